	.target	sm_90a

	.elftype	@"ET_EXEC"


//--------------------- .note.nv.tkinfo           --------------------------
	.section	.note.nv.tkinfo,"",@"SHT_NOTE"
	.sectionflags	@"SHF_NOTE_NV_TKINFO"
	.tkinfo
        /*0018*/ 	.word	0x00000002
        /*0030*/ 	.string	""
        /*0030*/ 	.string	"ptxas"
        /*0030*/ 	.string	"Cuda compilation tools, release 13.0, V13.0.88"
        /*0030*/ 	.string	"Build cuda_13.0.r13.0/compiler.36424714_0"
        /*0030*/ 	.string	"-arch sm_90a -m 64 "



//--------------------- .note.nv.cuinfo           --------------------------
	.section	.note.nv.cuinfo,"",@"SHT_NOTE"
	.sectionflags	@"SHF_NOTE_NV_CUINFO"
        /*0018*/ 	.short	0x0002
        /*001a*/ 	.short	0x005a
        /*001c*/ 	.short	0x0082
	.zero		2


//--------------------- .nv.info                  --------------------------
	.section	.nv.info,"",@"SHT_CUDA_INFO"
	.align	4


	//----- nvinfo : EIATTR_REGCOUNT
	.align		4
        /*0000*/ 	.byte	0x04, 0x2f
        /*0002*/ 	.short	(.L_32 - .L_31)
	.align		4
.L_31:
        /*0004*/ 	.word	index@(_ZN7cutlass13device_kernelIN5flash11enable_sm90INS1_16FlashAttnFwdSm90INS1_25CollectiveMainloopFwdSm90ILi2EN4cute5tupleIJNS5_1CILi1EEES8_S8_EEENS6_IJNS7_ILi128EEENS7_ILi96EEENS7_ILi64EEEEEELi256ENS_10bfloat16_tEfNS_4arch4Sm90ELb1ELb0ELb1ELb1ELb1ELb1ELb1ELb1ELb0ELb1ELb1ELb0EEENS1_21CollectiveEpilogueFwdINS6_IJSA_NS7_ILi256EEESB_EEES9_SE_SG_Li256ELb1ELb1ELb1ELb0EEENS1_36VarlenDynamicPersistentTileSchedulerILi128ELi96ELi256ELi128ELb1ELb1ELb1ELb1ELb1ELb1EEEEEEEEEvNT_6ParamsE)
        /*0008*/ 	.word	0x000000a8


	//----- nvinfo : EIATTR_FRAME_SIZE
	.align		4
.L_32:
        /*000c*/ 	.byte	0x04, 0x11
        /*000e*/ 	.short	(.L_34 - .L_33)
	.align		4
.L_33:
        /*0010*/ 	.word	index@(_ZN7cutlass13device_kernelIN5flash11enable_sm90INS1_16FlashAttnFwdSm90INS1_25CollectiveMainloopFwdSm90ILi2EN4cute5tupleIJNS5_1CILi1EEES8_S8_EEENS6_IJNS7_ILi128EEENS7_ILi96EEENS7_ILi64EEEEEELi256ENS_10bfloat16_tEfNS_4arch4Sm90ELb1ELb0ELb1ELb1ELb1ELb1ELb1ELb1ELb0ELb1ELb1ELb0EEENS1_21CollectiveEpilogueFwdINS6_IJSA_NS7_ILi256EEESB_EEES9_SE_SG_Li256ELb1ELb1ELb1ELb0EEENS1_36VarlenDynamicPersistentTileSchedulerILi128ELi96ELi256ELi128ELb1ELb1ELb1ELb1ELb1ELb1EEEEEEEEEvNT_6ParamsE)
        /*0014*/ 	.word	0x00000210


	//----- nvinfo : EIATTR_REGCOUNT
	.align		4
.L_34:
        /*0018*/ 	.byte	0x04, 0x2f
        /*001a*/ 	.short	(.L_36 - .L_35)
	.align		4
.L_35:
        /*001c*/ 	.word	index@(_ZN7cutlass13device_kernelIN5flash11enable_sm90INS1_16FlashAttnFwdSm90INS1_25CollectiveMainloopFwdSm90ILi2EN4cute5tupleIJNS5_1CILi1EEES8_S8_EEENS6_IJNS7_ILi128EEENS7_ILi96EEENS7_ILi64EEEEEELi256ENS_10bfloat16_tEfNS_4arch4Sm90ELb1ELb0ELb1ELb1ELb1ELb0ELb1ELb1ELb0ELb1ELb1ELb0EEENS1_21CollectiveEpilogueFwdINS6_IJSA_NS7_ILi256EEESB_EEES9_SE_SG_Li256ELb1ELb1ELb1ELb0EEENS1_36VarlenDynamicPersistentTileSchedulerILi128ELi96ELi256ELi128ELb1ELb1ELb1ELb1ELb1ELb1EEEEEEEEEvNT_6ParamsE)
        /*0020*/ 	.word	0x000000a8


	//----- nvinfo : EIATTR_FRAME_SIZE
	.align		4
.L_36:
        /*0024*/ 	.byte	0x04, 0x11
        /*0026*/ 	.short	(.L_38 - .L_37)
	.align		4
.L_37:
        /*0028*/ 	.word	index@(_ZN7cutlass13device_kernelIN5flash11enable_sm90INS1_16FlashAttnFwdSm90INS1_25CollectiveMainloopFwdSm90ILi2EN4cute5tupleIJNS5_1CILi1EEES8_S8_EEENS6_IJNS7_ILi128EEENS7_ILi96EEENS7_ILi64EEEEEELi256ENS_10bfloat16_tEfNS_4arch4Sm90ELb1ELb0ELb1ELb1ELb1ELb0ELb1ELb1ELb0ELb1ELb1ELb0EEENS1_21CollectiveEpilogueFwdINS6_IJSA_NS7_ILi256EEESB_EEES9_SE_SG_Li256ELb1ELb1ELb1ELb0EEENS1_36VarlenDynamicPersistentTileSchedulerILi128ELi96ELi256ELi128ELb1ELb1ELb1ELb1ELb1ELb1EEEEEEEEEvNT_6ParamsE)
        /*002c*/ 	.word	0x00000040


	//----- nvinfo : EIATTR_REGCOUNT
	.align		4
.L_38:
        /*0030*/ 	.byte	0x04, 0x2f
        /*0032*/ 	.short	(.L_40 - .L_39)
	.align		4
.L_39:
        /*0034*/ 	.word	index@(_ZN7cutlass13device_kernelIN5flash11enable_sm90INS1_16FlashAttnFwdSm90INS1_25CollectiveMainloopFwdSm90ILi2EN4cute5tupleIJNS5_1CILi1EEES8_S8_EEENS6_IJNS7_ILi128EEENS7_ILi96EEENS7_ILi64EEEEEELi256ENS_10bfloat16_tEfNS_4arch4Sm90ELb1ELb0ELb1ELb1ELb1ELb1ELb0ELb1ELb0ELb1ELb1ELb0EEENS1_21CollectiveEpilogueFwdINS6_IJSA_NS7_ILi256EEESB_EEES9_SE_SG_Li256ELb1ELb1ELb1ELb0EEENS1_36VarlenDynamicPersistentTileSchedulerILi128ELi96ELi256ELi128ELb1ELb1ELb1ELb1ELb1ELb1EEEEEEEEEvNT_6ParamsE)
        /*0038*/ 	.word	0x000000a8


	//----- nvinfo : EIATTR_FRAME_SIZE
	.align		4
.L_40:
        /*003c*/ 	.byte	0x04, 0x11
        /*003e*/ 	.short	(.L_42 - .L_41)
	.align		4
.L_41:
        /*0040*/ 	.word	index@(_ZN7cutlass13device_kernelIN5flash11enable_sm90INS1_16FlashAttnFwdSm90INS1_25CollectiveMainloopFwdSm90ILi2EN4cute5tupleIJNS5_1CILi1EEES8_S8_EEENS6_IJNS7_ILi128EEENS7_ILi96EEENS7_ILi64EEEEEELi256ENS_10bfloat16_tEfNS_4arch4Sm90ELb1ELb0ELb1ELb1ELb1ELb1ELb0ELb1ELb0ELb1ELb1ELb0EEENS1_21CollectiveEpilogueFwdINS6_IJSA_NS7_ILi256EEESB_EEES9_SE_SG_Li256ELb1ELb1ELb1ELb0EEENS1_36VarlenDynamicPersistentTileSchedulerILi128ELi96ELi256ELi128ELb1ELb1ELb1ELb1ELb1ELb1EEEEEEEEEvNT_6ParamsE)
        /*0044*/ 	.word	0x00000168


	//----- nvinfo : EIATTR_REGCOUNT
	.align		4
.L_42:
        /*0048*/ 	.byte	0x04, 0x2f
        /*004a*/ 	.short	(.L_44 - .L_43)
	.align		4
.L_43:
        /*004c*/ 	.word	index@(_ZN7cutlass13device_kernelIN5flash11enable_sm90INS1_16FlashAttnFwdSm90INS1_25CollectiveMainloopFwdSm90ILi2EN4cute5tupleIJNS5_1CILi1EEES8_S8_EEENS6_IJNS7_ILi128EEENS7_ILi96EEENS7_ILi64EEEEEELi256ENS_10bfloat16_tEfNS_4arch4Sm90ELb1ELb0ELb1ELb1ELb1ELb0ELb0ELb1ELb0ELb1ELb1ELb0EEENS1_21CollectiveEpilogueFwdINS6_IJSA_NS7_ILi256EEESB_EEES9_SE_SG_Li256ELb1ELb1ELb1ELb0EEENS1_36VarlenDynamicPersistentTileSchedulerILi128ELi96ELi256ELi128ELb1ELb1ELb1ELb1ELb1ELb1EEEEEEEEEvNT_6ParamsE)
        /*0050*/ 	.word	0x000000a8


	//----- nvinfo : EIATTR_FRAME_SIZE
	.align		4
.L_44:
        /*0054*/ 	.byte	0x04, 0x11
        /*0056*/ 	.short	(.L_46 - .L_45)
	.align		4
.L_45:
        /*0058*/ 	.word	index@(_ZN7cutlass13device_kernelIN5flash11enable_sm90INS1_16FlashAttnFwdSm90INS1_25CollectiveMainloopFwdSm90ILi2EN4cute5tupleIJNS5_1CILi1EEES8_S8_EEENS6_IJNS7_ILi128EEENS7_ILi96EEENS7_ILi64EEEEEELi256ENS_10bfloat16_tEfNS_4arch4Sm90ELb1ELb0ELb1ELb1ELb1ELb0ELb0ELb1ELb0ELb1ELb1ELb0EEENS1_21CollectiveEpilogueFwdINS6_IJSA_NS7_ILi256EEESB_EEES9_SE_SG_Li256ELb1ELb1ELb1ELb0EEENS1_36VarlenDynamicPersistentTileSchedulerILi128ELi96ELi256ELi128ELb1ELb1ELb1ELb1ELb1ELb1EEEEEEEEEvNT_6ParamsE)
        /*005c*/ 	.word	0x00000030


	//----- nvinfo : EIATTR_REGCOUNT
	.align		4
.L_46:
        /*0060*/ 	.byte	0x04, 0x2f
        /*0062*/ 	.short	(.L_48 - .L_47)
	.align		4
.L_47:
        /*0064*/ 	.word	index@(_ZN7cutlass13device_kernelIN5flash11enable_sm90INS1_16FlashAttnFwdSm90INS1_25CollectiveMainloopFwdSm90ILi2EN4cute5tupleIJNS5_1CILi1EEES8_S8_EEENS6_IJNS7_ILi128EEENS7_ILi96EEENS7_ILi64EEEEEELi256ENS_10bfloat16_tEfNS_4arch4Sm90ELb1ELb0ELb1ELb0ELb1ELb0ELb1ELb1ELb0ELb1ELb1ELb0EEENS1_21CollectiveEpilogueFwdINS6_IJSA_NS7_ILi256EEESB_EEES9_SE_SG_Li256ELb0ELb1ELb1ELb0EEENS1_19SingleTileSchedulerILb0ELb1ELb1ELi128EEEEEEEEEvNT_6ParamsE)
        /*0068*/ 	.word	0x000000a8


	//----- nvinfo : EIATTR_FRAME_SIZE
	.align		4
.L_48:
        /*006c*/ 	.byte	0x04, 0x11
        /*006e*/ 	.short	(.L_50 - .L_49)
	.align		4
.L_49:
        /*0070*/ 	.word	index@(_ZN7cutlass13device_kernelIN5flash11enable_sm90INS1_16FlashAttnFwdSm90INS1_25CollectiveMainloopFwdSm90ILi2EN4cute5tupleIJNS5_1CILi1EEES8_S8_EEENS6_IJNS7_ILi128EEENS7_ILi96EEENS7_ILi64EEEEEELi256ENS_10bfloat16_tEfNS_4arch4Sm90ELb1ELb0ELb1ELb0ELb1ELb0ELb1ELb1ELb0ELb1ELb1ELb0EEENS1_21CollectiveEpilogueFwdINS6_IJSA_NS7_ILi256EEESB_EEES9_SE_SG_Li256ELb0ELb1ELb1ELb0EEENS1_19SingleTileSchedulerILb0ELb1ELb1ELi128EEEEEEEEEvNT_6ParamsE)
        /*0074*/ 	.word	0x00000008


	//----- nvinfo : EIATTR_REGCOUNT
	.align		4
.L_50:
        /*0078*/ 	.byte	0x04, 0x2f
        /*007a*/ 	.short	(.L_52 - .L_51)
	.align		4
.L_51:
        /*007c*/ 	.word	index@(_ZN7cutlass13device_kernelIN5flash11enable_sm90INS1_16FlashAttnFwdSm90INS1_25CollectiveMainloopFwdSm90ILi2EN4cute5tupleIJNS5_1CILi1EEES8_S8_EEENS6_IJNS7_ILi128EEENS7_ILi96EEENS7_ILi64EEEEEELi256ENS_10bfloat16_tEfNS_4arch4Sm90ELb1ELb0ELb1ELb0ELb1ELb0ELb0ELb1ELb0ELb1ELb1ELb0EEENS1_21CollectiveEpilogueFwdINS6_IJSA_NS7_ILi256EEESB_EEES9_SE_SG_Li256ELb0ELb1ELb1ELb0EEENS1_19SingleTileSchedulerILb0ELb1ELb1ELi128EEEEEEEEEvNT_6ParamsE)
        /*0080*/ 	.word	0x000000a8


	//----- nvinfo : EIATTR_FRAME_SIZE
	.align		4
.L_52:
        /*0084*/ 	.byte	0x04, 0x11
        /*0086*/ 	.short	(.L_54 - .L_53)
	.align		4
.L_53:
        /*0088*/ 	.word	index@(_ZN7cutlass13device_kernelIN5flash11enable_sm90INS1_16FlashAttnFwdSm90INS1_25CollectiveMainloopFwdSm90ILi2EN4cute5tupleIJNS5_1CILi1EEES8_S8_EEENS6_IJNS7_ILi128EEENS7_ILi96EEENS7_ILi64EEEEEELi256ENS_10bfloat16_tEfNS_4arch4Sm90ELb1ELb0ELb1ELb0ELb1ELb0ELb0ELb1ELb0ELb1ELb1ELb0EEENS1_21CollectiveEpilogueFwdINS6_IJSA_NS7_ILi256EEESB_EEES9_SE_SG_Li256ELb0ELb1ELb1ELb0EEENS1_19SingleTileSchedulerILb0ELb1ELb1ELi128EEEEEEEEEvNT_6ParamsE)
        /*008c*/ 	.word	0x00000000


	//----- nvinfo : EIATTR_REGCOUNT
	.align		4
.L_54:
        /*0090*/ 	.byte	0x04, 0x2f
        /*0092*/ 	.short	(.L_56 - .L_55)
	.align		4
.L_55:
        /*0094*/ 	.word	index@(_ZN7cutlass13device_kernelIN5flash11enable_sm90INS1_16FlashAttnFwdSm90INS1_25CollectiveMainloopFwdSm90ILi2EN4cute5tupleIJNS5_1CILi1EEES8_S8_EEENS6_IJNS7_ILi128EEENS7_ILi96EEENS7_ILi64EEEEEELi256ENS_10bfloat16_tEfNS_4arch4Sm90ELb0ELb1ELb1ELb1ELb1ELb1ELb1ELb1ELb0ELb1ELb1ELb0EEENS1_21CollectiveEpilogueFwdINS6_IJSA_NS7_ILi256EEESB_EEES9_SE_SG_Li256ELb1ELb1ELb1ELb0EEENS1_36VarlenDynamicPersistentTileSchedulerILi128ELi96ELi256ELi128ELb1ELb1ELb1ELb1ELb0ELb1EEEEEEEEEvNT_6ParamsE)
        /*0098*/ 	.word	0x000000a8


	//----- nvinfo : EIATTR_FRAME_SIZE
	.align		4
.L_56:
        /*009c*/ 	.byte	0x04, 0x11
        /*009e*/ 	.short	(.L_58 - .L_57)
	.align		4
.L_57:
        /*00a0*/ 	.word	index@($_ZN7cutlass13device_kernelIN5flash11enable_sm90INS1_16FlashAttnFwdSm90INS1_25CollectiveMainloopFwdSm90ILi2EN4cute5tupleIJNS5_1CILi1EEES8_S8_EEENS6_IJNS7_ILi128EEENS7_ILi96EEENS7_ILi64EEEEEELi256ENS_10bfloat16_tEfNS_4arch4Sm90ELb0ELb1ELb1ELb1ELb1ELb1ELb1ELb1ELb0ELb1ELb1ELb0EEENS1_21CollectiveEpilogueFwdINS6_IJSA_NS7_ILi256EEESB_EEES9_SE_SG_Li256ELb1ELb1ELb1ELb0EEENS1_36VarlenDynamicPersistentTileSchedulerILi128ELi96ELi256ELi128ELb1ELb1ELb1ELb1ELb0ELb1EEEEEEEEEvNT_6ParamsE$_ZZN5flash25CollectiveMainloopFwdSm90ILi2EN4cute5tupleIJNS1_1CILi1EEES4_S4_EEENS2_IJNS3_ILi128EEENS3_ILi96EEENS3_ILi64EEEEEELi256EN7cutlass10bfloat16_tEfNSA_4arch4Sm90ELb0ELb1ELb1ELb1ELb1ELb1ELb1ELb1ELb0ELb1ELb1ELb0EE3mmaINS_16FlashAttnFwdSm90ISE_NS_21CollectiveEpilogueFwdINS2_IJS6_NS3_ILi256EEES7_EEES5_SB_SD_Li256ELb1ELb1ELb1ELb0EEENS_36VarlenDynamicPersistentTileSchedulerILi128ELi96ELi256ELi128ELb1ELb1ELb1ELb1ELb0ELb1EEEE13SharedStorageENS1_6TensorINS1_11ArrayEngineIfLm128EEENS1_6LayoutINS2_IJNS2_IJNS3_ILi2EEEST_NS3_ILi32EEEEEES4_S4_EEENS2_IJNS2_IJS4_ST_NS3_ILi4EEEEEENS3_ILi0EEESZ_EEEEEEENS_7SoftmaxILi2ELi0EEEEEbRKNSE_6ParamsENSA_13PipelineAsyncILi2EEES19_RNSA_13PipelineStateILj2EEERT0_RT1_iRiRKNS_16SeqlenInfoQKNewKILb1ELb1EEENS2_IJiiiiEEERT_ENKUliT_T0_T1_E_clIZSF_ISO_S12_S14_EbS17_S19_S19_S1C_S1E_S1G_iS1H_S1L_S1M_S1O_EUlRS1P_iE0_NS3_ILb1EEES1W_EEDaiS1P_S1Q_S1R_)
        /*00a4*/ 	.word	0x00000530


	//----- nvinfo : EIATTR_FRAME_SIZE
	.align		4
.L_58:
        /*00a8*/ 	.byte	0x04, 0x11
        /*00aa*/ 	.short	(.L_60 - .L_59)
	.align		4
.L_59:
        /*00ac*/ 	.word	index@(_ZN7cutlass13device_kernelIN5flash11enable_sm90INS1_16FlashAttnFwdSm90INS1_25CollectiveMainloopFwdSm90ILi2EN4cute5tupleIJNS5_1CILi1EEES8_S8_EEENS6_IJNS7_ILi128EEENS7_ILi96EEENS7_ILi64EEEEEELi256ENS_10bfloat16_tEfNS_4arch4Sm90ELb0ELb1ELb1ELb1ELb1ELb1ELb1ELb1ELb0ELb1ELb1ELb0EEENS1_21CollectiveEpilogueFwdINS6_IJSA_NS7_ILi256EEESB_EEES9_SE_SG_Li256ELb1ELb1ELb1ELb0EEENS1_36VarlenDynamicPersistentTileSchedulerILi128ELi96ELi256ELi128ELb1ELb1ELb1ELb1ELb0ELb1EEEEEEEEEvNT_6ParamsE)
        /*00b0*/ 	.word	0x00000530


	//----- nvinfo : EIATTR_REGCOUNT
	.align		4
.L_60:
        /*00b4*/ 	.byte	0x04, 0x2f
        /*00b6*/ 	.short	(.L_62 - .L_61)
	.align		4
.L_61:
        /*00b8*/ 	.word	index@(_ZN7cutlass13device_kernelIN5flash11enable_sm90INS1_16FlashAttnFwdSm90INS1_25CollectiveMainloopFwdSm90ILi2EN4cute5tupleIJNS5_1CILi1EEES8_S8_EEENS6_IJNS7_ILi128EEENS7_ILi96EEENS7_ILi64EEEEEELi256ENS_10bfloat16_tEfNS_4arch4Sm90ELb0ELb1ELb1ELb1ELb1ELb0ELb1ELb1ELb0ELb1ELb1ELb0EEENS1_21CollectiveEpilogueFwdINS6_IJSA_NS7_ILi256EEESB_EEES9_SE_SG_Li256ELb1ELb1ELb1ELb0EEENS1_36VarlenDynamicPersistentTileSchedulerILi128ELi96ELi256ELi128ELb1ELb1ELb1ELb1ELb0ELb1EEEEEEEEEvNT_6ParamsE)
        /*00bc*/ 	.word	0x000000a8


	//----- nvinfo : EIATTR_FRAME_SIZE
	.align		4
.L_62:
        /*00c0*/ 	.byte	0x04, 0x11
        /*00c2*/ 	.short	(.L_64 - .L_63)
	.align		4
.L_63:
        /*00c4*/ 	.word	index@($_ZN7cutlass13device_kernelIN5flash11enable_sm90INS1_16FlashAttnFwdSm90INS1_25CollectiveMainloopFwdSm90ILi2EN4cute5tupleIJNS5_1CILi1EEES8_S8_EEENS6_IJNS7_ILi128EEENS7_ILi96EEENS7_ILi64EEEEEELi256ENS_10bfloat16_tEfNS_4arch4Sm90ELb0ELb1ELb1ELb1ELb1ELb0ELb1ELb1ELb0ELb1ELb1ELb0EEENS1_21CollectiveEpilogueFwdINS6_IJSA_NS7_ILi256EEESB_EEES9_SE_SG_Li256ELb1ELb1ELb1ELb0EEENS1_36VarlenDynamicPersistentTileSchedulerILi128ELi96ELi256ELi128ELb1ELb1ELb1ELb1ELb0ELb1EEEEEEEEEvNT_6ParamsE$_ZZN5flash25CollectiveMainloopFwdSm90ILi2EN4cute5tupleIJNS1_1CILi1EEES4_S4_EEENS2_IJNS3_ILi128EEENS3_ILi96EEENS3_ILi64EEEEEELi256EN7cutlass10bfloat16_tEfNSA_4arch4Sm90ELb0ELb1ELb1ELb1ELb1ELb0ELb1ELb1ELb0ELb1ELb1ELb0EE3mmaINS_16FlashAttnFwdSm90ISE_NS_21CollectiveEpilogueFwdINS2_IJS6_NS3_ILi256EEES7_EEES5_SB_SD_Li256ELb1ELb1ELb1ELb0EEENS_36VarlenDynamicPersistentTileSchedulerILi128ELi96ELi256ELi128ELb1ELb1ELb1ELb1ELb0ELb1EEEE13SharedStorageENS1_6TensorINS1_11ArrayEngineIfLm128EEENS1_6LayoutINS2_IJNS2_IJNS3_ILi2EEEST_NS3_ILi32EEEEEES4_S4_EEENS2_IJNS2_IJS4_ST_NS3_ILi4EEEEEENS3_ILi0EEESZ_EEEEEEENS_7SoftmaxILi2ELi0EEEEEbRKNSE_6ParamsENSA_13PipelineAsyncILi2EEES19_RNSA_13PipelineStateILj2EEERT0_RT1_iRiRKNS_16SeqlenInfoQKNewKILb1ELb0EEENS2_IJiiiiEEERT_ENKUliT_T0_T1_E_clIZSF_ISO_S12_S14_EbS17_S19_S19_S1C_S1E_S1G_iS1H_S1L_S1M_S1O_EUlRS1P_iE1_NS3_ILb0EEENS3_ILb1EEEEEDaiS1P_S1Q_S1R_)
        /*00c8*/ 	.word	0x000004e0


	//----- nvinfo : EIATTR_FRAME_SIZE
	.align		4
.L_64:
        /*00cc*/ 	.byte	0x04, 0x11
        /*00ce*/ 	.short	(.L_66 - .L_65)
	.align		4
.L_65:
        /*00d0*/ 	.word	index@(_ZN7cutlass13device_kernelIN5flash11enable_sm90INS1_16FlashAttnFwdSm90INS1_25CollectiveMainloopFwdSm90ILi2EN4cute5tupleIJNS5_1CILi1EEES8_S8_EEENS6_IJNS7_ILi128EEENS7_ILi96EEENS7_ILi64EEEEEELi256ENS_10bfloat16_tEfNS_4arch4Sm90ELb0ELb1ELb1ELb1ELb1ELb0ELb1ELb1ELb0ELb1ELb1ELb0EEENS1_21CollectiveEpilogueFwdINS6_IJSA_NS7_ILi256EEESB_EEES9_SE_SG_Li256ELb1ELb1ELb1ELb0EEENS1_36VarlenDynamicPersistentTileSchedulerILi128ELi96ELi256ELi128ELb1ELb1ELb1ELb1ELb0ELb1EEEEEEEEEvNT_6ParamsE)
        /*00d4*/ 	.word	0x000004e0


	//----- nvinfo : EIATTR_REGCOUNT
	.align		4
.L_66:
        /*00d8*/ 	.byte	0x04, 0x2f
        /*00da*/ 	.short	(.L_68 - .L_67)
	.align		4
.L_67:
        /*00dc*/ 	.word	index@(_ZN7cutlass13device_kernelIN5flash11enable_sm90INS1_16FlashAttnFwdSm90INS1_25CollectiveMainloopFwdSm90ILi2EN4cute5tupleIJNS5_1CILi1EEES8_S8_EEENS6_IJNS7_ILi128EEENS7_ILi96EEENS7_ILi64EEEEEELi256ENS_10bfloat16_tEfNS_4arch4Sm90ELb0ELb1ELb1ELb1ELb1ELb1ELb0ELb1ELb0ELb1ELb1ELb0EEENS1_21CollectiveEpilogueFwdINS6_IJSA_NS7_ILi256EEESB_EEES9_SE_SG_Li256ELb1ELb1ELb1ELb0EEENS1_36VarlenDynamicPersistentTileSchedulerILi128ELi96ELi256ELi128ELb1ELb1ELb1ELb1ELb0ELb1EEEEEEEEEvNT_6ParamsE)
        /*00e0*/ 	.word	0x000000a8


	//----- nvinfo : EIATTR_FRAME_SIZE
	.align		4
.L_68:
        /*00e4*/ 	.byte	0x04, 0x11
        /*00e6*/ 	.short	(.L_70 - .L_69)
	.align		4
.L_69:
        /*00e8*/ 	.word	index@($_ZN7cutlass13device_kernelIN5flash11enable_sm90INS1_16FlashAttnFwdSm90INS1_25CollectiveMainloopFwdSm90ILi2EN4cute5tupleIJNS5_1CILi1EEES8_S8_EEENS6_IJNS7_ILi128EEENS7_ILi96EEENS7_ILi64EEEEEELi256ENS_10bfloat16_tEfNS_4arch4Sm90ELb0ELb1ELb1ELb1ELb1ELb1ELb0ELb1ELb0ELb1ELb1ELb0EEENS1_21CollectiveEpilogueFwdINS6_IJSA_NS7_ILi256EEESB_EEES9_SE_SG_Li256ELb1ELb1ELb1ELb0EEENS1_36VarlenDynamicPersistentTileSchedulerILi128ELi96ELi256ELi128ELb1ELb1ELb1ELb1ELb0ELb1EEEEEEEEEvNT_6ParamsE$_ZZN5flash25CollectiveMainloopFwdSm90ILi2EN4cute5tupleIJNS1_1CILi1EEES4_S4_EEENS2_IJNS3_ILi128EEENS3_ILi96EEENS3_ILi64EEEEEELi256EN7cutlass10bfloat16_tEfNSA_4arch4Sm90ELb0ELb1ELb1ELb1ELb1ELb1ELb0ELb1ELb0ELb1ELb1ELb0EE3mmaINS_16FlashAttnFwdSm90ISE_NS_21CollectiveEpilogueFwdINS2_IJS6_NS3_ILi256EEES7_EEES5_SB_SD_Li256ELb1ELb1ELb1ELb0EEENS_36VarlenDynamicPersistentTileSchedulerILi128ELi96ELi256ELi128ELb1ELb1ELb1ELb1ELb0ELb1EEEE13SharedStorageENS1_6TensorINS1_11ArrayEngineIfLm128EEENS1_6LayoutINS2_IJNS2_IJNS3_ILi2EEEST_NS3_ILi32EEEEEES4_S4_EEENS2_IJNS2_IJS4_ST_NS3_ILi4EEEEEENS3_ILi0EEESZ_EEEEEEENS_7SoftmaxILi2ELi0EEEEEbRKNSE_6ParamsENSA_13PipelineAsyncILi2EEES19_RNSA_13PipelineStateILj2EEERT0_RT1_iRiRKNS_16SeqlenInfoQKNewKILb1ELb1EEENS2_IJiiiiEEERT_ENKUliT_T0_T1_E_clIZSF_ISO_S12_S14_EbS17_S19_S19_S1C_S1E_S1G_iS1H_S1L_S1M_S1O_EUlRS1P_iE0_NS3_ILb1EEES1W_EEDaiS1P_S1Q_S1R_)
        /*00ec*/ 	.word	0x00000440


	//----- nvinfo : EIATTR_FRAME_SIZE
	.align		4
.L_70:
        /*00f0*/ 	.byte	0x04, 0x11
        /*00f2*/ 	.short	(.L_72 - .L_71)
	.align		4
.L_71:
        /*00f4*/ 	.word	index@(_ZN7cutlass13device_kernelIN5flash11enable_sm90INS1_16FlashAttnFwdSm90INS1_25CollectiveMainloopFwdSm90ILi2EN4cute5tupleIJNS5_1CILi1EEES8_S8_EEENS6_IJNS7_ILi128EEENS7_ILi96EEENS7_ILi64EEEEEELi256ENS_10bfloat16_tEfNS_4arch4Sm90ELb0ELb1ELb1ELb1ELb1ELb1ELb0ELb1ELb0ELb1ELb1ELb0EEENS1_21CollectiveEpilogueFwdINS6_IJSA_NS7_ILi256EEESB_EEES9_SE_SG_Li256ELb1ELb1ELb1ELb0EEENS1_36VarlenDynamicPersistentTileSchedulerILi128ELi96ELi256ELi128ELb1ELb1ELb1ELb1ELb0ELb1EEEEEEEEEvNT_6ParamsE)
        /*00f8*/ 	.word	0x00000440


	//----- nvinfo : EIATTR_REGCOUNT
	.align		4
.L_72:
        /*00fc*/ 	.byte	0x04, 0x2f
        /*00fe*/ 	.short	(.L_74 - .L_73)
	.align		4
.L_73:
        /*0100*/ 	.word	index@(_ZN7cutlass13device_kernelIN5flash11enable_sm90INS1_16FlashAttnFwdSm90INS1_25CollectiveMainloopFwdSm90ILi2EN4cute5tupleIJNS5_1CILi1EEES8_S8_EEENS6_IJNS7_ILi128EEENS7_ILi96EEENS7_ILi64EEEEEELi256ENS_10bfloat16_tEfNS_4arch4Sm90ELb0ELb1ELb1ELb1ELb1ELb0ELb0ELb1ELb0ELb1ELb1ELb0EEENS1_21CollectiveEpilogueFwdINS6_IJSA_NS7_ILi256EEESB_EEES9_SE_SG_Li256ELb1ELb1ELb1ELb0EEENS1_36VarlenDynamicPersistentTileSchedulerILi128ELi96ELi256ELi128ELb1ELb1ELb1ELb1ELb0ELb1EEEEEEEEEvNT_6ParamsE)
        /*0104*/ 	.word	0x000000a8


	//----- nvinfo : EIATTR_FRAME_SIZE
	.align		4
.L_74:
        /*0108*/ 	.byte	0x04, 0x11
        /*010a*/ 	.short	(.L_76 - .L_75)
	.align		4
.L_75:
        /*010c*/ 	.word	index@($_ZN7cutlass13device_kernelIN5flash11enable_sm90INS1_16FlashAttnFwdSm90INS1_25CollectiveMainloopFwdSm90ILi2EN4cute5tupleIJNS5_1CILi1EEES8_S8_EEENS6_IJNS7_ILi128EEENS7_ILi96EEENS7_ILi64EEEEEELi256ENS_10bfloat16_tEfNS_4arch4Sm90ELb0ELb1ELb1ELb1ELb1ELb0ELb0ELb1ELb0ELb1ELb1ELb0EEENS1_21CollectiveEpilogueFwdINS6_IJSA_NS7_ILi256EEESB_EEES9_SE_SG_Li256ELb1ELb1ELb1ELb0EEENS1_36VarlenDynamicPersistentTileSchedulerILi128ELi96ELi256ELi128ELb1ELb1ELb1ELb1ELb0ELb1EEEEEEEEEvNT_6ParamsE$_ZZN5flash25CollectiveMainloopFwdSm90ILi2EN4cute5tupleIJNS1_1CILi1EEES4_S4_EEENS2_IJNS3_ILi128EEENS3_ILi96EEENS3_ILi64EEEEEELi256EN7cutlass10bfloat16_tEfNSA_4arch4Sm90ELb0ELb1ELb1ELb1ELb1ELb0ELb0ELb1ELb0ELb1ELb1ELb0EE3mmaINS_16FlashAttnFwdSm90ISE_NS_21CollectiveEpilogueFwdINS2_IJS6_NS3_ILi256EEES7_EEES5_SB_SD_Li256ELb1ELb1ELb1ELb0EEENS_36VarlenDynamicPersistentTileSchedulerILi128ELi96ELi256ELi128ELb1ELb1ELb1ELb1ELb0ELb1EEEE13SharedStorageENS1_6TensorINS1_11ArrayEngineIfLm128EEENS1_6LayoutINS2_IJNS2_IJNS3_ILi2EEEST_NS3_ILi32EEEEEES4_S4_EEENS2_IJNS2_IJS4_ST_NS3_ILi4EEEEEENS3_ILi0EEESZ_EEEEEEENS_7SoftmaxILi2ELi0EEEEEbRKNSE_6ParamsENSA_13PipelineAsyncILi2EEES19_RNSA_13PipelineStateILj2EEERT0_RT1_iRiRKNS_16SeqlenInfoQKNewKILb1ELb0EEENS2_IJiiiiEEERT_ENKUliT_T0_T1_E_clIZSF_ISO_S12_S14_EbS17_S19_S19_S1C_S1E_S1G_iS1H_S1L_S1M_S1O_EUlRS1P_iE1_NS3_ILb0EEENS3_ILb1EEEEEDaiS1P_S1Q_S1R_)
        /*0110*/ 	.word	0x00000470


	//----- nvinfo : EIATTR_FRAME_SIZE
	.align		4
.L_76:
        /*0114*/ 	.byte	0x04, 0x11
        /*0116*/ 	.short	(.L_78 - .L_77)
	.align		4
.L_77:
        /*0118*/ 	.word	index@(_ZN7cutlass13device_kernelIN5flash11enable_sm90INS1_16FlashAttnFwdSm90INS1_25CollectiveMainloopFwdSm90ILi2EN4cute5tupleIJNS5_1CILi1EEES8_S8_EEENS6_IJNS7_ILi128EEENS7_ILi96EEENS7_ILi64EEEEEELi256ENS_10bfloat16_tEfNS_4arch4Sm90ELb0ELb1ELb1ELb1ELb1ELb0ELb0ELb1ELb0ELb1ELb1ELb0EEENS1_21CollectiveEpilogueFwdINS6_IJSA_NS7_ILi256EEESB_EEES9_SE_SG_Li256ELb1ELb1ELb1ELb0EEENS1_36VarlenDynamicPersistentTileSchedulerILi128ELi96ELi256ELi128ELb1ELb1ELb1ELb1ELb0ELb1EEEEEEEEEvNT_6ParamsE)
        /*011c*/ 	.word	0x00000470


	//----- nvinfo : EIATTR_REGCOUNT
	.align		4
.L_78:
        /*0120*/ 	.byte	0x04, 0x2f
        /*0122*/ 	.short	(.L_80 - .L_79)
	.align		4
.L_79:
        /*0124*/ 	.word	index@(_ZN7cutlass13device_kernelIN5flash11enable_sm90INS1_16FlashAttnFwdSm90INS1_25CollectiveMainloopFwdSm90ILi2EN4cute5tupleIJNS5_1CILi1EEES8_S8_EEENS6_IJNS7_ILi128EEENS7_ILi96EEENS7_ILi64EEEEEELi256ENS_10bfloat16_tEfNS_4arch4Sm90ELb0ELb1ELb1ELb0ELb1ELb0ELb1ELb1ELb0ELb1ELb1ELb0EEENS1_21CollectiveEpilogueFwdINS6_IJSA_NS7_ILi256EEESB_EEES9_SE_SG_Li256ELb0ELb1ELb1ELb0EEENS1_19SingleTileSchedulerILb0ELb1ELb1ELi128EEEEEEEEEvNT_6ParamsE)
        /*0128*/ 	.word	0x000000a8


	//----- nvinfo : EIATTR_FRAME_SIZE
	.align		4
.L_80:
        /*012c*/ 	.byte	0x04, 0x11
        /*012e*/ 	.short	(.L_82 - .L_81)
	.align		4
.L_81:
        /*0130*/ 	.word	index@($_ZN7cutlass13device_kernelIN5flash11enable_sm90INS1_16FlashAttnFwdSm90INS1_25CollectiveMainloopFwdSm90ILi2EN4cute5tupleIJNS5_1CILi1EEES8_S8_EEENS6_IJNS7_ILi128EEENS7_ILi96EEENS7_ILi64EEEEEELi256ENS_10bfloat16_tEfNS_4arch4Sm90ELb0ELb1ELb1ELb0ELb1ELb0ELb1ELb1ELb0ELb1ELb1ELb0EEENS1_21CollectiveEpilogueFwdINS6_IJSA_NS7_ILi256EEESB_EEES9_SE_SG_Li256ELb0ELb1ELb1ELb0EEENS1_19SingleTileSchedulerILb0ELb1ELb1ELi128EEEEEEEEEvNT_6ParamsE$_ZZN5flash25CollectiveMainloopFwdSm90ILi2EN4cute5tupleIJNS1_1CILi1EEES4_S4_EEENS2_IJNS3_ILi128EEENS3_ILi96EEENS3_ILi64EEEEEELi256EN7cutlass10bfloat16_tEfNSA_4arch4Sm90ELb0ELb1ELb1ELb0ELb1ELb0ELb1ELb1ELb0ELb1ELb1ELb0EE3mmaINS_16FlashAttnFwdSm90ISE_NS_21CollectiveEpilogueFwdINS2_IJS6_NS3_ILi256EEES7_EEES5_SB_SD_Li256ELb0ELb1ELb1ELb0EEENS_19SingleTileSchedulerILb0ELb1ELb1ELi128EEEE13SharedStorageENS1_6TensorINS1_11ArrayEngineIfLm128EEENS1_6LayoutINS2_IJNS2_IJNS3_ILi2EEEST_NS3_ILi32EEEEEES4_S4_EEENS2_IJNS2_IJS4_ST_NS3_ILi4EEEEEENS3_ILi0EEESZ_EEEEEEENS_7SoftmaxILi2ELi0EEEEEbRKNSE_6ParamsENSA_13PipelineAsyncILi2EEES19_RNSA_13PipelineStateILj2EEERT0_RT1_iRiRKNS_16SeqlenInfoQKNewKILb0ELb0EEENS2_IJiiiiEEERT_ENKUliT_T0_T1_E_clIZSF_ISO_S12_S14_EbS17_S19_S19_S1C_S1E_S1G_iS1H_S1L_S1M_S1O_EUlRS1P_iE1_NS3_ILb0EEENS3_ILb1EEEEEDaiS1P_S1Q_S1R_)
        /*0134*/ 	.word	0x00006000


	//----- nvinfo : EIATTR_FRAME_SIZE
	.align		4
.L_82:
        /*0138*/ 	.byte	0x04, 0x11
        /*013a*/ 	.short	(.L_84 - .L_83)
	.align		4
.L_83:
        /*013c*/ 	.word	index@(_ZN7cutlass13device_kernelIN5flash11enable_sm90INS1_16FlashAttnFwdSm90INS1_25CollectiveMainloopFwdSm90ILi2EN4cute5tupleIJNS5_1CILi1EEES8_S8_EEENS6_IJNS7_ILi128EEENS7_ILi96EEENS7_ILi64EEEEEELi256ENS_10bfloat16_tEfNS_4arch4Sm90ELb0ELb1ELb1ELb0ELb1ELb0ELb1ELb1ELb0ELb1ELb1ELb0EEENS1_21CollectiveEpilogueFwdINS6_IJSA_NS7_ILi256EEESB_EEES9_SE_SG_Li256ELb0ELb1ELb1ELb0EEENS1_19SingleTileSchedulerILb0ELb1ELb1ELi128EEEEEEEEEvNT_6ParamsE)
        /*0140*/ 	.word	0x00006000


	//----- nvinfo : EIATTR_REGCOUNT
	.align		4
.L_84:
        /*0144*/ 	.byte	0x04, 0x2f
        /*0146*/ 	.short	(.L_86 - .L_85)
	.align		4
.L_85:
        /*0148*/ 	.word	index@(_ZN7cutlass13device_kernelIN5flash11enable_sm90INS1_16FlashAttnFwdSm90INS1_25CollectiveMainloopFwdSm90ILi2EN4cute5tupleIJNS5_1CILi1EEES8_S8_EEENS6_IJNS7_ILi128EEENS7_ILi96EEENS7_ILi64EEEEEELi256ENS_10bfloat16_tEfNS_4arch4Sm90ELb0ELb1ELb1ELb0ELb1ELb0ELb0ELb1ELb0ELb1ELb1ELb0EEENS1_21CollectiveEpilogueFwdINS6_IJSA_NS7_ILi256EEESB_EEES9_SE_SG_Li256ELb0ELb1ELb1ELb0EEENS1_19SingleTileSchedulerILb0ELb1ELb1ELi128EEEEEEEEEvNT_6ParamsE)
        /*014c*/ 	.word	0x000000a8


	//----- nvinfo : EIATTR_FRAME_SIZE
	.align		4
.L_86:
        /*0150*/ 	.byte	0x04, 0x11
        /*0152*/ 	.short	(.L_88 - .L_87)
	.align		4
.L_87:
        /*0154*/ 	.word	index@($_ZN7cutlass13device_kernelIN5flash11enable_sm90INS1_16FlashAttnFwdSm90INS1_25CollectiveMainloopFwdSm90ILi2EN4cute5tupleIJNS5_1CILi1EEES8_S8_EEENS6_IJNS7_ILi128EEENS7_ILi96EEENS7_ILi64EEEEEELi256ENS_10bfloat16_tEfNS_4arch4Sm90ELb0ELb1ELb1ELb0ELb1ELb0ELb0ELb1ELb0ELb1ELb1ELb0EEENS1_21CollectiveEpilogueFwdINS6_IJSA_NS7_ILi256EEESB_EEES9_SE_SG_Li256ELb0ELb1ELb1ELb0EEENS1_19SingleTileSchedulerILb0ELb1ELb1ELi128EEEEEEEEEvNT_6ParamsE$_ZZN5flash25CollectiveMainloopFwdSm90ILi2EN4cute5tupleIJNS1_1CILi1EEES4_S4_EEENS2_IJNS3_ILi128EEENS3_ILi96EEENS3_ILi64EEEEEELi256EN7cutlass10bfloat16_tEfNSA_4arch4Sm90ELb0ELb1ELb1ELb0ELb1ELb0ELb0ELb1ELb0ELb1ELb1ELb0EE3mmaINS_16FlashAttnFwdSm90ISE_NS_21CollectiveEpilogueFwdINS2_IJS6_NS3_ILi256EEES7_EEES5_SB_SD_Li256ELb0ELb1ELb1ELb0EEENS_19SingleTileSchedulerILb0ELb1ELb1ELi128EEEE13SharedStorageENS1_6TensorINS1_11ArrayEngineIfLm128EEENS1_6LayoutINS2_IJNS2_IJNS3_ILi2EEEST_NS3_ILi32EEEEEES4_S4_EEENS2_IJNS2_IJS4_ST_NS3_ILi4EEEEEENS3_ILi0EEESZ_EEEEEEENS_7SoftmaxILi2ELi0EEEEEbRKNSE_6ParamsENSA_13PipelineAsyncILi2EEES19_RNSA_13PipelineStateILj2EEERT0_RT1_iRiRKNS_16SeqlenInfoQKNewKILb0ELb0EEENS2_IJiiiiEEERT_ENKUliT_T0_T1_E_clIZSF_ISO_S12_S14_EbS17_S19_S19_S1C_S1E_S1G_iS1H_S1L_S1M_S1O_EUlRS1P_iE1_NS3_ILb0EEENS3_ILb1EEEEEDaiS1P_S1Q_S1R_)
        /*0158*/ 	.word	0x00000420


	//----- nvinfo : EIATTR_FRAME_SIZE
	.align		4
.L_88:
        /*015c*/ 	.byte	0x04, 0x11
        /*015e*/ 	.short	(.L_90 - .L_89)
	.align		4
.L_89:
        /*0160*/ 	.word	index@(_ZN7cutlass13device_kernelIN5flash11enable_sm90INS1_16FlashAttnFwdSm90INS1_25CollectiveMainloopFwdSm90ILi2EN4cute5tupleIJNS5_1CILi1EEES8_S8_EEENS6_IJNS7_ILi128EEENS7_ILi96EEENS7_ILi64EEEEEELi256ENS_10bfloat16_tEfNS_4arch4Sm90ELb0ELb1ELb1ELb0ELb1ELb0ELb0ELb1ELb0ELb1ELb1ELb0EEENS1_21CollectiveEpilogueFwdINS6_IJSA_NS7_ILi256EEESB_EEES9_SE_SG_Li256ELb0ELb1ELb1ELb0EEENS1_19SingleTileSchedulerILb0ELb1ELb1ELi128EEEEEEEEEvNT_6ParamsE)
        /*0164*/ 	.word	0x00000420


	//----- nvinfo : EIATTR_REGCOUNT
	.align		4
.L_90:
        /*0168*/ 	.byte	0x04, 0x2f
        /*016a*/ 	.short	(.L_92 - .L_91)
	.align		4
.L_91:
        /*016c*/ 	.word	index@(_ZN7cutlass13device_kernelIN5flash11enable_sm90INS1_16FlashAttnFwdSm90INS1_25CollectiveMainloopFwdSm90ILi2EN4cute5tupleIJNS5_1CILi1EEES8_S8_EEENS6_IJNS7_ILi128EEENS7_ILi96EEENS7_ILi64EEEEEELi256ENS_10bfloat16_tEfNS_4arch4Sm90ELb0ELb0ELb1ELb1ELb1ELb1ELb1ELb1ELb0ELb1ELb1ELb0EEENS1_21CollectiveEpilogueFwdINS6_IJSA_NS7_ILi256EEESB_EEES9_SE_SG_Li256ELb1ELb1ELb1ELb0EEENS1_36VarlenDynamicPersistentTileSchedulerILi128ELi96ELi256ELi128ELb1ELb1ELb1ELb0ELb1ELb1EEEEEEEEEvNT_6ParamsE)
        /*0170*/ 	.word	0x000000a8


	//----- nvinfo : EIATTR_FRAME_SIZE
	.align		4
.L_92:
        /*0174*/ 	.byte	0x04, 0x11
        /*0176*/ 	.short	(.L_94 - .L_93)
	.align		4
.L_93:
        /*0178*/ 	.word	index@(_ZN7cutlass13device_kernelIN5flash11enable_sm90INS1_16FlashAttnFwdSm90INS1_25CollectiveMainloopFwdSm90ILi2EN4cute5tupleIJNS5_1CILi1EEES8_S8_EEENS6_IJNS7_ILi128EEENS7_ILi96EEENS7_ILi64EEEEEELi256ENS_10bfloat16_tEfNS_4arch4Sm90ELb0ELb0ELb1ELb1ELb1ELb1ELb1ELb1ELb0ELb1ELb1ELb0EEENS1_21CollectiveEpilogueFwdINS6_IJSA_NS7_ILi256EEESB_EEES9_SE_SG_Li256ELb1ELb1ELb1ELb0EEENS1_36VarlenDynamicPersistentTileSchedulerILi128ELi96ELi256ELi128ELb1ELb1ELb1ELb0ELb1ELb1EEEEEEEEEvNT_6ParamsE)
        /*017c*/ 	.word	0x000001a0


	//----- nvinfo : EIATTR_REGCOUNT
	.align		4
.L_94:
        /*0180*/ 	.byte	0x04, 0x2f
        /*0182*/ 	.short	(.L_96 - .L_95)
	.align		4
.L_95:
        /*0184*/ 	.word	index@(_ZN7cutlass13device_kernelIN5flash11enable_sm90INS1_16FlashAttnFwdSm90INS1_25CollectiveMainloopFwdSm90ILi2EN4cute5tupleIJNS5_1CILi1EEES8_S8_EEENS6_IJNS7_ILi128EEENS7_ILi96EEENS7_ILi64EEEEEELi256ENS_10bfloat16_tEfNS_4arch4Sm90ELb0ELb0ELb1ELb1ELb1ELb0ELb1ELb1ELb0ELb1ELb1ELb0EEENS1_21CollectiveEpilogueFwdINS6_IJSA_NS7_ILi256EEESB_EEES9_SE_SG_Li256ELb1ELb1ELb1ELb0EEENS1_36VarlenDynamicPersistentTileSchedulerILi128ELi96ELi256ELi128ELb1ELb1ELb1ELb0ELb1ELb1EEEEEEEEEvNT_6ParamsE)
        /*0188*/ 	.word	0x000000a8


	//----- nvinfo : EIATTR_FRAME_SIZE
	.align		4
.L_96:
        /*018c*/ 	.byte	0x04, 0x11
        /*018e*/ 	.short	(.L_98 - .L_97)
	.align		4
.L_97:
        /*0190*/ 	.word	index@(_ZN7cutlass13device_kernelIN5flash11enable_sm90INS1_16FlashAttnFwdSm90INS1_25CollectiveMainloopFwdSm90ILi2EN4cute5tupleIJNS5_1CILi1EEES8_S8_EEENS6_IJNS7_ILi128EEENS7_ILi96EEENS7_ILi64EEEEEELi256ENS_10bfloat16_tEfNS_4arch4Sm90ELb0ELb0ELb1ELb1ELb1ELb0ELb1ELb1ELb0ELb1ELb1ELb0EEENS1_21CollectiveEpilogueFwdINS6_IJSA_NS7_ILi256EEESB_EEES9_SE_SG_Li256ELb1ELb1ELb1ELb0EEENS1_36VarlenDynamicPersistentTileSchedulerILi128ELi96ELi256ELi128ELb1ELb1ELb1ELb0ELb1ELb1EEEEEEEEEvNT_6ParamsE)
        /*0194*/ 	.word	0x00000040


	//----- nvinfo : EIATTR_REGCOUNT
	.align		4
.L_98:
        /*0198*/ 	.byte	0x04, 0x2f
        /*019a*/ 	.short	(.L_100 - .L_99)
	.align		4
.L_99:
        /*019c*/ 	.word	index@(_ZN7cutlass13device_kernelIN5flash11enable_sm90INS1_16FlashAttnFwdSm90INS1_25CollectiveMainloopFwdSm90ILi2EN4cute5tupleIJNS5_1CILi1EEES8_S8_EEENS6_IJNS7_ILi128EEENS7_ILi96EEENS7_ILi64EEEEEELi256ENS_10bfloat16_tEfNS_4arch4Sm90ELb0ELb0ELb1ELb1ELb1ELb1ELb0ELb1ELb0ELb1ELb1ELb0EEENS1_21CollectiveEpilogueFwdINS6_IJSA_NS7_ILi256EEESB_EEES9_SE_SG_Li256ELb1ELb1ELb1ELb0EEENS1_36VarlenDynamicPersistentTileSchedulerILi128ELi96ELi256ELi128ELb1ELb1ELb1ELb0ELb1ELb1EEEEEEEEEvNT_6ParamsE)
        /*01a0*/ 	.word	0x000000a8


	//----- nvinfo : EIATTR_FRAME_SIZE
	.align		4
.L_100:
        /*01a4*/ 	.byte	0x04, 0x11
        /*01a6*/ 	.short	(.L_102 - .L_101)
	.align		4
.L_101:
        /*01a8*/ 	.word	index@(_ZN7cutlass13device_kernelIN5flash11enable_sm90INS1_16FlashAttnFwdSm90INS1_25CollectiveMainloopFwdSm90ILi2EN4cute5tupleIJNS5_1CILi1EEES8_S8_EEENS6_IJNS7_ILi128EEENS7_ILi96EEENS7_ILi64EEEEEELi256ENS_10bfloat16_tEfNS_4arch4Sm90ELb0ELb0ELb1ELb1ELb1ELb1ELb0ELb1ELb0ELb1ELb1ELb0EEENS1_21CollectiveEpilogueFwdINS6_IJSA_NS7_ILi256EEESB_EEES9_SE_SG_Li256ELb1ELb1ELb1ELb0EEENS1_36VarlenDynamicPersistentTileSchedulerILi128ELi96ELi256ELi128ELb1ELb1ELb1ELb0ELb1ELb1EEEEEEEEEvNT_6ParamsE)
        /*01ac*/ 	.word	0x00000160


	//----- nvinfo : EIATTR_REGCOUNT
	.align		4
.L_102:
        /*01b0*/ 	.byte	0x04, 0x2f
        /*01b2*/ 	.short	(.L_104 - .L_103)
	.align		4
.L_103:
        /*01b4*/ 	.word	index@(_ZN7cutlass13device_kernelIN5flash11enable_sm90INS1_16FlashAttnFwdSm90INS1_25CollectiveMainloopFwdSm90ILi2EN4cute5tupleIJNS5_1CILi1EEES8_S8_EEENS6_IJNS7_ILi128EEENS7_ILi96EEENS7_ILi64EEEEEELi256ENS_10bfloat16_tEfNS_4arch4Sm90ELb0ELb0ELb1ELb1ELb1ELb0ELb0ELb1ELb0ELb1ELb1ELb0EEENS1_21CollectiveEpilogueFwdINS6_IJSA_NS7_ILi256EEESB_EEES9_SE_SG_Li256ELb1ELb1ELb1ELb0EEENS1_36VarlenDynamicPersistentTileSchedulerILi128ELi96ELi256ELi128ELb1ELb1ELb1ELb0ELb1ELb1EEEEEEEEEvNT_6ParamsE)
        /*01b8*/ 	.word	0x000000a8


	//----- nvinfo : EIATTR_FRAME_SIZE
	.align		4
.L_104:
        /*01bc*/ 	.byte	0x04, 0x11
        /*01be*/ 	.short	(.L_106 - .L_105)
	.align		4
.L_105:
        /*01c0*/ 	.word	index@(_ZN7cutlass13device_kernelIN5flash11enable_sm90INS1_16FlashAttnFwdSm90INS1_25CollectiveMainloopFwdSm90ILi2EN4cute5tupleIJNS5_1CILi1EEES8_S8_EEENS6_IJNS7_ILi128EEENS7_ILi96EEENS7_ILi64EEEEEELi256ENS_10bfloat16_tEfNS_4arch4Sm90ELb0ELb0ELb1ELb1ELb1ELb0ELb0ELb1ELb0ELb1ELb1ELb0EEENS1_21CollectiveEpilogueFwdINS6_IJSA_NS7_ILi256EEESB_EEES9_SE_SG_Li256ELb1ELb1ELb1ELb0EEENS1_36VarlenDynamicPersistentTileSchedulerILi128ELi96ELi256ELi128ELb1ELb1ELb1ELb0ELb1ELb1EEEEEEEEEvNT_6ParamsE)
        /*01c4*/ 	.word	0x00000038


	//----- nvinfo : EIATTR_REGCOUNT
	.align		4
.L_106:
        /*01c8*/ 	.byte	0x04, 0x2f
        /*01ca*/ 	.short	(.L_108 - .L_107)
	.align		4
.L_107:
        /*01cc*/ 	.word	index@(_ZN7cutlass13device_kernelIN5flash11enable_sm90INS1_16FlashAttnFwdSm90INS1_25CollectiveMainloopFwdSm90ILi2EN4cute5tupleIJNS5_1CILi1EEES8_S8_EEENS6_IJNS7_ILi128EEENS7_ILi96EEENS7_ILi64EEEEEELi256ENS_10bfloat16_tEfNS_4arch4Sm90ELb0ELb0ELb1ELb0ELb1ELb0ELb1ELb1ELb0ELb1ELb1ELb0EEENS1_21CollectiveEpilogueFwdINS6_IJSA_NS7_ILi256EEESB_EEES9_SE_SG_Li256ELb0ELb1ELb1ELb0EEENS1_19SingleTileSchedulerILb0ELb1ELb1ELi128EEEEEEEEEvNT_6ParamsE)
        /*01d0*/ 	.word	0x000000a8


	//----- nvinfo : EIATTR_FRAME_SIZE
	.align		4
.L_108:
        /*01d4*/ 	.byte	0x04, 0x11
        /*01d6*/ 	.short	(.L_110 - .L_109)
	.align		4
.L_109:
        /*01d8*/ 	.word	index@(_ZN7cutlass13device_kernelIN5flash11enable_sm90INS1_16FlashAttnFwdSm90INS1_25CollectiveMainloopFwdSm90ILi2EN4cute5tupleIJNS5_1CILi1EEES8_S8_EEENS6_IJNS7_ILi128EEENS7_ILi96EEENS7_ILi64EEEEEELi256ENS_10bfloat16_tEfNS_4arch4Sm90ELb0ELb0ELb1ELb0ELb1ELb0ELb1ELb1ELb0ELb1ELb1ELb0EEENS1_21CollectiveEpilogueFwdINS6_IJSA_NS7_ILi256EEESB_EEES9_SE_SG_Li256ELb0ELb1ELb1ELb0EEENS1_19SingleTileSchedulerILb0ELb1ELb1ELi128EEEEEEEEEvNT_6ParamsE)
        /*01dc*/ 	.word	0x00000008


	//----- nvinfo : EIATTR_REGCOUNT
	.align		4
.L_110:
        /*01e0*/ 	.byte	0x04, 0x2f
        /*01e2*/ 	.short	(.L_112 - .L_111)
	.align		4
.L_111:
        /*01e4*/ 	.word	index@(_ZN7cutlass13device_kernelIN5flash11enable_sm90INS1_16FlashAttnFwdSm90INS1_25CollectiveMainloopFwdSm90ILi2EN4cute5tupleIJNS5_1CILi1EEES8_S8_EEENS6_IJNS7_ILi128EEENS7_ILi96EEENS7_ILi64EEEEEELi256ENS_10bfloat16_tEfNS_4arch4Sm90ELb0ELb0ELb1ELb0ELb1ELb0ELb0ELb1ELb0ELb1ELb1ELb0EEENS1_21CollectiveEpilogueFwdINS6_IJSA_NS7_ILi256EEESB_EEES9_SE_SG_Li256ELb0ELb1ELb1ELb0EEENS1_19SingleTileSchedulerILb0ELb1ELb1ELi128EEEEEEEEEvNT_6ParamsE)
        /*01e8*/ 	.word	0x000000a8


	//----- nvinfo : EIATTR_FRAME_SIZE
	.align		4
.L_112:
        /*01ec*/ 	.byte	0x04, 0x11
        /*01ee*/ 	.short	(.L_114 - .L_113)
	.align		4
.L_113:
        /*01f0*/ 	.word	index@(_ZN7cutlass13device_kernelIN5flash11enable_sm90INS1_16FlashAttnFwdSm90INS1_25CollectiveMainloopFwdSm90ILi2EN4cute5tupleIJNS5_1CILi1EEES8_S8_EEENS6_IJNS7_ILi128EEENS7_ILi96EEENS7_ILi64EEEEEELi256ENS_10bfloat16_tEfNS_4arch4Sm90ELb0ELb0ELb1ELb0ELb1ELb0ELb0ELb1ELb0ELb1ELb1ELb0EEENS1_21CollectiveEpilogueFwdINS6_IJSA_NS7_ILi256EEESB_EEES9_SE_SG_Li256ELb0ELb1ELb1ELb0EEENS1_19SingleTileSchedulerILb0ELb1ELb1ELi128EEEEEEEEEvNT_6ParamsE)
        /*01f4*/ 	.word	0x00000000


	//----- nvinfo : EIATTR_REGCOUNT
	.align		4
.L_114:
        /*01f8*/ 	.byte	0x04, 0x2f
        /*01fa*/ 	.short	(.L_116 - .L_115)
	.align		4
.L_115:
        /*01fc*/ 	.word	index@(_ZN7cutlass13device_kernelIN5flash11enable_sm90INS1_16FlashAttnFwdSm90INS1_25CollectiveMainloopFwdSm90ILi2EN4cute5tupleIJNS5_1CILi1EEES8_S8_EEENS6_IJNS7_ILi64EEESA_SA_EEELi512ENS_10bfloat16_tEfNS_4arch4Sm90ELb1ELb0ELb1ELb1ELb1ELb1ELb1ELb0ELb0ELb1ELb1ELb0EEENS1_21CollectiveEpilogueFwdINS6_IJSA_NS7_ILi512EEESA_EEES9_SC_SE_Li256ELb1ELb1ELb1ELb0EEENS1_36VarlenDynamicPersistentTileSchedulerILi64ELi64ELi256ELi128ELb1ELb1ELb1ELb1ELb1ELb1EEEEEEEEEvNT_6ParamsE)
        /*0200*/ 	.word	0x000000a8


	//----- nvinfo : EIATTR_FRAME_SIZE
	.align		4
.L_116:
        /*0204*/ 	.byte	0x04, 0x11
        /*0206*/ 	.short	(.L_118 - .L_117)
	.align		4
.L_117:
        /*0208*/ 	.word	index@(_ZN7cutlass13device_kernelIN5flash11enable_sm90INS1_16FlashAttnFwdSm90INS1_25CollectiveMainloopFwdSm90ILi2EN4cute5tupleIJNS5_1CILi1EEES8_S8_EEENS6_IJNS7_ILi64EEESA_SA_EEELi512ENS_10bfloat16_tEfNS_4arch4Sm90ELb1ELb0ELb1ELb1ELb1ELb1ELb1ELb0ELb0ELb1ELb1ELb0EEENS1_21CollectiveEpilogueFwdINS6_IJSA_NS7_ILi512EEESA_EEES9_SC_SE_Li256ELb1ELb1ELb1ELb0EEENS1_36VarlenDynamicPersistentTileSchedulerILi64ELi64ELi256ELi128ELb1ELb1ELb1ELb1ELb1ELb1EEEEEEEEEvNT_6ParamsE)
        /*020c*/ 	.word	0x00000088


	//----- nvinfo : EIATTR_REGCOUNT
	.align		4
.L_118:
        /*0210*/ 	.byte	0x04, 0x2f
        /*0212*/ 	.short	(.L_120 - .L_119)
	.align		4
.L_119:
        /*0214*/ 	.word	index@(_ZN7cutlass13device_kernelIN5flash11enable_sm90INS1_16FlashAttnFwdSm90INS1_25CollectiveMainloopFwdSm90ILi2EN4cute5tupleIJNS5_1CILi1EEES8_S8_EEENS6_IJNS7_ILi64EEESA_SA_EEELi512ENS_10bfloat16_tEfNS_4arch4Sm90ELb1ELb0ELb1ELb1ELb1ELb0ELb1ELb0ELb0ELb1ELb1ELb0EEENS1_21CollectiveEpilogueFwdINS6_IJSA_NS7_ILi512EEESA_EEES9_SC_SE_Li256ELb1ELb1ELb1ELb0EEENS1_36VarlenDynamicPersistentTileSchedulerILi64ELi64ELi256ELi128ELb1ELb1ELb1ELb1ELb1ELb1EEEEEEEEEvNT_6ParamsE)
        /*0218*/ 	.word	0x000000a8


	//----- nvinfo : EIATTR_FRAME_SIZE
	.align		4
.L_120:
        /*021c*/ 	.byte	0x04, 0x11
        /*021e*/ 	.short	(.L_122 - .L_121)
	.align		4
.L_121:
        /*0220*/ 	.word	index@(_ZN7cutlass13device_kernelIN5flash11enable_sm90INS1_16FlashAttnFwdSm90INS1_25CollectiveMainloopFwdSm90ILi2EN4cute5tupleIJNS5_1CILi1EEES8_S8_EEENS6_IJNS7_ILi64EEESA_SA_EEELi512ENS_10bfloat16_tEfNS_4arch4Sm90ELb1ELb0ELb1ELb1ELb1ELb0ELb1ELb0ELb0ELb1ELb1ELb0EEENS1_21CollectiveEpilogueFwdINS6_IJSA_NS7_ILi512EEESA_EEES9_SC_SE_Li256ELb1ELb1ELb1ELb0EEENS1_36VarlenDynamicPersistentTileSchedulerILi64ELi64ELi256ELi128ELb1ELb1ELb1ELb1ELb1ELb1EEEEEEEEEvNT_6ParamsE)
        /*0224*/ 	.word	0x00000030


	//----- nvinfo : EIATTR_REGCOUNT
	.align		4
.L_122:
        /*0228*/ 	.byte	0x04, 0x2f
        /*022a*/ 	.short	(.L_124 - .L_123)
	.align		4
.L_123:
        /*022c*/ 	.word	index@(_ZN7cutlass13device_kernelIN5flash11enable_sm90INS1_16FlashAttnFwdSm90INS1_25CollectiveMainloopFwdSm90ILi2EN4cute5tupleIJNS5_1CILi1EEES8_S8_EEENS6_IJNS7_ILi64EEESA_SA_EEELi512ENS_10bfloat16_tEfNS_4arch4Sm90ELb1ELb0ELb1ELb1ELb1ELb1ELb0ELb0ELb0ELb1ELb1ELb0EEENS1_21CollectiveEpilogueFwdINS6_IJSA_NS7_ILi512EEESA_EEES9_SC_SE_Li256ELb1ELb1ELb1ELb0EEENS1_36VarlenDynamicPersistentTileSchedulerILi64ELi64ELi256ELi128ELb1ELb1ELb1ELb1ELb1ELb1EEEEEEEEEvNT_6ParamsE)
        /*0230*/ 	.word	0x000000a8


	//----- nvinfo : EIATTR_FRAME_SIZE
	.align		4
.L_124:
        /*0234*/ 	.byte	0x04, 0x11
        /*0236*/ 	.short	(.L_126 - .L_125)
	.align		4
.L_125:
        /*0238*/ 	.word	index@(_ZN7cutlass13device_kernelIN5flash11enable_sm90INS1_16FlashAttnFwdSm90INS1_25CollectiveMainloopFwdSm90ILi2EN4cute5tupleIJNS5_1CILi1EEES8_S8_EEENS6_IJNS7_ILi64EEESA_SA_EEELi512ENS_10bfloat16_tEfNS_4arch4Sm90ELb1ELb0ELb1ELb1ELb1ELb1ELb0ELb0ELb0ELb1ELb1ELb0EEENS1_21CollectiveEpilogueFwdINS6_IJSA_NS7_ILi512EEESA_EEES9_SC_SE_Li256ELb1ELb1ELb1ELb0EEENS1_36VarlenDynamicPersistentTileSchedulerILi64ELi64ELi256ELi128ELb1ELb1ELb1ELb1ELb1ELb1EEEEEEEEEvNT_6ParamsE)
        /*023c*/ 	.word	0x00000068


	//----- nvinfo : EIATTR_REGCOUNT
	.align		4
.L_126:
        /*0240*/ 	.byte	0x04, 0x2f
        /*0242*/ 	.short	(.L_128 - .L_127)
	.align		4
.L_127:
        /*0244*/ 	.word	index@(_ZN7cutlass13device_kernelIN5flash11enable_sm90INS1_16FlashAttnFwdSm90INS1_25CollectiveMainloopFwdSm90ILi2EN4cute5tupleIJNS5_1CILi1EEES8_S8_EEENS6_IJNS7_ILi64EEESA_SA_EEELi512ENS_10bfloat16_tEfNS_4arch4Sm90ELb1ELb0ELb1ELb1ELb1ELb0ELb0ELb0ELb0ELb1ELb1ELb0EEENS1_21CollectiveEpilogueFwdINS6_IJSA_NS7_ILi512EEESA_EEES9_SC_SE_Li256ELb1ELb1ELb1ELb0EEENS1_36VarlenDynamicPersistentTileSchedulerILi64ELi64ELi256ELi128ELb1ELb1ELb1ELb1ELb1ELb1EEEEEEEEEvNT_6ParamsE)
        /*0248*/ 	.word	0x000000a8


	//----- nvinfo : EIATTR_FRAME_SIZE
	.align		4
.L_128:
        /*024c*/ 	.byte	0x04, 0x11
        /*024e*/ 	.short	(.L_130 - .L_129)
	.align		4
.L_129:
        /*0250*/ 	.word	index@(_ZN7cutlass13device_kernelIN5flash11enable_sm90INS1_16FlashAttnFwdSm90INS1_25CollectiveMainloopFwdSm90ILi2EN4cute5tupleIJNS5_1CILi1EEES8_S8_EEENS6_IJNS7_ILi64EEESA_SA_EEELi512ENS_10bfloat16_tEfNS_4arch4Sm90ELb1ELb0ELb1ELb1ELb1ELb0ELb0ELb0ELb0ELb1ELb1ELb0EEENS1_21CollectiveEpilogueFwdINS6_IJSA_NS7_ILi512EEESA_EEES9_SC_SE_Li256ELb1ELb1ELb1ELb0EEENS1_36VarlenDynamicPersistentTileSchedulerILi64ELi64ELi256ELi128ELb1ELb1ELb1ELb1ELb1ELb1EEEEEEEEEvNT_6ParamsE)
        /*0254*/ 	.word	0x00000038


	//----- nvinfo : EIATTR_REGCOUNT
	.align		4
.L_130:
        /*0258*/ 	.byte	0x04, 0x2f
        /*025a*/ 	.short	(.L_132 - .L_131)
	.align		4
.L_131:
        /*025c*/ 	.word	index@(_ZN7cutlass13device_kernelIN5flash11enable_sm90INS1_16FlashAttnFwdSm90INS1_25CollectiveMainloopFwdSm90ILi2EN4cute5tupleIJNS5_1CILi1EEES8_S8_EEENS6_IJNS7_ILi64EEESA_SA_EEELi512ENS_10bfloat16_tEfNS_4arch4Sm90ELb1ELb0ELb1ELb0ELb1ELb0ELb1ELb0ELb0ELb1ELb1ELb0EEENS1_21CollectiveEpilogueFwdINS6_IJSA_NS7_ILi512EEESA_EEES9_SC_SE_Li256ELb0ELb1ELb1ELb0EEENS1_19SingleTileSchedulerILb0ELb1ELb1ELi64EEEEEEEEEvNT_6ParamsE)
        /*0260*/ 	.word	0x000000a8


	//----- nvinfo : EIATTR_FRAME_SIZE
	.align		4
.L_132:
        /*0264*/ 	.byte	0x04, 0x11
        /*0266*/ 	.short	(.L_134 - .L_133)
	.align		4
.L_133:
        /*0268*/ 	.word	index@(_ZN7cutlass13device_kernelIN5flash11enable_sm90INS1_16FlashAttnFwdSm90INS1_25CollectiveMainloopFwdSm90ILi2EN4cute5tupleIJNS5_1CILi1EEES8_S8_EEENS6_IJNS7_ILi64EEESA_SA_EEELi512ENS_10bfloat16_tEfNS_4arch4Sm90ELb1ELb0ELb1ELb0ELb1ELb0ELb1ELb0ELb0ELb1ELb1ELb0EEENS1_21CollectiveEpilogueFwdINS6_IJSA_NS7_ILi512EEESA_EEES9_SC_SE_Li256ELb0ELb1ELb1ELb0EEENS1_19SingleTileSchedulerILb0ELb1ELb1ELi64EEEEEEEEEvNT_6ParamsE)
        /*026c*/ 	.word	0x00000008


	//----- nvinfo : EIATTR_REGCOUNT
	.align		4
.L_134:
        /*0270*/ 	.byte	0x04, 0x2f
        /*0272*/ 	.short	(.L_136 - .L_135)
	.align		4
.L_135:
        /*0274*/ 	.word	index@(_ZN7cutlass13device_kernelIN5flash11enable_sm90INS1_16FlashAttnFwdSm90INS1_25CollectiveMainloopFwdSm90ILi2EN4cute5tupleIJNS5_1CILi1EEES8_S8_EEENS6_IJNS7_ILi64EEESA_SA_EEELi512ENS_10bfloat16_tEfNS_4arch4Sm90ELb1ELb0ELb1ELb0ELb1ELb0ELb0ELb0ELb0ELb1ELb1ELb0EEENS1_21CollectiveEpilogueFwdINS6_IJSA_NS7_ILi512EEESA_EEES9_SC_SE_Li256ELb0ELb1ELb1ELb0EEENS1_19SingleTileSchedulerILb0ELb1ELb1ELi64EEEEEEEEEvNT_6ParamsE)
        /*0278*/ 	.word	0x000000a8


	//----- nvinfo : EIATTR_FRAME_SIZE
	.align		4
.L_136:
        /*027c*/ 	.byte	0x04, 0x11
        /*027e*/ 	.short	(.L_138 - .L_137)
	.align		4
.L_137:
        /*0280*/ 	.word	index@(_ZN7cutlass13device_kernelIN5flash11enable_sm90INS1_16FlashAttnFwdSm90INS1_25CollectiveMainloopFwdSm90ILi2EN4cute5tupleIJNS5_1CILi1EEES8_S8_EEENS6_IJNS7_ILi64EEESA_SA_EEELi512ENS_10bfloat16_tEfNS_4arch4Sm90ELb1ELb0ELb1ELb0ELb1ELb0ELb0ELb0ELb0ELb1ELb1ELb0EEENS1_21CollectiveEpilogueFwdINS6_IJSA_NS7_ILi512EEESA_EEES9_SC_SE_Li256ELb0ELb1ELb1ELb0EEENS1_19SingleTileSchedulerILb0ELb1ELb1ELi64EEEEEEEEEvNT_6ParamsE)
        /*0284*/ 	.word	0x00000000


	//----- nvinfo : EIATTR_REGCOUNT
	.align		4
.L_138:
        /*0288*/ 	.byte	0x04, 0x2f
        /*028a*/ 	.short	(.L_140 - .L_139)
	.align		4
.L_139:
        /*028c*/ 	.word	index@(_ZN7cutlass13device_kernelIN5flash11enable_sm90INS1_16FlashAttnFwdSm90INS1_25CollectiveMainloopFwdSm90ILi2EN4cute5tupleIJNS5_1CILi1EEES8_S8_EEENS6_IJNS7_ILi64EEESA_SA_EEELi512ENS_10bfloat16_tEfNS_4arch4Sm90ELb0ELb1ELb1ELb1ELb1ELb1ELb1ELb0ELb0ELb1ELb1ELb0EEENS1_21CollectiveEpilogueFwdINS6_IJSA_NS7_ILi512EEESA_EEES9_SC_SE_Li256ELb1ELb1ELb1ELb0EEENS1_36VarlenDynamicPersistentTileSchedulerILi64ELi64ELi256ELi128ELb1ELb1ELb1ELb1ELb0ELb1EEEEEEEEEvNT_6ParamsE)
        /*0290*/ 	.word	0x000000a8


	//----- nvinfo : EIATTR_FRAME_SIZE
	.align		4
.L_140:
        /*0294*/ 	.byte	0x04, 0x11
        /*0296*/ 	.short	(.L_142 - .L_141)
	.align		4
.L_141:
        /*0298*/ 	.word	index@($_ZN7cutlass13device_kernelIN5flash11enable_sm90INS1_16FlashAttnFwdSm90INS1_25CollectiveMainloopFwdSm90ILi2EN4cute5tupleIJNS5_1CILi1EEES8_S8_EEENS6_IJNS7_ILi64EEESA_SA_EEELi512ENS_10bfloat16_tEfNS_4arch4Sm90ELb0ELb1ELb1ELb1ELb1ELb1ELb1ELb0ELb0ELb1ELb1ELb0EEENS1_21CollectiveEpilogueFwdINS6_IJSA_NS7_ILi512EEESA_EEES9_SC_SE_Li256ELb1ELb1ELb1ELb0EEENS1_36VarlenDynamicPersistentTileSchedulerILi64ELi64ELi256ELi128ELb1ELb1ELb1ELb1ELb0ELb1EEEEEEEEEvNT_6ParamsE$_ZZN5flash25CollectiveMainloopFwdSm90ILi2EN4cute5tupleIJNS1_1CILi1EEES4_S4_EEENS2_IJNS3_ILi64EEES6_S6_EEELi512EN7cutlass10bfloat16_tEfNS8_4arch4Sm90ELb0ELb1ELb1ELb1ELb1ELb1ELb1ELb0ELb0ELb1ELb1ELb0EE3mmaINS_16FlashAttnFwdSm90ISC_NS_21CollectiveEpilogueFwdINS2_IJS6_NS3_ILi512EEES6_EEES5_S9_SB_Li256ELb1ELb1ELb1ELb0EEENS_36VarlenDynamicPersistentTileSchedulerILi64ELi64ELi256ELi128ELb1ELb1ELb1ELb1ELb0ELb1EEEE13SharedStorageENS1_6TensorINS1_11ArrayEngineIfLm128EEENS1_6LayoutINS2_IJNS2_IJNS3_ILi2EEESR_NS3_ILi32EEEEEES4_S4_EEENS2_IJNS2_IJS4_SR_NS3_ILi4EEEEEENS3_ILi0EEESX_EEEEEEENS_7SoftmaxILi2ELi0EEEEEbRKNSC_6ParamsENS8_13PipelineAsyncILi2EEES17_RNS8_13PipelineStateILj2EEERT0_RT1_iRiRKNS_16SeqlenInfoQKNewKILb1ELb1EEENS2_IJiiiiEEERT_ENKUliT_T0_T1_E_clIZSD_ISM_S10_S12_EbS15_S17_S17_S1A_S1C_S1E_iS1F_S1J_S1K_S1M_EUlRS1N_iE0_NS3_ILb1EEES1U_EEDaiS1N_S1O_S1P_)
        /*029c*/ 	.word	0x00000470


	//----- nvinfo : EIATTR_FRAME_SIZE
	.align		4
.L_142:
        /*02a0*/ 	.byte	0x04, 0x11
        /*02a2*/ 	.short	(.L_144 - .L_143)
	.align		4
.L_143:
        /*02a4*/ 	.word	index@(_ZN7cutlass13device_kernelIN5flash11enable_sm90INS1_16FlashAttnFwdSm90INS1_25CollectiveMainloopFwdSm90ILi2EN4cute5tupleIJNS5_1CILi1EEES8_S8_EEENS6_IJNS7_ILi64EEESA_SA_EEELi512ENS_10bfloat16_tEfNS_4arch4Sm90ELb0ELb1ELb1ELb1ELb1ELb1ELb1ELb0ELb0ELb1ELb1ELb0EEENS1_21CollectiveEpilogueFwdINS6_IJSA_NS7_ILi512EEESA_EEES9_SC_SE_Li256ELb1ELb1ELb1ELb0EEENS1_36VarlenDynamicPersistentTileSchedulerILi64ELi64ELi256ELi128ELb1ELb1ELb1ELb1ELb0ELb1EEEEEEEEEvNT_6ParamsE)
        /*02a8*/ 	.word	0x00000470


	//----- nvinfo : EIATTR_REGCOUNT
	.align		4
.L_144:
        /*02ac*/ 	.byte	0x04, 0x2f
        /*02ae*/ 	.short	(.L_146 - .L_145)
	.align		4
.L_145:
        /*02b0*/ 	.word	index@(_ZN7cutlass13device_kernelIN5flash11enable_sm90INS1_16FlashAttnFwdSm90INS1_25CollectiveMainloopFwdSm90ILi2EN4cute5tupleIJNS5_1CILi1EEES8_S8_EEENS6_IJNS7_ILi64EEESA_SA_EEELi512ENS_10bfloat16_tEfNS_4arch4Sm90ELb0ELb1ELb1ELb1ELb1ELb0ELb1ELb0ELb0ELb1ELb1ELb0EEENS1_21CollectiveEpilogueFwdINS6_IJSA_NS7_ILi512EEESA_EEES9_SC_SE_Li256ELb1ELb1ELb1ELb0EEENS1_36VarlenDynamicPersistentTileSchedulerILi64ELi64ELi256ELi128ELb1ELb1ELb1ELb1ELb0ELb1EEEEEEEEEvNT_6ParamsE)
        /*02b4*/ 	.word	0x000000a8


	//----- nvinfo : EIATTR_FRAME_SIZE
	.align		4
.L_146:
        /*02b8*/ 	.byte	0x04, 0x11
        /*02ba*/ 	.short	(.L_148 - .L_147)
	.align		4
.L_147:
        /*02bc*/ 	.word	index@($_ZN7cutlass13device_kernelIN5flash11enable_sm90INS1_16FlashAttnFwdSm90INS1_25CollectiveMainloopFwdSm90ILi2EN4cute5tupleIJNS5_1CILi1EEES8_S8_EEENS6_IJNS7_ILi64EEESA_SA_EEELi512ENS_10bfloat16_tEfNS_4arch4Sm90ELb0ELb1ELb1ELb1ELb1ELb0ELb1ELb0ELb0ELb1ELb1ELb0EEENS1_21CollectiveEpilogueFwdINS6_IJSA_NS7_ILi512EEESA_EEES9_SC_SE_Li256ELb1ELb1ELb1ELb0EEENS1_36VarlenDynamicPersistentTileSchedulerILi64ELi64ELi256ELi128ELb1ELb1ELb1ELb1ELb0ELb1EEEEEEEEEvNT_6ParamsE$_ZZN5flash25CollectiveMainloopFwdSm90ILi2EN4cute5tupleIJNS1_1CILi1EEES4_S4_EEENS2_IJNS3_ILi64EEES6_S6_EEELi512EN7cutlass10bfloat16_tEfNS8_4arch4Sm90ELb0ELb1ELb1ELb1ELb1ELb0ELb1ELb0ELb0ELb1ELb1ELb0EE3mmaINS_16FlashAttnFwdSm90ISC_NS_21CollectiveEpilogueFwdINS2_IJS6_NS3_ILi512EEES6_EEES5_S9_SB_Li256ELb1ELb1ELb1ELb0EEENS_36VarlenDynamicPersistentTileSchedulerILi64ELi64ELi256ELi128ELb1ELb1ELb1ELb1ELb0ELb1EEEE13SharedStorageENS1_6TensorINS1_11ArrayEngineIfLm128EEENS1_6LayoutINS2_IJNS2_IJNS3_ILi2EEESR_NS3_ILi32EEEEEES4_S4_EEENS2_IJNS2_IJS4_SR_NS3_ILi4EEEEEENS3_ILi0EEESX_EEEEEEENS_7SoftmaxILi2ELi0EEEEEbRKNSC_6ParamsENS8_13PipelineAsyncILi2EEES17_RNS8_13PipelineStateILj2EEERT0_RT1_iRiRKNS_16SeqlenInfoQKNewKILb1ELb0EEENS2_IJiiiiEEERT_ENKUliT_T0_T1_E_clIZSD_ISM_S10_S12_EbS15_S17_S17_S1A_S1C_S1E_iS1F_S1J_S1K_S1M_EUlRS1N_iE1_NS3_ILb0EEENS3_ILb1EEEEEDaiS1N_S1O_S1P_)
        /*02c0*/ 	.word	0x00000460


	//----- nvinfo : EIATTR_FRAME_SIZE
	.align		4
.L_148:
        /*02c4*/ 	.byte	0x04, 0x11
        /*02c6*/ 	.short	(.L_150 - .L_149)
	.align		4
.L_149:
        /*02c8*/ 	.word	index@(_ZN7cutlass13device_kernelIN5flash11enable_sm90INS1_16FlashAttnFwdSm90INS1_25CollectiveMainloopFwdSm90ILi2EN4cute5tupleIJNS5_1CILi1EEES8_S8_EEENS6_IJNS7_ILi64EEESA_SA_EEELi512ENS_10bfloat16_tEfNS_4arch4Sm90ELb0ELb1ELb1ELb1ELb1ELb0ELb1ELb0ELb0ELb1ELb1ELb0EEENS1_21CollectiveEpilogueFwdINS6_IJSA_NS7_ILi512EEESA_EEES9_SC_SE_Li256ELb1ELb1ELb1ELb0EEENS1_36VarlenDynamicPersistentTileSchedulerILi64ELi64ELi256ELi128ELb1ELb1ELb1ELb1ELb0ELb1EEEEEEEEEvNT_6ParamsE)
        /*02cc*/ 	.word	0x00000460


	//----- nvinfo : EIATTR_REGCOUNT
	.align		4
.L_150:
        /*02d0*/ 	.byte	0x04, 0x2f
        /*02d2*/ 	.short	(.L_152 - .L_151)
	.align		4
.L_151:
        /*02d4*/ 	.word	index@(_ZN7cutlass13device_kernelIN5flash11enable_sm90INS1_16FlashAttnFwdSm90INS1_25CollectiveMainloopFwdSm90ILi2EN4cute5tupleIJNS5_1CILi1EEES8_S8_EEENS6_IJNS7_ILi64EEESA_SA_EEELi512ENS_10bfloat16_tEfNS_4arch4Sm90ELb0ELb1ELb1ELb1ELb1ELb1ELb0ELb0ELb0ELb1ELb1ELb0EEENS1_21CollectiveEpilogueFwdINS6_IJSA_NS7_ILi512EEESA_EEES9_SC_SE_Li256ELb1ELb1ELb1ELb0EEENS1_36VarlenDynamicPersistentTileSchedulerILi64ELi64ELi256ELi128ELb1ELb1ELb1ELb1ELb0ELb1EEEEEEEEEvNT_6ParamsE)
        /*02d8*/ 	.word	0x000000a8


	//----- nvinfo : EIATTR_FRAME_SIZE
	.align		4
.L_152:
        /*02dc*/ 	.byte	0x04, 0x11
        /*02de*/ 	.short	(.L_154 - .L_153)
	.align		4
.L_153:
        /*02e0*/ 	.word	index@(_ZN7cutlass13device_kernelIN5flash11enable_sm90INS1_16FlashAttnFwdSm90INS1_25CollectiveMainloopFwdSm90ILi2EN4cute5tupleIJNS5_1CILi1EEES8_S8_EEENS6_IJNS7_ILi64EEESA_SA_EEELi512ENS_10bfloat16_tEfNS_4arch4Sm90ELb0ELb1ELb1ELb1ELb1ELb1ELb0ELb0ELb0ELb1ELb1ELb0EEENS1_21CollectiveEpilogueFwdINS6_IJSA_NS7_ILi512EEESA_EEES9_SC_SE_Li256ELb1ELb1ELb1ELb0EEENS1_36VarlenDynamicPersistentTileSchedulerILi64ELi64ELi256ELi128ELb1ELb1ELb1ELb1ELb0ELb1EEEEEEEEEvNT_6ParamsE)
        /*02e4*/ 	.word	0x00000070


	//----- nvinfo : EIATTR_REGCOUNT
	.align		4
.L_154:
        /*02e8*/ 	.byte	0x04, 0x2f
        /*02ea*/ 	.short	(.L_156 - .L_155)
	.align		4
.L_155:
        /*02ec*/ 	.word	index@(_ZN7cutlass13device_kernelIN5flash11enable_sm90INS1_16FlashAttnFwdSm90INS1_25CollectiveMainloopFwdSm90ILi2EN4cute5tupleIJNS5_1CILi1EEES8_S8_EEENS6_IJNS7_ILi64EEESA_SA_EEELi512ENS_10bfloat16_tEfNS_4arch4Sm90ELb0ELb1ELb1ELb1ELb1ELb0ELb0ELb0ELb0ELb1ELb1ELb0EEENS1_21CollectiveEpilogueFwdINS6_IJSA_NS7_ILi512EEESA_EEES9_SC_SE_Li256ELb1ELb1ELb1ELb0EEENS1_36VarlenDynamicPersistentTileSchedulerILi64ELi64ELi256ELi128ELb1ELb1ELb1ELb1ELb0ELb1EEEEEEEEEvNT_6ParamsE)
        /*02f0*/ 	.word	0x000000a8


	//----- nvinfo : EIATTR_FRAME_SIZE
	.align		4
.L_156:
        /*02f4*/ 	.byte	0x04, 0x11
        /*02f6*/ 	.short	(.L_158 - .L_157)
	.align		4
.L_157:
        /*02f8*/ 	.word	index@(_ZN7cutlass13device_kernelIN5flash11enable_sm90INS1_16FlashAttnFwdSm90INS1_25CollectiveMainloopFwdSm90ILi2EN4cute5tupleIJNS5_1CILi1EEES8_S8_EEENS6_IJNS7_ILi64EEESA_SA_EEELi512ENS_10bfloat16_tEfNS_4arch4Sm90ELb0ELb1ELb1ELb1ELb1ELb0ELb0ELb0ELb0ELb1ELb1ELb0EEENS1_21CollectiveEpilogueFwdINS6_IJSA_NS7_ILi512EEESA_EEES9_SC_SE_Li256ELb1ELb1ELb1ELb0EEENS1_36VarlenDynamicPersistentTileSchedulerILi64ELi64ELi256ELi128ELb1ELb1ELb1ELb1ELb0ELb1EEEEEEEEEvNT_6ParamsE)
        /*02fc*/ 	.word	0x00000028


	//----- nvinfo : EIATTR_REGCOUNT
	.align		4
.L_158:
        /*0300*/ 	.byte	0x04, 0x2f
        /*0302*/ 	.short	(.L_160 - .L_159)
	.align		4
.L_159:
        /*0304*/ 	.word	index@(_ZN7cutlass13device_kernelIN5flash11enable_sm90INS1_16FlashAttnFwdSm90INS1_25CollectiveMainloopFwdSm90ILi2EN4cute5tupleIJNS5_1CILi1EEES8_S8_EEENS6_IJNS7_ILi64EEESA_SA_EEELi512ENS_10bfloat16_tEfNS_4arch4Sm90ELb0ELb1ELb1ELb0ELb1ELb0ELb1ELb0ELb0ELb1ELb1ELb0EEENS1_21CollectiveEpilogueFwdINS6_IJSA_NS7_ILi512EEESA_EEES9_SC_SE_Li256ELb0ELb1ELb1ELb0EEENS1_19SingleTileSchedulerILb0ELb1ELb1ELi64EEEEEEEEEvNT_6ParamsE)
        /*0308*/ 	.word	0x000000a8


	//----- nvinfo : EIATTR_FRAME_SIZE
	.align		4
.L_160:
        /*030c*/ 	.byte	0x04, 0x11
        /*030e*/ 	.short	(.L_162 - .L_161)
	.align		4
.L_161:
        /*0310*/ 	.word	index@($_ZN7cutlass13device_kernelIN5flash11enable_sm90INS1_16FlashAttnFwdSm90INS1_25CollectiveMainloopFwdSm90ILi2EN4cute5tupleIJNS5_1CILi1EEES8_S8_EEENS6_IJNS7_ILi64EEESA_SA_EEELi512ENS_10bfloat16_tEfNS_4arch4Sm90ELb0ELb1ELb1ELb0ELb1ELb0ELb1ELb0ELb0ELb1ELb1ELb0EEENS1_21CollectiveEpilogueFwdINS6_IJSA_NS7_ILi512EEESA_EEES9_SC_SE_Li256ELb0ELb1ELb1ELb0EEENS1_19SingleTileSchedulerILb0ELb1ELb1ELi64EEEEEEEEEvNT_6ParamsE$_ZZN5flash25CollectiveMainloopFwdSm90ILi2EN4cute5tupleIJNS1_1CILi1EEES4_S4_EEENS2_IJNS3_ILi64EEES6_S6_EEELi512EN7cutlass10bfloat16_tEfNS8_4arch4Sm90ELb0ELb1ELb1ELb0ELb1ELb0ELb1ELb0ELb0ELb1ELb1ELb0EE3mmaINS_16FlashAttnFwdSm90ISC_NS_21CollectiveEpilogueFwdINS2_IJS6_NS3_ILi512EEES6_EEES5_S9_SB_Li256ELb0ELb1ELb1ELb0EEENS_19SingleTileSchedulerILb0ELb1ELb1ELi64EEEE13SharedStorageENS1_6TensorINS1_11ArrayEngineIfLm128EEENS1_6LayoutINS2_IJNS2_IJNS3_ILi2EEESR_NS3_ILi32EEEEEES4_S4_EEENS2_IJNS2_IJS4_SR_NS3_ILi4EEEEEENS3_ILi0EEESX_EEEEEEENS_7SoftmaxILi2ELi0EEEEEbRKNSC_6ParamsENS8_13PipelineAsyncILi2EEES17_RNS8_13PipelineStateILj2EEERT0_RT1_iRiRKNS_16SeqlenInfoQKNewKILb0ELb0EEENS2_IJiiiiEEERT_ENKUliT_T0_T1_E_clIZSD_ISM_S10_S12_EbS15_S17_S17_S1A_S1C_S1E_iS1F_S1J_S1K_S1M_EUlRS1N_iE1_NS3_ILb0EEENS3_ILb1EEEEEDaiS1N_S1O_S1P_)
        /*0314*/ 	.word	0x00000420


	//----- nvinfo : EIATTR_FRAME_SIZE
	.align		4
.L_162:
        /*0318*/ 	.byte	0x04, 0x11
        /*031a*/ 	.short	(.L_164 - .L_163)
	.align		4
.L_163:
        /*031c*/ 	.word	index@(_ZN7cutlass13device_kernelIN5flash11enable_sm90INS1_16FlashAttnFwdSm90INS1_25CollectiveMainloopFwdSm90ILi2EN4cute5tupleIJNS5_1CILi1EEES8_S8_EEENS6_IJNS7_ILi64EEESA_SA_EEELi512ENS_10bfloat16_tEfNS_4arch4Sm90ELb0ELb1ELb1ELb0ELb1ELb0ELb1ELb0ELb0ELb1ELb1ELb0EEENS1_21CollectiveEpilogueFwdINS6_IJSA_NS7_ILi512EEESA_EEES9_SC_SE_Li256ELb0ELb1ELb1ELb0EEENS1_19SingleTileSchedulerILb0ELb1ELb1ELi64EEEEEEEEEvNT_6ParamsE)
        /*0320*/ 	.word	0x00000420


	//----- nvinfo : EIATTR_REGCOUNT
	.align		4
.L_164:
        /*0324*/ 	.byte	0x04, 0x2f
        /*0326*/ 	.short	(.L_166 - .L_165)
	.align		4
.L_165:
        /*0328*/ 	.word	index@(_ZN7cutlass13device_kernelIN5flash11enable_sm90INS1_16FlashAttnFwdSm90INS1_25CollectiveMainloopFwdSm90ILi2EN4cute5tupleIJNS5_1CILi1EEES8_S8_EEENS6_IJNS7_ILi64EEESA_SA_EEELi512ENS_10bfloat16_tEfNS_4arch4Sm90ELb0ELb1ELb1ELb0ELb1ELb0ELb0ELb0ELb0ELb1ELb1ELb0EEENS1_21CollectiveEpilogueFwdINS6_IJSA_NS7_ILi512EEESA_EEES9_SC_SE_Li256ELb0ELb1ELb1ELb0EEENS1_19SingleTileSchedulerILb0ELb1ELb1ELi64EEEEEEEEEvNT_6ParamsE)
        /*032c*/ 	.word	0x000000a8


	//----- nvinfo : EIATTR_FRAME_SIZE
	.align		4
.L_166:
        /*0330*/ 	.byte	0x04, 0x11
        /*0332*/ 	.short	(.L_168 - .L_167)
	.align		4
.L_167:
        /*0334*/ 	.word	index@(_ZN7cutlass13device_kernelIN5flash11enable_sm90INS1_16FlashAttnFwdSm90INS1_25CollectiveMainloopFwdSm90ILi2EN4cute5tupleIJNS5_1CILi1EEES8_S8_EEENS6_IJNS7_ILi64EEESA_SA_EEELi512ENS_10bfloat16_tEfNS_4arch4Sm90ELb0ELb1ELb1ELb0ELb1ELb0ELb0ELb0ELb0ELb1ELb1ELb0EEENS1_21CollectiveEpilogueFwdINS6_IJSA_NS7_ILi512EEESA_EEES9_SC_SE_Li256ELb0ELb1ELb1ELb0EEENS1_19SingleTileSchedulerILb0ELb1ELb1ELi64EEEEEEEEEvNT_6ParamsE)
        /*0338*/ 	.word	0x00000000


	//----- nvinfo : EIATTR_REGCOUNT
	.align		4
.L_168:
        /*033c*/ 	.byte	0x04, 0x2f
        /*033e*/ 	.short	(.L_170 - .L_169)
	.align		4
.L_169:
        /*0340*/ 	.word	index@(_ZN7cutlass13device_kernelIN5flash11enable_sm90INS1_16FlashAttnFwdSm90INS1_25CollectiveMainloopFwdSm90ILi2EN4cute5tupleIJNS5_1CILi1EEES8_S8_EEENS6_IJNS7_ILi64EEESA_SA_EEELi512ENS_10bfloat16_tEfNS_4arch4Sm90ELb0ELb0ELb1ELb1ELb1ELb1ELb1ELb0ELb0ELb1ELb1ELb0EEENS1_21CollectiveEpilogueFwdINS6_IJSA_NS7_ILi512EEESA_EEES9_SC_SE_Li256ELb1ELb1ELb1ELb0EEENS1_36VarlenDynamicPersistentTileSchedulerILi64ELi64ELi256ELi128ELb1ELb1ELb1ELb0ELb1ELb1EEEEEEEEEvNT_6ParamsE)
        /*0344*/ 	.word	0x000000a8


	//----- nvinfo : EIATTR_FRAME_SIZE
	.align		4
.L_170:
        /*0348*/ 	.byte	0x04, 0x11
        /*034a*/ 	.short	(.L_172 - .L_171)
	.align		4
.L_171:
        /*034c*/ 	.word	index@(_ZN7cutlass13device_kernelIN5flash11enable_sm90INS1_16FlashAttnFwdSm90INS1_25CollectiveMainloopFwdSm90ILi2EN4cute5tupleIJNS5_1CILi1EEES8_S8_EEENS6_IJNS7_ILi64EEESA_SA_EEELi512ENS_10bfloat16_tEfNS_4arch4Sm90ELb0ELb0ELb1ELb1ELb1ELb1ELb1ELb0ELb0ELb1ELb1ELb0EEENS1_21CollectiveEpilogueFwdINS6_IJSA_NS7_ILi512EEESA_EEES9_SC_SE_Li256ELb1ELb1ELb1ELb0EEENS1_36VarlenDynamicPersistentTileSchedulerILi64ELi64ELi256ELi128ELb1ELb1ELb1ELb0ELb1ELb1EEEEEEEEEvNT_6ParamsE)
        /*0350*/ 	.word	0x00000070


	//----- nvinfo : EIATTR_REGCOUNT
	.align		4
.L_172:
        /*0354*/ 	.byte	0x04, 0x2f
        /*0356*/ 	.short	(.L_174 - .L_173)
	.align		4
.L_173:
        /*0358*/ 	.word	index@(_ZN7cutlass13device_kernelIN5flash11enable_sm90INS1_16FlashAttnFwdSm90INS1_25CollectiveMainloopFwdSm90ILi2EN4cute5tupleIJNS5_1CILi1EEES8_S8_EEENS6_IJNS7_ILi64EEESA_SA_EEELi512ENS_10bfloat16_tEfNS_4arch4Sm90ELb0ELb0ELb1ELb1ELb1ELb0ELb1ELb0ELb0ELb1ELb1ELb0EEENS1_21CollectiveEpilogueFwdINS6_IJSA_NS7_ILi512EEESA_EEES9_SC_SE_Li256ELb1ELb1ELb1ELb0EEENS1_36VarlenDynamicPersistentTileSchedulerILi64ELi64ELi256ELi128ELb1ELb1ELb1ELb0ELb1ELb1EEEEEEEEEvNT_6ParamsE)
        /*035c*/ 	.word	0x000000a8


	//----- nvinfo : EIATTR_FRAME_SIZE
	.align		4
.L_174:
        /*0360*/ 	.byte	0x04, 0x11
        /*0362*/ 	.short	(.L_176 - .L_175)
	.align		4
.L_175:
        /*0364*/ 	.word	index@(_ZN7cutlass13device_kernelIN5flash11enable_sm90INS1_16FlashAttnFwdSm90INS1_25CollectiveMainloopFwdSm90ILi2EN4cute5tupleIJNS5_1CILi1EEES8_S8_EEENS6_IJNS7_ILi64EEESA_SA_EEELi512ENS_10bfloat16_tEfNS_4arch4Sm90ELb0ELb0ELb1ELb1ELb1ELb0ELb1ELb0ELb0ELb1ELb1ELb0EEENS1_21CollectiveEpilogueFwdINS6_IJSA_NS7_ILi512EEESA_EEES9_SC_SE_Li256ELb1ELb1ELb1ELb0EEENS1_36VarlenDynamicPersistentTileSchedulerILi64ELi64ELi256ELi128ELb1ELb1ELb1ELb0ELb1ELb1EEEEEEEEEvNT_6ParamsE)
        /*0368*/ 	.word	0x00000038


	//----- nvinfo : EIATTR_REGCOUNT
	.align		4
.L_176:
        /*036c*/ 	.byte	0x04, 0x2f
        /*036e*/ 	.short	(.L_178 - .L_177)
	.align		4
.L_177:
        /*0370*/ 	.word	index@(_ZN7cutlass13device_kernelIN5flash11enable_sm90INS1_16FlashAttnFwdSm90INS1_25CollectiveMainloopFwdSm90ILi2EN4cute5tupleIJNS5_1CILi1EEES8_S8_EEENS6_IJNS7_ILi64EEESA_SA_EEELi512ENS_10bfloat16_tEfNS_4arch4Sm90ELb0ELb0ELb1ELb1ELb1ELb1ELb0ELb0ELb0ELb1ELb1ELb0EEENS1_21CollectiveEpilogueFwdINS6_IJSA_NS7_ILi512EEESA_EEES9_SC_SE_Li256ELb1ELb1ELb1ELb0EEENS1_36VarlenDynamicPersistentTileSchedulerILi64ELi64ELi256ELi128ELb1ELb1ELb1ELb0ELb1ELb1EEEEEEEEEvNT_6ParamsE)
        /*0374*/ 	.word	0x000000a8


	//----- nvinfo : EIATTR_FRAME_SIZE
	.align		4
.L_178:
        /*0378*/ 	.byte	0x04, 0x11
        /*037a*/ 	.short	(.L_180 - .L_179)
	.align		4
.L_179:
        /*037c*/ 	.word	index@(_ZN7cutlass13device_kernelIN5flash11enable_sm90INS1_16FlashAttnFwdSm90INS1_25CollectiveMainloopFwdSm90ILi2EN4cute5tupleIJNS5_1CILi1EEES8_S8_EEENS6_IJNS7_ILi64EEESA_SA_EEELi512ENS_10bfloat16_tEfNS_4arch4Sm90ELb0ELb0ELb1ELb1ELb1ELb1ELb0ELb0ELb0ELb1ELb1ELb0EEENS1_21CollectiveEpilogueFwdINS6_IJSA_NS7_ILi512EEESA_EEES9_SC_SE_Li256ELb1ELb1ELb1ELb0EEENS1_36VarlenDynamicPersistentTileSchedulerILi64ELi64ELi256ELi128ELb1ELb1ELb1ELb0ELb1ELb1EEEEEEEEEvNT_6ParamsE)
        /*0380*/ 	.word	0x00000060


	//----- nvinfo : EIATTR_REGCOUNT
	.align		4
.L_180:
        /*0384*/ 	.byte	0x04, 0x2f
        /*0386*/ 	.short	(.L_182 - .L_181)
	.align		4
.L_181:
        /*0388*/ 	.word	index@(_ZN7cutlass13device_kernelIN5flash11enable_sm90INS1_16FlashAttnFwdSm90INS1_25CollectiveMainloopFwdSm90ILi2EN4cute5tupleIJNS5_1CILi1EEES8_S8_EEENS6_IJNS7_ILi64EEESA_SA_EEELi512ENS_10bfloat16_tEfNS_4arch4Sm90ELb0ELb0ELb1ELb1ELb1ELb0ELb0ELb0ELb0ELb1ELb1ELb0EEENS1_21CollectiveEpilogueFwdINS6_IJSA_NS7_ILi512EEESA_EEES9_SC_SE_Li256ELb1ELb1ELb1ELb0EEENS1_36VarlenDynamicPersistentTileSchedulerILi64ELi64ELi256ELi128ELb1ELb1ELb1ELb0ELb1ELb1EEEEEEEEEvNT_6ParamsE)
        /*038c*/ 	.word	0x000000a8


	//----- nvinfo : EIATTR_FRAME_SIZE
	.align		4
.L_182:
        /*0390*/ 	.byte	0x04, 0x11
        /*0392*/ 	.short	(.L_184 - .L_183)
	.align		4
.L_183:
        /*0394*/ 	.word	index@(_ZN7cutlass13device_kernelIN5flash11enable_sm90INS1_16FlashAttnFwdSm90INS1_25CollectiveMainloopFwdSm90ILi2EN4cute5tupleIJNS5_1CILi1EEES8_S8_EEENS6_IJNS7_ILi64EEESA_SA_EEELi512ENS_10bfloat16_tEfNS_4arch4Sm90ELb0ELb0ELb1ELb1ELb1ELb0ELb0ELb0ELb0ELb1ELb1ELb0EEENS1_21CollectiveEpilogueFwdINS6_IJSA_NS7_ILi512EEESA_EEES9_SC_SE_Li256ELb1ELb1ELb1ELb0EEENS1_36VarlenDynamicPersistentTileSchedulerILi64ELi64ELi256ELi128ELb1ELb1ELb1ELb0ELb1ELb1EEEEEEEEEvNT_6ParamsE)
        /*0398*/ 	.word	0x00000040


	//----- nvinfo : EIATTR_REGCOUNT
	.align		4
.L_184:
        /*039c*/ 	.byte	0x04, 0x2f
        /*039e*/ 	.short	(.L_186 - .L_185)
	.align		4
.L_185:
        /*03a0*/ 	.word	index@(_ZN7cutlass13device_kernelIN5flash11enable_sm90INS1_16FlashAttnFwdSm90INS1_25CollectiveMainloopFwdSm90ILi2EN4cute5tupleIJNS5_1CILi1EEES8_S8_EEENS6_IJNS7_ILi64EEESA_SA_EEELi512ENS_10bfloat16_tEfNS_4arch4Sm90ELb0ELb0ELb1ELb0ELb1ELb0ELb1ELb0ELb0ELb1ELb1ELb0EEENS1_21CollectiveEpilogueFwdINS6_IJSA_NS7_ILi512EEESA_EEES9_SC_SE_Li256ELb0ELb1ELb1ELb0EEENS1_19SingleTileSchedulerILb0ELb1ELb1ELi64EEEEEEEEEvNT_6ParamsE)
        /*03a4*/ 	.word	0x000000a8


	//----- nvinfo : EIATTR_FRAME_SIZE
	.align		4
.L_186:
        /*03a8*/ 	.byte	0x04, 0x11
        /*03aa*/ 	.short	(.L_188 - .L_187)
	.align		4
.L_187:
        /*03ac*/ 	.word	index@(_ZN7cutlass13device_kernelIN5flash11enable_sm90INS1_16FlashAttnFwdSm90INS1_25CollectiveMainloopFwdSm90ILi2EN4cute5tupleIJNS5_1CILi1EEES8_S8_EEENS6_IJNS7_ILi64EEESA_SA_EEELi512ENS_10bfloat16_tEfNS_4arch4Sm90ELb0ELb0ELb1ELb0ELb1ELb0ELb1ELb0ELb0ELb1ELb1ELb0EEENS1_21CollectiveEpilogueFwdINS6_IJSA_NS7_ILi512EEESA_EEES9_SC_SE_Li256ELb0ELb1ELb1ELb0EEENS1_19SingleTileSchedulerILb0ELb1ELb1ELi64EEEEEEEEEvNT_6ParamsE)
        /*03b0*/ 	.word	0x00000008


	//----- nvinfo : EIATTR_REGCOUNT
	.align		4
.L_188:
        /*03b4*/ 	.byte	0x04, 0x2f
        /*03b6*/ 	.short	(.L_190 - .L_189)
	.align		4
.L_189:
        /*03b8*/ 	.word	index@(_ZN7cutlass13device_kernelIN5flash11enable_sm90INS1_16FlashAttnFwdSm90INS1_25CollectiveMainloopFwdSm90ILi2EN4cute5tupleIJNS5_1CILi1EEES8_S8_EEENS6_IJNS7_ILi64EEESA_SA_EEELi512ENS_10bfloat16_tEfNS_4arch4Sm90ELb0ELb0ELb1ELb0ELb1ELb0ELb0ELb0ELb0ELb1ELb1ELb0EEENS1_21CollectiveEpilogueFwdINS6_IJSA_NS7_ILi512EEESA_EEES9_SC_SE_Li256ELb0ELb1ELb1ELb0EEENS1_19SingleTileSchedulerILb0ELb1ELb1ELi64EEEEEEEEEvNT_6ParamsE)
        /*03bc*/ 	.word	0x000000a8


	//----- nvinfo : EIATTR_FRAME_SIZE
	.align		4
.L_190:
        /*03c0*/ 	.byte	0x04, 0x11
        /*03c2*/ 	.short	(.L_192 - .L_191)
	.align		4
.L_191:
        /*03c4*/ 	.word	index@(_ZN7cutlass13device_kernelIN5flash11enable_sm90INS1_16FlashAttnFwdSm90INS1_25CollectiveMainloopFwdSm90ILi2EN4cute5tupleIJNS5_1CILi1EEES8_S8_EEENS6_IJNS7_ILi64EEESA_SA_EEELi512ENS_10bfloat16_tEfNS_4arch4Sm90ELb0ELb0ELb1ELb0ELb1ELb0ELb0ELb0ELb0ELb1ELb1ELb0EEENS1_21CollectiveEpilogueFwdINS6_IJSA_NS7_ILi512EEESA_EEES9_SC_SE_Li256ELb0ELb1ELb1ELb0EEENS1_19SingleTileSchedulerILb0ELb1ELb1ELi64EEEEEEEEEvNT_6ParamsE)
        /*03c8*/ 	.word	0x00000000


	//----- nvinfo : EIATTR_REGCOUNT
	.align		4
.L_192:
        /*03cc*/ 	.byte	0x04, 0x2f
        /*03ce*/ 	.short	(.L_194 - .L_193)
	.align		4
.L_193:
        /*03d0*/ 	.word	index@(_ZN7cutlass13device_kernelIN5flash11enable_sm90INS1_16FlashAttnFwdSm90INS1_25CollectiveMainloopFwdSm90ILi2EN4cute5tupleIJNS5_1CILi1EEES8_S8_EEENS6_IJNS7_ILi128EEENS7_ILi96EEENS7_ILi192EEEEEELi128ENS_10bfloat16_tEfNS_4arch4Sm90ELb1ELb0ELb1ELb1ELb1ELb1ELb0ELb1ELb1ELb1ELb1ELb0EEENS1_21CollectiveEpilogueFwdINS6_IJSA_SA_SB_EEES9_SE_SG_Li256ELb1ELb1ELb1ELb0EEENS1_36VarlenDynamicPersistentTileSchedulerILi128ELi96ELi256ELi128ELb1ELb1ELb1ELb1ELb1ELb1EEEEEEEEEvNT_6ParamsE)
        /*03d4*/ 	.word	0x000000a8


	//----- nvinfo : EIATTR_FRAME_SIZE
	.align		4
.L_194:
        /*03d8*/ 	.byte	0x04, 0x11
        /*03da*/ 	.short	(.L_196 - .L_195)
	.align		4
.L_195:
        /*03dc*/ 	.word	index@(_ZN7cutlass13device_kernelIN5flash11enable_sm90INS1_16FlashAttnFwdSm90INS1_25CollectiveMainloopFwdSm90ILi2EN4cute5tupleIJNS5_1CILi1EEES8_S8_EEENS6_IJNS7_ILi128EEENS7_ILi96EEENS7_ILi192EEEEEELi128ENS_10bfloat16_tEfNS_4arch4Sm90ELb1ELb0ELb1ELb1ELb1ELb1ELb0ELb1ELb1ELb1ELb1ELb0EEENS1_21CollectiveEpilogueFwdINS6_IJSA_SA_SB_EEES9_SE_SG_Li256ELb1ELb1ELb1ELb0EEENS1_36VarlenDynamicPersistentTileSchedulerILi128ELi96ELi256ELi128ELb1ELb1ELb1ELb1ELb1ELb1EEEEEEEEEvNT_6ParamsE)
        /*03e0*/ 	.word	0x00000068


	//----- nvinfo : EIATTR_REGCOUNT
	.align		4
.L_196:
        /*03e4*/ 	.byte	0x04, 0x2f
        /*03e6*/ 	.short	(.L_198 - .L_197)
	.align		4
.L_197:
        /*03e8*/ 	.word	index@(_ZN7cutlass13device_kernelIN5flash11enable_sm90INS1_16FlashAttnFwdSm90INS1_25CollectiveMainloopFwdSm90ILi2EN4cute5tupleIJNS5_1CILi1EEES8_S8_EEENS6_IJNS7_ILi128EEENS7_ILi96EEENS7_ILi192EEEEEELi128ENS_10bfloat16_tEfNS_4arch4Sm90ELb1ELb0ELb1ELb1ELb1ELb0ELb0ELb1ELb1ELb1ELb1ELb0EEENS1_21CollectiveEpilogueFwdINS6_IJSA_SA_SB_EEES9_SE_SG_Li256ELb1ELb1ELb1ELb0EEENS1_36VarlenDynamicPersistentTileSchedulerILi128ELi96ELi256ELi128ELb1ELb1ELb1ELb1ELb1ELb1EEEEEEEEEvNT_6ParamsE)
        /*03ec*/ 	.word	0x000000a8


	//----- nvinfo : EIATTR_FRAME_SIZE
	.align		4
.L_198:
        /*03f0*/ 	.byte	0x04, 0x11
        /*03f2*/ 	.short	(.L_200 - .L_199)
	.align		4
.L_199:
        /*03f4*/ 	.word	index@(_ZN7cutlass13device_kernelIN5flash11enable_sm90INS1_16FlashAttnFwdSm90INS1_25CollectiveMainloopFwdSm90ILi2EN4cute5tupleIJNS5_1CILi1EEES8_S8_EEENS6_IJNS7_ILi128EEENS7_ILi96EEENS7_ILi192EEEEEELi128ENS_10bfloat16_tEfNS_4arch4Sm90ELb1ELb0ELb1ELb1ELb1ELb0ELb0ELb1ELb1ELb1ELb1ELb0EEENS1_21CollectiveEpilogueFwdINS6_IJSA_SA_SB_EEES9_SE_SG_Li256ELb1ELb1ELb1ELb0EEENS1_36VarlenDynamicPersistentTileSchedulerILi128ELi96ELi256ELi128ELb1ELb1ELb1ELb1ELb1ELb1EEEEEEEEEvNT_6ParamsE)
        /*03f8*/ 	.word	0x00000020


	//----- nvinfo : EIATTR_REGCOUNT
	.align		4
.L_200:
        /*03fc*/ 	.byte	0x04, 0x2f
        /*03fe*/ 	.short	(.L_202 - .L_201)
	.align		4
.L_201:
        /*0400*/ 	.word	index@(_ZN7cutlass13device_kernelIN5flash11enable_sm90INS1_16FlashAttnFwdSm90INS1_25CollectiveMainloopFwdSm90ILi2EN4cute5tupleIJNS5_1CILi1EEES8_S8_EEENS6_IJNS7_ILi128EEENS7_ILi96EEENS7_ILi192EEEEEELi128ENS_10bfloat16_tEfNS_4arch4Sm90ELb1ELb0ELb1ELb0ELb1ELb0ELb0ELb1ELb1ELb1ELb1ELb0EEENS1_21CollectiveEpilogueFwdINS6_IJSA_SA_SB_EEES9_SE_SG_Li256ELb0ELb1ELb1ELb0EEENS1_19SingleTileSchedulerILb0ELb1ELb1ELi128EEEEEEEEEvNT_6ParamsE)
        /*0404*/ 	.word	0x000000a8


	//----- nvinfo : EIATTR_FRAME_SIZE
	.align		4
.L_202:
        /*0408*/ 	.byte	0x04, 0x11
        /*040a*/ 	.short	(.L_204 - .L_203)
	.align		4
.L_203:
        /*040c*/ 	.word	index@(_ZN7cutlass13device_kernelIN5flash11enable_sm90INS1_16FlashAttnFwdSm90INS1_25CollectiveMainloopFwdSm90ILi2EN4cute5tupleIJNS5_1CILi1EEES8_S8_EEENS6_IJNS7_ILi128EEENS7_ILi96EEENS7_ILi192EEEEEELi128ENS_10bfloat16_tEfNS_4arch4Sm90ELb1ELb0ELb1ELb0ELb1ELb0ELb0ELb1ELb1ELb1ELb1ELb0EEENS1_21CollectiveEpilogueFwdINS6_IJSA_SA_SB_EEES9_SE_SG_Li256ELb0ELb1ELb1ELb0EEENS1_19SingleTileSchedulerILb0ELb1ELb1ELi128EEEEEEEEEvNT_6ParamsE)
        /*0410*/ 	.word	0x00000000


	//----- nvinfo : EIATTR_REGCOUNT
	.align		4
.L_204:
        /*0414*/ 	.byte	0x04, 0x2f
        /*0416*/ 	.short	(.L_206 - .L_205)
	.align		4
.L_205:
        /*0418*/ 	.word	index@(_ZN7cutlass13device_kernelIN5flash11enable_sm90INS1_16FlashAttnFwdSm90INS1_25CollectiveMainloopFwdSm90ILi2EN4cute5tupleIJNS5_1CILi1EEES8_S8_EEENS6_IJNS7_ILi128EEENS7_ILi96EEENS7_ILi192EEEEEELi128ENS_10bfloat16_tEfNS_4arch4Sm90ELb0ELb1ELb1ELb1ELb1ELb1ELb0ELb1ELb1ELb1ELb1ELb0EEENS1_21CollectiveEpilogueFwdINS6_IJSA_SA_SB_EEES9_SE_SG_Li256ELb1ELb1ELb1ELb0EEENS1_36VarlenDynamicPersistentTileSchedulerILi128ELi96ELi256ELi128ELb1ELb1ELb1ELb1ELb0ELb1EEEEEEEEEvNT_6ParamsE)
        /*041c*/ 	.word	0x000000a8


	//----- nvinfo : EIATTR_FRAME_SIZE
	.align		4
.L_206:
        /*0420*/ 	.byte	0x04, 0x11
        /*0422*/ 	.short	(.L_208 - .L_207)
	.align		4
.L_207:
        /*0424*/ 	.word	index@(_ZN7cutlass13device_kernelIN5flash11enable_sm90INS1_16FlashAttnFwdSm90INS1_25CollectiveMainloopFwdSm90ILi2EN4cute5tupleIJNS5_1CILi1EEES8_S8_EEENS6_IJNS7_ILi128EEENS7_ILi96EEENS7_ILi192EEEEEELi128ENS_10bfloat16_tEfNS_4arch4Sm90ELb0ELb1ELb1ELb1ELb1ELb1ELb0ELb1ELb1ELb1ELb1ELb0EEENS1_21CollectiveEpilogueFwdINS6_IJSA_SA_SB_EEES9_SE_SG_Li256ELb1ELb1ELb1ELb0EEENS1_36VarlenDynamicPersistentTileSchedulerILi128ELi96ELi256ELi128ELb1ELb1ELb1ELb1ELb0ELb1EEEEEEEEEvNT_6ParamsE)
        /*0428*/ 	.word	0x00000060


	//----- nvinfo : EIATTR_REGCOUNT
	.align		4
.L_208:
        /*042c*/ 	.byte	0x04, 0x2f
        /*042e*/ 	.short	(.L_210 - .L_209)
	.align		4
.L_209:
        /*0430*/ 	.word	index@(_ZN7cutlass13device_kernelIN5flash11enable_sm90INS1_16FlashAttnFwdSm90INS1_25CollectiveMainloopFwdSm90ILi2EN4cute5tupleIJNS5_1CILi1EEES8_S8_EEENS6_IJNS7_ILi128EEENS7_ILi96EEENS7_ILi192EEEEEELi128ENS_10bfloat16_tEfNS_4arch4Sm90ELb0ELb1ELb1ELb1ELb1ELb0ELb0ELb1ELb1ELb1ELb1ELb0EEENS1_21CollectiveEpilogueFwdINS6_IJSA_SA_SB_EEES9_SE_SG_Li256ELb1ELb1ELb1ELb0EEENS1_36VarlenDynamicPersistentTileSchedulerILi128ELi96ELi256ELi128ELb1ELb1ELb1ELb1ELb0ELb1EEEEEEEEEvNT_6ParamsE)
        /*0434*/ 	.word	0x000000a8


	//----- nvinfo : EIATTR_FRAME_SIZE
	.align		4
.L_210:
        /*0438*/ 	.byte	0x04, 0x11
        /*043a*/ 	.short	(.L_212 - .L_211)
	.align		4
.L_211:
        /*043c*/ 	.word	index@(_ZN7cutlass13device_kernelIN5flash11enable_sm90INS1_16FlashAttnFwdSm90INS1_25CollectiveMainloopFwdSm90ILi2EN4cute5tupleIJNS5_1CILi1EEES8_S8_EEENS6_IJNS7_ILi128EEENS7_ILi96EEENS7_ILi192EEEEEELi128ENS_10bfloat16_tEfNS_4arch4Sm90ELb0ELb1ELb1ELb1ELb1ELb0ELb0ELb1ELb1ELb1ELb1ELb0EEENS1_21CollectiveEpilogueFwdINS6_IJSA_SA_SB_EEES9_SE_SG_Li256ELb1ELb1ELb1ELb0EEENS1_36VarlenDynamicPersistentTileSchedulerILi128ELi96ELi256ELi128ELb1ELb1ELb1ELb1ELb0ELb1EEEEEEEEEvNT_6ParamsE)
        /*0440*/ 	.word	0x00000018


	//----- nvinfo : EIATTR_REGCOUNT
	.align		4
.L_212:
        /*0444*/ 	.byte	0x04, 0x2f
        /*0446*/ 	.short	(.L_214 - .L_213)
	.align		4
.L_213:
        /*0448*/ 	.word	index@(_ZN7cutlass13device_kernelIN5flash11enable_sm90INS1_16FlashAttnFwdSm90INS1_25CollectiveMainloopFwdSm90ILi2EN4cute5tupleIJNS5_1CILi1EEES8_S8_EEENS6_IJNS7_ILi128EEENS7_ILi96EEENS7_ILi192EEEEEELi128ENS_10bfloat16_tEfNS_4arch4Sm90ELb0ELb1ELb1ELb0ELb1ELb0ELb0ELb1ELb1ELb1ELb1ELb0EEENS1_21CollectiveEpilogueFwdINS6_IJSA_SA_SB_EEES9_SE_SG_Li256ELb0ELb1ELb1ELb0EEENS1_19SingleTileSchedulerILb0ELb1ELb1ELi128EEEEEEEEEvNT_6ParamsE)
        /*044c*/ 	.word	0x000000a8


	//----- nvinfo : EIATTR_FRAME_SIZE
	.align		4
.L_214:
        /*0450*/ 	.byte	0x04, 0x11
        /*0452*/ 	.short	(.L_216 - .L_215)
	.align		4
.L_215:
        /*0454*/ 	.word	index@(_ZN7cutlass13device_kernelIN5flash11enable_sm90INS1_16FlashAttnFwdSm90INS1_25CollectiveMainloopFwdSm90ILi2EN4cute5tupleIJNS5_1CILi1EEES8_S8_EEENS6_IJNS7_ILi128EEENS7_ILi96EEENS7_ILi192EEEEEELi128ENS_10bfloat16_tEfNS_4arch4Sm90ELb0ELb1ELb1ELb0ELb1ELb0ELb0ELb1ELb1ELb1ELb1ELb0EEENS1_21CollectiveEpilogueFwdINS6_IJSA_SA_SB_EEES9_SE_SG_Li256ELb0ELb1ELb1ELb0EEENS1_19SingleTileSchedulerILb0ELb1ELb1ELi128EEEEEEEEEvNT_6ParamsE)
        /*0458*/ 	.word	0x00000008


	//----- nvinfo : EIATTR_REGCOUNT
	.align		4
.L_216:
        /*045c*/ 	.byte	0x04, 0x2f
        /*045e*/ 	.short	(.L_218 - .L_217)
	.align		4
.L_217:
        /*0460*/ 	.word	index@(_ZN7cutlass13device_kernelIN5flash11enable_sm90INS1_16FlashAttnFwdSm90INS1_25CollectiveMainloopFwdSm90ILi2EN4cute5tupleIJNS5_1CILi1EEES8_S8_EEENS6_IJNS7_ILi128EEENS7_ILi96EEENS7_ILi192EEEEEELi128ENS_10bfloat16_tEfNS_4arch4Sm90ELb0ELb0ELb1ELb1ELb1ELb1ELb0ELb1ELb1ELb1ELb1ELb0EEENS1_21CollectiveEpilogueFwdINS6_IJSA_SA_SB_EEES9_SE_SG_Li256ELb1ELb1ELb1ELb0EEENS1_36VarlenDynamicPersistentTileSchedulerILi128ELi96ELi256ELi128ELb1ELb1ELb1ELb0ELb1ELb1EEEEEEEEEvNT_6ParamsE)
        /*0464*/ 	.word	0x000000a8


	//----- nvinfo : EIATTR_FRAME_SIZE
	.align		4
.L_218:
        /*0468*/ 	.byte	0x04, 0x11
        /*046a*/ 	.short	(.L_220 - .L_219)
	.align		4
.L_219:
        /*046c*/ 	.word	index@(_ZN7cutlass13device_kernelIN5flash11enable_sm90INS1_16FlashAttnFwdSm90INS1_25CollectiveMainloopFwdSm90ILi2EN4cute5tupleIJNS5_1CILi1EEES8_S8_EEENS6_IJNS7_ILi128EEENS7_ILi96EEENS7_ILi192EEEEEELi128ENS_10bfloat16_tEfNS_4arch4Sm90ELb0ELb0ELb1ELb1ELb1ELb1ELb0ELb1ELb1ELb1ELb1ELb0EEENS1_21CollectiveEpilogueFwdINS6_IJSA_SA_SB_EEES9_SE_SG_Li256ELb1ELb1ELb1ELb0EEENS1_36VarlenDynamicPersistentTileSchedulerILi128ELi96ELi256ELi128ELb1ELb1ELb1ELb0ELb1ELb1EEEEEEEEEvNT_6ParamsE)
        /*0470*/ 	.word	0x00000088


	//----- nvinfo : EIATTR_REGCOUNT
	.align		4
.L_220:
        /*0474*/ 	.byte	0x04, 0x2f
        /*0476*/ 	.short	(.L_222 - .L_221)
	.align		4
.L_221:
        /*0478*/ 	.word	index@(_ZN7cutlass13device_kernelIN5flash11enable_sm90INS1_16FlashAttnFwdSm90INS1_25CollectiveMainloopFwdSm90ILi2EN4cute5tupleIJNS5_1CILi1EEES8_S8_EEENS6_IJNS7_ILi128EEENS7_ILi96EEENS7_ILi192EEEEEELi128ENS_10bfloat16_tEfNS_4arch4Sm90ELb0ELb0ELb1ELb1ELb1ELb0ELb0ELb1ELb1ELb1ELb1ELb0EEENS1_21CollectiveEpilogueFwdINS6_IJSA_SA_SB_EEES9_SE_SG_Li256ELb1ELb1ELb1ELb0EEENS1_36VarlenDynamicPersistentTileSchedulerILi128ELi96ELi256ELi128ELb1ELb1ELb1ELb0ELb1ELb1EEEEEEEEEvNT_6ParamsE)
        /*047c*/ 	.word	0x000000a8


	//----- nvinfo : EIATTR_FRAME_SIZE
	.align		4
.L_222:
        /*0480*/ 	.byte	0x04, 0x11
        /*0482*/ 	.short	(.L_224 - .L_223)
	.align		4
.L_223:
        /*0484*/ 	.word	index@(_ZN7cutlass13device_kernelIN5flash11enable_sm90INS1_16FlashAttnFwdSm90INS1_25CollectiveMainloopFwdSm90ILi2EN4cute5tupleIJNS5_1CILi1EEES8_S8_EEENS6_IJNS7_ILi128EEENS7_ILi96EEENS7_ILi192EEEEEELi128ENS_10bfloat16_tEfNS_4arch4Sm90ELb0ELb0ELb1ELb1ELb1ELb0ELb0ELb1ELb1ELb1ELb1ELb0EEENS1_21CollectiveEpilogueFwdINS6_IJSA_SA_SB_EEES9_SE_SG_Li256ELb1ELb1ELb1ELb0EEENS1_36VarlenDynamicPersistentTileSchedulerILi128ELi96ELi256ELi128ELb1ELb1ELb1ELb0ELb1ELb1EEEEEEEEEvNT_6ParamsE)
        /*0488*/ 	.word	0x00000020


	//----- nvinfo : EIATTR_REGCOUNT
	.align		4
.L_224:
        /*048c*/ 	.byte	0x04, 0x2f
        /*048e*/ 	.short	(.L_226 - .L_225)
	.align		4
.L_225:
        /*0490*/ 	.word	index@(_ZN7cutlass13device_kernelIN5flash11enable_sm90INS1_16FlashAttnFwdSm90INS1_25CollectiveMainloopFwdSm90ILi2EN4cute5tupleIJNS5_1CILi1EEES8_S8_EEENS6_IJNS7_ILi128EEENS7_ILi96EEENS7_ILi192EEEEEELi128ENS_10bfloat16_tEfNS_4arch4Sm90ELb0ELb0ELb1ELb0ELb1ELb0ELb0ELb1ELb1ELb1ELb1ELb0EEENS1_21CollectiveEpilogueFwdINS6_IJSA_SA_SB_EEES9_SE_SG_Li256ELb0ELb1ELb1ELb0EEENS1_19SingleTileSchedulerILb0ELb1ELb1ELi128EEEEEEEEEvNT_6ParamsE)
        /*0494*/ 	.word	0x000000a8


	//----- nvinfo : EIATTR_FRAME_SIZE
	.align		4
.L_226:
        /*0498*/ 	.byte	0x04, 0x11
        /*049a*/ 	.short	(.L_228 - .L_227)
	.align		4
.L_227:
        /*049c*/ 	.word	index@(_ZN7cutlass13device_kernelIN5flash11enable_sm90INS1_16FlashAttnFwdSm90INS1_25CollectiveMainloopFwdSm90ILi2EN4cute5tupleIJNS5_1CILi1EEES8_S8_EEENS6_IJNS7_ILi128EEENS7_ILi96EEENS7_ILi192EEEEEELi128ENS_10bfloat16_tEfNS_4arch4Sm90ELb0ELb0ELb1ELb0ELb1ELb0ELb0ELb1ELb1ELb1ELb1ELb0EEENS1_21CollectiveEpilogueFwdINS6_IJSA_SA_SB_EEES9_SE_SG_Li256ELb0ELb1ELb1ELb0EEENS1_19SingleTileSchedulerILb0ELb1ELb1ELi128EEEEEEEEEvNT_6ParamsE)
        /*04a0*/ 	.word	0x00000000


	//----- nvinfo : EIATTR_MIN_STACK_SIZE
	.align		4
.L_228:
        /*04a4*/ 	.byte	0x04, 0x12
        /*04a6*/ 	.short	(.L_230 - .L_229)
	.align		4
.L_229:
        /*04a8*/ 	.word	index@(_ZN7cutlass13device_kernelIN5flash11enable_sm90INS1_16FlashAttnFwdSm90INS1_25CollectiveMainloopFwdSm90ILi2EN4cute5tupleIJNS5_1CILi1EEES8_S8_EEENS6_IJNS7_ILi128EEENS7_ILi96EEENS7_ILi192EEEEEELi128ENS_10bfloat16_tEfNS_4arch4Sm90ELb0ELb0ELb1ELb0ELb1ELb0ELb0ELb1ELb1ELb1ELb1ELb0EEENS1_21CollectiveEpilogueFwdINS6_IJSA_SA_SB_EEES9_SE_SG_Li256ELb0ELb1ELb1ELb0EEENS1_19SingleTileSchedulerILb0ELb1ELb1ELi128EEEEEEEEEvNT_6ParamsE)
        /*04ac*/ 	.word	0x00000000


	//----- nvinfo : EIATTR_MIN_STACK_SIZE
	.align		4
.L_230:
        /*04b0*/ 	.byte	0x04, 0x12
        /*04b2*/ 	.short	(.L_232 - .L_231)
	.align		4
.L_231:
        /*04b4*/ 	.word	index@(_ZN7cutlass13device_kernelIN5flash11enable_sm90INS1_16FlashAttnFwdSm90INS1_25CollectiveMainloopFwdSm90ILi2EN4cute5tupleIJNS5_1CILi1EEES8_S8_EEENS6_IJNS7_ILi128EEENS7_ILi96EEENS7_ILi192EEEEEELi128ENS_10bfloat16_tEfNS_4arch4Sm90ELb0ELb0ELb1ELb1ELb1ELb0ELb0ELb1ELb1ELb1ELb1ELb0EEENS1_21CollectiveEpilogueFwdINS6_IJSA_SA_SB_EEES9_SE_SG_Li256ELb1ELb1ELb1ELb0EEENS1_36VarlenDynamicPersistentTileSchedulerILi128ELi96ELi256ELi128ELb1ELb1ELb1ELb0ELb1ELb1EEEEEEEEEvNT_6ParamsE)
        /*04b8*/ 	.word	0x00000020


	//----- nvinfo : EIATTR_MIN_STACK_SIZE
	.align		4
.L_232:
        /*04bc*/ 	.byte	0x04, 0x12
        /*04be*/ 	.short	(.L_234 - .L_233)
	.align		4
.L_233:
        /*04c0*/ 	.word	index@(_ZN7cutlass13device_kernelIN5flash11enable_sm90INS1_16FlashAttnFwdSm90INS1_25CollectiveMainloopFwdSm90ILi2EN4cute5tupleIJNS5_1CILi1EEES8_S8_EEENS6_IJNS7_ILi128EEENS7_ILi96EEENS7_ILi192EEEEEELi128ENS_10bfloat16_tEfNS_4arch4Sm90ELb0ELb0ELb1ELb1ELb1ELb1ELb0ELb1ELb1ELb1ELb1ELb0EEENS1_21CollectiveEpilogueFwdINS6_IJSA_SA_SB_EEES9_SE_SG_Li256ELb1ELb1ELb1ELb0EEENS1_36VarlenDynamicPersistentTileSchedulerILi128ELi96ELi256ELi128ELb1ELb1ELb1ELb0ELb1ELb1EEEEEEEEEvNT_6ParamsE)
        /*04c4*/ 	.word	0x00000088


	//----- nvinfo : EIATTR_MIN_STACK_SIZE
	.align		4
.L_234:
        /*04c8*/ 	.byte	0x04, 0x12
        /*04ca*/ 	.short	(.L_236 - .L_235)
	.align		4
.L_235:
        /*04cc*/ 	.word	index@(_ZN7cutlass13device_kernelIN5flash11enable_sm90INS1_16FlashAttnFwdSm90INS1_25CollectiveMainloopFwdSm90ILi2EN4cute5tupleIJNS5_1CILi1EEES8_S8_EEENS6_IJNS7_ILi128EEENS7_ILi96EEENS7_ILi192EEEEEELi128ENS_10bfloat16_tEfNS_4arch4Sm90ELb0ELb1ELb1ELb0ELb1ELb0ELb0ELb1ELb1ELb1ELb1ELb0EEENS1_21CollectiveEpilogueFwdINS6_IJSA_SA_SB_EEES9_SE_SG_Li256ELb0ELb1ELb1ELb0EEENS1_19SingleTileSchedulerILb0ELb1ELb1ELi128EEEEEEEEEvNT_6ParamsE)
        /*04d0*/ 	.word	0x00000008


	//----- nvinfo : EIATTR_MIN_STACK_SIZE
	.align		4
.L_236:
        /*04d4*/ 	.byte	0x04, 0x12
        /*04d6*/ 	.short	(.L_238 - .L_237)
	.align		4
.L_237:
        /*04d8*/ 	.word	index@(_ZN7cutlass13device_kernelIN5flash11enable_sm90INS1_16FlashAttnFwdSm90INS1_25CollectiveMainloopFwdSm90ILi2EN4cute5tupleIJNS5_1CILi1EEES8_S8_EEENS6_IJNS7_ILi128EEENS7_ILi96EEENS7_ILi192EEEEEELi128ENS_10bfloat16_tEfNS_4arch4Sm90ELb0ELb1ELb1ELb1ELb1ELb0ELb0ELb1ELb1ELb1ELb1ELb0EEENS1_21CollectiveEpilogueFwdINS6_IJSA_SA_SB_EEES9_SE_SG_Li256ELb1ELb1ELb1ELb0EEENS1_36VarlenDynamicPersistentTileSchedulerILi128ELi96ELi256ELi128ELb1ELb1ELb1ELb1ELb0ELb1EEEEEEEEEvNT_6ParamsE)
        /*04dc*/ 	.word	0x00000018


	//----- nvinfo : EIATTR_MIN_STACK_SIZE
	.align		4
.L_238:
        /*04e0*/ 	.byte	0x04, 0x12
        /*04e2*/ 	.short	(.L_240 - .L_239)
	.align		4
.L_239:
        /*04e4*/ 	.word	index@(_ZN7cutlass13device_kernelIN5flash11enable_sm90INS1_16FlashAttnFwdSm90INS1_25CollectiveMainloopFwdSm90ILi2EN4cute5tupleIJNS5_1CILi1EEES8_S8_EEENS6_IJNS7_ILi128EEENS7_ILi96EEENS7_ILi192EEEEEELi128ENS_10bfloat16_tEfNS_4arch4Sm90ELb0ELb1ELb1ELb1ELb1ELb1ELb0ELb1ELb1ELb1ELb1ELb0EEENS1_21CollectiveEpilogueFwdINS6_IJSA_SA_SB_EEES9_SE_SG_Li256ELb1ELb1ELb1ELb0EEENS1_36VarlenDynamicPersistentTileSchedulerILi128ELi96ELi256ELi128ELb1ELb1ELb1ELb1ELb0ELb1EEEEEEEEEvNT_6ParamsE)
        /*04e8*/ 	.word	0x00000060


	//----- nvinfo : EIATTR_MIN_STACK_SIZE
	.align		4
.L_240:
        /*04ec*/ 	.byte	0x04, 0x12
        /*04ee*/ 	.short	(.L_242 - .L_241)
	.align		4
.L_241:
        /*04f0*/ 	.word	index@(_ZN7cutlass13device_kernelIN5flash11enable_sm90INS1_16FlashAttnFwdSm90INS1_25CollectiveMainloopFwdSm90ILi2EN4cute5tupleIJNS5_1CILi1EEES8_S8_EEENS6_IJNS7_ILi128EEENS7_ILi96EEENS7_ILi192EEEEEELi128ENS_10bfloat16_tEfNS_4arch4Sm90ELb1ELb0ELb1ELb0ELb1ELb0ELb0ELb1ELb1ELb1ELb1ELb0EEENS1_21CollectiveEpilogueFwdINS6_IJSA_SA_SB_EEES9_SE_SG_Li256ELb0ELb1ELb1ELb0EEENS1_19SingleTileSchedulerILb0ELb1ELb1ELi128EEEEEEEEEvNT_6ParamsE)
        /*04f4*/ 	.word	0x00000000


	//----- nvinfo : EIATTR_MIN_STACK_SIZE
	.align		4
.L_242:
        /*04f8*/ 	.byte	0x04, 0x12
        /*04fa*/ 	.short	(.L_244 - .L_243)
	.align		4
.L_243:
        /*04fc*/ 	.word	index@(_ZN7cutlass13device_kernelIN5flash11enable_sm90INS1_16FlashAttnFwdSm90INS1_25CollectiveMainloopFwdSm90ILi2EN4cute5tupleIJNS5_1CILi1EEES8_S8_EEENS6_IJNS7_ILi128EEENS7_ILi96EEENS7_ILi192EEEEEELi128ENS_10bfloat16_tEfNS_4arch4Sm90ELb1ELb0ELb1ELb1ELb1ELb0ELb0ELb1ELb1ELb1ELb1ELb0EEENS1_21CollectiveEpilogueFwdINS6_IJSA_SA_SB_EEES9_SE_SG_Li256ELb1ELb1ELb1ELb0EEENS1_36VarlenDynamicPersistentTileSchedulerILi128ELi96ELi256ELi128ELb1ELb1ELb1ELb1ELb1ELb1EEEEEEEEEvNT_6ParamsE)
        /*0500*/ 	.word	0x00000020


	//----- nvinfo : EIATTR_MIN_STACK_SIZE
	.align		4
.L_244:
        /*0504*/ 	.byte	0x04, 0x12
        /*0506*/ 	.short	(.L_246 - .L_245)
	.align		4
.L_245:
        /*0508*/ 	.word	index@(_ZN7cutlass13device_kernelIN5flash11enable_sm90INS1_16FlashAttnFwdSm90INS1_25CollectiveMainloopFwdSm90ILi2EN4cute5tupleIJNS5_1CILi1EEES8_S8_EEENS6_IJNS7_ILi128EEENS7_ILi96EEENS7_ILi192EEEEEELi128ENS_10bfloat16_tEfNS_4arch4Sm90ELb1ELb0ELb1ELb1ELb1ELb1ELb0ELb1ELb1ELb1ELb1ELb0EEENS1_21CollectiveEpilogueFwdINS6_IJSA_SA_SB_EEES9_SE_SG_Li256ELb1ELb1ELb1ELb0EEENS1_36VarlenDynamicPersistentTileSchedulerILi128ELi96ELi256ELi128ELb1ELb1ELb1ELb1ELb1ELb1EEEEEEEEEvNT_6ParamsE)
        /*050c*/ 	.word	0x00000068


	//----- nvinfo : EIATTR_MIN_STACK_SIZE
	.align		4
.L_246:
        /*0510*/ 	.byte	0x04, 0x12
        /*0512*/ 	.short	(.L_248 - .L_247)
	.align		4
.L_247:
        /*0514*/ 	.word	index@(_ZN7cutlass13device_kernelIN5flash11enable_sm90INS1_16FlashAttnFwdSm90INS1_25CollectiveMainloopFwdSm90ILi2EN4cute5tupleIJNS5_1CILi1EEES8_S8_EEENS6_IJNS7_ILi64EEESA_SA_EEELi512ENS_10bfloat16_tEfNS_4arch4Sm90ELb0ELb0ELb1ELb0ELb1ELb0ELb0ELb0ELb0ELb1ELb1ELb0EEENS1_21CollectiveEpilogueFwdINS6_IJSA_NS7_ILi512EEESA_EEES9_SC_SE_Li256ELb0ELb1ELb1ELb0EEENS1_19SingleTileSchedulerILb0ELb1ELb1ELi64EEEEEEEEEvNT_6ParamsE)
        /*0518*/ 	.word	0x00000000


	//----- nvinfo : EIATTR_MIN_STACK_SIZE
	.align		4
.L_248:
        /*051c*/ 	.byte	0x04, 0x12
        /*051e*/ 	.short	(.L_250 - .L_249)
	.align		4
.L_249:
        /*0520*/ 	.word	index@(_ZN7cutlass13device_kernelIN5flash11enable_sm90INS1_16FlashAttnFwdSm90INS1_25CollectiveMainloopFwdSm90ILi2EN4cute5tupleIJNS5_1CILi1EEES8_S8_EEENS6_IJNS7_ILi64EEESA_SA_EEELi512ENS_10bfloat16_tEfNS_4arch4Sm90ELb0ELb0ELb1ELb0ELb1ELb0ELb1ELb0ELb0ELb1ELb1ELb0EEENS1_21CollectiveEpilogueFwdINS6_IJSA_NS7_ILi512EEESA_EEES9_SC_SE_Li256ELb0ELb1ELb1ELb0EEENS1_19SingleTileSchedulerILb0ELb1ELb1ELi64EEEEEEEEEvNT_6ParamsE)
        /*0524*/ 	.word	0x00000008


	//----- nvinfo : EIATTR_MIN_STACK_SIZE
	.align		4
.L_250:
        /*0528*/ 	.byte	0x04, 0x12
        /*052a*/ 	.short	(.L_252 - .L_251)
	.align		4
.L_251:
        /*052c*/ 	.word	index@(_ZN7cutlass13device_kernelIN5flash11enable_sm90INS1_16FlashAttnFwdSm90INS1_25CollectiveMainloopFwdSm90ILi2EN4cute5tupleIJNS5_1CILi1EEES8_S8_EEENS6_IJNS7_ILi64EEESA_SA_EEELi512ENS_10bfloat16_tEfNS_4arch4Sm90ELb0ELb0ELb1ELb1ELb1ELb0ELb0ELb0ELb0ELb1ELb1ELb0EEENS1_21CollectiveEpilogueFwdINS6_IJSA_NS7_ILi512EEESA_EEES9_SC_SE_Li256ELb1ELb1ELb1ELb0EEENS1_36VarlenDynamicPersistentTileSchedulerILi64ELi64ELi256ELi128ELb1ELb1ELb1ELb0ELb1ELb1EEEEEEEEEvNT_6ParamsE)
        /*0530*/ 	.word	0x00000040


	//----- nvinfo : EIATTR_MIN_STACK_SIZE
	.align		4
.L_252:
        /*0534*/ 	.byte	0x04, 0x12
        /*0536*/ 	.short	(.L_254 - .L_253)
	.align		4
.L_253:
        /*0538*/ 	.word	index@(_ZN7cutlass13device_kernelIN5flash11enable_sm90INS1_16FlashAttnFwdSm90INS1_25CollectiveMainloopFwdSm90ILi2EN4cute5tupleIJNS5_1CILi1EEES8_S8_EEENS6_IJNS7_ILi64EEESA_SA_EEELi512ENS_10bfloat16_tEfNS_4arch4Sm90ELb0ELb0ELb1ELb1ELb1ELb1ELb0ELb0ELb0ELb1ELb1ELb0EEENS1_21CollectiveEpilogueFwdINS6_IJSA_NS7_ILi512EEESA_EEES9_SC_SE_Li256ELb1ELb1ELb1ELb0EEENS1_36VarlenDynamicPersistentTileSchedulerILi64ELi64ELi256ELi128ELb1ELb1ELb1ELb0ELb1ELb1EEEEEEEEEvNT_6ParamsE)
        /*053c*/ 	.word	0x00000060


	//----- nvinfo : EIATTR_MIN_STACK_SIZE
	.align		4
.L_254:
        /*0540*/ 	.byte	0x04, 0x12
        /*0542*/ 	.short	(.L_256 - .L_255)
	.align		4
.L_255:
        /*0544*/ 	.word	index@(_ZN7cutlass13device_kernelIN5flash11enable_sm90INS1_16FlashAttnFwdSm90INS1_25CollectiveMainloopFwdSm90ILi2EN4cute5tupleIJNS5_1CILi1EEES8_S8_EEENS6_IJNS7_ILi64EEESA_SA_EEELi512ENS_10bfloat16_tEfNS_4arch4Sm90ELb0ELb0ELb1ELb1ELb1ELb0ELb1ELb0ELb0ELb1ELb1ELb0EEENS1_21CollectiveEpilogueFwdINS6_IJSA_NS7_ILi512EEESA_EEES9_SC_SE_Li256ELb1ELb1ELb1ELb0EEENS1_36VarlenDynamicPersistentTileSchedulerILi64ELi64ELi256ELi128ELb1ELb1ELb1ELb0ELb1ELb1EEEEEEEEEvNT_6ParamsE)
        /*0548*/ 	.word	0x00000038


	//----- nvinfo : EIATTR_MIN_STACK_SIZE
	.align		4
.L_256:
        /*054c*/ 	.byte	0x04, 0x12
        /*054e*/ 	.short	(.L_258 - .L_257)
	.align		4
.L_257:
        /*0550*/ 	.word	index@(_ZN7cutlass13device_kernelIN5flash11enable_sm90INS1_16FlashAttnFwdSm90INS1_25CollectiveMainloopFwdSm90ILi2EN4cute5tupleIJNS5_1CILi1EEES8_S8_EEENS6_IJNS7_ILi64EEESA_SA_EEELi512ENS_10bfloat16_tEfNS_4arch4Sm90ELb0ELb0ELb1ELb1ELb1ELb1ELb1ELb0ELb0ELb1ELb1ELb0EEENS1_21CollectiveEpilogueFwdINS6_IJSA_NS7_ILi512EEESA_EEES9_SC_SE_Li256ELb1ELb1ELb1ELb0EEENS1_36VarlenDynamicPersistentTileSchedulerILi64ELi64ELi256ELi128ELb1ELb1ELb1ELb0ELb1ELb1EEEEEEEEEvNT_6ParamsE)
        /*0554*/ 	.word	0x00000070


	//----- nvinfo : EIATTR_MIN_STACK_SIZE
	.align		4
.L_258:
        /*0558*/ 	.byte	0x04, 0x12
        /*055a*/ 	.short	(.L_260 - .L_259)
	.align		4
.L_259:
        /*055c*/ 	.word	index@(_ZN7cutlass13device_kernelIN5flash11enable_sm90INS1_16FlashAttnFwdSm90INS1_25CollectiveMainloopFwdSm90ILi2EN4cute5tupleIJNS5_1CILi1EEES8_S8_EEENS6_IJNS7_ILi64EEESA_SA_EEELi512ENS_10bfloat16_tEfNS_4arch4Sm90ELb0ELb1ELb1ELb0ELb1ELb0ELb0ELb0ELb0ELb1ELb1ELb0EEENS1_21CollectiveEpilogueFwdINS6_IJSA_NS7_ILi512EEESA_EEES9_SC_SE_Li256ELb0ELb1ELb1ELb0EEENS1_19SingleTileSchedulerILb0ELb1ELb1ELi64EEEEEEEEEvNT_6ParamsE)
        /*0560*/ 	.word	0x00000000


	//----- nvinfo : EIATTR_MIN_STACK_SIZE
	.align		4
.L_260:
        /*0564*/ 	.byte	0x04, 0x12
        /*0566*/ 	.short	(.L_262 - .L_261)
	.align		4
.L_261:
        /*0568*/ 	.word	index@(_ZN7cutlass13device_kernelIN5flash11enable_sm90INS1_16FlashAttnFwdSm90INS1_25CollectiveMainloopFwdSm90ILi2EN4cute5tupleIJNS5_1CILi1EEES8_S8_EEENS6_IJNS7_ILi64EEESA_SA_EEELi512ENS_10bfloat16_tEfNS_4arch4Sm90ELb0ELb1ELb1ELb0ELb1ELb0ELb1ELb0ELb0ELb1ELb1ELb0EEENS1_21CollectiveEpilogueFwdINS6_IJSA_NS7_ILi512EEESA_EEES9_SC_SE_Li256ELb0ELb1ELb1ELb0EEENS1_19SingleTileSchedulerILb0ELb1ELb1ELi64EEEEEEEEEvNT_6ParamsE)
        /*056c*/ 	.word	0x00000420


	//----- nvinfo : EIATTR_MIN_STACK_SIZE
	.align		4
.L_262:
        /*0570*/ 	.byte	0x04, 0x12
        /*0572*/ 	.short	(.L_264 - .L_263)
	.align		4
.L_263:
        /*0574*/ 	.word	index@(_ZN7cutlass13device_kernelIN5flash11enable_sm90INS1_16FlashAttnFwdSm90INS1_25CollectiveMainloopFwdSm90ILi2EN4cute5tupleIJNS5_1CILi1EEES8_S8_EEENS6_IJNS7_ILi64EEESA_SA_EEELi512ENS_10bfloat16_tEfNS_4arch4Sm90ELb0ELb1ELb1ELb1ELb1ELb0ELb0ELb0ELb0ELb1ELb1ELb0EEENS1_21CollectiveEpilogueFwdINS6_IJSA_NS7_ILi512EEESA_EEES9_SC_SE_Li256ELb1ELb1ELb1ELb0EEENS1_36VarlenDynamicPersistentTileSchedulerILi64ELi64ELi256ELi128ELb1ELb1ELb1ELb1ELb0ELb1EEEEEEEEEvNT_6ParamsE)
        /*0578*/ 	.word	0x00000028


	//----- nvinfo : EIATTR_MIN_STACK_SIZE
	.align		4
.L_264:
        /*057c*/ 	.byte	0x04, 0x12
        /*057e*/ 	.short	(.L_266 - .L_265)
	.align		4
.L_265:
        /*0580*/ 	.word	index@(_ZN7cutlass13device_kernelIN5flash11enable_sm90INS1_16FlashAttnFwdSm90INS1_25CollectiveMainloopFwdSm90ILi2EN4cute5tupleIJNS5_1CILi1EEES8_S8_EEENS6_IJNS7_ILi64EEESA_SA_EEELi512ENS_10bfloat16_tEfNS_4arch4Sm90ELb0ELb1ELb1ELb1ELb1ELb1ELb0ELb0ELb0ELb1ELb1ELb0EEENS1_21CollectiveEpilogueFwdINS6_IJSA_NS7_ILi512EEESA_EEES9_SC_SE_Li256ELb1ELb1ELb1ELb0EEENS1_36VarlenDynamicPersistentTileSchedulerILi64ELi64ELi256ELi128ELb1ELb1ELb1ELb1ELb0ELb1EEEEEEEEEvNT_6ParamsE)
        /*0584*/ 	.word	0x00000070


	//----- nvinfo : EIATTR_MIN_STACK_SIZE
	.align		4
.L_266:
        /*0588*/ 	.byte	0x04, 0x12
        /*058a*/ 	.short	(.L_268 - .L_267)
	.align		4
.L_267:
        /*058c*/ 	.word	index@(_ZN7cutlass13device_kernelIN5flash11enable_sm90INS1_16FlashAttnFwdSm90INS1_25CollectiveMainloopFwdSm90ILi2EN4cute5tupleIJNS5_1CILi1EEES8_S8_EEENS6_IJNS7_ILi64EEESA_SA_EEELi512ENS_10bfloat16_tEfNS_4arch4Sm90ELb0ELb1ELb1ELb1ELb1ELb0ELb1ELb0ELb0ELb1ELb1ELb0EEENS1_21CollectiveEpilogueFwdINS6_IJSA_NS7_ILi512EEESA_EEES9_SC_SE_Li256ELb1ELb1ELb1ELb0EEENS1_36VarlenDynamicPersistentTileSchedulerILi64ELi64ELi256ELi128ELb1ELb1ELb1ELb1ELb0ELb1EEEEEEEEEvNT_6ParamsE)
        /*0590*/ 	.word	0x00000460


	//----- nvinfo : EIATTR_MIN_STACK_SIZE
	.align		4
.L_268:
        /*0594*/ 	.byte	0x04, 0x12
        /*0596*/ 	.short	(.L_270 - .L_269)
	.align		4
.L_269:
        /*0598*/ 	.word	index@(_ZN7cutlass13device_kernelIN5flash11enable_sm90INS1_16FlashAttnFwdSm90INS1_25CollectiveMainloopFwdSm90ILi2EN4cute5tupleIJNS5_1CILi1EEES8_S8_EEENS6_IJNS7_ILi64EEESA_SA_EEELi512ENS_10bfloat16_tEfNS_4arch4Sm90ELb0ELb1ELb1ELb1ELb1ELb1ELb1ELb0ELb0ELb1ELb1ELb0EEENS1_21CollectiveEpilogueFwdINS6_IJSA_NS7_ILi512EEESA_EEES9_SC_SE_Li256ELb1ELb1ELb1ELb0EEENS1_36VarlenDynamicPersistentTileSchedulerILi64ELi64ELi256ELi128ELb1ELb1ELb1ELb1ELb0ELb1EEEEEEEEEvNT_6ParamsE)
        /*059c*/ 	.word	0x00000470


	//----- nvinfo : EIATTR_MIN_STACK_SIZE
	.align		4
.L_270:
        /*05a0*/ 	.byte	0x04, 0x12
        /*05a2*/ 	.short	(.L_272 - .L_271)
	.align		4
.L_271:
        /*05a4*/ 	.word	index@(_ZN7cutlass13device_kernelIN5flash11enable_sm90INS1_16FlashAttnFwdSm90INS1_25CollectiveMainloopFwdSm90ILi2EN4cute5tupleIJNS5_1CILi1EEES8_S8_EEENS6_IJNS7_ILi64EEESA_SA_EEELi512ENS_10bfloat16_tEfNS_4arch4Sm90ELb1ELb0ELb1ELb0ELb1ELb0ELb0ELb0ELb0ELb1ELb1ELb0EEENS1_21CollectiveEpilogueFwdINS6_IJSA_NS7_ILi512EEESA_EEES9_SC_SE_Li256ELb0ELb1ELb1ELb0EEENS1_19SingleTileSchedulerILb0ELb1ELb1ELi64EEEEEEEEEvNT_6ParamsE)
        /*05a8*/ 	.word	0x00000000


	//----- nvinfo : EIATTR_MIN_STACK_SIZE
	.align		4
.L_272:
        /*05ac*/ 	.byte	0x04, 0x12
        /*05ae*/ 	.short	(.L_274 - .L_273)
	.align		4
.L_273:
        /*05b0*/ 	.word	index@(_ZN7cutlass13device_kernelIN5flash11enable_sm90INS1_16FlashAttnFwdSm90INS1_25CollectiveMainloopFwdSm90ILi2EN4cute5tupleIJNS5_1CILi1EEES8_S8_EEENS6_IJNS7_ILi64EEESA_SA_EEELi512ENS_10bfloat16_tEfNS_4arch4Sm90ELb1ELb0ELb1ELb0ELb1ELb0ELb1ELb0ELb0ELb1ELb1ELb0EEENS1_21CollectiveEpilogueFwdINS6_IJSA_NS7_ILi512EEESA_EEES9_SC_SE_Li256ELb0ELb1ELb1ELb0EEENS1_19SingleTileSchedulerILb0ELb1ELb1ELi64EEEEEEEEEvNT_6ParamsE)
        /*05b4*/ 	.word	0x00000008


	//----- nvinfo : EIATTR_MIN_STACK_SIZE
	.align		4
.L_274:
        /*05b8*/ 	.byte	0x04, 0x12
        /*05ba*/ 	.short	(.L_276 - .L_275)
	.align		4
.L_275:
        /*05bc*/ 	.word	index@(_ZN7cutlass13device_kernelIN5flash11enable_sm90INS1_16FlashAttnFwdSm90INS1_25CollectiveMainloopFwdSm90ILi2EN4cute5tupleIJNS5_1CILi1EEES8_S8_EEENS6_IJNS7_ILi64EEESA_SA_EEELi512ENS_10bfloat16_tEfNS_4arch4Sm90ELb1ELb0ELb1ELb1ELb1ELb0ELb0ELb0ELb0ELb1ELb1ELb0EEENS1_21CollectiveEpilogueFwdINS6_IJSA_NS7_ILi512EEESA_EEES9_SC_SE_Li256ELb1ELb1ELb1ELb0EEENS1_36VarlenDynamicPersistentTileSchedulerILi64ELi64ELi256ELi128ELb1ELb1ELb1ELb1ELb1ELb1EEEEEEEEEvNT_6ParamsE)
        /*05c0*/ 	.word	0x00000038


	//----- nvinfo : EIATTR_MIN_STACK_SIZE
	.align		4
.L_276:
        /*05c4*/ 	.byte	0x04, 0x12
        /*05c6*/ 	.short	(.L_278 - .L_277)
	.align		4
.L_277:
        /*05c8*/ 	.word	index@(_ZN7cutlass13device_kernelIN5flash11enable_sm90INS1_16FlashAttnFwdSm90INS1_25CollectiveMainloopFwdSm90ILi2EN4cute5tupleIJNS5_1CILi1EEES8_S8_EEENS6_IJNS7_ILi64EEESA_SA_EEELi512ENS_10bfloat16_tEfNS_4arch4Sm90ELb1ELb0ELb1ELb1ELb1ELb1ELb0ELb0ELb0ELb1ELb1ELb0EEENS1_21CollectiveEpilogueFwdINS6_IJSA_NS7_ILi512EEESA_EEES9_SC_SE_Li256ELb1ELb1ELb1ELb0EEENS1_36VarlenDynamicPersistentTileSchedulerILi64ELi64ELi256ELi128ELb1ELb1ELb1ELb1ELb1ELb1EEEEEEEEEvNT_6ParamsE)
        /*05cc*/ 	.word	0x00000068


	//----- nvinfo : EIATTR_MIN_STACK_SIZE
	.align		4
.L_278:
        /*05d0*/ 	.byte	0x04, 0x12
        /*05d2*/ 	.short	(.L_280 - .L_279)
	.align		4
.L_279:
        /*05d4*/ 	.word	index@(_ZN7cutlass13device_kernelIN5flash11enable_sm90INS1_16FlashAttnFwdSm90INS1_25CollectiveMainloopFwdSm90ILi2EN4cute5tupleIJNS5_1CILi1EEES8_S8_EEENS6_IJNS7_ILi64EEESA_SA_EEELi512ENS_10bfloat16_tEfNS_4arch4Sm90ELb1ELb0ELb1ELb1ELb1ELb0ELb1ELb0ELb0ELb1ELb1ELb0EEENS1_21CollectiveEpilogueFwdINS6_IJSA_NS7_ILi512EEESA_EEES9_SC_SE_Li256ELb1ELb1ELb1ELb0EEENS1_36VarlenDynamicPersistentTileSchedulerILi64ELi64ELi256ELi128ELb1ELb1ELb1ELb1ELb1ELb1EEEEEEEEEvNT_6ParamsE)
        /*05d8*/ 	.word	0x00000030


	//----- nvinfo : EIATTR_MIN_STACK_SIZE
	.align		4
.L_280:
        /*05dc*/ 	.byte	0x04, 0x12
        /*05de*/ 	.short	(.L_282 - .L_281)
	.align		4
.L_281:
        /*05e0*/ 	.word	index@(_ZN7cutlass13device_kernelIN5flash11enable_sm90INS1_16FlashAttnFwdSm90INS1_25CollectiveMainloopFwdSm90ILi2EN4cute5tupleIJNS5_1CILi1EEES8_S8_EEENS6_IJNS7_ILi64EEESA_SA_EEELi512ENS_10bfloat16_tEfNS_4arch4Sm90ELb1ELb0ELb1ELb1ELb1ELb1ELb1ELb0ELb0ELb1ELb1ELb0EEENS1_21CollectiveEpilogueFwdINS6_IJSA_NS7_ILi512EEESA_EEES9_SC_SE_Li256ELb1ELb1ELb1ELb0EEENS1_36VarlenDynamicPersistentTileSchedulerILi64ELi64ELi256ELi128ELb1ELb1ELb1ELb1ELb1ELb1EEEEEEEEEvNT_6ParamsE)
        /*05e4*/ 	.word	0x00000088


	//----- nvinfo : EIATTR_MIN_STACK_SIZE
	.align		4
.L_282:
        /*05e8*/ 	.byte	0x04, 0x12
        /*05ea*/ 	.short	(.L_284 - .L_283)
	.align		4
.L_283:
        /*05ec*/ 	.word	index@(_ZN7cutlass13device_kernelIN5flash11enable_sm90INS1_16FlashAttnFwdSm90INS1_25CollectiveMainloopFwdSm90ILi2EN4cute5tupleIJNS5_1CILi1EEES8_S8_EEENS6_IJNS7_ILi128EEENS7_ILi96EEENS7_ILi64EEEEEELi256ENS_10bfloat16_tEfNS_4arch4Sm90ELb0ELb0ELb1ELb0ELb1ELb0ELb0ELb1ELb0ELb1ELb1ELb0EEENS1_21CollectiveEpilogueFwdINS6_IJSA_NS7_ILi256EEESB_EEES9_SE_SG_Li256ELb0ELb1ELb1ELb0EEENS1_19SingleTileSchedulerILb0ELb1ELb1ELi128EEEEEEEEEvNT_6ParamsE)
        /*05f0*/ 	.word	0x00000000


	//----- nvinfo : EIATTR_MIN_STACK_SIZE
	.align		4
.L_284:
        /*05f4*/ 	.byte	0x04, 0x12
        /*05f6*/ 	.short	(.L_286 - .L_285)
	.align		4
.L_285:
        /*05f8*/ 	.word	index@(_ZN7cutlass13device_kernelIN5flash11enable_sm90INS1_16FlashAttnFwdSm90INS1_25CollectiveMainloopFwdSm90ILi2EN4cute5tupleIJNS5_1CILi1EEES8_S8_EEENS6_IJNS7_ILi128EEENS7_ILi96EEENS7_ILi64EEEEEELi256ENS_10bfloat16_tEfNS_4arch4Sm90ELb0ELb0ELb1ELb0ELb1ELb0ELb1ELb1ELb0ELb1ELb1ELb0EEENS1_21CollectiveEpilogueFwdINS6_IJSA_NS7_ILi256EEESB_EEES9_SE_SG_Li256ELb0ELb1ELb1ELb0EEENS1_19SingleTileSchedulerILb0ELb1ELb1ELi128EEEEEEEEEvNT_6ParamsE)
        /*05fc*/ 	.word	0x00000008


	//----- nvinfo : EIATTR_MIN_STACK_SIZE
	.align		4
.L_286:
        /*0600*/ 	.byte	0x04, 0x12
        /*0602*/ 	.short	(.L_288 - .L_287)
	.align		4
.L_287:
        /*0604*/ 	.word	index@(_ZN7cutlass13device_kernelIN5flash11enable_sm90INS1_16FlashAttnFwdSm90INS1_25CollectiveMainloopFwdSm90ILi2EN4cute5tupleIJNS5_1CILi1EEES8_S8_EEENS6_IJNS7_ILi128EEENS7_ILi96EEENS7_ILi64EEEEEELi256ENS_10bfloat16_tEfNS_4arch4Sm90ELb0ELb0ELb1ELb1ELb1ELb0ELb0ELb1ELb0ELb1ELb1ELb0EEENS1_21CollectiveEpilogueFwdINS6_IJSA_NS7_ILi256EEESB_EEES9_SE_SG_Li256ELb1ELb1ELb1ELb0EEENS1_36VarlenDynamicPersistentTileSchedulerILi128ELi96ELi256ELi128ELb1ELb1ELb1ELb0ELb1ELb1EEEEEEEEEvNT_6ParamsE)
        /*0608*/ 	.word	0x00000038


	//----- nvinfo : EIATTR_MIN_STACK_SIZE
	.align		4
.L_288:
        /*060c*/ 	.byte	0x04, 0x12
        /*060e*/ 	.short	(.L_290 - .L_289)
	.align		4
.L_289:
        /*0610*/ 	.word	index@(_ZN7cutlass13device_kernelIN5flash11enable_sm90INS1_16FlashAttnFwdSm90INS1_25CollectiveMainloopFwdSm90ILi2EN4cute5tupleIJNS5_1CILi1EEES8_S8_EEENS6_IJNS7_ILi128EEENS7_ILi96EEENS7_ILi64EEEEEELi256ENS_10bfloat16_tEfNS_4arch4Sm90ELb0ELb0ELb1ELb1ELb1ELb1ELb0ELb1ELb0ELb1ELb1ELb0EEENS1_21CollectiveEpilogueFwdINS6_IJSA_NS7_ILi256EEESB_EEES9_SE_SG_Li256ELb1ELb1ELb1ELb0EEENS1_36VarlenDynamicPersistentTileSchedulerILi128ELi96ELi256ELi128ELb1ELb1ELb1ELb0ELb1ELb1EEEEEEEEEvNT_6ParamsE)
        /*0614*/ 	.word	0x00000160


	//----- nvinfo : EIATTR_MIN_STACK_SIZE
	.align		4
.L_290:
        /*0618*/ 	.byte	0x04, 0x12
        /*061a*/ 	.short	(.L_292 - .L_291)
	.align		4
.L_291:
        /*061c*/ 	.word	index@(_ZN7cutlass13device_kernelIN5flash11enable_sm90INS1_16FlashAttnFwdSm90INS1_25CollectiveMainloopFwdSm90ILi2EN4cute5tupleIJNS5_1CILi1EEES8_S8_EEENS6_IJNS7_ILi128EEENS7_ILi96EEENS7_ILi64EEEEEELi256ENS_10bfloat16_tEfNS_4arch4Sm90ELb0ELb0ELb1ELb1ELb1ELb0ELb1ELb1ELb0ELb1ELb1ELb0EEENS1_21CollectiveEpilogueFwdINS6_IJSA_NS7_ILi256EEESB_EEES9_SE_SG_Li256ELb1ELb1ELb1ELb0EEENS1_36VarlenDynamicPersistentTileSchedulerILi128ELi96ELi256ELi128ELb1ELb1ELb1ELb0ELb1ELb1EEEEEEEEEvNT_6ParamsE)
        /*0620*/ 	.word	0x00000040


	//----- nvinfo : EIATTR_MIN_STACK_SIZE
	.align		4
.L_292:
        /*0624*/ 	.byte	0x04, 0x12
        /*0626*/ 	.short	(.L_294 - .L_293)
	.align		4
.L_293:
        /*0628*/ 	.word	index@(_ZN7cutlass13device_kernelIN5flash11enable_sm90INS1_16FlashAttnFwdSm90INS1_25CollectiveMainloopFwdSm90ILi2EN4cute5tupleIJNS5_1CILi1EEES8_S8_EEENS6_IJNS7_ILi128EEENS7_ILi96EEENS7_ILi64EEEEEELi256ENS_10bfloat16_tEfNS_4arch4Sm90ELb0ELb0ELb1ELb1ELb1ELb1ELb1ELb1ELb0ELb1ELb1ELb0EEENS1_21CollectiveEpilogueFwdINS6_IJSA_NS7_ILi256EEESB_EEES9_SE_SG_Li256ELb1ELb1ELb1ELb0EEENS1_36VarlenDynamicPersistentTileSchedulerILi128ELi96ELi256ELi128ELb1ELb1ELb1ELb0ELb1ELb1EEEEEEEEEvNT_6ParamsE)
        /*062c*/ 	.word	0x000001a0


	//----- nvinfo : EIATTR_MIN_STACK_SIZE
	.align		4
.L_294:
        /*0630*/ 	.byte	0x04, 0x12
        /*0632*/ 	.short	(.L_296 - .L_295)
	.align		4
.L_295:
        /*0634*/ 	.word	index@(_ZN7cutlass13device_kernelIN5flash11enable_sm90INS1_16FlashAttnFwdSm90INS1_25CollectiveMainloopFwdSm90ILi2EN4cute5tupleIJNS5_1CILi1EEES8_S8_EEENS6_IJNS7_ILi128EEENS7_ILi96EEENS7_ILi64EEEEEELi256ENS_10bfloat16_tEfNS_4arch4Sm90ELb0ELb1ELb1ELb0ELb1ELb0ELb0ELb1ELb0ELb1ELb1ELb0EEENS1_21CollectiveEpilogueFwdINS6_IJSA_NS7_ILi256EEESB_EEES9_SE_SG_Li256ELb0ELb1ELb1ELb0EEENS1_19SingleTileSchedulerILb0ELb1ELb1ELi128EEEEEEEEEvNT_6ParamsE)
        /*0638*/ 	.word	0x00000420


	//----- nvinfo : EIATTR_MIN_STACK_SIZE
	.align		4
.L_296:
        /*063c*/ 	.byte	0x04, 0x12
        /*063e*/ 	.short	(.L_298 - .L_297)
	.align		4
.L_297:
        /*0640*/ 	.word	index@(_ZN7cutlass13device_kernelIN5flash11enable_sm90INS1_16FlashAttnFwdSm90INS1_25CollectiveMainloopFwdSm90ILi2EN4cute5tupleIJNS5_1CILi1EEES8_S8_EEENS6_IJNS7_ILi128EEENS7_ILi96EEENS7_ILi64EEEEEELi256ENS_10bfloat16_tEfNS_4arch4Sm90ELb0ELb1ELb1ELb0ELb1ELb0ELb1ELb1ELb0ELb1ELb1ELb0EEENS1_21CollectiveEpilogueFwdINS6_IJSA_NS7_ILi256EEESB_EEES9_SE_SG_Li256ELb0ELb1ELb1ELb0EEENS1_19SingleTileSchedulerILb0ELb1ELb1ELi128EEEEEEEEEvNT_6ParamsE)
        /*0644*/ 	.word	0x00006000


	//----- nvinfo : EIATTR_MIN_STACK_SIZE
	.align		4
.L_298:
        /*0648*/ 	.byte	0x04, 0x12
        /*064a*/ 	.short	(.L_300 - .L_299)
	.align		4
.L_299:
        /*064c*/ 	.word	index@(_ZN7cutlass13device_kernelIN5flash11enable_sm90INS1_16FlashAttnFwdSm90INS1_25CollectiveMainloopFwdSm90ILi2EN4cute5tupleIJNS5_1CILi1EEES8_S8_EEENS6_IJNS7_ILi128EEENS7_ILi96EEENS7_ILi64EEEEEELi256ENS_10bfloat16_tEfNS_4arch4Sm90ELb0ELb1ELb1ELb1ELb1ELb0ELb0ELb1ELb0ELb1ELb1ELb0EEENS1_21CollectiveEpilogueFwdINS6_IJSA_NS7_ILi256EEESB_EEES9_SE_SG_Li256ELb1ELb1ELb1ELb0EEENS1_36VarlenDynamicPersistentTileSchedulerILi128ELi96ELi256ELi128ELb1ELb1ELb1ELb1ELb0ELb1EEEEEEEEEvNT_6ParamsE)
        /*0650*/ 	.word	0x00000470


	//----- nvinfo : EIATTR_MIN_STACK_SIZE
	.align		4
.L_300:
        /*0654*/ 	.byte	0x04, 0x12
        /*0656*/ 	.short	(.L_302 - .L_301)
	.align		4
.L_301:
        /*0658*/ 	.word	index@(_ZN7cutlass13device_kernelIN5flash11enable_sm90INS1_16FlashAttnFwdSm90INS1_25CollectiveMainloopFwdSm90ILi2EN4cute5tupleIJNS5_1CILi1EEES8_S8_EEENS6_IJNS7_ILi128EEENS7_ILi96EEENS7_ILi64EEEEEELi256ENS_10bfloat16_tEfNS_4arch4Sm90ELb0ELb1ELb1ELb1ELb1ELb1ELb0ELb1ELb0ELb1ELb1ELb0EEENS1_21CollectiveEpilogueFwdINS6_IJSA_NS7_ILi256EEESB_EEES9_SE_SG_Li256ELb1ELb1ELb1ELb0EEENS1_36VarlenDynamicPersistentTileSchedulerILi128ELi96ELi256ELi128ELb1ELb1ELb1ELb1ELb0ELb1EEEEEEEEEvNT_6ParamsE)
        /*065c*/ 	.word	0x00000440


	//----- nvinfo : EIATTR_MIN_STACK_SIZE
	.align		4
.L_302:
        /*0660*/ 	.byte	0x04, 0x12
        /*0662*/ 	.short	(.L_304 - .L_303)
	.align		4
.L_303:
        /*0664*/ 	.word	index@(_ZN7cutlass13device_kernelIN5flash11enable_sm90INS1_16FlashAttnFwdSm90INS1_25CollectiveMainloopFwdSm90ILi2EN4cute5tupleIJNS5_1CILi1EEES8_S8_EEENS6_IJNS7_ILi128EEENS7_ILi96EEENS7_ILi64EEEEEELi256ENS_10bfloat16_tEfNS_4arch4Sm90ELb0ELb1ELb1ELb1ELb1ELb0ELb1ELb1ELb0ELb1ELb1ELb0EEENS1_21CollectiveEpilogueFwdINS6_IJSA_NS7_ILi256EEESB_EEES9_SE_SG_Li256ELb1ELb1ELb1ELb0EEENS1_36VarlenDynamicPersistentTileSchedulerILi128ELi96ELi256ELi128ELb1ELb1ELb1ELb1ELb0ELb1EEEEEEEEEvNT_6ParamsE)
        /*0668*/ 	.word	0x000004e0


	//----- nvinfo : EIATTR_MIN_STACK_SIZE
	.align		4
.L_304:
        /*066c*/ 	.byte	0x04, 0x12
        /*066e*/ 	.short	(.L_306 - .L_305)
	.align		4
.L_305:
        /*0670*/ 	.word	index@(_ZN7cutlass13device_kernelIN5flash11enable_sm90INS1_16FlashAttnFwdSm90INS1_25CollectiveMainloopFwdSm90ILi2EN4cute5tupleIJNS5_1CILi1EEES8_S8_EEENS6_IJNS7_ILi128EEENS7_ILi96EEENS7_ILi64EEEEEELi256ENS_10bfloat16_tEfNS_4arch4Sm90ELb0ELb1ELb1ELb1ELb1ELb1ELb1ELb1ELb0ELb1ELb1ELb0EEENS1_21CollectiveEpilogueFwdINS6_IJSA_NS7_ILi256EEESB_EEES9_SE_SG_Li256ELb1ELb1ELb1ELb0EEENS1_36VarlenDynamicPersistentTileSchedulerILi128ELi96ELi256ELi128ELb1ELb1ELb1ELb1ELb0ELb1EEEEEEEEEvNT_6ParamsE)
        /*0674*/ 	.word	0x00000530


	//----- nvinfo : EIATTR_MIN_STACK_SIZE
	.align		4
.L_306:
        /*0678*/ 	.byte	0x04, 0x12
        /*067a*/ 	.short	(.L_308 - .L_307)
	.align		4
.L_307:
        /*067c*/ 	.word	index@(_ZN7cutlass13device_kernelIN5flash11enable_sm90INS1_16FlashAttnFwdSm90INS1_25CollectiveMainloopFwdSm90ILi2EN4cute5tupleIJNS5_1CILi1EEES8_S8_EEENS6_IJNS7_ILi128EEENS7_ILi96EEENS7_ILi64EEEEEELi256ENS_10bfloat16_tEfNS_4arch4Sm90ELb1ELb0ELb1ELb0ELb1ELb0ELb0ELb1ELb0ELb1ELb1ELb0EEENS1_21CollectiveEpilogueFwdINS6_IJSA_NS7_ILi256EEESB_EEES9_SE_SG_Li256ELb0ELb1ELb1ELb0EEENS1_19SingleTileSchedulerILb0ELb1ELb1ELi128EEEEEEEEEvNT_6ParamsE)
        /*0680*/ 	.word	0x00000000


	//----- nvinfo : EIATTR_MIN_STACK_SIZE
	.align		4
.L_308:
        /*0684*/ 	.byte	0x04, 0x12
        /*0686*/ 	.short	(.L_310 - .L_309)
	.align		4
.L_309:
        /*0688*/ 	.word	index@(_ZN7cutlass13device_kernelIN5flash11enable_sm90INS1_16FlashAttnFwdSm90INS1_25CollectiveMainloopFwdSm90ILi2EN4cute5tupleIJNS5_1CILi1EEES8_S8_EEENS6_IJNS7_ILi128EEENS7_ILi96EEENS7_ILi64EEEEEELi256ENS_10bfloat16_tEfNS_4arch4Sm90ELb1ELb0ELb1ELb0ELb1ELb0ELb1ELb1ELb0ELb1ELb1ELb0EEENS1_21CollectiveEpilogueFwdINS6_IJSA_NS7_ILi256EEESB_EEES9_SE_SG_Li256ELb0ELb1ELb1ELb0EEENS1_19SingleTileSchedulerILb0ELb1ELb1ELi128EEEEEEEEEvNT_6ParamsE)
        /*068c*/ 	.word	0x00000008


	//----- nvinfo : EIATTR_MIN_STACK_SIZE
	.align		4
.L_310:
        /*0690*/ 	.byte	0x04, 0x12
        /*0692*/ 	.short	(.L_312 - .L_311)
	.align		4
.L_311:
        /*0694*/ 	.word	index@(_ZN7cutlass13device_kernelIN5flash11enable_sm90INS1_16FlashAttnFwdSm90INS1_25CollectiveMainloopFwdSm90ILi2EN4cute5tupleIJNS5_1CILi1EEES8_S8_EEENS6_IJNS7_ILi128EEENS7_ILi96EEENS7_ILi64EEEEEELi256ENS_10bfloat16_tEfNS_4arch4Sm90ELb1ELb0ELb1ELb1ELb1ELb0ELb0ELb1ELb0ELb1ELb1ELb0EEENS1_21CollectiveEpilogueFwdINS6_IJSA_NS7_ILi256EEESB_EEES9_SE_SG_Li256ELb1ELb1ELb1ELb0EEENS1_36VarlenDynamicPersistentTileSchedulerILi128ELi96ELi256ELi128ELb1ELb1ELb1ELb1ELb1ELb1EEEEEEEEEvNT_6ParamsE)
        /*0698*/ 	.word	0x00000030


	//----- nvinfo : EIATTR_MIN_STACK_SIZE
	.align		4
.L_312:
        /*069c*/ 	.byte	0x04, 0x12
        /*069e*/ 	.short	(.L_314 - .L_313)
	.align		4
.L_313:
        /*06a0*/ 	.word	index@(_ZN7cutlass13device_kernelIN5flash11enable_sm90INS1_16FlashAttnFwdSm90INS1_25CollectiveMainloopFwdSm90ILi2EN4cute5tupleIJNS5_1CILi1EEES8_S8_EEENS6_IJNS7_ILi128EEENS7_ILi96EEENS7_ILi64EEEEEELi256ENS_10bfloat16_tEfNS_4arch4Sm90ELb1ELb0ELb1ELb1ELb1ELb1ELb0ELb1ELb0ELb1ELb1ELb0EEENS1_21CollectiveEpilogueFwdINS6_IJSA_NS7_ILi256EEESB_EEES9_SE_SG_Li256ELb1ELb1ELb1ELb0EEENS1_36VarlenDynamicPersistentTileSchedulerILi128ELi96ELi256ELi128ELb1ELb1ELb1ELb1ELb1ELb1EEEEEEEEEvNT_6ParamsE)
        /*06a4*/ 	.word	0x00000168


	//----- nvinfo : EIATTR_MIN_STACK_SIZE
	.align		4
.L_314:
        /*06a8*/ 	.byte	0x04, 0x12
        /*06aa*/ 	.short	(.L_316 - .L_315)
	.align		4
.L_315:
        /*06ac*/ 	.word	index@(_ZN7cutlass13device_kernelIN5flash11enable_sm90INS1_16FlashAttnFwdSm90INS1_25CollectiveMainloopFwdSm90ILi2EN4cute5tupleIJNS5_1CILi1EEES8_S8_EEENS6_IJNS7_ILi128EEENS7_ILi96EEENS7_ILi64EEEEEELi256ENS_10bfloat16_tEfNS_4arch4Sm90ELb1ELb0ELb1ELb1ELb1ELb0ELb1ELb1ELb0ELb1ELb1ELb0EEENS1_21CollectiveEpilogueFwdINS6_IJSA_NS7_ILi256EEESB_EEES9_SE_SG_Li256ELb1ELb1ELb1ELb0EEENS1_36VarlenDynamicPersistentTileSchedulerILi128ELi96ELi256ELi128ELb1ELb1ELb1ELb1ELb1ELb1EEEEEEEEEvNT_6ParamsE)
        /*06b0*/ 	.word	0x00000040


	//----- nvinfo : EIATTR_MIN_STACK_SIZE
	.align		4
.L_316:
        /*06b4*/ 	.byte	0x04, 0x12
        /*06b6*/ 	.short	(.L_318 - .L_317)
	.align		4
.L_317:
        /*06b8*/ 	.word	index@(_ZN7cutlass13device_kernelIN5flash11enable_sm90INS1_16FlashAttnFwdSm90INS1_25CollectiveMainloopFwdSm90ILi2EN4cute5tupleIJNS5_1CILi1EEES8_S8_EEENS6_IJNS7_ILi128EEENS7_ILi96EEENS7_ILi64EEEEEELi256ENS_10bfloat16_tEfNS_4arch4Sm90ELb1ELb0ELb1ELb1ELb1ELb1ELb1ELb1ELb0ELb1ELb1ELb0EEENS1_21CollectiveEpilogueFwdINS6_IJSA_NS7_ILi256EEESB_EEES9_SE_SG_Li256ELb1ELb1ELb1ELb0EEENS1_36VarlenDynamicPersistentTileSchedulerILi128ELi96ELi256ELi128ELb1ELb1ELb1ELb1ELb1ELb1EEEEEEEEEvNT_6ParamsE)
        /*06bc*/ 	.word	0x00000210
.L_318:


//--------------------- .nv.compat                --------------------------
	.section	.nv.compat,"",@"SHT_CUDA_COMPAT_INFO"
	.align	4
        /*0000*/ 	.byte	0x02, 0x09, 0x01, 0x00, 0x02, 0x02, 0x04, 0x00, 0x02, 0x05, 0x05, 0x00, 0x03, 0x07, 0x01, 0x01
        /*0010*/ 	.byte	0x02, 0x03, 0x01, 0x00, 0x02, 0x06, 0x01, 0x00, 0x04, 0x0b, 0x08, 0x00, 0x00, 0x00, 0x00, 0x00
        /*0020*/ 	.byte	0x00, 0x00, 0x00, 0x00


//--------------------- .nv.info._ZN7cutlass13device_kernelIN5flash11enable_sm90INS1_16FlashAttnFwdSm90INS1_25CollectiveMainloopFwdSm90ILi2EN4cute5tupleIJNS5_1CILi1EEES8_S8_EEENS6_IJNS7_ILi128EEENS7_ILi96EEENS7_ILi192EEEEEELi128ENS_10bfloat16_tEfNS_4arch4Sm90ELb0ELb0ELb1ELb0ELb1ELb0ELb0ELb1ELb1ELb1ELb1ELb0EEENS1_21CollectiveEpilogueFwdINS6_IJSA_SA_SB_EEES9_SE_SG_Li256ELb0ELb1ELb1ELb0EEENS1_19SingleTileSchedulerILb0ELb1ELb1ELi128EEEEEEEEEvNT_6ParamsE --------------------------
	.section	.nv.info._ZN7cutlass13device_kernelIN5flash11enable_sm90INS1_16FlashAttnFwdSm90INS1_25CollectiveMainloopFwdSm90ILi2EN4cute5tupleIJNS5_1CILi1EEES8_S8_EEENS6_IJNS7_ILi128EEENS7_ILi96EEENS7_ILi192EEEEEELi128ENS_10bfloat16_tEfNS_4arch4Sm90ELb0ELb0ELb1ELb0ELb1ELb0ELb0ELb1ELb1ELb1ELb1ELb0EEENS1_21CollectiveEpilogueFwdINS6_IJSA_SA_SB_EEES9_SE_SG_Li256ELb0ELb1ELb1ELb0EEENS1_19SingleTileSchedulerILb0ELb1ELb1ELi128EEEEEEEEEvNT_6ParamsE,"",@"SHT_CUDA_INFO"
	.sectionflags	@""
	.align	4


	//----- nvinfo : EIATTR_CUDA_API_VERSION
	.align		4
        /*0000*/ 	.byte	0x04, 0x37
        /*0002*/ 	.short	(.L_320 - .L_319)
.L_319:
        /*0004*/ 	.word	0x00000082


	//----- nvinfo : EIATTR_KPARAM_INFO
	.align		4
.L_320:
        /*0008*/ 	.byte	0x04, 0x17
        /*000a*/ 	.short	(.L_322 - .L_321)
.L_321:
        /*000c*/ 	.word	0x00000000
        /*0010*/ 	.short	0x0000
        /*0012*/ 	.short	0x0070
        /*0014*/ 	.byte	0x00, 0xf0, 0x01, 0x28


	//----- nvinfo : EIATTR_SPARSE_MMA_MASK
	.align		4
.L_322:
        /*0018*/ 	.byte	0x03, 0x50
        /*001a*/ 	.short	0x0000


	//----- nvinfo : EIATTR_MAXREG_COUNT
	.align		4
        /*001c*/ 	.byte	0x03, 0x1b
        /*001e*/ 	.short	0x00a8


	//----- nvinfo : EIATTR_NUM_BARRIERS
	.align		4
        /*0020*/ 	.byte	0x02, 0x4c
        /*0022*/ 	.byte	0x09
	.zero		1


	//----- nvinfo : EIATTR_EXTERNS
	.align		4
        /*0024*/ 	.byte	0x04, 0x0f
        /*0026*/ 	.short	(.L_324 - .L_323)


	//   ....[0]....
	.align		4
.L_323:
        /*0028*/ 	.word	index@(__assertfail)


	//----- nvinfo : EIATTR_MERCURY_ISA_VERSION
	.align		4
.L_324:
        /*002c*/ 	.byte	0x03, 0x5f
        /*002e*/ 	.short	0x0101


	//----- nvinfo : EIATTR_INT_WARP_WIDE_INSTR_OFFSETS
	.align		4
        /*0030*/ 	.byte	0x04, 0x31
        /*0032*/ 	.short	(.L_326 - .L_325)


	//   ....[0]....
.L_325:
        /*0034*/ 	.word	0x000000b0


	//   ....[1]....
        /*0038*/ 	.word	0x000000c0


	//   ....[2]....
        /*003c*/ 	.word	0x00000160


	//----- nvinfo : EIATTR_COOP_GROUP_MASK_REGIDS
	.align		4
.L_326:
        /*0040*/ 	.byte	0x04, 0x29
        /*0042*/ 	.short	(.L_328 - .L_327)


	//   ....[0]....
.L_327:
        /*0044*/ 	.word	0xffffffff


	//   ....[1]....
        /*0048*/ 	.word	0xffffffff


	//   ....[2]....
        /*004c*/ 	.word	0xffffffff


	//   ....[3]....
        /*0050*/ 	.word	0xffffffff


	//   ....[4]....
        /*0054*/ 	.word	0xffffffff


	//   ....[5]....
        /*0058*/ 	.word	0xffffffff


	//   ....[6]....
        /*005c*/ 	.word	0xffffffff


	//   ....[7]....
        /*0060*/ 	.word	0xffffffff


	//   ....[8]....
        /*0064*/ 	.word	0xffffffff


	//   ....[9]....
        /*0068*/ 	.word	0xffffffff


	//   ....[10]....
        /*006c*/ 	.word	0xffffffff


	//   ....[11]....
        /*0070*/ 	.word	0xffffffff


	//   ....[12]....
        /*0074*/ 	.word	0xffffffff


	//   ....[13]....
        /*0078*/ 	.word	0xffffffff


	//   ....[14]....
        /*007c*/ 	.word	0xffffffff


	//   ....[15]....
        /*0080*/ 	.word	0xffffffff


	//   ....[16]....
        /*0084*/ 	.word	0xffffffff


	//   ....[17]....
        /*0088*/ 	.word	0xffffffff


	//   ....[18]....
        /*008c*/ 	.word	0xffffffff


	//   ....[19]....
        /*0090*/ 	.word	0xffffffff


	//   ....[20]....
        /*0094*/ 	.word	0xffffffff


	//   ....[21]....
        /*0098*/ 	.word	0xffffffff


	//   ....[22]....
        /*009c*/ 	.word	0xffffffff


	//   ....[23]....
        /*00a0*/ 	.word	0xffffffff


	//   ....[24]....
        /*00a4*/ 	.word	0xffffffff


	//   ....[25]....
        /*00a8*/ 	.word	0xffffffff


	//   ....[26]....
        /*00ac*/ 	.word	0xffffffff


	//   ....[27]....
        /*00b0*/ 	.word	0xffffffff


	//   ....[28]....
        /*00b4*/ 	.word	0xffffffff


	//   ....[29]....
        /*00b8*/ 	.word	0xffffffff


	//   ....[30]....
        /*00bc*/ 	.word	0xffffffff


	//   ....[31]....
        /*00c0*/ 	.word	0xffffffff


	//   ....[32]....
        /*00c4*/ 	.word	0xffffffff


	//   ....[33]....
        /*00c8*/ 	.word	0xffffffff


	//   ....[34]....
        /*00cc*/ 	.word	0xffffffff


	//   ....[35]....
        /*00d0*/ 	.word	0xffffffff


	//   ....[36]....
        /*00d4*/ 	.word	0xffffffff


	//   ....[37]....
        /*00d8*/ 	.word	0xffffffff


	//   ....[38]....
        /*00dc*/ 	.word	0xffffffff


	//   ....[39]....
        /*00e0*/ 	.word	0xffffffff


	//   ....[40]....
        /*00e4*/ 	.word	0xffffffff


	//   ....[41]....
        /*00e8*/ 	.word	0xffffffff


	//   ....[42]....
        /*00ec*/ 	.word	0xffffffff


	//   ....[43]....
        /*00f0*/ 	.word	0xffffffff


	//   ....[44]....
        /*00f4*/ 	.word	0xffffffff


	//   ....[45]....
        /*00f8*/ 	.word	0xffffffff


	//   ....[46]....
        /*00fc*/ 	.word	0xffffffff


	//   ....[47]....
        /*0100*/ 	.word	0xffffffff


	//   ....[48]....
        /*0104*/ 	.word	0xffffffff


	//   ....[49]....
        /*0108*/ 	.word	0xffffffff


	//   ....[50]....
        /*010c*/ 	.word	0xffffffff


	//   ....[51]....
        /*0110*/ 	.word	0xffffffff


	//   ....[52]....
        /*0114*/ 	.word	0xffffffff


	//   ....[53]....
        /*0118*/ 	.word	0xffffffff


	//   ....[54]....
        /*011c*/ 	.word	0xffffffff


	//   ....[55]....
        /*0120*/ 	.word	0xffffffff


	//   ....[56]....
        /*0124*/ 	.word	0xffffffff


	//   ....[57]....
        /*0128*/ 	.word	0xffffffff


	//   ....[58]....
        /*012c*/ 	.word	0xffffffff


	//   ....[59]....
        /*0130*/ 	.word	0xffffffff


	//   ....[60]....
        /*0134*/ 	.word	0xffffffff


	//   ....[61]....
        /*0138*/ 	.word	0xffffffff


	//   ....[62]....
        /*013c*/ 	.word	0xffffffff


	//   ....[63]....
        /*0140*/ 	.word	0xffffffff


	//   ....[64]....
        /*0144*/ 	.word	0xffffffff


	//   ....[65]....
        /*0148*/ 	.word	0xffffffff


	//   ....[66]....
        /*014c*/ 	.word	0xffffffff


	//   ....[67]....
        /*0150*/ 	.word	0xffffffff


	//   ....[68]....
        /*0154*/ 	.word	0xffffffff


	//   ....[69]....
        /*0158*/ 	.word	0xffffffff


	//   ....[70]....
        /*015c*/ 	.word	0xffffffff


	//   ....[71]....
        /*0160*/ 	.word	0xffffffff


	//   ....[72]....
        /*0164*/ 	.word	0xffffffff


	//   ....[73]....
        /*0168*/ 	.word	0xffffffff


	//   ....[74]....
        /*016c*/ 	.word	0xffffffff


	//   ....[75]....
        /*0170*/ 	.word	0xffffffff


	//   ....[76]....
        /*0174*/ 	.word	0xffffffff


	//   ....[77]....
        /*0178*/ 	.word	0xffffffff


	//   ....[78]....
        /*017c*/ 	.word	0xffffffff


	//   ....[79]....
        /*0180*/ 	.word	0xffffffff


	//   ....[80]....
        /*0184*/ 	.word	0xffffffff


	//   ....[81]....
        /*0188*/ 	.word	0xffffffff


	//   ....[82]....
        /*018c*/ 	.word	0xffffffff


	//   ....[83]....
        /*0190*/ 	.word	0xffffffff


	//   ....[84]....
        /*0194*/ 	.word	0xffffffff


	//   ....[85]....
        /*0198*/ 	.word	0xffffffff


	//   ....[86]....
        /*019c*/ 	.word	0xffffffff


	//   ....[87]....
        /*01a0*/ 	.word	0xffffffff


	//   ....[88]....
        /*01a4*/ 	.word	0xffffffff


	//   ....[89]....
        /*01a8*/ 	.word	0xffffffff


	//   ....[90]....
        /*01ac*/ 	.word	0xffffffff


	//   ....[91]....
        /*01b0*/ 	.word	0xffffffff


	//   ....[92]....
        /*01b4*/ 	.word	0xffffffff


	//   ....[93]....
        /*01b8*/ 	.word	0x0500000f


	//   ....[94]....
        /*01bc*/ 	.word	0x0500000f


	//   ....[95]....
        /*01c0*/ 	.word	0x0500000f


	//   ....[96]....
        /*01c4*/ 	.word	0x0500000f


	//   ....[97]....
        /*01c8*/ 	.word	0x0500000f


	//   ....[98]....
        /*01cc*/ 	.word	0x0500000f


	//   ....[99]....
        /*01d0*/ 	.word	0x0500000f


	//   ....[100]....
        /*01d4*/ 	.word	0x0500000f


	//   ....[101]....
        /*01d8*/ 	.word	0x0500000f


	//   ....[102]....
        /*01dc*/ 	.word	0x0500000f


	//   ....[103]....
        /*01e0*/ 	.word	0x0500000f


	//   ....[104]....
        /*01e4*/ 	.word	0x0500000f


	//   ....[105]....
        /*01e8*/ 	.word	0x0500000f


	//   ....[106]....
        /*01ec*/ 	.word	0x0500000f


	//   ....[107]....
        /*01f0*/ 	.word	0x0500000f


	//   ....[108]....
        /*01f4*/ 	.word	0x0500000f


	//   ....[109]....
        /*01f8*/ 	.word	0x0500000f


	//   ....[110]....
        /*01fc*/ 	.word	0x0500000f


	//   ....[111]....
        /*0200*/ 	.word	0x0500000f


	//   ....[112]....
        /*0204*/ 	.word	0x0500000f


	//   ....[113]....
        /*0208*/ 	.word	0x0500000f


	//   ....[114]....
        /*020c*/ 	.word	0x0500000f


	//   ....[115]....
        /*0210*/ 	.word	0x0500000f


	//   ....[116]....
        /*0214*/ 	.word	0x0500000f


	//   ....[117]....
        /*0218*/ 	.word	0x0500000f


	//   ....[118]....
        /*021c*/ 	.word	0x0500000f


	//   ....[119]....
        /*0220*/ 	.word	0x0500000f


	//   ....[120]....
        /*0224*/ 	.word	0x0500000f


	//   ....[121]....
        /*0228*/ 	.word	0x0500000f


	//   ....[122]....
        /*022c*/ 	.word	0x0500000f


	//   ....[123]....
        /*0230*/ 	.word	0x0500000f


	//   ....[124]....
        /*0234*/ 	.word	0x0500000f


	//   ....[125]....
        /*0238*/ 	.word	0x0500000f


	//   ....[126]....
        /*023c*/ 	.word	0x0500000f


	//   ....[127]....
        /*0240*/ 	.word	0x0500000f


	//   ....[128]....
        /*0244*/ 	.word	0x0500000f


	//   ....[129]....
        /*0248*/ 	.word	0x0500000f


	//   ....[130]....
        /*024c*/ 	.word	0x0500000f


	//   ....[131]....
        /*0250*/ 	.word	0x0500000f


	//   ....[132]....
        /*0254*/ 	.word	0x0500000f


	//   ....[133]....
        /*0258*/ 	.word	0x0500000f


	//   ....[134]....
        /*025c*/ 	.word	0x0500000f


	//   ....[135]....
        /*0260*/ 	.word	0x0500000f


	//   ....[136]....
        /*0264*/ 	.word	0x0500000f


	//   ....[137]....
        /*0268*/ 	.word	0x0500000f


	//   ....[138]....
        /*026c*/ 	.word	0x0500000f


	//   ....[139]....
        /*0270*/ 	.word	0x0500000f


	//   ....[140]....
        /*0274*/ 	.word	0x0500000f


	//   ....[141]....
        /*0278*/ 	.word	0x0500000f


	//   ....[142]....
        /*027c*/ 	.word	0x0500000f


	//   ....[143]....
        /*0280*/ 	.word	0x0500000f


	//   ....[144]....
        /*0284*/ 	.word	0x0500000f


	//   ....[145]....
        /*0288*/ 	.word	0x0500000f


	//   ....[146]....
        /*028c*/ 	.word	0x0500000f


	//   ....[147]....
        /*0290*/ 	.word	0x0500000f


	//   ....[148]....
        /*0294*/ 	.word	0x0500000f


	//   ....[149]....
        /*0298*/ 	.word	0x0500000f


	//   ....[150]....
        /*029c*/ 	.word	0x0500000f


	//   ....[151]....
        /*02a0*/ 	.word	0x0500000f


	//   ....[152]....
        /*02a4*/ 	.word	0x0500000f


	//   ....[153]....
        /*02a8*/ 	.word	0x0500000f


	//   ....[154]....
        /*02ac*/ 	.word	0x0500000f


	//   ....[155]....
        /*02b0*/ 	.word	0x0500000f


	//   ....[156]....
        /*02b4*/ 	.word	0x0500000f


	//   ....[157]....
        /*02b8*/ 	.word	0x0500000f


	//   ....[158]....
        /*02bc*/ 	.word	0x0500000f


	//----- nvinfo : EIATTR_COOP_GROUP_INSTR_OFFSETS
	.align		4
.L_328:
        /*02c0*/ 	.byte	0x04, 0x28
        /*02c2*/ 	.short	(.L_330 - .L_329)


	//   ....[0]....
.L_329:
        /*02c4*/ 	.word	0x00000060


	//   ....[1]....
        /*02c8*/ 	.word	0x000000a0


	//   ....[2]....
        /*02cc*/ 	.word	0x000002c0


	//   ....[3]....
        /*02d0*/ 	.word	0x00000420


	//   ....[4]....
        /*02d4*/ 	.word	0x00000540


	//   ....[5]....
        /*02d8*/ 	.word	0x000006a0


	//   ....[6]....
        /*02dc*/ 	.word	0x00000f60


	//   ....[7]....
        /*02e0*/ 	.word	0x000025e0


	//   ....[8]....
        /*02e4*/ 	.word	0x00002660


	//   ....[9]....
        /*02e8*/ 	.word	0x00002a80


	//   ....[10]....
        /*02ec*/ 	.word	0x00002b30


	//   ....[11]....
        /*02f0*/ 	.word	0x00004dc0


	//   ....[12]....
        /*02f4*/ 	.word	0x00004e20


	//   ....[13]....
        /*02f8*/ 	.word	0x00004e40


	//   ....[14]....
        /*02fc*/ 	.word	0x00004e60


	//   ....[15]....
        /*0300*/ 	.word	0x00005f60


	//   ....[16]....
        /*0304*/ 	.word	0x00005f90


	//   ....[17]....
        /*0308*/ 	.word	0x00006030


	//   ....[18]....
        /*030c*/ 	.word	0x00006040


	//   ....[19]....
        /*0310*/ 	.word	0x00006eb0


	//   ....[20]....
        /*0314*/ 	.word	0x00006ef0


	//   ....[21]....
        /*0318*/ 	.word	0x00006f30


	//   ....[22]....
        /*031c*/ 	.word	0x00006f70


	//   ....[23]....
        /*0320*/ 	.word	0x00006f90


	//   ....[24]....
        /*0324*/ 	.word	0x00006fb0


	//   ....[25]....
        /*0328*/ 	.word	0x000075f0


	//   ....[26]....
        /*032c*/ 	.word	0x00007600


	//   ....[27]....
        /*0330*/ 	.word	0x00008010


	//   ....[28]....
        /*0334*/ 	.word	0x00009230


	//   ....[29]....
        /*0338*/ 	.word	0x00009250


	//   ....[30]....
        /*033c*/ 	.word	0x00009260


	//   ....[31]....
        /*0340*/ 	.word	0x00009270


	//   ....[32]....
        /*0344*/ 	.word	0x00009280


	//   ....[33]....
        /*0348*/ 	.word	0x00009290


	//   ....[34]....
        /*034c*/ 	.word	0x000092a0


	//   ....[35]....
        /*0350*/ 	.word	0x00009300


	//   ....[36]....
        /*0354*/ 	.word	0x00009340


	//   ....[37]....
        /*0358*/ 	.word	0x000093a0


	//   ....[38]....
        /*035c*/ 	.word	0x000093b0


	//   ....[39]....
        /*0360*/ 	.word	0x00009480


	//   ....[40]....
        /*0364*/ 	.word	0x00009aa0


	//   ....[41]....
        /*0368*/ 	.word	0x00009ad0


	//   ....[42]....
        /*036c*/ 	.word	0x00009b00


	//   ....[43]....
        /*0370*/ 	.word	0x00009b20


	//   ....[44]....
        /*0374*/ 	.word	0x00009b30


	//   ....[45]....
        /*0378*/ 	.word	0x00009bb0


	//   ....[46]....
        /*037c*/ 	.word	0x00009bf0


	//   ....[47]....
        /*0380*/ 	.word	0x00009c40


	//   ....[48]....
        /*0384*/ 	.word	0x00009c70


	//   ....[49]....
        /*0388*/ 	.word	0x00009cd0


	//   ....[50]....
        /*038c*/ 	.word	0x00009d10


	//   ....[51]....
        /*0390*/ 	.word	0x00009d60


	//   ....[52]....
        /*0394*/ 	.word	0x00009d90


	//   ....[53]....
        /*0398*/ 	.word	0x00009de0


	//   ....[54]....
        /*039c*/ 	.word	0x00009e20


	//   ....[55]....
        /*03a0*/ 	.word	0x00009e70


	//   ....[56]....
        /*03a4*/ 	.word	0x0000a5c0


	//   ....[57]....
        /*03a8*/ 	.word	0x0000a5e0


	//   ....[58]....
        /*03ac*/ 	.word	0x0000a5f0


	//   ....[59]....
        /*03b0*/ 	.word	0x0000a600


	//   ....[60]....
        /*03b4*/ 	.word	0x0000a610


	//   ....[61]....
        /*03b8*/ 	.word	0x0000a630


	//   ....[62]....
        /*03bc*/ 	.word	0x0000a690


	//   ....[63]....
        /*03c0*/ 	.word	0x0000a6c0


	//   ....[64]....
        /*03c4*/ 	.word	0x0000a730


	//   ....[65]....
        /*03c8*/ 	.word	0x0000a760


	//   ....[66]....
        /*03cc*/ 	.word	0x0000a770


	//   ....[67]....
        /*03d0*/ 	.word	0x0000a780


	//   ....[68]....
        /*03d4*/ 	.word	0x0000aa30


	//   ....[69]....
        /*03d8*/ 	.word	0x0000aa50


	//   ....[70]....
        /*03dc*/ 	.word	0x0000aa60


	//   ....[71]....
        /*03e0*/ 	.word	0x0000aa80


	//   ....[72]....
        /*03e4*/ 	.word	0x0000ab00


	//   ....[73]....
        /*03e8*/ 	.word	0x0000ab30


	//   ....[74]....
        /*03ec*/ 	.word	0x0000ab80


	//   ....[75]....
        /*03f0*/ 	.word	0x0000abb0


	//   ....[76]....
        /*03f4*/ 	.word	0x0000ac00


	//   ....[77]....
        /*03f8*/ 	.word	0x0000ac30


	//   ....[78]....
        /*03fc*/ 	.word	0x0000ac80


	//   ....[79]....
        /*0400*/ 	.word	0x0000acb0


	//   ....[80]....
        /*0404*/ 	.word	0x0000b110


	//   ....[81]....
        /*0408*/ 	.word	0x0000b140


	//   ....[82]....
        /*040c*/ 	.word	0x0000b170


	//   ....[83]....
        /*0410*/ 	.word	0x0000b1a0


	//   ....[84]....
        /*0414*/ 	.word	0x0000b1d0


	//   ....[85]....
        /*0418*/ 	.word	0x0000b1e0


	//   ....[86]....
        /*041c*/ 	.word	0x0000b1f0


	//   ....[87]....
        /*0420*/ 	.word	0x0000b210


	//   ....[88]....
        /*0424*/ 	.word	0x0000b240


	//   ....[89]....
        /*0428*/ 	.word	0x0000b270


	//   ....[90]....
        /*042c*/ 	.word	0x0000b280


	//   ....[91]....
        /*0430*/ 	.word	0x0000b2b0


	//   ....[92]....
        /*0434*/ 	.word	0x0000b6a0


	//   ....[93]....
        /*0438*/ 	.word	0x0000bb40


	//   ....[94]....
        /*043c*/ 	.word	0x0000bc30


	//   ....[95]....
        /*0440*/ 	.word	0x0000bcd0


	//   ....[96]....
        /*0444*/ 	.word	0x0000bd30


	//   ....[97]....
        /*0448*/ 	.word	0x0000be00


	//   ....[98]....
        /*044c*/ 	.word	0x0000be70


	//   ....[99]....
        /*0450*/ 	.word	0x0000bf40


	//   ....[100]....
        /*0454*/ 	.word	0x0000bfc0


	//   ....[101]....
        /*0458*/ 	.word	0x0000c090


	//   ....[102]....
        /*045c*/ 	.word	0x0000c110


	//   ....[103]....
        /*0460*/ 	.word	0x0000c1f0


	//   ....[104]....
        /*0464*/ 	.word	0x0000c270


	//   ....[105]....
        /*0468*/ 	.word	0x0000c330


	//   ....[106]....
        /*046c*/ 	.word	0x0000c3c0


	//   ....[107]....
        /*0470*/ 	.word	0x0000c420


	//   ....[108]....
        /*0474*/ 	.word	0x0000c4c0


	//   ....[109]....
        /*0478*/ 	.word	0x0000c590


	//   ....[110]....
        /*047c*/ 	.word	0x0000c610


	//   ....[111]....
        /*0480*/ 	.word	0x0000c6e0


	//   ....[112]....
        /*0484*/ 	.word	0x0000c760


	//   ....[113]....
        /*0488*/ 	.word	0x0000c830


	//   ....[114]....
        /*048c*/ 	.word	0x0000c8b0


	//   ....[115]....
        /*0490*/ 	.word	0x0000c980


	//   ....[116]....
        /*0494*/ 	.word	0x0000ca00


	//   ....[117]....
        /*0498*/ 	.word	0x0000cad0


	//   ....[118]....
        /*049c*/ 	.word	0x0000cb50


	//   ....[119]....
        /*04a0*/ 	.word	0x0000cc20


	//   ....[120]....
        /*04a4*/ 	.word	0x0000cc90


	//   ....[121]....
        /*04a8*/ 	.word	0x0000cd50


	//   ....[122]....
        /*04ac*/ 	.word	0x0000ce90


	//   ....[123]....
        /*04b0*/ 	.word	0x0000cf30


	//   ....[124]....
        /*04b4*/ 	.word	0x0000cf90


	//   ....[125]....
        /*04b8*/ 	.word	0x0000d050


	//   ....[126]....
        /*04bc*/ 	.word	0x0000d0b0


	//   ....[127]....
        /*04c0*/ 	.word	0x0000d170


	//   ....[128]....
        /*04c4*/ 	.word	0x0000d1f0


	//   ....[129]....
        /*04c8*/ 	.word	0x0000d2a0


	//   ....[130]....
        /*04cc*/ 	.word	0x0000d300


	//   ....[131]....
        /*04d0*/ 	.word	0x0000d3c0


	//   ....[132]....
        /*04d4*/ 	.word	0x0000d440


	//   ....[133]....
        /*04d8*/ 	.word	0x0000d4f0


	//   ....[134]....
        /*04dc*/ 	.word	0x0000d5d0


	//   ....[135]....
        /*04e0*/ 	.word	0x0000d670


	//   ....[136]....
        /*04e4*/ 	.word	0x0000d6d0


	//   ....[137]....
        /*04e8*/ 	.word	0x0000d7a0


	//   ....[138]....
        /*04ec*/ 	.word	0x0000d840


	//   ....[139]....
        /*04f0*/ 	.word	0x0000d900


	//   ....[140]....
        /*04f4*/ 	.word	0x0000d9a0


	//   ....[141]....
        /*04f8*/ 	.word	0x0000da60


	//   ....[142]....
        /*04fc*/ 	.word	0x0000db00


	//   ....[143]....
        /*0500*/ 	.word	0x0000dbc0


	//   ....[144]....
        /*0504*/ 	.word	0x0000dc60


	//   ....[145]....
        /*0508*/ 	.word	0x0000dd20


	//   ....[146]....
        /*050c*/ 	.word	0x0000de40


	//   ....[147]....
        /*0510*/ 	.word	0x0000dee0


	//   ....[148]....
        /*0514*/ 	.word	0x0000df90


	//   ....[149]....
        /*0518*/ 	.word	0x0000e060


	//   ....[150]....
        /*051c*/ 	.word	0x0000e0d0


	//   ....[151]....
        /*0520*/ 	.word	0x0000e1a0


	//   ....[152]....
        /*0524*/ 	.word	0x0000e220


	//   ....[153]....
        /*0528*/ 	.word	0x0000e300


	//   ....[154]....
        /*052c*/ 	.word	0x0000e370


	//   ....[155]....
        /*0530*/ 	.word	0x0000e450


	//   ....[156]....
        /*0534*/ 	.word	0x0000e4c0


	//   ....[157]....
        /*0538*/ 	.word	0x0000e580


	//   ....[158]....
        /*053c*/ 	.word	0x0000e690


	//----- nvinfo : EIATTR_REG_RECONFIG
	.align		4
.L_330:
        /*0540*/ 	.byte	0x01, 0x54
	.zero		2


	//----- nvinfo : EIATTR_SYSCALL_OFFSETS
	.align		4
        /*0544*/ 	.byte	0x04, 0x46
        /*0546*/ 	.short	(.L_332 - .L_331)


	//   ....[0]....
.L_331:
        /*0548*/ 	.word	0x00001120


	//   ....[1]....
        /*054c*/ 	.word	0x00008750


	//   ....[2]....
        /*0550*/ 	.word	0x00008890


	//   ....[3]....
        /*0554*/ 	.word	0x00008980


	//   ....[4]....
        /*0558*/ 	.word	0x00009810


	//----- nvinfo : EIATTR_MBARRIER_INSTR_OFFSETS
	.align		4
.L_332:
        /*055c*/ 	.byte	0x04, 0x39
        /*055e*/ 	.short	(.L_334 - .L_333)


	//   ....[0]....
.L_333:
        /*0560*/ 	.word	0x00000170
        /*0564*/ 	.word	0x000000ff
        /*0568*/ 	.word	0x0002a800
        /*056c*/ 	.short	0x0100
        /*056e*/ 	.byte	0x08
	.zero		1


	//   ....[1]....
        /*0570*/ 	.word	0x00000180
        /*0574*/ 	.word	0x000000ff
        /*0578*/ 	.word	0x0002a820
        /*057c*/ 	.short	0x0100
        /*057e*/ 	.byte	0x08
	.zero		1


	//   ....[2]....
        /*0580*/ 	.word	0x00000270
        /*0584*/ 	.word	0x000000ff
        /*0588*/ 	.word	0x0002a830
        /*058c*/ 	.short	0x0100
        /*058e*/ 	.byte	0x08
	.zero		1


	//   ....[3]....
        /*0590*/ 	.word	0x00000280
        /*0594*/ 	.word	0x000000ff
        /*0598*/ 	.word	0x0002a840
        /*059c*/ 	.short	0x0100
        /*059e*/ 	.byte	0x08
	.zero		1


	//   ....[4]....
        /*05a0*/ 	.word	0x00000290
        /*05a4*/ 	.word	0x000000ff
        /*05a8*/ 	.word	0x0002a838
        /*05ac*/ 	.short	0x0100
        /*05ae*/ 	.byte	0x08
	.zero		1


	//   ....[5]....
        /*05b0*/ 	.word	0x000002a0
        /*05b4*/ 	.word	0x000000ff
        /*05b8*/ 	.word	0x0002a848
        /*05bc*/ 	.short	0x0100
        /*05be*/ 	.byte	0x08
	.zero		1


	//   ....[6]....
        /*05c0*/ 	.word	0x000003d0
        /*05c4*/ 	.word	0x000000ff
        /*05c8*/ 	.word	0x0002a850
        /*05cc*/ 	.short	0x0100
        /*05ce*/ 	.byte	0x08
	.zero		1


	//   ....[7]....
        /*05d0*/ 	.word	0x000003e0
        /*05d4*/ 	.word	0x000000ff
        /*05d8*/ 	.word	0x0002a860
        /*05dc*/ 	.short	0x0100
        /*05de*/ 	.byte	0x08
	.zero		1


	//   ....[8]....
        /*05e0*/ 	.word	0x000003f0
        /*05e4*/ 	.word	0x000000ff
        /*05e8*/ 	.word	0x0002a858
        /*05ec*/ 	.short	0x0100
        /*05ee*/ 	.byte	0x08
	.zero		1


	//   ....[9]....
        /*05f0*/ 	.word	0x00000400
        /*05f4*/ 	.word	0x000000ff
        /*05f8*/ 	.word	0x0002a868
        /*05fc*/ 	.short	0x0100
        /*05fe*/ 	.byte	0x08
	.zero		1


	//   ....[10]....
        /*0600*/ 	.word	0x000004f0
        /*0604*/ 	.word	0x000000ff
        /*0608*/ 	.word	0x0002a870
        /*060c*/ 	.short	0x0100
        /*060e*/ 	.byte	0x06
	.zero		1


	//   ....[11]....
        /*0610*/ 	.word	0x00000500
        /*0614*/ 	.word	0x000000ff
        /*0618*/ 	.word	0x0002a880
        /*061c*/ 	.short	0x0100
        /*061e*/ 	.byte	0x06
	.zero		1


	//   ....[12]....
        /*0620*/ 	.word	0x00000510
        /*0624*/ 	.word	0x000000ff
        /*0628*/ 	.word	0x0002a878
        /*062c*/ 	.short	0x0100
        /*062e*/ 	.byte	0x06
	.zero		1


	//   ....[13]....
        /*0630*/ 	.word	0x00000520
        /*0634*/ 	.word	0x000000ff
        /*0638*/ 	.word	0x0002a888
        /*063c*/ 	.short	0x0100
        /*063e*/ 	.byte	0x06
	.zero		1


	//   ....[14]....
        /*0640*/ 	.word	0x00000650
        /*0644*/ 	.word	0x000000ff
        /*0648*/ 	.word	0x0002a890
        /*064c*/ 	.short	0x0100
        /*064e*/ 	.byte	0x08
	.zero		1


	//   ....[15]....
        /*0650*/ 	.word	0x00000660
        /*0654*/ 	.word	0x000000ff
        /*0658*/ 	.word	0x0002a8a0
        /*065c*/ 	.short	0x0100
        /*065e*/ 	.byte	0x08
	.zero		1


	//   ....[16]....
        /*0660*/ 	.word	0x00000670
        /*0664*/ 	.word	0x000000ff
        /*0668*/ 	.word	0x0002a898
        /*066c*/ 	.short	0x0100
        /*066e*/ 	.byte	0x08
	.zero		1


	//   ....[17]....
        /*0670*/ 	.word	0x00000680
        /*0674*/ 	.word	0x000000ff
        /*0678*/ 	.word	0x0002a8a8
        /*067c*/ 	.short	0x0100
        /*067e*/ 	.byte	0x08
	.zero		1


	//   ....[18]....
        /*0680*/ 	.word	0x000007c0
        /*0684*/ 	.word	0x000000ff
        /*0688*/ 	.word	0x0002a8b0
        /*068c*/ 	.short	0x0100
        /*068e*/ 	.byte	0x08
	.zero		1


	//   ....[19]....
        /*0690*/ 	.word	0x000007d0
        /*0694*/ 	.word	0x000000ff
        /*0698*/ 	.word	0x0002a8c0
        /*069c*/ 	.short	0x0100
        /*069e*/ 	.byte	0x08
	.zero		1


	//   ....[20]....
        /*06a0*/ 	.word	0x000007e0
        /*06a4*/ 	.word	0x000000ff
        /*06a8*/ 	.word	0x0002a8b8
        /*06ac*/ 	.short	0x0100
        /*06ae*/ 	.byte	0x08
	.zero		1


	//   ....[21]....
        /*06b0*/ 	.word	0x000007f0
        /*06b4*/ 	.word	0x000000ff
        /*06b8*/ 	.word	0x0002a8c8
        /*06bc*/ 	.short	0x0100
        /*06be*/ 	.byte	0x08
	.zero		1


	//   ....[22]....
        /*06c0*/ 	.word	0x00001140
        /*06c4*/ 	.word	0x000000ff
        /*06c8*/ 	.word	0x0002a800
        /*06cc*/ 	.short	0x010a
        /*06ce*/ 	.byte	0x25
	.zero		1


	//   ....[23]....
        /*06d0*/ 	.word	0x000011b0
        /*06d4*/ 	.word	0x000000ff
        /*06d8*/ 	.word	0x0002a830
        /*06dc*/ 	.short	0x010a
        /*06de*/ 	.byte	0x25
	.zero		1


	//   ....[24]....
        /*06e0*/ 	.word	0x00001210
        /*06e4*/ 	.word	0x000000ff
        /*06e8*/ 	.word	0x0002a830
        /*06ec*/ 	.short	0x010a
        /*06ee*/ 	.byte	0x25
	.zero		1


	//   ....[25]....
        /*06f0*/ 	.word	0x00001f10
        /*06f4*/ 	.word	0x000000ff
        /*06f8*/ 	.word	0x00000000
        /*06fc*/ 	.short	0x0101
        /*06fe*/ 	.byte	0x04
	.zero		1


	//   ....[26]....
        /*0700*/ 	.word	0x00003940
        /*0704*/ 	.word	0x000000ff
        /*0708*/ 	.word	0x0002a830
        /*070c*/ 	.short	0x010a
        /*070e*/ 	.byte	0x3b
	.zero		1


	//   ....[27]....
        /*0710*/ 	.word	0x00003980
        /*0714*/ 	.word	0x000000ff
        /*0718*/ 	.word	0x0002a830
        /*071c*/ 	.short	0x010a
        /*071e*/ 	.byte	0x3b
	.zero		1


	//   ....[28]....
        /*0720*/ 	.word	0x000041d0
        /*0724*/ 	.word	0x000000ff
        /*0728*/ 	.word	0x0002a850
        /*072c*/ 	.short	0x010a
        /*072e*/ 	.byte	0x05
	.zero		1


	//   ....[29]....
        /*0730*/ 	.word	0x00004210
        /*0734*/ 	.word	0x000000ff
        /*0738*/ 	.word	0x0002a850
        /*073c*/ 	.short	0x010a
        /*073e*/ 	.byte	0x05
	.zero		1


	//   ....[30]....
        /*0740*/ 	.word	0x00004890
        /*0744*/ 	.word	0x000000ff
        /*0748*/ 	.word	0x00000000
        /*074c*/ 	.short	0x0101
        /*074e*/ 	.byte	0x3b
	.zero		1


	//   ....[31]....
        /*0750*/ 	.word	0x000058e0
        /*0754*/ 	.word	0x000000ff
        /*0758*/ 	.word	0x00000000
        /*075c*/ 	.short	0x0101
        /*075e*/ 	.byte	0x04
	.zero		1


	//   ....[32]....
        /*0760*/ 	.word	0x00005eb0
        /*0764*/ 	.word	0x000000ff
        /*0768*/ 	.word	0x0002a850
        /*076c*/ 	.short	0x010a
        /*076e*/ 	.byte	0x05
	.zero		1


	//   ....[33]....
        /*0770*/ 	.word	0x00005ef0
        /*0774*/ 	.word	0x000000ff
        /*0778*/ 	.word	0x0002a850
        /*077c*/ 	.short	0x010a
        /*077e*/ 	.byte	0x05
	.zero		1


	//   ....[34]....
        /*0780*/ 	.word	0x000063d0
        /*0784*/ 	.word	0x000000ff
        /*0788*/ 	.word	0x00000000
        /*078c*/ 	.short	0x0101
        /*078e*/ 	.byte	0x04
	.zero		1


	//   ....[35]....
        /*0790*/ 	.word	0x00006fa0
        /*0794*/ 	.word	0x000000ff
        /*0798*/ 	.word	0x00000000
        /*079c*/ 	.short	0x0101
        /*079e*/ 	.byte	0x04
	.zero		1


	//   ....[36]....
        /*07a0*/ 	.word	0x00008ff0
        /*07a4*/ 	.word	0x000000ff
        /*07a8*/ 	.word	0x0002a840
        /*07ac*/ 	.short	0x010a
        /*07ae*/ 	.byte	0x2d
	.zero		1


	//   ....[37]....
        /*07b0*/ 	.word	0x000095d0
        /*07b4*/ 	.word	0x000000ff
        /*07b8*/ 	.word	0x0002a830
        /*07bc*/ 	.short	0x0107
        /*07be*/ 	.byte	0x2d
	.zero		1


	//   ....[38]....
        /*07c0*/ 	.word	0x00009640
        /*07c4*/ 	.word	0x000000ff
        /*07c8*/ 	.word	0x0002a830
        /*07cc*/ 	.short	0x0101
        /*07ce*/ 	.byte	0x2d
	.zero		1


	//   ....[39]....
        /*07d0*/ 	.word	0x00009fc0
        /*07d4*/ 	.word	0x000000ff
        /*07d8*/ 	.word	0x0002a800
        /*07dc*/ 	.short	0x0107
        /*07de*/ 	.byte	0x2d
	.zero		1


	//   ....[40]....
        /*07e0*/ 	.word	0x0000a020
        /*07e4*/ 	.word	0x000000ff
        /*07e8*/ 	.word	0x0002a800
        /*07ec*/ 	.short	0x0101
        /*07ee*/ 	.byte	0x2d
	.zero		1


	//   ....[41]....
        /*07f0*/ 	.word	0x0000a030
        /*07f4*/ 	.word	0x000000ff
        /*07f8*/ 	.word	0x0002a820
        /*07fc*/ 	.short	0x010a
        /*07fe*/ 	.byte	0x2d
	.zero		1


	//   ....[42]....
        /*0800*/ 	.word	0x0000a3a0
        /*0804*/ 	.word	0x00000008
        /*0808*/ 	.word	0x0002a840
        /*080c*/ 	.short	0x010a
        /*080e*/ 	.byte	0x3f
	.zero		1


	//   ....[43]....
        /*0810*/ 	.word	0x0000a8b0
        /*0814*/ 	.word	0x00000008
        /*0818*/ 	.word	0x0002a830
        /*081c*/ 	.short	0x0107
        /*081e*/ 	.byte	0x3f
	.zero		1


	//   ....[44]....
        /*0820*/ 	.word	0x0000a960
        /*0824*/ 	.word	0x00000008
        /*0828*/ 	.word	0x0002a830
        /*082c*/ 	.short	0x0101
        /*082e*/ 	.byte	0x3f
	.zero		1


	//   ....[45]....
        /*0830*/ 	.word	0x0000a9c0
        /*0834*/ 	.word	0x00000004
        /*0838*/ 	.word	0x0002a860
        /*083c*/ 	.short	0x010a
        /*083e*/ 	.byte	0x3f
	.zero		1


	//   ....[46]....
        /*0840*/ 	.word	0x0000adc0
        /*0844*/ 	.word	0x00000004
        /*0848*/ 	.word	0x0002a850
        /*084c*/ 	.short	0x0107
        /*084e*/ 	.byte	0x3f
	.zero		1


	//   ....[47]....
        /*0850*/ 	.word	0x0000af10
        /*0854*/ 	.word	0x00000004
        /*0858*/ 	.word	0x0002a850
        /*085c*/ 	.short	0x0101
        /*085e*/ 	.byte	0x3f
	.zero		1


	//   ....[48]....
        /*0860*/ 	.word	0x0000b0a0
        /*0864*/ 	.word	0x00000000
        /*0868*/ 	.word	0x0002a860
        /*086c*/ 	.short	0x010a
        /*086e*/ 	.byte	0x3f
	.zero		1


	//   ....[49]....
        /*0870*/ 	.word	0x0000b4e0
        /*0874*/ 	.word	0x00000000
        /*0878*/ 	.word	0x0002a850
        /*087c*/ 	.short	0x0107
        /*087e*/ 	.byte	0x3f
	.zero		1


	//   ....[50]....
        /*0880*/ 	.word	0x0000b5a0
        /*0884*/ 	.word	0x00000000
        /*0888*/ 	.word	0x0002a850
        /*088c*/ 	.short	0x0101
        /*088e*/ 	.byte	0x3f
	.zero		1


	//   ....[51]....
        /*0890*/ 	.word	0x0000b630
        /*0894*/ 	.word	0x00000007
        /*0898*/ 	.word	0x0002a820
        /*089c*/ 	.short	0x010a
        /*089e*/ 	.byte	0x3f
	.zero		1


	//   ....[52]....
        /*08a0*/ 	.word	0x0000b790
        /*08a4*/ 	.word	0x00000005
        /*08a8*/ 	.word	0x0002a840
        /*08ac*/ 	.short	0x010a
        /*08ae*/ 	.byte	0x3f
	.zero		1


	//   ....[53]....
        /*08b0*/ 	.word	0x0000b830
        /*08b4*/ 	.word	0x00000003
        /*08b8*/ 	.word	0x0002a840
        /*08bc*/ 	.short	0x010a
        /*08be*/ 	.byte	0x3f
	.zero		1


	//   ....[54]....
        /*08c0*/ 	.word	0x0000b870
        /*08c4*/ 	.word	0x00000005
        /*08c8*/ 	.word	0x0002a860
        /*08cc*/ 	.short	0x010a
        /*08ce*/ 	.byte	0x3f
	.zero		1


	//   ....[55]....
        /*08d0*/ 	.word	0x0000b8b0
        /*08d4*/ 	.word	0x00000003
        /*08d8*/ 	.word	0x0002a860
        /*08dc*/ 	.short	0x010a
        /*08de*/ 	.byte	0x3f
	.zero		1


	//   ....[56]....
        /*08e0*/ 	.word	0x0000b920
        /*08e4*/ 	.word	0x00000000
        /*08e8*/ 	.word	0x0002a800
        /*08ec*/ 	.short	0x010a
        /*08ee*/ 	.byte	0x3f
	.zero		1


	//   ....[57]....
        /*08f0*/ 	.word	0x0000b980
        /*08f4*/ 	.word	0x00000004
        /*08f8*/ 	.word	0x0002a830
        /*08fc*/ 	.short	0x010a
        /*08fe*/ 	.byte	0x3f
	.zero		1


	//   ....[58]....
        /*0900*/ 	.word	0x0000b9e0
        /*0904*/ 	.word	0x0000000b
        /*0908*/ 	.word	0x0002a830
        /*090c*/ 	.short	0x010a
        /*090e*/ 	.byte	0x3f
	.zero		1


	//   ....[59]....
        /*0910*/ 	.word	0x0000ba40
        /*0914*/ 	.word	0x00000009
        /*0918*/ 	.word	0x0002a850
        /*091c*/ 	.short	0x010a
        /*091e*/ 	.byte	0x3f
	.zero		1


	//   ....[60]....
        /*0920*/ 	.word	0x0000baa0
        /*0924*/ 	.word	0x00000004
        /*0928*/ 	.word	0x0002a850
        /*092c*/ 	.short	0x010a
        /*092e*/ 	.byte	0x3f
	.zero		1


	//   ....[61]....
        /*0930*/ 	.word	0x0000bb80
        /*0934*/ 	.word	0x00000003
        /*0938*/ 	.word	0x0002a840
        /*093c*/ 	.short	0x010a
        /*093e*/ 	.byte	0x3f
	.zero		1


	//   ....[62]....
        /*0940*/ 	.word	0x0000cd90
        /*0944*/ 	.word	0x00000003
        /*0948*/ 	.word	0x0002a820
        /*094c*/ 	.short	0x010a
        /*094e*/ 	.byte	0x3f
	.zero		1


	//   ....[63]....
        /*0950*/ 	.word	0x0000cde0
        /*0954*/ 	.word	0x00000008
        /*0958*/ 	.word	0x0002a840
        /*095c*/ 	.short	0x010a
        /*095e*/ 	.byte	0x3f
	.zero		1


	//   ....[64]....
        /*0960*/ 	.word	0x0000d520
        /*0964*/ 	.word	0x00000004
        /*0968*/ 	.word	0x0002a860
        /*096c*/ 	.short	0x010a
        /*096e*/ 	.byte	0x3f
	.zero		1


	//   ....[65]....
        /*0970*/ 	.word	0x0000dd90
        /*0974*/ 	.word	0x00000000
        /*0978*/ 	.word	0x0002a860
        /*097c*/ 	.short	0x010a
        /*097e*/ 	.byte	0x3f
	.zero		1


	//   ....[66]....
        /*0980*/ 	.word	0x0000e5b0
        /*0984*/ 	.word	0x00000007
        /*0988*/ 	.word	0x0002a820
        /*098c*/ 	.short	0x010a
        /*098e*/ 	.byte	0x3f
	.zero		1


	//   ....[67]....
        /*0990*/ 	.word	0x0000e750
        /*0994*/ 	.word	0x00000005
        /*0998*/ 	.word	0x0002a840
        /*099c*/ 	.short	0x010a
        /*099e*/ 	.byte	0x3f
	.zero		1


	//   ....[68]....
        /*09a0*/ 	.word	0x0000e7a0
        /*09a4*/ 	.word	0x00000003
        /*09a8*/ 	.word	0x0002a840
        /*09ac*/ 	.short	0x010a
        /*09ae*/ 	.byte	0x3f
	.zero		1


	//   ....[69]....
        /*09b0*/ 	.word	0x0000e7f0
        /*09b4*/ 	.word	0x00000005
        /*09b8*/ 	.word	0x0002a860
        /*09bc*/ 	.short	0x010a
        /*09be*/ 	.byte	0x3f
	.zero		1


	//----- nvinfo : EIATTR_NUM_MBARRIERS
	.align		4
.L_334:
        /*09c0*/ 	.byte	0x03, 0x38
        /*09c2*/ 	.short	0x0016


	//----- nvinfo : EIATTR_EXIT_INSTR_OFFSETS
	.align		4
        /*09c4*/ 	.byte	0x04, 0x1c
        /*09c6*/ 	.short	(.L_336 - .L_335)


	//   ....[0]....
.L_335:
        /*09c8*/ 	.word	0x0000b900


	//----- nvinfo : EIATTR_MAX_THREADS
	.align		4
.L_336:
        /*09cc*/ 	.byte	0x04, 0x05
        /*09ce*/ 	.short	(.L_338 - .L_337)
.L_337:
        /*09d0*/ 	.word	0x00000180
        /*09d4*/ 	.word	0x00000001
        /*09d8*/ 	.word	0x00000001


	//----- nvinfo : EIATTR_CRS_STACK_SIZE
	.align		4
.L_338:
        /*09dc*/ 	.byte	0x04, 0x1e
        /*09de*/ 	.short	(.L_340 - .L_339)
.L_339:
        /*09e0*/ 	.word	0x00000000


	//----- nvinfo : EIATTR_CBANK_PARAM_SIZE
	.align		4
.L_340:
        /*09e4*/ 	.byte	0x03, 0x19
        /*09e6*/ 	.short	0x0a70


	//----- nvinfo : EIATTR_PARAM_CBANK
	.align		4
        /*09e8*/ 	.byte	0x04, 0x0a
        /*09ea*/ 	.short	(.L_342 - .L_341)
	.align		4
.L_341:
        /*09ec*/ 	.word	index@(.nv.constant0._ZN7cutlass13device_kernelIN5flash11enable_sm90INS1_16FlashAttnFwdSm90INS1_25CollectiveMainloopFwdSm90ILi2EN4cute5tupleIJNS5_1CILi1EEES8_S8_EEENS6_IJNS7_ILi128EEENS7_ILi96EEENS7_ILi192EEEEEELi128ENS_10bfloat16_tEfNS_4arch4Sm90ELb0ELb0ELb1ELb0ELb1ELb0ELb0ELb1ELb1ELb1ELb1ELb0EEENS1_21CollectiveEpilogueFwdINS6_IJSA_SA_SB_EEES9_SE_SG_Li256ELb0ELb1ELb1ELb0EEENS1_19SingleTileSchedulerILb0ELb1ELb1ELi128EEEEEEEEEvNT_6ParamsE)
        /*09f0*/ 	.short	0x0210
        /*09f2*/ 	.short	0x0a70


	//----- nvinfo : EIATTR_SW_WAR
	.align		4
.L_342:
        /*09f4*/ 	.byte	0x04, 0x36
        /*09f6*/ 	.short	(.L_344 - .L_343)
.L_343:
        /*09f8*/ 	.word	0x00000008
.L_344:


//--------------------- .nv.info._ZN7cutlass13device_kernelIN5flash11enable_sm90INS1_16FlashAttnFwdSm90INS1_25CollectiveMainloopFwdSm90ILi2EN4cute5tupleIJNS5_1CILi1EEES8_S8_EEENS6_IJNS7_ILi128EEENS7_ILi96EEENS7_ILi192EEEEEELi128ENS_10bfloat16_tEfNS_4arch4Sm90ELb0ELb0ELb1ELb1ELb1ELb0ELb0ELb1ELb1ELb1ELb1ELb0EEENS1_21CollectiveEpilogueFwdINS6_IJSA_SA_SB_EEES9_SE_SG_Li256ELb1ELb1ELb1ELb0EEENS1_36VarlenDynamicPersistentTileSchedulerILi128ELi96ELi256ELi128ELb1ELb1ELb1ELb0ELb1ELb1EEEEEEEEEvNT_6ParamsE --------------------------
	.section	.nv.info._ZN7cutlass13device_kernelIN5flash11enable_sm90INS1_16FlashAttnFwdSm90INS1_25CollectiveMainloopFwdSm90ILi2EN4cute5tupleIJNS5_1CILi1EEES8_S8_EEENS6_IJNS7_ILi128EEENS7_ILi96EEENS7_ILi192EEEEEELi128ENS_10bfloat16_tEfNS_4arch4Sm90ELb0ELb0ELb1ELb1ELb1ELb0ELb0ELb1ELb1ELb1ELb1ELb0EEENS1_21CollectiveEpilogueFwdINS6_IJSA_SA_SB_EEES9_SE_SG_Li256ELb1ELb1ELb1ELb0EEENS1_36VarlenDynamicPersistentTileSchedulerILi128ELi96ELi256ELi128ELb1ELb1ELb1ELb0ELb1ELb1EEEEEEEEEvNT_6ParamsE,"",@"SHT_CUDA_INFO"
	.sectionflags	@""
	.align	4


	//----- nvinfo : EIATTR_CUDA_API_VERSION
	.align		4
        /*0000*/ 	.byte	0x04, 0x37
        /*0002*/ 	.short	(.L_346 - .L_345)
.L_345:
        /*0004*/ 	.word	0x00000082


	//----- nvinfo : EIATTR_KPARAM_INFO
	.align		4
.L_346:
        /*0008*/ 	.byte	0x04, 0x17
        /*000a*/ 	.short	(.L_348 - .L_347)
.L_347:
        /*000c*/ 	.word	0x00000000
        /*0010*/ 	.short	0x0000
        /*0012*/ 	.short	0x0070
        /*0014*/ 	.byte	0x00, 0xf0, 0x01, 0x2a


	//----- nvinfo : EIATTR_SPARSE_MMA_MASK
	.align		4
.L_348:
        /*0018*/ 	.byte	0x03, 0x50
        /*001a*/ 	.short	0x0000


	//----- nvinfo : EIATTR_MAXREG_COUNT
	.align		4
        /*001c*/ 	.byte	0x03, 0x1b
        /*001e*/ 	.short	0x00a8


	//----- nvinfo : EIATTR_NUM_BARRIERS
	.align		4
        /*0020*/ 	.byte	0x02, 0x4c
        /*0022*/ 	.byte	0x09
	.zero		1


	//----- nvinfo : EIATTR_EXTERNS
	.align		4
        /*0024*/ 	.byte	0x04, 0x0f
        /*0026*/ 	.short	(.L_350 - .L_349)


	//   ....[0]....
	.align		4
.L_349:
        /*0028*/ 	.word	index@(__assertfail)


	//----- nvinfo : EIATTR_ANNOTATIONS
	.align		4
.L_350:
        /*002c*/ 	.byte	0x04, 0x55
        /*002e*/ 	.short	(.L_352 - .L_351)


	//   ....[0]....
.L_351:
        /*0030*/ 	.word	0x00000001
        /*0034*/ 	.byte	0xa0, 0x08, 0x00, 0x00, 0x01, 0x00, 0x00, 0x00, 0xa0, 0x09, 0x00, 0x00, 0x01, 0x00, 0x00, 0x00
        /* <DEDUP_REMOVED lines=10> */
        /*00e4*/ 	.byte	0x40, 0xfb, 0x00, 0x00


	//----- nvinfo : EIATTR_MERCURY_ISA_VERSION
	.align		4
.L_352:
        /*00e8*/ 	.byte	0x03, 0x5f
        /*00ea*/ 	.short	0x0101


	//----- nvinfo : EIATTR_UNUSED_LOAD_BYTE_OFFSET
	.align		4
        /*00ec*/ 	.byte	0x04, 0x44
        /*00ee*/ 	.short	(.L_354 - .L_353)


	//   ....[0]....
.L_353:
        /*00f0*/ 	.word	0x00000950
        /*00f4*/ 	.word	0x0000fff0


	//   ....[1]....
        /*00f8*/ 	.word	0x00007320
        /*00fc*/ 	.word	0x0000fff0


	//----- nvinfo : EIATTR_INT_WARP_WIDE_INSTR_OFFSETS
	.align		4
.L_354:
        /*0100*/ 	.byte	0x04, 0x31
        /*0102*/ 	.short	(.L_356 - .L_355)


	//   ....[0]....
.L_355:
        /*0104*/ 	.word	0x000000c0


	//   ....[1]....
        /*0108*/ 	.word	0x000000d0


	//   ....[2]....
        /*010c*/ 	.word	0x00000170


	//   ....[3]....
        /*0110*/ 	.word	0x0000b810


	//   ....[4]....
        /*0114*/ 	.word	0x0000b8a0


	//   ....[5]....
        /*0118*/ 	.word	0x0000e6c0


	//   ....[6]....
        /*011c*/ 	.word	0x0000e750


	//----- nvinfo : EIATTR_COOP_GROUP_MASK_REGIDS
	.align		4
.L_356:
        /*0120*/ 	.byte	0x04, 0x29
        /*0122*/ 	.short	(.L_358 - .L_357)


	//   ....[0]....
.L_357:
        /*0124*/ 	.word	0xffffffff


	//   ....[1]....
        /*0128*/ 	.word	0xffffffff


	//   ....[2]....
        /*012c*/ 	.word	0xffffffff


	//   ....[3]....
        /*0130*/ 	.word	0xffffffff


	//   ....[4]....
        /*0134*/ 	.word	0xffffffff


	//   ....[5]....
        /*0138*/ 	.word	0xffffffff


	//   ....[6]....
        /*013c*/ 	.word	0xffffffff


	//   ....[7]....
        /*0140*/ 	.word	0xffffffff


	//   ....[8]....
        /*0144*/ 	.word	0xffffffff


	//   ....[9]....
        /*0148*/ 	.word	0xffffffff


	//   ....[10]....
        /*014c*/ 	.word	0xffffffff


	//   ....[11]....
        /*0150*/ 	.word	0xffffffff


	//   ....[12]....
        /*0154*/ 	.word	0xffffffff


	//   ....[13]....
        /*0158*/ 	.word	0xffffffff


	//   ....[14]....
        /*015c*/ 	.word	0xffffffff


	//   ....[15]....
        /*0160*/ 	.word	0xffffffff


	//   ....[16]....
        /*0164*/ 	.word	0xffffffff


	//   ....[17]....
        /*0168*/ 	.word	0xffffffff


	//   ....[18]....
        /*016c*/ 	.word	0xffffffff


	//   ....[19]....
        /*0170*/ 	.word	0xffffffff


	//   ....[20]....
        /*0174*/ 	.word	0xffffffff


	//   ....[21]....
        /*0178*/ 	.word	0xffffffff


	//   ....[22]....
        /*017c*/ 	.word	0xffffffff


	//   ....[23]....
        /*0180*/ 	.word	0xffffffff


	//   ....[24]....
        /*0184*/ 	.word	0xffffffff


	//   ....[25]....
        /*0188*/ 	.word	0xffffffff


	//   ....[26]....
        /*018c*/ 	.word	0xffffffff


	//   ....[27]....
        /*0190*/ 	.word	0xffffffff


	//   ....[28]....
        /*0194*/ 	.word	0xffffffff


	//   ....[29]....
        /*0198*/ 	.word	0xffffffff


	//   ....[30]....
        /*019c*/ 	.word	0xffffffff


	//   ....[31]....
        /*01a0*/ 	.word	0xffffffff


	//   ....[32]....
        /*01a4*/ 	.word	0xffffffff


	//   ....[33]....
        /*01a8*/ 	.word	0xffffffff


	//   ....[34]....
        /*01ac*/ 	.word	0xffffffff


	//   ....[35]....
        /*01b0*/ 	.word	0xffffffff


	//   ....[36]....
        /*01b4*/ 	.word	0xffffffff


	//   ....[37]....
        /*01b8*/ 	.word	0xffffffff


	//   ....[38]....
        /*01bc*/ 	.word	0xffffffff


	//   ....[39]....
        /*01c0*/ 	.word	0xffffffff


	//   ....[40]....
        /*01c4*/ 	.word	0xffffffff


	//   ....[41]....
        /*01c8*/ 	.word	0xffffffff


	//   ....[42]....
        /*01cc*/ 	.word	0xffffffff


	//   ....[43]....
        /*01d0*/ 	.word	0xffffffff


	//   ....[44]....
        /*01d4*/ 	.word	0xffffffff


	//   ....[45]....
        /*01d8*/ 	.word	0xffffffff


	//   ....[46]....
        /*01dc*/ 	.word	0xffffffff


	//   ....[47]....
        /*01e0*/ 	.word	0xffffffff


	//   ....[48]....
        /*01e4*/ 	.word	0xffffffff


	//   ....[49]....
        /*01e8*/ 	.word	0xffffffff


	//   ....[50]....
        /*01ec*/ 	.word	0xffffffff


	//   ....[51]....
        /*01f0*/ 	.word	0xffffffff


	//   ....[52]....
        /*01f4*/ 	.word	0xffffffff


	//   ....[53]....
        /*01f8*/ 	.word	0xffffffff


	//   ....[54]....
        /*01fc*/ 	.word	0xffffffff


	//   ....[55]....
        /*0200*/ 	.word	0xffffffff


	//   ....[56]....
        /*0204*/ 	.word	0xffffffff


	//   ....[57]....
        /*0208*/ 	.word	0xffffffff


	//   ....[58]....
        /*020c*/ 	.word	0xffffffff


	//   ....[59]....
        /*0210*/ 	.word	0xffffffff


	//   ....[60]....
        /*0214*/ 	.word	0xffffffff


	//   ....[61]....
        /*0218*/ 	.word	0xffffffff


	//   ....[62]....
        /*021c*/ 	.word	0xffffffff


	//   ....[63]....
        /*0220*/ 	.word	0xffffffff


	//   ....[64]....
        /*0224*/ 	.word	0xffffffff


	//   ....[65]....
        /*0228*/ 	.word	0xffffffff


	//   ....[66]....
        /*022c*/ 	.word	0xffffffff


	//   ....[67]....
        /*0230*/ 	.word	0xffffffff


	//   ....[68]....
        /*0234*/ 	.word	0xffffffff


	//   ....[69]....
        /*0238*/ 	.word	0xffffffff


	//   ....[70]....
        /*023c*/ 	.word	0xffffffff


	//   ....[71]....
        /*0240*/ 	.word	0xffffffff


	//   ....[72]....
        /*0244*/ 	.word	0xffffffff


	//   ....[73]....
        /*0248*/ 	.word	0xffffffff


	//   ....[74]....
        /*024c*/ 	.word	0xffffffff


	//   ....[75]....
        /*0250*/ 	.word	0xffffffff


	//   ....[76]....
        /*0254*/ 	.word	0xffffffff


	//   ....[77]....
        /*0258*/ 	.word	0xffffffff


	//   ....[78]....
        /*025c*/ 	.word	0xffffffff


	//   ....[79]....
        /*0260*/ 	.word	0xffffffff


	//   ....[80]....
        /*0264*/ 	.word	0xffffffff


	//   ....[81]....
        /*0268*/ 	.word	0xffffffff


	//   ....[82]....
        /*026c*/ 	.word	0xffffffff


	//   ....[83]....
        /*0270*/ 	.word	0xffffffff


	//   ....[84]....
        /*0274*/ 	.word	0xffffffff


	//   ....[85]....
        /*0278*/ 	.word	0xffffffff


	//   ....[86]....
        /*027c*/ 	.word	0xffffffff


	//   ....[87]....
        /*0280*/ 	.word	0xffffffff


	//   ....[88]....
        /*0284*/ 	.word	0xffffffff


	//   ....[89]....
        /*0288*/ 	.word	0xffffffff


	//   ....[90]....
        /*028c*/ 	.word	0xffffffff


	//   ....[91]....
        /*0290*/ 	.word	0xffffffff


	//   ....[92]....
        /*0294*/ 	.word	0xffffffff


	//   ....[93]....
        /*0298*/ 	.word	0xffffffff


	//   ....[94]....
        /*029c*/ 	.word	0xffffffff


	//   ....[95]....
        /*02a0*/ 	.word	0xffffffff


	//   ....[96]....
        /*02a4*/ 	.word	0xffffffff


	//   ....[97]....
        /*02a8*/ 	.word	0xffffffff


	//   ....[98]....
        /*02ac*/ 	.word	0xffffffff


	//   ....[99]....
        /*02b0*/ 	.word	0xffffffff


	//   ....[100]....
        /*02b4*/ 	.word	0xffffffff


	//   ....[101]....
        /*02b8*/ 	.word	0xffffffff


	//   ....[102]....
        /*02bc*/ 	.word	0xffffffff


	//   ....[103]....
        /*02c0*/ 	.word	0xffffffff


	//   ....[104]....
        /*02c4*/ 	.word	0xffffffff


	//   ....[105]....
        /*02c8*/ 	.word	0xffffffff


	//   ....[106]....
        /*02cc*/ 	.word	0xffffffff


	//   ....[107]....
        /*02d0*/ 	.word	0xffffffff


	//   ....[108]....
        /*02d4*/ 	.word	0xffffffff


	//   ....[109]....
        /*02d8*/ 	.word	0xffffffff


	//   ....[110]....
        /*02dc*/ 	.word	0xffffffff


	//   ....[111]....
        /*02e0*/ 	.word	0xffffffff


	//   ....[112]....
        /*02e4*/ 	.word	0xffffffff


	//   ....[113]....
        /*02e8*/ 	.word	0xffffffff


	//   ....[114]....
        /*02ec*/ 	.word	0xffffffff


	//   ....[115]....
        /*02f0*/ 	.word	0xffffffff


	//   ....[116]....
        /*02f4*/ 	.word	0xffffffff


	//   ....[117]....
        /*02f8*/ 	.word	0xffffffff


	//   ....[118]....
        /*02fc*/ 	.word	0xffffffff


	//   ....[119]....
        /*0300*/ 	.word	0xffffffff


	//   ....[120]....
        /*0304*/ 	.word	0xffffffff


	//   ....[121]....
        /*0308*/ 	.word	0xffffffff


	//   ....[122]....
        /*030c*/ 	.word	0xffffffff


	//   ....[123]....
        /*0310*/ 	.word	0xffffffff


	//   ....[124]....
        /*0314*/ 	.word	0xffffffff


	//   ....[125]....
        /*0318*/ 	.word	0xffffffff


	//   ....[126]....
        /*031c*/ 	.word	0xffffffff


	//   ....[127]....
        /*0320*/ 	.word	0xffffffff


	//   ....[128]....
        /*0324*/ 	.word	0xffffffff


	//   ....[129]....
        /*0328*/ 	.word	0xffffffff


	//   ....[130]....
        /*032c*/ 	.word	0xffffffff


	//   ....[131]....
        /*0330*/ 	.word	0xffffffff


	//   ....[132]....
        /*0334*/ 	.word	0xffffffff


	//   ....[133]....
        /*0338*/ 	.word	0xffffffff


	//   ....[134]....
        /*033c*/ 	.word	0xffffffff


	//   ....[135]....
        /*0340*/ 	.word	0xffffffff


	//   ....[136]....
        /*0344*/ 	.word	0xffffffff


	//   ....[137]....
        /*0348*/ 	.word	0xffffffff


	//   ....[138]....
        /*034c*/ 	.word	0xffffffff


	//   ....[139]....
        /*0350*/ 	.word	0xffffffff


	//   ....[140]....
        /*0354*/ 	.word	0xffffffff


	//   ....[141]....
        /*0358*/ 	.word	0xffffffff


	//   ....[142]....
        /*035c*/ 	.word	0xffffffff


	//   ....[143]....
        /*0360*/ 	.word	0x0500000f


	//   ....[144]....
        /*0364*/ 	.word	0x0500000f


	//   ....[145]....
        /*0368*/ 	.word	0x0500000f


	//   ....[146]....
        /*036c*/ 	.word	0x0500000f


	//   ....[147]....
        /*0370*/ 	.word	0x0500000f


	//   ....[148]....
        /*0374*/ 	.word	0x0500000f


	//   ....[149]....
        /*0378*/ 	.word	0x0500000f


	//   ....[150]....
        /*037c*/ 	.word	0x0500000f


	//   ....[151]....
        /*0380*/ 	.word	0x0500000f


	//   ....[152]....
        /*0384*/ 	.word	0x0500000f


	//   ....[153]....
        /*0388*/ 	.word	0x0500000f


	//   ....[154]....
        /*038c*/ 	.word	0x0500000f


	//   ....[155]....
        /*0390*/ 	.word	0x0500000f


	//   ....[156]....
        /*0394*/ 	.word	0x0500000f


	//   ....[157]....
        /*0398*/ 	.word	0x0500000f


	//   ....[158]....
        /*039c*/ 	.word	0x0500000f


	//   ....[159]....
        /*03a0*/ 	.word	0x0500000f


	//   ....[160]....
        /*03a4*/ 	.word	0x0500000f


	//   ....[161]....
        /*03a8*/ 	.word	0x0500000f


	//   ....[162]....
        /*03ac*/ 	.word	0x0500000f


	//   ....[163]....
        /*03b0*/ 	.word	0x0500000f


	//   ....[164]....
        /*03b4*/ 	.word	0x0500000f


	//   ....[165]....
        /*03b8*/ 	.word	0x0500000f


	//   ....[166]....
        /*03bc*/ 	.word	0x0500000f


	//   ....[167]....
        /*03c0*/ 	.word	0x0500000f


	//   ....[168]....
        /*03c4*/ 	.word	0x0500000f


	//   ....[169]....
        /*03c8*/ 	.word	0x0500000f


	//   ....[170]....
        /*03cc*/ 	.word	0x0500000f


	//   ....[171]....
        /*03d0*/ 	.word	0x0500000f


	//   ....[172]....
        /*03d4*/ 	.word	0x0500000f


	//   ....[173]....
        /*03d8*/ 	.word	0x0500000f


	//   ....[174]....
        /*03dc*/ 	.word	0x0500000f


	//   ....[175]....
        /*03e0*/ 	.word	0x0500000f


	//   ....[176]....
        /*03e4*/ 	.word	0x0500000f


	//   ....[177]....
        /*03e8*/ 	.word	0x0500000f


	//   ....[178]....
        /*03ec*/ 	.word	0x0500000f


	//   ....[179]....
        /*03f0*/ 	.word	0x0500000f


	//   ....[180]....
        /*03f4*/ 	.word	0x0500000f


	//   ....[181]....
        /*03f8*/ 	.word	0x0500000f


	//   ....[182]....
        /*03fc*/ 	.word	0x0500000f


	//   ....[183]....
        /*0400*/ 	.word	0x0500000f


	//   ....[184]....
        /*0404*/ 	.word	0x0500000f


	//   ....[185]....
        /*0408*/ 	.word	0x0500000f


	//   ....[186]....
        /*040c*/ 	.word	0x0500000f


	//   ....[187]....
        /*0410*/ 	.word	0x0500000f


	//   ....[188]....
        /*0414*/ 	.word	0x0500000f


	//   ....[189]....
        /*0418*/ 	.word	0x0500000f


	//   ....[190]....
        /*041c*/ 	.word	0x0500000f


	//   ....[191]....
        /*0420*/ 	.word	0x0500000f


	//   ....[192]....
        /*0424*/ 	.word	0x0500000f


	//   ....[193]....
        /*0428*/ 	.word	0x0500000f


	//   ....[194]....
        /*042c*/ 	.word	0x0500000f


	//   ....[195]....
        /*0430*/ 	.word	0x0500000f


	//   ....[196]....
        /*0434*/ 	.word	0x0500000f


	//   ....[197]....
        /*0438*/ 	.word	0x0500000f


	//   ....[198]....
        /*043c*/ 	.word	0x0500000f


	//   ....[199]....
        /*0440*/ 	.word	0x0500000f


	//   ....[200]....
        /*0444*/ 	.word	0x0500000f


	//   ....[201]....
        /*0448*/ 	.word	0x0500000f


	//   ....[202]....
        /*044c*/ 	.word	0x0500000f


	//   ....[203]....
        /*0450*/ 	.word	0x0500000f


	//   ....[204]....
        /*0454*/ 	.word	0x0500000f


	//   ....[205]....
        /*0458*/ 	.word	0x0500000f


	//   ....[206]....
        /*045c*/ 	.word	0x0500000f


	//   ....[207]....
        /*0460*/ 	.word	0x0500000f


	//   ....[208]....
        /*0464*/ 	.word	0x0500000f


	//   ....[209]....
        /*0468*/ 	.word	0x0500000f


	//   ....[210]....
        /*046c*/ 	.word	0x0500000f


	//   ....[211]....
        /*0470*/ 	.word	0x0500000f


	//   ....[212]....
        /*0474*/ 	.word	0x0500000f


	//   ....[213]....
        /*0478*/ 	.word	0x0500000f


	//   ....[214]....
        /*047c*/ 	.word	0x0500000f


	//   ....[215]....
        /*0480*/ 	.word	0x0500000f


	//   ....[216]....
        /*0484*/ 	.word	0x0500000f


	//   ....[217]....
        /*0488*/ 	.word	0x0500000f


	//   ....[218]....
        /*048c*/ 	.word	0x0500000f


	//   ....[219]....
        /*0490*/ 	.word	0x0500000f


	//   ....[220]....
        /*0494*/ 	.word	0x0500000f


	//   ....[221]....
        /*0498*/ 	.word	0x0500000f


	//   ....[222]....
        /*049c*/ 	.word	0x0500000f


	//   ....[223]....
        /*04a0*/ 	.word	0x0500000f


	//   ....[224]....
        /*04a4*/ 	.word	0x0500000f


	//   ....[225]....
        /*04a8*/ 	.word	0x0500000f


	//   ....[226]....
        /*04ac*/ 	.word	0x0500000f


	//----- nvinfo : EIATTR_COOP_GROUP_INSTR_OFFSETS
	.align		4
.L_358:
        /*04b0*/ 	.byte	0x04, 0x28
        /*04b2*/ 	.short	(.L_360 - .L_359)


	//   ....[0]....
.L_359:
        /*04b4*/ 	.word	0x00000070


	//   ....[1]....
        /*04b8*/ 	.word	0x000000b0


	//   ....[2]....
        /*04bc*/ 	.word	0x000002d0


	//   ....[3]....
        /*04c0*/ 	.word	0x00000430


	//   ....[4]....
        /*04c4*/ 	.word	0x00000550


	//   ....[5]....
        /*04c8*/ 	.word	0x000006b0


	//   ....[6]....
        /*04cc*/ 	.word	0x000018c0


	//   ....[7]....
        /*04d0*/ 	.word	0x00002fe0


	//   ....[8]....
        /*04d4*/ 	.word	0x000030b0


	//   ....[9]....
        /*04d8*/ 	.word	0x00003560


	//   ....[10]....
        /*04dc*/ 	.word	0x000035c0


	//   ....[11]....
        /*04e0*/ 	.word	0x000058d0


	//   ....[12]....
        /*04e4*/ 	.word	0x00005900


	//   ....[13]....
        /*04e8*/ 	.word	0x00005920


	//   ....[14]....
        /*04ec*/ 	.word	0x00005940


	//   ....[15]....
        /*04f0*/ 	.word	0x00006a60


	//   ....[16]....
        /*04f4*/ 	.word	0x00006a90


	//   ....[17]....
        /*04f8*/ 	.word	0x00006b50


	//   ....[18]....
        /*04fc*/ 	.word	0x00006b60


	//   ....[19]....
        /*0500*/ 	.word	0x00007ec0


	//   ....[20]....
        /*0504*/ 	.word	0x00007ef0


	//   ....[21]....
        /*0508*/ 	.word	0x00007f10


	//   ....[22]....
        /*050c*/ 	.word	0x00007f30


	//   ....[23]....
        /*0510*/ 	.word	0x00008670


	//   ....[24]....
        /*0514*/ 	.word	0x000086b0


	//   ....[25]....
        /*0518*/ 	.word	0x00008770


	//   ....[26]....
        /*051c*/ 	.word	0x00008790


	//   ....[27]....
        /*0520*/ 	.word	0x00008850


	//   ....[28]....
        /*0524*/ 	.word	0x00008870


	//   ....[29]....
        /*0528*/ 	.word	0x00008940


	//   ....[30]....
        /*052c*/ 	.word	0x00008960


	//   ....[31]....
        /*0530*/ 	.word	0x00008d30


	//   ....[32]....
        /*0534*/ 	.word	0x00008d40


	//   ....[33]....
        /*0538*/ 	.word	0x00009170


	//   ....[34]....
        /*053c*/ 	.word	0x00009180


	//   ....[35]....
        /*0540*/ 	.word	0x00009f50


	//   ....[36]....
        /*0544*/ 	.word	0x00009f80


	//   ....[37]....
        /*0548*/ 	.word	0x0000a050


	//   ....[38]....
        /*054c*/ 	.word	0x0000a070


	//   ....[39]....
        /*0550*/ 	.word	0x0000a130


	//   ....[40]....
        /*0554*/ 	.word	0x0000a150


	//   ....[41]....
        /*0558*/ 	.word	0x0000a220


	//   ....[42]....
        /*055c*/ 	.word	0x0000a240


	//   ....[43]....
        /*0560*/ 	.word	0x0000a380


	//   ....[44]....
        /*0564*/ 	.word	0x0000a590


	//   ....[45]....
        /*0568*/ 	.word	0x0000a5c0


	//   ....[46]....
        /*056c*/ 	.word	0x0000a5f0


	//   ....[47]....
        /*0570*/ 	.word	0x0000a620


	//   ....[48]....
        /*0574*/ 	.word	0x0000a650


	//   ....[49]....
        /*0578*/ 	.word	0x0000a680


	//   ....[50]....
        /*057c*/ 	.word	0x0000a7f0


	//   ....[51]....
        /*0580*/ 	.word	0x0000a820


	//   ....[52]....
        /*0584*/ 	.word	0x0000a850


	//   ....[53]....
        /*0588*/ 	.word	0x0000a880


	//   ....[54]....
        /*058c*/ 	.word	0x0000a8b0


	//   ....[55]....
        /*0590*/ 	.word	0x0000a8e0


	//   ....[56]....
        /*0594*/ 	.word	0x0000a970


	//   ....[57]....
        /*0598*/ 	.word	0x0000a9a0


	//   ....[58]....
        /*059c*/ 	.word	0x0000a9b0


	//   ....[59]....
        /*05a0*/ 	.word	0x0000aa40


	//   ....[60]....
        /*05a4*/ 	.word	0x0000c480


	//   ....[61]....
        /*05a8*/ 	.word	0x0000c4a0


	//   ....[62]....
        /*05ac*/ 	.word	0x0000c550


	//   ....[63]....
        /*05b0*/ 	.word	0x0000c570


	//   ....[64]....
        /*05b4*/ 	.word	0x0000c610


	//   ....[65]....
        /*05b8*/ 	.word	0x0000c630


	//   ....[66]....
        /*05bc*/ 	.word	0x0000c6d0


	//   ....[67]....
        /*05c0*/ 	.word	0x0000c6f0


	//   ....[68]....
        /*05c4*/ 	.word	0x0000c790


	//   ....[69]....
        /*05c8*/ 	.word	0x0000c7b0


	//   ....[70]....
        /*05cc*/ 	.word	0x0000c7c0


	//   ....[71]....
        /*05d0*/ 	.word	0x0000c850


	//   ....[72]....
        /*05d4*/ 	.word	0x0000cfb0


	//   ....[73]....
        /*05d8*/ 	.word	0x0000cfe0


	//   ....[74]....
        /*05dc*/ 	.word	0x0000d040


	//   ....[75]....
        /*05e0*/ 	.word	0x0000d090


	//   ....[76]....
        /*05e4*/ 	.word	0x0000d0d0


	//   ....[77]....
        /*05e8*/ 	.word	0x0000d140


	//   ....[78]....
        /*05ec*/ 	.word	0x0000d190


	//   ....[79]....
        /*05f0*/ 	.word	0x0000d1f0


	//   ....[80]....
        /*05f4*/ 	.word	0x0000d230


	//   ....[81]....
        /*05f8*/ 	.word	0x0000d2a0


	//   ....[82]....
        /*05fc*/ 	.word	0x0000d2f0


	//   ....[83]....
        /*0600*/ 	.word	0x0000d350


	//   ....[84]....
        /*0604*/ 	.word	0x0000d390


	//   ....[85]....
        /*0608*/ 	.word	0x0000d400


	//   ....[86]....
        /*060c*/ 	.word	0x0000d420


	//   ....[87]....
        /*0610*/ 	.word	0x0000d460


	//   ....[88]....
        /*0614*/ 	.word	0x0000dbe0


	//   ....[89]....
        /*0618*/ 	.word	0x0000dbf0


	//   ....[90]....
        /*061c*/ 	.word	0x0000dc10


	//   ....[91]....
        /*0620*/ 	.word	0x0000dc90


	//   ....[92]....
        /*0624*/ 	.word	0x0000dca0


	//   ....[93]....
        /*0628*/ 	.word	0x0000dd00


	//   ....[94]....
        /*062c*/ 	.word	0x0000dd30


	//   ....[95]....
        /*0630*/ 	.word	0x0000dd70


	//   ....[96]....
        /*0634*/ 	.word	0x0000dda0


	//   ....[97]....
        /*0638*/ 	.word	0x0000dde0


	//   ....[98]....
        /*063c*/ 	.word	0x0000de10


	//   ....[99]....
        /*0640*/ 	.word	0x0000de50


	//   ....[100]....
        /*0644*/ 	.word	0x0000e0c0


	//   ....[101]....
        /*0648*/ 	.word	0x0000e0e0


	//   ....[102]....
        /*064c*/ 	.word	0x0000e0f0


	//   ....[103]....
        /*0650*/ 	.word	0x0000e170


	//   ....[104]....
        /*0654*/ 	.word	0x0000e180


	//   ....[105]....
        /*0658*/ 	.word	0x0000e1f0


	//   ....[106]....
        /*065c*/ 	.word	0x0000e200


	//   ....[107]....
        /*0660*/ 	.word	0x0000e270


	//   ....[108]....
        /*0664*/ 	.word	0x0000e280


	//   ....[109]....
        /*0668*/ 	.word	0x0000e2f0


	//   ....[110]....
        /*066c*/ 	.word	0x0000e300


	//   ....[111]....
        /*0670*/ 	.word	0x0000e310


	//   ....[112]....
        /*0674*/ 	.word	0x0000e8c0


	//   ....[113]....
        /*0678*/ 	.word	0x0000e8e0


	//   ....[114]....
        /*067c*/ 	.word	0x0000e8f0


	//   ....[115]....
        /*0680*/ 	.word	0x0000e900


	//   ....[116]....
        /*0684*/ 	.word	0x0000e970


	//   ....[117]....
        /*0688*/ 	.word	0x0000e990


	//   ....[118]....
        /*068c*/ 	.word	0x0000ea00


	//   ....[119]....
        /*0690*/ 	.word	0x0000ea20


	//   ....[120]....
        /*0694*/ 	.word	0x0000ea80


	//   ....[121]....
        /*0698*/ 	.word	0x0000eaa0


	//   ....[122]....
        /*069c*/ 	.word	0x0000eaf0


	//   ....[123]....
        /*06a0*/ 	.word	0x0000eb10


	//   ....[124]....
        /*06a4*/ 	.word	0x0000ef60


	//   ....[125]....
        /*06a8*/ 	.word	0x0000ef70


	//   ....[126]....
        /*06ac*/ 	.word	0x0000efb0


	//   ....[127]....
        /*06b0*/ 	.word	0x0000eff0


	//   ....[128]....
        /*06b4*/ 	.word	0x0000f020


	//   ....[129]....
        /*06b8*/ 	.word	0x0000f050


	//   ....[130]....
        /*06bc*/ 	.word	0x0000f080


	//   ....[131]....
        /*06c0*/ 	.word	0x0000f0b0


	//   ....[132]....
        /*06c4*/ 	.word	0x0000f260


	//   ....[133]....
        /*06c8*/ 	.word	0x0000f290


	//   ....[134]....
        /*06cc*/ 	.word	0x0000f2c0


	//   ....[135]....
        /*06d0*/ 	.word	0x0000f2f0


	//   ....[136]....
        /*06d4*/ 	.word	0x0000f320


	//   ....[137]....
        /*06d8*/ 	.word	0x0000f350


	//   ....[138]....
        /*06dc*/ 	.word	0x0000f410


	//   ....[139]....
        /*06e0*/ 	.word	0x0000f430


	//   ....[140]....
        /*06e4*/ 	.word	0x0000f440


	//   ....[141]....
        /*06e8*/ 	.word	0x0000f4a0


	//   ....[142]....
        /*06ec*/ 	.word	0x0000fac0


	//   ....[143]....
        /*06f0*/ 	.word	0x0000ffb0


	//   ....[144]....
        /*06f4*/ 	.word	0x000100a0


	//   ....[145]....
        /*06f8*/ 	.word	0x00010140


	//   ....[146]....
        /*06fc*/ 	.word	0x000101a0


	//   ....[147]....
        /*0700*/ 	.word	0x000102b0


	//   ....[148]....
        /*0704*/ 	.word	0x00010320


	//   ....[149]....
        /*0708*/ 	.word	0x00010430


	//   ....[150]....
        /*070c*/ 	.word	0x000104a0


	//   ....[151]....
        /*0710*/ 	.word	0x000105b0


	//   ....[152]....
        /*0714*/ 	.word	0x00010620


	//   ....[153]....
        /*0718*/ 	.word	0x00010730


	//   ....[154]....
        /*071c*/ 	.word	0x000107a0


	//   ....[155]....
        /*0720*/ 	.word	0x00010840


	//   ....[156]....
        /*0724*/ 	.word	0x00010950


	//   ....[157]....
        /*0728*/ 	.word	0x000109c0


	//   ....[158]....
        /*072c*/ 	.word	0x00010a40


	//   ....[159]....
        /*0730*/ 	.word	0x00010b00


	//   ....[160]....
        /*0734*/ 	.word	0x00010b80


	//   ....[161]....
        /*0738*/ 	.word	0x00010c60


	//   ....[162]....
        /*073c*/ 	.word	0x00010ce0


	//   ....[163]....
        /*0740*/ 	.word	0x00010dc0


	//   ....[164]....
        /*0744*/ 	.word	0x00010e40


	//   ....[165]....
        /*0748*/ 	.word	0x00010f20


	//   ....[166]....
        /*074c*/ 	.word	0x00010fa0


	//   ....[167]....
        /*0750*/ 	.word	0x00011080


	//   ....[168]....
        /*0754*/ 	.word	0x00011100


	//   ....[169]....
        /*0758*/ 	.word	0x000111e0


	//   ....[170]....
        /*075c*/ 	.word	0x00011260


	//   ....[171]....
        /*0760*/ 	.word	0x00011320


	//   ....[172]....
        /*0764*/ 	.word	0x00011450


	//   ....[173]....
        /*0768*/ 	.word	0x00011500


	//   ....[174]....
        /*076c*/ 	.word	0x00011570


	//   ....[175]....
        /*0770*/ 	.word	0x00011660


	//   ....[176]....
        /*0774*/ 	.word	0x000116c0


	//   ....[177]....
        /*0778*/ 	.word	0x00011790


	//   ....[178]....
        /*077c*/ 	.word	0x000117f0


	//   ....[179]....
        /*0780*/ 	.word	0x000118c0


	//   ....[180]....
        /*0784*/ 	.word	0x00011920


	//   ....[181]....
        /*0788*/ 	.word	0x000119f0


	//   ....[182]....
        /*078c*/ 	.word	0x00011a50


	//   ....[183]....
        /*0790*/ 	.word	0x00011b20


	//   ....[184]....
        /*0794*/ 	.word	0x00011c10


	//   ....[185]....
        /*0798*/ 	.word	0x00011cb0


	//   ....[186]....
        /*079c*/ 	.word	0x00011d10


	//   ....[187]....
        /*07a0*/ 	.word	0x00011e00


	//   ....[188]....
        /*07a4*/ 	.word	0x00011e60


	//   ....[189]....
        /*07a8*/ 	.word	0x00011f40


	//   ....[190]....
        /*07ac*/ 	.word	0x00011fa0


	//   ....[191]....
        /*07b0*/ 	.word	0x00012080


	//   ....[192]....
        /*07b4*/ 	.word	0x000120e0


	//   ....[193]....
        /*07b8*/ 	.word	0x000121c0


	//   ....[194]....
        /*07bc*/ 	.word	0x00012220


	//   ....[195]....
        /*07c0*/ 	.word	0x000122f0


	//   ....[196]....
        /*07c4*/ 	.word	0x00012410


	//   ....[197]....
        /*07c8*/ 	.word	0x000124e0


	//   ....[198]....
        /*07cc*/ 	.word	0x000125a0


	//   ....[199]....
        /*07d0*/ 	.word	0x00012670


	//   ....[200]....
        /*07d4*/ 	.word	0x000126d0


	//   ....[201]....
        /*07d8*/ 	.word	0x000127a0


	//   ....[202]....
        /*07dc*/ 	.word	0x00012800


	//   ....[203]....
        /*07e0*/ 	.word	0x000128e0


	//   ....[204]....
        /*07e4*/ 	.word	0x00012940


	//   ....[205]....
        /*07e8*/ 	.word	0x00012a10


	//   ....[206]....
        /*07ec*/ 	.word	0x00012a70


	//   ....[207]....
        /*07f0*/ 	.word	0x00012b30


	//   ....[208]....
        /*07f4*/ 	.word	0x00012bc0


	//   ....[209]....
        /*07f8*/ 	.word	0x00012c60


	//   ....[210]....
        /*07fc*/ 	.word	0x00012dc0


	//   ....[211]....
        /*0800*/ 	.word	0x00012e30


	//   ....[212]....
        /*0804*/ 	.word	0x00012eb0


	//   ....[213]....
        /*0808*/ 	.word	0x00012f20


	//   ....[214]....
        /*080c*/ 	.word	0x00012f90


	//   ....[215]....
        /*0810*/ 	.word	0x00013010


	//   ....[216]....
        /*0814*/ 	.word	0x00013090


	//   ....[217]....
        /*0818*/ 	.word	0x00013120


	//   ....[218]....
        /*081c*/ 	.word	0x00013190


	//   ....[219]....
        /*0820*/ 	.word	0x00013200


	//   ....[220]....
        /*0824*/ 	.word	0x00013270


	//   ....[221]....
        /*0828*/ 	.word	0x000132f0


	//   ....[222]....
        /*082c*/ 	.word	0x00013360


	//   ....[223]....
        /*0830*/ 	.word	0x00013400


	//   ....[224]....
        /*0834*/ 	.word	0x00013450


	//   ....[225]....
        /*0838*/ 	.word	0x000134e0


	//   ....[226]....
        /*083c*/ 	.word	0x00013610


	//----- nvinfo : EIATTR_REG_RECONFIG
	.align		4
.L_360:
        /*0840*/ 	.byte	0x01, 0x54
	.zero		2


	//----- nvinfo : EIATTR_SYSCALL_OFFSETS
	.align		4
        /*0844*/ 	.byte	0x04, 0x46
        /*0846*/ 	.short	(.L_362 - .L_361)


	//   ....[0]....
.L_361:
        /*0848*/ 	.word	0x00001aa0


	//   ....[1]....
        /*084c*/ 	.word	0x0000ba00


	//   ....[2]....
        /*0850*/ 	.word	0x0000bb50


	//   ....[3]....
        /*0854*/ 	.word	0x0000bc40


	//   ....[4]....
        /*0858*/ 	.word	0x0000cbe0


	//----- nvinfo : EIATTR_MBARRIER_INSTR_OFFSETS
	.align		4
.L_362:
        /*085c*/ 	.byte	0x04, 0x39
        /*085e*/ 	.short	(.L_364 - .L_363)


	//   ....[0]....
.L_363:
        /*0860*/ 	.word	0x00000180
        /*0864*/ 	.word	0x000000ff
        /*0868*/ 	.word	0x0002a800
        /*086c*/ 	.short	0x0100
        /*086e*/ 	.byte	0x08
	.zero		1


	//   ....[1]....
        /*0870*/ 	.word	0x00000190
        /*0874*/ 	.word	0x000000ff
        /*0878*/ 	.word	0x0002a820
        /*087c*/ 	.short	0x0100
        /*087e*/ 	.byte	0x08
	.zero		1


	//   ....[2]....
        /*0880*/ 	.word	0x00000280
        /*0884*/ 	.word	0x000000ff
        /*0888*/ 	.word	0x0002a830
        /*088c*/ 	.short	0x0100
        /*088e*/ 	.byte	0x08
	.zero		1


	//   ....[3]....
        /*0890*/ 	.word	0x00000290
        /*0894*/ 	.word	0x000000ff
        /*0898*/ 	.word	0x0002a840
        /*089c*/ 	.short	0x0100
        /*089e*/ 	.byte	0x08
	.zero		1


	//   ....[4]....
        /*08a0*/ 	.word	0x000002a0
        /*08a4*/ 	.word	0x000000ff
        /*08a8*/ 	.word	0x0002a838
        /*08ac*/ 	.short	0x0100
        /*08ae*/ 	.byte	0x08
	.zero		1


	//   ....[5]....
        /*08b0*/ 	.word	0x000002b0
        /*08b4*/ 	.word	0x000000ff
        /*08b8*/ 	.word	0x0002a848
        /*08bc*/ 	.short	0x0100
        /*08be*/ 	.byte	0x08
	.zero		1


	//   ....[6]....
        /*08c0*/ 	.word	0x000003e0
        /*08c4*/ 	.word	0x000000ff
        /*08c8*/ 	.word	0x0002a850
        /*08cc*/ 	.short	0x0100
        /*08ce*/ 	.byte	0x08
	.zero		1


	//   ....[7]....
        /*08d0*/ 	.word	0x000003f0
        /*08d4*/ 	.word	0x000000ff
        /*08d8*/ 	.word	0x0002a860
        /*08dc*/ 	.short	0x0100
        /*08de*/ 	.byte	0x08
	.zero		1


	//   ....[8]....
        /*08e0*/ 	.word	0x00000400
        /*08e4*/ 	.word	0x000000ff
        /*08e8*/ 	.word	0x0002a858
        /*08ec*/ 	.short	0x0100
        /*08ee*/ 	.byte	0x08
	.zero		1


	//   ....[9]....
        /*08f0*/ 	.word	0x00000410
        /*08f4*/ 	.word	0x000000ff
        /*08f8*/ 	.word	0x0002a868
        /*08fc*/ 	.short	0x0100
        /*08fe*/ 	.byte	0x08
	.zero		1


	//   ....[10]....
        /*0900*/ 	.word	0x00000500
        /*0904*/ 	.word	0x000000ff
        /*0908*/ 	.word	0x0002a870
        /*090c*/ 	.short	0x0100
        /*090e*/ 	.byte	0x06
	.zero		1


	//   ....[11]....
        /*0910*/ 	.word	0x00000510
        /*0914*/ 	.word	0x000000ff
        /*0918*/ 	.word	0x0002a880
        /*091c*/ 	.short	0x0100
        /*091e*/ 	.byte	0x06
	.zero		1


	//   ....[12]....
        /*0920*/ 	.word	0x00000520
        /*0924*/ 	.word	0x000000ff
        /*0928*/ 	.word	0x0002a878
        /*092c*/ 	.short	0x0100
        /*092e*/ 	.byte	0x06
	.zero		1


	//   ....[13]....
        /*0930*/ 	.word	0x00000530
        /*0934*/ 	.word	0x000000ff
        /*0938*/ 	.word	0x0002a888
        /*093c*/ 	.short	0x0100
        /*093e*/ 	.byte	0x06
	.zero		1


	//   ....[14]....
        /*0940*/ 	.word	0x00000660
        /*0944*/ 	.word	0x000000ff
        /*0948*/ 	.word	0x0002a890
        /*094c*/ 	.short	0x0100
        /*094e*/ 	.byte	0x08
	.zero		1


	//   ....[15]....
        /*0950*/ 	.word	0x00000670
        /*0954*/ 	.word	0x000000ff
        /*0958*/ 	.word	0x0002a8a0
        /*095c*/ 	.short	0x0100
        /*095e*/ 	.byte	0x08
	.zero		1


	//   ....[16]....
        /*0960*/ 	.word	0x00000680
        /*0964*/ 	.word	0x000000ff
        /*0968*/ 	.word	0x0002a898
        /*096c*/ 	.short	0x0100
        /*096e*/ 	.byte	0x08
	.zero		1


	//   ....[17]....
        /*0970*/ 	.word	0x00000690
        /*0974*/ 	.word	0x000000ff
        /*0978*/ 	.word	0x0002a8a8
        /*097c*/ 	.short	0x0100
        /*097e*/ 	.byte	0x08
	.zero		1


	//   ....[18]....
        /*0980*/ 	.word	0x000007d0
        /*0984*/ 	.word	0x000000ff
        /*0988*/ 	.word	0x0002a8b0
        /*098c*/ 	.short	0x0100
        /*098e*/ 	.byte	0x08
	.zero		1


	//   ....[19]....
        /*0990*/ 	.word	0x000007e0
        /*0994*/ 	.word	0x000000ff
        /*0998*/ 	.word	0x0002a8c0
        /*099c*/ 	.short	0x0100
        /*099e*/ 	.byte	0x08
	.zero		1


	//   ....[20]....
        /*09a0*/ 	.word	0x000007f0
        /*09a4*/ 	.word	0x000000ff
        /*09a8*/ 	.word	0x0002a8b8
        /*09ac*/ 	.short	0x0100
        /*09ae*/ 	.byte	0x08
	.zero		1


	//   ....[21]....
        /*09b0*/ 	.word	0x00000800
        /*09b4*/ 	.word	0x000000ff
        /*09b8*/ 	.word	0x0002a8c8
        /*09bc*/ 	.short	0x0100
        /*09be*/ 	.byte	0x08
	.zero		1


	//   ....[22]....
        /*09c0*/ 	.word	0x00001b40
        /*09c4*/ 	.word	0x000000ff
        /*09c8*/ 	.word	0x0002a800
        /*09cc*/ 	.short	0x010a
        /*09ce*/ 	.byte	0x28
	.zero		1


	//   ....[23]....
        /*09d0*/ 	.word	0x00001bc0
        /*09d4*/ 	.word	0x00000000
        /*09d8*/ 	.word	0x0002a830
        /*09dc*/ 	.short	0x010a
        /*09de*/ 	.byte	0x3f
	.zero		1


	//   ....[24]....
        /*09e0*/ 	.word	0x00001c10
        /*09e4*/ 	.word	0x00000000
        /*09e8*/ 	.word	0x0002a830
        /*09ec*/ 	.short	0x010a
        /*09ee*/ 	.byte	0x3f
	.zero		1


	//   ....[25]....
        /*09f0*/ 	.word	0x000030e0
        /*09f4*/ 	.word	0x000000ff
        /*09f8*/ 	.word	0x00000000
        /*09fc*/ 	.short	0x0101
        /*09fe*/ 	.byte	0x04
	.zero		1


	//   ....[26]....
        /*0a00*/ 	.word	0x000043a0
        /*0a04*/ 	.word	0x000000ff
        /*0a08*/ 	.word	0x0002a830
        /*0a0c*/ 	.short	0x010a
        /*0a0e*/ 	.byte	0x09
	.zero		1


	//   ....[27]....
        /*0a10*/ 	.word	0x000043e0
        /*0a14*/ 	.word	0x000000ff
        /*0a18*/ 	.word	0x0002a830
        /*0a1c*/ 	.short	0x010a
        /*0a1e*/ 	.byte	0x09
	.zero		1


	//   ....[28]....
        /*0a20*/ 	.word	0x00004d00
        /*0a24*/ 	.word	0x000000ff
        /*0a28*/ 	.word	0x0002a850
        /*0a2c*/ 	.short	0x010a
        /*0a2e*/ 	.byte	0x0a
	.zero		1


	//   ....[29]....
        /*0a30*/ 	.word	0x00004d40
        /*0a34*/ 	.word	0x000000ff
        /*0a38*/ 	.word	0x0002a850
        /*0a3c*/ 	.short	0x010a
        /*0a3e*/ 	.byte	0x0a
	.zero		1


	//   ....[30]....
        /*0a40*/ 	.word	0x000053e0
        /*0a44*/ 	.word	0x000000ff
        /*0a48*/ 	.word	0x00000000
        /*0a4c*/ 	.short	0x0101
        /*0a4e*/ 	.byte	0x09
	.zero		1


	//   ....[31]....
        /*0a50*/ 	.word	0x000063f0
        /*0a54*/ 	.word	0x000000ff
        /*0a58*/ 	.word	0x00000000
        /*0a5c*/ 	.short	0x0101
        /*0a5e*/ 	.byte	0x0a
	.zero		1


	//   ....[32]....
        /*0a60*/ 	.word	0x000069d0
        /*0a64*/ 	.word	0x000000ff
        /*0a68*/ 	.word	0x0002a850
        /*0a6c*/ 	.short	0x010a
        /*0a6e*/ 	.byte	0x05
	.zero		1


	//   ....[33]....
        /*0a70*/ 	.word	0x00006a10
        /*0a74*/ 	.word	0x000000ff
        /*0a78*/ 	.word	0x0002a850
        /*0a7c*/ 	.short	0x010a
        /*0a7e*/ 	.byte	0x05
	.zero		1


	//   ....[34]....
        /*0a80*/ 	.word	0x00006ef0
        /*0a84*/ 	.word	0x000000ff
        /*0a88*/ 	.word	0x00000000
        /*0a8c*/ 	.short	0x0101
        /*0a8e*/ 	.byte	0x04
	.zero		1


	//   ....[35]....
        /*0a90*/ 	.word	0x000086a0
        /*0a94*/ 	.word	0x00000062
        /*0a98*/ 	.word	0x00000000
        /*0a9c*/ 	.short	0x0101
        /*0a9e*/ 	.byte	0x3f
	.zero		1


	//   ....[36]....
        /*0aa0*/ 	.word	0x00008b40
        /*0aa4*/ 	.word	0x00000062
        /*0aa8*/ 	.word	0x00000000
        /*0aac*/ 	.short	0x0101
        /*0aae*/ 	.byte	0x3f
	.zero		1


	//   ....[37]....
        /*0ab0*/ 	.word	0x0000c260
        /*0ab4*/ 	.word	0x00000007
        /*0ab8*/ 	.word	0x0002a840
        /*0abc*/ 	.short	0x010a
        /*0abe*/ 	.byte	0x3f
	.zero		1


	//   ....[38]....
        /*0ac0*/ 	.word	0x0000c910
        /*0ac4*/ 	.word	0x00000007
        /*0ac8*/ 	.word	0x0002a830
        /*0acc*/ 	.short	0x0107
        /*0ace*/ 	.byte	0x3f
	.zero		1


	//   ....[39]....
        /*0ad0*/ 	.word	0x0000c9e0
        /*0ad4*/ 	.word	0x00000007
        /*0ad8*/ 	.word	0x0002a830
        /*0adc*/ 	.short	0x0101
        /*0ade*/ 	.byte	0x3f
	.zero		1


	//   ....[40]....
        /*0ae0*/ 	.word	0x0000d570
        /*0ae4*/ 	.word	0x00000016
        /*0ae8*/ 	.word	0x0002a800
        /*0aec*/ 	.short	0x0107
        /*0aee*/ 	.byte	0x3f
	.zero		1


	//   ....[41]....
        /*0af0*/ 	.word	0x0000d690
        /*0af4*/ 	.word	0x00000016
        /*0af8*/ 	.word	0x0002a800
        /*0afc*/ 	.short	0x0101
        /*0afe*/ 	.byte	0x3f
	.zero		1


	//   ....[42]....
        /*0b00*/ 	.word	0x0000d6b0
        /*0b04*/ 	.word	0x00000016
        /*0b08*/ 	.word	0x0002a820
        /*0b0c*/ 	.short	0x010a
        /*0b0e*/ 	.byte	0x3f
	.zero		1


	//   ....[43]....
        /*0b10*/ 	.word	0x0000da10
        /*0b14*/ 	.word	0x00000006
        /*0b18*/ 	.word	0x0002a840
        /*0b1c*/ 	.short	0x010a
        /*0b1e*/ 	.byte	0x3f
	.zero		1


	//   ....[44]....
        /*0b20*/ 	.word	0x0000def0
        /*0b24*/ 	.word	0x00000006
        /*0b28*/ 	.word	0x0002a830
        /*0b2c*/ 	.short	0x0107
        /*0b2e*/ 	.byte	0x3f
	.zero		1


	//   ....[45]....
        /*0b30*/ 	.word	0x0000dfa0
        /*0b34*/ 	.word	0x00000006
        /*0b38*/ 	.word	0x0002a830
        /*0b3c*/ 	.short	0x0101
        /*0b3e*/ 	.byte	0x3f
	.zero		1


	//   ....[46]....
        /*0b40*/ 	.word	0x0000e000
        /*0b44*/ 	.word	0x00000004
        /*0b48*/ 	.word	0x0002a860
        /*0b4c*/ 	.short	0x010a
        /*0b4e*/ 	.byte	0x3f
	.zero		1


	//   ....[47]....
        /*0b50*/ 	.word	0x0000e450
        /*0b54*/ 	.word	0x00000004
        /*0b58*/ 	.word	0x0002a850
        /*0b5c*/ 	.short	0x0107
        /*0b5e*/ 	.byte	0x3f
	.zero		1


	//   ....[48]....
        /*0b60*/ 	.word	0x0000e5a0
        /*0b64*/ 	.word	0x00000004
        /*0b68*/ 	.word	0x0002a850
        /*0b6c*/ 	.short	0x0101
        /*0b6e*/ 	.byte	0x3f
	.zero		1


	//   ....[49]....
        /*0b70*/ 	.word	0x0000e7f0
        /*0b74*/ 	.word	0x00000000
        /*0b78*/ 	.word	0x0002a860
        /*0b7c*/ 	.short	0x010a
        /*0b7e*/ 	.byte	0x3f
	.zero		1


	//   ....[50]....
        /*0b80*/ 	.word	0x0000ec50
        /*0b84*/ 	.word	0x00000000
        /*0b88*/ 	.word	0x0002a850
        /*0b8c*/ 	.short	0x0107
        /*0b8e*/ 	.byte	0x3f
	.zero		1


	//   ....[51]....
        /*0b90*/ 	.word	0x0000ed00
        /*0b94*/ 	.word	0x00000000
        /*0b98*/ 	.word	0x0002a850
        /*0b9c*/ 	.short	0x0101
        /*0b9e*/ 	.byte	0x3f
	.zero		1


	//   ....[52]....
        /*0ba0*/ 	.word	0x0000fa40
        /*0ba4*/ 	.word	0x00000004
        /*0ba8*/ 	.word	0x0002a820
        /*0bac*/ 	.short	0x010a
        /*0bae*/ 	.byte	0x3f
	.zero		1


	//   ....[53]....
        /*0bb0*/ 	.word	0x0000fbe0
        /*0bb4*/ 	.word	0x00000005
        /*0bb8*/ 	.word	0x0002a840
        /*0bbc*/ 	.short	0x010a
        /*0bbe*/ 	.byte	0x3f
	.zero		1


	//   ....[54]....
        /*0bc0*/ 	.word	0x0000fc80
        /*0bc4*/ 	.word	0x0000001b
        /*0bc8*/ 	.word	0x0002a840
        /*0bcc*/ 	.short	0x010a
        /*0bce*/ 	.byte	0x3f
	.zero		1


	//   ....[55]....
        /*0bd0*/ 	.word	0x0000fcc0
        /*0bd4*/ 	.word	0x00000005
        /*0bd8*/ 	.word	0x0002a860
        /*0bdc*/ 	.short	0x010a
        /*0bde*/ 	.byte	0x3f
	.zero		1


	//   ....[56]....
        /*0be0*/ 	.word	0x0000fd00
        /*0be4*/ 	.word	0x0000001b
        /*0be8*/ 	.word	0x0002a860
        /*0bec*/ 	.short	0x010a
        /*0bee*/ 	.byte	0x3f
	.zero		1


	//   ....[57]....
        /*0bf0*/ 	.word	0x0000fd70
        /*0bf4*/ 	.word	0x00000003
        /*0bf8*/ 	.word	0x0002a800
        /*0bfc*/ 	.short	0x010a
        /*0bfe*/ 	.byte	0x3f
	.zero		1


	//   ....[58]....
        /*0c00*/ 	.word	0x0000fdc0
        /*0c04*/ 	.word	0x00000000
        /*0c08*/ 	.word	0x0002a830
        /*0c0c*/ 	.short	0x010a
        /*0c0e*/ 	.byte	0x3f
	.zero		1


	//   ....[59]....
        /*0c10*/ 	.word	0x0000fe20
        /*0c14*/ 	.word	0x0000000c
        /*0c18*/ 	.word	0x0002a830
        /*0c1c*/ 	.short	0x010a
        /*0c1e*/ 	.byte	0x3f
	.zero		1


	//   ....[60]....
        /*0c20*/ 	.word	0x0000fe80
        /*0c24*/ 	.word	0x00000009
        /*0c28*/ 	.word	0x0002a850
        /*0c2c*/ 	.short	0x010a
        /*0c2e*/ 	.byte	0x3f
	.zero		1


	//   ....[61]....
        /*0c30*/ 	.word	0x0000fee0
        /*0c34*/ 	.word	0x00000005
        /*0c38*/ 	.word	0x0002a850
        /*0c3c*/ 	.short	0x010a
        /*0c3e*/ 	.byte	0x3f
	.zero		1


	//   ....[62]....
        /*0c40*/ 	.word	0x0000fff0
        /*0c44*/ 	.word	0x00000007
        /*0c48*/ 	.word	0x0002a840
        /*0c4c*/ 	.short	0x010a
        /*0c4e*/ 	.byte	0x3f
	.zero		1


	//   ....[63]....
        /*0c50*/ 	.word	0x00011350
        /*0c54*/ 	.word	0x00000016
        /*0c58*/ 	.word	0x0002a820
        /*0c5c*/ 	.short	0x010a
        /*0c5e*/ 	.byte	0x3f
	.zero		1


	//   ....[64]....
        /*0c60*/ 	.word	0x000113a0
        /*0c64*/ 	.word	0x00000006
        /*0c68*/ 	.word	0x0002a840
        /*0c6c*/ 	.short	0x010a
        /*0c6e*/ 	.byte	0x3f
	.zero		1


	//   ....[65]....
        /*0c70*/ 	.word	0x00011b60
        /*0c74*/ 	.word	0x00000004
        /*0c78*/ 	.word	0x0002a860
        /*0c7c*/ 	.short	0x010a
        /*0c7e*/ 	.byte	0x3f
	.zero		1


	//   ....[66]....
        /*0c80*/ 	.word	0x00012360
        /*0c84*/ 	.word	0x00000000
        /*0c88*/ 	.word	0x0002a860
        /*0c8c*/ 	.short	0x010a
        /*0c8e*/ 	.byte	0x3f
	.zero		1


	//   ....[67]....
        /*0c90*/ 	.word	0x00013530
        /*0c94*/ 	.word	0x00000004
        /*0c98*/ 	.word	0x0002a820
        /*0c9c*/ 	.short	0x010a
        /*0c9e*/ 	.byte	0x3f
	.zero		1


	//   ....[68]....
        /*0ca0*/ 	.word	0x000136d0
        /*0ca4*/ 	.word	0x00000005
        /*0ca8*/ 	.word	0x0002a840
        /*0cac*/ 	.short	0x010a
        /*0cae*/ 	.byte	0x3f
	.zero		1


	//   ....[69]....
        /*0cb0*/ 	.word	0x00013720
        /*0cb4*/ 	.word	0x0000001b
        /*0cb8*/ 	.word	0x0002a840
        /*0cbc*/ 	.short	0x010a
        /*0cbe*/ 	.byte	0x3f
	.zero		1


	//   ....[70]....
        /*0cc0*/ 	.word	0x00013770
        /*0cc4*/ 	.word	0x00000005
        /*0cc8*/ 	.word	0x0002a860
        /*0ccc*/ 	.short	0x010a
        /*0cce*/ 	.byte	0x3f
	.zero		1


	//----- nvinfo : EIATTR_NUM_MBARRIERS
	.align		4
.L_364:
        /*0cd0*/ 	.byte	0x03, 0x38
        /*0cd2*/ 	.short	0x0016


	//----- nvinfo : EIATTR_EXIT_INSTR_OFFSETS
	.align		4
        /*0cd4*/ 	.byte	0x04, 0x1c
        /*0cd6*/ 	.short	(.L_366 - .L_365)


	//   ....[0]....
.L_365:
        /*0cd8*/ 	.word	0x00000990


	//   ....[1]....
        /*0cdc*/ 	.word	0x0000a330


	//   ....[2]....
        /*0ce0*/ 	.word	0x0000fd50


	//----- nvinfo : EIATTR_MAX_THREADS
	.align		4
.L_366:
        /*0ce4*/ 	.byte	0x04, 0x05
        /*0ce6*/ 	.short	(.L_368 - .L_367)
.L_367:
        /*0ce8*/ 	.word	0x00000180
        /*0cec*/ 	.word	0x00000001
        /*0cf0*/ 	.word	0x00000001


	//----- nvinfo : EIATTR_CRS_STACK_SIZE
	.align		4
.L_368:
        /*0cf4*/ 	.byte	0x04, 0x1e
        /*0cf6*/ 	.short	(.L_370 - .L_369)
.L_369:
        /*0cf8*/ 	.word	0x00000000


	//----- nvinfo : EIATTR_CBANK_PARAM_SIZE
	.align		4
.L_370:
        /*0cfc*/ 	.byte	0x03, 0x19
        /*0cfe*/ 	.short	0x0af0


	//----- nvinfo : EIATTR_PARAM_CBANK
	.align		4
        /*0d00*/ 	.byte	0x04, 0x0a
        /*0d02*/ 	.short	(.L_372 - .L_371)
	.align		4
.L_371:
        /*0d04*/ 	.word	index@(.nv.constant0._ZN7cutlass13device_kernelIN5flash11enable_sm90INS1_16FlashAttnFwdSm90INS1_25CollectiveMainloopFwdSm90ILi2EN4cute5tupleIJNS5_1CILi1EEES8_S8_EEENS6_IJNS7_ILi128EEENS7_ILi96EEENS7_ILi192EEEEEELi128ENS_10bfloat16_tEfNS_4arch4Sm90ELb0ELb0ELb1ELb1ELb1ELb0ELb0ELb1ELb1ELb1ELb1ELb0EEENS1_21CollectiveEpilogueFwdINS6_IJSA_SA_SB_EEES9_SE_SG_Li256ELb1ELb1ELb1ELb0EEENS1_36VarlenDynamicPersistentTileSchedulerILi128ELi96ELi256ELi128ELb1ELb1ELb1ELb0ELb1ELb1EEEEEEEEEvNT_6ParamsE)
        /*0d08*/ 	.short	0x0210
        /*0d0a*/ 	.short	0x0af0


	//----- nvinfo : EIATTR_SW_WAR
	.align		4
.L_372:
        /*0d0c*/ 	.byte	0x04, 0x36
        /*0d0e*/ 	.short	(.L_374 - .L_373)
.L_373:
        /*0d10*/ 	.word	0x00000008
.L_374:


//--------------------- .nv.info._ZN7cutlass13device_kernelIN5flash11enable_sm90INS1_16FlashAttnFwdSm90INS1_25CollectiveMainloopFwdSm90ILi2EN4cute5tupleIJNS5_1CILi1EEES8_S8_EEENS6_IJNS7_ILi128EEENS7_ILi96EEENS7_ILi192EEEEEELi128ENS_10bfloat16_tEfNS_4arch4Sm90ELb0ELb0ELb1ELb1ELb1ELb1ELb0ELb1ELb1ELb1ELb1ELb0EEENS1_21CollectiveEpilogueFwdINS6_IJSA_SA_SB_EEES9_SE_SG_Li256ELb1ELb1ELb1ELb0EEENS1_36VarlenDynamicPersistentTileSchedulerILi128ELi96ELi256ELi128ELb1ELb1ELb1ELb0ELb1ELb1EEEEEEEEEvNT_6ParamsE --------------------------
	.section	.nv.info._ZN7cutlass13device_kernelIN5flash11enable_sm90INS1_16FlashAttnFwdSm90INS1_25CollectiveMainloopFwdSm90ILi2EN4cute5tupleIJNS5_1CILi1EEES8_S8_EEENS6_IJNS7_ILi128EEENS7_ILi96EEENS7_ILi192EEEEEELi128ENS_10bfloat16_tEfNS_4arch4Sm90ELb0ELb0ELb1ELb1ELb1ELb1ELb0ELb1ELb1ELb1ELb1ELb0EEENS1_21CollectiveEpilogueFwdINS6_IJSA_SA_SB_EEES9_SE_SG_Li256ELb1ELb1ELb1ELb0EEENS1_36VarlenDynamicPersistentTileSchedulerILi128ELi96ELi256ELi128ELb1ELb1ELb1ELb0ELb1ELb1EEEEEEEEEvNT_6ParamsE,"",@"SHT_CUDA_INFO"
	.sectionflags	@""
	.align	4


	//----- nvinfo : EIATTR_CUDA_API_VERSION
	.align		4
        /*0000*/ 	.byte	0x04, 0x37
        /*0002*/ 	.short	(.L_376 - .L_375)
.L_375:
        /*0004*/ 	.word	0x00000082


	//----- nvinfo : EIATTR_KPARAM_INFO
	.align		4
.L_376:
        /*0008*/ 	.byte	0x04, 0x17
        /*000a*/ 	.short	(.L_378 - .L_377)
.L_377:
        /*000c*/ 	.word	0x00000000
        /*0010*/ 	.short	0x0000
        /*0012*/ 	.short	0x0070
        /*0014*/ 	.byte	0x00, 0xf0, 0x01, 0x2a


	//----- nvinfo : EIATTR_SPARSE_MMA_MASK
	.align		4
.L_378:
        /*0018*/ 	.byte	0x03, 0x50
        /*001a*/ 	.short	0x0000


	//----- nvinfo : EIATTR_MAXREG_COUNT
	.align		4
        /*001c*/ 	.byte	0x03, 0x1b
        /*001e*/ 	.short	0x00a8


	//----- nvinfo : EIATTR_NUM_BARRIERS
	.align		4
        /*0020*/ 	.byte	0x02, 0x4c
        /*0022*/ 	.byte	0x10
	.zero		1


	//----- nvinfo : EIATTR_EXTERNS
	.align		4
        /*0024*/ 	.byte	0x04, 0x0f
        /*0026*/ 	.short	(.L_380 - .L_379)


	//   ....[0]....
	.align		4
.L_379:
        /*0028*/ 	.word	index@(__assertfail)


	//----- nvinfo : EIATTR_ANNOTATIONS
	.align		4
.L_380:
        /*002c*/ 	.byte	0x04, 0x55
        /*002e*/ 	.short	(.L_382 - .L_381)


	//   ....[0]....
.L_381:
        /* <DEDUP_REMOVED lines=51> */


	//----- nvinfo : EIATTR_MERCURY_ISA_VERSION
	.align		4
.L_382:
        /*0348*/ 	.byte	0x03, 0x5f
        /*034a*/ 	.short	0x0101


	//----- nvinfo : EIATTR_UNUSED_LOAD_BYTE_OFFSET
	.align		4
        /*034c*/ 	.byte	0x04, 0x44
        /*034e*/ 	.short	(.L_384 - .L_383)


	//   ....[0]....
.L_383:
        /*0350*/ 	.word	0x00000a30
        /*0354*/ 	.word	0x0000fff0


	//   ....[1]....
        /*0358*/ 	.word	0x00017550
        /*035c*/ 	.word	0x0000fff0


	//----- nvinfo : EIATTR_INT_WARP_WIDE_INSTR_OFFSETS
	.align		4
.L_384:
        /*0360*/ 	.byte	0x04, 0x31
        /*0362*/ 	.short	(.L_386 - .L_385)


	//   ....[0]....
.L_385:
        /*0364*/ 	.word	0x00000130


	//   ....[1]....
        /*0368*/ 	.word	0x00000170


	//   ....[2]....
        /*036c*/ 	.word	0x000001e0


	//   ....[3]....
        /*0370*/ 	.word	0x0001ce60


	//   ....[4]....
        /*0374*/ 	.word	0x0001cef0


	//   ....[5]....
        /*0378*/ 	.word	0x0001fdc0


	//   ....[6]....
        /*037c*/ 	.word	0x0001fe50


	//----- nvinfo : EIATTR_COOP_GROUP_MASK_REGIDS
	.align		4
.L_386:
        /*0380*/ 	.byte	0x04, 0x29
        /*0382*/ 	.short	(.L_388 - .L_387)


	//   ....[0]....
.L_387:
        /*0384*/ 	.word	0xffffffff


	//   ....[1]....
        /*0388*/ 	.word	0xffffffff


	//   ....[2]....
        /*038c*/ 	.word	0xffffffff


	//   ....[3]....
        /*0390*/ 	.word	0xffffffff


	//   ....[4]....
        /*0394*/ 	.word	0xffffffff


	//   ....[5]....
        /*0398*/ 	.word	0xffffffff


	//   ....[6]....
        /*039c*/ 	.word	0xffffffff


	//   ....[7]....
        /*03a0*/ 	.word	0xffffffff


	//   ....[8]....
        /*03a4*/ 	.word	0xffffffff


	//   ....[9]....
        /*03a8*/ 	.word	0xffffffff


	//   ....[10]....
        /*03ac*/ 	.word	0xffffffff


	//   ....[11]....
        /*03b0*/ 	.word	0xffffffff


	//   ....[12]....
        /*03b4*/ 	.word	0xffffffff


	//   ....[13]....
        /*03b8*/ 	.word	0xffffffff


	//   ....[14]....
        /*03bc*/ 	.word	0xffffffff


	//   ....[15]....
        /*03c0*/ 	.word	0xffffffff


	//   ....[16]....
        /*03c4*/ 	.word	0xffffffff


	//   ....[17]....
        /*03c8*/ 	.word	0xffffffff


	//   ....[18]....
        /*03cc*/ 	.word	0xffffffff


	//   ....[19]....
        /*03d0*/ 	.word	0xffffffff


	//   ....[20]....
        /*03d4*/ 	.word	0xffffffff


	//   ....[21]....
        /*03d8*/ 	.word	0xffffffff


	//   ....[22]....
        /*03dc*/ 	.word	0xffffffff


	//   ....[23]....
        /*03e0*/ 	.word	0xffffffff


	//   ....[24]....
        /*03e4*/ 	.word	0xffffffff


	//   ....[25]....
        /*03e8*/ 	.word	0xffffffff


	//   ....[26]....
        /*03ec*/ 	.word	0xffffffff


	//   ....[27]....
        /*03f0*/ 	.word	0xffffffff


	//   ....[28]....
        /*03f4*/ 	.word	0xffffffff


	//   ....[29]....
        /*03f8*/ 	.word	0xffffffff


	//   ....[30]....
        /*03fc*/ 	.word	0xffffffff


	//   ....[31]....
        /*0400*/ 	.word	0xffffffff


	//   ....[32]....
        /*0404*/ 	.word	0xffffffff


	//   ....[33]....
        /*0408*/ 	.word	0xffffffff


	//   ....[34]....
        /*040c*/ 	.word	0xffffffff


	//   ....[35]....
        /*0410*/ 	.word	0xffffffff


	//   ....[36]....
        /*0414*/ 	.word	0xffffffff


	//   ....[37]....
        /*0418*/ 	.word	0xffffffff


	//   ....[38]....
        /*041c*/ 	.word	0xffffffff


	//   ....[39]....
        /*0420*/ 	.word	0xffffffff


	//   ....[40]....
        /*0424*/ 	.word	0xffffffff


	//   ....[41]....
        /*0428*/ 	.word	0xffffffff


	//   ....[42]....
        /*042c*/ 	.word	0xffffffff


	//   ....[43]....
        /*0430*/ 	.word	0xffffffff


	//   ....[44]....
        /*0434*/ 	.word	0xffffffff


	//   ....[45]....
        /*0438*/ 	.word	0xffffffff


	//   ....[46]....
        /*043c*/ 	.word	0xffffffff


	//   ....[47]....
        /*0440*/ 	.word	0xffffffff


	//   ....[48]....
        /*0444*/ 	.word	0xffffffff


	//   ....[49]....
        /*0448*/ 	.word	0xffffffff


	//   ....[50]....
        /*044c*/ 	.word	0xffffffff


	//   ....[51]....
        /*0450*/ 	.word	0xffffffff


	//   ....[52]....
        /*0454*/ 	.word	0xffffffff


	//   ....[53]....
        /*0458*/ 	.word	0xffffffff


	//   ....[54]....
        /*045c*/ 	.word	0xffffffff


	//   ....[55]....
        /*0460*/ 	.word	0xffffffff


	//   ....[56]....
        /*0464*/ 	.word	0xffffffff


	//   ....[57]....
        /*0468*/ 	.word	0xffffffff


	//   ....[58]....
        /*046c*/ 	.word	0xffffffff


	//   ....[59]....
        /*0470*/ 	.word	0xffffffff


	//   ....[60]....
        /*0474*/ 	.word	0xffffffff


	//   ....[61]....
        /*0478*/ 	.word	0xffffffff


	//   ....[62]....
        /*047c*/ 	.word	0xffffffff


	//   ....[63]....
        /*0480*/ 	.word	0xffffffff


	//   ....[64]....
        /*0484*/ 	.word	0xffffffff


	//   ....[65]....
        /*0488*/ 	.word	0xffffffff


	//   ....[66]....
        /*048c*/ 	.word	0xffffffff


	//   ....[67]....
        /*0490*/ 	.word	0xffffffff


	//   ....[68]....
        /*0494*/ 	.word	0xffffffff


	//   ....[69]....
        /*0498*/ 	.word	0xffffffff


	//   ....[70]....
        /*049c*/ 	.word	0xffffffff


	//   ....[71]....
        /*04a0*/ 	.word	0xffffffff


	//   ....[72]....
        /*04a4*/ 	.word	0xffffffff


	//   ....[73]....
        /*04a8*/ 	.word	0xffffffff


	//   ....[74]....
        /*04ac*/ 	.word	0xffffffff


	//   ....[75]....
        /*04b0*/ 	.word	0xffffffff


	//   ....[76]....
        /*04b4*/ 	.word	0xffffffff


	//   ....[77]....
        /*04b8*/ 	.word	0xffffffff


	//   ....[78]....
        /*04bc*/ 	.word	0xffffffff


	//   ....[79]....
        /*04c0*/ 	.word	0xffffffff


	//   ....[80]....
        /*04c4*/ 	.word	0xffffffff


	//   ....[81]....
        /*04c8*/ 	.word	0xffffffff


	//   ....[82]....
        /*04cc*/ 	.word	0xffffffff


	//   ....[83]....
        /*04d0*/ 	.word	0xffffffff


	//   ....[84]....
        /*04d4*/ 	.word	0xffffffff


	//   ....[85]....
        /*04d8*/ 	.word	0xffffffff


	//   ....[86]....
        /*04dc*/ 	.word	0xffffffff


	//   ....[87]....
        /*04e0*/ 	.word	0xffffffff


	//   ....[88]....
        /*04e4*/ 	.word	0xffffffff


	//   ....[89]....
        /*04e8*/ 	.word	0xffffffff


	//   ....[90]....
        /*04ec*/ 	.word	0xffffffff


	//   ....[91]....
        /*04f0*/ 	.word	0xffffffff


	//   ....[92]....
        /*04f4*/ 	.word	0xffffffff


	//   ....[93]....
        /*04f8*/ 	.word	0xffffffff


	//   ....[94]....
        /*04fc*/ 	.word	0xffffffff


	//   ....[95]....
        /*0500*/ 	.word	0xffffffff


	//   ....[96]....
        /*0504*/ 	.word	0xffffffff


	//   ....[97]....
        /*0508*/ 	.word	0xffffffff


	//   ....[98]....
        /*050c*/ 	.word	0xffffffff


	//   ....[99]....
        /*0510*/ 	.word	0xffffffff


	//   ....[100]....
        /*0514*/ 	.word	0xffffffff


	//   ....[101]....
        /*0518*/ 	.word	0xffffffff


	//   ....[102]....
        /*051c*/ 	.word	0xffffffff


	//   ....[103]....
        /*0520*/ 	.word	0xffffffff


	//   ....[104]....
        /*0524*/ 	.word	0xffffffff


	//   ....[105]....
        /*0528*/ 	.word	0xffffffff


	//   ....[106]....
        /*052c*/ 	.word	0xffffffff


	//   ....[107]....
        /*0530*/ 	.word	0xffffffff


	//   ....[108]....
        /*0534*/ 	.word	0xffffffff


	//   ....[109]....
        /*0538*/ 	.word	0xffffffff


	//   ....[110]....
        /*053c*/ 	.word	0xffffffff


	//   ....[111]....
        /*0540*/ 	.word	0xffffffff


	//   ....[112]....
        /*0544*/ 	.word	0xffffffff


	//   ....[113]....
        /*0548*/ 	.word	0xffffffff


	//   ....[114]....
        /*054c*/ 	.word	0xffffffff


	//   ....[115]....
        /*0550*/ 	.word	0xffffffff


	//   ....[116]....
        /*0554*/ 	.word	0xffffffff


	//   ....[117]....
        /*0558*/ 	.word	0xffffffff


	//   ....[118]....
        /*055c*/ 	.word	0xffffffff


	//   ....[119]....
        /*0560*/ 	.word	0xffffffff


	//   ....[120]....
        /*0564*/ 	.word	0xffffffff


	//   ....[121]....
        /*0568*/ 	.word	0xffffffff


	//   ....[122]....
        /*056c*/ 	.word	0xffffffff


	//   ....[123]....
        /*0570*/ 	.word	0xffffffff


	//   ....[124]....
        /*0574*/ 	.word	0xffffffff


	//   ....[125]....
        /*0578*/ 	.word	0xffffffff


	//   ....[126]....
        /*057c*/ 	.word	0xffffffff


	//   ....[127]....
        /*0580*/ 	.word	0xffffffff


	//   ....[128]....
        /*0584*/ 	.word	0xffffffff


	//   ....[129]....
        /*0588*/ 	.word	0xffffffff


	//   ....[130]....
        /*058c*/ 	.word	0xffffffff


	//   ....[131]....
        /*0590*/ 	.word	0xffffffff


	//   ....[132]....
        /*0594*/ 	.word	0xffffffff


	//   ....[133]....
        /*0598*/ 	.word	0xffffffff


	//   ....[134]....
        /*059c*/ 	.word	0xffffffff


	//   ....[135]....
        /*05a0*/ 	.word	0xffffffff


	//   ....[136]....
        /*05a4*/ 	.word	0xffffffff


	//   ....[137]....
        /*05a8*/ 	.word	0xffffffff


	//   ....[138]....
        /*05ac*/ 	.word	0xffffffff


	//   ....[139]....
        /*05b0*/ 	.word	0xffffffff


	//   ....[140]....
        /*05b4*/ 	.word	0xffffffff


	//   ....[141]....
        /*05b8*/ 	.word	0xffffffff


	//   ....[142]....
        /*05bc*/ 	.word	0xffffffff


	//   ....[143]....
        /*05c0*/ 	.word	0xffffffff


	//   ....[144]....
        /*05c4*/ 	.word	0xffffffff


	//   ....[145]....
        /*05c8*/ 	.word	0xffffffff


	//   ....[146]....
        /*05cc*/ 	.word	0xffffffff


	//   ....[147]....
        /*05d0*/ 	.word	0xffffffff


	//   ....[148]....
        /*05d4*/ 	.word	0xffffffff


	//   ....[149]....
        /*05d8*/ 	.word	0xffffffff


	//   ....[150]....
        /*05dc*/ 	.word	0xffffffff


	//   ....[151]....
        /*05e0*/ 	.word	0xffffffff


	//   ....[152]....
        /*05e4*/ 	.word	0xffffffff


	//   ....[153]....
        /*05e8*/ 	.word	0xffffffff


	//   ....[154]....
        /*05ec*/ 	.word	0xffffffff


	//   ....[155]....
        /*05f0*/ 	.word	0xffffffff


	//   ....[156]....
        /*05f4*/ 	.word	0xffffffff


	//   ....[157]....
        /*05f8*/ 	.word	0xffffffff


	//   ....[158]....
        /*05fc*/ 	.word	0xffffffff


	//   ....[159]....
        /*0600*/ 	.word	0xffffffff


	//   ....[160]....
        /*0604*/ 	.word	0xffffffff


	//   ....[161]....
        /*0608*/ 	.word	0xffffffff


	//   ....[162]....
        /*060c*/ 	.word	0xffffffff


	//   ....[163]....
        /*0610*/ 	.word	0xffffffff


	//   ....[164]....
        /*0614*/ 	.word	0xffffffff


	//   ....[165]....
        /*0618*/ 	.word	0xffffffff


	//   ....[166]....
        /*061c*/ 	.word	0xffffffff


	//   ....[167]....
        /*0620*/ 	.word	0xffffffff


	//   ....[168]....
        /*0624*/ 	.word	0xffffffff


	//   ....[169]....
        /*0628*/ 	.word	0x0500000f


	//   ....[170]....
        /*062c*/ 	.word	0x0500000f


	//   ....[171]....
        /*0630*/ 	.word	0x0500000f


	//   ....[172]....
        /*0634*/ 	.word	0x0500000f


	//   ....[173]....
        /*0638*/ 	.word	0x0500000f


	//   ....[174]....
        /*063c*/ 	.word	0x0500000f


	//   ....[175]....
        /*0640*/ 	.word	0x0500000f


	//   ....[176]....
        /*0644*/ 	.word	0x0500000f


	//   ....[177]....
        /*0648*/ 	.word	0x0500000f


	//   ....[178]....
        /*064c*/ 	.word	0x0500000f


	//   ....[179]....
        /*0650*/ 	.word	0x0500000f


	//   ....[180]....
        /*0654*/ 	.word	0x0500000f


	//   ....[181]....
        /*0658*/ 	.word	0x0500000f


	//   ....[182]....
        /*065c*/ 	.word	0x0500000f


	//   ....[183]....
        /*0660*/ 	.word	0x0500000f


	//   ....[184]....
        /*0664*/ 	.word	0x0500000f


	//   ....[185]....
        /*0668*/ 	.word	0x0500000f


	//   ....[186]....
        /*066c*/ 	.word	0x0500000f


	//   ....[187]....
        /*0670*/ 	.word	0x0500000f


	//   ....[188]....
        /*0674*/ 	.word	0x0500000f


	//   ....[189]....
        /*0678*/ 	.word	0x0500000f


	//   ....[190]....
        /*067c*/ 	.word	0x0500000f


	//   ....[191]....
        /*0680*/ 	.word	0x0500000f


	//   ....[192]....
        /*0684*/ 	.word	0x0500000f


	//   ....[193]....
        /*0688*/ 	.word	0x0500000f


	//   ....[194]....
        /*068c*/ 	.word	0x0500000f


	//   ....[195]....
        /*0690*/ 	.word	0x0500000f


	//   ....[196]....
        /*0694*/ 	.word	0x0500000f


	//   ....[197]....
        /*0698*/ 	.word	0x0500000f


	//   ....[198]....
        /*069c*/ 	.word	0x0500000f


	//   ....[199]....
        /*06a0*/ 	.word	0x0500000f


	//   ....[200]....
        /*06a4*/ 	.word	0x0500000f


	//   ....[201]....
        /*06a8*/ 	.word	0x0500000f


	//   ....[202]....
        /*06ac*/ 	.word	0x0500000f


	//   ....[203]....
        /*06b0*/ 	.word	0x0500000f


	//   ....[204]....
        /*06b4*/ 	.word	0x0500000f


	//   ....[205]....
        /*06b8*/ 	.word	0x0500000f


	//   ....[206]....
        /*06bc*/ 	.word	0x0500000f


	//   ....[207]....
        /*06c0*/ 	.word	0x0500000f


	//   ....[208]....
        /*06c4*/ 	.word	0x0500000f


	//   ....[209]....
        /*06c8*/ 	.word	0x0500000f


	//   ....[210]....
        /*06cc*/ 	.word	0x0500000f


	//   ....[211]....
        /*06d0*/ 	.word	0x0500000f


	//   ....[212]....
        /*06d4*/ 	.word	0x0500000f


	//   ....[213]....
        /*06d8*/ 	.word	0x0500000f


	//   ....[214]....
        /*06dc*/ 	.word	0x0500000f


	//   ....[215]....
        /*06e0*/ 	.word	0x0500000f


	//   ....[216]....
        /*06e4*/ 	.word	0x0500000f


	//   ....[217]....
        /*06e8*/ 	.word	0x0500000f


	//   ....[218]....
        /*06ec*/ 	.word	0x0500000f


	//   ....[219]....
        /*06f0*/ 	.word	0x0500000f


	//   ....[220]....
        /*06f4*/ 	.word	0x0500000f


	//   ....[221]....
        /*06f8*/ 	.word	0x0500000f


	//   ....[222]....
        /*06fc*/ 	.word	0x0500000f


	//   ....[223]....
        /*0700*/ 	.word	0x0500000f


	//   ....[224]....
        /*0704*/ 	.word	0x0500000f


	//   ....[225]....
        /*0708*/ 	.word	0x0500000f


	//   ....[226]....
        /*070c*/ 	.word	0x0500000f


	//   ....[227]....
        /*0710*/ 	.word	0x0500000f


	//   ....[228]....
        /*0714*/ 	.word	0x0500000f


	//   ....[229]....
        /*0718*/ 	.word	0x0500000f


	//   ....[230]....
        /*071c*/ 	.word	0x0500000f


	//   ....[231]....
        /*0720*/ 	.word	0x0500000f


	//   ....[232]....
        /*0724*/ 	.word	0x0500000f


	//   ....[233]....
        /*0728*/ 	.word	0x0500000f


	//   ....[234]....
        /*072c*/ 	.word	0x0500000f


	//   ....[235]....
        /*0730*/ 	.word	0x0500000f


	//   ....[236]....
        /*0734*/ 	.word	0x0500000f


	//   ....[237]....
        /*0738*/ 	.word	0x0500000f


	//   ....[238]....
        /*073c*/ 	.word	0x0500000f


	//   ....[239]....
        /*0740*/ 	.word	0x0500000f


	//   ....[240]....
        /*0744*/ 	.word	0x0500000f


	//   ....[241]....
        /*0748*/ 	.word	0x0500000f


	//   ....[242]....
        /*074c*/ 	.word	0x0500000f


	//   ....[243]....
        /*0750*/ 	.word	0x0500000f


	//   ....[244]....
        /*0754*/ 	.word	0x0500000f


	//   ....[245]....
        /*0758*/ 	.word	0x0500000f


	//   ....[246]....
        /*075c*/ 	.word	0x0500000f


	//   ....[247]....
        /*0760*/ 	.word	0x0500000f


	//   ....[248]....
        /*0764*/ 	.word	0x0500000f


	//   ....[249]....
        /*0768*/ 	.word	0x0500000f


	//   ....[250]....
        /*076c*/ 	.word	0x0500000f


	//   ....[251]....
        /*0770*/ 	.word	0x0500000f


	//   ....[252]....
        /*0774*/ 	.word	0x0500000f


	//   ....[253]....
        /*0778*/ 	.word	0x0500000f


	//   ....[254]....
        /*077c*/ 	.word	0x0500000f


	//   ....[255]....
        /*0780*/ 	.word	0x0500000f


	//   ....[0]....
        /*0784*/ 	.word	0x0500000f


	//   ....[1]....
        /*0788*/ 	.word	0x0500000f


	//   ....[2]....
        /*078c*/ 	.word	0x0500000f


	//   ....[3]....
        /*0790*/ 	.word	0x0500000f


	//   ....[4]....
        /*0794*/ 	.word	0x0500000f


	//   ....[5]....
        /*0798*/ 	.word	0x0500000f


	//   ....[6]....
        /*079c*/ 	.word	0x0500000f


	//   ....[7]....
        /*07a0*/ 	.word	0x0500000f


	//   ....[8]....
        /*07a4*/ 	.word	0x0500000f


	//   ....[9]....
        /*07a8*/ 	.word	0x0500000f


	//   ....[10]....
        /*07ac*/ 	.word	0x0500000f


	//   ....[11]....
        /*07b0*/ 	.word	0x0500000f


	//   ....[12]....
        /*07b4*/ 	.word	0x0500000f


	//   ....[13]....
        /*07b8*/ 	.word	0x0500000f


	//   ....[14]....
        /*07bc*/ 	.word	0x0500000f


	//   ....[15]....
        /*07c0*/ 	.word	0x0500000f


	//   ....[16]....
        /*07c4*/ 	.word	0x0500000f


	//   ....[17]....
        /*07c8*/ 	.word	0x0500000f


	//----- nvinfo : EIATTR_COOP_GROUP_INSTR_OFFSETS
	.align		4
.L_388:
        /*07cc*/ 	.byte	0x04, 0x28
        /*07ce*/ 	.short	(.L_390 - .L_389)


	//   ....[0]....
.L_389:
        /*07d0*/ 	.word	0x00000060


	//   ....[1]....
        /*07d4*/ 	.word	0x00000140


	//   ....[2]....
        /*07d8*/ 	.word	0x00000190


	//   ....[3]....
        /*07dc*/ 	.word	0x000003c0


	//   ....[4]....
        /*07e0*/ 	.word	0x00000520


	//   ....[5]....
        /*07e4*/ 	.word	0x00000640


	//   ....[6]....
        /*07e8*/ 	.word	0x000007a0


	//   ....[7]....
        /*07ec*/ 	.word	0x00003c70


	//   ....[8]....
        /*07f0*/ 	.word	0x00003c80


	//   ....[9]....
        /*07f4*/ 	.word	0x00005320


	//   ....[10]....
        /*07f8*/ 	.word	0x00005330


	//   ....[11]....
        /*07fc*/ 	.word	0x00007560


	//   ....[12]....
        /*0800*/ 	.word	0x00007570


	//   ....[13]....
        /*0804*/ 	.word	0x00008e00


	//   ....[14]....
        /*0808*/ 	.word	0x00008e10


	//   ....[15]....
        /*080c*/ 	.word	0x0000a850


	//   ....[16]....
        /*0810*/ 	.word	0x0000a860


	//   ....[17]....
        /*0814*/ 	.word	0x0000aaf0


	//   ....[18]....
        /*0818*/ 	.word	0x0000ab00


	//   ....[19]....
        /*081c*/ 	.word	0x0000b020


	//   ....[20]....
        /*0820*/ 	.word	0x0000b050


	//   ....[21]....
        /*0824*/ 	.word	0x0000b1d0


	//   ....[22]....
        /*0828*/ 	.word	0x0000b1f0


	//   ....[23]....
        /*082c*/ 	.word	0x0000b9b0


	//   ....[24]....
        /*0830*/ 	.word	0x0000bf00


	//   ....[25]....
        /*0834*/ 	.word	0x0000bf10


	//   ....[26]....
        /*0838*/ 	.word	0x0000bf20


	//   ....[27]....
        /*083c*/ 	.word	0x0000bf30


	//   ....[28]....
        /*0840*/ 	.word	0x0000e9a0


	//   ....[29]....
        /*0844*/ 	.word	0x0000e9b0


	//   ....[30]....
        /*0848*/ 	.word	0x0000e9c0


	//   ....[31]....
        /*084c*/ 	.word	0x0000e9d0


	//   ....[32]....
        /*0850*/ 	.word	0x00012d10


	//   ....[33]....
        /*0854*/ 	.word	0x00012d70


	//   ....[34]....
        /*0858*/ 	.word	0x00013280


	//   ....[35]....
        /*085c*/ 	.word	0x00013310


	//   ....[36]....
        /*0860*/ 	.word	0x00015a40


	//   ....[37]....
        /*0864*/ 	.word	0x00015a70


	//   ....[38]....
        /*0868*/ 	.word	0x00015a90


	//   ....[39]....
        /*086c*/ 	.word	0x00015ab0


	//   ....[40]....
        /*0870*/ 	.word	0x00016e20


	//   ....[41]....
        /*0874*/ 	.word	0x00016ea0


	//   ....[42]....
        /*0878*/ 	.word	0x00016ee0


	//   ....[43]....
        /*087c*/ 	.word	0x00016ef0


	//   ....[44]....
        /*0880*/ 	.word	0x00018000


	//   ....[45]....
        /*0884*/ 	.word	0x00018010


	//   ....[46]....
        /*0888*/ 	.word	0x00018020


	//   ....[47]....
        /*088c*/ 	.word	0x00018030


	//   ....[48]....
        /*0890*/ 	.word	0x00018710


	//   ....[49]....
        /*0894*/ 	.word	0x00018740


	//   ....[50]....
        /*0898*/ 	.word	0x00018800


	//   ....[51]....
        /*089c*/ 	.word	0x00018820


	//   ....[52]....
        /*08a0*/ 	.word	0x000188e0


	//   ....[53]....
        /*08a4*/ 	.word	0x00018900


	//   ....[54]....
        /*08a8*/ 	.word	0x000189d0


	//   ....[55]....
        /*08ac*/ 	.word	0x000189f0


	//   ....[56]....
        /*08b0*/ 	.word	0x00018e90


	//   ....[57]....
        /*08b4*/ 	.word	0x00018ea0


	//   ....[58]....
        /*08b8*/ 	.word	0x000192e0


	//   ....[59]....
        /*08bc*/ 	.word	0x000192f0


	//   ....[60]....
        /*08c0*/ 	.word	0x00019f50


	//   ....[61]....
        /*08c4*/ 	.word	0x00019f70


	//   ....[62]....
        /*08c8*/ 	.word	0x0001a030


	//   ....[63]....
        /*08cc*/ 	.word	0x0001a050


	//   ....[64]....
        /*08d0*/ 	.word	0x0001a110


	//   ....[65]....
        /*08d4*/ 	.word	0x0001a130


	//   ....[66]....
        /*08d8*/ 	.word	0x0001a200


	//   ....[67]....
        /*08dc*/ 	.word	0x0001a220


	//   ....[68]....
        /*08e0*/ 	.word	0x0001a370


	//   ....[69]....
        /*08e4*/ 	.word	0x0001a580


	//   ....[70]....
        /*08e8*/ 	.word	0x0001a5b0


	//   ....[71]....
        /*08ec*/ 	.word	0x0001a5e0


	//   ....[72]....
        /*08f0*/ 	.word	0x0001a610


	//   ....[73]....
        /*08f4*/ 	.word	0x0001a640


	//   ....[74]....
        /*08f8*/ 	.word	0x0001a670


	//   ....[75]....
        /*08fc*/ 	.word	0x0001a800


	//   ....[76]....
        /*0900*/ 	.word	0x0001a830


	//   ....[77]....
        /*0904*/ 	.word	0x0001a860


	//   ....[78]....
        /*0908*/ 	.word	0x0001a890


	//   ....[79]....
        /*090c*/ 	.word	0x0001a8c0


	//   ....[80]....
        /*0910*/ 	.word	0x0001a8f0


	//   ....[81]....
        /*0914*/ 	.word	0x0001a980


	//   ....[82]....
        /*0918*/ 	.word	0x0001a9b0


	//   ....[83]....
        /*091c*/ 	.word	0x0001a9c0


	//   ....[84]....
        /*0920*/ 	.word	0x0001aa50


	//   ....[85]....
        /*0924*/ 	.word	0x0001b9c0


	//   ....[86]....
        /*0928*/ 	.word	0x0001daf0


	//   ....[87]....
        /*092c*/ 	.word	0x0001db10


	//   ....[88]....
        /*0930*/ 	.word	0x0001dbc0


	//   ....[89]....
        /*0934*/ 	.word	0x0001dbe0


	//   ....[90]....
        /*0938*/ 	.word	0x0001dc80


	//   ....[91]....
        /*093c*/ 	.word	0x0001dca0


	//   ....[92]....
        /*0940*/ 	.word	0x0001dd40


	//   ....[93]....
        /*0944*/ 	.word	0x0001dd60


	//   ....[94]....
        /*0948*/ 	.word	0x0001de00


	//   ....[95]....
        /*094c*/ 	.word	0x0001de20


	//   ....[96]....
        /*0950*/ 	.word	0x0001de30


	//   ....[97]....
        /*0954*/ 	.word	0x0001dec0


	//   ....[98]....
        /*0958*/ 	.word	0x0001e670


	//   ....[99]....
        /*095c*/ 	.word	0x0001e6a0


	//   ....[100]....
        /*0960*/ 	.word	0x0001e6c0


	//   ....[101]....
        /*0964*/ 	.word	0x0001e750


	//   ....[102]....
        /*0968*/ 	.word	0x0001e760


	//   ....[103]....
        /*096c*/ 	.word	0x0001e800


	//   ....[104]....
        /*0970*/ 	.word	0x0001e810


	//   ....[105]....
        /*0974*/ 	.word	0x0001e8b0


	//   ....[106]....
        /*0978*/ 	.word	0x0001e8c0


	//   ....[107]....
        /*097c*/ 	.word	0x0001e960


	//   ....[108]....
        /*0980*/ 	.word	0x0001e970


	//   ....[109]....
        /*0984*/ 	.word	0x0001ea10


	//   ....[110]....
        /*0988*/ 	.word	0x0001ea20


	//   ....[111]....
        /*098c*/ 	.word	0x0001eac0


	//   ....[112]....
        /*0990*/ 	.word	0x0001ead0


	//   ....[113]....
        /*0994*/ 	.word	0x0001eae0


	//   ....[114]....
        /*0998*/ 	.word	0x0001f2b0


	//   ....[115]....
        /*099c*/ 	.word	0x0001f2c0


	//   ....[116]....
        /*09a0*/ 	.word	0x0001f2d0


	//   ....[117]....
        /*09a4*/ 	.word	0x0001f360


	//   ....[118]....
        /*09a8*/ 	.word	0x0001f370


	//   ....[119]....
        /*09ac*/ 	.word	0x0001f3d0


	//   ....[120]....
        /*09b0*/ 	.word	0x0001f400


	//   ....[121]....
        /*09b4*/ 	.word	0x0001f440


	//   ....[122]....
        /*09b8*/ 	.word	0x0001f470


	//   ....[123]....
        /*09bc*/ 	.word	0x0001f4b0


	//   ....[124]....
        /*09c0*/ 	.word	0x0001f4e0


	//   ....[125]....
        /*09c4*/ 	.word	0x0001f520


	//   ....[126]....
        /*09c8*/ 	.word	0x0001f7a0


	//   ....[127]....
        /*09cc*/ 	.word	0x0001f7c0


	//   ....[128]....
        /*09d0*/ 	.word	0x0001f850


	//   ....[129]....
        /*09d4*/ 	.word	0x0001f860


	//   ....[130]....
        /*09d8*/ 	.word	0x0001f8d0


	//   ....[131]....
        /*09dc*/ 	.word	0x0001f8e0


	//   ....[132]....
        /*09e0*/ 	.word	0x0001f950


	//   ....[133]....
        /*09e4*/ 	.word	0x0001f960


	//   ....[134]....
        /*09e8*/ 	.word	0x0001f9d0


	//   ....[135]....
        /*09ec*/ 	.word	0x0001f9e0


	//   ....[136]....
        /*09f0*/ 	.word	0x0001f9f0


	//   ....[137]....
        /*09f4*/ 	.word	0x0001fa60


	//   ....[138]....
        /*09f8*/ 	.word	0x0001ffe0


	//   ....[139]....
        /*09fc*/ 	.word	0x00020010


	//   ....[140]....
        /*0a00*/ 	.word	0x00020030


	//   ....[141]....
        /*0a04*/ 	.word	0x00020040


	//   ....[142]....
        /*0a08*/ 	.word	0x00020080


	//   ....[143]....
        /*0a0c*/ 	.word	0x000200a0


	//   ....[144]....
        /*0a10*/ 	.word	0x00020110


	//   ....[145]....
        /*0a14*/ 	.word	0x00020130


	//   ....[146]....
        /*0a18*/ 	.word	0x00020190


	//   ....[147]....
        /*0a1c*/ 	.word	0x000201b0


	//   ....[148]....
        /*0a20*/ 	.word	0x00020200


	//   ....[149]....
        /*0a24*/ 	.word	0x00020220


	//   ....[150]....
        /*0a28*/ 	.word	0x00020670


	//   ....[151]....
        /*0a2c*/ 	.word	0x000206a0


	//   ....[152]....
        /*0a30*/ 	.word	0x00020700


	//   ....[153]....
        /*0a34*/ 	.word	0x00020730


	//   ....[154]....
        /*0a38*/ 	.word	0x00020760


	//   ....[155]....
        /*0a3c*/ 	.word	0x00020790


	//   ....[156]....
        /*0a40*/ 	.word	0x000207c0


	//   ....[157]....
        /*0a44*/ 	.word	0x000207f0


	//   ....[158]....
        /*0a48*/ 	.word	0x00020990


	//   ....[159]....
        /*0a4c*/ 	.word	0x000209c0


	//   ....[160]....
        /*0a50*/ 	.word	0x000209f0


	//   ....[161]....
        /*0a54*/ 	.word	0x00020a20


	//   ....[162]....
        /*0a58*/ 	.word	0x00020a50


	//   ....[163]....
        /*0a5c*/ 	.word	0x00020a80


	//   ....[164]....
        /*0a60*/ 	.word	0x00020b40


	//   ....[165]....
        /*0a64*/ 	.word	0x00020b60


	//   ....[166]....
        /*0a68*/ 	.word	0x00020b70


	//   ....[167]....
        /*0a6c*/ 	.word	0x00020bd0


	//   ....[168]....
        /*0a70*/ 	.word	0x000211f0


	//   ....[169]....
        /*0a74*/ 	.word	0x00021510


	//   ....[170]....
        /*0a78*/ 	.word	0x000215a0


	//   ....[171]....
        /*0a7c*/ 	.word	0x00021640


	//   ....[172]....
        /*0a80*/ 	.word	0x000216d0


	//   ....[173]....
        /*0a84*/ 	.word	0x000217c0


	//   ....[174]....
        /*0a88*/ 	.word	0x00021850


	//   ....[175]....
        /*0a8c*/ 	.word	0x000218f0


	//   ....[176]....
        /*0a90*/ 	.word	0x00021980


	//   ....[177]....
        /*0a94*/ 	.word	0x00021a70


	//   ....[178]....
        /*0a98*/ 	.word	0x00021b00


	//   ....[179]....
        /*0a9c*/ 	.word	0x00021ba0


	//   ....[180]....
        /*0aa0*/ 	.word	0x00021c30


	//   ....[181]....
        /*0aa4*/ 	.word	0x00021d20


	//   ....[182]....
        /*0aa8*/ 	.word	0x00021db0


	//   ....[183]....
        /*0aac*/ 	.word	0x00021e00


	//   ....[184]....
        /*0ab0*/ 	.word	0x00021e50


	//   ....[185]....
        /*0ab4*/ 	.word	0x00021f40


	//   ....[186]....
        /*0ab8*/ 	.word	0x00021fd0


	//   ....[187]....
        /*0abc*/ 	.word	0x00022020


	//   ....[188]....
        /*0ac0*/ 	.word	0x00022070


	//   ....[189]....
        /*0ac4*/ 	.word	0x000222d0


	//   ....[190]....
        /*0ac8*/ 	.word	0x000225b0


	//   ....[191]....
        /*0acc*/ 	.word	0x000226a0


	//   ....[192]....
        /*0ad0*/ 	.word	0x00022740


	//   ....[193]....
        /*0ad4*/ 	.word	0x000227a0


	//   ....[194]....
        /*0ad8*/ 	.word	0x000228b0


	//   ....[195]....
        /*0adc*/ 	.word	0x00022920


	//   ....[196]....
        /*0ae0*/ 	.word	0x00022a30


	//   ....[197]....
        /*0ae4*/ 	.word	0x00022aa0


	//   ....[198]....
        /*0ae8*/ 	.word	0x00022bb0


	//   ....[199]....
        /*0aec*/ 	.word	0x00022c20


	//   ....[200]....
        /*0af0*/ 	.word	0x00022d30


	//   ....[201]....
        /*0af4*/ 	.word	0x00022da0


	//   ....[202]....
        /*0af8*/ 	.word	0x00022e40


	//   ....[203]....
        /*0afc*/ 	.word	0x00022f50


	//   ....[204]....
        /*0b00*/ 	.word	0x00022fb0


	//   ....[205]....
        /*0b04*/ 	.word	0x00023010


	//   ....[206]....
        /*0b08*/ 	.word	0x00023110


	//   ....[207]....
        /*0b0c*/ 	.word	0x00023170


	//   ....[208]....
        /*0b10*/ 	.word	0x00023280


	//   ....[209]....
        /*0b14*/ 	.word	0x000232e0


	//   ....[210]....
        /*0b18*/ 	.word	0x000233f0


	//   ....[211]....
        /*0b1c*/ 	.word	0x00023450


	//   ....[212]....
        /*0b20*/ 	.word	0x00023560


	//   ....[213]....
        /*0b24*/ 	.word	0x000235c0


	//   ....[214]....
        /*0b28*/ 	.word	0x000236d0


	//   ....[215]....
        /*0b2c*/ 	.word	0x00023730


	//   ....[216]....
        /*0b30*/ 	.word	0x00023840


	//   ....[217]....
        /*0b34*/ 	.word	0x000238a0


	//   ....[218]....
        /*0b38*/ 	.word	0x00023990


	//   ....[219]....
        /*0b3c*/ 	.word	0x00023ac0


	//   ....[220]....
        /*0b40*/ 	.word	0x00023b70


	//   ....[221]....
        /*0b44*/ 	.word	0x00023bf0


	//   ....[222]....
        /*0b48*/ 	.word	0x00023cd0


	//   ....[223]....
        /*0b4c*/ 	.word	0x00023d30


	//   ....[224]....
        /*0b50*/ 	.word	0x00023e00


	//   ....[225]....
        /*0b54*/ 	.word	0x00023e60


	//   ....[226]....
        /*0b58*/ 	.word	0x00023f30


	//   ....[227]....
        /*0b5c*/ 	.word	0x00023f90


	//   ....[228]....
        /*0b60*/ 	.word	0x00024060


	//   ....[229]....
        /*0b64*/ 	.word	0x000240c0


	//   ....[230]....
        /*0b68*/ 	.word	0x00024190


	//   ....[231]....
        /*0b6c*/ 	.word	0x00024280


	//   ....[232]....
        /*0b70*/ 	.word	0x00024320


	//   ....[233]....
        /*0b74*/ 	.word	0x00024380


	//   ....[234]....
        /*0b78*/ 	.word	0x00024470


	//   ....[235]....
        /*0b7c*/ 	.word	0x000244d0


	//   ....[236]....
        /*0b80*/ 	.word	0x000245b0


	//   ....[237]....
        /*0b84*/ 	.word	0x00024610


	//   ....[238]....
        /*0b88*/ 	.word	0x000246f0


	//   ....[239]....
        /*0b8c*/ 	.word	0x00024750


	//   ....[240]....
        /*0b90*/ 	.word	0x00024830


	//   ....[241]....
        /*0b94*/ 	.word	0x00024890


	//   ....[242]....
        /*0b98*/ 	.word	0x00024960


	//   ....[243]....
        /*0b9c*/ 	.word	0x00024a90


	//   ....[244]....
        /*0ba0*/ 	.word	0x00024b90


	//   ....[245]....
        /*0ba4*/ 	.word	0x00024c20


	//   ....[246]....
        /*0ba8*/ 	.word	0x00024cf0


	//   ....[247]....
        /*0bac*/ 	.word	0x00024d50


	//   ....[248]....
        /*0bb0*/ 	.word	0x00024e20


	//   ....[249]....
        /*0bb4*/ 	.word	0x00024e80


	//   ....[250]....
        /*0bb8*/ 	.word	0x00024f60


	//   ....[251]....
        /*0bbc*/ 	.word	0x00024fc0


	//   ....[252]....
        /*0bc0*/ 	.word	0x00025090


	//   ....[253]....
        /*0bc4*/ 	.word	0x000250f0


	//   ....[254]....
        /*0bc8*/ 	.word	0x000251b0


	//   ....[255]....
        /*0bcc*/ 	.word	0x00025240


	//   ....[0]....
        /*0bd0*/ 	.word	0x000252e0


	//   ....[1]....
        /*0bd4*/ 	.word	0x00025460


	//   ....[2]....
        /*0bd8*/ 	.word	0x000254d0


	//   ....[3]....
        /*0bdc*/ 	.word	0x00025540


	//   ....[4]....
        /*0be0*/ 	.word	0x000255b0


	//   ....[5]....
        /*0be4*/ 	.word	0x00025620


	//   ....[6]....
        /*0be8*/ 	.word	0x000256a0


	//   ....[7]....
        /*0bec*/ 	.word	0x00025720


	//   ....[8]....
        /*0bf0*/ 	.word	0x000257b0


	//   ....[9]....
        /*0bf4*/ 	.word	0x00025820


	//   ....[10]....
        /*0bf8*/ 	.word	0x00025890


	//   ....[11]....
        /*0bfc*/ 	.word	0x00025900


	//   ....[12]....
        /*0c00*/ 	.word	0x00025980


	//   ....[13]....
        /*0c04*/ 	.word	0x000259f0


	//   ....[14]....
        /*0c08*/ 	.word	0x00025a90


	//   ....[15]....
        /*0c0c*/ 	.word	0x00025ae0


	//   ....[16]....
        /*0c10*/ 	.word	0x00025b70


	//   ....[17]....
        /*0c14*/ 	.word	0x00025ca0


	//----- nvinfo : EIATTR_REG_RECONFIG
	.align		4
.L_390:
        /*0c18*/ 	.byte	0x01, 0x54
	.zero		2


	//----- nvinfo : EIATTR_SYSCALL_OFFSETS
	.align		4
        /*0c1c*/ 	.byte	0x04, 0x46
        /*0c1e*/ 	.short	(.L_392 - .L_391)


	//   ....[0]....
.L_391:
        /*0c20*/ 	.word	0x00001f70


	//   ....[1]....
        /*0c24*/ 	.word	0x000020c0


	//   ....[2]....
        /*0c28*/ 	.word	0x0000bb20


	//   ....[3]....
        /*0c2c*/ 	.word	0x0000be80


	//   ....[4]....
        /*0c30*/ 	.word	0x0001d050


	//   ....[5]....
        /*0c34*/ 	.word	0x0001d1a0


	//   ....[6]....
        /*0c38*/ 	.word	0x0001d290


	//   ....[7]....
        /*0c3c*/ 	.word	0x0001e280


	//----- nvinfo : EIATTR_MBARRIER_INSTR_OFFSETS
	.align		4
.L_392:
        /*0c40*/ 	.byte	0x04, 0x39
        /*0c42*/ 	.short	(.L_394 - .L_393)


	//   ....[0]....
.L_393:
        /*0c44*/ 	.word	0x00000270
        /*0c48*/ 	.word	0x000000ff
        /*0c4c*/ 	.word	0x0002a800
        /*0c50*/ 	.short	0x0100
        /*0c52*/ 	.byte	0x08
	.zero		1


	//   ....[1]....
        /*0c54*/ 	.word	0x00000280
        /*0c58*/ 	.word	0x000000ff
        /*0c5c*/ 	.word	0x0002a820
        /*0c60*/ 	.short	0x0100
        /*0c62*/ 	.byte	0x08
	.zero		1


	//   ....[2]....
        /*0c64*/ 	.word	0x00000370
        /*0c68*/ 	.word	0x000000ff
        /*0c6c*/ 	.word	0x0002a830
        /*0c70*/ 	.short	0x0100
        /*0c72*/ 	.byte	0x08
	.zero		1


	//   ....[3]....
        /*0c74*/ 	.word	0x00000380
        /*0c78*/ 	.word	0x000000ff
        /*0c7c*/ 	.word	0x0002a840
        /*0c80*/ 	.short	0x0100
        /*0c82*/ 	.byte	0x08
	.zero		1


	//   ....[4]....
        /*0c84*/ 	.word	0x00000390
        /*0c88*/ 	.word	0x000000ff
        /*0c8c*/ 	.word	0x0002a838
        /*0c90*/ 	.short	0x0100
        /*0c92*/ 	.byte	0x08
	.zero		1


	//   ....[5]....
        /*0c94*/ 	.word	0x000003a0
        /*0c98*/ 	.word	0x000000ff
        /*0c9c*/ 	.word	0x0002a848
        /*0ca0*/ 	.short	0x0100
        /*0ca2*/ 	.byte	0x08
	.zero		1


	//   ....[6]....
        /*0ca4*/ 	.word	0x000004d0
        /*0ca8*/ 	.word	0x000000ff
        /*0cac*/ 	.word	0x0002a850
        /*0cb0*/ 	.short	0x0100
        /*0cb2*/ 	.byte	0x08
	.zero		1


	//   ....[7]....
        /*0cb4*/ 	.word	0x000004e0
        /*0cb8*/ 	.word	0x000000ff
        /*0cbc*/ 	.word	0x0002a860
        /*0cc0*/ 	.short	0x0100
        /*0cc2*/ 	.byte	0x08
	.zero		1


	//   ....[8]....
        /*0cc4*/ 	.word	0x000004f0
        /*0cc8*/ 	.word	0x000000ff
        /*0ccc*/ 	.word	0x0002a858
        /*0cd0*/ 	.short	0x0100
        /*0cd2*/ 	.byte	0x08
	.zero		1


	//   ....[9]....
        /*0cd4*/ 	.word	0x00000500
        /*0cd8*/ 	.word	0x000000ff
        /*0cdc*/ 	.word	0x0002a868
        /*0ce0*/ 	.short	0x0100
        /*0ce2*/ 	.byte	0x08
	.zero		1


	//   ....[10]....
        /*0ce4*/ 	.word	0x000005f0
        /*0ce8*/ 	.word	0x000000ff
        /*0cec*/ 	.word	0x0002a870
        /*0cf0*/ 	.short	0x0100
        /*0cf2*/ 	.byte	0x06
	.zero		1


	//   ....[11]....
        /*0cf4*/ 	.word	0x00000600
        /*0cf8*/ 	.word	0x000000ff
        /*0cfc*/ 	.word	0x0002a880
        /*0d00*/ 	.short	0x0100
        /*0d02*/ 	.byte	0x06
	.zero		1


	//   ....[12]....
        /*0d04*/ 	.word	0x00000610
        /*0d08*/ 	.word	0x000000ff
        /*0d0c*/ 	.word	0x0002a878
        /*0d10*/ 	.short	0x0100
        /*0d12*/ 	.byte	0x06
	.zero		1


	//   ....[13]....
        /*0d14*/ 	.word	0x00000620
        /*0d18*/ 	.word	0x000000ff
        /*0d1c*/ 	.word	0x0002a888
        /*0d20*/ 	.short	0x0100
        /*0d22*/ 	.byte	0x06
	.zero		1


	//   ....[14]....
        /*0d24*/ 	.word	0x00000750
        /*0d28*/ 	.word	0x000000ff
        /*0d2c*/ 	.word	0x0002a890
        /*0d30*/ 	.short	0x0100
        /*0d32*/ 	.byte	0x08
	.zero		1


	//   ....[15]....
        /*0d34*/ 	.word	0x00000760
        /*0d38*/ 	.word	0x000000ff
        /*0d3c*/ 	.word	0x0002a8a0
        /*0d40*/ 	.short	0x0100
        /*0d42*/ 	.byte	0x08
	.zero		1


	//   ....[16]....
        /*0d44*/ 	.word	0x00000770
        /*0d48*/ 	.word	0x000000ff
        /*0d4c*/ 	.word	0x0002a898
        /*0d50*/ 	.short	0x0100
        /*0d52*/ 	.byte	0x08
	.zero		1


	//   ....[17]....
        /*0d54*/ 	.word	0x00000780
        /*0d58*/ 	.word	0x000000ff
        /*0d5c*/ 	.word	0x0002a8a8
        /*0d60*/ 	.short	0x0100
        /*0d62*/ 	.byte	0x08
	.zero		1


	//   ....[18]....
        /*0d64*/ 	.word	0x000008b0
        /*0d68*/ 	.word	0x000000ff
        /*0d6c*/ 	.word	0x0002a8b0
        /*0d70*/ 	.short	0x0100
        /*0d72*/ 	.byte	0x08
	.zero		1


	//   ....[19]....
        /*0d74*/ 	.word	0x000008c0
        /*0d78*/ 	.word	0x000000ff
        /*0d7c*/ 	.word	0x0002a8c0
        /*0d80*/ 	.short	0x0100
        /*0d82*/ 	.byte	0x08
	.zero		1


	//   ....[20]....
        /*0d84*/ 	.word	0x000008d0
        /*0d88*/ 	.word	0x000000ff
        /*0d8c*/ 	.word	0x0002a8b8
        /*0d90*/ 	.short	0x0100
        /*0d92*/ 	.byte	0x08
	.zero		1


	//   ....[21]....
        /*0d94*/ 	.word	0x000008e0
        /*0d98*/ 	.word	0x000000ff
        /*0d9c*/ 	.word	0x0002a8c8
        /*0da0*/ 	.short	0x0100
        /*0da2*/ 	.byte	0x08
	.zero		1


	//   ....[22]....
        /*0da4*/ 	.word	0x00003c20
        /*0da8*/ 	.word	0x00000055
        /*0dac*/ 	.word	0x0002a890
        /*0db0*/ 	.short	0x010a
        /*0db2*/ 	.byte	0x3f
	.zero		1


	//   ....[23]....
        /*0db4*/ 	.word	0x000074f0
        /*0db8*/ 	.word	0x00000055
        /*0dbc*/ 	.word	0x0002a890
        /*0dc0*/ 	.short	0x010a
        /*0dc2*/ 	.byte	0x3f
	.zero		1


	//   ....[24]....
        /*0dc4*/ 	.word	0x0000a6b0
        /*0dc8*/ 	.word	0x00000055
        /*0dcc*/ 	.word	0x0002a890
        /*0dd0*/ 	.short	0x010a
        /*0dd2*/ 	.byte	0x3f
	.zero		1


	//   ....[25]....
        /*0dd4*/ 	.word	0x0000ae50
        /*0dd8*/ 	.word	0x0000000b
        /*0ddc*/ 	.word	0x00000000
        /*0de0*/ 	.short	0x0101
        /*0de2*/ 	.byte	0x3f
	.zero		1


	//   ....[26]....
        /*0de4*/ 	.word	0x0000ae90
        /*0de8*/ 	.word	0x00000055
        /*0dec*/ 	.word	0x0002a8b0
        /*0df0*/ 	.short	0x010a
        /*0df2*/ 	.byte	0x3f
	.zero		1


	//   ....[27]....
        /*0df4*/ 	.word	0x0000b420
        /*0df8*/ 	.word	0x00000055
        /*0dfc*/ 	.word	0x00000000
        /*0e00*/ 	.short	0x0101
        /*0e02*/ 	.byte	0x3f
	.zero		1


	//   ....[28]....
        /*0e04*/ 	.word	0x0000bba0
        /*0e08*/ 	.word	0x00000002
        /*0e0c*/ 	.word	0x0002a800
        /*0e10*/ 	.short	0x010a
        /*0e12*/ 	.byte	0x3f
	.zero		1


	//   ....[29]....
        /*0e14*/ 	.word	0x0000bbf0
        /*0e18*/ 	.word	0x00000002
        /*0e1c*/ 	.word	0x0002a800
        /*0e20*/ 	.short	0x010a
        /*0e22*/ 	.byte	0x3f
	.zero		1


	//   ....[30]....
        /*0e24*/ 	.word	0x0000c5f0
        /*0e28*/ 	.word	0x00000002
        /*0e2c*/ 	.word	0x0002a800
        /*0e30*/ 	.short	0x010a
        /*0e32*/ 	.byte	0x3f
	.zero		1


	//   ....[31]....
        /*0e34*/ 	.word	0x0000eeb0
        /*0e38*/ 	.word	0x00000002
        /*0e3c*/ 	.word	0x0002a800
        /*0e40*/ 	.short	0x010a
        /*0e42*/ 	.byte	0x3f
	.zero		1


	//   ....[32]....
        /*0e44*/ 	.word	0x00011680
        /*0e48*/ 	.word	0x00000000
        /*0e4c*/ 	.word	0x0002a830
        /*0e50*/ 	.short	0x010a
        /*0e52*/ 	.byte	0x3f
	.zero		1


	//   ....[33]....
        /*0e54*/ 	.word	0x000116d0
        /*0e58*/ 	.word	0x00000000
        /*0e5c*/ 	.word	0x0002a830
        /*0e60*/ 	.short	0x010a
        /*0e62*/ 	.byte	0x3f
	.zero		1


	//   ....[34]....
        /*0e64*/ 	.word	0x00013810
        /*0e68*/ 	.word	0x00000005
        /*0e6c*/ 	.word	0x00000000
        /*0e70*/ 	.short	0x0101
        /*0e72*/ 	.byte	0x3f
	.zero		1


	//   ....[35]....
        /*0e74*/ 	.word	0x00014090
        /*0e78*/ 	.word	0x0000000d
        /*0e7c*/ 	.word	0x0002a830
        /*0e80*/ 	.short	0x010a
        /*0e82*/ 	.byte	0x3f
	.zero		1


	//   ....[36]....
        /*0e84*/ 	.word	0x00014110
        /*0e88*/ 	.word	0x0000000d
        /*0e8c*/ 	.word	0x0002a830
        /*0e90*/ 	.short	0x010a
        /*0e92*/ 	.byte	0x3f
	.zero		1


	//   ....[37]....
        /*0e94*/ 	.word	0x00014de0
        /*0e98*/ 	.word	0x0000000f
        /*0e9c*/ 	.word	0x0002a850
        /*0ea0*/ 	.short	0x010a
        /*0ea2*/ 	.byte	0x3f
	.zero		1


	//   ....[38]....
        /*0ea4*/ 	.word	0x00014e30
        /*0ea8*/ 	.word	0x0000000f
        /*0eac*/ 	.word	0x0002a850
        /*0eb0*/ 	.short	0x010a
        /*0eb2*/ 	.byte	0x3f
	.zero		1


	//   ....[39]....
        /*0eb4*/ 	.word	0x00015d00
        /*0eb8*/ 	.word	0x0000005f
        /*0ebc*/ 	.word	0x00000000
        /*0ec0*/ 	.short	0x0101
        /*0ec2*/ 	.byte	0x3f
	.zero		1


	//   ....[40]....
        /*0ec4*/ 	.word	0x00016540
        /*0ec8*/ 	.word	0x0000000f
        /*0ecc*/ 	.word	0x00000000
        /*0ed0*/ 	.short	0x0101
        /*0ed2*/ 	.byte	0x3f
	.zero		1


	//   ....[41]....
        /*0ed4*/ 	.word	0x00016b40
        /*0ed8*/ 	.word	0x00000007
        /*0edc*/ 	.word	0x0002a850
        /*0ee0*/ 	.short	0x010a
        /*0ee2*/ 	.byte	0x3f
	.zero		1


	//   ....[42]....
        /*0ee4*/ 	.word	0x00016be0
        /*0ee8*/ 	.word	0x00000007
        /*0eec*/ 	.word	0x0002a850
        /*0ef0*/ 	.short	0x010a
        /*0ef2*/ 	.byte	0x3f
	.zero		1


	//   ....[43]....
        /*0ef4*/ 	.word	0x000170d0
        /*0ef8*/ 	.word	0x00000004
        /*0efc*/ 	.word	0x00000000
        /*0f00*/ 	.short	0x0101
        /*0f02*/ 	.byte	0x3f
	.zero		1


	//   ....[44]....
        /*0f04*/ 	.word	0x00018700
        /*0f08*/ 	.word	0x00000000
        /*0f0c*/ 	.word	0x00000000
        /*0f10*/ 	.short	0x0101
        /*0f12*/ 	.byte	0x3f
	.zero		1


	//   ....[45]....
        /*0f14*/ 	.word	0x00018bf0
        /*0f18*/ 	.word	0x00000006
        /*0f1c*/ 	.word	0x00000000
        /*0f20*/ 	.short	0x0101
        /*0f22*/ 	.byte	0x3f
	.zero		1


	//   ....[46]....
        /*0f24*/ 	.word	0x0001baa0
        /*0f28*/ 	.word	0x00000016
        /*0f2c*/ 	.word	0x0002a820
        /*0f30*/ 	.short	0x010a
        /*0f32*/ 	.byte	0x3f
	.zero		1


	//   ....[47]....
        /*0f34*/ 	.word	0x0001bb30
        /*0f38*/ 	.word	0x0000000b
        /*0f3c*/ 	.word	0x0002a8a0
        /*0f40*/ 	.short	0x010a
        /*0f42*/ 	.byte	0x3f
	.zero		1


	//   ....[48]....
        /*0f44*/ 	.word	0x0001bf70
        /*0f48*/ 	.word	0x0000000b
        /*0f4c*/ 	.word	0x0002a8c0
        /*0f50*/ 	.short	0x010a
        /*0f52*/ 	.byte	0x3f
	.zero		1


	//   ....[49]....
        /*0f54*/ 	.word	0x0001c3a0
        /*0f58*/ 	.word	0x0000000a
        /*0f5c*/ 	.word	0x0002a8a0
        /*0f60*/ 	.short	0x010a
        /*0f62*/ 	.byte	0x3f
	.zero		1


	//   ....[50]....
        /*0f64*/ 	.word	0x0001c7d0
        /*0f68*/ 	.word	0x0000000a
        /*0f6c*/ 	.word	0x0002a8c0
        /*0f70*/ 	.short	0x010a
        /*0f72*/ 	.byte	0x3f
	.zero		1


	//   ....[51]....
        /*0f74*/ 	.word	0x0001d8c0
        /*0f78*/ 	.word	0x00000007
        /*0f7c*/ 	.word	0x0002a840
        /*0f80*/ 	.short	0x010a
        /*0f82*/ 	.byte	0x3f
	.zero		1


	//   ....[52]....
        /*0f84*/ 	.word	0x0001df80
        /*0f88*/ 	.word	0x00000007
        /*0f8c*/ 	.word	0x0002a830
        /*0f90*/ 	.short	0x0107
        /*0f92*/ 	.byte	0x3f
	.zero		1


	//   ....[53]....
        /*0f94*/ 	.word	0x0001e050
        /*0f98*/ 	.word	0x00000007
        /*0f9c*/ 	.word	0x0002a830
        /*0fa0*/ 	.short	0x0101
        /*0fa2*/ 	.byte	0x3f
	.zero		1


	//   ....[54]....
        /*0fa4*/ 	.word	0x0001ec30
        /*0fa8*/ 	.word	0x00000016
        /*0fac*/ 	.word	0x0002a800
        /*0fb0*/ 	.short	0x0107
        /*0fb2*/ 	.byte	0x3f
	.zero		1


	//   ....[55]....
        /*0fb4*/ 	.word	0x0001ed40
        /*0fb8*/ 	.word	0x00000016
        /*0fbc*/ 	.word	0x0002a800
        /*0fc0*/ 	.short	0x0101
        /*0fc2*/ 	.byte	0x3f
	.zero		1


	//   ....[56]....
        /*0fc4*/ 	.word	0x0001ed60
        /*0fc8*/ 	.word	0x00000016
        /*0fcc*/ 	.word	0x0002a820
        /*0fd0*/ 	.short	0x010a
        /*0fd2*/ 	.byte	0x3f
	.zero		1


	//   ....[57]....
        /*0fd4*/ 	.word	0x0001f0d0
        /*0fd8*/ 	.word	0x00000006
        /*0fdc*/ 	.word	0x0002a840
        /*0fe0*/ 	.short	0x010a
        /*0fe2*/ 	.byte	0x3f
	.zero		1


	//   ....[58]....
        /*0fe4*/ 	.word	0x0001f5c0
        /*0fe8*/ 	.word	0x00000006
        /*0fec*/ 	.word	0x0002a830
        /*0ff0*/ 	.short	0x0107
        /*0ff2*/ 	.byte	0x3f
	.zero		1


	//   ....[59]....
        /*0ff4*/ 	.word	0x0001f680
        /*0ff8*/ 	.word	0x00000006
        /*0ffc*/ 	.word	0x0002a830
        /*1000*/ 	.short	0x0101
        /*1002*/ 	.byte	0x3f
	.zero		1


	//   ....[60]....
        /*1004*/ 	.word	0x0001f6e0
        /*1008*/ 	.word	0x00000005
        /*100c*/ 	.word	0x0002a860
        /*1010*/ 	.short	0x010a
        /*1012*/ 	.byte	0x3f
	.zero		1


	//   ....[61]....
        /*1014*/ 	.word	0x0001fb40
        /*1018*/ 	.word	0x00000005
        /*101c*/ 	.word	0x0002a850
        /*1020*/ 	.short	0x0107
        /*1022*/ 	.byte	0x3f
	.zero		1


	//   ....[62]....
        /*1024*/ 	.word	0x0001fca0
        /*1028*/ 	.word	0x00000005
        /*102c*/ 	.word	0x0002a850
        /*1030*/ 	.short	0x0101
        /*1032*/ 	.byte	0x3f
	.zero		1


	//   ....[63]....
        /*1034*/ 	.word	0x0001ff00
        /*1038*/ 	.word	0x00000000
        /*103c*/ 	.word	0x0002a860
        /*1040*/ 	.short	0x010a
        /*1042*/ 	.byte	0x3f
	.zero		1


	//   ....[64]....
        /*1044*/ 	.word	0x00020360
        /*1048*/ 	.word	0x00000000
        /*104c*/ 	.word	0x0002a850
        /*1050*/ 	.short	0x0107
        /*1052*/ 	.byte	0x3f
	.zero		1


	//   ....[65]....
        /*1054*/ 	.word	0x00020420
        /*1058*/ 	.word	0x00000000
        /*105c*/ 	.word	0x0002a850
        /*1060*/ 	.short	0x0101
        /*1062*/ 	.byte	0x3f
	.zero		1


	//   ....[66]....
        /*1064*/ 	.word	0x00021170
        /*1068*/ 	.word	0x00000004
        /*106c*/ 	.word	0x0002a820
        /*1070*/ 	.short	0x010a
        /*1072*/ 	.byte	0x3f
	.zero		1


	//   ....[67]....
        /*1074*/ 	.word	0x000212e0
        /*1078*/ 	.word	0x00000005
        /*107c*/ 	.word	0x0002a840
        /*1080*/ 	.short	0x010a
        /*1082*/ 	.byte	0x3f
	.zero		1


	//   ....[68]....
        /*1084*/ 	.word	0x00021380
        /*1088*/ 	.word	0x0000001b
        /*108c*/ 	.word	0x0002a840
        /*1090*/ 	.short	0x010a
        /*1092*/ 	.byte	0x3f
	.zero		1


	//   ....[69]....
        /*1094*/ 	.word	0x000213c0
        /*1098*/ 	.word	0x00000005
        /*109c*/ 	.word	0x0002a860
        /*10a0*/ 	.short	0x010a
        /*10a2*/ 	.byte	0x3f
	.zero		1


	//   ....[70]....
        /*10a4*/ 	.word	0x00021400
        /*10a8*/ 	.word	0x0000001b
        /*10ac*/ 	.word	0x0002a860
        /*10b0*/ 	.short	0x010a
        /*10b2*/ 	.byte	0x3f
	.zero		1


	//   ....[71]....
        /*10b4*/ 	.word	0x00021460
        /*10b8*/ 	.word	0x00000055
        /*10bc*/ 	.word	0x0002a890
        /*10c0*/ 	.short	0x010a
        /*10c2*/ 	.byte	0x3f
	.zero		1


	//   ....[72]....
        /*10c4*/ 	.word	0x00021710
        /*10c8*/ 	.word	0x00000055
        /*10cc*/ 	.word	0x0002a890
        /*10d0*/ 	.short	0x010a
        /*10d2*/ 	.byte	0x3f
	.zero		1


	//   ....[73]....
        /*10d4*/ 	.word	0x000219c0
        /*10d8*/ 	.word	0x00000055
        /*10dc*/ 	.word	0x0002a890
        /*10e0*/ 	.short	0x010a
        /*10e2*/ 	.byte	0x3f
	.zero		1


	//   ....[74]....
        /*10e4*/ 	.word	0x00021c70
        /*10e8*/ 	.word	0x00000055
        /*10ec*/ 	.word	0x0002a8b0
        /*10f0*/ 	.short	0x010a
        /*10f2*/ 	.byte	0x3f
	.zero		1


	//   ....[75]....
        /*10f4*/ 	.word	0x00021e90
        /*10f8*/ 	.word	0x00000002
        /*10fc*/ 	.word	0x0002a800
        /*1100*/ 	.short	0x010a
        /*1102*/ 	.byte	0x3f
	.zero		1


	//   ....[76]....
        /*1104*/ 	.word	0x000220b0
        /*1108*/ 	.word	0x00000002
        /*110c*/ 	.word	0x0002a800
        /*1110*/ 	.short	0x010a
        /*1112*/ 	.byte	0x3f
	.zero		1


	//   ....[77]....
        /*1114*/ 	.word	0x00022100
        /*1118*/ 	.word	0x00000000
        /*111c*/ 	.word	0x0002a830
        /*1120*/ 	.short	0x010a
        /*1122*/ 	.byte	0x3f
	.zero		1


	//   ....[78]....
        /*1124*/ 	.word	0x00022150
        /*1128*/ 	.word	0x0000000d
        /*112c*/ 	.word	0x0002a830
        /*1130*/ 	.short	0x010a
        /*1132*/ 	.byte	0x3f
	.zero		1


	//   ....[79]....
        /*1134*/ 	.word	0x000221a0
        /*1138*/ 	.word	0x0000000f
        /*113c*/ 	.word	0x0002a850
        /*1140*/ 	.short	0x010a
        /*1142*/ 	.byte	0x3f
	.zero		1


	//   ....[80]....
        /*1144*/ 	.word	0x000221f0
        /*1148*/ 	.word	0x00000007
        /*114c*/ 	.word	0x0002a850
        /*1150*/ 	.short	0x010a
        /*1152*/ 	.byte	0x3f
	.zero		1


	//   ....[81]....
        /*1154*/ 	.word	0x00022390
        /*1158*/ 	.word	0x00000016
        /*115c*/ 	.word	0x0002a820
        /*1160*/ 	.short	0x010a
        /*1162*/ 	.byte	0x3f
	.zero		1


	//   ....[82]....
        /*1164*/ 	.word	0x000223e0
        /*1168*/ 	.word	0x0000000b
        /*116c*/ 	.word	0x0002a8a0
        /*1170*/ 	.short	0x010a
        /*1172*/ 	.byte	0x3f
	.zero		1


	//   ....[83]....
        /*1174*/ 	.word	0x00022430
        /*1178*/ 	.word	0x0000000b
        /*117c*/ 	.word	0x0002a8c0
        /*1180*/ 	.short	0x010a
        /*1182*/ 	.byte	0x3f
	.zero		1


	//   ....[84]....
        /*1184*/ 	.word	0x00022480
        /*1188*/ 	.word	0x0000000a
        /*118c*/ 	.word	0x0002a8a0
        /*1190*/ 	.short	0x010a
        /*1192*/ 	.byte	0x3f
	.zero		1


	//   ....[85]....
        /*1194*/ 	.word	0x000224d0
        /*1198*/ 	.word	0x0000000a
        /*119c*/ 	.word	0x0002a8c0
        /*11a0*/ 	.short	0x010a
        /*11a2*/ 	.byte	0x3f
	.zero		1


	//   ....[86]....
        /*11a4*/ 	.word	0x000225f0
        /*11a8*/ 	.word	0x00000007
        /*11ac*/ 	.word	0x0002a840
        /*11b0*/ 	.short	0x010a
        /*11b2*/ 	.byte	0x3f
	.zero		1


	//   ....[87]....
        /*11b4*/ 	.word	0x000239c0
        /*11b8*/ 	.word	0x00000016
        /*11bc*/ 	.word	0x0002a820
        /*11c0*/ 	.short	0x010a
        /*11c2*/ 	.byte	0x3f
	.zero		1


	//   ....[88]....
        /*11c4*/ 	.word	0x00023a10
        /*11c8*/ 	.word	0x00000006
        /*11cc*/ 	.word	0x0002a840
        /*11d0*/ 	.short	0x010a
        /*11d2*/ 	.byte	0x3f
	.zero		1


	//   ....[89]....
        /*11d4*/ 	.word	0x000241d0
        /*11d8*/ 	.word	0x00000005
        /*11dc*/ 	.word	0x0002a860
        /*11e0*/ 	.short	0x010a
        /*11e2*/ 	.byte	0x3f
	.zero		1


	//   ....[90]....
        /*11e4*/ 	.word	0x000249e0
        /*11e8*/ 	.word	0x00000000
        /*11ec*/ 	.word	0x0002a860
        /*11f0*/ 	.short	0x010a
        /*11f2*/ 	.byte	0x3f
	.zero		1


	//   ....[91]....
        /*11f4*/ 	.word	0x00025bc0
        /*11f8*/ 	.word	0x00000004
        /*11fc*/ 	.word	0x0002a820
        /*1200*/ 	.short	0x010a
        /*1202*/ 	.byte	0x3f
	.zero		1


	//   ....[92]....
        /*1204*/ 	.word	0x00025d60
        /*1208*/ 	.word	0x00000005
        /*120c*/ 	.word	0x0002a840
        /*1210*/ 	.short	0x010a
        /*1212*/ 	.byte	0x3f
	.zero		1


	//   ....[93]....
        /*1214*/ 	.word	0x00025db0
        /*1218*/ 	.word	0x0000001b
        /*121c*/ 	.word	0x0002a840
        /*1220*/ 	.short	0x010a
        /*1222*/ 	.byte	0x3f
	.zero		1


	//   ....[94]....
        /*1224*/ 	.word	0x00025e00
        /*1228*/ 	.word	0x00000005
        /*122c*/ 	.word	0x0002a860
        /*1230*/ 	.short	0x010a
        /*1232*/ 	.byte	0x3f
	.zero		1


	//----- nvinfo : EIATTR_NUM_MBARRIERS
	.align		4
.L_394:
        /*1234*/ 	.byte	0x03, 0x38
        /*1236*/ 	.short	0x0016


	//----- nvinfo : EIATTR_EXIT_INSTR_OFFSETS
	.align		4
        /*1238*/ 	.byte	0x04, 0x1c
        /*123a*/ 	.short	(.L_396 - .L_395)


	//   ....[0]....
.L_395:
        /*123c*/ 	.word	0x00021450


	//----- nvinfo : EIATTR_MAX_THREADS
	.align		4
.L_396:
        /*1240*/ 	.byte	0x04, 0x05
        /*1242*/ 	.short	(.L_398 - .L_397)
.L_397:
        /*1244*/ 	.word	0x00000180
        /*1248*/ 	.word	0x00000001
        /*124c*/ 	.word	0x00000001


	//----- nvinfo : EIATTR_CRS_STACK_SIZE
	.align		4
.L_398:
        /*1250*/ 	.byte	0x04, 0x1e
        /*1252*/ 	.short	(.L_400 - .L_399)
.L_399:
        /*1254*/ 	.word	0x00000000


	//----- nvinfo : EIATTR_CBANK_PARAM_SIZE
	.align		4
.L_400:
        /*1258*/ 	.byte	0x03, 0x19
        /*125a*/ 	.short	0x0af0


	//----- nvinfo : EIATTR_PARAM_CBANK
	.align		4
        /*125c*/ 	.byte	0x04, 0x0a
        /*125e*/ 	.short	(.L_402 - .L_401)
	.align		4
.L_401:
        /*1260*/ 	.word	index@(.nv.constant0._ZN7cutlass13device_kernelIN5flash11enable_sm90INS1_16FlashAttnFwdSm90INS1_25CollectiveMainloopFwdSm90ILi2EN4cute5tupleIJNS5_1CILi1EEES8_S8_EEENS6_IJNS7_ILi128EEENS7_ILi96EEENS7_ILi192EEEEEELi128ENS_10bfloat16_tEfNS_4arch4Sm90ELb0ELb0ELb1ELb1ELb1ELb1ELb0ELb1ELb1ELb1ELb1ELb0EEENS1_21CollectiveEpilogueFwdINS6_IJSA_SA_SB_EEES9_SE_SG_Li256ELb1ELb1ELb1ELb0EEENS1_36VarlenDynamicPersistentTileSchedulerILi128ELi96ELi256ELi128ELb1ELb1ELb1ELb0ELb1ELb1EEEEEEEEEvNT_6ParamsE)
        /*1264*/ 	.short	0x0210
        /*1266*/ 	.short	0x0af0


	//----- nvinfo : EIATTR_SW_WAR
	.align		4
.L_402:
        /*1268*/ 	.byte	0x04, 0x36
        /*126a*/ 	.short	(.L_404 - .L_403)
.L_403:
        /*126c*/ 	.word	0x00000008
.L_404:


//--------------------- .nv.info._ZN7cutlass13device_kernelIN5flash11enable_sm90INS1_16FlashAttnFwdSm90INS1_25CollectiveMainloopFwdSm90ILi2EN4cute5tupleIJNS5_1CILi1EEES8_S8_EEENS6_IJNS7_ILi128EEENS7_ILi96EEENS7_ILi192EEEEEELi128ENS_10bfloat16_tEfNS_4arch4Sm90ELb0ELb1ELb1ELb0ELb1ELb0ELb0ELb1ELb1ELb1ELb1ELb0EEENS1_21CollectiveEpilogueFwdINS6_IJSA_SA_SB_EEES9_SE_SG_Li256ELb0ELb1ELb1ELb0EEENS1_19SingleTileSchedulerILb0ELb1ELb1ELi128EEEEEEEEEvNT_6ParamsE --------------------------
	.section	.nv.info._ZN7cutlass13device_kernelIN5flash11enable_sm90INS1_16FlashAttnFwdSm90INS1_25CollectiveMainloopFwdSm90ILi2EN4cute5tupleIJNS5_1CILi1EEES8_S8_EEENS6_IJNS7_ILi128EEENS7_ILi96EEENS7_ILi192EEEEEELi128ENS_10bfloat16_tEfNS_4arch4Sm90ELb0ELb1ELb1ELb0ELb1ELb0ELb0ELb1ELb1ELb1ELb1ELb0EEENS1_21CollectiveEpilogueFwdINS6_IJSA_SA_SB_EEES9_SE_SG_Li256ELb0ELb1ELb1ELb0EEENS1_19SingleTileSchedulerILb0ELb1ELb1ELi128EEEEEEEEEvNT_6ParamsE,"",@"SHT_CUDA_INFO"
	.sectionflags	@""
	.align	4


	//----- nvinfo : EIATTR_CUDA_API_VERSION
	.align		4
        /*0000*/ 	.byte	0x04, 0x37
        /*0002*/ 	.short	(.L_406 - .L_405)
.L_405:
        /*0004*/ 	.word	0x00000082


	//----- nvinfo : EIATTR_KPARAM_INFO
	.align		4
.L_406:
        /*0008*/ 	.byte	0x04, 0x17
        /*000a*/ 	.short	(.L_408 - .L_407)
.L_407:
        /*000c*/ 	.word	0x00000000
        /*0010*/ 	.short	0x0000
        /*0012*/ 	.short	0x0070
        /*0014*/ 	.byte	0x00, 0xf0, 0x01, 0x28


	//----- nvinfo : EIATTR_SPARSE_MMA_MASK
	.align		4
.L_408:
        /*0018*/ 	.byte	0x03, 0x50
        /*001a*/ 	.short	0x0000


	//----- nvinfo : EIATTR_MAXREG_COUNT
	.align		4
        /*001c*/ 	.byte	0x03, 0x1b
        /*001e*/ 	.short	0x00a8


	//----- nvinfo : EIATTR_NUM_BARRIERS
	.align		4
        /*0020*/ 	.byte	0x02, 0x4c
        /*0022*/ 	.byte	0x09
	.zero		1


	//----- nvinfo : EIATTR_EXTERNS
	.align		4
        /*0024*/ 	.byte	0x04, 0x0f
        /*0026*/ 	.short	(.L_410 - .L_409)


	//   ....[0]....
	.align		4
.L_409:
        /*0028*/ 	.word	index@(__assertfail)


	//----- nvinfo : EIATTR_ANNOTATIONS
	.align		4
.L_410:
        /*002c*/ 	.byte	0x04, 0x55
        /*002e*/ 	.short	(.L_412 - .L_411)


	//   ....[0]....
.L_411:
        /*0030*/ 	.word	0x00000001
        /*0034*/ 	.byte	0xb0, 0x08, 0x00, 0x00, 0x01, 0x00, 0x00, 0x00, 0x10, 0x16, 0x00, 0x00, 0x01, 0x00, 0x00, 0x00
        /*0044*/ 	.byte	0x30, 0x0c, 0x01, 0x00, 0x01, 0x00, 0x00, 0x00, 0x30, 0x36, 0x01, 0x00


	//----- nvinfo : EIATTR_MERCURY_ISA_VERSION
	.align		4
.L_412:
        /*0050*/ 	.byte	0x03, 0x5f
        /*0052*/ 	.short	0x0101


	//----- nvinfo : EIATTR_INT_WARP_WIDE_INSTR_OFFSETS
	.align		4
        /*0054*/ 	.byte	0x04, 0x31
        /*0056*/ 	.short	(.L_414 - .L_413)


	//   ....[0]....
.L_413:
        /*0058*/ 	.word	0x000000c0


	//   ....[1]....
        /*005c*/ 	.word	0x000000d0


	//   ....[2]....
        /*0060*/ 	.word	0x00000170


	//----- nvinfo : EIATTR_COOP_GROUP_MASK_REGIDS
	.align		4
.L_414:
        /*0064*/ 	.byte	0x04, 0x29
        /*0066*/ 	.short	(.L_416 - .L_415)


	//   ....[0]....
.L_415:
        /*0068*/ 	.word	0xffffffff


	//   ....[1]....
        /*006c*/ 	.word	0xffffffff


	//   ....[2]....
        /*0070*/ 	.word	0xffffffff


	//   ....[3]....
        /*0074*/ 	.word	0xffffffff


	//   ....[4]....
        /*0078*/ 	.word	0xffffffff


	//   ....[5]....
        /*007c*/ 	.word	0xffffffff


	//   ....[6]....
        /*0080*/ 	.word	0xffffffff


	//   ....[7]....
        /*0084*/ 	.word	0xffffffff


	//   ....[8]....
        /*0088*/ 	.word	0xffffffff


	//   ....[9]....
        /*008c*/ 	.word	0xffffffff


	//   ....[10]....
        /*0090*/ 	.word	0xffffffff


	//   ....[11]....
        /*0094*/ 	.word	0xffffffff


	//   ....[12]....
        /*0098*/ 	.word	0xffffffff


	//   ....[13]....
        /*009c*/ 	.word	0xffffffff


	//   ....[14]....
        /*00a0*/ 	.word	0xffffffff


	//   ....[15]....
        /*00a4*/ 	.word	0xffffffff


	//   ....[16]....
        /*00a8*/ 	.word	0xffffffff


	//   ....[17]....
        /*00ac*/ 	.word	0xffffffff


	//   ....[18]....
        /*00b0*/ 	.word	0xffffffff


	//   ....[19]....
        /*00b4*/ 	.word	0xffffffff


	//   ....[20]....
        /*00b8*/ 	.word	0xffffffff


	//   ....[21]....
        /*00bc*/ 	.word	0xffffffff


	//   ....[22]....
        /*00c0*/ 	.word	0xffffffff


	//   ....[23]....
        /*00c4*/ 	.word	0xffffffff


	//   ....[24]....
        /*00c8*/ 	.word	0xffffffff


	//   ....[25]....
        /*00cc*/ 	.word	0xffffffff


	//   ....[26]....
        /*00d0*/ 	.word	0xffffffff


	//   ....[27]....
        /*00d4*/ 	.word	0xffffffff


	//   ....[28]....
        /*00d8*/ 	.word	0xffffffff


	//   ....[29]....
        /*00dc*/ 	.word	0xffffffff


	//   ....[30]....
        /*00e0*/ 	.word	0xffffffff


	//   ....[31]....
        /*00e4*/ 	.word	0xffffffff


	//   ....[32]....
        /*00e8*/ 	.word	0xffffffff


	//   ....[33]....
        /*00ec*/ 	.word	0xffffffff


	//   ....[34]....
        /*00f0*/ 	.word	0xffffffff


	//   ....[35]....
        /*00f4*/ 	.word	0xffffffff


	//   ....[36]....
        /*00f8*/ 	.word	0xffffffff


	//   ....[37]....
        /*00fc*/ 	.word	0xffffffff


	//   ....[38]....
        /*0100*/ 	.word	0xffffffff


	//   ....[39]....
        /*0104*/ 	.word	0xffffffff


	//   ....[40]....
        /*0108*/ 	.word	0xffffffff


	//   ....[41]....
        /*010c*/ 	.word	0xffffffff


	//   ....[42]....
        /*0110*/ 	.word	0xffffffff


	//   ....[43]....
        /*0114*/ 	.word	0xffffffff


	//   ....[44]....
        /*0118*/ 	.word	0xffffffff


	//   ....[45]....
        /*011c*/ 	.word	0xffffffff


	//   ....[46]....
        /*0120*/ 	.word	0xffffffff


	//   ....[47]....
        /*0124*/ 	.word	0xffffffff


	//   ....[48]....
        /*0128*/ 	.word	0xffffffff


	//   ....[49]....
        /*012c*/ 	.word	0xffffffff


	//   ....[50]....
        /*0130*/ 	.word	0xffffffff


	//   ....[51]....
        /*0134*/ 	.word	0xffffffff


	//   ....[52]....
        /*0138*/ 	.word	0xffffffff


	//   ....[53]....
        /*013c*/ 	.word	0xffffffff


	//   ....[54]....
        /*0140*/ 	.word	0xffffffff


	//   ....[55]....
        /*0144*/ 	.word	0xffffffff


	//   ....[56]....
        /*0148*/ 	.word	0xffffffff


	//   ....[57]....
        /*014c*/ 	.word	0xffffffff


	//   ....[58]....
        /*0150*/ 	.word	0xffffffff


	//   ....[59]....
        /*0154*/ 	.word	0xffffffff


	//   ....[60]....
        /*0158*/ 	.word	0xffffffff


	//   ....[61]....
        /*015c*/ 	.word	0xffffffff


	//   ....[62]....
        /*0160*/ 	.word	0xffffffff


	//   ....[63]....
        /*0164*/ 	.word	0xffffffff


	//   ....[64]....
        /*0168*/ 	.word	0xffffffff


	//   ....[65]....
        /*016c*/ 	.word	0xffffffff


	//   ....[66]....
        /*0170*/ 	.word	0xffffffff


	//   ....[67]....
        /*0174*/ 	.word	0xffffffff


	//   ....[68]....
        /*0178*/ 	.word	0xffffffff


	//   ....[69]....
        /*017c*/ 	.word	0xffffffff


	//   ....[70]....
        /*0180*/ 	.word	0xffffffff


	//   ....[71]....
        /*0184*/ 	.word	0xffffffff


	//   ....[72]....
        /*0188*/ 	.word	0xffffffff


	//   ....[73]....
        /*018c*/ 	.word	0xffffffff


	//   ....[74]....
        /*0190*/ 	.word	0xffffffff


	//   ....[75]....
        /*0194*/ 	.word	0xffffffff


	//   ....[76]....
        /*0198*/ 	.word	0xffffffff


	//   ....[77]....
        /*019c*/ 	.word	0xffffffff


	//   ....[78]....
        /*01a0*/ 	.word	0xffffffff


	//   ....[79]....
        /*01a4*/ 	.word	0xffffffff


	//   ....[80]....
        /*01a8*/ 	.word	0xffffffff


	//   ....[81]....
        /*01ac*/ 	.word	0xffffffff


	//   ....[82]....
        /*01b0*/ 	.word	0xffffffff


	//   ....[83]....
        /*01b4*/ 	.word	0xffffffff


	//   ....[84]....
        /*01b8*/ 	.word	0xffffffff


	//   ....[85]....
        /*01bc*/ 	.word	0xffffffff


	//   ....[86]....
        /*01c0*/ 	.word	0xffffffff


	//   ....[87]....
        /*01c4*/ 	.word	0xffffffff


	//   ....[88]....
        /*01c8*/ 	.word	0xffffffff


	//   ....[89]....
        /*01cc*/ 	.word	0xffffffff


	//   ....[90]....
        /*01d0*/ 	.word	0xffffffff


	//   ....[91]....
        /*01d4*/ 	.word	0xffffffff


	//   ....[92]....
        /*01d8*/ 	.word	0xffffffff


	//   ....[93]....
        /*01dc*/ 	.word	0xffffffff


	//   ....[94]....
        /*01e0*/ 	.word	0xffffffff


	//   ....[95]....
        /*01e4*/ 	.word	0xffffffff


	//   ....[96]....
        /*01e8*/ 	.word	0xffffffff


	//   ....[97]....
        /*01ec*/ 	.word	0xffffffff


	//   ....[98]....
        /*01f0*/ 	.word	0xffffffff


	//   ....[99]....
        /*01f4*/ 	.word	0xffffffff


	//   ....[100]....
        /*01f8*/ 	.word	0xffffffff


	//   ....[101]....
        /*01fc*/ 	.word	0xffffffff


	//   ....[102]....
        /*0200*/ 	.word	0xffffffff


	//   ....[103]....
        /*0204*/ 	.word	0xffffffff


	//   ....[104]....
        /*0208*/ 	.word	0xffffffff


	//   ....[105]....
        /*020c*/ 	.word	0xffffffff


	//   ....[106]....
        /*0210*/ 	.word	0xffffffff


	//   ....[107]....
        /*0214*/ 	.word	0x0500000f


	//   ....[108]....
        /*0218*/ 	.word	0x0500000f


	//   ....[109]....
        /*021c*/ 	.word	0x0500000f


	//   ....[110]....
        /*0220*/ 	.word	0x0500000f


	//   ....[111]....
        /*0224*/ 	.word	0x0500000f


	//   ....[112]....
        /*0228*/ 	.word	0x0500000f


	//   ....[113]....
        /*022c*/ 	.word	0x0500000f


	//   ....[114]....
        /*0230*/ 	.word	0x0500000f


	//   ....[115]....
        /*0234*/ 	.word	0x0500000f


	//   ....[116]....
        /*0238*/ 	.word	0x0500000f


	//   ....[117]....
        /*023c*/ 	.word	0x0500000f


	//   ....[118]....
        /*0240*/ 	.word	0x0500000f


	//   ....[119]....
        /*0244*/ 	.word	0x0500000f


	//   ....[120]....
        /*0248*/ 	.word	0x0500000f


	//   ....[121]....
        /*024c*/ 	.word	0x0500000f


	//   ....[122]....
        /*0250*/ 	.word	0x0500000f


	//   ....[123]....
        /*0254*/ 	.word	0x0500000f


	//   ....[124]....
        /*0258*/ 	.word	0x0500000f


	//   ....[125]....
        /*025c*/ 	.word	0x0500000f


	//   ....[126]....
        /*0260*/ 	.word	0x0500000f


	//   ....[127]....
        /*0264*/ 	.word	0x0500000f


	//   ....[128]....
        /*0268*/ 	.word	0x0500000f


	//   ....[129]....
        /*026c*/ 	.word	0x0500000f


	//   ....[130]....
        /*0270*/ 	.word	0x0500000f


	//   ....[131]....
        /*0274*/ 	.word	0x0500000f


	//   ....[132]....
        /*0278*/ 	.word	0x0500000f


	//   ....[133]....
        /*027c*/ 	.word	0x0500000f


	//   ....[134]....
        /*0280*/ 	.word	0x0500000f


	//   ....[135]....
        /*0284*/ 	.word	0x0500000f


	//   ....[136]....
        /*0288*/ 	.word	0x0500000f


	//   ....[137]....
        /*028c*/ 	.word	0x0500000f


	//   ....[138]....
        /*0290*/ 	.word	0x0500000f


	//   ....[139]....
        /*0294*/ 	.word	0x0500000f


	//   ....[140]....
        /*0298*/ 	.word	0x0500000f


	//   ....[141]....
        /*029c*/ 	.word	0x0500000f


	//   ....[142]....
        /*02a0*/ 	.word	0x0500000f


	//   ....[143]....
        /*02a4*/ 	.word	0x0500000f


	//   ....[144]....
        /*02a8*/ 	.word	0x0500000f


	//   ....[145]....
        /*02ac*/ 	.word	0x0500000f


	//   ....[146]....
        /*02b0*/ 	.word	0x0500000f


	//   ....[147]....
        /*02b4*/ 	.word	0x0500000f


	//   ....[148]....
        /*02b8*/ 	.word	0x0500000f


	//   ....[149]....
        /*02bc*/ 	.word	0x0500000f


	//   ....[150]....
        /*02c0*/ 	.word	0x0500000f


	//   ....[151]....
        /*02c4*/ 	.word	0x0500000f


	//   ....[152]....
        /*02c8*/ 	.word	0x0500000f


	//   ....[153]....
        /*02cc*/ 	.word	0x0500000f


	//   ....[154]....
        /*02d0*/ 	.word	0x0500000f


	//   ....[155]....
        /*02d4*/ 	.word	0x0500000f


	//   ....[156]....
        /*02d8*/ 	.word	0x0500000f


	//   ....[157]....
        /*02dc*/ 	.word	0x0500000f


	//   ....[158]....
        /*02e0*/ 	.word	0x0500000f


	//   ....[159]....
        /*02e4*/ 	.word	0x0500000f


	//   ....[160]....
        /*02e8*/ 	.word	0x0500000f


	//   ....[161]....
        /*02ec*/ 	.word	0x0500000f


	//   ....[162]....
        /*02f0*/ 	.word	0x0500000f


	//   ....[163]....
        /*02f4*/ 	.word	0x0500000f


	//   ....[164]....
        /*02f8*/ 	.word	0x0500000f


	//   ....[165]....
        /*02fc*/ 	.word	0x0500000f


	//   ....[166]....
        /*0300*/ 	.word	0x0500000f


	//   ....[167]....
        /*0304*/ 	.word	0x0500000f


	//   ....[168]....
        /*0308*/ 	.word	0x0500000f


	//   ....[169]....
        /*030c*/ 	.word	0x0500000f


	//   ....[170]....
        /*0310*/ 	.word	0x0500000f


	//   ....[171]....
        /*0314*/ 	.word	0x0500000f


	//   ....[172]....
        /*0318*/ 	.word	0x0500000f


	//----- nvinfo : EIATTR_COOP_GROUP_INSTR_OFFSETS
	.align		4
.L_416:
        /*031c*/ 	.byte	0x04, 0x28
        /*031e*/ 	.short	(.L_418 - .L_417)


	//   ....[0]....
.L_417:
        /*0320*/ 	.word	0x00000070


	//   ....[1]....
        /*0324*/ 	.word	0x000000b0


	//   ....[2]....
        /*0328*/ 	.word	0x000002d0


	//   ....[3]....
        /*032c*/ 	.word	0x00000430


	//   ....[4]....
        /*0330*/ 	.word	0x00000550


	//   ....[5]....
        /*0334*/ 	.word	0x000006b0


	//   ....[6]....
        /*0338*/ 	.word	0x00001410


	//   ....[7]....
        /*033c*/ 	.word	0x00002100


	//   ....[8]....
        /*0340*/ 	.word	0x00002800


	//   ....[9]....
        /*0344*/ 	.word	0x00003550


	//   ....[10]....
        /*0348*/ 	.word	0x00003660


	//   ....[11]....
        /*034c*/ 	.word	0x00003b80


	//   ....[12]....
        /*0350*/ 	.word	0x00003c10


	//   ....[13]....
        /*0354*/ 	.word	0x000058c0


	//   ....[14]....
        /*0358*/ 	.word	0x00005eb0


	//   ....[15]....
        /*035c*/ 	.word	0x00006bf0


	//   ....[16]....
        /*0360*/ 	.word	0x00006d00


	//   ....[17]....
        /*0364*/ 	.word	0x000072e0


	//   ....[18]....
        /*0368*/ 	.word	0x00007350


	//   ....[19]....
        /*036c*/ 	.word	0x000094a0


	//   ....[20]....
        /*0370*/ 	.word	0x000094d0


	//   ....[21]....
        /*0374*/ 	.word	0x00009500


	//   ....[22]....
        /*0378*/ 	.word	0x00009520


	//   ....[23]....
        /*037c*/ 	.word	0x0000b090


	//   ....[24]....
        /*0380*/ 	.word	0x0000b690


	//   ....[25]....
        /*0384*/ 	.word	0x0000c410


	//   ....[26]....
        /*0388*/ 	.word	0x0000c530


	//   ....[27]....
        /*038c*/ 	.word	0x0000caf0


	//   ....[28]....
        /*0390*/ 	.word	0x0000cb60


	//   ....[29]....
        /*0394*/ 	.word	0x0000d9d0


	//   ....[30]....
        /*0398*/ 	.word	0x0000da00


	//   ....[31]....
        /*039c*/ 	.word	0x0000dac0


	//   ....[32]....
        /*03a0*/ 	.word	0x0000dad0


	//   ....[33]....
        /*03a4*/ 	.word	0x0000e940


	//   ....[34]....
        /*03a8*/ 	.word	0x0000e980


	//   ....[35]....
        /*03ac*/ 	.word	0x0000e9b0


	//   ....[36]....
        /*03b0*/ 	.word	0x0000e9e0


	//   ....[37]....
        /*03b4*/ 	.word	0x0000e9f0


	//   ....[38]....
        /*03b8*/ 	.word	0x0000ea20


	//   ....[39]....
        /*03bc*/ 	.word	0x0000f080


	//   ....[40]....
        /*03c0*/ 	.word	0x0000f090


	//   ....[41]....
        /*03c4*/ 	.word	0x0000fa90


	//   ....[42]....
        /*03c8*/ 	.word	0x00011130


	//   ....[43]....
        /*03cc*/ 	.word	0x00011150


	//   ....[44]....
        /*03d0*/ 	.word	0x00011160


	//   ....[45]....
        /*03d4*/ 	.word	0x00011170


	//   ....[46]....
        /*03d8*/ 	.word	0x00011180


	//   ....[47]....
        /*03dc*/ 	.word	0x00011190


	//   ....[48]....
        /*03e0*/ 	.word	0x000111a0


	//   ....[49]....
        /*03e4*/ 	.word	0x00011200


	//   ....[50]....
        /*03e8*/ 	.word	0x00011240


	//   ....[51]....
        /*03ec*/ 	.word	0x000112a0


	//   ....[52]....
        /*03f0*/ 	.word	0x000112b0


	//   ....[53]....
        /*03f4*/ 	.word	0x00011370


	//   ....[54]....
        /*03f8*/ 	.word	0x000119c0


	//   ....[55]....
        /*03fc*/ 	.word	0x000119f0


	//   ....[56]....
        /*0400*/ 	.word	0x00011a20


	//   ....[57]....
        /*0404*/ 	.word	0x00011a40


	//   ....[58]....
        /*0408*/ 	.word	0x00011a50


	//   ....[59]....
        /*040c*/ 	.word	0x00011ad0


	//   ....[60]....
        /*0410*/ 	.word	0x00011b10


	//   ....[61]....
        /*0414*/ 	.word	0x00011b60


	//   ....[62]....
        /*0418*/ 	.word	0x00011b90


	//   ....[63]....
        /*041c*/ 	.word	0x00011bf0


	//   ....[64]....
        /*0420*/ 	.word	0x00011c30


	//   ....[65]....
        /*0424*/ 	.word	0x00011c80


	//   ....[66]....
        /*0428*/ 	.word	0x00011cb0


	//   ....[67]....
        /*042c*/ 	.word	0x00011d00


	//   ....[68]....
        /*0430*/ 	.word	0x00011d40


	//   ....[69]....
        /*0434*/ 	.word	0x00011d90


	//   ....[70]....
        /*0438*/ 	.word	0x000124e0


	//   ....[71]....
        /*043c*/ 	.word	0x00012500


	//   ....[72]....
        /*0440*/ 	.word	0x00012510


	//   ....[73]....
        /*0444*/ 	.word	0x00012520


	//   ....[74]....
        /*0448*/ 	.word	0x00012530


	//   ....[75]....
        /*044c*/ 	.word	0x00012550


	//   ....[76]....
        /*0450*/ 	.word	0x000125b0


	//   ....[77]....
        /*0454*/ 	.word	0x000125e0


	//   ....[78]....
        /*0458*/ 	.word	0x00012650


	//   ....[79]....
        /*045c*/ 	.word	0x00012680


	//   ....[80]....
        /*0460*/ 	.word	0x00012690


	//   ....[81]....
        /*0464*/ 	.word	0x000126a0


	//   ....[82]....
        /*0468*/ 	.word	0x00012950


	//   ....[83]....
        /*046c*/ 	.word	0x00012970


	//   ....[84]....
        /*0470*/ 	.word	0x00012980


	//   ....[85]....
        /*0474*/ 	.word	0x000129a0


	//   ....[86]....
        /*0478*/ 	.word	0x00012a20


	//   ....[87]....
        /*047c*/ 	.word	0x00012a50


	//   ....[88]....
        /*0480*/ 	.word	0x00012aa0


	//   ....[89]....
        /*0484*/ 	.word	0x00012ad0


	//   ....[90]....
        /*0488*/ 	.word	0x00012b20


	//   ....[91]....
        /*048c*/ 	.word	0x00012b50


	//   ....[92]....
        /*0490*/ 	.word	0x00012ba0


	//   ....[93]....
        /*0494*/ 	.word	0x00012bd0


	//   ....[94]....
        /*0498*/ 	.word	0x00013030


	//   ....[95]....
        /*049c*/ 	.word	0x00013060


	//   ....[96]....
        /*04a0*/ 	.word	0x00013090


	//   ....[97]....
        /*04a4*/ 	.word	0x000130c0


	//   ....[98]....
        /*04a8*/ 	.word	0x000130f0


	//   ....[99]....
        /*04ac*/ 	.word	0x00013100


	//   ....[100]....
        /*04b0*/ 	.word	0x00013110


	//   ....[101]....
        /*04b4*/ 	.word	0x00013120


	//   ....[102]....
        /*04b8*/ 	.word	0x00013140


	//   ....[103]....
        /*04bc*/ 	.word	0x00013150


	//   ....[104]....
        /*04c0*/ 	.word	0x000131a0


	//   ....[105]....
        /*04c4*/ 	.word	0x000131d0


	//   ....[106]....
        /*04c8*/ 	.word	0x000135c0


	//   ....[107]....
        /*04cc*/ 	.word	0x00013c00


	//   ....[108]....
        /*04d0*/ 	.word	0x00013cf0


	//   ....[109]....
        /*04d4*/ 	.word	0x00013d90


	//   ....[110]....
        /*04d8*/ 	.word	0x00013df0


	//   ....[111]....
        /*04dc*/ 	.word	0x00013ec0


	//   ....[112]....
        /*04e0*/ 	.word	0x00013f30


	//   ....[113]....
        /*04e4*/ 	.word	0x00014000


	//   ....[114]....
        /*04e8*/ 	.word	0x00014080


	//   ....[115]....
        /*04ec*/ 	.word	0x00014150


	//   ....[116]....
        /*04f0*/ 	.word	0x000141d0


	//   ....[117]....
        /*04f4*/ 	.word	0x000142b0


	//   ....[118]....
        /*04f8*/ 	.word	0x00014330


	//   ....[119]....
        /*04fc*/ 	.word	0x000143f0


	//   ....[120]....
        /*0500*/ 	.word	0x00014490


	//   ....[121]....
        /*0504*/ 	.word	0x000144e0


	//   ....[122]....
        /*0508*/ 	.word	0x00014580


	//   ....[123]....
        /*050c*/ 	.word	0x00014650


	//   ....[124]....
        /*0510*/ 	.word	0x000146d0


	//   ....[125]....
        /*0514*/ 	.word	0x000147a0


	//   ....[126]....
        /*0518*/ 	.word	0x00014820


	//   ....[127]....
        /*051c*/ 	.word	0x000148f0


	//   ....[128]....
        /*0520*/ 	.word	0x00014970


	//   ....[129]....
        /*0524*/ 	.word	0x00014a40


	//   ....[130]....
        /*0528*/ 	.word	0x00014ac0


	//   ....[131]....
        /*052c*/ 	.word	0x00014b90


	//   ....[132]....
        /*0530*/ 	.word	0x00014c10


	//   ....[133]....
        /*0534*/ 	.word	0x00014ce0


	//   ....[134]....
        /*0538*/ 	.word	0x00014d50


	//   ....[135]....
        /*053c*/ 	.word	0x00014e10


	//   ....[136]....
        /*0540*/ 	.word	0x00014f50


	//   ....[137]....
        /*0544*/ 	.word	0x00014ff0


	//   ....[138]....
        /*0548*/ 	.word	0x00015050


	//   ....[139]....
        /*054c*/ 	.word	0x00015110


	//   ....[140]....
        /*0550*/ 	.word	0x00015170


	//   ....[141]....
        /*0554*/ 	.word	0x00015230


	//   ....[142]....
        /*0558*/ 	.word	0x000152b0


	//   ....[143]....
        /*055c*/ 	.word	0x00015360


	//   ....[144]....
        /*0560*/ 	.word	0x000153c0


	//   ....[145]....
        /*0564*/ 	.word	0x00015480


	//   ....[146]....
        /*0568*/ 	.word	0x00015500


	//   ....[147]....
        /*056c*/ 	.word	0x000155b0


	//   ....[148]....
        /*0570*/ 	.word	0x00015690


	//   ....[149]....
        /*0574*/ 	.word	0x00015730


	//   ....[150]....
        /*0578*/ 	.word	0x00015790


	//   ....[151]....
        /*057c*/ 	.word	0x00015860


	//   ....[152]....
        /*0580*/ 	.word	0x00015900


	//   ....[153]....
        /*0584*/ 	.word	0x000159c0


	//   ....[154]....
        /*0588*/ 	.word	0x00015a60


	//   ....[155]....
        /*058c*/ 	.word	0x00015b20


	//   ....[156]....
        /*0590*/ 	.word	0x00015bc0


	//   ....[157]....
        /*0594*/ 	.word	0x00015c80


	//   ....[158]....
        /*0598*/ 	.word	0x00015d20


	//   ....[159]....
        /*059c*/ 	.word	0x00015de0


	//   ....[160]....
        /*05a0*/ 	.word	0x00015f00


	//   ....[161]....
        /*05a4*/ 	.word	0x00015fe0


	//   ....[162]....
        /*05a8*/ 	.word	0x00016050


	//   ....[163]....
        /*05ac*/ 	.word	0x00016120


	//   ....[164]....
        /*05b0*/ 	.word	0x00016190


	//   ....[165]....
        /*05b4*/ 	.word	0x00016260


	//   ....[166]....
        /*05b8*/ 	.word	0x000162d0


	//   ....[167]....
        /*05bc*/ 	.word	0x000163b0


	//   ....[168]....
        /*05c0*/ 	.word	0x00016420


	//   ....[169]....
        /*05c4*/ 	.word	0x00016500


	//   ....[170]....
        /*05c8*/ 	.word	0x00016580


	//   ....[171]....
        /*05cc*/ 	.word	0x00016640


	//   ....[172]....
        /*05d0*/ 	.word	0x00016750


	//----- nvinfo : EIATTR_REG_RECONFIG
	.align		4
.L_418:
        /*05d4*/ 	.byte	0x01, 0x54
	.zero		2


	//----- nvinfo : EIATTR_SYSCALL_OFFSETS
	.align		4
        /*05d8*/ 	.byte	0x04, 0x46
        /*05da*/ 	.short	(.L_420 - .L_419)


	//   ....[0]....
.L_419:
        /*05dc*/ 	.word	0x000015d0


	//   ....[1]....
        /*05e0*/ 	.word	0x00010650


	//   ....[2]....
        /*05e4*/ 	.word	0x00010790


	//   ....[3]....
        /*05e8*/ 	.word	0x00010880


	//   ....[4]....
        /*05ec*/ 	.word	0x00011710


	//----- nvinfo : EIATTR_MBARRIER_INSTR_OFFSETS
	.align		4
.L_420:
        /*05f0*/ 	.byte	0x04, 0x39
        /*05f2*/ 	.short	(.L_422 - .L_421)


	//   ....[0]....
.L_421:
        /*05f4*/ 	.word	0x00000180
        /*05f8*/ 	.word	0x000000ff
        /*05fc*/ 	.word	0x0002a800
        /*0600*/ 	.short	0x0100
        /*0602*/ 	.byte	0x08
	.zero		1


	//   ....[1]....
        /*0604*/ 	.word	0x00000190
        /*0608*/ 	.word	0x000000ff
        /*060c*/ 	.word	0x0002a820
        /*0610*/ 	.short	0x0100
        /*0612*/ 	.byte	0x08
	.zero		1


	//   ....[2]....
        /*0614*/ 	.word	0x00000280
        /*0618*/ 	.word	0x000000ff
        /*061c*/ 	.word	0x0002a830
        /*0620*/ 	.short	0x0100
        /*0622*/ 	.byte	0x08
	.zero		1


	//   ....[3]....
        /*0624*/ 	.word	0x00000290
        /*0628*/ 	.word	0x000000ff
        /*062c*/ 	.word	0x0002a840
        /*0630*/ 	.short	0x0100
        /*0632*/ 	.byte	0x08
	.zero		1


	//   ....[4]....
        /*0634*/ 	.word	0x000002a0
        /*0638*/ 	.word	0x000000ff
        /*063c*/ 	.word	0x0002a838
        /*0640*/ 	.short	0x0100
        /*0642*/ 	.byte	0x08
	.zero		1


	//   ....[5]....
        /*0644*/ 	.word	0x000002b0
        /*0648*/ 	.word	0x000000ff
        /*064c*/ 	.word	0x0002a848
        /*0650*/ 	.short	0x0100
        /*0652*/ 	.byte	0x08
	.zero		1


	//   ....[6]....
        /*0654*/ 	.word	0x000003e0
        /*0658*/ 	.word	0x000000ff
        /*065c*/ 	.word	0x0002a850
        /*0660*/ 	.short	0x0100
        /*0662*/ 	.byte	0x08
	.zero		1


	//   ....[7]....
        /*0664*/ 	.word	0x000003f0
        /*0668*/ 	.word	0x000000ff
        /*066c*/ 	.word	0x0002a860
        /*0670*/ 	.short	0x0100
        /*0672*/ 	.byte	0x08
	.zero		1


	//   ....[8]....
        /*0674*/ 	.word	0x00000400
        /*0678*/ 	.word	0x000000ff
        /*067c*/ 	.word	0x0002a858
        /*0680*/ 	.short	0x0100
        /*0682*/ 	.byte	0x08
	.zero		1


	//   ....[9]....
        /*0684*/ 	.word	0x00000410
        /*0688*/ 	.word	0x000000ff
        /*068c*/ 	.word	0x0002a868
        /*0690*/ 	.short	0x0100
        /*0692*/ 	.byte	0x08
	.zero		1


	//   ....[10]....
        /*0694*/ 	.word	0x00000500
        /*0698*/ 	.word	0x000000ff
        /*069c*/ 	.word	0x0002a870
        /*06a0*/ 	.short	0x0100
        /*06a2*/ 	.byte	0x06
	.zero		1


	//   ....[11]....
        /*06a4*/ 	.word	0x00000510
        /*06a8*/ 	.word	0x000000ff
        /*06ac*/ 	.word	0x0002a880
        /*06b0*/ 	.short	0x0100
        /*06b2*/ 	.byte	0x06
	.zero		1


	//   ....[12]....
        /*06b4*/ 	.word	0x00000520
        /*06b8*/ 	.word	0x000000ff
        /*06bc*/ 	.word	0x0002a878
        /*06c0*/ 	.short	0x0100
        /*06c2*/ 	.byte	0x06
	.zero		1


	//   ....[13]....
        /*06c4*/ 	.word	0x00000530
        /*06c8*/ 	.word	0x000000ff
        /*06cc*/ 	.word	0x0002a888
        /*06d0*/ 	.short	0x0100
        /*06d2*/ 	.byte	0x06
	.zero		1


	//   ....[14]....
        /*06d4*/ 	.word	0x00000660
        /*06d8*/ 	.word	0x000000ff
        /*06dc*/ 	.word	0x0002a890
        /*06e0*/ 	.short	0x0100
        /*06e2*/ 	.byte	0x08
	.zero		1


	//   ....[15]....
        /*06e4*/ 	.word	0x00000670
        /*06e8*/ 	.word	0x000000ff
        /*06ec*/ 	.word	0x0002a8a0
        /*06f0*/ 	.short	0x0100
        /*06f2*/ 	.byte	0x08
	.zero		1


	//   ....[16]....
        /*06f4*/ 	.word	0x00000680
        /*06f8*/ 	.word	0x000000ff
        /*06fc*/ 	.word	0x0002a898
        /*0700*/ 	.short	0x0100
        /*0702*/ 	.byte	0x08
	.zero		1


	//   ....[17]....
        /*0704*/ 	.word	0x00000690
        /*0708*/ 	.word	0x000000ff
        /*070c*/ 	.word	0x0002a8a8
        /*0710*/ 	.short	0x0100
        /*0712*/ 	.byte	0x08
	.zero		1


	//   ....[18]....
        /*0714*/ 	.word	0x000007d0
        /*0718*/ 	.word	0x000000ff
        /*071c*/ 	.word	0x0002a8b0
        /*0720*/ 	.short	0x0100
        /*0722*/ 	.byte	0x08
	.zero		1


	//   ....[19]....
        /*0724*/ 	.word	0x000007e0
        /*0728*/ 	.word	0x000000ff
        /*072c*/ 	.word	0x0002a8c0
        /*0730*/ 	.short	0x0100
        /*0732*/ 	.byte	0x08
	.zero		1


	//   ....[20]....
        /*0734*/ 	.word	0x000007f0
        /*0738*/ 	.word	0x000000ff
        /*073c*/ 	.word	0x0002a8b8
        /*0740*/ 	.short	0x0100
        /*0742*/ 	.byte	0x08
	.zero		1


	//   ....[21]....
        /*0744*/ 	.word	0x00000800
        /*0748*/ 	.word	0x000000ff
        /*074c*/ 	.word	0x0002a8c8
        /*0750*/ 	.short	0x0100
        /*0752*/ 	.byte	0x08
	.zero		1


	//   ....[22]....
        /*0754*/ 	.word	0x000015f0
        /*0758*/ 	.word	0x000000ff
        /*075c*/ 	.word	0x0002a800
        /*0760*/ 	.short	0x010a
        /*0762*/ 	.byte	0x3a
	.zero		1


	//   ....[23]....
        /*0764*/ 	.word	0x00001680
        /*0768*/ 	.word	0x000000ff
        /*076c*/ 	.word	0x0002a830
        /*0770*/ 	.short	0x010a
        /*0772*/ 	.byte	0x3a
	.zero		1


	//   ....[24]....
        /*0774*/ 	.word	0x000016e0
        /*0778*/ 	.word	0x000000ff
        /*077c*/ 	.word	0x0002a830
        /*0780*/ 	.short	0x010a
        /*0782*/ 	.byte	0x3a
	.zero		1


	//   ....[25]....
        /*0784*/ 	.word	0x000022c0
        /*0788*/ 	.word	0x000000ff
        /*078c*/ 	.word	0x00000000
        /*0790*/ 	.short	0x0101
        /*0792*/ 	.byte	0x04
	.zero		1


	//   ....[26]....
        /*0794*/ 	.word	0x00004a60
        /*0798*/ 	.word	0x000000ff
        /*079c*/ 	.word	0x0002a830
        /*07a0*/ 	.short	0x010a
        /*07a2*/ 	.byte	0x3d
	.zero		1


	//   ....[27]....
        /*07a4*/ 	.word	0x00004aa0
        /*07a8*/ 	.word	0x000000ff
        /*07ac*/ 	.word	0x0002a830
        /*07b0*/ 	.short	0x010a
        /*07b2*/ 	.byte	0x3d
	.zero		1


	//   ....[28]....
        /*07b4*/ 	.word	0x000052f0
        /*07b8*/ 	.word	0x000000ff
        /*07bc*/ 	.word	0x0002a850
        /*07c0*/ 	.short	0x010a
        /*07c2*/ 	.byte	0x0e
	.zero		1


	//   ....[29]....
        /*07c4*/ 	.word	0x00005330
        /*07c8*/ 	.word	0x000000ff
        /*07cc*/ 	.word	0x0002a850
        /*07d0*/ 	.short	0x010a
        /*07d2*/ 	.byte	0x0e
	.zero		1


	//   ....[30]....
        /*07d4*/ 	.word	0x00005a30
        /*07d8*/ 	.word	0x000000ff
        /*07dc*/ 	.word	0x00000000
        /*07e0*/ 	.short	0x0101
        /*07e2*/ 	.byte	0x3d
	.zero		1


	//   ....[31]....
        /*07e4*/ 	.word	0x00007c30
        /*07e8*/ 	.word	0x000000ff
        /*07ec*/ 	.word	0x00000000
        /*07f0*/ 	.short	0x0101
        /*07f2*/ 	.byte	0x0e
	.zero		1


	//   ....[32]....
        /*07f4*/ 	.word	0x00008040
        /*07f8*/ 	.word	0x000000ff
        /*07fc*/ 	.word	0x0002a830
        /*0800*/ 	.short	0x010a
        /*0802*/ 	.byte	0x06
	.zero		1


	//   ....[33]....
        /*0804*/ 	.word	0x00008080
        /*0808*/ 	.word	0x000000ff
        /*080c*/ 	.word	0x0002a830
        /*0810*/ 	.short	0x010a
        /*0812*/ 	.byte	0x06
	.zero		1


	//   ....[34]....
        /*0814*/ 	.word	0x000088d0
        /*0818*/ 	.word	0x000000ff
        /*081c*/ 	.word	0x0002a850
        /*0820*/ 	.short	0x010a
        /*0822*/ 	.byte	0x06
	.zero		1


	//   ....[35]....
        /*0824*/ 	.word	0x00008910
        /*0828*/ 	.word	0x000000ff
        /*082c*/ 	.word	0x0002a850
        /*0830*/ 	.short	0x010a
        /*0832*/ 	.byte	0x06
	.zero		1


	//   ....[36]....
        /*0834*/ 	.word	0x00008ff0
        /*0838*/ 	.word	0x000000ff
        /*083c*/ 	.word	0x00000000
        /*0840*/ 	.short	0x0101
        /*0842*/ 	.byte	0x07
	.zero		1


	//   ....[37]....
        /*0844*/ 	.word	0x0000a060
        /*0848*/ 	.word	0x000000ff
        /*084c*/ 	.word	0x00000000
        /*0850*/ 	.short	0x0101
        /*0852*/ 	.byte	0x06
	.zero		1


	//   ....[38]....
        /*0854*/ 	.word	0x0000a230
        /*0858*/ 	.word	0x000000ff
        /*085c*/ 	.word	0x0002a830
        /*0860*/ 	.short	0x010a
        /*0862*/ 	.byte	0x3b
	.zero		1


	//   ....[39]....
        /*0864*/ 	.word	0x0000a270
        /*0868*/ 	.word	0x000000ff
        /*086c*/ 	.word	0x0002a830
        /*0870*/ 	.short	0x010a
        /*0872*/ 	.byte	0x3b
	.zero		1


	//   ....[40]....
        /*0874*/ 	.word	0x0000aac0
        /*0878*/ 	.word	0x000000ff
        /*087c*/ 	.word	0x0002a850
        /*0880*/ 	.short	0x010a
        /*0882*/ 	.byte	0x0a
	.zero		1


	//   ....[41]....
        /*0884*/ 	.word	0x0000ab00
        /*0888*/ 	.word	0x000000ff
        /*088c*/ 	.word	0x0002a850
        /*0890*/ 	.short	0x010a
        /*0892*/ 	.byte	0x0a
	.zero		1


	//   ....[42]....
        /*0894*/ 	.word	0x0000b1d0
        /*0898*/ 	.word	0x000000ff
        /*089c*/ 	.word	0x00000000
        /*08a0*/ 	.short	0x0101
        /*08a2*/ 	.byte	0x3b
	.zero		1


	//   ....[43]....
        /*08a4*/ 	.word	0x0000d430
        /*08a8*/ 	.word	0x000000ff
        /*08ac*/ 	.word	0x00000000
        /*08b0*/ 	.short	0x0101
        /*08b2*/ 	.byte	0x0a
	.zero		1


	//   ....[44]....
        /*08b4*/ 	.word	0x0000d940
        /*08b8*/ 	.word	0x000000ff
        /*08bc*/ 	.word	0x0002a850
        /*08c0*/ 	.short	0x010a
        /*08c2*/ 	.byte	0x05
	.zero		1


	//   ....[45]....
        /*08c4*/ 	.word	0x0000d980
        /*08c8*/ 	.word	0x000000ff
        /*08cc*/ 	.word	0x0002a850
        /*08d0*/ 	.short	0x010a
        /*08d2*/ 	.byte	0x05
	.zero		1


	//   ....[46]....
        /*08d4*/ 	.word	0x0000df90
        /*08d8*/ 	.word	0x000000ff
        /*08dc*/ 	.word	0x00000000
        /*08e0*/ 	.short	0x0101
        /*08e2*/ 	.byte	0x04
	.zero		1


	//   ....[47]....
        /*08e4*/ 	.word	0x0000ea00
        /*08e8*/ 	.word	0x000000ff
        /*08ec*/ 	.word	0x00000000
        /*08f0*/ 	.short	0x0101
        /*08f2*/ 	.byte	0x04
	.zero		1


	//   ....[48]....
        /*08f4*/ 	.word	0x00010ef0
        /*08f8*/ 	.word	0x000000ff
        /*08fc*/ 	.word	0x0002a840
        /*0900*/ 	.short	0x010a
        /*0902*/ 	.byte	0x2e
	.zero		1


	//   ....[49]....
        /*0904*/ 	.word	0x000114d0
        /*0908*/ 	.word	0x000000ff
        /*090c*/ 	.word	0x0002a830
        /*0910*/ 	.short	0x0107
        /*0912*/ 	.byte	0x2e
	.zero		1


	//   ....[50]....
        /*0914*/ 	.word	0x00011540
        /*0918*/ 	.word	0x000000ff
        /*091c*/ 	.word	0x0002a830
        /*0920*/ 	.short	0x0101
        /*0922*/ 	.byte	0x2e
	.zero		1


	//   ....[51]....
        /*0924*/ 	.word	0x00011ee0
        /*0928*/ 	.word	0x000000ff
        /*092c*/ 	.word	0x0002a800
        /*0930*/ 	.short	0x0107
        /*0932*/ 	.byte	0x2e
	.zero		1


	//   ....[52]....
        /*0934*/ 	.word	0x00011f40
        /*0938*/ 	.word	0x000000ff
        /*093c*/ 	.word	0x0002a800
        /*0940*/ 	.short	0x0101
        /*0942*/ 	.byte	0x2e
	.zero		1


	//   ....[53]....
        /*0944*/ 	.word	0x00011f60
        /*0948*/ 	.word	0x000000ff
        /*094c*/ 	.word	0x0002a820
        /*0950*/ 	.short	0x010a
        /*0952*/ 	.byte	0x2e
	.zero		1


	//   ....[54]....
        /*0954*/ 	.word	0x000122c0
        /*0958*/ 	.word	0x00000008
        /*095c*/ 	.word	0x0002a840
        /*0960*/ 	.short	0x010a
        /*0962*/ 	.byte	0x3f
	.zero		1


	//   ....[55]....
        /*0964*/ 	.word	0x000127d0
        /*0968*/ 	.word	0x00000008
        /*096c*/ 	.word	0x0002a830
        /*0970*/ 	.short	0x0107
        /*0972*/ 	.byte	0x3f
	.zero		1


	//   ....[56]....
        /*0974*/ 	.word	0x00012880
        /*0978*/ 	.word	0x00000008
        /*097c*/ 	.word	0x0002a830
        /*0980*/ 	.short	0x0101
        /*0982*/ 	.byte	0x3f
	.zero		1


	//   ....[57]....
        /*0984*/ 	.word	0x000128e0
        /*0988*/ 	.word	0x00000004
        /*098c*/ 	.word	0x0002a860
        /*0990*/ 	.short	0x010a
        /*0992*/ 	.byte	0x3f
	.zero		1


	//   ....[58]....
        /*0994*/ 	.word	0x00012ce0
        /*0998*/ 	.word	0x00000004
        /*099c*/ 	.word	0x0002a850
        /*09a0*/ 	.short	0x0107
        /*09a2*/ 	.byte	0x3f
	.zero		1


	//   ....[59]....
        /*09a4*/ 	.word	0x00012e30
        /*09a8*/ 	.word	0x00000004
        /*09ac*/ 	.word	0x0002a850
        /*09b0*/ 	.short	0x0101
        /*09b2*/ 	.byte	0x3f
	.zero		1


	//   ....[60]....
        /*09b4*/ 	.word	0x00012fc0
        /*09b8*/ 	.word	0x00000000
        /*09bc*/ 	.word	0x0002a860
        /*09c0*/ 	.short	0x010a
        /*09c2*/ 	.byte	0x3f
	.zero		1


	//   ....[61]....
        /*09c4*/ 	.word	0x00013400
        /*09c8*/ 	.word	0x00000000
        /*09cc*/ 	.word	0x0002a850
        /*09d0*/ 	.short	0x0107
        /*09d2*/ 	.byte	0x3f
	.zero		1


	//   ....[62]....
        /*09d4*/ 	.word	0x000134b0
        /*09d8*/ 	.word	0x00000000
        /*09dc*/ 	.word	0x0002a850
        /*09e0*/ 	.short	0x0101
        /*09e2*/ 	.byte	0x3f
	.zero		1


	//   ....[63]....
        /*09e4*/ 	.word	0x00013550
        /*09e8*/ 	.word	0x00000007
        /*09ec*/ 	.word	0x0002a820
        /*09f0*/ 	.short	0x010a
        /*09f2*/ 	.byte	0x3f
	.zero		1


	//   ....[64]....
        /*09f4*/ 	.word	0x000136d0
        /*09f8*/ 	.word	0x00000005
        /*09fc*/ 	.word	0x0002a840
        /*0a00*/ 	.short	0x010a
        /*0a02*/ 	.byte	0x3f
	.zero		1


	//   ....[65]....
        /*0a04*/ 	.word	0x00013770
        /*0a08*/ 	.word	0x00000007
        /*0a0c*/ 	.word	0x0002a840
        /*0a10*/ 	.short	0x010a
        /*0a12*/ 	.byte	0x3f
	.zero		1


	//   ....[66]....
        /*0a14*/ 	.word	0x000137b0
        /*0a18*/ 	.word	0x00000005
        /*0a1c*/ 	.word	0x0002a860
        /*0a20*/ 	.short	0x010a
        /*0a22*/ 	.byte	0x3f
	.zero		1


	//   ....[67]....
        /*0a24*/ 	.word	0x000137f0
        /*0a28*/ 	.word	0x00000007
        /*0a2c*/ 	.word	0x0002a860
        /*0a30*/ 	.short	0x010a
        /*0a32*/ 	.byte	0x3f
	.zero		1


	//   ....[68]....
        /*0a34*/ 	.word	0x00013860
        /*0a38*/ 	.word	0x00000003
        /*0a3c*/ 	.word	0x0002a800
        /*0a40*/ 	.short	0x010a
        /*0a42*/ 	.byte	0x3f
	.zero		1


	//   ....[69]....
        /*0a44*/ 	.word	0x000138c0
        /*0a48*/ 	.word	0x00000003
        /*0a4c*/ 	.word	0x0002a830
        /*0a50*/ 	.short	0x010a
        /*0a52*/ 	.byte	0x3f
	.zero		1


	//   ....[70]....
        /*0a54*/ 	.word	0x00013920
        /*0a58*/ 	.word	0x0000000c
        /*0a5c*/ 	.word	0x0002a830
        /*0a60*/ 	.short	0x010a
        /*0a62*/ 	.byte	0x3f
	.zero		1


	//   ....[71]....
        /*0a64*/ 	.word	0x00013980
        /*0a68*/ 	.word	0x0000000b
        /*0a6c*/ 	.word	0x0002a850
        /*0a70*/ 	.short	0x010a
        /*0a72*/ 	.byte	0x3f
	.zero		1


	//   ....[72]....
        /*0a74*/ 	.word	0x000139e0
        /*0a78*/ 	.word	0x0000000c
        /*0a7c*/ 	.word	0x0002a830
        /*0a80*/ 	.short	0x010a
        /*0a82*/ 	.byte	0x3f
	.zero		1


	//   ....[73]....
        /*0a84*/ 	.word	0x00013a40
        /*0a88*/ 	.word	0x0000000b
        /*0a8c*/ 	.word	0x0002a850
        /*0a90*/ 	.short	0x010a
        /*0a92*/ 	.byte	0x3f
	.zero		1


	//   ....[74]....
        /*0a94*/ 	.word	0x00013aa0
        /*0a98*/ 	.word	0x0000000c
        /*0a9c*/ 	.word	0x0002a830
        /*0aa0*/ 	.short	0x010a
        /*0aa2*/ 	.byte	0x3f
	.zero		1


	//   ....[75]....
        /*0aa4*/ 	.word	0x00013b00
        /*0aa8*/ 	.word	0x0000000b
        /*0aac*/ 	.word	0x0002a850
        /*0ab0*/ 	.short	0x010a
        /*0ab2*/ 	.byte	0x3f
	.zero		1


	//   ....[76]....
        /*0ab4*/ 	.word	0x00013b60
        /*0ab8*/ 	.word	0x00000000
        /*0abc*/ 	.word	0x0002a850
        /*0ac0*/ 	.short	0x010a
        /*0ac2*/ 	.byte	0x3f
	.zero		1


	//   ....[77]....
        /*0ac4*/ 	.word	0x00013c40
        /*0ac8*/ 	.word	0x00000003
        /*0acc*/ 	.word	0x0002a840
        /*0ad0*/ 	.short	0x010a
        /*0ad2*/ 	.byte	0x3f
	.zero		1


	//   ....[78]....
        /*0ad4*/ 	.word	0x00014e50
        /*0ad8*/ 	.word	0x00000003
        /*0adc*/ 	.word	0x0002a820
        /*0ae0*/ 	.short	0x010a
        /*0ae2*/ 	.byte	0x3f
	.zero		1


	//   ....[79]....
        /*0ae4*/ 	.word	0x00014ea0
        /*0ae8*/ 	.word	0x00000008
        /*0aec*/ 	.word	0x0002a840
        /*0af0*/ 	.short	0x010a
        /*0af2*/ 	.byte	0x3f
	.zero		1


	//   ....[80]....
        /*0af4*/ 	.word	0x000155e0
        /*0af8*/ 	.word	0x00000004
        /*0afc*/ 	.word	0x0002a860
        /*0b00*/ 	.short	0x010a
        /*0b02*/ 	.byte	0x3f
	.zero		1


	//   ....[81]....
        /*0b04*/ 	.word	0x00015e50
        /*0b08*/ 	.word	0x00000000
        /*0b0c*/ 	.word	0x0002a860
        /*0b10*/ 	.short	0x010a
        /*0b12*/ 	.byte	0x3f
	.zero		1


	//   ....[82]....
        /*0b14*/ 	.word	0x00016670
        /*0b18*/ 	.word	0x00000007
        /*0b1c*/ 	.word	0x0002a820
        /*0b20*/ 	.short	0x010a
        /*0b22*/ 	.byte	0x3f
	.zero		1


	//   ....[83]....
        /*0b24*/ 	.word	0x00016810
        /*0b28*/ 	.word	0x00000005
        /*0b2c*/ 	.word	0x0002a840
        /*0b30*/ 	.short	0x010a
        /*0b32*/ 	.byte	0x3f
	.zero		1


	//   ....[84]....
        /*0b34*/ 	.word	0x00016860
        /*0b38*/ 	.word	0x00000007
        /*0b3c*/ 	.word	0x0002a840
        /*0b40*/ 	.short	0x010a
        /*0b42*/ 	.byte	0x3f
	.zero		1


	//   ....[85]....
        /*0b44*/ 	.word	0x000168b0
        /*0b48*/ 	.word	0x00000005
        /*0b4c*/ 	.word	0x0002a860
        /*0b50*/ 	.short	0x010a
        /*0b52*/ 	.byte	0x3f
	.zero		1


	//----- nvinfo : EIATTR_NUM_MBARRIERS
	.align		4
.L_422:
        /*0b54*/ 	.byte	0x03, 0x38
        /*0b56*/ 	.short	0x0016


	//----- nvinfo : EIATTR_EXIT_INSTR_OFFSETS
	.align		4
        /*0b58*/ 	.byte	0x04, 0x1c
        /*0b5a*/ 	.short	(.L_424 - .L_423)


	//   ....[0]....
.L_423:
        /*0b5c*/ 	.word	0x00013840


	//----- nvinfo : EIATTR_MAX_THREADS
	.align		4
.L_424:
        /*0b60*/ 	.byte	0x04, 0x05
        /*0b62*/ 	.short	(.L_426 - .L_425)
.L_425:
        /*0b64*/ 	.word	0x00000180
        /*0b68*/ 	.word	0x00000001
        /*0b6c*/ 	.word	0x00000001


	//----- nvinfo : EIATTR_CRS_STACK_SIZE
	.align		4
.L_426:
        /*0b70*/ 	.byte	0x04, 0x1e
        /*0b72*/ 	.short	(.L_428 - .L_427)
.L_427:
        /*0b74*/ 	.word	0x00000000


	//----- nvinfo : EIATTR_CBANK_PARAM_SIZE
	.align		4
.L_428:
        /*0b78*/ 	.byte	0x03, 0x19
        /*0b7a*/ 	.short	0x0a70


	//----- nvinfo : EIATTR_PARAM_CBANK
	.align		4
        /*0b7c*/ 	.byte	0x04, 0x0a
        /*0b7e*/ 	.short	(.L_430 - .L_429)
	.align		4
.L_429:
        /*0b80*/ 	.word	index@(.nv.constant0._ZN7cutlass13device_kernelIN5flash11enable_sm90INS1_16FlashAttnFwdSm90INS1_25CollectiveMainloopFwdSm90ILi2EN4cute5tupleIJNS5_1CILi1EEES8_S8_EEENS6_IJNS7_ILi128EEENS7_ILi96EEENS7_ILi192EEEEEELi128ENS_10bfloat16_tEfNS_4arch4Sm90ELb0ELb1ELb1ELb0ELb1ELb0ELb0ELb1ELb1ELb1ELb1ELb0EEENS1_21CollectiveEpilogueFwdINS6_IJSA_SA_SB_EEES9_SE_SG_Li256ELb0ELb1ELb1ELb0EEENS1_19SingleTileSchedulerILb0ELb1ELb1ELi128EEEEEEEEEvNT_6ParamsE)
        /*0b84*/ 	.short	0x0210
        /*0b86*/ 	.short	0x0a70


	//----- nvinfo : EIATTR_SW_WAR
	.align		4
.L_430:
        /*0b88*/ 	.byte	0x04, 0x36
        /*0b8a*/ 	.short	(.L_432 - .L_431)
.L_431:
        /*0b8c*/ 	.word	0x00000008
.L_432:


//--------------------- .nv.info._ZN7cutlass13device_kernelIN5flash11enable_sm90INS1_16FlashAttnFwdSm90INS1_25CollectiveMainloopFwdSm90ILi2EN4cute5tupleIJNS5_1CILi1EEES8_S8_EEENS6_IJNS7_ILi128EEENS7_ILi96EEENS7_ILi192EEEEEELi128ENS_10bfloat16_tEfNS_4arch4Sm90ELb0ELb1ELb1ELb1ELb1ELb0ELb0ELb1ELb1ELb1ELb1ELb0EEENS1_21CollectiveEpilogueFwdINS6_IJSA_SA_SB_EEES9_SE_SG_Li256ELb1ELb1ELb1ELb0EEENS1_36VarlenDynamicPersistentTileSchedulerILi128ELi96ELi256ELi128ELb1ELb1ELb1ELb1ELb0ELb1EEEEEEEEEvNT_6ParamsE --------------------------
	.section	.nv.info._ZN7cutlass13device_kernelIN5flash11enable_sm90INS1_16FlashAttnFwdSm90INS1_25CollectiveMainloopFwdSm90ILi2EN4cute5tupleIJNS5_1CILi1EEES8_S8_EEENS6_IJNS7_ILi128EEENS7_ILi96EEENS7_ILi192EEEEEELi128ENS_10bfloat16_tEfNS_4arch4Sm90ELb0ELb1ELb1ELb1ELb1ELb0ELb0ELb1ELb1ELb1ELb1ELb0EEENS1_21CollectiveEpilogueFwdINS6_IJSA_SA_SB_EEES9_SE_SG_Li256ELb1ELb1ELb1ELb0EEENS1_36VarlenDynamicPersistentTileSchedulerILi128ELi96ELi256ELi128ELb1ELb1ELb1ELb1ELb0ELb1EEEEEEEEEvNT_6ParamsE,"",@"SHT_CUDA_INFO"
	.sectionflags	@""
	.align	4


	//----- nvinfo : EIATTR_CUDA_API_VERSION
	.align		4
        /*0000*/ 	.byte	0x04, 0x37
        /*0002*/ 	.short	(.L_434 - .L_433)
.L_433:
        /*0004*/ 	.word	0x00000082


	//----- nvinfo : EIATTR_KPARAM_INFO
	.align		4
.L_434:
        /*0008*/ 	.byte	0x04, 0x17
        /*000a*/ 	.short	(.L_436 - .L_435)
.L_435:
        /*000c*/ 	.word	0x00000000
        /*0010*/ 	.short	0x0000
        /*0012*/ 	.short	0x0070
        /*0014*/ 	.byte	0x00, 0xf0, 0x01, 0x2a


	//----- nvinfo : EIATTR_SPARSE_MMA_MASK
	.align		4
.L_436:
        /*0018*/ 	.byte	0x03, 0x50
        /*001a*/ 	.short	0x0000


	//----- nvinfo : EIATTR_MAXREG_COUNT
	.align		4
        /*001c*/ 	.byte	0x03, 0x1b
        /*001e*/ 	.short	0x00a8


	//----- nvinfo : EIATTR_NUM_BARRIERS
	.align		4
        /*0020*/ 	.byte	0x02, 0x4c
        /*0022*/ 	.byte	0x09
	.zero		1


	//----- nvinfo : EIATTR_EXTERNS
	.align		4
        /*0024*/ 	.byte	0x04, 0x0f
        /*0026*/ 	.short	(.L_438 - .L_437)


	//   ....[0]....
	.align		4
.L_437:
        /*0028*/ 	.word	index@(__assertfail)


	//----- nvinfo : EIATTR_ANNOTATIONS
	.align		4
.L_438:
        /*002c*/ 	.byte	0x04, 0x55
        /*002e*/ 	.short	(.L_440 - .L_439)


	//   ....[0]....
.L_439:
        /* <DEDUP_REMOVED lines=9> */


	//----- nvinfo : EIATTR_MERCURY_ISA_VERSION
	.align		4
.L_440:
        /*00a8*/ 	.byte	0x03, 0x5f
        /*00aa*/ 	.short	0x0101


	//----- nvinfo : EIATTR_UNUSED_LOAD_BYTE_OFFSET
	.align		4
        /*00ac*/ 	.byte	0x04, 0x44
        /*00ae*/ 	.short	(.L_442 - .L_441)


	//   ....[0]....
.L_441:
        /*00b0*/ 	.word	0x00000950
        /*00b4*/ 	.word	0x0000fff0


	//   ....[1]....
        /*00b8*/ 	.word	0x0000eeb0
        /*00bc*/ 	.word	0x0000fff0


	//----- nvinfo : EIATTR_INT_WARP_WIDE_INSTR_OFFSETS
	.align		4
.L_442:
        /*00c0*/ 	.byte	0x04, 0x31
        /*00c2*/ 	.short	(.L_444 - .L_443)


	//   ....[0]....
.L_443:
        /*00c4*/ 	.word	0x000000c0


	//   ....[1]....
        /*00c8*/ 	.word	0x000000d0


	//   ....[2]....
        /*00cc*/ 	.word	0x00000170


	//   ....[3]....
        /*00d0*/ 	.word	0x00013b80


	//   ....[4]....
        /*00d4*/ 	.word	0x00013c10


	//   ....[5]....
        /*00d8*/ 	.word	0x00016a40


	//   ....[6]....
        /*00dc*/ 	.word	0x00016ad0


	//----- nvinfo : EIATTR_COOP_GROUP_MASK_REGIDS
	.align		4
.L_444:
        /*00e0*/ 	.byte	0x04, 0x29
        /*00e2*/ 	.short	(.L_446 - .L_445)


	//   ....[0]....
.L_445:
        /*00e4*/ 	.word	0xffffffff


	//   ....[1]....
        /*00e8*/ 	.word	0xffffffff


	//   ....[2]....
        /*00ec*/ 	.word	0xffffffff


	//   ....[3]....
        /*00f0*/ 	.word	0xffffffff


	//   ....[4]....
        /*00f4*/ 	.word	0xffffffff


	//   ....[5]....
        /*00f8*/ 	.word	0xffffffff


	//   ....[6]....
        /*00fc*/ 	.word	0xffffffff


	//   ....[7]....
        /*0100*/ 	.word	0xffffffff


	//   ....[8]....
        /*0104*/ 	.word	0xffffffff


	//   ....[9]....
        /*0108*/ 	.word	0xffffffff


	//   ....[10]....
        /*010c*/ 	.word	0xffffffff


	//   ....[11]....
        /*0110*/ 	.word	0xffffffff


	//   ....[12]....
        /*0114*/ 	.word	0xffffffff


	//   ....[13]....
        /*0118*/ 	.word	0xffffffff


	//   ....[14]....
        /*011c*/ 	.word	0xffffffff


	//   ....[15]....
        /*0120*/ 	.word	0xffffffff


	//   ....[16]....
        /*0124*/ 	.word	0xffffffff


	//   ....[17]....
        /*0128*/ 	.word	0xffffffff


	//   ....[18]....
        /*012c*/ 	.word	0xffffffff


	//   ....[19]....
        /*0130*/ 	.word	0xffffffff


	//   ....[20]....
        /*0134*/ 	.word	0xffffffff


	//   ....[21]....
        /*0138*/ 	.word	0xffffffff


	//   ....[22]....
        /*013c*/ 	.word	0xffffffff


	//   ....[23]....
        /*0140*/ 	.word	0xffffffff


	//   ....[24]....
        /*0144*/ 	.word	0xffffffff


	//   ....[25]....
        /*0148*/ 	.word	0xffffffff


	//   ....[26]....
        /*014c*/ 	.word	0xffffffff


	//   ....[27]....
        /*0150*/ 	.word	0xffffffff


	//   ....[28]....
        /*0154*/ 	.word	0xffffffff


	//   ....[29]....
        /*0158*/ 	.word	0xffffffff


	//   ....[30]....
        /*015c*/ 	.word	0xffffffff


	//   ....[31]....
        /*0160*/ 	.word	0xffffffff


	//   ....[32]....
        /*0164*/ 	.word	0xffffffff


	//   ....[33]....
        /*0168*/ 	.word	0xffffffff


	//   ....[34]....
        /*016c*/ 	.word	0xffffffff


	//   ....[35]....
        /*0170*/ 	.word	0xffffffff


	//   ....[36]....
        /*0174*/ 	.word	0xffffffff


	//   ....[37]....
        /*0178*/ 	.word	0xffffffff


	//   ....[38]....
        /*017c*/ 	.word	0xffffffff


	//   ....[39]....
        /*0180*/ 	.word	0xffffffff


	//   ....[40]....
        /*0184*/ 	.word	0xffffffff


	//   ....[41]....
        /*0188*/ 	.word	0xffffffff


	//   ....[42]....
        /*018c*/ 	.word	0xffffffff


	//   ....[43]....
        /*0190*/ 	.word	0xffffffff


	//   ....[44]....
        /*0194*/ 	.word	0xffffffff


	//   ....[45]....
        /*0198*/ 	.word	0xffffffff


	//   ....[46]....
        /*019c*/ 	.word	0xffffffff


	//   ....[47]....
        /*01a0*/ 	.word	0xffffffff


	//   ....[48]....
        /*01a4*/ 	.word	0xffffffff


	//   ....[49]....
        /*01a8*/ 	.word	0xffffffff


	//   ....[50]....
        /*01ac*/ 	.word	0xffffffff


	//   ....[51]....
        /*01b0*/ 	.word	0xffffffff


	//   ....[52]....
        /*01b4*/ 	.word	0xffffffff


	//   ....[53]....
        /*01b8*/ 	.word	0xffffffff


	//   ....[54]....
        /*01bc*/ 	.word	0xffffffff


	//   ....[55]....
        /*01c0*/ 	.word	0xffffffff


	//   ....[56]....
        /*01c4*/ 	.word	0xffffffff


	//   ....[57]....
        /*01c8*/ 	.word	0xffffffff


	//   ....[58]....
        /*01cc*/ 	.word	0xffffffff


	//   ....[59]....
        /*01d0*/ 	.word	0xffffffff


	//   ....[60]....
        /*01d4*/ 	.word	0xffffffff


	//   ....[61]....
        /*01d8*/ 	.word	0xffffffff


	//   ....[62]....
        /*01dc*/ 	.word	0xffffffff


	//   ....[63]....
        /*01e0*/ 	.word	0xffffffff


	//   ....[64]....
        /*01e4*/ 	.word	0xffffffff


	//   ....[65]....
        /*01e8*/ 	.word	0xffffffff


	//   ....[66]....
        /*01ec*/ 	.word	0xffffffff


	//   ....[67]....
        /*01f0*/ 	.word	0xffffffff


	//   ....[68]....
        /*01f4*/ 	.word	0xffffffff


	//   ....[69]....
        /*01f8*/ 	.word	0xffffffff


	//   ....[70]....
        /*01fc*/ 	.word	0xffffffff


	//   ....[71]....
        /*0200*/ 	.word	0xffffffff


	//   ....[72]....
        /*0204*/ 	.word	0xffffffff


	//   ....[73]....
        /*0208*/ 	.word	0xffffffff


	//   ....[74]....
        /*020c*/ 	.word	0xffffffff


	//   ....[75]....
        /*0210*/ 	.word	0xffffffff


	//   ....[76]....
        /*0214*/ 	.word	0xffffffff


	//   ....[77]....
        /*0218*/ 	.word	0xffffffff


	//   ....[78]....
        /*021c*/ 	.word	0xffffffff


	//   ....[79]....
        /*0220*/ 	.word	0xffffffff


	//   ....[80]....
        /*0224*/ 	.word	0xffffffff


	//   ....[81]....
        /*0228*/ 	.word	0xffffffff


	//   ....[82]....
        /*022c*/ 	.word	0xffffffff


	//   ....[83]....
        /*0230*/ 	.word	0xffffffff


	//   ....[84]....
        /*0234*/ 	.word	0xffffffff


	//   ....[85]....
        /*0238*/ 	.word	0xffffffff


	//   ....[86]....
        /*023c*/ 	.word	0xffffffff


	//   ....[87]....
        /*0240*/ 	.word	0xffffffff


	//   ....[88]....
        /*0244*/ 	.word	0xffffffff


	//   ....[89]....
        /*0248*/ 	.word	0xffffffff


	//   ....[90]....
        /*024c*/ 	.word	0xffffffff


	//   ....[91]....
        /*0250*/ 	.word	0xffffffff


	//   ....[92]....
        /*0254*/ 	.word	0xffffffff


	//   ....[93]....
        /*0258*/ 	.word	0xffffffff


	//   ....[94]....
        /*025c*/ 	.word	0xffffffff


	//   ....[95]....
        /*0260*/ 	.word	0xffffffff


	//   ....[96]....
        /*0264*/ 	.word	0xffffffff


	//   ....[97]....
        /*0268*/ 	.word	0xffffffff


	//   ....[98]....
        /*026c*/ 	.word	0xffffffff


	//   ....[99]....
        /*0270*/ 	.word	0xffffffff


	//   ....[100]....
        /*0274*/ 	.word	0xffffffff


	//   ....[101]....
        /*0278*/ 	.word	0xffffffff


	//   ....[102]....
        /*027c*/ 	.word	0xffffffff


	//   ....[103]....
        /*0280*/ 	.word	0xffffffff


	//   ....[104]....
        /*0284*/ 	.word	0xffffffff


	//   ....[105]....
        /*0288*/ 	.word	0xffffffff


	//   ....[106]....
        /*028c*/ 	.word	0xffffffff


	//   ....[107]....
        /*0290*/ 	.word	0xffffffff


	//   ....[108]....
        /*0294*/ 	.word	0xffffffff


	//   ....[109]....
        /*0298*/ 	.word	0xffffffff


	//   ....[110]....
        /*029c*/ 	.word	0xffffffff


	//   ....[111]....
        /*02a0*/ 	.word	0xffffffff


	//   ....[112]....
        /*02a4*/ 	.word	0xffffffff


	//   ....[113]....
        /*02a8*/ 	.word	0xffffffff


	//   ....[114]....
        /*02ac*/ 	.word	0xffffffff


	//   ....[115]....
        /*02b0*/ 	.word	0xffffffff


	//   ....[116]....
        /*02b4*/ 	.word	0xffffffff


	//   ....[117]....
        /*02b8*/ 	.word	0xffffffff


	//   ....[118]....
        /*02bc*/ 	.word	0xffffffff


	//   ....[119]....
        /*02c0*/ 	.word	0xffffffff


	//   ....[120]....
        /*02c4*/ 	.word	0xffffffff


	//   ....[121]....
        /*02c8*/ 	.word	0xffffffff


	//   ....[122]....
        /*02cc*/ 	.word	0xffffffff


	//   ....[123]....
        /*02d0*/ 	.word	0xffffffff


	//   ....[124]....
        /*02d4*/ 	.word	0xffffffff


	//   ....[125]....
        /*02d8*/ 	.word	0xffffffff


	//   ....[126]....
        /*02dc*/ 	.word	0xffffffff


	//   ....[127]....
        /*02e0*/ 	.word	0xffffffff


	//   ....[128]....
        /*02e4*/ 	.word	0xffffffff


	//   ....[129]....
        /*02e8*/ 	.word	0xffffffff


	//   ....[130]....
        /*02ec*/ 	.word	0xffffffff


	//   ....[131]....
        /*02f0*/ 	.word	0xffffffff


	//   ....[132]....
        /*02f4*/ 	.word	0xffffffff


	//   ....[133]....
        /*02f8*/ 	.word	0xffffffff


	//   ....[134]....
        /*02fc*/ 	.word	0xffffffff


	//   ....[135]....
        /*0300*/ 	.word	0xffffffff


	//   ....[136]....
        /*0304*/ 	.word	0xffffffff


	//   ....[137]....
        /*0308*/ 	.word	0xffffffff


	//   ....[138]....
        /*030c*/ 	.word	0xffffffff


	//   ....[139]....
        /*0310*/ 	.word	0xffffffff


	//   ....[140]....
        /*0314*/ 	.word	0xffffffff


	//   ....[141]....
        /*0318*/ 	.word	0xffffffff


	//   ....[142]....
        /*031c*/ 	.word	0xffffffff


	//   ....[143]....
        /*0320*/ 	.word	0xffffffff


	//   ....[144]....
        /*0324*/ 	.word	0xffffffff


	//   ....[145]....
        /*0328*/ 	.word	0xffffffff


	//   ....[146]....
        /*032c*/ 	.word	0xffffffff


	//   ....[147]....
        /*0330*/ 	.word	0xffffffff


	//   ....[148]....
        /*0334*/ 	.word	0xffffffff


	//   ....[149]....
        /*0338*/ 	.word	0xffffffff


	//   ....[150]....
        /*033c*/ 	.word	0xffffffff


	//   ....[151]....
        /*0340*/ 	.word	0xffffffff


	//   ....[152]....
        /*0344*/ 	.word	0xffffffff


	//   ....[153]....
        /*0348*/ 	.word	0xffffffff


	//   ....[154]....
        /*034c*/ 	.word	0xffffffff


	//   ....[155]....
        /*0350*/ 	.word	0xffffffff


	//   ....[156]....
        /*0354*/ 	.word	0xffffffff


	//   ....[157]....
        /*0358*/ 	.word	0x0500000f


	//   ....[158]....
        /*035c*/ 	.word	0x0500000f


	//   ....[159]....
        /*0360*/ 	.word	0x0500000f


	//   ....[160]....
        /*0364*/ 	.word	0x0500000f


	//   ....[161]....
        /*0368*/ 	.word	0x0500000f


	//   ....[162]....
        /*036c*/ 	.word	0x0500000f


	//   ....[163]....
        /*0370*/ 	.word	0x0500000f


	//   ....[164]....
        /*0374*/ 	.word	0x0500000f


	//   ....[165]....
        /*0378*/ 	.word	0x0500000f


	//   ....[166]....
        /*037c*/ 	.word	0x0500000f


	//   ....[167]....
        /*0380*/ 	.word	0x0500000f


	//   ....[168]....
        /*0384*/ 	.word	0x0500000f


	//   ....[169]....
        /*0388*/ 	.word	0x0500000f


	//   ....[170]....
        /*038c*/ 	.word	0x0500000f


	//   ....[171]....
        /*0390*/ 	.word	0x0500000f


	//   ....[172]....
        /*0394*/ 	.word	0x0500000f


	//   ....[173]....
        /*0398*/ 	.word	0x0500000f


	//   ....[174]....
        /*039c*/ 	.word	0x0500000f


	//   ....[175]....
        /*03a0*/ 	.word	0x0500000f


	//   ....[176]....
        /*03a4*/ 	.word	0x0500000f


	//   ....[177]....
        /*03a8*/ 	.word	0x0500000f


	//   ....[178]....
        /*03ac*/ 	.word	0x0500000f


	//   ....[179]....
        /*03b0*/ 	.word	0x0500000f


	//   ....[180]....
        /*03b4*/ 	.word	0x0500000f


	//   ....[181]....
        /*03b8*/ 	.word	0x0500000f


	//   ....[182]....
        /*03bc*/ 	.word	0x0500000f


	//   ....[183]....
        /*03c0*/ 	.word	0x0500000f


	//   ....[184]....
        /*03c4*/ 	.word	0x0500000f


	//   ....[185]....
        /*03c8*/ 	.word	0x0500000f


	//   ....[186]....
        /*03cc*/ 	.word	0x0500000f


	//   ....[187]....
        /*03d0*/ 	.word	0x0500000f


	//   ....[188]....
        /*03d4*/ 	.word	0x0500000f


	//   ....[189]....
        /*03d8*/ 	.word	0x0500000f


	//   ....[190]....
        /*03dc*/ 	.word	0x0500000f


	//   ....[191]....
        /*03e0*/ 	.word	0x0500000f


	//   ....[192]....
        /*03e4*/ 	.word	0x0500000f


	//   ....[193]....
        /*03e8*/ 	.word	0x0500000f


	//   ....[194]....
        /*03ec*/ 	.word	0x0500000f


	//   ....[195]....
        /*03f0*/ 	.word	0x0500000f


	//   ....[196]....
        /*03f4*/ 	.word	0x0500000f


	//   ....[197]....
        /*03f8*/ 	.word	0x0500000f


	//   ....[198]....
        /*03fc*/ 	.word	0x0500000f


	//   ....[199]....
        /*0400*/ 	.word	0x0500000f


	//   ....[200]....
        /*0404*/ 	.word	0x0500000f


	//   ....[201]....
        /*0408*/ 	.word	0x0500000f


	//   ....[202]....
        /*040c*/ 	.word	0x0500000f


	//   ....[203]....
        /*0410*/ 	.word	0x0500000f


	//   ....[204]....
        /*0414*/ 	.word	0x0500000f


	//   ....[205]....
        /*0418*/ 	.word	0x0500000f


	//   ....[206]....
        /*041c*/ 	.word	0x0500000f


	//   ....[207]....
        /*0420*/ 	.word	0x0500000f


	//   ....[208]....
        /*0424*/ 	.word	0x0500000f


	//   ....[209]....
        /*0428*/ 	.word	0x0500000f


	//   ....[210]....
        /*042c*/ 	.word	0x0500000f


	//   ....[211]....
        /*0430*/ 	.word	0x0500000f


	//   ....[212]....
        /*0434*/ 	.word	0x0500000f


	//   ....[213]....
        /*0438*/ 	.word	0x0500000f


	//   ....[214]....
        /*043c*/ 	.word	0x0500000f


	//   ....[215]....
        /*0440*/ 	.word	0x0500000f


	//   ....[216]....
        /*0444*/ 	.word	0x0500000f


	//   ....[217]....
        /*0448*/ 	.word	0x0500000f


	//   ....[218]....
        /*044c*/ 	.word	0x0500000f


	//   ....[219]....
        /*0450*/ 	.word	0x0500000f


	//   ....[220]....
        /*0454*/ 	.word	0x0500000f


	//   ....[221]....
        /*0458*/ 	.word	0x0500000f


	//   ....[222]....
        /*045c*/ 	.word	0x0500000f


	//   ....[223]....
        /*0460*/ 	.word	0x0500000f


	//   ....[224]....
        /*0464*/ 	.word	0x0500000f


	//   ....[225]....
        /*0468*/ 	.word	0x0500000f


	//   ....[226]....
        /*046c*/ 	.word	0x0500000f


	//   ....[227]....
        /*0470*/ 	.word	0x0500000f


	//   ....[228]....
        /*0474*/ 	.word	0x0500000f


	//   ....[229]....
        /*0478*/ 	.word	0x0500000f


	//   ....[230]....
        /*047c*/ 	.word	0x0500000f


	//   ....[231]....
        /*0480*/ 	.word	0x0500000f


	//   ....[232]....
        /*0484*/ 	.word	0x0500000f


	//   ....[233]....
        /*0488*/ 	.word	0x0500000f


	//   ....[234]....
        /*048c*/ 	.word	0x0500000f


	//   ....[235]....
        /*0490*/ 	.word	0x0500000f


	//   ....[236]....
        /*0494*/ 	.word	0x0500000f


	//   ....[237]....
        /*0498*/ 	.word	0x0500000f


	//   ....[238]....
        /*049c*/ 	.word	0x0500000f


	//   ....[239]....
        /*04a0*/ 	.word	0x0500000f


	//   ....[240]....
        /*04a4*/ 	.word	0x0500000f


	//----- nvinfo : EIATTR_COOP_GROUP_INSTR_OFFSETS
	.align		4
.L_446:
        /*04a8*/ 	.byte	0x04, 0x28
        /*04aa*/ 	.short	(.L_448 - .L_447)


	//   ....[0]....
.L_447:
        /*04ac*/ 	.word	0x00000070


	//   ....[1]....
        /*04b0*/ 	.word	0x000000b0


	//   ....[2]....
        /*04b4*/ 	.word	0x000002d0


	//   ....[3]....
        /*04b8*/ 	.word	0x00000430


	//   ....[4]....
        /*04bc*/ 	.word	0x00000550


	//   ....[5]....
        /*04c0*/ 	.word	0x000006b0


	//   ....[6]....
        /*04c4*/ 	.word	0x00001dd0


	//   ....[7]....
        /*04c8*/ 	.word	0x000029d0


	//   ....[8]....
        /*04cc*/ 	.word	0x000037e0


	//   ....[9]....
        /*04d0*/ 	.word	0x00004110


	//   ....[10]....
        /*04d4*/ 	.word	0x00004140


	//   ....[11]....
        /*04d8*/ 	.word	0x000045e0


	//   ....[12]....
        /*04dc*/ 	.word	0x00004690


	//   ....[13]....
        /*04e0*/ 	.word	0x00006250


	//   ....[14]....
        /*04e4*/ 	.word	0x000068d0


	//   ....[15]....
        /*04e8*/ 	.word	0x00007630


	//   ....[16]....
        /*04ec*/ 	.word	0x00007750


	//   ....[17]....
        /*04f0*/ 	.word	0x00007ce0


	//   ....[18]....
        /*04f4*/ 	.word	0x00007d70


	//   ....[19]....
        /*04f8*/ 	.word	0x00009fd0


	//   ....[20]....
        /*04fc*/ 	.word	0x0000a000


	//   ....[21]....
        /*0500*/ 	.word	0x0000a030


	//   ....[22]....
        /*0504*/ 	.word	0x0000a050


	//   ....[23]....
        /*0508*/ 	.word	0x0000bc30


	//   ....[24]....
        /*050c*/ 	.word	0x0000c2a0


	//   ....[25]....
        /*0510*/ 	.word	0x0000d000


	//   ....[26]....
        /*0514*/ 	.word	0x0000d120


	//   ....[27]....
        /*0518*/ 	.word	0x0000d6b0


	//   ....[28]....
        /*051c*/ 	.word	0x0000d740


	//   ....[29]....
        /*0520*/ 	.word	0x0000e5e0


	//   ....[30]....
        /*0524*/ 	.word	0x0000e610


	//   ....[31]....
        /*0528*/ 	.word	0x0000e6c0


	//   ....[32]....
        /*052c*/ 	.word	0x0000e6d0


	//   ....[33]....
        /*0530*/ 	.word	0x0000fa60


	//   ....[34]....
        /*0534*/ 	.word	0x0000fa90


	//   ....[35]....
        /*0538*/ 	.word	0x0000fab0


	//   ....[36]....
        /*053c*/ 	.word	0x0000fac0


	//   ....[37]....
        /*0540*/ 	.word	0x000101e0


	//   ....[38]....
        /*0544*/ 	.word	0x00010220


	//   ....[39]....
        /*0548*/ 	.word	0x000102e0


	//   ....[40]....
        /*054c*/ 	.word	0x00010300


	//   ....[41]....
        /*0550*/ 	.word	0x000103c0


	//   ....[42]....
        /*0554*/ 	.word	0x000103e0


	//   ....[43]....
        /*0558*/ 	.word	0x000104b0


	//   ....[44]....
        /*055c*/ 	.word	0x000104d0


	//   ....[45]....
        /*0560*/ 	.word	0x000108a0


	//   ....[46]....
        /*0564*/ 	.word	0x000108b0


	//   ....[47]....
        /*0568*/ 	.word	0x00010ce0


	//   ....[48]....
        /*056c*/ 	.word	0x00010cf0


	//   ....[49]....
        /*0570*/ 	.word	0x00011b20


	//   ....[50]....
        /*0574*/ 	.word	0x00011b50


	//   ....[51]....
        /*0578*/ 	.word	0x00011c20


	//   ....[52]....
        /*057c*/ 	.word	0x00011c40


	//   ....[53]....
        /*0580*/ 	.word	0x00011d00


	//   ....[54]....
        /*0584*/ 	.word	0x00011d20


	//   ....[55]....
        /*0588*/ 	.word	0x00011df0


	//   ....[56]....
        /*058c*/ 	.word	0x00011e10


	//   ....[57]....
        /*0590*/ 	.word	0x00011f70


	//   ....[58]....
        /*0594*/ 	.word	0x00012160


	//   ....[59]....
        /*0598*/ 	.word	0x00012190


	//   ....[60]....
        /*059c*/ 	.word	0x000121c0


	//   ....[61]....
        /*05a0*/ 	.word	0x000121f0


	//   ....[62]....
        /*05a4*/ 	.word	0x00012220


	//   ....[63]....
        /*05a8*/ 	.word	0x00012250


	//   ....[64]....
        /*05ac*/ 	.word	0x000123c0


	//   ....[65]....
        /*05b0*/ 	.word	0x000123f0


	//   ....[66]....
        /*05b4*/ 	.word	0x00012420


	//   ....[67]....
        /*05b8*/ 	.word	0x00012450


	//   ....[68]....
        /*05bc*/ 	.word	0x00012480


	//   ....[69]....
        /*05c0*/ 	.word	0x000124b0


	//   ....[70]....
        /*05c4*/ 	.word	0x00012540


	//   ....[71]....
        /*05c8*/ 	.word	0x00012570


	//   ....[72]....
        /*05cc*/ 	.word	0x00012580


	//   ....[73]....
        /*05d0*/ 	.word	0x000125c0


	//   ....[74]....
        /*05d4*/ 	.word	0x00014800


	//   ....[75]....
        /*05d8*/ 	.word	0x00014820


	//   ....[76]....
        /*05dc*/ 	.word	0x000148d0


	//   ....[77]....
        /*05e0*/ 	.word	0x000148f0


	//   ....[78]....
        /*05e4*/ 	.word	0x00014990


	//   ....[79]....
        /*05e8*/ 	.word	0x000149b0


	//   ....[80]....
        /*05ec*/ 	.word	0x00014a50


	//   ....[81]....
        /*05f0*/ 	.word	0x00014a70


	//   ....[82]....
        /*05f4*/ 	.word	0x00014b10


	//   ....[83]....
        /*05f8*/ 	.word	0x00014b30


	//   ....[84]....
        /*05fc*/ 	.word	0x00014b40


	//   ....[85]....
        /*0600*/ 	.word	0x00014bd0


	//   ....[86]....
        /*0604*/ 	.word	0x00015330


	//   ....[87]....
        /*0608*/ 	.word	0x00015360


	//   ....[88]....
        /*060c*/ 	.word	0x000153c0


	//   ....[89]....
        /*0610*/ 	.word	0x00015410


	//   ....[90]....
        /*0614*/ 	.word	0x00015460


	//   ....[91]....
        /*0618*/ 	.word	0x000154c0


	//   ....[92]....
        /*061c*/ 	.word	0x00015510


	//   ....[93]....
        /*0620*/ 	.word	0x00015570


	//   ....[94]....
        /*0624*/ 	.word	0x000155c0


	//   ....[95]....
        /*0628*/ 	.word	0x00015620


	//   ....[96]....
        /*062c*/ 	.word	0x00015670


	//   ....[97]....
        /*0630*/ 	.word	0x000156d0


	//   ....[98]....
        /*0634*/ 	.word	0x00015720


	//   ....[99]....
        /*0638*/ 	.word	0x00015780


	//   ....[100]....
        /*063c*/ 	.word	0x000157a0


	//   ....[101]....
        /*0640*/ 	.word	0x000157e0


	//   ....[102]....
        /*0644*/ 	.word	0x00015f60


	//   ....[103]....
        /*0648*/ 	.word	0x00015f70


	//   ....[104]....
        /*064c*/ 	.word	0x00015f80


	//   ....[105]....
        /*0650*/ 	.word	0x00016010


	//   ....[106]....
        /*0654*/ 	.word	0x00016020


	//   ....[107]....
        /*0658*/ 	.word	0x00016080


	//   ....[108]....
        /*065c*/ 	.word	0x000160b0


	//   ....[109]....
        /*0660*/ 	.word	0x000160f0


	//   ....[110]....
        /*0664*/ 	.word	0x00016120


	//   ....[111]....
        /*0668*/ 	.word	0x00016160


	//   ....[112]....
        /*066c*/ 	.word	0x00016190


	//   ....[113]....
        /*0670*/ 	.word	0x000161d0


	//   ....[114]....
        /*0674*/ 	.word	0x00016440


	//   ....[115]....
        /*0678*/ 	.word	0x00016460


	//   ....[116]....
        /*067c*/ 	.word	0x00016470


	//   ....[117]....
        /*0680*/ 	.word	0x000164f0


	//   ....[118]....
        /*0684*/ 	.word	0x00016500


	//   ....[119]....
        /*0688*/ 	.word	0x00016570


	//   ....[120]....
        /*068c*/ 	.word	0x00016580


	//   ....[121]....
        /*0690*/ 	.word	0x000165f0


	//   ....[122]....
        /*0694*/ 	.word	0x00016600


	//   ....[123]....
        /*0698*/ 	.word	0x00016670


	//   ....[124]....
        /*069c*/ 	.word	0x00016680


	//   ....[125]....
        /*06a0*/ 	.word	0x00016690


	//   ....[126]....
        /*06a4*/ 	.word	0x00016c50


	//   ....[127]....
        /*06a8*/ 	.word	0x00016c80


	//   ....[128]....
        /*06ac*/ 	.word	0x00016ca0


	//   ....[129]....
        /*06b0*/ 	.word	0x00016cb0


	//   ....[130]....
        /*06b4*/ 	.word	0x00016cf0


	//   ....[131]....
        /*06b8*/ 	.word	0x00016d10


	//   ....[132]....
        /*06bc*/ 	.word	0x00016d80


	//   ....[133]....
        /*06c0*/ 	.word	0x00016da0


	//   ....[134]....
        /*06c4*/ 	.word	0x00016e00


	//   ....[135]....
        /*06c8*/ 	.word	0x00016e20


	//   ....[136]....
        /*06cc*/ 	.word	0x00016e70


	//   ....[137]....
        /*06d0*/ 	.word	0x00016e90


	//   ....[138]....
        /*06d4*/ 	.word	0x000172e0


	//   ....[139]....
        /*06d8*/ 	.word	0x000172f0


	//   ....[140]....
        /*06dc*/ 	.word	0x00017330


	//   ....[141]....
        /*06e0*/ 	.word	0x00017370


	//   ....[142]....
        /*06e4*/ 	.word	0x000173a0


	//   ....[143]....
        /*06e8*/ 	.word	0x000173d0


	//   ....[144]....
        /*06ec*/ 	.word	0x00017400


	//   ....[145]....
        /*06f0*/ 	.word	0x00017430


	//   ....[146]....
        /*06f4*/ 	.word	0x000175e0


	//   ....[147]....
        /*06f8*/ 	.word	0x00017610


	//   ....[148]....
        /*06fc*/ 	.word	0x00017640


	//   ....[149]....
        /*0700*/ 	.word	0x00017670


	//   ....[150]....
        /*0704*/ 	.word	0x000176a0


	//   ....[151]....
        /*0708*/ 	.word	0x000176d0


	//   ....[152]....
        /*070c*/ 	.word	0x00017790


	//   ....[153]....
        /*0710*/ 	.word	0x000177b0


	//   ....[154]....
        /*0714*/ 	.word	0x000177d0


	//   ....[155]....
        /*0718*/ 	.word	0x00017830


	//   ....[156]....
        /*071c*/ 	.word	0x00018250


	//   ....[157]....
        /*0720*/ 	.word	0x000188d0


	//   ....[158]....
        /*0724*/ 	.word	0x000189c0


	//   ....[159]....
        /*0728*/ 	.word	0x00018a60


	//   ....[160]....
        /*072c*/ 	.word	0x00018ac0


	//   ....[161]....
        /*0730*/ 	.word	0x00018bd0


	//   ....[162]....
        /*0734*/ 	.word	0x00018c40


	//   ....[163]....
        /*0738*/ 	.word	0x00018d50


	//   ....[164]....
        /*073c*/ 	.word	0x00018dc0


	//   ....[165]....
        /*0740*/ 	.word	0x00018ed0


	//   ....[166]....
        /*0744*/ 	.word	0x00018f40


	//   ....[167]....
        /*0748*/ 	.word	0x00019050


	//   ....[168]....
        /*074c*/ 	.word	0x000190c0


	//   ....[169]....
        /*0750*/ 	.word	0x00019160


	//   ....[170]....
        /*0754*/ 	.word	0x00019270


	//   ....[171]....
        /*0758*/ 	.word	0x000192e0


	//   ....[172]....
        /*075c*/ 	.word	0x00019360


	//   ....[173]....
        /*0760*/ 	.word	0x00019420


	//   ....[174]....
        /*0764*/ 	.word	0x000194a0


	//   ....[175]....
        /*0768*/ 	.word	0x00019580


	//   ....[176]....
        /*076c*/ 	.word	0x00019600


	//   ....[177]....
        /*0770*/ 	.word	0x000196e0


	//   ....[178]....
        /*0774*/ 	.word	0x00019760


	//   ....[179]....
        /*0778*/ 	.word	0x00019840


	//   ....[180]....
        /*077c*/ 	.word	0x000198c0


	//   ....[181]....
        /*0780*/ 	.word	0x000199a0


	//   ....[182]....
        /*0784*/ 	.word	0x00019a20


	//   ....[183]....
        /*0788*/ 	.word	0x00019b00


	//   ....[184]....
        /*078c*/ 	.word	0x00019b80


	//   ....[185]....
        /*0790*/ 	.word	0x00019c40


	//   ....[186]....
        /*0794*/ 	.word	0x00019d70


	//   ....[187]....
        /*0798*/ 	.word	0x00019e20


	//   ....[188]....
        /*079c*/ 	.word	0x00019ea0


	//   ....[189]....
        /*07a0*/ 	.word	0x00019f80


	//   ....[190]....
        /*07a4*/ 	.word	0x00019fe0


	//   ....[191]....
        /*07a8*/ 	.word	0x0001a0b0


	//   ....[192]....
        /*07ac*/ 	.word	0x0001a110


	//   ....[193]....
        /*07b0*/ 	.word	0x0001a1e0


	//   ....[194]....
        /*07b4*/ 	.word	0x0001a240


	//   ....[195]....
        /*07b8*/ 	.word	0x0001a310


	//   ....[196]....
        /*07bc*/ 	.word	0x0001a370


	//   ....[197]....
        /*07c0*/ 	.word	0x0001a440


	//   ....[198]....
        /*07c4*/ 	.word	0x0001a530


	//   ....[199]....
        /*07c8*/ 	.word	0x0001a5d0


	//   ....[200]....
        /*07cc*/ 	.word	0x0001a630


	//   ....[201]....
        /*07d0*/ 	.word	0x0001a720


	//   ....[202]....
        /*07d4*/ 	.word	0x0001a780


	//   ....[203]....
        /*07d8*/ 	.word	0x0001a860


	//   ....[204]....
        /*07dc*/ 	.word	0x0001a8c0


	//   ....[205]....
        /*07e0*/ 	.word	0x0001a9a0


	//   ....[206]....
        /*07e4*/ 	.word	0x0001aa00


	//   ....[207]....
        /*07e8*/ 	.word	0x0001aae0


	//   ....[208]....
        /*07ec*/ 	.word	0x0001ab40


	//   ....[209]....
        /*07f0*/ 	.word	0x0001ac10


	//   ....[210]....
        /*07f4*/ 	.word	0x0001ad30


	//   ....[211]....
        /*07f8*/ 	.word	0x0001ae20


	//   ....[212]....
        /*07fc*/ 	.word	0x0001aec0


	//   ....[213]....
        /*0800*/ 	.word	0x0001af90


	//   ....[214]....
        /*0804*/ 	.word	0x0001aff0


	//   ....[215]....
        /*0808*/ 	.word	0x0001b0c0


	//   ....[216]....
        /*080c*/ 	.word	0x0001b120


	//   ....[217]....
        /*0810*/ 	.word	0x0001b200


	//   ....[218]....
        /*0814*/ 	.word	0x0001b260


	//   ....[219]....
        /*0818*/ 	.word	0x0001b330


	//   ....[220]....
        /*081c*/ 	.word	0x0001b390


	//   ....[221]....
        /*0820*/ 	.word	0x0001b450


	//   ....[222]....
        /*0824*/ 	.word	0x0001b4e0


	//   ....[223]....
        /*0828*/ 	.word	0x0001b580


	//   ....[224]....
        /*082c*/ 	.word	0x0001b6f0


	//   ....[225]....
        /*0830*/ 	.word	0x0001b760


	//   ....[226]....
        /*0834*/ 	.word	0x0001b7e0


	//   ....[227]....
        /*0838*/ 	.word	0x0001b850


	//   ....[228]....
        /*083c*/ 	.word	0x0001b8c0


	//   ....[229]....
        /*0840*/ 	.word	0x0001b940


	//   ....[230]....
        /*0844*/ 	.word	0x0001b9c0


	//   ....[231]....
        /*0848*/ 	.word	0x0001ba50


	//   ....[232]....
        /*084c*/ 	.word	0x0001bac0


	//   ....[233]....
        /*0850*/ 	.word	0x0001bb30


	//   ....[234]....
        /*0854*/ 	.word	0x0001bba0


	//   ....[235]....
        /*0858*/ 	.word	0x0001bc20


	//   ....[236]....
        /*085c*/ 	.word	0x0001bc90


	//   ....[237]....
        /*0860*/ 	.word	0x0001bd20


	//   ....[238]....
        /*0864*/ 	.word	0x0001bd80


	//   ....[239]....
        /*0868*/ 	.word	0x0001be10


	//   ....[240]....
        /*086c*/ 	.word	0x0001bf40


	//----- nvinfo : EIATTR_REG_RECONFIG
	.align		4
.L_448:
        /*0870*/ 	.byte	0x01, 0x54
	.zero		2


	//----- nvinfo : EIATTR_SYSCALL_OFFSETS
	.align		4
        /*0874*/ 	.byte	0x04, 0x46
        /*0876*/ 	.short	(.L_450 - .L_449)


	//   ....[0]....
.L_449:
        /*0878*/ 	.word	0x00001fb0


	//   ....[1]....
        /*087c*/ 	.word	0x00013d70


	//   ....[2]....
        /*0880*/ 	.word	0x00013ec0


	//   ....[3]....
        /*0884*/ 	.word	0x00013fb0


	//   ....[4]....
        /*0888*/ 	.word	0x00014f10


	//----- nvinfo : EIATTR_MBARRIER_INSTR_OFFSETS
	.align		4
.L_450:
        /*088c*/ 	.byte	0x04, 0x39
        /*088e*/ 	.short	(.L_452 - .L_451)


	//   ....[0]....
.L_451:
        /*0890*/ 	.word	0x00000180
        /*0894*/ 	.word	0x000000ff
        /*0898*/ 	.word	0x0002a800
        /*089c*/ 	.short	0x0100
        /*089e*/ 	.byte	0x08
	.zero		1


	//   ....[1]....
        /*08a0*/ 	.word	0x00000190
        /*08a4*/ 	.word	0x000000ff
        /*08a8*/ 	.word	0x0002a820
        /*08ac*/ 	.short	0x0100
        /*08ae*/ 	.byte	0x08
	.zero		1


	//   ....[2]....
        /*08b0*/ 	.word	0x00000280
        /*08b4*/ 	.word	0x000000ff
        /*08b8*/ 	.word	0x0002a830
        /*08bc*/ 	.short	0x0100
        /*08be*/ 	.byte	0x08
	.zero		1


	//   ....[3]....
        /*08c0*/ 	.word	0x00000290
        /*08c4*/ 	.word	0x000000ff
        /*08c8*/ 	.word	0x0002a840
        /*08cc*/ 	.short	0x0100
        /*08ce*/ 	.byte	0x08
	.zero		1


	//   ....[4]....
        /*08d0*/ 	.word	0x000002a0
        /*08d4*/ 	.word	0x000000ff
        /*08d8*/ 	.word	0x0002a838
        /*08dc*/ 	.short	0x0100
        /*08de*/ 	.byte	0x08
	.zero		1


	//   ....[5]....
        /*08e0*/ 	.word	0x000002b0
        /*08e4*/ 	.word	0x000000ff
        /*08e8*/ 	.word	0x0002a848
        /*08ec*/ 	.short	0x0100
        /*08ee*/ 	.byte	0x08
	.zero		1


	//   ....[6]....
        /*08f0*/ 	.word	0x000003e0
        /*08f4*/ 	.word	0x000000ff
        /*08f8*/ 	.word	0x0002a850
        /*08fc*/ 	.short	0x0100
        /*08fe*/ 	.byte	0x08
	.zero		1


	//   ....[7]....
        /*0900*/ 	.word	0x000003f0
        /*0904*/ 	.word	0x000000ff
        /*0908*/ 	.word	0x0002a860
        /*090c*/ 	.short	0x0100
        /*090e*/ 	.byte	0x08
	.zero		1


	//   ....[8]....
        /*0910*/ 	.word	0x00000400
        /*0914*/ 	.word	0x000000ff
        /*0918*/ 	.word	0x0002a858
        /*091c*/ 	.short	0x0100
        /*091e*/ 	.byte	0x08
	.zero		1


	//   ....[9]....
        /*0920*/ 	.word	0x00000410
        /*0924*/ 	.word	0x000000ff
        /*0928*/ 	.word	0x0002a868
        /*092c*/ 	.short	0x0100
        /*092e*/ 	.byte	0x08
	.zero		1


	//   ....[10]....
        /*0930*/ 	.word	0x00000500
        /*0934*/ 	.word	0x000000ff
        /*0938*/ 	.word	0x0002a870
        /*093c*/ 	.short	0x0100
        /*093e*/ 	.byte	0x06
	.zero		1


	//   ....[11]....
        /*0940*/ 	.word	0x00000510
        /*0944*/ 	.word	0x000000ff
        /*0948*/ 	.word	0x0002a880
        /*094c*/ 	.short	0x0100
        /*094e*/ 	.byte	0x06
	.zero		1


	//   ....[12]....
        /*0950*/ 	.word	0x00000520
        /*0954*/ 	.word	0x000000ff
        /*0958*/ 	.word	0x0002a878
        /*095c*/ 	.short	0x0100
        /*095e*/ 	.byte	0x06
	.zero		1


	//   ....[13]....
        /*0960*/ 	.word	0x00000530
        /*0964*/ 	.word	0x000000ff
        /*0968*/ 	.word	0x0002a888
        /*096c*/ 	.short	0x0100
        /*096e*/ 	.byte	0x06
	.zero		1


	//   ....[14]....
        /*0970*/ 	.word	0x00000660
        /*0974*/ 	.word	0x000000ff
        /*0978*/ 	.word	0x0002a890
        /*097c*/ 	.short	0x0100
        /*097e*/ 	.byte	0x08
	.zero		1


	//   ....[15]....
        /*0980*/ 	.word	0x00000670
        /*0984*/ 	.word	0x000000ff
        /*0988*/ 	.word	0x0002a8a0
        /*098c*/ 	.short	0x0100
        /*098e*/ 	.byte	0x08
	.zero		1


	//   ....[16]....
        /*0990*/ 	.word	0x00000680
        /*0994*/ 	.word	0x000000ff
        /*0998*/ 	.word	0x0002a898
        /*099c*/ 	.short	0x0100
        /*099e*/ 	.byte	0x08
	.zero		1


	//   ....[17]....
        /*09a0*/ 	.word	0x00000690
        /*09a4*/ 	.word	0x000000ff
        /*09a8*/ 	.word	0x0002a8a8
        /*09ac*/ 	.short	0x0100
        /*09ae*/ 	.byte	0x08
	.zero		1


	//   ....[18]....
        /*09b0*/ 	.word	0x000007d0
        /*09b4*/ 	.word	0x000000ff
        /*09b8*/ 	.word	0x0002a8b0
        /*09bc*/ 	.short	0x0100
        /*09be*/ 	.byte	0x08
	.zero		1


	//   ....[19]....
        /*09c0*/ 	.word	0x000007e0
        /*09c4*/ 	.word	0x000000ff
        /*09c8*/ 	.word	0x0002a8c0
        /*09cc*/ 	.short	0x0100
        /*09ce*/ 	.byte	0x08
	.zero		1


	//   ....[20]....
        /*09d0*/ 	.word	0x000007f0
        /*09d4*/ 	.word	0x000000ff
        /*09d8*/ 	.word	0x0002a8b8
        /*09dc*/ 	.short	0x0100
        /*09de*/ 	.byte	0x08
	.zero		1


	//   ....[21]....
        /*09e0*/ 	.word	0x00000800
        /*09e4*/ 	.word	0x000000ff
        /*09e8*/ 	.word	0x0002a8c8
        /*09ec*/ 	.short	0x0100
        /*09ee*/ 	.byte	0x08
	.zero		1


	//   ....[22]....
        /*09f0*/ 	.word	0x00002050
        /*09f4*/ 	.word	0x000000ff
        /*09f8*/ 	.word	0x0002a800
        /*09fc*/ 	.short	0x010a
        /*09fe*/ 	.byte	0x3c
	.zero		1


	//   ....[23]....
        /*0a00*/ 	.word	0x000020d0
        /*0a04*/ 	.word	0x00000015
        /*0a08*/ 	.word	0x0002a830
        /*0a0c*/ 	.short	0x010a
        /*0a0e*/ 	.byte	0x3f
	.zero		1


	//   ....[24]....
        /*0a10*/ 	.word	0x00002110
        /*0a14*/ 	.word	0x00000015
        /*0a18*/ 	.word	0x0002a830
        /*0a1c*/ 	.short	0x010a
        /*0a1e*/ 	.byte	0x3f
	.zero		1


	//   ....[25]....
        /*0a20*/ 	.word	0x00002c20
        /*0a24*/ 	.word	0x000000ff
        /*0a28*/ 	.word	0x00000000
        /*0a2c*/ 	.short	0x0101
        /*0a2e*/ 	.byte	0x04
	.zero		1


	//   ....[26]....
        /*0a30*/ 	.word	0x000053d0
        /*0a34*/ 	.word	0x000000ff
        /*0a38*/ 	.word	0x0002a830
        /*0a3c*/ 	.short	0x010a
        /*0a3e*/ 	.byte	0x06
	.zero		1


	//   ....[27]....
        /*0a40*/ 	.word	0x00005410
        /*0a44*/ 	.word	0x000000ff
        /*0a48*/ 	.word	0x0002a830
        /*0a4c*/ 	.short	0x010a
        /*0a4e*/ 	.byte	0x06
	.zero		1


	//   ....[28]....
        /*0a50*/ 	.word	0x00005d00
        /*0a54*/ 	.word	0x000000ff
        /*0a58*/ 	.word	0x0002a850
        /*0a5c*/ 	.short	0x010a
        /*0a5e*/ 	.byte	0x07
	.zero		1


	//   ....[29]....
        /*0a60*/ 	.word	0x00005d40
        /*0a64*/ 	.word	0x000000ff
        /*0a68*/ 	.word	0x0002a850
        /*0a6c*/ 	.short	0x010a
        /*0a6e*/ 	.byte	0x07
	.zero		1


	//   ....[30]....
        /*0a70*/ 	.word	0x00006440
        /*0a74*/ 	.word	0x000000ff
        /*0a78*/ 	.word	0x00000000
        /*0a7c*/ 	.short	0x0101
        /*0a7e*/ 	.byte	0x06
	.zero		1


	//   ....[31]....
        /*0a80*/ 	.word	0x00008650
        /*0a84*/ 	.word	0x000000ff
        /*0a88*/ 	.word	0x00000000
        /*0a8c*/ 	.short	0x0101
        /*0a8e*/ 	.byte	0x07
	.zero		1


	//   ....[32]....
        /*0a90*/ 	.word	0x00008ad0
        /*0a94*/ 	.word	0x000000ff
        /*0a98*/ 	.word	0x0002a830
        /*0a9c*/ 	.short	0x010a
        /*0a9e*/ 	.byte	0x06
	.zero		1


	//   ....[33]....
        /*0aa0*/ 	.word	0x00008b10
        /*0aa4*/ 	.word	0x000000ff
        /*0aa8*/ 	.word	0x0002a830
        /*0aac*/ 	.short	0x010a
        /*0aae*/ 	.byte	0x06
	.zero		1


	//   ....[34]....
        /*0ab0*/ 	.word	0x00009400
        /*0ab4*/ 	.word	0x000000ff
        /*0ab8*/ 	.word	0x0002a850
        /*0abc*/ 	.short	0x010a
        /*0abe*/ 	.byte	0x07
	.zero		1


	//   ....[35]....
        /*0ac0*/ 	.word	0x00009440
        /*0ac4*/ 	.word	0x000000ff
        /*0ac8*/ 	.word	0x0002a850
        /*0acc*/ 	.short	0x010a
        /*0ace*/ 	.byte	0x07
	.zero		1


	//   ....[36]....
        /*0ad0*/ 	.word	0x00009b20
        /*0ad4*/ 	.word	0x000000ff
        /*0ad8*/ 	.word	0x00000000
        /*0adc*/ 	.short	0x0101
        /*0ade*/ 	.byte	0x06
	.zero		1


	//   ....[37]....
        /*0ae0*/ 	.word	0x0000ab90
        /*0ae4*/ 	.word	0x000000ff
        /*0ae8*/ 	.word	0x00000000
        /*0aec*/ 	.short	0x0101
        /*0aee*/ 	.byte	0x07
	.zero		1


	//   ....[38]....
        /*0af0*/ 	.word	0x0000adb0
        /*0af4*/ 	.word	0x000000ff
        /*0af8*/ 	.word	0x0002a830
        /*0afc*/ 	.short	0x010a
        /*0afe*/ 	.byte	0x06
	.zero		1


	//   ....[39]....
        /*0b00*/ 	.word	0x0000adf0
        /*0b04*/ 	.word	0x000000ff
        /*0b08*/ 	.word	0x0002a830
        /*0b0c*/ 	.short	0x010a
        /*0b0e*/ 	.byte	0x06
	.zero		1


	//   ....[40]....
        /*0b10*/ 	.word	0x0000b6e0
        /*0b14*/ 	.word	0x000000ff
        /*0b18*/ 	.word	0x0002a850
        /*0b1c*/ 	.short	0x010a
        /*0b1e*/ 	.byte	0x07
	.zero		1


	//   ....[41]....
        /*0b20*/ 	.word	0x0000b720
        /*0b24*/ 	.word	0x000000ff
        /*0b28*/ 	.word	0x0002a850
        /*0b2c*/ 	.short	0x010a
        /*0b2e*/ 	.byte	0x07
	.zero		1


	//   ....[42]....
        /*0b30*/ 	.word	0x0000be10
        /*0b34*/ 	.word	0x000000ff
        /*0b38*/ 	.word	0x00000000
        /*0b3c*/ 	.short	0x0101
        /*0b3e*/ 	.byte	0x06
	.zero		1


	//   ....[43]....
        /*0b40*/ 	.word	0x0000e030
        /*0b44*/ 	.word	0x000000ff
        /*0b48*/ 	.word	0x00000000
        /*0b4c*/ 	.short	0x0101
        /*0b4e*/ 	.byte	0x07
	.zero		1


	//   ....[44]....
        /*0b50*/ 	.word	0x0000e550
        /*0b54*/ 	.word	0x000000ff
        /*0b58*/ 	.word	0x0002a850
        /*0b5c*/ 	.short	0x010a
        /*0b5e*/ 	.byte	0x05
	.zero		1


	//   ....[45]....
        /*0b60*/ 	.word	0x0000e590
        /*0b64*/ 	.word	0x000000ff
        /*0b68*/ 	.word	0x0002a850
        /*0b6c*/ 	.short	0x010a
        /*0b6e*/ 	.byte	0x05
	.zero		1


	//   ....[46]....
        /*0b70*/ 	.word	0x0000ed20
        /*0b74*/ 	.word	0x000000ff
        /*0b78*/ 	.word	0x00000000
        /*0b7c*/ 	.short	0x0101
        /*0b7e*/ 	.byte	0x04
	.zero		1


	//   ....[47]....
        /*0b80*/ 	.word	0x00010210
        /*0b84*/ 	.word	0x00000013
        /*0b88*/ 	.word	0x00000000
        /*0b8c*/ 	.short	0x0101
        /*0b8e*/ 	.byte	0x3f
	.zero		1


	//   ....[48]....
        /*0b90*/ 	.word	0x000106b0
        /*0b94*/ 	.word	0x00000013
        /*0b98*/ 	.word	0x00000000
        /*0b9c*/ 	.short	0x0101
        /*0b9e*/ 	.byte	0x3f
	.zero		1


	//   ....[49]....
        /*0ba0*/ 	.word	0x000145e0
        /*0ba4*/ 	.word	0x00000007
        /*0ba8*/ 	.word	0x0002a840
        /*0bac*/ 	.short	0x010a
        /*0bae*/ 	.byte	0x3f
	.zero		1


	//   ....[50]....
        /*0bb0*/ 	.word	0x00014c90
        /*0bb4*/ 	.word	0x00000007
        /*0bb8*/ 	.word	0x0002a830
        /*0bbc*/ 	.short	0x0107
        /*0bbe*/ 	.byte	0x3f
	.zero		1


	//   ....[51]....
        /*0bc0*/ 	.word	0x00014d40
        /*0bc4*/ 	.word	0x00000007
        /*0bc8*/ 	.word	0x0002a830
        /*0bcc*/ 	.short	0x0101
        /*0bce*/ 	.byte	0x3f
	.zero		1


	//   ....[52]....
        /*0bd0*/ 	.word	0x000158f0
        /*0bd4*/ 	.word	0x00000016
        /*0bd8*/ 	.word	0x0002a800
        /*0bdc*/ 	.short	0x0107
        /*0bde*/ 	.byte	0x3f
	.zero		1


	//   ....[53]....
        /*0be0*/ 	.word	0x00015a10
        /*0be4*/ 	.word	0x00000016
        /*0be8*/ 	.word	0x0002a800
        /*0bec*/ 	.short	0x0101
        /*0bee*/ 	.byte	0x3f
	.zero		1


	//   ....[54]....
        /*0bf0*/ 	.word	0x00015a30
        /*0bf4*/ 	.word	0x00000016
        /*0bf8*/ 	.word	0x0002a820
        /*0bfc*/ 	.short	0x010a
        /*0bfe*/ 	.byte	0x3f
	.zero		1


	//   ....[55]....
        /*0c00*/ 	.word	0x00015d90
        /*0c04*/ 	.word	0x00000006
        /*0c08*/ 	.word	0x0002a840
        /*0c0c*/ 	.short	0x010a
        /*0c0e*/ 	.byte	0x3f
	.zero		1


	//   ....[56]....
        /*0c10*/ 	.word	0x00016270
        /*0c14*/ 	.word	0x00000006
        /*0c18*/ 	.word	0x0002a830
        /*0c1c*/ 	.short	0x0107
        /*0c1e*/ 	.byte	0x3f
	.zero		1


	//   ....[57]....
        /*0c20*/ 	.word	0x00016320
        /*0c24*/ 	.word	0x00000006
        /*0c28*/ 	.word	0x0002a830
        /*0c2c*/ 	.short	0x0101
        /*0c2e*/ 	.byte	0x3f
	.zero		1


	//   ....[58]....
        /*0c30*/ 	.word	0x00016380
        /*0c34*/ 	.word	0x00000004
        /*0c38*/ 	.word	0x0002a860
        /*0c3c*/ 	.short	0x010a
        /*0c3e*/ 	.byte	0x3f
	.zero		1


	//   ....[59]....
        /*0c40*/ 	.word	0x000167d0
        /*0c44*/ 	.word	0x00000004
        /*0c48*/ 	.word	0x0002a850
        /*0c4c*/ 	.short	0x0107
        /*0c4e*/ 	.byte	0x3f
	.zero		1


	//   ....[60]....
        /*0c50*/ 	.word	0x00016920
        /*0c54*/ 	.word	0x00000004
        /*0c58*/ 	.word	0x0002a850
        /*0c5c*/ 	.short	0x0101
        /*0c5e*/ 	.byte	0x3f
	.zero		1


	//   ....[61]....
        /*0c60*/ 	.word	0x00016b70
        /*0c64*/ 	.word	0x00000000
        /*0c68*/ 	.word	0x0002a860
        /*0c6c*/ 	.short	0x010a
        /*0c6e*/ 	.byte	0x3f
	.zero		1


	//   ....[62]....
        /*0c70*/ 	.word	0x00016fd0
        /*0c74*/ 	.word	0x00000000
        /*0c78*/ 	.word	0x0002a850
        /*0c7c*/ 	.short	0x0107
        /*0c7e*/ 	.byte	0x3f
	.zero		1


	//   ....[63]....
        /*0c80*/ 	.word	0x00017080
        /*0c84*/ 	.word	0x00000000
        /*0c88*/ 	.word	0x0002a850
        /*0c8c*/ 	.short	0x0101
        /*0c8e*/ 	.byte	0x3f
	.zero		1


	//   ....[64]....
        /*0c90*/ 	.word	0x000181d0
        /*0c94*/ 	.word	0x00000007
        /*0c98*/ 	.word	0x0002a820
        /*0c9c*/ 	.short	0x010a
        /*0c9e*/ 	.byte	0x3f
	.zero		1


	//   ....[65]....
        /*0ca0*/ 	.word	0x00018370
        /*0ca4*/ 	.word	0x00000005
        /*0ca8*/ 	.word	0x0002a840
        /*0cac*/ 	.short	0x010a
        /*0cae*/ 	.byte	0x3f
	.zero		1


	//   ....[66]....
        /*0cb0*/ 	.word	0x00018410
        /*0cb4*/ 	.word	0x00000003
        /*0cb8*/ 	.word	0x0002a840
        /*0cbc*/ 	.short	0x010a
        /*0cbe*/ 	.byte	0x3f
	.zero		1


	//   ....[67]....
        /*0cc0*/ 	.word	0x00018450
        /*0cc4*/ 	.word	0x00000005
        /*0cc8*/ 	.word	0x0002a860
        /*0ccc*/ 	.short	0x010a
        /*0cce*/ 	.byte	0x3f
	.zero		1


	//   ....[68]....
        /*0cd0*/ 	.word	0x00018490
        /*0cd4*/ 	.word	0x00000003
        /*0cd8*/ 	.word	0x0002a860
        /*0cdc*/ 	.short	0x010a
        /*0cde*/ 	.byte	0x3f
	.zero		1


	//   ....[69]....
        /*0ce0*/ 	.word	0x00018500
        /*0ce4*/ 	.word	0x00000003
        /*0ce8*/ 	.word	0x0002a800
        /*0cec*/ 	.short	0x010a
        /*0cee*/ 	.byte	0x3f
	.zero		1


	//   ....[70]....
        /*0cf0*/ 	.word	0x00018550
        /*0cf4*/ 	.word	0x00000015
        /*0cf8*/ 	.word	0x0002a830
        /*0cfc*/ 	.short	0x010a
        /*0cfe*/ 	.byte	0x3f
	.zero		1


	//   ....[71]....
        /*0d00*/ 	.word	0x000185b0
        /*0d04*/ 	.word	0x0000000c
        /*0d08*/ 	.word	0x0002a830
        /*0d0c*/ 	.short	0x010a
        /*0d0e*/ 	.byte	0x3f
	.zero		1


	//   ....[72]....
        /*0d10*/ 	.word	0x00018610
        /*0d14*/ 	.word	0x0000000b
        /*0d18*/ 	.word	0x0002a850
        /*0d1c*/ 	.short	0x010a
        /*0d1e*/ 	.byte	0x3f
	.zero		1


	//   ....[73]....
        /*0d20*/ 	.word	0x00018670
        /*0d24*/ 	.word	0x0000000b
        /*0d28*/ 	.word	0x0002a830
        /*0d2c*/ 	.short	0x010a
        /*0d2e*/ 	.byte	0x3f
	.zero		1


	//   ....[74]....
        /*0d30*/ 	.word	0x000186d0
        /*0d34*/ 	.word	0x0000000b
        /*0d38*/ 	.word	0x0002a850
        /*0d3c*/ 	.short	0x010a
        /*0d3e*/ 	.byte	0x3f
	.zero		1


	//   ....[75]....
        /*0d40*/ 	.word	0x00018730
        /*0d44*/ 	.word	0x0000000c
        /*0d48*/ 	.word	0x0002a830
        /*0d4c*/ 	.short	0x010a
        /*0d4e*/ 	.byte	0x3f
	.zero		1


	//   ....[76]....
        /*0d50*/ 	.word	0x00018790
        /*0d54*/ 	.word	0x0000000b
        /*0d58*/ 	.word	0x0002a850
        /*0d5c*/ 	.short	0x010a
        /*0d5e*/ 	.byte	0x3f
	.zero		1


	//   ....[77]....
        /*0d60*/ 	.word	0x000187f0
        /*0d64*/ 	.word	0x00000005
        /*0d68*/ 	.word	0x0002a850
        /*0d6c*/ 	.short	0x010a
        /*0d6e*/ 	.byte	0x3f
	.zero		1


	//   ....[78]....
        /*0d70*/ 	.word	0x00018910
        /*0d74*/ 	.word	0x00000007
        /*0d78*/ 	.word	0x0002a840
        /*0d7c*/ 	.short	0x010a
        /*0d7e*/ 	.byte	0x3f
	.zero		1


	//   ....[79]....
        /*0d80*/ 	.word	0x00019c70
        /*0d84*/ 	.word	0x00000016
        /*0d88*/ 	.word	0x0002a820
        /*0d8c*/ 	.short	0x010a
        /*0d8e*/ 	.byte	0x3f
	.zero		1


	//   ....[80]....
        /*0d90*/ 	.word	0x00019cc0
        /*0d94*/ 	.word	0x00000006
        /*0d98*/ 	.word	0x0002a840
        /*0d9c*/ 	.short	0x010a
        /*0d9e*/ 	.byte	0x3f
	.zero		1


	//   ....[81]....
        /*0da0*/ 	.word	0x0001a480
        /*0da4*/ 	.word	0x00000004
        /*0da8*/ 	.word	0x0002a860
        /*0dac*/ 	.short	0x010a
        /*0dae*/ 	.byte	0x3f
	.zero		1


	//   ....[82]....
        /*0db0*/ 	.word	0x0001ac80
        /*0db4*/ 	.word	0x00000000
        /*0db8*/ 	.word	0x0002a860
        /*0dbc*/ 	.short	0x010a
        /*0dbe*/ 	.byte	0x3f
	.zero		1


	//   ....[83]....
        /*0dc0*/ 	.word	0x0001be60
        /*0dc4*/ 	.word	0x00000007
        /*0dc8*/ 	.word	0x0002a820
        /*0dcc*/ 	.short	0x010a
        /*0dce*/ 	.byte	0x3f
	.zero		1


	//   ....[84]....
        /*0dd0*/ 	.word	0x0001c000
        /*0dd4*/ 	.word	0x00000005
        /*0dd8*/ 	.word	0x0002a840
        /*0ddc*/ 	.short	0x010a
        /*0dde*/ 	.byte	0x3f
	.zero		1


	//   ....[85]....
        /*0de0*/ 	.word	0x0001c050
        /*0de4*/ 	.word	0x00000003
        /*0de8*/ 	.word	0x0002a840
        /*0dec*/ 	.short	0x010a
        /*0dee*/ 	.byte	0x3f
	.zero		1


	//   ....[86]....
        /*0df0*/ 	.word	0x0001c0a0
        /*0df4*/ 	.word	0x00000005
        /*0df8*/ 	.word	0x0002a860
        /*0dfc*/ 	.short	0x010a
        /*0dfe*/ 	.byte	0x3f
	.zero		1


	//----- nvinfo : EIATTR_NUM_MBARRIERS
	.align		4
.L_452:
        /*0e00*/ 	.byte	0x03, 0x38
        /*0e02*/ 	.short	0x0016


	//----- nvinfo : EIATTR_EXIT_INSTR_OFFSETS
	.align		4
        /*0e04*/ 	.byte	0x04, 0x1c
        /*0e06*/ 	.short	(.L_454 - .L_453)


	//   ....[0]....
.L_453:
        /*0e08*/ 	.word	0x00000990


	//   ....[1]....
        /*0e0c*/ 	.word	0x00011f10


	//   ....[2]....
        /*0e10*/ 	.word	0x000184e0


	//----- nvinfo : EIATTR_MAX_THREADS
	.align		4
.L_454:
        /*0e14*/ 	.byte	0x04, 0x05
        /*0e16*/ 	.short	(.L_456 - .L_455)
.L_455:
        /*0e18*/ 	.word	0x00000180
        /*0e1c*/ 	.word	0x00000001
        /*0e20*/ 	.word	0x00000001


	//----- nvinfo : EIATTR_CRS_STACK_SIZE
	.align		4
.L_456:
        /*0e24*/ 	.byte	0x04, 0x1e
        /*0e26*/ 	.short	(.L_458 - .L_457)
.L_457:
        /*0e28*/ 	.word	0x00000000


	//----- nvinfo : EIATTR_CBANK_PARAM_SIZE
	.align		4
.L_458:
        /*0e2c*/ 	.byte	0x03, 0x19
        /*0e2e*/ 	.short	0x0af0


	//----- nvinfo : EIATTR_PARAM_CBANK
	.align		4
        /*0e30*/ 	.byte	0x04, 0x0a
        /*0e32*/ 	.short	(.L_460 - .L_459)
	.align		4
.L_459:
        /*0e34*/ 	.word	index@(.nv.constant0._ZN7cutlass13device_kernelIN5flash11enable_sm90INS1_16FlashAttnFwdSm90INS1_25CollectiveMainloopFwdSm90ILi2EN4cute5tupleIJNS5_1CILi1EEES8_S8_EEENS6_IJNS7_ILi128EEENS7_ILi96EEENS7_ILi192EEEEEELi128ENS_10bfloat16_tEfNS_4arch4Sm90ELb0ELb1ELb1ELb1ELb1ELb0ELb0ELb1ELb1ELb1ELb1ELb0EEENS1_21CollectiveEpilogueFwdINS6_IJSA_SA_SB_EEES9_SE_SG_Li256ELb1ELb1ELb1ELb0EEENS1_36VarlenDynamicPersistentTileSchedulerILi128ELi96ELi256ELi128ELb1ELb1ELb1ELb1ELb0ELb1EEEEEEEEEvNT_6ParamsE)
        /*0e38*/ 	.short	0x0210
        /*0e3a*/ 	.short	0x0af0


	//----- nvinfo : EIATTR_SW_WAR
	.align		4
.L_460:
        /*0e3c*/ 	.byte	0x04, 0x36
        /*0e3e*/ 	.short	(.L_462 - .L_461)
.L_461:
        /*0e40*/ 	.word	0x00000008
.L_462:


//--------------------- .nv.info._ZN7cutlass13device_kernelIN5flash11enable_sm90INS1_16FlashAttnFwdSm90INS1_25CollectiveMainloopFwdSm90ILi2EN4cute5tupleIJNS5_1CILi1EEES8_S8_EEENS6_IJNS7_ILi128EEENS7_ILi96EEENS7_ILi192EEEEEELi128ENS_10bfloat16_tEfNS_4arch4Sm90ELb0ELb1ELb1ELb1ELb1ELb1ELb0ELb1ELb1ELb1ELb1ELb0EEENS1_21CollectiveEpilogueFwdINS6_IJSA_SA_SB_EEES9_SE_SG_Li256ELb1ELb1ELb1ELb0EEENS1_36VarlenDynamicPersistentTileSchedulerILi128ELi96ELi256ELi128ELb1ELb1ELb1ELb1ELb0ELb1EEEEEEEEEvNT_6ParamsE --------------------------
	.section	.nv.info._ZN7cutlass13device_kernelIN5flash11enable_sm90INS1_16FlashAttnFwdSm90INS1_25CollectiveMainloopFwdSm90ILi2EN4cute5tupleIJNS5_1CILi1EEES8_S8_EEENS6_IJNS7_ILi128EEENS7_ILi96EEENS7_ILi192EEEEEELi128ENS_10bfloat16_tEfNS_4arch4Sm90ELb0ELb1ELb1ELb1ELb1ELb1ELb0ELb1ELb1ELb1ELb1ELb0EEENS1_21CollectiveEpilogueFwdINS6_IJSA_SA_SB_EEES9_SE_SG_Li256ELb1ELb1ELb1ELb0EEENS1_36VarlenDynamicPersistentTileSchedulerILi128ELi96ELi256ELi128ELb1ELb1ELb1ELb1ELb0ELb1EEEEEEEEEvNT_6ParamsE,"",@"SHT_CUDA_INFO"
	.sectionflags	@""
	.align	4


	//----- nvinfo : EIATTR_CUDA_API_VERSION
	.align		4
        /*0000*/ 	.byte	0x04, 0x37
        /*0002*/ 	.short	(.L_464 - .L_463)
.L_463:
        /*0004*/ 	.word	0x00000082


	//----- nvinfo : EIATTR_KPARAM_INFO
	.align		4
.L_464:
        /*0008*/ 	.byte	0x04, 0x17
        /*000a*/ 	.short	(.L_466 - .L_465)
.L_465:
        /*000c*/ 	.word	0x00000000
        /*0010*/ 	.short	0x0000
        /*0012*/ 	.short	0x0070
        /*0014*/ 	.byte	0x00, 0xf0, 0x01, 0x2a


	//----- nvinfo : EIATTR_SPARSE_MMA_MASK
	.align		4
.L_466:
        /*0018*/ 	.byte	0x03, 0x50
        /*001a*/ 	.short	0x0000


	//----- nvinfo : EIATTR_MAXREG_COUNT
	.align		4
        /*001c*/ 	.byte	0x03, 0x1b
        /*001e*/ 	.short	0x00a8


	//----- nvinfo : EIATTR_NUM_BARRIERS
	.align		4
        /*0020*/ 	.byte	0x02, 0x4c
        /*0022*/ 	.byte	0x10
	.zero		1


	//----- nvinfo : EIATTR_EXTERNS
	.align		4
        /*0024*/ 	.byte	0x04, 0x0f
        /*0026*/ 	.short	(.L_468 - .L_467)


	//   ....[0]....
	.align		4
.L_467:
        /*0028*/ 	.word	index@(__assertfail)


	//----- nvinfo : EIATTR_ANNOTATIONS
	.align		4
.L_468:
        /*002c*/ 	.byte	0x04, 0x55
        /*002e*/ 	.short	(.L_470 - .L_469)


	//   ....[0]....
.L_469:
        /* <DEDUP_REMOVED lines=37> */
        /*0274*/ 	.byte	0xf0, 0xc2, 0x02, 0x00, 0x01, 0x00, 0x00, 0x00, 0x80, 0xc4, 0x02, 0x00


	//----- nvinfo : EIATTR_MERCURY_ISA_VERSION
	.align		4
.L_470:
        /*0280*/ 	.byte	0x03, 0x5f
        /*0282*/ 	.short	0x0101


	//----- nvinfo : EIATTR_UNUSED_LOAD_BYTE_OFFSET
	.align		4
        /*0284*/ 	.byte	0x04, 0x44
        /*0286*/ 	.short	(.L_472 - .L_471)


	//   ....[0]....
.L_471:
        /*0288*/ 	.word	0x00000a50
        /*028c*/ 	.word	0x0000fff0


	//   ....[1]....
        /*0290*/ 	.word	0x00021840
        /*0294*/ 	.word	0x0000fff0


	//----- nvinfo : EIATTR_INT_WARP_WIDE_INSTR_OFFSETS
	.align		4
.L_472:
        /*0298*/ 	.byte	0x04, 0x31
        /*029a*/ 	.short	(.L_474 - .L_473)


	//   ....[0]....
.L_473:
        /*029c*/ 	.word	0x00000130


	//   ....[1]....
        /*02a0*/ 	.word	0x00000170


	//   ....[2]....
        /*02a4*/ 	.word	0x000001e0


	//   ....[3]....
        /*02a8*/ 	.word	0x00027d00


	//   ....[4]....
        /*02ac*/ 	.word	0x00027d90


	//   ....[5]....
        /*02b0*/ 	.word	0x0002ac00


	//   ....[6]....
        /*02b4*/ 	.word	0x0002ac90


	//----- nvinfo : EIATTR_COOP_GROUP_MASK_REGIDS
	.align		4
.L_474:
        /*02b8*/ 	.byte	0x04, 0x29
        /*02ba*/ 	.short	(.L_476 - .L_475)


	//   ....[0]....
.L_475:
        /*02bc*/ 	.word	0xffffffff


	//   ....[1]....
        /*02c0*/ 	.word	0xffffffff


	//   ....[2]....
        /*02c4*/ 	.word	0xffffffff


	//   ....[3]....
        /*02c8*/ 	.word	0xffffffff


	//   ....[4]....
        /*02cc*/ 	.word	0xffffffff


	//   ....[5]....
        /*02d0*/ 	.word	0xffffffff


	//   ....[6]....
        /*02d4*/ 	.word	0xffffffff


	//   ....[7]....
        /*02d8*/ 	.word	0xffffffff


	//   ....[8]....
        /*02dc*/ 	.word	0xffffffff


	//   ....[9]....
        /*02e0*/ 	.word	0xffffffff


	//   ....[10]....
        /*02e4*/ 	.word	0xffffffff


	//   ....[11]....
        /*02e8*/ 	.word	0xffffffff


	//   ....[12]....
        /*02ec*/ 	.word	0xffffffff


	//   ....[13]....
        /*02f0*/ 	.word	0xffffffff


	//   ....[14]....
        /*02f4*/ 	.word	0xffffffff


	//   ....[15]....
        /*02f8*/ 	.word	0xffffffff


	//   ....[16]....
        /*02fc*/ 	.word	0xffffffff


	//   ....[17]....
        /*0300*/ 	.word	0xffffffff


	//   ....[18]....
        /*0304*/ 	.word	0xffffffff


	//   ....[19]....
        /*0308*/ 	.word	0xffffffff


	//   ....[20]....
        /*030c*/ 	.word	0xffffffff


	//   ....[21]....
        /*0310*/ 	.word	0xffffffff


	//   ....[22]....
        /*0314*/ 	.word	0xffffffff


	//   ....[23]....
        /*0318*/ 	.word	0xffffffff


	//   ....[24]....
        /*031c*/ 	.word	0xffffffff


	//   ....[25]....
        /*0320*/ 	.word	0xffffffff


	//   ....[26]....
        /*0324*/ 	.word	0xffffffff


	//   ....[27]....
        /*0328*/ 	.word	0xffffffff


	//   ....[28]....
        /*032c*/ 	.word	0xffffffff


	//   ....[29]....
        /*0330*/ 	.word	0xffffffff


	//   ....[30]....
        /*0334*/ 	.word	0xffffffff


	//   ....[31]....
        /*0338*/ 	.word	0xffffffff


	//   ....[32]....
        /*033c*/ 	.word	0xffffffff


	//   ....[33]....
        /*0340*/ 	.word	0xffffffff


	//   ....[34]....
        /*0344*/ 	.word	0xffffffff


	//   ....[35]....
        /*0348*/ 	.word	0xffffffff


	//   ....[36]....
        /*034c*/ 	.word	0xffffffff


	//   ....[37]....
        /*0350*/ 	.word	0xffffffff


	//   ....[38]....
        /*0354*/ 	.word	0xffffffff


	//   ....[39]....
        /*0358*/ 	.word	0xffffffff


	//   ....[40]....
        /*035c*/ 	.word	0xffffffff


	//   ....[41]....
        /*0360*/ 	.word	0xffffffff


	//   ....[42]....
        /*0364*/ 	.word	0xffffffff


	//   ....[43]....
        /*0368*/ 	.word	0xffffffff


	//   ....[44]....
        /*036c*/ 	.word	0xffffffff


	//   ....[45]....
        /*0370*/ 	.word	0xffffffff


	//   ....[46]....
        /*0374*/ 	.word	0xffffffff


	//   ....[47]....
        /*0378*/ 	.word	0xffffffff


	//   ....[48]....
        /*037c*/ 	.word	0xffffffff


	//   ....[49]....
        /*0380*/ 	.word	0xffffffff


	//   ....[50]....
        /*0384*/ 	.word	0xffffffff


	//   ....[51]....
        /*0388*/ 	.word	0xffffffff


	//   ....[52]....
        /*038c*/ 	.word	0xffffffff


	//   ....[53]....
        /*0390*/ 	.word	0xffffffff


	//   ....[54]....
        /*0394*/ 	.word	0xffffffff


	//   ....[55]....
        /*0398*/ 	.word	0xffffffff


	//   ....[56]....
        /*039c*/ 	.word	0xffffffff


	//   ....[57]....
        /*03a0*/ 	.word	0xffffffff


	//   ....[58]....
        /*03a4*/ 	.word	0xffffffff


	//   ....[59]....
        /*03a8*/ 	.word	0xffffffff


	//   ....[60]....
        /*03ac*/ 	.word	0xffffffff


	//   ....[61]....
        /*03b0*/ 	.word	0xffffffff


	//   ....[62]....
        /*03b4*/ 	.word	0xffffffff


	//   ....[63]....
        /*03b8*/ 	.word	0xffffffff


	//   ....[64]....
        /*03bc*/ 	.word	0xffffffff


	//   ....[65]....
        /*03c0*/ 	.word	0xffffffff


	//   ....[66]....
        /*03c4*/ 	.word	0xffffffff


	//   ....[67]....
        /*03c8*/ 	.word	0xffffffff


	//   ....[68]....
        /*03cc*/ 	.word	0xffffffff


	//   ....[69]....
        /*03d0*/ 	.word	0xffffffff


	//   ....[70]....
        /*03d4*/ 	.word	0xffffffff


	//   ....[71]....
        /*03d8*/ 	.word	0xffffffff


	//   ....[72]....
        /*03dc*/ 	.word	0xffffffff


	//   ....[73]....
        /*03e0*/ 	.word	0xffffffff


	//   ....[74]....
        /*03e4*/ 	.word	0xffffffff


	//   ....[75]....
        /*03e8*/ 	.word	0xffffffff


	//   ....[76]....
        /*03ec*/ 	.word	0xffffffff


	//   ....[77]....
        /*03f0*/ 	.word	0xffffffff


	//   ....[78]....
        /*03f4*/ 	.word	0xffffffff


	//   ....[79]....
        /*03f8*/ 	.word	0xffffffff


	//   ....[80]....
        /*03fc*/ 	.word	0xffffffff


	//   ....[81]....
        /*0400*/ 	.word	0xffffffff


	//   ....[82]....
        /*0404*/ 	.word	0xffffffff


	//   ....[83]....
        /*0408*/ 	.word	0xffffffff


	//   ....[84]....
        /*040c*/ 	.word	0xffffffff


	//   ....[85]....
        /*0410*/ 	.word	0xffffffff


	//   ....[86]....
        /*0414*/ 	.word	0xffffffff


	//   ....[87]....
        /*0418*/ 	.word	0xffffffff


	//   ....[88]....
        /*041c*/ 	.word	0xffffffff


	//   ....[89]....
        /*0420*/ 	.word	0xffffffff


	//   ....[90]....
        /*0424*/ 	.word	0xffffffff


	//   ....[91]....
        /*0428*/ 	.word	0xffffffff


	//   ....[92]....
        /*042c*/ 	.word	0xffffffff


	//   ....[93]....
        /*0430*/ 	.word	0xffffffff


	//   ....[94]....
        /*0434*/ 	.word	0xffffffff


	//   ....[95]....
        /*0438*/ 	.word	0xffffffff


	//   ....[96]....
        /*043c*/ 	.word	0xffffffff


	//   ....[97]....
        /*0440*/ 	.word	0xffffffff


	//   ....[98]....
        /*0444*/ 	.word	0xffffffff


	//   ....[99]....
        /*0448*/ 	.word	0xffffffff


	//   ....[100]....
        /*044c*/ 	.word	0xffffffff


	//   ....[101]....
        /*0450*/ 	.word	0xffffffff


	//   ....[102]....
        /*0454*/ 	.word	0xffffffff


	//   ....[103]....
        /*0458*/ 	.word	0xffffffff


	//   ....[104]....
        /*045c*/ 	.word	0xffffffff


	//   ....[105]....
        /*0460*/ 	.word	0xffffffff


	//   ....[106]....
        /*0464*/ 	.word	0xffffffff


	//   ....[107]....
        /*0468*/ 	.word	0xffffffff


	//   ....[108]....
        /*046c*/ 	.word	0xffffffff


	//   ....[109]....
        /*0470*/ 	.word	0xffffffff


	//   ....[110]....
        /*0474*/ 	.word	0xffffffff


	//   ....[111]....
        /*0478*/ 	.word	0xffffffff


	//   ....[112]....
        /*047c*/ 	.word	0xffffffff


	//   ....[113]....
        /*0480*/ 	.word	0xffffffff


	//   ....[114]....
        /*0484*/ 	.word	0xffffffff


	//   ....[115]....
        /*0488*/ 	.word	0xffffffff


	//   ....[116]....
        /*048c*/ 	.word	0xffffffff


	//   ....[117]....
        /*0490*/ 	.word	0xffffffff


	//   ....[118]....
        /*0494*/ 	.word	0xffffffff


	//   ....[119]....
        /*0498*/ 	.word	0xffffffff


	//   ....[120]....
        /*049c*/ 	.word	0xffffffff


	//   ....[121]....
        /*04a0*/ 	.word	0xffffffff


	//   ....[122]....
        /*04a4*/ 	.word	0xffffffff


	//   ....[123]....
        /*04a8*/ 	.word	0xffffffff


	//   ....[124]....
        /*04ac*/ 	.word	0xffffffff


	//   ....[125]....
        /*04b0*/ 	.word	0xffffffff


	//   ....[126]....
        /*04b4*/ 	.word	0xffffffff


	//   ....[127]....
        /*04b8*/ 	.word	0xffffffff


	//   ....[128]....
        /*04bc*/ 	.word	0xffffffff


	//   ....[129]....
        /*04c0*/ 	.word	0xffffffff


	//   ....[130]....
        /*04c4*/ 	.word	0xffffffff


	//   ....[131]....
        /*04c8*/ 	.word	0xffffffff


	//   ....[132]....
        /*04cc*/ 	.word	0xffffffff


	//   ....[133]....
        /*04d0*/ 	.word	0xffffffff


	//   ....[134]....
        /*04d4*/ 	.word	0xffffffff


	//   ....[135]....
        /*04d8*/ 	.word	0xffffffff


	//   ....[136]....
        /*04dc*/ 	.word	0xffffffff


	//   ....[137]....
        /*04e0*/ 	.word	0xffffffff


	//   ....[138]....
        /*04e4*/ 	.word	0xffffffff


	//   ....[139]....
        /*04e8*/ 	.word	0xffffffff


	//   ....[140]....
        /*04ec*/ 	.word	0xffffffff


	//   ....[141]....
        /*04f0*/ 	.word	0xffffffff


	//   ....[142]....
        /*04f4*/ 	.word	0xffffffff


	//   ....[143]....
        /*04f8*/ 	.word	0xffffffff


	//   ....[144]....
        /*04fc*/ 	.word	0xffffffff


	//   ....[145]....
        /*0500*/ 	.word	0xffffffff


	//   ....[146]....
        /*0504*/ 	.word	0xffffffff


	//   ....[147]....
        /*0508*/ 	.word	0xffffffff


	//   ....[148]....
        /*050c*/ 	.word	0xffffffff


	//   ....[149]....
        /*0510*/ 	.word	0xffffffff


	//   ....[150]....
        /*0514*/ 	.word	0xffffffff


	//   ....[151]....
        /*0518*/ 	.word	0xffffffff


	//   ....[152]....
        /*051c*/ 	.word	0xffffffff


	//   ....[153]....
        /*0520*/ 	.word	0xffffffff


	//   ....[154]....
        /*0524*/ 	.word	0xffffffff


	//   ....[155]....
        /*0528*/ 	.word	0xffffffff


	//   ....[156]....
        /*052c*/ 	.word	0xffffffff


	//   ....[157]....
        /*0530*/ 	.word	0xffffffff


	//   ....[158]....
        /*0534*/ 	.word	0xffffffff


	//   ....[159]....
        /*0538*/ 	.word	0xffffffff


	//   ....[160]....
        /*053c*/ 	.word	0xffffffff


	//   ....[161]....
        /*0540*/ 	.word	0xffffffff


	//   ....[162]....
        /*0544*/ 	.word	0xffffffff


	//   ....[163]....
        /*0548*/ 	.word	0xffffffff


	//   ....[164]....
        /*054c*/ 	.word	0xffffffff


	//   ....[165]....
        /*0550*/ 	.word	0xffffffff


	//   ....[166]....
        /*0554*/ 	.word	0xffffffff


	//   ....[167]....
        /*0558*/ 	.word	0xffffffff


	//   ....[168]....
        /*055c*/ 	.word	0xffffffff


	//   ....[169]....
        /*0560*/ 	.word	0xffffffff


	//   ....[170]....
        /*0564*/ 	.word	0xffffffff


	//   ....[171]....
        /*0568*/ 	.word	0xffffffff


	//   ....[172]....
        /*056c*/ 	.word	0xffffffff


	//   ....[173]....
        /*0570*/ 	.word	0xffffffff


	//   ....[174]....
        /*0574*/ 	.word	0xffffffff


	//   ....[175]....
        /*0578*/ 	.word	0xffffffff


	//   ....[176]....
        /*057c*/ 	.word	0xffffffff


	//   ....[177]....
        /*0580*/ 	.word	0xffffffff


	//   ....[178]....
        /*0584*/ 	.word	0xffffffff


	//   ....[179]....
        /*0588*/ 	.word	0xffffffff


	//   ....[180]....
        /*058c*/ 	.word	0xffffffff


	//   ....[181]....
        /*0590*/ 	.word	0xffffffff


	//   ....[182]....
        /*0594*/ 	.word	0xffffffff


	//   ....[183]....
        /*0598*/ 	.word	0xffffffff


	//   ....[184]....
        /*059c*/ 	.word	0xffffffff


	//   ....[185]....
        /*05a0*/ 	.word	0xffffffff


	//   ....[186]....
        /*05a4*/ 	.word	0xffffffff


	//   ....[187]....
        /*05a8*/ 	.word	0xffffffff


	//   ....[188]....
        /*05ac*/ 	.word	0xffffffff


	//   ....[189]....
        /*05b0*/ 	.word	0xffffffff


	//   ....[190]....
        /*05b4*/ 	.word	0xffffffff


	//   ....[191]....
        /*05b8*/ 	.word	0x0500000f


	//   ....[192]....
        /*05bc*/ 	.word	0x0500000f


	//   ....[193]....
        /*05c0*/ 	.word	0x0500000f


	//   ....[194]....
        /*05c4*/ 	.word	0x0500000f


	//   ....[195]....
        /*05c8*/ 	.word	0x0500000f


	//   ....[196]....
        /*05cc*/ 	.word	0x0500000f


	//   ....[197]....
        /*05d0*/ 	.word	0x0500000f


	//   ....[198]....
        /*05d4*/ 	.word	0x0500000f


	//   ....[199]....
        /*05d8*/ 	.word	0x0500000f


	//   ....[200]....
        /*05dc*/ 	.word	0x0500000f


	//   ....[201]....
        /*05e0*/ 	.word	0x0500000f


	//   ....[202]....
        /*05e4*/ 	.word	0x0500000f


	//   ....[203]....
        /*05e8*/ 	.word	0x0500000f


	//   ....[204]....
        /*05ec*/ 	.word	0x0500000f


	//   ....[205]....
        /*05f0*/ 	.word	0x0500000f


	//   ....[206]....
        /*05f4*/ 	.word	0x0500000f


	//   ....[207]....
        /*05f8*/ 	.word	0x0500000f


	//   ....[208]....
        /*05fc*/ 	.word	0x0500000f


	//   ....[209]....
        /*0600*/ 	.word	0x0500000f


	//   ....[210]....
        /*0604*/ 	.word	0x0500000f


	//   ....[211]....
        /*0608*/ 	.word	0x0500000f


	//   ....[212]....
        /*060c*/ 	.word	0x0500000f


	//   ....[213]....
        /*0610*/ 	.word	0x0500000f


	//   ....[214]....
        /*0614*/ 	.word	0x0500000f


	//   ....[215]....
        /*0618*/ 	.word	0x0500000f


	//   ....[216]....
        /*061c*/ 	.word	0x0500000f


	//   ....[217]....
        /*0620*/ 	.word	0x0500000f


	//   ....[218]....
        /*0624*/ 	.word	0x0500000f


	//   ....[219]....
        /*0628*/ 	.word	0x0500000f


	//   ....[220]....
        /*062c*/ 	.word	0x0500000f


	//   ....[221]....
        /*0630*/ 	.word	0x0500000f


	//   ....[222]....
        /*0634*/ 	.word	0x0500000f


	//   ....[223]....
        /*0638*/ 	.word	0x0500000f


	//   ....[224]....
        /*063c*/ 	.word	0x0500000f


	//   ....[225]....
        /*0640*/ 	.word	0x0500000f


	//   ....[226]....
        /*0644*/ 	.word	0x0500000f


	//   ....[227]....
        /*0648*/ 	.word	0x0500000f


	//   ....[228]....
        /*064c*/ 	.word	0x0500000f


	//   ....[229]....
        /*0650*/ 	.word	0x0500000f


	//   ....[230]....
        /*0654*/ 	.word	0x0500000f


	//   ....[231]....
        /*0658*/ 	.word	0x0500000f


	//   ....[232]....
        /*065c*/ 	.word	0x0500000f


	//   ....[233]....
        /*0660*/ 	.word	0x0500000f


	//   ....[234]....
        /*0664*/ 	.word	0x0500000f


	//   ....[235]....
        /*0668*/ 	.word	0x0500000f


	//   ....[236]....
        /*066c*/ 	.word	0x0500000f


	//   ....[237]....
        /*0670*/ 	.word	0x0500000f


	//   ....[238]....
        /*0674*/ 	.word	0x0500000f


	//   ....[239]....
        /*0678*/ 	.word	0x0500000f


	//   ....[240]....
        /*067c*/ 	.word	0x0500000f


	//   ....[241]....
        /*0680*/ 	.word	0x0500000f


	//   ....[242]....
        /*0684*/ 	.word	0x0500000f


	//   ....[243]....
        /*0688*/ 	.word	0x0500000f


	//   ....[244]....
        /*068c*/ 	.word	0x0500000f


	//   ....[245]....
        /*0690*/ 	.word	0x0500000f


	//   ....[246]....
        /*0694*/ 	.word	0x0500000f


	//   ....[247]....
        /*0698*/ 	.word	0x0500000f


	//   ....[248]....
        /*069c*/ 	.word	0x0500000f


	//   ....[249]....
        /*06a0*/ 	.word	0x0500000f


	//   ....[250]....
        /*06a4*/ 	.word	0x0500000f


	//   ....[251]....
        /*06a8*/ 	.word	0x0500000f


	//   ....[252]....
        /*06ac*/ 	.word	0x0500000f


	//   ....[253]....
        /*06b0*/ 	.word	0x0500000f


	//   ....[254]....
        /*06b4*/ 	.word	0x0500000f


	//   ....[255]....
        /*06b8*/ 	.word	0x0500000f


	//   ....[0]....
        /*06bc*/ 	.word	0x0500000f


	//   ....[1]....
        /*06c0*/ 	.word	0x0500000f


	//   ....[2]....
        /*06c4*/ 	.word	0x0500000f


	//   ....[3]....
        /*06c8*/ 	.word	0x0500000f


	//   ....[4]....
        /*06cc*/ 	.word	0x0500000f


	//   ....[5]....
        /*06d0*/ 	.word	0x0500000f


	//   ....[6]....
        /*06d4*/ 	.word	0x0500000f


	//   ....[7]....
        /*06d8*/ 	.word	0x0500000f


	//   ....[8]....
        /*06dc*/ 	.word	0x0500000f


	//   ....[9]....
        /*06e0*/ 	.word	0x0500000f


	//   ....[10]....
        /*06e4*/ 	.word	0x0500000f


	//   ....[11]....
        /*06e8*/ 	.word	0x0500000f


	//   ....[12]....
        /*06ec*/ 	.word	0x0500000f


	//   ....[13]....
        /*06f0*/ 	.word	0x0500000f


	//   ....[14]....
        /*06f4*/ 	.word	0x0500000f


	//   ....[15]....
        /*06f8*/ 	.word	0x0500000f


	//   ....[16]....
        /*06fc*/ 	.word	0x0500000f


	//   ....[17]....
        /*0700*/ 	.word	0x0500000f


	//   ....[18]....
        /*0704*/ 	.word	0x0500000f


	//   ....[19]....
        /*0708*/ 	.word	0x0500000f


	//   ....[20]....
        /*070c*/ 	.word	0x0500000f


	//   ....[21]....
        /*0710*/ 	.word	0x0500000f


	//   ....[22]....
        /*0714*/ 	.word	0x0500000f


	//   ....[23]....
        /*0718*/ 	.word	0x0500000f


	//   ....[24]....
        /*071c*/ 	.word	0x0500000f


	//   ....[25]....
        /*0720*/ 	.word	0x0500000f


	//   ....[26]....
        /*0724*/ 	.word	0x0500000f


	//   ....[27]....
        /*0728*/ 	.word	0x0500000f


	//   ....[28]....
        /*072c*/ 	.word	0x0500000f


	//   ....[29]....
        /*0730*/ 	.word	0x0500000f


	//   ....[30]....
        /*0734*/ 	.word	0x0500000f


	//   ....[31]....
        /*0738*/ 	.word	0x0500000f


	//   ....[32]....
        /*073c*/ 	.word	0x0500000f


	//   ....[33]....
        /*0740*/ 	.word	0x0500000f


	//   ....[34]....
        /*0744*/ 	.word	0x0500000f


	//   ....[35]....
        /*0748*/ 	.word	0x0500000f


	//   ....[36]....
        /*074c*/ 	.word	0x0500000f


	//   ....[37]....
        /*0750*/ 	.word	0x0500000f


	//   ....[38]....
        /*0754*/ 	.word	0x0500000f


	//   ....[39]....
        /*0758*/ 	.word	0x0500000f


	//   ....[40]....
        /*075c*/ 	.word	0x0500000f


	//   ....[41]....
        /*0760*/ 	.word	0x0500000f


	//   ....[42]....
        /*0764*/ 	.word	0x0500000f


	//   ....[43]....
        /*0768*/ 	.word	0x0500000f


	//   ....[44]....
        /*076c*/ 	.word	0x0500000f


	//   ....[45]....
        /*0770*/ 	.word	0x0500000f


	//   ....[46]....
        /*0774*/ 	.word	0x0500000f


	//   ....[47]....
        /*0778*/ 	.word	0x0500000f


	//----- nvinfo : EIATTR_COOP_GROUP_INSTR_OFFSETS
	.align		4
.L_476:
        /*077c*/ 	.byte	0x04, 0x28
        /*077e*/ 	.short	(.L_478 - .L_477)


	//   ....[0]....
.L_477:
        /*0780*/ 	.word	0x00000060


	//   ....[1]....
        /*0784*/ 	.word	0x00000140


	//   ....[2]....
        /*0788*/ 	.word	0x00000190


	//   ....[3]....
        /*078c*/ 	.word	0x000003c0


	//   ....[4]....
        /*0790*/ 	.word	0x00000520


	//   ....[5]....
        /*0794*/ 	.word	0x00000640


	//   ....[6]....
        /*0798*/ 	.word	0x000007a0


	//   ....[7]....
        /*079c*/ 	.word	0x00003f30


	//   ....[8]....
        /*07a0*/ 	.word	0x00003f40


	//   ....[9]....
        /*07a4*/ 	.word	0x000055f0


	//   ....[10]....
        /*07a8*/ 	.word	0x00005600


	//   ....[11]....
        /*07ac*/ 	.word	0x00007770


	//   ....[12]....
        /*07b0*/ 	.word	0x00007780


	//   ....[13]....
        /*07b4*/ 	.word	0x00008f60


	//   ....[14]....
        /*07b8*/ 	.word	0x00008f70


	//   ....[15]....
        /*07bc*/ 	.word	0x0000a990


	//   ....[16]....
        /*07c0*/ 	.word	0x0000a9a0


	//   ....[17]....
        /*07c4*/ 	.word	0x0000ac30


	//   ....[18]....
        /*07c8*/ 	.word	0x0000ac40


	//   ....[19]....
        /*07cc*/ 	.word	0x0000b170


	//   ....[20]....
        /*07d0*/ 	.word	0x0000b190


	//   ....[21]....
        /*07d4*/ 	.word	0x0000b310


	//   ....[22]....
        /*07d8*/ 	.word	0x0000b330


	//   ....[23]....
        /*07dc*/ 	.word	0x0000bf00


	//   ....[24]....
        /*07e0*/ 	.word	0x0000c650


	//   ....[25]....
        /*07e4*/ 	.word	0x0000c660


	//   ....[26]....
        /*07e8*/ 	.word	0x0000c670


	//   ....[27]....
        /*07ec*/ 	.word	0x0000c680


	//   ....[28]....
        /*07f0*/ 	.word	0x0000cef0


	//   ....[29]....
        /*07f4*/ 	.word	0x0000cf00


	//   ....[30]....
        /*07f8*/ 	.word	0x0000cf10


	//   ....[31]....
        /*07fc*/ 	.word	0x0000cf20


	//   ....[32]....
        /*0800*/ 	.word	0x00010020


	//   ....[33]....
        /*0804*/ 	.word	0x00010030


	//   ....[34]....
        /*0808*/ 	.word	0x00010040


	//   ....[35]....
        /*080c*/ 	.word	0x00010050


	//   ....[36]....
        /*0810*/ 	.word	0x00010700


	//   ....[37]....
        /*0814*/ 	.word	0x00010710


	//   ....[38]....
        /*0818*/ 	.word	0x00010720


	//   ....[39]....
        /*081c*/ 	.word	0x00010730


	//   ....[40]....
        /*0820*/ 	.word	0x00014570


	//   ....[41]....
        /*0824*/ 	.word	0x00014a50


	//   ....[42]....
        /*0828*/ 	.word	0x00015790


	//   ....[43]....
        /*082c*/ 	.word	0x000158d0


	//   ....[44]....
        /*0830*/ 	.word	0x00015df0


	//   ....[45]....
        /*0834*/ 	.word	0x00015e70


	//   ....[46]....
        /*0838*/ 	.word	0x000180a0


	//   ....[47]....
        /*083c*/ 	.word	0x00018620


	//   ....[48]....
        /*0840*/ 	.word	0x00019480


	//   ....[49]....
        /*0844*/ 	.word	0x00019590


	//   ....[50]....
        /*0848*/ 	.word	0x00019ba0


	//   ....[51]....
        /*084c*/ 	.word	0x00019bf0


	//   ....[52]....
        /*0850*/ 	.word	0x0001c370


	//   ....[53]....
        /*0854*/ 	.word	0x0001c390


	//   ....[54]....
        /*0858*/ 	.word	0x0001c3b0


	//   ....[55]....
        /*085c*/ 	.word	0x0001c3d0


	//   ....[56]....
        /*0860*/ 	.word	0x0001e500


	//   ....[57]....
        /*0864*/ 	.word	0x0001eb00


	//   ....[58]....
        /*0868*/ 	.word	0x0001f8e0


	//   ....[59]....
        /*086c*/ 	.word	0x0001f9f0


	//   ....[60]....
        /*0870*/ 	.word	0x0001ffe0


	//   ....[61]....
        /*0874*/ 	.word	0x00020060


	//   ....[62]....
        /*0878*/ 	.word	0x00021120


	//   ....[63]....
        /*087c*/ 	.word	0x000211a0


	//   ....[64]....
        /*0880*/ 	.word	0x000211d0


	//   ....[65]....
        /*0884*/ 	.word	0x000211e0


	//   ....[66]....
        /*0888*/ 	.word	0x000222f0


	//   ....[67]....
        /*088c*/ 	.word	0x00022300


	//   ....[68]....
        /*0890*/ 	.word	0x00022310


	//   ....[69]....
        /*0894*/ 	.word	0x00022320


	//   ....[70]....
        /*0898*/ 	.word	0x000229e0


	//   ....[71]....
        /*089c*/ 	.word	0x00022a20


	//   ....[72]....
        /*08a0*/ 	.word	0x00022af0


	//   ....[73]....
        /*08a4*/ 	.word	0x00022b10


	//   ....[74]....
        /*08a8*/ 	.word	0x00022bd0


	//   ....[75]....
        /*08ac*/ 	.word	0x00022bf0


	//   ....[76]....
        /*08b0*/ 	.word	0x00022cc0


	//   ....[77]....
        /*08b4*/ 	.word	0x00022ce0


	//   ....[78]....
        /*08b8*/ 	.word	0x00023160


	//   ....[79]....
        /*08bc*/ 	.word	0x00023180


	//   ....[80]....
        /*08c0*/ 	.word	0x000235c0


	//   ....[81]....
        /*08c4*/ 	.word	0x000235d0


	//   ....[82]....
        /*08c8*/ 	.word	0x00024240


	//   ....[83]....
        /*08cc*/ 	.word	0x00024250


	//   ....[84]....
        /*08d0*/ 	.word	0x00024310


	//   ....[85]....
        /*08d4*/ 	.word	0x00024330


	//   ....[86]....
        /*08d8*/ 	.word	0x000243f0


	//   ....[87]....
        /*08dc*/ 	.word	0x00024410


	//   ....[88]....
        /*08e0*/ 	.word	0x000244e0


	//   ....[89]....
        /*08e4*/ 	.word	0x00024500


	//   ....[90]....
        /*08e8*/ 	.word	0x00024650


	//   ....[91]....
        /*08ec*/ 	.word	0x00024840


	//   ....[92]....
        /*08f0*/ 	.word	0x00024870


	//   ....[93]....
        /*08f4*/ 	.word	0x000248a0


	//   ....[94]....
        /*08f8*/ 	.word	0x000248d0


	//   ....[95]....
        /*08fc*/ 	.word	0x00024900


	//   ....[96]....
        /*0900*/ 	.word	0x00024930


	//   ....[97]....
        /*0904*/ 	.word	0x00024ac0


	//   ....[98]....
        /*0908*/ 	.word	0x00024af0


	//   ....[99]....
        /*090c*/ 	.word	0x00024b20


	//   ....[100]....
        /*0910*/ 	.word	0x00024b50


	//   ....[101]....
        /*0914*/ 	.word	0x00024b80


	//   ....[102]....
        /*0918*/ 	.word	0x00024bb0


	//   ....[103]....
        /*091c*/ 	.word	0x00024c40


	//   ....[104]....
        /*0920*/ 	.word	0x00024c70


	//   ....[105]....
        /*0924*/ 	.word	0x00024c80


	//   ....[106]....
        /*0928*/ 	.word	0x00024cc0


	//   ....[107]....
        /*092c*/ 	.word	0x00026430


	//   ....[108]....
        /*0930*/ 	.word	0x00028960


	//   ....[109]....
        /*0934*/ 	.word	0x00028980


	//   ....[110]....
        /*0938*/ 	.word	0x00028a30


	//   ....[111]....
        /*093c*/ 	.word	0x00028a50


	//   ....[112]....
        /*0940*/ 	.word	0x00028af0


	//   ....[113]....
        /*0944*/ 	.word	0x00028b10


	//   ....[114]....
        /*0948*/ 	.word	0x00028bb0


	//   ....[115]....
        /*094c*/ 	.word	0x00028bd0


	//   ....[116]....
        /*0950*/ 	.word	0x00028c70


	//   ....[117]....
        /*0954*/ 	.word	0x00028c90


	//   ....[118]....
        /*0958*/ 	.word	0x00028ca0


	//   ....[119]....
        /*095c*/ 	.word	0x00028d30


	//   ....[120]....
        /*0960*/ 	.word	0x000294d0


	//   ....[121]....
        /*0964*/ 	.word	0x00029500


	//   ....[122]....
        /*0968*/ 	.word	0x00029520


	//   ....[123]....
        /*096c*/ 	.word	0x000295b0


	//   ....[124]....
        /*0970*/ 	.word	0x000295c0


	//   ....[125]....
        /*0974*/ 	.word	0x00029660


	//   ....[126]....
        /*0978*/ 	.word	0x00029670


	//   ....[127]....
        /*097c*/ 	.word	0x00029710


	//   ....[128]....
        /*0980*/ 	.word	0x00029720


	//   ....[129]....
        /*0984*/ 	.word	0x000297c0


	//   ....[130]....
        /*0988*/ 	.word	0x000297d0


	//   ....[131]....
        /*098c*/ 	.word	0x00029870


	//   ....[132]....
        /*0990*/ 	.word	0x00029880


	//   ....[133]....
        /*0994*/ 	.word	0x00029920


	//   ....[134]....
        /*0998*/ 	.word	0x00029930


	//   ....[135]....
        /*099c*/ 	.word	0x00029940


	//   ....[136]....
        /*09a0*/ 	.word	0x0002a100


	//   ....[137]....
        /*09a4*/ 	.word	0x0002a110


	//   ....[138]....
        /*09a8*/ 	.word	0x0002a120


	//   ....[139]....
        /*09ac*/ 	.word	0x0002a1b0


	//   ....[140]....
        /*09b0*/ 	.word	0x0002a1c0


	//   ....[141]....
        /*09b4*/ 	.word	0x0002a220


	//   ....[142]....
        /*09b8*/ 	.word	0x0002a250


	//   ....[143]....
        /*09bc*/ 	.word	0x0002a290


	//   ....[144]....
        /*09c0*/ 	.word	0x0002a2c0


	//   ....[145]....
        /*09c4*/ 	.word	0x0002a300


	//   ....[146]....
        /*09c8*/ 	.word	0x0002a330


	//   ....[147]....
        /*09cc*/ 	.word	0x0002a370


	//   ....[148]....
        /*09d0*/ 	.word	0x0002a5e0


	//   ....[149]....
        /*09d4*/ 	.word	0x0002a600


	//   ....[150]....
        /*09d8*/ 	.word	0x0002a690


	//   ....[151]....
        /*09dc*/ 	.word	0x0002a6a0


	//   ....[152]....
        /*09e0*/ 	.word	0x0002a710


	//   ....[153]....
        /*09e4*/ 	.word	0x0002a720


	//   ....[154]....
        /*09e8*/ 	.word	0x0002a790


	//   ....[155]....
        /*09ec*/ 	.word	0x0002a7a0


	//   ....[156]....
        /*09f0*/ 	.word	0x0002a810


	//   ....[157]....
        /*09f4*/ 	.word	0x0002a820


	//   ....[158]....
        /*09f8*/ 	.word	0x0002a830


	//   ....[159]....
        /*09fc*/ 	.word	0x0002a8a0


	//   ....[160]....
        /*0a00*/ 	.word	0x0002ae10


	//   ....[161]....
        /*0a04*/ 	.word	0x0002ae40


	//   ....[162]....
        /*0a08*/ 	.word	0x0002ae60


	//   ....[163]....
        /*0a0c*/ 	.word	0x0002ae70


	//   ....[164]....
        /*0a10*/ 	.word	0x0002aeb0


	//   ....[165]....
        /*0a14*/ 	.word	0x0002aed0


	//   ....[166]....
        /*0a18*/ 	.word	0x0002af40


	//   ....[167]....
        /*0a1c*/ 	.word	0x0002af60


	//   ....[168]....
        /*0a20*/ 	.word	0x0002afc0


	//   ....[169]....
        /*0a24*/ 	.word	0x0002afe0


	//   ....[170]....
        /*0a28*/ 	.word	0x0002b030


	//   ....[171]....
        /*0a2c*/ 	.word	0x0002b050


	//   ....[172]....
        /*0a30*/ 	.word	0x0002b480


	//   ....[173]....
        /*0a34*/ 	.word	0x0002b4b0


	//   ....[174]....
        /*0a38*/ 	.word	0x0002b510


	//   ....[175]....
        /*0a3c*/ 	.word	0x0002b540


	//   ....[176]....
        /*0a40*/ 	.word	0x0002b570


	//   ....[177]....
        /*0a44*/ 	.word	0x0002b5a0


	//   ....[178]....
        /*0a48*/ 	.word	0x0002b5d0


	//   ....[179]....
        /*0a4c*/ 	.word	0x0002b600


	//   ....[180]....
        /*0a50*/ 	.word	0x0002b7a0


	//   ....[181]....
        /*0a54*/ 	.word	0x0002b7d0


	//   ....[182]....
        /*0a58*/ 	.word	0x0002b800


	//   ....[183]....
        /*0a5c*/ 	.word	0x0002b830


	//   ....[184]....
        /*0a60*/ 	.word	0x0002b860


	//   ....[185]....
        /*0a64*/ 	.word	0x0002b890


	//   ....[186]....
        /*0a68*/ 	.word	0x0002b950


	//   ....[187]....
        /*0a6c*/ 	.word	0x0002b970


	//   ....[188]....
        /*0a70*/ 	.word	0x0002b990


	//   ....[189]....
        /*0a74*/ 	.word	0x0002b9f0


	//   ....[190]....
        /*0a78*/ 	.word	0x0002c410


	//   ....[191]....
        /*0a7c*/ 	.word	0x0002c750


	//   ....[192]....
        /*0a80*/ 	.word	0x0002c7e0


	//   ....[193]....
        /*0a84*/ 	.word	0x0002c880


	//   ....[194]....
        /*0a88*/ 	.word	0x0002c910


	//   ....[195]....
        /*0a8c*/ 	.word	0x0002ca00


	//   ....[196]....
        /*0a90*/ 	.word	0x0002ca90


	//   ....[197]....
        /*0a94*/ 	.word	0x0002cb30


	//   ....[198]....
        /*0a98*/ 	.word	0x0002cbc0


	//   ....[199]....
        /*0a9c*/ 	.word	0x0002ccb0


	//   ....[200]....
        /*0aa0*/ 	.word	0x0002cd40


	//   ....[201]....
        /*0aa4*/ 	.word	0x0002cde0


	//   ....[202]....
        /*0aa8*/ 	.word	0x0002ce70


	//   ....[203]....
        /*0aac*/ 	.word	0x0002cf60


	//   ....[204]....
        /*0ab0*/ 	.word	0x0002cff0


	//   ....[205]....
        /*0ab4*/ 	.word	0x0002d040


	//   ....[206]....
        /*0ab8*/ 	.word	0x0002d090


	//   ....[207]....
        /*0abc*/ 	.word	0x0002d130


	//   ....[208]....
        /*0ac0*/ 	.word	0x0002d1c0


	//   ....[209]....
        /*0ac4*/ 	.word	0x0002d210


	//   ....[210]....
        /*0ac8*/ 	.word	0x0002d260


	//   ....[211]....
        /*0acc*/ 	.word	0x0002d350


	//   ....[212]....
        /*0ad0*/ 	.word	0x0002d3e0


	//   ....[213]....
        /*0ad4*/ 	.word	0x0002d430


	//   ....[214]....
        /*0ad8*/ 	.word	0x0002d480


	//   ....[215]....
        /*0adc*/ 	.word	0x0002d510


	//   ....[216]....
        /*0ae0*/ 	.word	0x0002d5a0


	//   ....[217]....
        /*0ae4*/ 	.word	0x0002d5f0


	//   ....[218]....
        /*0ae8*/ 	.word	0x0002d640


	//   ....[219]....
        /*0aec*/ 	.word	0x0002d9e0


	//   ....[220]....
        /*0af0*/ 	.word	0x0002dcc0


	//   ....[221]....
        /*0af4*/ 	.word	0x0002ddb0


	//   ....[222]....
        /*0af8*/ 	.word	0x0002de50


	//   ....[223]....
        /*0afc*/ 	.word	0x0002deb0


	//   ....[224]....
        /*0b00*/ 	.word	0x0002dfc0


	//   ....[225]....
        /*0b04*/ 	.word	0x0002e030


	//   ....[226]....
        /*0b08*/ 	.word	0x0002e140


	//   ....[227]....
        /*0b0c*/ 	.word	0x0002e1b0


	//   ....[228]....
        /*0b10*/ 	.word	0x0002e2c0


	//   ....[229]....
        /*0b14*/ 	.word	0x0002e330


	//   ....[230]....
        /*0b18*/ 	.word	0x0002e440


	//   ....[231]....
        /*0b1c*/ 	.word	0x0002e4b0


	//   ....[232]....
        /*0b20*/ 	.word	0x0002e550


	//   ....[233]....
        /*0b24*/ 	.word	0x0002e660


	//   ....[234]....
        /*0b28*/ 	.word	0x0002e6c0


	//   ....[235]....
        /*0b2c*/ 	.word	0x0002e720


	//   ....[236]....
        /*0b30*/ 	.word	0x0002e820


	//   ....[237]....
        /*0b34*/ 	.word	0x0002e880


	//   ....[238]....
        /*0b38*/ 	.word	0x0002e990


	//   ....[239]....
        /*0b3c*/ 	.word	0x0002e9f0


	//   ....[240]....
        /*0b40*/ 	.word	0x0002eb00


	//   ....[241]....
        /*0b44*/ 	.word	0x0002eb60


	//   ....[242]....
        /*0b48*/ 	.word	0x0002ec70


	//   ....[243]....
        /*0b4c*/ 	.word	0x0002ecd0


	//   ....[244]....
        /*0b50*/ 	.word	0x0002ede0


	//   ....[245]....
        /*0b54*/ 	.word	0x0002ee40


	//   ....[246]....
        /*0b58*/ 	.word	0x0002ef50


	//   ....[247]....
        /*0b5c*/ 	.word	0x0002efb0


	//   ....[248]....
        /*0b60*/ 	.word	0x0002f0a0


	//   ....[249]....
        /*0b64*/ 	.word	0x0002f1d0


	//   ....[250]....
        /*0b68*/ 	.word	0x0002f280


	//   ....[251]....
        /*0b6c*/ 	.word	0x0002f300


	//   ....[252]....
        /*0b70*/ 	.word	0x0002f3e0


	//   ....[253]....
        /*0b74*/ 	.word	0x0002f440


	//   ....[254]....
        /*0b78*/ 	.word	0x0002f510


	//   ....[255]....
        /*0b7c*/ 	.word	0x0002f570


	//   ....[0]....
        /*0b80*/ 	.word	0x0002f640


	//   ....[1]....
        /*0b84*/ 	.word	0x0002f6a0


	//   ....[2]....
        /*0b88*/ 	.word	0x0002f770


	//   ....[3]....
        /*0b8c*/ 	.word	0x0002f7d0


	//   ....[4]....
        /*0b90*/ 	.word	0x0002f8a0


	//   ....[5]....
        /*0b94*/ 	.word	0x0002f990


	//   ....[6]....
        /*0b98*/ 	.word	0x0002fa30


	//   ....[7]....
        /*0b9c*/ 	.word	0x0002fa90


	//   ....[8]....
        /*0ba0*/ 	.word	0x0002fb80


	//   ....[9]....
        /*0ba4*/ 	.word	0x0002fbe0


	//   ....[10]....
        /*0ba8*/ 	.word	0x0002fcc0


	//   ....[11]....
        /*0bac*/ 	.word	0x0002fd20


	//   ....[12]....
        /*0bb0*/ 	.word	0x0002fe00


	//   ....[13]....
        /*0bb4*/ 	.word	0x0002fe60


	//   ....[14]....
        /*0bb8*/ 	.word	0x0002ff40


	//   ....[15]....
        /*0bbc*/ 	.word	0x0002ffa0


	//   ....[16]....
        /*0bc0*/ 	.word	0x00030070


	//   ....[17]....
        /*0bc4*/ 	.word	0x000301a0


	//   ....[18]....
        /*0bc8*/ 	.word	0x000302a0


	//   ....[19]....
        /*0bcc*/ 	.word	0x00030330


	//   ....[20]....
        /*0bd0*/ 	.word	0x00030400


	//   ....[21]....
        /*0bd4*/ 	.word	0x00030460


	//   ....[22]....
        /*0bd8*/ 	.word	0x00030530


	//   ....[23]....
        /*0bdc*/ 	.word	0x00030590


	//   ....[24]....
        /*0be0*/ 	.word	0x00030670


	//   ....[25]....
        /*0be4*/ 	.word	0x000306d0


	//   ....[26]....
        /*0be8*/ 	.word	0x000307a0


	//   ....[27]....
        /*0bec*/ 	.word	0x00030800


	//   ....[28]....
        /*0bf0*/ 	.word	0x000308c0


	//   ....[29]....
        /*0bf4*/ 	.word	0x00030950


	//   ....[30]....
        /*0bf8*/ 	.word	0x000309f0


	//   ....[31]....
        /*0bfc*/ 	.word	0x00030b70


	//   ....[32]....
        /*0c00*/ 	.word	0x00030be0


	//   ....[33]....
        /*0c04*/ 	.word	0x00030c50


	//   ....[34]....
        /*0c08*/ 	.word	0x00030cc0


	//   ....[35]....
        /*0c0c*/ 	.word	0x00030d30


	//   ....[36]....
        /*0c10*/ 	.word	0x00030db0


	//   ....[37]....
        /*0c14*/ 	.word	0x00030e30


	//   ....[38]....
        /*0c18*/ 	.word	0x00030ec0


	//   ....[39]....
        /*0c1c*/ 	.word	0x00030f30


	//   ....[40]....
        /*0c20*/ 	.word	0x00030fa0


	//   ....[41]....
        /*0c24*/ 	.word	0x00031010


	//   ....[42]....
        /*0c28*/ 	.word	0x00031090


	//   ....[43]....
        /*0c2c*/ 	.word	0x00031100


	//   ....[44]....
        /*0c30*/ 	.word	0x00031190


	//   ....[45]....
        /*0c34*/ 	.word	0x000311f0


	//   ....[46]....
        /*0c38*/ 	.word	0x00031280


	//   ....[47]....
        /*0c3c*/ 	.word	0x000313b0


	//----- nvinfo : EIATTR_REG_RECONFIG
	.align		4
.L_478:
        /*0c40*/ 	.byte	0x01, 0x54
	.zero		2


	//----- nvinfo : EIATTR_SYSCALL_OFFSETS
	.align		4
        /*0c44*/ 	.byte	0x04, 0x46
        /*0c46*/ 	.short	(.L_480 - .L_479)


	//   ....[0]....
.L_479:
        /*0c48*/ 	.word	0x000022a0


	//   ....[1]....
        /*0c4c*/ 	.word	0x000023f0


	//   ....[2]....
        /*0c50*/ 	.word	0x0000c0a0


	//   ....[3]....
        /*0c54*/ 	.word	0x0000c3c0


	//   ....[4]....
        /*0c58*/ 	.word	0x00027ef0


	//   ....[5]....
        /*0c5c*/ 	.word	0x00028040


	//   ....[6]....
        /*0c60*/ 	.word	0x00028130


	//   ....[7]....
        /*0c64*/ 	.word	0x000290f0


	//----- nvinfo : EIATTR_MBARRIER_INSTR_OFFSETS
	.align		4
.L_480:
        /*0c68*/ 	.byte	0x04, 0x39
        /*0c6a*/ 	.short	(.L_482 - .L_481)


	//   ....[0]....
.L_481:
        /*0c6c*/ 	.word	0x00000270
        /*0c70*/ 	.word	0x000000ff
        /*0c74*/ 	.word	0x0002a800
        /*0c78*/ 	.short	0x0100
        /*0c7a*/ 	.byte	0x08
	.zero		1


	//   ....[1]....
        /*0c7c*/ 	.word	0x00000280
        /*0c80*/ 	.word	0x000000ff
        /*0c84*/ 	.word	0x0002a820
        /*0c88*/ 	.short	0x0100
        /*0c8a*/ 	.byte	0x08
	.zero		1


	//   ....[2]....
        /*0c8c*/ 	.word	0x00000370
        /*0c90*/ 	.word	0x000000ff
        /*0c94*/ 	.word	0x0002a830
        /*0c98*/ 	.short	0x0100
        /*0c9a*/ 	.byte	0x08
	.zero		1


	//   ....[3]....
        /*0c9c*/ 	.word	0x00000380
        /*0ca0*/ 	.word	0x000000ff
        /*0ca4*/ 	.word	0x0002a840
        /*0ca8*/ 	.short	0x0100
        /*0caa*/ 	.byte	0x08
	.zero		1


	//   ....[4]....
        /*0cac*/ 	.word	0x00000390
        /*0cb0*/ 	.word	0x000000ff
        /*0cb4*/ 	.word	0x0002a838
        /*0cb8*/ 	.short	0x0100
        /*0cba*/ 	.byte	0x08
	.zero		1


	//   ....[5]....
        /*0cbc*/ 	.word	0x000003a0
        /*0cc0*/ 	.word	0x000000ff
        /*0cc4*/ 	.word	0x0002a848
        /*0cc8*/ 	.short	0x0100
        /*0cca*/ 	.byte	0x08
	.zero		1


	//   ....[6]....
        /*0ccc*/ 	.word	0x000004d0
        /*0cd0*/ 	.word	0x000000ff
        /*0cd4*/ 	.word	0x0002a850
        /*0cd8*/ 	.short	0x0100
        /*0cda*/ 	.byte	0x08
	.zero		1


	//   ....[7]....
        /*0cdc*/ 	.word	0x000004e0
        /*0ce0*/ 	.word	0x000000ff
        /*0ce4*/ 	.word	0x0002a860
        /*0ce8*/ 	.short	0x0100
        /*0cea*/ 	.byte	0x08
	.zero		1


	//   ....[8]....
        /*0cec*/ 	.word	0x000004f0
        /*0cf0*/ 	.word	0x000000ff
        /*0cf4*/ 	.word	0x0002a858
        /*0cf8*/ 	.short	0x0100
        /*0cfa*/ 	.byte	0x08
	.zero		1


	//   ....[9]....
        /*0cfc*/ 	.word	0x00000500
        /*0d00*/ 	.word	0x000000ff
        /*0d04*/ 	.word	0x0002a868
        /*0d08*/ 	.short	0x0100
        /*0d0a*/ 	.byte	0x08
	.zero		1


	//   ....[10]....
        /*0d0c*/ 	.word	0x000005f0
        /*0d10*/ 	.word	0x000000ff
        /*0d14*/ 	.word	0x0002a870
        /*0d18*/ 	.short	0x0100
        /*0d1a*/ 	.byte	0x06
	.zero		1


	//   ....[11]....
        /*0d1c*/ 	.word	0x00000600
        /*0d20*/ 	.word	0x000000ff
        /*0d24*/ 	.word	0x0002a880
        /*0d28*/ 	.short	0x0100
        /*0d2a*/ 	.byte	0x06
	.zero		1


	//   ....[12]....
        /*0d2c*/ 	.word	0x00000610
        /*0d30*/ 	.word	0x000000ff
        /*0d34*/ 	.word	0x0002a878
        /*0d38*/ 	.short	0x0100
        /*0d3a*/ 	.byte	0x06
	.zero		1


	//   ....[13]....
        /*0d3c*/ 	.word	0x00000620
        /*0d40*/ 	.word	0x000000ff
        /*0d44*/ 	.word	0x0002a888
        /*0d48*/ 	.short	0x0100
        /*0d4a*/ 	.byte	0x06
	.zero		1


	//   ....[14]....
        /*0d4c*/ 	.word	0x00000750
        /*0d50*/ 	.word	0x000000ff
        /*0d54*/ 	.word	0x0002a890
        /*0d58*/ 	.short	0x0100
        /*0d5a*/ 	.byte	0x08
	.zero		1


	//   ....[15]....
        /*0d5c*/ 	.word	0x00000760
        /*0d60*/ 	.word	0x000000ff
        /*0d64*/ 	.word	0x0002a8a0
        /*0d68*/ 	.short	0x0100
        /*0d6a*/ 	.byte	0x08
	.zero		1


	//   ....[16]....
        /*0d6c*/ 	.word	0x00000770
        /*0d70*/ 	.word	0x000000ff
        /*0d74*/ 	.word	0x0002a898
        /*0d78*/ 	.short	0x0100
        /*0d7a*/ 	.byte	0x08
	.zero		1


	//   ....[17]....
        /*0d7c*/ 	.word	0x00000780
        /*0d80*/ 	.word	0x000000ff
        /*0d84*/ 	.word	0x0002a8a8
        /*0d88*/ 	.short	0x0100
        /*0d8a*/ 	.byte	0x08
	.zero		1


	//   ....[18]....
        /*0d8c*/ 	.word	0x000008b0
        /*0d90*/ 	.word	0x000000ff
        /*0d94*/ 	.word	0x0002a8b0
        /*0d98*/ 	.short	0x0100
        /*0d9a*/ 	.byte	0x08
	.zero		1


	//   ....[19]....
        /*0d9c*/ 	.word	0x000008c0
        /*0da0*/ 	.word	0x000000ff
        /*0da4*/ 	.word	0x0002a8c0
        /*0da8*/ 	.short	0x0100
        /*0daa*/ 	.byte	0x08
	.zero		1


	//   ....[20]....
        /*0dac*/ 	.word	0x000008d0
        /*0db0*/ 	.word	0x000000ff
        /*0db4*/ 	.word	0x0002a8b8
        /*0db8*/ 	.short	0x0100
        /*0dba*/ 	.byte	0x08
	.zero		1


	//   ....[21]....
        /*0dbc*/ 	.word	0x000008e0
        /*0dc0*/ 	.word	0x000000ff
        /*0dc4*/ 	.word	0x0002a8c8
        /*0dc8*/ 	.short	0x0100
        /*0dca*/ 	.byte	0x08
	.zero		1


	//   ....[22]....
        /*0dcc*/ 	.word	0x00003ee0
        /*0dd0*/ 	.word	0x00000056
        /*0dd4*/ 	.word	0x0002a890
        /*0dd8*/ 	.short	0x010a
        /*0dda*/ 	.byte	0x3f
	.zero		1


	//   ....[23]....
        /*0ddc*/ 	.word	0x00007700
        /*0de0*/ 	.word	0x00000056
        /*0de4*/ 	.word	0x0002a890
        /*0de8*/ 	.short	0x010a
        /*0dea*/ 	.byte	0x3f
	.zero		1


	//   ....[24]....
        /*0dec*/ 	.word	0x0000a7f0
        /*0df0*/ 	.word	0x00000056
        /*0df4*/ 	.word	0x0002a890
        /*0df8*/ 	.short	0x010a
        /*0dfa*/ 	.byte	0x3f
	.zero		1


	//   ....[25]....
        /*0dfc*/ 	.word	0x0000af90
        /*0e00*/ 	.word	0x0000000b
        /*0e04*/ 	.word	0x00000000
        /*0e08*/ 	.short	0x0101
        /*0e0a*/ 	.byte	0x3f
	.zero		1


	//   ....[26]....
        /*0e0c*/ 	.word	0x0000afd0
        /*0e10*/ 	.word	0x00000056
        /*0e14*/ 	.word	0x0002a8b0
        /*0e18*/ 	.short	0x010a
        /*0e1a*/ 	.byte	0x3f
	.zero		1


	//   ....[27]....
        /*0e1c*/ 	.word	0x0000b560
        /*0e20*/ 	.word	0x00000056
        /*0e24*/ 	.word	0x00000000
        /*0e28*/ 	.short	0x0101
        /*0e2a*/ 	.byte	0x3f
	.zero		1


	//   ....[28]....
        /*0e2c*/ 	.word	0x0000c120
        /*0e30*/ 	.word	0x00000002
        /*0e34*/ 	.word	0x0002a800
        /*0e38*/ 	.short	0x010a
        /*0e3a*/ 	.byte	0x3f
	.zero		1


	//   ....[29]....
        /*0e3c*/ 	.word	0x0000c170
        /*0e40*/ 	.word	0x00000002
        /*0e44*/ 	.word	0x0002a800
        /*0e48*/ 	.short	0x010a
        /*0e4a*/ 	.byte	0x3f
	.zero		1


	//   ....[30]....
        /*0e4c*/ 	.word	0x0000d600
        /*0e50*/ 	.word	0x00000002
        /*0e54*/ 	.word	0x0002a800
        /*0e58*/ 	.short	0x010a
        /*0e5a*/ 	.byte	0x3f
	.zero		1


	//   ....[31]....
        /*0e5c*/ 	.word	0x00010bf0
        /*0e60*/ 	.word	0x00000002
        /*0e64*/ 	.word	0x0002a800
        /*0e68*/ 	.short	0x010a
        /*0e6a*/ 	.byte	0x3f
	.zero		1


	//   ....[32]....
        /*0e6c*/ 	.word	0x000137e0
        /*0e70*/ 	.word	0x00000015
        /*0e74*/ 	.word	0x0002a830
        /*0e78*/ 	.short	0x010a
        /*0e7a*/ 	.byte	0x3f
	.zero		1


	//   ....[33]....
        /*0e7c*/ 	.word	0x00013820
        /*0e80*/ 	.word	0x00000015
        /*0e84*/ 	.word	0x0002a830
        /*0e88*/ 	.short	0x010a
        /*0e8a*/ 	.byte	0x3f
	.zero		1


	//   ....[34]....
        /*0e8c*/ 	.word	0x000145a0
        /*0e90*/ 	.word	0x00000004
        /*0e94*/ 	.word	0x00000000
        /*0e98*/ 	.short	0x0101
        /*0e9a*/ 	.byte	0x3f
	.zero		1


	//   ....[35]....
        /*0e9c*/ 	.word	0x00016ca0
        /*0ea0*/ 	.word	0x00000014
        /*0ea4*/ 	.word	0x0002a830
        /*0ea8*/ 	.short	0x010a
        /*0eaa*/ 	.byte	0x3f
	.zero		1


	//   ....[36]....
        /*0eac*/ 	.word	0x00016d20
        /*0eb0*/ 	.word	0x00000014
        /*0eb4*/ 	.word	0x0002a830
        /*0eb8*/ 	.short	0x010a
        /*0eba*/ 	.byte	0x3f
	.zero		1


	//   ....[37]....
        /*0ebc*/ 	.word	0x00017a00
        /*0ec0*/ 	.word	0x00000015
        /*0ec4*/ 	.word	0x0002a850
        /*0ec8*/ 	.short	0x010a
        /*0eca*/ 	.byte	0x3f
	.zero		1


	//   ....[38]....
        /*0ecc*/ 	.word	0x00017a50
        /*0ed0*/ 	.word	0x00000015
        /*0ed4*/ 	.word	0x0002a850
        /*0ed8*/ 	.short	0x010a
        /*0eda*/ 	.byte	0x3f
	.zero		1


	//   ....[39]....
        /*0edc*/ 	.word	0x00018170
        /*0ee0*/ 	.word	0x0000000a
        /*0ee4*/ 	.word	0x00000000
        /*0ee8*/ 	.short	0x0101
        /*0eea*/ 	.byte	0x3f
	.zero		1


	//   ....[40]....
        /*0eec*/ 	.word	0x0001a3f0
        /*0ef0*/ 	.word	0x00000015
        /*0ef4*/ 	.word	0x00000000
        /*0ef8*/ 	.short	0x0101
        /*0efa*/ 	.byte	0x3f
	.zero		1


	//   ....[41]....
        /*0efc*/ 	.word	0x0001a970
        /*0f00*/ 	.word	0x00000014
        /*0f04*/ 	.word	0x0002a830
        /*0f08*/ 	.short	0x010a
        /*0f0a*/ 	.byte	0x3f
	.zero		1


	//   ....[42]....
        /*0f0c*/ 	.word	0x0001a9f0
        /*0f10*/ 	.word	0x00000014
        /*0f14*/ 	.word	0x0002a830
        /*0f18*/ 	.short	0x010a
        /*0f1a*/ 	.byte	0x3f
	.zero		1


	//   ....[43]....
        /*0f1c*/ 	.word	0x0001b6d0
        /*0f20*/ 	.word	0x00000015
        /*0f24*/ 	.word	0x0002a850
        /*0f28*/ 	.short	0x010a
        /*0f2a*/ 	.byte	0x3f
	.zero		1


	//   ....[44]....
        /*0f2c*/ 	.word	0x0001b720
        /*0f30*/ 	.word	0x00000015
        /*0f34*/ 	.word	0x0002a850
        /*0f38*/ 	.short	0x010a
        /*0f3a*/ 	.byte	0x3f
	.zero		1


	//   ....[45]....
        /*0f3c*/ 	.word	0x0001be50
        /*0f40*/ 	.word	0x00000014
        /*0f44*/ 	.word	0x00000000
        /*0f48*/ 	.short	0x0101
        /*0f4a*/ 	.byte	0x3f
	.zero		1


	//   ....[46]....
        /*0f4c*/ 	.word	0x0001ce40
        /*0f50*/ 	.word	0x00000015
        /*0f54*/ 	.word	0x00000000
        /*0f58*/ 	.short	0x0101
        /*0f5a*/ 	.byte	0x3f
	.zero		1


	//   ....[47]....
        /*0f5c*/ 	.word	0x0001d100
        /*0f60*/ 	.word	0x00000003
        /*0f64*/ 	.word	0x0002a830
        /*0f68*/ 	.short	0x010a
        /*0f6a*/ 	.byte	0x3f
	.zero		1


	//   ....[48]....
        /*0f6c*/ 	.word	0x0001d180
        /*0f70*/ 	.word	0x00000003
        /*0f74*/ 	.word	0x0002a830
        /*0f78*/ 	.short	0x010a
        /*0f7a*/ 	.byte	0x3f
	.zero		1


	//   ....[49]....
        /*0f7c*/ 	.word	0x0001de60
        /*0f80*/ 	.word	0x0000000f
        /*0f84*/ 	.word	0x0002a850
        /*0f88*/ 	.short	0x010a
        /*0f8a*/ 	.byte	0x3f
	.zero		1


	//   ....[50]....
        /*0f8c*/ 	.word	0x0001deb0
        /*0f90*/ 	.word	0x0000000f
        /*0f94*/ 	.word	0x0002a850
        /*0f98*/ 	.short	0x010a
        /*0f9a*/ 	.byte	0x3f
	.zero		1


	//   ....[51]....
        /*0f9c*/ 	.word	0x0001e5d0
        /*0fa0*/ 	.word	0x00000008
        /*0fa4*/ 	.word	0x00000000
        /*0fa8*/ 	.short	0x0101
        /*0faa*/ 	.byte	0x3f
	.zero		1


	//   ....[52]....
        /*0fac*/ 	.word	0x00020850
        /*0fb0*/ 	.word	0x0000000f
        /*0fb4*/ 	.word	0x00000000
        /*0fb8*/ 	.short	0x0101
        /*0fba*/ 	.byte	0x3f
	.zero		1


	//   ....[53]....
        /*0fbc*/ 	.word	0x00020e30
        /*0fc0*/ 	.word	0x00000008
        /*0fc4*/ 	.word	0x0002a850
        /*0fc8*/ 	.short	0x010a
        /*0fca*/ 	.byte	0x3f
	.zero		1


	//   ....[54]....
        /*0fcc*/ 	.word	0x00020ed0
        /*0fd0*/ 	.word	0x00000008
        /*0fd4*/ 	.word	0x0002a850
        /*0fd8*/ 	.short	0x010a
        /*0fda*/ 	.byte	0x3f
	.zero		1


	//   ....[55]....
        /*0fdc*/ 	.word	0x000213d0
        /*0fe0*/ 	.word	0x00000003
        /*0fe4*/ 	.word	0x00000000
        /*0fe8*/ 	.short	0x0101
        /*0fea*/ 	.byte	0x3f
	.zero		1


	//   ....[56]....
        /*0fec*/ 	.word	0x000229d0
        /*0ff0*/ 	.word	0x00000000
        /*0ff4*/ 	.word	0x00000000
        /*0ff8*/ 	.short	0x0101
        /*0ffa*/ 	.byte	0x3f
	.zero		1


	//   ....[57]....
        /*0ffc*/ 	.word	0x00023170
        /*1000*/ 	.word	0x00000006
        /*1004*/ 	.word	0x00000000
        /*1008*/ 	.short	0x0101
        /*100a*/ 	.byte	0x3f
	.zero		1


	//   ....[58]....
        /*100c*/ 	.word	0x00026510
        /*1010*/ 	.word	0x00000011
        /*1014*/ 	.word	0x0002a820
        /*1018*/ 	.short	0x010a
        /*101a*/ 	.byte	0x3f
	.zero		1


	//   ....[59]....
        /*101c*/ 	.word	0x000265a0
        /*1020*/ 	.word	0x0000000c
        /*1024*/ 	.word	0x0002a8a0
        /*1028*/ 	.short	0x010a
        /*102a*/ 	.byte	0x3f
	.zero		1


	//   ....[60]....
        /*102c*/ 	.word	0x000269e0
        /*1030*/ 	.word	0x0000000c
        /*1034*/ 	.word	0x0002a8c0
        /*1038*/ 	.short	0x010a
        /*103a*/ 	.byte	0x3f
	.zero		1


	//   ....[61]....
        /*103c*/ 	.word	0x00026e10
        /*1040*/ 	.word	0x0000000a
        /*1044*/ 	.word	0x0002a8a0
        /*1048*/ 	.short	0x010a
        /*104a*/ 	.byte	0x3f
	.zero		1


	//   ....[62]....
        /*104c*/ 	.word	0x00027240
        /*1050*/ 	.word	0x0000000a
        /*1054*/ 	.word	0x0002a8c0
        /*1058*/ 	.short	0x010a
        /*105a*/ 	.byte	0x3f
	.zero		1


	//   ....[63]....
        /*105c*/ 	.word	0x00028740
        /*1060*/ 	.word	0x00000007
        /*1064*/ 	.word	0x0002a840
        /*1068*/ 	.short	0x010a
        /*106a*/ 	.byte	0x3f
	.zero		1


	//   ....[64]....
        /*106c*/ 	.word	0x00028df0
        /*1070*/ 	.word	0x00000007
        /*1074*/ 	.word	0x0002a830
        /*1078*/ 	.short	0x0107
        /*107a*/ 	.byte	0x3f
	.zero		1


	//   ....[65]....
        /*107c*/ 	.word	0x00028ea0
        /*1080*/ 	.word	0x00000007
        /*1084*/ 	.word	0x0002a830
        /*1088*/ 	.short	0x0101
        /*108a*/ 	.byte	0x3f
	.zero		1


	//   ....[66]....
        /*108c*/ 	.word	0x00029a90
        /*1090*/ 	.word	0x00000011
        /*1094*/ 	.word	0x0002a800
        /*1098*/ 	.short	0x0107
        /*109a*/ 	.byte	0x3f
	.zero		1


	//   ....[67]....
        /*109c*/ 	.word	0x00029ba0
        /*10a0*/ 	.word	0x00000011
        /*10a4*/ 	.word	0x0002a800
        /*10a8*/ 	.short	0x0101
        /*10aa*/ 	.byte	0x3f
	.zero		1


	//   ....[68]....
        /*10ac*/ 	.word	0x00029bc0
        /*10b0*/ 	.word	0x00000011
        /*10b4*/ 	.word	0x0002a820
        /*10b8*/ 	.short	0x010a
        /*10ba*/ 	.byte	0x3f
	.zero		1


	//   ....[69]....
        /*10bc*/ 	.word	0x00029f30
        /*10c0*/ 	.word	0x00000005
        /*10c4*/ 	.word	0x0002a840
        /*10c8*/ 	.short	0x010a
        /*10ca*/ 	.byte	0x3f
	.zero		1


	//   ....[70]....
        /*10cc*/ 	.word	0x0002a410
        /*10d0*/ 	.word	0x00000005
        /*10d4*/ 	.word	0x0002a830
        /*10d8*/ 	.short	0x0107
        /*10da*/ 	.byte	0x3f
	.zero		1


	//   ....[71]....
        /*10dc*/ 	.word	0x0002a4c0
        /*10e0*/ 	.word	0x00000005
        /*10e4*/ 	.word	0x0002a830
        /*10e8*/ 	.short	0x0101
        /*10ea*/ 	.byte	0x3f
	.zero		1


	//   ....[72]....
        /*10ec*/ 	.word	0x0002a520
        /*10f0*/ 	.word	0x00000005
        /*10f4*/ 	.word	0x0002a860
        /*10f8*/ 	.short	0x010a
        /*10fa*/ 	.byte	0x3f
	.zero		1


	//   ....[73]....
        /*10fc*/ 	.word	0x0002a980
        /*1100*/ 	.word	0x00000005
        /*1104*/ 	.word	0x0002a850
        /*1108*/ 	.short	0x0107
        /*110a*/ 	.byte	0x3f
	.zero		1


	//   ....[74]....
        /*110c*/ 	.word	0x0002aae0
        /*1110*/ 	.word	0x00000005
        /*1114*/ 	.word	0x0002a850
        /*1118*/ 	.short	0x0101
        /*111a*/ 	.byte	0x3f
	.zero		1


	//   ....[75]....
        /*111c*/ 	.word	0x0002ad30
        /*1120*/ 	.word	0x00000000
        /*1124*/ 	.word	0x0002a860
        /*1128*/ 	.short	0x010a
        /*112a*/ 	.byte	0x3f
	.zero		1


	//   ....[76]....
        /*112c*/ 	.word	0x0002b190
        /*1130*/ 	.word	0x00000000
        /*1134*/ 	.word	0x0002a850
        /*1138*/ 	.short	0x0107
        /*113a*/ 	.byte	0x3f
	.zero		1


	//   ....[77]....
        /*113c*/ 	.word	0x0002b240
        /*1140*/ 	.word	0x00000000
        /*1144*/ 	.word	0x0002a850
        /*1148*/ 	.short	0x0101
        /*114a*/ 	.byte	0x3f
	.zero		1


	//   ....[78]....
        /*114c*/ 	.word	0x0002c390
        /*1150*/ 	.word	0x00000007
        /*1154*/ 	.word	0x0002a820
        /*1158*/ 	.short	0x010a
        /*115a*/ 	.byte	0x3f
	.zero		1


	//   ....[79]....
        /*115c*/ 	.word	0x0002c520
        /*1160*/ 	.word	0x00000005
        /*1164*/ 	.word	0x0002a840
        /*1168*/ 	.short	0x010a
        /*116a*/ 	.byte	0x3f
	.zero		1


	//   ....[80]....
        /*116c*/ 	.word	0x0002c5c0
        /*1170*/ 	.word	0x00000003
        /*1174*/ 	.word	0x0002a840
        /*1178*/ 	.short	0x010a
        /*117a*/ 	.byte	0x3f
	.zero		1


	//   ....[81]....
        /*117c*/ 	.word	0x0002c600
        /*1180*/ 	.word	0x00000005
        /*1184*/ 	.word	0x0002a860
        /*1188*/ 	.short	0x010a
        /*118a*/ 	.byte	0x3f
	.zero		1


	//   ....[82]....
        /*118c*/ 	.word	0x0002c640
        /*1190*/ 	.word	0x00000003
        /*1194*/ 	.word	0x0002a860
        /*1198*/ 	.short	0x010a
        /*119a*/ 	.byte	0x3f
	.zero		1


	//   ....[83]....
        /*119c*/ 	.word	0x0002c6a0
        /*11a0*/ 	.word	0x00000056
        /*11a4*/ 	.word	0x0002a890
        /*11a8*/ 	.short	0x010a
        /*11aa*/ 	.byte	0x3f
	.zero		1


	//   ....[84]....
        /*11ac*/ 	.word	0x0002c950
        /*11b0*/ 	.word	0x00000056
        /*11b4*/ 	.word	0x0002a890
        /*11b8*/ 	.short	0x010a
        /*11ba*/ 	.byte	0x3f
	.zero		1


	//   ....[85]....
        /*11bc*/ 	.word	0x0002cc00
        /*11c0*/ 	.word	0x00000056
        /*11c4*/ 	.word	0x0002a890
        /*11c8*/ 	.short	0x010a
        /*11ca*/ 	.byte	0x3f
	.zero		1


	//   ....[86]....
        /*11cc*/ 	.word	0x0002ceb0
        /*11d0*/ 	.word	0x00000056
        /*11d4*/ 	.word	0x0002a8b0
        /*11d8*/ 	.short	0x010a
        /*11da*/ 	.byte	0x3f
	.zero		1


	//   ....[87]....
        /*11dc*/ 	.word	0x0002d2a0
        /*11e0*/ 	.word	0x00000002
        /*11e4*/ 	.word	0x0002a800
        /*11e8*/ 	.short	0x010a
        /*11ea*/ 	.byte	0x3f
	.zero		1


	//   ....[88]....
        /*11ec*/ 	.word	0x0002d680
        /*11f0*/ 	.word	0x00000002
        /*11f4*/ 	.word	0x0002a800
        /*11f8*/ 	.short	0x010a
        /*11fa*/ 	.byte	0x3f
	.zero		1


	//   ....[89]....
        /*11fc*/ 	.word	0x0002d6d0
        /*1200*/ 	.word	0x00000015
        /*1204*/ 	.word	0x0002a830
        /*1208*/ 	.short	0x010a
        /*120a*/ 	.byte	0x3f
	.zero		1


	//   ....[90]....
        /*120c*/ 	.word	0x0002d720
        /*1210*/ 	.word	0x00000014
        /*1214*/ 	.word	0x0002a830
        /*1218*/ 	.short	0x010a
        /*121a*/ 	.byte	0x3f
	.zero		1


	//   ....[91]....
        /*121c*/ 	.word	0x0002d770
        /*1220*/ 	.word	0x00000015
        /*1224*/ 	.word	0x0002a850
        /*1228*/ 	.short	0x010a
        /*122a*/ 	.byte	0x3f
	.zero		1


	//   ....[92]....
        /*122c*/ 	.word	0x0002d7c0
        /*1230*/ 	.word	0x00000014
        /*1234*/ 	.word	0x0002a830
        /*1238*/ 	.short	0x010a
        /*123a*/ 	.byte	0x3f
	.zero		1


	//   ....[93]....
        /*123c*/ 	.word	0x0002d810
        /*1240*/ 	.word	0x00000015
        /*1244*/ 	.word	0x0002a850
        /*1248*/ 	.short	0x010a
        /*124a*/ 	.byte	0x3f
	.zero		1


	//   ....[94]....
        /*124c*/ 	.word	0x0002d860
        /*1250*/ 	.word	0x00000003
        /*1254*/ 	.word	0x0002a830
        /*1258*/ 	.short	0x010a
        /*125a*/ 	.byte	0x3f
	.zero		1


	//   ....[95]....
        /*125c*/ 	.word	0x0002d8b0
        /*1260*/ 	.word	0x0000000f
        /*1264*/ 	.word	0x0002a850
        /*1268*/ 	.short	0x010a
        /*126a*/ 	.byte	0x3f
	.zero		1


	//   ....[96]....
        /*126c*/ 	.word	0x0002d900
        /*1270*/ 	.word	0x00000008
        /*1274*/ 	.word	0x0002a850
        /*1278*/ 	.short	0x010a
        /*127a*/ 	.byte	0x3f
	.zero		1


	//   ....[97]....
        /*127c*/ 	.word	0x0002daa0
        /*1280*/ 	.word	0x00000011
        /*1284*/ 	.word	0x0002a820
        /*1288*/ 	.short	0x010a
        /*128a*/ 	.byte	0x3f
	.zero		1


	//   ....[98]....
        /*128c*/ 	.word	0x0002daf0
        /*1290*/ 	.word	0x0000000c
        /*1294*/ 	.word	0x0002a8a0
        /*1298*/ 	.short	0x010a
        /*129a*/ 	.byte	0x3f
	.zero		1


	//   ....[99]....
        /*129c*/ 	.word	0x0002db40
        /*12a0*/ 	.word	0x0000000c
        /*12a4*/ 	.word	0x0002a8c0
        /*12a8*/ 	.short	0x010a
        /*12aa*/ 	.byte	0x3f
	.zero		1


	//   ....[100]....
        /*12ac*/ 	.word	0x0002db90
        /*12b0*/ 	.word	0x0000000a
        /*12b4*/ 	.word	0x0002a8a0
        /*12b8*/ 	.short	0x010a
        /*12ba*/ 	.byte	0x3f
	.zero		1


	//   ....[101]....
        /*12bc*/ 	.word	0x0002dbe0
        /*12c0*/ 	.word	0x0000000a
        /*12c4*/ 	.word	0x0002a8c0
        /*12c8*/ 	.short	0x010a
        /*12ca*/ 	.byte	0x3f
	.zero		1


	//   ....[102]....
        /*12cc*/ 	.word	0x0002dd00
        /*12d0*/ 	.word	0x00000007
        /*12d4*/ 	.word	0x0002a840
        /*12d8*/ 	.short	0x010a
        /*12da*/ 	.byte	0x3f
	.zero		1


	//   ....[103]....
        /*12dc*/ 	.word	0x0002f0d0
        /*12e0*/ 	.word	0x00000011
        /*12e4*/ 	.word	0x0002a820
        /*12e8*/ 	.short	0x010a
        /*12ea*/ 	.byte	0x3f
	.zero		1


	//   ....[104]....
        /*12ec*/ 	.word	0x0002f120
        /*12f0*/ 	.word	0x00000005
        /*12f4*/ 	.word	0x0002a840
        /*12f8*/ 	.short	0x010a
        /*12fa*/ 	.byte	0x3f
	.zero		1


	//   ....[105]....
        /*12fc*/ 	.word	0x0002f8e0
        /*1300*/ 	.word	0x00000005
        /*1304*/ 	.word	0x0002a860
        /*1308*/ 	.short	0x010a
        /*130a*/ 	.byte	0x3f
	.zero		1


	//   ....[106]....
        /*130c*/ 	.word	0x000300f0
        /*1310*/ 	.word	0x00000000
        /*1314*/ 	.word	0x0002a860
        /*1318*/ 	.short	0x010a
        /*131a*/ 	.byte	0x3f
	.zero		1


	//   ....[107]....
        /*131c*/ 	.word	0x000312d0
        /*1320*/ 	.word	0x00000007
        /*1324*/ 	.word	0x0002a820
        /*1328*/ 	.short	0x010a
        /*132a*/ 	.byte	0x3f
	.zero		1


	//   ....[108]....
        /*132c*/ 	.word	0x00031470
        /*1330*/ 	.word	0x00000005
        /*1334*/ 	.word	0x0002a840
        /*1338*/ 	.short	0x010a
        /*133a*/ 	.byte	0x3f
	.zero		1


	//   ....[109]....
        /*133c*/ 	.word	0x000314c0
        /*1340*/ 	.word	0x00000003
        /*1344*/ 	.word	0x0002a840
        /*1348*/ 	.short	0x010a
        /*134a*/ 	.byte	0x3f
	.zero		1


	//   ....[110]....
        /*134c*/ 	.word	0x00031510
        /*1350*/ 	.word	0x00000005
        /*1354*/ 	.word	0x0002a860
        /*1358*/ 	.short	0x010a
        /*135a*/ 	.byte	0x3f
	.zero		1


	//----- nvinfo : EIATTR_NUM_MBARRIERS
	.align		4
.L_482:
        /*135c*/ 	.byte	0x03, 0x38
        /*135e*/ 	.short	0x0016


	//----- nvinfo : EIATTR_EXIT_INSTR_OFFSETS
	.align		4
        /*1360*/ 	.byte	0x04, 0x1c
        /*1362*/ 	.short	(.L_484 - .L_483)


	//   ....[0]....
.L_483:
        /*1364*/ 	.word	0x0002c690


	//----- nvinfo : EIATTR_MAX_THREADS
	.align		4
.L_484:
        /*1368*/ 	.byte	0x04, 0x05
        /*136a*/ 	.short	(.L_486 - .L_485)
.L_485:
        /*136c*/ 	.word	0x00000180
        /*1370*/ 	.word	0x00000001
        /*1374*/ 	.word	0x00000001


	//----- nvinfo : EIATTR_CRS_STACK_SIZE
	.align		4
.L_486:
        /*1378*/ 	.byte	0x04, 0x1e
        /*137a*/ 	.short	(.L_488 - .L_487)
.L_487:
        /*137c*/ 	.word	0x00000000


	//----- nvinfo : EIATTR_CBANK_PARAM_SIZE
	.align		4
.L_488:
        /*1380*/ 	.byte	0x03, 0x19
        /*1382*/ 	.short	0x0af0


	//----- nvinfo : EIATTR_PARAM_CBANK
	.align		4
        /*1384*/ 	.byte	0x04, 0x0a
        /*1386*/ 	.short	(.L_490 - .L_489)
	.align		4
.L_489:
        /*1388*/ 	.word	index@(.nv.constant0._ZN7cutlass13device_kernelIN5flash11enable_sm90INS1_16FlashAttnFwdSm90INS1_25CollectiveMainloopFwdSm90ILi2EN4cute5tupleIJNS5_1CILi1EEES8_S8_EEENS6_IJNS7_ILi128EEENS7_ILi96EEENS7_ILi192EEEEEELi128ENS_10bfloat16_tEfNS_4arch4Sm90ELb0ELb1ELb1ELb1ELb1ELb1ELb0ELb1ELb1ELb1ELb1ELb0EEENS1_21CollectiveEpilogueFwdINS6_IJSA_SA_SB_EEES9_SE_SG_Li256ELb1ELb1ELb1ELb0EEENS1_36VarlenDynamicPersistentTileSchedulerILi128ELi96ELi256ELi128ELb1ELb1ELb1ELb1ELb0ELb1EEEEEEEEEvNT_6ParamsE)
        /*138c*/ 	.short	0x0210
        /*138e*/ 	.short	0x0af0


	//----- nvinfo : EIATTR_SW_WAR
	.align		4
.L_490:
        /*1390*/ 	.byte	0x04, 0x36
        /*1392*/ 	.short	(.L_492 - .L_491)
.L_491:
        /*1394*/ 	.word	0x00000008
.L_492:


//--------------------- .nv.info._ZN7cutlass13device_kernelIN5flash11enable_sm90INS1_16FlashAttnFwdSm90INS1_25CollectiveMainloopFwdSm90ILi2EN4cute5tupleIJNS5_1CILi1EEES8_S8_EEENS6_IJNS7_ILi128EEENS7_ILi96EEENS7_ILi192EEEEEELi128ENS_10bfloat16_tEfNS_4arch4Sm90ELb1ELb0ELb1ELb0ELb1ELb0ELb0ELb1ELb1ELb1ELb1ELb0EEENS1_21CollectiveEpilogueFwdINS6_IJSA_SA_SB_EEES9_SE_SG_Li256ELb0ELb1ELb1ELb0EEENS1_19SingleTileSchedulerILb0ELb1ELb1ELi128EEEEEEEEEvNT_6ParamsE --------------------------
	.section	.nv.info._ZN7cutlass13device_kernelIN5flash11enable_sm90INS1_16FlashAttnFwdSm90INS1_25CollectiveMainloopFwdSm90ILi2EN4cute5tupleIJNS5_1CILi1EEES8_S8_EEENS6_IJNS7_ILi128EEENS7_ILi96EEENS7_ILi192EEEEEELi128ENS_10bfloat16_tEfNS_4arch4Sm90ELb1ELb0ELb1ELb0ELb1ELb0ELb0ELb1ELb1ELb1ELb1ELb0EEENS1_21CollectiveEpilogueFwdINS6_IJSA_SA_SB_EEES9_SE_SG_Li256ELb0ELb1ELb1ELb0EEENS1_19SingleTileSchedulerILb0ELb1ELb1ELi128EEEEEEEEEvNT_6ParamsE,"",@"SHT_CUDA_INFO"
	.sectionflags	@""
	.align	4


	//----- nvinfo : EIATTR_CUDA_API_VERSION
	.align		4
        /*0000*/ 	.byte	0x04, 0x37
        /*0002*/ 	.short	(.L_494 - .L_493)
.L_493:
        /*0004*/ 	.word	0x00000082


	//----- nvinfo : EIATTR_KPARAM_INFO
	.align		4
.L_494:
        /*0008*/ 	.byte	0x04, 0x17
        /*000a*/ 	.short	(.L_496 - .L_495)
.L_495:
        /*000c*/ 	.word	0x00000000
        /*0010*/ 	.short	0x0000
        /*0012*/ 	.short	0x0070
        /*0014*/ 	.byte	0x00, 0xf0, 0x01, 0x28


	//----- nvinfo : EIATTR_SPARSE_MMA_MASK
	.align		4
.L_496:
        /*0018*/ 	.byte	0x03, 0x50
        /*001a*/ 	.short	0x0000


	//----- nvinfo : EIATTR_MAXREG_COUNT
	.align		4
        /*001c*/ 	.byte	0x03, 0x1b
        /*001e*/ 	.short	0x00a8


	//----- nvinfo : EIATTR_NUM_BARRIERS
	.align		4
        /*0020*/ 	.byte	0x02, 0x4c
        /*0022*/ 	.byte	0x09
	.zero		1


	//----- nvinfo : EIATTR_EXTERNS
	.align		4
        /*0024*/ 	.byte	0x04, 0x0f
        /*0026*/ 	.short	(.L_498 - .L_497)


	//   ....[0]....
	.align		4
.L_497:
        /*0028*/ 	.word	index@(__assertfail)


	//----- nvinfo : EIATTR_MERCURY_ISA_VERSION
	.align		4
.L_498:
        /*002c*/ 	.byte	0x03, 0x5f
        /*002e*/ 	.short	0x0101


	//----- nvinfo : EIATTR_INT_WARP_WIDE_INSTR_OFFSETS
	.align		4
        /*0030*/ 	.byte	0x04, 0x31
        /*0032*/ 	.short	(.L_500 - .L_499)


	//   ....[0]....
.L_499:
        /*0034*/ 	.word	0x000000b0


	//   ....[1]....
        /*0038*/ 	.word	0x000000c0


	//   ....[2]....
        /*003c*/ 	.word	0x00000160


	//----- nvinfo : EIATTR_COOP_GROUP_MASK_REGIDS
	.align		4
.L_500:
        /*0040*/ 	.byte	0x04, 0x29
        /*0042*/ 	.short	(.L_502 - .L_501)


	//   ....[0]....
.L_501:
        /*0044*/ 	.word	0xffffffff


	//   ....[1]....
        /*0048*/ 	.word	0xffffffff


	//   ....[2]....
        /*004c*/ 	.word	0xffffffff


	//   ....[3]....
        /*0050*/ 	.word	0xffffffff


	//   ....[4]....
        /*0054*/ 	.word	0xffffffff


	//   ....[5]....
        /*0058*/ 	.word	0xffffffff


	//   ....[6]....
        /*005c*/ 	.word	0xffffffff


	//   ....[7]....
        /*0060*/ 	.word	0xffffffff


	//   ....[8]....
        /*0064*/ 	.word	0xffffffff


	//   ....[9]....
        /*0068*/ 	.word	0xffffffff


	//   ....[10]....
        /*006c*/ 	.word	0xffffffff


	//   ....[11]....
        /*0070*/ 	.word	0xffffffff


	//   ....[12]....
        /*0074*/ 	.word	0xffffffff


	//   ....[13]....
        /*0078*/ 	.word	0xffffffff


	//   ....[14]....
        /*007c*/ 	.word	0xffffffff


	//   ....[15]....
        /*0080*/ 	.word	0xffffffff


	//   ....[16]....
        /*0084*/ 	.word	0xffffffff


	//   ....[17]....
        /*0088*/ 	.word	0xffffffff


	//   ....[18]....
        /*008c*/ 	.word	0xffffffff


	//   ....[19]....
        /*0090*/ 	.word	0xffffffff


	//   ....[20]....
        /*0094*/ 	.word	0xffffffff


	//   ....[21]....
        /*0098*/ 	.word	0xffffffff


	//   ....[22]....
        /*009c*/ 	.word	0xffffffff


	//   ....[23]....
        /*00a0*/ 	.word	0xffffffff


	//   ....[24]....
        /*00a4*/ 	.word	0xffffffff


	//   ....[25]....
        /*00a8*/ 	.word	0xffffffff


	//   ....[26]....
        /*00ac*/ 	.word	0xffffffff


	//   ....[27]....
        /*00b0*/ 	.word	0xffffffff


	//   ....[28]....
        /*00b4*/ 	.word	0xffffffff


	//   ....[29]....
        /*00b8*/ 	.word	0xffffffff


	//   ....[30]....
        /*00bc*/ 	.word	0xffffffff


	//   ....[31]....
        /*00c0*/ 	.word	0xffffffff


	//   ....[32]....
        /*00c4*/ 	.word	0xffffffff


	//   ....[33]....
        /*00c8*/ 	.word	0xffffffff


	//   ....[34]....
        /*00cc*/ 	.word	0xffffffff


	//   ....[35]....
        /*00d0*/ 	.word	0xffffffff


	//   ....[36]....
        /*00d4*/ 	.word	0xffffffff


	//   ....[37]....
        /*00d8*/ 	.word	0xffffffff


	//   ....[38]....
        /*00dc*/ 	.word	0xffffffff


	//   ....[39]....
        /*00e0*/ 	.word	0xffffffff


	//   ....[40]....
        /*00e4*/ 	.word	0xffffffff


	//   ....[41]....
        /*00e8*/ 	.word	0xffffffff


	//   ....[42]....
        /*00ec*/ 	.word	0xffffffff


	//   ....[43]....
        /*00f0*/ 	.word	0xffffffff


	//   ....[44]....
        /*00f4*/ 	.word	0xffffffff


	//   ....[45]....
        /*00f8*/ 	.word	0xffffffff


	//   ....[46]....
        /*00fc*/ 	.word	0xffffffff


	//   ....[47]....
        /*0100*/ 	.word	0xffffffff


	//   ....[48]....
        /*0104*/ 	.word	0xffffffff


	//   ....[49]....
        /*0108*/ 	.word	0xffffffff


	//   ....[50]....
        /*010c*/ 	.word	0xffffffff


	//   ....[51]....
        /*0110*/ 	.word	0xffffffff


	//   ....[52]....
        /*0114*/ 	.word	0xffffffff


	//   ....[53]....
        /*0118*/ 	.word	0xffffffff


	//   ....[54]....
        /*011c*/ 	.word	0xffffffff


	//   ....[55]....
        /*0120*/ 	.word	0xffffffff


	//   ....[56]....
        /*0124*/ 	.word	0xffffffff


	//   ....[57]....
        /*0128*/ 	.word	0xffffffff


	//   ....[58]....
        /*012c*/ 	.word	0xffffffff


	//   ....[59]....
        /*0130*/ 	.word	0xffffffff


	//   ....[60]....
        /*0134*/ 	.word	0xffffffff


	//   ....[61]....
        /*0138*/ 	.word	0xffffffff


	//   ....[62]....
        /*013c*/ 	.word	0xffffffff


	//   ....[63]....
        /*0140*/ 	.word	0xffffffff


	//   ....[64]....
        /*0144*/ 	.word	0xffffffff


	//   ....[65]....
        /*0148*/ 	.word	0xffffffff


	//   ....[66]....
        /*014c*/ 	.word	0xffffffff


	//   ....[67]....
        /*0150*/ 	.word	0xffffffff


	//   ....[68]....
        /*0154*/ 	.word	0xffffffff


	//   ....[69]....
        /*0158*/ 	.word	0xffffffff


	//   ....[70]....
        /*015c*/ 	.word	0xffffffff


	//   ....[71]....
        /*0160*/ 	.word	0xffffffff


	//   ....[72]....
        /*0164*/ 	.word	0xffffffff


	//   ....[73]....
        /*0168*/ 	.word	0xffffffff


	//   ....[74]....
        /*016c*/ 	.word	0xffffffff


	//   ....[75]....
        /*0170*/ 	.word	0xffffffff


	//   ....[76]....
        /*0174*/ 	.word	0xffffffff


	//   ....[77]....
        /*0178*/ 	.word	0xffffffff


	//   ....[78]....
        /*017c*/ 	.word	0xffffffff


	//   ....[79]....
        /*0180*/ 	.word	0xffffffff


	//   ....[80]....
        /*0184*/ 	.word	0xffffffff


	//   ....[81]....
        /*0188*/ 	.word	0xffffffff


	//   ....[82]....
        /*018c*/ 	.word	0xffffffff


	//   ....[83]....
        /*0190*/ 	.word	0xffffffff


	//   ....[84]....
        /*0194*/ 	.word	0xffffffff


	//   ....[85]....
        /*0198*/ 	.word	0xffffffff


	//   ....[86]....
        /*019c*/ 	.word	0xffffffff


	//   ....[87]....
        /*01a0*/ 	.word	0xffffffff


	//   ....[88]....
        /*01a4*/ 	.word	0xffffffff


	//   ....[89]....
        /*01a8*/ 	.word	0xffffffff


	//   ....[90]....
        /*01ac*/ 	.word	0xffffffff


	//   ....[91]....
        /*01b0*/ 	.word	0xffffffff


	//   ....[92]....
        /*01b4*/ 	.word	0xffffffff


	//   ....[93]....
        /*01b8*/ 	.word	0xffffffff


	//   ....[94]....
        /*01bc*/ 	.word	0xffffffff


	//   ....[95]....
        /*01c0*/ 	.word	0xffffffff


	//   ....[96]....
        /*01c4*/ 	.word	0xffffffff


	//   ....[97]....
        /*01c8*/ 	.word	0xffffffff


	//   ....[98]....
        /*01cc*/ 	.word	0xffffffff


	//   ....[99]....
        /*01d0*/ 	.word	0xffffffff


	//   ....[100]....
        /*01d4*/ 	.word	0xffffffff


	//   ....[101]....
        /*01d8*/ 	.word	0x0500000f


	//   ....[102]....
        /*01dc*/ 	.word	0x0500000f


	//   ....[103]....
        /*01e0*/ 	.word	0x0500000f


	//   ....[104]....
        /*01e4*/ 	.word	0x0500000f


	//   ....[105]....
        /*01e8*/ 	.word	0x0500000f


	//   ....[106]....
        /*01ec*/ 	.word	0x0500000f


	//   ....[107]....
        /*01f0*/ 	.word	0x0500000f


	//   ....[108]....
        /*01f4*/ 	.word	0x0500000f


	//   ....[109]....
        /*01f8*/ 	.word	0x0500000f


	//   ....[110]....
        /*01fc*/ 	.word	0x0500000f


	//   ....[111]....
        /*0200*/ 	.word	0x0500000f


	//   ....[112]....
        /*0204*/ 	.word	0x0500000f


	//   ....[113]....
        /*0208*/ 	.word	0x0500000f


	//   ....[114]....
        /*020c*/ 	.word	0x0500000f


	//   ....[115]....
        /*0210*/ 	.word	0x0500000f


	//   ....[116]....
        /*0214*/ 	.word	0x0500000f


	//   ....[117]....
        /*0218*/ 	.word	0x0500000f


	//   ....[118]....
        /*021c*/ 	.word	0x0500000f


	//   ....[119]....
        /*0220*/ 	.word	0x0500000f


	//   ....[120]....
        /*0224*/ 	.word	0x0500000f


	//   ....[121]....
        /*0228*/ 	.word	0x0500000f


	//   ....[122]....
        /*022c*/ 	.word	0x0500000f


	//   ....[123]....
        /*0230*/ 	.word	0x0500000f


	//   ....[124]....
        /*0234*/ 	.word	0x0500000f


	//   ....[125]....
        /*0238*/ 	.word	0x0500000f


	//   ....[126]....
        /*023c*/ 	.word	0x0500000f


	//   ....[127]....
        /*0240*/ 	.word	0x0500000f


	//   ....[128]....
        /*0244*/ 	.word	0x0500000f


	//   ....[129]....
        /*0248*/ 	.word	0x0500000f


	//   ....[130]....
        /*024c*/ 	.word	0x0500000f


	//   ....[131]....
        /*0250*/ 	.word	0x0500000f


	//   ....[132]....
        /*0254*/ 	.word	0x0500000f


	//   ....[133]....
        /*0258*/ 	.word	0x0500000f


	//   ....[134]....
        /*025c*/ 	.word	0x0500000f


	//   ....[135]....
        /*0260*/ 	.word	0x0500000f


	//   ....[136]....
        /*0264*/ 	.word	0x0500000f


	//   ....[137]....
        /*0268*/ 	.word	0x0500000f


	//   ....[138]....
        /*026c*/ 	.word	0x0500000f


	//   ....[139]....
        /*0270*/ 	.word	0x0500000f


	//   ....[140]....
        /*0274*/ 	.word	0x0500000f


	//   ....[141]....
        /*0278*/ 	.word	0x0500000f


	//   ....[142]....
        /*027c*/ 	.word	0x0500000f


	//   ....[143]....
        /*0280*/ 	.word	0x0500000f


	//   ....[144]....
        /*0284*/ 	.word	0x0500000f


	//   ....[145]....
        /*0288*/ 	.word	0x0500000f


	//   ....[146]....
        /*028c*/ 	.word	0x0500000f


	//   ....[147]....
        /*0290*/ 	.word	0x0500000f


	//   ....[148]....
        /*0294*/ 	.word	0x0500000f


	//   ....[149]....
        /*0298*/ 	.word	0x0500000f


	//   ....[150]....
        /*029c*/ 	.word	0x0500000f


	//   ....[151]....
        /*02a0*/ 	.word	0x0500000f


	//   ....[152]....
        /*02a4*/ 	.word	0x0500000f


	//   ....[153]....
        /*02a8*/ 	.word	0x0500000f


	//   ....[154]....
        /*02ac*/ 	.word	0x0500000f


	//   ....[155]....
        /*02b0*/ 	.word	0x0500000f


	//   ....[156]....
        /*02b4*/ 	.word	0x0500000f


	//   ....[157]....
        /*02b8*/ 	.word	0x0500000f


	//   ....[158]....
        /*02bc*/ 	.word	0x0500000f


	//   ....[159]....
        /*02c0*/ 	.word	0x0500000f


	//   ....[160]....
        /*02c4*/ 	.word	0x0500000f


	//   ....[161]....
        /*02c8*/ 	.word	0x0500000f


	//   ....[162]....
        /*02cc*/ 	.word	0x0500000f


	//   ....[163]....
        /*02d0*/ 	.word	0x0500000f


	//   ....[164]....
        /*02d4*/ 	.word	0x0500000f


	//   ....[165]....
        /*02d8*/ 	.word	0x0500000f


	//   ....[166]....
        /*02dc*/ 	.word	0x0500000f


	//----- nvinfo : EIATTR_COOP_GROUP_INSTR_OFFSETS
	.align		4
.L_502:
        /*02e0*/ 	.byte	0x04, 0x28
        /*02e2*/ 	.short	(.L_504 - .L_503)


	//   ....[0]....
.L_503:
        /*02e4*/ 	.word	0x00000060


	//   ....[1]....
        /*02e8*/ 	.word	0x000000a0


	//   ....[2]....
        /*02ec*/ 	.word	0x000002c0


	//   ....[3]....
        /*02f0*/ 	.word	0x00000420


	//   ....[4]....
        /*02f4*/ 	.word	0x00000540


	//   ....[5]....
        /*02f8*/ 	.word	0x000006a0


	//   ....[6]....
        /*02fc*/ 	.word	0x000010a0


	//   ....[7]....
        /*0300*/ 	.word	0x00001dd0


	//   ....[8]....
        /*0304*/ 	.word	0x00001eb0


	//   ....[9]....
        /*0308*/ 	.word	0x000026e0


	//   ....[10]....
        /*030c*/ 	.word	0x00002790


	//   ....[11]....
        /*0310*/ 	.word	0x00002eb0


	//   ....[12]....
        /*0314*/ 	.word	0x00002f10


	//   ....[13]....
        /*0318*/ 	.word	0x00004860


	//   ....[14]....
        /*031c*/ 	.word	0x00004a10


	//   ....[15]....
        /*0320*/ 	.word	0x00005150


	//   ....[16]....
        /*0324*/ 	.word	0x000051a0


	//   ....[17]....
        /*0328*/ 	.word	0x000058c0


	//   ....[18]....
        /*032c*/ 	.word	0x00005970


	//   ....[19]....
        /*0330*/ 	.word	0x000078d0


	//   ....[20]....
        /*0334*/ 	.word	0x00007910


	//   ....[21]....
        /*0338*/ 	.word	0x00007930


	//   ....[22]....
        /*033c*/ 	.word	0x00007950


	//   ....[23]....
        /*0340*/ 	.word	0x00008a20


	//   ....[24]....
        /*0344*/ 	.word	0x00008a50


	//   ....[25]....
        /*0348*/ 	.word	0x00008b10


	//   ....[26]....
        /*034c*/ 	.word	0x00008b20


	//   ....[27]....
        /*0350*/ 	.word	0x000099a0


	//   ....[28]....
        /*0354*/ 	.word	0x000099e0


	//   ....[29]....
        /*0358*/ 	.word	0x00009a20


	//   ....[30]....
        /*035c*/ 	.word	0x00009a50


	//   ....[31]....
        /*0360*/ 	.word	0x00009a60


	//   ....[32]....
        /*0364*/ 	.word	0x00009a80


	//   ....[33]....
        /*0368*/ 	.word	0x0000a0c0


	//   ....[34]....
        /*036c*/ 	.word	0x0000a0d0


	//   ....[35]....
        /*0370*/ 	.word	0x0000aad0


	//   ....[36]....
        /*0374*/ 	.word	0x0000bdf0


	//   ....[37]....
        /*0378*/ 	.word	0x0000be10


	//   ....[38]....
        /*037c*/ 	.word	0x0000be20


	//   ....[39]....
        /*0380*/ 	.word	0x0000be30


	//   ....[40]....
        /*0384*/ 	.word	0x0000be40


	//   ....[41]....
        /*0388*/ 	.word	0x0000be50


	//   ....[42]....
        /*038c*/ 	.word	0x0000bee0


	//   ....[43]....
        /*0390*/ 	.word	0x0000bf00


	//   ....[44]....
        /*0394*/ 	.word	0x0000bf70


	//   ....[45]....
        /*0398*/ 	.word	0x0000bf80


	//   ....[46]....
        /*039c*/ 	.word	0x0000bf90


	//   ....[47]....
        /*03a0*/ 	.word	0x0000c030


	//   ....[48]....
        /*03a4*/ 	.word	0x0000c6b0


	//   ....[49]....
        /*03a8*/ 	.word	0x0000c6e0


	//   ....[50]....
        /*03ac*/ 	.word	0x0000c710


	//   ....[51]....
        /*03b0*/ 	.word	0x0000c740


	//   ....[52]....
        /*03b4*/ 	.word	0x0000c7e0


	//   ....[53]....
        /*03b8*/ 	.word	0x0000c810


	//   ....[54]....
        /*03bc*/ 	.word	0x0000c820


	//   ....[55]....
        /*03c0*/ 	.word	0x0000c880


	//   ....[56]....
        /*03c4*/ 	.word	0x0000c930


	//   ....[57]....
        /*03c8*/ 	.word	0x0000c950


	//   ....[58]....
        /*03cc*/ 	.word	0x0000c960


	//   ....[59]....
        /*03d0*/ 	.word	0x0000c9c0


	//   ....[60]....
        /*03d4*/ 	.word	0x0000ca70


	//   ....[61]....
        /*03d8*/ 	.word	0x0000ca90


	//   ....[62]....
        /*03dc*/ 	.word	0x0000caa0


	//   ....[63]....
        /*03e0*/ 	.word	0x0000caf0


	//   ....[64]....
        /*03e4*/ 	.word	0x0000d240


	//   ....[65]....
        /*03e8*/ 	.word	0x0000d260


	//   ....[66]....
        /*03ec*/ 	.word	0x0000d270


	//   ....[67]....
        /*03f0*/ 	.word	0x0000d280


	//   ....[68]....
        /*03f4*/ 	.word	0x0000d2a0


	//   ....[69]....
        /*03f8*/ 	.word	0x0000d2c0


	//   ....[70]....
        /*03fc*/ 	.word	0x0000d320


	//   ....[71]....
        /*0400*/ 	.word	0x0000d370


	//   ....[72]....
        /*0404*/ 	.word	0x0000d390


	//   ....[73]....
        /*0408*/ 	.word	0x0000d3d0


	//   ....[74]....
        /*040c*/ 	.word	0x0000d3f0


	//   ....[75]....
        /*0410*/ 	.word	0x0000d410


	//   ....[76]....
        /*0414*/ 	.word	0x0000d6b0


	//   ....[77]....
        /*0418*/ 	.word	0x0000d6c0


	//   ....[78]....
        /*041c*/ 	.word	0x0000d6d0


	//   ....[79]....
        /*0420*/ 	.word	0x0000d6f0


	//   ....[80]....
        /*0424*/ 	.word	0x0000d780


	//   ....[81]....
        /*0428*/ 	.word	0x0000d7b0


	//   ....[82]....
        /*042c*/ 	.word	0x0000d800


	//   ....[83]....
        /*0430*/ 	.word	0x0000d830


	//   ....[84]....
        /*0434*/ 	.word	0x0000d880


	//   ....[85]....
        /*0438*/ 	.word	0x0000d8b0


	//   ....[86]....
        /*043c*/ 	.word	0x0000d900


	//   ....[87]....
        /*0440*/ 	.word	0x0000d930


	//   ....[88]....
        /*0444*/ 	.word	0x0000dd90


	//   ....[89]....
        /*0448*/ 	.word	0x0000ddc0


	//   ....[90]....
        /*044c*/ 	.word	0x0000ddf0


	//   ....[91]....
        /*0450*/ 	.word	0x0000de20


	//   ....[92]....
        /*0454*/ 	.word	0x0000de50


	//   ....[93]....
        /*0458*/ 	.word	0x0000de60


	//   ....[94]....
        /*045c*/ 	.word	0x0000de70


	//   ....[95]....
        /*0460*/ 	.word	0x0000de90


	//   ....[96]....
        /*0464*/ 	.word	0x0000deb0


	//   ....[97]....
        /*0468*/ 	.word	0x0000ded0


	//   ....[98]....
        /*046c*/ 	.word	0x0000e010


	//   ....[99]....
        /*0470*/ 	.word	0x0000e070


	//   ....[100]....
        /*0474*/ 	.word	0x0000e2d0


	//   ....[101]....
        /*0478*/ 	.word	0x0000e840


	//   ....[102]....
        /*047c*/ 	.word	0x0000e930


	//   ....[103]....
        /*0480*/ 	.word	0x0000e9d0


	//   ....[104]....
        /*0484*/ 	.word	0x0000ea30


	//   ....[105]....
        /*0488*/ 	.word	0x0000eb00


	//   ....[106]....
        /*048c*/ 	.word	0x0000eb80


	//   ....[107]....
        /*0490*/ 	.word	0x0000ec50


	//   ....[108]....
        /*0494*/ 	.word	0x0000ecc0


	//   ....[109]....
        /*0498*/ 	.word	0x0000edb0


	//   ....[110]....
        /*049c*/ 	.word	0x0000ee30


	//   ....[111]....
        /*04a0*/ 	.word	0x0000ef00


	//   ....[112]....
        /*04a4*/ 	.word	0x0000ef70


	//   ....[113]....
        /*04a8*/ 	.word	0x0000f050


	//   ....[114]....
        /*04ac*/ 	.word	0x0000f0e0


	//   ....[115]....
        /*04b0*/ 	.word	0x0000f150


	//   ....[116]....
        /*04b4*/ 	.word	0x0000f1f0


	//   ....[117]....
        /*04b8*/ 	.word	0x0000f2c0


	//   ....[118]....
        /*04bc*/ 	.word	0x0000f340


	//   ....[119]....
        /*04c0*/ 	.word	0x0000f420


	//   ....[120]....
        /*04c4*/ 	.word	0x0000f4a0


	//   ....[121]....
        /*04c8*/ 	.word	0x0000f570


	//   ....[122]....
        /*04cc*/ 	.word	0x0000f5f0


	//   ....[123]....
        /*04d0*/ 	.word	0x0000f6d0


	//   ....[124]....
        /*04d4*/ 	.word	0x0000f750


	//   ....[125]....
        /*04d8*/ 	.word	0x0000f820


	//   ....[126]....
        /*04dc*/ 	.word	0x0000f8a0


	//   ....[127]....
        /*04e0*/ 	.word	0x0000f980


	//   ....[128]....
        /*04e4*/ 	.word	0x0000f9f0


	//   ....[129]....
        /*04e8*/ 	.word	0x0000fab0


	//   ....[130]....
        /*04ec*/ 	.word	0x0000fbf0


	//   ....[131]....
        /*04f0*/ 	.word	0x0000fc90


	//   ....[132]....
        /*04f4*/ 	.word	0x0000fd70


	//   ....[133]....
        /*04f8*/ 	.word	0x0000fdc0


	//   ....[134]....
        /*04fc*/ 	.word	0x0000fea0


	//   ....[135]....
        /*0500*/ 	.word	0x0000fef0


	//   ....[136]....
        /*0504*/ 	.word	0x0000fff0


	//   ....[137]....
        /*0508*/ 	.word	0x00010040


	//   ....[138]....
        /*050c*/ 	.word	0x00010140


	//   ....[139]....
        /*0510*/ 	.word	0x00010190


	//   ....[140]....
        /*0514*/ 	.word	0x00010270


	//   ....[141]....
        /*0518*/ 	.word	0x000102c0


	//   ....[142]....
        /*051c*/ 	.word	0x000103b0


	//   ....[143]....
        /*0520*/ 	.word	0x00010440


	//   ....[144]....
        /*0524*/ 	.word	0x000104a0


	//   ....[145]....
        /*0528*/ 	.word	0x00010580


	//   ....[146]....
        /*052c*/ 	.word	0x00010620


	//   ....[147]....
        /*0530*/ 	.word	0x000106e0


	//   ....[148]....
        /*0534*/ 	.word	0x00010780


	//   ....[149]....
        /*0538*/ 	.word	0x00010840


	//   ....[150]....
        /*053c*/ 	.word	0x000108e0


	//   ....[151]....
        /*0540*/ 	.word	0x000109a0


	//   ....[152]....
        /*0544*/ 	.word	0x00010a40


	//   ....[153]....
        /*0548*/ 	.word	0x00010b00


	//   ....[154]....
        /*054c*/ 	.word	0x00010c20


	//   ....[155]....
        /*0550*/ 	.word	0x00010cc0


	//   ....[156]....
        /*0554*/ 	.word	0x00010d70


	//   ....[157]....
        /*0558*/ 	.word	0x00010e40


	//   ....[158]....
        /*055c*/ 	.word	0x00010eb0


	//   ....[159]....
        /*0560*/ 	.word	0x00010f80


	//   ....[160]....
        /*0564*/ 	.word	0x00010ff0


	//   ....[161]....
        /*0568*/ 	.word	0x000110e0


	//   ....[162]....
        /*056c*/ 	.word	0x00011150


	//   ....[163]....
        /*0570*/ 	.word	0x00011230


	//   ....[164]....
        /*0574*/ 	.word	0x000112a0


	//   ....[165]....
        /*0578*/ 	.word	0x00011360


	//   ....[166]....
        /*057c*/ 	.word	0x00011440


	//----- nvinfo : EIATTR_REG_RECONFIG
	.align		4
.L_504:
        /*0580*/ 	.byte	0x01, 0x54
	.zero		2


	//----- nvinfo : EIATTR_SYSCALL_OFFSETS
	.align		4
        /*0584*/ 	.byte	0x04, 0x46
        /*0586*/ 	.short	(.L_506 - .L_505)


	//   ....[0]....
.L_505:
        /*0588*/ 	.word	0x00001260


	//   ....[1]....
        /*058c*/ 	.word	0x0000b310


	//   ....[2]....
        /*0590*/ 	.word	0x0000b450


	//   ....[3]....
        /*0594*/ 	.word	0x0000b540


	//   ....[4]....
        /*0598*/ 	.word	0x0000c3f0


	//----- nvinfo : EIATTR_MBARRIER_INSTR_OFFSETS
	.align		4
.L_506:
        /*059c*/ 	.byte	0x04, 0x39
        /*059e*/ 	.short	(.L_508 - .L_507)


	//   ....[0]....
.L_507:
        /*05a0*/ 	.word	0x00000170
        /*05a4*/ 	.word	0x000000ff
        /*05a8*/ 	.word	0x0002a800
        /*05ac*/ 	.short	0x0100
        /*05ae*/ 	.byte	0x08
	.zero		1


	//   ....[1]....
        /*05b0*/ 	.word	0x00000180
        /*05b4*/ 	.word	0x000000ff
        /*05b8*/ 	.word	0x0002a820
        /*05bc*/ 	.short	0x0100
        /*05be*/ 	.byte	0x08
	.zero		1


	//   ....[2]....
        /*05c0*/ 	.word	0x00000270
        /*05c4*/ 	.word	0x000000ff
        /*05c8*/ 	.word	0x0002a830
        /*05cc*/ 	.short	0x0100
        /*05ce*/ 	.byte	0x08
	.zero		1


	//   ....[3]....
        /*05d0*/ 	.word	0x00000280
        /*05d4*/ 	.word	0x000000ff
        /*05d8*/ 	.word	0x0002a840
        /*05dc*/ 	.short	0x0100
        /*05de*/ 	.byte	0x08
	.zero		1


	//   ....[4]....
        /*05e0*/ 	.word	0x00000290
        /*05e4*/ 	.word	0x000000ff
        /*05e8*/ 	.word	0x0002a838
        /*05ec*/ 	.short	0x0100
        /*05ee*/ 	.byte	0x08
	.zero		1


	//   ....[5]....
        /*05f0*/ 	.word	0x000002a0
        /*05f4*/ 	.word	0x000000ff
        /*05f8*/ 	.word	0x0002a848
        /*05fc*/ 	.short	0x0100
        /*05fe*/ 	.byte	0x08
	.zero		1


	//   ....[6]....
        /*0600*/ 	.word	0x000003d0
        /*0604*/ 	.word	0x000000ff
        /*0608*/ 	.word	0x0002a850
        /*060c*/ 	.short	0x0100
        /*060e*/ 	.byte	0x08
	.zero		1


	//   ....[7]....
        /*0610*/ 	.word	0x000003e0
        /*0614*/ 	.word	0x000000ff
        /*0618*/ 	.word	0x0002a860
        /*061c*/ 	.short	0x0100
        /*061e*/ 	.byte	0x08
	.zero		1


	//   ....[8]....
        /*0620*/ 	.word	0x000003f0
        /*0624*/ 	.word	0x000000ff
        /*0628*/ 	.word	0x0002a858
        /*062c*/ 	.short	0x0100
        /*062e*/ 	.byte	0x08
	.zero		1


	//   ....[9]....
        /*0630*/ 	.word	0x00000400
        /*0634*/ 	.word	0x000000ff
        /*0638*/ 	.word	0x0002a868
        /*063c*/ 	.short	0x0100
        /*063e*/ 	.byte	0x08
	.zero		1


	//   ....[10]....
        /*0640*/ 	.word	0x000004f0
        /*0644*/ 	.word	0x000000ff
        /*0648*/ 	.word	0x0002a870
        /*064c*/ 	.short	0x0100
        /*064e*/ 	.byte	0x06
	.zero		1


	//   ....[11]....
        /*0650*/ 	.word	0x00000500
        /*0654*/ 	.word	0x000000ff
        /*0658*/ 	.word	0x0002a880
        /*065c*/ 	.short	0x0100
        /*065e*/ 	.byte	0x06
	.zero		1


	//   ....[12]....
        /*0660*/ 	.word	0x00000510
        /*0664*/ 	.word	0x000000ff
        /*0668*/ 	.word	0x0002a878
        /*066c*/ 	.short	0x0100
        /*066e*/ 	.byte	0x06
	.zero		1


	//   ....[13]....
        /*0670*/ 	.word	0x00000520
        /*0674*/ 	.word	0x000000ff
        /*0678*/ 	.word	0x0002a888
        /*067c*/ 	.short	0x0100
        /*067e*/ 	.byte	0x06
	.zero		1


	//   ....[14]....
        /*0680*/ 	.word	0x00000650
        /*0684*/ 	.word	0x000000ff
        /*0688*/ 	.word	0x0002a890
        /*068c*/ 	.short	0x0100
        /*068e*/ 	.byte	0x08
	.zero		1


	//   ....[15]....
        /*0690*/ 	.word	0x00000660
        /*0694*/ 	.word	0x000000ff
        /*0698*/ 	.word	0x0002a8a0
        /*069c*/ 	.short	0x0100
        /*069e*/ 	.byte	0x08
	.zero		1


	//   ....[16]....
        /*06a0*/ 	.word	0x00000670
        /*06a4*/ 	.word	0x000000ff
        /*06a8*/ 	.word	0x0002a898
        /*06ac*/ 	.short	0x0100
        /*06ae*/ 	.byte	0x08
	.zero		1


	//   ....[17]....
        /*06b0*/ 	.word	0x00000680
        /*06b4*/ 	.word	0x000000ff
        /*06b8*/ 	.word	0x0002a8a8
        /*06bc*/ 	.short	0x0100
        /*06be*/ 	.byte	0x08
	.zero		1


	//   ....[18]....
        /*06c0*/ 	.word	0x000007c0
        /*06c4*/ 	.word	0x000000ff
        /*06c8*/ 	.word	0x0002a8b0
        /*06cc*/ 	.short	0x0100
        /*06ce*/ 	.byte	0x08
	.zero		1


	//   ....[19]....
        /*06d0*/ 	.word	0x000007d0
        /*06d4*/ 	.word	0x000000ff
        /*06d8*/ 	.word	0x0002a8c0
        /*06dc*/ 	.short	0x0100
        /*06de*/ 	.byte	0x08
	.zero		1


	//   ....[20]....
        /*06e0*/ 	.word	0x000007e0
        /*06e4*/ 	.word	0x000000ff
        /*06e8*/ 	.word	0x0002a8b8
        /*06ec*/ 	.short	0x0100
        /*06ee*/ 	.byte	0x08
	.zero		1


	//   ....[21]....
        /*06f0*/ 	.word	0x000007f0
        /*06f4*/ 	.word	0x000000ff
        /*06f8*/ 	.word	0x0002a8c8
        /*06fc*/ 	.short	0x0100
        /*06fe*/ 	.byte	0x08
	.zero		1


	//   ....[22]....
        /*0700*/ 	.word	0x00001280
        /*0704*/ 	.word	0x000000ff
        /*0708*/ 	.word	0x0002a800
        /*070c*/ 	.short	0x010a
        /*070e*/ 	.byte	0x27
	.zero		1


	//   ....[23]....
        /*0710*/ 	.word	0x00001300
        /*0714*/ 	.word	0x000000ff
        /*0718*/ 	.word	0x0002a830
        /*071c*/ 	.short	0x010a
        /*071e*/ 	.byte	0x27
	.zero		1


	//   ....[24]....
        /*0720*/ 	.word	0x00001360
        /*0724*/ 	.word	0x000000ff
        /*0728*/ 	.word	0x0002a830
        /*072c*/ 	.short	0x010a
        /*072e*/ 	.byte	0x27
	.zero		1


	//   ....[25]....
        /*0730*/ 	.word	0x00002350
        /*0734*/ 	.word	0x000000ff
        /*0738*/ 	.word	0x00000000
        /*073c*/ 	.short	0x0101
        /*073e*/ 	.byte	0x04
	.zero		1


	//   ....[26]....
        /*0740*/ 	.word	0x00003b60
        /*0744*/ 	.word	0x000000ff
        /*0748*/ 	.word	0x0002a830
        /*074c*/ 	.short	0x010a
        /*074e*/ 	.byte	0x07
	.zero		1


	//   ....[27]....
        /*0750*/ 	.word	0x00003ba0
        /*0754*/ 	.word	0x000000ff
        /*0758*/ 	.word	0x0002a830
        /*075c*/ 	.short	0x010a
        /*075e*/ 	.byte	0x07
	.zero		1


	//   ....[28]....
        /*0760*/ 	.word	0x000043f0
        /*0764*/ 	.word	0x000000ff
        /*0768*/ 	.word	0x0002a850
        /*076c*/ 	.short	0x010a
        /*076e*/ 	.byte	0x0a
	.zero		1


	//   ....[29]....
        /*0770*/ 	.word	0x00004430
        /*0774*/ 	.word	0x000000ff
        /*0778*/ 	.word	0x0002a850
        /*077c*/ 	.short	0x010a
        /*077e*/ 	.byte	0x0a
	.zero		1


	//   ....[30]....
        /*0780*/ 	.word	0x00004d20
        /*0784*/ 	.word	0x000000ff
        /*0788*/ 	.word	0x00000000
        /*078c*/ 	.short	0x0101
        /*078e*/ 	.byte	0x07
	.zero		1


	//   ....[31]....
        /*0790*/ 	.word	0x00006230
        /*0794*/ 	.word	0x000000ff
        /*0798*/ 	.word	0x00000000
        /*079c*/ 	.short	0x0101
        /*079e*/ 	.byte	0x0a
	.zero		1


	//   ....[32]....
        /*07a0*/ 	.word	0x00006490
        /*07a4*/ 	.word	0x000000ff
        /*07a8*/ 	.word	0x0002a830
        /*07ac*/ 	.short	0x010a
        /*07ae*/ 	.byte	0x26
	.zero		1


	//   ....[33]....
        /*07b0*/ 	.word	0x000064d0
        /*07b4*/ 	.word	0x000000ff
        /*07b8*/ 	.word	0x0002a830
        /*07bc*/ 	.short	0x010a
        /*07be*/ 	.byte	0x26
	.zero		1


	//   ....[34]....
        /*07c0*/ 	.word	0x00006d20
        /*07c4*/ 	.word	0x000000ff
        /*07c8*/ 	.word	0x0002a850
        /*07cc*/ 	.short	0x010a
        /*07ce*/ 	.byte	0x05
	.zero		1


	//   ....[35]....
        /*07d0*/ 	.word	0x00006d60
        /*07d4*/ 	.word	0x000000ff
        /*07d8*/ 	.word	0x0002a850
        /*07dc*/ 	.short	0x010a
        /*07de*/ 	.byte	0x05
	.zero		1


	//   ....[36]....
        /*07e0*/ 	.word	0x000073c0
        /*07e4*/ 	.word	0x000000ff
        /*07e8*/ 	.word	0x00000000
        /*07ec*/ 	.short	0x0101
        /*07ee*/ 	.byte	0x26
	.zero		1


	//   ....[37]....
        /*07f0*/ 	.word	0x000083d0
        /*07f4*/ 	.word	0x000000ff
        /*07f8*/ 	.word	0x00000000
        /*07fc*/ 	.short	0x0101
        /*07fe*/ 	.byte	0x05
	.zero		1


	//   ....[38]....
        /*0800*/ 	.word	0x00008990
        /*0804*/ 	.word	0x000000ff
        /*0808*/ 	.word	0x0002a850
        /*080c*/ 	.short	0x010a
        /*080e*/ 	.byte	0x05
	.zero		1


	//   ....[39]....
        /*0810*/ 	.word	0x000089d0
        /*0814*/ 	.word	0x000000ff
        /*0818*/ 	.word	0x0002a850
        /*081c*/ 	.short	0x010a
        /*081e*/ 	.byte	0x05
	.zero		1


	//   ....[40]....
        /*0820*/ 	.word	0x00008ea0
        /*0824*/ 	.word	0x000000ff
        /*0828*/ 	.word	0x00000000
        /*082c*/ 	.short	0x0101
        /*082e*/ 	.byte	0x04
	.zero		1


	//   ....[41]....
        /*0830*/ 	.word	0x00009a70
        /*0834*/ 	.word	0x000000ff
        /*0838*/ 	.word	0x00000000
        /*083c*/ 	.short	0x0101
        /*083e*/ 	.byte	0x04
	.zero		1


	//   ....[42]....
        /*0840*/ 	.word	0x0000bbb0
        /*0844*/ 	.word	0x000000ff
        /*0848*/ 	.word	0x0002a840
        /*084c*/ 	.short	0x010a
        /*084e*/ 	.byte	0x2e
	.zero		1


	//   ....[43]....
        /*0850*/ 	.word	0x0000c1b0
        /*0854*/ 	.word	0x000000ff
        /*0858*/ 	.word	0x0002a830
        /*085c*/ 	.short	0x0107
        /*085e*/ 	.byte	0x2e
	.zero		1


	//   ....[44]....
        /*0860*/ 	.word	0x0000c220
        /*0864*/ 	.word	0x000000ff
        /*0868*/ 	.word	0x0002a830
        /*086c*/ 	.short	0x0101
        /*086e*/ 	.byte	0x2e
	.zero		1


	//   ....[45]....
        /*0870*/ 	.word	0x0000cc40
        /*0874*/ 	.word	0x000000ff
        /*0878*/ 	.word	0x0002a800
        /*087c*/ 	.short	0x0107
        /*087e*/ 	.byte	0x2e
	.zero		1


	//   ....[46]....
        /*0880*/ 	.word	0x0000cca0
        /*0884*/ 	.word	0x000000ff
        /*0888*/ 	.word	0x0002a800
        /*088c*/ 	.short	0x0101
        /*088e*/ 	.byte	0x2e
	.zero		1


	//   ....[47]....
        /*0890*/ 	.word	0x0000ccb0
        /*0894*/ 	.word	0x000000ff
        /*0898*/ 	.word	0x0002a820
        /*089c*/ 	.short	0x010a
        /*089e*/ 	.byte	0x2e
	.zero		1


	//   ....[48]....
        /*08a0*/ 	.word	0x0000d020
        /*08a4*/ 	.word	0x0000001a
        /*08a8*/ 	.word	0x0002a840
        /*08ac*/ 	.short	0x010a
        /*08ae*/ 	.byte	0x3f
	.zero		1


	//   ....[49]....
        /*08b0*/ 	.word	0x0000d530
        /*08b4*/ 	.word	0x0000001a
        /*08b8*/ 	.word	0x0002a830
        /*08bc*/ 	.short	0x0107
        /*08be*/ 	.byte	0x3f
	.zero		1


	//   ....[50]....
        /*08c0*/ 	.word	0x0000d5e0
        /*08c4*/ 	.word	0x0000001a
        /*08c8*/ 	.word	0x0002a830
        /*08cc*/ 	.short	0x0101
        /*08ce*/ 	.byte	0x3f
	.zero		1


	//   ....[51]....
        /*08d0*/ 	.word	0x0000d640
        /*08d4*/ 	.word	0x00000000
        /*08d8*/ 	.word	0x0002a860
        /*08dc*/ 	.short	0x010a
        /*08de*/ 	.byte	0x3f
	.zero		1


	//   ....[52]....
        /*08e0*/ 	.word	0x0000daa0
        /*08e4*/ 	.word	0x00000000
        /*08e8*/ 	.word	0x0002a850
        /*08ec*/ 	.short	0x0107
        /*08ee*/ 	.byte	0x3f
	.zero		1


	//   ....[53]....
        /*08f0*/ 	.word	0x0000dba0
        /*08f4*/ 	.word	0x00000000
        /*08f8*/ 	.word	0x0002a850
        /*08fc*/ 	.short	0x0101
        /*08fe*/ 	.byte	0x3f
	.zero		1


	//   ....[54]....
        /*0900*/ 	.word	0x0000dd20
        /*0904*/ 	.word	0x00000000
        /*0908*/ 	.word	0x0002a860
        /*090c*/ 	.short	0x010a
        /*090e*/ 	.byte	0x3f
	.zero		1


	//   ....[55]....
        /*0910*/ 	.word	0x0000e140
        /*0914*/ 	.word	0x00000000
        /*0918*/ 	.word	0x0002a850
        /*091c*/ 	.short	0x0107
        /*091e*/ 	.byte	0x3f
	.zero		1


	//   ....[56]....
        /*0920*/ 	.word	0x0000e1f0
        /*0924*/ 	.word	0x00000000
        /*0928*/ 	.word	0x0002a850
        /*092c*/ 	.short	0x0101
        /*092e*/ 	.byte	0x3f
	.zero		1


	//   ....[57]....
        /*0930*/ 	.word	0x0000e290
        /*0934*/ 	.word	0x00000005
        /*0938*/ 	.word	0x0002a820
        /*093c*/ 	.short	0x010a
        /*093e*/ 	.byte	0x3f
	.zero		1


	//   ....[58]....
        /*0940*/ 	.word	0x0000e3d0
        /*0944*/ 	.word	0x00000006
        /*0948*/ 	.word	0x0002a840
        /*094c*/ 	.short	0x010a
        /*094e*/ 	.byte	0x3f
	.zero		1


	//   ....[59]....
        /*0950*/ 	.word	0x0000e470
        /*0954*/ 	.word	0x00000005
        /*0958*/ 	.word	0x0002a840
        /*095c*/ 	.short	0x010a
        /*095e*/ 	.byte	0x3f
	.zero		1


	//   ....[60]....
        /*0960*/ 	.word	0x0000e4b0
        /*0964*/ 	.word	0x00000006
        /*0968*/ 	.word	0x0002a860
        /*096c*/ 	.short	0x010a
        /*096e*/ 	.byte	0x3f
	.zero		1


	//   ....[61]....
        /*0970*/ 	.word	0x0000e4f0
        /*0974*/ 	.word	0x00000005
        /*0978*/ 	.word	0x0002a860
        /*097c*/ 	.short	0x010a
        /*097e*/ 	.byte	0x3f
	.zero		1


	//   ....[62]....
        /*0980*/ 	.word	0x0000e560
        /*0984*/ 	.word	0x00000003
        /*0988*/ 	.word	0x0002a800
        /*098c*/ 	.short	0x010a
        /*098e*/ 	.byte	0x3f
	.zero		1


	//   ....[63]....
        /*0990*/ 	.word	0x0000e5c0
        /*0994*/ 	.word	0x00000003
        /*0998*/ 	.word	0x0002a830
        /*099c*/ 	.short	0x010a
        /*099e*/ 	.byte	0x3f
	.zero		1


	//   ....[64]....
        /*09a0*/ 	.word	0x0000e620
        /*09a4*/ 	.word	0x0000000c
        /*09a8*/ 	.word	0x0002a830
        /*09ac*/ 	.short	0x010a
        /*09ae*/ 	.byte	0x3f
	.zero		1


	//   ....[65]....
        /*09b0*/ 	.word	0x0000e680
        /*09b4*/ 	.word	0x00000006
        /*09b8*/ 	.word	0x0002a850
        /*09bc*/ 	.short	0x010a
        /*09be*/ 	.byte	0x3f
	.zero		1


	//   ....[66]....
        /*09c0*/ 	.word	0x0000e6e0
        /*09c4*/ 	.word	0x0000000c
        /*09c8*/ 	.word	0x0002a830
        /*09cc*/ 	.short	0x010a
        /*09ce*/ 	.byte	0x3f
	.zero		1


	//   ....[67]....
        /*09d0*/ 	.word	0x0000e740
        /*09d4*/ 	.word	0x00000006
        /*09d8*/ 	.word	0x0002a850
        /*09dc*/ 	.short	0x010a
        /*09de*/ 	.byte	0x3f
	.zero		1


	//   ....[68]....
        /*09e0*/ 	.word	0x0000e7a0
        /*09e4*/ 	.word	0x00000005
        /*09e8*/ 	.word	0x0002a850
        /*09ec*/ 	.short	0x010a
        /*09ee*/ 	.byte	0x3f
	.zero		1


	//   ....[69]....
        /*09f0*/ 	.word	0x0000e880
        /*09f4*/ 	.word	0x00000005
        /*09f8*/ 	.word	0x0002a840
        /*09fc*/ 	.short	0x010a
        /*09fe*/ 	.byte	0x3f
	.zero		1


	//   ....[70]....
        /*0a00*/ 	.word	0x0000faf0
        /*0a04*/ 	.word	0x00000003
        /*0a08*/ 	.word	0x0002a820
        /*0a0c*/ 	.short	0x010a
        /*0a0e*/ 	.byte	0x3f
	.zero		1


	//   ....[71]....
        /*0a10*/ 	.word	0x0000fb40
        /*0a14*/ 	.word	0x0000001a
        /*0a18*/ 	.word	0x0002a840
        /*0a1c*/ 	.short	0x010a
        /*0a1e*/ 	.byte	0x3f
	.zero		1


	//   ....[72]....
        /*0a20*/ 	.word	0x00010300
        /*0a24*/ 	.word	0x00000000
        /*0a28*/ 	.word	0x0002a860
        /*0a2c*/ 	.short	0x010a
        /*0a2e*/ 	.byte	0x3f
	.zero		1


	//   ....[73]....
        /*0a30*/ 	.word	0x00010b70
        /*0a34*/ 	.word	0x00000000
        /*0a38*/ 	.word	0x0002a860
        /*0a3c*/ 	.short	0x010a
        /*0a3e*/ 	.byte	0x3f
	.zero		1


	//   ....[74]....
        /*0a40*/ 	.word	0x00011390
        /*0a44*/ 	.word	0x00000005
        /*0a48*/ 	.word	0x0002a820
        /*0a4c*/ 	.short	0x010a
        /*0a4e*/ 	.byte	0x3f
	.zero		1


	//   ....[75]....
        /*0a50*/ 	.word	0x00011500
        /*0a54*/ 	.word	0x00000006
        /*0a58*/ 	.word	0x0002a840
        /*0a5c*/ 	.short	0x010a
        /*0a5e*/ 	.byte	0x3f
	.zero		1


	//   ....[76]....
        /*0a60*/ 	.word	0x00011550
        /*0a64*/ 	.word	0x00000005
        /*0a68*/ 	.word	0x0002a840
        /*0a6c*/ 	.short	0x010a
        /*0a6e*/ 	.byte	0x3f
	.zero		1


	//   ....[77]....
        /*0a70*/ 	.word	0x000115a0
        /*0a74*/ 	.word	0x00000006
        /*0a78*/ 	.word	0x0002a860
        /*0a7c*/ 	.short	0x010a
        /*0a7e*/ 	.byte	0x3f
	.zero		1


	//----- nvinfo : EIATTR_NUM_MBARRIERS
	.align		4
.L_508:
        /*0a80*/ 	.byte	0x03, 0x38
        /*0a82*/ 	.short	0x0016


	//----- nvinfo : EIATTR_EXIT_INSTR_OFFSETS
	.align		4
        /*0a84*/ 	.byte	0x04, 0x1c
        /*0a86*/ 	.short	(.L_510 - .L_509)


	//   ....[0]....
.L_509:
        /*0a88*/ 	.word	0x0000e540


	//----- nvinfo : EIATTR_MAX_THREADS
	.align		4
.L_510:
        /*0a8c*/ 	.byte	0x04, 0x05
        /*0a8e*/ 	.short	(.L_512 - .L_511)
.L_511:
        /*0a90*/ 	.word	0x00000180
        /*0a94*/ 	.word	0x00000001
        /*0a98*/ 	.word	0x00000001


	//----- nvinfo : EIATTR_CRS_STACK_SIZE
	.align		4
.L_512:
        /*0a9c*/ 	.byte	0x04, 0x1e
        /*0a9e*/ 	.short	(.L_514 - .L_513)
.L_513:
        /*0aa0*/ 	.word	0x00000000


	//----- nvinfo : EIATTR_CBANK_PARAM_SIZE
	.align		4
.L_514:
        /*0aa4*/ 	.byte	0x03, 0x19
        /*0aa6*/ 	.short	0x0a70


	//----- nvinfo : EIATTR_PARAM_CBANK
	.align		4
        /*0aa8*/ 	.byte	0x04, 0x0a
        /*0aaa*/ 	.short	(.L_516 - .L_515)
	.align		4
.L_515:
        /*0aac*/ 	.word	index@(.nv.constant0._ZN7cutlass13device_kernelIN5flash11enable_sm90INS1_16FlashAttnFwdSm90INS1_25CollectiveMainloopFwdSm90ILi2EN4cute5tupleIJNS5_1CILi1EEES8_S8_EEENS6_IJNS7_ILi128EEENS7_ILi96EEENS7_ILi192EEEEEELi128ENS_10bfloat16_tEfNS_4arch4Sm90ELb1ELb0ELb1ELb0ELb1ELb0ELb0ELb1ELb1ELb1ELb1ELb0EEENS1_21CollectiveEpilogueFwdINS6_IJSA_SA_SB_EEES9_SE_SG_Li256ELb0ELb1ELb1ELb0EEENS1_19SingleTileSchedulerILb0ELb1ELb1ELi128EEEEEEEEEvNT_6ParamsE)
        /*0ab0*/ 	.short	0x0210
        /*0ab2*/ 	.short	0x0a70


	//----- nvinfo : EIATTR_SW_WAR
	.align		4
.L_516:
        /*0ab4*/ 	.byte	0x04, 0x36
        /*0ab6*/ 	.short	(.L_518 - .L_517)
.L_517:
        /*0ab8*/ 	.word	0x00000008
.L_518:


//--------------------- .nv.info._ZN7cutlass13device_kernelIN5flash11enable_sm90INS1_16FlashAttnFwdSm90INS1_25CollectiveMainloopFwdSm90ILi2EN4cute5tupleIJNS5_1CILi1EEES8_S8_EEENS6_IJNS7_ILi128EEENS7_ILi96EEENS7_ILi192EEEEEELi128ENS_10bfloat16_tEfNS_4arch4Sm90ELb1ELb0ELb1ELb1ELb1ELb0ELb0ELb1ELb1ELb1ELb1ELb0EEENS1_21CollectiveEpilogueFwdINS6_IJSA_SA_SB_EEES9_SE_SG_Li256ELb1ELb1ELb1ELb0EEENS1_36VarlenDynamicPersistentTileSchedulerILi128ELi96ELi256ELi128ELb1ELb1ELb1ELb1ELb1ELb1EEEEEEEEEvNT_6ParamsE --------------------------
	.section	.nv.info._ZN7cutlass13device_kernelIN5flash11enable_sm90INS1_16FlashAttnFwdSm90INS1_25CollectiveMainloopFwdSm90ILi2EN4cute5tupleIJNS5_1CILi1EEES8_S8_EEENS6_IJNS7_ILi128EEENS7_ILi96EEENS7_ILi192EEEEEELi128ENS_10bfloat16_tEfNS_4arch4Sm90ELb1ELb0ELb1ELb1ELb1ELb0ELb0ELb1ELb1ELb1ELb1ELb0EEENS1_21CollectiveEpilogueFwdINS6_IJSA_SA_SB_EEES9_SE_SG_Li256ELb1ELb1ELb1ELb0EEENS1_36VarlenDynamicPersistentTileSchedulerILi128ELi96ELi256ELi128ELb1ELb1ELb1ELb1ELb1ELb1EEEEEEEEEvNT_6ParamsE,"",@"SHT_CUDA_INFO"
	.sectionflags	@""
	.align	4


	//----- nvinfo : EIATTR_CUDA_API_VERSION
	.align		4
        /*0000*/ 	.byte	0x04, 0x37
        /*0002*/ 	.short	(.L_520 - .L_519)
.L_519:
        /*0004*/ 	.word	0x00000082


	//----- nvinfo : EIATTR_KPARAM_INFO
	.align		4
.L_520:
        /*0008*/ 	.byte	0x04, 0x17
        /*000a*/ 	.short	(.L_522 - .L_521)
.L_521:
        /*000c*/ 	.word	0x00000000
        /*0010*/ 	.short	0x0000
        /*0012*/ 	.short	0x0070
        /*0014*/ 	.byte	0x00, 0xf0, 0x01, 0x2a


	//----- nvinfo : EIATTR_SPARSE_MMA_MASK
	.align		4
.L_522:
        /*0018*/ 	.byte	0x03, 0x50
        /*001a*/ 	.short	0x0000


	//----- nvinfo : EIATTR_MAXREG_COUNT
	.align		4
        /*001c*/ 	.byte	0x03, 0x1b
        /*001e*/ 	.short	0x00a8


	//----- nvinfo : EIATTR_NUM_BARRIERS
	.align		4
        /*0020*/ 	.byte	0x02, 0x4c
        /*0022*/ 	.byte	0x09
	.zero		1


	//----- nvinfo : EIATTR_EXTERNS
	.align		4
        /*0024*/ 	.byte	0x04, 0x0f
        /*0026*/ 	.short	(.L_524 - .L_523)


	//   ....[0]....
	.align		4
.L_523:
        /*0028*/ 	.word	index@(__assertfail)


	//----- nvinfo : EIATTR_ANNOTATIONS
	.align		4
.L_524:
        /*002c*/ 	.byte	0x04, 0x55
        /*002e*/ 	.short	(.L_526 - .L_525)


	//   ....[0]....
.L_525:
        /* <DEDUP_REMOVED lines=13> */


	//----- nvinfo : EIATTR_MERCURY_ISA_VERSION
	.align		4
.L_526:
        /*00f0*/ 	.byte	0x03, 0x5f
        /*00f2*/ 	.short	0x0101


	//----- nvinfo : EIATTR_UNUSED_LOAD_BYTE_OFFSET
	.align		4
        /*00f4*/ 	.byte	0x04, 0x44
        /*00f6*/ 	.short	(.L_528 - .L_527)


	//   ....[0]....
.L_527:
        /*00f8*/ 	.word	0x00000950
        /*00fc*/ 	.word	0x0000fff0


	//   ....[1]....
        /*0100*/ 	.word	0x00009fb0
        /*0104*/ 	.word	0x0000fff0


	//----- nvinfo : EIATTR_INT_WARP_WIDE_INSTR_OFFSETS
	.align		4
.L_528:
        /*0108*/ 	.byte	0x04, 0x31
        /*010a*/ 	.short	(.L_530 - .L_529)


	//   ....[0]....
.L_529:
        /*010c*/ 	.word	0x000000c0


	//   ....[1]....
        /*0110*/ 	.word	0x000000d0


	//   ....[2]....
        /*0114*/ 	.word	0x00000170


	//   ....[3]....
        /*0118*/ 	.word	0x0000e900


	//   ....[4]....
        /*011c*/ 	.word	0x0000e990


	//   ....[5]....
        /*0120*/ 	.word	0x000117d0


	//   ....[6]....
        /*0124*/ 	.word	0x00011860


	//----- nvinfo : EIATTR_COOP_GROUP_MASK_REGIDS
	.align		4
.L_530:
        /*0128*/ 	.byte	0x04, 0x29
        /*012a*/ 	.short	(.L_532 - .L_531)


	//   ....[0]....
.L_531:
        /*012c*/ 	.word	0xffffffff


	//   ....[1]....
        /*0130*/ 	.word	0xffffffff


	//   ....[2]....
        /*0134*/ 	.word	0xffffffff


	//   ....[3]....
        /*0138*/ 	.word	0xffffffff


	//   ....[4]....
        /*013c*/ 	.word	0xffffffff


	//   ....[5]....
        /*0140*/ 	.word	0xffffffff


	//   ....[6]....
        /*0144*/ 	.word	0xffffffff


	//   ....[7]....
        /*0148*/ 	.word	0xffffffff


	//   ....[8]....
        /*014c*/ 	.word	0xffffffff


	//   ....[9]....
        /*0150*/ 	.word	0xffffffff


	//   ....[10]....
        /*0154*/ 	.word	0xffffffff


	//   ....[11]....
        /*0158*/ 	.word	0xffffffff


	//   ....[12]....
        /*015c*/ 	.word	0xffffffff


	//   ....[13]....
        /*0160*/ 	.word	0xffffffff


	//   ....[14]....
        /*0164*/ 	.word	0xffffffff


	//   ....[15]....
        /*0168*/ 	.word	0xffffffff


	//   ....[16]....
        /*016c*/ 	.word	0xffffffff


	//   ....[17]....
        /*0170*/ 	.word	0xffffffff


	//   ....[18]....
        /*0174*/ 	.word	0xffffffff


	//   ....[19]....
        /*0178*/ 	.word	0xffffffff


	//   ....[20]....
        /*017c*/ 	.word	0xffffffff


	//   ....[21]....
        /*0180*/ 	.word	0xffffffff


	//   ....[22]....
        /*0184*/ 	.word	0xffffffff


	//   ....[23]....
        /*0188*/ 	.word	0xffffffff


	//   ....[24]....
        /*018c*/ 	.word	0xffffffff


	//   ....[25]....
        /*0190*/ 	.word	0xffffffff


	//   ....[26]....
        /*0194*/ 	.word	0xffffffff


	//   ....[27]....
        /*0198*/ 	.word	0xffffffff


	//   ....[28]....
        /*019c*/ 	.word	0xffffffff


	//   ....[29]....
        /*01a0*/ 	.word	0xffffffff


	//   ....[30]....
        /*01a4*/ 	.word	0xffffffff


	//   ....[31]....
        /*01a8*/ 	.word	0xffffffff


	//   ....[32]....
        /*01ac*/ 	.word	0xffffffff


	//   ....[33]....
        /*01b0*/ 	.word	0xffffffff


	//   ....[34]....
        /*01b4*/ 	.word	0xffffffff


	//   ....[35]....
        /*01b8*/ 	.word	0xffffffff


	//   ....[36]....
        /*01bc*/ 	.word	0xffffffff


	//   ....[37]....
        /*01c0*/ 	.word	0xffffffff


	//   ....[38]....
        /*01c4*/ 	.word	0xffffffff


	//   ....[39]....
        /*01c8*/ 	.word	0xffffffff


	//   ....[40]....
        /*01cc*/ 	.word	0xffffffff


	//   ....[41]....
        /*01d0*/ 	.word	0xffffffff


	//   ....[42]....
        /*01d4*/ 	.word	0xffffffff


	//   ....[43]....
        /*01d8*/ 	.word	0xffffffff


	//   ....[44]....
        /*01dc*/ 	.word	0xffffffff


	//   ....[45]....
        /*01e0*/ 	.word	0xffffffff


	//   ....[46]....
        /*01e4*/ 	.word	0xffffffff


	//   ....[47]....
        /*01e8*/ 	.word	0xffffffff


	//   ....[48]....
        /*01ec*/ 	.word	0xffffffff


	//   ....[49]....
        /*01f0*/ 	.word	0xffffffff


	//   ....[50]....
        /*01f4*/ 	.word	0xffffffff


	//   ....[51]....
        /*01f8*/ 	.word	0xffffffff


	//   ....[52]....
        /*01fc*/ 	.word	0xffffffff


	//   ....[53]....
        /*0200*/ 	.word	0xffffffff


	//   ....[54]....
        /*0204*/ 	.word	0xffffffff


	//   ....[55]....
        /*0208*/ 	.word	0xffffffff


	//   ....[56]....
        /*020c*/ 	.word	0xffffffff


	//   ....[57]....
        /*0210*/ 	.word	0xffffffff


	//   ....[58]....
        /*0214*/ 	.word	0xffffffff


	//   ....[59]....
        /*0218*/ 	.word	0xffffffff


	//   ....[60]....
        /*021c*/ 	.word	0xffffffff


	//   ....[61]....
        /*0220*/ 	.word	0xffffffff


	//   ....[62]....
        /*0224*/ 	.word	0xffffffff


	//   ....[63]....
        /*0228*/ 	.word	0xffffffff


	//   ....[64]....
        /*022c*/ 	.word	0xffffffff


	//   ....[65]....
        /*0230*/ 	.word	0xffffffff


	//   ....[66]....
        /*0234*/ 	.word	0xffffffff


	//   ....[67]....
        /*0238*/ 	.word	0xffffffff


	//   ....[68]....
        /*023c*/ 	.word	0xffffffff


	//   ....[69]....
        /*0240*/ 	.word	0xffffffff


	//   ....[70]....
        /*0244*/ 	.word	0xffffffff


	//   ....[71]....
        /*0248*/ 	.word	0xffffffff


	//   ....[72]....
        /*024c*/ 	.word	0xffffffff


	//   ....[73]....
        /*0250*/ 	.word	0xffffffff


	//   ....[74]....
        /*0254*/ 	.word	0xffffffff


	//   ....[75]....
        /*0258*/ 	.word	0xffffffff


	//   ....[76]....
        /*025c*/ 	.word	0xffffffff


	//   ....[77]....
        /*0260*/ 	.word	0xffffffff


	//   ....[78]....
        /*0264*/ 	.word	0xffffffff


	//   ....[79]....
        /*0268*/ 	.word	0xffffffff


	//   ....[80]....
        /*026c*/ 	.word	0xffffffff


	//   ....[81]....
        /*0270*/ 	.word	0xffffffff


	//   ....[82]....
        /*0274*/ 	.word	0xffffffff


	//   ....[83]....
        /*0278*/ 	.word	0xffffffff


	//   ....[84]....
        /*027c*/ 	.word	0xffffffff


	//   ....[85]....
        /*0280*/ 	.word	0xffffffff


	//   ....[86]....
        /*0284*/ 	.word	0xffffffff


	//   ....[87]....
        /*0288*/ 	.word	0xffffffff


	//   ....[88]....
        /*028c*/ 	.word	0xffffffff


	//   ....[89]....
        /*0290*/ 	.word	0xffffffff


	//   ....[90]....
        /*0294*/ 	.word	0xffffffff


	//   ....[91]....
        /*0298*/ 	.word	0xffffffff


	//   ....[92]....
        /*029c*/ 	.word	0xffffffff


	//   ....[93]....
        /*02a0*/ 	.word	0xffffffff


	//   ....[94]....
        /*02a4*/ 	.word	0xffffffff


	//   ....[95]....
        /*02a8*/ 	.word	0xffffffff


	//   ....[96]....
        /*02ac*/ 	.word	0xffffffff


	//   ....[97]....
        /*02b0*/ 	.word	0xffffffff


	//   ....[98]....
        /*02b4*/ 	.word	0xffffffff


	//   ....[99]....
        /*02b8*/ 	.word	0xffffffff


	//   ....[100]....
        /*02bc*/ 	.word	0xffffffff


	//   ....[101]....
        /*02c0*/ 	.word	0xffffffff


	//   ....[102]....
        /*02c4*/ 	.word	0xffffffff


	//   ....[103]....
        /*02c8*/ 	.word	0xffffffff


	//   ....[104]....
        /*02cc*/ 	.word	0xffffffff


	//   ....[105]....
        /*02d0*/ 	.word	0xffffffff


	//   ....[106]....
        /*02d4*/ 	.word	0xffffffff


	//   ....[107]....
        /*02d8*/ 	.word	0xffffffff


	//   ....[108]....
        /*02dc*/ 	.word	0xffffffff


	//   ....[109]....
        /*02e0*/ 	.word	0xffffffff


	//   ....[110]....
        /*02e4*/ 	.word	0xffffffff


	//   ....[111]....
        /*02e8*/ 	.word	0xffffffff


	//   ....[112]....
        /*02ec*/ 	.word	0xffffffff


	//   ....[113]....
        /*02f0*/ 	.word	0xffffffff


	//   ....[114]....
        /*02f4*/ 	.word	0xffffffff


	//   ....[115]....
        /*02f8*/ 	.word	0xffffffff


	//   ....[116]....
        /*02fc*/ 	.word	0xffffffff


	//   ....[117]....
        /*0300*/ 	.word	0xffffffff


	//   ....[118]....
        /*0304*/ 	.word	0xffffffff


	//   ....[119]....
        /*0308*/ 	.word	0xffffffff


	//   ....[120]....
        /*030c*/ 	.word	0xffffffff


	//   ....[121]....
        /*0310*/ 	.word	0xffffffff


	//   ....[122]....
        /*0314*/ 	.word	0xffffffff


	//   ....[123]....
        /*0318*/ 	.word	0xffffffff


	//   ....[124]....
        /*031c*/ 	.word	0xffffffff


	//   ....[125]....
        /*0320*/ 	.word	0xffffffff


	//   ....[126]....
        /*0324*/ 	.word	0xffffffff


	//   ....[127]....
        /*0328*/ 	.word	0xffffffff


	//   ....[128]....
        /*032c*/ 	.word	0xffffffff


	//   ....[129]....
        /*0330*/ 	.word	0xffffffff


	//   ....[130]....
        /*0334*/ 	.word	0xffffffff


	//   ....[131]....
        /*0338*/ 	.word	0xffffffff


	//   ....[132]....
        /*033c*/ 	.word	0xffffffff


	//   ....[133]....
        /*0340*/ 	.word	0xffffffff


	//   ....[134]....
        /*0344*/ 	.word	0xffffffff


	//   ....[135]....
        /*0348*/ 	.word	0xffffffff


	//   ....[136]....
        /*034c*/ 	.word	0xffffffff


	//   ....[137]....
        /*0350*/ 	.word	0xffffffff


	//   ....[138]....
        /*0354*/ 	.word	0xffffffff


	//   ....[139]....
        /*0358*/ 	.word	0xffffffff


	//   ....[140]....
        /*035c*/ 	.word	0xffffffff


	//   ....[141]....
        /*0360*/ 	.word	0xffffffff


	//   ....[142]....
        /*0364*/ 	.word	0xffffffff


	//   ....[143]....
        /*0368*/ 	.word	0xffffffff


	//   ....[144]....
        /*036c*/ 	.word	0xffffffff


	//   ....[145]....
        /*0370*/ 	.word	0xffffffff


	//   ....[146]....
        /*0374*/ 	.word	0xffffffff


	//   ....[147]....
        /*0378*/ 	.word	0xffffffff


	//   ....[148]....
        /*037c*/ 	.word	0xffffffff


	//   ....[149]....
        /*0380*/ 	.word	0xffffffff


	//   ....[150]....
        /*0384*/ 	.word	0xffffffff


	//   ....[151]....
        /*0388*/ 	.word	0x0500000f


	//   ....[152]....
        /*038c*/ 	.word	0x0500000f


	//   ....[153]....
        /*0390*/ 	.word	0x0500000f


	//   ....[154]....
        /*0394*/ 	.word	0x0500000f


	//   ....[155]....
        /*0398*/ 	.word	0x0500000f


	//   ....[156]....
        /*039c*/ 	.word	0x0500000f


	//   ....[157]....
        /*03a0*/ 	.word	0x0500000f


	//   ....[158]....
        /*03a4*/ 	.word	0x0500000f


	//   ....[159]....
        /*03a8*/ 	.word	0x0500000f


	//   ....[160]....
        /*03ac*/ 	.word	0x0500000f


	//   ....[161]....
        /*03b0*/ 	.word	0x0500000f


	//   ....[162]....
        /*03b4*/ 	.word	0x0500000f


	//   ....[163]....
        /*03b8*/ 	.word	0x0500000f


	//   ....[164]....
        /*03bc*/ 	.word	0x0500000f


	//   ....[165]....
        /*03c0*/ 	.word	0x0500000f


	//   ....[166]....
        /*03c4*/ 	.word	0x0500000f


	//   ....[167]....
        /*03c8*/ 	.word	0x0500000f


	//   ....[168]....
        /*03cc*/ 	.word	0x0500000f


	//   ....[169]....
        /*03d0*/ 	.word	0x0500000f


	//   ....[170]....
        /*03d4*/ 	.word	0x0500000f


	//   ....[171]....
        /*03d8*/ 	.word	0x0500000f


	//   ....[172]....
        /*03dc*/ 	.word	0x0500000f


	//   ....[173]....
        /*03e0*/ 	.word	0x0500000f


	//   ....[174]....
        /*03e4*/ 	.word	0x0500000f


	//   ....[175]....
        /*03e8*/ 	.word	0x0500000f


	//   ....[176]....
        /*03ec*/ 	.word	0x0500000f


	//   ....[177]....
        /*03f0*/ 	.word	0x0500000f


	//   ....[178]....
        /*03f4*/ 	.word	0x0500000f


	//   ....[179]....
        /*03f8*/ 	.word	0x0500000f


	//   ....[180]....
        /*03fc*/ 	.word	0x0500000f


	//   ....[181]....
        /*0400*/ 	.word	0x0500000f


	//   ....[182]....
        /*0404*/ 	.word	0x0500000f


	//   ....[183]....
        /*0408*/ 	.word	0x0500000f


	//   ....[184]....
        /*040c*/ 	.word	0x0500000f


	//   ....[185]....
        /*0410*/ 	.word	0x0500000f


	//   ....[186]....
        /*0414*/ 	.word	0x0500000f


	//   ....[187]....
        /*0418*/ 	.word	0x0500000f


	//   ....[188]....
        /*041c*/ 	.word	0x0500000f


	//   ....[189]....
        /*0420*/ 	.word	0x0500000f


	//   ....[190]....
        /*0424*/ 	.word	0x0500000f


	//   ....[191]....
        /*0428*/ 	.word	0x0500000f


	//   ....[192]....
        /*042c*/ 	.word	0x0500000f


	//   ....[193]....
        /*0430*/ 	.word	0x0500000f


	//   ....[194]....
        /*0434*/ 	.word	0x0500000f


	//   ....[195]....
        /*0438*/ 	.word	0x0500000f


	//   ....[196]....
        /*043c*/ 	.word	0x0500000f


	//   ....[197]....
        /*0440*/ 	.word	0x0500000f


	//   ....[198]....
        /*0444*/ 	.word	0x0500000f


	//   ....[199]....
        /*0448*/ 	.word	0x0500000f


	//   ....[200]....
        /*044c*/ 	.word	0x0500000f


	//   ....[201]....
        /*0450*/ 	.word	0x0500000f


	//   ....[202]....
        /*0454*/ 	.word	0x0500000f


	//   ....[203]....
        /*0458*/ 	.word	0x0500000f


	//   ....[204]....
        /*045c*/ 	.word	0x0500000f


	//   ....[205]....
        /*0460*/ 	.word	0x0500000f


	//   ....[206]....
        /*0464*/ 	.word	0x0500000f


	//   ....[207]....
        /*0468*/ 	.word	0x0500000f


	//   ....[208]....
        /*046c*/ 	.word	0x0500000f


	//   ....[209]....
        /*0470*/ 	.word	0x0500000f


	//   ....[210]....
        /*0474*/ 	.word	0x0500000f


	//   ....[211]....
        /*0478*/ 	.word	0x0500000f


	//   ....[212]....
        /*047c*/ 	.word	0x0500000f


	//   ....[213]....
        /*0480*/ 	.word	0x0500000f


	//   ....[214]....
        /*0484*/ 	.word	0x0500000f


	//   ....[215]....
        /*0488*/ 	.word	0x0500000f


	//   ....[216]....
        /*048c*/ 	.word	0x0500000f


	//   ....[217]....
        /*0490*/ 	.word	0x0500000f


	//   ....[218]....
        /*0494*/ 	.word	0x0500000f


	//   ....[219]....
        /*0498*/ 	.word	0x0500000f


	//   ....[220]....
        /*049c*/ 	.word	0x0500000f


	//   ....[221]....
        /*04a0*/ 	.word	0x0500000f


	//   ....[222]....
        /*04a4*/ 	.word	0x0500000f


	//   ....[223]....
        /*04a8*/ 	.word	0x0500000f


	//   ....[224]....
        /*04ac*/ 	.word	0x0500000f


	//   ....[225]....
        /*04b0*/ 	.word	0x0500000f


	//   ....[226]....
        /*04b4*/ 	.word	0x0500000f


	//   ....[227]....
        /*04b8*/ 	.word	0x0500000f


	//   ....[228]....
        /*04bc*/ 	.word	0x0500000f


	//   ....[229]....
        /*04c0*/ 	.word	0x0500000f


	//   ....[230]....
        /*04c4*/ 	.word	0x0500000f


	//   ....[231]....
        /*04c8*/ 	.word	0x0500000f


	//   ....[232]....
        /*04cc*/ 	.word	0x0500000f


	//   ....[233]....
        /*04d0*/ 	.word	0x0500000f


	//   ....[234]....
        /*04d4*/ 	.word	0x0500000f


	//----- nvinfo : EIATTR_COOP_GROUP_INSTR_OFFSETS
	.align		4
.L_532:
        /*04d8*/ 	.byte	0x04, 0x28
        /*04da*/ 	.short	(.L_534 - .L_533)


	//   ....[0]....
.L_533:
        /*04dc*/ 	.word	0x00000070


	//   ....[1]....
        /*04e0*/ 	.word	0x000000b0


	//   ....[2]....
        /*04e4*/ 	.word	0x000002d0


	//   ....[3]....
        /*04e8*/ 	.word	0x00000430


	//   ....[4]....
        /*04ec*/ 	.word	0x00000550


	//   ....[5]....
        /*04f0*/ 	.word	0x000006b0


	//   ....[6]....
        /*04f4*/ 	.word	0x00001b80


	//   ....[7]....
        /*04f8*/ 	.word	0x00002720


	//   ....[8]....
        /*04fc*/ 	.word	0x00002970


	//   ....[9]....
        /*0500*/ 	.word	0x00003170


	//   ....[10]....
        /*0504*/ 	.word	0x000031e0


	//   ....[11]....
        /*0508*/ 	.word	0x00003980


	//   ....[12]....
        /*050c*/ 	.word	0x000039f0


	//   ....[13]....
        /*0510*/ 	.word	0x000053a0


	//   ....[14]....
        /*0514*/ 	.word	0x00005510


	//   ....[15]....
        /*0518*/ 	.word	0x00005c80


	//   ....[16]....
        /*051c*/ 	.word	0x00005d30


	//   ....[17]....
        /*0520*/ 	.word	0x00006420


	//   ....[18]....
        /*0524*/ 	.word	0x00006480


	//   ....[19]....
        /*0528*/ 	.word	0x00008550


	//   ....[20]....
        /*052c*/ 	.word	0x000085a0


	//   ....[21]....
        /*0530*/ 	.word	0x000085c0


	//   ....[22]....
        /*0534*/ 	.word	0x000085e0


	//   ....[23]....
        /*0538*/ 	.word	0x000096e0


	//   ....[24]....
        /*053c*/ 	.word	0x00009710


	//   ....[25]....
        /*0540*/ 	.word	0x000097d0


	//   ....[26]....
        /*0544*/ 	.word	0x000097e0


	//   ....[27]....
        /*0548*/ 	.word	0x0000ab10


	//   ....[28]....
        /*054c*/ 	.word	0x0000ab50


	//   ....[29]....
        /*0550*/ 	.word	0x0000ab80


	//   ....[30]....
        /*0554*/ 	.word	0x0000abb0


	//   ....[31]....
        /*0558*/ 	.word	0x0000b280


	//   ....[32]....
        /*055c*/ 	.word	0x0000b2c0


	//   ....[33]....
        /*0560*/ 	.word	0x0000b380


	//   ....[34]....
        /*0564*/ 	.word	0x0000b3a0


	//   ....[35]....
        /*0568*/ 	.word	0x0000b460


	//   ....[36]....
        /*056c*/ 	.word	0x0000b480


	//   ....[37]....
        /*0570*/ 	.word	0x0000b550


	//   ....[38]....
        /*0574*/ 	.word	0x0000b570


	//   ....[39]....
        /*0578*/ 	.word	0x0000b940


	//   ....[40]....
        /*057c*/ 	.word	0x0000b950


	//   ....[41]....
        /*0580*/ 	.word	0x0000bd80


	//   ....[42]....
        /*0584*/ 	.word	0x0000bd90


	//   ....[43]....
        /*0588*/ 	.word	0x0000cb50


	//   ....[44]....
        /*058c*/ 	.word	0x0000cb70


	//   ....[45]....
        /*0590*/ 	.word	0x0000cc30


	//   ....[46]....
        /*0594*/ 	.word	0x0000cc50


	//   ....[47]....
        /*0598*/ 	.word	0x0000cd10


	//   ....[48]....
        /*059c*/ 	.word	0x0000cd30


	//   ....[49]....
        /*05a0*/ 	.word	0x0000ce00


	//   ....[50]....
        /*05a4*/ 	.word	0x0000ce20


	//   ....[51]....
        /*05a8*/ 	.word	0x0000cf60


	//   ....[52]....
        /*05ac*/ 	.word	0x0000d170


	//   ....[53]....
        /*05b0*/ 	.word	0x0000d1a0


	//   ....[54]....
        /*05b4*/ 	.word	0x0000d1d0


	//   ....[55]....
        /*05b8*/ 	.word	0x0000d200


	//   ....[56]....
        /*05bc*/ 	.word	0x0000d230


	//   ....[57]....
        /*05c0*/ 	.word	0x0000d260


	//   ....[58]....
        /*05c4*/ 	.word	0x0000d3d0


	//   ....[59]....
        /*05c8*/ 	.word	0x0000d400


	//   ....[60]....
        /*05cc*/ 	.word	0x0000d430


	//   ....[61]....
        /*05d0*/ 	.word	0x0000d460


	//   ....[62]....
        /*05d4*/ 	.word	0x0000d490


	//   ....[63]....
        /*05d8*/ 	.word	0x0000d4c0


	//   ....[64]....
        /*05dc*/ 	.word	0x0000d550


	//   ....[65]....
        /*05e0*/ 	.word	0x0000d580


	//   ....[66]....
        /*05e4*/ 	.word	0x0000d590


	//   ....[67]....
        /*05e8*/ 	.word	0x0000d5d0


	//   ....[68]....
        /*05ec*/ 	.word	0x0000f570


	//   ....[69]....
        /*05f0*/ 	.word	0x0000f590


	//   ....[70]....
        /*05f4*/ 	.word	0x0000f640


	//   ....[71]....
        /*05f8*/ 	.word	0x0000f660


	//   ....[72]....
        /*05fc*/ 	.word	0x0000f700


	//   ....[73]....
        /*0600*/ 	.word	0x0000f720


	//   ....[74]....
        /*0604*/ 	.word	0x0000f7c0


	//   ....[75]....
        /*0608*/ 	.word	0x0000f7e0


	//   ....[76]....
        /*060c*/ 	.word	0x0000f880


	//   ....[77]....
        /*0610*/ 	.word	0x0000f8a0


	//   ....[78]....
        /*0614*/ 	.word	0x0000f8b0


	//   ....[79]....
        /*0618*/ 	.word	0x0000f940


	//   ....[80]....
        /*061c*/ 	.word	0x000100c0


	//   ....[81]....
        /*0620*/ 	.word	0x000100f0


	//   ....[82]....
        /*0624*/ 	.word	0x00010150


	//   ....[83]....
        /*0628*/ 	.word	0x000101b0


	//   ....[84]....
        /*062c*/ 	.word	0x00010200


	//   ....[85]....
        /*0630*/ 	.word	0x00010260


	//   ....[86]....
        /*0634*/ 	.word	0x000102a0


	//   ....[87]....
        /*0638*/ 	.word	0x00010310


	//   ....[88]....
        /*063c*/ 	.word	0x00010360


	//   ....[89]....
        /*0640*/ 	.word	0x000103c0


	//   ....[90]....
        /*0644*/ 	.word	0x00010400


	//   ....[91]....
        /*0648*/ 	.word	0x00010470


	//   ....[92]....
        /*064c*/ 	.word	0x000104c0


	//   ....[93]....
        /*0650*/ 	.word	0x00010510


	//   ....[94]....
        /*0654*/ 	.word	0x00010530


	//   ....[95]....
        /*0658*/ 	.word	0x00010560


	//   ....[96]....
        /*065c*/ 	.word	0x00010cf0


	//   ....[97]....
        /*0660*/ 	.word	0x00010d00


	//   ....[98]....
        /*0664*/ 	.word	0x00010d20


	//   ....[99]....
        /*0668*/ 	.word	0x00010da0


	//   ....[100]....
        /*066c*/ 	.word	0x00010db0


	//   ....[101]....
        /*0670*/ 	.word	0x00010e10


	//   ....[102]....
        /*0674*/ 	.word	0x00010e40


	//   ....[103]....
        /*0678*/ 	.word	0x00010e80


	//   ....[104]....
        /*067c*/ 	.word	0x00010eb0


	//   ....[105]....
        /*0680*/ 	.word	0x00010ef0


	//   ....[106]....
        /*0684*/ 	.word	0x00010f20


	//   ....[107]....
        /*0688*/ 	.word	0x00010f60


	//   ....[108]....
        /*068c*/ 	.word	0x000111d0


	//   ....[109]....
        /*0690*/ 	.word	0x000111f0


	//   ....[110]....
        /*0694*/ 	.word	0x00011200


	//   ....[111]....
        /*0698*/ 	.word	0x00011280


	//   ....[112]....
        /*069c*/ 	.word	0x00011290


	//   ....[113]....
        /*06a0*/ 	.word	0x00011300


	//   ....[114]....
        /*06a4*/ 	.word	0x00011310


	//   ....[115]....
        /*06a8*/ 	.word	0x00011380


	//   ....[116]....
        /*06ac*/ 	.word	0x00011390


	//   ....[117]....
        /*06b0*/ 	.word	0x00011400


	//   ....[118]....
        /*06b4*/ 	.word	0x00011410


	//   ....[119]....
        /*06b8*/ 	.word	0x00011420


	//   ....[120]....
        /*06bc*/ 	.word	0x000119d0


	//   ....[121]....
        /*06c0*/ 	.word	0x000119f0


	//   ....[122]....
        /*06c4*/ 	.word	0x00011a00


	//   ....[123]....
        /*06c8*/ 	.word	0x00011a10


	//   ....[124]....
        /*06cc*/ 	.word	0x00011a80


	//   ....[125]....
        /*06d0*/ 	.word	0x00011aa0


	//   ....[126]....
        /*06d4*/ 	.word	0x00011b10


	//   ....[127]....
        /*06d8*/ 	.word	0x00011b30


	//   ....[128]....
        /*06dc*/ 	.word	0x00011b90


	//   ....[129]....
        /*06e0*/ 	.word	0x00011bb0


	//   ....[130]....
        /*06e4*/ 	.word	0x00011c00


	//   ....[131]....
        /*06e8*/ 	.word	0x00011c20


	//   ....[132]....
        /*06ec*/ 	.word	0x00012070


	//   ....[133]....
        /*06f0*/ 	.word	0x00012080


	//   ....[134]....
        /*06f4*/ 	.word	0x000120c0


	//   ....[135]....
        /*06f8*/ 	.word	0x00012100


	//   ....[136]....
        /*06fc*/ 	.word	0x00012130


	//   ....[137]....
        /*0700*/ 	.word	0x00012160


	//   ....[138]....
        /*0704*/ 	.word	0x00012190


	//   ....[139]....
        /*0708*/ 	.word	0x000121c0


	//   ....[140]....
        /*070c*/ 	.word	0x00012370


	//   ....[141]....
        /*0710*/ 	.word	0x000123a0


	//   ....[142]....
        /*0714*/ 	.word	0x000123d0


	//   ....[143]....
        /*0718*/ 	.word	0x00012400


	//   ....[144]....
        /*071c*/ 	.word	0x00012430


	//   ....[145]....
        /*0720*/ 	.word	0x00012460


	//   ....[146]....
        /*0724*/ 	.word	0x00012520


	//   ....[147]....
        /*0728*/ 	.word	0x00012540


	//   ....[148]....
        /*072c*/ 	.word	0x00012560


	//   ....[149]....
        /*0730*/ 	.word	0x000125c0


	//   ....[150]....
        /*0734*/ 	.word	0x00012fe0


	//   ....[151]....
        /*0738*/ 	.word	0x00013590


	//   ....[152]....
        /*073c*/ 	.word	0x00013680


	//   ....[153]....
        /*0740*/ 	.word	0x00013720


	//   ....[154]....
        /*0744*/ 	.word	0x00013780


	//   ....[155]....
        /*0748*/ 	.word	0x00013890


	//   ....[156]....
        /*074c*/ 	.word	0x00013900


	//   ....[157]....
        /*0750*/ 	.word	0x00013a10


	//   ....[158]....
        /*0754*/ 	.word	0x00013a80


	//   ....[159]....
        /*0758*/ 	.word	0x00013b90


	//   ....[160]....
        /*075c*/ 	.word	0x00013c00


	//   ....[161]....
        /*0760*/ 	.word	0x00013d10


	//   ....[162]....
        /*0764*/ 	.word	0x00013d80


	//   ....[163]....
        /*0768*/ 	.word	0x00013e20


	//   ....[164]....
        /*076c*/ 	.word	0x00013f30


	//   ....[165]....
        /*0770*/ 	.word	0x00013fa0


	//   ....[166]....
        /*0774*/ 	.word	0x00014020


	//   ....[167]....
        /*0778*/ 	.word	0x000140f0


	//   ....[168]....
        /*077c*/ 	.word	0x00014170


	//   ....[169]....
        /*0780*/ 	.word	0x00014250


	//   ....[170]....
        /*0784*/ 	.word	0x000142d0


	//   ....[171]....
        /*0788*/ 	.word	0x000143b0


	//   ....[172]....
        /*078c*/ 	.word	0x00014430


	//   ....[173]....
        /*0790*/ 	.word	0x00014510


	//   ....[174]....
        /*0794*/ 	.word	0x00014590


	//   ....[175]....
        /*0798*/ 	.word	0x00014670


	//   ....[176]....
        /*079c*/ 	.word	0x000146f0


	//   ....[177]....
        /*07a0*/ 	.word	0x000147c0


	//   ....[178]....
        /*07a4*/ 	.word	0x00014840


	//   ....[179]....
        /*07a8*/ 	.word	0x00014900


	//   ....[180]....
        /*07ac*/ 	.word	0x00014a30


	//   ....[181]....
        /*07b0*/ 	.word	0x00014ae0


	//   ....[182]....
        /*07b4*/ 	.word	0x00014b50


	//   ....[183]....
        /*07b8*/ 	.word	0x00014c40


	//   ....[184]....
        /*07bc*/ 	.word	0x00014ca0


	//   ....[185]....
        /*07c0*/ 	.word	0x00014d70


	//   ....[186]....
        /*07c4*/ 	.word	0x00014dd0


	//   ....[187]....
        /*07c8*/ 	.word	0x00014ea0


	//   ....[188]....
        /*07cc*/ 	.word	0x00014f00


	//   ....[189]....
        /*07d0*/ 	.word	0x00014fd0


	//   ....[190]....
        /*07d4*/ 	.word	0x00015030


	//   ....[191]....
        /*07d8*/ 	.word	0x00015100


	//   ....[192]....
        /*07dc*/ 	.word	0x000151f0


	//   ....[193]....
        /*07e0*/ 	.word	0x00015290


	//   ....[194]....
        /*07e4*/ 	.word	0x000152f0


	//   ....[195]....
        /*07e8*/ 	.word	0x000153e0


	//   ....[196]....
        /*07ec*/ 	.word	0x00015440


	//   ....[197]....
        /*07f0*/ 	.word	0x00015520


	//   ....[198]....
        /*07f4*/ 	.word	0x00015580


	//   ....[199]....
        /*07f8*/ 	.word	0x00015660


	//   ....[200]....
        /*07fc*/ 	.word	0x000156c0


	//   ....[201]....
        /*0800*/ 	.word	0x000157a0


	//   ....[202]....
        /*0804*/ 	.word	0x00015800


	//   ....[203]....
        /*0808*/ 	.word	0x000158d0


	//   ....[204]....
        /*080c*/ 	.word	0x000159f0


	//   ....[205]....
        /*0810*/ 	.word	0x00015ac0


	//   ....[206]....
        /*0814*/ 	.word	0x00015b80


	//   ....[207]....
        /*0818*/ 	.word	0x00015c50


	//   ....[208]....
        /*081c*/ 	.word	0x00015cb0


	//   ....[209]....
        /*0820*/ 	.word	0x00015d80


	//   ....[210]....
        /*0824*/ 	.word	0x00015de0


	//   ....[211]....
        /*0828*/ 	.word	0x00015ec0


	//   ....[212]....
        /*082c*/ 	.word	0x00015f20


	//   ....[213]....
        /*0830*/ 	.word	0x00015ff0


	//   ....[214]....
        /*0834*/ 	.word	0x00016050


	//   ....[215]....
        /*0838*/ 	.word	0x00016110


	//   ....[216]....
        /*083c*/ 	.word	0x000161a0


	//   ....[217]....
        /*0840*/ 	.word	0x00016240


	//   ....[218]....
        /*0844*/ 	.word	0x000163b0


	//   ....[219]....
        /*0848*/ 	.word	0x00016420


	//   ....[220]....
        /*084c*/ 	.word	0x000164a0


	//   ....[221]....
        /*0850*/ 	.word	0x00016510


	//   ....[222]....
        /*0854*/ 	.word	0x00016580


	//   ....[223]....
        /*0858*/ 	.word	0x00016600


	//   ....[224]....
        /*085c*/ 	.word	0x00016680


	//   ....[225]....
        /*0860*/ 	.word	0x00016710


	//   ....[226]....
        /*0864*/ 	.word	0x00016780


	//   ....[227]....
        /*0868*/ 	.word	0x000167f0


	//   ....[228]....
        /*086c*/ 	.word	0x00016860


	//   ....[229]....
        /*0870*/ 	.word	0x000168e0


	//   ....[230]....
        /*0874*/ 	.word	0x00016950


	//   ....[231]....
        /*0878*/ 	.word	0x000169e0


	//   ....[232]....
        /*087c*/ 	.word	0x00016a40


	//   ....[233]....
        /*0880*/ 	.word	0x00016ad0


	//   ....[234]....
        /*0884*/ 	.word	0x00016c00


	//----- nvinfo : EIATTR_REG_RECONFIG
	.align		4
.L_534:
        /*0888*/ 	.byte	0x01, 0x54
	.zero		2


	//----- nvinfo : EIATTR_SYSCALL_OFFSETS
	.align		4
        /*088c*/ 	.byte	0x04, 0x46
        /*088e*/ 	.short	(.L_536 - .L_535)


	//   ....[0]....
.L_535:
        /*0890*/ 	.word	0x00001d60


	//   ....[1]....
        /*0894*/ 	.word	0x0000eaf0


	//   ....[2]....
        /*0898*/ 	.word	0x0000ec40


	//   ....[3]....
        /*089c*/ 	.word	0x0000ed30


	//   ....[4]....
        /*08a0*/ 	.word	0x0000fcd0


	//----- nvinfo : EIATTR_MBARRIER_INSTR_OFFSETS
	.align		4
.L_536:
        /*08a4*/ 	.byte	0x04, 0x39
        /*08a6*/ 	.short	(.L_538 - .L_537)


	//   ....[0]....
.L_537:
        /*08a8*/ 	.word	0x00000180
        /*08ac*/ 	.word	0x000000ff
        /*08b0*/ 	.word	0x0002a800
        /*08b4*/ 	.short	0x0100
        /*08b6*/ 	.byte	0x08
	.zero		1


	//   ....[1]....
        /*08b8*/ 	.word	0x00000190
        /*08bc*/ 	.word	0x000000ff
        /*08c0*/ 	.word	0x0002a820
        /*08c4*/ 	.short	0x0100
        /*08c6*/ 	.byte	0x08
	.zero		1


	//   ....[2]....
        /*08c8*/ 	.word	0x00000280
        /*08cc*/ 	.word	0x000000ff
        /*08d0*/ 	.word	0x0002a830
        /*08d4*/ 	.short	0x0100
        /*08d6*/ 	.byte	0x08
	.zero		1


	//   ....[3]....
        /*08d8*/ 	.word	0x00000290
        /*08dc*/ 	.word	0x000000ff
        /*08e0*/ 	.word	0x0002a840
        /*08e4*/ 	.short	0x0100
        /*08e6*/ 	.byte	0x08
	.zero		1


	//   ....[4]....
        /*08e8*/ 	.word	0x000002a0
        /*08ec*/ 	.word	0x000000ff
        /*08f0*/ 	.word	0x0002a838
        /*08f4*/ 	.short	0x0100
        /*08f6*/ 	.byte	0x08
	.zero		1


	//   ....[5]....
        /*08f8*/ 	.word	0x000002b0
        /*08fc*/ 	.word	0x000000ff
        /*0900*/ 	.word	0x0002a848
        /*0904*/ 	.short	0x0100
        /*0906*/ 	.byte	0x08
	.zero		1


	//   ....[6]....
        /*0908*/ 	.word	0x000003e0
        /*090c*/ 	.word	0x000000ff
        /*0910*/ 	.word	0x0002a850
        /*0914*/ 	.short	0x0100
        /*0916*/ 	.byte	0x08
	.zero		1


	//   ....[7]....
        /*0918*/ 	.word	0x000003f0
        /*091c*/ 	.word	0x000000ff
        /*0920*/ 	.word	0x0002a860
        /*0924*/ 	.short	0x0100
        /*0926*/ 	.byte	0x08
	.zero		1


	//   ....[8]....
        /*0928*/ 	.word	0x00000400
        /*092c*/ 	.word	0x000000ff
        /*0930*/ 	.word	0x0002a858
        /*0934*/ 	.short	0x0100
        /*0936*/ 	.byte	0x08
	.zero		1


	//   ....[9]....
        /*0938*/ 	.word	0x00000410
        /*093c*/ 	.word	0x000000ff
        /*0940*/ 	.word	0x0002a868
        /*0944*/ 	.short	0x0100
        /*0946*/ 	.byte	0x08
	.zero		1


	//   ....[10]....
        /*0948*/ 	.word	0x00000500
        /*094c*/ 	.word	0x000000ff
        /*0950*/ 	.word	0x0002a870
        /*0954*/ 	.short	0x0100
        /*0956*/ 	.byte	0x06
	.zero		1


	//   ....[11]....
        /*0958*/ 	.word	0x00000510
        /*095c*/ 	.word	0x000000ff
        /*0960*/ 	.word	0x0002a880
        /*0964*/ 	.short	0x0100
        /*0966*/ 	.byte	0x06
	.zero		1


	//   ....[12]....
        /*0968*/ 	.word	0x00000520
        /*096c*/ 	.word	0x000000ff
        /*0970*/ 	.word	0x0002a878
        /*0974*/ 	.short	0x0100
        /*0976*/ 	.byte	0x06
	.zero		1


	//   ....[13]....
        /*0978*/ 	.word	0x00000530
        /*097c*/ 	.word	0x000000ff
        /*0980*/ 	.word	0x0002a888
        /*0984*/ 	.short	0x0100
        /*0986*/ 	.byte	0x06
	.zero		1


	//   ....[14]....
        /*0988*/ 	.word	0x00000660
        /*098c*/ 	.word	0x000000ff
        /*0990*/ 	.word	0x0002a890
        /*0994*/ 	.short	0x0100
        /*0996*/ 	.byte	0x08
	.zero		1


	//   ....[15]....
        /*0998*/ 	.word	0x00000670
        /*099c*/ 	.word	0x000000ff
        /*09a0*/ 	.word	0x0002a8a0
        /*09a4*/ 	.short	0x0100
        /*09a6*/ 	.byte	0x08
	.zero		1


	//   ....[16]....
        /*09a8*/ 	.word	0x00000680
        /*09ac*/ 	.word	0x000000ff
        /*09b0*/ 	.word	0x0002a898
        /*09b4*/ 	.short	0x0100
        /*09b6*/ 	.byte	0x08
	.zero		1


	//   ....[17]....
        /*09b8*/ 	.word	0x00000690
        /*09bc*/ 	.word	0x000000ff
        /*09c0*/ 	.word	0x0002a8a8
        /*09c4*/ 	.short	0x0100
        /*09c6*/ 	.byte	0x08
	.zero		1


	//   ....[18]....
        /*09c8*/ 	.word	0x000007d0
        /*09cc*/ 	.word	0x000000ff
        /*09d0*/ 	.word	0x0002a8b0
        /*09d4*/ 	.short	0x0100
        /*09d6*/ 	.byte	0x08
	.zero		1


	//   ....[19]....
        /*09d8*/ 	.word	0x000007e0
        /*09dc*/ 	.word	0x000000ff
        /*09e0*/ 	.word	0x0002a8c0
        /*09e4*/ 	.short	0x0100
        /*09e6*/ 	.byte	0x08
	.zero		1


	//   ....[20]....
        /*09e8*/ 	.word	0x000007f0
        /*09ec*/ 	.word	0x000000ff
        /*09f0*/ 	.word	0x0002a8b8
        /*09f4*/ 	.short	0x0100
        /*09f6*/ 	.byte	0x08
	.zero		1


	//   ....[21]....
        /*09f8*/ 	.word	0x00000800
        /*09fc*/ 	.word	0x000000ff
        /*0a00*/ 	.word	0x0002a8c8
        /*0a04*/ 	.short	0x0100
        /*0a06*/ 	.byte	0x08
	.zero		1


	//   ....[22]....
        /*0a08*/ 	.word	0x00001e00
        /*0a0c*/ 	.word	0x000000ff
        /*0a10*/ 	.word	0x0002a800
        /*0a14*/ 	.short	0x010a
        /*0a16*/ 	.byte	0x28
	.zero		1


	//   ....[23]....
        /*0a18*/ 	.word	0x00001e80
        /*0a1c*/ 	.word	0x00000000
        /*0a20*/ 	.word	0x0002a830
        /*0a24*/ 	.short	0x010a
        /*0a26*/ 	.byte	0x3f
	.zero		1


	//   ....[24]....
        /*0a28*/ 	.word	0x00001ec0
        /*0a2c*/ 	.word	0x00000000
        /*0a30*/ 	.word	0x0002a830
        /*0a34*/ 	.short	0x010a
        /*0a36*/ 	.byte	0x3f
	.zero		1


	//   ....[25]....
        /*0a38*/ 	.word	0x00002ee0
        /*0a3c*/ 	.word	0x000000ff
        /*0a40*/ 	.word	0x00000000
        /*0a44*/ 	.short	0x0101
        /*0a46*/ 	.byte	0x05
	.zero		1


	//   ....[26]....
        /*0a48*/ 	.word	0x00004570
        /*0a4c*/ 	.word	0x000000ff
        /*0a50*/ 	.word	0x0002a830
        /*0a54*/ 	.short	0x010a
        /*0a56*/ 	.byte	0x08
	.zero		1


	//   ....[27]....
        /*0a58*/ 	.word	0x000045b0
        /*0a5c*/ 	.word	0x000000ff
        /*0a60*/ 	.word	0x0002a830
        /*0a64*/ 	.short	0x010a
        /*0a66*/ 	.byte	0x08
	.zero		1


	//   ....[28]....
        /*0a68*/ 	.word	0x00004ef0
        /*0a6c*/ 	.word	0x000000ff
        /*0a70*/ 	.word	0x0002a850
        /*0a74*/ 	.short	0x010a
        /*0a76*/ 	.byte	0x09
	.zero		1


	//   ....[29]....
        /*0a78*/ 	.word	0x00004f30
        /*0a7c*/ 	.word	0x000000ff
        /*0a80*/ 	.word	0x0002a850
        /*0a84*/ 	.short	0x010a
        /*0a86*/ 	.byte	0x09
	.zero		1


	//   ....[30]....
        /*0a88*/ 	.word	0x000056a0
        /*0a8c*/ 	.word	0x000000ff
        /*0a90*/ 	.word	0x00000000
        /*0a94*/ 	.short	0x0101
        /*0a96*/ 	.byte	0x08
	.zero		1


	//   ....[31]....
        /*0a98*/ 	.word	0x00006e00
        /*0a9c*/ 	.word	0x000000ff
        /*0aa0*/ 	.word	0x00000000
        /*0aa4*/ 	.short	0x0101
        /*0aa6*/ 	.byte	0x09
	.zero		1


	//   ....[32]....
        /*0aa8*/ 	.word	0x00007000
        /*0aac*/ 	.word	0x000000ff
        /*0ab0*/ 	.word	0x0002a830
        /*0ab4*/ 	.short	0x010a
        /*0ab6*/ 	.byte	0x08
	.zero		1


	//   ....[33]....
        /*0ab8*/ 	.word	0x00007040
        /*0abc*/ 	.word	0x000000ff
        /*0ac0*/ 	.word	0x0002a830
        /*0ac4*/ 	.short	0x010a
        /*0ac6*/ 	.byte	0x08
	.zero		1


	//   ....[34]....
        /*0ac8*/ 	.word	0x00007980
        /*0acc*/ 	.word	0x000000ff
        /*0ad0*/ 	.word	0x0002a850
        /*0ad4*/ 	.short	0x010a
        /*0ad6*/ 	.byte	0x08
	.zero		1


	//   ....[35]....
        /*0ad8*/ 	.word	0x000079c0
        /*0adc*/ 	.word	0x000000ff
        /*0ae0*/ 	.word	0x0002a850
        /*0ae4*/ 	.short	0x010a
        /*0ae6*/ 	.byte	0x08
	.zero		1


	//   ....[36]....
        /*0ae8*/ 	.word	0x000080a0
        /*0aec*/ 	.word	0x000000ff
        /*0af0*/ 	.word	0x00000000
        /*0af4*/ 	.short	0x0101
        /*0af6*/ 	.byte	0x05
	.zero		1


	//   ....[37]....
        /*0af8*/ 	.word	0x00009130
        /*0afc*/ 	.word	0x000000ff
        /*0b00*/ 	.word	0x00000000
        /*0b04*/ 	.short	0x0101
        /*0b06*/ 	.byte	0x08
	.zero		1


	//   ....[38]....
        /*0b08*/ 	.word	0x00009650
        /*0b0c*/ 	.word	0x000000ff
        /*0b10*/ 	.word	0x0002a850
        /*0b14*/ 	.short	0x010a
        /*0b16*/ 	.byte	0x05
	.zero		1


	//   ....[39]....
        /*0b18*/ 	.word	0x00009690
        /*0b1c*/ 	.word	0x000000ff
        /*0b20*/ 	.word	0x0002a850
        /*0b24*/ 	.short	0x010a
        /*0b26*/ 	.byte	0x05
	.zero		1


	//   ....[40]....
        /*0b28*/ 	.word	0x00009e20
        /*0b2c*/ 	.word	0x000000ff
        /*0b30*/ 	.word	0x00000000
        /*0b34*/ 	.short	0x0101
        /*0b36*/ 	.byte	0x04
	.zero		1


	//   ....[41]....
        /*0b38*/ 	.word	0x0000b2b0
        /*0b3c*/ 	.word	0x00000061
        /*0b40*/ 	.word	0x00000000
        /*0b44*/ 	.short	0x0101
        /*0b46*/ 	.byte	0x3f
	.zero		1


	//   ....[42]....
        /*0b48*/ 	.word	0x0000b750
        /*0b4c*/ 	.word	0x00000061
        /*0b50*/ 	.word	0x00000000
        /*0b54*/ 	.short	0x0101
        /*0b56*/ 	.byte	0x3f
	.zero		1


	//   ....[43]....
        /*0b58*/ 	.word	0x0000f350
        /*0b5c*/ 	.word	0x00000007
        /*0b60*/ 	.word	0x0002a840
        /*0b64*/ 	.short	0x010a
        /*0b66*/ 	.byte	0x3f
	.zero		1


	//   ....[44]....
        /*0b68*/ 	.word	0x0000fa00
        /*0b6c*/ 	.word	0x00000007
        /*0b70*/ 	.word	0x0002a830
        /*0b74*/ 	.short	0x0107
        /*0b76*/ 	.byte	0x3f
	.zero		1


	//   ....[45]....
        /*0b78*/ 	.word	0x0000fad0
        /*0b7c*/ 	.word	0x00000007
        /*0b80*/ 	.word	0x0002a830
        /*0b84*/ 	.short	0x0101
        /*0b86*/ 	.byte	0x3f
	.zero		1


	//   ....[46]....
        /*0b88*/ 	.word	0x00010680
        /*0b8c*/ 	.word	0x00000016
        /*0b90*/ 	.word	0x0002a800
        /*0b94*/ 	.short	0x0107
        /*0b96*/ 	.byte	0x3f
	.zero		1


	//   ....[47]....
        /*0b98*/ 	.word	0x000107a0
        /*0b9c*/ 	.word	0x00000016
        /*0ba0*/ 	.word	0x0002a800
        /*0ba4*/ 	.short	0x0101
        /*0ba6*/ 	.byte	0x3f
	.zero		1


	//   ....[48]....
        /*0ba8*/ 	.word	0x000107c0
        /*0bac*/ 	.word	0x00000016
        /*0bb0*/ 	.word	0x0002a820
        /*0bb4*/ 	.short	0x010a
        /*0bb6*/ 	.byte	0x3f
	.zero		1


	//   ....[49]....
        /*0bb8*/ 	.word	0x00010b20
        /*0bbc*/ 	.word	0x00000006
        /*0bc0*/ 	.word	0x0002a840
        /*0bc4*/ 	.short	0x010a
        /*0bc6*/ 	.byte	0x3f
	.zero		1


	//   ....[50]....
        /*0bc8*/ 	.word	0x00011000
        /*0bcc*/ 	.word	0x00000006
        /*0bd0*/ 	.word	0x0002a830
        /*0bd4*/ 	.short	0x0107
        /*0bd6*/ 	.byte	0x3f
	.zero		1


	//   ....[51]....
        /*0bd8*/ 	.word	0x000110b0
        /*0bdc*/ 	.word	0x00000006
        /*0be0*/ 	.word	0x0002a830
        /*0be4*/ 	.short	0x0101
        /*0be6*/ 	.byte	0x3f
	.zero		1


	//   ....[52]....
        /*0be8*/ 	.word	0x00011110
        /*0bec*/ 	.word	0x00000004
        /*0bf0*/ 	.word	0x0002a860
        /*0bf4*/ 	.short	0x010a
        /*0bf6*/ 	.byte	0x3f
	.zero		1


	//   ....[53]....
        /*0bf8*/ 	.word	0x00011560
        /*0bfc*/ 	.word	0x00000004
        /*0c00*/ 	.word	0x0002a850
        /*0c04*/ 	.short	0x0107
        /*0c06*/ 	.byte	0x3f
	.zero		1


	//   ....[54]....
        /*0c08*/ 	.word	0x000116b0
        /*0c0c*/ 	.word	0x00000004
        /*0c10*/ 	.word	0x0002a850
        /*0c14*/ 	.short	0x0101
        /*0c16*/ 	.byte	0x3f
	.zero		1


	//   ....[55]....
        /*0c18*/ 	.word	0x00011900
        /*0c1c*/ 	.word	0x00000000
        /*0c20*/ 	.word	0x0002a860
        /*0c24*/ 	.short	0x010a
        /*0c26*/ 	.byte	0x3f
	.zero		1


	//   ....[56]....
        /*0c28*/ 	.word	0x00011d60
        /*0c2c*/ 	.word	0x00000000
        /*0c30*/ 	.word	0x0002a850
        /*0c34*/ 	.short	0x0107
        /*0c36*/ 	.byte	0x3f
	.zero		1


	//   ....[57]....
        /*0c38*/ 	.word	0x00011e10
        /*0c3c*/ 	.word	0x00000000
        /*0c40*/ 	.word	0x0002a850
        /*0c44*/ 	.short	0x0101
        /*0c46*/ 	.byte	0x3f
	.zero		1


	//   ....[58]....
        /*0c48*/ 	.word	0x00012f60
        /*0c4c*/ 	.word	0x00000004
        /*0c50*/ 	.word	0x0002a820
        /*0c54*/ 	.short	0x010a
        /*0c56*/ 	.byte	0x3f
	.zero		1


	//   ....[59]....
        /*0c58*/ 	.word	0x00013100
        /*0c5c*/ 	.word	0x00000005
        /*0c60*/ 	.word	0x0002a840
        /*0c64*/ 	.short	0x010a
        /*0c66*/ 	.byte	0x3f
	.zero		1


	//   ....[60]....
        /*0c68*/ 	.word	0x000131a0
        /*0c6c*/ 	.word	0x0000001b
        /*0c70*/ 	.word	0x0002a840
        /*0c74*/ 	.short	0x010a
        /*0c76*/ 	.byte	0x3f
	.zero		1


	//   ....[61]....
        /*0c78*/ 	.word	0x000131e0
        /*0c7c*/ 	.word	0x00000005
        /*0c80*/ 	.word	0x0002a860
        /*0c84*/ 	.short	0x010a
        /*0c86*/ 	.byte	0x3f
	.zero		1


	//   ....[62]....
        /*0c88*/ 	.word	0x00013220
        /*0c8c*/ 	.word	0x0000001b
        /*0c90*/ 	.word	0x0002a860
        /*0c94*/ 	.short	0x010a
        /*0c96*/ 	.byte	0x3f
	.zero		1


	//   ....[63]....
        /*0c98*/ 	.word	0x00013290
        /*0c9c*/ 	.word	0x00000003
        /*0ca0*/ 	.word	0x0002a800
        /*0ca4*/ 	.short	0x010a
        /*0ca6*/ 	.byte	0x3f
	.zero		1


	//   ....[64]....
        /*0ca8*/ 	.word	0x000132e0
        /*0cac*/ 	.word	0x00000000
        /*0cb0*/ 	.word	0x0002a830
        /*0cb4*/ 	.short	0x010a
        /*0cb6*/ 	.byte	0x3f
	.zero		1


	//   ....[65]....
        /*0cb8*/ 	.word	0x00013340
        /*0cbc*/ 	.word	0x0000000c
        /*0cc0*/ 	.word	0x0002a830
        /*0cc4*/ 	.short	0x010a
        /*0cc6*/ 	.byte	0x3f
	.zero		1


	//   ....[66]....
        /*0cc8*/ 	.word	0x000133a0
        /*0ccc*/ 	.word	0x0000000b
        /*0cd0*/ 	.word	0x0002a850
        /*0cd4*/ 	.short	0x010a
        /*0cd6*/ 	.byte	0x3f
	.zero		1


	//   ....[67]....
        /*0cd8*/ 	.word	0x00013400
        /*0cdc*/ 	.word	0x0000000c
        /*0ce0*/ 	.word	0x0002a830
        /*0ce4*/ 	.short	0x010a
        /*0ce6*/ 	.byte	0x3f
	.zero		1


	//   ....[68]....
        /*0ce8*/ 	.word	0x00013460
        /*0cec*/ 	.word	0x0000000b
        /*0cf0*/ 	.word	0x0002a850
        /*0cf4*/ 	.short	0x010a
        /*0cf6*/ 	.byte	0x3f
	.zero		1


	//   ....[69]....
        /*0cf8*/ 	.word	0x000134c0
        /*0cfc*/ 	.word	0x00000003
        /*0d00*/ 	.word	0x0002a850
        /*0d04*/ 	.short	0x010a
        /*0d06*/ 	.byte	0x3f
	.zero		1


	//   ....[70]....
        /*0d08*/ 	.word	0x000135d0
        /*0d0c*/ 	.word	0x00000007
        /*0d10*/ 	.word	0x0002a840
        /*0d14*/ 	.short	0x010a
        /*0d16*/ 	.byte	0x3f
	.zero		1


	//   ....[71]....
        /*0d18*/ 	.word	0x00014930
        /*0d1c*/ 	.word	0x00000016
        /*0d20*/ 	.word	0x0002a820
        /*0d24*/ 	.short	0x010a
        /*0d26*/ 	.byte	0x3f
	.zero		1


	//   ....[72]....
        /*0d28*/ 	.word	0x00014980
        /*0d2c*/ 	.word	0x00000006
        /*0d30*/ 	.word	0x0002a840
        /*0d34*/ 	.short	0x010a
        /*0d36*/ 	.byte	0x3f
	.zero		1


	//   ....[73]....
        /*0d38*/ 	.word	0x00015140
        /*0d3c*/ 	.word	0x00000004
        /*0d40*/ 	.word	0x0002a860
        /*0d44*/ 	.short	0x010a
        /*0d46*/ 	.byte	0x3f
	.zero		1


	//   ....[74]....
        /*0d48*/ 	.word	0x00015940
        /*0d4c*/ 	.word	0x00000000
        /*0d50*/ 	.word	0x0002a860
        /*0d54*/ 	.short	0x010a
        /*0d56*/ 	.byte	0x3f
	.zero		1


	//   ....[75]....
        /*0d58*/ 	.word	0x00016b20
        /*0d5c*/ 	.word	0x00000004
        /*0d60*/ 	.word	0x0002a820
        /*0d64*/ 	.short	0x010a
        /*0d66*/ 	.byte	0x3f
	.zero		1


	//   ....[76]....
        /*0d68*/ 	.word	0x00016cc0
        /*0d6c*/ 	.word	0x00000005
        /*0d70*/ 	.word	0x0002a840
        /*0d74*/ 	.short	0x010a
        /*0d76*/ 	.byte	0x3f
	.zero		1


	//   ....[77]....
        /*0d78*/ 	.word	0x00016d10
        /*0d7c*/ 	.word	0x0000001b
        /*0d80*/ 	.word	0x0002a840
        /*0d84*/ 	.short	0x010a
        /*0d86*/ 	.byte	0x3f
	.zero		1


	//   ....[78]....
        /*0d88*/ 	.word	0x00016d60
        /*0d8c*/ 	.word	0x00000005
        /*0d90*/ 	.word	0x0002a860
        /*0d94*/ 	.short	0x010a
        /*0d96*/ 	.byte	0x3f
	.zero		1


	//----- nvinfo : EIATTR_NUM_MBARRIERS
	.align		4
.L_538:
        /*0d98*/ 	.byte	0x03, 0x38
        /*0d9a*/ 	.short	0x0016


	//----- nvinfo : EIATTR_EXIT_INSTR_OFFSETS
	.align		4
        /*0d9c*/ 	.byte	0x04, 0x1c
        /*0d9e*/ 	.short	(.L_540 - .L_539)


	//   ....[0]....
.L_539:
        /*0da0*/ 	.word	0x00000990


	//   ....[1]....
        /*0da4*/ 	.word	0x0000cf10


	//   ....[2]....
        /*0da8*/ 	.word	0x00013270


	//----- nvinfo : EIATTR_MAX_THREADS
	.align		4
.L_540:
        /*0dac*/ 	.byte	0x04, 0x05
        /*0dae*/ 	.short	(.L_542 - .L_541)
.L_541:
        /*0db0*/ 	.word	0x00000180
        /*0db4*/ 	.word	0x00000001
        /*0db8*/ 	.word	0x00000001


	//----- nvinfo : EIATTR_CRS_STACK_SIZE
	.align		4
.L_542:
        /*0dbc*/ 	.byte	0x04, 0x1e
        /*0dbe*/ 	.short	(.L_544 - .L_543)
.L_543:
        /*0dc0*/ 	.word	0x00000000


	//----- nvinfo : EIATTR_CBANK_PARAM_SIZE
	.align		4
.L_544:
        /*0dc4*/ 	.byte	0x03, 0x19
        /*0dc6*/ 	.short	0x0af0


	//----- nvinfo : EIATTR_PARAM_CBANK
	.align		4
        /*0dc8*/ 	.byte	0x04, 0x0a
        /*0dca*/ 	.short	(.L_546 - .L_545)
	.align		4
.L_545:
        /*0dcc*/ 	.word	index@(.nv.constant0._ZN7cutlass13device_kernelIN5flash11enable_sm90INS1_16FlashAttnFwdSm90INS1_25CollectiveMainloopFwdSm90ILi2EN4cute5tupleIJNS5_1CILi1EEES8_S8_EEENS6_IJNS7_ILi128EEENS7_ILi96EEENS7_ILi192EEEEEELi128ENS_10bfloat16_tEfNS_4arch4Sm90ELb1ELb0ELb1ELb1ELb1ELb0ELb0ELb1ELb1ELb1ELb1ELb0EEENS1_21CollectiveEpilogueFwdINS6_IJSA_SA_SB_EEES9_SE_SG_Li256ELb1ELb1ELb1ELb0EEENS1_36VarlenDynamicPersistentTileSchedulerILi128ELi96ELi256ELi128ELb1ELb1ELb1ELb1ELb1ELb1EEEEEEEEEvNT_6ParamsE)
        /*0dd0*/ 	.short	0x0210
        /*0dd2*/ 	.short	0x0af0


	//----- nvinfo : EIATTR_SW_WAR
	.align		4
.L_546:
        /*0dd4*/ 	.byte	0x04, 0x36
        /*0dd6*/ 	.short	(.L_548 - .L_547)
.L_547:
        /*0dd8*/ 	.word	0x00000008
.L_548:


//--------------------- .nv.info._ZN7cutlass13device_kernelIN5flash11enable_sm90INS1_16FlashAttnFwdSm90INS1_25CollectiveMainloopFwdSm90ILi2EN4cute5tupleIJNS5_1CILi1EEES8_S8_EEENS6_IJNS7_ILi128EEENS7_ILi96EEENS7_ILi192EEEEEELi128ENS_10bfloat16_tEfNS_4arch4Sm90ELb1ELb0ELb1ELb1ELb1ELb1ELb0ELb1ELb1ELb1ELb1ELb0EEENS1_21CollectiveEpilogueFwdINS6_IJSA_SA_SB_EEES9_SE_SG_Li256ELb1ELb1ELb1ELb0EEENS1_36VarlenDynamicPersistentTileSchedulerILi128ELi96ELi256ELi128ELb1ELb1ELb1ELb1ELb1ELb1EEEEEEEEEvNT_6ParamsE --------------------------
	.section	.nv.info._ZN7cutlass13device_kernelIN5flash11enable_sm90INS1_16FlashAttnFwdSm90INS1_25CollectiveMainloopFwdSm90ILi2EN4cute5tupleIJNS5_1CILi1EEES8_S8_EEENS6_IJNS7_ILi128EEENS7_ILi96EEENS7_ILi192EEEEEELi128ENS_10bfloat16_tEfNS_4arch4Sm90ELb1ELb0ELb1ELb1ELb1ELb1ELb0ELb1ELb1ELb1ELb1ELb0EEENS1_21CollectiveEpilogueFwdINS6_IJSA_SA_SB_EEES9_SE_SG_Li256ELb1ELb1ELb1ELb0EEENS1_36VarlenDynamicPersistentTileSchedulerILi128ELi96ELi256ELi128ELb1ELb1ELb1ELb1ELb1ELb1EEEEEEEEEvNT_6ParamsE,"",@"SHT_CUDA_INFO"
	.sectionflags	@""
	.align	4


	//----- nvinfo : EIATTR_CUDA_API_VERSION
	.align		4
        /*0000*/ 	.byte	0x04, 0x37
        /*0002*/ 	.short	(.L_550 - .L_549)
.L_549:
        /*0004*/ 	.word	0x00000082


	//----- nvinfo : EIATTR_KPARAM_INFO
	.align		4
.L_550:
        /*0008*/ 	.byte	0x04, 0x17
        /*000a*/ 	.short	(.L_552 - .L_551)
.L_551:
        /*000c*/ 	.word	0x00000000
        /*0010*/ 	.short	0x0000
        /*0012*/ 	.short	0x0070
        /*0014*/ 	.byte	0x00, 0xf0, 0x01, 0x2a


	//----- nvinfo : EIATTR_SPARSE_MMA_MASK
	.align		4
.L_552:
        /*0018*/ 	.byte	0x03, 0x50
        /*001a*/ 	.short	0x0000


	//----- nvinfo : EIATTR_MAXREG_COUNT
	.align		4
        /*001c*/ 	.byte	0x03, 0x1b
        /*001e*/ 	.short	0x00a8


	//----- nvinfo : EIATTR_NUM_BARRIERS
	.align		4
        /*0020*/ 	.byte	0x02, 0x4c
        /*0022*/ 	.byte	0x10
	.zero		1


	//----- nvinfo : EIATTR_EXTERNS
	.align		4
        /*0024*/ 	.byte	0x04, 0x0f
        /*0026*/ 	.short	(.L_554 - .L_553)


	//   ....[0]....
	.align		4
.L_553:
        /*0028*/ 	.word	index@(__assertfail)


	//----- nvinfo : EIATTR_ANNOTATIONS
	.align		4
.L_554:
        /*002c*/ 	.byte	0x04, 0x55
        /*002e*/ 	.short	(.L_556 - .L_555)


	//   ....[0]....
.L_555:
        /* <DEDUP_REMOVED lines=41> */


	//----- nvinfo : EIATTR_MERCURY_ISA_VERSION
	.align		4
.L_556:
        /*02a8*/ 	.byte	0x03, 0x5f
        /*02aa*/ 	.short	0x0101


	//----- nvinfo : EIATTR_UNUSED_LOAD_BYTE_OFFSET
	.align		4
        /*02ac*/ 	.byte	0x04, 0x44
        /*02ae*/ 	.short	(.L_558 - .L_557)


	//   ....[0]....
.L_557:
        /*02b0*/ 	.word	0x00000a50
        /*02b4*/ 	.word	0x0000fff0


	//   ....[1]....
        /*02b8*/ 	.word	0x0001bd80
        /*02bc*/ 	.word	0x0000fff0


	//----- nvinfo : EIATTR_INT_WARP_WIDE_INSTR_OFFSETS
	.align		4
.L_558:
        /*02c0*/ 	.byte	0x04, 0x31
        /*02c2*/ 	.short	(.L_560 - .L_559)


	//   ....[0]....
.L_559:
        /*02c4*/ 	.word	0x00000130


	//   ....[1]....
        /*02c8*/ 	.word	0x00000170


	//   ....[2]....
        /*02cc*/ 	.word	0x000001e0


	//   ....[3]....
        /*02d0*/ 	.word	0x00021be0


	//   ....[4]....
        /*02d4*/ 	.word	0x00021c70


	//   ....[5]....
        /*02d8*/ 	.word	0x00024ac0


	//   ....[6]....
        /*02dc*/ 	.word	0x00024b50


	//----- nvinfo : EIATTR_COOP_GROUP_MASK_REGIDS
	.align		4
.L_560:
        /*02e0*/ 	.byte	0x04, 0x29
        /*02e2*/ 	.short	(.L_562 - .L_561)


	//   ....[0]....
.L_561:
        /*02e4*/ 	.word	0xffffffff


	//   ....[1]....
        /*02e8*/ 	.word	0xffffffff


	//   ....[2]....
        /*02ec*/ 	.word	0xffffffff


	//   ....[3]....
        /*02f0*/ 	.word	0xffffffff


	//   ....[4]....
        /*02f4*/ 	.word	0xffffffff


	//   ....[5]....
        /*02f8*/ 	.word	0xffffffff


	//   ....[6]....
        /*02fc*/ 	.word	0xffffffff


	//   ....[7]....
        /*0300*/ 	.word	0xffffffff


	//   ....[8]....
        /*0304*/ 	.word	0xffffffff


	//   ....[9]....
        /*0308*/ 	.word	0xffffffff


	//   ....[10]....
        /*030c*/ 	.word	0xffffffff


	//   ....[11]....
        /*0310*/ 	.word	0xffffffff


	//   ....[12]....
        /*0314*/ 	.word	0xffffffff


	//   ....[13]....
        /*0318*/ 	.word	0xffffffff


	//   ....[14]....
        /*031c*/ 	.word	0xffffffff


	//   ....[15]....
        /*0320*/ 	.word	0xffffffff


	//   ....[16]....
        /*0324*/ 	.word	0xffffffff


	//   ....[17]....
        /*0328*/ 	.word	0xffffffff


	//   ....[18]....
        /*032c*/ 	.word	0xffffffff


	//   ....[19]....
        /*0330*/ 	.word	0xffffffff


	//   ....[20]....
        /*0334*/ 	.word	0xffffffff


	//   ....[21]....
        /*0338*/ 	.word	0xffffffff


	//   ....[22]....
        /*033c*/ 	.word	0xffffffff


	//   ....[23]....
        /*0340*/ 	.word	0xffffffff


	//   ....[24]....
        /*0344*/ 	.word	0xffffffff


	//   ....[25]....
        /*0348*/ 	.word	0xffffffff


	//   ....[26]....
        /*034c*/ 	.word	0xffffffff


	//   ....[27]....
        /*0350*/ 	.word	0xffffffff


	//   ....[28]....
        /*0354*/ 	.word	0xffffffff


	//   ....[29]....
        /*0358*/ 	.word	0xffffffff


	//   ....[30]....
        /*035c*/ 	.word	0xffffffff


	//   ....[31]....
        /*0360*/ 	.word	0xffffffff


	//   ....[32]....
        /*0364*/ 	.word	0xffffffff


	//   ....[33]....
        /*0368*/ 	.word	0xffffffff


	//   ....[34]....
        /*036c*/ 	.word	0xffffffff


	//   ....[35]....
        /*0370*/ 	.word	0xffffffff


	//   ....[36]....
        /*0374*/ 	.word	0xffffffff


	//   ....[37]....
        /*0378*/ 	.word	0xffffffff


	//   ....[38]....
        /*037c*/ 	.word	0xffffffff


	//   ....[39]....
        /*0380*/ 	.word	0xffffffff


	//   ....[40]....
        /*0384*/ 	.word	0xffffffff


	//   ....[41]....
        /*0388*/ 	.word	0xffffffff


	//   ....[42]....
        /*038c*/ 	.word	0xffffffff


	//   ....[43]....
        /*0390*/ 	.word	0xffffffff


	//   ....[44]....
        /*0394*/ 	.word	0xffffffff


	//   ....[45]....
        /*0398*/ 	.word	0xffffffff


	//   ....[46]....
        /*039c*/ 	.word	0xffffffff


	//   ....[47]....
        /*03a0*/ 	.word	0xffffffff


	//   ....[48]....
        /*03a4*/ 	.word	0xffffffff


	//   ....[49]....
        /*03a8*/ 	.word	0xffffffff


	//   ....[50]....
        /*03ac*/ 	.word	0xffffffff


	//   ....[51]....
        /*03b0*/ 	.word	0xffffffff


	//   ....[52]....
        /*03b4*/ 	.word	0xffffffff


	//   ....[53]....
        /*03b8*/ 	.word	0xffffffff


	//   ....[54]....
        /*03bc*/ 	.word	0xffffffff


	//   ....[55]....
        /*03c0*/ 	.word	0xffffffff


	//   ....[56]....
        /*03c4*/ 	.word	0xffffffff


	//   ....[57]....
        /*03c8*/ 	.word	0xffffffff


	//   ....[58]....
        /*03cc*/ 	.word	0xffffffff


	//   ....[59]....
        /*03d0*/ 	.word	0xffffffff


	//   ....[60]....
        /*03d4*/ 	.word	0xffffffff


	//   ....[61]....
        /*03d8*/ 	.word	0xffffffff


	//   ....[62]....
        /*03dc*/ 	.word	0xffffffff


	//   ....[63]....
        /*03e0*/ 	.word	0xffffffff


	//   ....[64]....
        /*03e4*/ 	.word	0xffffffff


	//   ....[65]....
        /*03e8*/ 	.word	0xffffffff


	//   ....[66]....
        /*03ec*/ 	.word	0xffffffff


	//   ....[67]....
        /*03f0*/ 	.word	0xffffffff


	//   ....[68]....
        /*03f4*/ 	.word	0xffffffff


	//   ....[69]....
        /*03f8*/ 	.word	0xffffffff


	//   ....[70]....
        /*03fc*/ 	.word	0xffffffff


	//   ....[71]....
        /*0400*/ 	.word	0xffffffff


	//   ....[72]....
        /*0404*/ 	.word	0xffffffff


	//   ....[73]....
        /*0408*/ 	.word	0xffffffff


	//   ....[74]....
        /*040c*/ 	.word	0xffffffff


	//   ....[75]....
        /*0410*/ 	.word	0xffffffff


	//   ....[76]....
        /*0414*/ 	.word	0xffffffff


	//   ....[77]....
        /*0418*/ 	.word	0xffffffff


	//   ....[78]....
        /*041c*/ 	.word	0xffffffff


	//   ....[79]....
        /*0420*/ 	.word	0xffffffff


	//   ....[80]....
        /*0424*/ 	.word	0xffffffff


	//   ....[81]....
        /*0428*/ 	.word	0xffffffff


	//   ....[82]....
        /*042c*/ 	.word	0xffffffff


	//   ....[83]....
        /*0430*/ 	.word	0xffffffff


	//   ....[84]....
        /*0434*/ 	.word	0xffffffff


	//   ....[85]....
        /*0438*/ 	.word	0xffffffff


	//   ....[86]....
        /*043c*/ 	.word	0xffffffff


	//   ....[87]....
        /*0440*/ 	.word	0xffffffff


	//   ....[88]....
        /*0444*/ 	.word	0xffffffff


	//   ....[89]....
        /*0448*/ 	.word	0xffffffff


	//   ....[90]....
        /*044c*/ 	.word	0xffffffff


	//   ....[91]....
        /*0450*/ 	.word	0xffffffff


	//   ....[92]....
        /*0454*/ 	.word	0xffffffff


	//   ....[93]....
        /*0458*/ 	.word	0xffffffff


	//   ....[94]....
        /*045c*/ 	.word	0xffffffff


	//   ....[95]....
        /*0460*/ 	.word	0xffffffff


	//   ....[96]....
        /*0464*/ 	.word	0xffffffff


	//   ....[97]....
        /*0468*/ 	.word	0xffffffff


	//   ....[98]....
        /*046c*/ 	.word	0xffffffff


	//   ....[99]....
        /*0470*/ 	.word	0xffffffff


	//   ....[100]....
        /*0474*/ 	.word	0xffffffff


	//   ....[101]....
        /*0478*/ 	.word	0xffffffff


	//   ....[102]....
        /*047c*/ 	.word	0xffffffff


	//   ....[103]....
        /*0480*/ 	.word	0xffffffff


	//   ....[104]....
        /*0484*/ 	.word	0xffffffff


	//   ....[105]....
        /*0488*/ 	.word	0xffffffff


	//   ....[106]....
        /*048c*/ 	.word	0xffffffff


	//   ....[107]....
        /*0490*/ 	.word	0xffffffff


	//   ....[108]....
        /*0494*/ 	.word	0xffffffff


	//   ....[109]....
        /*0498*/ 	.word	0xffffffff


	//   ....[110]....
        /*049c*/ 	.word	0xffffffff


	//   ....[111]....
        /*04a0*/ 	.word	0xffffffff


	//   ....[112]....
        /*04a4*/ 	.word	0xffffffff


	//   ....[113]....
        /*04a8*/ 	.word	0xffffffff


	//   ....[114]....
        /*04ac*/ 	.word	0xffffffff


	//   ....[115]....
        /*04b0*/ 	.word	0xffffffff


	//   ....[116]....
        /*04b4*/ 	.word	0xffffffff


	//   ....[117]....
        /*04b8*/ 	.word	0xffffffff


	//   ....[118]....
        /*04bc*/ 	.word	0xffffffff


	//   ....[119]....
        /*04c0*/ 	.word	0xffffffff


	//   ....[120]....
        /*04c4*/ 	.word	0xffffffff


	//   ....[121]....
        /*04c8*/ 	.word	0xffffffff


	//   ....[122]....
        /*04cc*/ 	.word	0xffffffff


	//   ....[123]....
        /*04d0*/ 	.word	0xffffffff


	//   ....[124]....
        /*04d4*/ 	.word	0xffffffff


	//   ....[125]....
        /*04d8*/ 	.word	0xffffffff


	//   ....[126]....
        /*04dc*/ 	.word	0xffffffff


	//   ....[127]....
        /*04e0*/ 	.word	0xffffffff


	//   ....[128]....
        /*04e4*/ 	.word	0xffffffff


	//   ....[129]....
        /*04e8*/ 	.word	0xffffffff


	//   ....[130]....
        /*04ec*/ 	.word	0xffffffff


	//   ....[131]....
        /*04f0*/ 	.word	0xffffffff


	//   ....[132]....
        /*04f4*/ 	.word	0xffffffff


	//   ....[133]....
        /*04f8*/ 	.word	0xffffffff


	//   ....[134]....
        /*04fc*/ 	.word	0xffffffff


	//   ....[135]....
        /*0500*/ 	.word	0xffffffff


	//   ....[136]....
        /*0504*/ 	.word	0xffffffff


	//   ....[137]....
        /*0508*/ 	.word	0xffffffff


	//   ....[138]....
        /*050c*/ 	.word	0xffffffff


	//   ....[139]....
        /*0510*/ 	.word	0xffffffff


	//   ....[140]....
        /*0514*/ 	.word	0xffffffff


	//   ....[141]....
        /*0518*/ 	.word	0xffffffff


	//   ....[142]....
        /*051c*/ 	.word	0xffffffff


	//   ....[143]....
        /*0520*/ 	.word	0xffffffff


	//   ....[144]....
        /*0524*/ 	.word	0xffffffff


	//   ....[145]....
        /*0528*/ 	.word	0xffffffff


	//   ....[146]....
        /*052c*/ 	.word	0xffffffff


	//   ....[147]....
        /*0530*/ 	.word	0xffffffff


	//   ....[148]....
        /*0534*/ 	.word	0xffffffff


	//   ....[149]....
        /*0538*/ 	.word	0xffffffff


	//   ....[150]....
        /*053c*/ 	.word	0xffffffff


	//   ....[151]....
        /*0540*/ 	.word	0xffffffff


	//   ....[152]....
        /*0544*/ 	.word	0xffffffff


	//   ....[153]....
        /*0548*/ 	.word	0xffffffff


	//   ....[154]....
        /*054c*/ 	.word	0xffffffff


	//   ....[155]....
        /*0550*/ 	.word	0xffffffff


	//   ....[156]....
        /*0554*/ 	.word	0xffffffff


	//   ....[157]....
        /*0558*/ 	.word	0xffffffff


	//   ....[158]....
        /*055c*/ 	.word	0xffffffff


	//   ....[159]....
        /*0560*/ 	.word	0xffffffff


	//   ....[160]....
        /*0564*/ 	.word	0xffffffff


	//   ....[161]....
        /*0568*/ 	.word	0xffffffff


	//   ....[162]....
        /*056c*/ 	.word	0xffffffff


	//   ....[163]....
        /*0570*/ 	.word	0xffffffff


	//   ....[164]....
        /*0574*/ 	.word	0xffffffff


	//   ....[165]....
        /*0578*/ 	.word	0xffffffff


	//   ....[166]....
        /*057c*/ 	.word	0xffffffff


	//   ....[167]....
        /*0580*/ 	.word	0xffffffff


	//   ....[168]....
        /*0584*/ 	.word	0xffffffff


	//   ....[169]....
        /*0588*/ 	.word	0xffffffff


	//   ....[170]....
        /*058c*/ 	.word	0xffffffff


	//   ....[171]....
        /*0590*/ 	.word	0xffffffff


	//   ....[172]....
        /*0594*/ 	.word	0xffffffff


	//   ....[173]....
        /*0598*/ 	.word	0xffffffff


	//   ....[174]....
        /*059c*/ 	.word	0xffffffff


	//   ....[175]....
        /*05a0*/ 	.word	0xffffffff


	//   ....[176]....
        /*05a4*/ 	.word	0xffffffff


	//   ....[177]....
        /*05a8*/ 	.word	0xffffffff


	//   ....[178]....
        /*05ac*/ 	.word	0xffffffff


	//   ....[179]....
        /*05b0*/ 	.word	0xffffffff


	//   ....[180]....
        /*05b4*/ 	.word	0xffffffff


	//   ....[181]....
        /*05b8*/ 	.word	0xffffffff


	//   ....[182]....
        /*05bc*/ 	.word	0xffffffff


	//   ....[183]....
        /*05c0*/ 	.word	0xffffffff


	//   ....[184]....
        /*05c4*/ 	.word	0xffffffff


	//   ....[185]....
        /*05c8*/ 	.word	0x0500000f


	//   ....[186]....
        /*05cc*/ 	.word	0x0500000f


	//   ....[187]....
        /*05d0*/ 	.word	0x0500000f


	//   ....[188]....
        /*05d4*/ 	.word	0x0500000f


	//   ....[189]....
        /*05d8*/ 	.word	0x0500000f


	//   ....[190]....
        /*05dc*/ 	.word	0x0500000f


	//   ....[191]....
        /*05e0*/ 	.word	0x0500000f


	//   ....[192]....
        /*05e4*/ 	.word	0x0500000f


	//   ....[193]....
        /*05e8*/ 	.word	0x0500000f


	//   ....[194]....
        /*05ec*/ 	.word	0x0500000f


	//   ....[195]....
        /*05f0*/ 	.word	0x0500000f


	//   ....[196]....
        /*05f4*/ 	.word	0x0500000f


	//   ....[197]....
        /*05f8*/ 	.word	0x0500000f


	//   ....[198]....
        /*05fc*/ 	.word	0x0500000f


	//   ....[199]....
        /*0600*/ 	.word	0x0500000f


	//   ....[200]....
        /*0604*/ 	.word	0x0500000f


	//   ....[201]....
        /*0608*/ 	.word	0x0500000f


	//   ....[202]....
        /*060c*/ 	.word	0x0500000f


	//   ....[203]....
        /*0610*/ 	.word	0x0500000f


	//   ....[204]....
        /*0614*/ 	.word	0x0500000f


	//   ....[205]....
        /*0618*/ 	.word	0x0500000f


	//   ....[206]....
        /*061c*/ 	.word	0x0500000f


	//   ....[207]....
        /*0620*/ 	.word	0x0500000f


	//   ....[208]....
        /*0624*/ 	.word	0x0500000f


	//   ....[209]....
        /*0628*/ 	.word	0x0500000f


	//   ....[210]....
        /*062c*/ 	.word	0x0500000f


	//   ....[211]....
        /*0630*/ 	.word	0x0500000f


	//   ....[212]....
        /*0634*/ 	.word	0x0500000f


	//   ....[213]....
        /*0638*/ 	.word	0x0500000f


	//   ....[214]....
        /*063c*/ 	.word	0x0500000f


	//   ....[215]....
        /*0640*/ 	.word	0x0500000f


	//   ....[216]....
        /*0644*/ 	.word	0x0500000f


	//   ....[217]....
        /*0648*/ 	.word	0x0500000f


	//   ....[218]....
        /*064c*/ 	.word	0x0500000f


	//   ....[219]....
        /*0650*/ 	.word	0x0500000f


	//   ....[220]....
        /*0654*/ 	.word	0x0500000f


	//   ....[221]....
        /*0658*/ 	.word	0x0500000f


	//   ....[222]....
        /*065c*/ 	.word	0x0500000f


	//   ....[223]....
        /*0660*/ 	.word	0x0500000f


	//   ....[224]....
        /*0664*/ 	.word	0x0500000f


	//   ....[225]....
        /*0668*/ 	.word	0x0500000f


	//   ....[226]....
        /*066c*/ 	.word	0x0500000f


	//   ....[227]....
        /*0670*/ 	.word	0x0500000f


	//   ....[228]....
        /*0674*/ 	.word	0x0500000f


	//   ....[229]....
        /*0678*/ 	.word	0x0500000f


	//   ....[230]....
        /*067c*/ 	.word	0x0500000f


	//   ....[231]....
        /*0680*/ 	.word	0x0500000f


	//   ....[232]....
        /*0684*/ 	.word	0x0500000f


	//   ....[233]....
        /*0688*/ 	.word	0x0500000f


	//   ....[234]....
        /*068c*/ 	.word	0x0500000f


	//   ....[235]....
        /*0690*/ 	.word	0x0500000f


	//   ....[236]....
        /*0694*/ 	.word	0x0500000f


	//   ....[237]....
        /*0698*/ 	.word	0x0500000f


	//   ....[238]....
        /*069c*/ 	.word	0x0500000f


	//   ....[239]....
        /*06a0*/ 	.word	0x0500000f


	//   ....[240]....
        /*06a4*/ 	.word	0x0500000f


	//   ....[241]....
        /*06a8*/ 	.word	0x0500000f


	//   ....[242]....
        /*06ac*/ 	.word	0x0500000f


	//   ....[243]....
        /*06b0*/ 	.word	0x0500000f


	//   ....[244]....
        /*06b4*/ 	.word	0x0500000f


	//   ....[245]....
        /*06b8*/ 	.word	0x0500000f


	//   ....[246]....
        /*06bc*/ 	.word	0x0500000f


	//   ....[247]....
        /*06c0*/ 	.word	0x0500000f


	//   ....[248]....
        /*06c4*/ 	.word	0x0500000f


	//   ....[249]....
        /*06c8*/ 	.word	0x0500000f


	//   ....[250]....
        /*06cc*/ 	.word	0x0500000f


	//   ....[251]....
        /*06d0*/ 	.word	0x0500000f


	//   ....[252]....
        /*06d4*/ 	.word	0x0500000f


	//   ....[253]....
        /*06d8*/ 	.word	0x0500000f


	//   ....[254]....
        /*06dc*/ 	.word	0x0500000f


	//   ....[255]....
        /*06e0*/ 	.word	0x0500000f


	//   ....[0]....
        /*06e4*/ 	.word	0x0500000f


	//   ....[1]....
        /*06e8*/ 	.word	0x0500000f


	//   ....[2]....
        /*06ec*/ 	.word	0x0500000f


	//   ....[3]....
        /*06f0*/ 	.word	0x0500000f


	//   ....[4]....
        /*06f4*/ 	.word	0x0500000f


	//   ....[5]....
        /*06f8*/ 	.word	0x0500000f


	//   ....[6]....
        /*06fc*/ 	.word	0x0500000f


	//   ....[7]....
        /*0700*/ 	.word	0x0500000f


	//   ....[8]....
        /*0704*/ 	.word	0x0500000f


	//   ....[9]....
        /*0708*/ 	.word	0x0500000f


	//   ....[10]....
        /*070c*/ 	.word	0x0500000f


	//   ....[11]....
        /*0710*/ 	.word	0x0500000f


	//   ....[12]....
        /*0714*/ 	.word	0x0500000f


	//   ....[13]....
        /*0718*/ 	.word	0x0500000f


	//   ....[14]....
        /*071c*/ 	.word	0x0500000f


	//   ....[15]....
        /*0720*/ 	.word	0x0500000f


	//   ....[16]....
        /*0724*/ 	.word	0x0500000f


	//   ....[17]....
        /*0728*/ 	.word	0x0500000f


	//   ....[18]....
        /*072c*/ 	.word	0x0500000f


	//   ....[19]....
        /*0730*/ 	.word	0x0500000f


	//   ....[20]....
        /*0734*/ 	.word	0x0500000f


	//   ....[21]....
        /*0738*/ 	.word	0x0500000f


	//   ....[22]....
        /*073c*/ 	.word	0x0500000f


	//   ....[23]....
        /*0740*/ 	.word	0x0500000f


	//   ....[24]....
        /*0744*/ 	.word	0x0500000f


	//   ....[25]....
        /*0748*/ 	.word	0x0500000f


	//   ....[26]....
        /*074c*/ 	.word	0x0500000f


	//   ....[27]....
        /*0750*/ 	.word	0x0500000f


	//   ....[28]....
        /*0754*/ 	.word	0x0500000f


	//   ....[29]....
        /*0758*/ 	.word	0x0500000f


	//   ....[30]....
        /*075c*/ 	.word	0x0500000f


	//   ....[31]....
        /*0760*/ 	.word	0x0500000f


	//   ....[32]....
        /*0764*/ 	.word	0x0500000f


	//   ....[33]....
        /*0768*/ 	.word	0x0500000f


	//   ....[34]....
        /*076c*/ 	.word	0x0500000f


	//   ....[35]....
        /*0770*/ 	.word	0x0500000f


	//   ....[36]....
        /*0774*/ 	.word	0x0500000f


	//   ....[37]....
        /*0778*/ 	.word	0x0500000f


	//   ....[38]....
        /*077c*/ 	.word	0x0500000f


	//   ....[39]....
        /*0780*/ 	.word	0x0500000f


	//   ....[40]....
        /*0784*/ 	.word	0x0500000f


	//   ....[41]....
        /*0788*/ 	.word	0x0500000f


	//----- nvinfo : EIATTR_COOP_GROUP_INSTR_OFFSETS
	.align		4
.L_562:
        /*078c*/ 	.byte	0x04, 0x28
        /*078e*/ 	.short	(.L_564 - .L_563)


	//   ....[0]....
.L_563:
        /*0790*/ 	.word	0x00000060


	//   ....[1]....
        /*0794*/ 	.word	0x00000140


	//   ....[2]....
        /*0798*/ 	.word	0x00000190


	//   ....[3]....
        /*079c*/ 	.word	0x000003c0


	//   ....[4]....
        /*07a0*/ 	.word	0x00000520


	//   ....[5]....
        /*07a4*/ 	.word	0x00000640


	//   ....[6]....
        /*07a8*/ 	.word	0x000007a0


	//   ....[7]....
        /*07ac*/ 	.word	0x00003c70


	//   ....[8]....
        /*07b0*/ 	.word	0x00003c80


	//   ....[9]....
        /*07b4*/ 	.word	0x00005320


	//   ....[10]....
        /*07b8*/ 	.word	0x00005330


	//   ....[11]....
        /*07bc*/ 	.word	0x000074f0


	//   ....[12]....
        /*07c0*/ 	.word	0x00007500


	//   ....[13]....
        /*07c4*/ 	.word	0x00008d30


	//   ....[14]....
        /*07c8*/ 	.word	0x00008d40


	//   ....[15]....
        /*07cc*/ 	.word	0x0000a730


	//   ....[16]....
        /*07d0*/ 	.word	0x0000a740


	//   ....[17]....
        /*07d4*/ 	.word	0x0000a9d0


	//   ....[18]....
        /*07d8*/ 	.word	0x0000a9e0


	//   ....[19]....
        /*07dc*/ 	.word	0x0000af10


	//   ....[20]....
        /*07e0*/ 	.word	0x0000af30


	//   ....[21]....
        /*07e4*/ 	.word	0x0000b0b0


	//   ....[22]....
        /*07e8*/ 	.word	0x0000b0d0


	//   ....[23]....
        /*07ec*/ 	.word	0x0000b920


	//   ....[24]....
        /*07f0*/ 	.word	0x0000c060


	//   ....[25]....
        /*07f4*/ 	.word	0x0000c070


	//   ....[26]....
        /*07f8*/ 	.word	0x0000c080


	//   ....[27]....
        /*07fc*/ 	.word	0x0000c090


	//   ....[28]....
        /*0800*/ 	.word	0x0000c910


	//   ....[29]....
        /*0804*/ 	.word	0x0000c920


	//   ....[30]....
        /*0808*/ 	.word	0x0000c930


	//   ....[31]....
        /*080c*/ 	.word	0x0000c940


	//   ....[32]....
        /*0810*/ 	.word	0x0000fa40


	//   ....[33]....
        /*0814*/ 	.word	0x0000fa50


	//   ....[34]....
        /*0818*/ 	.word	0x0000fa60


	//   ....[35]....
        /*081c*/ 	.word	0x0000fa70


	//   ....[36]....
        /*0820*/ 	.word	0x00010110


	//   ....[37]....
        /*0824*/ 	.word	0x00010120


	//   ....[38]....
        /*0828*/ 	.word	0x00010130


	//   ....[39]....
        /*082c*/ 	.word	0x00010140


	//   ....[40]....
        /*0830*/ 	.word	0x00013f70


	//   ....[41]....
        /*0834*/ 	.word	0x00013fb0


	//   ....[42]....
        /*0838*/ 	.word	0x000145b0


	//   ....[43]....
        /*083c*/ 	.word	0x00014630


	//   ....[44]....
        /*0840*/ 	.word	0x00014e80


	//   ....[45]....
        /*0844*/ 	.word	0x00014f90


	//   ....[46]....
        /*0848*/ 	.word	0x00016d90


	//   ....[47]....
        /*084c*/ 	.word	0x000175b0


	//   ....[48]....
        /*0850*/ 	.word	0x00017620


	//   ....[49]....
        /*0854*/ 	.word	0x00017630


	//   ....[50]....
        /*0858*/ 	.word	0x00017bb0


	//   ....[51]....
        /*085c*/ 	.word	0x00017d70


	//   ....[52]....
        /*0860*/ 	.word	0x0001a280


	//   ....[53]....
        /*0864*/ 	.word	0x0001a2a0


	//   ....[54]....
        /*0868*/ 	.word	0x0001a2c0


	//   ....[55]....
        /*086c*/ 	.word	0x0001a2e0


	//   ....[56]....
        /*0870*/ 	.word	0x0001b650


	//   ....[57]....
        /*0874*/ 	.word	0x0001b6d0


	//   ....[58]....
        /*0878*/ 	.word	0x0001b700


	//   ....[59]....
        /*087c*/ 	.word	0x0001b710


	//   ....[60]....
        /*0880*/ 	.word	0x0001c820


	//   ....[61]....
        /*0884*/ 	.word	0x0001c830


	//   ....[62]....
        /*0888*/ 	.word	0x0001c840


	//   ....[63]....
        /*088c*/ 	.word	0x0001c850


	//   ....[64]....
        /*0890*/ 	.word	0x0001cf10


	//   ....[65]....
        /*0894*/ 	.word	0x0001cf50


	//   ....[66]....
        /*0898*/ 	.word	0x0001d020


	//   ....[67]....
        /*089c*/ 	.word	0x0001d040


	//   ....[68]....
        /*08a0*/ 	.word	0x0001d100


	//   ....[69]....
        /*08a4*/ 	.word	0x0001d120


	//   ....[70]....
        /*08a8*/ 	.word	0x0001d1f0


	//   ....[71]....
        /*08ac*/ 	.word	0x0001d210


	//   ....[72]....
        /*08b0*/ 	.word	0x0001d660


	//   ....[73]....
        /*08b4*/ 	.word	0x0001d680


	//   ....[74]....
        /*08b8*/ 	.word	0x0001dac0


	//   ....[75]....
        /*08bc*/ 	.word	0x0001dad0


	//   ....[76]....
        /*08c0*/ 	.word	0x0001e720


	//   ....[77]....
        /*08c4*/ 	.word	0x0001e740


	//   ....[78]....
        /*08c8*/ 	.word	0x0001e800


	//   ....[79]....
        /*08cc*/ 	.word	0x0001e820


	//   ....[80]....
        /*08d0*/ 	.word	0x0001e8e0


	//   ....[81]....
        /*08d4*/ 	.word	0x0001e900


	//   ....[82]....
        /*08d8*/ 	.word	0x0001e9d0


	//   ....[83]....
        /*08dc*/ 	.word	0x0001e9f0


	//   ....[84]....
        /*08e0*/ 	.word	0x0001eb40


	//   ....[85]....
        /*08e4*/ 	.word	0x0001ed30


	//   ....[86]....
        /*08e8*/ 	.word	0x0001ed60


	//   ....[87]....
        /*08ec*/ 	.word	0x0001ed90


	//   ....[88]....
        /*08f0*/ 	.word	0x0001edc0


	//   ....[89]....
        /*08f4*/ 	.word	0x0001edf0


	//   ....[90]....
        /*08f8*/ 	.word	0x0001ee20


	//   ....[91]....
        /*08fc*/ 	.word	0x0001efb0


	//   ....[92]....
        /*0900*/ 	.word	0x0001efe0


	//   ....[93]....
        /*0904*/ 	.word	0x0001f010


	//   ....[94]....
        /*0908*/ 	.word	0x0001f040


	//   ....[95]....
        /*090c*/ 	.word	0x0001f070


	//   ....[96]....
        /*0910*/ 	.word	0x0001f0a0


	//   ....[97]....
        /*0914*/ 	.word	0x0001f130


	//   ....[98]....
        /*0918*/ 	.word	0x0001f160


	//   ....[99]....
        /*091c*/ 	.word	0x0001f170


	//   ....[100]....
        /*0920*/ 	.word	0x0001f1b0


	//   ....[101]....
        /*0924*/ 	.word	0x00020660


	//   ....[102]....
        /*0928*/ 	.word	0x00022830


	//   ....[103]....
        /*092c*/ 	.word	0x00022850


	//   ....[104]....
        /*0930*/ 	.word	0x00022900


	//   ....[105]....
        /*0934*/ 	.word	0x00022920


	//   ....[106]....
        /*0938*/ 	.word	0x000229c0


	//   ....[107]....
        /*093c*/ 	.word	0x000229e0


	//   ....[108]....
        /*0940*/ 	.word	0x00022a80


	//   ....[109]....
        /*0944*/ 	.word	0x00022aa0


	//   ....[110]....
        /*0948*/ 	.word	0x00022b40


	//   ....[111]....
        /*094c*/ 	.word	0x00022b60


	//   ....[112]....
        /*0950*/ 	.word	0x00022b70


	//   ....[113]....
        /*0954*/ 	.word	0x00022c00


	//   ....[114]....
        /*0958*/ 	.word	0x00023390


	//   ....[115]....
        /*095c*/ 	.word	0x000233c0


	//   ....[116]....
        /*0960*/ 	.word	0x000233e0


	//   ....[117]....
        /*0964*/ 	.word	0x00023470


	//   ....[118]....
        /*0968*/ 	.word	0x00023480


	//   ....[119]....
        /*096c*/ 	.word	0x00023520


	//   ....[120]....
        /*0970*/ 	.word	0x00023530


	//   ....[121]....
        /*0974*/ 	.word	0x000235d0


	//   ....[122]....
        /*0978*/ 	.word	0x000235e0


	//   ....[123]....
        /*097c*/ 	.word	0x00023680


	//   ....[124]....
        /*0980*/ 	.word	0x00023690


	//   ....[125]....
        /*0984*/ 	.word	0x00023730


	//   ....[126]....
        /*0988*/ 	.word	0x00023740


	//   ....[127]....
        /*098c*/ 	.word	0x000237e0


	//   ....[128]....
        /*0990*/ 	.word	0x000237f0


	//   ....[129]....
        /*0994*/ 	.word	0x00023800


	//   ....[130]....
        /*0998*/ 	.word	0x00023fc0


	//   ....[131]....
        /*099c*/ 	.word	0x00023fd0


	//   ....[132]....
        /*09a0*/ 	.word	0x00023fe0


	//   ....[133]....
        /*09a4*/ 	.word	0x00024070


	//   ....[134]....
        /*09a8*/ 	.word	0x00024080


	//   ....[135]....
        /*09ac*/ 	.word	0x000240e0


	//   ....[136]....
        /*09b0*/ 	.word	0x00024110


	//   ....[137]....
        /*09b4*/ 	.word	0x00024150


	//   ....[138]....
        /*09b8*/ 	.word	0x00024180


	//   ....[139]....
        /*09bc*/ 	.word	0x000241c0


	//   ....[140]....
        /*09c0*/ 	.word	0x000241f0


	//   ....[141]....
        /*09c4*/ 	.word	0x00024230


	//   ....[142]....
        /*09c8*/ 	.word	0x000244a0


	//   ....[143]....
        /*09cc*/ 	.word	0x000244c0


	//   ....[144]....
        /*09d0*/ 	.word	0x00024550


	//   ....[145]....
        /*09d4*/ 	.word	0x00024560


	//   ....[146]....
        /*09d8*/ 	.word	0x000245d0


	//   ....[147]....
        /*09dc*/ 	.word	0x000245e0


	//   ....[148]....
        /*09e0*/ 	.word	0x00024650


	//   ....[149]....
        /*09e4*/ 	.word	0x00024660


	//   ....[150]....
        /*09e8*/ 	.word	0x000246d0


	//   ....[151]....
        /*09ec*/ 	.word	0x000246e0


	//   ....[152]....
        /*09f0*/ 	.word	0x000246f0


	//   ....[153]....
        /*09f4*/ 	.word	0x00024760


	//   ....[154]....
        /*09f8*/ 	.word	0x00024cd0


	//   ....[155]....
        /*09fc*/ 	.word	0x00024d00


	//   ....[156]....
        /*0a00*/ 	.word	0x00024d20


	//   ....[157]....
        /*0a04*/ 	.word	0x00024d30


	//   ....[158]....
        /*0a08*/ 	.word	0x00024d70


	//   ....[159]....
        /*0a0c*/ 	.word	0x00024d90


	//   ....[160]....
        /*0a10*/ 	.word	0x00024e00


	//   ....[161]....
        /*0a14*/ 	.word	0x00024e20


	//   ....[162]....
        /*0a18*/ 	.word	0x00024e80


	//   ....[163]....
        /*0a1c*/ 	.word	0x00024ea0


	//   ....[164]....
        /*0a20*/ 	.word	0x00024ef0


	//   ....[165]....
        /*0a24*/ 	.word	0x00024f10


	//   ....[166]....
        /*0a28*/ 	.word	0x00025340


	//   ....[167]....
        /*0a2c*/ 	.word	0x00025370


	//   ....[168]....
        /*0a30*/ 	.word	0x000253d0


	//   ....[169]....
        /*0a34*/ 	.word	0x00025400


	//   ....[170]....
        /*0a38*/ 	.word	0x00025430


	//   ....[171]....
        /*0a3c*/ 	.word	0x00025460


	//   ....[172]....
        /*0a40*/ 	.word	0x00025490


	//   ....[173]....
        /*0a44*/ 	.word	0x000254c0


	//   ....[174]....
        /*0a48*/ 	.word	0x00025660


	//   ....[175]....
        /*0a4c*/ 	.word	0x00025690


	//   ....[176]....
        /*0a50*/ 	.word	0x000256c0


	//   ....[177]....
        /*0a54*/ 	.word	0x000256f0


	//   ....[178]....
        /*0a58*/ 	.word	0x00025720


	//   ....[179]....
        /*0a5c*/ 	.word	0x00025750


	//   ....[180]....
        /*0a60*/ 	.word	0x00025810


	//   ....[181]....
        /*0a64*/ 	.word	0x00025830


	//   ....[182]....
        /*0a68*/ 	.word	0x00025850


	//   ....[183]....
        /*0a6c*/ 	.word	0x000258b0


	//   ....[184]....
        /*0a70*/ 	.word	0x000262d0


	//   ....[185]....
        /*0a74*/ 	.word	0x00026610


	//   ....[186]....
        /*0a78*/ 	.word	0x000266a0


	//   ....[187]....
        /*0a7c*/ 	.word	0x00026740


	//   ....[188]....
        /*0a80*/ 	.word	0x000267d0


	//   ....[189]....
        /*0a84*/ 	.word	0x000268c0


	//   ....[190]....
        /*0a88*/ 	.word	0x00026950


	//   ....[191]....
        /*0a8c*/ 	.word	0x000269f0


	//   ....[192]....
        /*0a90*/ 	.word	0x00026a80


	//   ....[193]....
        /*0a94*/ 	.word	0x00026b70


	//   ....[194]....
        /*0a98*/ 	.word	0x00026c00


	//   ....[195]....
        /*0a9c*/ 	.word	0x00026ca0


	//   ....[196]....
        /*0aa0*/ 	.word	0x00026d30


	//   ....[197]....
        /*0aa4*/ 	.word	0x00026e20


	//   ....[198]....
        /*0aa8*/ 	.word	0x00026eb0


	//   ....[199]....
        /*0aac*/ 	.word	0x00026f00


	//   ....[200]....
        /*0ab0*/ 	.word	0x00026f50


	//   ....[201]....
        /*0ab4*/ 	.word	0x00026ff0


	//   ....[202]....
        /*0ab8*/ 	.word	0x00027080


	//   ....[203]....
        /*0abc*/ 	.word	0x000270d0


	//   ....[204]....
        /*0ac0*/ 	.word	0x00027120


	//   ....[205]....
        /*0ac4*/ 	.word	0x00027210


	//   ....[206]....
        /*0ac8*/ 	.word	0x000272a0


	//   ....[207]....
        /*0acc*/ 	.word	0x000272f0


	//   ....[208]....
        /*0ad0*/ 	.word	0x00027340


	//   ....[209]....
        /*0ad4*/ 	.word	0x000273e0


	//   ....[210]....
        /*0ad8*/ 	.word	0x00027470


	//   ....[211]....
        /*0adc*/ 	.word	0x000274c0


	//   ....[212]....
        /*0ae0*/ 	.word	0x00027510


	//   ....[213]....
        /*0ae4*/ 	.word	0x00027810


	//   ....[214]....
        /*0ae8*/ 	.word	0x00027af0


	//   ....[215]....
        /*0aec*/ 	.word	0x00027be0


	//   ....[216]....
        /*0af0*/ 	.word	0x00027c80


	//   ....[217]....
        /*0af4*/ 	.word	0x00027ce0


	//   ....[218]....
        /*0af8*/ 	.word	0x00027df0


	//   ....[219]....
        /*0afc*/ 	.word	0x00027e60


	//   ....[220]....
        /*0b00*/ 	.word	0x00027f70


	//   ....[221]....
        /*0b04*/ 	.word	0x00027fe0


	//   ....[222]....
        /*0b08*/ 	.word	0x000280f0


	//   ....[223]....
        /*0b0c*/ 	.word	0x00028160


	//   ....[224]....
        /*0b10*/ 	.word	0x00028270


	//   ....[225]....
        /*0b14*/ 	.word	0x000282e0


	//   ....[226]....
        /*0b18*/ 	.word	0x000283c0


	//   ....[227]....
        /*0b1c*/ 	.word	0x000284c0


	//   ....[228]....
        /*0b20*/ 	.word	0x00028520


	//   ....[229]....
        /*0b24*/ 	.word	0x00028580


	//   ....[230]....
        /*0b28*/ 	.word	0x00028680


	//   ....[231]....
        /*0b2c*/ 	.word	0x000286e0


	//   ....[232]....
        /*0b30*/ 	.word	0x000287f0


	//   ....[233]....
        /*0b34*/ 	.word	0x00028850


	//   ....[234]....
        /*0b38*/ 	.word	0x00028960


	//   ....[235]....
        /*0b3c*/ 	.word	0x000289c0


	//   ....[236]....
        /*0b40*/ 	.word	0x00028ad0


	//   ....[237]....
        /*0b44*/ 	.word	0x00028b30


	//   ....[238]....
        /*0b48*/ 	.word	0x00028c40


	//   ....[239]....
        /*0b4c*/ 	.word	0x00028ca0


	//   ....[240]....
        /*0b50*/ 	.word	0x00028db0


	//   ....[241]....
        /*0b54*/ 	.word	0x00028e10


	//   ....[242]....
        /*0b58*/ 	.word	0x00028f00


	//   ....[243]....
        /*0b5c*/ 	.word	0x00029030


	//   ....[244]....
        /*0b60*/ 	.word	0x000290e0


	//   ....[245]....
        /*0b64*/ 	.word	0x00029160


	//   ....[246]....
        /*0b68*/ 	.word	0x00029240


	//   ....[247]....
        /*0b6c*/ 	.word	0x000292a0


	//   ....[248]....
        /*0b70*/ 	.word	0x00029370


	//   ....[249]....
        /*0b74*/ 	.word	0x000293d0


	//   ....[250]....
        /*0b78*/ 	.word	0x000294a0


	//   ....[251]....
        /*0b7c*/ 	.word	0x00029500


	//   ....[252]....
        /*0b80*/ 	.word	0x000295d0


	//   ....[253]....
        /*0b84*/ 	.word	0x00029630


	//   ....[254]....
        /*0b88*/ 	.word	0x00029700


	//   ....[255]....
        /*0b8c*/ 	.word	0x000297f0


	//   ....[0]....
        /*0b90*/ 	.word	0x00029890


	//   ....[1]....
        /*0b94*/ 	.word	0x000298f0


	//   ....[2]....
        /*0b98*/ 	.word	0x000299e0


	//   ....[3]....
        /*0b9c*/ 	.word	0x00029a40


	//   ....[4]....
        /*0ba0*/ 	.word	0x00029b20


	//   ....[5]....
        /*0ba4*/ 	.word	0x00029b80


	//   ....[6]....
        /*0ba8*/ 	.word	0x00029c60


	//   ....[7]....
        /*0bac*/ 	.word	0x00029cc0


	//   ....[8]....
        /*0bb0*/ 	.word	0x00029da0


	//   ....[9]....
        /*0bb4*/ 	.word	0x00029e00


	//   ....[10]....
        /*0bb8*/ 	.word	0x00029ed0


	//   ....[11]....
        /*0bbc*/ 	.word	0x0002a000


	//   ....[12]....
        /*0bc0*/ 	.word	0x0002a100


	//   ....[13]....
        /*0bc4*/ 	.word	0x0002a190


	//   ....[14]....
        /*0bc8*/ 	.word	0x0002a260


	//   ....[15]....
        /*0bcc*/ 	.word	0x0002a2c0


	//   ....[16]....
        /*0bd0*/ 	.word	0x0002a390


	//   ....[17]....
        /*0bd4*/ 	.word	0x0002a3f0


	//   ....[18]....
        /*0bd8*/ 	.word	0x0002a4d0


	//   ....[19]....
        /*0bdc*/ 	.word	0x0002a530


	//   ....[20]....
        /*0be0*/ 	.word	0x0002a600


	//   ....[21]....
        /*0be4*/ 	.word	0x0002a660


	//   ....[22]....
        /*0be8*/ 	.word	0x0002a720


	//   ....[23]....
        /*0bec*/ 	.word	0x0002a7b0


	//   ....[24]....
        /*0bf0*/ 	.word	0x0002a850


	//   ....[25]....
        /*0bf4*/ 	.word	0x0002a9d0


	//   ....[26]....
        /*0bf8*/ 	.word	0x0002aa40


	//   ....[27]....
        /*0bfc*/ 	.word	0x0002aab0


	//   ....[28]....
        /*0c00*/ 	.word	0x0002ab20


	//   ....[29]....
        /*0c04*/ 	.word	0x0002ab90


	//   ....[30]....
        /*0c08*/ 	.word	0x0002ac10


	//   ....[31]....
        /*0c0c*/ 	.word	0x0002ac90


	//   ....[32]....
        /*0c10*/ 	.word	0x0002ad20


	//   ....[33]....
        /*0c14*/ 	.word	0x0002ad90


	//   ....[34]....
        /*0c18*/ 	.word	0x0002ae00


	//   ....[35]....
        /*0c1c*/ 	.word	0x0002ae70


	//   ....[36]....
        /*0c20*/ 	.word	0x0002aef0


	//   ....[37]....
        /*0c24*/ 	.word	0x0002af60


	//   ....[38]....
        /*0c28*/ 	.word	0x0002aff0


	//   ....[39]....
        /*0c2c*/ 	.word	0x0002b050


	//   ....[40]....
        /*0c30*/ 	.word	0x0002b0e0


	//   ....[41]....
        /*0c34*/ 	.word	0x0002b210


	//----- nvinfo : EIATTR_REG_RECONFIG
	.align		4
.L_564:
        /*0c38*/ 	.byte	0x01, 0x54
	.zero		2


	//----- nvinfo : EIATTR_SYSCALL_OFFSETS
	.align		4
        /*0c3c*/ 	.byte	0x04, 0x46
        /*0c3e*/ 	.short	(.L_566 - .L_565)


	//   ....[0]....
.L_565:
        /*0c40*/ 	.word	0x00001fe0


	//   ....[1]....
        /*0c44*/ 	.word	0x00002130


	//   ....[2]....
        /*0c48*/ 	.word	0x0000bac0


	//   ....[3]....
        /*0c4c*/ 	.word	0x0000bde0


	//   ....[4]....
        /*0c50*/ 	.word	0x00021dd0


	//   ....[5]....
        /*0c54*/ 	.word	0x00021f20


	//   ....[6]....
        /*0c58*/ 	.word	0x00022010


	//   ....[7]....
        /*0c5c*/ 	.word	0x00022fb0


	//----- nvinfo : EIATTR_MBARRIER_INSTR_OFFSETS
	.align		4
.L_566:
        /*0c60*/ 	.byte	0x04, 0x39
        /*0c62*/ 	.short	(.L_568 - .L_567)


	//   ....[0]....
.L_567:
        /*0c64*/ 	.word	0x00000270
        /*0c68*/ 	.word	0x000000ff
        /*0c6c*/ 	.word	0x0002a800
        /*0c70*/ 	.short	0x0100
        /*0c72*/ 	.byte	0x08
	.zero		1


	//   ....[1]....
        /*0c74*/ 	.word	0x00000280
        /*0c78*/ 	.word	0x000000ff
        /*0c7c*/ 	.word	0x0002a820
        /*0c80*/ 	.short	0x0100
        /*0c82*/ 	.byte	0x08
	.zero		1


	//   ....[2]....
        /*0c84*/ 	.word	0x00000370
        /*0c88*/ 	.word	0x000000ff
        /*0c8c*/ 	.word	0x0002a830
        /*0c90*/ 	.short	0x0100
        /*0c92*/ 	.byte	0x08
	.zero		1


	//   ....[3]....
        /*0c94*/ 	.word	0x00000380
        /*0c98*/ 	.word	0x000000ff
        /*0c9c*/ 	.word	0x0002a840
        /*0ca0*/ 	.short	0x0100
        /*0ca2*/ 	.byte	0x08
	.zero		1


	//   ....[4]....
        /*0ca4*/ 	.word	0x00000390
        /*0ca8*/ 	.word	0x000000ff
        /*0cac*/ 	.word	0x0002a838
        /*0cb0*/ 	.short	0x0100
        /*0cb2*/ 	.byte	0x08
	.zero		1


	//   ....[5]....
        /*0cb4*/ 	.word	0x000003a0
        /*0cb8*/ 	.word	0x000000ff
        /*0cbc*/ 	.word	0x0002a848
        /*0cc0*/ 	.short	0x0100
        /*0cc2*/ 	.byte	0x08
	.zero		1


	//   ....[6]....
        /*0cc4*/ 	.word	0x000004d0
        /*0cc8*/ 	.word	0x000000ff
        /*0ccc*/ 	.word	0x0002a850
        /*0cd0*/ 	.short	0x0100
        /*0cd2*/ 	.byte	0x08
	.zero		1


	//   ....[7]....
        /*0cd4*/ 	.word	0x000004e0
        /*0cd8*/ 	.word	0x000000ff
        /*0cdc*/ 	.word	0x0002a860
        /*0ce0*/ 	.short	0x0100
        /*0ce2*/ 	.byte	0x08
	.zero		1


	//   ....[8]....
        /*0ce4*/ 	.word	0x000004f0
        /*0ce8*/ 	.word	0x000000ff
        /*0cec*/ 	.word	0x0002a858
        /*0cf0*/ 	.short	0x0100
        /*0cf2*/ 	.byte	0x08
	.zero		1


	//   ....[9]....
        /*0cf4*/ 	.word	0x00000500
        /*0cf8*/ 	.word	0x000000ff
        /*0cfc*/ 	.word	0x0002a868
        /*0d00*/ 	.short	0x0100
        /*0d02*/ 	.byte	0x08
	.zero		1


	//   ....[10]....
        /*0d04*/ 	.word	0x000005f0
        /*0d08*/ 	.word	0x000000ff
        /*0d0c*/ 	.word	0x0002a870
        /*0d10*/ 	.short	0x0100
        /*0d12*/ 	.byte	0x06
	.zero		1


	//   ....[11]....
        /*0d14*/ 	.word	0x00000600
        /*0d18*/ 	.word	0x000000ff
        /*0d1c*/ 	.word	0x0002a880
        /*0d20*/ 	.short	0x0100
        /*0d22*/ 	.byte	0x06
	.zero		1


	//   ....[12]....
        /*0d24*/ 	.word	0x00000610
        /*0d28*/ 	.word	0x000000ff
        /*0d2c*/ 	.word	0x0002a878
        /*0d30*/ 	.short	0x0100
        /*0d32*/ 	.byte	0x06
	.zero		1


	//   ....[13]....
        /*0d34*/ 	.word	0x00000620
        /*0d38*/ 	.word	0x000000ff
        /*0d3c*/ 	.word	0x0002a888
        /*0d40*/ 	.short	0x0100
        /*0d42*/ 	.byte	0x06
	.zero		1


	//   ....[14]....
        /*0d44*/ 	.word	0x00000750
        /*0d48*/ 	.word	0x000000ff
        /*0d4c*/ 	.word	0x0002a890
        /*0d50*/ 	.short	0x0100
        /*0d52*/ 	.byte	0x08
	.zero		1


	//   ....[15]....
        /*0d54*/ 	.word	0x00000760
        /*0d58*/ 	.word	0x000000ff
        /*0d5c*/ 	.word	0x0002a8a0
        /*0d60*/ 	.short	0x0100
        /*0d62*/ 	.byte	0x08
	.zero		1


	//   ....[16]....
        /*0d64*/ 	.word	0x00000770
        /*0d68*/ 	.word	0x000000ff
        /*0d6c*/ 	.word	0x0002a898
        /*0d70*/ 	.short	0x0100
        /*0d72*/ 	.byte	0x08
	.zero		1


	//   ....[17]....
        /*0d74*/ 	.word	0x00000780
        /*0d78*/ 	.word	0x000000ff
        /*0d7c*/ 	.word	0x0002a8a8
        /*0d80*/ 	.short	0x0100
        /*0d82*/ 	.byte	0x08
	.zero		1


	//   ....[18]....
        /*0d84*/ 	.word	0x000008b0
        /*0d88*/ 	.word	0x000000ff
        /*0d8c*/ 	.word	0x0002a8b0
        /*0d90*/ 	.short	0x0100
        /*0d92*/ 	.byte	0x08
	.zero		1


	//   ....[19]....
        /*0d94*/ 	.word	0x000008c0
        /*0d98*/ 	.word	0x000000ff
        /*0d9c*/ 	.word	0x0002a8c0
        /*0da0*/ 	.short	0x0100
        /*0da2*/ 	.byte	0x08
	.zero		1


	//   ....[20]....
        /*0da4*/ 	.word	0x000008d0
        /*0da8*/ 	.word	0x000000ff
        /*0dac*/ 	.word	0x0002a8b8
        /*0db0*/ 	.short	0x0100
        /*0db2*/ 	.byte	0x08
	.zero		1


	//   ....[21]....
        /*0db4*/ 	.word	0x000008e0
        /*0db8*/ 	.word	0x000000ff
        /*0dbc*/ 	.word	0x0002a8c8
        /*0dc0*/ 	.short	0x0100
        /*0dc2*/ 	.byte	0x08
	.zero		1


	//   ....[22]....
        /*0dc4*/ 	.word	0x00003c20
        /*0dc8*/ 	.word	0x00000054
        /*0dcc*/ 	.word	0x0002a890
        /*0dd0*/ 	.short	0x010a
        /*0dd2*/ 	.byte	0x3f
	.zero		1


	//   ....[23]....
        /*0dd4*/ 	.word	0x00007480
        /*0dd8*/ 	.word	0x00000054
        /*0ddc*/ 	.word	0x0002a890
        /*0de0*/ 	.short	0x010a
        /*0de2*/ 	.byte	0x3f
	.zero		1


	//   ....[24]....
        /*0de4*/ 	.word	0x0000a590
        /*0de8*/ 	.word	0x00000054
        /*0dec*/ 	.word	0x0002a890
        /*0df0*/ 	.short	0x010a
        /*0df2*/ 	.byte	0x3f
	.zero		1


	//   ....[25]....
        /*0df4*/ 	.word	0x0000ad30
        /*0df8*/ 	.word	0x0000000b
        /*0dfc*/ 	.word	0x00000000
        /*0e00*/ 	.short	0x0101
        /*0e02*/ 	.byte	0x3f
	.zero		1


	//   ....[26]....
        /*0e04*/ 	.word	0x0000ad70
        /*0e08*/ 	.word	0x00000054
        /*0e0c*/ 	.word	0x0002a8b0
        /*0e10*/ 	.short	0x010a
        /*0e12*/ 	.byte	0x3f
	.zero		1


	//   ....[27]....
        /*0e14*/ 	.word	0x0000b300
        /*0e18*/ 	.word	0x00000054
        /*0e1c*/ 	.word	0x00000000
        /*0e20*/ 	.short	0x0101
        /*0e22*/ 	.byte	0x3f
	.zero		1


	//   ....[28]....
        /*0e24*/ 	.word	0x0000bb40
        /*0e28*/ 	.word	0x00000002
        /*0e2c*/ 	.word	0x0002a800
        /*0e30*/ 	.short	0x010a
        /*0e32*/ 	.byte	0x3f
	.zero		1


	//   ....[29]....
        /*0e34*/ 	.word	0x0000bb90
        /*0e38*/ 	.word	0x00000002
        /*0e3c*/ 	.word	0x0002a800
        /*0e40*/ 	.short	0x010a
        /*0e42*/ 	.byte	0x3f
	.zero		1


	//   ....[30]....
        /*0e44*/ 	.word	0x0000cff0
        /*0e48*/ 	.word	0x00000002
        /*0e4c*/ 	.word	0x0002a800
        /*0e50*/ 	.short	0x010a
        /*0e52*/ 	.byte	0x3f
	.zero		1


	//   ....[31]....
        /*0e54*/ 	.word	0x000105d0
        /*0e58*/ 	.word	0x00000002
        /*0e5c*/ 	.word	0x0002a800
        /*0e60*/ 	.short	0x010a
        /*0e62*/ 	.byte	0x3f
	.zero		1


	//   ....[32]....
        /*0e64*/ 	.word	0x000131e0
        /*0e68*/ 	.word	0x00000000
        /*0e6c*/ 	.word	0x0002a830
        /*0e70*/ 	.short	0x010a
        /*0e72*/ 	.byte	0x3f
	.zero		1


	//   ....[33]....
        /*0e74*/ 	.word	0x00013220
        /*0e78*/ 	.word	0x00000000
        /*0e7c*/ 	.word	0x0002a830
        /*0e80*/ 	.short	0x010a
        /*0e82*/ 	.byte	0x3f
	.zero		1


	//   ....[34]....
        /*0e84*/ 	.word	0x00014e60
        /*0e88*/ 	.word	0x0000001d
        /*0e8c*/ 	.word	0x00000000
        /*0e90*/ 	.short	0x0101
        /*0e92*/ 	.byte	0x3f
	.zero		1


	//   ....[35]....
        /*0e94*/ 	.word	0x00015ad0
        /*0e98*/ 	.word	0x0000000e
        /*0e9c*/ 	.word	0x0002a830
        /*0ea0*/ 	.short	0x010a
        /*0ea2*/ 	.byte	0x3f
	.zero		1


	//   ....[36]....
        /*0ea4*/ 	.word	0x00015b50
        /*0ea8*/ 	.word	0x0000000e
        /*0eac*/ 	.word	0x0002a830
        /*0eb0*/ 	.short	0x010a
        /*0eb2*/ 	.byte	0x3f
	.zero		1


	//   ....[37]....
        /*0eb4*/ 	.word	0x000167c0
        /*0eb8*/ 	.word	0x00000014
        /*0ebc*/ 	.word	0x0002a850
        /*0ec0*/ 	.short	0x010a
        /*0ec2*/ 	.byte	0x3f
	.zero		1


	//   ....[38]....
        /*0ec4*/ 	.word	0x00016810
        /*0ec8*/ 	.word	0x00000014
        /*0ecc*/ 	.word	0x0002a850
        /*0ed0*/ 	.short	0x010a
        /*0ed2*/ 	.byte	0x3f
	.zero		1


	//   ....[39]....
        /*0ed4*/ 	.word	0x00016ec0
        /*0ed8*/ 	.word	0x0000000e
        /*0edc*/ 	.word	0x00000000
        /*0ee0*/ 	.short	0x0101
        /*0ee2*/ 	.byte	0x3f
	.zero		1


	//   ....[40]....
        /*0ee4*/ 	.word	0x00018660
        /*0ee8*/ 	.word	0x00000014
        /*0eec*/ 	.word	0x00000000
        /*0ef0*/ 	.short	0x0101
        /*0ef2*/ 	.byte	0x3f
	.zero		1


	//   ....[41]....
        /*0ef4*/ 	.word	0x00018910
        /*0ef8*/ 	.word	0x00000008
        /*0efc*/ 	.word	0x0002a830
        /*0f00*/ 	.short	0x010a
        /*0f02*/ 	.byte	0x3f
	.zero		1


	//   ....[42]....
        /*0f04*/ 	.word	0x00018990
        /*0f08*/ 	.word	0x00000008
        /*0f0c*/ 	.word	0x0002a830
        /*0f10*/ 	.short	0x010a
        /*0f12*/ 	.byte	0x3f
	.zero		1


	//   ....[43]....
        /*0f14*/ 	.word	0x00019600
        /*0f18*/ 	.word	0x0000000e
        /*0f1c*/ 	.word	0x0002a850
        /*0f20*/ 	.short	0x010a
        /*0f22*/ 	.byte	0x3f
	.zero		1


	//   ....[44]....
        /*0f24*/ 	.word	0x00019650
        /*0f28*/ 	.word	0x0000000e
        /*0f2c*/ 	.word	0x0002a850
        /*0f30*/ 	.short	0x010a
        /*0f32*/ 	.byte	0x3f
	.zero		1


	//   ....[45]....
        /*0f34*/ 	.word	0x0001a510
        /*0f38*/ 	.word	0x0000005f
        /*0f3c*/ 	.word	0x00000000
        /*0f40*/ 	.short	0x0101
        /*0f42*/ 	.byte	0x3f
	.zero		1


	//   ....[46]....
        /*0f44*/ 	.word	0x0001ad90
        /*0f48*/ 	.word	0x0000000e
        /*0f4c*/ 	.word	0x00000000
        /*0f50*/ 	.short	0x0101
        /*0f52*/ 	.byte	0x3f
	.zero		1


	//   ....[47]....
        /*0f54*/ 	.word	0x0001b370
        /*0f58*/ 	.word	0x00000006
        /*0f5c*/ 	.word	0x0002a850
        /*0f60*/ 	.short	0x010a
        /*0f62*/ 	.byte	0x3f
	.zero		1


	//   ....[48]....
        /*0f64*/ 	.word	0x0001b410
        /*0f68*/ 	.word	0x00000006
        /*0f6c*/ 	.word	0x0002a850
        /*0f70*/ 	.short	0x010a
        /*0f72*/ 	.byte	0x3f
	.zero		1


	//   ....[49]....
        /*0f74*/ 	.word	0x0001b910
        /*0f78*/ 	.word	0x00000007
        /*0f7c*/ 	.word	0x00000000
        /*0f80*/ 	.short	0x0101
        /*0f82*/ 	.byte	0x3f
	.zero		1


	//   ....[50]....
        /*0f84*/ 	.word	0x0001cf00
        /*0f88*/ 	.word	0x00000000
        /*0f8c*/ 	.word	0x00000000
        /*0f90*/ 	.short	0x0101
        /*0f92*/ 	.byte	0x3f
	.zero		1


	//   ....[51]....
        /*0f94*/ 	.word	0x0001d670
        /*0f98*/ 	.word	0x00000004
        /*0f9c*/ 	.word	0x00000000
        /*0fa0*/ 	.short	0x0101
        /*0fa2*/ 	.byte	0x3f
	.zero		1


	//   ....[52]....
        /*0fa4*/ 	.word	0x00020740
        /*0fa8*/ 	.word	0x00000016
        /*0fac*/ 	.word	0x0002a820
        /*0fb0*/ 	.short	0x010a
        /*0fb2*/ 	.byte	0x3f
	.zero		1


	//   ....[53]....
        /*0fb4*/ 	.word	0x000207d0
        /*0fb8*/ 	.word	0x0000000d
        /*0fbc*/ 	.word	0x0002a8a0
        /*0fc0*/ 	.short	0x010a
        /*0fc2*/ 	.byte	0x3f
	.zero		1


	//   ....[54]....
        /*0fc4*/ 	.word	0x00020c10
        /*0fc8*/ 	.word	0x0000000d
        /*0fcc*/ 	.word	0x0002a8c0
        /*0fd0*/ 	.short	0x010a
        /*0fd2*/ 	.byte	0x3f
	.zero		1


	//   ....[55]....
        /*0fd4*/ 	.word	0x00021040
        /*0fd8*/ 	.word	0x0000000c
        /*0fdc*/ 	.word	0x0002a8a0
        /*0fe0*/ 	.short	0x010a
        /*0fe2*/ 	.byte	0x3f
	.zero		1


	//   ....[56]....
        /*0fe4*/ 	.word	0x00021470
        /*0fe8*/ 	.word	0x0000000c
        /*0fec*/ 	.word	0x0002a8c0
        /*0ff0*/ 	.short	0x010a
        /*0ff2*/ 	.byte	0x3f
	.zero		1


	//   ....[57]....
        /*0ff4*/ 	.word	0x00022610
        /*0ff8*/ 	.word	0x00000007
        /*0ffc*/ 	.word	0x0002a840
        /*1000*/ 	.short	0x010a
        /*1002*/ 	.byte	0x3f
	.zero		1


	//   ....[58]....
        /*1004*/ 	.word	0x00022cc0
        /*1008*/ 	.word	0x00000007
        /*100c*/ 	.word	0x0002a830
        /*1010*/ 	.short	0x0107
        /*1012*/ 	.byte	0x3f
	.zero		1


	//   ....[59]....
        /*1014*/ 	.word	0x00022d80
        /*1018*/ 	.word	0x00000007
        /*101c*/ 	.word	0x0002a830
        /*1020*/ 	.short	0x0101
        /*1022*/ 	.byte	0x3f
	.zero		1


	//   ....[60]....
        /*1024*/ 	.word	0x00023950
        /*1028*/ 	.word	0x00000016
        /*102c*/ 	.word	0x0002a800
        /*1030*/ 	.short	0x0107
        /*1032*/ 	.byte	0x3f
	.zero		1


	//   ....[61]....
        /*1034*/ 	.word	0x00023a60
        /*1038*/ 	.word	0x00000016
        /*103c*/ 	.word	0x0002a800
        /*1040*/ 	.short	0x0101
        /*1042*/ 	.byte	0x3f
	.zero		1


	//   ....[62]....
        /*1044*/ 	.word	0x00023a80
        /*1048*/ 	.word	0x00000016
        /*104c*/ 	.word	0x0002a820
        /*1050*/ 	.short	0x010a
        /*1052*/ 	.byte	0x3f
	.zero		1


	//   ....[63]....
        /*1054*/ 	.word	0x00023df0
        /*1058*/ 	.word	0x00000005
        /*105c*/ 	.word	0x0002a840
        /*1060*/ 	.short	0x010a
        /*1062*/ 	.byte	0x3f
	.zero		1


	//   ....[64]....
        /*1064*/ 	.word	0x000242d0
        /*1068*/ 	.word	0x00000005
        /*106c*/ 	.word	0x0002a830
        /*1070*/ 	.short	0x0107
        /*1072*/ 	.byte	0x3f
	.zero		1


	//   ....[65]....
        /*1074*/ 	.word	0x00024380
        /*1078*/ 	.word	0x00000005
        /*107c*/ 	.word	0x0002a830
        /*1080*/ 	.short	0x0101
        /*1082*/ 	.byte	0x3f
	.zero		1


	//   ....[66]....
        /*1084*/ 	.word	0x000243e0
        /*1088*/ 	.word	0x00000005
        /*108c*/ 	.word	0x0002a860
        /*1090*/ 	.short	0x010a
        /*1092*/ 	.byte	0x3f
	.zero		1


	//   ....[67]....
        /*1094*/ 	.word	0x00024840
        /*1098*/ 	.word	0x00000005
        /*109c*/ 	.word	0x0002a850
        /*10a0*/ 	.short	0x0107
        /*10a2*/ 	.byte	0x3f
	.zero		1


	//   ....[68]....
        /*10a4*/ 	.word	0x000249a0
        /*10a8*/ 	.word	0x00000005
        /*10ac*/ 	.word	0x0002a850
        /*10b0*/ 	.short	0x0101
        /*10b2*/ 	.byte	0x3f
	.zero		1


	//   ....[69]....
        /*10b4*/ 	.word	0x00024bf0
        /*10b8*/ 	.word	0x00000000
        /*10bc*/ 	.word	0x0002a860
        /*10c0*/ 	.short	0x010a
        /*10c2*/ 	.byte	0x3f
	.zero		1


	//   ....[70]....
        /*10c4*/ 	.word	0x00025050
        /*10c8*/ 	.word	0x00000000
        /*10cc*/ 	.word	0x0002a850
        /*10d0*/ 	.short	0x0107
        /*10d2*/ 	.byte	0x3f
	.zero		1


	//   ....[71]....
        /*10d4*/ 	.word	0x00025110
        /*10d8*/ 	.word	0x00000000
        /*10dc*/ 	.word	0x0002a850
        /*10e0*/ 	.short	0x0101
        /*10e2*/ 	.byte	0x3f
	.zero		1


	//   ....[72]....
        /*10e4*/ 	.word	0x00026250
        /*10e8*/ 	.word	0x00000005
        /*10ec*/ 	.word	0x0002a820
        /*10f0*/ 	.short	0x010a
        /*10f2*/ 	.byte	0x3f
	.zero		1


	//   ....[73]....
        /*10f4*/ 	.word	0x000263e0
        /*10f8*/ 	.word	0x00000003
        /*10fc*/ 	.word	0x0002a840
        /*1100*/ 	.short	0x010a
        /*1102*/ 	.byte	0x3f
	.zero		1


	//   ....[74]....
        /*1104*/ 	.word	0x00026480
        /*1108*/ 	.word	0x00000005
        /*110c*/ 	.word	0x0002a840
        /*1110*/ 	.short	0x010a
        /*1112*/ 	.byte	0x3f
	.zero		1


	//   ....[75]....
        /*1114*/ 	.word	0x000264c0
        /*1118*/ 	.word	0x00000003
        /*111c*/ 	.word	0x0002a860
        /*1120*/ 	.short	0x010a
        /*1122*/ 	.byte	0x3f
	.zero		1


	//   ....[76]....
        /*1124*/ 	.word	0x00026500
        /*1128*/ 	.word	0x00000005
        /*112c*/ 	.word	0x0002a860
        /*1130*/ 	.short	0x010a
        /*1132*/ 	.byte	0x3f
	.zero		1


	//   ....[77]....
        /*1134*/ 	.word	0x00026560
        /*1138*/ 	.word	0x00000054
        /*113c*/ 	.word	0x0002a890
        /*1140*/ 	.short	0x010a
        /*1142*/ 	.byte	0x3f
	.zero		1


	//   ....[78]....
        /*1144*/ 	.word	0x00026810
        /*1148*/ 	.word	0x00000054
        /*114c*/ 	.word	0x0002a890
        /*1150*/ 	.short	0x010a
        /*1152*/ 	.byte	0x3f
	.zero		1


	//   ....[79]....
        /*1154*/ 	.word	0x00026ac0
        /*1158*/ 	.word	0x00000054
        /*115c*/ 	.word	0x0002a890
        /*1160*/ 	.short	0x010a
        /*1162*/ 	.byte	0x3f
	.zero		1


	//   ....[80]....
        /*1164*/ 	.word	0x00026d70
        /*1168*/ 	.word	0x00000054
        /*116c*/ 	.word	0x0002a8b0
        /*1170*/ 	.short	0x010a
        /*1172*/ 	.byte	0x3f
	.zero		1


	//   ....[81]....
        /*1174*/ 	.word	0x00027160
        /*1178*/ 	.word	0x00000002
        /*117c*/ 	.word	0x0002a800
        /*1180*/ 	.short	0x010a
        /*1182*/ 	.byte	0x3f
	.zero		1


	//   ....[82]....
        /*1184*/ 	.word	0x00027550
        /*1188*/ 	.word	0x00000002
        /*118c*/ 	.word	0x0002a800
        /*1190*/ 	.short	0x010a
        /*1192*/ 	.byte	0x3f
	.zero		1


	//   ....[83]....
        /*1194*/ 	.word	0x000275a0
        /*1198*/ 	.word	0x00000000
        /*119c*/ 	.word	0x0002a830
        /*11a0*/ 	.short	0x010a
        /*11a2*/ 	.byte	0x3f
	.zero		1


	//   ....[84]....
        /*11a4*/ 	.word	0x000275f0
        /*11a8*/ 	.word	0x0000000e
        /*11ac*/ 	.word	0x0002a830
        /*11b0*/ 	.short	0x010a
        /*11b2*/ 	.byte	0x3f
	.zero		1


	//   ....[85]....
        /*11b4*/ 	.word	0x00027640
        /*11b8*/ 	.word	0x00000014
        /*11bc*/ 	.word	0x0002a850
        /*11c0*/ 	.short	0x010a
        /*11c2*/ 	.byte	0x3f
	.zero		1


	//   ....[86]....
        /*11c4*/ 	.word	0x00027690
        /*11c8*/ 	.word	0x00000008
        /*11cc*/ 	.word	0x0002a830
        /*11d0*/ 	.short	0x010a
        /*11d2*/ 	.byte	0x3f
	.zero		1


	//   ....[87]....
        /*11d4*/ 	.word	0x000276e0
        /*11d8*/ 	.word	0x0000000e
        /*11dc*/ 	.word	0x0002a850
        /*11e0*/ 	.short	0x010a
        /*11e2*/ 	.byte	0x3f
	.zero		1


	//   ....[88]....
        /*11e4*/ 	.word	0x00027730
        /*11e8*/ 	.word	0x00000006
        /*11ec*/ 	.word	0x0002a850
        /*11f0*/ 	.short	0x010a
        /*11f2*/ 	.byte	0x3f
	.zero		1


	//   ....[89]....
        /*11f4*/ 	.word	0x000278d0
        /*11f8*/ 	.word	0x00000016
        /*11fc*/ 	.word	0x0002a820
        /*1200*/ 	.short	0x010a
        /*1202*/ 	.byte	0x3f
	.zero		1


	//   ....[90]....
        /*1204*/ 	.word	0x00027920
        /*1208*/ 	.word	0x0000000d
        /*120c*/ 	.word	0x0002a8a0
        /*1210*/ 	.short	0x010a
        /*1212*/ 	.byte	0x3f
	.zero		1


	//   ....[91]....
        /*1214*/ 	.word	0x00027970
        /*1218*/ 	.word	0x0000000d
        /*121c*/ 	.word	0x0002a8c0
        /*1220*/ 	.short	0x010a
        /*1222*/ 	.byte	0x3f
	.zero		1


	//   ....[92]....
        /*1224*/ 	.word	0x000279c0
        /*1228*/ 	.word	0x0000000c
        /*122c*/ 	.word	0x0002a8a0
        /*1230*/ 	.short	0x010a
        /*1232*/ 	.byte	0x3f
	.zero		1


	//   ....[93]....
        /*1234*/ 	.word	0x00027a10
        /*1238*/ 	.word	0x0000000c
        /*123c*/ 	.word	0x0002a8c0
        /*1240*/ 	.short	0x010a
        /*1242*/ 	.byte	0x3f
	.zero		1


	//   ....[94]....
        /*1244*/ 	.word	0x00027b30
        /*1248*/ 	.word	0x00000007
        /*124c*/ 	.word	0x0002a840
        /*1250*/ 	.short	0x010a
        /*1252*/ 	.byte	0x3f
	.zero		1


	//   ....[95]....
        /*1254*/ 	.word	0x00028f30
        /*1258*/ 	.word	0x00000016
        /*125c*/ 	.word	0x0002a820
        /*1260*/ 	.short	0x010a
        /*1262*/ 	.byte	0x3f
	.zero		1


	//   ....[96]....
        /*1264*/ 	.word	0x00028f80
        /*1268*/ 	.word	0x00000005
        /*126c*/ 	.word	0x0002a840
        /*1270*/ 	.short	0x010a
        /*1272*/ 	.byte	0x3f
	.zero		1


	//   ....[97]....
        /*1274*/ 	.word	0x00029740
        /*1278*/ 	.word	0x00000005
        /*127c*/ 	.word	0x0002a860
        /*1280*/ 	.short	0x010a
        /*1282*/ 	.byte	0x3f
	.zero		1


	//   ....[98]....
        /*1284*/ 	.word	0x00029f50
        /*1288*/ 	.word	0x00000000
        /*128c*/ 	.word	0x0002a860
        /*1290*/ 	.short	0x010a
        /*1292*/ 	.byte	0x3f
	.zero		1


	//   ....[99]....
        /*1294*/ 	.word	0x0002b130
        /*1298*/ 	.word	0x00000005
        /*129c*/ 	.word	0x0002a820
        /*12a0*/ 	.short	0x010a
        /*12a2*/ 	.byte	0x3f
	.zero		1


	//   ....[100]....
        /*12a4*/ 	.word	0x0002b2d0
        /*12a8*/ 	.word	0x00000003
        /*12ac*/ 	.word	0x0002a840
        /*12b0*/ 	.short	0x010a
        /*12b2*/ 	.byte	0x3f
	.zero		1


	//   ....[101]....
        /*12b4*/ 	.word	0x0002b320
        /*12b8*/ 	.word	0x00000005
        /*12bc*/ 	.word	0x0002a840
        /*12c0*/ 	.short	0x010a
        /*12c2*/ 	.byte	0x3f
	.zero		1


	//   ....[102]....
        /*12c4*/ 	.word	0x0002b370
        /*12c8*/ 	.word	0x00000003
        /*12cc*/ 	.word	0x0002a860
        /*12d0*/ 	.short	0x010a
        /*12d2*/ 	.byte	0x3f
	.zero		1


	//----- nvinfo : EIATTR_NUM_MBARRIERS
	.align		4
.L_568:
        /*12d4*/ 	.byte	0x03, 0x38
        /*12d6*/ 	.short	0x0016


	//----- nvinfo : EIATTR_EXIT_INSTR_OFFSETS
	.align		4
        /*12d8*/ 	.byte	0x04, 0x1c
        /*12da*/ 	.short	(.L_570 - .L_569)


	//   ....[0]....
.L_569:
        /*12dc*/ 	.word	0x00026550


	//----- nvinfo : EIATTR_MAX_THREADS
	.align		4
.L_570:
        /*12e0*/ 	.byte	0x04, 0x05
        /*12e2*/ 	.short	(.L_572 - .L_571)
.L_571:
        /*12e4*/ 	.word	0x00000180
        /*12e8*/ 	.word	0x00000001
        /*12ec*/ 	.word	0x00000001


	//----- nvinfo : EIATTR_CRS_STACK_SIZE
	.align		4
.L_572:
        /*12f0*/ 	.byte	0x04, 0x1e
        /*12f2*/ 	.short	(.L_574 - .L_573)
.L_573:
        /*12f4*/ 	.word	0x00000000


	//----- nvinfo : EIATTR_CBANK_PARAM_SIZE
	.align		4
.L_574:
        /*12f8*/ 	.byte	0x03, 0x19
        /*12fa*/ 	.short	0x0af0


	//----- nvinfo : EIATTR_PARAM_CBANK
	.align		4
        /*12fc*/ 	.byte	0x04, 0x0a
        /*12fe*/ 	.short	(.L_576 - .L_575)
	.align		4
.L_575:
        /*1300*/ 	.word	index@(.nv.constant0._ZN7cutlass13device_kernelIN5flash11enable_sm90INS1_16FlashAttnFwdSm90INS1_25CollectiveMainloopFwdSm90ILi2EN4cute5tupleIJNS5_1CILi1EEES8_S8_EEENS6_IJNS7_ILi128EEENS7_ILi96EEENS7_ILi192EEEEEELi128ENS_10bfloat16_tEfNS_4arch4Sm90ELb1ELb0ELb1ELb1ELb1ELb1ELb0ELb1ELb1ELb1ELb1ELb0EEENS1_21CollectiveEpilogueFwdINS6_IJSA_SA_SB_EEES9_SE_SG_Li256ELb1ELb1ELb1ELb0EEENS1_36VarlenDynamicPersistentTileSchedulerILi128ELi96ELi256ELi128ELb1ELb1ELb1ELb1ELb1ELb1EEEEEEEEEvNT_6ParamsE)
        /*1304*/ 	.short	0x0210
        /*1306*/ 	.short	0x0af0


	//----- nvinfo : EIATTR_SW_WAR
	.align		4
.L_576:
        /*1308*/ 	.byte	0x04, 0x36
        /*130a*/ 	.short	(.L_578 - .L_577)
.L_577:
        /*130c*/ 	.word	0x00000008
.L_578:


//--------------------- .nv.info._ZN7cutlass13device_kernelIN5flash11enable_sm90INS1_16FlashAttnFwdSm90INS1_25CollectiveMainloopFwdSm90ILi2EN4cute5tupleIJNS5_1CILi1EEES8_S8_EEENS6_IJNS7_ILi64EEESA_SA_EEELi512ENS_10bfloat16_tEfNS_4arch4Sm90ELb0ELb0ELb1ELb0ELb1ELb0ELb0ELb0ELb0ELb1ELb1ELb0EEENS1_21CollectiveEpilogueFwdINS6_IJSA_NS7_ILi512EEESA_EEES9_SC_SE_Li256ELb0ELb1ELb1ELb0EEENS1_19SingleTileSchedulerILb0ELb1ELb1ELi64EEEEEEEEEvNT_6ParamsE --------------------------
	.section	.nv.info._ZN7cutlass13device_kernelIN5flash11enable_sm90INS1_16FlashAttnFwdSm90INS1_25CollectiveMainloopFwdSm90ILi2EN4cute5tupleIJNS5_1CILi1EEES8_S8_EEENS6_IJNS7_ILi64EEESA_SA_EEELi512ENS_10bfloat16_tEfNS_4arch4Sm90ELb0ELb0ELb1ELb0ELb1ELb0ELb0ELb0ELb0ELb1ELb1ELb0EEENS1_21CollectiveEpilogueFwdINS6_IJSA_NS7_ILi512EEESA_EEES9_SC_SE_Li256ELb0ELb1ELb1ELb0EEENS1_19SingleTileSchedulerILb0ELb1ELb1ELi64EEEEEEEEEvNT_6ParamsE,"",@"SHT_CUDA_INFO"
	.sectionflags	@""
	.align	4


	//----- nvinfo : EIATTR_CUDA_API_VERSION
	.align		4
        /*0000*/ 	.byte	0x04, 0x37
        /*0002*/ 	.short	(.L_580 - .L_579)
.L_579:
        /*0004*/ 	.word	0x00000082


	//----- nvinfo : EIATTR_KPARAM_INFO
	.align		4
.L_580:
        /*0008*/ 	.byte	0x04, 0x17
        /*000a*/ 	.short	(.L_582 - .L_581)
.L_581:
        /*000c*/ 	.word	0x00000000
        /*0010*/ 	.short	0x0000
        /*0012*/ 	.short	0x0070
        /*0014*/ 	.byte	0x00, 0xf0, 0x01, 0x28


	//----- nvinfo : EIATTR_SPARSE_MMA_MASK
	.align		4
.L_582:
        /*0018*/ 	.byte	0x03, 0x50
        /*001a*/ 	.short	0x0000


	//----- nvinfo : EIATTR_MAXREG_COUNT
	.align		4
        /*001c*/ 	.byte	0x03, 0x1b
        /*001e*/ 	.short	0x00a8


	//----- nvinfo : EIATTR_NUM_BARRIERS
	.align		4
        /*0020*/ 	.byte	0x02, 0x4c
        /*0022*/ 	.byte	0x10
	.zero		1


	//----- nvinfo : EIATTR_EXTERNS
	.align		4
        /*0024*/ 	.byte	0x04, 0x0f
        /*0026*/ 	.short	(.L_584 - .L_583)


	//   ....[0]....
	.align		4
.L_583:
        /*0028*/ 	.word	index@(__assertfail)


	//----- nvinfo : EIATTR_MERCURY_ISA_VERSION
	.align		4
.L_584:
        /*002c*/ 	.byte	0x03, 0x5f
        /*002e*/ 	.short	0x0101


	//----- nvinfo : EIATTR_INT_WARP_WIDE_INSTR_OFFSETS
	.align		4
        /*0030*/ 	.byte	0x04, 0x31
        /*0032*/ 	.short	(.L_586 - .L_585)


	//   ....[0]....
.L_585:
        /*0034*/ 	.word	0x000000b0


	//   ....[1]....
        /*0038*/ 	.word	0x000000c0


	//   ....[2]....
        /*003c*/ 	.word	0x00000160


	//----- nvinfo : EIATTR_COOP_GROUP_MASK_REGIDS
	.align		4
.L_586:
        /*0040*/ 	.byte	0x04, 0x29
        /*0042*/ 	.short	(.L_588 - .L_587)


	//   ....[0]....
.L_587:
        /*0044*/ 	.word	0xffffffff


	//   ....[1]....
        /*0048*/ 	.word	0xffffffff


	//   ....[2]....
        /*004c*/ 	.word	0xffffffff


	//   ....[3]....
        /*0050*/ 	.word	0xffffffff


	//   ....[4]....
        /*0054*/ 	.word	0xffffffff


	//   ....[5]....
        /*0058*/ 	.word	0xffffffff


	//   ....[6]....
        /*005c*/ 	.word	0xffffffff


	//   ....[7]....
        /*0060*/ 	.word	0xffffffff


	//   ....[8]....
        /*0064*/ 	.word	0xffffffff


	//   ....[9]....
        /*0068*/ 	.word	0xffffffff


	//   ....[10]....
        /*006c*/ 	.word	0xffffffff


	//   ....[11]....
        /*0070*/ 	.word	0xffffffff


	//   ....[12]....
        /*0074*/ 	.word	0xffffffff


	//   ....[13]....
        /*0078*/ 	.word	0xffffffff


	//   ....[14]....
        /*007c*/ 	.word	0xffffffff


	//   ....[15]....
        /*0080*/ 	.word	0xffffffff


	//   ....[16]....
        /*0084*/ 	.word	0xffffffff


	//   ....[17]....
        /*0088*/ 	.word	0xffffffff


	//   ....[18]....
        /*008c*/ 	.word	0xffffffff


	//   ....[19]....
        /*0090*/ 	.word	0xffffffff


	//   ....[20]....
        /*0094*/ 	.word	0xffffffff


	//   ....[21]....
        /*0098*/ 	.word	0xffffffff


	//   ....[22]....
        /*009c*/ 	.word	0xffffffff


	//   ....[23]....
        /*00a0*/ 	.word	0xffffffff


	//   ....[24]....
        /*00a4*/ 	.word	0xffffffff


	//   ....[25]....
        /*00a8*/ 	.word	0xffffffff


	//   ....[26]....
        /*00ac*/ 	.word	0xffffffff


	//   ....[27]....
        /*00b0*/ 	.word	0xffffffff


	//   ....[28]....
        /*00b4*/ 	.word	0xffffffff


	//   ....[29]....
        /*00b8*/ 	.word	0xffffffff


	//   ....[30]....
        /*00bc*/ 	.word	0xffffffff


	//   ....[31]....
        /*00c0*/ 	.word	0xffffffff


	//   ....[32]....
        /*00c4*/ 	.word	0xffffffff


	//   ....[33]....
        /*00c8*/ 	.word	0xffffffff


	//   ....[34]....
        /*00cc*/ 	.word	0xffffffff


	//   ....[35]....
        /*00d0*/ 	.word	0xffffffff


	//   ....[36]....
        /*00d4*/ 	.word	0xffffffff


	//   ....[37]....
        /*00d8*/ 	.word	0xffffffff


	//   ....[38]....
        /*00dc*/ 	.word	0xffffffff


	//   ....[39]....
        /*00e0*/ 	.word	0xffffffff


	//   ....[40]....
        /*00e4*/ 	.word	0xffffffff


	//   ....[41]....
        /*00e8*/ 	.word	0xffffffff


	//   ....[42]....
        /*00ec*/ 	.word	0xffffffff


	//   ....[43]....
        /*00f0*/ 	.word	0xffffffff


	//   ....[44]....
        /*00f4*/ 	.word	0xffffffff


	//   ....[45]....
        /*00f8*/ 	.word	0xffffffff


	//   ....[46]....
        /*00fc*/ 	.word	0xffffffff


	//   ....[47]....
        /*0100*/ 	.word	0xffffffff


	//   ....[48]....
        /*0104*/ 	.word	0xffffffff


	//   ....[49]....
        /*0108*/ 	.word	0xffffffff


	//   ....[50]....
        /*010c*/ 	.word	0xffffffff


	//   ....[51]....
        /*0110*/ 	.word	0xffffffff


	//   ....[52]....
        /*0114*/ 	.word	0xffffffff


	//   ....[53]....
        /*0118*/ 	.word	0xffffffff


	//   ....[54]....
        /*011c*/ 	.word	0xffffffff


	//   ....[55]....
        /*0120*/ 	.word	0xffffffff


	//   ....[56]....
        /*0124*/ 	.word	0xffffffff


	//   ....[57]....
        /*0128*/ 	.word	0xffffffff


	//   ....[58]....
        /*012c*/ 	.word	0xffffffff


	//   ....[59]....
        /*0130*/ 	.word	0xffffffff


	//   ....[60]....
        /*0134*/ 	.word	0xffffffff


	//   ....[61]....
        /*0138*/ 	.word	0xffffffff


	//   ....[62]....
        /*013c*/ 	.word	0xffffffff


	//   ....[63]....
        /*0140*/ 	.word	0xffffffff


	//   ....[64]....
        /*0144*/ 	.word	0xffffffff


	//   ....[65]....
        /*0148*/ 	.word	0xffffffff


	//   ....[66]....
        /*014c*/ 	.word	0xffffffff


	//   ....[67]....
        /*0150*/ 	.word	0xffffffff


	//   ....[68]....
        /*0154*/ 	.word	0xffffffff


	//   ....[69]....
        /*0158*/ 	.word	0xffffffff


	//   ....[70]....
        /*015c*/ 	.word	0xffffffff


	//   ....[71]....
        /*0160*/ 	.word	0xffffffff


	//   ....[72]....
        /*0164*/ 	.word	0xffffffff


	//   ....[73]....
        /*0168*/ 	.word	0x0500000f


	//   ....[74]....
        /*016c*/ 	.word	0x0500000f


	//   ....[75]....
        /*0170*/ 	.word	0x0500000f


	//   ....[76]....
        /*0174*/ 	.word	0x0500000f


	//   ....[77]....
        /*0178*/ 	.word	0x0500000f


	//   ....[78]....
        /*017c*/ 	.word	0x0500000f


	//   ....[79]....
        /*0180*/ 	.word	0x0500000f


	//   ....[80]....
        /*0184*/ 	.word	0x0500000f


	//   ....[81]....
        /*0188*/ 	.word	0x0500000f


	//   ....[82]....
        /*018c*/ 	.word	0x0500000f


	//   ....[83]....
        /*0190*/ 	.word	0x0500000f


	//   ....[84]....
        /*0194*/ 	.word	0x0500000f


	//   ....[85]....
        /*0198*/ 	.word	0x0500000f


	//   ....[86]....
        /*019c*/ 	.word	0x0500000f


	//   ....[87]....
        /*01a0*/ 	.word	0x0500000f


	//   ....[88]....
        /*01a4*/ 	.word	0x0500000f


	//   ....[89]....
        /*01a8*/ 	.word	0x0500000f


	//   ....[90]....
        /*01ac*/ 	.word	0x0500000f


	//   ....[91]....
        /*01b0*/ 	.word	0x0500000f


	//   ....[92]....
        /*01b4*/ 	.word	0x0500000f


	//   ....[93]....
        /*01b8*/ 	.word	0x0500000f


	//   ....[94]....
        /*01bc*/ 	.word	0x0500000f


	//   ....[95]....
        /*01c0*/ 	.word	0x0500000f


	//   ....[96]....
        /*01c4*/ 	.word	0x0500000f


	//   ....[97]....
        /*01c8*/ 	.word	0x0500000f


	//   ....[98]....
        /*01cc*/ 	.word	0x0500000f


	//   ....[99]....
        /*01d0*/ 	.word	0x0500000f


	//   ....[100]....
        /*01d4*/ 	.word	0x0500000f


	//   ....[101]....
        /*01d8*/ 	.word	0x0500000f


	//   ....[102]....
        /*01dc*/ 	.word	0x0500000f


	//   ....[103]....
        /*01e0*/ 	.word	0x0500000f


	//   ....[104]....
        /*01e4*/ 	.word	0x0500000f


	//   ....[105]....
        /*01e8*/ 	.word	0x0500000f


	//   ....[106]....
        /*01ec*/ 	.word	0x0500000f


	//   ....[107]....
        /*01f0*/ 	.word	0x0500000f


	//   ....[108]....
        /*01f4*/ 	.word	0x0500000f


	//   ....[109]....
        /*01f8*/ 	.word	0x0500000f


	//   ....[110]....
        /*01fc*/ 	.word	0x0500000f


	//   ....[111]....
        /*0200*/ 	.word	0x0500000f


	//   ....[112]....
        /*0204*/ 	.word	0x0500000f


	//   ....[113]....
        /*0208*/ 	.word	0x0500000f


	//   ....[114]....
        /*020c*/ 	.word	0x0500000f


	//----- nvinfo : EIATTR_COOP_GROUP_INSTR_OFFSETS
	.align		4
.L_588:
        /*0210*/ 	.byte	0x04, 0x28
        /*0212*/ 	.short	(.L_590 - .L_589)


	//   ....[0]....
.L_589:
        /*0214*/ 	.word	0x00000060


	//   ....[1]....
        /*0218*/ 	.word	0x000000a0


	//   ....[2]....
        /*021c*/ 	.word	0x00000280


	//   ....[3]....
        /*0220*/ 	.word	0x000003e0


	//   ....[4]....
        /*0224*/ 	.word	0x00000500


	//   ....[5]....
        /*0228*/ 	.word	0x00000660


	//   ....[6]....
        /*022c*/ 	.word	0x000011c0


	//   ....[7]....
        /*0230*/ 	.word	0x000031d0


	//   ....[8]....
        /*0234*/ 	.word	0x00004020


	//   ....[9]....
        /*0238*/ 	.word	0x000040b0


	//   ....[10]....
        /*023c*/ 	.word	0x000042f0


	//   ....[11]....
        /*0240*/ 	.word	0x00004370


	//   ....[12]....
        /*0244*/ 	.word	0x00004e10


	//   ....[13]....
        /*0248*/ 	.word	0x000055f0


	//   ....[14]....
        /*024c*/ 	.word	0x00005670


	//   ....[15]....
        /*0250*/ 	.word	0x00005950


	//   ....[16]....
        /*0254*/ 	.word	0x00005b10


	//   ....[17]....
        /*0258*/ 	.word	0x00006ad0


	//   ....[18]....
        /*025c*/ 	.word	0x00006bb0


	//   ....[19]....
        /*0260*/ 	.word	0x00006c10


	//   ....[20]....
        /*0264*/ 	.word	0x00006c40


	//   ....[21]....
        /*0268*/ 	.word	0x00006c60


	//   ....[22]....
        /*026c*/ 	.word	0x00007730


	//   ....[23]....
        /*0270*/ 	.word	0x00007be0


	//   ....[24]....
        /*0274*/ 	.word	0x00007c10


	//   ....[25]....
        /*0278*/ 	.word	0x00007c40


	//   ....[26]....
        /*027c*/ 	.word	0x00007c50


	//   ....[27]....
        /*0280*/ 	.word	0x000080f0


	//   ....[28]....
        /*0284*/ 	.word	0x00008120


	//   ....[29]....
        /*0288*/ 	.word	0x00008d70


	//   ....[30]....
        /*028c*/ 	.word	0x00008d90


	//   ....[31]....
        /*0290*/ 	.word	0x00009de0


	//   ....[32]....
        /*0294*/ 	.word	0x0000aff0


	//   ....[33]....
        /*0298*/ 	.word	0x0000b010


	//   ....[34]....
        /*029c*/ 	.word	0x0000b020


	//   ....[35]....
        /*02a0*/ 	.word	0x0000b060


	//   ....[36]....
        /*02a4*/ 	.word	0x0000b0b0


	//   ....[37]....
        /*02a8*/ 	.word	0x0000b0d0


	//   ....[38]....
        /*02ac*/ 	.word	0x0000b120


	//   ....[39]....
        /*02b0*/ 	.word	0x0000b140


	//   ....[40]....
        /*02b4*/ 	.word	0x0000b6a0


	//   ....[41]....
        /*02b8*/ 	.word	0x0000b6d0


	//   ....[42]....
        /*02bc*/ 	.word	0x0000b700


	//   ....[43]....
        /*02c0*/ 	.word	0x0000b760


	//   ....[44]....
        /*02c4*/ 	.word	0x0000b7c0


	//   ....[45]....
        /*02c8*/ 	.word	0x0000b7e0


	//   ....[46]....
        /*02cc*/ 	.word	0x0000b830


	//   ....[47]....
        /*02d0*/ 	.word	0x0000b850


	//   ....[48]....
        /*02d4*/ 	.word	0x0000bb40


	//   ....[49]....
        /*02d8*/ 	.word	0x0000bb70


	//   ....[50]....
        /*02dc*/ 	.word	0x0000bba0


	//   ....[51]....
        /*02e0*/ 	.word	0x0000bbd0


	//   ....[52]....
        /*02e4*/ 	.word	0x0000bc00


	//   ....[53]....
        /*02e8*/ 	.word	0x0000bc50


	//   ....[54]....
        /*02ec*/ 	.word	0x0000bdd0


	//   ....[55]....
        /*02f0*/ 	.word	0x0000be00


	//   ....[56]....
        /*02f4*/ 	.word	0x0000c780


	//   ....[57]....
        /*02f8*/ 	.word	0x0000c7a0


	//   ....[58]....
        /*02fc*/ 	.word	0x0000c7b0


	//   ....[59]....
        /*0300*/ 	.word	0x0000c7d0


	//   ....[60]....
        /*0304*/ 	.word	0x0000c7f0


	//   ....[61]....
        /*0308*/ 	.word	0x0000c820


	//   ....[62]....
        /*030c*/ 	.word	0x0000c840


	//   ....[63]....
        /*0310*/ 	.word	0x0000c870


	//   ....[64]....
        /*0314*/ 	.word	0x0000cbd0


	//   ....[65]....
        /*0318*/ 	.word	0x0000cc00


	//   ....[66]....
        /*031c*/ 	.word	0x0000cc30


	//   ....[67]....
        /*0320*/ 	.word	0x0000cc50


	//   ....[68]....
        /*0324*/ 	.word	0x0000cc60


	//   ....[69]....
        /*0328*/ 	.word	0x0000cc80


	//   ....[70]....
        /*032c*/ 	.word	0x0000cd20


	//   ....[71]....
        /*0330*/ 	.word	0x0000cd60


	//   ....[72]....
        /*0334*/ 	.word	0x0000d260


	//   ....[73]....
        /*0338*/ 	.word	0x0000d7c0


	//   ....[74]....
        /*033c*/ 	.word	0x0000d8b0


	//   ....[75]....
        /*0340*/ 	.word	0x0000d950


	//   ....[76]....
        /*0344*/ 	.word	0x0000d9d0


	//   ....[77]....
        /*0348*/ 	.word	0x0000da80


	//   ....[78]....
        /*034c*/ 	.word	0x0000dae0


	//   ....[79]....
        /*0350*/ 	.word	0x0000dba0


	//   ....[80]....
        /*0354*/ 	.word	0x0000dc00


	//   ....[81]....
        /*0358*/ 	.word	0x0000dca0


	//   ....[82]....
        /*035c*/ 	.word	0x0000dd30


	//   ....[83]....
        /*0360*/ 	.word	0x0000dd90


	//   ....[84]....
        /*0364*/ 	.word	0x0000de50


	//   ....[85]....
        /*0368*/ 	.word	0x0000df10


	//   ....[86]....
        /*036c*/ 	.word	0x0000df70


	//   ....[87]....
        /*0370*/ 	.word	0x0000e030


	//   ....[88]....
        /*0374*/ 	.word	0x0000e090


	//   ....[89]....
        /*0378*/ 	.word	0x0000e130


	//   ....[90]....
        /*037c*/ 	.word	0x0000e280


	//   ....[91]....
        /*0380*/ 	.word	0x0000e340


	//   ....[92]....
        /*0384*/ 	.word	0x0000e5c0


	//   ....[93]....
        /*0388*/ 	.word	0x0000e610


	//   ....[94]....
        /*038c*/ 	.word	0x0000e7d0


	//   ....[95]....
        /*0390*/ 	.word	0x0000e820


	//   ....[96]....
        /*0394*/ 	.word	0x0000e9e0


	//   ....[97]....
        /*0398*/ 	.word	0x0000ea30


	//   ....[98]....
        /*039c*/ 	.word	0x0000eb10


	//   ....[99]....
        /*03a0*/ 	.word	0x0000ebb0


	//   ....[100]....
        /*03a4*/ 	.word	0x0000ec10


	//   ....[101]....
        /*03a8*/ 	.word	0x0000ecb0


	//   ....[102]....
        /*03ac*/ 	.word	0x0000ed10


	//   ....[103]....
        /*03b0*/ 	.word	0x0000edb0


	//   ....[104]....
        /*03b4*/ 	.word	0x0000ee10


	//   ....[105]....
        /*03b8*/ 	.word	0x0000eeb0


	//   ....[106]....
        /*03bc*/ 	.word	0x0000ef90


	//   ....[107]....
        /*03c0*/ 	.word	0x0000f040


	//   ....[108]....
        /*03c4*/ 	.word	0x0000f130


	//   ....[109]....
        /*03c8*/ 	.word	0x0000f230


	//   ....[110]....
        /*03cc*/ 	.word	0x0000f350


	//   ....[111]....
        /*03d0*/ 	.word	0x0000f430


	//   ....[112]....
        /*03d4*/ 	.word	0x0000f540


	//   ....[113]....
        /*03d8*/ 	.word	0x0000f610


	//   ....[114]....
        /*03dc*/ 	.word	0x0000f720


	//----- nvinfo : EIATTR_REG_RECONFIG
	.align		4
.L_590:
        /*03e0*/ 	.byte	0x01, 0x54
	.zero		2


	//----- nvinfo : EIATTR_SYSCALL_OFFSETS
	.align		4
        /*03e4*/ 	.byte	0x04, 0x46
        /*03e6*/ 	.short	(.L_592 - .L_591)


	//   ....[0]....
.L_591:
        /*03e8*/ 	.word	0x00003390


	//   ....[1]....
        /*03ec*/ 	.word	0x0000a500


	//   ....[2]....
        /*03f0*/ 	.word	0x0000a640


	//   ....[3]....
        /*03f4*/ 	.word	0x0000a730


	//   ....[4]....
        /*03f8*/ 	.word	0x0000b3b0


	//----- nvinfo : EIATTR_MBARRIER_INSTR_OFFSETS
	.align		4
.L_592:
        /*03fc*/ 	.byte	0x04, 0x39
        /*03fe*/ 	.short	(.L_594 - .L_593)


	//   ....[0]....
.L_593:
        /*0400*/ 	.word	0x00000170
        /*0404*/ 	.word	0x000000ff
        /*0408*/ 	.word	0x00028c00
        /*040c*/ 	.short	0x0100
        /*040e*/ 	.byte	0x08
	.zero		1


	//   ....[1]....
        /*0410*/ 	.word	0x00000180
        /*0414*/ 	.word	0x000000ff
        /*0418*/ 	.word	0x00028c20
        /*041c*/ 	.short	0x0100
        /*041e*/ 	.byte	0x08
	.zero		1


	//   ....[2]....
        /*0420*/ 	.word	0x00000230
        /*0424*/ 	.word	0x000000ff
        /*0428*/ 	.word	0x00028c30
        /*042c*/ 	.short	0x0100
        /*042e*/ 	.byte	0x06
	.zero		1


	//   ....[3]....
        /*0430*/ 	.word	0x00000240
        /*0434*/ 	.word	0x000000ff
        /*0438*/ 	.word	0x00028c40
        /*043c*/ 	.short	0x0100
        /*043e*/ 	.byte	0x06
	.zero		1


	//   ....[4]....
        /*0440*/ 	.word	0x00000250
        /*0444*/ 	.word	0x000000ff
        /*0448*/ 	.word	0x00028c38
        /*044c*/ 	.short	0x0100
        /*044e*/ 	.byte	0x06
	.zero		1


	//   ....[5]....
        /*0450*/ 	.word	0x00000260
        /*0454*/ 	.word	0x000000ff
        /*0458*/ 	.word	0x00028c48
        /*045c*/ 	.short	0x0100
        /*045e*/ 	.byte	0x06
	.zero		1


	//   ....[6]....
        /*0460*/ 	.word	0x00000390
        /*0464*/ 	.word	0x000000ff
        /*0468*/ 	.word	0x00028c50
        /*046c*/ 	.short	0x0100
        /*046e*/ 	.byte	0x08
	.zero		1


	//   ....[7]....
        /*0470*/ 	.word	0x000003a0
        /*0474*/ 	.word	0x000000ff
        /*0478*/ 	.word	0x00028c60
        /*047c*/ 	.short	0x0100
        /*047e*/ 	.byte	0x08
	.zero		1


	//   ....[8]....
        /*0480*/ 	.word	0x000003b0
        /*0484*/ 	.word	0x000000ff
        /*0488*/ 	.word	0x00028c58
        /*048c*/ 	.short	0x0100
        /*048e*/ 	.byte	0x08
	.zero		1


	//   ....[9]....
        /*0490*/ 	.word	0x000003c0
        /*0494*/ 	.word	0x000000ff
        /*0498*/ 	.word	0x00028c68
        /*049c*/ 	.short	0x0100
        /*049e*/ 	.byte	0x08
	.zero		1


	//   ....[10]....
        /*04a0*/ 	.word	0x000004b0
        /*04a4*/ 	.word	0x000000ff
        /*04a8*/ 	.word	0x00028c70
        /*04ac*/ 	.short	0x0100
        /*04ae*/ 	.byte	0x06
	.zero		1


	//   ....[11]....
        /*04b0*/ 	.word	0x000004c0
        /*04b4*/ 	.word	0x000000ff
        /*04b8*/ 	.word	0x00028c80
        /*04bc*/ 	.short	0x0100
        /*04be*/ 	.byte	0x06
	.zero		1


	//   ....[12]....
        /*04c0*/ 	.word	0x000004d0
        /*04c4*/ 	.word	0x000000ff
        /*04c8*/ 	.word	0x00028c78
        /*04cc*/ 	.short	0x0100
        /*04ce*/ 	.byte	0x06
	.zero		1


	//   ....[13]....
        /*04d0*/ 	.word	0x000004e0
        /*04d4*/ 	.word	0x000000ff
        /*04d8*/ 	.word	0x00028c88
        /*04dc*/ 	.short	0x0100
        /*04de*/ 	.byte	0x06
	.zero		1


	//   ....[14]....
        /*04e0*/ 	.word	0x00000610
        /*04e4*/ 	.word	0x000000ff
        /*04e8*/ 	.word	0x00028c90
        /*04ec*/ 	.short	0x0100
        /*04ee*/ 	.byte	0x08
	.zero		1


	//   ....[15]....
        /*04f0*/ 	.word	0x00000620
        /*04f4*/ 	.word	0x000000ff
        /*04f8*/ 	.word	0x00028ca0
        /*04fc*/ 	.short	0x0100
        /*04fe*/ 	.byte	0x08
	.zero		1


	//   ....[16]....
        /*0500*/ 	.word	0x00000630
        /*0504*/ 	.word	0x000000ff
        /*0508*/ 	.word	0x00028c98
        /*050c*/ 	.short	0x0100
        /*050e*/ 	.byte	0x08
	.zero		1


	//   ....[17]....
        /*0510*/ 	.word	0x00000640
        /*0514*/ 	.word	0x000000ff
        /*0518*/ 	.word	0x00028ca8
        /*051c*/ 	.short	0x0100
        /*051e*/ 	.byte	0x08
	.zero		1


	//   ....[18]....
        /*0520*/ 	.word	0x00000780
        /*0524*/ 	.word	0x000000ff
        /*0528*/ 	.word	0x00028cb0
        /*052c*/ 	.short	0x0100
        /*052e*/ 	.byte	0x08
	.zero		1


	//   ....[19]....
        /*0530*/ 	.word	0x00000790
        /*0534*/ 	.word	0x000000ff
        /*0538*/ 	.word	0x00028cc0
        /*053c*/ 	.short	0x0100
        /*053e*/ 	.byte	0x08
	.zero		1


	//   ....[20]....
        /*0540*/ 	.word	0x000007a0
        /*0544*/ 	.word	0x000000ff
        /*0548*/ 	.word	0x00028cb8
        /*054c*/ 	.short	0x0100
        /*054e*/ 	.byte	0x08
	.zero		1


	//   ....[21]....
        /*0550*/ 	.word	0x000007b0
        /*0554*/ 	.word	0x000000ff
        /*0558*/ 	.word	0x00028cc8
        /*055c*/ 	.short	0x0100
        /*055e*/ 	.byte	0x08
	.zero		1


	//   ....[22]....
        /*0560*/ 	.word	0x00001380
        /*0564*/ 	.word	0x000000ff
        /*0568*/ 	.word	0x00028c50
        /*056c*/ 	.short	0x010a
        /*056e*/ 	.byte	0x05
	.zero		1


	//   ....[23]....
        /*0570*/ 	.word	0x00001650
        /*0574*/ 	.word	0x000000ff
        /*0578*/ 	.word	0x00000000
        /*057c*/ 	.short	0x0101
        /*057e*/ 	.byte	0x04
	.zero		1


	//   ....[24]....
        /*0580*/ 	.word	0x00001fb0
        /*0584*/ 	.word	0x000000ff
        /*0588*/ 	.word	0x00028c50
        /*058c*/ 	.short	0x010a
        /*058e*/ 	.byte	0x07
	.zero		1


	//   ....[25]....
        /*0590*/ 	.word	0x00001ff0
        /*0594*/ 	.word	0x000000ff
        /*0598*/ 	.word	0x00028c50
        /*059c*/ 	.short	0x010a
        /*059e*/ 	.byte	0x07
	.zero		1


	//   ....[26]....
        /*05a0*/ 	.word	0x000021d0
        /*05a4*/ 	.word	0x000000ff
        /*05a8*/ 	.word	0x00000000
        /*05ac*/ 	.short	0x0101
        /*05ae*/ 	.byte	0x07
	.zero		1


	//   ....[27]....
        /*05b0*/ 	.word	0x000033c0
        /*05b4*/ 	.word	0x000000ff
        /*05b8*/ 	.word	0x00028c00
        /*05bc*/ 	.short	0x010a
        /*05be*/ 	.byte	0x29
	.zero		1


	//   ....[28]....
        /*05c0*/ 	.word	0x00003550
        /*05c4*/ 	.word	0x000000ff
        /*05c8*/ 	.word	0x00028c30
        /*05cc*/ 	.short	0x010a
        /*05ce*/ 	.byte	0x29
	.zero		1


	//   ....[29]....
        /*05d0*/ 	.word	0x00003590
        /*05d4*/ 	.word	0x000000ff
        /*05d8*/ 	.word	0x00028c30
        /*05dc*/ 	.short	0x010a
        /*05de*/ 	.byte	0x29
	.zero		1


	//   ....[30]....
        /*05e0*/ 	.word	0x00003c30
        /*05e4*/ 	.word	0x000000ff
        /*05e8*/ 	.word	0x00000000
        /*05ec*/ 	.short	0x0101
        /*05ee*/ 	.byte	0x04
	.zero		1


	//   ....[31]....
        /*05f0*/ 	.word	0x00004b90
        /*05f4*/ 	.word	0x000000ff
        /*05f8*/ 	.word	0x00028c50
        /*05fc*/ 	.short	0x010a
        /*05fe*/ 	.byte	0x29
	.zero		1


	//   ....[32]....
        /*0600*/ 	.word	0x00004be0
        /*0604*/ 	.word	0x000000ff
        /*0608*/ 	.word	0x00028c50
        /*060c*/ 	.short	0x010a
        /*060e*/ 	.byte	0x29
	.zero		1


	//   ....[33]....
        /*0610*/ 	.word	0x00004ea0
        /*0614*/ 	.word	0x000000ff
        /*0618*/ 	.word	0x00000000
        /*061c*/ 	.short	0x0101
        /*061e*/ 	.byte	0x05
	.zero		1


	//   ....[34]....
        /*0620*/ 	.word	0x00004fd0
        /*0624*/ 	.word	0x000000ff
        /*0628*/ 	.word	0x00028c30
        /*062c*/ 	.short	0x010a
        /*062e*/ 	.byte	0x1a
	.zero		1


	//   ....[35]....
        /*0630*/ 	.word	0x00005010
        /*0634*/ 	.word	0x000000ff
        /*0638*/ 	.word	0x00028c30
        /*063c*/ 	.short	0x010a
        /*063e*/ 	.byte	0x1a
	.zero		1


	//   ....[36]....
        /*0640*/ 	.word	0x00005390
        /*0644*/ 	.word	0x000000ff
        /*0648*/ 	.word	0x00000000
        /*064c*/ 	.short	0x0101
        /*064e*/ 	.byte	0x0a
	.zero		1


	//   ....[37]....
        /*0650*/ 	.word	0x000068a0
        /*0654*/ 	.word	0x000000ff
        /*0658*/ 	.word	0x00028c50
        /*065c*/ 	.short	0x010a
        /*065e*/ 	.byte	0x1a
	.zero		1


	//   ....[38]....
        /*0660*/ 	.word	0x000068e0
        /*0664*/ 	.word	0x000000ff
        /*0668*/ 	.word	0x00028c50
        /*066c*/ 	.short	0x010a
        /*066e*/ 	.byte	0x1a
	.zero		1


	//   ....[39]....
        /*0670*/ 	.word	0x00006b50
        /*0674*/ 	.word	0x000000ff
        /*0678*/ 	.word	0x00000000
        /*067c*/ 	.short	0x0101
        /*067e*/ 	.byte	0x05
	.zero		1


	//   ....[40]....
        /*0680*/ 	.word	0x000076f0
        /*0684*/ 	.word	0x000000ff
        /*0688*/ 	.word	0x00000000
        /*068c*/ 	.short	0x0101
        /*068e*/ 	.byte	0x04
	.zero		1


	//   ....[41]....
        /*0690*/ 	.word	0x0000adb0
        /*0694*/ 	.word	0x000000ff
        /*0698*/ 	.word	0x00028c40
        /*069c*/ 	.short	0x010a
        /*069e*/ 	.byte	0x2b
	.zero		1


	//   ....[42]....
        /*06a0*/ 	.word	0x0000b1e0
        /*06a4*/ 	.word	0x000000ff
        /*06a8*/ 	.word	0x00028c30
        /*06ac*/ 	.short	0x0107
        /*06ae*/ 	.byte	0x2b
	.zero		1


	//   ....[43]....
        /*06b0*/ 	.word	0x0000b250
        /*06b4*/ 	.word	0x000000ff
        /*06b8*/ 	.word	0x00028c30
        /*06bc*/ 	.short	0x0101
        /*06be*/ 	.byte	0x2b
	.zero		1


	//   ....[44]....
        /*06c0*/ 	.word	0x0000b920
        /*06c4*/ 	.word	0x000000ff
        /*06c8*/ 	.word	0x00028c00
        /*06cc*/ 	.short	0x0107
        /*06ce*/ 	.byte	0x2b
	.zero		1


	//   ....[45]....
        /*06d0*/ 	.word	0x0000b960
        /*06d4*/ 	.word	0x000000ff
        /*06d8*/ 	.word	0x00028c00
        /*06dc*/ 	.short	0x0101
        /*06de*/ 	.byte	0x2b
	.zero		1


	//   ....[46]....
        /*06e0*/ 	.word	0x0000b970
        /*06e4*/ 	.word	0x000000ff
        /*06e8*/ 	.word	0x00028c20
        /*06ec*/ 	.short	0x010a
        /*06ee*/ 	.byte	0x2b
	.zero		1


	//   ....[47]....
        /*06f0*/ 	.word	0x0000b9c0
        /*06f4*/ 	.word	0x000000ff
        /*06f8*/ 	.word	0x00028c60
        /*06fc*/ 	.short	0x010a
        /*06fe*/ 	.byte	0x2b
	.zero		1


	//   ....[48]....
        /*0700*/ 	.word	0x0000c1e0
        /*0704*/ 	.word	0x000000ff
        /*0708*/ 	.word	0x00028c50
        /*070c*/ 	.short	0x0107
        /*070e*/ 	.byte	0x2b
	.zero		1


	//   ....[49]....
        /*0710*/ 	.word	0x0000c260
        /*0714*/ 	.word	0x000000ff
        /*0718*/ 	.word	0x00028c50
        /*071c*/ 	.short	0x0101
        /*071e*/ 	.byte	0x2b
	.zero		1


	//   ....[50]....
        /*0720*/ 	.word	0x0000c580
        /*0724*/ 	.word	0x0000000a
        /*0728*/ 	.word	0x00028c40
        /*072c*/ 	.short	0x010a
        /*072e*/ 	.byte	0x3f
	.zero		1


	//   ....[51]....
        /*0730*/ 	.word	0x0000c910
        /*0734*/ 	.word	0x0000000a
        /*0738*/ 	.word	0x00028c30
        /*073c*/ 	.short	0x0107
        /*073e*/ 	.byte	0x3f
	.zero		1


	//   ....[52]....
        /*0740*/ 	.word	0x0000c9c0
        /*0744*/ 	.word	0x0000000a
        /*0748*/ 	.word	0x00028c30
        /*074c*/ 	.short	0x0101
        /*074e*/ 	.byte	0x3f
	.zero		1


	//   ....[53]....
        /*0750*/ 	.word	0x0000c9f0
        /*0754*/ 	.word	0x0000000a
        /*0758*/ 	.word	0x00028c60
        /*075c*/ 	.short	0x010a
        /*075e*/ 	.byte	0x3f
	.zero		1


	//   ....[54]....
        /*0760*/ 	.word	0x0000d030
        /*0764*/ 	.word	0x0000000a
        /*0768*/ 	.word	0x00028c50
        /*076c*/ 	.short	0x0107
        /*076e*/ 	.byte	0x3f
	.zero		1


	//   ....[55]....
        /*0770*/ 	.word	0x0000d100
        /*0774*/ 	.word	0x0000000a
        /*0778*/ 	.word	0x00028c50
        /*077c*/ 	.short	0x0101
        /*077e*/ 	.byte	0x3f
	.zero		1


	//   ....[56]....
        /*0780*/ 	.word	0x0000d1e0
        /*0784*/ 	.word	0x00000005
        /*0788*/ 	.word	0x00028c20
        /*078c*/ 	.short	0x010a
        /*078e*/ 	.byte	0x3f
	.zero		1


	//   ....[57]....
        /*0790*/ 	.word	0x0000d350
        /*0794*/ 	.word	0x00000004
        /*0798*/ 	.word	0x00028c40
        /*079c*/ 	.short	0x010a
        /*079e*/ 	.byte	0x3f
	.zero		1


	//   ....[58]....
        /*07a0*/ 	.word	0x0000d3f0
        /*07a4*/ 	.word	0x00000005
        /*07a8*/ 	.word	0x00028c40
        /*07ac*/ 	.short	0x010a
        /*07ae*/ 	.byte	0x3f
	.zero		1


	//   ....[59]....
        /*07b0*/ 	.word	0x0000d430
        /*07b4*/ 	.word	0x00000004
        /*07b8*/ 	.word	0x00028c60
        /*07bc*/ 	.short	0x010a
        /*07be*/ 	.byte	0x3f
	.zero		1


	//   ....[60]....
        /*07c0*/ 	.word	0x0000d470
        /*07c4*/ 	.word	0x00000005
        /*07c8*/ 	.word	0x00028c60
        /*07cc*/ 	.short	0x010a
        /*07ce*/ 	.byte	0x3f
	.zero		1


	//   ....[61]....
        /*07d0*/ 	.word	0x0000d4e0
        /*07d4*/ 	.word	0x00000005
        /*07d8*/ 	.word	0x00028c50
        /*07dc*/ 	.short	0x010a
        /*07de*/ 	.byte	0x3f
	.zero		1


	//   ....[62]....
        /*07e0*/ 	.word	0x0000d540
        /*07e4*/ 	.word	0x00000005
        /*07e8*/ 	.word	0x00028c50
        /*07ec*/ 	.short	0x010a
        /*07ee*/ 	.byte	0x3f
	.zero		1


	//   ....[63]....
        /*07f0*/ 	.word	0x0000d5a0
        /*07f4*/ 	.word	0x00000000
        /*07f8*/ 	.word	0x00028c00
        /*07fc*/ 	.short	0x010a
        /*07fe*/ 	.byte	0x3f
	.zero		1


	//   ....[64]....
        /*0800*/ 	.word	0x0000d600
        /*0804*/ 	.word	0x00000002
        /*0808*/ 	.word	0x00028c30
        /*080c*/ 	.short	0x010a
        /*080e*/ 	.byte	0x3f
	.zero		1


	//   ....[65]....
        /*0810*/ 	.word	0x0000d660
        /*0814*/ 	.word	0x0000000c
        /*0818*/ 	.word	0x00028c50
        /*081c*/ 	.short	0x010a
        /*081e*/ 	.byte	0x3f
	.zero		1


	//   ....[66]....
        /*0820*/ 	.word	0x0000d6c0
        /*0824*/ 	.word	0x0000000c
        /*0828*/ 	.word	0x00028c30
        /*082c*/ 	.short	0x010a
        /*082e*/ 	.byte	0x3f
	.zero		1


	//   ....[67]....
        /*0830*/ 	.word	0x0000d720
        /*0834*/ 	.word	0x00000000
        /*0838*/ 	.word	0x00028c50
        /*083c*/ 	.short	0x010a
        /*083e*/ 	.byte	0x3f
	.zero		1


	//   ....[68]....
        /*0840*/ 	.word	0x0000d800
        /*0844*/ 	.word	0x00000003
        /*0848*/ 	.word	0x00028c40
        /*084c*/ 	.short	0x010a
        /*084e*/ 	.byte	0x3f
	.zero		1


	//   ....[69]....
        /*0850*/ 	.word	0x0000e170
        /*0854*/ 	.word	0x00000003
        /*0858*/ 	.word	0x00028c20
        /*085c*/ 	.short	0x010a
        /*085e*/ 	.byte	0x3f
	.zero		1


	//   ....[70]....
        /*0860*/ 	.word	0x0000e1d0
        /*0864*/ 	.word	0x00000003
        /*0868*/ 	.word	0x00028c60
        /*086c*/ 	.short	0x010a
        /*086e*/ 	.byte	0x3f
	.zero		1


	//   ....[71]....
        /*0870*/ 	.word	0x0000ea60
        /*0874*/ 	.word	0x0000000a
        /*0878*/ 	.word	0x00028c40
        /*087c*/ 	.short	0x010a
        /*087e*/ 	.byte	0x3f
	.zero		1


	//   ....[72]....
        /*0880*/ 	.word	0x0000eee0
        /*0884*/ 	.word	0x0000000a
        /*0888*/ 	.word	0x00028c60
        /*088c*/ 	.short	0x010a
        /*088e*/ 	.byte	0x3f
	.zero		1


	//   ....[73]....
        /*0890*/ 	.word	0x0000f640
        /*0894*/ 	.word	0x00000005
        /*0898*/ 	.word	0x00028c20
        /*089c*/ 	.short	0x010a
        /*089e*/ 	.byte	0x3f
	.zero		1


	//   ....[74]....
        /*08a0*/ 	.word	0x0000f7e0
        /*08a4*/ 	.word	0x00000004
        /*08a8*/ 	.word	0x00028c40
        /*08ac*/ 	.short	0x010a
        /*08ae*/ 	.byte	0x3f
	.zero		1


	//   ....[75]....
        /*08b0*/ 	.word	0x0000f830
        /*08b4*/ 	.word	0x00000005
        /*08b8*/ 	.word	0x00028c40
        /*08bc*/ 	.short	0x010a
        /*08be*/ 	.byte	0x3f
	.zero		1


	//   ....[76]....
        /*08c0*/ 	.word	0x0000f880
        /*08c4*/ 	.word	0x00000004
        /*08c8*/ 	.word	0x00028c60
        /*08cc*/ 	.short	0x010a
        /*08ce*/ 	.byte	0x3f
	.zero		1


	//----- nvinfo : EIATTR_NUM_MBARRIERS
	.align		4
.L_594:
        /*08d0*/ 	.byte	0x03, 0x38
        /*08d2*/ 	.short	0x0016


	//----- nvinfo : EIATTR_EXIT_INSTR_OFFSETS
	.align		4
        /*08d4*/ 	.byte	0x04, 0x1c
        /*08d6*/ 	.short	(.L_596 - .L_595)


	//   ....[0]....
.L_595:
        /*08d8*/ 	.word	0x0000d4c0


	//----- nvinfo : EIATTR_MAX_THREADS
	.align		4
.L_596:
        /*08dc*/ 	.byte	0x04, 0x05
        /*08de*/ 	.short	(.L_598 - .L_597)
.L_597:
        /*08e0*/ 	.word	0x00000180
        /*08e4*/ 	.word	0x00000001
        /*08e8*/ 	.word	0x00000001


	//----- nvinfo : EIATTR_CRS_STACK_SIZE
	.align		4
.L_598:
        /*08ec*/ 	.byte	0x04, 0x1e
        /*08ee*/ 	.short	(.L_600 - .L_599)
.L_599:
        /*08f0*/ 	.word	0x00000000


	//----- nvinfo : EIATTR_CBANK_PARAM_SIZE
	.align		4
.L_600:
        /*08f4*/ 	.byte	0x03, 0x19
        /*08f6*/ 	.short	0x0a70


	//----- nvinfo : EIATTR_PARAM_CBANK
	.align		4
        /*08f8*/ 	.byte	0x04, 0x0a
        /*08fa*/ 	.short	(.L_602 - .L_601)
	.align		4
.L_601:
        /*08fc*/ 	.word	index@(.nv.constant0._ZN7cutlass13device_kernelIN5flash11enable_sm90INS1_16FlashAttnFwdSm90INS1_25CollectiveMainloopFwdSm90ILi2EN4cute5tupleIJNS5_1CILi1EEES8_S8_EEENS6_IJNS7_ILi64EEESA_SA_EEELi512ENS_10bfloat16_tEfNS_4arch4Sm90ELb0ELb0ELb1ELb0ELb1ELb0ELb0ELb0ELb0ELb1ELb1ELb0EEENS1_21CollectiveEpilogueFwdINS6_IJSA_NS7_ILi512EEESA_EEES9_SC_SE_Li256ELb0ELb1ELb1ELb0EEENS1_19SingleTileSchedulerILb0ELb1ELb1ELi64EEEEEEEEEvNT_6ParamsE)
        /*0900*/ 	.short	0x0210
        /*0902*/ 	.short	0x0a70


	//----- nvinfo : EIATTR_SW_WAR
	.align		4
.L_602:
        /*0904*/ 	.byte	0x04, 0x36
        /*0906*/ 	.short	(.L_604 - .L_603)
.L_603:
        /*0908*/ 	.word	0x00000008
.L_604:


//--------------------- .nv.info._ZN7cutlass13device_kernelIN5flash11enable_sm90INS1_16FlashAttnFwdSm90INS1_25CollectiveMainloopFwdSm90ILi2EN4cute5tupleIJNS5_1CILi1EEES8_S8_EEENS6_IJNS7_ILi64EEESA_SA_EEELi512ENS_10bfloat16_tEfNS_4arch4Sm90ELb0ELb0ELb1ELb0ELb1ELb0ELb1ELb0ELb0ELb1ELb1ELb0EEENS1_21CollectiveEpilogueFwdINS6_IJSA_NS7_ILi512EEESA_EEES9_SC_SE_Li256ELb0ELb1ELb1ELb0EEENS1_19SingleTileSchedulerILb0ELb1ELb1ELi64EEEEEEEEEvNT_6ParamsE --------------------------
	.section	.nv.info._ZN7cutlass13device_kernelIN5flash11enable_sm90INS1_16FlashAttnFwdSm90INS1_25CollectiveMainloopFwdSm90ILi2EN4cute5tupleIJNS5_1CILi1EEES8_S8_EEENS6_IJNS7_ILi64EEESA_SA_EEELi512ENS_10bfloat16_tEfNS_4arch4Sm90ELb0ELb0ELb1ELb0ELb1ELb0ELb1ELb0ELb0ELb1ELb1ELb0EEENS1_21CollectiveEpilogueFwdINS6_IJSA_NS7_ILi512EEESA_EEES9_SC_SE_Li256ELb0ELb1ELb1ELb0EEENS1_19SingleTileSchedulerILb0ELb1ELb1ELi64EEEEEEEEEvNT_6ParamsE,"",@"SHT_CUDA_INFO"
	.sectionflags	@""
	.align	4


	//----- nvinfo : EIATTR_CUDA_API_VERSION
	.align		4
        /*0000*/ 	.byte	0x04, 0x37
        /*0002*/ 	.short	(.L_606 - .L_605)
.L_605:
        /*0004*/ 	.word	0x00000082


	//----- nvinfo : EIATTR_KPARAM_INFO
	.align		4
.L_606:
        /*0008*/ 	.byte	0x04, 0x17
        /*000a*/ 	.short	(.L_608 - .L_607)
.L_607:
        /*000c*/ 	.word	0x00000000
        /*0010*/ 	.short	0x0000
        /*0012*/ 	.short	0x0070
        /*0014*/ 	.byte	0x00, 0xf0, 0x01, 0x2c


	//----- nvinfo : EIATTR_SPARSE_MMA_MASK
	.align		4
.L_608:
        /*0018*/ 	.byte	0x03, 0x50
        /*001a*/ 	.short	0x0000


	//----- nvinfo : EIATTR_MAXREG_COUNT
	.align		4
        /*001c*/ 	.byte	0x03, 0x1b
        /*001e*/ 	.short	0x00a8


	//----- nvinfo : EIATTR_NUM_BARRIERS
	.align		4
        /*0020*/ 	.byte	0x02, 0x4c
        /*0022*/ 	.byte	0x10
	.zero		1


	//----- nvinfo : EIATTR_EXTERNS
	.align		4
        /*0024*/ 	.byte	0x04, 0x0f
        /*0026*/ 	.short	(.L_610 - .L_609)


	//   ....[0]....
	.align		4
.L_609:
        /*0028*/ 	.word	index@(__assertfail)


	//----- nvinfo : EIATTR_ANNOTATIONS
	.align		4
.L_610:
        /*002c*/ 	.byte	0x04, 0x55
        /*002e*/ 	.short	(.L_612 - .L_611)


	//   ....[0]....
.L_611:
        /*0030*/ 	.word	0x00000001
        /*0034*/ 	.byte	0x90, 0x08, 0x00, 0x00, 0x01, 0x00, 0x00, 0x00, 0x10, 0x12, 0x00, 0x00, 0x01, 0x00, 0x00, 0x00
        /*0044*/ 	.byte	0xf0, 0x33, 0x00, 0x00, 0x01, 0x00, 0x00, 0x00, 0xc0, 0xd9, 0x00, 0x00, 0x01, 0x00, 0x00, 0x00
        /*0054*/ 	.byte	0x00, 0x0e, 0x01, 0x00


	//----- nvinfo : EIATTR_MERCURY_ISA_VERSION
	.align		4
.L_612:
        /*0058*/ 	.byte	0x03, 0x5f
        /*005a*/ 	.short	0x0101


	//----- nvinfo : EIATTR_INT_WARP_WIDE_INSTR_OFFSETS
	.align		4
        /*005c*/ 	.byte	0x04, 0x31
        /*005e*/ 	.short	(.L_614 - .L_613)


	//   ....[0]....
.L_613:
        /*0060*/ 	.word	0x000000c0


	//   ....[1]....
        /*0064*/ 	.word	0x000000d0


	//   ....[2]....
        /*0068*/ 	.word	0x000000e0


	//   ....[3]....
        /*006c*/ 	.word	0x00000180


	//----- nvinfo : EIATTR_COOP_GROUP_MASK_REGIDS
	.align		4
.L_614:
        /*0070*/ 	.byte	0x04, 0x29
        /*0072*/ 	.short	(.L_616 - .L_615)


	//   ....[0]....
.L_615:
        /*0074*/ 	.word	0xffffffff


	//   ....[1]....
        /*0078*/ 	.word	0xffffffff


	//   ....[2]....
        /*007c*/ 	.word	0xffffffff


	//   ....[3]....
        /*0080*/ 	.word	0xffffffff


	//   ....[4]....
        /*0084*/ 	.word	0xffffffff


	//   ....[5]....
        /*0088*/ 	.word	0xffffffff


	//   ....[6]....
        /*008c*/ 	.word	0xffffffff


	//   ....[7]....
        /*0090*/ 	.word	0xffffffff


	//   ....[8]....
        /*0094*/ 	.word	0xffffffff


	//   ....[9]....
        /*0098*/ 	.word	0xffffffff


	//   ....[10]....
        /*009c*/ 	.word	0xffffffff


	//   ....[11]....
        /*00a0*/ 	.word	0xffffffff


	//   ....[12]....
        /*00a4*/ 	.word	0xffffffff


	//   ....[13]....
        /*00a8*/ 	.word	0xffffffff


	//   ....[14]....
        /*00ac*/ 	.word	0xffffffff


	//   ....[15]....
        /*00b0*/ 	.word	0xffffffff


	//   ....[16]....
        /*00b4*/ 	.word	0xffffffff


	//   ....[17]....
        /*00b8*/ 	.word	0xffffffff


	//   ....[18]....
        /*00bc*/ 	.word	0xffffffff


	//   ....[19]....
        /*00c0*/ 	.word	0xffffffff


	//   ....[20]....
        /*00c4*/ 	.word	0xffffffff


	//   ....[21]....
        /*00c8*/ 	.word	0xffffffff


	//   ....[22]....
        /*00cc*/ 	.word	0xffffffff


	//   ....[23]....
        /*00d0*/ 	.word	0xffffffff


	//   ....[24]....
        /*00d4*/ 	.word	0xffffffff


	//   ....[25]....
        /*00d8*/ 	.word	0xffffffff


	//   ....[26]....
        /*00dc*/ 	.word	0xffffffff


	//   ....[27]....
        /*00e0*/ 	.word	0xffffffff


	//   ....[28]....
        /*00e4*/ 	.word	0xffffffff


	//   ....[29]....
        /*00e8*/ 	.word	0xffffffff


	//   ....[30]....
        /*00ec*/ 	.word	0xffffffff


	//   ....[31]....
        /*00f0*/ 	.word	0xffffffff


	//   ....[32]....
        /*00f4*/ 	.word	0xffffffff


	//   ....[33]....
        /*00f8*/ 	.word	0xffffffff


	//   ....[34]....
        /*00fc*/ 	.word	0xffffffff


	//   ....[35]....
        /*0100*/ 	.word	0xffffffff


	//   ....[36]....
        /*0104*/ 	.word	0xffffffff


	//   ....[37]....
        /*0108*/ 	.word	0xffffffff


	//   ....[38]....
        /*010c*/ 	.word	0xffffffff


	//   ....[39]....
        /*0110*/ 	.word	0xffffffff


	//   ....[40]....
        /*0114*/ 	.word	0xffffffff


	//   ....[41]....
        /*0118*/ 	.word	0xffffffff


	//   ....[42]....
        /*011c*/ 	.word	0xffffffff


	//   ....[43]....
        /*0120*/ 	.word	0xffffffff


	//   ....[44]....
        /*0124*/ 	.word	0xffffffff


	//   ....[45]....
        /*0128*/ 	.word	0xffffffff


	//   ....[46]....
        /*012c*/ 	.word	0xffffffff


	//   ....[47]....
        /*0130*/ 	.word	0xffffffff


	//   ....[48]....
        /*0134*/ 	.word	0xffffffff


	//   ....[49]....
        /*0138*/ 	.word	0xffffffff


	//   ....[50]....
        /*013c*/ 	.word	0xffffffff


	//   ....[51]....
        /*0140*/ 	.word	0xffffffff


	//   ....[52]....
        /*0144*/ 	.word	0xffffffff


	//   ....[53]....
        /*0148*/ 	.word	0xffffffff


	//   ....[54]....
        /*014c*/ 	.word	0xffffffff


	//   ....[55]....
        /*0150*/ 	.word	0xffffffff


	//   ....[56]....
        /*0154*/ 	.word	0xffffffff


	//   ....[57]....
        /*0158*/ 	.word	0xffffffff


	//   ....[58]....
        /*015c*/ 	.word	0xffffffff


	//   ....[59]....
        /*0160*/ 	.word	0xffffffff


	//   ....[60]....
        /*0164*/ 	.word	0xffffffff


	//   ....[61]....
        /*0168*/ 	.word	0xffffffff


	//   ....[62]....
        /*016c*/ 	.word	0xffffffff


	//   ....[63]....
        /*0170*/ 	.word	0xffffffff


	//   ....[64]....
        /*0174*/ 	.word	0xffffffff


	//   ....[65]....
        /*0178*/ 	.word	0xffffffff


	//   ....[66]....
        /*017c*/ 	.word	0xffffffff


	//   ....[67]....
        /*0180*/ 	.word	0xffffffff


	//   ....[68]....
        /*0184*/ 	.word	0xffffffff


	//   ....[69]....
        /*0188*/ 	.word	0xffffffff


	//   ....[70]....
        /*018c*/ 	.word	0xffffffff


	//   ....[71]....
        /*0190*/ 	.word	0xffffffff


	//   ....[72]....
        /*0194*/ 	.word	0xffffffff


	//   ....[73]....
        /*0198*/ 	.word	0xffffffff


	//   ....[74]....
        /*019c*/ 	.word	0xffffffff


	//   ....[75]....
        /*01a0*/ 	.word	0xffffffff


	//   ....[76]....
        /*01a4*/ 	.word	0xffffffff


	//   ....[77]....
        /*01a8*/ 	.word	0xffffffff


	//   ....[78]....
        /*01ac*/ 	.word	0xffffffff


	//   ....[79]....
        /*01b0*/ 	.word	0xffffffff


	//   ....[80]....
        /*01b4*/ 	.word	0xffffffff


	//   ....[81]....
        /*01b8*/ 	.word	0xffffffff


	//   ....[82]....
        /*01bc*/ 	.word	0xffffffff


	//   ....[83]....
        /*01c0*/ 	.word	0x0500000f


	//   ....[84]....
        /*01c4*/ 	.word	0x0500000f


	//   ....[85]....
        /*01c8*/ 	.word	0x0500000f


	//   ....[86]....
        /*01cc*/ 	.word	0x0500000f


	//   ....[87]....
        /*01d0*/ 	.word	0x0500000f


	//   ....[88]....
        /*01d4*/ 	.word	0x0500000f


	//   ....[89]....
        /*01d8*/ 	.word	0x0500000f


	//   ....[90]....
        /*01dc*/ 	.word	0x0500000f


	//   ....[91]....
        /*01e0*/ 	.word	0x0500000f


	//   ....[92]....
        /*01e4*/ 	.word	0x0500000f


	//   ....[93]....
        /*01e8*/ 	.word	0x0500000f


	//   ....[94]....
        /*01ec*/ 	.word	0x0500000f


	//   ....[95]....
        /*01f0*/ 	.word	0x0500000f


	//   ....[96]....
        /*01f4*/ 	.word	0x0500000f


	//   ....[97]....
        /*01f8*/ 	.word	0x0500000f


	//   ....[98]....
        /*01fc*/ 	.word	0x0500000f


	//   ....[99]....
        /*0200*/ 	.word	0x0500000f


	//   ....[100]....
        /*0204*/ 	.word	0x0500000f


	//   ....[101]....
        /*0208*/ 	.word	0x0500000f


	//   ....[102]....
        /*020c*/ 	.word	0x0500000f


	//   ....[103]....
        /*0210*/ 	.word	0x0500000f


	//   ....[104]....
        /*0214*/ 	.word	0x0500000f


	//   ....[105]....
        /*0218*/ 	.word	0x0500000f


	//   ....[106]....
        /*021c*/ 	.word	0x0500000f


	//   ....[107]....
        /*0220*/ 	.word	0x0500000f


	//   ....[108]....
        /*0224*/ 	.word	0x0500000f


	//   ....[109]....
        /*0228*/ 	.word	0x0500000f


	//   ....[110]....
        /*022c*/ 	.word	0x0500000f


	//   ....[111]....
        /*0230*/ 	.word	0x0500000f


	//   ....[112]....
        /*0234*/ 	.word	0x0500000f


	//   ....[113]....
        /*0238*/ 	.word	0x0500000f


	//   ....[114]....
        /*023c*/ 	.word	0x0500000f


	//   ....[115]....
        /*0240*/ 	.word	0x0500000f


	//   ....[116]....
        /*0244*/ 	.word	0x0500000f


	//   ....[117]....
        /*0248*/ 	.word	0x0500000f


	//   ....[118]....
        /*024c*/ 	.word	0x0500000f


	//   ....[119]....
        /*0250*/ 	.word	0x0500000f


	//   ....[120]....
        /*0254*/ 	.word	0x0500000f


	//   ....[121]....
        /*0258*/ 	.word	0x0500000f


	//   ....[122]....
        /*025c*/ 	.word	0x0500000f


	//   ....[123]....
        /*0260*/ 	.word	0x0500000f


	//   ....[124]....
        /*0264*/ 	.word	0x0500000f


	//   ....[125]....
        /*0268*/ 	.word	0x0500000f


	//   ....[126]....
        /*026c*/ 	.word	0x0500000f


	//   ....[127]....
        /*0270*/ 	.word	0x0500000f


	//   ....[128]....
        /*0274*/ 	.word	0x0500000f


	//   ....[129]....
        /*0278*/ 	.word	0x0500000f


	//   ....[130]....
        /*027c*/ 	.word	0x0500000f


	//   ....[131]....
        /*0280*/ 	.word	0x0500000f


	//   ....[132]....
        /*0284*/ 	.word	0x0500000f


	//----- nvinfo : EIATTR_COOP_GROUP_INSTR_OFFSETS
	.align		4
.L_616:
        /*0288*/ 	.byte	0x04, 0x28
        /*028a*/ 	.short	(.L_618 - .L_617)


	//   ....[0]....
.L_617:
        /*028c*/ 	.word	0x00000080


	//   ....[1]....
        /*0290*/ 	.word	0x00000090


	//   ....[2]....
        /*0294*/ 	.word	0x000002b0


	//   ....[3]....
        /*0298*/ 	.word	0x00000410


	//   ....[4]....
        /*029c*/ 	.word	0x00000530


	//   ....[5]....
        /*02a0*/ 	.word	0x00000690


	//   ....[6]....
        /*02a4*/ 	.word	0x00001250


	//   ....[7]....
        /*02a8*/ 	.word	0x00003170


	//   ....[8]....
        /*02ac*/ 	.word	0x000042c0


	//   ....[9]....
        /*02b0*/ 	.word	0x000058a0


	//   ....[10]....
        /*02b4*/ 	.word	0x00005930


	//   ....[11]....
        /*02b8*/ 	.word	0x00005b70


	//   ....[12]....
        /*02bc*/ 	.word	0x00005bf0


	//   ....[13]....
        /*02c0*/ 	.word	0x00006590


	//   ....[14]....
        /*02c4*/ 	.word	0x00007040


	//   ....[15]....
        /*02c8*/ 	.word	0x00008320


	//   ....[16]....
        /*02cc*/ 	.word	0x00008390


	//   ....[17]....
        /*02d0*/ 	.word	0x00008680


	//   ....[18]....
        /*02d4*/ 	.word	0x00008840


	//   ....[19]....
        /*02d8*/ 	.word	0x00009770


	//   ....[20]....
        /*02dc*/ 	.word	0x00009870


	//   ....[21]....
        /*02e0*/ 	.word	0x000098c0


	//   ....[22]....
        /*02e4*/ 	.word	0x000098f0


	//   ....[23]....
        /*02e8*/ 	.word	0x00009910


	//   ....[24]....
        /*02ec*/ 	.word	0x0000a3e0


	//   ....[25]....
        /*02f0*/ 	.word	0x0000a8a0


	//   ....[26]....
        /*02f4*/ 	.word	0x0000a8d0


	//   ....[27]....
        /*02f8*/ 	.word	0x0000a900


	//   ....[28]....
        /*02fc*/ 	.word	0x0000a910


	//   ....[29]....
        /*0300*/ 	.word	0x0000ada0


	//   ....[30]....
        /*0304*/ 	.word	0x0000add0


	//   ....[31]....
        /*0308*/ 	.word	0x0000ba30


	//   ....[32]....
        /*030c*/ 	.word	0x0000ba50


	//   ....[33]....
        /*0310*/ 	.word	0x0000ca90


	//   ....[34]....
        /*0314*/ 	.word	0x0000dd30


	//   ....[35]....
        /*0318*/ 	.word	0x0000dd50


	//   ....[36]....
        /*031c*/ 	.word	0x0000dd60


	//   ....[37]....
        /*0320*/ 	.word	0x0000dda0


	//   ....[38]....
        /*0324*/ 	.word	0x0000ddf0


	//   ....[39]....
        /*0328*/ 	.word	0x0000de10


	//   ....[40]....
        /*032c*/ 	.word	0x0000de40


	//   ....[41]....
        /*0330*/ 	.word	0x0000de60


	//   ....[42]....
        /*0334*/ 	.word	0x0000e440


	//   ....[43]....
        /*0338*/ 	.word	0x0000e480


	//   ....[44]....
        /*033c*/ 	.word	0x0000e4a0


	//   ....[45]....
        /*0340*/ 	.word	0x0000e4b0


	//   ....[46]....
        /*0344*/ 	.word	0x0000e510


	//   ....[47]....
        /*0348*/ 	.word	0x0000e5e0


	//   ....[48]....
        /*034c*/ 	.word	0x0000e600


	//   ....[49]....
        /*0350*/ 	.word	0x0000e630


	//   ....[50]....
        /*0354*/ 	.word	0x0000ed30


	//   ....[51]....
        /*0358*/ 	.word	0x0000ed60


	//   ....[52]....
        /*035c*/ 	.word	0x0000edf0


	//   ....[53]....
        /*0360*/ 	.word	0x0000eea0


	//   ....[54]....
        /*0364*/ 	.word	0x0000ef90


	//   ....[55]....
        /*0368*/ 	.word	0x0000f060


	//   ....[56]....
        /*036c*/ 	.word	0x0000f0c0


	//   ....[57]....
        /*0370*/ 	.word	0x0000f160


	//   ....[58]....
        /*0374*/ 	.word	0x0000f610


	//   ....[59]....
        /*0378*/ 	.word	0x0000f640


	//   ....[60]....
        /*037c*/ 	.word	0x0000f670


	//   ....[61]....
        /*0380*/ 	.word	0x0000f6a0


	//   ....[62]....
        /*0384*/ 	.word	0x0000f6d0


	//   ....[63]....
        /*0388*/ 	.word	0x0000f720


	//   ....[64]....
        /*038c*/ 	.word	0x0000f8a0


	//   ....[65]....
        /*0390*/ 	.word	0x0000f8d0


	//   ....[66]....
        /*0394*/ 	.word	0x000102b0


	//   ....[67]....
        /*0398*/ 	.word	0x000102d0


	//   ....[68]....
        /*039c*/ 	.word	0x000102e0


	//   ....[69]....
        /*03a0*/ 	.word	0x00010300


	//   ....[70]....
        /*03a4*/ 	.word	0x00010320


	//   ....[71]....
        /*03a8*/ 	.word	0x00010350


	//   ....[72]....
        /*03ac*/ 	.word	0x00010370


	//   ....[73]....
        /*03b0*/ 	.word	0x000103a0


	//   ....[74]....
        /*03b4*/ 	.word	0x00010700


	//   ....[75]....
        /*03b8*/ 	.word	0x00010730


	//   ....[76]....
        /*03bc*/ 	.word	0x00010760


	//   ....[77]....
        /*03c0*/ 	.word	0x00010780


	//   ....[78]....
        /*03c4*/ 	.word	0x00010790


	//   ....[79]....
        /*03c8*/ 	.word	0x000107b0


	//   ....[80]....
        /*03cc*/ 	.word	0x00010850


	//   ....[81]....
        /*03d0*/ 	.word	0x00010890


	//   ....[82]....
        /*03d4*/ 	.word	0x00010d90


	//   ....[83]....
        /*03d8*/ 	.word	0x00011250


	//   ....[84]....
        /*03dc*/ 	.word	0x00011340


	//   ....[85]....
        /*03e0*/ 	.word	0x000113e0


	//   ....[86]....
        /*03e4*/ 	.word	0x00011460


	//   ....[87]....
        /*03e8*/ 	.word	0x00011510


	//   ....[88]....
        /*03ec*/ 	.word	0x00011570


	//   ....[89]....
        /*03f0*/ 	.word	0x00011620


	//   ....[90]....
        /*03f4*/ 	.word	0x00011680


	//   ....[91]....
        /*03f8*/ 	.word	0x00011730


	//   ....[92]....
        /*03fc*/ 	.word	0x000117d0


	//   ....[93]....
        /*0400*/ 	.word	0x00011830


	//   ....[94]....
        /*0404*/ 	.word	0x000118e0


	//   ....[95]....
        /*0408*/ 	.word	0x000119d0


	//   ....[96]....
        /*040c*/ 	.word	0x00011a70


	//   ....[97]....
        /*0410*/ 	.word	0x00011b50


	//   ....[98]....
        /*0414*/ 	.word	0x00011c60


	//   ....[99]....
        /*0418*/ 	.word	0x00011cb0


	//   ....[100]....
        /*041c*/ 	.word	0x00011d40


	//   ....[101]....
        /*0420*/ 	.word	0x00011e10


	//   ....[102]....
        /*0424*/ 	.word	0x00012080


	//   ....[103]....
        /*0428*/ 	.word	0x000120f0


	//   ....[104]....
        /*042c*/ 	.word	0x00012320


	//   ....[105]....
        /*0430*/ 	.word	0x00012390


	//   ....[106]....
        /*0434*/ 	.word	0x00012560


	//   ....[107]....
        /*0438*/ 	.word	0x000125b0


	//   ....[108]....
        /*043c*/ 	.word	0x00012700


	//   ....[109]....
        /*0440*/ 	.word	0x000127e0


	//   ....[110]....
        /*0444*/ 	.word	0x00012a40


	//   ....[111]....
        /*0448*/ 	.word	0x00012a90


	//   ....[112]....
        /*044c*/ 	.word	0x00012c50


	//   ....[113]....
        /*0450*/ 	.word	0x00012ca0


	//   ....[114]....
        /*0454*/ 	.word	0x00012e60


	//   ....[115]....
        /*0458*/ 	.word	0x00012eb0


	//   ....[116]....
        /*045c*/ 	.word	0x00012f90


	//   ....[117]....
        /*0460*/ 	.word	0x00013030


	//   ....[118]....
        /*0464*/ 	.word	0x00013090


	//   ....[119]....
        /*0468*/ 	.word	0x00013130


	//   ....[120]....
        /*046c*/ 	.word	0x00013190


	//   ....[121]....
        /*0470*/ 	.word	0x00013230


	//   ....[122]....
        /*0474*/ 	.word	0x00013290


	//   ....[123]....
        /*0478*/ 	.word	0x00013330


	//   ....[124]....
        /*047c*/ 	.word	0x00013410


	//   ....[125]....
        /*0480*/ 	.word	0x000134e0


	//   ....[126]....
        /*0484*/ 	.word	0x000135b0


	//   ....[127]....
        /*0488*/ 	.word	0x000136b0


	//   ....[128]....
        /*048c*/ 	.word	0x000137d0


	//   ....[129]....
        /*0490*/ 	.word	0x000138b0


	//   ....[130]....
        /*0494*/ 	.word	0x000139c0


	//   ....[131]....
        /*0498*/ 	.word	0x00013a90


	//   ....[132]....
        /*049c*/ 	.word	0x00013ba0


	//----- nvinfo : EIATTR_REG_RECONFIG
	.align		4
.L_618:
        /*04a0*/ 	.byte	0x01, 0x54
	.zero		2


	//----- nvinfo : EIATTR_SYSCALL_OFFSETS
	.align		4
        /*04a4*/ 	.byte	0x04, 0x46
        /*04a6*/ 	.short	(.L_620 - .L_619)


	//   ....[0]....
.L_619:
        /*04a8*/ 	.word	0x00003330


	//   ....[1]....
        /*04ac*/ 	.word	0x0000d1e0


	//   ....[2]....
        /*04b0*/ 	.word	0x0000d320


	//   ....[3]....
        /*04b4*/ 	.word	0x0000d410


	//   ....[4]....
        /*04b8*/ 	.word	0x0000e100


	//   ....[5]....
        /*04bc*/ 	.word	0x0000e900


	//----- nvinfo : EIATTR_MBARRIER_INSTR_OFFSETS
	.align		4
.L_620:
        /*04c0*/ 	.byte	0x04, 0x39
        /*04c2*/ 	.short	(.L_622 - .L_621)


	//   ....[0]....
.L_621:
        /*04c4*/ 	.word	0x00000190
        /*04c8*/ 	.word	0x000000ff
        /*04cc*/ 	.word	0x00038800
        /*04d0*/ 	.short	0x0100
        /*04d2*/ 	.byte	0x08
	.zero		1


	//   ....[1]....
        /*04d4*/ 	.word	0x000001a0
        /*04d8*/ 	.word	0x000000ff
        /*04dc*/ 	.word	0x00038810
        /*04e0*/ 	.short	0x0100
        /*04e2*/ 	.byte	0x08
	.zero		1


	//   ....[2]....
        /*04e4*/ 	.word	0x000001b0
        /*04e8*/ 	.word	0x000000ff
        /*04ec*/ 	.word	0x00038820
        /*04f0*/ 	.short	0x0100
        /*04f2*/ 	.byte	0x08
	.zero		1


	//   ....[3]....
        /*04f4*/ 	.word	0x00000260
        /*04f8*/ 	.word	0x000000ff
        /*04fc*/ 	.word	0x00038830
        /*0500*/ 	.short	0x0100
        /*0502*/ 	.byte	0x06
	.zero		1


	//   ....[4]....
        /*0504*/ 	.word	0x00000270
        /*0508*/ 	.word	0x000000ff
        /*050c*/ 	.word	0x00038840
        /*0510*/ 	.short	0x0100
        /*0512*/ 	.byte	0x06
	.zero		1


	//   ....[5]....
        /*0514*/ 	.word	0x00000280
        /*0518*/ 	.word	0x000000ff
        /*051c*/ 	.word	0x00038838
        /*0520*/ 	.short	0x0100
        /*0522*/ 	.byte	0x06
	.zero		1


	//   ....[6]....
        /*0524*/ 	.word	0x00000290
        /*0528*/ 	.word	0x000000ff
        /*052c*/ 	.word	0x00038848
        /*0530*/ 	.short	0x0100
        /*0532*/ 	.byte	0x06
	.zero		1


	//   ....[7]....
        /*0534*/ 	.word	0x000003c0
        /*0538*/ 	.word	0x000000ff
        /*053c*/ 	.word	0x00038850
        /*0540*/ 	.short	0x0100
        /*0542*/ 	.byte	0x08
	.zero		1


	//   ....[8]....
        /*0544*/ 	.word	0x000003d0
        /*0548*/ 	.word	0x000000ff
        /*054c*/ 	.word	0x00038860
        /*0550*/ 	.short	0x0100
        /*0552*/ 	.byte	0x08
	.zero		1


	//   ....[9]....
        /*0554*/ 	.word	0x000003e0
        /*0558*/ 	.word	0x000000ff
        /*055c*/ 	.word	0x00038858
        /*0560*/ 	.short	0x0100
        /*0562*/ 	.byte	0x08
	.zero		1


	//   ....[10]....
        /*0564*/ 	.word	0x000003f0
        /*0568*/ 	.word	0x000000ff
        /*056c*/ 	.word	0x00038868
        /*0570*/ 	.short	0x0100
        /*0572*/ 	.byte	0x08
	.zero		1


	//   ....[11]....
        /*0574*/ 	.word	0x000004e0
        /*0578*/ 	.word	0x000000ff
        /*057c*/ 	.word	0x00038870
        /*0580*/ 	.short	0x0100
        /*0582*/ 	.byte	0x06
	.zero		1


	//   ....[12]....
        /*0584*/ 	.word	0x000004f0
        /*0588*/ 	.word	0x000000ff
        /*058c*/ 	.word	0x00038880
        /*0590*/ 	.short	0x0100
        /*0592*/ 	.byte	0x06
	.zero		1


	//   ....[13]....
        /*0594*/ 	.word	0x00000500
        /*0598*/ 	.word	0x000000ff
        /*059c*/ 	.word	0x00038878
        /*05a0*/ 	.short	0x0100
        /*05a2*/ 	.byte	0x06
	.zero		1


	//   ....[14]....
        /*05a4*/ 	.word	0x00000510
        /*05a8*/ 	.word	0x000000ff
        /*05ac*/ 	.word	0x00038888
        /*05b0*/ 	.short	0x0100
        /*05b2*/ 	.byte	0x06
	.zero		1


	//   ....[15]....
        /*05b4*/ 	.word	0x00000640
        /*05b8*/ 	.word	0x000000ff
        /*05bc*/ 	.word	0x00038890
        /*05c0*/ 	.short	0x0100
        /*05c2*/ 	.byte	0x08
	.zero		1


	//   ....[16]....
        /*05c4*/ 	.word	0x00000650
        /*05c8*/ 	.word	0x000000ff
        /*05cc*/ 	.word	0x000388a0
        /*05d0*/ 	.short	0x0100
        /*05d2*/ 	.byte	0x08
	.zero		1


	//   ....[17]....
        /*05d4*/ 	.word	0x00000660
        /*05d8*/ 	.word	0x000000ff
        /*05dc*/ 	.word	0x00038898
        /*05e0*/ 	.short	0x0100
        /*05e2*/ 	.byte	0x08
	.zero		1


	//   ....[18]....
        /*05e4*/ 	.word	0x00000670
        /*05e8*/ 	.word	0x000000ff
        /*05ec*/ 	.word	0x000388a8
        /*05f0*/ 	.short	0x0100
        /*05f2*/ 	.byte	0x08
	.zero		1


	//   ....[19]....
        /*05f4*/ 	.word	0x000007b0
        /*05f8*/ 	.word	0x000000ff
        /*05fc*/ 	.word	0x000388b0
        /*0600*/ 	.short	0x0100
        /*0602*/ 	.byte	0x08
	.zero		1


	//   ....[20]....
        /*0604*/ 	.word	0x000007c0
        /*0608*/ 	.word	0x000000ff
        /*060c*/ 	.word	0x000388c0
        /*0610*/ 	.short	0x0100
        /*0612*/ 	.byte	0x08
	.zero		1


	//   ....[21]....
        /*0614*/ 	.word	0x000007d0
        /*0618*/ 	.word	0x000000ff
        /*061c*/ 	.word	0x000388b8
        /*0620*/ 	.short	0x0100
        /*0622*/ 	.byte	0x08
	.zero		1


	//   ....[22]....
        /*0624*/ 	.word	0x000007e0
        /*0628*/ 	.word	0x000000ff
        /*062c*/ 	.word	0x000388c8
        /*0630*/ 	.short	0x0100
        /*0632*/ 	.byte	0x08
	.zero		1


	//   ....[23]....
        /*0634*/ 	.word	0x00001690
        /*0638*/ 	.word	0x000000ff
        /*063c*/ 	.word	0x00000000
        /*0640*/ 	.short	0x0101
        /*0642*/ 	.byte	0x07
	.zero		1


	//   ....[24]....
        /*0644*/ 	.word	0x00002150
        /*0648*/ 	.word	0x000000ff
        /*064c*/ 	.word	0x00000000
        /*0650*/ 	.short	0x0101
        /*0652*/ 	.byte	0x07
	.zero		1


	//   ....[25]....
        /*0654*/ 	.word	0x00003360
        /*0658*/ 	.word	0x00000002
        /*065c*/ 	.word	0x00038800
        /*0660*/ 	.short	0x010a
        /*0662*/ 	.byte	0x3f
	.zero		1


	//   ....[26]....
        /*0664*/ 	.word	0x00003510
        /*0668*/ 	.word	0x00000002
        /*066c*/ 	.word	0x00038830
        /*0670*/ 	.short	0x010a
        /*0672*/ 	.byte	0x3f
	.zero		1


	//   ....[27]....
        /*0674*/ 	.word	0x00003550
        /*0678*/ 	.word	0x00000002
        /*067c*/ 	.word	0x00038830
        /*0680*/ 	.short	0x010a
        /*0682*/ 	.byte	0x3f
	.zero		1


	//   ....[28]....
        /*0684*/ 	.word	0x00003960
        /*0688*/ 	.word	0x00000002
        /*068c*/ 	.word	0x00038810
        /*0690*/ 	.short	0x010a
        /*0692*/ 	.byte	0x3f
	.zero		1


	//   ....[29]....
        /*0694*/ 	.word	0x000039a0
        /*0698*/ 	.word	0x00000002
        /*069c*/ 	.word	0x00038850
        /*06a0*/ 	.short	0x010a
        /*06a2*/ 	.byte	0x3f
	.zero		1


	//   ....[30]....
        /*06a4*/ 	.word	0x00003a60
        /*06a8*/ 	.word	0x00000002
        /*06ac*/ 	.word	0x00038850
        /*06b0*/ 	.short	0x010a
        /*06b2*/ 	.byte	0x3f
	.zero		1


	//   ....[31]....
        /*06b4*/ 	.word	0x00005530
        /*06b8*/ 	.word	0x000000ff
        /*06bc*/ 	.word	0x00000000
        /*06c0*/ 	.short	0x0101
        /*06c2*/ 	.byte	0x07
	.zero		1


	//   ....[32]....
        /*06c4*/ 	.word	0x00006650
        /*06c8*/ 	.word	0x000000ff
        /*06cc*/ 	.word	0x00000000
        /*06d0*/ 	.short	0x0101
        /*06d2*/ 	.byte	0x07
	.zero		1


	//   ....[33]....
        /*06d4*/ 	.word	0x00006760
        /*06d8*/ 	.word	0x000000c4
        /*06dc*/ 	.word	0x00038830
        /*06e0*/ 	.short	0x010a
        /*06e2*/ 	.byte	0x3f
	.zero		1


	//   ....[34]....
        /*06e4*/ 	.word	0x000067b0
        /*06e8*/ 	.word	0x000000c4
        /*06ec*/ 	.word	0x00038830
        /*06f0*/ 	.short	0x010a
        /*06f2*/ 	.byte	0x3f
	.zero		1


	//   ....[35]....
        /*06f4*/ 	.word	0x00006ae0
        /*06f8*/ 	.word	0x000000c4
        /*06fc*/ 	.word	0x00038850
        /*0700*/ 	.short	0x010a
        /*0702*/ 	.byte	0x3f
	.zero		1


	//   ....[36]....
        /*0704*/ 	.word	0x00006b30
        /*0708*/ 	.word	0x000000c4
        /*070c*/ 	.word	0x00038850
        /*0710*/ 	.short	0x010a
        /*0712*/ 	.byte	0x3f
	.zero		1


	//   ....[37]....
        /*0714*/ 	.word	0x000081e0
        /*0718*/ 	.word	0x000000ff
        /*071c*/ 	.word	0x00000000
        /*0720*/ 	.short	0x0101
        /*0722*/ 	.byte	0x07
	.zero		1


	//   ....[38]....
        /*0724*/ 	.word	0x00009820
        /*0728*/ 	.word	0x000000ff
        /*072c*/ 	.word	0x00000000
        /*0730*/ 	.short	0x0101
        /*0732*/ 	.byte	0x07
	.zero		1


	//   ....[39]....
        /*0734*/ 	.word	0x0000a3b0
        /*0738*/ 	.word	0x000000ff
        /*073c*/ 	.word	0x00000000
        /*0740*/ 	.short	0x0101
        /*0742*/ 	.byte	0x04
	.zero		1


	//   ....[40]....
        /*0744*/ 	.word	0x0000dae0
        /*0748*/ 	.word	0x000000ff
        /*074c*/ 	.word	0x00038840
        /*0750*/ 	.short	0x010a
        /*0752*/ 	.byte	0x2a
	.zero		1


	//   ....[41]....
        /*0754*/ 	.word	0x0000df20
        /*0758*/ 	.word	0x000000ff
        /*075c*/ 	.word	0x00038830
        /*0760*/ 	.short	0x0107
        /*0762*/ 	.byte	0x2a
	.zero		1


	//   ....[42]....
        /*0764*/ 	.word	0x0000df90
        /*0768*/ 	.word	0x000000ff
        /*076c*/ 	.word	0x00038830
        /*0770*/ 	.short	0x0101
        /*0772*/ 	.byte	0x2a
	.zero		1


	//   ....[43]....
        /*0774*/ 	.word	0x0000e780
        /*0778*/ 	.word	0x000000ff
        /*077c*/ 	.word	0x00038800
        /*0780*/ 	.short	0x0107
        /*0782*/ 	.byte	0x2a
	.zero		1


	//   ....[44]....
        /*0784*/ 	.word	0x0000e7d0
        /*0788*/ 	.word	0x000000ff
        /*078c*/ 	.word	0x00038800
        /*0790*/ 	.short	0x0101
        /*0792*/ 	.byte	0x2a
	.zero		1


	//   ....[45]....
        /*0794*/ 	.word	0x0000f3d0
        /*0798*/ 	.word	0x000000ff
        /*079c*/ 	.word	0x00038810
        /*07a0*/ 	.short	0x0107
        /*07a2*/ 	.byte	0x2a
	.zero		1


	//   ....[46]....
        /*07a4*/ 	.word	0x0000f430
        /*07a8*/ 	.word	0x000000ff
        /*07ac*/ 	.word	0x00038810
        /*07b0*/ 	.short	0x0101
        /*07b2*/ 	.byte	0x2a
	.zero		1


	//   ....[47]....
        /*07b4*/ 	.word	0x0000f440
        /*07b8*/ 	.word	0x000000ff
        /*07bc*/ 	.word	0x00038820
        /*07c0*/ 	.short	0x010a
        /*07c2*/ 	.byte	0x2a
	.zero		1


	//   ....[48]....
        /*07c4*/ 	.word	0x0000f490
        /*07c8*/ 	.word	0x000000ff
        /*07cc*/ 	.word	0x00038860
        /*07d0*/ 	.short	0x010a
        /*07d2*/ 	.byte	0x2a
	.zero		1


	//   ....[49]....
        /*07d4*/ 	.word	0x0000fcb0
        /*07d8*/ 	.word	0x000000ff
        /*07dc*/ 	.word	0x00038850
        /*07e0*/ 	.short	0x0107
        /*07e2*/ 	.byte	0x2a
	.zero		1


	//   ....[50]....
        /*07e4*/ 	.word	0x0000fd30
        /*07e8*/ 	.word	0x000000ff
        /*07ec*/ 	.word	0x00038850
        /*07f0*/ 	.short	0x0101
        /*07f2*/ 	.byte	0x2a
	.zero		1


	//   ....[51]....
        /*07f4*/ 	.word	0x000100b0
        /*07f8*/ 	.word	0x0000000a
        /*07fc*/ 	.word	0x00038840
        /*0800*/ 	.short	0x010a
        /*0802*/ 	.byte	0x3f
	.zero		1


	//   ....[52]....
        /*0804*/ 	.word	0x00010440
        /*0808*/ 	.word	0x0000000a
        /*080c*/ 	.word	0x00038830
        /*0810*/ 	.short	0x0107
        /*0812*/ 	.byte	0x3f
	.zero		1


	//   ....[53]....
        /*0814*/ 	.word	0x000104f0
        /*0818*/ 	.word	0x0000000a
        /*081c*/ 	.word	0x00038830
        /*0820*/ 	.short	0x0101
        /*0822*/ 	.byte	0x3f
	.zero		1


	//   ....[54]....
        /*0824*/ 	.word	0x00010520
        /*0828*/ 	.word	0x0000000a
        /*082c*/ 	.word	0x00038860
        /*0830*/ 	.short	0x010a
        /*0832*/ 	.byte	0x3f
	.zero		1


	//   ....[55]....
        /*0834*/ 	.word	0x00010b60
        /*0838*/ 	.word	0x0000000a
        /*083c*/ 	.word	0x00038850
        /*0840*/ 	.short	0x0107
        /*0842*/ 	.byte	0x3f
	.zero		1


	//   ....[56]....
        /*0844*/ 	.word	0x00010c30
        /*0848*/ 	.word	0x0000000a
        /*084c*/ 	.word	0x00038850
        /*0850*/ 	.short	0x0101
        /*0852*/ 	.byte	0x3f
	.zero		1


	//   ....[57]....
        /*0854*/ 	.word	0x00010d10
        /*0858*/ 	.word	0x00000005
        /*085c*/ 	.word	0x00038820
        /*0860*/ 	.short	0x010a
        /*0862*/ 	.byte	0x3f
	.zero		1


	//   ....[58]....
        /*0864*/ 	.word	0x00010ea0
        /*0868*/ 	.word	0x00000003
        /*086c*/ 	.word	0x00038840
        /*0870*/ 	.short	0x010a
        /*0872*/ 	.byte	0x3f
	.zero		1


	//   ....[59]....
        /*0874*/ 	.word	0x00010f40
        /*0878*/ 	.word	0x00000005
        /*087c*/ 	.word	0x00038840
        /*0880*/ 	.short	0x010a
        /*0882*/ 	.byte	0x3f
	.zero		1


	//   ....[60]....
        /*0884*/ 	.word	0x00010f80
        /*0888*/ 	.word	0x00000003
        /*088c*/ 	.word	0x00038860
        /*0890*/ 	.short	0x010a
        /*0892*/ 	.byte	0x3f
	.zero		1


	//   ....[61]....
        /*0894*/ 	.word	0x00010fc0
        /*0898*/ 	.word	0x00000005
        /*089c*/ 	.word	0x00038860
        /*08a0*/ 	.short	0x010a
        /*08a2*/ 	.byte	0x3f
	.zero		1


	//   ....[62]....
        /*08a4*/ 	.word	0x00011020
        /*08a8*/ 	.word	0x00000002
        /*08ac*/ 	.word	0x00038800
        /*08b0*/ 	.short	0x010a
        /*08b2*/ 	.byte	0x3f
	.zero		1


	//   ....[63]....
        /*08b4*/ 	.word	0x00011070
        /*08b8*/ 	.word	0x00000002
        /*08bc*/ 	.word	0x00038830
        /*08c0*/ 	.short	0x010a
        /*08c2*/ 	.byte	0x3f
	.zero		1


	//   ....[64]....
        /*08c4*/ 	.word	0x000110c0
        /*08c8*/ 	.word	0x00000002
        /*08cc*/ 	.word	0x00038810
        /*08d0*/ 	.short	0x010a
        /*08d2*/ 	.byte	0x3f
	.zero		1


	//   ....[65]....
        /*08d4*/ 	.word	0x00011110
        /*08d8*/ 	.word	0x00000002
        /*08dc*/ 	.word	0x00038850
        /*08e0*/ 	.short	0x010a
        /*08e2*/ 	.byte	0x3f
	.zero		1


	//   ....[66]....
        /*08e4*/ 	.word	0x00011160
        /*08e8*/ 	.word	0x000000c4
        /*08ec*/ 	.word	0x00038830
        /*08f0*/ 	.short	0x010a
        /*08f2*/ 	.byte	0x3f
	.zero		1


	//   ....[67]....
        /*08f4*/ 	.word	0x000111b0
        /*08f8*/ 	.word	0x000000c4
        /*08fc*/ 	.word	0x00038850
        /*0900*/ 	.short	0x010a
        /*0902*/ 	.byte	0x3f
	.zero		1


	//   ....[68]....
        /*0904*/ 	.word	0x00011290
        /*0908*/ 	.word	0x00000003
        /*090c*/ 	.word	0x00038840
        /*0910*/ 	.short	0x010a
        /*0912*/ 	.byte	0x3f
	.zero		1


	//   ....[69]....
        /*0914*/ 	.word	0x000125f0
        /*0918*/ 	.word	0x00000003
        /*091c*/ 	.word	0x00038820
        /*0920*/ 	.short	0x010a
        /*0922*/ 	.byte	0x3f
	.zero		1


	//   ....[70]....
        /*0924*/ 	.word	0x00012650
        /*0928*/ 	.word	0x00000003
        /*092c*/ 	.word	0x00038860
        /*0930*/ 	.short	0x010a
        /*0932*/ 	.byte	0x3f
	.zero		1


	//   ....[71]....
        /*0934*/ 	.word	0x00012ee0
        /*0938*/ 	.word	0x0000000a
        /*093c*/ 	.word	0x00038840
        /*0940*/ 	.short	0x010a
        /*0942*/ 	.byte	0x3f
	.zero		1


	//   ....[72]....
        /*0944*/ 	.word	0x00013360
        /*0948*/ 	.word	0x0000000a
        /*094c*/ 	.word	0x00038860
        /*0950*/ 	.short	0x010a
        /*0952*/ 	.byte	0x3f
	.zero		1


	//   ....[73]....
        /*0954*/ 	.word	0x00013ac0
        /*0958*/ 	.word	0x00000005
        /*095c*/ 	.word	0x00038820
        /*0960*/ 	.short	0x010a
        /*0962*/ 	.byte	0x3f
	.zero		1


	//   ....[74]....
        /*0964*/ 	.word	0x00013c60
        /*0968*/ 	.word	0x00000003
        /*096c*/ 	.word	0x00038840
        /*0970*/ 	.short	0x010a
        /*0972*/ 	.byte	0x3f
	.zero		1


	//   ....[75]....
        /*0974*/ 	.word	0x00013cb0
        /*0978*/ 	.word	0x00000005
        /*097c*/ 	.word	0x00038840
        /*0980*/ 	.short	0x010a
        /*0982*/ 	.byte	0x3f
	.zero		1


	//   ....[76]....
        /*0984*/ 	.word	0x00013d00
        /*0988*/ 	.word	0x00000003
        /*098c*/ 	.word	0x00038860
        /*0990*/ 	.short	0x010a
        /*0992*/ 	.byte	0x3f
	.zero		1


	//----- nvinfo : EIATTR_NUM_MBARRIERS
	.align		4
.L_622:
        /*0994*/ 	.byte	0x03, 0x38
        /*0996*/ 	.short	0x0017


	//----- nvinfo : EIATTR_EXIT_INSTR_OFFSETS
	.align		4
        /*0998*/ 	.byte	0x04, 0x1c
        /*099a*/ 	.short	(.L_624 - .L_623)


	//   ....[0]....
.L_623:
        /*099c*/ 	.word	0x00011010


	//----- nvinfo : EIATTR_MAX_THREADS
	.align		4
.L_624:
        /*09a0*/ 	.byte	0x04, 0x05
        /*09a2*/ 	.short	(.L_626 - .L_625)
.L_625:
        /*09a4*/ 	.word	0x00000180
        /*09a8*/ 	.word	0x00000001
        /*09ac*/ 	.word	0x00000001


	//----- nvinfo : EIATTR_CRS_STACK_SIZE
	.align		4
.L_626:
        /*09b0*/ 	.byte	0x04, 0x1e
        /*09b2*/ 	.short	(.L_628 - .L_627)
.L_627:
        /*09b4*/ 	.word	0x00000000


	//----- nvinfo : EIATTR_CBANK_PARAM_SIZE
	.align		4
.L_628:
        /*09b8*/ 	.byte	0x03, 0x19
        /*09ba*/ 	.short	0x0b70


	//----- nvinfo : EIATTR_PARAM_CBANK
	.align		4
        /*09bc*/ 	.byte	0x04, 0x0a
        /*09be*/ 	.short	(.L_630 - .L_629)
	.align		4
.L_629:
        /*09c0*/ 	.word	index@(.nv.constant0._ZN7cutlass13device_kernelIN5flash11enable_sm90INS1_16FlashAttnFwdSm90INS1_25CollectiveMainloopFwdSm90ILi2EN4cute5tupleIJNS5_1CILi1EEES8_S8_EEENS6_IJNS7_ILi64EEESA_SA_EEELi512ENS_10bfloat16_tEfNS_4arch4Sm90ELb0ELb0ELb1ELb0ELb1ELb0ELb1ELb0ELb0ELb1ELb1ELb0EEENS1_21CollectiveEpilogueFwdINS6_IJSA_NS7_ILi512EEESA_EEES9_SC_SE_Li256ELb0ELb1ELb1ELb0EEENS1_19SingleTileSchedulerILb0ELb1ELb1ELi64EEEEEEEEEvNT_6ParamsE)
        /*09c4*/ 	.short	0x0210
        /*09c6*/ 	.short	0x0b70


	//----- nvinfo : EIATTR_SW_WAR
	.align		4
.L_630:
        /*09c8*/ 	.byte	0x04, 0x36
        /*09ca*/ 	.short	(.L_632 - .L_631)
.L_631:
        /*09cc*/ 	.word	0x00000008
.L_632:


//--------------------- .nv.info._ZN7cutlass13device_kernelIN5flash11enable_sm90INS1_16FlashAttnFwdSm90INS1_25CollectiveMainloopFwdSm90ILi2EN4cute5tupleIJNS5_1CILi1EEES8_S8_EEENS6_IJNS7_ILi64EEESA_SA_EEELi512ENS_10bfloat16_tEfNS_4arch4Sm90ELb0ELb0ELb1ELb1ELb1ELb0ELb0ELb0ELb0ELb1ELb1ELb0EEENS1_21CollectiveEpilogueFwdINS6_IJSA_NS7_ILi512EEESA_EEES9_SC_SE_Li256ELb1ELb1ELb1ELb0EEENS1_36VarlenDynamicPersistentTileSchedulerILi64ELi64ELi256ELi128ELb1ELb1ELb1ELb0ELb1ELb1EEEEEEEEEvNT_6ParamsE --------------------------
	.section	.nv.info._ZN7cutlass13device_kernelIN5flash11enable_sm90INS1_16FlashAttnFwdSm90INS1_25CollectiveMainloopFwdSm90ILi2EN4cute5tupleIJNS5_1CILi1EEES8_S8_EEENS6_IJNS7_ILi64EEESA_SA_EEELi512ENS_10bfloat16_tEfNS_4arch4Sm90ELb0ELb0ELb1ELb1ELb1ELb0ELb0ELb0ELb0ELb1ELb1ELb0EEENS1_21CollectiveEpilogueFwdINS6_IJSA_NS7_ILi512EEESA_EEES9_SC_SE_Li256ELb1ELb1ELb1ELb0EEENS1_36VarlenDynamicPersistentTileSchedulerILi64ELi64ELi256ELi128ELb1ELb1ELb1ELb0ELb1ELb1EEEEEEEEEvNT_6ParamsE,"",@"SHT_CUDA_INFO"
	.sectionflags	@""
	.align	4


	//----- nvinfo : EIATTR_CUDA_API_VERSION
	.align		4
        /*0000*/ 	.byte	0x04, 0x37
        /*0002*/ 	.short	(.L_634 - .L_633)
.L_633:
        /*0004*/ 	.word	0x00000082


	//----- nvinfo : EIATTR_KPARAM_INFO
	.align		4
.L_634:
        /*0008*/ 	.byte	0x04, 0x17
        /*000a*/ 	.short	(.L_636 - .L_635)
.L_635:
        /*000c*/ 	.word	0x00000000
        /*0010*/ 	.short	0x0000
        /*0012*/ 	.short	0x0070
        /*0014*/ 	.byte	0x00, 0xf0, 0x01, 0x2a


	//----- nvinfo : EIATTR_SPARSE_MMA_MASK
	.align		4
.L_636:
        /*0018*/ 	.byte	0x03, 0x50
        /*001a*/ 	.short	0x0000


	//----- nvinfo : EIATTR_MAXREG_COUNT
	.align		4
        /*001c*/ 	.byte	0x03, 0x1b
        /*001e*/ 	.short	0x00a8


	//----- nvinfo : EIATTR_NUM_BARRIERS
	.align		4
        /*0020*/ 	.byte	0x02, 0x4c
        /*0022*/ 	.byte	0x10
	.zero		1


	//----- nvinfo : EIATTR_EXTERNS
	.align		4
        /*0024*/ 	.byte	0x04, 0x0f
        /*0026*/ 	.short	(.L_638 - .L_637)


	//   ....[0]....
	.align		4
.L_637:
        /*0028*/ 	.word	index@(__assertfail)


	//----- nvinfo : EIATTR_ANNOTATIONS
	.align		4
.L_638:
        /*002c*/ 	.byte	0x04, 0x55
        /*002e*/ 	.short	(.L_640 - .L_639)


	//   ....[0]....
.L_639:
        /* <DEDUP_REMOVED lines=21> */


	//----- nvinfo : EIATTR_MERCURY_ISA_VERSION
	.align		4
.L_640:
        /*0168*/ 	.byte	0x03, 0x5f
        /*016a*/ 	.short	0x0101


	//----- nvinfo : EIATTR_UNUSED_LOAD_BYTE_OFFSET
	.align		4
        /*016c*/ 	.byte	0x04, 0x44
        /*016e*/ 	.short	(.L_642 - .L_641)


	//   ....[0]....
.L_641:
        /*0170*/ 	.word	0x00000940
        /*0174*/ 	.word	0x0000fff0


	//   ....[1]....
        /*0178*/ 	.word	0x000080f0
        /*017c*/ 	.word	0x0000fff0


	//----- nvinfo : EIATTR_INT_WARP_WIDE_INSTR_OFFSETS
	.align		4
.L_642:
        /*0180*/ 	.byte	0x04, 0x31
        /*0182*/ 	.short	(.L_644 - .L_643)


	//   ....[0]....
.L_643:
        /*0184*/ 	.word	0x000000c0


	//   ....[1]....
        /*0188*/ 	.word	0x000000d0


	//   ....[2]....
        /*018c*/ 	.word	0x00000170


	//   ....[3]....
        /*0190*/ 	.word	0x0000e080


	//   ....[4]....
        /*0194*/ 	.word	0x0000e110


	//   ....[5]....
        /*0198*/ 	.word	0x00011500


	//   ....[6]....
        /*019c*/ 	.word	0x00011590


	//----- nvinfo : EIATTR_COOP_GROUP_MASK_REGIDS
	.align		4
.L_644:
        /*01a0*/ 	.byte	0x04, 0x29
        /*01a2*/ 	.short	(.L_646 - .L_645)


	//   ....[0]....
.L_645:
        /*01a4*/ 	.word	0xffffffff


	//   ....[1]....
        /*01a8*/ 	.word	0xffffffff


	//   ....[2]....
        /*01ac*/ 	.word	0xffffffff


	//   ....[3]....
        /*01b0*/ 	.word	0xffffffff


	//   ....[4]....
        /*01b4*/ 	.word	0xffffffff


	//   ....[5]....
        /*01b8*/ 	.word	0xffffffff


	//   ....[6]....
        /*01bc*/ 	.word	0xffffffff


	//   ....[7]....
        /*01c0*/ 	.word	0xffffffff


	//   ....[8]....
        /*01c4*/ 	.word	0xffffffff


	//   ....[9]....
        /*01c8*/ 	.word	0xffffffff


	//   ....[10]....
        /*01cc*/ 	.word	0xffffffff


	//   ....[11]....
        /*01d0*/ 	.word	0xffffffff


	//   ....[12]....
        /*01d4*/ 	.word	0xffffffff


	//   ....[13]....
        /*01d8*/ 	.word	0xffffffff


	//   ....[14]....
        /*01dc*/ 	.word	0xffffffff


	//   ....[15]....
        /*01e0*/ 	.word	0xffffffff


	//   ....[16]....
        /*01e4*/ 	.word	0xffffffff


	//   ....[17]....
        /*01e8*/ 	.word	0xffffffff


	//   ....[18]....
        /*01ec*/ 	.word	0xffffffff


	//   ....[19]....
        /*01f0*/ 	.word	0xffffffff


	//   ....[20]....
        /*01f4*/ 	.word	0xffffffff


	//   ....[21]....
        /*01f8*/ 	.word	0xffffffff


	//   ....[22]....
        /*01fc*/ 	.word	0xffffffff


	//   ....[23]....
        /*0200*/ 	.word	0xffffffff


	//   ....[24]....
        /*0204*/ 	.word	0xffffffff


	//   ....[25]....
        /*0208*/ 	.word	0xffffffff


	//   ....[26]....
        /*020c*/ 	.word	0xffffffff


	//   ....[27]....
        /*0210*/ 	.word	0xffffffff


	//   ....[28]....
        /*0214*/ 	.word	0xffffffff


	//   ....[29]....
        /*0218*/ 	.word	0xffffffff


	//   ....[30]....
        /*021c*/ 	.word	0xffffffff


	//   ....[31]....
        /*0220*/ 	.word	0xffffffff


	//   ....[32]....
        /*0224*/ 	.word	0xffffffff


	//   ....[33]....
        /*0228*/ 	.word	0xffffffff


	//   ....[34]....
        /*022c*/ 	.word	0xffffffff


	//   ....[35]....
        /*0230*/ 	.word	0xffffffff


	//   ....[36]....
        /*0234*/ 	.word	0xffffffff


	//   ....[37]....
        /*0238*/ 	.word	0xffffffff


	//   ....[38]....
        /*023c*/ 	.word	0xffffffff


	//   ....[39]....
        /*0240*/ 	.word	0xffffffff


	//   ....[40]....
        /*0244*/ 	.word	0xffffffff


	//   ....[41]....
        /*0248*/ 	.word	0xffffffff


	//   ....[42]....
        /*024c*/ 	.word	0xffffffff


	//   ....[43]....
        /*0250*/ 	.word	0xffffffff


	//   ....[44]....
        /*0254*/ 	.word	0xffffffff


	//   ....[45]....
        /*0258*/ 	.word	0xffffffff


	//   ....[46]....
        /*025c*/ 	.word	0xffffffff


	//   ....[47]....
        /*0260*/ 	.word	0xffffffff


	//   ....[48]....
        /*0264*/ 	.word	0xffffffff


	//   ....[49]....
        /*0268*/ 	.word	0xffffffff


	//   ....[50]....
        /*026c*/ 	.word	0xffffffff


	//   ....[51]....
        /*0270*/ 	.word	0xffffffff


	//   ....[52]....
        /*0274*/ 	.word	0xffffffff


	//   ....[53]....
        /*0278*/ 	.word	0xffffffff


	//   ....[54]....
        /*027c*/ 	.word	0xffffffff


	//   ....[55]....
        /*0280*/ 	.word	0xffffffff


	//   ....[56]....
        /*0284*/ 	.word	0xffffffff


	//   ....[57]....
        /*0288*/ 	.word	0xffffffff


	//   ....[58]....
        /*028c*/ 	.word	0xffffffff


	//   ....[59]....
        /*0290*/ 	.word	0xffffffff


	//   ....[60]....
        /*0294*/ 	.word	0xffffffff


	//   ....[61]....
        /*0298*/ 	.word	0xffffffff


	//   ....[62]....
        /*029c*/ 	.word	0xffffffff


	//   ....[63]....
        /*02a0*/ 	.word	0xffffffff


	//   ....[64]....
        /*02a4*/ 	.word	0xffffffff


	//   ....[65]....
        /*02a8*/ 	.word	0xffffffff


	//   ....[66]....
        /*02ac*/ 	.word	0xffffffff


	//   ....[67]....
        /*02b0*/ 	.word	0xffffffff


	//   ....[68]....
        /*02b4*/ 	.word	0xffffffff


	//   ....[69]....
        /*02b8*/ 	.word	0xffffffff


	//   ....[70]....
        /*02bc*/ 	.word	0xffffffff


	//   ....[71]....
        /*02c0*/ 	.word	0xffffffff


	//   ....[72]....
        /*02c4*/ 	.word	0xffffffff


	//   ....[73]....
        /*02c8*/ 	.word	0xffffffff


	//   ....[74]....
        /*02cc*/ 	.word	0xffffffff


	//   ....[75]....
        /*02d0*/ 	.word	0xffffffff


	//   ....[76]....
        /*02d4*/ 	.word	0xffffffff


	//   ....[77]....
        /*02d8*/ 	.word	0xffffffff


	//   ....[78]....
        /*02dc*/ 	.word	0xffffffff


	//   ....[79]....
        /*02e0*/ 	.word	0xffffffff


	//   ....[80]....
        /*02e4*/ 	.word	0xffffffff


	//   ....[81]....
        /*02e8*/ 	.word	0xffffffff


	//   ....[82]....
        /*02ec*/ 	.word	0xffffffff


	//   ....[83]....
        /*02f0*/ 	.word	0xffffffff


	//   ....[84]....
        /*02f4*/ 	.word	0xffffffff


	//   ....[85]....
        /*02f8*/ 	.word	0xffffffff


	//   ....[86]....
        /*02fc*/ 	.word	0xffffffff


	//   ....[87]....
        /*0300*/ 	.word	0xffffffff


	//   ....[88]....
        /*0304*/ 	.word	0xffffffff


	//   ....[89]....
        /*0308*/ 	.word	0xffffffff


	//   ....[90]....
        /*030c*/ 	.word	0xffffffff


	//   ....[91]....
        /*0310*/ 	.word	0xffffffff


	//   ....[92]....
        /*0314*/ 	.word	0xffffffff


	//   ....[93]....
        /*0318*/ 	.word	0xffffffff


	//   ....[94]....
        /*031c*/ 	.word	0xffffffff


	//   ....[95]....
        /*0320*/ 	.word	0xffffffff


	//   ....[96]....
        /*0324*/ 	.word	0xffffffff


	//   ....[97]....
        /*0328*/ 	.word	0xffffffff


	//   ....[98]....
        /*032c*/ 	.word	0xffffffff


	//   ....[99]....
        /*0330*/ 	.word	0xffffffff


	//   ....[100]....
        /*0334*/ 	.word	0xffffffff


	//   ....[101]....
        /*0338*/ 	.word	0xffffffff


	//   ....[102]....
        /*033c*/ 	.word	0xffffffff


	//   ....[103]....
        /*0340*/ 	.word	0xffffffff


	//   ....[104]....
        /*0344*/ 	.word	0xffffffff


	//   ....[105]....
        /*0348*/ 	.word	0xffffffff


	//   ....[106]....
        /*034c*/ 	.word	0xffffffff


	//   ....[107]....
        /*0350*/ 	.word	0xffffffff


	//   ....[108]....
        /*0354*/ 	.word	0xffffffff


	//   ....[109]....
        /*0358*/ 	.word	0xffffffff


	//   ....[110]....
        /*035c*/ 	.word	0xffffffff


	//   ....[111]....
        /*0360*/ 	.word	0xffffffff


	//   ....[112]....
        /*0364*/ 	.word	0xffffffff


	//   ....[113]....
        /*0368*/ 	.word	0xffffffff


	//   ....[114]....
        /*036c*/ 	.word	0xffffffff


	//   ....[115]....
        /*0370*/ 	.word	0x0500000f


	//   ....[116]....
        /*0374*/ 	.word	0x0500000f


	//   ....[117]....
        /*0378*/ 	.word	0x0500000f


	//   ....[118]....
        /*037c*/ 	.word	0x0500000f


	//   ....[119]....
        /*0380*/ 	.word	0x0500000f


	//   ....[120]....
        /*0384*/ 	.word	0x0500000f


	//   ....[121]....
        /*0388*/ 	.word	0x0500000f


	//   ....[122]....
        /*038c*/ 	.word	0x0500000f


	//   ....[123]....
        /*0390*/ 	.word	0x0500000f


	//   ....[124]....
        /*0394*/ 	.word	0x0500000f


	//   ....[125]....
        /*0398*/ 	.word	0x0500000f


	//   ....[126]....
        /*039c*/ 	.word	0x0500000f


	//   ....[127]....
        /*03a0*/ 	.word	0x0500000f


	//   ....[128]....
        /*03a4*/ 	.word	0x0500000f


	//   ....[129]....
        /*03a8*/ 	.word	0x0500000f


	//   ....[130]....
        /*03ac*/ 	.word	0x0500000f


	//   ....[131]....
        /*03b0*/ 	.word	0x0500000f


	//   ....[132]....
        /*03b4*/ 	.word	0x0500000f


	//   ....[133]....
        /*03b8*/ 	.word	0x0500000f


	//   ....[134]....
        /*03bc*/ 	.word	0x0500000f


	//   ....[135]....
        /*03c0*/ 	.word	0x0500000f


	//   ....[136]....
        /*03c4*/ 	.word	0x0500000f


	//   ....[137]....
        /*03c8*/ 	.word	0x0500000f


	//   ....[138]....
        /*03cc*/ 	.word	0x0500000f


	//   ....[139]....
        /*03d0*/ 	.word	0x0500000f


	//   ....[140]....
        /*03d4*/ 	.word	0x0500000f


	//   ....[141]....
        /*03d8*/ 	.word	0x0500000f


	//   ....[142]....
        /*03dc*/ 	.word	0x0500000f


	//   ....[143]....
        /*03e0*/ 	.word	0x0500000f


	//   ....[144]....
        /*03e4*/ 	.word	0x0500000f


	//   ....[145]....
        /*03e8*/ 	.word	0x0500000f


	//   ....[146]....
        /*03ec*/ 	.word	0x0500000f


	//   ....[147]....
        /*03f0*/ 	.word	0x0500000f


	//   ....[148]....
        /*03f4*/ 	.word	0x0500000f


	//   ....[149]....
        /*03f8*/ 	.word	0x0500000f


	//   ....[150]....
        /*03fc*/ 	.word	0x0500000f


	//   ....[151]....
        /*0400*/ 	.word	0x0500000f


	//   ....[152]....
        /*0404*/ 	.word	0x0500000f


	//   ....[153]....
        /*0408*/ 	.word	0x0500000f


	//   ....[154]....
        /*040c*/ 	.word	0x0500000f


	//   ....[155]....
        /*0410*/ 	.word	0x0500000f


	//   ....[156]....
        /*0414*/ 	.word	0x0500000f


	//   ....[157]....
        /*0418*/ 	.word	0x0500000f


	//   ....[158]....
        /*041c*/ 	.word	0x0500000f


	//   ....[159]....
        /*0420*/ 	.word	0x0500000f


	//   ....[160]....
        /*0424*/ 	.word	0x0500000f


	//   ....[161]....
        /*0428*/ 	.word	0x0500000f


	//   ....[162]....
        /*042c*/ 	.word	0x0500000f


	//   ....[163]....
        /*0430*/ 	.word	0x0500000f


	//   ....[164]....
        /*0434*/ 	.word	0x0500000f


	//   ....[165]....
        /*0438*/ 	.word	0x0500000f


	//   ....[166]....
        /*043c*/ 	.word	0x0500000f


	//   ....[167]....
        /*0440*/ 	.word	0x0500000f


	//   ....[168]....
        /*0444*/ 	.word	0x0500000f


	//   ....[169]....
        /*0448*/ 	.word	0x0500000f


	//   ....[170]....
        /*044c*/ 	.word	0x0500000f


	//   ....[171]....
        /*0450*/ 	.word	0x0500000f


	//   ....[172]....
        /*0454*/ 	.word	0x0500000f


	//   ....[173]....
        /*0458*/ 	.word	0x0500000f


	//   ....[174]....
        /*045c*/ 	.word	0x0500000f


	//----- nvinfo : EIATTR_COOP_GROUP_INSTR_OFFSETS
	.align		4
.L_646:
        /*0460*/ 	.byte	0x04, 0x28
        /*0462*/ 	.short	(.L_648 - .L_647)


	//   ....[0]....
.L_647:
        /*0464*/ 	.word	0x00000070


	//   ....[1]....
        /*0468*/ 	.word	0x000000b0


	//   ....[2]....
        /*046c*/ 	.word	0x00000290


	//   ....[3]....
        /*0470*/ 	.word	0x000003f0


	//   ....[4]....
        /*0474*/ 	.word	0x00000510


	//   ....[5]....
        /*0478*/ 	.word	0x00000670


	//   ....[6]....
        /*047c*/ 	.word	0x00001e00


	//   ....[7]....
        /*0480*/ 	.word	0x00003e10


	//   ....[8]....
        /*0484*/ 	.word	0x00004c00


	//   ....[9]....
        /*0488*/ 	.word	0x00004c90


	//   ....[10]....
        /*048c*/ 	.word	0x00004ed0


	//   ....[11]....
        /*0490*/ 	.word	0x00004f90


	//   ....[12]....
        /*0494*/ 	.word	0x000057f0


	//   ....[13]....
        /*0498*/ 	.word	0x00005fc0


	//   ....[14]....
        /*049c*/ 	.word	0x00006030


	//   ....[15]....
        /*04a0*/ 	.word	0x00006890


	//   ....[16]....
        /*04a4*/ 	.word	0x000068f0


	//   ....[17]....
        /*04a8*/ 	.word	0x00007540


	//   ....[18]....
        /*04ac*/ 	.word	0x00007600


	//   ....[19]....
        /*04b0*/ 	.word	0x00007670


	//   ....[20]....
        /*04b4*/ 	.word	0x00007690


	//   ....[21]....
        /*04b8*/ 	.word	0x000076d0


	//   ....[22]....
        /*04bc*/ 	.word	0x00008ec0


	//   ....[23]....
        /*04c0*/ 	.word	0x000092d0


	//   ....[24]....
        /*04c4*/ 	.word	0x000092f0


	//   ....[25]....
        /*04c8*/ 	.word	0x00009320


	//   ....[26]....
        /*04cc*/ 	.word	0x00009330


	//   ....[27]....
        /*04d0*/ 	.word	0x00009fc0


	//   ....[28]....
        /*04d4*/ 	.word	0x00009fe0


	//   ....[29]....
        /*04d8*/ 	.word	0x0000a290


	//   ....[30]....
        /*04dc*/ 	.word	0x0000a2b0


	//   ....[31]....
        /*04e0*/ 	.word	0x0000aa20


	//   ....[32]....
        /*04e4*/ 	.word	0x0000aa30


	//   ....[33]....
        /*04e8*/ 	.word	0x0000b280


	//   ....[34]....
        /*04ec*/ 	.word	0x0000b2a0


	//   ....[35]....
        /*04f0*/ 	.word	0x0000c6a0


	//   ....[36]....
        /*04f4*/ 	.word	0x0000c6d0


	//   ....[37]....
        /*04f8*/ 	.word	0x0000c900


	//   ....[38]....
        /*04fc*/ 	.word	0x0000c920


	//   ....[39]....
        /*0500*/ 	.word	0x0000cbe0


	//   ....[40]....
        /*0504*/ 	.word	0x0000cdd0


	//   ....[41]....
        /*0508*/ 	.word	0x0000ce00


	//   ....[42]....
        /*050c*/ 	.word	0x0000ce30


	//   ....[43]....
        /*0510*/ 	.word	0x0000ce60


	//   ....[44]....
        /*0514*/ 	.word	0x0000ce90


	//   ....[45]....
        /*0518*/ 	.word	0x0000cec0


	//   ....[46]....
        /*051c*/ 	.word	0x0000d030


	//   ....[47]....
        /*0520*/ 	.word	0x0000d060


	//   ....[48]....
        /*0524*/ 	.word	0x0000d090


	//   ....[49]....
        /*0528*/ 	.word	0x0000d0c0


	//   ....[50]....
        /*052c*/ 	.word	0x0000d0f0


	//   ....[51]....
        /*0530*/ 	.word	0x0000d120


	//   ....[52]....
        /*0534*/ 	.word	0x0000d1b0


	//   ....[53]....
        /*0538*/ 	.word	0x0000d1e0


	//   ....[54]....
        /*053c*/ 	.word	0x0000d1f0


	//   ....[55]....
        /*0540*/ 	.word	0x0000d280


	//   ....[56]....
        /*0544*/ 	.word	0x0000ee20


	//   ....[57]....
        /*0548*/ 	.word	0x0000ee40


	//   ....[58]....
        /*054c*/ 	.word	0x0000eed0


	//   ....[59]....
        /*0550*/ 	.word	0x0000eef0


	//   ....[60]....
        /*0554*/ 	.word	0x0000ef70


	//   ....[61]....
        /*0558*/ 	.word	0x0000ef90


	//   ....[62]....
        /*055c*/ 	.word	0x0000efa0


	//   ....[63]....
        /*0560*/ 	.word	0x0000efb0


	//   ....[64]....
        /*0564*/ 	.word	0x0000f700


	//   ....[65]....
        /*0568*/ 	.word	0x0000f730


	//   ....[66]....
        /*056c*/ 	.word	0x0000f7d0


	//   ....[67]....
        /*0570*/ 	.word	0x0000f7f0


	//   ....[68]....
        /*0574*/ 	.word	0x0000f870


	//   ....[69]....
        /*0578*/ 	.word	0x0000f890


	//   ....[70]....
        /*057c*/ 	.word	0x0000f8a0


	//   ....[71]....
        /*0580*/ 	.word	0x0000f8b0


	//   ....[72]....
        /*0584*/ 	.word	0x0000fd30


	//   ....[73]....
        /*0588*/ 	.word	0x0000fdf0


	//   ....[74]....
        /*058c*/ 	.word	0x0000ff40


	//   ....[75]....
        /*0590*/ 	.word	0x0000ff80


	//   ....[76]....
        /*0594*/ 	.word	0x0000ff90


	//   ....[77]....
        /*0598*/ 	.word	0x0000ffa0


	//   ....[78]....
        /*059c*/ 	.word	0x000100f0


	//   ....[79]....
        /*05a0*/ 	.word	0x00010240


	//   ....[80]....
        /*05a4*/ 	.word	0x00010a30


	//   ....[81]....
        /*05a8*/ 	.word	0x00010a50


	//   ....[82]....
        /*05ac*/ 	.word	0x00010aa0


	//   ....[83]....
        /*05b0*/ 	.word	0x00010ab0


	//   ....[84]....
        /*05b4*/ 	.word	0x00010af0


	//   ....[85]....
        /*05b8*/ 	.word	0x00010b00


	//   ....[86]....
        /*05bc*/ 	.word	0x00010b10


	//   ....[87]....
        /*05c0*/ 	.word	0x00010b50


	//   ....[88]....
        /*05c4*/ 	.word	0x00010e50


	//   ....[89]....
        /*05c8*/ 	.word	0x00010e90


	//   ....[90]....
        /*05cc*/ 	.word	0x00010eb0


	//   ....[91]....
        /*05d0*/ 	.word	0x00010ed0


	//   ....[92]....
        /*05d4*/ 	.word	0x00010f00


	//   ....[93]....
        /*05d8*/ 	.word	0x00010f20


	//   ....[94]....
        /*05dc*/ 	.word	0x00011020


	//   ....[95]....
        /*05e0*/ 	.word	0x00011170


	//   ....[96]....
        /*05e4*/ 	.word	0x000117b0


	//   ....[97]....
        /*05e8*/ 	.word	0x000117e0


	//   ....[98]....
        /*05ec*/ 	.word	0x00011840


	//   ....[99]....
        /*05f0*/ 	.word	0x00011870


	//   ....[100]....
        /*05f4*/ 	.word	0x000118a0


	//   ....[101]....
        /*05f8*/ 	.word	0x000118d0


	//   ....[102]....
        /*05fc*/ 	.word	0x00011900


	//   ....[103]....
        /*0600*/ 	.word	0x00011930


	//   ....[104]....
        /*0604*/ 	.word	0x00011ad0


	//   ....[105]....
        /*0608*/ 	.word	0x00011b00


	//   ....[106]....
        /*060c*/ 	.word	0x00011b30


	//   ....[107]....
        /*0610*/ 	.word	0x00011b60


	//   ....[108]....
        /*0614*/ 	.word	0x00011b90


	//   ....[109]....
        /*0618*/ 	.word	0x00011bc0


	//   ....[110]....
        /*061c*/ 	.word	0x00011c80


	//   ....[111]....
        /*0620*/ 	.word	0x00011ca0


	//   ....[112]....
        /*0624*/ 	.word	0x00011cb0


	//   ....[113]....
        /*0628*/ 	.word	0x00011d10


	//   ....[114]....
        /*062c*/ 	.word	0x00012330


	//   ....[115]....
        /*0630*/ 	.word	0x000128c0


	//   ....[116]....
        /*0634*/ 	.word	0x000129b0


	//   ....[117]....
        /*0638*/ 	.word	0x00012a50


	//   ....[118]....
        /*063c*/ 	.word	0x00012ab0


	//   ....[119]....
        /*0640*/ 	.word	0x00012ba0


	//   ....[120]....
        /*0644*/ 	.word	0x00012c10


	//   ....[121]....
        /*0648*/ 	.word	0x00012d00


	//   ....[122]....
        /*064c*/ 	.word	0x00012d70


	//   ....[123]....
        /*0650*/ 	.word	0x00012e10


	//   ....[124]....
        /*0654*/ 	.word	0x00012f00


	//   ....[125]....
        /*0658*/ 	.word	0x00012f70


	//   ....[126]....
        /*065c*/ 	.word	0x00012fd0


	//   ....[127]....
        /*0660*/ 	.word	0x000130c0


	//   ....[128]....
        /*0664*/ 	.word	0x00013120


	//   ....[129]....
        /*0668*/ 	.word	0x00013220


	//   ....[130]....
        /*066c*/ 	.word	0x00013280


	//   ....[131]....
        /*0670*/ 	.word	0x00013320


	//   ....[132]....
        /*0674*/ 	.word	0x000134a0


	//   ....[133]....
        /*0678*/ 	.word	0x000135a0


	//   ....[134]....
        /*067c*/ 	.word	0x00013820


	//   ....[135]....
        /*0680*/ 	.word	0x00013870


	//   ....[136]....
        /*0684*/ 	.word	0x00013a40


	//   ....[137]....
        /*0688*/ 	.word	0x00013a90


	//   ....[138]....
        /*068c*/ 	.word	0x00013c60


	//   ....[139]....
        /*0690*/ 	.word	0x00013cb0


	//   ....[140]....
        /*0694*/ 	.word	0x00013da0


	//   ....[141]....
        /*0698*/ 	.word	0x00013e40


	//   ....[142]....
        /*069c*/ 	.word	0x00013ea0


	//   ....[143]....
        /*06a0*/ 	.word	0x00013f50


	//   ....[144]....
        /*06a4*/ 	.word	0x00013fb0


	//   ....[145]....
        /*06a8*/ 	.word	0x00014060


	//   ....[146]....
        /*06ac*/ 	.word	0x000140c0


	//   ....[147]....
        /*06b0*/ 	.word	0x00014170


	//   ....[148]....
        /*06b4*/ 	.word	0x00014260


	//   ....[149]....
        /*06b8*/ 	.word	0x00014340


	//   ....[150]....
        /*06bc*/ 	.word	0x00014450


	//   ....[151]....
        /*06c0*/ 	.word	0x00014550


	//   ....[152]....
        /*06c4*/ 	.word	0x00014680


	//   ....[153]....
        /*06c8*/ 	.word	0x00014760


	//   ....[154]....
        /*06cc*/ 	.word	0x00014860


	//   ....[155]....
        /*06d0*/ 	.word	0x00014940


	//   ....[156]....
        /*06d4*/ 	.word	0x000149d0


	//   ....[157]....
        /*06d8*/ 	.word	0x00014a70


	//   ....[158]....
        /*06dc*/ 	.word	0x00014bf0


	//   ....[159]....
        /*06e0*/ 	.word	0x00014c60


	//   ....[160]....
        /*06e4*/ 	.word	0x00014cd0


	//   ....[161]....
        /*06e8*/ 	.word	0x00014d40


	//   ....[162]....
        /*06ec*/ 	.word	0x00014db0


	//   ....[163]....
        /*06f0*/ 	.word	0x00014e30


	//   ....[164]....
        /*06f4*/ 	.word	0x00014eb0


	//   ....[165]....
        /*06f8*/ 	.word	0x00014f40


	//   ....[166]....
        /*06fc*/ 	.word	0x00014fb0


	//   ....[167]....
        /*0700*/ 	.word	0x00015020


	//   ....[168]....
        /*0704*/ 	.word	0x00015090


	//   ....[169]....
        /*0708*/ 	.word	0x00015110


	//   ....[170]....
        /*070c*/ 	.word	0x00015180


	//   ....[171]....
        /*0710*/ 	.word	0x00015220


	//   ....[172]....
        /*0714*/ 	.word	0x00015270


	//   ....[173]....
        /*0718*/ 	.word	0x00015300


	//   ....[174]....
        /*071c*/ 	.word	0x00015430


	//----- nvinfo : EIATTR_REG_RECONFIG
	.align		4
.L_648:
        /*0720*/ 	.byte	0x01, 0x54
	.zero		2


	//----- nvinfo : EIATTR_SYSCALL_OFFSETS
	.align		4
        /*0724*/ 	.byte	0x04, 0x46
        /*0726*/ 	.short	(.L_650 - .L_649)


	//   ....[0]....
.L_649:
        /*0728*/ 	.word	0x00003fd0


	//   ....[1]....
        /*072c*/ 	.word	0x0000e270


	//   ....[2]....
        /*0730*/ 	.word	0x0000e3c0


	//   ....[3]....
        /*0734*/ 	.word	0x0000e4b0


	//   ....[4]....
        /*0738*/ 	.word	0x0000f3d0


	//----- nvinfo : EIATTR_MBARRIER_INSTR_OFFSETS
	.align		4
.L_650:
        /*073c*/ 	.byte	0x04, 0x39
        /*073e*/ 	.short	(.L_652 - .L_651)


	//   ....[0]....
.L_651:
        /*0740*/ 	.word	0x00000180
        /*0744*/ 	.word	0x000000ff
        /*0748*/ 	.word	0x00028c00
        /*074c*/ 	.short	0x0100
        /*074e*/ 	.byte	0x08
	.zero		1


	//   ....[1]....
        /*0750*/ 	.word	0x00000190
        /*0754*/ 	.word	0x000000ff
        /*0758*/ 	.word	0x00028c20
        /*075c*/ 	.short	0x0100
        /*075e*/ 	.byte	0x08
	.zero		1


	//   ....[2]....
        /*0760*/ 	.word	0x00000240
        /*0764*/ 	.word	0x000000ff
        /*0768*/ 	.word	0x00028c30
        /*076c*/ 	.short	0x0100
        /*076e*/ 	.byte	0x06
	.zero		1


	//   ....[3]....
        /*0770*/ 	.word	0x00000250
        /*0774*/ 	.word	0x000000ff
        /*0778*/ 	.word	0x00028c40
        /*077c*/ 	.short	0x0100
        /*077e*/ 	.byte	0x06
	.zero		1


	//   ....[4]....
        /*0780*/ 	.word	0x00000260
        /*0784*/ 	.word	0x000000ff
        /*0788*/ 	.word	0x00028c38
        /*078c*/ 	.short	0x0100
        /*078e*/ 	.byte	0x06
	.zero		1


	//   ....[5]....
        /*0790*/ 	.word	0x00000270
        /*0794*/ 	.word	0x000000ff
        /*0798*/ 	.word	0x00028c48
        /*079c*/ 	.short	0x0100
        /*079e*/ 	.byte	0x06
	.zero		1


	//   ....[6]....
        /*07a0*/ 	.word	0x000003a0
        /*07a4*/ 	.word	0x000000ff
        /*07a8*/ 	.word	0x00028c50
        /*07ac*/ 	.short	0x0100
        /*07ae*/ 	.byte	0x08
	.zero		1


	//   ....[7]....
        /*07b0*/ 	.word	0x000003b0
        /*07b4*/ 	.word	0x000000ff
        /*07b8*/ 	.word	0x00028c60
        /*07bc*/ 	.short	0x0100
        /*07be*/ 	.byte	0x08
	.zero		1


	//   ....[8]....
        /*07c0*/ 	.word	0x000003c0
        /*07c4*/ 	.word	0x000000ff
        /*07c8*/ 	.word	0x00028c58
        /*07cc*/ 	.short	0x0100
        /*07ce*/ 	.byte	0x08
	.zero		1


	//   ....[9]....
        /*07d0*/ 	.word	0x000003d0
        /*07d4*/ 	.word	0x000000ff
        /*07d8*/ 	.word	0x00028c68
        /*07dc*/ 	.short	0x0100
        /*07de*/ 	.byte	0x08
	.zero		1


	//   ....[10]....
        /*07e0*/ 	.word	0x000004c0
        /*07e4*/ 	.word	0x000000ff
        /*07e8*/ 	.word	0x00028c70
        /*07ec*/ 	.short	0x0100
        /*07ee*/ 	.byte	0x06
	.zero		1


	//   ....[11]....
        /*07f0*/ 	.word	0x000004d0
        /*07f4*/ 	.word	0x000000ff
        /*07f8*/ 	.word	0x00028c80
        /*07fc*/ 	.short	0x0100
        /*07fe*/ 	.byte	0x06
	.zero		1


	//   ....[12]....
        /*0800*/ 	.word	0x000004e0
        /*0804*/ 	.word	0x000000ff
        /*0808*/ 	.word	0x00028c78
        /*080c*/ 	.short	0x0100
        /*080e*/ 	.byte	0x06
	.zero		1


	//   ....[13]....
        /*0810*/ 	.word	0x000004f0
        /*0814*/ 	.word	0x000000ff
        /*0818*/ 	.word	0x00028c88
        /*081c*/ 	.short	0x0100
        /*081e*/ 	.byte	0x06
	.zero		1


	//   ....[14]....
        /*0820*/ 	.word	0x00000620
        /*0824*/ 	.word	0x000000ff
        /*0828*/ 	.word	0x00028c90
        /*082c*/ 	.short	0x0100
        /*082e*/ 	.byte	0x08
	.zero		1


	//   ....[15]....
        /*0830*/ 	.word	0x00000630
        /*0834*/ 	.word	0x000000ff
        /*0838*/ 	.word	0x00028ca0
        /*083c*/ 	.short	0x0100
        /*083e*/ 	.byte	0x08
	.zero		1


	//   ....[16]....
        /*0840*/ 	.word	0x00000640
        /*0844*/ 	.word	0x000000ff
        /*0848*/ 	.word	0x00028c98
        /*084c*/ 	.short	0x0100
        /*084e*/ 	.byte	0x08
	.zero		1


	//   ....[17]....
        /*0850*/ 	.word	0x00000650
        /*0854*/ 	.word	0x000000ff
        /*0858*/ 	.word	0x00028ca8
        /*085c*/ 	.short	0x0100
        /*085e*/ 	.byte	0x08
	.zero		1


	//   ....[18]....
        /*0860*/ 	.word	0x00000790
        /*0864*/ 	.word	0x000000ff
        /*0868*/ 	.word	0x00028cb0
        /*086c*/ 	.short	0x0100
        /*086e*/ 	.byte	0x08
	.zero		1


	//   ....[19]....
        /*0870*/ 	.word	0x000007a0
        /*0874*/ 	.word	0x000000ff
        /*0878*/ 	.word	0x00028cc0
        /*087c*/ 	.short	0x0100
        /*087e*/ 	.byte	0x08
	.zero		1


	//   ....[20]....
        /*0880*/ 	.word	0x000007b0
        /*0884*/ 	.word	0x000000ff
        /*0888*/ 	.word	0x00028cb8
        /*088c*/ 	.short	0x0100
        /*088e*/ 	.byte	0x08
	.zero		1


	//   ....[21]....
        /*0890*/ 	.word	0x000007c0
        /*0894*/ 	.word	0x000000ff
        /*0898*/ 	.word	0x00028cc8
        /*089c*/ 	.short	0x0100
        /*089e*/ 	.byte	0x08
	.zero		1


	//   ....[22]....
        /*08a0*/ 	.word	0x00001f40
        /*08a4*/ 	.word	0x000000ff
        /*08a8*/ 	.word	0x00028c50
        /*08ac*/ 	.short	0x010a
        /*08ae*/ 	.byte	0x11
	.zero		1


	//   ....[23]....
        /*08b0*/ 	.word	0x00002200
        /*08b4*/ 	.word	0x000000ff
        /*08b8*/ 	.word	0x00000000
        /*08bc*/ 	.short	0x0101
        /*08be*/ 	.byte	0x06
	.zero		1


	//   ....[24]....
        /*08c0*/ 	.word	0x00002b60
        /*08c4*/ 	.word	0x000000ff
        /*08c8*/ 	.word	0x00028c50
        /*08cc*/ 	.short	0x010a
        /*08ce*/ 	.byte	0x06
	.zero		1


	//   ....[25]....
        /*08d0*/ 	.word	0x00002ba0
        /*08d4*/ 	.word	0x000000ff
        /*08d8*/ 	.word	0x00028c50
        /*08dc*/ 	.short	0x010a
        /*08de*/ 	.byte	0x06
	.zero		1


	//   ....[26]....
        /*08e0*/ 	.word	0x00002e10
        /*08e4*/ 	.word	0x000000ff
        /*08e8*/ 	.word	0x00000000
        /*08ec*/ 	.short	0x0101
        /*08ee*/ 	.byte	0x06
	.zero		1


	//   ....[27]....
        /*08f0*/ 	.word	0x00004080
        /*08f4*/ 	.word	0x000000ff
        /*08f8*/ 	.word	0x00028c00
        /*08fc*/ 	.short	0x010a
        /*08fe*/ 	.byte	0x27
	.zero		1


	//   ....[28]....
        /*0900*/ 	.word	0x00004100
        /*0904*/ 	.word	0x00000006
        /*0908*/ 	.word	0x00028c30
        /*090c*/ 	.short	0x010a
        /*090e*/ 	.byte	0x3f
	.zero		1


	//   ....[29]....
        /*0910*/ 	.word	0x00004140
        /*0914*/ 	.word	0x00000006
        /*0918*/ 	.word	0x00028c30
        /*091c*/ 	.short	0x010a
        /*091e*/ 	.byte	0x3f
	.zero		1


	//   ....[30]....
        /*0920*/ 	.word	0x00004870
        /*0924*/ 	.word	0x000000ff
        /*0928*/ 	.word	0x00000000
        /*092c*/ 	.short	0x0101
        /*092e*/ 	.byte	0x06
	.zero		1


	//   ....[31]....
        /*0930*/ 	.word	0x000055a0
        /*0934*/ 	.word	0x00000006
        /*0938*/ 	.word	0x00028c50
        /*093c*/ 	.short	0x010a
        /*093e*/ 	.byte	0x3f
	.zero		1


	//   ....[32]....
        /*0940*/ 	.word	0x000055f0
        /*0944*/ 	.word	0x00000006
        /*0948*/ 	.word	0x00028c50
        /*094c*/ 	.short	0x010a
        /*094e*/ 	.byte	0x3f
	.zero		1


	//   ....[33]....
        /*0950*/ 	.word	0x00005890
        /*0954*/ 	.word	0x000000ff
        /*0958*/ 	.word	0x00000000
        /*095c*/ 	.short	0x0101
        /*095e*/ 	.byte	0x06
	.zero		1


	//   ....[34]....
        /*0960*/ 	.word	0x000059d0
        /*0964*/ 	.word	0x000000ff
        /*0968*/ 	.word	0x00028c30
        /*096c*/ 	.short	0x010a
        /*096e*/ 	.byte	0x16
	.zero		1


	//   ....[35]....
        /*0970*/ 	.word	0x00005a10
        /*0974*/ 	.word	0x000000ff
        /*0978*/ 	.word	0x00028c30
        /*097c*/ 	.short	0x010a
        /*097e*/ 	.byte	0x16
	.zero		1


	//   ....[36]....
        /*0980*/ 	.word	0x00005e10
        /*0984*/ 	.word	0x000000ff
        /*0988*/ 	.word	0x00000000
        /*098c*/ 	.short	0x0101
        /*098e*/ 	.byte	0x06
	.zero		1


	//   ....[37]....
        /*0990*/ 	.word	0x00007300
        /*0994*/ 	.word	0x000000ff
        /*0998*/ 	.word	0x00028c50
        /*099c*/ 	.short	0x010a
        /*099e*/ 	.byte	0x16
	.zero		1


	//   ....[38]....
        /*09a0*/ 	.word	0x00007340
        /*09a4*/ 	.word	0x000000ff
        /*09a8*/ 	.word	0x00028c50
        /*09ac*/ 	.short	0x010a
        /*09ae*/ 	.byte	0x16
	.zero		1


	//   ....[39]....
        /*09b0*/ 	.word	0x000075e0
        /*09b4*/ 	.word	0x000000ff
        /*09b8*/ 	.word	0x00000000
        /*09bc*/ 	.short	0x0101
        /*09be*/ 	.byte	0x16
	.zero		1


	//   ....[40]....
        /*09c0*/ 	.word	0x00009fd0
        /*09c4*/ 	.word	0x000000ff
        /*09c8*/ 	.word	0x00000000
        /*09cc*/ 	.short	0x0101
        /*09ce*/ 	.byte	0x04
	.zero		1


	//   ....[41]....
        /*09d0*/ 	.word	0x0000a960
        /*09d4*/ 	.word	0x000000ff
        /*09d8*/ 	.word	0x00000000
        /*09dc*/ 	.short	0x0101
        /*09de*/ 	.byte	0x04
	.zero		1


	//   ....[42]....
        /*09e0*/ 	.word	0x0000ec00
        /*09e4*/ 	.word	0x00000013
        /*09e8*/ 	.word	0x00028c40
        /*09ec*/ 	.short	0x010a
        /*09ee*/ 	.byte	0x3f
	.zero		1


	//   ....[43]....
        /*09f0*/ 	.word	0x0000f0b0
        /*09f4*/ 	.word	0x00000013
        /*09f8*/ 	.word	0x00028c30
        /*09fc*/ 	.short	0x0107
        /*09fe*/ 	.byte	0x3f
	.zero		1


	//   ....[44]....
        /*0a00*/ 	.word	0x0000f190
        /*0a04*/ 	.word	0x00000013
        /*0a08*/ 	.word	0x00028c30
        /*0a0c*/ 	.short	0x0101
        /*0a0e*/ 	.byte	0x3f
	.zero		1


	//   ....[45]....
        /*0a10*/ 	.word	0x0000f9b0
        /*0a14*/ 	.word	0x00000011
        /*0a18*/ 	.word	0x00028c00
        /*0a1c*/ 	.short	0x0107
        /*0a1e*/ 	.byte	0x3f
	.zero		1


	//   ....[46]....
        /*0a20*/ 	.word	0x0000faa0
        /*0a24*/ 	.word	0x00000011
        /*0a28*/ 	.word	0x00028c00
        /*0a2c*/ 	.short	0x0101
        /*0a2e*/ 	.byte	0x3f
	.zero		1


	//   ....[47]....
        /*0a30*/ 	.word	0x0000fac0
        /*0a34*/ 	.word	0x00000011
        /*0a38*/ 	.word	0x00028c20
        /*0a3c*/ 	.short	0x010a
        /*0a3e*/ 	.byte	0x3f
	.zero		1


	//   ....[48]....
        /*0a40*/ 	.word	0x0000fb50
        /*0a44*/ 	.word	0x00000013
        /*0a48*/ 	.word	0x00028c60
        /*0a4c*/ 	.short	0x010a
        /*0a4e*/ 	.byte	0x3f
	.zero		1


	//   ....[49]....
        /*0a50*/ 	.word	0x00010460
        /*0a54*/ 	.word	0x00000013
        /*0a58*/ 	.word	0x00028c50
        /*0a5c*/ 	.short	0x0107
        /*0a5e*/ 	.byte	0x3f
	.zero		1


	//   ....[50]....
        /*0a60*/ 	.word	0x00010530
        /*0a64*/ 	.word	0x00000013
        /*0a68*/ 	.word	0x00028c50
        /*0a6c*/ 	.short	0x0101
        /*0a6e*/ 	.byte	0x3f
	.zero		1


	//   ....[51]....
        /*0a70*/ 	.word	0x000108b0
        /*0a74*/ 	.word	0x00000006
        /*0a78*/ 	.word	0x00028c40
        /*0a7c*/ 	.short	0x010a
        /*0a7e*/ 	.byte	0x3f
	.zero		1


	//   ....[52]....
        /*0a80*/ 	.word	0x00010bd0
        /*0a84*/ 	.word	0x00000006
        /*0a88*/ 	.word	0x00028c30
        /*0a8c*/ 	.short	0x0107
        /*0a8e*/ 	.byte	0x3f
	.zero		1


	//   ....[53]....
        /*0a90*/ 	.word	0x00010c90
        /*0a94*/ 	.word	0x00000006
        /*0a98*/ 	.word	0x00028c30
        /*0a9c*/ 	.short	0x0101
        /*0a9e*/ 	.byte	0x3f
	.zero		1


	//   ....[54]....
        /*0aa0*/ 	.word	0x00010cc0
        /*0aa4*/ 	.word	0x00000006
        /*0aa8*/ 	.word	0x00028c60
        /*0aac*/ 	.short	0x010a
        /*0aae*/ 	.byte	0x3f
	.zero		1


	//   ....[55]....
        /*0ab0*/ 	.word	0x00011370
        /*0ab4*/ 	.word	0x00000006
        /*0ab8*/ 	.word	0x00028c50
        /*0abc*/ 	.short	0x0107
        /*0abe*/ 	.byte	0x3f
	.zero		1


	//   ....[56]....
        /*0ac0*/ 	.word	0x00011430
        /*0ac4*/ 	.word	0x00000006
        /*0ac8*/ 	.word	0x00028c50
        /*0acc*/ 	.short	0x0101
        /*0ace*/ 	.byte	0x3f
	.zero		1


	//   ....[57]....
        /*0ad0*/ 	.word	0x000122b0
        /*0ad4*/ 	.word	0x00000007
        /*0ad8*/ 	.word	0x00028c20
        /*0adc*/ 	.short	0x010a
        /*0ade*/ 	.byte	0x3f
	.zero		1


	//   ....[58]....
        /*0ae0*/ 	.word	0x00012430
        /*0ae4*/ 	.word	0x00000005
        /*0ae8*/ 	.word	0x00028c40
        /*0aec*/ 	.short	0x010a
        /*0aee*/ 	.byte	0x3f
	.zero		1


	//   ....[59]....
        /*0af0*/ 	.word	0x000124d0
        /*0af4*/ 	.word	0x00000003
        /*0af8*/ 	.word	0x00028c40
        /*0afc*/ 	.short	0x010a
        /*0afe*/ 	.byte	0x3f
	.zero		1


	//   ....[60]....
        /*0b00*/ 	.word	0x00012510
        /*0b04*/ 	.word	0x00000005
        /*0b08*/ 	.word	0x00028c60
        /*0b0c*/ 	.short	0x010a
        /*0b0e*/ 	.byte	0x3f
	.zero		1


	//   ....[61]....
        /*0b10*/ 	.word	0x00012550
        /*0b14*/ 	.word	0x00000003
        /*0b18*/ 	.word	0x00028c60
        /*0b1c*/ 	.short	0x010a
        /*0b1e*/ 	.byte	0x3f
	.zero		1


	//   ....[62]....
        /*0b20*/ 	.word	0x000125c0
        /*0b24*/ 	.word	0x00000003
        /*0b28*/ 	.word	0x00028c50
        /*0b2c*/ 	.short	0x010a
        /*0b2e*/ 	.byte	0x3f
	.zero		1


	//   ....[63]....
        /*0b30*/ 	.word	0x00012620
        /*0b34*/ 	.word	0x00000003
        /*0b38*/ 	.word	0x00028c50
        /*0b3c*/ 	.short	0x010a
        /*0b3e*/ 	.byte	0x3f
	.zero		1


	//   ....[64]....
        /*0b40*/ 	.word	0x00012680
        /*0b44*/ 	.word	0x00000003
        /*0b48*/ 	.word	0x00028c00
        /*0b4c*/ 	.short	0x010a
        /*0b4e*/ 	.byte	0x3f
	.zero		1


	//   ....[65]....
        /*0b50*/ 	.word	0x000126d0
        /*0b54*/ 	.word	0x00000006
        /*0b58*/ 	.word	0x00028c30
        /*0b5c*/ 	.short	0x010a
        /*0b5e*/ 	.byte	0x3f
	.zero		1


	//   ....[66]....
        /*0b60*/ 	.word	0x00012720
        /*0b64*/ 	.word	0x00000006
        /*0b68*/ 	.word	0x00028c50
        /*0b6c*/ 	.short	0x010a
        /*0b6e*/ 	.byte	0x3f
	.zero		1


	//   ....[67]....
        /*0b70*/ 	.word	0x00012780
        /*0b74*/ 	.word	0x00000007
        /*0b78*/ 	.word	0x00028c30
        /*0b7c*/ 	.short	0x010a
        /*0b7e*/ 	.byte	0x3f
	.zero		1


	//   ....[68]....
        /*0b80*/ 	.word	0x000127e0
        /*0b84*/ 	.word	0x00000009
        /*0b88*/ 	.word	0x00028c50
        /*0b8c*/ 	.short	0x010a
        /*0b8e*/ 	.byte	0x3f
	.zero		1


	//   ....[69]....
        /*0b90*/ 	.word	0x00012900
        /*0b94*/ 	.word	0x00000013
        /*0b98*/ 	.word	0x00028c40
        /*0b9c*/ 	.short	0x010a
        /*0b9e*/ 	.byte	0x3f
	.zero		1


	//   ....[70]....
        /*0ba0*/ 	.word	0x000133a0
        /*0ba4*/ 	.word	0x00000011
        /*0ba8*/ 	.word	0x00028c20
        /*0bac*/ 	.short	0x010a
        /*0bae*/ 	.byte	0x3f
	.zero		1


	//   ....[71]....
        /*0bb0*/ 	.word	0x000133f0
        /*0bb4*/ 	.word	0x00000013
        /*0bb8*/ 	.word	0x00028c60
        /*0bbc*/ 	.short	0x010a
        /*0bbe*/ 	.byte	0x3f
	.zero		1


	//   ....[72]....
        /*0bc0*/ 	.word	0x00013cf0
        /*0bc4*/ 	.word	0x00000006
        /*0bc8*/ 	.word	0x00028c40
        /*0bcc*/ 	.short	0x010a
        /*0bce*/ 	.byte	0x3f
	.zero		1


	//   ....[73]....
        /*0bd0*/ 	.word	0x000141b0
        /*0bd4*/ 	.word	0x00000006
        /*0bd8*/ 	.word	0x00028c60
        /*0bdc*/ 	.short	0x010a
        /*0bde*/ 	.byte	0x3f
	.zero		1


	//   ....[74]....
        /*0be0*/ 	.word	0x00015350
        /*0be4*/ 	.word	0x00000007
        /*0be8*/ 	.word	0x00028c20
        /*0bec*/ 	.short	0x010a
        /*0bee*/ 	.byte	0x3f
	.zero		1


	//   ....[75]....
        /*0bf0*/ 	.word	0x000154f0
        /*0bf4*/ 	.word	0x00000005
        /*0bf8*/ 	.word	0x00028c40
        /*0bfc*/ 	.short	0x010a
        /*0bfe*/ 	.byte	0x3f
	.zero		1


	//   ....[76]....
        /*0c00*/ 	.word	0x00015540
        /*0c04*/ 	.word	0x00000003
        /*0c08*/ 	.word	0x00028c40
        /*0c0c*/ 	.short	0x010a
        /*0c0e*/ 	.byte	0x3f
	.zero		1


	//   ....[77]....
        /*0c10*/ 	.word	0x00015590
        /*0c14*/ 	.word	0x00000005
        /*0c18*/ 	.word	0x00028c60
        /*0c1c*/ 	.short	0x010a
        /*0c1e*/ 	.byte	0x3f
	.zero		1


	//----- nvinfo : EIATTR_NUM_MBARRIERS
	.align		4
.L_652:
        /*0c20*/ 	.byte	0x03, 0x38
        /*0c22*/ 	.short	0x0016


	//----- nvinfo : EIATTR_EXIT_INSTR_OFFSETS
	.align		4
        /*0c24*/ 	.byte	0x04, 0x1c
        /*0c26*/ 	.short	(.L_654 - .L_653)


	//   ....[0]....
.L_653:
        /*0c28*/ 	.word	0x00000970


	//   ....[1]....
        /*0c2c*/ 	.word	0x0000cb80


	//   ....[2]....
        /*0c30*/ 	.word	0x000125a0


	//----- nvinfo : EIATTR_MAX_THREADS
	.align		4
.L_654:
        /*0c34*/ 	.byte	0x04, 0x05
        /*0c36*/ 	.short	(.L_656 - .L_655)
.L_655:
        /*0c38*/ 	.word	0x00000180
        /*0c3c*/ 	.word	0x00000001
        /*0c40*/ 	.word	0x00000001


	//----- nvinfo : EIATTR_CRS_STACK_SIZE
	.align		4
.L_656:
        /*0c44*/ 	.byte	0x04, 0x1e
        /*0c46*/ 	.short	(.L_658 - .L_657)
.L_657:
        /*0c48*/ 	.word	0x00000000


	//----- nvinfo : EIATTR_CBANK_PARAM_SIZE
	.align		4
.L_658:
        /*0c4c*/ 	.byte	0x03, 0x19
        /*0c4e*/ 	.short	0x0af0


	//----- nvinfo : EIATTR_PARAM_CBANK
	.align		4
        /*0c50*/ 	.byte	0x04, 0x0a
        /*0c52*/ 	.short	(.L_660 - .L_659)
	.align		4
.L_659:
        /*0c54*/ 	.word	index@(.nv.constant0._ZN7cutlass13device_kernelIN5flash11enable_sm90INS1_16FlashAttnFwdSm90INS1_25CollectiveMainloopFwdSm90ILi2EN4cute5tupleIJNS5_1CILi1EEES8_S8_EEENS6_IJNS7_ILi64EEESA_SA_EEELi512ENS_10bfloat16_tEfNS_4arch4Sm90ELb0ELb0ELb1ELb1ELb1ELb0ELb0ELb0ELb0ELb1ELb1ELb0EEENS1_21CollectiveEpilogueFwdINS6_IJSA_NS7_ILi512EEESA_EEES9_SC_SE_Li256ELb1ELb1ELb1ELb0EEENS1_36VarlenDynamicPersistentTileSchedulerILi64ELi64ELi256ELi128ELb1ELb1ELb1ELb0ELb1ELb1EEEEEEEEEvNT_6ParamsE)
        /*0c58*/ 	.short	0x0210
        /*0c5a*/ 	.short	0x0af0


	//----- nvinfo : EIATTR_SW_WAR
	.align		4
.L_660:
        /*0c5c*/ 	.byte	0x04, 0x36
        /*0c5e*/ 	.short	(.L_662 - .L_661)
.L_661:
        /*0c60*/ 	.word	0x00000008
.L_662:


//--------------------- .nv.info._ZN7cutlass13device_kernelIN5flash11enable_sm90INS1_16FlashAttnFwdSm90INS1_25CollectiveMainloopFwdSm90ILi2EN4cute5tupleIJNS5_1CILi1EEES8_S8_EEENS6_IJNS7_ILi64EEESA_SA_EEELi512ENS_10bfloat16_tEfNS_4arch4Sm90ELb0ELb0ELb1ELb1ELb1ELb1ELb0ELb0ELb0ELb1ELb1ELb0EEENS1_21CollectiveEpilogueFwdINS6_IJSA_NS7_ILi512EEESA_EEES9_SC_SE_Li256ELb1ELb1ELb1ELb0EEENS1_36VarlenDynamicPersistentTileSchedulerILi64ELi64ELi256ELi128ELb1ELb1ELb1ELb0ELb1ELb1EEEEEEEEEvNT_6ParamsE --------------------------
	.section	.nv.info._ZN7cutlass13device_kernelIN5flash11enable_sm90INS1_16FlashAttnFwdSm90INS1_25CollectiveMainloopFwdSm90ILi2EN4cute5tupleIJNS5_1CILi1EEES8_S8_EEENS6_IJNS7_ILi64EEESA_SA_EEELi512ENS_10bfloat16_tEfNS_4arch4Sm90ELb0ELb0ELb1ELb1ELb1ELb1ELb0ELb0ELb0ELb1ELb1ELb0EEENS1_21CollectiveEpilogueFwdINS6_IJSA_NS7_ILi512EEESA_EEES9_SC_SE_Li256ELb1ELb1ELb1ELb0EEENS1_36VarlenDynamicPersistentTileSchedulerILi64ELi64ELi256ELi128ELb1ELb1ELb1ELb0ELb1ELb1EEEEEEEEEvNT_6ParamsE,"",@"SHT_CUDA_INFO"
	.sectionflags	@""
	.align	4


	//----- nvinfo : EIATTR_CUDA_API_VERSION
	.align		4
        /*0000*/ 	.byte	0x04, 0x37
        /*0002*/ 	.short	(.L_664 - .L_663)
.L_663:
        /*0004*/ 	.word	0x00000082


	//----- nvinfo : EIATTR_KPARAM_INFO
	.align		4
.L_664:
        /*0008*/ 	.byte	0x04, 0x17
        /*000a*/ 	.short	(.L_666 - .L_665)
.L_665:
        /*000c*/ 	.word	0x00000000
        /*0010*/ 	.short	0x0000
        /*0012*/ 	.short	0x0070
        /*0014*/ 	.byte	0x00, 0xf0, 0x01, 0x2a


	//----- nvinfo : EIATTR_SPARSE_MMA_MASK
	.align		4
.L_666:
        /*0018*/ 	.byte	0x03, 0x50
        /*001a*/ 	.short	0x0000


	//----- nvinfo : EIATTR_MAXREG_COUNT
	.align		4
        /*001c*/ 	.byte	0x03, 0x1b
        /*001e*/ 	.short	0x00a8


	//----- nvinfo : EIATTR_NUM_BARRIERS
	.align		4
        /*0020*/ 	.byte	0x02, 0x4c
        /*0022*/ 	.byte	0x10
	.zero		1


	//----- nvinfo : EIATTR_EXTERNS
	.align		4
        /*0024*/ 	.byte	0x04, 0x0f
        /*0026*/ 	.short	(.L_668 - .L_667)


	//   ....[0]....
	.align		4
.L_667:
        /*0028*/ 	.word	index@(__assertfail)


	//----- nvinfo : EIATTR_ANNOTATIONS
	.align		4
.L_668:
        /*002c*/ 	.byte	0x04, 0x55
        /*002e*/ 	.short	(.L_670 - .L_669)


	//   ....[0]....
.L_669:
        /* <DEDUP_REMOVED lines=52> */


	//----- nvinfo : EIATTR_MERCURY_ISA_VERSION
	.align		4
.L_670:
        /*0358*/ 	.byte	0x03, 0x5f
        /*035a*/ 	.short	0x0101


	//----- nvinfo : EIATTR_UNUSED_LOAD_BYTE_OFFSET
	.align		4
        /*035c*/ 	.byte	0x04, 0x44
        /*035e*/ 	.short	(.L_672 - .L_671)


	//   ....[0]....
.L_671:
        /*0360*/ 	.word	0x00000a20
        /*0364*/ 	.word	0x0000fff0


	//   ....[1]....
        /*0368*/ 	.word	0x0000e2c0
        /*036c*/ 	.word	0x0000fff0


	//----- nvinfo : EIATTR_INT_WARP_WIDE_INSTR_OFFSETS
	.align		4
.L_672:
        /*0370*/ 	.byte	0x04, 0x31
        /*0372*/ 	.short	(.L_674 - .L_673)


	//   ....[0]....
.L_673:
        /*0374*/ 	.word	0x00000130


	//   ....[1]....
        /*0378*/ 	.word	0x00000170


	//   ....[2]....
        /*037c*/ 	.word	0x000001e0


	//   ....[3]....
        /*0380*/ 	.word	0x00016610


	//   ....[4]....
        /*0384*/ 	.word	0x000166a0


	//   ....[5]....
        /*0388*/ 	.word	0x00019bc0


	//   ....[6]....
        /*038c*/ 	.word	0x00019c50


	//----- nvinfo : EIATTR_COOP_GROUP_MASK_REGIDS
	.align		4
.L_674:
        /*0390*/ 	.byte	0x04, 0x29
        /*0392*/ 	.short	(.L_676 - .L_675)


	//   ....[0]....
.L_675:
        /*0394*/ 	.word	0xffffffff


	//   ....[1]....
        /*0398*/ 	.word	0xffffffff


	//   ....[2]....
        /*039c*/ 	.word	0xffffffff


	//   ....[3]....
        /*03a0*/ 	.word	0xffffffff


	//   ....[4]....
        /*03a4*/ 	.word	0xffffffff


	//   ....[5]....
        /*03a8*/ 	.word	0xffffffff


	//   ....[6]....
        /*03ac*/ 	.word	0xffffffff


	//   ....[7]....
        /*03b0*/ 	.word	0xffffffff


	//   ....[8]....
        /*03b4*/ 	.word	0xffffffff


	//   ....[9]....
        /*03b8*/ 	.word	0xffffffff


	//   ....[10]....
        /*03bc*/ 	.word	0xffffffff


	//   ....[11]....
        /*03c0*/ 	.word	0xffffffff


	//   ....[12]....
        /*03c4*/ 	.word	0xffffffff


	//   ....[13]....
        /*03c8*/ 	.word	0xffffffff


	//   ....[14]....
        /*03cc*/ 	.word	0xffffffff


	//   ....[15]....
        /*03d0*/ 	.word	0xffffffff


	//   ....[16]....
        /*03d4*/ 	.word	0xffffffff


	//   ....[17]....
        /*03d8*/ 	.word	0xffffffff


	//   ....[18]....
        /*03dc*/ 	.word	0xffffffff


	//   ....[19]....
        /*03e0*/ 	.word	0xffffffff


	//   ....[20]....
        /*03e4*/ 	.word	0xffffffff


	//   ....[21]....
        /*03e8*/ 	.word	0xffffffff


	//   ....[22]....
        /*03ec*/ 	.word	0xffffffff


	//   ....[23]....
        /*03f0*/ 	.word	0xffffffff


	//   ....[24]....
        /*03f4*/ 	.word	0xffffffff


	//   ....[25]....
        /*03f8*/ 	.word	0xffffffff


	//   ....[26]....
        /*03fc*/ 	.word	0xffffffff


	//   ....[27]....
        /*0400*/ 	.word	0xffffffff


	//   ....[28]....
        /*0404*/ 	.word	0xffffffff


	//   ....[29]....
        /*0408*/ 	.word	0xffffffff


	//   ....[30]....
        /*040c*/ 	.word	0xffffffff


	//   ....[31]....
        /*0410*/ 	.word	0xffffffff


	//   ....[32]....
        /*0414*/ 	.word	0xffffffff


	//   ....[33]....
        /*0418*/ 	.word	0xffffffff


	//   ....[34]....
        /*041c*/ 	.word	0xffffffff


	//   ....[35]....
        /*0420*/ 	.word	0xffffffff


	//   ....[36]....
        /*0424*/ 	.word	0xffffffff


	//   ....[37]....
        /*0428*/ 	.word	0xffffffff


	//   ....[38]....
        /*042c*/ 	.word	0xffffffff


	//   ....[39]....
        /*0430*/ 	.word	0xffffffff


	//   ....[40]....
        /*0434*/ 	.word	0xffffffff


	//   ....[41]....
        /*0438*/ 	.word	0xffffffff


	//   ....[42]....
        /*043c*/ 	.word	0xffffffff


	//   ....[43]....
        /*0440*/ 	.word	0xffffffff


	//   ....[44]....
        /*0444*/ 	.word	0xffffffff


	//   ....[45]....
        /*0448*/ 	.word	0xffffffff


	//   ....[46]....
        /*044c*/ 	.word	0xffffffff


	//   ....[47]....
        /*0450*/ 	.word	0xffffffff


	//   ....[48]....
        /*0454*/ 	.word	0xffffffff


	//   ....[49]....
        /*0458*/ 	.word	0xffffffff


	//   ....[50]....
        /*045c*/ 	.word	0xffffffff


	//   ....[51]....
        /*0460*/ 	.word	0xffffffff


	//   ....[52]....
        /*0464*/ 	.word	0xffffffff


	//   ....[53]....
        /*0468*/ 	.word	0xffffffff


	//   ....[54]....
        /*046c*/ 	.word	0xffffffff


	//   ....[55]....
        /*0470*/ 	.word	0xffffffff


	//   ....[56]....
        /*0474*/ 	.word	0xffffffff


	//   ....[57]....
        /*0478*/ 	.word	0xffffffff


	//   ....[58]....
        /*047c*/ 	.word	0xffffffff


	//   ....[59]....
        /*0480*/ 	.word	0xffffffff


	//   ....[60]....
        /*0484*/ 	.word	0xffffffff


	//   ....[61]....
        /*0488*/ 	.word	0xffffffff


	//   ....[62]....
        /*048c*/ 	.word	0xffffffff


	//   ....[63]....
        /*0490*/ 	.word	0xffffffff


	//   ....[64]....
        /*0494*/ 	.word	0xffffffff


	//   ....[65]....
        /*0498*/ 	.word	0xffffffff


	//   ....[66]....
        /*049c*/ 	.word	0xffffffff


	//   ....[67]....
        /*04a0*/ 	.word	0xffffffff


	//   ....[68]....
        /*04a4*/ 	.word	0xffffffff


	//   ....[69]....
        /*04a8*/ 	.word	0xffffffff


	//   ....[70]....
        /*04ac*/ 	.word	0xffffffff


	//   ....[71]....
        /*04b0*/ 	.word	0xffffffff


	//   ....[72]....
        /*04b4*/ 	.word	0xffffffff


	//   ....[73]....
        /*04b8*/ 	.word	0xffffffff


	//   ....[74]....
        /*04bc*/ 	.word	0xffffffff


	//   ....[75]....
        /*04c0*/ 	.word	0xffffffff


	//   ....[76]....
        /*04c4*/ 	.word	0xffffffff


	//   ....[77]....
        /*04c8*/ 	.word	0xffffffff


	//   ....[78]....
        /*04cc*/ 	.word	0xffffffff


	//   ....[79]....
        /*04d0*/ 	.word	0xffffffff


	//   ....[80]....
        /*04d4*/ 	.word	0xffffffff


	//   ....[81]....
        /*04d8*/ 	.word	0xffffffff


	//   ....[82]....
        /*04dc*/ 	.word	0xffffffff


	//   ....[83]....
        /*04e0*/ 	.word	0xffffffff


	//   ....[84]....
        /*04e4*/ 	.word	0xffffffff


	//   ....[85]....
        /*04e8*/ 	.word	0xffffffff


	//   ....[86]....
        /*04ec*/ 	.word	0xffffffff


	//   ....[87]....
        /*04f0*/ 	.word	0xffffffff


	//   ....[88]....
        /*04f4*/ 	.word	0xffffffff


	//   ....[89]....
        /*04f8*/ 	.word	0xffffffff


	//   ....[90]....
        /*04fc*/ 	.word	0xffffffff


	//   ....[91]....
        /*0500*/ 	.word	0xffffffff


	//   ....[92]....
        /*0504*/ 	.word	0xffffffff


	//   ....[93]....
        /*0508*/ 	.word	0xffffffff


	//   ....[94]....
        /*050c*/ 	.word	0xffffffff


	//   ....[95]....
        /*0510*/ 	.word	0xffffffff


	//   ....[96]....
        /*0514*/ 	.word	0xffffffff


	//   ....[97]....
        /*0518*/ 	.word	0xffffffff


	//   ....[98]....
        /*051c*/ 	.word	0xffffffff


	//   ....[99]....
        /*0520*/ 	.word	0xffffffff


	//   ....[100]....
        /*0524*/ 	.word	0xffffffff


	//   ....[101]....
        /*0528*/ 	.word	0xffffffff


	//   ....[102]....
        /*052c*/ 	.word	0xffffffff


	//   ....[103]....
        /*0530*/ 	.word	0xffffffff


	//   ....[104]....
        /*0534*/ 	.word	0xffffffff


	//   ....[105]....
        /*0538*/ 	.word	0xffffffff


	//   ....[106]....
        /*053c*/ 	.word	0xffffffff


	//   ....[107]....
        /*0540*/ 	.word	0xffffffff


	//   ....[108]....
        /*0544*/ 	.word	0xffffffff


	//   ....[109]....
        /*0548*/ 	.word	0xffffffff


	//   ....[110]....
        /*054c*/ 	.word	0xffffffff


	//   ....[111]....
        /*0550*/ 	.word	0xffffffff


	//   ....[112]....
        /*0554*/ 	.word	0xffffffff


	//   ....[113]....
        /*0558*/ 	.word	0xffffffff


	//   ....[114]....
        /*055c*/ 	.word	0xffffffff


	//   ....[115]....
        /*0560*/ 	.word	0xffffffff


	//   ....[116]....
        /*0564*/ 	.word	0xffffffff


	//   ....[117]....
        /*0568*/ 	.word	0xffffffff


	//   ....[118]....
        /*056c*/ 	.word	0xffffffff


	//   ....[119]....
        /*0570*/ 	.word	0xffffffff


	//   ....[120]....
        /*0574*/ 	.word	0xffffffff


	//   ....[121]....
        /*0578*/ 	.word	0xffffffff


	//   ....[122]....
        /*057c*/ 	.word	0xffffffff


	//   ....[123]....
        /*0580*/ 	.word	0xffffffff


	//   ....[124]....
        /*0584*/ 	.word	0xffffffff


	//   ....[125]....
        /*0588*/ 	.word	0xffffffff


	//   ....[126]....
        /*058c*/ 	.word	0xffffffff


	//   ....[127]....
        /*0590*/ 	.word	0xffffffff


	//   ....[128]....
        /*0594*/ 	.word	0xffffffff


	//   ....[129]....
        /*0598*/ 	.word	0xffffffff


	//   ....[130]....
        /*059c*/ 	.word	0xffffffff


	//   ....[131]....
        /*05a0*/ 	.word	0xffffffff


	//   ....[132]....
        /*05a4*/ 	.word	0xffffffff


	//   ....[133]....
        /*05a8*/ 	.word	0x0500000f


	//   ....[134]....
        /*05ac*/ 	.word	0x0500000f


	//   ....[135]....
        /*05b0*/ 	.word	0x0500000f


	//   ....[136]....
        /*05b4*/ 	.word	0x0500000f


	//   ....[137]....
        /*05b8*/ 	.word	0x0500000f


	//   ....[138]....
        /*05bc*/ 	.word	0x0500000f


	//   ....[139]....
        /*05c0*/ 	.word	0x0500000f


	//   ....[140]....
        /*05c4*/ 	.word	0x0500000f


	//   ....[141]....
        /*05c8*/ 	.word	0x0500000f


	//   ....[142]....
        /*05cc*/ 	.word	0x0500000f


	//   ....[143]....
        /*05d0*/ 	.word	0x0500000f


	//   ....[144]....
        /*05d4*/ 	.word	0x0500000f


	//   ....[145]....
        /*05d8*/ 	.word	0x0500000f


	//   ....[146]....
        /*05dc*/ 	.word	0x0500000f


	//   ....[147]....
        /*05e0*/ 	.word	0x0500000f


	//   ....[148]....
        /*05e4*/ 	.word	0x0500000f


	//   ....[149]....
        /*05e8*/ 	.word	0x0500000f


	//   ....[150]....
        /*05ec*/ 	.word	0x0500000f


	//   ....[151]....
        /*05f0*/ 	.word	0x0500000f


	//   ....[152]....
        /*05f4*/ 	.word	0x0500000f


	//   ....[153]....
        /*05f8*/ 	.word	0x0500000f


	//   ....[154]....
        /*05fc*/ 	.word	0x0500000f


	//   ....[155]....
        /*0600*/ 	.word	0x0500000f


	//   ....[156]....
        /*0604*/ 	.word	0x0500000f


	//   ....[157]....
        /*0608*/ 	.word	0x0500000f


	//   ....[158]....
        /*060c*/ 	.word	0x0500000f


	//   ....[159]....
        /*0610*/ 	.word	0x0500000f


	//   ....[160]....
        /*0614*/ 	.word	0x0500000f


	//   ....[161]....
        /*0618*/ 	.word	0x0500000f


	//   ....[162]....
        /*061c*/ 	.word	0x0500000f


	//   ....[163]....
        /*0620*/ 	.word	0x0500000f


	//   ....[164]....
        /*0624*/ 	.word	0x0500000f


	//   ....[165]....
        /*0628*/ 	.word	0x0500000f


	//   ....[166]....
        /*062c*/ 	.word	0x0500000f


	//   ....[167]....
        /*0630*/ 	.word	0x0500000f


	//   ....[168]....
        /*0634*/ 	.word	0x0500000f


	//   ....[169]....
        /*0638*/ 	.word	0x0500000f


	//   ....[170]....
        /*063c*/ 	.word	0x0500000f


	//   ....[171]....
        /*0640*/ 	.word	0x0500000f


	//   ....[172]....
        /*0644*/ 	.word	0x0500000f


	//   ....[173]....
        /*0648*/ 	.word	0x0500000f


	//   ....[174]....
        /*064c*/ 	.word	0x0500000f


	//   ....[175]....
        /*0650*/ 	.word	0x0500000f


	//   ....[176]....
        /*0654*/ 	.word	0x0500000f


	//   ....[177]....
        /*0658*/ 	.word	0x0500000f


	//   ....[178]....
        /*065c*/ 	.word	0x0500000f


	//   ....[179]....
        /*0660*/ 	.word	0x0500000f


	//   ....[180]....
        /*0664*/ 	.word	0x0500000f


	//   ....[181]....
        /*0668*/ 	.word	0x0500000f


	//   ....[182]....
        /*066c*/ 	.word	0x0500000f


	//   ....[183]....
        /*0670*/ 	.word	0x0500000f


	//   ....[184]....
        /*0674*/ 	.word	0x0500000f


	//   ....[185]....
        /*0678*/ 	.word	0x0500000f


	//   ....[186]....
        /*067c*/ 	.word	0x0500000f


	//   ....[187]....
        /*0680*/ 	.word	0x0500000f


	//   ....[188]....
        /*0684*/ 	.word	0x0500000f


	//   ....[189]....
        /*0688*/ 	.word	0x0500000f


	//   ....[190]....
        /*068c*/ 	.word	0x0500000f


	//   ....[191]....
        /*0690*/ 	.word	0x0500000f


	//   ....[192]....
        /*0694*/ 	.word	0x0500000f


	//   ....[193]....
        /*0698*/ 	.word	0x0500000f


	//   ....[194]....
        /*069c*/ 	.word	0x0500000f


	//   ....[195]....
        /*06a0*/ 	.word	0x0500000f


	//   ....[196]....
        /*06a4*/ 	.word	0x0500000f


	//   ....[197]....
        /*06a8*/ 	.word	0x0500000f


	//   ....[198]....
        /*06ac*/ 	.word	0x0500000f


	//   ....[199]....
        /*06b0*/ 	.word	0x0500000f


	//   ....[200]....
        /*06b4*/ 	.word	0x0500000f


	//   ....[201]....
        /*06b8*/ 	.word	0x0500000f


	//   ....[202]....
        /*06bc*/ 	.word	0x0500000f


	//   ....[203]....
        /*06c0*/ 	.word	0x0500000f


	//   ....[204]....
        /*06c4*/ 	.word	0x0500000f


	//   ....[205]....
        /*06c8*/ 	.word	0x0500000f


	//   ....[206]....
        /*06cc*/ 	.word	0x0500000f


	//   ....[207]....
        /*06d0*/ 	.word	0x0500000f


	//----- nvinfo : EIATTR_COOP_GROUP_INSTR_OFFSETS
	.align		4
.L_676:
        /*06d4*/ 	.byte	0x04, 0x28
        /*06d6*/ 	.short	(.L_678 - .L_677)


	//   ....[0]....
.L_677:
        /*06d8*/ 	.word	0x00000060


	//   ....[1]....
        /*06dc*/ 	.word	0x00000140


	//   ....[2]....
        /*06e0*/ 	.word	0x00000190


	//   ....[3]....
        /*06e4*/ 	.word	0x00000380


	//   ....[4]....
        /*06e8*/ 	.word	0x000004e0


	//   ....[5]....
        /*06ec*/ 	.word	0x00000600


	//   ....[6]....
        /*06f0*/ 	.word	0x00000760


	//   ....[7]....
        /*06f4*/ 	.word	0x000030d0


	//   ....[8]....
        /*06f8*/ 	.word	0x000030e0


	//   ....[9]....
        /*06fc*/ 	.word	0x00003ba0


	//   ....[10]....
        /*0700*/ 	.word	0x00003bb0


	//   ....[11]....
        /*0704*/ 	.word	0x000045b0


	//   ....[12]....
        /*0708*/ 	.word	0x000045c0


	//   ....[13]....
        /*070c*/ 	.word	0x00004980


	//   ....[14]....
        /*0710*/ 	.word	0x00004990


	//   ....[15]....
        /*0714*/ 	.word	0x000058c0


	//   ....[16]....
        /*0718*/ 	.word	0x000079d0


	//   ....[17]....
        /*071c*/ 	.word	0x00007f90


	//   ....[18]....
        /*0720*/ 	.word	0x00007fa0


	//   ....[19]....
        /*0724*/ 	.word	0x00007fb0


	//   ....[20]....
        /*0728*/ 	.word	0x00007fc0


	//   ....[21]....
        /*072c*/ 	.word	0x00008fb0


	//   ....[22]....
        /*0730*/ 	.word	0x00008fc0


	//   ....[23]....
        /*0734*/ 	.word	0x00008fd0


	//   ....[24]....
        /*0738*/ 	.word	0x00008fe0


	//   ....[25]....
        /*073c*/ 	.word	0x0000abc0


	//   ....[26]....
        /*0740*/ 	.word	0x0000ac70


	//   ....[27]....
        /*0744*/ 	.word	0x0000ae60


	//   ....[28]....
        /*0748*/ 	.word	0x0000aed0


	//   ....[29]....
        /*074c*/ 	.word	0x0000b870


	//   ....[30]....
        /*0750*/ 	.word	0x0000c170


	//   ....[31]....
        /*0754*/ 	.word	0x0000c1d0


	//   ....[32]....
        /*0758*/ 	.word	0x0000c5b0


	//   ....[33]....
        /*075c*/ 	.word	0x0000c780


	//   ....[34]....
        /*0760*/ 	.word	0x0000d700


	//   ....[35]....
        /*0764*/ 	.word	0x0000d7f0


	//   ....[36]....
        /*0768*/ 	.word	0x0000d810


	//   ....[37]....
        /*076c*/ 	.word	0x0000d980


	//   ....[38]....
        /*0770*/ 	.word	0x0000db50


	//   ....[39]....
        /*0774*/ 	.word	0x0000f000


	//   ....[40]....
        /*0778*/ 	.word	0x0000f3d0


	//   ....[41]....
        /*077c*/ 	.word	0x0000f3e0


	//   ....[42]....
        /*0780*/ 	.word	0x0000f3f0


	//   ....[43]....
        /*0784*/ 	.word	0x0000f400


	//   ....[44]....
        /*0788*/ 	.word	0x00010130


	//   ....[45]....
        /*078c*/ 	.word	0x00010150


	//   ....[46]....
        /*0790*/ 	.word	0x000103f0


	//   ....[47]....
        /*0794*/ 	.word	0x00010410


	//   ....[48]....
        /*0798*/ 	.word	0x00010cc0


	//   ....[49]....
        /*079c*/ 	.word	0x00010d00


	//   ....[50]....
        /*07a0*/ 	.word	0x000117c0


	//   ....[51]....
        /*07a4*/ 	.word	0x000117e0


	//   ....[52]....
        /*07a8*/ 	.word	0x00012e40


	//   ....[53]....
        /*07ac*/ 	.word	0x00012e70


	//   ....[54]....
        /*07b0*/ 	.word	0x000130b0


	//   ....[55]....
        /*07b4*/ 	.word	0x000130d0


	//   ....[56]....
        /*07b8*/ 	.word	0x00013380


	//   ....[57]....
        /*07bc*/ 	.word	0x00013570


	//   ....[58]....
        /*07c0*/ 	.word	0x000135a0


	//   ....[59]....
        /*07c4*/ 	.word	0x000135d0


	//   ....[60]....
        /*07c8*/ 	.word	0x00013600


	//   ....[61]....
        /*07cc*/ 	.word	0x00013630


	//   ....[62]....
        /*07d0*/ 	.word	0x00013660


	//   ....[63]....
        /*07d4*/ 	.word	0x000137f0


	//   ....[64]....
        /*07d8*/ 	.word	0x00013820


	//   ....[65]....
        /*07dc*/ 	.word	0x00013850


	//   ....[66]....
        /*07e0*/ 	.word	0x00013880


	//   ....[67]....
        /*07e4*/ 	.word	0x000138b0


	//   ....[68]....
        /*07e8*/ 	.word	0x000138e0


	//   ....[69]....
        /*07ec*/ 	.word	0x00013970


	//   ....[70]....
        /*07f0*/ 	.word	0x000139a0


	//   ....[71]....
        /*07f4*/ 	.word	0x000139b0


	//   ....[72]....
        /*07f8*/ 	.word	0x00013a40


	//   ....[73]....
        /*07fc*/ 	.word	0x00014a10


	//   ....[74]....
        /*0800*/ 	.word	0x00017420


	//   ....[75]....
        /*0804*/ 	.word	0x00017440


	//   ....[76]....
        /*0808*/ 	.word	0x000174d0


	//   ....[77]....
        /*080c*/ 	.word	0x000174f0


	//   ....[78]....
        /*0810*/ 	.word	0x00017570


	//   ....[79]....
        /*0814*/ 	.word	0x00017590


	//   ....[80]....
        /*0818*/ 	.word	0x000175a0


	//   ....[81]....
        /*081c*/ 	.word	0x000175b0


	//   ....[82]....
        /*0820*/ 	.word	0x00017db0


	//   ....[83]....
        /*0824*/ 	.word	0x00017de0


	//   ....[84]....
        /*0828*/ 	.word	0x00017e80


	//   ....[85]....
        /*082c*/ 	.word	0x00017ea0


	//   ....[86]....
        /*0830*/ 	.word	0x00017f20


	//   ....[87]....
        /*0834*/ 	.word	0x00017f40


	//   ....[88]....
        /*0838*/ 	.word	0x00017f50


	//   ....[89]....
        /*083c*/ 	.word	0x00017fc0


	//   ....[90]....
        /*0840*/ 	.word	0x000183e0


	//   ....[91]....
        /*0844*/ 	.word	0x000184a0


	//   ....[92]....
        /*0848*/ 	.word	0x000185f0


	//   ....[93]....
        /*084c*/ 	.word	0x00018630


	//   ....[94]....
        /*0850*/ 	.word	0x00018640


	//   ....[95]....
        /*0854*/ 	.word	0x00018650


	//   ....[96]....
        /*0858*/ 	.word	0x000187a0


	//   ....[97]....
        /*085c*/ 	.word	0x000188f0


	//   ....[98]....
        /*0860*/ 	.word	0x000190f0


	//   ....[99]....
        /*0864*/ 	.word	0x00019110


	//   ....[100]....
        /*0868*/ 	.word	0x00019160


	//   ....[101]....
        /*086c*/ 	.word	0x00019170


	//   ....[102]....
        /*0870*/ 	.word	0x000191b0


	//   ....[103]....
        /*0874*/ 	.word	0x000191c0


	//   ....[104]....
        /*0878*/ 	.word	0x000191d0


	//   ....[105]....
        /*087c*/ 	.word	0x00019210


	//   ....[106]....
        /*0880*/ 	.word	0x00019510


	//   ....[107]....
        /*0884*/ 	.word	0x00019550


	//   ....[108]....
        /*0888*/ 	.word	0x00019570


	//   ....[109]....
        /*088c*/ 	.word	0x00019590


	//   ....[110]....
        /*0890*/ 	.word	0x000195c0


	//   ....[111]....
        /*0894*/ 	.word	0x000195e0


	//   ....[112]....
        /*0898*/ 	.word	0x000196e0


	//   ....[113]....
        /*089c*/ 	.word	0x00019830


	//   ....[114]....
        /*08a0*/ 	.word	0x00019e70


	//   ....[115]....
        /*08a4*/ 	.word	0x00019ea0


	//   ....[116]....
        /*08a8*/ 	.word	0x00019f00


	//   ....[117]....
        /*08ac*/ 	.word	0x00019f30


	//   ....[118]....
        /*08b0*/ 	.word	0x00019f60


	//   ....[119]....
        /*08b4*/ 	.word	0x00019f90


	//   ....[120]....
        /*08b8*/ 	.word	0x00019fc0


	//   ....[121]....
        /*08bc*/ 	.word	0x00019ff0


	//   ....[122]....
        /*08c0*/ 	.word	0x0001a190


	//   ....[123]....
        /*08c4*/ 	.word	0x0001a1c0


	//   ....[124]....
        /*08c8*/ 	.word	0x0001a1f0


	//   ....[125]....
        /*08cc*/ 	.word	0x0001a220


	//   ....[126]....
        /*08d0*/ 	.word	0x0001a250


	//   ....[127]....
        /*08d4*/ 	.word	0x0001a280


	//   ....[128]....
        /*08d8*/ 	.word	0x0001a340


	//   ....[129]....
        /*08dc*/ 	.word	0x0001a360


	//   ....[130]....
        /*08e0*/ 	.word	0x0001a370


	//   ....[131]....
        /*08e4*/ 	.word	0x0001a3d0


	//   ....[132]....
        /*08e8*/ 	.word	0x0001a9f0


	//   ....[133]....
        /*08ec*/ 	.word	0x0001ad00


	//   ....[134]....
        /*08f0*/ 	.word	0x0001ad90


	//   ....[135]....
        /*08f4*/ 	.word	0x0001ae60


	//   ....[136]....
        /*08f8*/ 	.word	0x0001aef0


	//   ....[137]....
        /*08fc*/ 	.word	0x0001afd0


	//   ....[138]....
        /*0900*/ 	.word	0x0001b060


	//   ....[139]....
        /*0904*/ 	.word	0x0001b1e0


	//   ....[140]....
        /*0908*/ 	.word	0x0001b270


	//   ....[141]....
        /*090c*/ 	.word	0x0001b2c0


	//   ....[142]....
        /*0910*/ 	.word	0x0001b310


	//   ....[143]....
        /*0914*/ 	.word	0x0001b400


	//   ....[144]....
        /*0918*/ 	.word	0x0001b490


	//   ....[145]....
        /*091c*/ 	.word	0x0001b4e0


	//   ....[146]....
        /*0920*/ 	.word	0x0001b530


	//   ....[147]....
        /*0924*/ 	.word	0x0001b780


	//   ....[148]....
        /*0928*/ 	.word	0x0001ba60


	//   ....[149]....
        /*092c*/ 	.word	0x0001bb50


	//   ....[150]....
        /*0930*/ 	.word	0x0001bbf0


	//   ....[151]....
        /*0934*/ 	.word	0x0001bc50


	//   ....[152]....
        /*0938*/ 	.word	0x0001bd40


	//   ....[153]....
        /*093c*/ 	.word	0x0001bdb0


	//   ....[154]....
        /*0940*/ 	.word	0x0001bea0


	//   ....[155]....
        /*0944*/ 	.word	0x0001bf10


	//   ....[156]....
        /*0948*/ 	.word	0x0001bfb0


	//   ....[157]....
        /*094c*/ 	.word	0x0001c0a0


	//   ....[158]....
        /*0950*/ 	.word	0x0001c110


	//   ....[159]....
        /*0954*/ 	.word	0x0001c170


	//   ....[160]....
        /*0958*/ 	.word	0x0001c260


	//   ....[161]....
        /*095c*/ 	.word	0x0001c2c0


	//   ....[162]....
        /*0960*/ 	.word	0x0001c3c0


	//   ....[163]....
        /*0964*/ 	.word	0x0001c420


	//   ....[164]....
        /*0968*/ 	.word	0x0001c500


	//   ....[165]....
        /*096c*/ 	.word	0x0001c640


	//   ....[166]....
        /*0970*/ 	.word	0x0001c740


	//   ....[167]....
        /*0974*/ 	.word	0x0001c9c0


	//   ....[168]....
        /*0978*/ 	.word	0x0001ca10


	//   ....[169]....
        /*097c*/ 	.word	0x0001cbe0


	//   ....[170]....
        /*0980*/ 	.word	0x0001cc30


	//   ....[171]....
        /*0984*/ 	.word	0x0001ce00


	//   ....[172]....
        /*0988*/ 	.word	0x0001ce50


	//   ....[173]....
        /*098c*/ 	.word	0x0001cf40


	//   ....[174]....
        /*0990*/ 	.word	0x0001cfe0


	//   ....[175]....
        /*0994*/ 	.word	0x0001d040


	//   ....[176]....
        /*0998*/ 	.word	0x0001d0f0


	//   ....[177]....
        /*099c*/ 	.word	0x0001d150


	//   ....[178]....
        /*09a0*/ 	.word	0x0001d200


	//   ....[179]....
        /*09a4*/ 	.word	0x0001d260


	//   ....[180]....
        /*09a8*/ 	.word	0x0001d310


	//   ....[181]....
        /*09ac*/ 	.word	0x0001d400


	//   ....[182]....
        /*09b0*/ 	.word	0x0001d4e0


	//   ....[183]....
        /*09b4*/ 	.word	0x0001d5f0


	//   ....[184]....
        /*09b8*/ 	.word	0x0001d6f0


	//   ....[185]....
        /*09bc*/ 	.word	0x0001d820


	//   ....[186]....
        /*09c0*/ 	.word	0x0001d900


	//   ....[187]....
        /*09c4*/ 	.word	0x0001da00


	//   ....[188]....
        /*09c8*/ 	.word	0x0001dae0


	//   ....[189]....
        /*09cc*/ 	.word	0x0001db70


	//   ....[190]....
        /*09d0*/ 	.word	0x0001dc10


	//   ....[191]....
        /*09d4*/ 	.word	0x0001dd90


	//   ....[192]....
        /*09d8*/ 	.word	0x0001de00


	//   ....[193]....
        /*09dc*/ 	.word	0x0001de70


	//   ....[194]....
        /*09e0*/ 	.word	0x0001dee0


	//   ....[195]....
        /*09e4*/ 	.word	0x0001df50


	//   ....[196]....
        /*09e8*/ 	.word	0x0001dfd0


	//   ....[197]....
        /*09ec*/ 	.word	0x0001e050


	//   ....[198]....
        /*09f0*/ 	.word	0x0001e0e0


	//   ....[199]....
        /*09f4*/ 	.word	0x0001e150


	//   ....[200]....
        /*09f8*/ 	.word	0x0001e1c0


	//   ....[201]....
        /*09fc*/ 	.word	0x0001e230


	//   ....[202]....
        /*0a00*/ 	.word	0x0001e2b0


	//   ....[203]....
        /*0a04*/ 	.word	0x0001e320


	//   ....[204]....
        /*0a08*/ 	.word	0x0001e3c0


	//   ....[205]....
        /*0a0c*/ 	.word	0x0001e410


	//   ....[206]....
        /*0a10*/ 	.word	0x0001e4a0


	//   ....[207]....
        /*0a14*/ 	.word	0x0001e5d0


	//----- nvinfo : EIATTR_REG_RECONFIG
	.align		4
.L_678:
        /*0a18*/ 	.byte	0x01, 0x54
	.zero		2


	//----- nvinfo : EIATTR_SYSCALL_OFFSETS
	.align		4
        /*0a1c*/ 	.byte	0x04, 0x46
        /*0a1e*/ 	.short	(.L_680 - .L_679)


	//   ....[0]....
.L_679:
        /*0a20*/ 	.word	0x00002350


	//   ....[1]....
        /*0a24*/ 	.word	0x000024a0


	//   ....[2]....
        /*0a28*/ 	.word	0x00007b70


	//   ....[3]....
        /*0a2c*/ 	.word	0x00007f00


	//   ....[4]....
        /*0a30*/ 	.word	0x00016800


	//   ....[5]....
        /*0a34*/ 	.word	0x00016950


	//   ....[6]....
        /*0a38*/ 	.word	0x00016a40


	//   ....[7]....
        /*0a3c*/ 	.word	0x00017a10


	//----- nvinfo : EIATTR_MBARRIER_INSTR_OFFSETS
	.align		4
.L_680:
        /*0a40*/ 	.byte	0x04, 0x39
        /*0a42*/ 	.short	(.L_682 - .L_681)


	//   ....[0]....
.L_681:
        /*0a44*/ 	.word	0x00000270
        /*0a48*/ 	.word	0x000000ff
        /*0a4c*/ 	.word	0x00028c00
        /*0a50*/ 	.short	0x0100
        /*0a52*/ 	.byte	0x08
	.zero		1


	//   ....[1]....
        /*0a54*/ 	.word	0x00000280
        /*0a58*/ 	.word	0x000000ff
        /*0a5c*/ 	.word	0x00028c20
        /*0a60*/ 	.short	0x0100
        /*0a62*/ 	.byte	0x08
	.zero		1


	//   ....[2]....
        /*0a64*/ 	.word	0x00000330
        /*0a68*/ 	.word	0x000000ff
        /*0a6c*/ 	.word	0x00028c30
        /*0a70*/ 	.short	0x0100
        /*0a72*/ 	.byte	0x06
	.zero		1


	//   ....[3]....
        /*0a74*/ 	.word	0x00000340
        /*0a78*/ 	.word	0x000000ff
        /*0a7c*/ 	.word	0x00028c40
        /*0a80*/ 	.short	0x0100
        /*0a82*/ 	.byte	0x06
	.zero		1


	//   ....[4]....
        /*0a84*/ 	.word	0x00000350
        /*0a88*/ 	.word	0x000000ff
        /*0a8c*/ 	.word	0x00028c38
        /*0a90*/ 	.short	0x0100
        /*0a92*/ 	.byte	0x06
	.zero		1


	//   ....[5]....
        /*0a94*/ 	.word	0x00000360
        /*0a98*/ 	.word	0x000000ff
        /*0a9c*/ 	.word	0x00028c48
        /*0aa0*/ 	.short	0x0100
        /*0aa2*/ 	.byte	0x06
	.zero		1


	//   ....[6]....
        /*0aa4*/ 	.word	0x00000490
        /*0aa8*/ 	.word	0x000000ff
        /*0aac*/ 	.word	0x00028c50
        /*0ab0*/ 	.short	0x0100
        /*0ab2*/ 	.byte	0x08
	.zero		1


	//   ....[7]....
        /*0ab4*/ 	.word	0x000004a0
        /*0ab8*/ 	.word	0x000000ff
        /*0abc*/ 	.word	0x00028c60
        /*0ac0*/ 	.short	0x0100
        /*0ac2*/ 	.byte	0x08
	.zero		1


	//   ....[8]....
        /*0ac4*/ 	.word	0x000004b0
        /*0ac8*/ 	.word	0x000000ff
        /*0acc*/ 	.word	0x00028c58
        /*0ad0*/ 	.short	0x0100
        /*0ad2*/ 	.byte	0x08
	.zero		1


	//   ....[9]....
        /*0ad4*/ 	.word	0x000004c0
        /*0ad8*/ 	.word	0x000000ff
        /*0adc*/ 	.word	0x00028c68
        /*0ae0*/ 	.short	0x0100
        /*0ae2*/ 	.byte	0x08
	.zero		1


	//   ....[10]....
        /*0ae4*/ 	.word	0x000005b0
        /*0ae8*/ 	.word	0x000000ff
        /*0aec*/ 	.word	0x00028c70
        /*0af0*/ 	.short	0x0100
        /*0af2*/ 	.byte	0x06
	.zero		1


	//   ....[11]....
        /*0af4*/ 	.word	0x000005c0
        /*0af8*/ 	.word	0x000000ff
        /*0afc*/ 	.word	0x00028c80
        /*0b00*/ 	.short	0x0100
        /*0b02*/ 	.byte	0x06
	.zero		1


	//   ....[12]....
        /*0b04*/ 	.word	0x000005d0
        /*0b08*/ 	.word	0x000000ff
        /*0b0c*/ 	.word	0x00028c78
        /*0b10*/ 	.short	0x0100
        /*0b12*/ 	.byte	0x06
	.zero		1


	//   ....[13]....
        /*0b14*/ 	.word	0x000005e0
        /*0b18*/ 	.word	0x000000ff
        /*0b1c*/ 	.word	0x00028c88
        /*0b20*/ 	.short	0x0100
        /*0b22*/ 	.byte	0x06
	.zero		1


	//   ....[14]....
        /*0b24*/ 	.word	0x00000710
        /*0b28*/ 	.word	0x000000ff
        /*0b2c*/ 	.word	0x00028c90
        /*0b30*/ 	.short	0x0100
        /*0b32*/ 	.byte	0x08
	.zero		1


	//   ....[15]....
        /*0b34*/ 	.word	0x00000720
        /*0b38*/ 	.word	0x000000ff
        /*0b3c*/ 	.word	0x00028ca0
        /*0b40*/ 	.short	0x0100
        /*0b42*/ 	.byte	0x08
	.zero		1


	//   ....[16]....
        /*0b44*/ 	.word	0x00000730
        /*0b48*/ 	.word	0x000000ff
        /*0b4c*/ 	.word	0x00028c98
        /*0b50*/ 	.short	0x0100
        /*0b52*/ 	.byte	0x08
	.zero		1


	//   ....[17]....
        /*0b54*/ 	.word	0x00000740
        /*0b58*/ 	.word	0x000000ff
        /*0b5c*/ 	.word	0x00028ca8
        /*0b60*/ 	.short	0x0100
        /*0b62*/ 	.byte	0x08
	.zero		1


	//   ....[18]....
        /*0b64*/ 	.word	0x00000870
        /*0b68*/ 	.word	0x000000ff
        /*0b6c*/ 	.word	0x00028cb0
        /*0b70*/ 	.short	0x0100
        /*0b72*/ 	.byte	0x08
	.zero		1


	//   ....[19]....
        /*0b74*/ 	.word	0x00000880
        /*0b78*/ 	.word	0x000000ff
        /*0b7c*/ 	.word	0x00028cc0
        /*0b80*/ 	.short	0x0100
        /*0b82*/ 	.byte	0x08
	.zero		1


	//   ....[20]....
        /*0b84*/ 	.word	0x00000890
        /*0b88*/ 	.word	0x000000ff
        /*0b8c*/ 	.word	0x00028cb8
        /*0b90*/ 	.short	0x0100
        /*0b92*/ 	.byte	0x08
	.zero		1


	//   ....[21]....
        /*0b94*/ 	.word	0x000008a0
        /*0b98*/ 	.word	0x000000ff
        /*0b9c*/ 	.word	0x00028cc8
        /*0ba0*/ 	.short	0x0100
        /*0ba2*/ 	.byte	0x08
	.zero		1


	//   ....[22]....
        /*0ba4*/ 	.word	0x00003080
        /*0ba8*/ 	.word	0x0000003a
        /*0bac*/ 	.word	0x00028c90
        /*0bb0*/ 	.short	0x010a
        /*0bb2*/ 	.byte	0x3f
	.zero		1


	//   ....[23]....
        /*0bb4*/ 	.word	0x00003b50
        /*0bb8*/ 	.word	0x0000003a
        /*0bbc*/ 	.word	0x00028c90
        /*0bc0*/ 	.short	0x010a
        /*0bc2*/ 	.byte	0x3f
	.zero		1


	//   ....[24]....
        /*0bc4*/ 	.word	0x00004420
        /*0bc8*/ 	.word	0x0000003a
        /*0bcc*/ 	.word	0x00028c90
        /*0bd0*/ 	.short	0x010a
        /*0bd2*/ 	.byte	0x3f
	.zero		1


	//   ....[25]....
        /*0bd4*/ 	.word	0x000047e0
        /*0bd8*/ 	.word	0x00000004
        /*0bdc*/ 	.word	0x00000000
        /*0be0*/ 	.short	0x0101
        /*0be2*/ 	.byte	0x3f
	.zero		1


	//   ....[26]....
        /*0be4*/ 	.word	0x00004820
        /*0be8*/ 	.word	0x0000003a
        /*0bec*/ 	.word	0x00028cb0
        /*0bf0*/ 	.short	0x010a
        /*0bf2*/ 	.byte	0x3f
	.zero		1


	//   ....[27]....
        /*0bf4*/ 	.word	0x00005150
        /*0bf8*/ 	.word	0x0000003a
        /*0bfc*/ 	.word	0x00000000
        /*0c00*/ 	.short	0x0101
        /*0c02*/ 	.byte	0x3f
	.zero		1


	//   ....[28]....
        /*0c04*/ 	.word	0x000059d0
        /*0c08*/ 	.word	0x0000000a
        /*0c0c*/ 	.word	0x00028c50
        /*0c10*/ 	.short	0x010a
        /*0c12*/ 	.byte	0x3f
	.zero		1


	//   ....[29]....
        /*0c14*/ 	.word	0x00005da0
        /*0c18*/ 	.word	0x0000000a
        /*0c1c*/ 	.word	0x00000000
        /*0c20*/ 	.short	0x0101
        /*0c22*/ 	.byte	0x3f
	.zero		1


	//   ....[30]....
        /*0c24*/ 	.word	0x000066a0
        /*0c28*/ 	.word	0x0000000a
        /*0c2c*/ 	.word	0x00028c50
        /*0c30*/ 	.short	0x010a
        /*0c32*/ 	.byte	0x3f
	.zero		1


	//   ....[31]....
        /*0c34*/ 	.word	0x000066f0
        /*0c38*/ 	.word	0x0000000a
        /*0c3c*/ 	.word	0x00028c50
        /*0c40*/ 	.short	0x010a
        /*0c42*/ 	.byte	0x3f
	.zero		1


	//   ....[32]....
        /*0c44*/ 	.word	0x00006a30
        /*0c48*/ 	.word	0x0000000a
        /*0c4c*/ 	.word	0x00000000
        /*0c50*/ 	.short	0x0101
        /*0c52*/ 	.byte	0x3f
	.zero		1


	//   ....[33]....
        /*0c54*/ 	.word	0x00007c10
        /*0c58*/ 	.word	0x00000002
        /*0c5c*/ 	.word	0x00028c00
        /*0c60*/ 	.short	0x010a
        /*0c62*/ 	.byte	0x3f
	.zero		1


	//   ....[34]....
        /*0c64*/ 	.word	0x00007c60
        /*0c68*/ 	.word	0x00000002
        /*0c6c*/ 	.word	0x00028c00
        /*0c70*/ 	.short	0x010a
        /*0c72*/ 	.byte	0x3f
	.zero		1


	//   ....[35]....
        /*0c74*/ 	.word	0x00008240
        /*0c78*/ 	.word	0x00000002
        /*0c7c*/ 	.word	0x00028c00
        /*0c80*/ 	.short	0x010a
        /*0c82*/ 	.byte	0x3f
	.zero		1


	//   ....[36]....
        /*0c84*/ 	.word	0x000091b0
        /*0c88*/ 	.word	0x00000002
        /*0c8c*/ 	.word	0x00028c00
        /*0c90*/ 	.short	0x010a
        /*0c92*/ 	.byte	0x3f
	.zero		1


	//   ....[37]....
        /*0c94*/ 	.word	0x0000a010
        /*0c98*/ 	.word	0x0000000c
        /*0c9c*/ 	.word	0x00028c30
        /*0ca0*/ 	.short	0x010a
        /*0ca2*/ 	.byte	0x3f
	.zero		1


	//   ....[38]....
        /*0ca4*/ 	.word	0x0000a0c0
        /*0ca8*/ 	.word	0x0000000c
        /*0cac*/ 	.word	0x00028c30
        /*0cb0*/ 	.short	0x010a
        /*0cb2*/ 	.byte	0x3f
	.zero		1


	//   ....[39]....
        /*0cb4*/ 	.word	0x0000b0e0
        /*0cb8*/ 	.word	0x00000015
        /*0cbc*/ 	.word	0x00000000
        /*0cc0*/ 	.short	0x0101
        /*0cc2*/ 	.byte	0x3f
	.zero		1


	//   ....[40]....
        /*0cc4*/ 	.word	0x0000b570
        /*0cc8*/ 	.word	0x0000000c
        /*0ccc*/ 	.word	0x00028c50
        /*0cd0*/ 	.short	0x010a
        /*0cd2*/ 	.byte	0x3f
	.zero		1


	//   ....[41]....
        /*0cd4*/ 	.word	0x0000b610
        /*0cd8*/ 	.word	0x0000000c
        /*0cdc*/ 	.word	0x00028c50
        /*0ce0*/ 	.short	0x010a
        /*0ce2*/ 	.byte	0x3f
	.zero		1


	//   ....[42]....
        /*0ce4*/ 	.word	0x0000b900
        /*0ce8*/ 	.word	0x0000000c
        /*0cec*/ 	.word	0x00000000
        /*0cf0*/ 	.short	0x0101
        /*0cf2*/ 	.byte	0x3f
	.zero		1


	//   ....[43]....
        /*0cf4*/ 	.word	0x0000ba10
        /*0cf8*/ 	.word	0x0000000e
        /*0cfc*/ 	.word	0x00028c30
        /*0d00*/ 	.short	0x010a
        /*0d02*/ 	.byte	0x3f
	.zero		1


	//   ....[44]....
        /*0d04*/ 	.word	0x0000bac0
        /*0d08*/ 	.word	0x0000000e
        /*0d0c*/ 	.word	0x00028c30
        /*0d10*/ 	.short	0x010a
        /*0d12*/ 	.byte	0x3f
	.zero		1


	//   ....[45]....
        /*0d14*/ 	.word	0x0000c3b0
        /*0d18*/ 	.word	0x000000aa
        /*0d1c*/ 	.word	0x00000000
        /*0d20*/ 	.short	0x0101
        /*0d22*/ 	.byte	0x3f
	.zero		1


	//   ....[46]....
        /*0d24*/ 	.word	0x0000d430
        /*0d28*/ 	.word	0x0000000e
        /*0d2c*/ 	.word	0x00028c50
        /*0d30*/ 	.short	0x010a
        /*0d32*/ 	.byte	0x3f
	.zero		1


	//   ....[47]....
        /*0d34*/ 	.word	0x0000d480
        /*0d38*/ 	.word	0x0000000e
        /*0d3c*/ 	.word	0x00028c50
        /*0d40*/ 	.short	0x010a
        /*0d42*/ 	.byte	0x3f
	.zero		1


	//   ....[48]....
        /*0d44*/ 	.word	0x0000d790
        /*0d48*/ 	.word	0x0000000e
        /*0d4c*/ 	.word	0x00000000
        /*0d50*/ 	.short	0x0101
        /*0d52*/ 	.byte	0x3f
	.zero		1


	//   ....[49]....
        /*0d54*/ 	.word	0x000100b0
        /*0d58*/ 	.word	0x00000000
        /*0d5c*/ 	.word	0x00000000
        /*0d60*/ 	.short	0x0101
        /*0d62*/ 	.byte	0x3f
	.zero		1


	//   ....[50]....
        /*0d64*/ 	.word	0x00010d20
        /*0d68*/ 	.word	0x00000004
        /*0d6c*/ 	.word	0x00000000
        /*0d70*/ 	.short	0x0101
        /*0d72*/ 	.byte	0x3f
	.zero		1


	//   ....[51]....
        /*0d74*/ 	.word	0x00014af0
        /*0d78*/ 	.word	0x00000011
        /*0d7c*/ 	.word	0x00028c20
        /*0d80*/ 	.short	0x010a
        /*0d82*/ 	.byte	0x3f
	.zero		1


	//   ....[52]....
        /*0d84*/ 	.word	0x00014b80
        /*0d88*/ 	.word	0x00000003
        /*0d8c*/ 	.word	0x00028ca0
        /*0d90*/ 	.short	0x010a
        /*0d92*/ 	.byte	0x3f
	.zero		1


	//   ....[53]....
        /*0d94*/ 	.word	0x00014dd0
        /*0d98*/ 	.word	0x00000003
        /*0d9c*/ 	.word	0x00028cc0
        /*0da0*/ 	.short	0x010a
        /*0da2*/ 	.byte	0x3f
	.zero		1


	//   ....[54]....
        /*0da4*/ 	.word	0x000157a0
        /*0da8*/ 	.word	0x00000008
        /*0dac*/ 	.word	0x00028ca0
        /*0db0*/ 	.short	0x010a
        /*0db2*/ 	.byte	0x3f
	.zero		1


	//   ....[55]....
        /*0db4*/ 	.word	0x000159e0
        /*0db8*/ 	.word	0x00000008
        /*0dbc*/ 	.word	0x00028cc0
        /*0dc0*/ 	.short	0x010a
        /*0dc2*/ 	.byte	0x3f
	.zero		1


	//   ....[56]....
        /*0dc4*/ 	.word	0x00017230
        /*0dc8*/ 	.word	0x0000001e
        /*0dcc*/ 	.word	0x00028c40
        /*0dd0*/ 	.short	0x010a
        /*0dd2*/ 	.byte	0x3f
	.zero		1


	//   ....[57]....
        /*0dd4*/ 	.word	0x000176b0
        /*0dd8*/ 	.word	0x0000001e
        /*0ddc*/ 	.word	0x00028c30
        /*0de0*/ 	.short	0x0107
        /*0de2*/ 	.byte	0x3f
	.zero		1


	//   ....[58]....
        /*0de4*/ 	.word	0x00017780
        /*0de8*/ 	.word	0x0000001e
        /*0dec*/ 	.word	0x00028c30
        /*0df0*/ 	.short	0x0101
        /*0df2*/ 	.byte	0x3f
	.zero		1


	//   ....[59]....
        /*0df4*/ 	.word	0x00018060
        /*0df8*/ 	.word	0x00000011
        /*0dfc*/ 	.word	0x00028c00
        /*0e00*/ 	.short	0x0107
        /*0e02*/ 	.byte	0x3f
	.zero		1


	//   ....[60]....
        /*0e04*/ 	.word	0x00018150
        /*0e08*/ 	.word	0x00000011
        /*0e0c*/ 	.word	0x00028c00
        /*0e10*/ 	.short	0x0101
        /*0e12*/ 	.byte	0x3f
	.zero		1


	//   ....[61]....
        /*0e14*/ 	.word	0x00018170
        /*0e18*/ 	.word	0x00000011
        /*0e1c*/ 	.word	0x00028c20
        /*0e20*/ 	.short	0x010a
        /*0e22*/ 	.byte	0x3f
	.zero		1


	//   ....[62]....
        /*0e24*/ 	.word	0x00018200
        /*0e28*/ 	.word	0x0000001e
        /*0e2c*/ 	.word	0x00028c60
        /*0e30*/ 	.short	0x010a
        /*0e32*/ 	.byte	0x3f
	.zero		1


	//   ....[63]....
        /*0e34*/ 	.word	0x00018b10
        /*0e38*/ 	.word	0x0000001e
        /*0e3c*/ 	.word	0x00028c50
        /*0e40*/ 	.short	0x0107
        /*0e42*/ 	.byte	0x3f
	.zero		1


	//   ....[64]....
        /*0e44*/ 	.word	0x00018be0
        /*0e48*/ 	.word	0x0000001e
        /*0e4c*/ 	.word	0x00028c50
        /*0e50*/ 	.short	0x0101
        /*0e52*/ 	.byte	0x3f
	.zero		1


	//   ....[65]....
        /*0e54*/ 	.word	0x00018f70
        /*0e58*/ 	.word	0x00000006
        /*0e5c*/ 	.word	0x00028c40
        /*0e60*/ 	.short	0x010a
        /*0e62*/ 	.byte	0x3f
	.zero		1


	//   ....[66]....
        /*0e64*/ 	.word	0x00019290
        /*0e68*/ 	.word	0x00000006
        /*0e6c*/ 	.word	0x00028c30
        /*0e70*/ 	.short	0x0107
        /*0e72*/ 	.byte	0x3f
	.zero		1


	//   ....[67]....
        /*0e74*/ 	.word	0x00019350
        /*0e78*/ 	.word	0x00000006
        /*0e7c*/ 	.word	0x00028c30
        /*0e80*/ 	.short	0x0101
        /*0e82*/ 	.byte	0x3f
	.zero		1


	//   ....[68]....
        /*0e84*/ 	.word	0x00019380
        /*0e88*/ 	.word	0x00000006
        /*0e8c*/ 	.word	0x00028c60
        /*0e90*/ 	.short	0x010a
        /*0e92*/ 	.byte	0x3f
	.zero		1


	//   ....[69]....
        /*0e94*/ 	.word	0x00019a30
        /*0e98*/ 	.word	0x00000006
        /*0e9c*/ 	.word	0x00028c50
        /*0ea0*/ 	.short	0x0107
        /*0ea2*/ 	.byte	0x3f
	.zero		1


	//   ....[70]....
        /*0ea4*/ 	.word	0x00019af0
        /*0ea8*/ 	.word	0x00000006
        /*0eac*/ 	.word	0x00028c50
        /*0eb0*/ 	.short	0x0101
        /*0eb2*/ 	.byte	0x3f
	.zero		1


	//   ....[71]....
        /*0eb4*/ 	.word	0x0001a970
        /*0eb8*/ 	.word	0x00000007
        /*0ebc*/ 	.word	0x00028c20
        /*0ec0*/ 	.short	0x010a
        /*0ec2*/ 	.byte	0x3f
	.zero		1


	//   ....[72]....
        /*0ec4*/ 	.word	0x0001aae0
        /*0ec8*/ 	.word	0x00000005
        /*0ecc*/ 	.word	0x00028c40
        /*0ed0*/ 	.short	0x010a
        /*0ed2*/ 	.byte	0x3f
	.zero		1


	//   ....[73]....
        /*0ed4*/ 	.word	0x0001ab80
        /*0ed8*/ 	.word	0x00000003
        /*0edc*/ 	.word	0x00028c40
        /*0ee0*/ 	.short	0x010a
        /*0ee2*/ 	.byte	0x3f
	.zero		1


	//   ....[74]....
        /*0ee4*/ 	.word	0x0001abc0
        /*0ee8*/ 	.word	0x00000005
        /*0eec*/ 	.word	0x00028c60
        /*0ef0*/ 	.short	0x010a
        /*0ef2*/ 	.byte	0x3f
	.zero		1


	//   ....[75]....
        /*0ef4*/ 	.word	0x0001ac00
        /*0ef8*/ 	.word	0x00000003
        /*0efc*/ 	.word	0x00028c60
        /*0f00*/ 	.short	0x010a
        /*0f02*/ 	.byte	0x3f
	.zero		1


	//   ....[76]....
        /*0f04*/ 	.word	0x0001ac60
        /*0f08*/ 	.word	0x0000003a
        /*0f0c*/ 	.word	0x00028c90
        /*0f10*/ 	.short	0x010a
        /*0f12*/ 	.byte	0x3f
	.zero		1


	//   ....[77]....
        /*0f14*/ 	.word	0x0001adc0
        /*0f18*/ 	.word	0x0000003a
        /*0f1c*/ 	.word	0x00028c90
        /*0f20*/ 	.short	0x010a
        /*0f22*/ 	.byte	0x3f
	.zero		1


	//   ....[78]....
        /*0f24*/ 	.word	0x0001af30
        /*0f28*/ 	.word	0x0000003a
        /*0f2c*/ 	.word	0x00028c90
        /*0f30*/ 	.short	0x010a
        /*0f32*/ 	.byte	0x3f
	.zero		1


	//   ....[79]....
        /*0f34*/ 	.word	0x0001b090
        /*0f38*/ 	.word	0x0000003a
        /*0f3c*/ 	.word	0x00028cb0
        /*0f40*/ 	.short	0x010a
        /*0f42*/ 	.byte	0x3f
	.zero		1


	//   ....[80]....
        /*0f44*/ 	.word	0x0001b0e0
        /*0f48*/ 	.word	0x0000000a
        /*0f4c*/ 	.word	0x00028c50
        /*0f50*/ 	.short	0x010a
        /*0f52*/ 	.byte	0x3f
	.zero		1


	//   ....[81]....
        /*0f54*/ 	.word	0x0001b130
        /*0f58*/ 	.word	0x0000000a
        /*0f5c*/ 	.word	0x00028c50
        /*0f60*/ 	.short	0x010a
        /*0f62*/ 	.byte	0x3f
	.zero		1


	//   ....[82]....
        /*0f64*/ 	.word	0x0001b350
        /*0f68*/ 	.word	0x00000002
        /*0f6c*/ 	.word	0x00028c00
        /*0f70*/ 	.short	0x010a
        /*0f72*/ 	.byte	0x3f
	.zero		1


	//   ....[83]....
        /*0f74*/ 	.word	0x0001b560
        /*0f78*/ 	.word	0x00000002
        /*0f7c*/ 	.word	0x00028c00
        /*0f80*/ 	.short	0x010a
        /*0f82*/ 	.byte	0x3f
	.zero		1


	//   ....[84]....
        /*0f84*/ 	.word	0x0001b5b0
        /*0f88*/ 	.word	0x0000000c
        /*0f8c*/ 	.word	0x00028c30
        /*0f90*/ 	.short	0x010a
        /*0f92*/ 	.byte	0x3f
	.zero		1


	//   ....[85]....
        /*0f94*/ 	.word	0x0001b600
        /*0f98*/ 	.word	0x0000000c
        /*0f9c*/ 	.word	0x00028c50
        /*0fa0*/ 	.short	0x010a
        /*0fa2*/ 	.byte	0x3f
	.zero		1


	//   ....[86]....
        /*0fa4*/ 	.word	0x0001b650
        /*0fa8*/ 	.word	0x0000000e
        /*0fac*/ 	.word	0x00028c30
        /*0fb0*/ 	.short	0x010a
        /*0fb2*/ 	.byte	0x3f
	.zero		1


	//   ....[87]....
        /*0fb4*/ 	.word	0x0001b6a0
        /*0fb8*/ 	.word	0x0000000e
        /*0fbc*/ 	.word	0x00028c50
        /*0fc0*/ 	.short	0x010a
        /*0fc2*/ 	.byte	0x3f
	.zero		1


	//   ....[88]....
        /*0fc4*/ 	.word	0x0001b840
        /*0fc8*/ 	.word	0x00000011
        /*0fcc*/ 	.word	0x00028c20
        /*0fd0*/ 	.short	0x010a
        /*0fd2*/ 	.byte	0x3f
	.zero		1


	//   ....[89]....
        /*0fd4*/ 	.word	0x0001b890
        /*0fd8*/ 	.word	0x00000003
        /*0fdc*/ 	.word	0x00028ca0
        /*0fe0*/ 	.short	0x010a
        /*0fe2*/ 	.byte	0x3f
	.zero		1


	//   ....[90]....
        /*0fe4*/ 	.word	0x0001b8e0
        /*0fe8*/ 	.word	0x00000003
        /*0fec*/ 	.word	0x00028cc0
        /*0ff0*/ 	.short	0x010a
        /*0ff2*/ 	.byte	0x3f
	.zero		1


	//   ....[91]....
        /*0ff4*/ 	.word	0x0001b930
        /*0ff8*/ 	.word	0x00000008
        /*0ffc*/ 	.word	0x00028ca0
        /*1000*/ 	.short	0x010a
        /*1002*/ 	.byte	0x3f
	.zero		1


	//   ....[92]....
        /*1004*/ 	.word	0x0001b980
        /*1008*/ 	.word	0x00000008
        /*100c*/ 	.word	0x00028cc0
        /*1010*/ 	.short	0x010a
        /*1012*/ 	.byte	0x3f
	.zero		1


	//   ....[93]....
        /*1014*/ 	.word	0x0001baa0
        /*1018*/ 	.word	0x0000001e
        /*101c*/ 	.word	0x00028c40
        /*1020*/ 	.short	0x010a
        /*1022*/ 	.byte	0x3f
	.zero		1


	//   ....[94]....
        /*1024*/ 	.word	0x0001c540
        /*1028*/ 	.word	0x00000011
        /*102c*/ 	.word	0x00028c20
        /*1030*/ 	.short	0x010a
        /*1032*/ 	.byte	0x3f
	.zero		1


	//   ....[95]....
        /*1034*/ 	.word	0x0001c590
        /*1038*/ 	.word	0x0000001e
        /*103c*/ 	.word	0x00028c60
        /*1040*/ 	.short	0x010a
        /*1042*/ 	.byte	0x3f
	.zero		1


	//   ....[96]....
        /*1044*/ 	.word	0x0001ce90
        /*1048*/ 	.word	0x00000006
        /*104c*/ 	.word	0x00028c40
        /*1050*/ 	.short	0x010a
        /*1052*/ 	.byte	0x3f
	.zero		1


	//   ....[97]....
        /*1054*/ 	.word	0x0001d350
        /*1058*/ 	.word	0x00000006
        /*105c*/ 	.word	0x00028c60
        /*1060*/ 	.short	0x010a
        /*1062*/ 	.byte	0x3f
	.zero		1


	//   ....[98]....
        /*1064*/ 	.word	0x0001e4f0
        /*1068*/ 	.word	0x00000007
        /*106c*/ 	.word	0x00028c20
        /*1070*/ 	.short	0x010a
        /*1072*/ 	.byte	0x3f
	.zero		1


	//   ....[99]....
        /*1074*/ 	.word	0x0001e690
        /*1078*/ 	.word	0x00000005
        /*107c*/ 	.word	0x00028c40
        /*1080*/ 	.short	0x010a
        /*1082*/ 	.byte	0x3f
	.zero		1


	//   ....[100]....
        /*1084*/ 	.word	0x0001e6e0
        /*1088*/ 	.word	0x00000003
        /*108c*/ 	.word	0x00028c40
        /*1090*/ 	.short	0x010a
        /*1092*/ 	.byte	0x3f
	.zero		1


	//   ....[101]....
        /*1094*/ 	.word	0x0001e730
        /*1098*/ 	.word	0x00000005
        /*109c*/ 	.word	0x00028c60
        /*10a0*/ 	.short	0x010a
        /*10a2*/ 	.byte	0x3f
	.zero		1


	//----- nvinfo : EIATTR_NUM_MBARRIERS
	.align		4
.L_682:
        /*10a4*/ 	.byte	0x03, 0x38
        /*10a6*/ 	.short	0x0016


	//----- nvinfo : EIATTR_EXIT_INSTR_OFFSETS
	.align		4
        /*10a8*/ 	.byte	0x04, 0x1c
        /*10aa*/ 	.short	(.L_684 - .L_683)


	//   ....[0]....
.L_683:
        /*10ac*/ 	.word	0x0001ac50


	//----- nvinfo : EIATTR_MAX_THREADS
	.align		4
.L_684:
        /*10b0*/ 	.byte	0x04, 0x05
        /*10b2*/ 	.short	(.L_686 - .L_685)
.L_685:
        /*10b4*/ 	.word	0x00000180
        /*10b8*/ 	.word	0x00000001
        /*10bc*/ 	.word	0x00000001


	//----- nvinfo : EIATTR_CRS_STACK_SIZE
	.align		4
.L_686:
        /*10c0*/ 	.byte	0x04, 0x1e
        /*10c2*/ 	.short	(.L_688 - .L_687)
.L_687:
        /*10c4*/ 	.word	0x00000000


	//----- nvinfo : EIATTR_CBANK_PARAM_SIZE
	.align		4
.L_688:
        /*10c8*/ 	.byte	0x03, 0x19
        /*10ca*/ 	.short	0x0af0


	//----- nvinfo : EIATTR_PARAM_CBANK
	.align		4
        /*10cc*/ 	.byte	0x04, 0x0a
        /*10ce*/ 	.short	(.L_690 - .L_689)
	.align		4
.L_689:
        /*10d0*/ 	.word	index@(.nv.constant0._ZN7cutlass13device_kernelIN5flash11enable_sm90INS1_16FlashAttnFwdSm90INS1_25CollectiveMainloopFwdSm90ILi2EN4cute5tupleIJNS5_1CILi1EEES8_S8_EEENS6_IJNS7_ILi64EEESA_SA_EEELi512ENS_10bfloat16_tEfNS_4arch4Sm90ELb0ELb0ELb1ELb1ELb1ELb1ELb0ELb0ELb0ELb1ELb1ELb0EEENS1_21CollectiveEpilogueFwdINS6_IJSA_NS7_ILi512EEESA_EEES9_SC_SE_Li256ELb1ELb1ELb1ELb0EEENS1_36VarlenDynamicPersistentTileSchedulerILi64ELi64ELi256ELi128ELb1ELb1ELb1ELb0ELb1ELb1EEEEEEEEEvNT_6ParamsE)
        /*10d4*/ 	.short	0x0210
        /*10d6*/ 	.short	0x0af0


	//----- nvinfo : EIATTR_SW_WAR
	.align		4
.L_690:
        /*10d8*/ 	.byte	0x04, 0x36
        /*10da*/ 	.short	(.L_692 - .L_691)
.L_691:
        /*10dc*/ 	.word	0x00000008
.L_692:


//--------------------- .nv.info._ZN7cutlass13device_kernelIN5flash11enable_sm90INS1_16FlashAttnFwdSm90INS1_25CollectiveMainloopFwdSm90ILi2EN4cute5tupleIJNS5_1CILi1EEES8_S8_EEENS6_IJNS7_ILi64EEESA_SA_EEELi512ENS_10bfloat16_tEfNS_4arch4Sm90ELb0ELb0ELb1ELb1ELb1ELb0ELb1ELb0ELb0ELb1ELb1ELb0EEENS1_21CollectiveEpilogueFwdINS6_IJSA_NS7_ILi512EEESA_EEES9_SC_SE_Li256ELb1ELb1ELb1ELb0EEENS1_36VarlenDynamicPersistentTileSchedulerILi64ELi64ELi256ELi128ELb1ELb1ELb1ELb0ELb1ELb1EEEEEEEEEvNT_6ParamsE --------------------------
	.section	.nv.info._ZN7cutlass13device_kernelIN5flash11enable_sm90INS1_16FlashAttnFwdSm90INS1_25CollectiveMainloopFwdSm90ILi2EN4cute5tupleIJNS5_1CILi1EEES8_S8_EEENS6_IJNS7_ILi64EEESA_SA_EEELi512ENS_10bfloat16_tEfNS_4arch4Sm90ELb0ELb0ELb1ELb1ELb1ELb0ELb1ELb0ELb0ELb1ELb1ELb0EEENS1_21CollectiveEpilogueFwdINS6_IJSA_NS7_ILi512EEESA_EEES9_SC_SE_Li256ELb1ELb1ELb1ELb0EEENS1_36VarlenDynamicPersistentTileSchedulerILi64ELi64ELi256ELi128ELb1ELb1ELb1ELb0ELb1ELb1EEEEEEEEEvNT_6ParamsE,"",@"SHT_CUDA_INFO"
	.sectionflags	@""
	.align	4


	//----- nvinfo : EIATTR_CUDA_API_VERSION
	.align		4
        /*0000*/ 	.byte	0x04, 0x37
        /*0002*/ 	.short	(.L_694 - .L_693)
.L_693:
        /*0004*/ 	.word	0x00000082


	//----- nvinfo : EIATTR_KPARAM_INFO
	.align		4
.L_694:
        /*0008*/ 	.byte	0x04, 0x17
        /*000a*/ 	.short	(.L_696 - .L_695)
.L_695:
        /*000c*/ 	.word	0x00000000
        /*0010*/ 	.short	0x0000
        /*0012*/ 	.short	0x0070
        /*0014*/ 	.byte	0x00, 0xf0, 0x01, 0x2e


	//----- nvinfo : EIATTR_SPARSE_MMA_MASK
	.align		4
.L_696:
        /*0018*/ 	.byte	0x03, 0x50
        /*001a*/ 	.short	0x0000


	//----- nvinfo : EIATTR_MAXREG_COUNT
	.align		4
        /*001c*/ 	.byte	0x03, 0x1b
        /*001e*/ 	.short	0x00a8


	//----- nvinfo : EIATTR_NUM_BARRIERS
	.align		4
        /*0020*/ 	.byte	0x02, 0x4c
        /*0022*/ 	.byte	0x10
	.zero		1


	//----- nvinfo : EIATTR_EXTERNS
	.align		4
        /*0024*/ 	.byte	0x04, 0x0f
        /*0026*/ 	.short	(.L_698 - .L_697)


	//   ....[0]....
	.align		4
.L_697:
        /*0028*/ 	.word	index@(__assertfail)


	//----- nvinfo : EIATTR_ANNOTATIONS
	.align		4
.L_698:
        /*002c*/ 	.byte	0x04, 0x55
        /*002e*/ 	.short	(.L_700 - .L_699)


	//   ....[0]....
.L_699:
        /* <DEDUP_REMOVED lines=22> */


	//----- nvinfo : EIATTR_MERCURY_ISA_VERSION
	.align		4
.L_700:
        /*0178*/ 	.byte	0x03, 0x5f
        /*017a*/ 	.short	0x0101


	//----- nvinfo : EIATTR_UNUSED_LOAD_BYTE_OFFSET
	.align		4
        /*017c*/ 	.byte	0x04, 0x44
        /*017e*/ 	.short	(.L_702 - .L_701)


	//   ....[0]....
.L_701:
        /*0180*/ 	.word	0x00000960
        /*0184*/ 	.word	0x0000fff0


	//   ....[1]....
        /*0188*/ 	.word	0x00009f30
        /*018c*/ 	.word	0x0000fff0


	//----- nvinfo : EIATTR_INT_WARP_WIDE_INSTR_OFFSETS
	.align		4
.L_702:
        /*0190*/ 	.byte	0x04, 0x31
        /*0192*/ 	.short	(.L_704 - .L_703)


	//   ....[0]....
.L_703:
        /*0194*/ 	.word	0x000000c0


	//   ....[1]....
        /*0198*/ 	.word	0x000000d0


	//   ....[2]....
        /*019c*/ 	.word	0x000000e0


	//   ....[3]....
        /*01a0*/ 	.word	0x00000180


	//   ....[4]....
        /*01a4*/ 	.word	0x0000fcf0


	//   ....[5]....
        /*01a8*/ 	.word	0x0000fd80


	//   ....[6]....
        /*01ac*/ 	.word	0x00014050


	//   ....[7]....
        /*01b0*/ 	.word	0x000140e0


	//----- nvinfo : EIATTR_COOP_GROUP_MASK_REGIDS
	.align		4
.L_704:
        /*01b4*/ 	.byte	0x04, 0x29
        /*01b6*/ 	.short	(.L_706 - .L_705)


	//   ....[0]....
.L_705:
        /*01b8*/ 	.word	0xffffffff


	//   ....[1]....
        /*01bc*/ 	.word	0xffffffff


	//   ....[2]....
        /*01c0*/ 	.word	0xffffffff


	//   ....[3]....
        /*01c4*/ 	.word	0xffffffff


	//   ....[4]....
        /*01c8*/ 	.word	0xffffffff


	//   ....[5]....
        /*01cc*/ 	.word	0xffffffff


	//   ....[6]....
        /*01d0*/ 	.word	0xffffffff


	//   ....[7]....
        /*01d4*/ 	.word	0xffffffff


	//   ....[8]....
        /*01d8*/ 	.word	0xffffffff


	//   ....[9]....
        /*01dc*/ 	.word	0xffffffff


	//   ....[10]....
        /*01e0*/ 	.word	0xffffffff


	//   ....[11]....
        /*01e4*/ 	.word	0xffffffff


	//   ....[12]....
        /*01e8*/ 	.word	0xffffffff


	//   ....[13]....
        /*01ec*/ 	.word	0xffffffff


	//   ....[14]....
        /*01f0*/ 	.word	0xffffffff


	//   ....[15]....
        /*01f4*/ 	.word	0xffffffff


	//   ....[16]....
        /*01f8*/ 	.word	0xffffffff


	//   ....[17]....
        /*01fc*/ 	.word	0xffffffff


	//   ....[18]....
        /*0200*/ 	.word	0xffffffff


	//   ....[19]....
        /*0204*/ 	.word	0xffffffff


	//   ....[20]....
        /*0208*/ 	.word	0xffffffff


	//   ....[21]....
        /*020c*/ 	.word	0xffffffff


	//   ....[22]....
        /*0210*/ 	.word	0xffffffff


	//   ....[23]....
        /*0214*/ 	.word	0xffffffff


	//   ....[24]....
        /*0218*/ 	.word	0xffffffff


	//   ....[25]....
        /*021c*/ 	.word	0xffffffff


	//   ....[26]....
        /*0220*/ 	.word	0xffffffff


	//   ....[27]....
        /*0224*/ 	.word	0xffffffff


	//   ....[28]....
        /*0228*/ 	.word	0xffffffff


	//   ....[29]....
        /*022c*/ 	.word	0xffffffff


	//   ....[30]....
        /*0230*/ 	.word	0xffffffff


	//   ....[31]....
        /*0234*/ 	.word	0xffffffff


	//   ....[32]....
        /*0238*/ 	.word	0xffffffff


	//   ....[33]....
        /*023c*/ 	.word	0xffffffff


	//   ....[34]....
        /*0240*/ 	.word	0xffffffff


	//   ....[35]....
        /*0244*/ 	.word	0xffffffff


	//   ....[36]....
        /*0248*/ 	.word	0xffffffff


	//   ....[37]....
        /*024c*/ 	.word	0xffffffff


	//   ....[38]....
        /*0250*/ 	.word	0xffffffff


	//   ....[39]....
        /*0254*/ 	.word	0xffffffff


	//   ....[40]....
        /*0258*/ 	.word	0xffffffff


	//   ....[41]....
        /*025c*/ 	.word	0xffffffff


	//   ....[42]....
        /*0260*/ 	.word	0xffffffff


	//   ....[43]....
        /*0264*/ 	.word	0xffffffff


	//   ....[44]....
        /*0268*/ 	.word	0xffffffff


	//   ....[45]....
        /*026c*/ 	.word	0xffffffff


	//   ....[46]....
        /*0270*/ 	.word	0xffffffff


	//   ....[47]....
        /*0274*/ 	.word	0xffffffff


	//   ....[48]....
        /*0278*/ 	.word	0xffffffff


	//   ....[49]....
        /*027c*/ 	.word	0xffffffff


	//   ....[50]....
        /*0280*/ 	.word	0xffffffff


	//   ....[51]....
        /*0284*/ 	.word	0xffffffff


	//   ....[52]....
        /*0288*/ 	.word	0xffffffff


	//   ....[53]....
        /*028c*/ 	.word	0xffffffff


	//   ....[54]....
        /*0290*/ 	.word	0xffffffff


	//   ....[55]....
        /*0294*/ 	.word	0xffffffff


	//   ....[56]....
        /*0298*/ 	.word	0xffffffff


	//   ....[57]....
        /*029c*/ 	.word	0xffffffff


	//   ....[58]....
        /*02a0*/ 	.word	0xffffffff


	//   ....[59]....
        /*02a4*/ 	.word	0xffffffff


	//   ....[60]....
        /*02a8*/ 	.word	0xffffffff


	//   ....[61]....
        /*02ac*/ 	.word	0xffffffff


	//   ....[62]....
        /*02b0*/ 	.word	0xffffffff


	//   ....[63]....
        /*02b4*/ 	.word	0xffffffff


	//   ....[64]....
        /*02b8*/ 	.word	0xffffffff


	//   ....[65]....
        /*02bc*/ 	.word	0xffffffff


	//   ....[66]....
        /*02c0*/ 	.word	0xffffffff


	//   ....[67]....
        /*02c4*/ 	.word	0xffffffff


	//   ....[68]....
        /*02c8*/ 	.word	0xffffffff


	//   ....[69]....
        /*02cc*/ 	.word	0xffffffff


	//   ....[70]....
        /*02d0*/ 	.word	0xffffffff


	//   ....[71]....
        /*02d4*/ 	.word	0xffffffff


	//   ....[72]....
        /*02d8*/ 	.word	0xffffffff


	//   ....[73]....
        /*02dc*/ 	.word	0xffffffff


	//   ....[74]....
        /*02e0*/ 	.word	0xffffffff


	//   ....[75]....
        /*02e4*/ 	.word	0xffffffff


	//   ....[76]....
        /*02e8*/ 	.word	0xffffffff


	//   ....[77]....
        /*02ec*/ 	.word	0xffffffff


	//   ....[78]....
        /*02f0*/ 	.word	0xffffffff


	//   ....[79]....
        /*02f4*/ 	.word	0xffffffff


	//   ....[80]....
        /*02f8*/ 	.word	0xffffffff


	//   ....[81]....
        /*02fc*/ 	.word	0xffffffff


	//   ....[82]....
        /*0300*/ 	.word	0xffffffff


	//   ....[83]....
        /*0304*/ 	.word	0xffffffff


	//   ....[84]....
        /*0308*/ 	.word	0xffffffff


	//   ....[85]....
        /*030c*/ 	.word	0xffffffff


	//   ....[86]....
        /*0310*/ 	.word	0xffffffff


	//   ....[87]....
        /*0314*/ 	.word	0xffffffff


	//   ....[88]....
        /*0318*/ 	.word	0xffffffff


	//   ....[89]....
        /*031c*/ 	.word	0xffffffff


	//   ....[90]....
        /*0320*/ 	.word	0xffffffff


	//   ....[91]....
        /*0324*/ 	.word	0xffffffff


	//   ....[92]....
        /*0328*/ 	.word	0xffffffff


	//   ....[93]....
        /*032c*/ 	.word	0xffffffff


	//   ....[94]....
        /*0330*/ 	.word	0xffffffff


	//   ....[95]....
        /*0334*/ 	.word	0xffffffff


	//   ....[96]....
        /*0338*/ 	.word	0xffffffff


	//   ....[97]....
        /*033c*/ 	.word	0xffffffff


	//   ....[98]....
        /*0340*/ 	.word	0xffffffff


	//   ....[99]....
        /*0344*/ 	.word	0xffffffff


	//   ....[100]....
        /*0348*/ 	.word	0xffffffff


	//   ....[101]....
        /*034c*/ 	.word	0xffffffff


	//   ....[102]....
        /*0350*/ 	.word	0xffffffff


	//   ....[103]....
        /*0354*/ 	.word	0xffffffff


	//   ....[104]....
        /*0358*/ 	.word	0xffffffff


	//   ....[105]....
        /*035c*/ 	.word	0xffffffff


	//   ....[106]....
        /*0360*/ 	.word	0xffffffff


	//   ....[107]....
        /*0364*/ 	.word	0xffffffff


	//   ....[108]....
        /*0368*/ 	.word	0xffffffff


	//   ....[109]....
        /*036c*/ 	.word	0xffffffff


	//   ....[110]....
        /*0370*/ 	.word	0xffffffff


	//   ....[111]....
        /*0374*/ 	.word	0xffffffff


	//   ....[112]....
        /*0378*/ 	.word	0xffffffff


	//   ....[113]....
        /*037c*/ 	.word	0xffffffff


	//   ....[114]....
        /*0380*/ 	.word	0xffffffff


	//   ....[115]....
        /*0384*/ 	.word	0xffffffff


	//   ....[116]....
        /*0388*/ 	.word	0xffffffff


	//   ....[117]....
        /*038c*/ 	.word	0xffffffff


	//   ....[118]....
        /*0390*/ 	.word	0xffffffff


	//   ....[119]....
        /*0394*/ 	.word	0xffffffff


	//   ....[120]....
        /*0398*/ 	.word	0xffffffff


	//   ....[121]....
        /*039c*/ 	.word	0xffffffff


	//   ....[122]....
        /*03a0*/ 	.word	0xffffffff


	//   ....[123]....
        /*03a4*/ 	.word	0xffffffff


	//   ....[124]....
        /*03a8*/ 	.word	0xffffffff


	//   ....[125]....
        /*03ac*/ 	.word	0x0500000f


	//   ....[126]....
        /*03b0*/ 	.word	0x0500000f


	//   ....[127]....
        /*03b4*/ 	.word	0x0500000f


	//   ....[128]....
        /*03b8*/ 	.word	0x0500000f


	//   ....[129]....
        /*03bc*/ 	.word	0x0500000f


	//   ....[130]....
        /*03c0*/ 	.word	0x0500000f


	//   ....[131]....
        /*03c4*/ 	.word	0x0500000f


	//   ....[132]....
        /*03c8*/ 	.word	0x0500000f


	//   ....[133]....
        /*03cc*/ 	.word	0x0500000f


	//   ....[134]....
        /*03d0*/ 	.word	0x0500000f


	//   ....[135]....
        /*03d4*/ 	.word	0x0500000f


	//   ....[136]....
        /*03d8*/ 	.word	0x0500000f


	//   ....[137]....
        /*03dc*/ 	.word	0x0500000f


	//   ....[138]....
        /*03e0*/ 	.word	0x0500000f


	//   ....[139]....
        /*03e4*/ 	.word	0x0500000f


	//   ....[140]....
        /*03e8*/ 	.word	0x0500000f


	//   ....[141]....
        /*03ec*/ 	.word	0x0500000f


	//   ....[142]....
        /*03f0*/ 	.word	0x0500000f


	//   ....[143]....
        /*03f4*/ 	.word	0x0500000f


	//   ....[144]....
        /*03f8*/ 	.word	0x0500000f


	//   ....[145]....
        /*03fc*/ 	.word	0x0500000f


	//   ....[146]....
        /*0400*/ 	.word	0x0500000f


	//   ....[147]....
        /*0404*/ 	.word	0x0500000f


	//   ....[148]....
        /*0408*/ 	.word	0x0500000f


	//   ....[149]....
        /*040c*/ 	.word	0x0500000f


	//   ....[150]....
        /*0410*/ 	.word	0x0500000f


	//   ....[151]....
        /*0414*/ 	.word	0x0500000f


	//   ....[152]....
        /*0418*/ 	.word	0x0500000f


	//   ....[153]....
        /*041c*/ 	.word	0x0500000f


	//   ....[154]....
        /*0420*/ 	.word	0x0500000f


	//   ....[155]....
        /*0424*/ 	.word	0x0500000f


	//   ....[156]....
        /*0428*/ 	.word	0x0500000f


	//   ....[157]....
        /*042c*/ 	.word	0x0500000f


	//   ....[158]....
        /*0430*/ 	.word	0x0500000f


	//   ....[159]....
        /*0434*/ 	.word	0x0500000f


	//   ....[160]....
        /*0438*/ 	.word	0x0500000f


	//   ....[161]....
        /*043c*/ 	.word	0x0500000f


	//   ....[162]....
        /*0440*/ 	.word	0x0500000f


	//   ....[163]....
        /*0444*/ 	.word	0x0500000f


	//   ....[164]....
        /*0448*/ 	.word	0x0500000f


	//   ....[165]....
        /*044c*/ 	.word	0x0500000f


	//   ....[166]....
        /*0450*/ 	.word	0x0500000f


	//   ....[167]....
        /*0454*/ 	.word	0x0500000f


	//   ....[168]....
        /*0458*/ 	.word	0x0500000f


	//   ....[169]....
        /*045c*/ 	.word	0x0500000f


	//   ....[170]....
        /*0460*/ 	.word	0x0500000f


	//   ....[171]....
        /*0464*/ 	.word	0x0500000f


	//   ....[172]....
        /*0468*/ 	.word	0x0500000f


	//   ....[173]....
        /*046c*/ 	.word	0x0500000f


	//   ....[174]....
        /*0470*/ 	.word	0x0500000f


	//   ....[175]....
        /*0474*/ 	.word	0x0500000f


	//   ....[176]....
        /*0478*/ 	.word	0x0500000f


	//   ....[177]....
        /*047c*/ 	.word	0x0500000f


	//   ....[178]....
        /*0480*/ 	.word	0x0500000f


	//   ....[179]....
        /*0484*/ 	.word	0x0500000f


	//   ....[180]....
        /*0488*/ 	.word	0x0500000f


	//   ....[181]....
        /*048c*/ 	.word	0x0500000f


	//   ....[182]....
        /*0490*/ 	.word	0x0500000f


	//   ....[183]....
        /*0494*/ 	.word	0x0500000f


	//   ....[184]....
        /*0498*/ 	.word	0x0500000f


	//   ....[185]....
        /*049c*/ 	.word	0x0500000f


	//   ....[186]....
        /*04a0*/ 	.word	0x0500000f


	//   ....[187]....
        /*04a4*/ 	.word	0x0500000f


	//   ....[188]....
        /*04a8*/ 	.word	0x0500000f


	//   ....[189]....
        /*04ac*/ 	.word	0x0500000f


	//   ....[190]....
        /*04b0*/ 	.word	0x0500000f


	//   ....[191]....
        /*04b4*/ 	.word	0x0500000f


	//   ....[192]....
        /*04b8*/ 	.word	0x0500000f


	//----- nvinfo : EIATTR_COOP_GROUP_INSTR_OFFSETS
	.align		4
.L_706:
        /*04bc*/ 	.byte	0x04, 0x28
        /*04be*/ 	.short	(.L_708 - .L_707)


	//   ....[0]....
.L_707:
        /*04c0*/ 	.word	0x00000080


	//   ....[1]....
        /*04c4*/ 	.word	0x00000090


	//   ....[2]....
        /*04c8*/ 	.word	0x000002b0


	//   ....[3]....
        /*04cc*/ 	.word	0x00000410


	//   ....[4]....
        /*04d0*/ 	.word	0x00000530


	//   ....[5]....
        /*04d4*/ 	.word	0x00000690


	//   ....[6]....
        /*04d8*/ 	.word	0x00001d10


	//   ....[7]....
        /*04dc*/ 	.word	0x00003ae0


	//   ....[8]....
        /*04e0*/ 	.word	0x00004290


	//   ....[9]....
        /*04e4*/ 	.word	0x00005b10


	//   ....[10]....
        /*04e8*/ 	.word	0x00005b70


	//   ....[11]....
        /*04ec*/ 	.word	0x00005d80


	//   ....[12]....
        /*04f0*/ 	.word	0x00005e40


	//   ....[13]....
        /*04f4*/ 	.word	0x00006580


	//   ....[14]....
        /*04f8*/ 	.word	0x00006af0


	//   ....[15]....
        /*04fc*/ 	.word	0x00007ea0


	//   ....[16]....
        /*0500*/ 	.word	0x00007f10


	//   ....[17]....
        /*0504*/ 	.word	0x00008780


	//   ....[18]....
        /*0508*/ 	.word	0x00008820


	//   ....[19]....
        /*050c*/ 	.word	0x00009390


	//   ....[20]....
        /*0510*/ 	.word	0x00009440


	//   ....[21]....
        /*0514*/ 	.word	0x00009470


	//   ....[22]....
        /*0518*/ 	.word	0x000094d0


	//   ....[23]....
        /*051c*/ 	.word	0x000094f0


	//   ....[24]....
        /*0520*/ 	.word	0x0000acb0


	//   ....[25]....
        /*0524*/ 	.word	0x0000b060


	//   ....[26]....
        /*0528*/ 	.word	0x0000b070


	//   ....[27]....
        /*052c*/ 	.word	0x0000b080


	//   ....[28]....
        /*0530*/ 	.word	0x0000b090


	//   ....[29]....
        /*0534*/ 	.word	0x0000bce0


	//   ....[30]....
        /*0538*/ 	.word	0x0000bd10


	//   ....[31]....
        /*053c*/ 	.word	0x0000bfc0


	//   ....[32]....
        /*0540*/ 	.word	0x0000bfe0


	//   ....[33]....
        /*0544*/ 	.word	0x0000c7a0


	//   ....[34]....
        /*0548*/ 	.word	0x0000c7d0


	//   ....[35]....
        /*054c*/ 	.word	0x0000d020


	//   ....[36]....
        /*0550*/ 	.word	0x0000d040


	//   ....[37]....
        /*0554*/ 	.word	0x0000e310


	//   ....[38]....
        /*0558*/ 	.word	0x0000e340


	//   ....[39]....
        /*055c*/ 	.word	0x0000e580


	//   ....[40]....
        /*0560*/ 	.word	0x0000e5a0


	//   ....[41]....
        /*0564*/ 	.word	0x0000e860


	//   ....[42]....
        /*0568*/ 	.word	0x0000ea50


	//   ....[43]....
        /*056c*/ 	.word	0x0000ea80


	//   ....[44]....
        /*0570*/ 	.word	0x0000eab0


	//   ....[45]....
        /*0574*/ 	.word	0x0000eae0


	//   ....[46]....
        /*0578*/ 	.word	0x0000eb10


	//   ....[47]....
        /*057c*/ 	.word	0x0000eb40


	//   ....[48]....
        /*0580*/ 	.word	0x0000ecb0


	//   ....[49]....
        /*0584*/ 	.word	0x0000ece0


	//   ....[50]....
        /*0588*/ 	.word	0x0000ed10


	//   ....[51]....
        /*058c*/ 	.word	0x0000ed40


	//   ....[52]....
        /*0590*/ 	.word	0x0000ed70


	//   ....[53]....
        /*0594*/ 	.word	0x0000eda0


	//   ....[54]....
        /*0598*/ 	.word	0x0000ee30


	//   ....[55]....
        /*059c*/ 	.word	0x0000ee60


	//   ....[56]....
        /*05a0*/ 	.word	0x0000ee70


	//   ....[57]....
        /*05a4*/ 	.word	0x0000ef00


	//   ....[58]....
        /*05a8*/ 	.word	0x00010b10


	//   ....[59]....
        /*05ac*/ 	.word	0x00010b30


	//   ....[60]....
        /*05b0*/ 	.word	0x00010bc0


	//   ....[61]....
        /*05b4*/ 	.word	0x00010be0


	//   ....[62]....
        /*05b8*/ 	.word	0x00010c60


	//   ....[63]....
        /*05bc*/ 	.word	0x00010c80


	//   ....[64]....
        /*05c0*/ 	.word	0x00010c90


	//   ....[65]....
        /*05c4*/ 	.word	0x00010ca0


	//   ....[66]....
        /*05c8*/ 	.word	0x00011420


	//   ....[67]....
        /*05cc*/ 	.word	0x00011460


	//   ....[68]....
        /*05d0*/ 	.word	0x00011520


	//   ....[69]....
        /*05d4*/ 	.word	0x00011540


	//   ....[70]....
        /*05d8*/ 	.word	0x000115e0


	//   ....[71]....
        /*05dc*/ 	.word	0x00011600


	//   ....[72]....
        /*05e0*/ 	.word	0x00011610


	//   ....[73]....
        /*05e4*/ 	.word	0x00011690


	//   ....[74]....
        /*05e8*/ 	.word	0x00011ef0


	//   ....[75]....
        /*05ec*/ 	.word	0x00011f10


	//   ....[76]....
        /*05f0*/ 	.word	0x000120b0


	//   ....[77]....
        /*05f4*/ 	.word	0x000120e0


	//   ....[78]....
        /*05f8*/ 	.word	0x000121f0


	//   ....[79]....
        /*05fc*/ 	.word	0x00012200


	//   ....[80]....
        /*0600*/ 	.word	0x00012230


	//   ....[81]....
        /*0604*/ 	.word	0x00012240


	//   ....[82]....
        /*0608*/ 	.word	0x00012850


	//   ....[83]....
        /*060c*/ 	.word	0x00012880


	//   ....[84]....
        /*0610*/ 	.word	0x00012a70


	//   ....[85]....
        /*0614*/ 	.word	0x00012ab0


	//   ....[86]....
        /*0618*/ 	.word	0x00012ac0


	//   ....[87]....
        /*061c*/ 	.word	0x00012ad0


	//   ....[88]....
        /*0620*/ 	.word	0x00012c20


	//   ....[89]....
        /*0624*/ 	.word	0x00012d70


	//   ....[90]....
        /*0628*/ 	.word	0x00013580


	//   ....[91]....
        /*062c*/ 	.word	0x000135a0


	//   ....[92]....
        /*0630*/ 	.word	0x000135f0


	//   ....[93]....
        /*0634*/ 	.word	0x00013600


	//   ....[94]....
        /*0638*/ 	.word	0x00013640


	//   ....[95]....
        /*063c*/ 	.word	0x00013650


	//   ....[96]....
        /*0640*/ 	.word	0x00013660


	//   ....[97]....
        /*0644*/ 	.word	0x000136a0


	//   ....[98]....
        /*0648*/ 	.word	0x000139a0


	//   ....[99]....
        /*064c*/ 	.word	0x000139e0


	//   ....[100]....
        /*0650*/ 	.word	0x00013a00


	//   ....[101]....
        /*0654*/ 	.word	0x00013a20


	//   ....[102]....
        /*0658*/ 	.word	0x00013a50


	//   ....[103]....
        /*065c*/ 	.word	0x00013a70


	//   ....[104]....
        /*0660*/ 	.word	0x00013b70


	//   ....[105]....
        /*0664*/ 	.word	0x00013cc0


	//   ....[106]....
        /*0668*/ 	.word	0x00014300


	//   ....[107]....
        /*066c*/ 	.word	0x00014330


	//   ....[108]....
        /*0670*/ 	.word	0x00014390


	//   ....[109]....
        /*0674*/ 	.word	0x000143c0


	//   ....[110]....
        /*0678*/ 	.word	0x000143f0


	//   ....[111]....
        /*067c*/ 	.word	0x00014420


	//   ....[112]....
        /*0680*/ 	.word	0x00014450


	//   ....[113]....
        /*0684*/ 	.word	0x00014480


	//   ....[114]....
        /*0688*/ 	.word	0x00014620


	//   ....[115]....
        /*068c*/ 	.word	0x00014650


	//   ....[116]....
        /*0690*/ 	.word	0x00014680


	//   ....[117]....
        /*0694*/ 	.word	0x000146b0


	//   ....[118]....
        /*0698*/ 	.word	0x000146e0


	//   ....[119]....
        /*069c*/ 	.word	0x00014710


	//   ....[120]....
        /*06a0*/ 	.word	0x000147d0


	//   ....[121]....
        /*06a4*/ 	.word	0x000147f0


	//   ....[122]....
        /*06a8*/ 	.word	0x00014800


	//   ....[123]....
        /*06ac*/ 	.word	0x00014860


	//   ....[124]....
        /*06b0*/ 	.word	0x00014e80


	//   ....[125]....
        /*06b4*/ 	.word	0x000153b0


	//   ....[126]....
        /*06b8*/ 	.word	0x000154a0


	//   ....[127]....
        /*06bc*/ 	.word	0x00015540


	//   ....[128]....
        /*06c0*/ 	.word	0x000155a0


	//   ....[129]....
        /*06c4*/ 	.word	0x00015690


	//   ....[130]....
        /*06c8*/ 	.word	0x00015700


	//   ....[131]....
        /*06cc*/ 	.word	0x000157f0


	//   ....[132]....
        /*06d0*/ 	.word	0x00015860


	//   ....[133]....
        /*06d4*/ 	.word	0x00015900


	//   ....[134]....
        /*06d8*/ 	.word	0x00015a00


	//   ....[135]....
        /*06dc*/ 	.word	0x00015a90


	//   ....[136]....
        /*06e0*/ 	.word	0x00015af0


	//   ....[137]....
        /*06e4*/ 	.word	0x00015be0


	//   ....[138]....
        /*06e8*/ 	.word	0x00015c60


	//   ....[139]....
        /*06ec*/ 	.word	0x00015d60


	//   ....[140]....
        /*06f0*/ 	.word	0x00015dd0


	//   ....[141]....
        /*06f4*/ 	.word	0x00015eb0


	//   ....[142]....
        /*06f8*/ 	.word	0x000161c0


	//   ....[143]....
        /*06fc*/ 	.word	0x00016280


	//   ....[144]....
        /*0700*/ 	.word	0x000164f0


	//   ....[145]....
        /*0704*/ 	.word	0x00016540


	//   ....[146]....
        /*0708*/ 	.word	0x00016750


	//   ....[147]....
        /*070c*/ 	.word	0x000167a0


	//   ....[148]....
        /*0710*/ 	.word	0x00016950


	//   ....[149]....
        /*0714*/ 	.word	0x000169a0


	//   ....[150]....
        /*0718*/ 	.word	0x00016ae0


	//   ....[151]....
        /*071c*/ 	.word	0x00016be0


	//   ....[152]....
        /*0720*/ 	.word	0x00016e50


	//   ....[153]....
        /*0724*/ 	.word	0x00016ea0


	//   ....[154]....
        /*0728*/ 	.word	0x00017070


	//   ....[155]....
        /*072c*/ 	.word	0x000170c0


	//   ....[156]....
        /*0730*/ 	.word	0x00017290


	//   ....[157]....
        /*0734*/ 	.word	0x000172e0


	//   ....[158]....
        /*0738*/ 	.word	0x000173d0


	//   ....[159]....
        /*073c*/ 	.word	0x00017470


	//   ....[160]....
        /*0740*/ 	.word	0x000174d0


	//   ....[161]....
        /*0744*/ 	.word	0x00017580


	//   ....[162]....
        /*0748*/ 	.word	0x000175e0


	//   ....[163]....
        /*074c*/ 	.word	0x00017690


	//   ....[164]....
        /*0750*/ 	.word	0x000176f0


	//   ....[165]....
        /*0754*/ 	.word	0x000177a0


	//   ....[166]....
        /*0758*/ 	.word	0x00017890


	//   ....[167]....
        /*075c*/ 	.word	0x00017970


	//   ....[168]....
        /*0760*/ 	.word	0x00017a80


	//   ....[169]....
        /*0764*/ 	.word	0x00017b80


	//   ....[170]....
        /*0768*/ 	.word	0x00017cb0


	//   ....[171]....
        /*076c*/ 	.word	0x00017d90


	//   ....[172]....
        /*0770*/ 	.word	0x00017e90


	//   ....[173]....
        /*0774*/ 	.word	0x00017f70


	//   ....[174]....
        /*0778*/ 	.word	0x00018000


	//   ....[175]....
        /*077c*/ 	.word	0x000180a0


	//   ....[176]....
        /*0780*/ 	.word	0x00018220


	//   ....[177]....
        /*0784*/ 	.word	0x00018290


	//   ....[178]....
        /*0788*/ 	.word	0x00018300


	//   ....[179]....
        /*078c*/ 	.word	0x00018370


	//   ....[180]....
        /*0790*/ 	.word	0x000183e0


	//   ....[181]....
        /*0794*/ 	.word	0x00018460


	//   ....[182]....
        /*0798*/ 	.word	0x000184e0


	//   ....[183]....
        /*079c*/ 	.word	0x00018570


	//   ....[184]....
        /*07a0*/ 	.word	0x000185e0


	//   ....[185]....
        /*07a4*/ 	.word	0x00018650


	//   ....[186]....
        /*07a8*/ 	.word	0x000186c0


	//   ....[187]....
        /*07ac*/ 	.word	0x00018740


	//   ....[188]....
        /*07b0*/ 	.word	0x000187b0


	//   ....[189]....
        /*07b4*/ 	.word	0x00018850


	//   ....[190]....
        /*07b8*/ 	.word	0x000188a0


	//   ....[191]....
        /*07bc*/ 	.word	0x00018930


	//   ....[192]....
        /*07c0*/ 	.word	0x00018a60


	//----- nvinfo : EIATTR_REG_RECONFIG
	.align		4
.L_708:
        /*07c4*/ 	.byte	0x01, 0x54
	.zero		2


	//----- nvinfo : EIATTR_SYSCALL_OFFSETS
	.align		4
        /*07c8*/ 	.byte	0x04, 0x46
        /*07ca*/ 	.short	(.L_710 - .L_709)


	//   ....[0]....
.L_709:
        /*07cc*/ 	.word	0x00003ca0


	//   ....[1]....
        /*07d0*/ 	.word	0x0000fee0


	//   ....[2]....
        /*07d4*/ 	.word	0x00010030


	//   ....[3]....
        /*07d8*/ 	.word	0x00010120


	//   ....[4]....
        /*07dc*/ 	.word	0x00011040


	//   ....[5]....
        /*07e0*/ 	.word	0x00011910


	//----- nvinfo : EIATTR_MBARRIER_INSTR_OFFSETS
	.align		4
.L_710:
        /*07e4*/ 	.byte	0x04, 0x39
        /*07e6*/ 	.short	(.L_712 - .L_711)


	//   ....[0]....
.L_711:
        /*07e8*/ 	.word	0x00000190
        /*07ec*/ 	.word	0x000000ff
        /*07f0*/ 	.word	0x00038800
        /*07f4*/ 	.short	0x0100
        /*07f6*/ 	.byte	0x08
	.zero		1


	//   ....[1]....
        /*07f8*/ 	.word	0x000001a0
        /*07fc*/ 	.word	0x000000ff
        /*0800*/ 	.word	0x00038810
        /*0804*/ 	.short	0x0100
        /*0806*/ 	.byte	0x08
	.zero		1


	//   ....[2]....
        /*0808*/ 	.word	0x000001b0
        /*080c*/ 	.word	0x000000ff
        /*0810*/ 	.word	0x00038820
        /*0814*/ 	.short	0x0100
        /*0816*/ 	.byte	0x08
	.zero		1


	//   ....[3]....
        /*0818*/ 	.word	0x00000260
        /*081c*/ 	.word	0x000000ff
        /*0820*/ 	.word	0x00038830
        /*0824*/ 	.short	0x0100
        /*0826*/ 	.byte	0x06
	.zero		1


	//   ....[4]....
        /*0828*/ 	.word	0x00000270
        /*082c*/ 	.word	0x000000ff
        /*0830*/ 	.word	0x00038840
        /*0834*/ 	.short	0x0100
        /*0836*/ 	.byte	0x06
	.zero		1


	//   ....[5]....
        /*0838*/ 	.word	0x00000280
        /*083c*/ 	.word	0x000000ff
        /*0840*/ 	.word	0x00038838
        /*0844*/ 	.short	0x0100
        /*0846*/ 	.byte	0x06
	.zero		1


	//   ....[6]....
        /*0848*/ 	.word	0x00000290
        /*084c*/ 	.word	0x000000ff
        /*0850*/ 	.word	0x00038848
        /*0854*/ 	.short	0x0100
        /*0856*/ 	.byte	0x06
	.zero		1


	//   ....[7]....
        /*0858*/ 	.word	0x000003c0
        /*085c*/ 	.word	0x000000ff
        /*0860*/ 	.word	0x00038850
        /*0864*/ 	.short	0x0100
        /*0866*/ 	.byte	0x08
	.zero		1


	//   ....[8]....
        /*0868*/ 	.word	0x000003d0
        /*086c*/ 	.word	0x000000ff
        /*0870*/ 	.word	0x00038860
        /*0874*/ 	.short	0x0100
        /*0876*/ 	.byte	0x08
	.zero		1


	//   ....[9]....
        /*0878*/ 	.word	0x000003e0
        /*087c*/ 	.word	0x000000ff
        /*0880*/ 	.word	0x00038858
        /*0884*/ 	.short	0x0100
        /*0886*/ 	.byte	0x08
	.zero		1


	//   ....[10]....
        /*0888*/ 	.word	0x000003f0
        /*088c*/ 	.word	0x000000ff
        /*0890*/ 	.word	0x00038868
        /*0894*/ 	.short	0x0100
        /*0896*/ 	.byte	0x08
	.zero		1


	//   ....[11]....
        /*0898*/ 	.word	0x000004e0
        /*089c*/ 	.word	0x000000ff
        /*08a0*/ 	.word	0x00038870
        /*08a4*/ 	.short	0x0100
        /*08a6*/ 	.byte	0x06
	.zero		1


	//   ....[12]....
        /*08a8*/ 	.word	0x000004f0
        /*08ac*/ 	.word	0x000000ff
        /*08b0*/ 	.word	0x00038880
        /*08b4*/ 	.short	0x0100
        /*08b6*/ 	.byte	0x06
	.zero		1


	//   ....[13]....
        /*08b8*/ 	.word	0x00000500
        /*08bc*/ 	.word	0x000000ff
        /*08c0*/ 	.word	0x00038878
        /*08c4*/ 	.short	0x0100
        /*08c6*/ 	.byte	0x06
	.zero		1


	//   ....[14]....
        /*08c8*/ 	.word	0x00000510
        /*08cc*/ 	.word	0x000000ff
        /*08d0*/ 	.word	0x00038888
        /*08d4*/ 	.short	0x0100
        /*08d6*/ 	.byte	0x06
	.zero		1


	//   ....[15]....
        /*08d8*/ 	.word	0x00000640
        /*08dc*/ 	.word	0x000000ff
        /*08e0*/ 	.word	0x00038890
        /*08e4*/ 	.short	0x0100
        /*08e6*/ 	.byte	0x08
	.zero		1


	//   ....[16]....
        /*08e8*/ 	.word	0x00000650
        /*08ec*/ 	.word	0x000000ff
        /*08f0*/ 	.word	0x000388a0
        /*08f4*/ 	.short	0x0100
        /*08f6*/ 	.byte	0x08
	.zero		1


	//   ....[17]....
        /*08f8*/ 	.word	0x00000660
        /*08fc*/ 	.word	0x000000ff
        /*0900*/ 	.word	0x00038898
        /*0904*/ 	.short	0x0100
        /*0906*/ 	.byte	0x08
	.zero		1


	//   ....[18]....
        /*0908*/ 	.word	0x00000670
        /*090c*/ 	.word	0x000000ff
        /*0910*/ 	.word	0x000388a8
        /*0914*/ 	.short	0x0100
        /*0916*/ 	.byte	0x08
	.zero		1


	//   ....[19]....
        /*0918*/ 	.word	0x000007b0
        /*091c*/ 	.word	0x000000ff
        /*0920*/ 	.word	0x000388b0
        /*0924*/ 	.short	0x0100
        /*0926*/ 	.byte	0x08
	.zero		1


	//   ....[20]....
        /*0928*/ 	.word	0x000007c0
        /*092c*/ 	.word	0x000000ff
        /*0930*/ 	.word	0x000388c0
        /*0934*/ 	.short	0x0100
        /*0936*/ 	.byte	0x08
	.zero		1


	//   ....[21]....
        /*0938*/ 	.word	0x000007d0
        /*093c*/ 	.word	0x000000ff
        /*0940*/ 	.word	0x000388b8
        /*0944*/ 	.short	0x0100
        /*0946*/ 	.byte	0x08
	.zero		1


	//   ....[22]....
        /*0948*/ 	.word	0x000007e0
        /*094c*/ 	.word	0x000000ff
        /*0950*/ 	.word	0x000388c8
        /*0954*/ 	.short	0x0100
        /*0956*/ 	.byte	0x08
	.zero		1


	//   ....[23]....
        /*0958*/ 	.word	0x00002090
        /*095c*/ 	.word	0x000000ff
        /*0960*/ 	.word	0x00000000
        /*0964*/ 	.short	0x0101
        /*0966*/ 	.byte	0x06
	.zero		1


	//   ....[24]....
        /*0968*/ 	.word	0x00002b80
        /*096c*/ 	.word	0x000000ff
        /*0970*/ 	.word	0x00000000
        /*0974*/ 	.short	0x0101
        /*0976*/ 	.byte	0x06
	.zero		1


	//   ....[25]....
        /*0978*/ 	.word	0x00003d50
        /*097c*/ 	.word	0x000000ff
        /*0980*/ 	.word	0x00038800
        /*0984*/ 	.short	0x010a
        /*0986*/ 	.byte	0x29
	.zero		1


	//   ....[26]....
        /*0988*/ 	.word	0x00003dc0
        /*098c*/ 	.word	0x00000005
        /*0990*/ 	.word	0x00038830
        /*0994*/ 	.short	0x010a
        /*0996*/ 	.byte	0x3f
	.zero		1


	//   ....[27]....
        /*0998*/ 	.word	0x00003e00
        /*099c*/ 	.word	0x00000005
        /*09a0*/ 	.word	0x00038830
        /*09a4*/ 	.short	0x010a
        /*09a6*/ 	.byte	0x3f
	.zero		1


	//   ....[28]....
        /*09a8*/ 	.word	0x00004080
        /*09ac*/ 	.word	0x000000ff
        /*09b0*/ 	.word	0x00038810
        /*09b4*/ 	.short	0x010a
        /*09b6*/ 	.byte	0x29
	.zero		1


	//   ....[29]....
        /*09b8*/ 	.word	0x000040c0
        /*09bc*/ 	.word	0x00000005
        /*09c0*/ 	.word	0x00038850
        /*09c4*/ 	.short	0x010a
        /*09c6*/ 	.byte	0x3f
	.zero		1


	//   ....[30]....
        /*09c8*/ 	.word	0x00004100
        /*09cc*/ 	.word	0x00000005
        /*09d0*/ 	.word	0x00038850
        /*09d4*/ 	.short	0x010a
        /*09d6*/ 	.byte	0x3f
	.zero		1


	//   ....[31]....
        /*09d8*/ 	.word	0x000055a0
        /*09dc*/ 	.word	0x000000ff
        /*09e0*/ 	.word	0x00000000
        /*09e4*/ 	.short	0x0101
        /*09e6*/ 	.byte	0x05
	.zero		1


	//   ....[32]....
        /*09e8*/ 	.word	0x00006610
        /*09ec*/ 	.word	0x000000ff
        /*09f0*/ 	.word	0x00000000
        /*09f4*/ 	.short	0x0101
        /*09f6*/ 	.byte	0x05
	.zero		1


	//   ....[33]....
        /*09f8*/ 	.word	0x00006710
        /*09fc*/ 	.word	0x000000ff
        /*0a00*/ 	.word	0x00038830
        /*0a04*/ 	.short	0x010a
        /*0a06*/ 	.byte	0x05
	.zero		1


	//   ....[34]....
        /*0a08*/ 	.word	0x00006750
        /*0a0c*/ 	.word	0x000000ff
        /*0a10*/ 	.word	0x00038830
        /*0a14*/ 	.short	0x010a
        /*0a16*/ 	.byte	0x05
	.zero		1


	//   ....[35]....
        /*0a18*/ 	.word	0x00006930
        /*0a1c*/ 	.word	0x000000ff
        /*0a20*/ 	.word	0x00038850
        /*0a24*/ 	.short	0x010a
        /*0a26*/ 	.byte	0x05
	.zero		1


	//   ....[36]....
        /*0a28*/ 	.word	0x00006970
        /*0a2c*/ 	.word	0x000000ff
        /*0a30*/ 	.word	0x00038850
        /*0a34*/ 	.short	0x010a
        /*0a36*/ 	.byte	0x05
	.zero		1


	//   ....[37]....
        /*0a38*/ 	.word	0x00008480
        /*0a3c*/ 	.word	0x000000ff
        /*0a40*/ 	.word	0x00000000
        /*0a44*/ 	.short	0x0101
        /*0a46*/ 	.byte	0x0a
	.zero		1


	//   ....[38]....
        /*0a48*/ 	.word	0x00009420
        /*0a4c*/ 	.word	0x000000ff
        /*0a50*/ 	.word	0x00000000
        /*0a54*/ 	.short	0x0101
        /*0a56*/ 	.byte	0x05
	.zero		1


	//   ....[39]....
        /*0a58*/ 	.word	0x0000bd00
        /*0a5c*/ 	.word	0x000000ff
        /*0a60*/ 	.word	0x00000000
        /*0a64*/ 	.short	0x0101
        /*0a66*/ 	.byte	0x07
	.zero		1


	//   ....[40]....
        /*0a68*/ 	.word	0x0000c6f0
        /*0a6c*/ 	.word	0x000000ff
        /*0a70*/ 	.word	0x00000000
        /*0a74*/ 	.short	0x0101
        /*0a76*/ 	.byte	0x07
	.zero		1


	//   ....[41]....
        /*0a78*/ 	.word	0x000108e0
        /*0a7c*/ 	.word	0x00000016
        /*0a80*/ 	.word	0x00038840
        /*0a84*/ 	.short	0x010a
        /*0a86*/ 	.byte	0x3f
	.zero		1


	//   ....[42]....
        /*0a88*/ 	.word	0x00010da0
        /*0a8c*/ 	.word	0x00000016
        /*0a90*/ 	.word	0x00038830
        /*0a94*/ 	.short	0x0107
        /*0a96*/ 	.byte	0x3f
	.zero		1


	//   ....[43]....
        /*0a98*/ 	.word	0x00010e80
        /*0a9c*/ 	.word	0x00000016
        /*0aa0*/ 	.word	0x00038830
        /*0aa4*/ 	.short	0x0101
        /*0aa6*/ 	.byte	0x3f
	.zero		1


	//   ....[44]....
        /*0aa8*/ 	.word	0x00011750
        /*0aac*/ 	.word	0x00000011
        /*0ab0*/ 	.word	0x00038800
        /*0ab4*/ 	.short	0x0107
        /*0ab6*/ 	.byte	0x3f
	.zero		1


	//   ....[45]....
        /*0ab8*/ 	.word	0x000117e0
        /*0abc*/ 	.word	0x00000011
        /*0ac0*/ 	.word	0x00038800
        /*0ac4*/ 	.short	0x0101
        /*0ac6*/ 	.byte	0x3f
	.zero		1


	//   ....[46]....
        /*0ac8*/ 	.word	0x000124e0
        /*0acc*/ 	.word	0x00000011
        /*0ad0*/ 	.word	0x00038810
        /*0ad4*/ 	.short	0x0107
        /*0ad6*/ 	.byte	0x3f
	.zero		1


	//   ....[47]....
        /*0ad8*/ 	.word	0x000125e0
        /*0adc*/ 	.word	0x00000011
        /*0ae0*/ 	.word	0x00038810
        /*0ae4*/ 	.short	0x0101
        /*0ae6*/ 	.byte	0x3f
	.zero		1


	//   ....[48]....
        /*0ae8*/ 	.word	0x00012600
        /*0aec*/ 	.word	0x00000011
        /*0af0*/ 	.word	0x00038820
        /*0af4*/ 	.short	0x010a
        /*0af6*/ 	.byte	0x3f
	.zero		1


	//   ....[49]....
        /*0af8*/ 	.word	0x00012690
        /*0afc*/ 	.word	0x00000016
        /*0b00*/ 	.word	0x00038860
        /*0b04*/ 	.short	0x010a
        /*0b06*/ 	.byte	0x3f
	.zero		1


	//   ....[50]....
        /*0b08*/ 	.word	0x00012f90
        /*0b0c*/ 	.word	0x00000016
        /*0b10*/ 	.word	0x00038850
        /*0b14*/ 	.short	0x0107
        /*0b16*/ 	.byte	0x3f
	.zero		1


	//   ....[51]....
        /*0b18*/ 	.word	0x00013060
        /*0b1c*/ 	.word	0x00000016
        /*0b20*/ 	.word	0x00038850
        /*0b24*/ 	.short	0x0101
        /*0b26*/ 	.byte	0x3f
	.zero		1


	//   ....[52]....
        /*0b28*/ 	.word	0x00013400
        /*0b2c*/ 	.word	0x00000006
        /*0b30*/ 	.word	0x00038840
        /*0b34*/ 	.short	0x010a
        /*0b36*/ 	.byte	0x3f
	.zero		1


	//   ....[53]....
        /*0b38*/ 	.word	0x00013720
        /*0b3c*/ 	.word	0x00000006
        /*0b40*/ 	.word	0x00038830
        /*0b44*/ 	.short	0x0107
        /*0b46*/ 	.byte	0x3f
	.zero		1


	//   ....[54]....
        /*0b48*/ 	.word	0x000137e0
        /*0b4c*/ 	.word	0x00000006
        /*0b50*/ 	.word	0x00038830
        /*0b54*/ 	.short	0x0101
        /*0b56*/ 	.byte	0x3f
	.zero		1


	//   ....[55]....
        /*0b58*/ 	.word	0x00013810
        /*0b5c*/ 	.word	0x00000006
        /*0b60*/ 	.word	0x00038860
        /*0b64*/ 	.short	0x010a
        /*0b66*/ 	.byte	0x3f
	.zero		1


	//   ....[56]....
        /*0b68*/ 	.word	0x00013ec0
        /*0b6c*/ 	.word	0x00000006
        /*0b70*/ 	.word	0x00038850
        /*0b74*/ 	.short	0x0107
        /*0b76*/ 	.byte	0x3f
	.zero		1


	//   ....[57]....
        /*0b78*/ 	.word	0x00013f80
        /*0b7c*/ 	.word	0x00000006
        /*0b80*/ 	.word	0x00038850
        /*0b84*/ 	.short	0x0101
        /*0b86*/ 	.byte	0x3f
	.zero		1


	//   ....[58]....
        /*0b88*/ 	.word	0x00014e00
        /*0b8c*/ 	.word	0x00000005
        /*0b90*/ 	.word	0x00038820
        /*0b94*/ 	.short	0x010a
        /*0b96*/ 	.byte	0x3f
	.zero		1


	//   ....[59]....
        /*0b98*/ 	.word	0x00014f80
        /*0b9c*/ 	.word	0x00000003
        /*0ba0*/ 	.word	0x00038840
        /*0ba4*/ 	.short	0x010a
        /*0ba6*/ 	.byte	0x3f
	.zero		1


	//   ....[60]....
        /*0ba8*/ 	.word	0x00015020
        /*0bac*/ 	.word	0x00000005
        /*0bb0*/ 	.word	0x00038840
        /*0bb4*/ 	.short	0x010a
        /*0bb6*/ 	.byte	0x3f
	.zero		1


	//   ....[61]....
        /*0bb8*/ 	.word	0x00015060
        /*0bbc*/ 	.word	0x00000003
        /*0bc0*/ 	.word	0x00038860
        /*0bc4*/ 	.short	0x010a
        /*0bc6*/ 	.byte	0x3f
	.zero		1


	//   ....[62]....
        /*0bc8*/ 	.word	0x000150a0
        /*0bcc*/ 	.word	0x00000005
        /*0bd0*/ 	.word	0x00038860
        /*0bd4*/ 	.short	0x010a
        /*0bd6*/ 	.byte	0x3f
	.zero		1


	//   ....[63]....
        /*0bd8*/ 	.word	0x00015110
        /*0bdc*/ 	.word	0x00000000
        /*0be0*/ 	.word	0x00038800
        /*0be4*/ 	.short	0x010a
        /*0be6*/ 	.byte	0x3f
	.zero		1


	//   ....[64]....
        /*0be8*/ 	.word	0x00015160
        /*0bec*/ 	.word	0x00000005
        /*0bf0*/ 	.word	0x00038830
        /*0bf4*/ 	.short	0x010a
        /*0bf6*/ 	.byte	0x3f
	.zero		1


	//   ....[65]....
        /*0bf8*/ 	.word	0x000151c0
        /*0bfc*/ 	.word	0x00000006
        /*0c00*/ 	.word	0x00038810
        /*0c04*/ 	.short	0x010a
        /*0c06*/ 	.byte	0x3f
	.zero		1


	//   ....[66]....
        /*0c08*/ 	.word	0x00015210
        /*0c0c*/ 	.word	0x00000005
        /*0c10*/ 	.word	0x00038850
        /*0c14*/ 	.short	0x010a
        /*0c16*/ 	.byte	0x3f
	.zero		1


	//   ....[67]....
        /*0c18*/ 	.word	0x00015270
        /*0c1c*/ 	.word	0x00000007
        /*0c20*/ 	.word	0x00038830
        /*0c24*/ 	.short	0x010a
        /*0c26*/ 	.byte	0x3f
	.zero		1


	//   ....[68]....
        /*0c28*/ 	.word	0x000152d0
        /*0c2c*/ 	.word	0x00000007
        /*0c30*/ 	.word	0x00038850
        /*0c34*/ 	.short	0x010a
        /*0c36*/ 	.byte	0x3f
	.zero		1


	//   ....[69]....
        /*0c38*/ 	.word	0x000153f0
        /*0c3c*/ 	.word	0x00000016
        /*0c40*/ 	.word	0x00038840
        /*0c44*/ 	.short	0x010a
        /*0c46*/ 	.byte	0x3f
	.zero		1


	//   ....[70]....
        /*0c48*/ 	.word	0x000169e0
        /*0c4c*/ 	.word	0x00000011
        /*0c50*/ 	.word	0x00038820
        /*0c54*/ 	.short	0x010a
        /*0c56*/ 	.byte	0x3f
	.zero		1


	//   ....[71]....
        /*0c58*/ 	.word	0x00016a30
        /*0c5c*/ 	.word	0x00000016
        /*0c60*/ 	.word	0x00038860
        /*0c64*/ 	.short	0x010a
        /*0c66*/ 	.byte	0x3f
	.zero		1


	//   ....[72]....
        /*0c68*/ 	.word	0x00017320
        /*0c6c*/ 	.word	0x00000006
        /*0c70*/ 	.word	0x00038840
        /*0c74*/ 	.short	0x010a
        /*0c76*/ 	.byte	0x3f
	.zero		1


	//   ....[73]....
        /*0c78*/ 	.word	0x000177e0
        /*0c7c*/ 	.word	0x00000006
        /*0c80*/ 	.word	0x00038860
        /*0c84*/ 	.short	0x010a
        /*0c86*/ 	.byte	0x3f
	.zero		1


	//   ....[74]....
        /*0c88*/ 	.word	0x00018980
        /*0c8c*/ 	.word	0x00000005
        /*0c90*/ 	.word	0x00038820
        /*0c94*/ 	.short	0x010a
        /*0c96*/ 	.byte	0x3f
	.zero		1


	//   ....[75]....
        /*0c98*/ 	.word	0x00018b20
        /*0c9c*/ 	.word	0x00000003
        /*0ca0*/ 	.word	0x00038840
        /*0ca4*/ 	.short	0x010a
        /*0ca6*/ 	.byte	0x3f
	.zero		1


	//   ....[76]....
        /*0ca8*/ 	.word	0x00018b70
        /*0cac*/ 	.word	0x00000005
        /*0cb0*/ 	.word	0x00038840
        /*0cb4*/ 	.short	0x010a
        /*0cb6*/ 	.byte	0x3f
	.zero		1


	//   ....[77]....
        /*0cb8*/ 	.word	0x00018bc0
        /*0cbc*/ 	.word	0x00000003
        /*0cc0*/ 	.word	0x00038860
        /*0cc4*/ 	.short	0x010a
        /*0cc6*/ 	.byte	0x3f
	.zero		1


	//----- nvinfo : EIATTR_NUM_MBARRIERS
	.align		4
.L_712:
        /*0cc8*/ 	.byte	0x03, 0x38
        /*0cca*/ 	.short	0x0017


	//----- nvinfo : EIATTR_EXIT_INSTR_OFFSETS
	.align		4
        /*0ccc*/ 	.byte	0x04, 0x1c
        /*0cce*/ 	.short	(.L_714 - .L_713)


	//   ....[0]....
.L_713:
        /*0cd0*/ 	.word	0x00000990


	//   ....[1]....
        /*0cd4*/ 	.word	0x0000e800


	//   ....[2]....
        /*0cd8*/ 	.word	0x000150f0


	//----- nvinfo : EIATTR_MAX_THREADS
	.align		4
.L_714:
        /*0cdc*/ 	.byte	0x04, 0x05
        /*0cde*/ 	.short	(.L_716 - .L_715)
.L_715:
        /*0ce0*/ 	.word	0x00000180
        /*0ce4*/ 	.word	0x00000001
        /*0ce8*/ 	.word	0x00000001


	//----- nvinfo : EIATTR_CRS_STACK_SIZE
	.align		4
.L_716:
        /*0cec*/ 	.byte	0x04, 0x1e
        /*0cee*/ 	.short	(.L_718 - .L_717)
.L_717:
        /*0cf0*/ 	.word	0x00000000


	//----- nvinfo : EIATTR_CBANK_PARAM_SIZE
	.align		4
.L_718:
        /*0cf4*/ 	.byte	0x03, 0x19
        /*0cf6*/ 	.short	0x0bf0


	//----- nvinfo : EIATTR_PARAM_CBANK
	.align		4
        /*0cf8*/ 	.byte	0x04, 0x0a
        /*0cfa*/ 	.short	(.L_720 - .L_719)
	.align		4
.L_719:
        /*0cfc*/ 	.word	index@(.nv.constant0._ZN7cutlass13device_kernelIN5flash11enable_sm90INS1_16FlashAttnFwdSm90INS1_25CollectiveMainloopFwdSm90ILi2EN4cute5tupleIJNS5_1CILi1EEES8_S8_EEENS6_IJNS7_ILi64EEESA_SA_EEELi512ENS_10bfloat16_tEfNS_4arch4Sm90ELb0ELb0ELb1ELb1ELb1ELb0ELb1ELb0ELb0ELb1ELb1ELb0EEENS1_21CollectiveEpilogueFwdINS6_IJSA_NS7_ILi512EEESA_EEES9_SC_SE_Li256ELb1ELb1ELb1ELb0EEENS1_36VarlenDynamicPersistentTileSchedulerILi64ELi64ELi256ELi128ELb1ELb1ELb1ELb0ELb1ELb1EEEEEEEEEvNT_6ParamsE)
        /*0d00*/ 	.short	0x0210
        /*0d02*/ 	.short	0x0bf0


	//----- nvinfo : EIATTR_SW_WAR
	.align		4
.L_720:
        /*0d04*/ 	.byte	0x04, 0x36
        /*0d06*/ 	.short	(.L_722 - .L_721)
.L_721:
        /*0d08*/ 	.word	0x00000008
.L_722:


//--------------------- .nv.info._ZN7cutlass13device_kernelIN5flash11enable_sm90INS1_16FlashAttnFwdSm90INS1_25CollectiveMainloopFwdSm90ILi2EN4cute5tupleIJNS5_1CILi1EEES8_S8_EEENS6_IJNS7_ILi64EEESA_SA_EEELi512ENS_10bfloat16_tEfNS_4arch4Sm90ELb0ELb0ELb1ELb1ELb1ELb1ELb1ELb0ELb0ELb1ELb1ELb0EEENS1_21CollectiveEpilogueFwdINS6_IJSA_NS7_ILi512EEESA_EEES9_SC_SE_Li256ELb1ELb1ELb1ELb0EEENS1_36VarlenDynamicPersistentTileSchedulerILi64ELi64ELi256ELi128ELb1ELb1ELb1ELb0ELb1ELb1EEEEEEEEEvNT_6ParamsE --------------------------
	.section	.nv.info._ZN7cutlass13device_kernelIN5flash11enable_sm90INS1_16FlashAttnFwdSm90INS1_25CollectiveMainloopFwdSm90ILi2EN4cute5tupleIJNS5_1CILi1EEES8_S8_EEENS6_IJNS7_ILi64EEESA_SA_EEELi512ENS_10bfloat16_tEfNS_4arch4Sm90ELb0ELb0ELb1ELb1ELb1ELb1ELb1ELb0ELb0ELb1ELb1ELb0EEENS1_21CollectiveEpilogueFwdINS6_IJSA_NS7_ILi512EEESA_EEES9_SC_SE_Li256ELb1ELb1ELb1ELb0EEENS1_36VarlenDynamicPersistentTileSchedulerILi64ELi64ELi256ELi128ELb1ELb1ELb1ELb0ELb1ELb1EEEEEEEEEvNT_6ParamsE,"",@"SHT_CUDA_INFO"
	.sectionflags	@""
	.align	4


	//----- nvinfo : EIATTR_CUDA_API_VERSION
	.align		4
        /*0000*/ 	.byte	0x04, 0x37
        /*0002*/ 	.short	(.L_724 - .L_723)
.L_723:
        /*0004*/ 	.word	0x00000082


	//----- nvinfo : EIATTR_KPARAM_INFO
	.align		4
.L_724:
        /*0008*/ 	.byte	0x04, 0x17
        /*000a*/ 	.short	(.L_726 - .L_725)
.L_725:
        /*000c*/ 	.word	0x00000000
        /*0010*/ 	.short	0x0000
        /*0012*/ 	.short	0x0070
        /*0014*/ 	.byte	0x00, 0xf0, 0x01, 0x2e


	//----- nvinfo : EIATTR_SPARSE_MMA_MASK
	.align		4
.L_726:
        /*0018*/ 	.byte	0x03, 0x50
        /*001a*/ 	.short	0x0000


	//----- nvinfo : EIATTR_MAXREG_COUNT
	.align		4
        /*001c*/ 	.byte	0x03, 0x1b
        /*001e*/ 	.short	0x00a8


	//----- nvinfo : EIATTR_NUM_BARRIERS
	.align		4
        /*0020*/ 	.byte	0x02, 0x4c
        /*0022*/ 	.byte	0x10
	.zero		1


	//----- nvinfo : EIATTR_EXTERNS
	.align		4
        /*0024*/ 	.byte	0x04, 0x0f
        /*0026*/ 	.short	(.L_728 - .L_727)


	//   ....[0]....
	.align		4
.L_727:
        /*0028*/ 	.word	index@(__assertfail)


	//----- nvinfo : EIATTR_ANNOTATIONS
	.align		4
.L_728:
        /*002c*/ 	.byte	0x04, 0x55
        /*002e*/ 	.short	(.L_730 - .L_729)


	//   ....[0]....
.L_729:
        /* <DEDUP_REMOVED lines=65> */


	//----- nvinfo : EIATTR_MERCURY_ISA_VERSION
	.align		4
.L_730:
        /*0428*/ 	.byte	0x03, 0x5f
        /*042a*/ 	.short	0x0101


	//----- nvinfo : EIATTR_UNUSED_LOAD_BYTE_OFFSET
	.align		4
        /*042c*/ 	.byte	0x04, 0x44
        /*042e*/ 	.short	(.L_732 - .L_731)


	//   ....[0]....
.L_731:
        /*0430*/ 	.word	0x00000a50
        /*0434*/ 	.word	0x0000fff0


	//   ....[1]....
        /*0438*/ 	.word	0x00011350
        /*043c*/ 	.word	0x0000fff0


	//----- nvinfo : EIATTR_INT_WARP_WIDE_INSTR_OFFSETS
	.align		4
.L_732:
        /*0440*/ 	.byte	0x04, 0x31
        /*0442*/ 	.short	(.L_734 - .L_733)


	//   ....[0]....
.L_733:
        /*0444*/ 	.word	0x00000130


	//   ....[1]....
        /*0448*/ 	.word	0x00000170


	//   ....[2]....
        /*044c*/ 	.word	0x000001e0


	//   ....[3]....
        /*0450*/ 	.word	0x000001f0


	//   ....[4]....
        /*0454*/ 	.word	0x000195a0


	//   ....[5]....
        /*0458*/ 	.word	0x00019630


	//   ....[6]....
        /*045c*/ 	.word	0x0001daa0


	//   ....[7]....
        /*0460*/ 	.word	0x0001db30


	//----- nvinfo : EIATTR_COOP_GROUP_MASK_REGIDS
	.align		4
.L_734:
        /*0464*/ 	.byte	0x04, 0x29
        /*0466*/ 	.short	(.L_736 - .L_735)


	//   ....[0]....
.L_735:
        /*0468*/ 	.word	0xffffffff


	//   ....[1]....
        /*046c*/ 	.word	0xffffffff


	//   ....[2]....
        /*0470*/ 	.word	0xffffffff


	//   ....[3]....
        /*0474*/ 	.word	0xffffffff


	//   ....[4]....
        /*0478*/ 	.word	0xffffffff


	//   ....[5]....
        /*047c*/ 	.word	0xffffffff


	//   ....[6]....
        /*0480*/ 	.word	0xffffffff


	//   ....[7]....
        /*0484*/ 	.word	0xffffffff


	//   ....[8]....
        /*0488*/ 	.word	0xffffffff


	//   ....[9]....
        /*048c*/ 	.word	0xffffffff


	//   ....[10]....
        /*0490*/ 	.word	0xffffffff


	//   ....[11]....
        /*0494*/ 	.word	0xffffffff


	//   ....[12]....
        /*0498*/ 	.word	0xffffffff


	//   ....[13]....
        /*049c*/ 	.word	0xffffffff


	//   ....[14]....
        /*04a0*/ 	.word	0xffffffff


	//   ....[15]....
        /*04a4*/ 	.word	0xffffffff


	//   ....[16]....
        /*04a8*/ 	.word	0xffffffff


	//   ....[17]....
        /*04ac*/ 	.word	0xffffffff


	//   ....[18]....
        /*04b0*/ 	.word	0xffffffff


	//   ....[19]....
        /*04b4*/ 	.word	0xffffffff


	//   ....[20]....
        /*04b8*/ 	.word	0xffffffff


	//   ....[21]....
        /*04bc*/ 	.word	0xffffffff


	//   ....[22]....
        /*04c0*/ 	.word	0xffffffff


	//   ....[23]....
        /*04c4*/ 	.word	0xffffffff


	//   ....[24]....
        /*04c8*/ 	.word	0xffffffff


	//   ....[25]....
        /*04cc*/ 	.word	0xffffffff


	//   ....[26]....
        /*04d0*/ 	.word	0xffffffff


	//   ....[27]....
        /*04d4*/ 	.word	0xffffffff


	//   ....[28]....
        /*04d8*/ 	.word	0xffffffff


	//   ....[29]....
        /*04dc*/ 	.word	0xffffffff


	//   ....[30]....
        /*04e0*/ 	.word	0xffffffff


	//   ....[31]....
        /*04e4*/ 	.word	0xffffffff


	//   ....[32]....
        /*04e8*/ 	.word	0xffffffff


	//   ....[33]....
        /*04ec*/ 	.word	0xffffffff


	//   ....[34]....
        /*04f0*/ 	.word	0xffffffff


	//   ....[35]....
        /*04f4*/ 	.word	0xffffffff


	//   ....[36]....
        /*04f8*/ 	.word	0xffffffff


	//   ....[37]....
        /*04fc*/ 	.word	0xffffffff


	//   ....[38]....
        /*0500*/ 	.word	0xffffffff


	//   ....[39]....
        /*0504*/ 	.word	0xffffffff


	//   ....[40]....
        /*0508*/ 	.word	0xffffffff


	//   ....[41]....
        /*050c*/ 	.word	0xffffffff


	//   ....[42]....
        /*0510*/ 	.word	0xffffffff


	//   ....[43]....
        /*0514*/ 	.word	0xffffffff


	//   ....[44]....
        /*0518*/ 	.word	0xffffffff


	//   ....[45]....
        /*051c*/ 	.word	0xffffffff


	//   ....[46]....
        /*0520*/ 	.word	0xffffffff


	//   ....[47]....
        /*0524*/ 	.word	0xffffffff


	//   ....[48]....
        /*0528*/ 	.word	0xffffffff


	//   ....[49]....
        /*052c*/ 	.word	0xffffffff


	//   ....[50]....
        /*0530*/ 	.word	0xffffffff


	//   ....[51]....
        /*0534*/ 	.word	0xffffffff


	//   ....[52]....
        /*0538*/ 	.word	0xffffffff


	//   ....[53]....
        /*053c*/ 	.word	0xffffffff


	//   ....[54]....
        /*0540*/ 	.word	0xffffffff


	//   ....[55]....
        /*0544*/ 	.word	0xffffffff


	//   ....[56]....
        /*0548*/ 	.word	0xffffffff


	//   ....[57]....
        /*054c*/ 	.word	0xffffffff


	//   ....[58]....
        /*0550*/ 	.word	0xffffffff


	//   ....[59]....
        /*0554*/ 	.word	0xffffffff


	//   ....[60]....
        /*0558*/ 	.word	0xffffffff


	//   ....[61]....
        /*055c*/ 	.word	0xffffffff


	//   ....[62]....
        /*0560*/ 	.word	0xffffffff


	//   ....[63]....
        /*0564*/ 	.word	0xffffffff


	//   ....[64]....
        /*0568*/ 	.word	0xffffffff


	//   ....[65]....
        /*056c*/ 	.word	0xffffffff


	//   ....[66]....
        /*0570*/ 	.word	0xffffffff


	//   ....[67]....
        /*0574*/ 	.word	0xffffffff


	//   ....[68]....
        /*0578*/ 	.word	0xffffffff


	//   ....[69]....
        /*057c*/ 	.word	0xffffffff


	//   ....[70]....
        /*0580*/ 	.word	0xffffffff


	//   ....[71]....
        /*0584*/ 	.word	0xffffffff


	//   ....[72]....
        /*0588*/ 	.word	0xffffffff


	//   ....[73]....
        /*058c*/ 	.word	0xffffffff


	//   ....[74]....
        /*0590*/ 	.word	0xffffffff


	//   ....[75]....
        /*0594*/ 	.word	0xffffffff


	//   ....[76]....
        /*0598*/ 	.word	0xffffffff


	//   ....[77]....
        /*059c*/ 	.word	0xffffffff


	//   ....[78]....
        /*05a0*/ 	.word	0xffffffff


	//   ....[79]....
        /*05a4*/ 	.word	0xffffffff


	//   ....[80]....
        /*05a8*/ 	.word	0xffffffff


	//   ....[81]....
        /*05ac*/ 	.word	0xffffffff


	//   ....[82]....
        /*05b0*/ 	.word	0xffffffff


	//   ....[83]....
        /*05b4*/ 	.word	0xffffffff


	//   ....[84]....
        /*05b8*/ 	.word	0xffffffff


	//   ....[85]....
        /*05bc*/ 	.word	0xffffffff


	//   ....[86]....
        /*05c0*/ 	.word	0xffffffff


	//   ....[87]....
        /*05c4*/ 	.word	0xffffffff


	//   ....[88]....
        /*05c8*/ 	.word	0xffffffff


	//   ....[89]....
        /*05cc*/ 	.word	0xffffffff


	//   ....[90]....
        /*05d0*/ 	.word	0xffffffff


	//   ....[91]....
        /*05d4*/ 	.word	0xffffffff


	//   ....[92]....
        /*05d8*/ 	.word	0xffffffff


	//   ....[93]....
        /*05dc*/ 	.word	0xffffffff


	//   ....[94]....
        /*05e0*/ 	.word	0xffffffff


	//   ....[95]....
        /*05e4*/ 	.word	0xffffffff


	//   ....[96]....
        /*05e8*/ 	.word	0xffffffff


	//   ....[97]....
        /*05ec*/ 	.word	0xffffffff


	//   ....[98]....
        /*05f0*/ 	.word	0xffffffff


	//   ....[99]....
        /*05f4*/ 	.word	0xffffffff


	//   ....[100]....
        /*05f8*/ 	.word	0xffffffff


	//   ....[101]....
        /*05fc*/ 	.word	0xffffffff


	//   ....[102]....
        /*0600*/ 	.word	0xffffffff


	//   ....[103]....
        /*0604*/ 	.word	0xffffffff


	//   ....[104]....
        /*0608*/ 	.word	0xffffffff


	//   ....[105]....
        /*060c*/ 	.word	0xffffffff


	//   ....[106]....
        /*0610*/ 	.word	0xffffffff


	//   ....[107]....
        /*0614*/ 	.word	0xffffffff


	//   ....[108]....
        /*0618*/ 	.word	0xffffffff


	//   ....[109]....
        /*061c*/ 	.word	0xffffffff


	//   ....[110]....
        /*0620*/ 	.word	0xffffffff


	//   ....[111]....
        /*0624*/ 	.word	0xffffffff


	//   ....[112]....
        /*0628*/ 	.word	0xffffffff


	//   ....[113]....
        /*062c*/ 	.word	0xffffffff


	//   ....[114]....
        /*0630*/ 	.word	0xffffffff


	//   ....[115]....
        /*0634*/ 	.word	0xffffffff


	//   ....[116]....
        /*0638*/ 	.word	0xffffffff


	//   ....[117]....
        /*063c*/ 	.word	0xffffffff


	//   ....[118]....
        /*0640*/ 	.word	0xffffffff


	//   ....[119]....
        /*0644*/ 	.word	0xffffffff


	//   ....[120]....
        /*0648*/ 	.word	0xffffffff


	//   ....[121]....
        /*064c*/ 	.word	0xffffffff


	//   ....[122]....
        /*0650*/ 	.word	0xffffffff


	//   ....[123]....
        /*0654*/ 	.word	0xffffffff


	//   ....[124]....
        /*0658*/ 	.word	0xffffffff


	//   ....[125]....
        /*065c*/ 	.word	0xffffffff


	//   ....[126]....
        /*0660*/ 	.word	0xffffffff


	//   ....[127]....
        /*0664*/ 	.word	0xffffffff


	//   ....[128]....
        /*0668*/ 	.word	0xffffffff


	//   ....[129]....
        /*066c*/ 	.word	0xffffffff


	//   ....[130]....
        /*0670*/ 	.word	0xffffffff


	//   ....[131]....
        /*0674*/ 	.word	0xffffffff


	//   ....[132]....
        /*0678*/ 	.word	0xffffffff


	//   ....[133]....
        /*067c*/ 	.word	0xffffffff


	//   ....[134]....
        /*0680*/ 	.word	0xffffffff


	//   ....[135]....
        /*0684*/ 	.word	0xffffffff


	//   ....[136]....
        /*0688*/ 	.word	0xffffffff


	//   ....[137]....
        /*068c*/ 	.word	0xffffffff


	//   ....[138]....
        /*0690*/ 	.word	0xffffffff


	//   ....[139]....
        /*0694*/ 	.word	0xffffffff


	//   ....[140]....
        /*0698*/ 	.word	0xffffffff


	//   ....[141]....
        /*069c*/ 	.word	0xffffffff


	//   ....[142]....
        /*06a0*/ 	.word	0xffffffff


	//   ....[143]....
        /*06a4*/ 	.word	0x0500000f


	//   ....[144]....
        /*06a8*/ 	.word	0x0500000f


	//   ....[145]....
        /*06ac*/ 	.word	0x0500000f


	//   ....[146]....
        /*06b0*/ 	.word	0x0500000f


	//   ....[147]....
        /*06b4*/ 	.word	0x0500000f


	//   ....[148]....
        /*06b8*/ 	.word	0x0500000f


	//   ....[149]....
        /*06bc*/ 	.word	0x0500000f


	//   ....[150]....
        /*06c0*/ 	.word	0x0500000f


	//   ....[151]....
        /*06c4*/ 	.word	0x0500000f


	//   ....[152]....
        /*06c8*/ 	.word	0x0500000f


	//   ....[153]....
        /*06cc*/ 	.word	0x0500000f


	//   ....[154]....
        /*06d0*/ 	.word	0x0500000f


	//   ....[155]....
        /*06d4*/ 	.word	0x0500000f


	//   ....[156]....
        /*06d8*/ 	.word	0x0500000f


	//   ....[157]....
        /*06dc*/ 	.word	0x0500000f


	//   ....[158]....
        /*06e0*/ 	.word	0x0500000f


	//   ....[159]....
        /*06e4*/ 	.word	0x0500000f


	//   ....[160]....
        /*06e8*/ 	.word	0x0500000f


	//   ....[161]....
        /*06ec*/ 	.word	0x0500000f


	//   ....[162]....
        /*06f0*/ 	.word	0x0500000f


	//   ....[163]....
        /*06f4*/ 	.word	0x0500000f


	//   ....[164]....
        /*06f8*/ 	.word	0x0500000f


	//   ....[165]....
        /*06fc*/ 	.word	0x0500000f


	//   ....[166]....
        /*0700*/ 	.word	0x0500000f


	//   ....[167]....
        /*0704*/ 	.word	0x0500000f


	//   ....[168]....
        /*0708*/ 	.word	0x0500000f


	//   ....[169]....
        /*070c*/ 	.word	0x0500000f


	//   ....[170]....
        /*0710*/ 	.word	0x0500000f


	//   ....[171]....
        /*0714*/ 	.word	0x0500000f


	//   ....[172]....
        /*0718*/ 	.word	0x0500000f


	//   ....[173]....
        /*071c*/ 	.word	0x0500000f


	//   ....[174]....
        /*0720*/ 	.word	0x0500000f


	//   ....[175]....
        /*0724*/ 	.word	0x0500000f


	//   ....[176]....
        /*0728*/ 	.word	0x0500000f


	//   ....[177]....
        /*072c*/ 	.word	0x0500000f


	//   ....[178]....
        /*0730*/ 	.word	0x0500000f


	//   ....[179]....
        /*0734*/ 	.word	0x0500000f


	//   ....[180]....
        /*0738*/ 	.word	0x0500000f


	//   ....[181]....
        /*073c*/ 	.word	0x0500000f


	//   ....[182]....
        /*0740*/ 	.word	0x0500000f


	//   ....[183]....
        /*0744*/ 	.word	0x0500000f


	//   ....[184]....
        /*0748*/ 	.word	0x0500000f


	//   ....[185]....
        /*074c*/ 	.word	0x0500000f


	//   ....[186]....
        /*0750*/ 	.word	0x0500000f


	//   ....[187]....
        /*0754*/ 	.word	0x0500000f


	//   ....[188]....
        /*0758*/ 	.word	0x0500000f


	//   ....[189]....
        /*075c*/ 	.word	0x0500000f


	//   ....[190]....
        /*0760*/ 	.word	0x0500000f


	//   ....[191]....
        /*0764*/ 	.word	0x0500000f


	//   ....[192]....
        /*0768*/ 	.word	0x0500000f


	//   ....[193]....
        /*076c*/ 	.word	0x0500000f


	//   ....[194]....
        /*0770*/ 	.word	0x0500000f


	//   ....[195]....
        /*0774*/ 	.word	0x0500000f


	//   ....[196]....
        /*0778*/ 	.word	0x0500000f


	//   ....[197]....
        /*077c*/ 	.word	0x0500000f


	//   ....[198]....
        /*0780*/ 	.word	0x0500000f


	//   ....[199]....
        /*0784*/ 	.word	0x0500000f


	//   ....[200]....
        /*0788*/ 	.word	0x0500000f


	//   ....[201]....
        /*078c*/ 	.word	0x0500000f


	//   ....[202]....
        /*0790*/ 	.word	0x0500000f


	//   ....[203]....
        /*0794*/ 	.word	0x0500000f


	//   ....[204]....
        /*0798*/ 	.word	0x0500000f


	//   ....[205]....
        /*079c*/ 	.word	0x0500000f


	//   ....[206]....
        /*07a0*/ 	.word	0x0500000f


	//   ....[207]....
        /*07a4*/ 	.word	0x0500000f


	//   ....[208]....
        /*07a8*/ 	.word	0x0500000f


	//   ....[209]....
        /*07ac*/ 	.word	0x0500000f


	//   ....[210]....
        /*07b0*/ 	.word	0x0500000f


	//   ....[211]....
        /*07b4*/ 	.word	0x0500000f


	//   ....[212]....
        /*07b8*/ 	.word	0x0500000f


	//   ....[213]....
        /*07bc*/ 	.word	0x0500000f


	//   ....[214]....
        /*07c0*/ 	.word	0x0500000f


	//   ....[215]....
        /*07c4*/ 	.word	0x0500000f


	//   ....[216]....
        /*07c8*/ 	.word	0x0500000f


	//   ....[217]....
        /*07cc*/ 	.word	0x0500000f


	//   ....[218]....
        /*07d0*/ 	.word	0x0500000f


	//   ....[219]....
        /*07d4*/ 	.word	0x0500000f


	//   ....[220]....
        /*07d8*/ 	.word	0x0500000f


	//   ....[221]....
        /*07dc*/ 	.word	0x0500000f


	//   ....[222]....
        /*07e0*/ 	.word	0x0500000f


	//   ....[223]....
        /*07e4*/ 	.word	0x0500000f


	//   ....[224]....
        /*07e8*/ 	.word	0x0500000f


	//   ....[225]....
        /*07ec*/ 	.word	0x0500000f


	//----- nvinfo : EIATTR_COOP_GROUP_INSTR_OFFSETS
	.align		4
.L_736:
        /*07f0*/ 	.byte	0x04, 0x28
        /*07f2*/ 	.short	(.L_738 - .L_737)


	//   ....[0]....
.L_737:
        /*07f4*/ 	.word	0x00000070


	//   ....[1]....
        /*07f8*/ 	.word	0x00000140


	//   ....[2]....
        /*07fc*/ 	.word	0x00000190


	//   ....[3]....
        /*0800*/ 	.word	0x000003a0


	//   ....[4]....
        /*0804*/ 	.word	0x00000500


	//   ....[5]....
        /*0808*/ 	.word	0x00000620


	//   ....[6]....
        /*080c*/ 	.word	0x00000780


	//   ....[7]....
        /*0810*/ 	.word	0x00003170


	//   ....[8]....
        /*0814*/ 	.word	0x00003180


	//   ....[9]....
        /*0818*/ 	.word	0x00003c30


	//   ....[10]....
        /*081c*/ 	.word	0x00003c40


	//   ....[11]....
        /*0820*/ 	.word	0x00004640


	//   ....[12]....
        /*0824*/ 	.word	0x00004650


	//   ....[13]....
        /*0828*/ 	.word	0x00004a10


	//   ....[14]....
        /*082c*/ 	.word	0x00004a20


	//   ....[15]....
        /*0830*/ 	.word	0x000059b0


	//   ....[16]....
        /*0834*/ 	.word	0x00007880


	//   ....[17]....
        /*0838*/ 	.word	0x00007e40


	//   ....[18]....
        /*083c*/ 	.word	0x00007e50


	//   ....[19]....
        /*0840*/ 	.word	0x00007e60


	//   ....[20]....
        /*0844*/ 	.word	0x00007e70


	//   ....[21]....
        /*0848*/ 	.word	0x00008e60


	//   ....[22]....
        /*084c*/ 	.word	0x00008e70


	//   ....[23]....
        /*0850*/ 	.word	0x00008e80


	//   ....[24]....
        /*0854*/ 	.word	0x00008e90


	//   ....[25]....
        /*0858*/ 	.word	0x0000a570


	//   ....[26]....
        /*085c*/ 	.word	0x0000c450


	//   ....[27]....
        /*0860*/ 	.word	0x0000c4c0


	//   ....[28]....
        /*0864*/ 	.word	0x0000c730


	//   ....[29]....
        /*0868*/ 	.word	0x0000c780


	//   ....[30]....
        /*086c*/ 	.word	0x0000d040


	//   ....[31]....
        /*0870*/ 	.word	0x0000e0e0


	//   ....[32]....
        /*0874*/ 	.word	0x0000f240


	//   ....[33]....
        /*0878*/ 	.word	0x0000f290


	//   ....[34]....
        /*087c*/ 	.word	0x0000fad0


	//   ....[35]....
        /*0880*/ 	.word	0x0000fba0


	//   ....[36]....
        /*0884*/ 	.word	0x00010790


	//   ....[37]....
        /*0888*/ 	.word	0x00010880


	//   ....[38]....
        /*088c*/ 	.word	0x000108a0


	//   ....[39]....
        /*0890*/ 	.word	0x00010a10


	//   ....[40]....
        /*0894*/ 	.word	0x00010be0


	//   ....[41]....
        /*0898*/ 	.word	0x00012090


	//   ....[42]....
        /*089c*/ 	.word	0x00012460


	//   ....[43]....
        /*08a0*/ 	.word	0x00012470


	//   ....[44]....
        /*08a4*/ 	.word	0x00012480


	//   ....[45]....
        /*08a8*/ 	.word	0x00012490


	//   ....[46]....
        /*08ac*/ 	.word	0x000131c0


	//   ....[47]....
        /*08b0*/ 	.word	0x000131e0


	//   ....[48]....
        /*08b4*/ 	.word	0x00013480


	//   ....[49]....
        /*08b8*/ 	.word	0x000134a0


	//   ....[50]....
        /*08bc*/ 	.word	0x00013e20


	//   ....[51]....
        /*08c0*/ 	.word	0x00013e60


	//   ....[52]....
        /*08c4*/ 	.word	0x00014850


	//   ....[53]....
        /*08c8*/ 	.word	0x00014870


	//   ....[54]....
        /*08cc*/ 	.word	0x00015e10


	//   ....[55]....
        /*08d0*/ 	.word	0x00015e30


	//   ....[56]....
        /*08d4*/ 	.word	0x00016060


	//   ....[57]....
        /*08d8*/ 	.word	0x00016080


	//   ....[58]....
        /*08dc*/ 	.word	0x00016330


	//   ....[59]....
        /*08e0*/ 	.word	0x00016520


	//   ....[60]....
        /*08e4*/ 	.word	0x00016550


	//   ....[61]....
        /*08e8*/ 	.word	0x00016580


	//   ....[62]....
        /*08ec*/ 	.word	0x000165b0


	//   ....[63]....
        /*08f0*/ 	.word	0x000165e0


	//   ....[64]....
        /*08f4*/ 	.word	0x00016610


	//   ....[65]....
        /*08f8*/ 	.word	0x000167a0


	//   ....[66]....
        /*08fc*/ 	.word	0x000167d0


	//   ....[67]....
        /*0900*/ 	.word	0x00016800


	//   ....[68]....
        /*0904*/ 	.word	0x00016830


	//   ....[69]....
        /*0908*/ 	.word	0x00016860


	//   ....[70]....
        /*090c*/ 	.word	0x00016890


	//   ....[71]....
        /*0910*/ 	.word	0x00016920


	//   ....[72]....
        /*0914*/ 	.word	0x00016950


	//   ....[73]....
        /*0918*/ 	.word	0x00016960


	//   ....[74]....
        /*091c*/ 	.word	0x000169f0


	//   ....[75]....
        /*0920*/ 	.word	0x000179a0


	//   ....[76]....
        /*0924*/ 	.word	0x0001a3d0


	//   ....[77]....
        /*0928*/ 	.word	0x0001a3f0


	//   ....[78]....
        /*092c*/ 	.word	0x0001a480


	//   ....[79]....
        /*0930*/ 	.word	0x0001a4a0


	//   ....[80]....
        /*0934*/ 	.word	0x0001a520


	//   ....[81]....
        /*0938*/ 	.word	0x0001a540


	//   ....[82]....
        /*093c*/ 	.word	0x0001a550


	//   ....[83]....
        /*0940*/ 	.word	0x0001a560


	//   ....[84]....
        /*0944*/ 	.word	0x0001ad10


	//   ....[85]....
        /*0948*/ 	.word	0x0001ad40


	//   ....[86]....
        /*094c*/ 	.word	0x0001adf0


	//   ....[87]....
        /*0950*/ 	.word	0x0001ae00


	//   ....[88]....
        /*0954*/ 	.word	0x0001ae10


	//   ....[89]....
        /*0958*/ 	.word	0x0001ae90


	//   ....[90]....
        /*095c*/ 	.word	0x0001aea0


	//   ....[91]....
        /*0960*/ 	.word	0x0001af10


	//   ....[92]....
        /*0964*/ 	.word	0x0001b800


	//   ....[93]....
        /*0968*/ 	.word	0x0001b870


	//   ....[94]....
        /*096c*/ 	.word	0x0001b910


	//   ....[95]....
        /*0970*/ 	.word	0x0001ba60


	//   ....[96]....
        /*0974*/ 	.word	0x0001bac0


	//   ....[97]....
        /*0978*/ 	.word	0x0001bae0


	//   ....[98]....
        /*097c*/ 	.word	0x0001baf0


	//   ....[99]....
        /*0980*/ 	.word	0x0001bb10


	//   ....[100]....
        /*0984*/ 	.word	0x0001c2c0


	//   ....[101]....
        /*0988*/ 	.word	0x0001c2f0


	//   ....[102]....
        /*098c*/ 	.word	0x0001c4e0


	//   ....[103]....
        /*0990*/ 	.word	0x0001c520


	//   ....[104]....
        /*0994*/ 	.word	0x0001c530


	//   ....[105]....
        /*0998*/ 	.word	0x0001c540


	//   ....[106]....
        /*099c*/ 	.word	0x0001c690


	//   ....[107]....
        /*09a0*/ 	.word	0x0001c7e0


	//   ....[108]....
        /*09a4*/ 	.word	0x0001cfd0


	//   ....[109]....
        /*09a8*/ 	.word	0x0001cff0


	//   ....[110]....
        /*09ac*/ 	.word	0x0001d040


	//   ....[111]....
        /*09b0*/ 	.word	0x0001d050


	//   ....[112]....
        /*09b4*/ 	.word	0x0001d090


	//   ....[113]....
        /*09b8*/ 	.word	0x0001d0a0


	//   ....[114]....
        /*09bc*/ 	.word	0x0001d0b0


	//   ....[115]....
        /*09c0*/ 	.word	0x0001d0f0


	//   ....[116]....
        /*09c4*/ 	.word	0x0001d3f0


	//   ....[117]....
        /*09c8*/ 	.word	0x0001d430


	//   ....[118]....
        /*09cc*/ 	.word	0x0001d450


	//   ....[119]....
        /*09d0*/ 	.word	0x0001d470


	//   ....[120]....
        /*09d4*/ 	.word	0x0001d4a0


	//   ....[121]....
        /*09d8*/ 	.word	0x0001d4c0


	//   ....[122]....
        /*09dc*/ 	.word	0x0001d5c0


	//   ....[123]....
        /*09e0*/ 	.word	0x0001d710


	//   ....[124]....
        /*09e4*/ 	.word	0x0001dd50


	//   ....[125]....
        /*09e8*/ 	.word	0x0001dd80


	//   ....[126]....
        /*09ec*/ 	.word	0x0001dde0


	//   ....[127]....
        /*09f0*/ 	.word	0x0001de10


	//   ....[128]....
        /*09f4*/ 	.word	0x0001de40


	//   ....[129]....
        /*09f8*/ 	.word	0x0001de70


	//   ....[130]....
        /*09fc*/ 	.word	0x0001dea0


	//   ....[131]....
        /*0a00*/ 	.word	0x0001ded0


	//   ....[132]....
        /*0a04*/ 	.word	0x0001e070


	//   ....[133]....
        /*0a08*/ 	.word	0x0001e0a0


	//   ....[134]....
        /*0a0c*/ 	.word	0x0001e0d0


	//   ....[135]....
        /*0a10*/ 	.word	0x0001e100


	//   ....[136]....
        /*0a14*/ 	.word	0x0001e130


	//   ....[137]....
        /*0a18*/ 	.word	0x0001e160


	//   ....[138]....
        /*0a1c*/ 	.word	0x0001e220


	//   ....[139]....
        /*0a20*/ 	.word	0x0001e240


	//   ....[140]....
        /*0a24*/ 	.word	0x0001e250


	//   ....[141]....
        /*0a28*/ 	.word	0x0001e2b0


	//   ....[142]....
        /*0a2c*/ 	.word	0x0001e8d0


	//   ....[143]....
        /*0a30*/ 	.word	0x0001ebe0


	//   ....[144]....
        /*0a34*/ 	.word	0x0001ec70


	//   ....[145]....
        /*0a38*/ 	.word	0x0001ed40


	//   ....[146]....
        /*0a3c*/ 	.word	0x0001edd0


	//   ....[147]....
        /*0a40*/ 	.word	0x0001eeb0


	//   ....[148]....
        /*0a44*/ 	.word	0x0001ef40


	//   ....[149]....
        /*0a48*/ 	.word	0x0001f020


	//   ....[150]....
        /*0a4c*/ 	.word	0x0001f0b0


	//   ....[151]....
        /*0a50*/ 	.word	0x0001f100


	//   ....[152]....
        /*0a54*/ 	.word	0x0001f150


	//   ....[153]....
        /*0a58*/ 	.word	0x0001f240


	//   ....[154]....
        /*0a5c*/ 	.word	0x0001f2d0


	//   ....[155]....
        /*0a60*/ 	.word	0x0001f320


	//   ....[156]....
        /*0a64*/ 	.word	0x0001f370


	//   ....[157]....
        /*0a68*/ 	.word	0x0001f610


	//   ....[158]....
        /*0a6c*/ 	.word	0x0001f8f0


	//   ....[159]....
        /*0a70*/ 	.word	0x0001f9e0


	//   ....[160]....
        /*0a74*/ 	.word	0x0001fa80


	//   ....[161]....
        /*0a78*/ 	.word	0x0001fae0


	//   ....[162]....
        /*0a7c*/ 	.word	0x0001fbd0


	//   ....[163]....
        /*0a80*/ 	.word	0x0001fc40


	//   ....[164]....
        /*0a84*/ 	.word	0x0001fd30


	//   ....[165]....
        /*0a88*/ 	.word	0x0001fda0


	//   ....[166]....
        /*0a8c*/ 	.word	0x0001fe40


	//   ....[167]....
        /*0a90*/ 	.word	0x0001ff30


	//   ....[168]....
        /*0a94*/ 	.word	0x0001ffd0


	//   ....[169]....
        /*0a98*/ 	.word	0x00020030


	//   ....[170]....
        /*0a9c*/ 	.word	0x000200f0


	//   ....[171]....
        /*0aa0*/ 	.word	0x00020150


	//   ....[172]....
        /*0aa4*/ 	.word	0x000201f0


	//   ....[173]....
        /*0aa8*/ 	.word	0x000202a0


	//   ....[174]....
        /*0aac*/ 	.word	0x00020380


	//   ....[175]....
        /*0ab0*/ 	.word	0x00020670


	//   ....[176]....
        /*0ab4*/ 	.word	0x00020730


	//   ....[177]....
        /*0ab8*/ 	.word	0x000209a0


	//   ....[178]....
        /*0abc*/ 	.word	0x00020a20


	//   ....[179]....
        /*0ac0*/ 	.word	0x00020c30


	//   ....[180]....
        /*0ac4*/ 	.word	0x00020c80


	//   ....[181]....
        /*0ac8*/ 	.word	0x00020df0


	//   ....[182]....
        /*0acc*/ 	.word	0x00020e80


	//   ....[183]....
        /*0ad0*/ 	.word	0x00020fc0


	//   ....[184]....
        /*0ad4*/ 	.word	0x000210c0


	//   ....[185]....
        /*0ad8*/ 	.word	0x00021330


	//   ....[186]....
        /*0adc*/ 	.word	0x00021380


	//   ....[187]....
        /*0ae0*/ 	.word	0x00021550


	//   ....[188]....
        /*0ae4*/ 	.word	0x000215a0


	//   ....[189]....
        /*0ae8*/ 	.word	0x00021770


	//   ....[190]....
        /*0aec*/ 	.word	0x000217c0


	//   ....[191]....
        /*0af0*/ 	.word	0x000218b0


	//   ....[192]....
        /*0af4*/ 	.word	0x00021950


	//   ....[193]....
        /*0af8*/ 	.word	0x000219b0


	//   ....[194]....
        /*0afc*/ 	.word	0x00021a60


	//   ....[195]....
        /*0b00*/ 	.word	0x00021ac0


	//   ....[196]....
        /*0b04*/ 	.word	0x00021b70


	//   ....[197]....
        /*0b08*/ 	.word	0x00021bd0


	//   ....[198]....
        /*0b0c*/ 	.word	0x00021c80


	//   ....[199]....
        /*0b10*/ 	.word	0x00021d70


	//   ....[200]....
        /*0b14*/ 	.word	0x00021e50


	//   ....[201]....
        /*0b18*/ 	.word	0x00021f60


	//   ....[202]....
        /*0b1c*/ 	.word	0x00022060


	//   ....[203]....
        /*0b20*/ 	.word	0x00022190


	//   ....[204]....
        /*0b24*/ 	.word	0x00022270


	//   ....[205]....
        /*0b28*/ 	.word	0x00022370


	//   ....[206]....
        /*0b2c*/ 	.word	0x00022450


	//   ....[207]....
        /*0b30*/ 	.word	0x000224e0


	//   ....[208]....
        /*0b34*/ 	.word	0x00022580


	//   ....[209]....
        /*0b38*/ 	.word	0x00022700


	//   ....[210]....
        /*0b3c*/ 	.word	0x00022770


	//   ....[211]....
        /*0b40*/ 	.word	0x000227e0


	//   ....[212]....
        /*0b44*/ 	.word	0x00022850


	//   ....[213]....
        /*0b48*/ 	.word	0x000228c0


	//   ....[214]....
        /*0b4c*/ 	.word	0x00022940


	//   ....[215]....
        /*0b50*/ 	.word	0x000229c0


	//   ....[216]....
        /*0b54*/ 	.word	0x00022a50


	//   ....[217]....
        /*0b58*/ 	.word	0x00022ac0


	//   ....[218]....
        /*0b5c*/ 	.word	0x00022b30


	//   ....[219]....
        /*0b60*/ 	.word	0x00022ba0


	//   ....[220]....
        /*0b64*/ 	.word	0x00022c20


	//   ....[221]....
        /*0b68*/ 	.word	0x00022c90


	//   ....[222]....
        /*0b6c*/ 	.word	0x00022d30


	//   ....[223]....
        /*0b70*/ 	.word	0x00022d80


	//   ....[224]....
        /*0b74*/ 	.word	0x00022e10


	//   ....[225]....
        /*0b78*/ 	.word	0x00022f40


	//----- nvinfo : EIATTR_REG_RECONFIG
	.align		4
.L_738:
        /*0b7c*/ 	.byte	0x01, 0x54
	.zero		2


	//----- nvinfo : EIATTR_SYSCALL_OFFSETS
	.align		4
        /*0b80*/ 	.byte	0x04, 0x46
        /*0b82*/ 	.short	(.L_740 - .L_739)


	//   ....[0]....
.L_739:
        /*0b84*/ 	.word	0x000023f0


	//   ....[1]....
        /*0b88*/ 	.word	0x00002540


	//   ....[2]....
        /*0b8c*/ 	.word	0x00007a20


	//   ....[3]....
        /*0b90*/ 	.word	0x00007db0


	//   ....[4]....
        /*0b94*/ 	.word	0x00019790


	//   ....[5]....
        /*0b98*/ 	.word	0x000198e0


	//   ....[6]....
        /*0b9c*/ 	.word	0x000199d0


	//   ....[7]....
        /*0ba0*/ 	.word	0x0001a930


	//   ....[8]....
        /*0ba4*/ 	.word	0x0001b180


	//----- nvinfo : EIATTR_MBARRIER_INSTR_OFFSETS
	.align		4
.L_740:
        /*0ba8*/ 	.byte	0x04, 0x39
        /*0baa*/ 	.short	(.L_742 - .L_741)


	//   ....[0]....
.L_741:
        /*0bac*/ 	.word	0x00000280
        /*0bb0*/ 	.word	0x000000ff
        /*0bb4*/ 	.word	0x00038800
        /*0bb8*/ 	.short	0x0100
        /*0bba*/ 	.byte	0x08
	.zero		1


	//   ....[1]....
        /*0bbc*/ 	.word	0x00000290
        /*0bc0*/ 	.word	0x000000ff
        /*0bc4*/ 	.word	0x00038810
        /*0bc8*/ 	.short	0x0100
        /*0bca*/ 	.byte	0x08
	.zero		1


	//   ....[2]....
        /*0bcc*/ 	.word	0x000002a0
        /*0bd0*/ 	.word	0x000000ff
        /*0bd4*/ 	.word	0x00038820
        /*0bd8*/ 	.short	0x0100
        /*0bda*/ 	.byte	0x08
	.zero		1


	//   ....[3]....
        /*0bdc*/ 	.word	0x00000350
        /*0be0*/ 	.word	0x000000ff
        /*0be4*/ 	.word	0x00038830
        /*0be8*/ 	.short	0x0100
        /*0bea*/ 	.byte	0x06
	.zero		1


	//   ....[4]....
        /*0bec*/ 	.word	0x00000360
        /*0bf0*/ 	.word	0x000000ff
        /*0bf4*/ 	.word	0x00038840
        /*0bf8*/ 	.short	0x0100
        /*0bfa*/ 	.byte	0x06
	.zero		1


	//   ....[5]....
        /*0bfc*/ 	.word	0x00000370
        /*0c00*/ 	.word	0x000000ff
        /*0c04*/ 	.word	0x00038838
        /*0c08*/ 	.short	0x0100
        /*0c0a*/ 	.byte	0x06
	.zero		1


	//   ....[6]....
        /*0c0c*/ 	.word	0x00000380
        /*0c10*/ 	.word	0x000000ff
        /*0c14*/ 	.word	0x00038848
        /*0c18*/ 	.short	0x0100
        /*0c1a*/ 	.byte	0x06
	.zero		1


	//   ....[7]....
        /*0c1c*/ 	.word	0x000004b0
        /*0c20*/ 	.word	0x000000ff
        /*0c24*/ 	.word	0x00038850
        /*0c28*/ 	.short	0x0100
        /*0c2a*/ 	.byte	0x08
	.zero		1


	//   ....[8]....
        /*0c2c*/ 	.word	0x000004c0
        /*0c30*/ 	.word	0x000000ff
        /*0c34*/ 	.word	0x00038860
        /*0c38*/ 	.short	0x0100
        /*0c3a*/ 	.byte	0x08
	.zero		1


	//   ....[9]....
        /*0c3c*/ 	.word	0x000004d0
        /*0c40*/ 	.word	0x000000ff
        /*0c44*/ 	.word	0x00038858
        /*0c48*/ 	.short	0x0100
        /*0c4a*/ 	.byte	0x08
	.zero		1


	//   ....[10]....
        /*0c4c*/ 	.word	0x000004e0
        /*0c50*/ 	.word	0x000000ff
        /*0c54*/ 	.word	0x00038868
        /*0c58*/ 	.short	0x0100
        /*0c5a*/ 	.byte	0x08
	.zero		1


	//   ....[11]....
        /*0c5c*/ 	.word	0x000005d0
        /*0c60*/ 	.word	0x000000ff
        /*0c64*/ 	.word	0x00038870
        /*0c68*/ 	.short	0x0100
        /*0c6a*/ 	.byte	0x06
	.zero		1


	//   ....[12]....
        /*0c6c*/ 	.word	0x000005e0
        /*0c70*/ 	.word	0x000000ff
        /*0c74*/ 	.word	0x00038880
        /*0c78*/ 	.short	0x0100
        /*0c7a*/ 	.byte	0x06
	.zero		1


	//   ....[13]....
        /*0c7c*/ 	.word	0x000005f0
        /*0c80*/ 	.word	0x000000ff
        /*0c84*/ 	.word	0x00038878
        /*0c88*/ 	.short	0x0100
        /*0c8a*/ 	.byte	0x06
	.zero		1


	//   ....[14]....
        /*0c8c*/ 	.word	0x00000600
        /*0c90*/ 	.word	0x000000ff
        /*0c94*/ 	.word	0x00038888
        /*0c98*/ 	.short	0x0100
        /*0c9a*/ 	.byte	0x06
	.zero		1


	//   ....[15]....
        /*0c9c*/ 	.word	0x00000730
        /*0ca0*/ 	.word	0x000000ff
        /*0ca4*/ 	.word	0x00038890
        /*0ca8*/ 	.short	0x0100
        /*0caa*/ 	.byte	0x08
	.zero		1


	//   ....[16]....
        /*0cac*/ 	.word	0x00000740
        /*0cb0*/ 	.word	0x000000ff
        /*0cb4*/ 	.word	0x000388a0
        /*0cb8*/ 	.short	0x0100
        /*0cba*/ 	.byte	0x08
	.zero		1


	//   ....[17]....
        /*0cbc*/ 	.word	0x00000750
        /*0cc0*/ 	.word	0x000000ff
        /*0cc4*/ 	.word	0x00038898
        /*0cc8*/ 	.short	0x0100
        /*0cca*/ 	.byte	0x08
	.zero		1


	//   ....[18]....
        /*0ccc*/ 	.word	0x00000760
        /*0cd0*/ 	.word	0x000000ff
        /*0cd4*/ 	.word	0x000388a8
        /*0cd8*/ 	.short	0x0100
        /*0cda*/ 	.byte	0x08
	.zero		1


	//   ....[19]....
        /*0cdc*/ 	.word	0x00000890
        /*0ce0*/ 	.word	0x000000ff
        /*0ce4*/ 	.word	0x000388b0
        /*0ce8*/ 	.short	0x0100
        /*0cea*/ 	.byte	0x08
	.zero		1


	//   ....[20]....
        /*0cec*/ 	.word	0x000008a0
        /*0cf0*/ 	.word	0x000000ff
        /*0cf4*/ 	.word	0x000388c0
        /*0cf8*/ 	.short	0x0100
        /*0cfa*/ 	.byte	0x08
	.zero		1


	//   ....[21]....
        /*0cfc*/ 	.word	0x000008b0
        /*0d00*/ 	.word	0x000000ff
        /*0d04*/ 	.word	0x000388b8
        /*0d08*/ 	.short	0x0100
        /*0d0a*/ 	.byte	0x08
	.zero		1


	//   ....[22]....
        /*0d0c*/ 	.word	0x000008c0
        /*0d10*/ 	.word	0x000000ff
        /*0d14*/ 	.word	0x000388c8
        /*0d18*/ 	.short	0x0100
        /*0d1a*/ 	.byte	0x08
	.zero		1


	//   ....[23]....
        /*0d1c*/ 	.word	0x00003120
        /*0d20*/ 	.word	0x0000003a
        /*0d24*/ 	.word	0x00038890
        /*0d28*/ 	.short	0x010a
        /*0d2a*/ 	.byte	0x3f
	.zero		1


	//   ....[24]....
        /*0d2c*/ 	.word	0x00003be0
        /*0d30*/ 	.word	0x0000003a
        /*0d34*/ 	.word	0x00038890
        /*0d38*/ 	.short	0x010a
        /*0d3a*/ 	.byte	0x3f
	.zero		1


	//   ....[25]....
        /*0d3c*/ 	.word	0x000044b0
        /*0d40*/ 	.word	0x0000003a
        /*0d44*/ 	.word	0x00038890
        /*0d48*/ 	.short	0x010a
        /*0d4a*/ 	.byte	0x3f
	.zero		1


	//   ....[26]....
        /*0d4c*/ 	.word	0x00004870
        /*0d50*/ 	.word	0x00000004
        /*0d54*/ 	.word	0x00000000
        /*0d58*/ 	.short	0x0101
        /*0d5a*/ 	.byte	0x3f
	.zero		1


	//   ....[27]....
        /*0d5c*/ 	.word	0x000048b0
        /*0d60*/ 	.word	0x0000003a
        /*0d64*/ 	.word	0x000388b0
        /*0d68*/ 	.short	0x010a
        /*0d6a*/ 	.byte	0x3f
	.zero		1


	//   ....[28]....
        /*0d6c*/ 	.word	0x00005170
        /*0d70*/ 	.word	0x0000003a
        /*0d74*/ 	.word	0x00000000
        /*0d78*/ 	.short	0x0101
        /*0d7a*/ 	.byte	0x3f
	.zero		1


	//   ....[29]....
        /*0d7c*/ 	.word	0x00005d40
        /*0d80*/ 	.word	0x0000000c
        /*0d84*/ 	.word	0x00000000
        /*0d88*/ 	.short	0x0101
        /*0d8a*/ 	.byte	0x3f
	.zero		1


	//   ....[30]....
        /*0d8c*/ 	.word	0x000068e0
        /*0d90*/ 	.word	0x0000000c
        /*0d94*/ 	.word	0x00000000
        /*0d98*/ 	.short	0x0101
        /*0d9a*/ 	.byte	0x3f
	.zero		1


	//   ....[31]....
        /*0d9c*/ 	.word	0x00007ac0
        /*0da0*/ 	.word	0x00000002
        /*0da4*/ 	.word	0x00038800
        /*0da8*/ 	.short	0x010a
        /*0daa*/ 	.byte	0x3f
	.zero		1


	//   ....[32]....
        /*0dac*/ 	.word	0x00007b10
        /*0db0*/ 	.word	0x00000002
        /*0db4*/ 	.word	0x00038800
        /*0db8*/ 	.short	0x010a
        /*0dba*/ 	.byte	0x3f
	.zero		1


	//   ....[33]....
        /*0dbc*/ 	.word	0x000080f0
        /*0dc0*/ 	.word	0x00000002
        /*0dc4*/ 	.word	0x00038800
        /*0dc8*/ 	.short	0x010a
        /*0dca*/ 	.byte	0x3f
	.zero		1


	//   ....[34]....
        /*0dcc*/ 	.word	0x00009060
        /*0dd0*/ 	.word	0x00000002
        /*0dd4*/ 	.word	0x00038800
        /*0dd8*/ 	.short	0x010a
        /*0dda*/ 	.byte	0x3f
	.zero		1


	//   ....[35]....
        /*0ddc*/ 	.word	0x00009ed0
        /*0de0*/ 	.word	0x0000000b
        /*0de4*/ 	.word	0x00038830
        /*0de8*/ 	.short	0x010a
        /*0dea*/ 	.byte	0x3f
	.zero		1


	//   ....[36]....
        /*0dec*/ 	.word	0x00009f80
        /*0df0*/ 	.word	0x0000000b
        /*0df4*/ 	.word	0x00038830
        /*0df8*/ 	.short	0x010a
        /*0dfa*/ 	.byte	0x3f
	.zero		1


	//   ....[37]....
        /*0dfc*/ 	.word	0x0000a290
        /*0e00*/ 	.word	0x00000002
        /*0e04*/ 	.word	0x00038810
        /*0e08*/ 	.short	0x010a
        /*0e0a*/ 	.byte	0x3f
	.zero		1


	//   ....[38]....
        /*0e0c*/ 	.word	0x0000a2e0
        /*0e10*/ 	.word	0x0000000b
        /*0e14*/ 	.word	0x00038850
        /*0e18*/ 	.short	0x010a
        /*0e1a*/ 	.byte	0x3f
	.zero		1


	//   ....[39]....
        /*0e1c*/ 	.word	0x0000a390
        /*0e20*/ 	.word	0x0000000b
        /*0e24*/ 	.word	0x00038850
        /*0e28*/ 	.short	0x010a
        /*0e2a*/ 	.byte	0x3f
	.zero		1


	//   ....[40]....
        /*0e2c*/ 	.word	0x0000c900
        /*0e30*/ 	.word	0x00000003
        /*0e34*/ 	.word	0x00000000
        /*0e38*/ 	.short	0x0101
        /*0e3a*/ 	.byte	0x3f
	.zero		1


	//   ....[41]....
        /*0e3c*/ 	.word	0x0000d0d0
        /*0e40*/ 	.word	0x0000000b
        /*0e44*/ 	.word	0x00000000
        /*0e48*/ 	.short	0x0101
        /*0e4a*/ 	.byte	0x3f
	.zero		1


	//   ....[42]....
        /*0e4c*/ 	.word	0x0000d1f0
        /*0e50*/ 	.word	0x0000000c
        /*0e54*/ 	.word	0x00038830
        /*0e58*/ 	.short	0x010a
        /*0e5a*/ 	.byte	0x3f
	.zero		1


	//   ....[43]....
        /*0e5c*/ 	.word	0x0000d2a0
        /*0e60*/ 	.word	0x0000000c
        /*0e64*/ 	.word	0x00038830
        /*0e68*/ 	.short	0x010a
        /*0e6a*/ 	.byte	0x3f
	.zero		1


	//   ....[44]....
        /*0e6c*/ 	.word	0x0000d510
        /*0e70*/ 	.word	0x0000000c
        /*0e74*/ 	.word	0x00038850
        /*0e78*/ 	.short	0x010a
        /*0e7a*/ 	.byte	0x3f
	.zero		1


	//   ....[45]....
        /*0e7c*/ 	.word	0x0000d580
        /*0e80*/ 	.word	0x0000000c
        /*0e84*/ 	.word	0x00038850
        /*0e88*/ 	.short	0x010a
        /*0e8a*/ 	.byte	0x3f
	.zero		1


	//   ....[46]....
        /*0e8c*/ 	.word	0x0000f580
        /*0e90*/ 	.word	0x000000c4
        /*0e94*/ 	.word	0x00000000
        /*0e98*/ 	.short	0x0101
        /*0e9a*/ 	.byte	0x3f
	.zero		1


	//   ....[47]....
        /*0e9c*/ 	.word	0x00010820
        /*0ea0*/ 	.word	0x0000000c
        /*0ea4*/ 	.word	0x00000000
        /*0ea8*/ 	.short	0x0101
        /*0eaa*/ 	.byte	0x3f
	.zero		1


	//   ....[48]....
        /*0eac*/ 	.word	0x00013140
        /*0eb0*/ 	.word	0x00000000
        /*0eb4*/ 	.word	0x00000000
        /*0eb8*/ 	.short	0x0101
        /*0eba*/ 	.byte	0x3f
	.zero		1


	//   ....[49]....
        /*0ebc*/ 	.word	0x00013e80
        /*0ec0*/ 	.word	0x00000008
        /*0ec4*/ 	.word	0x00000000
        /*0ec8*/ 	.short	0x0101
        /*0eca*/ 	.byte	0x3f
	.zero		1


	//   ....[50]....
        /*0ecc*/ 	.word	0x00017a80
        /*0ed0*/ 	.word	0x00000012
        /*0ed4*/ 	.word	0x00038820
        /*0ed8*/ 	.short	0x010a
        /*0eda*/ 	.byte	0x3f
	.zero		1


	//   ....[51]....
        /*0edc*/ 	.word	0x00017b10
        /*0ee0*/ 	.word	0x00000003
        /*0ee4*/ 	.word	0x000388a0
        /*0ee8*/ 	.short	0x010a
        /*0eea*/ 	.byte	0x3f
	.zero		1


	//   ....[52]....
        /*0eec*/ 	.word	0x00017d60
        /*0ef0*/ 	.word	0x00000003
        /*0ef4*/ 	.word	0x000388c0
        /*0ef8*/ 	.short	0x010a
        /*0efa*/ 	.byte	0x3f
	.zero		1


	//   ....[53]....
        /*0efc*/ 	.word	0x00018730
        /*0f00*/ 	.word	0x00000008
        /*0f04*/ 	.word	0x000388a0
        /*0f08*/ 	.short	0x010a
        /*0f0a*/ 	.byte	0x3f
	.zero		1


	//   ....[54]....
        /*0f0c*/ 	.word	0x00018970
        /*0f10*/ 	.word	0x00000008
        /*0f14*/ 	.word	0x000388c0
        /*0f18*/ 	.short	0x010a
        /*0f1a*/ 	.byte	0x3f
	.zero		1


	//   ....[55]....
        /*0f1c*/ 	.word	0x0001a1c0
        /*0f20*/ 	.word	0x0000001a
        /*0f24*/ 	.word	0x00038840
        /*0f28*/ 	.short	0x010a
        /*0f2a*/ 	.byte	0x3f
	.zero		1


	//   ....[56]....
        /*0f2c*/ 	.word	0x0001a660
        /*0f30*/ 	.word	0x0000001a
        /*0f34*/ 	.word	0x00038830
        /*0f38*/ 	.short	0x0107
        /*0f3a*/ 	.byte	0x3f
	.zero		1


	//   ....[57]....
        /*0f3c*/ 	.word	0x0001a730
        /*0f40*/ 	.word	0x0000001a
        /*0f44*/ 	.word	0x00038830
        /*0f48*/ 	.short	0x0101
        /*0f4a*/ 	.byte	0x3f
	.zero		1


	//   ....[58]....
        /*0f4c*/ 	.word	0x0001afc0
        /*0f50*/ 	.word	0x00000012
        /*0f54*/ 	.word	0x00038800
        /*0f58*/ 	.short	0x0107
        /*0f5a*/ 	.byte	0x3f
	.zero		1


	//   ....[59]....
        /*0f5c*/ 	.word	0x0001b050
        /*0f60*/ 	.word	0x00000012
        /*0f64*/ 	.word	0x00038800
        /*0f68*/ 	.short	0x0101
        /*0f6a*/ 	.byte	0x3f
	.zero		1


	//   ....[60]....
        /*0f6c*/ 	.word	0x0001bf40
        /*0f70*/ 	.word	0x00000012
        /*0f74*/ 	.word	0x00038810
        /*0f78*/ 	.short	0x0107
        /*0f7a*/ 	.byte	0x3f
	.zero		1


	//   ....[61]....
        /*0f7c*/ 	.word	0x0001c040
        /*0f80*/ 	.word	0x00000012
        /*0f84*/ 	.word	0x00038810
        /*0f88*/ 	.short	0x0101
        /*0f8a*/ 	.byte	0x3f
	.zero		1


	//   ....[62]....
        /*0f8c*/ 	.word	0x0001c060
        /*0f90*/ 	.word	0x00000012
        /*0f94*/ 	.word	0x00038820
        /*0f98*/ 	.short	0x010a
        /*0f9a*/ 	.byte	0x3f
	.zero		1


	//   ....[63]....
        /*0f9c*/ 	.word	0x0001c0f0
        /*0fa0*/ 	.word	0x0000001a
        /*0fa4*/ 	.word	0x00038860
        /*0fa8*/ 	.short	0x010a
        /*0faa*/ 	.byte	0x3f
	.zero		1


	//   ....[64]....
        /*0fac*/ 	.word	0x0001ca00
        /*0fb0*/ 	.word	0x0000001a
        /*0fb4*/ 	.word	0x00038850
        /*0fb8*/ 	.short	0x0107
        /*0fba*/ 	.byte	0x3f
	.zero		1


	//   ....[65]....
        /*0fbc*/ 	.word	0x0001cad0
        /*0fc0*/ 	.word	0x0000001a
        /*0fc4*/ 	.word	0x00038850
        /*0fc8*/ 	.short	0x0101
        /*0fca*/ 	.byte	0x3f
	.zero		1


	//   ....[66]....
        /*0fcc*/ 	.word	0x0001ce50
        /*0fd0*/ 	.word	0x00000006
        /*0fd4*/ 	.word	0x00038840
        /*0fd8*/ 	.short	0x010a
        /*0fda*/ 	.byte	0x3f
	.zero		1


	//   ....[67]....
        /*0fdc*/ 	.word	0x0001d170
        /*0fe0*/ 	.word	0x00000006
        /*0fe4*/ 	.word	0x00038830
        /*0fe8*/ 	.short	0x0107
        /*0fea*/ 	.byte	0x3f
	.zero		1


	//   ....[68]....
        /*0fec*/ 	.word	0x0001d230
        /*0ff0*/ 	.word	0x00000006
        /*0ff4*/ 	.word	0x00038830
        /*0ff8*/ 	.short	0x0101
        /*0ffa*/ 	.byte	0x3f
	.zero		1


	//   ....[69]....
        /*0ffc*/ 	.word	0x0001d260
        /*1000*/ 	.word	0x00000006
        /*1004*/ 	.word	0x00038860
        /*1008*/ 	.short	0x010a
        /*100a*/ 	.byte	0x3f
	.zero		1


	//   ....[70]....
        /*100c*/ 	.word	0x0001d910
        /*1010*/ 	.word	0x00000006
        /*1014*/ 	.word	0x00038850
        /*1018*/ 	.short	0x0107
        /*101a*/ 	.byte	0x3f
	.zero		1


	//   ....[71]....
        /*101c*/ 	.word	0x0001d9d0
        /*1020*/ 	.word	0x00000006
        /*1024*/ 	.word	0x00038850
        /*1028*/ 	.short	0x0101
        /*102a*/ 	.byte	0x3f
	.zero		1


	//   ....[72]....
        /*102c*/ 	.word	0x0001e850
        /*1030*/ 	.word	0x00000007
        /*1034*/ 	.word	0x00038820
        /*1038*/ 	.short	0x010a
        /*103a*/ 	.byte	0x3f
	.zero		1


	//   ....[73]....
        /*103c*/ 	.word	0x0001e9c0
        /*1040*/ 	.word	0x00000005
        /*1044*/ 	.word	0x00038840
        /*1048*/ 	.short	0x010a
        /*104a*/ 	.byte	0x3f
	.zero		1


	//   ....[74]....
        /*104c*/ 	.word	0x0001ea60
        /*1050*/ 	.word	0x00000003
        /*1054*/ 	.word	0x00038840
        /*1058*/ 	.short	0x010a
        /*105a*/ 	.byte	0x3f
	.zero		1


	//   ....[75]....
        /*105c*/ 	.word	0x0001eaa0
        /*1060*/ 	.word	0x00000005
        /*1064*/ 	.word	0x00038860
        /*1068*/ 	.short	0x010a
        /*106a*/ 	.byte	0x3f
	.zero		1


	//   ....[76]....
        /*106c*/ 	.word	0x0001eae0
        /*1070*/ 	.word	0x00000003
        /*1074*/ 	.word	0x00038860
        /*1078*/ 	.short	0x010a
        /*107a*/ 	.byte	0x3f
	.zero		1


	//   ....[77]....
        /*107c*/ 	.word	0x0001eb40
        /*1080*/ 	.word	0x0000003a
        /*1084*/ 	.word	0x00038890
        /*1088*/ 	.short	0x010a
        /*108a*/ 	.byte	0x3f
	.zero		1


	//   ....[78]....
        /*108c*/ 	.word	0x0001eca0
        /*1090*/ 	.word	0x0000003a
        /*1094*/ 	.word	0x00038890
        /*1098*/ 	.short	0x010a
        /*109a*/ 	.byte	0x3f
	.zero		1


	//   ....[79]....
        /*109c*/ 	.word	0x0001ee10
        /*10a0*/ 	.word	0x0000003a
        /*10a4*/ 	.word	0x00038890
        /*10a8*/ 	.short	0x010a
        /*10aa*/ 	.byte	0x3f
	.zero		1


	//   ....[80]....
        /*10ac*/ 	.word	0x0001ef70
        /*10b0*/ 	.word	0x0000003a
        /*10b4*/ 	.word	0x000388b0
        /*10b8*/ 	.short	0x010a
        /*10ba*/ 	.byte	0x3f
	.zero		1


	//   ....[81]....
        /*10bc*/ 	.word	0x0001f190
        /*10c0*/ 	.word	0x00000002
        /*10c4*/ 	.word	0x00038800
        /*10c8*/ 	.short	0x010a
        /*10ca*/ 	.byte	0x3f
	.zero		1


	//   ....[82]....
        /*10cc*/ 	.word	0x0001f3a0
        /*10d0*/ 	.word	0x00000002
        /*10d4*/ 	.word	0x00038800
        /*10d8*/ 	.short	0x010a
        /*10da*/ 	.byte	0x3f
	.zero		1


	//   ....[83]....
        /*10dc*/ 	.word	0x0001f3f0
        /*10e0*/ 	.word	0x0000000b
        /*10e4*/ 	.word	0x00038830
        /*10e8*/ 	.short	0x010a
        /*10ea*/ 	.byte	0x3f
	.zero		1


	//   ....[84]....
        /*10ec*/ 	.word	0x0001f440
        /*10f0*/ 	.word	0x00000002
        /*10f4*/ 	.word	0x00038810
        /*10f8*/ 	.short	0x010a
        /*10fa*/ 	.byte	0x3f
	.zero		1


	//   ....[85]....
        /*10fc*/ 	.word	0x0001f490
        /*1100*/ 	.word	0x0000000b
        /*1104*/ 	.word	0x00038850
        /*1108*/ 	.short	0x010a
        /*110a*/ 	.byte	0x3f
	.zero		1


	//   ....[86]....
        /*110c*/ 	.word	0x0001f4e0
        /*1110*/ 	.word	0x0000000c
        /*1114*/ 	.word	0x00038830
        /*1118*/ 	.short	0x010a
        /*111a*/ 	.byte	0x3f
	.zero		1


	//   ....[87]....
        /*111c*/ 	.word	0x0001f530
        /*1120*/ 	.word	0x0000000c
        /*1124*/ 	.word	0x00038850
        /*1128*/ 	.short	0x010a
        /*112a*/ 	.byte	0x3f
	.zero		1


	//   ....[88]....
        /*112c*/ 	.word	0x0001f6d0
        /*1130*/ 	.word	0x00000012
        /*1134*/ 	.word	0x00038820
        /*1138*/ 	.short	0x010a
        /*113a*/ 	.byte	0x3f
	.zero		1


	//   ....[89]....
        /*113c*/ 	.word	0x0001f720
        /*1140*/ 	.word	0x00000003
        /*1144*/ 	.word	0x000388a0
        /*1148*/ 	.short	0x010a
        /*114a*/ 	.byte	0x3f
	.zero		1


	//   ....[90]....
        /*114c*/ 	.word	0x0001f770
        /*1150*/ 	.word	0x00000003
        /*1154*/ 	.word	0x000388c0
        /*1158*/ 	.short	0x010a
        /*115a*/ 	.byte	0x3f
	.zero		1


	//   ....[91]....
        /*115c*/ 	.word	0x0001f7c0
        /*1160*/ 	.word	0x00000008
        /*1164*/ 	.word	0x000388a0
        /*1168*/ 	.short	0x010a
        /*116a*/ 	.byte	0x3f
	.zero		1


	//   ....[92]....
        /*116c*/ 	.word	0x0001f810
        /*1170*/ 	.word	0x00000008
        /*1174*/ 	.word	0x000388c0
        /*1178*/ 	.short	0x010a
        /*117a*/ 	.byte	0x3f
	.zero		1


	//   ....[93]....
        /*117c*/ 	.word	0x0001f930
        /*1180*/ 	.word	0x0000001a
        /*1184*/ 	.word	0x00038840
        /*1188*/ 	.short	0x010a
        /*118a*/ 	.byte	0x3f
	.zero		1


	//   ....[94]....
        /*118c*/ 	.word	0x00020ec0
        /*1190*/ 	.word	0x00000012
        /*1194*/ 	.word	0x00038820
        /*1198*/ 	.short	0x010a
        /*119a*/ 	.byte	0x3f
	.zero		1


	//   ....[95]....
        /*119c*/ 	.word	0x00020f10
        /*11a0*/ 	.word	0x0000001a
        /*11a4*/ 	.word	0x00038860
        /*11a8*/ 	.short	0x010a
        /*11aa*/ 	.byte	0x3f
	.zero		1


	//   ....[96]....
        /*11ac*/ 	.word	0x00021800
        /*11b0*/ 	.word	0x00000006
        /*11b4*/ 	.word	0x00038840
        /*11b8*/ 	.short	0x010a
        /*11ba*/ 	.byte	0x3f
	.zero		1


	//   ....[97]....
        /*11bc*/ 	.word	0x00021cc0
        /*11c0*/ 	.word	0x00000006
        /*11c4*/ 	.word	0x00038860
        /*11c8*/ 	.short	0x010a
        /*11ca*/ 	.byte	0x3f
	.zero		1


	//   ....[98]....
        /*11cc*/ 	.word	0x00022e60
        /*11d0*/ 	.word	0x00000007
        /*11d4*/ 	.word	0x00038820
        /*11d8*/ 	.short	0x010a
        /*11da*/ 	.byte	0x3f
	.zero		1


	//   ....[99]....
        /*11dc*/ 	.word	0x00023000
        /*11e0*/ 	.word	0x00000005
        /*11e4*/ 	.word	0x00038840
        /*11e8*/ 	.short	0x010a
        /*11ea*/ 	.byte	0x3f
	.zero		1


	//   ....[100]....
        /*11ec*/ 	.word	0x00023050
        /*11f0*/ 	.word	0x00000003
        /*11f4*/ 	.word	0x00038840
        /*11f8*/ 	.short	0x010a
        /*11fa*/ 	.byte	0x3f
	.zero		1


	//   ....[101]....
        /*11fc*/ 	.word	0x000230a0
        /*1200*/ 	.word	0x00000005
        /*1204*/ 	.word	0x00038860
        /*1208*/ 	.short	0x010a
        /*120a*/ 	.byte	0x3f
	.zero		1


	//----- nvinfo : EIATTR_NUM_MBARRIERS
	.align		4
.L_742:
        /*120c*/ 	.byte	0x03, 0x38
        /*120e*/ 	.short	0x0017


	//----- nvinfo : EIATTR_EXIT_INSTR_OFFSETS
	.align		4
        /*1210*/ 	.byte	0x04, 0x1c
        /*1212*/ 	.short	(.L_744 - .L_743)


	//   ....[0]....
.L_743:
        /*1214*/ 	.word	0x0001eb30


	//----- nvinfo : EIATTR_MAX_THREADS
	.align		4
.L_744:
        /*1218*/ 	.byte	0x04, 0x05
        /*121a*/ 	.short	(.L_746 - .L_745)
.L_745:
        /*121c*/ 	.word	0x00000180
        /*1220*/ 	.word	0x00000001
        /*1224*/ 	.word	0x00000001


	//----- nvinfo : EIATTR_CRS_STACK_SIZE
	.align		4
.L_746:
        /*1228*/ 	.byte	0x04, 0x1e
        /*122a*/ 	.short	(.L_748 - .L_747)
.L_747:
        /*122c*/ 	.word	0x00000000


	//----- nvinfo : EIATTR_CBANK_PARAM_SIZE
	.align		4
.L_748:
        /*1230*/ 	.byte	0x03, 0x19
        /*1232*/ 	.short	0x0bf0


	//----- nvinfo : EIATTR_PARAM_CBANK
	.align		4
        /*1234*/ 	.byte	0x04, 0x0a
        /*1236*/ 	.short	(.L_750 - .L_749)
	.align		4
.L_749:
        /*1238*/ 	.word	index@(.nv.constant0._ZN7cutlass13device_kernelIN5flash11enable_sm90INS1_16FlashAttnFwdSm90INS1_25CollectiveMainloopFwdSm90ILi2EN4cute5tupleIJNS5_1CILi1EEES8_S8_EEENS6_IJNS7_ILi64EEESA_SA_EEELi512ENS_10bfloat16_tEfNS_4arch4Sm90ELb0ELb0ELb1ELb1ELb1ELb1ELb1ELb0ELb0ELb1ELb1ELb0EEENS1_21CollectiveEpilogueFwdINS6_IJSA_NS7_ILi512EEESA_EEES9_SC_SE_Li256ELb1ELb1ELb1ELb0EEENS1_36VarlenDynamicPersistentTileSchedulerILi64ELi64ELi256ELi128ELb1ELb1ELb1ELb0ELb1ELb1EEEEEEEEEvNT_6ParamsE)
        /*123c*/ 	.short	0x0210
        /*123e*/ 	.short	0x0bf0


	//----- nvinfo : EIATTR_SW_WAR
	.align		4
.L_750:
        /*1240*/ 	.byte	0x04, 0x36
        /*1242*/ 	.short	(.L_752 - .L_751)
.L_751:
        /*1244*/ 	.word	0x00000008
.L_752:


//--------------------- .nv.info._ZN7cutlass13device_kernelIN5flash11enable_sm90INS1_16FlashAttnFwdSm90INS1_25CollectiveMainloopFwdSm90ILi2EN4cute5tupleIJNS5_1CILi1EEES8_S8_EEENS6_IJNS7_ILi64EEESA_SA_EEELi512ENS_10bfloat16_tEfNS_4arch4Sm90ELb0ELb1ELb1ELb0ELb1ELb0ELb0ELb0ELb0ELb1ELb1ELb0EEENS1_21CollectiveEpilogueFwdINS6_IJSA_NS7_ILi512EEESA_EEES9_SC_SE_Li256ELb0ELb1ELb1ELb0EEENS1_19SingleTileSchedulerILb0ELb1ELb1ELi64EEEEEEEEEvNT_6ParamsE --------------------------
	.section	.nv.info._ZN7cutlass13device_kernelIN5flash11enable_sm90INS1_16FlashAttnFwdSm90INS1_25CollectiveMainloopFwdSm90ILi2EN4cute5tupleIJNS5_1CILi1EEES8_S8_EEENS6_IJNS7_ILi64EEESA_SA_EEELi512ENS_10bfloat16_tEfNS_4arch4Sm90ELb0ELb1ELb1ELb0ELb1ELb0ELb0ELb0ELb0ELb1ELb1ELb0EEENS1_21CollectiveEpilogueFwdINS6_IJSA_NS7_ILi512EEESA_EEES9_SC_SE_Li256ELb0ELb1ELb1ELb0EEENS1_19SingleTileSchedulerILb0ELb1ELb1ELi64EEEEEEEEEvNT_6ParamsE,"",@"SHT_CUDA_INFO"
	.sectionflags	@""
	.align	4


	//----- nvinfo : EIATTR_CUDA_API_VERSION
	.align		4
        /*0000*/ 	.byte	0x04, 0x37
        /*0002*/ 	.short	(.L_754 - .L_753)
.L_753:
        /*0004*/ 	.word	0x00000082


	//----- nvinfo : EIATTR_KPARAM_INFO
	.align		4
.L_754:
        /*0008*/ 	.byte	0x04, 0x17
        /*000a*/ 	.short	(.L_756 - .L_755)
.L_755:
        /*000c*/ 	.word	0x00000000
        /*0010*/ 	.short	0x0000
        /*0012*/ 	.short	0x0070
        /*0014*/ 	.byte	0x00, 0xf0, 0x01, 0x28


	//----- nvinfo : EIATTR_SPARSE_MMA_MASK
	.align		4
.L_756:
        /*0018*/ 	.byte	0x03, 0x50
        /*001a*/ 	.short	0x0000


	//----- nvinfo : EIATTR_MAXREG_COUNT
	.align		4
        /*001c*/ 	.byte	0x03, 0x1b
        /*001e*/ 	.short	0x00a8


	//----- nvinfo : EIATTR_NUM_BARRIERS
	.align		4
        /*0020*/ 	.byte	0x02, 0x4c
        /*0022*/ 	.byte	0x10
	.zero		1


	//----- nvinfo : EIATTR_EXTERNS
	.align		4
        /*0024*/ 	.byte	0x04, 0x0f
        /*0026*/ 	.short	(.L_758 - .L_757)


	//   ....[0]....
	.align		4
.L_757:
        /*0028*/ 	.word	index@(__assertfail)


	//----- nvinfo : EIATTR_MERCURY_ISA_VERSION
	.align		4
.L_758:
        /*002c*/ 	.byte	0x03, 0x5f
        /*002e*/ 	.short	0x0101


	//----- nvinfo : EIATTR_INT_WARP_WIDE_INSTR_OFFSETS
	.align		4
        /*0030*/ 	.byte	0x04, 0x31
        /*0032*/ 	.short	(.L_760 - .L_759)


	//   ....[0]....
.L_759:
        /*0034*/ 	.word	0x000000b0


	//   ....[1]....
        /*0038*/ 	.word	0x000000c0


	//   ....[2]....
        /*003c*/ 	.word	0x00000160


	//----- nvinfo : EIATTR_COOP_GROUP_MASK_REGIDS
	.align		4
.L_760:
        /*0040*/ 	.byte	0x04, 0x29
        /*0042*/ 	.short	(.L_762 - .L_761)


	//   ....[0]....
.L_761:
        /*0044*/ 	.word	0xffffffff


	//   ....[1]....
        /*0048*/ 	.word	0xffffffff


	//   ....[2]....
        /*004c*/ 	.word	0xffffffff


	//   ....[3]....
        /*0050*/ 	.word	0xffffffff


	//   ....[4]....
        /*0054*/ 	.word	0xffffffff


	//   ....[5]....
        /*0058*/ 	.word	0xffffffff


	//   ....[6]....
        /*005c*/ 	.word	0xffffffff


	//   ....[7]....
        /*0060*/ 	.word	0xffffffff


	//   ....[8]....
        /*0064*/ 	.word	0xffffffff


	//   ....[9]....
        /*0068*/ 	.word	0xffffffff


	//   ....[10]....
        /*006c*/ 	.word	0xffffffff


	//   ....[11]....
        /*0070*/ 	.word	0xffffffff


	//   ....[12]....
        /*0074*/ 	.word	0xffffffff


	//   ....[13]....
        /*0078*/ 	.word	0xffffffff


	//   ....[14]....
        /*007c*/ 	.word	0xffffffff


	//   ....[15]....
        /*0080*/ 	.word	0xffffffff


	//   ....[16]....
        /*0084*/ 	.word	0xffffffff


	//   ....[17]....
        /*0088*/ 	.word	0xffffffff


	//   ....[18]....
        /*008c*/ 	.word	0xffffffff


	//   ....[19]....
        /*0090*/ 	.word	0xffffffff


	//   ....[20]....
        /*0094*/ 	.word	0xffffffff


	//   ....[21]....
        /*0098*/ 	.word	0xffffffff


	//   ....[22]....
        /*009c*/ 	.word	0xffffffff


	//   ....[23]....
        /*00a0*/ 	.word	0xffffffff


	//   ....[24]....
        /*00a4*/ 	.word	0xffffffff


	//   ....[25]....
        /*00a8*/ 	.word	0xffffffff


	//   ....[26]....
        /*00ac*/ 	.word	0xffffffff


	//   ....[27]....
        /*00b0*/ 	.word	0xffffffff


	//   ....[28]....
        /*00b4*/ 	.word	0xffffffff


	//   ....[29]....
        /*00b8*/ 	.word	0xffffffff


	//   ....[30]....
        /*00bc*/ 	.word	0xffffffff


	//   ....[31]....
        /*00c0*/ 	.word	0xffffffff


	//   ....[32]....
        /*00c4*/ 	.word	0xffffffff


	//   ....[33]....
        /*00c8*/ 	.word	0xffffffff


	//   ....[34]....
        /*00cc*/ 	.word	0xffffffff


	//   ....[35]....
        /*00d0*/ 	.word	0xffffffff


	//   ....[36]....
        /*00d4*/ 	.word	0xffffffff


	//   ....[37]....
        /*00d8*/ 	.word	0xffffffff


	//   ....[38]....
        /*00dc*/ 	.word	0xffffffff


	//   ....[39]....
        /*00e0*/ 	.word	0xffffffff


	//   ....[40]....
        /*00e4*/ 	.word	0xffffffff


	//   ....[41]....
        /*00e8*/ 	.word	0xffffffff


	//   ....[42]....
        /*00ec*/ 	.word	0xffffffff


	//   ....[43]....
        /*00f0*/ 	.word	0xffffffff


	//   ....[44]....
        /*00f4*/ 	.word	0xffffffff


	//   ....[45]....
        /*00f8*/ 	.word	0xffffffff


	//   ....[46]....
        /*00fc*/ 	.word	0xffffffff


	//   ....[47]....
        /*0100*/ 	.word	0xffffffff


	//   ....[48]....
        /*0104*/ 	.word	0xffffffff


	//   ....[49]....
        /*0108*/ 	.word	0xffffffff


	//   ....[50]....
        /*010c*/ 	.word	0xffffffff


	//   ....[51]....
        /*0110*/ 	.word	0xffffffff


	//   ....[52]....
        /*0114*/ 	.word	0xffffffff


	//   ....[53]....
        /*0118*/ 	.word	0xffffffff


	//   ....[54]....
        /*011c*/ 	.word	0xffffffff


	//   ....[55]....
        /*0120*/ 	.word	0xffffffff


	//   ....[56]....
        /*0124*/ 	.word	0xffffffff


	//   ....[57]....
        /*0128*/ 	.word	0xffffffff


	//   ....[58]....
        /*012c*/ 	.word	0xffffffff


	//   ....[59]....
        /*0130*/ 	.word	0xffffffff


	//   ....[60]....
        /*0134*/ 	.word	0xffffffff


	//   ....[61]....
        /*0138*/ 	.word	0xffffffff


	//   ....[62]....
        /*013c*/ 	.word	0xffffffff


	//   ....[63]....
        /*0140*/ 	.word	0xffffffff


	//   ....[64]....
        /*0144*/ 	.word	0xffffffff


	//   ....[65]....
        /*0148*/ 	.word	0xffffffff


	//   ....[66]....
        /*014c*/ 	.word	0xffffffff


	//   ....[67]....
        /*0150*/ 	.word	0xffffffff


	//   ....[68]....
        /*0154*/ 	.word	0xffffffff


	//   ....[69]....
        /*0158*/ 	.word	0xffffffff


	//   ....[70]....
        /*015c*/ 	.word	0xffffffff


	//   ....[71]....
        /*0160*/ 	.word	0xffffffff


	//   ....[72]....
        /*0164*/ 	.word	0xffffffff


	//   ....[73]....
        /*0168*/ 	.word	0xffffffff


	//   ....[74]....
        /*016c*/ 	.word	0xffffffff


	//   ....[75]....
        /*0170*/ 	.word	0xffffffff


	//   ....[76]....
        /*0174*/ 	.word	0xffffffff


	//   ....[77]....
        /*0178*/ 	.word	0xffffffff


	//   ....[78]....
        /*017c*/ 	.word	0xffffffff


	//   ....[79]....
        /*0180*/ 	.word	0xffffffff


	//   ....[80]....
        /*0184*/ 	.word	0xffffffff


	//   ....[81]....
        /*0188*/ 	.word	0xffffffff


	//   ....[82]....
        /*018c*/ 	.word	0xffffffff


	//   ....[83]....
        /*0190*/ 	.word	0xffffffff


	//   ....[84]....
        /*0194*/ 	.word	0xffffffff


	//   ....[85]....
        /*0198*/ 	.word	0xffffffff


	//   ....[86]....
        /*019c*/ 	.word	0xffffffff


	//   ....[87]....
        /*01a0*/ 	.word	0xffffffff


	//   ....[88]....
        /*01a4*/ 	.word	0xffffffff


	//   ....[89]....
        /*01a8*/ 	.word	0x0500000f


	//   ....[90]....
        /*01ac*/ 	.word	0x0500000f


	//   ....[91]....
        /*01b0*/ 	.word	0x0500000f


	//   ....[92]....
        /*01b4*/ 	.word	0x0500000f


	//   ....[93]....
        /*01b8*/ 	.word	0x0500000f


	//   ....[94]....
        /*01bc*/ 	.word	0x0500000f


	//   ....[95]....
        /*01c0*/ 	.word	0x0500000f


	//   ....[96]....
        /*01c4*/ 	.word	0x0500000f


	//   ....[97]....
        /*01c8*/ 	.word	0x0500000f


	//   ....[98]....
        /*01cc*/ 	.word	0x0500000f


	//   ....[99]....
        /*01d0*/ 	.word	0x0500000f


	//   ....[100]....
        /*01d4*/ 	.word	0x0500000f


	//   ....[101]....
        /*01d8*/ 	.word	0x0500000f


	//   ....[102]....
        /*01dc*/ 	.word	0x0500000f


	//   ....[103]....
        /*01e0*/ 	.word	0x0500000f


	//   ....[104]....
        /*01e4*/ 	.word	0x0500000f


	//   ....[105]....
        /*01e8*/ 	.word	0x0500000f


	//   ....[106]....
        /*01ec*/ 	.word	0x0500000f


	//   ....[107]....
        /*01f0*/ 	.word	0x0500000f


	//   ....[108]....
        /*01f4*/ 	.word	0x0500000f


	//   ....[109]....
        /*01f8*/ 	.word	0x0500000f


	//   ....[110]....
        /*01fc*/ 	.word	0x0500000f


	//   ....[111]....
        /*0200*/ 	.word	0x0500000f


	//   ....[112]....
        /*0204*/ 	.word	0x0500000f


	//   ....[113]....
        /*0208*/ 	.word	0x0500000f


	//   ....[114]....
        /*020c*/ 	.word	0x0500000f


	//   ....[115]....
        /*0210*/ 	.word	0x0500000f


	//   ....[116]....
        /*0214*/ 	.word	0x0500000f


	//   ....[117]....
        /*0218*/ 	.word	0x0500000f


	//   ....[118]....
        /*021c*/ 	.word	0x0500000f


	//   ....[119]....
        /*0220*/ 	.word	0x0500000f


	//   ....[120]....
        /*0224*/ 	.word	0x0500000f


	//   ....[121]....
        /*0228*/ 	.word	0x0500000f


	//   ....[122]....
        /*022c*/ 	.word	0x0500000f


	//   ....[123]....
        /*0230*/ 	.word	0x0500000f


	//   ....[124]....
        /*0234*/ 	.word	0x0500000f


	//   ....[125]....
        /*0238*/ 	.word	0x0500000f


	//   ....[126]....
        /*023c*/ 	.word	0x0500000f


	//   ....[127]....
        /*0240*/ 	.word	0x0500000f


	//   ....[128]....
        /*0244*/ 	.word	0x0500000f


	//   ....[129]....
        /*0248*/ 	.word	0x0500000f


	//   ....[130]....
        /*024c*/ 	.word	0x0500000f


	//----- nvinfo : EIATTR_COOP_GROUP_INSTR_OFFSETS
	.align		4
.L_762:
        /*0250*/ 	.byte	0x04, 0x28
        /*0252*/ 	.short	(.L_764 - .L_763)


	//   ....[0]....
.L_763:
        /*0254*/ 	.word	0x00000060


	//   ....[1]....
        /*0258*/ 	.word	0x000000a0


	//   ....[2]....
        /*025c*/ 	.word	0x00000280


	//   ....[3]....
        /*0260*/ 	.word	0x000003e0


	//   ....[4]....
        /*0264*/ 	.word	0x00000500


	//   ....[5]....
        /*0268*/ 	.word	0x00000660


	//   ....[6]....
        /*026c*/ 	.word	0x000015c0


	//   ....[7]....
        /*0270*/ 	.word	0x000039f0


	//   ....[8]....
        /*0274*/ 	.word	0x00004370


	//   ....[9]....
        /*0278*/ 	.word	0x00004850


	//   ....[10]....
        /*027c*/ 	.word	0x000052f0


	//   ....[11]....
        /*0280*/ 	.word	0x00005340


	//   ....[12]....
        /*0284*/ 	.word	0x000056b0


	//   ....[13]....
        /*0288*/ 	.word	0x00005740


	//   ....[14]....
        /*028c*/ 	.word	0x000061d0


	//   ....[15]....
        /*0290*/ 	.word	0x00006b30


	//   ....[16]....
        /*0294*/ 	.word	0x00007000


	//   ....[17]....
        /*0298*/ 	.word	0x00007620


	//   ....[18]....
        /*029c*/ 	.word	0x00007700


	//   ....[19]....
        /*02a0*/ 	.word	0x00007a20


	//   ....[20]....
        /*02a4*/ 	.word	0x00007b40


	//   ....[21]....
        /*02a8*/ 	.word	0x00008c80


	//   ....[22]....
        /*02ac*/ 	.word	0x00009700


	//   ....[23]....
        /*02b0*/ 	.word	0x00009780


	//   ....[24]....
        /*02b4*/ 	.word	0x00009a90


	//   ....[25]....
        /*02b8*/ 	.word	0x00009c50


	//   ....[26]....
        /*02bc*/ 	.word	0x0000ac00


	//   ....[27]....
        /*02c0*/ 	.word	0x0000b2c0


	//   ....[28]....
        /*02c4*/ 	.word	0x0000b720


	//   ....[29]....
        /*02c8*/ 	.word	0x0000bd90


	//   ....[30]....
        /*02cc*/ 	.word	0x0000be70


	//   ....[31]....
        /*02d0*/ 	.word	0x0000c190


	//   ....[32]....
        /*02d4*/ 	.word	0x0000c2b0


	//   ....[33]....
        /*02d8*/ 	.word	0x0000d3f0


	//   ....[34]....
        /*02dc*/ 	.word	0x0000d4c0


	//   ....[35]....
        /*02e0*/ 	.word	0x0000d500


	//   ....[36]....
        /*02e4*/ 	.word	0x0000d530


	//   ....[37]....
        /*02e8*/ 	.word	0x0000d560


	//   ....[38]....
        /*02ec*/ 	.word	0x0000e040


	//   ....[39]....
        /*02f0*/ 	.word	0x0000e4a0


	//   ....[40]....
        /*02f4*/ 	.word	0x0000e4d0


	//   ....[41]....
        /*02f8*/ 	.word	0x0000e500


	//   ....[42]....
        /*02fc*/ 	.word	0x0000e520


	//   ....[43]....
        /*0300*/ 	.word	0x0000e9c0


	//   ....[44]....
        /*0304*/ 	.word	0x0000e9e0


	//   ....[45]....
        /*0308*/ 	.word	0x0000f630


	//   ....[46]....
        /*030c*/ 	.word	0x0000f650


	//   ....[47]....
        /*0310*/ 	.word	0x00010670


	//   ....[48]....
        /*0314*/ 	.word	0x00011d20


	//   ....[49]....
        /*0318*/ 	.word	0x00011d40


	//   ....[50]....
        /*031c*/ 	.word	0x00011d50


	//   ....[51]....
        /*0320*/ 	.word	0x00011d90


	//   ....[52]....
        /*0324*/ 	.word	0x00011de0


	//   ....[53]....
        /*0328*/ 	.word	0x00011e00


	//   ....[54]....
        /*032c*/ 	.word	0x00011e50


	//   ....[55]....
        /*0330*/ 	.word	0x00011e70


	//   ....[56]....
        /*0334*/ 	.word	0x000123f0


	//   ....[57]....
        /*0338*/ 	.word	0x00012420


	//   ....[58]....
        /*033c*/ 	.word	0x00012450


	//   ....[59]....
        /*0340*/ 	.word	0x000124b0


	//   ....[60]....
        /*0344*/ 	.word	0x00012510


	//   ....[61]....
        /*0348*/ 	.word	0x00012530


	//   ....[62]....
        /*034c*/ 	.word	0x00012580


	//   ....[63]....
        /*0350*/ 	.word	0x000125a0


	//   ....[64]....
        /*0354*/ 	.word	0x00012890


	//   ....[65]....
        /*0358*/ 	.word	0x000128c0


	//   ....[66]....
        /*035c*/ 	.word	0x000128f0


	//   ....[67]....
        /*0360*/ 	.word	0x00012920


	//   ....[68]....
        /*0364*/ 	.word	0x00012950


	//   ....[69]....
        /*0368*/ 	.word	0x000129a0


	//   ....[70]....
        /*036c*/ 	.word	0x00012b20


	//   ....[71]....
        /*0370*/ 	.word	0x00012b50


	//   ....[72]....
        /*0374*/ 	.word	0x000134e0


	//   ....[73]....
        /*0378*/ 	.word	0x00013500


	//   ....[74]....
        /*037c*/ 	.word	0x00013510


	//   ....[75]....
        /*0380*/ 	.word	0x00013530


	//   ....[76]....
        /*0384*/ 	.word	0x00013550


	//   ....[77]....
        /*0388*/ 	.word	0x00013580


	//   ....[78]....
        /*038c*/ 	.word	0x000135a0


	//   ....[79]....
        /*0390*/ 	.word	0x000135d0


	//   ....[80]....
        /*0394*/ 	.word	0x00013930


	//   ....[81]....
        /*0398*/ 	.word	0x00013960


	//   ....[82]....
        /*039c*/ 	.word	0x00013990


	//   ....[83]....
        /*03a0*/ 	.word	0x000139b0


	//   ....[84]....
        /*03a4*/ 	.word	0x000139c0


	//   ....[85]....
        /*03a8*/ 	.word	0x000139e0


	//   ....[86]....
        /*03ac*/ 	.word	0x00013a80


	//   ....[87]....
        /*03b0*/ 	.word	0x00013ac0


	//   ....[88]....
        /*03b4*/ 	.word	0x00013fc0


	//   ....[89]....
        /*03b8*/ 	.word	0x000146a0


	//   ....[90]....
        /*03bc*/ 	.word	0x00014790


	//   ....[91]....
        /*03c0*/ 	.word	0x00014830


	//   ....[92]....
        /*03c4*/ 	.word	0x000148b0


	//   ....[93]....
        /*03c8*/ 	.word	0x00014960


	//   ....[94]....
        /*03cc*/ 	.word	0x000149c0


	//   ....[95]....
        /*03d0*/ 	.word	0x00014a80


	//   ....[96]....
        /*03d4*/ 	.word	0x00014ae0


	//   ....[97]....
        /*03d8*/ 	.word	0x00014b80


	//   ....[98]....
        /*03dc*/ 	.word	0x00014c10


	//   ....[99]....
        /*03e0*/ 	.word	0x00014c60


	//   ....[100]....
        /*03e4*/ 	.word	0x00014d90


	//   ....[101]....
        /*03e8*/ 	.word	0x00014e00


	//   ....[102]....
        /*03ec*/ 	.word	0x00014e60


	//   ....[103]....
        /*03f0*/ 	.word	0x00014f20


	//   ....[104]....
        /*03f4*/ 	.word	0x00014f80


	//   ....[105]....
        /*03f8*/ 	.word	0x00015020


	//   ....[106]....
        /*03fc*/ 	.word	0x00015170


	//   ....[107]....
        /*0400*/ 	.word	0x00015230


	//   ....[108]....
        /*0404*/ 	.word	0x000154b0


	//   ....[109]....
        /*0408*/ 	.word	0x00015500


	//   ....[110]....
        /*040c*/ 	.word	0x000156c0


	//   ....[111]....
        /*0410*/ 	.word	0x00015710


	//   ....[112]....
        /*0414*/ 	.word	0x000158d0


	//   ....[113]....
        /*0418*/ 	.word	0x00015920


	//   ....[114]....
        /*041c*/ 	.word	0x00015a00


	//   ....[115]....
        /*0420*/ 	.word	0x00015aa0


	//   ....[116]....
        /*0424*/ 	.word	0x00015b00


	//   ....[117]....
        /*0428*/ 	.word	0x00015ba0


	//   ....[118]....
        /*042c*/ 	.word	0x00015c00


	//   ....[119]....
        /*0430*/ 	.word	0x00015ca0


	//   ....[120]....
        /*0434*/ 	.word	0x00015d00


	//   ....[121]....
        /*0438*/ 	.word	0x00015da0


	//   ....[122]....
        /*043c*/ 	.word	0x00015e80


	//   ....[123]....
        /*0440*/ 	.word	0x00015f30


	//   ....[124]....
        /*0444*/ 	.word	0x00016020


	//   ....[125]....
        /*0448*/ 	.word	0x00016120


	//   ....[126]....
        /*044c*/ 	.word	0x00016240


	//   ....[127]....
        /*0450*/ 	.word	0x00016320


	//   ....[128]....
        /*0454*/ 	.word	0x00016430


	//   ....[129]....
        /*0458*/ 	.word	0x00016500


	//   ....[130]....
        /*045c*/ 	.word	0x00016610


	//----- nvinfo : EIATTR_REG_RECONFIG
	.align		4
.L_764:
        /*0460*/ 	.byte	0x01, 0x54
	.zero		2


	//----- nvinfo : EIATTR_SYSCALL_OFFSETS
	.align		4
        /*0464*/ 	.byte	0x04, 0x46
        /*0466*/ 	.short	(.L_766 - .L_765)


	//   ....[0]....
.L_765:
        /*0468*/ 	.word	0x00003bc0


	//   ....[1]....
        /*046c*/ 	.word	0x00011230


	//   ....[2]....
        /*0470*/ 	.word	0x00011370


	//   ....[3]....
        /*0474*/ 	.word	0x00011460


	//   ....[4]....
        /*0478*/ 	.word	0x000120e0


	//----- nvinfo : EIATTR_MBARRIER_INSTR_OFFSETS
	.align		4
.L_766:
        /*047c*/ 	.byte	0x04, 0x39
        /*047e*/ 	.short	(.L_768 - .L_767)


	//   ....[0]....
.L_767:
        /*0480*/ 	.word	0x00000170
        /*0484*/ 	.word	0x000000ff
        /*0488*/ 	.word	0x00028c00
        /*048c*/ 	.short	0x0100
        /*048e*/ 	.byte	0x08
	.zero		1


	//   ....[1]....
        /*0490*/ 	.word	0x00000180
        /*0494*/ 	.word	0x000000ff
        /*0498*/ 	.word	0x00028c20
        /*049c*/ 	.short	0x0100
        /*049e*/ 	.byte	0x08
	.zero		1


	//   ....[2]....
        /*04a0*/ 	.word	0x00000230
        /*04a4*/ 	.word	0x000000ff
        /*04a8*/ 	.word	0x00028c30
        /*04ac*/ 	.short	0x0100
        /*04ae*/ 	.byte	0x06
	.zero		1


	//   ....[3]....
        /*04b0*/ 	.word	0x00000240
        /*04b4*/ 	.word	0x000000ff
        /*04b8*/ 	.word	0x00028c40
        /*04bc*/ 	.short	0x0100
        /*04be*/ 	.byte	0x06
	.zero		1


	//   ....[4]....
        /*04c0*/ 	.word	0x00000250
        /*04c4*/ 	.word	0x000000ff
        /*04c8*/ 	.word	0x00028c38
        /*04cc*/ 	.short	0x0100
        /*04ce*/ 	.byte	0x06
	.zero		1


	//   ....[5]....
        /*04d0*/ 	.word	0x00000260
        /*04d4*/ 	.word	0x000000ff
        /*04d8*/ 	.word	0x00028c48
        /*04dc*/ 	.short	0x0100
        /*04de*/ 	.byte	0x06
	.zero		1


	//   ....[6]....
        /*04e0*/ 	.word	0x00000390
        /*04e4*/ 	.word	0x000000ff
        /*04e8*/ 	.word	0x00028c50
        /*04ec*/ 	.short	0x0100
        /*04ee*/ 	.byte	0x08
	.zero		1


	//   ....[7]....
        /*04f0*/ 	.word	0x000003a0
        /*04f4*/ 	.word	0x000000ff
        /*04f8*/ 	.word	0x00028c60
        /*04fc*/ 	.short	0x0100
        /*04fe*/ 	.byte	0x08
	.zero		1


	//   ....[8]....
        /*0500*/ 	.word	0x000003b0
        /*0504*/ 	.word	0x000000ff
        /*0508*/ 	.word	0x00028c58
        /*050c*/ 	.short	0x0100
        /*050e*/ 	.byte	0x08
	.zero		1


	//   ....[9]....
        /*0510*/ 	.word	0x000003c0
        /*0514*/ 	.word	0x000000ff
        /*0518*/ 	.word	0x00028c68
        /*051c*/ 	.short	0x0100
        /*051e*/ 	.byte	0x08
	.zero		1


	//   ....[10]....
        /*0520*/ 	.word	0x000004b0
        /*0524*/ 	.word	0x000000ff
        /*0528*/ 	.word	0x00028c70
        /*052c*/ 	.short	0x0100
        /*052e*/ 	.byte	0x06
	.zero		1


	//   ....[11]....
        /*0530*/ 	.word	0x000004c0
        /*0534*/ 	.word	0x000000ff
        /*0538*/ 	.word	0x00028c80
        /*053c*/ 	.short	0x0100
        /*053e*/ 	.byte	0x06
	.zero		1


	//   ....[12]....
        /*0540*/ 	.word	0x000004d0
        /*0544*/ 	.word	0x000000ff
        /*0548*/ 	.word	0x00028c78
        /*054c*/ 	.short	0x0100
        /*054e*/ 	.byte	0x06
	.zero		1


	//   ....[13]....
        /*0550*/ 	.word	0x000004e0
        /*0554*/ 	.word	0x000000ff
        /*0558*/ 	.word	0x00028c88
        /*055c*/ 	.short	0x0100
        /*055e*/ 	.byte	0x06
	.zero		1


	//   ....[14]....
        /*0560*/ 	.word	0x00000610
        /*0564*/ 	.word	0x000000ff
        /*0568*/ 	.word	0x00028c90
        /*056c*/ 	.short	0x0100
        /*056e*/ 	.byte	0x08
	.zero		1


	//   ....[15]....
        /*0570*/ 	.word	0x00000620
        /*0574*/ 	.word	0x000000ff
        /*0578*/ 	.word	0x00028ca0
        /*057c*/ 	.short	0x0100
        /*057e*/ 	.byte	0x08
	.zero		1


	//   ....[16]....
        /*0580*/ 	.word	0x00000630
        /*0584*/ 	.word	0x000000ff
        /*0588*/ 	.word	0x00028c98
        /*058c*/ 	.short	0x0100
        /*058e*/ 	.byte	0x08
	.zero		1


	//   ....[17]....
        /*0590*/ 	.word	0x00000640
        /*0594*/ 	.word	0x000000ff
        /*0598*/ 	.word	0x00028ca8
        /*059c*/ 	.short	0x0100
        /*059e*/ 	.byte	0x08
	.zero		1


	//   ....[18]....
        /*05a0*/ 	.word	0x00000780
        /*05a4*/ 	.word	0x000000ff
        /*05a8*/ 	.word	0x00028cb0
        /*05ac*/ 	.short	0x0100
        /*05ae*/ 	.byte	0x08
	.zero		1


	//   ....[19]....
        /*05b0*/ 	.word	0x00000790
        /*05b4*/ 	.word	0x000000ff
        /*05b8*/ 	.word	0x00028cc0
        /*05bc*/ 	.short	0x0100
        /*05be*/ 	.byte	0x08
	.zero		1


	//   ....[20]....
        /*05c0*/ 	.word	0x000007a0
        /*05c4*/ 	.word	0x000000ff
        /*05c8*/ 	.word	0x00028cb8
        /*05cc*/ 	.short	0x0100
        /*05ce*/ 	.byte	0x08
	.zero		1


	//   ....[21]....
        /*05d0*/ 	.word	0x000007b0
        /*05d4*/ 	.word	0x000000ff
        /*05d8*/ 	.word	0x00028cc8
        /*05dc*/ 	.short	0x0100
        /*05de*/ 	.byte	0x08
	.zero		1


	//   ....[22]....
        /*05e0*/ 	.word	0x00001780
        /*05e4*/ 	.word	0x000000ff
        /*05e8*/ 	.word	0x00028c50
        /*05ec*/ 	.short	0x010a
        /*05ee*/ 	.byte	0x05
	.zero		1


	//   ....[23]....
        /*05f0*/ 	.word	0x00001a50
        /*05f4*/ 	.word	0x000000ff
        /*05f8*/ 	.word	0x00000000
        /*05fc*/ 	.short	0x0101
        /*05fe*/ 	.byte	0x04
	.zero		1


	//   ....[24]....
        /*0600*/ 	.word	0x000023b0
        /*0604*/ 	.word	0x000000ff
        /*0608*/ 	.word	0x00028c50
        /*060c*/ 	.short	0x010a
        /*060e*/ 	.byte	0x07
	.zero		1


	//   ....[25]....
        /*0610*/ 	.word	0x000023f0
        /*0614*/ 	.word	0x000000ff
        /*0618*/ 	.word	0x00028c50
        /*061c*/ 	.short	0x010a
        /*061e*/ 	.byte	0x07
	.zero		1


	//   ....[26]....
        /*0620*/ 	.word	0x000025d0
        /*0624*/ 	.word	0x000000ff
        /*0628*/ 	.word	0x00000000
        /*062c*/ 	.short	0x0101
        /*062e*/ 	.byte	0x07
	.zero		1


	//   ....[27]....
        /*0630*/ 	.word	0x00003bf0
        /*0634*/ 	.word	0x000000ff
        /*0638*/ 	.word	0x00028c00
        /*063c*/ 	.short	0x010a
        /*063e*/ 	.byte	0x28
	.zero		1


	//   ....[28]....
        /*0640*/ 	.word	0x00003d80
        /*0644*/ 	.word	0x000000ff
        /*0648*/ 	.word	0x00028c30
        /*064c*/ 	.short	0x010a
        /*064e*/ 	.byte	0x28
	.zero		1


	//   ....[29]....
        /*0650*/ 	.word	0x00003dc0
        /*0654*/ 	.word	0x000000ff
        /*0658*/ 	.word	0x00028c30
        /*065c*/ 	.short	0x010a
        /*065e*/ 	.byte	0x28
	.zero		1


	//   ....[30]....
        /*0660*/ 	.word	0x000043f0
        /*0664*/ 	.word	0x000000ff
        /*0668*/ 	.word	0x00000000
        /*066c*/ 	.short	0x0101
        /*066e*/ 	.byte	0x04
	.zero		1


	//   ....[31]....
        /*0670*/ 	.word	0x00005f70
        /*0674*/ 	.word	0x000000ff
        /*0678*/ 	.word	0x00028c50
        /*067c*/ 	.short	0x010a
        /*067e*/ 	.byte	0x28
	.zero		1


	//   ....[32]....
        /*0680*/ 	.word	0x00005fb0
        /*0684*/ 	.word	0x000000ff
        /*0688*/ 	.word	0x00028c50
        /*068c*/ 	.short	0x010a
        /*068e*/ 	.byte	0x28
	.zero		1


	//   ....[33]....
        /*0690*/ 	.word	0x000062a0
        /*0694*/ 	.word	0x000000ff
        /*0698*/ 	.word	0x00000000
        /*069c*/ 	.short	0x0101
        /*069e*/ 	.byte	0x04
	.zero		1


	//   ....[34]....
        /*06a0*/ 	.word	0x00006660
        /*06a4*/ 	.word	0x000000ff
        /*06a8*/ 	.word	0x00028c30
        /*06ac*/ 	.short	0x010a
        /*06ae*/ 	.byte	0x1d
	.zero		1


	//   ....[35]....
        /*06b0*/ 	.word	0x000066a0
        /*06b4*/ 	.word	0x000000ff
        /*06b8*/ 	.word	0x00028c30
        /*06bc*/ 	.short	0x010a
        /*06be*/ 	.byte	0x1d
	.zero		1


	//   ....[36]....
        /*06c0*/ 	.word	0x00006b40
        /*06c4*/ 	.word	0x000000ff
        /*06c8*/ 	.word	0x00000000
        /*06cc*/ 	.short	0x0101
        /*06ce*/ 	.byte	0x0a
	.zero		1


	//   ....[37]....
        /*06d0*/ 	.word	0x00008a40
        /*06d4*/ 	.word	0x000000ff
        /*06d8*/ 	.word	0x00028c50
        /*06dc*/ 	.short	0x010a
        /*06de*/ 	.byte	0x1d
	.zero		1


	//   ....[38]....
        /*06e0*/ 	.word	0x00008a80
        /*06e4*/ 	.word	0x000000ff
        /*06e8*/ 	.word	0x00028c50
        /*06ec*/ 	.short	0x010a
        /*06ee*/ 	.byte	0x1d
	.zero		1


	//   ....[39]....
        /*06f0*/ 	.word	0x00008d40
        /*06f4*/ 	.word	0x000000ff
        /*06f8*/ 	.word	0x00000000
        /*06fc*/ 	.short	0x0101
        /*06fe*/ 	.byte	0x1d
	.zero		1


	//   ....[40]....
        /*0700*/ 	.word	0x000090f0
        /*0704*/ 	.word	0x000000ff
        /*0708*/ 	.word	0x00028c30
        /*070c*/ 	.short	0x010a
        /*070e*/ 	.byte	0x1a
	.zero		1


	//   ....[41]....
        /*0710*/ 	.word	0x00009130
        /*0714*/ 	.word	0x000000ff
        /*0718*/ 	.word	0x00028c30
        /*071c*/ 	.short	0x010a
        /*071e*/ 	.byte	0x1a
	.zero		1


	//   ....[42]....
        /*0720*/ 	.word	0x00009500
        /*0724*/ 	.word	0x000000ff
        /*0728*/ 	.word	0x00000000
        /*072c*/ 	.short	0x0101
        /*072e*/ 	.byte	0x0b
	.zero		1


	//   ....[43]....
        /*0730*/ 	.word	0x0000a9c0
        /*0734*/ 	.word	0x000000ff
        /*0738*/ 	.word	0x00028c50
        /*073c*/ 	.short	0x010a
        /*073e*/ 	.byte	0x1a
	.zero		1


	//   ....[44]....
        /*0740*/ 	.word	0x0000aa00
        /*0744*/ 	.word	0x000000ff
        /*0748*/ 	.word	0x00028c50
        /*074c*/ 	.short	0x010a
        /*074e*/ 	.byte	0x1a
	.zero		1


	//   ....[45]....
        /*0750*/ 	.word	0x0000ac90
        /*0754*/ 	.word	0x000000ff
        /*0758*/ 	.word	0x00000000
        /*075c*/ 	.short	0x0101
        /*075e*/ 	.byte	0x1a
	.zero		1


	//   ....[46]....
        /*0760*/ 	.word	0x0000ae10
        /*0764*/ 	.word	0x000000ff
        /*0768*/ 	.word	0x00028c30
        /*076c*/ 	.short	0x010a
        /*076e*/ 	.byte	0x19
	.zero		1


	//   ....[47]....
        /*0770*/ 	.word	0x0000ae50
        /*0774*/ 	.word	0x000000ff
        /*0778*/ 	.word	0x00028c30
        /*077c*/ 	.short	0x010a
        /*077e*/ 	.byte	0x19
	.zero		1


	//   ....[48]....
        /*0780*/ 	.word	0x0000b2d0
        /*0784*/ 	.word	0x000000ff
        /*0788*/ 	.word	0x00000000
        /*078c*/ 	.short	0x0101
        /*078e*/ 	.byte	0x0a
	.zero		1


	//   ....[49]....
        /*0790*/ 	.word	0x0000d1b0
        /*0794*/ 	.word	0x000000ff
        /*0798*/ 	.word	0x00028c50
        /*079c*/ 	.short	0x010a
        /*079e*/ 	.byte	0x19
	.zero		1


	//   ....[50]....
        /*07a0*/ 	.word	0x0000d1f0
        /*07a4*/ 	.word	0x000000ff
        /*07a8*/ 	.word	0x00028c50
        /*07ac*/ 	.short	0x010a
        /*07ae*/ 	.byte	0x19
	.zero		1


	//   ....[51]....
        /*07b0*/ 	.word	0x0000d4a0
        /*07b4*/ 	.word	0x000000ff
        /*07b8*/ 	.word	0x00000000
        /*07bc*/ 	.short	0x0101
        /*07be*/ 	.byte	0x19
	.zero		1


	//   ....[52]....
        /*07c0*/ 	.word	0x0000e010
        /*07c4*/ 	.word	0x000000ff
        /*07c8*/ 	.word	0x00000000
        /*07cc*/ 	.short	0x0101
        /*07ce*/ 	.byte	0x04
	.zero		1


	//   ....[53]....
        /*07d0*/ 	.word	0x00011ae0
        /*07d4*/ 	.word	0x000000ff
        /*07d8*/ 	.word	0x00028c40
        /*07dc*/ 	.short	0x010a
        /*07de*/ 	.byte	0x2e
	.zero		1


	//   ....[54]....
        /*07e0*/ 	.word	0x00011f10
        /*07e4*/ 	.word	0x000000ff
        /*07e8*/ 	.word	0x00028c30
        /*07ec*/ 	.short	0x0107
        /*07ee*/ 	.byte	0x2e
	.zero		1


	//   ....[55]....
        /*07f0*/ 	.word	0x00011f80
        /*07f4*/ 	.word	0x000000ff
        /*07f8*/ 	.word	0x00028c30
        /*07fc*/ 	.short	0x0101
        /*07fe*/ 	.byte	0x2e
	.zero		1


	//   ....[56]....
        /*0800*/ 	.word	0x00012670
        /*0804*/ 	.word	0x000000ff
        /*0808*/ 	.word	0x00028c00
        /*080c*/ 	.short	0x0107
        /*080e*/ 	.byte	0x2e
	.zero		1


	//   ....[57]....
        /*0810*/ 	.word	0x000126b0
        /*0814*/ 	.word	0x000000ff
        /*0818*/ 	.word	0x00028c00
        /*081c*/ 	.short	0x0101
        /*081e*/ 	.byte	0x2e
	.zero		1


	//   ....[58]....
        /*0820*/ 	.word	0x000126c0
        /*0824*/ 	.word	0x000000ff
        /*0828*/ 	.word	0x00028c20
        /*082c*/ 	.short	0x010a
        /*082e*/ 	.byte	0x2e
	.zero		1


	//   ....[59]....
        /*0830*/ 	.word	0x00012710
        /*0834*/ 	.word	0x000000ff
        /*0838*/ 	.word	0x00028c60
        /*083c*/ 	.short	0x010a
        /*083e*/ 	.byte	0x2e
	.zero		1


	//   ....[60]....
        /*0840*/ 	.word	0x00012f30
        /*0844*/ 	.word	0x000000ff
        /*0848*/ 	.word	0x00028c50
        /*084c*/ 	.short	0x0107
        /*084e*/ 	.byte	0x2e
	.zero		1


	//   ....[61]....
        /*0850*/ 	.word	0x00012fb0
        /*0854*/ 	.word	0x000000ff
        /*0858*/ 	.word	0x00028c50
        /*085c*/ 	.short	0x0101
        /*085e*/ 	.byte	0x2e
	.zero		1


	//   ....[62]....
        /*0860*/ 	.word	0x000132e0
        /*0864*/ 	.word	0x0000000a
        /*0868*/ 	.word	0x00028c40
        /*086c*/ 	.short	0x010a
        /*086e*/ 	.byte	0x3f
	.zero		1


	//   ....[63]....
        /*0870*/ 	.word	0x00013670
        /*0874*/ 	.word	0x0000000a
        /*0878*/ 	.word	0x00028c30
        /*087c*/ 	.short	0x0107
        /*087e*/ 	.byte	0x3f
	.zero		1


	//   ....[64]....
        /*0880*/ 	.word	0x00013720
        /*0884*/ 	.word	0x0000000a
        /*0888*/ 	.word	0x00028c30
        /*088c*/ 	.short	0x0101
        /*088e*/ 	.byte	0x3f
	.zero		1


	//   ....[65]....
        /*0890*/ 	.word	0x00013750
        /*0894*/ 	.word	0x0000000a
        /*0898*/ 	.word	0x00028c60
        /*089c*/ 	.short	0x010a
        /*089e*/ 	.byte	0x3f
	.zero		1


	//   ....[66]....
        /*08a0*/ 	.word	0x00013d90
        /*08a4*/ 	.word	0x0000000a
        /*08a8*/ 	.word	0x00028c50
        /*08ac*/ 	.short	0x0107
        /*08ae*/ 	.byte	0x3f
	.zero		1


	//   ....[67]....
        /*08b0*/ 	.word	0x00013e60
        /*08b4*/ 	.word	0x0000000a
        /*08b8*/ 	.word	0x00028c50
        /*08bc*/ 	.short	0x0101
        /*08be*/ 	.byte	0x3f
	.zero		1


	//   ....[68]....
        /*08c0*/ 	.word	0x00013f40
        /*08c4*/ 	.word	0x00000005
        /*08c8*/ 	.word	0x00028c20
        /*08cc*/ 	.short	0x010a
        /*08ce*/ 	.byte	0x3f
	.zero		1


	//   ....[69]....
        /*08d0*/ 	.word	0x000140b0
        /*08d4*/ 	.word	0x00000004
        /*08d8*/ 	.word	0x00028c40
        /*08dc*/ 	.short	0x010a
        /*08de*/ 	.byte	0x3f
	.zero		1


	//   ....[70]....
        /*08e0*/ 	.word	0x00014150
        /*08e4*/ 	.word	0x00000005
        /*08e8*/ 	.word	0x00028c40
        /*08ec*/ 	.short	0x010a
        /*08ee*/ 	.byte	0x3f
	.zero		1


	//   ....[71]....
        /*08f0*/ 	.word	0x00014190
        /*08f4*/ 	.word	0x00000004
        /*08f8*/ 	.word	0x00028c60
        /*08fc*/ 	.short	0x010a
        /*08fe*/ 	.byte	0x3f
	.zero		1


	//   ....[72]....
        /*0900*/ 	.word	0x000141d0
        /*0904*/ 	.word	0x00000005
        /*0908*/ 	.word	0x00028c60
        /*090c*/ 	.short	0x010a
        /*090e*/ 	.byte	0x3f
	.zero		1


	//   ....[73]....
        /*0910*/ 	.word	0x00014240
        /*0914*/ 	.word	0x00000005
        /*0918*/ 	.word	0x00028c50
        /*091c*/ 	.short	0x010a
        /*091e*/ 	.byte	0x3f
	.zero		1


	//   ....[74]....
        /*0920*/ 	.word	0x000142a0
        /*0924*/ 	.word	0x00000005
        /*0928*/ 	.word	0x00028c50
        /*092c*/ 	.short	0x010a
        /*092e*/ 	.byte	0x3f
	.zero		1


	//   ....[75]....
        /*0930*/ 	.word	0x00014300
        /*0934*/ 	.word	0x00000000
        /*0938*/ 	.word	0x00028c00
        /*093c*/ 	.short	0x010a
        /*093e*/ 	.byte	0x3f
	.zero		1


	//   ....[76]....
        /*0940*/ 	.word	0x00014360
        /*0944*/ 	.word	0x00000002
        /*0948*/ 	.word	0x00028c30
        /*094c*/ 	.short	0x010a
        /*094e*/ 	.byte	0x3f
	.zero		1


	//   ....[77]....
        /*0950*/ 	.word	0x000143c0
        /*0954*/ 	.word	0x0000000e
        /*0958*/ 	.word	0x00028c50
        /*095c*/ 	.short	0x010a
        /*095e*/ 	.byte	0x3f
	.zero		1


	//   ....[78]....
        /*0960*/ 	.word	0x00014420
        /*0964*/ 	.word	0x0000000c
        /*0968*/ 	.word	0x00028c30
        /*096c*/ 	.short	0x010a
        /*096e*/ 	.byte	0x3f
	.zero		1


	//   ....[79]....
        /*0970*/ 	.word	0x00014480
        /*0974*/ 	.word	0x0000000e
        /*0978*/ 	.word	0x00028c50
        /*097c*/ 	.short	0x010a
        /*097e*/ 	.byte	0x3f
	.zero		1


	//   ....[80]....
        /*0980*/ 	.word	0x000144e0
        /*0984*/ 	.word	0x0000000b
        /*0988*/ 	.word	0x00028c30
        /*098c*/ 	.short	0x010a
        /*098e*/ 	.byte	0x3f
	.zero		1


	//   ....[81]....
        /*0990*/ 	.word	0x00014540
        /*0994*/ 	.word	0x0000000f
        /*0998*/ 	.word	0x00028c50
        /*099c*/ 	.short	0x010a
        /*099e*/ 	.byte	0x3f
	.zero		1


	//   ....[82]....
        /*09a0*/ 	.word	0x000145a0
        /*09a4*/ 	.word	0x0000000c
        /*09a8*/ 	.word	0x00028c30
        /*09ac*/ 	.short	0x010a
        /*09ae*/ 	.byte	0x3f
	.zero		1


	//   ....[83]....
        /*09b0*/ 	.word	0x00014600
        /*09b4*/ 	.word	0x0000000e
        /*09b8*/ 	.word	0x00028c50
        /*09bc*/ 	.short	0x010a
        /*09be*/ 	.byte	0x3f
	.zero		1


	//   ....[84]....
        /*09c0*/ 	.word	0x000146e0
        /*09c4*/ 	.word	0x00000003
        /*09c8*/ 	.word	0x00028c40
        /*09cc*/ 	.short	0x010a
        /*09ce*/ 	.byte	0x3f
	.zero		1


	//   ....[85]....
        /*09d0*/ 	.word	0x00015060
        /*09d4*/ 	.word	0x00000003
        /*09d8*/ 	.word	0x00028c20
        /*09dc*/ 	.short	0x010a
        /*09de*/ 	.byte	0x3f
	.zero		1


	//   ....[86]....
        /*09e0*/ 	.word	0x000150c0
        /*09e4*/ 	.word	0x00000003
        /*09e8*/ 	.word	0x00028c60
        /*09ec*/ 	.short	0x010a
        /*09ee*/ 	.byte	0x3f
	.zero		1


	//   ....[87]....
        /*09f0*/ 	.word	0x00015950
        /*09f4*/ 	.word	0x0000000a
        /*09f8*/ 	.word	0x00028c40
        /*09fc*/ 	.short	0x010a
        /*09fe*/ 	.byte	0x3f
	.zero		1


	//   ....[88]....
        /*0a00*/ 	.word	0x00015dd0
        /*0a04*/ 	.word	0x0000000a
        /*0a08*/ 	.word	0x00028c60
        /*0a0c*/ 	.short	0x010a
        /*0a0e*/ 	.byte	0x3f
	.zero		1


	//   ....[89]....
        /*0a10*/ 	.word	0x00016530
        /*0a14*/ 	.word	0x00000005
        /*0a18*/ 	.word	0x00028c20
        /*0a1c*/ 	.short	0x010a
        /*0a1e*/ 	.byte	0x3f
	.zero		1


	//   ....[90]....
        /*0a20*/ 	.word	0x000166d0
        /*0a24*/ 	.word	0x00000004
        /*0a28*/ 	.word	0x00028c40
        /*0a2c*/ 	.short	0x010a
        /*0a2e*/ 	.byte	0x3f
	.zero		1


	//   ....[91]....
        /*0a30*/ 	.word	0x00016720
        /*0a34*/ 	.word	0x00000005
        /*0a38*/ 	.word	0x00028c40
        /*0a3c*/ 	.short	0x010a
        /*0a3e*/ 	.byte	0x3f
	.zero		1


	//   ....[92]....
        /*0a40*/ 	.word	0x00016770
        /*0a44*/ 	.word	0x00000004
        /*0a48*/ 	.word	0x00028c60
        /*0a4c*/ 	.short	0x010a
        /*0a4e*/ 	.byte	0x3f
	.zero		1


	//----- nvinfo : EIATTR_NUM_MBARRIERS
	.align		4
.L_768:
        /*0a50*/ 	.byte	0x03, 0x38
        /*0a52*/ 	.short	0x0016


	//----- nvinfo : EIATTR_EXIT_INSTR_OFFSETS
	.align		4
        /*0a54*/ 	.byte	0x04, 0x1c
        /*0a56*/ 	.short	(.L_770 - .L_769)


	//   ....[0]....
.L_769:
        /*0a58*/ 	.word	0x00014220


	//----- nvinfo : EIATTR_MAX_THREADS
	.align		4
.L_770:
        /*0a5c*/ 	.byte	0x04, 0x05
        /*0a5e*/ 	.short	(.L_772 - .L_771)
.L_771:
        /*0a60*/ 	.word	0x00000180
        /*0a64*/ 	.word	0x00000001
        /*0a68*/ 	.word	0x00000001


	//----- nvinfo : EIATTR_CRS_STACK_SIZE
	.align		4
.L_772:
        /*0a6c*/ 	.byte	0x04, 0x1e
        /*0a6e*/ 	.short	(.L_774 - .L_773)
.L_773:
        /*0a70*/ 	.word	0x00000000


	//----- nvinfo : EIATTR_CBANK_PARAM_SIZE
	.align		4
.L_774:
        /*0a74*/ 	.byte	0x03, 0x19
        /*0a76*/ 	.short	0x0a70


	//----- nvinfo : EIATTR_PARAM_CBANK
	.align		4
        /*0a78*/ 	.byte	0x04, 0x0a
        /*0a7a*/ 	.short	(.L_776 - .L_775)
	.align		4
.L_775:
        /*0a7c*/ 	.word	index@(.nv.constant0._ZN7cutlass13device_kernelIN5flash11enable_sm90INS1_16FlashAttnFwdSm90INS1_25CollectiveMainloopFwdSm90ILi2EN4cute5tupleIJNS5_1CILi1EEES8_S8_EEENS6_IJNS7_ILi64EEESA_SA_EEELi512ENS_10bfloat16_tEfNS_4arch4Sm90ELb0ELb1ELb1ELb0ELb1ELb0ELb0ELb0ELb0ELb1ELb1ELb0EEENS1_21CollectiveEpilogueFwdINS6_IJSA_NS7_ILi512EEESA_EEES9_SC_SE_Li256ELb0ELb1ELb1ELb0EEENS1_19SingleTileSchedulerILb0ELb1ELb1ELi64EEEEEEEEEvNT_6ParamsE)
        /*0a80*/ 	.short	0x0210
        /*0a82*/ 	.short	0x0a70


	//----- nvinfo : EIATTR_SW_WAR
	.align		4
.L_776:
        /*0a84*/ 	.byte	0x04, 0x36
        /*0a86*/ 	.short	(.L_778 - .L_777)
.L_777:
        /*0a88*/ 	.word	0x00000008
.L_778:


//--------------------- .nv.info._ZN7cutlass13device_kernelIN5flash11enable_sm90INS1_16FlashAttnFwdSm90INS1_25CollectiveMainloopFwdSm90ILi2EN4cute5tupleIJNS5_1CILi1EEES8_S8_EEENS6_IJNS7_ILi64EEESA_SA_EEELi512ENS_10bfloat16_tEfNS_4arch4Sm90ELb0ELb1ELb1ELb0ELb1ELb0ELb1ELb0ELb0ELb1ELb1ELb0EEENS1_21CollectiveEpilogueFwdINS6_IJSA_NS7_ILi512EEESA_EEES9_SC_SE_Li256ELb0ELb1ELb1ELb0EEENS1_19SingleTileSchedulerILb0ELb1ELb1ELi64EEEEEEEEEvNT_6ParamsE --------------------------
	.section	.nv.info._ZN7cutlass13device_kernelIN5flash11enable_sm90INS1_16FlashAttnFwdSm90INS1_25CollectiveMainloopFwdSm90ILi2EN4cute5tupleIJNS5_1CILi1EEES8_S8_EEENS6_IJNS7_ILi64EEESA_SA_EEELi512ENS_10bfloat16_tEfNS_4arch4Sm90ELb0ELb1ELb1ELb0ELb1ELb0ELb1ELb0ELb0ELb1ELb1ELb0EEENS1_21CollectiveEpilogueFwdINS6_IJSA_NS7_ILi512EEESA_EEES9_SC_SE_Li256ELb0ELb1ELb1ELb0EEENS1_19SingleTileSchedulerILb0ELb1ELb1ELi64EEEEEEEEEvNT_6ParamsE,"",@"SHT_CUDA_INFO"
	.sectionflags	@""
	.align	4


	//----- nvinfo : EIATTR_CUDA_API_VERSION
	.align		4
        /*0000*/ 	.byte	0x04, 0x37
        /*0002*/ 	.short	(.L_780 - .L_779)
.L_779:
        /*0004*/ 	.word	0x00000082


	//----- nvinfo : EIATTR_KPARAM_INFO
	.align		4
.L_780:
        /*0008*/ 	.byte	0x04, 0x17
        /*000a*/ 	.short	(.L_782 - .L_781)
.L_781:
        /*000c*/ 	.word	0x00000000
        /*0010*/ 	.short	0x0000
        /*0012*/ 	.short	0x0070
        /*0014*/ 	.byte	0x00, 0xf0, 0x01, 0x2c


	//----- nvinfo : EIATTR_SPARSE_MMA_MASK
	.align		4
.L_782:
        /*0018*/ 	.byte	0x03, 0x50
        /*001a*/ 	.short	0x0000


	//----- nvinfo : EIATTR_MAXREG_COUNT
	.align		4
        /*001c*/ 	.byte	0x03, 0x1b
        /*001e*/ 	.short	0x00a8


	//----- nvinfo : EIATTR_NUM_BARRIERS
	.align		4
        /*0020*/ 	.byte	0x02, 0x4c
        /*0022*/ 	.byte	0x10
	.zero		1


	//----- nvinfo : EIATTR_EXTERNS
	.align		4
        /*0024*/ 	.byte	0x04, 0x0f
        /*0026*/ 	.short	(.L_784 - .L_783)


	//   ....[0]....
	.align		4
.L_783:
        /*0028*/ 	.word	index@(__assertfail)


	//----- nvinfo : EIATTR_MERCURY_ISA_VERSION
	.align		4
.L_784:
        /*002c*/ 	.byte	0x03, 0x5f
        /*002e*/ 	.short	0x0101


	//----- nvinfo : EIATTR_INT_WARP_WIDE_INSTR_OFFSETS
	.align		4
        /*0030*/ 	.byte	0x04, 0x31
        /*0032*/ 	.short	(.L_786 - .L_785)


	//   ....[0]....
.L_785:
        /*0034*/ 	.word	0x000000c0


	//   ....[1]....
        /*0038*/ 	.word	0x000000d0


	//   ....[2]....
        /*003c*/ 	.word	0x000000e0


	//   ....[3]....
        /*0040*/ 	.word	0x00000180


	//----- nvinfo : EIATTR_COOP_GROUP_MASK_REGIDS
	.align		4
.L_786:
        /*0044*/ 	.byte	0x04, 0x29
        /*0046*/ 	.short	(.L_788 - .L_787)


	//   ....[0]....
.L_787:
        /*0048*/ 	.word	0xffffffff


	//   ....[1]....
        /*004c*/ 	.word	0xffffffff


	//   ....[2]....
        /*0050*/ 	.word	0xffffffff


	//   ....[3]....
        /*0054*/ 	.word	0xffffffff


	//   ....[4]....
        /*0058*/ 	.word	0xffffffff


	//   ....[5]....
        /*005c*/ 	.word	0xffffffff


	//   ....[6]....
        /*0060*/ 	.word	0xffffffff


	//   ....[7]....
        /*0064*/ 	.word	0xffffffff


	//   ....[8]....
        /*0068*/ 	.word	0xffffffff


	//   ....[9]....
        /*006c*/ 	.word	0xffffffff


	//   ....[10]....
        /*0070*/ 	.word	0xffffffff


	//   ....[11]....
        /*0074*/ 	.word	0xffffffff


	//   ....[12]....
        /*0078*/ 	.word	0xffffffff


	//   ....[13]....
        /*007c*/ 	.word	0xffffffff


	//   ....[14]....
        /*0080*/ 	.word	0xffffffff


	//   ....[15]....
        /*0084*/ 	.word	0xffffffff


	//   ....[16]....
        /*0088*/ 	.word	0xffffffff


	//   ....[17]....
        /*008c*/ 	.word	0xffffffff


	//   ....[18]....
        /*0090*/ 	.word	0xffffffff


	//   ....[19]....
        /*0094*/ 	.word	0xffffffff


	//   ....[20]....
        /*0098*/ 	.word	0xffffffff


	//   ....[21]....
        /*009c*/ 	.word	0xffffffff


	//   ....[22]....
        /*00a0*/ 	.word	0xffffffff


	//   ....[23]....
        /*00a4*/ 	.word	0xffffffff


	//   ....[24]....
        /*00a8*/ 	.word	0xffffffff


	//   ....[25]....
        /*00ac*/ 	.word	0xffffffff


	//   ....[26]....
        /*00b0*/ 	.word	0xffffffff


	//   ....[27]....
        /*00b4*/ 	.word	0xffffffff


	//   ....[28]....
        /*00b8*/ 	.word	0xffffffff


	//   ....[29]....
        /*00bc*/ 	.word	0xffffffff


	//   ....[30]....
        /*00c0*/ 	.word	0xffffffff


	//   ....[31]....
        /*00c4*/ 	.word	0xffffffff


	//   ....[32]....
        /*00c8*/ 	.word	0xffffffff


	//   ....[33]....
        /*00cc*/ 	.word	0xffffffff


	//   ....[34]....
        /*00d0*/ 	.word	0xffffffff


	//   ....[35]....
        /*00d4*/ 	.word	0xffffffff


	//   ....[36]....
        /*00d8*/ 	.word	0xffffffff


	//   ....[37]....
        /*00dc*/ 	.word	0xffffffff


	//   ....[38]....
        /*00e0*/ 	.word	0xffffffff


	//   ....[39]....
        /*00e4*/ 	.word	0xffffffff


	//   ....[40]....
        /*00e8*/ 	.word	0xffffffff


	//   ....[41]....
        /*00ec*/ 	.word	0xffffffff


	//   ....[42]....
        /*00f0*/ 	.word	0xffffffff


	//   ....[43]....
        /*00f4*/ 	.word	0xffffffff


	//   ....[44]....
        /*00f8*/ 	.word	0xffffffff


	//   ....[45]....
        /*00fc*/ 	.word	0xffffffff


	//   ....[46]....
        /*0100*/ 	.word	0xffffffff


	//   ....[47]....
        /*0104*/ 	.word	0xffffffff


	//   ....[48]....
        /*0108*/ 	.word	0xffffffff


	//   ....[49]....
        /*010c*/ 	.word	0xffffffff


	//   ....[50]....
        /*0110*/ 	.word	0xffffffff


	//   ....[51]....
        /*0114*/ 	.word	0xffffffff


	//   ....[52]....
        /*0118*/ 	.word	0xffffffff


	//   ....[53]....
        /*011c*/ 	.word	0xffffffff


	//   ....[54]....
        /*0120*/ 	.word	0xffffffff


	//   ....[55]....
        /*0124*/ 	.word	0xffffffff


	//   ....[56]....
        /*0128*/ 	.word	0xffffffff


	//   ....[57]....
        /*012c*/ 	.word	0xffffffff


	//   ....[58]....
        /*0130*/ 	.word	0xffffffff


	//   ....[59]....
        /*0134*/ 	.word	0xffffffff


	//   ....[60]....
        /*0138*/ 	.word	0xffffffff


	//   ....[61]....
        /*013c*/ 	.word	0xffffffff


	//   ....[62]....
        /*0140*/ 	.word	0xffffffff


	//   ....[63]....
        /*0144*/ 	.word	0xffffffff


	//   ....[64]....
        /*0148*/ 	.word	0xffffffff


	//   ....[65]....
        /*014c*/ 	.word	0xffffffff


	//   ....[66]....
        /*0150*/ 	.word	0xffffffff


	//   ....[67]....
        /*0154*/ 	.word	0xffffffff


	//   ....[68]....
        /*0158*/ 	.word	0xffffffff


	//   ....[69]....
        /*015c*/ 	.word	0xffffffff


	//   ....[70]....
        /*0160*/ 	.word	0xffffffff


	//   ....[71]....
        /*0164*/ 	.word	0xffffffff


	//   ....[72]....
        /*0168*/ 	.word	0xffffffff


	//   ....[73]....
        /*016c*/ 	.word	0xffffffff


	//   ....[74]....
        /*0170*/ 	.word	0xffffffff


	//   ....[75]....
        /*0174*/ 	.word	0xffffffff


	//   ....[76]....
        /*0178*/ 	.word	0xffffffff


	//   ....[77]....
        /*017c*/ 	.word	0xffffffff


	//   ....[78]....
        /*0180*/ 	.word	0xffffffff


	//   ....[79]....
        /*0184*/ 	.word	0xffffffff


	//   ....[80]....
        /*0188*/ 	.word	0xffffffff


	//   ....[81]....
        /*018c*/ 	.word	0xffffffff


	//   ....[82]....
        /*0190*/ 	.word	0xffffffff


	//   ....[83]....
        /*0194*/ 	.word	0xffffffff


	//   ....[84]....
        /*0198*/ 	.word	0xffffffff


	//   ....[85]....
        /*019c*/ 	.word	0xffffffff


	//   ....[86]....
        /*01a0*/ 	.word	0xffffffff


	//   ....[87]....
        /*01a4*/ 	.word	0xffffffff


	//   ....[88]....
        /*01a8*/ 	.word	0xffffffff


	//   ....[89]....
        /*01ac*/ 	.word	0xffffffff


	//   ....[90]....
        /*01b0*/ 	.word	0xffffffff


	//   ....[91]....
        /*01b4*/ 	.word	0xffffffff


	//   ....[92]....
        /*01b8*/ 	.word	0xffffffff


	//   ....[93]....
        /*01bc*/ 	.word	0x0500000f


	//   ....[94]....
        /*01c0*/ 	.word	0x0500000f


	//   ....[95]....
        /*01c4*/ 	.word	0x0500000f


	//   ....[96]....
        /*01c8*/ 	.word	0x0500000f


	//   ....[97]....
        /*01cc*/ 	.word	0x0500000f


	//   ....[98]....
        /*01d0*/ 	.word	0x0500000f


	//   ....[99]....
        /*01d4*/ 	.word	0x0500000f


	//   ....[100]....
        /*01d8*/ 	.word	0x0500000f


	//   ....[101]....
        /*01dc*/ 	.word	0x0500000f


	//   ....[102]....
        /*01e0*/ 	.word	0x0500000f


	//   ....[103]....
        /*01e4*/ 	.word	0x0500000f


	//   ....[104]....
        /*01e8*/ 	.word	0x0500000f


	//   ....[105]....
        /*01ec*/ 	.word	0x0500000f


	//   ....[106]....
        /*01f0*/ 	.word	0x0500000f


	//   ....[107]....
        /*01f4*/ 	.word	0x0500000f


	//   ....[108]....
        /*01f8*/ 	.word	0x0500000f


	//   ....[109]....
        /*01fc*/ 	.word	0x0500000f


	//   ....[110]....
        /*0200*/ 	.word	0x0500000f


	//   ....[111]....
        /*0204*/ 	.word	0x0500000f


	//   ....[112]....
        /*0208*/ 	.word	0x0500000f


	//   ....[113]....
        /*020c*/ 	.word	0x0500000f


	//   ....[114]....
        /*0210*/ 	.word	0x0500000f


	//   ....[115]....
        /*0214*/ 	.word	0x0500000f


	//   ....[116]....
        /*0218*/ 	.word	0x0500000f


	//   ....[117]....
        /*021c*/ 	.word	0x0500000f


	//   ....[118]....
        /*0220*/ 	.word	0x0500000f


	//   ....[119]....
        /*0224*/ 	.word	0x0500000f


	//   ....[120]....
        /*0228*/ 	.word	0x0500000f


	//   ....[121]....
        /*022c*/ 	.word	0x0500000f


	//   ....[122]....
        /*0230*/ 	.word	0x0500000f


	//   ....[123]....
        /*0234*/ 	.word	0x0500000f


	//   ....[124]....
        /*0238*/ 	.word	0x0500000f


	//   ....[125]....
        /*023c*/ 	.word	0x0500000f


	//   ....[126]....
        /*0240*/ 	.word	0x0500000f


	//   ....[127]....
        /*0244*/ 	.word	0x0500000f


	//   ....[128]....
        /*0248*/ 	.word	0x0500000f


	//   ....[129]....
        /*024c*/ 	.word	0x0500000f


	//   ....[130]....
        /*0250*/ 	.word	0x0500000f


	//   ....[131]....
        /*0254*/ 	.word	0x0500000f


	//   ....[132]....
        /*0258*/ 	.word	0x0500000f


	//   ....[133]....
        /*025c*/ 	.word	0x0500000f


	//   ....[134]....
        /*0260*/ 	.word	0x0500000f


	//   ....[135]....
        /*0264*/ 	.word	0x0500000f


	//   ....[136]....
        /*0268*/ 	.word	0x0500000f


	//   ....[137]....
        /*026c*/ 	.word	0x0500000f


	//   ....[138]....
        /*0270*/ 	.word	0x0500000f


	//   ....[139]....
        /*0274*/ 	.word	0x0500000f


	//   ....[140]....
        /*0278*/ 	.word	0x0500000f


	//   ....[141]....
        /*027c*/ 	.word	0x0500000f


	//   ....[142]....
        /*0280*/ 	.word	0x0500000f


	//   ....[143]....
        /*0284*/ 	.word	0xffffffff


	//   ....[144]....
        /*0288*/ 	.word	0xffffffff


	//   ....[145]....
        /*028c*/ 	.word	0xffffffff


	//   ....[146]....
        /*0290*/ 	.word	0xffffffff


	//   ....[147]....
        /*0294*/ 	.word	0xffffffff


	//   ....[148]....
        /*0298*/ 	.word	0xffffffff


	//   ....[149]....
        /*029c*/ 	.word	0xffffffff


	//   ....[150]....
        /*02a0*/ 	.word	0xffffffff


	//----- nvinfo : EIATTR_COOP_GROUP_INSTR_OFFSETS
	.align		4
.L_788:
        /*02a4*/ 	.byte	0x04, 0x28
        /*02a6*/ 	.short	(.L_790 - .L_789)


	//   ....[0]....
.L_789:
        /*02a8*/ 	.word	0x00000080


	//   ....[1]....
        /*02ac*/ 	.word	0x00000090


	//   ....[2]....
        /*02b0*/ 	.word	0x000002b0


	//   ....[3]....
        /*02b4*/ 	.word	0x00000410


	//   ....[4]....
        /*02b8*/ 	.word	0x00000530


	//   ....[5]....
        /*02bc*/ 	.word	0x00000690


	//   ....[6]....
        /*02c0*/ 	.word	0x00001fe0


	//   ....[7]....
        /*02c4*/ 	.word	0x00009e80


	//   ....[8]....
        /*02c8*/ 	.word	0x0000bda0


	//   ....[9]....
        /*02cc*/ 	.word	0x0000d070


	//   ....[10]....
        /*02d0*/ 	.word	0x0000d600


	//   ....[11]....
        /*02d4*/ 	.word	0x0000e0a0


	//   ....[12]....
        /*02d8*/ 	.word	0x0000e250


	//   ....[13]....
        /*02dc*/ 	.word	0x0000e880


	//   ....[14]....
        /*02e0*/ 	.word	0x0000e950


	//   ....[15]....
        /*02e4*/ 	.word	0x000114b0


	//   ....[16]....
        /*02e8*/ 	.word	0x00012da0


	//   ....[17]....
        /*02ec*/ 	.word	0x00014450


	//   ....[18]....
        /*02f0*/ 	.word	0x00014490


	//   ....[19]....
        /*02f4*/ 	.word	0x000144d0


	//   ....[20]....
        /*02f8*/ 	.word	0x000144f0


	//   ....[21]....
        /*02fc*/ 	.word	0x00018b70


	//   ....[22]....
        /*0300*/ 	.word	0x00019f20


	//   ....[23]....
        /*0304*/ 	.word	0x0001b200


	//   ....[24]....
        /*0308*/ 	.word	0x0001b7c0


	//   ....[25]....
        /*030c*/ 	.word	0x0001c3b0


	//   ....[26]....
        /*0310*/ 	.word	0x0001c400


	//   ....[27]....
        /*0314*/ 	.word	0x0001c440


	//   ....[28]....
        /*0318*/ 	.word	0x0001c460


	//   ....[29]....
        /*031c*/ 	.word	0x00020b60


	//   ....[30]....
        /*0320*/ 	.word	0x00020d00


	//   ....[31]....
        /*0324*/ 	.word	0x00020d20


	//   ....[32]....
        /*0328*/ 	.word	0x00020d60


	//   ....[33]....
        /*032c*/ 	.word	0x00020d80


	//   ....[34]....
        /*0330*/ 	.word	0x00022290


	//   ....[35]....
        /*0334*/ 	.word	0x00022800


	//   ....[36]....
        /*0338*/ 	.word	0x00022820


	//   ....[37]....
        /*033c*/ 	.word	0x00022830


	//   ....[38]....
        /*0340*/ 	.word	0x00022840


	//   ....[39]....
        /*0344*/ 	.word	0x00022be0


	//   ....[40]....
        /*0348*/ 	.word	0x00022c20


	//   ....[41]....
        /*034c*/ 	.word	0x00023ab0


	//   ....[42]....
        /*0350*/ 	.word	0x00023ad0


	//   ....[43]....
        /*0354*/ 	.word	0x00024ce0


	//   ....[44]....
        /*0358*/ 	.word	0x000263a0


	//   ....[45]....
        /*035c*/ 	.word	0x000263c0


	//   ....[46]....
        /*0360*/ 	.word	0x000263d0


	//   ....[47]....
        /*0364*/ 	.word	0x00026410


	//   ....[48]....
        /*0368*/ 	.word	0x00026460


	//   ....[49]....
        /*036c*/ 	.word	0x00026480


	//   ....[50]....
        /*0370*/ 	.word	0x000264b0


	//   ....[51]....
        /*0374*/ 	.word	0x000264d0


	//   ....[52]....
        /*0378*/ 	.word	0x00026ab0


	//   ....[53]....
        /*037c*/ 	.word	0x00026af0


	//   ....[54]....
        /*0380*/ 	.word	0x00026b10


	//   ....[55]....
        /*0384*/ 	.word	0x00026bc0


	//   ....[56]....
        /*0388*/ 	.word	0x00026be0


	//   ....[57]....
        /*038c*/ 	.word	0x00026c90


	//   ....[58]....
        /*0390*/ 	.word	0x00026cb0


	//   ....[59]....
        /*0394*/ 	.word	0x00026cd0


	//   ....[60]....
        /*0398*/ 	.word	0x00027440


	//   ....[61]....
        /*039c*/ 	.word	0x00027470


	//   ....[62]....
        /*03a0*/ 	.word	0x00027500


	//   ....[63]....
        /*03a4*/ 	.word	0x000275b0


	//   ....[64]....
        /*03a8*/ 	.word	0x000276a0


	//   ....[65]....
        /*03ac*/ 	.word	0x00027770


	//   ....[66]....
        /*03b0*/ 	.word	0x000277d0


	//   ....[67]....
        /*03b4*/ 	.word	0x00027870


	//   ....[68]....
        /*03b8*/ 	.word	0x00027d20


	//   ....[69]....
        /*03bc*/ 	.word	0x00027d50


	//   ....[70]....
        /*03c0*/ 	.word	0x00027d80


	//   ....[71]....
        /*03c4*/ 	.word	0x00027db0


	//   ....[72]....
        /*03c8*/ 	.word	0x00027de0


	//   ....[73]....
        /*03cc*/ 	.word	0x00027e30


	//   ....[74]....
        /*03d0*/ 	.word	0x00027fb0


	//   ....[75]....
        /*03d4*/ 	.word	0x00027fe0


	//   ....[76]....
        /*03d8*/ 	.word	0x000289e0


	//   ....[77]....
        /*03dc*/ 	.word	0x00028a00


	//   ....[78]....
        /*03e0*/ 	.word	0x00028a10


	//   ....[79]....
        /*03e4*/ 	.word	0x00028a30


	//   ....[80]....
        /*03e8*/ 	.word	0x00028a50


	//   ....[81]....
        /*03ec*/ 	.word	0x00028a80


	//   ....[82]....
        /*03f0*/ 	.word	0x00028aa0


	//   ....[83]....
        /*03f4*/ 	.word	0x00028ad0


	//   ....[84]....
        /*03f8*/ 	.word	0x00028e30


	//   ....[85]....
        /*03fc*/ 	.word	0x00028e60


	//   ....[86]....
        /*0400*/ 	.word	0x00028e90


	//   ....[87]....
        /*0404*/ 	.word	0x00028eb0


	//   ....[88]....
        /*0408*/ 	.word	0x00028ec0


	//   ....[89]....
        /*040c*/ 	.word	0x00028ee0


	//   ....[90]....
        /*0410*/ 	.word	0x00028f80


	//   ....[91]....
        /*0414*/ 	.word	0x00028fc0


	//   ....[92]....
        /*0418*/ 	.word	0x000294c0


	//   ....[93]....
        /*041c*/ 	.word	0x00029a20


	//   ....[94]....
        /*0420*/ 	.word	0x00029b10


	//   ....[95]....
        /*0424*/ 	.word	0x00029bb0


	//   ....[96]....
        /*0428*/ 	.word	0x00029c30


	//   ....[97]....
        /*042c*/ 	.word	0x00029ce0


	//   ....[98]....
        /*0430*/ 	.word	0x00029d40


	//   ....[99]....
        /*0434*/ 	.word	0x00029df0


	//   ....[100]....
        /*0438*/ 	.word	0x00029e50


	//   ....[101]....
        /*043c*/ 	.word	0x00029f00


	//   ....[102]....
        /*0440*/ 	.word	0x00029f90


	//   ....[103]....
        /*0444*/ 	.word	0x00029fe0


	//   ....[104]....
        /*0448*/ 	.word	0x0002a0b0


	//   ....[105]....
        /*044c*/ 	.word	0x0002a1c0


	//   ....[106]....
        /*0450*/ 	.word	0x0002a250


	//   ....[107]....
        /*0454*/ 	.word	0x0002a340


	//   ....[108]....
        /*0458*/ 	.word	0x0002a3c0


	//   ....[109]....
        /*045c*/ 	.word	0x0002a4a0


	//   ....[110]....
        /*0460*/ 	.word	0x0002a530


	//   ....[111]....
        /*0464*/ 	.word	0x0002a610


	//   ....[112]....
        /*0468*/ 	.word	0x0002a870


	//   ....[113]....
        /*046c*/ 	.word	0x0002a8e0


	//   ....[114]....
        /*0470*/ 	.word	0x0002ab10


	//   ....[115]....
        /*0474*/ 	.word	0x0002ab80


	//   ....[116]....
        /*0478*/ 	.word	0x0002ad50


	//   ....[117]....
        /*047c*/ 	.word	0x0002ada0


	//   ....[118]....
        /*0480*/ 	.word	0x0002aef0


	//   ....[119]....
        /*0484*/ 	.word	0x0002afe0


	//   ....[120]....
        /*0488*/ 	.word	0x0002b230


	//   ....[121]....
        /*048c*/ 	.word	0x0002b280


	//   ....[122]....
        /*0490*/ 	.word	0x0002b440


	//   ....[123]....
        /*0494*/ 	.word	0x0002b490


	//   ....[124]....
        /*0498*/ 	.word	0x0002b650


	//   ....[125]....
        /*049c*/ 	.word	0x0002b6a0


	//   ....[126]....
        /*04a0*/ 	.word	0x0002b780


	//   ....[127]....
        /*04a4*/ 	.word	0x0002b820


	//   ....[128]....
        /*04a8*/ 	.word	0x0002b880


	//   ....[129]....
        /*04ac*/ 	.word	0x0002b920


	//   ....[130]....
        /*04b0*/ 	.word	0x0002b980


	//   ....[131]....
        /*04b4*/ 	.word	0x0002ba20


	//   ....[132]....
        /*04b8*/ 	.word	0x0002ba80


	//   ....[133]....
        /*04bc*/ 	.word	0x0002bb20


	//   ....[134]....
        /*04c0*/ 	.word	0x0002bc00


	//   ....[135]....
        /*04c4*/ 	.word	0x0002bcd0


	//   ....[136]....
        /*04c8*/ 	.word	0x0002bda0


	//   ....[137]....
        /*04cc*/ 	.word	0x0002bea0


	//   ....[138]....
        /*04d0*/ 	.word	0x0002bfc0


	//   ....[139]....
        /*04d4*/ 	.word	0x0002c0a0


	//   ....[140]....
        /*04d8*/ 	.word	0x0002c1b0


	//   ....[141]....
        /*04dc*/ 	.word	0x0002c280


	//   ....[142]....
        /*04e0*/ 	.word	0x0002c390


	//   ....[143]....
        /*04e4*/ 	.word	0x0002e390


	//   ....[144]....
        /*04e8*/ 	.word	0x0002fad0


	//   ....[145]....
        /*04ec*/ 	.word	0x00030190


	//   ....[146]....
        /*04f0*/ 	.word	0x00030ed0


	//   ....[147]....
        /*04f4*/ 	.word	0x00030f10


	//   ....[148]....
        /*04f8*/ 	.word	0x00030f80


	//   ....[149]....
        /*04fc*/ 	.word	0x00030fa0


	//   ....[150]....
        /*0500*/ 	.word	0x0003e120


	//----- nvinfo : EIATTR_REG_RECONFIG
	.align		4
.L_790:
        /*0504*/ 	.byte	0x01, 0x54
	.zero		2


	//----- nvinfo : EIATTR_SYSCALL_OFFSETS
	.align		4
        /*0508*/ 	.byte	0x04, 0x46
        /*050a*/ 	.short	(.L_792 - .L_791)


	//   ....[0]....
.L_791:
        /*050c*/ 	.word	0x0000a240


	//   ....[1]....
        /*0510*/ 	.word	0x000258a0


	//   ....[2]....
        /*0514*/ 	.word	0x000259e0


	//   ....[3]....
        /*0518*/ 	.word	0x00025ad0


	//   ....[4]....
        /*051c*/ 	.word	0x00026760


	//   ....[5]....
        /*0520*/ 	.word	0x00026f90


	//----- nvinfo : EIATTR_MBARRIER_INSTR_OFFSETS
	.align		4
.L_792:
        /*0524*/ 	.byte	0x04, 0x39
        /*0526*/ 	.short	(.L_794 - .L_793)


	//   ....[0]....
.L_793:
        /*0528*/ 	.word	0x00000190
        /*052c*/ 	.word	0x000000ff
        /*0530*/ 	.word	0x00038800
        /*0534*/ 	.short	0x0100
        /*0536*/ 	.byte	0x08
	.zero		1


	//   ....[1]....
        /*0538*/ 	.word	0x000001a0
        /*053c*/ 	.word	0x000000ff
        /*0540*/ 	.word	0x00038810
        /*0544*/ 	.short	0x0100
        /*0546*/ 	.byte	0x08
	.zero		1


	//   ....[2]....
        /*0548*/ 	.word	0x000001b0
        /*054c*/ 	.word	0x000000ff
        /*0550*/ 	.word	0x00038820
        /*0554*/ 	.short	0x0100
        /*0556*/ 	.byte	0x08
	.zero		1


	//   ....[3]....
        /*0558*/ 	.word	0x00000260
        /*055c*/ 	.word	0x000000ff
        /*0560*/ 	.word	0x00038830
        /*0564*/ 	.short	0x0100
        /*0566*/ 	.byte	0x06
	.zero		1


	//   ....[4]....
        /*0568*/ 	.word	0x00000270
        /*056c*/ 	.word	0x000000ff
        /*0570*/ 	.word	0x00038840
        /*0574*/ 	.short	0x0100
        /*0576*/ 	.byte	0x06
	.zero		1


	//   ....[5]....
        /*0578*/ 	.word	0x00000280
        /*057c*/ 	.word	0x000000ff
        /*0580*/ 	.word	0x00038838
        /*0584*/ 	.short	0x0100
        /*0586*/ 	.byte	0x06
	.zero		1


	//   ....[6]....
        /*0588*/ 	.word	0x00000290
        /*058c*/ 	.word	0x000000ff
        /*0590*/ 	.word	0x00038848
        /*0594*/ 	.short	0x0100
        /*0596*/ 	.byte	0x06
	.zero		1


	//   ....[7]....
        /*0598*/ 	.word	0x000003c0
        /*059c*/ 	.word	0x000000ff
        /*05a0*/ 	.word	0x00038850
        /*05a4*/ 	.short	0x0100
        /*05a6*/ 	.byte	0x08
	.zero		1


	//   ....[8]....
        /*05a8*/ 	.word	0x000003d0
        /*05ac*/ 	.word	0x000000ff
        /*05b0*/ 	.word	0x00038860
        /*05b4*/ 	.short	0x0100
        /*05b6*/ 	.byte	0x08
	.zero		1


	//   ....[9]....
        /*05b8*/ 	.word	0x000003e0
        /*05bc*/ 	.word	0x000000ff
        /*05c0*/ 	.word	0x00038858
        /*05c4*/ 	.short	0x0100
        /*05c6*/ 	.byte	0x08
	.zero		1


	//   ....[10]....
        /*05c8*/ 	.word	0x000003f0
        /*05cc*/ 	.word	0x000000ff
        /*05d0*/ 	.word	0x00038868
        /*05d4*/ 	.short	0x0100
        /*05d6*/ 	.byte	0x08
	.zero		1


	//   ....[11]....
        /*05d8*/ 	.word	0x000004e0
        /*05dc*/ 	.word	0x000000ff
        /*05e0*/ 	.word	0x00038870
        /*05e4*/ 	.short	0x0100
        /*05e6*/ 	.byte	0x06
	.zero		1


	//   ....[12]....
        /*05e8*/ 	.word	0x000004f0
        /*05ec*/ 	.word	0x000000ff
        /*05f0*/ 	.word	0x00038880
        /*05f4*/ 	.short	0x0100
        /*05f6*/ 	.byte	0x06
	.zero		1


	//   ....[13]....
        /*05f8*/ 	.word	0x00000500
        /*05fc*/ 	.word	0x000000ff
        /*0600*/ 	.word	0x00038878
        /*0604*/ 	.short	0x0100
        /*0606*/ 	.byte	0x06
	.zero		1


	//   ....[14]....
        /*0608*/ 	.word	0x00000510
        /*060c*/ 	.word	0x000000ff
        /*0610*/ 	.word	0x00038888
        /*0614*/ 	.short	0x0100
        /*0616*/ 	.byte	0x06
	.zero		1


	//   ....[15]....
        /*0618*/ 	.word	0x00000640
        /*061c*/ 	.word	0x000000ff
        /*0620*/ 	.word	0x00038890
        /*0624*/ 	.short	0x0100
        /*0626*/ 	.byte	0x08
	.zero		1


	//   ....[16]....
        /*0628*/ 	.word	0x00000650
        /*062c*/ 	.word	0x000000ff
        /*0630*/ 	.word	0x000388a0
        /*0634*/ 	.short	0x0100
        /*0636*/ 	.byte	0x08
	.zero		1


	//   ....[17]....
        /*0638*/ 	.word	0x00000660
        /*063c*/ 	.word	0x000000ff
        /*0640*/ 	.word	0x00038898
        /*0644*/ 	.short	0x0100
        /*0646*/ 	.byte	0x08
	.zero		1


	//   ....[18]....
        /*0648*/ 	.word	0x00000670
        /*064c*/ 	.word	0x000000ff
        /*0650*/ 	.word	0x000388a8
        /*0654*/ 	.short	0x0100
        /*0656*/ 	.byte	0x08
	.zero		1


	//   ....[19]....
        /*0658*/ 	.word	0x000007b0
        /*065c*/ 	.word	0x000000ff
        /*0660*/ 	.word	0x000388b0
        /*0664*/ 	.short	0x0100
        /*0666*/ 	.byte	0x08
	.zero		1


	//   ....[20]....
        /*0668*/ 	.word	0x000007c0
        /*066c*/ 	.word	0x000000ff
        /*0670*/ 	.word	0x000388c0
        /*0674*/ 	.short	0x0100
        /*0676*/ 	.byte	0x08
	.zero		1


	//   ....[21]....
        /*0678*/ 	.word	0x000007d0
        /*067c*/ 	.word	0x000000ff
        /*0680*/ 	.word	0x000388b8
        /*0684*/ 	.short	0x0100
        /*0686*/ 	.byte	0x08
	.zero		1


	//   ....[22]....
        /*0688*/ 	.word	0x000007e0
        /*068c*/ 	.word	0x000000ff
        /*0690*/ 	.word	0x000388c8
        /*0694*/ 	.short	0x0100
        /*0696*/ 	.byte	0x08
	.zero		1


	//   ....[23]....
        /*0698*/ 	.word	0x000044b0
        /*069c*/ 	.word	0x00000004
        /*06a0*/ 	.word	0x00000000
        /*06a4*/ 	.short	0x0101
        /*06a6*/ 	.byte	0x3f
	.zero		1


	//   ....[24]....
        /*06a8*/ 	.word	0x00008220
        /*06ac*/ 	.word	0x00000004
        /*06b0*/ 	.word	0x00000000
        /*06b4*/ 	.short	0x0101
        /*06b6*/ 	.byte	0x3f
	.zero		1


	//   ....[25]....
        /*06b8*/ 	.word	0x0000a820
        /*06bc*/ 	.word	0x000000ff
        /*06c0*/ 	.word	0x00038800
        /*06c4*/ 	.short	0x010a
        /*06c6*/ 	.byte	0x2b
	.zero		1


	//   ....[26]....
        /*06c8*/ 	.word	0x0000ac00
        /*06cc*/ 	.word	0x0000000c
        /*06d0*/ 	.word	0x00000000
        /*06d4*/ 	.short	0x010a
        /*06d6*/ 	.byte	0x3f
	.zero		1


	//   ....[27]....
        /*06d8*/ 	.word	0x0000ac60
        /*06dc*/ 	.word	0x0000000c
        /*06e0*/ 	.word	0x00000000
        /*06e4*/ 	.short	0x010a
        /*06e6*/ 	.byte	0x3f
	.zero		1


	//   ....[28]....
        /*06e8*/ 	.word	0x0000b010
        /*06ec*/ 	.word	0x000000ff
        /*06f0*/ 	.word	0x00038810
        /*06f4*/ 	.short	0x010a
        /*06f6*/ 	.byte	0x2b
	.zero		1


	//   ....[29]....
        /*06f8*/ 	.word	0x0000b110
        /*06fc*/ 	.word	0x00000008
        /*0700*/ 	.word	0x00000000
        /*0704*/ 	.short	0x010a
        /*0706*/ 	.byte	0x3f
	.zero		1


	//   ....[30]....
        /*0708*/ 	.word	0x0000b170
        /*070c*/ 	.word	0x00000008
        /*0710*/ 	.word	0x00000000
        /*0714*/ 	.short	0x010a
        /*0716*/ 	.byte	0x3f
	.zero		1


	//   ....[31]....
        /*0718*/ 	.word	0x0000cd60
        /*071c*/ 	.word	0x00000003
        /*0720*/ 	.word	0x00000000
        /*0724*/ 	.short	0x0101
        /*0726*/ 	.byte	0x3f
	.zero		1


	//   ....[32]....
        /*0728*/ 	.word	0x000115c0
        /*072c*/ 	.word	0x00000000
        /*0730*/ 	.word	0x00000000
        /*0734*/ 	.short	0x0101
        /*0736*/ 	.byte	0x3f
	.zero		1


	//   ....[33]....
        /*0738*/ 	.word	0x00011cd0
        /*073c*/ 	.word	0x00000004
        /*0740*/ 	.word	0x00000000
        /*0744*/ 	.short	0x010a
        /*0746*/ 	.byte	0x3f
	.zero		1


	//   ....[34]....
        /*0748*/ 	.word	0x00011d70
        /*074c*/ 	.word	0x00000006
        /*0750*/ 	.word	0x00000000
        /*0754*/ 	.short	0x010a
        /*0756*/ 	.byte	0x3f
	.zero		1


	//   ....[35]....
        /*0758*/ 	.word	0x00012190
        /*075c*/ 	.word	0x0000000c
        /*0760*/ 	.word	0x00000000
        /*0764*/ 	.short	0x010a
        /*0766*/ 	.byte	0x3f
	.zero		1


	//   ....[36]....
        /*0768*/ 	.word	0x000121f0
        /*076c*/ 	.word	0x0000000c
        /*0770*/ 	.word	0x00000000
        /*0774*/ 	.short	0x010a
        /*0776*/ 	.byte	0x3f
	.zero		1


	//   ....[37]....
        /*0778*/ 	.word	0x00013de0
        /*077c*/ 	.word	0x00000005
        /*0780*/ 	.word	0x00000000
        /*0784*/ 	.short	0x0101
        /*0786*/ 	.byte	0x3f
	.zero		1


	//   ....[38]....
        /*0788*/ 	.word	0x00018c80
        /*078c*/ 	.word	0x00000002
        /*0790*/ 	.word	0x00000000
        /*0794*/ 	.short	0x0101
        /*0796*/ 	.byte	0x3f
	.zero		1


	//   ....[39]....
        /*0798*/ 	.word	0x00018e50
        /*079c*/ 	.word	0x00000004
        /*07a0*/ 	.word	0x00000000
        /*07a4*/ 	.short	0x010a
        /*07a6*/ 	.byte	0x3f
	.zero		1


	//   ....[40]....
        /*07a8*/ 	.word	0x00018ef0
        /*07ac*/ 	.word	0x00000006
        /*07b0*/ 	.word	0x00000000
        /*07b4*/ 	.short	0x010a
        /*07b6*/ 	.byte	0x3f
	.zero		1


	//   ....[41]....
        /*07b8*/ 	.word	0x00019310
        /*07bc*/ 	.word	0x0000000c
        /*07c0*/ 	.word	0x00000000
        /*07c4*/ 	.short	0x010a
        /*07c6*/ 	.byte	0x3f
	.zero		1


	//   ....[42]....
        /*07c8*/ 	.word	0x00019370
        /*07cc*/ 	.word	0x0000000c
        /*07d0*/ 	.word	0x00000000
        /*07d4*/ 	.short	0x010a
        /*07d6*/ 	.byte	0x3f
	.zero		1


	//   ....[43]....
        /*07d8*/ 	.word	0x0001af60
        /*07dc*/ 	.word	0x00000005
        /*07e0*/ 	.word	0x00000000
        /*07e4*/ 	.short	0x0101
        /*07e6*/ 	.byte	0x3f
	.zero		1


	//   ....[44]....
        /*07e8*/ 	.word	0x00020c70
        /*07ec*/ 	.word	0x00000002
        /*07f0*/ 	.word	0x00000000
        /*07f4*/ 	.short	0x0101
        /*07f6*/ 	.byte	0x3f
	.zero		1


	//   ....[45]....
        /*07f8*/ 	.word	0x00022260
        /*07fc*/ 	.word	0x000000ff
        /*0800*/ 	.word	0x00000000
        /*0804*/ 	.short	0x0101
        /*0806*/ 	.byte	0x04
	.zero		1


	//   ....[46]....
        /*0808*/ 	.word	0x00026150
        /*080c*/ 	.word	0x000000ff
        /*0810*/ 	.word	0x00038840
        /*0814*/ 	.short	0x010a
        /*0816*/ 	.byte	0x2d
	.zero		1


	//   ....[47]....
        /*0818*/ 	.word	0x00026590
        /*081c*/ 	.word	0x000000ff
        /*0820*/ 	.word	0x00038830
        /*0824*/ 	.short	0x0107
        /*0826*/ 	.byte	0x2d
	.zero		1


	//   ....[48]....
        /*0828*/ 	.word	0x00026600
        /*082c*/ 	.word	0x000000ff
        /*0830*/ 	.word	0x00038830
        /*0834*/ 	.short	0x0101
        /*0836*/ 	.byte	0x2d
	.zero		1


	//   ....[49]....
        /*0838*/ 	.word	0x00026e10
        /*083c*/ 	.word	0x000000ff
        /*0840*/ 	.word	0x00038800
        /*0844*/ 	.short	0x0107
        /*0846*/ 	.byte	0x2d
	.zero		1


	//   ....[50]....
        /*0848*/ 	.word	0x00026e60
        /*084c*/ 	.word	0x000000ff
        /*0850*/ 	.word	0x00038800
        /*0854*/ 	.short	0x0101
        /*0856*/ 	.byte	0x2d
	.zero		1


	//   ....[51]....
        /*0858*/ 	.word	0x00027ae0
        /*085c*/ 	.word	0x000000ff
        /*0860*/ 	.word	0x00038810
        /*0864*/ 	.short	0x0107
        /*0866*/ 	.byte	0x2d
	.zero		1


	//   ....[52]....
        /*0868*/ 	.word	0x00027b40
        /*086c*/ 	.word	0x000000ff
        /*0870*/ 	.word	0x00038810
        /*0874*/ 	.short	0x0101
        /*0876*/ 	.byte	0x2d
	.zero		1


	//   ....[53]....
        /*0878*/ 	.word	0x00027b50
        /*087c*/ 	.word	0x000000ff
        /*0880*/ 	.word	0x00038820
        /*0884*/ 	.short	0x010a
        /*0886*/ 	.byte	0x2d
	.zero		1


	//   ....[54]....
        /*0888*/ 	.word	0x00027ba0
        /*088c*/ 	.word	0x000000ff
        /*0890*/ 	.word	0x00038860
        /*0894*/ 	.short	0x010a
        /*0896*/ 	.byte	0x2d
	.zero		1


	//   ....[55]....
        /*0898*/ 	.word	0x000283c0
        /*089c*/ 	.word	0x000000ff
        /*08a0*/ 	.word	0x00038850
        /*08a4*/ 	.short	0x0107
        /*08a6*/ 	.byte	0x2d
	.zero		1


	//   ....[56]....
        /*08a8*/ 	.word	0x00028440
        /*08ac*/ 	.word	0x000000ff
        /*08b0*/ 	.word	0x00038850
        /*08b4*/ 	.short	0x0101
        /*08b6*/ 	.byte	0x2d
	.zero		1


	//   ....[57]....
        /*08b8*/ 	.word	0x000287e0
        /*08bc*/ 	.word	0x0000000a
        /*08c0*/ 	.word	0x00038840
        /*08c4*/ 	.short	0x010a
        /*08c6*/ 	.byte	0x3f
	.zero		1


	//   ....[58]....
        /*08c8*/ 	.word	0x00028b70
        /*08cc*/ 	.word	0x0000000a
        /*08d0*/ 	.word	0x00038830
        /*08d4*/ 	.short	0x0107
        /*08d6*/ 	.byte	0x3f
	.zero		1


	//   ....[59]....
        /*08d8*/ 	.word	0x00028c20
        /*08dc*/ 	.word	0x0000000a
        /*08e0*/ 	.word	0x00038830
        /*08e4*/ 	.short	0x0101
        /*08e6*/ 	.byte	0x3f
	.zero		1


	//   ....[60]....
        /*08e8*/ 	.word	0x00028c50
        /*08ec*/ 	.word	0x0000000a
        /*08f0*/ 	.word	0x00038860
        /*08f4*/ 	.short	0x010a
        /*08f6*/ 	.byte	0x3f
	.zero		1


	//   ....[61]....
        /*08f8*/ 	.word	0x00029290
        /*08fc*/ 	.word	0x0000000a
        /*0900*/ 	.word	0x00038850
        /*0904*/ 	.short	0x0107
        /*0906*/ 	.byte	0x3f
	.zero		1


	//   ....[62]....
        /*0908*/ 	.word	0x00029350
        /*090c*/ 	.word	0x0000000a
        /*0910*/ 	.word	0x00038850
        /*0914*/ 	.short	0x0101
        /*0916*/ 	.byte	0x3f
	.zero		1


	//   ....[63]....
        /*0918*/ 	.word	0x00029440
        /*091c*/ 	.word	0x00000005
        /*0920*/ 	.word	0x00038820
        /*0924*/ 	.short	0x010a
        /*0926*/ 	.byte	0x3f
	.zero		1


	//   ....[64]....
        /*0928*/ 	.word	0x000295b0
        /*092c*/ 	.word	0x00000003
        /*0930*/ 	.word	0x00038840
        /*0934*/ 	.short	0x010a
        /*0936*/ 	.byte	0x3f
	.zero		1


	//   ....[65]....
        /*0938*/ 	.word	0x00029650
        /*093c*/ 	.word	0x00000005
        /*0940*/ 	.word	0x00038840
        /*0944*/ 	.short	0x010a
        /*0946*/ 	.byte	0x3f
	.zero		1


	//   ....[66]....
        /*0948*/ 	.word	0x00029690
        /*094c*/ 	.word	0x00000003
        /*0950*/ 	.word	0x00038860
        /*0954*/ 	.short	0x010a
        /*0956*/ 	.byte	0x3f
	.zero		1


	//   ....[67]....
        /*0958*/ 	.word	0x000296d0
        /*095c*/ 	.word	0x00000005
        /*0960*/ 	.word	0x00038860
        /*0964*/ 	.short	0x010a
        /*0966*/ 	.byte	0x3f
	.zero		1


	//   ....[68]....
        /*0968*/ 	.word	0x00029740
        /*096c*/ 	.word	0x00000003
        /*0970*/ 	.word	0x00038800
        /*0974*/ 	.short	0x010a
        /*0976*/ 	.byte	0x3f
	.zero		1


	//   ....[69]....
        /*0978*/ 	.word	0x00029790
        /*097c*/ 	.word	0x0000000c
        /*0980*/ 	.word	0x00000000
        /*0984*/ 	.short	0x010a
        /*0986*/ 	.byte	0x3f
	.zero		1


	//   ....[70]....
        /*0988*/ 	.word	0x000297f0
        /*098c*/ 	.word	0x00000004
        /*0990*/ 	.word	0x00038810
        /*0994*/ 	.short	0x010a
        /*0996*/ 	.byte	0x3f
	.zero		1


	//   ....[71]....
        /*0998*/ 	.word	0x00029840
        /*099c*/ 	.word	0x00000008
        /*09a0*/ 	.word	0x00000000
        /*09a4*/ 	.short	0x010a
        /*09a6*/ 	.byte	0x3f
	.zero		1


	//   ....[72]....
        /*09a8*/ 	.word	0x00029890
        /*09ac*/ 	.word	0x00000006
        /*09b0*/ 	.word	0x00000000
        /*09b4*/ 	.short	0x010a
        /*09b6*/ 	.byte	0x3f
	.zero		1


	//   ....[73]....
        /*09b8*/ 	.word	0x000298e0
        /*09bc*/ 	.word	0x0000000c
        /*09c0*/ 	.word	0x00000000
        /*09c4*/ 	.short	0x010a
        /*09c6*/ 	.byte	0x3f
	.zero		1


	//   ....[74]....
        /*09c8*/ 	.word	0x00029930
        /*09cc*/ 	.word	0x00000006
        /*09d0*/ 	.word	0x00000000
        /*09d4*/ 	.short	0x010a
        /*09d6*/ 	.byte	0x3f
	.zero		1


	//   ....[75]....
        /*09d8*/ 	.word	0x00029980
        /*09dc*/ 	.word	0x0000000c
        /*09e0*/ 	.word	0x00000000
        /*09e4*/ 	.short	0x010a
        /*09e6*/ 	.byte	0x3f
	.zero		1


	//   ....[76]....
        /*09e8*/ 	.word	0x00029a60
        /*09ec*/ 	.word	0x00000003
        /*09f0*/ 	.word	0x00038840
        /*09f4*/ 	.short	0x010a
        /*09f6*/ 	.byte	0x3f
	.zero		1


	//   ....[77]....
        /*09f8*/ 	.word	0x0002ade0
        /*09fc*/ 	.word	0x00000003
        /*0a00*/ 	.word	0x00038820
        /*0a04*/ 	.short	0x010a
        /*0a06*/ 	.byte	0x3f
	.zero		1


	//   ....[78]....
        /*0a08*/ 	.word	0x0002ae40
        /*0a0c*/ 	.word	0x00000003
        /*0a10*/ 	.word	0x00038860
        /*0a14*/ 	.short	0x010a
        /*0a16*/ 	.byte	0x3f
	.zero		1


	//   ....[79]....
        /*0a18*/ 	.word	0x0002b6d0
        /*0a1c*/ 	.word	0x0000000a
        /*0a20*/ 	.word	0x00038840
        /*0a24*/ 	.short	0x010a
        /*0a26*/ 	.byte	0x3f
	.zero		1


	//   ....[80]....
        /*0a28*/ 	.word	0x0002bb50
        /*0a2c*/ 	.word	0x0000000a
        /*0a30*/ 	.word	0x00038860
        /*0a34*/ 	.short	0x010a
        /*0a36*/ 	.byte	0x3f
	.zero		1


	//   ....[81]....
        /*0a38*/ 	.word	0x0002c2b0
        /*0a3c*/ 	.word	0x00000005
        /*0a40*/ 	.word	0x00038820
        /*0a44*/ 	.short	0x010a
        /*0a46*/ 	.byte	0x3f
	.zero		1


	//   ....[82]....
        /*0a48*/ 	.word	0x0002c450
        /*0a4c*/ 	.word	0x00000003
        /*0a50*/ 	.word	0x00038840
        /*0a54*/ 	.short	0x010a
        /*0a56*/ 	.byte	0x3f
	.zero		1


	//   ....[83]....
        /*0a58*/ 	.word	0x0002c4a0
        /*0a5c*/ 	.word	0x00000005
        /*0a60*/ 	.word	0x00038840
        /*0a64*/ 	.short	0x010a
        /*0a66*/ 	.byte	0x3f
	.zero		1


	//   ....[84]....
        /*0a68*/ 	.word	0x0002c4f0
        /*0a6c*/ 	.word	0x00000003
        /*0a70*/ 	.word	0x00038860
        /*0a74*/ 	.short	0x010a
        /*0a76*/ 	.byte	0x3f
	.zero		1


	//   ....[85]....
        /*0a78*/ 	.word	0x0002c8b0
        /*0a7c*/ 	.word	0x00000018
        /*0a80*/ 	.word	0x00000000
        /*0a84*/ 	.short	0x010a
        /*0a86*/ 	.byte	0x3f
	.zero		1


	//   ....[86]....
        /*0a88*/ 	.word	0x0002c9f0
        /*0a8c*/ 	.word	0x0000000b
        /*0a90*/ 	.word	0x00000000
        /*0a94*/ 	.short	0x010a
        /*0a96*/ 	.byte	0x3f
	.zero		1


	//   ....[87]....
        /*0a98*/ 	.word	0x0002d050
        /*0a9c*/ 	.word	0x0000003a
        /*0aa0*/ 	.word	0x00000000
        /*0aa4*/ 	.short	0x010a
        /*0aa6*/ 	.byte	0x3f
	.zero		1


	//   ....[88]....
        /*0aa8*/ 	.word	0x0002d190
        /*0aac*/ 	.word	0x00000014
        /*0ab0*/ 	.word	0x00000000
        /*0ab4*/ 	.short	0x010a
        /*0ab6*/ 	.byte	0x3f
	.zero		1


	//   ....[89]....
        /*0ab8*/ 	.word	0x0002f6b0
        /*0abc*/ 	.word	0x0000000b
        /*0ac0*/ 	.word	0x00000000
        /*0ac4*/ 	.short	0x0101
        /*0ac6*/ 	.byte	0x3f
	.zero		1


	//   ....[90]....
        /*0ac8*/ 	.word	0x0003e2b0
        /*0acc*/ 	.word	0x00000007
        /*0ad0*/ 	.word	0x00000000
        /*0ad4*/ 	.short	0x0101
        /*0ad6*/ 	.byte	0x3f
	.zero		1


	//   ....[91]....
        /*0ad8*/ 	.word	0x0003e2e0
        /*0adc*/ 	.word	0x0000000b
        /*0ae0*/ 	.word	0x00000000
        /*0ae4*/ 	.short	0x010a
        /*0ae6*/ 	.byte	0x3f
	.zero		1


	//   ....[92]....
        /*0ae8*/ 	.word	0x0003e330
        /*0aec*/ 	.word	0x00000014
        /*0af0*/ 	.word	0x00000000
        /*0af4*/ 	.short	0x010a
        /*0af6*/ 	.byte	0x3f
	.zero		1


	//----- nvinfo : EIATTR_NUM_MBARRIERS
	.align		4
.L_794:
        /*0af8*/ 	.byte	0x03, 0x38
        /*0afa*/ 	.short	0x0017


	//----- nvinfo : EIATTR_EXIT_INSTR_OFFSETS
	.align		4
        /*0afc*/ 	.byte	0x04, 0x1c
        /*0afe*/ 	.short	(.L_796 - .L_795)


	//   ....[0]....
.L_795:
        /*0b00*/ 	.word	0x00029720


	//----- nvinfo : EIATTR_MAX_THREADS
	.align		4
.L_796:
        /*0b04*/ 	.byte	0x04, 0x05
        /*0b06*/ 	.short	(.L_798 - .L_797)
.L_797:
        /*0b08*/ 	.word	0x00000180
        /*0b0c*/ 	.word	0x00000001
        /*0b10*/ 	.word	0x00000001


	//----- nvinfo : EIATTR_CRS_STACK_SIZE
	.align		4
.L_798:
        /*0b14*/ 	.byte	0x04, 0x1e
        /*0b16*/ 	.short	(.L_800 - .L_799)
.L_799:
        /*0b18*/ 	.word	0x00000000


	//----- nvinfo : EIATTR_CBANK_PARAM_SIZE
	.align		4
.L_800:
        /*0b1c*/ 	.byte	0x03, 0x19
        /*0b1e*/ 	.short	0x0b70


	//----- nvinfo : EIATTR_PARAM_CBANK
	.align		4
        /*0b20*/ 	.byte	0x04, 0x0a
        /*0b22*/ 	.short	(.L_802 - .L_801)
	.align		4
.L_801:
        /*0b24*/ 	.word	index@(.nv.constant0._ZN7cutlass13device_kernelIN5flash11enable_sm90INS1_16FlashAttnFwdSm90INS1_25CollectiveMainloopFwdSm90ILi2EN4cute5tupleIJNS5_1CILi1EEES8_S8_EEENS6_IJNS7_ILi64EEESA_SA_EEELi512ENS_10bfloat16_tEfNS_4arch4Sm90ELb0ELb1ELb1ELb0ELb1ELb0ELb1ELb0ELb0ELb1ELb1ELb0EEENS1_21CollectiveEpilogueFwdINS6_IJSA_NS7_ILi512EEESA_EEES9_SC_SE_Li256ELb0ELb1ELb1ELb0EEENS1_19SingleTileSchedulerILb0ELb1ELb1ELi64EEEEEEEEEvNT_6ParamsE)
        /*0b28*/ 	.short	0x0210
        /*0b2a*/ 	.short	0x0b70


	//----- nvinfo : EIATTR_SW_WAR
	.align		4
.L_802:
        /*0b2c*/ 	.byte	0x04, 0x36
        /*0b2e*/ 	.short	(.L_804 - .L_803)
.L_803:
        /*0b30*/ 	.word	0x00000008
.L_804:


//--------------------- .nv.info._ZN7cutlass13device_kernelIN5flash11enable_sm90INS1_16FlashAttnFwdSm90INS1_25CollectiveMainloopFwdSm90ILi2EN4cute5tupleIJNS5_1CILi1EEES8_S8_EEENS6_IJNS7_ILi64EEESA_SA_EEELi512ENS_10bfloat16_tEfNS_4arch4Sm90ELb0ELb1ELb1ELb1ELb1ELb0ELb0ELb0ELb0ELb1ELb1ELb0EEENS1_21CollectiveEpilogueFwdINS6_IJSA_NS7_ILi512EEESA_EEES9_SC_SE_Li256ELb1ELb1ELb1ELb0EEENS1_36VarlenDynamicPersistentTileSchedulerILi64ELi64ELi256ELi128ELb1ELb1ELb1ELb1ELb0ELb1EEEEEEEEEvNT_6ParamsE --------------------------
	.section	.nv.info._ZN7cutlass13device_kernelIN5flash11enable_sm90INS1_16FlashAttnFwdSm90INS1_25CollectiveMainloopFwdSm90ILi2EN4cute5tupleIJNS5_1CILi1EEES8_S8_EEENS6_IJNS7_ILi64EEESA_SA_EEELi512ENS_10bfloat16_tEfNS_4arch4Sm90ELb0ELb1ELb1ELb1ELb1ELb0ELb0ELb0ELb0ELb1ELb1ELb0EEENS1_21CollectiveEpilogueFwdINS6_IJSA_NS7_ILi512EEESA_EEES9_SC_SE_Li256ELb1ELb1ELb1ELb0EEENS1_36VarlenDynamicPersistentTileSchedulerILi64ELi64ELi256ELi128ELb1ELb1ELb1ELb1ELb0ELb1EEEEEEEEEvNT_6ParamsE,"",@"SHT_CUDA_INFO"
	.sectionflags	@""
	.align	4


	//----- nvinfo : EIATTR_CUDA_API_VERSION
	.align		4
        /*0000*/ 	.byte	0x04, 0x37
        /*0002*/ 	.short	(.L_806 - .L_805)
.L_805:
        /*0004*/ 	.word	0x00000082


	//----- nvinfo : EIATTR_KPARAM_INFO
	.align		4
.L_806:
        /*0008*/ 	.byte	0x04, 0x17
        /*000a*/ 	.short	(.L_808 - .L_807)
.L_807:
        /*000c*/ 	.word	0x00000000
        /*0010*/ 	.short	0x0000
        /*0012*/ 	.short	0x0070
        /*0014*/ 	.byte	0x00, 0xf0, 0x01, 0x2a


	//----- nvinfo : EIATTR_SPARSE_MMA_MASK
	.align		4
.L_808:
        /*0018*/ 	.byte	0x03, 0x50
        /*001a*/ 	.short	0x0000


	//----- nvinfo : EIATTR_MAXREG_COUNT
	.align		4
        /*001c*/ 	.byte	0x03, 0x1b
        /*001e*/ 	.short	0x00a8


	//----- nvinfo : EIATTR_NUM_BARRIERS
	.align		4
        /*0020*/ 	.byte	0x02, 0x4c
        /*0022*/ 	.byte	0x10
	.zero		1


	//----- nvinfo : EIATTR_EXTERNS
	.align		4
        /*0024*/ 	.byte	0x04, 0x0f
        /*0026*/ 	.short	(.L_810 - .L_809)


	//   ....[0]....
	.align		4
.L_809:
        /*0028*/ 	.word	index@(__assertfail)


	//----- nvinfo : EIATTR_ANNOTATIONS
	.align		4
.L_810:
        /*002c*/ 	.byte	0x04, 0x55
        /*002e*/ 	.short	(.L_812 - .L_811)


	//   ....[0]....
.L_811:
        /* <DEDUP_REMOVED lines=12> */


	//----- nvinfo : EIATTR_MERCURY_ISA_VERSION
	.align		4
.L_812:
        /*00d8*/ 	.byte	0x03, 0x5f
        /*00da*/ 	.short	0x0101


	//----- nvinfo : EIATTR_UNUSED_LOAD_BYTE_OFFSET
	.align		4
        /*00dc*/ 	.byte	0x04, 0x44
        /*00de*/ 	.short	(.L_814 - .L_813)


	//   ....[0]....
.L_813:
        /*00e0*/ 	.word	0x00000940
        /*00e4*/ 	.word	0x0000fff0


	//   ....[1]....
        /*00e8*/ 	.word	0x0000ef00
        /*00ec*/ 	.word	0x0000fff0


	//----- nvinfo : EIATTR_INT_WARP_WIDE_INSTR_OFFSETS
	.align		4
.L_814:
        /*00f0*/ 	.byte	0x04, 0x31
        /*00f2*/ 	.short	(.L_816 - .L_815)


	//   ....[0]....
.L_815:
        /*00f4*/ 	.word	0x000000c0


	//   ....[1]....
        /*00f8*/ 	.word	0x000000d0


	//   ....[2]....
        /*00fc*/ 	.word	0x00000170


	//   ....[3]....
        /*0100*/ 	.word	0x00015580


	//   ....[4]....
        /*0104*/ 	.word	0x00015610


	//   ....[5]....
        /*0108*/ 	.word	0x00018910


	//   ....[6]....
        /*010c*/ 	.word	0x000189a0


	//----- nvinfo : EIATTR_COOP_GROUP_MASK_REGIDS
	.align		4
.L_816:
        /*0110*/ 	.byte	0x04, 0x29
        /*0112*/ 	.short	(.L_818 - .L_817)


	//   ....[0]....
.L_817:
        /*0114*/ 	.word	0xffffffff


	//   ....[1]....
        /*0118*/ 	.word	0xffffffff


	//   ....[2]....
        /*011c*/ 	.word	0xffffffff


	//   ....[3]....
        /*0120*/ 	.word	0xffffffff


	//   ....[4]....
        /*0124*/ 	.word	0xffffffff


	//   ....[5]....
        /*0128*/ 	.word	0xffffffff


	//   ....[6]....
        /*012c*/ 	.word	0xffffffff


	//   ....[7]....
        /*0130*/ 	.word	0xffffffff


	//   ....[8]....
        /*0134*/ 	.word	0xffffffff


	//   ....[9]....
        /*0138*/ 	.word	0xffffffff


	//   ....[10]....
        /*013c*/ 	.word	0xffffffff


	//   ....[11]....
        /*0140*/ 	.word	0xffffffff


	//   ....[12]....
        /*0144*/ 	.word	0xffffffff


	//   ....[13]....
        /*0148*/ 	.word	0xffffffff


	//   ....[14]....
        /*014c*/ 	.word	0xffffffff


	//   ....[15]....
        /*0150*/ 	.word	0xffffffff


	//   ....[16]....
        /*0154*/ 	.word	0xffffffff


	//   ....[17]....
        /*0158*/ 	.word	0xffffffff


	//   ....[18]....
        /*015c*/ 	.word	0xffffffff


	//   ....[19]....
        /*0160*/ 	.word	0xffffffff


	//   ....[20]....
        /*0164*/ 	.word	0xffffffff


	//   ....[21]....
        /*0168*/ 	.word	0xffffffff


	//   ....[22]....
        /*016c*/ 	.word	0xffffffff


	//   ....[23]....
        /*0170*/ 	.word	0xffffffff


	//   ....[24]....
        /*0174*/ 	.word	0xffffffff


	//   ....[25]....
        /*0178*/ 	.word	0xffffffff


	//   ....[26]....
        /*017c*/ 	.word	0xffffffff


	//   ....[27]....
        /*0180*/ 	.word	0xffffffff


	//   ....[28]....
        /*0184*/ 	.word	0xffffffff


	//   ....[29]....
        /*0188*/ 	.word	0xffffffff


	//   ....[30]....
        /*018c*/ 	.word	0xffffffff


	//   ....[31]....
        /*0190*/ 	.word	0xffffffff


	//   ....[32]....
        /*0194*/ 	.word	0xffffffff


	//   ....[33]....
        /*0198*/ 	.word	0xffffffff


	//   ....[34]....
        /*019c*/ 	.word	0xffffffff


	//   ....[35]....
        /*01a0*/ 	.word	0xffffffff


	//   ....[36]....
        /*01a4*/ 	.word	0xffffffff


	//   ....[37]....
        /*01a8*/ 	.word	0xffffffff


	//   ....[38]....
        /*01ac*/ 	.word	0xffffffff


	//   ....[39]....
        /*01b0*/ 	.word	0xffffffff


	//   ....[40]....
        /*01b4*/ 	.word	0xffffffff


	//   ....[41]....
        /*01b8*/ 	.word	0xffffffff


	//   ....[42]....
        /*01bc*/ 	.word	0xffffffff


	//   ....[43]....
        /*01c0*/ 	.word	0xffffffff


	//   ....[44]....
        /*01c4*/ 	.word	0xffffffff


	//   ....[45]....
        /*01c8*/ 	.word	0xffffffff


	//   ....[46]....
        /*01cc*/ 	.word	0xffffffff


	//   ....[47]....
        /*01d0*/ 	.word	0xffffffff


	//   ....[48]....
        /*01d4*/ 	.word	0xffffffff


	//   ....[49]....
        /*01d8*/ 	.word	0xffffffff


	//   ....[50]....
        /*01dc*/ 	.word	0xffffffff


	//   ....[51]....
        /*01e0*/ 	.word	0xffffffff


	//   ....[52]....
        /*01e4*/ 	.word	0xffffffff


	//   ....[53]....
        /*01e8*/ 	.word	0xffffffff


	//   ....[54]....
        /*01ec*/ 	.word	0xffffffff


	//   ....[55]....
        /*01f0*/ 	.word	0xffffffff


	//   ....[56]....
        /*01f4*/ 	.word	0xffffffff


	//   ....[57]....
        /*01f8*/ 	.word	0xffffffff


	//   ....[58]....
        /*01fc*/ 	.word	0xffffffff


	//   ....[59]....
        /*0200*/ 	.word	0xffffffff


	//   ....[60]....
        /*0204*/ 	.word	0xffffffff


	//   ....[61]....
        /*0208*/ 	.word	0xffffffff


	//   ....[62]....
        /*020c*/ 	.word	0xffffffff


	//   ....[63]....
        /*0210*/ 	.word	0xffffffff


	//   ....[64]....
        /*0214*/ 	.word	0xffffffff


	//   ....[65]....
        /*0218*/ 	.word	0xffffffff


	//   ....[66]....
        /*021c*/ 	.word	0xffffffff


	//   ....[67]....
        /*0220*/ 	.word	0xffffffff


	//   ....[68]....
        /*0224*/ 	.word	0xffffffff


	//   ....[69]....
        /*0228*/ 	.word	0xffffffff


	//   ....[70]....
        /*022c*/ 	.word	0xffffffff


	//   ....[71]....
        /*0230*/ 	.word	0xffffffff


	//   ....[72]....
        /*0234*/ 	.word	0xffffffff


	//   ....[73]....
        /*0238*/ 	.word	0xffffffff


	//   ....[74]....
        /*023c*/ 	.word	0xffffffff


	//   ....[75]....
        /*0240*/ 	.word	0xffffffff


	//   ....[76]....
        /*0244*/ 	.word	0xffffffff


	//   ....[77]....
        /*0248*/ 	.word	0xffffffff


	//   ....[78]....
        /*024c*/ 	.word	0xffffffff


	//   ....[79]....
        /*0250*/ 	.word	0xffffffff


	//   ....[80]....
        /*0254*/ 	.word	0xffffffff


	//   ....[81]....
        /*0258*/ 	.word	0xffffffff


	//   ....[82]....
        /*025c*/ 	.word	0xffffffff


	//   ....[83]....
        /*0260*/ 	.word	0xffffffff


	//   ....[84]....
        /*0264*/ 	.word	0xffffffff


	//   ....[85]....
        /*0268*/ 	.word	0xffffffff


	//   ....[86]....
        /*026c*/ 	.word	0xffffffff


	//   ....[87]....
        /*0270*/ 	.word	0xffffffff


	//   ....[88]....
        /*0274*/ 	.word	0xffffffff


	//   ....[89]....
        /*0278*/ 	.word	0xffffffff


	//   ....[90]....
        /*027c*/ 	.word	0xffffffff


	//   ....[91]....
        /*0280*/ 	.word	0xffffffff


	//   ....[92]....
        /*0284*/ 	.word	0xffffffff


	//   ....[93]....
        /*0288*/ 	.word	0xffffffff


	//   ....[94]....
        /*028c*/ 	.word	0xffffffff


	//   ....[95]....
        /*0290*/ 	.word	0xffffffff


	//   ....[96]....
        /*0294*/ 	.word	0xffffffff


	//   ....[97]....
        /*0298*/ 	.word	0xffffffff


	//   ....[98]....
        /*029c*/ 	.word	0xffffffff


	//   ....[99]....
        /*02a0*/ 	.word	0xffffffff


	//   ....[100]....
        /*02a4*/ 	.word	0xffffffff


	//   ....[101]....
        /*02a8*/ 	.word	0xffffffff


	//   ....[102]....
        /*02ac*/ 	.word	0xffffffff


	//   ....[103]....
        /*02b0*/ 	.word	0xffffffff


	//   ....[104]....
        /*02b4*/ 	.word	0xffffffff


	//   ....[105]....
        /*02b8*/ 	.word	0xffffffff


	//   ....[106]....
        /*02bc*/ 	.word	0xffffffff


	//   ....[107]....
        /*02c0*/ 	.word	0xffffffff


	//   ....[108]....
        /*02c4*/ 	.word	0xffffffff


	//   ....[109]....
        /*02c8*/ 	.word	0xffffffff


	//   ....[110]....
        /*02cc*/ 	.word	0xffffffff


	//   ....[111]....
        /*02d0*/ 	.word	0xffffffff


	//   ....[112]....
        /*02d4*/ 	.word	0xffffffff


	//   ....[113]....
        /*02d8*/ 	.word	0xffffffff


	//   ....[114]....
        /*02dc*/ 	.word	0xffffffff


	//   ....[115]....
        /*02e0*/ 	.word	0xffffffff


	//   ....[116]....
        /*02e4*/ 	.word	0xffffffff


	//   ....[117]....
        /*02e8*/ 	.word	0xffffffff


	//   ....[118]....
        /*02ec*/ 	.word	0xffffffff


	//   ....[119]....
        /*02f0*/ 	.word	0xffffffff


	//   ....[120]....
        /*02f4*/ 	.word	0xffffffff


	//   ....[121]....
        /*02f8*/ 	.word	0xffffffff


	//   ....[122]....
        /*02fc*/ 	.word	0xffffffff


	//   ....[123]....
        /*0300*/ 	.word	0xffffffff


	//   ....[124]....
        /*0304*/ 	.word	0xffffffff


	//   ....[125]....
        /*0308*/ 	.word	0xffffffff


	//   ....[126]....
        /*030c*/ 	.word	0xffffffff


	//   ....[127]....
        /*0310*/ 	.word	0xffffffff


	//   ....[128]....
        /*0314*/ 	.word	0xffffffff


	//   ....[129]....
        /*0318*/ 	.word	0xffffffff


	//   ....[130]....
        /*031c*/ 	.word	0xffffffff


	//   ....[131]....
        /*0320*/ 	.word	0x0500000f


	//   ....[132]....
        /*0324*/ 	.word	0x0500000f


	//   ....[133]....
        /*0328*/ 	.word	0x0500000f


	//   ....[134]....
        /*032c*/ 	.word	0x0500000f


	//   ....[135]....
        /*0330*/ 	.word	0x0500000f


	//   ....[136]....
        /*0334*/ 	.word	0x0500000f


	//   ....[137]....
        /*0338*/ 	.word	0x0500000f


	//   ....[138]....
        /*033c*/ 	.word	0x0500000f


	//   ....[139]....
        /*0340*/ 	.word	0x0500000f


	//   ....[140]....
        /*0344*/ 	.word	0x0500000f


	//   ....[141]....
        /*0348*/ 	.word	0x0500000f


	//   ....[142]....
        /*034c*/ 	.word	0x0500000f


	//   ....[143]....
        /*0350*/ 	.word	0x0500000f


	//   ....[144]....
        /*0354*/ 	.word	0x0500000f


	//   ....[145]....
        /*0358*/ 	.word	0x0500000f


	//   ....[146]....
        /*035c*/ 	.word	0x0500000f


	//   ....[147]....
        /*0360*/ 	.word	0x0500000f


	//   ....[148]....
        /*0364*/ 	.word	0x0500000f


	//   ....[149]....
        /*0368*/ 	.word	0x0500000f


	//   ....[150]....
        /*036c*/ 	.word	0x0500000f


	//   ....[151]....
        /*0370*/ 	.word	0x0500000f


	//   ....[152]....
        /*0374*/ 	.word	0x0500000f


	//   ....[153]....
        /*0378*/ 	.word	0x0500000f


	//   ....[154]....
        /*037c*/ 	.word	0x0500000f


	//   ....[155]....
        /*0380*/ 	.word	0x0500000f


	//   ....[156]....
        /*0384*/ 	.word	0x0500000f


	//   ....[157]....
        /*0388*/ 	.word	0x0500000f


	//   ....[158]....
        /*038c*/ 	.word	0x0500000f


	//   ....[159]....
        /*0390*/ 	.word	0x0500000f


	//   ....[160]....
        /*0394*/ 	.word	0x0500000f


	//   ....[161]....
        /*0398*/ 	.word	0x0500000f


	//   ....[162]....
        /*039c*/ 	.word	0x0500000f


	//   ....[163]....
        /*03a0*/ 	.word	0x0500000f


	//   ....[164]....
        /*03a4*/ 	.word	0x0500000f


	//   ....[165]....
        /*03a8*/ 	.word	0x0500000f


	//   ....[166]....
        /*03ac*/ 	.word	0x0500000f


	//   ....[167]....
        /*03b0*/ 	.word	0x0500000f


	//   ....[168]....
        /*03b4*/ 	.word	0x0500000f


	//   ....[169]....
        /*03b8*/ 	.word	0x0500000f


	//   ....[170]....
        /*03bc*/ 	.word	0x0500000f


	//   ....[171]....
        /*03c0*/ 	.word	0x0500000f


	//   ....[172]....
        /*03c4*/ 	.word	0x0500000f


	//   ....[173]....
        /*03c8*/ 	.word	0x0500000f


	//   ....[174]....
        /*03cc*/ 	.word	0x0500000f


	//   ....[175]....
        /*03d0*/ 	.word	0x0500000f


	//   ....[176]....
        /*03d4*/ 	.word	0x0500000f


	//   ....[177]....
        /*03d8*/ 	.word	0x0500000f


	//   ....[178]....
        /*03dc*/ 	.word	0x0500000f


	//   ....[179]....
        /*03e0*/ 	.word	0x0500000f


	//   ....[180]....
        /*03e4*/ 	.word	0x0500000f


	//   ....[181]....
        /*03e8*/ 	.word	0x0500000f


	//   ....[182]....
        /*03ec*/ 	.word	0x0500000f


	//   ....[183]....
        /*03f0*/ 	.word	0x0500000f


	//   ....[184]....
        /*03f4*/ 	.word	0x0500000f


	//   ....[185]....
        /*03f8*/ 	.word	0x0500000f


	//   ....[186]....
        /*03fc*/ 	.word	0x0500000f


	//   ....[187]....
        /*0400*/ 	.word	0x0500000f


	//   ....[188]....
        /*0404*/ 	.word	0x0500000f


	//   ....[189]....
        /*0408*/ 	.word	0x0500000f


	//   ....[190]....
        /*040c*/ 	.word	0x0500000f


	//----- nvinfo : EIATTR_COOP_GROUP_INSTR_OFFSETS
	.align		4
.L_818:
        /*0410*/ 	.byte	0x04, 0x28
        /*0412*/ 	.short	(.L_820 - .L_819)


	//   ....[0]....
.L_819:
        /*0414*/ 	.word	0x00000070


	//   ....[1]....
        /*0418*/ 	.word	0x000000b0


	//   ....[2]....
        /*041c*/ 	.word	0x00000290


	//   ....[3]....
        /*0420*/ 	.word	0x000003f0


	//   ....[4]....
        /*0424*/ 	.word	0x00000510


	//   ....[5]....
        /*0428*/ 	.word	0x00000670


	//   ....[6]....
        /*042c*/ 	.word	0x00002350


	//   ....[7]....
        /*0430*/ 	.word	0x000047d0


	//   ....[8]....
        /*0434*/ 	.word	0x00004f90


	//   ....[9]....
        /*0438*/ 	.word	0x00005550


	//   ....[10]....
        /*043c*/ 	.word	0x00005ec0


	//   ....[11]....
        /*0440*/ 	.word	0x00005fc0


	//   ....[12]....
        /*0444*/ 	.word	0x00006330


	//   ....[13]....
        /*0448*/ 	.word	0x000063a0


	//   ....[14]....
        /*044c*/ 	.word	0x00006bf0


	//   ....[15]....
        /*0450*/ 	.word	0x000073b0


	//   ....[16]....
        /*0454*/ 	.word	0x000078f0


	//   ....[17]....
        /*0458*/ 	.word	0x00008200


	//   ....[18]....
        /*045c*/ 	.word	0x00008300


	//   ....[19]....
        /*0460*/ 	.word	0x00008720


	//   ....[20]....
        /*0464*/ 	.word	0x00008780


	//   ....[21]....
        /*0468*/ 	.word	0x000098c0


	//   ....[22]....
        /*046c*/ 	.word	0x0000a2e0


	//   ....[23]....
        /*0470*/ 	.word	0x0000a350


	//   ....[24]....
        /*0474*/ 	.word	0x0000abb0


	//   ....[25]....
        /*0478*/ 	.word	0x0000ac10


	//   ....[26]....
        /*047c*/ 	.word	0x0000b860


	//   ....[27]....
        /*0480*/ 	.word	0x0000be10


	//   ....[28]....
        /*0484*/ 	.word	0x0000c350


	//   ....[29]....
        /*0488*/ 	.word	0x0000cc60


	//   ....[30]....
        /*048c*/ 	.word	0x0000cd60


	//   ....[31]....
        /*0490*/ 	.word	0x0000d180


	//   ....[32]....
        /*0494*/ 	.word	0x0000d1e0


	//   ....[33]....
        /*0498*/ 	.word	0x0000e320


	//   ....[34]....
        /*049c*/ 	.word	0x0000e400


	//   ....[35]....
        /*04a0*/ 	.word	0x0000e460


	//   ....[36]....
        /*04a4*/ 	.word	0x0000e490


	//   ....[37]....
        /*04a8*/ 	.word	0x0000e4d0


	//   ....[38]....
        /*04ac*/ 	.word	0x0000fce0


	//   ....[39]....
        /*04b0*/ 	.word	0x000100e0


	//   ....[40]....
        /*04b4*/ 	.word	0x000100f0


	//   ....[41]....
        /*04b8*/ 	.word	0x00010100


	//   ....[42]....
        /*04bc*/ 	.word	0x00010130


	//   ....[43]....
        /*04c0*/ 	.word	0x00010d70


	//   ....[44]....
        /*04c4*/ 	.word	0x00010d80


	//   ....[45]....
        /*04c8*/ 	.word	0x00011020


	//   ....[46]....
        /*04cc*/ 	.word	0x00011040


	//   ....[47]....
        /*04d0*/ 	.word	0x00011770


	//   ....[48]....
        /*04d4*/ 	.word	0x000117a0


	//   ....[49]....
        /*04d8*/ 	.word	0x00012010


	//   ....[50]....
        /*04dc*/ 	.word	0x00012030


	//   ....[51]....
        /*04e0*/ 	.word	0x000133c0


	//   ....[52]....
        /*04e4*/ 	.word	0x00013400


	//   ....[53]....
        /*04e8*/ 	.word	0x00013640


	//   ....[54]....
        /*04ec*/ 	.word	0x00013660


	//   ....[55]....
        /*04f0*/ 	.word	0x00013920


	//   ....[56]....
        /*04f4*/ 	.word	0x00013b10


	//   ....[57]....
        /*04f8*/ 	.word	0x00013b40


	//   ....[58]....
        /*04fc*/ 	.word	0x00013b70


	//   ....[59]....
        /*0500*/ 	.word	0x00013ba0


	//   ....[60]....
        /*0504*/ 	.word	0x00013bd0


	//   ....[61]....
        /*0508*/ 	.word	0x00013c00


	//   ....[62]....
        /*050c*/ 	.word	0x00013d70


	//   ....[63]....
        /*0510*/ 	.word	0x00013da0


	//   ....[64]....
        /*0514*/ 	.word	0x00013dd0


	//   ....[65]....
        /*0518*/ 	.word	0x00013e00


	//   ....[66]....
        /*051c*/ 	.word	0x00013e30


	//   ....[67]....
        /*0520*/ 	.word	0x00013e60


	//   ....[68]....
        /*0524*/ 	.word	0x00013ef0


	//   ....[69]....
        /*0528*/ 	.word	0x00013f20


	//   ....[70]....
        /*052c*/ 	.word	0x00013f30


	//   ....[71]....
        /*0530*/ 	.word	0x00013f70


	//   ....[72]....
        /*0534*/ 	.word	0x000162f0


	//   ....[73]....
        /*0538*/ 	.word	0x00016310


	//   ....[74]....
        /*053c*/ 	.word	0x000163a0


	//   ....[75]....
        /*0540*/ 	.word	0x000163c0


	//   ....[76]....
        /*0544*/ 	.word	0x00016440


	//   ....[77]....
        /*0548*/ 	.word	0x00016460


	//   ....[78]....
        /*054c*/ 	.word	0x00016470


	//   ....[79]....
        /*0550*/ 	.word	0x00016480


	//   ....[80]....
        /*0554*/ 	.word	0x00016b40


	//   ....[81]....
        /*0558*/ 	.word	0x00016b70


	//   ....[82]....
        /*055c*/ 	.word	0x00016c10


	//   ....[83]....
        /*0560*/ 	.word	0x00016c30


	//   ....[84]....
        /*0564*/ 	.word	0x00016cb0


	//   ....[85]....
        /*0568*/ 	.word	0x00016cd0


	//   ....[86]....
        /*056c*/ 	.word	0x00016ce0


	//   ....[87]....
        /*0570*/ 	.word	0x00016cf0


	//   ....[88]....
        /*0574*/ 	.word	0x00017140


	//   ....[89]....
        /*0578*/ 	.word	0x00017170


	//   ....[90]....
        /*057c*/ 	.word	0x00017360


	//   ....[91]....
        /*0580*/ 	.word	0x000173a0


	//   ....[92]....
        /*0584*/ 	.word	0x000173b0


	//   ....[93]....
        /*0588*/ 	.word	0x000173c0


	//   ....[94]....
        /*058c*/ 	.word	0x00017510


	//   ....[95]....
        /*0590*/ 	.word	0x00017660


	//   ....[96]....
        /*0594*/ 	.word	0x00017e40


	//   ....[97]....
        /*0598*/ 	.word	0x00017e60


	//   ....[98]....
        /*059c*/ 	.word	0x00017eb0


	//   ....[99]....
        /*05a0*/ 	.word	0x00017ec0


	//   ....[100]....
        /*05a4*/ 	.word	0x00017f00


	//   ....[101]....
        /*05a8*/ 	.word	0x00017f10


	//   ....[102]....
        /*05ac*/ 	.word	0x00017f20


	//   ....[103]....
        /*05b0*/ 	.word	0x00017f60


	//   ....[104]....
        /*05b4*/ 	.word	0x00018260


	//   ....[105]....
        /*05b8*/ 	.word	0x000182a0


	//   ....[106]....
        /*05bc*/ 	.word	0x000182c0


	//   ....[107]....
        /*05c0*/ 	.word	0x000182e0


	//   ....[108]....
        /*05c4*/ 	.word	0x00018310


	//   ....[109]....
        /*05c8*/ 	.word	0x00018330


	//   ....[110]....
        /*05cc*/ 	.word	0x00018430


	//   ....[111]....
        /*05d0*/ 	.word	0x00018580


	//   ....[112]....
        /*05d4*/ 	.word	0x00018bc0


	//   ....[113]....
        /*05d8*/ 	.word	0x00018bf0


	//   ....[114]....
        /*05dc*/ 	.word	0x00018c50


	//   ....[115]....
        /*05e0*/ 	.word	0x00018c80


	//   ....[116]....
        /*05e4*/ 	.word	0x00018cb0


	//   ....[117]....
        /*05e8*/ 	.word	0x00018ce0


	//   ....[118]....
        /*05ec*/ 	.word	0x00018d10


	//   ....[119]....
        /*05f0*/ 	.word	0x00018d40


	//   ....[120]....
        /*05f4*/ 	.word	0x00018ee0


	//   ....[121]....
        /*05f8*/ 	.word	0x00018f10


	//   ....[122]....
        /*05fc*/ 	.word	0x00018f40


	//   ....[123]....
        /*0600*/ 	.word	0x00018f70


	//   ....[124]....
        /*0604*/ 	.word	0x00018fa0


	//   ....[125]....
        /*0608*/ 	.word	0x00018fd0


	//   ....[126]....
        /*060c*/ 	.word	0x00019090


	//   ....[127]....
        /*0610*/ 	.word	0x000190b0


	//   ....[128]....
        /*0614*/ 	.word	0x000190d0


	//   ....[129]....
        /*0618*/ 	.word	0x00019130


	//   ....[130]....
        /*061c*/ 	.word	0x00019b50


	//   ....[131]....
        /*0620*/ 	.word	0x0001a260


	//   ....[132]....
        /*0624*/ 	.word	0x0001a350


	//   ....[133]....
        /*0628*/ 	.word	0x0001a3f0


	//   ....[134]....
        /*062c*/ 	.word	0x0001a450


	//   ....[135]....
        /*0630*/ 	.word	0x0001a540


	//   ....[136]....
        /*0634*/ 	.word	0x0001a5b0


	//   ....[137]....
        /*0638*/ 	.word	0x0001a6a0


	//   ....[138]....
        /*063c*/ 	.word	0x0001a710


	//   ....[139]....
        /*0640*/ 	.word	0x0001a7b0


	//   ....[140]....
        /*0644*/ 	.word	0x0001a8a0


	//   ....[141]....
        /*0648*/ 	.word	0x0001a910


	//   ....[142]....
        /*064c*/ 	.word	0x0001a970


	//   ....[143]....
        /*0650*/ 	.word	0x0001aa60


	//   ....[144]....
        /*0654*/ 	.word	0x0001aac0


	//   ....[145]....
        /*0658*/ 	.word	0x0001abc0


	//   ....[146]....
        /*065c*/ 	.word	0x0001ac20


	//   ....[147]....
        /*0660*/ 	.word	0x0001acc0


	//   ....[148]....
        /*0664*/ 	.word	0x0001ae40


	//   ....[149]....
        /*0668*/ 	.word	0x0001af40


	//   ....[150]....
        /*066c*/ 	.word	0x0001b1b0


	//   ....[151]....
        /*0670*/ 	.word	0x0001b200


	//   ....[152]....
        /*0674*/ 	.word	0x0001b3d0


	//   ....[153]....
        /*0678*/ 	.word	0x0001b420


	//   ....[154]....
        /*067c*/ 	.word	0x0001b5f0


	//   ....[155]....
        /*0680*/ 	.word	0x0001b640


	//   ....[156]....
        /*0684*/ 	.word	0x0001b730


	//   ....[157]....
        /*0688*/ 	.word	0x0001b7d0


	//   ....[158]....
        /*068c*/ 	.word	0x0001b830


	//   ....[159]....
        /*0690*/ 	.word	0x0001b8e0


	//   ....[160]....
        /*0694*/ 	.word	0x0001b940


	//   ....[161]....
        /*0698*/ 	.word	0x0001b9f0


	//   ....[162]....
        /*069c*/ 	.word	0x0001ba50


	//   ....[163]....
        /*06a0*/ 	.word	0x0001bb00


	//   ....[164]....
        /*06a4*/ 	.word	0x0001bbf0


	//   ....[165]....
        /*06a8*/ 	.word	0x0001bcd0


	//   ....[166]....
        /*06ac*/ 	.word	0x0001bde0


	//   ....[167]....
        /*06b0*/ 	.word	0x0001bee0


	//   ....[168]....
        /*06b4*/ 	.word	0x0001c010


	//   ....[169]....
        /*06b8*/ 	.word	0x0001c0f0


	//   ....[170]....
        /*06bc*/ 	.word	0x0001c1f0


	//   ....[171]....
        /*06c0*/ 	.word	0x0001c2d0


	//   ....[172]....
        /*06c4*/ 	.word	0x0001c360


	//   ....[173]....
        /*06c8*/ 	.word	0x0001c400


	//   ....[174]....
        /*06cc*/ 	.word	0x0001c570


	//   ....[175]....
        /*06d0*/ 	.word	0x0001c5e0


	//   ....[176]....
        /*06d4*/ 	.word	0x0001c650


	//   ....[177]....
        /*06d8*/ 	.word	0x0001c6c0


	//   ....[178]....
        /*06dc*/ 	.word	0x0001c730


	//   ....[179]....
        /*06e0*/ 	.word	0x0001c7b0


	//   ....[180]....
        /*06e4*/ 	.word	0x0001c830


	//   ....[181]....
        /*06e8*/ 	.word	0x0001c8c0


	//   ....[182]....
        /*06ec*/ 	.word	0x0001c930


	//   ....[183]....
        /*06f0*/ 	.word	0x0001c9a0


	//   ....[184]....
        /*06f4*/ 	.word	0x0001ca10


	//   ....[185]....
        /*06f8*/ 	.word	0x0001ca90


	//   ....[186]....
        /*06fc*/ 	.word	0x0001cb00


	//   ....[187]....
        /*0700*/ 	.word	0x0001cb90


	//   ....[188]....
        /*0704*/ 	.word	0x0001cbf0


	//   ....[189]....
        /*0708*/ 	.word	0x0001cc80


	//   ....[190]....
        /*070c*/ 	.word	0x0001cdb0


	//----- nvinfo : EIATTR_REG_RECONFIG
	.align		4
.L_820:
        /*0710*/ 	.byte	0x01, 0x54
	.zero		2


	//----- nvinfo : EIATTR_SYSCALL_OFFSETS
	.align		4
        /*0714*/ 	.byte	0x04, 0x46
        /*0716*/ 	.short	(.L_822 - .L_821)


	//   ....[0]....
.L_821:
        /*0718*/ 	.word	0x000049a0


	//   ....[1]....
        /*071c*/ 	.word	0x00015770


	//   ....[2]....
        /*0720*/ 	.word	0x000158c0


	//   ....[3]....
        /*0724*/ 	.word	0x000159b0


	//   ....[4]....
        /*0728*/ 	.word	0x000167a0


	//----- nvinfo : EIATTR_MBARRIER_INSTR_OFFSETS
	.align		4
.L_822:
        /*072c*/ 	.byte	0x04, 0x39
        /*072e*/ 	.short	(.L_824 - .L_823)


	//   ....[0]....
.L_823:
        /*0730*/ 	.word	0x00000180
        /*0734*/ 	.word	0x000000ff
        /*0738*/ 	.word	0x00028c00
        /*073c*/ 	.short	0x0100
        /*073e*/ 	.byte	0x08
	.zero		1


	//   ....[1]....
        /*0740*/ 	.word	0x00000190
        /*0744*/ 	.word	0x000000ff
        /*0748*/ 	.word	0x00028c20
        /*074c*/ 	.short	0x0100
        /*074e*/ 	.byte	0x08
	.zero		1


	//   ....[2]....
        /*0750*/ 	.word	0x00000240
        /*0754*/ 	.word	0x000000ff
        /*0758*/ 	.word	0x00028c30
        /*075c*/ 	.short	0x0100
        /*075e*/ 	.byte	0x06
	.zero		1


	//   ....[3]....
        /*0760*/ 	.word	0x00000250
        /*0764*/ 	.word	0x000000ff
        /*0768*/ 	.word	0x00028c40
        /*076c*/ 	.short	0x0100
        /*076e*/ 	.byte	0x06
	.zero		1


	//   ....[4]....
        /*0770*/ 	.word	0x00000260
        /*0774*/ 	.word	0x000000ff
        /*0778*/ 	.word	0x00028c38
        /*077c*/ 	.short	0x0100
        /*077e*/ 	.byte	0x06
	.zero		1


	//   ....[5]....
        /*0780*/ 	.word	0x00000270
        /*0784*/ 	.word	0x000000ff
        /*0788*/ 	.word	0x00028c48
        /*078c*/ 	.short	0x0100
        /*078e*/ 	.byte	0x06
	.zero		1


	//   ....[6]....
        /*0790*/ 	.word	0x000003a0
        /*0794*/ 	.word	0x000000ff
        /*0798*/ 	.word	0x00028c50
        /*079c*/ 	.short	0x0100
        /*079e*/ 	.byte	0x08
	.zero		1


	//   ....[7]....
        /*07a0*/ 	.word	0x000003b0
        /*07a4*/ 	.word	0x000000ff
        /*07a8*/ 	.word	0x00028c60
        /*07ac*/ 	.short	0x0100
        /*07ae*/ 	.byte	0x08
	.zero		1


	//   ....[8]....
        /*07b0*/ 	.word	0x000003c0
        /*07b4*/ 	.word	0x000000ff
        /*07b8*/ 	.word	0x00028c58
        /*07bc*/ 	.short	0x0100
        /*07be*/ 	.byte	0x08
	.zero		1


	//   ....[9]....
        /*07c0*/ 	.word	0x000003d0
        /*07c4*/ 	.word	0x000000ff
        /*07c8*/ 	.word	0x00028c68
        /*07cc*/ 	.short	0x0100
        /*07ce*/ 	.byte	0x08
	.zero		1


	//   ....[10]....
        /*07d0*/ 	.word	0x000004c0
        /*07d4*/ 	.word	0x000000ff
        /*07d8*/ 	.word	0x00028c70
        /*07dc*/ 	.short	0x0100
        /*07de*/ 	.byte	0x06
	.zero		1


	//   ....[11]....
        /*07e0*/ 	.word	0x000004d0
        /*07e4*/ 	.word	0x000000ff
        /*07e8*/ 	.word	0x00028c80
        /*07ec*/ 	.short	0x0100
        /*07ee*/ 	.byte	0x06
	.zero		1


	//   ....[12]....
        /*07f0*/ 	.word	0x000004e0
        /*07f4*/ 	.word	0x000000ff
        /*07f8*/ 	.word	0x00028c78
        /*07fc*/ 	.short	0x0100
        /*07fe*/ 	.byte	0x06
	.zero		1


	//   ....[13]....
        /*0800*/ 	.word	0x000004f0
        /*0804*/ 	.word	0x000000ff
        /*0808*/ 	.word	0x00028c88
        /*080c*/ 	.short	0x0100
        /*080e*/ 	.byte	0x06
	.zero		1


	//   ....[14]....
        /*0810*/ 	.word	0x00000620
        /*0814*/ 	.word	0x000000ff
        /*0818*/ 	.word	0x00028c90
        /*081c*/ 	.short	0x0100
        /*081e*/ 	.byte	0x08
	.zero		1


	//   ....[15]....
        /*0820*/ 	.word	0x00000630
        /*0824*/ 	.word	0x000000ff
        /*0828*/ 	.word	0x00028ca0
        /*082c*/ 	.short	0x0100
        /*082e*/ 	.byte	0x08
	.zero		1


	//   ....[16]....
        /*0830*/ 	.word	0x00000640
        /*0834*/ 	.word	0x000000ff
        /*0838*/ 	.word	0x00028c98
        /*083c*/ 	.short	0x0100
        /*083e*/ 	.byte	0x08
	.zero		1


	//   ....[17]....
        /*0840*/ 	.word	0x00000650
        /*0844*/ 	.word	0x000000ff
        /*0848*/ 	.word	0x00028ca8
        /*084c*/ 	.short	0x0100
        /*084e*/ 	.byte	0x08
	.zero		1


	//   ....[18]....
        /*0850*/ 	.word	0x00000790
        /*0854*/ 	.word	0x000000ff
        /*0858*/ 	.word	0x00028cb0
        /*085c*/ 	.short	0x0100
        /*085e*/ 	.byte	0x08
	.zero		1


	//   ....[19]....
        /*0860*/ 	.word	0x000007a0
        /*0864*/ 	.word	0x000000ff
        /*0868*/ 	.word	0x00028cc0
        /*086c*/ 	.short	0x0100
        /*086e*/ 	.byte	0x08
	.zero		1


	//   ....[20]....
        /*0870*/ 	.word	0x000007b0
        /*0874*/ 	.word	0x000000ff
        /*0878*/ 	.word	0x00028cb8
        /*087c*/ 	.short	0x0100
        /*087e*/ 	.byte	0x08
	.zero		1


	//   ....[21]....
        /*0880*/ 	.word	0x000007c0
        /*0884*/ 	.word	0x000000ff
        /*0888*/ 	.word	0x00028cc8
        /*088c*/ 	.short	0x0100
        /*088e*/ 	.byte	0x08
	.zero		1


	//   ....[22]....
        /*0890*/ 	.word	0x00002490
        /*0894*/ 	.word	0x000000ff
        /*0898*/ 	.word	0x00028c50
        /*089c*/ 	.short	0x010a
        /*089e*/ 	.byte	0x17
	.zero		1


	//   ....[23]....
        /*08a0*/ 	.word	0x00002730
        /*08a4*/ 	.word	0x000000ff
        /*08a8*/ 	.word	0x00000000
        /*08ac*/ 	.short	0x0101
        /*08ae*/ 	.byte	0x06
	.zero		1


	//   ....[24]....
        /*08b0*/ 	.word	0x000030c0
        /*08b4*/ 	.word	0x000000ff
        /*08b8*/ 	.word	0x00028c50
        /*08bc*/ 	.short	0x010a
        /*08be*/ 	.byte	0x17
	.zero		1


	//   ....[25]....
        /*08c0*/ 	.word	0x00003100
        /*08c4*/ 	.word	0x000000ff
        /*08c8*/ 	.word	0x00028c50
        /*08cc*/ 	.short	0x010a
        /*08ce*/ 	.byte	0x17
	.zero		1


	//   ....[26]....
        /*08d0*/ 	.word	0x000032f0
        /*08d4*/ 	.word	0x000000ff
        /*08d8*/ 	.word	0x00000000
        /*08dc*/ 	.short	0x0101
        /*08de*/ 	.byte	0x06
	.zero		1


	//   ....[27]....
        /*08e0*/ 	.word	0x00004a50
        /*08e4*/ 	.word	0x000000ff
        /*08e8*/ 	.word	0x00028c00
        /*08ec*/ 	.short	0x010a
        /*08ee*/ 	.byte	0x29
	.zero		1


	//   ....[28]....
        /*08f0*/ 	.word	0x00004ad0
        /*08f4*/ 	.word	0x00000007
        /*08f8*/ 	.word	0x00028c30
        /*08fc*/ 	.short	0x010a
        /*08fe*/ 	.byte	0x3f
	.zero		1


	//   ....[29]....
        /*0900*/ 	.word	0x00004b10
        /*0904*/ 	.word	0x00000007
        /*0908*/ 	.word	0x00028c30
        /*090c*/ 	.short	0x010a
        /*090e*/ 	.byte	0x3f
	.zero		1


	//   ....[30]....
        /*0910*/ 	.word	0x000050f0
        /*0914*/ 	.word	0x000000ff
        /*0918*/ 	.word	0x00000000
        /*091c*/ 	.short	0x0101
        /*091e*/ 	.byte	0x06
	.zero		1


	//   ....[31]....
        /*0920*/ 	.word	0x000069b0
        /*0924*/ 	.word	0x00000007
        /*0928*/ 	.word	0x00028c50
        /*092c*/ 	.short	0x010a
        /*092e*/ 	.byte	0x3f
	.zero		1


	//   ....[32]....
        /*0930*/ 	.word	0x000069f0
        /*0934*/ 	.word	0x00000007
        /*0938*/ 	.word	0x00028c50
        /*093c*/ 	.short	0x010a
        /*093e*/ 	.byte	0x3f
	.zero		1


	//   ....[33]....
        /*0940*/ 	.word	0x00006ce0
        /*0944*/ 	.word	0x000000ff
        /*0948*/ 	.word	0x00000000
        /*094c*/ 	.short	0x0101
        /*094e*/ 	.byte	0x0e
	.zero		1


	//   ....[34]....
        /*0950*/ 	.word	0x00007010
        /*0954*/ 	.word	0x000000ff
        /*0958*/ 	.word	0x00028c30
        /*095c*/ 	.short	0x010a
        /*095e*/ 	.byte	0x19
	.zero		1


	//   ....[35]....
        /*0960*/ 	.word	0x00007050
        /*0964*/ 	.word	0x000000ff
        /*0968*/ 	.word	0x00028c30
        /*096c*/ 	.short	0x010a
        /*096e*/ 	.byte	0x19
	.zero		1


	//   ....[36]....
        /*0970*/ 	.word	0x00007500
        /*0974*/ 	.word	0x000000ff
        /*0978*/ 	.word	0x00000000
        /*097c*/ 	.short	0x0101
        /*097e*/ 	.byte	0x06
	.zero		1


	//   ....[37]....
        /*0980*/ 	.word	0x00009680
        /*0984*/ 	.word	0x000000ff
        /*0988*/ 	.word	0x00028c50
        /*098c*/ 	.short	0x010a
        /*098e*/ 	.byte	0x19
	.zero		1


	//   ....[38]....
        /*0990*/ 	.word	0x000096c0
        /*0994*/ 	.word	0x000000ff
        /*0998*/ 	.word	0x00028c50
        /*099c*/ 	.short	0x010a
        /*099e*/ 	.byte	0x19
	.zero		1


	//   ....[39]....
        /*09a0*/ 	.word	0x00009980
        /*09a4*/ 	.word	0x000000ff
        /*09a8*/ 	.word	0x00000000
        /*09ac*/ 	.short	0x0101
        /*09ae*/ 	.byte	0x19
	.zero		1


	//   ....[40]....
        /*09b0*/ 	.word	0x00009d40
        /*09b4*/ 	.word	0x000000ff
        /*09b8*/ 	.word	0x00028c30
        /*09bc*/ 	.short	0x010a
        /*09be*/ 	.byte	0x15
	.zero		1


	//   ....[41]....
        /*09c0*/ 	.word	0x00009d80
        /*09c4*/ 	.word	0x000000ff
        /*09c8*/ 	.word	0x00028c30
        /*09cc*/ 	.short	0x010a
        /*09ce*/ 	.byte	0x15
	.zero		1


	//   ....[42]....
        /*09d0*/ 	.word	0x0000a130
        /*09d4*/ 	.word	0x000000ff
        /*09d8*/ 	.word	0x00000000
        /*09dc*/ 	.short	0x0101
        /*09de*/ 	.byte	0x06
	.zero		1


	//   ....[43]....
        /*09e0*/ 	.word	0x0000b620
        /*09e4*/ 	.word	0x000000ff
        /*09e8*/ 	.word	0x00028c50
        /*09ec*/ 	.short	0x010a
        /*09ee*/ 	.byte	0x15
	.zero		1


	//   ....[44]....
        /*09f0*/ 	.word	0x0000b660
        /*09f4*/ 	.word	0x000000ff
        /*09f8*/ 	.word	0x00028c50
        /*09fc*/ 	.short	0x010a
        /*09fe*/ 	.byte	0x15
	.zero		1


	//   ....[45]....
        /*0a00*/ 	.word	0x0000b900
        /*0a04*/ 	.word	0x000000ff
        /*0a08*/ 	.word	0x00000000
        /*0a0c*/ 	.short	0x0101
        /*0a0e*/ 	.byte	0x15
	.zero		1


	//   ....[46]....
        /*0a10*/ 	.word	0x0000ba70
        /*0a14*/ 	.word	0x000000ff
        /*0a18*/ 	.word	0x00028c30
        /*0a1c*/ 	.short	0x010a
        /*0a1e*/ 	.byte	0x14
	.zero		1


	//   ....[47]....
        /*0a20*/ 	.word	0x0000bab0
        /*0a24*/ 	.word	0x000000ff
        /*0a28*/ 	.word	0x00028c30
        /*0a2c*/ 	.short	0x010a
        /*0a2e*/ 	.byte	0x14
	.zero		1


	//   ....[48]....
        /*0a30*/ 	.word	0x0000bf60
        /*0a34*/ 	.word	0x000000ff
        /*0a38*/ 	.word	0x00000000
        /*0a3c*/ 	.short	0x0101
        /*0a3e*/ 	.byte	0x06
	.zero		1


	//   ....[49]....
        /*0a40*/ 	.word	0x0000e0e0
        /*0a44*/ 	.word	0x000000ff
        /*0a48*/ 	.word	0x00028c50
        /*0a4c*/ 	.short	0x010a
        /*0a4e*/ 	.byte	0x14
	.zero		1


	//   ....[50]....
        /*0a50*/ 	.word	0x0000e120
        /*0a54*/ 	.word	0x000000ff
        /*0a58*/ 	.word	0x00028c50
        /*0a5c*/ 	.short	0x010a
        /*0a5e*/ 	.byte	0x14
	.zero		1


	//   ....[51]....
        /*0a60*/ 	.word	0x0000e3e0
        /*0a64*/ 	.word	0x000000ff
        /*0a68*/ 	.word	0x00000000
        /*0a6c*/ 	.short	0x0101
        /*0a6e*/ 	.byte	0x14
	.zero		1


	//   ....[52]....
        /*0a70*/ 	.word	0x00010d60
        /*0a74*/ 	.word	0x000000ff
        /*0a78*/ 	.word	0x00000000
        /*0a7c*/ 	.short	0x0101
        /*0a7e*/ 	.byte	0x04
	.zero		1


	//   ....[53]....
        /*0a80*/ 	.word	0x00011680
        /*0a84*/ 	.word	0x000000ff
        /*0a88*/ 	.word	0x00000000
        /*0a8c*/ 	.short	0x0101
        /*0a8e*/ 	.byte	0x04
	.zero		1


	//   ....[54]....
        /*0a90*/ 	.word	0x000160d0
        /*0a94*/ 	.word	0x00000019
        /*0a98*/ 	.word	0x00028c40
        /*0a9c*/ 	.short	0x010a
        /*0a9e*/ 	.byte	0x3f
	.zero		1


	//   ....[55]....
        /*0aa0*/ 	.word	0x00016580
        /*0aa4*/ 	.word	0x00000019
        /*0aa8*/ 	.word	0x00028c30
        /*0aac*/ 	.short	0x0107
        /*0aae*/ 	.byte	0x3f
	.zero		1


	//   ....[56]....
        /*0ab0*/ 	.word	0x00016650
        /*0ab4*/ 	.word	0x00000019
        /*0ab8*/ 	.word	0x00028c30
        /*0abc*/ 	.short	0x0101
        /*0abe*/ 	.byte	0x3f
	.zero		1


	//   ....[57]....
        /*0ac0*/ 	.word	0x00016df0
        /*0ac4*/ 	.word	0x00000011
        /*0ac8*/ 	.word	0x00028c00
        /*0acc*/ 	.short	0x0107
        /*0ace*/ 	.byte	0x3f
	.zero		1


	//   ....[58]....
        /*0ad0*/ 	.word	0x00016ee0
        /*0ad4*/ 	.word	0x00000011
        /*0ad8*/ 	.word	0x00028c00
        /*0adc*/ 	.short	0x0101
        /*0ade*/ 	.byte	0x3f
	.zero		1


	//   ....[59]....
        /*0ae0*/ 	.word	0x00016f00
        /*0ae4*/ 	.word	0x00000011
        /*0ae8*/ 	.word	0x00028c20
        /*0aec*/ 	.short	0x010a
        /*0aee*/ 	.byte	0x3f
	.zero		1


	//   ....[60]....
        /*0af0*/ 	.word	0x00016f90
        /*0af4*/ 	.word	0x00000019
        /*0af8*/ 	.word	0x00028c60
        /*0afc*/ 	.short	0x010a
        /*0afe*/ 	.byte	0x3f
	.zero		1


	//   ....[61]....
        /*0b00*/ 	.word	0x00017880
        /*0b04*/ 	.word	0x00000019
        /*0b08*/ 	.word	0x00028c50
        /*0b0c*/ 	.short	0x0107
        /*0b0e*/ 	.byte	0x3f
	.zero		1


	//   ....[62]....
        /*0b10*/ 	.word	0x00017950
        /*0b14*/ 	.word	0x00000019
        /*0b18*/ 	.word	0x00028c50
        /*0b1c*/ 	.short	0x0101
        /*0b1e*/ 	.byte	0x3f
	.zero		1


	//   ....[63]....
        /*0b20*/ 	.word	0x00017cc0
        /*0b24*/ 	.word	0x00000006
        /*0b28*/ 	.word	0x00028c40
        /*0b2c*/ 	.short	0x010a
        /*0b2e*/ 	.byte	0x3f
	.zero		1


	//   ....[64]....
        /*0b30*/ 	.word	0x00017fe0
        /*0b34*/ 	.word	0x00000006
        /*0b38*/ 	.word	0x00028c30
        /*0b3c*/ 	.short	0x0107
        /*0b3e*/ 	.byte	0x3f
	.zero		1


	//   ....[65]....
        /*0b40*/ 	.word	0x000180a0
        /*0b44*/ 	.word	0x00000006
        /*0b48*/ 	.word	0x00028c30
        /*0b4c*/ 	.short	0x0101
        /*0b4e*/ 	.byte	0x3f
	.zero		1


	//   ....[66]....
        /*0b50*/ 	.word	0x000180d0
        /*0b54*/ 	.word	0x00000006
        /*0b58*/ 	.word	0x00028c60
        /*0b5c*/ 	.short	0x010a
        /*0b5e*/ 	.byte	0x3f
	.zero		1


	//   ....[67]....
        /*0b60*/ 	.word	0x00018780
        /*0b64*/ 	.word	0x00000006
        /*0b68*/ 	.word	0x00028c50
        /*0b6c*/ 	.short	0x0107
        /*0b6e*/ 	.byte	0x3f
	.zero		1


	//   ....[68]....
        /*0b70*/ 	.word	0x00018840
        /*0b74*/ 	.word	0x00000006
        /*0b78*/ 	.word	0x00028c50
        /*0b7c*/ 	.short	0x0101
        /*0b7e*/ 	.byte	0x3f
	.zero		1


	//   ....[69]....
        /*0b80*/ 	.word	0x00019ad0
        /*0b84*/ 	.word	0x00000007
        /*0b88*/ 	.word	0x00028c20
        /*0b8c*/ 	.short	0x010a
        /*0b8e*/ 	.byte	0x3f
	.zero		1


	//   ....[70]....
        /*0b90*/ 	.word	0x00019c50
        /*0b94*/ 	.word	0x00000005
        /*0b98*/ 	.word	0x00028c40
        /*0b9c*/ 	.short	0x010a
        /*0b9e*/ 	.byte	0x3f
	.zero		1


	//   ....[71]....
        /*0ba0*/ 	.word	0x00019cf0
        /*0ba4*/ 	.word	0x00000003
        /*0ba8*/ 	.word	0x00028c40
        /*0bac*/ 	.short	0x010a
        /*0bae*/ 	.byte	0x3f
	.zero		1


	//   ....[72]....
        /*0bb0*/ 	.word	0x00019d30
        /*0bb4*/ 	.word	0x00000005
        /*0bb8*/ 	.word	0x00028c60
        /*0bbc*/ 	.short	0x010a
        /*0bbe*/ 	.byte	0x3f
	.zero		1


	//   ....[73]....
        /*0bc0*/ 	.word	0x00019d70
        /*0bc4*/ 	.word	0x00000003
        /*0bc8*/ 	.word	0x00028c60
        /*0bcc*/ 	.short	0x010a
        /*0bce*/ 	.byte	0x3f
	.zero		1


	//   ....[74]....
        /*0bd0*/ 	.word	0x00019de0
        /*0bd4*/ 	.word	0x00000003
        /*0bd8*/ 	.word	0x00028c50
        /*0bdc*/ 	.short	0x010a
        /*0bde*/ 	.byte	0x3f
	.zero		1


	//   ....[75]....
        /*0be0*/ 	.word	0x00019e40
        /*0be4*/ 	.word	0x00000003
        /*0be8*/ 	.word	0x00028c50
        /*0bec*/ 	.short	0x010a
        /*0bee*/ 	.byte	0x3f
	.zero		1


	//   ....[76]....
        /*0bf0*/ 	.word	0x00019ea0
        /*0bf4*/ 	.word	0x00000003
        /*0bf8*/ 	.word	0x00028c00
        /*0bfc*/ 	.short	0x010a
        /*0bfe*/ 	.byte	0x3f
	.zero		1


	//   ....[77]....
        /*0c00*/ 	.word	0x00019ef0
        /*0c04*/ 	.word	0x00000007
        /*0c08*/ 	.word	0x00028c30
        /*0c0c*/ 	.short	0x010a
        /*0c0e*/ 	.byte	0x3f
	.zero		1


	//   ....[78]....
        /*0c10*/ 	.word	0x00019f40
        /*0c14*/ 	.word	0x00000007
        /*0c18*/ 	.word	0x00028c50
        /*0c1c*/ 	.short	0x010a
        /*0c1e*/ 	.byte	0x3f
	.zero		1


	//   ....[79]....
        /*0c20*/ 	.word	0x00019fa0
        /*0c24*/ 	.word	0x00000006
        /*0c28*/ 	.word	0x00028c30
        /*0c2c*/ 	.short	0x010a
        /*0c2e*/ 	.byte	0x3f
	.zero		1


	//   ....[80]....
        /*0c30*/ 	.word	0x0001a000
        /*0c34*/ 	.word	0x00000008
        /*0c38*/ 	.word	0x00028c50
        /*0c3c*/ 	.short	0x010a
        /*0c3e*/ 	.byte	0x3f
	.zero		1


	//   ....[81]....
        /*0c40*/ 	.word	0x0001a060
        /*0c44*/ 	.word	0x00000006
        /*0c48*/ 	.word	0x00028c30
        /*0c4c*/ 	.short	0x010a
        /*0c4e*/ 	.byte	0x3f
	.zero		1


	//   ....[82]....
        /*0c50*/ 	.word	0x0001a0c0
        /*0c54*/ 	.word	0x00000008
        /*0c58*/ 	.word	0x00028c50
        /*0c5c*/ 	.short	0x010a
        /*0c5e*/ 	.byte	0x3f
	.zero		1


	//   ....[83]....
        /*0c60*/ 	.word	0x0001a120
        /*0c64*/ 	.word	0x00000006
        /*0c68*/ 	.word	0x00028c30
        /*0c6c*/ 	.short	0x010a
        /*0c6e*/ 	.byte	0x3f
	.zero		1


	//   ....[84]....
        /*0c70*/ 	.word	0x0001a180
        /*0c74*/ 	.word	0x00000008
        /*0c78*/ 	.word	0x00028c50
        /*0c7c*/ 	.short	0x010a
        /*0c7e*/ 	.byte	0x3f
	.zero		1


	//   ....[85]....
        /*0c80*/ 	.word	0x0001a2a0
        /*0c84*/ 	.word	0x00000019
        /*0c88*/ 	.word	0x00028c40
        /*0c8c*/ 	.short	0x010a
        /*0c8e*/ 	.byte	0x3f
	.zero		1


	//   ....[86]....
        /*0c90*/ 	.word	0x0001ad40
        /*0c94*/ 	.word	0x00000011
        /*0c98*/ 	.word	0x00028c20
        /*0c9c*/ 	.short	0x010a
        /*0c9e*/ 	.byte	0x3f
	.zero		1


	//   ....[87]....
        /*0ca0*/ 	.word	0x0001ad90
        /*0ca4*/ 	.word	0x00000019
        /*0ca8*/ 	.word	0x00028c60
        /*0cac*/ 	.short	0x010a
        /*0cae*/ 	.byte	0x3f
	.zero		1


	//   ....[88]....
        /*0cb0*/ 	.word	0x0001b680
        /*0cb4*/ 	.word	0x00000006
        /*0cb8*/ 	.word	0x00028c40
        /*0cbc*/ 	.short	0x010a
        /*0cbe*/ 	.byte	0x3f
	.zero		1


	//   ....[89]....
        /*0cc0*/ 	.word	0x0001bb40
        /*0cc4*/ 	.word	0x00000006
        /*0cc8*/ 	.word	0x00028c60
        /*0ccc*/ 	.short	0x010a
        /*0cce*/ 	.byte	0x3f
	.zero		1


	//   ....[90]....
        /*0cd0*/ 	.word	0x0001ccd0
        /*0cd4*/ 	.word	0x00000007
        /*0cd8*/ 	.word	0x00028c20
        /*0cdc*/ 	.short	0x010a
        /*0cde*/ 	.byte	0x3f
	.zero		1


	//   ....[91]....
        /*0ce0*/ 	.word	0x0001ce70
        /*0ce4*/ 	.word	0x00000005
        /*0ce8*/ 	.word	0x00028c40
        /*0cec*/ 	.short	0x010a
        /*0cee*/ 	.byte	0x3f
	.zero		1


	//   ....[92]....
        /*0cf0*/ 	.word	0x0001cec0
        /*0cf4*/ 	.word	0x00000003
        /*0cf8*/ 	.word	0x00028c40
        /*0cfc*/ 	.short	0x010a
        /*0cfe*/ 	.byte	0x3f
	.zero		1


	//   ....[93]....
        /*0d00*/ 	.word	0x0001cf10
        /*0d04*/ 	.word	0x00000005
        /*0d08*/ 	.word	0x00028c60
        /*0d0c*/ 	.short	0x010a
        /*0d0e*/ 	.byte	0x3f
	.zero		1


	//----- nvinfo : EIATTR_NUM_MBARRIERS
	.align		4
.L_824:
        /*0d10*/ 	.byte	0x03, 0x38
        /*0d12*/ 	.short	0x0016


	//----- nvinfo : EIATTR_EXIT_INSTR_OFFSETS
	.align		4
        /*0d14*/ 	.byte	0x04, 0x1c
        /*0d16*/ 	.short	(.L_826 - .L_825)


	//   ....[0]....
.L_825:
        /*0d18*/ 	.word	0x00000970


	//   ....[1]....
        /*0d1c*/ 	.word	0x000138c0


	//   ....[2]....
        /*0d20*/ 	.word	0x00019dc0


	//----- nvinfo : EIATTR_MAX_THREADS
	.align		4
.L_826:
        /*0d24*/ 	.byte	0x04, 0x05
        /*0d26*/ 	.short	(.L_828 - .L_827)
.L_827:
        /*0d28*/ 	.word	0x00000180
        /*0d2c*/ 	.word	0x00000001
        /*0d30*/ 	.word	0x00000001


	//----- nvinfo : EIATTR_CRS_STACK_SIZE
	.align		4
.L_828:
        /*0d34*/ 	.byte	0x04, 0x1e
        /*0d36*/ 	.short	(.L_830 - .L_829)
.L_829:
        /*0d38*/ 	.word	0x00000000


	//----- nvinfo : EIATTR_CBANK_PARAM_SIZE
	.align		4
.L_830:
        /*0d3c*/ 	.byte	0x03, 0x19
        /*0d3e*/ 	.short	0x0af0


	//----- nvinfo : EIATTR_PARAM_CBANK
	.align		4
        /*0d40*/ 	.byte	0x04, 0x0a
        /*0d42*/ 	.short	(.L_832 - .L_831)
	.align		4
.L_831:
        /*0d44*/ 	.word	index@(.nv.constant0._ZN7cutlass13device_kernelIN5flash11enable_sm90INS1_16FlashAttnFwdSm90INS1_25CollectiveMainloopFwdSm90ILi2EN4cute5tupleIJNS5_1CILi1EEES8_S8_EEENS6_IJNS7_ILi64EEESA_SA_EEELi512ENS_10bfloat16_tEfNS_4arch4Sm90ELb0ELb1ELb1ELb1ELb1ELb0ELb0ELb0ELb0ELb1ELb1ELb0EEENS1_21CollectiveEpilogueFwdINS6_IJSA_NS7_ILi512EEESA_EEES9_SC_SE_Li256ELb1ELb1ELb1ELb0EEENS1_36VarlenDynamicPersistentTileSchedulerILi64ELi64ELi256ELi128ELb1ELb1ELb1ELb1ELb0ELb1EEEEEEEEEvNT_6ParamsE)
        /*0d48*/ 	.short	0x0210
        /*0d4a*/ 	.short	0x0af0


	//----- nvinfo : EIATTR_SW_WAR
	.align		4
.L_832:
        /*0d4c*/ 	.byte	0x04, 0x36
        /*0d4e*/ 	.short	(.L_834 - .L_833)
.L_833:
        /*0d50*/ 	.word	0x00000008
.L_834:


//--------------------- .nv.info._ZN7cutlass13device_kernelIN5flash11enable_sm90INS1_16FlashAttnFwdSm90INS1_25CollectiveMainloopFwdSm90ILi2EN4cute5tupleIJNS5_1CILi1EEES8_S8_EEENS6_IJNS7_ILi64EEESA_SA_EEELi512ENS_10bfloat16_tEfNS_4arch4Sm90ELb0ELb1ELb1ELb1ELb1ELb1ELb0ELb0ELb0ELb1ELb1ELb0EEENS1_21CollectiveEpilogueFwdINS6_IJSA_NS7_ILi512EEESA_EEES9_SC_SE_Li256ELb1ELb1ELb1ELb0EEENS1_36VarlenDynamicPersistentTileSchedulerILi64ELi64ELi256ELi128ELb1ELb1ELb1ELb1ELb0ELb1EEEEEEEEEvNT_6ParamsE --------------------------
	.section	.nv.info._ZN7cutlass13device_kernelIN5flash11enable_sm90INS1_16FlashAttnFwdSm90INS1_25CollectiveMainloopFwdSm90ILi2EN4cute5tupleIJNS5_1CILi1EEES8_S8_EEENS6_IJNS7_ILi64EEESA_SA_EEELi512ENS_10bfloat16_tEfNS_4arch4Sm90ELb0ELb1ELb1ELb1ELb1ELb1ELb0ELb0ELb0ELb1ELb1ELb0EEENS1_21CollectiveEpilogueFwdINS6_IJSA_NS7_ILi512EEESA_EEES9_SC_SE_Li256ELb1ELb1ELb1ELb0EEENS1_36VarlenDynamicPersistentTileSchedulerILi64ELi64ELi256ELi128ELb1ELb1ELb1ELb1ELb0ELb1EEEEEEEEEvNT_6ParamsE,"",@"SHT_CUDA_INFO"
	.sectionflags	@""
	.align	4


	//----- nvinfo : EIATTR_CUDA_API_VERSION
	.align		4
        /*0000*/ 	.byte	0x04, 0x37
        /*0002*/ 	.short	(.L_836 - .L_835)
.L_835:
        /*0004*/ 	.word	0x00000082


	//----- nvinfo : EIATTR_KPARAM_INFO
	.align		4
.L_836:
        /*0008*/ 	.byte	0x04, 0x17
        /*000a*/ 	.short	(.L_838 - .L_837)
.L_837:
        /*000c*/ 	.word	0x00000000
        /*0010*/ 	.short	0x0000
        /*0012*/ 	.short	0x0070
        /*0014*/ 	.byte	0x00, 0xf0, 0x01, 0x2a


	//----- nvinfo : EIATTR_SPARSE_MMA_MASK
	.align		4
.L_838:
        /*0018*/ 	.byte	0x03, 0x50
        /*001a*/ 	.short	0x0000


	//----- nvinfo : EIATTR_MAXREG_COUNT
	.align		4
        /*001c*/ 	.byte	0x03, 0x1b
        /*001e*/ 	.short	0x00a8


	//----- nvinfo : EIATTR_NUM_BARRIERS
	.align		4
        /*0020*/ 	.byte	0x02, 0x4c
        /*0022*/ 	.byte	0x10
	.zero		1


	//----- nvinfo : EIATTR_EXTERNS
	.align		4
        /*0024*/ 	.byte	0x04, 0x0f
        /*0026*/ 	.short	(.L_840 - .L_839)


	//   ....[0]....
	.align		4
.L_839:
        /*0028*/ 	.word	index@(__assertfail)


	//----- nvinfo : EIATTR_ANNOTATIONS
	.align		4
.L_840:
        /*002c*/ 	.byte	0x04, 0x55
        /*002e*/ 	.short	(.L_842 - .L_841)


	//   ....[0]....
.L_841:
        /* <DEDUP_REMOVED lines=52> */


	//----- nvinfo : EIATTR_MERCURY_ISA_VERSION
	.align		4
.L_842:
        /*0358*/ 	.byte	0x03, 0x5f
        /*035a*/ 	.short	0x0101


	//----- nvinfo : EIATTR_UNUSED_LOAD_BYTE_OFFSET
	.align		4
        /*035c*/ 	.byte	0x04, 0x44
        /*035e*/ 	.short	(.L_844 - .L_843)


	//   ....[0]....
.L_843:
        /*0360*/ 	.word	0x00000a20
        /*0364*/ 	.word	0x0000fff0


	//   ....[1]....
        /*0368*/ 	.word	0x00015f70
        /*036c*/ 	.word	0x0000fff0


	//----- nvinfo : EIATTR_INT_WARP_WIDE_INSTR_OFFSETS
	.align		4
.L_844:
        /*0370*/ 	.byte	0x04, 0x31
        /*0372*/ 	.short	(.L_846 - .L_845)


	//   ....[0]....
.L_845:
        /*0374*/ 	.word	0x00000130


	//   ....[1]....
        /*0378*/ 	.word	0x00000170


	//   ....[2]....
        /*037c*/ 	.word	0x000001e0


	//   ....[3]....
        /*0380*/ 	.word	0x0001ecb0


	//   ....[4]....
        /*0384*/ 	.word	0x0001ed40


	//   ....[5]....
        /*0388*/ 	.word	0x00022240


	//   ....[6]....
        /*038c*/ 	.word	0x000222d0


	//----- nvinfo : EIATTR_COOP_GROUP_MASK_REGIDS
	.align		4
.L_846:
        /*0390*/ 	.byte	0x04, 0x29
        /*0392*/ 	.short	(.L_848 - .L_847)


	//   ....[0]....
.L_847:
        /*0394*/ 	.word	0xffffffff


	//   ....[1]....
        /*0398*/ 	.word	0xffffffff


	//   ....[2]....
        /*039c*/ 	.word	0xffffffff


	//   ....[3]....
        /*03a0*/ 	.word	0xffffffff


	//   ....[4]....
        /*03a4*/ 	.word	0xffffffff


	//   ....[5]....
        /*03a8*/ 	.word	0xffffffff


	//   ....[6]....
        /*03ac*/ 	.word	0xffffffff


	//   ....[7]....
        /*03b0*/ 	.word	0xffffffff


	//   ....[8]....
        /*03b4*/ 	.word	0xffffffff


	//   ....[9]....
        /*03b8*/ 	.word	0xffffffff


	//   ....[10]....
        /*03bc*/ 	.word	0xffffffff


	//   ....[11]....
        /*03c0*/ 	.word	0xffffffff


	//   ....[12]....
        /*03c4*/ 	.word	0xffffffff


	//   ....[13]....
        /*03c8*/ 	.word	0xffffffff


	//   ....[14]....
        /*03cc*/ 	.word	0xffffffff


	//   ....[15]....
        /*03d0*/ 	.word	0xffffffff


	//   ....[16]....
        /*03d4*/ 	.word	0xffffffff


	//   ....[17]....
        /*03d8*/ 	.word	0xffffffff


	//   ....[18]....
        /*03dc*/ 	.word	0xffffffff


	//   ....[19]....
        /*03e0*/ 	.word	0xffffffff


	//   ....[20]....
        /*03e4*/ 	.word	0xffffffff


	//   ....[21]....
        /*03e8*/ 	.word	0xffffffff


	//   ....[22]....
        /*03ec*/ 	.word	0xffffffff


	//   ....[23]....
        /*03f0*/ 	.word	0xffffffff


	//   ....[24]....
        /*03f4*/ 	.word	0xffffffff


	//   ....[25]....
        /*03f8*/ 	.word	0xffffffff


	//   ....[26]....
        /*03fc*/ 	.word	0xffffffff


	//   ....[27]....
        /*0400*/ 	.word	0xffffffff


	//   ....[28]....
        /*0404*/ 	.word	0xffffffff


	//   ....[29]....
        /*0408*/ 	.word	0xffffffff


	//   ....[30]....
        /*040c*/ 	.word	0xffffffff


	//   ....[31]....
        /*0410*/ 	.word	0xffffffff


	//   ....[32]....
        /*0414*/ 	.word	0xffffffff


	//   ....[33]....
        /*0418*/ 	.word	0xffffffff


	//   ....[34]....
        /*041c*/ 	.word	0xffffffff


	//   ....[35]....
        /*0420*/ 	.word	0xffffffff


	//   ....[36]....
        /*0424*/ 	.word	0xffffffff


	//   ....[37]....
        /*0428*/ 	.word	0xffffffff


	//   ....[38]....
        /*042c*/ 	.word	0xffffffff


	//   ....[39]....
        /*0430*/ 	.word	0xffffffff


	//   ....[40]....
        /*0434*/ 	.word	0xffffffff


	//   ....[41]....
        /*0438*/ 	.word	0xffffffff


	//   ....[42]....
        /*043c*/ 	.word	0xffffffff


	//   ....[43]....
        /*0440*/ 	.word	0xffffffff


	//   ....[44]....
        /*0444*/ 	.word	0xffffffff


	//   ....[45]....
        /*0448*/ 	.word	0xffffffff


	//   ....[46]....
        /*044c*/ 	.word	0xffffffff


	//   ....[47]....
        /*0450*/ 	.word	0xffffffff


	//   ....[48]....
        /*0454*/ 	.word	0xffffffff


	//   ....[49]....
        /*0458*/ 	.word	0xffffffff


	//   ....[50]....
        /*045c*/ 	.word	0xffffffff


	//   ....[51]....
        /*0460*/ 	.word	0xffffffff


	//   ....[52]....
        /*0464*/ 	.word	0xffffffff


	//   ....[53]....
        /*0468*/ 	.word	0xffffffff


	//   ....[54]....
        /*046c*/ 	.word	0xffffffff


	//   ....[55]....
        /*0470*/ 	.word	0xffffffff


	//   ....[56]....
        /*0474*/ 	.word	0xffffffff


	//   ....[57]....
        /*0478*/ 	.word	0xffffffff


	//   ....[58]....
        /*047c*/ 	.word	0xffffffff


	//   ....[59]....
        /*0480*/ 	.word	0xffffffff


	//   ....[60]....
        /*0484*/ 	.word	0xffffffff


	//   ....[61]....
        /*0488*/ 	.word	0xffffffff


	//   ....[62]....
        /*048c*/ 	.word	0xffffffff


	//   ....[63]....
        /*0490*/ 	.word	0xffffffff


	//   ....[64]....
        /*0494*/ 	.word	0xffffffff


	//   ....[65]....
        /*0498*/ 	.word	0xffffffff


	//   ....[66]....
        /*049c*/ 	.word	0xffffffff


	//   ....[67]....
        /*04a0*/ 	.word	0xffffffff


	//   ....[68]....
        /*04a4*/ 	.word	0xffffffff


	//   ....[69]....
        /*04a8*/ 	.word	0xffffffff


	//   ....[70]....
        /*04ac*/ 	.word	0xffffffff


	//   ....[71]....
        /*04b0*/ 	.word	0xffffffff


	//   ....[72]....
        /*04b4*/ 	.word	0xffffffff


	//   ....[73]....
        /*04b8*/ 	.word	0xffffffff


	//   ....[74]....
        /*04bc*/ 	.word	0xffffffff


	//   ....[75]....
        /*04c0*/ 	.word	0xffffffff


	//   ....[76]....
        /*04c4*/ 	.word	0xffffffff


	//   ....[77]....
        /*04c8*/ 	.word	0xffffffff


	//   ....[78]....
        /*04cc*/ 	.word	0xffffffff


	//   ....[79]....
        /*04d0*/ 	.word	0xffffffff


	//   ....[80]....
        /*04d4*/ 	.word	0xffffffff


	//   ....[81]....
        /*04d8*/ 	.word	0xffffffff


	//   ....[82]....
        /*04dc*/ 	.word	0xffffffff


	//   ....[83]....
        /*04e0*/ 	.word	0xffffffff


	//   ....[84]....
        /*04e4*/ 	.word	0xffffffff


	//   ....[85]....
        /*04e8*/ 	.word	0xffffffff


	//   ....[86]....
        /*04ec*/ 	.word	0xffffffff


	//   ....[87]....
        /*04f0*/ 	.word	0xffffffff


	//   ....[88]....
        /*04f4*/ 	.word	0xffffffff


	//   ....[89]....
        /*04f8*/ 	.word	0xffffffff


	//   ....[90]....
        /*04fc*/ 	.word	0xffffffff


	//   ....[91]....
        /*0500*/ 	.word	0xffffffff


	//   ....[92]....
        /*0504*/ 	.word	0xffffffff


	//   ....[93]....
        /*0508*/ 	.word	0xffffffff


	//   ....[94]....
        /*050c*/ 	.word	0xffffffff


	//   ....[95]....
        /*0510*/ 	.word	0xffffffff


	//   ....[96]....
        /*0514*/ 	.word	0xffffffff


	//   ....[97]....
        /*0518*/ 	.word	0xffffffff


	//   ....[98]....
        /*051c*/ 	.word	0xffffffff


	//   ....[99]....
        /*0520*/ 	.word	0xffffffff


	//   ....[100]....
        /*0524*/ 	.word	0xffffffff


	//   ....[101]....
        /*0528*/ 	.word	0xffffffff


	//   ....[102]....
        /*052c*/ 	.word	0xffffffff


	//   ....[103]....
        /*0530*/ 	.word	0xffffffff


	//   ....[104]....
        /*0534*/ 	.word	0xffffffff


	//   ....[105]....
        /*0538*/ 	.word	0xffffffff


	//   ....[106]....
        /*053c*/ 	.word	0xffffffff


	//   ....[107]....
        /*0540*/ 	.word	0xffffffff


	//   ....[108]....
        /*0544*/ 	.word	0xffffffff


	//   ....[109]....
        /*0548*/ 	.word	0xffffffff


	//   ....[110]....
        /*054c*/ 	.word	0xffffffff


	//   ....[111]....
        /*0550*/ 	.word	0xffffffff


	//   ....[112]....
        /*0554*/ 	.word	0xffffffff


	//   ....[113]....
        /*0558*/ 	.word	0xffffffff


	//   ....[114]....
        /*055c*/ 	.word	0xffffffff


	//   ....[115]....
        /*0560*/ 	.word	0xffffffff


	//   ....[116]....
        /*0564*/ 	.word	0xffffffff


	//   ....[117]....
        /*0568*/ 	.word	0xffffffff


	//   ....[118]....
        /*056c*/ 	.word	0xffffffff


	//   ....[119]....
        /*0570*/ 	.word	0xffffffff


	//   ....[120]....
        /*0574*/ 	.word	0xffffffff


	//   ....[121]....
        /*0578*/ 	.word	0xffffffff


	//   ....[122]....
        /*057c*/ 	.word	0xffffffff


	//   ....[123]....
        /*0580*/ 	.word	0xffffffff


	//   ....[124]....
        /*0584*/ 	.word	0xffffffff


	//   ....[125]....
        /*0588*/ 	.word	0xffffffff


	//   ....[126]....
        /*058c*/ 	.word	0xffffffff


	//   ....[127]....
        /*0590*/ 	.word	0xffffffff


	//   ....[128]....
        /*0594*/ 	.word	0xffffffff


	//   ....[129]....
        /*0598*/ 	.word	0xffffffff


	//   ....[130]....
        /*059c*/ 	.word	0xffffffff


	//   ....[131]....
        /*05a0*/ 	.word	0xffffffff


	//   ....[132]....
        /*05a4*/ 	.word	0xffffffff


	//   ....[133]....
        /*05a8*/ 	.word	0xffffffff


	//   ....[134]....
        /*05ac*/ 	.word	0xffffffff


	//   ....[135]....
        /*05b0*/ 	.word	0xffffffff


	//   ....[136]....
        /*05b4*/ 	.word	0xffffffff


	//   ....[137]....
        /*05b8*/ 	.word	0xffffffff


	//   ....[138]....
        /*05bc*/ 	.word	0xffffffff


	//   ....[139]....
        /*05c0*/ 	.word	0xffffffff


	//   ....[140]....
        /*05c4*/ 	.word	0xffffffff


	//   ....[141]....
        /*05c8*/ 	.word	0xffffffff


	//   ....[142]....
        /*05cc*/ 	.word	0xffffffff


	//   ....[143]....
        /*05d0*/ 	.word	0xffffffff


	//   ....[144]....
        /*05d4*/ 	.word	0xffffffff


	//   ....[145]....
        /*05d8*/ 	.word	0xffffffff


	//   ....[146]....
        /*05dc*/ 	.word	0xffffffff


	//   ....[147]....
        /*05e0*/ 	.word	0xffffffff


	//   ....[148]....
        /*05e4*/ 	.word	0xffffffff


	//   ....[149]....
        /*05e8*/ 	.word	0xffffffff


	//   ....[150]....
        /*05ec*/ 	.word	0xffffffff


	//   ....[151]....
        /*05f0*/ 	.word	0xffffffff


	//   ....[152]....
        /*05f4*/ 	.word	0xffffffff


	//   ....[153]....
        /*05f8*/ 	.word	0xffffffff


	//   ....[154]....
        /*05fc*/ 	.word	0xffffffff


	//   ....[155]....
        /*0600*/ 	.word	0xffffffff


	//   ....[156]....
        /*0604*/ 	.word	0xffffffff


	//   ....[157]....
        /*0608*/ 	.word	0x0500000f


	//   ....[158]....
        /*060c*/ 	.word	0x0500000f


	//   ....[159]....
        /*0610*/ 	.word	0x0500000f


	//   ....[160]....
        /*0614*/ 	.word	0x0500000f


	//   ....[161]....
        /*0618*/ 	.word	0x0500000f


	//   ....[162]....
        /*061c*/ 	.word	0x0500000f


	//   ....[163]....
        /*0620*/ 	.word	0x0500000f


	//   ....[164]....
        /*0624*/ 	.word	0x0500000f


	//   ....[165]....
        /*0628*/ 	.word	0x0500000f


	//   ....[166]....
        /*062c*/ 	.word	0x0500000f


	//   ....[167]....
        /*0630*/ 	.word	0x0500000f


	//   ....[168]....
        /*0634*/ 	.word	0x0500000f


	//   ....[169]....
        /*0638*/ 	.word	0x0500000f


	//   ....[170]....
        /*063c*/ 	.word	0x0500000f


	//   ....[171]....
        /*0640*/ 	.word	0x0500000f


	//   ....[172]....
        /*0644*/ 	.word	0x0500000f


	//   ....[173]....
        /*0648*/ 	.word	0x0500000f


	//   ....[174]....
        /*064c*/ 	.word	0x0500000f


	//   ....[175]....
        /*0650*/ 	.word	0x0500000f


	//   ....[176]....
        /*0654*/ 	.word	0x0500000f


	//   ....[177]....
        /*0658*/ 	.word	0x0500000f


	//   ....[178]....
        /*065c*/ 	.word	0x0500000f


	//   ....[179]....
        /*0660*/ 	.word	0x0500000f


	//   ....[180]....
        /*0664*/ 	.word	0x0500000f


	//   ....[181]....
        /*0668*/ 	.word	0x0500000f


	//   ....[182]....
        /*066c*/ 	.word	0x0500000f


	//   ....[183]....
        /*0670*/ 	.word	0x0500000f


	//   ....[184]....
        /*0674*/ 	.word	0x0500000f


	//   ....[185]....
        /*0678*/ 	.word	0x0500000f


	//   ....[186]....
        /*067c*/ 	.word	0x0500000f


	//   ....[187]....
        /*0680*/ 	.word	0x0500000f


	//   ....[188]....
        /*0684*/ 	.word	0x0500000f


	//   ....[189]....
        /*0688*/ 	.word	0x0500000f


	//   ....[190]....
        /*068c*/ 	.word	0x0500000f


	//   ....[191]....
        /*0690*/ 	.word	0x0500000f


	//   ....[192]....
        /*0694*/ 	.word	0x0500000f


	//   ....[193]....
        /*0698*/ 	.word	0x0500000f


	//   ....[194]....
        /*069c*/ 	.word	0x0500000f


	//   ....[195]....
        /*06a0*/ 	.word	0x0500000f


	//   ....[196]....
        /*06a4*/ 	.word	0x0500000f


	//   ....[197]....
        /*06a8*/ 	.word	0x0500000f


	//   ....[198]....
        /*06ac*/ 	.word	0x0500000f


	//   ....[199]....
        /*06b0*/ 	.word	0x0500000f


	//   ....[200]....
        /*06b4*/ 	.word	0x0500000f


	//   ....[201]....
        /*06b8*/ 	.word	0x0500000f


	//   ....[202]....
        /*06bc*/ 	.word	0x0500000f


	//   ....[203]....
        /*06c0*/ 	.word	0x0500000f


	//   ....[204]....
        /*06c4*/ 	.word	0x0500000f


	//   ....[205]....
        /*06c8*/ 	.word	0x0500000f


	//   ....[206]....
        /*06cc*/ 	.word	0x0500000f


	//   ....[207]....
        /*06d0*/ 	.word	0x0500000f


	//   ....[208]....
        /*06d4*/ 	.word	0x0500000f


	//   ....[209]....
        /*06d8*/ 	.word	0x0500000f


	//   ....[210]....
        /*06dc*/ 	.word	0x0500000f


	//   ....[211]....
        /*06e0*/ 	.word	0x0500000f


	//   ....[212]....
        /*06e4*/ 	.word	0x0500000f


	//   ....[213]....
        /*06e8*/ 	.word	0x0500000f


	//   ....[214]....
        /*06ec*/ 	.word	0x0500000f


	//   ....[215]....
        /*06f0*/ 	.word	0x0500000f


	//   ....[216]....
        /*06f4*/ 	.word	0x0500000f


	//   ....[217]....
        /*06f8*/ 	.word	0x0500000f


	//   ....[218]....
        /*06fc*/ 	.word	0x0500000f


	//   ....[219]....
        /*0700*/ 	.word	0x0500000f


	//   ....[220]....
        /*0704*/ 	.word	0x0500000f


	//   ....[221]....
        /*0708*/ 	.word	0x0500000f


	//   ....[222]....
        /*070c*/ 	.word	0x0500000f


	//   ....[223]....
        /*0710*/ 	.word	0x0500000f


	//   ....[224]....
        /*0714*/ 	.word	0x0500000f


	//   ....[225]....
        /*0718*/ 	.word	0x0500000f


	//   ....[226]....
        /*071c*/ 	.word	0x0500000f


	//   ....[227]....
        /*0720*/ 	.word	0x0500000f


	//   ....[228]....
        /*0724*/ 	.word	0x0500000f


	//   ....[229]....
        /*0728*/ 	.word	0x0500000f


	//   ....[230]....
        /*072c*/ 	.word	0x0500000f


	//   ....[231]....
        /*0730*/ 	.word	0x0500000f


	//   ....[232]....
        /*0734*/ 	.word	0x0500000f


	//   ....[233]....
        /*0738*/ 	.word	0x0500000f


	//   ....[234]....
        /*073c*/ 	.word	0x0500000f


	//   ....[235]....
        /*0740*/ 	.word	0x0500000f


	//   ....[236]....
        /*0744*/ 	.word	0x0500000f


	//   ....[237]....
        /*0748*/ 	.word	0x0500000f


	//   ....[238]....
        /*074c*/ 	.word	0x0500000f


	//   ....[239]....
        /*0750*/ 	.word	0x0500000f


	//----- nvinfo : EIATTR_COOP_GROUP_INSTR_OFFSETS
	.align		4
.L_848:
        /*0754*/ 	.byte	0x04, 0x28
        /*0756*/ 	.short	(.L_850 - .L_849)


	//   ....[0]....
.L_849:
        /*0758*/ 	.word	0x00000060


	//   ....[1]....
        /*075c*/ 	.word	0x00000140


	//   ....[2]....
        /*0760*/ 	.word	0x00000190


	//   ....[3]....
        /*0764*/ 	.word	0x00000380


	//   ....[4]....
        /*0768*/ 	.word	0x000004e0


	//   ....[5]....
        /*076c*/ 	.word	0x00000600


	//   ....[6]....
        /*0770*/ 	.word	0x00000760


	//   ....[7]....
        /*0774*/ 	.word	0x00003510


	//   ....[8]....
        /*0778*/ 	.word	0x00003520


	//   ....[9]....
        /*077c*/ 	.word	0x00003fd0


	//   ....[10]....
        /*0780*/ 	.word	0x00003fe0


	//   ....[11]....
        /*0784*/ 	.word	0x000049b0


	//   ....[12]....
        /*0788*/ 	.word	0x000049c0


	//   ....[13]....
        /*078c*/ 	.word	0x00004d80


	//   ....[14]....
        /*0790*/ 	.word	0x00004d90


	//   ....[15]....
        /*0794*/ 	.word	0x000061d0


	//   ....[16]....
        /*0798*/ 	.word	0x00008720


	//   ....[17]....
        /*079c*/ 	.word	0x00008e90


	//   ....[18]....
        /*07a0*/ 	.word	0x00008ea0


	//   ....[19]....
        /*07a4*/ 	.word	0x00008eb0


	//   ....[20]....
        /*07a8*/ 	.word	0x00008ec0


	//   ....[21]....
        /*07ac*/ 	.word	0x000091d0


	//   ....[22]....
        /*07b0*/ 	.word	0x000091e0


	//   ....[23]....
        /*07b4*/ 	.word	0x000091f0


	//   ....[24]....
        /*07b8*/ 	.word	0x00009200


	//   ....[25]....
        /*07bc*/ 	.word	0x0000a560


	//   ....[26]....
        /*07c0*/ 	.word	0x0000a580


	//   ....[27]....
        /*07c4*/ 	.word	0x0000a590


	//   ....[28]....
        /*07c8*/ 	.word	0x0000a5a0


	//   ....[29]....
        /*07cc*/ 	.word	0x0000a680


	//   ....[30]....
        /*07d0*/ 	.word	0x0000a6a0


	//   ....[31]....
        /*07d4*/ 	.word	0x0000a6b0


	//   ....[32]....
        /*07d8*/ 	.word	0x0000a730


	//   ....[33]....
        /*07dc*/ 	.word	0x0000c130


	//   ....[34]....
        /*07e0*/ 	.word	0x0000c940


	//   ....[35]....
        /*07e4*/ 	.word	0x0000d000


	//   ....[36]....
        /*07e8*/ 	.word	0x0000d030


	//   ....[37]....
        /*07ec*/ 	.word	0x0000d240


	//   ....[38]....
        /*07f0*/ 	.word	0x0000d2a0


	//   ....[39]....
        /*07f4*/ 	.word	0x0000dc20


	//   ....[40]....
        /*07f8*/ 	.word	0x0000e570


	//   ....[41]....
        /*07fc*/ 	.word	0x0000e960


	//   ....[42]....
        /*0800*/ 	.word	0x0000f1d0


	//   ....[43]....
        /*0804*/ 	.word	0x0000f2e0


	//   ....[44]....
        /*0808*/ 	.word	0x0000f720


	//   ....[45]....
        /*080c*/ 	.word	0x0000f780


	//   ....[46]....
        /*0810*/ 	.word	0x000108f0


	//   ....[47]....
        /*0814*/ 	.word	0x000114d0


	//   ....[48]....
        /*0818*/ 	.word	0x00011530


	//   ....[49]....
        /*081c*/ 	.word	0x00011d40


	//   ....[50]....
        /*0820*/ 	.word	0x00011db0


	//   ....[51]....
        /*0824*/ 	.word	0x00012a60


	//   ....[52]....
        /*0828*/ 	.word	0x000131a0


	//   ....[53]....
        /*082c*/ 	.word	0x000135d0


	//   ....[54]....
        /*0830*/ 	.word	0x00013cb0


	//   ....[55]....
        /*0834*/ 	.word	0x00013da0


	//   ....[56]....
        /*0838*/ 	.word	0x000141a0


	//   ....[57]....
        /*083c*/ 	.word	0x00014200


	//   ....[58]....
        /*0840*/ 	.word	0x00015390


	//   ....[59]....
        /*0844*/ 	.word	0x000154a0


	//   ....[60]....
        /*0848*/ 	.word	0x000154c0


	//   ....[61]....
        /*084c*/ 	.word	0x00015630


	//   ....[62]....
        /*0850*/ 	.word	0x00015800


	//   ....[63]....
        /*0854*/ 	.word	0x00016c80


	//   ....[64]....
        /*0858*/ 	.word	0x00017030


	//   ....[65]....
        /*085c*/ 	.word	0x00017040


	//   ....[66]....
        /*0860*/ 	.word	0x00017050


	//   ....[67]....
        /*0864*/ 	.word	0x00017060


	//   ....[68]....
        /*0868*/ 	.word	0x00017d90


	//   ....[69]....
        /*086c*/ 	.word	0x00017db0


	//   ....[70]....
        /*0870*/ 	.word	0x00018050


	//   ....[71]....
        /*0874*/ 	.word	0x00018070


	//   ....[72]....
        /*0878*/ 	.word	0x00018a20


	//   ....[73]....
        /*087c*/ 	.word	0x00018a60


	//   ....[74]....
        /*0880*/ 	.word	0x00019400


	//   ....[75]....
        /*0884*/ 	.word	0x00019420


	//   ....[76]....
        /*0888*/ 	.word	0x0001a8f0


	//   ....[77]....
        /*088c*/ 	.word	0x0001a920


	//   ....[78]....
        /*0890*/ 	.word	0x0001ab80


	//   ....[79]....
        /*0894*/ 	.word	0x0001aba0


	//   ....[80]....
        /*0898*/ 	.word	0x0001ae50


	//   ....[81]....
        /*089c*/ 	.word	0x0001b040


	//   ....[82]....
        /*08a0*/ 	.word	0x0001b070


	//   ....[83]....
        /*08a4*/ 	.word	0x0001b0a0


	//   ....[84]....
        /*08a8*/ 	.word	0x0001b0d0


	//   ....[85]....
        /*08ac*/ 	.word	0x0001b100


	//   ....[86]....
        /*08b0*/ 	.word	0x0001b130


	//   ....[87]....
        /*08b4*/ 	.word	0x0001b2c0


	//   ....[88]....
        /*08b8*/ 	.word	0x0001b2f0


	//   ....[89]....
        /*08bc*/ 	.word	0x0001b320


	//   ....[90]....
        /*08c0*/ 	.word	0x0001b350


	//   ....[91]....
        /*08c4*/ 	.word	0x0001b380


	//   ....[92]....
        /*08c8*/ 	.word	0x0001b3b0


	//   ....[93]....
        /*08cc*/ 	.word	0x0001b440


	//   ....[94]....
        /*08d0*/ 	.word	0x0001b470


	//   ....[95]....
        /*08d4*/ 	.word	0x0001b480


	//   ....[96]....
        /*08d8*/ 	.word	0x0001b4c0


	//   ....[97]....
        /*08dc*/ 	.word	0x0001cc80


	//   ....[98]....
        /*08e0*/ 	.word	0x0001fab0


	//   ....[99]....
        /*08e4*/ 	.word	0x0001fad0


	//   ....[100]....
        /*08e8*/ 	.word	0x0001fb60


	//   ....[101]....
        /*08ec*/ 	.word	0x0001fb80


	//   ....[102]....
        /*08f0*/ 	.word	0x0001fc00


	//   ....[103]....
        /*08f4*/ 	.word	0x0001fc20


	//   ....[104]....
        /*08f8*/ 	.word	0x0001fc30


	//   ....[105]....
        /*08fc*/ 	.word	0x0001fc40


	//   ....[106]....
        /*0900*/ 	.word	0x00020430


	//   ....[107]....
        /*0904*/ 	.word	0x00020460


	//   ....[108]....
        /*0908*/ 	.word	0x00020500


	//   ....[109]....
        /*090c*/ 	.word	0x00020520


	//   ....[110]....
        /*0910*/ 	.word	0x000205a0


	//   ....[111]....
        /*0914*/ 	.word	0x000205c0


	//   ....[112]....
        /*0918*/ 	.word	0x000205d0


	//   ....[113]....
        /*091c*/ 	.word	0x000205e0


	//   ....[114]....
        /*0920*/ 	.word	0x00020a60


	//   ....[115]....
        /*0924*/ 	.word	0x00020b20


	//   ....[116]....
        /*0928*/ 	.word	0x00020c70


	//   ....[117]....
        /*092c*/ 	.word	0x00020cb0


	//   ....[118]....
        /*0930*/ 	.word	0x00020cc0


	//   ....[119]....
        /*0934*/ 	.word	0x00020cd0


	//   ....[120]....
        /*0938*/ 	.word	0x00020e20


	//   ....[121]....
        /*093c*/ 	.word	0x00020f70


	//   ....[122]....
        /*0940*/ 	.word	0x00021770


	//   ....[123]....
        /*0944*/ 	.word	0x00021790


	//   ....[124]....
        /*0948*/ 	.word	0x000217e0


	//   ....[125]....
        /*094c*/ 	.word	0x000217f0


	//   ....[126]....
        /*0950*/ 	.word	0x00021830


	//   ....[127]....
        /*0954*/ 	.word	0x00021840


	//   ....[128]....
        /*0958*/ 	.word	0x00021850


	//   ....[129]....
        /*095c*/ 	.word	0x00021890


	//   ....[130]....
        /*0960*/ 	.word	0x00021b90


	//   ....[131]....
        /*0964*/ 	.word	0x00021bd0


	//   ....[132]....
        /*0968*/ 	.word	0x00021bf0


	//   ....[133]....
        /*096c*/ 	.word	0x00021c10


	//   ....[134]....
        /*0970*/ 	.word	0x00021c40


	//   ....[135]....
        /*0974*/ 	.word	0x00021c60


	//   ....[136]....
        /*0978*/ 	.word	0x00021d60


	//   ....[137]....
        /*097c*/ 	.word	0x00021eb0


	//   ....[138]....
        /*0980*/ 	.word	0x000224f0


	//   ....[139]....
        /*0984*/ 	.word	0x00022520


	//   ....[140]....
        /*0988*/ 	.word	0x00022580


	//   ....[141]....
        /*098c*/ 	.word	0x000225b0


	//   ....[142]....
        /*0990*/ 	.word	0x000225e0


	//   ....[143]....
        /*0994*/ 	.word	0x00022610


	//   ....[144]....
        /*0998*/ 	.word	0x00022640


	//   ....[145]....
        /*099c*/ 	.word	0x00022670


	//   ....[146]....
        /*09a0*/ 	.word	0x00022810


	//   ....[147]....
        /*09a4*/ 	.word	0x00022840


	//   ....[148]....
        /*09a8*/ 	.word	0x00022870


	//   ....[149]....
        /*09ac*/ 	.word	0x000228a0


	//   ....[150]....
        /*09b0*/ 	.word	0x000228d0


	//   ....[151]....
        /*09b4*/ 	.word	0x00022900


	//   ....[152]....
        /*09b8*/ 	.word	0x000229c0


	//   ....[153]....
        /*09bc*/ 	.word	0x000229e0


	//   ....[154]....
        /*09c0*/ 	.word	0x00022a00


	//   ....[155]....
        /*09c4*/ 	.word	0x00022a60


	//   ....[156]....
        /*09c8*/ 	.word	0x00023480


	//   ....[157]....
        /*09cc*/ 	.word	0x000237a0


	//   ....[158]....
        /*09d0*/ 	.word	0x00023830


	//   ....[159]....
        /*09d4*/ 	.word	0x00023920


	//   ....[160]....
        /*09d8*/ 	.word	0x000239b0


	//   ....[161]....
        /*09dc*/ 	.word	0x00023a90


	//   ....[162]....
        /*09e0*/ 	.word	0x00023b20


	//   ....[163]....
        /*09e4*/ 	.word	0x00023ca0


	//   ....[164]....
        /*09e8*/ 	.word	0x00023d30


	//   ....[165]....
        /*09ec*/ 	.word	0x00023d80


	//   ....[166]....
        /*09f0*/ 	.word	0x00023dd0


	//   ....[167]....
        /*09f4*/ 	.word	0x00023e70


	//   ....[168]....
        /*09f8*/ 	.word	0x00023f00


	//   ....[169]....
        /*09fc*/ 	.word	0x00023f50


	//   ....[170]....
        /*0a00*/ 	.word	0x00023fa0


	//   ....[171]....
        /*0a04*/ 	.word	0x000240a0


	//   ....[172]....
        /*0a08*/ 	.word	0x00024150


	//   ....[173]....
        /*0a0c*/ 	.word	0x000241d0


	//   ....[174]....
        /*0a10*/ 	.word	0x00024240


	//   ....[175]....
        /*0a14*/ 	.word	0x00024390


	//   ....[176]....
        /*0a18*/ 	.word	0x000244d0


	//   ....[177]....
        /*0a1c*/ 	.word	0x00024540


	//   ....[178]....
        /*0a20*/ 	.word	0x00024590


	//   ....[179]....
        /*0a24*/ 	.word	0x00024910


	//   ....[180]....
        /*0a28*/ 	.word	0x00024bf0


	//   ....[181]....
        /*0a2c*/ 	.word	0x00024ce0


	//   ....[182]....
        /*0a30*/ 	.word	0x00024d80


	//   ....[183]....
        /*0a34*/ 	.word	0x00024de0


	//   ....[184]....
        /*0a38*/ 	.word	0x00024ed0


	//   ....[185]....
        /*0a3c*/ 	.word	0x00024f40


	//   ....[186]....
        /*0a40*/ 	.word	0x00025030


	//   ....[187]....
        /*0a44*/ 	.word	0x000250a0


	//   ....[188]....
        /*0a48*/ 	.word	0x00025140


	//   ....[189]....
        /*0a4c*/ 	.word	0x00025230


	//   ....[190]....
        /*0a50*/ 	.word	0x000252a0


	//   ....[191]....
        /*0a54*/ 	.word	0x00025300


	//   ....[192]....
        /*0a58*/ 	.word	0x000253f0


	//   ....[193]....
        /*0a5c*/ 	.word	0x00025450


	//   ....[194]....
        /*0a60*/ 	.word	0x00025550


	//   ....[195]....
        /*0a64*/ 	.word	0x000255b0


	//   ....[196]....
        /*0a68*/ 	.word	0x00025650


	//   ....[197]....
        /*0a6c*/ 	.word	0x000257d0


	//   ....[198]....
        /*0a70*/ 	.word	0x000258d0


	//   ....[199]....
        /*0a74*/ 	.word	0x00025b50


	//   ....[200]....
        /*0a78*/ 	.word	0x00025ba0


	//   ....[201]....
        /*0a7c*/ 	.word	0x00025d70


	//   ....[202]....
        /*0a80*/ 	.word	0x00025dc0


	//   ....[203]....
        /*0a84*/ 	.word	0x00025f90


	//   ....[204]....
        /*0a88*/ 	.word	0x00025fe0


	//   ....[205]....
        /*0a8c*/ 	.word	0x000260d0


	//   ....[206]....
        /*0a90*/ 	.word	0x00026170


	//   ....[207]....
        /*0a94*/ 	.word	0x000261d0


	//   ....[208]....
        /*0a98*/ 	.word	0x00026280


	//   ....[209]....
        /*0a9c*/ 	.word	0x000262e0


	//   ....[210]....
        /*0aa0*/ 	.word	0x00026390


	//   ....[211]....
        /*0aa4*/ 	.word	0x000263f0


	//   ....[212]....
        /*0aa8*/ 	.word	0x000264a0


	//   ....[213]....
        /*0aac*/ 	.word	0x00026590


	//   ....[214]....
        /*0ab0*/ 	.word	0x00026670


	//   ....[215]....
        /*0ab4*/ 	.word	0x00026780


	//   ....[216]....
        /*0ab8*/ 	.word	0x00026880


	//   ....[217]....
        /*0abc*/ 	.word	0x000269b0


	//   ....[218]....
        /*0ac0*/ 	.word	0x00026a90


	//   ....[219]....
        /*0ac4*/ 	.word	0x00026b90


	//   ....[220]....
        /*0ac8*/ 	.word	0x00026c70


	//   ....[221]....
        /*0acc*/ 	.word	0x00026d00


	//   ....[222]....
        /*0ad0*/ 	.word	0x00026da0


	//   ....[223]....
        /*0ad4*/ 	.word	0x00026f10


	//   ....[224]....
        /*0ad8*/ 	.word	0x00026f80


	//   ....[225]....
        /*0adc*/ 	.word	0x00026ff0


	//   ....[226]....
        /*0ae0*/ 	.word	0x00027060


	//   ....[227]....
        /*0ae4*/ 	.word	0x000270d0


	//   ....[228]....
        /*0ae8*/ 	.word	0x00027150


	//   ....[229]....
        /*0aec*/ 	.word	0x000271d0


	//   ....[230]....
        /*0af0*/ 	.word	0x00027260


	//   ....[231]....
        /*0af4*/ 	.word	0x000272d0


	//   ....[232]....
        /*0af8*/ 	.word	0x00027340


	//   ....[233]....
        /*0afc*/ 	.word	0x000273b0


	//   ....[234]....
        /*0b00*/ 	.word	0x00027430


	//   ....[235]....
        /*0b04*/ 	.word	0x000274a0


	//   ....[236]....
        /*0b08*/ 	.word	0x00027550


	//   ....[237]....
        /*0b0c*/ 	.word	0x000275a0


	//   ....[238]....
        /*0b10*/ 	.word	0x00027630


	//   ....[239]....
        /*0b14*/ 	.word	0x00027760


	//----- nvinfo : EIATTR_REG_RECONFIG
	.align		4
.L_850:
        /*0b18*/ 	.byte	0x01, 0x54
	.zero		2


	//----- nvinfo : EIATTR_SYSCALL_OFFSETS
	.align		4
        /*0b1c*/ 	.byte	0x04, 0x46
        /*0b1e*/ 	.short	(.L_852 - .L_851)


	//   ....[0]....
.L_851:
        /*0b20*/ 	.word	0x000027b0


	//   ....[1]....
        /*0b24*/ 	.word	0x00002900


	//   ....[2]....
        /*0b28*/ 	.word	0x000088d0


	//   ....[3]....
        /*0b2c*/ 	.word	0x00008c00


	//   ....[4]....
        /*0b30*/ 	.word	0x0001eea0


	//   ....[5]....
        /*0b34*/ 	.word	0x0001eff0


	//   ....[6]....
        /*0b38*/ 	.word	0x0001f0e0


	//   ....[7]....
        /*0b3c*/ 	.word	0x00020090


	//----- nvinfo : EIATTR_MBARRIER_INSTR_OFFSETS
	.align		4
.L_852:
        /*0b40*/ 	.byte	0x04, 0x39
        /*0b42*/ 	.short	(.L_854 - .L_853)


	//   ....[0]....
.L_853:
        /*0b44*/ 	.word	0x00000270
        /*0b48*/ 	.word	0x000000ff
        /*0b4c*/ 	.word	0x00028c00
        /*0b50*/ 	.short	0x0100
        /*0b52*/ 	.byte	0x08
	.zero		1


	//   ....[1]....
        /*0b54*/ 	.word	0x00000280
        /*0b58*/ 	.word	0x000000ff
        /*0b5c*/ 	.word	0x00028c20
        /*0b60*/ 	.short	0x0100
        /*0b62*/ 	.byte	0x08
	.zero		1


	//   ....[2]....
        /*0b64*/ 	.word	0x00000330
        /*0b68*/ 	.word	0x000000ff
        /*0b6c*/ 	.word	0x00028c30
        /*0b70*/ 	.short	0x0100
        /*0b72*/ 	.byte	0x06
	.zero		1


	//   ....[3]....
        /*0b74*/ 	.word	0x00000340
        /*0b78*/ 	.word	0x000000ff
        /*0b7c*/ 	.word	0x00028c40
        /*0b80*/ 	.short	0x0100
        /*0b82*/ 	.byte	0x06
	.zero		1


	//   ....[4]....
        /*0b84*/ 	.word	0x00000350
        /*0b88*/ 	.word	0x000000ff
        /*0b8c*/ 	.word	0x00028c38
        /*0b90*/ 	.short	0x0100
        /*0b92*/ 	.byte	0x06
	.zero		1


	//   ....[5]....
        /*0b94*/ 	.word	0x00000360
        /*0b98*/ 	.word	0x000000ff
        /*0b9c*/ 	.word	0x00028c48
        /*0ba0*/ 	.short	0x0100
        /*0ba2*/ 	.byte	0x06
	.zero		1


	//   ....[6]....
        /*0ba4*/ 	.word	0x00000490
        /*0ba8*/ 	.word	0x000000ff
        /*0bac*/ 	.word	0x00028c50
        /*0bb0*/ 	.short	0x0100
        /*0bb2*/ 	.byte	0x08
	.zero		1


	//   ....[7]....
        /*0bb4*/ 	.word	0x000004a0
        /*0bb8*/ 	.word	0x000000ff
        /*0bbc*/ 	.word	0x00028c60
        /*0bc0*/ 	.short	0x0100
        /*0bc2*/ 	.byte	0x08
	.zero		1


	//   ....[8]....
        /*0bc4*/ 	.word	0x000004b0
        /*0bc8*/ 	.word	0x000000ff
        /*0bcc*/ 	.word	0x00028c58
        /*0bd0*/ 	.short	0x0100
        /*0bd2*/ 	.byte	0x08
	.zero		1


	//   ....[9]....
        /*0bd4*/ 	.word	0x000004c0
        /*0bd8*/ 	.word	0x000000ff
        /*0bdc*/ 	.word	0x00028c68
        /*0be0*/ 	.short	0x0100
        /*0be2*/ 	.byte	0x08
	.zero		1


	//   ....[10]....
        /*0be4*/ 	.word	0x000005b0
        /*0be8*/ 	.word	0x000000ff
        /*0bec*/ 	.word	0x00028c70
        /*0bf0*/ 	.short	0x0100
        /*0bf2*/ 	.byte	0x06
	.zero		1


	//   ....[11]....
        /*0bf4*/ 	.word	0x000005c0
        /*0bf8*/ 	.word	0x000000ff
        /*0bfc*/ 	.word	0x00028c80
        /*0c00*/ 	.short	0x0100
        /*0c02*/ 	.byte	0x06
	.zero		1


	//   ....[12]....
        /*0c04*/ 	.word	0x000005d0
        /*0c08*/ 	.word	0x000000ff
        /*0c0c*/ 	.word	0x00028c78
        /*0c10*/ 	.short	0x0100
        /*0c12*/ 	.byte	0x06
	.zero		1


	//   ....[13]....
        /*0c14*/ 	.word	0x000005e0
        /*0c18*/ 	.word	0x000000ff
        /*0c1c*/ 	.word	0x00028c88
        /*0c20*/ 	.short	0x0100
        /*0c22*/ 	.byte	0x06
	.zero		1


	//   ....[14]....
        /*0c24*/ 	.word	0x00000710
        /*0c28*/ 	.word	0x000000ff
        /*0c2c*/ 	.word	0x00028c90
        /*0c30*/ 	.short	0x0100
        /*0c32*/ 	.byte	0x08
	.zero		1


	//   ....[15]....
        /*0c34*/ 	.word	0x00000720
        /*0c38*/ 	.word	0x000000ff
        /*0c3c*/ 	.word	0x00028ca0
        /*0c40*/ 	.short	0x0100
        /*0c42*/ 	.byte	0x08
	.zero		1


	//   ....[16]....
        /*0c44*/ 	.word	0x00000730
        /*0c48*/ 	.word	0x000000ff
        /*0c4c*/ 	.word	0x00028c98
        /*0c50*/ 	.short	0x0100
        /*0c52*/ 	.byte	0x08
	.zero		1


	//   ....[17]....
        /*0c54*/ 	.word	0x00000740
        /*0c58*/ 	.word	0x000000ff
        /*0c5c*/ 	.word	0x00028ca8
        /*0c60*/ 	.short	0x0100
        /*0c62*/ 	.byte	0x08
	.zero		1


	//   ....[18]....
        /*0c64*/ 	.word	0x00000870
        /*0c68*/ 	.word	0x000000ff
        /*0c6c*/ 	.word	0x00028cb0
        /*0c70*/ 	.short	0x0100
        /*0c72*/ 	.byte	0x08
	.zero		1


	//   ....[19]....
        /*0c74*/ 	.word	0x00000880
        /*0c78*/ 	.word	0x000000ff
        /*0c7c*/ 	.word	0x00028cc0
        /*0c80*/ 	.short	0x0100
        /*0c82*/ 	.byte	0x08
	.zero		1


	//   ....[20]....
        /*0c84*/ 	.word	0x00000890
        /*0c88*/ 	.word	0x000000ff
        /*0c8c*/ 	.word	0x00028cb8
        /*0c90*/ 	.short	0x0100
        /*0c92*/ 	.byte	0x08
	.zero		1


	//   ....[21]....
        /*0c94*/ 	.word	0x000008a0
        /*0c98*/ 	.word	0x000000ff
        /*0c9c*/ 	.word	0x00028cc8
        /*0ca0*/ 	.short	0x0100
        /*0ca2*/ 	.byte	0x08
	.zero		1


	//   ....[22]....
        /*0ca4*/ 	.word	0x000034c0
        /*0ca8*/ 	.word	0x0000003d
        /*0cac*/ 	.word	0x00028c90
        /*0cb0*/ 	.short	0x010a
        /*0cb2*/ 	.byte	0x3f
	.zero		1


	//   ....[23]....
        /*0cb4*/ 	.word	0x00003f80
        /*0cb8*/ 	.word	0x0000003d
        /*0cbc*/ 	.word	0x00028c90
        /*0cc0*/ 	.short	0x010a
        /*0cc2*/ 	.byte	0x3f
	.zero		1


	//   ....[24]....
        /*0cc4*/ 	.word	0x00004820
        /*0cc8*/ 	.word	0x0000003d
        /*0ccc*/ 	.word	0x00028c90
        /*0cd0*/ 	.short	0x010a
        /*0cd2*/ 	.byte	0x3f
	.zero		1


	//   ....[25]....
        /*0cd4*/ 	.word	0x00004be0
        /*0cd8*/ 	.word	0x00000004
        /*0cdc*/ 	.word	0x00000000
        /*0ce0*/ 	.short	0x0101
        /*0ce2*/ 	.byte	0x3f
	.zero		1


	//   ....[26]....
        /*0ce4*/ 	.word	0x00004c20
        /*0ce8*/ 	.word	0x0000003d
        /*0cec*/ 	.word	0x00028cb0
        /*0cf0*/ 	.short	0x010a
        /*0cf2*/ 	.byte	0x3f
	.zero		1


	//   ....[27]....
        /*0cf4*/ 	.word	0x000055f0
        /*0cf8*/ 	.word	0x0000003d
        /*0cfc*/ 	.word	0x00000000
        /*0d00*/ 	.short	0x0101
        /*0d02*/ 	.byte	0x3f
	.zero		1


	//   ....[28]....
        /*0d04*/ 	.word	0x000062f0
        /*0d08*/ 	.word	0x0000000c
        /*0d0c*/ 	.word	0x00028c50
        /*0d10*/ 	.short	0x010a
        /*0d12*/ 	.byte	0x3f
	.zero		1


	//   ....[29]....
        /*0d14*/ 	.word	0x000066b0
        /*0d18*/ 	.word	0x0000000c
        /*0d1c*/ 	.word	0x00000000
        /*0d20*/ 	.short	0x0101
        /*0d22*/ 	.byte	0x3f
	.zero		1


	//   ....[30]....
        /*0d24*/ 	.word	0x00006fd0
        /*0d28*/ 	.word	0x00000015
        /*0d2c*/ 	.word	0x00028c50
        /*0d30*/ 	.short	0x010a
        /*0d32*/ 	.byte	0x3f
	.zero		1


	//   ....[31]....
        /*0d34*/ 	.word	0x00007020
        /*0d38*/ 	.word	0x00000015
        /*0d3c*/ 	.word	0x00028c50
        /*0d40*/ 	.short	0x010a
        /*0d42*/ 	.byte	0x3f
	.zero		1


	//   ....[32]....
        /*0d44*/ 	.word	0x00007310
        /*0d48*/ 	.word	0x00000015
        /*0d4c*/ 	.word	0x00000000
        /*0d50*/ 	.short	0x0101
        /*0d52*/ 	.byte	0x3f
	.zero		1


	//   ....[33]....
        /*0d54*/ 	.word	0x00008970
        /*0d58*/ 	.word	0x00000002
        /*0d5c*/ 	.word	0x00028c00
        /*0d60*/ 	.short	0x010a
        /*0d62*/ 	.byte	0x3f
	.zero		1


	//   ....[34]....
        /*0d64*/ 	.word	0x000089c0
        /*0d68*/ 	.word	0x00000002
        /*0d6c*/ 	.word	0x00028c00
        /*0d70*/ 	.short	0x010a
        /*0d72*/ 	.byte	0x3f
	.zero		1


	//   ....[35]....
        /*0d74*/ 	.word	0x00009470
        /*0d78*/ 	.word	0x00000002
        /*0d7c*/ 	.word	0x00028c00
        /*0d80*/ 	.short	0x010a
        /*0d82*/ 	.byte	0x3f
	.zero		1


	//   ....[36]....
        /*0d84*/ 	.word	0x0000a9e0
        /*0d88*/ 	.word	0x00000002
        /*0d8c*/ 	.word	0x00028c00
        /*0d90*/ 	.short	0x010a
        /*0d92*/ 	.byte	0x3f
	.zero		1


	//   ....[37]....
        /*0d94*/ 	.word	0x0000b980
        /*0d98*/ 	.word	0x0000000c
        /*0d9c*/ 	.word	0x00028c30
        /*0da0*/ 	.short	0x010a
        /*0da2*/ 	.byte	0x3f
	.zero		1


	//   ....[38]....
        /*0da4*/ 	.word	0x0000ba30
        /*0da8*/ 	.word	0x0000000c
        /*0dac*/ 	.word	0x00028c30
        /*0db0*/ 	.short	0x010a
        /*0db2*/ 	.byte	0x3f
	.zero		1


	//   ....[39]....
        /*0db4*/ 	.word	0x0000c160
        /*0db8*/ 	.word	0x0000002d
        /*0dbc*/ 	.word	0x00000000
        /*0dc0*/ 	.short	0x0101
        /*0dc2*/ 	.byte	0x3f
	.zero		1


	//   ....[40]....
        /*0dc4*/ 	.word	0x0000d910
        /*0dc8*/ 	.word	0x0000000c
        /*0dcc*/ 	.word	0x00028c50
        /*0dd0*/ 	.short	0x010a
        /*0dd2*/ 	.byte	0x3f
	.zero		1


	//   ....[41]....
        /*0dd4*/ 	.word	0x0000d9c0
        /*0dd8*/ 	.word	0x0000000c
        /*0ddc*/ 	.word	0x00028c50
        /*0de0*/ 	.short	0x010a
        /*0de2*/ 	.byte	0x3f
	.zero		1


	//   ....[42]....
        /*0de4*/ 	.word	0x0000dcb0
        /*0de8*/ 	.word	0x0000000c
        /*0dec*/ 	.word	0x00000000
        /*0df0*/ 	.short	0x0101
        /*0df2*/ 	.byte	0x3f
	.zero		1


	//   ....[43]....
        /*0df4*/ 	.word	0x0000dfc0
        /*0df8*/ 	.word	0x00000015
        /*0dfc*/ 	.word	0x00028c30
        /*0e00*/ 	.short	0x010a
        /*0e02*/ 	.byte	0x3f
	.zero		1


	//   ....[44]....
        /*0e04*/ 	.word	0x0000e030
        /*0e08*/ 	.word	0x00000015
        /*0e0c*/ 	.word	0x00028c30
        /*0e10*/ 	.short	0x010a
        /*0e12*/ 	.byte	0x3f
	.zero		1


	//   ....[45]....
        /*0e14*/ 	.word	0x0000e620
        /*0e18*/ 	.word	0x00000098
        /*0e1c*/ 	.word	0x00000000
        /*0e20*/ 	.short	0x0101
        /*0e22*/ 	.byte	0x3f
	.zero		1


	//   ....[46]....
        /*0e24*/ 	.word	0x00010630
        /*0e28*/ 	.word	0x00000015
        /*0e2c*/ 	.word	0x00028c50
        /*0e30*/ 	.short	0x010a
        /*0e32*/ 	.byte	0x3f
	.zero		1


	//   ....[47]....
        /*0e34*/ 	.word	0x00010680
        /*0e38*/ 	.word	0x00000015
        /*0e3c*/ 	.word	0x00028c50
        /*0e40*/ 	.short	0x010a
        /*0e42*/ 	.byte	0x3f
	.zero		1


	//   ....[48]....
        /*0e44*/ 	.word	0x000109a0
        /*0e48*/ 	.word	0x00000015
        /*0e4c*/ 	.word	0x00000000
        /*0e50*/ 	.short	0x0101
        /*0e52*/ 	.byte	0x3f
	.zero		1


	//   ....[49]....
        /*0e54*/ 	.word	0x00010da0
        /*0e58*/ 	.word	0x0000000c
        /*0e5c*/ 	.word	0x00028c30
        /*0e60*/ 	.short	0x010a
        /*0e62*/ 	.byte	0x3f
	.zero		1


	//   ....[50]....
        /*0e64*/ 	.word	0x00010e10
        /*0e68*/ 	.word	0x0000000c
        /*0e6c*/ 	.word	0x00028c30
        /*0e70*/ 	.short	0x010a
        /*0e72*/ 	.byte	0x3f
	.zero		1


	//   ....[51]....
        /*0e74*/ 	.word	0x000118b0
        /*0e78*/ 	.word	0x0000000f
        /*0e7c*/ 	.word	0x00000000
        /*0e80*/ 	.short	0x0101
        /*0e82*/ 	.byte	0x3f
	.zero		1


	//   ....[52]....
        /*0e84*/ 	.word	0x000127a0
        /*0e88*/ 	.word	0x0000000c
        /*0e8c*/ 	.word	0x00028c50
        /*0e90*/ 	.short	0x010a
        /*0e92*/ 	.byte	0x3f
	.zero		1


	//   ....[53]....
        /*0e94*/ 	.word	0x000127f0
        /*0e98*/ 	.word	0x0000000c
        /*0e9c*/ 	.word	0x00028c50
        /*0ea0*/ 	.short	0x010a
        /*0ea2*/ 	.byte	0x3f
	.zero		1


	//   ....[54]....
        /*0ea4*/ 	.word	0x00012af0
        /*0ea8*/ 	.word	0x0000000c
        /*0eac*/ 	.word	0x00000000
        /*0eb0*/ 	.short	0x0101
        /*0eb2*/ 	.byte	0x3f
	.zero		1


	//   ....[55]....
        /*0eb4*/ 	.word	0x00012c30
        /*0eb8*/ 	.word	0x00000015
        /*0ebc*/ 	.word	0x00028c30
        /*0ec0*/ 	.short	0x010a
        /*0ec2*/ 	.byte	0x3f
	.zero		1


	//   ....[56]....
        /*0ec4*/ 	.word	0x00012ca0
        /*0ec8*/ 	.word	0x00000015
        /*0ecc*/ 	.word	0x00028c30
        /*0ed0*/ 	.short	0x010a
        /*0ed2*/ 	.byte	0x3f
	.zero		1


	//   ....[57]....
        /*0ed4*/ 	.word	0x00013230
        /*0ed8*/ 	.word	0x00000098
        /*0edc*/ 	.word	0x00000000
        /*0ee0*/ 	.short	0x0101
        /*0ee2*/ 	.byte	0x3f
	.zero		1


	//   ....[58]....
        /*0ee4*/ 	.word	0x000150d0
        /*0ee8*/ 	.word	0x00000015
        /*0eec*/ 	.word	0x00028c50
        /*0ef0*/ 	.short	0x010a
        /*0ef2*/ 	.byte	0x3f
	.zero		1


	//   ....[59]....
        /*0ef4*/ 	.word	0x00015120
        /*0ef8*/ 	.word	0x00000015
        /*0efc*/ 	.word	0x00028c50
        /*0f00*/ 	.short	0x010a
        /*0f02*/ 	.byte	0x3f
	.zero		1


	//   ....[60]....
        /*0f04*/ 	.word	0x00015440
        /*0f08*/ 	.word	0x00000015
        /*0f0c*/ 	.word	0x00000000
        /*0f10*/ 	.short	0x0101
        /*0f12*/ 	.byte	0x3f
	.zero		1


	//   ....[61]....
        /*0f14*/ 	.word	0x00017d10
        /*0f18*/ 	.word	0x00000003
        /*0f1c*/ 	.word	0x00000000
        /*0f20*/ 	.short	0x0101
        /*0f22*/ 	.byte	0x3f
	.zero		1


	//   ....[62]....
        /*0f24*/ 	.word	0x00018a80
        /*0f28*/ 	.word	0x00000008
        /*0f2c*/ 	.word	0x00000000
        /*0f30*/ 	.short	0x0101
        /*0f32*/ 	.byte	0x3f
	.zero		1


	//   ....[63]....
        /*0f34*/ 	.word	0x0001cd60
        /*0f38*/ 	.word	0x00000012
        /*0f3c*/ 	.word	0x00028c20
        /*0f40*/ 	.short	0x010a
        /*0f42*/ 	.byte	0x3f
	.zero		1


	//   ....[64]....
        /*0f44*/ 	.word	0x0001cdf0
        /*0f48*/ 	.word	0x0000000b
        /*0f4c*/ 	.word	0x00028ca0
        /*0f50*/ 	.short	0x010a
        /*0f52*/ 	.byte	0x3f
	.zero		1


	//   ....[65]....
        /*0f54*/ 	.word	0x0001d040
        /*0f58*/ 	.word	0x0000000b
        /*0f5c*/ 	.word	0x00028cc0
        /*0f60*/ 	.short	0x010a
        /*0f62*/ 	.byte	0x3f
	.zero		1


	//   ....[66]....
        /*0f64*/ 	.word	0x0001da10
        /*0f68*/ 	.word	0x0000000b
        /*0f6c*/ 	.word	0x00028ca0
        /*0f70*/ 	.short	0x010a
        /*0f72*/ 	.byte	0x3f
	.zero		1


	//   ....[67]....
        /*0f74*/ 	.word	0x0001dc50
        /*0f78*/ 	.word	0x0000000b
        /*0f7c*/ 	.word	0x00028cc0
        /*0f80*/ 	.short	0x010a
        /*0f82*/ 	.byte	0x3f
	.zero		1


	//   ....[68]....
        /*0f84*/ 	.word	0x0001f8c0
        /*0f88*/ 	.word	0x00000019
        /*0f8c*/ 	.word	0x00028c40
        /*0f90*/ 	.short	0x010a
        /*0f92*/ 	.byte	0x3f
	.zero		1


	//   ....[69]....
        /*0f94*/ 	.word	0x0001fd40
        /*0f98*/ 	.word	0x00000019
        /*0f9c*/ 	.word	0x00028c30
        /*0fa0*/ 	.short	0x0107
        /*0fa2*/ 	.byte	0x3f
	.zero		1


	//   ....[70]....
        /*0fa4*/ 	.word	0x0001fe10
        /*0fa8*/ 	.word	0x00000019
        /*0fac*/ 	.word	0x00028c30
        /*0fb0*/ 	.short	0x0101
        /*0fb2*/ 	.byte	0x3f
	.zero		1


	//   ....[71]....
        /*0fb4*/ 	.word	0x000206e0
        /*0fb8*/ 	.word	0x00000012
        /*0fbc*/ 	.word	0x00028c00
        /*0fc0*/ 	.short	0x0107
        /*0fc2*/ 	.byte	0x3f
	.zero		1


	//   ....[72]....
        /*0fc4*/ 	.word	0x000207d0
        /*0fc8*/ 	.word	0x00000012
        /*0fcc*/ 	.word	0x00028c00
        /*0fd0*/ 	.short	0x0101
        /*0fd2*/ 	.byte	0x3f
	.zero		1


	//   ....[73]....
        /*0fd4*/ 	.word	0x000207f0
        /*0fd8*/ 	.word	0x00000012
        /*0fdc*/ 	.word	0x00028c20
        /*0fe0*/ 	.short	0x010a
        /*0fe2*/ 	.byte	0x3f
	.zero		1


	//   ....[74]....
        /*0fe4*/ 	.word	0x00020880
        /*0fe8*/ 	.word	0x00000019
        /*0fec*/ 	.word	0x00028c60
        /*0ff0*/ 	.short	0x010a
        /*0ff2*/ 	.byte	0x3f
	.zero		1


	//   ....[75]....
        /*0ff4*/ 	.word	0x00021190
        /*0ff8*/ 	.word	0x00000019
        /*0ffc*/ 	.word	0x00028c50
        /*1000*/ 	.short	0x0107
        /*1002*/ 	.byte	0x3f
	.zero		1


	//   ....[76]....
        /*1004*/ 	.word	0x00021260
        /*1008*/ 	.word	0x00000019
        /*100c*/ 	.word	0x00028c50
        /*1010*/ 	.short	0x0101
        /*1012*/ 	.byte	0x3f
	.zero		1


	//   ....[77]....
        /*1014*/ 	.word	0x000215f0
        /*1018*/ 	.word	0x00000006
        /*101c*/ 	.word	0x00028c40
        /*1020*/ 	.short	0x010a
        /*1022*/ 	.byte	0x3f
	.zero		1


	//   ....[78]....
        /*1024*/ 	.word	0x00021910
        /*1028*/ 	.word	0x00000006
        /*102c*/ 	.word	0x00028c30
        /*1030*/ 	.short	0x0107
        /*1032*/ 	.byte	0x3f
	.zero		1


	//   ....[79]....
        /*1034*/ 	.word	0x000219d0
        /*1038*/ 	.word	0x00000006
        /*103c*/ 	.word	0x00028c30
        /*1040*/ 	.short	0x0101
        /*1042*/ 	.byte	0x3f
	.zero		1


	//   ....[80]....
        /*1044*/ 	.word	0x00021a00
        /*1048*/ 	.word	0x00000006
        /*104c*/ 	.word	0x00028c60
        /*1050*/ 	.short	0x010a
        /*1052*/ 	.byte	0x3f
	.zero		1


	//   ....[81]....
        /*1054*/ 	.word	0x000220b0
        /*1058*/ 	.word	0x00000006
        /*105c*/ 	.word	0x00028c50
        /*1060*/ 	.short	0x0107
        /*1062*/ 	.byte	0x3f
	.zero		1


	//   ....[82]....
        /*1064*/ 	.word	0x00022170
        /*1068*/ 	.word	0x00000006
        /*106c*/ 	.word	0x00028c50
        /*1070*/ 	.short	0x0101
        /*1072*/ 	.byte	0x3f
	.zero		1


	//   ....[83]....
        /*1074*/ 	.word	0x00023400
        /*1078*/ 	.word	0x00000007
        /*107c*/ 	.word	0x00028c20
        /*1080*/ 	.short	0x010a
        /*1082*/ 	.byte	0x3f
	.zero		1


	//   ....[84]....
        /*1084*/ 	.word	0x00023570
        /*1088*/ 	.word	0x00000005
        /*108c*/ 	.word	0x00028c40
        /*1090*/ 	.short	0x010a
        /*1092*/ 	.byte	0x3f
	.zero		1


	//   ....[85]....
        /*1094*/ 	.word	0x00023610
        /*1098*/ 	.word	0x00000003
        /*109c*/ 	.word	0x00028c40
        /*10a0*/ 	.short	0x010a
        /*10a2*/ 	.byte	0x3f
	.zero		1


	//   ....[86]....
        /*10a4*/ 	.word	0x00023650
        /*10a8*/ 	.word	0x00000005
        /*10ac*/ 	.word	0x00028c60
        /*10b0*/ 	.short	0x010a
        /*10b2*/ 	.byte	0x3f
	.zero		1


	//   ....[87]....
        /*10b4*/ 	.word	0x00023690
        /*10b8*/ 	.word	0x00000003
        /*10bc*/ 	.word	0x00028c60
        /*10c0*/ 	.short	0x010a
        /*10c2*/ 	.byte	0x3f
	.zero		1


	//   ....[88]....
        /*10c4*/ 	.word	0x000236f0
        /*10c8*/ 	.word	0x0000003d
        /*10cc*/ 	.word	0x00028c90
        /*10d0*/ 	.short	0x010a
        /*10d2*/ 	.byte	0x3f
	.zero		1


	//   ....[89]....
        /*10d4*/ 	.word	0x00023870
        /*10d8*/ 	.word	0x0000003d
        /*10dc*/ 	.word	0x00028c90
        /*10e0*/ 	.short	0x010a
        /*10e2*/ 	.byte	0x3f
	.zero		1


	//   ....[90]....
        /*10e4*/ 	.word	0x000239f0
        /*10e8*/ 	.word	0x0000003d
        /*10ec*/ 	.word	0x00028c90
        /*10f0*/ 	.short	0x010a
        /*10f2*/ 	.byte	0x3f
	.zero		1


	//   ....[91]....
        /*10f4*/ 	.word	0x00023b50
        /*10f8*/ 	.word	0x0000003d
        /*10fc*/ 	.word	0x00028cb0
        /*1100*/ 	.short	0x010a
        /*1102*/ 	.byte	0x3f
	.zero		1


	//   ....[92]....
        /*1104*/ 	.word	0x00023ba0
        /*1108*/ 	.word	0x0000000c
        /*110c*/ 	.word	0x00028c50
        /*1110*/ 	.short	0x010a
        /*1112*/ 	.byte	0x3f
	.zero		1


	//   ....[93]....
        /*1114*/ 	.word	0x00023bf0
        /*1118*/ 	.word	0x00000015
        /*111c*/ 	.word	0x00028c50
        /*1120*/ 	.short	0x010a
        /*1122*/ 	.byte	0x3f
	.zero		1


	//   ....[94]....
        /*1124*/ 	.word	0x00023fe0
        /*1128*/ 	.word	0x00000002
        /*112c*/ 	.word	0x00028c00
        /*1130*/ 	.short	0x010a
        /*1132*/ 	.byte	0x3f
	.zero		1


	//   ....[95]....
        /*1134*/ 	.word	0x000245c0
        /*1138*/ 	.word	0x00000002
        /*113c*/ 	.word	0x00028c00
        /*1140*/ 	.short	0x010a
        /*1142*/ 	.byte	0x3f
	.zero		1


	//   ....[96]....
        /*1144*/ 	.word	0x00024610
        /*1148*/ 	.word	0x0000000c
        /*114c*/ 	.word	0x00028c30
        /*1150*/ 	.short	0x010a
        /*1152*/ 	.byte	0x3f
	.zero		1


	//   ....[97]....
        /*1154*/ 	.word	0x00024660
        /*1158*/ 	.word	0x0000000c
        /*115c*/ 	.word	0x00028c50
        /*1160*/ 	.short	0x010a
        /*1162*/ 	.byte	0x3f
	.zero		1


	//   ....[98]....
        /*1164*/ 	.word	0x000246b0
        /*1168*/ 	.word	0x00000015
        /*116c*/ 	.word	0x00028c30
        /*1170*/ 	.short	0x010a
        /*1172*/ 	.byte	0x3f
	.zero		1


	//   ....[99]....
        /*1174*/ 	.word	0x00024700
        /*1178*/ 	.word	0x00000015
        /*117c*/ 	.word	0x00028c50
        /*1180*/ 	.short	0x010a
        /*1182*/ 	.byte	0x3f
	.zero		1


	//   ....[100]....
        /*1184*/ 	.word	0x00024750
        /*1188*/ 	.word	0x0000000c
        /*118c*/ 	.word	0x00028c30
        /*1190*/ 	.short	0x010a
        /*1192*/ 	.byte	0x3f
	.zero		1


	//   ....[101]....
        /*1194*/ 	.word	0x000247a0
        /*1198*/ 	.word	0x0000000c
        /*119c*/ 	.word	0x00028c50
        /*11a0*/ 	.short	0x010a
        /*11a2*/ 	.byte	0x3f
	.zero		1


	//   ....[102]....
        /*11a4*/ 	.word	0x000247f0
        /*11a8*/ 	.word	0x00000015
        /*11ac*/ 	.word	0x00028c30
        /*11b0*/ 	.short	0x010a
        /*11b2*/ 	.byte	0x3f
	.zero		1


	//   ....[103]....
        /*11b4*/ 	.word	0x00024840
        /*11b8*/ 	.word	0x00000015
        /*11bc*/ 	.word	0x00028c50
        /*11c0*/ 	.short	0x010a
        /*11c2*/ 	.byte	0x3f
	.zero		1


	//   ....[104]....
        /*11c4*/ 	.word	0x000249d0
        /*11c8*/ 	.word	0x00000012
        /*11cc*/ 	.word	0x00028c20
        /*11d0*/ 	.short	0x010a
        /*11d2*/ 	.byte	0x3f
	.zero		1


	//   ....[105]....
        /*11d4*/ 	.word	0x00024a20
        /*11d8*/ 	.word	0x0000000b
        /*11dc*/ 	.word	0x00028ca0
        /*11e0*/ 	.short	0x010a
        /*11e2*/ 	.byte	0x3f
	.zero		1


	//   ....[106]....
        /*11e4*/ 	.word	0x00024a70
        /*11e8*/ 	.word	0x0000000b
        /*11ec*/ 	.word	0x00028cc0
        /*11f0*/ 	.short	0x010a
        /*11f2*/ 	.byte	0x3f
	.zero		1


	//   ....[107]....
        /*11f4*/ 	.word	0x00024ac0
        /*11f8*/ 	.word	0x0000000b
        /*11fc*/ 	.word	0x00028ca0
        /*1200*/ 	.short	0x010a
        /*1202*/ 	.byte	0x3f
	.zero		1


	//   ....[108]....
        /*1204*/ 	.word	0x00024b10
        /*1208*/ 	.word	0x0000000b
        /*120c*/ 	.word	0x00028cc0
        /*1210*/ 	.short	0x010a
        /*1212*/ 	.byte	0x3f
	.zero		1


	//   ....[109]....
        /*1214*/ 	.word	0x00024c30
        /*1218*/ 	.word	0x00000019
        /*121c*/ 	.word	0x00028c40
        /*1220*/ 	.short	0x010a
        /*1222*/ 	.byte	0x3f
	.zero		1


	//   ....[110]....
        /*1224*/ 	.word	0x000256d0
        /*1228*/ 	.word	0x00000012
        /*122c*/ 	.word	0x00028c20
        /*1230*/ 	.short	0x010a
        /*1232*/ 	.byte	0x3f
	.zero		1


	//   ....[111]....
        /*1234*/ 	.word	0x00025720
        /*1238*/ 	.word	0x00000019
        /*123c*/ 	.word	0x00028c60
        /*1240*/ 	.short	0x010a
        /*1242*/ 	.byte	0x3f
	.zero		1


	//   ....[112]....
        /*1244*/ 	.word	0x00026020
        /*1248*/ 	.word	0x00000006
        /*124c*/ 	.word	0x00028c40
        /*1250*/ 	.short	0x010a
        /*1252*/ 	.byte	0x3f
	.zero		1


	//   ....[113]....
        /*1254*/ 	.word	0x000264e0
        /*1258*/ 	.word	0x00000006
        /*125c*/ 	.word	0x00028c60
        /*1260*/ 	.short	0x010a
        /*1262*/ 	.byte	0x3f
	.zero		1


	//   ....[114]....
        /*1264*/ 	.word	0x00027680
        /*1268*/ 	.word	0x00000007
        /*126c*/ 	.word	0x00028c20
        /*1270*/ 	.short	0x010a
        /*1272*/ 	.byte	0x3f
	.zero		1


	//   ....[115]....
        /*1274*/ 	.word	0x00027820
        /*1278*/ 	.word	0x00000005
        /*127c*/ 	.word	0x00028c40
        /*1280*/ 	.short	0x010a
        /*1282*/ 	.byte	0x3f
	.zero		1


	//   ....[116]....
        /*1284*/ 	.word	0x00027870
        /*1288*/ 	.word	0x00000003
        /*128c*/ 	.word	0x00028c40
        /*1290*/ 	.short	0x010a
        /*1292*/ 	.byte	0x3f
	.zero		1


	//   ....[117]....
        /*1294*/ 	.word	0x000278c0
        /*1298*/ 	.word	0x00000005
        /*129c*/ 	.word	0x00028c60
        /*12a0*/ 	.short	0x010a
        /*12a2*/ 	.byte	0x3f
	.zero		1


	//----- nvinfo : EIATTR_NUM_MBARRIERS
	.align		4
.L_854:
        /*12a4*/ 	.byte	0x03, 0x38
        /*12a6*/ 	.short	0x0016


	//----- nvinfo : EIATTR_EXIT_INSTR_OFFSETS
	.align		4
        /*12a8*/ 	.byte	0x04, 0x1c
        /*12aa*/ 	.short	(.L_856 - .L_855)


	//   ....[0]....
.L_855:
        /*12ac*/ 	.word	0x000236e0


	//----- nvinfo : EIATTR_MAX_THREADS
	.align		4
.L_856:
        /*12b0*/ 	.byte	0x04, 0x05
        /*12b2*/ 	.short	(.L_858 - .L_857)
.L_857:
        /*12b4*/ 	.word	0x00000180
        /*12b8*/ 	.word	0x00000001
        /*12bc*/ 	.word	0x00000001


	//----- nvinfo : EIATTR_CRS_STACK_SIZE
	.align		4
.L_858:
        /*12c0*/ 	.byte	0x04, 0x1e
        /*12c2*/ 	.short	(.L_860 - .L_859)
.L_859:
        /*12c4*/ 	.word	0x00000000


	//----- nvinfo : EIATTR_CBANK_PARAM_SIZE
	.align		4
.L_860:
        /*12c8*/ 	.byte	0x03, 0x19
        /*12ca*/ 	.short	0x0af0


	//----- nvinfo : EIATTR_PARAM_CBANK
	.align		4
        /*12cc*/ 	.byte	0x04, 0x0a
        /*12ce*/ 	.short	(.L_862 - .L_861)
	.align		4
.L_861:
        /*12d0*/ 	.word	index@(.nv.constant0._ZN7cutlass13device_kernelIN5flash11enable_sm90INS1_16FlashAttnFwdSm90INS1_25CollectiveMainloopFwdSm90ILi2EN4cute5tupleIJNS5_1CILi1EEES8_S8_EEENS6_IJNS7_ILi64EEESA_SA_EEELi512ENS_10bfloat16_tEfNS_4arch4Sm90ELb0ELb1ELb1ELb1ELb1ELb1ELb0ELb0ELb0ELb1ELb1ELb0EEENS1_21CollectiveEpilogueFwdINS6_IJSA_NS7_ILi512EEESA_EEES9_SC_SE_Li256ELb1ELb1ELb1ELb0EEENS1_36VarlenDynamicPersistentTileSchedulerILi64ELi64ELi256ELi128ELb1ELb1ELb1ELb1ELb0ELb1EEEEEEEEEvNT_6ParamsE)
        /*12d4*/ 	.short	0x0210
        /*12d6*/ 	.short	0x0af0


	//----- nvinfo : EIATTR_SW_WAR
	.align		4
.L_862:
        /*12d8*/ 	.byte	0x04, 0x36
        /*12da*/ 	.short	(.L_864 - .L_863)
.L_863:
        /*12dc*/ 	.word	0x00000008
.L_864:


//--------------------- .nv.info._ZN7cutlass13device_kernelIN5flash11enable_sm90INS1_16FlashAttnFwdSm90INS1_25CollectiveMainloopFwdSm90ILi2EN4cute5tupleIJNS5_1CILi1EEES8_S8_EEENS6_IJNS7_ILi64EEESA_SA_EEELi512ENS_10bfloat16_tEfNS_4arch4Sm90ELb0ELb1ELb1ELb1ELb1ELb0ELb1ELb0ELb0ELb1ELb1ELb0EEENS1_21CollectiveEpilogueFwdINS6_IJSA_NS7_ILi512EEESA_EEES9_SC_SE_Li256ELb1ELb1ELb1ELb0EEENS1_36VarlenDynamicPersistentTileSchedulerILi64ELi64ELi256ELi128ELb1ELb1ELb1ELb1ELb0ELb1EEEEEEEEEvNT_6ParamsE --------------------------
	.section	.nv.info._ZN7cutlass13device_kernelIN5flash11enable_sm90INS1_16FlashAttnFwdSm90INS1_25CollectiveMainloopFwdSm90ILi2EN4cute5tupleIJNS5_1CILi1EEES8_S8_EEENS6_IJNS7_ILi64EEESA_SA_EEELi512ENS_10bfloat16_tEfNS_4arch4Sm90ELb0ELb1ELb1ELb1ELb1ELb0ELb1ELb0ELb0ELb1ELb1ELb0EEENS1_21CollectiveEpilogueFwdINS6_IJSA_NS7_ILi512EEESA_EEES9_SC_SE_Li256ELb1ELb1ELb1ELb0EEENS1_36VarlenDynamicPersistentTileSchedulerILi64ELi64ELi256ELi128ELb1ELb1ELb1ELb1ELb0ELb1EEEEEEEEEvNT_6ParamsE,"",@"SHT_CUDA_INFO"
	.sectionflags	@""
	.align	4


	//----- nvinfo : EIATTR_CUDA_API_VERSION
	.align		4
        /*0000*/ 	.byte	0x04, 0x37
        /*0002*/ 	.short	(.L_866 - .L_865)
.L_865:
        /*0004*/ 	.word	0x00000082


	//----- nvinfo : EIATTR_KPARAM_INFO
	.align		4
.L_866:
        /*0008*/ 	.byte	0x04, 0x17
        /*000a*/ 	.short	(.L_868 - .L_867)
.L_867:
        /*000c*/ 	.word	0x00000000
        /*0010*/ 	.short	0x0000
        /*0012*/ 	.short	0x0070
        /*0014*/ 	.byte	0x00, 0xf0, 0x01, 0x2e


	//----- nvinfo : EIATTR_SPARSE_MMA_MASK
	.align		4
.L_868:
        /*0018*/ 	.byte	0x03, 0x50
        /*001a*/ 	.short	0x0000


	//----- nvinfo : EIATTR_MAXREG_COUNT
	.align		4
        /*001c*/ 	.byte	0x03, 0x1b
        /*001e*/ 	.short	0x00a8


	//----- nvinfo : EIATTR_NUM_BARRIERS
	.align		4
        /*0020*/ 	.byte	0x02, 0x4c
        /*0022*/ 	.byte	0x10
	.zero		1


	//----- nvinfo : EIATTR_EXTERNS
	.align		4
        /*0024*/ 	.byte	0x04, 0x0f
        /*0026*/ 	.short	(.L_870 - .L_869)


	//   ....[0]....
	.align		4
.L_869:
        /*0028*/ 	.word	index@(__assertfail)


	//----- nvinfo : EIATTR_ANNOTATIONS
	.align		4
.L_870:
        /*002c*/ 	.byte	0x04, 0x55
        /*002e*/ 	.short	(.L_872 - .L_871)


	//   ....[0]....
.L_871:
        /* <DEDUP_REMOVED lines=24> */


	//----- nvinfo : EIATTR_MERCURY_ISA_VERSION
	.align		4
.L_872:
        /*01a0*/ 	.byte	0x03, 0x5f
        /*01a2*/ 	.short	0x0101


	//----- nvinfo : EIATTR_UNUSED_LOAD_BYTE_OFFSET
	.align		4
        /*01a4*/ 	.byte	0x04, 0x44
        /*01a6*/ 	.short	(.L_874 - .L_873)


	//   ....[0]....
.L_873:
        /*01a8*/ 	.word	0x00000a00
        /*01ac*/ 	.word	0x0000fff0


	//   ....[1]....
        /*01b0*/ 	.word	0x00022d70
        /*01b4*/ 	.word	0x0000fff0


	//----- nvinfo : EIATTR_INT_WARP_WIDE_INSTR_OFFSETS
	.align		4
.L_874:
        /*01b8*/ 	.byte	0x04, 0x31
        /*01ba*/ 	.short	(.L_876 - .L_875)


	//   ....[0]....
.L_875:
        /*01bc*/ 	.word	0x000000c0


	//   ....[1]....
        /*01c0*/ 	.word	0x000000d0


	//   ....[2]....
        /*01c4*/ 	.word	0x000000e0


	//   ....[3]....
        /*01c8*/ 	.word	0x00000180


	//   ....[4]....
        /*01cc*/ 	.word	0x00029950


	//   ....[5]....
        /*01d0*/ 	.word	0x000299e0


	//   ....[6]....
        /*01d4*/ 	.word	0x0002dbe0


	//   ....[7]....
        /*01d8*/ 	.word	0x0002dc70


	//----- nvinfo : EIATTR_COOP_GROUP_MASK_REGIDS
	.align		4
.L_876:
        /*01dc*/ 	.byte	0x04, 0x29
        /*01de*/ 	.short	(.L_878 - .L_877)


	//   ....[0]....
.L_877:
        /*01e0*/ 	.word	0xffffffff


	//   ....[1]....
        /*01e4*/ 	.word	0xffffffff


	//   ....[2]....
        /*01e8*/ 	.word	0xffffffff


	//   ....[3]....
        /*01ec*/ 	.word	0xffffffff


	//   ....[4]....
        /*01f0*/ 	.word	0xffffffff


	//   ....[5]....
        /*01f4*/ 	.word	0xffffffff


	//   ....[6]....
        /*01f8*/ 	.word	0xffffffff


	//   ....[7]....
        /*01fc*/ 	.word	0xffffffff


	//   ....[8]....
        /*0200*/ 	.word	0xffffffff


	//   ....[9]....
        /*0204*/ 	.word	0xffffffff


	//   ....[10]....
        /*0208*/ 	.word	0xffffffff


	//   ....[11]....
        /*020c*/ 	.word	0xffffffff


	//   ....[12]....
        /*0210*/ 	.word	0xffffffff


	//   ....[13]....
        /*0214*/ 	.word	0xffffffff


	//   ....[14]....
        /*0218*/ 	.word	0xffffffff


	//   ....[15]....
        /*021c*/ 	.word	0xffffffff


	//   ....[16]....
        /*0220*/ 	.word	0xffffffff


	//   ....[17]....
        /*0224*/ 	.word	0xffffffff


	//   ....[18]....
        /*0228*/ 	.word	0xffffffff


	//   ....[19]....
        /*022c*/ 	.word	0xffffffff


	//   ....[20]....
        /*0230*/ 	.word	0xffffffff


	//   ....[21]....
        /*0234*/ 	.word	0xffffffff


	//   ....[22]....
        /*0238*/ 	.word	0xffffffff


	//   ....[23]....
        /*023c*/ 	.word	0xffffffff


	//   ....[24]....
        /*0240*/ 	.word	0xffffffff


	//   ....[25]....
        /*0244*/ 	.word	0xffffffff


	//   ....[26]....
        /*0248*/ 	.word	0xffffffff


	//   ....[27]....
        /*024c*/ 	.word	0xffffffff


	//   ....[28]....
        /*0250*/ 	.word	0xffffffff


	//   ....[29]....
        /*0254*/ 	.word	0xffffffff


	//   ....[30]....
        /*0258*/ 	.word	0xffffffff


	//   ....[31]....
        /*025c*/ 	.word	0xffffffff


	//   ....[32]....
        /*0260*/ 	.word	0xffffffff


	//   ....[33]....
        /*0264*/ 	.word	0xffffffff


	//   ....[34]....
        /*0268*/ 	.word	0xffffffff


	//   ....[35]....
        /*026c*/ 	.word	0xffffffff


	//   ....[36]....
        /*0270*/ 	.word	0xffffffff


	//   ....[37]....
        /*0274*/ 	.word	0xffffffff


	//   ....[38]....
        /*0278*/ 	.word	0xffffffff


	//   ....[39]....
        /*027c*/ 	.word	0xffffffff


	//   ....[40]....
        /*0280*/ 	.word	0xffffffff


	//   ....[41]....
        /*0284*/ 	.word	0xffffffff


	//   ....[42]....
        /*0288*/ 	.word	0xffffffff


	//   ....[43]....
        /*028c*/ 	.word	0xffffffff


	//   ....[44]....
        /*0290*/ 	.word	0xffffffff


	//   ....[45]....
        /*0294*/ 	.word	0xffffffff


	//   ....[46]....
        /*0298*/ 	.word	0xffffffff


	//   ....[47]....
        /*029c*/ 	.word	0xffffffff


	//   ....[48]....
        /*02a0*/ 	.word	0xffffffff


	//   ....[49]....
        /*02a4*/ 	.word	0xffffffff


	//   ....[50]....
        /*02a8*/ 	.word	0xffffffff


	//   ....[51]....
        /*02ac*/ 	.word	0xffffffff


	//   ....[52]....
        /*02b0*/ 	.word	0xffffffff


	//   ....[53]....
        /*02b4*/ 	.word	0xffffffff


	//   ....[54]....
        /*02b8*/ 	.word	0xffffffff


	//   ....[55]....
        /*02bc*/ 	.word	0xffffffff


	//   ....[56]....
        /*02c0*/ 	.word	0xffffffff


	//   ....[57]....
        /*02c4*/ 	.word	0xffffffff


	//   ....[58]....
        /*02c8*/ 	.word	0xffffffff


	//   ....[59]....
        /*02cc*/ 	.word	0xffffffff


	//   ....[60]....
        /*02d0*/ 	.word	0xffffffff


	//   ....[61]....
        /*02d4*/ 	.word	0xffffffff


	//   ....[62]....
        /*02d8*/ 	.word	0xffffffff


	//   ....[63]....
        /*02dc*/ 	.word	0xffffffff


	//   ....[64]....
        /*02e0*/ 	.word	0xffffffff


	//   ....[65]....
        /*02e4*/ 	.word	0xffffffff


	//   ....[66]....
        /*02e8*/ 	.word	0xffffffff


	//   ....[67]....
        /*02ec*/ 	.word	0xffffffff


	//   ....[68]....
        /*02f0*/ 	.word	0xffffffff


	//   ....[69]....
        /*02f4*/ 	.word	0xffffffff


	//   ....[70]....
        /*02f8*/ 	.word	0xffffffff


	//   ....[71]....
        /*02fc*/ 	.word	0xffffffff


	//   ....[72]....
        /*0300*/ 	.word	0xffffffff


	//   ....[73]....
        /*0304*/ 	.word	0xffffffff


	//   ....[74]....
        /*0308*/ 	.word	0xffffffff


	//   ....[75]....
        /*030c*/ 	.word	0xffffffff


	//   ....[76]....
        /*0310*/ 	.word	0xffffffff


	//   ....[77]....
        /*0314*/ 	.word	0xffffffff


	//   ....[78]....
        /*0318*/ 	.word	0xffffffff


	//   ....[79]....
        /*031c*/ 	.word	0xffffffff


	//   ....[80]....
        /*0320*/ 	.word	0xffffffff


	//   ....[81]....
        /*0324*/ 	.word	0xffffffff


	//   ....[82]....
        /*0328*/ 	.word	0xffffffff


	//   ....[83]....
        /*032c*/ 	.word	0xffffffff


	//   ....[84]....
        /*0330*/ 	.word	0xffffffff


	//   ....[85]....
        /*0334*/ 	.word	0xffffffff


	//   ....[86]....
        /*0338*/ 	.word	0xffffffff


	//   ....[87]....
        /*033c*/ 	.word	0xffffffff


	//   ....[88]....
        /*0340*/ 	.word	0xffffffff


	//   ....[89]....
        /*0344*/ 	.word	0xffffffff


	//   ....[90]....
        /*0348*/ 	.word	0xffffffff


	//   ....[91]....
        /*034c*/ 	.word	0xffffffff


	//   ....[92]....
        /*0350*/ 	.word	0xffffffff


	//   ....[93]....
        /*0354*/ 	.word	0xffffffff


	//   ....[94]....
        /*0358*/ 	.word	0xffffffff


	//   ....[95]....
        /*035c*/ 	.word	0xffffffff


	//   ....[96]....
        /*0360*/ 	.word	0xffffffff


	//   ....[97]....
        /*0364*/ 	.word	0xffffffff


	//   ....[98]....
        /*0368*/ 	.word	0xffffffff


	//   ....[99]....
        /*036c*/ 	.word	0xffffffff


	//   ....[100]....
        /*0370*/ 	.word	0xffffffff


	//   ....[101]....
        /*0374*/ 	.word	0xffffffff


	//   ....[102]....
        /*0378*/ 	.word	0xffffffff


	//   ....[103]....
        /*037c*/ 	.word	0xffffffff


	//   ....[104]....
        /*0380*/ 	.word	0xffffffff


	//   ....[105]....
        /*0384*/ 	.word	0xffffffff


	//   ....[106]....
        /*0388*/ 	.word	0xffffffff


	//   ....[107]....
        /*038c*/ 	.word	0xffffffff


	//   ....[108]....
        /*0390*/ 	.word	0xffffffff


	//   ....[109]....
        /*0394*/ 	.word	0xffffffff


	//   ....[110]....
        /*0398*/ 	.word	0xffffffff


	//   ....[111]....
        /*039c*/ 	.word	0xffffffff


	//   ....[112]....
        /*03a0*/ 	.word	0xffffffff


	//   ....[113]....
        /*03a4*/ 	.word	0xffffffff


	//   ....[114]....
        /*03a8*/ 	.word	0xffffffff


	//   ....[115]....
        /*03ac*/ 	.word	0xffffffff


	//   ....[116]....
        /*03b0*/ 	.word	0xffffffff


	//   ....[117]....
        /*03b4*/ 	.word	0xffffffff


	//   ....[118]....
        /*03b8*/ 	.word	0xffffffff


	//   ....[119]....
        /*03bc*/ 	.word	0xffffffff


	//   ....[120]....
        /*03c0*/ 	.word	0xffffffff


	//   ....[121]....
        /*03c4*/ 	.word	0xffffffff


	//   ....[122]....
        /*03c8*/ 	.word	0xffffffff


	//   ....[123]....
        /*03cc*/ 	.word	0xffffffff


	//   ....[124]....
        /*03d0*/ 	.word	0xffffffff


	//   ....[125]....
        /*03d4*/ 	.word	0xffffffff


	//   ....[126]....
        /*03d8*/ 	.word	0xffffffff


	//   ....[127]....
        /*03dc*/ 	.word	0xffffffff


	//   ....[128]....
        /*03e0*/ 	.word	0xffffffff


	//   ....[129]....
        /*03e4*/ 	.word	0xffffffff


	//   ....[130]....
        /*03e8*/ 	.word	0xffffffff


	//   ....[131]....
        /*03ec*/ 	.word	0xffffffff


	//   ....[132]....
        /*03f0*/ 	.word	0xffffffff


	//   ....[133]....
        /*03f4*/ 	.word	0xffffffff


	//   ....[134]....
        /*03f8*/ 	.word	0xffffffff


	//   ....[135]....
        /*03fc*/ 	.word	0x0500000f


	//   ....[136]....
        /*0400*/ 	.word	0x0500000f


	//   ....[137]....
        /*0404*/ 	.word	0x0500000f


	//   ....[138]....
        /*0408*/ 	.word	0x0500000f


	//   ....[139]....
        /*040c*/ 	.word	0x0500000f


	//   ....[140]....
        /*0410*/ 	.word	0x0500000f


	//   ....[141]....
        /*0414*/ 	.word	0x0500000f


	//   ....[142]....
        /*0418*/ 	.word	0x0500000f


	//   ....[143]....
        /*041c*/ 	.word	0x0500000f


	//   ....[144]....
        /*0420*/ 	.word	0x0500000f


	//   ....[145]....
        /*0424*/ 	.word	0x0500000f


	//   ....[146]....
        /*0428*/ 	.word	0x0500000f


	//   ....[147]....
        /*042c*/ 	.word	0x0500000f


	//   ....[148]....
        /*0430*/ 	.word	0x0500000f


	//   ....[149]....
        /*0434*/ 	.word	0x0500000f


	//   ....[150]....
        /*0438*/ 	.word	0x0500000f


	//   ....[151]....
        /*043c*/ 	.word	0x0500000f


	//   ....[152]....
        /*0440*/ 	.word	0x0500000f


	//   ....[153]....
        /*0444*/ 	.word	0x0500000f


	//   ....[154]....
        /*0448*/ 	.word	0x0500000f


	//   ....[155]....
        /*044c*/ 	.word	0x0500000f


	//   ....[156]....
        /*0450*/ 	.word	0x0500000f


	//   ....[157]....
        /*0454*/ 	.word	0x0500000f


	//   ....[158]....
        /*0458*/ 	.word	0x0500000f


	//   ....[159]....
        /*045c*/ 	.word	0x0500000f


	//   ....[160]....
        /*0460*/ 	.word	0x0500000f


	//   ....[161]....
        /*0464*/ 	.word	0x0500000f


	//   ....[162]....
        /*0468*/ 	.word	0x0500000f


	//   ....[163]....
        /*046c*/ 	.word	0x0500000f


	//   ....[164]....
        /*0470*/ 	.word	0x0500000f


	//   ....[165]....
        /*0474*/ 	.word	0x0500000f


	//   ....[166]....
        /*0478*/ 	.word	0x0500000f


	//   ....[167]....
        /*047c*/ 	.word	0x0500000f


	//   ....[168]....
        /*0480*/ 	.word	0x0500000f


	//   ....[169]....
        /*0484*/ 	.word	0x0500000f


	//   ....[170]....
        /*0488*/ 	.word	0x0500000f


	//   ....[171]....
        /*048c*/ 	.word	0x0500000f


	//   ....[172]....
        /*0490*/ 	.word	0x0500000f


	//   ....[173]....
        /*0494*/ 	.word	0x0500000f


	//   ....[174]....
        /*0498*/ 	.word	0x0500000f


	//   ....[175]....
        /*049c*/ 	.word	0x0500000f


	//   ....[176]....
        /*04a0*/ 	.word	0x0500000f


	//   ....[177]....
        /*04a4*/ 	.word	0x0500000f


	//   ....[178]....
        /*04a8*/ 	.word	0x0500000f


	//   ....[179]....
        /*04ac*/ 	.word	0x0500000f


	//   ....[180]....
        /*04b0*/ 	.word	0x0500000f


	//   ....[181]....
        /*04b4*/ 	.word	0x0500000f


	//   ....[182]....
        /*04b8*/ 	.word	0x0500000f


	//   ....[183]....
        /*04bc*/ 	.word	0x0500000f


	//   ....[184]....
        /*04c0*/ 	.word	0x0500000f


	//   ....[185]....
        /*04c4*/ 	.word	0x0500000f


	//   ....[186]....
        /*04c8*/ 	.word	0x0500000f


	//   ....[187]....
        /*04cc*/ 	.word	0x0500000f


	//   ....[188]....
        /*04d0*/ 	.word	0x0500000f


	//   ....[189]....
        /*04d4*/ 	.word	0x0500000f


	//   ....[190]....
        /*04d8*/ 	.word	0x0500000f


	//   ....[191]....
        /*04dc*/ 	.word	0x0500000f


	//   ....[192]....
        /*04e0*/ 	.word	0x0500000f


	//   ....[193]....
        /*04e4*/ 	.word	0x0500000f


	//   ....[194]....
        /*04e8*/ 	.word	0x0500000f


	//   ....[195]....
        /*04ec*/ 	.word	0x0500000f


	//   ....[196]....
        /*04f0*/ 	.word	0x0500000f


	//   ....[197]....
        /*04f4*/ 	.word	0x0500000f


	//   ....[198]....
        /*04f8*/ 	.word	0x0500000f


	//   ....[199]....
        /*04fc*/ 	.word	0x0500000f


	//   ....[200]....
        /*0500*/ 	.word	0x0500000f


	//   ....[201]....
        /*0504*/ 	.word	0x0500000f


	//   ....[202]....
        /*0508*/ 	.word	0x0500000f


	//   ....[203]....
        /*050c*/ 	.word	0xffffffff


	//   ....[204]....
        /*0510*/ 	.word	0xffffffff


	//   ....[205]....
        /*0514*/ 	.word	0xffffffff


	//   ....[206]....
        /*0518*/ 	.word	0xffffffff


	//   ....[207]....
        /*051c*/ 	.word	0xffffffff


	//   ....[208]....
        /*0520*/ 	.word	0xffffffff


	//   ....[209]....
        /*0524*/ 	.word	0xffffffff


	//   ....[210]....
        /*0528*/ 	.word	0xffffffff


	//----- nvinfo : EIATTR_COOP_GROUP_INSTR_OFFSETS
	.align		4
.L_878:
        /*052c*/ 	.byte	0x04, 0x28
        /*052e*/ 	.short	(.L_880 - .L_879)


	//   ....[0]....
.L_879:
        /*0530*/ 	.word	0x00000080


	//   ....[1]....
        /*0534*/ 	.word	0x00000090


	//   ....[2]....
        /*0538*/ 	.word	0x000002b0


	//   ....[3]....
        /*053c*/ 	.word	0x00000410


	//   ....[4]....
        /*0540*/ 	.word	0x00000530


	//   ....[5]....
        /*0544*/ 	.word	0x00000690


	//   ....[6]....
        /*0548*/ 	.word	0x00002920


	//   ....[7]....
        /*054c*/ 	.word	0x0000a880


	//   ....[8]....
        /*0550*/ 	.word	0x0000c9b0


	//   ....[9]....
        /*0554*/ 	.word	0x0000dd60


	//   ....[10]....
        /*0558*/ 	.word	0x0000e200


	//   ....[11]....
        /*055c*/ 	.word	0x0000ecd0


	//   ....[12]....
        /*0560*/ 	.word	0x0000eeb0


	//   ....[13]....
        /*0564*/ 	.word	0x0000f390


	//   ....[14]....
        /*0568*/ 	.word	0x0000f3b0


	//   ....[15]....
        /*056c*/ 	.word	0x000120b0


	//   ....[16]....
        /*0570*/ 	.word	0x00013a40


	//   ....[17]....
        /*0574*/ 	.word	0x00015040


	//   ....[18]....
        /*0578*/ 	.word	0x00015080


	//   ....[19]....
        /*057c*/ 	.word	0x000150d0


	//   ....[20]....
        /*0580*/ 	.word	0x000150f0


	//   ....[21]....
        /*0584*/ 	.word	0x00019780


	//   ....[22]....
        /*0588*/ 	.word	0x0001ab80


	//   ....[23]....
        /*058c*/ 	.word	0x0001bee0


	//   ....[24]....
        /*0590*/ 	.word	0x0001c3f0


	//   ....[25]....
        /*0594*/ 	.word	0x0001cf50


	//   ....[26]....
        /*0598*/ 	.word	0x0001cfa0


	//   ....[27]....
        /*059c*/ 	.word	0x0001cff0


	//   ....[28]....
        /*05a0*/ 	.word	0x0001d010


	//   ....[29]....
        /*05a4*/ 	.word	0x00021720


	//   ....[30]....
        /*05a8*/ 	.word	0x000218b0


	//   ....[31]....
        /*05ac*/ 	.word	0x000218d0


	//   ....[32]....
        /*05b0*/ 	.word	0x00021910


	//   ....[33]....
        /*05b4*/ 	.word	0x00021930


	//   ....[34]....
        /*05b8*/ 	.word	0x00023cb0


	//   ....[35]....
        /*05bc*/ 	.word	0x00024130


	//   ....[36]....
        /*05c0*/ 	.word	0x00024140


	//   ....[37]....
        /*05c4*/ 	.word	0x00024150


	//   ....[38]....
        /*05c8*/ 	.word	0x00024160


	//   ....[39]....
        /*05cc*/ 	.word	0x00024df0


	//   ....[40]....
        /*05d0*/ 	.word	0x00024e20


	//   ....[41]....
        /*05d4*/ 	.word	0x00025060


	//   ....[42]....
        /*05d8*/ 	.word	0x00025080


	//   ....[43]....
        /*05dc*/ 	.word	0x00025710


	//   ....[44]....
        /*05e0*/ 	.word	0x00025720


	//   ....[45]....
        /*05e4*/ 	.word	0x00026170


	//   ....[46]....
        /*05e8*/ 	.word	0x00026190


	//   ....[47]....
        /*05ec*/ 	.word	0x00027760


	//   ....[48]....
        /*05f0*/ 	.word	0x00027780


	//   ....[49]....
        /*05f4*/ 	.word	0x000279b0


	//   ....[50]....
        /*05f8*/ 	.word	0x000279d0


	//   ....[51]....
        /*05fc*/ 	.word	0x00027c80


	//   ....[52]....
        /*0600*/ 	.word	0x00027e90


	//   ....[53]....
        /*0604*/ 	.word	0x00027ec0


	//   ....[54]....
        /*0608*/ 	.word	0x00027ef0


	//   ....[55]....
        /*060c*/ 	.word	0x00027f20


	//   ....[56]....
        /*0610*/ 	.word	0x00027f50


	//   ....[57]....
        /*0614*/ 	.word	0x00027f80


	//   ....[58]....
        /*0618*/ 	.word	0x000280f0


	//   ....[59]....
        /*061c*/ 	.word	0x00028120


	//   ....[60]....
        /*0620*/ 	.word	0x00028150


	//   ....[61]....
        /*0624*/ 	.word	0x00028180


	//   ....[62]....
        /*0628*/ 	.word	0x000281b0


	//   ....[63]....
        /*062c*/ 	.word	0x000281e0


	//   ....[64]....
        /*0630*/ 	.word	0x00028270


	//   ....[65]....
        /*0634*/ 	.word	0x000282a0


	//   ....[66]....
        /*0638*/ 	.word	0x000282b0


	//   ....[67]....
        /*063c*/ 	.word	0x000282f0


	//   ....[68]....
        /*0640*/ 	.word	0x0002a720


	//   ....[69]....
        /*0644*/ 	.word	0x0002a740


	//   ....[70]....
        /*0648*/ 	.word	0x0002a7d0


	//   ....[71]....
        /*064c*/ 	.word	0x0002a7f0


	//   ....[72]....
        /*0650*/ 	.word	0x0002a870


	//   ....[73]....
        /*0654*/ 	.word	0x0002a890


	//   ....[74]....
        /*0658*/ 	.word	0x0002a8a0


	//   ....[75]....
        /*065c*/ 	.word	0x0002a8b0


	//   ....[76]....
        /*0660*/ 	.word	0x0002b020


	//   ....[77]....
        /*0664*/ 	.word	0x0002b050


	//   ....[78]....
        /*0668*/ 	.word	0x0002b110


	//   ....[79]....
        /*066c*/ 	.word	0x0002b130


	//   ....[80]....
        /*0670*/ 	.word	0x0002b1d0


	//   ....[81]....
        /*0674*/ 	.word	0x0002b1f0


	//   ....[82]....
        /*0678*/ 	.word	0x0002b200


	//   ....[83]....
        /*067c*/ 	.word	0x0002b280


	//   ....[84]....
        /*0680*/ 	.word	0x0002bad0


	//   ....[85]....
        /*0684*/ 	.word	0x0002baf0


	//   ....[86]....
        /*0688*/ 	.word	0x0002bc90


	//   ....[87]....
        /*068c*/ 	.word	0x0002bcc0


	//   ....[88]....
        /*0690*/ 	.word	0x0002bdd0


	//   ....[89]....
        /*0694*/ 	.word	0x0002bde0


	//   ....[90]....
        /*0698*/ 	.word	0x0002be10


	//   ....[91]....
        /*069c*/ 	.word	0x0002be20


	//   ....[92]....
        /*06a0*/ 	.word	0x0002c420


	//   ....[93]....
        /*06a4*/ 	.word	0x0002c480


	//   ....[94]....
        /*06a8*/ 	.word	0x0002c640


	//   ....[95]....
        /*06ac*/ 	.word	0x0002c680


	//   ....[96]....
        /*06b0*/ 	.word	0x0002c690


	//   ....[97]....
        /*06b4*/ 	.word	0x0002c6a0


	//   ....[98]....
        /*06b8*/ 	.word	0x0002c7f0


	//   ....[99]....
        /*06bc*/ 	.word	0x0002c940


	//   ....[100]....
        /*06c0*/ 	.word	0x0002d130


	//   ....[101]....
        /*06c4*/ 	.word	0x0002d150


	//   ....[102]....
        /*06c8*/ 	.word	0x0002d1a0


	//   ....[103]....
        /*06cc*/ 	.word	0x0002d1b0


	//   ....[104]....
        /*06d0*/ 	.word	0x0002d1f0


	//   ....[105]....
        /*06d4*/ 	.word	0x0002d200


	//   ....[106]....
        /*06d8*/ 	.word	0x0002d210


	//   ....[107]....
        /*06dc*/ 	.word	0x0002d250


	//   ....[108]....
        /*06e0*/ 	.word	0x0002d540


	//   ....[109]....
        /*06e4*/ 	.word	0x0002d580


	//   ....[110]....
        /*06e8*/ 	.word	0x0002d5a0


	//   ....[111]....
        /*06ec*/ 	.word	0x0002d5c0


	//   ....[112]....
        /*06f0*/ 	.word	0x0002d5f0


	//   ....[113]....
        /*06f4*/ 	.word	0x0002d610


	//   ....[114]....
        /*06f8*/ 	.word	0x0002d710


	//   ....[115]....
        /*06fc*/ 	.word	0x0002d860


	//   ....[116]....
        /*0700*/ 	.word	0x0002de90


	//   ....[117]....
        /*0704*/ 	.word	0x0002dec0


	//   ....[118]....
        /*0708*/ 	.word	0x0002df20


	//   ....[119]....
        /*070c*/ 	.word	0x0002df50


	//   ....[120]....
        /*0710*/ 	.word	0x0002df80


	//   ....[121]....
        /*0714*/ 	.word	0x0002dfb0


	//   ....[122]....
        /*0718*/ 	.word	0x0002dfe0


	//   ....[123]....
        /*071c*/ 	.word	0x0002e010


	//   ....[124]....
        /*0720*/ 	.word	0x0002e1b0


	//   ....[125]....
        /*0724*/ 	.word	0x0002e1e0


	//   ....[126]....
        /*0728*/ 	.word	0x0002e210


	//   ....[127]....
        /*072c*/ 	.word	0x0002e240


	//   ....[128]....
        /*0730*/ 	.word	0x0002e270


	//   ....[129]....
        /*0734*/ 	.word	0x0002e2a0


	//   ....[130]....
        /*0738*/ 	.word	0x0002e360


	//   ....[131]....
        /*073c*/ 	.word	0x0002e380


	//   ....[132]....
        /*0740*/ 	.word	0x0002e3a0


	//   ....[133]....
        /*0744*/ 	.word	0x0002e400


	//   ....[134]....
        /*0748*/ 	.word	0x0002ee20


	//   ....[135]....
        /*074c*/ 	.word	0x0002f3f0


	//   ....[136]....
        /*0750*/ 	.word	0x0002f4e0


	//   ....[137]....
        /*0754*/ 	.word	0x0002f580


	//   ....[138]....
        /*0758*/ 	.word	0x0002f5e0


	//   ....[139]....
        /*075c*/ 	.word	0x0002f6d0


	//   ....[140]....
        /*0760*/ 	.word	0x0002f740


	//   ....[141]....
        /*0764*/ 	.word	0x0002f830


	//   ....[142]....
        /*0768*/ 	.word	0x0002f8a0


	//   ....[143]....
        /*076c*/ 	.word	0x0002f940


	//   ....[144]....
        /*0770*/ 	.word	0x0002fa40


	//   ....[145]....
        /*0774*/ 	.word	0x0002fad0


	//   ....[146]....
        /*0778*/ 	.word	0x0002fb30


	//   ....[147]....
        /*077c*/ 	.word	0x0002fc20


	//   ....[148]....
        /*0780*/ 	.word	0x0002fca0


	//   ....[149]....
        /*0784*/ 	.word	0x0002fda0


	//   ....[150]....
        /*0788*/ 	.word	0x0002fe10


	//   ....[151]....
        /*078c*/ 	.word	0x0002fef0


	//   ....[152]....
        /*0790*/ 	.word	0x00030200


	//   ....[153]....
        /*0794*/ 	.word	0x000302c0


	//   ....[154]....
        /*0798*/ 	.word	0x00030530


	//   ....[155]....
        /*079c*/ 	.word	0x00030580


	//   ....[156]....
        /*07a0*/ 	.word	0x00030790


	//   ....[157]....
        /*07a4*/ 	.word	0x000307e0


	//   ....[158]....
        /*07a8*/ 	.word	0x00030990


	//   ....[159]....
        /*07ac*/ 	.word	0x000309e0


	//   ....[160]....
        /*07b0*/ 	.word	0x00030b20


	//   ....[161]....
        /*07b4*/ 	.word	0x00030c20


	//   ....[162]....
        /*07b8*/ 	.word	0x00030e90


	//   ....[163]....
        /*07bc*/ 	.word	0x00030ee0


	//   ....[164]....
        /*07c0*/ 	.word	0x000310b0


	//   ....[165]....
        /*07c4*/ 	.word	0x00031100


	//   ....[166]....
        /*07c8*/ 	.word	0x000312d0


	//   ....[167]....
        /*07cc*/ 	.word	0x00031320


	//   ....[168]....
        /*07d0*/ 	.word	0x00031410


	//   ....[169]....
        /*07d4*/ 	.word	0x000314b0


	//   ....[170]....
        /*07d8*/ 	.word	0x00031510


	//   ....[171]....
        /*07dc*/ 	.word	0x000315c0


	//   ....[172]....
        /*07e0*/ 	.word	0x00031620


	//   ....[173]....
        /*07e4*/ 	.word	0x000316d0


	//   ....[174]....
        /*07e8*/ 	.word	0x00031730


	//   ....[175]....
        /*07ec*/ 	.word	0x000317e0


	//   ....[176]....
        /*07f0*/ 	.word	0x000318d0


	//   ....[177]....
        /*07f4*/ 	.word	0x000319b0


	//   ....[178]....
        /*07f8*/ 	.word	0x00031ac0


	//   ....[179]....
        /*07fc*/ 	.word	0x00031bc0


	//   ....[180]....
        /*0800*/ 	.word	0x00031cf0


	//   ....[181]....
        /*0804*/ 	.word	0x00031dd0


	//   ....[182]....
        /*0808*/ 	.word	0x00031ed0


	//   ....[183]....
        /*080c*/ 	.word	0x00031fb0


	//   ....[184]....
        /*0810*/ 	.word	0x00032040


	//   ....[185]....
        /*0814*/ 	.word	0x000320e0


	//   ....[186]....
        /*0818*/ 	.word	0x00032250


	//   ....[187]....
        /*081c*/ 	.word	0x000322c0


	//   ....[188]....
        /*0820*/ 	.word	0x00032330


	//   ....[189]....
        /*0824*/ 	.word	0x000323a0


	//   ....[190]....
        /*0828*/ 	.word	0x00032410


	//   ....[191]....
        /*082c*/ 	.word	0x00032490


	//   ....[192]....
        /*0830*/ 	.word	0x00032510


	//   ....[193]....
        /*0834*/ 	.word	0x000325a0


	//   ....[194]....
        /*0838*/ 	.word	0x00032610


	//   ....[195]....
        /*083c*/ 	.word	0x00032680


	//   ....[196]....
        /*0840*/ 	.word	0x000326f0


	//   ....[197]....
        /*0844*/ 	.word	0x00032770


	//   ....[198]....
        /*0848*/ 	.word	0x000327e0


	//   ....[199]....
        /*084c*/ 	.word	0x00032870


	//   ....[200]....
        /*0850*/ 	.word	0x000328d0


	//   ....[201]....
        /*0854*/ 	.word	0x00032960


	//   ....[202]....
        /*0858*/ 	.word	0x00032a90


	//   ....[203]....
        /*085c*/ 	.word	0x00034a90


	//   ....[204]....
        /*0860*/ 	.word	0x00036260


	//   ....[205]....
        /*0864*/ 	.word	0x00036c80


	//   ....[206]....
        /*0868*/ 	.word	0x00037560


	//   ....[207]....
        /*086c*/ 	.word	0x000375a0


	//   ....[208]....
        /*0870*/ 	.word	0x00037610


	//   ....[209]....
        /*0874*/ 	.word	0x00037630


	//   ....[210]....
        /*0878*/ 	.word	0x00044750


	//----- nvinfo : EIATTR_REG_RECONFIG
	.align		4
.L_880:
        /*087c*/ 	.byte	0x01, 0x54
	.zero		2


	//----- nvinfo : EIATTR_SYSCALL_OFFSETS
	.align		4
        /*0880*/ 	.byte	0x04, 0x46
        /*0882*/ 	.short	(.L_882 - .L_881)


	//   ....[0]....
.L_881:
        /*0884*/ 	.word	0x0000ae70


	//   ....[1]....
        /*0888*/ 	.word	0x00029b40


	//   ....[2]....
        /*088c*/ 	.word	0x00029c90


	//   ....[3]....
        /*0890*/ 	.word	0x00029d80


	//   ....[4]....
        /*0894*/ 	.word	0x0002ac40


	//   ....[5]....
        /*0898*/ 	.word	0x0002b500


	//----- nvinfo : EIATTR_MBARRIER_INSTR_OFFSETS
	.align		4
.L_882:
        /*089c*/ 	.byte	0x04, 0x39
        /*089e*/ 	.short	(.L_884 - .L_883)


	//   ....[0]....
.L_883:
        /*08a0*/ 	.word	0x00000190
        /*08a4*/ 	.word	0x000000ff
        /*08a8*/ 	.word	0x00038800
        /*08ac*/ 	.short	0x0100
        /*08ae*/ 	.byte	0x08
	.zero		1


	//   ....[1]....
        /*08b0*/ 	.word	0x000001a0
        /*08b4*/ 	.word	0x000000ff
        /*08b8*/ 	.word	0x00038810
        /*08bc*/ 	.short	0x0100
        /*08be*/ 	.byte	0x08
	.zero		1


	//   ....[2]....
        /*08c0*/ 	.word	0x000001b0
        /*08c4*/ 	.word	0x000000ff
        /*08c8*/ 	.word	0x00038820
        /*08cc*/ 	.short	0x0100
        /*08ce*/ 	.byte	0x08
	.zero		1


	//   ....[3]....
        /*08d0*/ 	.word	0x00000260
        /*08d4*/ 	.word	0x000000ff
        /*08d8*/ 	.word	0x00038830
        /*08dc*/ 	.short	0x0100
        /*08de*/ 	.byte	0x06
	.zero		1


	//   ....[4]....
        /*08e0*/ 	.word	0x00000270
        /*08e4*/ 	.word	0x000000ff
        /*08e8*/ 	.word	0x00038840
        /*08ec*/ 	.short	0x0100
        /*08ee*/ 	.byte	0x06
	.zero		1


	//   ....[5]....
        /*08f0*/ 	.word	0x00000280
        /*08f4*/ 	.word	0x000000ff
        /*08f8*/ 	.word	0x00038838
        /*08fc*/ 	.short	0x0100
        /*08fe*/ 	.byte	0x06
	.zero		1


	//   ....[6]....
        /*0900*/ 	.word	0x00000290
        /*0904*/ 	.word	0x000000ff
        /*0908*/ 	.word	0x00038848
        /*090c*/ 	.short	0x0100
        /*090e*/ 	.byte	0x06
	.zero		1


	//   ....[7]....
        /*0910*/ 	.word	0x000003c0
        /*0914*/ 	.word	0x000000ff
        /*0918*/ 	.word	0x00038850
        /*091c*/ 	.short	0x0100
        /*091e*/ 	.byte	0x08
	.zero		1


	//   ....[8]....
        /*0920*/ 	.word	0x000003d0
        /*0924*/ 	.word	0x000000ff
        /*0928*/ 	.word	0x00038860
        /*092c*/ 	.short	0x0100
        /*092e*/ 	.byte	0x08
	.zero		1


	//   ....[9]....
        /*0930*/ 	.word	0x000003e0
        /*0934*/ 	.word	0x000000ff
        /*0938*/ 	.word	0x00038858
        /*093c*/ 	.short	0x0100
        /*093e*/ 	.byte	0x08
	.zero		1


	//   ....[10]....
        /*0940*/ 	.word	0x000003f0
        /*0944*/ 	.word	0x000000ff
        /*0948*/ 	.word	0x00038868
        /*094c*/ 	.short	0x0100
        /*094e*/ 	.byte	0x08
	.zero		1


	//   ....[11]....
        /*0950*/ 	.word	0x000004e0
        /*0954*/ 	.word	0x000000ff
        /*0958*/ 	.word	0x00038870
        /*095c*/ 	.short	0x0100
        /*095e*/ 	.byte	0x06
	.zero		1


	//   ....[12]....
        /*0960*/ 	.word	0x000004f0
        /*0964*/ 	.word	0x000000ff
        /*0968*/ 	.word	0x00038880
        /*096c*/ 	.short	0x0100
        /*096e*/ 	.byte	0x06
	.zero		1


	//   ....[13]....
        /*0970*/ 	.word	0x00000500
        /*0974*/ 	.word	0x000000ff
        /*0978*/ 	.word	0x00038878
        /*097c*/ 	.short	0x0100
        /*097e*/ 	.byte	0x06
	.zero		1


	//   ....[14]....
        /*0980*/ 	.word	0x00000510
        /*0984*/ 	.word	0x000000ff
        /*0988*/ 	.word	0x00038888
        /*098c*/ 	.short	0x0100
        /*098e*/ 	.byte	0x06
	.zero		1


	//   ....[15]....
        /*0990*/ 	.word	0x00000640
        /*0994*/ 	.word	0x000000ff
        /*0998*/ 	.word	0x00038890
        /*099c*/ 	.short	0x0100
        /*099e*/ 	.byte	0x08
	.zero		1


	//   ....[16]....
        /*09a0*/ 	.word	0x00000650
        /*09a4*/ 	.word	0x000000ff
        /*09a8*/ 	.word	0x000388a0
        /*09ac*/ 	.short	0x0100
        /*09ae*/ 	.byte	0x08
	.zero		1


	//   ....[17]....
        /*09b0*/ 	.word	0x00000660
        /*09b4*/ 	.word	0x000000ff
        /*09b8*/ 	.word	0x00038898
        /*09bc*/ 	.short	0x0100
        /*09be*/ 	.byte	0x08
	.zero		1


	//   ....[18]....
        /*09c0*/ 	.word	0x00000670
        /*09c4*/ 	.word	0x000000ff
        /*09c8*/ 	.word	0x000388a8
        /*09cc*/ 	.short	0x0100
        /*09ce*/ 	.byte	0x08
	.zero		1


	//   ....[19]....
        /*09d0*/ 	.word	0x000007b0
        /*09d4*/ 	.word	0x000000ff
        /*09d8*/ 	.word	0x000388b0
        /*09dc*/ 	.short	0x0100
        /*09de*/ 	.byte	0x08
	.zero		1


	//   ....[20]....
        /*09e0*/ 	.word	0x000007c0
        /*09e4*/ 	.word	0x000000ff
        /*09e8*/ 	.word	0x000388c0
        /*09ec*/ 	.short	0x0100
        /*09ee*/ 	.byte	0x08
	.zero		1


	//   ....[21]....
        /*09f0*/ 	.word	0x000007d0
        /*09f4*/ 	.word	0x000000ff
        /*09f8*/ 	.word	0x000388b8
        /*09fc*/ 	.short	0x0100
        /*09fe*/ 	.byte	0x08
	.zero		1


	//   ....[22]....
        /*0a00*/ 	.word	0x000007e0
        /*0a04*/ 	.word	0x000000ff
        /*0a08*/ 	.word	0x000388c8
        /*0a0c*/ 	.short	0x0100
        /*0a0e*/ 	.byte	0x08
	.zero		1


	//   ....[23]....
        /*0a10*/ 	.word	0x00004e60
        /*0a14*/ 	.word	0x00000003
        /*0a18*/ 	.word	0x00000000
        /*0a1c*/ 	.short	0x0101
        /*0a1e*/ 	.byte	0x3f
	.zero		1


	//   ....[24]....
        /*0a20*/ 	.word	0x00008c20
        /*0a24*/ 	.word	0x00000004
        /*0a28*/ 	.word	0x00000000
        /*0a2c*/ 	.short	0x0101
        /*0a2e*/ 	.byte	0x3f
	.zero		1


	//   ....[25]....
        /*0a30*/ 	.word	0x0000b3b0
        /*0a34*/ 	.word	0x000000ff
        /*0a38*/ 	.word	0x00038800
        /*0a3c*/ 	.short	0x010a
        /*0a3e*/ 	.byte	0x2c
	.zero		1


	//   ....[26]....
        /*0a40*/ 	.word	0x0000b860
        /*0a44*/ 	.word	0x00000014
        /*0a48*/ 	.word	0x00000000
        /*0a4c*/ 	.short	0x010a
        /*0a4e*/ 	.byte	0x3f
	.zero		1


	//   ....[27]....
        /*0a50*/ 	.word	0x0000b8c0
        /*0a54*/ 	.word	0x00000014
        /*0a58*/ 	.word	0x00000000
        /*0a5c*/ 	.short	0x010a
        /*0a5e*/ 	.byte	0x3f
	.zero		1


	//   ....[28]....
        /*0a60*/ 	.word	0x0000bc70
        /*0a64*/ 	.word	0x000000ff
        /*0a68*/ 	.word	0x00038810
        /*0a6c*/ 	.short	0x010a
        /*0a6e*/ 	.byte	0x2c
	.zero		1


	//   ....[29]....
        /*0a70*/ 	.word	0x0000bd70
        /*0a74*/ 	.word	0x0000000c
        /*0a78*/ 	.word	0x00000000
        /*0a7c*/ 	.short	0x010a
        /*0a7e*/ 	.byte	0x3f
	.zero		1


	//   ....[30]....
        /*0a80*/ 	.word	0x0000bdd0
        /*0a84*/ 	.word	0x0000000c
        /*0a88*/ 	.word	0x00000000
        /*0a8c*/ 	.short	0x010a
        /*0a8e*/ 	.byte	0x3f
	.zero		1


	//   ....[31]....
        /*0a90*/ 	.word	0x0000d960
        /*0a94*/ 	.word	0x00000003
        /*0a98*/ 	.word	0x00000000
        /*0a9c*/ 	.short	0x0101
        /*0a9e*/ 	.byte	0x3f
	.zero		1


	//   ....[32]....
        /*0aa0*/ 	.word	0x000121c0
        /*0aa4*/ 	.word	0x00000000
        /*0aa8*/ 	.word	0x00000000
        /*0aac*/ 	.short	0x0101
        /*0aae*/ 	.byte	0x3f
	.zero		1


	//   ....[33]....
        /*0ab0*/ 	.word	0x00012930
        /*0ab4*/ 	.word	0x00000006
        /*0ab8*/ 	.word	0x00000000
        /*0abc*/ 	.short	0x010a
        /*0abe*/ 	.byte	0x3f
	.zero		1


	//   ....[34]....
        /*0ac0*/ 	.word	0x000129d0
        /*0ac4*/ 	.word	0x00000008
        /*0ac8*/ 	.word	0x00000000
        /*0acc*/ 	.short	0x010a
        /*0ace*/ 	.byte	0x3f
	.zero		1


	//   ....[35]....
        /*0ad0*/ 	.word	0x00012df0
        /*0ad4*/ 	.word	0x00000004
        /*0ad8*/ 	.word	0x00000000
        /*0adc*/ 	.short	0x010a
        /*0ade*/ 	.byte	0x3f
	.zero		1


	//   ....[36]....
        /*0ae0*/ 	.word	0x00012e50
        /*0ae4*/ 	.word	0x00000004
        /*0ae8*/ 	.word	0x00000000
        /*0aec*/ 	.short	0x010a
        /*0aee*/ 	.byte	0x3f
	.zero		1


	//   ....[37]....
        /*0af0*/ 	.word	0x000149e0
        /*0af4*/ 	.word	0x0000000a
        /*0af8*/ 	.word	0x00000000
        /*0afc*/ 	.short	0x0101
        /*0afe*/ 	.byte	0x3f
	.zero		1


	//   ....[38]....
        /*0b00*/ 	.word	0x00019890
        /*0b04*/ 	.word	0x00000003
        /*0b08*/ 	.word	0x00000000
        /*0b0c*/ 	.short	0x0101
        /*0b0e*/ 	.byte	0x3f
	.zero		1


	//   ....[39]....
        /*0b10*/ 	.word	0x00019a60
        /*0b14*/ 	.word	0x00000006
        /*0b18*/ 	.word	0x00000000
        /*0b1c*/ 	.short	0x010a
        /*0b1e*/ 	.byte	0x3f
	.zero		1


	//   ....[40]....
        /*0b20*/ 	.word	0x00019b00
        /*0b24*/ 	.word	0x00000008
        /*0b28*/ 	.word	0x00000000
        /*0b2c*/ 	.short	0x010a
        /*0b2e*/ 	.byte	0x3f
	.zero		1


	//   ....[41]....
        /*0b30*/ 	.word	0x00019f20
        /*0b34*/ 	.word	0x00000004
        /*0b38*/ 	.word	0x00000000
        /*0b3c*/ 	.short	0x010a
        /*0b3e*/ 	.byte	0x3f
	.zero		1


	//   ....[42]....
        /*0b40*/ 	.word	0x00019f80
        /*0b44*/ 	.word	0x00000004
        /*0b48*/ 	.word	0x00000000
        /*0b4c*/ 	.short	0x010a
        /*0b4e*/ 	.byte	0x3f
	.zero		1


	//   ....[43]....
        /*0b50*/ 	.word	0x0001bb10
        /*0b54*/ 	.word	0x0000000a
        /*0b58*/ 	.word	0x00000000
        /*0b5c*/ 	.short	0x0101
        /*0b5e*/ 	.byte	0x3f
	.zero		1


	//   ....[44]....
        /*0b60*/ 	.word	0x00021830
        /*0b64*/ 	.word	0x00000003
        /*0b68*/ 	.word	0x00000000
        /*0b6c*/ 	.short	0x0101
        /*0b6e*/ 	.byte	0x3f
	.zero		1


	//   ....[45]....
        /*0b70*/ 	.word	0x00024e10
        /*0b74*/ 	.word	0x000000ff
        /*0b78*/ 	.word	0x00000000
        /*0b7c*/ 	.short	0x0101
        /*0b7e*/ 	.byte	0x04
	.zero		1


	//   ....[46]....
        /*0b80*/ 	.word	0x00025550
        /*0b84*/ 	.word	0x000000ff
        /*0b88*/ 	.word	0x00000000
        /*0b8c*/ 	.short	0x0101
        /*0b8e*/ 	.byte	0x04
	.zero		1


	//   ....[47]....
        /*0b90*/ 	.word	0x0002a4f0
        /*0b94*/ 	.word	0x00000016
        /*0b98*/ 	.word	0x00038840
        /*0b9c*/ 	.short	0x010a
        /*0b9e*/ 	.byte	0x3f
	.zero		1


	//   ....[48]....
        /*0ba0*/ 	.word	0x0002a9b0
        /*0ba4*/ 	.word	0x00000016
        /*0ba8*/ 	.word	0x00038830
        /*0bac*/ 	.short	0x0107
        /*0bae*/ 	.byte	0x3f
	.zero		1


	//   ....[49]....
        /*0bb0*/ 	.word	0x0002aa80
        /*0bb4*/ 	.word	0x00000016
        /*0bb8*/ 	.word	0x00038830
        /*0bbc*/ 	.short	0x0101
        /*0bbe*/ 	.byte	0x3f
	.zero		1


	//   ....[50]....
        /*0bc0*/ 	.word	0x0002b340
        /*0bc4*/ 	.word	0x00000011
        /*0bc8*/ 	.word	0x00038800
        /*0bcc*/ 	.short	0x0107
        /*0bce*/ 	.byte	0x3f
	.zero		1


	//   ....[51]....
        /*0bd0*/ 	.word	0x0002b3d0
        /*0bd4*/ 	.word	0x00000011
        /*0bd8*/ 	.word	0x00038800
        /*0bdc*/ 	.short	0x0101
        /*0bde*/ 	.byte	0x3f
	.zero		1


	//   ....[52]....
        /*0be0*/ 	.word	0x0002c0c0
        /*0be4*/ 	.word	0x00000011
        /*0be8*/ 	.word	0x00038810
        /*0bec*/ 	.short	0x0107
        /*0bee*/ 	.byte	0x3f
	.zero		1


	//   ....[53]....
        /*0bf0*/ 	.word	0x0002c1c0
        /*0bf4*/ 	.word	0x00000011
        /*0bf8*/ 	.word	0x00038810
        /*0bfc*/ 	.short	0x0101
        /*0bfe*/ 	.byte	0x3f
	.zero		1


	//   ....[54]....
        /*0c00*/ 	.word	0x0002c1e0
        /*0c04*/ 	.word	0x00000011
        /*0c08*/ 	.word	0x00038820
        /*0c0c*/ 	.short	0x010a
        /*0c0e*/ 	.byte	0x3f
	.zero		1


	//   ....[55]....
        /*0c10*/ 	.word	0x0002c260
        /*0c14*/ 	.word	0x00000016
        /*0c18*/ 	.word	0x00038860
        /*0c1c*/ 	.short	0x010a
        /*0c1e*/ 	.byte	0x3f
	.zero		1


	//   ....[56]....
        /*0c20*/ 	.word	0x0002cb60
        /*0c24*/ 	.word	0x00000016
        /*0c28*/ 	.word	0x00038850
        /*0c2c*/ 	.short	0x0107
        /*0c2e*/ 	.byte	0x3f
	.zero		1


	//   ....[57]....
        /*0c30*/ 	.word	0x0002cc20
        /*0c34*/ 	.word	0x00000016
        /*0c38*/ 	.word	0x00038850
        /*0c3c*/ 	.short	0x0101
        /*0c3e*/ 	.byte	0x3f
	.zero		1


	//   ....[58]....
        /*0c40*/ 	.word	0x0002cfb0
        /*0c44*/ 	.word	0x00000006
        /*0c48*/ 	.word	0x00038840
        /*0c4c*/ 	.short	0x010a
        /*0c4e*/ 	.byte	0x3f
	.zero		1


	//   ....[59]....
        /*0c50*/ 	.word	0x0002d2d0
        /*0c54*/ 	.word	0x00000006
        /*0c58*/ 	.word	0x00038830
        /*0c5c*/ 	.short	0x0107
        /*0c5e*/ 	.byte	0x3f
	.zero		1


	//   ....[60]....
        /*0c60*/ 	.word	0x0002d380
        /*0c64*/ 	.word	0x00000006
        /*0c68*/ 	.word	0x00038830
        /*0c6c*/ 	.short	0x0101
        /*0c6e*/ 	.byte	0x3f
	.zero		1


	//   ....[61]....
        /*0c70*/ 	.word	0x0002d3b0
        /*0c74*/ 	.word	0x00000006
        /*0c78*/ 	.word	0x00038860
        /*0c7c*/ 	.short	0x010a
        /*0c7e*/ 	.byte	0x3f
	.zero		1


	//   ....[62]....
        /*0c80*/ 	.word	0x0002da60
        /*0c84*/ 	.word	0x00000006
        /*0c88*/ 	.word	0x00038850
        /*0c8c*/ 	.short	0x0107
        /*0c8e*/ 	.byte	0x3f
	.zero		1


	//   ....[63]....
        /*0c90*/ 	.word	0x0002db10
        /*0c94*/ 	.word	0x00000006
        /*0c98*/ 	.word	0x00038850
        /*0c9c*/ 	.short	0x0101
        /*0c9e*/ 	.byte	0x3f
	.zero		1


	//   ....[64]....
        /*0ca0*/ 	.word	0x0002eda0
        /*0ca4*/ 	.word	0x00000005
        /*0ca8*/ 	.word	0x00038820
        /*0cac*/ 	.short	0x010a
        /*0cae*/ 	.byte	0x3f
	.zero		1


	//   ....[65]....
        /*0cb0*/ 	.word	0x0002ef40
        /*0cb4*/ 	.word	0x00000003
        /*0cb8*/ 	.word	0x00038840
        /*0cbc*/ 	.short	0x010a
        /*0cbe*/ 	.byte	0x3f
	.zero		1


	//   ....[66]....
        /*0cc0*/ 	.word	0x0002efe0
        /*0cc4*/ 	.word	0x00000005
        /*0cc8*/ 	.word	0x00038840
        /*0ccc*/ 	.short	0x010a
        /*0cce*/ 	.byte	0x3f
	.zero		1


	//   ....[67]....
        /*0cd0*/ 	.word	0x0002f020
        /*0cd4*/ 	.word	0x00000003
        /*0cd8*/ 	.word	0x00038860
        /*0cdc*/ 	.short	0x010a
        /*0cde*/ 	.byte	0x3f
	.zero		1


	//   ....[68]....
        /*0ce0*/ 	.word	0x0002f060
        /*0ce4*/ 	.word	0x00000005
        /*0ce8*/ 	.word	0x00038860
        /*0cec*/ 	.short	0x010a
        /*0cee*/ 	.byte	0x3f
	.zero		1


	//   ....[69]....
        /*0cf0*/ 	.word	0x0002f0d0
        /*0cf4*/ 	.word	0x00000003
        /*0cf8*/ 	.word	0x00038800
        /*0cfc*/ 	.short	0x010a
        /*0cfe*/ 	.byte	0x3f
	.zero		1


	//   ....[70]....
        /*0d00*/ 	.word	0x0002f120
        /*0d04*/ 	.word	0x00000014
        /*0d08*/ 	.word	0x00000000
        /*0d0c*/ 	.short	0x010a
        /*0d0e*/ 	.byte	0x3f
	.zero		1


	//   ....[71]....
        /*0d10*/ 	.word	0x0002f180
        /*0d14*/ 	.word	0x00000004
        /*0d18*/ 	.word	0x00038810
        /*0d1c*/ 	.short	0x010a
        /*0d1e*/ 	.byte	0x3f
	.zero		1


	//   ....[72]....
        /*0d20*/ 	.word	0x0002f1d0
        /*0d24*/ 	.word	0x0000000c
        /*0d28*/ 	.word	0x00000000
        /*0d2c*/ 	.short	0x010a
        /*0d2e*/ 	.byte	0x3f
	.zero		1


	//   ....[73]....
        /*0d30*/ 	.word	0x0002f220
        /*0d34*/ 	.word	0x00000008
        /*0d38*/ 	.word	0x00000000
        /*0d3c*/ 	.short	0x010a
        /*0d3e*/ 	.byte	0x3f
	.zero		1


	//   ....[74]....
        /*0d40*/ 	.word	0x0002f270
        /*0d44*/ 	.word	0x00000004
        /*0d48*/ 	.word	0x00000000
        /*0d4c*/ 	.short	0x010a
        /*0d4e*/ 	.byte	0x3f
	.zero		1


	//   ....[75]....
        /*0d50*/ 	.word	0x0002f2c0
        /*0d54*/ 	.word	0x00000008
        /*0d58*/ 	.word	0x00000000
        /*0d5c*/ 	.short	0x010a
        /*0d5e*/ 	.byte	0x3f
	.zero		1


	//   ....[76]....
        /*0d60*/ 	.word	0x0002f310
        /*0d64*/ 	.word	0x00000004
        /*0d68*/ 	.word	0x00000000
        /*0d6c*/ 	.short	0x010a
        /*0d6e*/ 	.byte	0x3f
	.zero		1


	//   ....[77]....
        /*0d70*/ 	.word	0x0002f430
        /*0d74*/ 	.word	0x00000016
        /*0d78*/ 	.word	0x00038840
        /*0d7c*/ 	.short	0x010a
        /*0d7e*/ 	.byte	0x3f
	.zero		1


	//   ....[78]....
        /*0d80*/ 	.word	0x00030a20
        /*0d84*/ 	.word	0x00000011
        /*0d88*/ 	.word	0x00038820
        /*0d8c*/ 	.short	0x010a
        /*0d8e*/ 	.byte	0x3f
	.zero		1


	//   ....[79]....
        /*0d90*/ 	.word	0x00030a70
        /*0d94*/ 	.word	0x00000016
        /*0d98*/ 	.word	0x00038860
        /*0d9c*/ 	.short	0x010a
        /*0d9e*/ 	.byte	0x3f
	.zero		1


	//   ....[80]....
        /*0da0*/ 	.word	0x00031360
        /*0da4*/ 	.word	0x00000006
        /*0da8*/ 	.word	0x00038840
        /*0dac*/ 	.short	0x010a
        /*0dae*/ 	.byte	0x3f
	.zero		1


	//   ....[81]....
        /*0db0*/ 	.word	0x00031820
        /*0db4*/ 	.word	0x00000006
        /*0db8*/ 	.word	0x00038860
        /*0dbc*/ 	.short	0x010a
        /*0dbe*/ 	.byte	0x3f
	.zero		1


	//   ....[82]....
        /*0dc0*/ 	.word	0x000329b0
        /*0dc4*/ 	.word	0x00000005
        /*0dc8*/ 	.word	0x00038820
        /*0dcc*/ 	.short	0x010a
        /*0dce*/ 	.byte	0x3f
	.zero		1


	//   ....[83]....
        /*0dd0*/ 	.word	0x00032b50
        /*0dd4*/ 	.word	0x00000003
        /*0dd8*/ 	.word	0x00038840
        /*0ddc*/ 	.short	0x010a
        /*0dde*/ 	.byte	0x3f
	.zero		1


	//   ....[84]....
        /*0de0*/ 	.word	0x00032ba0
        /*0de4*/ 	.word	0x00000005
        /*0de8*/ 	.word	0x00038840
        /*0dec*/ 	.short	0x010a
        /*0dee*/ 	.byte	0x3f
	.zero		1


	//   ....[85]....
        /*0df0*/ 	.word	0x00032bf0
        /*0df4*/ 	.word	0x00000003
        /*0df8*/ 	.word	0x00038860
        /*0dfc*/ 	.short	0x010a
        /*0dfe*/ 	.byte	0x3f
	.zero		1


	//   ....[86]....
        /*0e00*/ 	.word	0x00032fb0
        /*0e04*/ 	.word	0x0000001a
        /*0e08*/ 	.word	0x00000000
        /*0e0c*/ 	.short	0x010a
        /*0e0e*/ 	.byte	0x3f
	.zero		1


	//   ....[87]....
        /*0e10*/ 	.word	0x000330f0
        /*0e14*/ 	.word	0x00000009
        /*0e18*/ 	.word	0x00000000
        /*0e1c*/ 	.short	0x010a
        /*0e1e*/ 	.byte	0x3f
	.zero		1


	//   ....[88]....
        /*0e20*/ 	.word	0x00033750
        /*0e24*/ 	.word	0x0000003a
        /*0e28*/ 	.word	0x00000000
        /*0e2c*/ 	.short	0x010a
        /*0e2e*/ 	.byte	0x3f
	.zero		1


	//   ....[89]....
        /*0e30*/ 	.word	0x00033890
        /*0e34*/ 	.word	0x00000038
        /*0e38*/ 	.word	0x00000000
        /*0e3c*/ 	.short	0x010a
        /*0e3e*/ 	.byte	0x3f
	.zero		1


	//   ....[90]....
        /*0e40*/ 	.word	0x00035d60
        /*0e44*/ 	.word	0x00000009
        /*0e48*/ 	.word	0x00000000
        /*0e4c*/ 	.short	0x0101
        /*0e4e*/ 	.byte	0x3f
	.zero		1


	//   ....[91]....
        /*0e50*/ 	.word	0x000448f0
        /*0e54*/ 	.word	0x00000005
        /*0e58*/ 	.word	0x00000000
        /*0e5c*/ 	.short	0x0101
        /*0e5e*/ 	.byte	0x3f
	.zero		1


	//   ....[92]....
        /*0e60*/ 	.word	0x00044920
        /*0e64*/ 	.word	0x00000009
        /*0e68*/ 	.word	0x00000000
        /*0e6c*/ 	.short	0x010a
        /*0e6e*/ 	.byte	0x3f
	.zero		1


	//   ....[93]....
        /*0e70*/ 	.word	0x00044970
        /*0e74*/ 	.word	0x00000038
        /*0e78*/ 	.word	0x00000000
        /*0e7c*/ 	.short	0x010a
        /*0e7e*/ 	.byte	0x3f
	.zero		1


	//----- nvinfo : EIATTR_NUM_MBARRIERS
	.align		4
.L_884:
        /*0e80*/ 	.byte	0x03, 0x38
        /*0e82*/ 	.short	0x0017


	//----- nvinfo : EIATTR_EXIT_INSTR_OFFSETS
	.align		4
        /*0e84*/ 	.byte	0x04, 0x1c
        /*0e86*/ 	.short	(.L_886 - .L_885)


	//   ....[0]....
.L_885:
        /*0e88*/ 	.word	0x00000a30


	//   ....[1]....
        /*0e8c*/ 	.word	0x00027c30


	//   ....[2]....
        /*0e90*/ 	.word	0x0002f0b0


	//----- nvinfo : EIATTR_MAX_THREADS
	.align		4
.L_886:
        /*0e94*/ 	.byte	0x04, 0x05
        /*0e96*/ 	.short	(.L_888 - .L_887)
.L_887:
        /*0e98*/ 	.word	0x00000180
        /*0e9c*/ 	.word	0x00000001
        /*0ea0*/ 	.word	0x00000001


	//----- nvinfo : EIATTR_CRS_STACK_SIZE
	.align		4
.L_888:
        /*0ea4*/ 	.byte	0x04, 0x1e
        /*0ea6*/ 	.short	(.L_890 - .L_889)
.L_889:
        /*0ea8*/ 	.word	0x00000000


	//----- nvinfo : EIATTR_CBANK_PARAM_SIZE
	.align		4
.L_890:
        /*0eac*/ 	.byte	0x03, 0x19
        /*0eae*/ 	.short	0x0bf0


	//----- nvinfo : EIATTR_PARAM_CBANK
	.align		4
        /*0eb0*/ 	.byte	0x04, 0x0a
        /*0eb2*/ 	.short	(.L_892 - .L_891)
	.align		4
.L_891:
        /*0eb4*/ 	.word	index@(.nv.constant0._ZN7cutlass13device_kernelIN5flash11enable_sm90INS1_16FlashAttnFwdSm90INS1_25CollectiveMainloopFwdSm90ILi2EN4cute5tupleIJNS5_1CILi1EEES8_S8_EEENS6_IJNS7_ILi64EEESA_SA_EEELi512ENS_10bfloat16_tEfNS_4arch4Sm90ELb0ELb1ELb1ELb1ELb1ELb0ELb1ELb0ELb0ELb1ELb1ELb0EEENS1_21CollectiveEpilogueFwdINS6_IJSA_NS7_ILi512EEESA_EEES9_SC_SE_Li256ELb1ELb1ELb1ELb0EEENS1_36VarlenDynamicPersistentTileSchedulerILi64ELi64ELi256ELi128ELb1ELb1ELb1ELb1ELb0ELb1EEEEEEEEEvNT_6ParamsE)
        /*0eb8*/ 	.short	0x0210
        /*0eba*/ 	.short	0x0bf0


	//----- nvinfo : EIATTR_SW_WAR
	.align		4
.L_892:
        /*0ebc*/ 	.byte	0x04, 0x36
        /*0ebe*/ 	.short	(.L_894 - .L_893)
.L_893:
        /*0ec0*/ 	.word	0x00000008
.L_894:


//--------------------- .nv.info._ZN7cutlass13device_kernelIN5flash11enable_sm90INS1_16FlashAttnFwdSm90INS1_25CollectiveMainloopFwdSm90ILi2EN4cute5tupleIJNS5_1CILi1EEES8_S8_EEENS6_IJNS7_ILi64EEESA_SA_EEELi512ENS_10bfloat16_tEfNS_4arch4Sm90ELb0ELb1ELb1ELb1ELb1ELb1ELb1ELb0ELb0ELb1ELb1ELb0EEENS1_21CollectiveEpilogueFwdINS6_IJSA_NS7_ILi512EEESA_EEES9_SC_SE_Li256ELb1ELb1ELb1ELb0EEENS1_36VarlenDynamicPersistentTileSchedulerILi64ELi64ELi256ELi128ELb1ELb1ELb1ELb1ELb0ELb1EEEEEEEEEvNT_6ParamsE --------------------------
	.section	.nv.info._ZN7cutlass13device_kernelIN5flash11enable_sm90INS1_16FlashAttnFwdSm90INS1_25CollectiveMainloopFwdSm90ILi2EN4cute5tupleIJNS5_1CILi1EEES8_S8_EEENS6_IJNS7_ILi64EEESA_SA_EEELi512ENS_10bfloat16_tEfNS_4arch4Sm90ELb0ELb1ELb1ELb1ELb1ELb1ELb1ELb0ELb0ELb1ELb1ELb0EEENS1_21CollectiveEpilogueFwdINS6_IJSA_NS7_ILi512EEESA_EEES9_SC_SE_Li256ELb1ELb1ELb1ELb0EEENS1_36VarlenDynamicPersistentTileSchedulerILi64ELi64ELi256ELi128ELb1ELb1ELb1ELb1ELb0ELb1EEEEEEEEEvNT_6ParamsE,"",@"SHT_CUDA_INFO"
	.sectionflags	@""
	.align	4


	//----- nvinfo : EIATTR_CUDA_API_VERSION
	.align		4
        /*0000*/ 	.byte	0x04, 0x37
        /*0002*/ 	.short	(.L_896 - .L_895)
.L_895:
        /*0004*/ 	.word	0x00000082


	//----- nvinfo : EIATTR_KPARAM_INFO
	.align		4
.L_896:
        /*0008*/ 	.byte	0x04, 0x17
        /*000a*/ 	.short	(.L_898 - .L_897)
.L_897:
        /*000c*/ 	.word	0x00000000
        /*0010*/ 	.short	0x0000
        /*0012*/ 	.short	0x0070
        /*0014*/ 	.byte	0x00, 0xf0, 0x01, 0x2e


	//----- nvinfo : EIATTR_SPARSE_MMA_MASK
	.align		4
.L_898:
        /*0018*/ 	.byte	0x03, 0x50
        /*001a*/ 	.short	0x0000


	//----- nvinfo : EIATTR_MAXREG_COUNT
	.align		4
        /*001c*/ 	.byte	0x03, 0x1b
        /*001e*/ 	.short	0x00a8


	//----- nvinfo : EIATTR_NUM_BARRIERS
	.align		4
        /*0020*/ 	.byte	0x02, 0x4c
        /*0022*/ 	.byte	0x10
	.zero		1


	//----- nvinfo : EIATTR_EXTERNS
	.align		4
        /*0024*/ 	.byte	0x04, 0x0f
        /*0026*/ 	.short	(.L_900 - .L_899)


	//   ....[0]....
	.align		4
.L_899:
        /*0028*/ 	.word	index@(__assertfail)


	//----- nvinfo : EIATTR_ANNOTATIONS
	.align		4
.L_900:
        /*002c*/ 	.byte	0x04, 0x55
        /*002e*/ 	.short	(.L_902 - .L_901)


	//   ....[0]....
.L_901:
        /* <DEDUP_REMOVED lines=36> */


	//----- nvinfo : EIATTR_MERCURY_ISA_VERSION
	.align		4
.L_902:
        /*0260*/ 	.byte	0x03, 0x5f
        /*0262*/ 	.short	0x0101


	//----- nvinfo : EIATTR_UNUSED_LOAD_BYTE_OFFSET
	.align		4
        /*0264*/ 	.byte	0x04, 0x44
        /*0266*/ 	.short	(.L_904 - .L_903)


	//   ....[0]....
.L_903:
        /*0268*/ 	.word	0x00000b00
        /*026c*/ 	.word	0x0000fff0


	//   ....[1]....
        /*0270*/ 	.word	0x0002acf0
        /*0274*/ 	.word	0x0000fff0


	//----- nvinfo : EIATTR_INT_WARP_WIDE_INSTR_OFFSETS
	.align		4
.L_904:
        /*0278*/ 	.byte	0x04, 0x31
        /*027a*/ 	.short	(.L_906 - .L_905)


	//   ....[0]....
.L_905:
        /*027c*/ 	.word	0x00000180


	//   ....[1]....
        /*0280*/ 	.word	0x000001c0


	//   ....[2]....
        /*0284*/ 	.word	0x00000230


	//   ....[3]....
        /*0288*/ 	.word	0x000002a0


	//   ....[4]....
        /*028c*/ 	.word	0x00033c70


	//   ....[5]....
        /*0290*/ 	.word	0x00033d00


	//   ....[6]....
        /*0294*/ 	.word	0x000380d0


	//   ....[7]....
        /*0298*/ 	.word	0x00038160


	//----- nvinfo : EIATTR_COOP_GROUP_MASK_REGIDS
	.align		4
.L_906:
        /*029c*/ 	.byte	0x04, 0x29
        /*029e*/ 	.short	(.L_908 - .L_907)


	//   ....[0]....
.L_907:
        /*02a0*/ 	.word	0xffffffff


	//   ....[1]....
        /*02a4*/ 	.word	0xffffffff


	//   ....[2]....
        /*02a8*/ 	.word	0xffffffff


	//   ....[3]....
        /*02ac*/ 	.word	0xffffffff


	//   ....[4]....
        /*02b0*/ 	.word	0xffffffff


	//   ....[5]....
        /*02b4*/ 	.word	0xffffffff


	//   ....[6]....
        /*02b8*/ 	.word	0xffffffff


	//   ....[7]....
        /*02bc*/ 	.word	0xffffffff


	//   ....[8]....
        /*02c0*/ 	.word	0xffffffff


	//   ....[9]....
        /*02c4*/ 	.word	0xffffffff


	//   ....[10]....
        /*02c8*/ 	.word	0xffffffff


	//   ....[11]....
        /*02cc*/ 	.word	0xffffffff


	//   ....[12]....
        /*02d0*/ 	.word	0xffffffff


	//   ....[13]....
        /*02d4*/ 	.word	0xffffffff


	//   ....[14]....
        /*02d8*/ 	.word	0xffffffff


	//   ....[15]....
        /*02dc*/ 	.word	0xffffffff


	//   ....[16]....
        /*02e0*/ 	.word	0xffffffff


	//   ....[17]....
        /*02e4*/ 	.word	0xffffffff


	//   ....[18]....
        /*02e8*/ 	.word	0xffffffff


	//   ....[19]....
        /*02ec*/ 	.word	0xffffffff


	//   ....[20]....
        /*02f0*/ 	.word	0xffffffff


	//   ....[21]....
        /*02f4*/ 	.word	0xffffffff


	//   ....[22]....
        /*02f8*/ 	.word	0xffffffff


	//   ....[23]....
        /*02fc*/ 	.word	0xffffffff


	//   ....[24]....
        /*0300*/ 	.word	0xffffffff


	//   ....[25]....
        /*0304*/ 	.word	0xffffffff


	//   ....[26]....
        /*0308*/ 	.word	0xffffffff


	//   ....[27]....
        /*030c*/ 	.word	0xffffffff


	//   ....[28]....
        /*0310*/ 	.word	0xffffffff


	//   ....[29]....
        /*0314*/ 	.word	0xffffffff


	//   ....[30]....
        /*0318*/ 	.word	0xffffffff


	//   ....[31]....
        /*031c*/ 	.word	0xffffffff


	//   ....[32]....
        /*0320*/ 	.word	0xffffffff


	//   ....[33]....
        /*0324*/ 	.word	0xffffffff


	//   ....[34]....
        /*0328*/ 	.word	0xffffffff


	//   ....[35]....
        /*032c*/ 	.word	0xffffffff


	//   ....[36]....
        /*0330*/ 	.word	0xffffffff


	//   ....[37]....
        /*0334*/ 	.word	0xffffffff


	//   ....[38]....
        /*0338*/ 	.word	0xffffffff


	//   ....[39]....
        /*033c*/ 	.word	0xffffffff


	//   ....[40]....
        /*0340*/ 	.word	0xffffffff


	//   ....[41]....
        /*0344*/ 	.word	0xffffffff


	//   ....[42]....
        /*0348*/ 	.word	0xffffffff


	//   ....[43]....
        /*034c*/ 	.word	0xffffffff


	//   ....[44]....
        /*0350*/ 	.word	0xffffffff


	//   ....[45]....
        /*0354*/ 	.word	0xffffffff


	//   ....[46]....
        /*0358*/ 	.word	0xffffffff


	//   ....[47]....
        /*035c*/ 	.word	0xffffffff


	//   ....[48]....
        /*0360*/ 	.word	0xffffffff


	//   ....[49]....
        /*0364*/ 	.word	0xffffffff


	//   ....[50]....
        /*0368*/ 	.word	0xffffffff


	//   ....[51]....
        /*036c*/ 	.word	0xffffffff


	//   ....[52]....
        /*0370*/ 	.word	0xffffffff


	//   ....[53]....
        /*0374*/ 	.word	0xffffffff


	//   ....[54]....
        /*0378*/ 	.word	0xffffffff


	//   ....[55]....
        /*037c*/ 	.word	0xffffffff


	//   ....[56]....
        /*0380*/ 	.word	0xffffffff


	//   ....[57]....
        /*0384*/ 	.word	0xffffffff


	//   ....[58]....
        /*0388*/ 	.word	0xffffffff


	//   ....[59]....
        /*038c*/ 	.word	0xffffffff


	//   ....[60]....
        /*0390*/ 	.word	0xffffffff


	//   ....[61]....
        /*0394*/ 	.word	0xffffffff


	//   ....[62]....
        /*0398*/ 	.word	0xffffffff


	//   ....[63]....
        /*039c*/ 	.word	0xffffffff


	//   ....[64]....
        /*03a0*/ 	.word	0xffffffff


	//   ....[65]....
        /*03a4*/ 	.word	0xffffffff


	//   ....[66]....
        /*03a8*/ 	.word	0xffffffff


	//   ....[67]....
        /*03ac*/ 	.word	0xffffffff


	//   ....[68]....
        /*03b0*/ 	.word	0xffffffff


	//   ....[69]....
        /*03b4*/ 	.word	0xffffffff


	//   ....[70]....
        /*03b8*/ 	.word	0xffffffff


	//   ....[71]....
        /*03bc*/ 	.word	0xffffffff


	//   ....[72]....
        /*03c0*/ 	.word	0xffffffff


	//   ....[73]....
        /*03c4*/ 	.word	0xffffffff


	//   ....[74]....
        /*03c8*/ 	.word	0xffffffff


	//   ....[75]....
        /*03cc*/ 	.word	0xffffffff


	//   ....[76]....
        /*03d0*/ 	.word	0xffffffff


	//   ....[77]....
        /*03d4*/ 	.word	0xffffffff


	//   ....[78]....
        /*03d8*/ 	.word	0xffffffff


	//   ....[79]....
        /*03dc*/ 	.word	0xffffffff


	//   ....[80]....
        /*03e0*/ 	.word	0xffffffff


	//   ....[81]....
        /*03e4*/ 	.word	0xffffffff


	//   ....[82]....
        /*03e8*/ 	.word	0xffffffff


	//   ....[83]....
        /*03ec*/ 	.word	0xffffffff


	//   ....[84]....
        /*03f0*/ 	.word	0xffffffff


	//   ....[85]....
        /*03f4*/ 	.word	0xffffffff


	//   ....[86]....
        /*03f8*/ 	.word	0xffffffff


	//   ....[87]....
        /*03fc*/ 	.word	0xffffffff


	//   ....[88]....
        /*0400*/ 	.word	0xffffffff


	//   ....[89]....
        /*0404*/ 	.word	0xffffffff


	//   ....[90]....
        /*0408*/ 	.word	0xffffffff


	//   ....[91]....
        /*040c*/ 	.word	0xffffffff


	//   ....[92]....
        /*0410*/ 	.word	0xffffffff


	//   ....[93]....
        /*0414*/ 	.word	0xffffffff


	//   ....[94]....
        /*0418*/ 	.word	0xffffffff


	//   ....[95]....
        /*041c*/ 	.word	0xffffffff


	//   ....[96]....
        /*0420*/ 	.word	0xffffffff


	//   ....[97]....
        /*0424*/ 	.word	0xffffffff


	//   ....[98]....
        /*0428*/ 	.word	0xffffffff


	//   ....[99]....
        /*042c*/ 	.word	0xffffffff


	//   ....[100]....
        /*0430*/ 	.word	0xffffffff


	//   ....[101]....
        /*0434*/ 	.word	0xffffffff


	//   ....[102]....
        /*0438*/ 	.word	0xffffffff


	//   ....[103]....
        /*043c*/ 	.word	0xffffffff


	//   ....[104]....
        /*0440*/ 	.word	0xffffffff


	//   ....[105]....
        /*0444*/ 	.word	0xffffffff


	//   ....[106]....
        /*0448*/ 	.word	0xffffffff


	//   ....[107]....
        /*044c*/ 	.word	0xffffffff


	//   ....[108]....
        /*0450*/ 	.word	0xffffffff


	//   ....[109]....
        /*0454*/ 	.word	0xffffffff


	//   ....[110]....
        /*0458*/ 	.word	0xffffffff


	//   ....[111]....
        /*045c*/ 	.word	0xffffffff


	//   ....[112]....
        /*0460*/ 	.word	0xffffffff


	//   ....[113]....
        /*0464*/ 	.word	0xffffffff


	//   ....[114]....
        /*0468*/ 	.word	0xffffffff


	//   ....[115]....
        /*046c*/ 	.word	0xffffffff


	//   ....[116]....
        /*0470*/ 	.word	0xffffffff


	//   ....[117]....
        /*0474*/ 	.word	0xffffffff


	//   ....[118]....
        /*0478*/ 	.word	0xffffffff


	//   ....[119]....
        /*047c*/ 	.word	0xffffffff


	//   ....[120]....
        /*0480*/ 	.word	0xffffffff


	//   ....[121]....
        /*0484*/ 	.word	0xffffffff


	//   ....[122]....
        /*0488*/ 	.word	0xffffffff


	//   ....[123]....
        /*048c*/ 	.word	0xffffffff


	//   ....[124]....
        /*0490*/ 	.word	0xffffffff


	//   ....[125]....
        /*0494*/ 	.word	0xffffffff


	//   ....[126]....
        /*0498*/ 	.word	0xffffffff


	//   ....[127]....
        /*049c*/ 	.word	0xffffffff


	//   ....[128]....
        /*04a0*/ 	.word	0xffffffff


	//   ....[129]....
        /*04a4*/ 	.word	0xffffffff


	//   ....[130]....
        /*04a8*/ 	.word	0xffffffff


	//   ....[131]....
        /*04ac*/ 	.word	0xffffffff


	//   ....[132]....
        /*04b0*/ 	.word	0xffffffff


	//   ....[133]....
        /*04b4*/ 	.word	0xffffffff


	//   ....[134]....
        /*04b8*/ 	.word	0xffffffff


	//   ....[135]....
        /*04bc*/ 	.word	0xffffffff


	//   ....[136]....
        /*04c0*/ 	.word	0xffffffff


	//   ....[137]....
        /*04c4*/ 	.word	0xffffffff


	//   ....[138]....
        /*04c8*/ 	.word	0xffffffff


	//   ....[139]....
        /*04cc*/ 	.word	0xffffffff


	//   ....[140]....
        /*04d0*/ 	.word	0xffffffff


	//   ....[141]....
        /*04d4*/ 	.word	0xffffffff


	//   ....[142]....
        /*04d8*/ 	.word	0xffffffff


	//   ....[143]....
        /*04dc*/ 	.word	0xffffffff


	//   ....[144]....
        /*04e0*/ 	.word	0xffffffff


	//   ....[145]....
        /*04e4*/ 	.word	0xffffffff


	//   ....[146]....
        /*04e8*/ 	.word	0xffffffff


	//   ....[147]....
        /*04ec*/ 	.word	0xffffffff


	//   ....[148]....
        /*04f0*/ 	.word	0xffffffff


	//   ....[149]....
        /*04f4*/ 	.word	0xffffffff


	//   ....[150]....
        /*04f8*/ 	.word	0xffffffff


	//   ....[151]....
        /*04fc*/ 	.word	0xffffffff


	//   ....[152]....
        /*0500*/ 	.word	0xffffffff


	//   ....[153]....
        /*0504*/ 	.word	0xffffffff


	//   ....[154]....
        /*0508*/ 	.word	0xffffffff


	//   ....[155]....
        /*050c*/ 	.word	0xffffffff


	//   ....[156]....
        /*0510*/ 	.word	0xffffffff


	//   ....[157]....
        /*0514*/ 	.word	0xffffffff


	//   ....[158]....
        /*0518*/ 	.word	0xffffffff


	//   ....[159]....
        /*051c*/ 	.word	0xffffffff


	//   ....[160]....
        /*0520*/ 	.word	0xffffffff


	//   ....[161]....
        /*0524*/ 	.word	0x0500000f


	//   ....[162]....
        /*0528*/ 	.word	0x0500000f


	//   ....[163]....
        /*052c*/ 	.word	0x0500000f


	//   ....[164]....
        /*0530*/ 	.word	0x0500000f


	//   ....[165]....
        /*0534*/ 	.word	0x0500000f


	//   ....[166]....
        /*0538*/ 	.word	0x0500000f


	//   ....[167]....
        /*053c*/ 	.word	0x0500000f


	//   ....[168]....
        /*0540*/ 	.word	0x0500000f


	//   ....[169]....
        /*0544*/ 	.word	0x0500000f


	//   ....[170]....
        /*0548*/ 	.word	0x0500000f


	//   ....[171]....
        /*054c*/ 	.word	0x0500000f


	//   ....[172]....
        /*0550*/ 	.word	0x0500000f


	//   ....[173]....
        /*0554*/ 	.word	0x0500000f


	//   ....[174]....
        /*0558*/ 	.word	0x0500000f


	//   ....[175]....
        /*055c*/ 	.word	0x0500000f


	//   ....[176]....
        /*0560*/ 	.word	0x0500000f


	//   ....[177]....
        /*0564*/ 	.word	0x0500000f


	//   ....[178]....
        /*0568*/ 	.word	0x0500000f


	//   ....[179]....
        /*056c*/ 	.word	0x0500000f


	//   ....[180]....
        /*0570*/ 	.word	0x0500000f


	//   ....[181]....
        /*0574*/ 	.word	0x0500000f


	//   ....[182]....
        /*0578*/ 	.word	0x0500000f


	//   ....[183]....
        /*057c*/ 	.word	0x0500000f


	//   ....[184]....
        /*0580*/ 	.word	0x0500000f


	//   ....[185]....
        /*0584*/ 	.word	0x0500000f


	//   ....[186]....
        /*0588*/ 	.word	0x0500000f


	//   ....[187]....
        /*058c*/ 	.word	0x0500000f


	//   ....[188]....
        /*0590*/ 	.word	0x0500000f


	//   ....[189]....
        /*0594*/ 	.word	0x0500000f


	//   ....[190]....
        /*0598*/ 	.word	0x0500000f


	//   ....[191]....
        /*059c*/ 	.word	0x0500000f


	//   ....[192]....
        /*05a0*/ 	.word	0x0500000f


	//   ....[193]....
        /*05a4*/ 	.word	0x0500000f


	//   ....[194]....
        /*05a8*/ 	.word	0x0500000f


	//   ....[195]....
        /*05ac*/ 	.word	0x0500000f


	//   ....[196]....
        /*05b0*/ 	.word	0x0500000f


	//   ....[197]....
        /*05b4*/ 	.word	0x0500000f


	//   ....[198]....
        /*05b8*/ 	.word	0x0500000f


	//   ....[199]....
        /*05bc*/ 	.word	0x0500000f


	//   ....[200]....
        /*05c0*/ 	.word	0x0500000f


	//   ....[201]....
        /*05c4*/ 	.word	0x0500000f


	//   ....[202]....
        /*05c8*/ 	.word	0x0500000f


	//   ....[203]....
        /*05cc*/ 	.word	0x0500000f


	//   ....[204]....
        /*05d0*/ 	.word	0x0500000f


	//   ....[205]....
        /*05d4*/ 	.word	0x0500000f


	//   ....[206]....
        /*05d8*/ 	.word	0x0500000f


	//   ....[207]....
        /*05dc*/ 	.word	0x0500000f


	//   ....[208]....
        /*05e0*/ 	.word	0x0500000f


	//   ....[209]....
        /*05e4*/ 	.word	0x0500000f


	//   ....[210]....
        /*05e8*/ 	.word	0x0500000f


	//   ....[211]....
        /*05ec*/ 	.word	0x0500000f


	//   ....[212]....
        /*05f0*/ 	.word	0x0500000f


	//   ....[213]....
        /*05f4*/ 	.word	0x0500000f


	//   ....[214]....
        /*05f8*/ 	.word	0x0500000f


	//   ....[215]....
        /*05fc*/ 	.word	0x0500000f


	//   ....[216]....
        /*0600*/ 	.word	0x0500000f


	//   ....[217]....
        /*0604*/ 	.word	0x0500000f


	//   ....[218]....
        /*0608*/ 	.word	0x0500000f


	//   ....[219]....
        /*060c*/ 	.word	0x0500000f


	//   ....[220]....
        /*0610*/ 	.word	0x0500000f


	//   ....[221]....
        /*0614*/ 	.word	0x0500000f


	//   ....[222]....
        /*0618*/ 	.word	0x0500000f


	//   ....[223]....
        /*061c*/ 	.word	0x0500000f


	//   ....[224]....
        /*0620*/ 	.word	0x0500000f


	//   ....[225]....
        /*0624*/ 	.word	0x0500000f


	//   ....[226]....
        /*0628*/ 	.word	0x0500000f


	//   ....[227]....
        /*062c*/ 	.word	0x0500000f


	//   ....[228]....
        /*0630*/ 	.word	0x0500000f


	//   ....[229]....
        /*0634*/ 	.word	0x0500000f


	//   ....[230]....
        /*0638*/ 	.word	0x0500000f


	//   ....[231]....
        /*063c*/ 	.word	0x0500000f


	//   ....[232]....
        /*0640*/ 	.word	0x0500000f


	//   ....[233]....
        /*0644*/ 	.word	0x0500000f


	//   ....[234]....
        /*0648*/ 	.word	0x0500000f


	//   ....[235]....
        /*064c*/ 	.word	0x0500000f


	//   ....[236]....
        /*0650*/ 	.word	0x0500000f


	//   ....[237]....
        /*0654*/ 	.word	0x0500000f


	//   ....[238]....
        /*0658*/ 	.word	0x0500000f


	//   ....[239]....
        /*065c*/ 	.word	0x0500000f


	//   ....[240]....
        /*0660*/ 	.word	0x0500000f


	//   ....[241]....
        /*0664*/ 	.word	0x0500000f


	//   ....[242]....
        /*0668*/ 	.word	0x0500000f


	//   ....[243]....
        /*066c*/ 	.word	0x0500000f


	//   ....[244]....
        /*0670*/ 	.word	0x0500000f


	//   ....[245]....
        /*0674*/ 	.word	0x0500000f


	//   ....[246]....
        /*0678*/ 	.word	0x0500000f


	//   ....[247]....
        /*067c*/ 	.word	0x0500000f


	//   ....[248]....
        /*0680*/ 	.word	0x0500000f


	//   ....[249]....
        /*0684*/ 	.word	0x0500000f


	//   ....[250]....
        /*0688*/ 	.word	0x0500000f


	//   ....[251]....
        /*068c*/ 	.word	0x0500000f


	//   ....[252]....
        /*0690*/ 	.word	0xffffffff


	//   ....[253]....
        /*0694*/ 	.word	0xffffffff


	//   ....[254]....
        /*0698*/ 	.word	0xffffffff


	//   ....[255]....
        /*069c*/ 	.word	0xffffffff


	//   ....[0]....
        /*06a0*/ 	.word	0xffffffff


	//   ....[1]....
        /*06a4*/ 	.word	0xffffffff


	//   ....[2]....
        /*06a8*/ 	.word	0xffffffff


	//   ....[3]....
        /*06ac*/ 	.word	0xffffffff


	//----- nvinfo : EIATTR_COOP_GROUP_INSTR_OFFSETS
	.align		4
.L_908:
        /*06b0*/ 	.byte	0x04, 0x28
        /*06b2*/ 	.short	(.L_910 - .L_909)


	//   ....[0]....
.L_909:
        /*06b4*/ 	.word	0x000000c0


	//   ....[1]....
        /*06b8*/ 	.word	0x00000190


	//   ....[2]....
        /*06bc*/ 	.word	0x000001e0


	//   ....[3]....
        /*06c0*/ 	.word	0x00000400


	//   ....[4]....
        /*06c4*/ 	.word	0x00000560


	//   ....[5]....
        /*06c8*/ 	.word	0x00000680


	//   ....[6]....
        /*06cc*/ 	.word	0x000007e0


	//   ....[7]....
        /*06d0*/ 	.word	0x00003120


	//   ....[8]....
        /*06d4*/ 	.word	0x00003130


	//   ....[9]....
        /*06d8*/ 	.word	0x00003d30


	//   ....[10]....
        /*06dc*/ 	.word	0x00003d40


	//   ....[11]....
        /*06e0*/ 	.word	0x00004700


	//   ....[12]....
        /*06e4*/ 	.word	0x00004710


	//   ....[13]....
        /*06e8*/ 	.word	0x00004af0


	//   ....[14]....
        /*06ec*/ 	.word	0x00004b00


	//   ....[15]....
        /*06f0*/ 	.word	0x00006490


	//   ....[16]....
        /*06f4*/ 	.word	0x0000e450


	//   ....[17]....
        /*06f8*/ 	.word	0x0000f3c0


	//   ....[18]....
        /*06fc*/ 	.word	0x0000f3d0


	//   ....[19]....
        /*0700*/ 	.word	0x0000f3e0


	//   ....[20]....
        /*0704*/ 	.word	0x0000f3f0


	//   ....[21]....
        /*0708*/ 	.word	0x0000f720


	//   ....[22]....
        /*070c*/ 	.word	0x0000f730


	//   ....[23]....
        /*0710*/ 	.word	0x0000f740


	//   ....[24]....
        /*0714*/ 	.word	0x0000f750


	//   ....[25]....
        /*0718*/ 	.word	0x00010a80


	//   ....[26]....
        /*071c*/ 	.word	0x00010aa0


	//   ....[27]....
        /*0720*/ 	.word	0x00010ab0


	//   ....[28]....
        /*0724*/ 	.word	0x00010ac0


	//   ....[29]....
        /*0728*/ 	.word	0x00010bc0


	//   ....[30]....
        /*072c*/ 	.word	0x00010be0


	//   ....[31]....
        /*0730*/ 	.word	0x00010bf0


	//   ....[32]....
        /*0734*/ 	.word	0x00010c00


	//   ....[33]....
        /*0738*/ 	.word	0x000137c0


	//   ....[34]....
        /*073c*/ 	.word	0x00014a90


	//   ....[35]....
        /*0740*/ 	.word	0x00014fb0


	//   ....[36]....
        /*0744*/ 	.word	0x00015b80


	//   ....[37]....
        /*0748*/ 	.word	0x00015be0


	//   ....[38]....
        /*074c*/ 	.word	0x00015c30


	//   ....[39]....
        /*0750*/ 	.word	0x00015c50


	//   ....[40]....
        /*0754*/ 	.word	0x0001a360


	//   ....[41]....
        /*0758*/ 	.word	0x0001b9c0


	//   ....[42]....
        /*075c*/ 	.word	0x0001cfa0


	//   ....[43]....
        /*0760*/ 	.word	0x0001cff0


	//   ....[44]....
        /*0764*/ 	.word	0x0001d040


	//   ....[45]....
        /*0768*/ 	.word	0x0001d060


	//   ....[46]....
        /*076c*/ 	.word	0x000216f0


	//   ....[47]....
        /*0770*/ 	.word	0x00022af0


	//   ....[48]....
        /*0774*/ 	.word	0x00023dd0


	//   ....[49]....
        /*0778*/ 	.word	0x000242e0


	//   ....[50]....
        /*077c*/ 	.word	0x00024eb0


	//   ....[51]....
        /*0780*/ 	.word	0x00024f10


	//   ....[52]....
        /*0784*/ 	.word	0x00024f60


	//   ....[53]....
        /*0788*/ 	.word	0x00024f80


	//   ....[54]....
        /*078c*/ 	.word	0x00029690


	//   ....[55]....
        /*0790*/ 	.word	0x00029810


	//   ....[56]....
        /*0794*/ 	.word	0x00029830


	//   ....[57]....
        /*0798*/ 	.word	0x00029870


	//   ....[58]....
        /*079c*/ 	.word	0x00029890


	//   ....[59]....
        /*07a0*/ 	.word	0x0002bc30


	//   ....[60]....
        /*07a4*/ 	.word	0x0002c020


	//   ....[61]....
        /*07a8*/ 	.word	0x0002c030


	//   ....[62]....
        /*07ac*/ 	.word	0x0002c050


	//   ....[63]....
        /*07b0*/ 	.word	0x0002c060


	//   ....[64]....
        /*07b4*/ 	.word	0x0002cc90


	//   ....[65]....
        /*07b8*/ 	.word	0x0002ccb0


	//   ....[66]....
        /*07bc*/ 	.word	0x0002cf60


	//   ....[67]....
        /*07c0*/ 	.word	0x0002cf80


	//   ....[68]....
        /*07c4*/ 	.word	0x0002d900


	//   ....[69]....
        /*07c8*/ 	.word	0x0002d930


	//   ....[70]....
        /*07cc*/ 	.word	0x0002e390


	//   ....[71]....
        /*07d0*/ 	.word	0x0002e3b0


	//   ....[72]....
        /*07d4*/ 	.word	0x0002f8b0


	//   ....[73]....
        /*07d8*/ 	.word	0x0002f8e0


	//   ....[74]....
        /*07dc*/ 	.word	0x0002fb20


	//   ....[75]....
        /*07e0*/ 	.word	0x0002fb40


	//   ....[76]....
        /*07e4*/ 	.word	0x0002fde0


	//   ....[77]....
        /*07e8*/ 	.word	0x0002fff0


	//   ....[78]....
        /*07ec*/ 	.word	0x00030020


	//   ....[79]....
        /*07f0*/ 	.word	0x00030050


	//   ....[80]....
        /*07f4*/ 	.word	0x00030080


	//   ....[81]....
        /*07f8*/ 	.word	0x000300b0


	//   ....[82]....
        /*07fc*/ 	.word	0x000300e0


	//   ....[83]....
        /*0800*/ 	.word	0x00030270


	//   ....[84]....
        /*0804*/ 	.word	0x000302a0


	//   ....[85]....
        /*0808*/ 	.word	0x000302d0


	//   ....[86]....
        /*080c*/ 	.word	0x00030300


	//   ....[87]....
        /*0810*/ 	.word	0x00030330


	//   ....[88]....
        /*0814*/ 	.word	0x00030360


	//   ....[89]....
        /*0818*/ 	.word	0x000303f0


	//   ....[90]....
        /*081c*/ 	.word	0x00030420


	//   ....[91]....
        /*0820*/ 	.word	0x00030430


	//   ....[92]....
        /*0824*/ 	.word	0x00030470


	//   ....[93]....
        /*0828*/ 	.word	0x00031c40


	//   ....[94]....
        /*082c*/ 	.word	0x00034a70


	//   ....[95]....
        /*0830*/ 	.word	0x00034a90


	//   ....[96]....
        /*0834*/ 	.word	0x00034b20


	//   ....[97]....
        /*0838*/ 	.word	0x00034b40


	//   ....[98]....
        /*083c*/ 	.word	0x00034bc0


	//   ....[99]....
        /*0840*/ 	.word	0x00034be0


	//   ....[100]....
        /*0844*/ 	.word	0x00034bf0


	//   ....[101]....
        /*0848*/ 	.word	0x00034c00


	//   ....[102]....
        /*084c*/ 	.word	0x000353b0


	//   ....[103]....
        /*0850*/ 	.word	0x000353e0


	//   ....[104]....
        /*0854*/ 	.word	0x00035490


	//   ....[105]....
        /*0858*/ 	.word	0x000354a0


	//   ....[106]....
        /*085c*/ 	.word	0x000354b0


	//   ....[107]....
        /*0860*/ 	.word	0x00035530


	//   ....[108]....
        /*0864*/ 	.word	0x00035540


	//   ....[109]....
        /*0868*/ 	.word	0x000355b0


	//   ....[110]....
        /*086c*/ 	.word	0x00035e80


	//   ....[111]....
        /*0870*/ 	.word	0x00035f10


	//   ....[112]....
        /*0874*/ 	.word	0x00035f90


	//   ....[113]....
        /*0878*/ 	.word	0x000360e0


	//   ....[114]....
        /*087c*/ 	.word	0x00036140


	//   ....[115]....
        /*0880*/ 	.word	0x00036160


	//   ....[116]....
        /*0884*/ 	.word	0x00036170


	//   ....[117]....
        /*0888*/ 	.word	0x00036400


	//   ....[118]....
        /*088c*/ 	.word	0x00036930


	//   ....[119]....
        /*0890*/ 	.word	0x00036990


	//   ....[120]....
        /*0894*/ 	.word	0x00036b50


	//   ....[121]....
        /*0898*/ 	.word	0x00036b90


	//   ....[122]....
        /*089c*/ 	.word	0x00036ba0


	//   ....[123]....
        /*08a0*/ 	.word	0x00036bb0


	//   ....[124]....
        /*08a4*/ 	.word	0x00036d00


	//   ....[125]....
        /*08a8*/ 	.word	0x00036e50


	//   ....[126]....
        /*08ac*/ 	.word	0x00037620


	//   ....[127]....
        /*08b0*/ 	.word	0x00037640


	//   ....[128]....
        /*08b4*/ 	.word	0x00037690


	//   ....[129]....
        /*08b8*/ 	.word	0x000376a0


	//   ....[130]....
        /*08bc*/ 	.word	0x000376e0


	//   ....[131]....
        /*08c0*/ 	.word	0x000376f0


	//   ....[132]....
        /*08c4*/ 	.word	0x00037700


	//   ....[133]....
        /*08c8*/ 	.word	0x00037740


	//   ....[134]....
        /*08cc*/ 	.word	0x00037a30


	//   ....[135]....
        /*08d0*/ 	.word	0x00037a70


	//   ....[136]....
        /*08d4*/ 	.word	0x00037a90


	//   ....[137]....
        /*08d8*/ 	.word	0x00037ab0


	//   ....[138]....
        /*08dc*/ 	.word	0x00037ae0


	//   ....[139]....
        /*08e0*/ 	.word	0x00037b00


	//   ....[140]....
        /*08e4*/ 	.word	0x00037c00


	//   ....[141]....
        /*08e8*/ 	.word	0x00037d50


	//   ....[142]....
        /*08ec*/ 	.word	0x00038380


	//   ....[143]....
        /*08f0*/ 	.word	0x000383b0


	//   ....[144]....
        /*08f4*/ 	.word	0x00038410


	//   ....[145]....
        /*08f8*/ 	.word	0x00038440


	//   ....[146]....
        /*08fc*/ 	.word	0x00038470


	//   ....[147]....
        /*0900*/ 	.word	0x000384a0


	//   ....[148]....
        /*0904*/ 	.word	0x000384d0


	//   ....[149]....
        /*0908*/ 	.word	0x00038500


	//   ....[150]....
        /*090c*/ 	.word	0x000386a0


	//   ....[151]....
        /*0910*/ 	.word	0x000386d0


	//   ....[152]....
        /*0914*/ 	.word	0x00038700


	//   ....[153]....
        /*0918*/ 	.word	0x00038730


	//   ....[154]....
        /*091c*/ 	.word	0x00038760


	//   ....[155]....
        /*0920*/ 	.word	0x00038790


	//   ....[156]....
        /*0924*/ 	.word	0x00038850


	//   ....[157]....
        /*0928*/ 	.word	0x00038870


	//   ....[158]....
        /*092c*/ 	.word	0x00038890


	//   ....[159]....
        /*0930*/ 	.word	0x000388f0


	//   ....[160]....
        /*0934*/ 	.word	0x00039310


	//   ....[161]....
        /*0938*/ 	.word	0x00039630


	//   ....[162]....
        /*093c*/ 	.word	0x000396c0


	//   ....[163]....
        /*0940*/ 	.word	0x000397a0


	//   ....[164]....
        /*0944*/ 	.word	0x00039830


	//   ....[165]....
        /*0948*/ 	.word	0x00039910


	//   ....[166]....
        /*094c*/ 	.word	0x000399a0


	//   ....[167]....
        /*0950*/ 	.word	0x00039a80


	//   ....[168]....
        /*0954*/ 	.word	0x00039b10


	//   ....[169]....
        /*0958*/ 	.word	0x00039b60


	//   ....[170]....
        /*095c*/ 	.word	0x00039bb0


	//   ....[171]....
        /*0960*/ 	.word	0x00039c50


	//   ....[172]....
        /*0964*/ 	.word	0x00039ce0


	//   ....[173]....
        /*0968*/ 	.word	0x00039d30


	//   ....[174]....
        /*096c*/ 	.word	0x00039d80


	//   ....[175]....
        /*0970*/ 	.word	0x00039e70


	//   ....[176]....
        /*0974*/ 	.word	0x00039f20


	//   ....[177]....
        /*0978*/ 	.word	0x00039fa0


	//   ....[178]....
        /*097c*/ 	.word	0x0003a030


	//   ....[179]....
        /*0980*/ 	.word	0x0003a120


	//   ....[180]....
        /*0984*/ 	.word	0x0003a170


	//   ....[181]....
        /*0988*/ 	.word	0x0003a1c0


	//   ....[182]....
        /*098c*/ 	.word	0x0003a2b0


	//   ....[183]....
        /*0990*/ 	.word	0x0003a680


	//   ....[184]....
        /*0994*/ 	.word	0x0003a950


	//   ....[185]....
        /*0998*/ 	.word	0x0003aa40


	//   ....[186]....
        /*099c*/ 	.word	0x0003aae0


	//   ....[187]....
        /*09a0*/ 	.word	0x0003ab40


	//   ....[188]....
        /*09a4*/ 	.word	0x0003ac30


	//   ....[189]....
        /*09a8*/ 	.word	0x0003aca0


	//   ....[190]....
        /*09ac*/ 	.word	0x0003ad90


	//   ....[191]....
        /*09b0*/ 	.word	0x0003ae00


	//   ....[192]....
        /*09b4*/ 	.word	0x0003aea0


	//   ....[193]....
        /*09b8*/ 	.word	0x0003af90


	//   ....[194]....
        /*09bc*/ 	.word	0x0003b030


	//   ....[195]....
        /*09c0*/ 	.word	0x0003b090


	//   ....[196]....
        /*09c4*/ 	.word	0x0003b150


	//   ....[197]....
        /*09c8*/ 	.word	0x0003b1b0


	//   ....[198]....
        /*09cc*/ 	.word	0x0003b250


	//   ....[199]....
        /*09d0*/ 	.word	0x0003b300


	//   ....[200]....
        /*09d4*/ 	.word	0x0003b3e0


	//   ....[201]....
        /*09d8*/ 	.word	0x0003b6d0


	//   ....[202]....
        /*09dc*/ 	.word	0x0003b790


	//   ....[203]....
        /*09e0*/ 	.word	0x0003ba00


	//   ....[204]....
        /*09e4*/ 	.word	0x0003ba80


	//   ....[205]....
        /*09e8*/ 	.word	0x0003bc90


	//   ....[206]....
        /*09ec*/ 	.word	0x0003bce0


	//   ....[207]....
        /*09f0*/ 	.word	0x0003be50


	//   ....[208]....
        /*09f4*/ 	.word	0x0003bee0


	//   ....[209]....
        /*09f8*/ 	.word	0x0003c020


	//   ....[210]....
        /*09fc*/ 	.word	0x0003c120


	//   ....[211]....
        /*0a00*/ 	.word	0x0003c390


	//   ....[212]....
        /*0a04*/ 	.word	0x0003c3e0


	//   ....[213]....
        /*0a08*/ 	.word	0x0003c5b0


	//   ....[214]....
        /*0a0c*/ 	.word	0x0003c600


	//   ....[215]....
        /*0a10*/ 	.word	0x0003c7d0


	//   ....[216]....
        /*0a14*/ 	.word	0x0003c820


	//   ....[217]....
        /*0a18*/ 	.word	0x0003c910


	//   ....[218]....
        /*0a1c*/ 	.word	0x0003c9b0


	//   ....[219]....
        /*0a20*/ 	.word	0x0003ca10


	//   ....[220]....
        /*0a24*/ 	.word	0x0003cac0


	//   ....[221]....
        /*0a28*/ 	.word	0x0003cb20


	//   ....[222]....
        /*0a2c*/ 	.word	0x0003cbd0


	//   ....[223]....
        /*0a30*/ 	.word	0x0003cc30


	//   ....[224]....
        /*0a34*/ 	.word	0x0003cce0


	//   ....[225]....
        /*0a38*/ 	.word	0x0003cdd0


	//   ....[226]....
        /*0a3c*/ 	.word	0x0003ceb0


	//   ....[227]....
        /*0a40*/ 	.word	0x0003cfc0


	//   ....[228]....
        /*0a44*/ 	.word	0x0003d0c0


	//   ....[229]....
        /*0a48*/ 	.word	0x0003d1f0


	//   ....[230]....
        /*0a4c*/ 	.word	0x0003d2d0


	//   ....[231]....
        /*0a50*/ 	.word	0x0003d3d0


	//   ....[232]....
        /*0a54*/ 	.word	0x0003d4b0


	//   ....[233]....
        /*0a58*/ 	.word	0x0003d540


	//   ....[234]....
        /*0a5c*/ 	.word	0x0003d5e0


	//   ....[235]....
        /*0a60*/ 	.word	0x0003d750


	//   ....[236]....
        /*0a64*/ 	.word	0x0003d7c0


	//   ....[237]....
        /*0a68*/ 	.word	0x0003d830


	//   ....[238]....
        /*0a6c*/ 	.word	0x0003d8a0


	//   ....[239]....
        /*0a70*/ 	.word	0x0003d910


	//   ....[240]....
        /*0a74*/ 	.word	0x0003d990


	//   ....[241]....
        /*0a78*/ 	.word	0x0003da10


	//   ....[242]....
        /*0a7c*/ 	.word	0x0003daa0


	//   ....[243]....
        /*0a80*/ 	.word	0x0003db10


	//   ....[244]....
        /*0a84*/ 	.word	0x0003db80


	//   ....[245]....
        /*0a88*/ 	.word	0x0003dbf0


	//   ....[246]....
        /*0a8c*/ 	.word	0x0003dc70


	//   ....[247]....
        /*0a90*/ 	.word	0x0003dce0


	//   ....[248]....
        /*0a94*/ 	.word	0x0003dd90


	//   ....[249]....
        /*0a98*/ 	.word	0x0003dde0


	//   ....[250]....
        /*0a9c*/ 	.word	0x0003de70


	//   ....[251]....
        /*0aa0*/ 	.word	0x0003dfa0


	//   ....[252]....
        /*0aa4*/ 	.word	0x0003fec0


	//   ....[253]....
        /*0aa8*/ 	.word	0x00041670


	//   ....[254]....
        /*0aac*/ 	.word	0x000420b0


	//   ....[255]....
        /*0ab0*/ 	.word	0x00042980


	//   ....[0]....
        /*0ab4*/ 	.word	0x000429d0


	//   ....[1]....
        /*0ab8*/ 	.word	0x000429f0


	//   ....[2]....
        /*0abc*/ 	.word	0x00042a00


	//   ....[3]....
        /*0ac0*/ 	.word	0x0004d6d0


	//----- nvinfo : EIATTR_REG_RECONFIG
	.align		4
.L_910:
        /*0ac4*/ 	.byte	0x01, 0x54
	.zero		2


	//----- nvinfo : EIATTR_SYSCALL_OFFSETS
	.align		4
        /*0ac8*/ 	.byte	0x04, 0x46
        /*0aca*/ 	.short	(.L_912 - .L_911)


	//   ....[0]....
.L_911:
        /*0acc*/ 	.word	0x00002560


	//   ....[1]....
        /*0ad0*/ 	.word	0x000026b0


	//   ....[2]....
        /*0ad4*/ 	.word	0x0000e800


	//   ....[3]....
        /*0ad8*/ 	.word	0x0000f170


	//   ....[4]....
        /*0adc*/ 	.word	0x00033e60


	//   ....[5]....
        /*0ae0*/ 	.word	0x00033fb0


	//   ....[6]....
        /*0ae4*/ 	.word	0x000340a0


	//   ....[7]....
        /*0ae8*/ 	.word	0x00034fc0


	//   ....[8]....
        /*0aec*/ 	.word	0x00035820


	//----- nvinfo : EIATTR_MBARRIER_INSTR_OFFSETS
	.align		4
.L_912:
        /*0af0*/ 	.byte	0x04, 0x39
        /*0af2*/ 	.short	(.L_914 - .L_913)


	//   ....[0]....
.L_913:
        /*0af4*/ 	.word	0x000002d0
        /*0af8*/ 	.word	0x000000ff
        /*0afc*/ 	.word	0x00038800
        /*0b00*/ 	.short	0x0100
        /*0b02*/ 	.byte	0x08
	.zero		1


	//   ....[1]....
        /*0b04*/ 	.word	0x000002f0
        /*0b08*/ 	.word	0x000000ff
        /*0b0c*/ 	.word	0x00038810
        /*0b10*/ 	.short	0x0100
        /*0b12*/ 	.byte	0x08
	.zero		1


	//   ....[2]....
        /*0b14*/ 	.word	0x00000300
        /*0b18*/ 	.word	0x000000ff
        /*0b1c*/ 	.word	0x00038820
        /*0b20*/ 	.short	0x0100
        /*0b22*/ 	.byte	0x08
	.zero		1


	//   ....[3]....
        /*0b24*/ 	.word	0x000003b0
        /*0b28*/ 	.word	0x000000ff
        /*0b2c*/ 	.word	0x00038830
        /*0b30*/ 	.short	0x0100
        /*0b32*/ 	.byte	0x06
	.zero		1


	//   ....[4]....
        /*0b34*/ 	.word	0x000003c0
        /*0b38*/ 	.word	0x000000ff
        /*0b3c*/ 	.word	0x00038840
        /*0b40*/ 	.short	0x0100
        /*0b42*/ 	.byte	0x06
	.zero		1


	//   ....[5]....
        /*0b44*/ 	.word	0x000003d0
        /*0b48*/ 	.word	0x000000ff
        /*0b4c*/ 	.word	0x00038838
        /*0b50*/ 	.short	0x0100
        /*0b52*/ 	.byte	0x06
	.zero		1


	//   ....[6]....
        /*0b54*/ 	.word	0x000003e0
        /*0b58*/ 	.word	0x000000ff
        /*0b5c*/ 	.word	0x00038848
        /*0b60*/ 	.short	0x0100
        /*0b62*/ 	.byte	0x06
	.zero		1


	//   ....[7]....
        /*0b64*/ 	.word	0x00000510
        /*0b68*/ 	.word	0x000000ff
        /*0b6c*/ 	.word	0x00038850
        /*0b70*/ 	.short	0x0100
        /*0b72*/ 	.byte	0x08
	.zero		1


	//   ....[8]....
        /*0b74*/ 	.word	0x00000520
        /*0b78*/ 	.word	0x000000ff
        /*0b7c*/ 	.word	0x00038860
        /*0b80*/ 	.short	0x0100
        /*0b82*/ 	.byte	0x08
	.zero		1


	//   ....[9]....
        /*0b84*/ 	.word	0x00000530
        /*0b88*/ 	.word	0x000000ff
        /*0b8c*/ 	.word	0x00038858
        /*0b90*/ 	.short	0x0100
        /*0b92*/ 	.byte	0x08
	.zero		1


	//   ....[10]....
        /*0b94*/ 	.word	0x00000540
        /*0b98*/ 	.word	0x000000ff
        /*0b9c*/ 	.word	0x00038868
        /*0ba0*/ 	.short	0x0100
        /*0ba2*/ 	.byte	0x08
	.zero		1


	//   ....[11]....
        /*0ba4*/ 	.word	0x00000630
        /*0ba8*/ 	.word	0x000000ff
        /*0bac*/ 	.word	0x00038870
        /*0bb0*/ 	.short	0x0100
        /*0bb2*/ 	.byte	0x06
	.zero		1


	//   ....[12]....
        /*0bb4*/ 	.word	0x00000640
        /*0bb8*/ 	.word	0x000000ff
        /*0bbc*/ 	.word	0x00038880
        /*0bc0*/ 	.short	0x0100
        /*0bc2*/ 	.byte	0x06
	.zero		1


	//   ....[13]....
        /*0bc4*/ 	.word	0x00000650
        /*0bc8*/ 	.word	0x000000ff
        /*0bcc*/ 	.word	0x00038878
        /*0bd0*/ 	.short	0x0100
        /*0bd2*/ 	.byte	0x06
	.zero		1


	//   ....[14]....
        /*0bd4*/ 	.word	0x00000660
        /*0bd8*/ 	.word	0x000000ff
        /*0bdc*/ 	.word	0x00038888
        /*0be0*/ 	.short	0x0100
        /*0be2*/ 	.byte	0x06
	.zero		1


	//   ....[15]....
        /*0be4*/ 	.word	0x00000790
        /*0be8*/ 	.word	0x000000ff
        /*0bec*/ 	.word	0x00038890
        /*0bf0*/ 	.short	0x0100
        /*0bf2*/ 	.byte	0x08
	.zero		1


	//   ....[16]....
        /*0bf4*/ 	.word	0x000007a0
        /*0bf8*/ 	.word	0x000000ff
        /*0bfc*/ 	.word	0x000388a0
        /*0c00*/ 	.short	0x0100
        /*0c02*/ 	.byte	0x08
	.zero		1


	//   ....[17]....
        /*0c04*/ 	.word	0x000007b0
        /*0c08*/ 	.word	0x000000ff
        /*0c0c*/ 	.word	0x00038898
        /*0c10*/ 	.short	0x0100
        /*0c12*/ 	.byte	0x08
	.zero		1


	//   ....[18]....
        /*0c14*/ 	.word	0x000007c0
        /*0c18*/ 	.word	0x000000ff
        /*0c1c*/ 	.word	0x000388a8
        /*0c20*/ 	.short	0x0100
        /*0c22*/ 	.byte	0x08
	.zero		1


	//   ....[19]....
        /*0c24*/ 	.word	0x000008f0
        /*0c28*/ 	.word	0x000000ff
        /*0c2c*/ 	.word	0x000388b0
        /*0c30*/ 	.short	0x0100
        /*0c32*/ 	.byte	0x08
	.zero		1


	//   ....[20]....
        /*0c34*/ 	.word	0x00000900
        /*0c38*/ 	.word	0x000000ff
        /*0c3c*/ 	.word	0x000388c0
        /*0c40*/ 	.short	0x0100
        /*0c42*/ 	.byte	0x08
	.zero		1


	//   ....[21]....
        /*0c44*/ 	.word	0x00000910
        /*0c48*/ 	.word	0x000000ff
        /*0c4c*/ 	.word	0x000388b8
        /*0c50*/ 	.short	0x0100
        /*0c52*/ 	.byte	0x08
	.zero		1


	//   ....[22]....
        /*0c54*/ 	.word	0x00000920
        /*0c58*/ 	.word	0x000000ff
        /*0c5c*/ 	.word	0x000388c8
        /*0c60*/ 	.short	0x0100
        /*0c62*/ 	.byte	0x08
	.zero		1


	//   ....[23]....
        /*0c64*/ 	.word	0x000030d0
        /*0c68*/ 	.word	0x00000028
        /*0c6c*/ 	.word	0x00038890
        /*0c70*/ 	.short	0x010a
        /*0c72*/ 	.byte	0x3f
	.zero		1


	//   ....[24]....
        /*0c74*/ 	.word	0x00003ce0
        /*0c78*/ 	.word	0x00000028
        /*0c7c*/ 	.word	0x00038890
        /*0c80*/ 	.short	0x010a
        /*0c82*/ 	.byte	0x3f
	.zero		1


	//   ....[25]....
        /*0c84*/ 	.word	0x00004570
        /*0c88*/ 	.word	0x00000028
        /*0c8c*/ 	.word	0x00038890
        /*0c90*/ 	.short	0x010a
        /*0c92*/ 	.byte	0x3f
	.zero		1


	//   ....[26]....
        /*0c94*/ 	.word	0x00004940
        /*0c98*/ 	.word	0x00000004
        /*0c9c*/ 	.word	0x00000000
        /*0ca0*/ 	.short	0x0101
        /*0ca2*/ 	.byte	0x3f
	.zero		1


	//   ....[27]....
        /*0ca4*/ 	.word	0x00004980
        /*0ca8*/ 	.word	0x00000028
        /*0cac*/ 	.word	0x000388b0
        /*0cb0*/ 	.short	0x010a
        /*0cb2*/ 	.byte	0x3f
	.zero		1


	//   ....[28]....
        /*0cb4*/ 	.word	0x00005250
        /*0cb8*/ 	.word	0x00000028
        /*0cbc*/ 	.word	0x00000000
        /*0cc0*/ 	.short	0x0101
        /*0cc2*/ 	.byte	0x3f
	.zero		1


	//   ....[29]....
        /*0cc4*/ 	.word	0x00008900
        /*0cc8*/ 	.word	0x0000000e
        /*0ccc*/ 	.word	0x00000000
        /*0cd0*/ 	.short	0x0101
        /*0cd2*/ 	.byte	0x3f
	.zero		1


	//   ....[30]....
        /*0cd4*/ 	.word	0x0000c710
        /*0cd8*/ 	.word	0x0000000e
        /*0cdc*/ 	.word	0x00000000
        /*0ce0*/ 	.short	0x0101
        /*0ce2*/ 	.byte	0x3f
	.zero		1


	//   ....[31]....
        /*0ce4*/ 	.word	0x0000eef0
        /*0ce8*/ 	.word	0x00000002
        /*0cec*/ 	.word	0x00038800
        /*0cf0*/ 	.short	0x010a
        /*0cf2*/ 	.byte	0x3f
	.zero		1


	//   ....[32]....
        /*0cf4*/ 	.word	0x0000ef40
        /*0cf8*/ 	.word	0x00000002
        /*0cfc*/ 	.word	0x00038800
        /*0d00*/ 	.short	0x010a
        /*0d02*/ 	.byte	0x3f
	.zero		1


	//   ....[33]....
        /*0d04*/ 	.word	0x0000f9b0
        /*0d08*/ 	.word	0x00000002
        /*0d0c*/ 	.word	0x00038800
        /*0d10*/ 	.short	0x010a
        /*0d12*/ 	.byte	0x3f
	.zero		1


	//   ....[34]....
        /*0d14*/ 	.word	0x00010f20
        /*0d18*/ 	.word	0x00000002
        /*0d1c*/ 	.word	0x00038800
        /*0d20*/ 	.short	0x010a
        /*0d22*/ 	.byte	0x3f
	.zero		1


	//   ....[35]....
        /*0d24*/ 	.word	0x000126a0
        /*0d28*/ 	.word	0x00000004
        /*0d2c*/ 	.word	0x00000000
        /*0d30*/ 	.short	0x010a
        /*0d32*/ 	.byte	0x3f
	.zero		1


	//   ....[36]....
        /*0d34*/ 	.word	0x00012740
        /*0d38*/ 	.word	0x00000002
        /*0d3c*/ 	.word	0x00000000
        /*0d40*/ 	.short	0x010a
        /*0d42*/ 	.byte	0x3f
	.zero		1


	//   ....[37]....
        /*0d44*/ 	.word	0x00012b60
        /*0d48*/ 	.word	0x00000002
        /*0d4c*/ 	.word	0x00000000
        /*0d50*/ 	.short	0x010a
        /*0d52*/ 	.byte	0x3f
	.zero		1


	//   ....[38]....
        /*0d54*/ 	.word	0x00012bc0
        /*0d58*/ 	.word	0x00000002
        /*0d5c*/ 	.word	0x00000000
        /*0d60*/ 	.short	0x010a
        /*0d62*/ 	.byte	0x3f
	.zero		1


	//   ....[39]....
        /*0d64*/ 	.word	0x00014750
        /*0d68*/ 	.word	0x0000000a
        /*0d6c*/ 	.word	0x00000000
        /*0d70*/ 	.short	0x0101
        /*0d72*/ 	.byte	0x3f
	.zero		1


	//   ....[40]....
        /*0d74*/ 	.word	0x0001a470
        /*0d78*/ 	.word	0x00000004
        /*0d7c*/ 	.word	0x00000000
        /*0d80*/ 	.short	0x0101
        /*0d82*/ 	.byte	0x3f
	.zero		1


	//   ....[41]....
        /*0d84*/ 	.word	0x0001a8a0
        /*0d88*/ 	.word	0x00000004
        /*0d8c*/ 	.word	0x00000000
        /*0d90*/ 	.short	0x010a
        /*0d92*/ 	.byte	0x3f
	.zero		1


	//   ....[42]....
        /*0d94*/ 	.word	0x0001a940
        /*0d98*/ 	.word	0x00000002
        /*0d9c*/ 	.word	0x00000000
        /*0da0*/ 	.short	0x010a
        /*0da2*/ 	.byte	0x3f
	.zero		1


	//   ....[43]....
        /*0da4*/ 	.word	0x0001ad60
        /*0da8*/ 	.word	0x00000002
        /*0dac*/ 	.word	0x00000000
        /*0db0*/ 	.short	0x010a
        /*0db2*/ 	.byte	0x3f
	.zero		1


	//   ....[44]....
        /*0db4*/ 	.word	0x0001adc0
        /*0db8*/ 	.word	0x00000002
        /*0dbc*/ 	.word	0x00000000
        /*0dc0*/ 	.short	0x010a
        /*0dc2*/ 	.byte	0x3f
	.zero		1


	//   ....[45]....
        /*0dc4*/ 	.word	0x0001c950
        /*0dc8*/ 	.word	0x0000000a
        /*0dcc*/ 	.word	0x00000000
        /*0dd0*/ 	.short	0x0101
        /*0dd2*/ 	.byte	0x3f
	.zero		1


	//   ....[46]....
        /*0dd4*/ 	.word	0x00021800
        /*0dd8*/ 	.word	0x00000004
        /*0ddc*/ 	.word	0x00000000
        /*0de0*/ 	.short	0x0101
        /*0de2*/ 	.byte	0x3f
	.zero		1


	//   ....[47]....
        /*0de4*/ 	.word	0x000219d0
        /*0de8*/ 	.word	0x00000004
        /*0dec*/ 	.word	0x00000000
        /*0df0*/ 	.short	0x010a
        /*0df2*/ 	.byte	0x3f
	.zero		1


	//   ....[48]....
        /*0df4*/ 	.word	0x00021a70
        /*0df8*/ 	.word	0x00000002
        /*0dfc*/ 	.word	0x00000000
        /*0e00*/ 	.short	0x010a
        /*0e02*/ 	.byte	0x3f
	.zero		1


	//   ....[49]....
        /*0e04*/ 	.word	0x00021e90
        /*0e08*/ 	.word	0x00000002
        /*0e0c*/ 	.word	0x00000000
        /*0e10*/ 	.short	0x010a
        /*0e12*/ 	.byte	0x3f
	.zero		1


	//   ....[50]....
        /*0e14*/ 	.word	0x00021ef0
        /*0e18*/ 	.word	0x00000002
        /*0e1c*/ 	.word	0x00000000
        /*0e20*/ 	.short	0x010a
        /*0e22*/ 	.byte	0x3f
	.zero		1


	//   ....[51]....
        /*0e24*/ 	.word	0x00023a80
        /*0e28*/ 	.word	0x00000008
        /*0e2c*/ 	.word	0x00000000
        /*0e30*/ 	.short	0x0101
        /*0e32*/ 	.byte	0x3f
	.zero		1


	//   ....[52]....
        /*0e34*/ 	.word	0x000297a0
        /*0e38*/ 	.word	0x00000004
        /*0e3c*/ 	.word	0x00000000
        /*0e40*/ 	.short	0x0101
        /*0e42*/ 	.byte	0x3f
	.zero		1


	//   ....[53]....
        /*0e44*/ 	.word	0x0002cc80
        /*0e48*/ 	.word	0x00000003
        /*0e4c*/ 	.word	0x00000000
        /*0e50*/ 	.short	0x0101
        /*0e52*/ 	.byte	0x3f
	.zero		1


	//   ....[54]....
        /*0e54*/ 	.word	0x0002d860
        /*0e58*/ 	.word	0x00000006
        /*0e5c*/ 	.word	0x00000000
        /*0e60*/ 	.short	0x0101
        /*0e62*/ 	.byte	0x3f
	.zero		1


	//   ....[55]....
        /*0e64*/ 	.word	0x00031d20
        /*0e68*/ 	.word	0x00000012
        /*0e6c*/ 	.word	0x00038820
        /*0e70*/ 	.short	0x010a
        /*0e72*/ 	.byte	0x3f
	.zero		1


	//   ....[56]....
        /*0e74*/ 	.word	0x00031dd0
        /*0e78*/ 	.word	0x00000003
        /*0e7c*/ 	.word	0x000388a0
        /*0e80*/ 	.short	0x010a
        /*0e82*/ 	.byte	0x3f
	.zero		1


	//   ....[57]....
        /*0e84*/ 	.word	0x00032000
        /*0e88*/ 	.word	0x00000003
        /*0e8c*/ 	.word	0x000388c0
        /*0e90*/ 	.short	0x010a
        /*0e92*/ 	.byte	0x3f
	.zero		1


	//   ....[58]....
        /*0e94*/ 	.word	0x000329f0
        /*0e98*/ 	.word	0x0000000a
        /*0e9c*/ 	.word	0x000388a0
        /*0ea0*/ 	.short	0x010a
        /*0ea2*/ 	.byte	0x3f
	.zero		1


	//   ....[59]....
        /*0ea4*/ 	.word	0x00032c10
        /*0ea8*/ 	.word	0x0000000a
        /*0eac*/ 	.word	0x000388c0
        /*0eb0*/ 	.short	0x010a
        /*0eb2*/ 	.byte	0x3f
	.zero		1


	//   ....[60]....
        /*0eb4*/ 	.word	0x00034860
        /*0eb8*/ 	.word	0x00000019
        /*0ebc*/ 	.word	0x00038840
        /*0ec0*/ 	.short	0x010a
        /*0ec2*/ 	.byte	0x3f
	.zero		1


	//   ....[61]....
        /*0ec4*/ 	.word	0x00034d00
        /*0ec8*/ 	.word	0x00000019
        /*0ecc*/ 	.word	0x00038830
        /*0ed0*/ 	.short	0x0107
        /*0ed2*/ 	.byte	0x3f
	.zero		1


	//   ....[62]....
        /*0ed4*/ 	.word	0x00034dc0
        /*0ed8*/ 	.word	0x00000019
        /*0edc*/ 	.word	0x00038830
        /*0ee0*/ 	.short	0x0101
        /*0ee2*/ 	.byte	0x3f
	.zero		1


	//   ....[63]....
        /*0ee4*/ 	.word	0x00035660
        /*0ee8*/ 	.word	0x00000012
        /*0eec*/ 	.word	0x00038800
        /*0ef0*/ 	.short	0x0107
        /*0ef2*/ 	.byte	0x3f
	.zero		1


	//   ....[64]....
        /*0ef4*/ 	.word	0x000356f0
        /*0ef8*/ 	.word	0x00000012
        /*0efc*/ 	.word	0x00038800
        /*0f00*/ 	.short	0x0101
        /*0f02*/ 	.byte	0x3f
	.zero		1


	//   ....[65]....
        /*0f04*/ 	.word	0x000365c0
        /*0f08*/ 	.word	0x00000012
        /*0f0c*/ 	.word	0x00038810
        /*0f10*/ 	.short	0x0107
        /*0f12*/ 	.byte	0x3f
	.zero		1


	//   ....[66]....
        /*0f14*/ 	.word	0x000366c0
        /*0f18*/ 	.word	0x00000012
        /*0f1c*/ 	.word	0x00038810
        /*0f20*/ 	.short	0x0101
        /*0f22*/ 	.byte	0x3f
	.zero		1


	//   ....[67]....
        /*0f24*/ 	.word	0x000366e0
        /*0f28*/ 	.word	0x00000012
        /*0f2c*/ 	.word	0x00038820
        /*0f30*/ 	.short	0x010a
        /*0f32*/ 	.byte	0x3f
	.zero		1


	//   ....[68]....
        /*0f34*/ 	.word	0x00036760
        /*0f38*/ 	.word	0x00000019
        /*0f3c*/ 	.word	0x00038860
        /*0f40*/ 	.short	0x010a
        /*0f42*/ 	.byte	0x3f
	.zero		1


	//   ....[69]....
        /*0f44*/ 	.word	0x00037070
        /*0f48*/ 	.word	0x00000019
        /*0f4c*/ 	.word	0x00038850
        /*0f50*/ 	.short	0x0107
        /*0f52*/ 	.byte	0x3f
	.zero		1


	//   ....[70]....
        /*0f54*/ 	.word	0x00037130
        /*0f58*/ 	.word	0x00000019
        /*0f5c*/ 	.word	0x00038850
        /*0f60*/ 	.short	0x0101
        /*0f62*/ 	.byte	0x3f
	.zero		1


	//   ....[71]....
        /*0f64*/ 	.word	0x000374a0
        /*0f68*/ 	.word	0x00000006
        /*0f6c*/ 	.word	0x00038840
        /*0f70*/ 	.short	0x010a
        /*0f72*/ 	.byte	0x3f
	.zero		1


	//   ....[72]....
        /*0f74*/ 	.word	0x000377c0
        /*0f78*/ 	.word	0x00000006
        /*0f7c*/ 	.word	0x00038830
        /*0f80*/ 	.short	0x0107
        /*0f82*/ 	.byte	0x3f
	.zero		1


	//   ....[73]....
        /*0f84*/ 	.word	0x00037870
        /*0f88*/ 	.word	0x00000006
        /*0f8c*/ 	.word	0x00038830
        /*0f90*/ 	.short	0x0101
        /*0f92*/ 	.byte	0x3f
	.zero		1


	//   ....[74]....
        /*0f94*/ 	.word	0x000378a0
        /*0f98*/ 	.word	0x00000006
        /*0f9c*/ 	.word	0x00038860
        /*0fa0*/ 	.short	0x010a
        /*0fa2*/ 	.byte	0x3f
	.zero		1


	//   ....[75]....
        /*0fa4*/ 	.word	0x00037f50
        /*0fa8*/ 	.word	0x00000006
        /*0fac*/ 	.word	0x00038850
        /*0fb0*/ 	.short	0x0107
        /*0fb2*/ 	.byte	0x3f
	.zero		1


	//   ....[76]....
        /*0fb4*/ 	.word	0x00038000
        /*0fb8*/ 	.word	0x00000006
        /*0fbc*/ 	.word	0x00038850
        /*0fc0*/ 	.short	0x0101
        /*0fc2*/ 	.byte	0x3f
	.zero		1


	//   ....[77]....
        /*0fc4*/ 	.word	0x00039290
        /*0fc8*/ 	.word	0x00000007
        /*0fcc*/ 	.word	0x00038820
        /*0fd0*/ 	.short	0x010a
        /*0fd2*/ 	.byte	0x3f
	.zero		1


	//   ....[78]....
        /*0fd4*/ 	.word	0x00039400
        /*0fd8*/ 	.word	0x00000005
        /*0fdc*/ 	.word	0x00038840
        /*0fe0*/ 	.short	0x010a
        /*0fe2*/ 	.byte	0x3f
	.zero		1


	//   ....[79]....
        /*0fe4*/ 	.word	0x000394a0
        /*0fe8*/ 	.word	0x00000003
        /*0fec*/ 	.word	0x00038840
        /*0ff0*/ 	.short	0x010a
        /*0ff2*/ 	.byte	0x3f
	.zero		1


	//   ....[80]....
        /*0ff4*/ 	.word	0x000394e0
        /*0ff8*/ 	.word	0x00000005
        /*0ffc*/ 	.word	0x00038860
        /*1000*/ 	.short	0x010a
        /*1002*/ 	.byte	0x3f
	.zero		1


	//   ....[81]....
        /*1004*/ 	.word	0x00039520
        /*1008*/ 	.word	0x00000003
        /*100c*/ 	.word	0x00038860
        /*1010*/ 	.short	0x010a
        /*1012*/ 	.byte	0x3f
	.zero		1


	//   ....[82]....
        /*1014*/ 	.word	0x00039580
        /*1018*/ 	.word	0x00000028
        /*101c*/ 	.word	0x00038890
        /*1020*/ 	.short	0x010a
        /*1022*/ 	.byte	0x3f
	.zero		1


	//   ....[83]....
        /*1024*/ 	.word	0x000396f0
        /*1028*/ 	.word	0x00000028
        /*102c*/ 	.word	0x00038890
        /*1030*/ 	.short	0x010a
        /*1032*/ 	.byte	0x3f
	.zero		1


	//   ....[84]....
        /*1034*/ 	.word	0x00039870
        /*1038*/ 	.word	0x00000028
        /*103c*/ 	.word	0x00038890
        /*1040*/ 	.short	0x010a
        /*1042*/ 	.byte	0x3f
	.zero		1


	//   ....[85]....
        /*1044*/ 	.word	0x000399d0
        /*1048*/ 	.word	0x00000028
        /*104c*/ 	.word	0x000388b0
        /*1050*/ 	.short	0x010a
        /*1052*/ 	.byte	0x3f
	.zero		1


	//   ....[86]....
        /*1054*/ 	.word	0x00039db0
        /*1058*/ 	.word	0x00000002
        /*105c*/ 	.word	0x00038800
        /*1060*/ 	.short	0x010a
        /*1062*/ 	.byte	0x3f
	.zero		1


	//   ....[87]....
        /*1064*/ 	.word	0x0003a3c0
        /*1068*/ 	.word	0x00000002
        /*106c*/ 	.word	0x00038800
        /*1070*/ 	.short	0x010a
        /*1072*/ 	.byte	0x3f
	.zero		1


	//   ....[88]....
        /*1074*/ 	.word	0x0003a410
        /*1078*/ 	.word	0x00000002
        /*107c*/ 	.word	0x00000000
        /*1080*/ 	.short	0x010a
        /*1082*/ 	.byte	0x3f
	.zero		1


	//   ....[89]....
        /*1084*/ 	.word	0x0003a460
        /*1088*/ 	.word	0x00000002
        /*108c*/ 	.word	0x00000000
        /*1090*/ 	.short	0x010a
        /*1092*/ 	.byte	0x3f
	.zero		1


	//   ....[90]....
        /*1094*/ 	.word	0x0003a4b0
        /*1098*/ 	.word	0x00000002
        /*109c*/ 	.word	0x00000000
        /*10a0*/ 	.short	0x010a
        /*10a2*/ 	.byte	0x3f
	.zero		1


	//   ....[91]....
        /*10a4*/ 	.word	0x0003a500
        /*10a8*/ 	.word	0x00000002
        /*10ac*/ 	.word	0x00000000
        /*10b0*/ 	.short	0x010a
        /*10b2*/ 	.byte	0x3f
	.zero		1


	//   ....[92]....
        /*10b4*/ 	.word	0x0003a550
        /*10b8*/ 	.word	0x00000002
        /*10bc*/ 	.word	0x00000000
        /*10c0*/ 	.short	0x010a
        /*10c2*/ 	.byte	0x3f
	.zero		1


	//   ....[93]....
        /*10c4*/ 	.word	0x0003a5a0
        /*10c8*/ 	.word	0x00000002
        /*10cc*/ 	.word	0x00000000
        /*10d0*/ 	.short	0x010a
        /*10d2*/ 	.byte	0x3f
	.zero		1


	//   ....[94]....
        /*10d4*/ 	.word	0x0003a740
        /*10d8*/ 	.word	0x00000012
        /*10dc*/ 	.word	0x00038820
        /*10e0*/ 	.short	0x010a
        /*10e2*/ 	.byte	0x3f
	.zero		1


	//   ....[95]....
        /*10e4*/ 	.word	0x0003a790
        /*10e8*/ 	.word	0x00000003
        /*10ec*/ 	.word	0x000388a0
        /*10f0*/ 	.short	0x010a
        /*10f2*/ 	.byte	0x3f
	.zero		1


	//   ....[96]....
        /*10f4*/ 	.word	0x0003a7e0
        /*10f8*/ 	.word	0x00000003
        /*10fc*/ 	.word	0x000388c0
        /*1100*/ 	.short	0x010a
        /*1102*/ 	.byte	0x3f
	.zero		1


	//   ....[97]....
        /*1104*/ 	.word	0x0003a830
        /*1108*/ 	.word	0x0000000a
        /*110c*/ 	.word	0x000388a0
        /*1110*/ 	.short	0x010a
        /*1112*/ 	.byte	0x3f
	.zero		1


	//   ....[98]....
        /*1114*/ 	.word	0x0003a880
        /*1118*/ 	.word	0x0000000a
        /*111c*/ 	.word	0x000388c0
        /*1120*/ 	.short	0x010a
        /*1122*/ 	.byte	0x3f
	.zero		1


	//   ....[99]....
        /*1124*/ 	.word	0x0003a990
        /*1128*/ 	.word	0x00000019
        /*112c*/ 	.word	0x00038840
        /*1130*/ 	.short	0x010a
        /*1132*/ 	.byte	0x3f
	.zero		1


	//   ....[100]....
        /*1134*/ 	.word	0x0003bf20
        /*1138*/ 	.word	0x00000012
        /*113c*/ 	.word	0x00038820
        /*1140*/ 	.short	0x010a
        /*1142*/ 	.byte	0x3f
	.zero		1


	//   ....[101]....
        /*1144*/ 	.word	0x0003bf70
        /*1148*/ 	.word	0x00000019
        /*114c*/ 	.word	0x00038860
        /*1150*/ 	.short	0x010a
        /*1152*/ 	.byte	0x3f
	.zero		1


	//   ....[102]....
        /*1154*/ 	.word	0x0003c860
        /*1158*/ 	.word	0x00000006
        /*115c*/ 	.word	0x00038840
        /*1160*/ 	.short	0x010a
        /*1162*/ 	.byte	0x3f
	.zero		1


	//   ....[103]....
        /*1164*/ 	.word	0x0003cd20
        /*1168*/ 	.word	0x00000006
        /*116c*/ 	.word	0x00038860
        /*1170*/ 	.short	0x010a
        /*1172*/ 	.byte	0x3f
	.zero		1


	//   ....[104]....
        /*1174*/ 	.word	0x0003dec0
        /*1178*/ 	.word	0x00000007
        /*117c*/ 	.word	0x00038820
        /*1180*/ 	.short	0x010a
        /*1182*/ 	.byte	0x3f
	.zero		1


	//   ....[105]....
        /*1184*/ 	.word	0x0003e060
        /*1188*/ 	.word	0x00000005
        /*118c*/ 	.word	0x00038840
        /*1190*/ 	.short	0x010a
        /*1192*/ 	.byte	0x3f
	.zero		1


	//   ....[106]....
        /*1194*/ 	.word	0x0003e0b0
        /*1198*/ 	.word	0x00000003
        /*119c*/ 	.word	0x00038840
        /*11a0*/ 	.short	0x010a
        /*11a2*/ 	.byte	0x3f
	.zero		1


	//   ....[107]....
        /*11a4*/ 	.word	0x0003e100
        /*11a8*/ 	.word	0x00000005
        /*11ac*/ 	.word	0x00038860
        /*11b0*/ 	.short	0x010a
        /*11b2*/ 	.byte	0x3f
	.zero		1


	//   ....[108]....
        /*11b4*/ 	.word	0x0003e320
        /*11b8*/ 	.word	0x00000005
        /*11bc*/ 	.word	0x00000000
        /*11c0*/ 	.short	0x010a
        /*11c2*/ 	.byte	0x3f
	.zero		1


	//   ....[109]....
        /*11c4*/ 	.word	0x0003e460
        /*11c8*/ 	.word	0x0000000c
        /*11cc*/ 	.word	0x00000000
        /*11d0*/ 	.short	0x010a
        /*11d2*/ 	.byte	0x3f
	.zero		1


	//   ....[110]....
        /*11d4*/ 	.word	0x0003ea00
        /*11d8*/ 	.word	0x0000000c
        /*11dc*/ 	.word	0x00038810
        /*11e0*/ 	.short	0x010a
        /*11e2*/ 	.byte	0x3f
	.zero		1


	//   ....[111]....
        /*11e4*/ 	.word	0x0003eb80
        /*11e8*/ 	.word	0x0000000e
        /*11ec*/ 	.word	0x00000000
        /*11f0*/ 	.short	0x010a
        /*11f2*/ 	.byte	0x3f
	.zero		1


	//   ....[112]....
        /*11f4*/ 	.word	0x0003ecc0
        /*11f8*/ 	.word	0x0000000c
        /*11fc*/ 	.word	0x00000000
        /*1200*/ 	.short	0x010a
        /*1202*/ 	.byte	0x3f
	.zero		1


	//   ....[113]....
        /*1204*/ 	.word	0x00041190
        /*1208*/ 	.word	0x00000005
        /*120c*/ 	.word	0x00000000
        /*1210*/ 	.short	0x0101
        /*1212*/ 	.byte	0x3f
	.zero		1


	//   ....[114]....
        /*1214*/ 	.word	0x0004d890
        /*1218*/ 	.word	0x00000000
        /*121c*/ 	.word	0x00000000
        /*1220*/ 	.short	0x0101
        /*1222*/ 	.byte	0x3f
	.zero		1


	//   ....[115]....
        /*1224*/ 	.word	0x0004d8b0
        /*1228*/ 	.word	0x0000000c
        /*122c*/ 	.word	0x00000000
        /*1230*/ 	.short	0x010a
        /*1232*/ 	.byte	0x3f
	.zero		1


	//   ....[116]....
        /*1234*/ 	.word	0x0004d900
        /*1238*/ 	.word	0x0000000c
        /*123c*/ 	.word	0x00038810
        /*1240*/ 	.short	0x010a
        /*1242*/ 	.byte	0x3f
	.zero		1


	//   ....[117]....
        /*1244*/ 	.word	0x0004d950
        /*1248*/ 	.word	0x0000000c
        /*124c*/ 	.word	0x00000000
        /*1250*/ 	.short	0x010a
        /*1252*/ 	.byte	0x3f
	.zero		1


	//----- nvinfo : EIATTR_NUM_MBARRIERS
	.align		4
.L_914:
        /*1254*/ 	.byte	0x03, 0x38
        /*1256*/ 	.short	0x0017


	//----- nvinfo : EIATTR_EXIT_INSTR_OFFSETS
	.align		4
        /*1258*/ 	.byte	0x04, 0x1c
        /*125a*/ 	.short	(.L_916 - .L_915)


	//   ....[0]....
.L_915:
        /*125c*/ 	.word	0x00039570


	//----- nvinfo : EIATTR_MAX_THREADS
	.align		4
.L_916:
        /*1260*/ 	.byte	0x04, 0x05
        /*1262*/ 	.short	(.L_918 - .L_917)
.L_917:
        /*1264*/ 	.word	0x00000180
        /*1268*/ 	.word	0x00000001
        /*126c*/ 	.word	0x00000001


	//----- nvinfo : EIATTR_CRS_STACK_SIZE
	.align		4
.L_918:
        /*1270*/ 	.byte	0x04, 0x1e
        /*1272*/ 	.short	(.L_920 - .L_919)
.L_919:
        /*1274*/ 	.word	0x00000000


	//----- nvinfo : EIATTR_CBANK_PARAM_SIZE
	.align		4
.L_920:
        /*1278*/ 	.byte	0x03, 0x19
        /*127a*/ 	.short	0x0bf0


	//----- nvinfo : EIATTR_PARAM_CBANK
	.align		4
        /*127c*/ 	.byte	0x04, 0x0a
        /*127e*/ 	.short	(.L_922 - .L_921)
	.align		4
.L_921:
        /*1280*/ 	.word	index@(.nv.constant0._ZN7cutlass13device_kernelIN5flash11enable_sm90INS1_16FlashAttnFwdSm90INS1_25CollectiveMainloopFwdSm90ILi2EN4cute5tupleIJNS5_1CILi1EEES8_S8_EEENS6_IJNS7_ILi64EEESA_SA_EEELi512ENS_10bfloat16_tEfNS_4arch4Sm90ELb0ELb1ELb1ELb1ELb1ELb1ELb1ELb0ELb0ELb1ELb1ELb0EEENS1_21CollectiveEpilogueFwdINS6_IJSA_NS7_ILi512EEESA_EEES9_SC_SE_Li256ELb1ELb1ELb1ELb0EEENS1_36VarlenDynamicPersistentTileSchedulerILi64ELi64ELi256ELi128ELb1ELb1ELb1ELb1ELb0ELb1EEEEEEEEEvNT_6ParamsE)
        /*1284*/ 	.short	0x0210
        /*1286*/ 	.short	0x0bf0


	//----- nvinfo : EIATTR_SW_WAR
	.align		4
.L_922:
        /*1288*/ 	.byte	0x04, 0x36
        /*128a*/ 	.short	(.L_924 - .L_923)
.L_923:
        /*128c*/ 	.word	0x00000008
.L_924:


//--------------------- .nv.info._ZN7cutlass13device_kernelIN5flash11enable_sm90INS1_16FlashAttnFwdSm90INS1_25CollectiveMainloopFwdSm90ILi2EN4cute5tupleIJNS5_1CILi1EEES8_S8_EEENS6_IJNS7_ILi64EEESA_SA_EEELi512ENS_10bfloat16_tEfNS_4arch4Sm90ELb1ELb0ELb1ELb0ELb1ELb0ELb0ELb0ELb0ELb1ELb1ELb0EEENS1_21CollectiveEpilogueFwdINS6_IJSA_NS7_ILi512EEESA_EEES9_SC_SE_Li256ELb0ELb1ELb1ELb0EEENS1_19SingleTileSchedulerILb0ELb1ELb1ELi64EEEEEEEEEvNT_6ParamsE --------------------------
	.section	.nv.info._ZN7cutlass13device_kernelIN5flash11enable_sm90INS1_16FlashAttnFwdSm90INS1_25CollectiveMainloopFwdSm90ILi2EN4cute5tupleIJNS5_1CILi1EEES8_S8_EEENS6_IJNS7_ILi64EEESA_SA_EEELi512ENS_10bfloat16_tEfNS_4arch4Sm90ELb1ELb0ELb1ELb0ELb1ELb0ELb0ELb0ELb0ELb1ELb1ELb0EEENS1_21CollectiveEpilogueFwdINS6_IJSA_NS7_ILi512EEESA_EEES9_SC_SE_Li256ELb0ELb1ELb1ELb0EEENS1_19SingleTileSchedulerILb0ELb1ELb1ELi64EEEEEEEEEvNT_6ParamsE,"",@"SHT_CUDA_INFO"
	.sectionflags	@""
	.align	4


	//----- nvinfo : EIATTR_CUDA_API_VERSION
	.align		4
        /*0000*/ 	.byte	0x04, 0x37
        /*0002*/ 	.short	(.L_926 - .L_925)
.L_925:
        /*0004*/ 	.word	0x00000082


	//----- nvinfo : EIATTR_KPARAM_INFO
	.align		4
.L_926:
        /*0008*/ 	.byte	0x04, 0x17
        /*000a*/ 	.short	(.L_928 - .L_927)
.L_927:
        /*000c*/ 	.word	0x00000000
        /*0010*/ 	.short	0x0000
        /*0012*/ 	.short	0x0070
        /*0014*/ 	.byte	0x00, 0xf0, 0x01, 0x28


	//----- nvinfo : EIATTR_SPARSE_MMA_MASK
	.align		4
.L_928:
        /*0018*/ 	.byte	0x03, 0x50
        /*001a*/ 	.short	0x0000


	//----- nvinfo : EIATTR_MAXREG_COUNT
	.align		4
        /*001c*/ 	.byte	0x03, 0x1b
        /*001e*/ 	.short	0x00a8


	//----- nvinfo : EIATTR_NUM_BARRIERS
	.align		4
        /*0020*/ 	.byte	0x02, 0x4c
        /*0022*/ 	.byte	0x10
	.zero		1


	//----- nvinfo : EIATTR_EXTERNS
	.align		4
        /*0024*/ 	.byte	0x04, 0x0f
        /*0026*/ 	.short	(.L_930 - .L_929)


	//   ....[0]....
	.align		4
.L_929:
        /*0028*/ 	.word	index@(__assertfail)


	//----- nvinfo : EIATTR_MERCURY_ISA_VERSION
	.align		4
.L_930:
        /*002c*/ 	.byte	0x03, 0x5f
        /*002e*/ 	.short	0x0101


	//----- nvinfo : EIATTR_INT_WARP_WIDE_INSTR_OFFSETS
	.align		4
        /*0030*/ 	.byte	0x04, 0x31
        /*0032*/ 	.short	(.L_932 - .L_931)


	//   ....[0]....
.L_931:
        /*0034*/ 	.word	0x000000b0


	//   ....[1]....
        /*0038*/ 	.word	0x000000c0


	//   ....[2]....
        /*003c*/ 	.word	0x00000160


	//----- nvinfo : EIATTR_COOP_GROUP_MASK_REGIDS
	.align		4
.L_932:
        /*0040*/ 	.byte	0x04, 0x29
        /*0042*/ 	.short	(.L_934 - .L_933)


	//   ....[0]....
.L_933:
        /*0044*/ 	.word	0xffffffff


	//   ....[1]....
        /*0048*/ 	.word	0xffffffff


	//   ....[2]....
        /*004c*/ 	.word	0xffffffff


	//   ....[3]....
        /*0050*/ 	.word	0xffffffff


	//   ....[4]....
        /*0054*/ 	.word	0xffffffff


	//   ....[5]....
        /*0058*/ 	.word	0xffffffff


	//   ....[6]....
        /*005c*/ 	.word	0xffffffff


	//   ....[7]....
        /*0060*/ 	.word	0xffffffff


	//   ....[8]....
        /*0064*/ 	.word	0xffffffff


	//   ....[9]....
        /*0068*/ 	.word	0xffffffff


	//   ....[10]....
        /*006c*/ 	.word	0xffffffff


	//   ....[11]....
        /*0070*/ 	.word	0xffffffff


	//   ....[12]....
        /*0074*/ 	.word	0xffffffff


	//   ....[13]....
        /*0078*/ 	.word	0xffffffff


	//   ....[14]....
        /*007c*/ 	.word	0xffffffff


	//   ....[15]....
        /*0080*/ 	.word	0xffffffff


	//   ....[16]....
        /*0084*/ 	.word	0xffffffff


	//   ....[17]....
        /*0088*/ 	.word	0xffffffff


	//   ....[18]....
        /*008c*/ 	.word	0xffffffff


	//   ....[19]....
        /*0090*/ 	.word	0xffffffff


	//   ....[20]....
        /*0094*/ 	.word	0xffffffff


	//   ....[21]....
        /*0098*/ 	.word	0xffffffff


	//   ....[22]....
        /*009c*/ 	.word	0xffffffff


	//   ....[23]....
        /*00a0*/ 	.word	0xffffffff


	//   ....[24]....
        /*00a4*/ 	.word	0xffffffff


	//   ....[25]....
        /*00a8*/ 	.word	0xffffffff


	//   ....[26]....
        /*00ac*/ 	.word	0xffffffff


	//   ....[27]....
        /*00b0*/ 	.word	0xffffffff


	//   ....[28]....
        /*00b4*/ 	.word	0xffffffff


	//   ....[29]....
        /*00b8*/ 	.word	0xffffffff


	//   ....[30]....
        /*00bc*/ 	.word	0xffffffff


	//   ....[31]....
        /*00c0*/ 	.word	0xffffffff


	//   ....[32]....
        /*00c4*/ 	.word	0xffffffff


	//   ....[33]....
        /*00c8*/ 	.word	0xffffffff


	//   ....[34]....
        /*00cc*/ 	.word	0xffffffff


	//   ....[35]....
        /*00d0*/ 	.word	0xffffffff


	//   ....[36]....
        /*00d4*/ 	.word	0xffffffff


	//   ....[37]....
        /*00d8*/ 	.word	0xffffffff


	//   ....[38]....
        /*00dc*/ 	.word	0xffffffff


	//   ....[39]....
        /*00e0*/ 	.word	0xffffffff


	//   ....[40]....
        /*00e4*/ 	.word	0xffffffff


	//   ....[41]....
        /*00e8*/ 	.word	0xffffffff


	//   ....[42]....
        /*00ec*/ 	.word	0xffffffff


	//   ....[43]....
        /*00f0*/ 	.word	0xffffffff


	//   ....[44]....
        /*00f4*/ 	.word	0xffffffff


	//   ....[45]....
        /*00f8*/ 	.word	0xffffffff


	//   ....[46]....
        /*00fc*/ 	.word	0xffffffff


	//   ....[47]....
        /*0100*/ 	.word	0xffffffff


	//   ....[48]....
        /*0104*/ 	.word	0xffffffff


	//   ....[49]....
        /*0108*/ 	.word	0xffffffff


	//   ....[50]....
        /*010c*/ 	.word	0xffffffff


	//   ....[51]....
        /*0110*/ 	.word	0xffffffff


	//   ....[52]....
        /*0114*/ 	.word	0xffffffff


	//   ....[53]....
        /*0118*/ 	.word	0xffffffff


	//   ....[54]....
        /*011c*/ 	.word	0xffffffff


	//   ....[55]....
        /*0120*/ 	.word	0xffffffff


	//   ....[56]....
        /*0124*/ 	.word	0xffffffff


	//   ....[57]....
        /*0128*/ 	.word	0xffffffff


	//   ....[58]....
        /*012c*/ 	.word	0xffffffff


	//   ....[59]....
        /*0130*/ 	.word	0xffffffff


	//   ....[60]....
        /*0134*/ 	.word	0xffffffff


	//   ....[61]....
        /*0138*/ 	.word	0xffffffff


	//   ....[62]....
        /*013c*/ 	.word	0xffffffff


	//   ....[63]....
        /*0140*/ 	.word	0xffffffff


	//   ....[64]....
        /*0144*/ 	.word	0xffffffff


	//   ....[65]....
        /*0148*/ 	.word	0xffffffff


	//   ....[66]....
        /*014c*/ 	.word	0xffffffff


	//   ....[67]....
        /*0150*/ 	.word	0xffffffff


	//   ....[68]....
        /*0154*/ 	.word	0xffffffff


	//   ....[69]....
        /*0158*/ 	.word	0xffffffff


	//   ....[70]....
        /*015c*/ 	.word	0xffffffff


	//   ....[71]....
        /*0160*/ 	.word	0xffffffff


	//   ....[72]....
        /*0164*/ 	.word	0xffffffff


	//   ....[73]....
        /*0168*/ 	.word	0xffffffff


	//   ....[74]....
        /*016c*/ 	.word	0xffffffff


	//   ....[75]....
        /*0170*/ 	.word	0xffffffff


	//   ....[76]....
        /*0174*/ 	.word	0xffffffff


	//   ....[77]....
        /*0178*/ 	.word	0xffffffff


	//   ....[78]....
        /*017c*/ 	.word	0xffffffff


	//   ....[79]....
        /*0180*/ 	.word	0xffffffff


	//   ....[80]....
        /*0184*/ 	.word	0xffffffff


	//   ....[81]....
        /*0188*/ 	.word	0xffffffff


	//   ....[82]....
        /*018c*/ 	.word	0x0500000f


	//   ....[83]....
        /*0190*/ 	.word	0x0500000f


	//   ....[84]....
        /*0194*/ 	.word	0x0500000f


	//   ....[85]....
        /*0198*/ 	.word	0x0500000f


	//   ....[86]....
        /*019c*/ 	.word	0x0500000f


	//   ....[87]....
        /*01a0*/ 	.word	0x0500000f


	//   ....[88]....
        /*01a4*/ 	.word	0x0500000f


	//   ....[89]....
        /*01a8*/ 	.word	0x0500000f


	//   ....[90]....
        /*01ac*/ 	.word	0x0500000f


	//   ....[91]....
        /*01b0*/ 	.word	0x0500000f


	//   ....[92]....
        /*01b4*/ 	.word	0x0500000f


	//   ....[93]....
        /*01b8*/ 	.word	0x0500000f


	//   ....[94]....
        /*01bc*/ 	.word	0x0500000f


	//   ....[95]....
        /*01c0*/ 	.word	0x0500000f


	//   ....[96]....
        /*01c4*/ 	.word	0x0500000f


	//   ....[97]....
        /*01c8*/ 	.word	0x0500000f


	//   ....[98]....
        /*01cc*/ 	.word	0x0500000f


	//   ....[99]....
        /*01d0*/ 	.word	0x0500000f


	//   ....[100]....
        /*01d4*/ 	.word	0x0500000f


	//   ....[101]....
        /*01d8*/ 	.word	0x0500000f


	//   ....[102]....
        /*01dc*/ 	.word	0x0500000f


	//   ....[103]....
        /*01e0*/ 	.word	0x0500000f


	//   ....[104]....
        /*01e4*/ 	.word	0x0500000f


	//   ....[105]....
        /*01e8*/ 	.word	0x0500000f


	//   ....[106]....
        /*01ec*/ 	.word	0x0500000f


	//   ....[107]....
        /*01f0*/ 	.word	0x0500000f


	//   ....[108]....
        /*01f4*/ 	.word	0x0500000f


	//   ....[109]....
        /*01f8*/ 	.word	0x0500000f


	//   ....[110]....
        /*01fc*/ 	.word	0x0500000f


	//   ....[111]....
        /*0200*/ 	.word	0x0500000f


	//   ....[112]....
        /*0204*/ 	.word	0x0500000f


	//   ....[113]....
        /*0208*/ 	.word	0x0500000f


	//   ....[114]....
        /*020c*/ 	.word	0x0500000f


	//   ....[115]....
        /*0210*/ 	.word	0x0500000f


	//   ....[116]....
        /*0214*/ 	.word	0x0500000f


	//   ....[117]....
        /*0218*/ 	.word	0x0500000f


	//   ....[118]....
        /*021c*/ 	.word	0x0500000f


	//   ....[119]....
        /*0220*/ 	.word	0x0500000f


	//   ....[120]....
        /*0224*/ 	.word	0x0500000f


	//   ....[121]....
        /*0228*/ 	.word	0x0500000f


	//   ....[122]....
        /*022c*/ 	.word	0x0500000f


	//   ....[123]....
        /*0230*/ 	.word	0x0500000f


	//----- nvinfo : EIATTR_COOP_GROUP_INSTR_OFFSETS
	.align		4
.L_934:
        /*0234*/ 	.byte	0x04, 0x28
        /*0236*/ 	.short	(.L_936 - .L_935)


	//   ....[0]....
.L_935:
        /*0238*/ 	.word	0x00000060


	//   ....[1]....
        /*023c*/ 	.word	0x000000a0


	//   ....[2]....
        /*0240*/ 	.word	0x00000280


	//   ....[3]....
        /*0244*/ 	.word	0x000003e0


	//   ....[4]....
        /*0248*/ 	.word	0x00000500


	//   ....[5]....
        /*024c*/ 	.word	0x00000660


	//   ....[6]....
        /*0250*/ 	.word	0x000012d0


	//   ....[7]....
        /*0254*/ 	.word	0x00003450


	//   ....[8]....
        /*0258*/ 	.word	0x00003dd0


	//   ....[9]....
        /*025c*/ 	.word	0x00003e20


	//   ....[10]....
        /*0260*/ 	.word	0x00004340


	//   ....[11]....
        /*0264*/ 	.word	0x000043f0


	//   ....[12]....
        /*0268*/ 	.word	0x000047f0


	//   ....[13]....
        /*026c*/ 	.word	0x000048c0


	//   ....[14]....
        /*0270*/ 	.word	0x00005340


	//   ....[15]....
        /*0274*/ 	.word	0x000059b0


	//   ....[16]....
        /*0278*/ 	.word	0x00005ed0


	//   ....[17]....
        /*027c*/ 	.word	0x00005f20


	//   ....[18]....
        /*0280*/ 	.word	0x00006000


	//   ....[19]....
        /*0284*/ 	.word	0x00006490


	//   ....[20]....
        /*0288*/ 	.word	0x000064f0


	//   ....[21]....
        /*028c*/ 	.word	0x00007690


	//   ....[22]....
        /*0290*/ 	.word	0x00007e90


	//   ....[23]....
        /*0294*/ 	.word	0x00007f10


	//   ....[24]....
        /*0298*/ 	.word	0x00008200


	//   ....[25]....
        /*029c*/ 	.word	0x000083c0


	//   ....[26]....
        /*02a0*/ 	.word	0x00009390


	//   ....[27]....
        /*02a4*/ 	.word	0x00009470


	//   ....[28]....
        /*02a8*/ 	.word	0x000094c0


	//   ....[29]....
        /*02ac*/ 	.word	0x000094f0


	//   ....[30]....
        /*02b0*/ 	.word	0x00009550


	//   ....[31]....
        /*02b4*/ 	.word	0x0000a000


	//   ....[32]....
        /*02b8*/ 	.word	0x0000a4c0


	//   ....[33]....
        /*02bc*/ 	.word	0x0000a4f0


	//   ....[34]....
        /*02c0*/ 	.word	0x0000a510


	//   ....[35]....
        /*02c4*/ 	.word	0x0000a540


	//   ....[36]....
        /*02c8*/ 	.word	0x0000a9d0


	//   ....[37]....
        /*02cc*/ 	.word	0x0000a9f0


	//   ....[38]....
        /*02d0*/ 	.word	0x0000b640


	//   ....[39]....
        /*02d4*/ 	.word	0x0000b660


	//   ....[40]....
        /*02d8*/ 	.word	0x0000c6b0


	//   ....[41]....
        /*02dc*/ 	.word	0x0000d9c0


	//   ....[42]....
        /*02e0*/ 	.word	0x0000d9e0


	//   ....[43]....
        /*02e4*/ 	.word	0x0000d9f0


	//   ....[44]....
        /*02e8*/ 	.word	0x0000da30


	//   ....[45]....
        /*02ec*/ 	.word	0x0000da80


	//   ....[46]....
        /*02f0*/ 	.word	0x0000daa0


	//   ....[47]....
        /*02f4*/ 	.word	0x0000daf0


	//   ....[48]....
        /*02f8*/ 	.word	0x0000db10


	//   ....[49]....
        /*02fc*/ 	.word	0x0000e0a0


	//   ....[50]....
        /*0300*/ 	.word	0x0000e0d0


	//   ....[51]....
        /*0304*/ 	.word	0x0000e100


	//   ....[52]....
        /*0308*/ 	.word	0x0000e170


	//   ....[53]....
        /*030c*/ 	.word	0x0000e1d0


	//   ....[54]....
        /*0310*/ 	.word	0x0000e1f0


	//   ....[55]....
        /*0314*/ 	.word	0x0000e240


	//   ....[56]....
        /*0318*/ 	.word	0x0000e260


	//   ....[57]....
        /*031c*/ 	.word	0x0000e550


	//   ....[58]....
        /*0320*/ 	.word	0x0000e580


	//   ....[59]....
        /*0324*/ 	.word	0x0000e5b0


	//   ....[60]....
        /*0328*/ 	.word	0x0000e5e0


	//   ....[61]....
        /*032c*/ 	.word	0x0000e610


	//   ....[62]....
        /*0330*/ 	.word	0x0000e660


	//   ....[63]....
        /*0334*/ 	.word	0x0000e7e0


	//   ....[64]....
        /*0338*/ 	.word	0x0000e810


	//   ....[65]....
        /*033c*/ 	.word	0x0000f190


	//   ....[66]....
        /*0340*/ 	.word	0x0000f1b0


	//   ....[67]....
        /*0344*/ 	.word	0x0000f1c0


	//   ....[68]....
        /*0348*/ 	.word	0x0000f1e0


	//   ....[69]....
        /*034c*/ 	.word	0x0000f200


	//   ....[70]....
        /*0350*/ 	.word	0x0000f230


	//   ....[71]....
        /*0354*/ 	.word	0x0000f250


	//   ....[72]....
        /*0358*/ 	.word	0x0000f280


	//   ....[73]....
        /*035c*/ 	.word	0x0000f5e0


	//   ....[74]....
        /*0360*/ 	.word	0x0000f610


	//   ....[75]....
        /*0364*/ 	.word	0x0000f640


	//   ....[76]....
        /*0368*/ 	.word	0x0000f660


	//   ....[77]....
        /*036c*/ 	.word	0x0000f670


	//   ....[78]....
        /*0370*/ 	.word	0x0000f690


	//   ....[79]....
        /*0374*/ 	.word	0x0000f740


	//   ....[80]....
        /*0378*/ 	.word	0x0000f770


	//   ....[81]....
        /*037c*/ 	.word	0x0000fc70


	//   ....[82]....
        /*0380*/ 	.word	0x00010290


	//   ....[83]....
        /*0384*/ 	.word	0x00010380


	//   ....[84]....
        /*0388*/ 	.word	0x00010420


	//   ....[85]....
        /*038c*/ 	.word	0x000104a0


	//   ....[86]....
        /*0390*/ 	.word	0x00010550


	//   ....[87]....
        /*0394*/ 	.word	0x000105b0


	//   ....[88]....
        /*0398*/ 	.word	0x00010670


	//   ....[89]....
        /*039c*/ 	.word	0x000106d0


	//   ....[90]....
        /*03a0*/ 	.word	0x00010770


	//   ....[91]....
        /*03a4*/ 	.word	0x00010800


	//   ....[92]....
        /*03a8*/ 	.word	0x00010860


	//   ....[93]....
        /*03ac*/ 	.word	0x00010990


	//   ....[94]....
        /*03b0*/ 	.word	0x00010a00


	//   ....[95]....
        /*03b4*/ 	.word	0x00010a60


	//   ....[96]....
        /*03b8*/ 	.word	0x00010b20


	//   ....[97]....
        /*03bc*/ 	.word	0x00010b80


	//   ....[98]....
        /*03c0*/ 	.word	0x00010c20


	//   ....[99]....
        /*03c4*/ 	.word	0x00010d70


	//   ....[100]....
        /*03c8*/ 	.word	0x00010e20


	//   ....[101]....
        /*03cc*/ 	.word	0x000110b0


	//   ....[102]....
        /*03d0*/ 	.word	0x00011100


	//   ....[103]....
        /*03d4*/ 	.word	0x000112c0


	//   ....[104]....
        /*03d8*/ 	.word	0x00011310


	//   ....[105]....
        /*03dc*/ 	.word	0x000114d0


	//   ....[106]....
        /*03e0*/ 	.word	0x00011520


	//   ....[107]....
        /*03e4*/ 	.word	0x00011600


	//   ....[108]....
        /*03e8*/ 	.word	0x000116a0


	//   ....[109]....
        /*03ec*/ 	.word	0x00011700


	//   ....[110]....
        /*03f0*/ 	.word	0x000117a0


	//   ....[111]....
        /*03f4*/ 	.word	0x00011800


	//   ....[112]....
        /*03f8*/ 	.word	0x000118a0


	//   ....[113]....
        /*03fc*/ 	.word	0x00011900


	//   ....[114]....
        /*0400*/ 	.word	0x000119a0


	//   ....[115]....
        /*0404*/ 	.word	0x00011a80


	//   ....[116]....
        /*0408*/ 	.word	0x00011b30


	//   ....[117]....
        /*040c*/ 	.word	0x00011c20


	//   ....[118]....
        /*0410*/ 	.word	0x00011d20


	//   ....[119]....
        /*0414*/ 	.word	0x00011e40


	//   ....[120]....
        /*0418*/ 	.word	0x00011f20


	//   ....[121]....
        /*041c*/ 	.word	0x00012030


	//   ....[122]....
        /*0420*/ 	.word	0x00012100


	//   ....[123]....
        /*0424*/ 	.word	0x00012210


	//----- nvinfo : EIATTR_REG_RECONFIG
	.align		4
.L_936:
        /*0428*/ 	.byte	0x01, 0x54
	.zero		2


	//----- nvinfo : EIATTR_SYSCALL_OFFSETS
	.align		4
        /*042c*/ 	.byte	0x04, 0x46
        /*042e*/ 	.short	(.L_938 - .L_937)


	//   ....[0]....
.L_937:
        /*0430*/ 	.word	0x00003620


	//   ....[1]....
        /*0434*/ 	.word	0x0000ced0


	//   ....[2]....
        /*0438*/ 	.word	0x0000d010


	//   ....[3]....
        /*043c*/ 	.word	0x0000d100


	//   ....[4]....
        /*0440*/ 	.word	0x0000dd80


	//----- nvinfo : EIATTR_MBARRIER_INSTR_OFFSETS
	.align		4
.L_938:
        /*0444*/ 	.byte	0x04, 0x39
        /*0446*/ 	.short	(.L_940 - .L_939)


	//   ....[0]....
.L_939:
        /*0448*/ 	.word	0x00000170
        /*044c*/ 	.word	0x000000ff
        /*0450*/ 	.word	0x00028c00
        /*0454*/ 	.short	0x0100
        /*0456*/ 	.byte	0x08
	.zero		1


	//   ....[1]....
        /*0458*/ 	.word	0x00000180
        /*045c*/ 	.word	0x000000ff
        /*0460*/ 	.word	0x00028c20
        /*0464*/ 	.short	0x0100
        /*0466*/ 	.byte	0x08
	.zero		1


	//   ....[2]....
        /*0468*/ 	.word	0x00000230
        /*046c*/ 	.word	0x000000ff
        /*0470*/ 	.word	0x00028c30
        /*0474*/ 	.short	0x0100
        /*0476*/ 	.byte	0x06
	.zero		1


	//   ....[3]....
        /*0478*/ 	.word	0x00000240
        /*047c*/ 	.word	0x000000ff
        /*0480*/ 	.word	0x00028c40
        /*0484*/ 	.short	0x0100
        /*0486*/ 	.byte	0x06
	.zero		1


	//   ....[4]....
        /*0488*/ 	.word	0x00000250
        /*048c*/ 	.word	0x000000ff
        /*0490*/ 	.word	0x00028c38
        /*0494*/ 	.short	0x0100
        /*0496*/ 	.byte	0x06
	.zero		1


	//   ....[5]....
        /*0498*/ 	.word	0x00000260
        /*049c*/ 	.word	0x000000ff
        /*04a0*/ 	.word	0x00028c48
        /*04a4*/ 	.short	0x0100
        /*04a6*/ 	.byte	0x06
	.zero		1


	//   ....[6]....
        /*04a8*/ 	.word	0x00000390
        /*04ac*/ 	.word	0x000000ff
        /*04b0*/ 	.word	0x00028c50
        /*04b4*/ 	.short	0x0100
        /*04b6*/ 	.byte	0x08
	.zero		1


	//   ....[7]....
        /*04b8*/ 	.word	0x000003a0
        /*04bc*/ 	.word	0x000000ff
        /*04c0*/ 	.word	0x00028c60
        /*04c4*/ 	.short	0x0100
        /*04c6*/ 	.byte	0x08
	.zero		1


	//   ....[8]....
        /*04c8*/ 	.word	0x000003b0
        /*04cc*/ 	.word	0x000000ff
        /*04d0*/ 	.word	0x00028c58
        /*04d4*/ 	.short	0x0100
        /*04d6*/ 	.byte	0x08
	.zero		1


	//   ....[9]....
        /*04d8*/ 	.word	0x000003c0
        /*04dc*/ 	.word	0x000000ff
        /*04e0*/ 	.word	0x00028c68
        /*04e4*/ 	.short	0x0100
        /*04e6*/ 	.byte	0x08
	.zero		1


	//   ....[10]....
        /*04e8*/ 	.word	0x000004b0
        /*04ec*/ 	.word	0x000000ff
        /*04f0*/ 	.word	0x00028c70
        /*04f4*/ 	.short	0x0100
        /*04f6*/ 	.byte	0x06
	.zero		1


	//   ....[11]....
        /*04f8*/ 	.word	0x000004c0
        /*04fc*/ 	.word	0x000000ff
        /*0500*/ 	.word	0x00028c80
        /*0504*/ 	.short	0x0100
        /*0506*/ 	.byte	0x06
	.zero		1


	//   ....[12]....
        /*0508*/ 	.word	0x000004d0
        /*050c*/ 	.word	0x000000ff
        /*0510*/ 	.word	0x00028c78
        /*0514*/ 	.short	0x0100
        /*0516*/ 	.byte	0x06
	.zero		1


	//   ....[13]....
        /*0518*/ 	.word	0x000004e0
        /*051c*/ 	.word	0x000000ff
        /*0520*/ 	.word	0x00028c88
        /*0524*/ 	.short	0x0100
        /*0526*/ 	.byte	0x06
	.zero		1


	//   ....[14]....
        /*0528*/ 	.word	0x00000610
        /*052c*/ 	.word	0x000000ff
        /*0530*/ 	.word	0x00028c90
        /*0534*/ 	.short	0x0100
        /*0536*/ 	.byte	0x08
	.zero		1


	//   ....[15]....
        /*0538*/ 	.word	0x00000620
        /*053c*/ 	.word	0x000000ff
        /*0540*/ 	.word	0x00028ca0
        /*0544*/ 	.short	0x0100
        /*0546*/ 	.byte	0x08
	.zero		1


	//   ....[16]....
        /*0548*/ 	.word	0x00000630
        /*054c*/ 	.word	0x000000ff
        /*0550*/ 	.word	0x00028c98
        /*0554*/ 	.short	0x0100
        /*0556*/ 	.byte	0x08
	.zero		1


	//   ....[17]....
        /*0558*/ 	.word	0x00000640
        /*055c*/ 	.word	0x000000ff
        /*0560*/ 	.word	0x00028ca8
        /*0564*/ 	.short	0x0100
        /*0566*/ 	.byte	0x08
	.zero		1


	//   ....[18]....
        /*0568*/ 	.word	0x00000780
        /*056c*/ 	.word	0x000000ff
        /*0570*/ 	.word	0x00028cb0
        /*0574*/ 	.short	0x0100
        /*0576*/ 	.byte	0x08
	.zero		1


	//   ....[19]....
        /*0578*/ 	.word	0x00000790
        /*057c*/ 	.word	0x000000ff
        /*0580*/ 	.word	0x00028cc0
        /*0584*/ 	.short	0x0100
        /*0586*/ 	.byte	0x08
	.zero		1


	//   ....[20]....
        /*0588*/ 	.word	0x000007a0
        /*058c*/ 	.word	0x000000ff
        /*0590*/ 	.word	0x00028cb8
        /*0594*/ 	.short	0x0100
        /*0596*/ 	.byte	0x08
	.zero		1


	//   ....[21]....
        /*0598*/ 	.word	0x000007b0
        /*059c*/ 	.word	0x000000ff
        /*05a0*/ 	.word	0x00028cc8
        /*05a4*/ 	.short	0x0100
        /*05a6*/ 	.byte	0x08
	.zero		1


	//   ....[22]....
        /*05a8*/ 	.word	0x00001490
        /*05ac*/ 	.word	0x000000ff
        /*05b0*/ 	.word	0x00028c50
        /*05b4*/ 	.short	0x010a
        /*05b6*/ 	.byte	0x05
	.zero		1


	//   ....[23]....
        /*05b8*/ 	.word	0x00001760
        /*05bc*/ 	.word	0x000000ff
        /*05c0*/ 	.word	0x00000000
        /*05c4*/ 	.short	0x0101
        /*05c6*/ 	.byte	0x04
	.zero		1


	//   ....[24]....
        /*05c8*/ 	.word	0x000020c0
        /*05cc*/ 	.word	0x000000ff
        /*05d0*/ 	.word	0x00028c50
        /*05d4*/ 	.short	0x010a
        /*05d6*/ 	.byte	0x07
	.zero		1


	//   ....[25]....
        /*05d8*/ 	.word	0x00002100
        /*05dc*/ 	.word	0x000000ff
        /*05e0*/ 	.word	0x00028c50
        /*05e4*/ 	.short	0x010a
        /*05e6*/ 	.byte	0x07
	.zero		1


	//   ....[26]....
        /*05e8*/ 	.word	0x000022e0
        /*05ec*/ 	.word	0x000000ff
        /*05f0*/ 	.word	0x00000000
        /*05f4*/ 	.short	0x0101
        /*05f6*/ 	.byte	0x07
	.zero		1


	//   ....[27]....
        /*05f8*/ 	.word	0x00003650
        /*05fc*/ 	.word	0x000000ff
        /*0600*/ 	.word	0x00028c00
        /*0604*/ 	.short	0x010a
        /*0606*/ 	.byte	0x27
	.zero		1


	//   ....[28]....
        /*0608*/ 	.word	0x000037e0
        /*060c*/ 	.word	0x000000ff
        /*0610*/ 	.word	0x00028c30
        /*0614*/ 	.short	0x010a
        /*0616*/ 	.byte	0x27
	.zero		1


	//   ....[29]....
        /*0618*/ 	.word	0x00003820
        /*061c*/ 	.word	0x000000ff
        /*0620*/ 	.word	0x00028c30
        /*0624*/ 	.short	0x010a
        /*0626*/ 	.byte	0x27
	.zero		1


	//   ....[30]....
        /*0628*/ 	.word	0x00003fa0
        /*062c*/ 	.word	0x000000ff
        /*0630*/ 	.word	0x00000000
        /*0634*/ 	.short	0x0101
        /*0636*/ 	.byte	0x04
	.zero		1


	//   ....[31]....
        /*0638*/ 	.word	0x000050e0
        /*063c*/ 	.word	0x000000ff
        /*0640*/ 	.word	0x00028c50
        /*0644*/ 	.short	0x010a
        /*0646*/ 	.byte	0x27
	.zero		1


	//   ....[32]....
        /*0648*/ 	.word	0x00005120
        /*064c*/ 	.word	0x000000ff
        /*0650*/ 	.word	0x00028c50
        /*0654*/ 	.short	0x010a
        /*0656*/ 	.byte	0x27
	.zero		1


	//   ....[33]....
        /*0658*/ 	.word	0x00005470
        /*065c*/ 	.word	0x000000ff
        /*0660*/ 	.word	0x00000000
        /*0664*/ 	.short	0x0101
        /*0666*/ 	.byte	0x05
	.zero		1


	//   ....[34]....
        /*0668*/ 	.word	0x00005620
        /*066c*/ 	.word	0x000000ff
        /*0670*/ 	.word	0x00028c30
        /*0674*/ 	.short	0x010a
        /*0676*/ 	.byte	0x1b
	.zero		1


	//   ....[35]....
        /*0678*/ 	.word	0x00005660
        /*067c*/ 	.word	0x000000ff
        /*0680*/ 	.word	0x00028c30
        /*0684*/ 	.short	0x010a
        /*0686*/ 	.byte	0x1b
	.zero		1


	//   ....[36]....
        /*0688*/ 	.word	0x00005b90
        /*068c*/ 	.word	0x000000ff
        /*0690*/ 	.word	0x00000000
        /*0694*/ 	.short	0x0101
        /*0696*/ 	.byte	0x0a
	.zero		1


	//   ....[37]....
        /*0698*/ 	.word	0x00007450
        /*069c*/ 	.word	0x000000ff
        /*06a0*/ 	.word	0x00028c50
        /*06a4*/ 	.short	0x010a
        /*06a6*/ 	.byte	0x1b
	.zero		1


	//   ....[38]....
        /*06a8*/ 	.word	0x00007490
        /*06ac*/ 	.word	0x000000ff
        /*06b0*/ 	.word	0x00028c50
        /*06b4*/ 	.short	0x010a
        /*06b6*/ 	.byte	0x1b
	.zero		1


	//   ....[39]....
        /*06b8*/ 	.word	0x00007750
        /*06bc*/ 	.word	0x000000ff
        /*06c0*/ 	.word	0x00000000
        /*06c4*/ 	.short	0x0101
        /*06c6*/ 	.byte	0x1b
	.zero		1


	//   ....[40]....
        /*06c8*/ 	.word	0x00007890
        /*06cc*/ 	.word	0x000000ff
        /*06d0*/ 	.word	0x00028c30
        /*06d4*/ 	.short	0x010a
        /*06d6*/ 	.byte	0x06
	.zero		1


	//   ....[41]....
        /*06d8*/ 	.word	0x000078d0
        /*06dc*/ 	.word	0x000000ff
        /*06e0*/ 	.word	0x00028c30
        /*06e4*/ 	.short	0x010a
        /*06e6*/ 	.byte	0x06
	.zero		1


	//   ....[42]....
        /*06e8*/ 	.word	0x00007c60
        /*06ec*/ 	.word	0x000000ff
        /*06f0*/ 	.word	0x00000000
        /*06f4*/ 	.short	0x0101
        /*06f6*/ 	.byte	0x0a
	.zero		1


	//   ....[43]....
        /*06f8*/ 	.word	0x00009150
        /*06fc*/ 	.word	0x000000ff
        /*0700*/ 	.word	0x00028c50
        /*0704*/ 	.short	0x010a
        /*0706*/ 	.byte	0x06
	.zero		1


	//   ....[44]....
        /*0708*/ 	.word	0x00009190
        /*070c*/ 	.word	0x000000ff
        /*0710*/ 	.word	0x00028c50
        /*0714*/ 	.short	0x010a
        /*0716*/ 	.byte	0x06
	.zero		1


	//   ....[45]....
        /*0718*/ 	.word	0x00009450
        /*071c*/ 	.word	0x000000ff
        /*0720*/ 	.word	0x00000000
        /*0724*/ 	.short	0x0101
        /*0726*/ 	.byte	0x06
	.zero		1


	//   ....[46]....
        /*0728*/ 	.word	0x00009fc0
        /*072c*/ 	.word	0x000000ff
        /*0730*/ 	.word	0x00000000
        /*0734*/ 	.short	0x0101
        /*0736*/ 	.byte	0x04
	.zero		1


	//   ....[47]....
        /*0738*/ 	.word	0x0000d780
        /*073c*/ 	.word	0x000000ff
        /*0740*/ 	.word	0x00028c40
        /*0744*/ 	.short	0x010a
        /*0746*/ 	.byte	0x2d
	.zero		1


	//   ....[48]....
        /*0748*/ 	.word	0x0000dbb0
        /*074c*/ 	.word	0x000000ff
        /*0750*/ 	.word	0x00028c30
        /*0754*/ 	.short	0x0107
        /*0756*/ 	.byte	0x2d
	.zero		1


	//   ....[49]....
        /*0758*/ 	.word	0x0000dc20
        /*075c*/ 	.word	0x000000ff
        /*0760*/ 	.word	0x00028c30
        /*0764*/ 	.short	0x0101
        /*0766*/ 	.byte	0x2d
	.zero		1


	//   ....[50]....
        /*0768*/ 	.word	0x0000e330
        /*076c*/ 	.word	0x000000ff
        /*0770*/ 	.word	0x00028c00
        /*0774*/ 	.short	0x0107
        /*0776*/ 	.byte	0x2d
	.zero		1


	//   ....[51]....
        /*0778*/ 	.word	0x0000e370
        /*077c*/ 	.word	0x000000ff
        /*0780*/ 	.word	0x00028c00
        /*0784*/ 	.short	0x0101
        /*0786*/ 	.byte	0x2d
	.zero		1


	//   ....[52]....
        /*0788*/ 	.word	0x0000e380
        /*078c*/ 	.word	0x000000ff
        /*0790*/ 	.word	0x00028c20
        /*0794*/ 	.short	0x010a
        /*0796*/ 	.byte	0x2d
	.zero		1


	//   ....[53]....
        /*0798*/ 	.word	0x0000e3d0
        /*079c*/ 	.word	0x000000ff
        /*07a0*/ 	.word	0x00028c60
        /*07a4*/ 	.short	0x010a
        /*07a6*/ 	.byte	0x2d
	.zero		1


	//   ....[54]....
        /*07a8*/ 	.word	0x0000ebf0
        /*07ac*/ 	.word	0x000000ff
        /*07b0*/ 	.word	0x00028c50
        /*07b4*/ 	.short	0x0107
        /*07b6*/ 	.byte	0x2d
	.zero		1


	//   ....[55]....
        /*07b8*/ 	.word	0x0000ec70
        /*07bc*/ 	.word	0x000000ff
        /*07c0*/ 	.word	0x00028c50
        /*07c4*/ 	.short	0x0101
        /*07c6*/ 	.byte	0x2d
	.zero		1


	//   ....[56]....
        /*07c8*/ 	.word	0x0000ef90
        /*07cc*/ 	.word	0x0000000a
        /*07d0*/ 	.word	0x00028c40
        /*07d4*/ 	.short	0x010a
        /*07d6*/ 	.byte	0x3f
	.zero		1


	//   ....[57]....
        /*07d8*/ 	.word	0x0000f320
        /*07dc*/ 	.word	0x0000000a
        /*07e0*/ 	.word	0x00028c30
        /*07e4*/ 	.short	0x0107
        /*07e6*/ 	.byte	0x3f
	.zero		1


	//   ....[58]....
        /*07e8*/ 	.word	0x0000f3d0
        /*07ec*/ 	.word	0x0000000a
        /*07f0*/ 	.word	0x00028c30
        /*07f4*/ 	.short	0x0101
        /*07f6*/ 	.byte	0x3f
	.zero		1


	//   ....[59]....
        /*07f8*/ 	.word	0x0000f400
        /*07fc*/ 	.word	0x0000000a
        /*0800*/ 	.word	0x00028c60
        /*0804*/ 	.short	0x010a
        /*0806*/ 	.byte	0x3f
	.zero		1


	//   ....[60]....
        /*0808*/ 	.word	0x0000fa40
        /*080c*/ 	.word	0x0000000a
        /*0810*/ 	.word	0x00028c50
        /*0814*/ 	.short	0x0107
        /*0816*/ 	.byte	0x3f
	.zero		1


	//   ....[61]....
        /*0818*/ 	.word	0x0000fb10
        /*081c*/ 	.word	0x0000000a
        /*0820*/ 	.word	0x00028c50
        /*0824*/ 	.short	0x0101
        /*0826*/ 	.byte	0x3f
	.zero		1


	//   ....[62]....
        /*0828*/ 	.word	0x0000fbf0
        /*082c*/ 	.word	0x00000005
        /*0830*/ 	.word	0x00028c20
        /*0834*/ 	.short	0x010a
        /*0836*/ 	.byte	0x3f
	.zero		1


	//   ....[63]....
        /*0838*/ 	.word	0x0000fd60
        /*083c*/ 	.word	0x00000004
        /*0840*/ 	.word	0x00028c40
        /*0844*/ 	.short	0x010a
        /*0846*/ 	.byte	0x3f
	.zero		1


	//   ....[64]....
        /*0848*/ 	.word	0x0000fe00
        /*084c*/ 	.word	0x00000005
        /*0850*/ 	.word	0x00028c40
        /*0854*/ 	.short	0x010a
        /*0856*/ 	.byte	0x3f
	.zero		1


	//   ....[65]....
        /*0858*/ 	.word	0x0000fe40
        /*085c*/ 	.word	0x00000004
        /*0860*/ 	.word	0x00028c60
        /*0864*/ 	.short	0x010a
        /*0866*/ 	.byte	0x3f
	.zero		1


	//   ....[66]....
        /*0868*/ 	.word	0x0000fe80
        /*086c*/ 	.word	0x00000005
        /*0870*/ 	.word	0x00028c60
        /*0874*/ 	.short	0x010a
        /*0876*/ 	.byte	0x3f
	.zero		1


	//   ....[67]....
        /*0878*/ 	.word	0x0000fef0
        /*087c*/ 	.word	0x00000005
        /*0880*/ 	.word	0x00028c50
        /*0884*/ 	.short	0x010a
        /*0886*/ 	.byte	0x3f
	.zero		1


	//   ....[68]....
        /*0888*/ 	.word	0x0000ff50
        /*088c*/ 	.word	0x00000005
        /*0890*/ 	.word	0x00028c50
        /*0894*/ 	.short	0x010a
        /*0896*/ 	.byte	0x3f
	.zero		1


	//   ....[69]....
        /*0898*/ 	.word	0x0000ffb0
        /*089c*/ 	.word	0x00000000
        /*08a0*/ 	.word	0x00028c00
        /*08a4*/ 	.short	0x010a
        /*08a6*/ 	.byte	0x3f
	.zero		1


	//   ....[70]....
        /*08a8*/ 	.word	0x00010010
        /*08ac*/ 	.word	0x00000004
        /*08b0*/ 	.word	0x00028c30
        /*08b4*/ 	.short	0x010a
        /*08b6*/ 	.byte	0x3f
	.zero		1


	//   ....[71]....
        /*08b8*/ 	.word	0x00010070
        /*08bc*/ 	.word	0x0000000e
        /*08c0*/ 	.word	0x00028c50
        /*08c4*/ 	.short	0x010a
        /*08c6*/ 	.byte	0x3f
	.zero		1


	//   ....[72]....
        /*08c8*/ 	.word	0x000100d0
        /*08cc*/ 	.word	0x00000004
        /*08d0*/ 	.word	0x00028c30
        /*08d4*/ 	.short	0x010a
        /*08d6*/ 	.byte	0x3f
	.zero		1


	//   ....[73]....
        /*08d8*/ 	.word	0x00010130
        /*08dc*/ 	.word	0x0000000e
        /*08e0*/ 	.word	0x00028c50
        /*08e4*/ 	.short	0x010a
        /*08e6*/ 	.byte	0x3f
	.zero		1


	//   ....[74]....
        /*08e8*/ 	.word	0x00010190
        /*08ec*/ 	.word	0x00000004
        /*08f0*/ 	.word	0x00028c30
        /*08f4*/ 	.short	0x010a
        /*08f6*/ 	.byte	0x3f
	.zero		1


	//   ....[75]....
        /*08f8*/ 	.word	0x000101f0
        /*08fc*/ 	.word	0x0000000c
        /*0900*/ 	.word	0x00028c50
        /*0904*/ 	.short	0x010a
        /*0906*/ 	.byte	0x3f
	.zero		1


	//   ....[76]....
        /*0908*/ 	.word	0x000102d0
        /*090c*/ 	.word	0x00000003
        /*0910*/ 	.word	0x00028c40
        /*0914*/ 	.short	0x010a
        /*0916*/ 	.byte	0x3f
	.zero		1


	//   ....[77]....
        /*0918*/ 	.word	0x00010c60
        /*091c*/ 	.word	0x00000003
        /*0920*/ 	.word	0x00028c20
        /*0924*/ 	.short	0x010a
        /*0926*/ 	.byte	0x3f
	.zero		1


	//   ....[78]....
        /*0928*/ 	.word	0x00010cc0
        /*092c*/ 	.word	0x00000003
        /*0930*/ 	.word	0x00028c60
        /*0934*/ 	.short	0x010a
        /*0936*/ 	.byte	0x3f
	.zero		1


	//   ....[79]....
        /*0938*/ 	.word	0x00011550
        /*093c*/ 	.word	0x0000000a
        /*0940*/ 	.word	0x00028c40
        /*0944*/ 	.short	0x010a
        /*0946*/ 	.byte	0x3f
	.zero		1


	//   ....[80]....
        /*0948*/ 	.word	0x000119d0
        /*094c*/ 	.word	0x0000000a
        /*0950*/ 	.word	0x00028c60
        /*0954*/ 	.short	0x010a
        /*0956*/ 	.byte	0x3f
	.zero		1


	//   ....[81]....
        /*0958*/ 	.word	0x00012130
        /*095c*/ 	.word	0x00000005
        /*0960*/ 	.word	0x00028c20
        /*0964*/ 	.short	0x010a
        /*0966*/ 	.byte	0x3f
	.zero		1


	//   ....[82]....
        /*0968*/ 	.word	0x000122d0
        /*096c*/ 	.word	0x00000004
        /*0970*/ 	.word	0x00028c40
        /*0974*/ 	.short	0x010a
        /*0976*/ 	.byte	0x3f
	.zero		1


	//   ....[83]....
        /*0978*/ 	.word	0x00012320
        /*097c*/ 	.word	0x00000005
        /*0980*/ 	.word	0x00028c40
        /*0984*/ 	.short	0x010a
        /*0986*/ 	.byte	0x3f
	.zero		1


	//   ....[84]....
        /*0988*/ 	.word	0x00012370
        /*098c*/ 	.word	0x00000004
        /*0990*/ 	.word	0x00028c60
        /*0994*/ 	.short	0x010a
        /*0996*/ 	.byte	0x3f
	.zero		1


	//----- nvinfo : EIATTR_NUM_MBARRIERS
	.align		4
.L_940:
        /*0998*/ 	.byte	0x03, 0x38
        /*099a*/ 	.short	0x0016


	//----- nvinfo : EIATTR_EXIT_INSTR_OFFSETS
	.align		4
        /*099c*/ 	.byte	0x04, 0x1c
        /*099e*/ 	.short	(.L_942 - .L_941)


	//   ....[0]....
.L_941:
        /*09a0*/ 	.word	0x0000fed0


	//----- nvinfo : EIATTR_MAX_THREADS
	.align		4
.L_942:
        /*09a4*/ 	.byte	0x04, 0x05
        /*09a6*/ 	.short	(.L_944 - .L_943)
.L_943:
        /*09a8*/ 	.word	0x00000180
        /*09ac*/ 	.word	0x00000001
        /*09b0*/ 	.word	0x00000001


	//----- nvinfo : EIATTR_CRS_STACK_SIZE
	.align		4
.L_944:
        /*09b4*/ 	.byte	0x04, 0x1e
        /*09b6*/ 	.short	(.L_946 - .L_945)
.L_945:
        /*09b8*/ 	.word	0x00000000


	//----- nvinfo : EIATTR_CBANK_PARAM_SIZE
	.align		4
.L_946:
        /*09bc*/ 	.byte	0x03, 0x19
        /*09be*/ 	.short	0x0a70


	//----- nvinfo : EIATTR_PARAM_CBANK
	.align		4
        /*09c0*/ 	.byte	0x04, 0x0a
        /*09c2*/ 	.short	(.L_948 - .L_947)
	.align		4
.L_947:
        /*09c4*/ 	.word	index@(.nv.constant0._ZN7cutlass13device_kernelIN5flash11enable_sm90INS1_16FlashAttnFwdSm90INS1_25CollectiveMainloopFwdSm90ILi2EN4cute5tupleIJNS5_1CILi1EEES8_S8_EEENS6_IJNS7_ILi64EEESA_SA_EEELi512ENS_10bfloat16_tEfNS_4arch4Sm90ELb1ELb0ELb1ELb0ELb1ELb0ELb0ELb0ELb0ELb1ELb1ELb0EEENS1_21CollectiveEpilogueFwdINS6_IJSA_NS7_ILi512EEESA_EEES9_SC_SE_Li256ELb0ELb1ELb1ELb0EEENS1_19SingleTileSchedulerILb0ELb1ELb1ELi64EEEEEEEEEvNT_6ParamsE)
        /*09c8*/ 	.short	0x0210
        /*09ca*/ 	.short	0x0a70


	//----- nvinfo : EIATTR_SW_WAR
	.align		4
.L_948:
        /*09cc*/ 	.byte	0x04, 0x36
        /*09ce*/ 	.short	(.L_950 - .L_949)
.L_949:
        /*09d0*/ 	.word	0x00000008
.L_950:


//--------------------- .nv.info._ZN7cutlass13device_kernelIN5flash11enable_sm90INS1_16FlashAttnFwdSm90INS1_25CollectiveMainloopFwdSm90ILi2EN4cute5tupleIJNS5_1CILi1EEES8_S8_EEENS6_IJNS7_ILi64EEESA_SA_EEELi512ENS_10bfloat16_tEfNS_4arch4Sm90ELb1ELb0ELb1ELb0ELb1ELb0ELb1ELb0ELb0ELb1ELb1ELb0EEENS1_21CollectiveEpilogueFwdINS6_IJSA_NS7_ILi512EEESA_EEES9_SC_SE_Li256ELb0ELb1ELb1ELb0EEENS1_19SingleTileSchedulerILb0ELb1ELb1ELi64EEEEEEEEEvNT_6ParamsE --------------------------
	.section	.nv.info._ZN7cutlass13device_kernelIN5flash11enable_sm90INS1_16FlashAttnFwdSm90INS1_25CollectiveMainloopFwdSm90ILi2EN4cute5tupleIJNS5_1CILi1EEES8_S8_EEENS6_IJNS7_ILi64EEESA_SA_EEELi512ENS_10bfloat16_tEfNS_4arch4Sm90ELb1ELb0ELb1ELb0ELb1ELb0ELb1ELb0ELb0ELb1ELb1ELb0EEENS1_21CollectiveEpilogueFwdINS6_IJSA_NS7_ILi512EEESA_EEES9_SC_SE_Li256ELb0ELb1ELb1ELb0EEENS1_19SingleTileSchedulerILb0ELb1ELb1ELi64EEEEEEEEEvNT_6ParamsE,"",@"SHT_CUDA_INFO"
	.sectionflags	@""
	.align	4


	//----- nvinfo : EIATTR_CUDA_API_VERSION
	.align		4
        /*0000*/ 	.byte	0x04, 0x37
        /*0002*/ 	.short	(.L_952 - .L_951)
.L_951:
        /*0004*/ 	.word	0x00000082


	//----- nvinfo : EIATTR_KPARAM_INFO
	.align		4
.L_952:
        /*0008*/ 	.byte	0x04, 0x17
        /*000a*/ 	.short	(.L_954 - .L_953)
.L_953:
        /*000c*/ 	.word	0x00000000
        /*0010*/ 	.short	0x0000
        /*0012*/ 	.short	0x0070
        /*0014*/ 	.byte	0x00, 0xf0, 0x01, 0x2c


	//----- nvinfo : EIATTR_SPARSE_MMA_MASK
	.align		4
.L_954:
        /*0018*/ 	.byte	0x03, 0x50
        /*001a*/ 	.short	0x0000


	//----- nvinfo : EIATTR_MAXREG_COUNT
	.align		4
        /*001c*/ 	.byte	0x03, 0x1b
        /*001e*/ 	.short	0x00a8


	//----- nvinfo : EIATTR_NUM_BARRIERS
	.align		4
        /*0020*/ 	.byte	0x02, 0x4c
        /*0022*/ 	.byte	0x10
	.zero		1


	//----- nvinfo : EIATTR_EXTERNS
	.align		4
        /*0024*/ 	.byte	0x04, 0x0f
        /*0026*/ 	.short	(.L_956 - .L_955)


	//   ....[0]....
	.align		4
.L_955:
        /*0028*/ 	.word	index@(__assertfail)


	//----- nvinfo : EIATTR_ANNOTATIONS
	.align		4
.L_956:
        /*002c*/ 	.byte	0x04, 0x55
        /*002e*/ 	.short	(.L_958 - .L_957)


	//   ....[0]....
.L_957:
        /*0030*/ 	.word	0x00000001
        /*0034*/ 	.byte	0x90, 0x08, 0x00, 0x00, 0x01, 0x00, 0x00, 0x00, 0x10, 0x0a, 0x00, 0x00, 0x01, 0x00, 0x00, 0x00
        /*0044*/ 	.byte	0x20, 0x13, 0x00, 0x00, 0x01, 0x00, 0x00, 0x00, 0x90, 0x36, 0x00, 0x00, 0x01, 0x00, 0x00, 0x00
        /*0054*/ 	.byte	0x80, 0xdd, 0x00, 0x00, 0x01, 0x00, 0x00, 0x00, 0x60, 0x02, 0x01, 0x00, 0x01, 0x00, 0x00, 0x00
        /*0064*/ 	.byte	0x00, 0x16, 0x01, 0x00, 0x01, 0x00, 0x00, 0x00, 0x60, 0x4a, 0x01, 0x00


	//----- nvinfo : EIATTR_MERCURY_ISA_VERSION
	.align		4
.L_958:
        /*0070*/ 	.byte	0x03, 0x5f
        /*0072*/ 	.short	0x0101


	//----- nvinfo : EIATTR_INT_WARP_WIDE_INSTR_OFFSETS
	.align		4
        /*0074*/ 	.byte	0x04, 0x31
        /*0076*/ 	.short	(.L_960 - .L_959)


	//   ....[0]....
.L_959:
        /*0078*/ 	.word	0x000000c0


	//   ....[1]....
        /*007c*/ 	.word	0x000000d0


	//   ....[2]....
        /*0080*/ 	.word	0x000000e0


	//   ....[3]....
        /*0084*/ 	.word	0x00000180


	//----- nvinfo : EIATTR_COOP_GROUP_MASK_REGIDS
	.align		4
.L_960:
        /*0088*/ 	.byte	0x04, 0x29
        /*008a*/ 	.short	(.L_962 - .L_961)


	//   ....[0]....
.L_961:
        /*008c*/ 	.word	0xffffffff


	//   ....[1]....
        /*0090*/ 	.word	0xffffffff


	//   ....[2]....
        /*0094*/ 	.word	0xffffffff


	//   ....[3]....
        /*0098*/ 	.word	0xffffffff


	//   ....[4]....
        /*009c*/ 	.word	0xffffffff


	//   ....[5]....
        /*00a0*/ 	.word	0xffffffff


	//   ....[6]....
        /*00a4*/ 	.word	0xffffffff


	//   ....[7]....
        /*00a8*/ 	.word	0xffffffff


	//   ....[8]....
        /*00ac*/ 	.word	0xffffffff


	//   ....[9]....
        /*00b0*/ 	.word	0xffffffff


	//   ....[10]....
        /*00b4*/ 	.word	0xffffffff


	//   ....[11]....
        /*00b8*/ 	.word	0xffffffff


	//   ....[12]....
        /*00bc*/ 	.word	0xffffffff


	//   ....[13]....
        /*00c0*/ 	.word	0xffffffff


	//   ....[14]....
        /*00c4*/ 	.word	0xffffffff


	//   ....[15]....
        /*00c8*/ 	.word	0xffffffff


	//   ....[16]....
        /*00cc*/ 	.word	0xffffffff


	//   ....[17]....
        /*00d0*/ 	.word	0xffffffff


	//   ....[18]....
        /*00d4*/ 	.word	0xffffffff


	//   ....[19]....
        /*00d8*/ 	.word	0xffffffff


	//   ....[20]....
        /*00dc*/ 	.word	0xffffffff


	//   ....[21]....
        /*00e0*/ 	.word	0xffffffff


	//   ....[22]....
        /*00e4*/ 	.word	0xffffffff


	//   ....[23]....
        /*00e8*/ 	.word	0xffffffff


	//   ....[24]....
        /*00ec*/ 	.word	0xffffffff


	//   ....[25]....
        /*00f0*/ 	.word	0xffffffff


	//   ....[26]....
        /*00f4*/ 	.word	0xffffffff


	//   ....[27]....
        /*00f8*/ 	.word	0xffffffff


	//   ....[28]....
        /*00fc*/ 	.word	0xffffffff


	//   ....[29]....
        /*0100*/ 	.word	0xffffffff


	//   ....[30]....
        /*0104*/ 	.word	0xffffffff


	//   ....[31]....
        /*0108*/ 	.word	0xffffffff


	//   ....[32]....
        /*010c*/ 	.word	0xffffffff


	//   ....[33]....
        /*0110*/ 	.word	0xffffffff


	//   ....[34]....
        /*0114*/ 	.word	0xffffffff


	//   ....[35]....
        /*0118*/ 	.word	0xffffffff


	//   ....[36]....
        /*011c*/ 	.word	0xffffffff


	//   ....[37]....
        /*0120*/ 	.word	0xffffffff


	//   ....[38]....
        /*0124*/ 	.word	0xffffffff


	//   ....[39]....
        /*0128*/ 	.word	0xffffffff


	//   ....[40]....
        /*012c*/ 	.word	0xffffffff


	//   ....[41]....
        /*0130*/ 	.word	0xffffffff


	//   ....[42]....
        /*0134*/ 	.word	0xffffffff


	//   ....[43]....
        /*0138*/ 	.word	0xffffffff


	//   ....[44]....
        /*013c*/ 	.word	0xffffffff


	//   ....[45]....
        /*0140*/ 	.word	0xffffffff


	//   ....[46]....
        /*0144*/ 	.word	0xffffffff


	//   ....[47]....
        /*0148*/ 	.word	0xffffffff


	//   ....[48]....
        /*014c*/ 	.word	0xffffffff


	//   ....[49]....
        /*0150*/ 	.word	0xffffffff


	//   ....[50]....
        /*0154*/ 	.word	0xffffffff


	//   ....[51]....
        /*0158*/ 	.word	0xffffffff


	//   ....[52]....
        /*015c*/ 	.word	0xffffffff


	//   ....[53]....
        /*0160*/ 	.word	0xffffffff


	//   ....[54]....
        /*0164*/ 	.word	0xffffffff


	//   ....[55]....
        /*0168*/ 	.word	0xffffffff


	//   ....[56]....
        /*016c*/ 	.word	0xffffffff


	//   ....[57]....
        /*0170*/ 	.word	0xffffffff


	//   ....[58]....
        /*0174*/ 	.word	0xffffffff


	//   ....[59]....
        /*0178*/ 	.word	0xffffffff


	//   ....[60]....
        /*017c*/ 	.word	0xffffffff


	//   ....[61]....
        /*0180*/ 	.word	0xffffffff


	//   ....[62]....
        /*0184*/ 	.word	0xffffffff


	//   ....[63]....
        /*0188*/ 	.word	0xffffffff


	//   ....[64]....
        /*018c*/ 	.word	0xffffffff


	//   ....[65]....
        /*0190*/ 	.word	0xffffffff


	//   ....[66]....
        /*0194*/ 	.word	0xffffffff


	//   ....[67]....
        /*0198*/ 	.word	0xffffffff


	//   ....[68]....
        /*019c*/ 	.word	0xffffffff


	//   ....[69]....
        /*01a0*/ 	.word	0xffffffff


	//   ....[70]....
        /*01a4*/ 	.word	0xffffffff


	//   ....[71]....
        /*01a8*/ 	.word	0xffffffff


	//   ....[72]....
        /*01ac*/ 	.word	0xffffffff


	//   ....[73]....
        /*01b0*/ 	.word	0xffffffff


	//   ....[74]....
        /*01b4*/ 	.word	0xffffffff


	//   ....[75]....
        /*01b8*/ 	.word	0xffffffff


	//   ....[76]....
        /*01bc*/ 	.word	0xffffffff


	//   ....[77]....
        /*01c0*/ 	.word	0xffffffff


	//   ....[78]....
        /*01c4*/ 	.word	0xffffffff


	//   ....[79]....
        /*01c8*/ 	.word	0xffffffff


	//   ....[80]....
        /*01cc*/ 	.word	0xffffffff


	//   ....[81]....
        /*01d0*/ 	.word	0xffffffff


	//   ....[82]....
        /*01d4*/ 	.word	0xffffffff


	//   ....[83]....
        /*01d8*/ 	.word	0xffffffff


	//   ....[84]....
        /*01dc*/ 	.word	0xffffffff


	//   ....[85]....
        /*01e0*/ 	.word	0xffffffff


	//   ....[86]....
        /*01e4*/ 	.word	0xffffffff


	//   ....[87]....
        /*01e8*/ 	.word	0xffffffff


	//   ....[88]....
        /*01ec*/ 	.word	0xffffffff


	//   ....[89]....
        /*01f0*/ 	.word	0xffffffff


	//   ....[90]....
        /*01f4*/ 	.word	0xffffffff


	//   ....[91]....
        /*01f8*/ 	.word	0xffffffff


	//   ....[92]....
        /*01fc*/ 	.word	0xffffffff


	//   ....[93]....
        /*0200*/ 	.word	0x0500000f


	//   ....[94]....
        /*0204*/ 	.word	0x0500000f


	//   ....[95]....
        /*0208*/ 	.word	0x0500000f


	//   ....[96]....
        /*020c*/ 	.word	0x0500000f


	//   ....[97]....
        /*0210*/ 	.word	0x0500000f


	//   ....[98]....
        /*0214*/ 	.word	0x0500000f


	//   ....[99]....
        /*0218*/ 	.word	0x0500000f


	//   ....[100]....
        /*021c*/ 	.word	0x0500000f


	//   ....[101]....
        /*0220*/ 	.word	0x0500000f


	//   ....[102]....
        /*0224*/ 	.word	0x0500000f


	//   ....[103]....
        /*0228*/ 	.word	0x0500000f


	//   ....[104]....
        /*022c*/ 	.word	0x0500000f


	//   ....[105]....
        /*0230*/ 	.word	0x0500000f


	//   ....[106]....
        /*0234*/ 	.word	0x0500000f


	//   ....[107]....
        /*0238*/ 	.word	0x0500000f


	//   ....[108]....
        /*023c*/ 	.word	0x0500000f


	//   ....[109]....
        /*0240*/ 	.word	0x0500000f


	//   ....[110]....
        /*0244*/ 	.word	0x0500000f


	//   ....[111]....
        /*0248*/ 	.word	0x0500000f


	//   ....[112]....
        /*024c*/ 	.word	0x0500000f


	//   ....[113]....
        /*0250*/ 	.word	0x0500000f


	//   ....[114]....
        /*0254*/ 	.word	0x0500000f


	//   ....[115]....
        /*0258*/ 	.word	0x0500000f


	//   ....[116]....
        /*025c*/ 	.word	0x0500000f


	//   ....[117]....
        /*0260*/ 	.word	0x0500000f


	//   ....[118]....
        /*0264*/ 	.word	0x0500000f


	//   ....[119]....
        /*0268*/ 	.word	0x0500000f


	//   ....[120]....
        /*026c*/ 	.word	0x0500000f


	//   ....[121]....
        /*0270*/ 	.word	0x0500000f


	//   ....[122]....
        /*0274*/ 	.word	0x0500000f


	//   ....[123]....
        /*0278*/ 	.word	0x0500000f


	//   ....[124]....
        /*027c*/ 	.word	0x0500000f


	//   ....[125]....
        /*0280*/ 	.word	0x0500000f


	//   ....[126]....
        /*0284*/ 	.word	0x0500000f


	//   ....[127]....
        /*0288*/ 	.word	0x0500000f


	//   ....[128]....
        /*028c*/ 	.word	0x0500000f


	//   ....[129]....
        /*0290*/ 	.word	0x0500000f


	//   ....[130]....
        /*0294*/ 	.word	0x0500000f


	//   ....[131]....
        /*0298*/ 	.word	0x0500000f


	//   ....[132]....
        /*029c*/ 	.word	0x0500000f


	//   ....[133]....
        /*02a0*/ 	.word	0x0500000f


	//   ....[134]....
        /*02a4*/ 	.word	0x0500000f


	//   ....[135]....
        /*02a8*/ 	.word	0x0500000f


	//   ....[136]....
        /*02ac*/ 	.word	0x0500000f


	//   ....[137]....
        /*02b0*/ 	.word	0x0500000f


	//   ....[138]....
        /*02b4*/ 	.word	0x0500000f


	//   ....[139]....
        /*02b8*/ 	.word	0x0500000f


	//   ....[140]....
        /*02bc*/ 	.word	0x0500000f


	//   ....[141]....
        /*02c0*/ 	.word	0x0500000f


	//   ....[142]....
        /*02c4*/ 	.word	0x0500000f


	//----- nvinfo : EIATTR_COOP_GROUP_INSTR_OFFSETS
	.align		4
.L_962:
        /*02c8*/ 	.byte	0x04, 0x28
        /*02ca*/ 	.short	(.L_964 - .L_963)


	//   ....[0]....
.L_963:
        /*02cc*/ 	.word	0x00000080


	//   ....[1]....
        /*02d0*/ 	.word	0x00000090


	//   ....[2]....
        /*02d4*/ 	.word	0x000002b0


	//   ....[3]....
        /*02d8*/ 	.word	0x00000410


	//   ....[4]....
        /*02dc*/ 	.word	0x00000530


	//   ....[5]....
        /*02e0*/ 	.word	0x00000690


	//   ....[6]....
        /*02e4*/ 	.word	0x00001440


	//   ....[7]....
        /*02e8*/ 	.word	0x00003420


	//   ....[8]....
        /*02ec*/ 	.word	0x00004580


	//   ....[9]....
        /*02f0*/ 	.word	0x00005570


	//   ....[10]....
        /*02f4*/ 	.word	0x000055f0


	//   ....[11]....
        /*02f8*/ 	.word	0x00005ba0


	//   ....[12]....
        /*02fc*/ 	.word	0x00005c80


	//   ....[13]....
        /*0300*/ 	.word	0x00006060


	//   ....[14]....
        /*0304*/ 	.word	0x000060c0


	//   ....[15]....
        /*0308*/ 	.word	0x00006ab0


	//   ....[16]....
        /*030c*/ 	.word	0x00007630


	//   ....[17]....
        /*0310*/ 	.word	0x00008620


	//   ....[18]....
        /*0314*/ 	.word	0x00008680


	//   ....[19]....
        /*0318*/ 	.word	0x00008c10


	//   ....[20]....
        /*031c*/ 	.word	0x00008d50


	//   ....[21]....
        /*0320*/ 	.word	0x00009120


	//   ....[22]....
        /*0324*/ 	.word	0x00009190


	//   ....[23]....
        /*0328*/ 	.word	0x0000a2b0


	//   ....[24]....
        /*032c*/ 	.word	0x0000abd0


	//   ....[25]....
        /*0330*/ 	.word	0x0000bdc0


	//   ....[26]....
        /*0334*/ 	.word	0x0000be50


	//   ....[27]....
        /*0338*/ 	.word	0x0000c150


	//   ....[28]....
        /*033c*/ 	.word	0x0000c320


	//   ....[29]....
        /*0340*/ 	.word	0x0000d260


	//   ....[30]....
        /*0344*/ 	.word	0x0000d340


	//   ....[31]....
        /*0348*/ 	.word	0x0000d3a0


	//   ....[32]....
        /*034c*/ 	.word	0x0000d3d0


	//   ....[33]....
        /*0350*/ 	.word	0x0000d3f0


	//   ....[34]....
        /*0354*/ 	.word	0x0000de90


	//   ....[35]....
        /*0358*/ 	.word	0x0000e3b0


	//   ....[36]....
        /*035c*/ 	.word	0x0000e3e0


	//   ....[37]....
        /*0360*/ 	.word	0x0000e400


	//   ....[38]....
        /*0364*/ 	.word	0x0000e410


	//   ....[39]....
        /*0368*/ 	.word	0x0000e8c0


	//   ....[40]....
        /*036c*/ 	.word	0x0000e8f0


	//   ....[41]....
        /*0370*/ 	.word	0x0000f540


	//   ....[42]....
        /*0374*/ 	.word	0x0000f560


	//   ....[43]....
        /*0378*/ 	.word	0x000105c0


	//   ....[44]....
        /*037c*/ 	.word	0x00011970


	//   ....[45]....
        /*0380*/ 	.word	0x00011990


	//   ....[46]....
        /*0384*/ 	.word	0x000119a0


	//   ....[47]....
        /*0388*/ 	.word	0x000119e0


	//   ....[48]....
        /*038c*/ 	.word	0x00011a30


	//   ....[49]....
        /*0390*/ 	.word	0x00011a50


	//   ....[50]....
        /*0394*/ 	.word	0x00011aa0


	//   ....[51]....
        /*0398*/ 	.word	0x00011ac0


	//   ....[52]....
        /*039c*/ 	.word	0x00012070


	//   ....[53]....
        /*03a0*/ 	.word	0x000120b0


	//   ....[54]....
        /*03a4*/ 	.word	0x000120e0


	//   ....[55]....
        /*03a8*/ 	.word	0x00012110


	//   ....[56]....
        /*03ac*/ 	.word	0x00012150


	//   ....[57]....
        /*03b0*/ 	.word	0x00012220


	//   ....[58]....
        /*03b4*/ 	.word	0x00012240


	//   ....[59]....
        /*03b8*/ 	.word	0x00012270


	//   ....[60]....
        /*03bc*/ 	.word	0x00012980


	//   ....[61]....
        /*03c0*/ 	.word	0x000129b0


	//   ....[62]....
        /*03c4*/ 	.word	0x00012a40


	//   ....[63]....
        /*03c8*/ 	.word	0x00012af0


	//   ....[64]....
        /*03cc*/ 	.word	0x00012be0


	//   ....[65]....
        /*03d0*/ 	.word	0x00012cb0


	//   ....[66]....
        /*03d4*/ 	.word	0x00012d10


	//   ....[67]....
        /*03d8*/ 	.word	0x00012d90


	//   ....[68]....
        /*03dc*/ 	.word	0x00013260


	//   ....[69]....
        /*03e0*/ 	.word	0x00013290


	//   ....[70]....
        /*03e4*/ 	.word	0x000132c0


	//   ....[71]....
        /*03e8*/ 	.word	0x000132f0


	//   ....[72]....
        /*03ec*/ 	.word	0x00013320


	//   ....[73]....
        /*03f0*/ 	.word	0x00013370


	//   ....[74]....
        /*03f4*/ 	.word	0x000134f0


	//   ....[75]....
        /*03f8*/ 	.word	0x00013520


	//   ....[76]....
        /*03fc*/ 	.word	0x00013f10


	//   ....[77]....
        /*0400*/ 	.word	0x00013f30


	//   ....[78]....
        /*0404*/ 	.word	0x00013f40


	//   ....[79]....
        /*0408*/ 	.word	0x00013f60


	//   ....[80]....
        /*040c*/ 	.word	0x00013f80


	//   ....[81]....
        /*0410*/ 	.word	0x00013fb0


	//   ....[82]....
        /*0414*/ 	.word	0x00013fd0


	//   ....[83]....
        /*0418*/ 	.word	0x00014000


	//   ....[84]....
        /*041c*/ 	.word	0x00014360


	//   ....[85]....
        /*0420*/ 	.word	0x00014390


	//   ....[86]....
        /*0424*/ 	.word	0x000143c0


	//   ....[87]....
        /*0428*/ 	.word	0x000143e0


	//   ....[88]....
        /*042c*/ 	.word	0x000143f0


	//   ....[89]....
        /*0430*/ 	.word	0x00014410


	//   ....[90]....
        /*0434*/ 	.word	0x000144b0


	//   ....[91]....
        /*0438*/ 	.word	0x000144f0


	//   ....[92]....
        /*043c*/ 	.word	0x000149f0


	//   ....[93]....
        /*0440*/ 	.word	0x00014f50


	//   ....[94]....
        /*0444*/ 	.word	0x00015040


	//   ....[95]....
        /*0448*/ 	.word	0x000150e0


	//   ....[96]....
        /*044c*/ 	.word	0x00015160


	//   ....[97]....
        /*0450*/ 	.word	0x00015210


	//   ....[98]....
        /*0454*/ 	.word	0x00015270


	//   ....[99]....
        /*0458*/ 	.word	0x00015330


	//   ....[100]....
        /*045c*/ 	.word	0x00015390


	//   ....[101]....
        /*0460*/ 	.word	0x00015430


	//   ....[102]....
        /*0464*/ 	.word	0x000154d0


	//   ....[103]....
        /*0468*/ 	.word	0x00015540


	//   ....[104]....
        /*046c*/ 	.word	0x000155f0


	//   ....[105]....
        /*0470*/ 	.word	0x000156e0


	//   ....[106]....
        /*0474*/ 	.word	0x00015780


	//   ....[107]....
        /*0478*/ 	.word	0x00015860


	//   ....[108]....
        /*047c*/ 	.word	0x00015970


	//   ....[109]....
        /*0480*/ 	.word	0x000159c0


	//   ....[110]....
        /*0484*/ 	.word	0x00015a50


	//   ....[111]....
        /*0488*/ 	.word	0x00015b30


	//   ....[112]....
        /*048c*/ 	.word	0x00015d90


	//   ....[113]....
        /*0490*/ 	.word	0x00015e00


	//   ....[114]....
        /*0494*/ 	.word	0x00016030


	//   ....[115]....
        /*0498*/ 	.word	0x000160a0


	//   ....[116]....
        /*049c*/ 	.word	0x00016270


	//   ....[117]....
        /*04a0*/ 	.word	0x000162c0


	//   ....[118]....
        /*04a4*/ 	.word	0x00016410


	//   ....[119]....
        /*04a8*/ 	.word	0x000164f0


	//   ....[120]....
        /*04ac*/ 	.word	0x00016750


	//   ....[121]....
        /*04b0*/ 	.word	0x000167a0


	//   ....[122]....
        /*04b4*/ 	.word	0x00016960


	//   ....[123]....
        /*04b8*/ 	.word	0x000169b0


	//   ....[124]....
        /*04bc*/ 	.word	0x00016b70


	//   ....[125]....
        /*04c0*/ 	.word	0x00016bc0


	//   ....[126]....
        /*04c4*/ 	.word	0x00016ca0


	//   ....[127]....
        /*04c8*/ 	.word	0x00016d40


	//   ....[128]....
        /*04cc*/ 	.word	0x00016da0


	//   ....[129]....
        /*04d0*/ 	.word	0x00016e40


	//   ....[130]....
        /*04d4*/ 	.word	0x00016ea0


	//   ....[131]....
        /*04d8*/ 	.word	0x00016f40


	//   ....[132]....
        /*04dc*/ 	.word	0x00016fa0


	//   ....[133]....
        /*04e0*/ 	.word	0x00017040


	//   ....[134]....
        /*04e4*/ 	.word	0x00017120


	//   ....[135]....
        /*04e8*/ 	.word	0x000171e0


	//   ....[136]....
        /*04ec*/ 	.word	0x000172c0


	//   ....[137]....
        /*04f0*/ 	.word	0x000173c0


	//   ....[138]....
        /*04f4*/ 	.word	0x000174e0


	//   ....[139]....
        /*04f8*/ 	.word	0x000175c0


	//   ....[140]....
        /*04fc*/ 	.word	0x000176d0


	//   ....[141]....
        /*0500*/ 	.word	0x000177a0


	//   ....[142]....
        /*0504*/ 	.word	0x000178b0


	//----- nvinfo : EIATTR_REG_RECONFIG
	.align		4
.L_964:
        /*0508*/ 	.byte	0x01, 0x54
	.zero		2


	//----- nvinfo : EIATTR_SYSCALL_OFFSETS
	.align		4
        /*050c*/ 	.byte	0x04, 0x46
        /*050e*/ 	.short	(.L_966 - .L_965)


	//   ....[0]....
.L_965:
        /*0510*/ 	.word	0x000035d0


	//   ....[1]....
        /*0514*/ 	.word	0x00010e20


	//   ....[2]....
        /*0518*/ 	.word	0x00010f60


	//   ....[3]....
        /*051c*/ 	.word	0x00011050


	//   ....[4]....
        /*0520*/ 	.word	0x00011d40


	//   ....[5]....
        /*0524*/ 	.word	0x00012540


	//----- nvinfo : EIATTR_MBARRIER_INSTR_OFFSETS
	.align		4
.L_966:
        /*0528*/ 	.byte	0x04, 0x39
        /*052a*/ 	.short	(.L_968 - .L_967)


	//   ....[0]....
.L_967:
        /*052c*/ 	.word	0x00000190
        /*0530*/ 	.word	0x000000ff
        /*0534*/ 	.word	0x00038800
        /*0538*/ 	.short	0x0100
        /*053a*/ 	.byte	0x08
	.zero		1


	//   ....[1]....
        /*053c*/ 	.word	0x000001a0
        /*0540*/ 	.word	0x000000ff
        /*0544*/ 	.word	0x00038810
        /*0548*/ 	.short	0x0100
        /*054a*/ 	.byte	0x08
	.zero		1


	//   ....[2]....
        /*054c*/ 	.word	0x000001b0
        /*0550*/ 	.word	0x000000ff
        /*0554*/ 	.word	0x00038820
        /*0558*/ 	.short	0x0100
        /*055a*/ 	.byte	0x08
	.zero		1


	//   ....[3]....
        /*055c*/ 	.word	0x00000260
        /*0560*/ 	.word	0x000000ff
        /*0564*/ 	.word	0x00038830
        /*0568*/ 	.short	0x0100
        /*056a*/ 	.byte	0x06
	.zero		1


	//   ....[4]....
        /*056c*/ 	.word	0x00000270
        /*0570*/ 	.word	0x000000ff
        /*0574*/ 	.word	0x00038840
        /*0578*/ 	.short	0x0100
        /*057a*/ 	.byte	0x06
	.zero		1


	//   ....[5]....
        /*057c*/ 	.word	0x00000280
        /*0580*/ 	.word	0x000000ff
        /*0584*/ 	.word	0x00038838
        /*0588*/ 	.short	0x0100
        /*058a*/ 	.byte	0x06
	.zero		1


	//   ....[6]....
        /*058c*/ 	.word	0x00000290
        /*0590*/ 	.word	0x000000ff
        /*0594*/ 	.word	0x00038848
        /*0598*/ 	.short	0x0100
        /*059a*/ 	.byte	0x06
	.zero		1


	//   ....[7]....
        /*059c*/ 	.word	0x000003c0
        /*05a0*/ 	.word	0x000000ff
        /*05a4*/ 	.word	0x00038850
        /*05a8*/ 	.short	0x0100
        /*05aa*/ 	.byte	0x08
	.zero		1


	//   ....[8]....
        /*05ac*/ 	.word	0x000003d0
        /*05b0*/ 	.word	0x000000ff
        /*05b4*/ 	.word	0x00038860
        /*05b8*/ 	.short	0x0100
        /*05ba*/ 	.byte	0x08
	.zero		1


	//   ....[9]....
        /*05bc*/ 	.word	0x000003e0
        /*05c0*/ 	.word	0x000000ff
        /*05c4*/ 	.word	0x00038858
        /*05c8*/ 	.short	0x0100
        /*05ca*/ 	.byte	0x08
	.zero		1


	//   ....[10]....
        /*05cc*/ 	.word	0x000003f0
        /*05d0*/ 	.word	0x000000ff
        /*05d4*/ 	.word	0x00038868
        /*05d8*/ 	.short	0x0100
        /*05da*/ 	.byte	0x08
	.zero		1


	//   ....[11]....
        /*05dc*/ 	.word	0x000004e0
        /*05e0*/ 	.word	0x000000ff
        /*05e4*/ 	.word	0x00038870
        /*05e8*/ 	.short	0x0100
        /*05ea*/ 	.byte	0x06
	.zero		1


	//   ....[12]....
        /*05ec*/ 	.word	0x000004f0
        /*05f0*/ 	.word	0x000000ff
        /*05f4*/ 	.word	0x00038880
        /*05f8*/ 	.short	0x0100
        /*05fa*/ 	.byte	0x06
	.zero		1


	//   ....[13]....
        /*05fc*/ 	.word	0x00000500
        /*0600*/ 	.word	0x000000ff
        /*0604*/ 	.word	0x00038878
        /*0608*/ 	.short	0x0100
        /*060a*/ 	.byte	0x06
	.zero		1


	//   ....[14]....
        /*060c*/ 	.word	0x00000510
        /*0610*/ 	.word	0x000000ff
        /*0614*/ 	.word	0x00038888
        /*0618*/ 	.short	0x0100
        /*061a*/ 	.byte	0x06
	.zero		1


	//   ....[15]....
        /*061c*/ 	.word	0x00000640
        /*0620*/ 	.word	0x000000ff
        /*0624*/ 	.word	0x00038890
        /*0628*/ 	.short	0x0100
        /*062a*/ 	.byte	0x08
	.zero		1


	//   ....[16]....
        /*062c*/ 	.word	0x00000650
        /*0630*/ 	.word	0x000000ff
        /*0634*/ 	.word	0x000388a0
        /*0638*/ 	.short	0x0100
        /*063a*/ 	.byte	0x08
	.zero		1


	//   ....[17]....
        /*063c*/ 	.word	0x00000660
        /*0640*/ 	.word	0x000000ff
        /*0644*/ 	.word	0x00038898
        /*0648*/ 	.short	0x0100
        /*064a*/ 	.byte	0x08
	.zero		1


	//   ....[18]....
        /*064c*/ 	.word	0x00000670
        /*0650*/ 	.word	0x000000ff
        /*0654*/ 	.word	0x000388a8
        /*0658*/ 	.short	0x0100
        /*065a*/ 	.byte	0x08
	.zero		1


	//   ....[19]....
        /*065c*/ 	.word	0x000007b0
        /*0660*/ 	.word	0x000000ff
        /*0664*/ 	.word	0x000388b0
        /*0668*/ 	.short	0x0100
        /*066a*/ 	.byte	0x08
	.zero		1


	//   ....[20]....
        /*066c*/ 	.word	0x000007c0
        /*0670*/ 	.word	0x000000ff
        /*0674*/ 	.word	0x000388c0
        /*0678*/ 	.short	0x0100
        /*067a*/ 	.byte	0x08
	.zero		1


	//   ....[21]....
        /*067c*/ 	.word	0x000007d0
        /*0680*/ 	.word	0x000000ff
        /*0684*/ 	.word	0x000388b8
        /*0688*/ 	.short	0x0100
        /*068a*/ 	.byte	0x08
	.zero		1


	//   ....[22]....
        /*068c*/ 	.word	0x000007e0
        /*0690*/ 	.word	0x000000ff
        /*0694*/ 	.word	0x000388c8
        /*0698*/ 	.short	0x0100
        /*069a*/ 	.byte	0x08
	.zero		1


	//   ....[23]....
        /*069c*/ 	.word	0x00001820
        /*06a0*/ 	.word	0x00000004
        /*06a4*/ 	.word	0x00000000
        /*06a8*/ 	.short	0x0101
        /*06aa*/ 	.byte	0x3f
	.zero		1


	//   ....[24]....
        /*06ac*/ 	.word	0x00002300
        /*06b0*/ 	.word	0x00000004
        /*06b4*/ 	.word	0x00000000
        /*06b8*/ 	.short	0x0101
        /*06ba*/ 	.byte	0x3f
	.zero		1


	//   ....[25]....
        /*06bc*/ 	.word	0x00003600
        /*06c0*/ 	.word	0x000000c6
        /*06c4*/ 	.word	0x00038800
        /*06c8*/ 	.short	0x010a
        /*06ca*/ 	.byte	0x3f
	.zero		1


	//   ....[26]....
        /*06cc*/ 	.word	0x000037b0
        /*06d0*/ 	.word	0x000000c6
        /*06d4*/ 	.word	0x00038830
        /*06d8*/ 	.short	0x010a
        /*06da*/ 	.byte	0x3f
	.zero		1


	//   ....[27]....
        /*06dc*/ 	.word	0x000037f0
        /*06e0*/ 	.word	0x000000c6
        /*06e4*/ 	.word	0x00038830
        /*06e8*/ 	.short	0x010a
        /*06ea*/ 	.byte	0x3f
	.zero		1


	//   ....[28]....
        /*06ec*/ 	.word	0x00003c00
        /*06f0*/ 	.word	0x000000c6
        /*06f4*/ 	.word	0x00038810
        /*06f8*/ 	.short	0x010a
        /*06fa*/ 	.byte	0x3f
	.zero		1


	//   ....[29]....
        /*06fc*/ 	.word	0x00003c40
        /*0700*/ 	.word	0x000000c6
        /*0704*/ 	.word	0x00038850
        /*0708*/ 	.short	0x010a
        /*070a*/ 	.byte	0x3f
	.zero		1


	//   ....[30]....
        /*070c*/ 	.word	0x00003d00
        /*0710*/ 	.word	0x000000c6
        /*0714*/ 	.word	0x00038850
        /*0718*/ 	.short	0x010a
        /*071a*/ 	.byte	0x3f
	.zero		1


	//   ....[31]....
        /*071c*/ 	.word	0x00006520
        /*0720*/ 	.word	0x00000018
        /*0724*/ 	.word	0x00000000
        /*0728*/ 	.short	0x0101
        /*072a*/ 	.byte	0x3f
	.zero		1


	//   ....[32]....
        /*072c*/ 	.word	0x00006bb0
        /*0730*/ 	.word	0x00000098
        /*0734*/ 	.word	0x00000000
        /*0738*/ 	.short	0x0101
        /*073a*/ 	.byte	0x3f
	.zero		1


	//   ....[33]....
        /*073c*/ 	.word	0x00006d50
        /*0740*/ 	.word	0x000000c9
        /*0744*/ 	.word	0x00038830
        /*0748*/ 	.short	0x010a
        /*074a*/ 	.byte	0x3f
	.zero		1


	//   ....[34]....
        /*074c*/ 	.word	0x00006da0
        /*0750*/ 	.word	0x000000c9
        /*0754*/ 	.word	0x00038830
        /*0758*/ 	.short	0x010a
        /*075a*/ 	.byte	0x3f
	.zero		1


	//   ....[35]....
        /*075c*/ 	.word	0x000070d0
        /*0760*/ 	.word	0x000000c9
        /*0764*/ 	.word	0x00038850
        /*0768*/ 	.short	0x010a
        /*076a*/ 	.byte	0x3f
	.zero		1


	//   ....[36]....
        /*076c*/ 	.word	0x00007120
        /*0770*/ 	.word	0x000000c9
        /*0774*/ 	.word	0x00038850
        /*0778*/ 	.short	0x010a
        /*077a*/ 	.byte	0x3f
	.zero		1


	//   ....[37]....
        /*077c*/ 	.word	0x00009440
        /*0780*/ 	.word	0x0000009a
        /*0784*/ 	.word	0x00000000
        /*0788*/ 	.short	0x0101
        /*078a*/ 	.byte	0x3f
	.zero		1


	//   ....[38]....
        /*078c*/ 	.word	0x0000a360
        /*0790*/ 	.word	0x00000098
        /*0794*/ 	.word	0x00000000
        /*0798*/ 	.short	0x0101
        /*079a*/ 	.byte	0x3f
	.zero		1


	//   ....[39]....
        /*079c*/ 	.word	0x0000a4b0
        /*07a0*/ 	.word	0x000000b9
        /*07a4*/ 	.word	0x00038830
        /*07a8*/ 	.short	0x010a
        /*07aa*/ 	.byte	0x3f
	.zero		1


	//   ....[40]....
        /*07ac*/ 	.word	0x0000a500
        /*07b0*/ 	.word	0x000000b9
        /*07b4*/ 	.word	0x00038830
        /*07b8*/ 	.short	0x010a
        /*07ba*/ 	.byte	0x3f
	.zero		1


	//   ....[41]....
        /*07bc*/ 	.word	0x0000a730
        /*07c0*/ 	.word	0x000000b9
        /*07c4*/ 	.word	0x00038850
        /*07c8*/ 	.short	0x010a
        /*07ca*/ 	.byte	0x3f
	.zero		1


	//   ....[42]....
        /*07cc*/ 	.word	0x0000a780
        /*07d0*/ 	.word	0x000000b9
        /*07d4*/ 	.word	0x00038850
        /*07d8*/ 	.short	0x010a
        /*07da*/ 	.byte	0x3f
	.zero		1


	//   ....[43]....
        /*07dc*/ 	.word	0x0000c6a0
        /*07e0*/ 	.word	0x00000098
        /*07e4*/ 	.word	0x00000000
        /*07e8*/ 	.short	0x0101
        /*07ea*/ 	.byte	0x3f
	.zero		1


	//   ....[44]....
        /*07ec*/ 	.word	0x0000d300
        /*07f0*/ 	.word	0x00000098
        /*07f4*/ 	.word	0x00000000
        /*07f8*/ 	.short	0x0101
        /*07fa*/ 	.byte	0x3f
	.zero		1


	//   ....[45]....
        /*07fc*/ 	.word	0x0000deb0
        /*0800*/ 	.word	0x000000ff
        /*0804*/ 	.word	0x00000000
        /*0808*/ 	.short	0x0101
        /*080a*/ 	.byte	0x04
	.zero		1


	//   ....[46]....
        /*080c*/ 	.word	0x00011720
        /*0810*/ 	.word	0x000000ff
        /*0814*/ 	.word	0x00038840
        /*0818*/ 	.short	0x010a
        /*081a*/ 	.byte	0x2c
	.zero		1


	//   ....[47]....
        /*081c*/ 	.word	0x00011b60
        /*0820*/ 	.word	0x000000ff
        /*0824*/ 	.word	0x00038830
        /*0828*/ 	.short	0x0107
        /*082a*/ 	.byte	0x2c
	.zero		1


	//   ....[48]....
        /*082c*/ 	.word	0x00011bd0
        /*0830*/ 	.word	0x000000ff
        /*0834*/ 	.word	0x00038830
        /*0838*/ 	.short	0x0101
        /*083a*/ 	.byte	0x2c
	.zero		1


	//   ....[49]....
        /*083c*/ 	.word	0x000123c0
        /*0840*/ 	.word	0x000000ff
        /*0844*/ 	.word	0x00038800
        /*0848*/ 	.short	0x0107
        /*084a*/ 	.byte	0x2c
	.zero		1


	//   ....[50]....
        /*084c*/ 	.word	0x00012410
        /*0850*/ 	.word	0x000000ff
        /*0854*/ 	.word	0x00038800
        /*0858*/ 	.short	0x0101
        /*085a*/ 	.byte	0x2c
	.zero		1


	//   ....[51]....
        /*085c*/ 	.word	0x00013020
        /*0860*/ 	.word	0x000000ff
        /*0864*/ 	.word	0x00038810
        /*0868*/ 	.short	0x0107
        /*086a*/ 	.byte	0x2c
	.zero		1


	//   ....[52]....
        /*086c*/ 	.word	0x00013080
        /*0870*/ 	.word	0x000000ff
        /*0874*/ 	.word	0x00038810
        /*0878*/ 	.short	0x0101
        /*087a*/ 	.byte	0x2c
	.zero		1


	//   ....[53]....
        /*087c*/ 	.word	0x00013090
        /*0880*/ 	.word	0x000000ff
        /*0884*/ 	.word	0x00038820
        /*0888*/ 	.short	0x010a
        /*088a*/ 	.byte	0x2c
	.zero		1


	//   ....[54]....
        /*088c*/ 	.word	0x000130e0
        /*0890*/ 	.word	0x000000ff
        /*0894*/ 	.word	0x00038860
        /*0898*/ 	.short	0x010a
        /*089a*/ 	.byte	0x2c
	.zero		1


	//   ....[55]....
        /*089c*/ 	.word	0x00013900
        /*08a0*/ 	.word	0x000000ff
        /*08a4*/ 	.word	0x00038850
        /*08a8*/ 	.short	0x0107
        /*08aa*/ 	.byte	0x2c
	.zero		1


	//   ....[56]....
        /*08ac*/ 	.word	0x00013980
        /*08b0*/ 	.word	0x000000ff
        /*08b4*/ 	.word	0x00038850
        /*08b8*/ 	.short	0x0101
        /*08ba*/ 	.byte	0x2c
	.zero		1


	//   ....[57]....
        /*08bc*/ 	.word	0x00013d10
        /*08c0*/ 	.word	0x0000000a
        /*08c4*/ 	.word	0x00038840
        /*08c8*/ 	.short	0x010a
        /*08ca*/ 	.byte	0x3f
	.zero		1


	//   ....[58]....
        /*08cc*/ 	.word	0x000140a0
        /*08d0*/ 	.word	0x0000000a
        /*08d4*/ 	.word	0x00038830
        /*08d8*/ 	.short	0x0107
        /*08da*/ 	.byte	0x3f
	.zero		1


	//   ....[59]....
        /*08dc*/ 	.word	0x00014150
        /*08e0*/ 	.word	0x0000000a
        /*08e4*/ 	.word	0x00038830
        /*08e8*/ 	.short	0x0101
        /*08ea*/ 	.byte	0x3f
	.zero		1


	//   ....[60]....
        /*08ec*/ 	.word	0x00014180
        /*08f0*/ 	.word	0x0000000a
        /*08f4*/ 	.word	0x00038860
        /*08f8*/ 	.short	0x010a
        /*08fa*/ 	.byte	0x3f
	.zero		1


	//   ....[61]....
        /*08fc*/ 	.word	0x000147c0
        /*0900*/ 	.word	0x0000000a
        /*0904*/ 	.word	0x00038850
        /*0908*/ 	.short	0x0107
        /*090a*/ 	.byte	0x3f
	.zero		1


	//   ....[62]....
        /*090c*/ 	.word	0x00014880
        /*0910*/ 	.word	0x0000000a
        /*0914*/ 	.word	0x00038850
        /*0918*/ 	.short	0x0101
        /*091a*/ 	.byte	0x3f
	.zero		1


	//   ....[63]....
        /*091c*/ 	.word	0x00014970
        /*0920*/ 	.word	0x00000005
        /*0924*/ 	.word	0x00038820
        /*0928*/ 	.short	0x010a
        /*092a*/ 	.byte	0x3f
	.zero		1


	//   ....[64]....
        /*092c*/ 	.word	0x00014b00
        /*0930*/ 	.word	0x00000003
        /*0934*/ 	.word	0x00038840
        /*0938*/ 	.short	0x010a
        /*093a*/ 	.byte	0x3f
	.zero		1


	//   ....[65]....
        /*093c*/ 	.word	0x00014ba0
        /*0940*/ 	.word	0x00000005
        /*0944*/ 	.word	0x00038840
        /*0948*/ 	.short	0x010a
        /*094a*/ 	.byte	0x3f
	.zero		1


	//   ....[66]....
        /*094c*/ 	.word	0x00014be0
        /*0950*/ 	.word	0x00000003
        /*0954*/ 	.word	0x00038860
        /*0958*/ 	.short	0x010a
        /*095a*/ 	.byte	0x3f
	.zero		1


	//   ....[67]....
        /*095c*/ 	.word	0x00014c20
        /*0960*/ 	.word	0x00000005
        /*0964*/ 	.word	0x00038860
        /*0968*/ 	.short	0x010a
        /*096a*/ 	.byte	0x3f
	.zero		1


	//   ....[68]....
        /*096c*/ 	.word	0x00014c80
        /*0970*/ 	.word	0x000000c6
        /*0974*/ 	.word	0x00038800
        /*0978*/ 	.short	0x010a
        /*097a*/ 	.byte	0x3f
	.zero		1


	//   ....[69]....
        /*097c*/ 	.word	0x00014cd0
        /*0980*/ 	.word	0x000000c6
        /*0984*/ 	.word	0x00038830
        /*0988*/ 	.short	0x010a
        /*098a*/ 	.byte	0x3f
	.zero		1


	//   ....[70]....
        /*098c*/ 	.word	0x00014d20
        /*0990*/ 	.word	0x000000c6
        /*0994*/ 	.word	0x00038810
        /*0998*/ 	.short	0x010a
        /*099a*/ 	.byte	0x3f
	.zero		1


	//   ....[71]....
        /*099c*/ 	.word	0x00014d70
        /*09a0*/ 	.word	0x000000c6
        /*09a4*/ 	.word	0x00038850
        /*09a8*/ 	.short	0x010a
        /*09aa*/ 	.byte	0x3f
	.zero		1


	//   ....[72]....
        /*09ac*/ 	.word	0x00014dc0
        /*09b0*/ 	.word	0x000000c9
        /*09b4*/ 	.word	0x00038830
        /*09b8*/ 	.short	0x010a
        /*09ba*/ 	.byte	0x3f
	.zero		1


	//   ....[73]....
        /*09bc*/ 	.word	0x00014e10
        /*09c0*/ 	.word	0x000000c9
        /*09c4*/ 	.word	0x00038850
        /*09c8*/ 	.short	0x010a
        /*09ca*/ 	.byte	0x3f
	.zero		1


	//   ....[74]....
        /*09cc*/ 	.word	0x00014e60
        /*09d0*/ 	.word	0x000000b9
        /*09d4*/ 	.word	0x00038830
        /*09d8*/ 	.short	0x010a
        /*09da*/ 	.byte	0x3f
	.zero		1


	//   ....[75]....
        /*09dc*/ 	.word	0x00014eb0
        /*09e0*/ 	.word	0x000000b9
        /*09e4*/ 	.word	0x00038850
        /*09e8*/ 	.short	0x010a
        /*09ea*/ 	.byte	0x3f
	.zero		1


	//   ....[76]....
        /*09ec*/ 	.word	0x00014f90
        /*09f0*/ 	.word	0x00000003
        /*09f4*/ 	.word	0x00038840
        /*09f8*/ 	.short	0x010a
        /*09fa*/ 	.byte	0x3f
	.zero		1


	//   ....[77]....
        /*09fc*/ 	.word	0x00016300
        /*0a00*/ 	.word	0x00000003
        /*0a04*/ 	.word	0x00038820
        /*0a08*/ 	.short	0x010a
        /*0a0a*/ 	.byte	0x3f
	.zero		1


	//   ....[78]....
        /*0a0c*/ 	.word	0x00016360
        /*0a10*/ 	.word	0x00000003
        /*0a14*/ 	.word	0x00038860
        /*0a18*/ 	.short	0x010a
        /*0a1a*/ 	.byte	0x3f
	.zero		1


	//   ....[79]....
        /*0a1c*/ 	.word	0x00016bf0
        /*0a20*/ 	.word	0x0000000a
        /*0a24*/ 	.word	0x00038840
        /*0a28*/ 	.short	0x010a
        /*0a2a*/ 	.byte	0x3f
	.zero		1


	//   ....[80]....
        /*0a2c*/ 	.word	0x00017070
        /*0a30*/ 	.word	0x0000000a
        /*0a34*/ 	.word	0x00038860
        /*0a38*/ 	.short	0x010a
        /*0a3a*/ 	.byte	0x3f
	.zero		1


	//   ....[81]....
        /*0a3c*/ 	.word	0x000177d0
        /*0a40*/ 	.word	0x00000005
        /*0a44*/ 	.word	0x00038820
        /*0a48*/ 	.short	0x010a
        /*0a4a*/ 	.byte	0x3f
	.zero		1


	//   ....[82]....
        /*0a4c*/ 	.word	0x00017970
        /*0a50*/ 	.word	0x00000003
        /*0a54*/ 	.word	0x00038840
        /*0a58*/ 	.short	0x010a
        /*0a5a*/ 	.byte	0x3f
	.zero		1


	//   ....[83]....
        /*0a5c*/ 	.word	0x000179c0
        /*0a60*/ 	.word	0x00000005
        /*0a64*/ 	.word	0x00038840
        /*0a68*/ 	.short	0x010a
        /*0a6a*/ 	.byte	0x3f
	.zero		1


	//   ....[84]....
        /*0a6c*/ 	.word	0x00017a10
        /*0a70*/ 	.word	0x00000003
        /*0a74*/ 	.word	0x00038860
        /*0a78*/ 	.short	0x010a
        /*0a7a*/ 	.byte	0x3f
	.zero		1


	//----- nvinfo : EIATTR_NUM_MBARRIERS
	.align		4
.L_968:
        /*0a7c*/ 	.byte	0x03, 0x38
        /*0a7e*/ 	.short	0x0017


	//----- nvinfo : EIATTR_EXIT_INSTR_OFFSETS
	.align		4
        /*0a80*/ 	.byte	0x04, 0x1c
        /*0a82*/ 	.short	(.L_970 - .L_969)


	//   ....[0]....
.L_969:
        /*0a84*/ 	.word	0x00014c70


	//----- nvinfo : EIATTR_MAX_THREADS
	.align		4
.L_970:
        /*0a88*/ 	.byte	0x04, 0x05
        /*0a8a*/ 	.short	(.L_972 - .L_971)
.L_971:
        /*0a8c*/ 	.word	0x00000180
        /*0a90*/ 	.word	0x00000001
        /*0a94*/ 	.word	0x00000001


	//----- nvinfo : EIATTR_CRS_STACK_SIZE
	.align		4
.L_972:
        /*0a98*/ 	.byte	0x04, 0x1e
        /*0a9a*/ 	.short	(.L_974 - .L_973)
.L_973:
        /*0a9c*/ 	.word	0x00000000


	//----- nvinfo : EIATTR_CBANK_PARAM_SIZE
	.align		4
.L_974:
        /*0aa0*/ 	.byte	0x03, 0x19
        /*0aa2*/ 	.short	0x0b70


	//----- nvinfo : EIATTR_PARAM_CBANK
	.align		4
        /*0aa4*/ 	.byte	0x04, 0x0a
        /*0aa6*/ 	.short	(.L_976 - .L_975)
	.align		4
.L_975:
        /*0aa8*/ 	.word	index@(.nv.constant0._ZN7cutlass13device_kernelIN5flash11enable_sm90INS1_16FlashAttnFwdSm90INS1_25CollectiveMainloopFwdSm90ILi2EN4cute5tupleIJNS5_1CILi1EEES8_S8_EEENS6_IJNS7_ILi64EEESA_SA_EEELi512ENS_10bfloat16_tEfNS_4arch4Sm90ELb1ELb0ELb1ELb0ELb1ELb0ELb1ELb0ELb0ELb1ELb1ELb0EEENS1_21CollectiveEpilogueFwdINS6_IJSA_NS7_ILi512EEESA_EEES9_SC_SE_Li256ELb0ELb1ELb1ELb0EEENS1_19SingleTileSchedulerILb0ELb1ELb1ELi64EEEEEEEEEvNT_6ParamsE)
        /*0aac*/ 	.short	0x0210
        /*0aae*/ 	.short	0x0b70


	//----- nvinfo : EIATTR_SW_WAR
	.align		4
.L_976:
        /*0ab0*/ 	.byte	0x04, 0x36
        /*0ab2*/ 	.short	(.L_978 - .L_977)
.L_977:
        /*0ab4*/ 	.word	0x00000008
.L_978:


//--------------------- .nv.info._ZN7cutlass13device_kernelIN5flash11enable_sm90INS1_16FlashAttnFwdSm90INS1_25CollectiveMainloopFwdSm90ILi2EN4cute5tupleIJNS5_1CILi1EEES8_S8_EEENS6_IJNS7_ILi64EEESA_SA_EEELi512ENS_10bfloat16_tEfNS_4arch4Sm90ELb1ELb0ELb1ELb1ELb1ELb0ELb0ELb0ELb0ELb1ELb1ELb0EEENS1_21CollectiveEpilogueFwdINS6_IJSA_NS7_ILi512EEESA_EEES9_SC_SE_Li256ELb1ELb1ELb1ELb0EEENS1_36VarlenDynamicPersistentTileSchedulerILi64ELi64ELi256ELi128ELb1ELb1ELb1ELb1ELb1ELb1EEEEEEEEEvNT_6ParamsE --------------------------
	.section	.nv.info._ZN7cutlass13device_kernelIN5flash11enable_sm90INS1_16FlashAttnFwdSm90INS1_25CollectiveMainloopFwdSm90ILi2EN4cute5tupleIJNS5_1CILi1EEES8_S8_EEENS6_IJNS7_ILi64EEESA_SA_EEELi512ENS_10bfloat16_tEfNS_4arch4Sm90ELb1ELb0ELb1ELb1ELb1ELb0ELb0ELb0ELb0ELb1ELb1ELb0EEENS1_21CollectiveEpilogueFwdINS6_IJSA_NS7_ILi512EEESA_EEES9_SC_SE_Li256ELb1ELb1ELb1ELb0EEENS1_36VarlenDynamicPersistentTileSchedulerILi64ELi64ELi256ELi128ELb1ELb1ELb1ELb1ELb1ELb1EEEEEEEEEvNT_6ParamsE,"",@"SHT_CUDA_INFO"
	.sectionflags	@""
	.align	4


	//----- nvinfo : EIATTR_CUDA_API_VERSION
	.align		4
        /*0000*/ 	.byte	0x04, 0x37
        /*0002*/ 	.short	(.L_980 - .L_979)
.L_979:
        /*0004*/ 	.word	0x00000082


	//----- nvinfo : EIATTR_KPARAM_INFO
	.align		4
.L_980:
        /*0008*/ 	.byte	0x04, 0x17
        /*000a*/ 	.short	(.L_982 - .L_981)
.L_981:
        /*000c*/ 	.word	0x00000000
        /*0010*/ 	.short	0x0000
        /*0012*/ 	.short	0x0070
        /*0014*/ 	.byte	0x00, 0xf0, 0x01, 0x2a


	//----- nvinfo : EIATTR_SPARSE_MMA_MASK
	.align		4
.L_982:
        /*0018*/ 	.byte	0x03, 0x50
        /*001a*/ 	.short	0x0000


	//----- nvinfo : EIATTR_MAXREG_COUNT
	.align		4
        /*001c*/ 	.byte	0x03, 0x1b
        /*001e*/ 	.short	0x00a8


	//----- nvinfo : EIATTR_NUM_BARRIERS
	.align		4
        /*0020*/ 	.byte	0x02, 0x4c
        /*0022*/ 	.byte	0x10
	.zero		1


	//----- nvinfo : EIATTR_EXTERNS
	.align		4
        /*0024*/ 	.byte	0x04, 0x0f
        /*0026*/ 	.short	(.L_984 - .L_983)


	//   ....[0]....
	.align		4
.L_983:
        /*0028*/ 	.word	index@(__assertfail)


	//----- nvinfo : EIATTR_ANNOTATIONS
	.align		4
.L_984:
        /*002c*/ 	.byte	0x04, 0x55
        /*002e*/ 	.short	(.L_986 - .L_985)


	//   ....[0]....
.L_985:
        /* <DEDUP_REMOVED lines=20> */


	//----- nvinfo : EIATTR_MERCURY_ISA_VERSION
	.align		4
.L_986:
        /*0158*/ 	.byte	0x03, 0x5f
        /*015a*/ 	.short	0x0101


	//----- nvinfo : EIATTR_UNUSED_LOAD_BYTE_OFFSET
	.align		4
        /*015c*/ 	.byte	0x04, 0x44
        /*015e*/ 	.short	(.L_988 - .L_987)


	//   ....[0]....
.L_987:
        /*0160*/ 	.word	0x00000940
        /*0164*/ 	.word	0x0000fff0


	//   ....[1]....
        /*0168*/ 	.word	0x0000a8e0
        /*016c*/ 	.word	0x0000fff0


	//----- nvinfo : EIATTR_INT_WARP_WIDE_INSTR_OFFSETS
	.align		4
.L_988:
        /*0170*/ 	.byte	0x04, 0x31
        /*0172*/ 	.short	(.L_990 - .L_989)


	//   ....[0]....
.L_989:
        /*0174*/ 	.word	0x000000c0


	//   ....[1]....
        /*0178*/ 	.word	0x000000d0


	//   ....[2]....
        /*017c*/ 	.word	0x00000170


	//   ....[3]....
        /*0180*/ 	.word	0x00010cf0


	//   ....[4]....
        /*0184*/ 	.word	0x00010d80


	//   ....[5]....
        /*0188*/ 	.word	0x00014150


	//   ....[6]....
        /*018c*/ 	.word	0x000141e0


	//----- nvinfo : EIATTR_COOP_GROUP_MASK_REGIDS
	.align		4
.L_990:
        /*0190*/ 	.byte	0x04, 0x29
        /*0192*/ 	.short	(.L_992 - .L_991)


	//   ....[0]....
.L_991:
        /*0194*/ 	.word	0xffffffff


	//   ....[1]....
        /*0198*/ 	.word	0xffffffff


	//   ....[2]....
        /*019c*/ 	.word	0xffffffff


	//   ....[3]....
        /*01a0*/ 	.word	0xffffffff


	//   ....[4]....
        /*01a4*/ 	.word	0xffffffff


	//   ....[5]....
        /*01a8*/ 	.word	0xffffffff


	//   ....[6]....
        /*01ac*/ 	.word	0xffffffff


	//   ....[7]....
        /*01b0*/ 	.word	0xffffffff


	//   ....[8]....
        /*01b4*/ 	.word	0xffffffff


	//   ....[9]....
        /*01b8*/ 	.word	0xffffffff


	//   ....[10]....
        /*01bc*/ 	.word	0xffffffff


	//   ....[11]....
        /*01c0*/ 	.word	0xffffffff


	//   ....[12]....
        /*01c4*/ 	.word	0xffffffff


	//   ....[13]....
        /*01c8*/ 	.word	0xffffffff


	//   ....[14]....
        /*01cc*/ 	.word	0xffffffff


	//   ....[15]....
        /*01d0*/ 	.word	0xffffffff


	//   ....[16]....
        /*01d4*/ 	.word	0xffffffff


	//   ....[17]....
        /*01d8*/ 	.word	0xffffffff


	//   ....[18]....
        /*01dc*/ 	.word	0xffffffff


	//   ....[19]....
        /*01e0*/ 	.word	0xffffffff


	//   ....[20]....
        /*01e4*/ 	.word	0xffffffff


	//   ....[21]....
        /*01e8*/ 	.word	0xffffffff


	//   ....[22]....
        /*01ec*/ 	.word	0xffffffff


	//   ....[23]....
        /*01f0*/ 	.word	0xffffffff


	//   ....[24]....
        /*01f4*/ 	.word	0xffffffff


	//   ....[25]....
        /*01f8*/ 	.word	0xffffffff


	//   ....[26]....
        /*01fc*/ 	.word	0xffffffff


	//   ....[27]....
        /*0200*/ 	.word	0xffffffff


	//   ....[28]....
        /*0204*/ 	.word	0xffffffff


	//   ....[29]....
        /*0208*/ 	.word	0xffffffff


	//   ....[30]....
        /*020c*/ 	.word	0xffffffff


	//   ....[31]....
        /*0210*/ 	.word	0xffffffff


	//   ....[32]....
        /*0214*/ 	.word	0xffffffff


	//   ....[33]....
        /*0218*/ 	.word	0xffffffff


	//   ....[34]....
        /*021c*/ 	.word	0xffffffff


	//   ....[35]....
        /*0220*/ 	.word	0xffffffff


	//   ....[36]....
        /*0224*/ 	.word	0xffffffff


	//   ....[37]....
        /*0228*/ 	.word	0xffffffff


	//   ....[38]....
        /*022c*/ 	.word	0xffffffff


	//   ....[39]....
        /*0230*/ 	.word	0xffffffff


	//   ....[40]....
        /*0234*/ 	.word	0xffffffff


	//   ....[41]....
        /*0238*/ 	.word	0xffffffff


	//   ....[42]....
        /*023c*/ 	.word	0xffffffff


	//   ....[43]....
        /*0240*/ 	.word	0xffffffff


	//   ....[44]....
        /*0244*/ 	.word	0xffffffff


	//   ....[45]....
        /*0248*/ 	.word	0xffffffff


	//   ....[46]....
        /*024c*/ 	.word	0xffffffff


	//   ....[47]....
        /*0250*/ 	.word	0xffffffff


	//   ....[48]....
        /*0254*/ 	.word	0xffffffff


	//   ....[49]....
        /*0258*/ 	.word	0xffffffff


	//   ....[50]....
        /*025c*/ 	.word	0xffffffff


	//   ....[51]....
        /*0260*/ 	.word	0xffffffff


	//   ....[52]....
        /*0264*/ 	.word	0xffffffff


	//   ....[53]....
        /*0268*/ 	.word	0xffffffff


	//   ....[54]....
        /*026c*/ 	.word	0xffffffff


	//   ....[55]....
        /*0270*/ 	.word	0xffffffff


	//   ....[56]....
        /*0274*/ 	.word	0xffffffff


	//   ....[57]....
        /*0278*/ 	.word	0xffffffff


	//   ....[58]....
        /*027c*/ 	.word	0xffffffff


	//   ....[59]....
        /*0280*/ 	.word	0xffffffff


	//   ....[60]....
        /*0284*/ 	.word	0xffffffff


	//   ....[61]....
        /*0288*/ 	.word	0xffffffff


	//   ....[62]....
        /*028c*/ 	.word	0xffffffff


	//   ....[63]....
        /*0290*/ 	.word	0xffffffff


	//   ....[64]....
        /*0294*/ 	.word	0xffffffff


	//   ....[65]....
        /*0298*/ 	.word	0xffffffff


	//   ....[66]....
        /*029c*/ 	.word	0xffffffff


	//   ....[67]....
        /*02a0*/ 	.word	0xffffffff


	//   ....[68]....
        /*02a4*/ 	.word	0xffffffff


	//   ....[69]....
        /*02a8*/ 	.word	0xffffffff


	//   ....[70]....
        /*02ac*/ 	.word	0xffffffff


	//   ....[71]....
        /*02b0*/ 	.word	0xffffffff


	//   ....[72]....
        /*02b4*/ 	.word	0xffffffff


	//   ....[73]....
        /*02b8*/ 	.word	0xffffffff


	//   ....[74]....
        /*02bc*/ 	.word	0xffffffff


	//   ....[75]....
        /*02c0*/ 	.word	0xffffffff


	//   ....[76]....
        /*02c4*/ 	.word	0xffffffff


	//   ....[77]....
        /*02c8*/ 	.word	0xffffffff


	//   ....[78]....
        /*02cc*/ 	.word	0xffffffff


	//   ....[79]....
        /*02d0*/ 	.word	0xffffffff


	//   ....[80]....
        /*02d4*/ 	.word	0xffffffff


	//   ....[81]....
        /*02d8*/ 	.word	0xffffffff


	//   ....[82]....
        /*02dc*/ 	.word	0xffffffff


	//   ....[83]....
        /*02e0*/ 	.word	0xffffffff


	//   ....[84]....
        /*02e4*/ 	.word	0xffffffff


	//   ....[85]....
        /*02e8*/ 	.word	0xffffffff


	//   ....[86]....
        /*02ec*/ 	.word	0xffffffff


	//   ....[87]....
        /*02f0*/ 	.word	0xffffffff


	//   ....[88]....
        /*02f4*/ 	.word	0xffffffff


	//   ....[89]....
        /*02f8*/ 	.word	0xffffffff


	//   ....[90]....
        /*02fc*/ 	.word	0xffffffff


	//   ....[91]....
        /*0300*/ 	.word	0xffffffff


	//   ....[92]....
        /*0304*/ 	.word	0xffffffff


	//   ....[93]....
        /*0308*/ 	.word	0xffffffff


	//   ....[94]....
        /*030c*/ 	.word	0xffffffff


	//   ....[95]....
        /*0310*/ 	.word	0xffffffff


	//   ....[96]....
        /*0314*/ 	.word	0xffffffff


	//   ....[97]....
        /*0318*/ 	.word	0xffffffff


	//   ....[98]....
        /*031c*/ 	.word	0xffffffff


	//   ....[99]....
        /*0320*/ 	.word	0xffffffff


	//   ....[100]....
        /*0324*/ 	.word	0xffffffff


	//   ....[101]....
        /*0328*/ 	.word	0xffffffff


	//   ....[102]....
        /*032c*/ 	.word	0xffffffff


	//   ....[103]....
        /*0330*/ 	.word	0xffffffff


	//   ....[104]....
        /*0334*/ 	.word	0xffffffff


	//   ....[105]....
        /*0338*/ 	.word	0xffffffff


	//   ....[106]....
        /*033c*/ 	.word	0xffffffff


	//   ....[107]....
        /*0340*/ 	.word	0xffffffff


	//   ....[108]....
        /*0344*/ 	.word	0xffffffff


	//   ....[109]....
        /*0348*/ 	.word	0xffffffff


	//   ....[110]....
        /*034c*/ 	.word	0xffffffff


	//   ....[111]....
        /*0350*/ 	.word	0xffffffff


	//   ....[112]....
        /*0354*/ 	.word	0xffffffff


	//   ....[113]....
        /*0358*/ 	.word	0xffffffff


	//   ....[114]....
        /*035c*/ 	.word	0xffffffff


	//   ....[115]....
        /*0360*/ 	.word	0xffffffff


	//   ....[116]....
        /*0364*/ 	.word	0xffffffff


	//   ....[117]....
        /*0368*/ 	.word	0xffffffff


	//   ....[118]....
        /*036c*/ 	.word	0xffffffff


	//   ....[119]....
        /*0370*/ 	.word	0xffffffff


	//   ....[120]....
        /*0374*/ 	.word	0xffffffff


	//   ....[121]....
        /*0378*/ 	.word	0xffffffff


	//   ....[122]....
        /*037c*/ 	.word	0xffffffff


	//   ....[123]....
        /*0380*/ 	.word	0xffffffff


	//   ....[124]....
        /*0384*/ 	.word	0x0500000f


	//   ....[125]....
        /*0388*/ 	.word	0x0500000f


	//   ....[126]....
        /*038c*/ 	.word	0x0500000f


	//   ....[127]....
        /*0390*/ 	.word	0x0500000f


	//   ....[128]....
        /*0394*/ 	.word	0x0500000f


	//   ....[129]....
        /*0398*/ 	.word	0x0500000f


	//   ....[130]....
        /*039c*/ 	.word	0x0500000f


	//   ....[131]....
        /*03a0*/ 	.word	0x0500000f


	//   ....[132]....
        /*03a4*/ 	.word	0x0500000f


	//   ....[133]....
        /*03a8*/ 	.word	0x0500000f


	//   ....[134]....
        /*03ac*/ 	.word	0x0500000f


	//   ....[135]....
        /*03b0*/ 	.word	0x0500000f


	//   ....[136]....
        /*03b4*/ 	.word	0x0500000f


	//   ....[137]....
        /*03b8*/ 	.word	0x0500000f


	//   ....[138]....
        /*03bc*/ 	.word	0x0500000f


	//   ....[139]....
        /*03c0*/ 	.word	0x0500000f


	//   ....[140]....
        /*03c4*/ 	.word	0x0500000f


	//   ....[141]....
        /*03c8*/ 	.word	0x0500000f


	//   ....[142]....
        /*03cc*/ 	.word	0x0500000f


	//   ....[143]....
        /*03d0*/ 	.word	0x0500000f


	//   ....[144]....
        /*03d4*/ 	.word	0x0500000f


	//   ....[145]....
        /*03d8*/ 	.word	0x0500000f


	//   ....[146]....
        /*03dc*/ 	.word	0x0500000f


	//   ....[147]....
        /*03e0*/ 	.word	0x0500000f


	//   ....[148]....
        /*03e4*/ 	.word	0x0500000f


	//   ....[149]....
        /*03e8*/ 	.word	0x0500000f


	//   ....[150]....
        /*03ec*/ 	.word	0x0500000f


	//   ....[151]....
        /*03f0*/ 	.word	0x0500000f


	//   ....[152]....
        /*03f4*/ 	.word	0x0500000f


	//   ....[153]....
        /*03f8*/ 	.word	0x0500000f


	//   ....[154]....
        /*03fc*/ 	.word	0x0500000f


	//   ....[155]....
        /*0400*/ 	.word	0x0500000f


	//   ....[156]....
        /*0404*/ 	.word	0x0500000f


	//   ....[157]....
        /*0408*/ 	.word	0x0500000f


	//   ....[158]....
        /*040c*/ 	.word	0x0500000f


	//   ....[159]....
        /*0410*/ 	.word	0x0500000f


	//   ....[160]....
        /*0414*/ 	.word	0x0500000f


	//   ....[161]....
        /*0418*/ 	.word	0x0500000f


	//   ....[162]....
        /*041c*/ 	.word	0x0500000f


	//   ....[163]....
        /*0420*/ 	.word	0x0500000f


	//   ....[164]....
        /*0424*/ 	.word	0x0500000f


	//   ....[165]....
        /*0428*/ 	.word	0x0500000f


	//   ....[166]....
        /*042c*/ 	.word	0x0500000f


	//   ....[167]....
        /*0430*/ 	.word	0x0500000f


	//   ....[168]....
        /*0434*/ 	.word	0x0500000f


	//   ....[169]....
        /*0438*/ 	.word	0x0500000f


	//   ....[170]....
        /*043c*/ 	.word	0x0500000f


	//   ....[171]....
        /*0440*/ 	.word	0x0500000f


	//   ....[172]....
        /*0444*/ 	.word	0x0500000f


	//   ....[173]....
        /*0448*/ 	.word	0x0500000f


	//   ....[174]....
        /*044c*/ 	.word	0x0500000f


	//   ....[175]....
        /*0450*/ 	.word	0x0500000f


	//   ....[176]....
        /*0454*/ 	.word	0x0500000f


	//   ....[177]....
        /*0458*/ 	.word	0x0500000f


	//   ....[178]....
        /*045c*/ 	.word	0x0500000f


	//   ....[179]....
        /*0460*/ 	.word	0x0500000f


	//   ....[180]....
        /*0464*/ 	.word	0x0500000f


	//   ....[181]....
        /*0468*/ 	.word	0x0500000f


	//   ....[182]....
        /*046c*/ 	.word	0x0500000f


	//   ....[183]....
        /*0470*/ 	.word	0x0500000f


	//----- nvinfo : EIATTR_COOP_GROUP_INSTR_OFFSETS
	.align		4
.L_992:
        /*0474*/ 	.byte	0x04, 0x28
        /*0476*/ 	.short	(.L_994 - .L_993)


	//   ....[0]....
.L_993:
        /*0478*/ 	.word	0x00000070


	//   ....[1]....
        /*047c*/ 	.word	0x000000b0


	//   ....[2]....
        /*0480*/ 	.word	0x00000290


	//   ....[3]....
        /*0484*/ 	.word	0x000003f0


	//   ....[4]....
        /*0488*/ 	.word	0x00000510


	//   ....[5]....
        /*048c*/ 	.word	0x00000670


	//   ....[6]....
        /*0490*/ 	.word	0x00002050


	//   ....[7]....
        /*0494*/ 	.word	0x00004120


	//   ....[8]....
        /*0498*/ 	.word	0x000048c0


	//   ....[9]....
        /*049c*/ 	.word	0x00004930


	//   ....[10]....
        /*04a0*/ 	.word	0x00004ee0


	//   ....[11]....
        /*04a4*/ 	.word	0x00004fb0


	//   ....[12]....
        /*04a8*/ 	.word	0x00005410


	//   ....[13]....
        /*04ac*/ 	.word	0x00005490


	//   ....[14]....
        /*04b0*/ 	.word	0x00005ce0


	//   ....[15]....
        /*04b4*/ 	.word	0x000062f0


	//   ....[16]....
        /*04b8*/ 	.word	0x00006330


	//   ....[17]....
        /*04bc*/ 	.word	0x00006a60


	//   ....[18]....
        /*04c0*/ 	.word	0x00006a80


	//   ....[19]....
        /*04c4*/ 	.word	0x00007160


	//   ....[20]....
        /*04c8*/ 	.word	0x00007310


	//   ....[21]....
        /*04cc*/ 	.word	0x00007fe0


	//   ....[22]....
        /*04d0*/ 	.word	0x00008780


	//   ....[23]....
        /*04d4*/ 	.word	0x000087f0


	//   ....[24]....
        /*04d8*/ 	.word	0x00009050


	//   ....[25]....
        /*04dc*/ 	.word	0x000090b0


	//   ....[26]....
        /*04e0*/ 	.word	0x00009d00


	//   ....[27]....
        /*04e4*/ 	.word	0x00009de0


	//   ....[28]....
        /*04e8*/ 	.word	0x00009e50


	//   ....[29]....
        /*04ec*/ 	.word	0x00009e70


	//   ....[30]....
        /*04f0*/ 	.word	0x00009ea0


	//   ....[31]....
        /*04f4*/ 	.word	0x0000b6c0


	//   ....[32]....
        /*04f8*/ 	.word	0x0000ba90


	//   ....[33]....
        /*04fc*/ 	.word	0x0000baa0


	//   ....[34]....
        /*0500*/ 	.word	0x0000bab0


	//   ....[35]....
        /*0504*/ 	.word	0x0000bac0


	//   ....[36]....
        /*0508*/ 	.word	0x0000c770


	//   ....[37]....
        /*050c*/ 	.word	0x0000c790


	//   ....[38]....
        /*0510*/ 	.word	0x0000ca40


	//   ....[39]....
        /*0514*/ 	.word	0x0000ca60


	//   ....[40]....
        /*0518*/ 	.word	0x0000d170


	//   ....[41]....
        /*051c*/ 	.word	0x0000d1a0


	//   ....[42]....
        /*0520*/ 	.word	0x0000da00


	//   ....[43]....
        /*0524*/ 	.word	0x0000da20


	//   ....[44]....
        /*0528*/ 	.word	0x0000ede0


	//   ....[45]....
        /*052c*/ 	.word	0x0000ee20


	//   ....[46]....
        /*0530*/ 	.word	0x0000f060


	//   ....[47]....
        /*0534*/ 	.word	0x0000f080


	//   ....[48]....
        /*0538*/ 	.word	0x0000f340


	//   ....[49]....
        /*053c*/ 	.word	0x0000f530


	//   ....[50]....
        /*0540*/ 	.word	0x0000f560


	//   ....[51]....
        /*0544*/ 	.word	0x0000f590


	//   ....[52]....
        /*0548*/ 	.word	0x0000f5c0


	//   ....[53]....
        /*054c*/ 	.word	0x0000f5f0


	//   ....[54]....
        /*0550*/ 	.word	0x0000f620


	//   ....[55]....
        /*0554*/ 	.word	0x0000f790


	//   ....[56]....
        /*0558*/ 	.word	0x0000f7c0


	//   ....[57]....
        /*055c*/ 	.word	0x0000f7f0


	//   ....[58]....
        /*0560*/ 	.word	0x0000f820


	//   ....[59]....
        /*0564*/ 	.word	0x0000f850


	//   ....[60]....
        /*0568*/ 	.word	0x0000f880


	//   ....[61]....
        /*056c*/ 	.word	0x0000f910


	//   ....[62]....
        /*0570*/ 	.word	0x0000f940


	//   ....[63]....
        /*0574*/ 	.word	0x0000f950


	//   ....[64]....
        /*0578*/ 	.word	0x0000f990


	//   ....[65]....
        /*057c*/ 	.word	0x00011a60


	//   ....[66]....
        /*0580*/ 	.word	0x00011a80


	//   ....[67]....
        /*0584*/ 	.word	0x00011b10


	//   ....[68]....
        /*0588*/ 	.word	0x00011b30


	//   ....[69]....
        /*058c*/ 	.word	0x00011bb0


	//   ....[70]....
        /*0590*/ 	.word	0x00011bd0


	//   ....[71]....
        /*0594*/ 	.word	0x00011be0


	//   ....[72]....
        /*0598*/ 	.word	0x00011bf0


	//   ....[73]....
        /*059c*/ 	.word	0x00012350


	//   ....[74]....
        /*05a0*/ 	.word	0x00012380


	//   ....[75]....
        /*05a4*/ 	.word	0x00012420


	//   ....[76]....
        /*05a8*/ 	.word	0x00012440


	//   ....[77]....
        /*05ac*/ 	.word	0x000124c0


	//   ....[78]....
        /*05b0*/ 	.word	0x000124e0


	//   ....[79]....
        /*05b4*/ 	.word	0x000124f0


	//   ....[80]....
        /*05b8*/ 	.word	0x00012500


	//   ....[81]....
        /*05bc*/ 	.word	0x00012980


	//   ....[82]....
        /*05c0*/ 	.word	0x00012a40


	//   ....[83]....
        /*05c4*/ 	.word	0x00012b90


	//   ....[84]....
        /*05c8*/ 	.word	0x00012bd0


	//   ....[85]....
        /*05cc*/ 	.word	0x00012be0


	//   ....[86]....
        /*05d0*/ 	.word	0x00012bf0


	//   ....[87]....
        /*05d4*/ 	.word	0x00012d40


	//   ....[88]....
        /*05d8*/ 	.word	0x00012e90


	//   ....[89]....
        /*05dc*/ 	.word	0x00013680


	//   ....[90]....
        /*05e0*/ 	.word	0x000136a0


	//   ....[91]....
        /*05e4*/ 	.word	0x000136f0


	//   ....[92]....
        /*05e8*/ 	.word	0x00013700


	//   ....[93]....
        /*05ec*/ 	.word	0x00013740


	//   ....[94]....
        /*05f0*/ 	.word	0x00013750


	//   ....[95]....
        /*05f4*/ 	.word	0x00013760


	//   ....[96]....
        /*05f8*/ 	.word	0x000137a0


	//   ....[97]....
        /*05fc*/ 	.word	0x00013aa0


	//   ....[98]....
        /*0600*/ 	.word	0x00013ae0


	//   ....[99]....
        /*0604*/ 	.word	0x00013b00


	//   ....[100]....
        /*0608*/ 	.word	0x00013b20


	//   ....[101]....
        /*060c*/ 	.word	0x00013b50


	//   ....[102]....
        /*0610*/ 	.word	0x00013b70


	//   ....[103]....
        /*0614*/ 	.word	0x00013c70


	//   ....[104]....
        /*0618*/ 	.word	0x00013dc0


	//   ....[105]....
        /*061c*/ 	.word	0x00014400


	//   ....[106]....
        /*0620*/ 	.word	0x00014430


	//   ....[107]....
        /*0624*/ 	.word	0x00014490


	//   ....[108]....
        /*0628*/ 	.word	0x000144c0


	//   ....[109]....
        /*062c*/ 	.word	0x000144f0


	//   ....[110]....
        /*0630*/ 	.word	0x00014520


	//   ....[111]....
        /*0634*/ 	.word	0x00014550


	//   ....[112]....
        /*0638*/ 	.word	0x00014580


	//   ....[113]....
        /*063c*/ 	.word	0x00014720


	//   ....[114]....
        /*0640*/ 	.word	0x00014750


	//   ....[115]....
        /*0644*/ 	.word	0x00014780


	//   ....[116]....
        /*0648*/ 	.word	0x000147b0


	//   ....[117]....
        /*064c*/ 	.word	0x000147e0


	//   ....[118]....
        /*0650*/ 	.word	0x00014810


	//   ....[119]....
        /*0654*/ 	.word	0x000148d0


	//   ....[120]....
        /*0658*/ 	.word	0x000148f0


	//   ....[121]....
        /*065c*/ 	.word	0x00014910


	//   ....[122]....
        /*0660*/ 	.word	0x00014970


	//   ....[123]....
        /*0664*/ 	.word	0x00015390


	//   ....[124]....
        /*0668*/ 	.word	0x000159e0


	//   ....[125]....
        /*066c*/ 	.word	0x00015ad0


	//   ....[126]....
        /*0670*/ 	.word	0x00015b70


	//   ....[127]....
        /*0674*/ 	.word	0x00015bd0


	//   ....[128]....
        /*0678*/ 	.word	0x00015cc0


	//   ....[129]....
        /*067c*/ 	.word	0x00015d30


	//   ....[130]....
        /*0680*/ 	.word	0x00015e20


	//   ....[131]....
        /*0684*/ 	.word	0x00015e90


	//   ....[132]....
        /*0688*/ 	.word	0x00015f30


	//   ....[133]....
        /*068c*/ 	.word	0x00016020


	//   ....[134]....
        /*0690*/ 	.word	0x00016090


	//   ....[135]....
        /*0694*/ 	.word	0x000160f0


	//   ....[136]....
        /*0698*/ 	.word	0x000161e0


	//   ....[137]....
        /*069c*/ 	.word	0x00016240


	//   ....[138]....
        /*06a0*/ 	.word	0x00016340


	//   ....[139]....
        /*06a4*/ 	.word	0x000163a0


	//   ....[140]....
        /*06a8*/ 	.word	0x00016440


	//   ....[141]....
        /*06ac*/ 	.word	0x000165c0


	//   ....[142]....
        /*06b0*/ 	.word	0x000166a0


	//   ....[143]....
        /*06b4*/ 	.word	0x00016940


	//   ....[144]....
        /*06b8*/ 	.word	0x00016990


	//   ....[145]....
        /*06bc*/ 	.word	0x00016b60


	//   ....[146]....
        /*06c0*/ 	.word	0x00016bb0


	//   ....[147]....
        /*06c4*/ 	.word	0x00016d80


	//   ....[148]....
        /*06c8*/ 	.word	0x00016dd0


	//   ....[149]....
        /*06cc*/ 	.word	0x00016ec0


	//   ....[150]....
        /*06d0*/ 	.word	0x00016f60


	//   ....[151]....
        /*06d4*/ 	.word	0x00016fc0


	//   ....[152]....
        /*06d8*/ 	.word	0x00017070


	//   ....[153]....
        /*06dc*/ 	.word	0x000170d0


	//   ....[154]....
        /*06e0*/ 	.word	0x00017180


	//   ....[155]....
        /*06e4*/ 	.word	0x000171e0


	//   ....[156]....
        /*06e8*/ 	.word	0x00017290


	//   ....[157]....
        /*06ec*/ 	.word	0x00017380


	//   ....[158]....
        /*06f0*/ 	.word	0x00017460


	//   ....[159]....
        /*06f4*/ 	.word	0x00017570


	//   ....[160]....
        /*06f8*/ 	.word	0x00017670


	//   ....[161]....
        /*06fc*/ 	.word	0x000177a0


	//   ....[162]....
        /*0700*/ 	.word	0x00017880


	//   ....[163]....
        /*0704*/ 	.word	0x00017980


	//   ....[164]....
        /*0708*/ 	.word	0x00017a60


	//   ....[165]....
        /*070c*/ 	.word	0x00017af0


	//   ....[166]....
        /*0710*/ 	.word	0x00017b90


	//   ....[167]....
        /*0714*/ 	.word	0x00017d00


	//   ....[168]....
        /*0718*/ 	.word	0x00017d70


	//   ....[169]....
        /*071c*/ 	.word	0x00017de0


	//   ....[170]....
        /*0720*/ 	.word	0x00017e50


	//   ....[171]....
        /*0724*/ 	.word	0x00017ec0


	//   ....[172]....
        /*0728*/ 	.word	0x00017f40


	//   ....[173]....
        /*072c*/ 	.word	0x00017fc0


	//   ....[174]....
        /*0730*/ 	.word	0x00018050


	//   ....[175]....
        /*0734*/ 	.word	0x000180c0


	//   ....[176]....
        /*0738*/ 	.word	0x00018130


	//   ....[177]....
        /*073c*/ 	.word	0x000181a0


	//   ....[178]....
        /*0740*/ 	.word	0x00018220


	//   ....[179]....
        /*0744*/ 	.word	0x00018290


	//   ....[180]....
        /*0748*/ 	.word	0x00018320


	//   ....[181]....
        /*074c*/ 	.word	0x00018380


	//   ....[182]....
        /*0750*/ 	.word	0x00018410


	//   ....[183]....
        /*0754*/ 	.word	0x00018540


	//----- nvinfo : EIATTR_REG_RECONFIG
	.align		4
.L_994:
        /*0758*/ 	.byte	0x01, 0x54
	.zero		2


	//----- nvinfo : EIATTR_SYSCALL_OFFSETS
	.align		4
        /*075c*/ 	.byte	0x04, 0x46
        /*075e*/ 	.short	(.L_996 - .L_995)


	//   ....[0]....
.L_995:
        /*0760*/ 	.word	0x000042f0


	//   ....[1]....
        /*0764*/ 	.word	0x00010ee0


	//   ....[2]....
        /*0768*/ 	.word	0x00011030


	//   ....[3]....
        /*076c*/ 	.word	0x00011120


	//   ....[4]....
        /*0770*/ 	.word	0x00012010


	//----- nvinfo : EIATTR_MBARRIER_INSTR_OFFSETS
	.align		4
.L_996:
        /*0774*/ 	.byte	0x04, 0x39
        /*0776*/ 	.short	(.L_998 - .L_997)


	//   ....[0]....
.L_997:
        /*0778*/ 	.word	0x00000180
        /*077c*/ 	.word	0x000000ff
        /*0780*/ 	.word	0x00028c00
        /*0784*/ 	.short	0x0100
        /*0786*/ 	.byte	0x08
	.zero		1


	//   ....[1]....
        /*0788*/ 	.word	0x00000190
        /*078c*/ 	.word	0x000000ff
        /*0790*/ 	.word	0x00028c20
        /*0794*/ 	.short	0x0100
        /*0796*/ 	.byte	0x08
	.zero		1


	//   ....[2]....
        /*0798*/ 	.word	0x00000240
        /*079c*/ 	.word	0x000000ff
        /*07a0*/ 	.word	0x00028c30
        /*07a4*/ 	.short	0x0100
        /*07a6*/ 	.byte	0x06
	.zero		1


	//   ....[3]....
        /*07a8*/ 	.word	0x00000250
        /*07ac*/ 	.word	0x000000ff
        /*07b0*/ 	.word	0x00028c40
        /*07b4*/ 	.short	0x0100
        /*07b6*/ 	.byte	0x06
	.zero		1


	//   ....[4]....
        /*07b8*/ 	.word	0x00000260
        /*07bc*/ 	.word	0x000000ff
        /*07c0*/ 	.word	0x00028c38
        /*07c4*/ 	.short	0x0100
        /*07c6*/ 	.byte	0x06
	.zero		1


	//   ....[5]....
        /*07c8*/ 	.word	0x00000270
        /*07cc*/ 	.word	0x000000ff
        /*07d0*/ 	.word	0x00028c48
        /*07d4*/ 	.short	0x0100
        /*07d6*/ 	.byte	0x06
	.zero		1


	//   ....[6]....
        /*07d8*/ 	.word	0x000003a0
        /*07dc*/ 	.word	0x000000ff
        /*07e0*/ 	.word	0x00028c50
        /*07e4*/ 	.short	0x0100
        /*07e6*/ 	.byte	0x08
	.zero		1


	//   ....[7]....
        /*07e8*/ 	.word	0x000003b0
        /*07ec*/ 	.word	0x000000ff
        /*07f0*/ 	.word	0x00028c60
        /*07f4*/ 	.short	0x0100
        /*07f6*/ 	.byte	0x08
	.zero		1


	//   ....[8]....
        /*07f8*/ 	.word	0x000003c0
        /*07fc*/ 	.word	0x000000ff
        /*0800*/ 	.word	0x00028c58
        /*0804*/ 	.short	0x0100
        /*0806*/ 	.byte	0x08
	.zero		1


	//   ....[9]....
        /*0808*/ 	.word	0x000003d0
        /*080c*/ 	.word	0x000000ff
        /*0810*/ 	.word	0x00028c68
        /*0814*/ 	.short	0x0100
        /*0816*/ 	.byte	0x08
	.zero		1


	//   ....[10]....
        /*0818*/ 	.word	0x000004c0
        /*081c*/ 	.word	0x000000ff
        /*0820*/ 	.word	0x00028c70
        /*0824*/ 	.short	0x0100
        /*0826*/ 	.byte	0x06
	.zero		1


	//   ....[11]....
        /*0828*/ 	.word	0x000004d0
        /*082c*/ 	.word	0x000000ff
        /*0830*/ 	.word	0x00028c80
        /*0834*/ 	.short	0x0100
        /*0836*/ 	.byte	0x06
	.zero		1


	//   ....[12]....
        /*0838*/ 	.word	0x000004e0
        /*083c*/ 	.word	0x000000ff
        /*0840*/ 	.word	0x00028c78
        /*0844*/ 	.short	0x0100
        /*0846*/ 	.byte	0x06
	.zero		1


	//   ....[13]....
        /*0848*/ 	.word	0x000004f0
        /*084c*/ 	.word	0x000000ff
        /*0850*/ 	.word	0x00028c88
        /*0854*/ 	.short	0x0100
        /*0856*/ 	.byte	0x06
	.zero		1


	//   ....[14]....
        /*0858*/ 	.word	0x00000620
        /*085c*/ 	.word	0x000000ff
        /*0860*/ 	.word	0x00028c90
        /*0864*/ 	.short	0x0100
        /*0866*/ 	.byte	0x08
	.zero		1


	//   ....[15]....
        /*0868*/ 	.word	0x00000630
        /*086c*/ 	.word	0x000000ff
        /*0870*/ 	.word	0x00028ca0
        /*0874*/ 	.short	0x0100
        /*0876*/ 	.byte	0x08
	.zero		1


	//   ....[16]....
        /*0878*/ 	.word	0x00000640
        /*087c*/ 	.word	0x000000ff
        /*0880*/ 	.word	0x00028c98
        /*0884*/ 	.short	0x0100
        /*0886*/ 	.byte	0x08
	.zero		1


	//   ....[17]....
        /*0888*/ 	.word	0x00000650
        /*088c*/ 	.word	0x000000ff
        /*0890*/ 	.word	0x00028ca8
        /*0894*/ 	.short	0x0100
        /*0896*/ 	.byte	0x08
	.zero		1


	//   ....[18]....
        /*0898*/ 	.word	0x00000790
        /*089c*/ 	.word	0x000000ff
        /*08a0*/ 	.word	0x00028cb0
        /*08a4*/ 	.short	0x0100
        /*08a6*/ 	.byte	0x08
	.zero		1


	//   ....[19]....
        /*08a8*/ 	.word	0x000007a0
        /*08ac*/ 	.word	0x000000ff
        /*08b0*/ 	.word	0x00028cc0
        /*08b4*/ 	.short	0x0100
        /*08b6*/ 	.byte	0x08
	.zero		1


	//   ....[20]....
        /*08b8*/ 	.word	0x000007b0
        /*08bc*/ 	.word	0x000000ff
        /*08c0*/ 	.word	0x00028cb8
        /*08c4*/ 	.short	0x0100
        /*08c6*/ 	.byte	0x08
	.zero		1


	//   ....[21]....
        /*08c8*/ 	.word	0x000007c0
        /*08cc*/ 	.word	0x000000ff
        /*08d0*/ 	.word	0x00028cc8
        /*08d4*/ 	.short	0x0100
        /*08d6*/ 	.byte	0x08
	.zero		1


	//   ....[22]....
        /*08d8*/ 	.word	0x00002190
        /*08dc*/ 	.word	0x000000ff
        /*08e0*/ 	.word	0x00028c50
        /*08e4*/ 	.short	0x010a
        /*08e6*/ 	.byte	0x17
	.zero		1


	//   ....[23]....
        /*08e8*/ 	.word	0x00002430
        /*08ec*/ 	.word	0x000000ff
        /*08f0*/ 	.word	0x00000000
        /*08f4*/ 	.short	0x0101
        /*08f6*/ 	.byte	0x06
	.zero		1


	//   ....[24]....
        /*08f8*/ 	.word	0x00002dc0
        /*08fc*/ 	.word	0x000000ff
        /*0900*/ 	.word	0x00028c50
        /*0904*/ 	.short	0x010a
        /*0906*/ 	.byte	0x17
	.zero		1


	//   ....[25]....
        /*0908*/ 	.word	0x00002e00
        /*090c*/ 	.word	0x000000ff
        /*0910*/ 	.word	0x00028c50
        /*0914*/ 	.short	0x010a
        /*0916*/ 	.byte	0x17
	.zero		1


	//   ....[26]....
        /*0918*/ 	.word	0x00002ff0
        /*091c*/ 	.word	0x000000ff
        /*0920*/ 	.word	0x00000000
        /*0924*/ 	.short	0x0101
        /*0926*/ 	.byte	0x06
	.zero		1


	//   ....[27]....
        /*0928*/ 	.word	0x000043a0
        /*092c*/ 	.word	0x000000ff
        /*0930*/ 	.word	0x00028c00
        /*0934*/ 	.short	0x010a
        /*0936*/ 	.byte	0x28
	.zero		1


	//   ....[28]....
        /*0938*/ 	.word	0x00004420
        /*093c*/ 	.word	0x00000007
        /*0940*/ 	.word	0x00028c30
        /*0944*/ 	.short	0x010a
        /*0946*/ 	.byte	0x3f
	.zero		1


	//   ....[29]....
        /*0948*/ 	.word	0x00004460
        /*094c*/ 	.word	0x00000007
        /*0950*/ 	.word	0x00028c30
        /*0954*/ 	.short	0x010a
        /*0956*/ 	.byte	0x3f
	.zero		1


	//   ....[30]....
        /*0958*/ 	.word	0x00004f40
        /*095c*/ 	.word	0x000000ff
        /*0960*/ 	.word	0x00000000
        /*0964*/ 	.short	0x0101
        /*0966*/ 	.byte	0x06
	.zero		1


	//   ....[31]....
        /*0968*/ 	.word	0x00005aa0
        /*096c*/ 	.word	0x00000007
        /*0970*/ 	.word	0x00028c50
        /*0974*/ 	.short	0x010a
        /*0976*/ 	.byte	0x3f
	.zero		1


	//   ....[32]....
        /*0978*/ 	.word	0x00005ae0
        /*097c*/ 	.word	0x00000007
        /*0980*/ 	.word	0x00028c50
        /*0984*/ 	.short	0x010a
        /*0986*/ 	.byte	0x3f
	.zero		1


	//   ....[33]....
        /*0988*/ 	.word	0x00005de0
        /*098c*/ 	.word	0x000000ff
        /*0990*/ 	.word	0x00000000
        /*0994*/ 	.short	0x0101
        /*0996*/ 	.byte	0x06
	.zero		1


	//   ....[34]....
        /*0998*/ 	.word	0x00005f50
        /*099c*/ 	.word	0x000000ff
        /*09a0*/ 	.word	0x00028c30
        /*09a4*/ 	.short	0x010a
        /*09a6*/ 	.byte	0x17
	.zero		1


	//   ....[35]....
        /*09a8*/ 	.word	0x00005f90
        /*09ac*/ 	.word	0x000000ff
        /*09b0*/ 	.word	0x00028c30
        /*09b4*/ 	.short	0x010a
        /*09b6*/ 	.byte	0x17
	.zero		1


	//   ....[36]....
        /*09b8*/ 	.word	0x00006530
        /*09bc*/ 	.word	0x000000ff
        /*09c0*/ 	.word	0x00000000
        /*09c4*/ 	.short	0x0101
        /*09c6*/ 	.byte	0x06
	.zero		1


	//   ....[37]....
        /*09c8*/ 	.word	0x00007da0
        /*09cc*/ 	.word	0x000000ff
        /*09d0*/ 	.word	0x00028c50
        /*09d4*/ 	.short	0x010a
        /*09d6*/ 	.byte	0x17
	.zero		1


	//   ....[38]....
        /*09d8*/ 	.word	0x00007de0
        /*09dc*/ 	.word	0x000000ff
        /*09e0*/ 	.word	0x00028c50
        /*09e4*/ 	.short	0x010a
        /*09e6*/ 	.byte	0x17
	.zero		1


	//   ....[39]....
        /*09e8*/ 	.word	0x000080a0
        /*09ec*/ 	.word	0x000000ff
        /*09f0*/ 	.word	0x00000000
        /*09f4*/ 	.short	0x0101
        /*09f6*/ 	.byte	0x17
	.zero		1


	//   ....[40]....
        /*09f8*/ 	.word	0x000081e0
        /*09fc*/ 	.word	0x000000ff
        /*0a00*/ 	.word	0x00028c30
        /*0a04*/ 	.short	0x010a
        /*0a06*/ 	.byte	0x16
	.zero		1


	//   ....[41]....
        /*0a08*/ 	.word	0x00008220
        /*0a0c*/ 	.word	0x000000ff
        /*0a10*/ 	.word	0x00028c30
        /*0a14*/ 	.short	0x010a
        /*0a16*/ 	.byte	0x16
	.zero		1


	//   ....[42]....
        /*0a18*/ 	.word	0x000085d0
        /*0a1c*/ 	.word	0x000000ff
        /*0a20*/ 	.word	0x00000000
        /*0a24*/ 	.short	0x0101
        /*0a26*/ 	.byte	0x06
	.zero		1


	//   ....[43]....
        /*0a28*/ 	.word	0x00009ac0
        /*0a2c*/ 	.word	0x000000ff
        /*0a30*/ 	.word	0x00028c50
        /*0a34*/ 	.short	0x010a
        /*0a36*/ 	.byte	0x16
	.zero		1


	//   ....[44]....
        /*0a38*/ 	.word	0x00009b00
        /*0a3c*/ 	.word	0x000000ff
        /*0a40*/ 	.word	0x00028c50
        /*0a44*/ 	.short	0x010a
        /*0a46*/ 	.byte	0x16
	.zero		1


	//   ....[45]....
        /*0a48*/ 	.word	0x00009dc0
        /*0a4c*/ 	.word	0x000000ff
        /*0a50*/ 	.word	0x00000000
        /*0a54*/ 	.short	0x0101
        /*0a56*/ 	.byte	0x16
	.zero		1


	//   ....[46]....
        /*0a58*/ 	.word	0x0000c780
        /*0a5c*/ 	.word	0x000000ff
        /*0a60*/ 	.word	0x00000000
        /*0a64*/ 	.short	0x0101
        /*0a66*/ 	.byte	0x04
	.zero		1


	//   ....[47]....
        /*0a68*/ 	.word	0x0000d080
        /*0a6c*/ 	.word	0x000000ff
        /*0a70*/ 	.word	0x00000000
        /*0a74*/ 	.short	0x0101
        /*0a76*/ 	.byte	0x04
	.zero		1


	//   ....[48]....
        /*0a78*/ 	.word	0x00011840
        /*0a7c*/ 	.word	0x00000013
        /*0a80*/ 	.word	0x00028c40
        /*0a84*/ 	.short	0x010a
        /*0a86*/ 	.byte	0x3f
	.zero		1


	//   ....[49]....
        /*0a88*/ 	.word	0x00011cf0
        /*0a8c*/ 	.word	0x00000013
        /*0a90*/ 	.word	0x00028c30
        /*0a94*/ 	.short	0x0107
        /*0a96*/ 	.byte	0x3f
	.zero		1


	//   ....[50]....
        /*0a98*/ 	.word	0x00011dd0
        /*0a9c*/ 	.word	0x00000013
        /*0aa0*/ 	.word	0x00028c30
        /*0aa4*/ 	.short	0x0101
        /*0aa6*/ 	.byte	0x3f
	.zero		1


	//   ....[51]....
        /*0aa8*/ 	.word	0x00012600
        /*0aac*/ 	.word	0x00000011
        /*0ab0*/ 	.word	0x00028c00
        /*0ab4*/ 	.short	0x0107
        /*0ab6*/ 	.byte	0x3f
	.zero		1


	//   ....[52]....
        /*0ab8*/ 	.word	0x000126f0
        /*0abc*/ 	.word	0x00000011
        /*0ac0*/ 	.word	0x00028c00
        /*0ac4*/ 	.short	0x0101
        /*0ac6*/ 	.byte	0x3f
	.zero		1


	//   ....[53]....
        /*0ac8*/ 	.word	0x00012710
        /*0acc*/ 	.word	0x00000011
        /*0ad0*/ 	.word	0x00028c20
        /*0ad4*/ 	.short	0x010a
        /*0ad6*/ 	.byte	0x3f
	.zero		1


	//   ....[54]....
        /*0ad8*/ 	.word	0x000127a0
        /*0adc*/ 	.word	0x00000013
        /*0ae0*/ 	.word	0x00028c60
        /*0ae4*/ 	.short	0x010a
        /*0ae6*/ 	.byte	0x3f
	.zero		1


	//   ....[55]....
        /*0ae8*/ 	.word	0x000130b0
        /*0aec*/ 	.word	0x00000013
        /*0af0*/ 	.word	0x00028c50
        /*0af4*/ 	.short	0x0107
        /*0af6*/ 	.byte	0x3f
	.zero		1


	//   ....[56]....
        /*0af8*/ 	.word	0x00013180
        /*0afc*/ 	.word	0x00000013
        /*0b00*/ 	.word	0x00028c50
        /*0b04*/ 	.short	0x0101
        /*0b06*/ 	.byte	0x3f
	.zero		1


	//   ....[57]....
        /*0b08*/ 	.word	0x00013500
        /*0b0c*/ 	.word	0x00000006
        /*0b10*/ 	.word	0x00028c40
        /*0b14*/ 	.short	0x010a
        /*0b16*/ 	.byte	0x3f
	.zero		1


	//   ....[58]....
        /*0b18*/ 	.word	0x00013820
        /*0b1c*/ 	.word	0x00000006
        /*0b20*/ 	.word	0x00028c30
        /*0b24*/ 	.short	0x0107
        /*0b26*/ 	.byte	0x3f
	.zero		1


	//   ....[59]....
        /*0b28*/ 	.word	0x000138e0
        /*0b2c*/ 	.word	0x00000006
        /*0b30*/ 	.word	0x00028c30
        /*0b34*/ 	.short	0x0101
        /*0b36*/ 	.byte	0x3f
	.zero		1


	//   ....[60]....
        /*0b38*/ 	.word	0x00013910
        /*0b3c*/ 	.word	0x00000006
        /*0b40*/ 	.word	0x00028c60
        /*0b44*/ 	.short	0x010a
        /*0b46*/ 	.byte	0x3f
	.zero		1


	//   ....[61]....
        /*0b48*/ 	.word	0x00013fc0
        /*0b4c*/ 	.word	0x00000006
        /*0b50*/ 	.word	0x00028c50
        /*0b54*/ 	.short	0x0107
        /*0b56*/ 	.byte	0x3f
	.zero		1


	//   ....[62]....
        /*0b58*/ 	.word	0x00014080
        /*0b5c*/ 	.word	0x00000006
        /*0b60*/ 	.word	0x00028c50
        /*0b64*/ 	.short	0x0101
        /*0b66*/ 	.byte	0x3f
	.zero		1


	//   ....[63]....
        /*0b68*/ 	.word	0x00015310
        /*0b6c*/ 	.word	0x00000007
        /*0b70*/ 	.word	0x00028c20
        /*0b74*/ 	.short	0x010a
        /*0b76*/ 	.byte	0x3f
	.zero		1


	//   ....[64]....
        /*0b78*/ 	.word	0x00015490
        /*0b7c*/ 	.word	0x00000005
        /*0b80*/ 	.word	0x00028c40
        /*0b84*/ 	.short	0x010a
        /*0b86*/ 	.byte	0x3f
	.zero		1


	//   ....[65]....
        /*0b88*/ 	.word	0x00015530
        /*0b8c*/ 	.word	0x00000003
        /*0b90*/ 	.word	0x00028c40
        /*0b94*/ 	.short	0x010a
        /*0b96*/ 	.byte	0x3f
	.zero		1


	//   ....[66]....
        /*0b98*/ 	.word	0x00015570
        /*0b9c*/ 	.word	0x00000005
        /*0ba0*/ 	.word	0x00028c60
        /*0ba4*/ 	.short	0x010a
        /*0ba6*/ 	.byte	0x3f
	.zero		1


	//   ....[67]....
        /*0ba8*/ 	.word	0x000155b0
        /*0bac*/ 	.word	0x00000003
        /*0bb0*/ 	.word	0x00028c60
        /*0bb4*/ 	.short	0x010a
        /*0bb6*/ 	.byte	0x3f
	.zero		1


	//   ....[68]....
        /*0bb8*/ 	.word	0x00015620
        /*0bbc*/ 	.word	0x00000003
        /*0bc0*/ 	.word	0x00028c50
        /*0bc4*/ 	.short	0x010a
        /*0bc6*/ 	.byte	0x3f
	.zero		1


	//   ....[69]....
        /*0bc8*/ 	.word	0x00015680
        /*0bcc*/ 	.word	0x00000003
        /*0bd0*/ 	.word	0x00028c50
        /*0bd4*/ 	.short	0x010a
        /*0bd6*/ 	.byte	0x3f
	.zero		1


	//   ....[70]....
        /*0bd8*/ 	.word	0x000156e0
        /*0bdc*/ 	.word	0x00000003
        /*0be0*/ 	.word	0x00028c00
        /*0be4*/ 	.short	0x010a
        /*0be6*/ 	.byte	0x3f
	.zero		1


	//   ....[71]....
        /*0be8*/ 	.word	0x00015730
        /*0bec*/ 	.word	0x00000007
        /*0bf0*/ 	.word	0x00028c30
        /*0bf4*/ 	.short	0x010a
        /*0bf6*/ 	.byte	0x3f
	.zero		1


	//   ....[72]....
        /*0bf8*/ 	.word	0x00015780
        /*0bfc*/ 	.word	0x00000007
        /*0c00*/ 	.word	0x00028c50
        /*0c04*/ 	.short	0x010a
        /*0c06*/ 	.byte	0x3f
	.zero		1


	//   ....[73]....
        /*0c08*/ 	.word	0x000157e0
        /*0c0c*/ 	.word	0x00000006
        /*0c10*/ 	.word	0x00028c30
        /*0c14*/ 	.short	0x010a
        /*0c16*/ 	.byte	0x3f
	.zero		1


	//   ....[74]....
        /*0c18*/ 	.word	0x00015840
        /*0c1c*/ 	.word	0x00000008
        /*0c20*/ 	.word	0x00028c50
        /*0c24*/ 	.short	0x010a
        /*0c26*/ 	.byte	0x3f
	.zero		1


	//   ....[75]....
        /*0c28*/ 	.word	0x000158a0
        /*0c2c*/ 	.word	0x00000006
        /*0c30*/ 	.word	0x00028c30
        /*0c34*/ 	.short	0x010a
        /*0c36*/ 	.byte	0x3f
	.zero		1


	//   ....[76]....
        /*0c38*/ 	.word	0x00015900
        /*0c3c*/ 	.word	0x00000008
        /*0c40*/ 	.word	0x00028c50
        /*0c44*/ 	.short	0x010a
        /*0c46*/ 	.byte	0x3f
	.zero		1


	//   ....[77]....
        /*0c48*/ 	.word	0x00015a20
        /*0c4c*/ 	.word	0x00000013
        /*0c50*/ 	.word	0x00028c40
        /*0c54*/ 	.short	0x010a
        /*0c56*/ 	.byte	0x3f
	.zero		1


	//   ....[78]....
        /*0c58*/ 	.word	0x000164c0
        /*0c5c*/ 	.word	0x00000011
        /*0c60*/ 	.word	0x00028c20
        /*0c64*/ 	.short	0x010a
        /*0c66*/ 	.byte	0x3f
	.zero		1


	//   ....[79]....
        /*0c68*/ 	.word	0x00016510
        /*0c6c*/ 	.word	0x00000013
        /*0c70*/ 	.word	0x00028c60
        /*0c74*/ 	.short	0x010a
        /*0c76*/ 	.byte	0x3f
	.zero		1


	//   ....[80]....
        /*0c78*/ 	.word	0x00016e10
        /*0c7c*/ 	.word	0x00000006
        /*0c80*/ 	.word	0x00028c40
        /*0c84*/ 	.short	0x010a
        /*0c86*/ 	.byte	0x3f
	.zero		1


	//   ....[81]....
        /*0c88*/ 	.word	0x000172d0
        /*0c8c*/ 	.word	0x00000006
        /*0c90*/ 	.word	0x00028c60
        /*0c94*/ 	.short	0x010a
        /*0c96*/ 	.byte	0x3f
	.zero		1


	//   ....[82]....
        /*0c98*/ 	.word	0x00018460
        /*0c9c*/ 	.word	0x00000007
        /*0ca0*/ 	.word	0x00028c20
        /*0ca4*/ 	.short	0x010a
        /*0ca6*/ 	.byte	0x3f
	.zero		1


	//   ....[83]....
        /*0ca8*/ 	.word	0x00018600
        /*0cac*/ 	.word	0x00000005
        /*0cb0*/ 	.word	0x00028c40
        /*0cb4*/ 	.short	0x010a
        /*0cb6*/ 	.byte	0x3f
	.zero		1


	//   ....[84]....
        /*0cb8*/ 	.word	0x00018650
        /*0cbc*/ 	.word	0x00000003
        /*0cc0*/ 	.word	0x00028c40
        /*0cc4*/ 	.short	0x010a
        /*0cc6*/ 	.byte	0x3f
	.zero		1


	//   ....[85]....
        /*0cc8*/ 	.word	0x000186a0
        /*0ccc*/ 	.word	0x00000005
        /*0cd0*/ 	.word	0x00028c60
        /*0cd4*/ 	.short	0x010a
        /*0cd6*/ 	.byte	0x3f
	.zero		1


	//----- nvinfo : EIATTR_NUM_MBARRIERS
	.align		4
.L_998:
        /*0cd8*/ 	.byte	0x03, 0x38
        /*0cda*/ 	.short	0x0016


	//----- nvinfo : EIATTR_EXIT_INSTR_OFFSETS
	.align		4
        /*0cdc*/ 	.byte	0x04, 0x1c
        /*0cde*/ 	.short	(.L_1000 - .L_999)


	//   ....[0]....
.L_999:
        /*0ce0*/ 	.word	0x00000970


	//   ....[1]....
        /*0ce4*/ 	.word	0x0000f2e0


	//   ....[2]....
        /*0ce8*/ 	.word	0x00015600


	//----- nvinfo : EIATTR_MAX_THREADS
	.align		4
.L_1000:
        /*0cec*/ 	.byte	0x04, 0x05
        /*0cee*/ 	.short	(.L_1002 - .L_1001)
.L_1001:
        /*0cf0*/ 	.word	0x00000180
        /*0cf4*/ 	.word	0x00000001
        /*0cf8*/ 	.word	0x00000001


	//----- nvinfo : EIATTR_CRS_STACK_SIZE
	.align		4
.L_1002:
        /*0cfc*/ 	.byte	0x04, 0x1e
        /*0cfe*/ 	.short	(.L_1004 - .L_1003)
.L_1003:
        /*0d00*/ 	.word	0x00000000


	//----- nvinfo : EIATTR_CBANK_PARAM_SIZE
	.align		4
.L_1004:
        /*0d04*/ 	.byte	0x03, 0x19
        /*0d06*/ 	.short	0x0af0


	//----- nvinfo : EIATTR_PARAM_CBANK
	.align		4
        /*0d08*/ 	.byte	0x04, 0x0a
        /*0d0a*/ 	.short	(.L_1006 - .L_1005)
	.align		4
.L_1005:
        /*0d0c*/ 	.word	index@(.nv.constant0._ZN7cutlass13device_kernelIN5flash11enable_sm90INS1_16FlashAttnFwdSm90INS1_25CollectiveMainloopFwdSm90ILi2EN4cute5tupleIJNS5_1CILi1EEES8_S8_EEENS6_IJNS7_ILi64EEESA_SA_EEELi512ENS_10bfloat16_tEfNS_4arch4Sm90ELb1ELb0ELb1ELb1ELb1ELb0ELb0ELb0ELb0ELb1ELb1ELb0EEENS1_21CollectiveEpilogueFwdINS6_IJSA_NS7_ILi512EEESA_EEES9_SC_SE_Li256ELb1ELb1ELb1ELb0EEENS1_36VarlenDynamicPersistentTileSchedulerILi64ELi64ELi256ELi128ELb1ELb1ELb1ELb1ELb1ELb1EEEEEEEEEvNT_6ParamsE)
        /*0d10*/ 	.short	0x0210
        /*0d12*/ 	.short	0x0af0


	//----- nvinfo : EIATTR_SW_WAR
	.align		4
.L_1006:
        /*0d14*/ 	.byte	0x04, 0x36
        /*0d16*/ 	.short	(.L_1008 - .L_1007)
.L_1007:
        /*0d18*/ 	.word	0x00000008
.L_1008:


//--------------------- .nv.info._ZN7cutlass13device_kernelIN5flash11enable_sm90INS1_16FlashAttnFwdSm90INS1_25CollectiveMainloopFwdSm90ILi2EN4cute5tupleIJNS5_1CILi1EEES8_S8_EEENS6_IJNS7_ILi64EEESA_SA_EEELi512ENS_10bfloat16_tEfNS_4arch4Sm90ELb1ELb0ELb1ELb1ELb1ELb1ELb0ELb0ELb0ELb1ELb1ELb0EEENS1_21CollectiveEpilogueFwdINS6_IJSA_NS7_ILi512EEESA_EEES9_SC_SE_Li256ELb1ELb1ELb1ELb0EEENS1_36VarlenDynamicPersistentTileSchedulerILi64ELi64ELi256ELi128ELb1ELb1ELb1ELb1ELb1ELb1EEEEEEEEEvNT_6ParamsE --------------------------
	.section	.nv.info._ZN7cutlass13device_kernelIN5flash11enable_sm90INS1_16FlashAttnFwdSm90INS1_25CollectiveMainloopFwdSm90ILi2EN4cute5tupleIJNS5_1CILi1EEES8_S8_EEENS6_IJNS7_ILi64EEESA_SA_EEELi512ENS_10bfloat16_tEfNS_4arch4Sm90ELb1ELb0ELb1ELb1ELb1ELb1ELb0ELb0ELb0ELb1ELb1ELb0EEENS1_21CollectiveEpilogueFwdINS6_IJSA_NS7_ILi512EEESA_EEES9_SC_SE_Li256ELb1ELb1ELb1ELb0EEENS1_36VarlenDynamicPersistentTileSchedulerILi64ELi64ELi256ELi128ELb1ELb1ELb1ELb1ELb1ELb1EEEEEEEEEvNT_6ParamsE,"",@"SHT_CUDA_INFO"
	.sectionflags	@""
	.align	4


	//----- nvinfo : EIATTR_CUDA_API_VERSION
	.align		4
        /*0000*/ 	.byte	0x04, 0x37
        /*0002*/ 	.short	(.L_1010 - .L_1009)
.L_1009:
        /*0004*/ 	.word	0x00000082


	//----- nvinfo : EIATTR_KPARAM_INFO
	.align		4
.L_1010:
        /*0008*/ 	.byte	0x04, 0x17
        /*000a*/ 	.short	(.L_1012 - .L_1011)
.L_1011:
        /*000c*/ 	.word	0x00000000
        /*0010*/ 	.short	0x0000
        /*0012*/ 	.short	0x0070
        /*0014*/ 	.byte	0x00, 0xf0, 0x01, 0x2a


	//----- nvinfo : EIATTR_SPARSE_MMA_MASK
	.align		4
.L_1012:
        /*0018*/ 	.byte	0x03, 0x50
        /*001a*/ 	.short	0x0000


	//----- nvinfo : EIATTR_MAXREG_COUNT
	.align		4
        /*001c*/ 	.byte	0x03, 0x1b
        /*001e*/ 	.short	0x00a8


	//----- nvinfo : EIATTR_NUM_BARRIERS
	.align		4
        /*0020*/ 	.byte	0x02, 0x4c
        /*0022*/ 	.byte	0x10
	.zero		1


	//----- nvinfo : EIATTR_EXTERNS
	.align		4
        /*0024*/ 	.byte	0x04, 0x0f
        /*0026*/ 	.short	(.L_1014 - .L_1013)


	//   ....[0]....
	.align		4
.L_1013:
        /*0028*/ 	.word	index@(__assertfail)


	//----- nvinfo : EIATTR_ANNOTATIONS
	.align		4
.L_1014:
        /*002c*/ 	.byte	0x04, 0x55
        /*002e*/ 	.short	(.L_1016 - .L_1015)


	//   ....[0]....
.L_1015:
        /* <DEDUP_REMOVED lines=55> */


	//----- nvinfo : EIATTR_MERCURY_ISA_VERSION
	.align		4
.L_1016:
        /*0388*/ 	.byte	0x03, 0x5f
        /*038a*/ 	.short	0x0101


	//----- nvinfo : EIATTR_UNUSED_LOAD_BYTE_OFFSET
	.align		4
        /*038c*/ 	.byte	0x04, 0x44
        /*038e*/ 	.short	(.L_1018 - .L_1017)


	//   ....[0]....
.L_1017:
        /*0390*/ 	.word	0x00000a20
        /*0394*/ 	.word	0x0000fff0


	//   ....[1]....
        /*0398*/ 	.word	0x00011860
        /*039c*/ 	.word	0x0000fff0


	//----- nvinfo : EIATTR_INT_WARP_WIDE_INSTR_OFFSETS
	.align		4
.L_1018:
        /*03a0*/ 	.byte	0x04, 0x31
        /*03a2*/ 	.short	(.L_1020 - .L_1019)


	//   ....[0]....
.L_1019:
        /*03a4*/ 	.word	0x00000130


	//   ....[1]....
        /*03a8*/ 	.word	0x00000170


	//   ....[2]....
        /*03ac*/ 	.word	0x000001e0


	//   ....[3]....
        /*03b0*/ 	.word	0x0001a040


	//   ....[4]....
        /*03b4*/ 	.word	0x0001a0d0


	//   ....[5]....
        /*03b8*/ 	.word	0x0001d5f0


	//   ....[6]....
        /*03bc*/ 	.word	0x0001d680


	//----- nvinfo : EIATTR_COOP_GROUP_MASK_REGIDS
	.align		4
.L_1020:
        /*03c0*/ 	.byte	0x04, 0x29
        /*03c2*/ 	.short	(.L_1022 - .L_1021)


	//   ....[0]....
.L_1021:
        /*03c4*/ 	.word	0xffffffff


	//   ....[1]....
        /*03c8*/ 	.word	0xffffffff


	//   ....[2]....
        /*03cc*/ 	.word	0xffffffff


	//   ....[3]....
        /*03d0*/ 	.word	0xffffffff


	//   ....[4]....
        /*03d4*/ 	.word	0xffffffff


	//   ....[5]....
        /*03d8*/ 	.word	0xffffffff


	//   ....[6]....
        /*03dc*/ 	.word	0xffffffff


	//   ....[7]....
        /*03e0*/ 	.word	0xffffffff


	//   ....[8]....
        /*03e4*/ 	.word	0xffffffff


	//   ....[9]....
        /*03e8*/ 	.word	0xffffffff


	//   ....[10]....
        /*03ec*/ 	.word	0xffffffff


	//   ....[11]....
        /*03f0*/ 	.word	0xffffffff


	//   ....[12]....
        /*03f4*/ 	.word	0xffffffff


	//   ....[13]....
        /*03f8*/ 	.word	0xffffffff


	//   ....[14]....
        /*03fc*/ 	.word	0xffffffff


	//   ....[15]....
        /*0400*/ 	.word	0xffffffff


	//   ....[16]....
        /*0404*/ 	.word	0xffffffff


	//   ....[17]....
        /*0408*/ 	.word	0xffffffff


	//   ....[18]....
        /*040c*/ 	.word	0xffffffff


	//   ....[19]....
        /*0410*/ 	.word	0xffffffff


	//   ....[20]....
        /*0414*/ 	.word	0xffffffff


	//   ....[21]....
        /*0418*/ 	.word	0xffffffff


	//   ....[22]....
        /*041c*/ 	.word	0xffffffff


	//   ....[23]....
        /*0420*/ 	.word	0xffffffff


	//   ....[24]....
        /*0424*/ 	.word	0xffffffff


	//   ....[25]....
        /*0428*/ 	.word	0xffffffff


	//   ....[26]....
        /*042c*/ 	.word	0xffffffff


	//   ....[27]....
        /*0430*/ 	.word	0xffffffff


	//   ....[28]....
        /*0434*/ 	.word	0xffffffff


	//   ....[29]....
        /*0438*/ 	.word	0xffffffff


	//   ....[30]....
        /*043c*/ 	.word	0xffffffff


	//   ....[31]....
        /*0440*/ 	.word	0xffffffff


	//   ....[32]....
        /*0444*/ 	.word	0xffffffff


	//   ....[33]....
        /*0448*/ 	.word	0xffffffff


	//   ....[34]....
        /*044c*/ 	.word	0xffffffff


	//   ....[35]....
        /*0450*/ 	.word	0xffffffff


	//   ....[36]....
        /*0454*/ 	.word	0xffffffff


	//   ....[37]....
        /*0458*/ 	.word	0xffffffff


	//   ....[38]....
        /*045c*/ 	.word	0xffffffff


	//   ....[39]....
        /*0460*/ 	.word	0xffffffff


	//   ....[40]....
        /*0464*/ 	.word	0xffffffff


	//   ....[41]....
        /*0468*/ 	.word	0xffffffff


	//   ....[42]....
        /*046c*/ 	.word	0xffffffff


	//   ....[43]....
        /*0470*/ 	.word	0xffffffff


	//   ....[44]....
        /*0474*/ 	.word	0xffffffff


	//   ....[45]....
        /*0478*/ 	.word	0xffffffff


	//   ....[46]....
        /*047c*/ 	.word	0xffffffff


	//   ....[47]....
        /*0480*/ 	.word	0xffffffff


	//   ....[48]....
        /*0484*/ 	.word	0xffffffff


	//   ....[49]....
        /*0488*/ 	.word	0xffffffff


	//   ....[50]....
        /*048c*/ 	.word	0xffffffff


	//   ....[51]....
        /*0490*/ 	.word	0xffffffff


	//   ....[52]....
        /*0494*/ 	.word	0xffffffff


	//   ....[53]....
        /*0498*/ 	.word	0xffffffff


	//   ....[54]....
        /*049c*/ 	.word	0xffffffff


	//   ....[55]....
        /*04a0*/ 	.word	0xffffffff


	//   ....[56]....
        /*04a4*/ 	.word	0xffffffff


	//   ....[57]....
        /*04a8*/ 	.word	0xffffffff


	//   ....[58]....
        /*04ac*/ 	.word	0xffffffff


	//   ....[59]....
        /*04b0*/ 	.word	0xffffffff


	//   ....[60]....
        /*04b4*/ 	.word	0xffffffff


	//   ....[61]....
        /*04b8*/ 	.word	0xffffffff


	//   ....[62]....
        /*04bc*/ 	.word	0xffffffff


	//   ....[63]....
        /*04c0*/ 	.word	0xffffffff


	//   ....[64]....
        /*04c4*/ 	.word	0xffffffff


	//   ....[65]....
        /*04c8*/ 	.word	0xffffffff


	//   ....[66]....
        /*04cc*/ 	.word	0xffffffff


	//   ....[67]....
        /*04d0*/ 	.word	0xffffffff


	//   ....[68]....
        /*04d4*/ 	.word	0xffffffff


	//   ....[69]....
        /*04d8*/ 	.word	0xffffffff


	//   ....[70]....
        /*04dc*/ 	.word	0xffffffff


	//   ....[71]....
        /*04e0*/ 	.word	0xffffffff


	//   ....[72]....
        /*04e4*/ 	.word	0xffffffff


	//   ....[73]....
        /*04e8*/ 	.word	0xffffffff


	//   ....[74]....
        /*04ec*/ 	.word	0xffffffff


	//   ....[75]....
        /*04f0*/ 	.word	0xffffffff


	//   ....[76]....
        /*04f4*/ 	.word	0xffffffff


	//   ....[77]....
        /*04f8*/ 	.word	0xffffffff


	//   ....[78]....
        /*04fc*/ 	.word	0xffffffff


	//   ....[79]....
        /*0500*/ 	.word	0xffffffff


	//   ....[80]....
        /*0504*/ 	.word	0xffffffff


	//   ....[81]....
        /*0508*/ 	.word	0xffffffff


	//   ....[82]....
        /*050c*/ 	.word	0xffffffff


	//   ....[83]....
        /*0510*/ 	.word	0xffffffff


	//   ....[84]....
        /*0514*/ 	.word	0xffffffff


	//   ....[85]....
        /*0518*/ 	.word	0xffffffff


	//   ....[86]....
        /*051c*/ 	.word	0xffffffff


	//   ....[87]....
        /*0520*/ 	.word	0xffffffff


	//   ....[88]....
        /*0524*/ 	.word	0xffffffff


	//   ....[89]....
        /*0528*/ 	.word	0xffffffff


	//   ....[90]....
        /*052c*/ 	.word	0xffffffff


	//   ....[91]....
        /*0530*/ 	.word	0xffffffff


	//   ....[92]....
        /*0534*/ 	.word	0xffffffff


	//   ....[93]....
        /*0538*/ 	.word	0xffffffff


	//   ....[94]....
        /*053c*/ 	.word	0xffffffff


	//   ....[95]....
        /*0540*/ 	.word	0xffffffff


	//   ....[96]....
        /*0544*/ 	.word	0xffffffff


	//   ....[97]....
        /*0548*/ 	.word	0xffffffff


	//   ....[98]....
        /*054c*/ 	.word	0xffffffff


	//   ....[99]....
        /*0550*/ 	.word	0xffffffff


	//   ....[100]....
        /*0554*/ 	.word	0xffffffff


	//   ....[101]....
        /*0558*/ 	.word	0xffffffff


	//   ....[102]....
        /*055c*/ 	.word	0xffffffff


	//   ....[103]....
        /*0560*/ 	.word	0xffffffff


	//   ....[104]....
        /*0564*/ 	.word	0xffffffff


	//   ....[105]....
        /*0568*/ 	.word	0xffffffff


	//   ....[106]....
        /*056c*/ 	.word	0xffffffff


	//   ....[107]....
        /*0570*/ 	.word	0xffffffff


	//   ....[108]....
        /*0574*/ 	.word	0xffffffff


	//   ....[109]....
        /*0578*/ 	.word	0xffffffff


	//   ....[110]....
        /*057c*/ 	.word	0xffffffff


	//   ....[111]....
        /*0580*/ 	.word	0xffffffff


	//   ....[112]....
        /*0584*/ 	.word	0xffffffff


	//   ....[113]....
        /*0588*/ 	.word	0xffffffff


	//   ....[114]....
        /*058c*/ 	.word	0xffffffff


	//   ....[115]....
        /*0590*/ 	.word	0xffffffff


	//   ....[116]....
        /*0594*/ 	.word	0xffffffff


	//   ....[117]....
        /*0598*/ 	.word	0xffffffff


	//   ....[118]....
        /*059c*/ 	.word	0xffffffff


	//   ....[119]....
        /*05a0*/ 	.word	0xffffffff


	//   ....[120]....
        /*05a4*/ 	.word	0xffffffff


	//   ....[121]....
        /*05a8*/ 	.word	0xffffffff


	//   ....[122]....
        /*05ac*/ 	.word	0xffffffff


	//   ....[123]....
        /*05b0*/ 	.word	0xffffffff


	//   ....[124]....
        /*05b4*/ 	.word	0xffffffff


	//   ....[125]....
        /*05b8*/ 	.word	0xffffffff


	//   ....[126]....
        /*05bc*/ 	.word	0xffffffff


	//   ....[127]....
        /*05c0*/ 	.word	0xffffffff


	//   ....[128]....
        /*05c4*/ 	.word	0xffffffff


	//   ....[129]....
        /*05c8*/ 	.word	0xffffffff


	//   ....[130]....
        /*05cc*/ 	.word	0xffffffff


	//   ....[131]....
        /*05d0*/ 	.word	0xffffffff


	//   ....[132]....
        /*05d4*/ 	.word	0xffffffff


	//   ....[133]....
        /*05d8*/ 	.word	0xffffffff


	//   ....[134]....
        /*05dc*/ 	.word	0xffffffff


	//   ....[135]....
        /*05e0*/ 	.word	0xffffffff


	//   ....[136]....
        /*05e4*/ 	.word	0xffffffff


	//   ....[137]....
        /*05e8*/ 	.word	0xffffffff


	//   ....[138]....
        /*05ec*/ 	.word	0xffffffff


	//   ....[139]....
        /*05f0*/ 	.word	0xffffffff


	//   ....[140]....
        /*05f4*/ 	.word	0xffffffff


	//   ....[141]....
        /*05f8*/ 	.word	0xffffffff


	//   ....[142]....
        /*05fc*/ 	.word	0xffffffff


	//   ....[143]....
        /*0600*/ 	.word	0xffffffff


	//   ....[144]....
        /*0604*/ 	.word	0xffffffff


	//   ....[145]....
        /*0608*/ 	.word	0xffffffff


	//   ....[146]....
        /*060c*/ 	.word	0xffffffff


	//   ....[147]....
        /*0610*/ 	.word	0xffffffff


	//   ....[148]....
        /*0614*/ 	.word	0xffffffff


	//   ....[149]....
        /*0618*/ 	.word	0xffffffff


	//   ....[150]....
        /*061c*/ 	.word	0x0500000f


	//   ....[151]....
        /*0620*/ 	.word	0x0500000f


	//   ....[152]....
        /*0624*/ 	.word	0x0500000f


	//   ....[153]....
        /*0628*/ 	.word	0x0500000f


	//   ....[154]....
        /*062c*/ 	.word	0x0500000f


	//   ....[155]....
        /*0630*/ 	.word	0x0500000f


	//   ....[156]....
        /*0634*/ 	.word	0x0500000f


	//   ....[157]....
        /*0638*/ 	.word	0x0500000f


	//   ....[158]....
        /*063c*/ 	.word	0x0500000f


	//   ....[159]....
        /*0640*/ 	.word	0x0500000f


	//   ....[160]....
        /*0644*/ 	.word	0x0500000f


	//   ....[161]....
        /*0648*/ 	.word	0x0500000f


	//   ....[162]....
        /*064c*/ 	.word	0x0500000f


	//   ....[163]....
        /*0650*/ 	.word	0x0500000f


	//   ....[164]....
        /*0654*/ 	.word	0x0500000f


	//   ....[165]....
        /*0658*/ 	.word	0x0500000f


	//   ....[166]....
        /*065c*/ 	.word	0x0500000f


	//   ....[167]....
        /*0660*/ 	.word	0x0500000f


	//   ....[168]....
        /*0664*/ 	.word	0x0500000f


	//   ....[169]....
        /*0668*/ 	.word	0x0500000f


	//   ....[170]....
        /*066c*/ 	.word	0x0500000f


	//   ....[171]....
        /*0670*/ 	.word	0x0500000f


	//   ....[172]....
        /*0674*/ 	.word	0x0500000f


	//   ....[173]....
        /*0678*/ 	.word	0x0500000f


	//   ....[174]....
        /*067c*/ 	.word	0x0500000f


	//   ....[175]....
        /*0680*/ 	.word	0x0500000f


	//   ....[176]....
        /*0684*/ 	.word	0x0500000f


	//   ....[177]....
        /*0688*/ 	.word	0x0500000f


	//   ....[178]....
        /*068c*/ 	.word	0x0500000f


	//   ....[179]....
        /*0690*/ 	.word	0x0500000f


	//   ....[180]....
        /*0694*/ 	.word	0x0500000f


	//   ....[181]....
        /*0698*/ 	.word	0x0500000f


	//   ....[182]....
        /*069c*/ 	.word	0x0500000f


	//   ....[183]....
        /*06a0*/ 	.word	0x0500000f


	//   ....[184]....
        /*06a4*/ 	.word	0x0500000f


	//   ....[185]....
        /*06a8*/ 	.word	0x0500000f


	//   ....[186]....
        /*06ac*/ 	.word	0x0500000f


	//   ....[187]....
        /*06b0*/ 	.word	0x0500000f


	//   ....[188]....
        /*06b4*/ 	.word	0x0500000f


	//   ....[189]....
        /*06b8*/ 	.word	0x0500000f


	//   ....[190]....
        /*06bc*/ 	.word	0x0500000f


	//   ....[191]....
        /*06c0*/ 	.word	0x0500000f


	//   ....[192]....
        /*06c4*/ 	.word	0x0500000f


	//   ....[193]....
        /*06c8*/ 	.word	0x0500000f


	//   ....[194]....
        /*06cc*/ 	.word	0x0500000f


	//   ....[195]....
        /*06d0*/ 	.word	0x0500000f


	//   ....[196]....
        /*06d4*/ 	.word	0x0500000f


	//   ....[197]....
        /*06d8*/ 	.word	0x0500000f


	//   ....[198]....
        /*06dc*/ 	.word	0x0500000f


	//   ....[199]....
        /*06e0*/ 	.word	0x0500000f


	//   ....[200]....
        /*06e4*/ 	.word	0x0500000f


	//   ....[201]....
        /*06e8*/ 	.word	0x0500000f


	//   ....[202]....
        /*06ec*/ 	.word	0x0500000f


	//   ....[203]....
        /*06f0*/ 	.word	0x0500000f


	//   ....[204]....
        /*06f4*/ 	.word	0x0500000f


	//   ....[205]....
        /*06f8*/ 	.word	0x0500000f


	//   ....[206]....
        /*06fc*/ 	.word	0x0500000f


	//   ....[207]....
        /*0700*/ 	.word	0x0500000f


	//   ....[208]....
        /*0704*/ 	.word	0x0500000f


	//   ....[209]....
        /*0708*/ 	.word	0x0500000f


	//   ....[210]....
        /*070c*/ 	.word	0x0500000f


	//   ....[211]....
        /*0710*/ 	.word	0x0500000f


	//   ....[212]....
        /*0714*/ 	.word	0x0500000f


	//   ....[213]....
        /*0718*/ 	.word	0x0500000f


	//   ....[214]....
        /*071c*/ 	.word	0x0500000f


	//   ....[215]....
        /*0720*/ 	.word	0x0500000f


	//   ....[216]....
        /*0724*/ 	.word	0x0500000f


	//   ....[217]....
        /*0728*/ 	.word	0x0500000f


	//   ....[218]....
        /*072c*/ 	.word	0x0500000f


	//   ....[219]....
        /*0730*/ 	.word	0x0500000f


	//   ....[220]....
        /*0734*/ 	.word	0x0500000f


	//   ....[221]....
        /*0738*/ 	.word	0x0500000f


	//   ....[222]....
        /*073c*/ 	.word	0x0500000f


	//   ....[223]....
        /*0740*/ 	.word	0x0500000f


	//   ....[224]....
        /*0744*/ 	.word	0x0500000f


	//   ....[225]....
        /*0748*/ 	.word	0x0500000f


	//   ....[226]....
        /*074c*/ 	.word	0x0500000f


	//   ....[227]....
        /*0750*/ 	.word	0x0500000f


	//   ....[228]....
        /*0754*/ 	.word	0x0500000f


	//   ....[229]....
        /*0758*/ 	.word	0x0500000f


	//   ....[230]....
        /*075c*/ 	.word	0x0500000f


	//   ....[231]....
        /*0760*/ 	.word	0x0500000f


	//   ....[232]....
        /*0764*/ 	.word	0x0500000f


	//----- nvinfo : EIATTR_COOP_GROUP_INSTR_OFFSETS
	.align		4
.L_1022:
        /*0768*/ 	.byte	0x04, 0x28
        /*076a*/ 	.short	(.L_1024 - .L_1023)


	//   ....[0]....
.L_1023:
        /*076c*/ 	.word	0x00000060


	//   ....[1]....
        /*0770*/ 	.word	0x00000140


	//   ....[2]....
        /*0774*/ 	.word	0x00000190


	//   ....[3]....
        /*0778*/ 	.word	0x00000380


	//   ....[4]....
        /*077c*/ 	.word	0x000004e0


	//   ....[5]....
        /*0780*/ 	.word	0x00000600


	//   ....[6]....
        /*0784*/ 	.word	0x00000760


	//   ....[7]....
        /*0788*/ 	.word	0x00003200


	//   ....[8]....
        /*078c*/ 	.word	0x00003210


	//   ....[9]....
        /*0790*/ 	.word	0x00003cd0


	//   ....[10]....
        /*0794*/ 	.word	0x00003ce0


	//   ....[11]....
        /*0798*/ 	.word	0x000046d0


	//   ....[12]....
        /*079c*/ 	.word	0x000046e0


	//   ....[13]....
        /*07a0*/ 	.word	0x00004aa0


	//   ....[14]....
        /*07a4*/ 	.word	0x00004ab0


	//   ....[15]....
        /*07a8*/ 	.word	0x00005b20


	//   ....[16]....
        /*07ac*/ 	.word	0x00007cf0


	//   ....[17]....
        /*07b0*/ 	.word	0x00008460


	//   ....[18]....
        /*07b4*/ 	.word	0x00008470


	//   ....[19]....
        /*07b8*/ 	.word	0x00008480


	//   ....[20]....
        /*07bc*/ 	.word	0x00008490


	//   ....[21]....
        /*07c0*/ 	.word	0x000087b0


	//   ....[22]....
        /*07c4*/ 	.word	0x000087c0


	//   ....[23]....
        /*07c8*/ 	.word	0x000087d0


	//   ....[24]....
        /*07cc*/ 	.word	0x000087e0


	//   ....[25]....
        /*07d0*/ 	.word	0x00009b40


	//   ....[26]....
        /*07d4*/ 	.word	0x00009b60


	//   ....[27]....
        /*07d8*/ 	.word	0x00009b70


	//   ....[28]....
        /*07dc*/ 	.word	0x00009b80


	//   ....[29]....
        /*07e0*/ 	.word	0x00009c60


	//   ....[30]....
        /*07e4*/ 	.word	0x00009c80


	//   ....[31]....
        /*07e8*/ 	.word	0x00009c90


	//   ....[32]....
        /*07ec*/ 	.word	0x00009d10


	//   ....[33]....
        /*07f0*/ 	.word	0x0000b610


	//   ....[34]....
        /*07f4*/ 	.word	0x0000b620


	//   ....[35]....
        /*07f8*/ 	.word	0x0000bad0


	//   ....[36]....
        /*07fc*/ 	.word	0x0000bc10


	//   ....[37]....
        /*0800*/ 	.word	0x0000bf90


	//   ....[38]....
        /*0804*/ 	.word	0x0000c080


	//   ....[39]....
        /*0808*/ 	.word	0x0000c9b0


	//   ....[40]....
        /*080c*/ 	.word	0x0000d130


	//   ....[41]....
        /*0810*/ 	.word	0x0000d180


	//   ....[42]....
        /*0814*/ 	.word	0x0000d820


	//   ....[43]....
        /*0818*/ 	.word	0x0000d840


	//   ....[44]....
        /*081c*/ 	.word	0x0000e050


	//   ....[45]....
        /*0820*/ 	.word	0x0000e140


	//   ....[46]....
        /*0824*/ 	.word	0x0000edf0


	//   ....[47]....
        /*0828*/ 	.word	0x0000f6f0


	//   ....[48]....
        /*082c*/ 	.word	0x0000f750


	//   ....[49]....
        /*0830*/ 	.word	0x0000ff60


	//   ....[50]....
        /*0834*/ 	.word	0x0000ffd0


	//   ....[51]....
        /*0838*/ 	.word	0x00010c80


	//   ....[52]....
        /*083c*/ 	.word	0x00010d90


	//   ....[53]....
        /*0840*/ 	.word	0x00010db0


	//   ....[54]....
        /*0844*/ 	.word	0x00010f20


	//   ....[55]....
        /*0848*/ 	.word	0x000110f0


	//   ....[56]....
        /*084c*/ 	.word	0x000125a0


	//   ....[57]....
        /*0850*/ 	.word	0x00012940


	//   ....[58]....
        /*0854*/ 	.word	0x00012950


	//   ....[59]....
        /*0858*/ 	.word	0x00012960


	//   ....[60]....
        /*085c*/ 	.word	0x00012970


	//   ....[61]....
        /*0860*/ 	.word	0x000136a0


	//   ....[62]....
        /*0864*/ 	.word	0x000136c0


	//   ....[63]....
        /*0868*/ 	.word	0x00013960


	//   ....[64]....
        /*086c*/ 	.word	0x00013980


	//   ....[65]....
        /*0870*/ 	.word	0x000142a0


	//   ....[66]....
        /*0874*/ 	.word	0x000142e0


	//   ....[67]....
        /*0878*/ 	.word	0x00014d10


	//   ....[68]....
        /*087c*/ 	.word	0x00014d30


	//   ....[69]....
        /*0880*/ 	.word	0x000162a0


	//   ....[70]....
        /*0884*/ 	.word	0x000162d0


	//   ....[71]....
        /*0888*/ 	.word	0x00016540


	//   ....[72]....
        /*088c*/ 	.word	0x00016560


	//   ....[73]....
        /*0890*/ 	.word	0x00016810


	//   ....[74]....
        /*0894*/ 	.word	0x00016a00


	//   ....[75]....
        /*0898*/ 	.word	0x00016a30


	//   ....[76]....
        /*089c*/ 	.word	0x00016a60


	//   ....[77]....
        /*08a0*/ 	.word	0x00016a90


	//   ....[78]....
        /*08a4*/ 	.word	0x00016ac0


	//   ....[79]....
        /*08a8*/ 	.word	0x00016af0


	//   ....[80]....
        /*08ac*/ 	.word	0x00016c80


	//   ....[81]....
        /*08b0*/ 	.word	0x00016cb0


	//   ....[82]....
        /*08b4*/ 	.word	0x00016ce0


	//   ....[83]....
        /*08b8*/ 	.word	0x00016d10


	//   ....[84]....
        /*08bc*/ 	.word	0x00016d40


	//   ....[85]....
        /*08c0*/ 	.word	0x00016d70


	//   ....[86]....
        /*08c4*/ 	.word	0x00016e00


	//   ....[87]....
        /*08c8*/ 	.word	0x00016e30


	//   ....[88]....
        /*08cc*/ 	.word	0x00016e40


	//   ....[89]....
        /*08d0*/ 	.word	0x00016e80


	//   ....[90]....
        /*08d4*/ 	.word	0x00018370


	//   ....[91]....
        /*08d8*/ 	.word	0x0001ae50


	//   ....[92]....
        /*08dc*/ 	.word	0x0001ae70


	//   ....[93]....
        /*08e0*/ 	.word	0x0001af00


	//   ....[94]....
        /*08e4*/ 	.word	0x0001af20


	//   ....[95]....
        /*08e8*/ 	.word	0x0001afa0


	//   ....[96]....
        /*08ec*/ 	.word	0x0001afc0


	//   ....[97]....
        /*08f0*/ 	.word	0x0001afd0


	//   ....[98]....
        /*08f4*/ 	.word	0x0001afe0


	//   ....[99]....
        /*08f8*/ 	.word	0x0001b7e0


	//   ....[100]....
        /*08fc*/ 	.word	0x0001b810


	//   ....[101]....
        /*0900*/ 	.word	0x0001b8b0


	//   ....[102]....
        /*0904*/ 	.word	0x0001b8d0


	//   ....[103]....
        /*0908*/ 	.word	0x0001b950


	//   ....[104]....
        /*090c*/ 	.word	0x0001b970


	//   ....[105]....
        /*0910*/ 	.word	0x0001b980


	//   ....[106]....
        /*0914*/ 	.word	0x0001b990


	//   ....[107]....
        /*0918*/ 	.word	0x0001be10


	//   ....[108]....
        /*091c*/ 	.word	0x0001bed0


	//   ....[109]....
        /*0920*/ 	.word	0x0001c020


	//   ....[110]....
        /*0924*/ 	.word	0x0001c060


	//   ....[111]....
        /*0928*/ 	.word	0x0001c070


	//   ....[112]....
        /*092c*/ 	.word	0x0001c080


	//   ....[113]....
        /*0930*/ 	.word	0x0001c1d0


	//   ....[114]....
        /*0934*/ 	.word	0x0001c320


	//   ....[115]....
        /*0938*/ 	.word	0x0001cb20


	//   ....[116]....
        /*093c*/ 	.word	0x0001cb40


	//   ....[117]....
        /*0940*/ 	.word	0x0001cb90


	//   ....[118]....
        /*0944*/ 	.word	0x0001cba0


	//   ....[119]....
        /*0948*/ 	.word	0x0001cbe0


	//   ....[120]....
        /*094c*/ 	.word	0x0001cbf0


	//   ....[121]....
        /*0950*/ 	.word	0x0001cc00


	//   ....[122]....
        /*0954*/ 	.word	0x0001cc40


	//   ....[123]....
        /*0958*/ 	.word	0x0001cf40


	//   ....[124]....
        /*095c*/ 	.word	0x0001cf80


	//   ....[125]....
        /*0960*/ 	.word	0x0001cfa0


	//   ....[126]....
        /*0964*/ 	.word	0x0001cfc0


	//   ....[127]....
        /*0968*/ 	.word	0x0001cff0


	//   ....[128]....
        /*096c*/ 	.word	0x0001d010


	//   ....[129]....
        /*0970*/ 	.word	0x0001d110


	//   ....[130]....
        /*0974*/ 	.word	0x0001d260


	//   ....[131]....
        /*0978*/ 	.word	0x0001d8a0


	//   ....[132]....
        /*097c*/ 	.word	0x0001d8d0


	//   ....[133]....
        /*0980*/ 	.word	0x0001d930


	//   ....[134]....
        /*0984*/ 	.word	0x0001d960


	//   ....[135]....
        /*0988*/ 	.word	0x0001d990


	//   ....[136]....
        /*098c*/ 	.word	0x0001d9c0


	//   ....[137]....
        /*0990*/ 	.word	0x0001d9f0


	//   ....[138]....
        /*0994*/ 	.word	0x0001da20


	//   ....[139]....
        /*0998*/ 	.word	0x0001dbc0


	//   ....[140]....
        /*099c*/ 	.word	0x0001dbf0


	//   ....[141]....
        /*09a0*/ 	.word	0x0001dc20


	//   ....[142]....
        /*09a4*/ 	.word	0x0001dc50


	//   ....[143]....
        /*09a8*/ 	.word	0x0001dc80


	//   ....[144]....
        /*09ac*/ 	.word	0x0001dcb0


	//   ....[145]....
        /*09b0*/ 	.word	0x0001dd70


	//   ....[146]....
        /*09b4*/ 	.word	0x0001dd90


	//   ....[147]....
        /*09b8*/ 	.word	0x0001ddb0


	//   ....[148]....
        /*09bc*/ 	.word	0x0001de10


	//   ....[149]....
        /*09c0*/ 	.word	0x0001e830


	//   ....[150]....
        /*09c4*/ 	.word	0x0001eb50


	//   ....[151]....
        /*09c8*/ 	.word	0x0001ebe0


	//   ....[152]....
        /*09cc*/ 	.word	0x0001ecd0


	//   ....[153]....
        /*09d0*/ 	.word	0x0001ed60


	//   ....[154]....
        /*09d4*/ 	.word	0x0001ee40


	//   ....[155]....
        /*09d8*/ 	.word	0x0001eed0


	//   ....[156]....
        /*09dc*/ 	.word	0x0001f050


	//   ....[157]....
        /*09e0*/ 	.word	0x0001f0e0


	//   ....[158]....
        /*09e4*/ 	.word	0x0001f130


	//   ....[159]....
        /*09e8*/ 	.word	0x0001f180


	//   ....[160]....
        /*09ec*/ 	.word	0x0001f220


	//   ....[161]....
        /*09f0*/ 	.word	0x0001f2b0


	//   ....[162]....
        /*09f4*/ 	.word	0x0001f300


	//   ....[163]....
        /*09f8*/ 	.word	0x0001f350


	//   ....[164]....
        /*09fc*/ 	.word	0x0001f450


	//   ....[165]....
        /*0a00*/ 	.word	0x0001f500


	//   ....[166]....
        /*0a04*/ 	.word	0x0001f580


	//   ....[167]....
        /*0a08*/ 	.word	0x0001f5f0


	//   ....[168]....
        /*0a0c*/ 	.word	0x0001f740


	//   ....[169]....
        /*0a10*/ 	.word	0x0001f880


	//   ....[170]....
        /*0a14*/ 	.word	0x0001f8e0


	//   ....[171]....
        /*0a18*/ 	.word	0x0001f930


	//   ....[172]....
        /*0a1c*/ 	.word	0x0001fc20


	//   ....[173]....
        /*0a20*/ 	.word	0x0001ff00


	//   ....[174]....
        /*0a24*/ 	.word	0x0001fff0


	//   ....[175]....
        /*0a28*/ 	.word	0x00020090


	//   ....[176]....
        /*0a2c*/ 	.word	0x000200f0


	//   ....[177]....
        /*0a30*/ 	.word	0x000201e0


	//   ....[178]....
        /*0a34*/ 	.word	0x00020250


	//   ....[179]....
        /*0a38*/ 	.word	0x00020340


	//   ....[180]....
        /*0a3c*/ 	.word	0x000203b0


	//   ....[181]....
        /*0a40*/ 	.word	0x00020450


	//   ....[182]....
        /*0a44*/ 	.word	0x00020540


	//   ....[183]....
        /*0a48*/ 	.word	0x000205b0


	//   ....[184]....
        /*0a4c*/ 	.word	0x00020610


	//   ....[185]....
        /*0a50*/ 	.word	0x00020700


	//   ....[186]....
        /*0a54*/ 	.word	0x00020760


	//   ....[187]....
        /*0a58*/ 	.word	0x00020860


	//   ....[188]....
        /*0a5c*/ 	.word	0x000208c0


	//   ....[189]....
        /*0a60*/ 	.word	0x00020960


	//   ....[190]....
        /*0a64*/ 	.word	0x00020ae0


	//   ....[191]....
        /*0a68*/ 	.word	0x00020be0


	//   ....[192]....
        /*0a6c*/ 	.word	0x00020e60


	//   ....[193]....
        /*0a70*/ 	.word	0x00020eb0


	//   ....[194]....
        /*0a74*/ 	.word	0x00021080


	//   ....[195]....
        /*0a78*/ 	.word	0x000210d0


	//   ....[196]....
        /*0a7c*/ 	.word	0x000212a0


	//   ....[197]....
        /*0a80*/ 	.word	0x000212f0


	//   ....[198]....
        /*0a84*/ 	.word	0x000213e0


	//   ....[199]....
        /*0a88*/ 	.word	0x00021480


	//   ....[200]....
        /*0a8c*/ 	.word	0x000214e0


	//   ....[201]....
        /*0a90*/ 	.word	0x00021590


	//   ....[202]....
        /*0a94*/ 	.word	0x000215f0


	//   ....[203]....
        /*0a98*/ 	.word	0x000216a0


	//   ....[204]....
        /*0a9c*/ 	.word	0x00021700


	//   ....[205]....
        /*0aa0*/ 	.word	0x000217b0


	//   ....[206]....
        /*0aa4*/ 	.word	0x000218a0


	//   ....[207]....
        /*0aa8*/ 	.word	0x00021980


	//   ....[208]....
        /*0aac*/ 	.word	0x00021a90


	//   ....[209]....
        /*0ab0*/ 	.word	0x00021b90


	//   ....[210]....
        /*0ab4*/ 	.word	0x00021cc0


	//   ....[211]....
        /*0ab8*/ 	.word	0x00021da0


	//   ....[212]....
        /*0abc*/ 	.word	0x00021ea0


	//   ....[213]....
        /*0ac0*/ 	.word	0x00021f80


	//   ....[214]....
        /*0ac4*/ 	.word	0x00022010


	//   ....[215]....
        /*0ac8*/ 	.word	0x000220b0


	//   ....[216]....
        /*0acc*/ 	.word	0x00022220


	//   ....[217]....
        /*0ad0*/ 	.word	0x00022290


	//   ....[218]....
        /*0ad4*/ 	.word	0x00022300


	//   ....[219]....
        /*0ad8*/ 	.word	0x00022370


	//   ....[220]....
        /*0adc*/ 	.word	0x000223e0


	//   ....[221]....
        /*0ae0*/ 	.word	0x00022460


	//   ....[222]....
        /*0ae4*/ 	.word	0x000224e0


	//   ....[223]....
        /*0ae8*/ 	.word	0x00022570


	//   ....[224]....
        /*0aec*/ 	.word	0x000225e0


	//   ....[225]....
        /*0af0*/ 	.word	0x00022650


	//   ....[226]....
        /*0af4*/ 	.word	0x000226c0


	//   ....[227]....
        /*0af8*/ 	.word	0x00022740


	//   ....[228]....
        /*0afc*/ 	.word	0x000227b0


	//   ....[229]....
        /*0b00*/ 	.word	0x00022860


	//   ....[230]....
        /*0b04*/ 	.word	0x000228b0


	//   ....[231]....
        /*0b08*/ 	.word	0x00022940


	//   ....[232]....
        /*0b0c*/ 	.word	0x00022a70


	//----- nvinfo : EIATTR_REG_RECONFIG
	.align		4
.L_1024:
        /*0b10*/ 	.byte	0x01, 0x54
	.zero		2


	//----- nvinfo : EIATTR_SYSCALL_OFFSETS
	.align		4
        /*0b14*/ 	.byte	0x04, 0x46
        /*0b16*/ 	.short	(.L_1026 - .L_1025)


	//   ....[0]....
.L_1025:
        /*0b18*/ 	.word	0x00002490


	//   ....[1]....
        /*0b1c*/ 	.word	0x000025e0


	//   ....[2]....
        /*0b20*/ 	.word	0x00007ea0


	//   ....[3]....
        /*0b24*/ 	.word	0x000081d0


	//   ....[4]....
        /*0b28*/ 	.word	0x0001a230


	//   ....[5]....
        /*0b2c*/ 	.word	0x0001a380


	//   ....[6]....
        /*0b30*/ 	.word	0x0001a470


	//   ....[7]....
        /*0b34*/ 	.word	0x0001b440


	//----- nvinfo : EIATTR_MBARRIER_INSTR_OFFSETS
	.align		4
.L_1026:
        /*0b38*/ 	.byte	0x04, 0x39
        /*0b3a*/ 	.short	(.L_1028 - .L_1027)


	//   ....[0]....
.L_1027:
        /*0b3c*/ 	.word	0x00000270
        /*0b40*/ 	.word	0x000000ff
        /*0b44*/ 	.word	0x00028c00
        /*0b48*/ 	.short	0x0100
        /*0b4a*/ 	.byte	0x08
	.zero		1


	//   ....[1]....
        /*0b4c*/ 	.word	0x00000280
        /*0b50*/ 	.word	0x000000ff
        /*0b54*/ 	.word	0x00028c20
        /*0b58*/ 	.short	0x0100
        /*0b5a*/ 	.byte	0x08
	.zero		1


	//   ....[2]....
        /*0b5c*/ 	.word	0x00000330
        /*0b60*/ 	.word	0x000000ff
        /*0b64*/ 	.word	0x00028c30
        /*0b68*/ 	.short	0x0100
        /*0b6a*/ 	.byte	0x06
	.zero		1


	//   ....[3]....
        /*0b6c*/ 	.word	0x00000340
        /*0b70*/ 	.word	0x000000ff
        /*0b74*/ 	.word	0x00028c40
        /*0b78*/ 	.short	0x0100
        /*0b7a*/ 	.byte	0x06
	.zero		1


	//   ....[4]....
        /*0b7c*/ 	.word	0x00000350
        /*0b80*/ 	.word	0x000000ff
        /*0b84*/ 	.word	0x00028c38
        /*0b88*/ 	.short	0x0100
        /*0b8a*/ 	.byte	0x06
	.zero		1


	//   ....[5]....
        /*0b8c*/ 	.word	0x00000360
        /*0b90*/ 	.word	0x000000ff
        /*0b94*/ 	.word	0x00028c48
        /*0b98*/ 	.short	0x0100
        /*0b9a*/ 	.byte	0x06
	.zero		1


	//   ....[6]....
        /*0b9c*/ 	.word	0x00000490
        /*0ba0*/ 	.word	0x000000ff
        /*0ba4*/ 	.word	0x00028c50
        /*0ba8*/ 	.short	0x0100
        /*0baa*/ 	.byte	0x08
	.zero		1


	//   ....[7]....
        /*0bac*/ 	.word	0x000004a0
        /*0bb0*/ 	.word	0x000000ff
        /*0bb4*/ 	.word	0x00028c60
        /*0bb8*/ 	.short	0x0100
        /*0bba*/ 	.byte	0x08
	.zero		1


	//   ....[8]....
        /*0bbc*/ 	.word	0x000004b0
        /*0bc0*/ 	.word	0x000000ff
        /*0bc4*/ 	.word	0x00028c58
        /*0bc8*/ 	.short	0x0100
        /*0bca*/ 	.byte	0x08
	.zero		1


	//   ....[9]....
        /*0bcc*/ 	.word	0x000004c0
        /*0bd0*/ 	.word	0x000000ff
        /*0bd4*/ 	.word	0x00028c68
        /*0bd8*/ 	.short	0x0100
        /*0bda*/ 	.byte	0x08
	.zero		1


	//   ....[10]....
        /*0bdc*/ 	.word	0x000005b0
        /*0be0*/ 	.word	0x000000ff
        /*0be4*/ 	.word	0x00028c70
        /*0be8*/ 	.short	0x0100
        /*0bea*/ 	.byte	0x06
	.zero		1


	//   ....[11]....
        /*0bec*/ 	.word	0x000005c0
        /*0bf0*/ 	.word	0x000000ff
        /*0bf4*/ 	.word	0x00028c80
        /*0bf8*/ 	.short	0x0100
        /*0bfa*/ 	.byte	0x06
	.zero		1


	//   ....[12]....
        /*0bfc*/ 	.word	0x000005d0
        /*0c00*/ 	.word	0x000000ff
        /*0c04*/ 	.word	0x00028c78
        /*0c08*/ 	.short	0x0100
        /*0c0a*/ 	.byte	0x06
	.zero		1


	//   ....[13]....
        /*0c0c*/ 	.word	0x000005e0
        /*0c10*/ 	.word	0x000000ff
        /*0c14*/ 	.word	0x00028c88
        /*0c18*/ 	.short	0x0100
        /*0c1a*/ 	.byte	0x06
	.zero		1


	//   ....[14]....
        /*0c1c*/ 	.word	0x00000710
        /*0c20*/ 	.word	0x000000ff
        /*0c24*/ 	.word	0x00028c90
        /*0c28*/ 	.short	0x0100
        /*0c2a*/ 	.byte	0x08
	.zero		1


	//   ....[15]....
        /*0c2c*/ 	.word	0x00000720
        /*0c30*/ 	.word	0x000000ff
        /*0c34*/ 	.word	0x00028ca0
        /*0c38*/ 	.short	0x0100
        /*0c3a*/ 	.byte	0x08
	.zero		1


	//   ....[16]....
        /*0c3c*/ 	.word	0x00000730
        /*0c40*/ 	.word	0x000000ff
        /*0c44*/ 	.word	0x00028c98
        /*0c48*/ 	.short	0x0100
        /*0c4a*/ 	.byte	0x08
	.zero		1


	//   ....[17]....
        /*0c4c*/ 	.word	0x00000740
        /*0c50*/ 	.word	0x000000ff
        /*0c54*/ 	.word	0x00028ca8
        /*0c58*/ 	.short	0x0100
        /*0c5a*/ 	.byte	0x08
	.zero		1


	//   ....[18]....
        /*0c5c*/ 	.word	0x00000870
        /*0c60*/ 	.word	0x000000ff
        /*0c64*/ 	.word	0x00028cb0
        /*0c68*/ 	.short	0x0100
        /*0c6a*/ 	.byte	0x08
	.zero		1


	//   ....[19]....
        /*0c6c*/ 	.word	0x00000880
        /*0c70*/ 	.word	0x000000ff
        /*0c74*/ 	.word	0x00028cc0
        /*0c78*/ 	.short	0x0100
        /*0c7a*/ 	.byte	0x08
	.zero		1


	//   ....[20]....
        /*0c7c*/ 	.word	0x00000890
        /*0c80*/ 	.word	0x000000ff
        /*0c84*/ 	.word	0x00028cb8
        /*0c88*/ 	.short	0x0100
        /*0c8a*/ 	.byte	0x08
	.zero		1


	//   ....[21]....
        /*0c8c*/ 	.word	0x000008a0
        /*0c90*/ 	.word	0x000000ff
        /*0c94*/ 	.word	0x00028cc8
        /*0c98*/ 	.short	0x0100
        /*0c9a*/ 	.byte	0x08
	.zero		1


	//   ....[22]....
        /*0c9c*/ 	.word	0x000031b0
        /*0ca0*/ 	.word	0x0000003d
        /*0ca4*/ 	.word	0x00028c90
        /*0ca8*/ 	.short	0x010a
        /*0caa*/ 	.byte	0x3f
	.zero		1


	//   ....[23]....
        /*0cac*/ 	.word	0x00003c80
        /*0cb0*/ 	.word	0x0000003d
        /*0cb4*/ 	.word	0x00028c90
        /*0cb8*/ 	.short	0x010a
        /*0cba*/ 	.byte	0x3f
	.zero		1


	//   ....[24]....
        /*0cbc*/ 	.word	0x00004540
        /*0cc0*/ 	.word	0x0000003d
        /*0cc4*/ 	.word	0x00028c90
        /*0cc8*/ 	.short	0x010a
        /*0cca*/ 	.byte	0x3f
	.zero		1


	//   ....[25]....
        /*0ccc*/ 	.word	0x00004900
        /*0cd0*/ 	.word	0x00000004
        /*0cd4*/ 	.word	0x00000000
        /*0cd8*/ 	.short	0x0101
        /*0cda*/ 	.byte	0x3f
	.zero		1


	//   ....[26]....
        /*0cdc*/ 	.word	0x00004940
        /*0ce0*/ 	.word	0x0000003d
        /*0ce4*/ 	.word	0x00028cb0
        /*0ce8*/ 	.short	0x010a
        /*0cea*/ 	.byte	0x3f
	.zero		1


	//   ....[27]....
        /*0cec*/ 	.word	0x000052c0
        /*0cf0*/ 	.word	0x0000003d
        /*0cf4*/ 	.word	0x00000000
        /*0cf8*/ 	.short	0x0101
        /*0cfa*/ 	.byte	0x3f
	.zero		1


	//   ....[28]....
        /*0cfc*/ 	.word	0x00005c40
        /*0d00*/ 	.word	0x0000000c
        /*0d04*/ 	.word	0x00028c50
        /*0d08*/ 	.short	0x010a
        /*0d0a*/ 	.byte	0x3f
	.zero		1


	//   ....[29]....
        /*0d0c*/ 	.word	0x00006000
        /*0d10*/ 	.word	0x0000000c
        /*0d14*/ 	.word	0x00000000
        /*0d18*/ 	.short	0x0101
        /*0d1a*/ 	.byte	0x3f
	.zero		1


	//   ....[30]....
        /*0d1c*/ 	.word	0x00006920
        /*0d20*/ 	.word	0x00000015
        /*0d24*/ 	.word	0x00028c50
        /*0d28*/ 	.short	0x010a
        /*0d2a*/ 	.byte	0x3f
	.zero		1


	//   ....[31]....
        /*0d2c*/ 	.word	0x00006970
        /*0d30*/ 	.word	0x00000015
        /*0d34*/ 	.word	0x00028c50
        /*0d38*/ 	.short	0x010a
        /*0d3a*/ 	.byte	0x3f
	.zero		1


	//   ....[32]....
        /*0d3c*/ 	.word	0x00006c60
        /*0d40*/ 	.word	0x00000015
        /*0d44*/ 	.word	0x00000000
        /*0d48*/ 	.short	0x0101
        /*0d4a*/ 	.byte	0x3f
	.zero		1


	//   ....[33]....
        /*0d4c*/ 	.word	0x00007f40
        /*0d50*/ 	.word	0x00000002
        /*0d54*/ 	.word	0x00028c00
        /*0d58*/ 	.short	0x010a
        /*0d5a*/ 	.byte	0x3f
	.zero		1


	//   ....[34]....
        /*0d5c*/ 	.word	0x00007f90
        /*0d60*/ 	.word	0x00000002
        /*0d64*/ 	.word	0x00028c00
        /*0d68*/ 	.short	0x010a
        /*0d6a*/ 	.byte	0x3f
	.zero		1


	//   ....[35]....
        /*0d6c*/ 	.word	0x00008a50
        /*0d70*/ 	.word	0x00000002
        /*0d74*/ 	.word	0x00028c00
        /*0d78*/ 	.short	0x010a
        /*0d7a*/ 	.byte	0x3f
	.zero		1


	//   ....[36]....
        /*0d7c*/ 	.word	0x00009fb0
        /*0d80*/ 	.word	0x00000002
        /*0d84*/ 	.word	0x00028c00
        /*0d88*/ 	.short	0x010a
        /*0d8a*/ 	.byte	0x3f
	.zero		1


	//   ....[37]....
        /*0d8c*/ 	.word	0x0000af50
        /*0d90*/ 	.word	0x00000014
        /*0d94*/ 	.word	0x00028c30
        /*0d98*/ 	.short	0x010a
        /*0d9a*/ 	.byte	0x3f
	.zero		1


	//   ....[38]....
        /*0d9c*/ 	.word	0x0000b000
        /*0da0*/ 	.word	0x00000014
        /*0da4*/ 	.word	0x00028c30
        /*0da8*/ 	.short	0x010a
        /*0daa*/ 	.byte	0x3f
	.zero		1


	//   ....[39]....
        /*0dac*/ 	.word	0x0000bc50
        /*0db0*/ 	.word	0x0000002b
        /*0db4*/ 	.word	0x00000000
        /*0db8*/ 	.short	0x0101
        /*0dba*/ 	.byte	0x3f
	.zero		1


	//   ....[40]....
        /*0dbc*/ 	.word	0x0000c6a0
        /*0dc0*/ 	.word	0x00000014
        /*0dc4*/ 	.word	0x00028c50
        /*0dc8*/ 	.short	0x010a
        /*0dca*/ 	.byte	0x3f
	.zero		1


	//   ....[41]....
        /*0dcc*/ 	.word	0x0000c750
        /*0dd0*/ 	.word	0x00000014
        /*0dd4*/ 	.word	0x00028c50
        /*0dd8*/ 	.short	0x010a
        /*0dda*/ 	.byte	0x3f
	.zero		1


	//   ....[42]....
        /*0ddc*/ 	.word	0x0000ca50
        /*0de0*/ 	.word	0x00000014
        /*0de4*/ 	.word	0x00000000
        /*0de8*/ 	.short	0x0101
        /*0dea*/ 	.byte	0x3f
	.zero		1


	//   ....[43]....
        /*0dec*/ 	.word	0x0000cc00
        /*0df0*/ 	.word	0x000000d1
        /*0df4*/ 	.word	0x00028c30
        /*0df8*/ 	.short	0x010a
        /*0dfa*/ 	.byte	0x3f
	.zero		1


	//   ....[44]....
        /*0dfc*/ 	.word	0x0000cc70
        /*0e00*/ 	.word	0x000000d1
        /*0e04*/ 	.word	0x00028c30
        /*0e08*/ 	.short	0x010a
        /*0e0a*/ 	.byte	0x3f
	.zero		1


	//   ....[45]....
        /*0e0c*/ 	.word	0x0000d9b0
        /*0e10*/ 	.word	0x0000000e
        /*0e14*/ 	.word	0x00000000
        /*0e18*/ 	.short	0x0101
        /*0e1a*/ 	.byte	0x3f
	.zero		1


	//   ....[46]....
        /*0e1c*/ 	.word	0x0000eb30
        /*0e20*/ 	.word	0x000000d1
        /*0e24*/ 	.word	0x00028c50
        /*0e28*/ 	.short	0x010a
        /*0e2a*/ 	.byte	0x3f
	.zero		1


	//   ....[47]....
        /*0e2c*/ 	.word	0x0000eb80
        /*0e30*/ 	.word	0x000000d1
        /*0e34*/ 	.word	0x00028c50
        /*0e38*/ 	.short	0x010a
        /*0e3a*/ 	.byte	0x3f
	.zero		1


	//   ....[48]....
        /*0e3c*/ 	.word	0x0000eea0
        /*0e40*/ 	.word	0x000000d1
        /*0e44*/ 	.word	0x00000000
        /*0e48*/ 	.short	0x0101
        /*0e4a*/ 	.byte	0x3f
	.zero		1


	//   ....[49]....
        /*0e4c*/ 	.word	0x0000efe0
        /*0e50*/ 	.word	0x000000c6
        /*0e54*/ 	.word	0x00028c30
        /*0e58*/ 	.short	0x010a
        /*0e5a*/ 	.byte	0x3f
	.zero		1


	//   ....[50]....
        /*0e5c*/ 	.word	0x0000f050
        /*0e60*/ 	.word	0x000000c6
        /*0e64*/ 	.word	0x00028c30
        /*0e68*/ 	.short	0x010a
        /*0e6a*/ 	.byte	0x3f
	.zero		1


	//   ....[51]....
        /*0e6c*/ 	.word	0x0000fad0
        /*0e70*/ 	.word	0x0000000f
        /*0e74*/ 	.word	0x00000000
        /*0e78*/ 	.short	0x0101
        /*0e7a*/ 	.byte	0x3f
	.zero		1


	//   ....[52]....
        /*0e7c*/ 	.word	0x000109c0
        /*0e80*/ 	.word	0x000000c6
        /*0e84*/ 	.word	0x00028c50
        /*0e88*/ 	.short	0x010a
        /*0e8a*/ 	.byte	0x3f
	.zero		1


	//   ....[53]....
        /*0e8c*/ 	.word	0x00010a10
        /*0e90*/ 	.word	0x000000c6
        /*0e94*/ 	.word	0x00028c50
        /*0e98*/ 	.short	0x010a
        /*0e9a*/ 	.byte	0x3f
	.zero		1


	//   ....[54]....
        /*0e9c*/ 	.word	0x00010d30
        /*0ea0*/ 	.word	0x000000c6
        /*0ea4*/ 	.word	0x00000000
        /*0ea8*/ 	.short	0x0101
        /*0eaa*/ 	.byte	0x3f
	.zero		1


	//   ....[55]....
        /*0eac*/ 	.word	0x00013620
        /*0eb0*/ 	.word	0x00000000
        /*0eb4*/ 	.word	0x00000000
        /*0eb8*/ 	.short	0x0101
        /*0eba*/ 	.byte	0x3f
	.zero		1


	//   ....[56]....
        /*0ebc*/ 	.word	0x00014300
        /*0ec0*/ 	.word	0x00000008
        /*0ec4*/ 	.word	0x00000000
        /*0ec8*/ 	.short	0x0101
        /*0eca*/ 	.byte	0x3f
	.zero		1


	//   ....[57]....
        /*0ecc*/ 	.word	0x00018450
        /*0ed0*/ 	.word	0x00000011
        /*0ed4*/ 	.word	0x00028c20
        /*0ed8*/ 	.short	0x010a
        /*0eda*/ 	.byte	0x3f
	.zero		1


	//   ....[58]....
        /*0edc*/ 	.word	0x000184e0
        /*0ee0*/ 	.word	0x00000003
        /*0ee4*/ 	.word	0x00028ca0
        /*0ee8*/ 	.short	0x010a
        /*0eea*/ 	.byte	0x3f
	.zero		1


	//   ....[59]....
        /*0eec*/ 	.word	0x00018730
        /*0ef0*/ 	.word	0x00000003
        /*0ef4*/ 	.word	0x00028cc0
        /*0ef8*/ 	.short	0x010a
        /*0efa*/ 	.byte	0x3f
	.zero		1


	//   ....[60]....
        /*0efc*/ 	.word	0x00019100
        /*0f00*/ 	.word	0x00000009
        /*0f04*/ 	.word	0x00028ca0
        /*0f08*/ 	.short	0x010a
        /*0f0a*/ 	.byte	0x3f
	.zero		1


	//   ....[61]....
        /*0f0c*/ 	.word	0x00019340
        /*0f10*/ 	.word	0x00000009
        /*0f14*/ 	.word	0x00028cc0
        /*0f18*/ 	.short	0x010a
        /*0f1a*/ 	.byte	0x3f
	.zero		1


	//   ....[62]....
        /*0f1c*/ 	.word	0x0001ac60
        /*0f20*/ 	.word	0x0000001e
        /*0f24*/ 	.word	0x00028c40
        /*0f28*/ 	.short	0x010a
        /*0f2a*/ 	.byte	0x3f
	.zero		1


	//   ....[63]....
        /*0f2c*/ 	.word	0x0001b0e0
        /*0f30*/ 	.word	0x0000001e
        /*0f34*/ 	.word	0x00028c30
        /*0f38*/ 	.short	0x0107
        /*0f3a*/ 	.byte	0x3f
	.zero		1


	//   ....[64]....
        /*0f3c*/ 	.word	0x0001b1b0
        /*0f40*/ 	.word	0x0000001e
        /*0f44*/ 	.word	0x00028c30
        /*0f48*/ 	.short	0x0101
        /*0f4a*/ 	.byte	0x3f
	.zero		1


	//   ....[65]....
        /*0f4c*/ 	.word	0x0001ba90
        /*0f50*/ 	.word	0x00000011
        /*0f54*/ 	.word	0x00028c00
        /*0f58*/ 	.short	0x0107
        /*0f5a*/ 	.byte	0x3f
	.zero		1


	//   ....[66]....
        /*0f5c*/ 	.word	0x0001bb80
        /*0f60*/ 	.word	0x00000011
        /*0f64*/ 	.word	0x00028c00
        /*0f68*/ 	.short	0x0101
        /*0f6a*/ 	.byte	0x3f
	.zero		1


	//   ....[67]....
        /*0f6c*/ 	.word	0x0001bba0
        /*0f70*/ 	.word	0x00000011
        /*0f74*/ 	.word	0x00028c20
        /*0f78*/ 	.short	0x010a
        /*0f7a*/ 	.byte	0x3f
	.zero		1


	//   ....[68]....
        /*0f7c*/ 	.word	0x0001bc30
        /*0f80*/ 	.word	0x0000001e
        /*0f84*/ 	.word	0x00028c60
        /*0f88*/ 	.short	0x010a
        /*0f8a*/ 	.byte	0x3f
	.zero		1


	//   ....[69]....
        /*0f8c*/ 	.word	0x0001c540
        /*0f90*/ 	.word	0x0000001e
        /*0f94*/ 	.word	0x00028c50
        /*0f98*/ 	.short	0x0107
        /*0f9a*/ 	.byte	0x3f
	.zero		1


	//   ....[70]....
        /*0f9c*/ 	.word	0x0001c610
        /*0fa0*/ 	.word	0x0000001e
        /*0fa4*/ 	.word	0x00028c50
        /*0fa8*/ 	.short	0x0101
        /*0faa*/ 	.byte	0x3f
	.zero		1


	//   ....[71]....
        /*0fac*/ 	.word	0x0001c9a0
        /*0fb0*/ 	.word	0x00000006
        /*0fb4*/ 	.word	0x00028c40
        /*0fb8*/ 	.short	0x010a
        /*0fba*/ 	.byte	0x3f
	.zero		1


	//   ....[72]....
        /*0fbc*/ 	.word	0x0001ccc0
        /*0fc0*/ 	.word	0x00000006
        /*0fc4*/ 	.word	0x00028c30
        /*0fc8*/ 	.short	0x0107
        /*0fca*/ 	.byte	0x3f
	.zero		1


	//   ....[73]....
        /*0fcc*/ 	.word	0x0001cd80
        /*0fd0*/ 	.word	0x00000006
        /*0fd4*/ 	.word	0x00028c30
        /*0fd8*/ 	.short	0x0101
        /*0fda*/ 	.byte	0x3f
	.zero		1


	//   ....[74]....
        /*0fdc*/ 	.word	0x0001cdb0
        /*0fe0*/ 	.word	0x00000006
        /*0fe4*/ 	.word	0x00028c60
        /*0fe8*/ 	.short	0x010a
        /*0fea*/ 	.byte	0x3f
	.zero		1


	//   ....[75]....
        /*0fec*/ 	.word	0x0001d460
        /*0ff0*/ 	.word	0x00000006
        /*0ff4*/ 	.word	0x00028c50
        /*0ff8*/ 	.short	0x0107
        /*0ffa*/ 	.byte	0x3f
	.zero		1


	//   ....[76]....
        /*0ffc*/ 	.word	0x0001d520
        /*1000*/ 	.word	0x00000006
        /*1004*/ 	.word	0x00028c50
        /*1008*/ 	.short	0x0101
        /*100a*/ 	.byte	0x3f
	.zero		1


	//   ....[77]....
        /*100c*/ 	.word	0x0001e7b0
        /*1010*/ 	.word	0x00000007
        /*1014*/ 	.word	0x00028c20
        /*1018*/ 	.short	0x010a
        /*101a*/ 	.byte	0x3f
	.zero		1


	//   ....[78]....
        /*101c*/ 	.word	0x0001e920
        /*1020*/ 	.word	0x00000005
        /*1024*/ 	.word	0x00028c40
        /*1028*/ 	.short	0x010a
        /*102a*/ 	.byte	0x3f
	.zero		1


	//   ....[79]....
        /*102c*/ 	.word	0x0001e9c0
        /*1030*/ 	.word	0x00000003
        /*1034*/ 	.word	0x00028c40
        /*1038*/ 	.short	0x010a
        /*103a*/ 	.byte	0x3f
	.zero		1


	//   ....[80]....
        /*103c*/ 	.word	0x0001ea00
        /*1040*/ 	.word	0x00000005
        /*1044*/ 	.word	0x00028c60
        /*1048*/ 	.short	0x010a
        /*104a*/ 	.byte	0x3f
	.zero		1


	//   ....[81]....
        /*104c*/ 	.word	0x0001ea40
        /*1050*/ 	.word	0x00000003
        /*1054*/ 	.word	0x00028c60
        /*1058*/ 	.short	0x010a
        /*105a*/ 	.byte	0x3f
	.zero		1


	//   ....[82]....
        /*105c*/ 	.word	0x0001eaa0
        /*1060*/ 	.word	0x0000003d
        /*1064*/ 	.word	0x00028c90
        /*1068*/ 	.short	0x010a
        /*106a*/ 	.byte	0x3f
	.zero		1


	//   ....[83]....
        /*106c*/ 	.word	0x0001ec20
        /*1070*/ 	.word	0x0000003d
        /*1074*/ 	.word	0x00028c90
        /*1078*/ 	.short	0x010a
        /*107a*/ 	.byte	0x3f
	.zero		1


	//   ....[84]....
        /*107c*/ 	.word	0x0001eda0
        /*1080*/ 	.word	0x0000003d
        /*1084*/ 	.word	0x00028c90
        /*1088*/ 	.short	0x010a
        /*108a*/ 	.byte	0x3f
	.zero		1


	//   ....[85]....
        /*108c*/ 	.word	0x0001ef00
        /*1090*/ 	.word	0x0000003d
        /*1094*/ 	.word	0x00028cb0
        /*1098*/ 	.short	0x010a
        /*109a*/ 	.byte	0x3f
	.zero		1


	//   ....[86]....
        /*109c*/ 	.word	0x0001ef50
        /*10a0*/ 	.word	0x0000000c
        /*10a4*/ 	.word	0x00028c50
        /*10a8*/ 	.short	0x010a
        /*10aa*/ 	.byte	0x3f
	.zero		1


	//   ....[87]....
        /*10ac*/ 	.word	0x0001efa0
        /*10b0*/ 	.word	0x00000015
        /*10b4*/ 	.word	0x00028c50
        /*10b8*/ 	.short	0x010a
        /*10ba*/ 	.byte	0x3f
	.zero		1


	//   ....[88]....
        /*10bc*/ 	.word	0x0001f390
        /*10c0*/ 	.word	0x00000002
        /*10c4*/ 	.word	0x00028c00
        /*10c8*/ 	.short	0x010a
        /*10ca*/ 	.byte	0x3f
	.zero		1


	//   ....[89]....
        /*10cc*/ 	.word	0x0001f960
        /*10d0*/ 	.word	0x00000002
        /*10d4*/ 	.word	0x00028c00
        /*10d8*/ 	.short	0x010a
        /*10da*/ 	.byte	0x3f
	.zero		1


	//   ....[90]....
        /*10dc*/ 	.word	0x0001f9b0
        /*10e0*/ 	.word	0x00000014
        /*10e4*/ 	.word	0x00028c30
        /*10e8*/ 	.short	0x010a
        /*10ea*/ 	.byte	0x3f
	.zero		1


	//   ....[91]....
        /*10ec*/ 	.word	0x0001fa00
        /*10f0*/ 	.word	0x00000014
        /*10f4*/ 	.word	0x00028c50
        /*10f8*/ 	.short	0x010a
        /*10fa*/ 	.byte	0x3f
	.zero		1


	//   ....[92]....
        /*10fc*/ 	.word	0x0001fa50
        /*1100*/ 	.word	0x000000d1
        /*1104*/ 	.word	0x00028c30
        /*1108*/ 	.short	0x010a
        /*110a*/ 	.byte	0x3f
	.zero		1


	//   ....[93]....
        /*110c*/ 	.word	0x0001faa0
        /*1110*/ 	.word	0x000000d1
        /*1114*/ 	.word	0x00028c50
        /*1118*/ 	.short	0x010a
        /*111a*/ 	.byte	0x3f
	.zero		1


	//   ....[94]....
        /*111c*/ 	.word	0x0001faf0
        /*1120*/ 	.word	0x000000c6
        /*1124*/ 	.word	0x00028c30
        /*1128*/ 	.short	0x010a
        /*112a*/ 	.byte	0x3f
	.zero		1


	//   ....[95]....
        /*112c*/ 	.word	0x0001fb40
        /*1130*/ 	.word	0x000000c6
        /*1134*/ 	.word	0x00028c50
        /*1138*/ 	.short	0x010a
        /*113a*/ 	.byte	0x3f
	.zero		1


	//   ....[96]....
        /*113c*/ 	.word	0x0001fce0
        /*1140*/ 	.word	0x00000011
        /*1144*/ 	.word	0x00028c20
        /*1148*/ 	.short	0x010a
        /*114a*/ 	.byte	0x3f
	.zero		1


	//   ....[97]....
        /*114c*/ 	.word	0x0001fd30
        /*1150*/ 	.word	0x00000003
        /*1154*/ 	.word	0x00028ca0
        /*1158*/ 	.short	0x010a
        /*115a*/ 	.byte	0x3f
	.zero		1


	//   ....[98]....
        /*115c*/ 	.word	0x0001fd80
        /*1160*/ 	.word	0x00000003
        /*1164*/ 	.word	0x00028cc0
        /*1168*/ 	.short	0x010a
        /*116a*/ 	.byte	0x3f
	.zero		1


	//   ....[99]....
        /*116c*/ 	.word	0x0001fdd0
        /*1170*/ 	.word	0x00000009
        /*1174*/ 	.word	0x00028ca0
        /*1178*/ 	.short	0x010a
        /*117a*/ 	.byte	0x3f
	.zero		1


	//   ....[100]....
        /*117c*/ 	.word	0x0001fe20
        /*1180*/ 	.word	0x00000009
        /*1184*/ 	.word	0x00028cc0
        /*1188*/ 	.short	0x010a
        /*118a*/ 	.byte	0x3f
	.zero		1


	//   ....[101]....
        /*118c*/ 	.word	0x0001ff40
        /*1190*/ 	.word	0x0000001e
        /*1194*/ 	.word	0x00028c40
        /*1198*/ 	.short	0x010a
        /*119a*/ 	.byte	0x3f
	.zero		1


	//   ....[102]....
        /*119c*/ 	.word	0x000209e0
        /*11a0*/ 	.word	0x00000011
        /*11a4*/ 	.word	0x00028c20
        /*11a8*/ 	.short	0x010a
        /*11aa*/ 	.byte	0x3f
	.zero		1


	//   ....[103]....
        /*11ac*/ 	.word	0x00020a30
        /*11b0*/ 	.word	0x0000001e
        /*11b4*/ 	.word	0x00028c60
        /*11b8*/ 	.short	0x010a
        /*11ba*/ 	.byte	0x3f
	.zero		1


	//   ....[104]....
        /*11bc*/ 	.word	0x00021330
        /*11c0*/ 	.word	0x00000006
        /*11c4*/ 	.word	0x00028c40
        /*11c8*/ 	.short	0x010a
        /*11ca*/ 	.byte	0x3f
	.zero		1


	//   ....[105]....
        /*11cc*/ 	.word	0x000217f0
        /*11d0*/ 	.word	0x00000006
        /*11d4*/ 	.word	0x00028c60
        /*11d8*/ 	.short	0x010a
        /*11da*/ 	.byte	0x3f
	.zero		1


	//   ....[106]....
        /*11dc*/ 	.word	0x00022990
        /*11e0*/ 	.word	0x00000007
        /*11e4*/ 	.word	0x00028c20
        /*11e8*/ 	.short	0x010a
        /*11ea*/ 	.byte	0x3f
	.zero		1


	//   ....[107]....
        /*11ec*/ 	.word	0x00022b30
        /*11f0*/ 	.word	0x00000005
        /*11f4*/ 	.word	0x00028c40
        /*11f8*/ 	.short	0x010a
        /*11fa*/ 	.byte	0x3f
	.zero		1


	//   ....[108]....
        /*11fc*/ 	.word	0x00022b80
        /*1200*/ 	.word	0x00000003
        /*1204*/ 	.word	0x00028c40
        /*1208*/ 	.short	0x010a
        /*120a*/ 	.byte	0x3f
	.zero		1


	//   ....[109]....
        /*120c*/ 	.word	0x00022bd0
        /*1210*/ 	.word	0x00000005
        /*1214*/ 	.word	0x00028c60
        /*1218*/ 	.short	0x010a
        /*121a*/ 	.byte	0x3f
	.zero		1


	//----- nvinfo : EIATTR_NUM_MBARRIERS
	.align		4
.L_1028:
        /*121c*/ 	.byte	0x03, 0x38
        /*121e*/ 	.short	0x0016


	//----- nvinfo : EIATTR_EXIT_INSTR_OFFSETS
	.align		4
        /*1220*/ 	.byte	0x04, 0x1c
        /*1222*/ 	.short	(.L_1030 - .L_1029)


	//   ....[0]....
.L_1029:
        /*1224*/ 	.word	0x0001ea90


	//----- nvinfo : EIATTR_MAX_THREADS
	.align		4
.L_1030:
        /*1228*/ 	.byte	0x04, 0x05
        /*122a*/ 	.short	(.L_1032 - .L_1031)
.L_1031:
        /*122c*/ 	.word	0x00000180
        /*1230*/ 	.word	0x00000001
        /*1234*/ 	.word	0x00000001


	//----- nvinfo : EIATTR_CRS_STACK_SIZE
	.align		4
.L_1032:
        /*1238*/ 	.byte	0x04, 0x1e
        /*123a*/ 	.short	(.L_1034 - .L_1033)
.L_1033:
        /*123c*/ 	.word	0x00000000


	//----- nvinfo : EIATTR_CBANK_PARAM_SIZE
	.align		4
.L_1034:
        /*1240*/ 	.byte	0x03, 0x19
        /*1242*/ 	.short	0x0af0


	//----- nvinfo : EIATTR_PARAM_CBANK
	.align		4
        /*1244*/ 	.byte	0x04, 0x0a
        /*1246*/ 	.short	(.L_1036 - .L_1035)
	.align		4
.L_1035:
        /*1248*/ 	.word	index@(.nv.constant0._ZN7cutlass13device_kernelIN5flash11enable_sm90INS1_16FlashAttnFwdSm90INS1_25CollectiveMainloopFwdSm90ILi2EN4cute5tupleIJNS5_1CILi1EEES8_S8_EEENS6_IJNS7_ILi64EEESA_SA_EEELi512ENS_10bfloat16_tEfNS_4arch4Sm90ELb1ELb0ELb1ELb1ELb1ELb1ELb0ELb0ELb0ELb1ELb1ELb0EEENS1_21CollectiveEpilogueFwdINS6_IJSA_NS7_ILi512EEESA_EEES9_SC_SE_Li256ELb1ELb1ELb1ELb0EEENS1_36VarlenDynamicPersistentTileSchedulerILi64ELi64ELi256ELi128ELb1ELb1ELb1ELb1ELb1ELb1EEEEEEEEEvNT_6ParamsE)
        /*124c*/ 	.short	0x0210
        /*124e*/ 	.short	0x0af0


	//----- nvinfo : EIATTR_SW_WAR
	.align		4
.L_1036:
        /*1250*/ 	.byte	0x04, 0x36
        /*1252*/ 	.short	(.L_1038 - .L_1037)
.L_1037:
        /*1254*/ 	.word	0x00000008
.L_1038:


//--------------------- .nv.info._ZN7cutlass13device_kernelIN5flash11enable_sm90INS1_16FlashAttnFwdSm90INS1_25CollectiveMainloopFwdSm90ILi2EN4cute5tupleIJNS5_1CILi1EEES8_S8_EEENS6_IJNS7_ILi64EEESA_SA_EEELi512ENS_10bfloat16_tEfNS_4arch4Sm90ELb1ELb0ELb1ELb1ELb1ELb0ELb1ELb0ELb0ELb1ELb1ELb0EEENS1_21CollectiveEpilogueFwdINS6_IJSA_NS7_ILi512EEESA_EEES9_SC_SE_Li256ELb1ELb1ELb1ELb0EEENS1_36VarlenDynamicPersistentTileSchedulerILi64ELi64ELi256ELi128ELb1ELb1ELb1ELb1ELb1ELb1EEEEEEEEEvNT_6ParamsE --------------------------
	.section	.nv.info._ZN7cutlass13device_kernelIN5flash11enable_sm90INS1_16FlashAttnFwdSm90INS1_25CollectiveMainloopFwdSm90ILi2EN4cute5tupleIJNS5_1CILi1EEES8_S8_EEENS6_IJNS7_ILi64EEESA_SA_EEELi512ENS_10bfloat16_tEfNS_4arch4Sm90ELb1ELb0ELb1ELb1ELb1ELb0ELb1ELb0ELb0ELb1ELb1ELb0EEENS1_21CollectiveEpilogueFwdINS6_IJSA_NS7_ILi512EEESA_EEES9_SC_SE_Li256ELb1ELb1ELb1ELb0EEENS1_36VarlenDynamicPersistentTileSchedulerILi64ELi64ELi256ELi128ELb1ELb1ELb1ELb1ELb1ELb1EEEEEEEEEvNT_6ParamsE,"",@"SHT_CUDA_INFO"
	.sectionflags	@""
	.align	4


	//----- nvinfo : EIATTR_CUDA_API_VERSION
	.align		4
        /*0000*/ 	.byte	0x04, 0x37
        /*0002*/ 	.short	(.L_1040 - .L_1039)
.L_1039:
        /*0004*/ 	.word	0x00000082


	//----- nvinfo : EIATTR_KPARAM_INFO
	.align		4
.L_1040:
        /*0008*/ 	.byte	0x04, 0x17
        /*000a*/ 	.short	(.L_1042 - .L_1041)
.L_1041:
        /*000c*/ 	.word	0x00000000
        /*0010*/ 	.short	0x0000
        /*0012*/ 	.short	0x0070
        /*0014*/ 	.byte	0x00, 0xf0, 0x01, 0x2e


	//----- nvinfo : EIATTR_SPARSE_MMA_MASK
	.align		4
.L_1042:
        /*0018*/ 	.byte	0x03, 0x50
        /*001a*/ 	.short	0x0000


	//----- nvinfo : EIATTR_MAXREG_COUNT
	.align		4
        /*001c*/ 	.byte	0x03, 0x1b
        /*001e*/ 	.short	0x00a8


	//----- nvinfo : EIATTR_NUM_BARRIERS
	.align		4
        /*0020*/ 	.byte	0x02, 0x4c
        /*0022*/ 	.byte	0x10
	.zero		1


	//----- nvinfo : EIATTR_EXTERNS
	.align		4
        /*0024*/ 	.byte	0x04, 0x0f
        /*0026*/ 	.short	(.L_1044 - .L_1043)


	//   ....[0]....
	.align		4
.L_1043:
        /*0028*/ 	.word	index@(__assertfail)


	//----- nvinfo : EIATTR_ANNOTATIONS
	.align		4
.L_1044:
        /*002c*/ 	.byte	0x04, 0x55
        /*002e*/ 	.short	(.L_1046 - .L_1045)


	//   ....[0]....
.L_1045:
        /* <DEDUP_REMOVED lines=21> */


	//----- nvinfo : EIATTR_MERCURY_ISA_VERSION
	.align		4
.L_1046:
        /*0170*/ 	.byte	0x03, 0x5f
        /*0172*/ 	.short	0x0101


	//----- nvinfo : EIATTR_UNUSED_LOAD_BYTE_OFFSET
	.align		4
        /*0174*/ 	.byte	0x04, 0x44
        /*0176*/ 	.short	(.L_1048 - .L_1047)


	//   ....[0]....
.L_1047:
        /*0178*/ 	.word	0x00000960
        /*017c*/ 	.word	0x0000fff0


	//   ....[1]....
        /*0180*/ 	.word	0x0000e5d0
        /*0184*/ 	.word	0x0000fff0


	//----- nvinfo : EIATTR_INT_WARP_WIDE_INSTR_OFFSETS
	.align		4
.L_1048:
        /*0188*/ 	.byte	0x04, 0x31
        /*018a*/ 	.short	(.L_1050 - .L_1049)


	//   ....[0]....
.L_1049:
        /*018c*/ 	.word	0x000000c0


	//   ....[1]....
        /*0190*/ 	.word	0x000000d0


	//   ....[2]....
        /*0194*/ 	.word	0x000000e0


	//   ....[3]....
        /*0198*/ 	.word	0x00000180


	//   ....[4]....
        /*019c*/ 	.word	0x00014830


	//   ....[5]....
        /*01a0*/ 	.word	0x000148c0


	//   ....[6]....
        /*01a4*/ 	.word	0x00018b50


	//   ....[7]....
        /*01a8*/ 	.word	0x00018be0


	//----- nvinfo : EIATTR_COOP_GROUP_MASK_REGIDS
	.align		4
.L_1050:
        /*01ac*/ 	.byte	0x04, 0x29
        /*01ae*/ 	.short	(.L_1052 - .L_1051)


	//   ....[0]....
.L_1051:
        /*01b0*/ 	.word	0xffffffff


	//   ....[1]....
        /*01b4*/ 	.word	0xffffffff


	//   ....[2]....
        /*01b8*/ 	.word	0xffffffff


	//   ....[3]....
        /*01bc*/ 	.word	0xffffffff


	//   ....[4]....
        /*01c0*/ 	.word	0xffffffff


	//   ....[5]....
        /*01c4*/ 	.word	0xffffffff


	//   ....[6]....
        /*01c8*/ 	.word	0xffffffff


	//   ....[7]....
        /*01cc*/ 	.word	0xffffffff


	//   ....[8]....
        /*01d0*/ 	.word	0xffffffff


	//   ....[9]....
        /*01d4*/ 	.word	0xffffffff


	//   ....[10]....
        /*01d8*/ 	.word	0xffffffff


	//   ....[11]....
        /*01dc*/ 	.word	0xffffffff


	//   ....[12]....
        /*01e0*/ 	.word	0xffffffff


	//   ....[13]....
        /*01e4*/ 	.word	0xffffffff


	//   ....[14]....
        /*01e8*/ 	.word	0xffffffff


	//   ....[15]....
        /*01ec*/ 	.word	0xffffffff


	//   ....[16]....
        /*01f0*/ 	.word	0xffffffff


	//   ....[17]....
        /*01f4*/ 	.word	0xffffffff


	//   ....[18]....
        /*01f8*/ 	.word	0xffffffff


	//   ....[19]....
        /*01fc*/ 	.word	0xffffffff


	//   ....[20]....
        /*0200*/ 	.word	0xffffffff


	//   ....[21]....
        /*0204*/ 	.word	0xffffffff


	//   ....[22]....
        /*0208*/ 	.word	0xffffffff


	//   ....[23]....
        /*020c*/ 	.word	0xffffffff


	//   ....[24]....
        /*0210*/ 	.word	0xffffffff


	//   ....[25]....
        /*0214*/ 	.word	0xffffffff


	//   ....[26]....
        /*0218*/ 	.word	0xffffffff


	//   ....[27]....
        /*021c*/ 	.word	0xffffffff


	//   ....[28]....
        /*0220*/ 	.word	0xffffffff


	//   ....[29]....
        /*0224*/ 	.word	0xffffffff


	//   ....[30]....
        /*0228*/ 	.word	0xffffffff


	//   ....[31]....
        /*022c*/ 	.word	0xffffffff


	//   ....[32]....
        /*0230*/ 	.word	0xffffffff


	//   ....[33]....
        /*0234*/ 	.word	0xffffffff


	//   ....[34]....
        /*0238*/ 	.word	0xffffffff


	//   ....[35]....
        /*023c*/ 	.word	0xffffffff


	//   ....[36]....
        /*0240*/ 	.word	0xffffffff


	//   ....[37]....
        /*0244*/ 	.word	0xffffffff


	//   ....[38]....
        /*0248*/ 	.word	0xffffffff


	//   ....[39]....
        /*024c*/ 	.word	0xffffffff


	//   ....[40]....
        /*0250*/ 	.word	0xffffffff


	//   ....[41]....
        /*0254*/ 	.word	0xffffffff


	//   ....[42]....
        /*0258*/ 	.word	0xffffffff


	//   ....[43]....
        /*025c*/ 	.word	0xffffffff


	//   ....[44]....
        /*0260*/ 	.word	0xffffffff


	//   ....[45]....
        /*0264*/ 	.word	0xffffffff


	//   ....[46]....
        /*0268*/ 	.word	0xffffffff


	//   ....[47]....
        /*026c*/ 	.word	0xffffffff


	//   ....[48]....
        /*0270*/ 	.word	0xffffffff


	//   ....[49]....
        /*0274*/ 	.word	0xffffffff


	//   ....[50]....
        /*0278*/ 	.word	0xffffffff


	//   ....[51]....
        /*027c*/ 	.word	0xffffffff


	//   ....[52]....
        /*0280*/ 	.word	0xffffffff


	//   ....[53]....
        /*0284*/ 	.word	0xffffffff


	//   ....[54]....
        /*0288*/ 	.word	0xffffffff


	//   ....[55]....
        /*028c*/ 	.word	0xffffffff


	//   ....[56]....
        /*0290*/ 	.word	0xffffffff


	//   ....[57]....
        /*0294*/ 	.word	0xffffffff


	//   ....[58]....
        /*0298*/ 	.word	0xffffffff


	//   ....[59]....
        /*029c*/ 	.word	0xffffffff


	//   ....[60]....
        /*02a0*/ 	.word	0xffffffff


	//   ....[61]....
        /*02a4*/ 	.word	0xffffffff


	//   ....[62]....
        /*02a8*/ 	.word	0xffffffff


	//   ....[63]....
        /*02ac*/ 	.word	0xffffffff


	//   ....[64]....
        /*02b0*/ 	.word	0xffffffff


	//   ....[65]....
        /*02b4*/ 	.word	0xffffffff


	//   ....[66]....
        /*02b8*/ 	.word	0xffffffff


	//   ....[67]....
        /*02bc*/ 	.word	0xffffffff


	//   ....[68]....
        /*02c0*/ 	.word	0xffffffff


	//   ....[69]....
        /*02c4*/ 	.word	0xffffffff


	//   ....[70]....
        /*02c8*/ 	.word	0xffffffff


	//   ....[71]....
        /*02cc*/ 	.word	0xffffffff


	//   ....[72]....
        /*02d0*/ 	.word	0xffffffff


	//   ....[73]....
        /*02d4*/ 	.word	0xffffffff


	//   ....[74]....
        /*02d8*/ 	.word	0xffffffff


	//   ....[75]....
        /*02dc*/ 	.word	0xffffffff


	//   ....[76]....
        /*02e0*/ 	.word	0xffffffff


	//   ....[77]....
        /*02e4*/ 	.word	0xffffffff


	//   ....[78]....
        /*02e8*/ 	.word	0xffffffff


	//   ....[79]....
        /*02ec*/ 	.word	0xffffffff


	//   ....[80]....
        /*02f0*/ 	.word	0xffffffff


	//   ....[81]....
        /*02f4*/ 	.word	0xffffffff


	//   ....[82]....
        /*02f8*/ 	.word	0xffffffff


	//   ....[83]....
        /*02fc*/ 	.word	0xffffffff


	//   ....[84]....
        /*0300*/ 	.word	0xffffffff


	//   ....[85]....
        /*0304*/ 	.word	0xffffffff


	//   ....[86]....
        /*0308*/ 	.word	0xffffffff


	//   ....[87]....
        /*030c*/ 	.word	0xffffffff


	//   ....[88]....
        /*0310*/ 	.word	0xffffffff


	//   ....[89]....
        /*0314*/ 	.word	0xffffffff


	//   ....[90]....
        /*0318*/ 	.word	0xffffffff


	//   ....[91]....
        /*031c*/ 	.word	0xffffffff


	//   ....[92]....
        /*0320*/ 	.word	0xffffffff


	//   ....[93]....
        /*0324*/ 	.word	0xffffffff


	//   ....[94]....
        /*0328*/ 	.word	0xffffffff


	//   ....[95]....
        /*032c*/ 	.word	0xffffffff


	//   ....[96]....
        /*0330*/ 	.word	0xffffffff


	//   ....[97]....
        /*0334*/ 	.word	0xffffffff


	//   ....[98]....
        /*0338*/ 	.word	0xffffffff


	//   ....[99]....
        /*033c*/ 	.word	0xffffffff


	//   ....[100]....
        /*0340*/ 	.word	0xffffffff


	//   ....[101]....
        /*0344*/ 	.word	0xffffffff


	//   ....[102]....
        /*0348*/ 	.word	0xffffffff


	//   ....[103]....
        /*034c*/ 	.word	0xffffffff


	//   ....[104]....
        /*0350*/ 	.word	0xffffffff


	//   ....[105]....
        /*0354*/ 	.word	0xffffffff


	//   ....[106]....
        /*0358*/ 	.word	0xffffffff


	//   ....[107]....
        /*035c*/ 	.word	0xffffffff


	//   ....[108]....
        /*0360*/ 	.word	0xffffffff


	//   ....[109]....
        /*0364*/ 	.word	0xffffffff


	//   ....[110]....
        /*0368*/ 	.word	0xffffffff


	//   ....[111]....
        /*036c*/ 	.word	0xffffffff


	//   ....[112]....
        /*0370*/ 	.word	0xffffffff


	//   ....[113]....
        /*0374*/ 	.word	0xffffffff


	//   ....[114]....
        /*0378*/ 	.word	0xffffffff


	//   ....[115]....
        /*037c*/ 	.word	0xffffffff


	//   ....[116]....
        /*0380*/ 	.word	0xffffffff


	//   ....[117]....
        /*0384*/ 	.word	0xffffffff


	//   ....[118]....
        /*0388*/ 	.word	0xffffffff


	//   ....[119]....
        /*038c*/ 	.word	0xffffffff


	//   ....[120]....
        /*0390*/ 	.word	0xffffffff


	//   ....[121]....
        /*0394*/ 	.word	0xffffffff


	//   ....[122]....
        /*0398*/ 	.word	0xffffffff


	//   ....[123]....
        /*039c*/ 	.word	0xffffffff


	//   ....[124]....
        /*03a0*/ 	.word	0xffffffff


	//   ....[125]....
        /*03a4*/ 	.word	0xffffffff


	//   ....[126]....
        /*03a8*/ 	.word	0xffffffff


	//   ....[127]....
        /*03ac*/ 	.word	0xffffffff


	//   ....[128]....
        /*03b0*/ 	.word	0xffffffff


	//   ....[129]....
        /*03b4*/ 	.word	0xffffffff


	//   ....[130]....
        /*03b8*/ 	.word	0xffffffff


	//   ....[131]....
        /*03bc*/ 	.word	0xffffffff


	//   ....[132]....
        /*03c0*/ 	.word	0xffffffff


	//   ....[133]....
        /*03c4*/ 	.word	0xffffffff


	//   ....[134]....
        /*03c8*/ 	.word	0xffffffff


	//   ....[135]....
        /*03cc*/ 	.word	0x0500000f


	//   ....[136]....
        /*03d0*/ 	.word	0x0500000f


	//   ....[137]....
        /*03d4*/ 	.word	0x0500000f


	//   ....[138]....
        /*03d8*/ 	.word	0x0500000f


	//   ....[139]....
        /*03dc*/ 	.word	0x0500000f


	//   ....[140]....
        /*03e0*/ 	.word	0x0500000f


	//   ....[141]....
        /*03e4*/ 	.word	0x0500000f


	//   ....[142]....
        /*03e8*/ 	.word	0x0500000f


	//   ....[143]....
        /*03ec*/ 	.word	0x0500000f


	//   ....[144]....
        /*03f0*/ 	.word	0x0500000f


	//   ....[145]....
        /*03f4*/ 	.word	0x0500000f


	//   ....[146]....
        /*03f8*/ 	.word	0x0500000f


	//   ....[147]....
        /*03fc*/ 	.word	0x0500000f


	//   ....[148]....
        /*0400*/ 	.word	0x0500000f


	//   ....[149]....
        /*0404*/ 	.word	0x0500000f


	//   ....[150]....
        /*0408*/ 	.word	0x0500000f


	//   ....[151]....
        /*040c*/ 	.word	0x0500000f


	//   ....[152]....
        /*0410*/ 	.word	0x0500000f


	//   ....[153]....
        /*0414*/ 	.word	0x0500000f


	//   ....[154]....
        /*0418*/ 	.word	0x0500000f


	//   ....[155]....
        /*041c*/ 	.word	0x0500000f


	//   ....[156]....
        /*0420*/ 	.word	0x0500000f


	//   ....[157]....
        /*0424*/ 	.word	0x0500000f


	//   ....[158]....
        /*0428*/ 	.word	0x0500000f


	//   ....[159]....
        /*042c*/ 	.word	0x0500000f


	//   ....[160]....
        /*0430*/ 	.word	0x0500000f


	//   ....[161]....
        /*0434*/ 	.word	0x0500000f


	//   ....[162]....
        /*0438*/ 	.word	0x0500000f


	//   ....[163]....
        /*043c*/ 	.word	0x0500000f


	//   ....[164]....
        /*0440*/ 	.word	0x0500000f


	//   ....[165]....
        /*0444*/ 	.word	0x0500000f


	//   ....[166]....
        /*0448*/ 	.word	0x0500000f


	//   ....[167]....
        /*044c*/ 	.word	0x0500000f


	//   ....[168]....
        /*0450*/ 	.word	0x0500000f


	//   ....[169]....
        /*0454*/ 	.word	0x0500000f


	//   ....[170]....
        /*0458*/ 	.word	0x0500000f


	//   ....[171]....
        /*045c*/ 	.word	0x0500000f


	//   ....[172]....
        /*0460*/ 	.word	0x0500000f


	//   ....[173]....
        /*0464*/ 	.word	0x0500000f


	//   ....[174]....
        /*0468*/ 	.word	0x0500000f


	//   ....[175]....
        /*046c*/ 	.word	0x0500000f


	//   ....[176]....
        /*0470*/ 	.word	0x0500000f


	//   ....[177]....
        /*0474*/ 	.word	0x0500000f


	//   ....[178]....
        /*0478*/ 	.word	0x0500000f


	//   ....[179]....
        /*047c*/ 	.word	0x0500000f


	//   ....[180]....
        /*0480*/ 	.word	0x0500000f


	//   ....[181]....
        /*0484*/ 	.word	0x0500000f


	//   ....[182]....
        /*0488*/ 	.word	0x0500000f


	//   ....[183]....
        /*048c*/ 	.word	0x0500000f


	//   ....[184]....
        /*0490*/ 	.word	0x0500000f


	//   ....[185]....
        /*0494*/ 	.word	0x0500000f


	//   ....[186]....
        /*0498*/ 	.word	0x0500000f


	//   ....[187]....
        /*049c*/ 	.word	0x0500000f


	//   ....[188]....
        /*04a0*/ 	.word	0x0500000f


	//   ....[189]....
        /*04a4*/ 	.word	0x0500000f


	//   ....[190]....
        /*04a8*/ 	.word	0x0500000f


	//   ....[191]....
        /*04ac*/ 	.word	0x0500000f


	//   ....[192]....
        /*04b0*/ 	.word	0x0500000f


	//   ....[193]....
        /*04b4*/ 	.word	0x0500000f


	//   ....[194]....
        /*04b8*/ 	.word	0x0500000f


	//   ....[195]....
        /*04bc*/ 	.word	0x0500000f


	//   ....[196]....
        /*04c0*/ 	.word	0x0500000f


	//   ....[197]....
        /*04c4*/ 	.word	0x0500000f


	//   ....[198]....
        /*04c8*/ 	.word	0x0500000f


	//   ....[199]....
        /*04cc*/ 	.word	0x0500000f


	//   ....[200]....
        /*04d0*/ 	.word	0x0500000f


	//   ....[201]....
        /*04d4*/ 	.word	0x0500000f


	//   ....[202]....
        /*04d8*/ 	.word	0x0500000f


	//----- nvinfo : EIATTR_COOP_GROUP_INSTR_OFFSETS
	.align		4
.L_1052:
        /*04dc*/ 	.byte	0x04, 0x28
        /*04de*/ 	.short	(.L_1054 - .L_1053)


	//   ....[0]....
.L_1053:
        /*04e0*/ 	.word	0x00000080


	//   ....[1]....
        /*04e4*/ 	.word	0x00000090


	//   ....[2]....
        /*04e8*/ 	.word	0x000002b0


	//   ....[3]....
        /*04ec*/ 	.word	0x00000410


	//   ....[4]....
        /*04f0*/ 	.word	0x00000530


	//   ....[5]....
        /*04f4*/ 	.word	0x00000690


	//   ....[6]....
        /*04f8*/ 	.word	0x00001fc0


	//   ....[7]....
        /*04fc*/ 	.word	0x00003fa0


	//   ....[8]....
        /*0500*/ 	.word	0x00004f60


	//   ....[9]....
        /*0504*/ 	.word	0x00005eb0


	//   ....[10]....
        /*0508*/ 	.word	0x00005ed0


	//   ....[11]....
        /*050c*/ 	.word	0x00006310


	//   ....[12]....
        /*0510*/ 	.word	0x000063e0


	//   ....[13]....
        /*0514*/ 	.word	0x00006800


	//   ....[14]....
        /*0518*/ 	.word	0x00006880


	//   ....[15]....
        /*051c*/ 	.word	0x00007080


	//   ....[16]....
        /*0520*/ 	.word	0x00007e10


	//   ....[17]....
        /*0524*/ 	.word	0x00008ca0


	//   ....[18]....
        /*0528*/ 	.word	0x00008cd0


	//   ....[19]....
        /*052c*/ 	.word	0x000092b0


	//   ....[20]....
        /*0530*/ 	.word	0x000092d0


	//   ....[21]....
        /*0534*/ 	.word	0x00009aa0


	//   ....[22]....
        /*0538*/ 	.word	0x00009c70


	//   ....[23]....
        /*053c*/ 	.word	0x0000a800


	//   ....[24]....
        /*0540*/ 	.word	0x0000b510


	//   ....[25]....
        /*0544*/ 	.word	0x0000c470


	//   ....[26]....
        /*0548*/ 	.word	0x0000c4a0


	//   ....[27]....
        /*054c*/ 	.word	0x0000cd90


	//   ....[28]....
        /*0550*/ 	.word	0x0000ce30


	//   ....[29]....
        /*0554*/ 	.word	0x0000d9f0


	//   ....[30]....
        /*0558*/ 	.word	0x0000dad0


	//   ....[31]....
        /*055c*/ 	.word	0x0000db30


	//   ....[32]....
        /*0560*/ 	.word	0x0000db50


	//   ....[33]....
        /*0564*/ 	.word	0x0000db80


	//   ....[34]....
        /*0568*/ 	.word	0x0000f330


	//   ....[35]....
        /*056c*/ 	.word	0x0000f680


	//   ....[36]....
        /*0570*/ 	.word	0x0000f690


	//   ....[37]....
        /*0574*/ 	.word	0x0000f6c0


	//   ....[38]....
        /*0578*/ 	.word	0x0000f6d0


	//   ....[39]....
        /*057c*/ 	.word	0x00010300


	//   ....[40]....
        /*0580*/ 	.word	0x00010340


	//   ....[41]....
        /*0584*/ 	.word	0x000105f0


	//   ....[42]....
        /*0588*/ 	.word	0x00010610


	//   ....[43]....
        /*058c*/ 	.word	0x00010d50


	//   ....[44]....
        /*0590*/ 	.word	0x00010da0


	//   ....[45]....
        /*0594*/ 	.word	0x00011660


	//   ....[46]....
        /*0598*/ 	.word	0x00011680


	//   ....[47]....
        /*059c*/ 	.word	0x00012930


	//   ....[48]....
        /*05a0*/ 	.word	0x00012970


	//   ....[49]....
        /*05a4*/ 	.word	0x00012bb0


	//   ....[50]....
        /*05a8*/ 	.word	0x00012bd0


	//   ....[51]....
        /*05ac*/ 	.word	0x00012e90


	//   ....[52]....
        /*05b0*/ 	.word	0x00013080


	//   ....[53]....
        /*05b4*/ 	.word	0x000130b0


	//   ....[54]....
        /*05b8*/ 	.word	0x000130e0


	//   ....[55]....
        /*05bc*/ 	.word	0x00013110


	//   ....[56]....
        /*05c0*/ 	.word	0x00013140


	//   ....[57]....
        /*05c4*/ 	.word	0x00013170


	//   ....[58]....
        /*05c8*/ 	.word	0x000132e0


	//   ....[59]....
        /*05cc*/ 	.word	0x00013310


	//   ....[60]....
        /*05d0*/ 	.word	0x00013340


	//   ....[61]....
        /*05d4*/ 	.word	0x00013370


	//   ....[62]....
        /*05d8*/ 	.word	0x000133a0


	//   ....[63]....
        /*05dc*/ 	.word	0x000133d0


	//   ....[64]....
        /*05e0*/ 	.word	0x00013460


	//   ....[65]....
        /*05e4*/ 	.word	0x00013490


	//   ....[66]....
        /*05e8*/ 	.word	0x000134a0


	//   ....[67]....
        /*05ec*/ 	.word	0x000134e0


	//   ....[68]....
        /*05f0*/ 	.word	0x00015620


	//   ....[69]....
        /*05f4*/ 	.word	0x00015640


	//   ....[70]....
        /*05f8*/ 	.word	0x000156d0


	//   ....[71]....
        /*05fc*/ 	.word	0x000156f0


	//   ....[72]....
        /*0600*/ 	.word	0x00015770


	//   ....[73]....
        /*0604*/ 	.word	0x00015790


	//   ....[74]....
        /*0608*/ 	.word	0x000157a0


	//   ....[75]....
        /*060c*/ 	.word	0x000157b0


	//   ....[76]....
        /*0610*/ 	.word	0x00015f30


	//   ....[77]....
        /*0614*/ 	.word	0x00015f60


	//   ....[78]....
        /*0618*/ 	.word	0x00016020


	//   ....[79]....
        /*061c*/ 	.word	0x00016040


	//   ....[80]....
        /*0620*/ 	.word	0x000160e0


	//   ....[81]....
        /*0624*/ 	.word	0x00016100


	//   ....[82]....
        /*0628*/ 	.word	0x00016110


	//   ....[83]....
        /*062c*/ 	.word	0x00016190


	//   ....[84]....
        /*0630*/ 	.word	0x000169f0


	//   ....[85]....
        /*0634*/ 	.word	0x00016a10


	//   ....[86]....
        /*0638*/ 	.word	0x00016bb0


	//   ....[87]....
        /*063c*/ 	.word	0x00016be0


	//   ....[88]....
        /*0640*/ 	.word	0x00016cf0


	//   ....[89]....
        /*0644*/ 	.word	0x00016d00


	//   ....[90]....
        /*0648*/ 	.word	0x00016d30


	//   ....[91]....
        /*064c*/ 	.word	0x00016d40


	//   ....[92]....
        /*0650*/ 	.word	0x00017350


	//   ....[93]....
        /*0654*/ 	.word	0x00017380


	//   ....[94]....
        /*0658*/ 	.word	0x00017570


	//   ....[95]....
        /*065c*/ 	.word	0x000175b0


	//   ....[96]....
        /*0660*/ 	.word	0x000175c0


	//   ....[97]....
        /*0664*/ 	.word	0x000175d0


	//   ....[98]....
        /*0668*/ 	.word	0x00017720


	//   ....[99]....
        /*066c*/ 	.word	0x00017870


	//   ....[100]....
        /*0670*/ 	.word	0x00018080


	//   ....[101]....
        /*0674*/ 	.word	0x000180a0


	//   ....[102]....
        /*0678*/ 	.word	0x000180f0


	//   ....[103]....
        /*067c*/ 	.word	0x00018100


	//   ....[104]....
        /*0680*/ 	.word	0x00018140


	//   ....[105]....
        /*0684*/ 	.word	0x00018150


	//   ....[106]....
        /*0688*/ 	.word	0x00018160


	//   ....[107]....
        /*068c*/ 	.word	0x000181a0


	//   ....[108]....
        /*0690*/ 	.word	0x000184a0


	//   ....[109]....
        /*0694*/ 	.word	0x000184e0


	//   ....[110]....
        /*0698*/ 	.word	0x00018500


	//   ....[111]....
        /*069c*/ 	.word	0x00018520


	//   ....[112]....
        /*06a0*/ 	.word	0x00018550


	//   ....[113]....
        /*06a4*/ 	.word	0x00018570


	//   ....[114]....
        /*06a8*/ 	.word	0x00018670


	//   ....[115]....
        /*06ac*/ 	.word	0x000187c0


	//   ....[116]....
        /*06b0*/ 	.word	0x00018e00


	//   ....[117]....
        /*06b4*/ 	.word	0x00018e30


	//   ....[118]....
        /*06b8*/ 	.word	0x00018e90


	//   ....[119]....
        /*06bc*/ 	.word	0x00018ec0


	//   ....[120]....
        /*06c0*/ 	.word	0x00018ef0


	//   ....[121]....
        /*06c4*/ 	.word	0x00018f20


	//   ....[122]....
        /*06c8*/ 	.word	0x00018f50


	//   ....[123]....
        /*06cc*/ 	.word	0x00018f80


	//   ....[124]....
        /*06d0*/ 	.word	0x00019120


	//   ....[125]....
        /*06d4*/ 	.word	0x00019150


	//   ....[126]....
        /*06d8*/ 	.word	0x00019180


	//   ....[127]....
        /*06dc*/ 	.word	0x000191b0


	//   ....[128]....
        /*06e0*/ 	.word	0x000191e0


	//   ....[129]....
        /*06e4*/ 	.word	0x00019210


	//   ....[130]....
        /*06e8*/ 	.word	0x000192d0


	//   ....[131]....
        /*06ec*/ 	.word	0x000192f0


	//   ....[132]....
        /*06f0*/ 	.word	0x00019310


	//   ....[133]....
        /*06f4*/ 	.word	0x00019370


	//   ....[134]....
        /*06f8*/ 	.word	0x00019d90


	//   ....[135]....
        /*06fc*/ 	.word	0x0001a320


	//   ....[136]....
        /*0700*/ 	.word	0x0001a410


	//   ....[137]....
        /*0704*/ 	.word	0x0001a4b0


	//   ....[138]....
        /*0708*/ 	.word	0x0001a510


	//   ....[139]....
        /*070c*/ 	.word	0x0001a600


	//   ....[140]....
        /*0710*/ 	.word	0x0001a670


	//   ....[141]....
        /*0714*/ 	.word	0x0001a760


	//   ....[142]....
        /*0718*/ 	.word	0x0001a7d0


	//   ....[143]....
        /*071c*/ 	.word	0x0001a870


	//   ....[144]....
        /*0720*/ 	.word	0x0001a970


	//   ....[145]....
        /*0724*/ 	.word	0x0001aa00


	//   ....[146]....
        /*0728*/ 	.word	0x0001aa60


	//   ....[147]....
        /*072c*/ 	.word	0x0001ab50


	//   ....[148]....
        /*0730*/ 	.word	0x0001abd0


	//   ....[149]....
        /*0734*/ 	.word	0x0001acd0


	//   ....[150]....
        /*0738*/ 	.word	0x0001ad40


	//   ....[151]....
        /*073c*/ 	.word	0x0001ae20


	//   ....[152]....
        /*0740*/ 	.word	0x0001b130


	//   ....[153]....
        /*0744*/ 	.word	0x0001b1f0


	//   ....[154]....
        /*0748*/ 	.word	0x0001b460


	//   ....[155]....
        /*074c*/ 	.word	0x0001b4b0


	//   ....[156]....
        /*0750*/ 	.word	0x0001b6c0


	//   ....[157]....
        /*0754*/ 	.word	0x0001b710


	//   ....[158]....
        /*0758*/ 	.word	0x0001b8c0


	//   ....[159]....
        /*075c*/ 	.word	0x0001b910


	//   ....[160]....
        /*0760*/ 	.word	0x0001ba50


	//   ....[161]....
        /*0764*/ 	.word	0x0001bb50


	//   ....[162]....
        /*0768*/ 	.word	0x0001bdc0


	//   ....[163]....
        /*076c*/ 	.word	0x0001be10


	//   ....[164]....
        /*0770*/ 	.word	0x0001bfe0


	//   ....[165]....
        /*0774*/ 	.word	0x0001c030


	//   ....[166]....
        /*0778*/ 	.word	0x0001c200


	//   ....[167]....
        /*077c*/ 	.word	0x0001c250


	//   ....[168]....
        /*0780*/ 	.word	0x0001c340


	//   ....[169]....
        /*0784*/ 	.word	0x0001c3e0


	//   ....[170]....
        /*0788*/ 	.word	0x0001c440


	//   ....[171]....
        /*078c*/ 	.word	0x0001c4f0


	//   ....[172]....
        /*0790*/ 	.word	0x0001c550


	//   ....[173]....
        /*0794*/ 	.word	0x0001c600


	//   ....[174]....
        /*0798*/ 	.word	0x0001c660


	//   ....[175]....
        /*079c*/ 	.word	0x0001c710


	//   ....[176]....
        /*07a0*/ 	.word	0x0001c800


	//   ....[177]....
        /*07a4*/ 	.word	0x0001c8e0


	//   ....[178]....
        /*07a8*/ 	.word	0x0001c9f0


	//   ....[179]....
        /*07ac*/ 	.word	0x0001caf0


	//   ....[180]....
        /*07b0*/ 	.word	0x0001cc20


	//   ....[181]....
        /*07b4*/ 	.word	0x0001cd00


	//   ....[182]....
        /*07b8*/ 	.word	0x0001ce00


	//   ....[183]....
        /*07bc*/ 	.word	0x0001cee0


	//   ....[184]....
        /*07c0*/ 	.word	0x0001cf70


	//   ....[185]....
        /*07c4*/ 	.word	0x0001d010


	//   ....[186]....
        /*07c8*/ 	.word	0x0001d180


	//   ....[187]....
        /*07cc*/ 	.word	0x0001d1f0


	//   ....[188]....
        /*07d0*/ 	.word	0x0001d260


	//   ....[189]....
        /*07d4*/ 	.word	0x0001d2d0


	//   ....[190]....
        /*07d8*/ 	.word	0x0001d340


	//   ....[191]....
        /*07dc*/ 	.word	0x0001d3c0


	//   ....[192]....
        /*07e0*/ 	.word	0x0001d440


	//   ....[193]....
        /*07e4*/ 	.word	0x0001d4d0


	//   ....[194]....
        /*07e8*/ 	.word	0x0001d540


	//   ....[195]....
        /*07ec*/ 	.word	0x0001d5b0


	//   ....[196]....
        /*07f0*/ 	.word	0x0001d620


	//   ....[197]....
        /*07f4*/ 	.word	0x0001d6a0


	//   ....[198]....
        /*07f8*/ 	.word	0x0001d710


	//   ....[199]....
        /*07fc*/ 	.word	0x0001d7a0


	//   ....[200]....
        /*0800*/ 	.word	0x0001d800


	//   ....[201]....
        /*0804*/ 	.word	0x0001d890


	//   ....[202]....
        /*0808*/ 	.word	0x0001d9c0


	//----- nvinfo : EIATTR_REG_RECONFIG
	.align		4
.L_1054:
        /*080c*/ 	.byte	0x01, 0x54
	.zero		2


	//----- nvinfo : EIATTR_SYSCALL_OFFSETS
	.align		4
        /*0810*/ 	.byte	0x04, 0x46
        /*0812*/ 	.short	(.L_1056 - .L_1055)


	//   ....[0]....
.L_1055:
        /*0814*/ 	.word	0x00004150


	//   ....[1]....
        /*0818*/ 	.word	0x00014a20


	//   ....[2]....
        /*081c*/ 	.word	0x00014b70


	//   ....[3]....
        /*0820*/ 	.word	0x00014c60


	//   ....[4]....
        /*0824*/ 	.word	0x00015b50


	//   ....[5]....
        /*0828*/ 	.word	0x00016410


	//----- nvinfo : EIATTR_MBARRIER_INSTR_OFFSETS
	.align		4
.L_1056:
        /*082c*/ 	.byte	0x04, 0x39
        /*082e*/ 	.short	(.L_1058 - .L_1057)


	//   ....[0]....
.L_1057:
        /*0830*/ 	.word	0x00000190
        /*0834*/ 	.word	0x000000ff
        /*0838*/ 	.word	0x00038800
        /*083c*/ 	.short	0x0100
        /*083e*/ 	.byte	0x08
	.zero		1


	//   ....[1]....
        /*0840*/ 	.word	0x000001a0
        /*0844*/ 	.word	0x000000ff
        /*0848*/ 	.word	0x00038810
        /*084c*/ 	.short	0x0100
        /*084e*/ 	.byte	0x08
	.zero		1


	//   ....[2]....
        /*0850*/ 	.word	0x000001b0
        /*0854*/ 	.word	0x000000ff
        /*0858*/ 	.word	0x00038820
        /*085c*/ 	.short	0x0100
        /*085e*/ 	.byte	0x08
	.zero		1


	//   ....[3]....
        /*0860*/ 	.word	0x00000260
        /*0864*/ 	.word	0x000000ff
        /*0868*/ 	.word	0x00038830
        /*086c*/ 	.short	0x0100
        /*086e*/ 	.byte	0x06
	.zero		1


	//   ....[4]....
        /*0870*/ 	.word	0x00000270
        /*0874*/ 	.word	0x000000ff
        /*0878*/ 	.word	0x00038840
        /*087c*/ 	.short	0x0100
        /*087e*/ 	.byte	0x06
	.zero		1


	//   ....[5]....
        /*0880*/ 	.word	0x00000280
        /*0884*/ 	.word	0x000000ff
        /*0888*/ 	.word	0x00038838
        /*088c*/ 	.short	0x0100
        /*088e*/ 	.byte	0x06
	.zero		1


	//   ....[6]....
        /*0890*/ 	.word	0x00000290
        /*0894*/ 	.word	0x000000ff
        /*0898*/ 	.word	0x00038848
        /*089c*/ 	.short	0x0100
        /*089e*/ 	.byte	0x06
	.zero		1


	//   ....[7]....
        /*08a0*/ 	.word	0x000003c0
        /*08a4*/ 	.word	0x000000ff
        /*08a8*/ 	.word	0x00038850
        /*08ac*/ 	.short	0x0100
        /*08ae*/ 	.byte	0x08
	.zero		1


	//   ....[8]....
        /*08b0*/ 	.word	0x000003d0
        /*08b4*/ 	.word	0x000000ff
        /*08b8*/ 	.word	0x00038860
        /*08bc*/ 	.short	0x0100
        /*08be*/ 	.byte	0x08
	.zero		1


	//   ....[9]....
        /*08c0*/ 	.word	0x000003e0
        /*08c4*/ 	.word	0x000000ff
        /*08c8*/ 	.word	0x00038858
        /*08cc*/ 	.short	0x0100
        /*08ce*/ 	.byte	0x08
	.zero		1


	//   ....[10]....
        /*08d0*/ 	.word	0x000003f0
        /*08d4*/ 	.word	0x000000ff
        /*08d8*/ 	.word	0x00038868
        /*08dc*/ 	.short	0x0100
        /*08de*/ 	.byte	0x08
	.zero		1


	//   ....[11]....
        /*08e0*/ 	.word	0x000004e0
        /*08e4*/ 	.word	0x000000ff
        /*08e8*/ 	.word	0x00038870
        /*08ec*/ 	.short	0x0100
        /*08ee*/ 	.byte	0x06
	.zero		1


	//   ....[12]....
        /*08f0*/ 	.word	0x000004f0
        /*08f4*/ 	.word	0x000000ff
        /*08f8*/ 	.word	0x00038880
        /*08fc*/ 	.short	0x0100
        /*08fe*/ 	.byte	0x06
	.zero		1


	//   ....[13]....
        /*0900*/ 	.word	0x00000500
        /*0904*/ 	.word	0x000000ff
        /*0908*/ 	.word	0x00038878
        /*090c*/ 	.short	0x0100
        /*090e*/ 	.byte	0x06
	.zero		1


	//   ....[14]....
        /*0910*/ 	.word	0x00000510
        /*0914*/ 	.word	0x000000ff
        /*0918*/ 	.word	0x00038888
        /*091c*/ 	.short	0x0100
        /*091e*/ 	.byte	0x06
	.zero		1


	//   ....[15]....
        /*0920*/ 	.word	0x00000640
        /*0924*/ 	.word	0x000000ff
        /*0928*/ 	.word	0x00038890
        /*092c*/ 	.short	0x0100
        /*092e*/ 	.byte	0x08
	.zero		1


	//   ....[16]....
        /*0930*/ 	.word	0x00000650
        /*0934*/ 	.word	0x000000ff
        /*0938*/ 	.word	0x000388a0
        /*093c*/ 	.short	0x0100
        /*093e*/ 	.byte	0x08
	.zero		1


	//   ....[17]....
        /*0940*/ 	.word	0x00000660
        /*0944*/ 	.word	0x000000ff
        /*0948*/ 	.word	0x00038898
        /*094c*/ 	.short	0x0100
        /*094e*/ 	.byte	0x08
	.zero		1


	//   ....[18]....
        /*0950*/ 	.word	0x00000670
        /*0954*/ 	.word	0x000000ff
        /*0958*/ 	.word	0x000388a8
        /*095c*/ 	.short	0x0100
        /*095e*/ 	.byte	0x08
	.zero		1


	//   ....[19]....
        /*0960*/ 	.word	0x000007b0
        /*0964*/ 	.word	0x000000ff
        /*0968*/ 	.word	0x000388b0
        /*096c*/ 	.short	0x0100
        /*096e*/ 	.byte	0x08
	.zero		1


	//   ....[20]....
        /*0970*/ 	.word	0x000007c0
        /*0974*/ 	.word	0x000000ff
        /*0978*/ 	.word	0x000388c0
        /*097c*/ 	.short	0x0100
        /*097e*/ 	.byte	0x08
	.zero		1


	//   ....[21]....
        /*0980*/ 	.word	0x000007d0
        /*0984*/ 	.word	0x000000ff
        /*0988*/ 	.word	0x000388b8
        /*098c*/ 	.short	0x0100
        /*098e*/ 	.byte	0x08
	.zero		1


	//   ....[22]....
        /*0990*/ 	.word	0x000007e0
        /*0994*/ 	.word	0x000000ff
        /*0998*/ 	.word	0x000388c8
        /*099c*/ 	.short	0x0100
        /*099e*/ 	.byte	0x08
	.zero		1


	//   ....[23]....
        /*09a0*/ 	.word	0x00002320
        /*09a4*/ 	.word	0x00000004
        /*09a8*/ 	.word	0x00000000
        /*09ac*/ 	.short	0x0101
        /*09ae*/ 	.byte	0x3f
	.zero		1


	//   ....[24]....
        /*09b0*/ 	.word	0x00002e50
        /*09b4*/ 	.word	0x00000004
        /*09b8*/ 	.word	0x00000000
        /*09bc*/ 	.short	0x0101
        /*09be*/ 	.byte	0x3f
	.zero		1


	//   ....[25]....
        /*09c0*/ 	.word	0x00004200
        /*09c4*/ 	.word	0x00000011
        /*09c8*/ 	.word	0x00038800
        /*09cc*/ 	.short	0x010a
        /*09ce*/ 	.byte	0x3f
	.zero		1


	//   ....[26]....
        /*09d0*/ 	.word	0x00004270
        /*09d4*/ 	.word	0x00000009
        /*09d8*/ 	.word	0x00038830
        /*09dc*/ 	.short	0x010a
        /*09de*/ 	.byte	0x3f
	.zero		1


	//   ....[27]....
        /*09e0*/ 	.word	0x000042e0
        /*09e4*/ 	.word	0x00000009
        /*09e8*/ 	.word	0x00038830
        /*09ec*/ 	.short	0x010a
        /*09ee*/ 	.byte	0x3f
	.zero		1


	//   ....[28]....
        /*09f0*/ 	.word	0x00004560
        /*09f4*/ 	.word	0x00000011
        /*09f8*/ 	.word	0x00038810
        /*09fc*/ 	.short	0x010a
        /*09fe*/ 	.byte	0x3f
	.zero		1


	//   ....[29]....
        /*0a00*/ 	.word	0x000045a0
        /*0a04*/ 	.word	0x00000009
        /*0a08*/ 	.word	0x00038850
        /*0a0c*/ 	.short	0x010a
        /*0a0e*/ 	.byte	0x3f
	.zero		1


	//   ....[30]....
        /*0a10*/ 	.word	0x00004670
        /*0a14*/ 	.word	0x00000009
        /*0a18*/ 	.word	0x00038850
        /*0a1c*/ 	.short	0x010a
        /*0a1e*/ 	.byte	0x3f
	.zero		1


	//   ....[31]....
        /*0a20*/ 	.word	0x00006b10
        /*0a24*/ 	.word	0x00000005
        /*0a28*/ 	.word	0x00000000
        /*0a2c*/ 	.short	0x0101
        /*0a2e*/ 	.byte	0x3f
	.zero		1


	//   ....[32]....
        /*0a30*/ 	.word	0x00007110
        /*0a34*/ 	.word	0x00000009
        /*0a38*/ 	.word	0x00000000
        /*0a3c*/ 	.short	0x0101
        /*0a3e*/ 	.byte	0x3f
	.zero		1


	//   ....[33]....
        /*0a40*/ 	.word	0x00007310
        /*0a44*/ 	.word	0x00000009
        /*0a48*/ 	.word	0x00038830
        /*0a4c*/ 	.short	0x010a
        /*0a4e*/ 	.byte	0x3f
	.zero		1


	//   ....[34]....
        /*0a50*/ 	.word	0x00007360
        /*0a54*/ 	.word	0x00000009
        /*0a58*/ 	.word	0x00038830
        /*0a5c*/ 	.short	0x010a
        /*0a5e*/ 	.byte	0x3f
	.zero		1


	//   ....[35]....
        /*0a60*/ 	.word	0x000074e0
        /*0a64*/ 	.word	0x00000009
        /*0a68*/ 	.word	0x00038850
        /*0a6c*/ 	.short	0x010a
        /*0a6e*/ 	.byte	0x3f
	.zero		1


	//   ....[36]....
        /*0a70*/ 	.word	0x00007520
        /*0a74*/ 	.word	0x00000009
        /*0a78*/ 	.word	0x00038850
        /*0a7c*/ 	.short	0x010a
        /*0a7e*/ 	.byte	0x3f
	.zero		1


	//   ....[37]....
        /*0a80*/ 	.word	0x00009610
        /*0a84*/ 	.word	0x00000007
        /*0a88*/ 	.word	0x00000000
        /*0a8c*/ 	.short	0x0101
        /*0a8e*/ 	.byte	0x3f
	.zero		1


	//   ....[38]....
        /*0a90*/ 	.word	0x0000a8c0
        /*0a94*/ 	.word	0x00000009
        /*0a98*/ 	.word	0x00000000
        /*0a9c*/ 	.short	0x0101
        /*0a9e*/ 	.byte	0x3f
	.zero		1


	//   ....[39]....
        /*0aa0*/ 	.word	0x0000aa10
        /*0aa4*/ 	.word	0x00000009
        /*0aa8*/ 	.word	0x00038830
        /*0aac*/ 	.short	0x010a
        /*0aae*/ 	.byte	0x3f
	.zero		1


	//   ....[40]....
        /*0ab0*/ 	.word	0x0000aa60
        /*0ab4*/ 	.word	0x00000009
        /*0ab8*/ 	.word	0x00038830
        /*0abc*/ 	.short	0x010a
        /*0abe*/ 	.byte	0x3f
	.zero		1


	//   ....[41]....
        /*0ac0*/ 	.word	0x0000abe0
        /*0ac4*/ 	.word	0x00000009
        /*0ac8*/ 	.word	0x00038850
        /*0acc*/ 	.short	0x010a
        /*0ace*/ 	.byte	0x3f
	.zero		1


	//   ....[42]....
        /*0ad0*/ 	.word	0x0000ac20
        /*0ad4*/ 	.word	0x00000009
        /*0ad8*/ 	.word	0x00038850
        /*0adc*/ 	.short	0x010a
        /*0ade*/ 	.byte	0x3f
	.zero		1


	//   ....[43]....
        /*0ae0*/ 	.word	0x0000c950
        /*0ae4*/ 	.word	0x00000008
        /*0ae8*/ 	.word	0x00000000
        /*0aec*/ 	.short	0x0101
        /*0aee*/ 	.byte	0x3f
	.zero		1


	//   ....[44]....
        /*0af0*/ 	.word	0x0000dab0
        /*0af4*/ 	.word	0x00000009
        /*0af8*/ 	.word	0x00000000
        /*0afc*/ 	.short	0x0101
        /*0afe*/ 	.byte	0x3f
	.zero		1


	//   ....[45]....
        /*0b00*/ 	.word	0x00010320
        /*0b04*/ 	.word	0x00000000
        /*0b08*/ 	.word	0x00000000
        /*0b0c*/ 	.short	0x0101
        /*0b0e*/ 	.byte	0x3f
	.zero		1


	//   ....[46]....
        /*0b10*/ 	.word	0x00010dd0
        /*0b14*/ 	.word	0x00000004
        /*0b18*/ 	.word	0x00000000
        /*0b1c*/ 	.short	0x0101
        /*0b1e*/ 	.byte	0x3f
	.zero		1


	//   ....[47]....
        /*0b20*/ 	.word	0x000153f0
        /*0b24*/ 	.word	0x00000016
        /*0b28*/ 	.word	0x00038840
        /*0b2c*/ 	.short	0x010a
        /*0b2e*/ 	.byte	0x3f
	.zero		1


	//   ....[48]....
        /*0b30*/ 	.word	0x000158b0
        /*0b34*/ 	.word	0x00000016
        /*0b38*/ 	.word	0x00038830
        /*0b3c*/ 	.short	0x0107
        /*0b3e*/ 	.byte	0x3f
	.zero		1


	//   ....[49]....
        /*0b40*/ 	.word	0x00015990
        /*0b44*/ 	.word	0x00000016
        /*0b48*/ 	.word	0x00038830
        /*0b4c*/ 	.short	0x0101
        /*0b4e*/ 	.byte	0x3f
	.zero		1


	//   ....[50]....
        /*0b50*/ 	.word	0x00016250
        /*0b54*/ 	.word	0x00000011
        /*0b58*/ 	.word	0x00038800
        /*0b5c*/ 	.short	0x0107
        /*0b5e*/ 	.byte	0x3f
	.zero		1


	//   ....[51]....
        /*0b60*/ 	.word	0x000162e0
        /*0b64*/ 	.word	0x00000011
        /*0b68*/ 	.word	0x00038800
        /*0b6c*/ 	.short	0x0101
        /*0b6e*/ 	.byte	0x3f
	.zero		1


	//   ....[52]....
        /*0b70*/ 	.word	0x00016fe0
        /*0b74*/ 	.word	0x00000011
        /*0b78*/ 	.word	0x00038810
        /*0b7c*/ 	.short	0x0107
        /*0b7e*/ 	.byte	0x3f
	.zero		1


	//   ....[53]....
        /*0b80*/ 	.word	0x000170e0
        /*0b84*/ 	.word	0x00000011
        /*0b88*/ 	.word	0x00038810
        /*0b8c*/ 	.short	0x0101
        /*0b8e*/ 	.byte	0x3f
	.zero		1


	//   ....[54]....
        /*0b90*/ 	.word	0x00017100
        /*0b94*/ 	.word	0x00000011
        /*0b98*/ 	.word	0x00038820
        /*0b9c*/ 	.short	0x010a
        /*0b9e*/ 	.byte	0x3f
	.zero		1


	//   ....[55]....
        /*0ba0*/ 	.word	0x00017190
        /*0ba4*/ 	.word	0x00000016
        /*0ba8*/ 	.word	0x00038860
        /*0bac*/ 	.short	0x010a
        /*0bae*/ 	.byte	0x3f
	.zero		1


	//   ....[56]....
        /*0bb0*/ 	.word	0x00017a90
        /*0bb4*/ 	.word	0x00000016
        /*0bb8*/ 	.word	0x00038850
        /*0bbc*/ 	.short	0x0107
        /*0bbe*/ 	.byte	0x3f
	.zero		1


	//   ....[57]....
        /*0bc0*/ 	.word	0x00017b60
        /*0bc4*/ 	.word	0x00000016
        /*0bc8*/ 	.word	0x00038850
        /*0bcc*/ 	.short	0x0101
        /*0bce*/ 	.byte	0x3f
	.zero		1


	//   ....[58]....
        /*0bd0*/ 	.word	0x00017f00
        /*0bd4*/ 	.word	0x00000006
        /*0bd8*/ 	.word	0x00038840
        /*0bdc*/ 	.short	0x010a
        /*0bde*/ 	.byte	0x3f
	.zero		1


	//   ....[59]....
        /*0be0*/ 	.word	0x00018220
        /*0be4*/ 	.word	0x00000006
        /*0be8*/ 	.word	0x00038830
        /*0bec*/ 	.short	0x0107
        /*0bee*/ 	.byte	0x3f
	.zero		1


	//   ....[60]....
        /*0bf0*/ 	.word	0x000182e0
        /*0bf4*/ 	.word	0x00000006
        /*0bf8*/ 	.word	0x00038830
        /*0bfc*/ 	.short	0x0101
        /*0bfe*/ 	.byte	0x3f
	.zero		1


	//   ....[61]....
        /*0c00*/ 	.word	0x00018310
        /*0c04*/ 	.word	0x00000006
        /*0c08*/ 	.word	0x00038860
        /*0c0c*/ 	.short	0x010a
        /*0c0e*/ 	.byte	0x3f
	.zero		1


	//   ....[62]....
        /*0c10*/ 	.word	0x000189c0
        /*0c14*/ 	.word	0x00000006
        /*0c18*/ 	.word	0x00038850
        /*0c1c*/ 	.short	0x0107
        /*0c1e*/ 	.byte	0x3f
	.zero		1


	//   ....[63]....
        /*0c20*/ 	.word	0x00018a80
        /*0c24*/ 	.word	0x00000006
        /*0c28*/ 	.word	0x00038850
        /*0c2c*/ 	.short	0x0101
        /*0c2e*/ 	.byte	0x3f
	.zero		1


	//   ....[64]....
        /*0c30*/ 	.word	0x00019d10
        /*0c34*/ 	.word	0x00000005
        /*0c38*/ 	.word	0x00038820
        /*0c3c*/ 	.short	0x010a
        /*0c3e*/ 	.byte	0x3f
	.zero		1


	//   ....[65]....
        /*0c40*/ 	.word	0x00019e90
        /*0c44*/ 	.word	0x00000003
        /*0c48*/ 	.word	0x00038840
        /*0c4c*/ 	.short	0x010a
        /*0c4e*/ 	.byte	0x3f
	.zero		1


	//   ....[66]....
        /*0c50*/ 	.word	0x00019f30
        /*0c54*/ 	.word	0x00000005
        /*0c58*/ 	.word	0x00038840
        /*0c5c*/ 	.short	0x010a
        /*0c5e*/ 	.byte	0x3f
	.zero		1


	//   ....[67]....
        /*0c60*/ 	.word	0x00019f70
        /*0c64*/ 	.word	0x00000003
        /*0c68*/ 	.word	0x00038860
        /*0c6c*/ 	.short	0x010a
        /*0c6e*/ 	.byte	0x3f
	.zero		1


	//   ....[68]....
        /*0c70*/ 	.word	0x00019fb0
        /*0c74*/ 	.word	0x00000005
        /*0c78*/ 	.word	0x00038860
        /*0c7c*/ 	.short	0x010a
        /*0c7e*/ 	.byte	0x3f
	.zero		1


	//   ....[69]....
        /*0c80*/ 	.word	0x0001a010
        /*0c84*/ 	.word	0x00000011
        /*0c88*/ 	.word	0x00038800
        /*0c8c*/ 	.short	0x010a
        /*0c8e*/ 	.byte	0x3f
	.zero		1


	//   ....[70]....
        /*0c90*/ 	.word	0x0001a060
        /*0c94*/ 	.word	0x00000009
        /*0c98*/ 	.word	0x00038830
        /*0c9c*/ 	.short	0x010a
        /*0c9e*/ 	.byte	0x3f
	.zero		1


	//   ....[71]....
        /*0ca0*/ 	.word	0x0001a0b0
        /*0ca4*/ 	.word	0x00000011
        /*0ca8*/ 	.word	0x00038810
        /*0cac*/ 	.short	0x010a
        /*0cae*/ 	.byte	0x3f
	.zero		1


	//   ....[72]....
        /*0cb0*/ 	.word	0x0001a100
        /*0cb4*/ 	.word	0x00000009
        /*0cb8*/ 	.word	0x00038850
        /*0cbc*/ 	.short	0x010a
        /*0cbe*/ 	.byte	0x3f
	.zero		1


	//   ....[73]....
        /*0cc0*/ 	.word	0x0001a150
        /*0cc4*/ 	.word	0x00000009
        /*0cc8*/ 	.word	0x00038830
        /*0ccc*/ 	.short	0x010a
        /*0cce*/ 	.byte	0x3f
	.zero		1


	//   ....[74]....
        /*0cd0*/ 	.word	0x0001a1a0
        /*0cd4*/ 	.word	0x00000009
        /*0cd8*/ 	.word	0x00038850
        /*0cdc*/ 	.short	0x010a
        /*0cde*/ 	.byte	0x3f
	.zero		1


	//   ....[75]....
        /*0ce0*/ 	.word	0x0001a1f0
        /*0ce4*/ 	.word	0x00000009
        /*0ce8*/ 	.word	0x00038830
        /*0cec*/ 	.short	0x010a
        /*0cee*/ 	.byte	0x3f
	.zero		1


	//   ....[76]....
        /*0cf0*/ 	.word	0x0001a240
        /*0cf4*/ 	.word	0x00000009
        /*0cf8*/ 	.word	0x00038850
        /*0cfc*/ 	.short	0x010a
        /*0cfe*/ 	.byte	0x3f
	.zero		1


	//   ....[77]....
        /*0d00*/ 	.word	0x0001a360
        /*0d04*/ 	.word	0x00000016
        /*0d08*/ 	.word	0x00038840
        /*0d0c*/ 	.short	0x010a
        /*0d0e*/ 	.byte	0x3f
	.zero		1


	//   ....[78]....
        /*0d10*/ 	.word	0x0001b950
        /*0d14*/ 	.word	0x00000011
        /*0d18*/ 	.word	0x00038820
        /*0d1c*/ 	.short	0x010a
        /*0d1e*/ 	.byte	0x3f
	.zero		1


	//   ....[79]....
        /*0d20*/ 	.word	0x0001b9a0
        /*0d24*/ 	.word	0x00000016
        /*0d28*/ 	.word	0x00038860
        /*0d2c*/ 	.short	0x010a
        /*0d2e*/ 	.byte	0x3f
	.zero		1


	//   ....[80]....
        /*0d30*/ 	.word	0x0001c290
        /*0d34*/ 	.word	0x00000006
        /*0d38*/ 	.word	0x00038840
        /*0d3c*/ 	.short	0x010a
        /*0d3e*/ 	.byte	0x3f
	.zero		1


	//   ....[81]....
        /*0d40*/ 	.word	0x0001c750
        /*0d44*/ 	.word	0x00000006
        /*0d48*/ 	.word	0x00038860
        /*0d4c*/ 	.short	0x010a
        /*0d4e*/ 	.byte	0x3f
	.zero		1


	//   ....[82]....
        /*0d50*/ 	.word	0x0001d8e0
        /*0d54*/ 	.word	0x00000005
        /*0d58*/ 	.word	0x00038820
        /*0d5c*/ 	.short	0x010a
        /*0d5e*/ 	.byte	0x3f
	.zero		1


	//   ....[83]....
        /*0d60*/ 	.word	0x0001da80
        /*0d64*/ 	.word	0x00000003
        /*0d68*/ 	.word	0x00038840
        /*0d6c*/ 	.short	0x010a
        /*0d6e*/ 	.byte	0x3f
	.zero		1


	//   ....[84]....
        /*0d70*/ 	.word	0x0001dad0
        /*0d74*/ 	.word	0x00000005
        /*0d78*/ 	.word	0x00038840
        /*0d7c*/ 	.short	0x010a
        /*0d7e*/ 	.byte	0x3f
	.zero		1


	//   ....[85]....
        /*0d80*/ 	.word	0x0001db20
        /*0d84*/ 	.word	0x00000003
        /*0d88*/ 	.word	0x00038860
        /*0d8c*/ 	.short	0x010a
        /*0d8e*/ 	.byte	0x3f
	.zero		1


	//----- nvinfo : EIATTR_NUM_MBARRIERS
	.align		4
.L_1058:
        /*0d90*/ 	.byte	0x03, 0x38
        /*0d92*/ 	.short	0x0017


	//----- nvinfo : EIATTR_EXIT_INSTR_OFFSETS
	.align		4
        /*0d94*/ 	.byte	0x04, 0x1c
        /*0d96*/ 	.short	(.L_1060 - .L_1059)


	//   ....[0]....
.L_1059:
        /*0d98*/ 	.word	0x00000990


	//   ....[1]....
        /*0d9c*/ 	.word	0x00012e30


	//   ....[2]....
        /*0da0*/ 	.word	0x0001a000


	//----- nvinfo : EIATTR_MAX_THREADS
	.align		4
.L_1060:
        /*0da4*/ 	.byte	0x04, 0x05
        /*0da6*/ 	.short	(.L_1062 - .L_1061)
.L_1061:
        /*0da8*/ 	.word	0x00000180
        /*0dac*/ 	.word	0x00000001
        /*0db0*/ 	.word	0x00000001


	//----- nvinfo : EIATTR_CRS_STACK_SIZE
	.align		4
.L_1062:
        /*0db4*/ 	.byte	0x04, 0x1e
        /*0db6*/ 	.short	(.L_1064 - .L_1063)
.L_1063:
        /*0db8*/ 	.word	0x00000000


	//----- nvinfo : EIATTR_CBANK_PARAM_SIZE
	.align		4
.L_1064:
        /*0dbc*/ 	.byte	0x03, 0x19
        /*0dbe*/ 	.short	0x0bf0


	//----- nvinfo : EIATTR_PARAM_CBANK
	.align		4
        /*0dc0*/ 	.byte	0x04, 0x0a
        /*0dc2*/ 	.short	(.L_1066 - .L_1065)
	.align		4
.L_1065:
        /*0dc4*/ 	.word	index@(.nv.constant0._ZN7cutlass13device_kernelIN5flash11enable_sm90INS1_16FlashAttnFwdSm90INS1_25CollectiveMainloopFwdSm90ILi2EN4cute5tupleIJNS5_1CILi1EEES8_S8_EEENS6_IJNS7_ILi64EEESA_SA_EEELi512ENS_10bfloat16_tEfNS_4arch4Sm90ELb1ELb0ELb1ELb1ELb1ELb0ELb1ELb0ELb0ELb1ELb1ELb0EEENS1_21CollectiveEpilogueFwdINS6_IJSA_NS7_ILi512EEESA_EEES9_SC_SE_Li256ELb1ELb1ELb1ELb0EEENS1_36VarlenDynamicPersistentTileSchedulerILi64ELi64ELi256ELi128ELb1ELb1ELb1ELb1ELb1ELb1EEEEEEEEEvNT_6ParamsE)
        /*0dc8*/ 	.short	0x0210
        /*0dca*/ 	.short	0x0bf0


	//----- nvinfo : EIATTR_SW_WAR
	.align		4
.L_1066:
        /*0dcc*/ 	.byte	0x04, 0x36
        /*0dce*/ 	.short	(.L_1068 - .L_1067)
.L_1067:
        /*0dd0*/ 	.word	0x00000008
.L_1068:


//--------------------- .nv.info._ZN7cutlass13device_kernelIN5flash11enable_sm90INS1_16FlashAttnFwdSm90INS1_25CollectiveMainloopFwdSm90ILi2EN4cute5tupleIJNS5_1CILi1EEES8_S8_EEENS6_IJNS7_ILi64EEESA_SA_EEELi512ENS_10bfloat16_tEfNS_4arch4Sm90ELb1ELb0ELb1ELb1ELb1ELb1ELb1ELb0ELb0ELb1ELb1ELb0EEENS1_21CollectiveEpilogueFwdINS6_IJSA_NS7_ILi512EEESA_EEES9_SC_SE_Li256ELb1ELb1ELb1ELb0EEENS1_36VarlenDynamicPersistentTileSchedulerILi64ELi64ELi256ELi128ELb1ELb1ELb1ELb1ELb1ELb1EEEEEEEEEvNT_6ParamsE --------------------------
	.section	.nv.info._ZN7cutlass13device_kernelIN5flash11enable_sm90INS1_16FlashAttnFwdSm90INS1_25CollectiveMainloopFwdSm90ILi2EN4cute5tupleIJNS5_1CILi1EEES8_S8_EEENS6_IJNS7_ILi64EEESA_SA_EEELi512ENS_10bfloat16_tEfNS_4arch4Sm90ELb1ELb0ELb1ELb1ELb1ELb1ELb1ELb0ELb0ELb1ELb1ELb0EEENS1_21CollectiveEpilogueFwdINS6_IJSA_NS7_ILi512EEESA_EEES9_SC_SE_Li256ELb1ELb1ELb1ELb0EEENS1_36VarlenDynamicPersistentTileSchedulerILi64ELi64ELi256ELi128ELb1ELb1ELb1ELb1ELb1ELb1EEEEEEEEEvNT_6ParamsE,"",@"SHT_CUDA_INFO"
	.sectionflags	@""
	.align	4


	//----- nvinfo : EIATTR_CUDA_API_VERSION
	.align		4
        /*0000*/ 	.byte	0x04, 0x37
        /*0002*/ 	.short	(.L_1070 - .L_1069)
.L_1069:
        /*0004*/ 	.word	0x00000082


	//----- nvinfo : EIATTR_KPARAM_INFO
	.align		4
.L_1070:
        /*0008*/ 	.byte	0x04, 0x17
        /*000a*/ 	.short	(.L_1072 - .L_1071)
.L_1071:
        /*000c*/ 	.word	0x00000000
        /*0010*/ 	.short	0x0000
        /*0012*/ 	.short	0x0070
        /*0014*/ 	.byte	0x00, 0xf0, 0x01, 0x2e


	//----- nvinfo : EIATTR_SPARSE_MMA_MASK
	.align		4
.L_1072:
        /*0018*/ 	.byte	0x03, 0x50
        /*001a*/ 	.short	0x0000


	//----- nvinfo : EIATTR_MAXREG_COUNT
	.align		4
        /*001c*/ 	.byte	0x03, 0x1b
        /*001e*/ 	.short	0x00a8


	//----- nvinfo : EIATTR_NUM_BARRIERS
	.align		4
        /*0020*/ 	.byte	0x02, 0x4c
        /*0022*/ 	.byte	0x10
	.zero		1


	//----- nvinfo : EIATTR_EXTERNS
	.align		4
        /*0024*/ 	.byte	0x04, 0x0f
        /*0026*/ 	.short	(.L_1074 - .L_1073)


	//   ....[0]....
	.align		4
.L_1073:
        /*0028*/ 	.word	index@(__assertfail)


	//----- nvinfo : EIATTR_ANNOTATIONS
	.align		4
.L_1074:
        /*002c*/ 	.byte	0x04, 0x55
        /*002e*/ 	.short	(.L_1076 - .L_1075)


	//   ....[0]....
.L_1075:
        /* <DEDUP_REMOVED lines=82> */


	//----- nvinfo : EIATTR_MERCURY_ISA_VERSION
	.align		4
.L_1076:
        /*0540*/ 	.byte	0x03, 0x5f
        /*0542*/ 	.short	0x0101


	//----- nvinfo : EIATTR_UNUSED_LOAD_BYTE_OFFSET
	.align		4
        /*0544*/ 	.byte	0x04, 0x44
        /*0546*/ 	.short	(.L_1078 - .L_1077)


	//   ....[0]....
.L_1077:
        /*0548*/ 	.word	0x00000a50
        /*054c*/ 	.word	0x0000fff0


	//   ....[1]....
        /*0550*/ 	.word	0x00016150
        /*0554*/ 	.word	0x0000fff0


	//----- nvinfo : EIATTR_INT_WARP_WIDE_INSTR_OFFSETS
	.align		4
.L_1078:
        /*0558*/ 	.byte	0x04, 0x31
        /*055a*/ 	.short	(.L_1080 - .L_1079)


	//   ....[0]....
.L_1079:
        /*055c*/ 	.word	0x00000130


	//   ....[1]....
        /*0560*/ 	.word	0x00000170


	//   ....[2]....
        /*0564*/ 	.word	0x000001e0


	//   ....[3]....
        /*0568*/ 	.word	0x00000250


	//   ....[4]....
        /*056c*/ 	.word	0x0001e8c0


	//   ....[5]....
        /*0570*/ 	.word	0x0001e950


	//   ....[6]....
        /*0574*/ 	.word	0x00022dc0


	//   ....[7]....
        /*0578*/ 	.word	0x00022e50


	//----- nvinfo : EIATTR_COOP_GROUP_MASK_REGIDS
	.align		4
.L_1080:
        /*057c*/ 	.byte	0x04, 0x29
        /*057e*/ 	.short	(.L_1082 - .L_1081)


	//   ....[0]....
.L_1081:
        /*0580*/ 	.word	0xffffffff


	//   ....[1]....
        /*0584*/ 	.word	0xffffffff


	//   ....[2]....
        /*0588*/ 	.word	0xffffffff


	//   ....[3]....
        /*058c*/ 	.word	0xffffffff


	//   ....[4]....
        /*0590*/ 	.word	0xffffffff


	//   ....[5]....
        /*0594*/ 	.word	0xffffffff


	//   ....[6]....
        /*0598*/ 	.word	0xffffffff


	//   ....[7]....
        /*059c*/ 	.word	0xffffffff


	//   ....[8]....
        /*05a0*/ 	.word	0xffffffff


	//   ....[9]....
        /*05a4*/ 	.word	0xffffffff


	//   ....[10]....
        /*05a8*/ 	.word	0xffffffff


	//   ....[11]....
        /*05ac*/ 	.word	0xffffffff


	//   ....[12]....
        /*05b0*/ 	.word	0xffffffff


	//   ....[13]....
        /*05b4*/ 	.word	0xffffffff


	//   ....[14]....
        /*05b8*/ 	.word	0xffffffff


	//   ....[15]....
        /*05bc*/ 	.word	0xffffffff


	//   ....[16]....
        /*05c0*/ 	.word	0xffffffff


	//   ....[17]....
        /*05c4*/ 	.word	0xffffffff


	//   ....[18]....
        /*05c8*/ 	.word	0xffffffff


	//   ....[19]....
        /*05cc*/ 	.word	0xffffffff


	//   ....[20]....
        /*05d0*/ 	.word	0xffffffff


	//   ....[21]....
        /*05d4*/ 	.word	0xffffffff


	//   ....[22]....
        /*05d8*/ 	.word	0xffffffff


	//   ....[23]....
        /*05dc*/ 	.word	0xffffffff


	//   ....[24]....
        /*05e0*/ 	.word	0xffffffff


	//   ....[25]....
        /*05e4*/ 	.word	0xffffffff


	//   ....[26]....
        /*05e8*/ 	.word	0xffffffff


	//   ....[27]....
        /*05ec*/ 	.word	0xffffffff


	//   ....[28]....
        /*05f0*/ 	.word	0xffffffff


	//   ....[29]....
        /*05f4*/ 	.word	0xffffffff


	//   ....[30]....
        /*05f8*/ 	.word	0xffffffff


	//   ....[31]....
        /*05fc*/ 	.word	0xffffffff


	//   ....[32]....
        /*0600*/ 	.word	0xffffffff


	//   ....[33]....
        /*0604*/ 	.word	0xffffffff


	//   ....[34]....
        /*0608*/ 	.word	0xffffffff


	//   ....[35]....
        /*060c*/ 	.word	0xffffffff


	//   ....[36]....
        /*0610*/ 	.word	0xffffffff


	//   ....[37]....
        /*0614*/ 	.word	0xffffffff


	//   ....[38]....
        /*0618*/ 	.word	0xffffffff


	//   ....[39]....
        /*061c*/ 	.word	0xffffffff


	//   ....[40]....
        /*0620*/ 	.word	0xffffffff


	//   ....[41]....
        /*0624*/ 	.word	0xffffffff


	//   ....[42]....
        /*0628*/ 	.word	0xffffffff


	//   ....[43]....
        /*062c*/ 	.word	0xffffffff


	//   ....[44]....
        /*0630*/ 	.word	0xffffffff


	//   ....[45]....
        /*0634*/ 	.word	0xffffffff


	//   ....[46]....
        /*0638*/ 	.word	0xffffffff


	//   ....[47]....
        /*063c*/ 	.word	0xffffffff


	//   ....[48]....
        /*0640*/ 	.word	0xffffffff


	//   ....[49]....
        /*0644*/ 	.word	0xffffffff


	//   ....[50]....
        /*0648*/ 	.word	0xffffffff


	//   ....[51]....
        /*064c*/ 	.word	0xffffffff


	//   ....[52]....
        /*0650*/ 	.word	0xffffffff


	//   ....[53]....
        /*0654*/ 	.word	0xffffffff


	//   ....[54]....
        /*0658*/ 	.word	0xffffffff


	//   ....[55]....
        /*065c*/ 	.word	0xffffffff


	//   ....[56]....
        /*0660*/ 	.word	0xffffffff


	//   ....[57]....
        /*0664*/ 	.word	0xffffffff


	//   ....[58]....
        /*0668*/ 	.word	0xffffffff


	//   ....[59]....
        /*066c*/ 	.word	0xffffffff


	//   ....[60]....
        /*0670*/ 	.word	0xffffffff


	//   ....[61]....
        /*0674*/ 	.word	0xffffffff


	//   ....[62]....
        /*0678*/ 	.word	0xffffffff


	//   ....[63]....
        /*067c*/ 	.word	0xffffffff


	//   ....[64]....
        /*0680*/ 	.word	0xffffffff


	//   ....[65]....
        /*0684*/ 	.word	0xffffffff


	//   ....[66]....
        /*0688*/ 	.word	0xffffffff


	//   ....[67]....
        /*068c*/ 	.word	0xffffffff


	//   ....[68]....
        /*0690*/ 	.word	0xffffffff


	//   ....[69]....
        /*0694*/ 	.word	0xffffffff


	//   ....[70]....
        /*0698*/ 	.word	0xffffffff


	//   ....[71]....
        /*069c*/ 	.word	0xffffffff


	//   ....[72]....
        /*06a0*/ 	.word	0xffffffff


	//   ....[73]....
        /*06a4*/ 	.word	0xffffffff


	//   ....[74]....
        /*06a8*/ 	.word	0xffffffff


	//   ....[75]....
        /*06ac*/ 	.word	0xffffffff


	//   ....[76]....
        /*06b0*/ 	.word	0xffffffff


	//   ....[77]....
        /*06b4*/ 	.word	0xffffffff


	//   ....[78]....
        /*06b8*/ 	.word	0xffffffff


	//   ....[79]....
        /*06bc*/ 	.word	0xffffffff


	//   ....[80]....
        /*06c0*/ 	.word	0xffffffff


	//   ....[81]....
        /*06c4*/ 	.word	0xffffffff


	//   ....[82]....
        /*06c8*/ 	.word	0xffffffff


	//   ....[83]....
        /*06cc*/ 	.word	0xffffffff


	//   ....[84]....
        /*06d0*/ 	.word	0xffffffff


	//   ....[85]....
        /*06d4*/ 	.word	0xffffffff


	//   ....[86]....
        /*06d8*/ 	.word	0xffffffff


	//   ....[87]....
        /*06dc*/ 	.word	0xffffffff


	//   ....[88]....
        /*06e0*/ 	.word	0xffffffff


	//   ....[89]....
        /*06e4*/ 	.word	0xffffffff


	//   ....[90]....
        /*06e8*/ 	.word	0xffffffff


	//   ....[91]....
        /*06ec*/ 	.word	0xffffffff


	//   ....[92]....
        /*06f0*/ 	.word	0xffffffff


	//   ....[93]....
        /*06f4*/ 	.word	0xffffffff


	//   ....[94]....
        /*06f8*/ 	.word	0xffffffff


	//   ....[95]....
        /*06fc*/ 	.word	0xffffffff


	//   ....[96]....
        /*0700*/ 	.word	0xffffffff


	//   ....[97]....
        /*0704*/ 	.word	0xffffffff


	//   ....[98]....
        /*0708*/ 	.word	0xffffffff


	//   ....[99]....
        /*070c*/ 	.word	0xffffffff


	//   ....[100]....
        /*0710*/ 	.word	0xffffffff


	//   ....[101]....
        /*0714*/ 	.word	0xffffffff


	//   ....[102]....
        /*0718*/ 	.word	0xffffffff


	//   ....[103]....
        /*071c*/ 	.word	0xffffffff


	//   ....[104]....
        /*0720*/ 	.word	0xffffffff


	//   ....[105]....
        /*0724*/ 	.word	0xffffffff


	//   ....[106]....
        /*0728*/ 	.word	0xffffffff


	//   ....[107]....
        /*072c*/ 	.word	0xffffffff


	//   ....[108]....
        /*0730*/ 	.word	0xffffffff


	//   ....[109]....
        /*0734*/ 	.word	0xffffffff


	//   ....[110]....
        /*0738*/ 	.word	0xffffffff


	//   ....[111]....
        /*073c*/ 	.word	0xffffffff


	//   ....[112]....
        /*0740*/ 	.word	0xffffffff


	//   ....[113]....
        /*0744*/ 	.word	0xffffffff


	//   ....[114]....
        /*0748*/ 	.word	0xffffffff


	//   ....[115]....
        /*074c*/ 	.word	0xffffffff


	//   ....[116]....
        /*0750*/ 	.word	0xffffffff


	//   ....[117]....
        /*0754*/ 	.word	0xffffffff


	//   ....[118]....
        /*0758*/ 	.word	0xffffffff


	//   ....[119]....
        /*075c*/ 	.word	0xffffffff


	//   ....[120]....
        /*0760*/ 	.word	0xffffffff


	//   ....[121]....
        /*0764*/ 	.word	0xffffffff


	//   ....[122]....
        /*0768*/ 	.word	0xffffffff


	//   ....[123]....
        /*076c*/ 	.word	0xffffffff


	//   ....[124]....
        /*0770*/ 	.word	0xffffffff


	//   ....[125]....
        /*0774*/ 	.word	0xffffffff


	//   ....[126]....
        /*0778*/ 	.word	0xffffffff


	//   ....[127]....
        /*077c*/ 	.word	0xffffffff


	//   ....[128]....
        /*0780*/ 	.word	0xffffffff


	//   ....[129]....
        /*0784*/ 	.word	0xffffffff


	//   ....[130]....
        /*0788*/ 	.word	0xffffffff


	//   ....[131]....
        /*078c*/ 	.word	0xffffffff


	//   ....[132]....
        /*0790*/ 	.word	0xffffffff


	//   ....[133]....
        /*0794*/ 	.word	0xffffffff


	//   ....[134]....
        /*0798*/ 	.word	0xffffffff


	//   ....[135]....
        /*079c*/ 	.word	0xffffffff


	//   ....[136]....
        /*07a0*/ 	.word	0xffffffff


	//   ....[137]....
        /*07a4*/ 	.word	0xffffffff


	//   ....[138]....
        /*07a8*/ 	.word	0xffffffff


	//   ....[139]....
        /*07ac*/ 	.word	0xffffffff


	//   ....[140]....
        /*07b0*/ 	.word	0xffffffff


	//   ....[141]....
        /*07b4*/ 	.word	0xffffffff


	//   ....[142]....
        /*07b8*/ 	.word	0xffffffff


	//   ....[143]....
        /*07bc*/ 	.word	0xffffffff


	//   ....[144]....
        /*07c0*/ 	.word	0xffffffff


	//   ....[145]....
        /*07c4*/ 	.word	0xffffffff


	//   ....[146]....
        /*07c8*/ 	.word	0xffffffff


	//   ....[147]....
        /*07cc*/ 	.word	0xffffffff


	//   ....[148]....
        /*07d0*/ 	.word	0xffffffff


	//   ....[149]....
        /*07d4*/ 	.word	0xffffffff


	//   ....[150]....
        /*07d8*/ 	.word	0xffffffff


	//   ....[151]....
        /*07dc*/ 	.word	0xffffffff


	//   ....[152]....
        /*07e0*/ 	.word	0xffffffff


	//   ....[153]....
        /*07e4*/ 	.word	0xffffffff


	//   ....[154]....
        /*07e8*/ 	.word	0xffffffff


	//   ....[155]....
        /*07ec*/ 	.word	0xffffffff


	//   ....[156]....
        /*07f0*/ 	.word	0xffffffff


	//   ....[157]....
        /*07f4*/ 	.word	0xffffffff


	//   ....[158]....
        /*07f8*/ 	.word	0xffffffff


	//   ....[159]....
        /*07fc*/ 	.word	0xffffffff


	//   ....[160]....
        /*0800*/ 	.word	0xffffffff


	//   ....[161]....
        /*0804*/ 	.word	0x0500000f


	//   ....[162]....
        /*0808*/ 	.word	0x0500000f


	//   ....[163]....
        /*080c*/ 	.word	0x0500000f


	//   ....[164]....
        /*0810*/ 	.word	0x0500000f


	//   ....[165]....
        /*0814*/ 	.word	0x0500000f


	//   ....[166]....
        /*0818*/ 	.word	0x0500000f


	//   ....[167]....
        /*081c*/ 	.word	0x0500000f


	//   ....[168]....
        /*0820*/ 	.word	0x0500000f


	//   ....[169]....
        /*0824*/ 	.word	0x0500000f


	//   ....[170]....
        /*0828*/ 	.word	0x0500000f


	//   ....[171]....
        /*082c*/ 	.word	0x0500000f


	//   ....[172]....
        /*0830*/ 	.word	0x0500000f


	//   ....[173]....
        /*0834*/ 	.word	0x0500000f


	//   ....[174]....
        /*0838*/ 	.word	0x0500000f


	//   ....[175]....
        /*083c*/ 	.word	0x0500000f


	//   ....[176]....
        /*0840*/ 	.word	0x0500000f


	//   ....[177]....
        /*0844*/ 	.word	0x0500000f


	//   ....[178]....
        /*0848*/ 	.word	0x0500000f


	//   ....[179]....
        /*084c*/ 	.word	0x0500000f


	//   ....[180]....
        /*0850*/ 	.word	0x0500000f


	//   ....[181]....
        /*0854*/ 	.word	0x0500000f


	//   ....[182]....
        /*0858*/ 	.word	0x0500000f


	//   ....[183]....
        /*085c*/ 	.word	0x0500000f


	//   ....[184]....
        /*0860*/ 	.word	0x0500000f


	//   ....[185]....
        /*0864*/ 	.word	0x0500000f


	//   ....[186]....
        /*0868*/ 	.word	0x0500000f


	//   ....[187]....
        /*086c*/ 	.word	0x0500000f


	//   ....[188]....
        /*0870*/ 	.word	0x0500000f


	//   ....[189]....
        /*0874*/ 	.word	0x0500000f


	//   ....[190]....
        /*0878*/ 	.word	0x0500000f


	//   ....[191]....
        /*087c*/ 	.word	0x0500000f


	//   ....[192]....
        /*0880*/ 	.word	0x0500000f


	//   ....[193]....
        /*0884*/ 	.word	0x0500000f


	//   ....[194]....
        /*0888*/ 	.word	0x0500000f


	//   ....[195]....
        /*088c*/ 	.word	0x0500000f


	//   ....[196]....
        /*0890*/ 	.word	0x0500000f


	//   ....[197]....
        /*0894*/ 	.word	0x0500000f


	//   ....[198]....
        /*0898*/ 	.word	0x0500000f


	//   ....[199]....
        /*089c*/ 	.word	0x0500000f


	//   ....[200]....
        /*08a0*/ 	.word	0x0500000f


	//   ....[201]....
        /*08a4*/ 	.word	0x0500000f


	//   ....[202]....
        /*08a8*/ 	.word	0x0500000f


	//   ....[203]....
        /*08ac*/ 	.word	0x0500000f


	//   ....[204]....
        /*08b0*/ 	.word	0x0500000f


	//   ....[205]....
        /*08b4*/ 	.word	0x0500000f


	//   ....[206]....
        /*08b8*/ 	.word	0x0500000f


	//   ....[207]....
        /*08bc*/ 	.word	0x0500000f


	//   ....[208]....
        /*08c0*/ 	.word	0x0500000f


	//   ....[209]....
        /*08c4*/ 	.word	0x0500000f


	//   ....[210]....
        /*08c8*/ 	.word	0x0500000f


	//   ....[211]....
        /*08cc*/ 	.word	0x0500000f


	//   ....[212]....
        /*08d0*/ 	.word	0x0500000f


	//   ....[213]....
        /*08d4*/ 	.word	0x0500000f


	//   ....[214]....
        /*08d8*/ 	.word	0x0500000f


	//   ....[215]....
        /*08dc*/ 	.word	0x0500000f


	//   ....[216]....
        /*08e0*/ 	.word	0x0500000f


	//   ....[217]....
        /*08e4*/ 	.word	0x0500000f


	//   ....[218]....
        /*08e8*/ 	.word	0x0500000f


	//   ....[219]....
        /*08ec*/ 	.word	0x0500000f


	//   ....[220]....
        /*08f0*/ 	.word	0x0500000f


	//   ....[221]....
        /*08f4*/ 	.word	0x0500000f


	//   ....[222]....
        /*08f8*/ 	.word	0x0500000f


	//   ....[223]....
        /*08fc*/ 	.word	0x0500000f


	//   ....[224]....
        /*0900*/ 	.word	0x0500000f


	//   ....[225]....
        /*0904*/ 	.word	0x0500000f


	//   ....[226]....
        /*0908*/ 	.word	0x0500000f


	//   ....[227]....
        /*090c*/ 	.word	0x0500000f


	//   ....[228]....
        /*0910*/ 	.word	0x0500000f


	//   ....[229]....
        /*0914*/ 	.word	0x0500000f


	//   ....[230]....
        /*0918*/ 	.word	0x0500000f


	//   ....[231]....
        /*091c*/ 	.word	0x0500000f


	//   ....[232]....
        /*0920*/ 	.word	0x0500000f


	//   ....[233]....
        /*0924*/ 	.word	0x0500000f


	//   ....[234]....
        /*0928*/ 	.word	0x0500000f


	//   ....[235]....
        /*092c*/ 	.word	0x0500000f


	//   ....[236]....
        /*0930*/ 	.word	0x0500000f


	//   ....[237]....
        /*0934*/ 	.word	0x0500000f


	//   ....[238]....
        /*0938*/ 	.word	0x0500000f


	//   ....[239]....
        /*093c*/ 	.word	0x0500000f


	//   ....[240]....
        /*0940*/ 	.word	0x0500000f


	//   ....[241]....
        /*0944*/ 	.word	0x0500000f


	//   ....[242]....
        /*0948*/ 	.word	0x0500000f


	//   ....[243]....
        /*094c*/ 	.word	0x0500000f


	//   ....[244]....
        /*0950*/ 	.word	0x0500000f


	//   ....[245]....
        /*0954*/ 	.word	0x0500000f


	//   ....[246]....
        /*0958*/ 	.word	0x0500000f


	//   ....[247]....
        /*095c*/ 	.word	0x0500000f


	//   ....[248]....
        /*0960*/ 	.word	0x0500000f


	//   ....[249]....
        /*0964*/ 	.word	0x0500000f


	//   ....[250]....
        /*0968*/ 	.word	0x0500000f


	//   ....[251]....
        /*096c*/ 	.word	0x0500000f


	//----- nvinfo : EIATTR_COOP_GROUP_INSTR_OFFSETS
	.align		4
.L_1082:
        /*0970*/ 	.byte	0x04, 0x28
        /*0972*/ 	.short	(.L_1084 - .L_1083)


	//   ....[0]....
.L_1083:
        /*0974*/ 	.word	0x00000060


	//   ....[1]....
        /*0978*/ 	.word	0x00000140


	//   ....[2]....
        /*097c*/ 	.word	0x00000180


	//   ....[3]....
        /*0980*/ 	.word	0x00000390


	//   ....[4]....
        /*0984*/ 	.word	0x000004f0


	//   ....[5]....
        /*0988*/ 	.word	0x00000610


	//   ....[6]....
        /*098c*/ 	.word	0x00000770


	//   ....[7]....
        /*0990*/ 	.word	0x000032c0


	//   ....[8]....
        /*0994*/ 	.word	0x000032d0


	//   ....[9]....
        /*0998*/ 	.word	0x00003d70


	//   ....[10]....
        /*099c*/ 	.word	0x00003d80


	//   ....[11]....
        /*09a0*/ 	.word	0x00004770


	//   ....[12]....
        /*09a4*/ 	.word	0x00004780


	//   ....[13]....
        /*09a8*/ 	.word	0x00004b40


	//   ....[14]....
        /*09ac*/ 	.word	0x00004b50


	//   ....[15]....
        /*09b0*/ 	.word	0x00005be0


	//   ....[16]....
        /*09b4*/ 	.word	0x00007bc0


	//   ....[17]....
        /*09b8*/ 	.word	0x00008330


	//   ....[18]....
        /*09bc*/ 	.word	0x00008340


	//   ....[19]....
        /*09c0*/ 	.word	0x00008350


	//   ....[20]....
        /*09c4*/ 	.word	0x00008360


	//   ....[21]....
        /*09c8*/ 	.word	0x00008680


	//   ....[22]....
        /*09cc*/ 	.word	0x00008690


	//   ....[23]....
        /*09d0*/ 	.word	0x000086a0


	//   ....[24]....
        /*09d4*/ 	.word	0x000086b0


	//   ....[25]....
        /*09d8*/ 	.word	0x00009a20


	//   ....[26]....
        /*09dc*/ 	.word	0x00009a40


	//   ....[27]....
        /*09e0*/ 	.word	0x00009a50


	//   ....[28]....
        /*09e4*/ 	.word	0x00009a60


	//   ....[29]....
        /*09e8*/ 	.word	0x00009b40


	//   ....[30]....
        /*09ec*/ 	.word	0x00009b60


	//   ....[31]....
        /*09f0*/ 	.word	0x00009b70


	//   ....[32]....
        /*09f4*/ 	.word	0x00009b80


	//   ....[33]....
        /*09f8*/ 	.word	0x0000b4d0


	//   ....[34]....
        /*09fc*/ 	.word	0x0000ced0


	//   ....[35]....
        /*0a00*/ 	.word	0x0000d200


	//   ....[36]....
        /*0a04*/ 	.word	0x0000d2b0


	//   ....[37]....
        /*0a08*/ 	.word	0x0000d450


	//   ....[38]....
        /*0a0c*/ 	.word	0x0000d790


	//   ....[39]....
        /*0a10*/ 	.word	0x0000d7b0


	//   ....[40]....
        /*0a14*/ 	.word	0x0000e1b0


	//   ....[41]....
        /*0a18*/ 	.word	0x0000e8e0


	//   ....[42]....
        /*0a1c*/ 	.word	0x00010360


	//   ....[43]....
        /*0a20*/ 	.word	0x00010370


	//   ....[44]....
        /*0a24*/ 	.word	0x000108a0


	//   ....[45]....
        /*0a28*/ 	.word	0x000108c0


	//   ....[46]....
        /*0a2c*/ 	.word	0x00010d60


	//   ....[47]....
        /*0a30*/ 	.word	0x00010d80


	//   ....[48]....
        /*0a34*/ 	.word	0x00011e80


	//   ....[49]....
        /*0a38*/ 	.word	0x00012530


	//   ....[50]....
        /*0a3c*/ 	.word	0x00014080


	//   ....[51]....
        /*0a40*/ 	.word	0x000140e0


	//   ....[52]....
        /*0a44*/ 	.word	0x00014490


	//   ....[53]....
        /*0a48*/ 	.word	0x000144f0


	//   ....[54]....
        /*0a4c*/ 	.word	0x00015560


	//   ....[55]....
        /*0a50*/ 	.word	0x00015680


	//   ....[56]....
        /*0a54*/ 	.word	0x000156a0


	//   ....[57]....
        /*0a58*/ 	.word	0x00015810


	//   ....[58]....
        /*0a5c*/ 	.word	0x000159e0


	//   ....[59]....
        /*0a60*/ 	.word	0x00016e80


	//   ....[60]....
        /*0a64*/ 	.word	0x00017230


	//   ....[61]....
        /*0a68*/ 	.word	0x00017260


	//   ....[62]....
        /*0a6c*/ 	.word	0x00017270


	//   ....[63]....
        /*0a70*/ 	.word	0x00017280


	//   ....[64]....
        /*0a74*/ 	.word	0x00017fb0


	//   ....[65]....
        /*0a78*/ 	.word	0x00017fd0


	//   ....[66]....
        /*0a7c*/ 	.word	0x00018270


	//   ....[67]....
        /*0a80*/ 	.word	0x00018290


	//   ....[68]....
        /*0a84*/ 	.word	0x00018c50


	//   ....[69]....
        /*0a88*/ 	.word	0x00018c90


	//   ....[70]....
        /*0a8c*/ 	.word	0x00019630


	//   ....[71]....
        /*0a90*/ 	.word	0x00019650


	//   ....[72]....
        /*0a94*/ 	.word	0x0001ab30


	//   ....[73]....
        /*0a98*/ 	.word	0x0001ab60


	//   ....[74]....
        /*0a9c*/ 	.word	0x0001adc0


	//   ....[75]....
        /*0aa0*/ 	.word	0x0001ade0


	//   ....[76]....
        /*0aa4*/ 	.word	0x0001b090


	//   ....[77]....
        /*0aa8*/ 	.word	0x0001b280


	//   ....[78]....
        /*0aac*/ 	.word	0x0001b2b0


	//   ....[79]....
        /*0ab0*/ 	.word	0x0001b2e0


	//   ....[80]....
        /*0ab4*/ 	.word	0x0001b310


	//   ....[81]....
        /*0ab8*/ 	.word	0x0001b340


	//   ....[82]....
        /*0abc*/ 	.word	0x0001b370


	//   ....[83]....
        /*0ac0*/ 	.word	0x0001b500


	//   ....[84]....
        /*0ac4*/ 	.word	0x0001b530


	//   ....[85]....
        /*0ac8*/ 	.word	0x0001b560


	//   ....[86]....
        /*0acc*/ 	.word	0x0001b590


	//   ....[87]....
        /*0ad0*/ 	.word	0x0001b5c0


	//   ....[88]....
        /*0ad4*/ 	.word	0x0001b5f0


	//   ....[89]....
        /*0ad8*/ 	.word	0x0001b680


	//   ....[90]....
        /*0adc*/ 	.word	0x0001b6b0


	//   ....[91]....
        /*0ae0*/ 	.word	0x0001b6c0


	//   ....[92]....
        /*0ae4*/ 	.word	0x0001b700


	//   ....[93]....
        /*0ae8*/ 	.word	0x0001cbf0


	//   ....[94]....
        /*0aec*/ 	.word	0x0001f6f0


	//   ....[95]....
        /*0af0*/ 	.word	0x0001f710


	//   ....[96]....
        /*0af4*/ 	.word	0x0001f7a0


	//   ....[97]....
        /*0af8*/ 	.word	0x0001f7c0


	//   ....[98]....
        /*0afc*/ 	.word	0x0001f840


	//   ....[99]....
        /*0b00*/ 	.word	0x0001f860


	//   ....[100]....
        /*0b04*/ 	.word	0x0001f870


	//   ....[101]....
        /*0b08*/ 	.word	0x0001f880


	//   ....[102]....
        /*0b0c*/ 	.word	0x00020030


	//   ....[103]....
        /*0b10*/ 	.word	0x00020060


	//   ....[104]....
        /*0b14*/ 	.word	0x00020110


	//   ....[105]....
        /*0b18*/ 	.word	0x00020120


	//   ....[106]....
        /*0b1c*/ 	.word	0x00020130


	//   ....[107]....
        /*0b20*/ 	.word	0x00020140


	//   ....[108]....
        /*0b24*/ 	.word	0x000201c0


	//   ....[109]....
        /*0b28*/ 	.word	0x000201d0


	//   ....[110]....
        /*0b2c*/ 	.word	0x00020b20


	//   ....[111]....
        /*0b30*/ 	.word	0x00020bb0


	//   ....[112]....
        /*0b34*/ 	.word	0x00020c30


	//   ....[113]....
        /*0b38*/ 	.word	0x00020d80


	//   ....[114]....
        /*0b3c*/ 	.word	0x00020de0


	//   ....[115]....
        /*0b40*/ 	.word	0x00020e00


	//   ....[116]....
        /*0b44*/ 	.word	0x00020e10


	//   ....[117]....
        /*0b48*/ 	.word	0x000210a0


	//   ....[118]....
        /*0b4c*/ 	.word	0x000215e0


	//   ....[119]....
        /*0b50*/ 	.word	0x00021610


	//   ....[120]....
        /*0b54*/ 	.word	0x00021800


	//   ....[121]....
        /*0b58*/ 	.word	0x00021840


	//   ....[122]....
        /*0b5c*/ 	.word	0x00021850


	//   ....[123]....
        /*0b60*/ 	.word	0x00021860


	//   ....[124]....
        /*0b64*/ 	.word	0x000219b0


	//   ....[125]....
        /*0b68*/ 	.word	0x00021b00


	//   ....[126]....
        /*0b6c*/ 	.word	0x000222f0


	//   ....[127]....
        /*0b70*/ 	.word	0x00022310


	//   ....[128]....
        /*0b74*/ 	.word	0x00022360


	//   ....[129]....
        /*0b78*/ 	.word	0x00022370


	//   ....[130]....
        /*0b7c*/ 	.word	0x000223b0


	//   ....[131]....
        /*0b80*/ 	.word	0x000223c0


	//   ....[132]....
        /*0b84*/ 	.word	0x000223d0


	//   ....[133]....
        /*0b88*/ 	.word	0x00022410


	//   ....[134]....
        /*0b8c*/ 	.word	0x00022710


	//   ....[135]....
        /*0b90*/ 	.word	0x00022750


	//   ....[136]....
        /*0b94*/ 	.word	0x00022770


	//   ....[137]....
        /*0b98*/ 	.word	0x00022790


	//   ....[138]....
        /*0b9c*/ 	.word	0x000227c0


	//   ....[139]....
        /*0ba0*/ 	.word	0x000227e0


	//   ....[140]....
        /*0ba4*/ 	.word	0x000228e0


	//   ....[141]....
        /*0ba8*/ 	.word	0x00022a30


	//   ....[142]....
        /*0bac*/ 	.word	0x00023070


	//   ....[143]....
        /*0bb0*/ 	.word	0x000230a0


	//   ....[144]....
        /*0bb4*/ 	.word	0x00023100


	//   ....[145]....
        /*0bb8*/ 	.word	0x00023130


	//   ....[146]....
        /*0bbc*/ 	.word	0x00023160


	//   ....[147]....
        /*0bc0*/ 	.word	0x00023190


	//   ....[148]....
        /*0bc4*/ 	.word	0x000231c0


	//   ....[149]....
        /*0bc8*/ 	.word	0x000231f0


	//   ....[150]....
        /*0bcc*/ 	.word	0x00023390


	//   ....[151]....
        /*0bd0*/ 	.word	0x000233c0


	//   ....[152]....
        /*0bd4*/ 	.word	0x000233f0


	//   ....[153]....
        /*0bd8*/ 	.word	0x00023420


	//   ....[154]....
        /*0bdc*/ 	.word	0x00023450


	//   ....[155]....
        /*0be0*/ 	.word	0x00023480


	//   ....[156]....
        /*0be4*/ 	.word	0x00023540


	//   ....[157]....
        /*0be8*/ 	.word	0x00023560


	//   ....[158]....
        /*0bec*/ 	.word	0x00023580


	//   ....[159]....
        /*0bf0*/ 	.word	0x000235e0


	//   ....[160]....
        /*0bf4*/ 	.word	0x00024010


	//   ....[161]....
        /*0bf8*/ 	.word	0x00024330


	//   ....[162]....
        /*0bfc*/ 	.word	0x000243c0


	//   ....[163]....
        /*0c00*/ 	.word	0x000244b0


	//   ....[164]....
        /*0c04*/ 	.word	0x00024540


	//   ....[165]....
        /*0c08*/ 	.word	0x00024620


	//   ....[166]....
        /*0c0c*/ 	.word	0x000246b0


	//   ....[167]....
        /*0c10*/ 	.word	0x00024790


	//   ....[168]....
        /*0c14*/ 	.word	0x00024820


	//   ....[169]....
        /*0c18*/ 	.word	0x00024870


	//   ....[170]....
        /*0c1c*/ 	.word	0x000248c0


	//   ....[171]....
        /*0c20*/ 	.word	0x00024960


	//   ....[172]....
        /*0c24*/ 	.word	0x000249f0


	//   ....[173]....
        /*0c28*/ 	.word	0x00024a40


	//   ....[174]....
        /*0c2c*/ 	.word	0x00024a90


	//   ....[175]....
        /*0c30*/ 	.word	0x00024b80


	//   ....[176]....
        /*0c34*/ 	.word	0x00024c30


	//   ....[177]....
        /*0c38*/ 	.word	0x00024cb0


	//   ....[178]....
        /*0c3c*/ 	.word	0x00024d20


	//   ....[179]....
        /*0c40*/ 	.word	0x00024e70


	//   ....[180]....
        /*0c44*/ 	.word	0x00024fa0


	//   ....[181]....
        /*0c48*/ 	.word	0x00025010


	//   ....[182]....
        /*0c4c*/ 	.word	0x00025060


	//   ....[183]....
        /*0c50*/ 	.word	0x000253a0


	//   ....[184]....
        /*0c54*/ 	.word	0x00025680


	//   ....[185]....
        /*0c58*/ 	.word	0x00025770


	//   ....[186]....
        /*0c5c*/ 	.word	0x00025810


	//   ....[187]....
        /*0c60*/ 	.word	0x00025870


	//   ....[188]....
        /*0c64*/ 	.word	0x00025960


	//   ....[189]....
        /*0c68*/ 	.word	0x000259d0


	//   ....[190]....
        /*0c6c*/ 	.word	0x00025ac0


	//   ....[191]....
        /*0c70*/ 	.word	0x00025b30


	//   ....[192]....
        /*0c74*/ 	.word	0x00025bd0


	//   ....[193]....
        /*0c78*/ 	.word	0x00025cc0


	//   ....[194]....
        /*0c7c*/ 	.word	0x00025d60


	//   ....[195]....
        /*0c80*/ 	.word	0x00025dc0


	//   ....[196]....
        /*0c84*/ 	.word	0x00025e80


	//   ....[197]....
        /*0c88*/ 	.word	0x00025ee0


	//   ....[198]....
        /*0c8c*/ 	.word	0x00025f80


	//   ....[199]....
        /*0c90*/ 	.word	0x00026030


	//   ....[200]....
        /*0c94*/ 	.word	0x000260d0


	//   ....[201]....
        /*0c98*/ 	.word	0x00026400


	//   ....[202]....
        /*0c9c*/ 	.word	0x000264c0


	//   ....[203]....
        /*0ca0*/ 	.word	0x00026730


	//   ....[204]....
        /*0ca4*/ 	.word	0x000267b0


	//   ....[205]....
        /*0ca8*/ 	.word	0x000269c0


	//   ....[206]....
        /*0cac*/ 	.word	0x00026a10


	//   ....[207]....
        /*0cb0*/ 	.word	0x00026b80


	//   ....[208]....
        /*0cb4*/ 	.word	0x00026c10


	//   ....[209]....
        /*0cb8*/ 	.word	0x00026d50


	//   ....[210]....
        /*0cbc*/ 	.word	0x00026e50


	//   ....[211]....
        /*0cc0*/ 	.word	0x000270c0


	//   ....[212]....
        /*0cc4*/ 	.word	0x00027110


	//   ....[213]....
        /*0cc8*/ 	.word	0x000272e0


	//   ....[214]....
        /*0ccc*/ 	.word	0x00027330


	//   ....[215]....
        /*0cd0*/ 	.word	0x00027500


	//   ....[216]....
        /*0cd4*/ 	.word	0x00027550


	//   ....[217]....
        /*0cd8*/ 	.word	0x00027640


	//   ....[218]....
        /*0cdc*/ 	.word	0x000276e0


	//   ....[219]....
        /*0ce0*/ 	.word	0x00027740


	//   ....[220]....
        /*0ce4*/ 	.word	0x000277f0


	//   ....[221]....
        /*0ce8*/ 	.word	0x00027850


	//   ....[222]....
        /*0cec*/ 	.word	0x00027900


	//   ....[223]....
        /*0cf0*/ 	.word	0x00027960


	//   ....[224]....
        /*0cf4*/ 	.word	0x00027a10


	//   ....[225]....
        /*0cf8*/ 	.word	0x00027b00


	//   ....[226]....
        /*0cfc*/ 	.word	0x00027be0


	//   ....[227]....
        /*0d00*/ 	.word	0x00027cf0


	//   ....[228]....
        /*0d04*/ 	.word	0x00027df0


	//   ....[229]....
        /*0d08*/ 	.word	0x00027f20


	//   ....[230]....
        /*0d0c*/ 	.word	0x00028000


	//   ....[231]....
        /*0d10*/ 	.word	0x00028100


	//   ....[232]....
        /*0d14*/ 	.word	0x000281e0


	//   ....[233]....
        /*0d18*/ 	.word	0x00028270


	//   ....[234]....
        /*0d1c*/ 	.word	0x00028310


	//   ....[235]....
        /*0d20*/ 	.word	0x00028480


	//   ....[236]....
        /*0d24*/ 	.word	0x000284f0


	//   ....[237]....
        /*0d28*/ 	.word	0x00028560


	//   ....[238]....
        /*0d2c*/ 	.word	0x000285d0


	//   ....[239]....
        /*0d30*/ 	.word	0x00028640


	//   ....[240]....
        /*0d34*/ 	.word	0x000286c0


	//   ....[241]....
        /*0d38*/ 	.word	0x00028740


	//   ....[242]....
        /*0d3c*/ 	.word	0x000287d0


	//   ....[243]....
        /*0d40*/ 	.word	0x00028840


	//   ....[244]....
        /*0d44*/ 	.word	0x000288b0


	//   ....[245]....
        /*0d48*/ 	.word	0x00028920


	//   ....[246]....
        /*0d4c*/ 	.word	0x000289a0


	//   ....[247]....
        /*0d50*/ 	.word	0x00028a10


	//   ....[248]....
        /*0d54*/ 	.word	0x00028ac0


	//   ....[249]....
        /*0d58*/ 	.word	0x00028b10


	//   ....[250]....
        /*0d5c*/ 	.word	0x00028ba0


	//   ....[251]....
        /*0d60*/ 	.word	0x00028cd0


	//----- nvinfo : EIATTR_REG_RECONFIG
	.align		4
.L_1084:
        /*0d64*/ 	.byte	0x01, 0x54
	.zero		2


	//----- nvinfo : EIATTR_SYSCALL_OFFSETS
	.align		4
        /*0d68*/ 	.byte	0x04, 0x46
        /*0d6a*/ 	.short	(.L_1086 - .L_1085)


	//   ....[0]....
.L_1085:
        /*0d6c*/ 	.word	0x00002540


	//   ....[1]....
        /*0d70*/ 	.word	0x00002690


	//   ....[2]....
        /*0d74*/ 	.word	0x00007d70


	//   ....[3]....
        /*0d78*/ 	.word	0x000080a0


	//   ....[4]....
        /*0d7c*/ 	.word	0x0001eab0


	//   ....[5]....
        /*0d80*/ 	.word	0x0001ec00


	//   ....[6]....
        /*0d84*/ 	.word	0x0001ecf0


	//   ....[7]....
        /*0d88*/ 	.word	0x0001fc50


	//   ....[8]....
        /*0d8c*/ 	.word	0x000204a0


	//----- nvinfo : EIATTR_MBARRIER_INSTR_OFFSETS
	.align		4
.L_1086:
        /*0d90*/ 	.byte	0x04, 0x39
        /*0d92*/ 	.short	(.L_1088 - .L_1087)


	//   ....[0]....
.L_1087:
        /*0d94*/ 	.word	0x00000270
        /*0d98*/ 	.word	0x000000ff
        /*0d9c*/ 	.word	0x00038800
        /*0da0*/ 	.short	0x0100
        /*0da2*/ 	.byte	0x08
	.zero		1


	//   ....[1]....
        /*0da4*/ 	.word	0x00000280
        /*0da8*/ 	.word	0x000000ff
        /*0dac*/ 	.word	0x00038810
        /*0db0*/ 	.short	0x0100
        /*0db2*/ 	.byte	0x08
	.zero		1


	//   ....[2]....
        /*0db4*/ 	.word	0x00000290
        /*0db8*/ 	.word	0x000000ff
        /*0dbc*/ 	.word	0x00038820
        /*0dc0*/ 	.short	0x0100
        /*0dc2*/ 	.byte	0x08
	.zero		1


	//   ....[3]....
        /*0dc4*/ 	.word	0x00000340
        /*0dc8*/ 	.word	0x000000ff
        /*0dcc*/ 	.word	0x00038830
        /*0dd0*/ 	.short	0x0100
        /*0dd2*/ 	.byte	0x06
	.zero		1


	//   ....[4]....
        /*0dd4*/ 	.word	0x00000350
        /*0dd8*/ 	.word	0x000000ff
        /*0ddc*/ 	.word	0x00038840
        /*0de0*/ 	.short	0x0100
        /*0de2*/ 	.byte	0x06
	.zero		1


	//   ....[5]....
        /*0de4*/ 	.word	0x00000360
        /*0de8*/ 	.word	0x000000ff
        /*0dec*/ 	.word	0x00038838
        /*0df0*/ 	.short	0x0100
        /*0df2*/ 	.byte	0x06
	.zero		1


	//   ....[6]....
        /*0df4*/ 	.word	0x00000370
        /*0df8*/ 	.word	0x000000ff
        /*0dfc*/ 	.word	0x00038848
        /*0e00*/ 	.short	0x0100
        /*0e02*/ 	.byte	0x06
	.zero		1


	//   ....[7]....
        /*0e04*/ 	.word	0x000004a0
        /*0e08*/ 	.word	0x000000ff
        /*0e0c*/ 	.word	0x00038850
        /*0e10*/ 	.short	0x0100
        /*0e12*/ 	.byte	0x08
	.zero		1


	//   ....[8]....
        /*0e14*/ 	.word	0x000004b0
        /*0e18*/ 	.word	0x000000ff
        /*0e1c*/ 	.word	0x00038860
        /*0e20*/ 	.short	0x0100
        /*0e22*/ 	.byte	0x08
	.zero		1


	//   ....[9]....
        /*0e24*/ 	.word	0x000004c0
        /*0e28*/ 	.word	0x000000ff
        /*0e2c*/ 	.word	0x00038858
        /*0e30*/ 	.short	0x0100
        /*0e32*/ 	.byte	0x08
	.zero		1


	//   ....[10]....
        /*0e34*/ 	.word	0x000004d0
        /*0e38*/ 	.word	0x000000ff
        /*0e3c*/ 	.word	0x00038868
        /*0e40*/ 	.short	0x0100
        /*0e42*/ 	.byte	0x08
	.zero		1


	//   ....[11]....
        /*0e44*/ 	.word	0x000005c0
        /*0e48*/ 	.word	0x000000ff
        /*0e4c*/ 	.word	0x00038870
        /*0e50*/ 	.short	0x0100
        /*0e52*/ 	.byte	0x06
	.zero		1


	//   ....[12]....
        /*0e54*/ 	.word	0x000005d0
        /*0e58*/ 	.word	0x000000ff
        /*0e5c*/ 	.word	0x00038880
        /*0e60*/ 	.short	0x0100
        /*0e62*/ 	.byte	0x06
	.zero		1


	//   ....[13]....
        /*0e64*/ 	.word	0x000005e0
        /*0e68*/ 	.word	0x000000ff
        /*0e6c*/ 	.word	0x00038878
        /*0e70*/ 	.short	0x0100
        /*0e72*/ 	.byte	0x06
	.zero		1


	//   ....[14]....
        /*0e74*/ 	.word	0x000005f0
        /*0e78*/ 	.word	0x000000ff
        /*0e7c*/ 	.word	0x00038888
        /*0e80*/ 	.short	0x0100
        /*0e82*/ 	.byte	0x06
	.zero		1


	//   ....[15]....
        /*0e84*/ 	.word	0x00000720
        /*0e88*/ 	.word	0x000000ff
        /*0e8c*/ 	.word	0x00038890
        /*0e90*/ 	.short	0x0100
        /*0e92*/ 	.byte	0x08
	.zero		1


	//   ....[16]....
        /*0e94*/ 	.word	0x00000730
        /*0e98*/ 	.word	0x000000ff
        /*0e9c*/ 	.word	0x000388a0
        /*0ea0*/ 	.short	0x0100
        /*0ea2*/ 	.byte	0x08
	.zero		1


	//   ....[17]....
        /*0ea4*/ 	.word	0x00000740
        /*0ea8*/ 	.word	0x000000ff
        /*0eac*/ 	.word	0x00038898
        /*0eb0*/ 	.short	0x0100
        /*0eb2*/ 	.byte	0x08
	.zero		1


	//   ....[18]....
        /*0eb4*/ 	.word	0x00000750
        /*0eb8*/ 	.word	0x000000ff
        /*0ebc*/ 	.word	0x000388a8
        /*0ec0*/ 	.short	0x0100
        /*0ec2*/ 	.byte	0x08
	.zero		1


	//   ....[19]....
        /*0ec4*/ 	.word	0x00000880
        /*0ec8*/ 	.word	0x000000ff
        /*0ecc*/ 	.word	0x000388b0
        /*0ed0*/ 	.short	0x0100
        /*0ed2*/ 	.byte	0x08
	.zero		1


	//   ....[20]....
        /*0ed4*/ 	.word	0x00000890
        /*0ed8*/ 	.word	0x000000ff
        /*0edc*/ 	.word	0x000388c0
        /*0ee0*/ 	.short	0x0100
        /*0ee2*/ 	.byte	0x08
	.zero		1


	//   ....[21]....
        /*0ee4*/ 	.word	0x000008a0
        /*0ee8*/ 	.word	0x000000ff
        /*0eec*/ 	.word	0x000388b8
        /*0ef0*/ 	.short	0x0100
        /*0ef2*/ 	.byte	0x08
	.zero		1


	//   ....[22]....
        /*0ef4*/ 	.word	0x000008b0
        /*0ef8*/ 	.word	0x000000ff
        /*0efc*/ 	.word	0x000388c8
        /*0f00*/ 	.short	0x0100
        /*0f02*/ 	.byte	0x08
	.zero		1


	//   ....[23]....
        /*0f04*/ 	.word	0x00003270
        /*0f08*/ 	.word	0x0000003d
        /*0f0c*/ 	.word	0x00038890
        /*0f10*/ 	.short	0x010a
        /*0f12*/ 	.byte	0x3f
	.zero		1


	//   ....[24]....
        /*0f14*/ 	.word	0x00003d20
        /*0f18*/ 	.word	0x0000003d
        /*0f1c*/ 	.word	0x00038890
        /*0f20*/ 	.short	0x010a
        /*0f22*/ 	.byte	0x3f
	.zero		1


	//   ....[25]....
        /*0f24*/ 	.word	0x000045e0
        /*0f28*/ 	.word	0x0000003d
        /*0f2c*/ 	.word	0x00038890
        /*0f30*/ 	.short	0x010a
        /*0f32*/ 	.byte	0x3f
	.zero		1


	//   ....[26]....
        /*0f34*/ 	.word	0x000049a0
        /*0f38*/ 	.word	0x00000004
        /*0f3c*/ 	.word	0x00000000
        /*0f40*/ 	.short	0x0101
        /*0f42*/ 	.byte	0x3f
	.zero		1


	//   ....[27]....
        /*0f44*/ 	.word	0x000049e0
        /*0f48*/ 	.word	0x0000003d
        /*0f4c*/ 	.word	0x000388b0
        /*0f50*/ 	.short	0x010a
        /*0f52*/ 	.byte	0x3f
	.zero		1


	//   ....[28]....
        /*0f54*/ 	.word	0x000052a0
        /*0f58*/ 	.word	0x0000003d
        /*0f5c*/ 	.word	0x00000000
        /*0f60*/ 	.short	0x0101
        /*0f62*/ 	.byte	0x3f
	.zero		1


	//   ....[29]....
        /*0f64*/ 	.word	0x00005f60
        /*0f68*/ 	.word	0x0000000b
        /*0f6c*/ 	.word	0x00000000
        /*0f70*/ 	.short	0x0101
        /*0f72*/ 	.byte	0x3f
	.zero		1


	//   ....[30]....
        /*0f74*/ 	.word	0x00006b20
        /*0f78*/ 	.word	0x0000000a
        /*0f7c*/ 	.word	0x00000000
        /*0f80*/ 	.short	0x0101
        /*0f82*/ 	.byte	0x3f
	.zero		1


	//   ....[31]....
        /*0f84*/ 	.word	0x00007e10
        /*0f88*/ 	.word	0x00000011
        /*0f8c*/ 	.word	0x00038800
        /*0f90*/ 	.short	0x010a
        /*0f92*/ 	.byte	0x3f
	.zero		1


	//   ....[32]....
        /*0f94*/ 	.word	0x00007e60
        /*0f98*/ 	.word	0x00000011
        /*0f9c*/ 	.word	0x00038800
        /*0fa0*/ 	.short	0x010a
        /*0fa2*/ 	.byte	0x3f
	.zero		1


	//   ....[33]....
        /*0fa4*/ 	.word	0x00008930
        /*0fa8*/ 	.word	0x00000011
        /*0fac*/ 	.word	0x00038800
        /*0fb0*/ 	.short	0x010a
        /*0fb2*/ 	.byte	0x3f
	.zero		1


	//   ....[34]....
        /*0fb4*/ 	.word	0x00009e90
        /*0fb8*/ 	.word	0x00000011
        /*0fbc*/ 	.word	0x00038800
        /*0fc0*/ 	.short	0x010a
        /*0fc2*/ 	.byte	0x3f
	.zero		1


	//   ....[35]....
        /*0fc4*/ 	.word	0x0000ae40
        /*0fc8*/ 	.word	0x0000000e
        /*0fcc*/ 	.word	0x00038830
        /*0fd0*/ 	.short	0x010a
        /*0fd2*/ 	.byte	0x3f
	.zero		1


	//   ....[36]....
        /*0fd4*/ 	.word	0x0000aef0
        /*0fd8*/ 	.word	0x0000000e
        /*0fdc*/ 	.word	0x00038830
        /*0fe0*/ 	.short	0x010a
        /*0fe2*/ 	.byte	0x3f
	.zero		1


	//   ....[37]....
        /*0fe4*/ 	.word	0x0000b200
        /*0fe8*/ 	.word	0x00000011
        /*0fec*/ 	.word	0x00038810
        /*0ff0*/ 	.short	0x010a
        /*0ff2*/ 	.byte	0x3f
	.zero		1


	//   ....[38]....
        /*0ff4*/ 	.word	0x0000b250
        /*0ff8*/ 	.word	0x0000000e
        /*0ffc*/ 	.word	0x00038850
        /*1000*/ 	.short	0x010a
        /*1002*/ 	.byte	0x3f
	.zero		1


	//   ....[39]....
        /*1004*/ 	.word	0x0000b2c0
        /*1008*/ 	.word	0x0000000e
        /*100c*/ 	.word	0x00038850
        /*1010*/ 	.short	0x010a
        /*1012*/ 	.byte	0x3f
	.zero		1


	//   ....[40]....
        /*1014*/ 	.word	0x0000daa0
        /*1018*/ 	.word	0x00000015
        /*101c*/ 	.word	0x00000000
        /*1020*/ 	.short	0x0101
        /*1022*/ 	.byte	0x3f
	.zero		1


	//   ....[41]....
        /*1024*/ 	.word	0x0000e290
        /*1028*/ 	.word	0x0000000e
        /*102c*/ 	.word	0x00000000
        /*1030*/ 	.short	0x0101
        /*1032*/ 	.byte	0x3f
	.zero		1


	//   ....[42]....
        /*1034*/ 	.word	0x0000e420
        /*1038*/ 	.word	0x0000000f
        /*103c*/ 	.word	0x00038830
        /*1040*/ 	.short	0x010a
        /*1042*/ 	.byte	0x3f
	.zero		1


	//   ....[43]....
        /*1044*/ 	.word	0x0000e490
        /*1048*/ 	.word	0x0000000f
        /*104c*/ 	.word	0x00038830
        /*1050*/ 	.short	0x010a
        /*1052*/ 	.byte	0x3f
	.zero		1


	//   ....[44]....
        /*1054*/ 	.word	0x0000e700
        /*1058*/ 	.word	0x0000000f
        /*105c*/ 	.word	0x00038850
        /*1060*/ 	.short	0x010a
        /*1062*/ 	.byte	0x3f
	.zero		1


	//   ....[45]....
        /*1064*/ 	.word	0x0000e750
        /*1068*/ 	.word	0x0000000f
        /*106c*/ 	.word	0x00038850
        /*1070*/ 	.short	0x010a
        /*1072*/ 	.byte	0x3f
	.zero		1


	//   ....[46]....
        /*1074*/ 	.word	0x00010a70
        /*1078*/ 	.word	0x0000009a
        /*107c*/ 	.word	0x00000000
        /*1080*/ 	.short	0x0101
        /*1082*/ 	.byte	0x3f
	.zero		1


	//   ....[47]....
        /*1084*/ 	.word	0x00011f30
        /*1088*/ 	.word	0x0000000f
        /*108c*/ 	.word	0x00000000
        /*1090*/ 	.short	0x0101
        /*1092*/ 	.byte	0x3f
	.zero		1


	//   ....[48]....
        /*1094*/ 	.word	0x00012070
        /*1098*/ 	.word	0x0000000f
        /*109c*/ 	.word	0x00038830
        /*10a0*/ 	.short	0x010a
        /*10a2*/ 	.byte	0x3f
	.zero		1


	//   ....[49]....
        /*10a4*/ 	.word	0x000120e0
        /*10a8*/ 	.word	0x0000000f
        /*10ac*/ 	.word	0x00038830
        /*10b0*/ 	.short	0x010a
        /*10b2*/ 	.byte	0x3f
	.zero		1


	//   ....[50]....
        /*10b4*/ 	.word	0x00012350
        /*10b8*/ 	.word	0x0000000f
        /*10bc*/ 	.word	0x00038850
        /*10c0*/ 	.short	0x010a
        /*10c2*/ 	.byte	0x3f
	.zero		1


	//   ....[51]....
        /*10c4*/ 	.word	0x000123a0
        /*10c8*/ 	.word	0x0000000f
        /*10cc*/ 	.word	0x00038850
        /*10d0*/ 	.short	0x010a
        /*10d2*/ 	.byte	0x3f
	.zero		1


	//   ....[52]....
        /*10d4*/ 	.word	0x000142b0
        /*10d8*/ 	.word	0x000000c5
        /*10dc*/ 	.word	0x00000000
        /*10e0*/ 	.short	0x0101
        /*10e2*/ 	.byte	0x3f
	.zero		1


	//   ....[53]....
        /*10e4*/ 	.word	0x000155f0
        /*10e8*/ 	.word	0x0000000f
        /*10ec*/ 	.word	0x00000000
        /*10f0*/ 	.short	0x0101
        /*10f2*/ 	.byte	0x3f
	.zero		1


	//   ....[54]....
        /*10f4*/ 	.word	0x00017d00
        /*10f8*/ 	.word	0x00000000
        /*10fc*/ 	.word	0x00000000
        /*1100*/ 	.short	0x0101
        /*1102*/ 	.byte	0x3f
	.zero		1


	//   ....[55]....
        /*1104*/ 	.word	0x00018cb0
        /*1108*/ 	.word	0x00000002
        /*110c*/ 	.word	0x00000000
        /*1110*/ 	.short	0x0101
        /*1112*/ 	.byte	0x3f
	.zero		1


	//   ....[56]....
        /*1114*/ 	.word	0x0001ccd0
        /*1118*/ 	.word	0x00000012
        /*111c*/ 	.word	0x00038820
        /*1120*/ 	.short	0x010a
        /*1122*/ 	.byte	0x3f
	.zero		1


	//   ....[57]....
        /*1124*/ 	.word	0x0001cd60
        /*1128*/ 	.word	0x00000003
        /*112c*/ 	.word	0x000388a0
        /*1130*/ 	.short	0x010a
        /*1132*/ 	.byte	0x3f
	.zero		1


	//   ....[58]....
        /*1134*/ 	.word	0x0001cfb0
        /*1138*/ 	.word	0x00000003
        /*113c*/ 	.word	0x000388c0
        /*1140*/ 	.short	0x010a
        /*1142*/ 	.byte	0x3f
	.zero		1


	//   ....[59]....
        /*1144*/ 	.word	0x0001d980
        /*1148*/ 	.word	0x00000009
        /*114c*/ 	.word	0x000388a0
        /*1150*/ 	.short	0x010a
        /*1152*/ 	.byte	0x3f
	.zero		1


	//   ....[60]....
        /*1154*/ 	.word	0x0001dbc0
        /*1158*/ 	.word	0x00000009
        /*115c*/ 	.word	0x000388c0
        /*1160*/ 	.short	0x010a
        /*1162*/ 	.byte	0x3f
	.zero		1


	//   ....[61]....
        /*1164*/ 	.word	0x0001f4e0
        /*1168*/ 	.word	0x0000001a
        /*116c*/ 	.word	0x00038840
        /*1170*/ 	.short	0x010a
        /*1172*/ 	.byte	0x3f
	.zero		1


	//   ....[62]....
        /*1174*/ 	.word	0x0001f980
        /*1178*/ 	.word	0x0000001a
        /*117c*/ 	.word	0x00038830
        /*1180*/ 	.short	0x0107
        /*1182*/ 	.byte	0x3f
	.zero		1


	//   ....[63]....
        /*1184*/ 	.word	0x0001fa50
        /*1188*/ 	.word	0x0000001a
        /*118c*/ 	.word	0x00038830
        /*1190*/ 	.short	0x0101
        /*1192*/ 	.byte	0x3f
	.zero		1


	//   ....[64]....
        /*1194*/ 	.word	0x000202e0
        /*1198*/ 	.word	0x00000012
        /*119c*/ 	.word	0x00038800
        /*11a0*/ 	.short	0x0107
        /*11a2*/ 	.byte	0x3f
	.zero		1


	//   ....[65]....
        /*11a4*/ 	.word	0x00020370
        /*11a8*/ 	.word	0x00000012
        /*11ac*/ 	.word	0x00038800
        /*11b0*/ 	.short	0x0101
        /*11b2*/ 	.byte	0x3f
	.zero		1


	//   ....[66]....
        /*11b4*/ 	.word	0x00021260
        /*11b8*/ 	.word	0x00000012
        /*11bc*/ 	.word	0x00038810
        /*11c0*/ 	.short	0x0107
        /*11c2*/ 	.byte	0x3f
	.zero		1


	//   ....[67]....
        /*11c4*/ 	.word	0x00021360
        /*11c8*/ 	.word	0x00000012
        /*11cc*/ 	.word	0x00038810
        /*11d0*/ 	.short	0x0101
        /*11d2*/ 	.byte	0x3f
	.zero		1


	//   ....[68]....
        /*11d4*/ 	.word	0x00021380
        /*11d8*/ 	.word	0x00000012
        /*11dc*/ 	.word	0x00038820
        /*11e0*/ 	.short	0x010a
        /*11e2*/ 	.byte	0x3f
	.zero		1


	//   ....[69]....
        /*11e4*/ 	.word	0x00021410
        /*11e8*/ 	.word	0x0000001a
        /*11ec*/ 	.word	0x00038860
        /*11f0*/ 	.short	0x010a
        /*11f2*/ 	.byte	0x3f
	.zero		1


	//   ....[70]....
        /*11f4*/ 	.word	0x00021d20
        /*11f8*/ 	.word	0x0000001a
        /*11fc*/ 	.word	0x00038850
        /*1200*/ 	.short	0x0107
        /*1202*/ 	.byte	0x3f
	.zero		1


	//   ....[71]....
        /*1204*/ 	.word	0x00021df0
        /*1208*/ 	.word	0x0000001a
        /*120c*/ 	.word	0x00038850
        /*1210*/ 	.short	0x0101
        /*1212*/ 	.byte	0x3f
	.zero		1


	//   ....[72]....
        /*1214*/ 	.word	0x00022170
        /*1218*/ 	.word	0x00000006
        /*121c*/ 	.word	0x00038840
        /*1220*/ 	.short	0x010a
        /*1222*/ 	.byte	0x3f
	.zero		1


	//   ....[73]....
        /*1224*/ 	.word	0x00022490
        /*1228*/ 	.word	0x00000006
        /*122c*/ 	.word	0x00038830
        /*1230*/ 	.short	0x0107
        /*1232*/ 	.byte	0x3f
	.zero		1


	//   ....[74]....
        /*1234*/ 	.word	0x00022550
        /*1238*/ 	.word	0x00000006
        /*123c*/ 	.word	0x00038830
        /*1240*/ 	.short	0x0101
        /*1242*/ 	.byte	0x3f
	.zero		1


	//   ....[75]....
        /*1244*/ 	.word	0x00022580
        /*1248*/ 	.word	0x00000006
        /*124c*/ 	.word	0x00038860
        /*1250*/ 	.short	0x010a
        /*1252*/ 	.byte	0x3f
	.zero		1


	//   ....[76]....
        /*1254*/ 	.word	0x00022c30
        /*1258*/ 	.word	0x00000006
        /*125c*/ 	.word	0x00038850
        /*1260*/ 	.short	0x0107
        /*1262*/ 	.byte	0x3f
	.zero		1


	//   ....[77]....
        /*1264*/ 	.word	0x00022cf0
        /*1268*/ 	.word	0x00000006
        /*126c*/ 	.word	0x00038850
        /*1270*/ 	.short	0x0101
        /*1272*/ 	.byte	0x3f
	.zero		1


	//   ....[78]....
        /*1274*/ 	.word	0x00023f90
        /*1278*/ 	.word	0x00000007
        /*127c*/ 	.word	0x00038820
        /*1280*/ 	.short	0x010a
        /*1282*/ 	.byte	0x3f
	.zero		1


	//   ....[79]....
        /*1284*/ 	.word	0x00024100
        /*1288*/ 	.word	0x00000005
        /*128c*/ 	.word	0x00038840
        /*1290*/ 	.short	0x010a
        /*1292*/ 	.byte	0x3f
	.zero		1


	//   ....[80]....
        /*1294*/ 	.word	0x000241a0
        /*1298*/ 	.word	0x00000003
        /*129c*/ 	.word	0x00038840
        /*12a0*/ 	.short	0x010a
        /*12a2*/ 	.byte	0x3f
	.zero		1


	//   ....[81]....
        /*12a4*/ 	.word	0x000241e0
        /*12a8*/ 	.word	0x00000005
        /*12ac*/ 	.word	0x00038860
        /*12b0*/ 	.short	0x010a
        /*12b2*/ 	.byte	0x3f
	.zero		1


	//   ....[82]....
        /*12b4*/ 	.word	0x00024220
        /*12b8*/ 	.word	0x00000003
        /*12bc*/ 	.word	0x00038860
        /*12c0*/ 	.short	0x010a
        /*12c2*/ 	.byte	0x3f
	.zero		1


	//   ....[83]....
        /*12c4*/ 	.word	0x00024280
        /*12c8*/ 	.word	0x0000003d
        /*12cc*/ 	.word	0x00038890
        /*12d0*/ 	.short	0x010a
        /*12d2*/ 	.byte	0x3f
	.zero		1


	//   ....[84]....
        /*12d4*/ 	.word	0x00024400
        /*12d8*/ 	.word	0x0000003d
        /*12dc*/ 	.word	0x00038890
        /*12e0*/ 	.short	0x010a
        /*12e2*/ 	.byte	0x3f
	.zero		1


	//   ....[85]....
        /*12e4*/ 	.word	0x00024580
        /*12e8*/ 	.word	0x0000003d
        /*12ec*/ 	.word	0x00038890
        /*12f0*/ 	.short	0x010a
        /*12f2*/ 	.byte	0x3f
	.zero		1


	//   ....[86]....
        /*12f4*/ 	.word	0x000246e0
        /*12f8*/ 	.word	0x0000003d
        /*12fc*/ 	.word	0x000388b0
        /*1300*/ 	.short	0x010a
        /*1302*/ 	.byte	0x3f
	.zero		1


	//   ....[87]....
        /*1304*/ 	.word	0x00024ac0
        /*1308*/ 	.word	0x00000011
        /*130c*/ 	.word	0x00038800
        /*1310*/ 	.short	0x010a
        /*1312*/ 	.byte	0x3f
	.zero		1


	//   ....[88]....
        /*1314*/ 	.word	0x00025090
        /*1318*/ 	.word	0x00000011
        /*131c*/ 	.word	0x00038800
        /*1320*/ 	.short	0x010a
        /*1322*/ 	.byte	0x3f
	.zero		1


	//   ....[89]....
        /*1324*/ 	.word	0x000250e0
        /*1328*/ 	.word	0x0000000e
        /*132c*/ 	.word	0x00038830
        /*1330*/ 	.short	0x010a
        /*1332*/ 	.byte	0x3f
	.zero		1


	//   ....[90]....
        /*1334*/ 	.word	0x00025130
        /*1338*/ 	.word	0x00000011
        /*133c*/ 	.word	0x00038810
        /*1340*/ 	.short	0x010a
        /*1342*/ 	.byte	0x3f
	.zero		1


	//   ....[91]....
        /*1344*/ 	.word	0x00025180
        /*1348*/ 	.word	0x0000000e
        /*134c*/ 	.word	0x00038850
        /*1350*/ 	.short	0x010a
        /*1352*/ 	.byte	0x3f
	.zero		1


	//   ....[92]....
        /*1354*/ 	.word	0x000251d0
        /*1358*/ 	.word	0x0000000f
        /*135c*/ 	.word	0x00038830
        /*1360*/ 	.short	0x010a
        /*1362*/ 	.byte	0x3f
	.zero		1


	//   ....[93]....
        /*1364*/ 	.word	0x00025220
        /*1368*/ 	.word	0x0000000f
        /*136c*/ 	.word	0x00038850
        /*1370*/ 	.short	0x010a
        /*1372*/ 	.byte	0x3f
	.zero		1


	//   ....[94]....
        /*1374*/ 	.word	0x00025270
        /*1378*/ 	.word	0x0000000f
        /*137c*/ 	.word	0x00038830
        /*1380*/ 	.short	0x010a
        /*1382*/ 	.byte	0x3f
	.zero		1


	//   ....[95]....
        /*1384*/ 	.word	0x000252c0
        /*1388*/ 	.word	0x0000000f
        /*138c*/ 	.word	0x00038850
        /*1390*/ 	.short	0x010a
        /*1392*/ 	.byte	0x3f
	.zero		1


	//   ....[96]....
        /*1394*/ 	.word	0x00025460
        /*1398*/ 	.word	0x00000012
        /*139c*/ 	.word	0x00038820
        /*13a0*/ 	.short	0x010a
        /*13a2*/ 	.byte	0x3f
	.zero		1


	//   ....[97]....
        /*13a4*/ 	.word	0x000254b0
        /*13a8*/ 	.word	0x00000003
        /*13ac*/ 	.word	0x000388a0
        /*13b0*/ 	.short	0x010a
        /*13b2*/ 	.byte	0x3f
	.zero		1


	//   ....[98]....
        /*13b4*/ 	.word	0x00025500
        /*13b8*/ 	.word	0x00000003
        /*13bc*/ 	.word	0x000388c0
        /*13c0*/ 	.short	0x010a
        /*13c2*/ 	.byte	0x3f
	.zero		1


	//   ....[99]....
        /*13c4*/ 	.word	0x00025550
        /*13c8*/ 	.word	0x00000009
        /*13cc*/ 	.word	0x000388a0
        /*13d0*/ 	.short	0x010a
        /*13d2*/ 	.byte	0x3f
	.zero		1


	//   ....[100]....
        /*13d4*/ 	.word	0x000255a0
        /*13d8*/ 	.word	0x00000009
        /*13dc*/ 	.word	0x000388c0
        /*13e0*/ 	.short	0x010a
        /*13e2*/ 	.byte	0x3f
	.zero		1


	//   ....[101]....
        /*13e4*/ 	.word	0x000256c0
        /*13e8*/ 	.word	0x0000001a
        /*13ec*/ 	.word	0x00038840
        /*13f0*/ 	.short	0x010a
        /*13f2*/ 	.byte	0x3f
	.zero		1


	//   ....[102]....
        /*13f4*/ 	.word	0x00026c50
        /*13f8*/ 	.word	0x00000012
        /*13fc*/ 	.word	0x00038820
        /*1400*/ 	.short	0x010a
        /*1402*/ 	.byte	0x3f
	.zero		1


	//   ....[103]....
        /*1404*/ 	.word	0x00026ca0
        /*1408*/ 	.word	0x0000001a
        /*140c*/ 	.word	0x00038860
        /*1410*/ 	.short	0x010a
        /*1412*/ 	.byte	0x3f
	.zero		1


	//   ....[104]....
        /*1414*/ 	.word	0x00027590
        /*1418*/ 	.word	0x00000006
        /*141c*/ 	.word	0x00038840
        /*1420*/ 	.short	0x010a
        /*1422*/ 	.byte	0x3f
	.zero		1


	//   ....[105]....
        /*1424*/ 	.word	0x00027a50
        /*1428*/ 	.word	0x00000006
        /*142c*/ 	.word	0x00038860
        /*1430*/ 	.short	0x010a
        /*1432*/ 	.byte	0x3f
	.zero		1


	//   ....[106]....
        /*1434*/ 	.word	0x00028bf0
        /*1438*/ 	.word	0x00000007
        /*143c*/ 	.word	0x00038820
        /*1440*/ 	.short	0x010a
        /*1442*/ 	.byte	0x3f
	.zero		1


	//   ....[107]....
        /*1444*/ 	.word	0x00028d90
        /*1448*/ 	.word	0x00000005
        /*144c*/ 	.word	0x00038840
        /*1450*/ 	.short	0x010a
        /*1452*/ 	.byte	0x3f
	.zero		1


	//   ....[108]....
        /*1454*/ 	.word	0x00028de0
        /*1458*/ 	.word	0x00000003
        /*145c*/ 	.word	0x00038840
        /*1460*/ 	.short	0x010a
        /*1462*/ 	.byte	0x3f
	.zero		1


	//   ....[109]....
        /*1464*/ 	.word	0x00028e30
        /*1468*/ 	.word	0x00000005
        /*146c*/ 	.word	0x00038860
        /*1470*/ 	.short	0x010a
        /*1472*/ 	.byte	0x3f
	.zero		1


	//----- nvinfo : EIATTR_NUM_MBARRIERS
	.align		4
.L_1088:
        /*1474*/ 	.byte	0x03, 0x38
        /*1476*/ 	.short	0x0017


	//----- nvinfo : EIATTR_EXIT_INSTR_OFFSETS
	.align		4
        /*1478*/ 	.byte	0x04, 0x1c
        /*147a*/ 	.short	(.L_1090 - .L_1089)


	//   ....[0]....
.L_1089:
        /*147c*/ 	.word	0x00024270


	//----- nvinfo : EIATTR_MAX_THREADS
	.align		4
.L_1090:
        /*1480*/ 	.byte	0x04, 0x05
        /*1482*/ 	.short	(.L_1092 - .L_1091)
.L_1091:
        /*1484*/ 	.word	0x00000180
        /*1488*/ 	.word	0x00000001
        /*148c*/ 	.word	0x00000001


	//----- nvinfo : EIATTR_CRS_STACK_SIZE
	.align		4
.L_1092:
        /*1490*/ 	.byte	0x04, 0x1e
        /*1492*/ 	.short	(.L_1094 - .L_1093)
.L_1093:
        /*1494*/ 	.word	0x00000000


	//----- nvinfo : EIATTR_CBANK_PARAM_SIZE
	.align		4
.L_1094:
        /*1498*/ 	.byte	0x03, 0x19
        /*149a*/ 	.short	0x0bf0


	//----- nvinfo : EIATTR_PARAM_CBANK
	.align		4
        /*149c*/ 	.byte	0x04, 0x0a
        /*149e*/ 	.short	(.L_1096 - .L_1095)
	.align		4
.L_1095:
        /*14a0*/ 	.word	index@(.nv.constant0._ZN7cutlass13device_kernelIN5flash11enable_sm90INS1_16FlashAttnFwdSm90INS1_25CollectiveMainloopFwdSm90ILi2EN4cute5tupleIJNS5_1CILi1EEES8_S8_EEENS6_IJNS7_ILi64EEESA_SA_EEELi512ENS_10bfloat16_tEfNS_4arch4Sm90ELb1ELb0ELb1ELb1ELb1ELb1ELb1ELb0ELb0ELb1ELb1ELb0EEENS1_21CollectiveEpilogueFwdINS6_IJSA_NS7_ILi512EEESA_EEES9_SC_SE_Li256ELb1ELb1ELb1ELb0EEENS1_36VarlenDynamicPersistentTileSchedulerILi64ELi64ELi256ELi128ELb1ELb1ELb1ELb1ELb1ELb1EEEEEEEEEvNT_6ParamsE)
        /*14a4*/ 	.short	0x0210
        /*14a6*/ 	.short	0x0bf0


	//----- nvinfo : EIATTR_SW_WAR
	.align		4
.L_1096:
        /*14a8*/ 	.byte	0x04, 0x36
        /*14aa*/ 	.short	(.L_1098 - .L_1097)
.L_1097:
        /*14ac*/ 	.word	0x00000008
.L_1098:


//--------------------- .nv.info._ZN7cutlass13device_kernelIN5flash11enable_sm90INS1_16FlashAttnFwdSm90INS1_25CollectiveMainloopFwdSm90ILi2EN4cute5tupleIJNS5_1CILi1EEES8_S8_EEENS6_IJNS7_ILi128EEENS7_ILi96EEENS7_ILi64EEEEEELi256ENS_10bfloat16_tEfNS_4arch4Sm90ELb0ELb0ELb1ELb0ELb1ELb0ELb0ELb1ELb0ELb1ELb1ELb0EEENS1_21CollectiveEpilogueFwdINS6_IJSA_NS7_ILi256EEESB_EEES9_SE_SG_Li256ELb0ELb1ELb1ELb0EEENS1_19SingleTileSchedulerILb0ELb1ELb1ELi128EEEEEEEEEvNT_6ParamsE --------------------------
	.section	.nv.info._ZN7cutlass13device_kernelIN5flash11enable_sm90INS1_16FlashAttnFwdSm90INS1_25CollectiveMainloopFwdSm90ILi2EN4cute5tupleIJNS5_1CILi1EEES8_S8_EEENS6_IJNS7_ILi128EEENS7_ILi96EEENS7_ILi64EEEEEELi256ENS_10bfloat16_tEfNS_4arch4Sm90ELb0ELb0ELb1ELb0ELb1ELb0ELb0ELb1ELb0ELb1ELb1ELb0EEENS1_21CollectiveEpilogueFwdINS6_IJSA_NS7_ILi256EEESB_EEES9_SE_SG_Li256ELb0ELb1ELb1ELb0EEENS1_19SingleTileSchedulerILb0ELb1ELb1ELi128EEEEEEEEEvNT_6ParamsE,"",@"SHT_CUDA_INFO"
	.sectionflags	@""
	.align	4


	//----- nvinfo : EIATTR_CUDA_API_VERSION
	.align		4
        /*0000*/ 	.byte	0x04, 0x37
        /*0002*/ 	.short	(.L_1100 - .L_1099)
.L_1099:
        /*0004*/ 	.word	0x00000082


	//----- nvinfo : EIATTR_KPARAM_INFO
	.align		4
.L_1100:
        /*0008*/ 	.byte	0x04, 0x17
        /*000a*/ 	.short	(.L_1102 - .L_1101)
.L_1101:
        /*000c*/ 	.word	0x00000000
        /*0010*/ 	.short	0x0000
        /*0012*/ 	.short	0x0070
        /*0014*/ 	.byte	0x00, 0xf0, 0x01, 0x28


	//----- nvinfo : EIATTR_SPARSE_MMA_MASK
	.align		4
.L_1102:
        /*0018*/ 	.byte	0x03, 0x50
        /*001a*/ 	.short	0x0000


	//----- nvinfo : EIATTR_MAXREG_COUNT
	.align		4
        /*001c*/ 	.byte	0x03, 0x1b
        /*001e*/ 	.short	0x00a8


	//----- nvinfo : EIATTR_NUM_BARRIERS
	.align		4
        /*0020*/ 	.byte	0x02, 0x4c
        /*0022*/ 	.byte	0x10
	.zero		1


	//----- nvinfo : EIATTR_EXTERNS
	.align		4
        /*0024*/ 	.byte	0x04, 0x0f
        /*0026*/ 	.short	(.L_1104 - .L_1103)


	//   ....[0]....
	.align		4
.L_1103:
        /*0028*/ 	.word	index@(__assertfail)


	//----- nvinfo : EIATTR_MERCURY_ISA_VERSION
	.align		4
.L_1104:
        /*002c*/ 	.byte	0x03, 0x5f
        /*002e*/ 	.short	0x0101


	//----- nvinfo : EIATTR_INT_WARP_WIDE_INSTR_OFFSETS
	.align		4
        /*0030*/ 	.byte	0x04, 0x31
        /*0032*/ 	.short	(.L_1106 - .L_1105)


	//   ....[0]....
.L_1105:
        /*0034*/ 	.word	0x000000b0


	//   ....[1]....
        /*0038*/ 	.word	0x000000c0


	//   ....[2]....
        /*003c*/ 	.word	0x00000160


	//----- nvinfo : EIATTR_COOP_GROUP_MASK_REGIDS
	.align		4
.L_1106:
        /*0040*/ 	.byte	0x04, 0x29
        /*0042*/ 	.short	(.L_1108 - .L_1107)


	//   ....[0]....
.L_1107:
        /*0044*/ 	.word	0xffffffff


	//   ....[1]....
        /*0048*/ 	.word	0xffffffff


	//   ....[2]....
        /*004c*/ 	.word	0xffffffff


	//   ....[3]....
        /*0050*/ 	.word	0xffffffff


	//   ....[4]....
        /*0054*/ 	.word	0xffffffff


	//   ....[5]....
        /*0058*/ 	.word	0xffffffff


	//   ....[6]....
        /*005c*/ 	.word	0xffffffff


	//   ....[7]....
        /*0060*/ 	.word	0xffffffff


	//   ....[8]....
        /*0064*/ 	.word	0xffffffff


	//   ....[9]....
        /*0068*/ 	.word	0xffffffff


	//   ....[10]....
        /*006c*/ 	.word	0xffffffff


	//   ....[11]....
        /*0070*/ 	.word	0xffffffff


	//   ....[12]....
        /*0074*/ 	.word	0xffffffff


	//   ....[13]....
        /*0078*/ 	.word	0xffffffff


	//   ....[14]....
        /*007c*/ 	.word	0xffffffff


	//   ....[15]....
        /*0080*/ 	.word	0xffffffff


	//   ....[16]....
        /*0084*/ 	.word	0xffffffff


	//   ....[17]....
        /*0088*/ 	.word	0xffffffff


	//   ....[18]....
        /*008c*/ 	.word	0xffffffff


	//   ....[19]....
        /*0090*/ 	.word	0xffffffff


	//   ....[20]....
        /*0094*/ 	.word	0xffffffff


	//   ....[21]....
        /*0098*/ 	.word	0xffffffff


	//   ....[22]....
        /*009c*/ 	.word	0xffffffff


	//   ....[23]....
        /*00a0*/ 	.word	0xffffffff


	//   ....[24]....
        /*00a4*/ 	.word	0xffffffff


	//   ....[25]....
        /*00a8*/ 	.word	0xffffffff


	//   ....[26]....
        /*00ac*/ 	.word	0xffffffff


	//   ....[27]....
        /*00b0*/ 	.word	0xffffffff


	//   ....[28]....
        /*00b4*/ 	.word	0xffffffff


	//   ....[29]....
        /*00b8*/ 	.word	0xffffffff


	//   ....[30]....
        /*00bc*/ 	.word	0xffffffff


	//   ....[31]....
        /*00c0*/ 	.word	0xffffffff


	//   ....[32]....
        /*00c4*/ 	.word	0xffffffff


	//   ....[33]....
        /*00c8*/ 	.word	0xffffffff


	//   ....[34]....
        /*00cc*/ 	.word	0xffffffff


	//   ....[35]....
        /*00d0*/ 	.word	0xffffffff


	//   ....[36]....
        /*00d4*/ 	.word	0xffffffff


	//   ....[37]....
        /*00d8*/ 	.word	0xffffffff


	//   ....[38]....
        /*00dc*/ 	.word	0xffffffff


	//   ....[39]....
        /*00e0*/ 	.word	0xffffffff


	//   ....[40]....
        /*00e4*/ 	.word	0xffffffff


	//   ....[41]....
        /*00e8*/ 	.word	0xffffffff


	//   ....[42]....
        /*00ec*/ 	.word	0xffffffff


	//   ....[43]....
        /*00f0*/ 	.word	0xffffffff


	//   ....[44]....
        /*00f4*/ 	.word	0xffffffff


	//   ....[45]....
        /*00f8*/ 	.word	0xffffffff


	//   ....[46]....
        /*00fc*/ 	.word	0xffffffff


	//   ....[47]....
        /*0100*/ 	.word	0xffffffff


	//   ....[48]....
        /*0104*/ 	.word	0xffffffff


	//   ....[49]....
        /*0108*/ 	.word	0xffffffff


	//   ....[50]....
        /*010c*/ 	.word	0xffffffff


	//   ....[51]....
        /*0110*/ 	.word	0xffffffff


	//   ....[52]....
        /*0114*/ 	.word	0xffffffff


	//   ....[53]....
        /*0118*/ 	.word	0xffffffff


	//   ....[54]....
        /*011c*/ 	.word	0xffffffff


	//   ....[55]....
        /*0120*/ 	.word	0xffffffff


	//   ....[56]....
        /*0124*/ 	.word	0xffffffff


	//   ....[57]....
        /*0128*/ 	.word	0xffffffff


	//   ....[58]....
        /*012c*/ 	.word	0xffffffff


	//   ....[59]....
        /*0130*/ 	.word	0xffffffff


	//   ....[60]....
        /*0134*/ 	.word	0xffffffff


	//   ....[61]....
        /*0138*/ 	.word	0xffffffff


	//   ....[62]....
        /*013c*/ 	.word	0xffffffff


	//   ....[63]....
        /*0140*/ 	.word	0xffffffff


	//   ....[64]....
        /*0144*/ 	.word	0xffffffff


	//   ....[65]....
        /*0148*/ 	.word	0xffffffff


	//   ....[66]....
        /*014c*/ 	.word	0xffffffff


	//   ....[67]....
        /*0150*/ 	.word	0xffffffff


	//   ....[68]....
        /*0154*/ 	.word	0xffffffff


	//   ....[69]....
        /*0158*/ 	.word	0xffffffff


	//   ....[70]....
        /*015c*/ 	.word	0xffffffff


	//   ....[71]....
        /*0160*/ 	.word	0xffffffff


	//   ....[72]....
        /*0164*/ 	.word	0xffffffff


	//   ....[73]....
        /*0168*/ 	.word	0xffffffff


	//   ....[74]....
        /*016c*/ 	.word	0xffffffff


	//   ....[75]....
        /*0170*/ 	.word	0xffffffff


	//   ....[76]....
        /*0174*/ 	.word	0xffffffff


	//   ....[77]....
        /*0178*/ 	.word	0xffffffff


	//   ....[78]....
        /*017c*/ 	.word	0xffffffff


	//   ....[79]....
        /*0180*/ 	.word	0xffffffff


	//   ....[80]....
        /*0184*/ 	.word	0xffffffff


	//   ....[81]....
        /*0188*/ 	.word	0xffffffff


	//   ....[82]....
        /*018c*/ 	.word	0xffffffff


	//   ....[83]....
        /*0190*/ 	.word	0xffffffff


	//   ....[84]....
        /*0194*/ 	.word	0xffffffff


	//   ....[85]....
        /*0198*/ 	.word	0xffffffff


	//   ....[86]....
        /*019c*/ 	.word	0xffffffff


	//   ....[87]....
        /*01a0*/ 	.word	0xffffffff


	//   ....[88]....
        /*01a4*/ 	.word	0xffffffff


	//   ....[89]....
        /*01a8*/ 	.word	0xffffffff


	//   ....[90]....
        /*01ac*/ 	.word	0xffffffff


	//   ....[91]....
        /*01b0*/ 	.word	0xffffffff


	//   ....[92]....
        /*01b4*/ 	.word	0xffffffff


	//   ....[93]....
        /*01b8*/ 	.word	0x0500000f


	//   ....[94]....
        /*01bc*/ 	.word	0x0500000f


	//   ....[95]....
        /*01c0*/ 	.word	0x0500000f


	//   ....[96]....
        /*01c4*/ 	.word	0x0500000f


	//   ....[97]....
        /*01c8*/ 	.word	0x0500000f


	//   ....[98]....
        /*01cc*/ 	.word	0x0500000f


	//   ....[99]....
        /*01d0*/ 	.word	0x0500000f


	//   ....[100]....
        /*01d4*/ 	.word	0x0500000f


	//   ....[101]....
        /*01d8*/ 	.word	0x0500000f


	//   ....[102]....
        /*01dc*/ 	.word	0x0500000f


	//   ....[103]....
        /*01e0*/ 	.word	0x0500000f


	//   ....[104]....
        /*01e4*/ 	.word	0x0500000f


	//   ....[105]....
        /*01e8*/ 	.word	0x0500000f


	//   ....[106]....
        /*01ec*/ 	.word	0x0500000f


	//   ....[107]....
        /*01f0*/ 	.word	0x0500000f


	//   ....[108]....
        /*01f4*/ 	.word	0x0500000f


	//   ....[109]....
        /*01f8*/ 	.word	0x0500000f


	//   ....[110]....
        /*01fc*/ 	.word	0x0500000f


	//   ....[111]....
        /*0200*/ 	.word	0x0500000f


	//   ....[112]....
        /*0204*/ 	.word	0x0500000f


	//   ....[113]....
        /*0208*/ 	.word	0x0500000f


	//   ....[114]....
        /*020c*/ 	.word	0x0500000f


	//   ....[115]....
        /*0210*/ 	.word	0x0500000f


	//   ....[116]....
        /*0214*/ 	.word	0x0500000f


	//   ....[117]....
        /*0218*/ 	.word	0x0500000f


	//   ....[118]....
        /*021c*/ 	.word	0x0500000f


	//   ....[119]....
        /*0220*/ 	.word	0x0500000f


	//   ....[120]....
        /*0224*/ 	.word	0x0500000f


	//   ....[121]....
        /*0228*/ 	.word	0x0500000f


	//   ....[122]....
        /*022c*/ 	.word	0x0500000f


	//   ....[123]....
        /*0230*/ 	.word	0x0500000f


	//   ....[124]....
        /*0234*/ 	.word	0x0500000f


	//   ....[125]....
        /*0238*/ 	.word	0x0500000f


	//   ....[126]....
        /*023c*/ 	.word	0x0500000f


	//   ....[127]....
        /*0240*/ 	.word	0x0500000f


	//   ....[128]....
        /*0244*/ 	.word	0x0500000f


	//   ....[129]....
        /*0248*/ 	.word	0x0500000f


	//   ....[130]....
        /*024c*/ 	.word	0x0500000f


	//   ....[131]....
        /*0250*/ 	.word	0x0500000f


	//   ....[132]....
        /*0254*/ 	.word	0x0500000f


	//   ....[133]....
        /*0258*/ 	.word	0x0500000f


	//   ....[134]....
        /*025c*/ 	.word	0x0500000f


	//   ....[135]....
        /*0260*/ 	.word	0x0500000f


	//   ....[136]....
        /*0264*/ 	.word	0x0500000f


	//   ....[137]....
        /*0268*/ 	.word	0x0500000f


	//   ....[138]....
        /*026c*/ 	.word	0x0500000f


	//   ....[139]....
        /*0270*/ 	.word	0x0500000f


	//   ....[140]....
        /*0274*/ 	.word	0x0500000f


	//   ....[141]....
        /*0278*/ 	.word	0x0500000f


	//   ....[142]....
        /*027c*/ 	.word	0x0500000f


	//   ....[143]....
        /*0280*/ 	.word	0x0500000f


	//   ....[144]....
        /*0284*/ 	.word	0x0500000f


	//   ....[145]....
        /*0288*/ 	.word	0x0500000f


	//   ....[146]....
        /*028c*/ 	.word	0x0500000f


	//   ....[147]....
        /*0290*/ 	.word	0x0500000f


	//   ....[148]....
        /*0294*/ 	.word	0x0500000f


	//   ....[149]....
        /*0298*/ 	.word	0x0500000f


	//   ....[150]....
        /*029c*/ 	.word	0x0500000f


	//   ....[151]....
        /*02a0*/ 	.word	0x0500000f


	//   ....[152]....
        /*02a4*/ 	.word	0x0500000f


	//   ....[153]....
        /*02a8*/ 	.word	0x0500000f


	//   ....[154]....
        /*02ac*/ 	.word	0x0500000f


	//   ....[155]....
        /*02b0*/ 	.word	0x0500000f


	//   ....[156]....
        /*02b4*/ 	.word	0x0500000f


	//   ....[157]....
        /*02b8*/ 	.word	0x0500000f


	//   ....[158]....
        /*02bc*/ 	.word	0x0500000f


	//----- nvinfo : EIATTR_COOP_GROUP_INSTR_OFFSETS
	.align		4
.L_1108:
        /*02c0*/ 	.byte	0x04, 0x28
        /*02c2*/ 	.short	(.L_1110 - .L_1109)


	//   ....[0]....
.L_1109:
        /*02c4*/ 	.word	0x00000060


	//   ....[1]....
        /*02c8*/ 	.word	0x000000a0


	//   ....[2]....
        /*02cc*/ 	.word	0x000002c0


	//   ....[3]....
        /*02d0*/ 	.word	0x00000420


	//   ....[4]....
        /*02d4*/ 	.word	0x00000540


	//   ....[5]....
        /*02d8*/ 	.word	0x000006a0


	//   ....[6]....
        /*02dc*/ 	.word	0x00001230


	//   ....[7]....
        /*02e0*/ 	.word	0x000023e0


	//   ....[8]....
        /*02e4*/ 	.word	0x00002470


	//   ....[9]....
        /*02e8*/ 	.word	0x000028a0


	//   ....[10]....
        /*02ec*/ 	.word	0x00002920


	//   ....[11]....
        /*02f0*/ 	.word	0x00003e90


	//   ....[12]....
        /*02f4*/ 	.word	0x00003f00


	//   ....[13]....
        /*02f8*/ 	.word	0x00004390


	//   ....[14]....
        /*02fc*/ 	.word	0x00004550


	//   ....[15]....
        /*0300*/ 	.word	0x00005870


	//   ....[16]....
        /*0304*/ 	.word	0x000058b0


	//   ....[17]....
        /*0308*/ 	.word	0x000058d0


	//   ....[18]....
        /*030c*/ 	.word	0x00005900


	//   ....[19]....
        /*0310*/ 	.word	0x000069c0


	//   ....[20]....
        /*0314*/ 	.word	0x00006a10


	//   ....[21]....
        /*0318*/ 	.word	0x00006a50


	//   ....[22]....
        /*031c*/ 	.word	0x00006a80


	//   ....[23]....
        /*0320*/ 	.word	0x00006ac0


	//   ....[24]....
        /*0324*/ 	.word	0x00006ae0


	//   ....[25]....
        /*0328*/ 	.word	0x00007750


	//   ....[26]....
        /*032c*/ 	.word	0x00007760


	//   ....[27]....
        /*0330*/ 	.word	0x00008790


	//   ....[28]....
        /*0334*/ 	.word	0x00009870


	//   ....[29]....
        /*0338*/ 	.word	0x00009890


	//   ....[30]....
        /*033c*/ 	.word	0x000098a0


	//   ....[31]....
        /*0340*/ 	.word	0x000098e0


	//   ....[32]....
        /*0344*/ 	.word	0x00009930


	//   ....[33]....
        /*0348*/ 	.word	0x00009950


	//   ....[34]....
        /*034c*/ 	.word	0x000099a0


	//   ....[35]....
        /*0350*/ 	.word	0x000099c0


	//   ....[36]....
        /*0354*/ 	.word	0x00009a10


	//   ....[37]....
        /*0358*/ 	.word	0x00009a30


	//   ....[38]....
        /*035c*/ 	.word	0x00009a80


	//   ....[39]....
        /*0360*/ 	.word	0x00009aa0


	//   ....[40]....
        /*0364*/ 	.word	0x00009ff0


	//   ....[41]....
        /*0368*/ 	.word	0x0000a030


	//   ....[42]....
        /*036c*/ 	.word	0x0000a060


	//   ....[43]....
        /*0370*/ 	.word	0x0000a0b0


	//   ....[44]....
        /*0374*/ 	.word	0x0000a110


	//   ....[45]....
        /*0378*/ 	.word	0x0000a130


	//   ....[46]....
        /*037c*/ 	.word	0x0000a190


	//   ....[47]....
        /*0380*/ 	.word	0x0000a1b0


	//   ....[48]....
        /*0384*/ 	.word	0x0000a210


	//   ....[49]....
        /*0388*/ 	.word	0x0000a230


	//   ....[50]....
        /*038c*/ 	.word	0x0000a290


	//   ....[51]....
        /*0390*/ 	.word	0x0000a2b0


	//   ....[52]....
        /*0394*/ 	.word	0x0000a310


	//   ....[53]....
        /*0398*/ 	.word	0x0000a330


	//   ....[54]....
        /*039c*/ 	.word	0x0000a380


	//   ....[55]....
        /*03a0*/ 	.word	0x0000a3a0


	//   ....[56]....
        /*03a4*/ 	.word	0x0000a720


	//   ....[57]....
        /*03a8*/ 	.word	0x0000a750


	//   ....[58]....
        /*03ac*/ 	.word	0x0000a790


	//   ....[59]....
        /*03b0*/ 	.word	0x0000a7b0


	//   ....[60]....
        /*03b4*/ 	.word	0x0000a7d0


	//   ....[61]....
        /*03b8*/ 	.word	0x0000a7f0


	//   ....[62]....
        /*03bc*/ 	.word	0x0000a810


	//   ....[63]....
        /*03c0*/ 	.word	0x0000a840


	//   ....[64]....
        /*03c4*/ 	.word	0x0000a8e0


	//   ....[65]....
        /*03c8*/ 	.word	0x0000a910


	//   ....[66]....
        /*03cc*/ 	.word	0x0000a920


	//   ....[67]....
        /*03d0*/ 	.word	0x0000a9b0


	//   ....[68]....
        /*03d4*/ 	.word	0x0000b1a0


	//   ....[69]....
        /*03d8*/ 	.word	0x0000b1c0


	//   ....[70]....
        /*03dc*/ 	.word	0x0000b1d0


	//   ....[71]....
        /*03e0*/ 	.word	0x0000b1e0


	//   ....[72]....
        /*03e4*/ 	.word	0x0000b1f0


	//   ....[73]....
        /*03e8*/ 	.word	0x0000b200


	//   ....[74]....
        /*03ec*/ 	.word	0x0000b220


	//   ....[75]....
        /*03f0*/ 	.word	0x0000b240


	//   ....[76]....
        /*03f4*/ 	.word	0x0000b270


	//   ....[77]....
        /*03f8*/ 	.word	0x0000b2b0


	//   ....[78]....
        /*03fc*/ 	.word	0x0000b2f0


	//   ....[79]....
        /*0400*/ 	.word	0x0000b340


	//   ....[80]....
        /*0404*/ 	.word	0x0000b690


	//   ....[81]....
        /*0408*/ 	.word	0x0000b6b0


	//   ....[82]....
        /*040c*/ 	.word	0x0000b6c0


	//   ....[83]....
        /*0410*/ 	.word	0x0000b6d0


	//   ....[84]....
        /*0414*/ 	.word	0x0000b6e0


	//   ....[85]....
        /*0418*/ 	.word	0x0000b710


	//   ....[86]....
        /*041c*/ 	.word	0x0000b770


	//   ....[87]....
        /*0420*/ 	.word	0x0000b790


	//   ....[88]....
        /*0424*/ 	.word	0x0000b7f0


	//   ....[89]....
        /*0428*/ 	.word	0x0000b800


	//   ....[90]....
        /*042c*/ 	.word	0x0000b870


	//   ....[91]....
        /*0430*/ 	.word	0x0000b890


	//   ....[92]....
        /*0434*/ 	.word	0x0000bbf0


	//   ....[93]....
        /*0438*/ 	.word	0x0000c0b0


	//   ....[94]....
        /*043c*/ 	.word	0x0000c1a0


	//   ....[95]....
        /*0440*/ 	.word	0x0000c240


	//   ....[96]....
        /*0444*/ 	.word	0x0000c2c0


	//   ....[97]....
        /*0448*/ 	.word	0x0000c370


	//   ....[98]....
        /*044c*/ 	.word	0x0000c3d0


	//   ....[99]....
        /*0450*/ 	.word	0x0000c490


	//   ....[100]....
        /*0454*/ 	.word	0x0000c4f0


	//   ....[101]....
        /*0458*/ 	.word	0x0000c5b0


	//   ....[102]....
        /*045c*/ 	.word	0x0000c610


	//   ....[103]....
        /*0460*/ 	.word	0x0000c6d0


	//   ....[104]....
        /*0464*/ 	.word	0x0000c730


	//   ....[105]....
        /*0468*/ 	.word	0x0000c7d0


	//   ....[106]....
        /*046c*/ 	.word	0x0000c860


	//   ....[107]....
        /*0470*/ 	.word	0x0000c8c0


	//   ....[108]....
        /*0474*/ 	.word	0x0000c980


	//   ....[109]....
        /*0478*/ 	.word	0x0000ca40


	//   ....[110]....
        /*047c*/ 	.word	0x0000caa0


	//   ....[111]....
        /*0480*/ 	.word	0x0000cb70


	//   ....[112]....
        /*0484*/ 	.word	0x0000cbd0


	//   ....[113]....
        /*0488*/ 	.word	0x0000cca0


	//   ....[114]....
        /*048c*/ 	.word	0x0000cd00


	//   ....[115]....
        /*0490*/ 	.word	0x0000cdd0


	//   ....[116]....
        /*0494*/ 	.word	0x0000ce30


	//   ....[117]....
        /*0498*/ 	.word	0x0000cef0


	//   ....[118]....
        /*049c*/ 	.word	0x0000cf50


	//   ....[119]....
        /*04a0*/ 	.word	0x0000d010


	//   ....[120]....
        /*04a4*/ 	.word	0x0000d080


	//   ....[121]....
        /*04a8*/ 	.word	0x0000d120


	//   ....[122]....
        /*04ac*/ 	.word	0x0000d270


	//   ....[123]....
        /*04b0*/ 	.word	0x0000d340


	//   ....[124]....
        /*04b4*/ 	.word	0x0000d3c0


	//   ....[125]....
        /*04b8*/ 	.word	0x0000d480


	//   ....[126]....
        /*04bc*/ 	.word	0x0000d560


	//   ....[127]....
        /*04c0*/ 	.word	0x0000d620


	//   ....[128]....
        /*04c4*/ 	.word	0x0000d700


	//   ....[129]....
        /*04c8*/ 	.word	0x0000d7c0


	//   ....[130]....
        /*04cc*/ 	.word	0x0000d8a0


	//   ....[131]....
        /*04d0*/ 	.word	0x0000d960


	//   ....[132]....
        /*04d4*/ 	.word	0x0000da40


	//   ....[133]....
        /*04d8*/ 	.word	0x0000db10


	//   ....[134]....
        /*04dc*/ 	.word	0x0000dc70


	//   ....[135]....
        /*04e0*/ 	.word	0x0000dd10


	//   ....[136]....
        /*04e4*/ 	.word	0x0000dd70


	//   ....[137]....
        /*04e8*/ 	.word	0x0000de10


	//   ....[138]....
        /*04ec*/ 	.word	0x0000de70


	//   ....[139]....
        /*04f0*/ 	.word	0x0000df10


	//   ....[140]....
        /*04f4*/ 	.word	0x0000df70


	//   ....[141]....
        /*04f8*/ 	.word	0x0000e010


	//   ....[142]....
        /*04fc*/ 	.word	0x0000e070


	//   ....[143]....
        /*0500*/ 	.word	0x0000e110


	//   ....[144]....
        /*0504*/ 	.word	0x0000e170


	//   ....[145]....
        /*0508*/ 	.word	0x0000e210


	//   ....[146]....
        /*050c*/ 	.word	0x0000e300


	//   ....[147]....
        /*0510*/ 	.word	0x0000e3b0


	//   ....[148]....
        /*0514*/ 	.word	0x0000e410


	//   ....[149]....
        /*0518*/ 	.word	0x0000e4e0


	//   ....[150]....
        /*051c*/ 	.word	0x0000e540


	//   ....[151]....
        /*0520*/ 	.word	0x0000e620


	//   ....[152]....
        /*0524*/ 	.word	0x0000e680


	//   ....[153]....
        /*0528*/ 	.word	0x0000e760


	//   ....[154]....
        /*052c*/ 	.word	0x0000e7c0


	//   ....[155]....
        /*0530*/ 	.word	0x0000e8a0


	//   ....[156]....
        /*0534*/ 	.word	0x0000e900


	//   ....[157]....
        /*0538*/ 	.word	0x0000e9e0


	//   ....[158]....
        /*053c*/ 	.word	0x0000ead0


	//----- nvinfo : EIATTR_REG_RECONFIG
	.align		4
.L_1110:
        /*0540*/ 	.byte	0x01, 0x54
	.zero		2


	//----- nvinfo : EIATTR_SYSCALL_OFFSETS
	.align		4
        /*0544*/ 	.byte	0x04, 0x46
        /*0546*/ 	.short	(.L_1112 - .L_1111)


	//   ....[0]....
.L_1111:
        /*0548*/ 	.word	0x000013f0


	//   ....[1]....
        /*054c*/ 	.word	0x00008ed0


	//   ....[2]....
        /*0550*/ 	.word	0x00009010


	//   ....[3]....
        /*0554*/ 	.word	0x00009100


	//   ....[4]....
        /*0558*/ 	.word	0x00009d10


	//----- nvinfo : EIATTR_MBARRIER_INSTR_OFFSETS
	.align		4
.L_1112:
        /*055c*/ 	.byte	0x04, 0x39
        /*055e*/ 	.short	(.L_1114 - .L_1113)


	//   ....[0]....
.L_1113:
        /*0560*/ 	.word	0x00000170
        /*0564*/ 	.word	0x000000ff
        /*0568*/ 	.word	0x00022800
        /*056c*/ 	.short	0x0100
        /*056e*/ 	.byte	0x08
	.zero		1


	//   ....[1]....
        /*0570*/ 	.word	0x00000180
        /*0574*/ 	.word	0x000000ff
        /*0578*/ 	.word	0x00022820
        /*057c*/ 	.short	0x0100
        /*057e*/ 	.byte	0x08
	.zero		1


	//   ....[2]....
        /*0580*/ 	.word	0x00000270
        /*0584*/ 	.word	0x000000ff
        /*0588*/ 	.word	0x00022830
        /*058c*/ 	.short	0x0100
        /*058e*/ 	.byte	0x08
	.zero		1


	//   ....[3]....
        /*0590*/ 	.word	0x00000280
        /*0594*/ 	.word	0x000000ff
        /*0598*/ 	.word	0x00022840
        /*059c*/ 	.short	0x0100
        /*059e*/ 	.byte	0x08
	.zero		1


	//   ....[4]....
        /*05a0*/ 	.word	0x00000290
        /*05a4*/ 	.word	0x000000ff
        /*05a8*/ 	.word	0x00022838
        /*05ac*/ 	.short	0x0100
        /*05ae*/ 	.byte	0x08
	.zero		1


	//   ....[5]....
        /*05b0*/ 	.word	0x000002a0
        /*05b4*/ 	.word	0x000000ff
        /*05b8*/ 	.word	0x00022848
        /*05bc*/ 	.short	0x0100
        /*05be*/ 	.byte	0x08
	.zero		1


	//   ....[6]....
        /*05c0*/ 	.word	0x000003d0
        /*05c4*/ 	.word	0x000000ff
        /*05c8*/ 	.word	0x00022850
        /*05cc*/ 	.short	0x0100
        /*05ce*/ 	.byte	0x08
	.zero		1


	//   ....[7]....
        /*05d0*/ 	.word	0x000003e0
        /*05d4*/ 	.word	0x000000ff
        /*05d8*/ 	.word	0x00022860
        /*05dc*/ 	.short	0x0100
        /*05de*/ 	.byte	0x08
	.zero		1


	//   ....[8]....
        /*05e0*/ 	.word	0x000003f0
        /*05e4*/ 	.word	0x000000ff
        /*05e8*/ 	.word	0x00022858
        /*05ec*/ 	.short	0x0100
        /*05ee*/ 	.byte	0x08
	.zero		1


	//   ....[9]....
        /*05f0*/ 	.word	0x00000400
        /*05f4*/ 	.word	0x000000ff
        /*05f8*/ 	.word	0x00022868
        /*05fc*/ 	.short	0x0100
        /*05fe*/ 	.byte	0x08
	.zero		1


	//   ....[10]....
        /*0600*/ 	.word	0x000004f0
        /*0604*/ 	.word	0x000000ff
        /*0608*/ 	.word	0x00022870
        /*060c*/ 	.short	0x0100
        /*060e*/ 	.byte	0x06
	.zero		1


	//   ....[11]....
        /*0610*/ 	.word	0x00000500
        /*0614*/ 	.word	0x000000ff
        /*0618*/ 	.word	0x00022880
        /*061c*/ 	.short	0x0100
        /*061e*/ 	.byte	0x06
	.zero		1


	//   ....[12]....
        /*0620*/ 	.word	0x00000510
        /*0624*/ 	.word	0x000000ff
        /*0628*/ 	.word	0x00022878
        /*062c*/ 	.short	0x0100
        /*062e*/ 	.byte	0x06
	.zero		1


	//   ....[13]....
        /*0630*/ 	.word	0x00000520
        /*0634*/ 	.word	0x000000ff
        /*0638*/ 	.word	0x00022888
        /*063c*/ 	.short	0x0100
        /*063e*/ 	.byte	0x06
	.zero		1


	//   ....[14]....
        /*0640*/ 	.word	0x00000650
        /*0644*/ 	.word	0x000000ff
        /*0648*/ 	.word	0x00022890
        /*064c*/ 	.short	0x0100
        /*064e*/ 	.byte	0x08
	.zero		1


	//   ....[15]....
        /*0650*/ 	.word	0x00000660
        /*0654*/ 	.word	0x000000ff
        /*0658*/ 	.word	0x000228a0
        /*065c*/ 	.short	0x0100
        /*065e*/ 	.byte	0x08
	.zero		1


	//   ....[16]....
        /*0660*/ 	.word	0x00000670
        /*0664*/ 	.word	0x000000ff
        /*0668*/ 	.word	0x00022898
        /*066c*/ 	.short	0x0100
        /*066e*/ 	.byte	0x08
	.zero		1


	//   ....[17]....
        /*0670*/ 	.word	0x00000680
        /*0674*/ 	.word	0x000000ff
        /*0678*/ 	.word	0x000228a8
        /*067c*/ 	.short	0x0100
        /*067e*/ 	.byte	0x08
	.zero		1


	//   ....[18]....
        /*0680*/ 	.word	0x000007c0
        /*0684*/ 	.word	0x000000ff
        /*0688*/ 	.word	0x000228b0
        /*068c*/ 	.short	0x0100
        /*068e*/ 	.byte	0x08
	.zero		1


	//   ....[19]....
        /*0690*/ 	.word	0x000007d0
        /*0694*/ 	.word	0x000000ff
        /*0698*/ 	.word	0x000228c0
        /*069c*/ 	.short	0x0100
        /*069e*/ 	.byte	0x08
	.zero		1


	//   ....[20]....
        /*06a0*/ 	.word	0x000007e0
        /*06a4*/ 	.word	0x000000ff
        /*06a8*/ 	.word	0x000228b8
        /*06ac*/ 	.short	0x0100
        /*06ae*/ 	.byte	0x08
	.zero		1


	//   ....[21]....
        /*06b0*/ 	.word	0x000007f0
        /*06b4*/ 	.word	0x000000ff
        /*06b8*/ 	.word	0x000228c8
        /*06bc*/ 	.short	0x0100
        /*06be*/ 	.byte	0x08
	.zero		1


	//   ....[22]....
        /*06c0*/ 	.word	0x00001420
        /*06c4*/ 	.word	0x000000ff
        /*06c8*/ 	.word	0x00022800
        /*06cc*/ 	.short	0x010a
        /*06ce*/ 	.byte	0x29
	.zero		1


	//   ....[23]....
        /*06d0*/ 	.word	0x000014b0
        /*06d4*/ 	.word	0x000000ff
        /*06d8*/ 	.word	0x00022830
        /*06dc*/ 	.short	0x010a
        /*06de*/ 	.byte	0x29
	.zero		1


	//   ....[24]....
        /*06e0*/ 	.word	0x000014f0
        /*06e4*/ 	.word	0x000000ff
        /*06e8*/ 	.word	0x00022830
        /*06ec*/ 	.short	0x010a
        /*06ee*/ 	.byte	0x29
	.zero		1


	//   ....[25]....
        /*06f0*/ 	.word	0x00001dd0
        /*06f4*/ 	.word	0x000000ff
        /*06f8*/ 	.word	0x00000000
        /*06fc*/ 	.short	0x0101
        /*06fe*/ 	.byte	0x04
	.zero		1


	//   ....[26]....
        /*0700*/ 	.word	0x00003140
        /*0704*/ 	.word	0x000000ff
        /*0708*/ 	.word	0x00022850
        /*070c*/ 	.short	0x010a
        /*070e*/ 	.byte	0x29
	.zero		1


	//   ....[27]....
        /*0710*/ 	.word	0x00003180
        /*0714*/ 	.word	0x000000ff
        /*0718*/ 	.word	0x00022850
        /*071c*/ 	.short	0x010a
        /*071e*/ 	.byte	0x29
	.zero		1


	//   ....[28]....
        /*0720*/ 	.word	0x000034e0
        /*0724*/ 	.word	0x000000ff
        /*0728*/ 	.word	0x00000000
        /*072c*/ 	.short	0x0101
        /*072e*/ 	.byte	0x04
	.zero		1


	//   ....[29]....
        /*0730*/ 	.word	0x00003650
        /*0734*/ 	.word	0x000000ff
        /*0738*/ 	.word	0x00022830
        /*073c*/ 	.short	0x010a
        /*073e*/ 	.byte	0x1c
	.zero		1


	//   ....[30]....
        /*0740*/ 	.word	0x000036a0
        /*0744*/ 	.word	0x000000ff
        /*0748*/ 	.word	0x00022830
        /*074c*/ 	.short	0x010a
        /*074e*/ 	.byte	0x1c
	.zero		1


	//   ....[31]....
        /*0750*/ 	.word	0x00003c40
        /*0754*/ 	.word	0x000000ff
        /*0758*/ 	.word	0x00000000
        /*075c*/ 	.short	0x0101
        /*075e*/ 	.byte	0x0b
	.zero		1


	//   ....[32]....
        /*0760*/ 	.word	0x00005530
        /*0764*/ 	.word	0x000000ff
        /*0768*/ 	.word	0x00022850
        /*076c*/ 	.short	0x010a
        /*076e*/ 	.byte	0x1c
	.zero		1


	//   ....[33]....
        /*0770*/ 	.word	0x00005580
        /*0774*/ 	.word	0x000000ff
        /*0778*/ 	.word	0x00022850
        /*077c*/ 	.short	0x010a
        /*077e*/ 	.byte	0x1c
	.zero		1


	//   ....[34]....
        /*0780*/ 	.word	0x00005850
        /*0784*/ 	.word	0x000000ff
        /*0788*/ 	.word	0x00000000
        /*078c*/ 	.short	0x0101
        /*078e*/ 	.byte	0x0b
	.zero		1


	//   ....[35]....
        /*0790*/ 	.word	0x00006af0
        /*0794*/ 	.word	0x000000ff
        /*0798*/ 	.word	0x00000000
        /*079c*/ 	.short	0x0101
        /*079e*/ 	.byte	0x04
	.zero		1


	//   ....[36]....
        /*07a0*/ 	.word	0x00009610
        /*07a4*/ 	.word	0x000000ff
        /*07a8*/ 	.word	0x00022840
        /*07ac*/ 	.short	0x010a
        /*07ae*/ 	.byte	0x2b
	.zero		1


	//   ....[37]....
        /*07b0*/ 	.word	0x00009b40
        /*07b4*/ 	.word	0x000000ff
        /*07b8*/ 	.word	0x00022830
        /*07bc*/ 	.short	0x0107
        /*07be*/ 	.byte	0x2b
	.zero		1


	//   ....[38]....
        /*07c0*/ 	.word	0x00009bb0
        /*07c4*/ 	.word	0x000000ff
        /*07c8*/ 	.word	0x00022830
        /*07cc*/ 	.short	0x0101
        /*07ce*/ 	.byte	0x2b
	.zero		1


	//   ....[39]....
        /*07d0*/ 	.word	0x0000a470
        /*07d4*/ 	.word	0x000000ff
        /*07d8*/ 	.word	0x00022800
        /*07dc*/ 	.short	0x0107
        /*07de*/ 	.byte	0x2b
	.zero		1


	//   ....[40]....
        /*07e0*/ 	.word	0x0000a4b0
        /*07e4*/ 	.word	0x000000ff
        /*07e8*/ 	.word	0x00022800
        /*07ec*/ 	.short	0x0101
        /*07ee*/ 	.byte	0x2b
	.zero		1


	//   ....[41]....
        /*07f0*/ 	.word	0x0000a4c0
        /*07f4*/ 	.word	0x000000ff
        /*07f8*/ 	.word	0x00022820
        /*07fc*/ 	.short	0x010a
        /*07fe*/ 	.byte	0x2b
	.zero		1


	//   ....[42]....
        /*0800*/ 	.word	0x0000a510
        /*0804*/ 	.word	0x000000ff
        /*0808*/ 	.word	0x00022860
        /*080c*/ 	.short	0x010a
        /*080e*/ 	.byte	0x2b
	.zero		1


	//   ....[43]....
        /*0810*/ 	.word	0x0000ac40
        /*0814*/ 	.word	0x000000ff
        /*0818*/ 	.word	0x00022850
        /*081c*/ 	.short	0x0107
        /*081e*/ 	.byte	0x2b
	.zero		1


	//   ....[44]....
        /*0820*/ 	.word	0x0000acc0
        /*0824*/ 	.word	0x000000ff
        /*0828*/ 	.word	0x00022850
        /*082c*/ 	.short	0x0101
        /*082e*/ 	.byte	0x2b
	.zero		1


	//   ....[45]....
        /*0830*/ 	.word	0x0000afa0
        /*0834*/ 	.word	0x00000020
        /*0838*/ 	.word	0x00022840
        /*083c*/ 	.short	0x010a
        /*083e*/ 	.byte	0x3f
	.zero		1


	//   ....[46]....
        /*0840*/ 	.word	0x0000b3d0
        /*0844*/ 	.word	0x00000020
        /*0848*/ 	.word	0x00022830
        /*084c*/ 	.short	0x0107
        /*084e*/ 	.byte	0x3f
	.zero		1


	//   ....[47]....
        /*0850*/ 	.word	0x0000b480
        /*0854*/ 	.word	0x00000020
        /*0858*/ 	.word	0x00022830
        /*085c*/ 	.short	0x0101
        /*085e*/ 	.byte	0x3f
	.zero		1


	//   ....[48]....
        /*0860*/ 	.word	0x0000b4b0
        /*0864*/ 	.word	0x00000020
        /*0868*/ 	.word	0x00022860
        /*086c*/ 	.short	0x010a
        /*086e*/ 	.byte	0x3f
	.zero		1


	//   ....[49]....
        /*0870*/ 	.word	0x0000b9f0
        /*0874*/ 	.word	0x00000020
        /*0878*/ 	.word	0x00022850
        /*087c*/ 	.short	0x0107
        /*087e*/ 	.byte	0x3f
	.zero		1


	//   ....[50]....
        /*0880*/ 	.word	0x0000bac0
        /*0884*/ 	.word	0x00000020
        /*0888*/ 	.word	0x00022850
        /*088c*/ 	.short	0x0101
        /*088e*/ 	.byte	0x3f
	.zero		1


	//   ....[51]....
        /*0890*/ 	.word	0x0000bba0
        /*0894*/ 	.word	0x00000004
        /*0898*/ 	.word	0x00022820
        /*089c*/ 	.short	0x010a
        /*089e*/ 	.byte	0x3f
	.zero		1


	//   ....[52]....
        /*08a0*/ 	.word	0x0000bce0
        /*08a4*/ 	.word	0x00000005
        /*08a8*/ 	.word	0x00022840
        /*08ac*/ 	.short	0x010a
        /*08ae*/ 	.byte	0x3f
	.zero		1


	//   ....[53]....
        /*08b0*/ 	.word	0x0000bd80
        /*08b4*/ 	.word	0x00000015
        /*08b8*/ 	.word	0x00022840
        /*08bc*/ 	.short	0x010a
        /*08be*/ 	.byte	0x3f
	.zero		1


	//   ....[54]....
        /*08c0*/ 	.word	0x0000bdc0
        /*08c4*/ 	.word	0x00000005
        /*08c8*/ 	.word	0x00022860
        /*08cc*/ 	.short	0x010a
        /*08ce*/ 	.byte	0x3f
	.zero		1


	//   ....[55]....
        /*08d0*/ 	.word	0x0000be00
        /*08d4*/ 	.word	0x00000015
        /*08d8*/ 	.word	0x00022860
        /*08dc*/ 	.short	0x010a
        /*08de*/ 	.byte	0x3f
	.zero		1


	//   ....[56]....
        /*08e0*/ 	.word	0x0000be70
        /*08e4*/ 	.word	0x00000005
        /*08e8*/ 	.word	0x00022800
        /*08ec*/ 	.short	0x010a
        /*08ee*/ 	.byte	0x3f
	.zero		1


	//   ....[57]....
        /*08f0*/ 	.word	0x0000bed0
        /*08f4*/ 	.word	0x00000005
        /*08f8*/ 	.word	0x00022830
        /*08fc*/ 	.short	0x010a
        /*08fe*/ 	.byte	0x3f
	.zero		1


	//   ....[58]....
        /*0900*/ 	.word	0x0000bf30
        /*0904*/ 	.word	0x00000009
        /*0908*/ 	.word	0x00022850
        /*090c*/ 	.short	0x010a
        /*090e*/ 	.byte	0x3f
	.zero		1


	//   ....[59]....
        /*0910*/ 	.word	0x0000bfa0
        /*0914*/ 	.word	0x00000000
        /*0918*/ 	.word	0x00022830
        /*091c*/ 	.short	0x010a
        /*091e*/ 	.byte	0x3f
	.zero		1


	//   ....[60]....
        /*0920*/ 	.word	0x0000c010
        /*0924*/ 	.word	0x00000008
        /*0928*/ 	.word	0x00022850
        /*092c*/ 	.short	0x010a
        /*092e*/ 	.byte	0x3f
	.zero		1


	//   ....[61]....
        /*0930*/ 	.word	0x0000c0f0
        /*0934*/ 	.word	0x00000003
        /*0938*/ 	.word	0x00022840
        /*093c*/ 	.short	0x010a
        /*093e*/ 	.byte	0x3f
	.zero		1


	//   ....[62]....
        /*0940*/ 	.word	0x0000d160
        /*0944*/ 	.word	0x00000003
        /*0948*/ 	.word	0x00022820
        /*094c*/ 	.short	0x010a
        /*094e*/ 	.byte	0x3f
	.zero		1


	//   ....[63]....
        /*0950*/ 	.word	0x0000d1c0
        /*0954*/ 	.word	0x00000003
        /*0958*/ 	.word	0x00022860
        /*095c*/ 	.short	0x010a
        /*095e*/ 	.byte	0x3f
	.zero		1


	//   ....[64]....
        /*0960*/ 	.word	0x0000dbc0
        /*0964*/ 	.word	0x00000020
        /*0968*/ 	.word	0x00022840
        /*096c*/ 	.short	0x010a
        /*096e*/ 	.byte	0x3f
	.zero		1


	//   ....[65]....
        /*0970*/ 	.word	0x0000e250
        /*0974*/ 	.word	0x00000020
        /*0978*/ 	.word	0x00022860
        /*097c*/ 	.short	0x010a
        /*097e*/ 	.byte	0x3f
	.zero		1


	//   ....[66]....
        /*0980*/ 	.word	0x0000ea20
        /*0984*/ 	.word	0x00000004
        /*0988*/ 	.word	0x00022820
        /*098c*/ 	.short	0x010a
        /*098e*/ 	.byte	0x3f
	.zero		1


	//   ....[67]....
        /*0990*/ 	.word	0x0000eb90
        /*0994*/ 	.word	0x00000005
        /*0998*/ 	.word	0x00022840
        /*099c*/ 	.short	0x010a
        /*099e*/ 	.byte	0x3f
	.zero		1


	//   ....[68]....
        /*09a0*/ 	.word	0x0000ebe0
        /*09a4*/ 	.word	0x00000015
        /*09a8*/ 	.word	0x00022840
        /*09ac*/ 	.short	0x010a
        /*09ae*/ 	.byte	0x3f
	.zero		1


	//   ....[69]....
        /*09b0*/ 	.word	0x0000ec30
        /*09b4*/ 	.word	0x00000005
        /*09b8*/ 	.word	0x00022860
        /*09bc*/ 	.short	0x010a
        /*09be*/ 	.byte	0x3f
	.zero		1


	//----- nvinfo : EIATTR_NUM_MBARRIERS
	.align		4
.L_1114:
        /*09c0*/ 	.byte	0x03, 0x38
        /*09c2*/ 	.short	0x0016


	//----- nvinfo : EIATTR_EXIT_INSTR_OFFSETS
	.align		4
        /*09c4*/ 	.byte	0x04, 0x1c
        /*09c6*/ 	.short	(.L_1116 - .L_1115)


	//   ....[0]....
.L_1115:
        /*09c8*/ 	.word	0x0000be50


	//----- nvinfo : EIATTR_MAX_THREADS
	.align		4
.L_1116:
        /*09cc*/ 	.byte	0x04, 0x05
        /*09ce*/ 	.short	(.L_1118 - .L_1117)
.L_1117:
        /*09d0*/ 	.word	0x00000180
        /*09d4*/ 	.word	0x00000001
        /*09d8*/ 	.word	0x00000001


	//----- nvinfo : EIATTR_CRS_STACK_SIZE
	.align		4
.L_1118:
        /*09dc*/ 	.byte	0x04, 0x1e
        /*09de*/ 	.short	(.L_1120 - .L_1119)
.L_1119:
        /*09e0*/ 	.word	0x00000000


	//----- nvinfo : EIATTR_CBANK_PARAM_SIZE
	.align		4
.L_1120:
        /*09e4*/ 	.byte	0x03, 0x19
        /*09e6*/ 	.short	0x0a70


	//----- nvinfo : EIATTR_PARAM_CBANK
	.align		4
        /*09e8*/ 	.byte	0x04, 0x0a
        /*09ea*/ 	.short	(.L_1122 - .L_1121)
	.align		4
.L_1121:
        /*09ec*/ 	.word	index@(.nv.constant0._ZN7cutlass13device_kernelIN5flash11enable_sm90INS1_16FlashAttnFwdSm90INS1_25CollectiveMainloopFwdSm90ILi2EN4cute5tupleIJNS5_1CILi1EEES8_S8_EEENS6_IJNS7_ILi128EEENS7_ILi96EEENS7_ILi64EEEEEELi256ENS_10bfloat16_tEfNS_4arch4Sm90ELb0ELb0ELb1ELb0ELb1ELb0ELb0ELb1ELb0ELb1ELb1ELb0EEENS1_21CollectiveEpilogueFwdINS6_IJSA_NS7_ILi256EEESB_EEES9_SE_SG_Li256ELb0ELb1ELb1ELb0EEENS1_19SingleTileSchedulerILb0ELb1ELb1ELi128EEEEEEEEEvNT_6ParamsE)
        /*09f0*/ 	.short	0x0210
        /*09f2*/ 	.short	0x0a70


	//----- nvinfo : EIATTR_SW_WAR
	.align		4
.L_1122:
        /*09f4*/ 	.byte	0x04, 0x36
        /*09f6*/ 	.short	(.L_1124 - .L_1123)
.L_1123:
        /*09f8*/ 	.word	0x00000008
.L_1124:


//--------------------- .nv.info._ZN7cutlass13device_kernelIN5flash11enable_sm90INS1_16FlashAttnFwdSm90INS1_25CollectiveMainloopFwdSm90ILi2EN4cute5tupleIJNS5_1CILi1EEES8_S8_EEENS6_IJNS7_ILi128EEENS7_ILi96EEENS7_ILi64EEEEEELi256ENS_10bfloat16_tEfNS_4arch4Sm90ELb0ELb0ELb1ELb0ELb1ELb0ELb1ELb1ELb0ELb1ELb1ELb0EEENS1_21CollectiveEpilogueFwdINS6_IJSA_NS7_ILi256EEESB_EEES9_SE_SG_Li256ELb0ELb1ELb1ELb0EEENS1_19SingleTileSchedulerILb0ELb1ELb1ELi128EEEEEEEEEvNT_6ParamsE --------------------------
	.section	.nv.info._ZN7cutlass13device_kernelIN5flash11enable_sm90INS1_16FlashAttnFwdSm90INS1_25CollectiveMainloopFwdSm90ILi2EN4cute5tupleIJNS5_1CILi1EEES8_S8_EEENS6_IJNS7_ILi128EEENS7_ILi96EEENS7_ILi64EEEEEELi256ENS_10bfloat16_tEfNS_4arch4Sm90ELb0ELb0ELb1ELb0ELb1ELb0ELb1ELb1ELb0ELb1ELb1ELb0EEENS1_21CollectiveEpilogueFwdINS6_IJSA_NS7_ILi256EEESB_EEES9_SE_SG_Li256ELb0ELb1ELb1ELb0EEENS1_19SingleTileSchedulerILb0ELb1ELb1ELi128EEEEEEEEEvNT_6ParamsE,"",@"SHT_CUDA_INFO"
	.sectionflags	@""
	.align	4


	//----- nvinfo : EIATTR_CUDA_API_VERSION
	.align		4
        /*0000*/ 	.byte	0x04, 0x37
        /*0002*/ 	.short	(.L_1126 - .L_1125)
.L_1125:
        /*0004*/ 	.word	0x00000082


	//----- nvinfo : EIATTR_KPARAM_INFO
	.align		4
.L_1126:
        /*0008*/ 	.byte	0x04, 0x17
        /*000a*/ 	.short	(.L_1128 - .L_1127)
.L_1127:
        /*000c*/ 	.word	0x00000000
        /*0010*/ 	.short	0x0000
        /*0012*/ 	.short	0x0070
        /*0014*/ 	.byte	0x00, 0xf0, 0x01, 0x2c


	//----- nvinfo : EIATTR_SPARSE_MMA_MASK
	.align		4
.L_1128:
        /*0018*/ 	.byte	0x03, 0x50
        /*001a*/ 	.short	0x0000


	//----- nvinfo : EIATTR_MAXREG_COUNT
	.align		4
        /*001c*/ 	.byte	0x03, 0x1b
        /*001e*/ 	.short	0x00a8


	//----- nvinfo : EIATTR_NUM_BARRIERS
	.align		4
        /*0020*/ 	.byte	0x02, 0x4c
        /*0022*/ 	.byte	0x10
	.zero		1


	//----- nvinfo : EIATTR_EXTERNS
	.align		4
        /*0024*/ 	.byte	0x04, 0x0f
        /*0026*/ 	.short	(.L_1130 - .L_1129)


	//   ....[0]....
	.align		4
.L_1129:
        /*0028*/ 	.word	index@(__assertfail)


	//----- nvinfo : EIATTR_ANNOTATIONS
	.align		4
.L_1130:
        /*002c*/ 	.byte	0x04, 0x55
        /*002e*/ 	.short	(.L_1132 - .L_1131)


	//   ....[0]....
.L_1131:
        /*0030*/ 	.word	0x00000001
        /*0034*/ 	.byte	0xd0, 0x08, 0x00, 0x00, 0x01, 0x00, 0x00, 0x00, 0x40, 0x0a, 0x00, 0x00, 0x01, 0x00, 0x00, 0x00
        /*0044*/ 	.byte	0xd0, 0x14, 0x00, 0x00, 0x01, 0x00, 0x00, 0x00, 0xc0, 0x74, 0x00, 0x00, 0x01, 0x00, 0x00, 0x00
        /*0054*/ 	.byte	0xd0, 0x96, 0x00, 0x00, 0x01, 0x00, 0x00, 0x00, 0xf0, 0xa7, 0x00, 0x00, 0x01, 0x00, 0x00, 0x00
        /*0064*/ 	.byte	0xb0, 0xdc, 0x00, 0x00


	//----- nvinfo : EIATTR_MERCURY_ISA_VERSION
	.align		4
.L_1132:
        /*0068*/ 	.byte	0x03, 0x5f
        /*006a*/ 	.short	0x0101


	//----- nvinfo : EIATTR_INT_WARP_WIDE_INSTR_OFFSETS
	.align		4
        /*006c*/ 	.byte	0x04, 0x31
        /*006e*/ 	.short	(.L_1134 - .L_1133)


	//   ....[0]....
.L_1133:
        /*0070*/ 	.word	0x000000c0


	//   ....[1]....
        /*0074*/ 	.word	0x000000d0


	//   ....[2]....
        /*0078*/ 	.word	0x000000e0


	//   ....[3]....
        /*007c*/ 	.word	0x00000180


	//----- nvinfo : EIATTR_COOP_GROUP_MASK_REGIDS
	.align		4
.L_1134:
        /*0080*/ 	.byte	0x04, 0x29
        /*0082*/ 	.short	(.L_1136 - .L_1135)


	//   ....[0]....
.L_1135:
        /*0084*/ 	.word	0xffffffff


	//   ....[1]....
        /*0088*/ 	.word	0xffffffff


	//   ....[2]....
        /*008c*/ 	.word	0xffffffff


	//   ....[3]....
        /*0090*/ 	.word	0xffffffff


	//   ....[4]....
        /*0094*/ 	.word	0xffffffff


	//   ....[5]....
        /*0098*/ 	.word	0xffffffff


	//   ....[6]....
        /*009c*/ 	.word	0xffffffff


	//   ....[7]....
        /*00a0*/ 	.word	0xffffffff


	//   ....[8]....
        /*00a4*/ 	.word	0xffffffff


	//   ....[9]....
        /*00a8*/ 	.word	0xffffffff


	//   ....[10]....
        /*00ac*/ 	.word	0xffffffff


	//   ....[11]....
        /*00b0*/ 	.word	0xffffffff


	//   ....[12]....
        /*00b4*/ 	.word	0xffffffff


	//   ....[13]....
        /*00b8*/ 	.word	0xffffffff


	//   ....[14]....
        /*00bc*/ 	.word	0xffffffff


	//   ....[15]....
        /*00c0*/ 	.word	0xffffffff


	//   ....[16]....
        /*00c4*/ 	.word	0xffffffff


	//   ....[17]....
        /*00c8*/ 	.word	0xffffffff


	//   ....[18]....
        /*00cc*/ 	.word	0xffffffff


	//   ....[19]....
        /*00d0*/ 	.word	0xffffffff


	//   ....[20]....
        /*00d4*/ 	.word	0xffffffff


	//   ....[21]....
        /*00d8*/ 	.word	0xffffffff


	//   ....[22]....
        /*00dc*/ 	.word	0xffffffff


	//   ....[23]....
        /*00e0*/ 	.word	0xffffffff


	//   ....[24]....
        /*00e4*/ 	.word	0xffffffff


	//   ....[25]....
        /*00e8*/ 	.word	0xffffffff


	//   ....[26]....
        /*00ec*/ 	.word	0xffffffff


	//   ....[27]....
        /*00f0*/ 	.word	0xffffffff


	//   ....[28]....
        /*00f4*/ 	.word	0xffffffff


	//   ....[29]....
        /*00f8*/ 	.word	0xffffffff


	//   ....[30]....
        /*00fc*/ 	.word	0xffffffff


	//   ....[31]....
        /*0100*/ 	.word	0xffffffff


	//   ....[32]....
        /*0104*/ 	.word	0xffffffff


	//   ....[33]....
        /*0108*/ 	.word	0xffffffff


	//   ....[34]....
        /*010c*/ 	.word	0xffffffff


	//   ....[35]....
        /*0110*/ 	.word	0xffffffff


	//   ....[36]....
        /*0114*/ 	.word	0xffffffff


	//   ....[37]....
        /*0118*/ 	.word	0xffffffff


	//   ....[38]....
        /*011c*/ 	.word	0xffffffff


	//   ....[39]....
        /*0120*/ 	.word	0xffffffff


	//   ....[40]....
        /*0124*/ 	.word	0xffffffff


	//   ....[41]....
        /*0128*/ 	.word	0xffffffff


	//   ....[42]....
        /*012c*/ 	.word	0xffffffff


	//   ....[43]....
        /*0130*/ 	.word	0xffffffff


	//   ....[44]....
        /*0134*/ 	.word	0xffffffff


	//   ....[45]....
        /*0138*/ 	.word	0xffffffff


	//   ....[46]....
        /*013c*/ 	.word	0xffffffff


	//   ....[47]....
        /*0140*/ 	.word	0xffffffff


	//   ....[48]....
        /*0144*/ 	.word	0xffffffff


	//   ....[49]....
        /*0148*/ 	.word	0xffffffff


	//   ....[50]....
        /*014c*/ 	.word	0xffffffff


	//   ....[51]....
        /*0150*/ 	.word	0xffffffff


	//   ....[52]....
        /*0154*/ 	.word	0xffffffff


	//   ....[53]....
        /*0158*/ 	.word	0xffffffff


	//   ....[54]....
        /*015c*/ 	.word	0xffffffff


	//   ....[55]....
        /*0160*/ 	.word	0xffffffff


	//   ....[56]....
        /*0164*/ 	.word	0xffffffff


	//   ....[57]....
        /*0168*/ 	.word	0xffffffff


	//   ....[58]....
        /*016c*/ 	.word	0xffffffff


	//   ....[59]....
        /*0170*/ 	.word	0xffffffff


	//   ....[60]....
        /*0174*/ 	.word	0xffffffff


	//   ....[61]....
        /*0178*/ 	.word	0xffffffff


	//   ....[62]....
        /*017c*/ 	.word	0xffffffff


	//   ....[63]....
        /*0180*/ 	.word	0xffffffff


	//   ....[64]....
        /*0184*/ 	.word	0xffffffff


	//   ....[65]....
        /*0188*/ 	.word	0xffffffff


	//   ....[66]....
        /*018c*/ 	.word	0xffffffff


	//   ....[67]....
        /*0190*/ 	.word	0xffffffff


	//   ....[68]....
        /*0194*/ 	.word	0xffffffff


	//   ....[69]....
        /*0198*/ 	.word	0xffffffff


	//   ....[70]....
        /*019c*/ 	.word	0xffffffff


	//   ....[71]....
        /*01a0*/ 	.word	0xffffffff


	//   ....[72]....
        /*01a4*/ 	.word	0xffffffff


	//   ....[73]....
        /*01a8*/ 	.word	0xffffffff


	//   ....[74]....
        /*01ac*/ 	.word	0xffffffff


	//   ....[75]....
        /*01b0*/ 	.word	0xffffffff


	//   ....[76]....
        /*01b4*/ 	.word	0xffffffff


	//   ....[77]....
        /*01b8*/ 	.word	0xffffffff


	//   ....[78]....
        /*01bc*/ 	.word	0xffffffff


	//   ....[79]....
        /*01c0*/ 	.word	0xffffffff


	//   ....[80]....
        /*01c4*/ 	.word	0xffffffff


	//   ....[81]....
        /*01c8*/ 	.word	0xffffffff


	//   ....[82]....
        /*01cc*/ 	.word	0xffffffff


	//   ....[83]....
        /*01d0*/ 	.word	0xffffffff


	//   ....[84]....
        /*01d4*/ 	.word	0xffffffff


	//   ....[85]....
        /*01d8*/ 	.word	0xffffffff


	//   ....[86]....
        /*01dc*/ 	.word	0xffffffff


	//   ....[87]....
        /*01e0*/ 	.word	0xffffffff


	//   ....[88]....
        /*01e4*/ 	.word	0xffffffff


	//   ....[89]....
        /*01e8*/ 	.word	0xffffffff


	//   ....[90]....
        /*01ec*/ 	.word	0xffffffff


	//   ....[91]....
        /*01f0*/ 	.word	0xffffffff


	//   ....[92]....
        /*01f4*/ 	.word	0xffffffff


	//   ....[93]....
        /*01f8*/ 	.word	0xffffffff


	//   ....[94]....
        /*01fc*/ 	.word	0xffffffff


	//   ....[95]....
        /*0200*/ 	.word	0xffffffff


	//   ....[96]....
        /*0204*/ 	.word	0xffffffff


	//   ....[97]....
        /*0208*/ 	.word	0xffffffff


	//   ....[98]....
        /*020c*/ 	.word	0xffffffff


	//   ....[99]....
        /*0210*/ 	.word	0xffffffff


	//   ....[100]....
        /*0214*/ 	.word	0xffffffff


	//   ....[101]....
        /*0218*/ 	.word	0xffffffff


	//   ....[102]....
        /*021c*/ 	.word	0xffffffff


	//   ....[103]....
        /*0220*/ 	.word	0xffffffff


	//   ....[104]....
        /*0224*/ 	.word	0xffffffff


	//   ....[105]....
        /*0228*/ 	.word	0xffffffff


	//   ....[106]....
        /*022c*/ 	.word	0xffffffff


	//   ....[107]....
        /*0230*/ 	.word	0xffffffff


	//   ....[108]....
        /*0234*/ 	.word	0xffffffff


	//   ....[109]....
        /*0238*/ 	.word	0x0500000f


	//   ....[110]....
        /*023c*/ 	.word	0x0500000f


	//   ....[111]....
        /*0240*/ 	.word	0x0500000f


	//   ....[112]....
        /*0244*/ 	.word	0x0500000f


	//   ....[113]....
        /*0248*/ 	.word	0x0500000f


	//   ....[114]....
        /*024c*/ 	.word	0x0500000f


	//   ....[115]....
        /*0250*/ 	.word	0x0500000f


	//   ....[116]....
        /*0254*/ 	.word	0x0500000f


	//   ....[117]....
        /*0258*/ 	.word	0x0500000f


	//   ....[118]....
        /*025c*/ 	.word	0x0500000f


	//   ....[119]....
        /*0260*/ 	.word	0x0500000f


	//   ....[120]....
        /*0264*/ 	.word	0x0500000f


	//   ....[121]....
        /*0268*/ 	.word	0x0500000f


	//   ....[122]....
        /*026c*/ 	.word	0x0500000f


	//   ....[123]....
        /*0270*/ 	.word	0x0500000f


	//   ....[124]....
        /*0274*/ 	.word	0x0500000f


	//   ....[125]....
        /*0278*/ 	.word	0x0500000f


	//   ....[126]....
        /*027c*/ 	.word	0x0500000f


	//   ....[127]....
        /*0280*/ 	.word	0x0500000f


	//   ....[128]....
        /*0284*/ 	.word	0x0500000f


	//   ....[129]....
        /*0288*/ 	.word	0x0500000f


	//   ....[130]....
        /*028c*/ 	.word	0x0500000f


	//   ....[131]....
        /*0290*/ 	.word	0x0500000f


	//   ....[132]....
        /*0294*/ 	.word	0x0500000f


	//   ....[133]....
        /*0298*/ 	.word	0x0500000f


	//   ....[134]....
        /*029c*/ 	.word	0x0500000f


	//   ....[135]....
        /*02a0*/ 	.word	0x0500000f


	//   ....[136]....
        /*02a4*/ 	.word	0x0500000f


	//   ....[137]....
        /*02a8*/ 	.word	0x0500000f


	//   ....[138]....
        /*02ac*/ 	.word	0x0500000f


	//   ....[139]....
        /*02b0*/ 	.word	0x0500000f


	//   ....[140]....
        /*02b4*/ 	.word	0x0500000f


	//   ....[141]....
        /*02b8*/ 	.word	0x0500000f


	//   ....[142]....
        /*02bc*/ 	.word	0x0500000f


	//   ....[143]....
        /*02c0*/ 	.word	0x0500000f


	//   ....[144]....
        /*02c4*/ 	.word	0x0500000f


	//   ....[145]....
        /*02c8*/ 	.word	0x0500000f


	//   ....[146]....
        /*02cc*/ 	.word	0x0500000f


	//   ....[147]....
        /*02d0*/ 	.word	0x0500000f


	//   ....[148]....
        /*02d4*/ 	.word	0x0500000f


	//   ....[149]....
        /*02d8*/ 	.word	0x0500000f


	//   ....[150]....
        /*02dc*/ 	.word	0x0500000f


	//   ....[151]....
        /*02e0*/ 	.word	0x0500000f


	//   ....[152]....
        /*02e4*/ 	.word	0x0500000f


	//   ....[153]....
        /*02e8*/ 	.word	0x0500000f


	//   ....[154]....
        /*02ec*/ 	.word	0x0500000f


	//   ....[155]....
        /*02f0*/ 	.word	0x0500000f


	//   ....[156]....
        /*02f4*/ 	.word	0x0500000f


	//   ....[157]....
        /*02f8*/ 	.word	0x0500000f


	//   ....[158]....
        /*02fc*/ 	.word	0x0500000f


	//   ....[159]....
        /*0300*/ 	.word	0x0500000f


	//   ....[160]....
        /*0304*/ 	.word	0x0500000f


	//   ....[161]....
        /*0308*/ 	.word	0x0500000f


	//   ....[162]....
        /*030c*/ 	.word	0x0500000f


	//   ....[163]....
        /*0310*/ 	.word	0x0500000f


	//   ....[164]....
        /*0314*/ 	.word	0x0500000f


	//   ....[165]....
        /*0318*/ 	.word	0x0500000f


	//   ....[166]....
        /*031c*/ 	.word	0x0500000f


	//   ....[167]....
        /*0320*/ 	.word	0x0500000f


	//   ....[168]....
        /*0324*/ 	.word	0x0500000f


	//   ....[169]....
        /*0328*/ 	.word	0x0500000f


	//   ....[170]....
        /*032c*/ 	.word	0x0500000f


	//   ....[171]....
        /*0330*/ 	.word	0x0500000f


	//   ....[172]....
        /*0334*/ 	.word	0x0500000f


	//   ....[173]....
        /*0338*/ 	.word	0x0500000f


	//   ....[174]....
        /*033c*/ 	.word	0x0500000f


	//   ....[175]....
        /*0340*/ 	.word	0x0500000f


	//   ....[176]....
        /*0344*/ 	.word	0x0500000f


	//   ....[177]....
        /*0348*/ 	.word	0x0500000f


	//   ....[178]....
        /*034c*/ 	.word	0x0500000f


	//   ....[179]....
        /*0350*/ 	.word	0x0500000f


	//   ....[180]....
        /*0354*/ 	.word	0x0500000f


	//   ....[181]....
        /*0358*/ 	.word	0x0500000f


	//   ....[182]....
        /*035c*/ 	.word	0x0500000f


	//   ....[183]....
        /*0360*/ 	.word	0x0500000f


	//   ....[184]....
        /*0364*/ 	.word	0x0500000f


	//   ....[185]....
        /*0368*/ 	.word	0x0500000f


	//   ....[186]....
        /*036c*/ 	.word	0x0500000f


	//   ....[187]....
        /*0370*/ 	.word	0x0500000f


	//   ....[188]....
        /*0374*/ 	.word	0x0500000f


	//   ....[189]....
        /*0378*/ 	.word	0x0500000f


	//   ....[190]....
        /*037c*/ 	.word	0x0500000f


	//----- nvinfo : EIATTR_COOP_GROUP_INSTR_OFFSETS
	.align		4
.L_1136:
        /*0380*/ 	.byte	0x04, 0x28
        /*0382*/ 	.short	(.L_1138 - .L_1137)


	//   ....[0]....
.L_1137:
        /*0384*/ 	.word	0x00000080


	//   ....[1]....
        /*0388*/ 	.word	0x00000090


	//   ....[2]....
        /*038c*/ 	.word	0x000002f0


	//   ....[3]....
        /*0390*/ 	.word	0x00000450


	//   ....[4]....
        /*0394*/ 	.word	0x00000570


	//   ....[5]....
        /*0398*/ 	.word	0x000006d0


	//   ....[6]....
        /*039c*/ 	.word	0x000012c0


	//   ....[7]....
        /*03a0*/ 	.word	0x00003160


	//   ....[8]....
        /*03a4*/ 	.word	0x000031a0


	//   ....[9]....
        /*03a8*/ 	.word	0x000031c0


	//   ....[10]....
        /*03ac*/ 	.word	0x000031e0


	//   ....[11]....
        /*03b0*/ 	.word	0x000054c0


	//   ....[12]....
        /*03b4*/ 	.word	0x00005510


	//   ....[13]....
        /*03b8*/ 	.word	0x00005530


	//   ....[14]....
        /*03bc*/ 	.word	0x00005550


	//   ....[15]....
        /*03c0*/ 	.word	0x00006ae0


	//   ....[16]....
        /*03c4*/ 	.word	0x00006b30


	//   ....[17]....
        /*03c8*/ 	.word	0x00006b50


	//   ....[18]....
        /*03cc*/ 	.word	0x00006b70


	//   ....[19]....
        /*03d0*/ 	.word	0x00007c50


	//   ....[20]....
        /*03d4*/ 	.word	0x00007ca0


	//   ....[21]....
        /*03d8*/ 	.word	0x00007ce0


	//   ....[22]....
        /*03dc*/ 	.word	0x00007d10


	//   ....[23]....
        /*03e0*/ 	.word	0x00007d50


	//   ....[24]....
        /*03e4*/ 	.word	0x00007d70


	//   ....[25]....
        /*03e8*/ 	.word	0x000089e0


	//   ....[26]....
        /*03ec*/ 	.word	0x000089f0


	//   ....[27]....
        /*03f0*/ 	.word	0x00009a30


	//   ....[28]....
        /*03f4*/ 	.word	0x0000aba0


	//   ....[29]....
        /*03f8*/ 	.word	0x0000abc0


	//   ....[30]....
        /*03fc*/ 	.word	0x0000abe0


	//   ....[31]....
        /*0400*/ 	.word	0x0000ac00


	//   ....[32]....
        /*0404*/ 	.word	0x0000ac50


	//   ....[33]....
        /*0408*/ 	.word	0x0000ac70


	//   ....[34]....
        /*040c*/ 	.word	0x0000acc0


	//   ....[35]....
        /*0410*/ 	.word	0x0000ace0


	//   ....[36]....
        /*0414*/ 	.word	0x0000ad30


	//   ....[37]....
        /*0418*/ 	.word	0x0000ad50


	//   ....[38]....
        /*041c*/ 	.word	0x0000ada0


	//   ....[39]....
        /*0420*/ 	.word	0x0000adc0


	//   ....[40]....
        /*0424*/ 	.word	0x0000b340


	//   ....[41]....
        /*0428*/ 	.word	0x0000b380


	//   ....[42]....
        /*042c*/ 	.word	0x0000b3a0


	//   ....[43]....
        /*0430*/ 	.word	0x0000b3c0


	//   ....[44]....
        /*0434*/ 	.word	0x0000b3d0


	//   ....[45]....
        /*0438*/ 	.word	0x0000b460


	//   ....[46]....
        /*043c*/ 	.word	0x0000b4a0


	//   ....[47]....
        /*0440*/ 	.word	0x0000b520


	//   ....[48]....
        /*0444*/ 	.word	0x0000b550


	//   ....[49]....
        /*0448*/ 	.word	0x0000b590


	//   ....[50]....
        /*044c*/ 	.word	0x0000b5c0


	//   ....[51]....
        /*0450*/ 	.word	0x0000b630


	//   ....[52]....
        /*0454*/ 	.word	0x0000b660


	//   ....[53]....
        /*0458*/ 	.word	0x0000b690


	//   ....[54]....
        /*045c*/ 	.word	0x0000b710


	//   ....[55]....
        /*0460*/ 	.word	0x0000b7d0


	//   ....[56]....
        /*0464*/ 	.word	0x0000bda0


	//   ....[57]....
        /*0468*/ 	.word	0x0000bdd0


	//   ....[58]....
        /*046c*/ 	.word	0x0000be50


	//   ....[59]....
        /*0470*/ 	.word	0x0000beb0


	//   ....[60]....
        /*0474*/ 	.word	0x0000bef0


	//   ....[61]....
        /*0478*/ 	.word	0x0000bf20


	//   ....[62]....
        /*047c*/ 	.word	0x0000bfd0


	//   ....[63]....
        /*0480*/ 	.word	0x0000bff0


	//   ....[64]....
        /*0484*/ 	.word	0x0000c0c0


	//   ....[65]....
        /*0488*/ 	.word	0x0000c0d0


	//   ....[66]....
        /*048c*/ 	.word	0x0000c170


	//   ....[67]....
        /*0490*/ 	.word	0x0000c1a0


	//   ....[68]....
        /*0494*/ 	.word	0x0000c230


	//   ....[69]....
        /*0498*/ 	.word	0x0000c260


	//   ....[70]....
        /*049c*/ 	.word	0x0000c2f0


	//   ....[71]....
        /*04a0*/ 	.word	0x0000c340


	//   ....[72]....
        /*04a4*/ 	.word	0x0000c700


	//   ....[73]....
        /*04a8*/ 	.word	0x0000c730


	//   ....[74]....
        /*04ac*/ 	.word	0x0000c760


	//   ....[75]....
        /*04b0*/ 	.word	0x0000c780


	//   ....[76]....
        /*04b4*/ 	.word	0x0000c7a0


	//   ....[77]....
        /*04b8*/ 	.word	0x0000c7d0


	//   ....[78]....
        /*04bc*/ 	.word	0x0000c7f0


	//   ....[79]....
        /*04c0*/ 	.word	0x0000c810


	//   ....[80]....
        /*04c4*/ 	.word	0x0000c8a0


	//   ....[81]....
        /*04c8*/ 	.word	0x0000c8c0


	//   ....[82]....
        /*04cc*/ 	.word	0x0000c8f0


	//   ....[83]....
        /*04d0*/ 	.word	0x0000c9a0


	//   ....[84]....
        /*04d4*/ 	.word	0x0000d1c0


	//   ....[85]....
        /*04d8*/ 	.word	0x0000d1e0


	//   ....[86]....
        /*04dc*/ 	.word	0x0000d1f0


	//   ....[87]....
        /*04e0*/ 	.word	0x0000d200


	//   ....[88]....
        /*04e4*/ 	.word	0x0000d220


	//   ....[89]....
        /*04e8*/ 	.word	0x0000d240


	//   ....[90]....
        /*04ec*/ 	.word	0x0000d270


	//   ....[91]....
        /*04f0*/ 	.word	0x0000d2b0


	//   ....[92]....
        /*04f4*/ 	.word	0x0000d2d0


	//   ....[93]....
        /*04f8*/ 	.word	0x0000d300


	//   ....[94]....
        /*04fc*/ 	.word	0x0000d320


	//   ....[95]....
        /*0500*/ 	.word	0x0000d350


	//   ....[96]....
        /*0504*/ 	.word	0x0000d6b0


	//   ....[97]....
        /*0508*/ 	.word	0x0000d6d0


	//   ....[98]....
        /*050c*/ 	.word	0x0000d6e0


	//   ....[99]....
        /*0510*/ 	.word	0x0000d6f0


	//   ....[100]....
        /*0514*/ 	.word	0x0000d700


	//   ....[101]....
        /*0518*/ 	.word	0x0000d720


	//   ....[102]....
        /*051c*/ 	.word	0x0000d790


	//   ....[103]....
        /*0520*/ 	.word	0x0000d7b0


	//   ....[104]....
        /*0524*/ 	.word	0x0000d810


	//   ....[105]....
        /*0528*/ 	.word	0x0000d820


	//   ....[106]....
        /*052c*/ 	.word	0x0000d890


	//   ....[107]....
        /*0530*/ 	.word	0x0000d910


	//   ....[108]....
        /*0534*/ 	.word	0x0000dc40


	//   ....[109]....
        /*0538*/ 	.word	0x0000e1a0


	//   ....[110]....
        /*053c*/ 	.word	0x0000e290


	//   ....[111]....
        /*0540*/ 	.word	0x0000e330


	//   ....[112]....
        /*0544*/ 	.word	0x0000e390


	//   ....[113]....
        /*0548*/ 	.word	0x0000e450


	//   ....[114]....
        /*054c*/ 	.word	0x0000e4b0


	//   ....[115]....
        /*0550*/ 	.word	0x0000e570


	//   ....[116]....
        /*0554*/ 	.word	0x0000e5d0


	//   ....[117]....
        /*0558*/ 	.word	0x0000e690


	//   ....[118]....
        /*055c*/ 	.word	0x0000e6f0


	//   ....[119]....
        /*0560*/ 	.word	0x0000e7b0


	//   ....[120]....
        /*0564*/ 	.word	0x0000e810


	//   ....[121]....
        /*0568*/ 	.word	0x0000e8b0


	//   ....[122]....
        /*056c*/ 	.word	0x0000e940


	//   ....[123]....
        /*0570*/ 	.word	0x0000e990


	//   ....[124]....
        /*0574*/ 	.word	0x0000ea60


	//   ....[125]....
        /*0578*/ 	.word	0x0000eb50


	//   ....[126]....
        /*057c*/ 	.word	0x0000ec60


	//   ....[127]....
        /*0580*/ 	.word	0x0000ece0


	//   ....[128]....
        /*0584*/ 	.word	0x0000ed80


	//   ....[129]....
        /*0588*/ 	.word	0x0000ee50


	//   ....[130]....
        /*058c*/ 	.word	0x0000ef70


	//   ....[131]....
        /*0590*/ 	.word	0x0000efd0


	//   ....[132]....
        /*0594*/ 	.word	0x0000f030


	//   ....[133]....
        /*0598*/ 	.word	0x0000f130


	//   ....[134]....
        /*059c*/ 	.word	0x0000f1c0


	//   ....[135]....
        /*05a0*/ 	.word	0x0000f2a0


	//   ....[136]....
        /*05a4*/ 	.word	0x0000f3b0


	//   ....[137]....
        /*05a8*/ 	.word	0x0000f400


	//   ....[138]....
        /*05ac*/ 	.word	0x0000f490


	//   ....[139]....
        /*05b0*/ 	.word	0x0000f530


	//   ....[140]....
        /*05b4*/ 	.word	0x0000f5c0


	//   ....[141]....
        /*05b8*/ 	.word	0x0000f690


	//   ....[142]....
        /*05bc*/ 	.word	0x0000f7c0


	//   ....[143]....
        /*05c0*/ 	.word	0x0000f810


	//   ....[144]....
        /*05c4*/ 	.word	0x0000f890


	//   ....[145]....
        /*05c8*/ 	.word	0x0000f970


	//   ....[146]....
        /*05cc*/ 	.word	0x0000faa0


	//   ....[147]....
        /*05d0*/ 	.word	0x0000faf0


	//   ....[148]....
        /*05d4*/ 	.word	0x0000fb60


	//   ....[149]....
        /*05d8*/ 	.word	0x0000fc50


	//   ....[150]....
        /*05dc*/ 	.word	0x0000fd80


	//   ....[151]....
        /*05e0*/ 	.word	0x0000fdd0


	//   ....[152]....
        /*05e4*/ 	.word	0x0000fe50


	//   ....[153]....
        /*05e8*/ 	.word	0x0000ff20


	//   ....[154]....
        /*05ec*/ 	.word	0x00010070


	//   ....[155]....
        /*05f0*/ 	.word	0x00010140


	//   ....[156]....
        /*05f4*/ 	.word	0x000101d0


	//   ....[157]....
        /*05f8*/ 	.word	0x00010290


	//   ....[158]....
        /*05fc*/ 	.word	0x00010370


	//   ....[159]....
        /*0600*/ 	.word	0x00010430


	//   ....[160]....
        /*0604*/ 	.word	0x00010510


	//   ....[161]....
        /*0608*/ 	.word	0x000105d0


	//   ....[162]....
        /*060c*/ 	.word	0x000106b0


	//   ....[163]....
        /*0610*/ 	.word	0x00010770


	//   ....[164]....
        /*0614*/ 	.word	0x00010850


	//   ....[165]....
        /*0618*/ 	.word	0x00010910


	//   ....[166]....
        /*061c*/ 	.word	0x00010a70


	//   ....[167]....
        /*0620*/ 	.word	0x00010b10


	//   ....[168]....
        /*0624*/ 	.word	0x00010b70


	//   ....[169]....
        /*0628*/ 	.word	0x00010c10


	//   ....[170]....
        /*062c*/ 	.word	0x00010c70


	//   ....[171]....
        /*0630*/ 	.word	0x00010d10


	//   ....[172]....
        /*0634*/ 	.word	0x00010d70


	//   ....[173]....
        /*0638*/ 	.word	0x00010e10


	//   ....[174]....
        /*063c*/ 	.word	0x00010e70


	//   ....[175]....
        /*0640*/ 	.word	0x00010f10


	//   ....[176]....
        /*0644*/ 	.word	0x00010f70


	//   ....[177]....
        /*0648*/ 	.word	0x00011010


	//   ....[178]....
        /*064c*/ 	.word	0x000110f0


	//   ....[179]....
        /*0650*/ 	.word	0x00011190


	//   ....[180]....
        /*0654*/ 	.word	0x00011200


	//   ....[181]....
        /*0658*/ 	.word	0x000112d0


	//   ....[182]....
        /*065c*/ 	.word	0x00011330


	//   ....[183]....
        /*0660*/ 	.word	0x00011400


	//   ....[184]....
        /*0664*/ 	.word	0x00011460


	//   ....[185]....
        /*0668*/ 	.word	0x00011530


	//   ....[186]....
        /*066c*/ 	.word	0x00011590


	//   ....[187]....
        /*0670*/ 	.word	0x00011660


	//   ....[188]....
        /*0674*/ 	.word	0x000116c0


	//   ....[189]....
        /*0678*/ 	.word	0x00011790


	//   ....[190]....
        /*067c*/ 	.word	0x000118a0


	//----- nvinfo : EIATTR_REG_RECONFIG
	.align		4
.L_1138:
        /*0680*/ 	.byte	0x01, 0x54
	.zero		2


	//----- nvinfo : EIATTR_SYSCALL_OFFSETS
	.align		4
        /*0684*/ 	.byte	0x04, 0x46
        /*0686*/ 	.short	(.L_1140 - .L_1139)


	//   ....[0]....
.L_1139:
        /*0688*/ 	.word	0x00001460


	//   ....[1]....
        /*068c*/ 	.word	0x0000a1b0


	//   ....[2]....
        /*0690*/ 	.word	0x0000a2f0


	//   ....[3]....
        /*0694*/ 	.word	0x0000a3e0


	//   ....[4]....
        /*0698*/ 	.word	0x0000b040


	//   ....[5]....
        /*069c*/ 	.word	0x0000bad0


	//----- nvinfo : EIATTR_MBARRIER_INSTR_OFFSETS
	.align		4
.L_1140:
        /*06a0*/ 	.byte	0x04, 0x39
        /*06a2*/ 	.short	(.L_1142 - .L_1141)


	//   ....[0]....
.L_1141:
        /*06a4*/ 	.word	0x00000190
        /*06a8*/ 	.word	0x000000ff
        /*06ac*/ 	.word	0x00032400
        /*06b0*/ 	.short	0x0100
        /*06b2*/ 	.byte	0x08
	.zero		1


	//   ....[1]....
        /*06b4*/ 	.word	0x000001a0
        /*06b8*/ 	.word	0x000000ff
        /*06bc*/ 	.word	0x00032410
        /*06c0*/ 	.short	0x0100
        /*06c2*/ 	.byte	0x08
	.zero		1


	//   ....[2]....
        /*06c4*/ 	.word	0x000001b0
        /*06c8*/ 	.word	0x000000ff
        /*06cc*/ 	.word	0x00032420
        /*06d0*/ 	.short	0x0100
        /*06d2*/ 	.byte	0x08
	.zero		1


	//   ....[3]....
        /*06d4*/ 	.word	0x000002a0
        /*06d8*/ 	.word	0x000000ff
        /*06dc*/ 	.word	0x00032430
        /*06e0*/ 	.short	0x0100
        /*06e2*/ 	.byte	0x08
	.zero		1


	//   ....[4]....
        /*06e4*/ 	.word	0x000002b0
        /*06e8*/ 	.word	0x000000ff
        /*06ec*/ 	.word	0x00032440
        /*06f0*/ 	.short	0x0100
        /*06f2*/ 	.byte	0x08
	.zero		1


	//   ....[5]....
        /*06f4*/ 	.word	0x000002c0
        /*06f8*/ 	.word	0x000000ff
        /*06fc*/ 	.word	0x00032438
        /*0700*/ 	.short	0x0100
        /*0702*/ 	.byte	0x08
	.zero		1


	//   ....[6]....
        /*0704*/ 	.word	0x000002d0
        /*0708*/ 	.word	0x000000ff
        /*070c*/ 	.word	0x00032448
        /*0710*/ 	.short	0x0100
        /*0712*/ 	.byte	0x08
	.zero		1


	//   ....[7]....
        /*0714*/ 	.word	0x00000400
        /*0718*/ 	.word	0x000000ff
        /*071c*/ 	.word	0x00032450
        /*0720*/ 	.short	0x0100
        /*0722*/ 	.byte	0x08
	.zero		1


	//   ....[8]....
        /*0724*/ 	.word	0x00000410
        /*0728*/ 	.word	0x000000ff
        /*072c*/ 	.word	0x00032460
        /*0730*/ 	.short	0x0100
        /*0732*/ 	.byte	0x08
	.zero		1


	//   ....[9]....
        /*0734*/ 	.word	0x00000420
        /*0738*/ 	.word	0x000000ff
        /*073c*/ 	.word	0x00032458
        /*0740*/ 	.short	0x0100
        /*0742*/ 	.byte	0x08
	.zero		1


	//   ....[10]....
        /*0744*/ 	.word	0x00000430
        /*0748*/ 	.word	0x000000ff
        /*074c*/ 	.word	0x00032468
        /*0750*/ 	.short	0x0100
        /*0752*/ 	.byte	0x08
	.zero		1


	//   ....[11]....
        /*0754*/ 	.word	0x00000520
        /*0758*/ 	.word	0x000000ff
        /*075c*/ 	.word	0x00032470
        /*0760*/ 	.short	0x0100
        /*0762*/ 	.byte	0x06
	.zero		1


	//   ....[12]....
        /*0764*/ 	.word	0x00000530
        /*0768*/ 	.word	0x000000ff
        /*076c*/ 	.word	0x00032480
        /*0770*/ 	.short	0x0100
        /*0772*/ 	.byte	0x06
	.zero		1


	//   ....[13]....
        /*0774*/ 	.word	0x00000540
        /*0778*/ 	.word	0x000000ff
        /*077c*/ 	.word	0x00032478
        /*0780*/ 	.short	0x0100
        /*0782*/ 	.byte	0x06
	.zero		1


	//   ....[14]....
        /*0784*/ 	.word	0x00000550
        /*0788*/ 	.word	0x000000ff
        /*078c*/ 	.word	0x00032488
        /*0790*/ 	.short	0x0100
        /*0792*/ 	.byte	0x06
	.zero		1


	//   ....[15]....
        /*0794*/ 	.word	0x00000680
        /*0798*/ 	.word	0x000000ff
        /*079c*/ 	.word	0x00032490
        /*07a0*/ 	.short	0x0100
        /*07a2*/ 	.byte	0x08
	.zero		1


	//   ....[16]....
        /*07a4*/ 	.word	0x00000690
        /*07a8*/ 	.word	0x000000ff
        /*07ac*/ 	.word	0x000324a0
        /*07b0*/ 	.short	0x0100
        /*07b2*/ 	.byte	0x08
	.zero		1


	//   ....[17]....
        /*07b4*/ 	.word	0x000006a0
        /*07b8*/ 	.word	0x000000ff
        /*07bc*/ 	.word	0x00032498
        /*07c0*/ 	.short	0x0100
        /*07c2*/ 	.byte	0x08
	.zero		1


	//   ....[18]....
        /*07c4*/ 	.word	0x000006b0
        /*07c8*/ 	.word	0x000000ff
        /*07cc*/ 	.word	0x000324a8
        /*07d0*/ 	.short	0x0100
        /*07d2*/ 	.byte	0x08
	.zero		1


	//   ....[19]....
        /*07d4*/ 	.word	0x000007f0
        /*07d8*/ 	.word	0x000000ff
        /*07dc*/ 	.word	0x000324b0
        /*07e0*/ 	.short	0x0100
        /*07e2*/ 	.byte	0x08
	.zero		1


	//   ....[20]....
        /*07e4*/ 	.word	0x00000800
        /*07e8*/ 	.word	0x000000ff
        /*07ec*/ 	.word	0x000324c0
        /*07f0*/ 	.short	0x0100
        /*07f2*/ 	.byte	0x08
	.zero		1


	//   ....[21]....
        /*07f4*/ 	.word	0x00000810
        /*07f8*/ 	.word	0x000000ff
        /*07fc*/ 	.word	0x000324b8
        /*0800*/ 	.short	0x0100
        /*0802*/ 	.byte	0x08
	.zero		1


	//   ....[22]....
        /*0804*/ 	.word	0x00000820
        /*0808*/ 	.word	0x000000ff
        /*080c*/ 	.word	0x000324c8
        /*0810*/ 	.short	0x0100
        /*0812*/ 	.byte	0x08
	.zero		1


	//   ....[23]....
        /*0814*/ 	.word	0x000014a0
        /*0818*/ 	.word	0x000000ff
        /*081c*/ 	.word	0x00032400
        /*0820*/ 	.short	0x010a
        /*0822*/ 	.byte	0x04
	.zero		1


	//   ....[24]....
        /*0824*/ 	.word	0x00001560
        /*0828*/ 	.word	0x000000ff
        /*082c*/ 	.word	0x00032430
        /*0830*/ 	.short	0x010a
        /*0832*/ 	.byte	0x04
	.zero		1


	//   ....[25]....
        /*0834*/ 	.word	0x000015b0
        /*0838*/ 	.word	0x000000ff
        /*083c*/ 	.word	0x00032430
        /*0840*/ 	.short	0x010a
        /*0842*/ 	.byte	0x04
	.zero		1


	//   ....[26]....
        /*0844*/ 	.word	0x00001930
        /*0848*/ 	.word	0x000000ff
        /*084c*/ 	.word	0x00032410
        /*0850*/ 	.short	0x010a
        /*0852*/ 	.byte	0x09
	.zero		1


	//   ....[27]....
        /*0854*/ 	.word	0x00001980
        /*0858*/ 	.word	0x000000ff
        /*085c*/ 	.word	0x00032450
        /*0860*/ 	.short	0x010a
        /*0862*/ 	.byte	0x04
	.zero		1


	//   ....[28]....
        /*0864*/ 	.word	0x000019d0
        /*0868*/ 	.word	0x000000ff
        /*086c*/ 	.word	0x00032450
        /*0870*/ 	.short	0x010a
        /*0872*/ 	.byte	0x04
	.zero		1


	//   ....[29]....
        /*0874*/ 	.word	0x00002a40
        /*0878*/ 	.word	0x000000ff
        /*087c*/ 	.word	0x00000000
        /*0880*/ 	.short	0x0101
        /*0882*/ 	.byte	0x0a
	.zero		1


	//   ....[30]....
        /*0884*/ 	.word	0x00003f30
        /*0888*/ 	.word	0x000000ff
        /*088c*/ 	.word	0x00000000
        /*0890*/ 	.short	0x0101
        /*0892*/ 	.byte	0x07
	.zero		1


	//   ....[31]....
        /*0894*/ 	.word	0x000040b0
        /*0898*/ 	.word	0x000000ff
        /*089c*/ 	.word	0x00032430
        /*08a0*/ 	.short	0x010a
        /*08a2*/ 	.byte	0x3c
	.zero		1


	//   ....[32]....
        /*08a4*/ 	.word	0x000040f0
        /*08a8*/ 	.word	0x000000ff
        /*08ac*/ 	.word	0x00032430
        /*08b0*/ 	.short	0x010a
        /*08b2*/ 	.byte	0x3c
	.zero		1


	//   ....[33]....
        /*08b4*/ 	.word	0x00004440
        /*08b8*/ 	.word	0x000000ff
        /*08bc*/ 	.word	0x00032450
        /*08c0*/ 	.short	0x010a
        /*08c2*/ 	.byte	0x3c
	.zero		1


	//   ....[34]....
        /*08c4*/ 	.word	0x00004480
        /*08c8*/ 	.word	0x000000ff
        /*08cc*/ 	.word	0x00032450
        /*08d0*/ 	.short	0x010a
        /*08d2*/ 	.byte	0x3c
	.zero		1


	//   ....[35]....
        /*08d4*/ 	.word	0x00004f20
        /*08d8*/ 	.word	0x000000ff
        /*08dc*/ 	.word	0x00000000
        /*08e0*/ 	.short	0x0101
        /*08e2*/ 	.byte	0x0a
	.zero		1


	//   ....[36]....
        /*08e4*/ 	.word	0x00006ac0
        /*08e8*/ 	.word	0x000000ff
        /*08ec*/ 	.word	0x00000000
        /*08f0*/ 	.short	0x0101
        /*08f2*/ 	.byte	0x3c
	.zero		1


	//   ....[37]....
        /*08f4*/ 	.word	0x00007d90
        /*08f8*/ 	.word	0x000000ff
        /*08fc*/ 	.word	0x00000000
        /*0900*/ 	.short	0x0101
        /*0902*/ 	.byte	0x04
	.zero		1


	//   ....[38]....
        /*0904*/ 	.word	0x0000a940
        /*0908*/ 	.word	0x000000ff
        /*090c*/ 	.word	0x00032440
        /*0910*/ 	.short	0x010a
        /*0912*/ 	.byte	0x2a
	.zero		1


	//   ....[39]....
        /*0914*/ 	.word	0x0000ae60
        /*0918*/ 	.word	0x000000ff
        /*091c*/ 	.word	0x00032430
        /*0920*/ 	.short	0x0107
        /*0922*/ 	.byte	0x2a
	.zero		1


	//   ....[40]....
        /*0924*/ 	.word	0x0000aed0
        /*0928*/ 	.word	0x000000ff
        /*092c*/ 	.word	0x00032430
        /*0930*/ 	.short	0x0101
        /*0932*/ 	.byte	0x2a
	.zero		1


	//   ....[41]....
        /*0934*/ 	.word	0x0000b950
        /*0938*/ 	.word	0x000000ff
        /*093c*/ 	.word	0x00032400
        /*0940*/ 	.short	0x0107
        /*0942*/ 	.byte	0x2a
	.zero		1


	//   ....[42]....
        /*0944*/ 	.word	0x0000b9a0
        /*0948*/ 	.word	0x000000ff
        /*094c*/ 	.word	0x00032400
        /*0950*/ 	.short	0x0101
        /*0952*/ 	.byte	0x2a
	.zero		1


	//   ....[43]....
        /*0954*/ 	.word	0x0000c430
        /*0958*/ 	.word	0x000000ff
        /*095c*/ 	.word	0x00032410
        /*0960*/ 	.short	0x0107
        /*0962*/ 	.byte	0x2a
	.zero		1


	//   ....[44]....
        /*0964*/ 	.word	0x0000c490
        /*0968*/ 	.word	0x000000ff
        /*096c*/ 	.word	0x00032410
        /*0970*/ 	.short	0x0101
        /*0972*/ 	.byte	0x2a
	.zero		1


	//   ....[45]....
        /*0974*/ 	.word	0x0000c4a0
        /*0978*/ 	.word	0x000000ff
        /*097c*/ 	.word	0x00032420
        /*0980*/ 	.short	0x010a
        /*0982*/ 	.byte	0x2a
	.zero		1


	//   ....[46]....
        /*0984*/ 	.word	0x0000c4f0
        /*0988*/ 	.word	0x000000ff
        /*098c*/ 	.word	0x00032460
        /*0990*/ 	.short	0x010a
        /*0992*/ 	.byte	0x2a
	.zero		1


	//   ....[47]....
        /*0994*/ 	.word	0x0000cc20
        /*0998*/ 	.word	0x000000ff
        /*099c*/ 	.word	0x00032450
        /*09a0*/ 	.short	0x0107
        /*09a2*/ 	.byte	0x2a
	.zero		1


	//   ....[48]....
        /*09a4*/ 	.word	0x0000cca0
        /*09a8*/ 	.word	0x000000ff
        /*09ac*/ 	.word	0x00032450
        /*09b0*/ 	.short	0x0101
        /*09b2*/ 	.byte	0x2a
	.zero		1


	//   ....[49]....
        /*09b4*/ 	.word	0x0000cfc0
        /*09b8*/ 	.word	0x00000013
        /*09bc*/ 	.word	0x00032440
        /*09c0*/ 	.short	0x010a
        /*09c2*/ 	.byte	0x3f
	.zero		1


	//   ....[50]....
        /*09c4*/ 	.word	0x0000d3f0
        /*09c8*/ 	.word	0x00000013
        /*09cc*/ 	.word	0x00032430
        /*09d0*/ 	.short	0x0107
        /*09d2*/ 	.byte	0x3f
	.zero		1


	//   ....[51]....
        /*09d4*/ 	.word	0x0000d4a0
        /*09d8*/ 	.word	0x00000013
        /*09dc*/ 	.word	0x00032430
        /*09e0*/ 	.short	0x0101
        /*09e2*/ 	.byte	0x3f
	.zero		1


	//   ....[52]....
        /*09e4*/ 	.word	0x0000d4d0
        /*09e8*/ 	.word	0x00000013
        /*09ec*/ 	.word	0x00032460
        /*09f0*/ 	.short	0x010a
        /*09f2*/ 	.byte	0x3f
	.zero		1


	//   ....[53]....
        /*09f4*/ 	.word	0x0000da10
        /*09f8*/ 	.word	0x00000013
        /*09fc*/ 	.word	0x00032450
        /*0a00*/ 	.short	0x0107
        /*0a02*/ 	.byte	0x3f
	.zero		1


	//   ....[54]....
        /*0a04*/ 	.word	0x0000dad0
        /*0a08*/ 	.word	0x00000013
        /*0a0c*/ 	.word	0x00032450
        /*0a10*/ 	.short	0x0101
        /*0a12*/ 	.byte	0x3f
	.zero		1


	//   ....[55]....
        /*0a14*/ 	.word	0x0000dbc0
        /*0a18*/ 	.word	0x00000004
        /*0a1c*/ 	.word	0x00032420
        /*0a20*/ 	.short	0x010a
        /*0a22*/ 	.byte	0x3f
	.zero		1


	//   ....[56]....
        /*0a24*/ 	.word	0x0000dd50
        /*0a28*/ 	.word	0x00000005
        /*0a2c*/ 	.word	0x00032440
        /*0a30*/ 	.short	0x010a
        /*0a32*/ 	.byte	0x3f
	.zero		1


	//   ....[57]....
        /*0a34*/ 	.word	0x0000ddf0
        /*0a38*/ 	.word	0x00000011
        /*0a3c*/ 	.word	0x00032440
        /*0a40*/ 	.short	0x010a
        /*0a42*/ 	.byte	0x3f
	.zero		1


	//   ....[58]....
        /*0a44*/ 	.word	0x0000de30
        /*0a48*/ 	.word	0x00000005
        /*0a4c*/ 	.word	0x00032460
        /*0a50*/ 	.short	0x010a
        /*0a52*/ 	.byte	0x3f
	.zero		1


	//   ....[59]....
        /*0a54*/ 	.word	0x0000de70
        /*0a58*/ 	.word	0x00000011
        /*0a5c*/ 	.word	0x00032460
        /*0a60*/ 	.short	0x010a
        /*0a62*/ 	.byte	0x3f
	.zero		1


	//   ....[60]....
        /*0a64*/ 	.word	0x0000def0
        /*0a68*/ 	.word	0x00000003
        /*0a6c*/ 	.word	0x00032400
        /*0a70*/ 	.short	0x010a
        /*0a72*/ 	.byte	0x3f
	.zero		1


	//   ....[61]....
        /*0a74*/ 	.word	0x0000df60
        /*0a78*/ 	.word	0x00000003
        /*0a7c*/ 	.word	0x00032430
        /*0a80*/ 	.short	0x010a
        /*0a82*/ 	.byte	0x3f
	.zero		1


	//   ....[62]....
        /*0a84*/ 	.word	0x0000dfd0
        /*0a88*/ 	.word	0x00000003
        /*0a8c*/ 	.word	0x00032410
        /*0a90*/ 	.short	0x010a
        /*0a92*/ 	.byte	0x3f
	.zero		1


	//   ....[63]....
        /*0a94*/ 	.word	0x0000e040
        /*0a98*/ 	.word	0x00000003
        /*0a9c*/ 	.word	0x00032450
        /*0aa0*/ 	.short	0x010a
        /*0aa2*/ 	.byte	0x3f
	.zero		1


	//   ....[64]....
        /*0aa4*/ 	.word	0x0000e0a0
        /*0aa8*/ 	.word	0x00000099
        /*0aac*/ 	.word	0x00032430
        /*0ab0*/ 	.short	0x010a
        /*0ab2*/ 	.byte	0x3f
	.zero		1


	//   ....[65]....
        /*0ab4*/ 	.word	0x0000e100
        /*0ab8*/ 	.word	0x000000cb
        /*0abc*/ 	.word	0x00032450
        /*0ac0*/ 	.short	0x010a
        /*0ac2*/ 	.byte	0x3f
	.zero		1


	//   ....[66]....
        /*0ac4*/ 	.word	0x0000e1e0
        /*0ac8*/ 	.word	0x00000003
        /*0acc*/ 	.word	0x00032440
        /*0ad0*/ 	.short	0x010a
        /*0ad2*/ 	.byte	0x3f
	.zero		1


	//   ....[67]....
        /*0ad4*/ 	.word	0x0000ff60
        /*0ad8*/ 	.word	0x00000003
        /*0adc*/ 	.word	0x00032420
        /*0ae0*/ 	.short	0x010a
        /*0ae2*/ 	.byte	0x3f
	.zero		1


	//   ....[68]....
        /*0ae4*/ 	.word	0x0000ffc0
        /*0ae8*/ 	.word	0x00000003
        /*0aec*/ 	.word	0x00032460
        /*0af0*/ 	.short	0x010a
        /*0af2*/ 	.byte	0x3f
	.zero		1


	//   ....[69]....
        /*0af4*/ 	.word	0x000109c0
        /*0af8*/ 	.word	0x00000013
        /*0afc*/ 	.word	0x00032440
        /*0b00*/ 	.short	0x010a
        /*0b02*/ 	.byte	0x3f
	.zero		1


	//   ....[70]....
        /*0b04*/ 	.word	0x00011040
        /*0b08*/ 	.word	0x00000013
        /*0b0c*/ 	.word	0x00032460
        /*0b10*/ 	.short	0x010a
        /*0b12*/ 	.byte	0x3f
	.zero		1


	//   ....[71]....
        /*0b14*/ 	.word	0x000117c0
        /*0b18*/ 	.word	0x00000004
        /*0b1c*/ 	.word	0x00032420
        /*0b20*/ 	.short	0x010a
        /*0b22*/ 	.byte	0x3f
	.zero		1


	//   ....[72]....
        /*0b24*/ 	.word	0x00011960
        /*0b28*/ 	.word	0x00000005
        /*0b2c*/ 	.word	0x00032440
        /*0b30*/ 	.short	0x010a
        /*0b32*/ 	.byte	0x3f
	.zero		1


	//   ....[73]....
        /*0b34*/ 	.word	0x000119b0
        /*0b38*/ 	.word	0x00000011
        /*0b3c*/ 	.word	0x00032440
        /*0b40*/ 	.short	0x010a
        /*0b42*/ 	.byte	0x3f
	.zero		1


	//   ....[74]....
        /*0b44*/ 	.word	0x00011a00
        /*0b48*/ 	.word	0x00000005
        /*0b4c*/ 	.word	0x00032460
        /*0b50*/ 	.short	0x010a
        /*0b52*/ 	.byte	0x3f
	.zero		1


	//----- nvinfo : EIATTR_NUM_MBARRIERS
	.align		4
.L_1142:
        /*0b54*/ 	.byte	0x03, 0x38
        /*0b56*/ 	.short	0x0017


	//----- nvinfo : EIATTR_EXIT_INSTR_OFFSETS
	.align		4
        /*0b58*/ 	.byte	0x04, 0x1c
        /*0b5a*/ 	.short	(.L_1144 - .L_1143)


	//   ....[0]....
.L_1143:
        /*0b5c*/ 	.word	0x0000dec0


	//----- nvinfo : EIATTR_MAX_THREADS
	.align		4
.L_1144:
        /*0b60*/ 	.byte	0x04, 0x05
        /*0b62*/ 	.short	(.L_1146 - .L_1145)
.L_1145:
        /*0b64*/ 	.word	0x00000180
        /*0b68*/ 	.word	0x00000001
        /*0b6c*/ 	.word	0x00000001


	//----- nvinfo : EIATTR_CRS_STACK_SIZE
	.align		4
.L_1146:
        /*0b70*/ 	.byte	0x04, 0x1e
        /*0b72*/ 	.short	(.L_1148 - .L_1147)
.L_1147:
        /*0b74*/ 	.word	0x00000000


	//----- nvinfo : EIATTR_CBANK_PARAM_SIZE
	.align		4
.L_1148:
        /*0b78*/ 	.byte	0x03, 0x19
        /*0b7a*/ 	.short	0x0b70


	//----- nvinfo : EIATTR_PARAM_CBANK
	.align		4
        /*0b7c*/ 	.byte	0x04, 0x0a
        /*0b7e*/ 	.short	(.L_1150 - .L_1149)
	.align		4
.L_1149:
        /*0b80*/ 	.word	index@(.nv.constant0._ZN7cutlass13device_kernelIN5flash11enable_sm90INS1_16FlashAttnFwdSm90INS1_25CollectiveMainloopFwdSm90ILi2EN4cute5tupleIJNS5_1CILi1EEES8_S8_EEENS6_IJNS7_ILi128EEENS7_ILi96EEENS7_ILi64EEEEEELi256ENS_10bfloat16_tEfNS_4arch4Sm90ELb0ELb0ELb1ELb0ELb1ELb0ELb1ELb1ELb0ELb1ELb1ELb0EEENS1_21CollectiveEpilogueFwdINS6_IJSA_NS7_ILi256EEESB_EEES9_SE_SG_Li256ELb0ELb1ELb1ELb0EEENS1_19SingleTileSchedulerILb0ELb1ELb1ELi128EEEEEEEEEvNT_6ParamsE)
        /*0b84*/ 	.short	0x0210
        /*0b86*/ 	.short	0x0b70


	//----- nvinfo : EIATTR_SW_WAR
	.align		4
.L_1150:
        /*0b88*/ 	.byte	0x04, 0x36
        /*0b8a*/ 	.short	(.L_1152 - .L_1151)
.L_1151:
        /*0b8c*/ 	.word	0x00000008
.L_1152:


//--------------------- .nv.info._ZN7cutlass13device_kernelIN5flash11enable_sm90INS1_16FlashAttnFwdSm90INS1_25CollectiveMainloopFwdSm90ILi2EN4cute5tupleIJNS5_1CILi1EEES8_S8_EEENS6_IJNS7_ILi128EEENS7_ILi96EEENS7_ILi64EEEEEELi256ENS_10bfloat16_tEfNS_4arch4Sm90ELb0ELb0ELb1ELb1ELb1ELb0ELb0ELb1ELb0ELb1ELb1ELb0EEENS1_21CollectiveEpilogueFwdINS6_IJSA_NS7_ILi256EEESB_EEES9_SE_SG_Li256ELb1ELb1ELb1ELb0EEENS1_36VarlenDynamicPersistentTileSchedulerILi128ELi96ELi256ELi128ELb1ELb1ELb1ELb0ELb1ELb1EEEEEEEEEvNT_6ParamsE --------------------------
	.section	.nv.info._ZN7cutlass13device_kernelIN5flash11enable_sm90INS1_16FlashAttnFwdSm90INS1_25CollectiveMainloopFwdSm90ILi2EN4cute5tupleIJNS5_1CILi1EEES8_S8_EEENS6_IJNS7_ILi128EEENS7_ILi96EEENS7_ILi64EEEEEELi256ENS_10bfloat16_tEfNS_4arch4Sm90ELb0ELb0ELb1ELb1ELb1ELb0ELb0ELb1ELb0ELb1ELb1ELb0EEENS1_21CollectiveEpilogueFwdINS6_IJSA_NS7_ILi256EEESB_EEES9_SE_SG_Li256ELb1ELb1ELb1ELb0EEENS1_36VarlenDynamicPersistentTileSchedulerILi128ELi96ELi256ELi128ELb1ELb1ELb1ELb0ELb1ELb1EEEEEEEEEvNT_6ParamsE,"",@"SHT_CUDA_INFO"
	.sectionflags	@""
	.align	4


	//----- nvinfo : EIATTR_CUDA_API_VERSION
	.align		4
        /*0000*/ 	.byte	0x04, 0x37
        /*0002*/ 	.short	(.L_1154 - .L_1153)
.L_1153:
        /*0004*/ 	.word	0x00000082


	//----- nvinfo : EIATTR_KPARAM_INFO
	.align		4
.L_1154:
        /*0008*/ 	.byte	0x04, 0x17
        /*000a*/ 	.short	(.L_1156 - .L_1155)
.L_1155:
        /*000c*/ 	.word	0x00000000
        /*0010*/ 	.short	0x0000
        /*0012*/ 	.short	0x0070
        /*0014*/ 	.byte	0x00, 0xf0, 0x01, 0x2a


	//----- nvinfo : EIATTR_SPARSE_MMA_MASK
	.align		4
.L_1156:
        /*0018*/ 	.byte	0x03, 0x50
        /*001a*/ 	.short	0x0000


	//----- nvinfo : EIATTR_MAXREG_COUNT
	.align		4
        /*001c*/ 	.byte	0x03, 0x1b
        /*001e*/ 	.short	0x00a8


	//----- nvinfo : EIATTR_NUM_BARRIERS
	.align		4
        /*0020*/ 	.byte	0x02, 0x4c
        /*0022*/ 	.byte	0x10
	.zero		1


	//----- nvinfo : EIATTR_EXTERNS
	.align		4
        /*0024*/ 	.byte	0x04, 0x0f
        /*0026*/ 	.short	(.L_1158 - .L_1157)


	//   ....[0]....
	.align		4
.L_1157:
        /*0028*/ 	.word	index@(__assertfail)


	//----- nvinfo : EIATTR_ANNOTATIONS
	.align		4
.L_1158:
        /*002c*/ 	.byte	0x04, 0x55
        /*002e*/ 	.short	(.L_1160 - .L_1159)


	//   ....[0]....
.L_1159:
        /* <DEDUP_REMOVED lines=16> */


	//----- nvinfo : EIATTR_MERCURY_ISA_VERSION
	.align		4
.L_1160:
        /*0118*/ 	.byte	0x03, 0x5f
        /*011a*/ 	.short	0x0101


	//----- nvinfo : EIATTR_UNUSED_LOAD_BYTE_OFFSET
	.align		4
        /*011c*/ 	.byte	0x04, 0x44
        /*011e*/ 	.short	(.L_1162 - .L_1161)


	//   ....[0]....
.L_1161:
        /*0120*/ 	.word	0x00000960
        /*0124*/ 	.word	0x0000fff0


	//   ....[1]....
        /*0128*/ 	.word	0x00006cf0
        /*012c*/ 	.word	0x0000fff0


	//----- nvinfo : EIATTR_INT_WARP_WIDE_INSTR_OFFSETS
	.align		4
.L_1162:
        /*0130*/ 	.byte	0x04, 0x31
        /*0132*/ 	.short	(.L_1164 - .L_1163)


	//   ....[0]....
.L_1163:
        /*0134*/ 	.word	0x000000c0


	//   ....[1]....
        /*0138*/ 	.word	0x000000d0


	//   ....[2]....
        /*013c*/ 	.word	0x00000170


	//   ....[3]....
        /*0140*/ 	.word	0x0000c970


	//   ....[4]....
        /*0144*/ 	.word	0x0000ca00


	//   ....[5]....
        /*0148*/ 	.word	0x0000fca0


	//   ....[6]....
        /*014c*/ 	.word	0x0000fd30


	//----- nvinfo : EIATTR_COOP_GROUP_MASK_REGIDS
	.align		4
.L_1164:
        /*0150*/ 	.byte	0x04, 0x29
        /*0152*/ 	.short	(.L_1166 - .L_1165)


	//   ....[0]....
.L_1165:
        /*0154*/ 	.word	0xffffffff


	//   ....[1]....
        /*0158*/ 	.word	0xffffffff


	//   ....[2]....
        /*015c*/ 	.word	0xffffffff


	//   ....[3]....
        /*0160*/ 	.word	0xffffffff


	//   ....[4]....
        /*0164*/ 	.word	0xffffffff


	//   ....[5]....
        /*0168*/ 	.word	0xffffffff


	//   ....[6]....
        /*016c*/ 	.word	0xffffffff


	//   ....[7]....
        /*0170*/ 	.word	0xffffffff


	//   ....[8]....
        /*0174*/ 	.word	0xffffffff


	//   ....[9]....
        /*0178*/ 	.word	0xffffffff


	//   ....[10]....
        /*017c*/ 	.word	0xffffffff


	//   ....[11]....
        /*0180*/ 	.word	0xffffffff


	//   ....[12]....
        /*0184*/ 	.word	0xffffffff


	//   ....[13]....
        /*0188*/ 	.word	0xffffffff


	//   ....[14]....
        /*018c*/ 	.word	0xffffffff


	//   ....[15]....
        /*0190*/ 	.word	0xffffffff


	//   ....[16]....
        /*0194*/ 	.word	0xffffffff


	//   ....[17]....
        /*0198*/ 	.word	0xffffffff


	//   ....[18]....
        /*019c*/ 	.word	0xffffffff


	//   ....[19]....
        /*01a0*/ 	.word	0xffffffff


	//   ....[20]....
        /*01a4*/ 	.word	0xffffffff


	//   ....[21]....
        /*01a8*/ 	.word	0xffffffff


	//   ....[22]....
        /*01ac*/ 	.word	0xffffffff


	//   ....[23]....
        /*01b0*/ 	.word	0xffffffff


	//   ....[24]....
        /*01b4*/ 	.word	0xffffffff


	//   ....[25]....
        /*01b8*/ 	.word	0xffffffff


	//   ....[26]....
        /*01bc*/ 	.word	0xffffffff


	//   ....[27]....
        /*01c0*/ 	.word	0xffffffff


	//   ....[28]....
        /*01c4*/ 	.word	0xffffffff


	//   ....[29]....
        /*01c8*/ 	.word	0xffffffff


	//   ....[30]....
        /*01cc*/ 	.word	0xffffffff


	//   ....[31]....
        /*01d0*/ 	.word	0xffffffff


	//   ....[32]....
        /*01d4*/ 	.word	0xffffffff


	//   ....[33]....
        /*01d8*/ 	.word	0xffffffff


	//   ....[34]....
        /*01dc*/ 	.word	0xffffffff


	//   ....[35]....
        /*01e0*/ 	.word	0xffffffff


	//   ....[36]....
        /*01e4*/ 	.word	0xffffffff


	//   ....[37]....
        /*01e8*/ 	.word	0xffffffff


	//   ....[38]....
        /*01ec*/ 	.word	0xffffffff


	//   ....[39]....
        /*01f0*/ 	.word	0xffffffff


	//   ....[40]....
        /*01f4*/ 	.word	0xffffffff


	//   ....[41]....
        /*01f8*/ 	.word	0xffffffff


	//   ....[42]....
        /*01fc*/ 	.word	0xffffffff


	//   ....[43]....
        /*0200*/ 	.word	0xffffffff


	//   ....[44]....
        /*0204*/ 	.word	0xffffffff


	//   ....[45]....
        /*0208*/ 	.word	0xffffffff


	//   ....[46]....
        /*020c*/ 	.word	0xffffffff


	//   ....[47]....
        /*0210*/ 	.word	0xffffffff


	//   ....[48]....
        /*0214*/ 	.word	0xffffffff


	//   ....[49]....
        /*0218*/ 	.word	0xffffffff


	//   ....[50]....
        /*021c*/ 	.word	0xffffffff


	//   ....[51]....
        /*0220*/ 	.word	0xffffffff


	//   ....[52]....
        /*0224*/ 	.word	0xffffffff


	//   ....[53]....
        /*0228*/ 	.word	0xffffffff


	//   ....[54]....
        /*022c*/ 	.word	0xffffffff


	//   ....[55]....
        /*0230*/ 	.word	0xffffffff


	//   ....[56]....
        /*0234*/ 	.word	0xffffffff


	//   ....[57]....
        /*0238*/ 	.word	0xffffffff


	//   ....[58]....
        /*023c*/ 	.word	0xffffffff


	//   ....[59]....
        /*0240*/ 	.word	0xffffffff


	//   ....[60]....
        /*0244*/ 	.word	0xffffffff


	//   ....[61]....
        /*0248*/ 	.word	0xffffffff


	//   ....[62]....
        /*024c*/ 	.word	0xffffffff


	//   ....[63]....
        /*0250*/ 	.word	0xffffffff


	//   ....[64]....
        /*0254*/ 	.word	0xffffffff


	//   ....[65]....
        /*0258*/ 	.word	0xffffffff


	//   ....[66]....
        /*025c*/ 	.word	0xffffffff


	//   ....[67]....
        /*0260*/ 	.word	0xffffffff


	//   ....[68]....
        /*0264*/ 	.word	0xffffffff


	//   ....[69]....
        /*0268*/ 	.word	0xffffffff


	//   ....[70]....
        /*026c*/ 	.word	0xffffffff


	//   ....[71]....
        /*0270*/ 	.word	0xffffffff


	//   ....[72]....
        /*0274*/ 	.word	0xffffffff


	//   ....[73]....
        /*0278*/ 	.word	0xffffffff


	//   ....[74]....
        /*027c*/ 	.word	0xffffffff


	//   ....[75]....
        /*0280*/ 	.word	0xffffffff


	//   ....[76]....
        /*0284*/ 	.word	0xffffffff


	//   ....[77]....
        /*0288*/ 	.word	0xffffffff


	//   ....[78]....
        /*028c*/ 	.word	0xffffffff


	//   ....[79]....
        /*0290*/ 	.word	0xffffffff


	//   ....[80]....
        /*0294*/ 	.word	0xffffffff


	//   ....[81]....
        /*0298*/ 	.word	0xffffffff


	//   ....[82]....
        /*029c*/ 	.word	0xffffffff


	//   ....[83]....
        /*02a0*/ 	.word	0xffffffff


	//   ....[84]....
        /*02a4*/ 	.word	0xffffffff


	//   ....[85]....
        /*02a8*/ 	.word	0xffffffff


	//   ....[86]....
        /*02ac*/ 	.word	0xffffffff


	//   ....[87]....
        /*02b0*/ 	.word	0xffffffff


	//   ....[88]....
        /*02b4*/ 	.word	0xffffffff


	//   ....[89]....
        /*02b8*/ 	.word	0xffffffff


	//   ....[90]....
        /*02bc*/ 	.word	0xffffffff


	//   ....[91]....
        /*02c0*/ 	.word	0xffffffff


	//   ....[92]....
        /*02c4*/ 	.word	0xffffffff


	//   ....[93]....
        /*02c8*/ 	.word	0xffffffff


	//   ....[94]....
        /*02cc*/ 	.word	0xffffffff


	//   ....[95]....
        /*02d0*/ 	.word	0xffffffff


	//   ....[96]....
        /*02d4*/ 	.word	0xffffffff


	//   ....[97]....
        /*02d8*/ 	.word	0xffffffff


	//   ....[98]....
        /*02dc*/ 	.word	0xffffffff


	//   ....[99]....
        /*02e0*/ 	.word	0xffffffff


	//   ....[100]....
        /*02e4*/ 	.word	0xffffffff


	//   ....[101]....
        /*02e8*/ 	.word	0xffffffff


	//   ....[102]....
        /*02ec*/ 	.word	0xffffffff


	//   ....[103]....
        /*02f0*/ 	.word	0xffffffff


	//   ....[104]....
        /*02f4*/ 	.word	0xffffffff


	//   ....[105]....
        /*02f8*/ 	.word	0xffffffff


	//   ....[106]....
        /*02fc*/ 	.word	0xffffffff


	//   ....[107]....
        /*0300*/ 	.word	0xffffffff


	//   ....[108]....
        /*0304*/ 	.word	0xffffffff


	//   ....[109]....
        /*0308*/ 	.word	0xffffffff


	//   ....[110]....
        /*030c*/ 	.word	0xffffffff


	//   ....[111]....
        /*0310*/ 	.word	0xffffffff


	//   ....[112]....
        /*0314*/ 	.word	0xffffffff


	//   ....[113]....
        /*0318*/ 	.word	0xffffffff


	//   ....[114]....
        /*031c*/ 	.word	0xffffffff


	//   ....[115]....
        /*0320*/ 	.word	0xffffffff


	//   ....[116]....
        /*0324*/ 	.word	0xffffffff


	//   ....[117]....
        /*0328*/ 	.word	0xffffffff


	//   ....[118]....
        /*032c*/ 	.word	0xffffffff


	//   ....[119]....
        /*0330*/ 	.word	0xffffffff


	//   ....[120]....
        /*0334*/ 	.word	0xffffffff


	//   ....[121]....
        /*0338*/ 	.word	0xffffffff


	//   ....[122]....
        /*033c*/ 	.word	0xffffffff


	//   ....[123]....
        /*0340*/ 	.word	0xffffffff


	//   ....[124]....
        /*0344*/ 	.word	0xffffffff


	//   ....[125]....
        /*0348*/ 	.word	0xffffffff


	//   ....[126]....
        /*034c*/ 	.word	0xffffffff


	//   ....[127]....
        /*0350*/ 	.word	0xffffffff


	//   ....[128]....
        /*0354*/ 	.word	0xffffffff


	//   ....[129]....
        /*0358*/ 	.word	0xffffffff


	//   ....[130]....
        /*035c*/ 	.word	0xffffffff


	//   ....[131]....
        /*0360*/ 	.word	0xffffffff


	//   ....[132]....
        /*0364*/ 	.word	0xffffffff


	//   ....[133]....
        /*0368*/ 	.word	0xffffffff


	//   ....[134]....
        /*036c*/ 	.word	0xffffffff


	//   ....[135]....
        /*0370*/ 	.word	0xffffffff


	//   ....[136]....
        /*0374*/ 	.word	0xffffffff


	//   ....[137]....
        /*0378*/ 	.word	0xffffffff


	//   ....[138]....
        /*037c*/ 	.word	0xffffffff


	//   ....[139]....
        /*0380*/ 	.word	0xffffffff


	//   ....[140]....
        /*0384*/ 	.word	0xffffffff


	//   ....[141]....
        /*0388*/ 	.word	0xffffffff


	//   ....[142]....
        /*038c*/ 	.word	0xffffffff


	//   ....[143]....
        /*0390*/ 	.word	0x0500000f


	//   ....[144]....
        /*0394*/ 	.word	0x0500000f


	//   ....[145]....
        /*0398*/ 	.word	0x0500000f


	//   ....[146]....
        /*039c*/ 	.word	0x0500000f


	//   ....[147]....
        /*03a0*/ 	.word	0x0500000f


	//   ....[148]....
        /*03a4*/ 	.word	0x0500000f


	//   ....[149]....
        /*03a8*/ 	.word	0x0500000f


	//   ....[150]....
        /*03ac*/ 	.word	0x0500000f


	//   ....[151]....
        /*03b0*/ 	.word	0x0500000f


	//   ....[152]....
        /*03b4*/ 	.word	0x0500000f


	//   ....[153]....
        /*03b8*/ 	.word	0x0500000f


	//   ....[154]....
        /*03bc*/ 	.word	0x0500000f


	//   ....[155]....
        /*03c0*/ 	.word	0x0500000f


	//   ....[156]....
        /*03c4*/ 	.word	0x0500000f


	//   ....[157]....
        /*03c8*/ 	.word	0x0500000f


	//   ....[158]....
        /*03cc*/ 	.word	0x0500000f


	//   ....[159]....
        /*03d0*/ 	.word	0x0500000f


	//   ....[160]....
        /*03d4*/ 	.word	0x0500000f


	//   ....[161]....
        /*03d8*/ 	.word	0x0500000f


	//   ....[162]....
        /*03dc*/ 	.word	0x0500000f


	//   ....[163]....
        /*03e0*/ 	.word	0x0500000f


	//   ....[164]....
        /*03e4*/ 	.word	0x0500000f


	//   ....[165]....
        /*03e8*/ 	.word	0x0500000f


	//   ....[166]....
        /*03ec*/ 	.word	0x0500000f


	//   ....[167]....
        /*03f0*/ 	.word	0x0500000f


	//   ....[168]....
        /*03f4*/ 	.word	0x0500000f


	//   ....[169]....
        /*03f8*/ 	.word	0x0500000f


	//   ....[170]....
        /*03fc*/ 	.word	0x0500000f


	//   ....[171]....
        /*0400*/ 	.word	0x0500000f


	//   ....[172]....
        /*0404*/ 	.word	0x0500000f


	//   ....[173]....
        /*0408*/ 	.word	0x0500000f


	//   ....[174]....
        /*040c*/ 	.word	0x0500000f


	//   ....[175]....
        /*0410*/ 	.word	0x0500000f


	//   ....[176]....
        /*0414*/ 	.word	0x0500000f


	//   ....[177]....
        /*0418*/ 	.word	0x0500000f


	//   ....[178]....
        /*041c*/ 	.word	0x0500000f


	//   ....[179]....
        /*0420*/ 	.word	0x0500000f


	//   ....[180]....
        /*0424*/ 	.word	0x0500000f


	//   ....[181]....
        /*0428*/ 	.word	0x0500000f


	//   ....[182]....
        /*042c*/ 	.word	0x0500000f


	//   ....[183]....
        /*0430*/ 	.word	0x0500000f


	//   ....[184]....
        /*0434*/ 	.word	0x0500000f


	//   ....[185]....
        /*0438*/ 	.word	0x0500000f


	//   ....[186]....
        /*043c*/ 	.word	0x0500000f


	//   ....[187]....
        /*0440*/ 	.word	0x0500000f


	//   ....[188]....
        /*0444*/ 	.word	0x0500000f


	//   ....[189]....
        /*0448*/ 	.word	0x0500000f


	//   ....[190]....
        /*044c*/ 	.word	0x0500000f


	//   ....[191]....
        /*0450*/ 	.word	0x0500000f


	//   ....[192]....
        /*0454*/ 	.word	0x0500000f


	//   ....[193]....
        /*0458*/ 	.word	0x0500000f


	//   ....[194]....
        /*045c*/ 	.word	0x0500000f


	//   ....[195]....
        /*0460*/ 	.word	0x0500000f


	//   ....[196]....
        /*0464*/ 	.word	0x0500000f


	//   ....[197]....
        /*0468*/ 	.word	0x0500000f


	//   ....[198]....
        /*046c*/ 	.word	0x0500000f


	//   ....[199]....
        /*0470*/ 	.word	0x0500000f


	//   ....[200]....
        /*0474*/ 	.word	0x0500000f


	//   ....[201]....
        /*0478*/ 	.word	0x0500000f


	//   ....[202]....
        /*047c*/ 	.word	0x0500000f


	//   ....[203]....
        /*0480*/ 	.word	0x0500000f


	//   ....[204]....
        /*0484*/ 	.word	0x0500000f


	//   ....[205]....
        /*0488*/ 	.word	0x0500000f


	//   ....[206]....
        /*048c*/ 	.word	0x0500000f


	//   ....[207]....
        /*0490*/ 	.word	0x0500000f


	//   ....[208]....
        /*0494*/ 	.word	0x0500000f


	//   ....[209]....
        /*0498*/ 	.word	0x0500000f


	//   ....[210]....
        /*049c*/ 	.word	0x0500000f


	//   ....[211]....
        /*04a0*/ 	.word	0x0500000f


	//   ....[212]....
        /*04a4*/ 	.word	0x0500000f


	//   ....[213]....
        /*04a8*/ 	.word	0x0500000f


	//   ....[214]....
        /*04ac*/ 	.word	0x0500000f


	//   ....[215]....
        /*04b0*/ 	.word	0x0500000f


	//   ....[216]....
        /*04b4*/ 	.word	0x0500000f


	//   ....[217]....
        /*04b8*/ 	.word	0x0500000f


	//   ....[218]....
        /*04bc*/ 	.word	0x0500000f


	//   ....[219]....
        /*04c0*/ 	.word	0x0500000f


	//   ....[220]....
        /*04c4*/ 	.word	0x0500000f


	//   ....[221]....
        /*04c8*/ 	.word	0x0500000f


	//   ....[222]....
        /*04cc*/ 	.word	0x0500000f


	//   ....[223]....
        /*04d0*/ 	.word	0x0500000f


	//   ....[224]....
        /*04d4*/ 	.word	0x0500000f


	//   ....[225]....
        /*04d8*/ 	.word	0x0500000f


	//   ....[226]....
        /*04dc*/ 	.word	0x0500000f


	//----- nvinfo : EIATTR_COOP_GROUP_INSTR_OFFSETS
	.align		4
.L_1166:
        /*04e0*/ 	.byte	0x04, 0x28
        /*04e2*/ 	.short	(.L_1168 - .L_1167)


	//   ....[0]....
.L_1167:
        /*04e4*/ 	.word	0x00000080


	//   ....[1]....
        /*04e8*/ 	.word	0x00000090


	//   ....[2]....
        /*04ec*/ 	.word	0x000002d0


	//   ....[3]....
        /*04f0*/ 	.word	0x00000430


	//   ....[4]....
        /*04f4*/ 	.word	0x00000550


	//   ....[5]....
        /*04f8*/ 	.word	0x000006b0


	//   ....[6]....
        /*04fc*/ 	.word	0x00001c00


	//   ....[7]....
        /*0500*/ 	.word	0x00002de0


	//   ....[8]....
        /*0504*/ 	.word	0x00002e60


	//   ....[9]....
        /*0508*/ 	.word	0x00003270


	//   ....[10]....
        /*050c*/ 	.word	0x000032c0


	//   ....[11]....
        /*0510*/ 	.word	0x000047a0


	//   ....[12]....
        /*0514*/ 	.word	0x00004800


	//   ....[13]....
        /*0518*/ 	.word	0x00005220


	//   ....[14]....
        /*051c*/ 	.word	0x00005280


	//   ....[15]....
        /*0520*/ 	.word	0x00006270


	//   ....[16]....
        /*0524*/ 	.word	0x000062e0


	//   ....[17]....
        /*0528*/ 	.word	0x00006350


	//   ....[18]....
        /*052c*/ 	.word	0x00006370


	//   ....[19]....
        /*0530*/ 	.word	0x00007e40


	//   ....[20]....
        /*0534*/ 	.word	0x00007e60


	//   ....[21]....
        /*0538*/ 	.word	0x00007e70


	//   ....[22]....
        /*053c*/ 	.word	0x00007e80


	//   ....[23]....
        /*0540*/ 	.word	0x00008950


	//   ....[24]....
        /*0544*/ 	.word	0x00008970


	//   ....[25]....
        /*0548*/ 	.word	0x00008b20


	//   ....[26]....
        /*054c*/ 	.word	0x00008b40


	//   ....[27]....
        /*0550*/ 	.word	0x00008c80


	//   ....[28]....
        /*0554*/ 	.word	0x00008ca0


	//   ....[29]....
        /*0558*/ 	.word	0x00008df0


	//   ....[30]....
        /*055c*/ 	.word	0x00008e10


	//   ....[31]....
        /*0560*/ 	.word	0x00009360


	//   ....[32]....
        /*0564*/ 	.word	0x00009370


	//   ....[33]....
        /*0568*/ 	.word	0x00009c30


	//   ....[34]....
        /*056c*/ 	.word	0x00009c40


	//   ....[35]....
        /*0570*/ 	.word	0x0000aec0


	//   ....[36]....
        /*0574*/ 	.word	0x0000aef0


	//   ....[37]....
        /*0578*/ 	.word	0x0000b060


	//   ....[38]....
        /*057c*/ 	.word	0x0000b080


	//   ....[39]....
        /*0580*/ 	.word	0x0000b1c0


	//   ....[40]....
        /*0584*/ 	.word	0x0000b1e0


	//   ....[41]....
        /*0588*/ 	.word	0x0000b330


	//   ....[42]....
        /*058c*/ 	.word	0x0000b350


	//   ....[43]....
        /*0590*/ 	.word	0x0000b530


	//   ....[44]....
        /*0594*/ 	.word	0x0000b720


	//   ....[45]....
        /*0598*/ 	.word	0x0000b750


	//   ....[46]....
        /*059c*/ 	.word	0x0000b780


	//   ....[47]....
        /*05a0*/ 	.word	0x0000b7b0


	//   ....[48]....
        /*05a4*/ 	.word	0x0000b7e0


	//   ....[49]....
        /*05a8*/ 	.word	0x0000b810


	//   ....[50]....
        /*05ac*/ 	.word	0x0000b980


	//   ....[51]....
        /*05b0*/ 	.word	0x0000b9b0


	//   ....[52]....
        /*05b4*/ 	.word	0x0000b9e0


	//   ....[53]....
        /*05b8*/ 	.word	0x0000ba10


	//   ....[54]....
        /*05bc*/ 	.word	0x0000ba40


	//   ....[55]....
        /*05c0*/ 	.word	0x0000ba70


	//   ....[56]....
        /*05c4*/ 	.word	0x0000bb00


	//   ....[57]....
        /*05c8*/ 	.word	0x0000bb30


	//   ....[58]....
        /*05cc*/ 	.word	0x0000bb40


	//   ....[59]....
        /*05d0*/ 	.word	0x0000bbd0


	//   ....[60]....
        /*05d4*/ 	.word	0x0000d4f0


	//   ....[61]....
        /*05d8*/ 	.word	0x0000d510


	//   ....[62]....
        /*05dc*/ 	.word	0x0000d5a0


	//   ....[63]....
        /*05e0*/ 	.word	0x0000d5c0


	//   ....[64]....
        /*05e4*/ 	.word	0x0000d640


	//   ....[65]....
        /*05e8*/ 	.word	0x0000d660


	//   ....[66]....
        /*05ec*/ 	.word	0x0000d6e0


	//   ....[67]....
        /*05f0*/ 	.word	0x0000d700


	//   ....[68]....
        /*05f4*/ 	.word	0x0000d780


	//   ....[69]....
        /*05f8*/ 	.word	0x0000d7a0


	//   ....[70]....
        /*05fc*/ 	.word	0x0000d7b0


	//   ....[71]....
        /*0600*/ 	.word	0x0000d7c0


	//   ....[72]....
        /*0604*/ 	.word	0x0000dfc0


	//   ....[73]....
        /*0608*/ 	.word	0x0000dff0


	//   ....[74]....
        /*060c*/ 	.word	0x0000e020


	//   ....[75]....
        /*0610*/ 	.word	0x0000e0b0


	//   ....[76]....
        /*0614*/ 	.word	0x0000e0c0


	//   ....[77]....
        /*0618*/ 	.word	0x0000e150


	//   ....[78]....
        /*061c*/ 	.word	0x0000e160


	//   ....[79]....
        /*0620*/ 	.word	0x0000e1f0


	//   ....[80]....
        /*0624*/ 	.word	0x0000e200


	//   ....[81]....
        /*0628*/ 	.word	0x0000e290


	//   ....[82]....
        /*062c*/ 	.word	0x0000e2a0


	//   ....[83]....
        /*0630*/ 	.word	0x0000e330


	//   ....[84]....
        /*0634*/ 	.word	0x0000e340


	//   ....[85]....
        /*0638*/ 	.word	0x0000e3c0


	//   ....[86]....
        /*063c*/ 	.word	0x0000e3d0


	//   ....[87]....
        /*0640*/ 	.word	0x0000e3e0


	//   ....[88]....
        /*0644*/ 	.word	0x0000e840


	//   ....[89]....
        /*0648*/ 	.word	0x0000e870


	//   ....[90]....
        /*064c*/ 	.word	0x0000e8c0


	//   ....[91]....
        /*0650*/ 	.word	0x0000e970


	//   ....[92]....
        /*0654*/ 	.word	0x0000e990


	//   ....[93]....
        /*0658*/ 	.word	0x0000ea40


	//   ....[94]....
        /*065c*/ 	.word	0x0000ea50


	//   ....[95]....
        /*0660*/ 	.word	0x0000ea80


	//   ....[96]....
        /*0664*/ 	.word	0x0000eb10


	//   ....[97]....
        /*0668*/ 	.word	0x0000ebb0


	//   ....[98]....
        /*066c*/ 	.word	0x0000ebd0


	//   ....[99]....
        /*0670*/ 	.word	0x0000ebe0


	//   ....[100]....
        /*0674*/ 	.word	0x0000f300


	//   ....[101]....
        /*0678*/ 	.word	0x0000f320


	//   ....[102]....
        /*067c*/ 	.word	0x0000f330


	//   ....[103]....
        /*0680*/ 	.word	0x0000f370


	//   ....[104]....
        /*0684*/ 	.word	0x0000f380


	//   ....[105]....
        /*0688*/ 	.word	0x0000f3c0


	//   ....[106]....
        /*068c*/ 	.word	0x0000f3d0


	//   ....[107]....
        /*0690*/ 	.word	0x0000f410


	//   ....[108]....
        /*0694*/ 	.word	0x0000f420


	//   ....[109]....
        /*0698*/ 	.word	0x0000f460


	//   ....[110]....
        /*069c*/ 	.word	0x0000f470


	//   ....[111]....
        /*06a0*/ 	.word	0x0000f480


	//   ....[112]....
        /*06a4*/ 	.word	0x0000f7d0


	//   ....[113]....
        /*06a8*/ 	.word	0x0000f7f0


	//   ....[114]....
        /*06ac*/ 	.word	0x0000f800


	//   ....[115]....
        /*06b0*/ 	.word	0x0000f810


	//   ....[116]....
        /*06b4*/ 	.word	0x0000f820


	//   ....[117]....
        /*06b8*/ 	.word	0x0000f840


	//   ....[118]....
        /*06bc*/ 	.word	0x0000f8b0


	//   ....[119]....
        /*06c0*/ 	.word	0x0000f8e0


	//   ....[120]....
        /*06c4*/ 	.word	0x0000f8f0


	//   ....[121]....
        /*06c8*/ 	.word	0x0000f960


	//   ....[122]....
        /*06cc*/ 	.word	0x0000f970


	//   ....[123]....
        /*06d0*/ 	.word	0x0000fa70


	//   ....[124]....
        /*06d4*/ 	.word	0x0000ff60


	//   ....[125]....
        /*06d8*/ 	.word	0x0000ff90


	//   ....[126]....
        /*06dc*/ 	.word	0x0000fff0


	//   ....[127]....
        /*06e0*/ 	.word	0x00010020


	//   ....[128]....
        /*06e4*/ 	.word	0x00010050


	//   ....[129]....
        /*06e8*/ 	.word	0x00010080


	//   ....[130]....
        /*06ec*/ 	.word	0x000100b0


	//   ....[131]....
        /*06f0*/ 	.word	0x000100e0


	//   ....[132]....
        /*06f4*/ 	.word	0x00010280


	//   ....[133]....
        /*06f8*/ 	.word	0x000102b0


	//   ....[134]....
        /*06fc*/ 	.word	0x000102e0


	//   ....[135]....
        /*0700*/ 	.word	0x00010310


	//   ....[136]....
        /*0704*/ 	.word	0x00010340


	//   ....[137]....
        /*0708*/ 	.word	0x00010370


	//   ....[138]....
        /*070c*/ 	.word	0x00010430


	//   ....[139]....
        /*0710*/ 	.word	0x00010450


	//   ....[140]....
        /*0714*/ 	.word	0x00010460


	//   ....[141]....
        /*0718*/ 	.word	0x000104c0


	//   ....[142]....
        /*071c*/ 	.word	0x00010ae0


	//   ....[143]....
        /*0720*/ 	.word	0x00010fc0


	//   ....[144]....
        /*0724*/ 	.word	0x000110b0


	//   ....[145]....
        /*0728*/ 	.word	0x00011150


	//   ....[146]....
        /*072c*/ 	.word	0x000111b0


	//   ....[147]....
        /*0730*/ 	.word	0x000112a0


	//   ....[148]....
        /*0734*/ 	.word	0x00011310


	//   ....[149]....
        /*0738*/ 	.word	0x00011400


	//   ....[150]....
        /*073c*/ 	.word	0x00011470


	//   ....[151]....
        /*0740*/ 	.word	0x00011560


	//   ....[152]....
        /*0744*/ 	.word	0x000115d0


	//   ....[153]....
        /*0748*/ 	.word	0x000116c0


	//   ....[154]....
        /*074c*/ 	.word	0x00011730


	//   ....[155]....
        /*0750*/ 	.word	0x000117d0


	//   ....[156]....
        /*0754*/ 	.word	0x000118c0


	//   ....[157]....
        /*0758*/ 	.word	0x00011930


	//   ....[158]....
        /*075c*/ 	.word	0x00011990


	//   ....[159]....
        /*0760*/ 	.word	0x00011a80


	//   ....[160]....
        /*0764*/ 	.word	0x00011ae0


	//   ....[161]....
        /*0768*/ 	.word	0x00011be0


	//   ....[162]....
        /*076c*/ 	.word	0x00011c40


	//   ....[163]....
        /*0770*/ 	.word	0x00011d40


	//   ....[164]....
        /*0774*/ 	.word	0x00011da0


	//   ....[165]....
        /*0778*/ 	.word	0x00011ea0


	//   ....[166]....
        /*077c*/ 	.word	0x00011f00


	//   ....[167]....
        /*0780*/ 	.word	0x00012000


	//   ....[168]....
        /*0784*/ 	.word	0x00012060


	//   ....[169]....
        /*0788*/ 	.word	0x00012160


	//   ....[170]....
        /*078c*/ 	.word	0x000121c0


	//   ....[171]....
        /*0790*/ 	.word	0x000122a0


	//   ....[172]....
        /*0794*/ 	.word	0x000123d0


	//   ....[173]....
        /*0798*/ 	.word	0x000124b0


	//   ....[174]....
        /*079c*/ 	.word	0x00012560


	//   ....[175]....
        /*07a0*/ 	.word	0x00012670


	//   ....[176]....
        /*07a4*/ 	.word	0x000126d0


	//   ....[177]....
        /*07a8*/ 	.word	0x000127e0


	//   ....[178]....
        /*07ac*/ 	.word	0x00012840


	//   ....[179]....
        /*07b0*/ 	.word	0x00012950


	//   ....[180]....
        /*07b4*/ 	.word	0x000129b0


	//   ....[181]....
        /*07b8*/ 	.word	0x00012ac0


	//   ....[182]....
        /*07bc*/ 	.word	0x00012b20


	//   ....[183]....
        /*07c0*/ 	.word	0x00012be0


	//   ....[184]....
        /*07c4*/ 	.word	0x00012d40


	//   ....[185]....
        /*07c8*/ 	.word	0x00012de0


	//   ....[186]....
        /*07cc*/ 	.word	0x00012e40


	//   ....[187]....
        /*07d0*/ 	.word	0x00012ef0


	//   ....[188]....
        /*07d4*/ 	.word	0x00012f50


	//   ....[189]....
        /*07d8*/ 	.word	0x00013000


	//   ....[190]....
        /*07dc*/ 	.word	0x00013060


	//   ....[191]....
        /*07e0*/ 	.word	0x00013110


	//   ....[192]....
        /*07e4*/ 	.word	0x00013170


	//   ....[193]....
        /*07e8*/ 	.word	0x00013220


	//   ....[194]....
        /*07ec*/ 	.word	0x00013280


	//   ....[195]....
        /*07f0*/ 	.word	0x00013330


	//   ....[196]....
        /*07f4*/ 	.word	0x00013410


	//   ....[197]....
        /*07f8*/ 	.word	0x000134b0


	//   ....[198]....
        /*07fc*/ 	.word	0x00013510


	//   ....[199]....
        /*0800*/ 	.word	0x000135e0


	//   ....[200]....
        /*0804*/ 	.word	0x00013640


	//   ....[201]....
        /*0808*/ 	.word	0x00013710


	//   ....[202]....
        /*080c*/ 	.word	0x00013770


	//   ....[203]....
        /*0810*/ 	.word	0x00013850


	//   ....[204]....
        /*0814*/ 	.word	0x000138b0


	//   ....[205]....
        /*0818*/ 	.word	0x00013980


	//   ....[206]....
        /*081c*/ 	.word	0x000139e0


	//   ....[207]....
        /*0820*/ 	.word	0x00013ab0


	//   ....[208]....
        /*0824*/ 	.word	0x00013b40


	//   ....[209]....
        /*0828*/ 	.word	0x00013be0


	//   ....[210]....
        /*082c*/ 	.word	0x00013d60


	//   ....[211]....
        /*0830*/ 	.word	0x00013dd0


	//   ....[212]....
        /*0834*/ 	.word	0x00013e40


	//   ....[213]....
        /*0838*/ 	.word	0x00013eb0


	//   ....[214]....
        /*083c*/ 	.word	0x00013f20


	//   ....[215]....
        /*0840*/ 	.word	0x00013fa0


	//   ....[216]....
        /*0844*/ 	.word	0x00014020


	//   ....[217]....
        /*0848*/ 	.word	0x000140b0


	//   ....[218]....
        /*084c*/ 	.word	0x00014120


	//   ....[219]....
        /*0850*/ 	.word	0x00014190


	//   ....[220]....
        /*0854*/ 	.word	0x00014200


	//   ....[221]....
        /*0858*/ 	.word	0x00014280


	//   ....[222]....
        /*085c*/ 	.word	0x000142f0


	//   ....[223]....
        /*0860*/ 	.word	0x00014390


	//   ....[224]....
        /*0864*/ 	.word	0x000143e0


	//   ....[225]....
        /*0868*/ 	.word	0x00014470


	//   ....[226]....
        /*086c*/ 	.word	0x000145a0


	//----- nvinfo : EIATTR_REG_RECONFIG
	.align		4
.L_1168:
        /*0870*/ 	.byte	0x01, 0x54
	.zero		2


	//----- nvinfo : EIATTR_SYSCALL_OFFSETS
	.align		4
        /*0874*/ 	.byte	0x04, 0x46
        /*0876*/ 	.short	(.L_1170 - .L_1169)


	//   ....[0]....
.L_1169:
        /*0878*/ 	.word	0x00001d80


	//   ....[1]....
        /*087c*/ 	.word	0x0000cb60


	//   ....[2]....
        /*0880*/ 	.word	0x0000ccb0


	//   ....[3]....
        /*0884*/ 	.word	0x0000cda0


	//   ....[4]....
        /*0888*/ 	.word	0x0000dc30


	//----- nvinfo : EIATTR_MBARRIER_INSTR_OFFSETS
	.align		4
.L_1170:
        /*088c*/ 	.byte	0x04, 0x39
        /*088e*/ 	.short	(.L_1172 - .L_1171)


	//   ....[0]....
.L_1171:
        /*0890*/ 	.word	0x00000180
        /*0894*/ 	.word	0x000000ff
        /*0898*/ 	.word	0x00022800
        /*089c*/ 	.short	0x0100
        /*089e*/ 	.byte	0x08
	.zero		1


	//   ....[1]....
        /*08a0*/ 	.word	0x00000190
        /*08a4*/ 	.word	0x000000ff
        /*08a8*/ 	.word	0x00022820
        /*08ac*/ 	.short	0x0100
        /*08ae*/ 	.byte	0x08
	.zero		1


	//   ....[2]....
        /*08b0*/ 	.word	0x00000280
        /*08b4*/ 	.word	0x000000ff
        /*08b8*/ 	.word	0x00022830
        /*08bc*/ 	.short	0x0100
        /*08be*/ 	.byte	0x08
	.zero		1


	//   ....[3]....
        /*08c0*/ 	.word	0x00000290
        /*08c4*/ 	.word	0x000000ff
        /*08c8*/ 	.word	0x00022840
        /*08cc*/ 	.short	0x0100
        /*08ce*/ 	.byte	0x08
	.zero		1


	//   ....[4]....
        /*08d0*/ 	.word	0x000002a0
        /*08d4*/ 	.word	0x000000ff
        /*08d8*/ 	.word	0x00022838
        /*08dc*/ 	.short	0x0100
        /*08de*/ 	.byte	0x08
	.zero		1


	//   ....[5]....
        /*08e0*/ 	.word	0x000002b0
        /*08e4*/ 	.word	0x000000ff
        /*08e8*/ 	.word	0x00022848
        /*08ec*/ 	.short	0x0100
        /*08ee*/ 	.byte	0x08
	.zero		1


	//   ....[6]....
        /*08f0*/ 	.word	0x000003e0
        /*08f4*/ 	.word	0x000000ff
        /*08f8*/ 	.word	0x00022850
        /*08fc*/ 	.short	0x0100
        /*08fe*/ 	.byte	0x08
	.zero		1


	//   ....[7]....
        /*0900*/ 	.word	0x000003f0
        /*0904*/ 	.word	0x000000ff
        /*0908*/ 	.word	0x00022860
        /*090c*/ 	.short	0x0100
        /*090e*/ 	.byte	0x08
	.zero		1


	//   ....[8]....
        /*0910*/ 	.word	0x00000400
        /*0914*/ 	.word	0x000000ff
        /*0918*/ 	.word	0x00022858
        /*091c*/ 	.short	0x0100
        /*091e*/ 	.byte	0x08
	.zero		1


	//   ....[9]....
        /*0920*/ 	.word	0x00000410
        /*0924*/ 	.word	0x000000ff
        /*0928*/ 	.word	0x00022868
        /*092c*/ 	.short	0x0100
        /*092e*/ 	.byte	0x08
	.zero		1


	//   ....[10]....
        /*0930*/ 	.word	0x00000500
        /*0934*/ 	.word	0x000000ff
        /*0938*/ 	.word	0x00022870
        /*093c*/ 	.short	0x0100
        /*093e*/ 	.byte	0x06
	.zero		1


	//   ....[11]....
        /*0940*/ 	.word	0x00000510
        /*0944*/ 	.word	0x000000ff
        /*0948*/ 	.word	0x00022880
        /*094c*/ 	.short	0x0100
        /*094e*/ 	.byte	0x06
	.zero		1


	//   ....[12]....
        /*0950*/ 	.word	0x00000520
        /*0954*/ 	.word	0x000000ff
        /*0958*/ 	.word	0x00022878
        /*095c*/ 	.short	0x0100
        /*095e*/ 	.byte	0x06
	.zero		1


	//   ....[13]....
        /*0960*/ 	.word	0x00000530
        /*0964*/ 	.word	0x000000ff
        /*0968*/ 	.word	0x00022888
        /*096c*/ 	.short	0x0100
        /*096e*/ 	.byte	0x06
	.zero		1


	//   ....[14]....
        /*0970*/ 	.word	0x00000660
        /*0974*/ 	.word	0x000000ff
        /*0978*/ 	.word	0x00022890
        /*097c*/ 	.short	0x0100
        /*097e*/ 	.byte	0x08
	.zero		1


	//   ....[15]....
        /*0980*/ 	.word	0x00000670
        /*0984*/ 	.word	0x000000ff
        /*0988*/ 	.word	0x000228a0
        /*098c*/ 	.short	0x0100
        /*098e*/ 	.byte	0x08
	.zero		1


	//   ....[16]....
        /*0990*/ 	.word	0x00000680
        /*0994*/ 	.word	0x000000ff
        /*0998*/ 	.word	0x00022898
        /*099c*/ 	.short	0x0100
        /*099e*/ 	.byte	0x08
	.zero		1


	//   ....[17]....
        /*09a0*/ 	.word	0x00000690
        /*09a4*/ 	.word	0x000000ff
        /*09a8*/ 	.word	0x000228a8
        /*09ac*/ 	.short	0x0100
        /*09ae*/ 	.byte	0x08
	.zero		1


	//   ....[18]....
        /*09b0*/ 	.word	0x000007d0
        /*09b4*/ 	.word	0x000000ff
        /*09b8*/ 	.word	0x000228b0
        /*09bc*/ 	.short	0x0100
        /*09be*/ 	.byte	0x08
	.zero		1


	//   ....[19]....
        /*09c0*/ 	.word	0x000007e0
        /*09c4*/ 	.word	0x000000ff
        /*09c8*/ 	.word	0x000228c0
        /*09cc*/ 	.short	0x0100
        /*09ce*/ 	.byte	0x08
	.zero		1


	//   ....[20]....
        /*09d0*/ 	.word	0x000007f0
        /*09d4*/ 	.word	0x000000ff
        /*09d8*/ 	.word	0x000228b8
        /*09dc*/ 	.short	0x0100
        /*09de*/ 	.byte	0x08
	.zero		1


	//   ....[21]....
        /*09e0*/ 	.word	0x00000800
        /*09e4*/ 	.word	0x000000ff
        /*09e8*/ 	.word	0x000228c8
        /*09ec*/ 	.short	0x0100
        /*09ee*/ 	.byte	0x08
	.zero		1


	//   ....[22]....
        /*09f0*/ 	.word	0x00001e30
        /*09f4*/ 	.word	0x00000007
        /*09f8*/ 	.word	0x00022800
        /*09fc*/ 	.short	0x010a
        /*09fe*/ 	.byte	0x3f
	.zero		1


	//   ....[23]....
        /*0a00*/ 	.word	0x00001f00
        /*0a04*/ 	.word	0x000000ff
        /*0a08*/ 	.word	0x00022830
        /*0a0c*/ 	.short	0x010a
        /*0a0e*/ 	.byte	0x16
	.zero		1


	//   ....[24]....
        /*0a10*/ 	.word	0x00001f40
        /*0a14*/ 	.word	0x000000ff
        /*0a18*/ 	.word	0x00022830
        /*0a1c*/ 	.short	0x010a
        /*0a1e*/ 	.byte	0x16
	.zero		1


	//   ....[25]....
        /*0a20*/ 	.word	0x00002770
        /*0a24*/ 	.word	0x000000ff
        /*0a28*/ 	.word	0x00000000
        /*0a2c*/ 	.short	0x0101
        /*0a2e*/ 	.byte	0x06
	.zero		1


	//   ....[26]....
        /*0a30*/ 	.word	0x00003b40
        /*0a34*/ 	.word	0x000000ff
        /*0a38*/ 	.word	0x00022850
        /*0a3c*/ 	.short	0x010a
        /*0a3e*/ 	.byte	0x16
	.zero		1


	//   ....[27]....
        /*0a40*/ 	.word	0x00003b80
        /*0a44*/ 	.word	0x000000ff
        /*0a48*/ 	.word	0x00022850
        /*0a4c*/ 	.short	0x010a
        /*0a4e*/ 	.byte	0x16
	.zero		1


	//   ....[28]....
        /*0a50*/ 	.word	0x00003e90
        /*0a54*/ 	.word	0x000000ff
        /*0a58*/ 	.word	0x00000000
        /*0a5c*/ 	.short	0x0101
        /*0a5e*/ 	.byte	0x16
	.zero		1


	//   ....[29]....
        /*0a60*/ 	.word	0x00004020
        /*0a64*/ 	.word	0x000000ff
        /*0a68*/ 	.word	0x00022830
        /*0a6c*/ 	.short	0x010a
        /*0a6e*/ 	.byte	0x19
	.zero		1


	//   ....[30]....
        /*0a70*/ 	.word	0x00004060
        /*0a74*/ 	.word	0x000000ff
        /*0a78*/ 	.word	0x00022830
        /*0a7c*/ 	.short	0x010a
        /*0a7e*/ 	.byte	0x19
	.zero		1


	//   ....[31]....
        /*0a80*/ 	.word	0x00004530
        /*0a84*/ 	.word	0x000000ff
        /*0a88*/ 	.word	0x00000000
        /*0a8c*/ 	.short	0x0101
        /*0a8e*/ 	.byte	0x06
	.zero		1


	//   ....[32]....
        /*0a90*/ 	.word	0x00005f00
        /*0a94*/ 	.word	0x000000ff
        /*0a98*/ 	.word	0x00022850
        /*0a9c*/ 	.short	0x010a
        /*0a9e*/ 	.byte	0x19
	.zero		1


	//   ....[33]....
        /*0aa0*/ 	.word	0x00005f40
        /*0aa4*/ 	.word	0x000000ff
        /*0aa8*/ 	.word	0x00022850
        /*0aac*/ 	.short	0x010a
        /*0aae*/ 	.byte	0x19
	.zero		1


	//   ....[34]....
        /*0ab0*/ 	.word	0x00006250
        /*0ab4*/ 	.word	0x000000ff
        /*0ab8*/ 	.word	0x00000000
        /*0abc*/ 	.short	0x0101
        /*0abe*/ 	.byte	0x19
	.zero		1


	//   ....[35]....
        /*0ac0*/ 	.word	0x00008980
        /*0ac4*/ 	.word	0x000000ff
        /*0ac8*/ 	.word	0x00000000
        /*0acc*/ 	.short	0x0101
        /*0ace*/ 	.byte	0x08
	.zero		1


	//   ....[36]....
        /*0ad0*/ 	.word	0x00009190
        /*0ad4*/ 	.word	0x000000ff
        /*0ad8*/ 	.word	0x00000000
        /*0adc*/ 	.short	0x0101
        /*0ade*/ 	.byte	0x08
	.zero		1


	//   ....[37]....
        /*0ae0*/ 	.word	0x0000d290
        /*0ae4*/ 	.word	0x00000021
        /*0ae8*/ 	.word	0x00022840
        /*0aec*/ 	.short	0x010a
        /*0aee*/ 	.byte	0x3f
	.zero		1


	//   ....[38]....
        /*0af0*/ 	.word	0x0000d8c0
        /*0af4*/ 	.word	0x00000021
        /*0af8*/ 	.word	0x00022830
        /*0afc*/ 	.short	0x0107
        /*0afe*/ 	.byte	0x3f
	.zero		1


	//   ....[39]....
        /*0b00*/ 	.word	0x0000d9a0
        /*0b04*/ 	.word	0x00000021
        /*0b08*/ 	.word	0x00022830
        /*0b0c*/ 	.short	0x0101
        /*0b0e*/ 	.byte	0x3f
	.zero		1


	//   ....[40]....
        /*0b10*/ 	.word	0x0000e4e0
        /*0b14*/ 	.word	0x00000016
        /*0b18*/ 	.word	0x00022800
        /*0b1c*/ 	.short	0x0107
        /*0b1e*/ 	.byte	0x3f
	.zero		1


	//   ....[41]....
        /*0b20*/ 	.word	0x0000e5d0
        /*0b24*/ 	.word	0x00000016
        /*0b28*/ 	.word	0x00022800
        /*0b2c*/ 	.short	0x0101
        /*0b2e*/ 	.byte	0x3f
	.zero		1


	//   ....[42]....
        /*0b30*/ 	.word	0x0000e5f0
        /*0b34*/ 	.word	0x00000016
        /*0b38*/ 	.word	0x00022820
        /*0b3c*/ 	.short	0x010a
        /*0b3e*/ 	.byte	0x3f
	.zero		1


	//   ....[43]....
        /*0b40*/ 	.word	0x0000e680
        /*0b44*/ 	.word	0x00000021
        /*0b48*/ 	.word	0x00022860
        /*0b4c*/ 	.short	0x010a
        /*0b4e*/ 	.byte	0x3f
	.zero		1


	//   ....[44]....
        /*0b50*/ 	.word	0x0000ed60
        /*0b54*/ 	.word	0x00000021
        /*0b58*/ 	.word	0x00022850
        /*0b5c*/ 	.short	0x0107
        /*0b5e*/ 	.byte	0x3f
	.zero		1


	//   ....[45]....
        /*0b60*/ 	.word	0x0000ee30
        /*0b64*/ 	.word	0x00000021
        /*0b68*/ 	.word	0x00022850
        /*0b6c*/ 	.short	0x0101
        /*0b6e*/ 	.byte	0x3f
	.zero		1


	//   ....[46]....
        /*0b70*/ 	.word	0x0000f180
        /*0b74*/ 	.word	0x0000000a
        /*0b78*/ 	.word	0x00022840
        /*0b7c*/ 	.short	0x010a
        /*0b7e*/ 	.byte	0x3f
	.zero		1


	//   ....[47]....
        /*0b80*/ 	.word	0x0000f530
        /*0b84*/ 	.word	0x0000000a
        /*0b88*/ 	.word	0x00022830
        /*0b8c*/ 	.short	0x0107
        /*0b8e*/ 	.byte	0x3f
	.zero		1


	//   ....[48]....
        /*0b90*/ 	.word	0x0000f5f0
        /*0b94*/ 	.word	0x0000000a
        /*0b98*/ 	.word	0x00022830
        /*0b9c*/ 	.short	0x0101
        /*0b9e*/ 	.byte	0x3f
	.zero		1


	//   ....[49]....
        /*0ba0*/ 	.word	0x0000f620
        /*0ba4*/ 	.word	0x0000000a
        /*0ba8*/ 	.word	0x00022860
        /*0bac*/ 	.short	0x010a
        /*0bae*/ 	.byte	0x3f
	.zero		1


	//   ....[50]....
        /*0bb0*/ 	.word	0x0000fb20
        /*0bb4*/ 	.word	0x0000000a
        /*0bb8*/ 	.word	0x00022850
        /*0bbc*/ 	.short	0x0107
        /*0bbe*/ 	.byte	0x3f
	.zero		1


	//   ....[51]....
        /*0bc0*/ 	.word	0x0000fbe0
        /*0bc4*/ 	.word	0x0000000a
        /*0bc8*/ 	.word	0x00022850
        /*0bcc*/ 	.short	0x0101
        /*0bce*/ 	.byte	0x3f
	.zero		1


	//   ....[52]....
        /*0bd0*/ 	.word	0x00010a60
        /*0bd4*/ 	.word	0x00000007
        /*0bd8*/ 	.word	0x00022820
        /*0bdc*/ 	.short	0x010a
        /*0bde*/ 	.byte	0x3f
	.zero		1


	//   ....[53]....
        /*0be0*/ 	.word	0x00010be0
        /*0be4*/ 	.word	0x00000005
        /*0be8*/ 	.word	0x00022840
        /*0bec*/ 	.short	0x010a
        /*0bee*/ 	.byte	0x3f
	.zero		1


	//   ....[54]....
        /*0bf0*/ 	.word	0x00010c80
        /*0bf4*/ 	.word	0x00000003
        /*0bf8*/ 	.word	0x00022840
        /*0bfc*/ 	.short	0x010a
        /*0bfe*/ 	.byte	0x3f
	.zero		1


	//   ....[55]....
        /*0c00*/ 	.word	0x00010cc0
        /*0c04*/ 	.word	0x00000005
        /*0c08*/ 	.word	0x00022860
        /*0c0c*/ 	.short	0x010a
        /*0c0e*/ 	.byte	0x3f
	.zero		1


	//   ....[56]....
        /*0c10*/ 	.word	0x00010d00
        /*0c14*/ 	.word	0x00000003
        /*0c18*/ 	.word	0x00022860
        /*0c1c*/ 	.short	0x010a
        /*0c1e*/ 	.byte	0x3f
	.zero		1


	//   ....[57]....
        /*0c20*/ 	.word	0x00010d60
        /*0c24*/ 	.word	0x00000007
        /*0c28*/ 	.word	0x00022800
        /*0c2c*/ 	.short	0x010a
        /*0c2e*/ 	.byte	0x3f
	.zero		1


	//   ....[58]....
        /*0c30*/ 	.word	0x00010dc0
        /*0c34*/ 	.word	0x00000000
        /*0c38*/ 	.word	0x00022830
        /*0c3c*/ 	.short	0x010a
        /*0c3e*/ 	.byte	0x3f
	.zero		1


	//   ....[59]....
        /*0c40*/ 	.word	0x00010e20
        /*0c44*/ 	.word	0x0000000a
        /*0c48*/ 	.word	0x00022850
        /*0c4c*/ 	.short	0x010a
        /*0c4e*/ 	.byte	0x3f
	.zero		1


	//   ....[60]....
        /*0c50*/ 	.word	0x00010e80
        /*0c54*/ 	.word	0x00000000
        /*0c58*/ 	.word	0x00022830
        /*0c5c*/ 	.short	0x010a
        /*0c5e*/ 	.byte	0x3f
	.zero		1


	//   ....[61]....
        /*0c60*/ 	.word	0x00010ee0
        /*0c64*/ 	.word	0x00000008
        /*0c68*/ 	.word	0x00022850
        /*0c6c*/ 	.short	0x010a
        /*0c6e*/ 	.byte	0x3f
	.zero		1


	//   ....[62]....
        /*0c70*/ 	.word	0x00011000
        /*0c74*/ 	.word	0x00000021
        /*0c78*/ 	.word	0x00022840
        /*0c7c*/ 	.short	0x010a
        /*0c7e*/ 	.byte	0x3f
	.zero		1


	//   ....[63]....
        /*0c80*/ 	.word	0x000122d0
        /*0c84*/ 	.word	0x00000016
        /*0c88*/ 	.word	0x00022820
        /*0c8c*/ 	.short	0x010a
        /*0c8e*/ 	.byte	0x3f
	.zero		1


	//   ....[64]....
        /*0c90*/ 	.word	0x00012320
        /*0c94*/ 	.word	0x00000021
        /*0c98*/ 	.word	0x00022860
        /*0c9c*/ 	.short	0x010a
        /*0c9e*/ 	.byte	0x3f
	.zero		1


	//   ....[65]....
        /*0ca0*/ 	.word	0x00012c90
        /*0ca4*/ 	.word	0x0000000a
        /*0ca8*/ 	.word	0x00022840
        /*0cac*/ 	.short	0x010a
        /*0cae*/ 	.byte	0x3f
	.zero		1


	//   ....[66]....
        /*0cb0*/ 	.word	0x00013360
        /*0cb4*/ 	.word	0x0000000a
        /*0cb8*/ 	.word	0x00022860
        /*0cbc*/ 	.short	0x010a
        /*0cbe*/ 	.byte	0x3f
	.zero		1


	//   ....[67]....
        /*0cc0*/ 	.word	0x000144c0
        /*0cc4*/ 	.word	0x00000007
        /*0cc8*/ 	.word	0x00022820
        /*0ccc*/ 	.short	0x010a
        /*0cce*/ 	.byte	0x3f
	.zero		1


	//   ....[68]....
        /*0cd0*/ 	.word	0x00014660
        /*0cd4*/ 	.word	0x00000005
        /*0cd8*/ 	.word	0x00022840
        /*0cdc*/ 	.short	0x010a
        /*0cde*/ 	.byte	0x3f
	.zero		1


	//   ....[69]....
        /*0ce0*/ 	.word	0x000146b0
        /*0ce4*/ 	.word	0x00000003
        /*0ce8*/ 	.word	0x00022840
        /*0cec*/ 	.short	0x010a
        /*0cee*/ 	.byte	0x3f
	.zero		1


	//   ....[70]....
        /*0cf0*/ 	.word	0x00014700
        /*0cf4*/ 	.word	0x00000005
        /*0cf8*/ 	.word	0x00022860
        /*0cfc*/ 	.short	0x010a
        /*0cfe*/ 	.byte	0x3f
	.zero		1


	//----- nvinfo : EIATTR_NUM_MBARRIERS
	.align		4
.L_1172:
        /*0d00*/ 	.byte	0x03, 0x38
        /*0d02*/ 	.short	0x0016


	//----- nvinfo : EIATTR_EXIT_INSTR_OFFSETS
	.align		4
        /*0d04*/ 	.byte	0x04, 0x1c
        /*0d06*/ 	.short	(.L_1174 - .L_1173)


	//   ....[0]....
.L_1173:
        /*0d08*/ 	.word	0x000009a0


	//   ....[1]....
        /*0d0c*/ 	.word	0x0000b4d0


	//   ....[2]....
        /*0d10*/ 	.word	0x00010d50


	//----- nvinfo : EIATTR_MAX_THREADS
	.align		4
.L_1174:
        /*0d14*/ 	.byte	0x04, 0x05
        /*0d16*/ 	.short	(.L_1176 - .L_1175)
.L_1175:
        /*0d18*/ 	.word	0x00000180
        /*0d1c*/ 	.word	0x00000001
        /*0d20*/ 	.word	0x00000001


	//----- nvinfo : EIATTR_CRS_STACK_SIZE
	.align		4
.L_1176:
        /*0d24*/ 	.byte	0x04, 0x1e
        /*0d26*/ 	.short	(.L_1178 - .L_1177)
.L_1177:
        /*0d28*/ 	.word	0x00000000


	//----- nvinfo : EIATTR_CBANK_PARAM_SIZE
	.align		4
.L_1178:
        /*0d2c*/ 	.byte	0x03, 0x19
        /*0d2e*/ 	.short	0x0af0


	//----- nvinfo : EIATTR_PARAM_CBANK
	.align		4
        /*0d30*/ 	.byte	0x04, 0x0a
        /*0d32*/ 	.short	(.L_1180 - .L_1179)
	.align		4
.L_1179:
        /*0d34*/ 	.word	index@(.nv.constant0._ZN7cutlass13device_kernelIN5flash11enable_sm90INS1_16FlashAttnFwdSm90INS1_25CollectiveMainloopFwdSm90ILi2EN4cute5tupleIJNS5_1CILi1EEES8_S8_EEENS6_IJNS7_ILi128EEENS7_ILi96EEENS7_ILi64EEEEEELi256ENS_10bfloat16_tEfNS_4arch4Sm90ELb0ELb0ELb1ELb1ELb1ELb0ELb0ELb1ELb0ELb1ELb1ELb0EEENS1_21CollectiveEpilogueFwdINS6_IJSA_NS7_ILi256EEESB_EEES9_SE_SG_Li256ELb1ELb1ELb1ELb0EEENS1_36VarlenDynamicPersistentTileSchedulerILi128ELi96ELi256ELi128ELb1ELb1ELb1ELb0ELb1ELb1EEEEEEEEEvNT_6ParamsE)
        /*0d38*/ 	.short	0x0210
        /*0d3a*/ 	.short	0x0af0


	//----- nvinfo : EIATTR_SW_WAR
	.align		4
.L_1180:
        /*0d3c*/ 	.byte	0x04, 0x36
        /*0d3e*/ 	.short	(.L_1182 - .L_1181)
.L_1181:
        /*0d40*/ 	.word	0x00000008
.L_1182:


//--------------------- .nv.info._ZN7cutlass13device_kernelIN5flash11enable_sm90INS1_16FlashAttnFwdSm90INS1_25CollectiveMainloopFwdSm90ILi2EN4cute5tupleIJNS5_1CILi1EEES8_S8_EEENS6_IJNS7_ILi128EEENS7_ILi96EEENS7_ILi64EEEEEELi256ENS_10bfloat16_tEfNS_4arch4Sm90ELb0ELb0ELb1ELb1ELb1ELb1ELb0ELb1ELb0ELb1ELb1ELb0EEENS1_21CollectiveEpilogueFwdINS6_IJSA_NS7_ILi256EEESB_EEES9_SE_SG_Li256ELb1ELb1ELb1ELb0EEENS1_36VarlenDynamicPersistentTileSchedulerILi128ELi96ELi256ELi128ELb1ELb1ELb1ELb0ELb1ELb1EEEEEEEEEvNT_6ParamsE --------------------------
	.section	.nv.info._ZN7cutlass13device_kernelIN5flash11enable_sm90INS1_16FlashAttnFwdSm90INS1_25CollectiveMainloopFwdSm90ILi2EN4cute5tupleIJNS5_1CILi1EEES8_S8_EEENS6_IJNS7_ILi128EEENS7_ILi96EEENS7_ILi64EEEEEELi256ENS_10bfloat16_tEfNS_4arch4Sm90ELb0ELb0ELb1ELb1ELb1ELb1ELb0ELb1ELb0ELb1ELb1ELb0EEENS1_21CollectiveEpilogueFwdINS6_IJSA_NS7_ILi256EEESB_EEES9_SE_SG_Li256ELb1ELb1ELb1ELb0EEENS1_36VarlenDynamicPersistentTileSchedulerILi128ELi96ELi256ELi128ELb1ELb1ELb1ELb0ELb1ELb1EEEEEEEEEvNT_6ParamsE,"",@"SHT_CUDA_INFO"
	.sectionflags	@""
	.align	4


	//----- nvinfo : EIATTR_CUDA_API_VERSION
	.align		4
        /*0000*/ 	.byte	0x04, 0x37
        /*0002*/ 	.short	(.L_1184 - .L_1183)
.L_1183:
        /*0004*/ 	.word	0x00000082


	//----- nvinfo : EIATTR_KPARAM_INFO
	.align		4
.L_1184:
        /*0008*/ 	.byte	0x04, 0x17
        /*000a*/ 	.short	(.L_1186 - .L_1185)
.L_1185:
        /*000c*/ 	.word	0x00000000
        /*0010*/ 	.short	0x0000
        /*0012*/ 	.short	0x0070
        /*0014*/ 	.byte	0x00, 0xf0, 0x01, 0x2a


	//----- nvinfo : EIATTR_SPARSE_MMA_MASK
	.align		4
.L_1186:
        /*0018*/ 	.byte	0x03, 0x50
        /*001a*/ 	.short	0x0000


	//----- nvinfo : EIATTR_MAXREG_COUNT
	.align		4
        /*001c*/ 	.byte	0x03, 0x1b
        /*001e*/ 	.short	0x00a8


	//----- nvinfo : EIATTR_NUM_BARRIERS
	.align		4
        /*0020*/ 	.byte	0x02, 0x4c
        /*0022*/ 	.byte	0x10
	.zero		1


	//----- nvinfo : EIATTR_EXTERNS
	.align		4
        /*0024*/ 	.byte	0x04, 0x0f
        /*0026*/ 	.short	(.L_1188 - .L_1187)


	//   ....[0]....
	.align		4
.L_1187:
        /*0028*/ 	.word	index@(__assertfail)


	//----- nvinfo : EIATTR_ANNOTATIONS
	.align		4
.L_1188:
        /*002c*/ 	.byte	0x04, 0x55
        /*002e*/ 	.short	(.L_1190 - .L_1189)


	//   ....[0]....
.L_1189:
        /* <DEDUP_REMOVED lines=151> */


	//----- nvinfo : EIATTR_MERCURY_ISA_VERSION
	.align		4
.L_1190:
        /*0990*/ 	.byte	0x03, 0x5f
        /*0992*/ 	.short	0x0101


	//----- nvinfo : EIATTR_UNUSED_LOAD_BYTE_OFFSET
	.align		4
        /*0994*/ 	.byte	0x04, 0x44
        /*0996*/ 	.short	(.L_1192 - .L_1191)


	//   ....[0]....
.L_1191:
        /*0998*/ 	.word	0x00000a40
        /*099c*/ 	.word	0x0000fff0


	//   ....[1]....
        /*09a0*/ 	.word	0x0000ea60
        /*09a4*/ 	.word	0x0000fff0


	//----- nvinfo : EIATTR_INT_WARP_WIDE_INSTR_OFFSETS
	.align		4
.L_1192:
        /*09a8*/ 	.byte	0x04, 0x31
        /*09aa*/ 	.short	(.L_1194 - .L_1193)


	//   ....[0]....
.L_1193:
        /*09ac*/ 	.word	0x00000120


	//   ....[1]....
        /*09b0*/ 	.word	0x000001c0


	//   ....[2]....
        /*09b4*/ 	.word	0x00000230


	//   ....[3]....
        /*09b8*/ 	.word	0x000167e0


	//   ....[4]....
        /*09bc*/ 	.word	0x00016870


	//   ....[5]....
        /*09c0*/ 	.word	0x00019c30


	//   ....[6]....
        /*09c4*/ 	.word	0x00019cc0


	//----- nvinfo : EIATTR_COOP_GROUP_MASK_REGIDS
	.align		4
.L_1194:
        /*09c8*/ 	.byte	0x04, 0x29
        /*09ca*/ 	.short	(.L_1196 - .L_1195)


	//   ....[0]....
.L_1195:
        /*09cc*/ 	.word	0xffffffff


	//   ....[1]....
        /*09d0*/ 	.word	0xffffffff


	//   ....[2]....
        /*09d4*/ 	.word	0xffffffff


	//   ....[3]....
        /*09d8*/ 	.word	0xffffffff


	//   ....[4]....
        /*09dc*/ 	.word	0xffffffff


	//   ....[5]....
        /*09e0*/ 	.word	0xffffffff


	//   ....[6]....
        /*09e4*/ 	.word	0xffffffff


	//   ....[7]....
        /*09e8*/ 	.word	0xffffffff


	//   ....[8]....
        /*09ec*/ 	.word	0xffffffff


	//   ....[9]....
        /*09f0*/ 	.word	0xffffffff


	//   ....[10]....
        /*09f4*/ 	.word	0xffffffff


	//   ....[11]....
        /*09f8*/ 	.word	0xffffffff


	//   ....[12]....
        /*09fc*/ 	.word	0xffffffff


	//   ....[13]....
        /*0a00*/ 	.word	0xffffffff


	//   ....[14]....
        /*0a04*/ 	.word	0xffffffff


	//   ....[15]....
        /*0a08*/ 	.word	0xffffffff


	//   ....[16]....
        /*0a0c*/ 	.word	0xffffffff


	//   ....[17]....
        /*0a10*/ 	.word	0xffffffff


	//   ....[18]....
        /*0a14*/ 	.word	0xffffffff


	//   ....[19]....
        /*0a18*/ 	.word	0xffffffff


	//   ....[20]....
        /*0a1c*/ 	.word	0xffffffff


	//   ....[21]....
        /*0a20*/ 	.word	0xffffffff


	//   ....[22]....
        /*0a24*/ 	.word	0xffffffff


	//   ....[23]....
        /*0a28*/ 	.word	0xffffffff


	//   ....[24]....
        /*0a2c*/ 	.word	0xffffffff


	//   ....[25]....
        /*0a30*/ 	.word	0xffffffff


	//   ....[26]....
        /*0a34*/ 	.word	0xffffffff


	//   ....[27]....
        /*0a38*/ 	.word	0xffffffff


	//   ....[28]....
        /*0a3c*/ 	.word	0xffffffff


	//   ....[29]....
        /*0a40*/ 	.word	0xffffffff


	//   ....[30]....
        /*0a44*/ 	.word	0xffffffff


	//   ....[31]....
        /*0a48*/ 	.word	0xffffffff


	//   ....[32]....
        /*0a4c*/ 	.word	0xffffffff


	//   ....[33]....
        /*0a50*/ 	.word	0xffffffff


	//   ....[34]....
        /*0a54*/ 	.word	0xffffffff


	//   ....[35]....
        /*0a58*/ 	.word	0xffffffff


	//   ....[36]....
        /*0a5c*/ 	.word	0xffffffff


	//   ....[37]....
        /*0a60*/ 	.word	0xffffffff


	//   ....[38]....
        /*0a64*/ 	.word	0xffffffff


	//   ....[39]....
        /*0a68*/ 	.word	0xffffffff


	//   ....[40]....
        /*0a6c*/ 	.word	0xffffffff


	//   ....[41]....
        /*0a70*/ 	.word	0xffffffff


	//   ....[42]....
        /*0a74*/ 	.word	0xffffffff


	//   ....[43]....
        /*0a78*/ 	.word	0xffffffff


	//   ....[44]....
        /*0a7c*/ 	.word	0xffffffff


	//   ....[45]....
        /*0a80*/ 	.word	0xffffffff


	//   ....[46]....
        /*0a84*/ 	.word	0xffffffff


	//   ....[47]....
        /*0a88*/ 	.word	0xffffffff


	//   ....[48]....
        /*0a8c*/ 	.word	0xffffffff


	//   ....[49]....
        /*0a90*/ 	.word	0xffffffff


	//   ....[50]....
        /*0a94*/ 	.word	0xffffffff


	//   ....[51]....
        /*0a98*/ 	.word	0xffffffff


	//   ....[52]....
        /*0a9c*/ 	.word	0xffffffff


	//   ....[53]....
        /*0aa0*/ 	.word	0xffffffff


	//   ....[54]....
        /*0aa4*/ 	.word	0xffffffff


	//   ....[55]....
        /*0aa8*/ 	.word	0xffffffff


	//   ....[56]....
        /*0aac*/ 	.word	0xffffffff


	//   ....[57]....
        /*0ab0*/ 	.word	0xffffffff


	//   ....[58]....
        /*0ab4*/ 	.word	0xffffffff


	//   ....[59]....
        /*0ab8*/ 	.word	0xffffffff


	//   ....[60]....
        /*0abc*/ 	.word	0xffffffff


	//   ....[61]....
        /*0ac0*/ 	.word	0xffffffff


	//   ....[62]....
        /*0ac4*/ 	.word	0xffffffff


	//   ....[63]....
        /*0ac8*/ 	.word	0xffffffff


	//   ....[64]....
        /*0acc*/ 	.word	0xffffffff


	//   ....[65]....
        /*0ad0*/ 	.word	0xffffffff


	//   ....[66]....
        /*0ad4*/ 	.word	0xffffffff


	//   ....[67]....
        /*0ad8*/ 	.word	0xffffffff


	//   ....[68]....
        /*0adc*/ 	.word	0xffffffff


	//   ....[69]....
        /*0ae0*/ 	.word	0xffffffff


	//   ....[70]....
        /*0ae4*/ 	.word	0xffffffff


	//   ....[71]....
        /*0ae8*/ 	.word	0xffffffff


	//   ....[72]....
        /*0aec*/ 	.word	0xffffffff


	//   ....[73]....
        /*0af0*/ 	.word	0xffffffff


	//   ....[74]....
        /*0af4*/ 	.word	0xffffffff


	//   ....[75]....
        /*0af8*/ 	.word	0xffffffff


	//   ....[76]....
        /*0afc*/ 	.word	0xffffffff


	//   ....[77]....
        /*0b00*/ 	.word	0xffffffff


	//   ....[78]....
        /*0b04*/ 	.word	0xffffffff


	//   ....[79]....
        /*0b08*/ 	.word	0xffffffff


	//   ....[80]....
        /*0b0c*/ 	.word	0xffffffff


	//   ....[81]....
        /*0b10*/ 	.word	0xffffffff


	//   ....[82]....
        /*0b14*/ 	.word	0xffffffff


	//   ....[83]....
        /*0b18*/ 	.word	0xffffffff


	//   ....[84]....
        /*0b1c*/ 	.word	0xffffffff


	//   ....[85]....
        /*0b20*/ 	.word	0xffffffff


	//   ....[86]....
        /*0b24*/ 	.word	0xffffffff


	//   ....[87]....
        /*0b28*/ 	.word	0xffffffff


	//   ....[88]....
        /*0b2c*/ 	.word	0xffffffff


	//   ....[89]....
        /*0b30*/ 	.word	0xffffffff


	//   ....[90]....
        /*0b34*/ 	.word	0xffffffff


	//   ....[91]....
        /*0b38*/ 	.word	0xffffffff


	//   ....[92]....
        /*0b3c*/ 	.word	0xffffffff


	//   ....[93]....
        /*0b40*/ 	.word	0xffffffff


	//   ....[94]....
        /*0b44*/ 	.word	0xffffffff


	//   ....[95]....
        /*0b48*/ 	.word	0xffffffff


	//   ....[96]....
        /*0b4c*/ 	.word	0xffffffff


	//   ....[97]....
        /*0b50*/ 	.word	0xffffffff


	//   ....[98]....
        /*0b54*/ 	.word	0xffffffff


	//   ....[99]....
        /*0b58*/ 	.word	0xffffffff


	//   ....[100]....
        /*0b5c*/ 	.word	0xffffffff


	//   ....[101]....
        /*0b60*/ 	.word	0xffffffff


	//   ....[102]....
        /*0b64*/ 	.word	0xffffffff


	//   ....[103]....
        /*0b68*/ 	.word	0xffffffff


	//   ....[104]....
        /*0b6c*/ 	.word	0xffffffff


	//   ....[105]....
        /*0b70*/ 	.word	0xffffffff


	//   ....[106]....
        /*0b74*/ 	.word	0xffffffff


	//   ....[107]....
        /*0b78*/ 	.word	0xffffffff


	//   ....[108]....
        /*0b7c*/ 	.word	0xffffffff


	//   ....[109]....
        /*0b80*/ 	.word	0xffffffff


	//   ....[110]....
        /*0b84*/ 	.word	0xffffffff


	//   ....[111]....
        /*0b88*/ 	.word	0xffffffff


	//   ....[112]....
        /*0b8c*/ 	.word	0xffffffff


	//   ....[113]....
        /*0b90*/ 	.word	0xffffffff


	//   ....[114]....
        /*0b94*/ 	.word	0xffffffff


	//   ....[115]....
        /*0b98*/ 	.word	0xffffffff


	//   ....[116]....
        /*0b9c*/ 	.word	0xffffffff


	//   ....[117]....
        /*0ba0*/ 	.word	0xffffffff


	//   ....[118]....
        /*0ba4*/ 	.word	0xffffffff


	//   ....[119]....
        /*0ba8*/ 	.word	0xffffffff


	//   ....[120]....
        /*0bac*/ 	.word	0xffffffff


	//   ....[121]....
        /*0bb0*/ 	.word	0xffffffff


	//   ....[122]....
        /*0bb4*/ 	.word	0xffffffff


	//   ....[123]....
        /*0bb8*/ 	.word	0xffffffff


	//   ....[124]....
        /*0bbc*/ 	.word	0xffffffff


	//   ....[125]....
        /*0bc0*/ 	.word	0xffffffff


	//   ....[126]....
        /*0bc4*/ 	.word	0xffffffff


	//   ....[127]....
        /*0bc8*/ 	.word	0xffffffff


	//   ....[128]....
        /*0bcc*/ 	.word	0xffffffff


	//   ....[129]....
        /*0bd0*/ 	.word	0xffffffff


	//   ....[130]....
        /*0bd4*/ 	.word	0xffffffff


	//   ....[131]....
        /*0bd8*/ 	.word	0xffffffff


	//   ....[132]....
        /*0bdc*/ 	.word	0xffffffff


	//   ....[133]....
        /*0be0*/ 	.word	0xffffffff


	//   ....[134]....
        /*0be4*/ 	.word	0xffffffff


	//   ....[135]....
        /*0be8*/ 	.word	0xffffffff


	//   ....[136]....
        /*0bec*/ 	.word	0xffffffff


	//   ....[137]....
        /*0bf0*/ 	.word	0xffffffff


	//   ....[138]....
        /*0bf4*/ 	.word	0xffffffff


	//   ....[139]....
        /*0bf8*/ 	.word	0xffffffff


	//   ....[140]....
        /*0bfc*/ 	.word	0xffffffff


	//   ....[141]....
        /*0c00*/ 	.word	0xffffffff


	//   ....[142]....
        /*0c04*/ 	.word	0xffffffff


	//   ....[143]....
        /*0c08*/ 	.word	0xffffffff


	//   ....[144]....
        /*0c0c*/ 	.word	0xffffffff


	//   ....[145]....
        /*0c10*/ 	.word	0xffffffff


	//   ....[146]....
        /*0c14*/ 	.word	0xffffffff


	//   ....[147]....
        /*0c18*/ 	.word	0xffffffff


	//   ....[148]....
        /*0c1c*/ 	.word	0xffffffff


	//   ....[149]....
        /*0c20*/ 	.word	0xffffffff


	//   ....[150]....
        /*0c24*/ 	.word	0xffffffff


	//   ....[151]....
        /*0c28*/ 	.word	0xffffffff


	//   ....[152]....
        /*0c2c*/ 	.word	0xffffffff


	//   ....[153]....
        /*0c30*/ 	.word	0xffffffff


	//   ....[154]....
        /*0c34*/ 	.word	0xffffffff


	//   ....[155]....
        /*0c38*/ 	.word	0xffffffff


	//   ....[156]....
        /*0c3c*/ 	.word	0xffffffff


	//   ....[157]....
        /*0c40*/ 	.word	0xffffffff


	//   ....[158]....
        /*0c44*/ 	.word	0xffffffff


	//   ....[159]....
        /*0c48*/ 	.word	0xffffffff


	//   ....[160]....
        /*0c4c*/ 	.word	0xffffffff


	//   ....[161]....
        /*0c50*/ 	.word	0xffffffff


	//   ....[162]....
        /*0c54*/ 	.word	0xffffffff


	//   ....[163]....
        /*0c58*/ 	.word	0xffffffff


	//   ....[164]....
        /*0c5c*/ 	.word	0xffffffff


	//   ....[165]....
        /*0c60*/ 	.word	0xffffffff


	//   ....[166]....
        /*0c64*/ 	.word	0xffffffff


	//   ....[167]....
        /*0c68*/ 	.word	0xffffffff


	//   ....[168]....
        /*0c6c*/ 	.word	0xffffffff


	//   ....[169]....
        /*0c70*/ 	.word	0x0500000f


	//   ....[170]....
        /*0c74*/ 	.word	0x0500000f


	//   ....[171]....
        /*0c78*/ 	.word	0x0500000f


	//   ....[172]....
        /*0c7c*/ 	.word	0x0500000f


	//   ....[173]....
        /*0c80*/ 	.word	0x0500000f


	//   ....[174]....
        /*0c84*/ 	.word	0x0500000f


	//   ....[175]....
        /*0c88*/ 	.word	0x0500000f


	//   ....[176]....
        /*0c8c*/ 	.word	0x0500000f


	//   ....[177]....
        /*0c90*/ 	.word	0x0500000f


	//   ....[178]....
        /*0c94*/ 	.word	0x0500000f


	//   ....[179]....
        /*0c98*/ 	.word	0x0500000f


	//   ....[180]....
        /*0c9c*/ 	.word	0x0500000f


	//   ....[181]....
        /*0ca0*/ 	.word	0x0500000f


	//   ....[182]....
        /*0ca4*/ 	.word	0x0500000f


	//   ....[183]....
        /*0ca8*/ 	.word	0x0500000f


	//   ....[184]....
        /*0cac*/ 	.word	0x0500000f


	//   ....[185]....
        /*0cb0*/ 	.word	0x0500000f


	//   ....[186]....
        /*0cb4*/ 	.word	0x0500000f


	//   ....[187]....
        /*0cb8*/ 	.word	0x0500000f


	//   ....[188]....
        /*0cbc*/ 	.word	0x0500000f


	//   ....[189]....
        /*0cc0*/ 	.word	0x0500000f


	//   ....[190]....
        /*0cc4*/ 	.word	0x0500000f


	//   ....[191]....
        /*0cc8*/ 	.word	0x0500000f


	//   ....[192]....
        /*0ccc*/ 	.word	0x0500000f


	//   ....[193]....
        /*0cd0*/ 	.word	0x0500000f


	//   ....[194]....
        /*0cd4*/ 	.word	0x0500000f


	//   ....[195]....
        /*0cd8*/ 	.word	0x0500000f


	//   ....[196]....
        /*0cdc*/ 	.word	0x0500000f


	//   ....[197]....
        /*0ce0*/ 	.word	0x0500000f


	//   ....[198]....
        /*0ce4*/ 	.word	0x0500000f


	//   ....[199]....
        /*0ce8*/ 	.word	0x0500000f


	//   ....[200]....
        /*0cec*/ 	.word	0x0500000f


	//   ....[201]....
        /*0cf0*/ 	.word	0x0500000f


	//   ....[202]....
        /*0cf4*/ 	.word	0x0500000f


	//   ....[203]....
        /*0cf8*/ 	.word	0x0500000f


	//   ....[204]....
        /*0cfc*/ 	.word	0x0500000f


	//   ....[205]....
        /*0d00*/ 	.word	0x0500000f


	//   ....[206]....
        /*0d04*/ 	.word	0x0500000f


	//   ....[207]....
        /*0d08*/ 	.word	0x0500000f


	//   ....[208]....
        /*0d0c*/ 	.word	0x0500000f


	//   ....[209]....
        /*0d10*/ 	.word	0x0500000f


	//   ....[210]....
        /*0d14*/ 	.word	0x0500000f


	//   ....[211]....
        /*0d18*/ 	.word	0x0500000f


	//   ....[212]....
        /*0d1c*/ 	.word	0x0500000f


	//   ....[213]....
        /*0d20*/ 	.word	0x0500000f


	//   ....[214]....
        /*0d24*/ 	.word	0x0500000f


	//   ....[215]....
        /*0d28*/ 	.word	0x0500000f


	//   ....[216]....
        /*0d2c*/ 	.word	0x0500000f


	//   ....[217]....
        /*0d30*/ 	.word	0x0500000f


	//   ....[218]....
        /*0d34*/ 	.word	0x0500000f


	//   ....[219]....
        /*0d38*/ 	.word	0x0500000f


	//   ....[220]....
        /*0d3c*/ 	.word	0x0500000f


	//   ....[221]....
        /*0d40*/ 	.word	0x0500000f


	//   ....[222]....
        /*0d44*/ 	.word	0x0500000f


	//   ....[223]....
        /*0d48*/ 	.word	0x0500000f


	//   ....[224]....
        /*0d4c*/ 	.word	0x0500000f


	//   ....[225]....
        /*0d50*/ 	.word	0x0500000f


	//   ....[226]....
        /*0d54*/ 	.word	0x0500000f


	//   ....[227]....
        /*0d58*/ 	.word	0x0500000f


	//   ....[228]....
        /*0d5c*/ 	.word	0x0500000f


	//   ....[229]....
        /*0d60*/ 	.word	0x0500000f


	//   ....[230]....
        /*0d64*/ 	.word	0x0500000f


	//   ....[231]....
        /*0d68*/ 	.word	0x0500000f


	//   ....[232]....
        /*0d6c*/ 	.word	0x0500000f


	//   ....[233]....
        /*0d70*/ 	.word	0x0500000f


	//   ....[234]....
        /*0d74*/ 	.word	0x0500000f


	//   ....[235]....
        /*0d78*/ 	.word	0x0500000f


	//   ....[236]....
        /*0d7c*/ 	.word	0x0500000f


	//   ....[237]....
        /*0d80*/ 	.word	0x0500000f


	//   ....[238]....
        /*0d84*/ 	.word	0x0500000f


	//   ....[239]....
        /*0d88*/ 	.word	0x0500000f


	//   ....[240]....
        /*0d8c*/ 	.word	0x0500000f


	//   ....[241]....
        /*0d90*/ 	.word	0x0500000f


	//   ....[242]....
        /*0d94*/ 	.word	0x0500000f


	//   ....[243]....
        /*0d98*/ 	.word	0x0500000f


	//   ....[244]....
        /*0d9c*/ 	.word	0x0500000f


	//   ....[245]....
        /*0da0*/ 	.word	0x0500000f


	//   ....[246]....
        /*0da4*/ 	.word	0x0500000f


	//   ....[247]....
        /*0da8*/ 	.word	0x0500000f


	//   ....[248]....
        /*0dac*/ 	.word	0x0500000f


	//   ....[249]....
        /*0db0*/ 	.word	0x0500000f


	//   ....[250]....
        /*0db4*/ 	.word	0x0500000f


	//   ....[251]....
        /*0db8*/ 	.word	0x0500000f


	//   ....[252]....
        /*0dbc*/ 	.word	0x0500000f


	//   ....[253]....
        /*0dc0*/ 	.word	0x0500000f


	//   ....[254]....
        /*0dc4*/ 	.word	0x0500000f


	//   ....[255]....
        /*0dc8*/ 	.word	0x0500000f


	//   ....[0]....
        /*0dcc*/ 	.word	0x0500000f


	//   ....[1]....
        /*0dd0*/ 	.word	0x0500000f


	//   ....[2]....
        /*0dd4*/ 	.word	0x0500000f


	//   ....[3]....
        /*0dd8*/ 	.word	0x0500000f


	//   ....[4]....
        /*0ddc*/ 	.word	0x0500000f


	//   ....[5]....
        /*0de0*/ 	.word	0x0500000f


	//   ....[6]....
        /*0de4*/ 	.word	0x0500000f


	//   ....[7]....
        /*0de8*/ 	.word	0x0500000f


	//   ....[8]....
        /*0dec*/ 	.word	0x0500000f


	//   ....[9]....
        /*0df0*/ 	.word	0x0500000f


	//   ....[10]....
        /*0df4*/ 	.word	0x0500000f


	//   ....[11]....
        /*0df8*/ 	.word	0x0500000f


	//   ....[12]....
        /*0dfc*/ 	.word	0x0500000f


	//   ....[13]....
        /*0e00*/ 	.word	0x0500000f


	//   ....[14]....
        /*0e04*/ 	.word	0x0500000f


	//   ....[15]....
        /*0e08*/ 	.word	0x0500000f


	//   ....[16]....
        /*0e0c*/ 	.word	0x0500000f


	//   ....[17]....
        /*0e10*/ 	.word	0x0500000f


	//   ....[18]....
        /*0e14*/ 	.word	0x0500000f


	//   ....[19]....
        /*0e18*/ 	.word	0x0500000f


	//   ....[20]....
        /*0e1c*/ 	.word	0x0500000f


	//   ....[21]....
        /*0e20*/ 	.word	0x0500000f


	//   ....[22]....
        /*0e24*/ 	.word	0x0500000f


	//   ....[23]....
        /*0e28*/ 	.word	0x0500000f


	//   ....[24]....
        /*0e2c*/ 	.word	0x0500000f


	//   ....[25]....
        /*0e30*/ 	.word	0x0500000f


	//   ....[26]....
        /*0e34*/ 	.word	0x0500000f


	//   ....[27]....
        /*0e38*/ 	.word	0x0500000f


	//   ....[28]....
        /*0e3c*/ 	.word	0x0500000f


	//   ....[29]....
        /*0e40*/ 	.word	0x0500000f


	//   ....[30]....
        /*0e44*/ 	.word	0x0500000f


	//   ....[31]....
        /*0e48*/ 	.word	0x0500000f


	//   ....[32]....
        /*0e4c*/ 	.word	0x0500000f


	//   ....[33]....
        /*0e50*/ 	.word	0x0500000f


	//   ....[34]....
        /*0e54*/ 	.word	0x0500000f


	//   ....[35]....
        /*0e58*/ 	.word	0x0500000f


	//   ....[36]....
        /*0e5c*/ 	.word	0x0500000f


	//   ....[37]....
        /*0e60*/ 	.word	0x0500000f


	//   ....[38]....
        /*0e64*/ 	.word	0x0500000f


	//----- nvinfo : EIATTR_COOP_GROUP_INSTR_OFFSETS
	.align		4
.L_1196:
        /*0e68*/ 	.byte	0x04, 0x28
        /*0e6a*/ 	.short	(.L_1198 - .L_1197)


	//   ....[0]....
.L_1197:
        /*0e6c*/ 	.word	0x00000060


	//   ....[1]....
        /*0e70*/ 	.word	0x00000130


	//   ....[2]....
        /*0e74*/ 	.word	0x000001e0


	//   ....[3]....
        /*0e78*/ 	.word	0x000003a0


	//   ....[4]....
        /*0e7c*/ 	.word	0x00000500


	//   ....[5]....
        /*0e80*/ 	.word	0x00000620


	//   ....[6]....
        /*0e84*/ 	.word	0x00000780


	//   ....[7]....
        /*0e88*/ 	.word	0x000037e0


	//   ....[8]....
        /*0e8c*/ 	.word	0x000037f0


	//   ....[9]....
        /*0e90*/ 	.word	0x00003f30


	//   ....[10]....
        /*0e94*/ 	.word	0x00003f40


	//   ....[11]....
        /*0e98*/ 	.word	0x00004bc0


	//   ....[12]....
        /*0e9c*/ 	.word	0x00004bd0


	//   ....[13]....
        /*0ea0*/ 	.word	0x00005390


	//   ....[14]....
        /*0ea4*/ 	.word	0x000053a0


	//   ....[15]....
        /*0ea8*/ 	.word	0x00005dd0


	//   ....[16]....
        /*0eac*/ 	.word	0x00005de0


	//   ....[17]....
        /*0eb0*/ 	.word	0x00005ef0


	//   ....[18]....
        /*0eb4*/ 	.word	0x00005f00


	//   ....[19]....
        /*0eb8*/ 	.word	0x000062a0


	//   ....[20]....
        /*0ebc*/ 	.word	0x000062d0


	//   ....[21]....
        /*0ec0*/ 	.word	0x000065a0


	//   ....[22]....
        /*0ec4*/ 	.word	0x000065c0


	//   ....[23]....
        /*0ec8*/ 	.word	0x00007180


	//   ....[24]....
        /*0ecc*/ 	.word	0x00007780


	//   ....[25]....
        /*0ed0*/ 	.word	0x00007790


	//   ....[26]....
        /*0ed4*/ 	.word	0x000077a0


	//   ....[27]....
        /*0ed8*/ 	.word	0x000077b0


	//   ....[28]....
        /*0edc*/ 	.word	0x000087b0


	//   ....[29]....
        /*0ee0*/ 	.word	0x000087c0


	//   ....[30]....
        /*0ee4*/ 	.word	0x000087d0


	//   ....[31]....
        /*0ee8*/ 	.word	0x000087e0


	//   ....[32]....
        /*0eec*/ 	.word	0x0000a870


	//   ....[33]....
        /*0ef0*/ 	.word	0x0000a890


	//   ....[34]....
        /*0ef4*/ 	.word	0x0000acb0


	//   ....[35]....
        /*0ef8*/ 	.word	0x0000ad30


	//   ....[36]....
        /*0efc*/ 	.word	0x0000c3f0


	//   ....[37]....
        /*0f00*/ 	.word	0x0000c460


	//   ....[38]....
        /*0f04*/ 	.word	0x0000ce60


	//   ....[39]....
        /*0f08*/ 	.word	0x0000cee0


	//   ....[40]....
        /*0f0c*/ 	.word	0x0000dfe0


	//   ....[41]....
        /*0f10*/ 	.word	0x0000e070


	//   ....[42]....
        /*0f14*/ 	.word	0x0000e1c0


	//   ....[43]....
        /*0f18*/ 	.word	0x0000e390


	//   ....[44]....
        /*0f1c*/ 	.word	0x0000fb10


	//   ....[45]....
        /*0f20*/ 	.word	0x0000fb30


	//   ....[46]....
        /*0f24*/ 	.word	0x0000fb40


	//   ....[47]....
        /*0f28*/ 	.word	0x0000fb50


	//   ....[48]....
        /*0f2c*/ 	.word	0x00010570


	//   ....[49]....
        /*0f30*/ 	.word	0x00010580


	//   ....[50]....
        /*0f34*/ 	.word	0x000107b0


	//   ....[51]....
        /*0f38*/ 	.word	0x000107c0


	//   ....[52]....
        /*0f3c*/ 	.word	0x000109f0


	//   ....[53]....
        /*0f40*/ 	.word	0x00010a00


	//   ....[54]....
        /*0f44*/ 	.word	0x00010c30


	//   ....[55]....
        /*0f48*/ 	.word	0x00010c40


	//   ....[56]....
        /*0f4c*/ 	.word	0x00011110


	//   ....[57]....
        /*0f50*/ 	.word	0x00011120


	//   ....[58]....
        /*0f54*/ 	.word	0x00011da0


	//   ....[59]....
        /*0f58*/ 	.word	0x00011db0


	//   ....[60]....
        /*0f5c*/ 	.word	0x00013370


	//   ....[61]....
        /*0f60*/ 	.word	0x00013380


	//   ....[62]....
        /*0f64*/ 	.word	0x000135c0


	//   ....[63]....
        /*0f68*/ 	.word	0x000135d0


	//   ....[64]....
        /*0f6c*/ 	.word	0x00013800


	//   ....[65]....
        /*0f70*/ 	.word	0x00013810


	//   ....[66]....
        /*0f74*/ 	.word	0x00013a40


	//   ....[67]....
        /*0f78*/ 	.word	0x00013a50


	//   ....[68]....
        /*0f7c*/ 	.word	0x00013ce0


	//   ....[69]....
        /*0f80*/ 	.word	0x00013ef0


	//   ....[70]....
        /*0f84*/ 	.word	0x00013f20


	//   ....[71]....
        /*0f88*/ 	.word	0x00013f50


	//   ....[72]....
        /*0f8c*/ 	.word	0x00013f80


	//   ....[73]....
        /*0f90*/ 	.word	0x00013fb0


	//   ....[74]....
        /*0f94*/ 	.word	0x00013fe0


	//   ....[75]....
        /*0f98*/ 	.word	0x00014170


	//   ....[76]....
        /*0f9c*/ 	.word	0x000141a0


	//   ....[77]....
        /*0fa0*/ 	.word	0x000141d0


	//   ....[78]....
        /*0fa4*/ 	.word	0x00014200


	//   ....[79]....
        /*0fa8*/ 	.word	0x00014230


	//   ....[80]....
        /*0fac*/ 	.word	0x00014260


	//   ....[81]....
        /*0fb0*/ 	.word	0x000142f0


	//   ....[82]....
        /*0fb4*/ 	.word	0x00014320


	//   ....[83]....
        /*0fb8*/ 	.word	0x00014330


	//   ....[84]....
        /*0fbc*/ 	.word	0x000143c0


	//   ....[85]....
        /*0fc0*/ 	.word	0x00015360


	//   ....[86]....
        /*0fc4*/ 	.word	0x000173d0


	//   ....[87]....
        /*0fc8*/ 	.word	0x000173f0


	//   ....[88]....
        /*0fcc*/ 	.word	0x00017480


	//   ....[89]....
        /*0fd0*/ 	.word	0x000174a0


	//   ....[90]....
        /*0fd4*/ 	.word	0x00017520


	//   ....[91]....
        /*0fd8*/ 	.word	0x00017540


	//   ....[92]....
        /*0fdc*/ 	.word	0x000175c0


	//   ....[93]....
        /*0fe0*/ 	.word	0x000175e0


	//   ....[94]....
        /*0fe4*/ 	.word	0x00017660


	//   ....[95]....
        /*0fe8*/ 	.word	0x00017680


	//   ....[96]....
        /*0fec*/ 	.word	0x00017690


	//   ....[97]....
        /*0ff0*/ 	.word	0x000176a0


	//   ....[98]....
        /*0ff4*/ 	.word	0x00017f10


	//   ....[99]....
        /*0ff8*/ 	.word	0x00017f40


	//   ....[100]....
        /*0ffc*/ 	.word	0x00018000


	//   ....[101]....
        /*1000*/ 	.word	0x00018010


	//   ....[102]....
        /*1004*/ 	.word	0x000180a0


	//   ....[103]....
        /*1008*/ 	.word	0x000180b0


	//   ....[104]....
        /*100c*/ 	.word	0x00018140


	//   ....[105]....
        /*1010*/ 	.word	0x00018150


	//   ....[106]....
        /*1014*/ 	.word	0x000181e0


	//   ....[107]....
        /*1018*/ 	.word	0x000181f0


	//   ....[108]....
        /*101c*/ 	.word	0x00018280


	//   ....[109]....
        /*1020*/ 	.word	0x00018290


	//   ....[110]....
        /*1024*/ 	.word	0x00018310


	//   ....[111]....
        /*1028*/ 	.word	0x00018320


	//   ....[112]....
        /*102c*/ 	.word	0x00018330


	//   ....[113]....
        /*1030*/ 	.word	0x00018340


	//   ....[114]....
        /*1034*/ 	.word	0x000187a0


	//   ....[115]....
        /*1038*/ 	.word	0x000187d0


	//   ....[116]....
        /*103c*/ 	.word	0x00018830


	//   ....[117]....
        /*1040*/ 	.word	0x000188e0


	//   ....[118]....
        /*1044*/ 	.word	0x000188f0


	//   ....[119]....
        /*1048*/ 	.word	0x00018920


	//   ....[120]....
        /*104c*/ 	.word	0x000189b0


	//   ....[121]....
        /*1050*/ 	.word	0x00018a60


	//   ....[122]....
        /*1054*/ 	.word	0x00018a70


	//   ....[123]....
        /*1058*/ 	.word	0x00018aa0


	//   ....[124]....
        /*105c*/ 	.word	0x00018ab0


	//   ....[125]....
        /*1060*/ 	.word	0x00018b40


	//   ....[126]....
        /*1064*/ 	.word	0x00019260


	//   ....[127]....
        /*1068*/ 	.word	0x00019280


	//   ....[128]....
        /*106c*/ 	.word	0x000192d0


	//   ....[129]....
        /*1070*/ 	.word	0x000192e0


	//   ....[130]....
        /*1074*/ 	.word	0x00019320


	//   ....[131]....
        /*1078*/ 	.word	0x00019330


	//   ....[132]....
        /*107c*/ 	.word	0x00019370


	//   ....[133]....
        /*1080*/ 	.word	0x00019380


	//   ....[134]....
        /*1084*/ 	.word	0x000193c0


	//   ....[135]....
        /*1088*/ 	.word	0x000193d0


	//   ....[136]....
        /*108c*/ 	.word	0x000193e0


	//   ....[137]....
        /*1090*/ 	.word	0x00019420


	//   ....[138]....
        /*1094*/ 	.word	0x00019750


	//   ....[139]....
        /*1098*/ 	.word	0x00019770


	//   ....[140]....
        /*109c*/ 	.word	0x00019780


	//   ....[141]....
        /*10a0*/ 	.word	0x000197a0


	//   ....[142]....
        /*10a4*/ 	.word	0x00019810


	//   ....[143]....
        /*10a8*/ 	.word	0x00019830


	//   ....[144]....
        /*10ac*/ 	.word	0x00019890


	//   ....[145]....
        /*10b0*/ 	.word	0x000198b0


	//   ....[146]....
        /*10b4*/ 	.word	0x00019910


	//   ....[147]....
        /*10b8*/ 	.word	0x00019930


	//   ....[148]....
        /*10bc*/ 	.word	0x00019990


	//   ....[149]....
        /*10c0*/ 	.word	0x000199b0


	//   ....[150]....
        /*10c4*/ 	.word	0x00019ef0


	//   ....[151]....
        /*10c8*/ 	.word	0x00019f20


	//   ....[152]....
        /*10cc*/ 	.word	0x00019f80


	//   ....[153]....
        /*10d0*/ 	.word	0x00019fb0


	//   ....[154]....
        /*10d4*/ 	.word	0x00019fe0


	//   ....[155]....
        /*10d8*/ 	.word	0x0001a010


	//   ....[156]....
        /*10dc*/ 	.word	0x0001a040


	//   ....[157]....
        /*10e0*/ 	.word	0x0001a070


	//   ....[158]....
        /*10e4*/ 	.word	0x0001a210


	//   ....[159]....
        /*10e8*/ 	.word	0x0001a240


	//   ....[160]....
        /*10ec*/ 	.word	0x0001a270


	//   ....[161]....
        /*10f0*/ 	.word	0x0001a2a0


	//   ....[162]....
        /*10f4*/ 	.word	0x0001a2d0


	//   ....[163]....
        /*10f8*/ 	.word	0x0001a300


	//   ....[164]....
        /*10fc*/ 	.word	0x0001a3c0


	//   ....[165]....
        /*1100*/ 	.word	0x0001a3e0


	//   ....[166]....
        /*1104*/ 	.word	0x0001a3f0


	//   ....[167]....
        /*1108*/ 	.word	0x0001a450


	//   ....[168]....
        /*110c*/ 	.word	0x0001aa70


	//   ....[169]....
        /*1110*/ 	.word	0x0001ad80


	//   ....[170]....
        /*1114*/ 	.word	0x0001ae10


	//   ....[171]....
        /*1118*/ 	.word	0x0001aea0


	//   ....[172]....
        /*111c*/ 	.word	0x0001af30


	//   ....[173]....
        /*1120*/ 	.word	0x0001b010


	//   ....[174]....
        /*1124*/ 	.word	0x0001b0a0


	//   ....[175]....
        /*1128*/ 	.word	0x0001b140


	//   ....[176]....
        /*112c*/ 	.word	0x0001b1d0


	//   ....[177]....
        /*1130*/ 	.word	0x0001b2c0


	//   ....[178]....
        /*1134*/ 	.word	0x0001b350


	//   ....[179]....
        /*1138*/ 	.word	0x0001b3f0


	//   ....[180]....
        /*113c*/ 	.word	0x0001b480


	//   ....[181]....
        /*1140*/ 	.word	0x0001b560


	//   ....[182]....
        /*1144*/ 	.word	0x0001b600


	//   ....[183]....
        /*1148*/ 	.word	0x0001b690


	//   ....[184]....
        /*114c*/ 	.word	0x0001b6e0


	//   ....[185]....
        /*1150*/ 	.word	0x0001b730


	//   ....[186]....
        /*1154*/ 	.word	0x0001b820


	//   ....[187]....
        /*1158*/ 	.word	0x0001b8b0


	//   ....[188]....
        /*115c*/ 	.word	0x0001b900


	//   ....[189]....
        /*1160*/ 	.word	0x0001b950


	//   ....[190]....
        /*1164*/ 	.word	0x0001bb60


	//   ....[191]....
        /*1168*/ 	.word	0x0001bbb0


	//   ....[192]....
        /*116c*/ 	.word	0x0001bc40


	//   ....[193]....
        /*1170*/ 	.word	0x0001bcd0


	//   ....[194]....
        /*1174*/ 	.word	0x0001bd60


	//   ....[195]....
        /*1178*/ 	.word	0x0001bdf0


	//   ....[196]....
        /*117c*/ 	.word	0x0001be80


	//   ....[197]....
        /*1180*/ 	.word	0x0001bf10


	//   ....[198]....
        /*1184*/ 	.word	0x0001bf90


	//   ....[199]....
        /*1188*/ 	.word	0x0001bfe0


	//   ....[200]....
        /*118c*/ 	.word	0x0001c080


	//   ....[201]....
        /*1190*/ 	.word	0x0001c110


	//   ....[202]....
        /*1194*/ 	.word	0x0001c1a0


	//   ....[203]....
        /*1198*/ 	.word	0x0001c1f0


	//   ....[204]....
        /*119c*/ 	.word	0x0001c280


	//   ....[205]....
        /*11a0*/ 	.word	0x0001c310


	//   ....[206]....
        /*11a4*/ 	.word	0x0001c3a0


	//   ....[207]....
        /*11a8*/ 	.word	0x0001c430


	//   ....[208]....
        /*11ac*/ 	.word	0x0001c4c0


	//   ....[209]....
        /*11b0*/ 	.word	0x0001c550


	//   ....[210]....
        /*11b4*/ 	.word	0x0001c610


	//   ....[211]....
        /*11b8*/ 	.word	0x0001c8f0


	//   ....[212]....
        /*11bc*/ 	.word	0x0001c9e0


	//   ....[213]....
        /*11c0*/ 	.word	0x0001ca80


	//   ....[214]....
        /*11c4*/ 	.word	0x0001cae0


	//   ....[215]....
        /*11c8*/ 	.word	0x0001cbd0


	//   ....[216]....
        /*11cc*/ 	.word	0x0001cc40


	//   ....[217]....
        /*11d0*/ 	.word	0x0001cd30


	//   ....[218]....
        /*11d4*/ 	.word	0x0001cda0


	//   ....[219]....
        /*11d8*/ 	.word	0x0001ce90


	//   ....[220]....
        /*11dc*/ 	.word	0x0001cf00


	//   ....[221]....
        /*11e0*/ 	.word	0x0001cff0


	//   ....[222]....
        /*11e4*/ 	.word	0x0001d060


	//   ....[223]....
        /*11e8*/ 	.word	0x0001d100


	//   ....[224]....
        /*11ec*/ 	.word	0x0001d1f0


	//   ....[225]....
        /*11f0*/ 	.word	0x0001d260


	//   ....[226]....
        /*11f4*/ 	.word	0x0001d2c0


	//   ....[227]....
        /*11f8*/ 	.word	0x0001d3b0


	//   ....[228]....
        /*11fc*/ 	.word	0x0001d410


	//   ....[229]....
        /*1200*/ 	.word	0x0001d510


	//   ....[230]....
        /*1204*/ 	.word	0x0001d570


	//   ....[231]....
        /*1208*/ 	.word	0x0001d670


	//   ....[232]....
        /*120c*/ 	.word	0x0001d6d0


	//   ....[233]....
        /*1210*/ 	.word	0x0001d7d0


	//   ....[234]....
        /*1214*/ 	.word	0x0001d830


	//   ....[235]....
        /*1218*/ 	.word	0x0001d930


	//   ....[236]....
        /*121c*/ 	.word	0x0001d990


	//   ....[237]....
        /*1220*/ 	.word	0x0001da90


	//   ....[238]....
        /*1224*/ 	.word	0x0001daf0


	//   ....[239]....
        /*1228*/ 	.word	0x0001db90


	//   ....[240]....
        /*122c*/ 	.word	0x0001dd10


	//   ....[241]....
        /*1230*/ 	.word	0x0001ddf0


	//   ....[242]....
        /*1234*/ 	.word	0x0001dea0


	//   ....[243]....
        /*1238*/ 	.word	0x0001dfb0


	//   ....[244]....
        /*123c*/ 	.word	0x0001e010


	//   ....[245]....
        /*1240*/ 	.word	0x0001e120


	//   ....[246]....
        /*1244*/ 	.word	0x0001e180


	//   ....[247]....
        /*1248*/ 	.word	0x0001e290


	//   ....[248]....
        /*124c*/ 	.word	0x0001e2f0


	//   ....[249]....
        /*1250*/ 	.word	0x0001e400


	//   ....[250]....
        /*1254*/ 	.word	0x0001e460


	//   ....[251]....
        /*1258*/ 	.word	0x0001e520


	//   ....[252]....
        /*125c*/ 	.word	0x0001e680


	//   ....[253]....
        /*1260*/ 	.word	0x0001e720


	//   ....[254]....
        /*1264*/ 	.word	0x0001e780


	//   ....[255]....
        /*1268*/ 	.word	0x0001e830


	//   ....[0]....
        /*126c*/ 	.word	0x0001e890


	//   ....[1]....
        /*1270*/ 	.word	0x0001e940


	//   ....[2]....
        /*1274*/ 	.word	0x0001e9a0


	//   ....[3]....
        /*1278*/ 	.word	0x0001ea50


	//   ....[4]....
        /*127c*/ 	.word	0x0001eab0


	//   ....[5]....
        /*1280*/ 	.word	0x0001eb60


	//   ....[6]....
        /*1284*/ 	.word	0x0001ebc0


	//   ....[7]....
        /*1288*/ 	.word	0x0001ec70


	//   ....[8]....
        /*128c*/ 	.word	0x0001ed60


	//   ....[9]....
        /*1290*/ 	.word	0x0001ee00


	//   ....[10]....
        /*1294*/ 	.word	0x0001ee60


	//   ....[11]....
        /*1298*/ 	.word	0x0001ef30


	//   ....[12]....
        /*129c*/ 	.word	0x0001ef90


	//   ....[13]....
        /*12a0*/ 	.word	0x0001f060


	//   ....[14]....
        /*12a4*/ 	.word	0x0001f0c0


	//   ....[15]....
        /*12a8*/ 	.word	0x0001f190


	//   ....[16]....
        /*12ac*/ 	.word	0x0001f1f0


	//   ....[17]....
        /*12b0*/ 	.word	0x0001f2c0


	//   ....[18]....
        /*12b4*/ 	.word	0x0001f320


	//   ....[19]....
        /*12b8*/ 	.word	0x0001f3f0


	//   ....[20]....
        /*12bc*/ 	.word	0x0001f480


	//   ....[21]....
        /*12c0*/ 	.word	0x0001f520


	//   ....[22]....
        /*12c4*/ 	.word	0x0001f6a0


	//   ....[23]....
        /*12c8*/ 	.word	0x0001f710


	//   ....[24]....
        /*12cc*/ 	.word	0x0001f780


	//   ....[25]....
        /*12d0*/ 	.word	0x0001f7f0


	//   ....[26]....
        /*12d4*/ 	.word	0x0001f860


	//   ....[27]....
        /*12d8*/ 	.word	0x0001f8e0


	//   ....[28]....
        /*12dc*/ 	.word	0x0001f960


	//   ....[29]....
        /*12e0*/ 	.word	0x0001f9f0


	//   ....[30]....
        /*12e4*/ 	.word	0x0001fa60


	//   ....[31]....
        /*12e8*/ 	.word	0x0001fad0


	//   ....[32]....
        /*12ec*/ 	.word	0x0001fb40


	//   ....[33]....
        /*12f0*/ 	.word	0x0001fbc0


	//   ....[34]....
        /*12f4*/ 	.word	0x0001fc30


	//   ....[35]....
        /*12f8*/ 	.word	0x0001fcd0


	//   ....[36]....
        /*12fc*/ 	.word	0x0001fd20


	//   ....[37]....
        /*1300*/ 	.word	0x0001fdb0


	//   ....[38]....
        /*1304*/ 	.word	0x0001fee0


	//----- nvinfo : EIATTR_REG_RECONFIG
	.align		4
.L_1198:
        /*1308*/ 	.byte	0x01, 0x54
	.zero		2


	//----- nvinfo : EIATTR_SYSCALL_OFFSETS
	.align		4
        /*130c*/ 	.byte	0x04, 0x46
        /*130e*/ 	.short	(.L_1200 - .L_1199)


	//   ....[0]....
.L_1199:
        /*1310*/ 	.word	0x00002320


	//   ....[1]....
        /*1314*/ 	.word	0x00002470


	//   ....[2]....
        /*1318*/ 	.word	0x00007320


	//   ....[3]....
        /*131c*/ 	.word	0x000076a0


	//   ....[4]....
        /*1320*/ 	.word	0x000169d0


	//   ....[5]....
        /*1324*/ 	.word	0x00016b20


	//   ....[6]....
        /*1328*/ 	.word	0x00016c10


	//   ....[7]....
        /*132c*/ 	.word	0x00017b60


	//----- nvinfo : EIATTR_MBARRIER_INSTR_OFFSETS
	.align		4
.L_1200:
        /*1330*/ 	.byte	0x04, 0x39
        /*1332*/ 	.short	(.L_1202 - .L_1201)


	//   ....[0]....
.L_1201:
        /*1334*/ 	.word	0x00000250
        /*1338*/ 	.word	0x000000ff
        /*133c*/ 	.word	0x00022800
        /*1340*/ 	.short	0x0100
        /*1342*/ 	.byte	0x08
	.zero		1


	//   ....[1]....
        /*1344*/ 	.word	0x00000260
        /*1348*/ 	.word	0x000000ff
        /*134c*/ 	.word	0x00022820
        /*1350*/ 	.short	0x0100
        /*1352*/ 	.byte	0x08
	.zero		1


	//   ....[2]....
        /*1354*/ 	.word	0x00000350
        /*1358*/ 	.word	0x000000ff
        /*135c*/ 	.word	0x00022830
        /*1360*/ 	.short	0x0100
        /*1362*/ 	.byte	0x08
	.zero		1


	//   ....[3]....
        /*1364*/ 	.word	0x00000360
        /*1368*/ 	.word	0x000000ff
        /*136c*/ 	.word	0x00022840
        /*1370*/ 	.short	0x0100
        /*1372*/ 	.byte	0x08
	.zero		1


	//   ....[4]....
        /*1374*/ 	.word	0x00000370
        /*1378*/ 	.word	0x000000ff
        /*137c*/ 	.word	0x00022838
        /*1380*/ 	.short	0x0100
        /*1382*/ 	.byte	0x08
	.zero		1


	//   ....[5]....
        /*1384*/ 	.word	0x00000380
        /*1388*/ 	.word	0x000000ff
        /*138c*/ 	.word	0x00022848
        /*1390*/ 	.short	0x0100
        /*1392*/ 	.byte	0x08
	.zero		1


	//   ....[6]....
        /*1394*/ 	.word	0x000004b0
        /*1398*/ 	.word	0x000000ff
        /*139c*/ 	.word	0x00022850
        /*13a0*/ 	.short	0x0100
        /*13a2*/ 	.byte	0x08
	.zero		1


	//   ....[7]....
        /*13a4*/ 	.word	0x000004c0
        /*13a8*/ 	.word	0x000000ff
        /*13ac*/ 	.word	0x00022860
        /*13b0*/ 	.short	0x0100
        /*13b2*/ 	.byte	0x08
	.zero		1


	//   ....[8]....
        /*13b4*/ 	.word	0x000004d0
        /*13b8*/ 	.word	0x000000ff
        /*13bc*/ 	.word	0x00022858
        /*13c0*/ 	.short	0x0100
        /*13c2*/ 	.byte	0x08
	.zero		1


	//   ....[9]....
        /*13c4*/ 	.word	0x000004e0
        /*13c8*/ 	.word	0x000000ff
        /*13cc*/ 	.word	0x00022868
        /*13d0*/ 	.short	0x0100
        /*13d2*/ 	.byte	0x08
	.zero		1


	//   ....[10]....
        /*13d4*/ 	.word	0x000005d0
        /*13d8*/ 	.word	0x000000ff
        /*13dc*/ 	.word	0x00022870
        /*13e0*/ 	.short	0x0100
        /*13e2*/ 	.byte	0x06
	.zero		1


	//   ....[11]....
        /*13e4*/ 	.word	0x000005e0
        /*13e8*/ 	.word	0x000000ff
        /*13ec*/ 	.word	0x00022880
        /*13f0*/ 	.short	0x0100
        /*13f2*/ 	.byte	0x06
	.zero		1


	//   ....[12]....
        /*13f4*/ 	.word	0x000005f0
        /*13f8*/ 	.word	0x000000ff
        /*13fc*/ 	.word	0x00022878
        /*1400*/ 	.short	0x0100
        /*1402*/ 	.byte	0x06
	.zero		1


	//   ....[13]....
        /*1404*/ 	.word	0x00000600
        /*1408*/ 	.word	0x000000ff
        /*140c*/ 	.word	0x00022888
        /*1410*/ 	.short	0x0100
        /*1412*/ 	.byte	0x06
	.zero		1


	//   ....[14]....
        /*1414*/ 	.word	0x00000730
        /*1418*/ 	.word	0x000000ff
        /*141c*/ 	.word	0x00022890
        /*1420*/ 	.short	0x0100
        /*1422*/ 	.byte	0x08
	.zero		1


	//   ....[15]....
        /*1424*/ 	.word	0x00000740
        /*1428*/ 	.word	0x000000ff
        /*142c*/ 	.word	0x000228a0
        /*1430*/ 	.short	0x0100
        /*1432*/ 	.byte	0x08
	.zero		1


	//   ....[16]....
        /*1434*/ 	.word	0x00000750
        /*1438*/ 	.word	0x000000ff
        /*143c*/ 	.word	0x00022898
        /*1440*/ 	.short	0x0100
        /*1442*/ 	.byte	0x08
	.zero		1


	//   ....[17]....
        /*1444*/ 	.word	0x00000760
        /*1448*/ 	.word	0x000000ff
        /*144c*/ 	.word	0x000228a8
        /*1450*/ 	.short	0x0100
        /*1452*/ 	.byte	0x08
	.zero		1


	//   ....[18]....
        /*1454*/ 	.word	0x00000890
        /*1458*/ 	.word	0x000000ff
        /*145c*/ 	.word	0x000228b0
        /*1460*/ 	.short	0x0100
        /*1462*/ 	.byte	0x08
	.zero		1


	//   ....[19]....
        /*1464*/ 	.word	0x000008a0
        /*1468*/ 	.word	0x000000ff
        /*146c*/ 	.word	0x000228c0
        /*1470*/ 	.short	0x0100
        /*1472*/ 	.byte	0x08
	.zero		1


	//   ....[20]....
        /*1474*/ 	.word	0x000008b0
        /*1478*/ 	.word	0x000000ff
        /*147c*/ 	.word	0x000228b8
        /*1480*/ 	.short	0x0100
        /*1482*/ 	.byte	0x08
	.zero		1


	//   ....[21]....
        /*1484*/ 	.word	0x000008c0
        /*1488*/ 	.word	0x000000ff
        /*148c*/ 	.word	0x000228c8
        /*1490*/ 	.short	0x0100
        /*1492*/ 	.byte	0x08
	.zero		1


	//   ....[22]....
        /*1494*/ 	.word	0x00003790
        /*1498*/ 	.word	0x00000057
        /*149c*/ 	.word	0x00022890
        /*14a0*/ 	.short	0x010a
        /*14a2*/ 	.byte	0x3f
	.zero		1


	//   ....[23]....
        /*14a4*/ 	.word	0x00004b60
        /*14a8*/ 	.word	0x00000057
        /*14ac*/ 	.word	0x00022890
        /*14b0*/ 	.short	0x010a
        /*14b2*/ 	.byte	0x3f
	.zero		1


	//   ....[24]....
        /*14b4*/ 	.word	0x00005c30
        /*14b8*/ 	.word	0x00000057
        /*14bc*/ 	.word	0x00022890
        /*14c0*/ 	.short	0x010a
        /*14c2*/ 	.byte	0x3f
	.zero		1


	//   ....[25]....
        /*14c4*/ 	.word	0x000060d0
        /*14c8*/ 	.word	0x00000004
        /*14cc*/ 	.word	0x00000000
        /*14d0*/ 	.short	0x0101
        /*14d2*/ 	.byte	0x3f
	.zero		1


	//   ....[26]....
        /*14d4*/ 	.word	0x00006110
        /*14d8*/ 	.word	0x00000057
        /*14dc*/ 	.word	0x000228b0
        /*14e0*/ 	.short	0x010a
        /*14e2*/ 	.byte	0x3f
	.zero		1


	//   ....[27]....
        /*14e4*/ 	.word	0x00006930
        /*14e8*/ 	.word	0x00000057
        /*14ec*/ 	.word	0x00000000
        /*14f0*/ 	.short	0x0101
        /*14f2*/ 	.byte	0x3f
	.zero		1


	//   ....[28]....
        /*14f4*/ 	.word	0x000073c0
        /*14f8*/ 	.word	0x00000013
        /*14fc*/ 	.word	0x00022800
        /*1500*/ 	.short	0x010a
        /*1502*/ 	.byte	0x3f
	.zero		1


	//   ....[29]....
        /*1504*/ 	.word	0x00007410
        /*1508*/ 	.word	0x00000013
        /*150c*/ 	.word	0x00022800
        /*1510*/ 	.short	0x010a
        /*1512*/ 	.byte	0x3f
	.zero		1


	//   ....[30]....
        /*1514*/ 	.word	0x00007a40
        /*1518*/ 	.word	0x00000013
        /*151c*/ 	.word	0x00022800
        /*1520*/ 	.short	0x010a
        /*1522*/ 	.byte	0x3f
	.zero		1


	//   ....[31]....
        /*1524*/ 	.word	0x000089b0
        /*1528*/ 	.word	0x00000013
        /*152c*/ 	.word	0x00022800
        /*1530*/ 	.short	0x010a
        /*1532*/ 	.byte	0x3f
	.zero		1


	//   ....[32]....
        /*1534*/ 	.word	0x00009870
        /*1538*/ 	.word	0x00000003
        /*153c*/ 	.word	0x00022830
        /*1540*/ 	.short	0x010a
        /*1542*/ 	.byte	0x3f
	.zero		1


	//   ....[33]....
        /*1544*/ 	.word	0x00009920
        /*1548*/ 	.word	0x00000003
        /*154c*/ 	.word	0x00022830
        /*1550*/ 	.short	0x010a
        /*1552*/ 	.byte	0x3f
	.zero		1


	//   ....[34]....
        /*1554*/ 	.word	0x0000b180
        /*1558*/ 	.word	0x00000008
        /*155c*/ 	.word	0x00000000
        /*1560*/ 	.short	0x0101
        /*1562*/ 	.byte	0x3f
	.zero		1


	//   ....[35]....
        /*1564*/ 	.word	0x0000b5c0
        /*1568*/ 	.word	0x00000003
        /*156c*/ 	.word	0x00022850
        /*1570*/ 	.short	0x010a
        /*1572*/ 	.byte	0x3f
	.zero		1


	//   ....[36]....
        /*1574*/ 	.word	0x0000b610
        /*1578*/ 	.word	0x00000003
        /*157c*/ 	.word	0x00022850
        /*1580*/ 	.short	0x010a
        /*1582*/ 	.byte	0x3f
	.zero		1


	//   ....[37]....
        /*1584*/ 	.word	0x0000b9f0
        /*1588*/ 	.word	0x00000003
        /*158c*/ 	.word	0x00000000
        /*1590*/ 	.short	0x0101
        /*1592*/ 	.byte	0x3f
	.zero		1


	//   ....[38]....
        /*1594*/ 	.word	0x0000bb20
        /*1598*/ 	.word	0x00000006
        /*159c*/ 	.word	0x00022830
        /*15a0*/ 	.short	0x010a
        /*15a2*/ 	.byte	0x3f
	.zero		1


	//   ....[39]....
        /*15a4*/ 	.word	0x0000bb90
        /*15a8*/ 	.word	0x00000006
        /*15ac*/ 	.word	0x00022830
        /*15b0*/ 	.short	0x010a
        /*15b2*/ 	.byte	0x3f
	.zero		1


	//   ....[40]....
        /*15b4*/ 	.word	0x0000d3e0
        /*15b8*/ 	.word	0x0000009b
        /*15bc*/ 	.word	0x00000000
        /*15c0*/ 	.short	0x0101
        /*15c2*/ 	.byte	0x3f
	.zero		1


	//   ....[41]....
        /*15c4*/ 	.word	0x0000db70
        /*15c8*/ 	.word	0x00000006
        /*15cc*/ 	.word	0x00022850
        /*15d0*/ 	.short	0x010a
        /*15d2*/ 	.byte	0x3f
	.zero		1


	//   ....[42]....
        /*15d4*/ 	.word	0x0000dbc0
        /*15d8*/ 	.word	0x00000006
        /*15dc*/ 	.word	0x00022850
        /*15e0*/ 	.short	0x010a
        /*15e2*/ 	.byte	0x3f
	.zero		1


	//   ....[43]....
        /*15e4*/ 	.word	0x0000dfa0
        /*15e8*/ 	.word	0x00000006
        /*15ec*/ 	.word	0x00000000
        /*15f0*/ 	.short	0x0101
        /*15f2*/ 	.byte	0x3f
	.zero		1


	//   ....[44]....
        /*15f4*/ 	.word	0x00010510
        /*15f8*/ 	.word	0x00000003
        /*15fc*/ 	.word	0x00000000
        /*1600*/ 	.short	0x0101
        /*1602*/ 	.byte	0x3f
	.zero		1


	//   ....[45]....
        /*1604*/ 	.word	0x00010f70
        /*1608*/ 	.word	0x00000009
        /*160c*/ 	.word	0x00000000
        /*1610*/ 	.short	0x0101
        /*1612*/ 	.byte	0x3f
	.zero		1


	//   ....[46]....
        /*1614*/ 	.word	0x00015440
        /*1618*/ 	.word	0x00000016
        /*161c*/ 	.word	0x00022820
        /*1620*/ 	.short	0x010a
        /*1622*/ 	.byte	0x3f
	.zero		1


	//   ....[47]....
        /*1624*/ 	.word	0x000154d0
        /*1628*/ 	.word	0x00000003
        /*162c*/ 	.word	0x000228a0
        /*1630*/ 	.short	0x010a
        /*1632*/ 	.byte	0x3f
	.zero		1


	//   ....[48]....
        /*1634*/ 	.word	0x00015720
        /*1638*/ 	.word	0x00000003
        /*163c*/ 	.word	0x000228c0
        /*1640*/ 	.short	0x010a
        /*1642*/ 	.byte	0x3f
	.zero		1


	//   ....[49]....
        /*1644*/ 	.word	0x00015d30
        /*1648*/ 	.word	0x00000008
        /*164c*/ 	.word	0x000228a0
        /*1650*/ 	.short	0x010a
        /*1652*/ 	.byte	0x3f
	.zero		1


	//   ....[50]....
        /*1654*/ 	.word	0x00015f70
        /*1658*/ 	.word	0x00000008
        /*165c*/ 	.word	0x000228c0
        /*1660*/ 	.short	0x010a
        /*1662*/ 	.byte	0x3f
	.zero		1


	//   ....[51]....
        /*1664*/ 	.word	0x00017190
        /*1668*/ 	.word	0x0000001f
        /*166c*/ 	.word	0x00022840
        /*1670*/ 	.short	0x010a
        /*1672*/ 	.byte	0x3f
	.zero		1


	//   ....[52]....
        /*1674*/ 	.word	0x000177a0
        /*1678*/ 	.word	0x0000001f
        /*167c*/ 	.word	0x00022830
        /*1680*/ 	.short	0x0107
        /*1682*/ 	.byte	0x3f
	.zero		1


	//   ....[53]....
        /*1684*/ 	.word	0x00017870
        /*1688*/ 	.word	0x0000001f
        /*168c*/ 	.word	0x00022830
        /*1690*/ 	.short	0x0101
        /*1692*/ 	.byte	0x3f
	.zero		1


	//   ....[54]....
        /*1694*/ 	.word	0x00018440
        /*1698*/ 	.word	0x00000016
        /*169c*/ 	.word	0x00022800
        /*16a0*/ 	.short	0x0107
        /*16a2*/ 	.byte	0x3f
	.zero		1


	//   ....[55]....
        /*16a4*/ 	.word	0x00018530
        /*16a8*/ 	.word	0x00000016
        /*16ac*/ 	.word	0x00022800
        /*16b0*/ 	.short	0x0101
        /*16b2*/ 	.byte	0x3f
	.zero		1


	//   ....[56]....
        /*16b4*/ 	.word	0x00018550
        /*16b8*/ 	.word	0x00000016
        /*16bc*/ 	.word	0x00022820
        /*16c0*/ 	.short	0x010a
        /*16c2*/ 	.byte	0x3f
	.zero		1


	//   ....[57]....
        /*16c4*/ 	.word	0x000185e0
        /*16c8*/ 	.word	0x0000001f
        /*16cc*/ 	.word	0x00022860
        /*16d0*/ 	.short	0x010a
        /*16d2*/ 	.byte	0x3f
	.zero		1


	//   ....[58]....
        /*16d4*/ 	.word	0x00018cc0
        /*16d8*/ 	.word	0x0000001f
        /*16dc*/ 	.word	0x00022850
        /*16e0*/ 	.short	0x0107
        /*16e2*/ 	.byte	0x3f
	.zero		1


	//   ....[59]....
        /*16e4*/ 	.word	0x00018d90
        /*16e8*/ 	.word	0x0000001f
        /*16ec*/ 	.word	0x00022850
        /*16f0*/ 	.short	0x0101
        /*16f2*/ 	.byte	0x3f
	.zero		1


	//   ....[60]....
        /*16f4*/ 	.word	0x000190d0
        /*16f8*/ 	.word	0x00000004
        /*16fc*/ 	.word	0x00022840
        /*1700*/ 	.short	0x010a
        /*1702*/ 	.byte	0x3f
	.zero		1


	//   ....[61]....
        /*1704*/ 	.word	0x000194a0
        /*1708*/ 	.word	0x00000004
        /*170c*/ 	.word	0x00022830
        /*1710*/ 	.short	0x0107
        /*1712*/ 	.byte	0x3f
	.zero		1


	//   ....[62]....
        /*1714*/ 	.word	0x00019560
        /*1718*/ 	.word	0x00000004
        /*171c*/ 	.word	0x00022830
        /*1720*/ 	.short	0x0101
        /*1722*/ 	.byte	0x3f
	.zero		1


	//   ....[63]....
        /*1724*/ 	.word	0x00019590
        /*1728*/ 	.word	0x00000004
        /*172c*/ 	.word	0x00022860
        /*1730*/ 	.short	0x010a
        /*1732*/ 	.byte	0x3f
	.zero		1


	//   ....[64]....
        /*1734*/ 	.word	0x00019aa0
        /*1738*/ 	.word	0x00000004
        /*173c*/ 	.word	0x00022850
        /*1740*/ 	.short	0x0107
        /*1742*/ 	.byte	0x3f
	.zero		1


	//   ....[65]....
        /*1744*/ 	.word	0x00019b60
        /*1748*/ 	.word	0x00000004
        /*174c*/ 	.word	0x00022850
        /*1750*/ 	.short	0x0101
        /*1752*/ 	.byte	0x3f
	.zero		1


	//   ....[66]....
        /*1754*/ 	.word	0x0001a9f0
        /*1758*/ 	.word	0x00000005
        /*175c*/ 	.word	0x00022820
        /*1760*/ 	.short	0x010a
        /*1762*/ 	.byte	0x3f
	.zero		1


	//   ....[67]....
        /*1764*/ 	.word	0x0001ab50
        /*1768*/ 	.word	0x00000003
        /*176c*/ 	.word	0x00022840
        /*1770*/ 	.short	0x010a
        /*1772*/ 	.byte	0x3f
	.zero		1


	//   ....[68]....
        /*1774*/ 	.word	0x0001abf0
        /*1778*/ 	.word	0x00000005
        /*177c*/ 	.word	0x00022840
        /*1780*/ 	.short	0x010a
        /*1782*/ 	.byte	0x3f
	.zero		1


	//   ....[69]....
        /*1784*/ 	.word	0x0001ac30
        /*1788*/ 	.word	0x00000003
        /*178c*/ 	.word	0x00022860
        /*1790*/ 	.short	0x010a
        /*1792*/ 	.byte	0x3f
	.zero		1


	//   ....[70]....
        /*1794*/ 	.word	0x0001ac70
        /*1798*/ 	.word	0x00000005
        /*179c*/ 	.word	0x00022860
        /*17a0*/ 	.short	0x010a
        /*17a2*/ 	.byte	0x3f
	.zero		1


	//   ....[71]....
        /*17a4*/ 	.word	0x0001acd0
        /*17a8*/ 	.word	0x00000057
        /*17ac*/ 	.word	0x00022890
        /*17b0*/ 	.short	0x010a
        /*17b2*/ 	.byte	0x3f
	.zero		1


	//   ....[72]....
        /*17b4*/ 	.word	0x0001af60
        /*17b8*/ 	.word	0x00000057
        /*17bc*/ 	.word	0x00022890
        /*17c0*/ 	.short	0x010a
        /*17c2*/ 	.byte	0x3f
	.zero		1


	//   ....[73]....
        /*17c4*/ 	.word	0x0001b210
        /*17c8*/ 	.word	0x00000057
        /*17cc*/ 	.word	0x00022890
        /*17d0*/ 	.short	0x010a
        /*17d2*/ 	.byte	0x3f
	.zero		1


	//   ....[74]....
        /*17d4*/ 	.word	0x0001b4c0
        /*17d8*/ 	.word	0x00000057
        /*17dc*/ 	.word	0x000228b0
        /*17e0*/ 	.short	0x010a
        /*17e2*/ 	.byte	0x3f
	.zero		1


	//   ....[75]....
        /*17e4*/ 	.word	0x0001b770
        /*17e8*/ 	.word	0x00000013
        /*17ec*/ 	.word	0x00022800
        /*17f0*/ 	.short	0x010a
        /*17f2*/ 	.byte	0x3f
	.zero		1


	//   ....[76]....
        /*17f4*/ 	.word	0x0001b980
        /*17f8*/ 	.word	0x00000013
        /*17fc*/ 	.word	0x00022800
        /*1800*/ 	.short	0x010a
        /*1802*/ 	.byte	0x3f
	.zero		1


	//   ....[77]....
        /*1804*/ 	.word	0x0001b9d0
        /*1808*/ 	.word	0x00000003
        /*180c*/ 	.word	0x00022830
        /*1810*/ 	.short	0x010a
        /*1812*/ 	.byte	0x3f
	.zero		1


	//   ....[78]....
        /*1814*/ 	.word	0x0001ba20
        /*1818*/ 	.word	0x00000003
        /*181c*/ 	.word	0x00022850
        /*1820*/ 	.short	0x010a
        /*1822*/ 	.byte	0x3f
	.zero		1


	//   ....[79]....
        /*1824*/ 	.word	0x0001ba70
        /*1828*/ 	.word	0x00000006
        /*182c*/ 	.word	0x00022830
        /*1830*/ 	.short	0x010a
        /*1832*/ 	.byte	0x3f
	.zero		1


	//   ....[80]....
        /*1834*/ 	.word	0x0001bac0
        /*1838*/ 	.word	0x00000006
        /*183c*/ 	.word	0x00022850
        /*1840*/ 	.short	0x010a
        /*1842*/ 	.byte	0x3f
	.zero		1


	//   ....[81]....
        /*1844*/ 	.word	0x0001c6d0
        /*1848*/ 	.word	0x00000016
        /*184c*/ 	.word	0x00022820
        /*1850*/ 	.short	0x010a
        /*1852*/ 	.byte	0x3f
	.zero		1


	//   ....[82]....
        /*1854*/ 	.word	0x0001c720
        /*1858*/ 	.word	0x00000003
        /*185c*/ 	.word	0x000228a0
        /*1860*/ 	.short	0x010a
        /*1862*/ 	.byte	0x3f
	.zero		1


	//   ....[83]....
        /*1864*/ 	.word	0x0001c770
        /*1868*/ 	.word	0x00000003
        /*186c*/ 	.word	0x000228c0
        /*1870*/ 	.short	0x010a
        /*1872*/ 	.byte	0x3f
	.zero		1


	//   ....[84]....
        /*1874*/ 	.word	0x0001c7c0
        /*1878*/ 	.word	0x00000008
        /*187c*/ 	.word	0x000228a0
        /*1880*/ 	.short	0x010a
        /*1882*/ 	.byte	0x3f
	.zero		1


	//   ....[85]....
        /*1884*/ 	.word	0x0001c810
        /*1888*/ 	.word	0x00000008
        /*188c*/ 	.word	0x000228c0
        /*1890*/ 	.short	0x010a
        /*1892*/ 	.byte	0x3f
	.zero		1


	//   ....[86]....
        /*1894*/ 	.word	0x0001c930
        /*1898*/ 	.word	0x0000001f
        /*189c*/ 	.word	0x00022840
        /*18a0*/ 	.short	0x010a
        /*18a2*/ 	.byte	0x3f
	.zero		1


	//   ....[87]....
        /*18a4*/ 	.word	0x0001dc10
        /*18a8*/ 	.word	0x00000016
        /*18ac*/ 	.word	0x00022820
        /*18b0*/ 	.short	0x010a
        /*18b2*/ 	.byte	0x3f
	.zero		1


	//   ....[88]....
        /*18b4*/ 	.word	0x0001dc60
        /*18b8*/ 	.word	0x0000001f
        /*18bc*/ 	.word	0x00022860
        /*18c0*/ 	.short	0x010a
        /*18c2*/ 	.byte	0x3f
	.zero		1


	//   ....[89]....
        /*18c4*/ 	.word	0x0001e5d0
        /*18c8*/ 	.word	0x00000004
        /*18cc*/ 	.word	0x00022840
        /*18d0*/ 	.short	0x010a
        /*18d2*/ 	.byte	0x3f
	.zero		1


	//   ....[90]....
        /*18d4*/ 	.word	0x0001ecb0
        /*18d8*/ 	.word	0x00000004
        /*18dc*/ 	.word	0x00022860
        /*18e0*/ 	.short	0x010a
        /*18e2*/ 	.byte	0x3f
	.zero		1


	//   ....[91]....
        /*18e4*/ 	.word	0x0001fe00
        /*18e8*/ 	.word	0x00000005
        /*18ec*/ 	.word	0x00022820
        /*18f0*/ 	.short	0x010a
        /*18f2*/ 	.byte	0x3f
	.zero		1


	//   ....[92]....
        /*18f4*/ 	.word	0x0001ffa0
        /*18f8*/ 	.word	0x00000003
        /*18fc*/ 	.word	0x00022840
        /*1900*/ 	.short	0x010a
        /*1902*/ 	.byte	0x3f
	.zero		1


	//   ....[93]....
        /*1904*/ 	.word	0x0001fff0
        /*1908*/ 	.word	0x00000005
        /*190c*/ 	.word	0x00022840
        /*1910*/ 	.short	0x010a
        /*1912*/ 	.byte	0x3f
	.zero		1


	//   ....[94]....
        /*1914*/ 	.word	0x00020040
        /*1918*/ 	.word	0x00000003
        /*191c*/ 	.word	0x00022860
        /*1920*/ 	.short	0x010a
        /*1922*/ 	.byte	0x3f
	.zero		1


	//----- nvinfo : EIATTR_NUM_MBARRIERS
	.align		4
.L_1202:
        /*1924*/ 	.byte	0x03, 0x38
        /*1926*/ 	.short	0x0016


	//----- nvinfo : EIATTR_EXIT_INSTR_OFFSETS
	.align		4
        /*1928*/ 	.byte	0x04, 0x1c
        /*192a*/ 	.short	(.L_1204 - .L_1203)


	//   ....[0]....
.L_1203:
        /*192c*/ 	.word	0x0001acc0


	//----- nvinfo : EIATTR_MAX_THREADS
	.align		4
.L_1204:
        /*1930*/ 	.byte	0x04, 0x05
        /*1932*/ 	.short	(.L_1206 - .L_1205)
.L_1205:
        /*1934*/ 	.word	0x00000180
        /*1938*/ 	.word	0x00000001
        /*193c*/ 	.word	0x00000001


	//----- nvinfo : EIATTR_CRS_STACK_SIZE
	.align		4
.L_1206:
        /*1940*/ 	.byte	0x04, 0x1e
        /*1942*/ 	.short	(.L_1208 - .L_1207)
.L_1207:
        /*1944*/ 	.word	0x00000000


	//----- nvinfo : EIATTR_CBANK_PARAM_SIZE
	.align		4
.L_1208:
        /*1948*/ 	.byte	0x03, 0x19
        /*194a*/ 	.short	0x0af0


	//----- nvinfo : EIATTR_PARAM_CBANK
	.align		4
        /*194c*/ 	.byte	0x04, 0x0a
        /*194e*/ 	.short	(.L_1210 - .L_1209)
	.align		4
.L_1209:
        /*1950*/ 	.word	index@(.nv.constant0._ZN7cutlass13device_kernelIN5flash11enable_sm90INS1_16FlashAttnFwdSm90INS1_25CollectiveMainloopFwdSm90ILi2EN4cute5tupleIJNS5_1CILi1EEES8_S8_EEENS6_IJNS7_ILi128EEENS7_ILi96EEENS7_ILi64EEEEEELi256ENS_10bfloat16_tEfNS_4arch4Sm90ELb0ELb0ELb1ELb1ELb1ELb1ELb0ELb1ELb0ELb1ELb1ELb0EEENS1_21CollectiveEpilogueFwdINS6_IJSA_NS7_ILi256EEESB_EEES9_SE_SG_Li256ELb1ELb1ELb1ELb0EEENS1_36VarlenDynamicPersistentTileSchedulerILi128ELi96ELi256ELi128ELb1ELb1ELb1ELb0ELb1ELb1EEEEEEEEEvNT_6ParamsE)
        /*1954*/ 	.short	0x0210
        /*1956*/ 	.short	0x0af0


	//----- nvinfo : EIATTR_SW_WAR
	.align		4
.L_1210:
        /*1958*/ 	.byte	0x04, 0x36
        /*195a*/ 	.short	(.L_1212 - .L_1211)
.L_1211:
        /*195c*/ 	.word	0x00000008
.L_1212:


//--------------------- .nv.info._ZN7cutlass13device_kernelIN5flash11enable_sm90INS1_16FlashAttnFwdSm90INS1_25CollectiveMainloopFwdSm90ILi2EN4cute5tupleIJNS5_1CILi1EEES8_S8_EEENS6_IJNS7_ILi128EEENS7_ILi96EEENS7_ILi64EEEEEELi256ENS_10bfloat16_tEfNS_4arch4Sm90ELb0ELb0ELb1ELb1ELb1ELb0ELb1ELb1ELb0ELb1ELb1ELb0EEENS1_21CollectiveEpilogueFwdINS6_IJSA_NS7_ILi256EEESB_EEES9_SE_SG_Li256ELb1ELb1ELb1ELb0EEENS1_36VarlenDynamicPersistentTileSchedulerILi128ELi96ELi256ELi128ELb1ELb1ELb1ELb0ELb1ELb1EEEEEEEEEvNT_6ParamsE --------------------------
	.section	.nv.info._ZN7cutlass13device_kernelIN5flash11enable_sm90INS1_16FlashAttnFwdSm90INS1_25CollectiveMainloopFwdSm90ILi2EN4cute5tupleIJNS5_1CILi1EEES8_S8_EEENS6_IJNS7_ILi128EEENS7_ILi96EEENS7_ILi64EEEEEELi256ENS_10bfloat16_tEfNS_4arch4Sm90ELb0ELb0ELb1ELb1ELb1ELb0ELb1ELb1ELb0ELb1ELb1ELb0EEENS1_21CollectiveEpilogueFwdINS6_IJSA_NS7_ILi256EEESB_EEES9_SE_SG_Li256ELb1ELb1ELb1ELb0EEENS1_36VarlenDynamicPersistentTileSchedulerILi128ELi96ELi256ELi128ELb1ELb1ELb1ELb0ELb1ELb1EEEEEEEEEvNT_6ParamsE,"",@"SHT_CUDA_INFO"
	.sectionflags	@""
	.align	4


	//----- nvinfo : EIATTR_CUDA_API_VERSION
	.align		4
        /*0000*/ 	.byte	0x04, 0x37
        /*0002*/ 	.short	(.L_1214 - .L_1213)
.L_1213:
        /*0004*/ 	.word	0x00000082


	//----- nvinfo : EIATTR_KPARAM_INFO
	.align		4
.L_1214:
        /*0008*/ 	.byte	0x04, 0x17
        /*000a*/ 	.short	(.L_1216 - .L_1215)
.L_1215:
        /*000c*/ 	.word	0x00000000
        /*0010*/ 	.short	0x0000
        /*0012*/ 	.short	0x0070
        /*0014*/ 	.byte	0x00, 0xf0, 0x01, 0x2e


	//----- nvinfo : EIATTR_SPARSE_MMA_MASK
	.align		4
.L_1216:
        /*0018*/ 	.byte	0x03, 0x50
        /*001a*/ 	.short	0x0000


	//----- nvinfo : EIATTR_MAXREG_COUNT
	.align		4
        /*001c*/ 	.byte	0x03, 0x1b
        /*001e*/ 	.short	0x00a8


	//----- nvinfo : EIATTR_NUM_BARRIERS
	.align		4
        /*0020*/ 	.byte	0x02, 0x4c
        /*0022*/ 	.byte	0x10
	.zero		1


	//----- nvinfo : EIATTR_EXTERNS
	.align		4
        /*0024*/ 	.byte	0x04, 0x0f
        /*0026*/ 	.short	(.L_1218 - .L_1217)


	//   ....[0]....
	.align		4
.L_1217:
        /*0028*/ 	.word	index@(__assertfail)


	//----- nvinfo : EIATTR_ANNOTATIONS
	.align		4
.L_1218:
        /*002c*/ 	.byte	0x04, 0x55
        /*002e*/ 	.short	(.L_1220 - .L_1219)


	//   ....[0]....
.L_1219:
        /* <DEDUP_REMOVED lines=27> */


	//----- nvinfo : EIATTR_MERCURY_ISA_VERSION
	.align		4
.L_1220:
        /*01d0*/ 	.byte	0x03, 0x5f
        /*01d2*/ 	.short	0x0101


	//----- nvinfo : EIATTR_UNUSED_LOAD_BYTE_OFFSET
	.align		4
        /*01d4*/ 	.byte	0x04, 0x44
        /*01d6*/ 	.short	(.L_1222 - .L_1221)


	//   ....[0]....
.L_1221:
        /*01d8*/ 	.word	0x000009a0
        /*01dc*/ 	.word	0x0000fff0


	//   ....[1]....
        /*01e0*/ 	.word	0x00007c20
        /*01e4*/ 	.word	0x0000fff0


	//----- nvinfo : EIATTR_INT_WARP_WIDE_INSTR_OFFSETS
	.align		4
.L_1222:
        /*01e8*/ 	.byte	0x04, 0x31
        /*01ea*/ 	.short	(.L_1224 - .L_1223)


	//   ....[0]....
.L_1223:
        /*01ec*/ 	.word	0x000000c0


	//   ....[1]....
        /*01f0*/ 	.word	0x000000d0


	//   ....[2]....
        /*01f4*/ 	.word	0x000000e0


	//   ....[3]....
        /*01f8*/ 	.word	0x00000180


	//   ....[4]....
        /*01fc*/ 	.word	0x0000d930


	//   ....[5]....
        /*0200*/ 	.word	0x0000d9c0


	//   ....[6]....
        /*0204*/ 	.word	0x00011850


	//   ....[7]....
        /*0208*/ 	.word	0x000118e0


	//----- nvinfo : EIATTR_COOP_GROUP_MASK_REGIDS
	.align		4
.L_1224:
        /*020c*/ 	.byte	0x04, 0x29
        /*020e*/ 	.short	(.L_1226 - .L_1225)


	//   ....[0]....
.L_1225:
        /*0210*/ 	.word	0xffffffff


	//   ....[1]....
        /*0214*/ 	.word	0xffffffff


	//   ....[2]....
        /*0218*/ 	.word	0xffffffff


	//   ....[3]....
        /*021c*/ 	.word	0xffffffff


	//   ....[4]....
        /*0220*/ 	.word	0xffffffff


	//   ....[5]....
        /*0224*/ 	.word	0xffffffff


	//   ....[6]....
        /*0228*/ 	.word	0xffffffff


	//   ....[7]....
        /*022c*/ 	.word	0xffffffff


	//   ....[8]....
        /*0230*/ 	.word	0xffffffff


	//   ....[9]....
        /*0234*/ 	.word	0xffffffff


	//   ....[10]....
        /*0238*/ 	.word	0xffffffff


	//   ....[11]....
        /*023c*/ 	.word	0xffffffff


	//   ....[12]....
        /*0240*/ 	.word	0xffffffff


	//   ....[13]....
        /*0244*/ 	.word	0xffffffff


	//   ....[14]....
        /*0248*/ 	.word	0xffffffff


	//   ....[15]....
        /*024c*/ 	.word	0xffffffff


	//   ....[16]....
        /*0250*/ 	.word	0xffffffff


	//   ....[17]....
        /*0254*/ 	.word	0xffffffff


	//   ....[18]....
        /*0258*/ 	.word	0xffffffff


	//   ....[19]....
        /*025c*/ 	.word	0xffffffff


	//   ....[20]....
        /*0260*/ 	.word	0xffffffff


	//   ....[21]....
        /*0264*/ 	.word	0xffffffff


	//   ....[22]....
        /*0268*/ 	.word	0xffffffff


	//   ....[23]....
        /*026c*/ 	.word	0xffffffff


	//   ....[24]....
        /*0270*/ 	.word	0xffffffff


	//   ....[25]....
        /*0274*/ 	.word	0xffffffff


	//   ....[26]....
        /*0278*/ 	.word	0xffffffff


	//   ....[27]....
        /*027c*/ 	.word	0xffffffff


	//   ....[28]....
        /*0280*/ 	.word	0xffffffff


	//   ....[29]....
        /*0284*/ 	.word	0xffffffff


	//   ....[30]....
        /*0288*/ 	.word	0xffffffff


	//   ....[31]....
        /*028c*/ 	.word	0xffffffff


	//   ....[32]....
        /*0290*/ 	.word	0xffffffff


	//   ....[33]....
        /*0294*/ 	.word	0xffffffff


	//   ....[34]....
        /*0298*/ 	.word	0xffffffff


	//   ....[35]....
        /*029c*/ 	.word	0xffffffff


	//   ....[36]....
        /*02a0*/ 	.word	0xffffffff


	//   ....[37]....
        /*02a4*/ 	.word	0xffffffff


	//   ....[38]....
        /*02a8*/ 	.word	0xffffffff


	//   ....[39]....
        /*02ac*/ 	.word	0xffffffff


	//   ....[40]....
        /*02b0*/ 	.word	0xffffffff


	//   ....[41]....
        /*02b4*/ 	.word	0xffffffff


	//   ....[42]....
        /*02b8*/ 	.word	0xffffffff


	//   ....[43]....
        /*02bc*/ 	.word	0xffffffff


	//   ....[44]....
        /*02c0*/ 	.word	0xffffffff


	//   ....[45]....
        /*02c4*/ 	.word	0xffffffff


	//   ....[46]....
        /*02c8*/ 	.word	0xffffffff


	//   ....[47]....
        /*02cc*/ 	.word	0xffffffff


	//   ....[48]....
        /*02d0*/ 	.word	0xffffffff


	//   ....[49]....
        /*02d4*/ 	.word	0xffffffff


	//   ....[50]....
        /*02d8*/ 	.word	0xffffffff


	//   ....[51]....
        /*02dc*/ 	.word	0xffffffff


	//   ....[52]....
        /*02e0*/ 	.word	0xffffffff


	//   ....[53]....
        /*02e4*/ 	.word	0xffffffff


	//   ....[54]....
        /*02e8*/ 	.word	0xffffffff


	//   ....[55]....
        /*02ec*/ 	.word	0xffffffff


	//   ....[56]....
        /*02f0*/ 	.word	0xffffffff


	//   ....[57]....
        /*02f4*/ 	.word	0xffffffff


	//   ....[58]....
        /*02f8*/ 	.word	0xffffffff


	//   ....[59]....
        /*02fc*/ 	.word	0xffffffff


	//   ....[60]....
        /*0300*/ 	.word	0xffffffff


	//   ....[61]....
        /*0304*/ 	.word	0xffffffff


	//   ....[62]....
        /*0308*/ 	.word	0xffffffff


	//   ....[63]....
        /*030c*/ 	.word	0xffffffff


	//   ....[64]....
        /*0310*/ 	.word	0xffffffff


	//   ....[65]....
        /*0314*/ 	.word	0xffffffff


	//   ....[66]....
        /*0318*/ 	.word	0xffffffff


	//   ....[67]....
        /*031c*/ 	.word	0xffffffff


	//   ....[68]....
        /*0320*/ 	.word	0xffffffff


	//   ....[69]....
        /*0324*/ 	.word	0xffffffff


	//   ....[70]....
        /*0328*/ 	.word	0xffffffff


	//   ....[71]....
        /*032c*/ 	.word	0xffffffff


	//   ....[72]....
        /*0330*/ 	.word	0xffffffff


	//   ....[73]....
        /*0334*/ 	.word	0xffffffff


	//   ....[74]....
        /*0338*/ 	.word	0xffffffff


	//   ....[75]....
        /*033c*/ 	.word	0xffffffff


	//   ....[76]....
        /*0340*/ 	.word	0xffffffff


	//   ....[77]....
        /*0344*/ 	.word	0xffffffff


	//   ....[78]....
        /*0348*/ 	.word	0xffffffff


	//   ....[79]....
        /*034c*/ 	.word	0xffffffff


	//   ....[80]....
        /*0350*/ 	.word	0xffffffff


	//   ....[81]....
        /*0354*/ 	.word	0xffffffff


	//   ....[82]....
        /*0358*/ 	.word	0xffffffff


	//   ....[83]....
        /*035c*/ 	.word	0xffffffff


	//   ....[84]....
        /*0360*/ 	.word	0xffffffff


	//   ....[85]....
        /*0364*/ 	.word	0xffffffff


	//   ....[86]....
        /*0368*/ 	.word	0xffffffff


	//   ....[87]....
        /*036c*/ 	.word	0xffffffff


	//   ....[88]....
        /*0370*/ 	.word	0xffffffff


	//   ....[89]....
        /*0374*/ 	.word	0xffffffff


	//   ....[90]....
        /*0378*/ 	.word	0xffffffff


	//   ....[91]....
        /*037c*/ 	.word	0xffffffff


	//   ....[92]....
        /*0380*/ 	.word	0xffffffff


	//   ....[93]....
        /*0384*/ 	.word	0xffffffff


	//   ....[94]....
        /*0388*/ 	.word	0xffffffff


	//   ....[95]....
        /*038c*/ 	.word	0xffffffff


	//   ....[96]....
        /*0390*/ 	.word	0xffffffff


	//   ....[97]....
        /*0394*/ 	.word	0xffffffff


	//   ....[98]....
        /*0398*/ 	.word	0xffffffff


	//   ....[99]....
        /*039c*/ 	.word	0xffffffff


	//   ....[100]....
        /*03a0*/ 	.word	0xffffffff


	//   ....[101]....
        /*03a4*/ 	.word	0xffffffff


	//   ....[102]....
        /*03a8*/ 	.word	0xffffffff


	//   ....[103]....
        /*03ac*/ 	.word	0xffffffff


	//   ....[104]....
        /*03b0*/ 	.word	0xffffffff


	//   ....[105]....
        /*03b4*/ 	.word	0xffffffff


	//   ....[106]....
        /*03b8*/ 	.word	0xffffffff


	//   ....[107]....
        /*03bc*/ 	.word	0xffffffff


	//   ....[108]....
        /*03c0*/ 	.word	0xffffffff


	//   ....[109]....
        /*03c4*/ 	.word	0xffffffff


	//   ....[110]....
        /*03c8*/ 	.word	0xffffffff


	//   ....[111]....
        /*03cc*/ 	.word	0xffffffff


	//   ....[112]....
        /*03d0*/ 	.word	0xffffffff


	//   ....[113]....
        /*03d4*/ 	.word	0xffffffff


	//   ....[114]....
        /*03d8*/ 	.word	0xffffffff


	//   ....[115]....
        /*03dc*/ 	.word	0xffffffff


	//   ....[116]....
        /*03e0*/ 	.word	0xffffffff


	//   ....[117]....
        /*03e4*/ 	.word	0xffffffff


	//   ....[118]....
        /*03e8*/ 	.word	0xffffffff


	//   ....[119]....
        /*03ec*/ 	.word	0xffffffff


	//   ....[120]....
        /*03f0*/ 	.word	0xffffffff


	//   ....[121]....
        /*03f4*/ 	.word	0xffffffff


	//   ....[122]....
        /*03f8*/ 	.word	0xffffffff


	//   ....[123]....
        /*03fc*/ 	.word	0xffffffff


	//   ....[124]....
        /*0400*/ 	.word	0xffffffff


	//   ....[125]....
        /*0404*/ 	.word	0xffffffff


	//   ....[126]....
        /*0408*/ 	.word	0xffffffff


	//   ....[127]....
        /*040c*/ 	.word	0xffffffff


	//   ....[128]....
        /*0410*/ 	.word	0xffffffff


	//   ....[129]....
        /*0414*/ 	.word	0xffffffff


	//   ....[130]....
        /*0418*/ 	.word	0xffffffff


	//   ....[131]....
        /*041c*/ 	.word	0xffffffff


	//   ....[132]....
        /*0420*/ 	.word	0xffffffff


	//   ....[133]....
        /*0424*/ 	.word	0xffffffff


	//   ....[134]....
        /*0428*/ 	.word	0xffffffff


	//   ....[135]....
        /*042c*/ 	.word	0xffffffff


	//   ....[136]....
        /*0430*/ 	.word	0xffffffff


	//   ....[137]....
        /*0434*/ 	.word	0xffffffff


	//   ....[138]....
        /*0438*/ 	.word	0xffffffff


	//   ....[139]....
        /*043c*/ 	.word	0xffffffff


	//   ....[140]....
        /*0440*/ 	.word	0xffffffff


	//   ....[141]....
        /*0444*/ 	.word	0xffffffff


	//   ....[142]....
        /*0448*/ 	.word	0xffffffff


	//   ....[143]....
        /*044c*/ 	.word	0xffffffff


	//   ....[144]....
        /*0450*/ 	.word	0xffffffff


	//   ....[145]....
        /*0454*/ 	.word	0xffffffff


	//   ....[146]....
        /*0458*/ 	.word	0xffffffff


	//   ....[147]....
        /*045c*/ 	.word	0xffffffff


	//   ....[148]....
        /*0460*/ 	.word	0xffffffff


	//   ....[149]....
        /*0464*/ 	.word	0xffffffff


	//   ....[150]....
        /*0468*/ 	.word	0xffffffff


	//   ....[151]....
        /*046c*/ 	.word	0xffffffff


	//   ....[152]....
        /*0470*/ 	.word	0xffffffff


	//   ....[153]....
        /*0474*/ 	.word	0xffffffff


	//   ....[154]....
        /*0478*/ 	.word	0xffffffff


	//   ....[155]....
        /*047c*/ 	.word	0xffffffff


	//   ....[156]....
        /*0480*/ 	.word	0xffffffff


	//   ....[157]....
        /*0484*/ 	.word	0xffffffff


	//   ....[158]....
        /*0488*/ 	.word	0xffffffff


	//   ....[159]....
        /*048c*/ 	.word	0x0500000f


	//   ....[160]....
        /*0490*/ 	.word	0x0500000f


	//   ....[161]....
        /*0494*/ 	.word	0x0500000f


	//   ....[162]....
        /*0498*/ 	.word	0x0500000f


	//   ....[163]....
        /*049c*/ 	.word	0x0500000f


	//   ....[164]....
        /*04a0*/ 	.word	0x0500000f


	//   ....[165]....
        /*04a4*/ 	.word	0x0500000f


	//   ....[166]....
        /*04a8*/ 	.word	0x0500000f


	//   ....[167]....
        /*04ac*/ 	.word	0x0500000f


	//   ....[168]....
        /*04b0*/ 	.word	0x0500000f


	//   ....[169]....
        /*04b4*/ 	.word	0x0500000f


	//   ....[170]....
        /*04b8*/ 	.word	0x0500000f


	//   ....[171]....
        /*04bc*/ 	.word	0x0500000f


	//   ....[172]....
        /*04c0*/ 	.word	0x0500000f


	//   ....[173]....
        /*04c4*/ 	.word	0x0500000f


	//   ....[174]....
        /*04c8*/ 	.word	0x0500000f


	//   ....[175]....
        /*04cc*/ 	.word	0x0500000f


	//   ....[176]....
        /*04d0*/ 	.word	0x0500000f


	//   ....[177]....
        /*04d4*/ 	.word	0x0500000f


	//   ....[178]....
        /*04d8*/ 	.word	0x0500000f


	//   ....[179]....
        /*04dc*/ 	.word	0x0500000f


	//   ....[180]....
        /*04e0*/ 	.word	0x0500000f


	//   ....[181]....
        /*04e4*/ 	.word	0x0500000f


	//   ....[182]....
        /*04e8*/ 	.word	0x0500000f


	//   ....[183]....
        /*04ec*/ 	.word	0x0500000f


	//   ....[184]....
        /*04f0*/ 	.word	0x0500000f


	//   ....[185]....
        /*04f4*/ 	.word	0x0500000f


	//   ....[186]....
        /*04f8*/ 	.word	0x0500000f


	//   ....[187]....
        /*04fc*/ 	.word	0x0500000f


	//   ....[188]....
        /*0500*/ 	.word	0x0500000f


	//   ....[189]....
        /*0504*/ 	.word	0x0500000f


	//   ....[190]....
        /*0508*/ 	.word	0x0500000f


	//   ....[191]....
        /*050c*/ 	.word	0x0500000f


	//   ....[192]....
        /*0510*/ 	.word	0x0500000f


	//   ....[193]....
        /*0514*/ 	.word	0x0500000f


	//   ....[194]....
        /*0518*/ 	.word	0x0500000f


	//   ....[195]....
        /*051c*/ 	.word	0x0500000f


	//   ....[196]....
        /*0520*/ 	.word	0x0500000f


	//   ....[197]....
        /*0524*/ 	.word	0x0500000f


	//   ....[198]....
        /*0528*/ 	.word	0x0500000f


	//   ....[199]....
        /*052c*/ 	.word	0x0500000f


	//   ....[200]....
        /*0530*/ 	.word	0x0500000f


	//   ....[201]....
        /*0534*/ 	.word	0x0500000f


	//   ....[202]....
        /*0538*/ 	.word	0x0500000f


	//   ....[203]....
        /*053c*/ 	.word	0x0500000f


	//   ....[204]....
        /*0540*/ 	.word	0x0500000f


	//   ....[205]....
        /*0544*/ 	.word	0x0500000f


	//   ....[206]....
        /*0548*/ 	.word	0x0500000f


	//   ....[207]....
        /*054c*/ 	.word	0x0500000f


	//   ....[208]....
        /*0550*/ 	.word	0x0500000f


	//   ....[209]....
        /*0554*/ 	.word	0x0500000f


	//   ....[210]....
        /*0558*/ 	.word	0x0500000f


	//   ....[211]....
        /*055c*/ 	.word	0x0500000f


	//   ....[212]....
        /*0560*/ 	.word	0x0500000f


	//   ....[213]....
        /*0564*/ 	.word	0x0500000f


	//   ....[214]....
        /*0568*/ 	.word	0x0500000f


	//   ....[215]....
        /*056c*/ 	.word	0x0500000f


	//   ....[216]....
        /*0570*/ 	.word	0x0500000f


	//   ....[217]....
        /*0574*/ 	.word	0x0500000f


	//   ....[218]....
        /*0578*/ 	.word	0x0500000f


	//   ....[219]....
        /*057c*/ 	.word	0x0500000f


	//   ....[220]....
        /*0580*/ 	.word	0x0500000f


	//   ....[221]....
        /*0584*/ 	.word	0x0500000f


	//   ....[222]....
        /*0588*/ 	.word	0x0500000f


	//   ....[223]....
        /*058c*/ 	.word	0x0500000f


	//   ....[224]....
        /*0590*/ 	.word	0x0500000f


	//   ....[225]....
        /*0594*/ 	.word	0x0500000f


	//   ....[226]....
        /*0598*/ 	.word	0x0500000f


	//   ....[227]....
        /*059c*/ 	.word	0x0500000f


	//   ....[228]....
        /*05a0*/ 	.word	0x0500000f


	//   ....[229]....
        /*05a4*/ 	.word	0x0500000f


	//   ....[230]....
        /*05a8*/ 	.word	0x0500000f


	//   ....[231]....
        /*05ac*/ 	.word	0x0500000f


	//   ....[232]....
        /*05b0*/ 	.word	0x0500000f


	//   ....[233]....
        /*05b4*/ 	.word	0x0500000f


	//   ....[234]....
        /*05b8*/ 	.word	0x0500000f


	//   ....[235]....
        /*05bc*/ 	.word	0x0500000f


	//   ....[236]....
        /*05c0*/ 	.word	0x0500000f


	//   ....[237]....
        /*05c4*/ 	.word	0x0500000f


	//   ....[238]....
        /*05c8*/ 	.word	0x0500000f


	//   ....[239]....
        /*05cc*/ 	.word	0x0500000f


	//   ....[240]....
        /*05d0*/ 	.word	0x0500000f


	//   ....[241]....
        /*05d4*/ 	.word	0x0500000f


	//   ....[242]....
        /*05d8*/ 	.word	0x0500000f


	//   ....[243]....
        /*05dc*/ 	.word	0x0500000f


	//   ....[244]....
        /*05e0*/ 	.word	0x0500000f


	//   ....[245]....
        /*05e4*/ 	.word	0x0500000f


	//   ....[246]....
        /*05e8*/ 	.word	0x0500000f


	//   ....[247]....
        /*05ec*/ 	.word	0x0500000f


	//   ....[248]....
        /*05f0*/ 	.word	0x0500000f


	//   ....[249]....
        /*05f4*/ 	.word	0x0500000f


	//   ....[250]....
        /*05f8*/ 	.word	0x0500000f


	//   ....[251]....
        /*05fc*/ 	.word	0x0500000f


	//   ....[252]....
        /*0600*/ 	.word	0x0500000f


	//   ....[253]....
        /*0604*/ 	.word	0x0500000f


	//   ....[254]....
        /*0608*/ 	.word	0x0500000f


	//   ....[255]....
        /*060c*/ 	.word	0x0500000f


	//   ....[0]....
        /*0610*/ 	.word	0x0500000f


	//   ....[1]....
        /*0614*/ 	.word	0x0500000f


	//   ....[2]....
        /*0618*/ 	.word	0x0500000f


	//----- nvinfo : EIATTR_COOP_GROUP_INSTR_OFFSETS
	.align		4
.L_1226:
        /*061c*/ 	.byte	0x04, 0x28
        /*061e*/ 	.short	(.L_1228 - .L_1227)


	//   ....[0]....
.L_1227:
        /*0620*/ 	.word	0x00000080


	//   ....[1]....
        /*0624*/ 	.word	0x00000090


	//   ....[2]....
        /*0628*/ 	.word	0x000002f0


	//   ....[3]....
        /*062c*/ 	.word	0x00000450


	//   ....[4]....
        /*0630*/ 	.word	0x00000570


	//   ....[5]....
        /*0634*/ 	.word	0x000006d0


	//   ....[6]....
        /*0638*/ 	.word	0x00001b40


	//   ....[7]....
        /*063c*/ 	.word	0x000039d0


	//   ....[8]....
        /*0640*/ 	.word	0x00003a10


	//   ....[9]....
        /*0644*/ 	.word	0x00003a30


	//   ....[10]....
        /*0648*/ 	.word	0x00003a50


	//   ....[11]....
        /*064c*/ 	.word	0x00005740


	//   ....[12]....
        /*0650*/ 	.word	0x000057a0


	//   ....[13]....
        /*0654*/ 	.word	0x00006210


	//   ....[14]....
        /*0658*/ 	.word	0x00006270


	//   ....[15]....
        /*065c*/ 	.word	0x000071d0


	//   ....[16]....
        /*0660*/ 	.word	0x000071e0


	//   ....[17]....
        /*0664*/ 	.word	0x00007210


	//   ....[18]....
        /*0668*/ 	.word	0x00007230


	//   ....[19]....
        /*066c*/ 	.word	0x00008d30


	//   ....[20]....
        /*0670*/ 	.word	0x00008d40


	//   ....[21]....
        /*0674*/ 	.word	0x00008d50


	//   ....[22]....
        /*0678*/ 	.word	0x00008d70


	//   ....[23]....
        /*067c*/ 	.word	0x00009830


	//   ....[24]....
        /*0680*/ 	.word	0x00009860


	//   ....[25]....
        /*0684*/ 	.word	0x00009a00


	//   ....[26]....
        /*0688*/ 	.word	0x00009a20


	//   ....[27]....
        /*068c*/ 	.word	0x00009b60


	//   ....[28]....
        /*0690*/ 	.word	0x00009b80


	//   ....[29]....
        /*0694*/ 	.word	0x00009cd0


	//   ....[30]....
        /*0698*/ 	.word	0x00009cf0


	//   ....[31]....
        /*069c*/ 	.word	0x0000a250


	//   ....[32]....
        /*06a0*/ 	.word	0x0000a290


	//   ....[33]....
        /*06a4*/ 	.word	0x0000ac40


	//   ....[34]....
        /*06a8*/ 	.word	0x0000ac50


	//   ....[35]....
        /*06ac*/ 	.word	0x0000be40


	//   ....[36]....
        /*06b0*/ 	.word	0x0000be70


	//   ....[37]....
        /*06b4*/ 	.word	0x0000bfe0


	//   ....[38]....
        /*06b8*/ 	.word	0x0000c000


	//   ....[39]....
        /*06bc*/ 	.word	0x0000c140


	//   ....[40]....
        /*06c0*/ 	.word	0x0000c160


	//   ....[41]....
        /*06c4*/ 	.word	0x0000c2b0


	//   ....[42]....
        /*06c8*/ 	.word	0x0000c2d0


	//   ....[43]....
        /*06cc*/ 	.word	0x0000c4b0


	//   ....[44]....
        /*06d0*/ 	.word	0x0000c6a0


	//   ....[45]....
        /*06d4*/ 	.word	0x0000c6d0


	//   ....[46]....
        /*06d8*/ 	.word	0x0000c700


	//   ....[47]....
        /*06dc*/ 	.word	0x0000c730


	//   ....[48]....
        /*06e0*/ 	.word	0x0000c760


	//   ....[49]....
        /*06e4*/ 	.word	0x0000c790


	//   ....[50]....
        /*06e8*/ 	.word	0x0000c900


	//   ....[51]....
        /*06ec*/ 	.word	0x0000c930


	//   ....[52]....
        /*06f0*/ 	.word	0x0000c960


	//   ....[53]....
        /*06f4*/ 	.word	0x0000c990


	//   ....[54]....
        /*06f8*/ 	.word	0x0000c9c0


	//   ....[55]....
        /*06fc*/ 	.word	0x0000c9f0


	//   ....[56]....
        /*0700*/ 	.word	0x0000ca80


	//   ....[57]....
        /*0704*/ 	.word	0x0000cab0


	//   ....[58]....
        /*0708*/ 	.word	0x0000cac0


	//   ....[59]....
        /*070c*/ 	.word	0x0000cb50


	//   ....[60]....
        /*0710*/ 	.word	0x0000e4d0


	//   ....[61]....
        /*0714*/ 	.word	0x0000e4f0


	//   ....[62]....
        /*0718*/ 	.word	0x0000e580


	//   ....[63]....
        /*071c*/ 	.word	0x0000e5a0


	//   ....[64]....
        /*0720*/ 	.word	0x0000e620


	//   ....[65]....
        /*0724*/ 	.word	0x0000e640


	//   ....[66]....
        /*0728*/ 	.word	0x0000e6c0


	//   ....[67]....
        /*072c*/ 	.word	0x0000e6e0


	//   ....[68]....
        /*0730*/ 	.word	0x0000e760


	//   ....[69]....
        /*0734*/ 	.word	0x0000e780


	//   ....[70]....
        /*0738*/ 	.word	0x0000e790


	//   ....[71]....
        /*073c*/ 	.word	0x0000e7a0


	//   ....[72]....
        /*0740*/ 	.word	0x0000ef10


	//   ....[73]....
        /*0744*/ 	.word	0x0000ef30


	//   ....[74]....
        /*0748*/ 	.word	0x0000ef50


	//   ....[75]....
        /*074c*/ 	.word	0x0000ef60


	//   ....[76]....
        /*0750*/ 	.word	0x0000ef90


	//   ....[77]....
        /*0754*/ 	.word	0x0000efb0


	//   ....[78]....
        /*0758*/ 	.word	0x0000f020


	//   ....[79]....
        /*075c*/ 	.word	0x0000f0a0


	//   ....[80]....
        /*0760*/ 	.word	0x0000f0c0


	//   ....[81]....
        /*0764*/ 	.word	0x0000f0e0


	//   ....[82]....
        /*0768*/ 	.word	0x0000f1a0


	//   ....[83]....
        /*076c*/ 	.word	0x0000f1f0


	//   ....[84]....
        /*0770*/ 	.word	0x0000f210


	//   ....[85]....
        /*0774*/ 	.word	0x0000f280


	//   ....[86]....
        /*0778*/ 	.word	0x0000f360


	//   ....[87]....
        /*077c*/ 	.word	0x0000f390


	//   ....[88]....
        /*0780*/ 	.word	0x0000fa10


	//   ....[89]....
        /*0784*/ 	.word	0x0000fa40


	//   ....[90]....
        /*0788*/ 	.word	0x0000fa60


	//   ....[91]....
        /*078c*/ 	.word	0x0000fa90


	//   ....[92]....
        /*0790*/ 	.word	0x0000fb00


	//   ....[93]....
        /*0794*/ 	.word	0x0000fb30


	//   ....[94]....
        /*0798*/ 	.word	0x0000fc40


	//   ....[95]....
        /*079c*/ 	.word	0x0000fc60


	//   ....[96]....
        /*07a0*/ 	.word	0x0000fcf0


	//   ....[97]....
        /*07a4*/ 	.word	0x0000fd10


	//   ....[98]....
        /*07a8*/ 	.word	0x0000fd80


	//   ....[99]....
        /*07ac*/ 	.word	0x0000fda0


	//   ....[100]....
        /*07b0*/ 	.word	0x0000fe00


	//   ....[101]....
        /*07b4*/ 	.word	0x0000fe30


	//   ....[102]....
        /*07b8*/ 	.word	0x0000feb0


	//   ....[103]....
        /*07bc*/ 	.word	0x0000ff10


	//   ....[104]....
        /*07c0*/ 	.word	0x00010440


	//   ....[105]....
        /*07c4*/ 	.word	0x00010460


	//   ....[106]....
        /*07c8*/ 	.word	0x000104b0


	//   ....[107]....
        /*07cc*/ 	.word	0x00010570


	//   ....[108]....
        /*07d0*/ 	.word	0x00010580


	//   ....[109]....
        /*07d4*/ 	.word	0x000105b0


	//   ....[110]....
        /*07d8*/ 	.word	0x00010640


	//   ....[111]....
        /*07dc*/ 	.word	0x000106f0


	//   ....[112]....
        /*07e0*/ 	.word	0x00010700


	//   ....[113]....
        /*07e4*/ 	.word	0x00010730


	//   ....[114]....
        /*07e8*/ 	.word	0x00010740


	//   ....[115]....
        /*07ec*/ 	.word	0x000107d0


	//   ....[116]....
        /*07f0*/ 	.word	0x00010ed0


	//   ....[117]....
        /*07f4*/ 	.word	0x00010ef0


	//   ....[118]....
        /*07f8*/ 	.word	0x00010f00


	//   ....[119]....
        /*07fc*/ 	.word	0x00010f40


	//   ....[120]....
        /*0800*/ 	.word	0x00010f50


	//   ....[121]....
        /*0804*/ 	.word	0x00010f90


	//   ....[122]....
        /*0808*/ 	.word	0x00010fa0


	//   ....[123]....
        /*080c*/ 	.word	0x00010fe0


	//   ....[124]....
        /*0810*/ 	.word	0x00010ff0


	//   ....[125]....
        /*0814*/ 	.word	0x00011030


	//   ....[126]....
        /*0818*/ 	.word	0x00011040


	//   ....[127]....
        /*081c*/ 	.word	0x00011050


	//   ....[128]....
        /*0820*/ 	.word	0x00011390


	//   ....[129]....
        /*0824*/ 	.word	0x000113b0


	//   ....[130]....
        /*0828*/ 	.word	0x000113c0


	//   ....[131]....
        /*082c*/ 	.word	0x000113d0


	//   ....[132]....
        /*0830*/ 	.word	0x000113e0


	//   ....[133]....
        /*0834*/ 	.word	0x00011400


	//   ....[134]....
        /*0838*/ 	.word	0x00011470


	//   ....[135]....
        /*083c*/ 	.word	0x000114a0


	//   ....[136]....
        /*0840*/ 	.word	0x000114b0


	//   ....[137]....
        /*0844*/ 	.word	0x00011520


	//   ....[138]....
        /*0848*/ 	.word	0x00011530


	//   ....[139]....
        /*084c*/ 	.word	0x00011630


	//   ....[140]....
        /*0850*/ 	.word	0x00011b10


	//   ....[141]....
        /*0854*/ 	.word	0x00011b40


	//   ....[142]....
        /*0858*/ 	.word	0x00011ba0


	//   ....[143]....
        /*085c*/ 	.word	0x00011bd0


	//   ....[144]....
        /*0860*/ 	.word	0x00011c00


	//   ....[145]....
        /*0864*/ 	.word	0x00011c30


	//   ....[146]....
        /*0868*/ 	.word	0x00011c60


	//   ....[147]....
        /*086c*/ 	.word	0x00011c90


	//   ....[148]....
        /*0870*/ 	.word	0x00011e30


	//   ....[149]....
        /*0874*/ 	.word	0x00011e60


	//   ....[150]....
        /*0878*/ 	.word	0x00011e90


	//   ....[151]....
        /*087c*/ 	.word	0x00011ec0


	//   ....[152]....
        /*0880*/ 	.word	0x00011ef0


	//   ....[153]....
        /*0884*/ 	.word	0x00011f20


	//   ....[154]....
        /*0888*/ 	.word	0x00011fe0


	//   ....[155]....
        /*088c*/ 	.word	0x00012000


	//   ....[156]....
        /*0890*/ 	.word	0x00012010


	//   ....[157]....
        /*0894*/ 	.word	0x00012070


	//   ....[158]....
        /*0898*/ 	.word	0x00012690


	//   ....[159]....
        /*089c*/ 	.word	0x00012be0


	//   ....[160]....
        /*08a0*/ 	.word	0x00012cd0


	//   ....[161]....
        /*08a4*/ 	.word	0x00012d70


	//   ....[162]....
        /*08a8*/ 	.word	0x00012dd0


	//   ....[163]....
        /*08ac*/ 	.word	0x00012ec0


	//   ....[164]....
        /*08b0*/ 	.word	0x00012f30


	//   ....[165]....
        /*08b4*/ 	.word	0x00013020


	//   ....[166]....
        /*08b8*/ 	.word	0x00013090


	//   ....[167]....
        /*08bc*/ 	.word	0x00013180


	//   ....[168]....
        /*08c0*/ 	.word	0x000131f0


	//   ....[169]....
        /*08c4*/ 	.word	0x000132e0


	//   ....[170]....
        /*08c8*/ 	.word	0x00013350


	//   ....[171]....
        /*08cc*/ 	.word	0x000133f0


	//   ....[172]....
        /*08d0*/ 	.word	0x000134f0


	//   ....[173]....
        /*08d4*/ 	.word	0x00013540


	//   ....[174]....
        /*08d8*/ 	.word	0x000135a0


	//   ....[175]....
        /*08dc*/ 	.word	0x000136c0


	//   ....[176]....
        /*08e0*/ 	.word	0x00013740


	//   ....[177]....
        /*08e4*/ 	.word	0x00013830


	//   ....[178]....
        /*08e8*/ 	.word	0x00013900


	//   ....[179]....
        /*08ec*/ 	.word	0x000139b0


	//   ....[180]....
        /*08f0*/ 	.word	0x00013ab0


	//   ....[181]....
        /*08f4*/ 	.word	0x00013b20


	//   ....[182]....
        /*08f8*/ 	.word	0x00013c30


	//   ....[183]....
        /*08fc*/ 	.word	0x00013ca0


	//   ....[184]....
        /*0900*/ 	.word	0x00013d20


	//   ....[185]....
        /*0904*/ 	.word	0x00013df0


	//   ....[186]....
        /*0908*/ 	.word	0x00013e80


	//   ....[187]....
        /*090c*/ 	.word	0x00013f50


	//   ....[188]....
        /*0910*/ 	.word	0x00013ff0


	//   ....[189]....
        /*0914*/ 	.word	0x00014090


	//   ....[190]....
        /*0918*/ 	.word	0x000140f0


	//   ....[191]....
        /*091c*/ 	.word	0x000141e0


	//   ....[192]....
        /*0920*/ 	.word	0x000142f0


	//   ....[193]....
        /*0924*/ 	.word	0x00014340


	//   ....[194]....
        /*0928*/ 	.word	0x000143a0


	//   ....[195]....
        /*092c*/ 	.word	0x000144a0


	//   ....[196]....
        /*0930*/ 	.word	0x000145b0


	//   ....[197]....
        /*0934*/ 	.word	0x00014600


	//   ....[198]....
        /*0938*/ 	.word	0x00014660


	//   ....[199]....
        /*093c*/ 	.word	0x00014760


	//   ....[200]....
        /*0940*/ 	.word	0x00014870


	//   ....[201]....
        /*0944*/ 	.word	0x000148c0


	//   ....[202]....
        /*0948*/ 	.word	0x00014920


	//   ....[203]....
        /*094c*/ 	.word	0x00014a10


	//   ....[204]....
        /*0950*/ 	.word	0x00014b40


	//   ....[205]....
        /*0954*/ 	.word	0x00014c20


	//   ....[206]....
        /*0958*/ 	.word	0x00014cb0


	//   ....[207]....
        /*095c*/ 	.word	0x00014dc0


	//   ....[208]....
        /*0960*/ 	.word	0x00014e20


	//   ....[209]....
        /*0964*/ 	.word	0x00014f30


	//   ....[210]....
        /*0968*/ 	.word	0x00014f90


	//   ....[211]....
        /*096c*/ 	.word	0x000150a0


	//   ....[212]....
        /*0970*/ 	.word	0x00015100


	//   ....[213]....
        /*0974*/ 	.word	0x00015210


	//   ....[214]....
        /*0978*/ 	.word	0x00015270


	//   ....[215]....
        /*097c*/ 	.word	0x00015330


	//   ....[216]....
        /*0980*/ 	.word	0x00015490


	//   ....[217]....
        /*0984*/ 	.word	0x00015530


	//   ....[218]....
        /*0988*/ 	.word	0x00015590


	//   ....[219]....
        /*098c*/ 	.word	0x00015640


	//   ....[220]....
        /*0990*/ 	.word	0x000156a0


	//   ....[221]....
        /*0994*/ 	.word	0x00015750


	//   ....[222]....
        /*0998*/ 	.word	0x000157b0


	//   ....[223]....
        /*099c*/ 	.word	0x00015860


	//   ....[224]....
        /*09a0*/ 	.word	0x000158c0


	//   ....[225]....
        /*09a4*/ 	.word	0x00015970


	//   ....[226]....
        /*09a8*/ 	.word	0x000159d0


	//   ....[227]....
        /*09ac*/ 	.word	0x00015a80


	//   ....[228]....
        /*09b0*/ 	.word	0x00015b60


	//   ....[229]....
        /*09b4*/ 	.word	0x00015c00


	//   ....[230]....
        /*09b8*/ 	.word	0x00015c60


	//   ....[231]....
        /*09bc*/ 	.word	0x00015d30


	//   ....[232]....
        /*09c0*/ 	.word	0x00015d90


	//   ....[233]....
        /*09c4*/ 	.word	0x00015e60


	//   ....[234]....
        /*09c8*/ 	.word	0x00015ec0


	//   ....[235]....
        /*09cc*/ 	.word	0x00015fa0


	//   ....[236]....
        /*09d0*/ 	.word	0x00016000


	//   ....[237]....
        /*09d4*/ 	.word	0x000160d0


	//   ....[238]....
        /*09d8*/ 	.word	0x00016130


	//   ....[239]....
        /*09dc*/ 	.word	0x00016200


	//   ....[240]....
        /*09e0*/ 	.word	0x00016290


	//   ....[241]....
        /*09e4*/ 	.word	0x00016330


	//   ....[242]....
        /*09e8*/ 	.word	0x000164b0


	//   ....[243]....
        /*09ec*/ 	.word	0x00016520


	//   ....[244]....
        /*09f0*/ 	.word	0x00016590


	//   ....[245]....
        /*09f4*/ 	.word	0x00016600


	//   ....[246]....
        /*09f8*/ 	.word	0x00016670


	//   ....[247]....
        /*09fc*/ 	.word	0x000166f0


	//   ....[248]....
        /*0a00*/ 	.word	0x00016770


	//   ....[249]....
        /*0a04*/ 	.word	0x00016800


	//   ....[250]....
        /*0a08*/ 	.word	0x00016870


	//   ....[251]....
        /*0a0c*/ 	.word	0x000168e0


	//   ....[252]....
        /*0a10*/ 	.word	0x00016950


	//   ....[253]....
        /*0a14*/ 	.word	0x000169d0


	//   ....[254]....
        /*0a18*/ 	.word	0x00016a40


	//   ....[255]....
        /*0a1c*/ 	.word	0x00016ae0


	//   ....[0]....
        /*0a20*/ 	.word	0x00016b30


	//   ....[1]....
        /*0a24*/ 	.word	0x00016bc0


	//   ....[2]....
        /*0a28*/ 	.word	0x00016cf0


	//----- nvinfo : EIATTR_REG_RECONFIG
	.align		4
.L_1228:
        /*0a2c*/ 	.byte	0x01, 0x54
	.zero		2


	//----- nvinfo : EIATTR_SYSCALL_OFFSETS
	.align		4
        /*0a30*/ 	.byte	0x04, 0x46
        /*0a32*/ 	.short	(.L_1230 - .L_1229)


	//   ....[0]....
.L_1229:
        /*0a34*/ 	.word	0x00001cc0


	//   ....[1]....
        /*0a38*/ 	.word	0x0000db20


	//   ....[2]....
        /*0a3c*/ 	.word	0x0000dc70


	//   ....[3]....
        /*0a40*/ 	.word	0x0000dd60


	//   ....[4]....
        /*0a44*/ 	.word	0x0000eb20


	//   ....[5]....
        /*0a48*/ 	.word	0x0000f670


	//----- nvinfo : EIATTR_MBARRIER_INSTR_OFFSETS
	.align		4
.L_1230:
        /*0a4c*/ 	.byte	0x04, 0x39
        /*0a4e*/ 	.short	(.L_1232 - .L_1231)


	//   ....[0]....
.L_1231:
        /*0a50*/ 	.word	0x00000190
        /*0a54*/ 	.word	0x000000ff
        /*0a58*/ 	.word	0x00032400
        /*0a5c*/ 	.short	0x0100
        /*0a5e*/ 	.byte	0x08
	.zero		1


	//   ....[1]....
        /*0a60*/ 	.word	0x000001a0
        /*0a64*/ 	.word	0x000000ff
        /*0a68*/ 	.word	0x00032410
        /*0a6c*/ 	.short	0x0100
        /*0a6e*/ 	.byte	0x08
	.zero		1


	//   ....[2]....
        /*0a70*/ 	.word	0x000001b0
        /*0a74*/ 	.word	0x000000ff
        /*0a78*/ 	.word	0x00032420
        /*0a7c*/ 	.short	0x0100
        /*0a7e*/ 	.byte	0x08
	.zero		1


	//   ....[3]....
        /*0a80*/ 	.word	0x000002a0
        /*0a84*/ 	.word	0x000000ff
        /*0a88*/ 	.word	0x00032430
        /*0a8c*/ 	.short	0x0100
        /*0a8e*/ 	.byte	0x08
	.zero		1


	//   ....[4]....
        /*0a90*/ 	.word	0x000002b0
        /*0a94*/ 	.word	0x000000ff
        /*0a98*/ 	.word	0x00032440
        /*0a9c*/ 	.short	0x0100
        /*0a9e*/ 	.byte	0x08
	.zero		1


	//   ....[5]....
        /*0aa0*/ 	.word	0x000002c0
        /*0aa4*/ 	.word	0x000000ff
        /*0aa8*/ 	.word	0x00032438
        /*0aac*/ 	.short	0x0100
        /*0aae*/ 	.byte	0x08
	.zero		1


	//   ....[6]....
        /*0ab0*/ 	.word	0x000002d0
        /*0ab4*/ 	.word	0x000000ff
        /*0ab8*/ 	.word	0x00032448
        /*0abc*/ 	.short	0x0100
        /*0abe*/ 	.byte	0x08
	.zero		1


	//   ....[7]....
        /*0ac0*/ 	.word	0x00000400
        /*0ac4*/ 	.word	0x000000ff
        /*0ac8*/ 	.word	0x00032450
        /*0acc*/ 	.short	0x0100
        /*0ace*/ 	.byte	0x08
	.zero		1


	//   ....[8]....
        /*0ad0*/ 	.word	0x00000410
        /*0ad4*/ 	.word	0x000000ff
        /*0ad8*/ 	.word	0x00032460
        /*0adc*/ 	.short	0x0100
        /*0ade*/ 	.byte	0x08
	.zero		1


	//   ....[9]....
        /*0ae0*/ 	.word	0x00000420
        /*0ae4*/ 	.word	0x000000ff
        /*0ae8*/ 	.word	0x00032458
        /*0aec*/ 	.short	0x0100
        /*0aee*/ 	.byte	0x08
	.zero		1


	//   ....[10]....
        /*0af0*/ 	.word	0x00000430
        /*0af4*/ 	.word	0x000000ff
        /*0af8*/ 	.word	0x00032468
        /*0afc*/ 	.short	0x0100
        /*0afe*/ 	.byte	0x08
	.zero		1


	//   ....[11]....
        /*0b00*/ 	.word	0x00000520
        /*0b04*/ 	.word	0x000000ff
        /*0b08*/ 	.word	0x00032470
        /*0b0c*/ 	.short	0x0100
        /*0b0e*/ 	.byte	0x06
	.zero		1


	//   ....[12]....
        /*0b10*/ 	.word	0x00000530
        /*0b14*/ 	.word	0x000000ff
        /*0b18*/ 	.word	0x00032480
        /*0b1c*/ 	.short	0x0100
        /*0b1e*/ 	.byte	0x06
	.zero		1


	//   ....[13]....
        /*0b20*/ 	.word	0x00000540
        /*0b24*/ 	.word	0x000000ff
        /*0b28*/ 	.word	0x00032478
        /*0b2c*/ 	.short	0x0100
        /*0b2e*/ 	.byte	0x06
	.zero		1


	//   ....[14]....
        /*0b30*/ 	.word	0x00000550
        /*0b34*/ 	.word	0x000000ff
        /*0b38*/ 	.word	0x00032488
        /*0b3c*/ 	.short	0x0100
        /*0b3e*/ 	.byte	0x06
	.zero		1


	//   ....[15]....
        /*0b40*/ 	.word	0x00000680
        /*0b44*/ 	.word	0x000000ff
        /*0b48*/ 	.word	0x00032490
        /*0b4c*/ 	.short	0x0100
        /*0b4e*/ 	.byte	0x08
	.zero		1


	//   ....[16]....
        /*0b50*/ 	.word	0x00000690
        /*0b54*/ 	.word	0x000000ff
        /*0b58*/ 	.word	0x000324a0
        /*0b5c*/ 	.short	0x0100
        /*0b5e*/ 	.byte	0x08
	.zero		1


	//   ....[17]....
        /*0b60*/ 	.word	0x000006a0
        /*0b64*/ 	.word	0x000000ff
        /*0b68*/ 	.word	0x00032498
        /*0b6c*/ 	.short	0x0100
        /*0b6e*/ 	.byte	0x08
	.zero		1


	//   ....[18]....
        /*0b70*/ 	.word	0x000006b0
        /*0b74*/ 	.word	0x000000ff
        /*0b78*/ 	.word	0x000324a8
        /*0b7c*/ 	.short	0x0100
        /*0b7e*/ 	.byte	0x08
	.zero		1


	//   ....[19]....
        /*0b80*/ 	.word	0x000007f0
        /*0b84*/ 	.word	0x000000ff
        /*0b88*/ 	.word	0x000324b0
        /*0b8c*/ 	.short	0x0100
        /*0b8e*/ 	.byte	0x08
	.zero		1


	//   ....[20]....
        /*0b90*/ 	.word	0x00000800
        /*0b94*/ 	.word	0x000000ff
        /*0b98*/ 	.word	0x000324c0
        /*0b9c*/ 	.short	0x0100
        /*0b9e*/ 	.byte	0x08
	.zero		1


	//   ....[21]....
        /*0ba0*/ 	.word	0x00000810
        /*0ba4*/ 	.word	0x000000ff
        /*0ba8*/ 	.word	0x000324b8
        /*0bac*/ 	.short	0x0100
        /*0bae*/ 	.byte	0x08
	.zero		1


	//   ....[22]....
        /*0bb0*/ 	.word	0x00000820
        /*0bb4*/ 	.word	0x000000ff
        /*0bb8*/ 	.word	0x000324c8
        /*0bbc*/ 	.short	0x0100
        /*0bbe*/ 	.byte	0x08
	.zero		1


	//   ....[23]....
        /*0bc0*/ 	.word	0x00001da0
        /*0bc4*/ 	.word	0x00000003
        /*0bc8*/ 	.word	0x00032400
        /*0bcc*/ 	.short	0x010a
        /*0bce*/ 	.byte	0x3f
	.zero		1


	//   ....[24]....
        /*0bd0*/ 	.word	0x00001e80
        /*0bd4*/ 	.word	0x000000ff
        /*0bd8*/ 	.word	0x00032430
        /*0bdc*/ 	.short	0x010a
        /*0bde*/ 	.byte	0x06
	.zero		1


	//   ....[25]....
        /*0be0*/ 	.word	0x00001ec0
        /*0be4*/ 	.word	0x000000ff
        /*0be8*/ 	.word	0x00032430
        /*0bec*/ 	.short	0x010a
        /*0bee*/ 	.byte	0x06
	.zero		1


	//   ....[26]....
        /*0bf0*/ 	.word	0x000021f0
        /*0bf4*/ 	.word	0x00000003
        /*0bf8*/ 	.word	0x00032410
        /*0bfc*/ 	.short	0x010a
        /*0bfe*/ 	.byte	0x3f
	.zero		1


	//   ....[27]....
        /*0c00*/ 	.word	0x00002230
        /*0c04*/ 	.word	0x000000ff
        /*0c08*/ 	.word	0x00032450
        /*0c0c*/ 	.short	0x010a
        /*0c0e*/ 	.byte	0x06
	.zero		1


	//   ....[28]....
        /*0c10*/ 	.word	0x00002270
        /*0c14*/ 	.word	0x000000ff
        /*0c18*/ 	.word	0x00032450
        /*0c1c*/ 	.short	0x010a
        /*0c1e*/ 	.byte	0x06
	.zero		1


	//   ....[29]....
        /*0c20*/ 	.word	0x00003210
        /*0c24*/ 	.word	0x000000ff
        /*0c28*/ 	.word	0x00000000
        /*0c2c*/ 	.short	0x0101
        /*0c2e*/ 	.byte	0x04
	.zero		1


	//   ....[30]....
        /*0c30*/ 	.word	0x00004780
        /*0c34*/ 	.word	0x000000ff
        /*0c38*/ 	.word	0x00000000
        /*0c3c*/ 	.short	0x0101
        /*0c3e*/ 	.byte	0x06
	.zero		1


	//   ....[31]....
        /*0c40*/ 	.word	0x000048d0
        /*0c44*/ 	.word	0x000000ff
        /*0c48*/ 	.word	0x00032430
        /*0c4c*/ 	.short	0x010a
        /*0c4e*/ 	.byte	0x05
	.zero		1


	//   ....[32]....
        /*0c50*/ 	.word	0x00004910
        /*0c54*/ 	.word	0x000000ff
        /*0c58*/ 	.word	0x00032430
        /*0c5c*/ 	.short	0x010a
        /*0c5e*/ 	.byte	0x05
	.zero		1


	//   ....[33]....
        /*0c60*/ 	.word	0x00004b20
        /*0c64*/ 	.word	0x000000ff
        /*0c68*/ 	.word	0x00032450
        /*0c6c*/ 	.short	0x010a
        /*0c6e*/ 	.byte	0x05
	.zero		1


	//   ....[34]....
        /*0c70*/ 	.word	0x00004b60
        /*0c74*/ 	.word	0x000000ff
        /*0c78*/ 	.word	0x00032450
        /*0c7c*/ 	.short	0x010a
        /*0c7e*/ 	.byte	0x05
	.zero		1


	//   ....[35]....
        /*0c80*/ 	.word	0x00005da0
        /*0c84*/ 	.word	0x000000ff
        /*0c88*/ 	.word	0x00000000
        /*0c8c*/ 	.short	0x0101
        /*0c8e*/ 	.byte	0x0b
	.zero		1


	//   ....[36]....
        /*0c90*/ 	.word	0x00007140
        /*0c94*/ 	.word	0x000000ff
        /*0c98*/ 	.word	0x00000000
        /*0c9c*/ 	.short	0x0101
        /*0c9e*/ 	.byte	0x05
	.zero		1


	//   ....[37]....
        /*0ca0*/ 	.word	0x00009840
        /*0ca4*/ 	.word	0x000000ff
        /*0ca8*/ 	.word	0x00000000
        /*0cac*/ 	.short	0x0101
        /*0cae*/ 	.byte	0x06
	.zero		1


	//   ....[38]....
        /*0cb0*/ 	.word	0x00009f80
        /*0cb4*/ 	.word	0x000000ff
        /*0cb8*/ 	.word	0x00000000
        /*0cbc*/ 	.short	0x0101
        /*0cbe*/ 	.byte	0x09
	.zero		1


	//   ....[39]....
        /*0cc0*/ 	.word	0x0000e270
        /*0cc4*/ 	.word	0x00000019
        /*0cc8*/ 	.word	0x00032440
        /*0ccc*/ 	.short	0x010a
        /*0cce*/ 	.byte	0x3f
	.zero		1


	//   ....[40]....
        /*0cd0*/ 	.word	0x0000e8a0
        /*0cd4*/ 	.word	0x00000019
        /*0cd8*/ 	.word	0x00032430
        /*0cdc*/ 	.short	0x0107
        /*0cde*/ 	.byte	0x3f
	.zero		1


	//   ....[41]....
        /*0ce0*/ 	.word	0x0000e970
        /*0ce4*/ 	.word	0x00000019
        /*0ce8*/ 	.word	0x00032430
        /*0cec*/ 	.short	0x0101
        /*0cee*/ 	.byte	0x3f
	.zero		1


	//   ....[42]....
        /*0cf0*/ 	.word	0x0000f4b0
        /*0cf4*/ 	.word	0x00000016
        /*0cf8*/ 	.word	0x00032400
        /*0cfc*/ 	.short	0x0107
        /*0cfe*/ 	.byte	0x3f
	.zero		1


	//   ....[43]....
        /*0d00*/ 	.word	0x0000f540
        /*0d04*/ 	.word	0x00000016
        /*0d08*/ 	.word	0x00032400
        /*0d0c*/ 	.short	0x0101
        /*0d0e*/ 	.byte	0x3f
	.zero		1


	//   ....[44]....
        /*0d10*/ 	.word	0x00010050
        /*0d14*/ 	.word	0x00000016
        /*0d18*/ 	.word	0x00032410
        /*0d1c*/ 	.short	0x0107
        /*0d1e*/ 	.byte	0x3f
	.zero		1


	//   ....[45]....
        /*0d20*/ 	.word	0x00010150
        /*0d24*/ 	.word	0x00000016
        /*0d28*/ 	.word	0x00032410
        /*0d2c*/ 	.short	0x0101
        /*0d2e*/ 	.byte	0x3f
	.zero		1


	//   ....[46]....
        /*0d30*/ 	.word	0x00010170
        /*0d34*/ 	.word	0x00000016
        /*0d38*/ 	.word	0x00032420
        /*0d3c*/ 	.short	0x010a
        /*0d3e*/ 	.byte	0x3f
	.zero		1


	//   ....[47]....
        /*0d40*/ 	.word	0x000101f0
        /*0d44*/ 	.word	0x00000019
        /*0d48*/ 	.word	0x00032460
        /*0d4c*/ 	.short	0x010a
        /*0d4e*/ 	.byte	0x3f
	.zero		1


	//   ....[48]....
        /*0d50*/ 	.word	0x00010950
        /*0d54*/ 	.word	0x00000019
        /*0d58*/ 	.word	0x00032450
        /*0d5c*/ 	.short	0x0107
        /*0d5e*/ 	.byte	0x3f
	.zero		1


	//   ....[49]....
        /*0d60*/ 	.word	0x00010a10
        /*0d64*/ 	.word	0x00000019
        /*0d68*/ 	.word	0x00032450
        /*0d6c*/ 	.short	0x0101
        /*0d6e*/ 	.byte	0x3f
	.zero		1


	//   ....[50]....
        /*0d70*/ 	.word	0x00010d50
        /*0d74*/ 	.word	0x0000000a
        /*0d78*/ 	.word	0x00032440
        /*0d7c*/ 	.short	0x010a
        /*0d7e*/ 	.byte	0x3f
	.zero		1


	//   ....[51]....
        /*0d80*/ 	.word	0x00011100
        /*0d84*/ 	.word	0x0000000a
        /*0d88*/ 	.word	0x00032430
        /*0d8c*/ 	.short	0x0107
        /*0d8e*/ 	.byte	0x3f
	.zero		1


	//   ....[52]....
        /*0d90*/ 	.word	0x000111b0
        /*0d94*/ 	.word	0x0000000a
        /*0d98*/ 	.word	0x00032430
        /*0d9c*/ 	.short	0x0101
        /*0d9e*/ 	.byte	0x3f
	.zero		1


	//   ....[53]....
        /*0da0*/ 	.word	0x000111e0
        /*0da4*/ 	.word	0x0000000a
        /*0da8*/ 	.word	0x00032460
        /*0dac*/ 	.short	0x010a
        /*0dae*/ 	.byte	0x3f
	.zero		1


	//   ....[54]....
        /*0db0*/ 	.word	0x000116e0
        /*0db4*/ 	.word	0x0000000a
        /*0db8*/ 	.word	0x00032450
        /*0dbc*/ 	.short	0x0107
        /*0dbe*/ 	.byte	0x3f
	.zero		1


	//   ....[55]....
        /*0dc0*/ 	.word	0x00011790
        /*0dc4*/ 	.word	0x0000000a
        /*0dc8*/ 	.word	0x00032450
        /*0dcc*/ 	.short	0x0101
        /*0dce*/ 	.byte	0x3f
	.zero		1


	//   ....[56]....
        /*0dd0*/ 	.word	0x00012610
        /*0dd4*/ 	.word	0x00000005
        /*0dd8*/ 	.word	0x00032420
        /*0ddc*/ 	.short	0x010a
        /*0dde*/ 	.byte	0x3f
	.zero		1


	//   ....[57]....
        /*0de0*/ 	.word	0x000127b0
        /*0de4*/ 	.word	0x00000003
        /*0de8*/ 	.word	0x00032440
        /*0dec*/ 	.short	0x010a
        /*0dee*/ 	.byte	0x3f
	.zero		1


	//   ....[58]....
        /*0df0*/ 	.word	0x00012850
        /*0df4*/ 	.word	0x00000005
        /*0df8*/ 	.word	0x00032440
        /*0dfc*/ 	.short	0x010a
        /*0dfe*/ 	.byte	0x3f
	.zero		1


	//   ....[59]....
        /*0e00*/ 	.word	0x00012890
        /*0e04*/ 	.word	0x00000003
        /*0e08*/ 	.word	0x00032460
        /*0e0c*/ 	.short	0x010a
        /*0e0e*/ 	.byte	0x3f
	.zero		1


	//   ....[60]....
        /*0e10*/ 	.word	0x000128d0
        /*0e14*/ 	.word	0x00000005
        /*0e18*/ 	.word	0x00032460
        /*0e1c*/ 	.short	0x010a
        /*0e1e*/ 	.byte	0x3f
	.zero		1


	//   ....[61]....
        /*0e20*/ 	.word	0x00012930
        /*0e24*/ 	.word	0x00000003
        /*0e28*/ 	.word	0x00032400
        /*0e2c*/ 	.short	0x010a
        /*0e2e*/ 	.byte	0x3f
	.zero		1


	//   ....[62]....
        /*0e30*/ 	.word	0x00012990
        /*0e34*/ 	.word	0x00000005
        /*0e38*/ 	.word	0x00032430
        /*0e3c*/ 	.short	0x010a
        /*0e3e*/ 	.byte	0x3f
	.zero		1


	//   ....[63]....
        /*0e40*/ 	.word	0x000129e0
        /*0e44*/ 	.word	0x00000003
        /*0e48*/ 	.word	0x00032410
        /*0e4c*/ 	.short	0x010a
        /*0e4e*/ 	.byte	0x3f
	.zero		1


	//   ....[64]....
        /*0e50*/ 	.word	0x00012a40
        /*0e54*/ 	.word	0x00000005
        /*0e58*/ 	.word	0x00032450
        /*0e5c*/ 	.short	0x010a
        /*0e5e*/ 	.byte	0x3f
	.zero		1


	//   ....[65]....
        /*0e60*/ 	.word	0x00012aa0
        /*0e64*/ 	.word	0x00000099
        /*0e68*/ 	.word	0x00032430
        /*0e6c*/ 	.short	0x010a
        /*0e6e*/ 	.byte	0x3f
	.zero		1


	//   ....[66]....
        /*0e70*/ 	.word	0x00012b00
        /*0e74*/ 	.word	0x000000d2
        /*0e78*/ 	.word	0x00032450
        /*0e7c*/ 	.short	0x010a
        /*0e7e*/ 	.byte	0x3f
	.zero		1


	//   ....[67]....
        /*0e80*/ 	.word	0x00012c20
        /*0e84*/ 	.word	0x00000019
        /*0e88*/ 	.word	0x00032440
        /*0e8c*/ 	.short	0x010a
        /*0e8e*/ 	.byte	0x3f
	.zero		1


	//   ....[68]....
        /*0e90*/ 	.word	0x00014a40
        /*0e94*/ 	.word	0x00000016
        /*0e98*/ 	.word	0x00032420
        /*0e9c*/ 	.short	0x010a
        /*0e9e*/ 	.byte	0x3f
	.zero		1


	//   ....[69]....
        /*0ea0*/ 	.word	0x00014a90
        /*0ea4*/ 	.word	0x00000019
        /*0ea8*/ 	.word	0x00032460
        /*0eac*/ 	.short	0x010a
        /*0eae*/ 	.byte	0x3f
	.zero		1


	//   ....[70]....
        /*0eb0*/ 	.word	0x000153e0
        /*0eb4*/ 	.word	0x0000000a
        /*0eb8*/ 	.word	0x00032440
        /*0ebc*/ 	.short	0x010a
        /*0ebe*/ 	.byte	0x3f
	.zero		1


	//   ....[71]....
        /*0ec0*/ 	.word	0x00015ab0
        /*0ec4*/ 	.word	0x0000000a
        /*0ec8*/ 	.word	0x00032460
        /*0ecc*/ 	.short	0x010a
        /*0ece*/ 	.byte	0x3f
	.zero		1


	//   ....[72]....
        /*0ed0*/ 	.word	0x00016c10
        /*0ed4*/ 	.word	0x00000005
        /*0ed8*/ 	.word	0x00032420
        /*0edc*/ 	.short	0x010a
        /*0ede*/ 	.byte	0x3f
	.zero		1


	//   ....[73]....
        /*0ee0*/ 	.word	0x00016db0
        /*0ee4*/ 	.word	0x00000003
        /*0ee8*/ 	.word	0x00032440
        /*0eec*/ 	.short	0x010a
        /*0eee*/ 	.byte	0x3f
	.zero		1


	//   ....[74]....
        /*0ef0*/ 	.word	0x00016e00
        /*0ef4*/ 	.word	0x00000005
        /*0ef8*/ 	.word	0x00032440
        /*0efc*/ 	.short	0x010a
        /*0efe*/ 	.byte	0x3f
	.zero		1


	//   ....[75]....
        /*0f00*/ 	.word	0x00016e50
        /*0f04*/ 	.word	0x00000003
        /*0f08*/ 	.word	0x00032460
        /*0f0c*/ 	.short	0x010a
        /*0f0e*/ 	.byte	0x3f
	.zero		1


	//----- nvinfo : EIATTR_NUM_MBARRIERS
	.align		4
.L_1232:
        /*0f10*/ 	.byte	0x03, 0x38
        /*0f12*/ 	.short	0x0017


	//----- nvinfo : EIATTR_EXIT_INSTR_OFFSETS
	.align		4
        /*0f14*/ 	.byte	0x04, 0x1c
        /*0f16*/ 	.short	(.L_1234 - .L_1233)


	//   ....[0]....
.L_1233:
        /*0f18*/ 	.word	0x000009e0


	//   ....[1]....
        /*0f1c*/ 	.word	0x0000c450


	//   ....[2]....
        /*0f20*/ 	.word	0x00012920


	//----- nvinfo : EIATTR_MAX_THREADS
	.align		4
.L_1234:
        /*0f24*/ 	.byte	0x04, 0x05
        /*0f26*/ 	.short	(.L_1236 - .L_1235)
.L_1235:
        /*0f28*/ 	.word	0x00000180
        /*0f2c*/ 	.word	0x00000001
        /*0f30*/ 	.word	0x00000001


	//----- nvinfo : EIATTR_CRS_STACK_SIZE
	.align		4
.L_1236:
        /*0f34*/ 	.byte	0x04, 0x1e
        /*0f36*/ 	.short	(.L_1238 - .L_1237)
.L_1237:
        /*0f38*/ 	.word	0x00000000


	//----- nvinfo : EIATTR_CBANK_PARAM_SIZE
	.align		4
.L_1238:
        /*0f3c*/ 	.byte	0x03, 0x19
        /*0f3e*/ 	.short	0x0bf0


	//----- nvinfo : EIATTR_PARAM_CBANK
	.align		4
        /*0f40*/ 	.byte	0x04, 0x0a
        /*0f42*/ 	.short	(.L_1240 - .L_1239)
	.align		4
.L_1239:
        /*0f44*/ 	.word	index@(.nv.constant0._ZN7cutlass13device_kernelIN5flash11enable_sm90INS1_16FlashAttnFwdSm90INS1_25CollectiveMainloopFwdSm90ILi2EN4cute5tupleIJNS5_1CILi1EEES8_S8_EEENS6_IJNS7_ILi128EEENS7_ILi96EEENS7_ILi64EEEEEELi256ENS_10bfloat16_tEfNS_4arch4Sm90ELb0ELb0ELb1ELb1ELb1ELb0ELb1ELb1ELb0ELb1ELb1ELb0EEENS1_21CollectiveEpilogueFwdINS6_IJSA_NS7_ILi256EEESB_EEES9_SE_SG_Li256ELb1ELb1ELb1ELb0EEENS1_36VarlenDynamicPersistentTileSchedulerILi128ELi96ELi256ELi128ELb1ELb1ELb1ELb0ELb1ELb1EEEEEEEEEvNT_6ParamsE)
        /*0f48*/ 	.short	0x0210
        /*0f4a*/ 	.short	0x0bf0


	//----- nvinfo : EIATTR_SW_WAR
	.align		4
.L_1240:
        /*0f4c*/ 	.byte	0x04, 0x36
        /*0f4e*/ 	.short	(.L_1242 - .L_1241)
.L_1241:
        /*0f50*/ 	.word	0x00000008
.L_1242:


//--------------------- .nv.info._ZN7cutlass13device_kernelIN5flash11enable_sm90INS1_16FlashAttnFwdSm90INS1_25CollectiveMainloopFwdSm90ILi2EN4cute5tupleIJNS5_1CILi1EEES8_S8_EEENS6_IJNS7_ILi128EEENS7_ILi96EEENS7_ILi64EEEEEELi256ENS_10bfloat16_tEfNS_4arch4Sm90ELb0ELb0ELb1ELb1ELb1ELb1ELb1ELb1ELb0ELb1ELb1ELb0EEENS1_21CollectiveEpilogueFwdINS6_IJSA_NS7_ILi256EEESB_EEES9_SE_SG_Li256ELb1ELb1ELb1ELb0EEENS1_36VarlenDynamicPersistentTileSchedulerILi128ELi96ELi256ELi128ELb1ELb1ELb1ELb0ELb1ELb1EEEEEEEEEvNT_6ParamsE --------------------------
	.section	.nv.info._ZN7cutlass13device_kernelIN5flash11enable_sm90INS1_16FlashAttnFwdSm90INS1_25CollectiveMainloopFwdSm90ILi2EN4cute5tupleIJNS5_1CILi1EEES8_S8_EEENS6_IJNS7_ILi128EEENS7_ILi96EEENS7_ILi64EEEEEELi256ENS_10bfloat16_tEfNS_4arch4Sm90ELb0ELb0ELb1ELb1ELb1ELb1ELb1ELb1ELb0ELb1ELb1ELb0EEENS1_21CollectiveEpilogueFwdINS6_IJSA_NS7_ILi256EEESB_EEES9_SE_SG_Li256ELb1ELb1ELb1ELb0EEENS1_36VarlenDynamicPersistentTileSchedulerILi128ELi96ELi256ELi128ELb1ELb1ELb1ELb0ELb1ELb1EEEEEEEEEvNT_6ParamsE,"",@"SHT_CUDA_INFO"
	.sectionflags	@""
	.align	4


	//----- nvinfo : EIATTR_CUDA_API_VERSION
	.align		4
        /*0000*/ 	.byte	0x04, 0x37
        /*0002*/ 	.short	(.L_1244 - .L_1243)
.L_1243:
        /*0004*/ 	.word	0x00000082


	//----- nvinfo : EIATTR_KPARAM_INFO
	.align		4
.L_1244:
        /*0008*/ 	.byte	0x04, 0x17
        /*000a*/ 	.short	(.L_1246 - .L_1245)
.L_1245:
        /*000c*/ 	.word	0x00000000
        /*0010*/ 	.short	0x0000
        /*0012*/ 	.short	0x0070
        /*0014*/ 	.byte	0x00, 0xf0, 0x01, 0x2e


	//----- nvinfo : EIATTR_SPARSE_MMA_MASK
	.align		4
.L_1246:
        /*0018*/ 	.byte	0x03, 0x50
        /*001a*/ 	.short	0x0000


	//----- nvinfo : EIATTR_MAXREG_COUNT
	.align		4
        /*001c*/ 	.byte	0x03, 0x1b
        /*001e*/ 	.short	0x00a8


	//----- nvinfo : EIATTR_NUM_BARRIERS
	.align		4
        /*0020*/ 	.byte	0x02, 0x4c
        /*0022*/ 	.byte	0x10
	.zero		1


	//----- nvinfo : EIATTR_EXTERNS
	.align		4
        /*0024*/ 	.byte	0x04, 0x0f
        /*0026*/ 	.short	(.L_1248 - .L_1247)


	//   ....[0]....
	.align		4
.L_1247:
        /*0028*/ 	.word	index@(__assertfail)


	//----- nvinfo : EIATTR_ANNOTATIONS
	.align		4
.L_1248:
        /*002c*/ 	.byte	0x04, 0x55
        /*002e*/ 	.short	(.L_1250 - .L_1249)


	//   ....[0]....
.L_1249:
        /* <DEDUP_REMOVED lines=184> */


	//----- nvinfo : EIATTR_MERCURY_ISA_VERSION
	.align		4
.L_1250:
        /*0b98*/ 	.byte	0x03, 0x5f
        /*0b9a*/ 	.short	0x0101


	//----- nvinfo : EIATTR_UNUSED_LOAD_BYTE_OFFSET
	.align		4
        /*0b9c*/ 	.byte	0x04, 0x44
        /*0b9e*/ 	.short	(.L_1252 - .L_1251)


	//   ....[0]....
.L_1251:
        /*0ba0*/ 	.word	0x00000a70
        /*0ba4*/ 	.word	0x0000fff0


	//   ....[1]....
        /*0ba8*/ 	.word	0x0000ffb0
        /*0bac*/ 	.word	0x0000fff0


	//----- nvinfo : EIATTR_INT_WARP_WIDE_INSTR_OFFSETS
	.align		4
.L_1252:
        /*0bb0*/ 	.byte	0x04, 0x31
        /*0bb2*/ 	.short	(.L_1254 - .L_1253)


	//   ....[0]....
.L_1253:
        /*0bb4*/ 	.word	0x00000120


	//   ....[1]....
        /*0bb8*/ 	.word	0x00000160


	//   ....[2]....
        /*0bbc*/ 	.word	0x000001d0


	//   ....[3]....
        /*0bc0*/ 	.word	0x00000240


	//   ....[4]....
        /*0bc4*/ 	.word	0x00017d30


	//   ....[5]....
        /*0bc8*/ 	.word	0x00017dc0


	//   ....[6]....
        /*0bcc*/ 	.word	0x0001bd30


	//   ....[7]....
        /*0bd0*/ 	.word	0x0001bdc0


	//----- nvinfo : EIATTR_COOP_GROUP_MASK_REGIDS
	.align		4
.L_1254:
        /*0bd4*/ 	.byte	0x04, 0x29
        /*0bd6*/ 	.short	(.L_1256 - .L_1255)


	//   ....[0]....
.L_1255:
        /*0bd8*/ 	.word	0xffffffff


	//   ....[1]....
        /*0bdc*/ 	.word	0xffffffff


	//   ....[2]....
        /*0be0*/ 	.word	0xffffffff


	//   ....[3]....
        /*0be4*/ 	.word	0xffffffff


	//   ....[4]....
        /*0be8*/ 	.word	0xffffffff


	//   ....[5]....
        /*0bec*/ 	.word	0xffffffff


	//   ....[6]....
        /*0bf0*/ 	.word	0xffffffff


	//   ....[7]....
        /*0bf4*/ 	.word	0xffffffff


	//   ....[8]....
        /*0bf8*/ 	.word	0xffffffff


	//   ....[9]....
        /*0bfc*/ 	.word	0xffffffff


	//   ....[10]....
        /*0c00*/ 	.word	0xffffffff


	//   ....[11]....
        /*0c04*/ 	.word	0xffffffff


	//   ....[12]....
        /*0c08*/ 	.word	0xffffffff


	//   ....[13]....
        /*0c0c*/ 	.word	0xffffffff


	//   ....[14]....
        /*0c10*/ 	.word	0xffffffff


	//   ....[15]....
        /*0c14*/ 	.word	0xffffffff


	//   ....[16]....
        /*0c18*/ 	.word	0xffffffff


	//   ....[17]....
        /*0c1c*/ 	.word	0xffffffff


	//   ....[18]....
        /*0c20*/ 	.word	0xffffffff


	//   ....[19]....
        /*0c24*/ 	.word	0xffffffff


	//   ....[20]....
        /*0c28*/ 	.word	0xffffffff


	//   ....[21]....
        /*0c2c*/ 	.word	0xffffffff


	//   ....[22]....
        /*0c30*/ 	.word	0xffffffff


	//   ....[23]....
        /*0c34*/ 	.word	0xffffffff


	//   ....[24]....
        /*0c38*/ 	.word	0xffffffff


	//   ....[25]....
        /*0c3c*/ 	.word	0xffffffff


	//   ....[26]....
        /*0c40*/ 	.word	0xffffffff


	//   ....[27]....
        /*0c44*/ 	.word	0xffffffff


	//   ....[28]....
        /*0c48*/ 	.word	0xffffffff


	//   ....[29]....
        /*0c4c*/ 	.word	0xffffffff


	//   ....[30]....
        /*0c50*/ 	.word	0xffffffff


	//   ....[31]....
        /*0c54*/ 	.word	0xffffffff


	//   ....[32]....
        /*0c58*/ 	.word	0xffffffff


	//   ....[33]....
        /*0c5c*/ 	.word	0xffffffff


	//   ....[34]....
        /*0c60*/ 	.word	0xffffffff


	//   ....[35]....
        /*0c64*/ 	.word	0xffffffff


	//   ....[36]....
        /*0c68*/ 	.word	0xffffffff


	//   ....[37]....
        /*0c6c*/ 	.word	0xffffffff


	//   ....[38]....
        /*0c70*/ 	.word	0xffffffff


	//   ....[39]....
        /*0c74*/ 	.word	0xffffffff


	//   ....[40]....
        /*0c78*/ 	.word	0xffffffff


	//   ....[41]....
        /*0c7c*/ 	.word	0xffffffff


	//   ....[42]....
        /*0c80*/ 	.word	0xffffffff


	//   ....[43]....
        /*0c84*/ 	.word	0xffffffff


	//   ....[44]....
        /*0c88*/ 	.word	0xffffffff


	//   ....[45]....
        /*0c8c*/ 	.word	0xffffffff


	//   ....[46]....
        /*0c90*/ 	.word	0xffffffff


	//   ....[47]....
        /*0c94*/ 	.word	0xffffffff


	//   ....[48]....
        /*0c98*/ 	.word	0xffffffff


	//   ....[49]....
        /*0c9c*/ 	.word	0xffffffff


	//   ....[50]....
        /*0ca0*/ 	.word	0xffffffff


	//   ....[51]....
        /*0ca4*/ 	.word	0xffffffff


	//   ....[52]....
        /*0ca8*/ 	.word	0xffffffff


	//   ....[53]....
        /*0cac*/ 	.word	0xffffffff


	//   ....[54]....
        /*0cb0*/ 	.word	0xffffffff


	//   ....[55]....
        /*0cb4*/ 	.word	0xffffffff


	//   ....[56]....
        /*0cb8*/ 	.word	0xffffffff


	//   ....[57]....
        /*0cbc*/ 	.word	0xffffffff


	//   ....[58]....
        /*0cc0*/ 	.word	0xffffffff


	//   ....[59]....
        /*0cc4*/ 	.word	0xffffffff


	//   ....[60]....
        /*0cc8*/ 	.word	0xffffffff


	//   ....[61]....
        /*0ccc*/ 	.word	0xffffffff


	//   ....[62]....
        /*0cd0*/ 	.word	0xffffffff


	//   ....[63]....
        /*0cd4*/ 	.word	0xffffffff


	//   ....[64]....
        /*0cd8*/ 	.word	0xffffffff


	//   ....[65]....
        /*0cdc*/ 	.word	0xffffffff


	//   ....[66]....
        /*0ce0*/ 	.word	0xffffffff


	//   ....[67]....
        /*0ce4*/ 	.word	0xffffffff


	//   ....[68]....
        /*0ce8*/ 	.word	0xffffffff


	//   ....[69]....
        /*0cec*/ 	.word	0xffffffff


	//   ....[70]....
        /*0cf0*/ 	.word	0xffffffff


	//   ....[71]....
        /*0cf4*/ 	.word	0xffffffff


	//   ....[72]....
        /*0cf8*/ 	.word	0xffffffff


	//   ....[73]....
        /*0cfc*/ 	.word	0xffffffff


	//   ....[74]....
        /*0d00*/ 	.word	0xffffffff


	//   ....[75]....
        /*0d04*/ 	.word	0xffffffff


	//   ....[76]....
        /*0d08*/ 	.word	0xffffffff


	//   ....[77]....
        /*0d0c*/ 	.word	0xffffffff


	//   ....[78]....
        /*0d10*/ 	.word	0xffffffff


	//   ....[79]....
        /*0d14*/ 	.word	0xffffffff


	//   ....[80]....
        /*0d18*/ 	.word	0xffffffff


	//   ....[81]....
        /*0d1c*/ 	.word	0xffffffff


	//   ....[82]....
        /*0d20*/ 	.word	0xffffffff


	//   ....[83]....
        /*0d24*/ 	.word	0xffffffff


	//   ....[84]....
        /*0d28*/ 	.word	0xffffffff


	//   ....[85]....
        /*0d2c*/ 	.word	0xffffffff


	//   ....[86]....
        /*0d30*/ 	.word	0xffffffff


	//   ....[87]....
        /*0d34*/ 	.word	0xffffffff


	//   ....[88]....
        /*0d38*/ 	.word	0xffffffff


	//   ....[89]....
        /*0d3c*/ 	.word	0xffffffff


	//   ....[90]....
        /*0d40*/ 	.word	0xffffffff


	//   ....[91]....
        /*0d44*/ 	.word	0xffffffff


	//   ....[92]....
        /*0d48*/ 	.word	0xffffffff


	//   ....[93]....
        /*0d4c*/ 	.word	0xffffffff


	//   ....[94]....
        /*0d50*/ 	.word	0xffffffff


	//   ....[95]....
        /*0d54*/ 	.word	0xffffffff


	//   ....[96]....
        /*0d58*/ 	.word	0xffffffff


	//   ....[97]....
        /*0d5c*/ 	.word	0xffffffff


	//   ....[98]....
        /*0d60*/ 	.word	0xffffffff


	//   ....[99]....
        /*0d64*/ 	.word	0xffffffff


	//   ....[100]....
        /*0d68*/ 	.word	0xffffffff


	//   ....[101]....
        /*0d6c*/ 	.word	0xffffffff


	//   ....[102]....
        /*0d70*/ 	.word	0xffffffff


	//   ....[103]....
        /*0d74*/ 	.word	0xffffffff


	//   ....[104]....
        /*0d78*/ 	.word	0xffffffff


	//   ....[105]....
        /*0d7c*/ 	.word	0xffffffff


	//   ....[106]....
        /*0d80*/ 	.word	0xffffffff


	//   ....[107]....
        /*0d84*/ 	.word	0xffffffff


	//   ....[108]....
        /*0d88*/ 	.word	0xffffffff


	//   ....[109]....
        /*0d8c*/ 	.word	0xffffffff


	//   ....[110]....
        /*0d90*/ 	.word	0xffffffff


	//   ....[111]....
        /*0d94*/ 	.word	0xffffffff


	//   ....[112]....
        /*0d98*/ 	.word	0xffffffff


	//   ....[113]....
        /*0d9c*/ 	.word	0xffffffff


	//   ....[114]....
        /*0da0*/ 	.word	0xffffffff


	//   ....[115]....
        /*0da4*/ 	.word	0xffffffff


	//   ....[116]....
        /*0da8*/ 	.word	0xffffffff


	//   ....[117]....
        /*0dac*/ 	.word	0xffffffff


	//   ....[118]....
        /*0db0*/ 	.word	0xffffffff


	//   ....[119]....
        /*0db4*/ 	.word	0xffffffff


	//   ....[120]....
        /*0db8*/ 	.word	0xffffffff


	//   ....[121]....
        /*0dbc*/ 	.word	0xffffffff


	//   ....[122]....
        /*0dc0*/ 	.word	0xffffffff


	//   ....[123]....
        /*0dc4*/ 	.word	0xffffffff


	//   ....[124]....
        /*0dc8*/ 	.word	0xffffffff


	//   ....[125]....
        /*0dcc*/ 	.word	0xffffffff


	//   ....[126]....
        /*0dd0*/ 	.word	0xffffffff


	//   ....[127]....
        /*0dd4*/ 	.word	0xffffffff


	//   ....[128]....
        /*0dd8*/ 	.word	0xffffffff


	//   ....[129]....
        /*0ddc*/ 	.word	0xffffffff


	//   ....[130]....
        /*0de0*/ 	.word	0xffffffff


	//   ....[131]....
        /*0de4*/ 	.word	0xffffffff


	//   ....[132]....
        /*0de8*/ 	.word	0xffffffff


	//   ....[133]....
        /*0dec*/ 	.word	0xffffffff


	//   ....[134]....
        /*0df0*/ 	.word	0xffffffff


	//   ....[135]....
        /*0df4*/ 	.word	0xffffffff


	//   ....[136]....
        /*0df8*/ 	.word	0xffffffff


	//   ....[137]....
        /*0dfc*/ 	.word	0xffffffff


	//   ....[138]....
        /*0e00*/ 	.word	0xffffffff


	//   ....[139]....
        /*0e04*/ 	.word	0xffffffff


	//   ....[140]....
        /*0e08*/ 	.word	0xffffffff


	//   ....[141]....
        /*0e0c*/ 	.word	0xffffffff


	//   ....[142]....
        /*0e10*/ 	.word	0xffffffff


	//   ....[143]....
        /*0e14*/ 	.word	0xffffffff


	//   ....[144]....
        /*0e18*/ 	.word	0xffffffff


	//   ....[145]....
        /*0e1c*/ 	.word	0xffffffff


	//   ....[146]....
        /*0e20*/ 	.word	0xffffffff


	//   ....[147]....
        /*0e24*/ 	.word	0xffffffff


	//   ....[148]....
        /*0e28*/ 	.word	0xffffffff


	//   ....[149]....
        /*0e2c*/ 	.word	0xffffffff


	//   ....[150]....
        /*0e30*/ 	.word	0xffffffff


	//   ....[151]....
        /*0e34*/ 	.word	0xffffffff


	//   ....[152]....
        /*0e38*/ 	.word	0xffffffff


	//   ....[153]....
        /*0e3c*/ 	.word	0xffffffff


	//   ....[154]....
        /*0e40*/ 	.word	0xffffffff


	//   ....[155]....
        /*0e44*/ 	.word	0xffffffff


	//   ....[156]....
        /*0e48*/ 	.word	0xffffffff


	//   ....[157]....
        /*0e4c*/ 	.word	0xffffffff


	//   ....[158]....
        /*0e50*/ 	.word	0xffffffff


	//   ....[159]....
        /*0e54*/ 	.word	0xffffffff


	//   ....[160]....
        /*0e58*/ 	.word	0xffffffff


	//   ....[161]....
        /*0e5c*/ 	.word	0xffffffff


	//   ....[162]....
        /*0e60*/ 	.word	0xffffffff


	//   ....[163]....
        /*0e64*/ 	.word	0xffffffff


	//   ....[164]....
        /*0e68*/ 	.word	0xffffffff


	//   ....[165]....
        /*0e6c*/ 	.word	0xffffffff


	//   ....[166]....
        /*0e70*/ 	.word	0xffffffff


	//   ....[167]....
        /*0e74*/ 	.word	0xffffffff


	//   ....[168]....
        /*0e78*/ 	.word	0xffffffff


	//   ....[169]....
        /*0e7c*/ 	.word	0xffffffff


	//   ....[170]....
        /*0e80*/ 	.word	0xffffffff


	//   ....[171]....
        /*0e84*/ 	.word	0xffffffff


	//   ....[172]....
        /*0e88*/ 	.word	0xffffffff


	//   ....[173]....
        /*0e8c*/ 	.word	0xffffffff


	//   ....[174]....
        /*0e90*/ 	.word	0xffffffff


	//   ....[175]....
        /*0e94*/ 	.word	0xffffffff


	//   ....[176]....
        /*0e98*/ 	.word	0xffffffff


	//   ....[177]....
        /*0e9c*/ 	.word	0xffffffff


	//   ....[178]....
        /*0ea0*/ 	.word	0xffffffff


	//   ....[179]....
        /*0ea4*/ 	.word	0xffffffff


	//   ....[180]....
        /*0ea8*/ 	.word	0xffffffff


	//   ....[181]....
        /*0eac*/ 	.word	0xffffffff


	//   ....[182]....
        /*0eb0*/ 	.word	0xffffffff


	//   ....[183]....
        /*0eb4*/ 	.word	0xffffffff


	//   ....[184]....
        /*0eb8*/ 	.word	0xffffffff


	//   ....[185]....
        /*0ebc*/ 	.word	0x0500000f


	//   ....[186]....
        /*0ec0*/ 	.word	0x0500000f


	//   ....[187]....
        /*0ec4*/ 	.word	0x0500000f


	//   ....[188]....
        /*0ec8*/ 	.word	0x0500000f


	//   ....[189]....
        /*0ecc*/ 	.word	0x0500000f


	//   ....[190]....
        /*0ed0*/ 	.word	0x0500000f


	//   ....[191]....
        /*0ed4*/ 	.word	0x0500000f


	//   ....[192]....
        /*0ed8*/ 	.word	0x0500000f


	//   ....[193]....
        /*0edc*/ 	.word	0x0500000f


	//   ....[194]....
        /*0ee0*/ 	.word	0x0500000f


	//   ....[195]....
        /*0ee4*/ 	.word	0x0500000f


	//   ....[196]....
        /*0ee8*/ 	.word	0x0500000f


	//   ....[197]....
        /*0eec*/ 	.word	0x0500000f


	//   ....[198]....
        /*0ef0*/ 	.word	0x0500000f


	//   ....[199]....
        /*0ef4*/ 	.word	0x0500000f


	//   ....[200]....
        /*0ef8*/ 	.word	0x0500000f


	//   ....[201]....
        /*0efc*/ 	.word	0x0500000f


	//   ....[202]....
        /*0f00*/ 	.word	0x0500000f


	//   ....[203]....
        /*0f04*/ 	.word	0x0500000f


	//   ....[204]....
        /*0f08*/ 	.word	0x0500000f


	//   ....[205]....
        /*0f0c*/ 	.word	0x0500000f


	//   ....[206]....
        /*0f10*/ 	.word	0x0500000f


	//   ....[207]....
        /*0f14*/ 	.word	0x0500000f


	//   ....[208]....
        /*0f18*/ 	.word	0x0500000f


	//   ....[209]....
        /*0f1c*/ 	.word	0x0500000f


	//   ....[210]....
        /*0f20*/ 	.word	0x0500000f


	//   ....[211]....
        /*0f24*/ 	.word	0x0500000f


	//   ....[212]....
        /*0f28*/ 	.word	0x0500000f


	//   ....[213]....
        /*0f2c*/ 	.word	0x0500000f


	//   ....[214]....
        /*0f30*/ 	.word	0x0500000f


	//   ....[215]....
        /*0f34*/ 	.word	0x0500000f


	//   ....[216]....
        /*0f38*/ 	.word	0x0500000f


	//   ....[217]....
        /*0f3c*/ 	.word	0x0500000f


	//   ....[218]....
        /*0f40*/ 	.word	0x0500000f


	//   ....[219]....
        /*0f44*/ 	.word	0x0500000f


	//   ....[220]....
        /*0f48*/ 	.word	0x0500000f


	//   ....[221]....
        /*0f4c*/ 	.word	0x0500000f


	//   ....[222]....
        /*0f50*/ 	.word	0x0500000f


	//   ....[223]....
        /*0f54*/ 	.word	0x0500000f


	//   ....[224]....
        /*0f58*/ 	.word	0x0500000f


	//   ....[225]....
        /*0f5c*/ 	.word	0x0500000f


	//   ....[226]....
        /*0f60*/ 	.word	0x0500000f


	//   ....[227]....
        /*0f64*/ 	.word	0x0500000f


	//   ....[228]....
        /*0f68*/ 	.word	0x0500000f


	//   ....[229]....
        /*0f6c*/ 	.word	0x0500000f


	//   ....[230]....
        /*0f70*/ 	.word	0x0500000f


	//   ....[231]....
        /*0f74*/ 	.word	0x0500000f


	//   ....[232]....
        /*0f78*/ 	.word	0x0500000f


	//   ....[233]....
        /*0f7c*/ 	.word	0x0500000f


	//   ....[234]....
        /*0f80*/ 	.word	0x0500000f


	//   ....[235]....
        /*0f84*/ 	.word	0x0500000f


	//   ....[236]....
        /*0f88*/ 	.word	0x0500000f


	//   ....[237]....
        /*0f8c*/ 	.word	0x0500000f


	//   ....[238]....
        /*0f90*/ 	.word	0x0500000f


	//   ....[239]....
        /*0f94*/ 	.word	0x0500000f


	//   ....[240]....
        /*0f98*/ 	.word	0x0500000f


	//   ....[241]....
        /*0f9c*/ 	.word	0x0500000f


	//   ....[242]....
        /*0fa0*/ 	.word	0x0500000f


	//   ....[243]....
        /*0fa4*/ 	.word	0x0500000f


	//   ....[244]....
        /*0fa8*/ 	.word	0x0500000f


	//   ....[245]....
        /*0fac*/ 	.word	0x0500000f


	//   ....[246]....
        /*0fb0*/ 	.word	0x0500000f


	//   ....[247]....
        /*0fb4*/ 	.word	0x0500000f


	//   ....[248]....
        /*0fb8*/ 	.word	0x0500000f


	//   ....[249]....
        /*0fbc*/ 	.word	0x0500000f


	//   ....[250]....
        /*0fc0*/ 	.word	0x0500000f


	//   ....[251]....
        /*0fc4*/ 	.word	0x0500000f


	//   ....[252]....
        /*0fc8*/ 	.word	0x0500000f


	//   ....[253]....
        /*0fcc*/ 	.word	0x0500000f


	//   ....[254]....
        /*0fd0*/ 	.word	0x0500000f


	//   ....[255]....
        /*0fd4*/ 	.word	0x0500000f


	//   ....[0]....
        /*0fd8*/ 	.word	0x0500000f


	//   ....[1]....
        /*0fdc*/ 	.word	0x0500000f


	//   ....[2]....
        /*0fe0*/ 	.word	0x0500000f


	//   ....[3]....
        /*0fe4*/ 	.word	0x0500000f


	//   ....[4]....
        /*0fe8*/ 	.word	0x0500000f


	//   ....[5]....
        /*0fec*/ 	.word	0x0500000f


	//   ....[6]....
        /*0ff0*/ 	.word	0x0500000f


	//   ....[7]....
        /*0ff4*/ 	.word	0x0500000f


	//   ....[8]....
        /*0ff8*/ 	.word	0x0500000f


	//   ....[9]....
        /*0ffc*/ 	.word	0x0500000f


	//   ....[10]....
        /*1000*/ 	.word	0x0500000f


	//   ....[11]....
        /*1004*/ 	.word	0x0500000f


	//   ....[12]....
        /*1008*/ 	.word	0x0500000f


	//   ....[13]....
        /*100c*/ 	.word	0x0500000f


	//   ....[14]....
        /*1010*/ 	.word	0x0500000f


	//   ....[15]....
        /*1014*/ 	.word	0x0500000f


	//   ....[16]....
        /*1018*/ 	.word	0x0500000f


	//   ....[17]....
        /*101c*/ 	.word	0x0500000f


	//   ....[18]....
        /*1020*/ 	.word	0x0500000f


	//   ....[19]....
        /*1024*/ 	.word	0x0500000f


	//   ....[20]....
        /*1028*/ 	.word	0x0500000f


	//   ....[21]....
        /*102c*/ 	.word	0x0500000f


	//   ....[22]....
        /*1030*/ 	.word	0x0500000f


	//   ....[23]....
        /*1034*/ 	.word	0x0500000f


	//   ....[24]....
        /*1038*/ 	.word	0x0500000f


	//   ....[25]....
        /*103c*/ 	.word	0x0500000f


	//   ....[26]....
        /*1040*/ 	.word	0x0500000f


	//   ....[27]....
        /*1044*/ 	.word	0x0500000f


	//   ....[28]....
        /*1048*/ 	.word	0x0500000f


	//   ....[29]....
        /*104c*/ 	.word	0x0500000f


	//   ....[30]....
        /*1050*/ 	.word	0x0500000f


	//   ....[31]....
        /*1054*/ 	.word	0x0500000f


	//   ....[32]....
        /*1058*/ 	.word	0x0500000f


	//   ....[33]....
        /*105c*/ 	.word	0x0500000f


	//   ....[34]....
        /*1060*/ 	.word	0x0500000f


	//   ....[35]....
        /*1064*/ 	.word	0x0500000f


	//   ....[36]....
        /*1068*/ 	.word	0x0500000f


	//   ....[37]....
        /*106c*/ 	.word	0x0500000f


	//   ....[38]....
        /*1070*/ 	.word	0x0500000f


	//   ....[39]....
        /*1074*/ 	.word	0x0500000f


	//   ....[40]....
        /*1078*/ 	.word	0x0500000f


	//   ....[41]....
        /*107c*/ 	.word	0x0500000f


	//   ....[42]....
        /*1080*/ 	.word	0x0500000f


	//   ....[43]....
        /*1084*/ 	.word	0x0500000f


	//   ....[44]....
        /*1088*/ 	.word	0x0500000f


	//   ....[45]....
        /*108c*/ 	.word	0x0500000f


	//   ....[46]....
        /*1090*/ 	.word	0x0500000f


	//   ....[47]....
        /*1094*/ 	.word	0x0500000f


	//   ....[48]....
        /*1098*/ 	.word	0x0500000f


	//   ....[49]....
        /*109c*/ 	.word	0x0500000f


	//   ....[50]....
        /*10a0*/ 	.word	0x0500000f


	//   ....[51]....
        /*10a4*/ 	.word	0x0500000f


	//   ....[52]....
        /*10a8*/ 	.word	0x0500000f


	//   ....[53]....
        /*10ac*/ 	.word	0x0500000f


	//   ....[54]....
        /*10b0*/ 	.word	0x0500000f


	//   ....[55]....
        /*10b4*/ 	.word	0x0500000f


	//   ....[56]....
        /*10b8*/ 	.word	0x0500000f


	//   ....[57]....
        /*10bc*/ 	.word	0x0500000f


	//   ....[58]....
        /*10c0*/ 	.word	0x0500000f


	//   ....[59]....
        /*10c4*/ 	.word	0x0500000f


	//   ....[60]....
        /*10c8*/ 	.word	0x0500000f


	//   ....[61]....
        /*10cc*/ 	.word	0x0500000f


	//   ....[62]....
        /*10d0*/ 	.word	0x0500000f


	//   ....[63]....
        /*10d4*/ 	.word	0x0500000f


	//   ....[64]....
        /*10d8*/ 	.word	0x0500000f


	//   ....[65]....
        /*10dc*/ 	.word	0x0500000f


	//   ....[66]....
        /*10e0*/ 	.word	0x0500000f


	//   ....[67]....
        /*10e4*/ 	.word	0x0500000f


	//   ....[68]....
        /*10e8*/ 	.word	0x0500000f


	//   ....[69]....
        /*10ec*/ 	.word	0x0500000f


	//   ....[70]....
        /*10f0*/ 	.word	0x0500000f


	//----- nvinfo : EIATTR_COOP_GROUP_INSTR_OFFSETS
	.align		4
.L_1256:
        /*10f4*/ 	.byte	0x04, 0x28
        /*10f6*/ 	.short	(.L_1258 - .L_1257)


	//   ....[0]....
.L_1257:
        /*10f8*/ 	.word	0x00000060


	//   ....[1]....
        /*10fc*/ 	.word	0x00000130


	//   ....[2]....
        /*1100*/ 	.word	0x000001f0


	//   ....[3]....
        /*1104*/ 	.word	0x000003c0


	//   ....[4]....
        /*1108*/ 	.word	0x00000520


	//   ....[5]....
        /*110c*/ 	.word	0x00000640


	//   ....[6]....
        /*1110*/ 	.word	0x000007a0


	//   ....[7]....
        /*1114*/ 	.word	0x00003810


	//   ....[8]....
        /*1118*/ 	.word	0x00003820


	//   ....[9]....
        /*111c*/ 	.word	0x00003fb0


	//   ....[10]....
        /*1120*/ 	.word	0x00003fc0


	//   ....[11]....
        /*1124*/ 	.word	0x00004bf0


	//   ....[12]....
        /*1128*/ 	.word	0x00004c00


	//   ....[13]....
        /*112c*/ 	.word	0x000053e0


	//   ....[14]....
        /*1130*/ 	.word	0x000053f0


	//   ....[15]....
        /*1134*/ 	.word	0x00005e10


	//   ....[16]....
        /*1138*/ 	.word	0x00005e20


	//   ....[17]....
        /*113c*/ 	.word	0x00005f30


	//   ....[18]....
        /*1140*/ 	.word	0x00005f40


	//   ....[19]....
        /*1144*/ 	.word	0x000062e0


	//   ....[20]....
        /*1148*/ 	.word	0x00006310


	//   ....[21]....
        /*114c*/ 	.word	0x000065e0


	//   ....[22]....
        /*1150*/ 	.word	0x00006600


	//   ....[23]....
        /*1154*/ 	.word	0x000071b0


	//   ....[24]....
        /*1158*/ 	.word	0x000077b0


	//   ....[25]....
        /*115c*/ 	.word	0x000077c0


	//   ....[26]....
        /*1160*/ 	.word	0x000077d0


	//   ....[27]....
        /*1164*/ 	.word	0x000077e0


	//   ....[28]....
        /*1168*/ 	.word	0x000087e0


	//   ....[29]....
        /*116c*/ 	.word	0x000087f0


	//   ....[30]....
        /*1170*/ 	.word	0x00008800


	//   ....[31]....
        /*1174*/ 	.word	0x00008810


	//   ....[32]....
        /*1178*/ 	.word	0x0000b590


	//   ....[33]....
        /*117c*/ 	.word	0x0000b5e0


	//   ....[34]....
        /*1180*/ 	.word	0x0000b9b0


	//   ....[35]....
        /*1184*/ 	.word	0x0000ba20


	//   ....[36]....
        /*1188*/ 	.word	0x0000da10


	//   ....[37]....
        /*118c*/ 	.word	0x0000da70


	//   ....[38]....
        /*1190*/ 	.word	0x0000e490


	//   ....[39]....
        /*1194*/ 	.word	0x0000e4f0


	//   ....[40]....
        /*1198*/ 	.word	0x0000f530


	//   ....[41]....
        /*119c*/ 	.word	0x0000f5c0


	//   ....[42]....
        /*11a0*/ 	.word	0x0000f710


	//   ....[43]....
        /*11a4*/ 	.word	0x0000f8e0


	//   ....[44]....
        /*11a8*/ 	.word	0x00011060


	//   ....[45]....
        /*11ac*/ 	.word	0x00011070


	//   ....[46]....
        /*11b0*/ 	.word	0x00011080


	//   ....[47]....
        /*11b4*/ 	.word	0x00011090


	//   ....[48]....
        /*11b8*/ 	.word	0x00011ac0


	//   ....[49]....
        /*11bc*/ 	.word	0x00011ad0


	//   ....[50]....
        /*11c0*/ 	.word	0x00011d00


	//   ....[51]....
        /*11c4*/ 	.word	0x00011d10


	//   ....[52]....
        /*11c8*/ 	.word	0x00011f40


	//   ....[53]....
        /*11cc*/ 	.word	0x00011f50


	//   ....[54]....
        /*11d0*/ 	.word	0x00012180


	//   ....[55]....
        /*11d4*/ 	.word	0x00012190


	//   ....[56]....
        /*11d8*/ 	.word	0x00012660


	//   ....[57]....
        /*11dc*/ 	.word	0x00012670


	//   ....[58]....
        /*11e0*/ 	.word	0x000132f0


	//   ....[59]....
        /*11e4*/ 	.word	0x00013300


	//   ....[60]....
        /*11e8*/ 	.word	0x000148c0


	//   ....[61]....
        /*11ec*/ 	.word	0x000148d0


	//   ....[62]....
        /*11f0*/ 	.word	0x00014b10


	//   ....[63]....
        /*11f4*/ 	.word	0x00014b20


	//   ....[64]....
        /*11f8*/ 	.word	0x00014d50


	//   ....[65]....
        /*11fc*/ 	.word	0x00014d60


	//   ....[66]....
        /*1200*/ 	.word	0x00014f90


	//   ....[67]....
        /*1204*/ 	.word	0x00014fa0


	//   ....[68]....
        /*1208*/ 	.word	0x00015230


	//   ....[69]....
        /*120c*/ 	.word	0x00015440


	//   ....[70]....
        /*1210*/ 	.word	0x00015470


	//   ....[71]....
        /*1214*/ 	.word	0x000154a0


	//   ....[72]....
        /*1218*/ 	.word	0x000154d0


	//   ....[73]....
        /*121c*/ 	.word	0x00015500


	//   ....[74]....
        /*1220*/ 	.word	0x00015530


	//   ....[75]....
        /*1224*/ 	.word	0x000156c0


	//   ....[76]....
        /*1228*/ 	.word	0x000156f0


	//   ....[77]....
        /*122c*/ 	.word	0x00015720


	//   ....[78]....
        /*1230*/ 	.word	0x00015750


	//   ....[79]....
        /*1234*/ 	.word	0x00015780


	//   ....[80]....
        /*1238*/ 	.word	0x000157b0


	//   ....[81]....
        /*123c*/ 	.word	0x00015840


	//   ....[82]....
        /*1240*/ 	.word	0x00015870


	//   ....[83]....
        /*1244*/ 	.word	0x00015880


	//   ....[84]....
        /*1248*/ 	.word	0x00015910


	//   ....[85]....
        /*124c*/ 	.word	0x000168b0


	//   ....[86]....
        /*1250*/ 	.word	0x00018960


	//   ....[87]....
        /*1254*/ 	.word	0x00018980


	//   ....[88]....
        /*1258*/ 	.word	0x00018a10


	//   ....[89]....
        /*125c*/ 	.word	0x00018a30


	//   ....[90]....
        /*1260*/ 	.word	0x00018ab0


	//   ....[91]....
        /*1264*/ 	.word	0x00018ad0


	//   ....[92]....
        /*1268*/ 	.word	0x00018b50


	//   ....[93]....
        /*126c*/ 	.word	0x00018b70


	//   ....[94]....
        /*1270*/ 	.word	0x00018bf0


	//   ....[95]....
        /*1274*/ 	.word	0x00018c10


	//   ....[96]....
        /*1278*/ 	.word	0x00018c20


	//   ....[97]....
        /*127c*/ 	.word	0x00018c30


	//   ....[98]....
        /*1280*/ 	.word	0x000193d0


	//   ....[99]....
        /*1284*/ 	.word	0x00019400


	//   ....[100]....
        /*1288*/ 	.word	0x00019500


	//   ....[101]....
        /*128c*/ 	.word	0x00019510


	//   ....[102]....
        /*1290*/ 	.word	0x00019590


	//   ....[103]....
        /*1294*/ 	.word	0x000195a0


	//   ....[104]....
        /*1298*/ 	.word	0x000195b0


	//   ....[105]....
        /*129c*/ 	.word	0x00019650


	//   ....[106]....
        /*12a0*/ 	.word	0x00019680


	//   ....[107]....
        /*12a4*/ 	.word	0x00019700


	//   ....[108]....
        /*12a8*/ 	.word	0x00019730


	//   ....[109]....
        /*12ac*/ 	.word	0x000197b0


	//   ....[110]....
        /*12b0*/ 	.word	0x000197e0


	//   ....[111]....
        /*12b4*/ 	.word	0x00019800


	//   ....[112]....
        /*12b8*/ 	.word	0x00019850


	//   ....[113]....
        /*12bc*/ 	.word	0x00019860


	//   ....[114]....
        /*12c0*/ 	.word	0x00019f20


	//   ....[115]....
        /*12c4*/ 	.word	0x00019f50


	//   ....[116]....
        /*12c8*/ 	.word	0x00019f70


	//   ....[117]....
        /*12cc*/ 	.word	0x0001a040


	//   ....[118]....
        /*12d0*/ 	.word	0x0001a070


	//   ....[119]....
        /*12d4*/ 	.word	0x0001a0e0


	//   ....[120]....
        /*12d8*/ 	.word	0x0001a150


	//   ....[121]....
        /*12dc*/ 	.word	0x0001a160


	//   ....[122]....
        /*12e0*/ 	.word	0x0001a1e0


	//   ....[123]....
        /*12e4*/ 	.word	0x0001a1f0


	//   ....[124]....
        /*12e8*/ 	.word	0x0001a270


	//   ....[125]....
        /*12ec*/ 	.word	0x0001a280


	//   ....[126]....
        /*12f0*/ 	.word	0x0001a300


	//   ....[127]....
        /*12f4*/ 	.word	0x0001a310


	//   ....[128]....
        /*12f8*/ 	.word	0x0001a390


	//   ....[129]....
        /*12fc*/ 	.word	0x0001a3a0


	//   ....[130]....
        /*1300*/ 	.word	0x0001a8b0


	//   ....[131]....
        /*1304*/ 	.word	0x0001a8d0


	//   ....[132]....
        /*1308*/ 	.word	0x0001a930


	//   ....[133]....
        /*130c*/ 	.word	0x0001a9e0


	//   ....[134]....
        /*1310*/ 	.word	0x0001a9f0


	//   ....[135]....
        /*1314*/ 	.word	0x0001aa20


	//   ....[136]....
        /*1318*/ 	.word	0x0001aab0


	//   ....[137]....
        /*131c*/ 	.word	0x0001ab60


	//   ....[138]....
        /*1320*/ 	.word	0x0001ab70


	//   ....[139]....
        /*1324*/ 	.word	0x0001aba0


	//   ....[140]....
        /*1328*/ 	.word	0x0001abb0


	//   ....[141]....
        /*132c*/ 	.word	0x0001ac40


	//   ....[142]....
        /*1330*/ 	.word	0x0001b360


	//   ....[143]....
        /*1334*/ 	.word	0x0001b380


	//   ....[144]....
        /*1338*/ 	.word	0x0001b3d0


	//   ....[145]....
        /*133c*/ 	.word	0x0001b3e0


	//   ....[146]....
        /*1340*/ 	.word	0x0001b420


	//   ....[147]....
        /*1344*/ 	.word	0x0001b430


	//   ....[148]....
        /*1348*/ 	.word	0x0001b470


	//   ....[149]....
        /*134c*/ 	.word	0x0001b480


	//   ....[150]....
        /*1350*/ 	.word	0x0001b4c0


	//   ....[151]....
        /*1354*/ 	.word	0x0001b4d0


	//   ....[152]....
        /*1358*/ 	.word	0x0001b4e0


	//   ....[153]....
        /*135c*/ 	.word	0x0001b520


	//   ....[154]....
        /*1360*/ 	.word	0x0001b850


	//   ....[155]....
        /*1364*/ 	.word	0x0001b870


	//   ....[156]....
        /*1368*/ 	.word	0x0001b880


	//   ....[157]....
        /*136c*/ 	.word	0x0001b8a0


	//   ....[158]....
        /*1370*/ 	.word	0x0001b910


	//   ....[159]....
        /*1374*/ 	.word	0x0001b930


	//   ....[160]....
        /*1378*/ 	.word	0x0001b990


	//   ....[161]....
        /*137c*/ 	.word	0x0001b9b0


	//   ....[162]....
        /*1380*/ 	.word	0x0001ba10


	//   ....[163]....
        /*1384*/ 	.word	0x0001ba30


	//   ....[164]....
        /*1388*/ 	.word	0x0001ba90


	//   ....[165]....
        /*138c*/ 	.word	0x0001bab0


	//   ....[166]....
        /*1390*/ 	.word	0x0001bff0


	//   ....[167]....
        /*1394*/ 	.word	0x0001c020


	//   ....[168]....
        /*1398*/ 	.word	0x0001c080


	//   ....[169]....
        /*139c*/ 	.word	0x0001c0b0


	//   ....[170]....
        /*13a0*/ 	.word	0x0001c0e0


	//   ....[171]....
        /*13a4*/ 	.word	0x0001c110


	//   ....[172]....
        /*13a8*/ 	.word	0x0001c140


	//   ....[173]....
        /*13ac*/ 	.word	0x0001c170


	//   ....[174]....
        /*13b0*/ 	.word	0x0001c310


	//   ....[175]....
        /*13b4*/ 	.word	0x0001c340


	//   ....[176]....
        /*13b8*/ 	.word	0x0001c370


	//   ....[177]....
        /*13bc*/ 	.word	0x0001c3a0


	//   ....[178]....
        /*13c0*/ 	.word	0x0001c3d0


	//   ....[179]....
        /*13c4*/ 	.word	0x0001c400


	//   ....[180]....
        /*13c8*/ 	.word	0x0001c4c0


	//   ....[181]....
        /*13cc*/ 	.word	0x0001c4e0


	//   ....[182]....
        /*13d0*/ 	.word	0x0001c4f0


	//   ....[183]....
        /*13d4*/ 	.word	0x0001c550


	//   ....[184]....
        /*13d8*/ 	.word	0x0001cb70


	//   ....[185]....
        /*13dc*/ 	.word	0x0001ce90


	//   ....[186]....
        /*13e0*/ 	.word	0x0001cf20


	//   ....[187]....
        /*13e4*/ 	.word	0x0001cfc0


	//   ....[188]....
        /*13e8*/ 	.word	0x0001d050


	//   ....[189]....
        /*13ec*/ 	.word	0x0001d140


	//   ....[190]....
        /*13f0*/ 	.word	0x0001d1d0


	//   ....[191]....
        /*13f4*/ 	.word	0x0001d270


	//   ....[192]....
        /*13f8*/ 	.word	0x0001d300


	//   ....[193]....
        /*13fc*/ 	.word	0x0001d3f0


	//   ....[194]....
        /*1400*/ 	.word	0x0001d480


	//   ....[195]....
        /*1404*/ 	.word	0x0001d510


	//   ....[196]....
        /*1408*/ 	.word	0x0001d5a0


	//   ....[197]....
        /*140c*/ 	.word	0x0001d670


	//   ....[198]....
        /*1410*/ 	.word	0x0001d710


	//   ....[199]....
        /*1414*/ 	.word	0x0001d7a0


	//   ....[200]....
        /*1418*/ 	.word	0x0001d7f0


	//   ....[201]....
        /*141c*/ 	.word	0x0001d840


	//   ....[202]....
        /*1420*/ 	.word	0x0001d930


	//   ....[203]....
        /*1424*/ 	.word	0x0001d9c0


	//   ....[204]....
        /*1428*/ 	.word	0x0001da10


	//   ....[205]....
        /*142c*/ 	.word	0x0001da60


	//   ....[206]....
        /*1430*/ 	.word	0x0001dcc0


	//   ....[207]....
        /*1434*/ 	.word	0x0001dd10


	//   ....[208]....
        /*1438*/ 	.word	0x0001dda0


	//   ....[209]....
        /*143c*/ 	.word	0x0001de30


	//   ....[210]....
        /*1440*/ 	.word	0x0001dec0


	//   ....[211]....
        /*1444*/ 	.word	0x0001df50


	//   ....[212]....
        /*1448*/ 	.word	0x0001dfe0


	//   ....[213]....
        /*144c*/ 	.word	0x0001e070


	//   ....[214]....
        /*1450*/ 	.word	0x0001e0f0


	//   ....[215]....
        /*1454*/ 	.word	0x0001e140


	//   ....[216]....
        /*1458*/ 	.word	0x0001e1e0


	//   ....[217]....
        /*145c*/ 	.word	0x0001e270


	//   ....[218]....
        /*1460*/ 	.word	0x0001e300


	//   ....[219]....
        /*1464*/ 	.word	0x0001e350


	//   ....[220]....
        /*1468*/ 	.word	0x0001e3e0


	//   ....[221]....
        /*146c*/ 	.word	0x0001e470


	//   ....[222]....
        /*1470*/ 	.word	0x0001e500


	//   ....[223]....
        /*1474*/ 	.word	0x0001e590


	//   ....[224]....
        /*1478*/ 	.word	0x0001e620


	//   ....[225]....
        /*147c*/ 	.word	0x0001e6b0


	//   ....[226]....
        /*1480*/ 	.word	0x0001e770


	//   ....[227]....
        /*1484*/ 	.word	0x0001ea50


	//   ....[228]....
        /*1488*/ 	.word	0x0001eb40


	//   ....[229]....
        /*148c*/ 	.word	0x0001ebe0


	//   ....[230]....
        /*1490*/ 	.word	0x0001ec40


	//   ....[231]....
        /*1494*/ 	.word	0x0001ed30


	//   ....[232]....
        /*1498*/ 	.word	0x0001eda0


	//   ....[233]....
        /*149c*/ 	.word	0x0001ee90


	//   ....[234]....
        /*14a0*/ 	.word	0x0001ef00


	//   ....[235]....
        /*14a4*/ 	.word	0x0001eff0


	//   ....[236]....
        /*14a8*/ 	.word	0x0001f060


	//   ....[237]....
        /*14ac*/ 	.word	0x0001f150


	//   ....[238]....
        /*14b0*/ 	.word	0x0001f1c0


	//   ....[239]....
        /*14b4*/ 	.word	0x0001f260


	//   ....[240]....
        /*14b8*/ 	.word	0x0001f350


	//   ....[241]....
        /*14bc*/ 	.word	0x0001f410


	//   ....[242]....
        /*14c0*/ 	.word	0x0001f470


	//   ....[243]....
        /*14c4*/ 	.word	0x0001f560


	//   ....[244]....
        /*14c8*/ 	.word	0x0001f5c0


	//   ....[245]....
        /*14cc*/ 	.word	0x0001f6b0


	//   ....[246]....
        /*14d0*/ 	.word	0x0001f710


	//   ....[247]....
        /*14d4*/ 	.word	0x0001f7b0


	//   ....[248]....
        /*14d8*/ 	.word	0x0001f880


	//   ....[249]....
        /*14dc*/ 	.word	0x0001f920


	//   ....[250]....
        /*14e0*/ 	.word	0x0001f9f0


	//   ....[251]....
        /*14e4*/ 	.word	0x0001fa90


	//   ....[252]....
        /*14e8*/ 	.word	0x0001fb60


	//   ....[253]....
        /*14ec*/ 	.word	0x0001fc00


	//   ....[254]....
        /*14f0*/ 	.word	0x0001fcb0


	//   ....[255]....
        /*14f4*/ 	.word	0x0001fd50


	//   ....[0]....
        /*14f8*/ 	.word	0x0001ffe0


	//   ....[1]....
        /*14fc*/ 	.word	0x000200a0


	//   ....[2]....
        /*1500*/ 	.word	0x00020170


	//   ....[3]....
        /*1504*/ 	.word	0x00020260


	//   ....[4]....
        /*1508*/ 	.word	0x00020320


	//   ....[5]....
        /*150c*/ 	.word	0x000203e0


	//   ....[6]....
        /*1510*/ 	.word	0x000204a0


	//   ....[7]....
        /*1514*/ 	.word	0x00020560


	//   ....[8]....
        /*1518*/ 	.word	0x00020620


	//   ....[9]....
        /*151c*/ 	.word	0x000206e0


	//   ....[10]....
        /*1520*/ 	.word	0x000207a0


	//   ....[11]....
        /*1524*/ 	.word	0x00020860


	//   ....[12]....
        /*1528*/ 	.word	0x00020920


	//   ....[13]....
        /*152c*/ 	.word	0x000209d0


	//   ....[14]....
        /*1530*/ 	.word	0x00020a30


	//   ....[15]....
        /*1534*/ 	.word	0x00020b10


	//   ....[16]....
        /*1538*/ 	.word	0x00020c50


	//   ....[17]....
        /*153c*/ 	.word	0x00020d30


	//   ....[18]....
        /*1540*/ 	.word	0x00020dc0


	//   ....[19]....
        /*1544*/ 	.word	0x00020ed0


	//   ....[20]....
        /*1548*/ 	.word	0x00020f30


	//   ....[21]....
        /*154c*/ 	.word	0x00021040


	//   ....[22]....
        /*1550*/ 	.word	0x000210a0


	//   ....[23]....
        /*1554*/ 	.word	0x000211b0


	//   ....[24]....
        /*1558*/ 	.word	0x00021210


	//   ....[25]....
        /*155c*/ 	.word	0x00021320


	//   ....[26]....
        /*1560*/ 	.word	0x00021380


	//   ....[27]....
        /*1564*/ 	.word	0x00021440


	//   ....[28]....
        /*1568*/ 	.word	0x000215a0


	//   ....[29]....
        /*156c*/ 	.word	0x00021640


	//   ....[30]....
        /*1570*/ 	.word	0x000216a0


	//   ....[31]....
        /*1574*/ 	.word	0x00021750


	//   ....[32]....
        /*1578*/ 	.word	0x000217b0


	//   ....[33]....
        /*157c*/ 	.word	0x00021860


	//   ....[34]....
        /*1580*/ 	.word	0x000218c0


	//   ....[35]....
        /*1584*/ 	.word	0x00021970


	//   ....[36]....
        /*1588*/ 	.word	0x000219d0


	//   ....[37]....
        /*158c*/ 	.word	0x00021a80


	//   ....[38]....
        /*1590*/ 	.word	0x00021ae0


	//   ....[39]....
        /*1594*/ 	.word	0x00021b90


	//   ....[40]....
        /*1598*/ 	.word	0x00021c80


	//   ....[41]....
        /*159c*/ 	.word	0x00021d20


	//   ....[42]....
        /*15a0*/ 	.word	0x00021d80


	//   ....[43]....
        /*15a4*/ 	.word	0x00021e50


	//   ....[44]....
        /*15a8*/ 	.word	0x00021eb0


	//   ....[45]....
        /*15ac*/ 	.word	0x00021f80


	//   ....[46]....
        /*15b0*/ 	.word	0x00021fe0


	//   ....[47]....
        /*15b4*/ 	.word	0x000220b0


	//   ....[48]....
        /*15b8*/ 	.word	0x00022110


	//   ....[49]....
        /*15bc*/ 	.word	0x000221e0


	//   ....[50]....
        /*15c0*/ 	.word	0x00022240


	//   ....[51]....
        /*15c4*/ 	.word	0x00022310


	//   ....[52]....
        /*15c8*/ 	.word	0x000223a0


	//   ....[53]....
        /*15cc*/ 	.word	0x00022440


	//   ....[54]....
        /*15d0*/ 	.word	0x000225c0


	//   ....[55]....
        /*15d4*/ 	.word	0x00022630


	//   ....[56]....
        /*15d8*/ 	.word	0x000226a0


	//   ....[57]....
        /*15dc*/ 	.word	0x00022710


	//   ....[58]....
        /*15e0*/ 	.word	0x00022780


	//   ....[59]....
        /*15e4*/ 	.word	0x00022800


	//   ....[60]....
        /*15e8*/ 	.word	0x00022880


	//   ....[61]....
        /*15ec*/ 	.word	0x00022910


	//   ....[62]....
        /*15f0*/ 	.word	0x00022980


	//   ....[63]....
        /*15f4*/ 	.word	0x000229f0


	//   ....[64]....
        /*15f8*/ 	.word	0x00022a60


	//   ....[65]....
        /*15fc*/ 	.word	0x00022ae0


	//   ....[66]....
        /*1600*/ 	.word	0x00022b50


	//   ....[67]....
        /*1604*/ 	.word	0x00022bf0


	//   ....[68]....
        /*1608*/ 	.word	0x00022c40


	//   ....[69]....
        /*160c*/ 	.word	0x00022cd0


	//   ....[70]....
        /*1610*/ 	.word	0x00022e00


	//----- nvinfo : EIATTR_REG_RECONFIG
	.align		4
.L_1258:
        /*1614*/ 	.byte	0x01, 0x54
	.zero		2


	//----- nvinfo : EIATTR_SYSCALL_OFFSETS
	.align		4
        /*1618*/ 	.byte	0x04, 0x46
        /*161a*/ 	.short	(.L_1260 - .L_1259)


	//   ....[0]....
.L_1259:
        /*161c*/ 	.word	0x00002360


	//   ....[1]....
        /*1620*/ 	.word	0x000024b0


	//   ....[2]....
        /*1624*/ 	.word	0x00007350


	//   ....[3]....
        /*1628*/ 	.word	0x000076d0


	//   ....[4]....
        /*162c*/ 	.word	0x00017f20


	//   ....[5]....
        /*1630*/ 	.word	0x00018070


	//   ....[6]....
        /*1634*/ 	.word	0x00018160


	//   ....[7]....
        /*1638*/ 	.word	0x00018ff0


	//   ....[8]....
        /*163c*/ 	.word	0x00019b30


	//----- nvinfo : EIATTR_MBARRIER_INSTR_OFFSETS
	.align		4
.L_1260:
        /*1640*/ 	.byte	0x04, 0x39
        /*1642*/ 	.short	(.L_1262 - .L_1261)


	//   ....[0]....
.L_1261:
        /*1644*/ 	.word	0x00000260
        /*1648*/ 	.word	0x000000ff
        /*164c*/ 	.word	0x00032400
        /*1650*/ 	.short	0x0100
        /*1652*/ 	.byte	0x08
	.zero		1


	//   ....[1]....
        /*1654*/ 	.word	0x00000270
        /*1658*/ 	.word	0x000000ff
        /*165c*/ 	.word	0x00032410
        /*1660*/ 	.short	0x0100
        /*1662*/ 	.byte	0x08
	.zero		1


	//   ....[2]....
        /*1664*/ 	.word	0x00000280
        /*1668*/ 	.word	0x000000ff
        /*166c*/ 	.word	0x00032420
        /*1670*/ 	.short	0x0100
        /*1672*/ 	.byte	0x08
	.zero		1


	//   ....[3]....
        /*1674*/ 	.word	0x00000370
        /*1678*/ 	.word	0x000000ff
        /*167c*/ 	.word	0x00032430
        /*1680*/ 	.short	0x0100
        /*1682*/ 	.byte	0x08
	.zero		1


	//   ....[4]....
        /*1684*/ 	.word	0x00000380
        /*1688*/ 	.word	0x000000ff
        /*168c*/ 	.word	0x00032440
        /*1690*/ 	.short	0x0100
        /*1692*/ 	.byte	0x08
	.zero		1


	//   ....[5]....
        /*1694*/ 	.word	0x00000390
        /*1698*/ 	.word	0x000000ff
        /*169c*/ 	.word	0x00032438
        /*16a0*/ 	.short	0x0100
        /*16a2*/ 	.byte	0x08
	.zero		1


	//   ....[6]....
        /*16a4*/ 	.word	0x000003a0
        /*16a8*/ 	.word	0x000000ff
        /*16ac*/ 	.word	0x00032448
        /*16b0*/ 	.short	0x0100
        /*16b2*/ 	.byte	0x08
	.zero		1


	//   ....[7]....
        /*16b4*/ 	.word	0x000004d0
        /*16b8*/ 	.word	0x000000ff
        /*16bc*/ 	.word	0x00032450
        /*16c0*/ 	.short	0x0100
        /*16c2*/ 	.byte	0x08
	.zero		1


	//   ....[8]....
        /*16c4*/ 	.word	0x000004e0
        /*16c8*/ 	.word	0x000000ff
        /*16cc*/ 	.word	0x00032460
        /*16d0*/ 	.short	0x0100
        /*16d2*/ 	.byte	0x08
	.zero		1


	//   ....[9]....
        /*16d4*/ 	.word	0x000004f0
        /*16d8*/ 	.word	0x000000ff
        /*16dc*/ 	.word	0x00032458
        /*16e0*/ 	.short	0x0100
        /*16e2*/ 	.byte	0x08
	.zero		1


	//   ....[10]....
        /*16e4*/ 	.word	0x00000500
        /*16e8*/ 	.word	0x000000ff
        /*16ec*/ 	.word	0x00032468
        /*16f0*/ 	.short	0x0100
        /*16f2*/ 	.byte	0x08
	.zero		1


	//   ....[11]....
        /*16f4*/ 	.word	0x000005f0
        /*16f8*/ 	.word	0x000000ff
        /*16fc*/ 	.word	0x00032470
        /*1700*/ 	.short	0x0100
        /*1702*/ 	.byte	0x06
	.zero		1


	//   ....[12]....
        /*1704*/ 	.word	0x00000600
        /*1708*/ 	.word	0x000000ff
        /*170c*/ 	.word	0x00032480
        /*1710*/ 	.short	0x0100
        /*1712*/ 	.byte	0x06
	.zero		1


	//   ....[13]....
        /*1714*/ 	.word	0x00000610
        /*1718*/ 	.word	0x000000ff
        /*171c*/ 	.word	0x00032478
        /*1720*/ 	.short	0x0100
        /*1722*/ 	.byte	0x06
	.zero		1


	//   ....[14]....
        /*1724*/ 	.word	0x00000620
        /*1728*/ 	.word	0x000000ff
        /*172c*/ 	.word	0x00032488
        /*1730*/ 	.short	0x0100
        /*1732*/ 	.byte	0x06
	.zero		1


	//   ....[15]....
        /*1734*/ 	.word	0x00000750
        /*1738*/ 	.word	0x000000ff
        /*173c*/ 	.word	0x00032490
        /*1740*/ 	.short	0x0100
        /*1742*/ 	.byte	0x08
	.zero		1


	//   ....[16]....
        /*1744*/ 	.word	0x00000760
        /*1748*/ 	.word	0x000000ff
        /*174c*/ 	.word	0x000324a0
        /*1750*/ 	.short	0x0100
        /*1752*/ 	.byte	0x08
	.zero		1


	//   ....[17]....
        /*1754*/ 	.word	0x00000770
        /*1758*/ 	.word	0x000000ff
        /*175c*/ 	.word	0x00032498
        /*1760*/ 	.short	0x0100
        /*1762*/ 	.byte	0x08
	.zero		1


	//   ....[18]....
        /*1764*/ 	.word	0x00000780
        /*1768*/ 	.word	0x000000ff
        /*176c*/ 	.word	0x000324a8
        /*1770*/ 	.short	0x0100
        /*1772*/ 	.byte	0x08
	.zero		1


	//   ....[19]....
        /*1774*/ 	.word	0x000008b0
        /*1778*/ 	.word	0x000000ff
        /*177c*/ 	.word	0x000324b0
        /*1780*/ 	.short	0x0100
        /*1782*/ 	.byte	0x08
	.zero		1


	//   ....[20]....
        /*1784*/ 	.word	0x000008c0
        /*1788*/ 	.word	0x000000ff
        /*178c*/ 	.word	0x000324c0
        /*1790*/ 	.short	0x0100
        /*1792*/ 	.byte	0x08
	.zero		1


	//   ....[21]....
        /*1794*/ 	.word	0x000008d0
        /*1798*/ 	.word	0x000000ff
        /*179c*/ 	.word	0x000324b8
        /*17a0*/ 	.short	0x0100
        /*17a2*/ 	.byte	0x08
	.zero		1


	//   ....[22]....
        /*17a4*/ 	.word	0x000008e0
        /*17a8*/ 	.word	0x000000ff
        /*17ac*/ 	.word	0x000324c8
        /*17b0*/ 	.short	0x0100
        /*17b2*/ 	.byte	0x08
	.zero		1


	//   ....[23]....
        /*17b4*/ 	.word	0x000037c0
        /*17b8*/ 	.word	0x00000000
        /*17bc*/ 	.word	0x00032490
        /*17c0*/ 	.short	0x010a
        /*17c2*/ 	.byte	0x3f
	.zero		1


	//   ....[24]....
        /*17c4*/ 	.word	0x00004b90
        /*17c8*/ 	.word	0x00000000
        /*17cc*/ 	.word	0x00032490
        /*17d0*/ 	.short	0x010a
        /*17d2*/ 	.byte	0x3f
	.zero		1


	//   ....[25]....
        /*17d4*/ 	.word	0x00005c70
        /*17d8*/ 	.word	0x00000000
        /*17dc*/ 	.word	0x00032490
        /*17e0*/ 	.short	0x010a
        /*17e2*/ 	.byte	0x3f
	.zero		1


	//   ....[26]....
        /*17e4*/ 	.word	0x00006110
        /*17e8*/ 	.word	0x0000000b
        /*17ec*/ 	.word	0x00000000
        /*17f0*/ 	.short	0x0101
        /*17f2*/ 	.byte	0x3f
	.zero		1


	//   ....[27]....
        /*17f4*/ 	.word	0x00006150
        /*17f8*/ 	.word	0x00000000
        /*17fc*/ 	.word	0x000324b0
        /*1800*/ 	.short	0x010a
        /*1802*/ 	.byte	0x3f
	.zero		1


	//   ....[28]....
        /*1804*/ 	.word	0x00006970
        /*1808*/ 	.word	0x00000000
        /*180c*/ 	.word	0x00000000
        /*1810*/ 	.short	0x0101
        /*1812*/ 	.byte	0x3f
	.zero		1


	//   ....[29]....
        /*1814*/ 	.word	0x000073f0
        /*1818*/ 	.word	0x00000013
        /*181c*/ 	.word	0x00032400
        /*1820*/ 	.short	0x010a
        /*1822*/ 	.byte	0x3f
	.zero		1


	//   ....[30]....
        /*1824*/ 	.word	0x00007440
        /*1828*/ 	.word	0x00000013
        /*182c*/ 	.word	0x00032400
        /*1830*/ 	.short	0x010a
        /*1832*/ 	.byte	0x3f
	.zero		1


	//   ....[31]....
        /*1834*/ 	.word	0x00007a70
        /*1838*/ 	.word	0x00000013
        /*183c*/ 	.word	0x00032400
        /*1840*/ 	.short	0x010a
        /*1842*/ 	.byte	0x3f
	.zero		1


	//   ....[32]....
        /*1844*/ 	.word	0x000089e0
        /*1848*/ 	.word	0x00000013
        /*184c*/ 	.word	0x00032400
        /*1850*/ 	.short	0x010a
        /*1852*/ 	.byte	0x3f
	.zero		1


	//   ....[33]....
        /*1854*/ 	.word	0x000098a0
        /*1858*/ 	.word	0x00000000
        /*185c*/ 	.word	0x00032430
        /*1860*/ 	.short	0x010a
        /*1862*/ 	.byte	0x3f
	.zero		1


	//   ....[34]....
        /*1864*/ 	.word	0x00009950
        /*1868*/ 	.word	0x00000000
        /*186c*/ 	.word	0x00032430
        /*1870*/ 	.short	0x010a
        /*1872*/ 	.byte	0x3f
	.zero		1


	//   ....[35]....
        /*1874*/ 	.word	0x00009c50
        /*1878*/ 	.word	0x00000013
        /*187c*/ 	.word	0x00032410
        /*1880*/ 	.short	0x010a
        /*1882*/ 	.byte	0x3f
	.zero		1


	//   ....[36]....
        /*1884*/ 	.word	0x00009ca0
        /*1888*/ 	.word	0x00000000
        /*188c*/ 	.word	0x00032450
        /*1890*/ 	.short	0x010a
        /*1892*/ 	.byte	0x3f
	.zero		1


	//   ....[37]....
        /*1894*/ 	.word	0x00009ce0
        /*1898*/ 	.word	0x00000000
        /*189c*/ 	.word	0x00032450
        /*18a0*/ 	.short	0x010a
        /*18a2*/ 	.byte	0x3f
	.zero		1


	//   ....[38]....
        /*18a4*/ 	.word	0x0000bb60
        /*18a8*/ 	.word	0x00000005
        /*18ac*/ 	.word	0x00000000
        /*18b0*/ 	.short	0x0101
        /*18b2*/ 	.byte	0x3f
	.zero		1


	//   ....[39]....
        /*18b4*/ 	.word	0x0000c620
        /*18b8*/ 	.word	0x00000000
        /*18bc*/ 	.word	0x00000000
        /*18c0*/ 	.short	0x0101
        /*18c2*/ 	.byte	0x3f
	.zero		1


	//   ....[40]....
        /*18c4*/ 	.word	0x0000c750
        /*18c8*/ 	.word	0x00000000
        /*18cc*/ 	.word	0x00032430
        /*18d0*/ 	.short	0x010a
        /*18d2*/ 	.byte	0x3f
	.zero		1


	//   ....[41]....
        /*18d4*/ 	.word	0x0000c7c0
        /*18d8*/ 	.word	0x00000000
        /*18dc*/ 	.word	0x00032430
        /*18e0*/ 	.short	0x010a
        /*18e2*/ 	.byte	0x3f
	.zero		1


	//   ....[42]....
        /*18e4*/ 	.word	0x0000ca30
        /*18e8*/ 	.word	0x00000000
        /*18ec*/ 	.word	0x00032450
        /*18f0*/ 	.short	0x010a
        /*18f2*/ 	.byte	0x3f
	.zero		1


	//   ....[43]....
        /*18f4*/ 	.word	0x0000ca70
        /*18f8*/ 	.word	0x00000000
        /*18fc*/ 	.word	0x00032450
        /*1900*/ 	.short	0x010a
        /*1902*/ 	.byte	0x3f
	.zero		1


	//   ....[44]....
        /*1904*/ 	.word	0x0000e7f0
        /*1908*/ 	.word	0x00000005
        /*190c*/ 	.word	0x00000000
        /*1910*/ 	.short	0x0101
        /*1912*/ 	.byte	0x3f
	.zero		1


	//   ....[45]....
        /*1914*/ 	.word	0x0000f4f0
        /*1918*/ 	.word	0x00000000
        /*191c*/ 	.word	0x00000000
        /*1920*/ 	.short	0x0101
        /*1922*/ 	.byte	0x3f
	.zero		1


	//   ....[46]....
        /*1924*/ 	.word	0x00011a60
        /*1928*/ 	.word	0x00000003
        /*192c*/ 	.word	0x00000000
        /*1930*/ 	.short	0x0101
        /*1932*/ 	.byte	0x3f
	.zero		1


	//   ....[47]....
        /*1934*/ 	.word	0x000125c0
        /*1938*/ 	.word	0x00000006
        /*193c*/ 	.word	0x00000000
        /*1940*/ 	.short	0x0101
        /*1942*/ 	.byte	0x3f
	.zero		1


	//   ....[48]....
        /*1944*/ 	.word	0x00016990
        /*1948*/ 	.word	0x00000016
        /*194c*/ 	.word	0x00032420
        /*1950*/ 	.short	0x010a
        /*1952*/ 	.byte	0x3f
	.zero		1


	//   ....[49]....
        /*1954*/ 	.word	0x00016a20
        /*1958*/ 	.word	0x00000007
        /*195c*/ 	.word	0x000324a0
        /*1960*/ 	.short	0x010a
        /*1962*/ 	.byte	0x3f
	.zero		1


	//   ....[50]....
        /*1964*/ 	.word	0x00016c70
        /*1968*/ 	.word	0x00000007
        /*196c*/ 	.word	0x000324c0
        /*1970*/ 	.short	0x010a
        /*1972*/ 	.byte	0x3f
	.zero		1


	//   ....[51]....
        /*1974*/ 	.word	0x00017280
        /*1978*/ 	.word	0x00000006
        /*197c*/ 	.word	0x000324a0
        /*1980*/ 	.short	0x010a
        /*1982*/ 	.byte	0x3f
	.zero		1


	//   ....[52]....
        /*1984*/ 	.word	0x000174c0
        /*1988*/ 	.word	0x00000006
        /*198c*/ 	.word	0x000324c0
        /*1990*/ 	.short	0x010a
        /*1992*/ 	.byte	0x3f
	.zero		1


	//   ....[53]....
        /*1994*/ 	.word	0x00018710
        /*1998*/ 	.word	0x0000001d
        /*199c*/ 	.word	0x00032440
        /*19a0*/ 	.short	0x010a
        /*19a2*/ 	.byte	0x3f
	.zero		1


	//   ....[54]....
        /*19a4*/ 	.word	0x00018d30
        /*19a8*/ 	.word	0x0000001d
        /*19ac*/ 	.word	0x00032430
        /*19b0*/ 	.short	0x0107
        /*19b2*/ 	.byte	0x3f
	.zero		1


	//   ....[55]....
        /*19b4*/ 	.word	0x00018e00
        /*19b8*/ 	.word	0x0000001d
        /*19bc*/ 	.word	0x00032430
        /*19c0*/ 	.short	0x0101
        /*19c2*/ 	.byte	0x3f
	.zero		1


	//   ....[56]....
        /*19c4*/ 	.word	0x00019970
        /*19c8*/ 	.word	0x00000016
        /*19cc*/ 	.word	0x00032400
        /*19d0*/ 	.short	0x0107
        /*19d2*/ 	.byte	0x3f
	.zero		1


	//   ....[57]....
        /*19d4*/ 	.word	0x00019a00
        /*19d8*/ 	.word	0x00000016
        /*19dc*/ 	.word	0x00032400
        /*19e0*/ 	.short	0x0101
        /*19e2*/ 	.byte	0x3f
	.zero		1


	//   ....[58]....
        /*19e4*/ 	.word	0x0001a490
        /*19e8*/ 	.word	0x00000016
        /*19ec*/ 	.word	0x00032410
        /*19f0*/ 	.short	0x0107
        /*19f2*/ 	.byte	0x3f
	.zero		1


	//   ....[59]....
        /*19f4*/ 	.word	0x0001a590
        /*19f8*/ 	.word	0x00000016
        /*19fc*/ 	.word	0x00032410
        /*1a00*/ 	.short	0x0101
        /*1a02*/ 	.byte	0x3f
	.zero		1


	//   ....[60]....
        /*1a04*/ 	.word	0x0001a5b0
        /*1a08*/ 	.word	0x00000016
        /*1a0c*/ 	.word	0x00032420
        /*1a10*/ 	.short	0x010a
        /*1a12*/ 	.byte	0x3f
	.zero		1


	//   ....[61]....
        /*1a14*/ 	.word	0x0001a640
        /*1a18*/ 	.word	0x0000001d
        /*1a1c*/ 	.word	0x00032460
        /*1a20*/ 	.short	0x010a
        /*1a22*/ 	.byte	0x3f
	.zero		1


	//   ....[62]....
        /*1a24*/ 	.word	0x0001adc0
        /*1a28*/ 	.word	0x0000001d
        /*1a2c*/ 	.word	0x00032450
        /*1a30*/ 	.short	0x0107
        /*1a32*/ 	.byte	0x3f
	.zero		1


	//   ....[63]....
        /*1a34*/ 	.word	0x0001ae90
        /*1a38*/ 	.word	0x0000001d
        /*1a3c*/ 	.word	0x00032450
        /*1a40*/ 	.short	0x0101
        /*1a42*/ 	.byte	0x3f
	.zero		1


	//   ....[64]....
        /*1a44*/ 	.word	0x0001b1d0
        /*1a48*/ 	.word	0x00000004
        /*1a4c*/ 	.word	0x00032440
        /*1a50*/ 	.short	0x010a
        /*1a52*/ 	.byte	0x3f
	.zero		1


	//   ....[65]....
        /*1a54*/ 	.word	0x0001b5a0
        /*1a58*/ 	.word	0x00000004
        /*1a5c*/ 	.word	0x00032430
        /*1a60*/ 	.short	0x0107
        /*1a62*/ 	.byte	0x3f
	.zero		1


	//   ....[66]....
        /*1a64*/ 	.word	0x0001b660
        /*1a68*/ 	.word	0x00000004
        /*1a6c*/ 	.word	0x00032430
        /*1a70*/ 	.short	0x0101
        /*1a72*/ 	.byte	0x3f
	.zero		1


	//   ....[67]....
        /*1a74*/ 	.word	0x0001b690
        /*1a78*/ 	.word	0x00000004
        /*1a7c*/ 	.word	0x00032460
        /*1a80*/ 	.short	0x010a
        /*1a82*/ 	.byte	0x3f
	.zero		1


	//   ....[68]....
        /*1a84*/ 	.word	0x0001bba0
        /*1a88*/ 	.word	0x00000004
        /*1a8c*/ 	.word	0x00032450
        /*1a90*/ 	.short	0x0107
        /*1a92*/ 	.byte	0x3f
	.zero		1


	//   ....[69]....
        /*1a94*/ 	.word	0x0001bc60
        /*1a98*/ 	.word	0x00000004
        /*1a9c*/ 	.word	0x00032450
        /*1aa0*/ 	.short	0x0101
        /*1aa2*/ 	.byte	0x3f
	.zero		1


	//   ....[70]....
        /*1aa4*/ 	.word	0x0001caf0
        /*1aa8*/ 	.word	0x00000007
        /*1aac*/ 	.word	0x00032420
        /*1ab0*/ 	.short	0x010a
        /*1ab2*/ 	.byte	0x3f
	.zero		1


	//   ....[71]....
        /*1ab4*/ 	.word	0x0001cc60
        /*1ab8*/ 	.word	0x00000005
        /*1abc*/ 	.word	0x00032440
        /*1ac0*/ 	.short	0x010a
        /*1ac2*/ 	.byte	0x3f
	.zero		1


	//   ....[72]....
        /*1ac4*/ 	.word	0x0001cd00
        /*1ac8*/ 	.word	0x00000003
        /*1acc*/ 	.word	0x00032440
        /*1ad0*/ 	.short	0x010a
        /*1ad2*/ 	.byte	0x3f
	.zero		1


	//   ....[73]....
        /*1ad4*/ 	.word	0x0001cd40
        /*1ad8*/ 	.word	0x00000005
        /*1adc*/ 	.word	0x00032460
        /*1ae0*/ 	.short	0x010a
        /*1ae2*/ 	.byte	0x3f
	.zero		1


	//   ....[74]....
        /*1ae4*/ 	.word	0x0001cd80
        /*1ae8*/ 	.word	0x00000003
        /*1aec*/ 	.word	0x00032460
        /*1af0*/ 	.short	0x010a
        /*1af2*/ 	.byte	0x3f
	.zero		1


	//   ....[75]....
        /*1af4*/ 	.word	0x0001cde0
        /*1af8*/ 	.word	0x00000000
        /*1afc*/ 	.word	0x00032490
        /*1b00*/ 	.short	0x010a
        /*1b02*/ 	.byte	0x3f
	.zero		1


	//   ....[76]....
        /*1b04*/ 	.word	0x0001d090
        /*1b08*/ 	.word	0x00000000
        /*1b0c*/ 	.word	0x00032490
        /*1b10*/ 	.short	0x010a
        /*1b12*/ 	.byte	0x3f
	.zero		1


	//   ....[77]....
        /*1b14*/ 	.word	0x0001d340
        /*1b18*/ 	.word	0x00000000
        /*1b1c*/ 	.word	0x00032490
        /*1b20*/ 	.short	0x010a
        /*1b22*/ 	.byte	0x3f
	.zero		1


	//   ....[78]....
        /*1b24*/ 	.word	0x0001d5d0
        /*1b28*/ 	.word	0x00000000
        /*1b2c*/ 	.word	0x000324b0
        /*1b30*/ 	.short	0x010a
        /*1b32*/ 	.byte	0x3f
	.zero		1


	//   ....[79]....
        /*1b34*/ 	.word	0x0001d880
        /*1b38*/ 	.word	0x00000013
        /*1b3c*/ 	.word	0x00032400
        /*1b40*/ 	.short	0x010a
        /*1b42*/ 	.byte	0x3f
	.zero		1


	//   ....[80]....
        /*1b44*/ 	.word	0x0001da90
        /*1b48*/ 	.word	0x00000013
        /*1b4c*/ 	.word	0x00032400
        /*1b50*/ 	.short	0x010a
        /*1b52*/ 	.byte	0x3f
	.zero		1


	//   ....[81]....
        /*1b54*/ 	.word	0x0001dae0
        /*1b58*/ 	.word	0x00000000
        /*1b5c*/ 	.word	0x00032430
        /*1b60*/ 	.short	0x010a
        /*1b62*/ 	.byte	0x3f
	.zero		1


	//   ....[82]....
        /*1b64*/ 	.word	0x0001db30
        /*1b68*/ 	.word	0x00000013
        /*1b6c*/ 	.word	0x00032410
        /*1b70*/ 	.short	0x010a
        /*1b72*/ 	.byte	0x3f
	.zero		1


	//   ....[83]....
        /*1b74*/ 	.word	0x0001db80
        /*1b78*/ 	.word	0x00000000
        /*1b7c*/ 	.word	0x00032450
        /*1b80*/ 	.short	0x010a
        /*1b82*/ 	.byte	0x3f
	.zero		1


	//   ....[84]....
        /*1b84*/ 	.word	0x0001dbd0
        /*1b88*/ 	.word	0x00000000
        /*1b8c*/ 	.word	0x00032430
        /*1b90*/ 	.short	0x010a
        /*1b92*/ 	.byte	0x3f
	.zero		1


	//   ....[85]....
        /*1b94*/ 	.word	0x0001dc20
        /*1b98*/ 	.word	0x00000000
        /*1b9c*/ 	.word	0x00032450
        /*1ba0*/ 	.short	0x010a
        /*1ba2*/ 	.byte	0x3f
	.zero		1


	//   ....[86]....
        /*1ba4*/ 	.word	0x0001e830
        /*1ba8*/ 	.word	0x00000016
        /*1bac*/ 	.word	0x00032420
        /*1bb0*/ 	.short	0x010a
        /*1bb2*/ 	.byte	0x3f
	.zero		1


	//   ....[87]....
        /*1bb4*/ 	.word	0x0001e880
        /*1bb8*/ 	.word	0x00000007
        /*1bbc*/ 	.word	0x000324a0
        /*1bc0*/ 	.short	0x010a
        /*1bc2*/ 	.byte	0x3f
	.zero		1


	//   ....[88]....
        /*1bc4*/ 	.word	0x0001e8d0
        /*1bc8*/ 	.word	0x00000007
        /*1bcc*/ 	.word	0x000324c0
        /*1bd0*/ 	.short	0x010a
        /*1bd2*/ 	.byte	0x3f
	.zero		1


	//   ....[89]....
        /*1bd4*/ 	.word	0x0001e920
        /*1bd8*/ 	.word	0x00000006
        /*1bdc*/ 	.word	0x000324a0
        /*1be0*/ 	.short	0x010a
        /*1be2*/ 	.byte	0x3f
	.zero		1


	//   ....[90]....
        /*1be4*/ 	.word	0x0001e970
        /*1be8*/ 	.word	0x00000006
        /*1bec*/ 	.word	0x000324c0
        /*1bf0*/ 	.short	0x010a
        /*1bf2*/ 	.byte	0x3f
	.zero		1


	//   ....[91]....
        /*1bf4*/ 	.word	0x0001ea90
        /*1bf8*/ 	.word	0x0000001d
        /*1bfc*/ 	.word	0x00032440
        /*1c00*/ 	.short	0x010a
        /*1c02*/ 	.byte	0x3f
	.zero		1


	//   ....[92]....
        /*1c04*/ 	.word	0x00020b50
        /*1c08*/ 	.word	0x00000016
        /*1c0c*/ 	.word	0x00032420
        /*1c10*/ 	.short	0x010a
        /*1c12*/ 	.byte	0x3f
	.zero		1


	//   ....[93]....
        /*1c14*/ 	.word	0x00020ba0
        /*1c18*/ 	.word	0x0000001d
        /*1c1c*/ 	.word	0x00032460
        /*1c20*/ 	.short	0x010a
        /*1c22*/ 	.byte	0x3f
	.zero		1


	//   ....[94]....
        /*1c24*/ 	.word	0x000214f0
        /*1c28*/ 	.word	0x00000004
        /*1c2c*/ 	.word	0x00032440
        /*1c30*/ 	.short	0x010a
        /*1c32*/ 	.byte	0x3f
	.zero		1


	//   ....[95]....
        /*1c34*/ 	.word	0x00021bd0
        /*1c38*/ 	.word	0x00000004
        /*1c3c*/ 	.word	0x00032460
        /*1c40*/ 	.short	0x010a
        /*1c42*/ 	.byte	0x3f
	.zero		1


	//   ....[96]....
        /*1c44*/ 	.word	0x00022d20
        /*1c48*/ 	.word	0x00000007
        /*1c4c*/ 	.word	0x00032420
        /*1c50*/ 	.short	0x010a
        /*1c52*/ 	.byte	0x3f
	.zero		1


	//   ....[97]....
        /*1c54*/ 	.word	0x00022ec0
        /*1c58*/ 	.word	0x00000005
        /*1c5c*/ 	.word	0x00032440
        /*1c60*/ 	.short	0x010a
        /*1c62*/ 	.byte	0x3f
	.zero		1


	//   ....[98]....
        /*1c64*/ 	.word	0x00022f10
        /*1c68*/ 	.word	0x00000003
        /*1c6c*/ 	.word	0x00032440
        /*1c70*/ 	.short	0x010a
        /*1c72*/ 	.byte	0x3f
	.zero		1


	//   ....[99]....
        /*1c74*/ 	.word	0x00022f60
        /*1c78*/ 	.word	0x00000005
        /*1c7c*/ 	.word	0x00032460
        /*1c80*/ 	.short	0x010a
        /*1c82*/ 	.byte	0x3f
	.zero		1


	//----- nvinfo : EIATTR_NUM_MBARRIERS
	.align		4
.L_1262:
        /*1c84*/ 	.byte	0x03, 0x38
        /*1c86*/ 	.short	0x0017


	//----- nvinfo : EIATTR_EXIT_INSTR_OFFSETS
	.align		4
        /*1c88*/ 	.byte	0x04, 0x1c
        /*1c8a*/ 	.short	(.L_1264 - .L_1263)


	//   ....[0]....
.L_1263:
        /*1c8c*/ 	.word	0x0001cdd0


	//----- nvinfo : EIATTR_MAX_THREADS
	.align		4
.L_1264:
        /*1c90*/ 	.byte	0x04, 0x05
        /*1c92*/ 	.short	(.L_1266 - .L_1265)
.L_1265:
        /*1c94*/ 	.word	0x00000180
        /*1c98*/ 	.word	0x00000001
        /*1c9c*/ 	.word	0x00000001


	//----- nvinfo : EIATTR_CRS_STACK_SIZE
	.align		4
.L_1266:
        /*1ca0*/ 	.byte	0x04, 0x1e
        /*1ca2*/ 	.short	(.L_1268 - .L_1267)
.L_1267:
        /*1ca4*/ 	.word	0x00000000


	//----- nvinfo : EIATTR_CBANK_PARAM_SIZE
	.align		4
.L_1268:
        /*1ca8*/ 	.byte	0x03, 0x19
        /*1caa*/ 	.short	0x0bf0


	//----- nvinfo : EIATTR_PARAM_CBANK
	.align		4
        /*1cac*/ 	.byte	0x04, 0x0a
        /*1cae*/ 	.short	(.L_1270 - .L_1269)
	.align		4
.L_1269:
        /*1cb0*/ 	.word	index@(.nv.constant0._ZN7cutlass13device_kernelIN5flash11enable_sm90INS1_16FlashAttnFwdSm90INS1_25CollectiveMainloopFwdSm90ILi2EN4cute5tupleIJNS5_1CILi1EEES8_S8_EEENS6_IJNS7_ILi128EEENS7_ILi96EEENS7_ILi64EEEEEELi256ENS_10bfloat16_tEfNS_4arch4Sm90ELb0ELb0ELb1ELb1ELb1ELb1ELb1ELb1ELb0ELb1ELb1ELb0EEENS1_21CollectiveEpilogueFwdINS6_IJSA_NS7_ILi256EEESB_EEES9_SE_SG_Li256ELb1ELb1ELb1ELb0EEENS1_36VarlenDynamicPersistentTileSchedulerILi128ELi96ELi256ELi128ELb1ELb1ELb1ELb0ELb1ELb1EEEEEEEEEvNT_6ParamsE)
        /*1cb4*/ 	.short	0x0210
        /*1cb6*/ 	.short	0x0bf0


	//----- nvinfo : EIATTR_SW_WAR
	.align		4
.L_1270:
        /*1cb8*/ 	.byte	0x04, 0x36
        /*1cba*/ 	.short	(.L_1272 - .L_1271)
.L_1271:
        /*1cbc*/ 	.word	0x00000008
.L_1272:


//--------------------- .nv.info._ZN7cutlass13device_kernelIN5flash11enable_sm90INS1_16FlashAttnFwdSm90INS1_25CollectiveMainloopFwdSm90ILi2EN4cute5tupleIJNS5_1CILi1EEES8_S8_EEENS6_IJNS7_ILi128EEENS7_ILi96EEENS7_ILi64EEEEEELi256ENS_10bfloat16_tEfNS_4arch4Sm90ELb0ELb1ELb1ELb0ELb1ELb0ELb0ELb1ELb0ELb1ELb1ELb0EEENS1_21CollectiveEpilogueFwdINS6_IJSA_NS7_ILi256EEESB_EEES9_SE_SG_Li256ELb0ELb1ELb1ELb0EEENS1_19SingleTileSchedulerILb0ELb1ELb1ELi128EEEEEEEEEvNT_6ParamsE --------------------------
	.section	.nv.info._ZN7cutlass13device_kernelIN5flash11enable_sm90INS1_16FlashAttnFwdSm90INS1_25CollectiveMainloopFwdSm90ILi2EN4cute5tupleIJNS5_1CILi1EEES8_S8_EEENS6_IJNS7_ILi128EEENS7_ILi96EEENS7_ILi64EEEEEELi256ENS_10bfloat16_tEfNS_4arch4Sm90ELb0ELb1ELb1ELb0ELb1ELb0ELb0ELb1ELb0ELb1ELb1ELb0EEENS1_21CollectiveEpilogueFwdINS6_IJSA_NS7_ILi256EEESB_EEES9_SE_SG_Li256ELb0ELb1ELb1ELb0EEENS1_19SingleTileSchedulerILb0ELb1ELb1ELi128EEEEEEEEEvNT_6ParamsE,"",@"SHT_CUDA_INFO"
	.sectionflags	@""
	.align	4


	//----- nvinfo : EIATTR_CUDA_API_VERSION
	.align		4
        /*0000*/ 	.byte	0x04, 0x37
        /*0002*/ 	.short	(.L_1274 - .L_1273)
.L_1273:
        /*0004*/ 	.word	0x00000082


	//----- nvinfo : EIATTR_KPARAM_INFO
	.align		4
.L_1274:
        /*0008*/ 	.byte	0x04, 0x17
        /*000a*/ 	.short	(.L_1276 - .L_1275)
.L_1275:
        /*000c*/ 	.word	0x00000000
        /*0010*/ 	.short	0x0000
        /*0012*/ 	.short	0x0070
        /*0014*/ 	.byte	0x00, 0xf0, 0x01, 0x28


	//----- nvinfo : EIATTR_SPARSE_MMA_MASK
	.align		4
.L_1276:
        /*0018*/ 	.byte	0x03, 0x50
        /*001a*/ 	.short	0x0000


	//----- nvinfo : EIATTR_MAXREG_COUNT
	.align		4
        /*001c*/ 	.byte	0x03, 0x1b
        /*001e*/ 	.short	0x00a8


	//----- nvinfo : EIATTR_NUM_BARRIERS
	.align		4
        /*0020*/ 	.byte	0x02, 0x4c
        /*0022*/ 	.byte	0x10
	.zero		1


	//----- nvinfo : EIATTR_EXTERNS
	.align		4
        /*0024*/ 	.byte	0x04, 0x0f
        /*0026*/ 	.short	(.L_1278 - .L_1277)


	//   ....[0]....
	.align		4
.L_1277:
        /*0028*/ 	.word	index@(__assertfail)


	//----- nvinfo : EIATTR_ANNOTATIONS
	.align		4
.L_1278:
        /*002c*/ 	.byte	0x04, 0x55
        /*002e*/ 	.short	(.L_1280 - .L_1279)


	//   ....[0]....
.L_1279:
        /*0030*/ 	.word	0x00000001
        /*0034*/ 	.byte	0xf0, 0x08, 0x00, 0x00, 0x01, 0x00, 0x00, 0x00, 0x70, 0x09, 0x02, 0x00


	//----- nvinfo : EIATTR_MERCURY_ISA_VERSION
	.align		4
.L_1280:
        /*0040*/ 	.byte	0x03, 0x5f
        /*0042*/ 	.short	0x0101


	//----- nvinfo : EIATTR_INT_WARP_WIDE_INSTR_OFFSETS
	.align		4
        /*0044*/ 	.byte	0x04, 0x31
        /*0046*/ 	.short	(.L_1282 - .L_1281)


	//   ....[0]....
.L_1281:
        /*0048*/ 	.word	0x000000c0


	//   ....[1]....
        /*004c*/ 	.word	0x000000d0


	//   ....[2]....
        /*0050*/ 	.word	0x00000170


	//----- nvinfo : EIATTR_COOP_GROUP_MASK_REGIDS
	.align		4
.L_1282:
        /*0054*/ 	.byte	0x04, 0x29
        /*0056*/ 	.short	(.L_1284 - .L_1283)


	//   ....[0]....
.L_1283:
        /*0058*/ 	.word	0xffffffff


	//   ....[1]....
        /*005c*/ 	.word	0xffffffff


	//   ....[2]....
        /*0060*/ 	.word	0xffffffff


	//   ....[3]....
        /*0064*/ 	.word	0xffffffff


	//   ....[4]....
        /*0068*/ 	.word	0xffffffff


	//   ....[5]....
        /*006c*/ 	.word	0xffffffff


	//   ....[6]....
        /*0070*/ 	.word	0xffffffff


	//   ....[7]....
        /*0074*/ 	.word	0xffffffff


	//   ....[8]....
        /*0078*/ 	.word	0xffffffff


	//   ....[9]....
        /*007c*/ 	.word	0xffffffff


	//   ....[10]....
        /*0080*/ 	.word	0xffffffff


	//   ....[11]....
        /*0084*/ 	.word	0xffffffff


	//   ....[12]....
        /*0088*/ 	.word	0xffffffff


	//   ....[13]....
        /*008c*/ 	.word	0xffffffff


	//   ....[14]....
        /*0090*/ 	.word	0xffffffff


	//   ....[15]....
        /*0094*/ 	.word	0xffffffff


	//   ....[16]....
        /*0098*/ 	.word	0xffffffff


	//   ....[17]....
        /*009c*/ 	.word	0xffffffff


	//   ....[18]....
        /*00a0*/ 	.word	0xffffffff


	//   ....[19]....
        /*00a4*/ 	.word	0xffffffff


	//   ....[20]....
        /*00a8*/ 	.word	0xffffffff


	//   ....[21]....
        /*00ac*/ 	.word	0xffffffff


	//   ....[22]....
        /*00b0*/ 	.word	0xffffffff


	//   ....[23]....
        /*00b4*/ 	.word	0xffffffff


	//   ....[24]....
        /*00b8*/ 	.word	0xffffffff


	//   ....[25]....
        /*00bc*/ 	.word	0xffffffff


	//   ....[26]....
        /*00c0*/ 	.word	0xffffffff


	//   ....[27]....
        /*00c4*/ 	.word	0xffffffff


	//   ....[28]....
        /*00c8*/ 	.word	0xffffffff


	//   ....[29]....
        /*00cc*/ 	.word	0xffffffff


	//   ....[30]....
        /*00d0*/ 	.word	0xffffffff


	//   ....[31]....
        /*00d4*/ 	.word	0xffffffff


	//   ....[32]....
        /*00d8*/ 	.word	0xffffffff


	//   ....[33]....
        /*00dc*/ 	.word	0xffffffff


	//   ....[34]....
        /*00e0*/ 	.word	0xffffffff


	//   ....[35]....
        /*00e4*/ 	.word	0xffffffff


	//   ....[36]....
        /*00e8*/ 	.word	0xffffffff


	//   ....[37]....
        /*00ec*/ 	.word	0xffffffff


	//   ....[38]....
        /*00f0*/ 	.word	0xffffffff


	//   ....[39]....
        /*00f4*/ 	.word	0xffffffff


	//   ....[40]....
        /*00f8*/ 	.word	0xffffffff


	//   ....[41]....
        /*00fc*/ 	.word	0xffffffff


	//   ....[42]....
        /*0100*/ 	.word	0xffffffff


	//   ....[43]....
        /*0104*/ 	.word	0xffffffff


	//   ....[44]....
        /*0108*/ 	.word	0xffffffff


	//   ....[45]....
        /*010c*/ 	.word	0xffffffff


	//   ....[46]....
        /*0110*/ 	.word	0xffffffff


	//   ....[47]....
        /*0114*/ 	.word	0xffffffff


	//   ....[48]....
        /*0118*/ 	.word	0xffffffff


	//   ....[49]....
        /*011c*/ 	.word	0xffffffff


	//   ....[50]....
        /*0120*/ 	.word	0xffffffff


	//   ....[51]....
        /*0124*/ 	.word	0xffffffff


	//   ....[52]....
        /*0128*/ 	.word	0xffffffff


	//   ....[53]....
        /*012c*/ 	.word	0xffffffff


	//   ....[54]....
        /*0130*/ 	.word	0xffffffff


	//   ....[55]....
        /*0134*/ 	.word	0xffffffff


	//   ....[56]....
        /*0138*/ 	.word	0xffffffff


	//   ....[57]....
        /*013c*/ 	.word	0xffffffff


	//   ....[58]....
        /*0140*/ 	.word	0xffffffff


	//   ....[59]....
        /*0144*/ 	.word	0xffffffff


	//   ....[60]....
        /*0148*/ 	.word	0xffffffff


	//   ....[61]....
        /*014c*/ 	.word	0xffffffff


	//   ....[62]....
        /*0150*/ 	.word	0xffffffff


	//   ....[63]....
        /*0154*/ 	.word	0xffffffff


	//   ....[64]....
        /*0158*/ 	.word	0xffffffff


	//   ....[65]....
        /*015c*/ 	.word	0xffffffff


	//   ....[66]....
        /*0160*/ 	.word	0xffffffff


	//   ....[67]....
        /*0164*/ 	.word	0xffffffff


	//   ....[68]....
        /*0168*/ 	.word	0xffffffff


	//   ....[69]....
        /*016c*/ 	.word	0xffffffff


	//   ....[70]....
        /*0170*/ 	.word	0xffffffff


	//   ....[71]....
        /*0174*/ 	.word	0xffffffff


	//   ....[72]....
        /*0178*/ 	.word	0xffffffff


	//   ....[73]....
        /*017c*/ 	.word	0xffffffff


	//   ....[74]....
        /*0180*/ 	.word	0xffffffff


	//   ....[75]....
        /*0184*/ 	.word	0xffffffff


	//   ....[76]....
        /*0188*/ 	.word	0xffffffff


	//   ....[77]....
        /*018c*/ 	.word	0xffffffff


	//   ....[78]....
        /*0190*/ 	.word	0xffffffff


	//   ....[79]....
        /*0194*/ 	.word	0xffffffff


	//   ....[80]....
        /*0198*/ 	.word	0xffffffff


	//   ....[81]....
        /*019c*/ 	.word	0xffffffff


	//   ....[82]....
        /*01a0*/ 	.word	0xffffffff


	//   ....[83]....
        /*01a4*/ 	.word	0xffffffff


	//   ....[84]....
        /*01a8*/ 	.word	0xffffffff


	//   ....[85]....
        /*01ac*/ 	.word	0xffffffff


	//   ....[86]....
        /*01b0*/ 	.word	0xffffffff


	//   ....[87]....
        /*01b4*/ 	.word	0xffffffff


	//   ....[88]....
        /*01b8*/ 	.word	0xffffffff


	//   ....[89]....
        /*01bc*/ 	.word	0xffffffff


	//   ....[90]....
        /*01c0*/ 	.word	0xffffffff


	//   ....[91]....
        /*01c4*/ 	.word	0xffffffff


	//   ....[92]....
        /*01c8*/ 	.word	0xffffffff


	//   ....[93]....
        /*01cc*/ 	.word	0xffffffff


	//   ....[94]....
        /*01d0*/ 	.word	0xffffffff


	//   ....[95]....
        /*01d4*/ 	.word	0xffffffff


	//   ....[96]....
        /*01d8*/ 	.word	0xffffffff


	//   ....[97]....
        /*01dc*/ 	.word	0xffffffff


	//   ....[98]....
        /*01e0*/ 	.word	0xffffffff


	//   ....[99]....
        /*01e4*/ 	.word	0xffffffff


	//   ....[100]....
        /*01e8*/ 	.word	0xffffffff


	//   ....[101]....
        /*01ec*/ 	.word	0x0500000f


	//   ....[102]....
        /*01f0*/ 	.word	0x0500000f


	//   ....[103]....
        /*01f4*/ 	.word	0x0500000f


	//   ....[104]....
        /*01f8*/ 	.word	0x0500000f


	//   ....[105]....
        /*01fc*/ 	.word	0x0500000f


	//   ....[106]....
        /*0200*/ 	.word	0x0500000f


	//   ....[107]....
        /*0204*/ 	.word	0x0500000f


	//   ....[108]....
        /*0208*/ 	.word	0x0500000f


	//   ....[109]....
        /*020c*/ 	.word	0x0500000f


	//   ....[110]....
        /*0210*/ 	.word	0x0500000f


	//   ....[111]....
        /*0214*/ 	.word	0x0500000f


	//   ....[112]....
        /*0218*/ 	.word	0x0500000f


	//   ....[113]....
        /*021c*/ 	.word	0x0500000f


	//   ....[114]....
        /*0220*/ 	.word	0x0500000f


	//   ....[115]....
        /*0224*/ 	.word	0x0500000f


	//   ....[116]....
        /*0228*/ 	.word	0x0500000f


	//   ....[117]....
        /*022c*/ 	.word	0x0500000f


	//   ....[118]....
        /*0230*/ 	.word	0x0500000f


	//   ....[119]....
        /*0234*/ 	.word	0x0500000f


	//   ....[120]....
        /*0238*/ 	.word	0x0500000f


	//   ....[121]....
        /*023c*/ 	.word	0x0500000f


	//   ....[122]....
        /*0240*/ 	.word	0x0500000f


	//   ....[123]....
        /*0244*/ 	.word	0x0500000f


	//   ....[124]....
        /*0248*/ 	.word	0x0500000f


	//   ....[125]....
        /*024c*/ 	.word	0x0500000f


	//   ....[126]....
        /*0250*/ 	.word	0x0500000f


	//   ....[127]....
        /*0254*/ 	.word	0x0500000f


	//   ....[128]....
        /*0258*/ 	.word	0x0500000f


	//   ....[129]....
        /*025c*/ 	.word	0x0500000f


	//   ....[130]....
        /*0260*/ 	.word	0x0500000f


	//   ....[131]....
        /*0264*/ 	.word	0x0500000f


	//   ....[132]....
        /*0268*/ 	.word	0x0500000f


	//   ....[133]....
        /*026c*/ 	.word	0x0500000f


	//   ....[134]....
        /*0270*/ 	.word	0x0500000f


	//   ....[135]....
        /*0274*/ 	.word	0x0500000f


	//   ....[136]....
        /*0278*/ 	.word	0x0500000f


	//   ....[137]....
        /*027c*/ 	.word	0x0500000f


	//   ....[138]....
        /*0280*/ 	.word	0x0500000f


	//   ....[139]....
        /*0284*/ 	.word	0x0500000f


	//   ....[140]....
        /*0288*/ 	.word	0x0500000f


	//   ....[141]....
        /*028c*/ 	.word	0x0500000f


	//   ....[142]....
        /*0290*/ 	.word	0x0500000f


	//   ....[143]....
        /*0294*/ 	.word	0x0500000f


	//   ....[144]....
        /*0298*/ 	.word	0x0500000f


	//   ....[145]....
        /*029c*/ 	.word	0x0500000f


	//   ....[146]....
        /*02a0*/ 	.word	0x0500000f


	//   ....[147]....
        /*02a4*/ 	.word	0x0500000f


	//   ....[148]....
        /*02a8*/ 	.word	0x0500000f


	//   ....[149]....
        /*02ac*/ 	.word	0x0500000f


	//   ....[150]....
        /*02b0*/ 	.word	0x0500000f


	//   ....[151]....
        /*02b4*/ 	.word	0x0500000f


	//   ....[152]....
        /*02b8*/ 	.word	0x0500000f


	//   ....[153]....
        /*02bc*/ 	.word	0x0500000f


	//   ....[154]....
        /*02c0*/ 	.word	0x0500000f


	//   ....[155]....
        /*02c4*/ 	.word	0x0500000f


	//   ....[156]....
        /*02c8*/ 	.word	0x0500000f


	//   ....[157]....
        /*02cc*/ 	.word	0x0500000f


	//   ....[158]....
        /*02d0*/ 	.word	0x0500000f


	//   ....[159]....
        /*02d4*/ 	.word	0x0500000f


	//   ....[160]....
        /*02d8*/ 	.word	0x0500000f


	//   ....[161]....
        /*02dc*/ 	.word	0x0500000f


	//   ....[162]....
        /*02e0*/ 	.word	0x0500000f


	//   ....[163]....
        /*02e4*/ 	.word	0x0500000f


	//   ....[164]....
        /*02e8*/ 	.word	0x0500000f


	//   ....[165]....
        /*02ec*/ 	.word	0x0500000f


	//   ....[166]....
        /*02f0*/ 	.word	0x0500000f


	//   ....[167]....
        /*02f4*/ 	.word	0xffffffff


	//   ....[168]....
        /*02f8*/ 	.word	0xffffffff


	//   ....[169]....
        /*02fc*/ 	.word	0xffffffff


	//   ....[170]....
        /*0300*/ 	.word	0xffffffff


	//   ....[171]....
        /*0304*/ 	.word	0xffffffff


	//   ....[172]....
        /*0308*/ 	.word	0xffffffff


	//----- nvinfo : EIATTR_COOP_GROUP_INSTR_OFFSETS
	.align		4
.L_1284:
        /*030c*/ 	.byte	0x04, 0x28
        /*030e*/ 	.short	(.L_1286 - .L_1285)


	//   ....[0]....
.L_1285:
        /*0310*/ 	.word	0x00000080


	//   ....[1]....
        /*0314*/ 	.word	0x00000090


	//   ....[2]....
        /*0318*/ 	.word	0x000002d0


	//   ....[3]....
        /*031c*/ 	.word	0x00000430


	//   ....[4]....
        /*0320*/ 	.word	0x00000550


	//   ....[5]....
        /*0324*/ 	.word	0x000006b0


	//   ....[6]....
        /*0328*/ 	.word	0x00001ac0


	//   ....[7]....
        /*032c*/ 	.word	0x00002c60


	//   ....[8]....
        /*0330*/ 	.word	0x00003a00


	//   ....[9]....
        /*0334*/ 	.word	0x00004370


	//   ....[10]....
        /*0338*/ 	.word	0x00004400


	//   ....[11]....
        /*033c*/ 	.word	0x00004520


	//   ....[12]....
        /*0340*/ 	.word	0x00004580


	//   ....[13]....
        /*0344*/ 	.word	0x00009860


	//   ....[14]....
        /*0348*/ 	.word	0x000098b0


	//   ....[15]....
        /*034c*/ 	.word	0x00009900


	//   ....[16]....
        /*0350*/ 	.word	0x00009920


	//   ....[17]....
        /*0354*/ 	.word	0x0000f010


	//   ....[18]....
        /*0358*/ 	.word	0x0000f7a0


	//   ....[19]....
        /*035c*/ 	.word	0x00010990


	//   ....[20]....
        /*0360*/ 	.word	0x00010a70


	//   ....[21]....
        /*0364*/ 	.word	0x00010c20


	//   ....[22]....
        /*0368*/ 	.word	0x00010c40


	//   ....[23]....
        /*036c*/ 	.word	0x00015d10


	//   ....[24]....
        /*0370*/ 	.word	0x00015d30


	//   ....[25]....
        /*0374*/ 	.word	0x00015d80


	//   ....[26]....
        /*0378*/ 	.word	0x00015db0


	//   ....[27]....
        /*037c*/ 	.word	0x000171b0


	//   ....[28]....
        /*0380*/ 	.word	0x000171f0


	//   ....[29]....
        /*0384*/ 	.word	0x00017470


	//   ....[30]....
        /*0388*/ 	.word	0x000174b0


	//   ....[31]....
        /*038c*/ 	.word	0x000174d0


	//   ....[32]....
        /*0390*/ 	.word	0x000174e0


	//   ....[33]....
        /*0394*/ 	.word	0x00018310


	//   ....[34]....
        /*0398*/ 	.word	0x00018320


	//   ....[35]....
        /*039c*/ 	.word	0x00019500


	//   ....[36]....
        /*03a0*/ 	.word	0x0001aa50


	//   ....[37]....
        /*03a4*/ 	.word	0x0001aa70


	//   ....[38]....
        /*03a8*/ 	.word	0x0001aa90


	//   ....[39]....
        /*03ac*/ 	.word	0x0001aab0


	//   ....[40]....
        /*03b0*/ 	.word	0x0001ab00


	//   ....[41]....
        /*03b4*/ 	.word	0x0001ab20


	//   ....[42]....
        /*03b8*/ 	.word	0x0001ab70


	//   ....[43]....
        /*03bc*/ 	.word	0x0001ab90


	//   ....[44]....
        /*03c0*/ 	.word	0x0001abe0


	//   ....[45]....
        /*03c4*/ 	.word	0x0001ac00


	//   ....[46]....
        /*03c8*/ 	.word	0x0001ac50


	//   ....[47]....
        /*03cc*/ 	.word	0x0001ac70


	//   ....[48]....
        /*03d0*/ 	.word	0x0001b1e0


	//   ....[49]....
        /*03d4*/ 	.word	0x0001b210


	//   ....[50]....
        /*03d8*/ 	.word	0x0001b240


	//   ....[51]....
        /*03dc*/ 	.word	0x0001b2a0


	//   ....[52]....
        /*03e0*/ 	.word	0x0001b300


	//   ....[53]....
        /*03e4*/ 	.word	0x0001b320


	//   ....[54]....
        /*03e8*/ 	.word	0x0001b380


	//   ....[55]....
        /*03ec*/ 	.word	0x0001b3a0


	//   ....[56]....
        /*03f0*/ 	.word	0x0001b400


	//   ....[57]....
        /*03f4*/ 	.word	0x0001b420


	//   ....[58]....
        /*03f8*/ 	.word	0x0001b480


	//   ....[59]....
        /*03fc*/ 	.word	0x0001b4a0


	//   ....[60]....
        /*0400*/ 	.word	0x0001b500


	//   ....[61]....
        /*0404*/ 	.word	0x0001b520


	//   ....[62]....
        /*0408*/ 	.word	0x0001b570


	//   ....[63]....
        /*040c*/ 	.word	0x0001b590


	//   ....[64]....
        /*0410*/ 	.word	0x0001b910


	//   ....[65]....
        /*0414*/ 	.word	0x0001b940


	//   ....[66]....
        /*0418*/ 	.word	0x0001b960


	//   ....[67]....
        /*041c*/ 	.word	0x0001b970


	//   ....[68]....
        /*0420*/ 	.word	0x0001b990


	//   ....[69]....
        /*0424*/ 	.word	0x0001b9e0


	//   ....[70]....
        /*0428*/ 	.word	0x0001ba70


	//   ....[71]....
        /*042c*/ 	.word	0x0001bab0


	//   ....[72]....
        /*0430*/ 	.word	0x0001bb60


	//   ....[73]....
        /*0434*/ 	.word	0x0001bb90


	//   ....[74]....
        /*0438*/ 	.word	0x0001bba0


	//   ....[75]....
        /*043c*/ 	.word	0x0001bc30


	//   ....[76]....
        /*0440*/ 	.word	0x0001c3a0


	//   ....[77]....
        /*0444*/ 	.word	0x0001c3c0


	//   ....[78]....
        /*0448*/ 	.word	0x0001c3d0


	//   ....[79]....
        /*044c*/ 	.word	0x0001c3e0


	//   ....[80]....
        /*0450*/ 	.word	0x0001c400


	//   ....[81]....
        /*0454*/ 	.word	0x0001c420


	//   ....[82]....
        /*0458*/ 	.word	0x0001c450


	//   ....[83]....
        /*045c*/ 	.word	0x0001c490


	//   ....[84]....
        /*0460*/ 	.word	0x0001c4b0


	//   ....[85]....
        /*0464*/ 	.word	0x0001c4e0


	//   ....[86]....
        /*0468*/ 	.word	0x0001c500


	//   ....[87]....
        /*046c*/ 	.word	0x0001c530


	//   ....[88]....
        /*0470*/ 	.word	0x0001c890


	//   ....[89]....
        /*0474*/ 	.word	0x0001c8b0


	//   ....[90]....
        /*0478*/ 	.word	0x0001c8c0


	//   ....[91]....
        /*047c*/ 	.word	0x0001c8d0


	//   ....[92]....
        /*0480*/ 	.word	0x0001c8e0


	//   ....[93]....
        /*0484*/ 	.word	0x0001c900


	//   ....[94]....
        /*0488*/ 	.word	0x0001c970


	//   ....[95]....
        /*048c*/ 	.word	0x0001c990


	//   ....[96]....
        /*0490*/ 	.word	0x0001c9f0


	//   ....[97]....
        /*0494*/ 	.word	0x0001ca00


	//   ....[98]....
        /*0498*/ 	.word	0x0001ca70


	//   ....[99]....
        /*049c*/ 	.word	0x0001caf0


	//   ....[100]....
        /*04a0*/ 	.word	0x0001ce20


	//   ....[101]....
        /*04a4*/ 	.word	0x0001d310


	//   ....[102]....
        /*04a8*/ 	.word	0x0001d400


	//   ....[103]....
        /*04ac*/ 	.word	0x0001d4a0


	//   ....[104]....
        /*04b0*/ 	.word	0x0001d500


	//   ....[105]....
        /*04b4*/ 	.word	0x0001d5c0


	//   ....[106]....
        /*04b8*/ 	.word	0x0001d620


	//   ....[107]....
        /*04bc*/ 	.word	0x0001d6e0


	//   ....[108]....
        /*04c0*/ 	.word	0x0001d740


	//   ....[109]....
        /*04c4*/ 	.word	0x0001d800


	//   ....[110]....
        /*04c8*/ 	.word	0x0001d860


	//   ....[111]....
        /*04cc*/ 	.word	0x0001d920


	//   ....[112]....
        /*04d0*/ 	.word	0x0001d980


	//   ....[113]....
        /*04d4*/ 	.word	0x0001da20


	//   ....[114]....
        /*04d8*/ 	.word	0x0001dab0


	//   ....[115]....
        /*04dc*/ 	.word	0x0001db10


	//   ....[116]....
        /*04e0*/ 	.word	0x0001dbd0


	//   ....[117]....
        /*04e4*/ 	.word	0x0001dc90


	//   ....[118]....
        /*04e8*/ 	.word	0x0001dcf0


	//   ....[119]....
        /*04ec*/ 	.word	0x0001ddc0


	//   ....[120]....
        /*04f0*/ 	.word	0x0001de20


	//   ....[121]....
        /*04f4*/ 	.word	0x0001def0


	//   ....[122]....
        /*04f8*/ 	.word	0x0001df50


	//   ....[123]....
        /*04fc*/ 	.word	0x0001e020


	//   ....[124]....
        /*0500*/ 	.word	0x0001e080


	//   ....[125]....
        /*0504*/ 	.word	0x0001e140


	//   ....[126]....
        /*0508*/ 	.word	0x0001e1a0


	//   ....[127]....
        /*050c*/ 	.word	0x0001e260


	//   ....[128]....
        /*0510*/ 	.word	0x0001e2d0


	//   ....[129]....
        /*0514*/ 	.word	0x0001e370


	//   ....[130]....
        /*0518*/ 	.word	0x0001e4c0


	//   ....[131]....
        /*051c*/ 	.word	0x0001e590


	//   ....[132]....
        /*0520*/ 	.word	0x0001e600


	//   ....[133]....
        /*0524*/ 	.word	0x0001e6e0


	//   ....[134]....
        /*0528*/ 	.word	0x0001e7c0


	//   ....[135]....
        /*052c*/ 	.word	0x0001e880


	//   ....[136]....
        /*0530*/ 	.word	0x0001e960


	//   ....[137]....
        /*0534*/ 	.word	0x0001ea20


	//   ....[138]....
        /*0538*/ 	.word	0x0001eb00


	//   ....[139]....
        /*053c*/ 	.word	0x0001ebc0


	//   ....[140]....
        /*0540*/ 	.word	0x0001eca0


	//   ....[141]....
        /*0544*/ 	.word	0x0001ed60


	//   ....[142]....
        /*0548*/ 	.word	0x0001eec0


	//   ....[143]....
        /*054c*/ 	.word	0x0001ef60


	//   ....[144]....
        /*0550*/ 	.word	0x0001efc0


	//   ....[145]....
        /*0554*/ 	.word	0x0001f060


	//   ....[146]....
        /*0558*/ 	.word	0x0001f0c0


	//   ....[147]....
        /*055c*/ 	.word	0x0001f160


	//   ....[148]....
        /*0560*/ 	.word	0x0001f1c0


	//   ....[149]....
        /*0564*/ 	.word	0x0001f260


	//   ....[150]....
        /*0568*/ 	.word	0x0001f2c0


	//   ....[151]....
        /*056c*/ 	.word	0x0001f360


	//   ....[152]....
        /*0570*/ 	.word	0x0001f3c0


	//   ....[153]....
        /*0574*/ 	.word	0x0001f460


	//   ....[154]....
        /*0578*/ 	.word	0x0001f540


	//   ....[155]....
        /*057c*/ 	.word	0x0001f5e0


	//   ....[156]....
        /*0580*/ 	.word	0x0001f650


	//   ....[157]....
        /*0584*/ 	.word	0x0001f720


	//   ....[158]....
        /*0588*/ 	.word	0x0001f780


	//   ....[159]....
        /*058c*/ 	.word	0x0001f850


	//   ....[160]....
        /*0590*/ 	.word	0x0001f8b0


	//   ....[161]....
        /*0594*/ 	.word	0x0001f980


	//   ....[162]....
        /*0598*/ 	.word	0x0001f9e0


	//   ....[163]....
        /*059c*/ 	.word	0x0001fab0


	//   ....[164]....
        /*05a0*/ 	.word	0x0001fb10


	//   ....[165]....
        /*05a4*/ 	.word	0x0001fbe0


	//   ....[166]....
        /*05a8*/ 	.word	0x0001fcf0


	//   ....[167]....
        /*05ac*/ 	.word	0x00020ff0


	//   ....[168]....
        /*05b0*/ 	.word	0x00021730


	//   ....[169]....
        /*05b4*/ 	.word	0x000229d0


	//   ....[170]....
        /*05b8*/ 	.word	0x00022a30


	//   ....[171]....
        /*05bc*/ 	.word	0x00022a90


	//   ....[172]....
        /*05c0*/ 	.word	0x00022ab0


	//----- nvinfo : EIATTR_REG_RECONFIG
	.align		4
.L_1286:
        /*05c4*/ 	.byte	0x01, 0x54
	.zero		2


	//----- nvinfo : EIATTR_SYSCALL_OFFSETS
	.align		4
        /*05c8*/ 	.byte	0x04, 0x46
        /*05ca*/ 	.short	(.L_1288 - .L_1287)


	//   ....[0]....
.L_1287:
        /*05cc*/ 	.word	0x00001d40


	//   ....[1]....
        /*05d0*/ 	.word	0x0001a0c0


	//   ....[2]....
        /*05d4*/ 	.word	0x0001a200


	//   ....[3]....
        /*05d8*/ 	.word	0x0001a2f0


	//   ....[4]....
        /*05dc*/ 	.word	0x0001aee0


	//----- nvinfo : EIATTR_MBARRIER_INSTR_OFFSETS
	.align		4
.L_1288:
        /*05e0*/ 	.byte	0x04, 0x39
        /*05e2*/ 	.short	(.L_1290 - .L_1289)


	//   ....[0]....
.L_1289:
        /*05e4*/ 	.word	0x00000180
        /*05e8*/ 	.word	0x000000ff
        /*05ec*/ 	.word	0x00022800
        /*05f0*/ 	.short	0x0100
        /*05f2*/ 	.byte	0x08
	.zero		1


	//   ....[1]....
        /*05f4*/ 	.word	0x00000190
        /*05f8*/ 	.word	0x000000ff
        /*05fc*/ 	.word	0x00022820
        /*0600*/ 	.short	0x0100
        /*0602*/ 	.byte	0x08
	.zero		1


	//   ....[2]....
        /*0604*/ 	.word	0x00000280
        /*0608*/ 	.word	0x000000ff
        /*060c*/ 	.word	0x00022830
        /*0610*/ 	.short	0x0100
        /*0612*/ 	.byte	0x08
	.zero		1


	//   ....[3]....
        /*0614*/ 	.word	0x00000290
        /*0618*/ 	.word	0x000000ff
        /*061c*/ 	.word	0x00022840
        /*0620*/ 	.short	0x0100
        /*0622*/ 	.byte	0x08
	.zero		1


	//   ....[4]....
        /*0624*/ 	.word	0x000002a0
        /*0628*/ 	.word	0x000000ff
        /*062c*/ 	.word	0x00022838
        /*0630*/ 	.short	0x0100
        /*0632*/ 	.byte	0x08
	.zero		1


	//   ....[5]....
        /*0634*/ 	.word	0x000002b0
        /*0638*/ 	.word	0x000000ff
        /*063c*/ 	.word	0x00022848
        /*0640*/ 	.short	0x0100
        /*0642*/ 	.byte	0x08
	.zero		1


	//   ....[6]....
        /*0644*/ 	.word	0x000003e0
        /*0648*/ 	.word	0x000000ff
        /*064c*/ 	.word	0x00022850
        /*0650*/ 	.short	0x0100
        /*0652*/ 	.byte	0x08
	.zero		1


	//   ....[7]....
        /*0654*/ 	.word	0x000003f0
        /*0658*/ 	.word	0x000000ff
        /*065c*/ 	.word	0x00022860
        /*0660*/ 	.short	0x0100
        /*0662*/ 	.byte	0x08
	.zero		1


	//   ....[8]....
        /*0664*/ 	.word	0x00000400
        /*0668*/ 	.word	0x000000ff
        /*066c*/ 	.word	0x00022858
        /*0670*/ 	.short	0x0100
        /*0672*/ 	.byte	0x08
	.zero		1


	//   ....[9]....
        /*0674*/ 	.word	0x00000410
        /*0678*/ 	.word	0x000000ff
        /*067c*/ 	.word	0x00022868
        /*0680*/ 	.short	0x0100
        /*0682*/ 	.byte	0x08
	.zero		1


	//   ....[10]....
        /*0684*/ 	.word	0x00000500
        /*0688*/ 	.word	0x000000ff
        /*068c*/ 	.word	0x00022870
        /*0690*/ 	.short	0x0100
        /*0692*/ 	.byte	0x06
	.zero		1


	//   ....[11]....
        /*0694*/ 	.word	0x00000510
        /*0698*/ 	.word	0x000000ff
        /*069c*/ 	.word	0x00022880
        /*06a0*/ 	.short	0x0100
        /*06a2*/ 	.byte	0x06
	.zero		1


	//   ....[12]....
        /*06a4*/ 	.word	0x00000520
        /*06a8*/ 	.word	0x000000ff
        /*06ac*/ 	.word	0x00022878
        /*06b0*/ 	.short	0x0100
        /*06b2*/ 	.byte	0x06
	.zero		1


	//   ....[13]....
        /*06b4*/ 	.word	0x00000530
        /*06b8*/ 	.word	0x000000ff
        /*06bc*/ 	.word	0x00022888
        /*06c0*/ 	.short	0x0100
        /*06c2*/ 	.byte	0x06
	.zero		1


	//   ....[14]....
        /*06c4*/ 	.word	0x00000660
        /*06c8*/ 	.word	0x000000ff
        /*06cc*/ 	.word	0x00022890
        /*06d0*/ 	.short	0x0100
        /*06d2*/ 	.byte	0x08
	.zero		1


	//   ....[15]....
        /*06d4*/ 	.word	0x00000670
        /*06d8*/ 	.word	0x000000ff
        /*06dc*/ 	.word	0x000228a0
        /*06e0*/ 	.short	0x0100
        /*06e2*/ 	.byte	0x08
	.zero		1


	//   ....[16]....
        /*06e4*/ 	.word	0x00000680
        /*06e8*/ 	.word	0x000000ff
        /*06ec*/ 	.word	0x00022898
        /*06f0*/ 	.short	0x0100
        /*06f2*/ 	.byte	0x08
	.zero		1


	//   ....[17]....
        /*06f4*/ 	.word	0x00000690
        /*06f8*/ 	.word	0x000000ff
        /*06fc*/ 	.word	0x000228a8
        /*0700*/ 	.short	0x0100
        /*0702*/ 	.byte	0x08
	.zero		1


	//   ....[18]....
        /*0704*/ 	.word	0x000007d0
        /*0708*/ 	.word	0x000000ff
        /*070c*/ 	.word	0x000228b0
        /*0710*/ 	.short	0x0100
        /*0712*/ 	.byte	0x08
	.zero		1


	//   ....[19]....
        /*0714*/ 	.word	0x000007e0
        /*0718*/ 	.word	0x000000ff
        /*071c*/ 	.word	0x000228c0
        /*0720*/ 	.short	0x0100
        /*0722*/ 	.byte	0x08
	.zero		1


	//   ....[20]....
        /*0724*/ 	.word	0x000007f0
        /*0728*/ 	.word	0x000000ff
        /*072c*/ 	.word	0x000228b8
        /*0730*/ 	.short	0x0100
        /*0732*/ 	.byte	0x08
	.zero		1


	//   ....[21]....
        /*0734*/ 	.word	0x00000800
        /*0738*/ 	.word	0x000000ff
        /*073c*/ 	.word	0x000228c8
        /*0740*/ 	.short	0x0100
        /*0742*/ 	.byte	0x08
	.zero		1


	//   ....[22]....
        /*0744*/ 	.word	0x00002010
        /*0748*/ 	.word	0x00000021
        /*074c*/ 	.word	0x00022800
        /*0750*/ 	.short	0x010a
        /*0752*/ 	.byte	0x3f
	.zero		1


	//   ....[23]....
        /*0754*/ 	.word	0x00002370
        /*0758*/ 	.word	0x0000000a
        /*075c*/ 	.word	0x00000000
        /*0760*/ 	.short	0x010a
        /*0762*/ 	.byte	0x3f
	.zero		1


	//   ....[24]....
        /*0764*/ 	.word	0x000023d0
        /*0768*/ 	.word	0x0000000a
        /*076c*/ 	.word	0x00000000
        /*0770*/ 	.short	0x010a
        /*0772*/ 	.byte	0x3f
	.zero		1


	//   ....[25]....
        /*0774*/ 	.word	0x00002810
        /*0778*/ 	.word	0x00000000
        /*077c*/ 	.word	0x00000000
        /*0780*/ 	.short	0x0101
        /*0782*/ 	.byte	0x3f
	.zero		1


	//   ....[26]....
        /*0784*/ 	.word	0x00005090
        /*0788*/ 	.word	0x00000000
        /*078c*/ 	.word	0x00000000
        /*0790*/ 	.short	0x010a
        /*0792*/ 	.byte	0x3f
	.zero		1


	//   ....[27]....
        /*0794*/ 	.word	0x000050f0
        /*0798*/ 	.word	0x00000000
        /*079c*/ 	.word	0x00000000
        /*07a0*/ 	.short	0x010a
        /*07a2*/ 	.byte	0x3f
	.zero		1


	//   ....[28]....
        /*07a4*/ 	.word	0x00008140
        /*07a8*/ 	.word	0x00000000
        /*07ac*/ 	.word	0x00000000
        /*07b0*/ 	.short	0x0101
        /*07b2*/ 	.byte	0x3f
	.zero		1


	//   ....[29]....
        /*07b4*/ 	.word	0x00008850
        /*07b8*/ 	.word	0x00000004
        /*07bc*/ 	.word	0x00000000
        /*07c0*/ 	.short	0x010a
        /*07c2*/ 	.byte	0x3f
	.zero		1


	//   ....[30]....
        /*07c4*/ 	.word	0x000088f0
        /*07c8*/ 	.word	0x00000008
        /*07cc*/ 	.word	0x00000000
        /*07d0*/ 	.short	0x010a
        /*07d2*/ 	.byte	0x3f
	.zero		1


	//   ....[31]....
        /*07d4*/ 	.word	0x00008d20
        /*07d8*/ 	.word	0x0000000e
        /*07dc*/ 	.word	0x00000000
        /*07e0*/ 	.short	0x0101
        /*07e2*/ 	.byte	0x3f
	.zero		1


	//   ....[32]....
        /*07e4*/ 	.word	0x0000b330
        /*07e8*/ 	.word	0x00000096
        /*07ec*/ 	.word	0x00000000
        /*07f0*/ 	.short	0x010a
        /*07f2*/ 	.byte	0x3f
	.zero		1


	//   ....[33]....
        /*07f4*/ 	.word	0x0000b390
        /*07f8*/ 	.word	0x00000096
        /*07fc*/ 	.word	0x00000000
        /*0800*/ 	.short	0x010a
        /*0802*/ 	.byte	0x3f
	.zero		1


	//   ....[34]....
        /*0804*/ 	.word	0x0000e600
        /*0808*/ 	.word	0x00000002
        /*080c*/ 	.word	0x00000000
        /*0810*/ 	.short	0x0101
        /*0812*/ 	.byte	0x3f
	.zero		1


	//   ....[35]....
        /*0814*/ 	.word	0x0000e7d0
        /*0818*/ 	.word	0x00000004
        /*081c*/ 	.word	0x00000000
        /*0820*/ 	.short	0x010a
        /*0822*/ 	.byte	0x3f
	.zero		1


	//   ....[36]....
        /*0824*/ 	.word	0x0000e8c0
        /*0828*/ 	.word	0x00000002
        /*082c*/ 	.word	0x00000000
        /*0830*/ 	.short	0x010a
        /*0832*/ 	.byte	0x3f
	.zero		1


	//   ....[37]....
        /*0834*/ 	.word	0x0000ecf0
        /*0838*/ 	.word	0x00000003
        /*083c*/ 	.word	0x00000000
        /*0840*/ 	.short	0x0101
        /*0842*/ 	.byte	0x3f
	.zero		1


	//   ....[38]....
        /*0844*/ 	.word	0x00012610
        /*0848*/ 	.word	0x00000094
        /*084c*/ 	.word	0x00000000
        /*0850*/ 	.short	0x010a
        /*0852*/ 	.byte	0x3f
	.zero		1


	//   ....[39]....
        /*0854*/ 	.word	0x00012670
        /*0858*/ 	.word	0x00000094
        /*085c*/ 	.word	0x00000000
        /*0860*/ 	.short	0x010a
        /*0862*/ 	.byte	0x3f
	.zero		1


	//   ....[40]....
        /*0864*/ 	.word	0x000158e0
        /*0868*/ 	.word	0x00000002
        /*086c*/ 	.word	0x00000000
        /*0870*/ 	.short	0x0101
        /*0872*/ 	.byte	0x3f
	.zero		1


	//   ....[41]....
        /*0874*/ 	.word	0x00016d60
        /*0878*/ 	.word	0x000000ff
        /*087c*/ 	.word	0x00000000
        /*0880*/ 	.short	0x0101
        /*0882*/ 	.byte	0x04
	.zero		1


	//   ....[42]....
        /*0884*/ 	.word	0x0001a7f0
        /*0888*/ 	.word	0x000000ff
        /*088c*/ 	.word	0x00022840
        /*0890*/ 	.short	0x010a
        /*0892*/ 	.byte	0x2e
	.zero		1


	//   ....[43]....
        /*0894*/ 	.word	0x0001ad10
        /*0898*/ 	.word	0x000000ff
        /*089c*/ 	.word	0x00022830
        /*08a0*/ 	.short	0x0107
        /*08a2*/ 	.byte	0x2e
	.zero		1


	//   ....[44]....
        /*08a4*/ 	.word	0x0001ad80
        /*08a8*/ 	.word	0x000000ff
        /*08ac*/ 	.word	0x00022830
        /*08b0*/ 	.short	0x0101
        /*08b2*/ 	.byte	0x2e
	.zero		1


	//   ....[45]....
        /*08b4*/ 	.word	0x0001b660
        /*08b8*/ 	.word	0x000000ff
        /*08bc*/ 	.word	0x00022800
        /*08c0*/ 	.short	0x0107
        /*08c2*/ 	.byte	0x2e
	.zero		1


	//   ....[46]....
        /*08c4*/ 	.word	0x0001b6a0
        /*08c8*/ 	.word	0x000000ff
        /*08cc*/ 	.word	0x00022800
        /*08d0*/ 	.short	0x0101
        /*08d2*/ 	.byte	0x2e
	.zero		1


	//   ....[47]....
        /*08d4*/ 	.word	0x0001b6b0
        /*08d8*/ 	.word	0x000000ff
        /*08dc*/ 	.word	0x00022820
        /*08e0*/ 	.short	0x010a
        /*08e2*/ 	.byte	0x2e
	.zero		1


	//   ....[48]....
        /*08e4*/ 	.word	0x0001b700
        /*08e8*/ 	.word	0x000000ff
        /*08ec*/ 	.word	0x00022860
        /*08f0*/ 	.short	0x010a
        /*08f2*/ 	.byte	0x2e
	.zero		1


	//   ....[49]....
        /*08f4*/ 	.word	0x0001be30
        /*08f8*/ 	.word	0x000000ff
        /*08fc*/ 	.word	0x00022850
        /*0900*/ 	.short	0x0107
        /*0902*/ 	.byte	0x2e
	.zero		1


	//   ....[50]....
        /*0904*/ 	.word	0x0001beb0
        /*0908*/ 	.word	0x000000ff
        /*090c*/ 	.word	0x00022850
        /*0910*/ 	.short	0x0101
        /*0912*/ 	.byte	0x2e
	.zero		1


	//   ....[51]....
        /*0914*/ 	.word	0x0001c1a0
        /*0918*/ 	.word	0x00000013
        /*091c*/ 	.word	0x00022840
        /*0920*/ 	.short	0x010a
        /*0922*/ 	.byte	0x3f
	.zero		1


	//   ....[52]....
        /*0924*/ 	.word	0x0001c5d0
        /*0928*/ 	.word	0x00000013
        /*092c*/ 	.word	0x00022830
        /*0930*/ 	.short	0x0107
        /*0932*/ 	.byte	0x3f
	.zero		1


	//   ....[53]....
        /*0934*/ 	.word	0x0001c680
        /*0938*/ 	.word	0x00000013
        /*093c*/ 	.word	0x00022830
        /*0940*/ 	.short	0x0101
        /*0942*/ 	.byte	0x3f
	.zero		1


	//   ....[54]....
        /*0944*/ 	.word	0x0001c6b0
        /*0948*/ 	.word	0x00000013
        /*094c*/ 	.word	0x00022860
        /*0950*/ 	.short	0x010a
        /*0952*/ 	.byte	0x3f
	.zero		1


	//   ....[55]....
        /*0954*/ 	.word	0x0001cbf0
        /*0958*/ 	.word	0x00000013
        /*095c*/ 	.word	0x00022850
        /*0960*/ 	.short	0x0107
        /*0962*/ 	.byte	0x3f
	.zero		1


	//   ....[56]....
        /*0964*/ 	.word	0x0001ccb0
        /*0968*/ 	.word	0x00000013
        /*096c*/ 	.word	0x00022850
        /*0970*/ 	.short	0x0101
        /*0972*/ 	.byte	0x3f
	.zero		1


	//   ....[57]....
        /*0974*/ 	.word	0x0001cda0
        /*0978*/ 	.word	0x00000007
        /*097c*/ 	.word	0x00022820
        /*0980*/ 	.short	0x010a
        /*0982*/ 	.byte	0x3f
	.zero		1


	//   ....[58]....
        /*0984*/ 	.word	0x0001cf10
        /*0988*/ 	.word	0x00000005
        /*098c*/ 	.word	0x00022840
        /*0990*/ 	.short	0x010a
        /*0992*/ 	.byte	0x3f
	.zero		1


	//   ....[59]....
        /*0994*/ 	.word	0x0001cfb0
        /*0998*/ 	.word	0x00000007
        /*099c*/ 	.word	0x00022840
        /*09a0*/ 	.short	0x010a
        /*09a2*/ 	.byte	0x3f
	.zero		1


	//   ....[60]....
        /*09a4*/ 	.word	0x0001cff0
        /*09a8*/ 	.word	0x00000005
        /*09ac*/ 	.word	0x00022860
        /*09b0*/ 	.short	0x010a
        /*09b2*/ 	.byte	0x3f
	.zero		1


	//   ....[61]....
        /*09b4*/ 	.word	0x0001d030
        /*09b8*/ 	.word	0x00000007
        /*09bc*/ 	.word	0x00022860
        /*09c0*/ 	.short	0x010a
        /*09c2*/ 	.byte	0x3f
	.zero		1


	//   ....[62]....
        /*09c4*/ 	.word	0x0001d090
        /*09c8*/ 	.word	0x00000021
        /*09cc*/ 	.word	0x00022800
        /*09d0*/ 	.short	0x010a
        /*09d2*/ 	.byte	0x3f
	.zero		1


	//   ....[63]....
        /*09d4*/ 	.word	0x0001d0e0
        /*09d8*/ 	.word	0x0000000a
        /*09dc*/ 	.word	0x00000000
        /*09e0*/ 	.short	0x010a
        /*09e2*/ 	.byte	0x3f
	.zero		1


	//   ....[64]....
        /*09e4*/ 	.word	0x0001d130
        /*09e8*/ 	.word	0x00000000
        /*09ec*/ 	.word	0x00000000
        /*09f0*/ 	.short	0x010a
        /*09f2*/ 	.byte	0x3f
	.zero		1


	//   ....[65]....
        /*09f4*/ 	.word	0x0001d180
        /*09f8*/ 	.word	0x00000008
        /*09fc*/ 	.word	0x00000000
        /*0a00*/ 	.short	0x010a
        /*0a02*/ 	.byte	0x3f
	.zero		1


	//   ....[66]....
        /*0a04*/ 	.word	0x0001d1d0
        /*0a08*/ 	.word	0x00000096
        /*0a0c*/ 	.word	0x00000000
        /*0a10*/ 	.short	0x010a
        /*0a12*/ 	.byte	0x3f
	.zero		1


	//   ....[67]....
        /*0a14*/ 	.word	0x0001d220
        /*0a18*/ 	.word	0x00000002
        /*0a1c*/ 	.word	0x00000000
        /*0a20*/ 	.short	0x010a
        /*0a22*/ 	.byte	0x3f
	.zero		1


	//   ....[68]....
        /*0a24*/ 	.word	0x0001d270
        /*0a28*/ 	.word	0x00000094
        /*0a2c*/ 	.word	0x00000000
        /*0a30*/ 	.short	0x010a
        /*0a32*/ 	.byte	0x3f
	.zero		1


	//   ....[69]....
        /*0a34*/ 	.word	0x0001d350
        /*0a38*/ 	.word	0x00000003
        /*0a3c*/ 	.word	0x00022840
        /*0a40*/ 	.short	0x010a
        /*0a42*/ 	.byte	0x3f
	.zero		1


	//   ....[70]....
        /*0a44*/ 	.word	0x0001e3b0
        /*0a48*/ 	.word	0x00000003
        /*0a4c*/ 	.word	0x00022820
        /*0a50*/ 	.short	0x010a
        /*0a52*/ 	.byte	0x3f
	.zero		1


	//   ....[71]....
        /*0a54*/ 	.word	0x0001e410
        /*0a58*/ 	.word	0x00000003
        /*0a5c*/ 	.word	0x00022860
        /*0a60*/ 	.short	0x010a
        /*0a62*/ 	.byte	0x3f
	.zero		1


	//   ....[72]....
        /*0a64*/ 	.word	0x0001ee10
        /*0a68*/ 	.word	0x00000013
        /*0a6c*/ 	.word	0x00022840
        /*0a70*/ 	.short	0x010a
        /*0a72*/ 	.byte	0x3f
	.zero		1


	//   ....[73]....
        /*0a74*/ 	.word	0x0001f490
        /*0a78*/ 	.word	0x00000013
        /*0a7c*/ 	.word	0x00022860
        /*0a80*/ 	.short	0x010a
        /*0a82*/ 	.byte	0x3f
	.zero		1


	//   ....[74]....
        /*0a84*/ 	.word	0x0001fc10
        /*0a88*/ 	.word	0x00000007
        /*0a8c*/ 	.word	0x00022820
        /*0a90*/ 	.short	0x010a
        /*0a92*/ 	.byte	0x3f
	.zero		1


	//   ....[75]....
        /*0a94*/ 	.word	0x0001fdb0
        /*0a98*/ 	.word	0x00000005
        /*0a9c*/ 	.word	0x00022840
        /*0aa0*/ 	.short	0x010a
        /*0aa2*/ 	.byte	0x3f
	.zero		1


	//   ....[76]....
        /*0aa4*/ 	.word	0x0001fe00
        /*0aa8*/ 	.word	0x00000007
        /*0aac*/ 	.word	0x00022840
        /*0ab0*/ 	.short	0x010a
        /*0ab2*/ 	.byte	0x3f
	.zero		1


	//   ....[77]....
        /*0ab4*/ 	.word	0x0001fe50
        /*0ab8*/ 	.word	0x00000005
        /*0abc*/ 	.word	0x00022860
        /*0ac0*/ 	.short	0x010a
        /*0ac2*/ 	.byte	0x3f
	.zero		1


	//   ....[78]....
        /*0ac4*/ 	.word	0x00020210
        /*0ac8*/ 	.word	0x0000000c
        /*0acc*/ 	.word	0x00000000
        /*0ad0*/ 	.short	0x010a
        /*0ad2*/ 	.byte	0x3f
	.zero		1


	//   ....[79]....
        /*0ad4*/ 	.word	0x00020350
        /*0ad8*/ 	.word	0x0000000e
        /*0adc*/ 	.word	0x00000000
        /*0ae0*/ 	.short	0x010a
        /*0ae2*/ 	.byte	0x3f
	.zero		1


	//   ....[80]....
        /*0ae4*/ 	.word	0x00020a00
        /*0ae8*/ 	.word	0x00000007
        /*0aec*/ 	.word	0x00000000
        /*0af0*/ 	.short	0x0101
        /*0af2*/ 	.byte	0x3f
	.zero		1


	//   ....[81]....
        /*0af4*/ 	.word	0x00025160
        /*0af8*/ 	.word	0x00000007
        /*0afc*/ 	.word	0x00000000
        /*0b00*/ 	.short	0x010a
        /*0b02*/ 	.byte	0x3f
	.zero		1


	//   ....[82]....
        /*0b04*/ 	.word	0x000252a0
        /*0b08*/ 	.word	0x00000002
        /*0b0c*/ 	.word	0x00000000
        /*0b10*/ 	.short	0x010a
        /*0b12*/ 	.byte	0x3f
	.zero		1


	//   ....[83]....
        /*0b14*/ 	.word	0x0003d910
        /*0b18*/ 	.word	0x00000003
        /*0b1c*/ 	.word	0x00000000
        /*0b20*/ 	.short	0x0101
        /*0b22*/ 	.byte	0x3f
	.zero		1


	//   ....[84]....
        /*0b24*/ 	.word	0x0003d940
        /*0b28*/ 	.word	0x0000000e
        /*0b2c*/ 	.word	0x00000000
        /*0b30*/ 	.short	0x010a
        /*0b32*/ 	.byte	0x3f
	.zero		1


	//   ....[85]....
        /*0b34*/ 	.word	0x0003d990
        /*0b38*/ 	.word	0x00000002
        /*0b3c*/ 	.word	0x00000000
        /*0b40*/ 	.short	0x010a
        /*0b42*/ 	.byte	0x3f
	.zero		1


	//----- nvinfo : EIATTR_NUM_MBARRIERS
	.align		4
.L_1290:
        /*0b44*/ 	.byte	0x03, 0x38
        /*0b46*/ 	.short	0x0016


	//----- nvinfo : EIATTR_EXIT_INSTR_OFFSETS
	.align		4
        /*0b48*/ 	.byte	0x04, 0x1c
        /*0b4a*/ 	.short	(.L_1292 - .L_1291)


	//   ....[0]....
.L_1291:
        /*0b4c*/ 	.word	0x0001d080


	//----- nvinfo : EIATTR_MAX_THREADS
	.align		4
.L_1292:
        /*0b50*/ 	.byte	0x04, 0x05
        /*0b52*/ 	.short	(.L_1294 - .L_1293)
.L_1293:
        /*0b54*/ 	.word	0x00000180
        /*0b58*/ 	.word	0x00000001
        /*0b5c*/ 	.word	0x00000001


	//----- nvinfo : EIATTR_CRS_STACK_SIZE
	.align		4
.L_1294:
        /*0b60*/ 	.byte	0x04, 0x1e
        /*0b62*/ 	.short	(.L_1296 - .L_1295)
.L_1295:
        /*0b64*/ 	.word	0x00000000


	//----- nvinfo : EIATTR_CBANK_PARAM_SIZE
	.align		4
.L_1296:
        /*0b68*/ 	.byte	0x03, 0x19
        /*0b6a*/ 	.short	0x0a70


	//----- nvinfo : EIATTR_PARAM_CBANK
	.align		4
        /*0b6c*/ 	.byte	0x04, 0x0a
        /*0b6e*/ 	.short	(.L_1298 - .L_1297)
	.align		4
.L_1297:
        /*0b70*/ 	.word	index@(.nv.constant0._ZN7cutlass13device_kernelIN5flash11enable_sm90INS1_16FlashAttnFwdSm90INS1_25CollectiveMainloopFwdSm90ILi2EN4cute5tupleIJNS5_1CILi1EEES8_S8_EEENS6_IJNS7_ILi128EEENS7_ILi96EEENS7_ILi64EEEEEELi256ENS_10bfloat16_tEfNS_4arch4Sm90ELb0ELb1ELb1ELb0ELb1ELb0ELb0ELb1ELb0ELb1ELb1ELb0EEENS1_21CollectiveEpilogueFwdINS6_IJSA_NS7_ILi256EEESB_EEES9_SE_SG_Li256ELb0ELb1ELb1ELb0EEENS1_19SingleTileSchedulerILb0ELb1ELb1ELi128EEEEEEEEEvNT_6ParamsE)
        /*0b74*/ 	.short	0x0210
        /*0b76*/ 	.short	0x0a70


	//----- nvinfo : EIATTR_SW_WAR
	.align		4
.L_1298:
        /*0b78*/ 	.byte	0x04, 0x36
        /*0b7a*/ 	.short	(.L_1300 - .L_1299)
.L_1299:
        /*0b7c*/ 	.word	0x00000008
.L_1300:


//--------------------- .nv.info._ZN7cutlass13device_kernelIN5flash11enable_sm90INS1_16FlashAttnFwdSm90INS1_25CollectiveMainloopFwdSm90ILi2EN4cute5tupleIJNS5_1CILi1EEES8_S8_EEENS6_IJNS7_ILi128EEENS7_ILi96EEENS7_ILi64EEEEEELi256ENS_10bfloat16_tEfNS_4arch4Sm90ELb0ELb1ELb1ELb0ELb1ELb0ELb1ELb1ELb0ELb1ELb1ELb0EEENS1_21CollectiveEpilogueFwdINS6_IJSA_NS7_ILi256EEESB_EEES9_SE_SG_Li256ELb0ELb1ELb1ELb0EEENS1_19SingleTileSchedulerILb0ELb1ELb1ELi128EEEEEEEEEvNT_6ParamsE --------------------------
	.section	.nv.info._ZN7cutlass13device_kernelIN5flash11enable_sm90INS1_16FlashAttnFwdSm90INS1_25CollectiveMainloopFwdSm90ILi2EN4cute5tupleIJNS5_1CILi1EEES8_S8_EEENS6_IJNS7_ILi128EEENS7_ILi96EEENS7_ILi64EEEEEELi256ENS_10bfloat16_tEfNS_4arch4Sm90ELb0ELb1ELb1ELb0ELb1ELb0ELb1ELb1ELb0ELb1ELb1ELb0EEENS1_21CollectiveEpilogueFwdINS6_IJSA_NS7_ILi256EEESB_EEES9_SE_SG_Li256ELb0ELb1ELb1ELb0EEENS1_19SingleTileSchedulerILb0ELb1ELb1ELi128EEEEEEEEEvNT_6ParamsE,"",@"SHT_CUDA_INFO"
	.sectionflags	@""
	.align	4


	//----- nvinfo : EIATTR_CUDA_API_VERSION
	.align		4
        /*0000*/ 	.byte	0x04, 0x37
        /*0002*/ 	.short	(.L_1302 - .L_1301)
.L_1301:
        /*0004*/ 	.word	0x00000082


	//----- nvinfo : EIATTR_KPARAM_INFO
	.align		4
.L_1302:
        /*0008*/ 	.byte	0x04, 0x17
        /*000a*/ 	.short	(.L_1304 - .L_1303)
.L_1303:
        /*000c*/ 	.word	0x00000000
        /*0010*/ 	.short	0x0000
        /*0012*/ 	.short	0x0070
        /*0014*/ 	.byte	0x00, 0xf0, 0x01, 0x2c


	//----- nvinfo : EIATTR_SPARSE_MMA_MASK
	.align		4
.L_1304:
        /*0018*/ 	.byte	0x03, 0x50
        /*001a*/ 	.short	0x0000


	//----- nvinfo : EIATTR_MAXREG_COUNT
	.align		4
        /*001c*/ 	.byte	0x03, 0x1b
        /*001e*/ 	.short	0x00a8


	//----- nvinfo : EIATTR_NUM_BARRIERS
	.align		4
        /*0020*/ 	.byte	0x02, 0x4c
        /*0022*/ 	.byte	0x10
	.zero		1


	//----- nvinfo : EIATTR_EXTERNS
	.align		4
        /*0024*/ 	.byte	0x04, 0x0f
        /*0026*/ 	.short	(.L_1306 - .L_1305)


	//   ....[0]....
	.align		4
.L_1305:
        /*0028*/ 	.word	index@(__assertfail)


	//----- nvinfo : EIATTR_ANNOTATIONS
	.align		4
.L_1306:
        /*002c*/ 	.byte	0x04, 0x55
        /*002e*/ 	.short	(.L_1308 - .L_1307)


	//   ....[0]....
.L_1307:
        /* <DEDUP_REMOVED lines=1853> */


	//----- nvinfo : EIATTR_MERCURY_ISA_VERSION
	.align		4
.L_1308:
        /*73f0*/ 	.byte	0x03, 0x5f
        /*73f2*/ 	.short	0x0101


	//----- nvinfo : EIATTR_INT_WARP_WIDE_INSTR_OFFSETS
	.align		4
        /*73f4*/ 	.byte	0x04, 0x31
        /*73f6*/ 	.short	(.L_1310 - .L_1309)


	//   ....[0]....
.L_1309:
        /*73f8*/ 	.word	0x000000c0


	//   ....[1]....
        /*73fc*/ 	.word	0x000000d0


	//   ....[2]....
        /*7400*/ 	.word	0x000000e0


	//   ....[3]....
        /*7404*/ 	.word	0x00000180


	//----- nvinfo : EIATTR_COOP_GROUP_MASK_REGIDS
	.align		4
.L_1310:
        /*7408*/ 	.byte	0x04, 0x29
        /*740a*/ 	.short	(.L_1312 - .L_1311)


	//   ....[0]....
.L_1311:
        /*740c*/ 	.word	0xffffffff


	//   ....[1]....
        /*7410*/ 	.word	0xffffffff


	//   ....[2]....
        /*7414*/ 	.word	0xffffffff


	//   ....[3]....
        /*7418*/ 	.word	0xffffffff


	//   ....[4]....
        /*741c*/ 	.word	0xffffffff


	//   ....[5]....
        /*7420*/ 	.word	0xffffffff


	//   ....[6]....
        /*7424*/ 	.word	0xffffffff


	//   ....[7]....
        /*7428*/ 	.word	0xffffffff


	//   ....[8]....
        /*742c*/ 	.word	0xffffffff


	//   ....[9]....
        /*7430*/ 	.word	0xffffffff


	//   ....[10]....
        /*7434*/ 	.word	0xffffffff


	//   ....[11]....
        /*7438*/ 	.word	0xffffffff


	//   ....[12]....
        /*743c*/ 	.word	0xffffffff


	//   ....[13]....
        /*7440*/ 	.word	0xffffffff


	//   ....[14]....
        /*7444*/ 	.word	0xffffffff


	//   ....[15]....
        /*7448*/ 	.word	0xffffffff


	//   ....[16]....
        /*744c*/ 	.word	0xffffffff


	//   ....[17]....
        /*7450*/ 	.word	0xffffffff


	//   ....[18]....
        /*7454*/ 	.word	0xffffffff


	//   ....[19]....
        /*7458*/ 	.word	0xffffffff


	//   ....[20]....
        /*745c*/ 	.word	0xffffffff


	//   ....[21]....
        /*7460*/ 	.word	0xffffffff


	//   ....[22]....
        /*7464*/ 	.word	0xffffffff


	//   ....[23]....
        /*7468*/ 	.word	0xffffffff


	//   ....[24]....
        /*746c*/ 	.word	0xffffffff


	//   ....[25]....
        /*7470*/ 	.word	0xffffffff


	//   ....[26]....
        /*7474*/ 	.word	0xffffffff


	//   ....[27]....
        /*7478*/ 	.word	0xffffffff


	//   ....[28]....
        /*747c*/ 	.word	0xffffffff


	//   ....[29]....
        /*7480*/ 	.word	0xffffffff


	//   ....[30]....
        /*7484*/ 	.word	0xffffffff


	//   ....[31]....
        /*7488*/ 	.word	0xffffffff


	//   ....[32]....
        /*748c*/ 	.word	0xffffffff


	//   ....[33]....
        /*7490*/ 	.word	0xffffffff


	//   ....[34]....
        /*7494*/ 	.word	0xffffffff


	//   ....[35]....
        /*7498*/ 	.word	0xffffffff


	//   ....[36]....
        /*749c*/ 	.word	0xffffffff


	//   ....[37]....
        /*74a0*/ 	.word	0xffffffff


	//   ....[38]....
        /*74a4*/ 	.word	0xffffffff


	//   ....[39]....
        /*74a8*/ 	.word	0xffffffff


	//   ....[40]....
        /*74ac*/ 	.word	0xffffffff


	//   ....[41]....
        /*74b0*/ 	.word	0xffffffff


	//   ....[42]....
        /*74b4*/ 	.word	0xffffffff


	//   ....[43]....
        /*74b8*/ 	.word	0xffffffff


	//   ....[44]....
        /*74bc*/ 	.word	0xffffffff


	//   ....[45]....
        /*74c0*/ 	.word	0xffffffff


	//   ....[46]....
        /*74c4*/ 	.word	0xffffffff


	//   ....[47]....
        /*74c8*/ 	.word	0xffffffff


	//   ....[48]....
        /*74cc*/ 	.word	0xffffffff


	//   ....[49]....
        /*74d0*/ 	.word	0xffffffff


	//   ....[50]....
        /*74d4*/ 	.word	0xffffffff


	//   ....[51]....
        /*74d8*/ 	.word	0xffffffff


	//   ....[52]....
        /*74dc*/ 	.word	0xffffffff


	//   ....[53]....
        /*74e0*/ 	.word	0xffffffff


	//   ....[54]....
        /*74e4*/ 	.word	0xffffffff


	//   ....[55]....
        /*74e8*/ 	.word	0xffffffff


	//   ....[56]....
        /*74ec*/ 	.word	0xffffffff


	//   ....[57]....
        /*74f0*/ 	.word	0xffffffff


	//   ....[58]....
        /*74f4*/ 	.word	0xffffffff


	//   ....[59]....
        /*74f8*/ 	.word	0xffffffff


	//   ....[60]....
        /*74fc*/ 	.word	0xffffffff


	//   ....[61]....
        /*7500*/ 	.word	0xffffffff


	//   ....[62]....
        /*7504*/ 	.word	0xffffffff


	//   ....[63]....
        /*7508*/ 	.word	0xffffffff


	//   ....[64]....
        /*750c*/ 	.word	0xffffffff


	//   ....[65]....
        /*7510*/ 	.word	0xffffffff


	//   ....[66]....
        /*7514*/ 	.word	0xffffffff


	//   ....[67]....
        /*7518*/ 	.word	0xffffffff


	//   ....[68]....
        /*751c*/ 	.word	0xffffffff


	//   ....[69]....
        /*7520*/ 	.word	0xffffffff


	//   ....[70]....
        /*7524*/ 	.word	0xffffffff


	//   ....[71]....
        /*7528*/ 	.word	0xffffffff


	//   ....[72]....
        /*752c*/ 	.word	0xffffffff


	//   ....[73]....
        /*7530*/ 	.word	0xffffffff


	//   ....[74]....
        /*7534*/ 	.word	0xffffffff


	//   ....[75]....
        /*7538*/ 	.word	0xffffffff


	//   ....[76]....
        /*753c*/ 	.word	0xffffffff


	//   ....[77]....
        /*7540*/ 	.word	0xffffffff


	//   ....[78]....
        /*7544*/ 	.word	0xffffffff


	//   ....[79]....
        /*7548*/ 	.word	0xffffffff


	//   ....[80]....
        /*754c*/ 	.word	0xffffffff


	//   ....[81]....
        /*7550*/ 	.word	0xffffffff


	//   ....[82]....
        /*7554*/ 	.word	0xffffffff


	//   ....[83]....
        /*7558*/ 	.word	0xffffffff


	//   ....[84]....
        /*755c*/ 	.word	0xffffffff


	//   ....[85]....
        /*7560*/ 	.word	0xffffffff


	//   ....[86]....
        /*7564*/ 	.word	0xffffffff


	//   ....[87]....
        /*7568*/ 	.word	0xffffffff


	//   ....[88]....
        /*756c*/ 	.word	0xffffffff


	//   ....[89]....
        /*7570*/ 	.word	0xffffffff


	//   ....[90]....
        /*7574*/ 	.word	0xffffffff


	//   ....[91]....
        /*7578*/ 	.word	0xffffffff


	//   ....[92]....
        /*757c*/ 	.word	0xffffffff


	//   ....[93]....
        /*7580*/ 	.word	0xffffffff


	//   ....[94]....
        /*7584*/ 	.word	0xffffffff


	//   ....[95]....
        /*7588*/ 	.word	0xffffffff


	//   ....[96]....
        /*758c*/ 	.word	0xffffffff


	//   ....[97]....
        /*7590*/ 	.word	0xffffffff


	//   ....[98]....
        /*7594*/ 	.word	0xffffffff


	//   ....[99]....
        /*7598*/ 	.word	0xffffffff


	//   ....[100]....
        /*759c*/ 	.word	0xffffffff


	//   ....[101]....
        /*75a0*/ 	.word	0xffffffff


	//   ....[102]....
        /*75a4*/ 	.word	0xffffffff


	//   ....[103]....
        /*75a8*/ 	.word	0xffffffff


	//   ....[104]....
        /*75ac*/ 	.word	0xffffffff


	//   ....[105]....
        /*75b0*/ 	.word	0xffffffff


	//   ....[106]....
        /*75b4*/ 	.word	0xffffffff


	//   ....[107]....
        /*75b8*/ 	.word	0xffffffff


	//   ....[108]....
        /*75bc*/ 	.word	0xffffffff


	//   ....[109]....
        /*75c0*/ 	.word	0xffffffff


	//   ....[110]....
        /*75c4*/ 	.word	0xffffffff


	//   ....[111]....
        /*75c8*/ 	.word	0xffffffff


	//   ....[112]....
        /*75cc*/ 	.word	0xffffffff


	//   ....[113]....
        /*75d0*/ 	.word	0xffffffff


	//   ....[114]....
        /*75d4*/ 	.word	0xffffffff


	//   ....[115]....
        /*75d8*/ 	.word	0xffffffff


	//   ....[116]....
        /*75dc*/ 	.word	0xffffffff


	//   ....[117]....
        /*75e0*/ 	.word	0x0500000f


	//   ....[118]....
        /*75e4*/ 	.word	0x0500000f


	//   ....[119]....
        /*75e8*/ 	.word	0x0500000f


	//   ....[120]....
        /*75ec*/ 	.word	0x0500000f


	//   ....[121]....
        /*75f0*/ 	.word	0x0500000f


	//   ....[122]....
        /*75f4*/ 	.word	0x0500000f


	//   ....[123]....
        /*75f8*/ 	.word	0x0500000f


	//   ....[124]....
        /*75fc*/ 	.word	0x0500000f


	//   ....[125]....
        /*7600*/ 	.word	0x0500000f


	//   ....[126]....
        /*7604*/ 	.word	0x0500000f


	//   ....[127]....
        /*7608*/ 	.word	0x0500000f


	//   ....[128]....
        /*760c*/ 	.word	0x0500000f


	//   ....[129]....
        /*7610*/ 	.word	0x0500000f


	//   ....[130]....
        /*7614*/ 	.word	0x0500000f


	//   ....[131]....
        /*7618*/ 	.word	0x0500000f


	//   ....[132]....
        /*761c*/ 	.word	0x0500000f


	//   ....[133]....
        /*7620*/ 	.word	0x0500000f


	//   ....[134]....
        /*7624*/ 	.word	0x0500000f


	//   ....[135]....
        /*7628*/ 	.word	0x0500000f


	//   ....[136]....
        /*762c*/ 	.word	0x0500000f


	//   ....[137]....
        /*7630*/ 	.word	0x0500000f


	//   ....[138]....
        /*7634*/ 	.word	0x0500000f


	//   ....[139]....
        /*7638*/ 	.word	0x0500000f


	//   ....[140]....
        /*763c*/ 	.word	0x0500000f


	//   ....[141]....
        /*7640*/ 	.word	0x0500000f


	//   ....[142]....
        /*7644*/ 	.word	0x0500000f


	//   ....[143]....
        /*7648*/ 	.word	0x0500000f


	//   ....[144]....
        /*764c*/ 	.word	0x0500000f


	//   ....[145]....
        /*7650*/ 	.word	0x0500000f


	//   ....[146]....
        /*7654*/ 	.word	0x0500000f


	//   ....[147]....
        /*7658*/ 	.word	0x0500000f


	//   ....[148]....
        /*765c*/ 	.word	0x0500000f


	//   ....[149]....
        /*7660*/ 	.word	0x0500000f


	//   ....[150]....
        /*7664*/ 	.word	0x0500000f


	//   ....[151]....
        /*7668*/ 	.word	0x0500000f


	//   ....[152]....
        /*766c*/ 	.word	0x0500000f


	//   ....[153]....
        /*7670*/ 	.word	0x0500000f


	//   ....[154]....
        /*7674*/ 	.word	0x0500000f


	//   ....[155]....
        /*7678*/ 	.word	0x0500000f


	//   ....[156]....
        /*767c*/ 	.word	0x0500000f


	//   ....[157]....
        /*7680*/ 	.word	0x0500000f


	//   ....[158]....
        /*7684*/ 	.word	0x0500000f


	//   ....[159]....
        /*7688*/ 	.word	0x0500000f


	//   ....[160]....
        /*768c*/ 	.word	0x0500000f


	//   ....[161]....
        /*7690*/ 	.word	0x0500000f


	//   ....[162]....
        /*7694*/ 	.word	0x0500000f


	//   ....[163]....
        /*7698*/ 	.word	0x0500000f


	//   ....[164]....
        /*769c*/ 	.word	0x0500000f


	//   ....[165]....
        /*76a0*/ 	.word	0x0500000f


	//   ....[166]....
        /*76a4*/ 	.word	0x0500000f


	//   ....[167]....
        /*76a8*/ 	.word	0x0500000f


	//   ....[168]....
        /*76ac*/ 	.word	0x0500000f


	//   ....[169]....
        /*76b0*/ 	.word	0x0500000f


	//   ....[170]....
        /*76b4*/ 	.word	0x0500000f


	//   ....[171]....
        /*76b8*/ 	.word	0x0500000f


	//   ....[172]....
        /*76bc*/ 	.word	0x0500000f


	//   ....[173]....
        /*76c0*/ 	.word	0x0500000f


	//   ....[174]....
        /*76c4*/ 	.word	0x0500000f


	//   ....[175]....
        /*76c8*/ 	.word	0x0500000f


	//   ....[176]....
        /*76cc*/ 	.word	0x0500000f


	//   ....[177]....
        /*76d0*/ 	.word	0x0500000f


	//   ....[178]....
        /*76d4*/ 	.word	0x0500000f


	//   ....[179]....
        /*76d8*/ 	.word	0x0500000f


	//   ....[180]....
        /*76dc*/ 	.word	0x0500000f


	//   ....[181]....
        /*76e0*/ 	.word	0x0500000f


	//   ....[182]....
        /*76e4*/ 	.word	0x0500000f


	//   ....[183]....
        /*76e8*/ 	.word	0x0500000f


	//   ....[184]....
        /*76ec*/ 	.word	0x0500000f


	//   ....[185]....
        /*76f0*/ 	.word	0x0500000f


	//   ....[186]....
        /*76f4*/ 	.word	0x0500000f


	//   ....[187]....
        /*76f8*/ 	.word	0x0500000f


	//   ....[188]....
        /*76fc*/ 	.word	0x0500000f


	//   ....[189]....
        /*7700*/ 	.word	0x0500000f


	//   ....[190]....
        /*7704*/ 	.word	0x0500000f


	//   ....[191]....
        /*7708*/ 	.word	0x0500000f


	//   ....[192]....
        /*770c*/ 	.word	0x0500000f


	//   ....[193]....
        /*7710*/ 	.word	0x0500000f


	//   ....[194]....
        /*7714*/ 	.word	0x0500000f


	//   ....[195]....
        /*7718*/ 	.word	0x0500000f


	//   ....[196]....
        /*771c*/ 	.word	0x0500000f


	//   ....[197]....
        /*7720*/ 	.word	0x0500000f


	//   ....[198]....
        /*7724*/ 	.word	0x0500000f


	//   ....[199]....
        /*7728*/ 	.word	0xffffffff


	//   ....[200]....
        /*772c*/ 	.word	0xffffffff


	//   ....[201]....
        /*7730*/ 	.word	0xffffffff


	//   ....[202]....
        /*7734*/ 	.word	0xffffffff


	//   ....[203]....
        /*7738*/ 	.word	0xffffffff


	//   ....[204]....
        /*773c*/ 	.word	0xffffffff


	//----- nvinfo : EIATTR_COOP_GROUP_INSTR_OFFSETS
	.align		4
.L_1312:
        /*7740*/ 	.byte	0x04, 0x28
        /*7742*/ 	.short	(.L_1314 - .L_1313)


	//   ....[0]....
.L_1313:
        /*7744*/ 	.word	0x00000080


	//   ....[1]....
        /*7748*/ 	.word	0x00000090


	//   ....[2]....
        /*774c*/ 	.word	0x000002f0


	//   ....[3]....
        /*7750*/ 	.word	0x00000450


	//   ....[4]....
        /*7754*/ 	.word	0x00000570


	//   ....[5]....
        /*7758*/ 	.word	0x000006d0


	//   ....[6]....
        /*775c*/ 	.word	0x00001ba0


	//   ....[7]....
        /*7760*/ 	.word	0x00003c20


	//   ....[8]....
        /*7764*/ 	.word	0x000043c0


	//   ....[9]....
        /*7768*/ 	.word	0x00005970


	//   ....[10]....
        /*776c*/ 	.word	0x00005a00


	//   ....[11]....
        /*7770*/ 	.word	0x00005d80


	//   ....[12]....
        /*7774*/ 	.word	0x00005da0


	//   ....[13]....
        /*7778*/ 	.word	0x0000b8d0


	//   ....[14]....
        /*777c*/ 	.word	0x0000b920


	//   ....[15]....
        /*7780*/ 	.word	0x0000b960


	//   ....[16]....
        /*7784*/ 	.word	0x0000b980


	//   ....[17]....
        /*7788*/ 	.word	0x00025d90


	//   ....[18]....
        /*778c*/ 	.word	0x00026400


	//   ....[19]....
        /*7790*/ 	.word	0x00027360


	//   ....[20]....
        /*7794*/ 	.word	0x00027440


	//   ....[21]....
        /*7798*/ 	.word	0x000275d0


	//   ....[22]....
        /*779c*/ 	.word	0x000275f0


	//   ....[23]....
        /*77a0*/ 	.word	0x0002fad0


	//   ....[24]....
        /*77a4*/ 	.word	0x0002faf0


	//   ....[25]....
        /*77a8*/ 	.word	0x0002fb50


	//   ....[26]....
        /*77ac*/ 	.word	0x0002fb90


	//   ....[27]....
        /*77b0*/ 	.word	0x00030f60


	//   ....[28]....
        /*77b4*/ 	.word	0x00030fa0


	//   ....[29]....
        /*77b8*/ 	.word	0x00031220


	//   ....[30]....
        /*77bc*/ 	.word	0x00031260


	//   ....[31]....
        /*77c0*/ 	.word	0x00031280


	//   ....[32]....
        /*77c4*/ 	.word	0x00031290


	//   ....[33]....
        /*77c8*/ 	.word	0x000320c0


	//   ....[34]....
        /*77cc*/ 	.word	0x000320d0


	//   ....[35]....
        /*77d0*/ 	.word	0x000332b0


	//   ....[36]....
        /*77d4*/ 	.word	0x00034810


	//   ....[37]....
        /*77d8*/ 	.word	0x00034830


	//   ....[38]....
        /*77dc*/ 	.word	0x00034850


	//   ....[39]....
        /*77e0*/ 	.word	0x00034870


	//   ....[40]....
        /*77e4*/ 	.word	0x000348c0


	//   ....[41]....
        /*77e8*/ 	.word	0x000348e0


	//   ....[42]....
        /*77ec*/ 	.word	0x00034930


	//   ....[43]....
        /*77f0*/ 	.word	0x00034950


	//   ....[44]....
        /*77f4*/ 	.word	0x000349a0


	//   ....[45]....
        /*77f8*/ 	.word	0x000349c0


	//   ....[46]....
        /*77fc*/ 	.word	0x00034a10


	//   ....[47]....
        /*7800*/ 	.word	0x00034a30


	//   ....[48]....
        /*7804*/ 	.word	0x00034ff0


	//   ....[49]....
        /*7808*/ 	.word	0x00035040


	//   ....[50]....
        /*780c*/ 	.word	0x00035080


	//   ....[51]....
        /*7810*/ 	.word	0x000350b0


	//   ....[52]....
        /*7814*/ 	.word	0x000350f0


	//   ....[53]....
        /*7818*/ 	.word	0x00035190


	//   ....[54]....
        /*781c*/ 	.word	0x000351c0


	//   ....[55]....
        /*7820*/ 	.word	0x00035260


	//   ....[56]....
        /*7824*/ 	.word	0x00035290


	//   ....[57]....
        /*7828*/ 	.word	0x000352f0


	//   ....[58]....
        /*782c*/ 	.word	0x00035320


	//   ....[59]....
        /*7830*/ 	.word	0x00035370


	//   ....[60]....
        /*7834*/ 	.word	0x000353c0


	//   ....[61]....
        /*7838*/ 	.word	0x00035430


	//   ....[62]....
        /*783c*/ 	.word	0x00035470


	//   ....[63]....
        /*7840*/ 	.word	0x000354a0


	//   ....[64]....
        /*7844*/ 	.word	0x00035ac0


	//   ....[65]....
        /*7848*/ 	.word	0x00035af0


	//   ....[66]....
        /*784c*/ 	.word	0x00035b70


	//   ....[67]....
        /*7850*/ 	.word	0x00035bd0


	//   ....[68]....
        /*7854*/ 	.word	0x00035c10


	//   ....[69]....
        /*7858*/ 	.word	0x00035c40


	//   ....[70]....
        /*785c*/ 	.word	0x00035cf0


	//   ....[71]....
        /*7860*/ 	.word	0x00035d10


	//   ....[72]....
        /*7864*/ 	.word	0x00035dc0


	//   ....[73]....
        /*7868*/ 	.word	0x00035df0


	//   ....[74]....
        /*786c*/ 	.word	0x00035e90


	//   ....[75]....
        /*7870*/ 	.word	0x00035eb0


	//   ....[76]....
        /*7874*/ 	.word	0x00035f50


	//   ....[77]....
        /*7878*/ 	.word	0x00035f80


	//   ....[78]....
        /*787c*/ 	.word	0x00036010


	//   ....[79]....
        /*7880*/ 	.word	0x00036060


	//   ....[80]....
        /*7884*/ 	.word	0x00036420


	//   ....[81]....
        /*7888*/ 	.word	0x00036450


	//   ....[82]....
        /*788c*/ 	.word	0x00036480


	//   ....[83]....
        /*7890*/ 	.word	0x000364b0


	//   ....[84]....
        /*7894*/ 	.word	0x000364e0


	//   ....[85]....
        /*7898*/ 	.word	0x00036570


	//   ....[86]....
        /*789c*/ 	.word	0x000365b0


	//   ....[87]....
        /*78a0*/ 	.word	0x000365e0


	//   ....[88]....
        /*78a4*/ 	.word	0x00036670


	//   ....[89]....
        /*78a8*/ 	.word	0x000366a0


	//   ....[90]....
        /*78ac*/ 	.word	0x000366b0


	//   ....[91]....
        /*78b0*/ 	.word	0x00036740


	//   ....[92]....
        /*78b4*/ 	.word	0x00036f20


	//   ....[93]....
        /*78b8*/ 	.word	0x00036f40


	//   ....[94]....
        /*78bc*/ 	.word	0x00036f50


	//   ....[95]....
        /*78c0*/ 	.word	0x00036f60


	//   ....[96]....
        /*78c4*/ 	.word	0x00036f80


	//   ....[97]....
        /*78c8*/ 	.word	0x00036fa0


	//   ....[98]....
        /*78cc*/ 	.word	0x00036fd0


	//   ....[99]....
        /*78d0*/ 	.word	0x00037010


	//   ....[100]....
        /*78d4*/ 	.word	0x00037030


	//   ....[101]....
        /*78d8*/ 	.word	0x00037060


	//   ....[102]....
        /*78dc*/ 	.word	0x00037080


	//   ....[103]....
        /*78e0*/ 	.word	0x000370b0


	//   ....[104]....
        /*78e4*/ 	.word	0x00037410


	//   ....[105]....
        /*78e8*/ 	.word	0x00037430


	//   ....[106]....
        /*78ec*/ 	.word	0x00037440


	//   ....[107]....
        /*78f0*/ 	.word	0x00037450


	//   ....[108]....
        /*78f4*/ 	.word	0x00037460


	//   ....[109]....
        /*78f8*/ 	.word	0x00037480


	//   ....[110]....
        /*78fc*/ 	.word	0x000374f0


	//   ....[111]....
        /*7900*/ 	.word	0x00037510


	//   ....[112]....
        /*7904*/ 	.word	0x00037570


	//   ....[113]....
        /*7908*/ 	.word	0x00037580


	//   ....[114]....
        /*790c*/ 	.word	0x00037600


	//   ....[115]....
        /*7910*/ 	.word	0x00037670


	//   ....[116]....
        /*7914*/ 	.word	0x000379a0


	//   ....[117]....
        /*7918*/ 	.word	0x00037ee0


	//   ....[118]....
        /*791c*/ 	.word	0x00037fd0


	//   ....[119]....
        /*7920*/ 	.word	0x00038070


	//   ....[120]....
        /*7924*/ 	.word	0x000380d0


	//   ....[121]....
        /*7928*/ 	.word	0x00038190


	//   ....[122]....
        /*792c*/ 	.word	0x000381f0


	//   ....[123]....
        /*7930*/ 	.word	0x000382b0


	//   ....[124]....
        /*7934*/ 	.word	0x00038310


	//   ....[125]....
        /*7938*/ 	.word	0x000383d0


	//   ....[126]....
        /*793c*/ 	.word	0x00038430


	//   ....[127]....
        /*7940*/ 	.word	0x000384f0


	//   ....[128]....
        /*7944*/ 	.word	0x00038550


	//   ....[129]....
        /*7948*/ 	.word	0x000385f0


	//   ....[130]....
        /*794c*/ 	.word	0x00038690


	//   ....[131]....
        /*7950*/ 	.word	0x000386f0


	//   ....[132]....
        /*7954*/ 	.word	0x000387a0


	//   ....[133]....
        /*7958*/ 	.word	0x00038880


	//   ....[134]....
        /*795c*/ 	.word	0x000389a0


	//   ....[135]....
        /*7960*/ 	.word	0x00038a00


	//   ....[136]....
        /*7964*/ 	.word	0x00038b10


	//   ....[137]....
        /*7968*/ 	.word	0x00038b70


	//   ....[138]....
        /*796c*/ 	.word	0x00038c90


	//   ....[139]....
        /*7970*/ 	.word	0x00038cf0


	//   ....[140]....
        /*7974*/ 	.word	0x00038e10


	//   ....[141]....
        /*7978*/ 	.word	0x00038e70


	//   ....[142]....
        /*797c*/ 	.word	0x00038f60


	//   ....[143]....
        /*7980*/ 	.word	0x00038fd0


	//   ....[144]....
        /*7984*/ 	.word	0x00039030


	//   ....[145]....
        /*7988*/ 	.word	0x000390f0


	//   ....[146]....
        /*798c*/ 	.word	0x00039180


	//   ....[147]....
        /*7990*/ 	.word	0x00039220


	//   ....[148]....
        /*7994*/ 	.word	0x000392b0


	//   ....[149]....
        /*7998*/ 	.word	0x00039380


	//   ....[150]....
        /*799c*/ 	.word	0x000394b0


	//   ....[151]....
        /*79a0*/ 	.word	0x00039500


	//   ....[152]....
        /*79a4*/ 	.word	0x00039570


	//   ....[153]....
        /*79a8*/ 	.word	0x00039660


	//   ....[154]....
        /*79ac*/ 	.word	0x00039790


	//   ....[155]....
        /*79b0*/ 	.word	0x000397e0


	//   ....[156]....
        /*79b4*/ 	.word	0x00039850


	//   ....[157]....
        /*79b8*/ 	.word	0x00039940


	//   ....[158]....
        /*79bc*/ 	.word	0x00039a70


	//   ....[159]....
        /*79c0*/ 	.word	0x00039ac0


	//   ....[160]....
        /*79c4*/ 	.word	0x00039b30


	//   ....[161]....
        /*79c8*/ 	.word	0x00039c10


	//   ....[162]....
        /*79cc*/ 	.word	0x00039d60


	//   ....[163]....
        /*79d0*/ 	.word	0x00039e40


	//   ....[164]....
        /*79d4*/ 	.word	0x00039eb0


	//   ....[165]....
        /*79d8*/ 	.word	0x00039f70


	//   ....[166]....
        /*79dc*/ 	.word	0x0003a050


	//   ....[167]....
        /*79e0*/ 	.word	0x0003a110


	//   ....[168]....
        /*79e4*/ 	.word	0x0003a1f0


	//   ....[169]....
        /*79e8*/ 	.word	0x0003a2b0


	//   ....[170]....
        /*79ec*/ 	.word	0x0003a390


	//   ....[171]....
        /*79f0*/ 	.word	0x0003a450


	//   ....[172]....
        /*79f4*/ 	.word	0x0003a530


	//   ....[173]....
        /*79f8*/ 	.word	0x0003a600


	//   ....[174]....
        /*79fc*/ 	.word	0x0003a760


	//   ....[175]....
        /*7a00*/ 	.word	0x0003a800


	//   ....[176]....
        /*7a04*/ 	.word	0x0003a860


	//   ....[177]....
        /*7a08*/ 	.word	0x0003a900


	//   ....[178]....
        /*7a0c*/ 	.word	0x0003a960


	//   ....[179]....
        /*7a10*/ 	.word	0x0003aa00


	//   ....[180]....
        /*7a14*/ 	.word	0x0003aa60


	//   ....[181]....
        /*7a18*/ 	.word	0x0003ab00


	//   ....[182]....
        /*7a1c*/ 	.word	0x0003ab60


	//   ....[183]....
        /*7a20*/ 	.word	0x0003ac00


	//   ....[184]....
        /*7a24*/ 	.word	0x0003ac60


	//   ....[185]....
        /*7a28*/ 	.word	0x0003ad00


	//   ....[186]....
        /*7a2c*/ 	.word	0x0003ade0


	//   ....[187]....
        /*7a30*/ 	.word	0x0003ae80


	//   ....[188]....
        /*7a34*/ 	.word	0x0003aef0


	//   ....[189]....
        /*7a38*/ 	.word	0x0003afc0


	//   ....[190]....
        /*7a3c*/ 	.word	0x0003b020


	//   ....[191]....
        /*7a40*/ 	.word	0x0003b0f0


	//   ....[192]....
        /*7a44*/ 	.word	0x0003b150


	//   ....[193]....
        /*7a48*/ 	.word	0x0003b220


	//   ....[194]....
        /*7a4c*/ 	.word	0x0003b280


	//   ....[195]....
        /*7a50*/ 	.word	0x0003b350


	//   ....[196]....
        /*7a54*/ 	.word	0x0003b3b0


	//   ....[197]....
        /*7a58*/ 	.word	0x0003b480


	//   ....[198]....
        /*7a5c*/ 	.word	0x0003b590


	//   ....[199]....
        /*7a60*/ 	.word	0x0003db00


	//   ....[200]....
        /*7a64*/ 	.word	0x0003e2c0


	//   ....[201]....
        /*7a68*/ 	.word	0x0003f560


	//   ....[202]....
        /*7a6c*/ 	.word	0x0003f5c0


	//   ....[203]....
        /*7a70*/ 	.word	0x0003f620


	//   ....[204]....
        /*7a74*/ 	.word	0x0003f640


	//----- nvinfo : EIATTR_REG_RECONFIG
	.align		4
.L_1314:
        /*7a78*/ 	.byte	0x01, 0x54
	.zero		2


	//----- nvinfo : EIATTR_SYSCALL_OFFSETS
	.align		4
        /*7a7c*/ 	.byte	0x04, 0x46
        /*7a7e*/ 	.short	(.L_1316 - .L_1315)


	//   ....[0]....
.L_1315:
        /*7a80*/ 	.word	0x00001ef0


	//   ....[1]....
        /*7a84*/ 	.word	0x00033e70


	//   ....[2]....
        /*7a88*/ 	.word	0x00033fb0


	//   ....[3]....
        /*7a8c*/ 	.word	0x000340a0


	//   ....[4]....
        /*7a90*/ 	.word	0x00034ca0


	//   ....[5]....
        /*7a94*/ 	.word	0x00035780


	//----- nvinfo : EIATTR_MBARRIER_INSTR_OFFSETS
	.align		4
.L_1316:
        /*7a98*/ 	.byte	0x04, 0x39
        /*7a9a*/ 	.short	(.L_1318 - .L_1317)


	//   ....[0]....
.L_1317:
        /*7a9c*/ 	.word	0x00000190
        /*7aa0*/ 	.word	0x000000ff
        /*7aa4*/ 	.word	0x00032400
        /*7aa8*/ 	.short	0x0100
        /*7aaa*/ 	.byte	0x08
	.zero		1


	//   ....[1]....
        /*7aac*/ 	.word	0x000001a0
        /*7ab0*/ 	.word	0x000000ff
        /*7ab4*/ 	.word	0x00032410
        /*7ab8*/ 	.short	0x0100
        /*7aba*/ 	.byte	0x08
	.zero		1


	//   ....[2]....
        /*7abc*/ 	.word	0x000001b0
        /*7ac0*/ 	.word	0x000000ff
        /*7ac4*/ 	.word	0x00032420
        /*7ac8*/ 	.short	0x0100
        /*7aca*/ 	.byte	0x08
	.zero		1


	//   ....[3]....
        /*7acc*/ 	.word	0x000002a0
        /*7ad0*/ 	.word	0x000000ff
        /*7ad4*/ 	.word	0x00032430
        /*7ad8*/ 	.short	0x0100
        /*7ada*/ 	.byte	0x08
	.zero		1


	//   ....[4]....
        /*7adc*/ 	.word	0x000002b0
        /*7ae0*/ 	.word	0x000000ff
        /*7ae4*/ 	.word	0x00032440
        /*7ae8*/ 	.short	0x0100
        /*7aea*/ 	.byte	0x08
	.zero		1


	//   ....[5]....
        /*7aec*/ 	.word	0x000002c0
        /*7af0*/ 	.word	0x000000ff
        /*7af4*/ 	.word	0x00032438
        /*7af8*/ 	.short	0x0100
        /*7afa*/ 	.byte	0x08
	.zero		1


	//   ....[6]....
        /*7afc*/ 	.word	0x000002d0
        /*7b00*/ 	.word	0x000000ff
        /*7b04*/ 	.word	0x00032448
        /*7b08*/ 	.short	0x0100
        /*7b0a*/ 	.byte	0x08
	.zero		1


	//   ....[7]....
        /*7b0c*/ 	.word	0x00000400
        /*7b10*/ 	.word	0x000000ff
        /*7b14*/ 	.word	0x00032450
        /*7b18*/ 	.short	0x0100
        /*7b1a*/ 	.byte	0x08
	.zero		1


	//   ....[8]....
        /*7b1c*/ 	.word	0x00000410
        /*7b20*/ 	.word	0x000000ff
        /*7b24*/ 	.word	0x00032460
        /*7b28*/ 	.short	0x0100
        /*7b2a*/ 	.byte	0x08
	.zero		1


	//   ....[9]....
        /*7b2c*/ 	.word	0x00000420
        /*7b30*/ 	.word	0x000000ff
        /*7b34*/ 	.word	0x00032458
        /*7b38*/ 	.short	0x0100
        /*7b3a*/ 	.byte	0x08
	.zero		1


	//   ....[10]....
        /*7b3c*/ 	.word	0x00000430
        /*7b40*/ 	.word	0x000000ff
        /*7b44*/ 	.word	0x00032468
        /*7b48*/ 	.short	0x0100
        /*7b4a*/ 	.byte	0x08
	.zero		1


	//   ....[11]....
        /*7b4c*/ 	.word	0x00000520
        /*7b50*/ 	.word	0x000000ff
        /*7b54*/ 	.word	0x00032470
        /*7b58*/ 	.short	0x0100
        /*7b5a*/ 	.byte	0x06
	.zero		1


	//   ....[12]....
        /*7b5c*/ 	.word	0x00000530
        /*7b60*/ 	.word	0x000000ff
        /*7b64*/ 	.word	0x00032480
        /*7b68*/ 	.short	0x0100
        /*7b6a*/ 	.byte	0x06
	.zero		1


	//   ....[13]....
        /*7b6c*/ 	.word	0x00000540
        /*7b70*/ 	.word	0x000000ff
        /*7b74*/ 	.word	0x00032478
        /*7b78*/ 	.short	0x0100
        /*7b7a*/ 	.byte	0x06
	.zero		1


	//   ....[14]....
        /*7b7c*/ 	.word	0x00000550
        /*7b80*/ 	.word	0x000000ff
        /*7b84*/ 	.word	0x00032488
        /*7b88*/ 	.short	0x0100
        /*7b8a*/ 	.byte	0x06
	.zero		1


	//   ....[15]....
        /*7b8c*/ 	.word	0x00000680
        /*7b90*/ 	.word	0x000000ff
        /*7b94*/ 	.word	0x00032490
        /*7b98*/ 	.short	0x0100
        /*7b9a*/ 	.byte	0x08
	.zero		1


	//   ....[16]....
        /*7b9c*/ 	.word	0x00000690
        /*7ba0*/ 	.word	0x000000ff
        /*7ba4*/ 	.word	0x000324a0
        /*7ba8*/ 	.short	0x0100
        /*7baa*/ 	.byte	0x08
	.zero		1


	//   ....[17]....
        /*7bac*/ 	.word	0x000006a0
        /*7bb0*/ 	.word	0x000000ff
        /*7bb4*/ 	.word	0x00032498
        /*7bb8*/ 	.short	0x0100
        /*7bba*/ 	.byte	0x08
	.zero		1


	//   ....[18]....
        /*7bbc*/ 	.word	0x000006b0
        /*7bc0*/ 	.word	0x000000ff
        /*7bc4*/ 	.word	0x000324a8
        /*7bc8*/ 	.short	0x0100
        /*7bca*/ 	.byte	0x08
	.zero		1


	//   ....[19]....
        /*7bcc*/ 	.word	0x000007f0
        /*7bd0*/ 	.word	0x000000ff
        /*7bd4*/ 	.word	0x000324b0
        /*7bd8*/ 	.short	0x0100
        /*7bda*/ 	.byte	0x08
	.zero		1


	//   ....[20]....
        /*7bdc*/ 	.word	0x00000800
        /*7be0*/ 	.word	0x000000ff
        /*7be4*/ 	.word	0x000324c0
        /*7be8*/ 	.short	0x0100
        /*7bea*/ 	.byte	0x08
	.zero		1


	//   ....[21]....
        /*7bec*/ 	.word	0x00000810
        /*7bf0*/ 	.word	0x000000ff
        /*7bf4*/ 	.word	0x000324b8
        /*7bf8*/ 	.short	0x0100
        /*7bfa*/ 	.byte	0x08
	.zero		1


	//   ....[22]....
        /*7bfc*/ 	.word	0x00000820
        /*7c00*/ 	.word	0x000000ff
        /*7c04*/ 	.word	0x000324c8
        /*7c08*/ 	.short	0x0100
        /*7c0a*/ 	.byte	0x08
	.zero		1


	//   ....[23]....
        /*7c0c*/ 	.word	0x00002210
        /*7c10*/ 	.word	0x00000012
        /*7c14*/ 	.word	0x00032400
        /*7c18*/ 	.short	0x010a
        /*7c1a*/ 	.byte	0x3f
	.zero		1


	//   ....[24]....
        /*7c1c*/ 	.word	0x000025f0
        /*7c20*/ 	.word	0x0000000a
        /*7c24*/ 	.word	0x00000000
        /*7c28*/ 	.short	0x010a
        /*7c2a*/ 	.byte	0x3f
	.zero		1


	//   ....[25]....
        /*7c2c*/ 	.word	0x00002650
        /*7c30*/ 	.word	0x0000000a
        /*7c34*/ 	.word	0x00000000
        /*7c38*/ 	.short	0x010a
        /*7c3a*/ 	.byte	0x3f
	.zero		1


	//   ....[26]....
        /*7c3c*/ 	.word	0x00002a00
        /*7c40*/ 	.word	0x00000012
        /*7c44*/ 	.word	0x00032410
        /*7c48*/ 	.short	0x010a
        /*7c4a*/ 	.byte	0x3f
	.zero		1


	//   ....[27]....
        /*7c4c*/ 	.word	0x00002b00
        /*7c50*/ 	.word	0x0000000a
        /*7c54*/ 	.word	0x00000000
        /*7c58*/ 	.short	0x010a
        /*7c5a*/ 	.byte	0x3f
	.zero		1


	//   ....[28]....
        /*7c5c*/ 	.word	0x00002b60
        /*7c60*/ 	.word	0x0000000a
        /*7c64*/ 	.word	0x00000000
        /*7c68*/ 	.short	0x010a
        /*7c6a*/ 	.byte	0x3f
	.zero		1


	//   ....[29]....
        /*7c6c*/ 	.word	0x000038b0
        /*7c70*/ 	.word	0x00000000
        /*7c74*/ 	.word	0x00000000
        /*7c78*/ 	.short	0x0101
        /*7c7a*/ 	.byte	0x3f
	.zero		1


	//   ....[30]....
        /*7c7c*/ 	.word	0x00009090
        /*7c80*/ 	.word	0x00000000
        /*7c84*/ 	.word	0x00000000
        /*7c88*/ 	.short	0x0101
        /*7c8a*/ 	.byte	0x3f
	.zero		1


	//   ....[31]....
        /*7c8c*/ 	.word	0x00009830
        /*7c90*/ 	.word	0x00000002
        /*7c94*/ 	.word	0x00000000
        /*7c98*/ 	.short	0x010a
        /*7c9a*/ 	.byte	0x3f
	.zero		1


	//   ....[32]....
        /*7c9c*/ 	.word	0x000098d0
        /*7ca0*/ 	.word	0x00000008
        /*7ca4*/ 	.word	0x00000000
        /*7ca8*/ 	.short	0x010a
        /*7caa*/ 	.byte	0x3f
	.zero		1


	//   ....[33]....
        /*7cac*/ 	.word	0x00009ce0
        /*7cb0*/ 	.word	0x00000000
        /*7cb4*/ 	.word	0x00000000
        /*7cb8*/ 	.short	0x010a
        /*7cba*/ 	.byte	0x3f
	.zero		1


	//   ....[34]....
        /*7cbc*/ 	.word	0x00009db0
        /*7cc0*/ 	.word	0x0000000e
        /*7cc4*/ 	.word	0x00000000
        /*7cc8*/ 	.short	0x010a
        /*7cca*/ 	.byte	0x3f
	.zero		1


	//   ....[35]....
        /*7ccc*/ 	.word	0x0000ab80
        /*7cd0*/ 	.word	0x00000000
        /*7cd4*/ 	.word	0x00000000
        /*7cd8*/ 	.short	0x0101
        /*7cda*/ 	.byte	0x3f
	.zero		1


	//   ....[36]....
        /*7cdc*/ 	.word	0x000243e0
        /*7ce0*/ 	.word	0x00000003
        /*7ce4*/ 	.word	0x00000000
        /*7ce8*/ 	.short	0x0101
        /*7cea*/ 	.byte	0x3f
	.zero		1


	//   ....[37]....
        /*7cec*/ 	.word	0x000245d0
        /*7cf0*/ 	.word	0x00000003
        /*7cf4*/ 	.word	0x00000000
        /*7cf8*/ 	.short	0x010a
        /*7cfa*/ 	.byte	0x3f
	.zero		1


	//   ....[38]....
        /*7cfc*/ 	.word	0x000246d0
        /*7d00*/ 	.word	0x00000000
        /*7d04*/ 	.word	0x00000000
        /*7d08*/ 	.short	0x010a
        /*7d0a*/ 	.byte	0x3f
	.zero		1


	//   ....[39]....
        /*7d0c*/ 	.word	0x00024b00
        /*7d10*/ 	.word	0x00000000
        /*7d14*/ 	.word	0x00000000
        /*7d18*/ 	.short	0x010a
        /*7d1a*/ 	.byte	0x3f
	.zero		1


	//   ....[40]....
        /*7d1c*/ 	.word	0x00024c00
        /*7d20*/ 	.word	0x00000002
        /*7d24*/ 	.word	0x00000000
        /*7d28*/ 	.short	0x010a
        /*7d2a*/ 	.byte	0x3f
	.zero		1


	//   ....[41]....
        /*7d2c*/ 	.word	0x00025950
        /*7d30*/ 	.word	0x00000003
        /*7d34*/ 	.word	0x00000000
        /*7d38*/ 	.short	0x0101
        /*7d3a*/ 	.byte	0x3f
	.zero		1


	//   ....[42]....
        /*7d3c*/ 	.word	0x0002f690
        /*7d40*/ 	.word	0x00000003
        /*7d44*/ 	.word	0x00000000
        /*7d48*/ 	.short	0x0101
        /*7d4a*/ 	.byte	0x3f
	.zero		1


	//   ....[43]....
        /*7d4c*/ 	.word	0x00030b10
        /*7d50*/ 	.word	0x000000ff
        /*7d54*/ 	.word	0x00000000
        /*7d58*/ 	.short	0x0101
        /*7d5a*/ 	.byte	0x04
	.zero		1


	//   ....[44]....
        /*7d5c*/ 	.word	0x000345a0
        /*7d60*/ 	.word	0x000000ff
        /*7d64*/ 	.word	0x00032440
        /*7d68*/ 	.short	0x010a
        /*7d6a*/ 	.byte	0x2e
	.zero		1


	//   ....[45]....
        /*7d6c*/ 	.word	0x00034ad0
        /*7d70*/ 	.word	0x000000ff
        /*7d74*/ 	.word	0x00032430
        /*7d78*/ 	.short	0x0107
        /*7d7a*/ 	.byte	0x2e
	.zero		1


	//   ....[46]....
        /*7d7c*/ 	.word	0x00034b40
        /*7d80*/ 	.word	0x000000ff
        /*7d84*/ 	.word	0x00032430
        /*7d88*/ 	.short	0x0101
        /*7d8a*/ 	.byte	0x2e
	.zero		1


	//   ....[47]....
        /*7d8c*/ 	.word	0x00035600
        /*7d90*/ 	.word	0x000000ff
        /*7d94*/ 	.word	0x00032400
        /*7d98*/ 	.short	0x0107
        /*7d9a*/ 	.byte	0x2e
	.zero		1


	//   ....[48]....
        /*7d9c*/ 	.word	0x00035650
        /*7da0*/ 	.word	0x000000ff
        /*7da4*/ 	.word	0x00032400
        /*7da8*/ 	.short	0x0101
        /*7daa*/ 	.byte	0x2e
	.zero		1


	//   ....[49]....
        /*7dac*/ 	.word	0x00036150
        /*7db0*/ 	.word	0x000000ff
        /*7db4*/ 	.word	0x00032410
        /*7db8*/ 	.short	0x0107
        /*7dba*/ 	.byte	0x2e
	.zero		1


	//   ....[50]....
        /*7dbc*/ 	.word	0x000361b0
        /*7dc0*/ 	.word	0x000000ff
        /*7dc4*/ 	.word	0x00032410
        /*7dc8*/ 	.short	0x0101
        /*7dca*/ 	.byte	0x2e
	.zero		1


	//   ....[51]....
        /*7dcc*/ 	.word	0x000361c0
        /*7dd0*/ 	.word	0x000000ff
        /*7dd4*/ 	.word	0x00032420
        /*7dd8*/ 	.short	0x010a
        /*7dda*/ 	.byte	0x2e
	.zero		1


	//   ....[52]....
        /*7ddc*/ 	.word	0x00036210
        /*7de0*/ 	.word	0x000000ff
        /*7de4*/ 	.word	0x00032460
        /*7de8*/ 	.short	0x010a
        /*7dea*/ 	.byte	0x2e
	.zero		1


	//   ....[53]....
        /*7dec*/ 	.word	0x00036940
        /*7df0*/ 	.word	0x000000ff
        /*7df4*/ 	.word	0x00032450
        /*7df8*/ 	.short	0x0107
        /*7dfa*/ 	.byte	0x2e
	.zero		1


	//   ....[54]....
        /*7dfc*/ 	.word	0x000369c0
        /*7e00*/ 	.word	0x000000ff
        /*7e04*/ 	.word	0x00032450
        /*7e08*/ 	.short	0x0101
        /*7e0a*/ 	.byte	0x2e
	.zero		1


	//   ....[55]....
        /*7e0c*/ 	.word	0x00036d20
        /*7e10*/ 	.word	0x00000013
        /*7e14*/ 	.word	0x00032440
        /*7e18*/ 	.short	0x010a
        /*7e1a*/ 	.byte	0x3f
	.zero		1


	//   ....[56]....
        /*7e1c*/ 	.word	0x00037150
        /*7e20*/ 	.word	0x00000013
        /*7e24*/ 	.word	0x00032430
        /*7e28*/ 	.short	0x0107
        /*7e2a*/ 	.byte	0x3f
	.zero		1


	//   ....[57]....
        /*7e2c*/ 	.word	0x00037200
        /*7e30*/ 	.word	0x00000013
        /*7e34*/ 	.word	0x00032430
        /*7e38*/ 	.short	0x0101
        /*7e3a*/ 	.byte	0x3f
	.zero		1


	//   ....[58]....
        /*7e3c*/ 	.word	0x00037230
        /*7e40*/ 	.word	0x00000013
        /*7e44*/ 	.word	0x00032460
        /*7e48*/ 	.short	0x010a
        /*7e4a*/ 	.byte	0x3f
	.zero		1


	//   ....[59]....
        /*7e4c*/ 	.word	0x00037770
        /*7e50*/ 	.word	0x00000013
        /*7e54*/ 	.word	0x00032450
        /*7e58*/ 	.short	0x0107
        /*7e5a*/ 	.byte	0x3f
	.zero		1


	//   ....[60]....
        /*7e5c*/ 	.word	0x00037830
        /*7e60*/ 	.word	0x00000013
        /*7e64*/ 	.word	0x00032450
        /*7e68*/ 	.short	0x0101
        /*7e6a*/ 	.byte	0x3f
	.zero		1


	//   ....[61]....
        /*7e6c*/ 	.word	0x00037920
        /*7e70*/ 	.word	0x00000004
        /*7e74*/ 	.word	0x00032420
        /*7e78*/ 	.short	0x010a
        /*7e7a*/ 	.byte	0x3f
	.zero		1


	//   ....[62]....
        /*7e7c*/ 	.word	0x00037a90
        /*7e80*/ 	.word	0x00000005
        /*7e84*/ 	.word	0x00032440
        /*7e88*/ 	.short	0x010a
        /*7e8a*/ 	.byte	0x3f
	.zero		1


	//   ....[63]....
        /*7e8c*/ 	.word	0x00037b30
        /*7e90*/ 	.word	0x00000011
        /*7e94*/ 	.word	0x00032440
        /*7e98*/ 	.short	0x010a
        /*7e9a*/ 	.byte	0x3f
	.zero		1


	//   ....[64]....
        /*7e9c*/ 	.word	0x00037b70
        /*7ea0*/ 	.word	0x00000005
        /*7ea4*/ 	.word	0x00032460
        /*7ea8*/ 	.short	0x010a
        /*7eaa*/ 	.byte	0x3f
	.zero		1


	//   ....[65]....
        /*7eac*/ 	.word	0x00037bb0
        /*7eb0*/ 	.word	0x00000011
        /*7eb4*/ 	.word	0x00032460
        /*7eb8*/ 	.short	0x010a
        /*7eba*/ 	.byte	0x3f
	.zero		1


	//   ....[66]....
        /*7ebc*/ 	.word	0x00037c10
        /*7ec0*/ 	.word	0x00000012
        /*7ec4*/ 	.word	0x00032400
        /*7ec8*/ 	.short	0x010a
        /*7eca*/ 	.byte	0x3f
	.zero		1


	//   ....[67]....
        /*7ecc*/ 	.word	0x00037c60
        /*7ed0*/ 	.word	0x0000000a
        /*7ed4*/ 	.word	0x00000000
        /*7ed8*/ 	.short	0x010a
        /*7eda*/ 	.byte	0x3f
	.zero		1


	//   ....[68]....
        /*7edc*/ 	.word	0x00037cb0
        /*7ee0*/ 	.word	0x00000012
        /*7ee4*/ 	.word	0x00032410
        /*7ee8*/ 	.short	0x010a
        /*7eea*/ 	.byte	0x3f
	.zero		1


	//   ....[69]....
        /*7eec*/ 	.word	0x00037d00
        /*7ef0*/ 	.word	0x0000000a
        /*7ef4*/ 	.word	0x00000000
        /*7ef8*/ 	.short	0x010a
        /*7efa*/ 	.byte	0x3f
	.zero		1


	//   ....[70]....
        /*7efc*/ 	.word	0x00037d50
        /*7f00*/ 	.word	0x00000008
        /*7f04*/ 	.word	0x00000000
        /*7f08*/ 	.short	0x010a
        /*7f0a*/ 	.byte	0x3f
	.zero		1


	//   ....[71]....
        /*7f0c*/ 	.word	0x00037da0
        /*7f10*/ 	.word	0x0000000e
        /*7f14*/ 	.word	0x00000000
        /*7f18*/ 	.short	0x010a
        /*7f1a*/ 	.byte	0x3f
	.zero		1


	//   ....[72]....
        /*7f1c*/ 	.word	0x00037df0
        /*7f20*/ 	.word	0x00000000
        /*7f24*/ 	.word	0x00000000
        /*7f28*/ 	.short	0x010a
        /*7f2a*/ 	.byte	0x3f
	.zero		1


	//   ....[73]....
        /*7f2c*/ 	.word	0x00037e40
        /*7f30*/ 	.word	0x00000002
        /*7f34*/ 	.word	0x00000000
        /*7f38*/ 	.short	0x010a
        /*7f3a*/ 	.byte	0x3f
	.zero		1


	//   ....[74]....
        /*7f3c*/ 	.word	0x00037f20
        /*7f40*/ 	.word	0x00000003
        /*7f44*/ 	.word	0x00032440
        /*7f48*/ 	.short	0x010a
        /*7f4a*/ 	.byte	0x3f
	.zero		1


	//   ....[75]....
        /*7f4c*/ 	.word	0x00039c50
        /*7f50*/ 	.word	0x00000003
        /*7f54*/ 	.word	0x00032420
        /*7f58*/ 	.short	0x010a
        /*7f5a*/ 	.byte	0x3f
	.zero		1


	//   ....[76]....
        /*7f5c*/ 	.word	0x00039cb0
        /*7f60*/ 	.word	0x00000003
        /*7f64*/ 	.word	0x00032460
        /*7f68*/ 	.short	0x010a
        /*7f6a*/ 	.byte	0x3f
	.zero		1


	//   ....[77]....
        /*7f6c*/ 	.word	0x0003a6b0
        /*7f70*/ 	.word	0x00000013
        /*7f74*/ 	.word	0x00032440
        /*7f78*/ 	.short	0x010a
        /*7f7a*/ 	.byte	0x3f
	.zero		1


	//   ....[78]....
        /*7f7c*/ 	.word	0x0003ad30
        /*7f80*/ 	.word	0x00000013
        /*7f84*/ 	.word	0x00032460
        /*7f88*/ 	.short	0x010a
        /*7f8a*/ 	.byte	0x3f
	.zero		1


	//   ....[79]....
        /*7f8c*/ 	.word	0x0003b4b0
        /*7f90*/ 	.word	0x00000004
        /*7f94*/ 	.word	0x00032420
        /*7f98*/ 	.short	0x010a
        /*7f9a*/ 	.byte	0x3f
	.zero		1


	//   ....[80]....
        /*7f9c*/ 	.word	0x0003b650
        /*7fa0*/ 	.word	0x00000005
        /*7fa4*/ 	.word	0x00032440
        /*7fa8*/ 	.short	0x010a
        /*7faa*/ 	.byte	0x3f
	.zero		1


	//   ....[81]....
        /*7fac*/ 	.word	0x0003b6a0
        /*7fb0*/ 	.word	0x00000011
        /*7fb4*/ 	.word	0x00032440
        /*7fb8*/ 	.short	0x010a
        /*7fba*/ 	.byte	0x3f
	.zero		1


	//   ....[82]....
        /*7fbc*/ 	.word	0x0003b6f0
        /*7fc0*/ 	.word	0x00000005
        /*7fc4*/ 	.word	0x00032460
        /*7fc8*/ 	.short	0x010a
        /*7fca*/ 	.byte	0x3f
	.zero		1


	//   ....[83]....
        /*7fcc*/ 	.word	0x0003bab0
        /*7fd0*/ 	.word	0x00000000
        /*7fd4*/ 	.word	0x00000000
        /*7fd8*/ 	.short	0x010a
        /*7fda*/ 	.byte	0x3f
	.zero		1


	//   ....[84]....
        /*7fdc*/ 	.word	0x0003bbf0
        /*7fe0*/ 	.word	0x0000000a
        /*7fe4*/ 	.word	0x00000000
        /*7fe8*/ 	.short	0x010a
        /*7fea*/ 	.byte	0x3f
	.zero		1


	//   ....[85]....
        /*7fec*/ 	.word	0x0003c250
        /*7ff0*/ 	.word	0x00000000
        /*7ff4*/ 	.word	0x00000000
        /*7ff8*/ 	.short	0x010a
        /*7ffa*/ 	.byte	0x3f
	.zero		1


	//   ....[86]....
        /*7ffc*/ 	.word	0x0003c390
        /*8000*/ 	.word	0x0000000a
        /*8004*/ 	.word	0x00000000
        /*8008*/ 	.short	0x010a
        /*800a*/ 	.byte	0x3f
	.zero		1


	//   ....[87]....
        /*800c*/ 	.word	0x0003d590
        /*8010*/ 	.word	0x00000000
        /*8014*/ 	.word	0x00000000
        /*8018*/ 	.short	0x0101
        /*801a*/ 	.byte	0x3f
	.zero		1


	//   ....[88]....
        /*801c*/ 	.word	0x00057330
        /*8020*/ 	.word	0x00000000
        /*8024*/ 	.word	0x00000000
        /*8028*/ 	.short	0x0101
        /*802a*/ 	.byte	0x3f
	.zero		1


	//   ....[89]....
        /*802c*/ 	.word	0x00057350
        /*8030*/ 	.word	0x0000000a
        /*8034*/ 	.word	0x00000000
        /*8038*/ 	.short	0x010a
        /*803a*/ 	.byte	0x3f
	.zero		1


	//   ....[90]....
        /*803c*/ 	.word	0x000573a0
        /*8040*/ 	.word	0x0000000a
        /*8044*/ 	.word	0x00000000
        /*8048*/ 	.short	0x010a
        /*804a*/ 	.byte	0x3f
	.zero		1


	//----- nvinfo : EIATTR_NUM_MBARRIERS
	.align		4
.L_1318:
        /*804c*/ 	.byte	0x03, 0x38
        /*804e*/ 	.short	0x0017


	//----- nvinfo : EIATTR_EXIT_INSTR_OFFSETS
	.align		4
        /*8050*/ 	.byte	0x04, 0x1c
        /*8052*/ 	.short	(.L_1320 - .L_1319)


	//   ....[0]....
.L_1319:
        /*8054*/ 	.word	0x00037c00


	//----- nvinfo : EIATTR_MAX_THREADS
	.align		4
.L_1320:
        /*8058*/ 	.byte	0x04, 0x05
        /*805a*/ 	.short	(.L_1322 - .L_1321)
.L_1321:
        /*805c*/ 	.word	0x00000180
        /*8060*/ 	.word	0x00000001
        /*8064*/ 	.word	0x00000001


	//----- nvinfo : EIATTR_CRS_STACK_SIZE
	.align		4
.L_1322:
        /*8068*/ 	.byte	0x04, 0x1e
        /*806a*/ 	.short	(.L_1324 - .L_1323)
.L_1323:
        /*806c*/ 	.word	0x00000000


	//----- nvinfo : EIATTR_CBANK_PARAM_SIZE
	.align		4
.L_1324:
        /*8070*/ 	.byte	0x03, 0x19
        /*8072*/ 	.short	0x0b70


	//----- nvinfo : EIATTR_PARAM_CBANK
	.align		4
        /*8074*/ 	.byte	0x04, 0x0a
        /*8076*/ 	.short	(.L_1326 - .L_1325)
	.align		4
.L_1325:
        /*8078*/ 	.word	index@(.nv.constant0._ZN7cutlass13device_kernelIN5flash11enable_sm90INS1_16FlashAttnFwdSm90INS1_25CollectiveMainloopFwdSm90ILi2EN4cute5tupleIJNS5_1CILi1EEES8_S8_EEENS6_IJNS7_ILi128EEENS7_ILi96EEENS7_ILi64EEEEEELi256ENS_10bfloat16_tEfNS_4arch4Sm90ELb0ELb1ELb1ELb0ELb1ELb0ELb1ELb1ELb0ELb1ELb1ELb0EEENS1_21CollectiveEpilogueFwdINS6_IJSA_NS7_ILi256EEESB_EEES9_SE_SG_Li256ELb0ELb1ELb1ELb0EEENS1_19SingleTileSchedulerILb0ELb1ELb1ELi128EEEEEEEEEvNT_6ParamsE)
        /*807c*/ 	.short	0x0210
        /*807e*/ 	.short	0x0b70


	//----- nvinfo : EIATTR_SW_WAR
	.align		4
.L_1326:
        /*8080*/ 	.byte	0x04, 0x36
        /*8082*/ 	.short	(.L_1328 - .L_1327)
.L_1327:
        /*8084*/ 	.word	0x00000008
.L_1328:


//--------------------- .nv.info._ZN7cutlass13device_kernelIN5flash11enable_sm90INS1_16FlashAttnFwdSm90INS1_25CollectiveMainloopFwdSm90ILi2EN4cute5tupleIJNS5_1CILi1EEES8_S8_EEENS6_IJNS7_ILi128EEENS7_ILi96EEENS7_ILi64EEEEEELi256ENS_10bfloat16_tEfNS_4arch4Sm90ELb0ELb1ELb1ELb1ELb1ELb0ELb0ELb1ELb0ELb1ELb1ELb0EEENS1_21CollectiveEpilogueFwdINS6_IJSA_NS7_ILi256EEESB_EEES9_SE_SG_Li256ELb1ELb1ELb1ELb0EEENS1_36VarlenDynamicPersistentTileSchedulerILi128ELi96ELi256ELi128ELb1ELb1ELb1ELb1ELb0ELb1EEEEEEEEEvNT_6ParamsE --------------------------
	.section	.nv.info._ZN7cutlass13device_kernelIN5flash11enable_sm90INS1_16FlashAttnFwdSm90INS1_25CollectiveMainloopFwdSm90ILi2EN4cute5tupleIJNS5_1CILi1EEES8_S8_EEENS6_IJNS7_ILi128EEENS7_ILi96EEENS7_ILi64EEEEEELi256ENS_10bfloat16_tEfNS_4arch4Sm90ELb0ELb1ELb1ELb1ELb1ELb0ELb0ELb1ELb0ELb1ELb1ELb0EEENS1_21CollectiveEpilogueFwdINS6_IJSA_NS7_ILi256EEESB_EEES9_SE_SG_Li256ELb1ELb1ELb1ELb0EEENS1_36VarlenDynamicPersistentTileSchedulerILi128ELi96ELi256ELi128ELb1ELb1ELb1ELb1ELb0ELb1EEEEEEEEEvNT_6ParamsE,"",@"SHT_CUDA_INFO"
	.sectionflags	@""
	.align	4


	//----- nvinfo : EIATTR_CUDA_API_VERSION
	.align		4
        /*0000*/ 	.byte	0x04, 0x37
        /*0002*/ 	.short	(.L_1330 - .L_1329)
.L_1329:
        /*0004*/ 	.word	0x00000082


	//----- nvinfo : EIATTR_KPARAM_INFO
	.align		4
.L_1330:
        /*0008*/ 	.byte	0x04, 0x17
        /*000a*/ 	.short	(.L_1332 - .L_1331)
.L_1331:
        /*000c*/ 	.word	0x00000000
        /*0010*/ 	.short	0x0000
        /*0012*/ 	.short	0x0070
        /*0014*/ 	.byte	0x00, 0xf0, 0x01, 0x2a


	//----- nvinfo : EIATTR_SPARSE_MMA_MASK
	.align		4
.L_1332:
        /*0018*/ 	.byte	0x03, 0x50
        /*001a*/ 	.short	0x0000


	//----- nvinfo : EIATTR_MAXREG_COUNT
	.align		4
        /*001c*/ 	.byte	0x03, 0x1b
        /*001e*/ 	.short	0x00a8


	//----- nvinfo : EIATTR_NUM_BARRIERS
	.align		4
        /*0020*/ 	.byte	0x02, 0x4c
        /*0022*/ 	.byte	0x10
	.zero		1


	//----- nvinfo : EIATTR_EXTERNS
	.align		4
        /*0024*/ 	.byte	0x04, 0x0f
        /*0026*/ 	.short	(.L_1334 - .L_1333)


	//   ....[0]....
	.align		4
.L_1333:
        /*0028*/ 	.word	index@(__assertfail)


	//----- nvinfo : EIATTR_ANNOTATIONS
	.align		4
.L_1334:
        /*002c*/ 	.byte	0x04, 0x55
        /*002e*/ 	.short	(.L_1336 - .L_1335)


	//   ....[0]....
.L_1335:
        /* <DEDUP_REMOVED lines=32> */


	//----- nvinfo : EIATTR_MERCURY_ISA_VERSION
	.align		4
.L_1336:
        /*0218*/ 	.byte	0x03, 0x5f
        /*021a*/ 	.short	0x0101


	//----- nvinfo : EIATTR_UNUSED_LOAD_BYTE_OFFSET
	.align		4
        /*021c*/ 	.byte	0x04, 0x44
        /*021e*/ 	.short	(.L_1338 - .L_1337)


	//   ....[0]....
.L_1337:
        /*0220*/ 	.word	0x00000a30
        /*0224*/ 	.word	0x0000fff0


	//   ....[1]....
        /*0228*/ 	.word	0x00017a00
        /*022c*/ 	.word	0x0000fff0


	//----- nvinfo : EIATTR_INT_WARP_WIDE_INSTR_OFFSETS
	.align		4
.L_1338:
        /*0230*/ 	.byte	0x04, 0x31
        /*0232*/ 	.short	(.L_1340 - .L_1339)


	//   ....[0]....
.L_1339:
        /*0234*/ 	.word	0x000000c0


	//   ....[1]....
        /*0238*/ 	.word	0x000000d0


	//   ....[2]....
        /*023c*/ 	.word	0x00000170


	//   ....[3]....
        /*0240*/ 	.word	0x0001e130


	//   ....[4]....
        /*0244*/ 	.word	0x0001e1c0


	//   ....[5]....
        /*0248*/ 	.word	0x000213a0


	//   ....[6]....
        /*024c*/ 	.word	0x00021430


	//----- nvinfo : EIATTR_COOP_GROUP_MASK_REGIDS
	.align		4
.L_1340:
        /*0250*/ 	.byte	0x04, 0x29
        /*0252*/ 	.short	(.L_1342 - .L_1341)


	//   ....[0]....
.L_1341:
        /*0254*/ 	.word	0xffffffff


	//   ....[1]....
        /*0258*/ 	.word	0xffffffff


	//   ....[2]....
        /*025c*/ 	.word	0xffffffff


	//   ....[3]....
        /*0260*/ 	.word	0xffffffff


	//   ....[4]....
        /*0264*/ 	.word	0xffffffff


	//   ....[5]....
        /*0268*/ 	.word	0xffffffff


	//   ....[6]....
        /*026c*/ 	.word	0xffffffff


	//   ....[7]....
        /*0270*/ 	.word	0xffffffff


	//   ....[8]....
        /*0274*/ 	.word	0xffffffff


	//   ....[9]....
        /*0278*/ 	.word	0xffffffff


	//   ....[10]....
        /*027c*/ 	.word	0xffffffff


	//   ....[11]....
        /*0280*/ 	.word	0xffffffff


	//   ....[12]....
        /*0284*/ 	.word	0xffffffff


	//   ....[13]....
        /*0288*/ 	.word	0xffffffff


	//   ....[14]....
        /*028c*/ 	.word	0xffffffff


	//   ....[15]....
        /*0290*/ 	.word	0xffffffff


	//   ....[16]....
        /*0294*/ 	.word	0xffffffff


	//   ....[17]....
        /*0298*/ 	.word	0xffffffff


	//   ....[18]....
        /*029c*/ 	.word	0xffffffff


	//   ....[19]....
        /*02a0*/ 	.word	0xffffffff


	//   ....[20]....
        /*02a4*/ 	.word	0xffffffff


	//   ....[21]....
        /*02a8*/ 	.word	0xffffffff


	//   ....[22]....
        /*02ac*/ 	.word	0xffffffff


	//   ....[23]....
        /*02b0*/ 	.word	0xffffffff


	//   ....[24]....
        /*02b4*/ 	.word	0xffffffff


	//   ....[25]....
        /*02b8*/ 	.word	0xffffffff


	//   ....[26]....
        /*02bc*/ 	.word	0xffffffff


	//   ....[27]....
        /*02c0*/ 	.word	0xffffffff


	//   ....[28]....
        /*02c4*/ 	.word	0xffffffff


	//   ....[29]....
        /*02c8*/ 	.word	0xffffffff


	//   ....[30]....
        /*02cc*/ 	.word	0xffffffff


	//   ....[31]....
        /*02d0*/ 	.word	0xffffffff


	//   ....[32]....
        /*02d4*/ 	.word	0xffffffff


	//   ....[33]....
        /*02d8*/ 	.word	0xffffffff


	//   ....[34]....
        /*02dc*/ 	.word	0xffffffff


	//   ....[35]....
        /*02e0*/ 	.word	0xffffffff


	//   ....[36]....
        /*02e4*/ 	.word	0xffffffff


	//   ....[37]....
        /*02e8*/ 	.word	0xffffffff


	//   ....[38]....
        /*02ec*/ 	.word	0xffffffff


	//   ....[39]....
        /*02f0*/ 	.word	0xffffffff


	//   ....[40]....
        /*02f4*/ 	.word	0xffffffff


	//   ....[41]....
        /*02f8*/ 	.word	0xffffffff


	//   ....[42]....
        /*02fc*/ 	.word	0xffffffff


	//   ....[43]....
        /*0300*/ 	.word	0xffffffff


	//   ....[44]....
        /*0304*/ 	.word	0xffffffff


	//   ....[45]....
        /*0308*/ 	.word	0xffffffff


	//   ....[46]....
        /*030c*/ 	.word	0xffffffff


	//   ....[47]....
        /*0310*/ 	.word	0xffffffff


	//   ....[48]....
        /*0314*/ 	.word	0xffffffff


	//   ....[49]....
        /*0318*/ 	.word	0xffffffff


	//   ....[50]....
        /*031c*/ 	.word	0xffffffff


	//   ....[51]....
        /*0320*/ 	.word	0xffffffff


	//   ....[52]....
        /*0324*/ 	.word	0xffffffff


	//   ....[53]....
        /*0328*/ 	.word	0xffffffff


	//   ....[54]....
        /*032c*/ 	.word	0xffffffff


	//   ....[55]....
        /*0330*/ 	.word	0xffffffff


	//   ....[56]....
        /*0334*/ 	.word	0xffffffff


	//   ....[57]....
        /*0338*/ 	.word	0xffffffff


	//   ....[58]....
        /*033c*/ 	.word	0xffffffff


	//   ....[59]....
        /*0340*/ 	.word	0xffffffff


	//   ....[60]....
        /*0344*/ 	.word	0xffffffff


	//   ....[61]....
        /*0348*/ 	.word	0xffffffff


	//   ....[62]....
        /*034c*/ 	.word	0xffffffff


	//   ....[63]....
        /*0350*/ 	.word	0xffffffff


	//   ....[64]....
        /*0354*/ 	.word	0xffffffff


	//   ....[65]....
        /*0358*/ 	.word	0xffffffff


	//   ....[66]....
        /*035c*/ 	.word	0xffffffff


	//   ....[67]....
        /*0360*/ 	.word	0xffffffff


	//   ....[68]....
        /*0364*/ 	.word	0xffffffff


	//   ....[69]....
        /*0368*/ 	.word	0xffffffff


	//   ....[70]....
        /*036c*/ 	.word	0xffffffff


	//   ....[71]....
        /*0370*/ 	.word	0xffffffff


	//   ....[72]....
        /*0374*/ 	.word	0xffffffff


	//   ....[73]....
        /*0378*/ 	.word	0xffffffff


	//   ....[74]....
        /*037c*/ 	.word	0xffffffff


	//   ....[75]....
        /*0380*/ 	.word	0xffffffff


	//   ....[76]....
        /*0384*/ 	.word	0xffffffff


	//   ....[77]....
        /*0388*/ 	.word	0xffffffff


	//   ....[78]....
        /*038c*/ 	.word	0xffffffff


	//   ....[79]....
        /*0390*/ 	.word	0xffffffff


	//   ....[80]....
        /*0394*/ 	.word	0xffffffff


	//   ....[81]....
        /*0398*/ 	.word	0xffffffff


	//   ....[82]....
        /*039c*/ 	.word	0xffffffff


	//   ....[83]....
        /*03a0*/ 	.word	0xffffffff


	//   ....[84]....
        /*03a4*/ 	.word	0xffffffff


	//   ....[85]....
        /*03a8*/ 	.word	0xffffffff


	//   ....[86]....
        /*03ac*/ 	.word	0xffffffff


	//   ....[87]....
        /*03b0*/ 	.word	0xffffffff


	//   ....[88]....
        /*03b4*/ 	.word	0xffffffff


	//   ....[89]....
        /*03b8*/ 	.word	0xffffffff


	//   ....[90]....
        /*03bc*/ 	.word	0xffffffff


	//   ....[91]....
        /*03c0*/ 	.word	0xffffffff


	//   ....[92]....
        /*03c4*/ 	.word	0xffffffff


	//   ....[93]....
        /*03c8*/ 	.word	0xffffffff


	//   ....[94]....
        /*03cc*/ 	.word	0xffffffff


	//   ....[95]....
        /*03d0*/ 	.word	0xffffffff


	//   ....[96]....
        /*03d4*/ 	.word	0xffffffff


	//   ....[97]....
        /*03d8*/ 	.word	0xffffffff


	//   ....[98]....
        /*03dc*/ 	.word	0xffffffff


	//   ....[99]....
        /*03e0*/ 	.word	0xffffffff


	//   ....[100]....
        /*03e4*/ 	.word	0xffffffff


	//   ....[101]....
        /*03e8*/ 	.word	0xffffffff


	//   ....[102]....
        /*03ec*/ 	.word	0xffffffff


	//   ....[103]....
        /*03f0*/ 	.word	0xffffffff


	//   ....[104]....
        /*03f4*/ 	.word	0xffffffff


	//   ....[105]....
        /*03f8*/ 	.word	0xffffffff


	//   ....[106]....
        /*03fc*/ 	.word	0xffffffff


	//   ....[107]....
        /*0400*/ 	.word	0xffffffff


	//   ....[108]....
        /*0404*/ 	.word	0xffffffff


	//   ....[109]....
        /*0408*/ 	.word	0xffffffff


	//   ....[110]....
        /*040c*/ 	.word	0xffffffff


	//   ....[111]....
        /*0410*/ 	.word	0xffffffff


	//   ....[112]....
        /*0414*/ 	.word	0xffffffff


	//   ....[113]....
        /*0418*/ 	.word	0xffffffff


	//   ....[114]....
        /*041c*/ 	.word	0xffffffff


	//   ....[115]....
        /*0420*/ 	.word	0xffffffff


	//   ....[116]....
        /*0424*/ 	.word	0xffffffff


	//   ....[117]....
        /*0428*/ 	.word	0xffffffff


	//   ....[118]....
        /*042c*/ 	.word	0xffffffff


	//   ....[119]....
        /*0430*/ 	.word	0xffffffff


	//   ....[120]....
        /*0434*/ 	.word	0xffffffff


	//   ....[121]....
        /*0438*/ 	.word	0xffffffff


	//   ....[122]....
        /*043c*/ 	.word	0xffffffff


	//   ....[123]....
        /*0440*/ 	.word	0xffffffff


	//   ....[124]....
        /*0444*/ 	.word	0xffffffff


	//   ....[125]....
        /*0448*/ 	.word	0xffffffff


	//   ....[126]....
        /*044c*/ 	.word	0xffffffff


	//   ....[127]....
        /*0450*/ 	.word	0xffffffff


	//   ....[128]....
        /*0454*/ 	.word	0xffffffff


	//   ....[129]....
        /*0458*/ 	.word	0xffffffff


	//   ....[130]....
        /*045c*/ 	.word	0xffffffff


	//   ....[131]....
        /*0460*/ 	.word	0xffffffff


	//   ....[132]....
        /*0464*/ 	.word	0xffffffff


	//   ....[133]....
        /*0468*/ 	.word	0xffffffff


	//   ....[134]....
        /*046c*/ 	.word	0xffffffff


	//   ....[135]....
        /*0470*/ 	.word	0xffffffff


	//   ....[136]....
        /*0474*/ 	.word	0xffffffff


	//   ....[137]....
        /*0478*/ 	.word	0xffffffff


	//   ....[138]....
        /*047c*/ 	.word	0xffffffff


	//   ....[139]....
        /*0480*/ 	.word	0xffffffff


	//   ....[140]....
        /*0484*/ 	.word	0xffffffff


	//   ....[141]....
        /*0488*/ 	.word	0xffffffff


	//   ....[142]....
        /*048c*/ 	.word	0xffffffff


	//   ....[143]....
        /*0490*/ 	.word	0xffffffff


	//   ....[144]....
        /*0494*/ 	.word	0xffffffff


	//   ....[145]....
        /*0498*/ 	.word	0xffffffff


	//   ....[146]....
        /*049c*/ 	.word	0xffffffff


	//   ....[147]....
        /*04a0*/ 	.word	0xffffffff


	//   ....[148]....
        /*04a4*/ 	.word	0xffffffff


	//   ....[149]....
        /*04a8*/ 	.word	0xffffffff


	//   ....[150]....
        /*04ac*/ 	.word	0xffffffff


	//   ....[151]....
        /*04b0*/ 	.word	0x0500000f


	//   ....[152]....
        /*04b4*/ 	.word	0x0500000f


	//   ....[153]....
        /*04b8*/ 	.word	0x0500000f


	//   ....[154]....
        /*04bc*/ 	.word	0x0500000f


	//   ....[155]....
        /*04c0*/ 	.word	0x0500000f


	//   ....[156]....
        /*04c4*/ 	.word	0x0500000f


	//   ....[157]....
        /*04c8*/ 	.word	0x0500000f


	//   ....[158]....
        /*04cc*/ 	.word	0x0500000f


	//   ....[159]....
        /*04d0*/ 	.word	0x0500000f


	//   ....[160]....
        /*04d4*/ 	.word	0x0500000f


	//   ....[161]....
        /*04d8*/ 	.word	0x0500000f


	//   ....[162]....
        /*04dc*/ 	.word	0x0500000f


	//   ....[163]....
        /*04e0*/ 	.word	0x0500000f


	//   ....[164]....
        /*04e4*/ 	.word	0x0500000f


	//   ....[165]....
        /*04e8*/ 	.word	0x0500000f


	//   ....[166]....
        /*04ec*/ 	.word	0x0500000f


	//   ....[167]....
        /*04f0*/ 	.word	0x0500000f


	//   ....[168]....
        /*04f4*/ 	.word	0x0500000f


	//   ....[169]....
        /*04f8*/ 	.word	0x0500000f


	//   ....[170]....
        /*04fc*/ 	.word	0x0500000f


	//   ....[171]....
        /*0500*/ 	.word	0x0500000f


	//   ....[172]....
        /*0504*/ 	.word	0x0500000f


	//   ....[173]....
        /*0508*/ 	.word	0x0500000f


	//   ....[174]....
        /*050c*/ 	.word	0x0500000f


	//   ....[175]....
        /*0510*/ 	.word	0x0500000f


	//   ....[176]....
        /*0514*/ 	.word	0x0500000f


	//   ....[177]....
        /*0518*/ 	.word	0x0500000f


	//   ....[178]....
        /*051c*/ 	.word	0x0500000f


	//   ....[179]....
        /*0520*/ 	.word	0x0500000f


	//   ....[180]....
        /*0524*/ 	.word	0x0500000f


	//   ....[181]....
        /*0528*/ 	.word	0x0500000f


	//   ....[182]....
        /*052c*/ 	.word	0x0500000f


	//   ....[183]....
        /*0530*/ 	.word	0x0500000f


	//   ....[184]....
        /*0534*/ 	.word	0x0500000f


	//   ....[185]....
        /*0538*/ 	.word	0x0500000f


	//   ....[186]....
        /*053c*/ 	.word	0x0500000f


	//   ....[187]....
        /*0540*/ 	.word	0x0500000f


	//   ....[188]....
        /*0544*/ 	.word	0x0500000f


	//   ....[189]....
        /*0548*/ 	.word	0x0500000f


	//   ....[190]....
        /*054c*/ 	.word	0x0500000f


	//   ....[191]....
        /*0550*/ 	.word	0x0500000f


	//   ....[192]....
        /*0554*/ 	.word	0x0500000f


	//   ....[193]....
        /*0558*/ 	.word	0x0500000f


	//   ....[194]....
        /*055c*/ 	.word	0x0500000f


	//   ....[195]....
        /*0560*/ 	.word	0x0500000f


	//   ....[196]....
        /*0564*/ 	.word	0x0500000f


	//   ....[197]....
        /*0568*/ 	.word	0x0500000f


	//   ....[198]....
        /*056c*/ 	.word	0x0500000f


	//   ....[199]....
        /*0570*/ 	.word	0x0500000f


	//   ....[200]....
        /*0574*/ 	.word	0x0500000f


	//   ....[201]....
        /*0578*/ 	.word	0x0500000f


	//   ....[202]....
        /*057c*/ 	.word	0x0500000f


	//   ....[203]....
        /*0580*/ 	.word	0x0500000f


	//   ....[204]....
        /*0584*/ 	.word	0x0500000f


	//   ....[205]....
        /*0588*/ 	.word	0x0500000f


	//   ....[206]....
        /*058c*/ 	.word	0x0500000f


	//   ....[207]....
        /*0590*/ 	.word	0x0500000f


	//   ....[208]....
        /*0594*/ 	.word	0x0500000f


	//   ....[209]....
        /*0598*/ 	.word	0x0500000f


	//   ....[210]....
        /*059c*/ 	.word	0x0500000f


	//   ....[211]....
        /*05a0*/ 	.word	0x0500000f


	//   ....[212]....
        /*05a4*/ 	.word	0x0500000f


	//   ....[213]....
        /*05a8*/ 	.word	0x0500000f


	//   ....[214]....
        /*05ac*/ 	.word	0x0500000f


	//   ....[215]....
        /*05b0*/ 	.word	0x0500000f


	//   ....[216]....
        /*05b4*/ 	.word	0x0500000f


	//   ....[217]....
        /*05b8*/ 	.word	0x0500000f


	//   ....[218]....
        /*05bc*/ 	.word	0x0500000f


	//   ....[219]....
        /*05c0*/ 	.word	0x0500000f


	//   ....[220]....
        /*05c4*/ 	.word	0x0500000f


	//   ....[221]....
        /*05c8*/ 	.word	0x0500000f


	//   ....[222]....
        /*05cc*/ 	.word	0x0500000f


	//   ....[223]....
        /*05d0*/ 	.word	0x0500000f


	//   ....[224]....
        /*05d4*/ 	.word	0x0500000f


	//   ....[225]....
        /*05d8*/ 	.word	0x0500000f


	//   ....[226]....
        /*05dc*/ 	.word	0x0500000f


	//   ....[227]....
        /*05e0*/ 	.word	0x0500000f


	//   ....[228]....
        /*05e4*/ 	.word	0x0500000f


	//   ....[229]....
        /*05e8*/ 	.word	0x0500000f


	//   ....[230]....
        /*05ec*/ 	.word	0x0500000f


	//   ....[231]....
        /*05f0*/ 	.word	0x0500000f


	//   ....[232]....
        /*05f4*/ 	.word	0x0500000f


	//   ....[233]....
        /*05f8*/ 	.word	0x0500000f


	//   ....[234]....
        /*05fc*/ 	.word	0x0500000f


	//   ....[235]....
        /*0600*/ 	.word	0xffffffff


	//   ....[236]....
        /*0604*/ 	.word	0xffffffff


	//   ....[237]....
        /*0608*/ 	.word	0xffffffff


	//   ....[238]....
        /*060c*/ 	.word	0xffffffff


	//   ....[239]....
        /*0610*/ 	.word	0xffffffff


	//   ....[240]....
        /*0614*/ 	.word	0xffffffff


	//----- nvinfo : EIATTR_COOP_GROUP_INSTR_OFFSETS
	.align		4
.L_1342:
        /*0618*/ 	.byte	0x04, 0x28
        /*061a*/ 	.short	(.L_1344 - .L_1343)


	//   ....[0]....
.L_1343:
        /*061c*/ 	.word	0x00000080


	//   ....[1]....
        /*0620*/ 	.word	0x00000090


	//   ....[2]....
        /*0624*/ 	.word	0x000002d0


	//   ....[3]....
        /*0628*/ 	.word	0x00000430


	//   ....[4]....
        /*062c*/ 	.word	0x00000550


	//   ....[5]....
        /*0630*/ 	.word	0x000006b0


	//   ....[6]....
        /*0634*/ 	.word	0x000026f0


	//   ....[7]....
        /*0638*/ 	.word	0x00003940


	//   ....[8]....
        /*063c*/ 	.word	0x00003f30


	//   ....[9]....
        /*0640*/ 	.word	0x00004f80


	//   ....[10]....
        /*0644*/ 	.word	0x00005010


	//   ....[11]....
        /*0648*/ 	.word	0x00005120


	//   ....[12]....
        /*064c*/ 	.word	0x00005140


	//   ....[13]....
        /*0650*/ 	.word	0x0000a280


	//   ....[14]....
        /*0654*/ 	.word	0x0000a350


	//   ....[15]....
        /*0658*/ 	.word	0x0000a630


	//   ....[16]....
        /*065c*/ 	.word	0x0000a650


	//   ....[17]....
        /*0660*/ 	.word	0x0000fd60


	//   ....[18]....
        /*0664*/ 	.word	0x00010470


	//   ....[19]....
        /*0668*/ 	.word	0x000115b0


	//   ....[20]....
        /*066c*/ 	.word	0x000116f0


	//   ....[21]....
        /*0670*/ 	.word	0x00011770


	//   ....[22]....
        /*0674*/ 	.word	0x000117b0


	//   ....[23]....
        /*0678*/ 	.word	0x00016a40


	//   ....[24]....
        /*067c*/ 	.word	0x00016a60


	//   ....[25]....
        /*0680*/ 	.word	0x00016ab0


	//   ....[26]....
        /*0684*/ 	.word	0x00016ae0


	//   ....[27]....
        /*0688*/ 	.word	0x00018d50


	//   ....[28]....
        /*068c*/ 	.word	0x00018d70


	//   ....[29]....
        /*0690*/ 	.word	0x00018dc0


	//   ....[30]....
        /*0694*/ 	.word	0x00018dd0


	//   ....[31]....
        /*0698*/ 	.word	0x00019780


	//   ....[32]....
        /*069c*/ 	.word	0x000197b0


	//   ....[33]....
        /*06a0*/ 	.word	0x000198f0


	//   ....[34]....
        /*06a4*/ 	.word	0x00019910


	//   ....[35]....
        /*06a8*/ 	.word	0x00019a50


	//   ....[36]....
        /*06ac*/ 	.word	0x00019a70


	//   ....[37]....
        /*06b0*/ 	.word	0x00019bc0


	//   ....[38]....
        /*06b4*/ 	.word	0x00019be0


	//   ....[39]....
        /*06b8*/ 	.word	0x0001a100


	//   ....[40]....
        /*06bc*/ 	.word	0x0001a130


	//   ....[41]....
        /*06c0*/ 	.word	0x0001ab60


	//   ....[42]....
        /*06c4*/ 	.word	0x0001ab70


	//   ....[43]....
        /*06c8*/ 	.word	0x0001bec0


	//   ....[44]....
        /*06cc*/ 	.word	0x0001bee0


	//   ....[45]....
        /*06d0*/ 	.word	0x0001c020


	//   ....[46]....
        /*06d4*/ 	.word	0x0001c040


	//   ....[47]....
        /*06d8*/ 	.word	0x0001c180


	//   ....[48]....
        /*06dc*/ 	.word	0x0001c1a0


	//   ....[49]....
        /*06e0*/ 	.word	0x0001c2f0


	//   ....[50]....
        /*06e4*/ 	.word	0x0001c310


	//   ....[51]....
        /*06e8*/ 	.word	0x0001c4e0


	//   ....[52]....
        /*06ec*/ 	.word	0x0001c6f0


	//   ....[53]....
        /*06f0*/ 	.word	0x0001c720


	//   ....[54]....
        /*06f4*/ 	.word	0x0001c750


	//   ....[55]....
        /*06f8*/ 	.word	0x0001c780


	//   ....[56]....
        /*06fc*/ 	.word	0x0001c7b0


	//   ....[57]....
        /*0700*/ 	.word	0x0001c7e0


	//   ....[58]....
        /*0704*/ 	.word	0x0001c950


	//   ....[59]....
        /*0708*/ 	.word	0x0001c980


	//   ....[60]....
        /*070c*/ 	.word	0x0001c9b0


	//   ....[61]....
        /*0710*/ 	.word	0x0001c9e0


	//   ....[62]....
        /*0714*/ 	.word	0x0001ca10


	//   ....[63]....
        /*0718*/ 	.word	0x0001ca40


	//   ....[64]....
        /*071c*/ 	.word	0x0001cad0


	//   ....[65]....
        /*0720*/ 	.word	0x0001cb00


	//   ....[66]....
        /*0724*/ 	.word	0x0001cb10


	//   ....[67]....
        /*0728*/ 	.word	0x0001cb50


	//   ....[68]....
        /*072c*/ 	.word	0x0001ecf0


	//   ....[69]....
        /*0730*/ 	.word	0x0001ed10


	//   ....[70]....
        /*0734*/ 	.word	0x0001eda0


	//   ....[71]....
        /*0738*/ 	.word	0x0001edc0


	//   ....[72]....
        /*073c*/ 	.word	0x0001ee40


	//   ....[73]....
        /*0740*/ 	.word	0x0001ee60


	//   ....[74]....
        /*0744*/ 	.word	0x0001eee0


	//   ....[75]....
        /*0748*/ 	.word	0x0001ef00


	//   ....[76]....
        /*074c*/ 	.word	0x0001ef80


	//   ....[77]....
        /*0750*/ 	.word	0x0001efa0


	//   ....[78]....
        /*0754*/ 	.word	0x0001efb0


	//   ....[79]....
        /*0758*/ 	.word	0x0001efc0


	//   ....[80]....
        /*075c*/ 	.word	0x0001f6a0


	//   ....[81]....
        /*0760*/ 	.word	0x0001f6d0


	//   ....[82]....
        /*0764*/ 	.word	0x0001f700


	//   ....[83]....
        /*0768*/ 	.word	0x0001f790


	//   ....[84]....
        /*076c*/ 	.word	0x0001f7a0


	//   ....[85]....
        /*0770*/ 	.word	0x0001f830


	//   ....[86]....
        /*0774*/ 	.word	0x0001f840


	//   ....[87]....
        /*0778*/ 	.word	0x0001f8d0


	//   ....[88]....
        /*077c*/ 	.word	0x0001f8e0


	//   ....[89]....
        /*0780*/ 	.word	0x0001f970


	//   ....[90]....
        /*0784*/ 	.word	0x0001f980


	//   ....[91]....
        /*0788*/ 	.word	0x0001fa10


	//   ....[92]....
        /*078c*/ 	.word	0x0001fa20


	//   ....[93]....
        /*0790*/ 	.word	0x0001faa0


	//   ....[94]....
        /*0794*/ 	.word	0x0001fab0


	//   ....[95]....
        /*0798*/ 	.word	0x0001fac0


	//   ....[96]....
        /*079c*/ 	.word	0x0001ffa0


	//   ....[97]....
        /*07a0*/ 	.word	0x0001ffc0


	//   ....[98]....
        /*07a4*/ 	.word	0x00020010


	//   ....[99]....
        /*07a8*/ 	.word	0x000200c0


	//   ....[100]....
        /*07ac*/ 	.word	0x000200e0


	//   ....[101]....
        /*07b0*/ 	.word	0x00020190


	//   ....[102]....
        /*07b4*/ 	.word	0x000201a0


	//   ....[103]....
        /*07b8*/ 	.word	0x000201d0


	//   ....[104]....
        /*07bc*/ 	.word	0x00020260


	//   ....[105]....
        /*07c0*/ 	.word	0x00020300


	//   ....[106]....
        /*07c4*/ 	.word	0x00020320


	//   ....[107]....
        /*07c8*/ 	.word	0x00020330


	//   ....[108]....
        /*07cc*/ 	.word	0x00020a20


	//   ....[109]....
        /*07d0*/ 	.word	0x00020a40


	//   ....[110]....
        /*07d4*/ 	.word	0x00020a50


	//   ....[111]....
        /*07d8*/ 	.word	0x00020a90


	//   ....[112]....
        /*07dc*/ 	.word	0x00020aa0


	//   ....[113]....
        /*07e0*/ 	.word	0x00020ae0


	//   ....[114]....
        /*07e4*/ 	.word	0x00020af0


	//   ....[115]....
        /*07e8*/ 	.word	0x00020b30


	//   ....[116]....
        /*07ec*/ 	.word	0x00020b40


	//   ....[117]....
        /*07f0*/ 	.word	0x00020b80


	//   ....[118]....
        /*07f4*/ 	.word	0x00020b90


	//   ....[119]....
        /*07f8*/ 	.word	0x00020ba0


	//   ....[120]....
        /*07fc*/ 	.word	0x00020ee0


	//   ....[121]....
        /*0800*/ 	.word	0x00020f00


	//   ....[122]....
        /*0804*/ 	.word	0x00020f10


	//   ....[123]....
        /*0808*/ 	.word	0x00020f20


	//   ....[124]....
        /*080c*/ 	.word	0x00020f30


	//   ....[125]....
        /*0810*/ 	.word	0x00020f50


	//   ....[126]....
        /*0814*/ 	.word	0x00020fc0


	//   ....[127]....
        /*0818*/ 	.word	0x00020ff0


	//   ....[128]....
        /*081c*/ 	.word	0x00021000


	//   ....[129]....
        /*0820*/ 	.word	0x00021070


	//   ....[130]....
        /*0824*/ 	.word	0x00021080


	//   ....[131]....
        /*0828*/ 	.word	0x00021180


	//   ....[132]....
        /*082c*/ 	.word	0x00021660


	//   ....[133]....
        /*0830*/ 	.word	0x00021690


	//   ....[134]....
        /*0834*/ 	.word	0x000216f0


	//   ....[135]....
        /*0838*/ 	.word	0x00021720


	//   ....[136]....
        /*083c*/ 	.word	0x00021750


	//   ....[137]....
        /*0840*/ 	.word	0x00021780


	//   ....[138]....
        /*0844*/ 	.word	0x000217b0


	//   ....[139]....
        /*0848*/ 	.word	0x000217e0


	//   ....[140]....
        /*084c*/ 	.word	0x00021980


	//   ....[141]....
        /*0850*/ 	.word	0x000219b0


	//   ....[142]....
        /*0854*/ 	.word	0x000219e0


	//   ....[143]....
        /*0858*/ 	.word	0x00021a10


	//   ....[144]....
        /*085c*/ 	.word	0x00021a40


	//   ....[145]....
        /*0860*/ 	.word	0x00021a70


	//   ....[146]....
        /*0864*/ 	.word	0x00021b30


	//   ....[147]....
        /*0868*/ 	.word	0x00021b50


	//   ....[148]....
        /*086c*/ 	.word	0x00021b70


	//   ....[149]....
        /*0870*/ 	.word	0x00021bd0


	//   ....[150]....
        /*0874*/ 	.word	0x000225f0


	//   ....[151]....
        /*0878*/ 	.word	0x00022b40


	//   ....[152]....
        /*087c*/ 	.word	0x00022c30


	//   ....[153]....
        /*0880*/ 	.word	0x00022cd0


	//   ....[154]....
        /*0884*/ 	.word	0x00022d30


	//   ....[155]....
        /*0888*/ 	.word	0x00022e20


	//   ....[156]....
        /*088c*/ 	.word	0x00022e90


	//   ....[157]....
        /*0890*/ 	.word	0x00022f80


	//   ....[158]....
        /*0894*/ 	.word	0x00022ff0


	//   ....[159]....
        /*0898*/ 	.word	0x000230e0


	//   ....[160]....
        /*089c*/ 	.word	0x00023150


	//   ....[161]....
        /*08a0*/ 	.word	0x00023240


	//   ....[162]....
        /*08a4*/ 	.word	0x000232b0


	//   ....[163]....
        /*08a8*/ 	.word	0x00023350


	//   ....[164]....
        /*08ac*/ 	.word	0x00023440


	//   ....[165]....
        /*08b0*/ 	.word	0x000234b0


	//   ....[166]....
        /*08b4*/ 	.word	0x00023510


	//   ....[167]....
        /*08b8*/ 	.word	0x00023600


	//   ....[168]....
        /*08bc*/ 	.word	0x00023660


	//   ....[169]....
        /*08c0*/ 	.word	0x00023760


	//   ....[170]....
        /*08c4*/ 	.word	0x000237c0


	//   ....[171]....
        /*08c8*/ 	.word	0x000238c0


	//   ....[172]....
        /*08cc*/ 	.word	0x00023920


	//   ....[173]....
        /*08d0*/ 	.word	0x00023a20


	//   ....[174]....
        /*08d4*/ 	.word	0x00023a80


	//   ....[175]....
        /*08d8*/ 	.word	0x00023b80


	//   ....[176]....
        /*08dc*/ 	.word	0x00023be0


	//   ....[177]....
        /*08e0*/ 	.word	0x00023ce0


	//   ....[178]....
        /*08e4*/ 	.word	0x00023d40


	//   ....[179]....
        /*08e8*/ 	.word	0x00023e20


	//   ....[180]....
        /*08ec*/ 	.word	0x00023f50


	//   ....[181]....
        /*08f0*/ 	.word	0x00024030


	//   ....[182]....
        /*08f4*/ 	.word	0x000240c0


	//   ....[183]....
        /*08f8*/ 	.word	0x000241d0


	//   ....[184]....
        /*08fc*/ 	.word	0x00024230


	//   ....[185]....
        /*0900*/ 	.word	0x00024340


	//   ....[186]....
        /*0904*/ 	.word	0x000243a0


	//   ....[187]....
        /*0908*/ 	.word	0x000244b0


	//   ....[188]....
        /*090c*/ 	.word	0x00024510


	//   ....[189]....
        /*0910*/ 	.word	0x00024620


	//   ....[190]....
        /*0914*/ 	.word	0x00024680


	//   ....[191]....
        /*0918*/ 	.word	0x00024740


	//   ....[192]....
        /*091c*/ 	.word	0x000248a0


	//   ....[193]....
        /*0920*/ 	.word	0x00024940


	//   ....[194]....
        /*0924*/ 	.word	0x000249a0


	//   ....[195]....
        /*0928*/ 	.word	0x00024a50


	//   ....[196]....
        /*092c*/ 	.word	0x00024ab0


	//   ....[197]....
        /*0930*/ 	.word	0x00024b60


	//   ....[198]....
        /*0934*/ 	.word	0x00024bc0


	//   ....[199]....
        /*0938*/ 	.word	0x00024c70


	//   ....[200]....
        /*093c*/ 	.word	0x00024cd0


	//   ....[201]....
        /*0940*/ 	.word	0x00024d80


	//   ....[202]....
        /*0944*/ 	.word	0x00024de0


	//   ....[203]....
        /*0948*/ 	.word	0x00024e90


	//   ....[204]....
        /*094c*/ 	.word	0x00024f70


	//   ....[205]....
        /*0950*/ 	.word	0x00025010


	//   ....[206]....
        /*0954*/ 	.word	0x00025070


	//   ....[207]....
        /*0958*/ 	.word	0x00025140


	//   ....[208]....
        /*095c*/ 	.word	0x000251a0


	//   ....[209]....
        /*0960*/ 	.word	0x00025270


	//   ....[210]....
        /*0964*/ 	.word	0x000252d0


	//   ....[211]....
        /*0968*/ 	.word	0x000253b0


	//   ....[212]....
        /*096c*/ 	.word	0x00025410


	//   ....[213]....
        /*0970*/ 	.word	0x000254e0


	//   ....[214]....
        /*0974*/ 	.word	0x00025540


	//   ....[215]....
        /*0978*/ 	.word	0x00025610


	//   ....[216]....
        /*097c*/ 	.word	0x000256a0


	//   ....[217]....
        /*0980*/ 	.word	0x00025740


	//   ....[218]....
        /*0984*/ 	.word	0x000258c0


	//   ....[219]....
        /*0988*/ 	.word	0x00025930


	//   ....[220]....
        /*098c*/ 	.word	0x000259a0


	//   ....[221]....
        /*0990*/ 	.word	0x00025a10


	//   ....[222]....
        /*0994*/ 	.word	0x00025a80


	//   ....[223]....
        /*0998*/ 	.word	0x00025b00


	//   ....[224]....
        /*099c*/ 	.word	0x00025b80


	//   ....[225]....
        /*09a0*/ 	.word	0x00025c10


	//   ....[226]....
        /*09a4*/ 	.word	0x00025c80


	//   ....[227]....
        /*09a8*/ 	.word	0x00025cf0


	//   ....[228]....
        /*09ac*/ 	.word	0x00025d60


	//   ....[229]....
        /*09b0*/ 	.word	0x00025de0


	//   ....[230]....
        /*09b4*/ 	.word	0x00025e50


	//   ....[231]....
        /*09b8*/ 	.word	0x00025ee0


	//   ....[232]....
        /*09bc*/ 	.word	0x00025f40


	//   ....[233]....
        /*09c0*/ 	.word	0x00025fd0


	//   ....[234]....
        /*09c4*/ 	.word	0x00026100


	//   ....[235]....
        /*09c8*/ 	.word	0x00027450


	//   ....[236]....
        /*09cc*/ 	.word	0x00027b30


	//   ....[237]....
        /*09d0*/ 	.word	0x00028dd0


	//   ....[238]....
        /*09d4*/ 	.word	0x00028e20


	//   ....[239]....
        /*09d8*/ 	.word	0x00028e90


	//   ....[240]....
        /*09dc*/ 	.word	0x00028eb0


	//----- nvinfo : EIATTR_REG_RECONFIG
	.align		4
.L_1344:
        /*09e0*/ 	.byte	0x01, 0x54
	.zero		2


	//----- nvinfo : EIATTR_SYSCALL_OFFSETS
	.align		4
        /*09e4*/ 	.byte	0x04, 0x46
        /*09e6*/ 	.short	(.L_1346 - .L_1345)


	//   ....[0]....
.L_1345:
        /*09e8*/ 	.word	0x00002940


	//   ....[1]....
        /*09ec*/ 	.word	0x0001e320


	//   ....[2]....
        /*09f0*/ 	.word	0x0001e470


	//   ....[3]....
        /*09f4*/ 	.word	0x0001e560


	//   ....[4]....
        /*09f8*/ 	.word	0x0001f2d0


	//----- nvinfo : EIATTR_MBARRIER_INSTR_OFFSETS
	.align		4
.L_1346:
        /*09fc*/ 	.byte	0x04, 0x39
        /*09fe*/ 	.short	(.L_1348 - .L_1347)


	//   ....[0]....
.L_1347:
        /*0a00*/ 	.word	0x00000180
        /*0a04*/ 	.word	0x000000ff
        /*0a08*/ 	.word	0x00022800
        /*0a0c*/ 	.short	0x0100
        /*0a0e*/ 	.byte	0x08
	.zero		1


	//   ....[1]....
        /*0a10*/ 	.word	0x00000190
        /*0a14*/ 	.word	0x000000ff
        /*0a18*/ 	.word	0x00022820
        /*0a1c*/ 	.short	0x0100
        /*0a1e*/ 	.byte	0x08
	.zero		1


	//   ....[2]....
        /*0a20*/ 	.word	0x00000280
        /*0a24*/ 	.word	0x000000ff
        /*0a28*/ 	.word	0x00022830
        /*0a2c*/ 	.short	0x0100
        /*0a2e*/ 	.byte	0x08
	.zero		1


	//   ....[3]....
        /*0a30*/ 	.word	0x00000290
        /*0a34*/ 	.word	0x000000ff
        /*0a38*/ 	.word	0x00022840
        /*0a3c*/ 	.short	0x0100
        /*0a3e*/ 	.byte	0x08
	.zero		1


	//   ....[4]....
        /*0a40*/ 	.word	0x000002a0
        /*0a44*/ 	.word	0x000000ff
        /*0a48*/ 	.word	0x00022838
        /*0a4c*/ 	.short	0x0100
        /*0a4e*/ 	.byte	0x08
	.zero		1


	//   ....[5]....
        /*0a50*/ 	.word	0x000002b0
        /*0a54*/ 	.word	0x000000ff
        /*0a58*/ 	.word	0x00022848
        /*0a5c*/ 	.short	0x0100
        /*0a5e*/ 	.byte	0x08
	.zero		1


	//   ....[6]....
        /*0a60*/ 	.word	0x000003e0
        /*0a64*/ 	.word	0x000000ff
        /*0a68*/ 	.word	0x00022850
        /*0a6c*/ 	.short	0x0100
        /*0a6e*/ 	.byte	0x08
	.zero		1


	//   ....[7]....
        /*0a70*/ 	.word	0x000003f0
        /*0a74*/ 	.word	0x000000ff
        /*0a78*/ 	.word	0x00022860
        /*0a7c*/ 	.short	0x0100
        /*0a7e*/ 	.byte	0x08
	.zero		1


	//   ....[8]....
        /*0a80*/ 	.word	0x00000400
        /*0a84*/ 	.word	0x000000ff
        /*0a88*/ 	.word	0x00022858
        /*0a8c*/ 	.short	0x0100
        /*0a8e*/ 	.byte	0x08
	.zero		1


	//   ....[9]....
        /*0a90*/ 	.word	0x00000410
        /*0a94*/ 	.word	0x000000ff
        /*0a98*/ 	.word	0x00022868
        /*0a9c*/ 	.short	0x0100
        /*0a9e*/ 	.byte	0x08
	.zero		1


	//   ....[10]....
        /*0aa0*/ 	.word	0x00000500
        /*0aa4*/ 	.word	0x000000ff
        /*0aa8*/ 	.word	0x00022870
        /*0aac*/ 	.short	0x0100
        /*0aae*/ 	.byte	0x06
	.zero		1


	//   ....[11]....
        /*0ab0*/ 	.word	0x00000510
        /*0ab4*/ 	.word	0x000000ff
        /*0ab8*/ 	.word	0x00022880
        /*0abc*/ 	.short	0x0100
        /*0abe*/ 	.byte	0x06
	.zero		1


	//   ....[12]....
        /*0ac0*/ 	.word	0x00000520
        /*0ac4*/ 	.word	0x000000ff
        /*0ac8*/ 	.word	0x00022878
        /*0acc*/ 	.short	0x0100
        /*0ace*/ 	.byte	0x06
	.zero		1


	//   ....[13]....
        /*0ad0*/ 	.word	0x00000530
        /*0ad4*/ 	.word	0x000000ff
        /*0ad8*/ 	.word	0x00022888
        /*0adc*/ 	.short	0x0100
        /*0ade*/ 	.byte	0x06
	.zero		1


	//   ....[14]....
        /*0ae0*/ 	.word	0x00000660
        /*0ae4*/ 	.word	0x000000ff
        /*0ae8*/ 	.word	0x00022890
        /*0aec*/ 	.short	0x0100
        /*0aee*/ 	.byte	0x08
	.zero		1


	//   ....[15]....
        /*0af0*/ 	.word	0x00000670
        /*0af4*/ 	.word	0x000000ff
        /*0af8*/ 	.word	0x000228a0
        /*0afc*/ 	.short	0x0100
        /*0afe*/ 	.byte	0x08
	.zero		1


	//   ....[16]....
        /*0b00*/ 	.word	0x00000680
        /*0b04*/ 	.word	0x000000ff
        /*0b08*/ 	.word	0x00022898
        /*0b0c*/ 	.short	0x0100
        /*0b0e*/ 	.byte	0x08
	.zero		1


	//   ....[17]....
        /*0b10*/ 	.word	0x00000690
        /*0b14*/ 	.word	0x000000ff
        /*0b18*/ 	.word	0x000228a8
        /*0b1c*/ 	.short	0x0100
        /*0b1e*/ 	.byte	0x08
	.zero		1


	//   ....[18]....
        /*0b20*/ 	.word	0x000007d0
        /*0b24*/ 	.word	0x000000ff
        /*0b28*/ 	.word	0x000228b0
        /*0b2c*/ 	.short	0x0100
        /*0b2e*/ 	.byte	0x08
	.zero		1


	//   ....[19]....
        /*0b30*/ 	.word	0x000007e0
        /*0b34*/ 	.word	0x000000ff
        /*0b38*/ 	.word	0x000228c0
        /*0b3c*/ 	.short	0x0100
        /*0b3e*/ 	.byte	0x08
	.zero		1


	//   ....[20]....
        /*0b40*/ 	.word	0x000007f0
        /*0b44*/ 	.word	0x000000ff
        /*0b48*/ 	.word	0x000228b8
        /*0b4c*/ 	.short	0x0100
        /*0b4e*/ 	.byte	0x08
	.zero		1


	//   ....[21]....
        /*0b50*/ 	.word	0x00000800
        /*0b54*/ 	.word	0x000000ff
        /*0b58*/ 	.word	0x000228c8
        /*0b5c*/ 	.short	0x0100
        /*0b5e*/ 	.byte	0x08
	.zero		1


	//   ....[22]....
        /*0b60*/ 	.word	0x00002b70
        /*0b64*/ 	.word	0x00000031
        /*0b68*/ 	.word	0x00022800
        /*0b6c*/ 	.short	0x010a
        /*0b6e*/ 	.byte	0x3f
	.zero		1


	//   ....[23]....
        /*0b70*/ 	.word	0x00002f60
        /*0b74*/ 	.word	0x0000000a
        /*0b78*/ 	.word	0x00000000
        /*0b7c*/ 	.short	0x010a
        /*0b7e*/ 	.byte	0x3f
	.zero		1


	//   ....[24]....
        /*0b80*/ 	.word	0x00002fc0
        /*0b84*/ 	.word	0x0000000a
        /*0b88*/ 	.word	0x00000000
        /*0b8c*/ 	.short	0x010a
        /*0b8e*/ 	.byte	0x3f
	.zero		1


	//   ....[25]....
        /*0b90*/ 	.word	0x00003420
        /*0b94*/ 	.word	0x00000007
        /*0b98*/ 	.word	0x00000000
        /*0b9c*/ 	.short	0x0101
        /*0b9e*/ 	.byte	0x3f
	.zero		1


	//   ....[26]....
        /*0ba0*/ 	.word	0x00005cc0
        /*0ba4*/ 	.word	0x0000001a
        /*0ba8*/ 	.word	0x00000000
        /*0bac*/ 	.short	0x010a
        /*0bae*/ 	.byte	0x3f
	.zero		1


	//   ....[27]....
        /*0bb0*/ 	.word	0x00005d20
        /*0bb4*/ 	.word	0x0000001a
        /*0bb8*/ 	.word	0x00000000
        /*0bbc*/ 	.short	0x010a
        /*0bbe*/ 	.byte	0x3f
	.zero		1


	//   ....[28]....
        /*0bc0*/ 	.word	0x00008d70
        /*0bc4*/ 	.word	0x00000000
        /*0bc8*/ 	.word	0x00000000
        /*0bcc*/ 	.short	0x0101
        /*0bce*/ 	.byte	0x3f
	.zero		1


	//   ....[29]....
        /*0bd0*/ 	.word	0x000094e0
        /*0bd4*/ 	.word	0x00000004
        /*0bd8*/ 	.word	0x00000000
        /*0bdc*/ 	.short	0x010a
        /*0bde*/ 	.byte	0x3f
	.zero		1


	//   ....[30]....
        /*0be0*/ 	.word	0x00009580
        /*0be4*/ 	.word	0x00000006
        /*0be8*/ 	.word	0x00000000
        /*0bec*/ 	.short	0x010a
        /*0bee*/ 	.byte	0x3f
	.zero		1


	//   ....[31]....
        /*0bf0*/ 	.word	0x000099e0
        /*0bf4*/ 	.word	0x0000000b
        /*0bf8*/ 	.word	0x00000000
        /*0bfc*/ 	.short	0x0101
        /*0bfe*/ 	.byte	0x3f
	.zero		1


	//   ....[32]....
        /*0c00*/ 	.word	0x0000bff0
        /*0c04*/ 	.word	0x0000002c
        /*0c08*/ 	.word	0x00000000
        /*0c0c*/ 	.short	0x010a
        /*0c0e*/ 	.byte	0x3f
	.zero		1


	//   ....[33]....
        /*0c10*/ 	.word	0x0000c050
        /*0c14*/ 	.word	0x0000002c
        /*0c18*/ 	.word	0x00000000
        /*0c1c*/ 	.short	0x010a
        /*0c1e*/ 	.byte	0x3f
	.zero		1


	//   ....[34]....
        /*0c20*/ 	.word	0x0000f2f0
        /*0c24*/ 	.word	0x00000002
        /*0c28*/ 	.word	0x00000000
        /*0c2c*/ 	.short	0x0101
        /*0c2e*/ 	.byte	0x3f
	.zero		1


	//   ....[35]....
        /*0c30*/ 	.word	0x0000f4c0
        /*0c34*/ 	.word	0x00000002
        /*0c38*/ 	.word	0x00000000
        /*0c3c*/ 	.short	0x010a
        /*0c3e*/ 	.byte	0x3f
	.zero		1


	//   ....[36]....
        /*0c40*/ 	.word	0x0000f560
        /*0c44*/ 	.word	0x00000006
        /*0c48*/ 	.word	0x00000000
        /*0c4c*/ 	.short	0x010a
        /*0c4e*/ 	.byte	0x3f
	.zero		1


	//   ....[37]....
        /*0c50*/ 	.word	0x0000f9c0
        /*0c54*/ 	.word	0x0000000b
        /*0c58*/ 	.word	0x00000000
        /*0c5c*/ 	.short	0x0101
        /*0c5e*/ 	.byte	0x3f
	.zero		1


	//   ....[38]....
        /*0c60*/ 	.word	0x000132e0
        /*0c64*/ 	.word	0x00000040
        /*0c68*/ 	.word	0x00000000
        /*0c6c*/ 	.short	0x010a
        /*0c6e*/ 	.byte	0x3f
	.zero		1


	//   ....[39]....
        /*0c70*/ 	.word	0x00013340
        /*0c74*/ 	.word	0x00000040
        /*0c78*/ 	.word	0x00000000
        /*0c7c*/ 	.short	0x010a
        /*0c7e*/ 	.byte	0x3f
	.zero		1


	//   ....[40]....
        /*0c80*/ 	.word	0x00016600
        /*0c84*/ 	.word	0x00000000
        /*0c88*/ 	.word	0x00000000
        /*0c8c*/ 	.short	0x0101
        /*0c8e*/ 	.byte	0x3f
	.zero		1


	//   ....[41]....
        /*0c90*/ 	.word	0x00019770
        /*0c94*/ 	.word	0x00000000
        /*0c98*/ 	.word	0x00000000
        /*0c9c*/ 	.short	0x0101
        /*0c9e*/ 	.byte	0x3f
	.zero		1


	//   ....[42]....
        /*0ca0*/ 	.word	0x0001a120
        /*0ca4*/ 	.word	0x00000004
        /*0ca8*/ 	.word	0x00000000
        /*0cac*/ 	.short	0x0101
        /*0cae*/ 	.byte	0x3f
	.zero		1


	//   ....[43]....
        /*0cb0*/ 	.word	0x0001ea90
        /*0cb4*/ 	.word	0x00000011
        /*0cb8*/ 	.word	0x00022840
        /*0cbc*/ 	.short	0x010a
        /*0cbe*/ 	.byte	0x3f
	.zero		1


	//   ....[44]....
        /*0cc0*/ 	.word	0x0001f0c0
        /*0cc4*/ 	.word	0x00000011
        /*0cc8*/ 	.word	0x00022830
        /*0ccc*/ 	.short	0x0107
        /*0cce*/ 	.byte	0x3f
	.zero		1


	//   ....[45]....
        /*0cd0*/ 	.word	0x0001f180
        /*0cd4*/ 	.word	0x00000011
        /*0cd8*/ 	.word	0x00022830
        /*0cdc*/ 	.short	0x0101
        /*0cde*/ 	.byte	0x3f
	.zero		1


	//   ....[46]....
        /*0ce0*/ 	.word	0x0001fbc0
        /*0ce4*/ 	.word	0x00000016
        /*0ce8*/ 	.word	0x00022800
        /*0cec*/ 	.short	0x0107
        /*0cee*/ 	.byte	0x3f
	.zero		1


	//   ....[47]....
        /*0cf0*/ 	.word	0x0001fcb0
        /*0cf4*/ 	.word	0x00000016
        /*0cf8*/ 	.word	0x00022800
        /*0cfc*/ 	.short	0x0101
        /*0cfe*/ 	.byte	0x3f
	.zero		1


	//   ....[48]....
        /*0d00*/ 	.word	0x0001fcd0
        /*0d04*/ 	.word	0x00000016
        /*0d08*/ 	.word	0x00022820
        /*0d0c*/ 	.short	0x010a
        /*0d0e*/ 	.byte	0x3f
	.zero		1


	//   ....[49]....
        /*0d10*/ 	.word	0x0001fd50
        /*0d14*/ 	.word	0x00000011
        /*0d18*/ 	.word	0x00022860
        /*0d1c*/ 	.short	0x010a
        /*0d1e*/ 	.byte	0x3f
	.zero		1


	//   ....[50]....
        /*0d20*/ 	.word	0x000204b0
        /*0d24*/ 	.word	0x00000011
        /*0d28*/ 	.word	0x00022850
        /*0d2c*/ 	.short	0x0107
        /*0d2e*/ 	.byte	0x3f
	.zero		1


	//   ....[51]....
        /*0d30*/ 	.word	0x00020570
        /*0d34*/ 	.word	0x00000011
        /*0d38*/ 	.word	0x00022850
        /*0d3c*/ 	.short	0x0101
        /*0d3e*/ 	.byte	0x3f
	.zero		1


	//   ....[52]....
        /*0d40*/ 	.word	0x000208a0
        /*0d44*/ 	.word	0x0000000a
        /*0d48*/ 	.word	0x00022840
        /*0d4c*/ 	.short	0x010a
        /*0d4e*/ 	.byte	0x3f
	.zero		1


	//   ....[53]....
        /*0d50*/ 	.word	0x00020c50
        /*0d54*/ 	.word	0x0000000a
        /*0d58*/ 	.word	0x00022830
        /*0d5c*/ 	.short	0x0107
        /*0d5e*/ 	.byte	0x3f
	.zero		1


	//   ....[54]....
        /*0d60*/ 	.word	0x00020d00
        /*0d64*/ 	.word	0x0000000a
        /*0d68*/ 	.word	0x00022830
        /*0d6c*/ 	.short	0x0101
        /*0d6e*/ 	.byte	0x3f
	.zero		1


	//   ....[55]....
        /*0d70*/ 	.word	0x00020d30
        /*0d74*/ 	.word	0x0000000a
        /*0d78*/ 	.word	0x00022860
        /*0d7c*/ 	.short	0x010a
        /*0d7e*/ 	.byte	0x3f
	.zero		1


	//   ....[56]....
        /*0d80*/ 	.word	0x00021230
        /*0d84*/ 	.word	0x0000000a
        /*0d88*/ 	.word	0x00022850
        /*0d8c*/ 	.short	0x0107
        /*0d8e*/ 	.byte	0x3f
	.zero		1


	//   ....[57]....
        /*0d90*/ 	.word	0x000212e0
        /*0d94*/ 	.word	0x0000000a
        /*0d98*/ 	.word	0x00022850
        /*0d9c*/ 	.short	0x0101
        /*0d9e*/ 	.byte	0x3f
	.zero		1


	//   ....[58]....
        /*0da0*/ 	.word	0x00022570
        /*0da4*/ 	.word	0x00000007
        /*0da8*/ 	.word	0x00022820
        /*0dac*/ 	.short	0x010a
        /*0dae*/ 	.byte	0x3f
	.zero		1


	//   ....[59]....
        /*0db0*/ 	.word	0x00022710
        /*0db4*/ 	.word	0x00000005
        /*0db8*/ 	.word	0x00022840
        /*0dbc*/ 	.short	0x010a
        /*0dbe*/ 	.byte	0x3f
	.zero		1


	//   ....[60]....
        /*0dc0*/ 	.word	0x000227b0
        /*0dc4*/ 	.word	0x00000003
        /*0dc8*/ 	.word	0x00022840
        /*0dcc*/ 	.short	0x010a
        /*0dce*/ 	.byte	0x3f
	.zero		1


	//   ....[61]....
        /*0dd0*/ 	.word	0x000227f0
        /*0dd4*/ 	.word	0x00000005
        /*0dd8*/ 	.word	0x00022860
        /*0ddc*/ 	.short	0x010a
        /*0dde*/ 	.byte	0x3f
	.zero		1


	//   ....[62]....
        /*0de0*/ 	.word	0x00022830
        /*0de4*/ 	.word	0x00000003
        /*0de8*/ 	.word	0x00022860
        /*0dec*/ 	.short	0x010a
        /*0dee*/ 	.byte	0x3f
	.zero		1


	//   ....[63]....
        /*0df0*/ 	.word	0x00022890
        /*0df4*/ 	.word	0x00000031
        /*0df8*/ 	.word	0x00022800
        /*0dfc*/ 	.short	0x010a
        /*0dfe*/ 	.byte	0x3f
	.zero		1


	//   ....[64]....
        /*0e00*/ 	.word	0x000228e0
        /*0e04*/ 	.word	0x0000000a
        /*0e08*/ 	.word	0x00000000
        /*0e0c*/ 	.short	0x010a
        /*0e0e*/ 	.byte	0x3f
	.zero		1


	//   ....[65]....
        /*0e10*/ 	.word	0x00022930
        /*0e14*/ 	.word	0x0000001a
        /*0e18*/ 	.word	0x00000000
        /*0e1c*/ 	.short	0x010a
        /*0e1e*/ 	.byte	0x3f
	.zero		1


	//   ....[66]....
        /*0e20*/ 	.word	0x00022980
        /*0e24*/ 	.word	0x00000006
        /*0e28*/ 	.word	0x00000000
        /*0e2c*/ 	.short	0x010a
        /*0e2e*/ 	.byte	0x3f
	.zero		1


	//   ....[67]....
        /*0e30*/ 	.word	0x000229d0
        /*0e34*/ 	.word	0x0000002c
        /*0e38*/ 	.word	0x00000000
        /*0e3c*/ 	.short	0x010a
        /*0e3e*/ 	.byte	0x3f
	.zero		1


	//   ....[68]....
        /*0e40*/ 	.word	0x00022a20
        /*0e44*/ 	.word	0x00000006
        /*0e48*/ 	.word	0x00000000
        /*0e4c*/ 	.short	0x010a
        /*0e4e*/ 	.byte	0x3f
	.zero		1


	//   ....[69]....
        /*0e50*/ 	.word	0x00022a70
        /*0e54*/ 	.word	0x00000040
        /*0e58*/ 	.word	0x00000000
        /*0e5c*/ 	.short	0x010a
        /*0e5e*/ 	.byte	0x3f
	.zero		1


	//   ....[70]....
        /*0e60*/ 	.word	0x00022b80
        /*0e64*/ 	.word	0x00000011
        /*0e68*/ 	.word	0x00022840
        /*0e6c*/ 	.short	0x010a
        /*0e6e*/ 	.byte	0x3f
	.zero		1


	//   ....[71]....
        /*0e70*/ 	.word	0x00023e50
        /*0e74*/ 	.word	0x00000016
        /*0e78*/ 	.word	0x00022820
        /*0e7c*/ 	.short	0x010a
        /*0e7e*/ 	.byte	0x3f
	.zero		1


	//   ....[72]....
        /*0e80*/ 	.word	0x00023ea0
        /*0e84*/ 	.word	0x00000011
        /*0e88*/ 	.word	0x00022860
        /*0e8c*/ 	.short	0x010a
        /*0e8e*/ 	.byte	0x3f
	.zero		1


	//   ....[73]....
        /*0e90*/ 	.word	0x000247f0
        /*0e94*/ 	.word	0x0000000a
        /*0e98*/ 	.word	0x00022840
        /*0e9c*/ 	.short	0x010a
        /*0e9e*/ 	.byte	0x3f
	.zero		1


	//   ....[74]....
        /*0ea0*/ 	.word	0x00024ec0
        /*0ea4*/ 	.word	0x0000000a
        /*0ea8*/ 	.word	0x00022860
        /*0eac*/ 	.short	0x010a
        /*0eae*/ 	.byte	0x3f
	.zero		1


	//   ....[75]....
        /*0eb0*/ 	.word	0x00026020
        /*0eb4*/ 	.word	0x00000007
        /*0eb8*/ 	.word	0x00022820
        /*0ebc*/ 	.short	0x010a
        /*0ebe*/ 	.byte	0x3f
	.zero		1


	//   ....[76]....
        /*0ec0*/ 	.word	0x000261c0
        /*0ec4*/ 	.word	0x00000005
        /*0ec8*/ 	.word	0x00022840
        /*0ecc*/ 	.short	0x010a
        /*0ece*/ 	.byte	0x3f
	.zero		1


	//   ....[77]....
        /*0ed0*/ 	.word	0x00026210
        /*0ed4*/ 	.word	0x00000003
        /*0ed8*/ 	.word	0x00022840
        /*0edc*/ 	.short	0x010a
        /*0ede*/ 	.byte	0x3f
	.zero		1


	//   ....[78]....
        /*0ee0*/ 	.word	0x00026260
        /*0ee4*/ 	.word	0x00000005
        /*0ee8*/ 	.word	0x00022860
        /*0eec*/ 	.short	0x010a
        /*0eee*/ 	.byte	0x3f
	.zero		1


	//   ....[79]....
        /*0ef0*/ 	.word	0x00026620
        /*0ef4*/ 	.word	0x0000000c
        /*0ef8*/ 	.word	0x00000000
        /*0efc*/ 	.short	0x010a
        /*0efe*/ 	.byte	0x3f
	.zero		1


	//   ....[80]....
        /*0f00*/ 	.word	0x00026760
        /*0f04*/ 	.word	0x00000002
        /*0f08*/ 	.word	0x00000000
        /*0f0c*/ 	.short	0x010a
        /*0f0e*/ 	.byte	0x3f
	.zero		1


	//   ....[81]....
        /*0f10*/ 	.word	0x00026e00
        /*0f14*/ 	.word	0x0000000f
        /*0f18*/ 	.word	0x00000000
        /*0f1c*/ 	.short	0x0101
        /*0f1e*/ 	.byte	0x3f
	.zero		1


	//   ....[82]....
        /*0f20*/ 	.word	0x0002b560
        /*0f24*/ 	.word	0x0000002d
        /*0f28*/ 	.word	0x00000000
        /*0f2c*/ 	.short	0x010a
        /*0f2e*/ 	.byte	0x3f
	.zero		1


	//   ....[83]....
        /*0f30*/ 	.word	0x0002b6a0
        /*0f34*/ 	.word	0x00000008
        /*0f38*/ 	.word	0x00000000
        /*0f3c*/ 	.short	0x010a
        /*0f3e*/ 	.byte	0x3f
	.zero		1


	//   ....[84]....
        /*0f40*/ 	.word	0x00043d20
        /*0f44*/ 	.word	0x00000000
        /*0f48*/ 	.word	0x00000000
        /*0f4c*/ 	.short	0x0101
        /*0f4e*/ 	.byte	0x3f
	.zero		1


	//   ....[85]....
        /*0f50*/ 	.word	0x00043d40
        /*0f54*/ 	.word	0x00000002
        /*0f58*/ 	.word	0x00000000
        /*0f5c*/ 	.short	0x010a
        /*0f5e*/ 	.byte	0x3f
	.zero		1


	//   ....[86]....
        /*0f60*/ 	.word	0x00043d90
        /*0f64*/ 	.word	0x00000008
        /*0f68*/ 	.word	0x00000000
        /*0f6c*/ 	.short	0x010a
        /*0f6e*/ 	.byte	0x3f
	.zero		1


	//----- nvinfo : EIATTR_NUM_MBARRIERS
	.align		4
.L_1348:
        /*0f70*/ 	.byte	0x03, 0x38
        /*0f72*/ 	.short	0x0016


	//----- nvinfo : EIATTR_EXIT_INSTR_OFFSETS
	.align		4
        /*0f74*/ 	.byte	0x04, 0x1c
        /*0f76*/ 	.short	(.L_1350 - .L_1349)


	//   ....[0]....
.L_1349:
        /*0f78*/ 	.word	0x00000a60


	//   ....[1]....
        /*0f7c*/ 	.word	0x0001c490


	//   ....[2]....
        /*0f80*/ 	.word	0x00022880


	//----- nvinfo : EIATTR_MAX_THREADS
	.align		4
.L_1350:
        /*0f84*/ 	.byte	0x04, 0x05
        /*0f86*/ 	.short	(.L_1352 - .L_1351)
.L_1351:
        /*0f88*/ 	.word	0x00000180
        /*0f8c*/ 	.word	0x00000001
        /*0f90*/ 	.word	0x00000001


	//----- nvinfo : EIATTR_CRS_STACK_SIZE
	.align		4
.L_1352:
        /*0f94*/ 	.byte	0x04, 0x1e
        /*0f96*/ 	.short	(.L_1354 - .L_1353)
.L_1353:
        /*0f98*/ 	.word	0x00000000


	//----- nvinfo : EIATTR_CBANK_PARAM_SIZE
	.align		4
.L_1354:
        /*0f9c*/ 	.byte	0x03, 0x19
        /*0f9e*/ 	.short	0x0af0


	//----- nvinfo : EIATTR_PARAM_CBANK
	.align		4
        /*0fa0*/ 	.byte	0x04, 0x0a
        /*0fa2*/ 	.short	(.L_1356 - .L_1355)
	.align		4
.L_1355:
        /*0fa4*/ 	.word	index@(.nv.constant0._ZN7cutlass13device_kernelIN5flash11enable_sm90INS1_16FlashAttnFwdSm90INS1_25CollectiveMainloopFwdSm90ILi2EN4cute5tupleIJNS5_1CILi1EEES8_S8_EEENS6_IJNS7_ILi128EEENS7_ILi96EEENS7_ILi64EEEEEELi256ENS_10bfloat16_tEfNS_4arch4Sm90ELb0ELb1ELb1ELb1ELb1ELb0ELb0ELb1ELb0ELb1ELb1ELb0EEENS1_21CollectiveEpilogueFwdINS6_IJSA_NS7_ILi256EEESB_EEES9_SE_SG_Li256ELb1ELb1ELb1ELb0EEENS1_36VarlenDynamicPersistentTileSchedulerILi128ELi96ELi256ELi128ELb1ELb1ELb1ELb1ELb0ELb1EEEEEEEEEvNT_6ParamsE)
        /*0fa8*/ 	.short	0x0210
        /*0faa*/ 	.short	0x0af0


	//----- nvinfo : EIATTR_SW_WAR
	.align		4
.L_1356:
        /*0fac*/ 	.byte	0x04, 0x36
        /*0fae*/ 	.short	(.L_1358 - .L_1357)
.L_1357:
        /*0fb0*/ 	.word	0x00000008
.L_1358:


//--------------------- .nv.info._ZN7cutlass13device_kernelIN5flash11enable_sm90INS1_16FlashAttnFwdSm90INS1_25CollectiveMainloopFwdSm90ILi2EN4cute5tupleIJNS5_1CILi1EEES8_S8_EEENS6_IJNS7_ILi128EEENS7_ILi96EEENS7_ILi64EEEEEELi256ENS_10bfloat16_tEfNS_4arch4Sm90ELb0ELb1ELb1ELb1ELb1ELb1ELb0ELb1ELb0ELb1ELb1ELb0EEENS1_21CollectiveEpilogueFwdINS6_IJSA_NS7_ILi256EEESB_EEES9_SE_SG_Li256ELb1ELb1ELb1ELb0EEENS1_36VarlenDynamicPersistentTileSchedulerILi128ELi96ELi256ELi128ELb1ELb1ELb1ELb1ELb0ELb1EEEEEEEEEvNT_6ParamsE --------------------------
	.section	.nv.info._ZN7cutlass13device_kernelIN5flash11enable_sm90INS1_16FlashAttnFwdSm90INS1_25CollectiveMainloopFwdSm90ILi2EN4cute5tupleIJNS5_1CILi1EEES8_S8_EEENS6_IJNS7_ILi128EEENS7_ILi96EEENS7_ILi64EEEEEELi256ENS_10bfloat16_tEfNS_4arch4Sm90ELb0ELb1ELb1ELb1ELb1ELb1ELb0ELb1ELb0ELb1ELb1ELb0EEENS1_21CollectiveEpilogueFwdINS6_IJSA_NS7_ILi256EEESB_EEES9_SE_SG_Li256ELb1ELb1ELb1ELb0EEENS1_36VarlenDynamicPersistentTileSchedulerILi128ELi96ELi256ELi128ELb1ELb1ELb1ELb1ELb0ELb1EEEEEEEEEvNT_6ParamsE,"",@"SHT_CUDA_INFO"
	.sectionflags	@""
	.align	4


	//----- nvinfo : EIATTR_CUDA_API_VERSION
	.align		4
        /*0000*/ 	.byte	0x04, 0x37
        /*0002*/ 	.short	(.L_1360 - .L_1359)
.L_1359:
        /*0004*/ 	.word	0x00000082


	//----- nvinfo : EIATTR_KPARAM_INFO
	.align		4
.L_1360:
        /*0008*/ 	.byte	0x04, 0x17
        /*000a*/ 	.short	(.L_1362 - .L_1361)
.L_1361:
        /*000c*/ 	.word	0x00000000
        /*0010*/ 	.short	0x0000
        /*0012*/ 	.short	0x0070
        /*0014*/ 	.byte	0x00, 0xf0, 0x01, 0x2a


	//----- nvinfo : EIATTR_SPARSE_MMA_MASK
	.align		4
.L_1362:
        /*0018*/ 	.byte	0x03, 0x50
        /*001a*/ 	.short	0x0000


	//----- nvinfo : EIATTR_MAXREG_COUNT
	.align		4
        /*001c*/ 	.byte	0x03, 0x1b
        /*001e*/ 	.short	0x00a8


	//----- nvinfo : EIATTR_NUM_BARRIERS
	.align		4
        /*0020*/ 	.byte	0x02, 0x4c
        /*0022*/ 	.byte	0x10
	.zero		1


	//----- nvinfo : EIATTR_EXTERNS
	.align		4
        /*0024*/ 	.byte	0x04, 0x0f
        /*0026*/ 	.short	(.L_1364 - .L_1363)


	//   ....[0]....
	.align		4
.L_1363:
        /*0028*/ 	.word	index@(__assertfail)


	//----- nvinfo : EIATTR_ANNOTATIONS
	.align		4
.L_1364:
        /*002c*/ 	.byte	0x04, 0x55
        /*002e*/ 	.short	(.L_1366 - .L_1365)


	//   ....[0]....
.L_1365:
        /* <DEDUP_REMOVED lines=24> */


	//----- nvinfo : EIATTR_MERCURY_ISA_VERSION
	.align		4
.L_1366:
        /*01a0*/ 	.byte	0x03, 0x5f
        /*01a2*/ 	.short	0x0101


	//----- nvinfo : EIATTR_UNUSED_LOAD_BYTE_OFFSET
	.align		4
        /*01a4*/ 	.byte	0x04, 0x44
        /*01a6*/ 	.short	(.L_1368 - .L_1367)


	//   ....[0]....
.L_1367:
        /*01a8*/ 	.word	0x00000ae0
        /*01ac*/ 	.word	0x0000fff0


	//   ....[1]....
        /*01b0*/ 	.word	0x000216c0
        /*01b4*/ 	.word	0x0000fff0


	//----- nvinfo : EIATTR_INT_WARP_WIDE_INSTR_OFFSETS
	.align		4
.L_1368:
        /*01b8*/ 	.byte	0x04, 0x31
        /*01ba*/ 	.short	(.L_1370 - .L_1369)


	//   ....[0]....
.L_1369:
        /*01bc*/ 	.word	0x00000180


	//   ....[1]....
        /*01c0*/ 	.word	0x000001c0


	//   ....[2]....
        /*01c4*/ 	.word	0x00000230


	//   ....[3]....
        /*01c8*/ 	.word	0x00029ec0


	//   ....[4]....
        /*01cc*/ 	.word	0x00029f50


	//   ....[5]....
        /*01d0*/ 	.word	0x0002d250


	//   ....[6]....
        /*01d4*/ 	.word	0x0002d2e0


	//----- nvinfo : EIATTR_COOP_GROUP_MASK_REGIDS
	.align		4
.L_1370:
        /*01d8*/ 	.byte	0x04, 0x29
        /*01da*/ 	.short	(.L_1372 - .L_1371)


	//   ....[0]....
.L_1371:
        /*01dc*/ 	.word	0xffffffff


	//   ....[1]....
        /*01e0*/ 	.word	0xffffffff


	//   ....[2]....
        /*01e4*/ 	.word	0xffffffff


	//   ....[3]....
        /*01e8*/ 	.word	0xffffffff


	//   ....[4]....
        /*01ec*/ 	.word	0xffffffff


	//   ....[5]....
        /*01f0*/ 	.word	0xffffffff


	//   ....[6]....
        /*01f4*/ 	.word	0xffffffff


	//   ....[7]....
        /*01f8*/ 	.word	0xffffffff


	//   ....[8]....
        /*01fc*/ 	.word	0xffffffff


	//   ....[9]....
        /*0200*/ 	.word	0xffffffff


	//   ....[10]....
        /*0204*/ 	.word	0xffffffff


	//   ....[11]....
        /*0208*/ 	.word	0xffffffff


	//   ....[12]....
        /*020c*/ 	.word	0xffffffff


	//   ....[13]....
        /*0210*/ 	.word	0xffffffff


	//   ....[14]....
        /*0214*/ 	.word	0xffffffff


	//   ....[15]....
        /*0218*/ 	.word	0xffffffff


	//   ....[16]....
        /*021c*/ 	.word	0xffffffff


	//   ....[17]....
        /*0220*/ 	.word	0xffffffff


	//   ....[18]....
        /*0224*/ 	.word	0xffffffff


	//   ....[19]....
        /*0228*/ 	.word	0xffffffff


	//   ....[20]....
        /*022c*/ 	.word	0xffffffff


	//   ....[21]....
        /*0230*/ 	.word	0xffffffff


	//   ....[22]....
        /*0234*/ 	.word	0xffffffff


	//   ....[23]....
        /*0238*/ 	.word	0xffffffff


	//   ....[24]....
        /*023c*/ 	.word	0xffffffff


	//   ....[25]....
        /*0240*/ 	.word	0xffffffff


	//   ....[26]....
        /*0244*/ 	.word	0xffffffff


	//   ....[27]....
        /*0248*/ 	.word	0xffffffff


	//   ....[28]....
        /*024c*/ 	.word	0xffffffff


	//   ....[29]....
        /*0250*/ 	.word	0xffffffff


	//   ....[30]....
        /*0254*/ 	.word	0xffffffff


	//   ....[31]....
        /*0258*/ 	.word	0xffffffff


	//   ....[32]....
        /*025c*/ 	.word	0xffffffff


	//   ....[33]....
        /*0260*/ 	.word	0xffffffff


	//   ....[34]....
        /*0264*/ 	.word	0xffffffff


	//   ....[35]....
        /*0268*/ 	.word	0xffffffff


	//   ....[36]....
        /*026c*/ 	.word	0xffffffff


	//   ....[37]....
        /*0270*/ 	.word	0xffffffff


	//   ....[38]....
        /*0274*/ 	.word	0xffffffff


	//   ....[39]....
        /*0278*/ 	.word	0xffffffff


	//   ....[40]....
        /*027c*/ 	.word	0xffffffff


	//   ....[41]....
        /*0280*/ 	.word	0xffffffff


	//   ....[42]....
        /*0284*/ 	.word	0xffffffff


	//   ....[43]....
        /*0288*/ 	.word	0xffffffff


	//   ....[44]....
        /*028c*/ 	.word	0xffffffff


	//   ....[45]....
        /*0290*/ 	.word	0xffffffff


	//   ....[46]....
        /*0294*/ 	.word	0xffffffff


	//   ....[47]....
        /*0298*/ 	.word	0xffffffff


	//   ....[48]....
        /*029c*/ 	.word	0xffffffff


	//   ....[49]....
        /*02a0*/ 	.word	0xffffffff


	//   ....[50]....
        /*02a4*/ 	.word	0xffffffff


	//   ....[51]....
        /*02a8*/ 	.word	0xffffffff


	//   ....[52]....
        /*02ac*/ 	.word	0xffffffff


	//   ....[53]....
        /*02b0*/ 	.word	0xffffffff


	//   ....[54]....
        /*02b4*/ 	.word	0xffffffff


	//   ....[55]....
        /*02b8*/ 	.word	0xffffffff


	//   ....[56]....
        /*02bc*/ 	.word	0xffffffff


	//   ....[57]....
        /*02c0*/ 	.word	0xffffffff


	//   ....[58]....
        /*02c4*/ 	.word	0xffffffff


	//   ....[59]....
        /*02c8*/ 	.word	0xffffffff


	//   ....[60]....
        /*02cc*/ 	.word	0xffffffff


	//   ....[61]....
        /*02d0*/ 	.word	0xffffffff


	//   ....[62]....
        /*02d4*/ 	.word	0xffffffff


	//   ....[63]....
        /*02d8*/ 	.word	0xffffffff


	//   ....[64]....
        /*02dc*/ 	.word	0xffffffff


	//   ....[65]....
        /*02e0*/ 	.word	0xffffffff


	//   ....[66]....
        /*02e4*/ 	.word	0xffffffff


	//   ....[67]....
        /*02e8*/ 	.word	0xffffffff


	//   ....[68]....
        /*02ec*/ 	.word	0xffffffff


	//   ....[69]....
        /*02f0*/ 	.word	0xffffffff


	//   ....[70]....
        /*02f4*/ 	.word	0xffffffff


	//   ....[71]....
        /*02f8*/ 	.word	0xffffffff


	//   ....[72]....
        /*02fc*/ 	.word	0xffffffff


	//   ....[73]....
        /*0300*/ 	.word	0xffffffff


	//   ....[74]....
        /*0304*/ 	.word	0xffffffff


	//   ....[75]....
        /*0308*/ 	.word	0xffffffff


	//   ....[76]....
        /*030c*/ 	.word	0xffffffff


	//   ....[77]....
        /*0310*/ 	.word	0xffffffff


	//   ....[78]....
        /*0314*/ 	.word	0xffffffff


	//   ....[79]....
        /*0318*/ 	.word	0xffffffff


	//   ....[80]....
        /*031c*/ 	.word	0xffffffff


	//   ....[81]....
        /*0320*/ 	.word	0xffffffff


	//   ....[82]....
        /*0324*/ 	.word	0xffffffff


	//   ....[83]....
        /*0328*/ 	.word	0xffffffff


	//   ....[84]....
        /*032c*/ 	.word	0xffffffff


	//   ....[85]....
        /*0330*/ 	.word	0xffffffff


	//   ....[86]....
        /*0334*/ 	.word	0xffffffff


	//   ....[87]....
        /*0338*/ 	.word	0xffffffff


	//   ....[88]....
        /*033c*/ 	.word	0xffffffff


	//   ....[89]....
        /*0340*/ 	.word	0xffffffff


	//   ....[90]....
        /*0344*/ 	.word	0xffffffff


	//   ....[91]....
        /*0348*/ 	.word	0xffffffff


	//   ....[92]....
        /*034c*/ 	.word	0xffffffff


	//   ....[93]....
        /*0350*/ 	.word	0xffffffff


	//   ....[94]....
        /*0354*/ 	.word	0xffffffff


	//   ....[95]....
        /*0358*/ 	.word	0xffffffff


	//   ....[96]....
        /*035c*/ 	.word	0xffffffff


	//   ....[97]....
        /*0360*/ 	.word	0xffffffff


	//   ....[98]....
        /*0364*/ 	.word	0xffffffff


	//   ....[99]....
        /*0368*/ 	.word	0xffffffff


	//   ....[100]....
        /*036c*/ 	.word	0xffffffff


	//   ....[101]....
        /*0370*/ 	.word	0xffffffff


	//   ....[102]....
        /*0374*/ 	.word	0xffffffff


	//   ....[103]....
        /*0378*/ 	.word	0xffffffff


	//   ....[104]....
        /*037c*/ 	.word	0xffffffff


	//   ....[105]....
        /*0380*/ 	.word	0xffffffff


	//   ....[106]....
        /*0384*/ 	.word	0xffffffff


	//   ....[107]....
        /*0388*/ 	.word	0xffffffff


	//   ....[108]....
        /*038c*/ 	.word	0xffffffff


	//   ....[109]....
        /*0390*/ 	.word	0xffffffff


	//   ....[110]....
        /*0394*/ 	.word	0xffffffff


	//   ....[111]....
        /*0398*/ 	.word	0xffffffff


	//   ....[112]....
        /*039c*/ 	.word	0xffffffff


	//   ....[113]....
        /*03a0*/ 	.word	0xffffffff


	//   ....[114]....
        /*03a4*/ 	.word	0xffffffff


	//   ....[115]....
        /*03a8*/ 	.word	0xffffffff


	//   ....[116]....
        /*03ac*/ 	.word	0xffffffff


	//   ....[117]....
        /*03b0*/ 	.word	0xffffffff


	//   ....[118]....
        /*03b4*/ 	.word	0xffffffff


	//   ....[119]....
        /*03b8*/ 	.word	0xffffffff


	//   ....[120]....
        /*03bc*/ 	.word	0xffffffff


	//   ....[121]....
        /*03c0*/ 	.word	0xffffffff


	//   ....[122]....
        /*03c4*/ 	.word	0xffffffff


	//   ....[123]....
        /*03c8*/ 	.word	0xffffffff


	//   ....[124]....
        /*03cc*/ 	.word	0xffffffff


	//   ....[125]....
        /*03d0*/ 	.word	0xffffffff


	//   ....[126]....
        /*03d4*/ 	.word	0xffffffff


	//   ....[127]....
        /*03d8*/ 	.word	0xffffffff


	//   ....[128]....
        /*03dc*/ 	.word	0xffffffff


	//   ....[129]....
        /*03e0*/ 	.word	0xffffffff


	//   ....[130]....
        /*03e4*/ 	.word	0xffffffff


	//   ....[131]....
        /*03e8*/ 	.word	0xffffffff


	//   ....[132]....
        /*03ec*/ 	.word	0xffffffff


	//   ....[133]....
        /*03f0*/ 	.word	0xffffffff


	//   ....[134]....
        /*03f4*/ 	.word	0xffffffff


	//   ....[135]....
        /*03f8*/ 	.word	0xffffffff


	//   ....[136]....
        /*03fc*/ 	.word	0xffffffff


	//   ....[137]....
        /*0400*/ 	.word	0xffffffff


	//   ....[138]....
        /*0404*/ 	.word	0xffffffff


	//   ....[139]....
        /*0408*/ 	.word	0xffffffff


	//   ....[140]....
        /*040c*/ 	.word	0xffffffff


	//   ....[141]....
        /*0410*/ 	.word	0xffffffff


	//   ....[142]....
        /*0414*/ 	.word	0xffffffff


	//   ....[143]....
        /*0418*/ 	.word	0xffffffff


	//   ....[144]....
        /*041c*/ 	.word	0xffffffff


	//   ....[145]....
        /*0420*/ 	.word	0xffffffff


	//   ....[146]....
        /*0424*/ 	.word	0xffffffff


	//   ....[147]....
        /*0428*/ 	.word	0xffffffff


	//   ....[148]....
        /*042c*/ 	.word	0xffffffff


	//   ....[149]....
        /*0430*/ 	.word	0xffffffff


	//   ....[150]....
        /*0434*/ 	.word	0xffffffff


	//   ....[151]....
        /*0438*/ 	.word	0xffffffff


	//   ....[152]....
        /*043c*/ 	.word	0xffffffff


	//   ....[153]....
        /*0440*/ 	.word	0xffffffff


	//   ....[154]....
        /*0444*/ 	.word	0xffffffff


	//   ....[155]....
        /*0448*/ 	.word	0xffffffff


	//   ....[156]....
        /*044c*/ 	.word	0xffffffff


	//   ....[157]....
        /*0450*/ 	.word	0xffffffff


	//   ....[158]....
        /*0454*/ 	.word	0xffffffff


	//   ....[159]....
        /*0458*/ 	.word	0xffffffff


	//   ....[160]....
        /*045c*/ 	.word	0xffffffff


	//   ....[161]....
        /*0460*/ 	.word	0xffffffff


	//   ....[162]....
        /*0464*/ 	.word	0xffffffff


	//   ....[163]....
        /*0468*/ 	.word	0xffffffff


	//   ....[164]....
        /*046c*/ 	.word	0xffffffff


	//   ....[165]....
        /*0470*/ 	.word	0xffffffff


	//   ....[166]....
        /*0474*/ 	.word	0xffffffff


	//   ....[167]....
        /*0478*/ 	.word	0xffffffff


	//   ....[168]....
        /*047c*/ 	.word	0xffffffff


	//   ....[169]....
        /*0480*/ 	.word	0xffffffff


	//   ....[170]....
        /*0484*/ 	.word	0xffffffff


	//   ....[171]....
        /*0488*/ 	.word	0xffffffff


	//   ....[172]....
        /*048c*/ 	.word	0xffffffff


	//   ....[173]....
        /*0490*/ 	.word	0xffffffff


	//   ....[174]....
        /*0494*/ 	.word	0xffffffff


	//   ....[175]....
        /*0498*/ 	.word	0xffffffff


	//   ....[176]....
        /*049c*/ 	.word	0xffffffff


	//   ....[177]....
        /*04a0*/ 	.word	0xffffffff


	//   ....[178]....
        /*04a4*/ 	.word	0xffffffff


	//   ....[179]....
        /*04a8*/ 	.word	0xffffffff


	//   ....[180]....
        /*04ac*/ 	.word	0xffffffff


	//   ....[181]....
        /*04b0*/ 	.word	0xffffffff


	//   ....[182]....
        /*04b4*/ 	.word	0xffffffff


	//   ....[183]....
        /*04b8*/ 	.word	0xffffffff


	//   ....[184]....
        /*04bc*/ 	.word	0xffffffff


	//   ....[185]....
        /*04c0*/ 	.word	0x0500000f


	//   ....[186]....
        /*04c4*/ 	.word	0x0500000f


	//   ....[187]....
        /*04c8*/ 	.word	0x0500000f


	//   ....[188]....
        /*04cc*/ 	.word	0x0500000f


	//   ....[189]....
        /*04d0*/ 	.word	0x0500000f


	//   ....[190]....
        /*04d4*/ 	.word	0x0500000f


	//   ....[191]....
        /*04d8*/ 	.word	0x0500000f


	//   ....[192]....
        /*04dc*/ 	.word	0x0500000f


	//   ....[193]....
        /*04e0*/ 	.word	0x0500000f


	//   ....[194]....
        /*04e4*/ 	.word	0x0500000f


	//   ....[195]....
        /*04e8*/ 	.word	0x0500000f


	//   ....[196]....
        /*04ec*/ 	.word	0x0500000f


	//   ....[197]....
        /*04f0*/ 	.word	0x0500000f


	//   ....[198]....
        /*04f4*/ 	.word	0x0500000f


	//   ....[199]....
        /*04f8*/ 	.word	0x0500000f


	//   ....[200]....
        /*04fc*/ 	.word	0x0500000f


	//   ....[201]....
        /*0500*/ 	.word	0x0500000f


	//   ....[202]....
        /*0504*/ 	.word	0x0500000f


	//   ....[203]....
        /*0508*/ 	.word	0x0500000f


	//   ....[204]....
        /*050c*/ 	.word	0x0500000f


	//   ....[205]....
        /*0510*/ 	.word	0x0500000f


	//   ....[206]....
        /*0514*/ 	.word	0x0500000f


	//   ....[207]....
        /*0518*/ 	.word	0x0500000f


	//   ....[208]....
        /*051c*/ 	.word	0x0500000f


	//   ....[209]....
        /*0520*/ 	.word	0x0500000f


	//   ....[210]....
        /*0524*/ 	.word	0x0500000f


	//   ....[211]....
        /*0528*/ 	.word	0x0500000f


	//   ....[212]....
        /*052c*/ 	.word	0x0500000f


	//   ....[213]....
        /*0530*/ 	.word	0x0500000f


	//   ....[214]....
        /*0534*/ 	.word	0x0500000f


	//   ....[215]....
        /*0538*/ 	.word	0x0500000f


	//   ....[216]....
        /*053c*/ 	.word	0x0500000f


	//   ....[217]....
        /*0540*/ 	.word	0x0500000f


	//   ....[218]....
        /*0544*/ 	.word	0x0500000f


	//   ....[219]....
        /*0548*/ 	.word	0x0500000f


	//   ....[220]....
        /*054c*/ 	.word	0x0500000f


	//   ....[221]....
        /*0550*/ 	.word	0x0500000f


	//   ....[222]....
        /*0554*/ 	.word	0x0500000f


	//   ....[223]....
        /*0558*/ 	.word	0x0500000f


	//   ....[224]....
        /*055c*/ 	.word	0x0500000f


	//   ....[225]....
        /*0560*/ 	.word	0x0500000f


	//   ....[226]....
        /*0564*/ 	.word	0x0500000f


	//   ....[227]....
        /*0568*/ 	.word	0x0500000f


	//   ....[228]....
        /*056c*/ 	.word	0x0500000f


	//   ....[229]....
        /*0570*/ 	.word	0x0500000f


	//   ....[230]....
        /*0574*/ 	.word	0x0500000f


	//   ....[231]....
        /*0578*/ 	.word	0x0500000f


	//   ....[232]....
        /*057c*/ 	.word	0x0500000f


	//   ....[233]....
        /*0580*/ 	.word	0x0500000f


	//   ....[234]....
        /*0584*/ 	.word	0x0500000f


	//   ....[235]....
        /*0588*/ 	.word	0x0500000f


	//   ....[236]....
        /*058c*/ 	.word	0x0500000f


	//   ....[237]....
        /*0590*/ 	.word	0x0500000f


	//   ....[238]....
        /*0594*/ 	.word	0x0500000f


	//   ....[239]....
        /*0598*/ 	.word	0x0500000f


	//   ....[240]....
        /*059c*/ 	.word	0x0500000f


	//   ....[241]....
        /*05a0*/ 	.word	0x0500000f


	//   ....[242]....
        /*05a4*/ 	.word	0x0500000f


	//   ....[243]....
        /*05a8*/ 	.word	0x0500000f


	//   ....[244]....
        /*05ac*/ 	.word	0x0500000f


	//   ....[245]....
        /*05b0*/ 	.word	0x0500000f


	//   ....[246]....
        /*05b4*/ 	.word	0x0500000f


	//   ....[247]....
        /*05b8*/ 	.word	0x0500000f


	//   ....[248]....
        /*05bc*/ 	.word	0x0500000f


	//   ....[249]....
        /*05c0*/ 	.word	0x0500000f


	//   ....[250]....
        /*05c4*/ 	.word	0x0500000f


	//   ....[251]....
        /*05c8*/ 	.word	0x0500000f


	//   ....[252]....
        /*05cc*/ 	.word	0x0500000f


	//   ....[253]....
        /*05d0*/ 	.word	0x0500000f


	//   ....[254]....
        /*05d4*/ 	.word	0x0500000f


	//   ....[255]....
        /*05d8*/ 	.word	0x0500000f


	//   ....[0]....
        /*05dc*/ 	.word	0x0500000f


	//   ....[1]....
        /*05e0*/ 	.word	0x0500000f


	//   ....[2]....
        /*05e4*/ 	.word	0x0500000f


	//   ....[3]....
        /*05e8*/ 	.word	0x0500000f


	//   ....[4]....
        /*05ec*/ 	.word	0x0500000f


	//   ....[5]....
        /*05f0*/ 	.word	0x0500000f


	//   ....[6]....
        /*05f4*/ 	.word	0x0500000f


	//   ....[7]....
        /*05f8*/ 	.word	0x0500000f


	//   ....[8]....
        /*05fc*/ 	.word	0x0500000f


	//   ....[9]....
        /*0600*/ 	.word	0x0500000f


	//   ....[10]....
        /*0604*/ 	.word	0x0500000f


	//   ....[11]....
        /*0608*/ 	.word	0x0500000f


	//   ....[12]....
        /*060c*/ 	.word	0x0500000f


	//   ....[13]....
        /*0610*/ 	.word	0x0500000f


	//   ....[14]....
        /*0614*/ 	.word	0x0500000f


	//   ....[15]....
        /*0618*/ 	.word	0x0500000f


	//   ....[16]....
        /*061c*/ 	.word	0x0500000f


	//   ....[17]....
        /*0620*/ 	.word	0x0500000f


	//   ....[18]....
        /*0624*/ 	.word	0x0500000f


	//   ....[19]....
        /*0628*/ 	.word	0x0500000f


	//   ....[20]....
        /*062c*/ 	.word	0x0500000f


	//   ....[21]....
        /*0630*/ 	.word	0x0500000f


	//   ....[22]....
        /*0634*/ 	.word	0x0500000f


	//   ....[23]....
        /*0638*/ 	.word	0x0500000f


	//   ....[24]....
        /*063c*/ 	.word	0x0500000f


	//   ....[25]....
        /*0640*/ 	.word	0x0500000f


	//   ....[26]....
        /*0644*/ 	.word	0x0500000f


	//   ....[27]....
        /*0648*/ 	.word	0x0500000f


	//   ....[28]....
        /*064c*/ 	.word	0x0500000f


	//   ....[29]....
        /*0650*/ 	.word	0x0500000f


	//   ....[30]....
        /*0654*/ 	.word	0x0500000f


	//   ....[31]....
        /*0658*/ 	.word	0x0500000f


	//   ....[32]....
        /*065c*/ 	.word	0x0500000f


	//   ....[33]....
        /*0660*/ 	.word	0x0500000f


	//   ....[34]....
        /*0664*/ 	.word	0x0500000f


	//   ....[35]....
        /*0668*/ 	.word	0x0500000f


	//   ....[36]....
        /*066c*/ 	.word	0x0500000f


	//   ....[37]....
        /*0670*/ 	.word	0x0500000f


	//   ....[38]....
        /*0674*/ 	.word	0x0500000f


	//   ....[39]....
        /*0678*/ 	.word	0x0500000f


	//   ....[40]....
        /*067c*/ 	.word	0x0500000f


	//   ....[41]....
        /*0680*/ 	.word	0x0500000f


	//   ....[42]....
        /*0684*/ 	.word	0x0500000f


	//   ....[43]....
        /*0688*/ 	.word	0x0500000f


	//   ....[44]....
        /*068c*/ 	.word	0x0500000f


	//   ....[45]....
        /*0690*/ 	.word	0x0500000f


	//   ....[46]....
        /*0694*/ 	.word	0x0500000f


	//   ....[47]....
        /*0698*/ 	.word	0x0500000f


	//   ....[48]....
        /*069c*/ 	.word	0x0500000f


	//   ....[49]....
        /*06a0*/ 	.word	0x0500000f


	//   ....[50]....
        /*06a4*/ 	.word	0x0500000f


	//   ....[51]....
        /*06a8*/ 	.word	0x0500000f


	//   ....[52]....
        /*06ac*/ 	.word	0x0500000f


	//   ....[53]....
        /*06b0*/ 	.word	0x0500000f


	//   ....[54]....
        /*06b4*/ 	.word	0x0500000f


	//   ....[55]....
        /*06b8*/ 	.word	0x0500000f


	//   ....[56]....
        /*06bc*/ 	.word	0x0500000f


	//   ....[57]....
        /*06c0*/ 	.word	0x0500000f


	//   ....[58]....
        /*06c4*/ 	.word	0x0500000f


	//   ....[59]....
        /*06c8*/ 	.word	0x0500000f


	//   ....[60]....
        /*06cc*/ 	.word	0x0500000f


	//   ....[61]....
        /*06d0*/ 	.word	0x0500000f


	//   ....[62]....
        /*06d4*/ 	.word	0x0500000f


	//   ....[63]....
        /*06d8*/ 	.word	0xffffffff


	//   ....[64]....
        /*06dc*/ 	.word	0xffffffff


	//   ....[65]....
        /*06e0*/ 	.word	0xffffffff


	//   ....[66]....
        /*06e4*/ 	.word	0xffffffff


	//   ....[67]....
        /*06e8*/ 	.word	0xffffffff


	//   ....[68]....
        /*06ec*/ 	.word	0xffffffff


	//----- nvinfo : EIATTR_COOP_GROUP_INSTR_OFFSETS
	.align		4
.L_1372:
        /*06f0*/ 	.byte	0x04, 0x28
        /*06f2*/ 	.short	(.L_1374 - .L_1373)


	//   ....[0]....
.L_1373:
        /*06f4*/ 	.word	0x000000c0


	//   ....[1]....
        /*06f8*/ 	.word	0x00000190


	//   ....[2]....
        /*06fc*/ 	.word	0x000001e0


	//   ....[3]....
        /*0700*/ 	.word	0x00000410


	//   ....[4]....
        /*0704*/ 	.word	0x00000570


	//   ....[5]....
        /*0708*/ 	.word	0x00000690


	//   ....[6]....
        /*070c*/ 	.word	0x000007f0


	//   ....[7]....
        /*0710*/ 	.word	0x00003480


	//   ....[8]....
        /*0714*/ 	.word	0x00003490


	//   ....[9]....
        /*0718*/ 	.word	0x00003c20


	//   ....[10]....
        /*071c*/ 	.word	0x00003c30


	//   ....[11]....
        /*0720*/ 	.word	0x00004c70


	//   ....[12]....
        /*0724*/ 	.word	0x00004c80


	//   ....[13]....
        /*0728*/ 	.word	0x00005490


	//   ....[14]....
        /*072c*/ 	.word	0x000054a0


	//   ....[15]....
        /*0730*/ 	.word	0x00005e80


	//   ....[16]....
        /*0734*/ 	.word	0x00005e90


	//   ....[17]....
        /*0738*/ 	.word	0x00005fa0


	//   ....[18]....
        /*073c*/ 	.word	0x00005fb0


	//   ....[19]....
        /*0740*/ 	.word	0x00006390


	//   ....[20]....
        /*0744*/ 	.word	0x000063a0


	//   ....[21]....
        /*0748*/ 	.word	0x000067f0


	//   ....[22]....
        /*074c*/ 	.word	0x00006810


	//   ....[23]....
        /*0750*/ 	.word	0x00007ac0


	//   ....[24]....
        /*0754*/ 	.word	0x00008660


	//   ....[25]....
        /*0758*/ 	.word	0x00008670


	//   ....[26]....
        /*075c*/ 	.word	0x00008680


	//   ....[27]....
        /*0760*/ 	.word	0x00008690


	//   ....[28]....
        /*0764*/ 	.word	0x000089d0


	//   ....[29]....
        /*0768*/ 	.word	0x000089e0


	//   ....[30]....
        /*076c*/ 	.word	0x000089f0


	//   ....[31]....
        /*0770*/ 	.word	0x00008a00


	//   ....[32]....
        /*0774*/ 	.word	0x00009d40


	//   ....[33]....
        /*0778*/ 	.word	0x00009d60


	//   ....[34]....
        /*077c*/ 	.word	0x00009d70


	//   ....[35]....
        /*0780*/ 	.word	0x00009d80


	//   ....[36]....
        /*0784*/ 	.word	0x00009e60


	//   ....[37]....
        /*0788*/ 	.word	0x00009e80


	//   ....[38]....
        /*078c*/ 	.word	0x00009e90


	//   ....[39]....
        /*0790*/ 	.word	0x00009f10


	//   ....[40]....
        /*0794*/ 	.word	0x0000c280


	//   ....[41]....
        /*0798*/ 	.word	0x0000c950


	//   ....[42]....
        /*079c*/ 	.word	0x0000d9f0


	//   ....[43]....
        /*07a0*/ 	.word	0x0000db40


	//   ....[44]....
        /*07a4*/ 	.word	0x0000dc00


	//   ....[45]....
        /*07a8*/ 	.word	0x0000dc80


	//   ....[46]....
        /*07ac*/ 	.word	0x00013d60


	//   ....[47]....
        /*07b0*/ 	.word	0x00013e00


	//   ....[48]....
        /*07b4*/ 	.word	0x00013fc0


	//   ....[49]....
        /*07b8*/ 	.word	0x00013fe0


	//   ....[50]....
        /*07bc*/ 	.word	0x00019a10


	//   ....[51]....
        /*07c0*/ 	.word	0x0001a110


	//   ....[52]....
        /*07c4*/ 	.word	0x0001b190


	//   ....[53]....
        /*07c8*/ 	.word	0x0001b250


	//   ....[54]....
        /*07cc*/ 	.word	0x0001b420


	//   ....[55]....
        /*07d0*/ 	.word	0x0001b440


	//   ....[56]....
        /*07d4*/ 	.word	0x00020680


	//   ....[57]....
        /*07d8*/ 	.word	0x000206a0


	//   ....[58]....
        /*07dc*/ 	.word	0x000206e0


	//   ....[59]....
        /*07e0*/ 	.word	0x00020710


	//   ....[60]....
        /*07e4*/ 	.word	0x00022950


	//   ....[61]....
        /*07e8*/ 	.word	0x00022980


	//   ....[62]....
        /*07ec*/ 	.word	0x000229b0


	//   ....[63]....
        /*07f0*/ 	.word	0x000229c0


	//   ....[64]....
        /*07f4*/ 	.word	0x00023370


	//   ....[65]....
        /*07f8*/ 	.word	0x00023380


	//   ....[66]....
        /*07fc*/ 	.word	0x00023550


	//   ....[67]....
        /*0800*/ 	.word	0x00023560


	//   ....[68]....
        /*0804*/ 	.word	0x00023730


	//   ....[69]....
        /*0808*/ 	.word	0x00023740


	//   ....[70]....
        /*080c*/ 	.word	0x00023910


	//   ....[71]....
        /*0810*/ 	.word	0x00023920


	//   ....[72]....
        /*0814*/ 	.word	0x00023e70


	//   ....[73]....
        /*0818*/ 	.word	0x00023e80


	//   ....[74]....
        /*081c*/ 	.word	0x00024b30


	//   ....[75]....
        /*0820*/ 	.word	0x00024b40


	//   ....[76]....
        /*0824*/ 	.word	0x00026000


	//   ....[77]....
        /*0828*/ 	.word	0x00026010


	//   ....[78]....
        /*082c*/ 	.word	0x000261f0


	//   ....[79]....
        /*0830*/ 	.word	0x00026200


	//   ....[80]....
        /*0834*/ 	.word	0x000263d0


	//   ....[81]....
        /*0838*/ 	.word	0x000263e0


	//   ....[82]....
        /*083c*/ 	.word	0x000265b0


	//   ....[83]....
        /*0840*/ 	.word	0x000265c0


	//   ....[84]....
        /*0844*/ 	.word	0x000267e0


	//   ....[85]....
        /*0848*/ 	.word	0x000269f0


	//   ....[86]....
        /*084c*/ 	.word	0x00026a20


	//   ....[87]....
        /*0850*/ 	.word	0x00026a50


	//   ....[88]....
        /*0854*/ 	.word	0x00026a80


	//   ....[89]....
        /*0858*/ 	.word	0x00026ab0


	//   ....[90]....
        /*085c*/ 	.word	0x00026ae0


	//   ....[91]....
        /*0860*/ 	.word	0x00026c70


	//   ....[92]....
        /*0864*/ 	.word	0x00026ca0


	//   ....[93]....
        /*0868*/ 	.word	0x00026cd0


	//   ....[94]....
        /*086c*/ 	.word	0x00026d00


	//   ....[95]....
        /*0870*/ 	.word	0x00026d30


	//   ....[96]....
        /*0874*/ 	.word	0x00026d60


	//   ....[97]....
        /*0878*/ 	.word	0x00026df0


	//   ....[98]....
        /*087c*/ 	.word	0x00026e20


	//   ....[99]....
        /*0880*/ 	.word	0x00026e30


	//   ....[100]....
        /*0884*/ 	.word	0x00026e70


	//   ....[101]....
        /*0888*/ 	.word	0x00028610


	//   ....[102]....
        /*088c*/ 	.word	0x0002aa50


	//   ....[103]....
        /*0890*/ 	.word	0x0002aa70


	//   ....[104]....
        /*0894*/ 	.word	0x0002ab00


	//   ....[105]....
        /*0898*/ 	.word	0x0002ab20


	//   ....[106]....
        /*089c*/ 	.word	0x0002aba0


	//   ....[107]....
        /*08a0*/ 	.word	0x0002abc0


	//   ....[108]....
        /*08a4*/ 	.word	0x0002ac40


	//   ....[109]....
        /*08a8*/ 	.word	0x0002ac60


	//   ....[110]....
        /*08ac*/ 	.word	0x0002ace0


	//   ....[111]....
        /*08b0*/ 	.word	0x0002ad00


	//   ....[112]....
        /*08b4*/ 	.word	0x0002ad10


	//   ....[113]....
        /*08b8*/ 	.word	0x0002ad20


	//   ....[114]....
        /*08bc*/ 	.word	0x0002b560


	//   ....[115]....
        /*08c0*/ 	.word	0x0002b590


	//   ....[116]....
        /*08c4*/ 	.word	0x0002b650


	//   ....[117]....
        /*08c8*/ 	.word	0x0002b660


	//   ....[118]....
        /*08cc*/ 	.word	0x0002b6f0


	//   ....[119]....
        /*08d0*/ 	.word	0x0002b700


	//   ....[120]....
        /*08d4*/ 	.word	0x0002b790


	//   ....[121]....
        /*08d8*/ 	.word	0x0002b7a0


	//   ....[122]....
        /*08dc*/ 	.word	0x0002b830


	//   ....[123]....
        /*08e0*/ 	.word	0x0002b840


	//   ....[124]....
        /*08e4*/ 	.word	0x0002b8d0


	//   ....[125]....
        /*08e8*/ 	.word	0x0002b8e0


	//   ....[126]....
        /*08ec*/ 	.word	0x0002b960


	//   ....[127]....
        /*08f0*/ 	.word	0x0002b970


	//   ....[128]....
        /*08f4*/ 	.word	0x0002b980


	//   ....[129]....
        /*08f8*/ 	.word	0x0002b990


	//   ....[130]....
        /*08fc*/ 	.word	0x0002bdf0


	//   ....[131]....
        /*0900*/ 	.word	0x0002be20


	//   ....[132]....
        /*0904*/ 	.word	0x0002be70


	//   ....[133]....
        /*0908*/ 	.word	0x0002bf30


	//   ....[134]....
        /*090c*/ 	.word	0x0002bf40


	//   ....[135]....
        /*0910*/ 	.word	0x0002bf70


	//   ....[136]....
        /*0914*/ 	.word	0x0002c000


	//   ....[137]....
        /*0918*/ 	.word	0x0002c0b0


	//   ....[138]....
        /*091c*/ 	.word	0x0002c0c0


	//   ....[139]....
        /*0920*/ 	.word	0x0002c0f0


	//   ....[140]....
        /*0924*/ 	.word	0x0002c100


	//   ....[141]....
        /*0928*/ 	.word	0x0002c190


	//   ....[142]....
        /*092c*/ 	.word	0x0002c8a0


	//   ....[143]....
        /*0930*/ 	.word	0x0002c8c0


	//   ....[144]....
        /*0934*/ 	.word	0x0002c910


	//   ....[145]....
        /*0938*/ 	.word	0x0002c920


	//   ....[146]....
        /*093c*/ 	.word	0x0002c960


	//   ....[147]....
        /*0940*/ 	.word	0x0002c970


	//   ....[148]....
        /*0944*/ 	.word	0x0002c9b0


	//   ....[149]....
        /*0948*/ 	.word	0x0002c9c0


	//   ....[150]....
        /*094c*/ 	.word	0x0002ca00


	//   ....[151]....
        /*0950*/ 	.word	0x0002ca10


	//   ....[152]....
        /*0954*/ 	.word	0x0002ca20


	//   ....[153]....
        /*0958*/ 	.word	0x0002ca60


	//   ....[154]....
        /*095c*/ 	.word	0x0002cd80


	//   ....[155]....
        /*0960*/ 	.word	0x0002cda0


	//   ....[156]....
        /*0964*/ 	.word	0x0002cdb0


	//   ....[157]....
        /*0968*/ 	.word	0x0002cdc0


	//   ....[158]....
        /*096c*/ 	.word	0x0002cde0


	//   ....[159]....
        /*0970*/ 	.word	0x0002ce50


	//   ....[160]....
        /*0974*/ 	.word	0x0002cec0


	//   ....[161]....
        /*0978*/ 	.word	0x0002cee0


	//   ....[162]....
        /*097c*/ 	.word	0x0002cef0


	//   ....[163]....
        /*0980*/ 	.word	0x0002cf50


	//   ....[164]....
        /*0984*/ 	.word	0x0002cf70


	//   ....[165]....
        /*0988*/ 	.word	0x0002cfd0


	//   ....[166]....
        /*098c*/ 	.word	0x0002d510


	//   ....[167]....
        /*0990*/ 	.word	0x0002d540


	//   ....[168]....
        /*0994*/ 	.word	0x0002d5a0


	//   ....[169]....
        /*0998*/ 	.word	0x0002d5d0


	//   ....[170]....
        /*099c*/ 	.word	0x0002d600


	//   ....[171]....
        /*09a0*/ 	.word	0x0002d630


	//   ....[172]....
        /*09a4*/ 	.word	0x0002d660


	//   ....[173]....
        /*09a8*/ 	.word	0x0002d690


	//   ....[174]....
        /*09ac*/ 	.word	0x0002d830


	//   ....[175]....
        /*09b0*/ 	.word	0x0002d860


	//   ....[176]....
        /*09b4*/ 	.word	0x0002d890


	//   ....[177]....
        /*09b8*/ 	.word	0x0002d8c0


	//   ....[178]....
        /*09bc*/ 	.word	0x0002d8f0


	//   ....[179]....
        /*09c0*/ 	.word	0x0002d920


	//   ....[180]....
        /*09c4*/ 	.word	0x0002d9e0


	//   ....[181]....
        /*09c8*/ 	.word	0x0002da00


	//   ....[182]....
        /*09cc*/ 	.word	0x0002da20


	//   ....[183]....
        /*09d0*/ 	.word	0x0002da80


	//   ....[184]....
        /*09d4*/ 	.word	0x0002e4a0


	//   ....[185]....
        /*09d8*/ 	.word	0x0002e7c0


	//   ....[186]....
        /*09dc*/ 	.word	0x0002e850


	//   ....[187]....
        /*09e0*/ 	.word	0x0002e8e0


	//   ....[188]....
        /*09e4*/ 	.word	0x0002e970


	//   ....[189]....
        /*09e8*/ 	.word	0x0002ea50


	//   ....[190]....
        /*09ec*/ 	.word	0x0002eae0


	//   ....[191]....
        /*09f0*/ 	.word	0x0002eb70


	//   ....[192]....
        /*09f4*/ 	.word	0x0002ec00


	//   ....[193]....
        /*09f8*/ 	.word	0x0002ece0


	//   ....[194]....
        /*09fc*/ 	.word	0x0002ed70


	//   ....[195]....
        /*0a00*/ 	.word	0x0002ee00


	//   ....[196]....
        /*0a04*/ 	.word	0x0002ee90


	//   ....[197]....
        /*0a08*/ 	.word	0x0002efd0


	//   ....[198]....
        /*0a0c*/ 	.word	0x0002f070


	//   ....[199]....
        /*0a10*/ 	.word	0x0002f100


	//   ....[200]....
        /*0a14*/ 	.word	0x0002f150


	//   ....[201]....
        /*0a18*/ 	.word	0x0002f1a0


	//   ....[202]....
        /*0a1c*/ 	.word	0x0002f240


	//   ....[203]....
        /*0a20*/ 	.word	0x0002f2d0


	//   ....[204]....
        /*0a24*/ 	.word	0x0002f320


	//   ....[205]....
        /*0a28*/ 	.word	0x0002f370


	//   ....[206]....
        /*0a2c*/ 	.word	0x0002f470


	//   ....[207]....
        /*0a30*/ 	.word	0x0002f520


	//   ....[208]....
        /*0a34*/ 	.word	0x0002f5a0


	//   ....[209]....
        /*0a38*/ 	.word	0x0002f610


	//   ....[210]....
        /*0a3c*/ 	.word	0x0002f720


	//   ....[211]....
        /*0a40*/ 	.word	0x0002f840


	//   ....[212]....
        /*0a44*/ 	.word	0x0002f900


	//   ....[213]....
        /*0a48*/ 	.word	0x0002f970


	//   ....[214]....
        /*0a4c*/ 	.word	0x0002fc20


	//   ....[215]....
        /*0a50*/ 	.word	0x0002fc70


	//   ....[216]....
        /*0a54*/ 	.word	0x0002fd00


	//   ....[217]....
        /*0a58*/ 	.word	0x0002fd90


	//   ....[218]....
        /*0a5c*/ 	.word	0x0002fe20


	//   ....[219]....
        /*0a60*/ 	.word	0x0002feb0


	//   ....[220]....
        /*0a64*/ 	.word	0x0002ff40


	//   ....[221]....
        /*0a68*/ 	.word	0x0002ffd0


	//   ....[222]....
        /*0a6c*/ 	.word	0x00030050


	//   ....[223]....
        /*0a70*/ 	.word	0x000300a0


	//   ....[224]....
        /*0a74*/ 	.word	0x00030140


	//   ....[225]....
        /*0a78*/ 	.word	0x000301d0


	//   ....[226]....
        /*0a7c*/ 	.word	0x00030250


	//   ....[227]....
        /*0a80*/ 	.word	0x000302a0


	//   ....[228]....
        /*0a84*/ 	.word	0x00030330


	//   ....[229]....
        /*0a88*/ 	.word	0x000303c0


	//   ....[230]....
        /*0a8c*/ 	.word	0x00030450


	//   ....[231]....
        /*0a90*/ 	.word	0x000304e0


	//   ....[232]....
        /*0a94*/ 	.word	0x00030570


	//   ....[233]....
        /*0a98*/ 	.word	0x00030600


	//   ....[234]....
        /*0a9c*/ 	.word	0x000306c0


	//   ....[235]....
        /*0aa0*/ 	.word	0x00030990


	//   ....[236]....
        /*0aa4*/ 	.word	0x00030a80


	//   ....[237]....
        /*0aa8*/ 	.word	0x00030b20


	//   ....[238]....
        /*0aac*/ 	.word	0x00030b80


	//   ....[239]....
        /*0ab0*/ 	.word	0x00030c70


	//   ....[240]....
        /*0ab4*/ 	.word	0x00030ce0


	//   ....[241]....
        /*0ab8*/ 	.word	0x00030dd0


	//   ....[242]....
        /*0abc*/ 	.word	0x00030e40


	//   ....[243]....
        /*0ac0*/ 	.word	0x00030f30


	//   ....[244]....
        /*0ac4*/ 	.word	0x00030fa0


	//   ....[245]....
        /*0ac8*/ 	.word	0x00031090


	//   ....[246]....
        /*0acc*/ 	.word	0x00031100


	//   ....[247]....
        /*0ad0*/ 	.word	0x000311a0


	//   ....[248]....
        /*0ad4*/ 	.word	0x00031290


	//   ....[249]....
        /*0ad8*/ 	.word	0x00031300


	//   ....[250]....
        /*0adc*/ 	.word	0x00031360


	//   ....[251]....
        /*0ae0*/ 	.word	0x00031450


	//   ....[252]....
        /*0ae4*/ 	.word	0x000314b0


	//   ....[253]....
        /*0ae8*/ 	.word	0x000315b0


	//   ....[254]....
        /*0aec*/ 	.word	0x00031610


	//   ....[255]....
        /*0af0*/ 	.word	0x00031710


	//   ....[0]....
        /*0af4*/ 	.word	0x00031770


	//   ....[1]....
        /*0af8*/ 	.word	0x00031870


	//   ....[2]....
        /*0afc*/ 	.word	0x000318d0


	//   ....[3]....
        /*0b00*/ 	.word	0x000319d0


	//   ....[4]....
        /*0b04*/ 	.word	0x00031a30


	//   ....[5]....
        /*0b08*/ 	.word	0x00031b30


	//   ....[6]....
        /*0b0c*/ 	.word	0x00031b90


	//   ....[7]....
        /*0b10*/ 	.word	0x00031c30


	//   ....[8]....
        /*0b14*/ 	.word	0x00031db0


	//   ....[9]....
        /*0b18*/ 	.word	0x00031e90


	//   ....[10]....
        /*0b1c*/ 	.word	0x00031f40


	//   ....[11]....
        /*0b20*/ 	.word	0x00032050


	//   ....[12]....
        /*0b24*/ 	.word	0x000320b0


	//   ....[13]....
        /*0b28*/ 	.word	0x000321c0


	//   ....[14]....
        /*0b2c*/ 	.word	0x00032220


	//   ....[15]....
        /*0b30*/ 	.word	0x00032330


	//   ....[16]....
        /*0b34*/ 	.word	0x00032390


	//   ....[17]....
        /*0b38*/ 	.word	0x000324a0


	//   ....[18]....
        /*0b3c*/ 	.word	0x00032500


	//   ....[19]....
        /*0b40*/ 	.word	0x000325c0


	//   ....[20]....
        /*0b44*/ 	.word	0x00032720


	//   ....[21]....
        /*0b48*/ 	.word	0x000327c0


	//   ....[22]....
        /*0b4c*/ 	.word	0x00032820


	//   ....[23]....
        /*0b50*/ 	.word	0x000328d0


	//   ....[24]....
        /*0b54*/ 	.word	0x00032930


	//   ....[25]....
        /*0b58*/ 	.word	0x000329e0


	//   ....[26]....
        /*0b5c*/ 	.word	0x00032a40


	//   ....[27]....
        /*0b60*/ 	.word	0x00032af0


	//   ....[28]....
        /*0b64*/ 	.word	0x00032b50


	//   ....[29]....
        /*0b68*/ 	.word	0x00032c00


	//   ....[30]....
        /*0b6c*/ 	.word	0x00032c60


	//   ....[31]....
        /*0b70*/ 	.word	0x00032d10


	//   ....[32]....
        /*0b74*/ 	.word	0x00032e00


	//   ....[33]....
        /*0b78*/ 	.word	0x00032ea0


	//   ....[34]....
        /*0b7c*/ 	.word	0x00032f00


	//   ....[35]....
        /*0b80*/ 	.word	0x00032fd0


	//   ....[36]....
        /*0b84*/ 	.word	0x00033030


	//   ....[37]....
        /*0b88*/ 	.word	0x00033100


	//   ....[38]....
        /*0b8c*/ 	.word	0x00033160


	//   ....[39]....
        /*0b90*/ 	.word	0x00033230


	//   ....[40]....
        /*0b94*/ 	.word	0x00033290


	//   ....[41]....
        /*0b98*/ 	.word	0x00033360


	//   ....[42]....
        /*0b9c*/ 	.word	0x000333c0


	//   ....[43]....
        /*0ba0*/ 	.word	0x00033490


	//   ....[44]....
        /*0ba4*/ 	.word	0x00033520


	//   ....[45]....
        /*0ba8*/ 	.word	0x000335c0


	//   ....[46]....
        /*0bac*/ 	.word	0x00033740


	//   ....[47]....
        /*0bb0*/ 	.word	0x000337b0


	//   ....[48]....
        /*0bb4*/ 	.word	0x00033820


	//   ....[49]....
        /*0bb8*/ 	.word	0x00033890


	//   ....[50]....
        /*0bbc*/ 	.word	0x00033900


	//   ....[51]....
        /*0bc0*/ 	.word	0x00033980


	//   ....[52]....
        /*0bc4*/ 	.word	0x00033a00


	//   ....[53]....
        /*0bc8*/ 	.word	0x00033a90


	//   ....[54]....
        /*0bcc*/ 	.word	0x00033b00


	//   ....[55]....
        /*0bd0*/ 	.word	0x00033b70


	//   ....[56]....
        /*0bd4*/ 	.word	0x00033be0


	//   ....[57]....
        /*0bd8*/ 	.word	0x00033c60


	//   ....[58]....
        /*0bdc*/ 	.word	0x00033cd0


	//   ....[59]....
        /*0be0*/ 	.word	0x00033d60


	//   ....[60]....
        /*0be4*/ 	.word	0x00033dc0


	//   ....[61]....
        /*0be8*/ 	.word	0x00033e50


	//   ....[62]....
        /*0bec*/ 	.word	0x00033f80


	//   ....[63]....
        /*0bf0*/ 	.word	0x00034d90


	//   ....[64]....
        /*0bf4*/ 	.word	0x000353f0


	//   ....[65]....
        /*0bf8*/ 	.word	0x000365b0


	//   ....[66]....
        /*0bfc*/ 	.word	0x000365e0


	//   ....[67]....
        /*0c00*/ 	.word	0x00036600


	//   ....[68]....
        /*0c04*/ 	.word	0x00036610


	//----- nvinfo : EIATTR_REG_RECONFIG
	.align		4
.L_1374:
        /*0c08*/ 	.byte	0x01, 0x54
	.zero		2


	//----- nvinfo : EIATTR_SYSCALL_OFFSETS
	.align		4
        /*0c0c*/ 	.byte	0x04, 0x46
        /*0c0e*/ 	.short	(.L_1376 - .L_1375)


	//   ....[0]....
.L_1375:
        /*0c10*/ 	.word	0x00002270


	//   ....[1]....
        /*0c14*/ 	.word	0x000023c0


	//   ....[2]....
        /*0c18*/ 	.word	0x00007e40


	//   ....[3]....
        /*0c1c*/ 	.word	0x00008410


	//   ....[4]....
        /*0c20*/ 	.word	0x0002a0b0


	//   ....[5]....
        /*0c24*/ 	.word	0x0002a200


	//   ....[6]....
        /*0c28*/ 	.word	0x0002a2f0


	//   ....[7]....
        /*0c2c*/ 	.word	0x0002b1d0


	//----- nvinfo : EIATTR_MBARRIER_INSTR_OFFSETS
	.align		4
.L_1376:
        /*0c30*/ 	.byte	0x04, 0x39
        /*0c32*/ 	.short	(.L_1378 - .L_1377)


	//   ....[0]....
.L_1377:
        /*0c34*/ 	.word	0x000002c0
        /*0c38*/ 	.word	0x000000ff
        /*0c3c*/ 	.word	0x00022800
        /*0c40*/ 	.short	0x0100
        /*0c42*/ 	.byte	0x08
	.zero		1


	//   ....[1]....
        /*0c44*/ 	.word	0x000002d0
        /*0c48*/ 	.word	0x000000ff
        /*0c4c*/ 	.word	0x00022820
        /*0c50*/ 	.short	0x0100
        /*0c52*/ 	.byte	0x08
	.zero		1


	//   ....[2]....
        /*0c54*/ 	.word	0x000003c0
        /*0c58*/ 	.word	0x000000ff
        /*0c5c*/ 	.word	0x00022830
        /*0c60*/ 	.short	0x0100
        /*0c62*/ 	.byte	0x08
	.zero		1


	//   ....[3]....
        /*0c64*/ 	.word	0x000003d0
        /*0c68*/ 	.word	0x000000ff
        /*0c6c*/ 	.word	0x00022840
        /*0c70*/ 	.short	0x0100
        /*0c72*/ 	.byte	0x08
	.zero		1


	//   ....[4]....
        /*0c74*/ 	.word	0x000003e0
        /*0c78*/ 	.word	0x000000ff
        /*0c7c*/ 	.word	0x00022838
        /*0c80*/ 	.short	0x0100
        /*0c82*/ 	.byte	0x08
	.zero		1


	//   ....[5]....
        /*0c84*/ 	.word	0x000003f0
        /*0c88*/ 	.word	0x000000ff
        /*0c8c*/ 	.word	0x00022848
        /*0c90*/ 	.short	0x0100
        /*0c92*/ 	.byte	0x08
	.zero		1


	//   ....[6]....
        /*0c94*/ 	.word	0x00000520
        /*0c98*/ 	.word	0x000000ff
        /*0c9c*/ 	.word	0x00022850
        /*0ca0*/ 	.short	0x0100
        /*0ca2*/ 	.byte	0x08
	.zero		1


	//   ....[7]....
        /*0ca4*/ 	.word	0x00000530
        /*0ca8*/ 	.word	0x000000ff
        /*0cac*/ 	.word	0x00022860
        /*0cb0*/ 	.short	0x0100
        /*0cb2*/ 	.byte	0x08
	.zero		1


	//   ....[8]....
        /*0cb4*/ 	.word	0x00000540
        /*0cb8*/ 	.word	0x000000ff
        /*0cbc*/ 	.word	0x00022858
        /*0cc0*/ 	.short	0x0100
        /*0cc2*/ 	.byte	0x08
	.zero		1


	//   ....[9]....
        /*0cc4*/ 	.word	0x00000550
        /*0cc8*/ 	.word	0x000000ff
        /*0ccc*/ 	.word	0x00022868
        /*0cd0*/ 	.short	0x0100
        /*0cd2*/ 	.byte	0x08
	.zero		1


	//   ....[10]....
        /*0cd4*/ 	.word	0x00000640
        /*0cd8*/ 	.word	0x000000ff
        /*0cdc*/ 	.word	0x00022870
        /*0ce0*/ 	.short	0x0100
        /*0ce2*/ 	.byte	0x06
	.zero		1


	//   ....[11]....
        /*0ce4*/ 	.word	0x00000650
        /*0ce8*/ 	.word	0x000000ff
        /*0cec*/ 	.word	0x00022880
        /*0cf0*/ 	.short	0x0100
        /*0cf2*/ 	.byte	0x06
	.zero		1


	//   ....[12]....
        /*0cf4*/ 	.word	0x00000660
        /*0cf8*/ 	.word	0x000000ff
        /*0cfc*/ 	.word	0x00022878
        /*0d00*/ 	.short	0x0100
        /*0d02*/ 	.byte	0x06
	.zero		1


	//   ....[13]....
        /*0d04*/ 	.word	0x00000670
        /*0d08*/ 	.word	0x000000ff
        /*0d0c*/ 	.word	0x00022888
        /*0d10*/ 	.short	0x0100
        /*0d12*/ 	.byte	0x06
	.zero		1


	//   ....[14]....
        /*0d14*/ 	.word	0x000007a0
        /*0d18*/ 	.word	0x000000ff
        /*0d1c*/ 	.word	0x00022890
        /*0d20*/ 	.short	0x0100
        /*0d22*/ 	.byte	0x08
	.zero		1


	//   ....[15]....
        /*0d24*/ 	.word	0x000007b0
        /*0d28*/ 	.word	0x000000ff
        /*0d2c*/ 	.word	0x000228a0
        /*0d30*/ 	.short	0x0100
        /*0d32*/ 	.byte	0x08
	.zero		1


	//   ....[16]....
        /*0d34*/ 	.word	0x000007c0
        /*0d38*/ 	.word	0x000000ff
        /*0d3c*/ 	.word	0x00022898
        /*0d40*/ 	.short	0x0100
        /*0d42*/ 	.byte	0x08
	.zero		1


	//   ....[17]....
        /*0d44*/ 	.word	0x000007d0
        /*0d48*/ 	.word	0x000000ff
        /*0d4c*/ 	.word	0x000228a8
        /*0d50*/ 	.short	0x0100
        /*0d52*/ 	.byte	0x08
	.zero		1


	//   ....[18]....
        /*0d54*/ 	.word	0x00000900
        /*0d58*/ 	.word	0x000000ff
        /*0d5c*/ 	.word	0x000228b0
        /*0d60*/ 	.short	0x0100
        /*0d62*/ 	.byte	0x08
	.zero		1


	//   ....[19]....
        /*0d64*/ 	.word	0x00000910
        /*0d68*/ 	.word	0x000000ff
        /*0d6c*/ 	.word	0x000228c0
        /*0d70*/ 	.short	0x0100
        /*0d72*/ 	.byte	0x08
	.zero		1


	//   ....[20]....
        /*0d74*/ 	.word	0x00000920
        /*0d78*/ 	.word	0x000000ff
        /*0d7c*/ 	.word	0x000228b8
        /*0d80*/ 	.short	0x0100
        /*0d82*/ 	.byte	0x08
	.zero		1


	//   ....[21]....
        /*0d84*/ 	.word	0x00000930
        /*0d88*/ 	.word	0x000000ff
        /*0d8c*/ 	.word	0x000228c8
        /*0d90*/ 	.short	0x0100
        /*0d92*/ 	.byte	0x08
	.zero		1


	//   ....[22]....
        /*0d94*/ 	.word	0x00003430
        /*0d98*/ 	.word	0x00000036
        /*0d9c*/ 	.word	0x00022890
        /*0da0*/ 	.short	0x010a
        /*0da2*/ 	.byte	0x3f
	.zero		1


	//   ....[23]....
        /*0da4*/ 	.word	0x00004c10
        /*0da8*/ 	.word	0x00000036
        /*0dac*/ 	.word	0x00022890
        /*0db0*/ 	.short	0x010a
        /*0db2*/ 	.byte	0x3f
	.zero		1


	//   ....[24]....
        /*0db4*/ 	.word	0x00005ce0
        /*0db8*/ 	.word	0x00000036
        /*0dbc*/ 	.word	0x00022890
        /*0dc0*/ 	.short	0x010a
        /*0dc2*/ 	.byte	0x3f
	.zero		1


	//   ....[25]....
        /*0dc4*/ 	.word	0x00006190
        /*0dc8*/ 	.word	0x00000004
        /*0dcc*/ 	.word	0x00000000
        /*0dd0*/ 	.short	0x0101
        /*0dd2*/ 	.byte	0x3f
	.zero		1


	//   ....[26]....
        /*0dd4*/ 	.word	0x000061d0
        /*0dd8*/ 	.word	0x00000036
        /*0ddc*/ 	.word	0x000228b0
        /*0de0*/ 	.short	0x010a
        /*0de2*/ 	.byte	0x3f
	.zero		1


	//   ....[27]....
        /*0de4*/ 	.word	0x00006cf0
        /*0de8*/ 	.word	0x00000036
        /*0dec*/ 	.word	0x00000000
        /*0df0*/ 	.short	0x0101
        /*0df2*/ 	.byte	0x3f
	.zero		1


	//   ....[28]....
        /*0df4*/ 	.word	0x00008190
        /*0df8*/ 	.word	0x00000002
        /*0dfc*/ 	.word	0x00022800
        /*0e00*/ 	.short	0x010a
        /*0e02*/ 	.byte	0x3f
	.zero		1


	//   ....[29]....
        /*0e04*/ 	.word	0x000081e0
        /*0e08*/ 	.word	0x00000002
        /*0e0c*/ 	.word	0x00022800
        /*0e10*/ 	.short	0x010a
        /*0e12*/ 	.byte	0x3f
	.zero		1


	//   ....[30]....
        /*0e14*/ 	.word	0x00008c70
        /*0e18*/ 	.word	0x00000002
        /*0e1c*/ 	.word	0x00022800
        /*0e20*/ 	.short	0x010a
        /*0e22*/ 	.byte	0x3f
	.zero		1


	//   ....[31]....
        /*0e24*/ 	.word	0x0000a1e0
        /*0e28*/ 	.word	0x00000002
        /*0e2c*/ 	.word	0x00022800
        /*0e30*/ 	.short	0x010a
        /*0e32*/ 	.byte	0x3f
	.zero		1


	//   ....[32]....
        /*0e34*/ 	.word	0x0000b8d0
        /*0e38*/ 	.word	0x00000004
        /*0e3c*/ 	.word	0x00000000
        /*0e40*/ 	.short	0x010a
        /*0e42*/ 	.byte	0x3f
	.zero		1


	//   ....[33]....
        /*0e44*/ 	.word	0x0000b9e0
        /*0e48*/ 	.word	0x00000002
        /*0e4c*/ 	.word	0x00000000
        /*0e50*/ 	.short	0x010a
        /*0e52*/ 	.byte	0x3f
	.zero		1


	//   ....[34]....
        /*0e54*/ 	.word	0x0000bea0
        /*0e58*/ 	.word	0x00000009
        /*0e5c*/ 	.word	0x00000000
        /*0e60*/ 	.short	0x0101
        /*0e62*/ 	.byte	0x3f
	.zero		1


	//   ....[35]....
        /*0e64*/ 	.word	0x0000f7c0
        /*0e68*/ 	.word	0x00000014
        /*0e6c*/ 	.word	0x00000000
        /*0e70*/ 	.short	0x010a
        /*0e72*/ 	.byte	0x3f
	.zero		1


	//   ....[36]....
        /*0e74*/ 	.word	0x0000f820
        /*0e78*/ 	.word	0x00000014
        /*0e7c*/ 	.word	0x00000000
        /*0e80*/ 	.short	0x010a
        /*0e82*/ 	.byte	0x3f
	.zero		1


	//   ....[37]....
        /*0e84*/ 	.word	0x00012ae0
        /*0e88*/ 	.word	0x00000002
        /*0e8c*/ 	.word	0x00000000
        /*0e90*/ 	.short	0x0101
        /*0e92*/ 	.byte	0x3f
	.zero		1


	//   ....[38]....
        /*0e94*/ 	.word	0x00012f60
        /*0e98*/ 	.word	0x00000006
        /*0e9c*/ 	.word	0x00000000
        /*0ea0*/ 	.short	0x010a
        /*0ea2*/ 	.byte	0x3f
	.zero		1


	//   ....[39]....
        /*0ea4*/ 	.word	0x00013070
        /*0ea8*/ 	.word	0x00000003
        /*0eac*/ 	.word	0x00000000
        /*0eb0*/ 	.short	0x010a
        /*0eb2*/ 	.byte	0x3f
	.zero		1


	//   ....[40]....
        /*0eb4*/ 	.word	0x00013530
        /*0eb8*/ 	.word	0x00000009
        /*0ebc*/ 	.word	0x00000000
        /*0ec0*/ 	.short	0x0101
        /*0ec2*/ 	.byte	0x3f
	.zero		1


	//   ....[41]....
        /*0ec4*/ 	.word	0x00015b40
        /*0ec8*/ 	.word	0x00000004
        /*0ecc*/ 	.word	0x00000000
        /*0ed0*/ 	.short	0x010a
        /*0ed2*/ 	.byte	0x3f
	.zero		1


	//   ....[42]....
        /*0ed4*/ 	.word	0x00015ba0
        /*0ed8*/ 	.word	0x00000004
        /*0edc*/ 	.word	0x00000000
        /*0ee0*/ 	.short	0x010a
        /*0ee2*/ 	.byte	0x3f
	.zero		1


	//   ....[43]....
        /*0ee4*/ 	.word	0x00018e60
        /*0ee8*/ 	.word	0x00000003
        /*0eec*/ 	.word	0x00000000
        /*0ef0*/ 	.short	0x0101
        /*0ef2*/ 	.byte	0x3f
	.zero		1


	//   ....[44]....
        /*0ef4*/ 	.word	0x00019090
        /*0ef8*/ 	.word	0x00000004
        /*0efc*/ 	.word	0x00000000
        /*0f00*/ 	.short	0x010a
        /*0f02*/ 	.byte	0x3f
	.zero		1


	//   ....[45]....
        /*0f04*/ 	.word	0x000191a0
        /*0f08*/ 	.word	0x00000004
        /*0f0c*/ 	.word	0x00000000
        /*0f10*/ 	.short	0x010a
        /*0f12*/ 	.byte	0x3f
	.zero		1


	//   ....[46]....
        /*0f14*/ 	.word	0x00019660
        /*0f18*/ 	.word	0x00000003
        /*0f1c*/ 	.word	0x00000000
        /*0f20*/ 	.short	0x0101
        /*0f22*/ 	.byte	0x3f
	.zero		1


	//   ....[47]....
        /*0f24*/ 	.word	0x0001cf80
        /*0f28*/ 	.word	0x0000001a
        /*0f2c*/ 	.word	0x00000000
        /*0f30*/ 	.short	0x010a
        /*0f32*/ 	.byte	0x3f
	.zero		1


	//   ....[48]....
        /*0f34*/ 	.word	0x0001cfe0
        /*0f38*/ 	.word	0x0000001a
        /*0f3c*/ 	.word	0x00000000
        /*0f40*/ 	.short	0x010a
        /*0f42*/ 	.byte	0x3f
	.zero		1


	//   ....[49]....
        /*0f44*/ 	.word	0x000202a0
        /*0f48*/ 	.word	0x00000002
        /*0f4c*/ 	.word	0x00000000
        /*0f50*/ 	.short	0x0101
        /*0f52*/ 	.byte	0x3f
	.zero		1


	//   ....[50]....
        /*0f54*/ 	.word	0x00023270
        /*0f58*/ 	.word	0x0000000a
        /*0f5c*/ 	.word	0x00000000
        /*0f60*/ 	.short	0x0101
        /*0f62*/ 	.byte	0x3f
	.zero		1


	//   ....[51]....
        /*0f64*/ 	.word	0x00023dc0
        /*0f68*/ 	.word	0x00000008
        /*0f6c*/ 	.word	0x00000000
        /*0f70*/ 	.short	0x0101
        /*0f72*/ 	.byte	0x3f
	.zero		1


	//   ....[52]....
        /*0f74*/ 	.word	0x000286f0
        /*0f78*/ 	.word	0x00000016
        /*0f7c*/ 	.word	0x00022820
        /*0f80*/ 	.short	0x010a
        /*0f82*/ 	.byte	0x3f
	.zero		1


	//   ....[53]....
        /*0f84*/ 	.word	0x00028780
        /*0f88*/ 	.word	0x0000000c
        /*0f8c*/ 	.word	0x000228a0
        /*0f90*/ 	.short	0x010a
        /*0f92*/ 	.byte	0x3f
	.zero		1


	//   ....[54]....
        /*0f94*/ 	.word	0x000289d0
        /*0f98*/ 	.word	0x0000000c
        /*0f9c*/ 	.word	0x000228c0
        /*0fa0*/ 	.short	0x010a
        /*0fa2*/ 	.byte	0x3f
	.zero		1


	//   ....[55]....
        /*0fa4*/ 	.word	0x00029000
        /*0fa8*/ 	.word	0x0000000a
        /*0fac*/ 	.word	0x000228a0
        /*0fb0*/ 	.short	0x010a
        /*0fb2*/ 	.byte	0x3f
	.zero		1


	//   ....[56]....
        /*0fb4*/ 	.word	0x00029220
        /*0fb8*/ 	.word	0x0000000a
        /*0fbc*/ 	.word	0x000228c0
        /*0fc0*/ 	.short	0x010a
        /*0fc2*/ 	.byte	0x3f
	.zero		1


	//   ....[57]....
        /*0fc4*/ 	.word	0x0002a820
        /*0fc8*/ 	.word	0x00000021
        /*0fcc*/ 	.word	0x00022840
        /*0fd0*/ 	.short	0x010a
        /*0fd2*/ 	.byte	0x3f
	.zero		1


	//   ....[58]....
        /*0fd4*/ 	.word	0x0002ae20
        /*0fd8*/ 	.word	0x00000021
        /*0fdc*/ 	.word	0x00022830
        /*0fe0*/ 	.short	0x0107
        /*0fe2*/ 	.byte	0x3f
	.zero		1


	//   ....[59]....
        /*0fe4*/ 	.word	0x0002af00
        /*0fe8*/ 	.word	0x00000021
        /*0fec*/ 	.word	0x00022830
        /*0ff0*/ 	.short	0x0101
        /*0ff2*/ 	.byte	0x3f
	.zero		1


	//   ....[60]....
        /*0ff4*/ 	.word	0x0002ba90
        /*0ff8*/ 	.word	0x00000016
        /*0ffc*/ 	.word	0x00022800
        /*1000*/ 	.short	0x0107
        /*1002*/ 	.byte	0x3f
	.zero		1


	//   ....[61]....
        /*1004*/ 	.word	0x0002bb80
        /*1008*/ 	.word	0x00000016
        /*100c*/ 	.word	0x00022800
        /*1010*/ 	.short	0x0101
        /*1012*/ 	.byte	0x3f
	.zero		1


	//   ....[62]....
        /*1014*/ 	.word	0x0002bba0
        /*1018*/ 	.word	0x00000016
        /*101c*/ 	.word	0x00022820
        /*1020*/ 	.short	0x010a
        /*1022*/ 	.byte	0x3f
	.zero		1


	//   ....[63]....
        /*1024*/ 	.word	0x0002bc30
        /*1028*/ 	.word	0x00000021
        /*102c*/ 	.word	0x00022860
        /*1030*/ 	.short	0x010a
        /*1032*/ 	.byte	0x3f
	.zero		1


	//   ....[64]....
        /*1034*/ 	.word	0x0002c310
        /*1038*/ 	.word	0x00000021
        /*103c*/ 	.word	0x00022850
        /*1040*/ 	.short	0x0107
        /*1042*/ 	.byte	0x3f
	.zero		1


	//   ....[65]....
        /*1044*/ 	.word	0x0002c3e0
        /*1048*/ 	.word	0x00000021
        /*104c*/ 	.word	0x00022850
        /*1050*/ 	.short	0x0101
        /*1052*/ 	.byte	0x3f
	.zero		1


	//   ....[66]....
        /*1054*/ 	.word	0x0002c720
        /*1058*/ 	.word	0x00000006
        /*105c*/ 	.word	0x00022840
        /*1060*/ 	.short	0x010a
        /*1062*/ 	.byte	0x3f
	.zero		1


	//   ....[67]....
        /*1064*/ 	.word	0x0002cae0
        /*1068*/ 	.word	0x00000006
        /*106c*/ 	.word	0x00022830
        /*1070*/ 	.short	0x0107
        /*1072*/ 	.byte	0x3f
	.zero		1


	//   ....[68]....
        /*1074*/ 	.word	0x0002cba0
        /*1078*/ 	.word	0x00000006
        /*107c*/ 	.word	0x00022830
        /*1080*/ 	.short	0x0101
        /*1082*/ 	.byte	0x3f
	.zero		1


	//   ....[69]....
        /*1084*/ 	.word	0x0002cbd0
        /*1088*/ 	.word	0x00000006
        /*108c*/ 	.word	0x00022860
        /*1090*/ 	.short	0x010a
        /*1092*/ 	.byte	0x3f
	.zero		1


	//   ....[70]....
        /*1094*/ 	.word	0x0002d0d0
        /*1098*/ 	.word	0x00000006
        /*109c*/ 	.word	0x00022850
        /*10a0*/ 	.short	0x0107
        /*10a2*/ 	.byte	0x3f
	.zero		1


	//   ....[71]....
        /*10a4*/ 	.word	0x0002d190
        /*10a8*/ 	.word	0x00000006
        /*10ac*/ 	.word	0x00022850
        /*10b0*/ 	.short	0x0101
        /*10b2*/ 	.byte	0x3f
	.zero		1


	//   ....[72]....
        /*10b4*/ 	.word	0x0002e420
        /*10b8*/ 	.word	0x00000004
        /*10bc*/ 	.word	0x00022820
        /*10c0*/ 	.short	0x010a
        /*10c2*/ 	.byte	0x3f
	.zero		1


	//   ....[73]....
        /*10c4*/ 	.word	0x0002e590
        /*10c8*/ 	.word	0x00000005
        /*10cc*/ 	.word	0x00022840
        /*10d0*/ 	.short	0x010a
        /*10d2*/ 	.byte	0x3f
	.zero		1


	//   ....[74]....
        /*10d4*/ 	.word	0x0002e630
        /*10d8*/ 	.word	0x00000019
        /*10dc*/ 	.word	0x00022840
        /*10e0*/ 	.short	0x010a
        /*10e2*/ 	.byte	0x3f
	.zero		1


	//   ....[75]....
        /*10e4*/ 	.word	0x0002e670
        /*10e8*/ 	.word	0x00000005
        /*10ec*/ 	.word	0x00022860
        /*10f0*/ 	.short	0x010a
        /*10f2*/ 	.byte	0x3f
	.zero		1


	//   ....[76]....
        /*10f4*/ 	.word	0x0002e6b0
        /*10f8*/ 	.word	0x00000019
        /*10fc*/ 	.word	0x00022860
        /*1100*/ 	.short	0x010a
        /*1102*/ 	.byte	0x3f
	.zero		1


	//   ....[77]....
        /*1104*/ 	.word	0x0002e710
        /*1108*/ 	.word	0x00000036
        /*110c*/ 	.word	0x00022890
        /*1110*/ 	.short	0x010a
        /*1112*/ 	.byte	0x3f
	.zero		1


	//   ....[78]....
        /*1114*/ 	.word	0x0002e9a0
        /*1118*/ 	.word	0x00000036
        /*111c*/ 	.word	0x00022890
        /*1120*/ 	.short	0x010a
        /*1122*/ 	.byte	0x3f
	.zero		1


	//   ....[79]....
        /*1124*/ 	.word	0x0002ec30
        /*1128*/ 	.word	0x00000036
        /*112c*/ 	.word	0x00022890
        /*1130*/ 	.short	0x010a
        /*1132*/ 	.byte	0x3f
	.zero		1


	//   ....[80]....
        /*1134*/ 	.word	0x0002eec0
        /*1138*/ 	.word	0x00000036
        /*113c*/ 	.word	0x000228b0
        /*1140*/ 	.short	0x010a
        /*1142*/ 	.byte	0x3f
	.zero		1


	//   ....[81]....
        /*1144*/ 	.word	0x0002f3b0
        /*1148*/ 	.word	0x00000002
        /*114c*/ 	.word	0x00022800
        /*1150*/ 	.short	0x010a
        /*1152*/ 	.byte	0x3f
	.zero		1


	//   ....[82]....
        /*1154*/ 	.word	0x0002f9a0
        /*1158*/ 	.word	0x00000002
        /*115c*/ 	.word	0x00022800
        /*1160*/ 	.short	0x010a
        /*1162*/ 	.byte	0x3f
	.zero		1


	//   ....[83]....
        /*1164*/ 	.word	0x0002f9f0
        /*1168*/ 	.word	0x00000002
        /*116c*/ 	.word	0x00000000
        /*1170*/ 	.short	0x010a
        /*1172*/ 	.byte	0x3f
	.zero		1


	//   ....[84]....
        /*1174*/ 	.word	0x0002fa40
        /*1178*/ 	.word	0x00000014
        /*117c*/ 	.word	0x00000000
        /*1180*/ 	.short	0x010a
        /*1182*/ 	.byte	0x3f
	.zero		1


	//   ....[85]....
        /*1184*/ 	.word	0x0002fa90
        /*1188*/ 	.word	0x00000003
        /*118c*/ 	.word	0x00000000
        /*1190*/ 	.short	0x010a
        /*1192*/ 	.byte	0x3f
	.zero		1


	//   ....[86]....
        /*1194*/ 	.word	0x0002fae0
        /*1198*/ 	.word	0x00000004
        /*119c*/ 	.word	0x00000000
        /*11a0*/ 	.short	0x010a
        /*11a2*/ 	.byte	0x3f
	.zero		1


	//   ....[87]....
        /*11a4*/ 	.word	0x0002fb30
        /*11a8*/ 	.word	0x00000004
        /*11ac*/ 	.word	0x00000000
        /*11b0*/ 	.short	0x010a
        /*11b2*/ 	.byte	0x3f
	.zero		1


	//   ....[88]....
        /*11b4*/ 	.word	0x0002fb80
        /*11b8*/ 	.word	0x0000001a
        /*11bc*/ 	.word	0x00000000
        /*11c0*/ 	.short	0x010a
        /*11c2*/ 	.byte	0x3f
	.zero		1


	//   ....[89]....
        /*11c4*/ 	.word	0x00030780
        /*11c8*/ 	.word	0x00000016
        /*11cc*/ 	.word	0x00022820
        /*11d0*/ 	.short	0x010a
        /*11d2*/ 	.byte	0x3f
	.zero		1


	//   ....[90]....
        /*11d4*/ 	.word	0x000307d0
        /*11d8*/ 	.word	0x0000000c
        /*11dc*/ 	.word	0x000228a0
        /*11e0*/ 	.short	0x010a
        /*11e2*/ 	.byte	0x3f
	.zero		1


	//   ....[91]....
        /*11e4*/ 	.word	0x00030820
        /*11e8*/ 	.word	0x0000000c
        /*11ec*/ 	.word	0x000228c0
        /*11f0*/ 	.short	0x010a
        /*11f2*/ 	.byte	0x3f
	.zero		1


	//   ....[92]....
        /*11f4*/ 	.word	0x00030870
        /*11f8*/ 	.word	0x0000000a
        /*11fc*/ 	.word	0x000228a0
        /*1200*/ 	.short	0x010a
        /*1202*/ 	.byte	0x3f
	.zero		1


	//   ....[93]....
        /*1204*/ 	.word	0x000308c0
        /*1208*/ 	.word	0x0000000a
        /*120c*/ 	.word	0x000228c0
        /*1210*/ 	.short	0x010a
        /*1212*/ 	.byte	0x3f
	.zero		1


	//   ....[94]....
        /*1214*/ 	.word	0x000309d0
        /*1218*/ 	.word	0x00000021
        /*121c*/ 	.word	0x00022840
        /*1220*/ 	.short	0x010a
        /*1222*/ 	.byte	0x3f
	.zero		1


	//   ....[95]....
        /*1224*/ 	.word	0x00031cb0
        /*1228*/ 	.word	0x00000016
        /*122c*/ 	.word	0x00022820
        /*1230*/ 	.short	0x010a
        /*1232*/ 	.byte	0x3f
	.zero		1


	//   ....[96]....
        /*1234*/ 	.word	0x00031d00
        /*1238*/ 	.word	0x00000021
        /*123c*/ 	.word	0x00022860
        /*1240*/ 	.short	0x010a
        /*1242*/ 	.byte	0x3f
	.zero		1


	//   ....[97]....
        /*1244*/ 	.word	0x00032670
        /*1248*/ 	.word	0x00000006
        /*124c*/ 	.word	0x00022840
        /*1250*/ 	.short	0x010a
        /*1252*/ 	.byte	0x3f
	.zero		1


	//   ....[98]....
        /*1254*/ 	.word	0x00032d50
        /*1258*/ 	.word	0x00000006
        /*125c*/ 	.word	0x00022860
        /*1260*/ 	.short	0x010a
        /*1262*/ 	.byte	0x3f
	.zero		1


	//   ....[99]....
        /*1264*/ 	.word	0x00033ea0
        /*1268*/ 	.word	0x00000004
        /*126c*/ 	.word	0x00022820
        /*1270*/ 	.short	0x010a
        /*1272*/ 	.byte	0x3f
	.zero		1


	//   ....[100]....
        /*1274*/ 	.word	0x00034040
        /*1278*/ 	.word	0x00000005
        /*127c*/ 	.word	0x00022840
        /*1280*/ 	.short	0x010a
        /*1282*/ 	.byte	0x3f
	.zero		1


	//   ....[101]....
        /*1284*/ 	.word	0x00034090
        /*1288*/ 	.word	0x00000019
        /*128c*/ 	.word	0x00022840
        /*1290*/ 	.short	0x010a
        /*1292*/ 	.byte	0x3f
	.zero		1


	//   ....[102]....
        /*1294*/ 	.word	0x000340e0
        /*1298*/ 	.word	0x00000005
        /*129c*/ 	.word	0x00022860
        /*12a0*/ 	.short	0x010a
        /*12a2*/ 	.byte	0x3f
	.zero		1


	//   ....[103]....
        /*12a4*/ 	.word	0x00034280
        /*12a8*/ 	.word	0x0000000a
        /*12ac*/ 	.word	0x00000000
        /*12b0*/ 	.short	0x010a
        /*12b2*/ 	.byte	0x3f
	.zero		1


	//   ....[104]....
        /*12b4*/ 	.word	0x00034380
        /*12b8*/ 	.word	0x00000008
        /*12bc*/ 	.word	0x00000000
        /*12c0*/ 	.short	0x010a
        /*12c2*/ 	.byte	0x3f
	.zero		1


	//   ....[105]....
        /*12c4*/ 	.word	0x00034840
        /*12c8*/ 	.word	0x00000009
        /*12cc*/ 	.word	0x00000000
        /*12d0*/ 	.short	0x0101
        /*12d2*/ 	.byte	0x3f
	.zero		1


	//   ....[106]....
        /*12d4*/ 	.word	0x00037270
        /*12d8*/ 	.word	0x0000000a
        /*12dc*/ 	.word	0x00000000
        /*12e0*/ 	.short	0x010a
        /*12e2*/ 	.byte	0x3f
	.zero		1


	//   ....[107]....
        /*12e4*/ 	.word	0x00037370
        /*12e8*/ 	.word	0x00000000
        /*12ec*/ 	.word	0x00000000
        /*12f0*/ 	.short	0x010a
        /*12f2*/ 	.byte	0x3f
	.zero		1


	//   ....[108]....
        /*12f4*/ 	.word	0x0003f050
        /*12f8*/ 	.word	0x00000000
        /*12fc*/ 	.word	0x00000000
        /*1300*/ 	.short	0x0101
        /*1302*/ 	.byte	0x3f
	.zero		1


	//   ....[109]....
        /*1304*/ 	.word	0x0003f070
        /*1308*/ 	.word	0x00000008
        /*130c*/ 	.word	0x00000000
        /*1310*/ 	.short	0x010a
        /*1312*/ 	.byte	0x3f
	.zero		1


	//   ....[110]....
        /*1314*/ 	.word	0x0003f0c0
        /*1318*/ 	.word	0x00000000
        /*131c*/ 	.word	0x00000000
        /*1320*/ 	.short	0x010a
        /*1322*/ 	.byte	0x3f
	.zero		1


	//----- nvinfo : EIATTR_NUM_MBARRIERS
	.align		4
.L_1378:
        /*1324*/ 	.byte	0x03, 0x38
        /*1326*/ 	.short	0x0016


	//----- nvinfo : EIATTR_EXIT_INSTR_OFFSETS
	.align		4
        /*1328*/ 	.byte	0x04, 0x1c
        /*132a*/ 	.short	(.L_1380 - .L_1379)


	//   ....[0]....
.L_1379:
        /*132c*/ 	.word	0x0002e700


	//----- nvinfo : EIATTR_MAX_THREADS
	.align		4
.L_1380:
        /*1330*/ 	.byte	0x04, 0x05
        /*1332*/ 	.short	(.L_1382 - .L_1381)
.L_1381:
        /*1334*/ 	.word	0x00000180
        /*1338*/ 	.word	0x00000001
        /*133c*/ 	.word	0x00000001


	//----- nvinfo : EIATTR_CRS_STACK_SIZE
	.align		4
.L_1382:
        /*1340*/ 	.byte	0x04, 0x1e
        /*1342*/ 	.short	(.L_1384 - .L_1383)
.L_1383:
        /*1344*/ 	.word	0x00000000


	//----- nvinfo : EIATTR_CBANK_PARAM_SIZE
	.align		4
.L_1384:
        /*1348*/ 	.byte	0x03, 0x19
        /*134a*/ 	.short	0x0af0


	//----- nvinfo : EIATTR_PARAM_CBANK
	.align		4
        /*134c*/ 	.byte	0x04, 0x0a
        /*134e*/ 	.short	(.L_1386 - .L_1385)
	.align		4
.L_1385:
        /*1350*/ 	.word	index@(.nv.constant0._ZN7cutlass13device_kernelIN5flash11enable_sm90INS1_16FlashAttnFwdSm90INS1_25CollectiveMainloopFwdSm90ILi2EN4cute5tupleIJNS5_1CILi1EEES8_S8_EEENS6_IJNS7_ILi128EEENS7_ILi96EEENS7_ILi64EEEEEELi256ENS_10bfloat16_tEfNS_4arch4Sm90ELb0ELb1ELb1ELb1ELb1ELb1ELb0ELb1ELb0ELb1ELb1ELb0EEENS1_21CollectiveEpilogueFwdINS6_IJSA_NS7_ILi256EEESB_EEES9_SE_SG_Li256ELb1ELb1ELb1ELb0EEENS1_36VarlenDynamicPersistentTileSchedulerILi128ELi96ELi256ELi128ELb1ELb1ELb1ELb1ELb0ELb1EEEEEEEEEvNT_6ParamsE)
        /*1354*/ 	.short	0x0210
        /*1356*/ 	.short	0x0af0


	//----- nvinfo : EIATTR_SW_WAR
	.align		4
.L_1386:
        /*1358*/ 	.byte	0x04, 0x36
        /*135a*/ 	.short	(.L_1388 - .L_1387)
.L_1387:
        /*135c*/ 	.word	0x00000008
.L_1388:


//--------------------- .nv.info._ZN7cutlass13device_kernelIN5flash11enable_sm90INS1_16FlashAttnFwdSm90INS1_25CollectiveMainloopFwdSm90ILi2EN4cute5tupleIJNS5_1CILi1EEES8_S8_EEENS6_IJNS7_ILi128EEENS7_ILi96EEENS7_ILi64EEEEEELi256ENS_10bfloat16_tEfNS_4arch4Sm90ELb0ELb1ELb1ELb1ELb1ELb0ELb1ELb1ELb0ELb1ELb1ELb0EEENS1_21CollectiveEpilogueFwdINS6_IJSA_NS7_ILi256EEESB_EEES9_SE_SG_Li256ELb1ELb1ELb1ELb0EEENS1_36VarlenDynamicPersistentTileSchedulerILi128ELi96ELi256ELi128ELb1ELb1ELb1ELb1ELb0ELb1EEEEEEEEEvNT_6ParamsE --------------------------
	.section	.nv.info._ZN7cutlass13device_kernelIN5flash11enable_sm90INS1_16FlashAttnFwdSm90INS1_25CollectiveMainloopFwdSm90ILi2EN4cute5tupleIJNS5_1CILi1EEES8_S8_EEENS6_IJNS7_ILi128EEENS7_ILi96EEENS7_ILi64EEEEEELi256ENS_10bfloat16_tEfNS_4arch4Sm90ELb0ELb1ELb1ELb1ELb1ELb0ELb1ELb1ELb0ELb1ELb1ELb0EEENS1_21CollectiveEpilogueFwdINS6_IJSA_NS7_ILi256EEESB_EEES9_SE_SG_Li256ELb1ELb1ELb1ELb0EEENS1_36VarlenDynamicPersistentTileSchedulerILi128ELi96ELi256ELi128ELb1ELb1ELb1ELb1ELb0ELb1EEEEEEEEEvNT_6ParamsE,"",@"SHT_CUDA_INFO"
	.sectionflags	@""
	.align	4


	//----- nvinfo : EIATTR_CUDA_API_VERSION
	.align		4
        /*0000*/ 	.byte	0x04, 0x37
        /*0002*/ 	.short	(.L_1390 - .L_1389)
.L_1389:
        /*0004*/ 	.word	0x00000082


	//----- nvinfo : EIATTR_KPARAM_INFO
	.align		4
.L_1390:
        /*0008*/ 	.byte	0x04, 0x17
        /*000a*/ 	.short	(.L_1392 - .L_1391)
.L_1391:
        /*000c*/ 	.word	0x00000000
        /*0010*/ 	.short	0x0000
        /*0012*/ 	.short	0x0070
        /*0014*/ 	.byte	0x00, 0xf0, 0x01, 0x2e


	//----- nvinfo : EIATTR_SPARSE_MMA_MASK
	.align		4
.L_1392:
        /*0018*/ 	.byte	0x03, 0x50
        /*001a*/ 	.short	0x0000


	//----- nvinfo : EIATTR_MAXREG_COUNT
	.align		4
        /*001c*/ 	.byte	0x03, 0x1b
        /*001e*/ 	.short	0x00a8


	//----- nvinfo : EIATTR_NUM_BARRIERS
	.align		4
        /*0020*/ 	.byte	0x02, 0x4c
        /*0022*/ 	.byte	0x10
	.zero		1


	//----- nvinfo : EIATTR_EXTERNS
	.align		4
        /*0024*/ 	.byte	0x04, 0x0f
        /*0026*/ 	.short	(.L_1394 - .L_1393)


	//   ....[0]....
	.align		4
.L_1393:
        /*0028*/ 	.word	index@(__assertfail)


	//----- nvinfo : EIATTR_ANNOTATIONS
	.align		4
.L_1394:
        /*002c*/ 	.byte	0x04, 0x55
        /*002e*/ 	.short	(.L_1396 - .L_1395)


	//   ....[0]....
.L_1395:
        /* <DEDUP_REMOVED lines=49> */


	//----- nvinfo : EIATTR_MERCURY_ISA_VERSION
	.align		4
.L_1396:
        /*0330*/ 	.byte	0x03, 0x5f
        /*0332*/ 	.short	0x0101


	//----- nvinfo : EIATTR_UNUSED_LOAD_BYTE_OFFSET
	.align		4
        /*0334*/ 	.byte	0x04, 0x44
        /*0336*/ 	.short	(.L_1398 - .L_1397)


	//   ....[0]....
.L_1397:
        /*0338*/ 	.word	0x00000a60
        /*033c*/ 	.word	0x0000fff0


	//   ....[1]....
        /*0340*/ 	.word	0x000207b0
        /*0344*/ 	.word	0x0000fff0


	//----- nvinfo : EIATTR_INT_WARP_WIDE_INSTR_OFFSETS
	.align		4
.L_1398:
        /*0348*/ 	.byte	0x04, 0x31
        /*034a*/ 	.short	(.L_1400 - .L_1399)


	//   ....[0]....
.L_1399:
        /*034c*/ 	.word	0x000000c0


	//   ....[1]....
        /*0350*/ 	.word	0x000000d0


	//   ....[2]....
        /*0354*/ 	.word	0x000000e0


	//   ....[3]....
        /*0358*/ 	.word	0x00000180


	//   ....[4]....
        /*035c*/ 	.word	0x00026fc0


	//   ....[5]....
        /*0360*/ 	.word	0x00027050


	//   ....[6]....
        /*0364*/ 	.word	0x0002af10


	//   ....[7]....
        /*0368*/ 	.word	0x0002afa0


	//----- nvinfo : EIATTR_COOP_GROUP_MASK_REGIDS
	.align		4
.L_1400:
        /*036c*/ 	.byte	0x04, 0x29
        /*036e*/ 	.short	(.L_1402 - .L_1401)


	//   ....[0]....
.L_1401:
        /*0370*/ 	.word	0xffffffff


	//   ....[1]....
        /*0374*/ 	.word	0xffffffff


	//   ....[2]....
        /*0378*/ 	.word	0xffffffff


	//   ....[3]....
        /*037c*/ 	.word	0xffffffff


	//   ....[4]....
        /*0380*/ 	.word	0xffffffff


	//   ....[5]....
        /*0384*/ 	.word	0xffffffff


	//   ....[6]....
        /*0388*/ 	.word	0xffffffff


	//   ....[7]....
        /*038c*/ 	.word	0xffffffff


	//   ....[8]....
        /*0390*/ 	.word	0xffffffff


	//   ....[9]....
        /*0394*/ 	.word	0xffffffff


	//   ....[10]....
        /*0398*/ 	.word	0xffffffff


	//   ....[11]....
        /*039c*/ 	.word	0xffffffff


	//   ....[12]....
        /*03a0*/ 	.word	0xffffffff


	//   ....[13]....
        /*03a4*/ 	.word	0xffffffff


	//   ....[14]....
        /*03a8*/ 	.word	0xffffffff


	//   ....[15]....
        /*03ac*/ 	.word	0xffffffff


	//   ....[16]....
        /*03b0*/ 	.word	0xffffffff


	//   ....[17]....
        /*03b4*/ 	.word	0xffffffff


	//   ....[18]....
        /*03b8*/ 	.word	0xffffffff


	//   ....[19]....
        /*03bc*/ 	.word	0xffffffff


	//   ....[20]....
        /*03c0*/ 	.word	0xffffffff


	//   ....[21]....
        /*03c4*/ 	.word	0xffffffff


	//   ....[22]....
        /*03c8*/ 	.word	0xffffffff


	//   ....[23]....
        /*03cc*/ 	.word	0xffffffff


	//   ....[24]....
        /*03d0*/ 	.word	0xffffffff


	//   ....[25]....
        /*03d4*/ 	.word	0xffffffff


	//   ....[26]....
        /*03d8*/ 	.word	0xffffffff


	//   ....[27]....
        /*03dc*/ 	.word	0xffffffff


	//   ....[28]....
        /*03e0*/ 	.word	0xffffffff


	//   ....[29]....
        /*03e4*/ 	.word	0xffffffff


	//   ....[30]....
        /*03e8*/ 	.word	0xffffffff


	//   ....[31]....
        /*03ec*/ 	.word	0xffffffff


	//   ....[32]....
        /*03f0*/ 	.word	0xffffffff


	//   ....[33]....
        /*03f4*/ 	.word	0xffffffff


	//   ....[34]....
        /*03f8*/ 	.word	0xffffffff


	//   ....[35]....
        /*03fc*/ 	.word	0xffffffff


	//   ....[36]....
        /*0400*/ 	.word	0xffffffff


	//   ....[37]....
        /*0404*/ 	.word	0xffffffff


	//   ....[38]....
        /*0408*/ 	.word	0xffffffff


	//   ....[39]....
        /*040c*/ 	.word	0xffffffff


	//   ....[40]....
        /*0410*/ 	.word	0xffffffff


	//   ....[41]....
        /*0414*/ 	.word	0xffffffff


	//   ....[42]....
        /*0418*/ 	.word	0xffffffff


	//   ....[43]....
        /*041c*/ 	.word	0xffffffff


	//   ....[44]....
        /*0420*/ 	.word	0xffffffff


	//   ....[45]....
        /*0424*/ 	.word	0xffffffff


	//   ....[46]....
        /*0428*/ 	.word	0xffffffff


	//   ....[47]....
        /*042c*/ 	.word	0xffffffff


	//   ....[48]....
        /*0430*/ 	.word	0xffffffff


	//   ....[49]....
        /*0434*/ 	.word	0xffffffff


	//   ....[50]....
        /*0438*/ 	.word	0xffffffff


	//   ....[51]....
        /*043c*/ 	.word	0xffffffff


	//   ....[52]....
        /*0440*/ 	.word	0xffffffff


	//   ....[53]....
        /*0444*/ 	.word	0xffffffff


	//   ....[54]....
        /*0448*/ 	.word	0xffffffff


	//   ....[55]....
        /*044c*/ 	.word	0xffffffff


	//   ....[56]....
        /*0450*/ 	.word	0xffffffff


	//   ....[57]....
        /*0454*/ 	.word	0xffffffff


	//   ....[58]....
        /*0458*/ 	.word	0xffffffff


	//   ....[59]....
        /*045c*/ 	.word	0xffffffff


	//   ....[60]....
        /*0460*/ 	.word	0xffffffff


	//   ....[61]....
        /*0464*/ 	.word	0xffffffff


	//   ....[62]....
        /*0468*/ 	.word	0xffffffff


	//   ....[63]....
        /*046c*/ 	.word	0xffffffff


	//   ....[64]....
        /*0470*/ 	.word	0xffffffff


	//   ....[65]....
        /*0474*/ 	.word	0xffffffff


	//   ....[66]....
        /*0478*/ 	.word	0xffffffff


	//   ....[67]....
        /*047c*/ 	.word	0xffffffff


	//   ....[68]....
        /*0480*/ 	.word	0xffffffff


	//   ....[69]....
        /*0484*/ 	.word	0xffffffff


	//   ....[70]....
        /*0488*/ 	.word	0xffffffff


	//   ....[71]....
        /*048c*/ 	.word	0xffffffff


	//   ....[72]....
        /*0490*/ 	.word	0xffffffff


	//   ....[73]....
        /*0494*/ 	.word	0xffffffff


	//   ....[74]....
        /*0498*/ 	.word	0xffffffff


	//   ....[75]....
        /*049c*/ 	.word	0xffffffff


	//   ....[76]....
        /*04a0*/ 	.word	0xffffffff


	//   ....[77]....
        /*04a4*/ 	.word	0xffffffff


	//   ....[78]....
        /*04a8*/ 	.word	0xffffffff


	//   ....[79]....
        /*04ac*/ 	.word	0xffffffff


	//   ....[80]....
        /*04b0*/ 	.word	0xffffffff


	//   ....[81]....
        /*04b4*/ 	.word	0xffffffff


	//   ....[82]....
        /*04b8*/ 	.word	0xffffffff


	//   ....[83]....
        /*04bc*/ 	.word	0xffffffff


	//   ....[84]....
        /*04c0*/ 	.word	0xffffffff


	//   ....[85]....
        /*04c4*/ 	.word	0xffffffff


	//   ....[86]....
        /*04c8*/ 	.word	0xffffffff


	//   ....[87]....
        /*04cc*/ 	.word	0xffffffff


	//   ....[88]....
        /*04d0*/ 	.word	0xffffffff


	//   ....[89]....
        /*04d4*/ 	.word	0xffffffff


	//   ....[90]....
        /*04d8*/ 	.word	0xffffffff


	//   ....[91]....
        /*04dc*/ 	.word	0xffffffff


	//   ....[92]....
        /*04e0*/ 	.word	0xffffffff


	//   ....[93]....
        /*04e4*/ 	.word	0xffffffff


	//   ....[94]....
        /*04e8*/ 	.word	0xffffffff


	//   ....[95]....
        /*04ec*/ 	.word	0xffffffff


	//   ....[96]....
        /*04f0*/ 	.word	0xffffffff


	//   ....[97]....
        /*04f4*/ 	.word	0xffffffff


	//   ....[98]....
        /*04f8*/ 	.word	0xffffffff


	//   ....[99]....
        /*04fc*/ 	.word	0xffffffff


	//   ....[100]....
        /*0500*/ 	.word	0xffffffff


	//   ....[101]....
        /*0504*/ 	.word	0xffffffff


	//   ....[102]....
        /*0508*/ 	.word	0xffffffff


	//   ....[103]....
        /*050c*/ 	.word	0xffffffff


	//   ....[104]....
        /*0510*/ 	.word	0xffffffff


	//   ....[105]....
        /*0514*/ 	.word	0xffffffff


	//   ....[106]....
        /*0518*/ 	.word	0xffffffff


	//   ....[107]....
        /*051c*/ 	.word	0xffffffff


	//   ....[108]....
        /*0520*/ 	.word	0xffffffff


	//   ....[109]....
        /*0524*/ 	.word	0xffffffff


	//   ....[110]....
        /*0528*/ 	.word	0xffffffff


	//   ....[111]....
        /*052c*/ 	.word	0xffffffff


	//   ....[112]....
        /*0530*/ 	.word	0xffffffff


	//   ....[113]....
        /*0534*/ 	.word	0xffffffff


	//   ....[114]....
        /*0538*/ 	.word	0xffffffff


	//   ....[115]....
        /*053c*/ 	.word	0xffffffff


	//   ....[116]....
        /*0540*/ 	.word	0xffffffff


	//   ....[117]....
        /*0544*/ 	.word	0xffffffff


	//   ....[118]....
        /*0548*/ 	.word	0xffffffff


	//   ....[119]....
        /*054c*/ 	.word	0xffffffff


	//   ....[120]....
        /*0550*/ 	.word	0xffffffff


	//   ....[121]....
        /*0554*/ 	.word	0xffffffff


	//   ....[122]....
        /*0558*/ 	.word	0xffffffff


	//   ....[123]....
        /*055c*/ 	.word	0xffffffff


	//   ....[124]....
        /*0560*/ 	.word	0xffffffff


	//   ....[125]....
        /*0564*/ 	.word	0xffffffff


	//   ....[126]....
        /*0568*/ 	.word	0xffffffff


	//   ....[127]....
        /*056c*/ 	.word	0xffffffff


	//   ....[128]....
        /*0570*/ 	.word	0xffffffff


	//   ....[129]....
        /*0574*/ 	.word	0xffffffff


	//   ....[130]....
        /*0578*/ 	.word	0xffffffff


	//   ....[131]....
        /*057c*/ 	.word	0xffffffff


	//   ....[132]....
        /*0580*/ 	.word	0xffffffff


	//   ....[133]....
        /*0584*/ 	.word	0xffffffff


	//   ....[134]....
        /*0588*/ 	.word	0xffffffff


	//   ....[135]....
        /*058c*/ 	.word	0xffffffff


	//   ....[136]....
        /*0590*/ 	.word	0xffffffff


	//   ....[137]....
        /*0594*/ 	.word	0xffffffff


	//   ....[138]....
        /*0598*/ 	.word	0xffffffff


	//   ....[139]....
        /*059c*/ 	.word	0xffffffff


	//   ....[140]....
        /*05a0*/ 	.word	0xffffffff


	//   ....[141]....
        /*05a4*/ 	.word	0xffffffff


	//   ....[142]....
        /*05a8*/ 	.word	0xffffffff


	//   ....[143]....
        /*05ac*/ 	.word	0xffffffff


	//   ....[144]....
        /*05b0*/ 	.word	0xffffffff


	//   ....[145]....
        /*05b4*/ 	.word	0xffffffff


	//   ....[146]....
        /*05b8*/ 	.word	0xffffffff


	//   ....[147]....
        /*05bc*/ 	.word	0xffffffff


	//   ....[148]....
        /*05c0*/ 	.word	0xffffffff


	//   ....[149]....
        /*05c4*/ 	.word	0xffffffff


	//   ....[150]....
        /*05c8*/ 	.word	0xffffffff


	//   ....[151]....
        /*05cc*/ 	.word	0xffffffff


	//   ....[152]....
        /*05d0*/ 	.word	0xffffffff


	//   ....[153]....
        /*05d4*/ 	.word	0xffffffff


	//   ....[154]....
        /*05d8*/ 	.word	0xffffffff


	//   ....[155]....
        /*05dc*/ 	.word	0xffffffff


	//   ....[156]....
        /*05e0*/ 	.word	0xffffffff


	//   ....[157]....
        /*05e4*/ 	.word	0xffffffff


	//   ....[158]....
        /*05e8*/ 	.word	0xffffffff


	//   ....[159]....
        /*05ec*/ 	.word	0xffffffff


	//   ....[160]....
        /*05f0*/ 	.word	0xffffffff


	//   ....[161]....
        /*05f4*/ 	.word	0xffffffff


	//   ....[162]....
        /*05f8*/ 	.word	0xffffffff


	//   ....[163]....
        /*05fc*/ 	.word	0xffffffff


	//   ....[164]....
        /*0600*/ 	.word	0xffffffff


	//   ....[165]....
        /*0604*/ 	.word	0xffffffff


	//   ....[166]....
        /*0608*/ 	.word	0xffffffff


	//   ....[167]....
        /*060c*/ 	.word	0x0500000f


	//   ....[168]....
        /*0610*/ 	.word	0x0500000f


	//   ....[169]....
        /*0614*/ 	.word	0x0500000f


	//   ....[170]....
        /*0618*/ 	.word	0x0500000f


	//   ....[171]....
        /*061c*/ 	.word	0x0500000f


	//   ....[172]....
        /*0620*/ 	.word	0x0500000f


	//   ....[173]....
        /*0624*/ 	.word	0x0500000f


	//   ....[174]....
        /*0628*/ 	.word	0x0500000f


	//   ....[175]....
        /*062c*/ 	.word	0x0500000f


	//   ....[176]....
        /*0630*/ 	.word	0x0500000f


	//   ....[177]....
        /*0634*/ 	.word	0x0500000f


	//   ....[178]....
        /*0638*/ 	.word	0x0500000f


	//   ....[179]....
        /*063c*/ 	.word	0x0500000f


	//   ....[180]....
        /*0640*/ 	.word	0x0500000f


	//   ....[181]....
        /*0644*/ 	.word	0x0500000f


	//   ....[182]....
        /*0648*/ 	.word	0x0500000f


	//   ....[183]....
        /*064c*/ 	.word	0x0500000f


	//   ....[184]....
        /*0650*/ 	.word	0x0500000f


	//   ....[185]....
        /*0654*/ 	.word	0x0500000f


	//   ....[186]....
        /*0658*/ 	.word	0x0500000f


	//   ....[187]....
        /*065c*/ 	.word	0x0500000f


	//   ....[188]....
        /*0660*/ 	.word	0x0500000f


	//   ....[189]....
        /*0664*/ 	.word	0x0500000f


	//   ....[190]....
        /*0668*/ 	.word	0x0500000f


	//   ....[191]....
        /*066c*/ 	.word	0x0500000f


	//   ....[192]....
        /*0670*/ 	.word	0x0500000f


	//   ....[193]....
        /*0674*/ 	.word	0x0500000f


	//   ....[194]....
        /*0678*/ 	.word	0x0500000f


	//   ....[195]....
        /*067c*/ 	.word	0x0500000f


	//   ....[196]....
        /*0680*/ 	.word	0x0500000f


	//   ....[197]....
        /*0684*/ 	.word	0x0500000f


	//   ....[198]....
        /*0688*/ 	.word	0x0500000f


	//   ....[199]....
        /*068c*/ 	.word	0x0500000f


	//   ....[200]....
        /*0690*/ 	.word	0x0500000f


	//   ....[201]....
        /*0694*/ 	.word	0x0500000f


	//   ....[202]....
        /*0698*/ 	.word	0x0500000f


	//   ....[203]....
        /*069c*/ 	.word	0x0500000f


	//   ....[204]....
        /*06a0*/ 	.word	0x0500000f


	//   ....[205]....
        /*06a4*/ 	.word	0x0500000f


	//   ....[206]....
        /*06a8*/ 	.word	0x0500000f


	//   ....[207]....
        /*06ac*/ 	.word	0x0500000f


	//   ....[208]....
        /*06b0*/ 	.word	0x0500000f


	//   ....[209]....
        /*06b4*/ 	.word	0x0500000f


	//   ....[210]....
        /*06b8*/ 	.word	0x0500000f


	//   ....[211]....
        /*06bc*/ 	.word	0x0500000f


	//   ....[212]....
        /*06c0*/ 	.word	0x0500000f


	//   ....[213]....
        /*06c4*/ 	.word	0x0500000f


	//   ....[214]....
        /*06c8*/ 	.word	0x0500000f


	//   ....[215]....
        /*06cc*/ 	.word	0x0500000f


	//   ....[216]....
        /*06d0*/ 	.word	0x0500000f


	//   ....[217]....
        /*06d4*/ 	.word	0x0500000f


	//   ....[218]....
        /*06d8*/ 	.word	0x0500000f


	//   ....[219]....
        /*06dc*/ 	.word	0x0500000f


	//   ....[220]....
        /*06e0*/ 	.word	0x0500000f


	//   ....[221]....
        /*06e4*/ 	.word	0x0500000f


	//   ....[222]....
        /*06e8*/ 	.word	0x0500000f


	//   ....[223]....
        /*06ec*/ 	.word	0x0500000f


	//   ....[224]....
        /*06f0*/ 	.word	0x0500000f


	//   ....[225]....
        /*06f4*/ 	.word	0x0500000f


	//   ....[226]....
        /*06f8*/ 	.word	0x0500000f


	//   ....[227]....
        /*06fc*/ 	.word	0x0500000f


	//   ....[228]....
        /*0700*/ 	.word	0x0500000f


	//   ....[229]....
        /*0704*/ 	.word	0x0500000f


	//   ....[230]....
        /*0708*/ 	.word	0x0500000f


	//   ....[231]....
        /*070c*/ 	.word	0x0500000f


	//   ....[232]....
        /*0710*/ 	.word	0x0500000f


	//   ....[233]....
        /*0714*/ 	.word	0x0500000f


	//   ....[234]....
        /*0718*/ 	.word	0x0500000f


	//   ....[235]....
        /*071c*/ 	.word	0x0500000f


	//   ....[236]....
        /*0720*/ 	.word	0x0500000f


	//   ....[237]....
        /*0724*/ 	.word	0x0500000f


	//   ....[238]....
        /*0728*/ 	.word	0x0500000f


	//   ....[239]....
        /*072c*/ 	.word	0x0500000f


	//   ....[240]....
        /*0730*/ 	.word	0x0500000f


	//   ....[241]....
        /*0734*/ 	.word	0x0500000f


	//   ....[242]....
        /*0738*/ 	.word	0x0500000f


	//   ....[243]....
        /*073c*/ 	.word	0x0500000f


	//   ....[244]....
        /*0740*/ 	.word	0x0500000f


	//   ....[245]....
        /*0744*/ 	.word	0x0500000f


	//   ....[246]....
        /*0748*/ 	.word	0x0500000f


	//   ....[247]....
        /*074c*/ 	.word	0x0500000f


	//   ....[248]....
        /*0750*/ 	.word	0x0500000f


	//   ....[249]....
        /*0754*/ 	.word	0x0500000f


	//   ....[250]....
        /*0758*/ 	.word	0x0500000f


	//   ....[251]....
        /*075c*/ 	.word	0x0500000f


	//   ....[252]....
        /*0760*/ 	.word	0x0500000f


	//   ....[253]....
        /*0764*/ 	.word	0x0500000f


	//   ....[254]....
        /*0768*/ 	.word	0x0500000f


	//   ....[255]....
        /*076c*/ 	.word	0x0500000f


	//   ....[0]....
        /*0770*/ 	.word	0x0500000f


	//   ....[1]....
        /*0774*/ 	.word	0x0500000f


	//   ....[2]....
        /*0778*/ 	.word	0x0500000f


	//   ....[3]....
        /*077c*/ 	.word	0x0500000f


	//   ....[4]....
        /*0780*/ 	.word	0x0500000f


	//   ....[5]....
        /*0784*/ 	.word	0x0500000f


	//   ....[6]....
        /*0788*/ 	.word	0x0500000f


	//   ....[7]....
        /*078c*/ 	.word	0x0500000f


	//   ....[8]....
        /*0790*/ 	.word	0x0500000f


	//   ....[9]....
        /*0794*/ 	.word	0x0500000f


	//   ....[10]....
        /*0798*/ 	.word	0x0500000f


	//   ....[11]....
        /*079c*/ 	.word	0xffffffff


	//   ....[12]....
        /*07a0*/ 	.word	0xffffffff


	//   ....[13]....
        /*07a4*/ 	.word	0xffffffff


	//   ....[14]....
        /*07a8*/ 	.word	0xffffffff


	//   ....[15]....
        /*07ac*/ 	.word	0xffffffff


	//   ....[16]....
        /*07b0*/ 	.word	0xffffffff


	//----- nvinfo : EIATTR_COOP_GROUP_INSTR_OFFSETS
	.align		4
.L_1402:
        /*07b4*/ 	.byte	0x04, 0x28
        /*07b6*/ 	.short	(.L_1404 - .L_1403)


	//   ....[0]....
.L_1403:
        /*07b8*/ 	.word	0x00000080


	//   ....[1]....
        /*07bc*/ 	.word	0x00000090


	//   ....[2]....
        /*07c0*/ 	.word	0x000002f0


	//   ....[3]....
        /*07c4*/ 	.word	0x00000450


	//   ....[4]....
        /*07c8*/ 	.word	0x00000570


	//   ....[5]....
        /*07cc*/ 	.word	0x000006d0


	//   ....[6]....
        /*07d0*/ 	.word	0x000028b0


	//   ....[7]....
        /*07d4*/ 	.word	0x000048a0


	//   ....[8]....
        /*07d8*/ 	.word	0x00005070


	//   ....[9]....
        /*07dc*/ 	.word	0x00006400


	//   ....[10]....
        /*07e0*/ 	.word	0x000065f0


	//   ....[11]....
        /*07e4*/ 	.word	0x00006950


	//   ....[12]....
        /*07e8*/ 	.word	0x00006970


	//   ....[13]....
        /*07ec*/ 	.word	0x0000bec0


	//   ....[14]....
        /*07f0*/ 	.word	0x0000bf60


	//   ....[15]....
        /*07f4*/ 	.word	0x0000c140


	//   ....[16]....
        /*07f8*/ 	.word	0x0000c160


	//   ....[17]....
        /*07fc*/ 	.word	0x00015ba0


	//   ....[18]....
        /*0800*/ 	.word	0x00016140


	//   ....[19]....
        /*0804*/ 	.word	0x00017080


	//   ....[20]....
        /*0808*/ 	.word	0x00017190


	//   ....[21]....
        /*080c*/ 	.word	0x00017320


	//   ....[22]....
        /*0810*/ 	.word	0x00017340


	//   ....[23]....
        /*0814*/ 	.word	0x0001f850


	//   ....[24]....
        /*0818*/ 	.word	0x0001f870


	//   ....[25]....
        /*081c*/ 	.word	0x0001f8b0


	//   ....[26]....
        /*0820*/ 	.word	0x0001f8f0


	//   ....[27]....
        /*0824*/ 	.word	0x00021b20


	//   ....[28]....
        /*0828*/ 	.word	0x00021b40


	//   ....[29]....
        /*082c*/ 	.word	0x00021b90


	//   ....[30]....
        /*0830*/ 	.word	0x00021ba0


	//   ....[31]....
        /*0834*/ 	.word	0x00022550


	//   ....[32]....
        /*0838*/ 	.word	0x00022580


	//   ....[33]....
        /*083c*/ 	.word	0x000226c0


	//   ....[34]....
        /*0840*/ 	.word	0x000226e0


	//   ....[35]....
        /*0844*/ 	.word	0x00022820


	//   ....[36]....
        /*0848*/ 	.word	0x00022840


	//   ....[37]....
        /*084c*/ 	.word	0x00022990


	//   ....[38]....
        /*0850*/ 	.word	0x000229b0


	//   ....[39]....
        /*0854*/ 	.word	0x00022f70


	//   ....[40]....
        /*0858*/ 	.word	0x00022fa0


	//   ....[41]....
        /*085c*/ 	.word	0x000239d0


	//   ....[42]....
        /*0860*/ 	.word	0x000239e0


	//   ....[43]....
        /*0864*/ 	.word	0x00024d50


	//   ....[44]....
        /*0868*/ 	.word	0x00024d70


	//   ....[45]....
        /*086c*/ 	.word	0x00024eb0


	//   ....[46]....
        /*0870*/ 	.word	0x00024ed0


	//   ....[47]....
        /*0874*/ 	.word	0x00025010


	//   ....[48]....
        /*0878*/ 	.word	0x00025030


	//   ....[49]....
        /*087c*/ 	.word	0x00025180


	//   ....[50]....
        /*0880*/ 	.word	0x000251a0


	//   ....[51]....
        /*0884*/ 	.word	0x00025370


	//   ....[52]....
        /*0888*/ 	.word	0x00025580


	//   ....[53]....
        /*088c*/ 	.word	0x000255b0


	//   ....[54]....
        /*0890*/ 	.word	0x000255e0


	//   ....[55]....
        /*0894*/ 	.word	0x00025610


	//   ....[56]....
        /*0898*/ 	.word	0x00025640


	//   ....[57]....
        /*089c*/ 	.word	0x00025670


	//   ....[58]....
        /*08a0*/ 	.word	0x000257e0


	//   ....[59]....
        /*08a4*/ 	.word	0x00025810


	//   ....[60]....
        /*08a8*/ 	.word	0x00025840


	//   ....[61]....
        /*08ac*/ 	.word	0x00025870


	//   ....[62]....
        /*08b0*/ 	.word	0x000258a0


	//   ....[63]....
        /*08b4*/ 	.word	0x000258d0


	//   ....[64]....
        /*08b8*/ 	.word	0x00025960


	//   ....[65]....
        /*08bc*/ 	.word	0x00025990


	//   ....[66]....
        /*08c0*/ 	.word	0x000259a0


	//   ....[67]....
        /*08c4*/ 	.word	0x000259e0


	//   ....[68]....
        /*08c8*/ 	.word	0x00027ba0


	//   ....[69]....
        /*08cc*/ 	.word	0x00027bc0


	//   ....[70]....
        /*08d0*/ 	.word	0x00027c50


	//   ....[71]....
        /*08d4*/ 	.word	0x00027c70


	//   ....[72]....
        /*08d8*/ 	.word	0x00027cf0


	//   ....[73]....
        /*08dc*/ 	.word	0x00027d10


	//   ....[74]....
        /*08e0*/ 	.word	0x00027d90


	//   ....[75]....
        /*08e4*/ 	.word	0x00027db0


	//   ....[76]....
        /*08e8*/ 	.word	0x00027e30


	//   ....[77]....
        /*08ec*/ 	.word	0x00027e50


	//   ....[78]....
        /*08f0*/ 	.word	0x00027e60


	//   ....[79]....
        /*08f4*/ 	.word	0x00027e70


	//   ....[80]....
        /*08f8*/ 	.word	0x000285c0


	//   ....[81]....
        /*08fc*/ 	.word	0x00028600


	//   ....[82]....
        /*0900*/ 	.word	0x00028620


	//   ....[83]....
        /*0904*/ 	.word	0x00028630


	//   ....[84]....
        /*0908*/ 	.word	0x00028640


	//   ....[85]....
        /*090c*/ 	.word	0x00028650


	//   ....[86]....
        /*0910*/ 	.word	0x00028680


	//   ....[87]....
        /*0914*/ 	.word	0x00028760


	//   ....[88]....
        /*0918*/ 	.word	0x000287b0


	//   ....[89]....
        /*091c*/ 	.word	0x00028810


	//   ....[90]....
        /*0920*/ 	.word	0x00028880


	//   ....[91]....
        /*0924*/ 	.word	0x000288c0


	//   ....[92]....
        /*0928*/ 	.word	0x00028900


	//   ....[93]....
        /*092c*/ 	.word	0x00028920


	//   ....[94]....
        /*0930*/ 	.word	0x000289a0


	//   ....[95]....
        /*0934*/ 	.word	0x000289e0


	//   ....[96]....
        /*0938*/ 	.word	0x000290d0


	//   ....[97]....
        /*093c*/ 	.word	0x00029100


	//   ....[98]....
        /*0940*/ 	.word	0x00029120


	//   ....[99]....
        /*0944*/ 	.word	0x00029150


	//   ....[100]....
        /*0948*/ 	.word	0x000291c0


	//   ....[101]....
        /*094c*/ 	.word	0x000291f0


	//   ....[102]....
        /*0950*/ 	.word	0x00029300


	//   ....[103]....
        /*0954*/ 	.word	0x00029320


	//   ....[104]....
        /*0958*/ 	.word	0x000293b0


	//   ....[105]....
        /*095c*/ 	.word	0x000293d0


	//   ....[106]....
        /*0960*/ 	.word	0x00029440


	//   ....[107]....
        /*0964*/ 	.word	0x00029460


	//   ....[108]....
        /*0968*/ 	.word	0x000294c0


	//   ....[109]....
        /*096c*/ 	.word	0x000294f0


	//   ....[110]....
        /*0970*/ 	.word	0x00029570


	//   ....[111]....
        /*0974*/ 	.word	0x000295d0


	//   ....[112]....
        /*0978*/ 	.word	0x00029b10


	//   ....[113]....
        /*097c*/ 	.word	0x00029b30


	//   ....[114]....
        /*0980*/ 	.word	0x00029b80


	//   ....[115]....
        /*0984*/ 	.word	0x00029c40


	//   ....[116]....
        /*0988*/ 	.word	0x00029c50


	//   ....[117]....
        /*098c*/ 	.word	0x00029c80


	//   ....[118]....
        /*0990*/ 	.word	0x00029d10


	//   ....[119]....
        /*0994*/ 	.word	0x00029dc0


	//   ....[120]....
        /*0998*/ 	.word	0x00029dd0


	//   ....[121]....
        /*099c*/ 	.word	0x00029e00


	//   ....[122]....
        /*09a0*/ 	.word	0x00029e10


	//   ....[123]....
        /*09a4*/ 	.word	0x00029ea0


	//   ....[124]....
        /*09a8*/ 	.word	0x0002a590


	//   ....[125]....
        /*09ac*/ 	.word	0x0002a5b0


	//   ....[126]....
        /*09b0*/ 	.word	0x0002a5c0


	//   ....[127]....
        /*09b4*/ 	.word	0x0002a600


	//   ....[128]....
        /*09b8*/ 	.word	0x0002a610


	//   ....[129]....
        /*09bc*/ 	.word	0x0002a650


	//   ....[130]....
        /*09c0*/ 	.word	0x0002a660


	//   ....[131]....
        /*09c4*/ 	.word	0x0002a6a0


	//   ....[132]....
        /*09c8*/ 	.word	0x0002a6b0


	//   ....[133]....
        /*09cc*/ 	.word	0x0002a6f0


	//   ....[134]....
        /*09d0*/ 	.word	0x0002a700


	//   ....[135]....
        /*09d4*/ 	.word	0x0002a710


	//   ....[136]....
        /*09d8*/ 	.word	0x0002aa50


	//   ....[137]....
        /*09dc*/ 	.word	0x0002aa70


	//   ....[138]....
        /*09e0*/ 	.word	0x0002aa80


	//   ....[139]....
        /*09e4*/ 	.word	0x0002aa90


	//   ....[140]....
        /*09e8*/ 	.word	0x0002aaa0


	//   ....[141]....
        /*09ec*/ 	.word	0x0002aac0


	//   ....[142]....
        /*09f0*/ 	.word	0x0002ab30


	//   ....[143]....
        /*09f4*/ 	.word	0x0002ab60


	//   ....[144]....
        /*09f8*/ 	.word	0x0002ab70


	//   ....[145]....
        /*09fc*/ 	.word	0x0002abe0


	//   ....[146]....
        /*0a00*/ 	.word	0x0002abf0


	//   ....[147]....
        /*0a04*/ 	.word	0x0002acf0


	//   ....[148]....
        /*0a08*/ 	.word	0x0002b1d0


	//   ....[149]....
        /*0a0c*/ 	.word	0x0002b200


	//   ....[150]....
        /*0a10*/ 	.word	0x0002b260


	//   ....[151]....
        /*0a14*/ 	.word	0x0002b290


	//   ....[152]....
        /*0a18*/ 	.word	0x0002b2c0


	//   ....[153]....
        /*0a1c*/ 	.word	0x0002b2f0


	//   ....[154]....
        /*0a20*/ 	.word	0x0002b320


	//   ....[155]....
        /*0a24*/ 	.word	0x0002b350


	//   ....[156]....
        /*0a28*/ 	.word	0x0002b4f0


	//   ....[157]....
        /*0a2c*/ 	.word	0x0002b520


	//   ....[158]....
        /*0a30*/ 	.word	0x0002b550


	//   ....[159]....
        /*0a34*/ 	.word	0x0002b580


	//   ....[160]....
        /*0a38*/ 	.word	0x0002b5b0


	//   ....[161]....
        /*0a3c*/ 	.word	0x0002b5e0


	//   ....[162]....
        /*0a40*/ 	.word	0x0002b6a0


	//   ....[163]....
        /*0a44*/ 	.word	0x0002b6c0


	//   ....[164]....
        /*0a48*/ 	.word	0x0002b6e0


	//   ....[165]....
        /*0a4c*/ 	.word	0x0002b740


	//   ....[166]....
        /*0a50*/ 	.word	0x0002c160


	//   ....[167]....
        /*0a54*/ 	.word	0x0002c700


	//   ....[168]....
        /*0a58*/ 	.word	0x0002c7f0


	//   ....[169]....
        /*0a5c*/ 	.word	0x0002c890


	//   ....[170]....
        /*0a60*/ 	.word	0x0002c8f0


	//   ....[171]....
        /*0a64*/ 	.word	0x0002c9e0


	//   ....[172]....
        /*0a68*/ 	.word	0x0002ca50


	//   ....[173]....
        /*0a6c*/ 	.word	0x0002cb40


	//   ....[174]....
        /*0a70*/ 	.word	0x0002cbb0


	//   ....[175]....
        /*0a74*/ 	.word	0x0002cca0


	//   ....[176]....
        /*0a78*/ 	.word	0x0002cd10


	//   ....[177]....
        /*0a7c*/ 	.word	0x0002ce00


	//   ....[178]....
        /*0a80*/ 	.word	0x0002ce70


	//   ....[179]....
        /*0a84*/ 	.word	0x0002cf10


	//   ....[180]....
        /*0a88*/ 	.word	0x0002d010


	//   ....[181]....
        /*0a8c*/ 	.word	0x0002d090


	//   ....[182]....
        /*0a90*/ 	.word	0x0002d0f0


	//   ....[183]....
        /*0a94*/ 	.word	0x0002d1c0


	//   ....[184]....
        /*0a98*/ 	.word	0x0002d2a0


	//   ....[185]....
        /*0a9c*/ 	.word	0x0002d360


	//   ....[186]....
        /*0aa0*/ 	.word	0x0002d3e0


	//   ....[187]....
        /*0aa4*/ 	.word	0x0002d4d0


	//   ....[188]....
        /*0aa8*/ 	.word	0x0002d590


	//   ....[189]....
        /*0aac*/ 	.word	0x0002d640


	//   ....[190]....
        /*0ab0*/ 	.word	0x0002d700


	//   ....[191]....
        /*0ab4*/ 	.word	0x0002d7b0


	//   ....[192]....
        /*0ab8*/ 	.word	0x0002d830


	//   ....[193]....
        /*0abc*/ 	.word	0x0002d920


	//   ....[194]....
        /*0ac0*/ 	.word	0x0002d990


	//   ....[195]....
        /*0ac4*/ 	.word	0x0002da60


	//   ....[196]....
        /*0ac8*/ 	.word	0x0002db00


	//   ....[197]....
        /*0acc*/ 	.word	0x0002dba0


	//   ....[198]....
        /*0ad0*/ 	.word	0x0002dc00


	//   ....[199]....
        /*0ad4*/ 	.word	0x0002dcf0


	//   ....[200]....
        /*0ad8*/ 	.word	0x0002de00


	//   ....[201]....
        /*0adc*/ 	.word	0x0002de50


	//   ....[202]....
        /*0ae0*/ 	.word	0x0002deb0


	//   ....[203]....
        /*0ae4*/ 	.word	0x0002dfb0


	//   ....[204]....
        /*0ae8*/ 	.word	0x0002e0c0


	//   ....[205]....
        /*0aec*/ 	.word	0x0002e110


	//   ....[206]....
        /*0af0*/ 	.word	0x0002e170


	//   ....[207]....
        /*0af4*/ 	.word	0x0002e270


	//   ....[208]....
        /*0af8*/ 	.word	0x0002e380


	//   ....[209]....
        /*0afc*/ 	.word	0x0002e3d0


	//   ....[210]....
        /*0b00*/ 	.word	0x0002e430


	//   ....[211]....
        /*0b04*/ 	.word	0x0002e520


	//   ....[212]....
        /*0b08*/ 	.word	0x0002e650


	//   ....[213]....
        /*0b0c*/ 	.word	0x0002e730


	//   ....[214]....
        /*0b10*/ 	.word	0x0002e7c0


	//   ....[215]....
        /*0b14*/ 	.word	0x0002e8d0


	//   ....[216]....
        /*0b18*/ 	.word	0x0002e930


	//   ....[217]....
        /*0b1c*/ 	.word	0x0002ea40


	//   ....[218]....
        /*0b20*/ 	.word	0x0002eaa0


	//   ....[219]....
        /*0b24*/ 	.word	0x0002ebb0


	//   ....[220]....
        /*0b28*/ 	.word	0x0002ec10


	//   ....[221]....
        /*0b2c*/ 	.word	0x0002ed20


	//   ....[222]....
        /*0b30*/ 	.word	0x0002ed80


	//   ....[223]....
        /*0b34*/ 	.word	0x0002ee40


	//   ....[224]....
        /*0b38*/ 	.word	0x0002efa0


	//   ....[225]....
        /*0b3c*/ 	.word	0x0002f040


	//   ....[226]....
        /*0b40*/ 	.word	0x0002f0a0


	//   ....[227]....
        /*0b44*/ 	.word	0x0002f150


	//   ....[228]....
        /*0b48*/ 	.word	0x0002f1b0


	//   ....[229]....
        /*0b4c*/ 	.word	0x0002f260


	//   ....[230]....
        /*0b50*/ 	.word	0x0002f2c0


	//   ....[231]....
        /*0b54*/ 	.word	0x0002f370


	//   ....[232]....
        /*0b58*/ 	.word	0x0002f3d0


	//   ....[233]....
        /*0b5c*/ 	.word	0x0002f480


	//   ....[234]....
        /*0b60*/ 	.word	0x0002f4e0


	//   ....[235]....
        /*0b64*/ 	.word	0x0002f590


	//   ....[236]....
        /*0b68*/ 	.word	0x0002f670


	//   ....[237]....
        /*0b6c*/ 	.word	0x0002f710


	//   ....[238]....
        /*0b70*/ 	.word	0x0002f770


	//   ....[239]....
        /*0b74*/ 	.word	0x0002f840


	//   ....[240]....
        /*0b78*/ 	.word	0x0002f8a0


	//   ....[241]....
        /*0b7c*/ 	.word	0x0002f970


	//   ....[242]....
        /*0b80*/ 	.word	0x0002f9d0


	//   ....[243]....
        /*0b84*/ 	.word	0x0002fab0


	//   ....[244]....
        /*0b88*/ 	.word	0x0002fb10


	//   ....[245]....
        /*0b8c*/ 	.word	0x0002fbe0


	//   ....[246]....
        /*0b90*/ 	.word	0x0002fc40


	//   ....[247]....
        /*0b94*/ 	.word	0x0002fd10


	//   ....[248]....
        /*0b98*/ 	.word	0x0002fda0


	//   ....[249]....
        /*0b9c*/ 	.word	0x0002fe40


	//   ....[250]....
        /*0ba0*/ 	.word	0x0002ffc0


	//   ....[251]....
        /*0ba4*/ 	.word	0x00030030


	//   ....[252]....
        /*0ba8*/ 	.word	0x000300a0


	//   ....[253]....
        /*0bac*/ 	.word	0x00030110


	//   ....[254]....
        /*0bb0*/ 	.word	0x00030180


	//   ....[255]....
        /*0bb4*/ 	.word	0x00030200


	//   ....[0]....
        /*0bb8*/ 	.word	0x00030280


	//   ....[1]....
        /*0bbc*/ 	.word	0x00030310


	//   ....[2]....
        /*0bc0*/ 	.word	0x00030380


	//   ....[3]....
        /*0bc4*/ 	.word	0x000303f0


	//   ....[4]....
        /*0bc8*/ 	.word	0x00030460


	//   ....[5]....
        /*0bcc*/ 	.word	0x000304e0


	//   ....[6]....
        /*0bd0*/ 	.word	0x00030550


	//   ....[7]....
        /*0bd4*/ 	.word	0x000305e0


	//   ....[8]....
        /*0bd8*/ 	.word	0x00030640


	//   ....[9]....
        /*0bdc*/ 	.word	0x000306d0


	//   ....[10]....
        /*0be0*/ 	.word	0x00030800


	//   ....[11]....
        /*0be4*/ 	.word	0x00032ec0


	//   ....[12]....
        /*0be8*/ 	.word	0x000335c0


	//   ....[13]....
        /*0bec*/ 	.word	0x00034860


	//   ....[14]....
        /*0bf0*/ 	.word	0x000348b0


	//   ....[15]....
        /*0bf4*/ 	.word	0x00034920


	//   ....[16]....
        /*0bf8*/ 	.word	0x00034940


	//----- nvinfo : EIATTR_REG_RECONFIG
	.align		4
.L_1404:
        /*0bfc*/ 	.byte	0x01, 0x54
	.zero		2


	//----- nvinfo : EIATTR_SYSCALL_OFFSETS
	.align		4
        /*0c00*/ 	.byte	0x04, 0x46
        /*0c02*/ 	.short	(.L_1406 - .L_1405)


	//   ....[0]....
.L_1405:
        /*0c04*/ 	.word	0x00002b30


	//   ....[1]....
        /*0c08*/ 	.word	0x000271b0


	//   ....[2]....
        /*0c0c*/ 	.word	0x00027300


	//   ....[3]....
        /*0c10*/ 	.word	0x000273f0


	//   ....[4]....
        /*0c14*/ 	.word	0x00028200


	//   ....[5]....
        /*0c18*/ 	.word	0x00028d30


	//----- nvinfo : EIATTR_MBARRIER_INSTR_OFFSETS
	.align		4
.L_1406:
        /*0c1c*/ 	.byte	0x04, 0x39
        /*0c1e*/ 	.short	(.L_1408 - .L_1407)


	//   ....[0]....
.L_1407:
        /*0c20*/ 	.word	0x00000190
        /*0c24*/ 	.word	0x000000ff
        /*0c28*/ 	.word	0x00032400
        /*0c2c*/ 	.short	0x0100
        /*0c2e*/ 	.byte	0x08
	.zero		1


	//   ....[1]....
        /*0c30*/ 	.word	0x000001a0
        /*0c34*/ 	.word	0x000000ff
        /*0c38*/ 	.word	0x00032410
        /*0c3c*/ 	.short	0x0100
        /*0c3e*/ 	.byte	0x08
	.zero		1


	//   ....[2]....
        /*0c40*/ 	.word	0x000001b0
        /*0c44*/ 	.word	0x000000ff
        /*0c48*/ 	.word	0x00032420
        /*0c4c*/ 	.short	0x0100
        /*0c4e*/ 	.byte	0x08
	.zero		1


	//   ....[3]....
        /*0c50*/ 	.word	0x000002a0
        /*0c54*/ 	.word	0x000000ff
        /*0c58*/ 	.word	0x00032430
        /*0c5c*/ 	.short	0x0100
        /*0c5e*/ 	.byte	0x08
	.zero		1


	//   ....[4]....
        /*0c60*/ 	.word	0x000002b0
        /*0c64*/ 	.word	0x000000ff
        /*0c68*/ 	.word	0x00032440
        /*0c6c*/ 	.short	0x0100
        /*0c6e*/ 	.byte	0x08
	.zero		1


	//   ....[5]....
        /*0c70*/ 	.word	0x000002c0
        /*0c74*/ 	.word	0x000000ff
        /*0c78*/ 	.word	0x00032438
        /*0c7c*/ 	.short	0x0100
        /*0c7e*/ 	.byte	0x08
	.zero		1


	//   ....[6]....
        /*0c80*/ 	.word	0x000002d0
        /*0c84*/ 	.word	0x000000ff
        /*0c88*/ 	.word	0x00032448
        /*0c8c*/ 	.short	0x0100
        /*0c8e*/ 	.byte	0x08
	.zero		1


	//   ....[7]....
        /*0c90*/ 	.word	0x00000400
        /*0c94*/ 	.word	0x000000ff
        /*0c98*/ 	.word	0x00032450
        /*0c9c*/ 	.short	0x0100
        /*0c9e*/ 	.byte	0x08
	.zero		1


	//   ....[8]....
        /*0ca0*/ 	.word	0x00000410
        /*0ca4*/ 	.word	0x000000ff
        /*0ca8*/ 	.word	0x00032460
        /*0cac*/ 	.short	0x0100
        /*0cae*/ 	.byte	0x08
	.zero		1


	//   ....[9]....
        /*0cb0*/ 	.word	0x00000420
        /*0cb4*/ 	.word	0x000000ff
        /*0cb8*/ 	.word	0x00032458
        /*0cbc*/ 	.short	0x0100
        /*0cbe*/ 	.byte	0x08
	.zero		1


	//   ....[10]....
        /*0cc0*/ 	.word	0x00000430
        /*0cc4*/ 	.word	0x000000ff
        /*0cc8*/ 	.word	0x00032468
        /*0ccc*/ 	.short	0x0100
        /*0cce*/ 	.byte	0x08
	.zero		1


	//   ....[11]....
        /*0cd0*/ 	.word	0x00000520
        /*0cd4*/ 	.word	0x000000ff
        /*0cd8*/ 	.word	0x00032470
        /*0cdc*/ 	.short	0x0100
        /*0cde*/ 	.byte	0x06
	.zero		1


	//   ....[12]....
        /*0ce0*/ 	.word	0x00000530
        /*0ce4*/ 	.word	0x000000ff
        /*0ce8*/ 	.word	0x00032480
        /*0cec*/ 	.short	0x0100
        /*0cee*/ 	.byte	0x06
	.zero		1


	//   ....[13]....
        /*0cf0*/ 	.word	0x00000540
        /*0cf4*/ 	.word	0x000000ff
        /*0cf8*/ 	.word	0x00032478
        /*0cfc*/ 	.short	0x0100
        /*0cfe*/ 	.byte	0x06
	.zero		1


	//   ....[14]....
        /*0d00*/ 	.word	0x00000550
        /*0d04*/ 	.word	0x000000ff
        /*0d08*/ 	.word	0x00032488
        /*0d0c*/ 	.short	0x0100
        /*0d0e*/ 	.byte	0x06
	.zero		1


	//   ....[15]....
        /*0d10*/ 	.word	0x00000680
        /*0d14*/ 	.word	0x000000ff
        /*0d18*/ 	.word	0x00032490
        /*0d1c*/ 	.short	0x0100
        /*0d1e*/ 	.byte	0x08
	.zero		1


	//   ....[16]....
        /*0d20*/ 	.word	0x00000690
        /*0d24*/ 	.word	0x000000ff
        /*0d28*/ 	.word	0x000324a0
        /*0d2c*/ 	.short	0x0100
        /*0d2e*/ 	.byte	0x08
	.zero		1


	//   ....[17]....
        /*0d30*/ 	.word	0x000006a0
        /*0d34*/ 	.word	0x000000ff
        /*0d38*/ 	.word	0x00032498
        /*0d3c*/ 	.short	0x0100
        /*0d3e*/ 	.byte	0x08
	.zero		1


	//   ....[18]....
        /*0d40*/ 	.word	0x000006b0
        /*0d44*/ 	.word	0x000000ff
        /*0d48*/ 	.word	0x000324a8
        /*0d4c*/ 	.short	0x0100
        /*0d4e*/ 	.byte	0x08
	.zero		1


	//   ....[19]....
        /*0d50*/ 	.word	0x000007f0
        /*0d54*/ 	.word	0x000000ff
        /*0d58*/ 	.word	0x000324b0
        /*0d5c*/ 	.short	0x0100
        /*0d5e*/ 	.byte	0x08
	.zero		1


	//   ....[20]....
        /*0d60*/ 	.word	0x00000800
        /*0d64*/ 	.word	0x000000ff
        /*0d68*/ 	.word	0x000324c0
        /*0d6c*/ 	.short	0x0100
        /*0d6e*/ 	.byte	0x08
	.zero		1


	//   ....[21]....
        /*0d70*/ 	.word	0x00000810
        /*0d74*/ 	.word	0x000000ff
        /*0d78*/ 	.word	0x000324b8
        /*0d7c*/ 	.short	0x0100
        /*0d7e*/ 	.byte	0x08
	.zero		1


	//   ....[22]....
        /*0d80*/ 	.word	0x00000820
        /*0d84*/ 	.word	0x000000ff
        /*0d88*/ 	.word	0x000324c8
        /*0d8c*/ 	.short	0x0100
        /*0d8e*/ 	.byte	0x08
	.zero		1


	//   ....[23]....
        /*0d90*/ 	.word	0x00002d70
        /*0d94*/ 	.word	0x00000048
        /*0d98*/ 	.word	0x00032400
        /*0d9c*/ 	.short	0x010a
        /*0d9e*/ 	.byte	0x3f
	.zero		1


	//   ....[24]....
        /*0da0*/ 	.word	0x00003200
        /*0da4*/ 	.word	0x0000000a
        /*0da8*/ 	.word	0x00000000
        /*0dac*/ 	.short	0x010a
        /*0dae*/ 	.byte	0x3f
	.zero		1


	//   ....[25]....
        /*0db0*/ 	.word	0x00003260
        /*0db4*/ 	.word	0x0000000a
        /*0db8*/ 	.word	0x00000000
        /*0dbc*/ 	.short	0x010a
        /*0dbe*/ 	.byte	0x3f
	.zero		1


	//   ....[26]....
        /*0dc0*/ 	.word	0x00003610
        /*0dc4*/ 	.word	0x00000048
        /*0dc8*/ 	.word	0x00032410
        /*0dcc*/ 	.short	0x010a
        /*0dce*/ 	.byte	0x3f
	.zero		1


	//   ....[27]....
        /*0dd0*/ 	.word	0x00003710
        /*0dd4*/ 	.word	0x0000000a
        /*0dd8*/ 	.word	0x00000000
        /*0ddc*/ 	.short	0x010a
        /*0dde*/ 	.byte	0x3f
	.zero		1


	//   ....[28]....
        /*0de0*/ 	.word	0x00003770
        /*0de4*/ 	.word	0x0000000a
        /*0de8*/ 	.word	0x00000000
        /*0dec*/ 	.short	0x010a
        /*0dee*/ 	.byte	0x3f
	.zero		1


	//   ....[29]....
        /*0df0*/ 	.word	0x000044e0
        /*0df4*/ 	.word	0x00000007
        /*0df8*/ 	.word	0x00000000
        /*0dfc*/ 	.short	0x0101
        /*0dfe*/ 	.byte	0x3f
	.zero		1


	//   ....[30]....
        /*0e00*/ 	.word	0x00009cd0
        /*0e04*/ 	.word	0x00000000
        /*0e08*/ 	.word	0x00000000
        /*0e0c*/ 	.short	0x0101
        /*0e0e*/ 	.byte	0x3f
	.zero		1


	//   ....[31]....
        /*0e10*/ 	.word	0x0000a440
        /*0e14*/ 	.word	0x00000004
        /*0e18*/ 	.word	0x00000000
        /*0e1c*/ 	.short	0x010a
        /*0e1e*/ 	.byte	0x3f
	.zero		1


	//   ....[32]....
        /*0e20*/ 	.word	0x0000a4e0
        /*0e24*/ 	.word	0x00000006
        /*0e28*/ 	.word	0x00000000
        /*0e2c*/ 	.short	0x010a
        /*0e2e*/ 	.byte	0x3f
	.zero		1


	//   ....[33]....
        /*0e30*/ 	.word	0x0000a8f0
        /*0e34*/ 	.word	0x00000003
        /*0e38*/ 	.word	0x00000000
        /*0e3c*/ 	.short	0x010a
        /*0e3e*/ 	.byte	0x3f
	.zero		1


	//   ....[34]....
        /*0e40*/ 	.word	0x0000a9c0
        /*0e44*/ 	.word	0x00000006
        /*0e48*/ 	.word	0x00000000
        /*0e4c*/ 	.short	0x010a
        /*0e4e*/ 	.byte	0x3f
	.zero		1


	//   ....[35]....
        /*0e50*/ 	.word	0x0000b730
        /*0e54*/ 	.word	0x00000003
        /*0e58*/ 	.word	0x00000000
        /*0e5c*/ 	.short	0x0101
        /*0e5e*/ 	.byte	0x3f
	.zero		1


	//   ....[36]....
        /*0e60*/ 	.word	0x00014140
        /*0e64*/ 	.word	0x00000000
        /*0e68*/ 	.word	0x00000000
        /*0e6c*/ 	.short	0x0101
        /*0e6e*/ 	.byte	0x3f
	.zero		1


	//   ....[37]....
        /*0e70*/ 	.word	0x00014340
        /*0e74*/ 	.word	0x00000007
        /*0e78*/ 	.word	0x00000000
        /*0e7c*/ 	.short	0x010a
        /*0e7e*/ 	.byte	0x3f
	.zero		1


	//   ....[38]....
        /*0e80*/ 	.word	0x000143f0
        /*0e84*/ 	.word	0x00000000
        /*0e88*/ 	.word	0x00000000
        /*0e8c*/ 	.short	0x010a
        /*0e8e*/ 	.byte	0x3f
	.zero		1


	//   ....[39]....
        /*0e90*/ 	.word	0x00014820
        /*0e94*/ 	.word	0x0000000b
        /*0e98*/ 	.word	0x00000000
        /*0e9c*/ 	.short	0x010a
        /*0e9e*/ 	.byte	0x3f
	.zero		1


	//   ....[40]....
        /*0ea0*/ 	.word	0x00014920
        /*0ea4*/ 	.word	0x00000006
        /*0ea8*/ 	.word	0x00000000
        /*0eac*/ 	.short	0x010a
        /*0eae*/ 	.byte	0x3f
	.zero		1


	//   ....[41]....
        /*0eb0*/ 	.word	0x00015690
        /*0eb4*/ 	.word	0x00000006
        /*0eb8*/ 	.word	0x00000000
        /*0ebc*/ 	.short	0x0101
        /*0ebe*/ 	.byte	0x3f
	.zero		1


	//   ....[42]....
        /*0ec0*/ 	.word	0x0001f3c0
        /*0ec4*/ 	.word	0x00000007
        /*0ec8*/ 	.word	0x00000000
        /*0ecc*/ 	.short	0x0101
        /*0ece*/ 	.byte	0x3f
	.zero		1


	//   ....[43]....
        /*0ed0*/ 	.word	0x00022540
        /*0ed4*/ 	.word	0x00000000
        /*0ed8*/ 	.word	0x00000000
        /*0edc*/ 	.short	0x0101
        /*0ede*/ 	.byte	0x3f
	.zero		1


	//   ....[44]....
        /*0ee0*/ 	.word	0x00022f90
        /*0ee4*/ 	.word	0x00000004
        /*0ee8*/ 	.word	0x00000000
        /*0eec*/ 	.short	0x0101
        /*0eee*/ 	.byte	0x3f
	.zero		1


	//   ....[45]....
        /*0ef0*/ 	.word	0x00027930
        /*0ef4*/ 	.word	0x00000011
        /*0ef8*/ 	.word	0x00032440
        /*0efc*/ 	.short	0x010a
        /*0efe*/ 	.byte	0x3f
	.zero		1


	//   ....[46]....
        /*0f00*/ 	.word	0x00027f70
        /*0f04*/ 	.word	0x00000011
        /*0f08*/ 	.word	0x00032430
        /*0f0c*/ 	.short	0x0107
        /*0f0e*/ 	.byte	0x3f
	.zero		1


	//   ....[47]....
        /*0f10*/ 	.word	0x00028040
        /*0f14*/ 	.word	0x00000011
        /*0f18*/ 	.word	0x00032430
        /*0f1c*/ 	.short	0x0101
        /*0f1e*/ 	.byte	0x3f
	.zero		1


	//   ....[48]....
        /*0f20*/ 	.word	0x00028b70
        /*0f24*/ 	.word	0x00000016
        /*0f28*/ 	.word	0x00032400
        /*0f2c*/ 	.short	0x0107
        /*0f2e*/ 	.byte	0x3f
	.zero		1


	//   ....[49]....
        /*0f30*/ 	.word	0x00028c00
        /*0f34*/ 	.word	0x00000016
        /*0f38*/ 	.word	0x00032400
        /*0f3c*/ 	.short	0x0101
        /*0f3e*/ 	.byte	0x3f
	.zero		1


	//   ....[50]....
        /*0f40*/ 	.word	0x00029710
        /*0f44*/ 	.word	0x00000016
        /*0f48*/ 	.word	0x00032410
        /*0f4c*/ 	.short	0x0107
        /*0f4e*/ 	.byte	0x3f
	.zero		1


	//   ....[51]....
        /*0f50*/ 	.word	0x00029810
        /*0f54*/ 	.word	0x00000016
        /*0f58*/ 	.word	0x00032410
        /*0f5c*/ 	.short	0x0101
        /*0f5e*/ 	.byte	0x3f
	.zero		1


	//   ....[52]....
        /*0f60*/ 	.word	0x00029830
        /*0f64*/ 	.word	0x00000016
        /*0f68*/ 	.word	0x00032420
        /*0f6c*/ 	.short	0x010a
        /*0f6e*/ 	.byte	0x3f
	.zero		1


	//   ....[53]....
        /*0f70*/ 	.word	0x000298b0
        /*0f74*/ 	.word	0x00000011
        /*0f78*/ 	.word	0x00032460
        /*0f7c*/ 	.short	0x010a
        /*0f7e*/ 	.byte	0x3f
	.zero		1


	//   ....[54]....
        /*0f80*/ 	.word	0x0002a020
        /*0f84*/ 	.word	0x00000011
        /*0f88*/ 	.word	0x00032450
        /*0f8c*/ 	.short	0x0107
        /*0f8e*/ 	.byte	0x3f
	.zero		1


	//   ....[55]....
        /*0f90*/ 	.word	0x0002a0e0
        /*0f94*/ 	.word	0x00000011
        /*0f98*/ 	.word	0x00032450
        /*0f9c*/ 	.short	0x0101
        /*0f9e*/ 	.byte	0x3f
	.zero		1


	//   ....[56]....
        /*0fa0*/ 	.word	0x0002a410
        /*0fa4*/ 	.word	0x0000000a
        /*0fa8*/ 	.word	0x00032440
        /*0fac*/ 	.short	0x010a
        /*0fae*/ 	.byte	0x3f
	.zero		1


	//   ....[57]....
        /*0fb0*/ 	.word	0x0002a7c0
        /*0fb4*/ 	.word	0x0000000a
        /*0fb8*/ 	.word	0x00032430
        /*0fbc*/ 	.short	0x0107
        /*0fbe*/ 	.byte	0x3f
	.zero		1


	//   ....[58]....
        /*0fc0*/ 	.word	0x0002a870
        /*0fc4*/ 	.word	0x0000000a
        /*0fc8*/ 	.word	0x00032430
        /*0fcc*/ 	.short	0x0101
        /*0fce*/ 	.byte	0x3f
	.zero		1


	//   ....[59]....
        /*0fd0*/ 	.word	0x0002a8a0
        /*0fd4*/ 	.word	0x0000000a
        /*0fd8*/ 	.word	0x00032460
        /*0fdc*/ 	.short	0x010a
        /*0fde*/ 	.byte	0x3f
	.zero		1


	//   ....[60]....
        /*0fe0*/ 	.word	0x0002ada0
        /*0fe4*/ 	.word	0x0000000a
        /*0fe8*/ 	.word	0x00032450
        /*0fec*/ 	.short	0x0107
        /*0fee*/ 	.byte	0x3f
	.zero		1


	//   ....[61]....
        /*0ff0*/ 	.word	0x0002ae50
        /*0ff4*/ 	.word	0x0000000a
        /*0ff8*/ 	.word	0x00032450
        /*0ffc*/ 	.short	0x0101
        /*0ffe*/ 	.byte	0x3f
	.zero		1


	//   ....[62]....
        /*1000*/ 	.word	0x0002c0e0
        /*1004*/ 	.word	0x00000005
        /*1008*/ 	.word	0x00032420
        /*100c*/ 	.short	0x010a
        /*100e*/ 	.byte	0x3f
	.zero		1


	//   ....[63]....
        /*1010*/ 	.word	0x0002c280
        /*1014*/ 	.word	0x00000003
        /*1018*/ 	.word	0x00032440
        /*101c*/ 	.short	0x010a
        /*101e*/ 	.byte	0x3f
	.zero		1


	//   ....[64]....
        /*1020*/ 	.word	0x0002c320
        /*1024*/ 	.word	0x00000005
        /*1028*/ 	.word	0x00032440
        /*102c*/ 	.short	0x010a
        /*102e*/ 	.byte	0x3f
	.zero		1


	//   ....[65]....
        /*1030*/ 	.word	0x0002c360
        /*1034*/ 	.word	0x00000003
        /*1038*/ 	.word	0x00032460
        /*103c*/ 	.short	0x010a
        /*103e*/ 	.byte	0x3f
	.zero		1


	//   ....[66]....
        /*1040*/ 	.word	0x0002c3a0
        /*1044*/ 	.word	0x00000005
        /*1048*/ 	.word	0x00032460
        /*104c*/ 	.short	0x010a
        /*104e*/ 	.byte	0x3f
	.zero		1


	//   ....[67]....
        /*1050*/ 	.word	0x0002c400
        /*1054*/ 	.word	0x00000048
        /*1058*/ 	.word	0x00032400
        /*105c*/ 	.short	0x010a
        /*105e*/ 	.byte	0x3f
	.zero		1


	//   ....[68]....
        /*1060*/ 	.word	0x0002c450
        /*1064*/ 	.word	0x0000000a
        /*1068*/ 	.word	0x00000000
        /*106c*/ 	.short	0x010a
        /*106e*/ 	.byte	0x3f
	.zero		1


	//   ....[69]....
        /*1070*/ 	.word	0x0002c4a0
        /*1074*/ 	.word	0x00000048
        /*1078*/ 	.word	0x00032410
        /*107c*/ 	.short	0x010a
        /*107e*/ 	.byte	0x3f
	.zero		1


	//   ....[70]....
        /*1080*/ 	.word	0x0002c4f0
        /*1084*/ 	.word	0x0000000a
        /*1088*/ 	.word	0x00000000
        /*108c*/ 	.short	0x010a
        /*108e*/ 	.byte	0x3f
	.zero		1


	//   ....[71]....
        /*1090*/ 	.word	0x0002c540
        /*1094*/ 	.word	0x00000006
        /*1098*/ 	.word	0x00000000
        /*109c*/ 	.short	0x010a
        /*109e*/ 	.byte	0x3f
	.zero		1


	//   ....[72]....
        /*10a0*/ 	.word	0x0002c590
        /*10a4*/ 	.word	0x00000006
        /*10a8*/ 	.word	0x00000000
        /*10ac*/ 	.short	0x010a
        /*10ae*/ 	.byte	0x3f
	.zero		1


	//   ....[73]....
        /*10b0*/ 	.word	0x0002c5e0
        /*10b4*/ 	.word	0x00000000
        /*10b8*/ 	.word	0x00000000
        /*10bc*/ 	.short	0x010a
        /*10be*/ 	.byte	0x3f
	.zero		1


	//   ....[74]....
        /*10c0*/ 	.word	0x0002c630
        /*10c4*/ 	.word	0x00000006
        /*10c8*/ 	.word	0x00000000
        /*10cc*/ 	.short	0x010a
        /*10ce*/ 	.byte	0x3f
	.zero		1


	//   ....[75]....
        /*10d0*/ 	.word	0x0002c740
        /*10d4*/ 	.word	0x00000011
        /*10d8*/ 	.word	0x00032440
        /*10dc*/ 	.short	0x010a
        /*10de*/ 	.byte	0x3f
	.zero		1


	//   ....[76]....
        /*10e0*/ 	.word	0x0002e550
        /*10e4*/ 	.word	0x00000016
        /*10e8*/ 	.word	0x00032420
        /*10ec*/ 	.short	0x010a
        /*10ee*/ 	.byte	0x3f
	.zero		1


	//   ....[77]....
        /*10f0*/ 	.word	0x0002e5a0
        /*10f4*/ 	.word	0x00000011
        /*10f8*/ 	.word	0x00032460
        /*10fc*/ 	.short	0x010a
        /*10fe*/ 	.byte	0x3f
	.zero		1


	//   ....[78]....
        /*1100*/ 	.word	0x0002eef0
        /*1104*/ 	.word	0x0000000a
        /*1108*/ 	.word	0x00032440
        /*110c*/ 	.short	0x010a
        /*110e*/ 	.byte	0x3f
	.zero		1


	//   ....[79]....
        /*1110*/ 	.word	0x0002f5c0
        /*1114*/ 	.word	0x0000000a
        /*1118*/ 	.word	0x00032460
        /*111c*/ 	.short	0x010a
        /*111e*/ 	.byte	0x3f
	.zero		1


	//   ....[80]....
        /*1120*/ 	.word	0x00030720
        /*1124*/ 	.word	0x00000005
        /*1128*/ 	.word	0x00032420
        /*112c*/ 	.short	0x010a
        /*112e*/ 	.byte	0x3f
	.zero		1


	//   ....[81]....
        /*1130*/ 	.word	0x000308c0
        /*1134*/ 	.word	0x00000003
        /*1138*/ 	.word	0x00032440
        /*113c*/ 	.short	0x010a
        /*113e*/ 	.byte	0x3f
	.zero		1


	//   ....[82]....
        /*1140*/ 	.word	0x00030910
        /*1144*/ 	.word	0x00000005
        /*1148*/ 	.word	0x00032440
        /*114c*/ 	.short	0x010a
        /*114e*/ 	.byte	0x3f
	.zero		1


	//   ....[83]....
        /*1150*/ 	.word	0x00030960
        /*1154*/ 	.word	0x00000003
        /*1158*/ 	.word	0x00032460
        /*115c*/ 	.short	0x010a
        /*115e*/ 	.byte	0x3f
	.zero		1


	//   ....[84]....
        /*1160*/ 	.word	0x00030d20
        /*1164*/ 	.word	0x00000012
        /*1168*/ 	.word	0x00000000
        /*116c*/ 	.short	0x010a
        /*116e*/ 	.byte	0x3f
	.zero		1


	//   ....[85]....
        /*1170*/ 	.word	0x00030e60
        /*1174*/ 	.word	0x00000006
        /*1178*/ 	.word	0x00000000
        /*117c*/ 	.short	0x010a
        /*117e*/ 	.byte	0x3f
	.zero		1


	//   ....[86]....
        /*1180*/ 	.word	0x000314c0
        /*1184*/ 	.word	0x0000000d
        /*1188*/ 	.word	0x00000000
        /*118c*/ 	.short	0x010a
        /*118e*/ 	.byte	0x3f
	.zero		1


	//   ....[87]....
        /*1190*/ 	.word	0x00031600
        /*1194*/ 	.word	0x00000012
        /*1198*/ 	.word	0x00000000
        /*119c*/ 	.short	0x010a
        /*119e*/ 	.byte	0x3f
	.zero		1


	//   ....[88]....
        /*11a0*/ 	.word	0x000328b0
        /*11a4*/ 	.word	0x00000007
        /*11a8*/ 	.word	0x00000000
        /*11ac*/ 	.short	0x0101
        /*11ae*/ 	.byte	0x3f
	.zero		1


	//   ....[89]....
        /*11b0*/ 	.word	0x0004c630
        /*11b4*/ 	.word	0x00000000
        /*11b8*/ 	.word	0x00000000
        /*11bc*/ 	.short	0x0101
        /*11be*/ 	.byte	0x3f
	.zero		1


	//   ....[90]....
        /*11c0*/ 	.word	0x0004c650
        /*11c4*/ 	.word	0x00000006
        /*11c8*/ 	.word	0x00000000
        /*11cc*/ 	.short	0x010a
        /*11ce*/ 	.byte	0x3f
	.zero		1


	//   ....[91]....
        /*11d0*/ 	.word	0x0004c6a0
        /*11d4*/ 	.word	0x00000012
        /*11d8*/ 	.word	0x00000000
        /*11dc*/ 	.short	0x010a
        /*11de*/ 	.byte	0x3f
	.zero		1


	//----- nvinfo : EIATTR_NUM_MBARRIERS
	.align		4
.L_1408:
        /*11e0*/ 	.byte	0x03, 0x38
        /*11e2*/ 	.short	0x0017


	//----- nvinfo : EIATTR_EXIT_INSTR_OFFSETS
	.align		4
        /*11e4*/ 	.byte	0x04, 0x1c
        /*11e6*/ 	.short	(.L_1410 - .L_1409)


	//   ....[0]....
.L_1409:
        /*11e8*/ 	.word	0x00000ad0


	//   ....[1]....
        /*11ec*/ 	.word	0x00025320


	//   ....[2]....
        /*11f0*/ 	.word	0x0002c3f0


	//----- nvinfo : EIATTR_MAX_THREADS
	.align		4
.L_1410:
        /*11f4*/ 	.byte	0x04, 0x05
        /*11f6*/ 	.short	(.L_1412 - .L_1411)
.L_1411:
        /*11f8*/ 	.word	0x00000180
        /*11fc*/ 	.word	0x00000001
        /*1200*/ 	.word	0x00000001


	//----- nvinfo : EIATTR_CRS_STACK_SIZE
	.align		4
.L_1412:
        /*1204*/ 	.byte	0x04, 0x1e
        /*1206*/ 	.short	(.L_1414 - .L_1413)
.L_1413:
        /*1208*/ 	.word	0x00000000


	//----- nvinfo : EIATTR_CBANK_PARAM_SIZE
	.align		4
.L_1414:
        /*120c*/ 	.byte	0x03, 0x19
        /*120e*/ 	.short	0x0bf0


	//----- nvinfo : EIATTR_PARAM_CBANK
	.align		4
        /*1210*/ 	.byte	0x04, 0x0a
        /*1212*/ 	.short	(.L_1416 - .L_1415)
	.align		4
.L_1415:
        /*1214*/ 	.word	index@(.nv.constant0._ZN7cutlass13device_kernelIN5flash11enable_sm90INS1_16FlashAttnFwdSm90INS1_25CollectiveMainloopFwdSm90ILi2EN4cute5tupleIJNS5_1CILi1EEES8_S8_EEENS6_IJNS7_ILi128EEENS7_ILi96EEENS7_ILi64EEEEEELi256ENS_10bfloat16_tEfNS_4arch4Sm90ELb0ELb1ELb1ELb1ELb1ELb0ELb1ELb1ELb0ELb1ELb1ELb0EEENS1_21CollectiveEpilogueFwdINS6_IJSA_NS7_ILi256EEESB_EEES9_SE_SG_Li256ELb1ELb1ELb1ELb0EEENS1_36VarlenDynamicPersistentTileSchedulerILi128ELi96ELi256ELi128ELb1ELb1ELb1ELb1ELb0ELb1EEEEEEEEEvNT_6ParamsE)
        /*1218*/ 	.short	0x0210
        /*121a*/ 	.short	0x0bf0


	//----- nvinfo : EIATTR_SW_WAR
	.align		4
.L_1416:
        /*121c*/ 	.byte	0x04, 0x36
        /*121e*/ 	.short	(.L_1418 - .L_1417)
.L_1417:
        /*1220*/ 	.word	0x00000008
.L_1418:


//--------------------- .nv.info._ZN7cutlass13device_kernelIN5flash11enable_sm90INS1_16FlashAttnFwdSm90INS1_25CollectiveMainloopFwdSm90ILi2EN4cute5tupleIJNS5_1CILi1EEES8_S8_EEENS6_IJNS7_ILi128EEENS7_ILi96EEENS7_ILi64EEEEEELi256ENS_10bfloat16_tEfNS_4arch4Sm90ELb0ELb1ELb1ELb1ELb1ELb1ELb1ELb1ELb0ELb1ELb1ELb0EEENS1_21CollectiveEpilogueFwdINS6_IJSA_NS7_ILi256EEESB_EEES9_SE_SG_Li256ELb1ELb1ELb1ELb0EEENS1_36VarlenDynamicPersistentTileSchedulerILi128ELi96ELi256ELi128ELb1ELb1ELb1ELb1ELb0ELb1EEEEEEEEEvNT_6ParamsE --------------------------
	.section	.nv.info._ZN7cutlass13device_kernelIN5flash11enable_sm90INS1_16FlashAttnFwdSm90INS1_25CollectiveMainloopFwdSm90ILi2EN4cute5tupleIJNS5_1CILi1EEES8_S8_EEENS6_IJNS7_ILi128EEENS7_ILi96EEENS7_ILi64EEEEEELi256ENS_10bfloat16_tEfNS_4arch4Sm90ELb0ELb1ELb1ELb1ELb1ELb1ELb1ELb1ELb0ELb1ELb1ELb0EEENS1_21CollectiveEpilogueFwdINS6_IJSA_NS7_ILi256EEESB_EEES9_SE_SG_Li256ELb1ELb1ELb1ELb0EEENS1_36VarlenDynamicPersistentTileSchedulerILi128ELi96ELi256ELi128ELb1ELb1ELb1ELb1ELb0ELb1EEEEEEEEEvNT_6ParamsE,"",@"SHT_CUDA_INFO"
	.sectionflags	@""
	.align	4


	//----- nvinfo : EIATTR_CUDA_API_VERSION
	.align		4
        /*0000*/ 	.byte	0x04, 0x37
        /*0002*/ 	.short	(.L_1420 - .L_1419)
.L_1419:
        /*0004*/ 	.word	0x00000082


	//----- nvinfo : EIATTR_KPARAM_INFO
	.align		4
.L_1420:
        /*0008*/ 	.byte	0x04, 0x17
        /*000a*/ 	.short	(.L_1422 - .L_1421)
.L_1421:
        /*000c*/ 	.word	0x00000000
        /*0010*/ 	.short	0x0000
        /*0012*/ 	.short	0x0070
        /*0014*/ 	.byte	0x00, 0xf0, 0x01, 0x2e


	//----- nvinfo : EIATTR_SPARSE_MMA_MASK
	.align		4
.L_1422:
        /*0018*/ 	.byte	0x03, 0x50
        /*001a*/ 	.short	0x0000


	//----- nvinfo : EIATTR_MAXREG_COUNT
	.align		4
        /*001c*/ 	.byte	0x03, 0x1b
        /*001e*/ 	.short	0x00a8


	//----- nvinfo : EIATTR_NUM_BARRIERS
	.align		4
        /*0020*/ 	.byte	0x02, 0x4c
        /*0022*/ 	.byte	0x10
	.zero		1


	//----- nvinfo : EIATTR_EXTERNS
	.align		4
        /*0024*/ 	.byte	0x04, 0x0f
        /*0026*/ 	.short	(.L_1424 - .L_1423)


	//   ....[0]....
	.align		4
.L_1423:
        /*0028*/ 	.word	index@(__assertfail)


	//----- nvinfo : EIATTR_ANNOTATIONS
	.align		4
.L_1424:
        /*002c*/ 	.byte	0x04, 0x55
        /*002e*/ 	.short	(.L_1426 - .L_1425)


	//   ....[0]....
.L_1425:
        /* <DEDUP_REMOVED lines=116> */


	//----- nvinfo : EIATTR_MERCURY_ISA_VERSION
	.align		4
.L_1426:
        /*0758*/ 	.byte	0x03, 0x5f
        /*075a*/ 	.short	0x0101


	//----- nvinfo : EIATTR_UNUSED_LOAD_BYTE_OFFSET
	.align		4
        /*075c*/ 	.byte	0x04, 0x44
        /*075e*/ 	.short	(.L_1428 - .L_1427)


	//   ....[0]....
.L_1427:
        /*0760*/ 	.word	0x00000b70
        /*0764*/ 	.word	0x0000fff0


	//   ....[1]....
        /*0768*/ 	.word	0x0002d3f0
        /*076c*/ 	.word	0x0000fff0


	//----- nvinfo : EIATTR_INT_WARP_WIDE_INSTR_OFFSETS
	.align		4
.L_1428:
        /*0770*/ 	.byte	0x04, 0x31
        /*0772*/ 	.short	(.L_1430 - .L_1429)


	//   ....[0]....
.L_1429:
        /*0774*/ 	.word	0x00000180


	//   ....[1]....
        /*0778*/ 	.word	0x000001c0


	//   ....[2]....
        /*077c*/ 	.word	0x00000230


	//   ....[3]....
        /*0780*/ 	.word	0x00000240


	//   ....[4]....
        /*0784*/ 	.word	0x00035c90


	//   ....[5]....
        /*0788*/ 	.word	0x00035d20


	//   ....[6]....
        /*078c*/ 	.word	0x00039bf0


	//   ....[7]....
        /*0790*/ 	.word	0x00039c80


	//----- nvinfo : EIATTR_COOP_GROUP_MASK_REGIDS
	.align		4
.L_1430:
        /*0794*/ 	.byte	0x04, 0x29
        /*0796*/ 	.short	(.L_1432 - .L_1431)


	//   ....[0]....
.L_1431:
        /*0798*/ 	.word	0xffffffff


	//   ....[1]....
        /*079c*/ 	.word	0xffffffff


	//   ....[2]....
        /*07a0*/ 	.word	0xffffffff


	//   ....[3]....
        /*07a4*/ 	.word	0xffffffff


	//   ....[4]....
        /*07a8*/ 	.word	0xffffffff


	//   ....[5]....
        /*07ac*/ 	.word	0xffffffff


	//   ....[6]....
        /*07b0*/ 	.word	0xffffffff


	//   ....[7]....
        /*07b4*/ 	.word	0xffffffff


	//   ....[8]....
        /*07b8*/ 	.word	0xffffffff


	//   ....[9]....
        /*07bc*/ 	.word	0xffffffff


	//   ....[10]....
        /*07c0*/ 	.word	0xffffffff


	//   ....[11]....
        /*07c4*/ 	.word	0xffffffff


	//   ....[12]....
        /*07c8*/ 	.word	0xffffffff


	//   ....[13]....
        /*07cc*/ 	.word	0xffffffff


	//   ....[14]....
        /*07d0*/ 	.word	0xffffffff


	//   ....[15]....
        /*07d4*/ 	.word	0xffffffff


	//   ....[16]....
        /*07d8*/ 	.word	0xffffffff


	//   ....[17]....
        /*07dc*/ 	.word	0xffffffff


	//   ....[18]....
        /*07e0*/ 	.word	0xffffffff


	//   ....[19]....
        /*07e4*/ 	.word	0xffffffff


	//   ....[20]....
        /*07e8*/ 	.word	0xffffffff


	//   ....[21]....
        /*07ec*/ 	.word	0xffffffff


	//   ....[22]....
        /*07f0*/ 	.word	0xffffffff


	//   ....[23]....
        /*07f4*/ 	.word	0xffffffff


	//   ....[24]....
        /*07f8*/ 	.word	0xffffffff


	//   ....[25]....
        /*07fc*/ 	.word	0xffffffff


	//   ....[26]....
        /*0800*/ 	.word	0xffffffff


	//   ....[27]....
        /*0804*/ 	.word	0xffffffff


	//   ....[28]....
        /*0808*/ 	.word	0xffffffff


	//   ....[29]....
        /*080c*/ 	.word	0xffffffff


	//   ....[30]....
        /*0810*/ 	.word	0xffffffff


	//   ....[31]....
        /*0814*/ 	.word	0xffffffff


	//   ....[32]....
        /*0818*/ 	.word	0xffffffff


	//   ....[33]....
        /*081c*/ 	.word	0xffffffff


	//   ....[34]....
        /*0820*/ 	.word	0xffffffff


	//   ....[35]....
        /*0824*/ 	.word	0xffffffff


	//   ....[36]....
        /*0828*/ 	.word	0xffffffff


	//   ....[37]....
        /*082c*/ 	.word	0xffffffff


	//   ....[38]....
        /*0830*/ 	.word	0xffffffff


	//   ....[39]....
        /*0834*/ 	.word	0xffffffff


	//   ....[40]....
        /*0838*/ 	.word	0xffffffff


	//   ....[41]....
        /*083c*/ 	.word	0xffffffff


	//   ....[42]....
        /*0840*/ 	.word	0xffffffff


	//   ....[43]....
        /*0844*/ 	.word	0xffffffff


	//   ....[44]....
        /*0848*/ 	.word	0xffffffff


	//   ....[45]....
        /*084c*/ 	.word	0xffffffff


	//   ....[46]....
        /*0850*/ 	.word	0xffffffff


	//   ....[47]....
        /*0854*/ 	.word	0xffffffff


	//   ....[48]....
        /*0858*/ 	.word	0xffffffff


	//   ....[49]....
        /*085c*/ 	.word	0xffffffff


	//   ....[50]....
        /*0860*/ 	.word	0xffffffff


	//   ....[51]....
        /*0864*/ 	.word	0xffffffff


	//   ....[52]....
        /*0868*/ 	.word	0xffffffff


	//   ....[53]....
        /*086c*/ 	.word	0xffffffff


	//   ....[54]....
        /*0870*/ 	.word	0xffffffff


	//   ....[55]....
        /*0874*/ 	.word	0xffffffff


	//   ....[56]....
        /*0878*/ 	.word	0xffffffff


	//   ....[57]....
        /*087c*/ 	.word	0xffffffff


	//   ....[58]....
        /*0880*/ 	.word	0xffffffff


	//   ....[59]....
        /*0884*/ 	.word	0xffffffff


	//   ....[60]....
        /*0888*/ 	.word	0xffffffff


	//   ....[61]....
        /*088c*/ 	.word	0xffffffff


	//   ....[62]....
        /*0890*/ 	.word	0xffffffff


	//   ....[63]....
        /*0894*/ 	.word	0xffffffff


	//   ....[64]....
        /*0898*/ 	.word	0xffffffff


	//   ....[65]....
        /*089c*/ 	.word	0xffffffff


	//   ....[66]....
        /*08a0*/ 	.word	0xffffffff


	//   ....[67]....
        /*08a4*/ 	.word	0xffffffff


	//   ....[68]....
        /*08a8*/ 	.word	0xffffffff


	//   ....[69]....
        /*08ac*/ 	.word	0xffffffff


	//   ....[70]....
        /*08b0*/ 	.word	0xffffffff


	//   ....[71]....
        /*08b4*/ 	.word	0xffffffff


	//   ....[72]....
        /*08b8*/ 	.word	0xffffffff


	//   ....[73]....
        /*08bc*/ 	.word	0xffffffff


	//   ....[74]....
        /*08c0*/ 	.word	0xffffffff


	//   ....[75]....
        /*08c4*/ 	.word	0xffffffff


	//   ....[76]....
        /*08c8*/ 	.word	0xffffffff


	//   ....[77]....
        /*08cc*/ 	.word	0xffffffff


	//   ....[78]....
        /*08d0*/ 	.word	0xffffffff


	//   ....[79]....
        /*08d4*/ 	.word	0xffffffff


	//   ....[80]....
        /*08d8*/ 	.word	0xffffffff


	//   ....[81]....
        /*08dc*/ 	.word	0xffffffff


	//   ....[82]....
        /*08e0*/ 	.word	0xffffffff


	//   ....[83]....
        /*08e4*/ 	.word	0xffffffff


	//   ....[84]....
        /*08e8*/ 	.word	0xffffffff


	//   ....[85]....
        /*08ec*/ 	.word	0xffffffff


	//   ....[86]....
        /*08f0*/ 	.word	0xffffffff


	//   ....[87]....
        /*08f4*/ 	.word	0xffffffff


	//   ....[88]....
        /*08f8*/ 	.word	0xffffffff


	//   ....[89]....
        /*08fc*/ 	.word	0xffffffff


	//   ....[90]....
        /*0900*/ 	.word	0xffffffff


	//   ....[91]....
        /*0904*/ 	.word	0xffffffff


	//   ....[92]....
        /*0908*/ 	.word	0xffffffff


	//   ....[93]....
        /*090c*/ 	.word	0xffffffff


	//   ....[94]....
        /*0910*/ 	.word	0xffffffff


	//   ....[95]....
        /*0914*/ 	.word	0xffffffff


	//   ....[96]....
        /*0918*/ 	.word	0xffffffff


	//   ....[97]....
        /*091c*/ 	.word	0xffffffff


	//   ....[98]....
        /*0920*/ 	.word	0xffffffff


	//   ....[99]....
        /*0924*/ 	.word	0xffffffff


	//   ....[100]....
        /*0928*/ 	.word	0xffffffff


	//   ....[101]....
        /*092c*/ 	.word	0xffffffff


	//   ....[102]....
        /*0930*/ 	.word	0xffffffff


	//   ....[103]....
        /*0934*/ 	.word	0xffffffff


	//   ....[104]....
        /*0938*/ 	.word	0xffffffff


	//   ....[105]....
        /*093c*/ 	.word	0xffffffff


	//   ....[106]....
        /*0940*/ 	.word	0xffffffff


	//   ....[107]....
        /*0944*/ 	.word	0xffffffff


	//   ....[108]....
        /*0948*/ 	.word	0xffffffff


	//   ....[109]....
        /*094c*/ 	.word	0xffffffff


	//   ....[110]....
        /*0950*/ 	.word	0xffffffff


	//   ....[111]....
        /*0954*/ 	.word	0xffffffff


	//   ....[112]....
        /*0958*/ 	.word	0xffffffff


	//   ....[113]....
        /*095c*/ 	.word	0xffffffff


	//   ....[114]....
        /*0960*/ 	.word	0xffffffff


	//   ....[115]....
        /*0964*/ 	.word	0xffffffff


	//   ....[116]....
        /*0968*/ 	.word	0xffffffff


	//   ....[117]....
        /*096c*/ 	.word	0xffffffff


	//   ....[118]....
        /*0970*/ 	.word	0xffffffff


	//   ....[119]....
        /*0974*/ 	.word	0xffffffff


	//   ....[120]....
        /*0978*/ 	.word	0xffffffff


	//   ....[121]....
        /*097c*/ 	.word	0xffffffff


	//   ....[122]....
        /*0980*/ 	.word	0xffffffff


	//   ....[123]....
        /*0984*/ 	.word	0xffffffff


	//   ....[124]....
        /*0988*/ 	.word	0xffffffff


	//   ....[125]....
        /*098c*/ 	.word	0xffffffff


	//   ....[126]....
        /*0990*/ 	.word	0xffffffff


	//   ....[127]....
        /*0994*/ 	.word	0xffffffff


	//   ....[128]....
        /*0998*/ 	.word	0xffffffff


	//   ....[129]....
        /*099c*/ 	.word	0xffffffff


	//   ....[130]....
        /*09a0*/ 	.word	0xffffffff


	//   ....[131]....
        /*09a4*/ 	.word	0xffffffff


	//   ....[132]....
        /*09a8*/ 	.word	0xffffffff


	//   ....[133]....
        /*09ac*/ 	.word	0xffffffff


	//   ....[134]....
        /*09b0*/ 	.word	0xffffffff


	//   ....[135]....
        /*09b4*/ 	.word	0xffffffff


	//   ....[136]....
        /*09b8*/ 	.word	0xffffffff


	//   ....[137]....
        /*09bc*/ 	.word	0xffffffff


	//   ....[138]....
        /*09c0*/ 	.word	0xffffffff


	//   ....[139]....
        /*09c4*/ 	.word	0xffffffff


	//   ....[140]....
        /*09c8*/ 	.word	0xffffffff


	//   ....[141]....
        /*09cc*/ 	.word	0xffffffff


	//   ....[142]....
        /*09d0*/ 	.word	0xffffffff


	//   ....[143]....
        /*09d4*/ 	.word	0xffffffff


	//   ....[144]....
        /*09d8*/ 	.word	0xffffffff


	//   ....[145]....
        /*09dc*/ 	.word	0xffffffff


	//   ....[146]....
        /*09e0*/ 	.word	0xffffffff


	//   ....[147]....
        /*09e4*/ 	.word	0xffffffff


	//   ....[148]....
        /*09e8*/ 	.word	0xffffffff


	//   ....[149]....
        /*09ec*/ 	.word	0xffffffff


	//   ....[150]....
        /*09f0*/ 	.word	0xffffffff


	//   ....[151]....
        /*09f4*/ 	.word	0xffffffff


	//   ....[152]....
        /*09f8*/ 	.word	0xffffffff


	//   ....[153]....
        /*09fc*/ 	.word	0xffffffff


	//   ....[154]....
        /*0a00*/ 	.word	0xffffffff


	//   ....[155]....
        /*0a04*/ 	.word	0xffffffff


	//   ....[156]....
        /*0a08*/ 	.word	0xffffffff


	//   ....[157]....
        /*0a0c*/ 	.word	0xffffffff


	//   ....[158]....
        /*0a10*/ 	.word	0xffffffff


	//   ....[159]....
        /*0a14*/ 	.word	0xffffffff


	//   ....[160]....
        /*0a18*/ 	.word	0xffffffff


	//   ....[161]....
        /*0a1c*/ 	.word	0xffffffff


	//   ....[162]....
        /*0a20*/ 	.word	0xffffffff


	//   ....[163]....
        /*0a24*/ 	.word	0xffffffff


	//   ....[164]....
        /*0a28*/ 	.word	0xffffffff


	//   ....[165]....
        /*0a2c*/ 	.word	0xffffffff


	//   ....[166]....
        /*0a30*/ 	.word	0xffffffff


	//   ....[167]....
        /*0a34*/ 	.word	0xffffffff


	//   ....[168]....
        /*0a38*/ 	.word	0xffffffff


	//   ....[169]....
        /*0a3c*/ 	.word	0xffffffff


	//   ....[170]....
        /*0a40*/ 	.word	0xffffffff


	//   ....[171]....
        /*0a44*/ 	.word	0xffffffff


	//   ....[172]....
        /*0a48*/ 	.word	0xffffffff


	//   ....[173]....
        /*0a4c*/ 	.word	0xffffffff


	//   ....[174]....
        /*0a50*/ 	.word	0xffffffff


	//   ....[175]....
        /*0a54*/ 	.word	0xffffffff


	//   ....[176]....
        /*0a58*/ 	.word	0xffffffff


	//   ....[177]....
        /*0a5c*/ 	.word	0xffffffff


	//   ....[178]....
        /*0a60*/ 	.word	0xffffffff


	//   ....[179]....
        /*0a64*/ 	.word	0xffffffff


	//   ....[180]....
        /*0a68*/ 	.word	0xffffffff


	//   ....[181]....
        /*0a6c*/ 	.word	0xffffffff


	//   ....[182]....
        /*0a70*/ 	.word	0xffffffff


	//   ....[183]....
        /*0a74*/ 	.word	0xffffffff


	//   ....[184]....
        /*0a78*/ 	.word	0xffffffff


	//   ....[185]....
        /*0a7c*/ 	.word	0xffffffff


	//   ....[186]....
        /*0a80*/ 	.word	0xffffffff


	//   ....[187]....
        /*0a84*/ 	.word	0xffffffff


	//   ....[188]....
        /*0a88*/ 	.word	0xffffffff


	//   ....[189]....
        /*0a8c*/ 	.word	0xffffffff


	//   ....[190]....
        /*0a90*/ 	.word	0xffffffff


	//   ....[191]....
        /*0a94*/ 	.word	0xffffffff


	//   ....[192]....
        /*0a98*/ 	.word	0xffffffff


	//   ....[193]....
        /*0a9c*/ 	.word	0xffffffff


	//   ....[194]....
        /*0aa0*/ 	.word	0xffffffff


	//   ....[195]....
        /*0aa4*/ 	.word	0xffffffff


	//   ....[196]....
        /*0aa8*/ 	.word	0xffffffff


	//   ....[197]....
        /*0aac*/ 	.word	0xffffffff


	//   ....[198]....
        /*0ab0*/ 	.word	0xffffffff


	//   ....[199]....
        /*0ab4*/ 	.word	0xffffffff


	//   ....[200]....
        /*0ab8*/ 	.word	0xffffffff


	//   ....[201]....
        /*0abc*/ 	.word	0x0500000f


	//   ....[202]....
        /*0ac0*/ 	.word	0x0500000f


	//   ....[203]....
        /*0ac4*/ 	.word	0x0500000f


	//   ....[204]....
        /*0ac8*/ 	.word	0x0500000f


	//   ....[205]....
        /*0acc*/ 	.word	0x0500000f


	//   ....[206]....
        /*0ad0*/ 	.word	0x0500000f


	//   ....[207]....
        /*0ad4*/ 	.word	0x0500000f


	//   ....[208]....
        /*0ad8*/ 	.word	0x0500000f


	//   ....[209]....
        /*0adc*/ 	.word	0x0500000f


	//   ....[210]....
        /*0ae0*/ 	.word	0x0500000f


	//   ....[211]....
        /*0ae4*/ 	.word	0x0500000f


	//   ....[212]....
        /*0ae8*/ 	.word	0x0500000f


	//   ....[213]....
        /*0aec*/ 	.word	0x0500000f


	//   ....[214]....
        /*0af0*/ 	.word	0x0500000f


	//   ....[215]....
        /*0af4*/ 	.word	0x0500000f


	//   ....[216]....
        /*0af8*/ 	.word	0x0500000f


	//   ....[217]....
        /*0afc*/ 	.word	0x0500000f


	//   ....[218]....
        /*0b00*/ 	.word	0x0500000f


	//   ....[219]....
        /*0b04*/ 	.word	0x0500000f


	//   ....[220]....
        /*0b08*/ 	.word	0x0500000f


	//   ....[221]....
        /*0b0c*/ 	.word	0x0500000f


	//   ....[222]....
        /*0b10*/ 	.word	0x0500000f


	//   ....[223]....
        /*0b14*/ 	.word	0x0500000f


	//   ....[224]....
        /*0b18*/ 	.word	0x0500000f


	//   ....[225]....
        /*0b1c*/ 	.word	0x0500000f


	//   ....[226]....
        /*0b20*/ 	.word	0x0500000f


	//   ....[227]....
        /*0b24*/ 	.word	0x0500000f


	//   ....[228]....
        /*0b28*/ 	.word	0x0500000f


	//   ....[229]....
        /*0b2c*/ 	.word	0x0500000f


	//   ....[230]....
        /*0b30*/ 	.word	0x0500000f


	//   ....[231]....
        /*0b34*/ 	.word	0x0500000f


	//   ....[232]....
        /*0b38*/ 	.word	0x0500000f


	//   ....[233]....
        /*0b3c*/ 	.word	0x0500000f


	//   ....[234]....
        /*0b40*/ 	.word	0x0500000f


	//   ....[235]....
        /*0b44*/ 	.word	0x0500000f


	//   ....[236]....
        /*0b48*/ 	.word	0x0500000f


	//   ....[237]....
        /*0b4c*/ 	.word	0x0500000f


	//   ....[238]....
        /*0b50*/ 	.word	0x0500000f


	//   ....[239]....
        /*0b54*/ 	.word	0x0500000f


	//   ....[240]....
        /*0b58*/ 	.word	0x0500000f


	//   ....[241]....
        /*0b5c*/ 	.word	0x0500000f


	//   ....[242]....
        /*0b60*/ 	.word	0x0500000f


	//   ....[243]....
        /*0b64*/ 	.word	0x0500000f


	//   ....[244]....
        /*0b68*/ 	.word	0x0500000f


	//   ....[245]....
        /*0b6c*/ 	.word	0x0500000f


	//   ....[246]....
        /*0b70*/ 	.word	0x0500000f


	//   ....[247]....
        /*0b74*/ 	.word	0x0500000f


	//   ....[248]....
        /*0b78*/ 	.word	0x0500000f


	//   ....[249]....
        /*0b7c*/ 	.word	0x0500000f


	//   ....[250]....
        /*0b80*/ 	.word	0x0500000f


	//   ....[251]....
        /*0b84*/ 	.word	0x0500000f


	//   ....[252]....
        /*0b88*/ 	.word	0x0500000f


	//   ....[253]....
        /*0b8c*/ 	.word	0x0500000f


	//   ....[254]....
        /*0b90*/ 	.word	0x0500000f


	//   ....[255]....
        /*0b94*/ 	.word	0x0500000f


	//   ....[0]....
        /*0b98*/ 	.word	0x0500000f


	//   ....[1]....
        /*0b9c*/ 	.word	0x0500000f


	//   ....[2]....
        /*0ba0*/ 	.word	0x0500000f


	//   ....[3]....
        /*0ba4*/ 	.word	0x0500000f


	//   ....[4]....
        /*0ba8*/ 	.word	0x0500000f


	//   ....[5]....
        /*0bac*/ 	.word	0x0500000f


	//   ....[6]....
        /*0bb0*/ 	.word	0x0500000f


	//   ....[7]....
        /*0bb4*/ 	.word	0x0500000f


	//   ....[8]....
        /*0bb8*/ 	.word	0x0500000f


	//   ....[9]....
        /*0bbc*/ 	.word	0x0500000f


	//   ....[10]....
        /*0bc0*/ 	.word	0x0500000f


	//   ....[11]....
        /*0bc4*/ 	.word	0x0500000f


	//   ....[12]....
        /*0bc8*/ 	.word	0x0500000f


	//   ....[13]....
        /*0bcc*/ 	.word	0x0500000f


	//   ....[14]....
        /*0bd0*/ 	.word	0x0500000f


	//   ....[15]....
        /*0bd4*/ 	.word	0x0500000f


	//   ....[16]....
        /*0bd8*/ 	.word	0x0500000f


	//   ....[17]....
        /*0bdc*/ 	.word	0x0500000f


	//   ....[18]....
        /*0be0*/ 	.word	0x0500000f


	//   ....[19]....
        /*0be4*/ 	.word	0x0500000f


	//   ....[20]....
        /*0be8*/ 	.word	0x0500000f


	//   ....[21]....
        /*0bec*/ 	.word	0x0500000f


	//   ....[22]....
        /*0bf0*/ 	.word	0x0500000f


	//   ....[23]....
        /*0bf4*/ 	.word	0x0500000f


	//   ....[24]....
        /*0bf8*/ 	.word	0x0500000f


	//   ....[25]....
        /*0bfc*/ 	.word	0x0500000f


	//   ....[26]....
        /*0c00*/ 	.word	0x0500000f


	//   ....[27]....
        /*0c04*/ 	.word	0x0500000f


	//   ....[28]....
        /*0c08*/ 	.word	0x0500000f


	//   ....[29]....
        /*0c0c*/ 	.word	0x0500000f


	//   ....[30]....
        /*0c10*/ 	.word	0x0500000f


	//   ....[31]....
        /*0c14*/ 	.word	0x0500000f


	//   ....[32]....
        /*0c18*/ 	.word	0x0500000f


	//   ....[33]....
        /*0c1c*/ 	.word	0x0500000f


	//   ....[34]....
        /*0c20*/ 	.word	0x0500000f


	//   ....[35]....
        /*0c24*/ 	.word	0x0500000f


	//   ....[36]....
        /*0c28*/ 	.word	0x0500000f


	//   ....[37]....
        /*0c2c*/ 	.word	0x0500000f


	//   ....[38]....
        /*0c30*/ 	.word	0x0500000f


	//   ....[39]....
        /*0c34*/ 	.word	0x0500000f


	//   ....[40]....
        /*0c38*/ 	.word	0x0500000f


	//   ....[41]....
        /*0c3c*/ 	.word	0x0500000f


	//   ....[42]....
        /*0c40*/ 	.word	0x0500000f


	//   ....[43]....
        /*0c44*/ 	.word	0x0500000f


	//   ....[44]....
        /*0c48*/ 	.word	0x0500000f


	//   ....[45]....
        /*0c4c*/ 	.word	0x0500000f


	//   ....[46]....
        /*0c50*/ 	.word	0x0500000f


	//   ....[47]....
        /*0c54*/ 	.word	0x0500000f


	//   ....[48]....
        /*0c58*/ 	.word	0x0500000f


	//   ....[49]....
        /*0c5c*/ 	.word	0x0500000f


	//   ....[50]....
        /*0c60*/ 	.word	0x0500000f


	//   ....[51]....
        /*0c64*/ 	.word	0x0500000f


	//   ....[52]....
        /*0c68*/ 	.word	0x0500000f


	//   ....[53]....
        /*0c6c*/ 	.word	0x0500000f


	//   ....[54]....
        /*0c70*/ 	.word	0x0500000f


	//   ....[55]....
        /*0c74*/ 	.word	0x0500000f


	//   ....[56]....
        /*0c78*/ 	.word	0x0500000f


	//   ....[57]....
        /*0c7c*/ 	.word	0x0500000f


	//   ....[58]....
        /*0c80*/ 	.word	0x0500000f


	//   ....[59]....
        /*0c84*/ 	.word	0x0500000f


	//   ....[60]....
        /*0c88*/ 	.word	0x0500000f


	//   ....[61]....
        /*0c8c*/ 	.word	0x0500000f


	//   ....[62]....
        /*0c90*/ 	.word	0x0500000f


	//   ....[63]....
        /*0c94*/ 	.word	0x0500000f


	//   ....[64]....
        /*0c98*/ 	.word	0x0500000f


	//   ....[65]....
        /*0c9c*/ 	.word	0x0500000f


	//   ....[66]....
        /*0ca0*/ 	.word	0x0500000f


	//   ....[67]....
        /*0ca4*/ 	.word	0x0500000f


	//   ....[68]....
        /*0ca8*/ 	.word	0x0500000f


	//   ....[69]....
        /*0cac*/ 	.word	0x0500000f


	//   ....[70]....
        /*0cb0*/ 	.word	0x0500000f


	//   ....[71]....
        /*0cb4*/ 	.word	0x0500000f


	//   ....[72]....
        /*0cb8*/ 	.word	0x0500000f


	//   ....[73]....
        /*0cbc*/ 	.word	0x0500000f


	//   ....[74]....
        /*0cc0*/ 	.word	0x0500000f


	//   ....[75]....
        /*0cc4*/ 	.word	0x0500000f


	//   ....[76]....
        /*0cc8*/ 	.word	0x0500000f


	//   ....[77]....
        /*0ccc*/ 	.word	0x0500000f


	//   ....[78]....
        /*0cd0*/ 	.word	0x0500000f


	//   ....[79]....
        /*0cd4*/ 	.word	0x0500000f


	//   ....[80]....
        /*0cd8*/ 	.word	0x0500000f


	//   ....[81]....
        /*0cdc*/ 	.word	0x0500000f


	//   ....[82]....
        /*0ce0*/ 	.word	0x0500000f


	//   ....[83]....
        /*0ce4*/ 	.word	0x0500000f


	//   ....[84]....
        /*0ce8*/ 	.word	0x0500000f


	//   ....[85]....
        /*0cec*/ 	.word	0x0500000f


	//   ....[86]....
        /*0cf0*/ 	.word	0x0500000f


	//   ....[87]....
        /*0cf4*/ 	.word	0x0500000f


	//   ....[88]....
        /*0cf8*/ 	.word	0x0500000f


	//   ....[89]....
        /*0cfc*/ 	.word	0x0500000f


	//   ....[90]....
        /*0d00*/ 	.word	0x0500000f


	//   ....[91]....
        /*0d04*/ 	.word	0x0500000f


	//   ....[92]....
        /*0d08*/ 	.word	0x0500000f


	//   ....[93]....
        /*0d0c*/ 	.word	0x0500000f


	//   ....[94]....
        /*0d10*/ 	.word	0x0500000f


	//   ....[95]....
        /*0d14*/ 	.word	0xffffffff


	//   ....[96]....
        /*0d18*/ 	.word	0xffffffff


	//   ....[97]....
        /*0d1c*/ 	.word	0xffffffff


	//   ....[98]....
        /*0d20*/ 	.word	0xffffffff


	//   ....[99]....
        /*0d24*/ 	.word	0xffffffff


	//   ....[100]....
        /*0d28*/ 	.word	0xffffffff


	//----- nvinfo : EIATTR_COOP_GROUP_INSTR_OFFSETS
	.align		4
.L_1432:
        /*0d2c*/ 	.byte	0x04, 0x28
        /*0d2e*/ 	.short	(.L_1434 - .L_1433)


	//   ....[0]....
.L_1433:
        /*0d30*/ 	.word	0x000000c0


	//   ....[1]....
        /*0d34*/ 	.word	0x00000190


	//   ....[2]....
        /*0d38*/ 	.word	0x000001e0


	//   ....[3]....
        /*0d3c*/ 	.word	0x00000430


	//   ....[4]....
        /*0d40*/ 	.word	0x00000590


	//   ....[5]....
        /*0d44*/ 	.word	0x000006b0


	//   ....[6]....
        /*0d48*/ 	.word	0x00000810


	//   ....[7]....
        /*0d4c*/ 	.word	0x00003970


	//   ....[8]....
        /*0d50*/ 	.word	0x00003980


	//   ....[9]....
        /*0d54*/ 	.word	0x00004100


	//   ....[10]....
        /*0d58*/ 	.word	0x00004110


	//   ....[11]....
        /*0d5c*/ 	.word	0x00004ec0


	//   ....[12]....
        /*0d60*/ 	.word	0x00004ed0


	//   ....[13]....
        /*0d64*/ 	.word	0x000056b0


	//   ....[14]....
        /*0d68*/ 	.word	0x000056c0


	//   ....[15]....
        /*0d6c*/ 	.word	0x000060a0


	//   ....[16]....
        /*0d70*/ 	.word	0x000060b0


	//   ....[17]....
        /*0d74*/ 	.word	0x000061c0


	//   ....[18]....
        /*0d78*/ 	.word	0x000061d0


	//   ....[19]....
        /*0d7c*/ 	.word	0x00006570


	//   ....[20]....
        /*0d80*/ 	.word	0x00006590


	//   ....[21]....
        /*0d84*/ 	.word	0x00006870


	//   ....[22]....
        /*0d88*/ 	.word	0x00006890


	//   ....[23]....
        /*0d8c*/ 	.word	0x000078d0


	//   ....[24]....
        /*0d90*/ 	.word	0x00008610


	//   ....[25]....
        /*0d94*/ 	.word	0x00008620


	//   ....[26]....
        /*0d98*/ 	.word	0x00008630


	//   ....[27]....
        /*0d9c*/ 	.word	0x00008640


	//   ....[28]....
        /*0da0*/ 	.word	0x00008970


	//   ....[29]....
        /*0da4*/ 	.word	0x00008980


	//   ....[30]....
        /*0da8*/ 	.word	0x00008990


	//   ....[31]....
        /*0dac*/ 	.word	0x000089a0


	//   ....[32]....
        /*0db0*/ 	.word	0x00009ce0


	//   ....[33]....
        /*0db4*/ 	.word	0x00009d00


	//   ....[34]....
        /*0db8*/ 	.word	0x00009d10


	//   ....[35]....
        /*0dbc*/ 	.word	0x00009d20


	//   ....[36]....
        /*0dc0*/ 	.word	0x00009e00


	//   ....[37]....
        /*0dc4*/ 	.word	0x00009e20


	//   ....[38]....
        /*0dc8*/ 	.word	0x00009e30


	//   ....[39]....
        /*0dcc*/ 	.word	0x00009e40


	//   ....[40]....
        /*0dd0*/ 	.word	0x0000d0f0


	//   ....[41]....
        /*0dd4*/ 	.word	0x0000d710


	//   ....[42]....
        /*0dd8*/ 	.word	0x0000e720


	//   ....[43]....
        /*0ddc*/ 	.word	0x0000e8a0


	//   ....[44]....
        /*0de0*/ 	.word	0x0000e8f0


	//   ....[45]....
        /*0de4*/ 	.word	0x0000e910


	//   ....[46]....
        /*0de8*/ 	.word	0x00018960


	//   ....[47]....
        /*0dec*/ 	.word	0x00018a10


	//   ....[48]....
        /*0df0*/ 	.word	0x00018bd0


	//   ....[49]....
        /*0df4*/ 	.word	0x00018bf0


	//   ....[50]....
        /*0df8*/ 	.word	0x00022720


	//   ....[51]....
        /*0dfc*/ 	.word	0x00022cc0


	//   ....[52]....
        /*0e00*/ 	.word	0x00023c50


	//   ....[53]....
        /*0e04*/ 	.word	0x00023d00


	//   ....[54]....
        /*0e08*/ 	.word	0x00023ed0


	//   ....[55]....
        /*0e0c*/ 	.word	0x00023ef0


	//   ....[56]....
        /*0e10*/ 	.word	0x0002c390


	//   ....[57]....
        /*0e14*/ 	.word	0x0002c3c0


	//   ....[58]....
        /*0e18*/ 	.word	0x0002c400


	//   ....[59]....
        /*0e1c*/ 	.word	0x0002c430


	//   ....[60]....
        /*0e20*/ 	.word	0x0002e680


	//   ....[61]....
        /*0e24*/ 	.word	0x0002e6b0


	//   ....[62]....
        /*0e28*/ 	.word	0x0002e6e0


	//   ....[63]....
        /*0e2c*/ 	.word	0x0002e6f0


	//   ....[64]....
        /*0e30*/ 	.word	0x0002f060


	//   ....[65]....
        /*0e34*/ 	.word	0x0002f070


	//   ....[66]....
        /*0e38*/ 	.word	0x0002f200


	//   ....[67]....
        /*0e3c*/ 	.word	0x0002f210


	//   ....[68]....
        /*0e40*/ 	.word	0x0002f3a0


	//   ....[69]....
        /*0e44*/ 	.word	0x0002f3b0


	//   ....[70]....
        /*0e48*/ 	.word	0x0002f540


	//   ....[71]....
        /*0e4c*/ 	.word	0x0002f550


	//   ....[72]....
        /*0e50*/ 	.word	0x0002fa30


	//   ....[73]....
        /*0e54*/ 	.word	0x0002fa40


	//   ....[74]....
        /*0e58*/ 	.word	0x000307b0


	//   ....[75]....
        /*0e5c*/ 	.word	0x000307c0


	//   ....[76]....
        /*0e60*/ 	.word	0x00031ef0


	//   ....[77]....
        /*0e64*/ 	.word	0x00031f00


	//   ....[78]....
        /*0e68*/ 	.word	0x000320a0


	//   ....[79]....
        /*0e6c*/ 	.word	0x000320b0


	//   ....[80]....
        /*0e70*/ 	.word	0x00032240


	//   ....[81]....
        /*0e74*/ 	.word	0x00032250


	//   ....[82]....
        /*0e78*/ 	.word	0x000323e0


	//   ....[83]....
        /*0e7c*/ 	.word	0x000323f0


	//   ....[84]....
        /*0e80*/ 	.word	0x000325d0


	//   ....[85]....
        /*0e84*/ 	.word	0x000327e0


	//   ....[86]....
        /*0e88*/ 	.word	0x00032810


	//   ....[87]....
        /*0e8c*/ 	.word	0x00032840


	//   ....[88]....
        /*0e90*/ 	.word	0x00032870


	//   ....[89]....
        /*0e94*/ 	.word	0x000328a0


	//   ....[90]....
        /*0e98*/ 	.word	0x000328d0


	//   ....[91]....
        /*0e9c*/ 	.word	0x00032a60


	//   ....[92]....
        /*0ea0*/ 	.word	0x00032a90


	//   ....[93]....
        /*0ea4*/ 	.word	0x00032ac0


	//   ....[94]....
        /*0ea8*/ 	.word	0x00032af0


	//   ....[95]....
        /*0eac*/ 	.word	0x00032b20


	//   ....[96]....
        /*0eb0*/ 	.word	0x00032b50


	//   ....[97]....
        /*0eb4*/ 	.word	0x00032be0


	//   ....[98]....
        /*0eb8*/ 	.word	0x00032c10


	//   ....[99]....
        /*0ebc*/ 	.word	0x00032c20


	//   ....[100]....
        /*0ec0*/ 	.word	0x00032c60


	//   ....[101]....
        /*0ec4*/ 	.word	0x000343e0


	//   ....[102]....
        /*0ec8*/ 	.word	0x00036870


	//   ....[103]....
        /*0ecc*/ 	.word	0x00036890


	//   ....[104]....
        /*0ed0*/ 	.word	0x00036920


	//   ....[105]....
        /*0ed4*/ 	.word	0x00036940


	//   ....[106]....
        /*0ed8*/ 	.word	0x000369c0


	//   ....[107]....
        /*0edc*/ 	.word	0x000369e0


	//   ....[108]....
        /*0ee0*/ 	.word	0x00036a60


	//   ....[109]....
        /*0ee4*/ 	.word	0x00036a80


	//   ....[110]....
        /*0ee8*/ 	.word	0x00036b00


	//   ....[111]....
        /*0eec*/ 	.word	0x00036b20


	//   ....[112]....
        /*0ef0*/ 	.word	0x00036b30


	//   ....[113]....
        /*0ef4*/ 	.word	0x00036b40


	//   ....[114]....
        /*0ef8*/ 	.word	0x000372c0


	//   ....[115]....
        /*0efc*/ 	.word	0x000372f0


	//   ....[116]....
        /*0f00*/ 	.word	0x000373f0


	//   ....[117]....
        /*0f04*/ 	.word	0x00037400


	//   ....[118]....
        /*0f08*/ 	.word	0x000374a0


	//   ....[119]....
        /*0f0c*/ 	.word	0x000374b0


	//   ....[120]....
        /*0f10*/ 	.word	0x00037530


	//   ....[121]....
        /*0f14*/ 	.word	0x00037540


	//   ....[122]....
        /*0f18*/ 	.word	0x00037550


	//   ....[123]....
        /*0f1c*/ 	.word	0x000375f0


	//   ....[124]....
        /*0f20*/ 	.word	0x00037620


	//   ....[125]....
        /*0f24*/ 	.word	0x000376a0


	//   ....[126]....
        /*0f28*/ 	.word	0x000376d0


	//   ....[127]....
        /*0f2c*/ 	.word	0x000376f0


	//   ....[128]....
        /*0f30*/ 	.word	0x00037740


	//   ....[129]....
        /*0f34*/ 	.word	0x00037750


	//   ....[130]....
        /*0f38*/ 	.word	0x00037e00


	//   ....[131]....
        /*0f3c*/ 	.word	0x00037e30


	//   ....[132]....
        /*0f40*/ 	.word	0x00037f20


	//   ....[133]....
        /*0f44*/ 	.word	0x00037f30


	//   ....[134]....
        /*0f48*/ 	.word	0x00037fc0


	//   ....[135]....
        /*0f4c*/ 	.word	0x00037fd0


	//   ....[136]....
        /*0f50*/ 	.word	0x00038040


	//   ....[137]....
        /*0f54*/ 	.word	0x00038050


	//   ....[138]....
        /*0f58*/ 	.word	0x000380d0


	//   ....[139]....
        /*0f5c*/ 	.word	0x000380e0


	//   ....[140]....
        /*0f60*/ 	.word	0x00038160


	//   ....[141]....
        /*0f64*/ 	.word	0x00038170


	//   ....[142]....
        /*0f68*/ 	.word	0x000381f0


	//   ....[143]....
        /*0f6c*/ 	.word	0x00038200


	//   ....[144]....
        /*0f70*/ 	.word	0x00038280


	//   ....[145]....
        /*0f74*/ 	.word	0x00038290


	//   ....[146]....
        /*0f78*/ 	.word	0x000387a0


	//   ....[147]....
        /*0f7c*/ 	.word	0x000387c0


	//   ....[148]....
        /*0f80*/ 	.word	0x00038810


	//   ....[149]....
        /*0f84*/ 	.word	0x000388d0


	//   ....[150]....
        /*0f88*/ 	.word	0x000388e0


	//   ....[151]....
        /*0f8c*/ 	.word	0x00038910


	//   ....[152]....
        /*0f90*/ 	.word	0x000389a0


	//   ....[153]....
        /*0f94*/ 	.word	0x00038a50


	//   ....[154]....
        /*0f98*/ 	.word	0x00038a60


	//   ....[155]....
        /*0f9c*/ 	.word	0x00038a90


	//   ....[156]....
        /*0fa0*/ 	.word	0x00038aa0


	//   ....[157]....
        /*0fa4*/ 	.word	0x00038b30


	//   ....[158]....
        /*0fa8*/ 	.word	0x00039240


	//   ....[159]....
        /*0fac*/ 	.word	0x00039260


	//   ....[160]....
        /*0fb0*/ 	.word	0x000392b0


	//   ....[161]....
        /*0fb4*/ 	.word	0x000392c0


	//   ....[162]....
        /*0fb8*/ 	.word	0x00039300


	//   ....[163]....
        /*0fbc*/ 	.word	0x00039310


	//   ....[164]....
        /*0fc0*/ 	.word	0x00039350


	//   ....[165]....
        /*0fc4*/ 	.word	0x00039360


	//   ....[166]....
        /*0fc8*/ 	.word	0x000393a0


	//   ....[167]....
        /*0fcc*/ 	.word	0x000393b0


	//   ....[168]....
        /*0fd0*/ 	.word	0x000393c0


	//   ....[169]....
        /*0fd4*/ 	.word	0x00039400


	//   ....[170]....
        /*0fd8*/ 	.word	0x00039720


	//   ....[171]....
        /*0fdc*/ 	.word	0x00039740


	//   ....[172]....
        /*0fe0*/ 	.word	0x00039750


	//   ....[173]....
        /*0fe4*/ 	.word	0x00039760


	//   ....[174]....
        /*0fe8*/ 	.word	0x00039780


	//   ....[175]....
        /*0fec*/ 	.word	0x000397f0


	//   ....[176]....
        /*0ff0*/ 	.word	0x00039860


	//   ....[177]....
        /*0ff4*/ 	.word	0x00039880


	//   ....[178]....
        /*0ff8*/ 	.word	0x00039890


	//   ....[179]....
        /*0ffc*/ 	.word	0x000398f0


	//   ....[180]....
        /*1000*/ 	.word	0x00039910


	//   ....[181]....
        /*1004*/ 	.word	0x00039970


	//   ....[182]....
        /*1008*/ 	.word	0x00039eb0


	//   ....[183]....
        /*100c*/ 	.word	0x00039ee0


	//   ....[184]....
        /*1010*/ 	.word	0x00039f40


	//   ....[185]....
        /*1014*/ 	.word	0x00039f70


	//   ....[186]....
        /*1018*/ 	.word	0x00039fa0


	//   ....[187]....
        /*101c*/ 	.word	0x00039fd0


	//   ....[188]....
        /*1020*/ 	.word	0x0003a000


	//   ....[189]....
        /*1024*/ 	.word	0x0003a030


	//   ....[190]....
        /*1028*/ 	.word	0x0003a1d0


	//   ....[191]....
        /*102c*/ 	.word	0x0003a200


	//   ....[192]....
        /*1030*/ 	.word	0x0003a230


	//   ....[193]....
        /*1034*/ 	.word	0x0003a260


	//   ....[194]....
        /*1038*/ 	.word	0x0003a290


	//   ....[195]....
        /*103c*/ 	.word	0x0003a2c0


	//   ....[196]....
        /*1040*/ 	.word	0x0003a380


	//   ....[197]....
        /*1044*/ 	.word	0x0003a3a0


	//   ....[198]....
        /*1048*/ 	.word	0x0003a3c0


	//   ....[199]....
        /*104c*/ 	.word	0x0003a420


	//   ....[200]....
        /*1050*/ 	.word	0x0003ae40


	//   ....[201]....
        /*1054*/ 	.word	0x0003b160


	//   ....[202]....
        /*1058*/ 	.word	0x0003b1f0


	//   ....[203]....
        /*105c*/ 	.word	0x0003b280


	//   ....[204]....
        /*1060*/ 	.word	0x0003b310


	//   ....[205]....
        /*1064*/ 	.word	0x0003b3f0


	//   ....[206]....
        /*1068*/ 	.word	0x0003b480


	//   ....[207]....
        /*106c*/ 	.word	0x0003b520


	//   ....[208]....
        /*1070*/ 	.word	0x0003b5b0


	//   ....[209]....
        /*1074*/ 	.word	0x0003b690


	//   ....[210]....
        /*1078*/ 	.word	0x0003b720


	//   ....[211]....
        /*107c*/ 	.word	0x0003b7b0


	//   ....[212]....
        /*1080*/ 	.word	0x0003b840


	//   ....[213]....
        /*1084*/ 	.word	0x0003b920


	//   ....[214]....
        /*1088*/ 	.word	0x0003b9c0


	//   ....[215]....
        /*108c*/ 	.word	0x0003ba50


	//   ....[216]....
        /*1090*/ 	.word	0x0003baa0


	//   ....[217]....
        /*1094*/ 	.word	0x0003baf0


	//   ....[218]....
        /*1098*/ 	.word	0x0003bb90


	//   ....[219]....
        /*109c*/ 	.word	0x0003bc20


	//   ....[220]....
        /*10a0*/ 	.word	0x0003bc70


	//   ....[221]....
        /*10a4*/ 	.word	0x0003bcc0


	//   ....[222]....
        /*10a8*/ 	.word	0x0003bdb0


	//   ....[223]....
        /*10ac*/ 	.word	0x0003be60


	//   ....[224]....
        /*10b0*/ 	.word	0x0003bee0


	//   ....[225]....
        /*10b4*/ 	.word	0x0003bf50


	//   ....[226]....
        /*10b8*/ 	.word	0x0003c0c0


	//   ....[227]....
        /*10bc*/ 	.word	0x0003c1e0


	//   ....[228]....
        /*10c0*/ 	.word	0x0003c240


	//   ....[229]....
        /*10c4*/ 	.word	0x0003c2b0


	//   ....[230]....
        /*10c8*/ 	.word	0x0003c560


	//   ....[231]....
        /*10cc*/ 	.word	0x0003c5b0


	//   ....[232]....
        /*10d0*/ 	.word	0x0003c640


	//   ....[233]....
        /*10d4*/ 	.word	0x0003c6d0


	//   ....[234]....
        /*10d8*/ 	.word	0x0003c760


	//   ....[235]....
        /*10dc*/ 	.word	0x0003c7f0


	//   ....[236]....
        /*10e0*/ 	.word	0x0003c880


	//   ....[237]....
        /*10e4*/ 	.word	0x0003c910


	//   ....[238]....
        /*10e8*/ 	.word	0x0003c990


	//   ....[239]....
        /*10ec*/ 	.word	0x0003c9e0


	//   ....[240]....
        /*10f0*/ 	.word	0x0003ca80


	//   ....[241]....
        /*10f4*/ 	.word	0x0003cb10


	//   ....[242]....
        /*10f8*/ 	.word	0x0003cb90


	//   ....[243]....
        /*10fc*/ 	.word	0x0003cbe0


	//   ....[244]....
        /*1100*/ 	.word	0x0003cc70


	//   ....[245]....
        /*1104*/ 	.word	0x0003cd00


	//   ....[246]....
        /*1108*/ 	.word	0x0003cd90


	//   ....[247]....
        /*110c*/ 	.word	0x0003ce20


	//   ....[248]....
        /*1110*/ 	.word	0x0003ceb0


	//   ....[249]....
        /*1114*/ 	.word	0x0003cf40


	//   ....[250]....
        /*1118*/ 	.word	0x0003d000


	//   ....[251]....
        /*111c*/ 	.word	0x0003d2d0


	//   ....[252]....
        /*1120*/ 	.word	0x0003d3c0


	//   ....[253]....
        /*1124*/ 	.word	0x0003d460


	//   ....[254]....
        /*1128*/ 	.word	0x0003d4c0


	//   ....[255]....
        /*112c*/ 	.word	0x0003d5b0


	//   ....[0]....
        /*1130*/ 	.word	0x0003d620


	//   ....[1]....
        /*1134*/ 	.word	0x0003d710


	//   ....[2]....
        /*1138*/ 	.word	0x0003d780


	//   ....[3]....
        /*113c*/ 	.word	0x0003d870


	//   ....[4]....
        /*1140*/ 	.word	0x0003d8e0


	//   ....[5]....
        /*1144*/ 	.word	0x0003d9d0


	//   ....[6]....
        /*1148*/ 	.word	0x0003da40


	//   ....[7]....
        /*114c*/ 	.word	0x0003dae0


	//   ....[8]....
        /*1150*/ 	.word	0x0003dbd0


	//   ....[9]....
        /*1154*/ 	.word	0x0003dc90


	//   ....[10]....
        /*1158*/ 	.word	0x0003dcf0


	//   ....[11]....
        /*115c*/ 	.word	0x0003dde0


	//   ....[12]....
        /*1160*/ 	.word	0x0003de40


	//   ....[13]....
        /*1164*/ 	.word	0x0003df50


	//   ....[14]....
        /*1168*/ 	.word	0x0003dfb0


	//   ....[15]....
        /*116c*/ 	.word	0x0003e0a0


	//   ....[16]....
        /*1170*/ 	.word	0x0003e100


	//   ....[17]....
        /*1174*/ 	.word	0x0003e1a0


	//   ....[18]....
        /*1178*/ 	.word	0x0003e270


	//   ....[19]....
        /*117c*/ 	.word	0x0003e310


	//   ....[20]....
        /*1180*/ 	.word	0x0003e3e0


	//   ....[21]....
        /*1184*/ 	.word	0x0003e480


	//   ....[22]....
        /*1188*/ 	.word	0x0003e530


	//   ....[23]....
        /*118c*/ 	.word	0x0003e5d0


	//   ....[24]....
        /*1190*/ 	.word	0x0003e840


	//   ....[25]....
        /*1194*/ 	.word	0x0003e900


	//   ....[26]....
        /*1198*/ 	.word	0x0003e9c0


	//   ....[27]....
        /*119c*/ 	.word	0x0003eab0


	//   ....[28]....
        /*11a0*/ 	.word	0x0003eb70


	//   ....[29]....
        /*11a4*/ 	.word	0x0003ec30


	//   ....[30]....
        /*11a8*/ 	.word	0x0003ecf0


	//   ....[31]....
        /*11ac*/ 	.word	0x0003edb0


	//   ....[32]....
        /*11b0*/ 	.word	0x0003ee70


	//   ....[33]....
        /*11b4*/ 	.word	0x0003ef30


	//   ....[34]....
        /*11b8*/ 	.word	0x0003eff0


	//   ....[35]....
        /*11bc*/ 	.word	0x0003f0b0


	//   ....[36]....
        /*11c0*/ 	.word	0x0003f170


	//   ....[37]....
        /*11c4*/ 	.word	0x0003f220


	//   ....[38]....
        /*11c8*/ 	.word	0x0003f280


	//   ....[39]....
        /*11cc*/ 	.word	0x0003f360


	//   ....[40]....
        /*11d0*/ 	.word	0x0003f4a0


	//   ....[41]....
        /*11d4*/ 	.word	0x0003f580


	//   ....[42]....
        /*11d8*/ 	.word	0x0003f610


	//   ....[43]....
        /*11dc*/ 	.word	0x0003f720


	//   ....[44]....
        /*11e0*/ 	.word	0x0003f780


	//   ....[45]....
        /*11e4*/ 	.word	0x0003f890


	//   ....[46]....
        /*11e8*/ 	.word	0x0003f8f0


	//   ....[47]....
        /*11ec*/ 	.word	0x0003fa00


	//   ....[48]....
        /*11f0*/ 	.word	0x0003fa60


	//   ....[49]....
        /*11f4*/ 	.word	0x0003fb70


	//   ....[50]....
        /*11f8*/ 	.word	0x0003fbd0


	//   ....[51]....
        /*11fc*/ 	.word	0x0003fc90


	//   ....[52]....
        /*1200*/ 	.word	0x0003fdf0


	//   ....[53]....
        /*1204*/ 	.word	0x0003fe90


	//   ....[54]....
        /*1208*/ 	.word	0x0003fef0


	//   ....[55]....
        /*120c*/ 	.word	0x0003ffa0


	//   ....[56]....
        /*1210*/ 	.word	0x00040000


	//   ....[57]....
        /*1214*/ 	.word	0x000400b0


	//   ....[58]....
        /*1218*/ 	.word	0x00040110


	//   ....[59]....
        /*121c*/ 	.word	0x000401c0


	//   ....[60]....
        /*1220*/ 	.word	0x00040220


	//   ....[61]....
        /*1224*/ 	.word	0x000402d0


	//   ....[62]....
        /*1228*/ 	.word	0x00040330


	//   ....[63]....
        /*122c*/ 	.word	0x000403e0


	//   ....[64]....
        /*1230*/ 	.word	0x000404d0


	//   ....[65]....
        /*1234*/ 	.word	0x00040570


	//   ....[66]....
        /*1238*/ 	.word	0x000405d0


	//   ....[67]....
        /*123c*/ 	.word	0x000406a0


	//   ....[68]....
        /*1240*/ 	.word	0x00040700


	//   ....[69]....
        /*1244*/ 	.word	0x000407d0


	//   ....[70]....
        /*1248*/ 	.word	0x00040830


	//   ....[71]....
        /*124c*/ 	.word	0x00040900


	//   ....[72]....
        /*1250*/ 	.word	0x00040960


	//   ....[73]....
        /*1254*/ 	.word	0x00040a30


	//   ....[74]....
        /*1258*/ 	.word	0x00040a90


	//   ....[75]....
        /*125c*/ 	.word	0x00040b60


	//   ....[76]....
        /*1260*/ 	.word	0x00040bf0


	//   ....[77]....
        /*1264*/ 	.word	0x00040c90


	//   ....[78]....
        /*1268*/ 	.word	0x00040e10


	//   ....[79]....
        /*126c*/ 	.word	0x00040e80


	//   ....[80]....
        /*1270*/ 	.word	0x00040ef0


	//   ....[81]....
        /*1274*/ 	.word	0x00040f60


	//   ....[82]....
        /*1278*/ 	.word	0x00040fd0


	//   ....[83]....
        /*127c*/ 	.word	0x00041050


	//   ....[84]....
        /*1280*/ 	.word	0x000410d0


	//   ....[85]....
        /*1284*/ 	.word	0x00041160


	//   ....[86]....
        /*1288*/ 	.word	0x000411d0


	//   ....[87]....
        /*128c*/ 	.word	0x00041240


	//   ....[88]....
        /*1290*/ 	.word	0x000412b0


	//   ....[89]....
        /*1294*/ 	.word	0x00041330


	//   ....[90]....
        /*1298*/ 	.word	0x000413a0


	//   ....[91]....
        /*129c*/ 	.word	0x00041430


	//   ....[92]....
        /*12a0*/ 	.word	0x00041490


	//   ....[93]....
        /*12a4*/ 	.word	0x00041520


	//   ....[94]....
        /*12a8*/ 	.word	0x00041650


	//   ....[95]....
        /*12ac*/ 	.word	0x00043310


	//   ....[96]....
        /*12b0*/ 	.word	0x00043a00


	//   ....[97]....
        /*12b4*/ 	.word	0x00044bc0


	//   ....[98]....
        /*12b8*/ 	.word	0x00044be0


	//   ....[99]....
        /*12bc*/ 	.word	0x00044c20


	//   ....[100]....
        /*12c0*/ 	.word	0x00044c40


	//----- nvinfo : EIATTR_REG_RECONFIG
	.align		4
.L_1434:
        /*12c4*/ 	.byte	0x01, 0x54
	.zero		2


	//----- nvinfo : EIATTR_SYSCALL_OFFSETS
	.align		4
        /*12c8*/ 	.byte	0x04, 0x46
        /*12ca*/ 	.short	(.L_1436 - .L_1435)


	//   ....[0]....
.L_1435:
        /*12cc*/ 	.word	0x00002630


	//   ....[1]....
        /*12d0*/ 	.word	0x00002780


	//   ....[2]....
        /*12d4*/ 	.word	0x00007de0


	//   ....[3]....
        /*12d8*/ 	.word	0x000083c0


	//   ....[4]....
        /*12dc*/ 	.word	0x00035e80


	//   ....[5]....
        /*12e0*/ 	.word	0x00035fd0


	//   ....[6]....
        /*12e4*/ 	.word	0x000360c0


	//   ....[7]....
        /*12e8*/ 	.word	0x00036f00


	//   ....[8]....
        /*12ec*/ 	.word	0x00037a20


	//----- nvinfo : EIATTR_MBARRIER_INSTR_OFFSETS
	.align		4
.L_1436:
        /*12f0*/ 	.byte	0x04, 0x39
        /*12f2*/ 	.short	(.L_1438 - .L_1437)


	//   ....[0]....
.L_1437:
        /*12f4*/ 	.word	0x000002d0
        /*12f8*/ 	.word	0x000000ff
        /*12fc*/ 	.word	0x00032400
        /*1300*/ 	.short	0x0100
        /*1302*/ 	.byte	0x08
	.zero		1


	//   ....[1]....
        /*1304*/ 	.word	0x000002e0
        /*1308*/ 	.word	0x000000ff
        /*130c*/ 	.word	0x00032410
        /*1310*/ 	.short	0x0100
        /*1312*/ 	.byte	0x08
	.zero		1


	//   ....[2]....
        /*1314*/ 	.word	0x000002f0
        /*1318*/ 	.word	0x000000ff
        /*131c*/ 	.word	0x00032420
        /*1320*/ 	.short	0x0100
        /*1322*/ 	.byte	0x08
	.zero		1


	//   ....[3]....
        /*1324*/ 	.word	0x000003e0
        /*1328*/ 	.word	0x000000ff
        /*132c*/ 	.word	0x00032430
        /*1330*/ 	.short	0x0100
        /*1332*/ 	.byte	0x08
	.zero		1


	//   ....[4]....
        /*1334*/ 	.word	0x000003f0
        /*1338*/ 	.word	0x000000ff
        /*133c*/ 	.word	0x00032440
        /*1340*/ 	.short	0x0100
        /*1342*/ 	.byte	0x08
	.zero		1


	//   ....[5]....
        /*1344*/ 	.word	0x00000400
        /*1348*/ 	.word	0x000000ff
        /*134c*/ 	.word	0x00032438
        /*1350*/ 	.short	0x0100
        /*1352*/ 	.byte	0x08
	.zero		1


	//   ....[6]....
        /*1354*/ 	.word	0x00000410
        /*1358*/ 	.word	0x000000ff
        /*135c*/ 	.word	0x00032448
        /*1360*/ 	.short	0x0100
        /*1362*/ 	.byte	0x08
	.zero		1


	//   ....[7]....
        /*1364*/ 	.word	0x00000540
        /*1368*/ 	.word	0x000000ff
        /*136c*/ 	.word	0x00032450
        /*1370*/ 	.short	0x0100
        /*1372*/ 	.byte	0x08
	.zero		1


	//   ....[8]....
        /*1374*/ 	.word	0x00000550
        /*1378*/ 	.word	0x000000ff
        /*137c*/ 	.word	0x00032460
        /*1380*/ 	.short	0x0100
        /*1382*/ 	.byte	0x08
	.zero		1


	//   ....[9]....
        /*1384*/ 	.word	0x00000560
        /*1388*/ 	.word	0x000000ff
        /*138c*/ 	.word	0x00032458
        /*1390*/ 	.short	0x0100
        /*1392*/ 	.byte	0x08
	.zero		1


	//   ....[10]....
        /*1394*/ 	.word	0x00000570
        /*1398*/ 	.word	0x000000ff
        /*139c*/ 	.word	0x00032468
        /*13a0*/ 	.short	0x0100
        /*13a2*/ 	.byte	0x08
	.zero		1


	//   ....[11]....
        /*13a4*/ 	.word	0x00000660
        /*13a8*/ 	.word	0x000000ff
        /*13ac*/ 	.word	0x00032470
        /*13b0*/ 	.short	0x0100
        /*13b2*/ 	.byte	0x06
	.zero		1


	//   ....[12]....
        /*13b4*/ 	.word	0x00000670
        /*13b8*/ 	.word	0x000000ff
        /*13bc*/ 	.word	0x00032480
        /*13c0*/ 	.short	0x0100
        /*13c2*/ 	.byte	0x06
	.zero		1


	//   ....[13]....
        /*13c4*/ 	.word	0x00000680
        /*13c8*/ 	.word	0x000000ff
        /*13cc*/ 	.word	0x00032478
        /*13d0*/ 	.short	0x0100
        /*13d2*/ 	.byte	0x06
	.zero		1


	//   ....[14]....
        /*13d4*/ 	.word	0x00000690
        /*13d8*/ 	.word	0x000000ff
        /*13dc*/ 	.word	0x00032488
        /*13e0*/ 	.short	0x0100
        /*13e2*/ 	.byte	0x06
	.zero		1


	//   ....[15]....
        /*13e4*/ 	.word	0x000007c0
        /*13e8*/ 	.word	0x000000ff
        /*13ec*/ 	.word	0x00032490
        /*13f0*/ 	.short	0x0100
        /*13f2*/ 	.byte	0x08
	.zero		1


	//   ....[16]....
        /*13f4*/ 	.word	0x000007d0
        /*13f8*/ 	.word	0x000000ff
        /*13fc*/ 	.word	0x000324a0
        /*1400*/ 	.short	0x0100
        /*1402*/ 	.byte	0x08
	.zero		1


	//   ....[17]....
        /*1404*/ 	.word	0x000007e0
        /*1408*/ 	.word	0x000000ff
        /*140c*/ 	.word	0x00032498
        /*1410*/ 	.short	0x0100
        /*1412*/ 	.byte	0x08
	.zero		1


	//   ....[18]....
        /*1414*/ 	.word	0x000007f0
        /*1418*/ 	.word	0x000000ff
        /*141c*/ 	.word	0x000324a8
        /*1420*/ 	.short	0x0100
        /*1422*/ 	.byte	0x08
	.zero		1


	//   ....[19]....
        /*1424*/ 	.word	0x00000920
        /*1428*/ 	.word	0x000000ff
        /*142c*/ 	.word	0x000324b0
        /*1430*/ 	.short	0x0100
        /*1432*/ 	.byte	0x08
	.zero		1


	//   ....[20]....
        /*1434*/ 	.word	0x00000930
        /*1438*/ 	.word	0x000000ff
        /*143c*/ 	.word	0x000324c0
        /*1440*/ 	.short	0x0100
        /*1442*/ 	.byte	0x08
	.zero		1


	//   ....[21]....
        /*1444*/ 	.word	0x00000940
        /*1448*/ 	.word	0x000000ff
        /*144c*/ 	.word	0x000324b8
        /*1450*/ 	.short	0x0100
        /*1452*/ 	.byte	0x08
	.zero		1


	//   ....[22]....
        /*1454*/ 	.word	0x00000950
        /*1458*/ 	.word	0x000000ff
        /*145c*/ 	.word	0x000324c8
        /*1460*/ 	.short	0x0100
        /*1462*/ 	.byte	0x08
	.zero		1


	//   ....[23]....
        /*1464*/ 	.word	0x00003920
        /*1468*/ 	.word	0x00000045
        /*146c*/ 	.word	0x00032490
        /*1470*/ 	.short	0x010a
        /*1472*/ 	.byte	0x3f
	.zero		1


	//   ....[24]....
        /*1474*/ 	.word	0x00004e60
        /*1478*/ 	.word	0x00000045
        /*147c*/ 	.word	0x00032490
        /*1480*/ 	.short	0x010a
        /*1482*/ 	.byte	0x3f
	.zero		1


	//   ....[25]....
        /*1484*/ 	.word	0x00005f00
        /*1488*/ 	.word	0x00000045
        /*148c*/ 	.word	0x00032490
        /*1490*/ 	.short	0x010a
        /*1492*/ 	.byte	0x3f
	.zero		1


	//   ....[26]....
        /*1494*/ 	.word	0x00006390
        /*1498*/ 	.word	0x00000004
        /*149c*/ 	.word	0x00000000
        /*14a0*/ 	.short	0x0101
        /*14a2*/ 	.byte	0x3f
	.zero		1


	//   ....[27]....
        /*14a4*/ 	.word	0x000063d0
        /*14a8*/ 	.word	0x00000045
        /*14ac*/ 	.word	0x000324b0
        /*14b0*/ 	.short	0x010a
        /*14b2*/ 	.byte	0x3f
	.zero		1


	//   ....[28]....
        /*14b4*/ 	.word	0x00006c00
        /*14b8*/ 	.word	0x00000045
        /*14bc*/ 	.word	0x00000000
        /*14c0*/ 	.short	0x0101
        /*14c2*/ 	.byte	0x3f
	.zero		1


	//   ....[29]....
        /*14c4*/ 	.word	0x00008140
        /*14c8*/ 	.word	0x00000002
        /*14cc*/ 	.word	0x00032400
        /*14d0*/ 	.short	0x010a
        /*14d2*/ 	.byte	0x3f
	.zero		1


	//   ....[30]....
        /*14d4*/ 	.word	0x00008190
        /*14d8*/ 	.word	0x00000002
        /*14dc*/ 	.word	0x00032400
        /*14e0*/ 	.short	0x010a
        /*14e2*/ 	.byte	0x3f
	.zero		1


	//   ....[31]....
        /*14e4*/ 	.word	0x00008c00
        /*14e8*/ 	.word	0x00000002
        /*14ec*/ 	.word	0x00032400
        /*14f0*/ 	.short	0x010a
        /*14f2*/ 	.byte	0x3f
	.zero		1


	//   ....[32]....
        /*14f4*/ 	.word	0x0000a170
        /*14f8*/ 	.word	0x00000002
        /*14fc*/ 	.word	0x00032400
        /*1500*/ 	.short	0x010a
        /*1502*/ 	.byte	0x3f
	.zero		1


	//   ....[33]....
        /*1504*/ 	.word	0x0000b920
        /*1508*/ 	.word	0x00000004
        /*150c*/ 	.word	0x00000000
        /*1510*/ 	.short	0x010a
        /*1512*/ 	.byte	0x3f
	.zero		1


	//   ....[34]....
        /*1514*/ 	.word	0x0000ba10
        /*1518*/ 	.word	0x00000002
        /*151c*/ 	.word	0x00000000
        /*1520*/ 	.short	0x010a
        /*1522*/ 	.byte	0x3f
	.zero		1


	//   ....[35]....
        /*1524*/ 	.word	0x0000be20
        /*1528*/ 	.word	0x00000004
        /*152c*/ 	.word	0x00000000
        /*1530*/ 	.short	0x010a
        /*1532*/ 	.byte	0x3f
	.zero		1


	//   ....[36]....
        /*1534*/ 	.word	0x0000bef0
        /*1538*/ 	.word	0x00000006
        /*153c*/ 	.word	0x00000000
        /*1540*/ 	.short	0x010a
        /*1542*/ 	.byte	0x3f
	.zero		1


	//   ....[37]....
        /*1544*/ 	.word	0x0000cc60
        /*1548*/ 	.word	0x00000006
        /*154c*/ 	.word	0x00000000
        /*1550*/ 	.short	0x0101
        /*1552*/ 	.byte	0x3f
	.zero		1


	//   ....[38]....
        /*1554*/ 	.word	0x000169a0
        /*1558*/ 	.word	0x00000002
        /*155c*/ 	.word	0x00000000
        /*1560*/ 	.short	0x0101
        /*1562*/ 	.byte	0x3f
	.zero		1


	//   ....[39]....
        /*1564*/ 	.word	0x00016e20
        /*1568*/ 	.word	0x00000005
        /*156c*/ 	.word	0x00000000
        /*1570*/ 	.short	0x010a
        /*1572*/ 	.byte	0x3f
	.zero		1


	//   ....[40]....
        /*1574*/ 	.word	0x00016f20
        /*1578*/ 	.word	0x0000000a
        /*157c*/ 	.word	0x00000000
        /*1580*/ 	.short	0x010a
        /*1582*/ 	.byte	0x3f
	.zero		1


	//   ....[41]....
        /*1584*/ 	.word	0x00017350
        /*1588*/ 	.word	0x00000048
        /*158c*/ 	.word	0x00000000
        /*1590*/ 	.short	0x010a
        /*1592*/ 	.byte	0x3f
	.zero		1


	//   ....[42]....
        /*1594*/ 	.word	0x00017450
        /*1598*/ 	.word	0x00000008
        /*159c*/ 	.word	0x00000000
        /*15a0*/ 	.short	0x010a
        /*15a2*/ 	.byte	0x3f
	.zero		1


	//   ....[43]....
        /*15a4*/ 	.word	0x000181c0
        /*15a8*/ 	.word	0x00000008
        /*15ac*/ 	.word	0x00000000
        /*15b0*/ 	.short	0x0101
        /*15b2*/ 	.byte	0x3f
	.zero		1


	//   ....[44]....
        /*15b4*/ 	.word	0x00020c80
        /*15b8*/ 	.word	0x00000005
        /*15bc*/ 	.word	0x00000000
        /*15c0*/ 	.short	0x0101
        /*15c2*/ 	.byte	0x3f
	.zero		1


	//   ....[45]....
        /*15c4*/ 	.word	0x00020e70
        /*15c8*/ 	.word	0x00000005
        /*15cc*/ 	.word	0x00000000
        /*15d0*/ 	.short	0x010a
        /*15d2*/ 	.byte	0x3f
	.zero		1


	//   ....[46]....
        /*15d4*/ 	.word	0x00020f70
        /*15d8*/ 	.word	0x00000008
        /*15dc*/ 	.word	0x00000000
        /*15e0*/ 	.short	0x010a
        /*15e2*/ 	.byte	0x3f
	.zero		1


	//   ....[47]....
        /*15e4*/ 	.word	0x000213a0
        /*15e8*/ 	.word	0x00000005
        /*15ec*/ 	.word	0x00000000
        /*15f0*/ 	.short	0x010a
        /*15f2*/ 	.byte	0x3f
	.zero		1


	//   ....[48]....
        /*15f4*/ 	.word	0x000214a0
        /*15f8*/ 	.word	0x00000008
        /*15fc*/ 	.word	0x00000000
        /*1600*/ 	.short	0x010a
        /*1602*/ 	.byte	0x3f
	.zero		1


	//   ....[49]....
        /*1604*/ 	.word	0x00022210
        /*1608*/ 	.word	0x00000005
        /*160c*/ 	.word	0x00000000
        /*1610*/ 	.short	0x0101
        /*1612*/ 	.byte	0x3f
	.zero		1


	//   ....[50]....
        /*1614*/ 	.word	0x0002bfe0
        /*1618*/ 	.word	0x00000004
        /*161c*/ 	.word	0x00000000
        /*1620*/ 	.short	0x0101
        /*1622*/ 	.byte	0x3f
	.zero		1


	//   ....[51]....
        /*1624*/ 	.word	0x0002ef80
        /*1628*/ 	.word	0x0000000a
        /*162c*/ 	.word	0x00000000
        /*1630*/ 	.short	0x0101
        /*1632*/ 	.byte	0x3f
	.zero		1


	//   ....[52]....
        /*1634*/ 	.word	0x0002f9f0
        /*1638*/ 	.word	0x00000008
        /*163c*/ 	.word	0x00000000
        /*1640*/ 	.short	0x0101
        /*1642*/ 	.byte	0x3f
	.zero		1


	//   ....[53]....
        /*1644*/ 	.word	0x000344c0
        /*1648*/ 	.word	0x00000017
        /*164c*/ 	.word	0x00032420
        /*1650*/ 	.short	0x010a
        /*1652*/ 	.byte	0x3f
	.zero		1


	//   ....[54]....
        /*1654*/ 	.word	0x00034570
        /*1658*/ 	.word	0x00000003
        /*165c*/ 	.word	0x000324a0
        /*1660*/ 	.short	0x010a
        /*1662*/ 	.byte	0x3f
	.zero		1


	//   ....[55]....
        /*1664*/ 	.word	0x000347a0
        /*1668*/ 	.word	0x00000003
        /*166c*/ 	.word	0x000324c0
        /*1670*/ 	.short	0x010a
        /*1672*/ 	.byte	0x3f
	.zero		1


	//   ....[56]....
        /*1674*/ 	.word	0x00034dd0
        /*1678*/ 	.word	0x00000009
        /*167c*/ 	.word	0x000324a0
        /*1680*/ 	.short	0x010a
        /*1682*/ 	.byte	0x3f
	.zero		1


	//   ....[57]....
        /*1684*/ 	.word	0x00034ff0
        /*1688*/ 	.word	0x00000009
        /*168c*/ 	.word	0x000324c0
        /*1690*/ 	.short	0x010a
        /*1692*/ 	.byte	0x3f
	.zero		1


	//   ....[58]....
        /*1694*/ 	.word	0x00036620
        /*1698*/ 	.word	0x00000011
        /*169c*/ 	.word	0x00032440
        /*16a0*/ 	.short	0x010a
        /*16a2*/ 	.byte	0x3f
	.zero		1


	//   ....[59]....
        /*16a4*/ 	.word	0x00036c40
        /*16a8*/ 	.word	0x00000011
        /*16ac*/ 	.word	0x00032430
        /*16b0*/ 	.short	0x0107
        /*16b2*/ 	.byte	0x3f
	.zero		1


	//   ....[60]....
        /*16b4*/ 	.word	0x00036d00
        /*16b8*/ 	.word	0x00000011
        /*16bc*/ 	.word	0x00032430
        /*16c0*/ 	.short	0x0101
        /*16c2*/ 	.byte	0x3f
	.zero		1


	//   ....[61]....
        /*16c4*/ 	.word	0x00037860
        /*16c8*/ 	.word	0x00000017
        /*16cc*/ 	.word	0x00032400
        /*16d0*/ 	.short	0x0107
        /*16d2*/ 	.byte	0x3f
	.zero		1


	//   ....[62]....
        /*16d4*/ 	.word	0x000378f0
        /*16d8*/ 	.word	0x00000017
        /*16dc*/ 	.word	0x00032400
        /*16e0*/ 	.short	0x0101
        /*16e2*/ 	.byte	0x3f
	.zero		1


	//   ....[63]....
        /*16e4*/ 	.word	0x00038380
        /*16e8*/ 	.word	0x00000017
        /*16ec*/ 	.word	0x00032410
        /*16f0*/ 	.short	0x0107
        /*16f2*/ 	.byte	0x3f
	.zero		1


	//   ....[64]....
        /*16f4*/ 	.word	0x00038480
        /*16f8*/ 	.word	0x00000017
        /*16fc*/ 	.word	0x00032410
        /*1700*/ 	.short	0x0101
        /*1702*/ 	.byte	0x3f
	.zero		1


	//   ....[65]....
        /*1704*/ 	.word	0x000384a0
        /*1708*/ 	.word	0x00000017
        /*170c*/ 	.word	0x00032420
        /*1710*/ 	.short	0x010a
        /*1712*/ 	.byte	0x3f
	.zero		1


	//   ....[66]....
        /*1714*/ 	.word	0x00038530
        /*1718*/ 	.word	0x00000011
        /*171c*/ 	.word	0x00032460
        /*1720*/ 	.short	0x010a
        /*1722*/ 	.byte	0x3f
	.zero		1


	//   ....[67]....
        /*1724*/ 	.word	0x00038cb0
        /*1728*/ 	.word	0x00000011
        /*172c*/ 	.word	0x00032450
        /*1730*/ 	.short	0x0107
        /*1732*/ 	.byte	0x3f
	.zero		1


	//   ....[68]....
        /*1734*/ 	.word	0x00038d80
        /*1738*/ 	.word	0x00000011
        /*173c*/ 	.word	0x00032450
        /*1740*/ 	.short	0x0101
        /*1742*/ 	.byte	0x3f
	.zero		1


	//   ....[69]....
        /*1744*/ 	.word	0x000390c0
        /*1748*/ 	.word	0x00000006
        /*174c*/ 	.word	0x00032440
        /*1750*/ 	.short	0x010a
        /*1752*/ 	.byte	0x3f
	.zero		1


	//   ....[70]....
        /*1754*/ 	.word	0x00039480
        /*1758*/ 	.word	0x00000006
        /*175c*/ 	.word	0x00032430
        /*1760*/ 	.short	0x0107
        /*1762*/ 	.byte	0x3f
	.zero		1


	//   ....[71]....
        /*1764*/ 	.word	0x00039540
        /*1768*/ 	.word	0x00000006
        /*176c*/ 	.word	0x00032430
        /*1770*/ 	.short	0x0101
        /*1772*/ 	.byte	0x3f
	.zero		1


	//   ....[72]....
        /*1774*/ 	.word	0x00039570
        /*1778*/ 	.word	0x00000006
        /*177c*/ 	.word	0x00032460
        /*1780*/ 	.short	0x010a
        /*1782*/ 	.byte	0x3f
	.zero		1


	//   ....[73]....
        /*1784*/ 	.word	0x00039a70
        /*1788*/ 	.word	0x00000006
        /*178c*/ 	.word	0x00032450
        /*1790*/ 	.short	0x0107
        /*1792*/ 	.byte	0x3f
	.zero		1


	//   ....[74]....
        /*1794*/ 	.word	0x00039b30
        /*1798*/ 	.word	0x00000006
        /*179c*/ 	.word	0x00032450
        /*17a0*/ 	.short	0x0101
        /*17a2*/ 	.byte	0x3f
	.zero		1


	//   ....[75]....
        /*17a4*/ 	.word	0x0003adc0
        /*17a8*/ 	.word	0x00000005
        /*17ac*/ 	.word	0x00032420
        /*17b0*/ 	.short	0x010a
        /*17b2*/ 	.byte	0x3f
	.zero		1


	//   ....[76]....
        /*17b4*/ 	.word	0x0003af30
        /*17b8*/ 	.word	0x00000003
        /*17bc*/ 	.word	0x00032440
        /*17c0*/ 	.short	0x010a
        /*17c2*/ 	.byte	0x3f
	.zero		1


	//   ....[77]....
        /*17c4*/ 	.word	0x0003afd0
        /*17c8*/ 	.word	0x00000019
        /*17cc*/ 	.word	0x00032440
        /*17d0*/ 	.short	0x010a
        /*17d2*/ 	.byte	0x3f
	.zero		1


	//   ....[78]....
        /*17d4*/ 	.word	0x0003b010
        /*17d8*/ 	.word	0x00000003
        /*17dc*/ 	.word	0x00032460
        /*17e0*/ 	.short	0x010a
        /*17e2*/ 	.byte	0x3f
	.zero		1


	//   ....[79]....
        /*17e4*/ 	.word	0x0003b050
        /*17e8*/ 	.word	0x00000019
        /*17ec*/ 	.word	0x00032460
        /*17f0*/ 	.short	0x010a
        /*17f2*/ 	.byte	0x3f
	.zero		1


	//   ....[80]....
        /*17f4*/ 	.word	0x0003b0b0
        /*17f8*/ 	.word	0x00000045
        /*17fc*/ 	.word	0x00032490
        /*1800*/ 	.short	0x010a
        /*1802*/ 	.byte	0x3f
	.zero		1


	//   ....[81]....
        /*1804*/ 	.word	0x0003b340
        /*1808*/ 	.word	0x00000045
        /*180c*/ 	.word	0x00032490
        /*1810*/ 	.short	0x010a
        /*1812*/ 	.byte	0x3f
	.zero		1


	//   ....[82]....
        /*1814*/ 	.word	0x0003b5e0
        /*1818*/ 	.word	0x00000045
        /*181c*/ 	.word	0x00032490
        /*1820*/ 	.short	0x010a
        /*1822*/ 	.byte	0x3f
	.zero		1


	//   ....[83]....
        /*1824*/ 	.word	0x0003b870
        /*1828*/ 	.word	0x00000045
        /*182c*/ 	.word	0x000324b0
        /*1830*/ 	.short	0x010a
        /*1832*/ 	.byte	0x3f
	.zero		1


	//   ....[84]....
        /*1834*/ 	.word	0x0003bcf0
        /*1838*/ 	.word	0x00000002
        /*183c*/ 	.word	0x00032400
        /*1840*/ 	.short	0x010a
        /*1842*/ 	.byte	0x3f
	.zero		1


	//   ....[85]....
        /*1844*/ 	.word	0x0003c2e0
        /*1848*/ 	.word	0x00000002
        /*184c*/ 	.word	0x00032400
        /*1850*/ 	.short	0x010a
        /*1852*/ 	.byte	0x3f
	.zero		1


	//   ....[86]....
        /*1854*/ 	.word	0x0003c330
        /*1858*/ 	.word	0x00000002
        /*185c*/ 	.word	0x00000000
        /*1860*/ 	.short	0x010a
        /*1862*/ 	.byte	0x3f
	.zero		1


	//   ....[87]....
        /*1864*/ 	.word	0x0003c380
        /*1868*/ 	.word	0x00000006
        /*186c*/ 	.word	0x00000000
        /*1870*/ 	.short	0x010a
        /*1872*/ 	.byte	0x3f
	.zero		1


	//   ....[88]....
        /*1874*/ 	.word	0x0003c3d0
        /*1878*/ 	.word	0x0000000a
        /*187c*/ 	.word	0x00000000
        /*1880*/ 	.short	0x010a
        /*1882*/ 	.byte	0x3f
	.zero		1


	//   ....[89]....
        /*1884*/ 	.word	0x0003c420
        /*1888*/ 	.word	0x00000008
        /*188c*/ 	.word	0x00000000
        /*1890*/ 	.short	0x010a
        /*1892*/ 	.byte	0x3f
	.zero		1


	//   ....[90]....
        /*1894*/ 	.word	0x0003c470
        /*1898*/ 	.word	0x00000008
        /*189c*/ 	.word	0x00000000
        /*18a0*/ 	.short	0x010a
        /*18a2*/ 	.byte	0x3f
	.zero		1


	//   ....[91]....
        /*18a4*/ 	.word	0x0003c4c0
        /*18a8*/ 	.word	0x00000008
        /*18ac*/ 	.word	0x00000000
        /*18b0*/ 	.short	0x010a
        /*18b2*/ 	.byte	0x3f
	.zero		1


	//   ....[92]....
        /*18b4*/ 	.word	0x0003d0c0
        /*18b8*/ 	.word	0x00000017
        /*18bc*/ 	.word	0x00032420
        /*18c0*/ 	.short	0x010a
        /*18c2*/ 	.byte	0x3f
	.zero		1


	//   ....[93]....
        /*18c4*/ 	.word	0x0003d110
        /*18c8*/ 	.word	0x00000003
        /*18cc*/ 	.word	0x000324a0
        /*18d0*/ 	.short	0x010a
        /*18d2*/ 	.byte	0x3f
	.zero		1


	//   ....[94]....
        /*18d4*/ 	.word	0x0003d160
        /*18d8*/ 	.word	0x00000003
        /*18dc*/ 	.word	0x000324c0
        /*18e0*/ 	.short	0x010a
        /*18e2*/ 	.byte	0x3f
	.zero		1


	//   ....[95]....
        /*18e4*/ 	.word	0x0003d1b0
        /*18e8*/ 	.word	0x00000009
        /*18ec*/ 	.word	0x000324a0
        /*18f0*/ 	.short	0x010a
        /*18f2*/ 	.byte	0x3f
	.zero		1


	//   ....[96]....
        /*18f4*/ 	.word	0x0003d200
        /*18f8*/ 	.word	0x00000009
        /*18fc*/ 	.word	0x000324c0
        /*1900*/ 	.short	0x010a
        /*1902*/ 	.byte	0x3f
	.zero		1


	//   ....[97]....
        /*1904*/ 	.word	0x0003d310
        /*1908*/ 	.word	0x00000011
        /*190c*/ 	.word	0x00032440
        /*1910*/ 	.short	0x010a
        /*1912*/ 	.byte	0x3f
	.zero		1


	//   ....[98]....
        /*1914*/ 	.word	0x0003f3a0
        /*1918*/ 	.word	0x00000017
        /*191c*/ 	.word	0x00032420
        /*1920*/ 	.short	0x010a
        /*1922*/ 	.byte	0x3f
	.zero		1


	//   ....[99]....
        /*1924*/ 	.word	0x0003f3f0
        /*1928*/ 	.word	0x00000011
        /*192c*/ 	.word	0x00032460
        /*1930*/ 	.short	0x010a
        /*1932*/ 	.byte	0x3f
	.zero		1


	//   ....[100]....
        /*1934*/ 	.word	0x0003fd40
        /*1938*/ 	.word	0x00000006
        /*193c*/ 	.word	0x00032440
        /*1940*/ 	.short	0x010a
        /*1942*/ 	.byte	0x3f
	.zero		1


	//   ....[101]....
        /*1944*/ 	.word	0x00040420
        /*1948*/ 	.word	0x00000006
        /*194c*/ 	.word	0x00032460
        /*1950*/ 	.short	0x010a
        /*1952*/ 	.byte	0x3f
	.zero		1


	//   ....[102]....
        /*1954*/ 	.word	0x00041570
        /*1958*/ 	.word	0x00000005
        /*195c*/ 	.word	0x00032420
        /*1960*/ 	.short	0x010a
        /*1962*/ 	.byte	0x3f
	.zero		1


	//   ....[103]....
        /*1964*/ 	.word	0x00041710
        /*1968*/ 	.word	0x00000003
        /*196c*/ 	.word	0x00032440
        /*1970*/ 	.short	0x010a
        /*1972*/ 	.byte	0x3f
	.zero		1


	//   ....[104]....
        /*1974*/ 	.word	0x00041760
        /*1978*/ 	.word	0x00000019
        /*197c*/ 	.word	0x00032440
        /*1980*/ 	.short	0x010a
        /*1982*/ 	.byte	0x3f
	.zero		1


	//   ....[105]....
        /*1984*/ 	.word	0x000417b0
        /*1988*/ 	.word	0x00000003
        /*198c*/ 	.word	0x00032460
        /*1990*/ 	.short	0x010a
        /*1992*/ 	.byte	0x3f
	.zero		1


	//   ....[106]....
        /*1994*/ 	.word	0x00041940
        /*1998*/ 	.word	0x0000000a
        /*199c*/ 	.word	0x00000000
        /*19a0*/ 	.short	0x010a
        /*19a2*/ 	.byte	0x3f
	.zero		1


	//   ....[107]....
        /*19a4*/ 	.word	0x00041a40
        /*19a8*/ 	.word	0x00000008
        /*19ac*/ 	.word	0x00000000
        /*19b0*/ 	.short	0x010a
        /*19b2*/ 	.byte	0x3f
	.zero		1


	//   ....[108]....
        /*19b4*/ 	.word	0x00041e60
        /*19b8*/ 	.word	0x00000008
        /*19bc*/ 	.word	0x00032410
        /*19c0*/ 	.short	0x010a
        /*19c2*/ 	.byte	0x3f
	.zero		1


	//   ....[109]....
        /*19c4*/ 	.word	0x00041f80
        /*19c8*/ 	.word	0x0000000a
        /*19cc*/ 	.word	0x00000000
        /*19d0*/ 	.short	0x010a
        /*19d2*/ 	.byte	0x3f
	.zero		1


	//   ....[110]....
        /*19d4*/ 	.word	0x00042080
        /*19d8*/ 	.word	0x00000008
        /*19dc*/ 	.word	0x00000000
        /*19e0*/ 	.short	0x010a
        /*19e2*/ 	.byte	0x3f
	.zero		1


	//   ....[111]....
        /*19e4*/ 	.word	0x00042e50
        /*19e8*/ 	.word	0x00000008
        /*19ec*/ 	.word	0x00000000
        /*19f0*/ 	.short	0x0101
        /*19f2*/ 	.byte	0x3f
	.zero		1


	//   ....[112]....
        /*19f4*/ 	.word	0x0004d400
        /*19f8*/ 	.word	0x00000000
        /*19fc*/ 	.word	0x00000000
        /*1a00*/ 	.short	0x0101
        /*1a02*/ 	.byte	0x3f
	.zero		1


	//   ....[113]....
        /*1a04*/ 	.word	0x0004d420
        /*1a08*/ 	.word	0x00000008
        /*1a0c*/ 	.word	0x00000000
        /*1a10*/ 	.short	0x010a
        /*1a12*/ 	.byte	0x3f
	.zero		1


	//   ....[114]....
        /*1a14*/ 	.word	0x0004d470
        /*1a18*/ 	.word	0x00000008
        /*1a1c*/ 	.word	0x00032410
        /*1a20*/ 	.short	0x010a
        /*1a22*/ 	.byte	0x3f
	.zero		1


	//   ....[115]....
        /*1a24*/ 	.word	0x0004d4c0
        /*1a28*/ 	.word	0x00000008
        /*1a2c*/ 	.word	0x00000000
        /*1a30*/ 	.short	0x010a
        /*1a32*/ 	.byte	0x3f
	.zero		1


	//----- nvinfo : EIATTR_NUM_MBARRIERS
	.align		4
.L_1438:
        /*1a34*/ 	.byte	0x03, 0x38
        /*1a36*/ 	.short	0x0017


	//----- nvinfo : EIATTR_EXIT_INSTR_OFFSETS
	.align		4
        /*1a38*/ 	.byte	0x04, 0x1c
        /*1a3a*/ 	.short	(.L_1440 - .L_1439)


	//   ....[0]....
.L_1439:
        /*1a3c*/ 	.word	0x0003b0a0


	//----- nvinfo : EIATTR_MAX_THREADS
	.align		4
.L_1440:
        /*1a40*/ 	.byte	0x04, 0x05
        /*1a42*/ 	.short	(.L_1442 - .L_1441)
.L_1441:
        /*1a44*/ 	.word	0x00000180
        /*1a48*/ 	.word	0x00000001
        /*1a4c*/ 	.word	0x00000001


	//----- nvinfo : EIATTR_CRS_STACK_SIZE
	.align		4
.L_1442:
        /*1a50*/ 	.byte	0x04, 0x1e
        /*1a52*/ 	.short	(.L_1444 - .L_1443)
.L_1443:
        /*1a54*/ 	.word	0x00000000


	//----- nvinfo : EIATTR_CBANK_PARAM_SIZE
	.align		4
.L_1444:
        /*1a58*/ 	.byte	0x03, 0x19
        /*1a5a*/ 	.short	0x0bf0


	//----- nvinfo : EIATTR_PARAM_CBANK
	.align		4
        /*1a5c*/ 	.byte	0x04, 0x0a
        /*1a5e*/ 	.short	(.L_1446 - .L_1445)
	.align		4
.L_1445:
        /*1a60*/ 	.word	index@(.nv.constant0._ZN7cutlass13device_kernelIN5flash11enable_sm90INS1_16FlashAttnFwdSm90INS1_25CollectiveMainloopFwdSm90ILi2EN4cute5tupleIJNS5_1CILi1EEES8_S8_EEENS6_IJNS7_ILi128EEENS7_ILi96EEENS7_ILi64EEEEEELi256ENS_10bfloat16_tEfNS_4arch4Sm90ELb0ELb1ELb1ELb1ELb1ELb1ELb1ELb1ELb0ELb1ELb1ELb0EEENS1_21CollectiveEpilogueFwdINS6_IJSA_NS7_ILi256EEESB_EEES9_SE_SG_Li256ELb1ELb1ELb1ELb0EEENS1_36VarlenDynamicPersistentTileSchedulerILi128ELi96ELi256ELi128ELb1ELb1ELb1ELb1ELb0ELb1EEEEEEEEEvNT_6ParamsE)
        /*1a64*/ 	.short	0x0210
        /*1a66*/ 	.short	0x0bf0


	//----- nvinfo : EIATTR_SW_WAR
	.align		4
.L_1446:
        /*1a68*/ 	.byte	0x04, 0x36
        /*1a6a*/ 	.short	(.L_1448 - .L_1447)
.L_1447:
        /*1a6c*/ 	.word	0x00000008
.L_1448:


//--------------------- .nv.info._ZN7cutlass13device_kernelIN5flash11enable_sm90INS1_16FlashAttnFwdSm90INS1_25CollectiveMainloopFwdSm90ILi2EN4cute5tupleIJNS5_1CILi1EEES8_S8_EEENS6_IJNS7_ILi128EEENS7_ILi96EEENS7_ILi64EEEEEELi256ENS_10bfloat16_tEfNS_4arch4Sm90ELb1ELb0ELb1ELb0ELb1ELb0ELb0ELb1ELb0ELb1ELb1ELb0EEENS1_21CollectiveEpilogueFwdINS6_IJSA_NS7_ILi256EEESB_EEES9_SE_SG_Li256ELb0ELb1ELb1ELb0EEENS1_19SingleTileSchedulerILb0ELb1ELb1ELi128EEEEEEEEEvNT_6ParamsE --------------------------
	.section	.nv.info._ZN7cutlass13device_kernelIN5flash11enable_sm90INS1_16FlashAttnFwdSm90INS1_25CollectiveMainloopFwdSm90ILi2EN4cute5tupleIJNS5_1CILi1EEES8_S8_EEENS6_IJNS7_ILi128EEENS7_ILi96EEENS7_ILi64EEEEEELi256ENS_10bfloat16_tEfNS_4arch4Sm90ELb1ELb0ELb1ELb0ELb1ELb0ELb0ELb1ELb0ELb1ELb1ELb0EEENS1_21CollectiveEpilogueFwdINS6_IJSA_NS7_ILi256EEESB_EEES9_SE_SG_Li256ELb0ELb1ELb1ELb0EEENS1_19SingleTileSchedulerILb0ELb1ELb1ELi128EEEEEEEEEvNT_6ParamsE,"",@"SHT_CUDA_INFO"
	.sectionflags	@""
	.align	4


	//----- nvinfo : EIATTR_CUDA_API_VERSION
	.align		4
        /*0000*/ 	.byte	0x04, 0x37
        /*0002*/ 	.short	(.L_1450 - .L_1449)
.L_1449:
        /*0004*/ 	.word	0x00000082


	//----- nvinfo : EIATTR_KPARAM_INFO
	.align		4
.L_1450:
        /*0008*/ 	.byte	0x04, 0x17
        /*000a*/ 	.short	(.L_1452 - .L_1451)
.L_1451:
        /*000c*/ 	.word	0x00000000
        /*0010*/ 	.short	0x0000
        /*0012*/ 	.short	0x0070
        /*0014*/ 	.byte	0x00, 0xf0, 0x01, 0x28


	//----- nvinfo : EIATTR_SPARSE_MMA_MASK
	.align		4
.L_1452:
        /*0018*/ 	.byte	0x03, 0x50
        /*001a*/ 	.short	0x0000


	//----- nvinfo : EIATTR_MAXREG_COUNT
	.align		4
        /*001c*/ 	.byte	0x03, 0x1b
        /*001e*/ 	.short	0x00a8


	//----- nvinfo : EIATTR_NUM_BARRIERS
	.align		4
        /*0020*/ 	.byte	0x02, 0x4c
        /*0022*/ 	.byte	0x10
	.zero		1


	//----- nvinfo : EIATTR_EXTERNS
	.align		4
        /*0024*/ 	.byte	0x04, 0x0f
        /*0026*/ 	.short	(.L_1454 - .L_1453)


	//   ....[0]....
	.align		4
.L_1453:
        /*0028*/ 	.word	index@(__assertfail)


	//----- nvinfo : EIATTR_MERCURY_ISA_VERSION
	.align		4
.L_1454:
        /*002c*/ 	.byte	0x03, 0x5f
        /*002e*/ 	.short	0x0101


	//----- nvinfo : EIATTR_INT_WARP_WIDE_INSTR_OFFSETS
	.align		4
        /*0030*/ 	.byte	0x04, 0x31
        /*0032*/ 	.short	(.L_1456 - .L_1455)


	//   ....[0]....
.L_1455:
        /*0034*/ 	.word	0x000000b0


	//   ....[1]....
        /*0038*/ 	.word	0x000000c0


	//   ....[2]....
        /*003c*/ 	.word	0x00000160


	//----- nvinfo : EIATTR_COOP_GROUP_MASK_REGIDS
	.align		4
.L_1456:
        /*0040*/ 	.byte	0x04, 0x29
        /*0042*/ 	.short	(.L_1458 - .L_1457)


	//   ....[0]....
.L_1457:
        /*0044*/ 	.word	0xffffffff


	//   ....[1]....
        /*0048*/ 	.word	0xffffffff


	//   ....[2]....
        /*004c*/ 	.word	0xffffffff


	//   ....[3]....
        /*0050*/ 	.word	0xffffffff


	//   ....[4]....
        /*0054*/ 	.word	0xffffffff


	//   ....[5]....
        /*0058*/ 	.word	0xffffffff


	//   ....[6]....
        /*005c*/ 	.word	0xffffffff


	//   ....[7]....
        /*0060*/ 	.word	0xffffffff


	//   ....[8]....
        /*0064*/ 	.word	0xffffffff


	//   ....[9]....
        /*0068*/ 	.word	0xffffffff


	//   ....[10]....
        /*006c*/ 	.word	0xffffffff


	//   ....[11]....
        /*0070*/ 	.word	0xffffffff


	//   ....[12]....
        /*0074*/ 	.word	0xffffffff


	//   ....[13]....
        /*0078*/ 	.word	0xffffffff


	//   ....[14]....
        /*007c*/ 	.word	0xffffffff


	//   ....[15]....
        /*0080*/ 	.word	0xffffffff


	//   ....[16]....
        /*0084*/ 	.word	0xffffffff


	//   ....[17]....
        /*0088*/ 	.word	0xffffffff


	//   ....[18]....
        /*008c*/ 	.word	0xffffffff


	//   ....[19]....
        /*0090*/ 	.word	0xffffffff


	//   ....[20]....
        /*0094*/ 	.word	0xffffffff


	//   ....[21]....
        /*0098*/ 	.word	0xffffffff


	//   ....[22]....
        /*009c*/ 	.word	0xffffffff


	//   ....[23]....
        /*00a0*/ 	.word	0xffffffff


	//   ....[24]....
        /*00a4*/ 	.word	0xffffffff


	//   ....[25]....
        /*00a8*/ 	.word	0xffffffff


	//   ....[26]....
        /*00ac*/ 	.word	0xffffffff


	//   ....[27]....
        /*00b0*/ 	.word	0xffffffff


	//   ....[28]....
        /*00b4*/ 	.word	0xffffffff


	//   ....[29]....
        /*00b8*/ 	.word	0xffffffff


	//   ....[30]....
        /*00bc*/ 	.word	0xffffffff


	//   ....[31]....
        /*00c0*/ 	.word	0xffffffff


	//   ....[32]....
        /*00c4*/ 	.word	0xffffffff


	//   ....[33]....
        /*00c8*/ 	.word	0xffffffff


	//   ....[34]....
        /*00cc*/ 	.word	0xffffffff


	//   ....[35]....
        /*00d0*/ 	.word	0xffffffff


	//   ....[36]....
        /*00d4*/ 	.word	0xffffffff


	//   ....[37]....
        /*00d8*/ 	.word	0xffffffff


	//   ....[38]....
        /*00dc*/ 	.word	0xffffffff


	//   ....[39]....
        /*00e0*/ 	.word	0xffffffff


	//   ....[40]....
        /*00e4*/ 	.word	0xffffffff


	//   ....[41]....
        /*00e8*/ 	.word	0xffffffff


	//   ....[42]....
        /*00ec*/ 	.word	0xffffffff


	//   ....[43]....
        /*00f0*/ 	.word	0xffffffff


	//   ....[44]....
        /*00f4*/ 	.word	0xffffffff


	//   ....[45]....
        /*00f8*/ 	.word	0xffffffff


	//   ....[46]....
        /*00fc*/ 	.word	0xffffffff


	//   ....[47]....
        /*0100*/ 	.word	0xffffffff


	//   ....[48]....
        /*0104*/ 	.word	0xffffffff


	//   ....[49]....
        /*0108*/ 	.word	0xffffffff


	//   ....[50]....
        /*010c*/ 	.word	0xffffffff


	//   ....[51]....
        /*0110*/ 	.word	0xffffffff


	//   ....[52]....
        /*0114*/ 	.word	0xffffffff


	//   ....[53]....
        /*0118*/ 	.word	0xffffffff


	//   ....[54]....
        /*011c*/ 	.word	0xffffffff


	//   ....[55]....
        /*0120*/ 	.word	0xffffffff


	//   ....[56]....
        /*0124*/ 	.word	0xffffffff


	//   ....[57]....
        /*0128*/ 	.word	0xffffffff


	//   ....[58]....
        /*012c*/ 	.word	0xffffffff


	//   ....[59]....
        /*0130*/ 	.word	0xffffffff


	//   ....[60]....
        /*0134*/ 	.word	0xffffffff


	//   ....[61]....
        /*0138*/ 	.word	0xffffffff


	//   ....[62]....
        /*013c*/ 	.word	0xffffffff


	//   ....[63]....
        /*0140*/ 	.word	0xffffffff


	//   ....[64]....
        /*0144*/ 	.word	0xffffffff


	//   ....[65]....
        /*0148*/ 	.word	0xffffffff


	//   ....[66]....
        /*014c*/ 	.word	0xffffffff


	//   ....[67]....
        /*0150*/ 	.word	0xffffffff


	//   ....[68]....
        /*0154*/ 	.word	0xffffffff


	//   ....[69]....
        /*0158*/ 	.word	0xffffffff


	//   ....[70]....
        /*015c*/ 	.word	0xffffffff


	//   ....[71]....
        /*0160*/ 	.word	0xffffffff


	//   ....[72]....
        /*0164*/ 	.word	0xffffffff


	//   ....[73]....
        /*0168*/ 	.word	0xffffffff


	//   ....[74]....
        /*016c*/ 	.word	0xffffffff


	//   ....[75]....
        /*0170*/ 	.word	0xffffffff


	//   ....[76]....
        /*0174*/ 	.word	0xffffffff


	//   ....[77]....
        /*0178*/ 	.word	0xffffffff


	//   ....[78]....
        /*017c*/ 	.word	0xffffffff


	//   ....[79]....
        /*0180*/ 	.word	0xffffffff


	//   ....[80]....
        /*0184*/ 	.word	0xffffffff


	//   ....[81]....
        /*0188*/ 	.word	0xffffffff


	//   ....[82]....
        /*018c*/ 	.word	0xffffffff


	//   ....[83]....
        /*0190*/ 	.word	0xffffffff


	//   ....[84]....
        /*0194*/ 	.word	0xffffffff


	//   ....[85]....
        /*0198*/ 	.word	0xffffffff


	//   ....[86]....
        /*019c*/ 	.word	0xffffffff


	//   ....[87]....
        /*01a0*/ 	.word	0xffffffff


	//   ....[88]....
        /*01a4*/ 	.word	0xffffffff


	//   ....[89]....
        /*01a8*/ 	.word	0xffffffff


	//   ....[90]....
        /*01ac*/ 	.word	0xffffffff


	//   ....[91]....
        /*01b0*/ 	.word	0xffffffff


	//   ....[92]....
        /*01b4*/ 	.word	0xffffffff


	//   ....[93]....
        /*01b8*/ 	.word	0xffffffff


	//   ....[94]....
        /*01bc*/ 	.word	0xffffffff


	//   ....[95]....
        /*01c0*/ 	.word	0xffffffff


	//   ....[96]....
        /*01c4*/ 	.word	0xffffffff


	//   ....[97]....
        /*01c8*/ 	.word	0xffffffff


	//   ....[98]....
        /*01cc*/ 	.word	0xffffffff


	//   ....[99]....
        /*01d0*/ 	.word	0xffffffff


	//   ....[100]....
        /*01d4*/ 	.word	0xffffffff


	//   ....[101]....
        /*01d8*/ 	.word	0x0500000f


	//   ....[102]....
        /*01dc*/ 	.word	0x0500000f


	//   ....[103]....
        /*01e0*/ 	.word	0x0500000f


	//   ....[104]....
        /*01e4*/ 	.word	0x0500000f


	//   ....[105]....
        /*01e8*/ 	.word	0x0500000f


	//   ....[106]....
        /*01ec*/ 	.word	0x0500000f


	//   ....[107]....
        /*01f0*/ 	.word	0x0500000f


	//   ....[108]....
        /*01f4*/ 	.word	0x0500000f


	//   ....[109]....
        /*01f8*/ 	.word	0x0500000f


	//   ....[110]....
        /*01fc*/ 	.word	0x0500000f


	//   ....[111]....
        /*0200*/ 	.word	0x0500000f


	//   ....[112]....
        /*0204*/ 	.word	0x0500000f


	//   ....[113]....
        /*0208*/ 	.word	0x0500000f


	//   ....[114]....
        /*020c*/ 	.word	0x0500000f


	//   ....[115]....
        /*0210*/ 	.word	0x0500000f


	//   ....[116]....
        /*0214*/ 	.word	0x0500000f


	//   ....[117]....
        /*0218*/ 	.word	0x0500000f


	//   ....[118]....
        /*021c*/ 	.word	0x0500000f


	//   ....[119]....
        /*0220*/ 	.word	0x0500000f


	//   ....[120]....
        /*0224*/ 	.word	0x0500000f


	//   ....[121]....
        /*0228*/ 	.word	0x0500000f


	//   ....[122]....
        /*022c*/ 	.word	0x0500000f


	//   ....[123]....
        /*0230*/ 	.word	0x0500000f


	//   ....[124]....
        /*0234*/ 	.word	0x0500000f


	//   ....[125]....
        /*0238*/ 	.word	0x0500000f


	//   ....[126]....
        /*023c*/ 	.word	0x0500000f


	//   ....[127]....
        /*0240*/ 	.word	0x0500000f


	//   ....[128]....
        /*0244*/ 	.word	0x0500000f


	//   ....[129]....
        /*0248*/ 	.word	0x0500000f


	//   ....[130]....
        /*024c*/ 	.word	0x0500000f


	//   ....[131]....
        /*0250*/ 	.word	0x0500000f


	//   ....[132]....
        /*0254*/ 	.word	0x0500000f


	//   ....[133]....
        /*0258*/ 	.word	0x0500000f


	//   ....[134]....
        /*025c*/ 	.word	0x0500000f


	//   ....[135]....
        /*0260*/ 	.word	0x0500000f


	//   ....[136]....
        /*0264*/ 	.word	0x0500000f


	//   ....[137]....
        /*0268*/ 	.word	0x0500000f


	//   ....[138]....
        /*026c*/ 	.word	0x0500000f


	//   ....[139]....
        /*0270*/ 	.word	0x0500000f


	//   ....[140]....
        /*0274*/ 	.word	0x0500000f


	//   ....[141]....
        /*0278*/ 	.word	0x0500000f


	//   ....[142]....
        /*027c*/ 	.word	0x0500000f


	//   ....[143]....
        /*0280*/ 	.word	0x0500000f


	//   ....[144]....
        /*0284*/ 	.word	0x0500000f


	//   ....[145]....
        /*0288*/ 	.word	0x0500000f


	//   ....[146]....
        /*028c*/ 	.word	0x0500000f


	//   ....[147]....
        /*0290*/ 	.word	0x0500000f


	//   ....[148]....
        /*0294*/ 	.word	0x0500000f


	//   ....[149]....
        /*0298*/ 	.word	0x0500000f


	//   ....[150]....
        /*029c*/ 	.word	0x0500000f


	//   ....[151]....
        /*02a0*/ 	.word	0x0500000f


	//   ....[152]....
        /*02a4*/ 	.word	0x0500000f


	//   ....[153]....
        /*02a8*/ 	.word	0x0500000f


	//   ....[154]....
        /*02ac*/ 	.word	0x0500000f


	//   ....[155]....
        /*02b0*/ 	.word	0x0500000f


	//   ....[156]....
        /*02b4*/ 	.word	0x0500000f


	//   ....[157]....
        /*02b8*/ 	.word	0x0500000f


	//   ....[158]....
        /*02bc*/ 	.word	0x0500000f


	//   ....[159]....
        /*02c0*/ 	.word	0x0500000f


	//   ....[160]....
        /*02c4*/ 	.word	0x0500000f


	//   ....[161]....
        /*02c8*/ 	.word	0x0500000f


	//   ....[162]....
        /*02cc*/ 	.word	0x0500000f


	//   ....[163]....
        /*02d0*/ 	.word	0x0500000f


	//   ....[164]....
        /*02d4*/ 	.word	0x0500000f


	//   ....[165]....
        /*02d8*/ 	.word	0x0500000f


	//   ....[166]....
        /*02dc*/ 	.word	0x0500000f


	//----- nvinfo : EIATTR_COOP_GROUP_INSTR_OFFSETS
	.align		4
.L_1458:
        /*02e0*/ 	.byte	0x04, 0x28
        /*02e2*/ 	.short	(.L_1460 - .L_1459)


	//   ....[0]....
.L_1459:
        /*02e4*/ 	.word	0x00000060


	//   ....[1]....
        /*02e8*/ 	.word	0x000000a0


	//   ....[2]....
        /*02ec*/ 	.word	0x000002c0


	//   ....[3]....
        /*02f0*/ 	.word	0x00000420


	//   ....[4]....
        /*02f4*/ 	.word	0x00000540


	//   ....[5]....
        /*02f8*/ 	.word	0x000006a0


	//   ....[6]....
        /*02fc*/ 	.word	0x00001350


	//   ....[7]....
        /*0300*/ 	.word	0x00001c40


	//   ....[8]....
        /*0304*/ 	.word	0x00001d90


	//   ....[9]....
        /*0308*/ 	.word	0x00002570


	//   ....[10]....
        /*030c*/ 	.word	0x00002600


	//   ....[11]....
        /*0310*/ 	.word	0x00002d10


	//   ....[12]....
        /*0314*/ 	.word	0x00002d70


	//   ....[13]....
        /*0318*/ 	.word	0x00003f60


	//   ....[14]....
        /*031c*/ 	.word	0x00004560


	//   ....[15]....
        /*0320*/ 	.word	0x00004840


	//   ....[16]....
        /*0324*/ 	.word	0x00004940


	//   ....[17]....
        /*0328*/ 	.word	0x00005000


	//   ....[18]....
        /*032c*/ 	.word	0x00005080


	//   ....[19]....
        /*0330*/ 	.word	0x00006e60


	//   ....[20]....
        /*0334*/ 	.word	0x00006ed0


	//   ....[21]....
        /*0338*/ 	.word	0x00007340


	//   ....[22]....
        /*033c*/ 	.word	0x00007490


	//   ....[23]....
        /*0340*/ 	.word	0x00008850


	//   ....[24]....
        /*0344*/ 	.word	0x00008870


	//   ....[25]....
        /*0348*/ 	.word	0x000088b0


	//   ....[26]....
        /*034c*/ 	.word	0x000088d0


	//   ....[27]....
        /*0350*/ 	.word	0x000099b0


	//   ....[28]....
        /*0354*/ 	.word	0x00009a00


	//   ....[29]....
        /*0358*/ 	.word	0x00009a40


	//   ....[30]....
        /*035c*/ 	.word	0x00009a70


	//   ....[31]....
        /*0360*/ 	.word	0x00009ab0


	//   ....[32]....
        /*0364*/ 	.word	0x00009ad0


	//   ....[33]....
        /*0368*/ 	.word	0x0000a740


	//   ....[34]....
        /*036c*/ 	.word	0x0000a750


	//   ....[35]....
        /*0370*/ 	.word	0x0000b780


	//   ....[36]....
        /*0374*/ 	.word	0x0000c930


	//   ....[37]....
        /*0378*/ 	.word	0x0000c950


	//   ....[38]....
        /*037c*/ 	.word	0x0000c960


	//   ....[39]....
        /*0380*/ 	.word	0x0000c9a0


	//   ....[40]....
        /*0384*/ 	.word	0x0000c9f0


	//   ....[41]....
        /*0388*/ 	.word	0x0000ca10


	//   ....[42]....
        /*038c*/ 	.word	0x0000ca60


	//   ....[43]....
        /*0390*/ 	.word	0x0000ca80


	//   ....[44]....
        /*0394*/ 	.word	0x0000cad0


	//   ....[45]....
        /*0398*/ 	.word	0x0000caf0


	//   ....[46]....
        /*039c*/ 	.word	0x0000cb40


	//   ....[47]....
        /*03a0*/ 	.word	0x0000cb60


	//   ....[48]....
        /*03a4*/ 	.word	0x0000d0e0


	//   ....[49]....
        /*03a8*/ 	.word	0x0000d110


	//   ....[50]....
        /*03ac*/ 	.word	0x0000d140


	//   ....[51]....
        /*03b0*/ 	.word	0x0000d1b0


	//   ....[52]....
        /*03b4*/ 	.word	0x0000d210


	//   ....[53]....
        /*03b8*/ 	.word	0x0000d230


	//   ....[54]....
        /*03bc*/ 	.word	0x0000d290


	//   ....[55]....
        /*03c0*/ 	.word	0x0000d2b0


	//   ....[56]....
        /*03c4*/ 	.word	0x0000d310


	//   ....[57]....
        /*03c8*/ 	.word	0x0000d330


	//   ....[58]....
        /*03cc*/ 	.word	0x0000d390


	//   ....[59]....
        /*03d0*/ 	.word	0x0000d3b0


	//   ....[60]....
        /*03d4*/ 	.word	0x0000d410


	//   ....[61]....
        /*03d8*/ 	.word	0x0000d430


	//   ....[62]....
        /*03dc*/ 	.word	0x0000d480


	//   ....[63]....
        /*03e0*/ 	.word	0x0000d4a0


	//   ....[64]....
        /*03e4*/ 	.word	0x0000d820


	//   ....[65]....
        /*03e8*/ 	.word	0x0000d850


	//   ....[66]....
        /*03ec*/ 	.word	0x0000d890


	//   ....[67]....
        /*03f0*/ 	.word	0x0000d8b0


	//   ....[68]....
        /*03f4*/ 	.word	0x0000d8d0


	//   ....[69]....
        /*03f8*/ 	.word	0x0000d900


	//   ....[70]....
        /*03fc*/ 	.word	0x0000d9a0


	//   ....[71]....
        /*0400*/ 	.word	0x0000d9d0


	//   ....[72]....
        /*0404*/ 	.word	0x0000da60


	//   ....[73]....
        /*0408*/ 	.word	0x0000da90


	//   ....[74]....
        /*040c*/ 	.word	0x0000daa0


	//   ....[75]....
        /*0410*/ 	.word	0x0000db30


	//   ....[76]....
        /*0414*/ 	.word	0x0000e2a0


	//   ....[77]....
        /*0418*/ 	.word	0x0000e2c0


	//   ....[78]....
        /*041c*/ 	.word	0x0000e2d0


	//   ....[79]....
        /*0420*/ 	.word	0x0000e2e0


	//   ....[80]....
        /*0424*/ 	.word	0x0000e2f0


	//   ....[81]....
        /*0428*/ 	.word	0x0000e300


	//   ....[82]....
        /*042c*/ 	.word	0x0000e320


	//   ....[83]....
        /*0430*/ 	.word	0x0000e340


	//   ....[84]....
        /*0434*/ 	.word	0x0000e370


	//   ....[85]....
        /*0438*/ 	.word	0x0000e3b0


	//   ....[86]....
        /*043c*/ 	.word	0x0000e3f0


	//   ....[87]....
        /*0440*/ 	.word	0x0000e440


	//   ....[88]....
        /*0444*/ 	.word	0x0000e790


	//   ....[89]....
        /*0448*/ 	.word	0x0000e7b0


	//   ....[90]....
        /*044c*/ 	.word	0x0000e7c0


	//   ....[91]....
        /*0450*/ 	.word	0x0000e7d0


	//   ....[92]....
        /*0454*/ 	.word	0x0000e7e0


	//   ....[93]....
        /*0458*/ 	.word	0x0000e810


	//   ....[94]....
        /*045c*/ 	.word	0x0000e870


	//   ....[95]....
        /*0460*/ 	.word	0x0000e890


	//   ....[96]....
        /*0464*/ 	.word	0x0000e8f0


	//   ....[97]....
        /*0468*/ 	.word	0x0000e900


	//   ....[98]....
        /*046c*/ 	.word	0x0000e970


	//   ....[99]....
        /*0470*/ 	.word	0x0000e990


	//   ....[100]....
        /*0474*/ 	.word	0x0000ecf0


	//   ....[101]....
        /*0478*/ 	.word	0x0000f250


	//   ....[102]....
        /*047c*/ 	.word	0x0000f340


	//   ....[103]....
        /*0480*/ 	.word	0x0000f3e0


	//   ....[104]....
        /*0484*/ 	.word	0x0000f460


	//   ....[105]....
        /*0488*/ 	.word	0x0000f510


	//   ....[106]....
        /*048c*/ 	.word	0x0000f570


	//   ....[107]....
        /*0490*/ 	.word	0x0000f630


	//   ....[108]....
        /*0494*/ 	.word	0x0000f690


	//   ....[109]....
        /*0498*/ 	.word	0x0000f750


	//   ....[110]....
        /*049c*/ 	.word	0x0000f7b0


	//   ....[111]....
        /*04a0*/ 	.word	0x0000f870


	//   ....[112]....
        /*04a4*/ 	.word	0x0000f8d0


	//   ....[113]....
        /*04a8*/ 	.word	0x0000f970


	//   ....[114]....
        /*04ac*/ 	.word	0x0000fa00


	//   ....[115]....
        /*04b0*/ 	.word	0x0000fa70


	//   ....[116]....
        /*04b4*/ 	.word	0x0000fb30


	//   ....[117]....
        /*04b8*/ 	.word	0x0000fbe0


	//   ....[118]....
        /*04bc*/ 	.word	0x0000fc40


	//   ....[119]....
        /*04c0*/ 	.word	0x0000fd10


	//   ....[120]....
        /*04c4*/ 	.word	0x0000fd70


	//   ....[121]....
        /*04c8*/ 	.word	0x0000fe40


	//   ....[122]....
        /*04cc*/ 	.word	0x0000fea0


	//   ....[123]....
        /*04d0*/ 	.word	0x0000ff70


	//   ....[124]....
        /*04d4*/ 	.word	0x0000ffd0


	//   ....[125]....
        /*04d8*/ 	.word	0x000100a0


	//   ....[126]....
        /*04dc*/ 	.word	0x00010100


	//   ....[127]....
        /*04e0*/ 	.word	0x000101b0


	//   ....[128]....
        /*04e4*/ 	.word	0x00010230


	//   ....[129]....
        /*04e8*/ 	.word	0x000102d0


	//   ....[130]....
        /*04ec*/ 	.word	0x00010420


	//   ....[131]....
        /*04f0*/ 	.word	0x000104d0


	//   ....[132]....
        /*04f4*/ 	.word	0x00010560


	//   ....[133]....
        /*04f8*/ 	.word	0x00010620


	//   ....[134]....
        /*04fc*/ 	.word	0x00010710


	//   ....[135]....
        /*0500*/ 	.word	0x000107d0


	//   ....[136]....
        /*0504*/ 	.word	0x000108b0


	//   ....[137]....
        /*0508*/ 	.word	0x00010970


	//   ....[138]....
        /*050c*/ 	.word	0x00010a50


	//   ....[139]....
        /*0510*/ 	.word	0x00010b10


	//   ....[140]....
        /*0514*/ 	.word	0x00010bf0


	//   ....[141]....
        /*0518*/ 	.word	0x00010cc0


	//   ....[142]....
        /*051c*/ 	.word	0x00010e20


	//   ....[143]....
        /*0520*/ 	.word	0x00010ec0


	//   ....[144]....
        /*0524*/ 	.word	0x00010f20


	//   ....[145]....
        /*0528*/ 	.word	0x00010fc0


	//   ....[146]....
        /*052c*/ 	.word	0x00011020


	//   ....[147]....
        /*0530*/ 	.word	0x000110c0


	//   ....[148]....
        /*0534*/ 	.word	0x00011120


	//   ....[149]....
        /*0538*/ 	.word	0x000111c0


	//   ....[150]....
        /*053c*/ 	.word	0x00011220


	//   ....[151]....
        /*0540*/ 	.word	0x000112c0


	//   ....[152]....
        /*0544*/ 	.word	0x00011320


	//   ....[153]....
        /*0548*/ 	.word	0x000113c0


	//   ....[154]....
        /*054c*/ 	.word	0x000114b0


	//   ....[155]....
        /*0550*/ 	.word	0x00011560


	//   ....[156]....
        /*0554*/ 	.word	0x000115c0


	//   ....[157]....
        /*0558*/ 	.word	0x00011690


	//   ....[158]....
        /*055c*/ 	.word	0x000116f0


	//   ....[159]....
        /*0560*/ 	.word	0x000117d0


	//   ....[160]....
        /*0564*/ 	.word	0x00011830


	//   ....[161]....
        /*0568*/ 	.word	0x00011910


	//   ....[162]....
        /*056c*/ 	.word	0x00011970


	//   ....[163]....
        /*0570*/ 	.word	0x00011a50


	//   ....[164]....
        /*0574*/ 	.word	0x00011ab0


	//   ....[165]....
        /*0578*/ 	.word	0x00011b90


	//   ....[166]....
        /*057c*/ 	.word	0x00011c80


	//----- nvinfo : EIATTR_REG_RECONFIG
	.align		4
.L_1460:
        /*0580*/ 	.byte	0x01, 0x54
	.zero		2


	//----- nvinfo : EIATTR_SYSCALL_OFFSETS
	.align		4
        /*0584*/ 	.byte	0x04, 0x46
        /*0586*/ 	.short	(.L_1462 - .L_1461)


	//   ....[0]....
.L_1461:
        /*0588*/ 	.word	0x00001510


	//   ....[1]....
        /*058c*/ 	.word	0x0000bfa0


	//   ....[2]....
        /*0590*/ 	.word	0x0000c0e0


	//   ....[3]....
        /*0594*/ 	.word	0x0000c1d0


	//   ....[4]....
        /*0598*/ 	.word	0x0000cdd0


	//----- nvinfo : EIATTR_MBARRIER_INSTR_OFFSETS
	.align		4
.L_1462:
        /*059c*/ 	.byte	0x04, 0x39
        /*059e*/ 	.short	(.L_1464 - .L_1463)


	//   ....[0]....
.L_1463:
        /*05a0*/ 	.word	0x00000170
        /*05a4*/ 	.word	0x000000ff
        /*05a8*/ 	.word	0x00022800
        /*05ac*/ 	.short	0x0100
        /*05ae*/ 	.byte	0x08
	.zero		1


	//   ....[1]....
        /*05b0*/ 	.word	0x00000180
        /*05b4*/ 	.word	0x000000ff
        /*05b8*/ 	.word	0x00022820
        /*05bc*/ 	.short	0x0100
        /*05be*/ 	.byte	0x08
	.zero		1


	//   ....[2]....
        /*05c0*/ 	.word	0x00000270
        /*05c4*/ 	.word	0x000000ff
        /*05c8*/ 	.word	0x00022830
        /*05cc*/ 	.short	0x0100
        /*05ce*/ 	.byte	0x08
	.zero		1


	//   ....[3]....
        /*05d0*/ 	.word	0x00000280
        /*05d4*/ 	.word	0x000000ff
        /*05d8*/ 	.word	0x00022840
        /*05dc*/ 	.short	0x0100
        /*05de*/ 	.byte	0x08
	.zero		1


	//   ....[4]....
        /*05e0*/ 	.word	0x00000290
        /*05e4*/ 	.word	0x000000ff
        /*05e8*/ 	.word	0x00022838
        /*05ec*/ 	.short	0x0100
        /*05ee*/ 	.byte	0x08
	.zero		1


	//   ....[5]....
        /*05f0*/ 	.word	0x000002a0
        /*05f4*/ 	.word	0x000000ff
        /*05f8*/ 	.word	0x00022848
        /*05fc*/ 	.short	0x0100
        /*05fe*/ 	.byte	0x08
	.zero		1


	//   ....[6]....
        /*0600*/ 	.word	0x000003d0
        /*0604*/ 	.word	0x000000ff
        /*0608*/ 	.word	0x00022850
        /*060c*/ 	.short	0x0100
        /*060e*/ 	.byte	0x08
	.zero		1


	//   ....[7]....
        /*0610*/ 	.word	0x000003e0
        /*0614*/ 	.word	0x000000ff
        /*0618*/ 	.word	0x00022860
        /*061c*/ 	.short	0x0100
        /*061e*/ 	.byte	0x08
	.zero		1


	//   ....[8]....
        /*0620*/ 	.word	0x000003f0
        /*0624*/ 	.word	0x000000ff
        /*0628*/ 	.word	0x00022858
        /*062c*/ 	.short	0x0100
        /*062e*/ 	.byte	0x08
	.zero		1


	//   ....[9]....
        /*0630*/ 	.word	0x00000400
        /*0634*/ 	.word	0x000000ff
        /*0638*/ 	.word	0x00022868
        /*063c*/ 	.short	0x0100
        /*063e*/ 	.byte	0x08
	.zero		1


	//   ....[10]....
        /*0640*/ 	.word	0x000004f0
        /*0644*/ 	.word	0x000000ff
        /*0648*/ 	.word	0x00022870
        /*064c*/ 	.short	0x0100
        /*064e*/ 	.byte	0x06
	.zero		1


	//   ....[11]....
        /*0650*/ 	.word	0x00000500
        /*0654*/ 	.word	0x000000ff
        /*0658*/ 	.word	0x00022880
        /*065c*/ 	.short	0x0100
        /*065e*/ 	.byte	0x06
	.zero		1


	//   ....[12]....
        /*0660*/ 	.word	0x00000510
        /*0664*/ 	.word	0x000000ff
        /*0668*/ 	.word	0x00022878
        /*066c*/ 	.short	0x0100
        /*066e*/ 	.byte	0x06
	.zero		1


	//   ....[13]....
        /*0670*/ 	.word	0x00000520
        /*0674*/ 	.word	0x000000ff
        /*0678*/ 	.word	0x00022888
        /*067c*/ 	.short	0x0100
        /*067e*/ 	.byte	0x06
	.zero		1


	//   ....[14]....
        /*0680*/ 	.word	0x00000650
        /*0684*/ 	.word	0x000000ff
        /*0688*/ 	.word	0x00022890
        /*068c*/ 	.short	0x0100
        /*068e*/ 	.byte	0x08
	.zero		1


	//   ....[15]....
        /*0690*/ 	.word	0x00000660
        /*0694*/ 	.word	0x000000ff
        /*0698*/ 	.word	0x000228a0
        /*069c*/ 	.short	0x0100
        /*069e*/ 	.byte	0x08
	.zero		1


	//   ....[16]....
        /*06a0*/ 	.word	0x00000670
        /*06a4*/ 	.word	0x000000ff
        /*06a8*/ 	.word	0x00022898
        /*06ac*/ 	.short	0x0100
        /*06ae*/ 	.byte	0x08
	.zero		1


	//   ....[17]....
        /*06b0*/ 	.word	0x00000680
        /*06b4*/ 	.word	0x000000ff
        /*06b8*/ 	.word	0x000228a8
        /*06bc*/ 	.short	0x0100
        /*06be*/ 	.byte	0x08
	.zero		1


	//   ....[18]....
        /*06c0*/ 	.word	0x000007c0
        /*06c4*/ 	.word	0x000000ff
        /*06c8*/ 	.word	0x000228b0
        /*06cc*/ 	.short	0x0100
        /*06ce*/ 	.byte	0x08
	.zero		1


	//   ....[19]....
        /*06d0*/ 	.word	0x000007d0
        /*06d4*/ 	.word	0x000000ff
        /*06d8*/ 	.word	0x000228c0
        /*06dc*/ 	.short	0x0100
        /*06de*/ 	.byte	0x08
	.zero		1


	//   ....[20]....
        /*06e0*/ 	.word	0x000007e0
        /*06e4*/ 	.word	0x000000ff
        /*06e8*/ 	.word	0x000228b8
        /*06ec*/ 	.short	0x0100
        /*06ee*/ 	.byte	0x08
	.zero		1


	//   ....[21]....
        /*06f0*/ 	.word	0x000007f0
        /*06f4*/ 	.word	0x000000ff
        /*06f8*/ 	.word	0x000228c8
        /*06fc*/ 	.short	0x0100
        /*06fe*/ 	.byte	0x08
	.zero		1


	//   ....[22]....
        /*0700*/ 	.word	0x00001540
        /*0704*/ 	.word	0x000000ff
        /*0708*/ 	.word	0x00022800
        /*070c*/ 	.short	0x010a
        /*070e*/ 	.byte	0x2a
	.zero		1


	//   ....[23]....
        /*0710*/ 	.word	0x000015d0
        /*0714*/ 	.word	0x000000ff
        /*0718*/ 	.word	0x00022830
        /*071c*/ 	.short	0x010a
        /*071e*/ 	.byte	0x2a
	.zero		1


	//   ....[24]....
        /*0720*/ 	.word	0x00001610
        /*0724*/ 	.word	0x000000ff
        /*0728*/ 	.word	0x00022830
        /*072c*/ 	.short	0x010a
        /*072e*/ 	.byte	0x2a
	.zero		1


	//   ....[25]....
        /*0730*/ 	.word	0x00002150
        /*0734*/ 	.word	0x000000ff
        /*0738*/ 	.word	0x00000000
        /*073c*/ 	.short	0x0101
        /*073e*/ 	.byte	0x04
	.zero		1


	//   ....[26]....
        /*0740*/ 	.word	0x000035e0
        /*0744*/ 	.word	0x000000ff
        /*0748*/ 	.word	0x00022850
        /*074c*/ 	.short	0x010a
        /*074e*/ 	.byte	0x2a
	.zero		1


	//   ....[27]....
        /*0750*/ 	.word	0x00003620
        /*0754*/ 	.word	0x000000ff
        /*0758*/ 	.word	0x00022850
        /*075c*/ 	.short	0x010a
        /*075e*/ 	.byte	0x2a
	.zero		1


	//   ....[28]....
        /*0760*/ 	.word	0x00003a10
        /*0764*/ 	.word	0x000000ff
        /*0768*/ 	.word	0x00000000
        /*076c*/ 	.short	0x0101
        /*076e*/ 	.byte	0x0a
	.zero		1


	//   ....[29]....
        /*0770*/ 	.word	0x00003bb0
        /*0774*/ 	.word	0x000000ff
        /*0778*/ 	.word	0x00022830
        /*077c*/ 	.short	0x010a
        /*077e*/ 	.byte	0x1c
	.zero		1


	//   ....[30]....
        /*0780*/ 	.word	0x00003bf0
        /*0784*/ 	.word	0x000000ff
        /*0788*/ 	.word	0x00022830
        /*078c*/ 	.short	0x010a
        /*078e*/ 	.byte	0x1c
	.zero		1


	//   ....[31]....
        /*0790*/ 	.word	0x00004280
        /*0794*/ 	.word	0x000000ff
        /*0798*/ 	.word	0x00000000
        /*079c*/ 	.short	0x0101
        /*079e*/ 	.byte	0x0a
	.zero		1


	//   ....[32]....
        /*07a0*/ 	.word	0x000061e0
        /*07a4*/ 	.word	0x000000ff
        /*07a8*/ 	.word	0x00022850
        /*07ac*/ 	.short	0x010a
        /*07ae*/ 	.byte	0x1c
	.zero		1


	//   ....[33]....
        /*07b0*/ 	.word	0x00006220
        /*07b4*/ 	.word	0x000000ff
        /*07b8*/ 	.word	0x00022850
        /*07bc*/ 	.short	0x010a
        /*07be*/ 	.byte	0x1c
	.zero		1


	//   ....[34]....
        /*07c0*/ 	.word	0x00006520
        /*07c4*/ 	.word	0x000000ff
        /*07c8*/ 	.word	0x00000000
        /*07cc*/ 	.short	0x0101
        /*07ce*/ 	.byte	0x1c
	.zero		1


	//   ....[35]....
        /*07d0*/ 	.word	0x00006650
        /*07d4*/ 	.word	0x000000ff
        /*07d8*/ 	.word	0x00022830
        /*07dc*/ 	.short	0x010a
        /*07de*/ 	.byte	0x1a
	.zero		1


	//   ....[36]....
        /*07e0*/ 	.word	0x00006690
        /*07e4*/ 	.word	0x000000ff
        /*07e8*/ 	.word	0x00022830
        /*07ec*/ 	.short	0x010a
        /*07ee*/ 	.byte	0x1a
	.zero		1


	//   ....[37]....
        /*07f0*/ 	.word	0x00006be0
        /*07f4*/ 	.word	0x000000ff
        /*07f8*/ 	.word	0x00000000
        /*07fc*/ 	.short	0x0101
        /*07fe*/ 	.byte	0x0a
	.zero		1


	//   ....[38]....
        /*0800*/ 	.word	0x000084f0
        /*0804*/ 	.word	0x000000ff
        /*0808*/ 	.word	0x00022850
        /*080c*/ 	.short	0x010a
        /*080e*/ 	.byte	0x1a
	.zero		1


	//   ....[39]....
        /*0810*/ 	.word	0x00008530
        /*0814*/ 	.word	0x000000ff
        /*0818*/ 	.word	0x00022850
        /*081c*/ 	.short	0x010a
        /*081e*/ 	.byte	0x1a
	.zero		1


	//   ....[40]....
        /*0820*/ 	.word	0x00008830
        /*0824*/ 	.word	0x000000ff
        /*0828*/ 	.word	0x00000000
        /*082c*/ 	.short	0x0101
        /*082e*/ 	.byte	0x1a
	.zero		1


	//   ....[41]....
        /*0830*/ 	.word	0x00009ae0
        /*0834*/ 	.word	0x000000ff
        /*0838*/ 	.word	0x00000000
        /*083c*/ 	.short	0x0101
        /*083e*/ 	.byte	0x04
	.zero		1


	//   ....[42]....
        /*0840*/ 	.word	0x0000c6d0
        /*0844*/ 	.word	0x000000ff
        /*0848*/ 	.word	0x00022840
        /*084c*/ 	.short	0x010a
        /*084e*/ 	.byte	0x2d
	.zero		1


	//   ....[43]....
        /*0850*/ 	.word	0x0000cc00
        /*0854*/ 	.word	0x000000ff
        /*0858*/ 	.word	0x00022830
        /*085c*/ 	.short	0x0107
        /*085e*/ 	.byte	0x2d
	.zero		1


	//   ....[44]....
        /*0860*/ 	.word	0x0000cc70
        /*0864*/ 	.word	0x000000ff
        /*0868*/ 	.word	0x00022830
        /*086c*/ 	.short	0x0101
        /*086e*/ 	.byte	0x2d
	.zero		1


	//   ....[45]....
        /*0870*/ 	.word	0x0000d570
        /*0874*/ 	.word	0x000000ff
        /*0878*/ 	.word	0x00022800
        /*087c*/ 	.short	0x0107
        /*087e*/ 	.byte	0x2d
	.zero		1


	//   ....[46]....
        /*0880*/ 	.word	0x0000d5b0
        /*0884*/ 	.word	0x000000ff
        /*0888*/ 	.word	0x00022800
        /*088c*/ 	.short	0x0101
        /*088e*/ 	.byte	0x2d
	.zero		1


	//   ....[47]....
        /*0890*/ 	.word	0x0000d5c0
        /*0894*/ 	.word	0x000000ff
        /*0898*/ 	.word	0x00022820
        /*089c*/ 	.short	0x010a
        /*089e*/ 	.byte	0x2d
	.zero		1


	//   ....[48]....
        /*08a0*/ 	.word	0x0000d610
        /*08a4*/ 	.word	0x000000ff
        /*08a8*/ 	.word	0x00022860
        /*08ac*/ 	.short	0x010a
        /*08ae*/ 	.byte	0x2d
	.zero		1


	//   ....[49]....
        /*08b0*/ 	.word	0x0000dd40
        /*08b4*/ 	.word	0x000000ff
        /*08b8*/ 	.word	0x00022850
        /*08bc*/ 	.short	0x0107
        /*08be*/ 	.byte	0x2d
	.zero		1


	//   ....[50]....
        /*08c0*/ 	.word	0x0000ddc0
        /*08c4*/ 	.word	0x000000ff
        /*08c8*/ 	.word	0x00022850
        /*08cc*/ 	.short	0x0101
        /*08ce*/ 	.byte	0x2d
	.zero		1


	//   ....[51]....
        /*08d0*/ 	.word	0x0000e0a0
        /*08d4*/ 	.word	0x00000020
        /*08d8*/ 	.word	0x00022840
        /*08dc*/ 	.short	0x010a
        /*08de*/ 	.byte	0x3f
	.zero		1


	//   ....[52]....
        /*08e0*/ 	.word	0x0000e4d0
        /*08e4*/ 	.word	0x00000020
        /*08e8*/ 	.word	0x00022830
        /*08ec*/ 	.short	0x0107
        /*08ee*/ 	.byte	0x3f
	.zero		1


	//   ....[53]....
        /*08f0*/ 	.word	0x0000e580
        /*08f4*/ 	.word	0x00000020
        /*08f8*/ 	.word	0x00022830
        /*08fc*/ 	.short	0x0101
        /*08fe*/ 	.byte	0x3f
	.zero		1


	//   ....[54]....
        /*0900*/ 	.word	0x0000e5b0
        /*0904*/ 	.word	0x00000020
        /*0908*/ 	.word	0x00022860
        /*090c*/ 	.short	0x010a
        /*090e*/ 	.byte	0x3f
	.zero		1


	//   ....[55]....
        /*0910*/ 	.word	0x0000eaf0
        /*0914*/ 	.word	0x00000020
        /*0918*/ 	.word	0x00022850
        /*091c*/ 	.short	0x0107
        /*091e*/ 	.byte	0x3f
	.zero		1


	//   ....[56]....
        /*0920*/ 	.word	0x0000ebb0
        /*0924*/ 	.word	0x00000020
        /*0928*/ 	.word	0x00022850
        /*092c*/ 	.short	0x0101
        /*092e*/ 	.byte	0x3f
	.zero		1


	//   ....[57]....
        /*0930*/ 	.word	0x0000eca0
        /*0934*/ 	.word	0x00000004
        /*0938*/ 	.word	0x00022820
        /*093c*/ 	.short	0x010a
        /*093e*/ 	.byte	0x3f
	.zero		1


	//   ....[58]....
        /*0940*/ 	.word	0x0000ede0
        /*0944*/ 	.word	0x00000005
        /*0948*/ 	.word	0x00022840
        /*094c*/ 	.short	0x010a
        /*094e*/ 	.byte	0x3f
	.zero		1


	//   ....[59]....
        /*0950*/ 	.word	0x0000ee80
        /*0954*/ 	.word	0x00000015
        /*0958*/ 	.word	0x00022840
        /*095c*/ 	.short	0x010a
        /*095e*/ 	.byte	0x3f
	.zero		1


	//   ....[60]....
        /*0960*/ 	.word	0x0000eec0
        /*0964*/ 	.word	0x00000005
        /*0968*/ 	.word	0x00022860
        /*096c*/ 	.short	0x010a
        /*096e*/ 	.byte	0x3f
	.zero		1


	//   ....[61]....
        /*0970*/ 	.word	0x0000ef00
        /*0974*/ 	.word	0x00000015
        /*0978*/ 	.word	0x00022860
        /*097c*/ 	.short	0x010a
        /*097e*/ 	.byte	0x3f
	.zero		1


	//   ....[62]....
        /*0980*/ 	.word	0x0000ef70
        /*0984*/ 	.word	0x00000005
        /*0988*/ 	.word	0x00022800
        /*098c*/ 	.short	0x010a
        /*098e*/ 	.byte	0x3f
	.zero		1


	//   ....[63]....
        /*0990*/ 	.word	0x0000efd0
        /*0994*/ 	.word	0x00000005
        /*0998*/ 	.word	0x00022830
        /*099c*/ 	.short	0x010a
        /*099e*/ 	.byte	0x3f
	.zero		1


	//   ....[64]....
        /*09a0*/ 	.word	0x0000f030
        /*09a4*/ 	.word	0x0000000b
        /*09a8*/ 	.word	0x00022850
        /*09ac*/ 	.short	0x010a
        /*09ae*/ 	.byte	0x3f
	.zero		1


	//   ....[65]....
        /*09b0*/ 	.word	0x0000f090
        /*09b4*/ 	.word	0x00000009
        /*09b8*/ 	.word	0x00022830
        /*09bc*/ 	.short	0x010a
        /*09be*/ 	.byte	0x3f
	.zero		1


	//   ....[66]....
        /*09c0*/ 	.word	0x0000f0f0
        /*09c4*/ 	.word	0x0000000b
        /*09c8*/ 	.word	0x00022850
        /*09cc*/ 	.short	0x010a
        /*09ce*/ 	.byte	0x3f
	.zero		1


	//   ....[67]....
        /*09d0*/ 	.word	0x0000f150
        /*09d4*/ 	.word	0x00000007
        /*09d8*/ 	.word	0x00022830
        /*09dc*/ 	.short	0x010a
        /*09de*/ 	.byte	0x3f
	.zero		1


	//   ....[68]....
        /*09e0*/ 	.word	0x0000f1b0
        /*09e4*/ 	.word	0x00000007
        /*09e8*/ 	.word	0x00022850
        /*09ec*/ 	.short	0x010a
        /*09ee*/ 	.byte	0x3f
	.zero		1


	//   ....[69]....
        /*09f0*/ 	.word	0x0000f290
        /*09f4*/ 	.word	0x00000003
        /*09f8*/ 	.word	0x00022840
        /*09fc*/ 	.short	0x010a
        /*09fe*/ 	.byte	0x3f
	.zero		1


	//   ....[70]....
        /*0a00*/ 	.word	0x00010310
        /*0a04*/ 	.word	0x00000003
        /*0a08*/ 	.word	0x00022820
        /*0a0c*/ 	.short	0x010a
        /*0a0e*/ 	.byte	0x3f
	.zero		1


	//   ....[71]....
        /*0a10*/ 	.word	0x00010370
        /*0a14*/ 	.word	0x00000003
        /*0a18*/ 	.word	0x00022860
        /*0a1c*/ 	.short	0x010a
        /*0a1e*/ 	.byte	0x3f
	.zero		1


	//   ....[72]....
        /*0a20*/ 	.word	0x00010d70
        /*0a24*/ 	.word	0x00000020
        /*0a28*/ 	.word	0x00022840
        /*0a2c*/ 	.short	0x010a
        /*0a2e*/ 	.byte	0x3f
	.zero		1


	//   ....[73]....
        /*0a30*/ 	.word	0x00011400
        /*0a34*/ 	.word	0x00000020
        /*0a38*/ 	.word	0x00022860
        /*0a3c*/ 	.short	0x010a
        /*0a3e*/ 	.byte	0x3f
	.zero		1


	//   ....[74]....
        /*0a40*/ 	.word	0x00011bd0
        /*0a44*/ 	.word	0x00000004
        /*0a48*/ 	.word	0x00022820
        /*0a4c*/ 	.short	0x010a
        /*0a4e*/ 	.byte	0x3f
	.zero		1


	//   ....[75]....
        /*0a50*/ 	.word	0x00011d40
        /*0a54*/ 	.word	0x00000005
        /*0a58*/ 	.word	0x00022840
        /*0a5c*/ 	.short	0x010a
        /*0a5e*/ 	.byte	0x3f
	.zero		1


	//   ....[76]....
        /*0a60*/ 	.word	0x00011d90
        /*0a64*/ 	.word	0x00000015
        /*0a68*/ 	.word	0x00022840
        /*0a6c*/ 	.short	0x010a
        /*0a6e*/ 	.byte	0x3f
	.zero		1


	//   ....[77]....
        /*0a70*/ 	.word	0x00011de0
        /*0a74*/ 	.word	0x00000005
        /*0a78*/ 	.word	0x00022860
        /*0a7c*/ 	.short	0x010a
        /*0a7e*/ 	.byte	0x3f
	.zero		1


	//----- nvinfo : EIATTR_NUM_MBARRIERS
	.align		4
.L_1464:
        /*0a80*/ 	.byte	0x03, 0x38
        /*0a82*/ 	.short	0x0016


	//----- nvinfo : EIATTR_EXIT_INSTR_OFFSETS
	.align		4
        /*0a84*/ 	.byte	0x04, 0x1c
        /*0a86*/ 	.short	(.L_1466 - .L_1465)


	//   ....[0]....
.L_1465:
        /*0a88*/ 	.word	0x0000ef50


	//----- nvinfo : EIATTR_MAX_THREADS
	.align		4
.L_1466:
        /*0a8c*/ 	.byte	0x04, 0x05
        /*0a8e*/ 	.short	(.L_1468 - .L_1467)
.L_1467:
        /*0a90*/ 	.word	0x00000180
        /*0a94*/ 	.word	0x00000001
        /*0a98*/ 	.word	0x00000001


	//----- nvinfo : EIATTR_CRS_STACK_SIZE
	.align		4
.L_1468:
        /*0a9c*/ 	.byte	0x04, 0x1e
        /*0a9e*/ 	.short	(.L_1470 - .L_1469)
.L_1469:
        /*0aa0*/ 	.word	0x00000000


	//----- nvinfo : EIATTR_CBANK_PARAM_SIZE
	.align		4
.L_1470:
        /*0aa4*/ 	.byte	0x03, 0x19
        /*0aa6*/ 	.short	0x0a70


	//----- nvinfo : EIATTR_PARAM_CBANK
	.align		4
        /*0aa8*/ 	.byte	0x04, 0x0a
        /*0aaa*/ 	.short	(.L_1472 - .L_1471)
	.align		4
.L_1471:
        /*0aac*/ 	.word	index@(.nv.constant0._ZN7cutlass13device_kernelIN5flash11enable_sm90INS1_16FlashAttnFwdSm90INS1_25CollectiveMainloopFwdSm90ILi2EN4cute5tupleIJNS5_1CILi1EEES8_S8_EEENS6_IJNS7_ILi128EEENS7_ILi96EEENS7_ILi64EEEEEELi256ENS_10bfloat16_tEfNS_4arch4Sm90ELb1ELb0ELb1ELb0ELb1ELb0ELb0ELb1ELb0ELb1ELb1ELb0EEENS1_21CollectiveEpilogueFwdINS6_IJSA_NS7_ILi256EEESB_EEES9_SE_SG_Li256ELb0ELb1ELb1ELb0EEENS1_19SingleTileSchedulerILb0ELb1ELb1ELi128EEEEEEEEEvNT_6ParamsE)
        /*0ab0*/ 	.short	0x0210
        /*0ab2*/ 	.short	0x0a70


	//----- nvinfo : EIATTR_SW_WAR
	.align		4
.L_1472:
        /*0ab4*/ 	.byte	0x04, 0x36
        /*0ab6*/ 	.short	(.L_1474 - .L_1473)
.L_1473:
        /*0ab8*/ 	.word	0x00000008
.L_1474:


//--------------------- .nv.info._ZN7cutlass13device_kernelIN5flash11enable_sm90INS1_16FlashAttnFwdSm90INS1_25CollectiveMainloopFwdSm90ILi2EN4cute5tupleIJNS5_1CILi1EEES8_S8_EEENS6_IJNS7_ILi128EEENS7_ILi96EEENS7_ILi64EEEEEELi256ENS_10bfloat16_tEfNS_4arch4Sm90ELb1ELb0ELb1ELb0ELb1ELb0ELb1ELb1ELb0ELb1ELb1ELb0EEENS1_21CollectiveEpilogueFwdINS6_IJSA_NS7_ILi256EEESB_EEES9_SE_SG_Li256ELb0ELb1ELb1ELb0EEENS1_19SingleTileSchedulerILb0ELb1ELb1ELi128EEEEEEEEEvNT_6ParamsE --------------------------
	.section	.nv.info._ZN7cutlass13device_kernelIN5flash11enable_sm90INS1_16FlashAttnFwdSm90INS1_25CollectiveMainloopFwdSm90ILi2EN4cute5tupleIJNS5_1CILi1EEES8_S8_EEENS6_IJNS7_ILi128EEENS7_ILi96EEENS7_ILi64EEEEEELi256ENS_10bfloat16_tEfNS_4arch4Sm90ELb1ELb0ELb1ELb0ELb1ELb0ELb1ELb1ELb0ELb1ELb1ELb0EEENS1_21CollectiveEpilogueFwdINS6_IJSA_NS7_ILi256EEESB_EEES9_SE_SG_Li256ELb0ELb1ELb1ELb0EEENS1_19SingleTileSchedulerILb0ELb1ELb1ELi128EEEEEEEEEvNT_6ParamsE,"",@"SHT_CUDA_INFO"
	.sectionflags	@""
	.align	4


	//----- nvinfo : EIATTR_CUDA_API_VERSION
	.align		4
        /*0000*/ 	.byte	0x04, 0x37
        /*0002*/ 	.short	(.L_1476 - .L_1475)
.L_1475:
        /*0004*/ 	.word	0x00000082


	//----- nvinfo : EIATTR_KPARAM_INFO
	.align		4
.L_1476:
        /*0008*/ 	.byte	0x04, 0x17
        /*000a*/ 	.short	(.L_1478 - .L_1477)
.L_1477:
        /*000c*/ 	.word	0x00000000
        /*0010*/ 	.short	0x0000
        /*0012*/ 	.short	0x0070
        /*0014*/ 	.byte	0x00, 0xf0, 0x01, 0x2c


	//----- nvinfo : EIATTR_SPARSE_MMA_MASK
	.align		4
.L_1478:
        /*0018*/ 	.byte	0x03, 0x50
        /*001a*/ 	.short	0x0000


	//----- nvinfo : EIATTR_MAXREG_COUNT
	.align		4
        /*001c*/ 	.byte	0x03, 0x1b
        /*001e*/ 	.short	0x00a8


	//----- nvinfo : EIATTR_NUM_BARRIERS
	.align		4
        /*0020*/ 	.byte	0x02, 0x4c
        /*0022*/ 	.byte	0x10
	.zero		1


	//----- nvinfo : EIATTR_EXTERNS
	.align		4
        /*0024*/ 	.byte	0x04, 0x0f
        /*0026*/ 	.short	(.L_1480 - .L_1479)


	//   ....[0]....
	.align		4
.L_1479:
        /*0028*/ 	.word	index@(__assertfail)


	//----- nvinfo : EIATTR_ANNOTATIONS
	.align		4
.L_1480:
        /*002c*/ 	.byte	0x04, 0x55
        /*002e*/ 	.short	(.L_1482 - .L_1481)


	//   ....[0]....
.L_1481:
        /*0030*/ 	.word	0x00000001
        /*0034*/ 	.byte	0x00, 0x0a, 0x00, 0x00, 0x01, 0x00, 0x00, 0x00, 0x90, 0xac, 0x00, 0x00, 0x01, 0x00, 0x00, 0x00
        /*0044*/ 	.byte	0xa0, 0xce, 0x00, 0x00, 0x01, 0x00, 0x00, 0x00, 0x60, 0xe1, 0x00, 0x00, 0x01, 0x00, 0x00, 0x00
        /*0054*/ 	.byte	0xf0, 0xfd, 0x00, 0x00


	//----- nvinfo : EIATTR_MERCURY_ISA_VERSION
	.align		4
.L_1482:
        /*0058*/ 	.byte	0x03, 0x5f
        /*005a*/ 	.short	0x0101


	//----- nvinfo : EIATTR_INT_WARP_WIDE_INSTR_OFFSETS
	.align		4
        /*005c*/ 	.byte	0x04, 0x31
        /*005e*/ 	.short	(.L_1484 - .L_1483)


	//   ....[0]....
.L_1483:
        /*0060*/ 	.word	0x000000c0


	//   ....[1]....
        /*0064*/ 	.word	0x000000d0


	//   ....[2]....
        /*0068*/ 	.word	0x000000e0


	//   ....[3]....
        /*006c*/ 	.word	0x00000180


	//----- nvinfo : EIATTR_COOP_GROUP_MASK_REGIDS
	.align		4
.L_1484:
        /*0070*/ 	.byte	0x04, 0x29
        /*0072*/ 	.short	(.L_1486 - .L_1485)


	//   ....[0]....
.L_1485:
        /*0074*/ 	.word	0xffffffff


	//   ....[1]....
        /*0078*/ 	.word	0xffffffff


	//   ....[2]....
        /*007c*/ 	.word	0xffffffff


	//   ....[3]....
        /*0080*/ 	.word	0xffffffff


	//   ....[4]....
        /*0084*/ 	.word	0xffffffff


	//   ....[5]....
        /*0088*/ 	.word	0xffffffff


	//   ....[6]....
        /*008c*/ 	.word	0xffffffff


	//   ....[7]....
        /*0090*/ 	.word	0xffffffff


	//   ....[8]....
        /*0094*/ 	.word	0xffffffff


	//   ....[9]....
        /*0098*/ 	.word	0xffffffff


	//   ....[10]....
        /*009c*/ 	.word	0xffffffff


	//   ....[11]....
        /*00a0*/ 	.word	0xffffffff


	//   ....[12]....
        /*00a4*/ 	.word	0xffffffff


	//   ....[13]....
        /*00a8*/ 	.word	0xffffffff


	//   ....[14]....
        /*00ac*/ 	.word	0xffffffff


	//   ....[15]....
        /*00b0*/ 	.word	0xffffffff


	//   ....[16]....
        /*00b4*/ 	.word	0xffffffff


	//   ....[17]....
        /*00b8*/ 	.word	0xffffffff


	//   ....[18]....
        /*00bc*/ 	.word	0xffffffff


	//   ....[19]....
        /*00c0*/ 	.word	0xffffffff


	//   ....[20]....
        /*00c4*/ 	.word	0xffffffff


	//   ....[21]....
        /*00c8*/ 	.word	0xffffffff


	//   ....[22]....
        /*00cc*/ 	.word	0xffffffff


	//   ....[23]....
        /*00d0*/ 	.word	0xffffffff


	//   ....[24]....
        /*00d4*/ 	.word	0xffffffff


	//   ....[25]....
        /*00d8*/ 	.word	0xffffffff


	//   ....[26]....
        /*00dc*/ 	.word	0xffffffff


	//   ....[27]....
        /*00e0*/ 	.word	0xffffffff


	//   ....[28]....
        /*00e4*/ 	.word	0xffffffff


	//   ....[29]....
        /*00e8*/ 	.word	0xffffffff


	//   ....[30]....
        /*00ec*/ 	.word	0xffffffff


	//   ....[31]....
        /*00f0*/ 	.word	0xffffffff


	//   ....[32]....
        /*00f4*/ 	.word	0xffffffff


	//   ....[33]....
        /*00f8*/ 	.word	0xffffffff


	//   ....[34]....
        /*00fc*/ 	.word	0xffffffff


	//   ....[35]....
        /*0100*/ 	.word	0xffffffff


	//   ....[36]....
        /*0104*/ 	.word	0xffffffff


	//   ....[37]....
        /*0108*/ 	.word	0xffffffff


	//   ....[38]....
        /*010c*/ 	.word	0xffffffff


	//   ....[39]....
        /*0110*/ 	.word	0xffffffff


	//   ....[40]....
        /*0114*/ 	.word	0xffffffff


	//   ....[41]....
        /*0118*/ 	.word	0xffffffff


	//   ....[42]....
        /*011c*/ 	.word	0xffffffff


	//   ....[43]....
        /*0120*/ 	.word	0xffffffff


	//   ....[44]....
        /*0124*/ 	.word	0xffffffff


	//   ....[45]....
        /*0128*/ 	.word	0xffffffff


	//   ....[46]....
        /*012c*/ 	.word	0xffffffff


	//   ....[47]....
        /*0130*/ 	.word	0xffffffff


	//   ....[48]....
        /*0134*/ 	.word	0xffffffff


	//   ....[49]....
        /*0138*/ 	.word	0xffffffff


	//   ....[50]....
        /*013c*/ 	.word	0xffffffff


	//   ....[51]....
        /*0140*/ 	.word	0xffffffff


	//   ....[52]....
        /*0144*/ 	.word	0xffffffff


	//   ....[53]....
        /*0148*/ 	.word	0xffffffff


	//   ....[54]....
        /*014c*/ 	.word	0xffffffff


	//   ....[55]....
        /*0150*/ 	.word	0xffffffff


	//   ....[56]....
        /*0154*/ 	.word	0xffffffff


	//   ....[57]....
        /*0158*/ 	.word	0xffffffff


	//   ....[58]....
        /*015c*/ 	.word	0xffffffff


	//   ....[59]....
        /*0160*/ 	.word	0xffffffff


	//   ....[60]....
        /*0164*/ 	.word	0xffffffff


	//   ....[61]....
        /*0168*/ 	.word	0xffffffff


	//   ....[62]....
        /*016c*/ 	.word	0xffffffff


	//   ....[63]....
        /*0170*/ 	.word	0xffffffff


	//   ....[64]....
        /*0174*/ 	.word	0xffffffff


	//   ....[65]....
        /*0178*/ 	.word	0xffffffff


	//   ....[66]....
        /*017c*/ 	.word	0xffffffff


	//   ....[67]....
        /*0180*/ 	.word	0xffffffff


	//   ....[68]....
        /*0184*/ 	.word	0xffffffff


	//   ....[69]....
        /*0188*/ 	.word	0xffffffff


	//   ....[70]....
        /*018c*/ 	.word	0xffffffff


	//   ....[71]....
        /*0190*/ 	.word	0xffffffff


	//   ....[72]....
        /*0194*/ 	.word	0xffffffff


	//   ....[73]....
        /*0198*/ 	.word	0xffffffff


	//   ....[74]....
        /*019c*/ 	.word	0xffffffff


	//   ....[75]....
        /*01a0*/ 	.word	0xffffffff


	//   ....[76]....
        /*01a4*/ 	.word	0xffffffff


	//   ....[77]....
        /*01a8*/ 	.word	0xffffffff


	//   ....[78]....
        /*01ac*/ 	.word	0xffffffff


	//   ....[79]....
        /*01b0*/ 	.word	0xffffffff


	//   ....[80]....
        /*01b4*/ 	.word	0xffffffff


	//   ....[81]....
        /*01b8*/ 	.word	0xffffffff


	//   ....[82]....
        /*01bc*/ 	.word	0xffffffff


	//   ....[83]....
        /*01c0*/ 	.word	0xffffffff


	//   ....[84]....
        /*01c4*/ 	.word	0xffffffff


	//   ....[85]....
        /*01c8*/ 	.word	0xffffffff


	//   ....[86]....
        /*01cc*/ 	.word	0xffffffff


	//   ....[87]....
        /*01d0*/ 	.word	0xffffffff


	//   ....[88]....
        /*01d4*/ 	.word	0xffffffff


	//   ....[89]....
        /*01d8*/ 	.word	0xffffffff


	//   ....[90]....
        /*01dc*/ 	.word	0xffffffff


	//   ....[91]....
        /*01e0*/ 	.word	0xffffffff


	//   ....[92]....
        /*01e4*/ 	.word	0xffffffff


	//   ....[93]....
        /*01e8*/ 	.word	0xffffffff


	//   ....[94]....
        /*01ec*/ 	.word	0xffffffff


	//   ....[95]....
        /*01f0*/ 	.word	0xffffffff


	//   ....[96]....
        /*01f4*/ 	.word	0xffffffff


	//   ....[97]....
        /*01f8*/ 	.word	0xffffffff


	//   ....[98]....
        /*01fc*/ 	.word	0xffffffff


	//   ....[99]....
        /*0200*/ 	.word	0xffffffff


	//   ....[100]....
        /*0204*/ 	.word	0xffffffff


	//   ....[101]....
        /*0208*/ 	.word	0xffffffff


	//   ....[102]....
        /*020c*/ 	.word	0xffffffff


	//   ....[103]....
        /*0210*/ 	.word	0xffffffff


	//   ....[104]....
        /*0214*/ 	.word	0xffffffff


	//   ....[105]....
        /*0218*/ 	.word	0xffffffff


	//   ....[106]....
        /*021c*/ 	.word	0xffffffff


	//   ....[107]....
        /*0220*/ 	.word	0xffffffff


	//   ....[108]....
        /*0224*/ 	.word	0xffffffff


	//   ....[109]....
        /*0228*/ 	.word	0xffffffff


	//   ....[110]....
        /*022c*/ 	.word	0xffffffff


	//   ....[111]....
        /*0230*/ 	.word	0xffffffff


	//   ....[112]....
        /*0234*/ 	.word	0xffffffff


	//   ....[113]....
        /*0238*/ 	.word	0xffffffff


	//   ....[114]....
        /*023c*/ 	.word	0xffffffff


	//   ....[115]....
        /*0240*/ 	.word	0xffffffff


	//   ....[116]....
        /*0244*/ 	.word	0xffffffff


	//   ....[117]....
        /*0248*/ 	.word	0x0500000f


	//   ....[118]....
        /*024c*/ 	.word	0x0500000f


	//   ....[119]....
        /*0250*/ 	.word	0x0500000f


	//   ....[120]....
        /*0254*/ 	.word	0x0500000f


	//   ....[121]....
        /*0258*/ 	.word	0x0500000f


	//   ....[122]....
        /*025c*/ 	.word	0x0500000f


	//   ....[123]....
        /*0260*/ 	.word	0x0500000f


	//   ....[124]....
        /*0264*/ 	.word	0x0500000f


	//   ....[125]....
        /*0268*/ 	.word	0x0500000f


	//   ....[126]....
        /*026c*/ 	.word	0x0500000f


	//   ....[127]....
        /*0270*/ 	.word	0x0500000f


	//   ....[128]....
        /*0274*/ 	.word	0x0500000f


	//   ....[129]....
        /*0278*/ 	.word	0x0500000f


	//   ....[130]....
        /*027c*/ 	.word	0x0500000f


	//   ....[131]....
        /*0280*/ 	.word	0x0500000f


	//   ....[132]....
        /*0284*/ 	.word	0x0500000f


	//   ....[133]....
        /*0288*/ 	.word	0x0500000f


	//   ....[134]....
        /*028c*/ 	.word	0x0500000f


	//   ....[135]....
        /*0290*/ 	.word	0x0500000f


	//   ....[136]....
        /*0294*/ 	.word	0x0500000f


	//   ....[137]....
        /*0298*/ 	.word	0x0500000f


	//   ....[138]....
        /*029c*/ 	.word	0x0500000f


	//   ....[139]....
        /*02a0*/ 	.word	0x0500000f


	//   ....[140]....
        /*02a4*/ 	.word	0x0500000f


	//   ....[141]....
        /*02a8*/ 	.word	0x0500000f


	//   ....[142]....
        /*02ac*/ 	.word	0x0500000f


	//   ....[143]....
        /*02b0*/ 	.word	0x0500000f


	//   ....[144]....
        /*02b4*/ 	.word	0x0500000f


	//   ....[145]....
        /*02b8*/ 	.word	0x0500000f


	//   ....[146]....
        /*02bc*/ 	.word	0x0500000f


	//   ....[147]....
        /*02c0*/ 	.word	0x0500000f


	//   ....[148]....
        /*02c4*/ 	.word	0x0500000f


	//   ....[149]....
        /*02c8*/ 	.word	0x0500000f


	//   ....[150]....
        /*02cc*/ 	.word	0x0500000f


	//   ....[151]....
        /*02d0*/ 	.word	0x0500000f


	//   ....[152]....
        /*02d4*/ 	.word	0x0500000f


	//   ....[153]....
        /*02d8*/ 	.word	0x0500000f


	//   ....[154]....
        /*02dc*/ 	.word	0x0500000f


	//   ....[155]....
        /*02e0*/ 	.word	0x0500000f


	//   ....[156]....
        /*02e4*/ 	.word	0x0500000f


	//   ....[157]....
        /*02e8*/ 	.word	0x0500000f


	//   ....[158]....
        /*02ec*/ 	.word	0x0500000f


	//   ....[159]....
        /*02f0*/ 	.word	0x0500000f


	//   ....[160]....
        /*02f4*/ 	.word	0x0500000f


	//   ....[161]....
        /*02f8*/ 	.word	0x0500000f


	//   ....[162]....
        /*02fc*/ 	.word	0x0500000f


	//   ....[163]....
        /*0300*/ 	.word	0x0500000f


	//   ....[164]....
        /*0304*/ 	.word	0x0500000f


	//   ....[165]....
        /*0308*/ 	.word	0x0500000f


	//   ....[166]....
        /*030c*/ 	.word	0x0500000f


	//   ....[167]....
        /*0310*/ 	.word	0x0500000f


	//   ....[168]....
        /*0314*/ 	.word	0x0500000f


	//   ....[169]....
        /*0318*/ 	.word	0x0500000f


	//   ....[170]....
        /*031c*/ 	.word	0x0500000f


	//   ....[171]....
        /*0320*/ 	.word	0x0500000f


	//   ....[172]....
        /*0324*/ 	.word	0x0500000f


	//   ....[173]....
        /*0328*/ 	.word	0x0500000f


	//   ....[174]....
        /*032c*/ 	.word	0x0500000f


	//   ....[175]....
        /*0330*/ 	.word	0x0500000f


	//   ....[176]....
        /*0334*/ 	.word	0x0500000f


	//   ....[177]....
        /*0338*/ 	.word	0x0500000f


	//   ....[178]....
        /*033c*/ 	.word	0x0500000f


	//   ....[179]....
        /*0340*/ 	.word	0x0500000f


	//   ....[180]....
        /*0344*/ 	.word	0x0500000f


	//   ....[181]....
        /*0348*/ 	.word	0x0500000f


	//   ....[182]....
        /*034c*/ 	.word	0x0500000f


	//   ....[183]....
        /*0350*/ 	.word	0x0500000f


	//   ....[184]....
        /*0354*/ 	.word	0x0500000f


	//   ....[185]....
        /*0358*/ 	.word	0x0500000f


	//   ....[186]....
        /*035c*/ 	.word	0x0500000f


	//   ....[187]....
        /*0360*/ 	.word	0x0500000f


	//   ....[188]....
        /*0364*/ 	.word	0x0500000f


	//   ....[189]....
        /*0368*/ 	.word	0x0500000f


	//   ....[190]....
        /*036c*/ 	.word	0x0500000f


	//   ....[191]....
        /*0370*/ 	.word	0x0500000f


	//   ....[192]....
        /*0374*/ 	.word	0x0500000f


	//   ....[193]....
        /*0378*/ 	.word	0x0500000f


	//   ....[194]....
        /*037c*/ 	.word	0x0500000f


	//   ....[195]....
        /*0380*/ 	.word	0x0500000f


	//   ....[196]....
        /*0384*/ 	.word	0x0500000f


	//   ....[197]....
        /*0388*/ 	.word	0x0500000f


	//   ....[198]....
        /*038c*/ 	.word	0x0500000f


	//----- nvinfo : EIATTR_COOP_GROUP_INSTR_OFFSETS
	.align		4
.L_1486:
        /*0390*/ 	.byte	0x04, 0x28
        /*0392*/ 	.short	(.L_1488 - .L_1487)


	//   ....[0]....
.L_1487:
        /*0394*/ 	.word	0x00000080


	//   ....[1]....
        /*0398*/ 	.word	0x000000b0


	//   ....[2]....
        /*039c*/ 	.word	0x000002f0


	//   ....[3]....
        /*03a0*/ 	.word	0x00000450


	//   ....[4]....
        /*03a4*/ 	.word	0x00000570


	//   ....[5]....
        /*03a8*/ 	.word	0x000006d0


	//   ....[6]....
        /*03ac*/ 	.word	0x000013a0


	//   ....[7]....
        /*03b0*/ 	.word	0x00002980


	//   ....[8]....
        /*03b4*/ 	.word	0x000029c0


	//   ....[9]....
        /*03b8*/ 	.word	0x00003700


	//   ....[10]....
        /*03bc*/ 	.word	0x00003740


	//   ....[11]....
        /*03c0*/ 	.word	0x00003760


	//   ....[12]....
        /*03c4*/ 	.word	0x00003780


	//   ....[13]....
        /*03c8*/ 	.word	0x000053c0


	//   ....[14]....
        /*03cc*/ 	.word	0x00005400


	//   ....[15]....
        /*03d0*/ 	.word	0x000062b0


	//   ....[16]....
        /*03d4*/ 	.word	0x000062e0


	//   ....[17]....
        /*03d8*/ 	.word	0x00006310


	//   ....[18]....
        /*03dc*/ 	.word	0x00006320


	//   ....[19]....
        /*03e0*/ 	.word	0x00008c20


	//   ....[20]....
        /*03e4*/ 	.word	0x00008c70


	//   ....[21]....
        /*03e8*/ 	.word	0x00008c90


	//   ....[22]....
        /*03ec*/ 	.word	0x00008cb0


	//   ....[23]....
        /*03f0*/ 	.word	0x0000a280


	//   ....[24]....
        /*03f4*/ 	.word	0x0000a2b0


	//   ....[25]....
        /*03f8*/ 	.word	0x0000a300


	//   ....[26]....
        /*03fc*/ 	.word	0x0000a310


	//   ....[27]....
        /*0400*/ 	.word	0x0000b420


	//   ....[28]....
        /*0404*/ 	.word	0x0000b470


	//   ....[29]....
        /*0408*/ 	.word	0x0000b4b0


	//   ....[30]....
        /*040c*/ 	.word	0x0000b4e0


	//   ....[31]....
        /*0410*/ 	.word	0x0000b520


	//   ....[32]....
        /*0414*/ 	.word	0x0000b540


	//   ....[33]....
        /*0418*/ 	.word	0x0000c1b0


	//   ....[34]....
        /*041c*/ 	.word	0x0000c1c0


	//   ....[35]....
        /*0420*/ 	.word	0x0000d200


	//   ....[36]....
        /*0424*/ 	.word	0x0000e420


	//   ....[37]....
        /*0428*/ 	.word	0x0000e440


	//   ....[38]....
        /*042c*/ 	.word	0x0000e460


	//   ....[39]....
        /*0430*/ 	.word	0x0000e480


	//   ....[40]....
        /*0434*/ 	.word	0x0000e4d0


	//   ....[41]....
        /*0438*/ 	.word	0x0000e4f0


	//   ....[42]....
        /*043c*/ 	.word	0x0000e540


	//   ....[43]....
        /*0440*/ 	.word	0x0000e560


	//   ....[44]....
        /*0444*/ 	.word	0x0000e5b0


	//   ....[45]....
        /*0448*/ 	.word	0x0000e5d0


	//   ....[46]....
        /*044c*/ 	.word	0x0000e620


	//   ....[47]....
        /*0450*/ 	.word	0x0000e640


	//   ....[48]....
        /*0454*/ 	.word	0x0000ebf0


	//   ....[49]....
        /*0458*/ 	.word	0x0000ec40


	//   ....[50]....
        /*045c*/ 	.word	0x0000ec60


	//   ....[51]....
        /*0460*/ 	.word	0x0000ec90


	//   ....[52]....
        /*0464*/ 	.word	0x0000ece0


	//   ....[53]....
        /*0468*/ 	.word	0x0000ed10


	//   ....[54]....
        /*046c*/ 	.word	0x0000eda0


	//   ....[55]....
        /*0470*/ 	.word	0x0000edc0


	//   ....[56]....
        /*0474*/ 	.word	0x0000ee20


	//   ....[57]....
        /*0478*/ 	.word	0x0000ee70


	//   ....[58]....
        /*047c*/ 	.word	0x0000eeb0


	//   ....[59]....
        /*0480*/ 	.word	0x0000ef10


	//   ....[60]....
        /*0484*/ 	.word	0x0000efd0


	//   ....[61]....
        /*0488*/ 	.word	0x0000eff0


	//   ....[62]....
        /*048c*/ 	.word	0x0000f020


	//   ....[63]....
        /*0490*/ 	.word	0x0000f150


	//   ....[64]....
        /*0494*/ 	.word	0x0000f680


	//   ....[65]....
        /*0498*/ 	.word	0x0000f6b0


	//   ....[66]....
        /*049c*/ 	.word	0x0000f730


	//   ....[67]....
        /*04a0*/ 	.word	0x0000f790


	//   ....[68]....
        /*04a4*/ 	.word	0x0000f7c0


	//   ....[69]....
        /*04a8*/ 	.word	0x0000f800


	//   ....[70]....
        /*04ac*/ 	.word	0x0000f8c0


	//   ....[71]....
        /*04b0*/ 	.word	0x0000f8d0


	//   ....[72]....
        /*04b4*/ 	.word	0x0000f980


	//   ....[73]....
        /*04b8*/ 	.word	0x0000f9b0


	//   ....[74]....
        /*04bc*/ 	.word	0x0000fa50


	//   ....[75]....
        /*04c0*/ 	.word	0x0000fa70


	//   ....[76]....
        /*04c4*/ 	.word	0x0000fb10


	//   ....[77]....
        /*04c8*/ 	.word	0x0000fb40


	//   ....[78]....
        /*04cc*/ 	.word	0x0000fbd0


	//   ....[79]....
        /*04d0*/ 	.word	0x0000fc20


	//   ....[80]....
        /*04d4*/ 	.word	0x0000fff0


	//   ....[81]....
        /*04d8*/ 	.word	0x00010020


	//   ....[82]....
        /*04dc*/ 	.word	0x00010050


	//   ....[83]....
        /*04e0*/ 	.word	0x00010070


	//   ....[84]....
        /*04e4*/ 	.word	0x00010090


	//   ....[85]....
        /*04e8*/ 	.word	0x000100c0


	//   ....[86]....
        /*04ec*/ 	.word	0x000100f0


	//   ....[87]....
        /*04f0*/ 	.word	0x00010160


	//   ....[88]....
        /*04f4*/ 	.word	0x00010180


	//   ....[89]....
        /*04f8*/ 	.word	0x000101b0


	//   ....[90]....
        /*04fc*/ 	.word	0x00010260


	//   ....[91]....
        /*0500*/ 	.word	0x00010310


	//   ....[92]....
        /*0504*/ 	.word	0x00010ae0


	//   ....[93]....
        /*0508*/ 	.word	0x00010b00


	//   ....[94]....
        /*050c*/ 	.word	0x00010b10


	//   ....[95]....
        /*0510*/ 	.word	0x00010b30


	//   ....[96]....
        /*0514*/ 	.word	0x00010b50


	//   ....[97]....
        /*0518*/ 	.word	0x00010b80


	//   ....[98]....
        /*051c*/ 	.word	0x00010ba0


	//   ....[99]....
        /*0520*/ 	.word	0x00010bd0


	//   ....[100]....
        /*0524*/ 	.word	0x00010bf0


	//   ....[101]....
        /*0528*/ 	.word	0x00010c20


	//   ....[102]....
        /*052c*/ 	.word	0x00010c40


	//   ....[103]....
        /*0530*/ 	.word	0x00010c70


	//   ....[104]....
        /*0534*/ 	.word	0x00010fd0


	//   ....[105]....
        /*0538*/ 	.word	0x00010ff0


	//   ....[106]....
        /*053c*/ 	.word	0x00011000


	//   ....[107]....
        /*0540*/ 	.word	0x00011010


	//   ....[108]....
        /*0544*/ 	.word	0x00011030


	//   ....[109]....
        /*0548*/ 	.word	0x00011050


	//   ....[110]....
        /*054c*/ 	.word	0x000110b0


	//   ....[111]....
        /*0550*/ 	.word	0x000110d0


	//   ....[112]....
        /*0554*/ 	.word	0x00011130


	//   ....[113]....
        /*0558*/ 	.word	0x00011140


	//   ....[114]....
        /*055c*/ 	.word	0x000111c0


	//   ....[115]....
        /*0560*/ 	.word	0x00011230


	//   ....[116]....
        /*0564*/ 	.word	0x00011560


	//   ....[117]....
        /*0568*/ 	.word	0x00011b10


	//   ....[118]....
        /*056c*/ 	.word	0x00011c00


	//   ....[119]....
        /*0570*/ 	.word	0x00011ca0


	//   ....[120]....
        /*0574*/ 	.word	0x00011d00


	//   ....[121]....
        /*0578*/ 	.word	0x00011dc0


	//   ....[122]....
        /*057c*/ 	.word	0x00011e20


	//   ....[123]....
        /*0580*/ 	.word	0x00011ee0


	//   ....[124]....
        /*0584*/ 	.word	0x00011f40


	//   ....[125]....
        /*0588*/ 	.word	0x00012000


	//   ....[126]....
        /*058c*/ 	.word	0x00012060


	//   ....[127]....
        /*0590*/ 	.word	0x00012120


	//   ....[128]....
        /*0594*/ 	.word	0x00012180


	//   ....[129]....
        /*0598*/ 	.word	0x00012220


	//   ....[130]....
        /*059c*/ 	.word	0x000122d0


	//   ....[131]....
        /*05a0*/ 	.word	0x00012330


	//   ....[132]....
        /*05a4*/ 	.word	0x000123e0


	//   ....[133]....
        /*05a8*/ 	.word	0x000124d0


	//   ....[134]....
        /*05ac*/ 	.word	0x00012610


	//   ....[135]....
        /*05b0*/ 	.word	0x00012670


	//   ....[136]....
        /*05b4*/ 	.word	0x00012780


	//   ....[137]....
        /*05b8*/ 	.word	0x000127e0


	//   ....[138]....
        /*05bc*/ 	.word	0x00012930


	//   ....[139]....
        /*05c0*/ 	.word	0x00012990


	//   ....[140]....
        /*05c4*/ 	.word	0x000129f0


	//   ....[141]....
        /*05c8*/ 	.word	0x00012ae0


	//   ....[142]....
        /*05cc*/ 	.word	0x00012c10


	//   ....[143]....
        /*05d0*/ 	.word	0x00012c80


	//   ....[144]....
        /*05d4*/ 	.word	0x00012d20


	//   ....[145]....
        /*05d8*/ 	.word	0x00012db0


	//   ....[146]....
        /*05dc*/ 	.word	0x00012e40


	//   ....[147]....
        /*05e0*/ 	.word	0x00012ee0


	//   ....[148]....
        /*05e4*/ 	.word	0x00012f70


	//   ....[149]....
        /*05e8*/ 	.word	0x00013040


	//   ....[150]....
        /*05ec*/ 	.word	0x00013170


	//   ....[151]....
        /*05f0*/ 	.word	0x000131c0


	//   ....[152]....
        /*05f4*/ 	.word	0x00013240


	//   ....[153]....
        /*05f8*/ 	.word	0x00013320


	//   ....[154]....
        /*05fc*/ 	.word	0x00013450


	//   ....[155]....
        /*0600*/ 	.word	0x000134a0


	//   ....[156]....
        /*0604*/ 	.word	0x00013510


	//   ....[157]....
        /*0608*/ 	.word	0x00013600


	//   ....[158]....
        /*060c*/ 	.word	0x00013730


	//   ....[159]....
        /*0610*/ 	.word	0x00013780


	//   ....[160]....
        /*0614*/ 	.word	0x00013800


	//   ....[161]....
        /*0618*/ 	.word	0x000138d0


	//   ....[162]....
        /*061c*/ 	.word	0x00013a20


	//   ....[163]....
        /*0620*/ 	.word	0x00013ae0


	//   ....[164]....
        /*0624*/ 	.word	0x00013b70


	//   ....[165]....
        /*0628*/ 	.word	0x00013c30


	//   ....[166]....
        /*062c*/ 	.word	0x00013d10


	//   ....[167]....
        /*0630*/ 	.word	0x00013dd0


	//   ....[168]....
        /*0634*/ 	.word	0x00013eb0


	//   ....[169]....
        /*0638*/ 	.word	0x00013f70


	//   ....[170]....
        /*063c*/ 	.word	0x00014050


	//   ....[171]....
        /*0640*/ 	.word	0x00014110


	//   ....[172]....
        /*0644*/ 	.word	0x000141f0


	//   ....[173]....
        /*0648*/ 	.word	0x000142c0


	//   ....[174]....
        /*064c*/ 	.word	0x00014420


	//   ....[175]....
        /*0650*/ 	.word	0x000144c0


	//   ....[176]....
        /*0654*/ 	.word	0x00014520


	//   ....[177]....
        /*0658*/ 	.word	0x000145c0


	//   ....[178]....
        /*065c*/ 	.word	0x00014620


	//   ....[179]....
        /*0660*/ 	.word	0x000146c0


	//   ....[180]....
        /*0664*/ 	.word	0x00014720


	//   ....[181]....
        /*0668*/ 	.word	0x000147c0


	//   ....[182]....
        /*066c*/ 	.word	0x00014820


	//   ....[183]....
        /*0670*/ 	.word	0x000148c0


	//   ....[184]....
        /*0674*/ 	.word	0x00014920


	//   ....[185]....
        /*0678*/ 	.word	0x000149c0


	//   ....[186]....
        /*067c*/ 	.word	0x00014aa0


	//   ....[187]....
        /*0680*/ 	.word	0x00014b40


	//   ....[188]....
        /*0684*/ 	.word	0x00014bb0


	//   ....[189]....
        /*0688*/ 	.word	0x00014c80


	//   ....[190]....
        /*068c*/ 	.word	0x00014ce0


	//   ....[191]....
        /*0690*/ 	.word	0x00014db0


	//   ....[192]....
        /*0694*/ 	.word	0x00014e10


	//   ....[193]....
        /*0698*/ 	.word	0x00014ee0


	//   ....[194]....
        /*069c*/ 	.word	0x00014f40


	//   ....[195]....
        /*06a0*/ 	.word	0x00015010


	//   ....[196]....
        /*06a4*/ 	.word	0x00015070


	//   ....[197]....
        /*06a8*/ 	.word	0x00015140


	//   ....[198]....
        /*06ac*/ 	.word	0x00015250


	//----- nvinfo : EIATTR_REG_RECONFIG
	.align		4
.L_1488:
        /*06b0*/ 	.byte	0x01, 0x54
	.zero		2


	//----- nvinfo : EIATTR_SYSCALL_OFFSETS
	.align		4
        /*06b4*/ 	.byte	0x04, 0x46
        /*06b6*/ 	.short	(.L_1490 - .L_1489)


	//   ....[0]....
.L_1489:
        /*06b8*/ 	.word	0x000015e0


	//   ....[1]....
        /*06bc*/ 	.word	0x0000da60


	//   ....[2]....
        /*06c0*/ 	.word	0x0000dba0


	//   ....[3]....
        /*06c4*/ 	.word	0x0000dc90


	//   ....[4]....
        /*06c8*/ 	.word	0x0000e8c0


	//   ....[5]....
        /*06cc*/ 	.word	0x0000f3a0


	//----- nvinfo : EIATTR_MBARRIER_INSTR_OFFSETS
	.align		4
.L_1490:
        /*06d0*/ 	.byte	0x04, 0x39
        /*06d2*/ 	.short	(.L_1492 - .L_1491)


	//   ....[0]....
.L_1491:
        /*06d4*/ 	.word	0x00000190
        /*06d8*/ 	.word	0x000000ff
        /*06dc*/ 	.word	0x00032400
        /*06e0*/ 	.short	0x0100
        /*06e2*/ 	.byte	0x08
	.zero		1


	//   ....[1]....
        /*06e4*/ 	.word	0x000001a0
        /*06e8*/ 	.word	0x000000ff
        /*06ec*/ 	.word	0x00032410
        /*06f0*/ 	.short	0x0100
        /*06f2*/ 	.byte	0x08
	.zero		1


	//   ....[2]....
        /*06f4*/ 	.word	0x000001b0
        /*06f8*/ 	.word	0x000000ff
        /*06fc*/ 	.word	0x00032420
        /*0700*/ 	.short	0x0100
        /*0702*/ 	.byte	0x08
	.zero		1


	//   ....[3]....
        /*0704*/ 	.word	0x000002a0
        /*0708*/ 	.word	0x000000ff
        /*070c*/ 	.word	0x00032430
        /*0710*/ 	.short	0x0100
        /*0712*/ 	.byte	0x08
	.zero		1


	//   ....[4]....
        /*0714*/ 	.word	0x000002b0
        /*0718*/ 	.word	0x000000ff
        /*071c*/ 	.word	0x00032440
        /*0720*/ 	.short	0x0100
        /*0722*/ 	.byte	0x08
	.zero		1


	//   ....[5]....
        /*0724*/ 	.word	0x000002c0
        /*0728*/ 	.word	0x000000ff
        /*072c*/ 	.word	0x00032438
        /*0730*/ 	.short	0x0100
        /*0732*/ 	.byte	0x08
	.zero		1


	//   ....[6]....
        /*0734*/ 	.word	0x000002d0
        /*0738*/ 	.word	0x000000ff
        /*073c*/ 	.word	0x00032448
        /*0740*/ 	.short	0x0100
        /*0742*/ 	.byte	0x08
	.zero		1


	//   ....[7]....
        /*0744*/ 	.word	0x00000400
        /*0748*/ 	.word	0x000000ff
        /*074c*/ 	.word	0x00032450
        /*0750*/ 	.short	0x0100
        /*0752*/ 	.byte	0x08
	.zero		1


	//   ....[8]....
        /*0754*/ 	.word	0x00000410
        /*0758*/ 	.word	0x000000ff
        /*075c*/ 	.word	0x00032460
        /*0760*/ 	.short	0x0100
        /*0762*/ 	.byte	0x08
	.zero		1


	//   ....[9]....
        /*0764*/ 	.word	0x00000420
        /*0768*/ 	.word	0x000000ff
        /*076c*/ 	.word	0x00032458
        /*0770*/ 	.short	0x0100
        /*0772*/ 	.byte	0x08
	.zero		1


	//   ....[10]....
        /*0774*/ 	.word	0x00000430
        /*0778*/ 	.word	0x000000ff
        /*077c*/ 	.word	0x00032468
        /*0780*/ 	.short	0x0100
        /*0782*/ 	.byte	0x08
	.zero		1


	//   ....[11]....
        /*0784*/ 	.word	0x00000520
        /*0788*/ 	.word	0x000000ff
        /*078c*/ 	.word	0x00032470
        /*0790*/ 	.short	0x0100
        /*0792*/ 	.byte	0x06
	.zero		1


	//   ....[12]....
        /*0794*/ 	.word	0x00000530
        /*0798*/ 	.word	0x000000ff
        /*079c*/ 	.word	0x00032480
        /*07a0*/ 	.short	0x0100
        /*07a2*/ 	.byte	0x06
	.zero		1


	//   ....[13]....
        /*07a4*/ 	.word	0x00000540
        /*07a8*/ 	.word	0x000000ff
        /*07ac*/ 	.word	0x00032478
        /*07b0*/ 	.short	0x0100
        /*07b2*/ 	.byte	0x06
	.zero		1


	//   ....[14]....
        /*07b4*/ 	.word	0x00000550
        /*07b8*/ 	.word	0x000000ff
        /*07bc*/ 	.word	0x00032488
        /*07c0*/ 	.short	0x0100
        /*07c2*/ 	.byte	0x06
	.zero		1


	//   ....[15]....
        /*07c4*/ 	.word	0x00000680
        /*07c8*/ 	.word	0x000000ff
        /*07cc*/ 	.word	0x00032490
        /*07d0*/ 	.short	0x0100
        /*07d2*/ 	.byte	0x08
	.zero		1


	//   ....[16]....
        /*07d4*/ 	.word	0x00000690
        /*07d8*/ 	.word	0x000000ff
        /*07dc*/ 	.word	0x000324a0
        /*07e0*/ 	.short	0x0100
        /*07e2*/ 	.byte	0x08
	.zero		1


	//   ....[17]....
        /*07e4*/ 	.word	0x000006a0
        /*07e8*/ 	.word	0x000000ff
        /*07ec*/ 	.word	0x00032498
        /*07f0*/ 	.short	0x0100
        /*07f2*/ 	.byte	0x08
	.zero		1


	//   ....[18]....
        /*07f4*/ 	.word	0x000006b0
        /*07f8*/ 	.word	0x000000ff
        /*07fc*/ 	.word	0x000324a8
        /*0800*/ 	.short	0x0100
        /*0802*/ 	.byte	0x08
	.zero		1


	//   ....[19]....
        /*0804*/ 	.word	0x000007e0
        /*0808*/ 	.word	0x000000ff
        /*080c*/ 	.word	0x000324b0
        /*0810*/ 	.short	0x0100
        /*0812*/ 	.byte	0x08
	.zero		1


	//   ....[20]....
        /*0814*/ 	.word	0x000007f0
        /*0818*/ 	.word	0x000000ff
        /*081c*/ 	.word	0x000324c0
        /*0820*/ 	.short	0x0100
        /*0822*/ 	.byte	0x08
	.zero		1


	//   ....[21]....
        /*0824*/ 	.word	0x00000800
        /*0828*/ 	.word	0x000000ff
        /*082c*/ 	.word	0x000324b8
        /*0830*/ 	.short	0x0100
        /*0832*/ 	.byte	0x08
	.zero		1


	//   ....[22]....
        /*0834*/ 	.word	0x00000810
        /*0838*/ 	.word	0x000000ff
        /*083c*/ 	.word	0x000324c8
        /*0840*/ 	.short	0x0100
        /*0842*/ 	.byte	0x08
	.zero		1


	//   ....[23]....
        /*0844*/ 	.word	0x00001610
        /*0848*/ 	.word	0x000000ff
        /*084c*/ 	.word	0x00032400
        /*0850*/ 	.short	0x010a
        /*0852*/ 	.byte	0x3d
	.zero		1


	//   ....[24]....
        /*0854*/ 	.word	0x00001690
        /*0858*/ 	.word	0x000000ff
        /*085c*/ 	.word	0x00032430
        /*0860*/ 	.short	0x010a
        /*0862*/ 	.byte	0x3d
	.zero		1


	//   ....[25]....
        /*0864*/ 	.word	0x000016d0
        /*0868*/ 	.word	0x000000ff
        /*086c*/ 	.word	0x00032430
        /*0870*/ 	.short	0x010a
        /*0872*/ 	.byte	0x3d
	.zero		1


	//   ....[26]....
        /*0874*/ 	.word	0x000019d0
        /*0878*/ 	.word	0x000000ff
        /*087c*/ 	.word	0x00032410
        /*0880*/ 	.short	0x010a
        /*0882*/ 	.byte	0x3d
	.zero		1


	//   ....[27]....
        /*0884*/ 	.word	0x00001a10
        /*0888*/ 	.word	0x000000ff
        /*088c*/ 	.word	0x00032450
        /*0890*/ 	.short	0x010a
        /*0892*/ 	.byte	0x3d
	.zero		1


	//   ....[28]....
        /*0894*/ 	.word	0x00001a50
        /*0898*/ 	.word	0x000000ff
        /*089c*/ 	.word	0x00032450
        /*08a0*/ 	.short	0x010a
        /*08a2*/ 	.byte	0x3d
	.zero		1


	//   ....[29]....
        /*08a4*/ 	.word	0x00002d90
        /*08a8*/ 	.word	0x000000ff
        /*08ac*/ 	.word	0x00000000
        /*08b0*/ 	.short	0x0101
        /*08b2*/ 	.byte	0x04
	.zero		1


	//   ....[30]....
        /*08b4*/ 	.word	0x00004540
        /*08b8*/ 	.word	0x000000ff
        /*08bc*/ 	.word	0x00000000
        /*08c0*/ 	.short	0x0101
        /*08c2*/ 	.byte	0x06
	.zero		1


	//   ....[31]....
        /*08c4*/ 	.word	0x00004690
        /*08c8*/ 	.word	0x000000ff
        /*08cc*/ 	.word	0x00032430
        /*08d0*/ 	.short	0x010a
        /*08d2*/ 	.byte	0x05
	.zero		1


	//   ....[32]....
        /*08d4*/ 	.word	0x000046d0
        /*08d8*/ 	.word	0x000000ff
        /*08dc*/ 	.word	0x00032430
        /*08e0*/ 	.short	0x010a
        /*08e2*/ 	.byte	0x05
	.zero		1


	//   ....[33]....
        /*08e4*/ 	.word	0x00004a20
        /*08e8*/ 	.word	0x000000ff
        /*08ec*/ 	.word	0x00032450
        /*08f0*/ 	.short	0x010a
        /*08f2*/ 	.byte	0x05
	.zero		1


	//   ....[34]....
        /*08f4*/ 	.word	0x00004a60
        /*08f8*/ 	.word	0x000000ff
        /*08fc*/ 	.word	0x00032450
        /*0900*/ 	.short	0x010a
        /*0902*/ 	.byte	0x05
	.zero		1


	//   ....[35]....
        /*0904*/ 	.word	0x000058e0
        /*0908*/ 	.word	0x000000ff
        /*090c*/ 	.word	0x00000000
        /*0910*/ 	.short	0x0101
        /*0912*/ 	.byte	0x0b
	.zero		1


	//   ....[36]....
        /*0914*/ 	.word	0x00007910
        /*0918*/ 	.word	0x000000ff
        /*091c*/ 	.word	0x00000000
        /*0920*/ 	.short	0x0101
        /*0922*/ 	.byte	0x05
	.zero		1


	//   ....[37]....
        /*0924*/ 	.word	0x00007a40
        /*0928*/ 	.word	0x000000ff
        /*092c*/ 	.word	0x00032430
        /*0930*/ 	.short	0x010a
        /*0932*/ 	.byte	0x07
	.zero		1


	//   ....[38]....
        /*0934*/ 	.word	0x00007a80
        /*0938*/ 	.word	0x000000ff
        /*093c*/ 	.word	0x00032430
        /*0940*/ 	.short	0x010a
        /*0942*/ 	.byte	0x07
	.zero		1


	//   ....[39]....
        /*0944*/ 	.word	0x00007ca0
        /*0948*/ 	.word	0x000000ff
        /*094c*/ 	.word	0x00032450
        /*0950*/ 	.short	0x010a
        /*0952*/ 	.byte	0x07
	.zero		1


	//   ....[40]....
        /*0954*/ 	.word	0x00007ce0
        /*0958*/ 	.word	0x000000ff
        /*095c*/ 	.word	0x00032450
        /*0960*/ 	.short	0x010a
        /*0962*/ 	.byte	0x07
	.zero		1


	//   ....[41]....
        /*0964*/ 	.word	0x00008740
        /*0968*/ 	.word	0x000000ff
        /*096c*/ 	.word	0x00000000
        /*0970*/ 	.short	0x0101
        /*0972*/ 	.byte	0x0b
	.zero		1


	//   ....[42]....
        /*0974*/ 	.word	0x0000a260
        /*0978*/ 	.word	0x000000ff
        /*097c*/ 	.word	0x00000000
        /*0980*/ 	.short	0x0101
        /*0982*/ 	.byte	0x07
	.zero		1


	//   ....[43]....
        /*0984*/ 	.word	0x0000b550
        /*0988*/ 	.word	0x000000ff
        /*098c*/ 	.word	0x00000000
        /*0990*/ 	.short	0x0101
        /*0992*/ 	.byte	0x04
	.zero		1


	//   ....[44]....
        /*0994*/ 	.word	0x0000e1b0
        /*0998*/ 	.word	0x000000ff
        /*099c*/ 	.word	0x00032440
        /*09a0*/ 	.short	0x010a
        /*09a2*/ 	.byte	0x2c
	.zero		1


	//   ....[45]....
        /*09a4*/ 	.word	0x0000e6e0
        /*09a8*/ 	.word	0x000000ff
        /*09ac*/ 	.word	0x00032430
        /*09b0*/ 	.short	0x0107
        /*09b2*/ 	.byte	0x2c
	.zero		1


	//   ....[46]....
        /*09b4*/ 	.word	0x0000e750
        /*09b8*/ 	.word	0x000000ff
        /*09bc*/ 	.word	0x00032430
        /*09c0*/ 	.short	0x0101
        /*09c2*/ 	.byte	0x2c
	.zero		1


	//   ....[47]....
        /*09c4*/ 	.word	0x0000f220
        /*09c8*/ 	.word	0x000000ff
        /*09cc*/ 	.word	0x00032400
        /*09d0*/ 	.short	0x0107
        /*09d2*/ 	.byte	0x2c
	.zero		1


	//   ....[48]....
        /*09d4*/ 	.word	0x0000f270
        /*09d8*/ 	.word	0x000000ff
        /*09dc*/ 	.word	0x00032400
        /*09e0*/ 	.short	0x0101
        /*09e2*/ 	.byte	0x2c
	.zero		1


	//   ....[49]....
        /*09e4*/ 	.word	0x0000fd10
        /*09e8*/ 	.word	0x000000ff
        /*09ec*/ 	.word	0x00032410
        /*09f0*/ 	.short	0x0107
        /*09f2*/ 	.byte	0x2c
	.zero		1


	//   ....[50]....
        /*09f4*/ 	.word	0x0000fd70
        /*09f8*/ 	.word	0x000000ff
        /*09fc*/ 	.word	0x00032410
        /*0a00*/ 	.short	0x0101
        /*0a02*/ 	.byte	0x2c
	.zero		1


	//   ....[51]....
        /*0a04*/ 	.word	0x0000fd80
        /*0a08*/ 	.word	0x000000ff
        /*0a0c*/ 	.word	0x00032420
        /*0a10*/ 	.short	0x010a
        /*0a12*/ 	.byte	0x2c
	.zero		1


	//   ....[52]....
        /*0a14*/ 	.word	0x0000fdd0
        /*0a18*/ 	.word	0x000000ff
        /*0a1c*/ 	.word	0x00032460
        /*0a20*/ 	.short	0x010a
        /*0a22*/ 	.byte	0x2c
	.zero		1


	//   ....[53]....
        /*0a24*/ 	.word	0x00010510
        /*0a28*/ 	.word	0x000000ff
        /*0a2c*/ 	.word	0x00032450
        /*0a30*/ 	.short	0x0107
        /*0a32*/ 	.byte	0x2c
	.zero		1


	//   ....[54]....
        /*0a34*/ 	.word	0x00010590
        /*0a38*/ 	.word	0x000000ff
        /*0a3c*/ 	.word	0x00032450
        /*0a40*/ 	.short	0x0101
        /*0a42*/ 	.byte	0x2c
	.zero		1


	//   ....[55]....
        /*0a44*/ 	.word	0x000108e0
        /*0a48*/ 	.word	0x00000013
        /*0a4c*/ 	.word	0x00032440
        /*0a50*/ 	.short	0x010a
        /*0a52*/ 	.byte	0x3f
	.zero		1


	//   ....[56]....
        /*0a54*/ 	.word	0x00010d10
        /*0a58*/ 	.word	0x00000013
        /*0a5c*/ 	.word	0x00032430
        /*0a60*/ 	.short	0x0107
        /*0a62*/ 	.byte	0x3f
	.zero		1


	//   ....[57]....
        /*0a64*/ 	.word	0x00010dc0
        /*0a68*/ 	.word	0x00000013
        /*0a6c*/ 	.word	0x00032430
        /*0a70*/ 	.short	0x0101
        /*0a72*/ 	.byte	0x3f
	.zero		1


	//   ....[58]....
        /*0a74*/ 	.word	0x00010df0
        /*0a78*/ 	.word	0x00000013
        /*0a7c*/ 	.word	0x00032460
        /*0a80*/ 	.short	0x010a
        /*0a82*/ 	.byte	0x3f
	.zero		1


	//   ....[59]....
        /*0a84*/ 	.word	0x00011330
        /*0a88*/ 	.word	0x00000013
        /*0a8c*/ 	.word	0x00032450
        /*0a90*/ 	.short	0x0107
        /*0a92*/ 	.byte	0x3f
	.zero		1


	//   ....[60]....
        /*0a94*/ 	.word	0x000113f0
        /*0a98*/ 	.word	0x00000013
        /*0a9c*/ 	.word	0x00032450
        /*0aa0*/ 	.short	0x0101
        /*0aa2*/ 	.byte	0x3f
	.zero		1


	//   ....[61]....
        /*0aa4*/ 	.word	0x000114e0
        /*0aa8*/ 	.word	0x00000004
        /*0aac*/ 	.word	0x00032420
        /*0ab0*/ 	.short	0x010a
        /*0ab2*/ 	.byte	0x3f
	.zero		1


	//   ....[62]....
        /*0ab4*/ 	.word	0x00011640
        /*0ab8*/ 	.word	0x00000005
        /*0abc*/ 	.word	0x00032440
        /*0ac0*/ 	.short	0x010a
        /*0ac2*/ 	.byte	0x3f
	.zero		1


	//   ....[63]....
        /*0ac4*/ 	.word	0x000116e0
        /*0ac8*/ 	.word	0x00000011
        /*0acc*/ 	.word	0x00032440
        /*0ad0*/ 	.short	0x010a
        /*0ad2*/ 	.byte	0x3f
	.zero		1


	//   ....[64]....
        /*0ad4*/ 	.word	0x00011720
        /*0ad8*/ 	.word	0x00000005
        /*0adc*/ 	.word	0x00032460
        /*0ae0*/ 	.short	0x010a
        /*0ae2*/ 	.byte	0x3f
	.zero		1


	//   ....[65]....
        /*0ae4*/ 	.word	0x00011760
        /*0ae8*/ 	.word	0x00000011
        /*0aec*/ 	.word	0x00032460
        /*0af0*/ 	.short	0x010a
        /*0af2*/ 	.byte	0x3f
	.zero		1


	//   ....[66]....
        /*0af4*/ 	.word	0x000117d0
        /*0af8*/ 	.word	0x00000003
        /*0afc*/ 	.word	0x00032400
        /*0b00*/ 	.short	0x010a
        /*0b02*/ 	.byte	0x3f
	.zero		1


	//   ....[67]....
        /*0b04*/ 	.word	0x00011830
        /*0b08*/ 	.word	0x00000003
        /*0b0c*/ 	.word	0x00032430
        /*0b10*/ 	.short	0x010a
        /*0b12*/ 	.byte	0x3f
	.zero		1


	//   ....[68]....
        /*0b14*/ 	.word	0x00011890
        /*0b18*/ 	.word	0x00000003
        /*0b1c*/ 	.word	0x00032410
        /*0b20*/ 	.short	0x010a
        /*0b22*/ 	.byte	0x3f
	.zero		1


	//   ....[69]....
        /*0b24*/ 	.word	0x000118f0
        /*0b28*/ 	.word	0x00000003
        /*0b2c*/ 	.word	0x00032450
        /*0b30*/ 	.short	0x010a
        /*0b32*/ 	.byte	0x3f
	.zero		1


	//   ....[70]....
        /*0b34*/ 	.word	0x00011950
        /*0b38*/ 	.word	0x00000099
        /*0b3c*/ 	.word	0x00032430
        /*0b40*/ 	.short	0x010a
        /*0b42*/ 	.byte	0x3f
	.zero		1


	//   ....[71]....
        /*0b44*/ 	.word	0x000119b0
        /*0b48*/ 	.word	0x000000cb
        /*0b4c*/ 	.word	0x00032450
        /*0b50*/ 	.short	0x010a
        /*0b52*/ 	.byte	0x3f
	.zero		1


	//   ....[72]....
        /*0b54*/ 	.word	0x00011a10
        /*0b58*/ 	.word	0x00000099
        /*0b5c*/ 	.word	0x00032430
        /*0b60*/ 	.short	0x010a
        /*0b62*/ 	.byte	0x3f
	.zero		1


	//   ....[73]....
        /*0b64*/ 	.word	0x00011a70
        /*0b68*/ 	.word	0x000000cb
        /*0b6c*/ 	.word	0x00032450
        /*0b70*/ 	.short	0x010a
        /*0b72*/ 	.byte	0x3f
	.zero		1


	//   ....[74]....
        /*0b74*/ 	.word	0x00011b50
        /*0b78*/ 	.word	0x00000003
        /*0b7c*/ 	.word	0x00032440
        /*0b80*/ 	.short	0x010a
        /*0b82*/ 	.byte	0x3f
	.zero		1


	//   ....[75]....
        /*0b84*/ 	.word	0x00013910
        /*0b88*/ 	.word	0x00000003
        /*0b8c*/ 	.word	0x00032420
        /*0b90*/ 	.short	0x010a
        /*0b92*/ 	.byte	0x3f
	.zero		1


	//   ....[76]....
        /*0b94*/ 	.word	0x00013970
        /*0b98*/ 	.word	0x00000003
        /*0b9c*/ 	.word	0x00032460
        /*0ba0*/ 	.short	0x010a
        /*0ba2*/ 	.byte	0x3f
	.zero		1


	//   ....[77]....
        /*0ba4*/ 	.word	0x00014370
        /*0ba8*/ 	.word	0x00000013
        /*0bac*/ 	.word	0x00032440
        /*0bb0*/ 	.short	0x010a
        /*0bb2*/ 	.byte	0x3f
	.zero		1


	//   ....[78]....
        /*0bb4*/ 	.word	0x000149f0
        /*0bb8*/ 	.word	0x00000013
        /*0bbc*/ 	.word	0x00032460
        /*0bc0*/ 	.short	0x010a
        /*0bc2*/ 	.byte	0x3f
	.zero		1


	//   ....[79]....
        /*0bc4*/ 	.word	0x00015170
        /*0bc8*/ 	.word	0x00000004
        /*0bcc*/ 	.word	0x00032420
        /*0bd0*/ 	.short	0x010a
        /*0bd2*/ 	.byte	0x3f
	.zero		1


	//   ....[80]....
        /*0bd4*/ 	.word	0x00015310
        /*0bd8*/ 	.word	0x00000005
        /*0bdc*/ 	.word	0x00032440
        /*0be0*/ 	.short	0x010a
        /*0be2*/ 	.byte	0x3f
	.zero		1


	//   ....[81]....
        /*0be4*/ 	.word	0x00015360
        /*0be8*/ 	.word	0x00000011
        /*0bec*/ 	.word	0x00032440
        /*0bf0*/ 	.short	0x010a
        /*0bf2*/ 	.byte	0x3f
	.zero		1


	//   ....[82]....
        /*0bf4*/ 	.word	0x000153b0
        /*0bf8*/ 	.word	0x00000005
        /*0bfc*/ 	.word	0x00032460
        /*0c00*/ 	.short	0x010a
        /*0c02*/ 	.byte	0x3f
	.zero		1


	//----- nvinfo : EIATTR_NUM_MBARRIERS
	.align		4
.L_1492:
        /*0c04*/ 	.byte	0x03, 0x38
        /*0c06*/ 	.short	0x0017


	//----- nvinfo : EIATTR_EXIT_INSTR_OFFSETS
	.align		4
        /*0c08*/ 	.byte	0x04, 0x1c
        /*0c0a*/ 	.short	(.L_1494 - .L_1493)


	//   ....[0]....
.L_1493:
        /*0c0c*/ 	.word	0x000117b0


	//----- nvinfo : EIATTR_MAX_THREADS
	.align		4
.L_1494:
        /*0c10*/ 	.byte	0x04, 0x05
        /*0c12*/ 	.short	(.L_1496 - .L_1495)
.L_1495:
        /*0c14*/ 	.word	0x00000180
        /*0c18*/ 	.word	0x00000001
        /*0c1c*/ 	.word	0x00000001


	//----- nvinfo : EIATTR_CRS_STACK_SIZE
	.align		4
.L_1496:
        /*0c20*/ 	.byte	0x04, 0x1e
        /*0c22*/ 	.short	(.L_1498 - .L_1497)
.L_1497:
        /*0c24*/ 	.word	0x00000000


	//----- nvinfo : EIATTR_CBANK_PARAM_SIZE
	.align		4
.L_1498:
        /*0c28*/ 	.byte	0x03, 0x19
        /*0c2a*/ 	.short	0x0b70


	//----- nvinfo : EIATTR_PARAM_CBANK
	.align		4
        /*0c2c*/ 	.byte	0x04, 0x0a
        /*0c2e*/ 	.short	(.L_1500 - .L_1499)
	.align		4
.L_1499:
        /*0c30*/ 	.word	index@(.nv.constant0._ZN7cutlass13device_kernelIN5flash11enable_sm90INS1_16FlashAttnFwdSm90INS1_25CollectiveMainloopFwdSm90ILi2EN4cute5tupleIJNS5_1CILi1EEES8_S8_EEENS6_IJNS7_ILi128EEENS7_ILi96EEENS7_ILi64EEEEEELi256ENS_10bfloat16_tEfNS_4arch4Sm90ELb1ELb0ELb1ELb0ELb1ELb0ELb1ELb1ELb0ELb1ELb1ELb0EEENS1_21CollectiveEpilogueFwdINS6_IJSA_NS7_ILi256EEESB_EEES9_SE_SG_Li256ELb0ELb1ELb1ELb0EEENS1_19SingleTileSchedulerILb0ELb1ELb1ELi128EEEEEEEEEvNT_6ParamsE)
        /*0c34*/ 	.short	0x0210
        /*0c36*/ 	.short	0x0b70


	//----- nvinfo : EIATTR_SW_WAR
	.align		4
.L_1500:
        /*0c38*/ 	.byte	0x04, 0x36
        /*0c3a*/ 	.short	(.L_1502 - .L_1501)
.L_1501:
        /*0c3c*/ 	.word	0x00000008
.L_1502:


//--------------------- .nv.info._ZN7cutlass13device_kernelIN5flash11enable_sm90INS1_16FlashAttnFwdSm90INS1_25CollectiveMainloopFwdSm90ILi2EN4cute5tupleIJNS5_1CILi1EEES8_S8_EEENS6_IJNS7_ILi128EEENS7_ILi96EEENS7_ILi64EEEEEELi256ENS_10bfloat16_tEfNS_4arch4Sm90ELb1ELb0ELb1ELb1ELb1ELb0ELb0ELb1ELb0ELb1ELb1ELb0EEENS1_21CollectiveEpilogueFwdINS6_IJSA_NS7_ILi256EEESB_EEES9_SE_SG_Li256ELb1ELb1ELb1ELb0EEENS1_36VarlenDynamicPersistentTileSchedulerILi128ELi96ELi256ELi128ELb1ELb1ELb1ELb1ELb1ELb1EEEEEEEEEvNT_6ParamsE --------------------------
	.section	.nv.info._ZN7cutlass13device_kernelIN5flash11enable_sm90INS1_16FlashAttnFwdSm90INS1_25CollectiveMainloopFwdSm90ILi2EN4cute5tupleIJNS5_1CILi1EEES8_S8_EEENS6_IJNS7_ILi128EEENS7_ILi96EEENS7_ILi64EEEEEELi256ENS_10bfloat16_tEfNS_4arch4Sm90ELb1ELb0ELb1ELb1ELb1ELb0ELb0ELb1ELb0ELb1ELb1ELb0EEENS1_21CollectiveEpilogueFwdINS6_IJSA_NS7_ILi256EEESB_EEES9_SE_SG_Li256ELb1ELb1ELb1ELb0EEENS1_36VarlenDynamicPersistentTileSchedulerILi128ELi96ELi256ELi128ELb1ELb1ELb1ELb1ELb1ELb1EEEEEEEEEvNT_6ParamsE,"",@"SHT_CUDA_INFO"
	.sectionflags	@""
	.align	4


	//----- nvinfo : EIATTR_CUDA_API_VERSION
	.align		4
        /*0000*/ 	.byte	0x04, 0x37
        /*0002*/ 	.short	(.L_1504 - .L_1503)
.L_1503:
        /*0004*/ 	.word	0x00000082


	//----- nvinfo : EIATTR_KPARAM_INFO
	.align		4
.L_1504:
        /*0008*/ 	.byte	0x04, 0x17
        /*000a*/ 	.short	(.L_1506 - .L_1505)
.L_1505:
        /*000c*/ 	.word	0x00000000
        /*0010*/ 	.short	0x0000
        /*0012*/ 	.short	0x0070
        /*0014*/ 	.byte	0x00, 0xf0, 0x01, 0x2a


	//----- nvinfo : EIATTR_SPARSE_MMA_MASK
	.align		4
.L_1506:
        /*0018*/ 	.byte	0x03, 0x50
        /*001a*/ 	.short	0x0000


	//----- nvinfo : EIATTR_MAXREG_COUNT
	.align		4
        /*001c*/ 	.byte	0x03, 0x1b
        /*001e*/ 	.short	0x00a8


	//----- nvinfo : EIATTR_NUM_BARRIERS
	.align		4
        /*0020*/ 	.byte	0x02, 0x4c
        /*0022*/ 	.byte	0x10
	.zero		1


	//----- nvinfo : EIATTR_EXTERNS
	.align		4
        /*0024*/ 	.byte	0x04, 0x0f
        /*0026*/ 	.short	(.L_1508 - .L_1507)


	//   ....[0]....
	.align		4
.L_1507:
        /*0028*/ 	.word	index@(__assertfail)


	//----- nvinfo : EIATTR_ANNOTATIONS
	.align		4
.L_1508:
        /*002c*/ 	.byte	0x04, 0x55
        /*002e*/ 	.short	(.L_1510 - .L_1509)


	//   ....[0]....
.L_1509:
        /* <DEDUP_REMOVED lines=15> */


	//----- nvinfo : EIATTR_MERCURY_ISA_VERSION
	.align		4
.L_1510:
        /*0110*/ 	.byte	0x03, 0x5f
        /*0112*/ 	.short	0x0101


	//----- nvinfo : EIATTR_UNUSED_LOAD_BYTE_OFFSET
	.align		4
        /*0114*/ 	.byte	0x04, 0x44
        /*0116*/ 	.short	(.L_1512 - .L_1511)


	//   ....[0]....
.L_1511:
        /*0118*/ 	.word	0x00000960
        /*011c*/ 	.word	0x0000fff0


	//   ....[1]....
        /*0120*/ 	.word	0x00009d80
        /*0124*/ 	.word	0x0000fff0


	//----- nvinfo : EIATTR_INT_WARP_WIDE_INSTR_OFFSETS
	.align		4
.L_1512:
        /*0128*/ 	.byte	0x04, 0x31
        /*012a*/ 	.short	(.L_1514 - .L_1513)


	//   ....[0]....
.L_1513:
        /*012c*/ 	.word	0x000000c0


	//   ....[1]....
        /*0130*/ 	.word	0x000000d0


	//   ....[2]....
        /*0134*/ 	.word	0x00000170


	//   ....[3]....
        /*0138*/ 	.word	0x0000fef0


	//   ....[4]....
        /*013c*/ 	.word	0x0000ff80


	//   ....[5]....
        /*0140*/ 	.word	0x00013250


	//   ....[6]....
        /*0144*/ 	.word	0x000132e0


	//----- nvinfo : EIATTR_COOP_GROUP_MASK_REGIDS
	.align		4
.L_1514:
        /*0148*/ 	.byte	0x04, 0x29
        /*014a*/ 	.short	(.L_1516 - .L_1515)


	//   ....[0]....
.L_1515:
        /*014c*/ 	.word	0xffffffff


	//   ....[1]....
        /*0150*/ 	.word	0xffffffff


	//   ....[2]....
        /*0154*/ 	.word	0xffffffff


	//   ....[3]....
        /*0158*/ 	.word	0xffffffff


	//   ....[4]....
        /*015c*/ 	.word	0xffffffff


	//   ....[5]....
        /*0160*/ 	.word	0xffffffff


	//   ....[6]....
        /*0164*/ 	.word	0xffffffff


	//   ....[7]....
        /*0168*/ 	.word	0xffffffff


	//   ....[8]....
        /*016c*/ 	.word	0xffffffff


	//   ....[9]....
        /*0170*/ 	.word	0xffffffff


	//   ....[10]....
        /*0174*/ 	.word	0xffffffff


	//   ....[11]....
        /*0178*/ 	.word	0xffffffff


	//   ....[12]....
        /*017c*/ 	.word	0xffffffff


	//   ....[13]....
        /*0180*/ 	.word	0xffffffff


	//   ....[14]....
        /*0184*/ 	.word	0xffffffff


	//   ....[15]....
        /*0188*/ 	.word	0xffffffff


	//   ....[16]....
        /*018c*/ 	.word	0xffffffff


	//   ....[17]....
        /*0190*/ 	.word	0xffffffff


	//   ....[18]....
        /*0194*/ 	.word	0xffffffff


	//   ....[19]....
        /*0198*/ 	.word	0xffffffff


	//   ....[20]....
        /*019c*/ 	.word	0xffffffff


	//   ....[21]....
        /*01a0*/ 	.word	0xffffffff


	//   ....[22]....
        /*01a4*/ 	.word	0xffffffff


	//   ....[23]....
        /*01a8*/ 	.word	0xffffffff


	//   ....[24]....
        /*01ac*/ 	.word	0xffffffff


	//   ....[25]....
        /*01b0*/ 	.word	0xffffffff


	//   ....[26]....
        /*01b4*/ 	.word	0xffffffff


	//   ....[27]....
        /*01b8*/ 	.word	0xffffffff


	//   ....[28]....
        /*01bc*/ 	.word	0xffffffff


	//   ....[29]....
        /*01c0*/ 	.word	0xffffffff


	//   ....[30]....
        /*01c4*/ 	.word	0xffffffff


	//   ....[31]....
        /*01c8*/ 	.word	0xffffffff


	//   ....[32]....
        /*01cc*/ 	.word	0xffffffff


	//   ....[33]....
        /*01d0*/ 	.word	0xffffffff


	//   ....[34]....
        /*01d4*/ 	.word	0xffffffff


	//   ....[35]....
        /*01d8*/ 	.word	0xffffffff


	//   ....[36]....
        /*01dc*/ 	.word	0xffffffff


	//   ....[37]....
        /*01e0*/ 	.word	0xffffffff


	//   ....[38]....
        /*01e4*/ 	.word	0xffffffff


	//   ....[39]....
        /*01e8*/ 	.word	0xffffffff


	//   ....[40]....
        /*01ec*/ 	.word	0xffffffff


	//   ....[41]....
        /*01f0*/ 	.word	0xffffffff


	//   ....[42]....
        /*01f4*/ 	.word	0xffffffff


	//   ....[43]....
        /*01f8*/ 	.word	0xffffffff


	//   ....[44]....
        /*01fc*/ 	.word	0xffffffff


	//   ....[45]....
        /*0200*/ 	.word	0xffffffff


	//   ....[46]....
        /*0204*/ 	.word	0xffffffff


	//   ....[47]....
        /*0208*/ 	.word	0xffffffff


	//   ....[48]....
        /*020c*/ 	.word	0xffffffff


	//   ....[49]....
        /*0210*/ 	.word	0xffffffff


	//   ....[50]....
        /*0214*/ 	.word	0xffffffff


	//   ....[51]....
        /*0218*/ 	.word	0xffffffff


	//   ....[52]....
        /*021c*/ 	.word	0xffffffff


	//   ....[53]....
        /*0220*/ 	.word	0xffffffff


	//   ....[54]....
        /*0224*/ 	.word	0xffffffff


	//   ....[55]....
        /*0228*/ 	.word	0xffffffff


	//   ....[56]....
        /*022c*/ 	.word	0xffffffff


	//   ....[57]....
        /*0230*/ 	.word	0xffffffff


	//   ....[58]....
        /*0234*/ 	.word	0xffffffff


	//   ....[59]....
        /*0238*/ 	.word	0xffffffff


	//   ....[60]....
        /*023c*/ 	.word	0xffffffff


	//   ....[61]....
        /*0240*/ 	.word	0xffffffff


	//   ....[62]....
        /*0244*/ 	.word	0xffffffff


	//   ....[63]....
        /*0248*/ 	.word	0xffffffff


	//   ....[64]....
        /*024c*/ 	.word	0xffffffff


	//   ....[65]....
        /*0250*/ 	.word	0xffffffff


	//   ....[66]....
        /*0254*/ 	.word	0xffffffff


	//   ....[67]....
        /*0258*/ 	.word	0xffffffff


	//   ....[68]....
        /*025c*/ 	.word	0xffffffff


	//   ....[69]....
        /*0260*/ 	.word	0xffffffff


	//   ....[70]....
        /*0264*/ 	.word	0xffffffff


	//   ....[71]....
        /*0268*/ 	.word	0xffffffff


	//   ....[72]....
        /*026c*/ 	.word	0xffffffff


	//   ....[73]....
        /*0270*/ 	.word	0xffffffff


	//   ....[74]....
        /*0274*/ 	.word	0xffffffff


	//   ....[75]....
        /*0278*/ 	.word	0xffffffff


	//   ....[76]....
        /*027c*/ 	.word	0xffffffff


	//   ....[77]....
        /*0280*/ 	.word	0xffffffff


	//   ....[78]....
        /*0284*/ 	.word	0xffffffff


	//   ....[79]....
        /*0288*/ 	.word	0xffffffff


	//   ....[80]....
        /*028c*/ 	.word	0xffffffff


	//   ....[81]....
        /*0290*/ 	.word	0xffffffff


	//   ....[82]....
        /*0294*/ 	.word	0xffffffff


	//   ....[83]....
        /*0298*/ 	.word	0xffffffff


	//   ....[84]....
        /*029c*/ 	.word	0xffffffff


	//   ....[85]....
        /*02a0*/ 	.word	0xffffffff


	//   ....[86]....
        /*02a4*/ 	.word	0xffffffff


	//   ....[87]....
        /*02a8*/ 	.word	0xffffffff


	//   ....[88]....
        /*02ac*/ 	.word	0xffffffff


	//   ....[89]....
        /*02b0*/ 	.word	0xffffffff


	//   ....[90]....
        /*02b4*/ 	.word	0xffffffff


	//   ....[91]....
        /*02b8*/ 	.word	0xffffffff


	//   ....[92]....
        /*02bc*/ 	.word	0xffffffff


	//   ....[93]....
        /*02c0*/ 	.word	0xffffffff


	//   ....[94]....
        /*02c4*/ 	.word	0xffffffff


	//   ....[95]....
        /*02c8*/ 	.word	0xffffffff


	//   ....[96]....
        /*02cc*/ 	.word	0xffffffff


	//   ....[97]....
        /*02d0*/ 	.word	0xffffffff


	//   ....[98]....
        /*02d4*/ 	.word	0xffffffff


	//   ....[99]....
        /*02d8*/ 	.word	0xffffffff


	//   ....[100]....
        /*02dc*/ 	.word	0xffffffff


	//   ....[101]....
        /*02e0*/ 	.word	0xffffffff


	//   ....[102]....
        /*02e4*/ 	.word	0xffffffff


	//   ....[103]....
        /*02e8*/ 	.word	0xffffffff


	//   ....[104]....
        /*02ec*/ 	.word	0xffffffff


	//   ....[105]....
        /*02f0*/ 	.word	0xffffffff


	//   ....[106]....
        /*02f4*/ 	.word	0xffffffff


	//   ....[107]....
        /*02f8*/ 	.word	0xffffffff


	//   ....[108]....
        /*02fc*/ 	.word	0xffffffff


	//   ....[109]....
        /*0300*/ 	.word	0xffffffff


	//   ....[110]....
        /*0304*/ 	.word	0xffffffff


	//   ....[111]....
        /*0308*/ 	.word	0xffffffff


	//   ....[112]....
        /*030c*/ 	.word	0xffffffff


	//   ....[113]....
        /*0310*/ 	.word	0xffffffff


	//   ....[114]....
        /*0314*/ 	.word	0xffffffff


	//   ....[115]....
        /*0318*/ 	.word	0xffffffff


	//   ....[116]....
        /*031c*/ 	.word	0xffffffff


	//   ....[117]....
        /*0320*/ 	.word	0xffffffff


	//   ....[118]....
        /*0324*/ 	.word	0xffffffff


	//   ....[119]....
        /*0328*/ 	.word	0xffffffff


	//   ....[120]....
        /*032c*/ 	.word	0xffffffff


	//   ....[121]....
        /*0330*/ 	.word	0xffffffff


	//   ....[122]....
        /*0334*/ 	.word	0xffffffff


	//   ....[123]....
        /*0338*/ 	.word	0xffffffff


	//   ....[124]....
        /*033c*/ 	.word	0xffffffff


	//   ....[125]....
        /*0340*/ 	.word	0xffffffff


	//   ....[126]....
        /*0344*/ 	.word	0xffffffff


	//   ....[127]....
        /*0348*/ 	.word	0xffffffff


	//   ....[128]....
        /*034c*/ 	.word	0xffffffff


	//   ....[129]....
        /*0350*/ 	.word	0xffffffff


	//   ....[130]....
        /*0354*/ 	.word	0xffffffff


	//   ....[131]....
        /*0358*/ 	.word	0xffffffff


	//   ....[132]....
        /*035c*/ 	.word	0xffffffff


	//   ....[133]....
        /*0360*/ 	.word	0xffffffff


	//   ....[134]....
        /*0364*/ 	.word	0xffffffff


	//   ....[135]....
        /*0368*/ 	.word	0xffffffff


	//   ....[136]....
        /*036c*/ 	.word	0xffffffff


	//   ....[137]....
        /*0370*/ 	.word	0xffffffff


	//   ....[138]....
        /*0374*/ 	.word	0xffffffff


	//   ....[139]....
        /*0378*/ 	.word	0xffffffff


	//   ....[140]....
        /*037c*/ 	.word	0xffffffff


	//   ....[141]....
        /*0380*/ 	.word	0xffffffff


	//   ....[142]....
        /*0384*/ 	.word	0xffffffff


	//   ....[143]....
        /*0388*/ 	.word	0xffffffff


	//   ....[144]....
        /*038c*/ 	.word	0xffffffff


	//   ....[145]....
        /*0390*/ 	.word	0xffffffff


	//   ....[146]....
        /*0394*/ 	.word	0xffffffff


	//   ....[147]....
        /*0398*/ 	.word	0xffffffff


	//   ....[148]....
        /*039c*/ 	.word	0xffffffff


	//   ....[149]....
        /*03a0*/ 	.word	0xffffffff


	//   ....[150]....
        /*03a4*/ 	.word	0xffffffff


	//   ....[151]....
        /*03a8*/ 	.word	0x0500000f


	//   ....[152]....
        /*03ac*/ 	.word	0x0500000f


	//   ....[153]....
        /*03b0*/ 	.word	0x0500000f


	//   ....[154]....
        /*03b4*/ 	.word	0x0500000f


	//   ....[155]....
        /*03b8*/ 	.word	0x0500000f


	//   ....[156]....
        /*03bc*/ 	.word	0x0500000f


	//   ....[157]....
        /*03c0*/ 	.word	0x0500000f


	//   ....[158]....
        /*03c4*/ 	.word	0x0500000f


	//   ....[159]....
        /*03c8*/ 	.word	0x0500000f


	//   ....[160]....
        /*03cc*/ 	.word	0x0500000f


	//   ....[161]....
        /*03d0*/ 	.word	0x0500000f


	//   ....[162]....
        /*03d4*/ 	.word	0x0500000f


	//   ....[163]....
        /*03d8*/ 	.word	0x0500000f


	//   ....[164]....
        /*03dc*/ 	.word	0x0500000f


	//   ....[165]....
        /*03e0*/ 	.word	0x0500000f


	//   ....[166]....
        /*03e4*/ 	.word	0x0500000f


	//   ....[167]....
        /*03e8*/ 	.word	0x0500000f


	//   ....[168]....
        /*03ec*/ 	.word	0x0500000f


	//   ....[169]....
        /*03f0*/ 	.word	0x0500000f


	//   ....[170]....
        /*03f4*/ 	.word	0x0500000f


	//   ....[171]....
        /*03f8*/ 	.word	0x0500000f


	//   ....[172]....
        /*03fc*/ 	.word	0x0500000f


	//   ....[173]....
        /*0400*/ 	.word	0x0500000f


	//   ....[174]....
        /*0404*/ 	.word	0x0500000f


	//   ....[175]....
        /*0408*/ 	.word	0x0500000f


	//   ....[176]....
        /*040c*/ 	.word	0x0500000f


	//   ....[177]....
        /*0410*/ 	.word	0x0500000f


	//   ....[178]....
        /*0414*/ 	.word	0x0500000f


	//   ....[179]....
        /*0418*/ 	.word	0x0500000f


	//   ....[180]....
        /*041c*/ 	.word	0x0500000f


	//   ....[181]....
        /*0420*/ 	.word	0x0500000f


	//   ....[182]....
        /*0424*/ 	.word	0x0500000f


	//   ....[183]....
        /*0428*/ 	.word	0x0500000f


	//   ....[184]....
        /*042c*/ 	.word	0x0500000f


	//   ....[185]....
        /*0430*/ 	.word	0x0500000f


	//   ....[186]....
        /*0434*/ 	.word	0x0500000f


	//   ....[187]....
        /*0438*/ 	.word	0x0500000f


	//   ....[188]....
        /*043c*/ 	.word	0x0500000f


	//   ....[189]....
        /*0440*/ 	.word	0x0500000f


	//   ....[190]....
        /*0444*/ 	.word	0x0500000f


	//   ....[191]....
        /*0448*/ 	.word	0x0500000f


	//   ....[192]....
        /*044c*/ 	.word	0x0500000f


	//   ....[193]....
        /*0450*/ 	.word	0x0500000f


	//   ....[194]....
        /*0454*/ 	.word	0x0500000f


	//   ....[195]....
        /*0458*/ 	.word	0x0500000f


	//   ....[196]....
        /*045c*/ 	.word	0x0500000f


	//   ....[197]....
        /*0460*/ 	.word	0x0500000f


	//   ....[198]....
        /*0464*/ 	.word	0x0500000f


	//   ....[199]....
        /*0468*/ 	.word	0x0500000f


	//   ....[200]....
        /*046c*/ 	.word	0x0500000f


	//   ....[201]....
        /*0470*/ 	.word	0x0500000f


	//   ....[202]....
        /*0474*/ 	.word	0x0500000f


	//   ....[203]....
        /*0478*/ 	.word	0x0500000f


	//   ....[204]....
        /*047c*/ 	.word	0x0500000f


	//   ....[205]....
        /*0480*/ 	.word	0x0500000f


	//   ....[206]....
        /*0484*/ 	.word	0x0500000f


	//   ....[207]....
        /*0488*/ 	.word	0x0500000f


	//   ....[208]....
        /*048c*/ 	.word	0x0500000f


	//   ....[209]....
        /*0490*/ 	.word	0x0500000f


	//   ....[210]....
        /*0494*/ 	.word	0x0500000f


	//   ....[211]....
        /*0498*/ 	.word	0x0500000f


	//   ....[212]....
        /*049c*/ 	.word	0x0500000f


	//   ....[213]....
        /*04a0*/ 	.word	0x0500000f


	//   ....[214]....
        /*04a4*/ 	.word	0x0500000f


	//   ....[215]....
        /*04a8*/ 	.word	0x0500000f


	//   ....[216]....
        /*04ac*/ 	.word	0x0500000f


	//   ....[217]....
        /*04b0*/ 	.word	0x0500000f


	//   ....[218]....
        /*04b4*/ 	.word	0x0500000f


	//   ....[219]....
        /*04b8*/ 	.word	0x0500000f


	//   ....[220]....
        /*04bc*/ 	.word	0x0500000f


	//   ....[221]....
        /*04c0*/ 	.word	0x0500000f


	//   ....[222]....
        /*04c4*/ 	.word	0x0500000f


	//   ....[223]....
        /*04c8*/ 	.word	0x0500000f


	//   ....[224]....
        /*04cc*/ 	.word	0x0500000f


	//   ....[225]....
        /*04d0*/ 	.word	0x0500000f


	//   ....[226]....
        /*04d4*/ 	.word	0x0500000f


	//   ....[227]....
        /*04d8*/ 	.word	0x0500000f


	//   ....[228]....
        /*04dc*/ 	.word	0x0500000f


	//   ....[229]....
        /*04e0*/ 	.word	0x0500000f


	//   ....[230]....
        /*04e4*/ 	.word	0x0500000f


	//   ....[231]....
        /*04e8*/ 	.word	0x0500000f


	//   ....[232]....
        /*04ec*/ 	.word	0x0500000f


	//   ....[233]....
        /*04f0*/ 	.word	0x0500000f


	//   ....[234]....
        /*04f4*/ 	.word	0x0500000f


	//----- nvinfo : EIATTR_COOP_GROUP_INSTR_OFFSETS
	.align		4
.L_1516:
        /*04f8*/ 	.byte	0x04, 0x28
        /*04fa*/ 	.short	(.L_1518 - .L_1517)


	//   ....[0]....
.L_1517:
        /*04fc*/ 	.word	0x00000080


	//   ....[1]....
        /*0500*/ 	.word	0x00000090


	//   ....[2]....
        /*0504*/ 	.word	0x000002d0


	//   ....[3]....
        /*0508*/ 	.word	0x00000430


	//   ....[4]....
        /*050c*/ 	.word	0x00000550


	//   ....[5]....
        /*0510*/ 	.word	0x000006b0


	//   ....[6]....
        /*0514*/ 	.word	0x00001e70


	//   ....[7]....
        /*0518*/ 	.word	0x00002720


	//   ....[8]....
        /*051c*/ 	.word	0x000027a0


	//   ....[9]....
        /*0520*/ 	.word	0x00002f00


	//   ....[10]....
        /*0524*/ 	.word	0x00002fb0


	//   ....[11]....
        /*0528*/ 	.word	0x000036e0


	//   ....[12]....
        /*052c*/ 	.word	0x00003730


	//   ....[13]....
        /*0530*/ 	.word	0x00004940


	//   ....[14]....
        /*0534*/ 	.word	0x00004980


	//   ....[15]....
        /*0538*/ 	.word	0x00005360


	//   ....[16]....
        /*053c*/ 	.word	0x00005430


	//   ....[17]....
        /*0540*/ 	.word	0x00005eb0


	//   ....[18]....
        /*0544*/ 	.word	0x00005f80


	//   ....[19]....
        /*0548*/ 	.word	0x00007810


	//   ....[20]....
        /*054c*/ 	.word	0x00007870


	//   ....[21]....
        /*0550*/ 	.word	0x00008290


	//   ....[22]....
        /*0554*/ 	.word	0x000082f0


	//   ....[23]....
        /*0558*/ 	.word	0x00009300


	//   ....[24]....
        /*055c*/ 	.word	0x00009370


	//   ....[25]....
        /*0560*/ 	.word	0x000093e0


	//   ....[26]....
        /*0564*/ 	.word	0x00009400


	//   ....[27]....
        /*0568*/ 	.word	0x0000aee0


	//   ....[28]....
        /*056c*/ 	.word	0x0000af00


	//   ....[29]....
        /*0570*/ 	.word	0x0000af10


	//   ....[30]....
        /*0574*/ 	.word	0x0000af20


	//   ....[31]....
        /*0578*/ 	.word	0x0000b9d0


	//   ....[32]....
        /*057c*/ 	.word	0x0000b9f0


	//   ....[33]....
        /*0580*/ 	.word	0x0000bba0


	//   ....[34]....
        /*0584*/ 	.word	0x0000bbc0


	//   ....[35]....
        /*0588*/ 	.word	0x0000bd00


	//   ....[36]....
        /*058c*/ 	.word	0x0000bd20


	//   ....[37]....
        /*0590*/ 	.word	0x0000be70


	//   ....[38]....
        /*0594*/ 	.word	0x0000be90


	//   ....[39]....
        /*0598*/ 	.word	0x0000c3f0


	//   ....[40]....
        /*059c*/ 	.word	0x0000c400


	//   ....[41]....
        /*05a0*/ 	.word	0x0000ccc0


	//   ....[42]....
        /*05a4*/ 	.word	0x0000ccd0


	//   ....[43]....
        /*05a8*/ 	.word	0x0000df20


	//   ....[44]....
        /*05ac*/ 	.word	0x0000df50


	//   ....[45]....
        /*05b0*/ 	.word	0x0000e0c0


	//   ....[46]....
        /*05b4*/ 	.word	0x0000e0e0


	//   ....[47]....
        /*05b8*/ 	.word	0x0000e220


	//   ....[48]....
        /*05bc*/ 	.word	0x0000e240


	//   ....[49]....
        /*05c0*/ 	.word	0x0000e390


	//   ....[50]....
        /*05c4*/ 	.word	0x0000e3b0


	//   ....[51]....
        /*05c8*/ 	.word	0x0000e590


	//   ....[52]....
        /*05cc*/ 	.word	0x0000e780


	//   ....[53]....
        /*05d0*/ 	.word	0x0000e7b0


	//   ....[54]....
        /*05d4*/ 	.word	0x0000e7e0


	//   ....[55]....
        /*05d8*/ 	.word	0x0000e810


	//   ....[56]....
        /*05dc*/ 	.word	0x0000e840


	//   ....[57]....
        /*05e0*/ 	.word	0x0000e870


	//   ....[58]....
        /*05e4*/ 	.word	0x0000e9e0


	//   ....[59]....
        /*05e8*/ 	.word	0x0000ea10


	//   ....[60]....
        /*05ec*/ 	.word	0x0000ea40


	//   ....[61]....
        /*05f0*/ 	.word	0x0000ea70


	//   ....[62]....
        /*05f4*/ 	.word	0x0000eaa0


	//   ....[63]....
        /*05f8*/ 	.word	0x0000ead0


	//   ....[64]....
        /*05fc*/ 	.word	0x0000eb60


	//   ....[65]....
        /*0600*/ 	.word	0x0000eb90


	//   ....[66]....
        /*0604*/ 	.word	0x0000eba0


	//   ....[67]....
        /*0608*/ 	.word	0x0000ebe0


	//   ....[68]....
        /*060c*/ 	.word	0x00010aa0


	//   ....[69]....
        /*0610*/ 	.word	0x00010ac0


	//   ....[70]....
        /*0614*/ 	.word	0x00010b50


	//   ....[71]....
        /*0618*/ 	.word	0x00010b70


	//   ....[72]....
        /*061c*/ 	.word	0x00010bf0


	//   ....[73]....
        /*0620*/ 	.word	0x00010c10


	//   ....[74]....
        /*0624*/ 	.word	0x00010c90


	//   ....[75]....
        /*0628*/ 	.word	0x00010cb0


	//   ....[76]....
        /*062c*/ 	.word	0x00010d30


	//   ....[77]....
        /*0630*/ 	.word	0x00010d50


	//   ....[78]....
        /*0634*/ 	.word	0x00010d60


	//   ....[79]....
        /*0638*/ 	.word	0x00010d70


	//   ....[80]....
        /*063c*/ 	.word	0x00011570


	//   ....[81]....
        /*0640*/ 	.word	0x000115a0


	//   ....[82]....
        /*0644*/ 	.word	0x000115d0


	//   ....[83]....
        /*0648*/ 	.word	0x00011660


	//   ....[84]....
        /*064c*/ 	.word	0x00011670


	//   ....[85]....
        /*0650*/ 	.word	0x00011700


	//   ....[86]....
        /*0654*/ 	.word	0x00011710


	//   ....[87]....
        /*0658*/ 	.word	0x000117a0


	//   ....[88]....
        /*065c*/ 	.word	0x000117b0


	//   ....[89]....
        /*0660*/ 	.word	0x00011840


	//   ....[90]....
        /*0664*/ 	.word	0x00011850


	//   ....[91]....
        /*0668*/ 	.word	0x000118e0


	//   ....[92]....
        /*066c*/ 	.word	0x000118f0


	//   ....[93]....
        /*0670*/ 	.word	0x00011970


	//   ....[94]....
        /*0674*/ 	.word	0x00011980


	//   ....[95]....
        /*0678*/ 	.word	0x00011990


	//   ....[96]....
        /*067c*/ 	.word	0x00011df0


	//   ....[97]....
        /*0680*/ 	.word	0x00011e20


	//   ....[98]....
        /*0684*/ 	.word	0x00011e70


	//   ....[99]....
        /*0688*/ 	.word	0x00011f20


	//   ....[100]....
        /*068c*/ 	.word	0x00011f40


	//   ....[101]....
        /*0690*/ 	.word	0x00011ff0


	//   ....[102]....
        /*0694*/ 	.word	0x00012000


	//   ....[103]....
        /*0698*/ 	.word	0x00012030


	//   ....[104]....
        /*069c*/ 	.word	0x000120c0


	//   ....[105]....
        /*06a0*/ 	.word	0x00012160


	//   ....[106]....
        /*06a4*/ 	.word	0x00012180


	//   ....[107]....
        /*06a8*/ 	.word	0x00012190


	//   ....[108]....
        /*06ac*/ 	.word	0x000128b0


	//   ....[109]....
        /*06b0*/ 	.word	0x000128d0


	//   ....[110]....
        /*06b4*/ 	.word	0x000128e0


	//   ....[111]....
        /*06b8*/ 	.word	0x00012920


	//   ....[112]....
        /*06bc*/ 	.word	0x00012930


	//   ....[113]....
        /*06c0*/ 	.word	0x00012970


	//   ....[114]....
        /*06c4*/ 	.word	0x00012980


	//   ....[115]....
        /*06c8*/ 	.word	0x000129c0


	//   ....[116]....
        /*06cc*/ 	.word	0x000129d0


	//   ....[117]....
        /*06d0*/ 	.word	0x00012a10


	//   ....[118]....
        /*06d4*/ 	.word	0x00012a20


	//   ....[119]....
        /*06d8*/ 	.word	0x00012a30


	//   ....[120]....
        /*06dc*/ 	.word	0x00012d80


	//   ....[121]....
        /*06e0*/ 	.word	0x00012da0


	//   ....[122]....
        /*06e4*/ 	.word	0x00012db0


	//   ....[123]....
        /*06e8*/ 	.word	0x00012dc0


	//   ....[124]....
        /*06ec*/ 	.word	0x00012dd0


	//   ....[125]....
        /*06f0*/ 	.word	0x00012df0


	//   ....[126]....
        /*06f4*/ 	.word	0x00012e60


	//   ....[127]....
        /*06f8*/ 	.word	0x00012e90


	//   ....[128]....
        /*06fc*/ 	.word	0x00012ea0


	//   ....[129]....
        /*0700*/ 	.word	0x00012f10


	//   ....[130]....
        /*0704*/ 	.word	0x00012f20


	//   ....[131]....
        /*0708*/ 	.word	0x00013020


	//   ....[132]....
        /*070c*/ 	.word	0x00013510


	//   ....[133]....
        /*0710*/ 	.word	0x00013540


	//   ....[134]....
        /*0714*/ 	.word	0x000135a0


	//   ....[135]....
        /*0718*/ 	.word	0x000135d0


	//   ....[136]....
        /*071c*/ 	.word	0x00013600


	//   ....[137]....
        /*0720*/ 	.word	0x00013630


	//   ....[138]....
        /*0724*/ 	.word	0x00013660


	//   ....[139]....
        /*0728*/ 	.word	0x00013690


	//   ....[140]....
        /*072c*/ 	.word	0x00013830


	//   ....[141]....
        /*0730*/ 	.word	0x00013860


	//   ....[142]....
        /*0734*/ 	.word	0x00013890


	//   ....[143]....
        /*0738*/ 	.word	0x000138c0


	//   ....[144]....
        /*073c*/ 	.word	0x000138f0


	//   ....[145]....
        /*0740*/ 	.word	0x00013920


	//   ....[146]....
        /*0744*/ 	.word	0x000139e0


	//   ....[147]....
        /*0748*/ 	.word	0x00013a00


	//   ....[148]....
        /*074c*/ 	.word	0x00013a20


	//   ....[149]....
        /*0750*/ 	.word	0x00013a80


	//   ....[150]....
        /*0754*/ 	.word	0x000144a0


	//   ....[151]....
        /*0758*/ 	.word	0x00014a40


	//   ....[152]....
        /*075c*/ 	.word	0x00014b30


	//   ....[153]....
        /*0760*/ 	.word	0x00014bd0


	//   ....[154]....
        /*0764*/ 	.word	0x00014c30


	//   ....[155]....
        /*0768*/ 	.word	0x00014d20


	//   ....[156]....
        /*076c*/ 	.word	0x00014d90


	//   ....[157]....
        /*0770*/ 	.word	0x00014e80


	//   ....[158]....
        /*0774*/ 	.word	0x00014ef0


	//   ....[159]....
        /*0778*/ 	.word	0x00014fe0


	//   ....[160]....
        /*077c*/ 	.word	0x00015050


	//   ....[161]....
        /*0780*/ 	.word	0x00015140


	//   ....[162]....
        /*0784*/ 	.word	0x000151b0


	//   ....[163]....
        /*0788*/ 	.word	0x00015250


	//   ....[164]....
        /*078c*/ 	.word	0x00015340


	//   ....[165]....
        /*0790*/ 	.word	0x000153b0


	//   ....[166]....
        /*0794*/ 	.word	0x00015410


	//   ....[167]....
        /*0798*/ 	.word	0x00015500


	//   ....[168]....
        /*079c*/ 	.word	0x00015560


	//   ....[169]....
        /*07a0*/ 	.word	0x00015660


	//   ....[170]....
        /*07a4*/ 	.word	0x000156c0


	//   ....[171]....
        /*07a8*/ 	.word	0x000157c0


	//   ....[172]....
        /*07ac*/ 	.word	0x00015820


	//   ....[173]....
        /*07b0*/ 	.word	0x00015920


	//   ....[174]....
        /*07b4*/ 	.word	0x00015980


	//   ....[175]....
        /*07b8*/ 	.word	0x00015a80


	//   ....[176]....
        /*07bc*/ 	.word	0x00015ae0


	//   ....[177]....
        /*07c0*/ 	.word	0x00015be0


	//   ....[178]....
        /*07c4*/ 	.word	0x00015c40


	//   ....[179]....
        /*07c8*/ 	.word	0x00015d20


	//   ....[180]....
        /*07cc*/ 	.word	0x00015e50


	//   ....[181]....
        /*07d0*/ 	.word	0x00015f30


	//   ....[182]....
        /*07d4*/ 	.word	0x00015fe0


	//   ....[183]....
        /*07d8*/ 	.word	0x000160f0


	//   ....[184]....
        /*07dc*/ 	.word	0x00016150


	//   ....[185]....
        /*07e0*/ 	.word	0x00016260


	//   ....[186]....
        /*07e4*/ 	.word	0x000162c0


	//   ....[187]....
        /*07e8*/ 	.word	0x000163d0


	//   ....[188]....
        /*07ec*/ 	.word	0x00016430


	//   ....[189]....
        /*07f0*/ 	.word	0x00016540


	//   ....[190]....
        /*07f4*/ 	.word	0x000165a0


	//   ....[191]....
        /*07f8*/ 	.word	0x00016660


	//   ....[192]....
        /*07fc*/ 	.word	0x000167c0


	//   ....[193]....
        /*0800*/ 	.word	0x00016860


	//   ....[194]....
        /*0804*/ 	.word	0x000168c0


	//   ....[195]....
        /*0808*/ 	.word	0x00016970


	//   ....[196]....
        /*080c*/ 	.word	0x000169d0


	//   ....[197]....
        /*0810*/ 	.word	0x00016a80


	//   ....[198]....
        /*0814*/ 	.word	0x00016ae0


	//   ....[199]....
        /*0818*/ 	.word	0x00016b90


	//   ....[200]....
        /*081c*/ 	.word	0x00016bf0


	//   ....[201]....
        /*0820*/ 	.word	0x00016ca0


	//   ....[202]....
        /*0824*/ 	.word	0x00016d00


	//   ....[203]....
        /*0828*/ 	.word	0x00016db0


	//   ....[204]....
        /*082c*/ 	.word	0x00016e90


	//   ....[205]....
        /*0830*/ 	.word	0x00016f30


	//   ....[206]....
        /*0834*/ 	.word	0x00016f90


	//   ....[207]....
        /*0838*/ 	.word	0x00017060


	//   ....[208]....
        /*083c*/ 	.word	0x000170c0


	//   ....[209]....
        /*0840*/ 	.word	0x00017190


	//   ....[210]....
        /*0844*/ 	.word	0x000171f0


	//   ....[211]....
        /*0848*/ 	.word	0x000172d0


	//   ....[212]....
        /*084c*/ 	.word	0x00017330


	//   ....[213]....
        /*0850*/ 	.word	0x00017400


	//   ....[214]....
        /*0854*/ 	.word	0x00017460


	//   ....[215]....
        /*0858*/ 	.word	0x00017530


	//   ....[216]....
        /*085c*/ 	.word	0x000175c0


	//   ....[217]....
        /*0860*/ 	.word	0x00017660


	//   ....[218]....
        /*0864*/ 	.word	0x000177e0


	//   ....[219]....
        /*0868*/ 	.word	0x00017850


	//   ....[220]....
        /*086c*/ 	.word	0x000178c0


	//   ....[221]....
        /*0870*/ 	.word	0x00017930


	//   ....[222]....
        /*0874*/ 	.word	0x000179a0


	//   ....[223]....
        /*0878*/ 	.word	0x00017a20


	//   ....[224]....
        /*087c*/ 	.word	0x00017aa0


	//   ....[225]....
        /*0880*/ 	.word	0x00017b30


	//   ....[226]....
        /*0884*/ 	.word	0x00017ba0


	//   ....[227]....
        /*0888*/ 	.word	0x00017c10


	//   ....[228]....
        /*088c*/ 	.word	0x00017c80


	//   ....[229]....
        /*0890*/ 	.word	0x00017d00


	//   ....[230]....
        /*0894*/ 	.word	0x00017d70


	//   ....[231]....
        /*0898*/ 	.word	0x00017e00


	//   ....[232]....
        /*089c*/ 	.word	0x00017e60


	//   ....[233]....
        /*08a0*/ 	.word	0x00017ef0


	//   ....[234]....
        /*08a4*/ 	.word	0x00018020


	//----- nvinfo : EIATTR_REG_RECONFIG
	.align		4
.L_1518:
        /*08a8*/ 	.byte	0x01, 0x54
	.zero		2


	//----- nvinfo : EIATTR_SYSCALL_OFFSETS
	.align		4
        /*08ac*/ 	.byte	0x04, 0x46
        /*08ae*/ 	.short	(.L_1520 - .L_1519)


	//   ....[0]....
.L_1519:
        /*08b0*/ 	.word	0x00001ff0


	//   ....[1]....
        /*08b4*/ 	.word	0x000100e0


	//   ....[2]....
        /*08b8*/ 	.word	0x00010230


	//   ....[3]....
        /*08bc*/ 	.word	0x00010320


	//   ....[4]....
        /*08c0*/ 	.word	0x000111e0


	//----- nvinfo : EIATTR_MBARRIER_INSTR_OFFSETS
	.align		4
.L_1520:
        /*08c4*/ 	.byte	0x04, 0x39
        /*08c6*/ 	.short	(.L_1522 - .L_1521)


	//   ....[0]....
.L_1521:
        /*08c8*/ 	.word	0x00000180
        /*08cc*/ 	.word	0x000000ff
        /*08d0*/ 	.word	0x00022800
        /*08d4*/ 	.short	0x0100
        /*08d6*/ 	.byte	0x08
	.zero		1


	//   ....[1]....
        /*08d8*/ 	.word	0x00000190
        /*08dc*/ 	.word	0x000000ff
        /*08e0*/ 	.word	0x00022820
        /*08e4*/ 	.short	0x0100
        /*08e6*/ 	.byte	0x08
	.zero		1


	//   ....[2]....
        /*08e8*/ 	.word	0x00000280
        /*08ec*/ 	.word	0x000000ff
        /*08f0*/ 	.word	0x00022830
        /*08f4*/ 	.short	0x0100
        /*08f6*/ 	.byte	0x08
	.zero		1


	//   ....[3]....
        /*08f8*/ 	.word	0x00000290
        /*08fc*/ 	.word	0x000000ff
        /*0900*/ 	.word	0x00022840
        /*0904*/ 	.short	0x0100
        /*0906*/ 	.byte	0x08
	.zero		1


	//   ....[4]....
        /*0908*/ 	.word	0x000002a0
        /*090c*/ 	.word	0x000000ff
        /*0910*/ 	.word	0x00022838
        /*0914*/ 	.short	0x0100
        /*0916*/ 	.byte	0x08
	.zero		1


	//   ....[5]....
        /*0918*/ 	.word	0x000002b0
        /*091c*/ 	.word	0x000000ff
        /*0920*/ 	.word	0x00022848
        /*0924*/ 	.short	0x0100
        /*0926*/ 	.byte	0x08
	.zero		1


	//   ....[6]....
        /*0928*/ 	.word	0x000003e0
        /*092c*/ 	.word	0x000000ff
        /*0930*/ 	.word	0x00022850
        /*0934*/ 	.short	0x0100
        /*0936*/ 	.byte	0x08
	.zero		1


	//   ....[7]....
        /*0938*/ 	.word	0x000003f0
        /*093c*/ 	.word	0x000000ff
        /*0940*/ 	.word	0x00022860
        /*0944*/ 	.short	0x0100
        /*0946*/ 	.byte	0x08
	.zero		1


	//   ....[8]....
        /*0948*/ 	.word	0x00000400
        /*094c*/ 	.word	0x000000ff
        /*0950*/ 	.word	0x00022858
        /*0954*/ 	.short	0x0100
        /*0956*/ 	.byte	0x08
	.zero		1


	//   ....[9]....
        /*0958*/ 	.word	0x00000410
        /*095c*/ 	.word	0x000000ff
        /*0960*/ 	.word	0x00022868
        /*0964*/ 	.short	0x0100
        /*0966*/ 	.byte	0x08
	.zero		1


	//   ....[10]....
        /*0968*/ 	.word	0x00000500
        /*096c*/ 	.word	0x000000ff
        /*0970*/ 	.word	0x00022870
        /*0974*/ 	.short	0x0100
        /*0976*/ 	.byte	0x06
	.zero		1


	//   ....[11]....
        /*0978*/ 	.word	0x00000510
        /*097c*/ 	.word	0x000000ff
        /*0980*/ 	.word	0x00022880
        /*0984*/ 	.short	0x0100
        /*0986*/ 	.byte	0x06
	.zero		1


	//   ....[12]....
        /*0988*/ 	.word	0x00000520
        /*098c*/ 	.word	0x000000ff
        /*0990*/ 	.word	0x00022878
        /*0994*/ 	.short	0x0100
        /*0996*/ 	.byte	0x06
	.zero		1


	//   ....[13]....
        /*0998*/ 	.word	0x00000530
        /*099c*/ 	.word	0x000000ff
        /*09a0*/ 	.word	0x00022888
        /*09a4*/ 	.short	0x0100
        /*09a6*/ 	.byte	0x06
	.zero		1


	//   ....[14]....
        /*09a8*/ 	.word	0x00000660
        /*09ac*/ 	.word	0x000000ff
        /*09b0*/ 	.word	0x00022890
        /*09b4*/ 	.short	0x0100
        /*09b6*/ 	.byte	0x08
	.zero		1


	//   ....[15]....
        /*09b8*/ 	.word	0x00000670
        /*09bc*/ 	.word	0x000000ff
        /*09c0*/ 	.word	0x000228a0
        /*09c4*/ 	.short	0x0100
        /*09c6*/ 	.byte	0x08
	.zero		1


	//   ....[16]....
        /*09c8*/ 	.word	0x00000680
        /*09cc*/ 	.word	0x000000ff
        /*09d0*/ 	.word	0x00022898
        /*09d4*/ 	.short	0x0100
        /*09d6*/ 	.byte	0x08
	.zero		1


	//   ....[17]....
        /*09d8*/ 	.word	0x00000690
        /*09dc*/ 	.word	0x000000ff
        /*09e0*/ 	.word	0x000228a8
        /*09e4*/ 	.short	0x0100
        /*09e6*/ 	.byte	0x08
	.zero		1


	//   ....[18]....
        /*09e8*/ 	.word	0x000007d0
        /*09ec*/ 	.word	0x000000ff
        /*09f0*/ 	.word	0x000228b0
        /*09f4*/ 	.short	0x0100
        /*09f6*/ 	.byte	0x08
	.zero		1


	//   ....[19]....
        /*09f8*/ 	.word	0x000007e0
        /*09fc*/ 	.word	0x000000ff
        /*0a00*/ 	.word	0x000228c0
        /*0a04*/ 	.short	0x0100
        /*0a06*/ 	.byte	0x08
	.zero		1


	//   ....[20]....
        /*0a08*/ 	.word	0x000007f0
        /*0a0c*/ 	.word	0x000000ff
        /*0a10*/ 	.word	0x000228b8
        /*0a14*/ 	.short	0x0100
        /*0a16*/ 	.byte	0x08
	.zero		1


	//   ....[21]....
        /*0a18*/ 	.word	0x00000800
        /*0a1c*/ 	.word	0x000000ff
        /*0a20*/ 	.word	0x000228c8
        /*0a24*/ 	.short	0x0100
        /*0a26*/ 	.byte	0x08
	.zero		1


	//   ....[22]....
        /*0a28*/ 	.word	0x000020a0
        /*0a2c*/ 	.word	0x00000007
        /*0a30*/ 	.word	0x00022800
        /*0a34*/ 	.short	0x010a
        /*0a36*/ 	.byte	0x3f
	.zero		1


	//   ....[23]....
        /*0a38*/ 	.word	0x00002170
        /*0a3c*/ 	.word	0x000000ff
        /*0a40*/ 	.word	0x00022830
        /*0a44*/ 	.short	0x010a
        /*0a46*/ 	.byte	0x16
	.zero		1


	//   ....[24]....
        /*0a48*/ 	.word	0x000021b0
        /*0a4c*/ 	.word	0x000000ff
        /*0a50*/ 	.word	0x00022830
        /*0a54*/ 	.short	0x010a
        /*0a56*/ 	.byte	0x16
	.zero		1


	//   ....[25]....
        /*0a58*/ 	.word	0x00002ad0
        /*0a5c*/ 	.word	0x000000ff
        /*0a60*/ 	.word	0x00000000
        /*0a64*/ 	.short	0x0101
        /*0a66*/ 	.byte	0x06
	.zero		1


	//   ....[26]....
        /*0a68*/ 	.word	0x00004000
        /*0a6c*/ 	.word	0x000000ff
        /*0a70*/ 	.word	0x00022850
        /*0a74*/ 	.short	0x010a
        /*0a76*/ 	.byte	0x16
	.zero		1


	//   ....[27]....
        /*0a78*/ 	.word	0x00004040
        /*0a7c*/ 	.word	0x000000ff
        /*0a80*/ 	.word	0x00022850
        /*0a84*/ 	.short	0x010a
        /*0a86*/ 	.byte	0x16
	.zero		1


	//   ....[28]....
        /*0a88*/ 	.word	0x00004400
        /*0a8c*/ 	.word	0x000000ff
        /*0a90*/ 	.word	0x00000000
        /*0a94*/ 	.short	0x0101
        /*0a96*/ 	.byte	0x16
	.zero		1


	//   ....[29]....
        /*0a98*/ 	.word	0x00004570
        /*0a9c*/ 	.word	0x000000ff
        /*0aa0*/ 	.word	0x00022830
        /*0aa4*/ 	.short	0x010a
        /*0aa6*/ 	.byte	0x17
	.zero		1


	//   ....[30]....
        /*0aa8*/ 	.word	0x000045b0
        /*0aac*/ 	.word	0x000000ff
        /*0ab0*/ 	.word	0x00022830
        /*0ab4*/ 	.short	0x010a
        /*0ab6*/ 	.byte	0x17
	.zero		1


	//   ....[31]....
        /*0ab8*/ 	.word	0x00004dd0
        /*0abc*/ 	.word	0x000000ff
        /*0ac0*/ 	.word	0x00000000
        /*0ac4*/ 	.short	0x0101
        /*0ac6*/ 	.byte	0x06
	.zero		1


	//   ....[32]....
        /*0ac8*/ 	.word	0x00006bc0
        /*0acc*/ 	.word	0x000000ff
        /*0ad0*/ 	.word	0x00022850
        /*0ad4*/ 	.short	0x010a
        /*0ad6*/ 	.byte	0x17
	.zero		1


	//   ....[33]....
        /*0ad8*/ 	.word	0x00006c00
        /*0adc*/ 	.word	0x000000ff
        /*0ae0*/ 	.word	0x00022850
        /*0ae4*/ 	.short	0x010a
        /*0ae6*/ 	.byte	0x17
	.zero		1


	//   ....[34]....
        /*0ae8*/ 	.word	0x00006f30
        /*0aec*/ 	.word	0x000000ff
        /*0af0*/ 	.word	0x00000000
        /*0af4*/ 	.short	0x0101
        /*0af6*/ 	.byte	0x17
	.zero		1


	//   ....[35]....
        /*0af8*/ 	.word	0x00007090
        /*0afc*/ 	.word	0x000000ff
        /*0b00*/ 	.word	0x00022830
        /*0b04*/ 	.short	0x010a
        /*0b06*/ 	.byte	0x17
	.zero		1


	//   ....[36]....
        /*0b08*/ 	.word	0x000070d0
        /*0b0c*/ 	.word	0x000000ff
        /*0b10*/ 	.word	0x00022830
        /*0b14*/ 	.short	0x010a
        /*0b16*/ 	.byte	0x17
	.zero		1


	//   ....[37]....
        /*0b18*/ 	.word	0x000075a0
        /*0b1c*/ 	.word	0x000000ff
        /*0b20*/ 	.word	0x00000000
        /*0b24*/ 	.short	0x0101
        /*0b26*/ 	.byte	0x06
	.zero		1


	//   ....[38]....
        /*0b28*/ 	.word	0x00008f70
        /*0b2c*/ 	.word	0x000000ff
        /*0b30*/ 	.word	0x00022850
        /*0b34*/ 	.short	0x010a
        /*0b36*/ 	.byte	0x17
	.zero		1


	//   ....[39]....
        /*0b38*/ 	.word	0x00008fb0
        /*0b3c*/ 	.word	0x000000ff
        /*0b40*/ 	.word	0x00022850
        /*0b44*/ 	.short	0x010a
        /*0b46*/ 	.byte	0x17
	.zero		1


	//   ....[40]....
        /*0b48*/ 	.word	0x000092e0
        /*0b4c*/ 	.word	0x000000ff
        /*0b50*/ 	.word	0x00000000
        /*0b54*/ 	.short	0x0101
        /*0b56*/ 	.byte	0x17
	.zero		1


	//   ....[41]....
        /*0b58*/ 	.word	0x0000ba00
        /*0b5c*/ 	.word	0x000000ff
        /*0b60*/ 	.word	0x00000000
        /*0b64*/ 	.short	0x0101
        /*0b66*/ 	.byte	0x08
	.zero		1


	//   ....[42]....
        /*0b68*/ 	.word	0x0000c210
        /*0b6c*/ 	.word	0x000000ff
        /*0b70*/ 	.word	0x00000000
        /*0b74*/ 	.short	0x0101
        /*0b76*/ 	.byte	0x08
	.zero		1


	//   ....[43]....
        /*0b78*/ 	.word	0x00010840
        /*0b7c*/ 	.word	0x00000021
        /*0b80*/ 	.word	0x00022840
        /*0b84*/ 	.short	0x010a
        /*0b86*/ 	.byte	0x3f
	.zero		1


	//   ....[44]....
        /*0b88*/ 	.word	0x00010e70
        /*0b8c*/ 	.word	0x00000021
        /*0b90*/ 	.word	0x00022830
        /*0b94*/ 	.short	0x0107
        /*0b96*/ 	.byte	0x3f
	.zero		1


	//   ....[45]....
        /*0b98*/ 	.word	0x00010f50
        /*0b9c*/ 	.word	0x00000021
        /*0ba0*/ 	.word	0x00022830
        /*0ba4*/ 	.short	0x0101
        /*0ba6*/ 	.byte	0x3f
	.zero		1


	//   ....[46]....
        /*0ba8*/ 	.word	0x00011a90
        /*0bac*/ 	.word	0x00000016
        /*0bb0*/ 	.word	0x00022800
        /*0bb4*/ 	.short	0x0107
        /*0bb6*/ 	.byte	0x3f
	.zero		1


	//   ....[47]....
        /*0bb8*/ 	.word	0x00011b80
        /*0bbc*/ 	.word	0x00000016
        /*0bc0*/ 	.word	0x00022800
        /*0bc4*/ 	.short	0x0101
        /*0bc6*/ 	.byte	0x3f
	.zero		1


	//   ....[48]....
        /*0bc8*/ 	.word	0x00011ba0
        /*0bcc*/ 	.word	0x00000016
        /*0bd0*/ 	.word	0x00022820
        /*0bd4*/ 	.short	0x010a
        /*0bd6*/ 	.byte	0x3f
	.zero		1


	//   ....[49]....
        /*0bd8*/ 	.word	0x00011c30
        /*0bdc*/ 	.word	0x00000021
        /*0be0*/ 	.word	0x00022860
        /*0be4*/ 	.short	0x010a
        /*0be6*/ 	.byte	0x3f
	.zero		1


	//   ....[50]....
        /*0be8*/ 	.word	0x00012310
        /*0bec*/ 	.word	0x00000021
        /*0bf0*/ 	.word	0x00022850
        /*0bf4*/ 	.short	0x0107
        /*0bf6*/ 	.byte	0x3f
	.zero		1


	//   ....[51]....
        /*0bf8*/ 	.word	0x000123e0
        /*0bfc*/ 	.word	0x00000021
        /*0c00*/ 	.word	0x00022850
        /*0c04*/ 	.short	0x0101
        /*0c06*/ 	.byte	0x3f
	.zero		1


	//   ....[52]....
        /*0c08*/ 	.word	0x00012730
        /*0c0c*/ 	.word	0x0000000a
        /*0c10*/ 	.word	0x00022840
        /*0c14*/ 	.short	0x010a
        /*0c16*/ 	.byte	0x3f
	.zero		1


	//   ....[53]....
        /*0c18*/ 	.word	0x00012ae0
        /*0c1c*/ 	.word	0x0000000a
        /*0c20*/ 	.word	0x00022830
        /*0c24*/ 	.short	0x0107
        /*0c26*/ 	.byte	0x3f
	.zero		1


	//   ....[54]....
        /*0c28*/ 	.word	0x00012ba0
        /*0c2c*/ 	.word	0x0000000a
        /*0c30*/ 	.word	0x00022830
        /*0c34*/ 	.short	0x0101
        /*0c36*/ 	.byte	0x3f
	.zero		1


	//   ....[55]....
        /*0c38*/ 	.word	0x00012bd0
        /*0c3c*/ 	.word	0x0000000a
        /*0c40*/ 	.word	0x00022860
        /*0c44*/ 	.short	0x010a
        /*0c46*/ 	.byte	0x3f
	.zero		1


	//   ....[56]....
        /*0c48*/ 	.word	0x000130d0
        /*0c4c*/ 	.word	0x0000000a
        /*0c50*/ 	.word	0x00022850
        /*0c54*/ 	.short	0x0107
        /*0c56*/ 	.byte	0x3f
	.zero		1


	//   ....[57]....
        /*0c58*/ 	.word	0x00013190
        /*0c5c*/ 	.word	0x0000000a
        /*0c60*/ 	.word	0x00022850
        /*0c64*/ 	.short	0x0101
        /*0c66*/ 	.byte	0x3f
	.zero		1


	//   ....[58]....
        /*0c68*/ 	.word	0x00014420
        /*0c6c*/ 	.word	0x00000007
        /*0c70*/ 	.word	0x00022820
        /*0c74*/ 	.short	0x010a
        /*0c76*/ 	.byte	0x3f
	.zero		1


	//   ....[59]....
        /*0c78*/ 	.word	0x000145a0
        /*0c7c*/ 	.word	0x00000005
        /*0c80*/ 	.word	0x00022840
        /*0c84*/ 	.short	0x010a
        /*0c86*/ 	.byte	0x3f
	.zero		1


	//   ....[60]....
        /*0c88*/ 	.word	0x00014640
        /*0c8c*/ 	.word	0x00000003
        /*0c90*/ 	.word	0x00022840
        /*0c94*/ 	.short	0x010a
        /*0c96*/ 	.byte	0x3f
	.zero		1


	//   ....[61]....
        /*0c98*/ 	.word	0x00014680
        /*0c9c*/ 	.word	0x00000005
        /*0ca0*/ 	.word	0x00022860
        /*0ca4*/ 	.short	0x010a
        /*0ca6*/ 	.byte	0x3f
	.zero		1


	//   ....[62]....
        /*0ca8*/ 	.word	0x000146c0
        /*0cac*/ 	.word	0x00000003
        /*0cb0*/ 	.word	0x00022860
        /*0cb4*/ 	.short	0x010a
        /*0cb6*/ 	.byte	0x3f
	.zero		1


	//   ....[63]....
        /*0cb8*/ 	.word	0x00014720
        /*0cbc*/ 	.word	0x00000007
        /*0cc0*/ 	.word	0x00022800
        /*0cc4*/ 	.short	0x010a
        /*0cc6*/ 	.byte	0x3f
	.zero		1


	//   ....[64]....
        /*0cc8*/ 	.word	0x00014780
        /*0ccc*/ 	.word	0x00000000
        /*0cd0*/ 	.word	0x00022830
        /*0cd4*/ 	.short	0x010a
        /*0cd6*/ 	.byte	0x3f
	.zero		1


	//   ....[65]....
        /*0cd8*/ 	.word	0x000147e0
        /*0cdc*/ 	.word	0x0000000a
        /*0ce0*/ 	.word	0x00022850
        /*0ce4*/ 	.short	0x010a
        /*0ce6*/ 	.byte	0x3f
	.zero		1


	//   ....[66]....
        /*0ce8*/ 	.word	0x00014840
        /*0cec*/ 	.word	0x00000000
        /*0cf0*/ 	.word	0x00022830
        /*0cf4*/ 	.short	0x010a
        /*0cf6*/ 	.byte	0x3f
	.zero		1


	//   ....[67]....
        /*0cf8*/ 	.word	0x000148a0
        /*0cfc*/ 	.word	0x00000008
        /*0d00*/ 	.word	0x00022850
        /*0d04*/ 	.short	0x010a
        /*0d06*/ 	.byte	0x3f
	.zero		1


	//   ....[68]....
        /*0d08*/ 	.word	0x00014900
        /*0d0c*/ 	.word	0x00000000
        /*0d10*/ 	.word	0x00022830
        /*0d14*/ 	.short	0x010a
        /*0d16*/ 	.byte	0x3f
	.zero		1


	//   ....[69]....
        /*0d18*/ 	.word	0x00014960
        /*0d1c*/ 	.word	0x00000008
        /*0d20*/ 	.word	0x00022850
        /*0d24*/ 	.short	0x010a
        /*0d26*/ 	.byte	0x3f
	.zero		1


	//   ....[70]....
        /*0d28*/ 	.word	0x00014a80
        /*0d2c*/ 	.word	0x00000021
        /*0d30*/ 	.word	0x00022840
        /*0d34*/ 	.short	0x010a
        /*0d36*/ 	.byte	0x3f
	.zero		1


	//   ....[71]....
        /*0d38*/ 	.word	0x00015d50
        /*0d3c*/ 	.word	0x00000016
        /*0d40*/ 	.word	0x00022820
        /*0d44*/ 	.short	0x010a
        /*0d46*/ 	.byte	0x3f
	.zero		1


	//   ....[72]....
        /*0d48*/ 	.word	0x00015da0
        /*0d4c*/ 	.word	0x00000021
        /*0d50*/ 	.word	0x00022860
        /*0d54*/ 	.short	0x010a
        /*0d56*/ 	.byte	0x3f
	.zero		1


	//   ....[73]....
        /*0d58*/ 	.word	0x00016710
        /*0d5c*/ 	.word	0x0000000a
        /*0d60*/ 	.word	0x00022840
        /*0d64*/ 	.short	0x010a
        /*0d66*/ 	.byte	0x3f
	.zero		1


	//   ....[74]....
        /*0d68*/ 	.word	0x00016de0
        /*0d6c*/ 	.word	0x0000000a
        /*0d70*/ 	.word	0x00022860
        /*0d74*/ 	.short	0x010a
        /*0d76*/ 	.byte	0x3f
	.zero		1


	//   ....[75]....
        /*0d78*/ 	.word	0x00017f40
        /*0d7c*/ 	.word	0x00000007
        /*0d80*/ 	.word	0x00022820
        /*0d84*/ 	.short	0x010a
        /*0d86*/ 	.byte	0x3f
	.zero		1


	//   ....[76]....
        /*0d88*/ 	.word	0x000180e0
        /*0d8c*/ 	.word	0x00000005
        /*0d90*/ 	.word	0x00022840
        /*0d94*/ 	.short	0x010a
        /*0d96*/ 	.byte	0x3f
	.zero		1


	//   ....[77]....
        /*0d98*/ 	.word	0x00018130
        /*0d9c*/ 	.word	0x00000003
        /*0da0*/ 	.word	0x00022840
        /*0da4*/ 	.short	0x010a
        /*0da6*/ 	.byte	0x3f
	.zero		1


	//   ....[78]....
        /*0da8*/ 	.word	0x00018180
        /*0dac*/ 	.word	0x00000005
        /*0db0*/ 	.word	0x00022860
        /*0db4*/ 	.short	0x010a
        /*0db6*/ 	.byte	0x3f
	.zero		1


	//----- nvinfo : EIATTR_NUM_MBARRIERS
	.align		4
.L_1522:
        /*0db8*/ 	.byte	0x03, 0x38
        /*0dba*/ 	.short	0x0016


	//----- nvinfo : EIATTR_EXIT_INSTR_OFFSETS
	.align		4
        /*0dbc*/ 	.byte	0x04, 0x1c
        /*0dbe*/ 	.short	(.L_1524 - .L_1523)


	//   ....[0]....
.L_1523:
        /*0dc0*/ 	.word	0x000009a0


	//   ....[1]....
        /*0dc4*/ 	.word	0x0000e530


	//   ....[2]....
        /*0dc8*/ 	.word	0x00014710


	//----- nvinfo : EIATTR_MAX_THREADS
	.align		4
.L_1524:
        /*0dcc*/ 	.byte	0x04, 0x05
        /*0dce*/ 	.short	(.L_1526 - .L_1525)
.L_1525:
        /*0dd0*/ 	.word	0x00000180
        /*0dd4*/ 	.word	0x00000001
        /*0dd8*/ 	.word	0x00000001


	//----- nvinfo : EIATTR_CRS_STACK_SIZE
	.align		4
.L_1526:
        /*0ddc*/ 	.byte	0x04, 0x1e
        /*0dde*/ 	.short	(.L_1528 - .L_1527)
.L_1527:
        /*0de0*/ 	.word	0x00000000


	//----- nvinfo : EIATTR_CBANK_PARAM_SIZE
	.align		4
.L_1528:
        /*0de4*/ 	.byte	0x03, 0x19
        /*0de6*/ 	.short	0x0af0


	//----- nvinfo : EIATTR_PARAM_CBANK
	.align		4
        /*0de8*/ 	.byte	0x04, 0x0a
        /*0dea*/ 	.short	(.L_1530 - .L_1529)
	.align		4
.L_1529:
        /*0dec*/ 	.word	index@(.nv.constant0._ZN7cutlass13device_kernelIN5flash11enable_sm90INS1_16FlashAttnFwdSm90INS1_25CollectiveMainloopFwdSm90ILi2EN4cute5tupleIJNS5_1CILi1EEES8_S8_EEENS6_IJNS7_ILi128EEENS7_ILi96EEENS7_ILi64EEEEEELi256ENS_10bfloat16_tEfNS_4arch4Sm90ELb1ELb0ELb1ELb1ELb1ELb0ELb0ELb1ELb0ELb1ELb1ELb0EEENS1_21CollectiveEpilogueFwdINS6_IJSA_NS7_ILi256EEESB_EEES9_SE_SG_Li256ELb1ELb1ELb1ELb0EEENS1_36VarlenDynamicPersistentTileSchedulerILi128ELi96ELi256ELi128ELb1ELb1ELb1ELb1ELb1ELb1EEEEEEEEEvNT_6ParamsE)
        /*0df0*/ 	.short	0x0210
        /*0df2*/ 	.short	0x0af0


	//----- nvinfo : EIATTR_SW_WAR
	.align		4
.L_1530:
        /*0df4*/ 	.byte	0x04, 0x36
        /*0df6*/ 	.short	(.L_1532 - .L_1531)
.L_1531:
        /*0df8*/ 	.word	0x00000008
.L_1532:


//--------------------- .nv.info._ZN7cutlass13device_kernelIN5flash11enable_sm90INS1_16FlashAttnFwdSm90INS1_25CollectiveMainloopFwdSm90ILi2EN4cute5tupleIJNS5_1CILi1EEES8_S8_EEENS6_IJNS7_ILi128EEENS7_ILi96EEENS7_ILi64EEEEEELi256ENS_10bfloat16_tEfNS_4arch4Sm90ELb1ELb0ELb1ELb1ELb1ELb1ELb0ELb1ELb0ELb1ELb1ELb0EEENS1_21CollectiveEpilogueFwdINS6_IJSA_NS7_ILi256EEESB_EEES9_SE_SG_Li256ELb1ELb1ELb1ELb0EEENS1_36VarlenDynamicPersistentTileSchedulerILi128ELi96ELi256ELi128ELb1ELb1ELb1ELb1ELb1ELb1EEEEEEEEEvNT_6ParamsE --------------------------
	.section	.nv.info._ZN7cutlass13device_kernelIN5flash11enable_sm90INS1_16FlashAttnFwdSm90INS1_25CollectiveMainloopFwdSm90ILi2EN4cute5tupleIJNS5_1CILi1EEES8_S8_EEENS6_IJNS7_ILi128EEENS7_ILi96EEENS7_ILi64EEEEEELi256ENS_10bfloat16_tEfNS_4arch4Sm90ELb1ELb0ELb1ELb1ELb1ELb1ELb0ELb1ELb0ELb1ELb1ELb0EEENS1_21CollectiveEpilogueFwdINS6_IJSA_NS7_ILi256EEESB_EEES9_SE_SG_Li256ELb1ELb1ELb1ELb0EEENS1_36VarlenDynamicPersistentTileSchedulerILi128ELi96ELi256ELi128ELb1ELb1ELb1ELb1ELb1ELb1EEEEEEEEEvNT_6ParamsE,"",@"SHT_CUDA_INFO"
	.sectionflags	@""
	.align	4


	//----- nvinfo : EIATTR_CUDA_API_VERSION
	.align		4
        /*0000*/ 	.byte	0x04, 0x37
        /*0002*/ 	.short	(.L_1534 - .L_1533)
.L_1533:
        /*0004*/ 	.word	0x00000082


	//----- nvinfo : EIATTR_KPARAM_INFO
	.align		4
.L_1534:
        /*0008*/ 	.byte	0x04, 0x17
        /*000a*/ 	.short	(.L_1536 - .L_1535)
.L_1535:
        /*000c*/ 	.word	0x00000000
        /*0010*/ 	.short	0x0000
        /*0012*/ 	.short	0x0070
        /*0014*/ 	.byte	0x00, 0xf0, 0x01, 0x2a


	//----- nvinfo : EIATTR_SPARSE_MMA_MASK
	.align		4
.L_1536:
        /*0018*/ 	.byte	0x03, 0x50
        /*001a*/ 	.short	0x0000


	//----- nvinfo : EIATTR_MAXREG_COUNT
	.align		4
        /*001c*/ 	.byte	0x03, 0x1b
        /*001e*/ 	.short	0x00a8


	//----- nvinfo : EIATTR_NUM_BARRIERS
	.align		4
        /*0020*/ 	.byte	0x02, 0x4c
        /*0022*/ 	.byte	0x10
	.zero		1


	//----- nvinfo : EIATTR_EXTERNS
	.align		4
        /*0024*/ 	.byte	0x04, 0x0f
        /*0026*/ 	.short	(.L_1538 - .L_1537)


	//   ....[0]....
	.align		4
.L_1537:
        /*0028*/ 	.word	index@(__assertfail)


	//----- nvinfo : EIATTR_ANNOTATIONS
	.align		4
.L_1538:
        /*002c*/ 	.byte	0x04, 0x55
        /*002e*/ 	.short	(.L_1540 - .L_1539)


	//   ....[0]....
.L_1539:
        /* <DEDUP_REMOVED lines=159> */


	//----- nvinfo : EIATTR_MERCURY_ISA_VERSION
	.align		4
.L_1540:
        /*0a08*/ 	.byte	0x03, 0x5f
        /*0a0a*/ 	.short	0x0101


	//----- nvinfo : EIATTR_UNUSED_LOAD_BYTE_OFFSET
	.align		4
        /*0a0c*/ 	.byte	0x04, 0x44
        /*0a0e*/ 	.short	(.L_1542 - .L_1541)


	//   ....[0]....
.L_1541:
        /*0a10*/ 	.word	0x00000a80
        /*0a14*/ 	.word	0x0000fff0


	//   ....[1]....
        /*0a18*/ 	.word	0x00012950
        /*0a1c*/ 	.word	0x0000fff0


	//----- nvinfo : EIATTR_INT_WARP_WIDE_INSTR_OFFSETS
	.align		4
.L_1542:
        /*0a20*/ 	.byte	0x04, 0x31
        /*0a22*/ 	.short	(.L_1544 - .L_1543)


	//   ....[0]....
.L_1543:
        /*0a24*/ 	.word	0x00000130


	//   ....[1]....
        /*0a28*/ 	.word	0x00000170


	//   ....[2]....
        /*0a2c*/ 	.word	0x000001e0


	//   ....[3]....
        /*0a30*/ 	.word	0x0001acd0


	//   ....[4]....
        /*0a34*/ 	.word	0x0001ad60


	//   ....[5]....
        /*0a38*/ 	.word	0x0001e090


	//   ....[6]....
        /*0a3c*/ 	.word	0x0001e120


	//----- nvinfo : EIATTR_COOP_GROUP_MASK_REGIDS
	.align		4
.L_1544:
        /*0a40*/ 	.byte	0x04, 0x29
        /*0a42*/ 	.short	(.L_1546 - .L_1545)


	//   ....[0]....
.L_1545:
        /*0a44*/ 	.word	0xffffffff


	//   ....[1]....
        /*0a48*/ 	.word	0xffffffff


	//   ....[2]....
        /*0a4c*/ 	.word	0xffffffff


	//   ....[3]....
        /*0a50*/ 	.word	0xffffffff


	//   ....[4]....
        /*0a54*/ 	.word	0xffffffff


	//   ....[5]....
        /*0a58*/ 	.word	0xffffffff


	//   ....[6]....
        /*0a5c*/ 	.word	0xffffffff


	//   ....[7]....
        /*0a60*/ 	.word	0xffffffff


	//   ....[8]....
        /*0a64*/ 	.word	0xffffffff


	//   ....[9]....
        /*0a68*/ 	.word	0xffffffff


	//   ....[10]....
        /*0a6c*/ 	.word	0xffffffff


	//   ....[11]....
        /*0a70*/ 	.word	0xffffffff


	//   ....[12]....
        /*0a74*/ 	.word	0xffffffff


	//   ....[13]....
        /*0a78*/ 	.word	0xffffffff


	//   ....[14]....
        /*0a7c*/ 	.word	0xffffffff


	//   ....[15]....
        /*0a80*/ 	.word	0xffffffff


	//   ....[16]....
        /*0a84*/ 	.word	0xffffffff


	//   ....[17]....
        /*0a88*/ 	.word	0xffffffff


	//   ....[18]....
        /*0a8c*/ 	.word	0xffffffff


	//   ....[19]....
        /*0a90*/ 	.word	0xffffffff


	//   ....[20]....
        /*0a94*/ 	.word	0xffffffff


	//   ....[21]....
        /*0a98*/ 	.word	0xffffffff


	//   ....[22]....
        /*0a9c*/ 	.word	0xffffffff


	//   ....[23]....
        /*0aa0*/ 	.word	0xffffffff


	//   ....[24]....
        /*0aa4*/ 	.word	0xffffffff


	//   ....[25]....
        /*0aa8*/ 	.word	0xffffffff


	//   ....[26]....
        /*0aac*/ 	.word	0xffffffff


	//   ....[27]....
        /*0ab0*/ 	.word	0xffffffff


	//   ....[28]....
        /*0ab4*/ 	.word	0xffffffff


	//   ....[29]....
        /*0ab8*/ 	.word	0xffffffff


	//   ....[30]....
        /*0abc*/ 	.word	0xffffffff


	//   ....[31]....
        /*0ac0*/ 	.word	0xffffffff


	//   ....[32]....
        /*0ac4*/ 	.word	0xffffffff


	//   ....[33]....
        /*0ac8*/ 	.word	0xffffffff


	//   ....[34]....
        /*0acc*/ 	.word	0xffffffff


	//   ....[35]....
        /*0ad0*/ 	.word	0xffffffff


	//   ....[36]....
        /*0ad4*/ 	.word	0xffffffff


	//   ....[37]....
        /*0ad8*/ 	.word	0xffffffff


	//   ....[38]....
        /*0adc*/ 	.word	0xffffffff


	//   ....[39]....
        /*0ae0*/ 	.word	0xffffffff


	//   ....[40]....
        /*0ae4*/ 	.word	0xffffffff


	//   ....[41]....
        /*0ae8*/ 	.word	0xffffffff


	//   ....[42]....
        /*0aec*/ 	.word	0xffffffff


	//   ....[43]....
        /*0af0*/ 	.word	0xffffffff


	//   ....[44]....
        /*0af4*/ 	.word	0xffffffff


	//   ....[45]....
        /*0af8*/ 	.word	0xffffffff


	//   ....[46]....
        /*0afc*/ 	.word	0xffffffff


	//   ....[47]....
        /*0b00*/ 	.word	0xffffffff


	//   ....[48]....
        /*0b04*/ 	.word	0xffffffff


	//   ....[49]....
        /*0b08*/ 	.word	0xffffffff


	//   ....[50]....
        /*0b0c*/ 	.word	0xffffffff


	//   ....[51]....
        /*0b10*/ 	.word	0xffffffff


	//   ....[52]....
        /*0b14*/ 	.word	0xffffffff


	//   ....[53]....
        /*0b18*/ 	.word	0xffffffff


	//   ....[54]....
        /*0b1c*/ 	.word	0xffffffff


	//   ....[55]....
        /*0b20*/ 	.word	0xffffffff


	//   ....[56]....
        /*0b24*/ 	.word	0xffffffff


	//   ....[57]....
        /*0b28*/ 	.word	0xffffffff


	//   ....[58]....
        /*0b2c*/ 	.word	0xffffffff


	//   ....[59]....
        /*0b30*/ 	.word	0xffffffff


	//   ....[60]....
        /*0b34*/ 	.word	0xffffffff


	//   ....[61]....
        /*0b38*/ 	.word	0xffffffff


	//   ....[62]....
        /*0b3c*/ 	.word	0xffffffff


	//   ....[63]....
        /*0b40*/ 	.word	0xffffffff


	//   ....[64]....
        /*0b44*/ 	.word	0xffffffff


	//   ....[65]....
        /*0b48*/ 	.word	0xffffffff


	//   ....[66]....
        /*0b4c*/ 	.word	0xffffffff


	//   ....[67]....
        /*0b50*/ 	.word	0xffffffff


	//   ....[68]....
        /*0b54*/ 	.word	0xffffffff


	//   ....[69]....
        /*0b58*/ 	.word	0xffffffff


	//   ....[70]....
        /*0b5c*/ 	.word	0xffffffff


	//   ....[71]....
        /*0b60*/ 	.word	0xffffffff


	//   ....[72]....
        /*0b64*/ 	.word	0xffffffff


	//   ....[73]....
        /*0b68*/ 	.word	0xffffffff


	//   ....[74]....
        /*0b6c*/ 	.word	0xffffffff


	//   ....[75]....
        /*0b70*/ 	.word	0xffffffff


	//   ....[76]....
        /*0b74*/ 	.word	0xffffffff


	//   ....[77]....
        /*0b78*/ 	.word	0xffffffff


	//   ....[78]....
        /*0b7c*/ 	.word	0xffffffff


	//   ....[79]....
        /*0b80*/ 	.word	0xffffffff


	//   ....[80]....
        /*0b84*/ 	.word	0xffffffff


	//   ....[81]....
        /*0b88*/ 	.word	0xffffffff


	//   ....[82]....
        /*0b8c*/ 	.word	0xffffffff


	//   ....[83]....
        /*0b90*/ 	.word	0xffffffff


	//   ....[84]....
        /*0b94*/ 	.word	0xffffffff


	//   ....[85]....
        /*0b98*/ 	.word	0xffffffff


	//   ....[86]....
        /*0b9c*/ 	.word	0xffffffff


	//   ....[87]....
        /*0ba0*/ 	.word	0xffffffff


	//   ....[88]....
        /*0ba4*/ 	.word	0xffffffff


	//   ....[89]....
        /*0ba8*/ 	.word	0xffffffff


	//   ....[90]....
        /*0bac*/ 	.word	0xffffffff


	//   ....[91]....
        /*0bb0*/ 	.word	0xffffffff


	//   ....[92]....
        /*0bb4*/ 	.word	0xffffffff


	//   ....[93]....
        /*0bb8*/ 	.word	0xffffffff


	//   ....[94]....
        /*0bbc*/ 	.word	0xffffffff


	//   ....[95]....
        /*0bc0*/ 	.word	0xffffffff


	//   ....[96]....
        /*0bc4*/ 	.word	0xffffffff


	//   ....[97]....
        /*0bc8*/ 	.word	0xffffffff


	//   ....[98]....
        /*0bcc*/ 	.word	0xffffffff


	//   ....[99]....
        /*0bd0*/ 	.word	0xffffffff


	//   ....[100]....
        /*0bd4*/ 	.word	0xffffffff


	//   ....[101]....
        /*0bd8*/ 	.word	0xffffffff


	//   ....[102]....
        /*0bdc*/ 	.word	0xffffffff


	//   ....[103]....
        /*0be0*/ 	.word	0xffffffff


	//   ....[104]....
        /*0be4*/ 	.word	0xffffffff


	//   ....[105]....
        /*0be8*/ 	.word	0xffffffff


	//   ....[106]....
        /*0bec*/ 	.word	0xffffffff


	//   ....[107]....
        /*0bf0*/ 	.word	0xffffffff


	//   ....[108]....
        /*0bf4*/ 	.word	0xffffffff


	//   ....[109]....
        /*0bf8*/ 	.word	0xffffffff


	//   ....[110]....
        /*0bfc*/ 	.word	0xffffffff


	//   ....[111]....
        /*0c00*/ 	.word	0xffffffff


	//   ....[112]....
        /*0c04*/ 	.word	0xffffffff


	//   ....[113]....
        /*0c08*/ 	.word	0xffffffff


	//   ....[114]....
        /*0c0c*/ 	.word	0xffffffff


	//   ....[115]....
        /*0c10*/ 	.word	0xffffffff


	//   ....[116]....
        /*0c14*/ 	.word	0xffffffff


	//   ....[117]....
        /*0c18*/ 	.word	0xffffffff


	//   ....[118]....
        /*0c1c*/ 	.word	0xffffffff


	//   ....[119]....
        /*0c20*/ 	.word	0xffffffff


	//   ....[120]....
        /*0c24*/ 	.word	0xffffffff


	//   ....[121]....
        /*0c28*/ 	.word	0xffffffff


	//   ....[122]....
        /*0c2c*/ 	.word	0xffffffff


	//   ....[123]....
        /*0c30*/ 	.word	0xffffffff


	//   ....[124]....
        /*0c34*/ 	.word	0xffffffff


	//   ....[125]....
        /*0c38*/ 	.word	0xffffffff


	//   ....[126]....
        /*0c3c*/ 	.word	0xffffffff


	//   ....[127]....
        /*0c40*/ 	.word	0xffffffff


	//   ....[128]....
        /*0c44*/ 	.word	0xffffffff


	//   ....[129]....
        /*0c48*/ 	.word	0xffffffff


	//   ....[130]....
        /*0c4c*/ 	.word	0xffffffff


	//   ....[131]....
        /*0c50*/ 	.word	0xffffffff


	//   ....[132]....
        /*0c54*/ 	.word	0xffffffff


	//   ....[133]....
        /*0c58*/ 	.word	0xffffffff


	//   ....[134]....
        /*0c5c*/ 	.word	0xffffffff


	//   ....[135]....
        /*0c60*/ 	.word	0xffffffff


	//   ....[136]....
        /*0c64*/ 	.word	0xffffffff


	//   ....[137]....
        /*0c68*/ 	.word	0xffffffff


	//   ....[138]....
        /*0c6c*/ 	.word	0xffffffff


	//   ....[139]....
        /*0c70*/ 	.word	0xffffffff


	//   ....[140]....
        /*0c74*/ 	.word	0xffffffff


	//   ....[141]....
        /*0c78*/ 	.word	0xffffffff


	//   ....[142]....
        /*0c7c*/ 	.word	0xffffffff


	//   ....[143]....
        /*0c80*/ 	.word	0xffffffff


	//   ....[144]....
        /*0c84*/ 	.word	0xffffffff


	//   ....[145]....
        /*0c88*/ 	.word	0xffffffff


	//   ....[146]....
        /*0c8c*/ 	.word	0xffffffff


	//   ....[147]....
        /*0c90*/ 	.word	0xffffffff


	//   ....[148]....
        /*0c94*/ 	.word	0xffffffff


	//   ....[149]....
        /*0c98*/ 	.word	0xffffffff


	//   ....[150]....
        /*0c9c*/ 	.word	0xffffffff


	//   ....[151]....
        /*0ca0*/ 	.word	0xffffffff


	//   ....[152]....
        /*0ca4*/ 	.word	0xffffffff


	//   ....[153]....
        /*0ca8*/ 	.word	0xffffffff


	//   ....[154]....
        /*0cac*/ 	.word	0xffffffff


	//   ....[155]....
        /*0cb0*/ 	.word	0xffffffff


	//   ....[156]....
        /*0cb4*/ 	.word	0xffffffff


	//   ....[157]....
        /*0cb8*/ 	.word	0xffffffff


	//   ....[158]....
        /*0cbc*/ 	.word	0xffffffff


	//   ....[159]....
        /*0cc0*/ 	.word	0xffffffff


	//   ....[160]....
        /*0cc4*/ 	.word	0xffffffff


	//   ....[161]....
        /*0cc8*/ 	.word	0xffffffff


	//   ....[162]....
        /*0ccc*/ 	.word	0xffffffff


	//   ....[163]....
        /*0cd0*/ 	.word	0xffffffff


	//   ....[164]....
        /*0cd4*/ 	.word	0xffffffff


	//   ....[165]....
        /*0cd8*/ 	.word	0xffffffff


	//   ....[166]....
        /*0cdc*/ 	.word	0xffffffff


	//   ....[167]....
        /*0ce0*/ 	.word	0xffffffff


	//   ....[168]....
        /*0ce4*/ 	.word	0xffffffff


	//   ....[169]....
        /*0ce8*/ 	.word	0xffffffff


	//   ....[170]....
        /*0cec*/ 	.word	0xffffffff


	//   ....[171]....
        /*0cf0*/ 	.word	0xffffffff


	//   ....[172]....
        /*0cf4*/ 	.word	0xffffffff


	//   ....[173]....
        /*0cf8*/ 	.word	0xffffffff


	//   ....[174]....
        /*0cfc*/ 	.word	0xffffffff


	//   ....[175]....
        /*0d00*/ 	.word	0xffffffff


	//   ....[176]....
        /*0d04*/ 	.word	0xffffffff


	//   ....[177]....
        /*0d08*/ 	.word	0xffffffff


	//   ....[178]....
        /*0d0c*/ 	.word	0xffffffff


	//   ....[179]....
        /*0d10*/ 	.word	0xffffffff


	//   ....[180]....
        /*0d14*/ 	.word	0xffffffff


	//   ....[181]....
        /*0d18*/ 	.word	0xffffffff


	//   ....[182]....
        /*0d1c*/ 	.word	0xffffffff


	//   ....[183]....
        /*0d20*/ 	.word	0xffffffff


	//   ....[184]....
        /*0d24*/ 	.word	0xffffffff


	//   ....[185]....
        /*0d28*/ 	.word	0x0500000f


	//   ....[186]....
        /*0d2c*/ 	.word	0x0500000f


	//   ....[187]....
        /*0d30*/ 	.word	0x0500000f


	//   ....[188]....
        /*0d34*/ 	.word	0x0500000f


	//   ....[189]....
        /*0d38*/ 	.word	0x0500000f


	//   ....[190]....
        /*0d3c*/ 	.word	0x0500000f


	//   ....[191]....
        /*0d40*/ 	.word	0x0500000f


	//   ....[192]....
        /*0d44*/ 	.word	0x0500000f


	//   ....[193]....
        /*0d48*/ 	.word	0x0500000f


	//   ....[194]....
        /*0d4c*/ 	.word	0x0500000f


	//   ....[195]....
        /*0d50*/ 	.word	0x0500000f


	//   ....[196]....
        /*0d54*/ 	.word	0x0500000f


	//   ....[197]....
        /*0d58*/ 	.word	0x0500000f


	//   ....[198]....
        /*0d5c*/ 	.word	0x0500000f


	//   ....[199]....
        /*0d60*/ 	.word	0x0500000f


	//   ....[200]....
        /*0d64*/ 	.word	0x0500000f


	//   ....[201]....
        /*0d68*/ 	.word	0x0500000f


	//   ....[202]....
        /*0d6c*/ 	.word	0x0500000f


	//   ....[203]....
        /*0d70*/ 	.word	0x0500000f


	//   ....[204]....
        /*0d74*/ 	.word	0x0500000f


	//   ....[205]....
        /*0d78*/ 	.word	0x0500000f


	//   ....[206]....
        /*0d7c*/ 	.word	0x0500000f


	//   ....[207]....
        /*0d80*/ 	.word	0x0500000f


	//   ....[208]....
        /*0d84*/ 	.word	0x0500000f


	//   ....[209]....
        /*0d88*/ 	.word	0x0500000f


	//   ....[210]....
        /*0d8c*/ 	.word	0x0500000f


	//   ....[211]....
        /*0d90*/ 	.word	0x0500000f


	//   ....[212]....
        /*0d94*/ 	.word	0x0500000f


	//   ....[213]....
        /*0d98*/ 	.word	0x0500000f


	//   ....[214]....
        /*0d9c*/ 	.word	0x0500000f


	//   ....[215]....
        /*0da0*/ 	.word	0x0500000f


	//   ....[216]....
        /*0da4*/ 	.word	0x0500000f


	//   ....[217]....
        /*0da8*/ 	.word	0x0500000f


	//   ....[218]....
        /*0dac*/ 	.word	0x0500000f


	//   ....[219]....
        /*0db0*/ 	.word	0x0500000f


	//   ....[220]....
        /*0db4*/ 	.word	0x0500000f


	//   ....[221]....
        /*0db8*/ 	.word	0x0500000f


	//   ....[222]....
        /*0dbc*/ 	.word	0x0500000f


	//   ....[223]....
        /*0dc0*/ 	.word	0x0500000f


	//   ....[224]....
        /*0dc4*/ 	.word	0x0500000f


	//   ....[225]....
        /*0dc8*/ 	.word	0x0500000f


	//   ....[226]....
        /*0dcc*/ 	.word	0x0500000f


	//   ....[227]....
        /*0dd0*/ 	.word	0x0500000f


	//   ....[228]....
        /*0dd4*/ 	.word	0x0500000f


	//   ....[229]....
        /*0dd8*/ 	.word	0x0500000f


	//   ....[230]....
        /*0ddc*/ 	.word	0x0500000f


	//   ....[231]....
        /*0de0*/ 	.word	0x0500000f


	//   ....[232]....
        /*0de4*/ 	.word	0x0500000f


	//   ....[233]....
        /*0de8*/ 	.word	0x0500000f


	//   ....[234]....
        /*0dec*/ 	.word	0x0500000f


	//   ....[235]....
        /*0df0*/ 	.word	0x0500000f


	//   ....[236]....
        /*0df4*/ 	.word	0x0500000f


	//   ....[237]....
        /*0df8*/ 	.word	0x0500000f


	//   ....[238]....
        /*0dfc*/ 	.word	0x0500000f


	//   ....[239]....
        /*0e00*/ 	.word	0x0500000f


	//   ....[240]....
        /*0e04*/ 	.word	0x0500000f


	//   ....[241]....
        /*0e08*/ 	.word	0x0500000f


	//   ....[242]....
        /*0e0c*/ 	.word	0x0500000f


	//   ....[243]....
        /*0e10*/ 	.word	0x0500000f


	//   ....[244]....
        /*0e14*/ 	.word	0x0500000f


	//   ....[245]....
        /*0e18*/ 	.word	0x0500000f


	//   ....[246]....
        /*0e1c*/ 	.word	0x0500000f


	//   ....[247]....
        /*0e20*/ 	.word	0x0500000f


	//   ....[248]....
        /*0e24*/ 	.word	0x0500000f


	//   ....[249]....
        /*0e28*/ 	.word	0x0500000f


	//   ....[250]....
        /*0e2c*/ 	.word	0x0500000f


	//   ....[251]....
        /*0e30*/ 	.word	0x0500000f


	//   ....[252]....
        /*0e34*/ 	.word	0x0500000f


	//   ....[253]....
        /*0e38*/ 	.word	0x0500000f


	//   ....[254]....
        /*0e3c*/ 	.word	0x0500000f


	//   ....[255]....
        /*0e40*/ 	.word	0x0500000f


	//   ....[0]....
        /*0e44*/ 	.word	0x0500000f


	//   ....[1]....
        /*0e48*/ 	.word	0x0500000f


	//   ....[2]....
        /*0e4c*/ 	.word	0x0500000f


	//   ....[3]....
        /*0e50*/ 	.word	0x0500000f


	//   ....[4]....
        /*0e54*/ 	.word	0x0500000f


	//   ....[5]....
        /*0e58*/ 	.word	0x0500000f


	//   ....[6]....
        /*0e5c*/ 	.word	0x0500000f


	//   ....[7]....
        /*0e60*/ 	.word	0x0500000f


	//   ....[8]....
        /*0e64*/ 	.word	0x0500000f


	//   ....[9]....
        /*0e68*/ 	.word	0x0500000f


	//   ....[10]....
        /*0e6c*/ 	.word	0x0500000f


	//   ....[11]....
        /*0e70*/ 	.word	0x0500000f


	//   ....[12]....
        /*0e74*/ 	.word	0x0500000f


	//   ....[13]....
        /*0e78*/ 	.word	0x0500000f


	//   ....[14]....
        /*0e7c*/ 	.word	0x0500000f


	//   ....[15]....
        /*0e80*/ 	.word	0x0500000f


	//   ....[16]....
        /*0e84*/ 	.word	0x0500000f


	//   ....[17]....
        /*0e88*/ 	.word	0x0500000f


	//   ....[18]....
        /*0e8c*/ 	.word	0x0500000f


	//   ....[19]....
        /*0e90*/ 	.word	0x0500000f


	//   ....[20]....
        /*0e94*/ 	.word	0x0500000f


	//   ....[21]....
        /*0e98*/ 	.word	0x0500000f


	//   ....[22]....
        /*0e9c*/ 	.word	0x0500000f


	//   ....[23]....
        /*0ea0*/ 	.word	0x0500000f


	//   ....[24]....
        /*0ea4*/ 	.word	0x0500000f


	//   ....[25]....
        /*0ea8*/ 	.word	0x0500000f


	//   ....[26]....
        /*0eac*/ 	.word	0x0500000f


	//   ....[27]....
        /*0eb0*/ 	.word	0x0500000f


	//   ....[28]....
        /*0eb4*/ 	.word	0x0500000f


	//   ....[29]....
        /*0eb8*/ 	.word	0x0500000f


	//   ....[30]....
        /*0ebc*/ 	.word	0x0500000f


	//   ....[31]....
        /*0ec0*/ 	.word	0x0500000f


	//   ....[32]....
        /*0ec4*/ 	.word	0x0500000f


	//   ....[33]....
        /*0ec8*/ 	.word	0x0500000f


	//   ....[34]....
        /*0ecc*/ 	.word	0x0500000f


	//   ....[35]....
        /*0ed0*/ 	.word	0x0500000f


	//   ....[36]....
        /*0ed4*/ 	.word	0x0500000f


	//   ....[37]....
        /*0ed8*/ 	.word	0x0500000f


	//   ....[38]....
        /*0edc*/ 	.word	0x0500000f


	//   ....[39]....
        /*0ee0*/ 	.word	0x0500000f


	//   ....[40]....
        /*0ee4*/ 	.word	0x0500000f


	//   ....[41]....
        /*0ee8*/ 	.word	0x0500000f


	//   ....[42]....
        /*0eec*/ 	.word	0x0500000f


	//   ....[43]....
        /*0ef0*/ 	.word	0x0500000f


	//   ....[44]....
        /*0ef4*/ 	.word	0x0500000f


	//   ....[45]....
        /*0ef8*/ 	.word	0x0500000f


	//   ....[46]....
        /*0efc*/ 	.word	0x0500000f


	//   ....[47]....
        /*0f00*/ 	.word	0x0500000f


	//   ....[48]....
        /*0f04*/ 	.word	0x0500000f


	//   ....[49]....
        /*0f08*/ 	.word	0x0500000f


	//   ....[50]....
        /*0f0c*/ 	.word	0x0500000f


	//   ....[51]....
        /*0f10*/ 	.word	0x0500000f


	//   ....[52]....
        /*0f14*/ 	.word	0x0500000f


	//   ....[53]....
        /*0f18*/ 	.word	0x0500000f


	//   ....[54]....
        /*0f1c*/ 	.word	0x0500000f


	//   ....[55]....
        /*0f20*/ 	.word	0x0500000f


	//   ....[56]....
        /*0f24*/ 	.word	0x0500000f


	//   ....[57]....
        /*0f28*/ 	.word	0x0500000f


	//   ....[58]....
        /*0f2c*/ 	.word	0x0500000f


	//   ....[59]....
        /*0f30*/ 	.word	0x0500000f


	//   ....[60]....
        /*0f34*/ 	.word	0x0500000f


	//   ....[61]....
        /*0f38*/ 	.word	0x0500000f


	//   ....[62]....
        /*0f3c*/ 	.word	0x0500000f


	//----- nvinfo : EIATTR_COOP_GROUP_INSTR_OFFSETS
	.align		4
.L_1546:
        /*0f40*/ 	.byte	0x04, 0x28
        /*0f42*/ 	.short	(.L_1548 - .L_1547)


	//   ....[0]....
.L_1547:
        /*0f44*/ 	.word	0x00000070


	//   ....[1]....
        /*0f48*/ 	.word	0x00000140


	//   ....[2]....
        /*0f4c*/ 	.word	0x00000190


	//   ....[3]....
        /*0f50*/ 	.word	0x000003c0


	//   ....[4]....
        /*0f54*/ 	.word	0x00000520


	//   ....[5]....
        /*0f58*/ 	.word	0x00000640


	//   ....[6]....
        /*0f5c*/ 	.word	0x000007a0


	//   ....[7]....
        /*0f60*/ 	.word	0x00003930


	//   ....[8]....
        /*0f64*/ 	.word	0x00003940


	//   ....[9]....
        /*0f68*/ 	.word	0x00004070


	//   ....[10]....
        /*0f6c*/ 	.word	0x00004080


	//   ....[11]....
        /*0f70*/ 	.word	0x00004cf0


	//   ....[12]....
        /*0f74*/ 	.word	0x00004d00


	//   ....[13]....
        /*0f78*/ 	.word	0x000054d0


	//   ....[14]....
        /*0f7c*/ 	.word	0x000054e0


	//   ....[15]....
        /*0f80*/ 	.word	0x00005f20


	//   ....[16]....
        /*0f84*/ 	.word	0x00005f30


	//   ....[17]....
        /*0f88*/ 	.word	0x00006040


	//   ....[18]....
        /*0f8c*/ 	.word	0x00006050


	//   ....[19]....
        /*0f90*/ 	.word	0x00006450


	//   ....[20]....
        /*0f94*/ 	.word	0x00006480


	//   ....[21]....
        /*0f98*/ 	.word	0x00006750


	//   ....[22]....
        /*0f9c*/ 	.word	0x00006770


	//   ....[23]....
        /*0fa0*/ 	.word	0x000073d0


	//   ....[24]....
        /*0fa4*/ 	.word	0x00007b50


	//   ....[25]....
        /*0fa8*/ 	.word	0x00007b60


	//   ....[26]....
        /*0fac*/ 	.word	0x00007b70


	//   ....[27]....
        /*0fb0*/ 	.word	0x00007b80


	//   ....[28]....
        /*0fb4*/ 	.word	0x00007e90


	//   ....[29]....
        /*0fb8*/ 	.word	0x00007ea0


	//   ....[30]....
        /*0fbc*/ 	.word	0x00007eb0


	//   ....[31]....
        /*0fc0*/ 	.word	0x00007ec0


	//   ....[32]....
        /*0fc4*/ 	.word	0x000091d0


	//   ....[33]....
        /*0fc8*/ 	.word	0x000091e0


	//   ....[34]....
        /*0fcc*/ 	.word	0x000091f0


	//   ....[35]....
        /*0fd0*/ 	.word	0x00009220


	//   ....[36]....
        /*0fd4*/ 	.word	0x00009300


	//   ....[37]....
        /*0fd8*/ 	.word	0x00009320


	//   ....[38]....
        /*0fdc*/ 	.word	0x000093a0


	//   ....[39]....
        /*0fe0*/ 	.word	0x000093e0


	//   ....[40]....
        /*0fe4*/ 	.word	0x0000af20


	//   ....[41]....
        /*0fe8*/ 	.word	0x0000b460


	//   ....[42]....
        /*0fec*/ 	.word	0x0000b470


	//   ....[43]....
        /*0ff0*/ 	.word	0x0000b490


	//   ....[44]....
        /*0ff4*/ 	.word	0x0000bbe0


	//   ....[45]....
        /*0ff8*/ 	.word	0x0000bc10


	//   ....[46]....
        /*0ffc*/ 	.word	0x0000d150


	//   ....[47]....
        /*1000*/ 	.word	0x0000d180


	//   ....[48]....
        /*1004*/ 	.word	0x0000ddc0


	//   ....[49]....
        /*1008*/ 	.word	0x0000dde0


	//   ....[50]....
        /*100c*/ 	.word	0x0000e2c0


	//   ....[51]....
        /*1010*/ 	.word	0x0000e2e0


	//   ....[52]....
        /*1014*/ 	.word	0x00010260


	//   ....[53]....
        /*1018*/ 	.word	0x000102c0


	//   ....[54]....
        /*101c*/ 	.word	0x00010cf0


	//   ....[55]....
        /*1020*/ 	.word	0x00010d60


	//   ....[56]....
        /*1024*/ 	.word	0x00011ea0


	//   ....[57]....
        /*1028*/ 	.word	0x00011f30


	//   ....[58]....
        /*102c*/ 	.word	0x00011fe0


	//   ....[59]....
        /*1030*/ 	.word	0x000121b0


	//   ....[60]....
        /*1034*/ 	.word	0x00013a00


	//   ....[61]....
        /*1038*/ 	.word	0x00013a20


	//   ....[62]....
        /*103c*/ 	.word	0x00013a30


	//   ....[63]....
        /*1040*/ 	.word	0x00013a40


	//   ....[64]....
        /*1044*/ 	.word	0x00014460


	//   ....[65]....
        /*1048*/ 	.word	0x00014470


	//   ....[66]....
        /*104c*/ 	.word	0x000146a0


	//   ....[67]....
        /*1050*/ 	.word	0x000146b0


	//   ....[68]....
        /*1054*/ 	.word	0x000148e0


	//   ....[69]....
        /*1058*/ 	.word	0x000148f0


	//   ....[70]....
        /*105c*/ 	.word	0x00014b20


	//   ....[71]....
        /*1060*/ 	.word	0x00014b30


	//   ....[72]....
        /*1064*/ 	.word	0x00015000


	//   ....[73]....
        /*1068*/ 	.word	0x00015010


	//   ....[74]....
        /*106c*/ 	.word	0x00015c90


	//   ....[75]....
        /*1070*/ 	.word	0x00015ca0


	//   ....[76]....
        /*1074*/ 	.word	0x000172f0


	//   ....[77]....
        /*1078*/ 	.word	0x00017300


	//   ....[78]....
        /*107c*/ 	.word	0x00017540


	//   ....[79]....
        /*1080*/ 	.word	0x00017550


	//   ....[80]....
        /*1084*/ 	.word	0x00017780


	//   ....[81]....
        /*1088*/ 	.word	0x00017790


	//   ....[82]....
        /*108c*/ 	.word	0x000179c0


	//   ....[83]....
        /*1090*/ 	.word	0x000179d0


	//   ....[84]....
        /*1094*/ 	.word	0x00017c60


	//   ....[85]....
        /*1098*/ 	.word	0x00017e50


	//   ....[86]....
        /*109c*/ 	.word	0x00017e80


	//   ....[87]....
        /*10a0*/ 	.word	0x00017eb0


	//   ....[88]....
        /*10a4*/ 	.word	0x00017ee0


	//   ....[89]....
        /*10a8*/ 	.word	0x00017f10


	//   ....[90]....
        /*10ac*/ 	.word	0x00017f40


	//   ....[91]....
        /*10b0*/ 	.word	0x000180d0


	//   ....[92]....
        /*10b4*/ 	.word	0x00018100


	//   ....[93]....
        /*10b8*/ 	.word	0x00018130


	//   ....[94]....
        /*10bc*/ 	.word	0x00018160


	//   ....[95]....
        /*10c0*/ 	.word	0x00018190


	//   ....[96]....
        /*10c4*/ 	.word	0x000181c0


	//   ....[97]....
        /*10c8*/ 	.word	0x00018250


	//   ....[98]....
        /*10cc*/ 	.word	0x00018280


	//   ....[99]....
        /*10d0*/ 	.word	0x00018290


	//   ....[100]....
        /*10d4*/ 	.word	0x000182d0


	//   ....[101]....
        /*10d8*/ 	.word	0x00019780


	//   ....[102]....
        /*10dc*/ 	.word	0x0001b880


	//   ....[103]....
        /*10e0*/ 	.word	0x0001b8a0


	//   ....[104]....
        /*10e4*/ 	.word	0x0001b930


	//   ....[105]....
        /*10e8*/ 	.word	0x0001b950


	//   ....[106]....
        /*10ec*/ 	.word	0x0001b9d0


	//   ....[107]....
        /*10f0*/ 	.word	0x0001b9f0


	//   ....[108]....
        /*10f4*/ 	.word	0x0001ba70


	//   ....[109]....
        /*10f8*/ 	.word	0x0001ba90


	//   ....[110]....
        /*10fc*/ 	.word	0x0001bb10


	//   ....[111]....
        /*1100*/ 	.word	0x0001bb30


	//   ....[112]....
        /*1104*/ 	.word	0x0001bb40


	//   ....[113]....
        /*1108*/ 	.word	0x0001bb50


	//   ....[114]....
        /*110c*/ 	.word	0x0001c3a0


	//   ....[115]....
        /*1110*/ 	.word	0x0001c3d0


	//   ....[116]....
        /*1114*/ 	.word	0x0001c490


	//   ....[117]....
        /*1118*/ 	.word	0x0001c4a0


	//   ....[118]....
        /*111c*/ 	.word	0x0001c530


	//   ....[119]....
        /*1120*/ 	.word	0x0001c540


	//   ....[120]....
        /*1124*/ 	.word	0x0001c5d0


	//   ....[121]....
        /*1128*/ 	.word	0x0001c5e0


	//   ....[122]....
        /*112c*/ 	.word	0x0001c670


	//   ....[123]....
        /*1130*/ 	.word	0x0001c680


	//   ....[124]....
        /*1134*/ 	.word	0x0001c710


	//   ....[125]....
        /*1138*/ 	.word	0x0001c720


	//   ....[126]....
        /*113c*/ 	.word	0x0001c7a0


	//   ....[127]....
        /*1140*/ 	.word	0x0001c7b0


	//   ....[128]....
        /*1144*/ 	.word	0x0001c7c0


	//   ....[129]....
        /*1148*/ 	.word	0x0001c7d0


	//   ....[130]....
        /*114c*/ 	.word	0x0001cc30


	//   ....[131]....
        /*1150*/ 	.word	0x0001cc60


	//   ....[132]....
        /*1154*/ 	.word	0x0001ccb0


	//   ....[133]....
        /*1158*/ 	.word	0x0001cd70


	//   ....[134]....
        /*115c*/ 	.word	0x0001cd80


	//   ....[135]....
        /*1160*/ 	.word	0x0001cdb0


	//   ....[136]....
        /*1164*/ 	.word	0x0001ce40


	//   ....[137]....
        /*1168*/ 	.word	0x0001cef0


	//   ....[138]....
        /*116c*/ 	.word	0x0001cf00


	//   ....[139]....
        /*1170*/ 	.word	0x0001cf30


	//   ....[140]....
        /*1174*/ 	.word	0x0001cf40


	//   ....[141]....
        /*1178*/ 	.word	0x0001cfd0


	//   ....[142]....
        /*117c*/ 	.word	0x0001d6e0


	//   ....[143]....
        /*1180*/ 	.word	0x0001d700


	//   ....[144]....
        /*1184*/ 	.word	0x0001d750


	//   ....[145]....
        /*1188*/ 	.word	0x0001d760


	//   ....[146]....
        /*118c*/ 	.word	0x0001d7a0


	//   ....[147]....
        /*1190*/ 	.word	0x0001d7b0


	//   ....[148]....
        /*1194*/ 	.word	0x0001d7f0


	//   ....[149]....
        /*1198*/ 	.word	0x0001d800


	//   ....[150]....
        /*119c*/ 	.word	0x0001d840


	//   ....[151]....
        /*11a0*/ 	.word	0x0001d850


	//   ....[152]....
        /*11a4*/ 	.word	0x0001d860


	//   ....[153]....
        /*11a8*/ 	.word	0x0001d8a0


	//   ....[154]....
        /*11ac*/ 	.word	0x0001dbc0


	//   ....[155]....
        /*11b0*/ 	.word	0x0001dbe0


	//   ....[156]....
        /*11b4*/ 	.word	0x0001dbf0


	//   ....[157]....
        /*11b8*/ 	.word	0x0001dc00


	//   ....[158]....
        /*11bc*/ 	.word	0x0001dc20


	//   ....[159]....
        /*11c0*/ 	.word	0x0001dc90


	//   ....[160]....
        /*11c4*/ 	.word	0x0001dd00


	//   ....[161]....
        /*11c8*/ 	.word	0x0001dd20


	//   ....[162]....
        /*11cc*/ 	.word	0x0001dd30


	//   ....[163]....
        /*11d0*/ 	.word	0x0001dd90


	//   ....[164]....
        /*11d4*/ 	.word	0x0001ddb0


	//   ....[165]....
        /*11d8*/ 	.word	0x0001de10


	//   ....[166]....
        /*11dc*/ 	.word	0x0001e350


	//   ....[167]....
        /*11e0*/ 	.word	0x0001e380


	//   ....[168]....
        /*11e4*/ 	.word	0x0001e3e0


	//   ....[169]....
        /*11e8*/ 	.word	0x0001e410


	//   ....[170]....
        /*11ec*/ 	.word	0x0001e440


	//   ....[171]....
        /*11f0*/ 	.word	0x0001e470


	//   ....[172]....
        /*11f4*/ 	.word	0x0001e4a0


	//   ....[173]....
        /*11f8*/ 	.word	0x0001e4d0


	//   ....[174]....
        /*11fc*/ 	.word	0x0001e670


	//   ....[175]....
        /*1200*/ 	.word	0x0001e6a0


	//   ....[176]....
        /*1204*/ 	.word	0x0001e6d0


	//   ....[177]....
        /*1208*/ 	.word	0x0001e700


	//   ....[178]....
        /*120c*/ 	.word	0x0001e730


	//   ....[179]....
        /*1210*/ 	.word	0x0001e760


	//   ....[180]....
        /*1214*/ 	.word	0x0001e820


	//   ....[181]....
        /*1218*/ 	.word	0x0001e840


	//   ....[182]....
        /*121c*/ 	.word	0x0001e860


	//   ....[183]....
        /*1220*/ 	.word	0x0001e8c0


	//   ....[184]....
        /*1224*/ 	.word	0x0001f2e0


	//   ....[185]....
        /*1228*/ 	.word	0x0001f600


	//   ....[186]....
        /*122c*/ 	.word	0x0001f690


	//   ....[187]....
        /*1230*/ 	.word	0x0001f720


	//   ....[188]....
        /*1234*/ 	.word	0x0001f7b0


	//   ....[189]....
        /*1238*/ 	.word	0x0001f890


	//   ....[190]....
        /*123c*/ 	.word	0x0001f920


	//   ....[191]....
        /*1240*/ 	.word	0x0001f9c0


	//   ....[192]....
        /*1244*/ 	.word	0x0001fa50


	//   ....[193]....
        /*1248*/ 	.word	0x0001fb40


	//   ....[194]....
        /*124c*/ 	.word	0x0001fbd0


	//   ....[195]....
        /*1250*/ 	.word	0x0001fc70


	//   ....[196]....
        /*1254*/ 	.word	0x0001fd00


	//   ....[197]....
        /*1258*/ 	.word	0x0001fde0


	//   ....[198]....
        /*125c*/ 	.word	0x0001fe80


	//   ....[199]....
        /*1260*/ 	.word	0x0001ff10


	//   ....[200]....
        /*1264*/ 	.word	0x0001ff60


	//   ....[201]....
        /*1268*/ 	.word	0x0001ffb0


	//   ....[202]....
        /*126c*/ 	.word	0x00020050


	//   ....[203]....
        /*1270*/ 	.word	0x000200e0


	//   ....[204]....
        /*1274*/ 	.word	0x00020130


	//   ....[205]....
        /*1278*/ 	.word	0x00020180


	//   ....[206]....
        /*127c*/ 	.word	0x00020280


	//   ....[207]....
        /*1280*/ 	.word	0x00020330


	//   ....[208]....
        /*1284*/ 	.word	0x00020380


	//   ....[209]....
        /*1288*/ 	.word	0x000203d0


	//   ....[210]....
        /*128c*/ 	.word	0x00020550


	//   ....[211]....
        /*1290*/ 	.word	0x000206c0


	//   ....[212]....
        /*1294*/ 	.word	0x00020750


	//   ....[213]....
        /*1298*/ 	.word	0x000207a0


	//   ....[214]....
        /*129c*/ 	.word	0x00020a50


	//   ....[215]....
        /*12a0*/ 	.word	0x00020aa0


	//   ....[216]....
        /*12a4*/ 	.word	0x00020b30


	//   ....[217]....
        /*12a8*/ 	.word	0x00020bc0


	//   ....[218]....
        /*12ac*/ 	.word	0x00020c50


	//   ....[219]....
        /*12b0*/ 	.word	0x00020ce0


	//   ....[220]....
        /*12b4*/ 	.word	0x00020d70


	//   ....[221]....
        /*12b8*/ 	.word	0x00020e00


	//   ....[222]....
        /*12bc*/ 	.word	0x00020e80


	//   ....[223]....
        /*12c0*/ 	.word	0x00020ed0


	//   ....[224]....
        /*12c4*/ 	.word	0x00020f70


	//   ....[225]....
        /*12c8*/ 	.word	0x00021000


	//   ....[226]....
        /*12cc*/ 	.word	0x00021090


	//   ....[227]....
        /*12d0*/ 	.word	0x000210e0


	//   ....[228]....
        /*12d4*/ 	.word	0x00021180


	//   ....[229]....
        /*12d8*/ 	.word	0x00021210


	//   ....[230]....
        /*12dc*/ 	.word	0x000212b0


	//   ....[231]....
        /*12e0*/ 	.word	0x00021340


	//   ....[232]....
        /*12e4*/ 	.word	0x000213e0


	//   ....[233]....
        /*12e8*/ 	.word	0x00021470


	//   ....[234]....
        /*12ec*/ 	.word	0x00021540


	//   ....[235]....
        /*12f0*/ 	.word	0x00021820


	//   ....[236]....
        /*12f4*/ 	.word	0x00021910


	//   ....[237]....
        /*12f8*/ 	.word	0x000219b0


	//   ....[238]....
        /*12fc*/ 	.word	0x00021a10


	//   ....[239]....
        /*1300*/ 	.word	0x00021b00


	//   ....[240]....
        /*1304*/ 	.word	0x00021b70


	//   ....[241]....
        /*1308*/ 	.word	0x00021c60


	//   ....[242]....
        /*130c*/ 	.word	0x00021cd0


	//   ....[243]....
        /*1310*/ 	.word	0x00021dc0


	//   ....[244]....
        /*1314*/ 	.word	0x00021e30


	//   ....[245]....
        /*1318*/ 	.word	0x00021f20


	//   ....[246]....
        /*131c*/ 	.word	0x00021f90


	//   ....[247]....
        /*1320*/ 	.word	0x00022030


	//   ....[248]....
        /*1324*/ 	.word	0x00022120


	//   ....[249]....
        /*1328*/ 	.word	0x00022190


	//   ....[250]....
        /*132c*/ 	.word	0x000221f0


	//   ....[251]....
        /*1330*/ 	.word	0x000222e0


	//   ....[252]....
        /*1334*/ 	.word	0x00022340


	//   ....[253]....
        /*1338*/ 	.word	0x00022440


	//   ....[254]....
        /*133c*/ 	.word	0x000224a0


	//   ....[255]....
        /*1340*/ 	.word	0x000225a0


	//   ....[0]....
        /*1344*/ 	.word	0x00022600


	//   ....[1]....
        /*1348*/ 	.word	0x00022700


	//   ....[2]....
        /*134c*/ 	.word	0x00022760


	//   ....[3]....
        /*1350*/ 	.word	0x00022860


	//   ....[4]....
        /*1354*/ 	.word	0x000228c0


	//   ....[5]....
        /*1358*/ 	.word	0x000229c0


	//   ....[6]....
        /*135c*/ 	.word	0x00022a20


	//   ....[7]....
        /*1360*/ 	.word	0x00022ac0


	//   ....[8]....
        /*1364*/ 	.word	0x00022c40


	//   ....[9]....
        /*1368*/ 	.word	0x00022d20


	//   ....[10]....
        /*136c*/ 	.word	0x00022dd0


	//   ....[11]....
        /*1370*/ 	.word	0x00022ee0


	//   ....[12]....
        /*1374*/ 	.word	0x00022f40


	//   ....[13]....
        /*1378*/ 	.word	0x00023050


	//   ....[14]....
        /*137c*/ 	.word	0x000230b0


	//   ....[15]....
        /*1380*/ 	.word	0x000231c0


	//   ....[16]....
        /*1384*/ 	.word	0x00023220


	//   ....[17]....
        /*1388*/ 	.word	0x00023330


	//   ....[18]....
        /*138c*/ 	.word	0x00023390


	//   ....[19]....
        /*1390*/ 	.word	0x00023450


	//   ....[20]....
        /*1394*/ 	.word	0x000235b0


	//   ....[21]....
        /*1398*/ 	.word	0x00023650


	//   ....[22]....
        /*139c*/ 	.word	0x000236b0


	//   ....[23]....
        /*13a0*/ 	.word	0x00023760


	//   ....[24]....
        /*13a4*/ 	.word	0x000237c0


	//   ....[25]....
        /*13a8*/ 	.word	0x00023870


	//   ....[26]....
        /*13ac*/ 	.word	0x000238d0


	//   ....[27]....
        /*13b0*/ 	.word	0x00023980


	//   ....[28]....
        /*13b4*/ 	.word	0x000239e0


	//   ....[29]....
        /*13b8*/ 	.word	0x00023a90


	//   ....[30]....
        /*13bc*/ 	.word	0x00023af0


	//   ....[31]....
        /*13c0*/ 	.word	0x00023ba0


	//   ....[32]....
        /*13c4*/ 	.word	0x00023c90


	//   ....[33]....
        /*13c8*/ 	.word	0x00023d30


	//   ....[34]....
        /*13cc*/ 	.word	0x00023d90


	//   ....[35]....
        /*13d0*/ 	.word	0x00023e60


	//   ....[36]....
        /*13d4*/ 	.word	0x00023ec0


	//   ....[37]....
        /*13d8*/ 	.word	0x00023f90


	//   ....[38]....
        /*13dc*/ 	.word	0x00023ff0


	//   ....[39]....
        /*13e0*/ 	.word	0x000240c0


	//   ....[40]....
        /*13e4*/ 	.word	0x00024120


	//   ....[41]....
        /*13e8*/ 	.word	0x000241f0


	//   ....[42]....
        /*13ec*/ 	.word	0x00024250


	//   ....[43]....
        /*13f0*/ 	.word	0x00024320


	//   ....[44]....
        /*13f4*/ 	.word	0x000243b0


	//   ....[45]....
        /*13f8*/ 	.word	0x00024450


	//   ....[46]....
        /*13fc*/ 	.word	0x000245d0


	//   ....[47]....
        /*1400*/ 	.word	0x00024640


	//   ....[48]....
        /*1404*/ 	.word	0x000246b0


	//   ....[49]....
        /*1408*/ 	.word	0x00024720


	//   ....[50]....
        /*140c*/ 	.word	0x00024790


	//   ....[51]....
        /*1410*/ 	.word	0x00024810


	//   ....[52]....
        /*1414*/ 	.word	0x00024890


	//   ....[53]....
        /*1418*/ 	.word	0x00024920


	//   ....[54]....
        /*141c*/ 	.word	0x00024990


	//   ....[55]....
        /*1420*/ 	.word	0x00024a00


	//   ....[56]....
        /*1424*/ 	.word	0x00024a70


	//   ....[57]....
        /*1428*/ 	.word	0x00024af0


	//   ....[58]....
        /*142c*/ 	.word	0x00024b60


	//   ....[59]....
        /*1430*/ 	.word	0x00024bf0


	//   ....[60]....
        /*1434*/ 	.word	0x00024c50


	//   ....[61]....
        /*1438*/ 	.word	0x00024ce0


	//   ....[62]....
        /*143c*/ 	.word	0x00024e10


	//----- nvinfo : EIATTR_REG_RECONFIG
	.align		4
.L_1548:
        /*1440*/ 	.byte	0x01, 0x54
	.zero		2


	//----- nvinfo : EIATTR_SYSCALL_OFFSETS
	.align		4
        /*1444*/ 	.byte	0x04, 0x46
        /*1446*/ 	.short	(.L_1550 - .L_1549)


	//   ....[0]....
.L_1549:
        /*1448*/ 	.word	0x000024a0


	//   ....[1]....
        /*144c*/ 	.word	0x000025f0


	//   ....[2]....
        /*1450*/ 	.word	0x00007570


	//   ....[3]....
        /*1454*/ 	.word	0x00007890


	//   ....[4]....
        /*1458*/ 	.word	0x0001aec0


	//   ....[5]....
        /*145c*/ 	.word	0x0001b010


	//   ....[6]....
        /*1460*/ 	.word	0x0001b100


	//   ....[7]....
        /*1464*/ 	.word	0x0001c000


	//----- nvinfo : EIATTR_MBARRIER_INSTR_OFFSETS
	.align		4
.L_1550:
        /*1468*/ 	.byte	0x04, 0x39
        /*146a*/ 	.short	(.L_1552 - .L_1551)


	//   ....[0]....
.L_1551:
        /*146c*/ 	.word	0x00000270
        /*1470*/ 	.word	0x000000ff
        /*1474*/ 	.word	0x00022800
        /*1478*/ 	.short	0x0100
        /*147a*/ 	.byte	0x08
	.zero		1


	//   ....[1]....
        /*147c*/ 	.word	0x00000280
        /*1480*/ 	.word	0x000000ff
        /*1484*/ 	.word	0x00022820
        /*1488*/ 	.short	0x0100
        /*148a*/ 	.byte	0x08
	.zero		1


	//   ....[2]....
        /*148c*/ 	.word	0x00000370
        /*1490*/ 	.word	0x000000ff
        /*1494*/ 	.word	0x00022830
        /*1498*/ 	.short	0x0100
        /*149a*/ 	.byte	0x08
	.zero		1


	//   ....[3]....
        /*149c*/ 	.word	0x00000380
        /*14a0*/ 	.word	0x000000ff
        /*14a4*/ 	.word	0x00022840
        /*14a8*/ 	.short	0x0100
        /*14aa*/ 	.byte	0x08
	.zero		1


	//   ....[4]....
        /*14ac*/ 	.word	0x00000390
        /*14b0*/ 	.word	0x000000ff
        /*14b4*/ 	.word	0x00022838
        /*14b8*/ 	.short	0x0100
        /*14ba*/ 	.byte	0x08
	.zero		1


	//   ....[5]....
        /*14bc*/ 	.word	0x000003a0
        /*14c0*/ 	.word	0x000000ff
        /*14c4*/ 	.word	0x00022848
        /*14c8*/ 	.short	0x0100
        /*14ca*/ 	.byte	0x08
	.zero		1


	//   ....[6]....
        /*14cc*/ 	.word	0x000004d0
        /*14d0*/ 	.word	0x000000ff
        /*14d4*/ 	.word	0x00022850
        /*14d8*/ 	.short	0x0100
        /*14da*/ 	.byte	0x08
	.zero		1


	//   ....[7]....
        /*14dc*/ 	.word	0x000004e0
        /*14e0*/ 	.word	0x000000ff
        /*14e4*/ 	.word	0x00022860
        /*14e8*/ 	.short	0x0100
        /*14ea*/ 	.byte	0x08
	.zero		1


	//   ....[8]....
        /*14ec*/ 	.word	0x000004f0
        /*14f0*/ 	.word	0x000000ff
        /*14f4*/ 	.word	0x00022858
        /*14f8*/ 	.short	0x0100
        /*14fa*/ 	.byte	0x08
	.zero		1


	//   ....[9]....
        /*14fc*/ 	.word	0x00000500
        /*1500*/ 	.word	0x000000ff
        /*1504*/ 	.word	0x00022868
        /*1508*/ 	.short	0x0100
        /*150a*/ 	.byte	0x08
	.zero		1


	//   ....[10]....
        /*150c*/ 	.word	0x000005f0
        /*1510*/ 	.word	0x000000ff
        /*1514*/ 	.word	0x00022870
        /*1518*/ 	.short	0x0100
        /*151a*/ 	.byte	0x06
	.zero		1


	//   ....[11]....
        /*151c*/ 	.word	0x00000600
        /*1520*/ 	.word	0x000000ff
        /*1524*/ 	.word	0x00022880
        /*1528*/ 	.short	0x0100
        /*152a*/ 	.byte	0x06
	.zero		1


	//   ....[12]....
        /*152c*/ 	.word	0x00000610
        /*1530*/ 	.word	0x000000ff
        /*1534*/ 	.word	0x00022878
        /*1538*/ 	.short	0x0100
        /*153a*/ 	.byte	0x06
	.zero		1


	//   ....[13]....
        /*153c*/ 	.word	0x00000620
        /*1540*/ 	.word	0x000000ff
        /*1544*/ 	.word	0x00022888
        /*1548*/ 	.short	0x0100
        /*154a*/ 	.byte	0x06
	.zero		1


	//   ....[14]....
        /*154c*/ 	.word	0x00000750
        /*1550*/ 	.word	0x000000ff
        /*1554*/ 	.word	0x00022890
        /*1558*/ 	.short	0x0100
        /*155a*/ 	.byte	0x08
	.zero		1


	//   ....[15]....
        /*155c*/ 	.word	0x00000760
        /*1560*/ 	.word	0x000000ff
        /*1564*/ 	.word	0x000228a0
        /*1568*/ 	.short	0x0100
        /*156a*/ 	.byte	0x08
	.zero		1


	//   ....[16]....
        /*156c*/ 	.word	0x00000770
        /*1570*/ 	.word	0x000000ff
        /*1574*/ 	.word	0x00022898
        /*1578*/ 	.short	0x0100
        /*157a*/ 	.byte	0x08
	.zero		1


	//   ....[17]....
        /*157c*/ 	.word	0x00000780
        /*1580*/ 	.word	0x000000ff
        /*1584*/ 	.word	0x000228a8
        /*1588*/ 	.short	0x0100
        /*158a*/ 	.byte	0x08
	.zero		1


	//   ....[18]....
        /*158c*/ 	.word	0x000008b0
        /*1590*/ 	.word	0x000000ff
        /*1594*/ 	.word	0x000228b0
        /*1598*/ 	.short	0x0100
        /*159a*/ 	.byte	0x08
	.zero		1


	//   ....[19]....
        /*159c*/ 	.word	0x000008c0
        /*15a0*/ 	.word	0x000000ff
        /*15a4*/ 	.word	0x000228c0
        /*15a8*/ 	.short	0x0100
        /*15aa*/ 	.byte	0x08
	.zero		1


	//   ....[20]....
        /*15ac*/ 	.word	0x000008d0
        /*15b0*/ 	.word	0x000000ff
        /*15b4*/ 	.word	0x000228b8
        /*15b8*/ 	.short	0x0100
        /*15ba*/ 	.byte	0x08
	.zero		1


	//   ....[21]....
        /*15bc*/ 	.word	0x000008e0
        /*15c0*/ 	.word	0x000000ff
        /*15c4*/ 	.word	0x000228c8
        /*15c8*/ 	.short	0x0100
        /*15ca*/ 	.byte	0x08
	.zero		1


	//   ....[22]....
        /*15cc*/ 	.word	0x000038e0
        /*15d0*/ 	.word	0x00000057
        /*15d4*/ 	.word	0x00022890
        /*15d8*/ 	.short	0x010a
        /*15da*/ 	.byte	0x3f
	.zero		1


	//   ....[23]....
        /*15dc*/ 	.word	0x00004c90
        /*15e0*/ 	.word	0x00000057
        /*15e4*/ 	.word	0x00022890
        /*15e8*/ 	.short	0x010a
        /*15ea*/ 	.byte	0x3f
	.zero		1


	//   ....[24]....
        /*15ec*/ 	.word	0x00005d80
        /*15f0*/ 	.word	0x00000057
        /*15f4*/ 	.word	0x00022890
        /*15f8*/ 	.short	0x010a
        /*15fa*/ 	.byte	0x3f
	.zero		1


	//   ....[25]....
        /*15fc*/ 	.word	0x00006220
        /*1600*/ 	.word	0x00000004
        /*1604*/ 	.word	0x00000000
        /*1608*/ 	.short	0x0101
        /*160a*/ 	.byte	0x3f
	.zero		1


	//   ....[26]....
        /*160c*/ 	.word	0x00006260
        /*1610*/ 	.word	0x00000057
        /*1614*/ 	.word	0x000228b0
        /*1618*/ 	.short	0x010a
        /*161a*/ 	.byte	0x3f
	.zero		1


	//   ....[27]....
        /*161c*/ 	.word	0x00006ae0
        /*1620*/ 	.word	0x00000057
        /*1624*/ 	.word	0x00000000
        /*1628*/ 	.short	0x0101
        /*162a*/ 	.byte	0x3f
	.zero		1


	//   ....[28]....
        /*162c*/ 	.word	0x00007610
        /*1630*/ 	.word	0x00000013
        /*1634*/ 	.word	0x00022800
        /*1638*/ 	.short	0x010a
        /*163a*/ 	.byte	0x3f
	.zero		1


	//   ....[29]....
        /*163c*/ 	.word	0x00007660
        /*1640*/ 	.word	0x00000013
        /*1644*/ 	.word	0x00022800
        /*1648*/ 	.short	0x010a
        /*164a*/ 	.byte	0x3f
	.zero		1


	//   ....[30]....
        /*164c*/ 	.word	0x00008120
        /*1650*/ 	.word	0x00000013
        /*1654*/ 	.word	0x00022800
        /*1658*/ 	.short	0x010a
        /*165a*/ 	.byte	0x3f
	.zero		1


	//   ....[31]....
        /*165c*/ 	.word	0x00009680
        /*1660*/ 	.word	0x00000013
        /*1664*/ 	.word	0x00022800
        /*1668*/ 	.short	0x010a
        /*166a*/ 	.byte	0x3f
	.zero		1


	//   ....[32]....
        /*166c*/ 	.word	0x0000a690
        /*1670*/ 	.word	0x0000000d
        /*1674*/ 	.word	0x00022830
        /*1678*/ 	.short	0x010a
        /*167a*/ 	.byte	0x3f
	.zero		1


	//   ....[33]....
        /*167c*/ 	.word	0x0000a740
        /*1680*/ 	.word	0x0000000d
        /*1684*/ 	.word	0x00022830
        /*1688*/ 	.short	0x010a
        /*168a*/ 	.byte	0x3f
	.zero		1


	//   ....[34]....
        /*168c*/ 	.word	0x0000bf20
        /*1690*/ 	.word	0x00000020
        /*1694*/ 	.word	0x00000000
        /*1698*/ 	.short	0x0101
        /*169a*/ 	.byte	0x3f
	.zero		1


	//   ....[35]....
        /*169c*/ 	.word	0x0000c680
        /*16a0*/ 	.word	0x0000000d
        /*16a4*/ 	.word	0x00022850
        /*16a8*/ 	.short	0x010a
        /*16aa*/ 	.byte	0x3f
	.zero		1


	//   ....[36]....
        /*16ac*/ 	.word	0x0000c6d0
        /*16b0*/ 	.word	0x0000000d
        /*16b4*/ 	.word	0x00022850
        /*16b8*/ 	.short	0x010a
        /*16ba*/ 	.byte	0x3f
	.zero		1


	//   ....[37]....
        /*16bc*/ 	.word	0x0000cb40
        /*16c0*/ 	.word	0x0000000d
        /*16c4*/ 	.word	0x00000000
        /*16c8*/ 	.short	0x0101
        /*16ca*/ 	.byte	0x3f
	.zero		1


	//   ....[38]....
        /*16cc*/ 	.word	0x0000cce0
        /*16d0*/ 	.word	0x0000000e
        /*16d4*/ 	.word	0x00022830
        /*16d8*/ 	.short	0x010a
        /*16da*/ 	.byte	0x3f
	.zero		1


	//   ....[39]....
        /*16dc*/ 	.word	0x0000cd50
        /*16e0*/ 	.word	0x0000000e
        /*16e4*/ 	.word	0x00022830
        /*16e8*/ 	.short	0x010a
        /*16ea*/ 	.byte	0x3f
	.zero		1


	//   ....[40]....
        /*16ec*/ 	.word	0x0000eb20
        /*16f0*/ 	.word	0x0000009b
        /*16f4*/ 	.word	0x00000000
        /*16f8*/ 	.short	0x0101
        /*16fa*/ 	.byte	0x3f
	.zero		1


	//   ....[41]....
        /*16fc*/ 	.word	0x0000f480
        /*1700*/ 	.word	0x0000000e
        /*1704*/ 	.word	0x00022850
        /*1708*/ 	.short	0x010a
        /*170a*/ 	.byte	0x3f
	.zero		1


	//   ....[42]....
        /*170c*/ 	.word	0x0000f4d0
        /*1710*/ 	.word	0x0000000e
        /*1714*/ 	.word	0x00022850
        /*1718*/ 	.short	0x010a
        /*171a*/ 	.byte	0x3f
	.zero		1


	//   ....[43]....
        /*171c*/ 	.word	0x0000f8c0
        /*1720*/ 	.word	0x0000000e
        /*1724*/ 	.word	0x00000000
        /*1728*/ 	.short	0x0101
        /*172a*/ 	.byte	0x3f
	.zero		1


	//   ....[44]....
        /*172c*/ 	.word	0x0000f9f0
        /*1730*/ 	.word	0x0000000e
        /*1734*/ 	.word	0x00022830
        /*1738*/ 	.short	0x010a
        /*173a*/ 	.byte	0x3f
	.zero		1


	//   ....[45]....
        /*173c*/ 	.word	0x0000fa60
        /*1740*/ 	.word	0x0000000e
        /*1744*/ 	.word	0x00022830
        /*1748*/ 	.short	0x010a
        /*174a*/ 	.byte	0x3f
	.zero		1


	//   ....[46]....
        /*174c*/ 	.word	0x00011380
        /*1750*/ 	.word	0x00000099
        /*1754*/ 	.word	0x00000000
        /*1758*/ 	.short	0x0101
        /*175a*/ 	.byte	0x3f
	.zero		1


	//   ....[47]....
        /*175c*/ 	.word	0x00011a00
        /*1760*/ 	.word	0x0000000e
        /*1764*/ 	.word	0x00022850
        /*1768*/ 	.short	0x010a
        /*176a*/ 	.byte	0x3f
	.zero		1


	//   ....[48]....
        /*176c*/ 	.word	0x00011a50
        /*1770*/ 	.word	0x0000000e
        /*1774*/ 	.word	0x00022850
        /*1778*/ 	.short	0x010a
        /*177a*/ 	.byte	0x3f
	.zero		1


	//   ....[49]....
        /*177c*/ 	.word	0x00011e40
        /*1780*/ 	.word	0x0000000e
        /*1784*/ 	.word	0x00000000
        /*1788*/ 	.short	0x0101
        /*178a*/ 	.byte	0x3f
	.zero		1


	//   ....[50]....
        /*178c*/ 	.word	0x000143d0
        /*1790*/ 	.word	0x00000003
        /*1794*/ 	.word	0x00000000
        /*1798*/ 	.short	0x0101
        /*179a*/ 	.byte	0x3f
	.zero		1


	//   ....[51]....
        /*179c*/ 	.word	0x00014f70
        /*17a0*/ 	.word	0x0000000a
        /*17a4*/ 	.word	0x00000000
        /*17a8*/ 	.short	0x0101
        /*17aa*/ 	.byte	0x3f
	.zero		1


	//   ....[52]....
        /*17ac*/ 	.word	0x00019860
        /*17b0*/ 	.word	0x00000016
        /*17b4*/ 	.word	0x00022820
        /*17b8*/ 	.short	0x010a
        /*17ba*/ 	.byte	0x3f
	.zero		1


	//   ....[53]....
        /*17bc*/ 	.word	0x000198f0
        /*17c0*/ 	.word	0x00000003
        /*17c4*/ 	.word	0x000228a0
        /*17c8*/ 	.short	0x010a
        /*17ca*/ 	.byte	0x3f
	.zero		1


	//   ....[54]....
        /*17cc*/ 	.word	0x00019b40
        /*17d0*/ 	.word	0x00000003
        /*17d4*/ 	.word	0x000228c0
        /*17d8*/ 	.short	0x010a
        /*17da*/ 	.byte	0x3f
	.zero		1


	//   ....[55]....
        /*17dc*/ 	.word	0x0001a150
        /*17e0*/ 	.word	0x00000009
        /*17e4*/ 	.word	0x000228a0
        /*17e8*/ 	.short	0x010a
        /*17ea*/ 	.byte	0x3f
	.zero		1


	//   ....[56]....
        /*17ec*/ 	.word	0x0001a390
        /*17f0*/ 	.word	0x00000009
        /*17f4*/ 	.word	0x000228c0
        /*17f8*/ 	.short	0x010a
        /*17fa*/ 	.byte	0x3f
	.zero		1


	//   ....[57]....
        /*17fc*/ 	.word	0x0001b650
        /*1800*/ 	.word	0x00000020
        /*1804*/ 	.word	0x00022840
        /*1808*/ 	.short	0x010a
        /*180a*/ 	.byte	0x3f
	.zero		1


	//   ....[58]....
        /*180c*/ 	.word	0x0001bc50
        /*1810*/ 	.word	0x00000020
        /*1814*/ 	.word	0x00022830
        /*1818*/ 	.short	0x0107
        /*181a*/ 	.byte	0x3f
	.zero		1


	//   ....[59]....
        /*181c*/ 	.word	0x0001bd30
        /*1820*/ 	.word	0x00000020
        /*1824*/ 	.word	0x00022830
        /*1828*/ 	.short	0x0101
        /*182a*/ 	.byte	0x3f
	.zero		1


	//   ....[60]....
        /*182c*/ 	.word	0x0001c8d0
        /*1830*/ 	.word	0x00000016
        /*1834*/ 	.word	0x00022800
        /*1838*/ 	.short	0x0107
        /*183a*/ 	.byte	0x3f
	.zero		1


	//   ....[61]....
        /*183c*/ 	.word	0x0001c9c0
        /*1840*/ 	.word	0x00000016
        /*1844*/ 	.word	0x00022800
        /*1848*/ 	.short	0x0101
        /*184a*/ 	.byte	0x3f
	.zero		1


	//   ....[62]....
        /*184c*/ 	.word	0x0001c9e0
        /*1850*/ 	.word	0x00000016
        /*1854*/ 	.word	0x00022820
        /*1858*/ 	.short	0x010a
        /*185a*/ 	.byte	0x3f
	.zero		1


	//   ....[63]....
        /*185c*/ 	.word	0x0001ca70
        /*1860*/ 	.word	0x00000020
        /*1864*/ 	.word	0x00022860
        /*1868*/ 	.short	0x010a
        /*186a*/ 	.byte	0x3f
	.zero		1


	//   ....[64]....
        /*186c*/ 	.word	0x0001d150
        /*1870*/ 	.word	0x00000020
        /*1874*/ 	.word	0x00022850
        /*1878*/ 	.short	0x0107
        /*187a*/ 	.byte	0x3f
	.zero		1


	//   ....[65]....
        /*187c*/ 	.word	0x0001d220
        /*1880*/ 	.word	0x00000020
        /*1884*/ 	.word	0x00022850
        /*1888*/ 	.short	0x0101
        /*188a*/ 	.byte	0x3f
	.zero		1


	//   ....[66]....
        /*188c*/ 	.word	0x0001d560
        /*1890*/ 	.word	0x00000006
        /*1894*/ 	.word	0x00022840
        /*1898*/ 	.short	0x010a
        /*189a*/ 	.byte	0x3f
	.zero		1


	//   ....[67]....
        /*189c*/ 	.word	0x0001d920
        /*18a0*/ 	.word	0x00000006
        /*18a4*/ 	.word	0x00022830
        /*18a8*/ 	.short	0x0107
        /*18aa*/ 	.byte	0x3f
	.zero		1


	//   ....[68]....
        /*18ac*/ 	.word	0x0001d9e0
        /*18b0*/ 	.word	0x00000006
        /*18b4*/ 	.word	0x00022830
        /*18b8*/ 	.short	0x0101
        /*18ba*/ 	.byte	0x3f
	.zero		1


	//   ....[69]....
        /*18bc*/ 	.word	0x0001da10
        /*18c0*/ 	.word	0x00000006
        /*18c4*/ 	.word	0x00022860
        /*18c8*/ 	.short	0x010a
        /*18ca*/ 	.byte	0x3f
	.zero		1


	//   ....[70]....
        /*18cc*/ 	.word	0x0001df10
        /*18d0*/ 	.word	0x00000006
        /*18d4*/ 	.word	0x00022850
        /*18d8*/ 	.short	0x0107
        /*18da*/ 	.byte	0x3f
	.zero		1


	//   ....[71]....
        /*18dc*/ 	.word	0x0001dfd0
        /*18e0*/ 	.word	0x00000006
        /*18e4*/ 	.word	0x00022850
        /*18e8*/ 	.short	0x0101
        /*18ea*/ 	.byte	0x3f
	.zero		1


	//   ....[72]....
        /*18ec*/ 	.word	0x0001f260
        /*18f0*/ 	.word	0x00000004
        /*18f4*/ 	.word	0x00022820
        /*18f8*/ 	.short	0x010a
        /*18fa*/ 	.byte	0x3f
	.zero		1


	//   ....[73]....
        /*18fc*/ 	.word	0x0001f3d0
        /*1900*/ 	.word	0x00000005
        /*1904*/ 	.word	0x00022840
        /*1908*/ 	.short	0x010a
        /*190a*/ 	.byte	0x3f
	.zero		1


	//   ....[74]....
        /*190c*/ 	.word	0x0001f470
        /*1910*/ 	.word	0x00000019
        /*1914*/ 	.word	0x00022840
        /*1918*/ 	.short	0x010a
        /*191a*/ 	.byte	0x3f
	.zero		1


	//   ....[75]....
        /*191c*/ 	.word	0x0001f4b0
        /*1920*/ 	.word	0x00000005
        /*1924*/ 	.word	0x00022860
        /*1928*/ 	.short	0x010a
        /*192a*/ 	.byte	0x3f
	.zero		1


	//   ....[76]....
        /*192c*/ 	.word	0x0001f4f0
        /*1930*/ 	.word	0x00000019
        /*1934*/ 	.word	0x00022860
        /*1938*/ 	.short	0x010a
        /*193a*/ 	.byte	0x3f
	.zero		1


	//   ....[77]....
        /*193c*/ 	.word	0x0001f550
        /*1940*/ 	.word	0x00000057
        /*1944*/ 	.word	0x00022890
        /*1948*/ 	.short	0x010a
        /*194a*/ 	.byte	0x3f
	.zero		1


	//   ....[78]....
        /*194c*/ 	.word	0x0001f7e0
        /*1950*/ 	.word	0x00000057
        /*1954*/ 	.word	0x00022890
        /*1958*/ 	.short	0x010a
        /*195a*/ 	.byte	0x3f
	.zero		1


	//   ....[79]....
        /*195c*/ 	.word	0x0001fa90
        /*1960*/ 	.word	0x00000057
        /*1964*/ 	.word	0x00022890
        /*1968*/ 	.short	0x010a
        /*196a*/ 	.byte	0x3f
	.zero		1


	//   ....[80]....
        /*196c*/ 	.word	0x0001fd40
        /*1970*/ 	.word	0x00000057
        /*1974*/ 	.word	0x000228b0
        /*1978*/ 	.short	0x010a
        /*197a*/ 	.byte	0x3f
	.zero		1


	//   ....[81]....
        /*197c*/ 	.word	0x000201c0
        /*1980*/ 	.word	0x00000013
        /*1984*/ 	.word	0x00022800
        /*1988*/ 	.short	0x010a
        /*198a*/ 	.byte	0x3f
	.zero		1


	//   ....[82]....
        /*198c*/ 	.word	0x000207d0
        /*1990*/ 	.word	0x00000013
        /*1994*/ 	.word	0x00022800
        /*1998*/ 	.short	0x010a
        /*199a*/ 	.byte	0x3f
	.zero		1


	//   ....[83]....
        /*199c*/ 	.word	0x00020820
        /*19a0*/ 	.word	0x0000000d
        /*19a4*/ 	.word	0x00022830
        /*19a8*/ 	.short	0x010a
        /*19aa*/ 	.byte	0x3f
	.zero		1


	//   ....[84]....
        /*19ac*/ 	.word	0x00020870
        /*19b0*/ 	.word	0x0000000d
        /*19b4*/ 	.word	0x00022850
        /*19b8*/ 	.short	0x010a
        /*19ba*/ 	.byte	0x3f
	.zero		1


	//   ....[85]....
        /*19bc*/ 	.word	0x000208c0
        /*19c0*/ 	.word	0x0000000e
        /*19c4*/ 	.word	0x00022830
        /*19c8*/ 	.short	0x010a
        /*19ca*/ 	.byte	0x3f
	.zero		1


	//   ....[86]....
        /*19cc*/ 	.word	0x00020910
        /*19d0*/ 	.word	0x0000000e
        /*19d4*/ 	.word	0x00022850
        /*19d8*/ 	.short	0x010a
        /*19da*/ 	.byte	0x3f
	.zero		1


	//   ....[87]....
        /*19dc*/ 	.word	0x00020960
        /*19e0*/ 	.word	0x0000000e
        /*19e4*/ 	.word	0x00022830
        /*19e8*/ 	.short	0x010a
        /*19ea*/ 	.byte	0x3f
	.zero		1


	//   ....[88]....
        /*19ec*/ 	.word	0x000209b0
        /*19f0*/ 	.word	0x0000000e
        /*19f4*/ 	.word	0x00022850
        /*19f8*/ 	.short	0x010a
        /*19fa*/ 	.byte	0x3f
	.zero		1


	//   ....[89]....
        /*19fc*/ 	.word	0x00021600
        /*1a00*/ 	.word	0x00000016
        /*1a04*/ 	.word	0x00022820
        /*1a08*/ 	.short	0x010a
        /*1a0a*/ 	.byte	0x3f
	.zero		1


	//   ....[90]....
        /*1a0c*/ 	.word	0x00021650
        /*1a10*/ 	.word	0x00000003
        /*1a14*/ 	.word	0x000228a0
        /*1a18*/ 	.short	0x010a
        /*1a1a*/ 	.byte	0x3f
	.zero		1


	//   ....[91]....
        /*1a1c*/ 	.word	0x000216a0
        /*1a20*/ 	.word	0x00000003
        /*1a24*/ 	.word	0x000228c0
        /*1a28*/ 	.short	0x010a
        /*1a2a*/ 	.byte	0x3f
	.zero		1


	//   ....[92]....
        /*1a2c*/ 	.word	0x000216f0
        /*1a30*/ 	.word	0x00000009
        /*1a34*/ 	.word	0x000228a0
        /*1a38*/ 	.short	0x010a
        /*1a3a*/ 	.byte	0x3f
	.zero		1


	//   ....[93]....
        /*1a3c*/ 	.word	0x00021740
        /*1a40*/ 	.word	0x00000009
        /*1a44*/ 	.word	0x000228c0
        /*1a48*/ 	.short	0x010a
        /*1a4a*/ 	.byte	0x3f
	.zero		1


	//   ....[94]....
        /*1a4c*/ 	.word	0x00021860
        /*1a50*/ 	.word	0x00000020
        /*1a54*/ 	.word	0x00022840
        /*1a58*/ 	.short	0x010a
        /*1a5a*/ 	.byte	0x3f
	.zero		1


	//   ....[95]....
        /*1a5c*/ 	.word	0x00022b40
        /*1a60*/ 	.word	0x00000016
        /*1a64*/ 	.word	0x00022820
        /*1a68*/ 	.short	0x010a
        /*1a6a*/ 	.byte	0x3f
	.zero		1


	//   ....[96]....
        /*1a6c*/ 	.word	0x00022b90
        /*1a70*/ 	.word	0x00000020
        /*1a74*/ 	.word	0x00022860
        /*1a78*/ 	.short	0x010a
        /*1a7a*/ 	.byte	0x3f
	.zero		1


	//   ....[97]....
        /*1a7c*/ 	.word	0x00023500
        /*1a80*/ 	.word	0x00000006
        /*1a84*/ 	.word	0x00022840
        /*1a88*/ 	.short	0x010a
        /*1a8a*/ 	.byte	0x3f
	.zero		1


	//   ....[98]....
        /*1a8c*/ 	.word	0x00023be0
        /*1a90*/ 	.word	0x00000006
        /*1a94*/ 	.word	0x00022860
        /*1a98*/ 	.short	0x010a
        /*1a9a*/ 	.byte	0x3f
	.zero		1


	//   ....[99]....
        /*1a9c*/ 	.word	0x00024d30
        /*1aa0*/ 	.word	0x00000004
        /*1aa4*/ 	.word	0x00022820
        /*1aa8*/ 	.short	0x010a
        /*1aaa*/ 	.byte	0x3f
	.zero		1


	//   ....[100]....
        /*1aac*/ 	.word	0x00024ed0
        /*1ab0*/ 	.word	0x00000005
        /*1ab4*/ 	.word	0x00022840
        /*1ab8*/ 	.short	0x010a
        /*1aba*/ 	.byte	0x3f
	.zero		1


	//   ....[101]....
        /*1abc*/ 	.word	0x00024f20
        /*1ac0*/ 	.word	0x00000019
        /*1ac4*/ 	.word	0x00022840
        /*1ac8*/ 	.short	0x010a
        /*1aca*/ 	.byte	0x3f
	.zero		1


	//   ....[102]....
        /*1acc*/ 	.word	0x00024f70
        /*1ad0*/ 	.word	0x00000005
        /*1ad4*/ 	.word	0x00022860
        /*1ad8*/ 	.short	0x010a
        /*1ada*/ 	.byte	0x3f
	.zero		1


	//----- nvinfo : EIATTR_NUM_MBARRIERS
	.align		4
.L_1552:
        /*1adc*/ 	.byte	0x03, 0x38
        /*1ade*/ 	.short	0x0016


	//----- nvinfo : EIATTR_EXIT_INSTR_OFFSETS
	.align		4
        /*1ae0*/ 	.byte	0x04, 0x1c
        /*1ae2*/ 	.short	(.L_1554 - .L_1553)


	//   ....[0]....
.L_1553:
        /*1ae4*/ 	.word	0x0001f540


	//----- nvinfo : EIATTR_MAX_THREADS
	.align		4
.L_1554:
        /*1ae8*/ 	.byte	0x04, 0x05
        /*1aea*/ 	.short	(.L_1556 - .L_1555)
.L_1555:
        /*1aec*/ 	.word	0x00000180
        /*1af0*/ 	.word	0x00000001
        /*1af4*/ 	.word	0x00000001


	//----- nvinfo : EIATTR_CRS_STACK_SIZE
	.align		4
.L_1556:
        /*1af8*/ 	.byte	0x04, 0x1e
        /*1afa*/ 	.short	(.L_1558 - .L_1557)
.L_1557:
        /*1afc*/ 	.word	0x00000000


	//----- nvinfo : EIATTR_CBANK_PARAM_SIZE
	.align		4
.L_1558:
        /*1b00*/ 	.byte	0x03, 0x19
        /*1b02*/ 	.short	0x0af0


	//----- nvinfo : EIATTR_PARAM_CBANK
	.align		4
        /*1b04*/ 	.byte	0x04, 0x0a
        /*1b06*/ 	.short	(.L_1560 - .L_1559)
	.align		4
.L_1559:
        /*1b08*/ 	.word	index@(.nv.constant0._ZN7cutlass13device_kernelIN5flash11enable_sm90INS1_16FlashAttnFwdSm90INS1_25CollectiveMainloopFwdSm90ILi2EN4cute5tupleIJNS5_1CILi1EEES8_S8_EEENS6_IJNS7_ILi128EEENS7_ILi96EEENS7_ILi64EEEEEELi256ENS_10bfloat16_tEfNS_4arch4Sm90ELb1ELb0ELb1ELb1ELb1ELb1ELb0ELb1ELb0ELb1ELb1ELb0EEENS1_21CollectiveEpilogueFwdINS6_IJSA_NS7_ILi256EEESB_EEES9_SE_SG_Li256ELb1ELb1ELb1ELb0EEENS1_36VarlenDynamicPersistentTileSchedulerILi128ELi96ELi256ELi128ELb1ELb1ELb1ELb1ELb1ELb1EEEEEEEEEvNT_6ParamsE)
        /*1b0c*/ 	.short	0x0210
        /*1b0e*/ 	.short	0x0af0


	//----- nvinfo : EIATTR_SW_WAR
	.align		4
.L_1560:
        /*1b10*/ 	.byte	0x04, 0x36
        /*1b12*/ 	.short	(.L_1562 - .L_1561)
.L_1561:
        /*1b14*/ 	.word	0x00000008
.L_1562:


//--------------------- .nv.info._ZN7cutlass13device_kernelIN5flash11enable_sm90INS1_16FlashAttnFwdSm90INS1_25CollectiveMainloopFwdSm90ILi2EN4cute5tupleIJNS5_1CILi1EEES8_S8_EEENS6_IJNS7_ILi128EEENS7_ILi96EEENS7_ILi64EEEEEELi256ENS_10bfloat16_tEfNS_4arch4Sm90ELb1ELb0ELb1ELb1ELb1ELb0ELb1ELb1ELb0ELb1ELb1ELb0EEENS1_21CollectiveEpilogueFwdINS6_IJSA_NS7_ILi256EEESB_EEES9_SE_SG_Li256ELb1ELb1ELb1ELb0EEENS1_36VarlenDynamicPersistentTileSchedulerILi128ELi96ELi256ELi128ELb1ELb1ELb1ELb1ELb1ELb1EEEEEEEEEvNT_6ParamsE --------------------------
	.section	.nv.info._ZN7cutlass13device_kernelIN5flash11enable_sm90INS1_16FlashAttnFwdSm90INS1_25CollectiveMainloopFwdSm90ILi2EN4cute5tupleIJNS5_1CILi1EEES8_S8_EEENS6_IJNS7_ILi128EEENS7_ILi96EEENS7_ILi64EEEEEELi256ENS_10bfloat16_tEfNS_4arch4Sm90ELb1ELb0ELb1ELb1ELb1ELb0ELb1ELb1ELb0ELb1ELb1ELb0EEENS1_21CollectiveEpilogueFwdINS6_IJSA_NS7_ILi256EEESB_EEES9_SE_SG_Li256ELb1ELb1ELb1ELb0EEENS1_36VarlenDynamicPersistentTileSchedulerILi128ELi96ELi256ELi128ELb1ELb1ELb1ELb1ELb1ELb1EEEEEEEEEvNT_6ParamsE,"",@"SHT_CUDA_INFO"
	.sectionflags	@""
	.align	4


	//----- nvinfo : EIATTR_CUDA_API_VERSION
	.align		4
        /*0000*/ 	.byte	0x04, 0x37
        /*0002*/ 	.short	(.L_1564 - .L_1563)
.L_1563:
        /*0004*/ 	.word	0x00000082


	//----- nvinfo : EIATTR_KPARAM_INFO
	.align		4
.L_1564:
        /*0008*/ 	.byte	0x04, 0x17
        /*000a*/ 	.short	(.L_1566 - .L_1565)
.L_1565:
        /*000c*/ 	.word	0x00000000
        /*0010*/ 	.short	0x0000
        /*0012*/ 	.short	0x0070
        /*0014*/ 	.byte	0x00, 0xf0, 0x01, 0x2e


	//----- nvinfo : EIATTR_SPARSE_MMA_MASK
	.align		4
.L_1566:
        /*0018*/ 	.byte	0x03, 0x50
        /*001a*/ 	.short	0x0000


	//----- nvinfo : EIATTR_MAXREG_COUNT
	.align		4
        /*001c*/ 	.byte	0x03, 0x1b
        /*001e*/ 	.short	0x00a8


	//----- nvinfo : EIATTR_NUM_BARRIERS
	.align		4
        /*0020*/ 	.byte	0x02, 0x4c
        /*0022*/ 	.byte	0x10
	.zero		1


	//----- nvinfo : EIATTR_EXTERNS
	.align		4
        /*0024*/ 	.byte	0x04, 0x0f
        /*0026*/ 	.short	(.L_1568 - .L_1567)


	//   ....[0]....
	.align		4
.L_1567:
        /*0028*/ 	.word	index@(__assertfail)


	//----- nvinfo : EIATTR_ANNOTATIONS
	.align		4
.L_1568:
        /*002c*/ 	.byte	0x04, 0x55
        /*002e*/ 	.short	(.L_1570 - .L_1569)


	//   ....[0]....
.L_1569:
        /* <DEDUP_REMOVED lines=26> */


	//----- nvinfo : EIATTR_MERCURY_ISA_VERSION
	.align		4
.L_1570:
        /*01b8*/ 	.byte	0x03, 0x5f
        /*01ba*/ 	.short	0x0101


	//----- nvinfo : EIATTR_UNUSED_LOAD_BYTE_OFFSET
	.align		4
        /*01bc*/ 	.byte	0x04, 0x44
        /*01be*/ 	.short	(.L_1572 - .L_1571)


	//   ....[0]....
.L_1571:
        /*01c0*/ 	.word	0x000009a0
        /*01c4*/ 	.word	0x0000fff0


	//   ....[1]....
        /*01c8*/ 	.word	0x0000b300
        /*01cc*/ 	.word	0x0000fff0


	//----- nvinfo : EIATTR_INT_WARP_WIDE_INSTR_OFFSETS
	.align		4
.L_1572:
        /*01d0*/ 	.byte	0x04, 0x31
        /*01d2*/ 	.short	(.L_1574 - .L_1573)


	//   ....[0]....
.L_1573:
        /*01d4*/ 	.word	0x000000c0


	//   ....[1]....
        /*01d8*/ 	.word	0x000000d0


	//   ....[2]....
        /*01dc*/ 	.word	0x000000e0


	//   ....[3]....
        /*01e0*/ 	.word	0x00000180


	//   ....[4]....
        /*01e4*/ 	.word	0x000115e0


	//   ....[5]....
        /*01e8*/ 	.word	0x00011670


	//   ....[6]....
        /*01ec*/ 	.word	0x00015530


	//   ....[7]....
        /*01f0*/ 	.word	0x000155c0


	//----- nvinfo : EIATTR_COOP_GROUP_MASK_REGIDS
	.align		4
.L_1574:
        /*01f4*/ 	.byte	0x04, 0x29
        /*01f6*/ 	.short	(.L_1576 - .L_1575)


	//   ....[0]....
.L_1575:
        /*01f8*/ 	.word	0xffffffff


	//   ....[1]....
        /*01fc*/ 	.word	0xffffffff


	//   ....[2]....
        /*0200*/ 	.word	0xffffffff


	//   ....[3]....
        /*0204*/ 	.word	0xffffffff


	//   ....[4]....
        /*0208*/ 	.word	0xffffffff


	//   ....[5]....
        /*020c*/ 	.word	0xffffffff


	//   ....[6]....
        /*0210*/ 	.word	0xffffffff


	//   ....[7]....
        /*0214*/ 	.word	0xffffffff


	//   ....[8]....
        /*0218*/ 	.word	0xffffffff


	//   ....[9]....
        /*021c*/ 	.word	0xffffffff


	//   ....[10]....
        /*0220*/ 	.word	0xffffffff


	//   ....[11]....
        /*0224*/ 	.word	0xffffffff


	//   ....[12]....
        /*0228*/ 	.word	0xffffffff


	//   ....[13]....
        /*022c*/ 	.word	0xffffffff


	//   ....[14]....
        /*0230*/ 	.word	0xffffffff


	//   ....[15]....
        /*0234*/ 	.word	0xffffffff


	//   ....[16]....
        /*0238*/ 	.word	0xffffffff


	//   ....[17]....
        /*023c*/ 	.word	0xffffffff


	//   ....[18]....
        /*0240*/ 	.word	0xffffffff


	//   ....[19]....
        /*0244*/ 	.word	0xffffffff


	//   ....[20]....
        /*0248*/ 	.word	0xffffffff


	//   ....[21]....
        /*024c*/ 	.word	0xffffffff


	//   ....[22]....
        /*0250*/ 	.word	0xffffffff


	//   ....[23]....
        /*0254*/ 	.word	0xffffffff


	//   ....[24]....
        /*0258*/ 	.word	0xffffffff


	//   ....[25]....
        /*025c*/ 	.word	0xffffffff


	//   ....[26]....
        /*0260*/ 	.word	0xffffffff


	//   ....[27]....
        /*0264*/ 	.word	0xffffffff


	//   ....[28]....
        /*0268*/ 	.word	0xffffffff


	//   ....[29]....
        /*026c*/ 	.word	0xffffffff


	//   ....[30]....
        /*0270*/ 	.word	0xffffffff


	//   ....[31]....
        /*0274*/ 	.word	0xffffffff


	//   ....[32]....
        /*0278*/ 	.word	0xffffffff


	//   ....[33]....
        /*027c*/ 	.word	0xffffffff


	//   ....[34]....
        /*0280*/ 	.word	0xffffffff


	//   ....[35]....
        /*0284*/ 	.word	0xffffffff


	//   ....[36]....
        /*0288*/ 	.word	0xffffffff


	//   ....[37]....
        /*028c*/ 	.word	0xffffffff


	//   ....[38]....
        /*0290*/ 	.word	0xffffffff


	//   ....[39]....
        /*0294*/ 	.word	0xffffffff


	//   ....[40]....
        /*0298*/ 	.word	0xffffffff


	//   ....[41]....
        /*029c*/ 	.word	0xffffffff


	//   ....[42]....
        /*02a0*/ 	.word	0xffffffff


	//   ....[43]....
        /*02a4*/ 	.word	0xffffffff


	//   ....[44]....
        /*02a8*/ 	.word	0xffffffff


	//   ....[45]....
        /*02ac*/ 	.word	0xffffffff


	//   ....[46]....
        /*02b0*/ 	.word	0xffffffff


	//   ....[47]....
        /*02b4*/ 	.word	0xffffffff


	//   ....[48]....
        /*02b8*/ 	.word	0xffffffff


	//   ....[49]....
        /*02bc*/ 	.word	0xffffffff


	//   ....[50]....
        /*02c0*/ 	.word	0xffffffff


	//   ....[51]....
        /*02c4*/ 	.word	0xffffffff


	//   ....[52]....
        /*02c8*/ 	.word	0xffffffff


	//   ....[53]....
        /*02cc*/ 	.word	0xffffffff


	//   ....[54]....
        /*02d0*/ 	.word	0xffffffff


	//   ....[55]....
        /*02d4*/ 	.word	0xffffffff


	//   ....[56]....
        /*02d8*/ 	.word	0xffffffff


	//   ....[57]....
        /*02dc*/ 	.word	0xffffffff


	//   ....[58]....
        /*02e0*/ 	.word	0xffffffff


	//   ....[59]....
        /*02e4*/ 	.word	0xffffffff


	//   ....[60]....
        /*02e8*/ 	.word	0xffffffff


	//   ....[61]....
        /*02ec*/ 	.word	0xffffffff


	//   ....[62]....
        /*02f0*/ 	.word	0xffffffff


	//   ....[63]....
        /*02f4*/ 	.word	0xffffffff


	//   ....[64]....
        /*02f8*/ 	.word	0xffffffff


	//   ....[65]....
        /*02fc*/ 	.word	0xffffffff


	//   ....[66]....
        /*0300*/ 	.word	0xffffffff


	//   ....[67]....
        /*0304*/ 	.word	0xffffffff


	//   ....[68]....
        /*0308*/ 	.word	0xffffffff


	//   ....[69]....
        /*030c*/ 	.word	0xffffffff


	//   ....[70]....
        /*0310*/ 	.word	0xffffffff


	//   ....[71]....
        /*0314*/ 	.word	0xffffffff


	//   ....[72]....
        /*0318*/ 	.word	0xffffffff


	//   ....[73]....
        /*031c*/ 	.word	0xffffffff


	//   ....[74]....
        /*0320*/ 	.word	0xffffffff


	//   ....[75]....
        /*0324*/ 	.word	0xffffffff


	//   ....[76]....
        /*0328*/ 	.word	0xffffffff


	//   ....[77]....
        /*032c*/ 	.word	0xffffffff


	//   ....[78]....
        /*0330*/ 	.word	0xffffffff


	//   ....[79]....
        /*0334*/ 	.word	0xffffffff


	//   ....[80]....
        /*0338*/ 	.word	0xffffffff


	//   ....[81]....
        /*033c*/ 	.word	0xffffffff


	//   ....[82]....
        /*0340*/ 	.word	0xffffffff


	//   ....[83]....
        /*0344*/ 	.word	0xffffffff


	//   ....[84]....
        /*0348*/ 	.word	0xffffffff


	//   ....[85]....
        /*034c*/ 	.word	0xffffffff


	//   ....[86]....
        /*0350*/ 	.word	0xffffffff


	//   ....[87]....
        /*0354*/ 	.word	0xffffffff


	//   ....[88]....
        /*0358*/ 	.word	0xffffffff


	//   ....[89]....
        /*035c*/ 	.word	0xffffffff


	//   ....[90]....
        /*0360*/ 	.word	0xffffffff


	//   ....[91]....
        /*0364*/ 	.word	0xffffffff


	//   ....[92]....
        /*0368*/ 	.word	0xffffffff


	//   ....[93]....
        /*036c*/ 	.word	0xffffffff


	//   ....[94]....
        /*0370*/ 	.word	0xffffffff


	//   ....[95]....
        /*0374*/ 	.word	0xffffffff


	//   ....[96]....
        /*0378*/ 	.word	0xffffffff


	//   ....[97]....
        /*037c*/ 	.word	0xffffffff


	//   ....[98]....
        /*0380*/ 	.word	0xffffffff


	//   ....[99]....
        /*0384*/ 	.word	0xffffffff


	//   ....[100]....
        /*0388*/ 	.word	0xffffffff


	//   ....[101]....
        /*038c*/ 	.word	0xffffffff


	//   ....[102]....
        /*0390*/ 	.word	0xffffffff


	//   ....[103]....
        /*0394*/ 	.word	0xffffffff


	//   ....[104]....
        /*0398*/ 	.word	0xffffffff


	//   ....[105]....
        /*039c*/ 	.word	0xffffffff


	//   ....[106]....
        /*03a0*/ 	.word	0xffffffff


	//   ....[107]....
        /*03a4*/ 	.word	0xffffffff


	//   ....[108]....
        /*03a8*/ 	.word	0xffffffff


	//   ....[109]....
        /*03ac*/ 	.word	0xffffffff


	//   ....[110]....
        /*03b0*/ 	.word	0xffffffff


	//   ....[111]....
        /*03b4*/ 	.word	0xffffffff


	//   ....[112]....
        /*03b8*/ 	.word	0xffffffff


	//   ....[113]....
        /*03bc*/ 	.word	0xffffffff


	//   ....[114]....
        /*03c0*/ 	.word	0xffffffff


	//   ....[115]....
        /*03c4*/ 	.word	0xffffffff


	//   ....[116]....
        /*03c8*/ 	.word	0xffffffff


	//   ....[117]....
        /*03cc*/ 	.word	0xffffffff


	//   ....[118]....
        /*03d0*/ 	.word	0xffffffff


	//   ....[119]....
        /*03d4*/ 	.word	0xffffffff


	//   ....[120]....
        /*03d8*/ 	.word	0xffffffff


	//   ....[121]....
        /*03dc*/ 	.word	0xffffffff


	//   ....[122]....
        /*03e0*/ 	.word	0xffffffff


	//   ....[123]....
        /*03e4*/ 	.word	0xffffffff


	//   ....[124]....
        /*03e8*/ 	.word	0xffffffff


	//   ....[125]....
        /*03ec*/ 	.word	0xffffffff


	//   ....[126]....
        /*03f0*/ 	.word	0xffffffff


	//   ....[127]....
        /*03f4*/ 	.word	0xffffffff


	//   ....[128]....
        /*03f8*/ 	.word	0xffffffff


	//   ....[129]....
        /*03fc*/ 	.word	0xffffffff


	//   ....[130]....
        /*0400*/ 	.word	0xffffffff


	//   ....[131]....
        /*0404*/ 	.word	0xffffffff


	//   ....[132]....
        /*0408*/ 	.word	0xffffffff


	//   ....[133]....
        /*040c*/ 	.word	0xffffffff


	//   ....[134]....
        /*0410*/ 	.word	0xffffffff


	//   ....[135]....
        /*0414*/ 	.word	0xffffffff


	//   ....[136]....
        /*0418*/ 	.word	0xffffffff


	//   ....[137]....
        /*041c*/ 	.word	0xffffffff


	//   ....[138]....
        /*0420*/ 	.word	0xffffffff


	//   ....[139]....
        /*0424*/ 	.word	0xffffffff


	//   ....[140]....
        /*0428*/ 	.word	0xffffffff


	//   ....[141]....
        /*042c*/ 	.word	0xffffffff


	//   ....[142]....
        /*0430*/ 	.word	0xffffffff


	//   ....[143]....
        /*0434*/ 	.word	0xffffffff


	//   ....[144]....
        /*0438*/ 	.word	0xffffffff


	//   ....[145]....
        /*043c*/ 	.word	0xffffffff


	//   ....[146]....
        /*0440*/ 	.word	0xffffffff


	//   ....[147]....
        /*0444*/ 	.word	0xffffffff


	//   ....[148]....
        /*0448*/ 	.word	0xffffffff


	//   ....[149]....
        /*044c*/ 	.word	0xffffffff


	//   ....[150]....
        /*0450*/ 	.word	0xffffffff


	//   ....[151]....
        /*0454*/ 	.word	0xffffffff


	//   ....[152]....
        /*0458*/ 	.word	0xffffffff


	//   ....[153]....
        /*045c*/ 	.word	0xffffffff


	//   ....[154]....
        /*0460*/ 	.word	0xffffffff


	//   ....[155]....
        /*0464*/ 	.word	0xffffffff


	//   ....[156]....
        /*0468*/ 	.word	0xffffffff


	//   ....[157]....
        /*046c*/ 	.word	0xffffffff


	//   ....[158]....
        /*0470*/ 	.word	0xffffffff


	//   ....[159]....
        /*0474*/ 	.word	0xffffffff


	//   ....[160]....
        /*0478*/ 	.word	0xffffffff


	//   ....[161]....
        /*047c*/ 	.word	0xffffffff


	//   ....[162]....
        /*0480*/ 	.word	0xffffffff


	//   ....[163]....
        /*0484*/ 	.word	0xffffffff


	//   ....[164]....
        /*0488*/ 	.word	0xffffffff


	//   ....[165]....
        /*048c*/ 	.word	0xffffffff


	//   ....[166]....
        /*0490*/ 	.word	0xffffffff


	//   ....[167]....
        /*0494*/ 	.word	0x0500000f


	//   ....[168]....
        /*0498*/ 	.word	0x0500000f


	//   ....[169]....
        /*049c*/ 	.word	0x0500000f


	//   ....[170]....
        /*04a0*/ 	.word	0x0500000f


	//   ....[171]....
        /*04a4*/ 	.word	0x0500000f


	//   ....[172]....
        /*04a8*/ 	.word	0x0500000f


	//   ....[173]....
        /*04ac*/ 	.word	0x0500000f


	//   ....[174]....
        /*04b0*/ 	.word	0x0500000f


	//   ....[175]....
        /*04b4*/ 	.word	0x0500000f


	//   ....[176]....
        /*04b8*/ 	.word	0x0500000f


	//   ....[177]....
        /*04bc*/ 	.word	0x0500000f


	//   ....[178]....
        /*04c0*/ 	.word	0x0500000f


	//   ....[179]....
        /*04c4*/ 	.word	0x0500000f


	//   ....[180]....
        /*04c8*/ 	.word	0x0500000f


	//   ....[181]....
        /*04cc*/ 	.word	0x0500000f


	//   ....[182]....
        /*04d0*/ 	.word	0x0500000f


	//   ....[183]....
        /*04d4*/ 	.word	0x0500000f


	//   ....[184]....
        /*04d8*/ 	.word	0x0500000f


	//   ....[185]....
        /*04dc*/ 	.word	0x0500000f


	//   ....[186]....
        /*04e0*/ 	.word	0x0500000f


	//   ....[187]....
        /*04e4*/ 	.word	0x0500000f


	//   ....[188]....
        /*04e8*/ 	.word	0x0500000f


	//   ....[189]....
        /*04ec*/ 	.word	0x0500000f


	//   ....[190]....
        /*04f0*/ 	.word	0x0500000f


	//   ....[191]....
        /*04f4*/ 	.word	0x0500000f


	//   ....[192]....
        /*04f8*/ 	.word	0x0500000f


	//   ....[193]....
        /*04fc*/ 	.word	0x0500000f


	//   ....[194]....
        /*0500*/ 	.word	0x0500000f


	//   ....[195]....
        /*0504*/ 	.word	0x0500000f


	//   ....[196]....
        /*0508*/ 	.word	0x0500000f


	//   ....[197]....
        /*050c*/ 	.word	0x0500000f


	//   ....[198]....
        /*0510*/ 	.word	0x0500000f


	//   ....[199]....
        /*0514*/ 	.word	0x0500000f


	//   ....[200]....
        /*0518*/ 	.word	0x0500000f


	//   ....[201]....
        /*051c*/ 	.word	0x0500000f


	//   ....[202]....
        /*0520*/ 	.word	0x0500000f


	//   ....[203]....
        /*0524*/ 	.word	0x0500000f


	//   ....[204]....
        /*0528*/ 	.word	0x0500000f


	//   ....[205]....
        /*052c*/ 	.word	0x0500000f


	//   ....[206]....
        /*0530*/ 	.word	0x0500000f


	//   ....[207]....
        /*0534*/ 	.word	0x0500000f


	//   ....[208]....
        /*0538*/ 	.word	0x0500000f


	//   ....[209]....
        /*053c*/ 	.word	0x0500000f


	//   ....[210]....
        /*0540*/ 	.word	0x0500000f


	//   ....[211]....
        /*0544*/ 	.word	0x0500000f


	//   ....[212]....
        /*0548*/ 	.word	0x0500000f


	//   ....[213]....
        /*054c*/ 	.word	0x0500000f


	//   ....[214]....
        /*0550*/ 	.word	0x0500000f


	//   ....[215]....
        /*0554*/ 	.word	0x0500000f


	//   ....[216]....
        /*0558*/ 	.word	0x0500000f


	//   ....[217]....
        /*055c*/ 	.word	0x0500000f


	//   ....[218]....
        /*0560*/ 	.word	0x0500000f


	//   ....[219]....
        /*0564*/ 	.word	0x0500000f


	//   ....[220]....
        /*0568*/ 	.word	0x0500000f


	//   ....[221]....
        /*056c*/ 	.word	0x0500000f


	//   ....[222]....
        /*0570*/ 	.word	0x0500000f


	//   ....[223]....
        /*0574*/ 	.word	0x0500000f


	//   ....[224]....
        /*0578*/ 	.word	0x0500000f


	//   ....[225]....
        /*057c*/ 	.word	0x0500000f


	//   ....[226]....
        /*0580*/ 	.word	0x0500000f


	//   ....[227]....
        /*0584*/ 	.word	0x0500000f


	//   ....[228]....
        /*0588*/ 	.word	0x0500000f


	//   ....[229]....
        /*058c*/ 	.word	0x0500000f


	//   ....[230]....
        /*0590*/ 	.word	0x0500000f


	//   ....[231]....
        /*0594*/ 	.word	0x0500000f


	//   ....[232]....
        /*0598*/ 	.word	0x0500000f


	//   ....[233]....
        /*059c*/ 	.word	0x0500000f


	//   ....[234]....
        /*05a0*/ 	.word	0x0500000f


	//   ....[235]....
        /*05a4*/ 	.word	0x0500000f


	//   ....[236]....
        /*05a8*/ 	.word	0x0500000f


	//   ....[237]....
        /*05ac*/ 	.word	0x0500000f


	//   ....[238]....
        /*05b0*/ 	.word	0x0500000f


	//   ....[239]....
        /*05b4*/ 	.word	0x0500000f


	//   ....[240]....
        /*05b8*/ 	.word	0x0500000f


	//   ....[241]....
        /*05bc*/ 	.word	0x0500000f


	//   ....[242]....
        /*05c0*/ 	.word	0x0500000f


	//   ....[243]....
        /*05c4*/ 	.word	0x0500000f


	//   ....[244]....
        /*05c8*/ 	.word	0x0500000f


	//   ....[245]....
        /*05cc*/ 	.word	0x0500000f


	//   ....[246]....
        /*05d0*/ 	.word	0x0500000f


	//   ....[247]....
        /*05d4*/ 	.word	0x0500000f


	//   ....[248]....
        /*05d8*/ 	.word	0x0500000f


	//   ....[249]....
        /*05dc*/ 	.word	0x0500000f


	//   ....[250]....
        /*05e0*/ 	.word	0x0500000f


	//   ....[251]....
        /*05e4*/ 	.word	0x0500000f


	//   ....[252]....
        /*05e8*/ 	.word	0x0500000f


	//   ....[253]....
        /*05ec*/ 	.word	0x0500000f


	//   ....[254]....
        /*05f0*/ 	.word	0x0500000f


	//   ....[255]....
        /*05f4*/ 	.word	0x0500000f


	//   ....[0]....
        /*05f8*/ 	.word	0x0500000f


	//   ....[1]....
        /*05fc*/ 	.word	0x0500000f


	//   ....[2]....
        /*0600*/ 	.word	0x0500000f


	//   ....[3]....
        /*0604*/ 	.word	0x0500000f


	//   ....[4]....
        /*0608*/ 	.word	0x0500000f


	//   ....[5]....
        /*060c*/ 	.word	0x0500000f


	//   ....[6]....
        /*0610*/ 	.word	0x0500000f


	//   ....[7]....
        /*0614*/ 	.word	0x0500000f


	//   ....[8]....
        /*0618*/ 	.word	0x0500000f


	//   ....[9]....
        /*061c*/ 	.word	0x0500000f


	//   ....[10]....
        /*0620*/ 	.word	0x0500000f


	//----- nvinfo : EIATTR_COOP_GROUP_INSTR_OFFSETS
	.align		4
.L_1576:
        /*0624*/ 	.byte	0x04, 0x28
        /*0626*/ 	.short	(.L_1578 - .L_1577)


	//   ....[0]....
.L_1577:
        /*0628*/ 	.word	0x00000080


	//   ....[1]....
        /*062c*/ 	.word	0x00000090


	//   ....[2]....
        /*0630*/ 	.word	0x000002f0


	//   ....[3]....
        /*0634*/ 	.word	0x00000450


	//   ....[4]....
        /*0638*/ 	.word	0x00000570


	//   ....[5]....
        /*063c*/ 	.word	0x000006d0


	//   ....[6]....
        /*0640*/ 	.word	0x00001df0


	//   ....[7]....
        /*0644*/ 	.word	0x00003300


	//   ....[8]....
        /*0648*/ 	.word	0x00003330


	//   ....[9]....
        /*064c*/ 	.word	0x00003d80


	//   ....[10]....
        /*0650*/ 	.word	0x00003eb0


	//   ....[11]....
        /*0654*/ 	.word	0x00003f80


	//   ....[12]....
        /*0658*/ 	.word	0x000040f0


	//   ....[13]....
        /*065c*/ 	.word	0x00005bb0


	//   ....[14]....
        /*0660*/ 	.word	0x00005be0


	//   ....[15]....
        /*0664*/ 	.word	0x000064e0


	//   ....[16]....
        /*0668*/ 	.word	0x000065b0


	//   ....[17]....
        /*066c*/ 	.word	0x00006ed0


	//   ....[18]....
        /*0670*/ 	.word	0x00006f50


	//   ....[19]....
        /*0674*/ 	.word	0x00008e10


	//   ....[20]....
        /*0678*/ 	.word	0x00008e70


	//   ....[21]....
        /*067c*/ 	.word	0x00009900


	//   ....[22]....
        /*0680*/ 	.word	0x00009960


	//   ....[23]....
        /*0684*/ 	.word	0x0000a8b0


	//   ....[24]....
        /*0688*/ 	.word	0x0000a8c0


	//   ....[25]....
        /*068c*/ 	.word	0x0000a900


	//   ....[26]....
        /*0690*/ 	.word	0x0000a910


	//   ....[27]....
        /*0694*/ 	.word	0x0000c3c0


	//   ....[28]....
        /*0698*/ 	.word	0x0000c3d0


	//   ....[29]....
        /*069c*/ 	.word	0x0000c3e0


	//   ....[30]....
        /*06a0*/ 	.word	0x0000c3f0


	//   ....[31]....
        /*06a4*/ 	.word	0x0000cea0


	//   ....[32]....
        /*06a8*/ 	.word	0x0000cec0


	//   ....[33]....
        /*06ac*/ 	.word	0x0000d060


	//   ....[34]....
        /*06b0*/ 	.word	0x0000d080


	//   ....[35]....
        /*06b4*/ 	.word	0x0000d1c0


	//   ....[36]....
        /*06b8*/ 	.word	0x0000d1e0


	//   ....[37]....
        /*06bc*/ 	.word	0x0000d330


	//   ....[38]....
        /*06c0*/ 	.word	0x0000d350


	//   ....[39]....
        /*06c4*/ 	.word	0x0000d820


	//   ....[40]....
        /*06c8*/ 	.word	0x0000d860


	//   ....[41]....
        /*06cc*/ 	.word	0x0000e440


	//   ....[42]....
        /*06d0*/ 	.word	0x0000e450


	//   ....[43]....
        /*06d4*/ 	.word	0x0000f5f0


	//   ....[44]....
        /*06d8*/ 	.word	0x0000f620


	//   ....[45]....
        /*06dc*/ 	.word	0x0000f790


	//   ....[46]....
        /*06e0*/ 	.word	0x0000f7b0


	//   ....[47]....
        /*06e4*/ 	.word	0x0000f8f0


	//   ....[48]....
        /*06e8*/ 	.word	0x0000f910


	//   ....[49]....
        /*06ec*/ 	.word	0x0000fa60


	//   ....[50]....
        /*06f0*/ 	.word	0x0000fa80


	//   ....[51]....
        /*06f4*/ 	.word	0x0000fc60


	//   ....[52]....
        /*06f8*/ 	.word	0x0000fe50


	//   ....[53]....
        /*06fc*/ 	.word	0x0000fe80


	//   ....[54]....
        /*0700*/ 	.word	0x0000feb0


	//   ....[55]....
        /*0704*/ 	.word	0x0000fee0


	//   ....[56]....
        /*0708*/ 	.word	0x0000ff10


	//   ....[57]....
        /*070c*/ 	.word	0x0000ff40


	//   ....[58]....
        /*0710*/ 	.word	0x000100b0


	//   ....[59]....
        /*0714*/ 	.word	0x000100e0


	//   ....[60]....
        /*0718*/ 	.word	0x00010110


	//   ....[61]....
        /*071c*/ 	.word	0x00010140


	//   ....[62]....
        /*0720*/ 	.word	0x00010170


	//   ....[63]....
        /*0724*/ 	.word	0x000101a0


	//   ....[64]....
        /*0728*/ 	.word	0x00010230


	//   ....[65]....
        /*072c*/ 	.word	0x00010260


	//   ....[66]....
        /*0730*/ 	.word	0x00010270


	//   ....[67]....
        /*0734*/ 	.word	0x000102b0


	//   ....[68]....
        /*0738*/ 	.word	0x000121b0


	//   ....[69]....
        /*073c*/ 	.word	0x000121d0


	//   ....[70]....
        /*0740*/ 	.word	0x00012260


	//   ....[71]....
        /*0744*/ 	.word	0x00012280


	//   ....[72]....
        /*0748*/ 	.word	0x00012300


	//   ....[73]....
        /*074c*/ 	.word	0x00012320


	//   ....[74]....
        /*0750*/ 	.word	0x000123a0


	//   ....[75]....
        /*0754*/ 	.word	0x000123c0


	//   ....[76]....
        /*0758*/ 	.word	0x00012440


	//   ....[77]....
        /*075c*/ 	.word	0x00012460


	//   ....[78]....
        /*0760*/ 	.word	0x00012470


	//   ....[79]....
        /*0764*/ 	.word	0x00012480


	//   ....[80]....
        /*0768*/ 	.word	0x00012c00


	//   ....[81]....
        /*076c*/ 	.word	0x00012c20


	//   ....[82]....
        /*0770*/ 	.word	0x00012c30


	//   ....[83]....
        /*0774*/ 	.word	0x00012c40


	//   ....[84]....
        /*0778*/ 	.word	0x00012c50


	//   ....[85]....
        /*077c*/ 	.word	0x00012c70


	//   ....[86]....
        /*0780*/ 	.word	0x00012d30


	//   ....[87]....
        /*0784*/ 	.word	0x00012dd0


	//   ....[88]....
        /*0788*/ 	.word	0x00012df0


	//   ....[89]....
        /*078c*/ 	.word	0x00012e50


	//   ....[90]....
        /*0790*/ 	.word	0x00012ec0


	//   ....[91]....
        /*0794*/ 	.word	0x00012ee0


	//   ....[92]....
        /*0798*/ 	.word	0x00012ef0


	//   ....[93]....
        /*079c*/ 	.word	0x00012f20


	//   ....[94]....
        /*07a0*/ 	.word	0x00012fb0


	//   ....[95]....
        /*07a4*/ 	.word	0x00012ff0


	//   ....[96]....
        /*07a8*/ 	.word	0x000136f0


	//   ....[97]....
        /*07ac*/ 	.word	0x00013720


	//   ....[98]....
        /*07b0*/ 	.word	0x00013740


	//   ....[99]....
        /*07b4*/ 	.word	0x00013770


	//   ....[100]....
        /*07b8*/ 	.word	0x000137e0


	//   ....[101]....
        /*07bc*/ 	.word	0x00013810


	//   ....[102]....
        /*07c0*/ 	.word	0x00013920


	//   ....[103]....
        /*07c4*/ 	.word	0x00013940


	//   ....[104]....
        /*07c8*/ 	.word	0x000139d0


	//   ....[105]....
        /*07cc*/ 	.word	0x000139f0


	//   ....[106]....
        /*07d0*/ 	.word	0x00013a60


	//   ....[107]....
        /*07d4*/ 	.word	0x00013aa0


	//   ....[108]....
        /*07d8*/ 	.word	0x00013af0


	//   ....[109]....
        /*07dc*/ 	.word	0x00013b20


	//   ....[110]....
        /*07e0*/ 	.word	0x00013b90


	//   ....[111]....
        /*07e4*/ 	.word	0x00013bf0


	//   ....[112]....
        /*07e8*/ 	.word	0x00014120


	//   ....[113]....
        /*07ec*/ 	.word	0x00014140


	//   ....[114]....
        /*07f0*/ 	.word	0x00014190


	//   ....[115]....
        /*07f4*/ 	.word	0x00014250


	//   ....[116]....
        /*07f8*/ 	.word	0x00014260


	//   ....[117]....
        /*07fc*/ 	.word	0x00014290


	//   ....[118]....
        /*0800*/ 	.word	0x00014320


	//   ....[119]....
        /*0804*/ 	.word	0x000143d0


	//   ....[120]....
        /*0808*/ 	.word	0x000143e0


	//   ....[121]....
        /*080c*/ 	.word	0x00014410


	//   ....[122]....
        /*0810*/ 	.word	0x00014420


	//   ....[123]....
        /*0814*/ 	.word	0x000144b0


	//   ....[124]....
        /*0818*/ 	.word	0x00014bb0


	//   ....[125]....
        /*081c*/ 	.word	0x00014bd0


	//   ....[126]....
        /*0820*/ 	.word	0x00014be0


	//   ....[127]....
        /*0824*/ 	.word	0x00014c20


	//   ....[128]....
        /*0828*/ 	.word	0x00014c30


	//   ....[129]....
        /*082c*/ 	.word	0x00014c70


	//   ....[130]....
        /*0830*/ 	.word	0x00014c80


	//   ....[131]....
        /*0834*/ 	.word	0x00014cc0


	//   ....[132]....
        /*0838*/ 	.word	0x00014cd0


	//   ....[133]....
        /*083c*/ 	.word	0x00014d10


	//   ....[134]....
        /*0840*/ 	.word	0x00014d20


	//   ....[135]....
        /*0844*/ 	.word	0x00014d30


	//   ....[136]....
        /*0848*/ 	.word	0x00015070


	//   ....[137]....
        /*084c*/ 	.word	0x00015090


	//   ....[138]....
        /*0850*/ 	.word	0x000150a0


	//   ....[139]....
        /*0854*/ 	.word	0x000150b0


	//   ....[140]....
        /*0858*/ 	.word	0x000150c0


	//   ....[141]....
        /*085c*/ 	.word	0x000150e0


	//   ....[142]....
        /*0860*/ 	.word	0x00015150


	//   ....[143]....
        /*0864*/ 	.word	0x00015180


	//   ....[144]....
        /*0868*/ 	.word	0x00015190


	//   ....[145]....
        /*086c*/ 	.word	0x00015200


	//   ....[146]....
        /*0870*/ 	.word	0x00015210


	//   ....[147]....
        /*0874*/ 	.word	0x00015310


	//   ....[148]....
        /*0878*/ 	.word	0x000157f0


	//   ....[149]....
        /*087c*/ 	.word	0x00015820


	//   ....[150]....
        /*0880*/ 	.word	0x00015880


	//   ....[151]....
        /*0884*/ 	.word	0x000158b0


	//   ....[152]....
        /*0888*/ 	.word	0x000158e0


	//   ....[153]....
        /*088c*/ 	.word	0x00015910


	//   ....[154]....
        /*0890*/ 	.word	0x00015940


	//   ....[155]....
        /*0894*/ 	.word	0x00015970


	//   ....[156]....
        /*0898*/ 	.word	0x00015b10


	//   ....[157]....
        /*089c*/ 	.word	0x00015b40


	//   ....[158]....
        /*08a0*/ 	.word	0x00015b70


	//   ....[159]....
        /*08a4*/ 	.word	0x00015ba0


	//   ....[160]....
        /*08a8*/ 	.word	0x00015bd0


	//   ....[161]....
        /*08ac*/ 	.word	0x00015c00


	//   ....[162]....
        /*08b0*/ 	.word	0x00015cc0


	//   ....[163]....
        /*08b4*/ 	.word	0x00015ce0


	//   ....[164]....
        /*08b8*/ 	.word	0x00015d00


	//   ....[165]....
        /*08bc*/ 	.word	0x00015d60


	//   ....[166]....
        /*08c0*/ 	.word	0x00016780


	//   ....[167]....
        /*08c4*/ 	.word	0x00016d90


	//   ....[168]....
        /*08c8*/ 	.word	0x00016e80


	//   ....[169]....
        /*08cc*/ 	.word	0x00016f20


	//   ....[170]....
        /*08d0*/ 	.word	0x00016f80


	//   ....[171]....
        /*08d4*/ 	.word	0x00017070


	//   ....[172]....
        /*08d8*/ 	.word	0x000170e0


	//   ....[173]....
        /*08dc*/ 	.word	0x000171d0


	//   ....[174]....
        /*08e0*/ 	.word	0x00017240


	//   ....[175]....
        /*08e4*/ 	.word	0x00017330


	//   ....[176]....
        /*08e8*/ 	.word	0x000173a0


	//   ....[177]....
        /*08ec*/ 	.word	0x00017490


	//   ....[178]....
        /*08f0*/ 	.word	0x00017500


	//   ....[179]....
        /*08f4*/ 	.word	0x000175a0


	//   ....[180]....
        /*08f8*/ 	.word	0x000176a0


	//   ....[181]....
        /*08fc*/ 	.word	0x000176f0


	//   ....[182]....
        /*0900*/ 	.word	0x00017750


	//   ....[183]....
        /*0904*/ 	.word	0x00017870


	//   ....[184]....
        /*0908*/ 	.word	0x000178f0


	//   ....[185]....
        /*090c*/ 	.word	0x000179e0


	//   ....[186]....
        /*0910*/ 	.word	0x00017a60


	//   ....[187]....
        /*0914*/ 	.word	0x00017b50


	//   ....[188]....
        /*0918*/ 	.word	0x00017c60


	//   ....[189]....
        /*091c*/ 	.word	0x00017cd0


	//   ....[190]....
        /*0920*/ 	.word	0x00017de0


	//   ....[191]....
        /*0924*/ 	.word	0x00017e50


	//   ....[192]....
        /*0928*/ 	.word	0x00017ed0


	//   ....[193]....
        /*092c*/ 	.word	0x00017fc0


	//   ....[194]....
        /*0930*/ 	.word	0x00018030


	//   ....[195]....
        /*0934*/ 	.word	0x00018100


	//   ....[196]....
        /*0938*/ 	.word	0x000181a0


	//   ....[197]....
        /*093c*/ 	.word	0x00018240


	//   ....[198]....
        /*0940*/ 	.word	0x000182a0


	//   ....[199]....
        /*0944*/ 	.word	0x00018390


	//   ....[200]....
        /*0948*/ 	.word	0x000184a0


	//   ....[201]....
        /*094c*/ 	.word	0x000184f0


	//   ....[202]....
        /*0950*/ 	.word	0x00018550


	//   ....[203]....
        /*0954*/ 	.word	0x00018650


	//   ....[204]....
        /*0958*/ 	.word	0x00018760


	//   ....[205]....
        /*095c*/ 	.word	0x000187b0


	//   ....[206]....
        /*0960*/ 	.word	0x00018810


	//   ....[207]....
        /*0964*/ 	.word	0x00018910


	//   ....[208]....
        /*0968*/ 	.word	0x00018a20


	//   ....[209]....
        /*096c*/ 	.word	0x00018a70


	//   ....[210]....
        /*0970*/ 	.word	0x00018ad0


	//   ....[211]....
        /*0974*/ 	.word	0x00018bc0


	//   ....[212]....
        /*0978*/ 	.word	0x00018cf0


	//   ....[213]....
        /*097c*/ 	.word	0x00018dd0


	//   ....[214]....
        /*0980*/ 	.word	0x00018e60


	//   ....[215]....
        /*0984*/ 	.word	0x00018f70


	//   ....[216]....
        /*0988*/ 	.word	0x00018fd0


	//   ....[217]....
        /*098c*/ 	.word	0x000190e0


	//   ....[218]....
        /*0990*/ 	.word	0x00019140


	//   ....[219]....
        /*0994*/ 	.word	0x00019250


	//   ....[220]....
        /*0998*/ 	.word	0x000192b0


	//   ....[221]....
        /*099c*/ 	.word	0x000193c0


	//   ....[222]....
        /*09a0*/ 	.word	0x00019420


	//   ....[223]....
        /*09a4*/ 	.word	0x000194e0


	//   ....[224]....
        /*09a8*/ 	.word	0x00019640


	//   ....[225]....
        /*09ac*/ 	.word	0x000196e0


	//   ....[226]....
        /*09b0*/ 	.word	0x00019740


	//   ....[227]....
        /*09b4*/ 	.word	0x000197f0


	//   ....[228]....
        /*09b8*/ 	.word	0x00019850


	//   ....[229]....
        /*09bc*/ 	.word	0x00019900


	//   ....[230]....
        /*09c0*/ 	.word	0x00019960


	//   ....[231]....
        /*09c4*/ 	.word	0x00019a10


	//   ....[232]....
        /*09c8*/ 	.word	0x00019a70


	//   ....[233]....
        /*09cc*/ 	.word	0x00019b20


	//   ....[234]....
        /*09d0*/ 	.word	0x00019b80


	//   ....[235]....
        /*09d4*/ 	.word	0x00019c30


	//   ....[236]....
        /*09d8*/ 	.word	0x00019d10


	//   ....[237]....
        /*09dc*/ 	.word	0x00019db0


	//   ....[238]....
        /*09e0*/ 	.word	0x00019e10


	//   ....[239]....
        /*09e4*/ 	.word	0x00019ee0


	//   ....[240]....
        /*09e8*/ 	.word	0x00019f40


	//   ....[241]....
        /*09ec*/ 	.word	0x0001a010


	//   ....[242]....
        /*09f0*/ 	.word	0x0001a070


	//   ....[243]....
        /*09f4*/ 	.word	0x0001a150


	//   ....[244]....
        /*09f8*/ 	.word	0x0001a1b0


	//   ....[245]....
        /*09fc*/ 	.word	0x0001a280


	//   ....[246]....
        /*0a00*/ 	.word	0x0001a2e0


	//   ....[247]....
        /*0a04*/ 	.word	0x0001a3b0


	//   ....[248]....
        /*0a08*/ 	.word	0x0001a440


	//   ....[249]....
        /*0a0c*/ 	.word	0x0001a4e0


	//   ....[250]....
        /*0a10*/ 	.word	0x0001a660


	//   ....[251]....
        /*0a14*/ 	.word	0x0001a6d0


	//   ....[252]....
        /*0a18*/ 	.word	0x0001a740


	//   ....[253]....
        /*0a1c*/ 	.word	0x0001a7b0


	//   ....[254]....
        /*0a20*/ 	.word	0x0001a820


	//   ....[255]....
        /*0a24*/ 	.word	0x0001a8a0


	//   ....[0]....
        /*0a28*/ 	.word	0x0001a920


	//   ....[1]....
        /*0a2c*/ 	.word	0x0001a9b0


	//   ....[2]....
        /*0a30*/ 	.word	0x0001aa20


	//   ....[3]....
        /*0a34*/ 	.word	0x0001aa90


	//   ....[4]....
        /*0a38*/ 	.word	0x0001ab00


	//   ....[5]....
        /*0a3c*/ 	.word	0x0001ab80


	//   ....[6]....
        /*0a40*/ 	.word	0x0001abf0


	//   ....[7]....
        /*0a44*/ 	.word	0x0001ac80


	//   ....[8]....
        /*0a48*/ 	.word	0x0001ace0


	//   ....[9]....
        /*0a4c*/ 	.word	0x0001ad70


	//   ....[10]....
        /*0a50*/ 	.word	0x0001aea0


	//----- nvinfo : EIATTR_REG_RECONFIG
	.align		4
.L_1578:
        /*0a54*/ 	.byte	0x01, 0x54
	.zero		2


	//----- nvinfo : EIATTR_SYSCALL_OFFSETS
	.align		4
        /*0a58*/ 	.byte	0x04, 0x46
        /*0a5a*/ 	.short	(.L_1580 - .L_1579)


	//   ....[0]....
.L_1579:
        /*0a5c*/ 	.word	0x00001ff0


	//   ....[1]....
        /*0a60*/ 	.word	0x000117d0


	//   ....[2]....
        /*0a64*/ 	.word	0x00011920


	//   ....[3]....
        /*0a68*/ 	.word	0x00011a10


	//   ....[4]....
        /*0a6c*/ 	.word	0x00012810


	//   ....[5]....
        /*0a70*/ 	.word	0x00013340


	//----- nvinfo : EIATTR_MBARRIER_INSTR_OFFSETS
	.align		4
.L_1580:
        /*0a74*/ 	.byte	0x04, 0x39
        /*0a76*/ 	.short	(.L_1582 - .L_1581)


	//   ....[0]....
.L_1581:
        /*0a78*/ 	.word	0x00000190
        /*0a7c*/ 	.word	0x000000ff
        /*0a80*/ 	.word	0x00032400
        /*0a84*/ 	.short	0x0100
        /*0a86*/ 	.byte	0x08
	.zero		1


	//   ....[1]....
        /*0a88*/ 	.word	0x000001a0
        /*0a8c*/ 	.word	0x000000ff
        /*0a90*/ 	.word	0x00032410
        /*0a94*/ 	.short	0x0100
        /*0a96*/ 	.byte	0x08
	.zero		1


	//   ....[2]....
        /*0a98*/ 	.word	0x000001b0
        /*0a9c*/ 	.word	0x000000ff
        /*0aa0*/ 	.word	0x00032420
        /*0aa4*/ 	.short	0x0100
        /*0aa6*/ 	.byte	0x08
	.zero		1


	//   ....[3]....
        /*0aa8*/ 	.word	0x000002a0
        /*0aac*/ 	.word	0x000000ff
        /*0ab0*/ 	.word	0x00032430
        /*0ab4*/ 	.short	0x0100
        /*0ab6*/ 	.byte	0x08
	.zero		1


	//   ....[4]....
        /*0ab8*/ 	.word	0x000002b0
        /*0abc*/ 	.word	0x000000ff
        /*0ac0*/ 	.word	0x00032440
        /*0ac4*/ 	.short	0x0100
        /*0ac6*/ 	.byte	0x08
	.zero		1


	//   ....[5]....
        /*0ac8*/ 	.word	0x000002c0
        /*0acc*/ 	.word	0x000000ff
        /*0ad0*/ 	.word	0x00032438
        /*0ad4*/ 	.short	0x0100
        /*0ad6*/ 	.byte	0x08
	.zero		1


	//   ....[6]....
        /*0ad8*/ 	.word	0x000002d0
        /*0adc*/ 	.word	0x000000ff
        /*0ae0*/ 	.word	0x00032448
        /*0ae4*/ 	.short	0x0100
        /*0ae6*/ 	.byte	0x08
	.zero		1


	//   ....[7]....
        /*0ae8*/ 	.word	0x00000400
        /*0aec*/ 	.word	0x000000ff
        /*0af0*/ 	.word	0x00032450
        /*0af4*/ 	.short	0x0100
        /*0af6*/ 	.byte	0x08
	.zero		1


	//   ....[8]....
        /*0af8*/ 	.word	0x00000410
        /*0afc*/ 	.word	0x000000ff
        /*0b00*/ 	.word	0x00032460
        /*0b04*/ 	.short	0x0100
        /*0b06*/ 	.byte	0x08
	.zero		1


	//   ....[9]....
        /*0b08*/ 	.word	0x00000420
        /*0b0c*/ 	.word	0x000000ff
        /*0b10*/ 	.word	0x00032458
        /*0b14*/ 	.short	0x0100
        /*0b16*/ 	.byte	0x08
	.zero		1


	//   ....[10]....
        /*0b18*/ 	.word	0x00000430
        /*0b1c*/ 	.word	0x000000ff
        /*0b20*/ 	.word	0x00032468
        /*0b24*/ 	.short	0x0100
        /*0b26*/ 	.byte	0x08
	.zero		1


	//   ....[11]....
        /*0b28*/ 	.word	0x00000520
        /*0b2c*/ 	.word	0x000000ff
        /*0b30*/ 	.word	0x00032470
        /*0b34*/ 	.short	0x0100
        /*0b36*/ 	.byte	0x06
	.zero		1


	//   ....[12]....
        /*0b38*/ 	.word	0x00000530
        /*0b3c*/ 	.word	0x000000ff
        /*0b40*/ 	.word	0x00032480
        /*0b44*/ 	.short	0x0100
        /*0b46*/ 	.byte	0x06
	.zero		1


	//   ....[13]....
        /*0b48*/ 	.word	0x00000540
        /*0b4c*/ 	.word	0x000000ff
        /*0b50*/ 	.word	0x00032478
        /*0b54*/ 	.short	0x0100
        /*0b56*/ 	.byte	0x06
	.zero		1


	//   ....[14]....
        /*0b58*/ 	.word	0x00000550
        /*0b5c*/ 	.word	0x000000ff
        /*0b60*/ 	.word	0x00032488
        /*0b64*/ 	.short	0x0100
        /*0b66*/ 	.byte	0x06
	.zero		1


	//   ....[15]....
        /*0b68*/ 	.word	0x00000680
        /*0b6c*/ 	.word	0x000000ff
        /*0b70*/ 	.word	0x00032490
        /*0b74*/ 	.short	0x0100
        /*0b76*/ 	.byte	0x08
	.zero		1


	//   ....[16]....
        /*0b78*/ 	.word	0x00000690
        /*0b7c*/ 	.word	0x000000ff
        /*0b80*/ 	.word	0x000324a0
        /*0b84*/ 	.short	0x0100
        /*0b86*/ 	.byte	0x08
	.zero		1


	//   ....[17]....
        /*0b88*/ 	.word	0x000006a0
        /*0b8c*/ 	.word	0x000000ff
        /*0b90*/ 	.word	0x00032498
        /*0b94*/ 	.short	0x0100
        /*0b96*/ 	.byte	0x08
	.zero		1


	//   ....[18]....
        /*0b98*/ 	.word	0x000006b0
        /*0b9c*/ 	.word	0x000000ff
        /*0ba0*/ 	.word	0x000324a8
        /*0ba4*/ 	.short	0x0100
        /*0ba6*/ 	.byte	0x08
	.zero		1


	//   ....[19]....
        /*0ba8*/ 	.word	0x000007f0
        /*0bac*/ 	.word	0x000000ff
        /*0bb0*/ 	.word	0x000324b0
        /*0bb4*/ 	.short	0x0100
        /*0bb6*/ 	.byte	0x08
	.zero		1


	//   ....[20]....
        /*0bb8*/ 	.word	0x00000800
        /*0bbc*/ 	.word	0x000000ff
        /*0bc0*/ 	.word	0x000324c0
        /*0bc4*/ 	.short	0x0100
        /*0bc6*/ 	.byte	0x08
	.zero		1


	//   ....[21]....
        /*0bc8*/ 	.word	0x00000810
        /*0bcc*/ 	.word	0x000000ff
        /*0bd0*/ 	.word	0x000324b8
        /*0bd4*/ 	.short	0x0100
        /*0bd6*/ 	.byte	0x08
	.zero		1


	//   ....[22]....
        /*0bd8*/ 	.word	0x00000820
        /*0bdc*/ 	.word	0x000000ff
        /*0be0*/ 	.word	0x000324c8
        /*0be4*/ 	.short	0x0100
        /*0be6*/ 	.byte	0x08
	.zero		1


	//   ....[23]....
        /*0be8*/ 	.word	0x000020d0
        /*0bec*/ 	.word	0x00000005
        /*0bf0*/ 	.word	0x00032400
        /*0bf4*/ 	.short	0x010a
        /*0bf6*/ 	.byte	0x3f
	.zero		1


	//   ....[24]....
        /*0bf8*/ 	.word	0x000021b0
        /*0bfc*/ 	.word	0x000000ff
        /*0c00*/ 	.word	0x00032430
        /*0c04*/ 	.short	0x010a
        /*0c06*/ 	.byte	0x06
	.zero		1


	//   ....[25]....
        /*0c08*/ 	.word	0x000021f0
        /*0c0c*/ 	.word	0x000000ff
        /*0c10*/ 	.word	0x00032430
        /*0c14*/ 	.short	0x010a
        /*0c16*/ 	.byte	0x06
	.zero		1


	//   ....[26]....
        /*0c18*/ 	.word	0x000024f0
        /*0c1c*/ 	.word	0x00000005
        /*0c20*/ 	.word	0x00032410
        /*0c24*/ 	.short	0x010a
        /*0c26*/ 	.byte	0x3f
	.zero		1


	//   ....[27]....
        /*0c28*/ 	.word	0x00002530
        /*0c2c*/ 	.word	0x000000ff
        /*0c30*/ 	.word	0x00032450
        /*0c34*/ 	.short	0x010a
        /*0c36*/ 	.byte	0x06
	.zero		1


	//   ....[28]....
        /*0c38*/ 	.word	0x00002570
        /*0c3c*/ 	.word	0x000000ff
        /*0c40*/ 	.word	0x00032450
        /*0c44*/ 	.short	0x010a
        /*0c46*/ 	.byte	0x06
	.zero		1


	//   ....[29]....
        /*0c48*/ 	.word	0x000033a0
        /*0c4c*/ 	.word	0x000000ff
        /*0c50*/ 	.word	0x00000000
        /*0c54*/ 	.short	0x0101
        /*0c56*/ 	.byte	0x04
	.zero		1


	//   ....[30]....
        /*0c58*/ 	.word	0x00004d50
        /*0c5c*/ 	.word	0x000000ff
        /*0c60*/ 	.word	0x00000000
        /*0c64*/ 	.short	0x0101
        /*0c66*/ 	.byte	0x06
	.zero		1


	//   ....[31]....
        /*0c68*/ 	.word	0x00004ea0
        /*0c6c*/ 	.word	0x000000ff
        /*0c70*/ 	.word	0x00032430
        /*0c74*/ 	.short	0x010a
        /*0c76*/ 	.byte	0x04
	.zero		1


	//   ....[32]....
        /*0c78*/ 	.word	0x00004ee0
        /*0c7c*/ 	.word	0x000000ff
        /*0c80*/ 	.word	0x00032430
        /*0c84*/ 	.short	0x010a
        /*0c86*/ 	.byte	0x04
	.zero		1


	//   ....[33]....
        /*0c88*/ 	.word	0x000050f0
        /*0c8c*/ 	.word	0x000000ff
        /*0c90*/ 	.word	0x00032450
        /*0c94*/ 	.short	0x010a
        /*0c96*/ 	.byte	0x04
	.zero		1


	//   ....[34]....
        /*0c98*/ 	.word	0x00005130
        /*0c9c*/ 	.word	0x000000ff
        /*0ca0*/ 	.word	0x00032450
        /*0ca4*/ 	.short	0x010a
        /*0ca6*/ 	.byte	0x04
	.zero		1


	//   ....[35]....
        /*0ca8*/ 	.word	0x00006ea0
        /*0cac*/ 	.word	0x000000ff
        /*0cb0*/ 	.word	0x00000000
        /*0cb4*/ 	.short	0x0101
        /*0cb6*/ 	.byte	0x0a
	.zero		1


	//   ....[36]....
        /*0cb8*/ 	.word	0x00007e70
        /*0cbc*/ 	.word	0x000000ff
        /*0cc0*/ 	.word	0x00000000
        /*0cc4*/ 	.short	0x0101
        /*0cc6*/ 	.byte	0x04
	.zero		1


	//   ....[37]....
        /*0cc8*/ 	.word	0x00007fb0
        /*0ccc*/ 	.word	0x000000ff
        /*0cd0*/ 	.word	0x00032430
        /*0cd4*/ 	.short	0x010a
        /*0cd6*/ 	.byte	0x04
	.zero		1


	//   ....[38]....
        /*0cd8*/ 	.word	0x00007ff0
        /*0cdc*/ 	.word	0x000000ff
        /*0ce0*/ 	.word	0x00032430
        /*0ce4*/ 	.short	0x010a
        /*0ce6*/ 	.byte	0x04
	.zero		1


	//   ....[39]....
        /*0ce8*/ 	.word	0x00008200
        /*0cec*/ 	.word	0x000000ff
        /*0cf0*/ 	.word	0x00032450
        /*0cf4*/ 	.short	0x010a
        /*0cf6*/ 	.byte	0x04
	.zero		1


	//   ....[40]....
        /*0cf8*/ 	.word	0x00008240
        /*0cfc*/ 	.word	0x000000ff
        /*0d00*/ 	.word	0x00032450
        /*0d04*/ 	.short	0x010a
        /*0d06*/ 	.byte	0x04
	.zero		1


	//   ....[41]....
        /*0d08*/ 	.word	0x00009420
        /*0d0c*/ 	.word	0x000000ff
        /*0d10*/ 	.word	0x00000000
        /*0d14*/ 	.short	0x0101
        /*0d16*/ 	.byte	0x0b
	.zero		1


	//   ....[42]....
        /*0d18*/ 	.word	0x0000a810
        /*0d1c*/ 	.word	0x000000ff
        /*0d20*/ 	.word	0x00000000
        /*0d24*/ 	.short	0x0101
        /*0d26*/ 	.byte	0x04
	.zero		1


	//   ....[43]....
        /*0d28*/ 	.word	0x0000ce90
        /*0d2c*/ 	.word	0x000000ff
        /*0d30*/ 	.word	0x00000000
        /*0d34*/ 	.short	0x0101
        /*0d36*/ 	.byte	0x06
	.zero		1


	//   ....[44]....
        /*0d38*/ 	.word	0x0000d5e0
        /*0d3c*/ 	.word	0x000000ff
        /*0d40*/ 	.word	0x00000000
        /*0d44*/ 	.short	0x0101
        /*0d46*/ 	.byte	0x09
	.zero		1


	//   ....[45]....
        /*0d48*/ 	.word	0x00011f50
        /*0d4c*/ 	.word	0x00000019
        /*0d50*/ 	.word	0x00032440
        /*0d54*/ 	.short	0x010a
        /*0d56*/ 	.byte	0x3f
	.zero		1


	//   ....[46]....
        /*0d58*/ 	.word	0x00012580
        /*0d5c*/ 	.word	0x00000019
        /*0d60*/ 	.word	0x00032430
        /*0d64*/ 	.short	0x0107
        /*0d66*/ 	.byte	0x3f
	.zero		1


	//   ....[47]....
        /*0d68*/ 	.word	0x00012650
        /*0d6c*/ 	.word	0x00000019
        /*0d70*/ 	.word	0x00032430
        /*0d74*/ 	.short	0x0101
        /*0d76*/ 	.byte	0x3f
	.zero		1


	//   ....[48]....
        /*0d78*/ 	.word	0x00013180
        /*0d7c*/ 	.word	0x00000016
        /*0d80*/ 	.word	0x00032400
        /*0d84*/ 	.short	0x0107
        /*0d86*/ 	.byte	0x3f
	.zero		1


	//   ....[49]....
        /*0d88*/ 	.word	0x00013210
        /*0d8c*/ 	.word	0x00000016
        /*0d90*/ 	.word	0x00032400
        /*0d94*/ 	.short	0x0101
        /*0d96*/ 	.byte	0x3f
	.zero		1


	//   ....[50]....
        /*0d98*/ 	.word	0x00013d30
        /*0d9c*/ 	.word	0x00000016
        /*0da0*/ 	.word	0x00032410
        /*0da4*/ 	.short	0x0107
        /*0da6*/ 	.byte	0x3f
	.zero		1


	//   ....[51]....
        /*0da8*/ 	.word	0x00013e30
        /*0dac*/ 	.word	0x00000016
        /*0db0*/ 	.word	0x00032410
        /*0db4*/ 	.short	0x0101
        /*0db6*/ 	.byte	0x3f
	.zero		1


	//   ....[52]....
        /*0db8*/ 	.word	0x00013e50
        /*0dbc*/ 	.word	0x00000016
        /*0dc0*/ 	.word	0x00032420
        /*0dc4*/ 	.short	0x010a
        /*0dc6*/ 	.byte	0x3f
	.zero		1


	//   ....[53]....
        /*0dc8*/ 	.word	0x00013ed0
        /*0dcc*/ 	.word	0x00000019
        /*0dd0*/ 	.word	0x00032460
        /*0dd4*/ 	.short	0x010a
        /*0dd6*/ 	.byte	0x3f
	.zero		1


	//   ....[54]....
        /*0dd8*/ 	.word	0x00014630
        /*0ddc*/ 	.word	0x00000019
        /*0de0*/ 	.word	0x00032450
        /*0de4*/ 	.short	0x0107
        /*0de6*/ 	.byte	0x3f
	.zero		1


	//   ....[55]....
        /*0de8*/ 	.word	0x000146f0
        /*0dec*/ 	.word	0x00000019
        /*0df0*/ 	.word	0x00032450
        /*0df4*/ 	.short	0x0101
        /*0df6*/ 	.byte	0x3f
	.zero		1


	//   ....[56]....
        /*0df8*/ 	.word	0x00014a30
        /*0dfc*/ 	.word	0x0000000a
        /*0e00*/ 	.word	0x00032440
        /*0e04*/ 	.short	0x010a
        /*0e06*/ 	.byte	0x3f
	.zero		1


	//   ....[57]....
        /*0e08*/ 	.word	0x00014de0
        /*0e0c*/ 	.word	0x0000000a
        /*0e10*/ 	.word	0x00032430
        /*0e14*/ 	.short	0x0107
        /*0e16*/ 	.byte	0x3f
	.zero		1


	//   ....[58]....
        /*0e18*/ 	.word	0x00014e90
        /*0e1c*/ 	.word	0x0000000a
        /*0e20*/ 	.word	0x00032430
        /*0e24*/ 	.short	0x0101
        /*0e26*/ 	.byte	0x3f
	.zero		1


	//   ....[59]....
        /*0e28*/ 	.word	0x00014ec0
        /*0e2c*/ 	.word	0x0000000a
        /*0e30*/ 	.word	0x00032460
        /*0e34*/ 	.short	0x010a
        /*0e36*/ 	.byte	0x3f
	.zero		1


	//   ....[60]....
        /*0e38*/ 	.word	0x000153c0
        /*0e3c*/ 	.word	0x0000000a
        /*0e40*/ 	.word	0x00032450
        /*0e44*/ 	.short	0x0107
        /*0e46*/ 	.byte	0x3f
	.zero		1


	//   ....[61]....
        /*0e48*/ 	.word	0x00015470
        /*0e4c*/ 	.word	0x0000000a
        /*0e50*/ 	.word	0x00032450
        /*0e54*/ 	.short	0x0101
        /*0e56*/ 	.byte	0x3f
	.zero		1


	//   ....[62]....
        /*0e58*/ 	.word	0x00016700
        /*0e5c*/ 	.word	0x00000005
        /*0e60*/ 	.word	0x00032420
        /*0e64*/ 	.short	0x010a
        /*0e66*/ 	.byte	0x3f
	.zero		1


	//   ....[63]....
        /*0e68*/ 	.word	0x000168a0
        /*0e6c*/ 	.word	0x00000003
        /*0e70*/ 	.word	0x00032440
        /*0e74*/ 	.short	0x010a
        /*0e76*/ 	.byte	0x3f
	.zero		1


	//   ....[64]....
        /*0e78*/ 	.word	0x00016940
        /*0e7c*/ 	.word	0x00000005
        /*0e80*/ 	.word	0x00032440
        /*0e84*/ 	.short	0x010a
        /*0e86*/ 	.byte	0x3f
	.zero		1


	//   ....[65]....
        /*0e88*/ 	.word	0x00016980
        /*0e8c*/ 	.word	0x00000003
        /*0e90*/ 	.word	0x00032460
        /*0e94*/ 	.short	0x010a
        /*0e96*/ 	.byte	0x3f
	.zero		1


	//   ....[66]....
        /*0e98*/ 	.word	0x000169c0
        /*0e9c*/ 	.word	0x00000005
        /*0ea0*/ 	.word	0x00032460
        /*0ea4*/ 	.short	0x010a
        /*0ea6*/ 	.byte	0x3f
	.zero		1


	//   ....[67]....
        /*0ea8*/ 	.word	0x00016a20
        /*0eac*/ 	.word	0x00000005
        /*0eb0*/ 	.word	0x00032400
        /*0eb4*/ 	.short	0x010a
        /*0eb6*/ 	.byte	0x3f
	.zero		1


	//   ....[68]....
        /*0eb8*/ 	.word	0x00016a80
        /*0ebc*/ 	.word	0x00000004
        /*0ec0*/ 	.word	0x00032430
        /*0ec4*/ 	.short	0x010a
        /*0ec6*/ 	.byte	0x3f
	.zero		1


	//   ....[69]....
        /*0ec8*/ 	.word	0x00016ad0
        /*0ecc*/ 	.word	0x00000005
        /*0ed0*/ 	.word	0x00032410
        /*0ed4*/ 	.short	0x010a
        /*0ed6*/ 	.byte	0x3f
	.zero		1


	//   ....[70]....
        /*0ed8*/ 	.word	0x00016b30
        /*0edc*/ 	.word	0x00000000
        /*0ee0*/ 	.word	0x00032450
        /*0ee4*/ 	.short	0x010a
        /*0ee6*/ 	.byte	0x3f
	.zero		1


	//   ....[71]....
        /*0ee8*/ 	.word	0x00016b90
        /*0eec*/ 	.word	0x00000015
        /*0ef0*/ 	.word	0x00032430
        /*0ef4*/ 	.short	0x010a
        /*0ef6*/ 	.byte	0x3f
	.zero		1


	//   ....[72]....
        /*0ef8*/ 	.word	0x00016bf0
        /*0efc*/ 	.word	0x00000015
        /*0f00*/ 	.word	0x00032450
        /*0f04*/ 	.short	0x010a
        /*0f06*/ 	.byte	0x3f
	.zero		1


	//   ....[73]....
        /*0f08*/ 	.word	0x00016c50
        /*0f0c*/ 	.word	0x00000015
        /*0f10*/ 	.word	0x00032430
        /*0f14*/ 	.short	0x010a
        /*0f16*/ 	.byte	0x3f
	.zero		1


	//   ....[74]....
        /*0f18*/ 	.word	0x00016cb0
        /*0f1c*/ 	.word	0x00000015
        /*0f20*/ 	.word	0x00032450
        /*0f24*/ 	.short	0x010a
        /*0f26*/ 	.byte	0x3f
	.zero		1


	//   ....[75]....
        /*0f28*/ 	.word	0x00016dd0
        /*0f2c*/ 	.word	0x00000019
        /*0f30*/ 	.word	0x00032440
        /*0f34*/ 	.short	0x010a
        /*0f36*/ 	.byte	0x3f
	.zero		1


	//   ....[76]....
        /*0f38*/ 	.word	0x00018bf0
        /*0f3c*/ 	.word	0x00000016
        /*0f40*/ 	.word	0x00032420
        /*0f44*/ 	.short	0x010a
        /*0f46*/ 	.byte	0x3f
	.zero		1


	//   ....[77]....
        /*0f48*/ 	.word	0x00018c40
        /*0f4c*/ 	.word	0x00000019
        /*0f50*/ 	.word	0x00032460
        /*0f54*/ 	.short	0x010a
        /*0f56*/ 	.byte	0x3f
	.zero		1


	//   ....[78]....
        /*0f58*/ 	.word	0x00019590
        /*0f5c*/ 	.word	0x0000000a
        /*0f60*/ 	.word	0x00032440
        /*0f64*/ 	.short	0x010a
        /*0f66*/ 	.byte	0x3f
	.zero		1


	//   ....[79]....
        /*0f68*/ 	.word	0x00019c60
        /*0f6c*/ 	.word	0x0000000a
        /*0f70*/ 	.word	0x00032460
        /*0f74*/ 	.short	0x010a
        /*0f76*/ 	.byte	0x3f
	.zero		1


	//   ....[80]....
        /*0f78*/ 	.word	0x0001adc0
        /*0f7c*/ 	.word	0x00000005
        /*0f80*/ 	.word	0x00032420
        /*0f84*/ 	.short	0x010a
        /*0f86*/ 	.byte	0x3f
	.zero		1


	//   ....[81]....
        /*0f88*/ 	.word	0x0001af60
        /*0f8c*/ 	.word	0x00000003
        /*0f90*/ 	.word	0x00032440
        /*0f94*/ 	.short	0x010a
        /*0f96*/ 	.byte	0x3f
	.zero		1


	//   ....[82]....
        /*0f98*/ 	.word	0x0001afb0
        /*0f9c*/ 	.word	0x00000005
        /*0fa0*/ 	.word	0x00032440
        /*0fa4*/ 	.short	0x010a
        /*0fa6*/ 	.byte	0x3f
	.zero		1


	//   ....[83]....
        /*0fa8*/ 	.word	0x0001b000
        /*0fac*/ 	.word	0x00000003
        /*0fb0*/ 	.word	0x00032460
        /*0fb4*/ 	.short	0x010a
        /*0fb6*/ 	.byte	0x3f
	.zero		1


	//----- nvinfo : EIATTR_NUM_MBARRIERS
	.align		4
.L_1582:
        /*0fb8*/ 	.byte	0x03, 0x38
        /*0fba*/ 	.short	0x0017


	//----- nvinfo : EIATTR_EXIT_INSTR_OFFSETS
	.align		4
        /*0fbc*/ 	.byte	0x04, 0x1c
        /*0fbe*/ 	.short	(.L_1584 - .L_1583)


	//   ....[0]....
.L_1583:
        /*0fc0*/ 	.word	0x000009e0


	//   ....[1]....
        /*0fc4*/ 	.word	0x0000fc00


	//   ....[2]....
        /*0fc8*/ 	.word	0x00016a10


	//----- nvinfo : EIATTR_MAX_THREADS
	.align		4
.L_1584:
        /*0fcc*/ 	.byte	0x04, 0x05
        /*0fce*/ 	.short	(.L_1586 - .L_1585)
.L_1585:
        /*0fd0*/ 	.word	0x00000180
        /*0fd4*/ 	.word	0x00000001
        /*0fd8*/ 	.word	0x00000001


	//----- nvinfo : EIATTR_CRS_STACK_SIZE
	.align		4
.L_1586:
        /*0fdc*/ 	.byte	0x04, 0x1e
        /*0fde*/ 	.short	(.L_1588 - .L_1587)
.L_1587:
        /*0fe0*/ 	.word	0x00000000


	//----- nvinfo : EIATTR_CBANK_PARAM_SIZE
	.align		4
.L_1588:
        /*0fe4*/ 	.byte	0x03, 0x19
        /*0fe6*/ 	.short	0x0bf0


	//----- nvinfo : EIATTR_PARAM_CBANK
	.align		4
        /*0fe8*/ 	.byte	0x04, 0x0a
        /*0fea*/ 	.short	(.L_1590 - .L_1589)
	.align		4
.L_1589:
        /*0fec*/ 	.word	index@(.nv.constant0._ZN7cutlass13device_kernelIN5flash11enable_sm90INS1_16FlashAttnFwdSm90INS1_25CollectiveMainloopFwdSm90ILi2EN4cute5tupleIJNS5_1CILi1EEES8_S8_EEENS6_IJNS7_ILi128EEENS7_ILi96EEENS7_ILi64EEEEEELi256ENS_10bfloat16_tEfNS_4arch4Sm90ELb1ELb0ELb1ELb1ELb1ELb0ELb1ELb1ELb0ELb1ELb1ELb0EEENS1_21CollectiveEpilogueFwdINS6_IJSA_NS7_ILi256EEESB_EEES9_SE_SG_Li256ELb1ELb1ELb1ELb0EEENS1_36VarlenDynamicPersistentTileSchedulerILi128ELi96ELi256ELi128ELb1ELb1ELb1ELb1ELb1ELb1EEEEEEEEEvNT_6ParamsE)
        /*0ff0*/ 	.short	0x0210
        /*0ff2*/ 	.short	0x0bf0


	//----- nvinfo : EIATTR_SW_WAR
	.align		4
.L_1590:
        /*0ff4*/ 	.byte	0x04, 0x36
        /*0ff6*/ 	.short	(.L_1592 - .L_1591)
.L_1591:
        /*0ff8*/ 	.word	0x00000008
.L_1592:


//--------------------- .nv.info._ZN7cutlass13device_kernelIN5flash11enable_sm90INS1_16FlashAttnFwdSm90INS1_25CollectiveMainloopFwdSm90ILi2EN4cute5tupleIJNS5_1CILi1EEES8_S8_EEENS6_IJNS7_ILi128EEENS7_ILi96EEENS7_ILi64EEEEEELi256ENS_10bfloat16_tEfNS_4arch4Sm90ELb1ELb0ELb1ELb1ELb1ELb1ELb1ELb1ELb0ELb1ELb1ELb0EEENS1_21CollectiveEpilogueFwdINS6_IJSA_NS7_ILi256EEESB_EEES9_SE_SG_Li256ELb1ELb1ELb1ELb0EEENS1_36VarlenDynamicPersistentTileSchedulerILi128ELi96ELi256ELi128ELb1ELb1ELb1ELb1ELb1ELb1EEEEEEEEEvNT_6ParamsE --------------------------
	.section	.nv.info._ZN7cutlass13device_kernelIN5flash11enable_sm90INS1_16FlashAttnFwdSm90INS1_25CollectiveMainloopFwdSm90ILi2EN4cute5tupleIJNS5_1CILi1EEES8_S8_EEENS6_IJNS7_ILi128EEENS7_ILi96EEENS7_ILi64EEEEEELi256ENS_10bfloat16_tEfNS_4arch4Sm90ELb1ELb0ELb1ELb1ELb1ELb1ELb1ELb1ELb0ELb1ELb1ELb0EEENS1_21CollectiveEpilogueFwdINS6_IJSA_NS7_ILi256EEESB_EEES9_SE_SG_Li256ELb1ELb1ELb1ELb0EEENS1_36VarlenDynamicPersistentTileSchedulerILi128ELi96ELi256ELi128ELb1ELb1ELb1ELb1ELb1ELb1EEEEEEEEEvNT_6ParamsE,"",@"SHT_CUDA_INFO"
	.sectionflags	@""
	.align	4


	//----- nvinfo : EIATTR_CUDA_API_VERSION
	.align		4
        /*0000*/ 	.byte	0x04, 0x37
        /*0002*/ 	.short	(.L_1594 - .L_1593)
.L_1593:
        /*0004*/ 	.word	0x00000082


	//----- nvinfo : EIATTR_KPARAM_INFO
	.align		4
.L_1594:
        /*0008*/ 	.byte	0x04, 0x17
        /*000a*/ 	.short	(.L_1596 - .L_1595)
.L_1595:
        /*000c*/ 	.word	0x00000000
        /*0010*/ 	.short	0x0000
        /*0012*/ 	.short	0x0070
        /*0014*/ 	.byte	0x00, 0xf0, 0x01, 0x2e


	//----- nvinfo : EIATTR_SPARSE_MMA_MASK
	.align		4
.L_1596:
        /*0018*/ 	.byte	0x03, 0x50
        /*001a*/ 	.short	0x0000


	//----- nvinfo : EIATTR_MAXREG_COUNT
	.align		4
        /*001c*/ 	.byte	0x03, 0x1b
        /*001e*/ 	.short	0x00a8


	//----- nvinfo : EIATTR_NUM_BARRIERS
	.align		4
        /*0020*/ 	.byte	0x02, 0x4c
        /*0022*/ 	.byte	0x10
	.zero		1


	//----- nvinfo : EIATTR_EXTERNS
	.align		4
        /*0024*/ 	.byte	0x04, 0x0f
        /*0026*/ 	.short	(.L_1598 - .L_1597)


	//   ....[0]....
	.align		4
.L_1597:
        /*0028*/ 	.word	index@(__assertfail)


	//----- nvinfo : EIATTR_ANNOTATIONS
	.align		4
.L_1598:
        /*002c*/ 	.byte	0x04, 0x55
        /*002e*/ 	.short	(.L_1600 - .L_1599)


	//   ....[0]....
.L_1599:
        /* <DEDUP_REMOVED lines=208> */


	//----- nvinfo : EIATTR_MERCURY_ISA_VERSION
	.align		4
.L_1600:
        /*0d18*/ 	.byte	0x03, 0x5f
        /*0d1a*/ 	.short	0x0101


	//----- nvinfo : EIATTR_UNUSED_LOAD_BYTE_OFFSET
	.align		4
        /*0d1c*/ 	.byte	0x04, 0x44
        /*0d1e*/ 	.short	(.L_1602 - .L_1601)


	//   ....[0]....
.L_1601:
        /*0d20*/ 	.word	0x00000aa0
        /*0d24*/ 	.word	0x0000fff0


	//   ....[1]....
        /*0d28*/ 	.word	0x00014d50
        /*0d2c*/ 	.word	0x0000fff0


	//----- nvinfo : EIATTR_INT_WARP_WIDE_INSTR_OFFSETS
	.align		4
.L_1602:
        /*0d30*/ 	.byte	0x04, 0x31
        /*0d32*/ 	.short	(.L_1604 - .L_1603)


	//   ....[0]....
.L_1603:
        /*0d34*/ 	.word	0x00000130


	//   ....[1]....
        /*0d38*/ 	.word	0x00000170


	//   ....[2]....
        /*0d3c*/ 	.word	0x000001e0


	//   ....[3]....
        /*0d40*/ 	.word	0x000001f0


	//   ....[4]....
        /*0d44*/ 	.word	0x0001d0a0


	//   ....[5]....
        /*0d48*/ 	.word	0x0001d130


	//   ....[6]....
        /*0d4c*/ 	.word	0x00021040


	//   ....[7]....
        /*0d50*/ 	.word	0x000210d0


	//----- nvinfo : EIATTR_COOP_GROUP_MASK_REGIDS
	.align		4
.L_1604:
        /*0d54*/ 	.byte	0x04, 0x29
        /*0d56*/ 	.short	(.L_1606 - .L_1605)


	//   ....[0]....
.L_1605:
        /*0d58*/ 	.word	0xffffffff


	//   ....[1]....
        /*0d5c*/ 	.word	0xffffffff


	//   ....[2]....
        /*0d60*/ 	.word	0xffffffff


	//   ....[3]....
        /*0d64*/ 	.word	0xffffffff


	//   ....[4]....
        /*0d68*/ 	.word	0xffffffff


	//   ....[5]....
        /*0d6c*/ 	.word	0xffffffff


	//   ....[6]....
        /*0d70*/ 	.word	0xffffffff


	//   ....[7]....
        /*0d74*/ 	.word	0xffffffff


	//   ....[8]....
        /*0d78*/ 	.word	0xffffffff


	//   ....[9]....
        /*0d7c*/ 	.word	0xffffffff


	//   ....[10]....
        /*0d80*/ 	.word	0xffffffff


	//   ....[11]....
        /*0d84*/ 	.word	0xffffffff


	//   ....[12]....
        /*0d88*/ 	.word	0xffffffff


	//   ....[13]....
        /*0d8c*/ 	.word	0xffffffff


	//   ....[14]....
        /*0d90*/ 	.word	0xffffffff


	//   ....[15]....
        /*0d94*/ 	.word	0xffffffff


	//   ....[16]....
        /*0d98*/ 	.word	0xffffffff


	//   ....[17]....
        /*0d9c*/ 	.word	0xffffffff


	//   ....[18]....
        /*0da0*/ 	.word	0xffffffff


	//   ....[19]....
        /*0da4*/ 	.word	0xffffffff


	//   ....[20]....
        /*0da8*/ 	.word	0xffffffff


	//   ....[21]....
        /*0dac*/ 	.word	0xffffffff


	//   ....[22]....
        /*0db0*/ 	.word	0xffffffff


	//   ....[23]....
        /*0db4*/ 	.word	0xffffffff


	//   ....[24]....
        /*0db8*/ 	.word	0xffffffff


	//   ....[25]....
        /*0dbc*/ 	.word	0xffffffff


	//   ....[26]....
        /*0dc0*/ 	.word	0xffffffff


	//   ....[27]....
        /*0dc4*/ 	.word	0xffffffff


	//   ....[28]....
        /*0dc8*/ 	.word	0xffffffff


	//   ....[29]....
        /*0dcc*/ 	.word	0xffffffff


	//   ....[30]....
        /*0dd0*/ 	.word	0xffffffff


	//   ....[31]....
        /*0dd4*/ 	.word	0xffffffff


	//   ....[32]....
        /*0dd8*/ 	.word	0xffffffff


	//   ....[33]....
        /*0ddc*/ 	.word	0xffffffff


	//   ....[34]....
        /*0de0*/ 	.word	0xffffffff


	//   ....[35]....
        /*0de4*/ 	.word	0xffffffff


	//   ....[36]....
        /*0de8*/ 	.word	0xffffffff


	//   ....[37]....
        /*0dec*/ 	.word	0xffffffff


	//   ....[38]....
        /*0df0*/ 	.word	0xffffffff


	//   ....[39]....
        /*0df4*/ 	.word	0xffffffff


	//   ....[40]....
        /*0df8*/ 	.word	0xffffffff


	//   ....[41]....
        /*0dfc*/ 	.word	0xffffffff


	//   ....[42]....
        /*0e00*/ 	.word	0xffffffff


	//   ....[43]....
        /*0e04*/ 	.word	0xffffffff


	//   ....[44]....
        /*0e08*/ 	.word	0xffffffff


	//   ....[45]....
        /*0e0c*/ 	.word	0xffffffff


	//   ....[46]....
        /*0e10*/ 	.word	0xffffffff


	//   ....[47]....
        /*0e14*/ 	.word	0xffffffff


	//   ....[48]....
        /*0e18*/ 	.word	0xffffffff


	//   ....[49]....
        /*0e1c*/ 	.word	0xffffffff


	//   ....[50]....
        /*0e20*/ 	.word	0xffffffff


	//   ....[51]....
        /*0e24*/ 	.word	0xffffffff


	//   ....[52]....
        /*0e28*/ 	.word	0xffffffff


	//   ....[53]....
        /*0e2c*/ 	.word	0xffffffff


	//   ....[54]....
        /*0e30*/ 	.word	0xffffffff


	//   ....[55]....
        /*0e34*/ 	.word	0xffffffff


	//   ....[56]....
        /*0e38*/ 	.word	0xffffffff


	//   ....[57]....
        /*0e3c*/ 	.word	0xffffffff


	//   ....[58]....
        /*0e40*/ 	.word	0xffffffff


	//   ....[59]....
        /*0e44*/ 	.word	0xffffffff


	//   ....[60]....
        /*0e48*/ 	.word	0xffffffff


	//   ....[61]....
        /*0e4c*/ 	.word	0xffffffff


	//   ....[62]....
        /*0e50*/ 	.word	0xffffffff


	//   ....[63]....
        /*0e54*/ 	.word	0xffffffff


	//   ....[64]....
        /*0e58*/ 	.word	0xffffffff


	//   ....[65]....
        /*0e5c*/ 	.word	0xffffffff


	//   ....[66]....
        /*0e60*/ 	.word	0xffffffff


	//   ....[67]....
        /*0e64*/ 	.word	0xffffffff


	//   ....[68]....
        /*0e68*/ 	.word	0xffffffff


	//   ....[69]....
        /*0e6c*/ 	.word	0xffffffff


	//   ....[70]....
        /*0e70*/ 	.word	0xffffffff


	//   ....[71]....
        /*0e74*/ 	.word	0xffffffff


	//   ....[72]....
        /*0e78*/ 	.word	0xffffffff


	//   ....[73]....
        /*0e7c*/ 	.word	0xffffffff


	//   ....[74]....
        /*0e80*/ 	.word	0xffffffff


	//   ....[75]....
        /*0e84*/ 	.word	0xffffffff


	//   ....[76]....
        /*0e88*/ 	.word	0xffffffff


	//   ....[77]....
        /*0e8c*/ 	.word	0xffffffff


	//   ....[78]....
        /*0e90*/ 	.word	0xffffffff


	//   ....[79]....
        /*0e94*/ 	.word	0xffffffff


	//   ....[80]....
        /*0e98*/ 	.word	0xffffffff


	//   ....[81]....
        /*0e9c*/ 	.word	0xffffffff


	//   ....[82]....
        /*0ea0*/ 	.word	0xffffffff


	//   ....[83]....
        /*0ea4*/ 	.word	0xffffffff


	//   ....[84]....
        /*0ea8*/ 	.word	0xffffffff


	//   ....[85]....
        /*0eac*/ 	.word	0xffffffff


	//   ....[86]....
        /*0eb0*/ 	.word	0xffffffff


	//   ....[87]....
        /*0eb4*/ 	.word	0xffffffff


	//   ....[88]....
        /*0eb8*/ 	.word	0xffffffff


	//   ....[89]....
        /*0ebc*/ 	.word	0xffffffff


	//   ....[90]....
        /*0ec0*/ 	.word	0xffffffff


	//   ....[91]....
        /*0ec4*/ 	.word	0xffffffff


	//   ....[92]....
        /*0ec8*/ 	.word	0xffffffff


	//   ....[93]....
        /*0ecc*/ 	.word	0xffffffff


	//   ....[94]....
        /*0ed0*/ 	.word	0xffffffff


	//   ....[95]....
        /*0ed4*/ 	.word	0xffffffff


	//   ....[96]....
        /*0ed8*/ 	.word	0xffffffff


	//   ....[97]....
        /*0edc*/ 	.word	0xffffffff


	//   ....[98]....
        /*0ee0*/ 	.word	0xffffffff


	//   ....[99]....
        /*0ee4*/ 	.word	0xffffffff


	//   ....[100]....
        /*0ee8*/ 	.word	0xffffffff


	//   ....[101]....
        /*0eec*/ 	.word	0xffffffff


	//   ....[102]....
        /*0ef0*/ 	.word	0xffffffff


	//   ....[103]....
        /*0ef4*/ 	.word	0xffffffff


	//   ....[104]....
        /*0ef8*/ 	.word	0xffffffff


	//   ....[105]....
        /*0efc*/ 	.word	0xffffffff


	//   ....[106]....
        /*0f00*/ 	.word	0xffffffff


	//   ....[107]....
        /*0f04*/ 	.word	0xffffffff


	//   ....[108]....
        /*0f08*/ 	.word	0xffffffff


	//   ....[109]....
        /*0f0c*/ 	.word	0xffffffff


	//   ....[110]....
        /*0f10*/ 	.word	0xffffffff


	//   ....[111]....
        /*0f14*/ 	.word	0xffffffff


	//   ....[112]....
        /*0f18*/ 	.word	0xffffffff


	//   ....[113]....
        /*0f1c*/ 	.word	0xffffffff


	//   ....[114]....
        /*0f20*/ 	.word	0xffffffff


	//   ....[115]....
        /*0f24*/ 	.word	0xffffffff


	//   ....[116]....
        /*0f28*/ 	.word	0xffffffff


	//   ....[117]....
        /*0f2c*/ 	.word	0xffffffff


	//   ....[118]....
        /*0f30*/ 	.word	0xffffffff


	//   ....[119]....
        /*0f34*/ 	.word	0xffffffff


	//   ....[120]....
        /*0f38*/ 	.word	0xffffffff


	//   ....[121]....
        /*0f3c*/ 	.word	0xffffffff


	//   ....[122]....
        /*0f40*/ 	.word	0xffffffff


	//   ....[123]....
        /*0f44*/ 	.word	0xffffffff


	//   ....[124]....
        /*0f48*/ 	.word	0xffffffff


	//   ....[125]....
        /*0f4c*/ 	.word	0xffffffff


	//   ....[126]....
        /*0f50*/ 	.word	0xffffffff


	//   ....[127]....
        /*0f54*/ 	.word	0xffffffff


	//   ....[128]....
        /*0f58*/ 	.word	0xffffffff


	//   ....[129]....
        /*0f5c*/ 	.word	0xffffffff


	//   ....[130]....
        /*0f60*/ 	.word	0xffffffff


	//   ....[131]....
        /*0f64*/ 	.word	0xffffffff


	//   ....[132]....
        /*0f68*/ 	.word	0xffffffff


	//   ....[133]....
        /*0f6c*/ 	.word	0xffffffff


	//   ....[134]....
        /*0f70*/ 	.word	0xffffffff


	//   ....[135]....
        /*0f74*/ 	.word	0xffffffff


	//   ....[136]....
        /*0f78*/ 	.word	0xffffffff


	//   ....[137]....
        /*0f7c*/ 	.word	0xffffffff


	//   ....[138]....
        /*0f80*/ 	.word	0xffffffff


	//   ....[139]....
        /*0f84*/ 	.word	0xffffffff


	//   ....[140]....
        /*0f88*/ 	.word	0xffffffff


	//   ....[141]....
        /*0f8c*/ 	.word	0xffffffff


	//   ....[142]....
        /*0f90*/ 	.word	0xffffffff


	//   ....[143]....
        /*0f94*/ 	.word	0xffffffff


	//   ....[144]....
        /*0f98*/ 	.word	0xffffffff


	//   ....[145]....
        /*0f9c*/ 	.word	0xffffffff


	//   ....[146]....
        /*0fa0*/ 	.word	0xffffffff


	//   ....[147]....
        /*0fa4*/ 	.word	0xffffffff


	//   ....[148]....
        /*0fa8*/ 	.word	0xffffffff


	//   ....[149]....
        /*0fac*/ 	.word	0xffffffff


	//   ....[150]....
        /*0fb0*/ 	.word	0xffffffff


	//   ....[151]....
        /*0fb4*/ 	.word	0xffffffff


	//   ....[152]....
        /*0fb8*/ 	.word	0xffffffff


	//   ....[153]....
        /*0fbc*/ 	.word	0xffffffff


	//   ....[154]....
        /*0fc0*/ 	.word	0xffffffff


	//   ....[155]....
        /*0fc4*/ 	.word	0xffffffff


	//   ....[156]....
        /*0fc8*/ 	.word	0xffffffff


	//   ....[157]....
        /*0fcc*/ 	.word	0xffffffff


	//   ....[158]....
        /*0fd0*/ 	.word	0xffffffff


	//   ....[159]....
        /*0fd4*/ 	.word	0xffffffff


	//   ....[160]....
        /*0fd8*/ 	.word	0xffffffff


	//   ....[161]....
        /*0fdc*/ 	.word	0xffffffff


	//   ....[162]....
        /*0fe0*/ 	.word	0xffffffff


	//   ....[163]....
        /*0fe4*/ 	.word	0xffffffff


	//   ....[164]....
        /*0fe8*/ 	.word	0xffffffff


	//   ....[165]....
        /*0fec*/ 	.word	0xffffffff


	//   ....[166]....
        /*0ff0*/ 	.word	0xffffffff


	//   ....[167]....
        /*0ff4*/ 	.word	0xffffffff


	//   ....[168]....
        /*0ff8*/ 	.word	0xffffffff


	//   ....[169]....
        /*0ffc*/ 	.word	0xffffffff


	//   ....[170]....
        /*1000*/ 	.word	0xffffffff


	//   ....[171]....
        /*1004*/ 	.word	0xffffffff


	//   ....[172]....
        /*1008*/ 	.word	0xffffffff


	//   ....[173]....
        /*100c*/ 	.word	0xffffffff


	//   ....[174]....
        /*1010*/ 	.word	0xffffffff


	//   ....[175]....
        /*1014*/ 	.word	0xffffffff


	//   ....[176]....
        /*1018*/ 	.word	0xffffffff


	//   ....[177]....
        /*101c*/ 	.word	0xffffffff


	//   ....[178]....
        /*1020*/ 	.word	0xffffffff


	//   ....[179]....
        /*1024*/ 	.word	0xffffffff


	//   ....[180]....
        /*1028*/ 	.word	0xffffffff


	//   ....[181]....
        /*102c*/ 	.word	0xffffffff


	//   ....[182]....
        /*1030*/ 	.word	0xffffffff


	//   ....[183]....
        /*1034*/ 	.word	0xffffffff


	//   ....[184]....
        /*1038*/ 	.word	0xffffffff


	//   ....[185]....
        /*103c*/ 	.word	0xffffffff


	//   ....[186]....
        /*1040*/ 	.word	0xffffffff


	//   ....[187]....
        /*1044*/ 	.word	0xffffffff


	//   ....[188]....
        /*1048*/ 	.word	0xffffffff


	//   ....[189]....
        /*104c*/ 	.word	0xffffffff


	//   ....[190]....
        /*1050*/ 	.word	0xffffffff


	//   ....[191]....
        /*1054*/ 	.word	0xffffffff


	//   ....[192]....
        /*1058*/ 	.word	0xffffffff


	//   ....[193]....
        /*105c*/ 	.word	0xffffffff


	//   ....[194]....
        /*1060*/ 	.word	0xffffffff


	//   ....[195]....
        /*1064*/ 	.word	0xffffffff


	//   ....[196]....
        /*1068*/ 	.word	0xffffffff


	//   ....[197]....
        /*106c*/ 	.word	0xffffffff


	//   ....[198]....
        /*1070*/ 	.word	0xffffffff


	//   ....[199]....
        /*1074*/ 	.word	0xffffffff


	//   ....[200]....
        /*1078*/ 	.word	0xffffffff


	//   ....[201]....
        /*107c*/ 	.word	0x0500000f


	//   ....[202]....
        /*1080*/ 	.word	0x0500000f


	//   ....[203]....
        /*1084*/ 	.word	0x0500000f


	//   ....[204]....
        /*1088*/ 	.word	0x0500000f


	//   ....[205]....
        /*108c*/ 	.word	0x0500000f


	//   ....[206]....
        /*1090*/ 	.word	0x0500000f


	//   ....[207]....
        /*1094*/ 	.word	0x0500000f


	//   ....[208]....
        /*1098*/ 	.word	0x0500000f


	//   ....[209]....
        /*109c*/ 	.word	0x0500000f


	//   ....[210]....
        /*10a0*/ 	.word	0x0500000f


	//   ....[211]....
        /*10a4*/ 	.word	0x0500000f


	//   ....[212]....
        /*10a8*/ 	.word	0x0500000f


	//   ....[213]....
        /*10ac*/ 	.word	0x0500000f


	//   ....[214]....
        /*10b0*/ 	.word	0x0500000f


	//   ....[215]....
        /*10b4*/ 	.word	0x0500000f


	//   ....[216]....
        /*10b8*/ 	.word	0x0500000f


	//   ....[217]....
        /*10bc*/ 	.word	0x0500000f


	//   ....[218]....
        /*10c0*/ 	.word	0x0500000f


	//   ....[219]....
        /*10c4*/ 	.word	0x0500000f


	//   ....[220]....
        /*10c8*/ 	.word	0x0500000f


	//   ....[221]....
        /*10cc*/ 	.word	0x0500000f


	//   ....[222]....
        /*10d0*/ 	.word	0x0500000f


	//   ....[223]....
        /*10d4*/ 	.word	0x0500000f


	//   ....[224]....
        /*10d8*/ 	.word	0x0500000f


	//   ....[225]....
        /*10dc*/ 	.word	0x0500000f


	//   ....[226]....
        /*10e0*/ 	.word	0x0500000f


	//   ....[227]....
        /*10e4*/ 	.word	0x0500000f


	//   ....[228]....
        /*10e8*/ 	.word	0x0500000f


	//   ....[229]....
        /*10ec*/ 	.word	0x0500000f


	//   ....[230]....
        /*10f0*/ 	.word	0x0500000f


	//   ....[231]....
        /*10f4*/ 	.word	0x0500000f


	//   ....[232]....
        /*10f8*/ 	.word	0x0500000f


	//   ....[233]....
        /*10fc*/ 	.word	0x0500000f


	//   ....[234]....
        /*1100*/ 	.word	0x0500000f


	//   ....[235]....
        /*1104*/ 	.word	0x0500000f


	//   ....[236]....
        /*1108*/ 	.word	0x0500000f


	//   ....[237]....
        /*110c*/ 	.word	0x0500000f


	//   ....[238]....
        /*1110*/ 	.word	0x0500000f


	//   ....[239]....
        /*1114*/ 	.word	0x0500000f


	//   ....[240]....
        /*1118*/ 	.word	0x0500000f


	//   ....[241]....
        /*111c*/ 	.word	0x0500000f


	//   ....[242]....
        /*1120*/ 	.word	0x0500000f


	//   ....[243]....
        /*1124*/ 	.word	0x0500000f


	//   ....[244]....
        /*1128*/ 	.word	0x0500000f


	//   ....[245]....
        /*112c*/ 	.word	0x0500000f


	//   ....[246]....
        /*1130*/ 	.word	0x0500000f


	//   ....[247]....
        /*1134*/ 	.word	0x0500000f


	//   ....[248]....
        /*1138*/ 	.word	0x0500000f


	//   ....[249]....
        /*113c*/ 	.word	0x0500000f


	//   ....[250]....
        /*1140*/ 	.word	0x0500000f


	//   ....[251]....
        /*1144*/ 	.word	0x0500000f


	//   ....[252]....
        /*1148*/ 	.word	0x0500000f


	//   ....[253]....
        /*114c*/ 	.word	0x0500000f


	//   ....[254]....
        /*1150*/ 	.word	0x0500000f


	//   ....[255]....
        /*1154*/ 	.word	0x0500000f


	//   ....[0]....
        /*1158*/ 	.word	0x0500000f


	//   ....[1]....
        /*115c*/ 	.word	0x0500000f


	//   ....[2]....
        /*1160*/ 	.word	0x0500000f


	//   ....[3]....
        /*1164*/ 	.word	0x0500000f


	//   ....[4]....
        /*1168*/ 	.word	0x0500000f


	//   ....[5]....
        /*116c*/ 	.word	0x0500000f


	//   ....[6]....
        /*1170*/ 	.word	0x0500000f


	//   ....[7]....
        /*1174*/ 	.word	0x0500000f


	//   ....[8]....
        /*1178*/ 	.word	0x0500000f


	//   ....[9]....
        /*117c*/ 	.word	0x0500000f


	//   ....[10]....
        /*1180*/ 	.word	0x0500000f


	//   ....[11]....
        /*1184*/ 	.word	0x0500000f


	//   ....[12]....
        /*1188*/ 	.word	0x0500000f


	//   ....[13]....
        /*118c*/ 	.word	0x0500000f


	//   ....[14]....
        /*1190*/ 	.word	0x0500000f


	//   ....[15]....
        /*1194*/ 	.word	0x0500000f


	//   ....[16]....
        /*1198*/ 	.word	0x0500000f


	//   ....[17]....
        /*119c*/ 	.word	0x0500000f


	//   ....[18]....
        /*11a0*/ 	.word	0x0500000f


	//   ....[19]....
        /*11a4*/ 	.word	0x0500000f


	//   ....[20]....
        /*11a8*/ 	.word	0x0500000f


	//   ....[21]....
        /*11ac*/ 	.word	0x0500000f


	//   ....[22]....
        /*11b0*/ 	.word	0x0500000f


	//   ....[23]....
        /*11b4*/ 	.word	0x0500000f


	//   ....[24]....
        /*11b8*/ 	.word	0x0500000f


	//   ....[25]....
        /*11bc*/ 	.word	0x0500000f


	//   ....[26]....
        /*11c0*/ 	.word	0x0500000f


	//   ....[27]....
        /*11c4*/ 	.word	0x0500000f


	//   ....[28]....
        /*11c8*/ 	.word	0x0500000f


	//   ....[29]....
        /*11cc*/ 	.word	0x0500000f


	//   ....[30]....
        /*11d0*/ 	.word	0x0500000f


	//   ....[31]....
        /*11d4*/ 	.word	0x0500000f


	//   ....[32]....
        /*11d8*/ 	.word	0x0500000f


	//   ....[33]....
        /*11dc*/ 	.word	0x0500000f


	//   ....[34]....
        /*11e0*/ 	.word	0x0500000f


	//   ....[35]....
        /*11e4*/ 	.word	0x0500000f


	//   ....[36]....
        /*11e8*/ 	.word	0x0500000f


	//   ....[37]....
        /*11ec*/ 	.word	0x0500000f


	//   ....[38]....
        /*11f0*/ 	.word	0x0500000f


	//   ....[39]....
        /*11f4*/ 	.word	0x0500000f


	//   ....[40]....
        /*11f8*/ 	.word	0x0500000f


	//   ....[41]....
        /*11fc*/ 	.word	0x0500000f


	//   ....[42]....
        /*1200*/ 	.word	0x0500000f


	//   ....[43]....
        /*1204*/ 	.word	0x0500000f


	//   ....[44]....
        /*1208*/ 	.word	0x0500000f


	//   ....[45]....
        /*120c*/ 	.word	0x0500000f


	//   ....[46]....
        /*1210*/ 	.word	0x0500000f


	//   ....[47]....
        /*1214*/ 	.word	0x0500000f


	//   ....[48]....
        /*1218*/ 	.word	0x0500000f


	//   ....[49]....
        /*121c*/ 	.word	0x0500000f


	//   ....[50]....
        /*1220*/ 	.word	0x0500000f


	//   ....[51]....
        /*1224*/ 	.word	0x0500000f


	//   ....[52]....
        /*1228*/ 	.word	0x0500000f


	//   ....[53]....
        /*122c*/ 	.word	0x0500000f


	//   ....[54]....
        /*1230*/ 	.word	0x0500000f


	//   ....[55]....
        /*1234*/ 	.word	0x0500000f


	//   ....[56]....
        /*1238*/ 	.word	0x0500000f


	//   ....[57]....
        /*123c*/ 	.word	0x0500000f


	//   ....[58]....
        /*1240*/ 	.word	0x0500000f


	//   ....[59]....
        /*1244*/ 	.word	0x0500000f


	//   ....[60]....
        /*1248*/ 	.word	0x0500000f


	//   ....[61]....
        /*124c*/ 	.word	0x0500000f


	//   ....[62]....
        /*1250*/ 	.word	0x0500000f


	//   ....[63]....
        /*1254*/ 	.word	0x0500000f


	//   ....[64]....
        /*1258*/ 	.word	0x0500000f


	//   ....[65]....
        /*125c*/ 	.word	0x0500000f


	//   ....[66]....
        /*1260*/ 	.word	0x0500000f


	//   ....[67]....
        /*1264*/ 	.word	0x0500000f


	//   ....[68]....
        /*1268*/ 	.word	0x0500000f


	//   ....[69]....
        /*126c*/ 	.word	0x0500000f


	//   ....[70]....
        /*1270*/ 	.word	0x0500000f


	//   ....[71]....
        /*1274*/ 	.word	0x0500000f


	//   ....[72]....
        /*1278*/ 	.word	0x0500000f


	//   ....[73]....
        /*127c*/ 	.word	0x0500000f


	//   ....[74]....
        /*1280*/ 	.word	0x0500000f


	//   ....[75]....
        /*1284*/ 	.word	0x0500000f


	//   ....[76]....
        /*1288*/ 	.word	0x0500000f


	//   ....[77]....
        /*128c*/ 	.word	0x0500000f


	//   ....[78]....
        /*1290*/ 	.word	0x0500000f


	//   ....[79]....
        /*1294*/ 	.word	0x0500000f


	//   ....[80]....
        /*1298*/ 	.word	0x0500000f


	//   ....[81]....
        /*129c*/ 	.word	0x0500000f


	//   ....[82]....
        /*12a0*/ 	.word	0x0500000f


	//   ....[83]....
        /*12a4*/ 	.word	0x0500000f


	//   ....[84]....
        /*12a8*/ 	.word	0x0500000f


	//   ....[85]....
        /*12ac*/ 	.word	0x0500000f


	//   ....[86]....
        /*12b0*/ 	.word	0x0500000f


	//   ....[87]....
        /*12b4*/ 	.word	0x0500000f


	//   ....[88]....
        /*12b8*/ 	.word	0x0500000f


	//   ....[89]....
        /*12bc*/ 	.word	0x0500000f


	//   ....[90]....
        /*12c0*/ 	.word	0x0500000f


	//   ....[91]....
        /*12c4*/ 	.word	0x0500000f


	//   ....[92]....
        /*12c8*/ 	.word	0x0500000f


	//   ....[93]....
        /*12cc*/ 	.word	0x0500000f


	//   ....[94]....
        /*12d0*/ 	.word	0x0500000f


	//----- nvinfo : EIATTR_COOP_GROUP_INSTR_OFFSETS
	.align		4
.L_1606:
        /*12d4*/ 	.byte	0x04, 0x28
        /*12d6*/ 	.short	(.L_1608 - .L_1607)


	//   ....[0]....
.L_1607:
        /*12d8*/ 	.word	0x00000070


	//   ....[1]....
        /*12dc*/ 	.word	0x00000140


	//   ....[2]....
        /*12e0*/ 	.word	0x00000190


	//   ....[3]....
        /*12e4*/ 	.word	0x000003e0


	//   ....[4]....
        /*12e8*/ 	.word	0x00000540


	//   ....[5]....
        /*12ec*/ 	.word	0x00000660


	//   ....[6]....
        /*12f0*/ 	.word	0x000007c0


	//   ....[7]....
        /*12f4*/ 	.word	0x00003940


	//   ....[8]....
        /*12f8*/ 	.word	0x00003950


	//   ....[9]....
        /*12fc*/ 	.word	0x00004080


	//   ....[10]....
        /*1300*/ 	.word	0x00004090


	//   ....[11]....
        /*1304*/ 	.word	0x00004cd0


	//   ....[12]....
        /*1308*/ 	.word	0x00004ce0


	//   ....[13]....
        /*130c*/ 	.word	0x000054c0


	//   ....[14]....
        /*1310*/ 	.word	0x000054d0


	//   ....[15]....
        /*1314*/ 	.word	0x00005f10


	//   ....[16]....
        /*1318*/ 	.word	0x00005f20


	//   ....[17]....
        /*131c*/ 	.word	0x00006030


	//   ....[18]....
        /*1320*/ 	.word	0x00006040


	//   ....[19]....
        /*1324*/ 	.word	0x00006440


	//   ....[20]....
        /*1328*/ 	.word	0x00006470


	//   ....[21]....
        /*132c*/ 	.word	0x00006740


	//   ....[22]....
        /*1330*/ 	.word	0x00006760


	//   ....[23]....
        /*1334*/ 	.word	0x000073c0


	//   ....[24]....
        /*1338*/ 	.word	0x00007b90


	//   ....[25]....
        /*133c*/ 	.word	0x00007ba0


	//   ....[26]....
        /*1340*/ 	.word	0x00007bb0


	//   ....[27]....
        /*1344*/ 	.word	0x00007bc0


	//   ....[28]....
        /*1348*/ 	.word	0x00007ec0


	//   ....[29]....
        /*134c*/ 	.word	0x00007ed0


	//   ....[30]....
        /*1350*/ 	.word	0x00007ee0


	//   ....[31]....
        /*1354*/ 	.word	0x00007ef0


	//   ....[32]....
        /*1358*/ 	.word	0x00009200


	//   ....[33]....
        /*135c*/ 	.word	0x00009210


	//   ....[34]....
        /*1360*/ 	.word	0x00009220


	//   ....[35]....
        /*1364*/ 	.word	0x00009250


	//   ....[36]....
        /*1368*/ 	.word	0x00009330


	//   ....[37]....
        /*136c*/ 	.word	0x00009350


	//   ....[38]....
        /*1370*/ 	.word	0x00009360


	//   ....[39]....
        /*1374*/ 	.word	0x000093f0


	//   ....[40]....
        /*1378*/ 	.word	0x0000bb40


	//   ....[41]....
        /*137c*/ 	.word	0x0000c140


	//   ....[42]....
        /*1380*/ 	.word	0x0000c150


	//   ....[43]....
        /*1384*/ 	.word	0x0000c170


	//   ....[44]....
        /*1388*/ 	.word	0x0000c830


	//   ....[45]....
        /*138c*/ 	.word	0x0000c870


	//   ....[46]....
        /*1390*/ 	.word	0x0000ec30


	//   ....[47]....
        /*1394*/ 	.word	0x0000ec50


	//   ....[48]....
        /*1398*/ 	.word	0x0000f700


	//   ....[49]....
        /*139c*/ 	.word	0x0000f720


	//   ....[50]....
        /*13a0*/ 	.word	0x0000fbb0


	//   ....[51]....
        /*13a4*/ 	.word	0x0000fbe0


	//   ....[52]....
        /*13a8*/ 	.word	0x00012680


	//   ....[53]....
        /*13ac*/ 	.word	0x00012700


	//   ....[54]....
        /*13b0*/ 	.word	0x00012d70


	//   ....[55]....
        /*13b4*/ 	.word	0x00012d90


	//   ....[56]....
        /*13b8*/ 	.word	0x000142a0


	//   ....[57]....
        /*13bc*/ 	.word	0x00014330


	//   ....[58]....
        /*13c0*/ 	.word	0x000143e0


	//   ....[59]....
        /*13c4*/ 	.word	0x000145b0


	//   ....[60]....
        /*13c8*/ 	.word	0x00015e00


	//   ....[61]....
        /*13cc*/ 	.word	0x00015e20


	//   ....[62]....
        /*13d0*/ 	.word	0x00015e30


	//   ....[63]....
        /*13d4*/ 	.word	0x00015e40


	//   ....[64]....
        /*13d8*/ 	.word	0x00016860


	//   ....[65]....
        /*13dc*/ 	.word	0x00016870


	//   ....[66]....
        /*13e0*/ 	.word	0x00016aa0


	//   ....[67]....
        /*13e4*/ 	.word	0x00016ab0


	//   ....[68]....
        /*13e8*/ 	.word	0x00016ce0


	//   ....[69]....
        /*13ec*/ 	.word	0x00016cf0


	//   ....[70]....
        /*13f0*/ 	.word	0x00016f20


	//   ....[71]....
        /*13f4*/ 	.word	0x00016f30


	//   ....[72]....
        /*13f8*/ 	.word	0x00017400


	//   ....[73]....
        /*13fc*/ 	.word	0x00017410


	//   ....[74]....
        /*1400*/ 	.word	0x00018090


	//   ....[75]....
        /*1404*/ 	.word	0x000180a0


	//   ....[76]....
        /*1408*/ 	.word	0x000196e0


	//   ....[77]....
        /*140c*/ 	.word	0x000196f0


	//   ....[78]....
        /*1410*/ 	.word	0x00019930


	//   ....[79]....
        /*1414*/ 	.word	0x00019940


	//   ....[80]....
        /*1418*/ 	.word	0x00019b70


	//   ....[81]....
        /*141c*/ 	.word	0x00019b80


	//   ....[82]....
        /*1420*/ 	.word	0x00019db0


	//   ....[83]....
        /*1424*/ 	.word	0x00019dc0


	//   ....[84]....
        /*1428*/ 	.word	0x0001a050


	//   ....[85]....
        /*142c*/ 	.word	0x0001a240


	//   ....[86]....
        /*1430*/ 	.word	0x0001a270


	//   ....[87]....
        /*1434*/ 	.word	0x0001a2a0


	//   ....[88]....
        /*1438*/ 	.word	0x0001a2d0


	//   ....[89]....
        /*143c*/ 	.word	0x0001a300


	//   ....[90]....
        /*1440*/ 	.word	0x0001a330


	//   ....[91]....
        /*1444*/ 	.word	0x0001a4c0


	//   ....[92]....
        /*1448*/ 	.word	0x0001a4f0


	//   ....[93]....
        /*144c*/ 	.word	0x0001a520


	//   ....[94]....
        /*1450*/ 	.word	0x0001a550


	//   ....[95]....
        /*1454*/ 	.word	0x0001a580


	//   ....[96]....
        /*1458*/ 	.word	0x0001a5b0


	//   ....[97]....
        /*145c*/ 	.word	0x0001a640


	//   ....[98]....
        /*1460*/ 	.word	0x0001a670


	//   ....[99]....
        /*1464*/ 	.word	0x0001a680


	//   ....[100]....
        /*1468*/ 	.word	0x0001a6c0


	//   ....[101]....
        /*146c*/ 	.word	0x0001bb50


	//   ....[102]....
        /*1470*/ 	.word	0x0001dca0


	//   ....[103]....
        /*1474*/ 	.word	0x0001dcc0


	//   ....[104]....
        /*1478*/ 	.word	0x0001dd50


	//   ....[105]....
        /*147c*/ 	.word	0x0001dd70


	//   ....[106]....
        /*1480*/ 	.word	0x0001ddf0


	//   ....[107]....
        /*1484*/ 	.word	0x0001de10


	//   ....[108]....
        /*1488*/ 	.word	0x0001de90


	//   ....[109]....
        /*148c*/ 	.word	0x0001deb0


	//   ....[110]....
        /*1490*/ 	.word	0x0001df30


	//   ....[111]....
        /*1494*/ 	.word	0x0001df50


	//   ....[112]....
        /*1498*/ 	.word	0x0001df60


	//   ....[113]....
        /*149c*/ 	.word	0x0001df70


	//   ....[114]....
        /*14a0*/ 	.word	0x0001e710


	//   ....[115]....
        /*14a4*/ 	.word	0x0001e740


	//   ....[116]....
        /*14a8*/ 	.word	0x0001e830


	//   ....[117]....
        /*14ac*/ 	.word	0x0001e840


	//   ....[118]....
        /*14b0*/ 	.word	0x0001e8f0


	//   ....[119]....
        /*14b4*/ 	.word	0x0001e900


	//   ....[120]....
        /*14b8*/ 	.word	0x0001e980


	//   ....[121]....
        /*14bc*/ 	.word	0x0001e990


	//   ....[122]....
        /*14c0*/ 	.word	0x0001e9a0


	//   ....[123]....
        /*14c4*/ 	.word	0x0001ea40


	//   ....[124]....
        /*14c8*/ 	.word	0x0001ea70


	//   ....[125]....
        /*14cc*/ 	.word	0x0001eaf0


	//   ....[126]....
        /*14d0*/ 	.word	0x0001eb20


	//   ....[127]....
        /*14d4*/ 	.word	0x0001eb40


	//   ....[128]....
        /*14d8*/ 	.word	0x0001eb90


	//   ....[129]....
        /*14dc*/ 	.word	0x0001eba0


	//   ....[130]....
        /*14e0*/ 	.word	0x0001f260


	//   ....[131]....
        /*14e4*/ 	.word	0x0001f290


	//   ....[132]....
        /*14e8*/ 	.word	0x0001f2b0


	//   ....[133]....
        /*14ec*/ 	.word	0x0001f380


	//   ....[134]....
        /*14f0*/ 	.word	0x0001f3b0


	//   ....[135]....
        /*14f4*/ 	.word	0x0001f420


	//   ....[136]....
        /*14f8*/ 	.word	0x0001f490


	//   ....[137]....
        /*14fc*/ 	.word	0x0001f4a0


	//   ....[138]....
        /*1500*/ 	.word	0x0001f520


	//   ....[139]....
        /*1504*/ 	.word	0x0001f530


	//   ....[140]....
        /*1508*/ 	.word	0x0001f5b0


	//   ....[141]....
        /*150c*/ 	.word	0x0001f5c0


	//   ....[142]....
        /*1510*/ 	.word	0x0001f640


	//   ....[143]....
        /*1514*/ 	.word	0x0001f650


	//   ....[144]....
        /*1518*/ 	.word	0x0001f6d0


	//   ....[145]....
        /*151c*/ 	.word	0x0001f6e0


	//   ....[146]....
        /*1520*/ 	.word	0x0001fbf0


	//   ....[147]....
        /*1524*/ 	.word	0x0001fc10


	//   ....[148]....
        /*1528*/ 	.word	0x0001fc60


	//   ....[149]....
        /*152c*/ 	.word	0x0001fd20


	//   ....[150]....
        /*1530*/ 	.word	0x0001fd30


	//   ....[151]....
        /*1534*/ 	.word	0x0001fd60


	//   ....[152]....
        /*1538*/ 	.word	0x0001fdf0


	//   ....[153]....
        /*153c*/ 	.word	0x0001fea0


	//   ....[154]....
        /*1540*/ 	.word	0x0001feb0


	//   ....[155]....
        /*1544*/ 	.word	0x0001fee0


	//   ....[156]....
        /*1548*/ 	.word	0x0001fef0


	//   ....[157]....
        /*154c*/ 	.word	0x0001ff80


	//   ....[158]....
        /*1550*/ 	.word	0x00020690


	//   ....[159]....
        /*1554*/ 	.word	0x000206b0


	//   ....[160]....
        /*1558*/ 	.word	0x00020700


	//   ....[161]....
        /*155c*/ 	.word	0x00020710


	//   ....[162]....
        /*1560*/ 	.word	0x00020750


	//   ....[163]....
        /*1564*/ 	.word	0x00020760


	//   ....[164]....
        /*1568*/ 	.word	0x000207a0


	//   ....[165]....
        /*156c*/ 	.word	0x000207b0


	//   ....[166]....
        /*1570*/ 	.word	0x000207f0


	//   ....[167]....
        /*1574*/ 	.word	0x00020800


	//   ....[168]....
        /*1578*/ 	.word	0x00020810


	//   ....[169]....
        /*157c*/ 	.word	0x00020850


	//   ....[170]....
        /*1580*/ 	.word	0x00020b70


	//   ....[171]....
        /*1584*/ 	.word	0x00020b90


	//   ....[172]....
        /*1588*/ 	.word	0x00020ba0


	//   ....[173]....
        /*158c*/ 	.word	0x00020bb0


	//   ....[174]....
        /*1590*/ 	.word	0x00020bd0


	//   ....[175]....
        /*1594*/ 	.word	0x00020c40


	//   ....[176]....
        /*1598*/ 	.word	0x00020cb0


	//   ....[177]....
        /*159c*/ 	.word	0x00020cd0


	//   ....[178]....
        /*15a0*/ 	.word	0x00020ce0


	//   ....[179]....
        /*15a4*/ 	.word	0x00020d40


	//   ....[180]....
        /*15a8*/ 	.word	0x00020d60


	//   ....[181]....
        /*15ac*/ 	.word	0x00020dc0


	//   ....[182]....
        /*15b0*/ 	.word	0x00021300


	//   ....[183]....
        /*15b4*/ 	.word	0x00021330


	//   ....[184]....
        /*15b8*/ 	.word	0x00021390


	//   ....[185]....
        /*15bc*/ 	.word	0x000213c0


	//   ....[186]....
        /*15c0*/ 	.word	0x000213f0


	//   ....[187]....
        /*15c4*/ 	.word	0x00021420


	//   ....[188]....
        /*15c8*/ 	.word	0x00021450


	//   ....[189]....
        /*15cc*/ 	.word	0x00021480


	//   ....[190]....
        /*15d0*/ 	.word	0x00021620


	//   ....[191]....
        /*15d4*/ 	.word	0x00021650


	//   ....[192]....
        /*15d8*/ 	.word	0x00021680


	//   ....[193]....
        /*15dc*/ 	.word	0x000216b0


	//   ....[194]....
        /*15e0*/ 	.word	0x000216e0


	//   ....[195]....
        /*15e4*/ 	.word	0x00021710


	//   ....[196]....
        /*15e8*/ 	.word	0x000217d0


	//   ....[197]....
        /*15ec*/ 	.word	0x000217f0


	//   ....[198]....
        /*15f0*/ 	.word	0x00021810


	//   ....[199]....
        /*15f4*/ 	.word	0x00021870


	//   ....[200]....
        /*15f8*/ 	.word	0x00022290


	//   ....[201]....
        /*15fc*/ 	.word	0x000225b0


	//   ....[202]....
        /*1600*/ 	.word	0x00022640


	//   ....[203]....
        /*1604*/ 	.word	0x000226d0


	//   ....[204]....
        /*1608*/ 	.word	0x00022760


	//   ....[205]....
        /*160c*/ 	.word	0x00022840


	//   ....[206]....
        /*1610*/ 	.word	0x000228d0


	//   ....[207]....
        /*1614*/ 	.word	0x00022970


	//   ....[208]....
        /*1618*/ 	.word	0x00022a00


	//   ....[209]....
        /*161c*/ 	.word	0x00022af0


	//   ....[210]....
        /*1620*/ 	.word	0x00022b80


	//   ....[211]....
        /*1624*/ 	.word	0x00022c20


	//   ....[212]....
        /*1628*/ 	.word	0x00022cb0


	//   ....[213]....
        /*162c*/ 	.word	0x00022d90


	//   ....[214]....
        /*1630*/ 	.word	0x00022e30


	//   ....[215]....
        /*1634*/ 	.word	0x00022ec0


	//   ....[216]....
        /*1638*/ 	.word	0x00022f10


	//   ....[217]....
        /*163c*/ 	.word	0x00022f60


	//   ....[218]....
        /*1640*/ 	.word	0x00023000


	//   ....[219]....
        /*1644*/ 	.word	0x00023090


	//   ....[220]....
        /*1648*/ 	.word	0x000230e0


	//   ....[221]....
        /*164c*/ 	.word	0x00023130


	//   ....[222]....
        /*1650*/ 	.word	0x00023230


	//   ....[223]....
        /*1654*/ 	.word	0x000232e0


	//   ....[224]....
        /*1658*/ 	.word	0x00023330


	//   ....[225]....
        /*165c*/ 	.word	0x00023380


	//   ....[226]....
        /*1660*/ 	.word	0x00023500


	//   ....[227]....
        /*1664*/ 	.word	0x00023650


	//   ....[228]....
        /*1668*/ 	.word	0x000236e0


	//   ....[229]....
        /*166c*/ 	.word	0x00023730


	//   ....[230]....
        /*1670*/ 	.word	0x00023a30


	//   ....[231]....
        /*1674*/ 	.word	0x00023a80


	//   ....[232]....
        /*1678*/ 	.word	0x00023b10


	//   ....[233]....
        /*167c*/ 	.word	0x00023ba0


	//   ....[234]....
        /*1680*/ 	.word	0x00023c30


	//   ....[235]....
        /*1684*/ 	.word	0x00023cc0


	//   ....[236]....
        /*1688*/ 	.word	0x00023d50


	//   ....[237]....
        /*168c*/ 	.word	0x00023de0


	//   ....[238]....
        /*1690*/ 	.word	0x00023e60


	//   ....[239]....
        /*1694*/ 	.word	0x00023eb0


	//   ....[240]....
        /*1698*/ 	.word	0x00023f50


	//   ....[241]....
        /*169c*/ 	.word	0x00023fe0


	//   ....[242]....
        /*16a0*/ 	.word	0x00024070


	//   ....[243]....
        /*16a4*/ 	.word	0x000240c0


	//   ....[244]....
        /*16a8*/ 	.word	0x00024160


	//   ....[245]....
        /*16ac*/ 	.word	0x000241f0


	//   ....[246]....
        /*16b0*/ 	.word	0x00024290


	//   ....[247]....
        /*16b4*/ 	.word	0x00024320


	//   ....[248]....
        /*16b8*/ 	.word	0x000243c0


	//   ....[249]....
        /*16bc*/ 	.word	0x00024450


	//   ....[250]....
        /*16c0*/ 	.word	0x00024520


	//   ....[251]....
        /*16c4*/ 	.word	0x00024800


	//   ....[252]....
        /*16c8*/ 	.word	0x000248f0


	//   ....[253]....
        /*16cc*/ 	.word	0x00024990


	//   ....[254]....
        /*16d0*/ 	.word	0x000249f0


	//   ....[255]....
        /*16d4*/ 	.word	0x00024ae0


	//   ....[0]....
        /*16d8*/ 	.word	0x00024b50


	//   ....[1]....
        /*16dc*/ 	.word	0x00024c40


	//   ....[2]....
        /*16e0*/ 	.word	0x00024cb0


	//   ....[3]....
        /*16e4*/ 	.word	0x00024da0


	//   ....[4]....
        /*16e8*/ 	.word	0x00024e10


	//   ....[5]....
        /*16ec*/ 	.word	0x00024f00


	//   ....[6]....
        /*16f0*/ 	.word	0x00024f70


	//   ....[7]....
        /*16f4*/ 	.word	0x00025010


	//   ....[8]....
        /*16f8*/ 	.word	0x00025100


	//   ....[9]....
        /*16fc*/ 	.word	0x000251b0


	//   ....[10]....
        /*1700*/ 	.word	0x00025210


	//   ....[11]....
        /*1704*/ 	.word	0x00025300


	//   ....[12]....
        /*1708*/ 	.word	0x00025360


	//   ....[13]....
        /*170c*/ 	.word	0x00025480


	//   ....[14]....
        /*1710*/ 	.word	0x000254e0


	//   ....[15]....
        /*1714*/ 	.word	0x000255d0


	//   ....[16]....
        /*1718*/ 	.word	0x00025630


	//   ....[17]....
        /*171c*/ 	.word	0x000256d0


	//   ....[18]....
        /*1720*/ 	.word	0x000257a0


	//   ....[19]....
        /*1724*/ 	.word	0x00025840


	//   ....[20]....
        /*1728*/ 	.word	0x00025910


	//   ....[21]....
        /*172c*/ 	.word	0x000259b0


	//   ....[22]....
        /*1730*/ 	.word	0x00025a60


	//   ....[23]....
        /*1734*/ 	.word	0x00025b00


	//   ....[24]....
        /*1738*/ 	.word	0x00025d70


	//   ....[25]....
        /*173c*/ 	.word	0x00025e20


	//   ....[26]....
        /*1740*/ 	.word	0x00025ef0


	//   ....[27]....
        /*1744*/ 	.word	0x00025fe0


	//   ....[28]....
        /*1748*/ 	.word	0x000260a0


	//   ....[29]....
        /*174c*/ 	.word	0x00026160


	//   ....[30]....
        /*1750*/ 	.word	0x00026220


	//   ....[31]....
        /*1754*/ 	.word	0x000262e0


	//   ....[32]....
        /*1758*/ 	.word	0x000263a0


	//   ....[33]....
        /*175c*/ 	.word	0x00026460


	//   ....[34]....
        /*1760*/ 	.word	0x00026520


	//   ....[35]....
        /*1764*/ 	.word	0x000265e0


	//   ....[36]....
        /*1768*/ 	.word	0x000266a0


	//   ....[37]....
        /*176c*/ 	.word	0x00026750


	//   ....[38]....
        /*1770*/ 	.word	0x000267b0


	//   ....[39]....
        /*1774*/ 	.word	0x00026890


	//   ....[40]....
        /*1778*/ 	.word	0x000269d0


	//   ....[41]....
        /*177c*/ 	.word	0x00026ab0


	//   ....[42]....
        /*1780*/ 	.word	0x00026b40


	//   ....[43]....
        /*1784*/ 	.word	0x00026c50


	//   ....[44]....
        /*1788*/ 	.word	0x00026cb0


	//   ....[45]....
        /*178c*/ 	.word	0x00026dc0


	//   ....[46]....
        /*1790*/ 	.word	0x00026e20


	//   ....[47]....
        /*1794*/ 	.word	0x00026f30


	//   ....[48]....
        /*1798*/ 	.word	0x00026f90


	//   ....[49]....
        /*179c*/ 	.word	0x000270a0


	//   ....[50]....
        /*17a0*/ 	.word	0x00027100


	//   ....[51]....
        /*17a4*/ 	.word	0x000271c0


	//   ....[52]....
        /*17a8*/ 	.word	0x00027320


	//   ....[53]....
        /*17ac*/ 	.word	0x000273c0


	//   ....[54]....
        /*17b0*/ 	.word	0x00027420


	//   ....[55]....
        /*17b4*/ 	.word	0x000274d0


	//   ....[56]....
        /*17b8*/ 	.word	0x00027530


	//   ....[57]....
        /*17bc*/ 	.word	0x000275e0


	//   ....[58]....
        /*17c0*/ 	.word	0x00027640


	//   ....[59]....
        /*17c4*/ 	.word	0x000276f0


	//   ....[60]....
        /*17c8*/ 	.word	0x00027750


	//   ....[61]....
        /*17cc*/ 	.word	0x00027800


	//   ....[62]....
        /*17d0*/ 	.word	0x00027860


	//   ....[63]....
        /*17d4*/ 	.word	0x00027910


	//   ....[64]....
        /*17d8*/ 	.word	0x00027a00


	//   ....[65]....
        /*17dc*/ 	.word	0x00027aa0


	//   ....[66]....
        /*17e0*/ 	.word	0x00027b00


	//   ....[67]....
        /*17e4*/ 	.word	0x00027bd0


	//   ....[68]....
        /*17e8*/ 	.word	0x00027c30


	//   ....[69]....
        /*17ec*/ 	.word	0x00027d00


	//   ....[70]....
        /*17f0*/ 	.word	0x00027d60


	//   ....[71]....
        /*17f4*/ 	.word	0x00027e30


	//   ....[72]....
        /*17f8*/ 	.word	0x00027e90


	//   ....[73]....
        /*17fc*/ 	.word	0x00027f60


	//   ....[74]....
        /*1800*/ 	.word	0x00027fc0


	//   ....[75]....
        /*1804*/ 	.word	0x00028090


	//   ....[76]....
        /*1808*/ 	.word	0x00028120


	//   ....[77]....
        /*180c*/ 	.word	0x000281c0


	//   ....[78]....
        /*1810*/ 	.word	0x00028340


	//   ....[79]....
        /*1814*/ 	.word	0x000283b0


	//   ....[80]....
        /*1818*/ 	.word	0x00028420


	//   ....[81]....
        /*181c*/ 	.word	0x00028490


	//   ....[82]....
        /*1820*/ 	.word	0x00028500


	//   ....[83]....
        /*1824*/ 	.word	0x00028580


	//   ....[84]....
        /*1828*/ 	.word	0x00028600


	//   ....[85]....
        /*182c*/ 	.word	0x00028690


	//   ....[86]....
        /*1830*/ 	.word	0x00028700


	//   ....[87]....
        /*1834*/ 	.word	0x00028770


	//   ....[88]....
        /*1838*/ 	.word	0x000287e0


	//   ....[89]....
        /*183c*/ 	.word	0x00028860


	//   ....[90]....
        /*1840*/ 	.word	0x000288d0


	//   ....[91]....
        /*1844*/ 	.word	0x00028960


	//   ....[92]....
        /*1848*/ 	.word	0x000289c0


	//   ....[93]....
        /*184c*/ 	.word	0x00028a50


	//   ....[94]....
        /*1850*/ 	.word	0x00028b80


	//----- nvinfo : EIATTR_REG_RECONFIG
	.align		4
.L_1608:
        /*1854*/ 	.byte	0x01, 0x54
	.zero		2


	//----- nvinfo : EIATTR_SYSCALL_OFFSETS
	.align		4
        /*1858*/ 	.byte	0x04, 0x46
        /*185a*/ 	.short	(.L_1610 - .L_1609)


	//   ....[0]....
.L_1609:
        /*185c*/ 	.word	0x000024b0


	//   ....[1]....
        /*1860*/ 	.word	0x00002600


	//   ....[2]....
        /*1864*/ 	.word	0x000075b0


	//   ....[3]....
        /*1868*/ 	.word	0x000078d0


	//   ....[4]....
        /*186c*/ 	.word	0x0001d290


	//   ....[5]....
        /*1870*/ 	.word	0x0001d3e0


	//   ....[6]....
        /*1874*/ 	.word	0x0001d4d0


	//   ....[7]....
        /*1878*/ 	.word	0x0001e330


	//   ....[8]....
        /*187c*/ 	.word	0x0001ee70


	//----- nvinfo : EIATTR_MBARRIER_INSTR_OFFSETS
	.align		4
.L_1610:
        /*1880*/ 	.byte	0x04, 0x39
        /*1882*/ 	.short	(.L_1612 - .L_1611)


	//   ....[0]....
.L_1611:
        /*1884*/ 	.word	0x00000280
        /*1888*/ 	.word	0x000000ff
        /*188c*/ 	.word	0x00032400
        /*1890*/ 	.short	0x0100
        /*1892*/ 	.byte	0x08
	.zero		1


	//   ....[1]....
        /*1894*/ 	.word	0x00000290
        /*1898*/ 	.word	0x000000ff
        /*189c*/ 	.word	0x00032410
        /*18a0*/ 	.short	0x0100
        /*18a2*/ 	.byte	0x08
	.zero		1


	//   ....[2]....
        /*18a4*/ 	.word	0x000002a0
        /*18a8*/ 	.word	0x000000ff
        /*18ac*/ 	.word	0x00032420
        /*18b0*/ 	.short	0x0100
        /*18b2*/ 	.byte	0x08
	.zero		1


	//   ....[3]....
        /*18b4*/ 	.word	0x00000390
        /*18b8*/ 	.word	0x000000ff
        /*18bc*/ 	.word	0x00032430
        /*18c0*/ 	.short	0x0100
        /*18c2*/ 	.byte	0x08
	.zero		1


	//   ....[4]....
        /*18c4*/ 	.word	0x000003a0
        /*18c8*/ 	.word	0x000000ff
        /*18cc*/ 	.word	0x00032440
        /*18d0*/ 	.short	0x0100
        /*18d2*/ 	.byte	0x08
	.zero		1


	//   ....[5]....
        /*18d4*/ 	.word	0x000003b0
        /*18d8*/ 	.word	0x000000ff
        /*18dc*/ 	.word	0x00032438
        /*18e0*/ 	.short	0x0100
        /*18e2*/ 	.byte	0x08
	.zero		1


	//   ....[6]....
        /*18e4*/ 	.word	0x000003c0
        /*18e8*/ 	.word	0x000000ff
        /*18ec*/ 	.word	0x00032448
        /*18f0*/ 	.short	0x0100
        /*18f2*/ 	.byte	0x08
	.zero		1


	//   ....[7]....
        /*18f4*/ 	.word	0x000004f0
        /*18f8*/ 	.word	0x000000ff
        /*18fc*/ 	.word	0x00032450
        /*1900*/ 	.short	0x0100
        /*1902*/ 	.byte	0x08
	.zero		1


	//   ....[8]....
        /*1904*/ 	.word	0x00000500
        /*1908*/ 	.word	0x000000ff
        /*190c*/ 	.word	0x00032460
        /*1910*/ 	.short	0x0100
        /*1912*/ 	.byte	0x08
	.zero		1


	//   ....[9]....
        /*1914*/ 	.word	0x00000510
        /*1918*/ 	.word	0x000000ff
        /*191c*/ 	.word	0x00032458
        /*1920*/ 	.short	0x0100
        /*1922*/ 	.byte	0x08
	.zero		1


	//   ....[10]....
        /*1924*/ 	.word	0x00000520
        /*1928*/ 	.word	0x000000ff
        /*192c*/ 	.word	0x00032468
        /*1930*/ 	.short	0x0100
        /*1932*/ 	.byte	0x08
	.zero		1


	//   ....[11]....
        /*1934*/ 	.word	0x00000610
        /*1938*/ 	.word	0x000000ff
        /*193c*/ 	.word	0x00032470
        /*1940*/ 	.short	0x0100
        /*1942*/ 	.byte	0x06
	.zero		1


	//   ....[12]....
        /*1944*/ 	.word	0x00000620
        /*1948*/ 	.word	0x000000ff
        /*194c*/ 	.word	0x00032480
        /*1950*/ 	.short	0x0100
        /*1952*/ 	.byte	0x06
	.zero		1


	//   ....[13]....
        /*1954*/ 	.word	0x00000630
        /*1958*/ 	.word	0x000000ff
        /*195c*/ 	.word	0x00032478
        /*1960*/ 	.short	0x0100
        /*1962*/ 	.byte	0x06
	.zero		1


	//   ....[14]....
        /*1964*/ 	.word	0x00000640
        /*1968*/ 	.word	0x000000ff
        /*196c*/ 	.word	0x00032488
        /*1970*/ 	.short	0x0100
        /*1972*/ 	.byte	0x06
	.zero		1


	//   ....[15]....
        /*1974*/ 	.word	0x00000770
        /*1978*/ 	.word	0x000000ff
        /*197c*/ 	.word	0x00032490
        /*1980*/ 	.short	0x0100
        /*1982*/ 	.byte	0x08
	.zero		1


	//   ....[16]....
        /*1984*/ 	.word	0x00000780
        /*1988*/ 	.word	0x000000ff
        /*198c*/ 	.word	0x000324a0
        /*1990*/ 	.short	0x0100
        /*1992*/ 	.byte	0x08
	.zero		1


	//   ....[17]....
        /*1994*/ 	.word	0x00000790
        /*1998*/ 	.word	0x000000ff
        /*199c*/ 	.word	0x00032498
        /*19a0*/ 	.short	0x0100
        /*19a2*/ 	.byte	0x08
	.zero		1


	//   ....[18]....
        /*19a4*/ 	.word	0x000007a0
        /*19a8*/ 	.word	0x000000ff
        /*19ac*/ 	.word	0x000324a8
        /*19b0*/ 	.short	0x0100
        /*19b2*/ 	.byte	0x08
	.zero		1


	//   ....[19]....
        /*19b4*/ 	.word	0x000008d0
        /*19b8*/ 	.word	0x000000ff
        /*19bc*/ 	.word	0x000324b0
        /*19c0*/ 	.short	0x0100
        /*19c2*/ 	.byte	0x08
	.zero		1


	//   ....[20]....
        /*19c4*/ 	.word	0x000008e0
        /*19c8*/ 	.word	0x000000ff
        /*19cc*/ 	.word	0x000324c0
        /*19d0*/ 	.short	0x0100
        /*19d2*/ 	.byte	0x08
	.zero		1


	//   ....[21]....
        /*19d4*/ 	.word	0x000008f0
        /*19d8*/ 	.word	0x000000ff
        /*19dc*/ 	.word	0x000324b8
        /*19e0*/ 	.short	0x0100
        /*19e2*/ 	.byte	0x08
	.zero		1


	//   ....[22]....
        /*19e4*/ 	.word	0x00000900
        /*19e8*/ 	.word	0x000000ff
        /*19ec*/ 	.word	0x000324c8
        /*19f0*/ 	.short	0x0100
        /*19f2*/ 	.byte	0x08
	.zero		1


	//   ....[23]....
        /*19f4*/ 	.word	0x000038f0
        /*19f8*/ 	.word	0x00000057
        /*19fc*/ 	.word	0x00032490
        /*1a00*/ 	.short	0x010a
        /*1a02*/ 	.byte	0x3f
	.zero		1


	//   ....[24]....
        /*1a04*/ 	.word	0x00004c70
        /*1a08*/ 	.word	0x00000057
        /*1a0c*/ 	.word	0x00032490
        /*1a10*/ 	.short	0x010a
        /*1a12*/ 	.byte	0x3f
	.zero		1


	//   ....[25]....
        /*1a14*/ 	.word	0x00005d70
        /*1a18*/ 	.word	0x00000057
        /*1a1c*/ 	.word	0x00032490
        /*1a20*/ 	.short	0x010a
        /*1a22*/ 	.byte	0x3f
	.zero		1


	//   ....[26]....
        /*1a24*/ 	.word	0x00006210
        /*1a28*/ 	.word	0x00000004
        /*1a2c*/ 	.word	0x00000000
        /*1a30*/ 	.short	0x0101
        /*1a32*/ 	.byte	0x3f
	.zero		1


	//   ....[27]....
        /*1a34*/ 	.word	0x00006250
        /*1a38*/ 	.word	0x00000057
        /*1a3c*/ 	.word	0x000324b0
        /*1a40*/ 	.short	0x010a
        /*1a42*/ 	.byte	0x3f
	.zero		1


	//   ....[28]....
        /*1a44*/ 	.word	0x00006ad0
        /*1a48*/ 	.word	0x00000057
        /*1a4c*/ 	.word	0x00000000
        /*1a50*/ 	.short	0x0101
        /*1a52*/ 	.byte	0x3f
	.zero		1


	//   ....[29]....
        /*1a54*/ 	.word	0x00007650
        /*1a58*/ 	.word	0x00000016
        /*1a5c*/ 	.word	0x00032400
        /*1a60*/ 	.short	0x010a
        /*1a62*/ 	.byte	0x3f
	.zero		1


	//   ....[30]....
        /*1a64*/ 	.word	0x000076a0
        /*1a68*/ 	.word	0x00000016
        /*1a6c*/ 	.word	0x00032400
        /*1a70*/ 	.short	0x010a
        /*1a72*/ 	.byte	0x3f
	.zero		1


	//   ....[31]....
        /*1a74*/ 	.word	0x00008150
        /*1a78*/ 	.word	0x00000016
        /*1a7c*/ 	.word	0x00032400
        /*1a80*/ 	.short	0x010a
        /*1a82*/ 	.byte	0x3f
	.zero		1


	//   ....[32]....
        /*1a84*/ 	.word	0x00009690
        /*1a88*/ 	.word	0x00000016
        /*1a8c*/ 	.word	0x00032400
        /*1a90*/ 	.short	0x010a
        /*1a92*/ 	.byte	0x3f
	.zero		1


	//   ....[33]....
        /*1a94*/ 	.word	0x0000a690
        /*1a98*/ 	.word	0x0000000e
        /*1a9c*/ 	.word	0x00032430
        /*1aa0*/ 	.short	0x010a
        /*1aa2*/ 	.byte	0x3f
	.zero		1


	//   ....[34]....
        /*1aa4*/ 	.word	0x0000a720
        /*1aa8*/ 	.word	0x0000000e
        /*1aac*/ 	.word	0x00032430
        /*1ab0*/ 	.short	0x010a
        /*1ab2*/ 	.byte	0x3f
	.zero		1


	//   ....[35]....
        /*1ab4*/ 	.word	0x0000aa50
        /*1ab8*/ 	.word	0x00000016
        /*1abc*/ 	.word	0x00032410
        /*1ac0*/ 	.short	0x010a
        /*1ac2*/ 	.byte	0x3f
	.zero		1


	//   ....[36]....
        /*1ac4*/ 	.word	0x0000aaa0
        /*1ac8*/ 	.word	0x0000000e
        /*1acc*/ 	.word	0x00032450
        /*1ad0*/ 	.short	0x010a
        /*1ad2*/ 	.byte	0x3f
	.zero		1


	//   ....[37]....
        /*1ad4*/ 	.word	0x0000aae0
        /*1ad8*/ 	.word	0x0000000e
        /*1adc*/ 	.word	0x00032450
        /*1ae0*/ 	.short	0x010a
        /*1ae2*/ 	.byte	0x3f
	.zero		1


	//   ....[38]....
        /*1ae4*/ 	.word	0x0000cad0
        /*1ae8*/ 	.word	0x00000018
        /*1aec*/ 	.word	0x00000000
        /*1af0*/ 	.short	0x0101
        /*1af2*/ 	.byte	0x3f
	.zero		1


	//   ....[39]....
        /*1af4*/ 	.word	0x0000d6e0
        /*1af8*/ 	.word	0x0000000e
        /*1afc*/ 	.word	0x00000000
        /*1b00*/ 	.short	0x0101
        /*1b02*/ 	.byte	0x3f
	.zero		1


	//   ....[40]....
        /*1b04*/ 	.word	0x0000d870
        /*1b08*/ 	.word	0x0000000f
        /*1b0c*/ 	.word	0x00032430
        /*1b10*/ 	.short	0x010a
        /*1b12*/ 	.byte	0x3f
	.zero		1


	//   ....[41]....
        /*1b14*/ 	.word	0x0000d8e0
        /*1b18*/ 	.word	0x0000000f
        /*1b1c*/ 	.word	0x00032430
        /*1b20*/ 	.short	0x010a
        /*1b22*/ 	.byte	0x3f
	.zero		1


	//   ....[42]....
        /*1b24*/ 	.word	0x0000dbc0
        /*1b28*/ 	.word	0x0000000f
        /*1b2c*/ 	.word	0x00032450
        /*1b30*/ 	.short	0x010a
        /*1b32*/ 	.byte	0x3f
	.zero		1


	//   ....[43]....
        /*1b34*/ 	.word	0x0000dc00
        /*1b38*/ 	.word	0x0000000f
        /*1b3c*/ 	.word	0x00032450
        /*1b40*/ 	.short	0x010a
        /*1b42*/ 	.byte	0x3f
	.zero		1


	//   ....[44]....
        /*1b44*/ 	.word	0x0000fd20
        /*1b48*/ 	.word	0x000000a1
        /*1b4c*/ 	.word	0x00000000
        /*1b50*/ 	.short	0x0101
        /*1b52*/ 	.byte	0x3f
	.zero		1


	//   ....[45]....
        /*1b54*/ 	.word	0x000110d0
        /*1b58*/ 	.word	0x0000000f
        /*1b5c*/ 	.word	0x00000000
        /*1b60*/ 	.short	0x0101
        /*1b62*/ 	.byte	0x3f
	.zero		1


	//   ....[46]....
        /*1b64*/ 	.word	0x00011200
        /*1b68*/ 	.word	0x0000000f
        /*1b6c*/ 	.word	0x00032430
        /*1b70*/ 	.short	0x010a
        /*1b72*/ 	.byte	0x3f
	.zero		1


	//   ....[47]....
        /*1b74*/ 	.word	0x00011270
        /*1b78*/ 	.word	0x0000000f
        /*1b7c*/ 	.word	0x00032430
        /*1b80*/ 	.short	0x010a
        /*1b82*/ 	.byte	0x3f
	.zero		1


	//   ....[48]....
        /*1b84*/ 	.word	0x00011550
        /*1b88*/ 	.word	0x0000000f
        /*1b8c*/ 	.word	0x00032450
        /*1b90*/ 	.short	0x010a
        /*1b92*/ 	.byte	0x3f
	.zero		1


	//   ....[49]....
        /*1b94*/ 	.word	0x00011590
        /*1b98*/ 	.word	0x0000000f
        /*1b9c*/ 	.word	0x00032450
        /*1ba0*/ 	.short	0x010a
        /*1ba2*/ 	.byte	0x3f
	.zero		1


	//   ....[50]....
        /*1ba4*/ 	.word	0x00013400
        /*1ba8*/ 	.word	0x000000af
        /*1bac*/ 	.word	0x00000000
        /*1bb0*/ 	.short	0x0101
        /*1bb2*/ 	.byte	0x3f
	.zero		1


	//   ....[51]....
        /*1bb4*/ 	.word	0x00014240
        /*1bb8*/ 	.word	0x0000000f
        /*1bbc*/ 	.word	0x00000000
        /*1bc0*/ 	.short	0x0101
        /*1bc2*/ 	.byte	0x3f
	.zero		1


	//   ....[52]....
        /*1bc4*/ 	.word	0x000167d0
        /*1bc8*/ 	.word	0x00000003
        /*1bcc*/ 	.word	0x00000000
        /*1bd0*/ 	.short	0x0101
        /*1bd2*/ 	.byte	0x3f
	.zero		1


	//   ....[53]....
        /*1bd4*/ 	.word	0x00017370
        /*1bd8*/ 	.word	0x0000000a
        /*1bdc*/ 	.word	0x00000000
        /*1be0*/ 	.short	0x0101
        /*1be2*/ 	.byte	0x3f
	.zero		1


	//   ....[54]....
        /*1be4*/ 	.word	0x0001bc30
        /*1be8*/ 	.word	0x00000016
        /*1bec*/ 	.word	0x00032420
        /*1bf0*/ 	.short	0x010a
        /*1bf2*/ 	.byte	0x3f
	.zero		1


	//   ....[55]....
        /*1bf4*/ 	.word	0x0001bcc0
        /*1bf8*/ 	.word	0x00000008
        /*1bfc*/ 	.word	0x000324a0
        /*1c00*/ 	.short	0x010a
        /*1c02*/ 	.byte	0x3f
	.zero		1


	//   ....[56]....
        /*1c04*/ 	.word	0x0001bf10
        /*1c08*/ 	.word	0x00000008
        /*1c0c*/ 	.word	0x000324c0
        /*1c10*/ 	.short	0x010a
        /*1c12*/ 	.byte	0x3f
	.zero		1


	//   ....[57]....
        /*1c14*/ 	.word	0x0001c520
        /*1c18*/ 	.word	0x00000006
        /*1c1c*/ 	.word	0x000324a0
        /*1c20*/ 	.short	0x010a
        /*1c22*/ 	.byte	0x3f
	.zero		1


	//   ....[58]....
        /*1c24*/ 	.word	0x0001c760
        /*1c28*/ 	.word	0x00000006
        /*1c2c*/ 	.word	0x000324c0
        /*1c30*/ 	.short	0x010a
        /*1c32*/ 	.byte	0x3f
	.zero		1


	//   ....[59]....
        /*1c34*/ 	.word	0x0001da50
        /*1c38*/ 	.word	0x0000001e
        /*1c3c*/ 	.word	0x00032440
        /*1c40*/ 	.short	0x010a
        /*1c42*/ 	.byte	0x3f
	.zero		1


	//   ....[60]....
        /*1c44*/ 	.word	0x0001e070
        /*1c48*/ 	.word	0x0000001e
        /*1c4c*/ 	.word	0x00032430
        /*1c50*/ 	.short	0x0107
        /*1c52*/ 	.byte	0x3f
	.zero		1


	//   ....[61]....
        /*1c54*/ 	.word	0x0001e140
        /*1c58*/ 	.word	0x0000001e
        /*1c5c*/ 	.word	0x00032430
        /*1c60*/ 	.short	0x0101
        /*1c62*/ 	.byte	0x3f
	.zero		1


	//   ....[62]....
        /*1c64*/ 	.word	0x0001ecb0
        /*1c68*/ 	.word	0x00000016
        /*1c6c*/ 	.word	0x00032400
        /*1c70*/ 	.short	0x0107
        /*1c72*/ 	.byte	0x3f
	.zero		1


	//   ....[63]....
        /*1c74*/ 	.word	0x0001ed40
        /*1c78*/ 	.word	0x00000016
        /*1c7c*/ 	.word	0x00032400
        /*1c80*/ 	.short	0x0101
        /*1c82*/ 	.byte	0x3f
	.zero		1


	//   ....[64]....
        /*1c84*/ 	.word	0x0001f7d0
        /*1c88*/ 	.word	0x00000016
        /*1c8c*/ 	.word	0x00032410
        /*1c90*/ 	.short	0x0107
        /*1c92*/ 	.byte	0x3f
	.zero		1


	//   ....[65]....
        /*1c94*/ 	.word	0x0001f8d0
        /*1c98*/ 	.word	0x00000016
        /*1c9c*/ 	.word	0x00032410
        /*1ca0*/ 	.short	0x0101
        /*1ca2*/ 	.byte	0x3f
	.zero		1


	//   ....[66]....
        /*1ca4*/ 	.word	0x0001f8f0
        /*1ca8*/ 	.word	0x00000016
        /*1cac*/ 	.word	0x00032420
        /*1cb0*/ 	.short	0x010a
        /*1cb2*/ 	.byte	0x3f
	.zero		1


	//   ....[67]....
        /*1cb4*/ 	.word	0x0001f980
        /*1cb8*/ 	.word	0x0000001e
        /*1cbc*/ 	.word	0x00032460
        /*1cc0*/ 	.short	0x010a
        /*1cc2*/ 	.byte	0x3f
	.zero		1


	//   ....[68]....
        /*1cc4*/ 	.word	0x00020100
        /*1cc8*/ 	.word	0x0000001e
        /*1ccc*/ 	.word	0x00032450
        /*1cd0*/ 	.short	0x0107
        /*1cd2*/ 	.byte	0x3f
	.zero		1


	//   ....[69]....
        /*1cd4*/ 	.word	0x000201d0
        /*1cd8*/ 	.word	0x0000001e
        /*1cdc*/ 	.word	0x00032450
        /*1ce0*/ 	.short	0x0101
        /*1ce2*/ 	.byte	0x3f
	.zero		1


	//   ....[70]....
        /*1ce4*/ 	.word	0x00020510
        /*1ce8*/ 	.word	0x00000006
        /*1cec*/ 	.word	0x00032440
        /*1cf0*/ 	.short	0x010a
        /*1cf2*/ 	.byte	0x3f
	.zero		1


	//   ....[71]....
        /*1cf4*/ 	.word	0x000208d0
        /*1cf8*/ 	.word	0x00000006
        /*1cfc*/ 	.word	0x00032430
        /*1d00*/ 	.short	0x0107
        /*1d02*/ 	.byte	0x3f
	.zero		1


	//   ....[72]....
        /*1d04*/ 	.word	0x00020990
        /*1d08*/ 	.word	0x00000006
        /*1d0c*/ 	.word	0x00032430
        /*1d10*/ 	.short	0x0101
        /*1d12*/ 	.byte	0x3f
	.zero		1


	//   ....[73]....
        /*1d14*/ 	.word	0x000209c0
        /*1d18*/ 	.word	0x00000006
        /*1d1c*/ 	.word	0x00032460
        /*1d20*/ 	.short	0x010a
        /*1d22*/ 	.byte	0x3f
	.zero		1


	//   ....[74]....
        /*1d24*/ 	.word	0x00020ec0
        /*1d28*/ 	.word	0x00000006
        /*1d2c*/ 	.word	0x00032450
        /*1d30*/ 	.short	0x0107
        /*1d32*/ 	.byte	0x3f
	.zero		1


	//   ....[75]....
        /*1d34*/ 	.word	0x00020f80
        /*1d38*/ 	.word	0x00000006
        /*1d3c*/ 	.word	0x00032450
        /*1d40*/ 	.short	0x0101
        /*1d42*/ 	.byte	0x3f
	.zero		1


	//   ....[76]....
        /*1d44*/ 	.word	0x00022210
        /*1d48*/ 	.word	0x00000005
        /*1d4c*/ 	.word	0x00032420
        /*1d50*/ 	.short	0x010a
        /*1d52*/ 	.byte	0x3f
	.zero		1


	//   ....[77]....
        /*1d54*/ 	.word	0x00022380
        /*1d58*/ 	.word	0x00000003
        /*1d5c*/ 	.word	0x00032440
        /*1d60*/ 	.short	0x010a
        /*1d62*/ 	.byte	0x3f
	.zero		1


	//   ....[78]....
        /*1d64*/ 	.word	0x00022420
        /*1d68*/ 	.word	0x00000019
        /*1d6c*/ 	.word	0x00032440
        /*1d70*/ 	.short	0x010a
        /*1d72*/ 	.byte	0x3f
	.zero		1


	//   ....[79]....
        /*1d74*/ 	.word	0x00022460
        /*1d78*/ 	.word	0x00000003
        /*1d7c*/ 	.word	0x00032460
        /*1d80*/ 	.short	0x010a
        /*1d82*/ 	.byte	0x3f
	.zero		1


	//   ....[80]....
        /*1d84*/ 	.word	0x000224a0
        /*1d88*/ 	.word	0x00000019
        /*1d8c*/ 	.word	0x00032460
        /*1d90*/ 	.short	0x010a
        /*1d92*/ 	.byte	0x3f
	.zero		1


	//   ....[81]....
        /*1d94*/ 	.word	0x00022500
        /*1d98*/ 	.word	0x00000057
        /*1d9c*/ 	.word	0x00032490
        /*1da0*/ 	.short	0x010a
        /*1da2*/ 	.byte	0x3f
	.zero		1


	//   ....[82]....
        /*1da4*/ 	.word	0x00022790
        /*1da8*/ 	.word	0x00000057
        /*1dac*/ 	.word	0x00032490
        /*1db0*/ 	.short	0x010a
        /*1db2*/ 	.byte	0x3f
	.zero		1


	//   ....[83]....
        /*1db4*/ 	.word	0x00022a40
        /*1db8*/ 	.word	0x00000057
        /*1dbc*/ 	.word	0x00032490
        /*1dc0*/ 	.short	0x010a
        /*1dc2*/ 	.byte	0x3f
	.zero		1


	//   ....[84]....
        /*1dc4*/ 	.word	0x00022cf0
        /*1dc8*/ 	.word	0x00000057
        /*1dcc*/ 	.word	0x000324b0
        /*1dd0*/ 	.short	0x010a
        /*1dd2*/ 	.byte	0x3f
	.zero		1


	//   ....[85]....
        /*1dd4*/ 	.word	0x00023170
        /*1dd8*/ 	.word	0x00000016
        /*1ddc*/ 	.word	0x00032400
        /*1de0*/ 	.short	0x010a
        /*1de2*/ 	.byte	0x3f
	.zero		1


	//   ....[86]....
        /*1de4*/ 	.word	0x00023760
        /*1de8*/ 	.word	0x00000016
        /*1dec*/ 	.word	0x00032400
        /*1df0*/ 	.short	0x010a
        /*1df2*/ 	.byte	0x3f
	.zero		1


	//   ....[87]....
        /*1df4*/ 	.word	0x000237b0
        /*1df8*/ 	.word	0x0000000e
        /*1dfc*/ 	.word	0x00032430
        /*1e00*/ 	.short	0x010a
        /*1e02*/ 	.byte	0x3f
	.zero		1


	//   ....[88]....
        /*1e04*/ 	.word	0x00023800
        /*1e08*/ 	.word	0x00000016
        /*1e0c*/ 	.word	0x00032410
        /*1e10*/ 	.short	0x010a
        /*1e12*/ 	.byte	0x3f
	.zero		1


	//   ....[89]....
        /*1e14*/ 	.word	0x00023850
        /*1e18*/ 	.word	0x0000000e
        /*1e1c*/ 	.word	0x00032450
        /*1e20*/ 	.short	0x010a
        /*1e22*/ 	.byte	0x3f
	.zero		1


	//   ....[90]....
        /*1e24*/ 	.word	0x000238a0
        /*1e28*/ 	.word	0x0000000f
        /*1e2c*/ 	.word	0x00032430
        /*1e30*/ 	.short	0x010a
        /*1e32*/ 	.byte	0x3f
	.zero		1


	//   ....[91]....
        /*1e34*/ 	.word	0x000238f0
        /*1e38*/ 	.word	0x0000000f
        /*1e3c*/ 	.word	0x00032450
        /*1e40*/ 	.short	0x010a
        /*1e42*/ 	.byte	0x3f
	.zero		1


	//   ....[92]....
        /*1e44*/ 	.word	0x00023940
        /*1e48*/ 	.word	0x0000000f
        /*1e4c*/ 	.word	0x00032430
        /*1e50*/ 	.short	0x010a
        /*1e52*/ 	.byte	0x3f
	.zero		1


	//   ....[93]....
        /*1e54*/ 	.word	0x00023990
        /*1e58*/ 	.word	0x0000000f
        /*1e5c*/ 	.word	0x00032450
        /*1e60*/ 	.short	0x010a
        /*1e62*/ 	.byte	0x3f
	.zero		1


	//   ....[94]....
        /*1e64*/ 	.word	0x000245e0
        /*1e68*/ 	.word	0x00000016
        /*1e6c*/ 	.word	0x00032420
        /*1e70*/ 	.short	0x010a
        /*1e72*/ 	.byte	0x3f
	.zero		1


	//   ....[95]....
        /*1e74*/ 	.word	0x00024630
        /*1e78*/ 	.word	0x00000008
        /*1e7c*/ 	.word	0x000324a0
        /*1e80*/ 	.short	0x010a
        /*1e82*/ 	.byte	0x3f
	.zero		1


	//   ....[96]....
        /*1e84*/ 	.word	0x00024680
        /*1e88*/ 	.word	0x00000008
        /*1e8c*/ 	.word	0x000324c0
        /*1e90*/ 	.short	0x010a
        /*1e92*/ 	.byte	0x3f
	.zero		1


	//   ....[97]....
        /*1e94*/ 	.word	0x000246d0
        /*1e98*/ 	.word	0x00000006
        /*1e9c*/ 	.word	0x000324a0
        /*1ea0*/ 	.short	0x010a
        /*1ea2*/ 	.byte	0x3f
	.zero		1


	//   ....[98]....
        /*1ea4*/ 	.word	0x00024720
        /*1ea8*/ 	.word	0x00000006
        /*1eac*/ 	.word	0x000324c0
        /*1eb0*/ 	.short	0x010a
        /*1eb2*/ 	.byte	0x3f
	.zero		1


	//   ....[99]....
        /*1eb4*/ 	.word	0x00024840
        /*1eb8*/ 	.word	0x0000001e
        /*1ebc*/ 	.word	0x00032440
        /*1ec0*/ 	.short	0x010a
        /*1ec2*/ 	.byte	0x3f
	.zero		1


	//   ....[100]....
        /*1ec4*/ 	.word	0x000268d0
        /*1ec8*/ 	.word	0x00000016
        /*1ecc*/ 	.word	0x00032420
        /*1ed0*/ 	.short	0x010a
        /*1ed2*/ 	.byte	0x3f
	.zero		1


	//   ....[101]....
        /*1ed4*/ 	.word	0x00026920
        /*1ed8*/ 	.word	0x0000001e
        /*1edc*/ 	.word	0x00032460
        /*1ee0*/ 	.short	0x010a
        /*1ee2*/ 	.byte	0x3f
	.zero		1


	//   ....[102]....
        /*1ee4*/ 	.word	0x00027270
        /*1ee8*/ 	.word	0x00000006
        /*1eec*/ 	.word	0x00032440
        /*1ef0*/ 	.short	0x010a
        /*1ef2*/ 	.byte	0x3f
	.zero		1


	//   ....[103]....
        /*1ef4*/ 	.word	0x00027950
        /*1ef8*/ 	.word	0x00000006
        /*1efc*/ 	.word	0x00032460
        /*1f00*/ 	.short	0x010a
        /*1f02*/ 	.byte	0x3f
	.zero		1


	//   ....[104]....
        /*1f04*/ 	.word	0x00028aa0
        /*1f08*/ 	.word	0x00000005
        /*1f0c*/ 	.word	0x00032420
        /*1f10*/ 	.short	0x010a
        /*1f12*/ 	.byte	0x3f
	.zero		1


	//   ....[105]....
        /*1f14*/ 	.word	0x00028c40
        /*1f18*/ 	.word	0x00000003
        /*1f1c*/ 	.word	0x00032440
        /*1f20*/ 	.short	0x010a
        /*1f22*/ 	.byte	0x3f
	.zero		1


	//   ....[106]....
        /*1f24*/ 	.word	0x00028c90
        /*1f28*/ 	.word	0x00000019
        /*1f2c*/ 	.word	0x00032440
        /*1f30*/ 	.short	0x010a
        /*1f32*/ 	.byte	0x3f
	.zero		1


	//   ....[107]....
        /*1f34*/ 	.word	0x00028ce0
        /*1f38*/ 	.word	0x00000003
        /*1f3c*/ 	.word	0x00032460
        /*1f40*/ 	.short	0x010a
        /*1f42*/ 	.byte	0x3f
	.zero		1


	//----- nvinfo : EIATTR_NUM_MBARRIERS
	.align		4
.L_1612:
        /*1f44*/ 	.byte	0x03, 0x38
        /*1f46*/ 	.short	0x0017


	//----- nvinfo : EIATTR_EXIT_INSTR_OFFSETS
	.align		4
        /*1f48*/ 	.byte	0x04, 0x1c
        /*1f4a*/ 	.short	(.L_1614 - .L_1613)


	//   ....[0]....
.L_1613:
        /*1f4c*/ 	.word	0x000224f0


	//----- nvinfo : EIATTR_MAX_THREADS
	.align		4
.L_1614:
        /*1f50*/ 	.byte	0x04, 0x05
        /*1f52*/ 	.short	(.L_1616 - .L_1615)
.L_1615:
        /*1f54*/ 	.word	0x00000180
        /*1f58*/ 	.word	0x00000001
        /*1f5c*/ 	.word	0x00000001


	//----- nvinfo : EIATTR_CRS_STACK_SIZE
	.align		4
.L_1616:
        /*1f60*/ 	.byte	0x04, 0x1e
        /*1f62*/ 	.short	(.L_1618 - .L_1617)
.L_1617:
        /*1f64*/ 	.word	0x00000000


	//----- nvinfo : EIATTR_CBANK_PARAM_SIZE
	.align		4
.L_1618:
        /*1f68*/ 	.byte	0x03, 0x19
        /*1f6a*/ 	.short	0x0bf0


	//----- nvinfo : EIATTR_PARAM_CBANK
	.align		4
        /*1f6c*/ 	.byte	0x04, 0x0a
        /*1f6e*/ 	.short	(.L_1620 - .L_1619)
	.align		4
.L_1619:
        /*1f70*/ 	.word	index@(.nv.constant0._ZN7cutlass13device_kernelIN5flash11enable_sm90INS1_16FlashAttnFwdSm90INS1_25CollectiveMainloopFwdSm90ILi2EN4cute5tupleIJNS5_1CILi1EEES8_S8_EEENS6_IJNS7_ILi128EEENS7_ILi96EEENS7_ILi64EEEEEELi256ENS_10bfloat16_tEfNS_4arch4Sm90ELb1ELb0ELb1ELb1ELb1ELb1ELb1ELb1ELb0ELb1ELb1ELb0EEENS1_21CollectiveEpilogueFwdINS6_IJSA_NS7_ILi256EEESB_EEES9_SE_SG_Li256ELb1ELb1ELb1ELb0EEENS1_36VarlenDynamicPersistentTileSchedulerILi128ELi96ELi256ELi128ELb1ELb1ELb1ELb1ELb1ELb1EEEEEEEEEvNT_6ParamsE)
        /*1f74*/ 	.short	0x0210
        /*1f76*/ 	.short	0x0bf0


	//----- nvinfo : EIATTR_SW_WAR
	.align		4
.L_1620:
        /*1f78*/ 	.byte	0x04, 0x36
        /*1f7a*/ 	.short	(.L_1622 - .L_1621)
.L_1621:
        /*1f7c*/ 	.word	0x00000008
.L_1622:


//--------------------- .nv.callgraph             --------------------------
	.section	.nv.callgraph,"",@"SHT_CUDA_CALLGRAPH"
	.align	4
	.sectionentsize	8
	.align		4
        /*0000*/ 	.word	0x00000000
	.align		4
        /*0004*/ 	.word	0xffffffff
	.align		4
        /*0008*/ 	.word	index@(_ZN7cutlass13device_kernelIN5flash11enable_sm90INS1_16FlashAttnFwdSm90INS1_25CollectiveMainloopFwdSm90ILi2EN4cute5tupleIJNS5_1CILi1EEES8_S8_EEENS6_IJNS7_ILi128EEENS7_ILi96EEENS7_ILi192EEEEEELi128ENS_10bfloat16_tEfNS_4arch4Sm90ELb0ELb0ELb1ELb0ELb1ELb0ELb0ELb1ELb1ELb1ELb1ELb0EEENS1_21CollectiveEpilogueFwdINS6_IJSA_SA_SB_EEES9_SE_SG_Li256ELb0ELb1ELb1ELb0EEENS1_19SingleTileSchedulerILb0ELb1ELb1ELi128EEEEEEEEEvNT_6ParamsE)
	.align		4
        /*000c*/ 	.word	index@(__assertfail)
	.align		4
        /*0010*/ 	.word	index@(_ZN7cutlass13device_kernelIN5flash11enable_sm90INS1_16FlashAttnFwdSm90INS1_25CollectiveMainloopFwdSm90ILi2EN4cute5tupleIJNS5_1CILi1EEES8_S8_EEENS6_IJNS7_ILi128EEENS7_ILi96EEENS7_ILi192EEEEEELi128ENS_10bfloat16_tEfNS_4arch4Sm90ELb0ELb0ELb1ELb1ELb1ELb0ELb0ELb1ELb1ELb1ELb1ELb0EEENS1_21CollectiveEpilogueFwdINS6_IJSA_SA_SB_EEES9_SE_SG_Li256ELb1ELb1ELb1ELb0EEENS1_36VarlenDynamicPersistentTileSchedulerILi128ELi96ELi256ELi128ELb1ELb1ELb1ELb0ELb1ELb1EEEEEEEEEvNT_6ParamsE)
	.align		4
        /*0014*/ 	.word	index@(__assertfail)
	.align		4
        /*0018*/ 	.word	index@(_ZN7cutlass13device_kernelIN5flash11enable_sm90INS1_16FlashAttnFwdSm90INS1_25CollectiveMainloopFwdSm90ILi2EN4cute5tupleIJNS5_1CILi1EEES8_S8_EEENS6_IJNS7_ILi128EEENS7_ILi96EEENS7_ILi192EEEEEELi128ENS_10bfloat16_tEfNS_4arch4Sm90ELb0ELb0ELb1ELb1ELb1ELb1ELb0ELb1ELb1ELb1ELb1ELb0EEENS1_21CollectiveEpilogueFwdINS6_IJSA_SA_SB_EEES9_SE_SG_Li256ELb1ELb1ELb1ELb0EEENS1_36VarlenDynamicPersistentTileSchedulerILi128ELi96ELi256ELi128ELb1ELb1ELb1ELb0ELb1ELb1EEEEEEEEEvNT_6ParamsE)
	.align		4
        /*001c*/ 	.word	index@(__assertfail)
	.align		4
        /*0020*/ 	.word	index@(_ZN7cutlass13device_kernelIN5flash11enable_sm90INS1_16FlashAttnFwdSm90INS1_25CollectiveMainloopFwdSm90ILi2EN4cute5tupleIJNS5_1CILi1EEES8_S8_EEENS6_IJNS7_ILi128EEENS7_ILi96EEENS7_ILi192EEEEEELi128ENS_10bfloat16_tEfNS_4arch4Sm90ELb0ELb1ELb1ELb0ELb1ELb0ELb0ELb1ELb1ELb1ELb1ELb0EEENS1_21CollectiveEpilogueFwdINS6_IJSA_SA_SB_EEES9_SE_SG_Li256ELb0ELb1ELb1ELb0EEENS1_19SingleTileSchedulerILb0ELb1ELb1ELi128EEEEEEEEEvNT_6ParamsE)
	.align		4
        /*0024*/ 	.word	index@(__assertfail)
	.align		4
        /*0028*/ 	.word	index@(_ZN7cutlass13device_kernelIN5flash11enable_sm90INS1_16FlashAttnFwdSm90INS1_25CollectiveMainloopFwdSm90ILi2EN4cute5tupleIJNS5_1CILi1EEES8_S8_EEENS6_IJNS7_ILi128EEENS7_ILi96EEENS7_ILi192EEEEEELi128ENS_10bfloat16_tEfNS_4arch4Sm90ELb0ELb1ELb1ELb1ELb1ELb0ELb0ELb1ELb1ELb1ELb1ELb0EEENS1_21CollectiveEpilogueFwdINS6_IJSA_SA_SB_EEES9_SE_SG_Li256ELb1ELb1ELb1ELb0EEENS1_36VarlenDynamicPersistentTileSchedulerILi128ELi96ELi256ELi128ELb1ELb1ELb1ELb1ELb0ELb1EEEEEEEEEvNT_6ParamsE)
	.align		4
        /*002c*/ 	.word	index@(__assertfail)
	.align		4
        /*0030*/ 	.word	index@(_ZN7cutlass13device_kernelIN5flash11enable_sm90INS1_16FlashAttnFwdSm90INS1_25CollectiveMainloopFwdSm90ILi2EN4cute5tupleIJNS5_1CILi1EEES8_S8_EEENS6_IJNS7_ILi128EEENS7_ILi96EEENS7_ILi192EEEEEELi128ENS_10bfloat16_tEfNS_4arch4Sm90ELb0ELb1ELb1ELb1ELb1ELb1ELb0ELb1ELb1ELb1ELb1ELb0EEENS1_21CollectiveEpilogueFwdINS6_IJSA_SA_SB_EEES9_SE_SG_Li256ELb1ELb1ELb1ELb0EEENS1_36VarlenDynamicPersistentTileSchedulerILi128ELi96ELi256ELi128ELb1ELb1ELb1ELb1ELb0ELb1EEEEEEEEEvNT_6ParamsE)
	.align		4
        /*0034*/ 	.word	index@(__assertfail)
	.align		4
        /*0038*/ 	.word	index@(_ZN7cutlass13device_kernelIN5flash11enable_sm90INS1_16FlashAttnFwdSm90INS1_25CollectiveMainloopFwdSm90ILi2EN4cute5tupleIJNS5_1CILi1EEES8_S8_EEENS6_IJNS7_ILi128EEENS7_ILi96EEENS7_ILi192EEEEEELi128ENS_10bfloat16_tEfNS_4arch4Sm90ELb1ELb0ELb1ELb0ELb1ELb0ELb0ELb1ELb1ELb1ELb1ELb0EEENS1_21CollectiveEpilogueFwdINS6_IJSA_SA_SB_EEES9_SE_SG_Li256ELb0ELb1ELb1ELb0EEENS1_19SingleTileSchedulerILb0ELb1ELb1ELi128EEEEEEEEEvNT_6ParamsE)
	.align		4
        /*003c*/ 	.word	index@(__assertfail)
	.align		4
        /*0040*/ 	.word	index@(_ZN7cutlass13device_kernelIN5flash11enable_sm90INS1_16FlashAttnFwdSm90INS1_25CollectiveMainloopFwdSm90ILi2EN4cute5tupleIJNS5_1CILi1EEES8_S8_EEENS6_IJNS7_ILi128EEENS7_ILi96EEENS7_ILi192EEEEEELi128ENS_10bfloat16_tEfNS_4arch4Sm90ELb1ELb0ELb1ELb1ELb1ELb0ELb0ELb1ELb1ELb1ELb1ELb0EEENS1_21CollectiveEpilogueFwdINS6_IJSA_SA_SB_EEES9_SE_SG_Li256ELb1ELb1ELb1ELb0EEENS1_36VarlenDynamicPersistentTileSchedulerILi128ELi96ELi256ELi128ELb1ELb1ELb1ELb1ELb1ELb1EEEEEEEEEvNT_6ParamsE)
	.align		4
        /*0044*/ 	.word	index@(__assertfail)
	.align		4
        /*0048*/ 	.word	index@(_ZN7cutlass13device_kernelIN5flash11enable_sm90INS1_16FlashAttnFwdSm90INS1_25CollectiveMainloopFwdSm90ILi2EN4cute5tupleIJNS5_1CILi1EEES8_S8_EEENS6_IJNS7_ILi128EEENS7_ILi96EEENS7_ILi192EEEEEELi128ENS_10bfloat16_tEfNS_4arch4Sm90ELb1ELb0ELb1ELb1ELb1ELb1ELb0ELb1ELb1ELb1ELb1ELb0EEENS1_21CollectiveEpilogueFwdINS6_IJSA_SA_SB_EEES9_SE_SG_Li256ELb1ELb1ELb1ELb0EEENS1_36VarlenDynamicPersistentTileSchedulerILi128ELi96ELi256ELi128ELb1ELb1ELb1ELb1ELb1ELb1EEEEEEEEEvNT_6ParamsE)
	.align		4
        /*004c*/ 	.word	index@(__assertfail)
	.align		4
        /*0050*/ 	.word	index@(_ZN7cutlass13device_kernelIN5flash11enable_sm90INS1_16FlashAttnFwdSm90INS1_25CollectiveMainloopFwdSm90ILi2EN4cute5tupleIJNS5_1CILi1EEES8_S8_EEENS6_IJNS7_ILi64EEESA_SA_EEELi512ENS_10bfloat16_tEfNS_4arch4Sm90ELb0ELb0ELb1ELb0ELb1ELb0ELb0ELb0ELb0ELb1ELb1ELb0EEENS1_21CollectiveEpilogueFwdINS6_IJSA_NS7_ILi512EEESA_EEES9_SC_SE_Li256ELb0ELb1ELb1ELb0EEENS1_19SingleTileSchedulerILb0ELb1ELb1ELi64EEEEEEEEEvNT_6ParamsE)
	.align		4
        /*0054*/ 	.word	index@(__assertfail)
	.align		4
        /*0058*/ 	.word	index@(_ZN7cutlass13device_kernelIN5flash11enable_sm90INS1_16FlashAttnFwdSm90INS1_25CollectiveMainloopFwdSm90ILi2EN4cute5tupleIJNS5_1CILi1EEES8_S8_EEENS6_IJNS7_ILi64EEESA_SA_EEELi512ENS_10bfloat16_tEfNS_4arch4Sm90ELb0ELb0ELb1ELb0ELb1ELb0ELb1ELb0ELb0ELb1ELb1ELb0EEENS1_21CollectiveEpilogueFwdINS6_IJSA_NS7_ILi512EEESA_EEES9_SC_SE_Li256ELb0ELb1ELb1ELb0EEENS1_19SingleTileSchedulerILb0ELb1ELb1ELi64EEEEEEEEEvNT_6ParamsE)
	.align		4
        /*005c*/ 	.word	index@(__assertfail)
	.align		4
        /*0060*/ 	.word	index@(_ZN7cutlass13device_kernelIN5flash11enable_sm90INS1_16FlashAttnFwdSm90INS1_25CollectiveMainloopFwdSm90ILi2EN4cute5tupleIJNS5_1CILi1EEES8_S8_EEENS6_IJNS7_ILi64EEESA_SA_EEELi512ENS_10bfloat16_tEfNS_4arch4Sm90ELb0ELb0ELb1ELb1ELb1ELb0ELb0ELb0ELb0ELb1ELb1ELb0EEENS1_21CollectiveEpilogueFwdINS6_IJSA_NS7_ILi512EEESA_EEES9_SC_SE_Li256ELb1ELb1ELb1ELb0EEENS1_36VarlenDynamicPersistentTileSchedulerILi64ELi64ELi256ELi128ELb1ELb1ELb1ELb0ELb1ELb1EEEEEEEEEvNT_6ParamsE)
	.align		4
        /*0064*/ 	.word	index@(__assertfail)
	.align		4
        /*0068*/ 	.word	index@(_ZN7cutlass13device_kernelIN5flash11enable_sm90INS1_16FlashAttnFwdSm90INS1_25CollectiveMainloopFwdSm90ILi2EN4cute5tupleIJNS5_1CILi1EEES8_S8_EEENS6_IJNS7_ILi64EEESA_SA_EEELi512ENS_10bfloat16_tEfNS_4arch4Sm90ELb0ELb0ELb1ELb1ELb1ELb1ELb0ELb0ELb0ELb1ELb1ELb0EEENS1_21CollectiveEpilogueFwdINS6_IJSA_NS7_ILi512EEESA_EEES9_SC_SE_Li256ELb1ELb1ELb1ELb0EEENS1_36VarlenDynamicPersistentTileSchedulerILi64ELi64ELi256ELi128ELb1ELb1ELb1ELb0ELb1ELb1EEEEEEEEEvNT_6ParamsE)
	.align		4
        /*006c*/ 	.word	index@(__assertfail)
	.align		4
        /*0070*/ 	.word	index@(_ZN7cutlass13device_kernelIN5flash11enable_sm90INS1_16FlashAttnFwdSm90INS1_25CollectiveMainloopFwdSm90ILi2EN4cute5tupleIJNS5_1CILi1EEES8_S8_EEENS6_IJNS7_ILi64EEESA_SA_EEELi512ENS_10bfloat16_tEfNS_4arch4Sm90ELb0ELb0ELb1ELb1ELb1ELb0ELb1ELb0ELb0ELb1ELb1ELb0EEENS1_21CollectiveEpilogueFwdINS6_IJSA_NS7_ILi512EEESA_EEES9_SC_SE_Li256ELb1ELb1ELb1ELb0EEENS1_36VarlenDynamicPersistentTileSchedulerILi64ELi64ELi256ELi128ELb1ELb1ELb1ELb0ELb1ELb1EEEEEEEEEvNT_6ParamsE)
	.align		4
        /*0074*/ 	.word	index@(__assertfail)
	.align		4
        /*0078*/ 	.word	index@(_ZN7cutlass13device_kernelIN5flash11enable_sm90INS1_16FlashAttnFwdSm90INS1_25CollectiveMainloopFwdSm90ILi2EN4cute5tupleIJNS5_1CILi1EEES8_S8_EEENS6_IJNS7_ILi64EEESA_SA_EEELi512ENS_10bfloat16_tEfNS_4arch4Sm90ELb0ELb0ELb1ELb1ELb1ELb1ELb1ELb0ELb0ELb1ELb1ELb0EEENS1_21CollectiveEpilogueFwdINS6_IJSA_NS7_ILi512EEESA_EEES9_SC_SE_Li256ELb1ELb1ELb1ELb0EEENS1_36VarlenDynamicPersistentTileSchedulerILi64ELi64ELi256ELi128ELb1ELb1ELb1ELb0ELb1ELb1EEEEEEEEEvNT_6ParamsE)
	.align		4
        /*007c*/ 	.word	index@(__assertfail)
	.align		4
        /*0080*/ 	.word	index@(_ZN7cutlass13device_kernelIN5flash11enable_sm90INS1_16FlashAttnFwdSm90INS1_25CollectiveMainloopFwdSm90ILi2EN4cute5tupleIJNS5_1CILi1EEES8_S8_EEENS6_IJNS7_ILi64EEESA_SA_EEELi512ENS_10bfloat16_tEfNS_4arch4Sm90ELb0ELb1ELb1ELb0ELb1ELb0ELb0ELb0ELb0ELb1ELb1ELb0EEENS1_21CollectiveEpilogueFwdINS6_IJSA_NS7_ILi512EEESA_EEES9_SC_SE_Li256ELb0ELb1ELb1ELb0EEENS1_19SingleTileSchedulerILb0ELb1ELb1ELi64EEEEEEEEEvNT_6ParamsE)
	.align		4
        /*0084*/ 	.word	index@(__assertfail)
	.align		4
        /*0088*/ 	.word	index@(_ZN7cutlass13device_kernelIN5flash11enable_sm90INS1_16FlashAttnFwdSm90INS1_25CollectiveMainloopFwdSm90ILi2EN4cute5tupleIJNS5_1CILi1EEES8_S8_EEENS6_IJNS7_ILi64EEESA_SA_EEELi512ENS_10bfloat16_tEfNS_4arch4Sm90ELb0ELb1ELb1ELb0ELb1ELb0ELb1ELb0ELb0ELb1ELb1ELb0EEENS1_21CollectiveEpilogueFwdINS6_IJSA_NS7_ILi512EEESA_EEES9_SC_SE_Li256ELb0ELb1ELb1ELb0EEENS1_19SingleTileSchedulerILb0ELb1ELb1ELi64EEEEEEEEEvNT_6ParamsE)
	.align		4
        /*008c*/ 	.word	index@(__assertfail)
	.align		4
        /*0090*/ 	.word	index@(_ZN7cutlass13device_kernelIN5flash11enable_sm90INS1_16FlashAttnFwdSm90INS1_25CollectiveMainloopFwdSm90ILi2EN4cute5tupleIJNS5_1CILi1EEES8_S8_EEENS6_IJNS7_ILi64EEESA_SA_EEELi512ENS_10bfloat16_tEfNS_4arch4Sm90ELb0ELb1ELb1ELb1ELb1ELb0ELb0ELb0ELb0ELb1ELb1ELb0EEENS1_21CollectiveEpilogueFwdINS6_IJSA_NS7_ILi512EEESA_EEES9_SC_SE_Li256ELb1ELb1ELb1ELb0EEENS1_36VarlenDynamicPersistentTileSchedulerILi64ELi64ELi256ELi128ELb1ELb1ELb1ELb1ELb0ELb1EEEEEEEEEvNT_6ParamsE)
	.align		4
        /*0094*/ 	.word	index@(__assertfail)
	.align		4
        /*0098*/ 	.word	index@(_ZN7cutlass13device_kernelIN5flash11enable_sm90INS1_16FlashAttnFwdSm90INS1_25CollectiveMainloopFwdSm90ILi2EN4cute5tupleIJNS5_1CILi1EEES8_S8_EEENS6_IJNS7_ILi64EEESA_SA_EEELi512ENS_10bfloat16_tEfNS_4arch4Sm90ELb0ELb1ELb1ELb1ELb1ELb1ELb0ELb0ELb0ELb1ELb1ELb0EEENS1_21CollectiveEpilogueFwdINS6_IJSA_NS7_ILi512EEESA_EEES9_SC_SE_Li256ELb1ELb1ELb1ELb0EEENS1_36VarlenDynamicPersistentTileSchedulerILi64ELi64ELi256ELi128ELb1ELb1ELb1ELb1ELb0ELb1EEEEEEEEEvNT_6ParamsE)
	.align		4
        /*009c*/ 	.word	index@(__assertfail)
	.align		4
        /*00a0*/ 	.word	index@(_ZN7cutlass13device_kernelIN5flash11enable_sm90INS1_16FlashAttnFwdSm90INS1_25CollectiveMainloopFwdSm90ILi2EN4cute5tupleIJNS5_1CILi1EEES8_S8_EEENS6_IJNS7_ILi64EEESA_SA_EEELi512ENS_10bfloat16_tEfNS_4arch4Sm90ELb0ELb1ELb1ELb1ELb1ELb0ELb1ELb0ELb0ELb1ELb1ELb0EEENS1_21CollectiveEpilogueFwdINS6_IJSA_NS7_ILi512EEESA_EEES9_SC_SE_Li256ELb1ELb1ELb1ELb0EEENS1_36VarlenDynamicPersistentTileSchedulerILi64ELi64ELi256ELi128ELb1ELb1ELb1ELb1ELb0ELb1EEEEEEEEEvNT_6ParamsE)
	.align		4
        /*00a4*/ 	.word	index@(__assertfail)
	.align		4
        /*00a8*/ 	.word	index@(_ZN7cutlass13device_kernelIN5flash11enable_sm90INS1_16FlashAttnFwdSm90INS1_25CollectiveMainloopFwdSm90ILi2EN4cute5tupleIJNS5_1CILi1EEES8_S8_EEENS6_IJNS7_ILi64EEESA_SA_EEELi512ENS_10bfloat16_tEfNS_4arch4Sm90ELb0ELb1ELb1ELb1ELb1ELb1ELb1ELb0ELb0ELb1ELb1ELb0EEENS1_21CollectiveEpilogueFwdINS6_IJSA_NS7_ILi512EEESA_EEES9_SC_SE_Li256ELb1ELb1ELb1ELb0EEENS1_36VarlenDynamicPersistentTileSchedulerILi64ELi64ELi256ELi128ELb1ELb1ELb1ELb1ELb0ELb1EEEEEEEEEvNT_6ParamsE)
	.align		4
        /*00ac*/ 	.word	index@(__assertfail)
	.align		4
        /*00b0*/ 	.word	index@(_ZN7cutlass13device_kernelIN5flash11enable_sm90INS1_16FlashAttnFwdSm90INS1_25CollectiveMainloopFwdSm90ILi2EN4cute5tupleIJNS5_1CILi1EEES8_S8_EEENS6_IJNS7_ILi64EEESA_SA_EEELi512ENS_10bfloat16_tEfNS_4arch4Sm90ELb1ELb0ELb1ELb0ELb1ELb0ELb0ELb0ELb0ELb1ELb1ELb0EEENS1_21CollectiveEpilogueFwdINS6_IJSA_NS7_ILi512EEESA_EEES9_SC_SE_Li256ELb0ELb1ELb1ELb0EEENS1_19SingleTileSchedulerILb0ELb1ELb1ELi64EEEEEEEEEvNT_6ParamsE)
	.align		4
        /*00b4*/ 	.word	index@(__assertfail)
	.align		4
        /*00b8*/ 	.word	index@(_ZN7cutlass13device_kernelIN5flash11enable_sm90INS1_16FlashAttnFwdSm90INS1_25CollectiveMainloopFwdSm90ILi2EN4cute5tupleIJNS5_1CILi1EEES8_S8_EEENS6_IJNS7_ILi64EEESA_SA_EEELi512ENS_10bfloat16_tEfNS_4arch4Sm90ELb1ELb0ELb1ELb0ELb1ELb0ELb1ELb0ELb0ELb1ELb1ELb0EEENS1_21CollectiveEpilogueFwdINS6_IJSA_NS7_ILi512EEESA_EEES9_SC_SE_Li256ELb0ELb1ELb1ELb0EEENS1_19SingleTileSchedulerILb0ELb1ELb1ELi64EEEEEEEEEvNT_6ParamsE)
	.align		4
        /*00bc*/ 	.word	index@(__assertfail)
	.align		4
        /*00c0*/ 	.word	index@(_ZN7cutlass13device_kernelIN5flash11enable_sm90INS1_16FlashAttnFwdSm90INS1_25CollectiveMainloopFwdSm90ILi2EN4cute5tupleIJNS5_1CILi1EEES8_S8_EEENS6_IJNS7_ILi64EEESA_SA_EEELi512ENS_10bfloat16_tEfNS_4arch4Sm90ELb1ELb0ELb1ELb1ELb1ELb0ELb0ELb0ELb0ELb1ELb1ELb0EEENS1_21CollectiveEpilogueFwdINS6_IJSA_NS7_ILi512EEESA_EEES9_SC_SE_Li256ELb1ELb1ELb1ELb0EEENS1_36VarlenDynamicPersistentTileSchedulerILi64ELi64ELi256ELi128ELb1ELb1ELb1ELb1ELb1ELb1EEEEEEEEEvNT_6ParamsE)
	.align		4
        /*00c4*/ 	.word	index@(__assertfail)
	.align		4
        /*00c8*/ 	.word	index@(_ZN7cutlass13device_kernelIN5flash11enable_sm90INS1_16FlashAttnFwdSm90INS1_25CollectiveMainloopFwdSm90ILi2EN4cute5tupleIJNS5_1CILi1EEES8_S8_EEENS6_IJNS7_ILi64EEESA_SA_EEELi512ENS_10bfloat16_tEfNS_4arch4Sm90ELb1ELb0ELb1ELb1ELb1ELb1ELb0ELb0ELb0ELb1ELb1ELb0EEENS1_21CollectiveEpilogueFwdINS6_IJSA_NS7_ILi512EEESA_EEES9_SC_SE_Li256ELb1ELb1ELb1ELb0EEENS1_36VarlenDynamicPersistentTileSchedulerILi64ELi64ELi256ELi128ELb1ELb1ELb1ELb1ELb1ELb1EEEEEEEEEvNT_6ParamsE)
	.align		4
        /*00cc*/ 	.word	index@(__assertfail)
	.align		4
        /*00d0*/ 	.word	index@(_ZN7cutlass13device_kernelIN5flash11enable_sm90INS1_16FlashAttnFwdSm90INS1_25CollectiveMainloopFwdSm90ILi2EN4cute5tupleIJNS5_1CILi1EEES8_S8_EEENS6_IJNS7_ILi64EEESA_SA_EEELi512ENS_10bfloat16_tEfNS_4arch4Sm90ELb1ELb0ELb1ELb1ELb1ELb0ELb1ELb0ELb0ELb1ELb1ELb0EEENS1_21CollectiveEpilogueFwdINS6_IJSA_NS7_ILi512EEESA_EEES9_SC_SE_Li256ELb1ELb1ELb1ELb0EEENS1_36VarlenDynamicPersistentTileSchedulerILi64ELi64ELi256ELi128ELb1ELb1ELb1ELb1ELb1ELb1EEEEEEEEEvNT_6ParamsE)
	.align		4
        /*00d4*/ 	.word	index@(__assertfail)
	.align		4
        /*00d8*/ 	.word	index@(_ZN7cutlass13device_kernelIN5flash11enable_sm90INS1_16FlashAttnFwdSm90INS1_25CollectiveMainloopFwdSm90ILi2EN4cute5tupleIJNS5_1CILi1EEES8_S8_EEENS6_IJNS7_ILi64EEESA_SA_EEELi512ENS_10bfloat16_tEfNS_4arch4Sm90ELb1ELb0ELb1ELb1ELb1ELb1ELb1ELb0ELb0ELb1ELb1ELb0EEENS1_21CollectiveEpilogueFwdINS6_IJSA_NS7_ILi512EEESA_EEES9_SC_SE_Li256ELb1ELb1ELb1ELb0EEENS1_36VarlenDynamicPersistentTileSchedulerILi64ELi64ELi256ELi128ELb1ELb1ELb1ELb1ELb1ELb1EEEEEEEEEvNT_6ParamsE)
	.align		4
        /*00dc*/ 	.word	index@(__assertfail)
	.align		4
        /*00e0*/ 	.word	index@(_ZN7cutlass13device_kernelIN5flash11enable_sm90INS1_16FlashAttnFwdSm90INS1_25CollectiveMainloopFwdSm90ILi2EN4cute5tupleIJNS5_1CILi1EEES8_S8_EEENS6_IJNS7_ILi128EEENS7_ILi96EEENS7_ILi64EEEEEELi256ENS_10bfloat16_tEfNS_4arch4Sm90ELb0ELb0ELb1ELb0ELb1ELb0ELb0ELb1ELb0ELb1ELb1ELb0EEENS1_21CollectiveEpilogueFwdINS6_IJSA_NS7_ILi256EEESB_EEES9_SE_SG_Li256ELb0ELb1ELb1ELb0EEENS1_19SingleTileSchedulerILb0ELb1ELb1ELi128EEEEEEEEEvNT_6ParamsE)
	.align		4
        /*00e4*/ 	.word	index@(__assertfail)
	.align		4
        /*00e8*/ 	.word	index@(_ZN7cutlass13device_kernelIN5flash11enable_sm90INS1_16FlashAttnFwdSm90INS1_25CollectiveMainloopFwdSm90ILi2EN4cute5tupleIJNS5_1CILi1EEES8_S8_EEENS6_IJNS7_ILi128EEENS7_ILi96EEENS7_ILi64EEEEEELi256ENS_10bfloat16_tEfNS_4arch4Sm90ELb0ELb0ELb1ELb0ELb1ELb0ELb1ELb1ELb0ELb1ELb1ELb0EEENS1_21CollectiveEpilogueFwdINS6_IJSA_NS7_ILi256EEESB_EEES9_SE_SG_Li256ELb0ELb1ELb1ELb0EEENS1_19SingleTileSchedulerILb0ELb1ELb1ELi128EEEEEEEEEvNT_6ParamsE)
	.align		4
        /*00ec*/ 	.word	index@(__assertfail)
	.align		4
        /*00f0*/ 	.word	index@(_ZN7cutlass13device_kernelIN5flash11enable_sm90INS1_16FlashAttnFwdSm90INS1_25CollectiveMainloopFwdSm90ILi2EN4cute5tupleIJNS5_1CILi1EEES8_S8_EEENS6_IJNS7_ILi128EEENS7_ILi96EEENS7_ILi64EEEEEELi256ENS_10bfloat16_tEfNS_4arch4Sm90ELb0ELb0ELb1ELb1ELb1ELb0ELb0ELb1ELb0ELb1ELb1ELb0EEENS1_21CollectiveEpilogueFwdINS6_IJSA_NS7_ILi256EEESB_EEES9_SE_SG_Li256ELb1ELb1ELb1ELb0EEENS1_36VarlenDynamicPersistentTileSchedulerILi128ELi96ELi256ELi128ELb1ELb1ELb1ELb0ELb1ELb1EEEEEEEEEvNT_6ParamsE)
	.align		4
        /*00f4*/ 	.word	index@(__assertfail)
	.align		4
        /*00f8*/ 	.word	index@(_ZN7cutlass13device_kernelIN5flash11enable_sm90INS1_16FlashAttnFwdSm90INS1_25CollectiveMainloopFwdSm90ILi2EN4cute5tupleIJNS5_1CILi1EEES8_S8_EEENS6_IJNS7_ILi128EEENS7_ILi96EEENS7_ILi64EEEEEELi256ENS_10bfloat16_tEfNS_4arch4Sm90ELb0ELb0ELb1ELb1ELb1ELb1ELb0ELb1ELb0ELb1ELb1ELb0EEENS1_21CollectiveEpilogueFwdINS6_IJSA_NS7_ILi256EEESB_EEES9_SE_SG_Li256ELb1ELb1ELb1ELb0EEENS1_36VarlenDynamicPersistentTileSchedulerILi128ELi96ELi256ELi128ELb1ELb1ELb1ELb0ELb1ELb1EEEEEEEEEvNT_6ParamsE)
	.align		4
        /*00fc*/ 	.word	index@(__assertfail)
	.align		4
        /*0100*/ 	.word	index@(_ZN7cutlass13device_kernelIN5flash11enable_sm90INS1_16FlashAttnFwdSm90INS1_25CollectiveMainloopFwdSm90ILi2EN4cute5tupleIJNS5_1CILi1EEES8_S8_EEENS6_IJNS7_ILi128EEENS7_ILi96EEENS7_ILi64EEEEEELi256ENS_10bfloat16_tEfNS_4arch4Sm90ELb0ELb0ELb1ELb1ELb1ELb0ELb1ELb1ELb0ELb1ELb1ELb0EEENS1_21CollectiveEpilogueFwdINS6_IJSA_NS7_ILi256EEESB_EEES9_SE_SG_Li256ELb1ELb1ELb1ELb0EEENS1_36VarlenDynamicPersistentTileSchedulerILi128ELi96ELi256ELi128ELb1ELb1ELb1ELb0ELb1ELb1EEEEEEEEEvNT_6ParamsE)
	.align		4
        /*0104*/ 	.word	index@(__assertfail)
	.align		4
        /*0108*/ 	.word	index@(_ZN7cutlass13device_kernelIN5flash11enable_sm90INS1_16FlashAttnFwdSm90INS1_25CollectiveMainloopFwdSm90ILi2EN4cute5tupleIJNS5_1CILi1EEES8_S8_EEENS6_IJNS7_ILi128EEENS7_ILi96EEENS7_ILi64EEEEEELi256ENS_10bfloat16_tEfNS_4arch4Sm90ELb0ELb0ELb1ELb1ELb1ELb1ELb1ELb1ELb0ELb1ELb1ELb0EEENS1_21CollectiveEpilogueFwdINS6_IJSA_NS7_ILi256EEESB_EEES9_SE_SG_Li256ELb1ELb1ELb1ELb0EEENS1_36VarlenDynamicPersistentTileSchedulerILi128ELi96ELi256ELi128ELb1ELb1ELb1ELb0ELb1ELb1EEEEEEEEEvNT_6ParamsE)
	.align		4
        /*010c*/ 	.word	index@(__assertfail)
	.align		4
        /*0110*/ 	.word	index@(_ZN7cutlass13device_kernelIN5flash11enable_sm90INS1_16FlashAttnFwdSm90INS1_25CollectiveMainloopFwdSm90ILi2EN4cute5tupleIJNS5_1CILi1EEES8_S8_EEENS6_IJNS7_ILi128EEENS7_ILi96EEENS7_ILi64EEEEEELi256ENS_10bfloat16_tEfNS_4arch4Sm90ELb0ELb1ELb1ELb0ELb1ELb0ELb0ELb1ELb0ELb1ELb1ELb0EEENS1_21CollectiveEpilogueFwdINS6_IJSA_NS7_ILi256EEESB_EEES9_SE_SG_Li256ELb0ELb1ELb1ELb0EEENS1_19SingleTileSchedulerILb0ELb1ELb1ELi128EEEEEEEEEvNT_6ParamsE)
	.align		4
        /*0114*/ 	.word	index@(__assertfail)
	.align		4
        /*0118*/ 	.word	index@(_ZN7cutlass13device_kernelIN5flash11enable_sm90INS1_16FlashAttnFwdSm90INS1_25CollectiveMainloopFwdSm90ILi2EN4cute5tupleIJNS5_1CILi1EEES8_S8_EEENS6_IJNS7_ILi128EEENS7_ILi96EEENS7_ILi64EEEEEELi256ENS_10bfloat16_tEfNS_4arch4Sm90ELb0ELb1ELb1ELb0ELb1ELb0ELb1ELb1ELb0ELb1ELb1ELb0EEENS1_21CollectiveEpilogueFwdINS6_IJSA_NS7_ILi256EEESB_EEES9_SE_SG_Li256ELb0ELb1ELb1ELb0EEENS1_19SingleTileSchedulerILb0ELb1ELb1ELi128EEEEEEEEEvNT_6ParamsE)
	.align		4
        /*011c*/ 	.word	index@(__assertfail)
	.align		4
        /*0120*/ 	.word	index@(_ZN7cutlass13device_kernelIN5flash11enable_sm90INS1_16FlashAttnFwdSm90INS1_25CollectiveMainloopFwdSm90ILi2EN4cute5tupleIJNS5_1CILi1EEES8_S8_EEENS6_IJNS7_ILi128EEENS7_ILi96EEENS7_ILi64EEEEEELi256ENS_10bfloat16_tEfNS_4arch4Sm90ELb0ELb1ELb1ELb1ELb1ELb0ELb0ELb1ELb0ELb1ELb1ELb0EEENS1_21CollectiveEpilogueFwdINS6_IJSA_NS7_ILi256EEESB_EEES9_SE_SG_Li256ELb1ELb1ELb1ELb0EEENS1_36VarlenDynamicPersistentTileSchedulerILi128ELi96ELi256ELi128ELb1ELb1ELb1ELb1ELb0ELb1EEEEEEEEEvNT_6ParamsE)
	.align		4
        /*0124*/ 	.word	index@(__assertfail)
	.align		4
        /*0128*/ 	.word	index@(_ZN7cutlass13device_kernelIN5flash11enable_sm90INS1_16FlashAttnFwdSm90INS1_25CollectiveMainloopFwdSm90ILi2EN4cute5tupleIJNS5_1CILi1EEES8_S8_EEENS6_IJNS7_ILi128EEENS7_ILi96EEENS7_ILi64EEEEEELi256ENS_10bfloat16_tEfNS_4arch4Sm90ELb0ELb1ELb1ELb1ELb1ELb1ELb0ELb1ELb0ELb1ELb1ELb0EEENS1_21CollectiveEpilogueFwdINS6_IJSA_NS7_ILi256EEESB_EEES9_SE_SG_Li256ELb1ELb1ELb1ELb0EEENS1_36VarlenDynamicPersistentTileSchedulerILi128ELi96ELi256ELi128ELb1ELb1ELb1ELb1ELb0ELb1EEEEEEEEEvNT_6ParamsE)
	.align		4
        /*012c*/ 	.word	index@(__assertfail)
	.align		4
        /*0130*/ 	.word	index@(_ZN7cutlass13device_kernelIN5flash11enable_sm90INS1_16FlashAttnFwdSm90INS1_25CollectiveMainloopFwdSm90ILi2EN4cute5tupleIJNS5_1CILi1EEES8_S8_EEENS6_IJNS7_ILi128EEENS7_ILi96EEENS7_ILi64EEEEEELi256ENS_10bfloat16_tEfNS_4arch4Sm90ELb0ELb1ELb1ELb1ELb1ELb0ELb1ELb1ELb0ELb1ELb1ELb0EEENS1_21CollectiveEpilogueFwdINS6_IJSA_NS7_ILi256EEESB_EEES9_SE_SG_Li256ELb1ELb1ELb1ELb0EEENS1_36VarlenDynamicPersistentTileSchedulerILi128ELi96ELi256ELi128ELb1ELb1ELb1ELb1ELb0ELb1EEEEEEEEEvNT_6ParamsE)
	.align		4
        /*0134*/ 	.word	index@(__assertfail)
	.align		4
        /*0138*/ 	.word	index@(_ZN7cutlass13device_kernelIN5flash11enable_sm90INS1_16FlashAttnFwdSm90INS1_25CollectiveMainloopFwdSm90ILi2EN4cute5tupleIJNS5_1CILi1EEES8_S8_EEENS6_IJNS7_ILi128EEENS7_ILi96EEENS7_ILi64EEEEEELi256ENS_10bfloat16_tEfNS_4arch4Sm90ELb0ELb1ELb1ELb1ELb1ELb1ELb1ELb1ELb0ELb1ELb1ELb0EEENS1_21CollectiveEpilogueFwdINS6_IJSA_NS7_ILi256EEESB_EEES9_SE_SG_Li256ELb1ELb1ELb1ELb0EEENS1_36VarlenDynamicPersistentTileSchedulerILi128ELi96ELi256ELi128ELb1ELb1ELb1ELb1ELb0ELb1EEEEEEEEEvNT_6ParamsE)
	.align		4
        /*013c*/ 	.word	index@(__assertfail)
	.align		4
        /*0140*/ 	.word	index@(_ZN7cutlass13device_kernelIN5flash11enable_sm90INS1_16FlashAttnFwdSm90INS1_25CollectiveMainloopFwdSm90ILi2EN4cute5tupleIJNS5_1CILi1EEES8_S8_EEENS6_IJNS7_ILi128EEENS7_ILi96EEENS7_ILi64EEEEEELi256ENS_10bfloat16_tEfNS_4arch4Sm90ELb1ELb0ELb1ELb0ELb1ELb0ELb0ELb1ELb0ELb1ELb1ELb0EEENS1_21CollectiveEpilogueFwdINS6_IJSA_NS7_ILi256EEESB_EEES9_SE_SG_Li256ELb0ELb1ELb1ELb0EEENS1_19SingleTileSchedulerILb0ELb1ELb1ELi128EEEEEEEEEvNT_6ParamsE)
	.align		4
        /*0144*/ 	.word	index@(__assertfail)
	.align		4
        /*0148*/ 	.word	index@(_ZN7cutlass13device_kernelIN5flash11enable_sm90INS1_16FlashAttnFwdSm90INS1_25CollectiveMainloopFwdSm90ILi2EN4cute5tupleIJNS5_1CILi1EEES8_S8_EEENS6_IJNS7_ILi128EEENS7_ILi96EEENS7_ILi64EEEEEELi256ENS_10bfloat16_tEfNS_4arch4Sm90ELb1ELb0ELb1ELb0ELb1ELb0ELb1ELb1ELb0ELb1ELb1ELb0EEENS1_21CollectiveEpilogueFwdINS6_IJSA_NS7_ILi256EEESB_EEES9_SE_SG_Li256ELb0ELb1ELb1ELb0EEENS1_19SingleTileSchedulerILb0ELb1ELb1ELi128EEEEEEEEEvNT_6ParamsE)
	.align		4
        /*014c*/ 	.word	index@(__assertfail)
	.align		4
        /*0150*/ 	.word	index@(_ZN7cutlass13device_kernelIN5flash11enable_sm90INS1_16FlashAttnFwdSm90INS1_25CollectiveMainloopFwdSm90ILi2EN4cute5tupleIJNS5_1CILi1EEES8_S8_EEENS6_IJNS7_ILi128EEENS7_ILi96EEENS7_ILi64EEEEEELi256ENS_10bfloat16_tEfNS_4arch4Sm90ELb1ELb0ELb1ELb1ELb1ELb0ELb0ELb1ELb0ELb1ELb1ELb0EEENS1_21CollectiveEpilogueFwdINS6_IJSA_NS7_ILi256EEESB_EEES9_SE_SG_Li256ELb1ELb1ELb1ELb0EEENS1_36VarlenDynamicPersistentTileSchedulerILi128ELi96ELi256ELi128ELb1ELb1ELb1ELb1ELb1ELb1EEEEEEEEEvNT_6ParamsE)
	.align		4
        /*0154*/ 	.word	index@(__assertfail)
	.align		4
        /*0158*/ 	.word	index@(_ZN7cutlass13device_kernelIN5flash11enable_sm90INS1_16FlashAttnFwdSm90INS1_25CollectiveMainloopFwdSm90ILi2EN4cute5tupleIJNS5_1CILi1EEES8_S8_EEENS6_IJNS7_ILi128EEENS7_ILi96EEENS7_ILi64EEEEEELi256ENS_10bfloat16_tEfNS_4arch4Sm90ELb1ELb0ELb1ELb1ELb1ELb1ELb0ELb1ELb0ELb1ELb1ELb0EEENS1_21CollectiveEpilogueFwdINS6_IJSA_NS7_ILi256EEESB_EEES9_SE_SG_Li256ELb1ELb1ELb1ELb0EEENS1_36VarlenDynamicPersistentTileSchedulerILi128ELi96ELi256ELi128ELb1ELb1ELb1ELb1ELb1ELb1EEEEEEEEEvNT_6ParamsE)
	.align		4
        /*015c*/ 	.word	index@(__assertfail)
	.align		4
        /*0160*/ 	.word	index@(_ZN7cutlass13device_kernelIN5flash11enable_sm90INS1_16FlashAttnFwdSm90INS1_25CollectiveMainloopFwdSm90ILi2EN4cute5tupleIJNS5_1CILi1EEES8_S8_EEENS6_IJNS7_ILi128EEENS7_ILi96EEENS7_ILi64EEEEEELi256ENS_10bfloat16_tEfNS_4arch4Sm90ELb1ELb0ELb1ELb1ELb1ELb0ELb1ELb1ELb0ELb1ELb1ELb0EEENS1_21CollectiveEpilogueFwdINS6_IJSA_NS7_ILi256EEESB_EEES9_SE_SG_Li256ELb1ELb1ELb1ELb0EEENS1_36VarlenDynamicPersistentTileSchedulerILi128ELi96ELi256ELi128ELb1ELb1ELb1ELb1ELb1ELb1EEEEEEEEEvNT_6ParamsE)
	.align		4
        /*0164*/ 	.word	index@(__assertfail)
	.align		4
        /*0168*/ 	.word	index@(_ZN7cutlass13device_kernelIN5flash11enable_sm90INS1_16FlashAttnFwdSm90INS1_25CollectiveMainloopFwdSm90ILi2EN4cute5tupleIJNS5_1CILi1EEES8_S8_EEENS6_IJNS7_ILi128EEENS7_ILi96EEENS7_ILi64EEEEEELi256ENS_10bfloat16_tEfNS_4arch4Sm90ELb1ELb0ELb1ELb1ELb1ELb1ELb1ELb1ELb0ELb1ELb1ELb0EEENS1_21CollectiveEpilogueFwdINS6_IJSA_NS7_ILi256EEESB_EEES9_SE_SG_Li256ELb1ELb1ELb1ELb0EEENS1_36VarlenDynamicPersistentTileSchedulerILi128ELi96ELi256ELi128ELb1ELb1ELb1ELb1ELb1ELb1EEEEEEEEEvNT_6ParamsE)
	.align		4
        /*016c*/ 	.word	index@(__assertfail)
	.align		4
        /*0170*/ 	.word	0x00000000
	.align		4
        /*0174*/ 	.word	0xfffffffe
	.align		4
        /*0178*/ 	.word	0x00000000
	.align		4
        /*017c*/ 	.word	0xfffffffd
	.align		4
        /*0180*/ 	.word	0x00000000
	.align		4
        /*0184*/ 	.word	0xfffffffc


//--------------------- .nv.constant4             --------------------------
	.section	.nv.constant4,"a",@progbits
	.align	8
	.align		8
.nv.constant4:
        /*0000*/ 	.dword	__assertfail
	.align		8
        /*0008*/ 	.dword	__unnamed_1
	.align		8
        /*0010*/ 	.dword	__unnamed_2
	.align		8
        /*0018*/ 	.dword	__unnamed_3
	.align		8
        /*0020*/ 	.dword	__unnamed_4
	.align		8
        /*0028*/ 	.dword	__unnamed_5
	.align		8
        /*0030*/ 	.dword	__unnamed_6
	.align		8
        /*0038*/ 	.dword	__unnamed_7
	.align		8
        /*0040*/ 	.dword	__unnamed_8
	.align		8
        /*0048*/ 	.dword	__unnamed_9
	.align		8
        /*0050*/ 	.dword	__unnamed_10
	.align		8
        /*0058*/ 	.dword	__unnamed_11
	.align		8
        /*0060*/ 	.dword	__unnamed_12
	.align		8
        /*0068*/ 	.dword	__unnamed_13
	.align		8
        /*0070*/ 	.dword	__unnamed_14
	.align		8
        /*0078*/ 	.dword	__unnamed_15
	.align		8
        /*0080*/ 	.dword	__unnamed_16
	.align		8
        /*0088*/ 	.dword	__unnamed_17
	.align		8
        /*0090*/ 	.dword	__unnamed_18
	.align		8
        /*0098*/ 	.dword	_ZN87_INTERNAL_fb8486b2_51_flash_fwd_hdimdiff_bf16_paged_split_softcap_sm90_cu_8761d306_44314cuda3std3__45__cpo5beginE
	.align		8
        /*00a0*/ 	.dword	_ZN87_INTERNAL_fb8486b2_51_flash_fwd_hdimdiff_bf16_paged_split_softcap_sm90_cu_8761d306_44314cuda3std3__45__cpo3endE
	.align		8
        /*00a8*/ 	.dword	_ZN87_INTERNAL_fb8486b2_51_flash_fwd_hdimdiff_bf16_paged_split_softcap_sm90_cu_8761d306_44314cuda3std3__45__cpo6cbeginE
	.align		8
        /*00b0*/ 	.dword	_ZN87_INTERNAL_fb8486b2_51_flash_fwd_hdimdiff_bf16_paged_split_softcap_sm90_cu_8761d306_44314cuda3std3__45__cpo4cendE
	.align		8
        /*00b8*/ 	.dword	_ZN87_INTERNAL_fb8486b2_51_flash_fwd_hdimdiff_bf16_paged_split_softcap_sm90_cu_8761d306_44314cuda3std3__489_GLOBAL__N__fb8486b2_51_flash_fwd_hdimdiff_bf16_paged_split_softcap_sm90_cu_8761d306_44316ignoreE
	.align		8
        /*00c0*/ 	.dword	_ZN87_INTERNAL_fb8486b2_51_flash_fwd_hdimdiff_bf16_paged_split_softcap_sm90_cu_8761d306_44314cuda3std3__419piecewise_constructE
	.align		8
        /*00c8*/ 	.dword	_ZN87_INTERNAL_fb8486b2_51_flash_fwd_hdimdiff_bf16_paged_split_softcap_sm90_cu_8761d306_44314cuda3std3__48in_placeE
	.align		8
        /*00d0*/ 	.dword	_ZN87_INTERNAL_fb8486b2_51_flash_fwd_hdimdiff_bf16_paged_split_softcap_sm90_cu_8761d306_44314cuda3std6ranges3__45__cpo4swapE
	.align		8
        /*00d8*/ 	.dword	_ZN87_INTERNAL_fb8486b2_51_flash_fwd_hdimdiff_bf16_paged_split_softcap_sm90_cu_8761d306_44314cuda3std6ranges3__45__cpo9iter_moveE
	.align		8
        /*00e0*/ 	.dword	_ZN87_INTERNAL_fb8486b2_51_flash_fwd_hdimdiff_bf16_paged_split_softcap_sm90_cu_8761d306_44314cute7productE
	.align		8
        /*00e8*/ 	.dword	_ZN87_INTERNAL_fb8486b2_51_flash_fwd_hdimdiff_bf16_paged_split_softcap_sm90_cu_8761d306_44314cute1_E
	.align		8
        /*00f0*/ 	.dword	$str$23
	.align		8
        /*00f8*/ 	.dword	$str$24


//--------------------- .text._ZN7cutlass13device_kernelIN5flash11enable_sm90INS1_16FlashAttnFwdSm90INS1_25CollectiveMainloopFwdSm90ILi2EN4cute5tupleIJNS5_1CILi1EEES8_S8_EEENS6_IJNS7_ILi128EEENS7_ILi96EEENS7_ILi192EEEEEELi128ENS_10bfloat16_tEfNS_4arch4Sm90ELb0ELb0ELb1ELb0ELb1ELb0ELb0ELb1ELb1ELb1ELb1ELb0EEENS1_21CollectiveEpilogueFwdINS6_IJSA_SA_SB_EEES9_SE_SG_Li256ELb0ELb1ELb1ELb0EEENS1_19SingleTileSchedulerILb0ELb1ELb1ELi128EEEEEEEEEvNT_6ParamsE --------------------------
	.section	.text._ZN7cutlass13device_kernelIN5flash11enable_sm90INS1_16FlashAttnFwdSm90INS1_25CollectiveMainloopFwdSm90ILi2EN4cute5tupleIJNS5_1CILi1EEES8_S8_EEENS6_IJNS7_ILi128EEENS7_ILi96EEENS7_ILi192EEEEEELi128ENS_10bfloat16_tEfNS_4arch4Sm90ELb0ELb0ELb1ELb0ELb1ELb0ELb0ELb1ELb1ELb1ELb1ELb0EEENS1_21CollectiveEpilogueFwdINS6_IJSA_SA_SB_EEES9_SE_SG_Li256ELb0ELb1ELb1ELb0EEENS1_19SingleTileSchedulerILb0ELb1ELb1ELi128EEEEEEEEEvNT_6ParamsE,"ax",@progbits
	.align	128
.text._ZN7cutlass13device_kernelIN5flash11enable_sm90INS1_16FlashAttnFwdSm90INS1_25CollectiveMainloopFwdSm90ILi2EN4cute5tupleIJNS5_1CILi1EEES8_S8_EEENS6_IJNS7_ILi128EEENS7_ILi96EEENS7_ILi192EEEEEELi128ENS_10bfloat16_tEfNS_4arch4Sm90ELb0ELb0ELb1ELb0ELb1ELb0ELb0ELb1ELb1ELb1ELb1ELb0EEENS1_21CollectiveEpilogueFwdINS6_IJSA_SA_SB_EEES9_SE_SG_Li256ELb0ELb1ELb1ELb0EEENS1_19SingleTileSchedulerILb0ELb1ELb1ELi128EEEEEEEEEvNT_6ParamsE:
        .type           _ZN7cutlass13device_kernelIN5flash11enable_sm90INS1_16FlashAttnFwdSm90INS1_25CollectiveMainloopFwdSm90ILi2EN4cute5tupleIJNS5_1CILi1EEES8_S8_EEENS6_IJNS7_ILi128EEENS7_ILi96EEENS7_ILi192EEEEEELi128ENS_10bfloat16_tEfNS_4arch4Sm90ELb0ELb0ELb1ELb0ELb1ELb0ELb0ELb1ELb1ELb1ELb1ELb0EEENS1_21CollectiveEpilogueFwdINS6_IJSA_SA_SB_EEES9_SE_SG_Li256ELb0ELb1ELb1ELb0EEENS1_19SingleTileSchedulerILb0ELb1ELb1ELi128EEEEEEEEEvNT_6ParamsE,@function
        .size           _ZN7cutlass13device_kernelIN5flash11enable_sm90INS1_16FlashAttnFwdSm90INS1_25CollectiveMainloopFwdSm90ILi2EN4cute5tupleIJNS5_1CILi1EEES8_S8_EEENS6_IJNS7_ILi128EEENS7_ILi96EEENS7_ILi192EEEEEELi128ENS_10bfloat16_tEfNS_4arch4Sm90ELb0ELb0ELb1ELb0ELb1ELb0ELb0ELb1ELb1ELb1ELb1ELb0EEENS1_21CollectiveEpilogueFwdINS6_IJSA_SA_SB_EEES9_SE_SG_Li256ELb0ELb1ELb1ELb0EEENS1_19SingleTileSchedulerILb0ELb1ELb1ELi128EEEEEEEEEvNT_6ParamsE,(.L_x_15733 - _ZN7cutlass13device_kernelIN5flash11enable_sm90INS1_16FlashAttnFwdSm90INS1_25CollectiveMainloopFwdSm90ILi2EN4cute5tupleIJNS5_1CILi1EEES8_S8_EEENS6_IJNS7_ILi128EEENS7_ILi96EEENS7_ILi192EEEEEELi128ENS_10bfloat16_tEfNS_4arch4Sm90ELb0ELb0ELb1ELb0ELb1ELb0ELb0ELb1ELb1ELb1ELb1ELb0EEENS1_21CollectiveEpilogueFwdINS6_IJSA_SA_SB_EEES9_SE_SG_Li256ELb0ELb1ELb1ELb0EEENS1_19SingleTileSchedulerILb0ELb1ELb1ELi128EEEEEEEEEvNT_6ParamsE)
        .other          _ZN7cutlass13device_kernelIN5flash11enable_sm90INS1_16FlashAttnFwdSm90INS1_25CollectiveMainloopFwdSm90ILi2EN4cute5tupleIJNS5_1CILi1EEES8_S8_EEENS6_IJNS7_ILi128EEENS7_ILi96EEENS7_ILi192EEEEEELi128ENS_10bfloat16_tEfNS_4arch4Sm90ELb0ELb0ELb1ELb0ELb1ELb0ELb0ELb1ELb1ELb1ELb1ELb0EEENS1_21CollectiveEpilogueFwdINS6_IJSA_SA_SB_EEES9_SE_SG_Li256ELb0ELb1ELb1ELb0EEENS1_19SingleTileSchedulerILb0ELb1ELb1ELi128EEEEEEEEEvNT_6ParamsE,@"STO_CUDA_ENTRY STV_DEFAULT"
_ZN7cutlass13device_kernelIN5flash11enable_sm90INS1_16FlashAttnFwdSm90INS1_25CollectiveMainloopFwdSm90ILi2EN4cute5tupleIJNS5_1CILi1EEES8_S8_EEENS6_IJNS7_ILi128EEENS7_ILi96EEENS7_ILi192EEEEEELi128ENS_10bfloat16_tEfNS_4arch4Sm90ELb0ELb0ELb1ELb0ELb1ELb0ELb0ELb1ELb1ELb1ELb1ELb0EEENS1_21CollectiveEpilogueFwdINS6_IJSA_SA_SB_EEES9_SE_SG_Li256ELb0ELb1ELb1ELb0EEENS1_19SingleTileSchedulerILb0ELb1ELb1ELi128EEEEEEEEEvNT_6ParamsE:
[----:B------:R-:W0:Y:S01]  /*0000*/  LDC R1, c[0x0][0x28] ;  /* 0x00000a00ff017b82 */ /* 0x000e220000000800 */
[----:B------:R-:W1:Y:S01]  /*0010*/  S2R R25, SR_TID.X ;  /* 0x0000000000197919 */ /* 0x000e620000002100 */
[----:B------:R-:W-:Y:S01]  /*0020*/  ELECT P0, URZ, PT ;  /* 0x00000000003f782f */ /* 0x000fe20003800000 */
[----:B------:R-:W-:Y:S01]  /*0030*/  UMOV UR4, 0x80 ;  /* 0x0000008000047882 */ /* 0x000fe20000000000 */
[----:B------:R-:W-:Y:S01]  /*0040*/  UMOV UR7, 0x100 ;  /* 0x0000010000077882 */ /* 0x000fe20000000000 */
[----:B-1----:R-:W-:-:S05]  /*0050*/  SHF.R.U32.HI R0, RZ, 0x5, R25 ;  /* 0x00000005ff007819 */ /* 0x002fca0000011619 */
[----:B------:R-:W1:Y:S02]  /*0060*/  SHFL.IDX PT, R2, R0, RZ, 0x1f ;  /* 0x00001fff00027589 */ /* 0x000e6400000e0000 */
[C---:B-1----:R-:W-:Y:S02]  /*0070*/  ISETP.NE.OR P0, PT, R2.reuse, RZ, !P0 ;  /* 0x000000ff0200720c */ /* 0x042fe40004705670 */
[----:B------:R-:W-:Y:S02]  /*0080*/  ISETP.NE.AND P1, PT, R2, RZ, PT ;  /* 0x000000ff0200720c */ /* 0x000fe40003f25270 */
[----:B------:R-:W-:-:S06]  /*0090*/  SHF.R.U32.HI R2, RZ, 0x7, R25 ;  /* 0x00000007ff027819 */ /* 0x000fcc0000011619 */
[----:B------:R-:W1:Y:S03]  /*00a0*/  SHFL.IDX PT, R2, R2, RZ, 0x1f ;  /* 0x00001fff02027589 */ /* 0x000e6600000e0000 */
[----:B------:R-:W-:Y:S01]  /*00b0*/  VOTEU.ALL UP0, P0 ;  /* 0x00000000003f7886 */ /* 0x000fe20000000000 */
[----:B------:R-:W-:-:S04]  /*00c0*/  VOTEU.ALL UP1, P0 ;  /* 0x00000000003f7886 */ /* 0x000fc80000020000 */
[----:B------:R-:W2:Y:S01]  /*00d0*/  @!UP0 S2UR UR8, SR_CgaCtaId ;  /* 0x00000000000889c3 */ /* 0x000ea20000008800 */
[----:B------:R-:W-:Y:S01]  /*00e0*/  @!UP0 UMOV UR6, 0x400 ;  /* 0x0000040000068882 */ /* 0x000fe20000000000 */
[----:B------:R-:W-:-:S04]  /*00f0*/  @!UP0 UIADD3 UR4, -UR4, 0x100000, URZ ;  /* 0x0010000004048890 */ /* 0x000fc8000fffe13f */
[----:B------:R-:W-:Y:S02]  /*0100*/  @!UP0 USHF.L.U32 UR5, UR4, 0xb, URZ ;  /* 0x0000000b04058899 */ /* 0x000fe4000800063f */
[----:B------:R-:W-:Y:S02]  /*0110*/  @!UP0 USHF.L.U32 UR4, UR4, 0x1, URZ ;  /* 0x0000000104048899 */ /* 0x000fe4000800063f */
[----:B--2---:R-:W-:Y:S02]  /*0120*/  @!UP0 ULEA UR8, UR8, UR6, 0x18 ;  /* 0x0000000608088291 */ /* 0x004fe4000f8ec03f */
[----:B------:R-:W-:-:S04]  /*0130*/  @!UP0 UIADD3 UR6, -UR7, 0x100000, URZ ;  /* 0x0010000007068890 */ /* 0x000fc8000fffe13f */
[----:B------:R-:W-:Y:S02]  /*0140*/  @!UP0 USHF.L.U32 UR7, UR6, 0xb, URZ ;  /* 0x0000000b06078899 */ /* 0x000fe4000800063f */
[----:B------:R-:W-:Y:S01]  /*0150*/  @!UP0 USHF.L.U32 UR6, UR6, 0x1, URZ ;  /* 0x0000000106068899 */ /* 0x000fe2000800063f */
[----:B------:R-:W-:-:S05]  /*0160*/  VOTEU.ALL UP0, P0 ;  /* 0x00000000003f7886 */ /* 0x000fca0000000000 */
[----:B------:R2:W3:Y:S06]  /*0170*/  @!UP0 SYNCS.EXCH.64 URZ, [UR8+0x2a800], UR4 ;  /* 0x02a80004083f85b2 */ /* 0x0004ec0008000100 */
[----:B------:R2:W4:Y:S02]  /*0180*/  @!UP1 SYNCS.EXCH.64 URZ, [UR8+0x2a820], UR6 ;  /* 0x02a82006083f95b2 */ /* 0x0005240008000100 */
[----:B012---:R-:W-:Y:S05]  /*0190*/  @P1 BRA `(.L_x_0) ;  /* 0x0000000000481947 */ /* 0x007fea0003800000 */
[----:B------:R-:W0:Y:S01]  /*01a0*/  S2UR UR5, SR_CgaCtaId ;  /* 0x00000000000579c3 */ /* 0x000e220000008800 */
[----:B------:R-:W-:Y:S01]  /*01b0*/  UMOV UR4, 0x400 ;  /* 0x0000040000047882 */ /* 0x000fe20000000000 */
[----:B------:R-:W-:Y:S01]  /*01c0*/  UMOV UR6, 0x80 ;  /* 0x0000008000067882 */ /* 0x000fe20000000000 */
[----:B------:R-:W-:Y:S01]  /*01d0*/  UMOV UR7, 0x100 ;  /* 0x0000010000077882 */ /* 0x000fe20000000000 */
[----:B------:R-:W-:Y:S01]  /*01e0*/  ELECT P0, URZ, PT ;  /* 0x00000000003f782f */ /* 0x000fe20003800000 */
[----:B0-----:R-:W-:Y:S02]  /*01f0*/  ULEA UR8, UR5, UR4, 0x18 ;  /* 0x0000000405087291 */ /* 0x001fe4000f8ec03f */
[----:B------:R-:W-:-:S04]  /*0200*/  UIADD3 UR4, -UR6, 0x100000, URZ ;  /* 0x0010000006047890 */ /* 0x000fc8000fffe13f */
[----:B------:R-:W-:Y:S02]  /*0210*/  USHF.L.U32 UR5, UR4, 0xb, URZ ;  /* 0x0000000b04057899 */ /* 0x000fe4000800063f */
[----:B------:R-:W-:Y:S02]  /*0220*/  USHF.L.U32 UR4, UR4, 0x1, URZ ;  /* 0x0000000104047899 */ /* 0x000fe4000800063f */
[----:B------:R-:W-:-:S04]  /*0230*/  UIADD3 UR6, -UR7, 0x100000, URZ ;  /* 0x0010000007067890 */ /* 0x000fc8000fffe13f */
[----:B------:R-:W-:Y:S02]  /*0240*/  USHF.L.U32 UR7, UR6, 0xb, URZ ;  /* 0x0000000b06077899 */ /* 0x000fe4000800063f */
[----:B------:R-:W-:Y:S01]  /*0250*/  USHF.L.U32 UR6, UR6, 0x1, URZ ;  /* 0x0000000106067899 */ /* 0x000fe2000800063f */
[----:B------:R-:W0:Y:S03]  /*0260*/  FENCE.VIEW.ASYNC.S ;  /* 0x00000000000073c6 */ /* 0x000e260000000000 */
[----:B0-----:R0:W1:Y:S08]  /*0270*/  SYNCS.EXCH.64 URZ, [UR8+0x2a830], UR4 ;  /* 0x02a83004083f75b2 */ /* 0x0010700008000100 */
[----:B------:R0:W2:Y:S01]  /*0280*/  SYNCS.EXCH.64 URZ, [UR8+0x2a840], UR6 ;  /* 0x02a84006083f75b2 */ /* 0x0000a20008000100 */
[----:B------:R0:W0:Y:S01]  /*0290*/  SYNCS.EXCH.64 URZ, [UR8+0x2a838], UR4 ;  /* 0x02a83804083f75b2 */ /* 0x0000220008000100 */
[----:B------:R0:W0:Y:S01]  /*02a0*/  SYNCS.EXCH.64 URZ, [UR8+0x2a848], UR6 ;  /* 0x02a84806083f75b2 */ /* 0x0000220008000100 */
[----:B------:R-:W-:Y:S01]  /*02b0*/  NOP ;  /* 0x0000000000007918 */ /* 0x000fe20000000000 */
.L_x_0:
[----:B------:R-:W5:Y:S01]  /*02c0*/  SHFL.IDX PT, R3, R0, RZ, 0x1f ;  /* 0x00001fff00037589 */ /* 0x000f6200000e0000 */
[----:B------:R-:W-:Y:S01]  /*02d0*/  NOP ;  /* 0x0000000000007918 */ /* 0x000fe20000000000 */
[----:B-----5:R-:W-:-:S13]  /*02e0*/  ISETP.NE.AND P0, PT, R3, RZ, PT ;  /* 0x000000ff0300720c */ /* 0x020fda0003f05270 */
[----:B------:R-:W-:Y:S05]  /*02f0*/  @P0 BRA `(.L_x_1) ;  /* 0x0000000000480947 */ /* 0x000fea0003800000 */
[----:B0-----:R-:W0:Y:S01]  /*0300*/  S2UR UR5, SR_CgaCtaId ;  /* 0x00000000000579c3 */ /* 0x001e220000008800 */
        /* <DEDUP_REMOVED lines=12> */
[----:B0-----:R0:W0:Y:S08]  /*03d0*/  SYNCS.EXCH.64 URZ, [UR8+0x2a850], UR4 ;  /* 0x02a85004083f75b2 */ /* 0x0010300008000100 */
[----:B------:R0:W0:Y:S01]  /*03e0*/  SYNCS.EXCH.64 URZ, [UR8+0x2a860], UR6 ;  /* 0x02a86006083f75b2 */ /* 0x0000220008000100 */
[----:B------:R0:W0:Y:S01]  /*03f0*/  SYNCS.EXCH.64 URZ, [UR8+0x2a858], UR4 ;  /* 0x02a85804083f75b2 */ /* 0x0000220008000100 */
[----:B------:R0:W0:Y:S01]  /*0400*/  SYNCS.EXCH.64 URZ, [UR8+0x2a868], UR6 ;  /* 0x02a86806083f75b2 */ /* 0x0000220008000100 */
[----:B------:R-:W-:Y:S01]  /*0410*/  NOP ;  /* 0x0000000000007918 */ /* 0x000fe20000000000 */
.L_x_1:
[----:B------:R-:W5:Y:S01]  /*0420*/  SHFL.IDX PT, R3, R0, RZ, 0x1f ;  /* 0x00001fff00037589 */ /* 0x000f6200000e0000 */
[----:B------:R-:W-:Y:S01]  /*0430*/  NOP ;  /* 0x0000000000007918 */ /* 0x000fe20000000000 */
[----:B-----5:R-:W-:-:S13]  /*0440*/  ISETP.NE.AND P0, PT, R3, RZ, PT ;  /* 0x000000ff0300720c */ /* 0x020fda0003f05270 */
[----:B------:R-:W-:Y:S05]  /*0450*/  @P0 BRA `(.L_x_2) ;  /* 0x0000000000380947 */ /* 0x000fea0003800000 */
[----:B0-----:R-:W0:Y:S01]  /*0460*/  S2UR UR5, SR_CgaCtaId ;  /* 0x00000000000579c3 */ /* 0x001e220000008800 */
[----:B------:R-:W-:Y:S01]  /*0470*/  UMOV UR4, 0x400 ;  /* 0x0000040000047882 */ /* 0x000fe20000000000 */
[----:B------:R-:W-:Y:S01]  /*0480*/  UMOV UR7, 0x80 ;  /* 0x0000008000077882 */ /* 0x000fe20000000000 */
[----:B------:R-:W-:Y:S01]  /*0490*/  ELECT P0, URZ, PT ;  /* 0x00000000003f782f */ /* 0x000fe20003800000 */
[----:B0-----:R-:W-:Y:S02]  /*04a0*/  ULEA UR6, UR5, UR4, 0x18 ;  /* 0x0000000405067291 */ /* 0x001fe4000f8ec03f */
[----:B------:R-:W-:-:S04]  /*04b0*/  UIADD3 UR4, -UR7, 0x100000, URZ ;  /* 0x0010000007047890 */ /* 0x000fc8000fffe13f */
[----:B------:R-:W-:Y:S02]  /*04c0*/  USHF.L.U32 UR5, UR4, 0xb, URZ ;  /* 0x0000000b04057899 */ /* 0x000fe4000800063f */
[----:B------:R-:W-:Y:S01]  /*04d0*/  USHF.L.U32 UR4, UR4, 0x1, URZ ;  /* 0x0000000104047899 */ /* 0x000fe2000800063f */
[----:B------:R-:W0:Y:S11]  /*04e0*/  FENCE.VIEW.ASYNC.S ;  /* 0x00000000000073c6 */ /* 0x000e360000000000 */
[----:B0-----:R0:W0:Y:S01]  /*04f0*/  SYNCS.EXCH.64 URZ, [UR6+0x2a870], UR4 ;  /* 0x02a87004063f75b2 */ /* 0x0010220008000100 */
[----:B------:R0:W0:Y:S01]  /*0500*/  SYNCS.EXCH.64 URZ, [UR6+0x2a880], UR4 ;  /* 0x02a88004063f75b2 */ /* 0x0000220008000100 */
[----:B------:R0:W0:Y:S01]  /*0510*/  SYNCS.EXCH.64 URZ, [UR6+0x2a878], UR4 ;  /* 0x02a87804063f75b2 */ /* 0x0000220008000100 */
[----:B------:R0:W0:Y:S01]  /*0520*/  SYNCS.EXCH.64 URZ, [UR6+0x2a888], UR4 ;  /* 0x02a88804063f75b2 */ /* 0x0000220008000100 */
[----:B------:R-:W-:Y:S01]  /*0530*/  NOP ;  /* 0x0000000000007918 */ /* 0x000fe20000000000 */
.L_x_2:
        /* <DEDUP_REMOVED lines=22> */
.L_x_3:
[----:B------:R-:W5:Y:S01]  /*06a0*/  SHFL.IDX PT, R3, R0, RZ, 0x1f ;  /* 0x00001fff00037589 */ /* 0x000f6200000e0000 */
[----:B------:R-:W-:Y:S01]  /*06b0*/  R2UR UR9, R2 ;  /* 0x00000000020972ca */ /* 0x000fe200000e0000 */
        /* <DEDUP_REMOVED lines=21> */
.L_x_4:
[----:B------:R-:W-:Y:S01]  /*0810*/  UISETP.NE.AND UP0, UPT, UR9, URZ, UPT ;  /* 0x0000003f0900728c */ /* 0x000fe2000bf05270 */
[----:B------:R-:W-:Y:S01]  /*0820*/  NOP ;  /* 0x0000000000007918 */ /* 0x000fe20000000000 */
[----:B------:R-:W-:Y:S01]  /*0830*/  UMOV UR36, 0x1 ;  /* 0x0000000100247882 */ /* 0x000fe20000000000 */
[----:B------:R-:W-:Y:S01]  /*0840*/  ULDC.64 UR38, c[0x0][0x208] ;  /* 0x0000820000267ab9 */ /* 0x000fe20000000a00 */
[----:B------:R-:W-:Y:S01]  /*0850*/  USEL UR36, UR36, 0x2, !UP0 ;  /* 0x0000000224247887 */ /* 0x000fe2000c000000 */
[----:B------:R-:W-:Y:S01]  /*0860*/  BSSY B6, `(.L_x_5) ;  /* 0x0000b09000067945 */ /* 0x000fe20003800000 */
[----:B01234-:R-:W-:Y:S01]  /*0870*/  BAR.SYNC.DEFER_BLOCKING 0x0 ;  /* 0x0000000000007b1d */ /* 0x01ffe20000010000 */
[----:B------:R-:W-:-:S13]  /*0880*/  PLOP3.LUT P0, PT, PT, PT, UP0, 0x80, 0x0 ;  /* 0x000000000000781c */ /* 0x000fda0003f0f008 */
[----:B------:R-:W-:Y:S05]  /*0890*/  @!P0 BRA `(.L_x_6) ;  /* 0x0000007400c88947 */ /* 0x000fea0003800000 */
.L_x_7:
[----:B------:R-:W-:-:S08]  /*08a0*/  NOP ;  /* 0x0000000000007918 */ /* 0x000fd00000000000 */
[----:B------:R-:W0:Y:S02]  /*08b0*/  USETMAXREG.TRY_ALLOC.CTAPOOL UP0, 0xe8 ;  /* 0x000000e8000079c8 */ /* 0x000e240008000600 */
[----:B0-----:R-:W-:-:S13]  /*08c0*/  PLOP3.LUT P0, PT, PT, PT, UP0, 0x80, 0x0 ;  /* 0x000000000000781c */ /* 0x001fda0003f0f008 */
[----:B------:R-:W-:Y:S05]  /*08d0*/  @!P0 BRA `(.L_x_7) ;  /* 0xfffffffc00f08947 */ /* 0x000fea000383ffff */
[----:B------:R-:W0:Y:S08]  /*08e0*/  LDC R3, c[0x0][0xc50] ;  /* 0x00031400ff037b82 */ /* 0x000e300000000800 */
[----:B------:R-:W1:Y:S08]  /*08f0*/  S2UR UR4, SR_CTAID.Y ;  /* 0x00000000000479c3 */ /* 0x000e700000002600 */
[----:B------:R-:W2:Y:S08]  /*0900*/  S2UR UR5, SR_CTAID.Z ;  /* 0x00000000000579c3 */ /* 0x000eb00000002700 */
[----:B------:R-:W-:Y:S06]  /*0910*/  BAR.ARV 0x8, 0x180 ;  /* 0x0206000000007b1d */ /* 0x000fec0000002000 */
[----:B0-----:R-:W-:Y:S01]  /*0920*/  ISETP.NE.AND P0, PT, R3, 0x1, PT ;  /* 0x000000010300780c */ /* 0x001fe20003f05270 */
[----:B-1----:R-:W-:-:S12]  /*0930*/  IMAD.U32 R2, RZ, RZ, UR4 ;  /* 0x00000004ff027e24 */ /* 0x002fd8000f8e00ff */
[----:B------:R-:W0:Y:S08]  /*0940*/  @P0 LDC R0, c[0x0][0xc54] ;  /* 0x00031500ff000b82 */ /* 0x000e300000000800 */
[----:B------:R-:W1:Y:S01]  /*0950*/  @P0 LDC R5, c[0x0][0xc58] ;  /* 0x00031600ff050b82 */ /* 0x000e620000000800 */
[----:B0-----:R-:W-:-:S05]  /*0960*/  @P0 IMAD.HI.U32 R0, R0, UR4, RZ ;  /* 0x0000000400000c27 */ /* 0x001fca000f8e00ff */
[----:B-1----:R-:W-:Y:S02]  /*0970*/  @P0 SHF.R.U32.HI R2, RZ, R5, R0 ;  /* 0x00000005ff020219 */ /* 0x002fe40000011600 */
[----:B--2---:R-:W-:-:S03]  /*0980*/  ISETP.LE.AND P0, PT, RZ, UR5, PT ;  /* 0x00000005ff007c0c */ /* 0x004fc6000bf03270 */
[----:B------:R-:W-:-:S04]  /*0990*/  IMAD.MOV R0, RZ, RZ, -R2 ;  /* 0x000000ffff007224 */ /* 0x000fc800078e0a02 */
[----:B------:R-:W-:-:S06]  /*09a0*/  IMAD R4, R3, R0, UR4 ;  /* 0x0000000403047e24 */ /* 0x000fcc000f8e0200 */
[----:B------:R-:W-:Y:S05]  /*09b0*/  @!P0 BRA `(.L_x_8) ;  /* 0x000000ac00cc8947 */ /* 0x000fea0003800000 */
[----:B------:R-:W0:Y:S01]  /*09c0*/  LDC.64 R6, c[0x0][0x418] ;  /* 0x00010600ff067b82 */ /* 0x000e220000000a00 */
[----:B------:R-:W-:Y:S01]  /*09d0*/  LOP3.LUT R16, R4, 0xffff, RZ, 0xc0, !PT ;  /* 0x0000ffff04107812 */ /* 0x000fe200078ec0ff */
[----:B------:R-:W-:-:S06]  /*09e0*/  IMAD.MOV.U32 R17, RZ, RZ, RZ ;  /* 0x000000ffff117224 */ /* 0x000fcc00078e00ff */
[----:B------:R-:W1:Y:S08]  /*09f0*/  LDC R18, c[0x0][0x424] ;  /* 0x00010900ff127b82 */ /* 0x000e700000000800 */
[----:B------:R-:W2:Y:S01]  /*0a00*/  LDC R3, c[0x0][0x2f0] ;  /* 0x0000bc00ff037b82 */ /* 0x000ea20000000800 */
[----:B0-----:R-:W-:-:S04]  /*0a10*/  ISETP.NE.U32.AND P0, PT, R6, RZ, PT ;  /* 0x000000ff0600720c */ /* 0x001fc80003f05070 */
[----:B------:R-:W-:-:S04]  /*0a20*/  ISETP.NE.AND.EX P0, PT, R7, RZ, PT, P0 ;  /* 0x000000ff0700720c */ /* 0x000fc80003f05300 */
[----:B-1----:R-:W-:-:S05]  /*0a30*/  SEL R18, R18, 0x1, P0 ;  /* 0x0000000112127807 */ /* 0x002fca0000000000 */
[----:B--2---:R-:W-:-:S05]  /*0a40*/  IMAD R18, R18, R3, RZ ;  /* 0x0000000312127224 */ /* 0x004fca00078e02ff */
[C---:B------:R-:W-:Y:S02]  /*0a50*/  ISETP.GE.AND P0, PT, R18.reuse, 0x1, PT ;  /* 0x000000011200780c */ /* 0x040fe40003f06270 */
[----:B------:R-:W-:-:S05]  /*0a60*/  IADD3 R0, R18, 0x5f, RZ ;  /* 0x0000005f12007810 */ /* 0x000fca0007ffe0ff */
[----:B------:R-:W-:-:S05]  /*0a70*/  IMAD.HI R0, R0, 0x2aaaaaab, RZ ;  /* 0x2aaaaaab00007827 */ /* 0x000fca00078e02ff */
[----:B------:R-:W-:-:S04]  /*0a80*/  SHF.R.U32.HI R3, RZ, 0x1f, R0 ;  /* 0x0000001fff037819 */ /* 0x000fc80000011600 */
[----:B------:R-:W-:Y:S01]  /*0a90*/  LEA.HI.SX32 R3, R0, R3, 0x1c ;  /* 0x0000000300037211 */ /* 0x000fe200078fe2ff */
[----:B------:R-:W-:Y:S06]  /*0aa0*/  @!P0 BRA `(.L_x_9) ;  /* 0x0000000000788947 */ /* 0x000fec0003800000 */
[----:B------:R-:W-:-:S04]  /*0ab0*/  SHF.R.U32.HI R0, RZ, 0x10, R4 ;  /* 0x00000010ff007819 */ /* 0x000fc80000011604 */
[----:B------:R-:W-:-:S13]  /*0ac0*/  ISETP.NE.AND P0, PT, R0, RZ, PT ;  /* 0x000000ff0000720c */ /* 0x000fda0003f05270 */
[----:B------:R-:W0:Y:S02]  /*0ad0*/  @!P0 LDC R0, c[0x0][0x9f0] ;  /* 0x00027c00ff008b82 */ /* 0x000e240000000800 */
[-C--:B0-----:R-:W-:Y:S02]  /*0ae0*/  IABS R9, R0.reuse ;  /* 0x0000000000097213 */ /* 0x081fe40000000000 */
[----:B------:R-:W-:Y:S02]  /*0af0*/  IABS R10, R0 ;  /* 0x00000000000a7213 */ /* 0x000fe40000000000 */
[----:B------:R-:W0:Y:S01]  /*0b00*/  I2F.RP R6, R9 ;  /* 0x0000000900067306 */ /* 0x000e220000209400 */
[----:B------:R-:W-:Y:S02]  /*0b10*/  IADD3 R7, R3, -0x1, R0 ;  /* 0xffffffff03077810 */ /* 0x000fe40007ffe000 */
[----:B------:R-:W-:-:S05]  /*0b20*/  IMAD.MOV R10, RZ, RZ, -R10 ;  /* 0x000000ffff0a7224 */ /* 0x000fca00078e0a0a */
[----:B0-----:R-:W0:Y:S02]  /*0b30*/  MUFU.RCP R6, R6 ;  /* 0x0000000600067308 */ /* 0x001e240000001000 */
[----:B0-----:R-:W-:Y:S01]  /*0b40*/  VIADD R4, R6, 0xffffffe ;  /* 0x0ffffffe06047836 */ /* 0x001fe20000000000 */
[----:B------:R-:W-:Y:S02]  /*0b50*/  IABS R6, R7 ;  /* 0x0000000700067213 */ /* 0x000fe40000000000 */
[----:B------:R-:W-:-:S03]  /*0b60*/  LOP3.LUT R7, R7, R0, RZ, 0x3c, !PT ;  /* 0x0000000007077212 */ /* 0x000fc600078e3cff */
[----:B------:R0:W1:Y:S01]  /*0b70*/  F2I.FTZ.U32.TRUNC.NTZ R5, R4 ;  /* 0x0000000400057305 */ /* 0x000062000021f000 */
[----:B------:R-:W-:Y:S01]  /*0b80*/  ISETP.GE.AND P2, PT, R7, RZ, PT ;  /* 0x000000ff0700720c */ /* 0x000fe20003f46270 */
[----:B0-----:R-:W-:Y:S01]  /*0b90*/  IMAD.MOV.U32 R4, RZ, RZ, RZ ;  /* 0x000000ffff047224 */ /* 0x001fe200078e00ff */
[----:B-1----:R-:W-:-:S05]  /*0ba0*/  IADD3 R8, RZ, -R5, RZ ;  /* 0x80000005ff087210 */ /* 0x002fca0007ffe0ff */
[----:B------:R-:W-:-:S04]  /*0bb0*/  IMAD R11, R8, R9, RZ ;  /* 0x00000009080b7224 */ /* 0x000fc800078e02ff */
[----:B------:R-:W-:Y:S01]  /*0bc0*/  IMAD.HI.U32 R5, R5, R11, R4 ;  /* 0x0000000b05057227 */ /* 0x000fe200078e0004 */
[----:B------:R-:W-:-:S05]  /*0bd0*/  MOV R4, R10 ;  /* 0x0000000a00047202 */ /* 0x000fca0000000f00 */
[----:B------:R-:W-:-:S04]  /*0be0*/  IMAD.HI.U32 R5, R5, R6, RZ ;  /* 0x0000000605057227 */ /* 0x000fc800078e00ff */
[----:B------:R-:W-:-:S05]  /*0bf0*/  IMAD R4, R5, R4, R6 ;  /* 0x0000000405047224 */ /* 0x000fca00078e0206 */
[----:B------:R-:W-:-:S13]  /*0c00*/  ISETP.GT.U32.AND P1, PT, R9, R4, PT ;  /* 0x000000040900720c */ /* 0x000fda0003f24070 */
[----:B------:R-:W-:Y:S02]  /*0c10*/  @!P1 IMAD.IADD R4, R4, 0x1, -R9 ;  /* 0x0000000104049824 */ /* 0x000fe400078e0a09 */
[----:B------:R-:W-:Y:S01]  /*0c20*/  @!P1 VIADD R5, R5, 0x1 ;  /* 0x0000000105059836 */ /* 0x000fe20000000000 */
[----:B------:R-:W-:Y:S02]  /*0c30*/  ISETP.NE.AND P1, PT, R0, RZ, PT ;  /* 0x000000ff0000720c */ /* 0x000fe40003f25270 */
[----:B------:R-:W-:-:S13]  /*0c40*/  ISETP.GE.U32.AND P0, PT, R4, R9, PT ;  /* 0x000000090400720c */ /* 0x000fda0003f06070 */
[----:B------:R-:W-:-:S05]  /*0c50*/  @P0 IADD3 R5, R5, 0x1, RZ ;  /* 0x0000000105050810 */ /* 0x000fca0007ffe0ff */
[----:B------:R-:W-:Y:S01]  /*0c60*/  @!P2 IMAD.MOV R5, RZ, RZ, -R5 ;  /* 0x000000ffff05a224 */ /* 0x000fe200078e0a05 */
[----:B------:R-:W-:-:S05]  /*0c70*/  @!P1 LOP3.LUT R5, RZ, R0, RZ, 0x33, !PT ;  /* 0x00000000ff059212 */ /* 0x000fca00078e33ff */
[----:B------:R-:W-:-:S07]  /*0c80*/  IMAD.MOV.U32 R17, RZ, RZ, R5 ;  /* 0x000000ffff117224 */ /* 0x000fce00078e0005 */
.L_x_9:
[-C--:B------:R-:W-:Y:S01]  /*0c90*/  IMAD R16, R16, R17.reuse, RZ ;  /* 0x0000001110107224 */ /* 0x080fe200078e02ff */
[----:B------:R-:W-:Y:S01]  /*0ca0*/  IADD3 R19, R25, -0x80, RZ ;  /* 0xffffff8019137810 */ /* 0x000fe20007ffe0ff */
[----:B------:R-:W-:Y:S01]  /*0cb0*/  IMAD.MOV.U32 R0, RZ, RZ, RZ ;  /* 0x000000ffff007224 */ /* 0x000fe200078e00ff */
[----:B------:R-:W-:Y:S02]  /*0cc0*/  PLOP3.LUT P0, PT, PT, PT, PT, 0x80, 0x0 ;  /* 0x000000000000781c */ /* 0x000fe40003f0f070 */
[----:B------:R-:W-:Y:S02]  /*0cd0*/  CS2R R86, SRZ ;  /* 0x0000000000567805 */ /* 0x000fe4000001ff00 */
[----:B------:R-:W-:Y:S01]  /*0ce0*/  VIADDMNMX R17, R16, R17, R3, PT ;  /* 0x0000001110117246 */ /* 0x000fe20003800103 */
[----:B------:R-:W-:Y:S01]  /*0cf0*/  IMAD.MOV.U32 R3, RZ, RZ, RZ ;  /* 0x000000ffff037224 */ /* 0x000fe200078e00ff */
[----:B------:R-:W-:Y:S02]  /*0d00*/  CS2R R84, SRZ ;  /* 0x0000000000547805 */ /* 0x000fe4000001ff00 */
[----:B------:R-:W-:-:S02]  /*0d10*/  CS2R R82, SRZ ;  /* 0x0000000000527805 */ /* 0x000fc4000001ff00 */
[----:B------:R-:W-:Y:S02]  /*0d20*/  ISETP.GT.AND P1, PT, R17, R16, PT ;  /* 0x000000101100720c */ /* 0x000fe40003f24270 */
[----:B------:R-:W-:Y:S02]  /*0d30*/  CS2R R80, SRZ ;  /* 0x0000000000507805 */ /* 0x000fe4000001ff00 */
[----:B------:R-:W-:Y:S02]  /*0d40*/  CS2R R78, SRZ ;  /* 0x00000000004e7805 */ /* 0x000fe4000001ff00 */
[----:B------:R-:W-:Y:S02]  /*0d50*/  CS2R R76, SRZ ;  /* 0x00000000004c7805 */ /* 0x000fe4000001ff00 */
[----:B------:R-:W-:Y:S02]  /*0d60*/  CS2R R74, SRZ ;  /* 0x00000000004a7805 */ /* 0x000fe4000001ff00 */
[----:B------:R-:W-:-:S02]  /*0d70*/  CS2R R72, SRZ ;  /* 0x0000000000487805 */ /* 0x000fc4000001ff00 */
[----:B------:R-:W-:Y:S02]  /*0d80*/  CS2R R70, SRZ ;  /* 0x0000000000467805 */ /* 0x000fe4000001ff00 */
        /* <DEDUP_REMOVED lines=22> */
[----:B------:R-:W-:Y:S01]  /*0ef0*/  CS2R R24, SRZ ;  /* 0x0000000000187805 */ /* 0x000fe2000001ff00 */
[----:B------:R-:W-:Y:S06]  /*0f00*/  @!P1 BRA `(.L_x_10) ;  /* 0x00000058000c9947 */ /* 0x000fec0003800000 */
[----:B------:R-:W-:Y:S01]  /*0f10*/  SHF.R.S32.HI R0, RZ, 0x1f, R19 ;  /* 0x0000001fff007819 */ /* 0x000fe20000011413 */
[----:B------:R-:W0:Y:S01]  /*0f20*/  S2UR UR6, SR_CgaCtaId ;  /* 0x00000000000679c3 */ /* 0x000e220000008800 */
[----:B------:R-:W-:Y:S02]  /*0f30*/  UMOV UR37, 0x400 ;  /* 0x0000040000257882 */ /* 0x000fe40000000000 */
[----:B------:R-:W-:-:S04]  /*0f40*/  LEA.HI R22, R0, R19, RZ, 0x7 ;  /* 0x0000001300167211 */ /* 0x000fc800078f38ff */
[----:B------:R-:W-:-:S06]  /*0f50*/  SHF.R.S32.HI R0, RZ, 0x7, R22 ;  /* 0x00000007ff007819 */ /* 0x000fcc0000011416 */
[----:B------:R-:W1:Y:S01]  /*0f60*/  SHFL.IDX PT, R0, R0, RZ, 0x1f ;  /* 0x00001fff00007589 */ /* 0x000e6200000e0000 */
[----:B0-----:R-:W-:-:S04]  /*0f70*/  ULEA UR37, UR6, UR37, 0x18 ;  /* 0x0000002506257291 */ /* 0x001fc8000f8ec03f */
[----:B------:R-:W-:-:S04]  /*0f80*/  UIADD3 UR6, UR37, 0xc400, URZ ;  /* 0x0000c40025067890 */ /* 0x000fc8000fffe03f */
[----:B------:R-:W-:Y:S01]  /*0f90*/  ULOP3.LUT UP0, URZ, UR6, 0x1bf, URZ, 0xc0, !UPT ;  /* 0x000001bf063f7892 */ /* 0x000fe2000f80c03f */
[----:B-1----:R-:W-:-:S05]  /*0fa0*/  R2UR UR4, R0 ;  /* 0x00000000000472ca */ /* 0x002fca00000e0000 */
[----:B------:R-:W-:-:S08]  /*0fb0*/  PLOP3.LUT P0, PT, PT, PT, UP0, 0x80, 0x0 ;  /* 0x000000000000781c */ /* 0x000fd00003f0f008 */
[----:B------:R-:W-:-:S04]  /*0fc0*/  ULEA.HI UR5, UR4, UR4, URZ, 0x1 ;  /* 0x0000000404057291 */ /* 0x000fc8000f8f083f */
[----:B------:R-:W-:-:S04]  /*0fd0*/  ULOP3.LUT UR5, UR5, 0x1e, URZ, 0xc0, !UPT ;  /* 0x0000001e05057892 */ /* 0x000fc8000f8ec03f */
[----:B------:R-:W-:-:S04]  /*0fe0*/  UIADD3 UR5, UR4, -UR5, URZ ;  /* 0x8000000504057290 */ /* 0x000fc8000fffe03f */
[----:B------:R-:W-:-:S04]  /*0ff0*/  ULEA UR5, UR5, UR6, 0xd ;  /* 0x0000000605057291 */ /* 0x000fc8000f8e683f */
[----:B------:R-:W-:-:S04]  /*1000*/  USHF.R.U32.HI UR5, URZ, 0x4, UR5 ;  /* 0x000000043f057899 */ /* 0x000fc80008011605 */
[----:B------:R-:W-:Y:S01]  /*1010*/  ULOP3.LUT UR40, UR5, 0x3fff, URZ, 0xc0, !UPT ;  /* 0x00003fff05287892 */ /* 0x000fe2000f8ec03f */
[----:B------:R-:W-:Y:S11]  /*1020*/  @!P0 BRA `(.L_x_11) ;  /* 0x0000000000408947 */ /* 0x000ff60003800000 */
[----:B------:R-:W-:Y:S01]  /*1030*/  MOV R0, 0x0 ;  /* 0x0000000000007802 */ /* 0x000fe20000000f00 */
[----:B------:R-:W-:Y:S01]  /*1040*/  ULDC.64 UR4, c[0x4][0xf0] ;  /* 0x01003c0000047ab9 */ /* 0x000fe20000000a00 */
[----:B------:R-:W-:Y:S01]  /*1050*/  ULDC.64 UR6, c[0x4][0x38] ;  /* 0x01000e0000067ab9 */ /* 0x000fe20000000a00 */
[----:B------:R-:W-:Y:S01]  /*1060*/  MOV R4, UR4 ;  /* 0x0000000400047c02 */ /* 0x000fe20008000f00 */
[----:B------:R0:W1:Y:S01]  /*1070*/  LDC.64 R14, c[0x4][R0] ;  /* 0x01000000000e7b82 */ /* 0x0000620000000a00 */
[----:B------:R-:W-:Y:S01]  /*1080*/  IMAD.U32 R5, RZ, RZ, UR5 ;  /* 0x00000005ff057e24 */ /* 0x000fe2000f8e00ff */
[----:B------:R-:W-:Y:S01]  /*1090*/  ULDC.64 UR4, c[0x4][0xf8] ;  /* 0x01003e0000047ab9 */ /* 0x000fe20000000a00 */
[----:B------:R-:W-:Y:S01]  /*10a0*/  IMAD.U32 R10, RZ, RZ, UR6 ;  /* 0x00000006ff0a7e24 */ /* 0x000fe2000f8e00ff */
[----:B------:R-:W-:Y:S01]  /*10b0*/  MOV R7, UR5 ;  /* 0x0000000500077c02 */ /* 0x000fe20008000f00 */
[----:B------:R-:W-:Y:S01]  /*10c0*/  IMAD.U32 R6, RZ, RZ, UR4 ;  /* 0x00000004ff067e24 */ /* 0x000fe2000f8e00ff */
[----:B------:R-:W-:Y:S01]  /*10d0*/  MOV R8, 0x70 ;  /* 0x0000007000087802 */ /* 0x000fe20000000f00 */
[----:B------:R-:W-:-:S02]  /*10e0*/  IMAD.U32 R11, RZ, RZ, UR7 ;  /* 0x00000007ff0b7e24 */ /* 0x000fc4000f8e00ff */
[----:B------:R-:W-:Y:S02]  /*10f0*/  IMAD.MOV.U32 R12, RZ, RZ, 0x1 ;  /* 0x00000001ff0c7424 */ /* 0x000fe400078e00ff */
[----:B0-----:R-:W-:-:S07]  /*1100*/  IMAD.MOV.U32 R13, RZ, RZ, RZ ;  /* 0x000000ffff0d7224 */ /* 0x001fce00078e00ff */
[----:B------:R-:W-:-:S07]  /*1110*/  LEPC R20, `(.L_x_11) ;  /* 0x000000001014794e */ /* 0x000fce0000000000 */
[----:B-1----:R-:W-:Y:S05]  /*1120*/  CALL.ABS.NOINC R14 ;  /* 0x000000000e007343 */ /* 0x002fea0003c00000 */
.L_x_11:
[----:B------:R-:W-:-:S04]  /*1130*/  SHF.L.U32 R3, RZ, 0x1f, RZ ;  /* 0x0000001fff037819 */ /* 0x000fc800000006ff */
[----:B------:R-:W0:Y:S02]  /*1140*/  SYNCS.PHASECHK.TRANS64.TRYWAIT P0, [UR37+0x2a800], R3 ;  /* 0x02a80003ff0075a7 */ /* 0x000e240008000165 */
[----:B0-----:R-:W-:Y:S05]  /*1150*/  @!P0 BRA `(.L_x_12) ;  /* 0x000000a400ec8947 */ /* 0x001fea0003800000 */
.L_x_85:
[----:B------:R-:W-:-:S06]  /*1160*/  ULOP3.LUT UR4, UR36, 0x1, URZ, 0xfc, !UPT ;  /* 0x0000000124047892 */ /* 0x000fcc000f8efc3f */
[----:B0-----:R-:W-:-:S04]  /*1170*/  MOV R0, UR4 ;  /* 0x0000000400007c02 */ /* 0x001fc80008000f00 */
[----:B------:R-:W-:-:S13]  /*1180*/  ISETP.NE.AND P0, PT, R0, 0x3, PT ;  /* 0x000000030000780c */ /* 0x000fda0003f05270 */
[----:B------:R-:W-:Y:S05]  /*1190*/  @!P0 BRA `(.L_x_13) ;  /* 0x0000000000048947 */ /* 0x000fea0003800000 */
[----:B------:R-:W-:Y:S01]  /*11a0*/  BPT.TRAP 0x1 ;  /* 0x000000040000795c */ /* 0x000fe20000300000 */
.L_x_13:
[----:B------:R0:W1:Y:S01]  /*11b0*/  SYNCS.PHASECHK.TRANS64.TRYWAIT P1, [UR37+0x2a830], R3 ;  /* 0x02a83003ff0075a7 */ /* 0x0000620008020165 */
[----:B------:R-:W-:Y:S05]  /*11c0*/  @!P0 BRA `(.L_x_14) ;  /* 0x0000000000048947 */ /* 0x000fea0003800000 */
[----:B------:R-:W-:Y:S01]  /*11d0*/  BPT.TRAP 0x1 ;  /* 0x000000040000795c */ /* 0x000fe20000300000 */
.L_x_14:
[----:B------:R-:W-:Y:S02]  /*11e0*/  IMAD.U32 R5, RZ, RZ, UR40 ;  /* 0x00000028ff057e24 */ /* 0x000fe4000f8e00ff */
[----:B------:R-:W-:Y:S01]  /*11f0*/  IMAD.MOV.U32 R0, RZ, RZ, RZ ;  /* 0x000000ffff007224 */ /* 0x000fe200078e00ff */
[----:B-1----:R-:W-:Y:S06]  /*1200*/  @P1 BRA `(.L_x_15) ;  /* 0x0000000000081947 */ /* 0x002fec0003800000 */
[----:B------:R-:W1:Y:S02]  /*1210*/  SYNCS.PHASECHK.TRANS64.TRYWAIT P1, [UR37+0x2a830], R3 ;  /* 0x02a83003ff0075a7 */ /* 0x000e640008020165 */
[----:B-1----:R-:W-:Y:S05]  /*1220*/  @!P1 BRA `(.L_x_16) ;  /* 0x000000a400d09947 */ /* 0x002fea0003800000 */
.L_x_15:
[----:B------:R-:W-:Y:S05]  /*1230*/  WARPSYNC.ALL ;  /* 0x0000000000007948 */ /* 0x000fea0003800000 */
[----:B-1----:R-:W-:Y:S01]  /*1240*/  LOP3.LUT R4, R5, 0x10000, RZ, 0xfc, !PT ;  /* 0x0001000005047812 */ /* 0x002fe200078efcff */
[----:B------:R-:W-:Y:S01]  /*1250*/  IMAD.MOV.U32 R5, RZ, RZ, 0x40000040 ;  /* 0x40000040ff057424 */ /* 0x000fe200078e00ff */
[----:B------:R-:W-:Y:S01]  /*1260*/  MOV R87, RZ ;  /* 0x000000ff00577202 */ /* 0x000fe20000000f00 */
[----:B------:R-:W-:Y:S01]  /*1270*/  UIADD3 UR4, UR37, 0x18400, URZ ;  /* 0x0001840025047890 */ /* 0x000fe2000fffe03f */
[----:B------:R-:W-:Y:S01]  /*1280*/  R2UR UR56, R4 ;  /* 0x00000000043872ca */ /* 0x000fe200000e0000 */
[----:B------:R-:W-:Y:S01]  /*1290*/  WARPGROUP.ARRIVE ;  /* 0x00000000000079c5 */ /* 0x000fe20000000000 */
[----:B------:R-:W-:Y:S01]  /*12a0*/  R2UR UR57, R5 ;  /* 0x00000000053972ca */ /* 0x000fe200000e0000 */
[----:B------:R-:W-:Y:S01]  /*12b0*/  USHF.R.U32.HI UR4, URZ, 0x4, UR4 ;  /* 0x000000043f047899 */ /* 0x000fe20008011604 */
[----:B------:R-:W-:Y:S01]  /*12c0*/  UMOV UR59, 0x40000040 ;  /* 0x40000040003b7882 */ /* 0x000fe20000000000 */
[----:B------:R-:W-:-:S02]  /*12d0*/  UMOV UR9, 0x40000040 ;  /* 0x4000004000097882 */ /* 0x000fc40000000000 */
[----:B------:R-:W-:Y:S01]  /*12e0*/  ULOP3.LUT UR4, UR4, 0x3fff, URZ, 0xc0, !UPT ;  /* 0x00003fff04047892 */ /* 0x000fe2000f8ec03f */
[----:B------:R-:W-:Y:S01]  /*12f0*/  UMOV UR11, 0x40000040 ;  /* 0x40000040000b7882 */ /* 0x000fe20000000000 */
[----:B------:R-:W-:Y:S02]  /*1300*/  UMOV UR13, 0x40000040 ;  /* 0x40000040000d7882 */ /* 0x000fe40000000000 */
[----:B------:R-:W-:Y:S01]  /*1310*/  ULOP3.LUT UR58, UR4, 0x10000, URZ, 0xfc, !UPT ;  /* 0x00010000043a7892 */ /* 0x000fe2000f8efc3f */
[----:B------:R-:W-:Y:S02]  /*1320*/  UMOV UR15, 0x40000040 ;  /* 0x40000040000f7882 */ /* 0x000fe40000000000 */
[----:B------:R-:W-:Y:S01]  /*1330*/  R2UR UR4, R4 ;  /* 0x00000000040472ca */ /* 0x000fe200000e0000 */
[----:B------:R-:W-:Y:S02]  /*1340*/  UIADD3 UR10, UR58, 0x2, URZ ;  /* 0x000000023a0a7890 */ /* 0x000fe4000fffe03f */
[----:B------:R-:W-:-:S02]  /*1350*/  UIADD3 UR14, UR58, 0x4, URZ ;  /* 0x000000043a0e7890 */ /* 0x000fc4000fffe03f */
[----:B------:R-:W-:Y:S02]  /*1360*/  UIADD3 UR18, UR58, 0x6, URZ ;  /* 0x000000063a127890 */ /* 0x000fe4000fffe03f */
[----:B------:R-:W-:Y:S01]  /*1370*/  HGMMA.64x96x16.F32.BF16 R24, gdesc[UR56], RZ, !UPT, gsb0 ;  /* 0x01600000381879f0 */ /* 0x000fe2000c0018ff */
[----:B------:R-:W-:Y:S01]  /*1380*/  UMOV UR17, 0x40000040 ;  /* 0x4000004000117882 */ /* 0x000fe20000000000 */
[----:B------:R-:W-:Y:S01]  /*1390*/  UMOV UR19, 0x40000040 ;  /* 0x4000004000137882 */ /* 0x000fe20000000000 */
[----:B------:R-:W-:Y:S01]  /*13a0*/  UIADD3 UR22, UR58, 0x300, URZ ;  /* 0x000003003a167890 */ /* 0x000fe2000fffe03f */
[----:B------:R-:W1:Y:S01]  /*13b0*/  S2UR UR57, SR_CgaCtaId ;  /* 0x00000000003979c3 */ /* 0x000e620000008800 */
[----:B------:R-:W-:Y:S01]  /*13c0*/  UMOV UR21, 0x40000040 ;  /* 0x4000004000157882 */ /* 0x000fe20000000000 */
[----:B------:R-:W-:Y:S01]  /*13d0*/  UMOV UR23, 0x40000040 ;  /* 0x4000004000177882 */ /* 0x000fe20000000000 */
[----:B------:R-:W-:Y:S02]  /*13e0*/  UIADD3 UR8, UR4, 0x2, URZ ;  /* 0x0000000204087890 */ /* 0x000fe4000fffe03f */
[----:B------:R-:W-:-:S02]  /*13f0*/  UIADD3 UR12, UR4, 0x4, URZ ;  /* 0x00000004040c7890 */ /* 0x000fc4000fffe03f */
[----:B------:R-:W-:Y:S02]  /*1400*/  UIADD3 UR16, UR4, 0x6, URZ ;  /* 0x0000000604107890 */ /* 0x000fe4000fffe03f */
[----:B------:R-:W-:Y:S02]  /*1410*/  UIADD3 UR20, UR4, 0x400, URZ ;  /* 0x0000040004147890 */ /* 0x000fe4000fffe03f */
[----:B------:R-:W-:Y:S02]  /*1420*/  UIADD3 UR24, UR4, 0x402, URZ ;  /* 0x0000040204187890 */ /* 0x000fe4000fffe03f */
[----:B------:R-:W-:Y:S01]  /*1430*/  UIADD3 UR26, UR58, 0x302, URZ ;  /* 0x000003023a1a7890 */ /* 0x000fe2000fffe03f */
[----:B------:R-:W-:Y:S01]  /*1440*/  UMOV UR25, 0x40000040 ;  /* 0x4000004000197882 */ /* 0x000fe20000000000 */
[----:B------:R-:W-:Y:S01]  /*1450*/  UMOV UR27, 0x40000040 ;  /* 0x40000040001b7882 */ /* 0x000fe20000000000 */
[----:B------:R-:W-:Y:S02]  /*1460*/  UIADD3 UR28, UR4, 0x404, URZ ;  /* 0x00000404041c7890 */ /* 0x000fe4000fffe03f */
[----:B------:R-:W-:Y:S01]  /*1470*/  UIADD3 UR30, UR58, 0x304, URZ ;  /* 0x000003043a1e7890 */ /* 0x000fe2000fffe03f */
[----:B------:R-:W-:Y:S01]  /*1480*/  UMOV UR29, 0x40000040 ;  /* 0x40000040001d7882 */ /* 0x000fe20000000000 */
[----:B------:R-:W-:Y:S01]  /*1490*/  UMOV UR31, 0x40000040 ;  /* 0x40000040001f7882 */ /* 0x000fe20000000000 */
[----:B------:R-:W-:-:S02]  /*14a0*/  UIADD3 UR32, UR4, 0x406, URZ ;  /* 0x0000040604207890 */ /* 0x000fc4000fffe03f */
[----:B------:R-:W-:Y:S01]  /*14b0*/  UIADD3 UR34, UR58, 0x306, URZ ;  /* 0x000003063a227890 */ /* 0x000fe2000fffe03f */
[----:B------:R-:W-:Y:S01]  /*14c0*/  UMOV UR33, 0x40000040 ;  /* 0x4000004000217882 */ /* 0x000fe20000000000 */
[----:B------:R-:W-:Y:S01]  /*14d0*/  UMOV UR35, 0x40000040 ;  /* 0x4000004000237882 */ /* 0x000fe20000000000 */
        /* <DEDUP_REMOVED lines=16> */
[----:B------:R-:W-:Y:S02]  /*15e0*/  WARPGROUP.DEPBAR.LE gsb0, 0x0 ;  /* 0x00008000000079c5 */ /* 0x000fe40000010000 */
[----:B------:R-:W-:-:S06]  /*15f0*/  WARPGROUP.ARRIVE ;  /* 0x00000000000079c5 */ /* 0x000fcc0000000000 */
[----:B------:R-:W-:Y:S03]  /*1600*/  HGMMA.64x96x16.F32.BF16 R24, gdesc[UR8], R24, gsb0 ;  /* 0x01600000081879f0 */ /* 0x000fe60008001818 */
        /* <DEDUP_REMOVED lines=31> */
[----:B-1----:R-:W-:Y:S05]  /*1800*/  @!P0 BRA `(.L_x_17) ;  /* 0x0000000000048947 */ /* 0x002fea0003800000 */
[----:B------:R-:W-:Y:S01]  /*1810*/  BPT.TRAP 0x1 ;  /* 0x000000040000795c */ /* 0x000fe20000300000 */
.L_x_17:
[----:B------:R-:W-:Y:S01]  /*1820*/  LOP3.LUT R22, R22, 0xffffff80, RZ, 0xc0, !PT ;  /* 0xffffff8016167812 */ /* 0x000fe200078ec0ff */
[----:B------:R-:W-:Y:S01]  /*1830*/  ULDC UR4, c[0x0][0x9d8] ;  /* 0x0002760000047ab9 */ /* 0x000fe20000000800 */
[----:B------:R-:W-:Y:S02]  /*1840*/  IMAD.MOV.U32 R6, RZ, RZ, -0x2 ;  /* 0xfffffffeff067424 */ /* 0x000fe400078e00ff */
[----:B------:R-:W-:Y:S01]  /*1850*/  FMUL.FTZ R26, R26, UR4 ;  /* 0x000000041a1a7c20 */ /* 0x000fe20008410000 */
[----:B------:R-:W-:Y:S01]  /*1860*/  FMUL.FTZ R27, R27, UR4 ;  /* 0x000000041b1b7c20 */ /* 0x000fe20008410000 */
[----:B------:R-:W-:Y:S02]  /*1870*/  IMAD.IADD R22, R19, 0x1, -R22 ;  /* 0x0000000113167824 */ /* 0x000fe400078e0a16 */
[----:B------:R-:W-:Y:S01]  /*1880*/  FMUL.FTZ R30, R30, UR4 ;  /* 0x000000041e1e7c20 */ /* 0x000fe20008410000 */
[----:B------:R-:W-:Y:S01]  /*1890*/  FMUL.FTZ R31, R31, UR4 ;  /* 0x000000041f1f7c20 */ /* 0x000fe20008410000 */
[----:B------:R-:W-:Y:S01]  /*18a0*/  FMUL.FTZ R34, R34, UR4 ;  /* 0x0000000422227c20 */ /* 0x000fe20008410000 */
[----:B------:R-:W1:Y:S01]  /*18b0*/  MUFU.TANH R26, R26 ;  /* 0x0000001a001a7308 */ /* 0x000e620000002400 */
[----:B0-----:R-:W-:Y:S01]  /*18c0*/  SHF.R.S32.HI R3, RZ, 0x1f, R22 ;  /* 0x0000001fff037819 */ /* 0x001fe20000011416 */
[----:B------:R-:W-:Y:S01]  /*18d0*/  FMUL.FTZ R24, R24, UR4 ;  /* 0x0000000418187c20 */ /* 0x000fe20008410000 */
[----:B------:R-:W-:Y:S01]  /*18e0*/  FMUL.FTZ R35, R35, UR4 ;  /* 0x0000000423237c20 */ /* 0x000fe20008410000 */
[----:B------:R-:W-:Y:S01]  /*18f0*/  FMUL.FTZ R25, R25, UR4 ;  /* 0x0000000419197c20 */ /* 0x000fe20008410000 */
[----:B------:R-:W-:Y:S01]  /*1900*/  LEA.HI R3, R3, R22, RZ, 0x2 ;  /* 0x0000001603037211 */ /* 0x000fe200078f10ff */
[----:B------:R-:W-:Y:S01]  /*1910*/  FMUL.FTZ R38, R38, UR4 ;  /* 0x0000000426267c20 */ /* 0x000fe20008410000 */
[----:B------:R-:W-:Y:S01]  /*1920*/  FMUL.FTZ R28, R28, UR4 ;  /* 0x000000041c1c7c20 */ /* 0x000fe20008410000 */
[----:B------:R-:W0:Y:S01]  /*1930*/  MUFU.TANH R27, R27 ;  /* 0x0000001b001b7308 */ /* 0x000e220000002400 */
[----:B------:R-:W-:Y:S01]  /*1940*/  LOP3.LUT R3, R3, 0x7ffffffc, RZ, 0xc0, !PT ;  /* 0x7ffffffc03037812 */ /* 0x000fe200078ec0ff */
[----:B------:R-:W-:Y:S01]  /*1950*/  FMUL.FTZ R39, R39, UR4 ;  /* 0x0000000427277c20 */ /* 0x000fe20008410000 */
[----:B------:R-:W-:Y:S01]  /*1960*/  FMUL.FTZ R29, R29, UR4 ;  /* 0x000000041d1d7c20 */ /* 0x000fe20008410000 */
[----:B------:R-:W-:Y:S01]  /*1970*/  FMUL.FTZ R42, R42, UR4 ;  /* 0x000000042a2a7c20 */ /* 0x000fe20008410000 */
[----:B------:R-:W-:Y:S01]  /*1980*/  IADD3 R3, R22, -R3, RZ ;  /* 0x8000000316037210 */ /* 0x000fe20007ffe0ff */
[----:B------:R-:W-:Y:S01]  /*1990*/  FMUL.FTZ R32, R32, UR4 ;  /* 0x0000000420207c20 */ /* 0x000fe20008410000 */
[----:B------:R-:W-:Y:S01]  /*19a0*/  FMUL.FTZ R43, R43, UR4 ;  /* 0x000000042b2b7c20 */ /* 0x000fe20008410000 */
[----:B------:R-:W2:Y:S01]  /*19b0*/  MUFU.TANH R30, R30 ;  /* 0x0000001e001e7308 */ /* 0x000ea20000002400 */
[----:B------:R-:W-:Y:S01]  /*19c0*/  FMUL.FTZ R33, R33, UR4 ;  /* 0x0000000421217c20 */ /* 0x000fe20008410000 */
[----:B------:R-:W-:-:S02]  /*19d0*/  IMAD R3, R3, R6, 0x60 ;  /* 0x0000006003037424 */ /* 0x000fc400078e0206 */
[----:B------:R-:W-:Y:S01]  /*19e0*/  FMUL.FTZ R46, R46, UR4 ;  /* 0x000000042e2e7c20 */ /* 0x000fe20008410000 */
[----:B------:R-:W-:Y:S01]  /*19f0*/  FMUL.FTZ R36, R36, UR4 ;  /* 0x0000000424247c20 */ /* 0x000fe20008410000 */
[----:B------:R-:W-:Y:S01]  /*1a00*/  FMUL.FTZ R47, R47, UR4 ;  /* 0x000000042f2f7c20 */ /* 0x000fe20008410000 */
[----:B------:R-:W-:Y:S02]  /*1a10*/  IMAD.IADD R18, R18, 0x1, R3 ;  /* 0x0000000112127824 */ /* 0x000fe400078e0203 */
[----:B------:R-:W-:Y:S01]  /*1a20*/  FMUL.FTZ R37, R37, UR4 ;  /* 0x0000000425257c20 */ /* 0x000fe20008410000 */
[----:B------:R-:W3:Y:S01]  /*1a30*/  MUFU.TANH R31, R31 ;  /* 0x0000001f001f7308 */ /* 0x000ee20000002400 */
[----:B------:R-:W-:Y:S01]  /*1a40*/  FMUL.FTZ R50, R50, UR4 ;  /* 0x0000000432327c20 */ /* 0x000fe20008410000 */
[----:B------:R-:W-:Y:S02]  /*1a50*/  IMAD R18, R17, -0x60, R18 ;  /* 0xffffffa011127824 */ /* 0x000fe400078e0212 */
[----:B------:R-:W-:Y:S01]  /*1a60*/  FMUL.FTZ R40, R40, UR4 ;  /* 0x0000000428287c20 */ /* 0x000fe20008410000 */
[----:B------:R-:W-:Y:S01]  /*1a70*/  FMUL.FTZ R51, R51, UR4 ;  /* 0x0000000433337c20 */ /* 0x000fe20008410000 */
[----:B------:R-:W-:Y:S01]  /*1a80*/  FMUL.FTZ R41, R41, UR4 ;  /* 0x0000000429297c20 */ /* 0x000fe20008410000 */
[----:B------:R-:W-:Y:S01]  /*1a90*/  FMUL.FTZ R54, R54, UR4 ;  /* 0x0000000436367c20 */ /* 0x000fe20008410000 */
[C---:B------:R-:W-:Y:S01]  /*1aa0*/  ISETP.GT.AND P6, PT, R18.reuse, RZ, PT ;  /* 0x000000ff1200720c */ /* 0x040fe20003fc4270 */
[----:B------:R-:W4:Y:S01]  /*1ab0*/  MUFU.TANH R34, R34 ;  /* 0x0000002200227308 */ /* 0x000f220000002400 */
[----:B------:R-:W-:Y:S01]  /*1ac0*/  ISETP.GT.AND P5, PT, R18, 0x1, PT ;  /* 0x000000011200780c */ /* 0x000fe20003fa4270 */
[----:B------:R-:W-:Y:S01]  /*1ad0*/  FMUL.FTZ R44, R44, UR4 ;  /* 0x000000042c2c7c20 */ /* 0x000fe20008410000 */
[----:B------:R-:W-:Y:S01]  /*1ae0*/  ISETP.GT.AND P4, PT, R18, 0x8, PT ;  /* 0x000000081200780c */ /* 0x000fe20003f84270 */
[----:B------:R-:W-:Y:S01]  /*1af0*/  FMUL.FTZ R55, R55, UR4 ;  /* 0x0000000437377c20 */ /* 0x000fe20008410000 */
[----:B-1----:R-:W-:Y:S01]  /*1b00*/  FSEL R3, R26, -INF , P6 ;  /* 0xff8000001a037808 */ /* 0x002fe20003000000 */
[----:B------:R-:W-:Y:S01]  /*1b10*/  FMUL.FTZ R45, R45, UR4 ;  /* 0x000000042d2d7c20 */ /* 0x000fe20008410000 */
[----:B0-----:R-:W-:Y:S01]  /*1b20*/  FSEL R27, R27, -INF , P5 ;  /* 0xff8000001b1b7808 */ /* 0x001fe20002800000 */
[----:B------:R-:W0:Y:S01]  /*1b30*/  MUFU.TANH R24, R24 ;  /* 0x0000001800187308 */ /* 0x000e220000002400 */
[----:B------:R-:W-:Y:S01]  /*1b40*/  ISETP.GT.AND P3, PT, R18, 0x9, PT ;  /* 0x000000091200780c */ /* 0x000fe20003f64270 */
[----:B------:R-:W-:Y:S01]  /*1b50*/  FMUL.FTZ R58, R58, UR4 ;  /* 0x000000043a3a7c20 */ /* 0x000fe20008410000 */
[----:B--2---:R-:W-:Y:S01]  /*1b60*/  FSEL R9, R30, -INF , P4 ;  /* 0xff8000001e097808 */ /* 0x004fe20002000000 */
[----:B------:R-:W-:Y:S01]  /*1b70*/  FMUL.FTZ R48, R48, UR4 ;  /* 0x0000000430307c20 */ /* 0x000fe20008410000 */
[----:B------:R-:W-:Y:S01]  /*1b80*/  FMNMX.FTZ R6, R3, R27, !PT ;  /* 0x0000001b03067209 */ /* 0x000fe20007810000 */
[----:B------:R-:W-:Y:S01]  /*1b90*/  FMUL.FTZ R59, R59, UR4 ;  /* 0x000000043b3b7c20 */ /* 0x000fe20008410000 */
[----:B------:R-:W-:Y:S01]  /*1ba0*/  ISETP.GT.AND P2, PT, R18, 0x10, PT ;  /* 0x000000101200780c */ /* 0x000fe20003f44270 */
[----:B------:R-:W1:Y:S01]  /*1bb0*/  MUFU.TANH R35, R35 ;  /* 0x0000002300237308 */ /* 0x000e620000002400 */
[----:B---3--:R-:W-:Y:S01]  /*1bc0*/  FSEL R31, R31, -INF , P3 ;  /* 0xff8000001f1f7808 */ /* 0x008fe20001800000 */
[----:B------:R-:W-:Y:S01]  /*1bd0*/  FMUL.FTZ R49, R49, UR4 ;  /* 0x0000000431317c20 */ /* 0x000fe20008410000 */
[----:B------:R-:W-:Y:S01]  /*1be0*/  FMNMX.FTZ R6, R9, R6, !PT ;  /* 0x0000000609067209 */ /* 0x000fe20007810000 */
[----:B------:R-:W-:Y:S01]  /*1bf0*/  FMUL.FTZ R62, R62, UR4 ;  /* 0x000000043e3e7c20 */ /* 0x000fe20008410000 */
[----:B------:R-:W-:Y:S01]  /*1c00*/  ISETP.GT.AND P1, PT, R18, 0x11, PT ;  /* 0x000000111200780c */ /* 0x000fe20003f24270 */
[----:B------:R-:W-:Y:S01]  /*1c10*/  FMUL.FTZ R52, R52, UR4 ;  /* 0x0000000434347c20 */ /* 0x000fe20008410000 */
[----:B----4-:R-:W-:Y:S01]  /*1c20*/  FSEL R13, R34, -INF , P2 ;  /* 0xff800000220d7808 */ /* 0x010fe20001000000 */
[----:B------:R-:W2:Y:S01]  /*1c30*/  MUFU.TANH R25, R25 ;  /* 0x0000001900197308 */ /* 0x000ea20000002400 */
[----:B------:R-:W-:Y:S01]  /*1c40*/  FMNMX.FTZ R6, R31, R6, !PT ;  /* 0x000000061f067209 */ /* 0x000fe20007810000 */
[----:B------:R-:W-:Y:S01]  /*1c50*/  FMUL.FTZ R63, R63, UR4 ;  /* 0x000000043f3f7c20 */ /* 0x000fe20008410000 */
[----:B0-----:R-:W-:Y:S01]  /*1c60*/  FSEL R7, R24, -INF , P6 ;  /* 0xff80000018077808 */ /* 0x001fe20003000000 */
[----:B------:R-:W-:Y:S01]  /*1c70*/  FMUL.FTZ R53, R53, UR4 ;  /* 0x0000000435357c20 */ /* 0x000fe20008410000 */
[----:B------:R-:W-:Y:S01]  /*1c80*/  ISETP.GT.AND P6, PT, R18, 0x18, PT ;  /* 0x000000181200780c */ /* 0x000fe20003fc4270 */
[----:B------:R-:W-:Y:S01]  /*1c90*/  FMUL.FTZ R66, R66, UR4 ;  /* 0x0000000442427c20 */ /* 0x000fe20008410000 */
[----:B------:R-:W-:Y:S01]  /*1ca0*/  FMNMX.FTZ R6, R13, R6, !PT ;  /* 0x000000060d067209 */ /* 0x000fe20007810000 */
[----:B------:R-:W0:Y:S01]  /*1cb0*/  MUFU.TANH R38, R38 ;  /* 0x0000002600267308 */ /* 0x000e220000002400 */
[----:B-1----:R-:W-:Y:S01]  /*1cc0*/  FSEL R35, R35, -INF , P1 ;  /* 0xff80000023237808 */ /* 0x002fe20000800000 */
[----:B------:R-:W-:Y:S01]  /*1cd0*/  FMUL.FTZ R56, R56, UR4 ;  /* 0x0000000438387c20 */ /* 0x000fe20008410000 */
[----:B------:R-:W-:Y:S01]  /*1ce0*/  FMUL.FTZ R67, R67, UR4 ;  /* 0x0000000443437c20 */ /* 0x000fe20008410000 */
[----:B------:R-:W-:Y:S01]  /*1cf0*/  FMUL.FTZ R57, R57, UR4 ;  /* 0x0000000439397c20 */ /* 0x000fe20008410000 */
[----:B------:R-:W-:Y:S01]  /*1d00*/  FMNMX.FTZ R6, R35, R6, !PT ;  /* 0x0000000623067209 */ /* 0x000fe20007810000 */
[----:B------:R-:W-:Y:S01]  /*1d10*/  FMUL.FTZ R70, R70, UR4 ;  /* 0x0000000446467c20 */ /* 0x000fe20008410000 */
[----:B------:R-:W-:Y:S01]  /*1d20*/  FMUL.FTZ R71, R71, UR4 ;  /* 0x0000000447477c20 */ /* 0x000fe20008410000 */
[----:B------:R-:W1:Y:S01]  /*1d30*/  MUFU.TANH R28, R28 ;  /* 0x0000001c001c7308 */ /* 0x000e620000002400 */
[----:B--2---:R-:W-:Y:S01]  /*1d40*/  FSEL R25, R25, -INF , P5 ;  /* 0xff80000019197808 */ /* 0x004fe20002800000 */
[----:B------:R-:W-:Y:S01]  /*1d50*/  FMUL.FTZ R60, R60, UR4 ;  /* 0x000000043c3c7c20 */ /* 0x000fe20008410000 */
[----:B------:R-:W-:Y:S01]  /*1d60*/  ISETP.GT.AND P5, PT, R18, 0x19, PT ;  /* 0x000000191200780c */ /* 0x000fe20003fa4270 */
[----:B------:R-:W-:Y:S01]  /*1d70*/  ULDC UR5, c[0x0][0x988] ;  /* 0x0002620000057ab9 */ /* 0x000fe20000000800 */
[----:B------:R-:W-:Y:S01]  /*1d80*/  FMUL.FTZ R61, R61, UR4 ;  /* 0x000000043d3d7c20 */ /* 0x000fe20008410000 */
[----:B------:R-:W-:Y:S01]  /*1d90*/  MOV R10, UR5 ;  /* 0x00000005000a7c02 */ /* 0x000fe20008000f00 */
[----:B------:R-:W-:Y:S01]  /*1da0*/  FMUL.FTZ R64, R64, UR4 ;  /* 0x0000000440407c20 */ /* 0x000fe20008410000 */
[----:B------:R-:W2:Y:S01]  /*1db0*/  MUFU.TANH R39, R39 ;  /* 0x0000002700277308 */ /* 0x000ea20000002400 */
[----:B0-----:R-:W-:Y:S01]  /*1dc0*/  FSEL R23, R38, -INF , P6 ;  /* 0xff80000026177808 */ /* 0x001fe20003000000 */
[----:B------:R-:W-:Y:S01]  /*1dd0*/  FMUL.FTZ R65, R65, UR4 ;  /* 0x0000000441417c20 */ /* 0x000fe20008410000 */
[----:B------:R-:W-:Y:S01]  /*1de0*/  P2R R14, PR, RZ, 0x1 ;  /* 0x00000001ff0e7803 */ /* 0x000fe20000000000 */
[----:B------:R-:W-:Y:S01]  /*1df0*/  FMUL.FTZ R68, R68, UR4 ;  /* 0x0000000444447c20 */ /* 0x000fe20008410000 */
[----:B------:R-:W-:Y:S01]  /*1e00*/  FMNMX.FTZ R6, R23, R6, !PT ;  /* 0x0000000617067209 */ /* 0x000fe20007810000 */
[----:B------:R-:W-:Y:S01]  /*1e10*/  FMUL.FTZ R69, R69, UR4 ;  /* 0x0000000445457c20 */ /* 0x000fe20008410000 */
[----:B------:R-:W-:Y:S01]  /*1e20*/  UIADD3 UR4, UR37, 0x2a840, URZ ;  /* 0x0002a84025047890 */ /* 0x000fe2000fffe03f */
[----:B------:R-:W0:Y:S01]  /*1e30*/  MUFU.TANH R29, R29 ;  /* 0x0000001d001d7308 */ /* 0x000e220000002400 */
[----:B-1----:R-:W-:Y:S01]  /*1e40*/  FSEL R15, R28, -INF , P4 ;  /* 0xff8000001c0f7808 */ /* 0x002fe20002000000 */
[--C-:B------:R-:W-:Y:S01]  /*1e50*/  IMAD.MOV.U32 R86, RZ, RZ, R87.reuse ;  /* 0x000000ffff567224 */ /* 0x100fe200078e0057 */
[----:B------:R-:W-:Y:S01]  /*1e60*/  ISETP.GT.AND P4, PT, R18, 0x20, PT ;  /* 0x000000201200780c */ /* 0x000fe20003f84270 */
[----:B------:R-:W-:Y:S01]  /*1e70*/  UPRMT UR4, UR57, 0x654, UR4 ;  /* 0x0000065439047896 */ /* 0x000fe20008000004 */
[--C-:B------:R-:W-:Y:S01]  /*1e80*/  IMAD.MOV.U32 R84, RZ, RZ, R87.reuse ;  /* 0x000000ffff547224 */ /* 0x100fe200078e0057 */
[-C--:B------:R-:W-:Y:S01]  /*1e90*/  MOV R82, R87.reuse ;  /* 0x0000005700527202 */ /* 0x080fe20000000f00 */
[--C-:B------:R-:W-:Y:S01]  /*1ea0*/  IMAD.MOV.U32 R80, RZ, RZ, R87.reuse ;  /* 0x000000ffff507224 */ /* 0x100fe200078e0057 */
[----:B------:R-:W1:Y:S01]  /*1eb0*/  MUFU.TANH R42, R42 ;  /* 0x0000002a002a7308 */ /* 0x000e620000002400 */
[----:B--2---:R-:W-:Y:S01]  /*1ec0*/  FSEL R39, R39, -INF , P5 ;  /* 0xff80000027277808 */ /* 0x004fe20002800000 */
[--C-:B------:R-:W-:Y:S01]  /*1ed0*/  IMAD.MOV.U32 R78, RZ, RZ, R87.reuse ;  /* 0x000000ffff4e7224 */ /* 0x100fe200078e0057 */
[----:B------:R-:W-:Y:S01]  /*1ee0*/  MOV R76, R87 ;  /* 0x00000057004c7202 */ /* 0x000fe20000000f00 */
[--C-:B------:R-:W-:Y:S01]  /*1ef0*/  IMAD.MOV.U32 R74, RZ, RZ, R87.reuse ;  /* 0x000000ffff4a7224 */ /* 0x100fe200078e0057 */
[----:B------:R-:W-:Y:S01]  /*1f00*/  FMNMX.FTZ R6, R39, R6, !PT ;  /* 0x0000000627067209 */ /* 0x000fe20007810000 */
[----:B------:R-:W-:Y:S01]  /*1f10*/  SYNCS.ARRIVE.TRANS64.RED.A1T0 RZ, [UR4], RZ ;  /* 0x000000ffffff79a7 */ /* 0x000fe20008100404 */
[----:B------:R-:W-:Y:S01]  /*1f20*/  IMAD.MOV.U32 R72, RZ, RZ, R87 ;  /* 0x000000ffff487224 */ /* 0x000fe200078e0057 */
[----:B------:R-:W2:Y:S01]  /*1f30*/  MUFU.TANH R32, R32 ;  /* 0x0000002000207308 */ /* 0x000ea20000002400 */
[----:B0-----:R-:W-:-:S02]  /*1f40*/  FSEL R29, R29, -INF , P3 ;  /* 0xff8000001d1d7808 */ /* 0x001fc40001800000 */
[----:B------:R-:W-:-:S05]  /*1f50*/  ISETP.GT.AND P3, PT, R18, 0x21, PT ;  /* 0x000000211200780c */ /* 0x000fca0003f64270 */
[----:B------:R-:W0:Y:S01]  /*1f60*/  MUFU.TANH R43, R43 ;  /* 0x0000002b002b7308 */ /* 0x000e220000002400 */
[----:B-1----:R-:W-:Y:S01]  /*1f70*/  FSEL R73, R42, -INF , P4 ;  /* 0xff8000002a497808 */ /* 0x002fe20002000000 */
[----:B------:R-:W-:-:S03]  /*1f80*/  IMAD.MOV.U32 R42, RZ, RZ, R87 ;  /* 0x000000ffff2a7224 */ /* 0x000fc600078e0057 */
[----:B------:R-:W-:-:S03]  /*1f90*/  FMNMX.FTZ R6, R73, R6, !PT ;  /* 0x0000000649067209 */ /* 0x000fc60007810000 */
[----:B------:R-:W1:Y:S01]  /*1fa0*/  MUFU.TANH R33, R33 ;  /* 0x0000002100217308 */ /* 0x000e620000002400 */
[----:B--2---:R-:W-:Y:S02]  /*1fb0*/  FSEL R19, R32, -INF , P2 ;  /* 0xff80000020137808 */ /* 0x004fe40001000000 */
[----:B------:R-:W-:-:S05]  /*1fc0*/  ISETP.GT.AND P2, PT, R18, 0x28, PT ;  /* 0x000000281200780c */ /* 0x000fca0003f44270 */
[----:B------:R-:W2:Y:S01]  /*1fd0*/  MUFU.TANH R46, R46 ;  /* 0x0000002e002e7308 */ /* 0x000ea20000002400 */
[----:B0-----:R-:W-:-:S04]  /*1fe0*/  FSEL R75, R43, -INF , P3 ;  /* 0xff8000002b4b7808 */ /* 0x001fc80001800000 */
[----:B------:R-:W-:-:S03]  /*1ff0*/  FMNMX.FTZ R6, R75, R6, !PT ;  /* 0x000000064b067209 */ /* 0x000fc60007810000 */
[----:B------:R-:W0:Y:S01]  /*2000*/  MUFU.TANH R36, R36 ;  /* 0x0000002400247308 */ /* 0x000e220000002400 */
[----:B-1----:R-:W-:Y:S02]  /*2010*/  FSEL R33, R33, -INF , P1 ;  /* 0xff80000021217808 */ /* 0x002fe40000800000 */
[----:B------:R-:W-:-:S05]  /*2020*/  ISETP.GT.AND P1, PT, R18, 0x29, PT ;  /* 0x000000291200780c */ /* 0x000fca0003f24270 */
[----:B------:R-:W1:Y:S01]  /*2030*/  MUFU.TANH R47, R47 ;  /* 0x0000002f002f7308 */ /* 0x000e620000002400 */
[----:B--2---:R-:W-:Y:S02]  /*2040*/  FSEL R77, R46, -INF , P2 ;  /* 0xff8000002e4d7808 */ /* 0x004fe40001000000 */
[----:B------:R-:W-:Y:S02]  /*2050*/  MOV R46, R87 ;  /* 0x00000057002e7202 */ /* 0x000fe40000000f00 */
[----:B------:R-:W-:-:S03]  /*2060*/  FMNMX.FTZ R6, R77, R6, !PT ;  /* 0x000000064d067209 */ /* 0x000fc60007810000 */
[----:B------:R-:W2:Y:S01]  /*2070*/  MUFU.TANH R37, R37 ;  /* 0x0000002500257308 */ /* 0x000ea20000002400 */
[----:B0-----:R-:W-:Y:S02]  /*2080*/  FSEL R21, R36, -INF , P6 ;  /* 0xff80000024157808 */ /* 0x001fe40003000000 */
[----:B------:R-:W-:-:S05]  /*2090*/  ISETP.GT.AND P6, PT, R18, 0x30, PT ;  /* 0x000000301200780c */ /* 0x000fca0003fc4270 */
[----:B------:R-:W0:Y:S01]  /*20a0*/  MUFU.TANH R50, R50 ;  /* 0x0000003200327308 */ /* 0x000e220000002400 */
[----:B-1----:R-:W-:-:S04]  /*20b0*/  FSEL R79, R47, -INF , P1 ;  /* 0xff8000002f4f7808 */ /* 0x002fc80000800000 */
[----:B------:R-:W-:-:S03]  /*20c0*/  FMNMX.FTZ R6, R79, R6, !PT ;  /* 0x000000064f067209 */ /* 0x000fc60007810000 */
[----:B------:R-:W1:Y:S01]  /*20d0*/  MUFU.TANH R40, R40 ;  /* 0x0000002800287308 */ /* 0x000e620000002400 */
[----:B--2---:R-:W-:Y:S02]  /*20e0*/  FSEL R37, R37, -INF , P5 ;  /* 0xff80000025257808 */ /* 0x004fe40002800000 */
[----:B------:R-:W-:-:S05]  /*20f0*/  ISETP.GT.AND P5, PT, R18, 0x31, PT ;  /* 0x000000311200780c */ /* 0x000fca0003fa4270 */
[----:B------:R-:W2:Y:S01]  /*2100*/  MUFU.TANH R51, R51 ;  /* 0x0000003300337308 */ /* 0x000ea20000002400 */
[----:B0-----:R-:W-:Y:S01]  /*2110*/  FSEL R81, R50, -INF , P6 ;  /* 0xff80000032517808 */ /* 0x001fe20003000000 */
[----:B------:R-:W-:-:S03]  /*2120*/  IMAD.MOV.U32 R50, RZ, RZ, R87 ;  /* 0x000000ffff327224 */ /* 0x000fc600078e0057 */
[----:B------:R-:W-:-:S03]  /*2130*/  FMNMX.FTZ R6, R81, R6, !PT ;  /* 0x0000000651067209 */ /* 0x000fc60007810000 */
[----:B------:R-:W0:Y:S01]  /*2140*/  MUFU.TANH R41, R41 ;  /* 0x0000002900297308 */ /* 0x000e220000002400 */
[----:B-1----:R-:W-:Y:S02]  /*2150*/  FSEL R43, R40, -INF , P4 ;  /* 0xff800000282b7808 */ /* 0x002fe40002000000 */
[----:B------:R-:W-:Y:S02]  /*2160*/  ISETP.GT.AND P4, PT, R18, 0x38, PT ;  /* 0x000000381200780c */ /* 0x000fe40003f84270 */
[----:B------:R-:W-:-:S03]  /*2170*/  MOV R40, R87 ;  /* 0x0000005700287202 */ /* 0x000fc60000000f00 */
[----:B------:R-:W1:Y:S01]  /*2180*/  MUFU.TANH R54, R54 ;  /* 0x0000003600367308 */ /* 0x000e620000002400 */
[----:B--2---:R-:W-:-:S04]  /*2190*/  FSEL R83, R51, -INF , P5 ;  /* 0xff80000033537808 */ /* 0x004fc80002800000 */
[----:B------:R-:W-:-:S03]  /*21a0*/  FMNMX.FTZ R6, R83, R6, !PT ;  /* 0x0000000653067209 */ /* 0x000fc60007810000 */
[----:B------:R-:W2:Y:S01]  /*21b0*/  MUFU.TANH R44, R44 ;  /* 0x0000002c002c7308 */ /* 0x000ea20000002400 */
[----:B0-----:R-:W-:Y:S02]  /*21c0*/  FSEL R41, R41, -INF , P3 ;  /* 0xff80000029297808 */ /* 0x001fe40001800000 */
[----:B------:R-:W-:-:S05]  /*21d0*/  ISETP.GT.AND P3, PT, R18, 0x39, PT ;  /* 0x000000391200780c */ /* 0x000fca0003f64270 */
[----:B------:R-:W0:Y:S01]  /*21e0*/  MUFU.TANH R55, R55 ;  /* 0x0000003700377308 */ /* 0x000e220000002400 */
[----:B-1----:R-:W-:Y:S01]  /*21f0*/  FSEL R85, R54, -INF , P4 ;  /* 0xff80000036557808 */ /* 0x002fe20002000000 */
[----:B------:R-:W-:-:S03]  /*2200*/  IMAD.MOV.U32 R54, RZ, RZ, R87 ;  /* 0x000000ffff367224 */ /* 0x000fc600078e0057 */
[----:B------:R-:W-:-:S03]  /*2210*/  FMNMX.FTZ R6, R85, R6, !PT ;  /* 0x0000000655067209 */ /* 0x000fc60007810000 */
[----:B------:R-:W1:Y:S01]  /*2220*/  MUFU.TANH R45, R45 ;  /* 0x0000002d002d7308 */ /* 0x000e620000002400 */
[----:B--2---:R-:W-:Y:S01]  /*2230*/  FSEL R47, R44, -INF , P2 ;  /* 0xff8000002c2f7808 */ /* 0x004fe20001000000 */
[----:B------:R-:W-:Y:S01]  /*2240*/  IMAD.MOV.U32 R44, RZ, RZ, R87 ;  /* 0x000000ffff2c7224 */ /* 0x000fe200078e0057 */
        /* <DEDUP_REMOVED lines=12> */
[----:B0-----:R-:W-:Y:S01]  /*2310*/  FSEL R51, R48, -INF , P6 ;  /* 0xff80000030337808 */ /* 0x001fe20003000000 */
[----:B------:R-:W-:Y:S01]  /*2320*/  IMAD.MOV.U32 R48, RZ, RZ, R87 ;  /* 0x000000ffff307224 */ /* 0x000fe200078e0057 */
        /* <DEDUP_REMOVED lines=35> */
[----:B------:R-:W-:Y:S01]  /*2560*/  MUFU.TANH R60, R60 ;  /* 0x0000003c003c7308 */ /* 0x000fe20000002400 */
[----:B--2---:R-:W-:Y:S02]  /*2570*/  FSEL R99, R70, -INF , P2 ;  /* 0xff80000046637808 */ /* 0x004fe40001000000 */
[----:B------:R-:W-:Y:S02]  /*2580*/  MOV R70, R87 ;  /* 0x0000005700467202 */ /* 0x000fe40000000f00 */
[----:B------:R-:W-:-:S03]  /*2590*/  FMNMX.FTZ R6, R99, R6, !PT ;  /* 0x0000000663067209 */ /* 0x000fc60007810000 */
[----:B------:R-:W1:Y:S01]  /*25a0*/  MUFU.TANH R61, R61 ;  /* 0x0000003d003d7308 */ /* 0x000e620000002400 */
[----:B0-----:R-:W-:-:S04]  /*25b0*/  FSEL R71, R71, -INF , P1 ;  /* 0xff80000047477808 */ /* 0x001fc80000800000 */
[----:B------:R-:W-:-:S03]  /*25c0*/  FMNMX.FTZ R6, R71, R6, !PT ;  /* 0x0000000647067209 */ /* 0x000fc60007810000 */
[----:B------:R-:W-:Y:S02]  /*25d0*/  MUFU.TANH R64, R64 ;  /* 0x0000004000407308 */ /* 0x000fe40000002400 */
[----:B------:R-:W0:Y:S06]  /*25e0*/  SHFL.BFLY PT, R11, R6, 0x2, 0x1f ;  /* 0x0c401f00060b7f89 */ /* 0x000e2c00000e0000 */
[----:B------:R-:W2:Y:S01]  /*25f0*/  MUFU.TANH R65, R65 ;  /* 0x0000004100417308 */ /* 0x000ea20000002400 */
[----:B-1----:R-:W-:-:S07]  /*2600*/  FSEL R61, R61, -INF , P5 ;  /* 0xff8000003d3d7808 */ /* 0x002fce0002800000 */
[----:B------:R-:W-:Y:S08]  /*2610*/  MUFU.TANH R68, R68 ;  /* 0x0000004400447308 */ /* 0x000ff00000002400 */
[----:B------:R-:W1:Y:S01]  /*2620*/  MUFU.TANH R69, R69 ;  /* 0x0000004500457308 */ /* 0x000e620000002400 */
[----:B--2---:R-:W-:Y:S02]  /*2630*/  FSEL R65, R65, -INF , P3 ;  /* 0xff80000041417808 */ /* 0x004fe40001800000 */
[----:B0-----:R-:W-:-:S02]  /*2640*/  FMNMX.FTZ R8, R6, R11, !PT ;  /* 0x0000000b06087209 */ /* 0x001fc40007810000 */
[----:B------:R-:W-:-:S03]  /*2650*/  FMNMX.FTZ R6, R7, R25, !PT ;  /* 0x0000001907067209 */ /* 0x000fc60007810000 */
[----:B------:R-:W0:Y:S01]  /*2660*/  SHFL.BFLY PT, R11, R8, 0x1, 0x1f ;  /* 0x0c201f00080b7f89 */ /* 0x000e2200000e0000 */
[----:B------:R-:W-:-:S04]  /*2670*/  FMNMX.FTZ R6, R15, R6, !PT ;  /* 0x000000060f067209 */ /* 0x000fc80007810000 */
[----:B------:R-:W-:-:S04]  /*2680*/  FMNMX.FTZ R6, R29, R6, !PT ;  /* 0x000000061d067209 */ /* 0x000fc80007810000 */
[----:B------:R-:W-:Y:S02]  /*2690*/  FMNMX.FTZ R6, R19, R6, !PT ;  /* 0x0000000613067209 */ /* 0x000fe40007810000 */
[----:B-1----:R-:W-:Y:S02]  /*26a0*/  FSEL R69, R69, -INF , P1 ;  /* 0xff80000045457808 */ /* 0x002fe40000800000 */
[----:B------:R-:W-:-:S04]  /*26b0*/  FMNMX.FTZ R6, R33, R6, !PT ;  /* 0x0000000621067209 */ /* 0x000fc80007810000 */
[----:B------:R-:W-:-:S04]  /*26c0*/  FMNMX.FTZ R6, R21, R6, !PT ;  /* 0x0000000615067209 */ /* 0x000fc80007810000 */
[----:B------:R-:W-:Y:S02]  /*26d0*/  FMNMX.FTZ R6, R37, R6, !PT ;  /* 0x0000000625067209 */ /* 0x000fe40007810000 */
[----:B0-----:R-:W-:Y:S02]  /*26e0*/  FMNMX.FTZ R11, R8, R11, !PT ;  /* 0x0000000b080b7209 */ /* 0x001fe40007810000 */
[----:B------:R-:W-:Y:S02]  /*26f0*/  FMNMX.FTZ R6, R43, R6, !PT ;  /* 0x000000062b067209 */ /* 0x000fe40007810000 */
[C---:B------:R-:W-:Y:S01]  /*2700*/  FSETP.NEU.FTZ.AND P0, PT, R11.reuse, -INF , PT ;  /* 0xff8000000b00780b */ /* 0x040fe20003f1d000 */
[----:B------:R-:W-:Y:S01]  /*2710*/  FMUL.FTZ R12, R11, R10 ;  /* 0x0000000a0b0c7220 */ /* 0x000fe20000410000 */
[----:B------:R-:W-:-:S04]  /*2720*/  FMNMX.FTZ R6, R41, R6, !PT ;  /* 0x0000000629067209 */ /* 0x000fc80007810000 */
[----:B------:R-:W-:Y:S02]  /*2730*/  FMNMX.FTZ R6, R47, R6, !PT ;  /* 0x000000062f067209 */ /* 0x000fe40007810000 */
[----:B------:R-:W-:Y:S02]  /*2740*/  FSEL R12, R12, RZ, P0 ;  /* 0x000000ff0c0c7208 */ /* 0x000fe40000000000 */
[----:B------:R-:W-:Y:S02]  /*2750*/  FMNMX.FTZ R6, R45, R6, !PT ;  /* 0x000000062d067209 */ /* 0x000fe40007810000 */
[----:B------:R-:W-:Y:S01]  /*2760*/  ISETP.NE.AND P0, PT, R14, RZ, PT ;  /* 0x000000ff0e00720c */ /* 0x000fe20003f05270 */
[--C-:B------:R-:W-:Y:S01]  /*2770*/  FFMA.FTZ R3, R3, R10, -R12.reuse ;  /* 0x0000000a03037223 */ /* 0x100fe2000001080c */
[----:B------:R-:W-:Y:S01]  /*2780*/  FMNMX.FTZ R6, R51, R6, !PT ;  /* 0x0000000633067209 */ /* 0x000fe20007810000 */
[-CC-:B------:R-:W-:Y:S01]  /*2790*/  FFMA.FTZ R9, R9, R10.reuse, -R12.reuse ;  /* 0x0000000a09097223 */ /* 0x180fe2000001080c */
[--C-:B------:R-:W-:Y:S01]  /*27a0*/  FFMA.FTZ R23, R23, R10, -R12.reuse ;  /* 0x0000000a17177223 */ /* 0x100fe2000001080c */
[----:B------:R0:W-:Y:S01]  /*27b0*/  MUFU.EX2 R137, R3 ;  /* 0x0000000300897308 */ /* 0x0001e20000000800 */
[----:B------:R-:W-:Y:S01]  /*27c0*/  FMNMX.FTZ R6, R49, R6, !PT ;  /* 0x0000000631067209 */ /* 0x000fe20007810000 */
[-CC-:B------:R-:W-:Y:S01]  /*27d0*/  FFMA.FTZ R13, R13, R10.reuse, -R12.reuse ;  /* 0x0000000a0d0d7223 */ /* 0x180fe2000001080c */
[-CC-:B------:R-:W-:Y:S01]  /*27e0*/  FFMA.FTZ R27, R27, R10.reuse, -R12.reuse ;  /* 0x0000000a1b1b7223 */ /* 0x180fe2000001080c */
[--C-:B------:R-:W-:Y:S01]  /*27f0*/  FFMA.FTZ R31, R31, R10, -R12.reuse ;  /* 0x0000000a1f1f7223 */ /* 0x100fe2000001080c */
[----:B------:R-:W-:Y:S01]  /*2800*/  FMNMX.FTZ R6, R55, R6, !PT ;  /* 0x0000000637067209 */ /* 0x000fe20007810000 */
[-CC-:B------:R-:W-:Y:S01]  /*2810*/  FFMA.FTZ R35, R35, R10.reuse, -R12.reuse ;  /* 0x0000000a23237223 */ /* 0x180fe2000001080c */
[--C-:B------:R-:W-:Y:S01]  /*2820*/  FFMA.FTZ R39, R39, R10, -R12.reuse ;  /* 0x0000000a27277223 */ /* 0x100fe2000001080c */
[----:B------:R1:W-:Y:S01]  /*2830*/  MUFU.EX2 R139, R9 ;  /* 0x00000009008b7308 */ /* 0x0003e20000000800 */
[----:B------:R-:W-:Y:S01]  /*2840*/  FMNMX.FTZ R6, R53, R6, !PT ;  /* 0x0000000635067209 */ /* 0x000fe20007810000 */
[-CC-:B------:R-:W-:Y:S01]  /*2850*/  FFMA.FTZ R73, R73, R10.reuse, -R12.reuse ;  /* 0x0000000a49497223 */ /* 0x180fe2000001080c */
[----:B0-----:R-:W-:Y:S01]  /*2860*/  FSEL R3, R60, -INF , P6 ;  /* 0xff8000003c037808 */ /* 0x001fe20003000000 */
[--C-:B------:R-:W-:Y:S01]  /*2870*/  FFMA.FTZ R75, R75, R10, -R12.reuse ;  /* 0x0000000a4b4b7223 */ /* 0x100fe2000001080c */
[----:B------:R-:W-:Y:S01]  /*2880*/  FMNMX.FTZ R6, R59, R6, !PT ;  /* 0x000000063b067209 */ /* 0x000fe20007810000 */
[-CC-:B------:R-:W-:Y:S01]  /*2890*/  FFMA.FTZ R77, R77, R10.reuse, -R12.reuse ;  /* 0x0000000a4d4d7223 */ /* 0x180fe2000001080c */
[--C-:B------:R-:W-:Y:S01]  /*28a0*/  FFMA.FTZ R79, R79, R10, -R12.reuse ;  /* 0x0000000a4f4f7223 */ /* 0x100fe2000001080c */
[----:B------:R0:W-:Y:S01]  /*28b0*/  MUFU.EX2 R143, R23 ;  /* 0x00000017008f7308 */ /* 0x0001e20000000800 */
[----:B------:R-:W-:Y:S01]  /*28c0*/  FMNMX.FTZ R6, R57, R6, !PT ;  /* 0x0000000639067209 */ /* 0x000fe20007810000 */
[-CC-:B------:R-:W-:Y:S01]  /*28d0*/  FFMA.FTZ R81, R81, R10.reuse, -R12.reuse ;  /* 0x0000000a51517223 */ /* 0x180fe2000001080c */
[----:B-1----:R-:W-:Y:S01]  /*28e0*/  FSEL R9, R64, -INF , P4 ;  /* 0xff80000040097808 */ /* 0x002fe20002000000 */
        /* <DEDUP_REMOVED lines=12> */
[----:B------:R-:W0:Y:S01]  /*29b0*/  MUFU.EX2 R14, R27 ;  /* 0x0000001b000e7308 */ /* 0x000e220000000800 */
[----:B------:R-:W-:Y:S01]  /*29c0*/  FMNMX.FTZ R6, R65, R6, !PT ;  /* 0x0000000641067209 */ /* 0x000fe20007810000 */
[-CC-:B------:R-:W-:Y:S01]  /*29d0*/  FFMA.FTZ R97, R97, R10.reuse, -R12.reuse ;  /* 0x0000000a61617223 */ /* 0x180fe2000001080c */
[-CC-:B------:R-:W-:Y:S01]  /*29e0*/  FFMA.FTZ R67, R67, R10.reuse, -R12.reuse ;  /* 0x0000000a43437223 */ /* 0x180fe2000001080c */
[--C-:B------:R-:W-:Y:S01]  /*29f0*/  FFMA.FTZ R99, R99, R10, -R12.reuse ;  /* 0x0000000a63637223 */ /* 0x100fe2000001080c */
[----:B------:R-:W-:Y:S01]  /*2a00*/  FMNMX.FTZ R6, R23, R6, !PT ;  /* 0x0000000617067209 */ /* 0x000fe20007810000 */
[----:B------:R-:W-:Y:S01]  /*2a10*/  FFMA.FTZ R12, R71, R10, -R12 ;  /* 0x0000000a470c7223 */ /* 0x000fe2000001080c */
[--C-:B------:R-:W-:Y:S01]  /*2a20*/  IMAD.MOV.U32 R71, RZ, RZ, R87.reuse ;  /* 0x000000ffff477224 */ /* 0x100fe200078e0057 */
[----:B------:R2:W-:Y:S01]  /*2a30*/  MUFU.EX2 R18, R31 ;  /* 0x0000001f00127308 */ /* 0x0005e20000000800 */
[----:B------:R-:W-:Y:S01]  /*2a40*/  FMNMX.FTZ R6, R69, R6, !PT ;  /* 0x0000000645067209 */ /* 0x000fe20007810000 */
[--C-:B------:R-:W-:Y:S01]  /*2a50*/  IMAD.MOV.U32 R68, RZ, RZ, R87.reuse ;  /* 0x000000ffff447224 */ /* 0x100fe200078e0057 */
[----:B------:R-:W-:Y:S01]  /*2a60*/  MOV R64, R87 ;  /* 0x0000005700407202 */ /* 0x000fe20000000f00 */
[----:B------:R-:W-:-:S02]  /*2a70*/  IMAD.MOV.U32 R60, RZ, RZ, R87 ;  /* 0x000000ffff3c7224 */ /* 0x000fc400078e0057 */
[----:B-1----:R-:W1:Y:S02]  /*2a80*/  SHFL.BFLY PT, R13, R6, 0x2, 0x1f ;  /* 0x0c401f00060d7f89 */ /* 0x002e6400000e0000 */
[----:B------:R3:W-:Y:S01]  /*2a90*/  MUFU.EX2 R20, R35 ;  /* 0x0000002300147308 */ /* 0x0007e20000000800 */
[----:B0-----:R-:W-:Y:S01]  /*2aa0*/  FADD.FTZ R36, R137, R14 ;  /* 0x0000000e89247221 */ /* 0x001fe20000010000 */
[----:B------:R-:W-:Y:S02]  /*2ab0*/  F2FP.BF16.F32.PACK_AB R137, R14, R137 ;  /* 0x000000890e89723e */ /* 0x000fe400000010ff */
[----:B--2---:R-:W-:-:S04]  /*2ac0*/  MOV R31, R87 ;  /* 0x00000057001f7202 */ /* 0x004fc80000000f00 */
[----:B------:R0:W-:Y:S01]  /*2ad0*/  MUFU.EX2 R22, R39 ;  /* 0x0000002700167308 */ /* 0x0001e20000000800 */
[----:B---3--:R-:W-:-:S07]  /*2ae0*/  IMAD.MOV.U32 R35, RZ, RZ, R87 ;  /* 0x000000ffff237224 */ /* 0x008fce00078e0057 */
[----:B------:R-:W-:Y:S01]  /*2af0*/  MUFU.EX2 R73, R73 ;  /* 0x0000004900497308 */ /* 0x000fe20000000800 */
[----:B0-----:R-:W-:Y:S01]  /*2b00*/  IMAD.MOV.U32 R39, RZ, RZ, R87 ;  /* 0x000000ffff277224 */ /* 0x001fe200078e0057 */
[----:B-1----:R-:W-:-:S06]  /*2b10*/  FMNMX.FTZ R8, R6, R13, !PT ;  /* 0x0000000d06087209 */ /* 0x002fcc0007810000 */
[----:B------:R0:W1:Y:S01]  /*2b20*/  MUFU.EX2 R24, R75 ;  /* 0x0000004b00187308 */ /* 0x0000620000000800 */
[----:B------:R-:W2:Y:S07]  /*2b30*/  SHFL.BFLY PT, R13, R8, 0x1, 0x1f ;  /* 0x0c201f00080d7f89 */ /* 0x000eae00000e0000 */
[----:B------:R-:W-:Y:S01]  /*2b40*/  MUFU.EX2 R77, R77 ;  /* 0x0000004d004d7308 */ /* 0x000fe20000000800 */
[----:B0-----:R-:W-:-:S07]  /*2b50*/  IMAD.MOV.U32 R75, RZ, RZ, R87 ;  /* 0x000000ffff4b7224 */ /* 0x001fce00078e0057 */
[----:B------:R0:W3:Y:S01]  /*2b60*/  MUFU.EX2 R26, R79 ;  /* 0x0000004f001a7308 */ /* 0x0000e20000000800 */
[----:B-1----:R-:W-:-:S07]  /*2b70*/  F2FP.BF16.F32.PACK_AB R145, R24, R73 ;  /* 0x000000491891723e */ /* 0x002fce00000010ff */
[----:B------:R-:W-:Y:S01]  /*2b80*/  MUFU.EX2 R81, R81 ;  /* 0x0000005100517308 */ /* 0x000fe20000000800 */
[----:B0-----:R-:W-:Y:S02]  /*2b90*/  MOV R79, R87 ;  /* 0x00000057004f7202 */ /* 0x001fe40000000f00 */
[----:B--2---:R-:W-:-:S04]  /*2ba0*/  FMNMX.FTZ R13, R8, R13, !PT ;  /* 0x0000000d080d7209 */ /* 0x004fc80007810000 */
[C---:B------:R-:W-:Y:S01]  /*2bb0*/  FSETP.NEU.FTZ.AND P1, PT, R13.reuse, -INF , PT ;  /* 0xff8000000d00780b */ /* 0x040fe20003f3d000 */
[----:B------:R-:W-:Y:S01]  /*2bc0*/  FMUL.FTZ R6, R13, R10 ;  /* 0x0000000a0d067220 */ /* 0x000fe20000410000 */
[----:B------:R-:W0:Y:S01]  /*2bd0*/  MUFU.EX2 R28, R83 ;  /* 0x00000053001c7308 */ /* 0x000e220000000800 */
[----:B---3--:R-:W-:-:S03]  /*2be0*/  F2FP.BF16.F32.PACK_AB R147, R26, R77 ;  /* 0x0000004d1a93723e */ /* 0x008fc600000010ff */
[----:B------:R-:W-:-:S04]  /*2bf0*/  FSEL R6, R6, RZ, P1 ;  /* 0x000000ff06067208 */ /* 0x000fc80000800000 */
[----:B------:R-:W-:Y:S01]  /*2c00*/  MUFU.EX2 R85, R85 ;  /* 0x0000005500557308 */ /* 0x000fe20000000800 */
[-CC-:B------:R-:W-:Y:S01]  /*2c10*/  FFMA.FTZ R7, R7, R10.reuse, -R6.reuse ;  /* 0x0000000a07077223 */ /* 0x180fe20000010806 */
[-CC-:B------:R-:W-:Y:S01]  /*2c20*/  FFMA.FTZ R25, R25, R10.reuse, -R6.reuse ;  /* 0x0000000a19197223 */ /* 0x180fe20000010806 */
[-CC-:B------:R-:W-:Y:S01]  /*2c30*/  FFMA.FTZ R15, R15, R10.reuse, -R6.reuse ;  /* 0x0000000a0f0f7223 */ /* 0x180fe20000010806 */
[-CC-:B------:R-:W-:Y:S01]  /*2c40*/  FFMA.FTZ R29, R29, R10.reuse, -R6.reuse ;  /* 0x0000000a1d1d7223 */ /* 0x180fe20000010806 */
[-CC-:B------:R-:W-:Y:S01]  /*2c50*/  FFMA.FTZ R19, R19, R10.reuse, -R6.reuse ;  /* 0x0000000a13137223 */ /* 0x180fe20000010806 */
[-CC-:B------:R-:W-:Y:S01]  /*2c60*/  FFMA.FTZ R33, R33, R10.reuse, -R6.reuse ;  /* 0x0000000a21217223 */ /* 0x180fe20000010806 */
[-CC-:B------:R-:W-:Y:S01]  /*2c70*/  FFMA.FTZ R21, R21, R10.reuse, -R6.reuse ;  /* 0x0000000a15157223 */ /* 0x180fe20000010806 */
        /* <DEDUP_REMOVED lines=8> */
[----:B------:R1:W2:Y:S01]  /*2d00*/  MUFU.EX2 R136, R25 ;  /* 0x0000001900887308 */ /* 0x0002a20000000800 */
[-CC-:B------:R-:W-:Y:S01]  /*2d10*/  FFMA.FTZ R55, R55, R10.reuse, -R6.reuse ;  /* 0x0000000a37377223 */ /* 0x180fe20000010806 */
[-CC-:B------:R-:W-:Y:S01]  /*2d20*/  FFMA.FTZ R53, R53, R10.reuse, -R6.reuse ;  /* 0x0000000a35357223 */ /* 0x180fe20000010806 */
[-CC-:B------:R-:W-:Y:S01]  /*2d30*/  FFMA.FTZ R59, R59, R10.reuse, -R6.reuse ;  /* 0x0000000a3b3b7223 */ /* 0x180fe20000010806 */
[-CC-:B------:R-:W-:Y:S01]  /*2d40*/  FFMA.FTZ R57, R57, R10.reuse, -R6.reuse ;  /* 0x0000000a39397223 */ /* 0x180fe20000010806 */
[-CC-:B------:R-:W-:Y:S01]  /*2d50*/  FFMA.FTZ R3, R3, R10.reuse, -R6.reuse ;  /* 0x0000000a03037223 */ /* 0x180fe20000010806 */
[-CC-:B------:R-:W-:Y:S01]  /*2d60*/  FFMA.FTZ R61, R61, R10.reuse, -R6.reuse ;  /* 0x0000000a3d3d7223 */ /* 0x180fe20000010806 */
[-C--:B------:R-:W-:Y:S01]  /*2d70*/  FFMA.FTZ R9, R9, R10.reuse, -R6 ;  /* 0x0000000a09097223 */ /* 0x080fe20000010806 */
[----:B------:R-:W3:Y:S01]  /*2d80*/  MUFU.EX2 R15, R15 ;  /* 0x0000000f000f7308 */ /* 0x000ee20000000800 */
[----:B-1----:R-:W-:Y:S01]  /*2d90*/  FADD.FTZ R25, R139, R36 ;  /* 0x000000248b197221 */ /* 0x002fe20000010000 */
[-CC-:B------:R-:W-:Y:S01]  /*2da0*/  FFMA.FTZ R65, R65, R10.reuse, -R6.reuse ;  /* 0x0000000a41417223 */ /* 0x180fe20000010806 */
[-CC-:B------:R-:W-:Y:S01]  /*2db0*/  FFMA.FTZ R23, R23, R10.reuse, -R6.reuse ;  /* 0x0000000a17177223 */ /* 0x180fe20000010806 */
[----:B------:R-:W-:Y:S01]  /*2dc0*/  FFMA.FTZ R69, R69, R10, -R6 ;  /* 0x0000000a45457223 */ /* 0x000fe20000010806 */
[----:B------:R-:W-:Y:S01]  /*2dd0*/  FADD.FTZ R36, R18, R25 ;  /* 0x0000001912247221 */ /* 0x000fe20000010000 */
[----:B0-----:R-:W-:Y:S01]  /*2de0*/  F2FP.BF16.F32.PACK_AB R149, R28, R81 ;  /* 0x000000511c95723e */ /* 0x001fe200000010ff */
[----:B------:R-:W-:Y:S01]  /*2df0*/  IMAD.MOV.U32 R83, RZ, RZ, R87 ;  /* 0x000000ffff537224 */ /* 0x000fe200078e0057 */
[----:B------:R0:W1:Y:S01]  /*2e00*/  MUFU.EX2 R138, R29 ;  /* 0x0000001d008a7308 */ /* 0x0000620000000800 */
[----:B------:R-:W-:Y:S01]  /*2e10*/  FADD.FTZ R25, R141, R36 ;  /* 0x000000248d197221 */ /* 0x000fe20000010000 */
[----:B--2---:R-:W-:Y:S01]  /*2e20*/  FADD.FTZ R36, R7, R136 ;  /* 0x0000008807247221 */ /* 0x004fe20000010000 */
[----:B------:R-:W-:-:S02]  /*2e30*/  F2FP.BF16.F32.PACK_AB R136, R136, R7 ;  /* 0x000000078888723e */ /* 0x000fc400000010ff */
[----:B------:R-:W-:Y:S01]  /*2e40*/  FADD.FTZ R38, R20, R25 ;  /* 0x0000001914267221 */ /* 0x000fe20000010000 */
[----:B------:R-:W-:Y:S02]  /*2e50*/  F2FP.BF16.F32.PACK_AB R139, R18, R139 ;  /* 0x0000008b128b723e */ /* 0x000fe400000010ff */
[----:B------:R-:W2:Y:S01]  /*2e60*/  MUFU.EX2 R19, R19 ;  /* 0x0000001300137308 */ /* 0x000ea20000000800 */
[----:B---3--:R-:W-:Y:S01]  /*2e70*/  FADD.FTZ R25, R15, R36 ;  /* 0x000000240f197221 */ /* 0x008fe20000010000 */
[----:B------:R-:W-:Y:S01]  /*2e80*/  FADD.FTZ R27, R143, R38 ;  /* 0x000000268f1b7221 */ /* 0x000fe20000010000 */
[----:B------:R-:W-:Y:S01]  /*2e90*/  F2FP.BF16.F32.PACK_AB R141, R20, R141 ;  /* 0x0000008d148d723e */ /* 0x000fe200000010ff */
[----:B0-----:R-:W-:Y:S01]  /*2ea0*/  IMAD.MOV.U32 R29, RZ, RZ, R87 ;  /* 0x000000ffff1d7224 */ /* 0x001fe200078e0057 */
[C---:B------:R-:W-:Y:S01]  /*2eb0*/  F2FP.BF16.F32.PACK_AB R143, R22.reuse, R143 ;  /* 0x0000008f168f723e */ /* 0x040fe200000010ff */
[----:B------:R-:W-:Y:S02]  /*2ec0*/  FADD.FTZ R38, R22, R27 ;  /* 0x0000001b16267221 */ /* 0x000fe40000010000 */
[----:B------:R0:W3:Y:S01]  /*2ed0*/  MUFU.EX2 R140, R33 ;  /* 0x00000021008c7308 */ /* 0x0000e20000000800 */
[C---:B-1----:R-:W-:Y:S01]  /*2ee0*/  FADD.FTZ R36, R138.reuse, R25 ;  /* 0x000000198a247221 */ /* 0x042fe20000010000 */
[----:B------:R-:W-:Y:S01]  /*2ef0*/  FADD.FTZ R27, R73, R38 ;  /* 0x00000026491b7221 */ /* 0x000fe20000010000 */
[----:B------:R-:W-:Y:S01]  /*2f00*/  F2FP.BF16.F32.PACK_AB R138, R138, R15 ;  /* 0x0000000f8a8a723e */ /* 0x000fe200000010ff */
[----:B------:R-:W-:Y:S01]  /*2f10*/  VIADD R15, R17, 0xfffffffe ;  /* 0xfffffffe110f7836 */ /* 0x000fe20000000000 */
[----:B------:R-:W-:Y:S01]  /*2f20*/  MOV R73, R87 ;  /* 0x0000005700497202 */ /* 0x000fe20000000f00 */
[----:B------:R-:W-:Y:S01]  /*2f30*/  FADD.FTZ R38, R24, R27 ;  /* 0x0000001b18267221 */ /* 0x000fe20000010000 */
[--C-:B------:R-:W-:Y:S01]  /*2f40*/  IMAD.MOV.U32 R24, RZ, RZ, R87.reuse ;  /* 0x000000ffff187224 */ /* 0x100fe200078e0057 */
[----:B------:R-:W1:Y:S01]  /*2f50*/  MUFU.EX2 R21, R21 ;  /* 0x0000001500157308 */ /* 0x000e620000000800 */
[----:B--2---:R-:W-:Y:S01]  /*2f60*/  FADD.FTZ R25, R19, R36 ;  /* 0x0000002413197221 */ /* 0x004fe20000010000 */
[----:B------:R-:W-:Y:S01]  /*2f70*/  FADD.FTZ R27, R77, R38 ;  /* 0x000000264d1b7221 */ /* 0x000fe20000010000 */
[----:B------:R-:W-:Y:S01]  /*2f80*/  ISETP.GE.AND P1, PT, R15, R16, PT ;  /* 0x000000100f00720c */ /* 0x000fe20003f26270 */
[----:B------:R-:W-:-:S02]  /*2f90*/  IMAD.MOV.U32 R77, RZ, RZ, R87 ;  /* 0x000000ffff4d7224 */ /* 0x000fc400078e0057 */
[----:B------:R-:W-:Y:S01]  /*2fa0*/  FADD.FTZ R38, R26, R27 ;  /* 0x0000001b1a267221 */ /* 0x000fe20000010000 */
[----:B0-----:R-:W-:Y:S01]  /*2fb0*/  IMAD.MOV.U32 R33, RZ, RZ, R87 ;  /* 0x000000ffff217224 */ /* 0x001fe200078e0057 */
[----:B------:R0:W2:Y:S01]  /*2fc0*/  MUFU.EX2 R142, R37 ;  /* 0x00000025008e7308 */ /* 0x0000a20000000800 */
[C---:B---3--:R-:W-:Y:S01]  /*2fd0*/  FADD.FTZ R36, R140.reuse, R25 ;  /* 0x000000198c247221 */ /* 0x048fe20000010000 */
[----:B------:R-:W-:Y:S01]  /*2fe0*/  FADD.FTZ R27, R81, R38 ;  /* 0x00000026511b7221 */ /* 0x000fe20000010000 */
[----:B------:R-:W-:Y:S01]  /*2ff0*/  F2FP.BF16.F32.PACK_AB R140, R140, R19 ;  /* 0x000000138c8c723e */ /* 0x000fe200000010ff */
[----:B------:R-:W-:Y:S02]  /*3000*/  IMAD.MOV.U32 R81, RZ, RZ, R87 ;  /* 0x000000ffff517224 */ /* 0x000fe400078e0057 */
[----:B------:R-:W-:Y:S01]  /*3010*/  FADD.FTZ R38, R28, R27 ;  /* 0x0000001b1c267221 */ /* 0x000fe20000010000 */
[-C--:B------:R-:W-:Y:S01]  /*3020*/  MOV R28, R87.reuse ;  /* 0x00000057001c7202 */ /* 0x080fe20000000f00 */
[----:B------:R-:W3:Y:S01]  /*3030*/  MUFU.EX2 R43, R43 ;  /* 0x0000002b002b7308 */ /* 0x000ee20000000800 */
[----:B-1----:R-:W-:Y:S01]  /*3040*/  FADD.FTZ R25, R21, R36 ;  /* 0x0000002415197221 */ /* 0x002fe20000010000 */
[----:B------:R-:W-:Y:S01]  /*3050*/  FADD.FTZ R27, R85, R38 ;  /* 0x00000026551b7221 */ /* 0x000fe20000010000 */
[----:B0-----:R-:W-:Y:S01]  /*3060*/  MOV R37, R87 ;  /* 0x0000005700257202 */ /* 0x001fe20000000f00 */
[----:B------:R-:W-:-:S04]  /*3070*/  IMAD.MOV.U32 R26, RZ, RZ, R87 ;  /* 0x000000ffff1a7224 */ /* 0x000fc800078e0057 */
[----:B------:R0:W1:Y:S01]  /*3080*/  MUFU.EX2 R144, R41 ;  /* 0x0000002900907308 */ /* 0x0000620000000800 */
[C---:B--2---:R-:W-:Y:S01]  /*3090*/  FADD.FTZ R36, R142.reuse, R25 ;  /* 0x000000198e247221 */ /* 0x044fe20000010000 */
[----:B------:R-:W-:-:S06]  /*30a0*/  F2FP.BF16.F32.PACK_AB R142, R142, R21 ;  /* 0x000000158e8e723e */ /* 0x000fcc00000010ff */
[----:B------:R-:W2:Y:S01]  /*30b0*/  MUFU.EX2 R47, R47 ;  /* 0x0000002f002f7308 */ /* 0x000ea20000000800 */
[----:B---3--:R-:W-:Y:S01]  /*30c0*/  FADD.FTZ R25, R43, R36 ;  /* 0x000000242b197221 */ /* 0x008fe20000010000 */
[----:B0-----:R-:W-:-:S06]  /*30d0*/  IMAD.MOV.U32 R41, RZ, RZ, R87 ;  /* 0x000000ffff297224 */ /* 0x001fcc00078e0057 */
[----:B------:R0:W3:Y:S01]  /*30e0*/  MUFU.EX2 R146, R45 ;  /* 0x0000002d00927308 */ /* 0x0000e20000000800 */
[C---:B-1----:R-:W-:Y:S01]  /*30f0*/  FADD.FTZ R36, R144.reuse, R25 ;  /* 0x0000001990247221 */ /* 0x042fe20000010000 */
[----:B------:R-:W-:Y:S02]  /*3100*/  F2FP.BF16.F32.PACK_AB R144, R144, R43 ;  /* 0x0000002b9090723e */ /* 0x000fe400000010ff */
[----:B------:R-:W-:-:S04]  /*3110*/  MOV R43, R87 ;  /* 0x00000057002b7202 */ /* 0x000fc80000000f00 */
[----:B------:R-:W1:Y:S01]  /*3120*/  MUFU.EX2 R51, R51 ;  /* 0x0000003300337308 */ /* 0x000e620000000800 */
[----:B--2---:R-:W-:Y:S01]  /*3130*/  FADD.FTZ R25, R47, R36 ;  /* 0x000000242f197221 */ /* 0x004fe20000010000 */
[----:B0-----:R-:W-:-:S06]  /*3140*/  IMAD.MOV.U32 R45, RZ, RZ, R87 ;  /* 0x000000ffff2d7224 */ /* 0x001fcc00078e0057 */
[----:B------:R-:W0:Y:S01]  /*3150*/  MUFU.EX2 R30, R89 ;  /* 0x00000059001e7308 */ /* 0x000e220000000800 */
[C---:B---3--:R-:W-:Y:S01]  /*3160*/  FADD.FTZ R36, R146.reuse, R25 ;  /* 0x0000001992247221 */ /* 0x048fe20000010000 */
[----:B------:R-:W-:Y:S01]  /*3170*/  F2FP.BF16.F32.PACK_AB R146, R146, R47 ;  /* 0x0000002f9292723e */ /* 0x000fe200000010ff */
[----:B------:R-:W-:-:S05]  /*3180*/  IMAD.MOV.U32 R47, RZ, RZ, R87 ;  /* 0x000000ffff2f7224 */ /* 0x000fca00078e0057 */
[----:B------:R2:W3:Y:S01]  /*3190*/  MUFU.EX2 R148, R49 ;  /* 0x0000003100947308 */ /* 0x0004e20000000800 */
[----:B-1----:R-:W-:Y:S01]  /*31a0*/  FADD.FTZ R25, R51, R36 ;  /* 0x0000002433197221 */ /* 0x002fe20000010000 */
[----:B------:R-:W-:-:S06]  /*31b0*/  IMAD.MOV.U32 R36, RZ, RZ, R87 ;  /* 0x000000ffff247224 */ /* 0x000fcc00078e0057 */
[----:B------:R-:W1:Y:S01]  /*31c0*/  MUFU.EX2 R91, R91 ;  /* 0x0000005b005b7308 */ /* 0x000e620000000800 */
[C---:B0-----:R-:W-:Y:S01]  /*31d0*/  FADD.FTZ R38, R30.reuse, R27 ;  /* 0x0000001b1e267221 */ /* 0x041fe20000010000 */
[----:B------:R-:W-:Y:S01]  /*31e0*/  F2FP.BF16.F32.PACK_AB R151, R30, R85 ;  /* 0x000000551e97723e */ /* 0x000fe200000010ff */
[----:B------:R-:W-:Y:S01]  /*31f0*/  IMAD.MOV.U32 R30, RZ, RZ, R87 ;  /* 0x000000ffff1e7224 */ /* 0x000fe200078e0057 */
[-C--:B------:R-:W-:Y:S02]  /*3200*/  MOV R85, R87.reuse ;  /* 0x0000005700557202 */ /* 0x080fe40000000f00 */
[----:B--2---:R-:W-:Y:S02]  /*3210*/  MOV R49, R87 ;  /* 0x0000005700317202 */ /* 0x004fe40000000f00 */
[----:B------:R-:W0:Y:S01]  /*3220*/  MUFU.EX2 R55, R55 ;  /* 0x0000003700377308 */ /* 0x000e220000000800 */
[C---:B---3--:R-:W-:Y:S01]  /*3230*/  FADD.FTZ R6, R148.reuse, R25 ;  /* 0x0000001994067221 */ /* 0x048fe20000010000 */
[----:B------:R-:W-:Y:S01]  /*3240*/  F2FP.BF16.F32.PACK_AB R148, R148, R51 ;  /* 0x000000339494723e */ /* 0x000fe200000010ff */
[----:B------:R-:W-:-:S05]  /*3250*/  IMAD.MOV.U32 R51, RZ, RZ, R87 ;  /* 0x000000ffff337224 */ /* 0x000fca00078e0057 */
[----:B------:R-:W2:Y:S01]  /*3260*/  MUFU.EX2 R32, R93 ;  /* 0x0000005d00207308 */ /* 0x000ea20000000800 */
[----:B-1----:R-:W-:Y:S01]  /*3270*/  FADD.FTZ R27, R91, R38 ;  /* 0x000000265b1b7221 */ /* 0x002fe20000010000 */
[----:B------:R-:W-:-:S06]  /*3280*/  IMAD.MOV.U32 R38, RZ, RZ, R87 ;  /* 0x000000ffff267224 */ /* 0x000fcc00078e0057 */
[----:B------:R1:W3:Y:S01]  /*3290*/  MUFU.EX2 R150, R53 ;  /* 0x0000003500967308 */ /* 0x0002e20000000800 */
[----:B0-----:R-:W-:-:S07]  /*32a0*/  FADD.FTZ R25, R55, R6 ;  /* 0x0000000637197221 */ /* 0x001fce0000010000 */
[----:B------:R-:W0:Y:S01]  /*32b0*/  MUFU.EX2 R95, R95 ;  /* 0x0000005f005f7308 */ /* 0x000e220000000800 */
[C---:B--2---:R-:W-:Y:S01]  /*32c0*/  FADD.FTZ R14, R32.reuse, R27 ;  /* 0x0000001b200e7221 */ /* 0x044fe20000010000 */
[----:B------:R-:W-:Y:S01]  /*32d0*/  F2FP.BF16.F32.PACK_AB R153, R32, R91 ;  /* 0x0000005b2099723e */ /* 0x000fe200000010ff */
[--C-:B-1----:R-:W-:Y:S02]  /*32e0*/  IMAD.MOV.U32 R53, RZ, RZ, R87.reuse ;  /* 0x000000ffff357224 */ /* 0x102fe400078e0057 */
[----:B------:R-:W-:-:S03]  /*32f0*/  IMAD.MOV.U32 R32, RZ, RZ, R87 ;  /* 0x000000ffff207224 */ /* 0x000fc600078e0057 */
[----:B------:R-:W1:Y:S01]  /*3300*/  MUFU.EX2 R59, R59 ;  /* 0x0000003b003b7308 */ /* 0x000e620000000800 */
[C---:B---3--:R-:W-:Y:S01]  /*3310*/  FADD.FTZ R6, R150.reuse, R25 ;  /* 0x0000001996067221 */ /* 0x048fe20000010000 */
[----:B------:R-:W-:Y:S02]  /*3320*/  F2FP.BF16.F32.PACK_AB R150, R150, R55 ;  /* 0x000000379696723e */ /* 0x000fe400000010ff */
[----:B------:R-:W-:-:S04]  /*3330*/  MOV R55, R87 ;  /* 0x0000005700377202 */ /* 0x000fc80000000f00 */
[----:B------:R2:W3:Y:S01]  /*3340*/  MUFU.EX2 R34, R63 ;  /* 0x0000003f00227308 */ /* 0x0004e20000000800 */
[----:B0-----:R-:W-:-:S07]  /*3350*/  FADD.FTZ R27, R95, R14 ;  /* 0x0000000e5f1b7221 */ /* 0x001fce0000010000 */
[----:B------:R0:W4:Y:S01]  /*3360*/  MUFU.EX2 R152, R57 ;  /* 0x0000003900987308 */ /* 0x0001220000000800 */
[----:B-1----:R-:W-:Y:S01]  /*3370*/  FADD.FTZ R25, R59, R6 ;  /* 0x000000063b197221 */ /* 0x002fe20000010000 */
[----:B--2---:R-:W-:-:S06]  /*3380*/  IMAD.MOV.U32 R63, RZ, RZ, R87 ;  /* 0x000000ffff3f7224 */ /* 0x004fcc00078e0057 */
[----:B------:R-:W1:Y:S01]  /*3390*/  MUFU.EX2 R97, R97 ;  /* 0x0000006100617308 */ /* 0x000e620000000800 */
[C---:B---3--:R-:W-:Y:S01]  /*33a0*/  FADD.FTZ R14, R34.reuse, R27 ;  /* 0x0000001b220e7221 */ /* 0x048fe20000010000 */
[----:B------:R-:W-:Y:S01]  /*33b0*/  F2FP.BF16.F32.PACK_AB R155, R34, R95 ;  /* 0x0000005f229b723e */ /* 0x000fe200000010ff */
[----:B0-----:R-:W-:Y:S01]  /*33c0*/  IMAD.MOV.U32 R57, RZ, RZ, R87 ;  /* 0x000000ffff397224 */ /* 0x001fe200078e0057 */
[----:B------:R-:W-:-:S04]  /*33d0*/  MOV R34, R87 ;  /* 0x0000005700227202 */ /* 0x000fc80000000f00 */
[----:B------:R-:W0:Y:S01]  /*33e0*/  MUFU.EX2 R3, R3 ;  /* 0x0000000300037308 */ /* 0x000e220000000800 */
[C---:B----4-:R-:W-:Y:S01]  /*33f0*/  FADD.FTZ R6, R152.reuse, R25 ;  /* 0x0000001998067221 */ /* 0x050fe20000010000 */
[----:B------:R-:W-:Y:S01]  /*3400*/  F2FP.BF16.F32.PACK_AB R152, R152, R59 ;  /* 0x0000003b9898723e */ /* 0x000fe200000010ff */
[----:B------:R-:W-:-:S05]  /*3410*/  IMAD.MOV.U32 R59, RZ, RZ, R87 ;  /* 0x000000ffff3b7224 */ /* 0x000fca00078e0057 */
[----:B------:R2:W3:Y:S01]  /*3420*/  MUFU.EX2 R8, R67 ;  /* 0x0000004300087308 */ /* 0x0004e20000000800 */
[----:B-1----:R-:W-:-:S07]  /*3430*/  FADD.FTZ R27, R97, R14 ;  /* 0x0000000e611b7221 */ /* 0x002fce0000010000 */
[----:B------:R1:W4:Y:S01]  /*3440*/  MUFU.EX2 R154, R61 ;  /* 0x0000003d009a7308 */ /* 0x0003220000000800 */
[----:B0-----:R-:W-:Y:S01]  /*3450*/  FADD.FTZ R25, R3, R6 ;  /* 0x0000000603197221 */ /* 0x001fe20000010000 */
[----:B--2---:R-:W-:-:S06]  /*3460*/  MOV R67, R87 ;  /* 0x0000005700437202 */ /* 0x004fcc0000000f00 */
[----:B------:R-:W0:Y:S01]  /*3470*/  MUFU.EX2 R9, R9 ;  /* 0x0000000900097308 */ /* 0x000e220000000800 */
[C---:B---3--:R-:W-:Y:S01]  /*3480*/  FADD.FTZ R14, R8.reuse, R27 ;  /* 0x0000001b080e7221 */ /* 0x048fe20000010000 */
[----:B------:R-:W-:Y:S02]  /*3490*/  F2FP.BF16.F32.PACK_AB R157, R8, R97 ;  /* 0x00000061089d723e */ /* 0x000fe400000010ff */
[----:B-1----:R-:W-:-:S04]  /*34a0*/  MOV R61, R87 ;  /* 0x00000057003d7202 */ /* 0x002fc80000000f00 */
[----:B------:R1:W2:Y:S01]  /*34b0*/  MUFU.EX2 R156, R65 ;  /* 0x00000041009c7308 */ /* 0x0002a20000000800 */
[C---:B----4-:R-:W-:Y:S01]  /*34c0*/  FADD.FTZ R8, R154.reuse, R25 ;  /* 0x000000199a087221 */ /* 0x050fe20000010000 */
[----:B------:R-:W-:Y:S02]  /*34d0*/  F2FP.BF16.F32.PACK_AB R154, R154, R3 ;  /* 0x000000039a9a723e */ /* 0x000fe400000010ff */
[----:B------:R-:W-:-:S04]  /*34e0*/  MOV R25, R87 ;  /* 0x0000005700197202 */ /* 0x000fc80000000f00 */
[----:B------:R-:W3:Y:S01]  /*34f0*/  MUFU.EX2 R99, R99 ;  /* 0x0000006300637308 */ /* 0x000ee20000000800 */
[----:B0-----:R-:W-:Y:S01]  /*3500*/  FADD.FTZ R7, R9, R8 ;  /* 0x0000000809077221 */ /* 0x001fe20000010000 */
[----:B-1----:R-:W-:-:S06]  /*3510*/  IMAD.MOV.U32 R65, RZ, RZ, R87 ;  /* 0x000000ffff417224 */ /* 0x002fcc00078e0057 */
[----:B------:R-:W0:Y:S01]  /*3520*/  MUFU.EX2 R23, R23 ;  /* 0x0000001700177308 */ /* 0x000e220000000800 */
[C---:B--2---:R-:W-:Y:S01]  /*3530*/  FADD.FTZ R8, R156.reuse, R7 ;  /* 0x000000079c087221 */ /* 0x044fe20000010000 */
[----:B------:R-:W-:Y:S01]  /*3540*/  F2FP.BF16.F32.PACK_AB R156, R156, R9 ;  /* 0x000000099c9c723e */ /* 0x000fe200000010ff */
[----:B------:R-:W-:-:S05]  /*3550*/  IMAD.MOV.U32 R9, RZ, RZ, 0x3f800000 ;  /* 0x3f800000ff097424 */ /* 0x000fca00078e00ff */
[----:B------:R-:W1:Y:S01]  /*3560*/  MUFU.EX2 R12, R12 ;  /* 0x0000000c000c7308 */ /* 0x000e620000000800 */
[----:B---3--:R-:W-:-:S07]  /*3570*/  FADD.FTZ R27, R99, R14 ;  /* 0x0000000e631b7221 */ /* 0x008fce0000010000 */
[----:B------:R2:W3:Y:S01]  /*3580*/  MUFU.EX2 R158, R69 ;  /* 0x00000045009e7308 */ /* 0x0004e20000000800 */
[----:B0-----:R-:W-:Y:S01]  /*3590*/  FADD.FTZ R7, R23, R8 ;  /* 0x0000000817077221 */ /* 0x001fe20000010000 */
[----:B------:R-:W-:Y:S01]  /*35a0*/  MOV R8, 0x3f800000 ;  /* 0x3f80000000087802 */ /* 0x000fe20000000f00 */
[C---:B-1----:R-:W-:Y:S01]  /*35b0*/  FADD.FTZ R6, R12.reuse, R27 ;  /* 0x0000001b0c067221 */ /* 0x042fe20000010000 */
[----:B------:R-:W-:Y:S01]  /*35c0*/  F2FP.BF16.F32.PACK_AB R159, R12, R99 ;  /* 0x000000630c9f723e */ /* 0x000fe200000010ff */
[--C-:B--2---:R-:W-:Y:S02]  /*35d0*/  IMAD.MOV.U32 R69, RZ, RZ, R87.reuse ;  /* 0x000000ffff457224 */ /* 0x104fe400078e0057 */
[----:B------:R-:W-:Y:S02]  /*35e0*/  IMAD.MOV.U32 R27, RZ, RZ, R87 ;  /* 0x000000ffff1b7224 */ /* 0x000fe400078e0057 */
[C---:B---3--:R-:W-:Y:S01]  /*35f0*/  FADD.FTZ R3, R158.reuse, R7 ;  /* 0x000000079e037221 */ /* 0x048fe20000010000 */
[----:B------:R-:W-:Y:S01]  /*3600*/  F2FP.BF16.F32.PACK_AB R158, R158, R23 ;  /* 0x000000179e9e723e */ /* 0x000fe200000010ff */
[----:B------:R-:W-:Y:S01]  /*3610*/  IMAD.MOV.U32 R7, RZ, RZ, RZ ;  /* 0x000000ffff077224 */ /* 0x000fe200078e00ff */
[----:B------:R-:W-:Y:S06]  /*3620*/  @!P1 BRA `(.L_x_18) ;  /* 0x0000002400089947 */ /* 0x000fec0003800000 */
[----:B------:R-:W-:Y:S01]  /*3630*/  IMAD.MOV.U32 R14, RZ, RZ, R11 ;  /* 0x000000ffff0e7224 */ /* 0x000fe200078e000b */
[----:B------:R-:W-:Y:S01]  /*3640*/  MOV R12, R13 ;  /* 0x0000000d000c7202 */ /* 0x000fe20000000f00 */
[----:B------:R-:W-:Y:S01]  /*3650*/  IMAD.MOV.U32 R17, RZ, RZ, RZ ;  /* 0x000000ffff117224 */ /* 0x000fe200078e00ff */
[----:B------:R-:W-:Y:S01]  /*3660*/  CS2R R86, SRZ ;  /* 0x0000000000567805 */ /* 0x000fe2000001ff00 */
[----:B------:R-:W-:Y:S01]  /*3670*/  IMAD.MOV.U32 R9, RZ, RZ, 0x3f800000 ;  /* 0x3f800000ff097424 */ /* 0x000fe200078e00ff */
        /* <DEDUP_REMOVED lines=30> */
[----:B------:R-:W-:Y:S01]  /*3860*/  CS2R R24, SRZ ;  /* 0x0000000000187805 */ /* 0x000fe2000001ff00 */
[----:B------:R-:W-:Y:S01]  /*3870*/  UMOV UR56, URZ ;  /* 0x0000003f00387c82 */ /* 0x000fe20008000000 */
[----:B------:R-:W-:-:S05]  /*3880*/  ULDC UR60, c[0x0][0x9d8] ;  /* 0x00027600003c7ab9 */ /* 0x000fca0000000800 */
.L_x_29:
[----:B------:R-:W-:-:S04]  /*3890*/  UISETP.NE.AND UP0, UPT, UR56, 0x1, UPT ;  /* 0x000000013800788c */ /* 0x000fc8000bf05270 */
[----:B------:R-:W-:-:S06]  /*38a0*/  USEL UR4, URZ, 0x1, UP0 ;  /* 0x000000013f047887 */ /* 0x000fcc0008000000 */
[----:B------:R-:W-:Y:S01]  /*38b0*/  LOP3.LUT R7, R17, UR4, RZ, 0x3c, !PT ;  /* 0x0000000411077c12 */ /* 0x000fe2000f8e3cff */
[----:B------:R-:W-:Y:S06]  /*38c0*/  @!P0 BRA `(.L_x_19) ;  /* 0x0000000000048947 */ /* 0x000fec0003800000 */
[----:B------:R-:W-:Y:S01]  /*38d0*/  BPT.TRAP 0x1 ;  /* 0x000000040000795c */ /* 0x000fe20000300000 */
.L_x_19:
[----:B------:R-:W-:Y:S01]  /*38e0*/  UIADD3 UR4, UR56, 0x1, URZ ;  /* 0x0000000138047890 */ /* 0x000fe2000fffe03f */
[----:B------:R-:W-:-:S03]  /*38f0*/  SHF.L.U32 R10, R7, 0x1f, RZ ;  /* 0x0000001f070a7819 */ /* 0x000fc600000006ff */
[----:B------:R-:W-:-:S04]  /*3900*/  UISETP.NE.AND UP0, UPT, UR4, 0x2, UPT ;  /* 0x000000020400788c */ /* 0x000fc8000bf05270 */
[----:B------:R-:W-:-:S04]  /*3910*/  USEL UR4, UR4, URZ, UP0 ;  /* 0x0000003f04047287 */ /* 0x000fc80008000000 */
[----:B------:R-:W-:Y:S02]  /*3920*/  ULEA UR59, UR4, UR37, 0x3 ;  /* 0x00000025043b7291 */ /* 0x000fe4000f8e183f */
[----:B------:R-:W-:-:S07]  /*3930*/  MOV R0, UR4 ;  /* 0x0000000400007c02 */ /* 0x000fce0008000f00 */
[----:B------:R0:W1:Y:S01]  /*3940*/  SYNCS.PHASECHK.TRANS64.TRYWAIT P1, [UR59+0x2a830], R10 ;  /* 0x02a8300aff0075a7 */ /* 0x000062000802017b */
[----:B------:R-:W-:Y:S05]  /*3950*/  @!P0 BRA `(.L_x_20) ;  /* 0x0000000000048947 */ /* 0x000fea0003800000 */
[----:B------:R-:W-:Y:S01]  /*3960*/  BPT.TRAP 0x1 ;  /* 0x000000040000795c */ /* 0x000fe20000300000 */
.L_x_20:
[----:B-1----:R-:W-:Y:S05]  /*3970*/  @P1 BRA `(.L_x_21) ;  /* 0x0000000000081947 */ /* 0x002fea0003800000 */
[----:B------:R-:W1:Y:S02]  /*3980*/  SYNCS.PHASECHK.TRANS64.TRYWAIT P1, [UR59+0x2a830], R10 ;  /* 0x02a8300aff0075a7 */ /* 0x000e64000802017b */
[----:B-1----:R-:W-:Y:S05]  /*3990*/  @!P1 BRA `(.L_x_22) ;  /* 0x00000080000c9947 */ /* 0x002fea0003800000 */
.L_x_21:
[----:B------:R-:W-:Y:S01]  /*39a0*/  R2UR UR6, R0 ;  /* 0x00000000000672ca */ /* 0x000fe200000e0000 */
[----:B------:R-:W-:Y:S01]  /*39b0*/  WARPGROUP.ARRIVE ;  /* 0x00000000000079c5 */ /* 0x000fe20000000000 */
[----:B------:R-:W-:Y:S01]  /*39c0*/  R2UR UR4, R4 ;  /* 0x00000000040472ca */ /* 0x000fe200000e0000 */
[----:B------:R-:W-:Y:S01]  /*39d0*/  UMOV UR7, 0x40000040 ;  /* 0x4000004000077882 */ /* 0x000fe20000000000 */
[----:B------:R-:W-:Y:S01]  /*39e0*/  R2UR UR5, R5 ;  /* 0x00000000050572ca */ /* 0x000fe200000e0000 */
[----:B------:R-:W-:Y:S01]  /*39f0*/  UMOV UR11, 0x40000040 ;  /* 0x40000040000b7882 */ /* 0x000fe20000000000 */
[----:B------:R-:W-:Y:S01]  /*3a00*/  UMOV UR15, 0x40000040 ;  /* 0x40000040000f7882 */ /* 0x000fe20000000000 */
[----:B------:R-:W-:Y:S01]  /*3a10*/  UMOV UR19, 0x40000040 ;  /* 0x4000004000137882 */ /* 0x000fe20000000000 */
[----:B------:R-:W-:Y:S01]  /*3a20*/  UMOV UR23, 0x40000040 ;  /* 0x4000004000177882 */ /* 0x000fe20000000000 */
[----:B------:R-:W-:Y:S01]  /*3a30*/  UMOV UR27, 0x40000040 ;  /* 0x40000040001b7882 */ /* 0x000fe20000000000 */
[----:B------:R-:W-:Y:S01]  /*3a40*/  UMOV UR31, 0x40000040 ;  /* 0x40000040001f7882 */ /* 0x000fe20000000000 */
[----:B------:R-:W-:Y:S01]  /*3a50*/  UMOV UR35, 0x40000040 ;  /* 0x4000004000237882 */ /* 0x000fe20000000000 */
[----:B------:R-:W-:Y:S01]  /*3a60*/  UMOV UR43, 0x40000040 ;  /* 0x40000040002b7882 */ /* 0x000fe20000000000 */
[----:B------:R-:W-:Y:S01]  /*3a70*/  UIMAD UR6, UR6, 0x900, UR58 ;  /* 0x00000900060678a4 */ /* 0x000fe2000f8e023a */
[-C--:B------:R-:W-:Y:S01]  /*3a80*/  FMUL.FTZ R24, R24, R8.reuse ;  /* 0x0000000818187220 */ /* 0x080fe20000410000 */
[----:B------:R-:W-:Y:S01]  /*3a90*/  UMOV UR47, 0x40000040 ;  /* 0x40000040002f7882 */ /* 0x000fe20000000000 */
[----:B------:R-:W-:Y:S01]  /*3aa0*/  UMOV UR51, 0x40000040 ;  /* 0x4000004000337882 */ /* 0x000fe20000000000 */
[----:B------:R-:W-:Y:S01]  /*3ab0*/  UIADD3 UR10, UR6, 0x2, URZ ;  /* 0x00000002060a7890 */ /* 0x000fe2000fffe03f */
[-C--:B------:R-:W-:Y:S01]  /*3ac0*/  FMUL.FTZ R25, R25, R8.reuse ;  /* 0x0000000819197220 */ /* 0x080fe20000410000 */
[----:B------:R-:W-:Y:S01]  /*3ad0*/  UIADD3 UR14, UR6, 0x4, URZ ;  /* 0x00000004060e7890 */ /* 0x000fe2000fffe03f */
[----:B------:R-:W-:Y:S01]  /*3ae0*/  FMUL.FTZ R28, R28, R8 ;  /* 0x000000081c1c7220 */ /* 0x000fe20000410000 */
[----:B------:R-:W-:-:S02]  /*3af0*/  UIADD3 UR18, UR6, 0x6, URZ ;  /* 0x0000000606127890 */ /* 0x000fc4000fffe03f */
[----:B------:R-:W-:Y:S01]  /*3b00*/  HGMMA.64x96x16.F32.BF16 R88, gdesc[UR4], RZ, !UPT, gsb0 ;  /* 0x01600000045879f0 */ /* 0x000fe2000c0018ff */
[----:B------:R-:W-:Y:S01]  /*3b10*/  UIADD3 UR22, UR6, 0x300, URZ ;  /* 0x0000030006167890 */ /* 0x000fe2000fffe03f */
[-C--:B------:R-:W-:Y:S01]  /*3b20*/  FMUL.FTZ R29, R29, R8.reuse ;  /* 0x000000081d1d7220 */ /* 0x080fe20000410000 */
        /* <DEDUP_REMOVED lines=14> */
[----:B------:R-:W-:Y:S01]  /*3c10*/  UMOV UR55, 0x40000040 ;  /* 0x4000004000377882 */ /* 0x000fe20000000000 */
[-C--:B------:R-:W-:Y:S01]  /*3c20*/  FMUL.FTZ R45, R45, R8.reuse ;  /* 0x000000082d2d7220 */ /* 0x080fe20000410000 */
        /* <DEDUP_REMOVED lines=19> */
[----:B------:R-:W-:Y:S01]  /*3d60*/  FMUL.FTZ R85, R85, R8 ;  /* 0x0000000855557220 */ /* 0x000fe20000410000 */
        /* <DEDUP_REMOVED lines=32> */
[----:B------:R-:W-:-:S02]  /*3f70*/  WARPGROUP.DEPBAR.LE gsb0, 0x0 ;  /* 0x00008000000079c5 */ /* 0x000fc40000010000 */
        /* <DEDUP_REMOVED lines=33> */
[----:B------:R-:W-:Y:S05]  /*4190*/  @!P0 BRA `(.L_x_23) ;  /* 0x0000000000048947 */ /* 0x000fea0003800000 */
[----:B------:R-:W-:Y:S01]  /*41a0*/  BPT.TRAP 0x1 ;  /* 0x000000040000795c */ /* 0x000fe20000300000 */
.L_x_23:
[----:B------:R-:W-:Y:S01]  /*41b0*/  ULEA UR5, UR56, UR37, 0x3 ;  /* 0x0000002538057291 */ /* 0x000fe2000f8e183f */
[----:B------:R-:W-:-:S08]  /*41c0*/  SHF.L.U32 R8, R17, 0x1f, RZ ;  /* 0x0000001f11087819 */ /* 0x000fd000000006ff */
[----:B------:R2:W3:Y:S01]  /*41d0*/  SYNCS.PHASECHK.TRANS64.TRYWAIT P1, [UR5+0x2a850], R8 ;  /* 0x02a85008ff0075a7 */ /* 0x0004e20008020145 */
[----:B------:R-:W-:Y:S05]  /*41e0*/  @!P0 BRA `(.L_x_24) ;  /* 0x0000000000048947 */ /* 0x000fea0003800000 */
[----:B------:R-:W-:Y:S01]  /*41f0*/  BPT.TRAP 0x1 ;  /* 0x000000040000795c */ /* 0x000fe20000300000 */
.L_x_24:
[----:B---3--:R-:W-:Y:S05]  /*4200*/  @P1 BRA `(.L_x_25) ;  /* 0x0000000000081947 */ /* 0x008fea0003800000 */
[----:B------:R-:W3:Y:S02]  /*4210*/  SYNCS.PHASECHK.TRANS64.TRYWAIT P1, [UR5+0x2a850], R8 ;  /* 0x02a85008ff0075a7 */ /* 0x000ee40008020145 */
[----:B---3--:R-:W-:Y:S05]  /*4220*/  @!P1 BRA `(.L_x_26) ;  /* 0x0000007800009947 */ /* 0x008fea0003800000 */
.L_x_25:
[----:B------:R-:W-:Y:S01]  /*4230*/  UIADD3 UR4, UR37, 0x400, URZ ;  /* 0x0000040025047890 */ /* 0x000fe2000fffe03f */
[----:B------:R-:W-:Y:S01]  /*4240*/  WARPGROUP.ARRIVE ;  /* 0x00000000000079c5 */ /* 0x000fe20000000000 */
[----:B------:R-:W-:Y:S02]  /*4250*/  UMOV UR7, 0x40000040 ;  /* 0x4000004000077882 */ /* 0x000fe40000000000 */
[----:B------:R-:W-:-:S04]  /*4260*/  USHF.R.U32.HI UR4, URZ, 0x4, UR4 ;  /* 0x000000043f047899 */ /* 0x000fc80008011604 */
[----:B------:R-:W-:-:S04]  /*4270*/  ULOP3.LUT UR4, UR4, 0x3fff, URZ, 0xc0, !UPT ;  /* 0x00003fff04047892 */ /* 0x000fc8000f8ec03f */
[----:B------:R-:W-:-:S04]  /*4280*/  ULOP3.LUT UR4, UR4, 0x3000000, URZ, 0xfc, !UPT ;  /* 0x0300000004047892 */ /* 0x000fc8000f8efc3f */
[----:B------:R-:W-:-:S04]  /*4290*/  UIMAD UR56, UR56, 0x600, UR4 ;  /* 0x00000600383878a4 */ /* 0x000fc8000f8e0204 */
[----:B------:R-:W-:-:S03]  /*42a0*/  UIADD3 UR4, UR56, 0x80, URZ ;  /* 0x0000008038047890 */ /* 0x000fc6000fffe03f */
[----:B------:R-:W-:-:S06]  /*42b0*/  UMOV UR6, UR56 ;  /* 0x0000003800067c82 */ /* 0x000fcc0008000000 */
[----:B------:R-:W-:Y:S01]  /*42c0*/  HGMMA.64x128x16.F32.BF16 R24, R136, gdesc[UR4].tnspB, R24, gsb0 ;  /* 0x41e0000488187df0 */ /* 0x000fe20008001818 */
[----:B------:R-:W-:Y:S01]  /*42d0*/  UMOV UR7, 0x40000040 ;  /* 0x4000004000077882 */ /* 0x000fe20000000000 */
[----:B------:R-:W-:Y:S01]  /*42e0*/  UMOV UR6, UR4 ;  /* 0x0000000400067c82 */ /* 0x000fe20008000000 */
[----:B------:R-:W-:Y:S01]  /*42f0*/  UIADD3 UR4, UR56, 0x100, URZ ;  /* 0x0000010038047890 */ /* 0x000fe2000fffe03f */
[----:B------:R-:W-:Y:S02]  /*4300*/  WARPGROUP.DEPBAR.LE gsb0, 0x0 ;  /* 0x00008000000079c5 */ /* 0x000fe40000010000 */
[----:B------:R-:W-:-:S06]  /*4310*/  WARPGROUP.ARRIVE ;  /* 0x00000000000079c5 */ /* 0x000fcc0000000000 */
[----:B------:R-:W-:Y:S01]  /*4320*/  HGMMA.64x128x16.F32.BF16 R24, R140, gdesc[UR4].tnspB, R24, gsb0 ;  /* 0x41e000048c187df0 */ /* 0x000fe20008001818 */
[----:B------:R-:W-:Y:S01]  /*4330*/  UMOV UR6, UR4 ;  /* 0x0000000400067c82 */ /* 0x000fe20008000000 */
[----:B------:R-:W-:Y:S01]  /*4340*/  UMOV UR7, 0x40000040 ;  /* 0x4000004000077882 */ /* 0x000fe20000000000 */
[----:B------:R-:W-:Y:S01]  /*4350*/  UIADD3 UR4, UR56, 0x180, URZ ;  /* 0x0000018038047890 */ /* 0x000fe2000fffe03f */
[----:B------:R-:W-:Y:S02]  /*4360*/  WARPGROUP.DEPBAR.LE gsb0, 0x0 ;  /* 0x00008000000079c5 */ /* 0x000fe40000010000 */
[----:B------:R-:W-:-:S06]  /*4370*/  WARPGROUP.ARRIVE ;  /* 0x00000000000079c5 */ /* 0x000fcc0000000000 */
[----:B------:R-:W-:Y:S01]  /*4380*/  HGMMA.64x128x16.F32.BF16 R24, R144, gdesc[UR4].tnspB, R24, gsb0 ;  /* 0x41e0000490187df0 */ /* 0x000fe20008001818 */
[----:B------:R-:W-:Y:S01]  /*4390*/  UMOV UR6, UR4 ;  /* 0x0000000400067c82 */ /* 0x000fe20008000000 */
[----:B------:R-:W-:Y:S01]  /*43a0*/  UMOV UR7, 0x40000040 ;  /* 0x4000004000077882 */ /* 0x000fe20000000000 */
[----:B------:R-:W-:Y:S02]  /*43b0*/  UIADD3 UR4, UR56, 0x200, URZ ;  /* 0x0000020038047890 */ /* 0x000fe4000fffe03f */
[----:B------:R-:W-:Y:S01]  /*43c0*/  UIADD3 UR56, UR56, 0x280, URZ ;  /* 0x0000028038387890 */ /* 0x000fe2000fffe03f */
[----:B------:R-:W-:Y:S02]  /*43d0*/  WARPGROUP.DEPBAR.LE gsb0, 0x0 ;  /* 0x00008000000079c5 */ /* 0x000fe40000010000 */
[----:B------:R-:W-:-:S06]  /*43e0*/  WARPGROUP.ARRIVE ;  /* 0x00000000000079c5 */ /* 0x000fcc0000000000 */
[----:B------:R-:W-:Y:S01]  /*43f0*/  HGMMA.64x128x16.F32.BF16 R24, R148, gdesc[UR4].tnspB, R24, gsb0 ;  /* 0x41e0000494187df0 */ /* 0x000fe20008001818 */
[----:B------:R-:W-:Y:S01]  /*4400*/  UMOV UR6, UR4 ;  /* 0x0000000400067c82 */ /* 0x000fe20008000000 */
[----:B------:R-:W-:Y:S01]  /*4410*/  UMOV UR7, 0x40000040 ;  /* 0x4000004000077882 */ /* 0x000fe20000000000 */
[----:B------:R-:W-:Y:S02]  /*4420*/  WARPGROUP.DEPBAR.LE gsb0, 0x0 ;  /* 0x00008000000079c5 */ /* 0x000fe40000010000 */
[----:B------:R-:W-:-:S07]  /*4430*/  WARPGROUP.ARRIVE ;  /* 0x00000000000079c5 */ /* 0x000fce0000000000 */
[----:B------:R-:W-:Y:S01]  /*4440*/  HGMMA.64x128x16.F32.BF16 R24, R152, gdesc[UR4].tnspB, R24, gsb0 ;  /* 0x41e0000498187df0 */ /* 0x000fe20008001818 */
[----:B------:R-:W-:Y:S01]  /*4450*/  UMOV UR6, UR56 ;  /* 0x0000003800067c82 */ /* 0x000fe20008000000 */
[----:B------:R-:W-:Y:S01]  /*4460*/  UMOV UR7, 0x40000040 ;  /* 0x4000004000077882 */ /* 0x000fe20000000000 */
[----:B------:R-:W-:Y:S02]  /*4470*/  WARPGROUP.DEPBAR.LE gsb0, 0x0 ;  /* 0x00008000000079c5 */ /* 0x000fe40000010000 */
[----:B------:R-:W-:-:S07]  /*4480*/  WARPGROUP.ARRIVE ;  /* 0x00000000000079c5 */ /* 0x000fce0000000000 */
[----:B------:R-:W-:Y:S03]  /*4490*/  HGMMA.64x128x16.F32.BF16 R24, R156, gdesc[UR4].tnspB, R24, gsb0 ;  /* 0x41e000049c187df0 */ /* 0x000fe60008001818 */
[----:B------:R-:W-:Y:S02]  /*44a0*/  WARPGROUP.DEPBAR.LE gsb0, 0x0 ;  /* 0x00008000000079c5 */ /* 0x000fe40000010000 */
[----:B------:R-:W-:Y:S05]  /*44b0*/  @!P0 BRA `(.L_x_27) ;  /* 0x0000000000048947 */ /* 0x000fea0003800000 */
[----:B------:R-:W-:Y:S01]  /*44c0*/  BPT.TRAP 0x1 ;  /* 0x000000040000795c */ /* 0x000fe20000300000 */
.L_x_27:
[----:B------:R-:W-:Y:S01]  /*44d0*/  FMUL.FTZ R137, R88, UR60 ;  /* 0x0000003c58897c20 */ /* 0x000fe20008410000 */
[----:B------:R-:W-:Y:S01]  /*44e0*/  FMUL.FTZ R139, R89, UR60 ;  /* 0x0000003c598b7c20 */ /* 0x000fe20008410000 */
[----:B------:R-:W-:Y:S01]  /*44f0*/  FMUL.FTZ R141, R92, UR60 ;  /* 0x0000003c5c8d7c20 */ /* 0x000fe20008410000 */
[----:B------:R-:W-:Y:S01]  /*4500*/  FMUL.FTZ R17, R90, UR60 ;  /* 0x0000003c5a117c20 */ /* 0x000fe20008410000 */
[----:B------:R-:W-:Y:S01]  /*4510*/  FMUL.FTZ R143, R93, UR60 ;  /* 0x0000003c5d8f7c20 */ /* 0x000fe20008410000 */
[----:B------:R-:W-:Y:S01]  /*4520*/  FMUL.FTZ R19, R91, UR60 ;  /* 0x0000003c5b137c20 */ /* 0x000fe20008410000 */
[----:B------:R-:W2:Y:S01]  /*4530*/  MUFU.TANH R137, R137 ;  /* 0x0000008900897308 */ /* 0x000ea20000002400 */
[----:B------:R-:W-:Y:S01]  /*4540*/  FMUL.FTZ R145, R96, UR60 ;  /* 0x0000003c60917c20 */ /* 0x000fe20008410000 */
[----:B------:R-:W-:Y:S01]  /*4550*/  FMUL.FTZ R21, R94, UR60 ;  /* 0x0000003c5e157c20 */ /* 0x000fe20008410000 */
[----:B------:R-:W-:Y:S01]  /*4560*/  FMUL.FTZ R147, R97, UR60 ;  /* 0x0000003c61937c20 */ /* 0x000fe20008410000 */
[----:B------:R-:W-:Y:S01]  /*4570*/  FMUL.FTZ R23, R95, UR60 ;  /* 0x0000003c5f177c20 */ /* 0x000fe20008410000 */
[----:B------:R-:W-:Y:S01]  /*4580*/  FMUL.FTZ R149, R100, UR60 ;  /* 0x0000003c64957c20 */ /* 0x000fe20008410000 */
[----:B------:R-:W-:Y:S01]  /*4590*/  FMUL.FTZ R89, R98, UR60 ;  /* 0x0000003c62597c20 */ /* 0x000fe20008410000 */
[----:B------:R-:W-:Y:S01]  /*45a0*/  FMUL.FTZ R101, R101, UR60 ;  /* 0x0000003c65657c20 */ /* 0x000fe20008410000 */
[----:B------:R-:W4:Y:S01]  /*45b0*/  MUFU.TANH R139, R139 ;  /* 0x0000008b008b7308 */ /* 0x000f220000002400 */
[----:B------:R-:W-:Y:S01]  /*45c0*/  FMUL.FTZ R91, R99, UR60 ;  /* 0x0000003c635b7c20 */ /* 0x000fe20008410000 */
[----:B------:R-:W-:Y:S01]  /*45d0*/  FMUL.FTZ R151, R104, UR60 ;  /* 0x0000003c68977c20 */ /* 0x000fe20008410000 */
[----:B------:R-:W-:Y:S01]  /*45e0*/  FMUL.FTZ R93, R102, UR60 ;  /* 0x0000003c665d7c20 */ /* 0x000fe20008410000 */
[----:B------:R-:W-:Y:S01]  /*45f0*/  FMUL.FTZ R153, R105, UR60 ;  /* 0x0000003c69997c20 */ /* 0x000fe20008410000 */
[----:B------:R-:W-:Y:S01]  /*4600*/  FMUL.FTZ R95, R103, UR60 ;  /* 0x0000003c675f7c20 */ /* 0x000fe20008410000 */
[----:B------:R-:W-:Y:S01]  /*4610*/  FMUL.FTZ R155, R108, UR60 ;  /* 0x0000003c6c9b7c20 */ /* 0x000fe20008410000 */
[----:B------:R-:W-:Y:S01]  /*4620*/  FMUL.FTZ R97, R106, UR60 ;  /* 0x0000003c6a617c20 */ /* 0x000fe20008410000 */
[----:B------:R-:W5:Y:S01]  /*4630*/  MUFU.TANH R141, R141 ;  /* 0x0000008d008d7308 */ /* 0x000f620000002400 */
[----:B--23--:R-:W-:Y:S01]  /*4640*/  FMNMX.FTZ R8, R137, R12, !PT ;  /* 0x0000000c89087209 */ /* 0x00cfe20007810000 */
[----:B------:R-:W-:Y:S01]  /*4650*/  FMUL.FTZ R157, R109, UR60 ;  /* 0x0000003c6d9d7c20 */ /* 0x000fe20008410000 */
[----:B------:R-:W-:Y:S01]  /*4660*/  FMUL.FTZ R99, R107, UR60 ;  /* 0x0000003c6b637c20 */ /* 0x000fe20008410000 */
[----:B------:R-:W-:Y:S01]  /*4670*/  FMUL.FTZ R105, R111, UR60 ;  /* 0x0000003c6f697c20 */ /* 0x000fe20008410000 */
[----:B------:R-:W-:Y:S01]  /*4680*/  FMUL.FTZ R111, R112, UR60 ;  /* 0x0000003c706f7c20 */ /* 0x000fe20008410000 */
[----:B------:R-:W-:Y:S01]  /*4690*/  FMUL.FTZ R103, R110, UR60 ;  /* 0x0000003c6e677c20 */ /* 0x000fe20008410000 */
[----:B------:R-:W-:Y:S01]  /*46a0*/  FMUL.FTZ R159, R113, UR60 ;  /* 0x0000003c719f7c20 */ /* 0x000fe20008410000 */
[----:B------:R-:W0:Y:S01]  /*46b0*/  MUFU.TANH R17, R17 ;  /* 0x0000001100117308 */ /* 0x000e220000002400 */
[----:B----4-:R-:W-:Y:S01]  /*46c0*/  FMNMX.FTZ R8, R139, R8, !PT ;  /* 0x000000088b087209 */ /* 0x010fe20007810000 */
[----:B------:R-:W-:Y:S01]  /*46d0*/  FMUL.FTZ R161, R116, UR60 ;  /* 0x0000003c74a17c20 */ /* 0x000fe20008410000 */
[----:B------:R-:W-:Y:S01]  /*46e0*/  FMUL.FTZ R107, R114, UR60 ;  /* 0x0000003c726b7c20 */ /* 0x000fe20008410000 */
[----:B------:R-:W-:Y:S01]  /*46f0*/  FMUL.FTZ R117, R117, UR60 ;  /* 0x0000003c75757c20 */ /* 0x000fe20008410000 */
[----:B------:R-:W-:Y:S01]  /*4700*/  FMUL.FTZ R109, R115, UR60 ;  /* 0x0000003c736d7c20 */ /* 0x000fe20008410000 */
[----:B------:R-:W-:Y:S01]  /*4710*/  FMUL.FTZ R163, R120, UR60 ;  /* 0x0000003c78a37c20 */ /* 0x000fe20008410000 */
[----:B------:R-:W-:Y:S01]  /*4720*/  FMUL.FTZ R113, R118, UR60 ;  /* 0x0000003c76717c20 */ /* 0x000fe20008410000 */
[----:B------:R-:W2:Y:S01]  /*4730*/  MUFU.TANH R143, R143 ;  /* 0x0000008f008f7308 */ /* 0x000ea20000002400 */
[----:B-----5:R-:W-:Y:S01]  /*4740*/  FMNMX.FTZ R8, R141, R8, !PT ;  /* 0x000000088d087209 */ /* 0x020fe20007810000 */
[----:B------:R-:W-:Y:S01]  /*4750*/  FMUL.FTZ R165, R121, UR60 ;  /* 0x0000003c79a57c20 */ /* 0x000fe20008410000 */
[----:B------:R-:W-:Y:S01]  /*4760*/  FMUL.FTZ R115, R119, UR60 ;  /* 0x0000003c77737c20 */ /* 0x000fe20008410000 */
[----:B------:R-:W-:Y:S01]  /*4770*/  FMUL.FTZ R167, R124, UR60 ;  /* 0x0000003c7ca77c20 */ /* 0x000fe20008410000 */
[----:B------:R-:W-:Y:S01]  /*4780*/  FMUL.FTZ R119, R122, UR60 ;  /* 0x0000003c7a777c20 */ /* 0x000fe20008410000 */
[----:B------:R-:W-:Y:S01]  /*4790*/  FMUL.FTZ R125, R125, UR60 ;  /* 0x0000003c7d7d7c20 */ /* 0x000fe20008410000 */
[----:B------:R-:W-:Y:S01]  /*47a0*/  FMUL.FTZ R121, R123, UR60 ;  /* 0x0000003c7b797c20 */ /* 0x000fe20008410000 */
[----:B------:R-:W3:Y:S01]  /*47b0*/  MUFU.TANH R19, R19 ;  /* 0x0000001300137308 */ /* 0x000ee20000002400 */
[----:B01----:R-:W-:Y:S01]  /*47c0*/  FMNMX.FTZ R10, R17, R14, !PT ;  /* 0x0000000e110a7209 */ /* 0x003fe20007810000 */
[----:B------:R-:W-:Y:S01]  /*47d0*/  FMUL.FTZ R169, R128, UR60 ;  /* 0x0000003c80a97c20 */ /* 0x000fe20008410000 */
[----:B------:R-:W-:Y:S01]  /*47e0*/  FMUL.FTZ R123, R126, UR60 ;  /* 0x0000003c7e7b7c20 */ /* 0x000fe20008410000 */
[----:B------:R-:W-:Y:S01]  /*47f0*/  FMUL.FTZ R127, R127, UR60 ;  /* 0x0000003c7f7f7c20 */ /* 0x000fe20008410000 */
[----:B------:R-:W-:Y:S01]  /*4800*/  FMUL.FTZ R132, R132, UR60 ;  /* 0x0000003c84847c20 */ /* 0x000fe20008410000 */
[----:B------:R-:W-:Y:S01]  /*4810*/  FMUL.FTZ R131, R131, UR60 ;  /* 0x0000003c83837c20 */ /* 0x000fe20008410000 */
[----:B------:R-:W-:Y:S01]  /*4820*/  FMUL.FTZ R135, R135, UR60 ;  /* 0x0000003c87877c20 */ /* 0x000fe20008410000 */
[----:B------:R-:W0:Y:S01]  /*4830*/  MUFU.TANH R145, R145 ;  /* 0x0000009100917308 */ /* 0x000e220000002400 */
[----:B--2---:R-:W-:Y:S01]  /*4840*/  FMNMX.FTZ R8, R143, R8, !PT ;  /* 0x000000088f087209 */ /* 0x004fe20007810000 */
[----:B------:R-:W-:-:S04]  /*4850*/  UIADD3 UR59, UR59, 0x2a840, URZ ;  /* 0x0002a8403b3b7890 */ /* 0x000fc8000fffe03f */
[----:B------:R-:W-:Y:S02]  /*4860*/  UPRMT UR59, UR57, 0x654, UR59 ;  /* 0x00000654393b7896 */ /* 0x000fe4000800003b */
[----:B------:R-:W1:Y:S01]  /*4870*/  MUFU.TANH R21, R21 ;  /* 0x0000001500157308 */ /* 0x000e620000002400 */
[----:B---3--:R-:W-:-:S06]  /*4880*/  FMNMX.FTZ R10, R19, R10, !PT ;  /* 0x0000000a130a7209 */ /* 0x008fcc0007810000 */
[----:B------:R-:W-:Y:S01]  /*4890*/  SYNCS.ARRIVE.TRANS64.RED.A1T0 RZ, [UR59], RZ ;  /* 0x000000ffffff79a7 */ /* 0x000fe2000810043b */
[----:B------:R-:W2:Y:S01]  /*48a0*/  MUFU.TANH R147, R147 ;  /* 0x0000009300937308 */ /* 0x000ea20000002400 */
[----:B0-----:R-:W-:-:S07]  /*48b0*/  FMNMX.FTZ R8, R145, R8, !PT ;  /* 0x0000000891087209 */ /* 0x001fce0007810000 */
[----:B------:R-:W0:Y:S01]  /*48c0*/  MUFU.TANH R23, R23 ;  /* 0x0000001700177308 */ /* 0x000e220000002400 */
[----:B-1----:R-:W-:-:S07]  /*48d0*/  FMNMX.FTZ R10, R21, R10, !PT ;  /* 0x0000000a150a7209 */ /* 0x002fce0007810000 */
[----:B------:R-:W1:Y:S01]  /*48e0*/  MUFU.TANH R149, R149 ;  /* 0x0000009500957308 */ /* 0x000e620000002400 */
[----:B--2---:R-:W-:-:S07]  /*48f0*/  FMNMX.FTZ R8, R147, R8, !PT ;  /* 0x0000000893087209 */ /* 0x004fce0007810000 */
[----:B------:R-:W2:Y:S01]  /*4900*/  MUFU.TANH R89, R89 ;  /* 0x0000005900597308 */ /* 0x000ea20000002400 */
[----:B0-----:R-:W-:-:S07]  /*4910*/  FMNMX.FTZ R10, R23, R10, !PT ;  /* 0x0000000a170a7209 */ /* 0x001fce0007810000 */
[----:B------:R-:W0:Y:S01]  /*4920*/  MUFU.TANH R101, R101 ;  /* 0x0000006500657308 */ /* 0x000e220000002400 */
[----:B-1----:R-:W-:Y:S01]  /*4930*/  FMNMX.FTZ R18, R149, R8, !PT ;  /* 0x0000000895127209 */ /* 0x002fe20007810000 */
[----:B------:R-:W-:Y:S01]  /*4940*/  FMUL.FTZ R8, R129, UR60 ;  /* 0x0000003c81087c20 */ /* 0x000fe20008410000 */
[----:B------:R-:W-:-:S05]  /*4950*/  FMUL.FTZ R129, R130, UR60 ;  /* 0x0000003c82817c20 */ /* 0x000fca0008410000 */
[----:B------:R-:W1:Y:S01]  /*4960*/  MUFU.TANH R91, R91 ;  /* 0x0000005b005b7308 */ /* 0x000e620000002400 */
[----:B--2---:R-:W-:-:S07]  /*4970*/  FMNMX.FTZ R10, R89, R10, !PT ;  /* 0x0000000a590a7209 */ /* 0x004fce0007810000 */
        /* <DEDUP_REMOVED lines=52> */
[----:B------:R1:W3:Y:S01]  /*4cc0*/  MUFU.TANH R171, R8 ;  /* 0x0000000800ab7308 */ /* 0x0002e20000002400 */
[----:B--2---:R-:W-:-:S07]  /*4cd0*/  FMNMX.FTZ R18, R169, R18, !PT ;  /* 0x00000012a9127209 */ /* 0x004fce0007810000 */
[----:B------:R-:W2:Y:S01]  /*4ce0*/  MUFU.TANH R127, R127 ;  /* 0x0000007f007f7308 */ /* 0x000ea20000002400 */
[----:B-1----:R-:W-:Y:S01]  /*4cf0*/  FMUL.FTZ R8, R133, UR60 ;  /* 0x0000003c85087c20 */ /* 0x002fe20008410000 */
[----:B------:R-:W-:Y:S01]  /*4d00*/  FMUL.FTZ R133, R134, UR60 ;  /* 0x0000003c86857c20 */ /* 0x000fe20008410000 */
[----:B0-----:R-:W-:-:S05]  /*4d10*/  FMNMX.FTZ R10, R123, R10, !PT ;  /* 0x0000000a7b0a7209 */ /* 0x001fca0007810000 */
[----:B------:R-:W0:Y:S01]  /*4d20*/  MUFU.TANH R173, R132 ;  /* 0x0000008400ad7308 */ /* 0x000e220000002400 */
[----:B---3--:R-:W-:-:S07]  /*4d30*/  FMNMX.FTZ R18, R171, R18, !PT ;  /* 0x00000012ab127209 */ /* 0x008fce0007810000 */
[----:B------:R-:W1:Y:S01]  /*4d40*/  MUFU.TANH R129, R129 ;  /* 0x0000008100817308 */ /* 0x000e620000002400 */
[----:B--2---:R-:W-:-:S07]  /*4d50*/  FMNMX.FTZ R10, R127, R10, !PT ;  /* 0x0000000a7f0a7209 */ /* 0x004fce0007810000 */
[----:B------:R-:W2:Y:S01]  /*4d60*/  MUFU.TANH R175, R8 ;  /* 0x0000000800af7308 */ /* 0x000ea20000002400 */
[----:B0-----:R-:W-:-:S07]  /*4d70*/  FMNMX.FTZ R18, R173, R18, !PT ;  /* 0x00000012ad127209 */ /* 0x001fce0007810000 */
[----:B------:R-:W0:Y:S01]  /*4d80*/  MUFU.TANH R131, R131 ;  /* 0x0000008300837308 */ /* 0x000e220000002400 */
[----:B-1----:R-:W-:-:S07]  /*4d90*/  FMNMX.FTZ R10, R129, R10, !PT ;  /* 0x0000000a810a7209 */ /* 0x002fce0007810000 */
[----:B------:R-:W1:Y:S01]  /*4da0*/  MUFU.TANH R133, R133 ;  /* 0x0000008500857308 */ /* 0x000e620000002400 */
[----:B--2---:R-:W-:-:S05]  /*4db0*/  FMNMX.FTZ R18, R175, R18, !PT ;  /* 0x00000012af127209 */ /* 0x004fca0007810000 */
[----:B------:R-:W2:Y:S02]  /*4dc0*/  SHFL.BFLY PT, R9, R18, 0x2, 0x1f ;  /* 0x0c401f0012097f89 */ /* 0x000ea400000e0000 */
[----:B------:R-:W3:Y:S01]  /*4dd0*/  MUFU.TANH R135, R135 ;  /* 0x0000008700877308 */ /* 0x000ee20000002400 */
[----:B0-----:R-:W-:-:S04]  /*4de0*/  FMNMX.FTZ R10, R131, R10, !PT ;  /* 0x0000000a830a7209 */ /* 0x001fc80007810000 */
[----:B-1----:R-:W-:-:S04]  /*4df0*/  FMNMX.FTZ R10, R133, R10, !PT ;  /* 0x0000000a850a7209 */ /* 0x002fc80007810000 */
[----:B---3--:R-:W-:Y:S02]  /*4e00*/  FMNMX.FTZ R8, R135, R10, !PT ;  /* 0x0000000a87087209 */ /* 0x008fe40007810000 */
[----:B------:R-:W0:Y:S03]  /*4e10*/  LDC R10, c[0x0][0x988] ;  /* 0x00026200ff0a7b82 */ /* 0x000e260000000800 */
[----:B------:R-:W1:Y:S01]  /*4e20*/  SHFL.BFLY PT, R11, R8, 0x2, 0x1f ;  /* 0x0c401f00080b7f89 */ /* 0x000e6200000e0000 */
[----:B--2---:R-:W-:-:S05]  /*4e30*/  FMNMX.FTZ R9, R18, R9, !PT ;  /* 0x0000000912097209 */ /* 0x004fca0007810000 */
[----:B------:R-:W2:Y:S01]  /*4e40*/  SHFL.BFLY PT, R20, R9, 0x1, 0x1f ;  /* 0x0c201f0009147f89 */ /* 0x000ea200000e0000 */
[----:B-1----:R-:W-:-:S05]  /*4e50*/  FMNMX.FTZ R22, R8, R11, !PT ;  /* 0x0000000b08167209 */ /* 0x002fca0007810000 */
[----:B------:R-:W1:Y:S01]  /*4e60*/  SHFL.BFLY PT, R11, R22, 0x1, 0x1f ;  /* 0x0c201f00160b7f89 */ /* 0x000e6200000e0000 */
[----:B--2---:R-:W-:-:S05]  /*4e70*/  FMNMX.FTZ R13, R9, R20, !PT ;  /* 0x00000014090d7209 */ /* 0x004fca0007810000 */
[C---:B------:R-:W-:Y:S01]  /*4e80*/  FADD.FTZ R177, -R13.reuse, R12 ;  /* 0x0000000c0db17221 */ /* 0x040fe20000010100 */
[----:B0-----:R-:W-:-:S03]  /*4e90*/  FMUL.FTZ R12, R13, R10 ;  /* 0x0000000a0d0c7220 */ /* 0x001fc60000410000 */
[-C--:B------:R-:W-:Y:S01]  /*4ea0*/  FMUL.FTZ R177, R177, R10.reuse ;  /* 0x0000000ab1b17220 */ /* 0x080fe20000410000 */
[-CC-:B------:R-:W-:Y:S01]  /*4eb0*/  FFMA.FTZ R138, R141, R10.reuse, -R12.reuse ;  /* 0x0000000a8d8a7223 */ /* 0x180fe2000001080c */
        /* <DEDUP_REMOVED lines=12> */
[----:B-1----:R-:W-:Y:S01]  /*4f80*/  FMNMX.FTZ R11, R22, R11, !PT ;  /* 0x0000000b160b7209 */ /* 0x002fe20007810000 */
        /* <DEDUP_REMOVED lines=10> */
[-C--:B------:R-:W-:Y:S01]  /*5030*/  FFMA.FTZ R159, R175, R10.reuse, -R12 ;  /* 0x0000000aaf9f7223 */ /* 0x080fe2000001080c */
[C---:B------:R-:W-:Y:S01]  /*5040*/  FADD.FTZ R179, -R11.reuse, R14 ;  /* 0x0000000e0bb37221 */ /* 0x040fe20000010100 */
[-C--:B------:R-:W-:Y:S01]  /*5050*/  FMUL.FTZ R12, R11, R10.reuse ;  /* 0x0000000a0b0c7220 */ /* 0x080fe20000410000 */
[----:B------:R-:W-:Y:S02]  /*5060*/  MUFU.EX2 R8, R177 ;  /* 0x000000b100087308 */ /* 0x000fe40000000800 */
[-C--:B------:R-:W-:Y:S01]  /*5070*/  FMUL.FTZ R179, R179, R10.reuse ;  /* 0x0000000ab3b37220 */ /* 0x080fe20000410000 */
        /* <DEDUP_REMOVED lines=13> */
[----:B------:R-:W0:Y:S01]  /*5150*/  MUFU.EX2 R137, R137 ;  /* 0x0000008900897308 */ /* 0x000e220000000800 */
[-CC-:B------:R-:W-:Y:S01]  /*5160*/  FFMA.FTZ R107, R107, R10.reuse, -R12.reuse ;  /* 0x0000000a6b6b7223 */ /* 0x180fe2000001080c */
[-CC-:B------:R-:W-:Y:S01]  /*5170*/  FFMA.FTZ R109, R109, R10.reuse, -R12.reuse ;  /* 0x0000000a6d6d7223 */ /* 0x180fe2000001080c */
[-CC-:B------:R-:W-:Y:S01]  /*5180*/  FFMA.FTZ R113, R113, R10.reuse, -R12.reuse ;  /* 0x0000000a71717223 */ /* 0x180fe2000001080c */
[-CC-:B------:R-:W-:Y:S01]  /*5190*/  FFMA.FTZ R115, R115, R10.reuse, -R12.reuse ;  /* 0x0000000a73737223 */ /* 0x180fe2000001080c */
[-CC-:B------:R-:W-:Y:S01]  /*51a0*/  FFMA.FTZ R119, R119, R10.reuse, -R12.reuse ;  /* 0x0000000a77777223 */ /* 0x180fe2000001080c */
[-CC-:B------:R-:W-:Y:S01]  /*51b0*/  FFMA.FTZ R121, R121, R10.reuse, -R12.reuse ;  /* 0x0000000a79797223 */ /* 0x180fe2000001080c */
[-CC-:B------:R-:W-:Y:S01]  /*51c0*/  FFMA.FTZ R123, R123, R10.reuse, -R12.reuse ;  /* 0x0000000a7b7b7223 */ /* 0x180fe2000001080c */
[----:B------:R-:W1:Y:S01]  /*51d0*/  MUFU.EX2 R18, R17 ;  /* 0x0000001100127308 */ /* 0x000e620000000800 */
[-CC-:B------:R-:W-:Y:S01]  /*51e0*/  FFMA.FTZ R127, R127, R10.reuse, -R12.reuse ;  /* 0x0000000a7f7f7223 */ /* 0x180fe2000001080c */
[-CC-:B------:R-:W-:Y:S01]  /*51f0*/  FFMA.FTZ R129, R129, R10.reuse, -R12.reuse ;  /* 0x0000000a81817223 */ /* 0x180fe2000001080c */
[-CC-:B------:R-:W-:Y:S01]  /*5200*/  FFMA.FTZ R131, R131, R10.reuse, -R12.reuse ;  /* 0x0000000a83837223 */ /* 0x180fe2000001080c */
[-CC-:B------:R-:W-:Y:S01]  /*5210*/  FFMA.FTZ R133, R133, R10.reuse, -R12.reuse ;  /* 0x0000000a85857223 */ /* 0x180fe2000001080c */
[----:B------:R-:W-:-:S03]  /*5220*/  FFMA.FTZ R12, R135, R10, -R12 ;  /* 0x0000000a870c7223 */ /* 0x000fc6000001080c */
[----:B------:R-:W2:Y:S01]  /*5230*/  MUFU.EX2 R136, R136 ;  /* 0x0000008800887308 */ /* 0x000ea20000000800 */
[----:B0-----:R-:W-:-:S07]  /*5240*/  FFMA.FTZ R3, R8, R3, R137 ;  /* 0x0000000308037223 */ /* 0x001fce0000010089 */
[----:B------:R-:W0:Y:S01]  /*5250*/  MUFU.EX2 R19, R19 ;  /* 0x0000001300137308 */ /* 0x000e220000000800 */
[----:B-1----:R-:W-:-:S07]  /*5260*/  FFMA.FTZ R6, R9, R6, R18 ;  /* 0x0000000609067223 */ /* 0x002fce0000010012 */
[----:B------:R-:W1:Y:S01]  /*5270*/  MUFU.EX2 R138, R138 ;  /* 0x0000008a008a7308 */ /* 0x000e620000000800 */
[----:B--2---:R-:W-:-:S07]  /*5280*/  FADD.FTZ R3, R136, R3 ;  /* 0x0000000388037221 */ /* 0x004fce0000010000 */
[----:B------:R-:W2:Y:S01]  /*5290*/  MUFU.EX2 R21, R21 ;  /* 0x0000001500157308 */ /* 0x000ea20000000800 */
[----:B0-----:R-:W-:-:S07]  /*52a0*/  FADD.FTZ R6, R19, R6 ;  /* 0x0000000613067221 */ /* 0x001fce0000010000 */
[----:B------:R-:W0:Y:S01]  /*52b0*/  MUFU.EX2 R139, R139 ;  /* 0x0000008b008b7308 */ /* 0x000e220000000800 */
[----:B-1----:R-:W-:-:S07]  /*52c0*/  FADD.FTZ R14, R138, R3 ;  /* 0x000000038a0e7221 */ /* 0x002fce0000010000 */
        /* <DEDUP_REMOVED lines=81> */
[----:B0-----:R-:W-:Y:S01]  /*57e0*/  FADD.FTZ R6, R133, R6 ;  /* 0x0000000685067221 */ /* 0x001fe20000010000 */
[----:B-1----:R-:W-:-:S03]  /*57f0*/  FADD.FTZ R3, R159, R14 ;  /* 0x0000000e9f037221 */ /* 0x002fc60000010000 */
[----:B--2---:R-:W-:Y:S01]  /*5800*/  FADD.FTZ R6, R12, R6 ;  /* 0x000000060c067221 */ /* 0x004fe20000010000 */
[----:B------:R-:W-:Y:S06]  /*5810*/  @!P0 BRA `(.L_x_28) ;  /* 0x0000000000048947 */ /* 0x000fec0003800000 */
[----:B------:R-:W-:Y:S01]  /*5820*/  BPT.TRAP 0x1 ;  /* 0x000000040000795c */ /* 0x000fe20000300000 */
.L_x_28:
[----:B------:R-:W-:Y:S01]  /*5830*/  UIADD3 UR4, UR5, 0x2a860, URZ ;  /* 0x0002a86005047890 */ /* 0x000fe2000fffe03f */
[C---:B------:R-:W-:Y:S01]  /*5840*/  ISETP.GT.AND P1, PT, R15.reuse, R16, PT ;  /* 0x000000100f00720c */ /* 0x040fe20003f24270 */
[----:B------:R-:W-:Y:S01]  /*5850*/  VIADD R15, R15, 0xffffffff ;  /* 0xffffffff0f0f7836 */ /* 0x000fe20000000000 */
[----:B------:R-:W-:Y:S01]  /*5860*/  R2UR UR56, R0 ;  /* 0x00000000003872ca */ /* 0x000fe200000e0000 */
[----:B------:R-:W-:Y:S01]  /*5870*/  UPRMT UR4, UR57, 0x654, UR4 ;  /* 0x0000065439047896 */ /* 0x000fe20008000004 */
[----:B------:R-:W-:Y:S01]  /*5880*/  F2FP.BF16.F32.PACK_AB R158, R159, R158 ;  /* 0x0000009e9f9e723e */ /* 0x000fe200000010ff */
[----:B------:R-:W-:Y:S01]  /*5890*/  IMAD.MOV.U32 R14, RZ, RZ, R11 ;  /* 0x000000ffff0e7224 */ /* 0x000fe200078e000b */
[----:B------:R-:W-:Y:S01]  /*58a0*/  F2FP.BF16.F32.PACK_AB R136, R136, R137 ;  /* 0x000000898888723e */ /* 0x000fe200000010ff */
[----:B------:R-:W-:Y:S01]  /*58b0*/  IMAD.MOV.U32 R17, RZ, RZ, R7 ;  /* 0x000000ffff117224 */ /* 0x000fe200078e0007 */
[----:B------:R-:W-:Y:S02]  /*58c0*/  F2FP.BF16.F32.PACK_AB R138, R139, R138 ;  /* 0x0000008a8b8a723e */ /* 0x000fe400000010ff */
[----:B------:R-:W-:-:S02]  /*58d0*/  F2FP.BF16.F32.PACK_AB R140, R141, R140 ;  /* 0x0000008c8d8c723e */ /* 0x000fc400000010ff */
[----:B------:R-:W-:Y:S01]  /*58e0*/  SYNCS.ARRIVE.TRANS64.RED.A1T0 RZ, [UR4], RZ ;  /* 0x000000ffffff79a7 */ /* 0x000fe20008100404 */
[----:B------:R-:W-:Y:S02]  /*58f0*/  F2FP.BF16.F32.PACK_AB R144, R145, R144 ;  /* 0x000000909190723e */ /* 0x000fe400000010ff */
[----:B------:R-:W-:Y:S02]  /*5900*/  F2FP.BF16.F32.PACK_AB R146, R147, R146 ;  /* 0x000000929392723e */ /* 0x000fe400000010ff */
[----:B------:R-:W-:Y:S02]  /*5910*/  F2FP.BF16.F32.PACK_AB R152, R153, R152 ;  /* 0x000000989998723e */ /* 0x000fe400000010ff */
[----:B------:R-:W-:Y:S02]  /*5920*/  F2FP.BF16.F32.PACK_AB R156, R157, R156 ;  /* 0x0000009c9d9c723e */ /* 0x000fe400000010ff */
[----:B------:R-:W-:Y:S02]  /*5930*/  F2FP.BF16.F32.PACK_AB R159, R12, R133 ;  /* 0x000000850c9f723e */ /* 0x000fe400000010ff */
[----:B------:R-:W-:-:S02]  /*5940*/  F2FP.BF16.F32.PACK_AB R137, R19, R18 ;  /* 0x000000121389723e */ /* 0x000fc400000010ff */
        /* <DEDUP_REMOVED lines=14> */
[----:B------:R-:W-:Y:S01]  /*5a30*/  MOV R12, R13 ;  /* 0x0000000d000c7202 */ /* 0x000fe20000000f00 */
[----:B------:R-:W-:Y:S06]  /*5a40*/  @P1 BRA `(.L_x_29) ;  /* 0xffffffdc00901947 */ /* 0x000fec000383ffff */
.L_x_18:
[----:B------:R-:W-:Y:S06]  /*5a50*/  BAR.ARV 0x8, 0x180 ;  /* 0x0206000000007b1d */ /* 0x000fec0000002000 */
        /* <DEDUP_REMOVED lines=64> */
[----:B------:R-:W-:Y:S06]  /*5e60*/  @!P0 BRA `(.L_x_30) ;  /* 0x0000000000048947 */ /* 0x000fec0003800000 */
[----:B------:R-:W-:Y:S01]  /*5e70*/  BPT.TRAP 0x1 ;  /* 0x000000040000795c */ /* 0x000fe20000300000 */
.L_x_30:
[----:B------:R-:W-:Y:S02]  /*5e80*/  R2UR UR5, R0 ;  /* 0x00000000000572ca */ /* 0x000fe400000e0000 */
[----:B------:R-:W-:-:S11]  /*5e90*/  SHF.L.U32 R7, R7, 0x1f, RZ ;  /* 0x0000001f07077819 */ /* 0x000fd600000006ff */
[----:B------:R-:W-:-:S09]  /*5ea0*/  ULEA UR5, UR5, UR37, 0x3 ;  /* 0x0000002505057291 */ /* 0x000fd2000f8e183f */
[----:B------:R0:W1:Y:S01]  /*5eb0*/  SYNCS.PHASECHK.TRANS64.TRYWAIT P1, [UR5+0x2a850], R7 ;  /* 0x02a85007ff0075a7 */ /* 0x0000620008020145 */
[----:B------:R-:W-:Y:S05]  /*5ec0*/  @!P0 BRA `(.L_x_31) ;  /* 0x0000000000048947 */ /* 0x000fea0003800000 */
[----:B------:R-:W-:Y:S01]  /*5ed0*/  BPT.TRAP 0x1 ;  /* 0x000000040000795c */ /* 0x000fe20000300000 */
.L_x_31:
[----:B-1----:R-:W-:Y:S05]  /*5ee0*/  @P1 BRA `(.L_x_32) ;  /* 0x0000000000081947 */ /* 0x002fea0003800000 */
[----:B------:R-:W1:Y:S02]  /*5ef0*/  SYNCS.PHASECHK.TRANS64.TRYWAIT P1, [UR5+0x2a850], R7 ;  /* 0x02a85007ff0075a7 */ /* 0x000e640008020145 */
[----:B-1----:R-:W-:Y:S05]  /*5f00*/  @!P1 BRA `(.L_x_33) ;  /* 0x0000005800e09947 */ /* 0x002fea0003800000 */
.L_x_32:
[----:B------:R-:W-:Y:S01]  /*5f10*/  UIADD3 UR37, UR37, 0x400, URZ ;  /* 0x0000040025257890 */ /* 0x000fe2000fffe03f */
[----:B------:R-:W-:Y:S01]  /*5f20*/  R2UR UR6, R0 ;  /* 0x00000000000672ca */ /* 0x000fe200000e0000 */
[----:B------:R-:W-:Y:S01]  /*5f30*/  WARPGROUP.ARRIVE ;  /* 0x00000000000079c5 */ /* 0x000fe20000000000 */
[----:B------:R-:W-:Y:S01]  /*5f40*/  UMOV UR7, 0x40000040 ;  /* 0x4000004000077882 */ /* 0x000fe20000000000 */
[----:B------:R-:W-:Y:S01]  /*5f50*/  USHF.R.U32.HI UR37, URZ, 0x4, UR37 ;  /* 0x000000043f257899 */ /* 0x000fe20008011625 */
[----:B------:R-:W2:Y:S01]  /*5f60*/  SHFL.BFLY PT, R0, R3, 0x2, 0x1f ;  /* 0x0c401f0003007f89 */ /* 0x000ea200000e0000 */
[----:B------:R-:W-:Y:S02]  /*5f70*/  MOV R8, RZ ;  /* 0x000000ff00087202 */ /* 0x000fe40000000f00 */
[----:B------:R-:W-:Y:S01]  /*5f80*/  ULOP3.LUT UR37, UR37, 0x3fff, URZ, 0xc0, !UPT ;  /* 0x00003fff25257892 */ /* 0x000fe2000f8ec03f */
[----:B------:R-:W1:Y:S03]  /*5f90*/  SHFL.BFLY PT, R5, R6, 0x2, 0x1f ;  /* 0x0c401f0006057f89 */ /* 0x000e6600000e0000 */
[----:B------:R-:W-:-:S04]  /*5fa0*/  ULOP3.LUT UR4, UR37, 0x3000000, URZ, 0xfc, !UPT ;  /* 0x0300000025047892 */ /* 0x000fc8000f8efc3f */
[----:B------:R-:W-:-:S07]  /*5fb0*/  UIMAD UR4, UR6, 0x600, UR4 ;  /* 0x00000600060478a4 */ /* 0x000fce000f8e0204 */
[----:B------:R-:W-:Y:S02]  /*5fc0*/  UMOV UR6, UR4 ;  /* 0x0000000400067c82 */ /* 0x000fe40008000000 */
[----:B------:R-:W-:Y:S01]  /*5fd0*/  HGMMA.64x128x16.F32.BF16 R24, R136, gdesc[UR4].tnspB, R24, gsb0 ;  /* 0x41e0000488187df0 */ /* 0x000fe20008001818 */
[----:B------:R-:W-:Y:S01]  /*5fe0*/  UIADD3 UR6, UR4, 0x80, URZ ;  /* 0x0000008004067890 */ /* 0x000fe2000fffe03f */
[----:B------:R-:W-:Y:S01]  /*5ff0*/  UMOV UR7, 0x40000040 ;  /* 0x4000004000077882 */ /* 0x000fe20000000000 */
[----:B--2---:R-:W-:Y:S01]  /*6000*/  FADD.FTZ R0, R0, R3 ;  /* 0x0000000300007221 */ /* 0x004fe20000010000 */
[----:B------:R-:W-:Y:S02]  /*6010*/  IMAD.MOV.U32 R3, RZ, RZ, -0x800000 ;  /* 0xff800000ff037424 */ /* 0x000fe400078e00ff */
[----:B-1----:R-:W-:Y:S02]  /*6020*/  FADD.FTZ R4, R5, R6 ;  /* 0x0000000605047221 */ /* 0x002fe40000010000 */
[----:B------:R-:W1:Y:S04]  /*6030*/  SHFL.BFLY PT, R5, R0, 0x1, 0x1f ;  /* 0x0c201f0000057f89 */ /* 0x000e6800000e0000 */
[----:B0-----:R-:W0:Y:S01]  /*6040*/  SHFL.BFLY PT, R7, R4, 0x1, 0x1f ;  /* 0x0c201f0004077f89 */ /* 0x001e2200000e0000 */
[----:B-1----:R-:W-:Y:S01]  /*6050*/  FADD.FTZ R12, R0, R5 ;  /* 0x00000005000c7221 */ /* 0x002fe20000010000 */
[----:B------:R-:W-:-:S02]  /*6060*/  IMAD.MOV.U32 R5, RZ, RZ, RZ ;  /* 0x000000ffff057224 */ /* 0x000fc400078e00ff */
[----:B------:R-:W-:Y:S02]  /*6070*/  IMAD.MOV.U32 R0, RZ, RZ, -0x800000 ;  /* 0xff800000ff007424 */ /* 0x000fe400078e00ff */
[----:B0-----:R-:W-:Y:S01]  /*6080*/  FADD.FTZ R14, R4, R7 ;  /* 0x00000007040e7221 */ /* 0x001fe20000010000 */
[----:B------:R-:W-:-:S04]  /*6090*/  FSETP.NE.FTZ.AND P1, PT, R12, RZ, PT ;  /* 0x000000ff0c00720b */ /* 0x000fc80003f35000 */
[----:B------:R-:W-:-:S09]  /*60a0*/  FSETP.NE.FTZ.AND P2, PT, R14, RZ, PT ;  /* 0x000000ff0e00720b */ /* 0x000fd20003f55000 */
[----:B------:R-:W0:Y:S01]  /*60b0*/  @P1 MUFU.LG2 R6, R12 ;  /* 0x0000000c00061308 */ /* 0x000e220000000c00 */
[----:B------:R-:W-:-:S03]  /*60c0*/  @P1 FMUL.FTZ R4, R10, 0.69314718246459960938 ;  /* 0x3f3172180a041820 */ /* 0x000fc60000410000 */
[----:B------:R-:W-:-:S04]  /*60d0*/  @P2 FMUL.FTZ R15, R10, 0.69314718246459960938 ;  /* 0x3f3172180a0f2820 */ /* 0x000fc80000410000 */
[----:B------:R-:W1:Y:S08]  /*60e0*/  @P2 MUFU.LG2 R9, R14 ;  /* 0x0000000e00092308 */ /* 0x000e700000000c00 */
[----:B------:R2:W3:Y:S01]  /*60f0*/  @P1 MUFU.RCP R5, R12 ;  /* 0x0000000c00051308 */ /* 0x0004e20000001000 */
[----:B0-----:R-:W-:-:S04]  /*6100*/  @P1 FMUL.FTZ R7, R6, 0.69314718246459960938 ;  /* 0x3f31721806071820 */ /* 0x001fc80000410000 */
[----:B------:R-:W-:-:S03]  /*6110*/  @P1 FFMA.FTZ R3, R4, R13, R7 ;  /* 0x0000000d04031223 */ /* 0x000fc60000010007 */
[----:B------:R2:W0:Y:S01]  /*6120*/  @P2 MUFU.RCP R8, R14 ;  /* 0x0000000e00082308 */ /* 0x0004220000001000 */
[----:B-1----:R-:W-:-:S04]  /*6130*/  @P2 FMUL.FTZ R6, R9, 0.69314718246459960938 ;  /* 0x3f31721809062820 */ /* 0x002fc80000410000 */
[----:B------:R-:W-:Y:S01]  /*6140*/  @P2 FFMA.FTZ R0, R15, R11, R6 ;  /* 0x0000000b0f002223 */ /* 0x000fe20000010006 */
[----:B------:R-:W-:Y:S02]  /*6150*/  WARPGROUP.DEPBAR.LE gsb0, 0x0 ;  /* 0x00008000000079c5 */ /* 0x000fe40000010000 */
[----:B------:R-:W-:-:S06]  /*6160*/  WARPGROUP.ARRIVE ;  /* 0x00000000000079c5 */ /* 0x000fcc0000000000 */
[----:B------:R-:W-:Y:S01]  /*6170*/  HGMMA.64x128x16.F32.BF16 R24, R140, gdesc[UR4].tnspB, R24, gsb0 ;  /* 0x41e000048c187df0 */ /* 0x000fe20008001818 */
[----:B------:R-:W-:Y:S01]  /*6180*/  UIADD3 UR6, UR4, 0x100, URZ ;  /* 0x0000010004067890 */ /* 0x000fe2000fffe03f */
[----:B------:R-:W-:Y:S01]  /*6190*/  UMOV UR7, 0x40000040 ;  /* 0x4000004000077882 */ /* 0x000fe20000000000 */
[----:B------:R-:W-:Y:S02]  /*61a0*/  WARPGROUP.DEPBAR.LE gsb0, 0x0 ;  /* 0x00008000000079c5 */ /* 0x000fe40000010000 */
[----:B------:R-:W-:-:S07]  /*61b0*/  WARPGROUP.ARRIVE ;  /* 0x00000000000079c5 */ /* 0x000fce0000000000 */
        /* <DEDUP_REMOVED lines=16> */
[----:B------:R-:W-:Y:S03]  /*62c0*/  HGMMA.64x128x16.F32.BF16 R24, R156, gdesc[UR4].tnspB, R24, gsb0 ;  /* 0x41e000049c187df0 */ /* 0x000fe60008001818 */
[----:B------:R-:W-:Y:S02]  /*62d0*/  WARPGROUP.DEPBAR.LE gsb0, 0x0 ;  /* 0x00008000000079c5 */ /* 0x000fe40000010000 */
[----:B0-23--:R-:W-:Y:S05]  /*62e0*/  @!P0 BRA `(.L_x_34) ;  /* 0x0000000000048947 */ /* 0x00dfea0003800000 */
[----:B------:R-:W-:Y:S01]  /*62f0*/  BPT.TRAP 0x1 ;  /* 0x000000040000795c */ /* 0x000fe20000300000 */
.L_x_34:
[----:B------:R-:W-:Y:S01]  /*6300*/  UIADD3 UR4, UR5, 0x2a860, URZ ;  /* 0x0002a86005047890 */ /* 0x000fe2000fffe03f */
[-C--:B------:R-:W-:Y:S01]  /*6310*/  FMUL.FTZ R24, R24, R5.reuse ;  /* 0x0000000518187220 */ /* 0x080fe20000410000 */
[-C--:B------:R-:W-:Y:S01]  /*6320*/  FMUL.FTZ R25, R25, R5.reuse ;  /* 0x0000000519197220 */ /* 0x080fe20000410000 */
[-C--:B------:R-:W-:Y:S01]  /*6330*/  FMUL.FTZ R28, R28, R5.reuse ;  /* 0x000000051c1c7220 */ /* 0x080fe20000410000 */
[----:B------:R-:W-:Y:S01]  /*6340*/  UPRMT UR4, UR57, 0x654, UR4 ;  /* 0x0000065439047896 */ /* 0x000fe20008000004 */
        /* <DEDUP_REMOVED lines=8> */
[----:B------:R-:W-:Y:S01]  /*63d0*/  SYNCS.ARRIVE.TRANS64.RED.A1T0 RZ, [UR4], RZ ;  /* 0x000000ffffff79a7 */ /* 0x000fe20008100404 */
        /* <DEDUP_REMOVED lines=21> */
[----:B------:R-:W-:Y:S01]  /*6530*/  PLOP3.LUT P0, PT, PT, PT, PT, 0x8, 0x0 ;  /* 0x000000000000781c */ /* 0x000fe20003f0e170 */
        /* <DEDUP_REMOVED lines=31> */
[----:B------:R-:W-:-:S07]  /*6730*/  FMUL.FTZ R87, R87, R8 ;  /* 0x0000000857577220 */ /* 0x000fce0000410000 */
.L_x_10:
[----:B------:R-:W-:Y:S05]  /*6740*/  @P0 BRA `(.L_x_35) ;  /* 0x0000001400340947 */ /* 0x000fea0003800000 */
[----:B------:R-:W0:Y:S01]  /*6750*/  S2R R4, SR_TID.X ;  /* 0x0000000000047919 */ /* 0x000e220000002100 */
[----:B------:R-:W1:Y:S01]  /*6760*/  LDC R16, c[0x0][0xbe8] ;  /* 0x0002fa00ff107b82 */ /* 0x000e620000000800 */
[----:B------:R-:W-:Y:S01]  /*6770*/  SHF.R.S32.HI R13, RZ, 0x1f, R2 ;  /* 0x0000001fff0d7819 */ /* 0x000fe20000011402 */
[----:B------:R-:W-:Y:S01]  /*6780*/  ULDC.64 UR4, c[0x0][0xbd0] ;  /* 0x0002f40000047ab9 */ /* 0x000fe20000000a00 */
[----:B------:R-:W2:Y:S01]  /*6790*/  S2R R10, SR_CTAID.X ;  /* 0x00000000000a7919 */ /* 0x000ea20000002500 */
[----:B------:R-:W-:Y:S01]  /*67a0*/  ULDC.64 UR6, c[0x0][0xb38] ;  /* 0x0002ce0000067ab9 */ /* 0x000fe20000000a00 */
[----:B------:R-:W-:Y:S01]  /*67b0*/  IADD3 R17, -R2, RZ, RZ ;  /* 0x000000ff02117210 */ /* 0x000fe20007ffe1ff */
[----:B------:R-:W-:Y:S02]  /*67c0*/  BSSY B0, `(.L_x_36) ;  /* 0x00000e1000007945 */ /* 0x000fe40003800000 */
[----:B------:R-:W3:Y:S08]  /*67d0*/  S2UR UR9, SR_CTAID.Z ;  /* 0x00000000000979c3 */ /* 0x000ef00000002700 */
[----:B------:R-:W4:Y:S08]  /*67e0*/  LDC.64 R18, c[0x0][0xbd8] ;  /* 0x0002f600ff127b82 */ /* 0x000f300000000a00 */
[----:B------:R-:W-:Y:S01]  /*67f0*/  BAR.SYNC.DEFER_BLOCKING 0x1, 0x100 ;  /* 0x0044000000007b1d */ /* 0x000fe20000010000 */
[----:B-1----:R-:W-:-:S07]  /*6800*/  ISETP.NE.AND P0, PT, R16, 0x1, PT ;  /* 0x000000011000780c */ /* 0x002fce0003f05270 */
[----:B------:R-:W1:Y:S01]  /*6810*/  S2UR UR8, SR_CTAID.Y ;  /* 0x00000000000879c3 */ /* 0x000e620000002600 */
[----:B0-----:R-:W-:-:S07]  /*6820*/  IADD3 R7, R4, -0x80, RZ ;  /* 0xffffff8004077810 */ /* 0x001fce0007ffe0ff */
[----:B------:R-:W1:Y:S01]  /*6830*/  LDC R22, c[0x0][0xc50] ;  /* 0x00031400ff167b82 */ /* 0x000e620000000800 */
[----:B------:R-:W-:-:S04]  /*6840*/  SHF.R.S32.HI R6, RZ, 0x1f, R7 ;  /* 0x0000001fff067819 */ /* 0x000fc80000011407 */
[CC--:B------:R-:W-:Y:S02]  /*6850*/  LEA.HI R8, R6.reuse, R7.reuse, RZ, 0x7 ;  /* 0x0000000706087211 */ /* 0x0c0fe400078f38ff */
[----:B------:R-:W-:Y:S01]  /*6860*/  LEA.HI R6, R6, R7, RZ, 0x2 ;  /* 0x0000000706067211 */ /* 0x000fe200078f10ff */
[----:B------:R-:W0:Y:S01]  /*6870*/  @P0 LDC R14, c[0x0][0xbec] ;  /* 0x0002fb00ff0e0b82 */ /* 0x000e220000000800 */
[----:B------:R-:W-:Y:S02]  /*6880*/  LOP3.LUT R4, R8, 0xffffff80, RZ, 0xc0, !PT ;  /* 0xffffff8008047812 */ /* 0x000fe400078ec0ff */
[----:B------:R-:W-:Y:S02]  /*6890*/  LOP3.LUT R6, R6, 0xfffffffc, RZ, 0xc0, !PT ;  /* 0xfffffffc06067812 */ /* 0x000fe400078ec0ff */
[----:B------:R-:W-:Y:S01]  /*68a0*/  SHF.R.S32.HI R9, RZ, 0x7, R8 ;  /* 0x00000007ff097819 */ /* 0x000fe20000011408 */
[C---:B------:R-:W-:Y:S02]  /*68b0*/  IMAD.IADD R23, R7.reuse, 0x1, -R4 ;  /* 0x0000000107177824 */ /* 0x040fe400078e0a04 */
[----:B------:R-:W-:Y:S01]  /*68c0*/  IMAD.IADD R7, R7, 0x1, -R6 ;  /* 0x0000000107077824 */ /* 0x000fe200078e0a06 */
[----:B------:R-:W5:Y:S02]  /*68d0*/  LDC.64 R20, c[0x0][0xb40] ;  /* 0x0002d000ff147b82 */ /* 0x000f640000000a00 */
[----:B------:R-:W-:-:S04]  /*68e0*/  SHF.R.S32.HI R12, RZ, 0x1f, R23 ;  /* 0x0000001fff0c7819 */ /* 0x000fc80000011417 */
[----:B------:R-:W-:Y:S02]  /*68f0*/  LEA.HI R88, R12, R23, RZ, 0x2 ;  /* 0x000000170c587211 */ /* 0x000fe400078f10ff */
[----:B------:R-:W5:Y:S02]  /*6900*/  @P0 LDC R90, c[0x0][0xbec] ;  /* 0x0002fb00ff5a0b82 */ /* 0x000f640000000800 */
[--C-:B------:R-:W-:Y:S02]  /*6910*/  SHF.R.S32.HI R4, RZ, 0x2, R88.reuse ;  /* 0x00000002ff047819 */ /* 0x100fe40000011458 */
[----:B------:R-:W-:Y:S02]  /*6920*/  SHF.R.S32.HI R5, RZ, 0x1f, R88 ;  /* 0x0000001fff057819 */ /* 0x000fe40000011458 */
[----:B------:R-:W-:Y:S02]  /*6930*/  LOP3.LUT R88, R88, 0x7ffffffc, RZ, 0xc0, !PT ;  /* 0x7ffffffc58587812 */ /* 0x000fe400078ec0ff */
[----:B------:R-:W-:Y:S01]  /*6940*/  LEA.HI R5, R5, R4, RZ, 0x3 ;  /* 0x0000000405057211 */ /* 0x000fe200078f18ff */
[----:B------:R-:W5:Y:S03]  /*6950*/  @P0 LDC R15, c[0x0][0xbf0] ;  /* 0x0002fc00ff0f0b82 */ /* 0x000f660000000800 */
[----:B------:R-:W-:-:S04]  /*6960*/  LOP3.LUT R5, R5, 0xfffffff8, RZ, 0xc0, !PT ;  /* 0xfffffff805057812 */ /* 0x000fc800078ec0ff */
[----:B------:R-:W-:Y:S01]  /*6970*/  IADD3 R6, R4, -R5, RZ ;  /* 0x8000000504067210 */ /* 0x000fe20007ffe0ff */
[----:B------:R-:W5:Y:S01]  /*6980*/  @P0 LDC R89, c[0x0][0xbf0] ;  /* 0x0002fc00ff590b82 */ /* 0x000f620000000800 */
[----:B------:R-:W-:Y:S02]  /*6990*/  LEA.HI R4, R8, R9, RZ, 0x1 ;  /* 0x0000000908047211 */ /* 0x000fe400078f08ff */
[----:B------:R-:W-:Y:S02]  /*69a0*/  LEA.HI R5, R12, R23, RZ, 0x5 ;  /* 0x000000170c057211 */ /* 0x000fe400078f28ff */
[----:B------:R-:W-:Y:S02]  /*69b0*/  LOP3.LUT R4, R4, 0x3fffffe, RZ, 0xc0, !PT ;  /* 0x03fffffe04047812 */ /* 0x000fe400078ec0ff */
[----:B------:R-:W-:Y:S02]  /*69c0*/  LEA.HI R8, R7, R7, RZ, 0x1 ;  /* 0x0000000707087211 */ /* 0x000fe400078f08ff */
[----:B------:R-:W-:Y:S01]  /*69d0*/  SHF.R.S32.HI R5, RZ, 0x5, R5 ;  /* 0x00000005ff057819 */ /* 0x000fe20000011405 */
[----:B------:R-:W-:Y:S01]  /*69e0*/  IMAD.IADD R4, R9, 0x1, -R4 ;  /* 0x0000000109047824 */ /* 0x000fe200078e0a04 */
[----:B------:R-:W-:-:S03]  /*69f0*/  LOP3.LUT R8, R8, 0x1ffffffe, RZ, 0xc0, !PT ;  /* 0x1ffffffe08087812 */ /* 0x000fc600078ec0ff */
[----:B------:R-:W-:Y:S01]  /*6a00*/  IMAD R5, R5, 0x10, R6 ;  /* 0x0000001005057824 */ /* 0x000fe200078e0206 */
[----:B------:R-:W-:Y:S01]  /*6a10*/  IADD3 R9, R7, -R8, RZ ;  /* 0x8000000807097210 */ /* 0x000fe20007ffe0ff */
[----:B------:R-:W-:Y:S02]  /*6a20*/  IMAD R7, R13, UR4, RZ ;  /* 0x000000040d077c24 */ /* 0x000fe4000f8e02ff */
[----:B------:R-:W-:Y:S02]  /*6a30*/  IMAD R8, R4, 0x40, R5 ;  /* 0x0000004004087824 */ /* 0x000fe400078e0205 */
[C---:B------:R-:W-:Y:S01]  /*6a40*/  IMAD.WIDE.U32 R4, R2.reuse, UR4, RZ ;  /* 0x0000000402047c25 */ /* 0x040fe2000f8e00ff */
[----:B---3--:R-:W-:Y:S02]  /*6a50*/  USHF.R.S32.HI UR4, URZ, 0x1f, UR9 ;  /* 0x0000001f3f047899 */ /* 0x008fe40008011409 */
[----:B------:R-:W-:Y:S01]  /*6a60*/  LEA R9, R9, R8, 0x3 ;  /* 0x0000000809097211 */ /* 0x000fe200078e18ff */
[----:B------:R-:W-:-:S02]  /*6a70*/  IMAD R11, R2, UR5, R7 ;  /* 0x00000005020b7c24 */ /* 0x000fc4000f8e0207 */
[----:B------:R-:W-:Y:S02]  /*6a80*/  IMAD R13, R13, UR6, RZ ;  /* 0x000000060d0d7c24 */ /* 0x000fe4000f8e02ff */
[----:B----4-:R-:W-:Y:S02]  /*6a90*/  IMAD R12, R18, UR4, RZ ;  /* 0x00000004120c7c24 */ /* 0x010fe4000f8e02ff */
[----:B------:R-:W-:Y:S02]  /*6aa0*/  IMAD.IADD R5, R5, 0x1, R11 ;  /* 0x0000000105057824 */ /* 0x000fe400078e020b */
[----:B------:R-:W-:Y:S02]  /*6ab0*/  IMAD R11, R2, UR7, R13 ;  /* 0x00000007020b7c24 */ /* 0x000fe4000f8e020d */
[----:B------:R-:W-:Y:S02]  /*6ac0*/  IMAD R13, R19, UR9, R12 ;  /* 0x00000009130d7c24 */ /* 0x000fe4000f8e020c */
[----:B--2---:R-:W-:-:S02]  /*6ad0*/  IMAD R9, R10, 0x80, R9 ;  /* 0x000000800a097824 */ /* 0x004fc400078e0209 */
[----:B-1----:R-:W-:Y:S02]  /*6ae0*/  IMAD R19, R22, R17, UR8 ;  /* 0x0000000816137e24 */ /* 0x002fe4000f8e0211 */
[----:B------:R-:W-:Y:S01]  /*6af0*/  IMAD.WIDE.U32 R6, R2, UR6, RZ ;  /* 0x0000000602067c25 */ /* 0x000fe2000f8e00ff */
[----:B------:R-:W-:-:S03]  /*6b00*/  ULDC.64 UR6, c[0x0][0xb48] ;  /* 0x0002d20000067ab9 */ /* 0x000fc60000000a00 */
[----:B------:R-:W-:-:S04]  /*6b10*/  IMAD.WIDE.U32 R4, R18, UR9, R4 ;  /* 0x0000000912047c25 */ /* 0x000fc8000f8e0004 */
[----:B0-----:R-:W-:Y:S01]  /*6b20*/  @P0 IMAD.HI.U32 R2, R9, R14, RZ ;  /* 0x0000000e09020227 */ /* 0x001fe200078e00ff */
[----:B------:R-:W-:-:S03]  /*6b30*/  SHF.R.S32.HI R14, RZ, 0x1f, R19 ;  /* 0x0000001fff0e7819 */ /* 0x000fc60000011413 */
[----:B------:R-:W-:Y:S02]  /*6b40*/  IMAD.IADD R7, R7, 0x1, R11 ;  /* 0x0000000107077824 */ /* 0x000fe400078e020b */
[----:B------:R-:W-:Y:S01]  /*6b50*/  IMAD.IADD R5, R5, 0x1, R13 ;  /* 0x0000000105057824 */ /* 0x000fe200078e020d */
[----:B------:R-:W-:Y:S01]  /*6b60*/  MOV R13, R9 ;  /* 0x00000009000d7202 */ /* 0x000fe20000000f00 */
[----:B-----5:R-:W-:Y:S01]  /*6b70*/  IMAD R12, R20, UR4, RZ ;  /* 0x00000004140c7c24 */ /* 0x020fe2000f8e02ff */
[----:B------:R-:W-:Y:S01]  /*6b80*/  ULDC.64 UR4, c[0x0][0xbe0] ;  /* 0x0002f80000047ab9 */ /* 0x000fe20000000a00 */
[----:B------:R-:W-:-:S04]  /*6b90*/  @P0 IMAD.HI.U32 R90, R9, R90, RZ ;  /* 0x0000005a095a0227 */ /* 0x000fc800078e00ff */
[----:B------:R-:W-:Y:S01]  /*6ba0*/  IMAD.MOV.U32 R11, RZ, RZ, R9 ;  /* 0x000000ffff0b7224 */ /* 0x000fe200078e0009 */
[----:B------:R-:W-:Y:S01]  /*6bb0*/  @P0 SHF.R.U32.HI R11, RZ, R15, R2 ;  /* 0x0000000fff0b0219 */ /* 0x000fe20000011602 */
[----:B------:R-:W-:Y:S01]  /*6bc0*/  IMAD R15, R21, UR9, R12 ;  /* 0x00000009150f7c24 */ /* 0x000fe2000f8e020c */
[----:B------:R-:W-:Y:S01]  /*6bd0*/  @P0 SHF.R.U32.HI R13, RZ, R89, R90 ;  /* 0x00000059ff0d0219 */ /* 0x000fe2000001165a */
[----:B------:R-:W-:Y:S01]  /*6be0*/  IMAD.WIDE.U32 R6, R20, UR9, R6 ;  /* 0x0000000914067c25 */ /* 0x000fe2000f8e0006 */
[----:B------:R-:W-:-:S03]  /*6bf0*/  ULDC.64 UR8, c[0x0][0xb28] ;  /* 0x0002ca0000087ab9 */ /* 0x000fc60000000a00 */
[----:B------:R-:W-:Y:S02]  /*6c00*/  IMAD R2, R14, UR4, RZ ;  /* 0x000000040e027c24 */ /* 0x000fe4000f8e02ff */
[----:B------:R-:W-:-:S04]  /*6c10*/  IMAD.WIDE.U32 R4, R19, UR4, R4 ;  /* 0x0000000413047c25 */ /* 0x000fc8000f8e0004 */
[----:B------:R-:W-:Y:S01]  /*6c20*/  IMAD.IADD R7, R7, 0x1, R15 ;  /* 0x0000000107077824 */ /* 0x000fe200078e020f */
[----:B------:R-:W-:Y:S01]  /*6c30*/  SHF.R.S32.HI R15, RZ, 0x1f, R11 ;  /* 0x0000001fff0f7819 */ /* 0x000fe2000001140b */
[----:B------:R-:W-:Y:S01]  /*6c40*/  IMAD R14, R14, UR6, RZ ;  /* 0x000000060e0e7c24 */ /* 0x000fe2000f8e02ff */
[----:B------:R-:W-:Y:S01]  /*6c50*/  IADD3 R4, P0, R11, R4, RZ ;  /* 0x000000040b047210 */ /* 0x000fe20007f1e0ff */
[C---:B------:R-:W-:Y:S01]  /*6c60*/  IMAD R12, R19.reuse, UR5, R2 ;  /* 0x00000005130c7c24 */ /* 0x040fe2000f8e0202 */
[----:B------:R-:W-:Y:S01]  /*6c70*/  SHF.R.S32.HI R2, RZ, 0x1f, R13 ;  /* 0x0000001fff027819 */ /* 0x000fe2000001140d */
[----:B------:R-:W-:Y:S01]  /*6c80*/  IMAD.MOV R11, RZ, RZ, -R11 ;  /* 0x000000ffff0b7224 */ /* 0x000fe200078e0a0b */
[----:B------:R-:W-:Y:S01]  /*6c90*/  ULDC.64 UR4, c[0x0][0xb30] ;  /* 0x0002cc0000047ab9 */ /* 0x000fe20000000a00 */
[----:B------:R-:W-:Y:S01]  /*6ca0*/  IMAD R17, R19, UR7, R14 ;  /* 0x0000000713117c24 */ /* 0x000fe2000f8e020e */
[----:B------:R-:W-:Y:S01]  /*6cb0*/  IADD3 R14, -R13, RZ, RZ ;  /* 0x000000ff0d0e7210 */ /* 0x000fe20007ffe1ff */
[----:B------:R-:W-:Y:S01]  /*6cc0*/  IMAD R2, R2, UR4, RZ ;  /* 0x0000000402027c24 */ /* 0x000fe2000f8e02ff */
[----:B------:R-:W-:Y:S01]  /*6cd0*/  IADD3.X R5, R15, R5, R12, P0, !PT ;  /* 0x000000050f057210 */ /* 0x000fe200007fe40c */
[----:B------:R-:W-:-:S02]  /*6ce0*/  IMAD R11, R16, R11, R9 ;  /* 0x0000000b100b7224 */ /* 0x000fc400078e0209 */
[----:B------:R-:W-:Y:S01]  /*6cf0*/  IMAD.WIDE.U32 R6, R19, UR6, R6 ;  /* 0x0000000613067c25 */ /* 0x000fe2000f8e0006 */
[----:B------:R-:W-:-:S03]  /*6d00*/  ULDC.64 UR6, c[0x0][0xbc8] ;  /* 0x0002f20000067ab9 */ /* 0x000fc60000000a00 */
[----:B------:R-:W-:Y:S02]  /*6d10*/  IMAD R9, R16, R14, R9 ;  /* 0x0000000e10097224 */ /* 0x000fe400078e0209 */
[----:B------:R-:W-:Y:S01]  /*6d20*/  IMAD R15, R13, UR5, R2 ;  /* 0x000000050d0f7c24 */ /* 0x000fe2000f8e0202 */
[----:B------:R-:W-:Y:S01]  /*6d30*/  SHF.R.S32.HI R2, RZ, 0x1f, R11 ;  /* 0x0000001fff027819 */ /* 0x000fe2000001140b */
[----:B------:R-:W-:Y:S01]  /*6d40*/  IMAD.IADD R7, R7, 0x1, R17 ;  /* 0x0000000107077824 */ /* 0x000fe200078e0211 */
[----:B------:R-:W-:Y:S01]  /*6d50*/  SHF.R.S32.HI R12, RZ, 0x1f, R9 ;  /* 0x0000001fff0c7819 */ /* 0x000fe20000011409 */
[----:B------:R-:W0:Y:S01]  /*6d60*/  S2UR UR5, SR_CgaCtaId ;  /* 0x00000000000579c3 */ /* 0x000e220000008800 */
[----:B------:R-:W-:-:S04]  /*6d70*/  IMAD.WIDE.U32 R4, R11, UR6, R4 ;  /* 0x000000060b047c25 */ /* 0x000fc8000f8e0004 */
[----:B------:R-:W-:Y:S01]  /*6d80*/  IMAD.WIDE.U32 R6, R13, UR4, R6 ;  /* 0x000000040d067c25 */ /* 0x000fe2000f8e0006 */
[----:B------:R-:W-:-:S03]  /*6d90*/  UMOV UR4, 0x400 ;  /* 0x0000040000047882 */ /* 0x000fc60000000000 */
[----:B------:R-:W-:Y:S02]  /*6da0*/  IMAD R2, R2, UR6, RZ ;  /* 0x0000000602027c24 */ /* 0x000fe4000f8e02ff */
[----:B------:R-:W-:Y:S02]  /*6db0*/  IMAD.IADD R7, R7, 0x1, R15 ;  /* 0x0000000107077824 */ /* 0x000fe400078e020f */
[----:B------:R-:W-:Y:S02]  /*6dc0*/  IMAD R12, R12, UR8, RZ ;  /* 0x000000080c0c7c24 */ /* 0x000fe4000f8e02ff */
[----:B------:R-:W-:Y:S01]  /*6dd0*/  IMAD R13, R11, UR7, R2 ;  /* 0x000000070b0d7c24 */ /* 0x000fe2000f8e0202 */
[----:B------:R-:W-:Y:S01]  /*6de0*/  ULDC.64 UR6, c[0x0][0xba8] ;  /* 0x0002ea0000067ab9 */ /* 0x000fe20000000a00 */
[C---:B------:R-:W-:Y:S01]  /*6df0*/  IMAD R11, R9.reuse, UR9, R12 ;  /* 0x00000009090b7c24 */ /* 0x040fe2000f8e020c */
[----:B------:R-:W-:Y:S01]  /*6e00*/  LEA R2, P0, R4, UR6, 0x2 ;  /* 0x0000000604027c11 */ /* 0x000fe2000f8010ff */
[----:B------:R-:W-:Y:S01]  /*6e10*/  IMAD.WIDE.U32 R6, R9, UR8, R6 ;  /* 0x0000000809067c25 */ /* 0x000fe2000f8e0006 */
[----:B------:R-:W-:Y:S01]  /*6e20*/  IADD3 R9, R5, R13, RZ ;  /* 0x0000000d05097210 */ /* 0x000fe20007ffe0ff */
[----:B------:R-:W-:Y:S01]  /*6e30*/  ULDC.64 UR8, c[0x0][0xb00] ;  /* 0x0002c00000087ab9 */ /* 0x000fe20000000a00 */
[----:B------:R-:W-:Y:S01]  /*6e40*/  ULDC UR6, c[0x0][0xa88] ;  /* 0x0002a20000067ab9 */ /* 0x000fe20000000800 */
[----:B------:R-:W-:Y:S01]  /*6e50*/  IMAD.IADD R5, R7, 0x1, R11 ;  /* 0x0000000107057824 */ /* 0x000fe200078e020b */
[----:B------:R-:W-:Y:S01]  /*6e60*/  LEA R20, P1, R6, UR8, 0x2 ;  /* 0x0000000806147c11 */ /* 0x000fe2000f8210ff */
[----:B------:R-:W-:Y:S01]  /*6e70*/  IMAD R8, R10, 0x80, R8 ;  /* 0x000000800a087824 */ /* 0x000fe200078e0208 */
[----:B------:R-:W-:Y:S01]  /*6e80*/  LEA.HI.X R9, R4, UR7, R9, 0x2, P0 ;  /* 0x0000000704097c11 */ /* 0x000fe200080f1409 */
[----:B0-----:R-:W-:Y:S01]  /*6e90*/  ULEA UR4, UR5, UR4, 0x18 ;  /* 0x0000000405047291 */ /* 0x001fe2000f8ec03f */
[----:B------:R-:W-:Y:S01]  /*6ea0*/  LEA.HI.X R22, R6, UR9, R5, 0x2, P1 ;  /* 0x0000000906167c11 */ /* 0x000fe200088f1405 */
[----:B------:R-:W-:Y:S01]  /*6eb0*/  SHFL.IDX PT, R4, R2, RZ, 0x1c1f ;  /* 0x001c1fff02047589 */ /* 0x000fe200000e0000 */
[----:B------:R-:W-:Y:S01]  /*6ec0*/  IMAD R17, R16, UR6, RZ ;  /* 0x0000000610117c24 */ /* 0x000fe2000f8e02ff */
[C---:B------:R-:W-:Y:S01]  /*6ed0*/  LOP3.LUT P0, RZ, R23.reuse, 0x3, RZ, 0xc0, !PT ;  /* 0x0000000317ff7812 */ /* 0x040fe2000780c0ff */
[----:B------:R-:W-:Y:S01]  /*6ee0*/  UIADD3 UR4, UR4, 0x2a820, URZ ;  /* 0x0002a82004047890 */ /* 0x000fe2000fffe03f */
[----:B------:R-:W0:Y:S01]  /*6ef0*/  SHFL.IDX PT, R5, R9, RZ, 0x1c1f ;  /* 0x001c1fff09057589 */ /* 0x000e2200000e0000 */
[C---:B------:R-:W-:Y:S01]  /*6f00*/  IADD3 R16, R8.reuse, 0x8, RZ ;  /* 0x0000000808107810 */ /* 0x040fe20007ffe0ff */
[----:B------:R-:W-:Y:S01]  /*6f10*/  IMAD.IADD R19, R23, 0x1, -R88 ;  /* 0x0000000117137824 */ /* 0x000fe200078e0a58 */
[-C--:B------:R-:W-:Y:S01]  /*6f20*/  ISETP.GE.OR P1, PT, R8, R17.reuse, P0 ;  /* 0x000000110800720c */ /* 0x080fe20000726670 */
[----:B------:R-:W-:Y:S01]  /*6f30*/  SHFL.IDX PT, R6, R2, 0x1, 0x1c1f ;  /* 0x003c1f0002067f89 */ /* 0x000fe200000e0000 */
[-C--:B------:R-:W-:Y:S01]  /*6f40*/  ISETP.GE.OR P0, PT, R16, R17.reuse, P0 ;  /* 0x000000111000720c */ /* 0x080fe20000706670 */
[----:B------:R-:W-:Y:S01]  /*6f50*/  UPRMT UR4, URZ, 0x654, UR4 ;  /* 0x000006543f047896 */ /* 0x000fe20008000004 */
[----:B------:R-:W-:Y:S01]  /*6f60*/  ISETP.GE.AND P2, PT, R8, R17, PT ;  /* 0x000000110800720c */ /* 0x000fe20003f46270 */
[----:B------:R-:W1:Y:S01]  /*6f70*/  SHFL.IDX PT, R7, R9, 0x1, 0x1c1f ;  /* 0x003c1f0009077f89 */ /* 0x000e6200000e0000 */
[----:B------:R-:W-:-:S03]  /*6f80*/  IMAD.SHL.U32 R19, R19, 0x2, RZ ;  /* 0x0000000213137824 */ /* 0x000fc600078e00ff */
[----:B------:R2:W3:Y:S03]  /*6f90*/  SHFL.IDX PT, R14, R20, RZ, 0x1c1f ;  /* 0x001c1fff140e7589 */ /* 0x0004e600000e0000 */
[----:B------:R-:W-:Y:S01]  /*6fa0*/  SYNCS.ARRIVE.TRANS64.RED.A1T0 RZ, [UR4], RZ ;  /* 0x000000ffffff79a7 */ /* 0x000fe20008100404 */
[----:B------:R2:W4:Y:S04]  /*6fb0*/  SHFL.IDX PT, R15, R22, RZ, 0x1c1f ;  /* 0x001c1fff160f7589 */ /* 0x00052800000e0000 */
[----:B0-----:R2:W-:Y:S04]  /*6fc0*/  @!P1 ST.E desc[UR38][R4.64], R3 ;  /* 0x0000000304009985 */ /* 0x0015e8000c101926 */
[----:B-1----:R2:W-:Y:S01]  /*6fd0*/  @!P0 ST.E desc[UR38][R6.64], R0 ;  /* 0x0000000006008985 */ /* 0x0025e2000c101926 */
[----:B------:R-:W-:Y:S05]  /*6fe0*/  @P2 BRA `(.L_x_37) ;  /* 0x0000000400782947 */ /* 0x000fea0003800000 */
[C---:B--2---:R-:W-:Y:S01]  /*6ff0*/  IADD3 R0, R19.reuse, 0x8, RZ ;  /* 0x0000000813007810 */ /* 0x044fe20007ffe0ff */
[----:B------:R-:W-:Y:S01]  /*7000*/  ULDC UR4, c[0x0][0xac8] ;  /* 0x0002b20000047ab9 */ /* 0x000fe20000000800 */
[C---:B------:R-:W-:Y:S01]  /*7010*/  VIADD R6, R19.reuse, 0x10 ;  /* 0x0000001013067836 */ /* 0x040fe20000000000 */
[C---:B------:R-:W-:Y:S01]  /*7020*/  ISETP.GE.AND P2, PT, R19.reuse, UR4, PT ;  /* 0x0000000413007c0c */ /* 0x040fe2000bf46270 */
[C---:B------:R-:W-:Y:S01]  /*7030*/  VIADD R7, R19.reuse, 0x18 ;  /* 0x0000001813077836 */ /* 0x040fe20000000000 */
[----:B------:R-:W-:Y:S01]  /*7040*/  ISETP.GE.AND P3, PT, R0, UR4, PT ;  /* 0x0000000400007c0c */ /* 0x000fe2000bf66270 */
[C---:B------:R-:W-:Y:S01]  /*7050*/  VIADD R8, R19.reuse, 0x28 ;  /* 0x0000002813087836 */ /* 0x040fe20000000000 */
[----:B------:R-:W-:Y:S01]  /*7060*/  ISETP.GE.AND P0, PT, R6, UR4, PT ;  /* 0x0000000406007c0c */ /* 0x000fe2000bf06270 */
[----:B------:R-:W-:Y:S01]  /*7070*/  VIADD R9, R19, 0x30 ;  /* 0x0000003013097836 */ /* 0x000fe20000000000 */
[----:B------:R-:W-:Y:S01]  /*7080*/  ISETP.GE.AND P1, PT, R7, UR4, PT ;  /* 0x0000000407007c0c */ /* 0x000fe2000bf26270 */
[C---:B------:R-:W-:Y:S01]  /*7090*/  VIADD R11, R19.reuse, 0x40 ;  /* 0x00000040130b7836 */ /* 0x040fe20000000000 */
[C---:B------:R-:W-:Y:S01]  /*70a0*/  IADD3 R10, R19.reuse, 0x38, RZ ;  /* 0x00000038130a7810 */ /* 0x040fe20007ffe0ff */
[----:B------:R-:W-:Y:S01]  /*70b0*/  VIADD R18, R19, 0x60 ;  /* 0x0000006013127836 */ /* 0x000fe20000000000 */
[----:B------:R-:W-:-:S02]  /*70c0*/  ISETP.GE.AND P4, PT, R9, UR4, PT ;  /* 0x0000000409007c0c */ /* 0x000fc4000bf86270 */
[----:B------:R-:W-:Y:S01]  /*70d0*/  ISETP.GE.AND P5, PT, R10, UR4, PT ;  /* 0x000000040a007c0c */ /* 0x000fe2000bfa6270 */
[----:B---34-:R-:W-:Y:S01]  /*70e0*/  @!P2 IMAD.WIDE R2, R19, 0x4, R14 ;  /* 0x000000041302a825 */ /* 0x018fe200078e020e */
[----:B------:R-:W-:Y:S02]  /*70f0*/  ISETP.GE.AND P6, PT, R11, UR4, PT ;  /* 0x000000040b007c0c */ /* 0x000fe4000bfc6270 */
[----:B------:R-:W-:Y:S02]  /*7100*/  @!P3 LEA.HI R0, R0, R0, RZ, 0x1 ;  /* 0x000000000000b211 */ /* 0x000fe400078f08ff */
[----:B------:R0:W-:Y:S01]  /*7110*/  @!P2 ST.E.64 desc[UR38][R2.64], R24 ;  /* 0x000000180200a985 */ /* 0x0001e2000c101b26 */
[----:B------:R-:W-:Y:S02]  /*7120*/  @!P0 LEA.HI R6, R6, R6, RZ, 0x1 ;  /* 0x0000000606068211 */ /* 0x000fe400078f08ff */
[----:B------:R-:W-:Y:S02]  /*7130*/  @!P3 LOP3.LUT R5, R0, 0xfffffffe, RZ, 0xc0, !PT ;  /* 0xfffffffe0005b812 */ /* 0x000fe400078ec0ff */
[----:B------:R-:W-:-:S02]  /*7140*/  IADD3 R0, R19, 0x20, RZ ;  /* 0x0000002013007810 */ /* 0x000fc40007ffe0ff */
[----:B------:R-:W-:Y:S01]  /*7150*/  @!P1 LEA.HI R7, R7, R7, RZ, 0x1 ;  /* 0x0000000707079211 */ /* 0x000fe200078f08ff */
[----:B------:R-:W-:Y:S01]  /*7160*/  @!P3 IMAD.WIDE R4, R5, 0x4, R14 ;  /* 0x000000040504b825 */ /* 0x000fe200078e020e */
[----:B------:R-:W-:Y:S02]  /*7170*/  ISETP.GE.AND P2, PT, R0, UR4, PT ;  /* 0x0000000400007c0c */ /* 0x000fe4000bf46270 */
[----:B------:R-:W-:Y:S02]  /*7180*/  @!P5 LEA.HI R10, R10, R10, RZ, 0x1 ;  /* 0x0000000a0a0ad211 */ /* 0x000fe400078f08ff */
[----:B------:R1:W-:Y:S01]  /*7190*/  @!P3 ST.E.64 desc[UR38][R4.64], R28 ;  /* 0x0000001c0400b985 */ /* 0x0003e2000c101b26 */
[----:B------:R-:W-:Y:S02]  /*71a0*/  ISETP.GE.AND P3, PT, R8, UR4, PT ;  /* 0x0000000408007c0c */ /* 0x000fe4000bf66270 */
[----:B0-----:R-:W-:Y:S02]  /*71b0*/  @!P0 LOP3.LUT R3, R6, 0xfffffffe, RZ, 0xc0, !PT ;  /* 0xfffffffe06038812 */ /* 0x001fe400078ec0ff */
[----:B------:R-:W-:-:S02]  /*71c0*/  @!P4 LEA.HI R6, R9, R9, RZ, 0x1 ;  /* 0x000000090906c211 */ /* 0x000fc400078f08ff */
[----:B------:R-:W-:Y:S01]  /*71d0*/  @!P5 LOP3.LUT R13, R10, 0xfffffffe, RZ, 0xc0, !PT ;  /* 0xfffffffe0a0dd812 */ /* 0x000fe200078ec0ff */
[----:B------:R-:W-:Y:S01]  /*71e0*/  @!P0 IMAD.WIDE R2, R3, 0x4, R14 ;  /* 0x0000000403028825 */ /* 0x000fe200078e020e */
[----:B------:R-:W-:Y:S02]  /*71f0*/  @!P2 LEA.HI R0, R0, R0, RZ, 0x1 ;  /* 0x000000000000a211 */ /* 0x000fe400078f08ff */
[----:B------:R-:W-:Y:S02]  /*7200*/  IADD3 R12, R19, 0x50, RZ ;  /* 0x00000050130c7810 */ /* 0x000fe40007ffe0ff */
[----:B------:R0:W-:Y:S01]  /*7210*/  @!P0 ST.E.64 desc[UR38][R2.64], R32 ;  /* 0x0000002002008985 */ /* 0x0001e2000c101b26 */
[----:B------:R-:W-:Y:S02]  /*7220*/  @!P3 LEA.HI R8, R8, R8, RZ, 0x1 ;  /* 0x000000080808b211 */ /* 0x000fe400078f08ff */
[----:B-1----:R-:W-:Y:S02]  /*7230*/  @!P1 LOP3.LUT R5, R7, 0xfffffffe, RZ, 0xc0, !PT ;  /* 0xfffffffe07059812 */ /* 0x002fe400078ec0ff */
[----:B------:R-:W-:-:S02]  /*7240*/  @!P2 LOP3.LUT R7, R0, 0xfffffffe, RZ, 0xc0, !PT ;  /* 0xfffffffe0007a812 */ /* 0x000fc400078ec0ff */
[----:B------:R-:W-:Y:S01]  /*7250*/  @!P3 LOP3.LUT R9, R8, 0xfffffffe, RZ, 0xc0, !PT ;  /* 0xfffffffe0809b812 */ /* 0x000fe200078ec0ff */
[--C-:B------:R-:W-:Y:S01]  /*7260*/  @!P1 IMAD.WIDE R4, R5, 0x4, R14.reuse ;  /* 0x0000000405049825 */ /* 0x100fe200078e020e */
[----:B------:R-:W-:Y:S02]  /*7270*/  @!P6 LEA.HI R0, R11, R11, RZ, 0x1 ;  /* 0x0000000b0b00e211 */ /* 0x000fe400078f08ff */
[----:B------:R-:W-:Y:S01]  /*7280*/  @!P4 LOP3.LUT R11, R6, 0xfffffffe, RZ, 0xc0, !PT ;  /* 0xfffffffe060bc812 */ /* 0x000fe200078ec0ff */
[--C-:B------:R-:W-:Y:S01]  /*7290*/  @!P2 IMAD.WIDE R6, R7, 0x4, R14.reuse ;  /* 0x000000040706a825 */ /* 0x100fe200078e020e */
[----:B------:R-:W-:Y:S01]  /*72a0*/  @!P6 LOP3.LUT R21, R0, 0xfffffffe, RZ, 0xc0, !PT ;  /* 0xfffffffe0015e812 */ /* 0x000fe200078ec0ff */
[----:B------:R1:W-:Y:S01]  /*72b0*/  @!P1 ST.E.64 desc[UR38][R4.64], R36 ;  /* 0x0000002404009985 */ /* 0x0003e2000c101b26 */
[----:B------:R-:W-:Y:S01]  /*72c0*/  ISETP.GE.AND P1, PT, R12, UR4, PT ;  /* 0x000000040c007c0c */ /* 0x000fe2000bf26270 */
[----:B0-----:R-:W-:Y:S02]  /*72d0*/  @!P3 IMAD.WIDE R2, R9, 0x4, R14 ;  /* 0x000000040902b825 */ /* 0x001fe400078e020e */
[----:B------:R0:W-:Y:S02]  /*72e0*/  @!P2 ST.E.64 desc[UR38][R6.64], R40 ;  /* 0x000000280600a985 */ /* 0x0001e4000c101b26 */
[----:B------:R-:W-:-:S02]  /*72f0*/  VIADD R0, R19, 0x48 ;  /* 0x0000004813007836 */ /* 0x000fc40000000000 */
[--C-:B------:R-:W-:Y:S01]  /*7300*/  @!P5 IMAD.WIDE R8, R13, 0x4, R14.reuse ;  /* 0x000000040d08d825 */ /* 0x100fe200078e020e */
[----:B------:R2:W-:Y:S01]  /*7310*/  @!P3 ST.E.64 desc[UR38][R2.64], R44 ;  /* 0x0000002c0200b985 */ /* 0x0005e2000c101b26 */
[----:B------:R-:W-:Y:S02]  /*7320*/  ISETP.GE.AND P3, PT, R18, UR4, PT ;  /* 0x0000000412007c0c */ /* 0x000fe4000bf66270 */
[----:B------:R-:W-:Y:S01]  /*7330*/  VIADD R13, R19, 0x58 ;  /* 0x00000058130d7836 */ /* 0x000fe20000000000 */
[----:B------:R-:W-:Y:S01]  /*7340*/  ISETP.GE.AND P0, PT, R0, UR4, PT ;  /* 0x0000000400007c0c */ /* 0x000fe2000bf06270 */
[--C-:B-1----:R-:W-:Y:S01]  /*7350*/  @!P4 IMAD.WIDE R4, R11, 0x4, R14.reuse ;  /* 0x000000040b04c825 */ /* 0x102fe200078e020e */
[----:B------:R-:W-:Y:S02]  /*7360*/  @!P1 LEA.HI R12, R12, R12, RZ, 0x1 ;  /* 0x0000000c0c0c9211 */ /* 0x000fe400078f08ff */
[----:B------:R-:W-:Y:S01]  /*7370*/  ISETP.GE.AND P2, PT, R13, UR4, PT ;  /* 0x000000040d007c0c */ /* 0x000fe2000bf46270 */
[----:B------:R-:W-:Y:S01]  /*7380*/  @!P6 IMAD.WIDE R10, R21, 0x4, R14 ;  /* 0x00000004150ae825 */ /* 0x000fe200078e020e */
[----:B------:R1:W-:Y:S01]  /*7390*/  @!P4 ST.E.64 desc[UR38][R4.64], R48 ;  /* 0x000000300400c985 */ /* 0x0003e2000c101b26 */
[----:B0-----:R-:W-:-:S02]  /*73a0*/  IADD3 R6, R19, 0x68, RZ ;  /* 0x0000006813067810 */ /* 0x001fc40007ffe0ff */
[C---:B------:R-:W-:Y:S01]  /*73b0*/  VIADD R7, R19.reuse, 0x70 ;  /* 0x0000007013077836 */ /* 0x040fe20000000000 */
[----:B------:R0:W-:Y:S01]  /*73c0*/  @!P5 ST.E.64 desc[UR38][R8.64], R52 ;  /* 0x000000340800d985 */ /* 0x0001e2000c101b26 */
[----:B--2---:R-:W-:Y:S01]  /*73d0*/  VIADD R3, R19, 0x78 ;  /* 0x0000007813037836 */ /* 0x004fe20000000000 */
[----:B------:R-:W-:Y:S02]  /*73e0*/  ISETP.GE.AND P4, PT, R6, UR4, PT ;  /* 0x0000000406007c0c */ /* 0x000fe4000bf86270 */
[----:B------:R2:W-:Y:S01]  /*73f0*/  @!P6 ST.E.64 desc[UR38][R10.64], R56 ;  /* 0x000000380a00e985 */ /* 0x0005e2000c101b26 */
[----:B------:R-:W-:Y:S02]  /*7400*/  ISETP.GE.AND P5, PT, R7, UR4, PT ;  /* 0x0000000407007c0c */ /* 0x000fe4000bfa6270 */
[----:B------:R-:W-:Y:S02]  /*7410*/  ISETP.GE.AND P6, PT, R3, UR4, PT ;  /* 0x0000000403007c0c */ /* 0x000fe4000bfc6270 */
[----:B------:R-:W-:-:S02]  /*7420*/  @!P0 LEA.HI R0, R0, R0, RZ, 0x1 ;  /* 0x0000000000008211 */ /* 0x000fc400078f08ff */
[----:B------:R-:W-:Y:S02]  /*7430*/  @!P2 LEA.HI R13, R13, R13, RZ, 0x1 ;  /* 0x0000000d0d0da211 */ /* 0x000fe400078f08ff */
[----:B------:R-:W-:Y:S02]  /*7440*/  @!P3 LEA.HI R18, R18, R18, RZ, 0x1 ;  /* 0x000000121212b211 */ /* 0x000fe400078f08ff */
[----:B------:R-:W-:Y:S02]  /*7450*/  @!P4 LEA.HI R6, R6, R6, RZ, 0x1 ;  /* 0x000000060606c211 */ /* 0x000fe400078f08ff */
[----:B-1----:R-:W-:Y:S02]  /*7460*/  @!P1 LOP3.LUT R5, R12, 0xfffffffe, RZ, 0xc0, !PT ;  /* 0xfffffffe0c059812 */ /* 0x002fe400078ec0ff */
[----:B------:R-:W-:Y:S02]  /*7470*/  @!P5 LEA.HI R2, R7, R7, RZ, 0x1 ;  /* 0x000000070702d211 */ /* 0x000fe400078f08ff */
[----:B------:R-:W-:-:S02]  /*7480*/  @!P6 LEA.HI R4, R3, R3, RZ, 0x1 ;  /* 0x000000030304e211 */ /* 0x000fc400078f08ff */
[----:B------:R-:W-:Y:S02]  /*7490*/  @!P0 LOP3.LUT R3, R0, 0xfffffffe, RZ, 0xc0, !PT ;  /* 0xfffffffe00038812 */ /* 0x000fe400078ec0ff */
[----:B------:R-:W-:Y:S02]  /*74a0*/  @!P2 LOP3.LUT R7, R13, 0xfffffffe, RZ, 0xc0, !PT ;  /* 0xfffffffe0d07a812 */ /* 0x000fe400078ec0ff */
[----:B0-----:R-:W-:Y:S02]  /*74b0*/  @!P3 LOP3.LUT R9, R18, 0xfffffffe, RZ, 0xc0, !PT ;  /* 0xfffffffe1209b812 */ /* 0x001fe400078ec0ff */
[----:B--2---:R-:W-:Y:S01]  /*74c0*/  @!P4 LOP3.LUT R11, R6, 0xfffffffe, RZ, 0xc0, !PT ;  /* 0xfffffffe060bc812 */ /* 0x004fe200078ec0ff */
[--C-:B------:R-:W-:Y:S01]  /*74d0*/  @!P2 IMAD.WIDE R6, R7, 0x4, R14.reuse ;  /* 0x000000040706a825 */ /* 0x100fe200078e020e */
[----:B------:R-:W-:Y:S02]  /*74e0*/  @!P5 LOP3.LUT R13, R2, 0xfffffffe, RZ, 0xc0, !PT ;  /* 0xfffffffe020dd812 */ /* 0x000fe400078ec0ff */
[----:B------:R-:W-:Y:S01]  /*74f0*/  @!P6 LOP3.LUT R21, R4, 0xfffffffe, RZ, 0xc0, !PT ;  /* 0xfffffffe0415e812 */ /* 0x000fe200078ec0ff */
[----:B------:R-:W-:-:S04]  /*7500*/  @!P0 IMAD.WIDE R2, R3, 0x4, R14 ;  /* 0x0000000403028825 */ /* 0x000fc800078e020e */
[--C-:B------:R-:W-:Y:S01]  /*7510*/  @!P1 IMAD.WIDE R4, R5, 0x4, R14.reuse ;  /* 0x0000000405049825 */ /* 0x100fe200078e020e */
[----:B------:R0:W-:Y:S03]  /*7520*/  @!P0 ST.E.64 desc[UR38][R2.64], R60 ;  /* 0x0000003c02008985 */ /* 0x0001e6000c101b26 */
[--C-:B------:R-:W-:Y:S01]  /*7530*/  @!P3 IMAD.WIDE R8, R9, 0x4, R14.reuse ;  /* 0x000000040908b825 */ /* 0x100fe200078e020e */
[----:B------:R0:W-:Y:S03]  /*7540*/  @!P1 ST.E.64 desc[UR38][R4.64], R64 ;  /* 0x0000004004009985 */ /* 0x0001e6000c101b26 */
[--C-:B------:R-:W-:Y:S01]  /*7550*/  @!P4 IMAD.WIDE R10, R11, 0x4, R14.reuse ;  /* 0x000000040b0ac825 */ /* 0x100fe200078e020e */
[----:B------:R0:W-:Y:S03]  /*7560*/  @!P2 ST.E.64 desc[UR38][R6.64], R68 ;  /* 0x000000440600a985 */ /* 0x0001e6000c101b26 */
[--C-:B------:R-:W-:Y:S01]  /*7570*/  @!P5 IMAD.WIDE R12, R13, 0x4, R14.reuse ;  /* 0x000000040d0cd825 */ /* 0x100fe200078e020e */
[----:B------:R0:W-:Y:S03]  /*7580*/  @!P3 ST.E.64 desc[UR38][R8.64], R72 ;  /* 0x000000480800b985 */ /* 0x0001e6000c101b26 */
[----:B------:R-:W-:Y:S01]  /*7590*/  @!P6 IMAD.WIDE R14, R21, 0x4, R14 ;  /* 0x00000004150ee825 */ /* 0x000fe200078e020e */
[----:B------:R0:W-:Y:S04]  /*75a0*/  @!P4 ST.E.64 desc[UR38][R10.64], R76 ;  /* 0x0000004c0a00c985 */ /* 0x0001e8000c101b26 */
[----:B------:R0:W-:Y:S04]  /*75b0*/  @!P5 ST.E.64 desc[UR38][R12.64], R80 ;  /* 0x000000500c00d985 */ /* 0x0001e8000c101b26 */
[----:B------:R0:W-:Y:S02]  /*75c0*/  @!P6 ST.E.64 desc[UR38][R14.64], R84 ;  /* 0x000000540e00e985 */ /* 0x0001e4000c101b26 */
.L_x_37:
[----:B------:R-:W-:Y:S05]  /*75d0*/  BSYNC B0 ;  /* 0x0000000000007941 */ /* 0x000fea0003800000 */
.L_x_36:
[----:B------:R-:W-:Y:S01]  /*75e0*/  ISETP.GE.AND P0, PT, R16, R17, PT ;  /* 0x000000111000720c */ /* 0x000fe20003f06270 */
[----:B0-----:R0:W1:Y:S04]  /*75f0*/  SHFL.IDX PT, R13, R22, 0x1, 0x1c1f ;  /* 0x003c1f00160d7f89 */ /* 0x00106800000e0000 */
[----:B------:R0:W0:Y:S08]  /*7600*/  SHFL.IDX PT, R12, R20, 0x1, 0x1c1f ;  /* 0x003c1f00140c7f89 */ /* 0x00003000000e0000 */
[----:B------:R-:W-:Y:S05]  /*7610*/  @P0 BRA `(.L_x_8) ;  /* 0x0000004000b40947 */ /* 0x000fea0003800000 */
[----:B------:R-:W-:Y:S01]  /*7620*/  ULDC UR4, c[0x0][0xac8] ;  /* 0x0002b20000047ab9 */ /* 0x000fe20000000800 */
[C---:B--2---:R-:W-:Y:S01]  /*7630*/  IADD3 R0, R19.reuse, 0x8, RZ ;  /* 0x0000000813007810 */ /* 0x044fe20007ffe0ff */
[C---:B------:R-:W-:Y:S01]  /*7640*/  VIADD R4, R19.reuse, 0x10 ;  /* 0x0000001013047836 */ /* 0x040fe20000000000 */
[C---:B------:R-:W-:Y:S01]  /*7650*/  ISETP.GE.AND P0, PT, R19.reuse, UR4, PT ;  /* 0x0000000413007c0c */ /* 0x040fe2000bf06270 */
[C---:B------:R-:W-:Y:S01]  /*7660*/  VIADD R6, R19.reuse, 0x18 ;  /* 0x0000001813067836 */ /* 0x040fe20000000000 */
[----:B------:R-:W-:Y:S01]  /*7670*/  ISETP.GE.AND P5, PT, R0, UR4, PT ;  /* 0x0000000400007c0c */ /* 0x000fe2000bfa6270 */
[C---:B------:R-:W-:Y:S01]  /*7680*/  VIADD R9, R19.reuse, 0x28 ;  /* 0x0000002813097836 */ /* 0x040fe20000000000 */
[----:B------:R-:W-:Y:S01]  /*7690*/  ISETP.GE.AND P6, PT, R4, UR4, PT ;  /* 0x0000000404007c0c */ /* 0x000fe2000bfc6270 */
[C---:B------:R-:W-:Y:S01]  /*76a0*/  VIADD R10, R19.reuse, 0x30 ;  /* 0x00000030130a7836 */ /* 0x040fe20000000000 */
[C---:B------:R-:W-:Y:S01]  /*76b0*/  IADD3 R8, R19.reuse, 0x20, RZ ;  /* 0x0000002013087810 */ /* 0x040fe20007ffe0ff */
[C---:B------:R-:W-:Y:S01]  /*76c0*/  VIADD R16, R19.reuse, 0x40 ;  /* 0x0000004013107836 */ /* 0x040fe20000000000 */
[C---:B------:R-:W-:Y:S01]  /*76d0*/  IADD3 R11, R19.reuse, 0x38, RZ ;  /* 0x00000038130b7810 */ /* 0x040fe20007ffe0ff */
[C---:B------:R-:W-:Y:S01]  /*76e0*/  VIADD R18, R19.reuse, 0x48 ;  /* 0x0000004813127836 */ /* 0x040fe20000000000 */
[----:B------:R-:W-:Y:S01]  /*76f0*/  ISETP.GE.AND P4, PT, R8, UR4, PT ;  /* 0x0000000408007c0c */ /* 0x000fe2000bf86270 */
[----:B0-----:R-:W-:Y:S01]  /*7700*/  VIADD R20, R19, 0x70 ;  /* 0x0000007013147836 */ /* 0x001fe20000000000 */
[----:B------:R-:W-:Y:S01]  /*7710*/  ISETP.GE.AND P3, PT, R9, UR4, PT ;  /* 0x0000000409007c0c */ /* 0x000fe2000bf66270 */
[----:B-1----:R-:W-:Y:S01]  /*7720*/  @!P0 IMAD.WIDE R2, R19, 0x4, R12 ;  /* 0x0000000413028825 */ /* 0x002fe200078e020c */
[----:B------:R-:W-:-:S02]  /*7730*/  ISETP.GE.AND P2, PT, R10, UR4, PT ;  /* 0x000000040a007c0c */ /* 0x000fc4000bf46270 */
[----:B------:R-:W-:Y:S02]  /*7740*/  ISETP.GE.AND P1, PT, R11, UR4, PT ;  /* 0x000000040b007c0c */ /* 0x000fe4000bf26270 */
[----:B------:R0:W-:Y:S01]  /*7750*/  @!P0 ST.E.64 desc[UR38][R2.64], R26 ;  /* 0x0000001a02008985 */ /* 0x0001e2000c101b26 */
[----:B------:R-:W-:Y:S02]  /*7760*/  ISETP.GE.AND P0, PT, R6, UR4, PT ;  /* 0x0000000406007c0c */ /* 0x000fe4000bf06270 */
[----:B------:R-:W-:Y:S02]  /*7770*/  @!P5 LEA.HI R0, R0, R0, RZ, 0x1 ;  /* 0x000000000000d211 */ /* 0x000fe400078f08ff */
[----:B------:R-:W-:Y:S02]  /*7780*/  @!P6 LEA.HI R4, R4, R4, RZ, 0x1 ;  /* 0x000000040404e211 */ /* 0x000fe400078f08ff */
[----:B------:R-:W-:Y:S02]  /*7790*/  @!P5 LOP3.LUT R5, R0, 0xfffffffe, RZ, 0xc0, !PT ;  /* 0xfffffffe0005d812 */ /* 0x000fe400078ec0ff */
[----:B------:R-:W-:-:S02]  /*77a0*/  @!P6 LOP3.LUT R7, R4, 0xfffffffe, RZ, 0xc0, !PT ;  /* 0xfffffffe0407e812 */ /* 0x000fc400078ec0ff */
[----:B------:R-:W-:Y:S02]  /*77b0*/  @!P4 LEA.HI R8, R8, R8, RZ, 0x1 ;  /* 0x000000080808c211 */ /* 0x000fe400078f08ff */
[----:B------:R-:W-:Y:S01]  /*77c0*/  @!P3 LEA.HI R0, R9, R9, RZ, 0x1 ;  /* 0x000000090900b211 */ /* 0x000fe200078f08ff */
[--C-:B0-----:R-:W-:Y:S01]  /*77d0*/  @!P5 IMAD.WIDE R2, R5, 0x4, R12.reuse ;  /* 0x000000040502d825 */ /* 0x101fe200078e020c */
[----:B------:R-:W-:Y:S02]  /*77e0*/  @!P0 LEA.HI R6, R6, R6, RZ, 0x1 ;  /* 0x0000000606068211 */ /* 0x000fe400078f08ff */
[----:B------:R-:W-:Y:S01]  /*77f0*/  @!P2 LEA.HI R10, R10, R10, RZ, 0x1 ;  /* 0x0000000a0a0aa211 */ /* 0x000fe200078f08ff */
[----:B------:R-:W-:Y:S01]  /*7800*/  @!P6 IMAD.WIDE R4, R7, 0x4, R12 ;  /* 0x000000040704e825 */ /* 0x000fe200078e020c */
[----:B---3--:R-:W-:Y:S01]  /*7810*/  @!P1 LEA.HI R14, R11, R11, RZ, 0x1 ;  /* 0x0000000b0b0e9211 */ /* 0x008fe200078f08ff */
[----:B------:R0:W-:Y:S01]  /*7820*/  @!P5 ST.E.64 desc[UR38][R2.64], R30 ;  /* 0x0000001e0200d985 */ /* 0x0001e2000c101b26 */
[----:B------:R-:W-:-:S02]  /*7830*/  @!P0 LOP3.LUT R7, R6, 0xfffffffe, RZ, 0xc0, !PT ;  /* 0xfffffffe06078812 */ /* 0x000fc400078ec0ff */
[----:B------:R-:W-:Y:S01]  /*7840*/  @!P4 LOP3.LUT R9, R8, 0xfffffffe, RZ, 0xc0, !PT ;  /* 0xfffffffe0809c812 */ /* 0x000fe200078ec0ff */
[----:B------:R1:W-:Y:S01]  /*7850*/  @!P6 ST.E.64 desc[UR38][R4.64], R34 ;  /* 0x000000220400e985 */ /* 0x0003e2000c101b26 */
[----:B------:R-:W-:Y:S02]  /*7860*/  @!P3 LOP3.LUT R11, R0, 0xfffffffe, RZ, 0xc0, !PT ;  /* 0xfffffffe000bb812 */ /* 0x000fe400078ec0ff */
[----:B----4-:R-:W-:Y:S02]  /*7870*/  @!P2 LOP3.LUT R15, R10, 0xfffffffe, RZ, 0xc0, !PT ;  /* 0xfffffffe0a0fa812 */ /* 0x010fe400078ec0ff */
[----:B------:R-:W-:Y:S01]  /*7880*/  @!P1 LOP3.LUT R17, R14, 0xfffffffe, RZ, 0xc0, !PT ;  /* 0xfffffffe0e119812 */ /* 0x000fe200078ec0ff */
[----:B------:R-:W-:Y:S01]  /*7890*/  VIADD R14, R19, 0x58 ;  /* 0x00000058130e7836 */ /* 0x000fe20000000000 */
[----:B------:R-:W-:Y:S02]  /*78a0*/  ISETP.GE.AND P5, PT, R16, UR4, PT ;  /* 0x0000000410007c0c */ /* 0x000fe4000bfa6270 */
[----:B------:R-:W-:Y:S01]  /*78b0*/  ISETP.GE.AND P6, PT, R18, UR4, PT ;  /* 0x0000000412007c0c */ /* 0x000fe2000bfc6270 */
[----:B0-----:R-:W-:Y:S01]  /*78c0*/  @!P0 IMAD.WIDE R2, R7, 0x4, R12 ;  /* 0x0000000407028825 */ /* 0x001fe200078e020c */
[----:B------:R-:W-:-:S03]  /*78d0*/  IADD3 R0, R19, 0x50, RZ ;  /* 0x0000005013007810 */ /* 0x000fc60007ffe0ff */
[--C-:B-1----:R-:W-:Y:S01]  /*78e0*/  @!P4 IMAD.WIDE R4, R9, 0x4, R12.reuse ;  /* 0x000000040904c825 */ /* 0x102fe200078e020c */
[----:B------:R0:W-:Y:S01]  /*78f0*/  @!P0 ST.E.64 desc[UR38][R2.64], R38 ;  /* 0x0000002602008985 */ /* 0x0001e2000c101b26 */
[----:B------:R-:W-:Y:S02]  /*7900*/  ISETP.GE.AND P0, PT, R0, UR4, PT ;  /* 0x0000000400007c0c */ /* 0x000fe4000bf06270 */
[--C-:B------:R-:W-:Y:S01]  /*7910*/  @!P3 IMAD.WIDE R6, R11, 0x4, R12.reuse ;  /* 0x000000040b06b825 */ /* 0x100fe200078e020c */
[----:B------:R1:W-:Y:S01]  /*7920*/  @!P4 ST.E.64 desc[UR38][R4.64], R42 ;  /* 0x0000002a0400c985 */ /* 0x0003e2000c101b26 */
[----:B------:R-:W-:Y:S02]  /*7930*/  ISETP.GE.AND P4, PT, R20, UR4, PT ;  /* 0x0000000414007c0c */ /* 0x000fe4000bf86270 */
[----:B------:R-:W-:Y:S01]  /*7940*/  @!P2 IMAD.WIDE R8, R15, 0x4, R12 ;  /* 0x000000040f08a825 */ /* 0x000fe200078e020c */
[----:B------:R2:W-:Y:S01]  /*7950*/  @!P3 ST.E.64 desc[UR38][R6.64], R46 ;  /* 0x0000002e0600b985 */ /* 0x0005e2000c101b26 */
[----:B------:R-:W-:-:S02]  /*7960*/  @!P5 LEA.HI R16, R16, R16, RZ, 0x1 ;  /* 0x000000101010d211 */ /* 0x000fc400078f08ff */
[----:B------:R-:W-:Y:S01]  /*7970*/  @!P1 IMAD.WIDE R10, R17, 0x4, R12 ;  /* 0x00000004110a9825 */ /* 0x000fe200078e020c */
[----:B------:R3:W-:Y:S01]  /*7980*/  @!P2 ST.E.64 desc[UR38][R8.64], R50 ;  /* 0x000000320800a985 */ /* 0x0007e2000c101b26 */
[C---:B------:R-:W-:Y:S02]  /*7990*/  IADD3 R17, R19.reuse, 0x68, RZ ;  /* 0x0000006813117810 */ /* 0x040fe40007ffe0ff */
[C---:B------:R-:W-:Y:S01]  /*79a0*/  VIADD R15, R19.reuse, 0x60 ;  /* 0x00000060130f7836 */ /* 0x040fe20000000000 */
[----:B------:R4:W-:Y:S01]  /*79b0*/  @!P1 ST.E.64 desc[UR38][R10.64], R54 ;  /* 0x000000360a009985 */ /* 0x0009e2000c101b26 */
[----:B------:R-:W-:Y:S01]  /*79c0*/  ISETP.GE.AND P1, PT, R14, UR4, PT ;  /* 0x000000040e007c0c */ /* 0x000fe2000bf26270 */
[----:B------:R-:W-:Y:S01]  /*79d0*/  VIADD R19, R19, 0x78 ;  /* 0x0000007813137836 */ /* 0x000fe20000000000 */
[----:B------:R-:W-:Y:S02]  /*79e0*/  ISETP.GE.AND P3, PT, R17, UR4, PT ;  /* 0x0000000411007c0c */ /* 0x000fe4000bf66270 */
[----:B------:R-:W-:-:S02]  /*79f0*/  ISETP.GE.AND P2, PT, R15, UR4, PT ;  /* 0x000000040f007c0c */ /* 0x000fc4000bf46270 */
[----:B------:R-:W-:Y:S02]  /*7a00*/  @!P6 LEA.HI R18, R18, R18, RZ, 0x1 ;  /* 0x000000121212e211 */ /* 0x000fe400078f08ff */
[----:B0-----:R-:W-:Y:S02]  /*7a10*/  @!P5 LOP3.LUT R3, R16, 0xfffffffe, RZ, 0xc0, !PT ;  /* 0xfffffffe1003d812 */ /* 0x001fe400078ec0ff */
[----:B-1----:R-:W-:Y:S02]  /*7a20*/  @!P6 LOP3.LUT R5, R18, 0xfffffffe, RZ, 0xc0, !PT ;  /* 0xfffffffe1205e812 */ /* 0x002fe400078ec0ff */
[----:B------:R-:W-:Y:S01]  /*7a30*/  @!P0 LEA.HI R0, R0, R0, RZ, 0x1 ;  /* 0x0000000000008211 */ /* 0x000fe200078f08ff */
[--C-:B------:R-:W-:Y:S01]  /*7a40*/  @!P5 IMAD.WIDE R2, R3, 0x4, R12.reuse ;  /* 0x000000040302d825 */ /* 0x100fe200078e020c */
[----:B------:R-:W-:Y:S02]  /*7a50*/  @!P1 LEA.HI R14, R14, R14, RZ, 0x1 ;  /* 0x0000000e0e0e9211 */ /* 0x000fe400078f08ff */
[----:B------:R-:W-:Y:S01]  /*7a60*/  @!P3 LEA.HI R17, R17, R17, RZ, 0x1 ;  /* 0x000000111111b211 */ /* 0x000fe200078f08ff */
[----:B------:R-:W-:Y:S01]  /*7a70*/  @!P6 IMAD.WIDE R4, R5, 0x4, R12 ;  /* 0x000000040504e825 */ /* 0x000fe200078e020c */
[----:B------:R-:W-:Y:S01]  /*7a80*/  @!P2 LEA.HI R15, R15, R15, RZ, 0x1 ;  /* 0x0000000f0f0fa211 */ /* 0x000fe200078f08ff */
[----:B------:R0:W-:Y:S01]  /*7a90*/  @!P5 ST.E.64 desc[UR38][R2.64], R58 ;  /* 0x0000003a0200d985 */ /* 0x0001e2000c101b26 */
[----:B------:R-:W-:-:S02]  /*7aa0*/  @!P4 LEA.HI R20, R20, R20, RZ, 0x1 ;  /* 0x000000141414c211 */ /* 0x000fc400078f08ff */
[----:B--2---:R-:W-:Y:S01]  /*7ab0*/  @!P0 LOP3.LUT R7, R0, 0xfffffffe, RZ, 0xc0, !PT ;  /* 0xfffffffe00078812 */ /* 0x004fe200078ec0ff */
[----:B------:R1:W-:Y:S01]  /*7ac0*/  @!P6 ST.E.64 desc[UR38][R4.64], R62 ;  /* 0x0000003e0400e985 */ /* 0x0003e2000c101b26 */
[----:B---3--:R-:W-:Y:S02]  /*7ad0*/  @!P1 LOP3.LUT R9, R14, 0xfffffffe, RZ, 0xc0, !PT ;  /* 0xfffffffe0e099812 */ /* 0x008fe400078ec0ff */
[----:B------:R-:W-:Y:S02]  /*7ae0*/  @!P2 LOP3.LUT R15, R15, 0xfffffffe, RZ, 0xc0, !PT ;  /* 0xfffffffe0f0fa812 */ /* 0x000fe400078ec0ff */
[----:B------:R-:W-:Y:S02]  /*7af0*/  @!P3 LOP3.LUT R17, R17, 0xfffffffe, RZ, 0xc0, !PT ;  /* 0xfffffffe1111b812 */ /* 0x000fe400078ec0ff */
[----:B----4-:R-:W-:Y:S01]  /*7b00*/  @!P4 LOP3.LUT R11, R20, 0xfffffffe, RZ, 0xc0, !PT ;  /* 0xfffffffe140bc812 */ /* 0x010fe200078ec0ff */
[----:B0-----:R-:W-:-:S04]  /*7b10*/  @!P0 IMAD.WIDE R2, R7, 0x4, R12 ;  /* 0x0000000407028825 */ /* 0x001fc800078e020c */
[--C-:B-1----:R-:W-:Y:S01]  /*7b20*/  @!P1 IMAD.WIDE R4, R9, 0x4, R12.reuse ;  /* 0x0000000409049825 */ /* 0x102fe200078e020c */
[----:B------:R0:W-:Y:S01]  /*7b30*/  @!P0 ST.E.64 desc[UR38][R2.64], R66 ;  /* 0x0000004202008985 */ /* 0x0001e2000c101b26 */
[----:B------:R-:W-:Y:S02]  /*7b40*/  ISETP.GE.AND P0, PT, R19, UR4, PT ;  /* 0x0000000413007c0c */ /* 0x000fe4000bf06270 */
[--C-:B------:R-:W-:Y:S01]  /*7b50*/  @!P2 IMAD.WIDE R6, R15, 0x4, R12.reuse ;  /* 0x000000040f06a825 */ /* 0x100fe200078e020c */
[----:B------:R0:W-:Y:S03]  /*7b60*/  @!P1 ST.E.64 desc[UR38][R4.64], R70 ;  /* 0x0000004604009985 */ /* 0x0001e6000c101b26 */
[--C-:B------:R-:W-:Y:S01]  /*7b70*/  @!P3 IMAD.WIDE R8, R17, 0x4, R12.reuse ;  /* 0x000000041108b825 */ /* 0x100fe200078e020c */
[----:B------:R0:W-:Y:S03]  /*7b80*/  @!P2 ST.E.64 desc[UR38][R6.64], R74 ;  /* 0x0000004a0600a985 */ /* 0x0001e6000c101b26 */
[----:B------:R-:W-:Y:S01]  /*7b90*/  @!P4 IMAD.WIDE R10, R11, 0x4, R12 ;  /* 0x000000040b0ac825 */ /* 0x000fe200078e020c */
[----:B------:R0:W-:Y:S04]  /*7ba0*/  @!P3 ST.E.64 desc[UR38][R8.64], R78 ;  /* 0x0000004e0800b985 */ /* 0x0001e8000c101b26 */
[----:B------:R0:W-:Y:S01]  /*7bb0*/  @!P4 ST.E.64 desc[UR38][R10.64], R82 ;  /* 0x000000520a00c985 */ /* 0x0001e2000c101b26 */
[----:B------:R-:W-:Y:S05]  /*7bc0*/  @P0 BRA `(.L_x_8) ;  /* 0x0000003c00480947 */ /* 0x000fea0003800000 */
[----:B------:R-:W-:-:S04]  /*7bd0*/  LEA.HI R19, R19, R19, RZ, 0x1 ;  /* 0x0000001313137211 */ /* 0x000fc800078f08ff */
[----:B0-----:R-:W-:-:S05]  /*7be0*/  LOP3.LUT R3, R19, 0xfffffffe, RZ, 0xc0, !PT ;  /* 0xfffffffe13037812 */ /* 0x001fca00078ec0ff */
[----:B------:R-:W-:-:S05]  /*7bf0*/  IMAD.WIDE R2, R3, 0x4, R12 ;  /* 0x0000000403027825 */ /* 0x000fca00078e020c */
[----:B------:R0:W-:Y:S01]  /*7c00*/  ST.E.64 desc[UR38][R2.64], R86 ;  /* 0x0000005602007985 */ /* 0x0001e2000c101b26 */
[----:B------:R-:W-:Y:S05]  /*7c10*/  BRA `(.L_x_8) ;  /* 0x0000003c00347947 */ /* 0x000fea0003800000 */
.L_x_35:
[----:B------:R-:W0:Y:S02]  /*7c20*/  S2R R0, SR_TID.X ;  /* 0x0000000000007919 */ /* 0x000e240000002100 */
[----:B0-----:R-:W-:-:S04]  /*7c30*/  IADD3 R3, R0, -0x80, RZ ;  /* 0xffffff8000037810 */ /* 0x001fc80007ffe0ff */
[----:B------:R-:W-:-:S13]  /*7c40*/  ISETP.GT.AND P0, PT, R3, 0x7f, PT ;  /* 0x0000007f0300780c */ /* 0x000fda0003f04270 */
[----:B------:R-:W-:Y:S05]  /*7c50*/  @P0 BRA `(.L_x_8) ;  /* 0x0000003c00240947 */ /* 0x000fea0003800000 */
[----:B------:R-:W0:Y:S01]  /*7c60*/  S2R R3, SR_CTAID.X ;  /* 0x0000000000037919 */ /* 0x000e220000002500 */
[----:B------:R-:W1:Y:S01]  /*7c70*/  LDC R8, c[0x0][0xbe8] ;  /* 0x0002fa00ff087b82 */ /* 0x000e620000000800 */
[----:B------:R-:W-:Y:S01]  /*7c80*/  ULDC UR4, c[0x0][0xa88] ;  /* 0x0002a20000047ab9 */ /* 0x000fe20000000800 */
[----:B0-----:R-:W-:Y:S02]  /*7c90*/  IMAD R0, R3, 0x80, R0 ;  /* 0x0000008003007824 */ /* 0x001fe400078e0200 */
[----:B-1----:R-:W-:Y:S02]  /*7ca0*/  IMAD R3, R8, UR4, RZ ;  /* 0x0000000408037c24 */ /* 0x002fe4000f8e02ff */
[----:B------:R-:W-:-:S05]  /*7cb0*/  VIADD R0, R0, 0xffffff80 ;  /* 0xffffff8000007836 */ /* 0x000fca0000000000 */
[----:B------:R-:W-:-:S13]  /*7cc0*/  ISETP.GE.AND P0, PT, R0, R3, PT ;  /* 0x000000030000720c */ /* 0x000fda0003f06270 */
[----:B------:R-:W-:Y:S05]  /*7cd0*/  @P0 BRA `(.L_x_8) ;  /* 0x0000003c00040947 */ /* 0x000fea0003800000 */
[----:B------:R-:W-:Y:S01]  /*7ce0*/  ISETP.NE.AND P0, PT, R8, 0x1, PT ;  /* 0x000000010800780c */ /* 0x000fe20003f05270 */
[----:B------:R-:W0:Y:S01]  /*7cf0*/  S2UR UR4, SR_CTAID.Z ;  /* 0x00000000000479c3 */ /* 0x000e220000002700 */
[----:B------:R-:W-:Y:S01]  /*7d00*/  SHF.R.S32.HI R3, RZ, 0x1f, R2 ;  /* 0x0000001fff037819 */ /* 0x000fe20000011402 */
[----:B------:R-:W-:Y:S01]  /*7d10*/  ULDC.64 UR6, c[0x0][0xbd0] ;  /* 0x0002f40000067ab9 */ /* 0x000fe20000000a00 */
[C---:B------:R-:W-:Y:S01]  /*7d20*/  IADD3 R7, -R2.reuse, RZ, RZ ;  /* 0x000000ff02077210 */ /* 0x040fe20007ffe1ff */
[----:B------:R-:W-:-:S04]  /*7d30*/  IMAD.WIDE.U32 R4, R2, UR6, RZ ;  /* 0x0000000602047c25 */ /* 0x000fc8000f8e00ff */
[----:B------:R-:W1:Y:S01]  /*7d40*/  LDC.64 R12, c[0x0][0xbd8] ;  /* 0x0002f600ff0c7b82 */ /* 0x000e620000000a00 */
[----:B------:R-:W-:-:S04]  /*7d50*/  IMAD R3, R3, UR6, RZ ;  /* 0x0000000603037c24 */ /* 0x000fc8000f8e02ff */
[----:B------:R-:W-:Y:S01]  /*7d60*/  IMAD R3, R2, UR7, R3 ;  /* 0x0000000702037c24 */ /* 0x000fe2000f8e0203 */
[----:B------:R-:W-:Y:S02]  /*7d70*/  MOV R2, R4 ;  /* 0x0000000400027202 */ /* 0x000fe40000000f00 */
[----:B------:R-:W2:Y:S01]  /*7d80*/  @P0 LDC R9, c[0x0][0xbec] ;  /* 0x0002fb00ff090b82 */ /* 0x000ea20000000800 */
[----:B------:R-:W-:Y:S02]  /*7d90*/  IMAD.IADD R3, R5, 0x1, R3 ;  /* 0x0000000105037824 */ /* 0x000fe400078e0203 */
[----:B------:R-:W-:-:S05]  /*7da0*/  IMAD.MOV.U32 R5, RZ, RZ, R0 ;  /* 0x000000ffff057224 */ /* 0x000fca00078e0000 */
[----:B------:R-:W3:Y:S01]  /*7db0*/  S2UR UR8, SR_CTAID.Y ;  /* 0x00000000000879c3 */ /* 0x000ee20000002600 */
[----:B0-----:R-:W-:-:S07]  /*7dc0*/  USHF.R.S32.HI UR5, URZ, 0x1f, UR4 ;  /* 0x0000001f3f057899 */ /* 0x001fce0008011404 */
[----:B------:R-:W3:Y:S01]  /*7dd0*/  LDC R10, c[0x0][0xc50] ;  /* 0x00031400ff0a7b82 */ /* 0x000ee20000000800 */
[C---:B-1----:R-:W-:Y:S02]  /*7de0*/  IMAD R14, R12.reuse, UR5, RZ ;  /* 0x000000050c0e7c24 */ /* 0x042fe4000f8e02ff */
[----:B------:R-:W-:-:S04]  /*7df0*/  IMAD.WIDE.U32 R2, R12, UR4, R2 ;  /* 0x000000040c027c25 */ /* 0x000fc8000f8e0002 */
[----:B------:R-:W-:Y:S01]  /*7e00*/  IMAD R13, R13, UR4, R14 ;  /* 0x000000040d0d7c24 */ /* 0x000fe2000f8e020e */
[----:B------:R-:W0:Y:S01]  /*7e10*/  @P0 LDC R11, c[0x0][0xbf0] ;  /* 0x0002fc00ff0b0b82 */ /* 0x000e220000000800 */
[----:B--2---:R-:W-:Y:S01]  /*7e20*/  @P0 IMAD.HI.U32 R6, R0, R9, RZ ;  /* 0x0000000900060227 */ /* 0x004fe200078e00ff */
[----:B------:R-:W-:-:S03]  /*7e30*/  ULDC.64 UR4, c[0x0][0xbe0] ;  /* 0x0002f80000047ab9 */ /* 0x000fc60000000a00 */
[----:B------:R-:W-:Y:S02]  /*7e40*/  IMAD.IADD R3, R13, 0x1, R3 ;  /* 0x000000010d037824 */ /* 0x000fe400078e0203 */
[----:B---3--:R-:W-:-:S04]  /*7e50*/  IMAD R9, R10, R7, UR8 ;  /* 0x000000080a097e24 */ /* 0x008fc8000f8e0207 */
[----:B------:R-:W-:Y:S01]  /*7e60*/  IMAD.WIDE.U32 R2, R9, UR4, R2 ;  /* 0x0000000409027c25 */ /* 0x000fe2000f8e0002 */
[----:B------:R-:W-:Y:S02]  /*7e70*/  SHF.R.S32.HI R4, RZ, 0x1f, R9 ;  /* 0x0000001fff047819 */ /* 0x000fe40000011409 */
[----:B0-----:R-:W-:-:S03]  /*7e80*/  @P0 SHF.R.U32.HI R5, RZ, R11, R6 ;  /* 0x0000000bff050219 */ /* 0x001fc60000011606 */
[----:B------:R-:W-:Y:S01]  /*7e90*/  IMAD R4, R4, UR4, RZ ;  /* 0x0000000404047c24 */ /* 0x000fe2000f8e02ff */
[----:B------:R-:W-:Y:S01]  /*7ea0*/  IADD3 R2, P0, R5, R2, RZ ;  /* 0x0000000205027210 */ /* 0x000fe20007f1e0ff */
[--C-:B------:R-:W-:Y:S02]  /*7eb0*/  IMAD.MOV R7, RZ, RZ, -R5.reuse ;  /* 0x000000ffff077224 */ /* 0x100fe400078e0a05 */
[----:B------:R-:W-:Y:S01]  /*7ec0*/  IMAD R4, R9, UR5, R4 ;  /* 0x0000000509047c24 */ /* 0x000fe2000f8e0204 */
[----:B------:R-:W-:Y:S01]  /*7ed0*/  SHF.R.S32.HI R9, RZ, 0x1f, R5 ;  /* 0x0000001fff097819 */ /* 0x000fe20000011405 */
[----:B------:R-:W-:Y:S01]  /*7ee0*/  IMAD R7, R8, R7, R0 ;  /* 0x0000000708077224 */ /* 0x000fe200078e0200 */
[----:B------:R-:W-:Y:S02]  /*7ef0*/  ULDC.64 UR4, c[0x0][0xbc8] ;  /* 0x0002f20000047ab9 */ /* 0x000fe40000000a00 */
[----:B------:R-:W-:Y:S02]  /*7f00*/  IADD3.X R3, R9, R3, R4, P0, !PT ;  /* 0x0000000309037210 */ /* 0x000fe400007fe404 */
[----:B------:R-:W-:Y:S01]  /*7f10*/  SHF.R.S32.HI R0, RZ, 0x1f, R7 ;  /* 0x0000001fff007819 */ /* 0x000fe20000011407 */
[----:B------:R-:W-:-:S04]  /*7f20*/  IMAD.WIDE.U32 R2, R7, UR4, R2 ;  /* 0x0000000407027c25 */ /* 0x000fc8000f8e0002 */
[----:B------:R-:W-:-:S04]  /*7f30*/  IMAD R0, R0, UR4, RZ ;  /* 0x0000000400007c24 */ /* 0x000fc8000f8e02ff */
[----:B------:R-:W-:Y:S01]  /*7f40*/  IMAD R5, R7, UR5, R0 ;  /* 0x0000000507057c24 */ /* 0x000fe2000f8e0200 */
[----:B------:R-:W-:Y:S02]  /*7f50*/  ULDC.64 UR4, c[0x0][0xba8] ;  /* 0x0002ea0000047ab9 */ /* 0x000fe40000000a00 */
[----:B------:R-:W-:Y:S02]  /*7f60*/  LEA R4, P0, R2, UR4, 0x2 ;  /* 0x0000000402047c11 */ /* 0x000fe4000f8010ff */
[----:B------:R-:W-:-:S04]  /*7f70*/  IADD3 R3, R3, R5, RZ ;  /* 0x0000000503037210 */ /* 0x000fc80007ffe0ff */
[----:B------:R-:W-:Y:S01]  /*7f80*/  LEA.HI.X R5, R2, UR5, R3, 0x2, P0 ;  /* 0x0000000502057c11 */ /* 0x000fe200080f1403 */
[----:B------:R-:W-:-:S05]  /*7f90*/  IMAD.MOV.U32 R3, RZ, RZ, -0x800000 ;  /* 0xff800000ff037424 */ /* 0x000fca00078e00ff */
[----:B------:R0:W-:Y:S01]  /*7fa0*/  STG.E desc[UR38][R4.64], R3 ;  /* 0x0000000304007986 */ /* 0x0001e2000c101926 */
[----:B------:R-:W-:Y:S05]  /*7fb0*/  BRA `(.L_x_8) ;  /* 0x00000038004c7947 */ /* 0x000fea0003800000 */
.L_x_6:
[----:B------:R-:W-:-:S08]  /*7fc0*/  NOP ;  /* 0x0000000000007918 */ /* 0x000fd00000000000 */
[----:B------:R-:W0:-:S00]  /*7fd0*/  USETMAXREG.DEALLOC.CTAPOOL 0x28 ;  /* 0x00000028000079c8 */ /* 0x000e0000080e0500 */
[----:B0-----:R-:W-:Y:S01]  /*7fe0*/  LOP3.LUT R17, R0, 0x3, RZ, 0xc0, !PT ;  /* 0x0000000300117812 */ /* 0x001fe200078ec0ff */
[----:B------:R-:W0:Y:S05]  /*7ff0*/  S2R R27, SR_CTAID.Z ;  /* 0x00000000001b7919 */ /* 0x000e2a0000002700 */
[----:B------:R-:W1:Y:S01]  /*8000*/  S2UR UR6, SR_CTAID.Y ;  /* 0x00000000000679c3 */ /* 0x000e620000002600 */
[----:B------:R-:W2:Y:S02]  /*8010*/  SHFL.IDX PT, R0, R17, RZ, 0x1f ;  /* 0x00001fff11007589 */ /* 0x000ea400000e0000 */
[----:B--2---:R-:W-:-:S13]  /*8020*/  ISETP.NE.AND P0, PT, R0, RZ, PT ;  /* 0x000000ff0000720c */ /* 0x004fda0003f05270 */
[----:B01----:R-:W-:Y:S05]  /*8030*/  @!P0 BRA `(.L_x_38) ;  /* 0x0000000000288947 */ /* 0x003fea0003800000 */
[----:B------:R-:W-:Y:S01]  /*8040*/  ULDC UR7, c[0x0][0xc50] ;  /* 0x0003140000077ab9 */ /* 0x000fe20000000800 */
[----:B------:R-:W-:Y:S01]  /*8050*/  UMOV UR42, UR6 ;  /* 0x00000006002a7c82 */ /* 0x000fe20008000000 */
[----:B------:R-:W-:-:S06]  /*8060*/  UISETP.NE.AND UP0, UPT, UR7, 0x1, UPT ;  /* 0x000000010700788c */ /* 0x000fcc000bf05270 */
[----:B------:R-:W-:-:S13]  /*8070*/  PLOP3.LUT P0, PT, PT, PT, UP0, 0x80, 0x0 ;  /* 0x000000000000781c */ /* 0x000fda0003f0f008 */
[----:B------:R-:W-:Y:S05]  /*8080*/  @!P0 BRA `(.L_x_39) ;  /* 0x0000000000308947 */ /* 0x000fea0003800000 */
[----:B------:R-:W-:Y:S01]  /*8090*/  ULDC UR4, c[0x0][0xc54] ;  /* 0x0003150000047ab9 */ /* 0x000fe20000000800 */
[----:B------:R-:W-:Y:S01]  /*80a0*/  ULDC UR42, c[0x0][0xc58] ;  /* 0x00031600002a7ab9 */ /* 0x000fe20000000800 */
[----:B------:R-:W-:-:S04]  /*80b0*/  UIMAD.WIDE.U32 UR4, UR6, UR4, URZ ;  /* 0x00000004060472a5 */ /* 0x000fc8000f8e003f */
[----:B------:R-:W-:Y:S01]  /*80c0*/  USHF.R.U32.HI UR42, URZ, UR42, UR5 ;  /* 0x0000002a3f2a7299 */ /* 0x000fe20008011605 */
[----:B------:R-:W-:Y:S11]  /*80d0*/  BRA `(.L_x_39) ;  /* 0x00000000001c7947 */ /* 0x000ff60003800000 */
.L_x_38:
[----:B------:R-:W-:Y:S01]  /*80e0*/  ULDC UR7, c[0x0][0xc50] ;  /* 0x0003140000077ab9 */ /* 0x000fe20000000800 */
[----:B------:R-:W-:Y:S01]  /*80f0*/  UMOV UR42, UR6 ;  /* 0x00000006002a7c82 */ /* 0x000fe20008000000 */
[----:B------:R-:W-:-:S11]  /*8100*/  UISETP.NE.AND UP0, UPT, UR7, 0x1, UPT ;  /* 0x000000010700788c */ /* 0x000fd6000bf05270 */
[----:B------:R-:W-:Y:S01]  /*8110*/  @UP0 ULDC UR4, c[0x0][0xc54] ;  /* 0x0003150000040ab9 */ /* 0x000fe20000000800 */
[----:B------:R-:W-:Y:S01]  /*8120*/  @UP0 ULDC UR8, c[0x0][0xc58] ;  /* 0x0003160000080ab9 */ /* 0x000fe20000000800 */
[----:B------:R-:W-:-:S04]  /*8130*/  UIMAD.WIDE.U32 UR4, UR6, UR4, URZ ;  /* 0x00000004060472a5 */ /* 0x000fc8000f8e003f */
[----:B------:R-:W-:-:S12]  /*8140*/  @UP0 USHF.R.U32.HI UR42, URZ, UR8, UR5 ;  /* 0x000000083f2a0299 */ /* 0x000fd80008011605 */
.L_x_39:
[----:B------:R-:W-:Y:S01]  /*8150*/  ISETP.GE.AND P0, PT, R27, RZ, PT ;  /* 0x000000ff1b00720c */ /* 0x000fe20003f06270 */
[----:B------:R-:W-:Y:S01]  /*8160*/  UIADD3 UR4, -UR42, URZ, URZ ;  /* 0x0000003f2a047290 */ /* 0x000fe2000fffe13f */
[----:B------:R-:W-:Y:S01]  /*8170*/  IMAD.MOV.U32 R0, RZ, RZ, 0x1 ;  /* 0x00000001ff007424 */ /* 0x000fe200078e00ff */
[----:B------:R-:W-:Y:S01]  /*8180*/  MOV R2, RZ ;  /* 0x000000ff00027202 */ /* 0x000fe20000000f00 */
[----:B------:R-:W-:Y:S01]  /*8190*/  IMAD.MOV.U32 R8, RZ, RZ, 0x1 ;  /* 0x00000001ff087424 */ /* 0x000fe200078e00ff */
[----:B------:R-:W-:-:S08]  /*81a0*/  UIMAD UR6, UR7, UR4, UR6 ;  /* 0x00000004070672a4 */ /* 0x000fd0000f8e0206 */
[----:B------:R-:W-:Y:S05]  /*81b0*/  @!P0 BRA `(.L_x_40) ;  /* 0x00000034000c8947 */ /* 0x000fea0003800000 */
[----:B------:R-:W0:Y:S01]  /*81c0*/  LDC.64 R2, c[0x0][0xa28] ;  /* 0x00028a00ff027b82 */ /* 0x000e220000000a00 */
[----:B------:R-:W-:Y:S01]  /*81d0*/  ULDC.64 UR4, c[0x0][0x418] ;  /* 0x0001060000047ab9 */ /* 0x000fe20000000a00 */
[----:B------:R-:W-:Y:S01]  /*81e0*/  ULDC UR43, c[0x0][0x2f0] ;  /* 0x0000bc00002b7ab9 */ /* 0x000fe20000000800 */
[----:B------:R-:W-:Y:S01]  /*81f0*/  IMAD.MOV.U32 R18, RZ, RZ, RZ ;  /* 0x000000ffff127224 */ /* 0x000fe200078e00ff */
[----:B0-----:R-:W-:-:S04]  /*8200*/  ISETP.NE.U32.AND P0, PT, R2, RZ, PT ;  /* 0x000000ff0200720c */ /* 0x001fc80003f05070 */
[----:B------:R-:W-:Y:S01]  /*8210*/  ISETP.NE.AND.EX P0, PT, R3, RZ, PT, P0 ;  /* 0x000000ff0300720c */ /* 0x000fe20003f05300 */
[----:B------:R-:W-:-:S03]  /*8220*/  UISETP.NE.U32.AND UP0, UPT, UR4, URZ, UPT ;  /* 0x0000003f0400728c */ /* 0x000fc6000bf05070 */
[----:B------:R-:W-:-:S09]  /*8230*/  ULDC UR4, c[0x0][0x424] ;  /* 0x0001090000047ab9 */ /* 0x000fd20000000800 */
[----:B------:R-:W0:Y:S01]  /*8240*/  @P0 LDC.64 R2, c[0x0][0xa28] ;  /* 0x00028a00ff020b82 */ /* 0x000e220000000a00 */
[----:B------:R-:W-:-:S04]  /*8250*/  UISETP.NE.AND.EX UP0, UPT, UR5, URZ, UPT, UP0 ;  /* 0x0000003f0500728c */ /* 0x000fc8000bf05300 */
[----:B------:R-:W-:-:S04]  /*8260*/  USEL UR4, UR4, 0x1, UP0 ;  /* 0x0000000104047887 */ /* 0x000fc80008000000 */
[----:B------:R-:W-:Y:S01]  /*8270*/  UIMAD UR43, UR4, UR43, URZ ;  /* 0x0000002b042b72a4 */ /* 0x000fe2000f8e023f */
[----:B------:R-:W1:Y:S03]  /*8280*/  S2R R24, SR_CTAID.X ;  /* 0x0000000000187919 */ /* 0x000e660000002500 */
[----:B------:R-:W-:Y:S02]  /*8290*/  UISETP.GE.AND UP0, UPT, UR43, 0x1, UPT ;  /* 0x000000012b00788c */ /* 0x000fe4000bf06270 */
[----:B------:R-:W-:Y:S01]  /*82a0*/  UIADD3 UR4, UR43, 0x5f, URZ ;  /* 0x0000005f2b047890 */ /* 0x000fe2000fffe03f */
[----:B0-----:R-:W-:-:S05]  /*82b0*/  @P0 IMAD.WIDE R2, R27, 0x4, R2 ;  /* 0x000000041b020825 */ /* 0x001fca00078e0202 */
[----:B------:R0:W5:Y:S01]  /*82c0*/  @P0 LDG.E R18, desc[UR38][R2.64] ;  /* 0x0000002602120981 */ /* 0x000162000c1e1900 */
[----:B------:R-:W-:Y:S01]  /*82d0*/  PLOP3.LUT P0, PT, PT, PT, UP0, 0x80, 0x0 ;  /* 0x000000000000781c */ /* 0x000fe20003f0f008 */
[----:B------:R-:W-:Y:S02]  /*82e0*/  UIMAD.WIDE UR4, UR4, 0x2aaaaaab, URZ ;  /* 0x2aaaaaab040478a5 */ /* 0x000fe4000f8e023f */
[----:B------:R-:W-:Y:S02]  /*82f0*/  ULOP3.LUT UR47, UR6, 0xffff, URZ, 0xc0, !UPT ;  /* 0x0000ffff062f7892 */ /* 0x000fe4000f8ec03f */
[----:B------:R-:W-:Y:S01]  /*8300*/  USHF.R.U32.HI UR44, URZ, 0x1f, UR5 ;  /* 0x0000001f3f2c7899 */ /* 0x000fe20008011605 */
[----:B------:R-:W-:-:S03]  /*8310*/  UMOV UR37, URZ ;  /* 0x0000003f00257c82 */ /* 0x000fc60008000000 */
[----:B------:R-:W-:-:S04]  /*8320*/  ULEA.HI.SX32 UR44, UR5, UR44, 0x1c ;  /* 0x0000002c052c7291 */ /* 0x000fc8000f8fe23f */
[----:B01----:R-:W-:Y:S08]  /*8330*/  @!P0 BRA `(.L_x_41) ;  /* 0x0000000000848947 */ /* 0x003ff00003800000 */
[----:B------:R-:W-:Y:S01]  /*8340*/  USHF.R.U32.HI UR6, URZ, 0x10, UR6 ;  /* 0x000000103f067899 */ /* 0x000fe20008011606 */
[----:B------:R-:W-:-:S03]  /*8350*/  UMOV UR4, URZ ;  /* 0x0000003f00047c82 */ /* 0x000fc60008000000 */
[----:B------:R-:W-:-:S11]  /*8360*/  UISETP.NE.AND UP0, UPT, UR6, URZ, UPT ;  /* 0x0000003f0600728c */ /* 0x000fd6000bf05270 */
[----:B------:R-:W-:Y:S02]  /*8370*/  @!UP0 ULDC UR6, c[0x0][0x9f0] ;  /* 0x00027c0000068ab9 */ /* 0x000fe40000000800 */
[----:B------:R-:W-:Y:S01]  /*8380*/  IABS R2, UR6 ;  /* 0x0000000600027c13 */ /* 0x000fe20008000000 */
[----:B------:R-:W-:Y:S02]  /*8390*/  UIADD3 UR7, UR44, -0x1, UR6 ;  /* 0xffffffff2c077890 */ /* 0x000fe4000fffe006 */
[----:B------:R-:W-:Y:S02]  /*83a0*/  IABS R5, UR6 ;  /* 0x0000000600057c13 */ /* 0x000fe40008000000 */
[----:B------:R-:W-:Y:S02]  /*83b0*/  R2UR UR10, R2 ;  /* 0x00000000020a72ca */ /* 0x000fe400000e0000 */
[----:B------:R-:W-:Y:S01]  /*83c0*/  IABS R4, UR7 ;  /* 0x0000000700047c13 */ /* 0x000fe20008000000 */
[----:B------:R-:W-:-:S03]  /*83d0*/  ULOP3.LUT UR7, UR7, UR6, URZ, 0x3c, !UPT ;  /* 0x0000000607077292 */ /* 0x000fc6000f8e3c3f */
[----:B------:R-:W-:-:S07]  /*83e0*/  R2UR UR9, R4 ;  /* 0x00000000040972ca */ /* 0x000fce00000e0000 */
[----:B------:R-:W0:Y:S08]  /*83f0*/  I2F.RP R2, UR10 ;  /* 0x0000000a00027d06 */ /* 0x000e300008209400 */
[----:B0-----:R-:W0:Y:S02]  /*8400*/  MUFU.RCP R2, R2 ;  /* 0x0000000200027308 */ /* 0x001e240000001000 */
[----:B0-----:R-:W-:Y:S01]  /*8410*/  IADD3 R3, R2, 0xffffffe, RZ ;  /* 0x0ffffffe02037810 */ /* 0x001fe20007ffe0ff */
[----:B------:R-:W-:-:S05]  /*8420*/  IMAD.MOV R2, RZ, RZ, -R5 ;  /* 0x000000ffff027224 */ /* 0x000fca00078e0a05 */
[----:B------:R-:W0:Y:S02]  /*8430*/  F2I.FTZ.U32.TRUNC.NTZ R3, R3 ;  /* 0x0000000300037305 */ /* 0x000e24000021f000 */
[----:B0-----:R-:W-:-:S13]  /*8440*/  R2UR UR5, R3 ;  /* 0x00000000030572ca */ /* 0x001fda00000e0000 */
[----:B------:R-:W-:-:S04]  /*8450*/  UIADD3 UR8, URZ, -UR5, URZ ;  /* 0x800000053f087290 */ /* 0x000fc8000fffe03f */
[----:B------:R-:W-:-:S04]  /*8460*/  UIMAD UR8, UR8, UR10, URZ ;  /* 0x0000000a080872a4 */ /* 0x000fc8000f8e023f */
[----:B------:R-:W-:-:S03]  /*8470*/  UIMAD.WIDE.U32 UR4, UR5, UR8, UR4 ;  /* 0x00000008050472a5 */ /* 0x000fc6000f8e0004 */
[----:B------:R-:W-:Y:S01]  /*8480*/  R2UR UR8, R2 ;  /* 0x00000000020872ca */ /* 0x000fe200000e0000 */
[----:B------:R-:W-:-:S12]  /*8490*/  UIMAD.WIDE.U32 UR4, UR5, UR9, URZ ;  /* 0x00000009050472a5 */ /* 0x000fd8000f8e003f */
[----:B------:R-:W-:-:S04]  /*84a0*/  UIMAD UR4, UR5, UR8, UR9 ;  /* 0x00000008050472a4 */ /* 0x000fc8000f8e0209 */
[----:B------:R-:W-:-:S11]  /*84b0*/  UISETP.GT.U32.AND UP0, UPT, UR10, UR4, UPT ;  /* 0x000000040a00728c */ /* 0x000fd6000bf04070 */
[----:B------:R-:W-:Y:S02]  /*84c0*/  @!UP0 UIADD3 UR4, UR4, -UR10, URZ ;  /* 0x8000000a04048290 */ /* 0x000fe4000fffe03f */
[----:B------:R-:W-:Y:S02]  /*84d0*/  @!UP0 UIADD3 UR5, UR5, 0x1, URZ ;  /* 0x0000000105058890 */ /* 0x000fe4000fffe03f */
[----:B------:R-:W-:Y:S02]  /*84e0*/  UISETP.GE.U32.AND UP1, UPT, UR4, UR10, UPT ;  /* 0x0000000a0400728c */ /* 0x000fe4000bf26070 */
[----:B------:R-:W-:-:S09]  /*84f0*/  UISETP.GE.AND UP0, UPT, UR7, URZ, UPT ;  /* 0x0000003f0700728c */ /* 0x000fd2000bf06270 */
[----:B------:R-:W-:Y:S02]  /*8500*/  @UP1 UIADD3 UR5, UR5, 0x1, URZ ;  /* 0x0000000105051890 */ /* 0x000fe4000fffe03f */
[----:B------:R-:W-:Y:S02]  /*8510*/  UISETP.NE.AND UP1, UPT, UR6, URZ, UPT ;  /* 0x0000003f0600728c */ /* 0x000fe4000bf25270 */
[----:B------:R-:W-:-:S09]  /*8520*/  @!UP0 UIADD3 UR5, -UR5, URZ, URZ ;  /* 0x0000003f05058290 */ /* 0x000fd2000fffe13f */
[----:B------:R-:W-:-:S07]  /*8530*/  @!UP1 ULOP3.LUT UR5, URZ, UR6, URZ, 0x33, !UPT ;  /* 0x000000063f059292 */ /* 0x000fce000f8e333f */
[----:B------:R-:W-:-:S05]  /*8540*/  UMOV UR37, UR5 ;  /* 0x0000000500257c82 */ /* 0x000fca0008000000 */
.L_x_41:
[----:B------:R-:W-:Y:S02]  /*8550*/  UIMAD UR48, UR47, UR37, URZ ;  /* 0x000000252f3072a4 */ /* 0x000fe4000f8e023f */
[----:B------:R-:W-:Y:S02]  /*8560*/  IMAD.U32 R3, RZ, RZ, UR37 ;  /* 0x00000025ff037e24 */ /* 0x000fe4000f8e00ff */
[----:B------:R-:W-:Y:S02]  /*8570*/  IMAD.MOV.U32 R8, RZ, RZ, 0x1 ;  /* 0x00000001ff087424 */ /* 0x000fe400078e00ff */
[----:B------:R-:W-:-:S04]  /*8580*/  MOV R2, UR48 ;  /* 0x0000003000027c02 */ /* 0x000fc80008000f00 */
[----:B------:R-:W-:-:S04]  /*8590*/  VIADDMNMX R2, R2, R3, UR44, PT ;  /* 0x0000002c02027e46 */ /* 0x000fc8000b800103 */
[----:B------:R-:W-:Y:S01]  /*85a0*/  R2UR UR49, R2 ;  /* 0x00000000023172ca */ /* 0x000fe200000e0000 */
[----:B------:R-:W-:-:S12]  /*85b0*/  IMAD.MOV.U32 R2, RZ, RZ, RZ ;  /* 0x000000ffff027224 */ /* 0x000fd800078e00ff */
[----:B------:R-:W-:-:S06]  /*85c0*/  UISETP.GT.AND UP0, UPT, UR49, UR48, UPT ;  /* 0x000000303100728c */ /* 0x000fcc000bf04270 */
[----:B------:R-:W-:-:S13]  /*85d0*/  PLOP3.LUT P0, PT, PT, PT, UP0, 0x80, 0x0 ;  /* 0x000000000000781c */ /* 0x000fda0003f0f008 */
[----:B------:R-:W-:Y:S05]  /*85e0*/  @!P0 BRA `(.L_x_40) ;  /* 0x0000003000008947 */ /* 0x000fea0003800000 */
[----:B------:R-:W0:Y:S01]  /*85f0*/  S2UR UR4, SR_CgaCtaId ;  /* 0x00000000000479c3 */ /* 0x000e220000008800 */
[----:B------:R-:W-:Y:S02]  /*8600*/  UMOV UR45, 0x400 ;  /* 0x00000400002d7882 */ /* 0x000fe40000000000 */
[----:B0-----:R-:W-:-:S04]  /*8610*/  ULEA UR45, UR4, UR45, 0x18 ;  /* 0x0000002d042d7291 */ /* 0x001fc8000f8ec03f */
[----:B------:R-:W-:-:S04]  /*8620*/  UIADD3 UR4, UR45, 0x18400, URZ ;  /* 0x000184002d047890 */ /* 0x000fc8000fffe03f */
[----:B------:R-:W-:-:S06]  /*8630*/  ULOP3.LUT UP0, URZ, UR4, 0x3ff, URZ, 0xc0, !UPT ;  /* 0x000003ff043f7892 */ /* 0x000fcc000f80c03f */
[----:B------:R-:W-:-:S13]  /*8640*/  PLOP3.LUT P0, PT, PT, PT, UP0, 0x80, 0x0 ;  /* 0x000000000000781c */ /* 0x000fda0003f0f008 */
[----:B------:R-:W-:Y:S05]  /*8650*/  @!P0 BRA `(.L_x_42) ;  /* 0x0000000000408947 */ /* 0x000fea0003800000 */
[----:B------:R-:W-:Y:S01]  /*8660*/  MOV R2, 0x0 ;  /* 0x0000000000027802 */ /* 0x000fe20000000f00 */
[----:B------:R-:W-:Y:S01]  /*8670*/  ULDC.64 UR4, c[0x4][0xf0] ;  /* 0x01003c0000047ab9 */ /* 0x000fe20000000a00 */
[----:B------:R-:W-:Y:S01]  /*8680*/  ULDC.64 UR6, c[0x4][0xf8] ;  /* 0x01003e0000067ab9 */ /* 0x000fe20000000a00 */
[----:B------:R-:W-:Y:S01]  /*8690*/  MOV R4, UR4 ;  /* 0x0000000400047c02 */ /* 0x000fe20008000f00 */
[----:B------:R-:W-:Y:S01]  /*86a0*/  IMAD.U32 R5, RZ, RZ, UR5 ;  /* 0x00000005ff057e24 */ /* 0x000fe2000f8e00ff */
[----:B------:R-:W-:Y:S01]  /*86b0*/  ULDC.64 UR4, c[0x4][0x70] ;  /* 0x01001c0000047ab9 */ /* 0x000fe20000000a00 */
[----:B------:R-:W0:Y:S01]  /*86c0*/  LDC.64 R2, c[0x4][R2] ;  /* 0x0100000002027b82 */ /* 0x000e220000000a00 */
[----:B------:R-:W-:Y:S01]  /*86d0*/  IMAD.U32 R6, RZ, RZ, UR6 ;  /* 0x00000006ff067e24 */ /* 0x000fe2000f8e00ff */
[----:B------:R-:W-:Y:S01]  /*86e0*/  MOV R7, UR7 ;  /* 0x0000000700077c02 */ /* 0x000fe20008000f00 */
[----:B------:R-:W-:Y:S01]  /*86f0*/  IMAD.U32 R10, RZ, RZ, UR4 ;  /* 0x00000004ff0a7e24 */ /* 0x000fe2000f8e00ff */
[----:B------:R-:W-:Y:S01]  /*8700*/  MOV R8, 0x70 ;  /* 0x0000007000087802 */ /* 0x000fe20000000f00 */
[----:B------:R-:W-:-:S02]  /*8710*/  IMAD.U32 R11, RZ, RZ, UR5 ;  /* 0x00000005ff0b7e24 */ /* 0x000fc4000f8e00ff */
[----:B------:R-:W-:Y:S02]  /*8720*/  IMAD.MOV.U32 R12, RZ, RZ, 0x1 ;  /* 0x00000001ff0c7424 */ /* 0x000fe400078e00ff */
[----:B------:R-:W-:-:S07]  /*8730*/  IMAD.MOV.U32 R13, RZ, RZ, RZ ;  /* 0x000000ffff0d7224 */ /* 0x000fce00078e00ff */
[----:B------:R-:W-:-:S07]  /*8740*/  LEPC R20, `(.L_x_42) ;  /* 0x000000001014794e */ /* 0x000fce0000000000 */
[----:B0----5:R-:W-:Y:S05]  /*8750*/  CALL.ABS.NOINC R2 ;  /* 0x0000000002007343 */ /* 0x021fea0003c00000 */
.L_x_42:
        /* <DEDUP_REMOVED lines=19> */
[----:B-1---5:R-:W-:Y:S05]  /*8890*/  CALL.ABS.NOINC R2 ;  /* 0x0000000002007343 */ /* 0x022fea0003c00000 */
.L_x_44:
[----:B------:R0:W1:Y:S01]  /*88a0*/  LDC.64 R2, c[0x4][R16] ;  /* 0x0100000010027b82 */ /* 0x0000620000000a00 */
[----:B------:R-:W-:Y:S01]  /*88b0*/  ULDC.64 UR4, c[0x4][0xf0] ;  /* 0x01003c0000047ab9 */ /* 0x000fe20000000a00 */
[----:B------:R-:W-:Y:S01]  /*88c0*/  ULDC.64 UR6, c[0x4][0xf8] ;  /* 0x01003e0000067ab9 */ /* 0x000fe20000000a00 */
[----:B------:R-:W-:Y:S01]  /*88d0*/  MOV R4, UR4 ;  /* 0x0000000400047c02 */ /* 0x000fe20008000f00 */
        /* <DEDUP_REMOVED lines=11> */
.L_x_43:
[----:B------:R-:W0:Y:S01]  /*8990*/  LDC.64 R2, c[0x0][0x9f8] ;  /* 0x00027e00ff027b82 */ /* 0x000e220000000a00 */
[----:B------:R-:W-:Y:S01]  /*89a0*/  IMAD.SHL.U32 R6, R25, 0x8, RZ ;  /* 0x0000000819067824 */ /* 0x000fe200078e00ff */
[----:B------:R-:W-:Y:S01]  /*89b0*/  MOV R32, R27 ;  /* 0x0000001b00207202 */ /* 0x000fe20000000f00 */
[----:B------:R-:W-:Y:S01]  /*89c0*/  ULDC UR4, c[0x0][0x2f4] ;  /* 0x0000bd0000047ab9 */ /* 0x000fe20000000800 */
[----:B------:R-:W-:-:S04]  /*89d0*/  ULDC UR5, c[0x0][0x320] ;  /* 0x0000c80000057ab9 */ /* 0x000fc80000000800 */
[----:B------:R-:W1:Y:S01]  /*89e0*/  LDC R16, c[0x0][0x430] ;  /* 0x00010c00ff107b82 */ /* 0x000e620000000800 */
[----:B0-----:R-:W-:-:S04]  /*89f0*/  ISETP.NE.U32.AND P0, PT, R2, RZ, PT ;  /* 0x000000ff0200720c */ /* 0x001fc80003f05070 */
[----:B------:R-:W-:-:S13]  /*8a00*/  ISETP.NE.AND.EX P0, PT, R3, RZ, PT, P0 ;  /* 0x000000ff0300720c */ /* 0x000fda0003f05300 */
[----:B------:R-:W0:Y:S01]  /*8a10*/  @P0 LDC.64 R2, c[0x0][0x9f8] ;  /* 0x00027e00ff020b82 */ /* 0x000e220000000a00 */
[----:B------:R-:W-:-:S04]  /*8a20*/  LOP3.LUT R30, R6, 0x38, RZ, 0xc0, !PT ;  /* 0x00000038061e7812 */ /* 0x000fc800078ec0ff */
[----:B------:R-:W-:Y:S02]  /*8a30*/  LOP3.LUT R19, R30, 0x40, RZ, 0xfc, !PT ;  /* 0x000000401e137812 */ /* 0x000fe400078efcff */
[----:B------:R-:W-:Y:S02]  /*8a40*/  LOP3.LUT R22, R22, 0xfffffffb, RZ, 0xc0, !PT ;  /* 0xfffffffb16167812 */ /* 0x000fe400078ec0ff */
[----:B------:R-:W-:Y:S01]  /*8a50*/  ISETP.GE.AND P2, PT, R19, UR4, PT ;  /* 0x0000000413007c0c */ /* 0x000fe2000bf46270 */
[----:B0-----:R-:W-:-:S05]  /*8a60*/  @P0 IMAD.WIDE R2, R27, 0x4, R2 ;  /* 0x000000041b020825 */ /* 0x001fca00078e0202 */
[----:B------:R0:W5:Y:S01]  /*8a70*/  @P0 LDG.E R32, desc[UR38][R2.64] ;  /* 0x0000002602200981 */ /* 0x000162000c1e1900 */
[C---:B------:R-:W-:Y:S01]  /*8a80*/  ISETP.GE.AND P0, PT, R30.reuse, UR4, PT ;  /* 0x000000041e007c0c */ /* 0x040fe2000bf06270 */
[----:B------:R-:W-:Y:S01]  /*8a90*/  IMAD.SHL.U32 R26, R25, 0x10, RZ ;  /* 0x00000010191a7824 */ /* 0x000fe200078e00ff */
[C---:B------:R-:W-:Y:S01]  /*8aa0*/  LOP3.LUT R23, R30.reuse, 0x80, RZ, 0xfc, !PT ;  /* 0x000000801e177812 */ /* 0x040fe200078efcff */
[----:B------:R-:W-:Y:S01]  /*8ab0*/  UMOV UR6, 0xffffffff ;  /* 0xffffffff00067882 */ /* 0x000fe20000000000 */
[----:B------:R-:W-:Y:S02]  /*8ac0*/  ISETP.GE.AND P3, PT, R30, UR5, PT ;  /* 0x000000051e007c0c */ /* 0x000fe4000bf66270 */
[----:B------:R-:W-:Y:S02]  /*8ad0*/  ISETP.GE.AND P1, PT, R23, UR4, PT ;  /* 0x0000000417007c0c */ /* 0x000fe4000bf26270 */
[----:B------:R-:W-:Y:S02]  /*8ae0*/  LOP3.LUT R10, R25, 0x7f, RZ, 0xc0, !PT ;  /* 0x0000007f190a7812 */ /* 0x000fe400078ec0ff */
[----:B------:R-:W-:-:S03]  /*8af0*/  LOP3.LUT R26, R26, 0x70, RZ, 0xc0, !PT ;  /* 0x000000701a1a7812 */ /* 0x000fc600078ec0ff */
[----:B------:R-:W-:Y:S02]  /*8b00*/  @P0 LOP3.LUT R22, R22, 0x4, RZ, 0xfc, !PT ;  /* 0x0000000416160812 */ /* 0x000fe400078efcff */
[----:B------:R-:W-:Y:S02]  /*8b10*/  ISETP.GE.AND P0, PT, R19, UR5, PT ;  /* 0x0000000513007c0c */ /* 0x000fe4000bf06270 */
[----:B------:R-:W-:-:S04]  /*8b20*/  LOP3.LUT R22, R22, 0xfffffffd, RZ, 0xc0, !PT ;  /* 0xfffffffd16167812 */ /* 0x000fc800078ec0ff */
[----:B------:R-:W-:-:S04]  /*8b30*/  @P2 LOP3.LUT R22, R22, 0x2, RZ, 0xfc, !PT ;  /* 0x0000000216162812 */ /* 0x000fc800078efcff */
[----:B------:R-:W-:-:S04]  /*8b40*/  LOP3.LUT R22, R22, 0xfffffffe, RZ, 0xc0, !PT ;  /* 0xfffffffe16167812 */ /* 0x000fc800078ec0ff */
[----:B------:R-:W-:Y:S01]  /*8b50*/  @P1 LOP3.LUT R22, R22, 0x1, RZ, 0xfc, !PT ;  /* 0x0000000116161812 */ /* 0x000fe200078efcff */
[----:B01----:R-:W-:Y:S06]  /*8b60*/  BRA.DIV UR6, `(.L_x_45) ;  /* 0x0000002e06e07947 */ /* 0x003fec000b800000 */
.L_x_87:
[----:B------:R-:W-:Y:S01]  /*8b70*/  UIADD3 UR4, UR49, -0x1, URZ ;  /* 0xffffffff31047890 */ /* 0x000fe2000fffe03f */
[----:B------:R-:W-:Y:S02]  /*8b80*/  SHF.R.U32.HI R37, RZ, 0x3, R10 ;  /* 0x00000003ff257819 */ /* 0x000fe4000001160a */
[----:B------:R-:W-:Y:S02]  /*8b90*/  ISETP.NE.AND P2, PT, R16, 0x1, PT ;  /* 0x000000011000780c */ /* 0x000fe40003f45270 */
[----:B------:R-:W-:Y:S02]  /*8ba0*/  LOP3.LUT R33, R26, R37, RZ, 0xfc, !PT ;  /* 0x000000251a217212 */ /* 0x000fe400078efcff */
[----:B------:R-:W-:Y:S02]  /*8bb0*/  MOV R0, UR4 ;  /* 0x0000000400007c02 */ /* 0x000fe40008000f00 */
[----:B-----5:R-:W-:Y:S02]  /*8bc0*/  SHF.R.S32.HI R34, RZ, 0x1f, R32 ;  /* 0x0000001fff227819 */ /* 0x020fe40000011420 */
[----:B------:R-:W-:Y:S01]  /*8bd0*/  LOP3.LUT R22, R22, 0xffffffdf, RZ, 0xc0, !PT ;  /* 0xffffffdf16167812 */ /* 0x000fe200078ec0ff */
[----:B------:R-:W-:-:S04]  /*8be0*/  IMAD R7, R0, 0x60, R33 ;  /* 0x0000006000077824 */ /* 0x000fc800078e0221 */
[----:B------:R-:W0:Y:S01]  /*8bf0*/  @P2 LDC R0, c[0x0][0x434] ;  /* 0x00010d00ff002b82 */ /* 0x000e220000000800 */
[C---:B------:R-:W-:Y:S01]  /*8c00*/  ISETP.GE.AND P1, PT, R7.reuse, UR43, PT ;  /* 0x0000002b07007c0c */ /* 0x040fe2000bf26270 */
[----:B------:R-:W-:Y:S01]  /*8c10*/  IMAD.IADD R7, R7, 0x1, R18 ;  /* 0x0000000107077824 */ /* 0x000fe200078e0212 */
[----:B------:R-:W-:Y:S02]  /*8c20*/  @P2 LOP3.LUT R22, R22, 0x20, RZ, 0xfc, !PT ;  /* 0x0000002016162812 */ /* 0x000fe400078efcff */
[----:B------:R-:W-:Y:S01]  /*8c30*/  ISETP.GT.U32.OR P1, PT, R33, 0x5f, P1 ;  /* 0x0000005f2100780c */ /* 0x000fe20000f24470 */
[----:B------:R-:W-:Y:S02]  /*8c40*/  IMAD.MOV.U32 R11, RZ, RZ, R7 ;  /* 0x000000ffff0b7224 */ /* 0x000fe400078e0007 */
[----:B------:R-:W1:Y:S10]  /*8c50*/  @P2 LDC R3, c[0x0][0x438] ;  /* 0x00010e00ff032b82 */ /* 0x000e740000000800 */
[----:B------:R-:W2:Y:S01]  /*8c60*/  @!P1 LDC.64 R8, c[0x0][0x428] ;  /* 0x00010a00ff089b82 */ /* 0x000ea20000000a00 */
[----:B0-----:R-:W-:-:S07]  /*8c70*/  @P2 IMAD.HI.U32 R0, R7, R0, RZ ;  /* 0x0000000007002227 */ /* 0x001fce00078e00ff */
[----:B------:R-:W0:Y:S01]  /*8c80*/  @!P1 LDC.64 R4, c[0x0][0x418] ;  /* 0x00010600ff049b82 */ /* 0x000e220000000a00 */
[----:B-1----:R-:W-:-:S04]  /*8c90*/  @P2 SHF.R.U32.HI R11, RZ, R3, R0 ;  /* 0x00000003ff0b2219 */ /* 0x002fc80000011600 */
[----:B------:R-:W-:Y:S02]  /*8ca0*/  @!P1 SHF.R.S32.HI R3, RZ, 0x1f, R11 ;  /* 0x0000001fff039819 */ /* 0x000fe4000001140b */
[----:B------:R-:W-:Y:S01]  /*8cb0*/  @!P1 MOV R2, R11 ;  /* 0x0000000b00029202 */ /* 0x000fe20000000f00 */
[----:B--2---:R-:W-:-:S04]  /*8cc0*/  @!P1 IMAD R0, R34, R8, RZ ;  /* 0x0000000822009224 */ /* 0x004fc800078e02ff */
[----:B------:R-:W-:-:S04]  /*8cd0*/  @!P1 IMAD.WIDE.U32 R2, R32, R8, R2 ;  /* 0x0000000820029225 */ /* 0x000fc800078e0002 */
[----:B------:R-:W-:Y:S01]  /*8ce0*/  @!P1 IMAD R9, R32, R9, R0 ;  /* 0x0000000920099224 */ /* 0x000fe200078e0200 */
[----:B0-----:R-:W-:-:S03]  /*8cf0*/  @!P1 LEA R4, P2, R2, R4, 0x2 ;  /* 0x0000000402049211 */ /* 0x001fc600078410ff */
[----:B------:R-:W-:-:S05]  /*8d00*/  @!P1 IMAD.IADD R0, R3, 0x1, R9 ;  /* 0x0000000103009824 */ /* 0x000fca00078e0209 */
[----:B------:R-:W-:Y:S01]  /*8d10*/  @!P1 LEA.HI.X R5, R2, R5, R0, 0x2, P2 ;  /* 0x0000000502059211 */ /* 0x000fe200010f1400 */
[----:B------:R-:W-:-:S06]  /*8d20*/  IMAD.MOV.U32 R0, RZ, RZ, RZ ;  /* 0x000000ffff007224 */ /* 0x000fcc00078e00ff */
[----:B------:R0:W5:Y:S01]  /*8d30*/  @!P1 LDG.E R0, desc[UR38][R4.64] ;  /* 0x0000002604009981 */ /* 0x000162000c1e1900 */
[----:B------:R-:W-:Y:S01]  /*8d40*/  ULOP3.LUT UR5, UR36, 0x2, URZ, 0xfc, !UPT ;  /* 0x0000000224057892 */ /* 0x000fe2000f8efc3f */
[----:B------:R-:W-:Y:S01]  /*8d50*/  IADD3 R2, -R11, RZ, RZ ;  /* 0x000000ff0b027210 */ /* 0x000fe20007ffe1ff */
[----:B------:R-:W-:Y:S01]  /*8d60*/  IMAD.U32 R28, RZ, RZ, UR4 ;  /* 0x00000004ff1c7e24 */ /* 0x000fe2000f8e00ff */
[----:B------:R-:W-:Y:S02]  /*8d70*/  LOP3.LUT R22, R22, 0xffffffef, RZ, 0xc0, !PT ;  /* 0xffffffef16167812 */ /* 0x000fe400078ec0ff */
[----:B------:R-:W-:Y:S01]  /*8d80*/  SEL R29, RZ, 0x1, P3 ;  /* 0x00000001ff1d7807 */ /* 0x000fe20001800000 */
[----:B------:R-:W-:Y:S01]  /*8d90*/  IMAD.U32 R36, RZ, RZ, UR5 ;  /* 0x00000005ff247e24 */ /* 0x000fe2000f8e00ff */
[----:B------:R-:W-:Y:S01]  /*8da0*/  LOP3.LUT R22, R22, 0xfffffff7, RZ, 0xc0, !PT ;  /* 0xfffffff716167812 */ /* 0x000fe200078ec0ff */
[----:B------:R-:W-:Y:S01]  /*8db0*/  IMAD R7, R16, R2, R7 ;  /* 0x0000000210077224 */ /* 0x000fe200078e0207 */
[----:B------:R-:W-:-:S02]  /*8dc0*/  SEL R2, RZ, 0xffffffff, P0 ;  /* 0xffffffffff027807 */ /* 0x000fc40000000000 */
[----:B------:R-:W-:Y:S02]  /*8dd0*/  ISETP.GT.U32.AND P0, PT, R33, 0x5f, PT ;  /* 0x0000005f2100780c */ /* 0x000fe40003f04070 */
[----:B------:R-:W-:Y:S01]  /*8de0*/  ISETP.NE.AND P4, PT, R36, 0x3, PT ;  /* 0x000000032400780c */ /* 0x000fe20003f85270 */
[----:B------:R-:W-:Y:S01]  /*8df0*/  IMAD.SHL.U32 R2, R2, 0x2, RZ ;  /* 0x0000000202027824 */ /* 0x000fe200078e00ff */
[----:B------:R-:W-:-:S04]  /*8e00*/  MOV R31, UR42 ;  /* 0x0000002a001f7c02 */ /* 0x000fc80008000f00 */
[----:B------:R-:W-:Y:S02]  /*8e10*/  LOP3.LUT R29, R2, 0x2, R29, 0xe2, !PT ;  /* 0x00000002021d7812 */ /* 0x000fe400078ee21d */
[----:B------:R-:W-:-:S03]  /*8e20*/  SHF.R.S32.HI R31, RZ, 0x1f, R31 ;  /* 0x0000001fff1f7819 */ /* 0x000fc6000001141f */
[----:B------:R-:W-:-:S04]  /*8e30*/  @P0 LOP3.LUT R22, R22, 0x8, RZ, 0xfc, !PT ;  /* 0x0000000816160812 */ /* 0x000fc800078efcff */
[----:B------:R-:W-:Y:S01]  /*8e40*/  @P4 LOP3.LUT R22, R22, 0x10, RZ, 0xfc, !PT ;  /* 0x0000001016164812 */ /* 0x000fe200078efcff */
[----:B0-----:R-:W-:Y:S06]  /*8e50*/  @!P4 BRA `(.L_x_46) ;  /* 0x000000000004c947 */ /* 0x001fec0003800000 */
[----:B------:R-:W-:Y:S01]  /*8e60*/  BPT.TRAP 0x1 ;  /* 0x000000040000795c */ /* 0x000fe20000300000 */
.L_x_46:
[----:B------:R-:W-:Y:S01]  /*8e70*/  SHF.R.S32.HI R5, RZ, 0x1f, R7 ;  /* 0x0000001fff057819 */ /* 0x000fe20000011407 */
[----:B------:R-:W-:Y:S01]  /*8e80*/  ULDC.64 UR4, c[0x0][0x328] ;  /* 0x0000ca0000047ab9 */ /* 0x000fe20000000a00 */
[----:B-----5:R-:W-:Y:S02]  /*8e90*/  SHF.R.S32.HI R4, RZ, 0x1f, R0 ;  /* 0x0000001fff047819 */ /* 0x020fe40000011400 */
[----:B------:R-:W-:Y:S01]  /*8ea0*/  R2UR UR6, R31 ;  /* 0x000000001f0672ca */ /* 0x000fe200000e0000 */
[----:B------:R-:W-:-:S04]  /*8eb0*/  IMAD R2, R5, UR4, RZ ;  /* 0x0000000405027c24 */ /* 0x000fc8000f8e02ff */
[C---:B------:R-:W-:Y:S02]  /*8ec0*/  IMAD R9, R7.reuse, UR5, R2 ;  /* 0x0000000507097c24 */ /* 0x040fe4000f8e0202 */
[----:B------:R-:W-:Y:S01]  /*8ed0*/  IMAD.WIDE.U32 R2, R7, UR4, RZ ;  /* 0x0000000407027c25 */ /* 0x000fe2000f8e00ff */
[----:B------:R-:W-:-:S03]  /*8ee0*/  ULDC.64 UR4, c[0x0][0x338] ;  /* 0x0000ce0000047ab9 */ /* 0x000fc60000000a00 */
[----:B------:R-:W-:Y:S02]  /*8ef0*/  IMAD.IADD R3, R3, 0x1, R9 ;  /* 0x0000000103037824 */ /* 0x000fe400078e0209 */
[----:B------:R-:W-:Y:S02]  /*8f00*/  IMAD R9, R4, UR4, RZ ;  /* 0x0000000404097c24 */ /* 0x000fe4000f8e02ff */
[----:B------:R-:W-:-:S04]  /*8f10*/  IMAD.WIDE.U32 R2, R0, UR4, R2 ;  /* 0x0000000400027c25 */ /* 0x000fc8000f8e0002 */
[----:B------:R-:W-:Y:S01]  /*8f20*/  IMAD R9, R0, UR5, R9 ;  /* 0x0000000500097c24 */ /* 0x000fe2000f8e0209 */
[----:B------:R-:W-:-:S04]  /*8f30*/  ULDC.64 UR4, c[0x0][0x330] ;  /* 0x0000cc0000047ab9 */ /* 0x000fc80000000a00 */
[----:B------:R-:W-:Y:S01]  /*8f40*/  IADD3 R3, R3, R9, RZ ;  /* 0x0000000903037210 */ /* 0x000fe20007ffe0ff */
[----:B------:R-:W-:Y:S01]  /*8f50*/  IMAD.U32 R9, RZ, RZ, UR4 ;  /* 0x00000004ff097e24 */ /* 0x000fe2000f8e00ff */
[----:B------:R-:W-:-:S03]  /*8f60*/  UIMAD UR4, UR6, UR4, URZ ;  /* 0x00000004060472a4 */ /* 0x000fc6000f8e023f */
[----:B------:R-:W-:Y:S01]  /*8f70*/  IMAD.WIDE.U32 R2, R9, UR42, R2 ;  /* 0x0000002a09027c25 */ /* 0x000fe2000f8e0002 */
[----:B------:R-:W-:Y:S01]  /*8f80*/  UIMAD UR4, UR42, UR5, UR4 ;  /* 0x000000052a0472a4 */ /* 0x000fe2000f8e0204 */
[----:B------:R-:W-:Y:S02]  /*8f90*/  ULDC.64 UR6, c[0x0][0x318] ;  /* 0x0000c60000067ab9 */ /* 0x000fe40000000a00 */
[----:B------:R-:W-:-:S03]  /*8fa0*/  LEA R16, P0, R2, UR6, 0x1 ;  /* 0x0000000602107c11 */ /* 0x000fc6000f8008ff */
[----:B------:R-:W-:-:S05]  /*8fb0*/  VIADD R17, R3, UR4 ;  /* 0x0000000403117c36 */ /* 0x000fca0008000000 */
[----:B------:R-:W-:Y:S02]  /*8fc0*/  LEA.HI.X R17, R2, UR7, R17, 0x1, P0 ;  /* 0x0000000702117c11 */ /* 0x000fe400080f0c11 */
[----:B------:R-:W-:-:S04]  /*8fd0*/  MOV R2, 0x1 ;  /* 0x0000000100027802 */ /* 0x000fc80000000f00 */
[----:B------:R-:W-:-:S04]  /*8fe0*/  SHF.L.U32 R2, R2, 0x1f, RZ ;  /* 0x0000001f02027819 */ /* 0x000fc800000006ff */
[----:B------:R-:W0:Y:S02]  /*8ff0*/  SYNCS.PHASECHK.TRANS64.TRYWAIT P0, [UR45+0x2a840], R2 ;  /* 0x02a84002ff0075a7 */ /* 0x000e24000800016d */
[----:B0-----:R-:W-:Y:S05]  /*9000*/  @!P0 BRA `(.L_x_47) ;  /* 0x0000002800d88947 */ /* 0x001fea0003800000 */
.L_x_88:
[----:B------:R-:W-:Y:S01]  /*9010*/  ULDC.64 UR4, c[0x0][0x300] ;  /* 0x0000c00000047ab9 */ /* 0x000fe20000000a00 */
[----:B------:R-:W-:Y:S01]  /*9020*/  R2UR UR6, R31 ;  /* 0x000000001f0672ca */ /* 0x000fe200000e0000 */
[----:B0-----:R-:W-:Y:S01]  /*9030*/  IMAD R2, R5, UR4, RZ ;  /* 0x0000000405027c24 */ /* 0x001fe2000f8e02ff */
[C---:B------:R-:W-:Y:S02]  /*9040*/  LOP3.LUT P3, RZ, R22.reuse, 0x4, RZ, 0xc0, !PT ;  /* 0x0000000416ff7812 */ /* 0x040fe4000786c0ff */
[C---:B------:R-:W-:Y:S01]  /*9050*/  LOP3.LUT P2, RZ, R22.reuse, 0x2, RZ, 0xc0, !PT ;  /* 0x0000000216ff7812 */ /* 0x040fe2000784c0ff */
[C---:B------:R-:W-:Y:S01]  /*9060*/  IMAD R5, R7.reuse, UR5, R2 ;  /* 0x0000000507057c24 */ /* 0x040fe2000f8e0202 */
[----:B------:R-:W-:Y:S01]  /*9070*/  LOP3.LUT P1, RZ, R22, 0x1, RZ, 0xc0, !PT ;  /* 0x0000000116ff7812 */ /* 0x000fe2000782c0ff */
[----:B------:R-:W-:Y:S01]  /*9080*/  IMAD.WIDE.U32 R2, R7, UR4, RZ ;  /* 0x0000000407027c25 */ /* 0x000fe2000f8e00ff */
[----:B------:R-:W-:-:S03]  /*9090*/  ULDC.64 UR4, c[0x0][0x310] ;  /* 0x0000c40000047ab9 */ /* 0x000fc60000000a00 */
[----:B------:R-:W-:Y:S02]  /*90a0*/  IMAD.IADD R3, R3, 0x1, R5 ;  /* 0x0000000103037824 */ /* 0x000fe400078e0205 */
[----:B------:R-:W-:Y:S02]  /*90b0*/  IMAD R5, R4, UR4, RZ ;  /* 0x0000000404057c24 */ /* 0x000fe4000f8e02ff */
[----:B------:R-:W-:-:S04]  /*90c0*/  IMAD.WIDE.U32 R2, R0, UR4, R2 ;  /* 0x0000000400027c25 */ /* 0x000fc8000f8e0002 */
[----:B------:R-:W-:Y:S01]  /*90d0*/  IMAD R5, R0, UR5, R5 ;  /* 0x0000000500057c24 */ /* 0x000fe2000f8e0205 */
[----:B------:R-:W-:-:S03]  /*90e0*/  ULDC.64 UR4, c[0x0][0x308] ;  /* 0x0000c20000047ab9 */ /* 0x000fc60000000a00 */
[----:B------:R-:W-:Y:S01]  /*90f0*/  IMAD.IADD R3, R3, 0x1, R5 ;  /* 0x0000000103037824 */ /* 0x000fe200078e0205 */
[----:B------:R-:W-:Y:S01]  /*9100*/  MOV R5, UR4 ;  /* 0x0000000400057c02 */ /* 0x000fe20008000f00 */
[----:B------:R-:W-:-:S03]  /*9110*/  UIMAD UR4, UR6, UR4, URZ ;  /* 0x00000004060472a4 */ /* 0x000fc6000f8e023f */
[----:B------:R-:W-:Y:S01]  /*9120*/  ULDC.64 UR6, c[0x0][0x2e8] ;  /* 0x0000ba0000067ab9 */ /* 0x000fe20000000a00 */
[----:B------:R-:W-:Y:S02]  /*9130*/  UIMAD UR4, UR42, UR5, UR4 ;  /* 0x000000052a0472a4 */ /* 0x000fe4000f8e0204 */
[----:B------:R-:W-:-:S04]  /*9140*/  IMAD.WIDE.U32 R2, R5, UR42, R2 ;  /* 0x0000002a05027c25 */ /* 0x000fc8000f8e0002 */
[----:B------:R-:W-:Y:S01]  /*9150*/  VIADD R7, R3, UR4 ;  /* 0x0000000403077c36 */ /* 0x000fe20008000000 */
[C---:B------:R-:W-:Y:S01]  /*9160*/  LEA R0, P0, R2.reuse, UR6, 0x1 ;  /* 0x0000000602007c11 */ /* 0x040fe2000f8008ff */
[----:B------:R-:W-:Y:S01]  /*9170*/  IMAD.MOV.U32 R3, RZ, RZ, -0x60 ;  /* 0xffffffa0ff037424 */ /* 0x000fe200078e00ff */
[----:B------:R-:W-:Y:S02]  /*9180*/  UMOV UR4, 0xffffffff ;  /* 0xffffffff00047882 */ /* 0x000fe40000000000 */
[----:B------:R-:W-:Y:S01]  /*9190*/  LEA.HI.X R7, R2, UR7, R7, 0x1, P0 ;  /* 0x0000000702077c11 */ /* 0x000fe200080f0c07 */
[----:B------:R-:W-:Y:S01]  /*91a0*/  IMAD R4, R28, R3, UR43 ;  /* 0x0000002b1c047e24 */ /* 0x000fe2000f8e0203 */
[----:B------:R-:W-:-:S04]  /*91b0*/  LOP3.LUT R3, R6, 0x1c0, RZ, 0xc0, !PT ;  /* 0x000001c006037812 */ /* 0x000fc800078ec0ff */
[----:B------:R-:W-:Y:S02]  /*91c0*/  LOP3.LUT R2, R3, 0x38, R6, 0xf8, !PT ;  /* 0x0000003803027812 */ /* 0x000fe400078ef806 */
[----:B------:R-:W-:Y:S02]  /*91d0*/  IADD3 R6, -R37, R4, RZ ;  /* 0x0000000425067210 */ /* 0x000fe40007ffe1ff */
[----:B------:R-:W-:Y:S01]  /*91e0*/  LOP3.LUT R2, R2, 0x38, R25, 0x78, !PT ;  /* 0x0000003802027812 */ /* 0x000fe200078e7819 */
[----:B------:R-:W-:Y:S01]  /*91f0*/  IMAD.SHL.U32 R25, R10, 0x8, RZ ;  /* 0x000000080a197824 */ /* 0x000fe200078e00ff */
[----:B------:R-:W-:-:S04]  /*9200*/  ISETP.GE.AND P0, PT, R6, 0x1, PT ;  /* 0x000000010600780c */ /* 0x000fc80003f06270 */
[----:B------:R-:W-:Y:S01]  /*9210*/  LOP3.LUT R25, R2, 0x200, R25, 0xf8, !PT ;  /* 0x0000020002197812 */ /* 0x000fe200078ef819 */
[----:B------:R-:W-:Y:S08]  /*9220*/  BRA.DIV UR4, `(.L_x_48) ;  /* 0x0000002a04687947 */ /* 0x000ff0000b800000 */
[----:B------:R-:W-:Y:S01]  /*9230*/  SHFL.IDX PT, R3, R7, RZ, 0x181f ;  /* 0x00181fff07037589 */ /* 0x000fe200000e0000 */
[----:B------:R-:W-:-:S03]  /*9240*/  @P0 LEA R9, R25, UR45, 0x1 ;  /* 0x0000002d19090c11 */ /* 0x000fc6000f8e08ff */
[----:B------:R-:W0:Y:S04]  /*9250*/  SHFL.IDX PT, R2, R0, RZ, 0x181f ;  /* 0x00181fff00027589 */ /* 0x000e2800000e0000 */
[----:B------:R-:W-:Y:S04]  /*9260*/  SHFL.IDX PT, R5, R7, 0x1, 0x181f ;  /* 0x00381f0007057f89 */ /* 0x000fe800000e0000 */
[----:B------:R-:W-:Y:S04]  /*9270*/  SHFL.IDX PT, R4, R0, 0x1, 0x181f ;  /* 0x00381f0000047f89 */ /* 0x000fe800000e0000 */
[----:B------:R-:W1:Y:S04]  /*9280*/  SHFL.IDX PT, R8, R7, 0x2, 0x181f ;  /* 0x00581f0007087f89 */ /* 0x000e6800000e0000 */
[----:B------:R-:W2:Y:S04]  /*9290*/  SHFL.IDX PT, R14, R0, 0x2, 0x181f ;  /* 0x00581f00000e7f89 */ /* 0x000ea800000e0000 */
[----:B------:R-:W3:Y:S01]  /*92a0*/  SHFL.IDX PT, R10, R0, 0x3, 0x181f ;  /* 0x00781f00000a7f89 */ /* 0x000ee200000e0000 */
[----:B0-----:R-:W-:-:S05]  /*92b0*/  @P0 IMAD.WIDE.U32 R2, R30, 0x2, R2 ;  /* 0x000000021e020825 */ /* 0x001fca00078e0002 */
[----:B------:R-:W-:Y:S04]  /*92c0*/  @P0 LDGSTS.E.BYPASS.LTC128B.128 [R9+0x18400], desc[UR38][R2.64], !P3 ;  /* 0x1840000002090fae */ /* 0x000fe8000d901d66 */
[----:B------:R-:W-:Y:S04]  /*92d0*/  @P0 LDGSTS.E.BYPASS.LTC128B.128 [R9+0x1b400], desc[UR38][R2.64+0x80], !P2 ;  /* 0x1b40008002090fae */ /* 0x000fe8000d101d66 */
[----:B------:R0:W-:Y:S01]  /*92e0*/  @P0 LDGSTS.E.BYPASS.LTC128B.128 [R9+0x1e400], desc[UR38][R2.64+0x100], !P1 ;  /* 0x1e40010002090fae */ /* 0x0001e2000c901d66 */
[----:B------:R-:W-:-:S03]  /*92f0*/  ISETP.GE.AND P0, PT, R6, 0x11, PT ;  /* 0x000000110600780c */ /* 0x000fc60003f06270 */
[----:B0-----:R-:W0:Y:S01]  /*9300*/  SHFL.IDX PT, R9, R7, 0x3, 0x181f ;  /* 0x00781f0007097f89 */ /* 0x001e2200000e0000 */
[----:B-1----:R-:W-:-:S09]  /*9310*/  MOV R3, R8 ;  /* 0x0000000800037202 */ /* 0x002fd20000000f00 */
[----:B------:R-:W-:Y:S01]  /*9320*/  @P0 IMAD.WIDE.U32 R4, R30, 0x2, R4 ;  /* 0x000000021e040825 */ /* 0x000fe200078e0004 */
[----:B------:R-:W-:Y:S01]  /*9330*/  @P0 LEA R21, R25, UR45, 0x1 ;  /* 0x0000002d19150c11 */ /* 0x000fe2000f8e08ff */
[----:B------:R-:W-:Y:S02]  /*9340*/  SHFL.IDX PT, R8, R7, 0x4, 0x181f ;  /* 0x00981f0007087f89 */ /* 0x000fe400000e0000 */
[----:B--2---:R-:W-:Y:S02]  /*9350*/  IMAD.MOV.U32 R2, RZ, RZ, R14 ;  /* 0x000000ffff027224 */ /* 0x004fe400078e000e */
[----:B------:R-:W-:Y:S04]  /*9360*/  @P0 LDGSTS.E.BYPASS.LTC128B.128 [R21+0x18c00], desc[UR38][R4.64], !P3 ;  /* 0x18c0000004150fae */ /* 0x000fe8000d901d66 */
[----:B------:R-:W-:Y:S04]  /*9370*/  @P0 LDGSTS.E.BYPASS.LTC128B.128 [R21+0x1bc00], desc[UR38][R4.64+0x80], !P2 ;  /* 0x1bc0008004150fae */ /* 0x000fe8000d101d66 */
[----:B------:R3:W-:Y:S01]  /*9380*/  @P0 LDGSTS.E.BYPASS.LTC128B.128 [R21+0x1ec00], desc[UR38][R4.64+0x100], !P1 ;  /* 0x1ec0010004150fae */ /* 0x0007e2000c901d66 */
[----:B------:R-:W-:-:S03]  /*9390*/  ISETP.GE.AND P0, PT, R6, 0x21, PT ;  /* 0x000000210600780c */ /* 0x000fc60003f06270 */
[----:B------:R-:W1:Y:S04]  /*93a0*/  SHFL.IDX PT, R14, R0, 0x4, 0x181f ;  /* 0x00981f00000e7f89 */ /* 0x000e6800000e0000 */
[----:B------:R-:W2:Y:S01]  /*93b0*/  SHFL.IDX PT, R7, R7, 0x5, 0x181f ;  /* 0x00b81f0007077f89 */ /* 0x000ea200000e0000 */
[----:B---3--:R-:W-:-:S05]  /*93c0*/  IMAD.MOV.U32 R4, RZ, RZ, R10 ;  /* 0x000000ffff047224 */ /* 0x008fca00078e000a */
[----:B------:R-:W-:Y:S01]  /*93d0*/  @P0 IMAD.WIDE.U32 R2, R30, 0x2, R2 ;  /* 0x000000021e020825 */ /* 0x000fe200078e0002 */
[----:B------:R-:W-:-:S03]  /*93e0*/  @P0 LEA R35, R25, UR45, 0x1 ;  /* 0x0000002d19230c11 */ /* 0x000fc6000f8e08ff */
[----:B0-----:R-:W-:Y:S02]  /*93f0*/  IMAD.MOV.U32 R5, RZ, RZ, R9 ;  /* 0x000000ffff057224 */ /* 0x001fe400078e0009 */
[----:B------:R-:W-:Y:S04]  /*9400*/  @P0 LDGSTS.E.BYPASS.LTC128B.128 [R35+0x19400], desc[UR38][R2.64], !P3 ;  /* 0x1940000002230fae */ /* 0x000fe8000d901d66 */
[----:B------:R-:W-:Y:S04]  /*9410*/  @P0 LDGSTS.E.BYPASS.LTC128B.128 [R35+0x1c400], desc[UR38][R2.64+0x80], !P2 ;  /* 0x1c40008002230fae */ /* 0x000fe8000d101d66 */
[----:B------:R1:W-:Y:S01]  /*9420*/  @P0 LDGSTS.E.BYPASS.LTC128B.128 [R35+0x1f400], desc[UR38][R2.64+0x100], !P1 ;  /* 0x1f40010002230fae */ /* 0x0003e2000c901d66 */
[----:B------:R-:W-:-:S02]  /*9430*/  ISETP.GE.AND P0, PT, R6, 0x31, PT ;  /* 0x000000310600780c */ /* 0x000fc40003f06270 */
[----:B-1----:R-:W-:Y:S01]  /*9440*/  MOV R2, R14 ;  /* 0x0000000e00027202 */ /* 0x002fe20000000f00 */
[----:B------:R-:W-:-:S10]  /*9450*/  IMAD.MOV.U32 R3, RZ, RZ, R8 ;  /* 0x000000ffff037224 */ /* 0x000fd400078e0008 */
[----:B------:R-:W-:Y:S01]  /*9460*/  @P0 LEA R9, R25, UR45, 0x1 ;  /* 0x0000002d19090c11 */ /* 0x000fe2000f8e08ff */
[----:B------:R-:W-:Y:S01]  /*9470*/  @P0 IMAD.WIDE.U32 R4, R30, 0x2, R4 ;  /* 0x000000021e040825 */ /* 0x000fe200078e0004 */
[----:B------:R0:W1:Y:S04]  /*9480*/  SHFL.IDX PT, R14, R0, 0x5, 0x181f ;  /* 0x00b81f00000e7f89 */ /* 0x00006800000e0000 */
[----:B------:R0:W-:Y:S04]  /*9490*/  @P0 LDGSTS.E.BYPASS.LTC128B.128 [R9+0x19c00], desc[UR38][R4.64], !P3 ;  /* 0x19c0000004090fae */ /* 0x0001e8000d901d66 */
[----:B------:R0:W-:Y:S04]  /*94a0*/  @P0 LDGSTS.E.BYPASS.LTC128B.128 [R9+0x1cc00], desc[UR38][R4.64+0x80], !P2 ;  /* 0x1cc0008004090fae */ /* 0x0001e8000d101d66 */
[----:B------:R0:W-:Y:S01]  /*94b0*/  @P0 LDGSTS.E.BYPASS.LTC128B.128 [R9+0x1fc00], desc[UR38][R4.64+0x100], !P1 ;  /* 0x1fc0010004090fae */ /* 0x0001e2000c901d66 */
[----:B------:R-:W-:-:S13]  /*94c0*/  ISETP.GE.AND P0, PT, R6, 0x41, PT ;  /* 0x000000410600780c */ /* 0x000fda0003f06270 */
[----:B------:R-:W-:Y:S01]  /*94d0*/  @P0 IMAD.WIDE.U32 R2, R30, 0x2, R2 ;  /* 0x000000021e020825 */ /* 0x000fe200078e0002 */
[----:B------:R-:W-:-:S05]  /*94e0*/  @P0 LEA R21, R25, UR45, 0x1 ;  /* 0x0000002d19150c11 */ /* 0x000fca000f8e08ff */
[----:B------:R0:W-:Y:S04]  /*94f0*/  @P0 LDGSTS.E.BYPASS.LTC128B.128 [R21+0x1a400], desc[UR38][R2.64], !P3 ;  /* 0x1a40000002150fae */ /* 0x0001e8000d901d66 */
[----:B------:R0:W-:Y:S04]  /*9500*/  @P0 LDGSTS.E.BYPASS.LTC128B.128 [R21+0x1d400], desc[UR38][R2.64+0x80], !P2 ;  /* 0x1d40008002150fae */ /* 0x0001e8000d101d66 */
[----:B-12---:R0:W-:Y:S02]  /*9510*/  @P0 LDGSTS.E.BYPASS.LTC128B.128 [R21+0x20400], desc[UR38][R2.64+0x100], !P1 ;  /* 0x2040010002150fae */ /* 0x0061e4000c901d66 */
.L_x_102:
[----:B------:R-:W-:Y:S01]  /*9520*/  ISETP.GE.AND P0, PT, R6, 0x51, PT ;  /* 0x000000510600780c */ /* 0x000fe20003f06270 */
[----:B0-----:R-:W-:Y:S01]  /*9530*/  IMAD.MOV.U32 R2, RZ, RZ, R14 ;  /* 0x000000ffff027224 */ /* 0x001fe200078e000e */
[----:B------:R-:W-:-:S11]  /*9540*/  MOV R3, R7 ;  /* 0x0000000700037202 */ /* 0x000fd60000000f00 */
[----:B------:R-:W-:Y:S01]  /*9550*/  @P0 IMAD.WIDE.U32 R2, R30, 0x2, R2 ;  /* 0x000000021e020825 */ /* 0x000fe200078e0002 */
[----:B------:R-:W-:-:S05]  /*9560*/  @P0 LEA R5, R25, UR45, 0x1 ;  /* 0x0000002d19050c11 */ /* 0x000fca000f8e08ff */
[----:B------:R-:W-:Y:S01]  /*9570*/  @!PT LDS RZ, [RZ] ;  /* 0x00000000fffff984 */ /* 0x000fe20000000800 */
[----:B------:R-:W-:Y:S01]  /*9580*/  @!PT LDS RZ, [RZ] ;  /* 0x00000000fffff984 */ /* 0x000fe20000000800 */
[----:B------:R-:W-:Y:S01]  /*9590*/  @!PT LDS RZ, [RZ] ;  /* 0x00000000fffff984 */ /* 0x000fe20000000800 */
[----:B------:R0:W-:Y:S04]  /*95a0*/  @P0 LDGSTS.E.BYPASS.LTC128B.128 [R5+0x1ac00], desc[UR38][R2.64], !P3 ;  /* 0x1ac0000002050fae */ /* 0x0001e8000d901d66 */
[----:B------:R0:W-:Y:S04]  /*95b0*/  @P0 LDGSTS.E.BYPASS.LTC128B.128 [R5+0x1dc00], desc[UR38][R2.64+0x80], !P2 ;  /* 0x1dc0008002050fae */ /* 0x0001e8000d101d66 */
[----:B------:R0:W-:Y:S01]  /*95c0*/  @P0 LDGSTS.E.BYPASS.LTC128B.128 [R5+0x20c00], desc[UR38][R2.64+0x100], !P1 ;  /* 0x20c0010002050fae */ /* 0x0001e2000c901d66 */
[----:B------:R-:W-:Y:S01]  /*95d0*/  NOP ;  /* 0x0000000000007918 */ /* 0x000fe20000000000 */
[----:B------:R-:W-:Y:S02]  /*95e0*/  SYNCS.ARRIVE.TRANS64.RED.A0T1 RZ, [UR45+0x2a830], RZ ;  /* 0x02a830ffffff79a7 */ /* 0x000fe4000820042d */
[----:B------:R-:W-:Y:S01]  /*95f0*/  ARRIVES.LDGSTSBAR.64.TRANSCNT [UR45+0x2a830] ;  /* 0x02a83000ff0079b0 */ /* 0x000fe20008000aad */
[----:B------:R-:W-:Y:S01]  /*9600*/  NOP ;  /* 0x0000000000007918 */ /* 0x000fe20000000000 */
[----:B------:R-:W-:-:S13]  /*9610*/  ISETP.NE.AND P1, PT, R36, 0x3, PT ;  /* 0x000000032400780c */ /* 0x000fda0003f25270 */
[----:B0-----:R-:W-:Y:S05]  /*9620*/  @!P1 BRA `(.L_x_49) ;  /* 0x0000000000049947 */ /* 0x001fea0003800000 */
[----:B------:R-:W-:Y:S01]  /*9630*/  BPT.TRAP 0x1 ;  /* 0x000000040000795c */ /* 0x000fe20000300000 */
.L_x_49:
[----:B------:R-:W-:Y:S01]  /*9640*/  SYNCS.ARRIVE.TRANS64.A1T0 RZ, [UR45+0x2a830], RZ ;  /* 0x02a830ffffff79a7 */ /* 0x000fe2000810002d */
[----:B------:R-:W-:Y:S05]  /*9650*/  WARPSYNC.ALL ;  /* 0x0000000000007948 */ /* 0x000fea0003800000 */
[----:B------:R-:W-:Y:S01]  /*9660*/  UIADD3 UR5, UR45, 0xc400, URZ ;  /* 0x0000c4002d057890 */ /* 0x000fe2000fffe03f */
[----:B------:R-:W-:Y:S01]  /*9670*/  R2UR UR4, R31 ;  /* 0x000000001f0472ca */ /* 0x000fe200000e0000 */
[----:B------:R-:W-:Y:S01]  /*9680*/  ULDC.64 UR6, c[0x0][0x2d8] ;  /* 0x0000b60000067ab9 */ /* 0x000fe20000000a00 */
[----:B------:R-:W-:Y:S01]  /*9690*/  SHF.R.S32.HI R35, RZ, 0x1f, R27 ;  /* 0x0000001fff237819 */ /* 0x000fe2000001141b */
[----:B------:R-:W-:Y:S02]  /*96a0*/  ULOP3.LUT UP0, URZ, UR5, 0x3ff, URZ, 0xc0, !UPT ;  /* 0x000003ff053f7892 */ /* 0x000fe4000f80c03f */
[----:B------:R-:W-:Y:S01]  /*96b0*/  UIMAD.WIDE.U32 UR40, UR42, UR6, URZ ;  /* 0x000000062a2872a5 */ /* 0x000fe2000f8e003f */
[----:B------:R-:W-:Y:S03]  /*96c0*/  BAR.SYNC.DEFER_BLOCKING 0x8, 0x180 ;  /* 0x0206000000007b1d */ /* 0x000fe60000010000 */
[----:B------:R-:W-:-:S04]  /*96d0*/  PLOP3.LUT P0, PT, PT, PT, UP0, 0x80, 0x0 ;  /* 0x000000000000781c */ /* 0x000fc80003f0f008 */
[----:B------:R-:W-:-:S04]  /*96e0*/  UIMAD UR4, UR4, UR6, URZ ;  /* 0x00000006040472a4 */ /* 0x000fc8000f8e023f */
[----:B------:R-:W-:-:S04]  /*96f0*/  UIMAD UR4, UR42, UR7, UR4 ;  /* 0x000000072a0472a4 */ /* 0x000fc8000f8e0204 */
[----:B------:R-:W-:Y:S01]  /*9700*/  UIADD3 UR46, UR41, UR4, URZ ;  /* 0x00000004292e7290 */ /* 0x000fe2000fffe03f */
[----:B------:R-:W-:Y:S11]  /*9710*/  @!P0 BRA `(.L_x_50) ;  /* 0x0000000000408947 */ /* 0x000ff60003800000 */
[----:B------:R-:W-:Y:S01]  /*9720*/  MOV R2, 0x0 ;  /* 0x0000000000027802 */ /* 0x000fe20000000f00 */
[----:B------:R-:W-:Y:S01]  /*9730*/  ULDC.64 UR6, c[0x4][0xf0] ;  /* 0x01003c0000067ab9 */ /* 0x000fe20000000a00 */
[----:B------:R-:W-:Y:S01]  /*9740*/  ULDC.64 UR8, c[0x4][0xf8] ;  /* 0x01003e0000087ab9 */ /* 0x000fe20000000a00 */
[----:B------:R-:W-:Y:S01]  /*9750*/  ULDC.64 UR4, c[0x4][0x88] ;  /* 0x0100220000047ab9 */ /* 0x000fe20000000a00 */
[----:B------:R-:W-:Y:S01]  /*9760*/  IMAD.U32 R4, RZ, RZ, UR6 ;  /* 0x00000006ff047e24 */ /* 0x000fe2000f8e00ff */
[----:B------:R-:W-:Y:S01]  /*9770*/  MOV R6, UR8 ;  /* 0x0000000800067c02 */ /* 0x000fe20008000f00 */
[----:B------:R-:W0:Y:S01]  /*9780*/  LDC.64 R2, c[0x4][R2] ;  /* 0x0100000002027b82 */ /* 0x000e220000000a00 */
[----:B------:R-:W-:Y:S01]  /*9790*/  IMAD.U32 R5, RZ, RZ, UR7 ;  /* 0x00000007ff057e24 */ /* 0x000fe2000f8e00ff */
[----:B------:R-:W-:Y:S01]  /*97a0*/  MOV R11, UR5 ;  /* 0x00000005000b7c02 */ /* 0x000fe20008000f00 */
[----:B------:R-:W-:Y:S01]  /*97b0*/  IMAD.U32 R7, RZ, RZ, UR9 ;  /* 0x00000009ff077e24 */ /* 0x000fe2000f8e00ff */
[----:B------:R-:W-:Y:S01]  /*97c0*/  MOV R13, RZ ;  /* 0x000000ff000d7202 */ /* 0x000fe20000000f00 */
[----:B------:R-:W-:-:S02]  /*97d0*/  IMAD.U32 R10, RZ, RZ, UR4 ;  /* 0x00000004ff0a7e24 */ /* 0x000fc4000f8e00ff */
[----:B------:R-:W-:Y:S02]  /*97e0*/  IMAD.MOV.U32 R8, RZ, RZ, 0x70 ;  /* 0x00000070ff087424 */ /* 0x000fe400078e00ff */
[----:B------:R-:W-:-:S07]  /*97f0*/  IMAD.MOV.U32 R12, RZ, RZ, 0x1 ;  /* 0x00000001ff0c7424 */ /* 0x000fce00078e00ff */
[----:B------:R-:W-:-:S07]  /*9800*/  LEPC R20, `(.L_x_50) ;  /* 0x000000001014794e */ /* 0x000fce0000000000 */
[----:B0-----:R-:W-:Y:S05]  /*9810*/  CALL.ABS.NOINC R2 ;  /* 0x0000000002007343 */ /* 0x001fea0003c00000 */
.L_x_50:
[----:B------:R-:W0:Y:S01]  /*9820*/  LDC R6, c[0x0][0x448] ;  /* 0x00011200ff067b82 */ /* 0x000e220000000800 */
[----:B------:R-:W-:Y:S01]  /*9830*/  ULDC.64 UR4, c[0x0][0x2e0] ;  /* 0x0000b80000047ab9 */ /* 0x000fe20000000a00 */
[----:B------:R-:W-:Y:S01]  /*9840*/  IMAD R7, R24, 0x80, R33 ;  /* 0x0000008018077824 */ /* 0x000fe200078e0221 */
[----:B------:R-:W-:Y:S01]  /*9850*/  MOV R4, UR40 ;  /* 0x0000002800047c02 */ /* 0x000fe20008000f00 */
[----:B------:R-:W-:Y:S02]  /*9860*/  IMAD R0, R35, UR4, RZ ;  /* 0x0000000423007c24 */ /* 0x000fe4000f8e02ff */
[----:B------:R-:W-:Y:S01]  /*9870*/  IMAD.U32 R5, RZ, RZ, UR41 ;  /* 0x00000029ff057e24 */ /* 0x000fe2000f8e00ff */
[----:B------:R-:W-:Y:S01]  /*9880*/  MOV R5, R7 ;  /* 0x0000000700057202 */ /* 0x000fe20000000f00 */
[----:B------:R-:W-:Y:S02]  /*9890*/  IMAD R9, R27, UR5, R0 ;  /* 0x000000051b097c24 */ /* 0x000fe4000f8e0200 */
[----:B------:R-:W-:-:S02]  /*98a0*/  IMAD.U32 R3, RZ, RZ, UR46 ;  /* 0x0000002eff037e24 */ /* 0x000fc4000f8e00ff */
[----:B------:R-:W-:-:S04]  /*98b0*/  IMAD.MOV.U32 R2, RZ, RZ, R4 ;  /* 0x000000ffff027224 */ /* 0x000fc800078e0004 */
[----:B------:R-:W-:Y:S01]  /*98c0*/  IMAD.WIDE.U32 R2, R27, UR4, R2 ;  /* 0x000000041b027c25 */ /* 0x000fe2000f8e0002 */
[----:B------:R-:W-:-:S03]  /*98d0*/  ULDC.64 UR4, c[0x0][0x2d0] ;  /* 0x0000b40000047ab9 */ /* 0x000fc60000000a00 */
[----:B------:R-:W-:Y:S01]  /*98e0*/  IMAD.IADD R3, R3, 0x1, R9 ;  /* 0x0000000103037824 */ /* 0x000fe200078e0209 */
[----:B0-----:R-:W-:-:S13]  /*98f0*/  ISETP.NE.AND P0, PT, R6, 0x1, PT ;  /* 0x000000010600780c */ /* 0x001fda0003f05270 */
[----:B------:R-:W0:Y:S08]  /*9900*/  @P0 LDC R8, c[0x0][0x44c] ;  /* 0x00011300ff080b82 */ /* 0x000e300000000800 */
[----:B------:R-:W1:Y:S01]  /*9910*/  @P0 LDC R11, c[0x0][0x450] ;  /* 0x00011400ff0b0b82 */ /* 0x000e620000000800 */
[----:B0-----:R-:W-:-:S05]  /*9920*/  @P0 IMAD.HI.U32 R0, R7, R8, RZ ;  /* 0x0000000807000227 */ /* 0x001fca00078e00ff */
[----:B-1----:R-:W-:-:S05]  /*9930*/  @P0 SHF.R.U32.HI R5, RZ, R11, R0 ;  /* 0x0000000bff050219 */ /* 0x002fca0000011600 */
[----:B------:R-:W-:Y:S02]  /*9940*/  IMAD.MOV R0, RZ, RZ, -R5 ;  /* 0x000000ffff007224 */ /* 0x000fe400078e0a05 */
[----:B------:R-:W-:-:S04]  /*9950*/  IMAD.WIDE.U32 R2, R5, UR4, R2 ;  /* 0x0000000405027c25 */ /* 0x000fc8000f8e0002 */
[----:B------:R-:W-:Y:S01]  /*9960*/  IMAD R7, R6, R0, R7 ;  /* 0x0000000006077224 */ /* 0x000fe200078e0207 */
[----:B------:R-:W-:-:S05]  /*9970*/  SHF.R.S32.HI R0, RZ, 0x1f, R5 ;  /* 0x0000001fff007819 */ /* 0x000fca0000011405 */
[----:B------:R-:W-:-:S04]  /*9980*/  IMAD R0, R0, UR4, RZ ;  /* 0x0000000400007c24 */ /* 0x000fc8000f8e02ff */
[----:B------:R-:W-:Y:S01]  /*9990*/  IMAD R5, R5, UR5, R0 ;  /* 0x0000000505057c24 */ /* 0x000fe2000f8e0200 */
[----:B------:R-:W-:Y:S01]  /*99a0*/  SHF.R.S32.HI R0, RZ, 0x1f, R7 ;  /* 0x0000001fff007819 */ /* 0x000fe20000011407 */
[----:B------:R-:W-:-:S03]  /*99b0*/  ULDC.64 UR4, c[0x0][0x2c8] ;  /* 0x0000b20000047ab9 */ /* 0x000fc60000000a00 */
[----:B------:R-:W-:Y:S01]  /*99c0*/  IADD3 R3, R3, R5, RZ ;  /* 0x0000000503037210 */ /* 0x000fe20007ffe0ff */
[----:B------:R-:W-:-:S04]  /*99d0*/  IMAD R0, R0, UR4, RZ ;  /* 0x0000000400007c24 */ /* 0x000fc8000f8e02ff */
[C---:B------:R-:W-:Y:S02]  /*99e0*/  IMAD R5, R7.reuse, UR5, R0 ;  /* 0x0000000507057c24 */ /* 0x040fe4000f8e0200 */
[----:B------:R-:W-:Y:S01]  /*99f0*/  IMAD.WIDE.U32 R2, R7, UR4, R2 ;  /* 0x0000000407027c25 */ /* 0x000fe2000f8e0002 */
[----:B------:R-:W-:-:S03]  /*9a00*/  ULDC.64 UR4, c[0x0][0x280] ;  /* 0x0000a00000047ab9 */ /* 0x000fc60000000a00 */
[----:B------:R-:W-:Y:S01]  /*9a10*/  IMAD.IADD R3, R3, 0x1, R5 ;  /* 0x0000000103037824 */ /* 0x000fe200078e0205 */
[C---:B------:R-:W-:Y:S01]  /*9a20*/  LEA R0, P0, R2.reuse, UR4, 0x1 ;  /* 0x0000000402007c11 */ /* 0x040fe2000f8008ff */
[----:B------:R-:W-:Y:S02]  /*9a30*/  ULDC UR4, c[0x0][0x2b8] ;  /* 0x0000ae0000047ab9 */ /* 0x000fe40000000800 */
[----:B------:R-:W-:Y:S02]  /*9a40*/  ISETP.GE.AND P2, PT, R19, UR4, PT ;  /* 0x0000000413007c0c */ /* 0x000fe4000bf46270 */
[----:B------:R-:W-:Y:S01]  /*9a50*/  LEA.HI.X R8, R2, UR5, R3, 0x1, P0 ;  /* 0x0000000502087c11 */ /* 0x000fe200080f0c03 */
[----:B------:R-:W-:Y:S01]  /*9a60*/  UMOV UR5, 0xffffffff ;  /* 0xffffffff00057882 */ /* 0x000fe20000000000 */
[----:B------:R-:W-:Y:S02]  /*9a70*/  ISETP.GE.AND P0, PT, R23, UR4, PT ;  /* 0x0000000417007c0c */ /* 0x000fe4000bf06270 */
[----:B------:R-:W-:Y:S01]  /*9a80*/  ISETP.GE.AND P3, PT, R30, UR4, PT ;  /* 0x000000041e007c0c */ /* 0x000fe2000bf66270 */
[----:B------:R-:W-:-:S12]  /*9a90*/  BRA.DIV UR5, `(.L_x_51) ;  /* 0x0000002a05307947 */ /* 0x000fd8000b800000 */
[----:B------:R-:W-:Y:S01]  /*9aa0*/  SHFL.IDX PT, R3, R8, RZ, 0x181f ;  /* 0x00181fff08037589 */ /* 0x000fe200000e0000 */
[----:B------:R-:W-:Y:S01]  /*9ab0*/  ULDC UR4, c[0x0][0x288] ;  /* 0x0000a20000047ab9 */ /* 0x000fe20000000800 */
[----:B------:R-:W-:Y:S02]  /*9ac0*/  IMAD R7, R24, 0x80, R37 ;  /* 0x0000008018077824 */ /* 0x000fe400078e0225 */
[----:B------:R-:W0:Y:S01]  /*9ad0*/  SHFL.IDX PT, R2, R0, RZ, 0x181f ;  /* 0x00181fff00027589 */ /* 0x000e2200000e0000 */
[----:B------:R-:W-:Y:S02]  /*9ae0*/  IMAD R6, R6, UR4, RZ ;  /* 0x0000000406067c24 */ /* 0x000fe4000f8e02ff */
[C---:B------:R-:W-:Y:S01]  /*9af0*/  IADD3 R11, R7.reuse, 0x10, RZ ;  /* 0x00000010070b7810 */ /* 0x040fe20007ffe0ff */
[----:B------:R-:W-:Y:S02]  /*9b00*/  SHFL.IDX PT, R5, R8, 0x1, 0x181f ;  /* 0x00381f0008057f89 */ /* 0x000fe400000e0000 */
[----:B------:R-:W-:-:S02]  /*9b10*/  ISETP.GE.AND P1, PT, R7, R6, PT ;  /* 0x000000060700720c */ /* 0x000fc40003f26270 */
[----:B------:R-:W1:Y:S04]  /*9b20*/  SHFL.IDX PT, R4, R0, 0x1, 0x181f ;  /* 0x00381f0000047f89 */ /* 0x000e6800000e0000 */
[----:B------:R-:W-:Y:S07]  /*9b30*/  SHFL.IDX PT, R14, R0, 0x7, 0x181f ;  /* 0x00f81f00000e7f89 */ /* 0x000fee00000e0000 */
[----:B------:R-:W-:Y:S01]  /*9b40*/  @!P1 LEA R9, R25, UR45, 0x1 ;  /* 0x0000002d19099c11 */ /* 0x000fe2000f8e08ff */
[----:B0-----:R-:W-:-:S05]  /*9b50*/  @!P1 IMAD.WIDE.U32 R2, R30, 0x2, R2 ;  /* 0x000000021e029825 */ /* 0x001fca00078e0002 */
[----:B------:R-:W-:Y:S04]  /*9b60*/  @!P1 LDGSTS.E.BYPASS.LTC128B.128 [R9+0xc400], desc[UR38][R2.64], !P3 ;  /* 0x0c40000002099fae */ /* 0x000fe8000d901d66 */
[----:B------:R-:W-:Y:S04]  /*9b70*/  @!P1 LDGSTS.E.BYPASS.LTC128B.128 [R9+0x10400], desc[UR38][R2.64+0x80], !P2 ;  /* 0x1040008002099fae */ /* 0x000fe8000d101d66 */
[----:B------:R0:W-:Y:S01]  /*9b80*/  @!P1 LDGSTS.E.BYPASS.LTC128B.128 [R9+0x14400], desc[UR38][R2.64+0x100], !P0 ;  /* 0x1440010002099fae */ /* 0x0001e2000c101d66 */
[----:B------:R-:W-:Y:S01]  /*9b90*/  ISETP.GE.AND P1, PT, R11, R6, PT ;  /* 0x000000060b00720c */ /* 0x000fe20003f26270 */
[----:B------:R-:W-:-:S02]  /*9ba0*/  VIADD R11, R7, 0x30 ;  /* 0x00000030070b7836 */ /* 0x000fc40000000000 */
[----:B0-----:R-:W-:Y:S01]  /*9bb0*/  SHFL.IDX PT, R3, R8, 0x2, 0x181f ;  /* 0x00581f0008037f89 */ /* 0x001fe200000e0000 */
[----:B------:R-:W-:-:S09]  /*9bc0*/  VIADD R9, R7, 0x20 ;  /* 0x0000002007097836 */ /* 0x000fd20000000000 */
[----:B------:R-:W-:Y:S01]  /*9bd0*/  @!P1 LEA R19, R25, UR45, 0x1 ;  /* 0x0000002d19139c11 */ /* 0x000fe2000f8e08ff */
[----:B-1----:R-:W-:Y:S01]  /*9be0*/  @!P1 IMAD.WIDE.U32 R4, R30, 0x2, R4 ;  /* 0x000000021e049825 */ /* 0x002fe200078e0004 */
[----:B------:R-:W0:Y:S04]  /*9bf0*/  SHFL.IDX PT, R2, R0, 0x2, 0x181f ;  /* 0x00581f0000027f89 */ /* 0x000e2800000e0000 */
[----:B------:R-:W-:Y:S04]  /*9c00*/  @!P1 LDGSTS.E.BYPASS.LTC128B.128 [R19+0xcc00], desc[UR38][R4.64], !P3 ;  /* 0x0cc0000004139fae */ /* 0x000fe8000d901d66 */
[----:B------:R-:W-:Y:S04]  /*9c10*/  @!P1 LDGSTS.E.BYPASS.LTC128B.128 [R19+0x10c00], desc[UR38][R4.64+0x80], !P2 ;  /* 0x10c0008004139fae */ /* 0x000fe8000d101d66 */
[----:B------:R1:W-:Y:S01]  /*9c20*/  @!P1 LDGSTS.E.BYPASS.LTC128B.128 [R19+0x14c00], desc[UR38][R4.64+0x100], !P0 ;  /* 0x14c0010004139fae */ /* 0x0003e2000c101d66 */
[----:B------:R-:W-:-:S03]  /*9c30*/  ISETP.GE.AND P1, PT, R9, R6, PT ;  /* 0x000000060900720c */ /* 0x000fc60003f26270 */
[----:B-1----:R-:W-:Y:S10]  /*9c40*/  SHFL.IDX PT, R5, R8, 0x3, 0x181f ;  /* 0x00781f0008057f89 */ /* 0x002ff400000e0000 */
[----:B0-----:R-:W-:Y:S01]  /*9c50*/  @!P1 IMAD.WIDE.U32 R2, R30, 0x2, R2 ;  /* 0x000000021e029825 */ /* 0x001fe200078e0002 */
[----:B------:R-:W-:Y:S01]  /*9c60*/  @!P1 LEA R9, R25, UR45, 0x1 ;  /* 0x0000002d19099c11 */ /* 0x000fe2000f8e08ff */
[----:B------:R-:W0:Y:S04]  /*9c70*/  SHFL.IDX PT, R4, R0, 0x3, 0x181f ;  /* 0x00781f0000047f89 */ /* 0x000e2800000e0000 */
[----:B------:R-:W-:Y:S04]  /*9c80*/  @!P1 LDGSTS.E.BYPASS.LTC128B.128 [R9+0xd400], desc[UR38][R2.64], !P3 ;  /* 0x0d40000002099fae */ /* 0x000fe8000d901d66 */
[----:B------:R-:W-:Y:S04]  /*9c90*/  @!P1 LDGSTS.E.BYPASS.LTC128B.128 [R9+0x11400], desc[UR38][R2.64+0x80], !P2 ;  /* 0x1140008002099fae */ /* 0x000fe8000d101d66 */
[----:B------:R1:W-:Y:S01]  /*9ca0*/  @!P1 LDGSTS.E.BYPASS.LTC128B.128 [R9+0x15400], desc[UR38][R2.64+0x100], !P0 ;  /* 0x1540010002099fae */ /* 0x0003e2000c101d66 */
[----:B------:R-:W-:Y:S01]  /*9cb0*/  ISETP.GE.AND P1, PT, R11, R6, PT ;  /* 0x000000060b00720c */ /* 0x000fe20003f26270 */
[----:B------:R-:W-:-:S02]  /*9cc0*/  VIADD R11, R7, 0x50 ;  /* 0x00000050070b7836 */ /* 0x000fc40000000000 */
[----:B-1----:R-:W-:Y:S01]  /*9cd0*/  SHFL.IDX PT, R3, R8, 0x4, 0x181f ;  /* 0x00981f0008037f89 */ /* 0x002fe200000e0000 */
[----:B------:R-:W-:-:S09]  /*9ce0*/  IADD3 R9, R7, 0x40, RZ ;  /* 0x0000004007097810 */ /* 0x000fd20007ffe0ff */
[----:B0-----:R-:W-:Y:S01]  /*9cf0*/  @!P1 IMAD.WIDE.U32 R4, R30, 0x2, R4 ;  /* 0x000000021e049825 */ /* 0x001fe200078e0004 */
[----:B------:R-:W-:Y:S01]  /*9d00*/  @!P1 LEA R19, R25, UR45, 0x1 ;  /* 0x0000002d19139c11 */ /* 0x000fe2000f8e08ff */
        /* <DEDUP_REMOVED lines=12> */
[----:B------:R-:W-:-:S03]  /*9dd0*/  ISETP.GE.AND P1, PT, R11, R6, PT ;  /* 0x000000060b00720c */ /* 0x000fc60003f26270 */
[----:B-1----:R-:W-:Y:S01]  /*9de0*/  SHFL.IDX PT, R3, R8, 0x6, 0x181f ;  /* 0x00d81f0008037f89 */ /* 0x002fe200000e0000 */
[----:B------:R-:W-:-:S09]  /*9df0*/  VIADD R9, R7, 0x60 ;  /* 0x0000006007097836 */ /* 0x000fd20000000000 */
[----:B------:R-:W-:Y:S01]  /*9e00*/  @!P1 LEA R19, R25, UR45, 0x1 ;  /* 0x0000002d19139c11 */ /* 0x000fe2000f8e08ff */
[----:B0-----:R-:W-:Y:S01]  /*9e10*/  @!P1 IMAD.WIDE.U32 R4, R30, 0x2, R4 ;  /* 0x000000021e049825 */ /* 0x001fe200078e0004 */
[----:B------:R-:W0:Y:S04]  /*9e20*/  SHFL.IDX PT, R2, R0, 0x6, 0x181f ;  /* 0x00d81f0000027f89 */ /* 0x000e2800000e0000 */
[----:B------:R-:W-:Y:S04]  /*9e30*/  @!P1 LDGSTS.E.BYPASS.LTC128B.128 [R19+0xec00], desc[UR38][R4.64], !P3 ;  /* 0x0ec0000004139fae */ /* 0x000fe8000d901d66 */
[----:B------:R-:W-:Y:S04]  /*9e40*/  @!P1 LDGSTS.E.BYPASS.LTC128B.128 [R19+0x12c00], desc[UR38][R4.64+0x80], !P2 ;  /* 0x12c0008004139fae */ /* 0x000fe8000d101d66 */
[----:B------:R1:W-:Y:S01]  /*9e50*/  @!P1 LDGSTS.E.BYPASS.LTC128B.128 [R19+0x16c00], desc[UR38][R4.64+0x100], !P0 ;  /* 0x16c0010004139fae */ /* 0x0003e2000c101d66 */
[----:B------:R-:W-:-:S03]  /*9e60*/  ISETP.GE.AND P1, PT, R9, R6, PT ;  /* 0x000000060900720c */ /* 0x000fc60003f26270 */
[----:B-1----:R1:W2:Y:S10]  /*9e70*/  SHFL.IDX PT, R4, R8, 0x7, 0x181f ;  /* 0x00f81f0008047f89 */ /* 0x0022b400000e0000 */
[----:B0-----:R-:W-:Y:S01]  /*9e80*/  @!P1 IMAD.WIDE.U32 R2, R30, 0x2, R2 ;  /* 0x000000021e029825 */ /* 0x001fe200078e0002 */
[----:B------:R-:W-:-:S05]  /*9e90*/  @!P1 LEA R9, R25, UR45, 0x1 ;  /* 0x0000002d19099c11 */ /* 0x000fca000f8e08ff */
[----:B------:R1:W-:Y:S04]  /*9ea0*/  @!P1 LDGSTS.E.BYPASS.LTC128B.128 [R9+0xf400], desc[UR38][R2.64], !P3 ;  /* 0x0f40000002099fae */ /* 0x0003e8000d901d66 */
[----:B------:R1:W-:Y:S04]  /*9eb0*/  @!P1 LDGSTS.E.BYPASS.LTC128B.128 [R9+0x13400], desc[UR38][R2.64+0x80], !P2 ;  /* 0x1340008002099fae */ /* 0x0003e8000d101d66 */
[----:B------:R1:W-:Y:S02]  /*9ec0*/  @!P1 LDGSTS.E.BYPASS.LTC128B.128 [R9+0x17400], desc[UR38][R2.64+0x100], !P0 ;  /* 0x1740010002099fae */ /* 0x0003e4000c101d66 */
.L_x_119:
[----:B------:R-:W-:Y:S01]  /*9ed0*/  IADD3 R7, R7, 0x70, RZ ;  /* 0x0000007007077810 */ /* 0x000fe20007ffe0ff */
[----:B------:R-:W-:Y:S01]  /*9ee0*/  BSSY B0, `(.L_x_52) ;  /* 0x000000d000007945 */ /* 0x000fe20003800000 */
[----:B-1----:R-:W-:Y:S02]  /*9ef0*/  IMAD.MOV.U32 R2, RZ, RZ, R14 ;  /* 0x000000ffff027224 */ /* 0x002fe400078e000e */
[----:B------:R-:W-:Y:S01]  /*9f00*/  ISETP.GE.AND P1, PT, R7, R6, PT ;  /* 0x000000060700720c */ /* 0x000fe20003f26270 */
[----:B--2---:R-:W-:-:S12]  /*9f10*/  IMAD.MOV.U32 R3, RZ, RZ, R4 ;  /* 0x000000ffff037224 */ /* 0x004fd800078e0004 */
[----:B------:R-:W-:Y:S05]  /*9f20*/  @P1 BRA `(.L_x_53) ;  /* 0x0000000000201947 */ /* 0x000fea0003800000 */
[----:B------:R-:W-:Y:S01]  /*9f30*/  IMAD.WIDE.U32 R2, R30, 0x2, R2 ;  /* 0x000000021e027825 */ /* 0x000fe200078e0002 */
[----:B------:R-:W-:-:S05]  /*9f40*/  LEA R5, R25, UR45, 0x1 ;  /* 0x0000002d19057c11 */ /* 0x000fca000f8e08ff */
[----:B------:R-:W-:Y:S01]  /*9f50*/  @!PT LDS RZ, [RZ] ;  /* 0x00000000fffff984 */ /* 0x000fe20000000800 */
[----:B------:R-:W-:Y:S01]  /*9f60*/  @!PT LDS RZ, [RZ] ;  /* 0x00000000fffff984 */ /* 0x000fe20000000800 */
[----:B------:R-:W-:Y:S01]  /*9f70*/  @!PT LDS RZ, [RZ] ;  /* 0x00000000fffff984 */ /* 0x000fe20000000800 */
[----:B------:R0:W-:Y:S04]  /*9f80*/  LDGSTS.E.BYPASS.LTC128B.128 [R5+0xfc00], desc[UR38][R2.64], !P3 ;  /* 0x0fc0000002057fae */ /* 0x0001e8000d901d66 */
[----:B------:R0:W-:Y:S04]  /*9f90*/  LDGSTS.E.BYPASS.LTC128B.128 [R5+0x13c00], desc[UR38][R2.64+0x80], !P2 ;  /* 0x13c0008002057fae */ /* 0x0001e8000d101d66 */
[----:B------:R0:W-:Y:S02]  /*9fa0*/  LDGSTS.E.BYPASS.LTC128B.128 [R5+0x17c00], desc[UR38][R2.64+0x100], !P0 ;  /* 0x17c0010002057fae */ /* 0x0001e4000c101d66 */
.L_x_53:
[----:B------:R-:W-:Y:S05]  /*9fb0*/  BSYNC B0 ;  /* 0x0000000000007941 */ /* 0x000fea0003800000 */
.L_x_52:
[----:B------:R-:W-:Y:S01]  /*9fc0*/  NOP ;  /* 0x0000000000007918 */ /* 0x000fe20000000000 */
[----:B------:R-:W-:Y:S01]  /*9fd0*/  SYNCS.ARRIVE.TRANS64.RED.A0T1 RZ, [UR45+0x2a800], RZ ;  /* 0x02a800ffffff79a7 */ /* 0x000fe2000820042d */
[----:B------:R-:W-:Y:S01]  /*9fe0*/  MOV R0, 0x1 ;  /* 0x0000000100007802 */ /* 0x000fe20000000f00 */
[----:B------:R-:W-:Y:S03]  /*9ff0*/  ARRIVES.LDGSTSBAR.64.TRANSCNT [UR45+0x2a800] ;  /* 0x02a80000ff0079b0 */ /* 0x000fe60008000aad */
[----:B------:R-:W-:Y:S01]  /*a000*/  SHF.L.U32 R0, R0, 0x1f, RZ ;  /* 0x0000001f00007819 */ /* 0x000fe200000006ff */
[----:B------:R-:W-:Y:S01]  /*a010*/  NOP ;  /* 0x0000000000007918 */ /* 0x000fe20000000000 */
[----:B------:R-:W-:Y:S02]  /*a020*/  SYNCS.ARRIVE.TRANS64.A1T0 RZ, [UR45+0x2a800], RZ ;  /* 0x02a800ffffff79a7 */ /* 0x000fe4000810002d */
[----:B------:R-:W1:Y:S02]  /*a030*/  SYNCS.PHASECHK.TRANS64.TRYWAIT P0, [UR45+0x2a820], R0 ;  /* 0x02a82000ff0075a7 */ /* 0x000e64000800016d */
[----:B-1----:R-:W-:Y:S05]  /*a040*/  @!P0 BRA `(.L_x_54) ;  /* 0x0000002c004c8947 */ /* 0x002fea0003800000 */
.L_x_120:
[----:B------:R-:W-:Y:S01]  /*a050*/  UIADD3 UR4, UR49, -0x2, URZ ;  /* 0xfffffffe31047890 */ /* 0x000fe2000fffe03f */
[----:B------:R-:W-:Y:S02]  /*a060*/  IMAD.MOV.U32 R24, RZ, RZ, 0x1 ;  /* 0x00000001ff187424 */ /* 0x000fe400078e00ff */
[----:B------:R-:W-:Y:S01]  /*a070*/  IMAD.MOV.U32 R21, RZ, RZ, RZ ;  /* 0x000000ffff157224 */ /* 0x000fe200078e00ff */
[----:B------:R-:W-:-:S06]  /*a080*/  UISETP.GE.AND UP0, UPT, UR4, UR48, UPT ;  /* 0x000000300400728c */ /* 0x000fcc000bf06270 */
[----:B------:R-:W-:-:S13]  /*a090*/  PLOP3.LUT P0, PT, PT, PT, UP0, 0x80, 0x0 ;  /* 0x000000000000781c */ /* 0x000fda0003f0f008 */
[----:B------:R-:W-:Y:S05]  /*a0a0*/  @!P0 BRA `(.L_x_55) ;  /* 0x0000000c00dc8947 */ /* 0x000fea0003800000 */
[----:B------:R-:W-:Y:S01]  /*a0b0*/  UIADD3 UR4, UR47, 0x1, URZ ;  /* 0x000000012f047890 */ /* 0x000fe2000fffe03f */
[----:B0-----:R-:W-:Y:S01]  /*a0c0*/  LOP3.LUT R3, RZ, UR44, RZ, 0x33, !PT ;  /* 0x0000002cff037c12 */ /* 0x001fe2000f8e33ff */
[----:B------:R-:W-:Y:S01]  /*a0d0*/  BSSY B0, `(.L_x_55) ;  /* 0x00000f4000007945 */ /* 0x000fe20003800000 */
[----:B------:R-:W-:Y:S01]  /*a0e0*/  IADD3 R18, R26, R18, R37 ;  /* 0x000000121a127210 */ /* 0x000fe20007ffe025 */
[----:B------:R-:W-:Y:S01]  /*a0f0*/  UIMAD UR4, UR4, UR37, URZ ;  /* 0x00000025040472a4 */ /* 0x000fe2000f8e023f */
[----:B------:R-:W-:Y:S01]  /*a100*/  IADD3 R5, -R37, UR43, RZ ;  /* 0x0000002b25057c10 */ /* 0x000fe2000fffe1ff */
[----:B------:R-:W-:Y:S01]  /*a110*/  IMAD.SHL.U32 R35, R30, 0x2, RZ ;  /* 0x000000021e237824 */ /* 0x000fe200078e00ff */
[----:B------:R-:W-:Y:S01]  /*a120*/  IADD3 R9, R18, -0x120, RZ ;  /* 0xfffffee012097810 */ /* 0x000fe20007ffe0ff */
[----:B------:R-:W-:Y:S01]  /*a130*/  IMAD.MOV.U32 R23, RZ, RZ, 0x1 ;  /* 0x00000001ff177424 */ /* 0x000fe200078e00ff */
[----:B------:R-:W-:Y:S02]  /*a140*/  MOV R10, RZ ;  /* 0x000000ff000a7202 */ /* 0x000fe40000000f00 */
[----:B------:R-:W-:-:S04]  /*a150*/  LOP3.LUT R0, RZ, UR4, RZ, 0x33, !PT ;  /* 0x00000004ff007c12 */ /* 0x000fc8000f8e33ff */
[----:B------:R-:W-:-:S04]  /*a160*/  VIMNMX R0, R0, R3, !PT ;  /* 0x0000000300007248 */ /* 0x000fc80007fe0100 */
[C---:B------:R-:W-:Y:S01]  /*a170*/  IADD3 R28, -R0.reuse, -0x2, RZ ;  /* 0xfffffffe001c7810 */ /* 0x040fe20007ffe1ff */
[C---:B------:R-:W-:Y:S02]  /*a180*/  IMAD R5, R0.reuse, 0x60, R5 ;  /* 0x0000006000057824 */ /* 0x040fe400078e0205 */
[----:B------:R-:W-:Y:S02]  /*a190*/  IMAD R9, R0, -0x60, R9 ;  /* 0xffffffa000097824 */ /* 0x000fe400078e0209 */
[----:B------:R-:W-:-:S07]  /*a1a0*/  VIADD R0, R5, 0xc0 ;  /* 0x000000c005007836 */ /* 0x000fce0000000000 */
.L_x_68:
[----:B------:R-:W0:Y:S01]  /*a1b0*/  LDC R2, c[0x0][0x430] ;  /* 0x00010c00ff027b82 */ /* 0x000e220000000800 */
[----:B------:R-:W-:Y:S01]  /*a1c0*/  ISETP.GT.U32.AND P1, PT, R33, 0x5f, PT ;  /* 0x0000005f2100780c */ /* 0x000fe20003f24070 */
[----:B------:R-:W-:-:S12]  /*a1d0*/  IMAD.MOV.U32 R11, RZ, RZ, R9 ;  /* 0x000000ffff0b7224 */ /* 0x000fd800078e0009 */
[----:B------:R-:W1:Y:S08]  /*a1e0*/  @!P1 LDC.64 R6, c[0x0][0x428] ;  /* 0x00010a00ff069b82 */ /* 0x000e700000000a00 */
[----:B------:R-:W2:Y:S01]  /*a1f0*/  @!P1 LDC.64 R4, c[0x0][0x418] ;  /* 0x00010600ff049b82 */ /* 0x000ea20000000a00 */
[----:B0-----:R-:W-:-:S13]  /*a200*/  ISETP.NE.AND P0, PT, R2, 0x1, PT ;  /* 0x000000010200780c */ /* 0x001fda0003f05270 */
[----:B------:R-:W0:Y:S08]  /*a210*/  @P0 LDC R2, c[0x0][0x434] ;  /* 0x00010d00ff020b82 */ /* 0x000e300000000800 */
[----:B------:R-:W3:Y:S01]  /*a220*/  @P0 LDC R3, c[0x0][0x438] ;  /* 0x00010e00ff030b82 */ /* 0x000ee20000000800 */
[----:B0-----:R-:W-:-:S05]  /*a230*/  @P0 IMAD.HI.U32 R2, R9, R2, RZ ;  /* 0x0000000209020227 */ /* 0x001fca00078e00ff */
[----:B---3--:R-:W-:Y:S01]  /*a240*/  @P0 SHF.R.U32.HI R11, RZ, R3, R2 ;  /* 0x00000003ff0b0219 */ /* 0x008fe20000011602 */
[----:B-1----:R-:W-:-:S03]  /*a250*/  @!P1 IMAD R2, R34, R6, RZ ;  /* 0x0000000622029224 */ /* 0x002fc600078e02ff */
[----:B------:R-:W-:Y:S01]  /*a260*/  @!P1 SHF.R.S32.HI R3, RZ, 0x1f, R11 ;  /* 0x0000001fff039819 */ /* 0x000fe2000001140b */
[----:B------:R-:W-:Y:S01]  /*a270*/  @!P1 IMAD R7, R32, R7, R2 ;  /* 0x0000000720079224 */ /* 0x000fe200078e0202 */
[----:B------:R-:W-:-:S05]  /*a280*/  @!P1 MOV R2, R11 ;  /* 0x0000000b00029202 */ /* 0x000fca0000000f00 */
[----:B------:R-:W-:-:S04]  /*a290*/  @!P1 IMAD.WIDE.U32 R2, R32, R6, R2 ;  /* 0x0000000620029225 */ /* 0x000fc800078e0002 */
[----:B------:R-:W-:Y:S01]  /*a2a0*/  @!P1 IMAD.IADD R3, R7, 0x1, R3 ;  /* 0x0000000107039824 */ /* 0x000fe200078e0203 */
[----:B--2---:R-:W-:Y:S01]  /*a2b0*/  @!P1 LEA R4, P0, R2, R4, 0x2 ;  /* 0x0000000402049211 */ /* 0x004fe200078010ff */
[----:B------:R-:W-:-:S03]  /*a2c0*/  IMAD.MOV.U32 R6, RZ, RZ, RZ ;  /* 0x000000ffff067224 */ /* 0x000fc600078e00ff */
[----:B------:R-:W-:-:S05]  /*a2d0*/  @!P1 LEA.HI.X R5, R2, R5, R3, 0x2, P0 ;  /* 0x0000000502059211 */ /* 0x000fca00000f1403 */
[----:B------:R0:W5:Y:S01]  /*a2e0*/  @!P1 LDG.E R6, desc[UR38][R4.64] ;  /* 0x0000002604069981 */ /* 0x000162000c1e1900 */
[----:B------:R-:W-:Y:S02]  /*a2f0*/  ISETP.NE.AND P1, PT, R36, 0x3, PT ;  /* 0x000000032400780c */ /* 0x000fe40003f25270 */
[----:B------:R-:W-:-:S04]  /*a300*/  IADD3 R21, R10, 0x1, RZ ;  /* 0x000000010a157810 */ /* 0x000fc80007ffe0ff */
[----:B------:R-:W-:-:S04]  /*a310*/  ISETP.NE.AND P0, PT, R21, 0x2, PT ;  /* 0x000000021500780c */ /* 0x000fc80003f05270 */
[----:B------:R-:W-:Y:S02]  /*a320*/  SEL R24, RZ, 0x1, P0 ;  /* 0x00000001ff187807 */ /* 0x000fe40000000000 */
[----:B------:R-:W-:Y:S02]  /*a330*/  SEL R21, R21, RZ, P0 ;  /* 0x000000ff15157207 */ /* 0x000fe40000000000 */
[----:B------:R-:W-:Y:S01]  /*a340*/  LOP3.LUT R24, R23, R24, RZ, 0x3c, !PT ;  /* 0x0000001817187212 */ /* 0x000fe200078e3cff */
[----:B0-----:R-:W-:Y:S06]  /*a350*/  @!P1 BRA `(.L_x_56) ;  /* 0x0000000000049947 */ /* 0x001fec0003800000 */
[----:B------:R-:W-:Y:S01]  /*a360*/  BPT.TRAP 0x1 ;  /* 0x000000040000795c */ /* 0x000fe20000300000 */
.L_x_56:
[----:B------:R-:W-:Y:S01]  /*a370*/  LEA R8, R21, UR45, 0x3 ;  /* 0x0000002d15087c11 */ /* 0x000fe2000f8e18ff */
[----:B------:R-:W-:Y:S01]  /*a380*/  BSSY B1, `(.L_x_57) ;  /* 0x0000004000017945 */ /* 0x000fe20003800000 */
[----:B------:R-:W-:-:S04]  /*a390*/  SHF.L.U32 R3, R24, 0x1f, RZ ;  /* 0x0000001f18037819 */ /* 0x000fc800000006ff */
[----:B------:R-:W0:Y:S02]  /*a3a0*/  SYNCS.PHASECHK.TRANS64.TRYWAIT P0, [R8+URZ+0x2a840], R3 ;  /* 0x02a84003080075a7 */ /* 0x000e24000800017f */
[----:B0-----:R-:W-:Y:S05]  /*a3b0*/  @!P0 BRA `(.L_x_58) ;  /* 0x0000002800888947 */ /* 0x001fea0003800000 */
.L_x_121:
[----:B------:R-:W-:Y:S05]  /*a3c0*/  BSYNC B1 ;  /* 0x0000000000017941 */ /* 0x000fea0003800000 */
.L_x_57:
[----:B------:R-:W-:Y:S01]  /*a3d0*/  ULDC UR4, c[0x0][0x430] ;  /* 0x00010c0000047ab9 */ /* 0x000fe20000000800 */
[----:B-----5:R-:W-:Y:S01]  /*a3e0*/  SHF.R.S32.HI R27, RZ, 0x1f, R6 ;  /* 0x0000001fff1b7819 */ /* 0x020fe20000011406 */
[----:B------:R-:W-:Y:S01]  /*a3f0*/  UIADD3 UR4, -UR4, URZ, URZ ;  /* 0x0000003f04047290 */ /* 0x000fe2000fffe13f */
[----:B------:R-:W-:Y:S01]  /*a400*/  R2UR UR6, R31 ;  /* 0x000000001f0672ca */ /* 0x000fe200000e0000 */
[----:B------:R-:W-:Y:S01]  /*a410*/  IMAD R19, R21, 0x4800, R25 ;  /* 0x0000480015137824 */ /* 0x000fe200078e0219 */
[C---:B------:R-:W-:Y:S02]  /*a420*/  LOP3.LUT P3, RZ, R22.reuse, 0x4, RZ, 0xc0, !PT ;  /* 0x0000000416ff7812 */ /* 0x040fe4000786c0ff */
[C---:B------:R-:W-:Y:S01]  /*a430*/  LOP3.LUT P2, RZ, R22.reuse, 0x2, RZ, 0xc0, !PT ;  /* 0x0000000216ff7812 */ /* 0x040fe2000784c0ff */
[----:B------:R-:W-:Y:S01]  /*a440*/  IMAD R7, R11, UR4, R9 ;  /* 0x000000040b077c24 */ /* 0x000fe2000f8e0209 */
[----:B------:R-:W-:Y:S01]  /*a450*/  ULDC.64 UR4, c[0x0][0x300] ;  /* 0x0000c00000047ab9 */ /* 0x000fe20000000a00 */
[----:B------:R-:W-:-:S03]  /*a460*/  LOP3.LUT P1, RZ, R22, 0x1, RZ, 0xc0, !PT ;  /* 0x0000000116ff7812 */ /* 0x000fc6000782c0ff */
[----:B------:R-:W-:-:S05]  /*a470*/  SHF.R.S32.HI R26, RZ, 0x1f, R7 ;  /* 0x0000001fff1a7819 */ /* 0x000fca0000011407 */
[----:B------:R-:W-:-:S04]  /*a480*/  IMAD R2, R26, UR4, RZ ;  /* 0x000000041a027c24 */ /* 0x000fc8000f8e02ff */
[C---:B------:R-:W-:Y:S02]  /*a490*/  IMAD R5, R7.reuse, UR5, R2 ;  /* 0x0000000507057c24 */ /* 0x040fe4000f8e0202 */
[----:B0-----:R-:W-:Y:S01]  /*a4a0*/  IMAD.WIDE.U32 R2, R7, UR4, RZ ;  /* 0x0000000407027c25 */ /* 0x001fe2000f8e00ff */
        /* <DEDUP_REMOVED lines=13> */
[----:B------:R-:W-:Y:S01]  /*a580*/  LEA R18, P0, R2, UR6, 0x1 ;  /* 0x0000000602127c11 */ /* 0x000fe2000f8008ff */
[----:B------:R-:W-:-:S03]  /*a590*/  UMOV UR4, 0xffffffff ;  /* 0xffffffff00047882 */ /* 0x000fc60000000000 */
[----:B------:R-:W-:Y:S01]  /*a5a0*/  LEA.HI.X R20, R2, UR7, R3, 0x1, P0 ;  /* 0x0000000702147c11 */ /* 0x000fe200080f0c03 */
[----:B------:R-:W-:Y:S08]  /*a5b0*/  BRA.DIV UR4, `(.L_x_59) ;  /* 0x0000002a041c7947 */ /* 0x000ff0000b800000 */
[----:B------:R-:W0:Y:S01]  /*a5c0*/  SHFL.IDX PT, R14, R18, RZ, 0x181f ;  /* 0x00181fff120e7589 */ /* 0x000e2200000e0000 */
[----:B------:R-:W-:-:S03]  /*a5d0*/  LEA R19, R19, UR45, 0x1 ;  /* 0x0000002d13137c11 */ /* 0x000fc6000f8e08ff */
[----:B------:R-:W1:Y:S04]  /*a5e0*/  SHFL.IDX PT, R3, R20, RZ, 0x181f ;  /* 0x00181fff14037589 */ /* 0x000e6800000e0000 */
[----:B------:R-:W-:Y:S04]  /*a5f0*/  SHFL.IDX PT, R4, R20, 0x1, 0x181f ;  /* 0x00381f0014047f89 */ /* 0x000fe800000e0000 */
[----:B------:R-:W-:Y:S04]  /*a600*/  SHFL.IDX PT, R12, R18, 0x2, 0x181f ;  /* 0x00581f00120c7f89 */ /* 0x000fe800000e0000 */
[----:B------:R-:W-:Y:S01]  /*a610*/  SHFL.IDX PT, R5, R20, 0x2, 0x181f ;  /* 0x00581f0014057f89 */ /* 0x000fe200000e0000 */
[----:B0-----:R-:W-:-:S03]  /*a620*/  IADD3 R2, P0, R14, R35, RZ ;  /* 0x000000230e027210 */ /* 0x001fc60007f1e0ff */
[----:B------:R-:W0:Y:S02]  /*a630*/  SHFL.IDX PT, R14, R18, 0x1, 0x181f ;  /* 0x00381f00120e7f89 */ /* 0x000e2400000e0000 */
[----:B-1----:R-:W-:-:S05]  /*a640*/  IMAD.X R3, RZ, RZ, R3, P0 ;  /* 0x000000ffff037224 */ /* 0x002fca00000e0603 */
[----:B------:R-:W-:Y:S04]  /*a650*/  LDGSTS.E.BYPASS.LTC128B.128 [R19+0x18400], desc[UR38][R2.64], !P3 ;  /* 0x1840000002137fae */ /* 0x000fe8000d901d66 */
[----:B------:R-:W-:Y:S04]  /*a660*/  LDGSTS.E.BYPASS.LTC128B.128 [R19+0x1b400], desc[UR38][R2.64+0x80], !P2 ;  /* 0x1b40008002137fae */ /* 0x000fe8000d101d66 */
[----:B------:R0:W-:Y:S02]  /*a670*/  LDGSTS.E.BYPASS.LTC128B.128 [R19+0x1e400], desc[UR38][R2.64+0x100], !P1 ;  /* 0x1e40010002137fae */ /* 0x0001e4000c901d66 */
[----:B0-----:R-:W-:-:S02]  /*a680*/  IADD3 R2, P0, R14, R35, RZ ;  /* 0x000000230e027210 */ /* 0x001fc40007f1e0ff */
[----:B------:R-:W0:Y:S02]  /*a690*/  SHFL.IDX PT, R14, R18, 0x3, 0x181f ;  /* 0x00781f00120e7f89 */ /* 0x000e2400000e0000 */
[----:B------:R-:W-:Y:S02]  /*a6a0*/  IADD3.X R3, RZ, R4, RZ, P0, !PT ;  /* 0x00000004ff037210 */ /* 0x000fe400007fe4ff */
[-C--:B------:R-:W-:Y:S02]  /*a6b0*/  IADD3 R4, P0, R12, R35.reuse, RZ ;  /* 0x000000230c047210 */ /* 0x080fe40007f1e0ff */
[----:B------:R-:W-:Y:S03]  /*a6c0*/  SHFL.IDX PT, R12, R18, 0x4, 0x181f ;  /* 0x00981f00120c7f89 */ /* 0x000fe600000e0000 */
[----:B------:R-:W-:Y:S01]  /*a6d0*/  IMAD.X R5, RZ, RZ, R5, P0 ;  /* 0x000000ffff057224 */ /* 0x000fe200000e0605 */
[----:B------:R-:W-:Y:S04]  /*a6e0*/  LDGSTS.E.BYPASS.LTC128B.128 [R19+0x18c00], desc[UR38][R2.64], !P3 ;  /* 0x18c0000002137fae */ /* 0x000fe8000d901d66 */
[----:B------:R-:W-:Y:S04]  /*a6f0*/  LDGSTS.E.BYPASS.LTC128B.128 [R19+0x1bc00], desc[UR38][R2.64+0x80], !P2 ;  /* 0x1bc0008002137fae */ /* 0x000fe8000d101d66 */
[----:B------:R1:W-:Y:S04]  /*a700*/  LDGSTS.E.BYPASS.LTC128B.128 [R19+0x1ec00], desc[UR38][R2.64+0x100], !P1 ;  /* 0x1ec0010002137fae */ /* 0x0003e8000c901d66 */
[----:B------:R-:W-:Y:S04]  /*a710*/  LDGSTS.E.BYPASS.LTC128B.128 [R19+0x19400], desc[UR38][R4.64], !P3 ;  /* 0x1940000004137fae */ /* 0x000fe8000d901d66 */
[----:B------:R-:W-:Y:S04]  /*a720*/  LDGSTS.E.BYPASS.LTC128B.128 [R19+0x1c400], desc[UR38][R4.64+0x80], !P2 ;  /* 0x1c40008004137fae */ /* 0x000fe8000d101d66 */
[----:B-1----:R-:W1:Y:S01]  /*a730*/  SHFL.IDX PT, R3, R20, 0x3, 0x181f ;  /* 0x00781f0014037f89 */ /* 0x002e6200000e0000 */
[----:B0-----:R-:W-:-:S03]  /*a740*/  IADD3 R2, P0, R14, R35, RZ ;  /* 0x000000230e027210 */ /* 0x001fc60007f1e0ff */
[----:B------:R0:W-:Y:S04]  /*a750*/  LDGSTS.E.BYPASS.LTC128B.128 [R19+0x1f400], desc[UR38][R4.64+0x100], !P1 ;  /* 0x1f40010004137fae */ /* 0x0001e8000c901d66 */
[----:B------:R-:W-:Y:S04]  /*a760*/  SHFL.IDX PT, R14, R18, 0x5, 0x181f ;  /* 0x00b81f00120e7f89 */ /* 0x000fe800000e0000 */
[----:B0-----:R-:W0:Y:S04]  /*a770*/  SHFL.IDX PT, R4, R20, 0x4, 0x181f ;  /* 0x00981f0014047f89 */ /* 0x001e2800000e0000 */
[----:B------:R-:W2:Y:S01]  /*a780*/  SHFL.IDX PT, R20, R20, 0x5, 0x181f ;  /* 0x00b81f0014147f89 */ /* 0x000ea200000e0000 */
[----:B-1----:R-:W-:-:S05]  /*a790*/  IMAD.X R3, RZ, RZ, R3, P0 ;  /* 0x000000ffff037224 */ /* 0x002fca00000e0603 */
[----:B------:R-:W-:Y:S04]  /*a7a0*/  LDGSTS.E.BYPASS.LTC128B.128 [R19+0x19c00], desc[UR38][R2.64], !P3 ;  /* 0x19c0000002137fae */ /* 0x000fe8000d901d66 */
[----:B------:R-:W-:Y:S04]  /*a7b0*/  LDGSTS.E.BYPASS.LTC128B.128 [R19+0x1cc00], desc[UR38][R2.64+0x80], !P2 ;  /* 0x1cc0008002137fae */ /* 0x000fe8000d101d66 */
[----:B------:R1:W-:Y:S02]  /*a7c0*/  LDGSTS.E.BYPASS.LTC128B.128 [R19+0x1fc00], desc[UR38][R2.64+0x100], !P1 ;  /* 0x1fc0010002137fae */ /* 0x0003e4000c901d66 */
[----:B-1----:R-:W-:-:S04]  /*a7d0*/  IADD3 R2, P0, R12, R35, RZ ;  /* 0x000000230c027210 */ /* 0x002fc80007f1e0ff */
[----:B0-----:R-:W-:-:S05]  /*a7e0*/  IADD3.X R3, RZ, R4, RZ, P0, !PT ;  /* 0x00000004ff037210 */ /* 0x001fca00007fe4ff */
[----:B------:R0:W-:Y:S04]  /*a7f0*/  LDGSTS.E.BYPASS.LTC128B.128 [R19+0x1a400], desc[UR38][R2.64], !P3 ;  /* 0x1a40000002137fae */ /* 0x0001e8000d901d66 */
[----:B------:R0:W-:Y:S04]  /*a800*/  LDGSTS.E.BYPASS.LTC128B.128 [R19+0x1d400], desc[UR38][R2.64+0x80], !P2 ;  /* 0x1d40008002137fae */ /* 0x0001e8000d101d66 */
[----:B--2---:R0:W-:Y:S02]  /*a810*/  LDGSTS.E.BYPASS.LTC128B.128 [R19+0x20400], desc[UR38][R2.64+0x100], !P1 ;  /* 0x2040010002137fae */ /* 0x0041e4000c901d66 */
.L_x_135:
[----:B0-----:R-:W-:-:S05]  /*a820*/  IADD3 R2, P0, R14, R35, RZ ;  /* 0x000000230e027210 */ /* 0x001fca0007f1e0ff */
[----:B------:R-:W-:Y:S01]  /*a830*/  IMAD.X R3, RZ, RZ, R20, P0 ;  /* 0x000000ffff037224 */ /* 0x000fe200000e0614 */
[----:B------:R-:W-:-:S04]  /*a840*/  PLOP3.LUT P0, PT, PT, PT, PT, 0x80, 0x0 ;  /* 0x000000000000781c */ /* 0x000fc80003f0f070 */
[----:B------:R-:W-:Y:S01]  /*a850*/  @!PT LDS RZ, [RZ] ;  /* 0x00000000fffff984 */ /* 0x000fe20000000800 */
[----:B------:R-:W-:Y:S01]  /*a860*/  @!PT LDS RZ, [RZ] ;  /* 0x00000000fffff984 */ /* 0x000fe20000000800 */
[----:B------:R-:W-:Y:S01]  /*a870*/  @!PT LDS RZ, [RZ] ;  /* 0x00000000fffff984 */ /* 0x000fe20000000800 */
[----:B------:R0:W-:Y:S04]  /*a880*/  LDGSTS.E.BYPASS.LTC128B.128 [R19+0x1ac00], desc[UR38][R2.64], !P3 ;  /* 0x1ac0000002137fae */ /* 0x0001e8000d901d66 */
[----:B------:R0:W-:Y:S04]  /*a890*/  LDGSTS.E.BYPASS.LTC128B.128 [R19+0x1dc00], desc[UR38][R2.64+0x80], !P2 ;  /* 0x1dc0008002137fae */ /* 0x0001e8000d101d66 */
[----:B------:R0:W-:Y:S01]  /*a8a0*/  LDGSTS.E.BYPASS.LTC128B.128 [R19+0x20c00], desc[UR38][R2.64+0x100], !P1 ;  /* 0x20c0010002137fae */ /* 0x0001e2000c901d66 */
[----:B------:R-:W-:Y:S01]  /*a8b0*/  NOP ;  /* 0x0000000000007918 */ /* 0x000fe20000000000 */
.L_x_60:
[----:B------:R-:W-:Y:S02]  /*a8c0*/  PLOP3.LUT P1, PT, P1, P0, PT, 0xa2, 0x0 ;  /* 0x000000000000781c */ /* 0x000fe40000f21472 */
[----:B------:R-:W-:-:S08]  /*a8d0*/  @P0 R2UR P1, UR4, R8 ;  /* 0x00000000080402ca */ /* 0x000fd00000020000 */
[----:B------:R-:W-:-:S05]  /*a8e0*/  @P0 PLOP3.LUT P0, PT, P1, PT, PT, 0x80, 0x0 ;  /* 0x000000000000081c */ /* 0x000fca0000f0f070 */
[----:B------:R-:W-:Y:S01]  /*a8f0*/  @!P1 SYNCS.ARRIVE.TRANS64.RED.A0T1 RZ, [UR4+0x2a830], RZ ;  /* 0x02a830ffffff99a7 */ /* 0x000fe20008200404 */
[----:B------:R-:W-:Y:S07]  /*a900*/  @!P1 ARRIVES.LDGSTSBAR.64.TRANSCNT [UR4+0x2a830] ;  /* 0x02a83000ff0099b0 */ /* 0x000fee0008000a84 */
[----:B------:R-:W-:Y:S05]  /*a910*/  @P0 BRA.U.ANY `(.L_x_60) ;  /* 0xfffffffd00e80947 */ /* 0x000fea000393ffff */
[----:B------:R-:W-:Y:S01]  /*a920*/  NOP ;  /* 0x0000000000007918 */ /* 0x000fe20000000000 */
[----:B------:R-:W-:-:S13]  /*a930*/  ISETP.NE.AND P2, PT, R36, 0x3, PT ;  /* 0x000000032400780c */ /* 0x000fda0003f45270 */
[----:B------:R-:W-:Y:S05]  /*a940*/  @!P2 BRA `(.L_x_61) ;  /* 0x000000000004a947 */ /* 0x000fea0003800000 */
[----:B------:R-:W-:Y:S01]  /*a950*/  BPT.TRAP 0x1 ;  /* 0x000000040000795c */ /* 0x000fe20000300000 */
.L_x_61:
[----:B------:R1:W-:Y:S01]  /*a960*/  SYNCS.ARRIVE.TRANS64.A1T0 RZ, [R8+URZ+0x2a830], RZ ;  /* 0x02a830ff08ff79a7 */ /* 0x0003e2000810003f */
[----:B------:R-:W-:Y:S05]  /*a970*/  @!P2 BRA `(.L_x_62) ;  /* 0x000000000004a947 */ /* 0x000fea0003800000 */
[----:B------:R-:W-:Y:S01]  /*a980*/  BPT.TRAP 0x1 ;  /* 0x000000040000795c */ /* 0x000fe20000300000 */
.L_x_62:
[----:B0-----:R-:W-:Y:S01]  /*a990*/  SHF.L.U32 R3, R23, 0x1f, RZ ;  /* 0x0000001f17037819 */ /* 0x001fe200000006ff */
[----:B------:R-:W-:Y:S01]  /*a9a0*/  BSSY B1, `(.L_x_63) ;  /* 0x0000004000017945 */ /* 0x000fe20003800000 */
[----:B------:R-:W-:-:S04]  /*a9b0*/  LEA R4, R10, UR45, 0x3 ;  /* 0x0000002d0a047c11 */ /* 0x000fc8000f8e18ff */
[----:B------:R-:W0:Y:S02]  /*a9c0*/  SYNCS.PHASECHK.TRANS64.TRYWAIT P0, [R4+URZ+0x2a860], R3 ;  /* 0x02a86003040075a7 */ /* 0x000e24000800017f */
[----:B0-----:R-:W-:Y:S05]  /*a9d0*/  @!P0 BRA `(.L_x_64) ;  /* 0x0000002800d08947 */ /* 0x001fea0003800000 */
.L_x_136:
[----:B------:R-:W-:Y:S05]  /*a9e0*/  BSYNC B1 ;  /* 0x0000000000017941 */ /* 0x000fea0003800000 */
.L_x_63:
[----:B------:R-:W-:Y:S01]  /*a9f0*/  UMOV UR4, 0xffffffff ;  /* 0xffffffff00047882 */ /* 0x000fe20000000000 */
[----:B------:R-:W-:Y:S01]  /*aa00*/  LOP3.LUT P0, RZ, R29, 0x2, RZ, 0xc0, !PT ;  /* 0x000000021dff7812 */ /* 0x000fe2000780c0ff */
[----:B------:R-:W-:Y:S01]  /*aa10*/  IMAD R5, R10, 0x3000, R25 ;  /* 0x000030000a057824 */ /* 0x000fe200078e0219 */
[----:B------:R-:W-:Y:S11]  /*aa20*/  BRA.DIV UR4, `(.L_x_65) ;  /* 0x0000002a04d07947 */ /* 0x000ff6000b800000 */
[----:B------:R-:W2:Y:S01]  /*aa30*/  SHFL.IDX PT, R14, R16, RZ, 0x181f ;  /* 0x00181fff100e7589 */ /* 0x000ea200000e0000 */
[----:B------:R-:W-:-:S03]  /*aa40*/  LEA R5, R5, UR45, 0x1 ;  /* 0x0000002d05057c11 */ /* 0x000fc6000f8e08ff */
[----:B0-----:R-:W0:Y:S04]  /*aa50*/  SHFL.IDX PT, R3, R17, RZ, 0x181f ;  /* 0x00181fff11037589 */ /* 0x001e2800000e0000 */
[----:B-1----:R-:W-:Y:S01]  /*aa60*/  SHFL.IDX PT, R8, R17, 0x1, 0x181f ;  /* 0x00381f0011087f89 */ /* 0x002fe200000e0000 */
[----:B--2---:R-:W-:-:S03]  /*aa70*/  IADD3 R2, P1, R14, R35, RZ ;  /* 0x000000230e027210 */ /* 0x004fc60007f3e0ff */
[----:B------:R-:W1:Y:S02]  /*aa80*/  SHFL.IDX PT, R14, R16, 0x1, 0x181f ;  /* 0x00381f00100e7f89 */ /* 0x000e6400000e0000 */
[----:B0-----:R-:W-:Y:S01]  /*aa90*/  IMAD.X R3, RZ, RZ, R3, P1 ;  /* 0x000000ffff037224 */ /* 0x001fe200008e0603 */
[----:B------:R-:W-:-:S04]  /*aaa0*/  LOP3.LUT P1, RZ, R29, 0x1, RZ, 0xc0, !PT ;  /* 0x000000011dff7812 */ /* 0x000fc8000782c0ff */
[----:B------:R-:W-:-:S13]  /*aab0*/  ISETP.LT.OR P2, PT, R0, 0x1, !P1 ;  /* 0x000000010000780c */ /* 0x000fda0004f41670 */
[----:B------:R-:W-:Y:S01]  /*aac0*/  LDGSTS.E.BYPASS.LTC128B.128 [R5+0x400], desc[UR38][R2.64], !P2 ;  /* 0x0040000002057fae */ /* 0x000fe2000d101d66 */
[----:B------:R-:W-:-:S13]  /*aad0*/  ISETP.LT.OR P2, PT, R0, 0x1, !P0 ;  /* 0x000000010000780c */ /* 0x000fda0004741670 */
[----:B------:R1:W-:Y:S02]  /*aae0*/  LDGSTS.E.BYPASS.LTC128B.128 [R5+0x3400], desc[UR38][R2.64+0x80], !P2 ;  /* 0x0340008002057fae */ /* 0x0003e4000d101d66 */
[----:B-1----:R-:W-:Y:S02]  /*aaf0*/  IADD3 R2, P2, R14, R35, RZ ;  /* 0x000000230e027210 */ /* 0x002fe40007f5e0ff */
[----:B------:R-:W0:Y:S02]  /*ab00*/  SHFL.IDX PT, R14, R16, 0x2, 0x181f ;  /* 0x00581f00100e7f89 */ /* 0x000e2400000e0000 */
[----:B------:R-:W-:Y:S02]  /*ab10*/  IADD3.X R3, RZ, R8, RZ, P2, !PT ;  /* 0x00000008ff037210 */ /* 0x000fe400017fe4ff */
[----:B------:R-:W-:Y:S01]  /*ab20*/  ISETP.LT.OR P2, PT, R0, 0x11, !P1 ;  /* 0x000000110000780c */ /* 0x000fe20004f41670 */
[----:B------:R-:W1:-:S12]  /*ab30*/  SHFL.IDX PT, R8, R17, 0x2, 0x181f ;  /* 0x00581f0011087f89 */ /* 0x000e5800000e0000 */
[----:B------:R-:W-:Y:S01]  /*ab40*/  LDGSTS.E.BYPASS.LTC128B.128 [R5+0xc00], desc[UR38][R2.64], !P2 ;  /* 0x00c0000002057fae */ /* 0x000fe2000d101d66 */
[----:B------:R-:W-:-:S13]  /*ab50*/  ISETP.LT.OR P2, PT, R0, 0x11, !P0 ;  /* 0x000000110000780c */ /* 0x000fda0004741670 */
[----:B------:R0:W-:Y:S02]  /*ab60*/  LDGSTS.E.BYPASS.LTC128B.128 [R5+0x3c00], desc[UR38][R2.64+0x80], !P2 ;  /* 0x03c0008002057fae */ /* 0x0001e4000d101d66 */
[----:B0-----:R-:W-:Y:S02]  /*ab70*/  IADD3 R2, P2, R14, R35, RZ ;  /* 0x000000230e027210 */ /* 0x001fe40007f5e0ff */
[----:B------:R-:W0:Y:S03]  /*ab80*/  SHFL.IDX PT, R14, R16, 0x3, 0x181f ;  /* 0x00781f00100e7f89 */ /* 0x000e2600000e0000 */
[----:B-1----:R-:W-:Y:S01]  /*ab90*/  IMAD.X R3, RZ, RZ, R8, P2 ;  /* 0x000000ffff037224 */ /* 0x002fe200010e0608 */
        /* <DEDUP_REMOVED lines=14> */
[----:B------:R0:W2:Y:S02]  /*ac80*/  SHFL.IDX PT, R14, R16, 0x5, 0x181f ;  /* 0x00b81f00100e7f89 */ /* 0x0000a400000e0000 */
[----:B-1----:R-:W-:Y:S02]  /*ac90*/  IADD3.X R3, RZ, R8, RZ, P2, !PT ;  /* 0x00000008ff037210 */ /* 0x002fe400017fe4ff */
[----:B------:R-:W-:Y:S01]  /*aca0*/  ISETP.LT.OR P2, PT, R0, 0x41, !P1 ;  /* 0x000000410000780c */ /* 0x000fe20004f41670 */
[----:B------:R0:W1:-:S12]  /*acb0*/  SHFL.IDX PT, R8, R17, 0x5, 0x181f ;  /* 0x00b81f0011087f89 */ /* 0x00005800000e0000 */
[----:B------:R0:W-:Y:S01]  /*acc0*/  LDGSTS.E.BYPASS.LTC128B.128 [R5+0x2400], desc[UR38][R2.64], !P2 ;  /* 0x0240000002057fae */ /* 0x0001e2000d101d66 */
[----:B------:R-:W-:-:S13]  /*acd0*/  ISETP.LT.OR P2, PT, R0, 0x41, !P0 ;  /* 0x000000410000780c */ /* 0x000fda0004741670 */
[----:B-12---:R0:W-:Y:S02]  /*ace0*/  LDGSTS.E.BYPASS.LTC128B.128 [R5+0x5400], desc[UR38][R2.64+0x80], !P2 ;  /* 0x0540008002057fae */ /* 0x0061e4000d101d66 */
.L_x_150:
[C---:B------:R-:W-:Y:S01]  /*acf0*/  ISETP.LT.OR P1, PT, R0.reuse, 0x51, !P1 ;  /* 0x000000510000780c */ /* 0x040fe20004f21670 */
[----:B------:R-:W-:Y:S01]  /*ad00*/  ULDC.64 UR4, c[0x0][0x328] ;  /* 0x0000ca0000047ab9 */ /* 0x000fe20000000a00 */
[----:B------:R-:W-:Y:S01]  /*ad10*/  ISETP.LT.OR P0, PT, R0, 0x51, !P0 ;  /* 0x000000510000780c */ /* 0x000fe20004701670 */
[----:B------:R-:W-:Y:S01]  /*ad20*/  IMAD R26, R26, UR4, RZ ;  /* 0x000000041a1a7c24 */ /* 0x000fe2000f8e02ff */
[----:B01----:R-:W-:-:S03]  /*ad30*/  IADD3 R2, P2, R14, R35, RZ ;  /* 0x000000230e027210 */ /* 0x003fc60007f5e0ff */
[----:B------:R-:W-:Y:S02]  /*ad40*/  IMAD R11, R7, UR5, R26 ;  /* 0x00000005070b7c24 */ /* 0x000fe4000f8e021a */
[----:B------:R-:W-:-:S05]  /*ad50*/  IMAD.X R3, RZ, RZ, R8, P2 ;  /* 0x000000ffff037224 */ /* 0x000fca00010e0608 */
[----:B------:R-:W-:Y:S01]  /*ad60*/  @!PT LDS RZ, [RZ] ;  /* 0x00000000fffff984 */ /* 0x000fe20000000800 */
[----:B------:R-:W-:Y:S01]  /*ad70*/  @!PT LDS RZ, [RZ] ;  /* 0x00000000fffff984 */ /* 0x000fe20000000800 */
[----:B------:R-:W-:Y:S01]  /*ad80*/  @!PT LDS RZ, [RZ] ;  /* 0x00000000fffff984 */ /* 0x000fe20000000800 */
[----:B------:R-:W-:Y:S04]  /*ad90*/  LDGSTS.E.BYPASS.LTC128B.128 [R5+0x2c00], desc[UR38][R2.64], !P1 ;  /* 0x02c0000002057fae */ /* 0x000fe8000c901d66 */
[----:B------:R0:W-:Y:S01]  /*ada0*/  LDGSTS.E.BYPASS.LTC128B.128 [R5+0x5c00], desc[UR38][R2.64+0x80], !P0 ;  /* 0x05c0008002057fae */ /* 0x0001e2000c101d66 */
[----:B------:R-:W-:Y:S01]  /*adb0*/  PLOP3.LUT P0, PT, PT, PT, PT, 0x80, 0x0 ;  /* 0x000000000000781c */ /* 0x000fe20003f0f070 */
[----:B------:R-:W-:Y:S01]  /*adc0*/  NOP ;  /* 0x0000000000007918 */ /* 0x000fe20000000000 */
[----:B0-----:R-:W-:Y:S01]  /*add0*/  IMAD.WIDE.U32 R2, R7, UR4, RZ ;  /* 0x0000000407027c25 */ /* 0x001fe2000f8e00ff */
[----:B------:R-:W-:-:S03]  /*ade0*/  ULDC.64 UR4, c[0x0][0x338] ;  /* 0x0000ce0000047ab9 */ /* 0x000fc60000000a00 */
[----:B------:R-:W-:Y:S02]  /*adf0*/  IMAD.IADD R3, R3, 0x1, R11 ;  /* 0x0000000103037824 */ /* 0x000fe400078e020b */
[----:B------:R-:W-:Y:S02]  /*ae00*/  IMAD R27, R27, UR4, RZ ;  /* 0x000000041b1b7c24 */ /* 0x000fe4000f8e02ff */
[----:B------:R-:W-:-:S04]  /*ae10*/  IMAD.WIDE.U32 R2, R6, UR4, R2 ;  /* 0x0000000406027c25 */ /* 0x000fc8000f8e0002 */
[----:B------:R-:W-:-:S05]  /*ae20*/  IMAD R27, R6, UR5, R27 ;  /* 0x00000005061b7c24 */ /* 0x000fca000f8e021b */
[----:B------:R-:W-:-:S07]  /*ae30*/  IADD3 R27, R3, R27, RZ ;  /* 0x0000001b031b7210 */ /* 0x000fce0007ffe0ff */
.L_x_66:
        /* <DEDUP_REMOVED lines=10> */
.L_x_67:
[----:B------:R-:W-:Y:S01]  /*aee0*/  R2UR UR4, R31 ;  /* 0x000000001f0472ca */ /* 0x000fe200000e0000 */
[----:B------:R-:W-:Y:S01]  /*aef0*/  ULDC.64 UR6, c[0x0][0x330] ;  /* 0x0000cc0000067ab9 */ /* 0x000fe20000000a00 */
[----:B------:R-:W-:Y:S01]  /*af00*/  IMAD.MOV.U32 R3, RZ, RZ, R27 ;  /* 0x000000ffff037224 */ /* 0x000fe200078e001b */
[----:B------:R0:W-:Y:S01]  /*af10*/  SYNCS.ARRIVE.TRANS64.A1T0 RZ, [R4+URZ+0x2a850], RZ ;  /* 0x02a850ff04ff79a7 */ /* 0x0001e2000810003f */
[----:B------:R-:W-:Y:S01]  /*af20*/  IMAD.U32 R5, RZ, RZ, UR6 ;  /* 0x00000006ff057e24 */ /* 0x000fe2000f8e00ff */
[----:B------:R-:W-:Y:S01]  /*af30*/  IADD3 R9, R9, -0x60, RZ ;  /* 0xffffffa009097810 */ /* 0x000fe20007ffe0ff */
[----:B------:R-:W-:Y:S02]  /*af40*/  VIADD R28, R28, 0xffffffff ;  /* 0xffffffff1c1c7836 */ /* 0x000fe40000000000 */
[----:B------:R-:W-:-:S04]  /*af50*/  IMAD.WIDE.U32 R2, R5, UR42, R2 ;  /* 0x0000002a05027c25 */ /* 0x000fc8000f8e0002 */
[----:B------:R-:W-:Y:S01]  /*af60*/  VIADD R0, R0, 0x60 ;  /* 0x0000006000007836 */ /* 0x000fe20000000000 */
[----:B------:R-:W-:Y:S01]  /*af70*/  UIMAD UR4, UR4, UR6, URZ ;  /* 0x00000006040472a4 */ /* 0x000fe2000f8e023f */
[----:B------:R-:W-:Y:S02]  /*af80*/  IMAD.MOV.U32 R23, RZ, RZ, R24 ;  /* 0x000000ffff177224 */ /* 0x000fe400078e0018 */
[----:B------:R-:W-:Y:S01]  /*af90*/  IMAD.MOV.U32 R10, RZ, RZ, R21 ;  /* 0x000000ffff0a7224 */ /* 0x000fe200078e0015 */
[----:B------:R-:W-:-:S03]  /*afa0*/  UIMAD UR4, UR42, UR7, UR4 ;  /* 0x000000072a0472a4 */ /* 0x000fc6000f8e0204 */
[----:B------:R-:W-:Y:S02]  /*afb0*/  ULDC.64 UR6, c[0x0][0x318] ;  /* 0x0000c60000067ab9 */ /* 0x000fe40000000a00 */
[----:B------:R-:W-:Y:S02]  /*afc0*/  LEA R16, P0, R2, UR6, 0x1 ;  /* 0x0000000602107c11 */ /* 0x000fe4000f8008ff */
[----:B------:R-:W-:-:S04]  /*afd0*/  IADD3 R17, R3, UR4, RZ ;  /* 0x0000000403117c10 */ /* 0x000fc8000fffe0ff */
[----:B------:R-:W-:Y:S02]  /*afe0*/  LEA.HI.X R17, R2, UR7, R17, 0x1, P0 ;  /* 0x0000000702117c11 */ /* 0x000fe400080f0c11 */
[----:B------:R-:W-:-:S13]  /*aff0*/  ISETP.GT.AND P0, PT, R28, UR48, PT ;  /* 0x000000301c007c0c */ /* 0x000fda000bf04270 */
[----:B0-----:R-:W-:Y:S05]  /*b000*/  @P0 BRA `(.L_x_68) ;  /* 0xfffffff000680947 */ /* 0x001fea000383ffff */
[----:B------:R-:W-:Y:S05]  /*b010*/  BSYNC B0 ;  /* 0x0000000000007941 */ /* 0x000fea0003800000 */
.L_x_55:
[----:B------:R-:W-:-:S13]  /*b020*/  ISETP.NE.AND P0, PT, R36, 0x3, PT ;  /* 0x000000032400780c */ /* 0x000fda0003f05270 */
[----:B------:R-:W-:Y:S05]  /*b030*/  @!P0 BRA `(.L_x_69) ;  /* 0x0000000000048947 */ /* 0x000fea0003800000 */
[----:B------:R-:W-:Y:S01]  /*b040*/  BPT.TRAP 0x1 ;  /* 0x000000040000795c */ /* 0x000fe20000300000 */
.L_x_69:
[C---:B0-----:R-:W-:Y:S01]  /*b050*/  LEA R0, R21.reuse, UR45, 0x3 ;  /* 0x0000002d15007c11 */ /* 0x041fe2000f8e18ff */
[----:B------:R-:W-:Y:S01]  /*b060*/  BSSY B0, `(.L_x_70) ;  /* 0x0000008000007945 */ /* 0x000fe20003800000 */
[----:B------:R-:W-:Y:S01]  /*b070*/  SHF.L.U32 R3, R24, 0x1f, RZ ;  /* 0x0000001f18037819 */ /* 0x000fe200000006ff */
[----:B------:R-:W-:Y:S01]  /*b080*/  IMAD R25, R21, 0x3000, R25 ;  /* 0x0000300015197824 */ /* 0x000fe200078e0219 */
[----:B------:R-:W-:Y:S02]  /*b090*/  MOV R5, 0xffffffa0 ;  /* 0xffffffa000057802 */ /* 0x000fe40000000f00 */
[----:B------:R-:W0:Y:S03]  /*b0a0*/  SYNCS.PHASECHK.TRANS64.TRYWAIT P0, [R0+URZ+0x2a860], R3 ;  /* 0x02a86003000075a7 */ /* 0x000e26000800017f */
[----:B------:R-:W-:-:S04]  /*b0b0*/  IMAD R28, R28, R5, UR43 ;  /* 0x0000002b1c1c7e24 */ /* 0x000fc8000f8e0205 */
[----:B------:R-:W-:Y:S01]  /*b0c0*/  IMAD.IADD R5, R28, 0x1, -R37 ;  /* 0x000000011c057824 */ /* 0x000fe200078e0a25 */
[----:B0-----:R-:W-:Y:S06]  /*b0d0*/  @!P0 BRA `(.L_x_71) ;  /* 0x0000002c002c8947 */ /* 0x001fec0003800000 */
.L_x_151:
[----:B------:R-:W-:Y:S05]  /*b0e0*/  BSYNC B0 ;  /* 0x0000000000007941 */ /* 0x000fea0003800000 */
.L_x_70:
[----:B------:R-:W-:-:S03]  /*b0f0*/  UMOV UR4, 0xffffffff ;  /* 0xffffffff00047882 */ /* 0x000fc60000000000 */
[----:B------:R-:W-:Y:S05]  /*b100*/  BRA.DIV UR4, `(.L_x_72) ;  /* 0x0000002e04347947 */ /* 0x000fea000b800000 */
[----:B0-----:R-:W-:Y:S01]  /*b110*/  SHFL.IDX PT, R3, R17, RZ, 0x181f ;  /* 0x00181fff11037589 */ /* 0x001fe200000e0000 */
[C---:B------:R-:W-:Y:S02]  /*b120*/  LOP3.LUT R4, R29.reuse, 0x1, RZ, 0xc0, !PT ;  /* 0x000000011d047812 */ /* 0x040fe400078ec0ff */
[----:B------:R-:W-:Y:S01]  /*b130*/  LOP3.LUT P0, RZ, R29, 0x2, RZ, 0xc0, !PT ;  /* 0x000000021dff7812 */ /* 0x000fe2000780c0ff */
[----:B------:R-:W0:Y:S01]  /*b140*/  SHFL.IDX PT, R2, R16, RZ, 0x181f ;  /* 0x00181fff10027589 */ /* 0x000e2200000e0000 */
[----:B------:R-:W-:Y:S02]  /*b150*/  ISETP.NE.U32.AND P1, PT, R4, 0x1, PT ;  /* 0x000000010400780c */ /* 0x000fe40003f25070 */
[C---:B------:R-:W-:Y:S01]  /*b160*/  ISETP.LT.OR P3, PT, R5.reuse, 0x1, !P0 ;  /* 0x000000010500780c */ /* 0x040fe20004761670 */
[----:B------:R-:W1:Y:S01]  /*b170*/  SHFL.IDX PT, R6, R17, 0x1, 0x181f ;  /* 0x00381f0011067f89 */ /* 0x000e6200000e0000 */
[----:B------:R-:W-:Y:S02]  /*b180*/  ISETP.LT.OR P2, PT, R5, 0x1, P1 ;  /* 0x000000010500780c */ /* 0x000fe40000f41670 */
[----:B------:R-:W-:Y:S01]  /*b190*/  LEA R4, R25, UR45, 0x1 ;  /* 0x0000002d19047c11 */ /* 0x000fe2000f8e08ff */
[----:B------:R-:W2:Y:S01]  /*b1a0*/  SHFL.IDX PT, R14, R16, 0x1, 0x181f ;  /* 0x00381f00100e7f89 */ /* 0x000ea200000e0000 */
[----:B------:R-:W-:-:S02]  /*b1b0*/  ISETP.LT.OR P4, PT, R5, 0x11, P1 ;  /* 0x000000110500780c */ /* 0x000fc40000f81670 */
[----:B------:R-:W-:Y:S01]  /*b1c0*/  ISETP.LT.OR P5, PT, R5, 0x11, !P0 ;  /* 0x000000110500780c */ /* 0x000fe200047a1670 */
[----:B------:R-:W-:Y:S04]  /*b1d0*/  SHFL.IDX PT, R8, R17, 0x2, 0x181f ;  /* 0x00581f0011087f89 */ /* 0x000fe800000e0000 */
[----:B------:R-:W3:Y:S04]  /*b1e0*/  SHFL.IDX PT, R9, R16, 0x2, 0x181f ;  /* 0x00581f0010097f89 */ /* 0x000ee800000e0000 */
[----:B------:R-:W4:Y:S01]  /*b1f0*/  SHFL.IDX PT, R19, R16, 0x3, 0x181f ;  /* 0x00781f0010137f89 */ /* 0x000f2200000e0000 */
[----:B0-----:R-:W-:-:S03]  /*b200*/  IMAD.WIDE.U32 R2, R30, 0x2, R2 ;  /* 0x000000021e027825 */ /* 0x001fc600078e0002 */
[----:B------:R-:W0:Y:S04]  /*b210*/  SHFL.IDX PT, R10, R17, 0x3, 0x181f ;  /* 0x00781f00110a7f89 */ /* 0x000e2800000e0000 */
[----:B------:R-:W-:Y:S01]  /*b220*/  LDGSTS.E.BYPASS.LTC128B.128 [R4+0x400], desc[UR38][R2.64], !P2 ;  /* 0x0040000002047fae */ /* 0x000fe2000d101d66 */
[----:B------:R-:W-:-:S03]  /*b230*/  ISETP.LT.OR P2, PT, R5, 0x21, P1 ;  /* 0x000000210500780c */ /* 0x000fc60000f41670 */
[----:B------:R-:W5:Y:S04]  /*b240*/  SHFL.IDX PT, R18, R17, 0x4, 0x181f ;  /* 0x00981f0011127f89 */ /* 0x000f6800000e0000 */
[----:B------:R1:W-:Y:S01]  /*b250*/  LDGSTS.E.BYPASS.LTC128B.128 [R4+0x3400], desc[UR38][R2.64+0x80], !P3 ;  /* 0x0340008002047fae */ /* 0x0003e2000d901d66 */
[----:B------:R-:W-:-:S03]  /*b260*/  ISETP.LT.OR P3, PT, R5, 0x21, !P0 ;  /* 0x000000210500780c */ /* 0x000fc60004761670 */
[----:B------:R-:W5:Y:S04]  /*b270*/  SHFL.IDX PT, R23, R16, 0x4, 0x181f ;  /* 0x00981f0010177f89 */ /* 0x000f6800000e0000 */
[----:B------:R-:W0:Y:S01]  /*b280*/  SHFL.IDX PT, R17, R17, 0x5, 0x181f ;  /* 0x00b81f0011117f89 */ /* 0x000e2200000e0000 */
[----:B-1----:R-:W-:Y:S01]  /*b290*/  MOV R3, R6 ;  /* 0x0000000600037202 */ /* 0x002fe20000000f00 */
[----:B--2---:R-:W-:Y:S02]  /*b2a0*/  IMAD.MOV.U32 R2, RZ, RZ, R14 ;  /* 0x000000ffff027224 */ /* 0x004fe400078e000e */
[----:B------:R1:W2:Y:S02]  /*b2b0*/  SHFL.IDX PT, R14, R16, 0x5, 0x181f ;  /* 0x00b81f00100e7f89 */ /* 0x0002a400000e0000 */
[----:B------:R-:W-:-:S04]  /*b2c0*/  IMAD.WIDE.U32 R6, R30, 0x2, R2 ;  /* 0x000000021e067825 */ /* 0x000fc800078e0002 */
[----:B---3--:R-:W-:Y:S01]  /*b2d0*/  IMAD.MOV.U32 R2, RZ, RZ, R9 ;  /* 0x000000ffff027224 */ /* 0x008fe200078e0009 */
[----:B------:R-:W-:Y:S01]  /*b2e0*/  LDGSTS.E.BYPASS.LTC128B.128 [R4+0xc00], desc[UR38][R6.64], !P4 ;  /* 0x00c0000006047fae */ /* 0x000fe2000e101d66 */
[----:B------:R-:W-:Y:S01]  /*b2f0*/  IMAD.MOV.U32 R3, RZ, RZ, R8 ;  /* 0x000000ffff037224 */ /* 0x000fe200078e0008 */
[C---:B------:R-:W-:Y:S01]  /*b300*/  ISETP.LT.OR P4, PT, R5.reuse, 0x31, P1 ;  /* 0x000000310500780c */ /* 0x040fe20000f81670 */
[----:B------:R-:W-:Y:S01]  /*b310*/  IMAD.MOV.U32 R8, RZ, RZ, RZ ;  /* 0x000000ffff087224 */ /* 0x000fe200078e00ff */
[----:B------:R-:W-:Y:S01]  /*b320*/  LDGSTS.E.BYPASS.LTC128B.128 [R4+0x3c00], desc[UR38][R6.64+0x80], !P5 ;  /* 0x03c0008006047fae */ /* 0x000fe2000e901d66 */
[----:B------:R-:W-:Y:S01]  /*b330*/  IMAD.WIDE.U32 R2, R30, 0x2, R2 ;  /* 0x000000021e027825 */ /* 0x000fe200078e0002 */
[----:B------:R-:W-:-:S04]  /*b340*/  ISETP.LT.OR P5, PT, R5, 0x31, !P0 ;  /* 0x000000310500780c */ /* 0x000fc800047a1670 */
[----:B------:R-:W-:Y:S01]  /*b350*/  LDGSTS.E.BYPASS.LTC128B.128 [R4+0x1400], desc[UR38][R2.64], !P2 ;  /* 0x0140000002047fae */ /* 0x000fe2000d101d66 */
[----:B------:R-:W-:-:S03]  /*b360*/  ISETP.LT.OR P2, PT, R5, 0x41, P1 ;  /* 0x000000410500780c */ /* 0x000fc60000f41670 */
[----:B------:R4:W-:Y:S01]  /*b370*/  LDGSTS.E.BYPASS.LTC128B.128 [R4+0x4400], desc[UR38][R2.64+0x80], !P3 ;  /* 0x0440008002047fae */ /* 0x0009e2000d901d66 */
[----:B------:R-:W-:Y:S02]  /*b380*/  ISETP.LT.OR P3, PT, R5, 0x41, !P0 ;  /* 0x000000410500780c */ /* 0x000fe40004761670 */
[----:B----4-:R-:W-:Y:S01]  /*b390*/  MOV R2, R19 ;  /* 0x0000001300027202 */ /* 0x010fe20000000f00 */
[----:B0-----:R-:W-:-:S04]  /*b3a0*/  IMAD.MOV.U32 R3, RZ, RZ, R10 ;  /* 0x000000ffff037224 */ /* 0x001fc800078e000a */
[----:B------:R-:W-:Y:S01]  /*b3b0*/  IMAD.WIDE.U32 R6, R30, 0x2, R2 ;  /* 0x000000021e067825 */ /* 0x000fe200078e0002 */
[----:B-----5:R-:W-:-:S03]  /*b3c0*/  MOV R3, R18 ;  /* 0x0000001200037202 */ /* 0x020fc60000000f00 */
[----:B------:R-:W-:Y:S01]  /*b3d0*/  IMAD.MOV.U32 R2, RZ, RZ, R23 ;  /* 0x000000ffff027224 */ /* 0x000fe200078e0017 */
[----:B------:R1:W-:Y:S03]  /*b3e0*/  LDGSTS.E.BYPASS.LTC128B.128 [R4+0x1c00], desc[UR38][R6.64], !P4 ;  /* 0x01c0000006047fae */ /* 0x0003e6000e101d66 */
[----:B------:R-:W-:Y:S01]  /*b3f0*/  IMAD.WIDE.U32 R2, R30, 0x2, R2 ;  /* 0x000000021e027825 */ /* 0x000fe200078e0002 */
[----:B------:R1:W-:Y:S04]  /*b400*/  LDGSTS.E.BYPASS.LTC128B.128 [R4+0x4c00], desc[UR38][R6.64+0x80], !P5 ;  /* 0x04c0008006047fae */ /* 0x0003e8000e901d66 */
[----:B------:R1:W-:Y:S04]  /*b410*/  LDGSTS.E.BYPASS.LTC128B.128 [R4+0x2400], desc[UR38][R2.64], !P2 ;  /* 0x0240000002047fae */ /* 0x0003e8000d101d66 */
[----:B--2---:R1:W-:Y:S02]  /*b420*/  LDGSTS.E.BYPASS.LTC128B.128 [R4+0x5400], desc[UR38][R2.64+0x80], !P3 ;  /* 0x0540008002047fae */ /* 0x0043e4000d901d66 */
.L_x_165:
[C---:B------:R-:W-:Y:S01]  /*b430*/  ISETP.LT.OR P1, PT, R5.reuse, 0x51, P1 ;  /* 0x000000510500780c */ /* 0x040fe20000f21670 */
[----:B-1----:R-:W-:Y:S01]  /*b440*/  IMAD.MOV.U32 R2, RZ, RZ, R14 ;  /* 0x000000ffff027224 */ /* 0x002fe200078e000e */
[----:B------:R-:W-:Y:S02]  /*b450*/  ISETP.LT.OR P0, PT, R5, 0x51, !P0 ;  /* 0x000000510500780c */ /* 0x000fe40004701670 */
[----:B------:R-:W-:-:S03]  /*b460*/  MOV R3, R17 ;  /* 0x0000001100037202 */ /* 0x000fc60000000f00 */
[----:B------:R-:W-:-:S06]  /*b470*/  IMAD.WIDE.U32 R2, R30, 0x2, R2 ;  /* 0x000000021e027825 */ /* 0x000fcc00078e0002 */
[----:B------:R-:W-:Y:S01]  /*b480*/  @!PT LDS RZ, [RZ] ;  /* 0x00000000fffff984 */ /* 0x000fe20000000800 */
[----:B------:R-:W-:Y:S01]  /*b490*/  @!PT LDS RZ, [RZ] ;  /* 0x00000000fffff984 */ /* 0x000fe20000000800 */
[----:B------:R-:W-:Y:S01]  /*b4a0*/  @!PT LDS RZ, [RZ] ;  /* 0x00000000fffff984 */ /* 0x000fe20000000800 */
[----:B------:R0:W-:Y:S04]  /*b4b0*/  LDGSTS.E.BYPASS.LTC128B.128 [R4+0x2c00], desc[UR38][R2.64], !P1 ;  /* 0x02c0000002047fae */ /* 0x0001e8000c901d66 */
[----:B------:R0:W-:Y:S01]  /*b4c0*/  LDGSTS.E.BYPASS.LTC128B.128 [R4+0x5c00], desc[UR38][R2.64+0x80], !P0 ;  /* 0x05c0008002047fae */ /* 0x0001e2000c101d66 */
[----:B------:R-:W-:Y:S01]  /*b4d0*/  PLOP3.LUT P0, PT, PT, PT, PT, 0x80, 0x0 ;  /* 0x000000000000781c */ /* 0x000fe20003f0f070 */
[----:B------:R-:W-:-:S12]  /*b4e0*/  NOP ;  /* 0x0000000000007918 */ /* 0x000fd80000000000 */
.L_x_73:
        /* <DEDUP_REMOVED lines=10> */
.L_x_74:
[----:B0-----:R-:W-:Y:S01]  /*b590*/  VIADD R2, R21, 0x1 ;  /* 0x0000000115027836 */ /* 0x001fe20000000000 */
[----:B------:R0:W-:Y:S04]  /*b5a0*/  SYNCS.ARRIVE.TRANS64.A1T0 RZ, [R0+URZ+0x2a850], RZ ;  /* 0x02a850ff00ff79a7 */ /* 0x0001e8000810003f */
[----:B------:R-:W-:-:S04]  /*b5b0*/  ISETP.NE.AND P0, PT, R2, 0x2, PT ;  /* 0x000000020200780c */ /* 0x000fc80003f05270 */
[----:B------:R-:W-:Y:S02]  /*b5c0*/  SEL R3, RZ, 0x1, P0 ;  /* 0x00000001ff037807 */ /* 0x000fe40000000000 */
[----:B------:R-:W-:Y:S02]  /*b5d0*/  SEL R2, R2, RZ, P0 ;  /* 0x000000ff02027207 */ /* 0x000fe40000000000 */
[----:B0-----:R-:W-:-:S07]  /*b5e0*/  LOP3.LUT R0, R24, R3, RZ, 0x3c, !PT ;  /* 0x0000000318007212 */ /* 0x001fce00078e3cff */
.L_x_40:
[----:B------:R-:W0:Y:S01]  /*b5f0*/  S2R R4, SR_CgaCtaId ;  /* 0x0000000000047919 */ /* 0x000e220000008800 */
[----:B------:R-:W-:Y:S02]  /*b600*/  MOV R3, 0x400 ;  /* 0x0000040000037802 */ /* 0x000fe40000000f00 */
[----:B------:R-:W-:Y:S02]  /*b610*/  SHF.L.U32 R8, R8, 0x1f, RZ ;  /* 0x0000001f08087819 */ /* 0x000fe400000006ff */
[----:B0-----:R-:W-:-:S04]  /*b620*/  LEA R7, R4, R3, 0x18 ;  /* 0x0000000304077211 */ /* 0x001fc800078ec0ff */
[----:B------:R-:W0:Y:S02]  /*b630*/  SYNCS.PHASECHK.TRANS64.TRYWAIT P0, [R7+URZ+0x2a820], R8 ;  /* 0x02a82008070075a7 */ /* 0x000e24000800017f */
[----:B0-----:R-:W-:Y:S05]  /*b640*/  @!P0 BRA `(.L_x_75) ;  /* 0x0000002c00d88947 */ /* 0x001fea0003800000 */
.L_x_166:
[----:B------:R-:W-:-:S03]  /*b650*/  UMOV UR4, 0xffffffff ;  /* 0xffffffff00047882 */ /* 0x000fc60000000000 */
[----:B------:R-:W-:Y:S05]  /*b660*/  BRA.DIV UR4, `(.L_x_76) ;  /* 0x0000002e04e47947 */ /* 0x000fea000b800000 */
[----:B------:R-:W1:Y:S02]  /*b670*/  S2R R3, SR_TID.X ;  /* 0x0000000000037919 */ /* 0x000e640000002100 */
[----:B-1----:R-:W-:-:S04]  /*b680*/  SHF.R.U32.HI R3, RZ, 0x5, R3 ;  /* 0x00000005ff037819 */ /* 0x002fc80000011603 */
[----:B------:R-:W-:-:S05]  /*b690*/  LOP3.LUT R3, R3, 0x3, RZ, 0xc0, !PT ;  /* 0x0000000303037812 */ /* 0x000fca00078ec0ff */
[----:B------:R1:W2:Y:S02]  /*b6a0*/  SHFL.IDX PT, R14, R3, RZ, 0x1f ;  /* 0x00001fff030e7589 */ /* 0x0002a400000e0000 */
.L_x_169:
[----:B--2---:R-:W-:-:S13]  /*b6b0*/  ISETP.NE.AND P0, PT, R14, RZ, PT ;  /* 0x000000ff0e00720c */ /* 0x004fda0003f05270 */
[----:B------:R-:W-:Y:S05]  /*b6c0*/  @P0 BRA `(.L_x_8) ;  /* 0x0000000000880947 */ /* 0x000fea0003800000 */
[----:B------:R-:W-:-:S03]  /*b6d0*/  UMOV UR4, 0xffffffff ;  /* 0xffffffff00047882 */ /* 0x000fc60000000000 */
[----:B------:R-:W-:Y:S05]  /*b6e0*/  BRA.DIV UR4, `(.L_x_77) ;  /* 0x0000002e04f87947 */ /* 0x000fea000b800000 */
[----:B------:R-:W-:-:S13]  /*b6f0*/  ELECT P6, URZ, PT ;  /* 0x00000000003f782f */ /* 0x000fda00038c0000 */
.L_x_172:
[----:B------:R-:W-:Y:S05]  /*b700*/  @!P6 BRA `(.L_x_8) ;  /* 0x000000000078e947 */ /* 0x000fea0003800000 */
[----:B------:R-:W-:-:S06]  /*b710*/  ULOP3.LUT UR4, UR36, 0x2, URZ, 0xfc, !UPT ;  /* 0x0000000224047892 */ /* 0x000fcc000f8efc3f */
[----:B-1----:R-:W-:-:S05]  /*b720*/  IMAD.U32 R3, RZ, RZ, UR4 ;  /* 0x00000004ff037e24 */ /* 0x002fca000f8e00ff */
[----:B------:R-:W-:-:S13]  /*b730*/  ISETP.NE.AND P0, PT, R3, 0x3, PT ;  /* 0x000000030300780c */ /* 0x000fda0003f05270 */
[----:B------:R-:W-:Y:S05]  /*b740*/  @!P0 BRA `(.L_x_78) ;  /* 0x0000000000048947 */ /* 0x000fea0003800000 */
[----:B------:R-:W-:Y:S01]  /*b750*/  BPT.TRAP 0x1 ;  /* 0x000000040000795c */ /* 0x000fe20000300000 */
.L_x_78:
[C---:B------:R-:W-:Y:S01]  /*b760*/  LEA R5, R2.reuse, R7, 0x3 ;  /* 0x0000000702057211 */ /* 0x040fe200078e18ff */
[----:B------:R-:W-:Y:S01]  /*b770*/  VIADD R2, R2, 0x1 ;  /* 0x0000000102027836 */ /* 0x000fe20000000000 */
[----:B------:R-:W-:-:S04]  /*b780*/  SHF.L.U32 R4, R0, 0x1f, RZ ;  /* 0x0000001f00047819 */ /* 0x000fc800000006ff */
[----:B------:R-:W1:Y:S01]  /*b790*/  SYNCS.PHASECHK.TRANS64.TRYWAIT P1, [R5+URZ+0x2a840], R4 ;  /* 0x02a84004050075a7 */ /* 0x000e62000802017f */
[----:B------:R-:W-:-:S04]  /*b7a0*/  ISETP.NE.AND P2, PT, R2, 0x2, PT ;  /* 0x000000020200780c */ /* 0x000fc80003f45270 */
[----:B------:R-:W-:Y:S01]  /*b7b0*/  SEL R3, RZ, 0x1, P2 ;  /* 0x00000001ff037807 */ /* 0x000fe20001000000 */
[----:B-1----:R-:W-:Y:S08]  /*b7c0*/  @!P1 BRA `(.L_x_79) ;  /* 0x0000002c00e09947 */ /* 0x002ff00003800000 */
.L_x_173:
[----:B------:R-:W-:Y:S02]  /*b7d0*/  SEL R2, R2, RZ, P2 ;  /* 0x000000ff02027207 */ /* 0x000fe40001000000 */
[----:B------:R-:W-:Y:S01]  /*b7e0*/  LOP3.LUT R0, R0, R3, RZ, 0x3c, !PT ;  /* 0x0000000300007212 */ /* 0x000fe200078e3cff */
[----:B------:R-:W-:Y:S06]  /*b7f0*/  @!P0 BRA `(.L_x_80) ;  /* 0x0000000000048947 */ /* 0x000fec0003800000 */
[----:B------:R-:W-:Y:S01]  /*b800*/  BPT.TRAP 0x1 ;  /* 0x000000040000795c */ /* 0x000fe20000300000 */
.L_x_80:
[----:B------:R-:W-:Y:S01]  /*b810*/  IMAD R3, R2, 0x8, R7 ;  /* 0x0000000802037824 */ /* 0x000fe200078e0207 */
[----:B------:R-:W-:-:S04]  /*b820*/  SHF.L.U32 R0, R0, 0x1f, RZ ;  /* 0x0000001f00007819 */ /* 0x000fc800000006ff */
[----:B------:R-:W2:Y:S02]  /*b830*/  SYNCS.PHASECHK.TRANS64.TRYWAIT P1, [R3+URZ+0x2a840], R0 ;  /* 0x02a84000030075a7 */ /* 0x000ea4000802017f */
[----:B--2---:R-:W-:Y:S05]  /*b840*/  @!P1 BRA `(.L_x_81) ;  /* 0x0000002c00d49947 */ /* 0x004fea0003800000 */
.L_x_174:
[----:B------:R-:W-:Y:S05]  /*b850*/  @!P0 BRA `(.L_x_82) ;  /* 0x0000000000048947 */ /* 0x000fea0003800000 */
[----:B------:R-:W-:Y:S01]  /*b860*/  BPT.TRAP 0x1 ;  /* 0x000000040000795c */ /* 0x000fe20000300000 */
.L_x_82:
[----:B------:R-:W3:Y:S02]  /*b870*/  SYNCS.PHASECHK.TRANS64.TRYWAIT P1, [R5+URZ+0x2a860], R4 ;  /* 0x02a86004050075a7 */ /* 0x000ee4000802017f */
[----:B---3--:R-:W-:Y:S05]  /*b880*/  @!P1 BRA `(.L_x_83) ;  /* 0x0000002c00d89947 */ /* 0x008fea0003800000 */
.L_x_175:
[----:B------:R-:W-:Y:S05]  /*b890*/  @!P0 BRA `(.L_x_84) ;  /* 0x0000000000048947 */ /* 0x000fea0003800000 */
[----:B------:R-:W-:Y:S01]  /*b8a0*/  BPT.TRAP 0x1 ;  /* 0x000000040000795c */ /* 0x000fe20000300000 */
.L_x_84:
[----:B----4-:R4:W0:Y:S02]  /*b8b0*/  SYNCS.PHASECHK.TRANS64.TRYWAIT P0, [R3+URZ+0x2a860], R0 ;  /* 0x02a86000030075a7 */ /* 0x010824000800017f */
[----:B0-----:R-:W-:Y:S05]  /*b8c0*/  @!P0 NANOSLEEP.SYNCS 0x989680 ;  /* 0x009896800000895d */ /* 0x001fea0003900000 */
[----:B------:R-:W0:Y:S02]  /*b8d0*/  @!P0 SYNCS.PHASECHK.TRANS64 P0, [R3+URZ+0x2a860], R0 ;  /* 0x02a86000030085a7 */ /* 0x000e24000800007f */
[----:B0-----:R-:W-:Y:S05]  /*b8e0*/  @!P0 BRA `(.L_x_84) ;  /* 0xfffffffc00f08947 */ /* 0x001fea000383ffff */
.L_x_8:
[----:B------:R-:W-:Y:S05]  /*b8f0*/  BSYNC B6 ;  /* 0x0000000000067941 */ /* 0x000fea0003800000 */
.L_x_5:
[----:B------:R-:W-:Y:S05]  /*b900*/  EXIT ;  /* 0x000000000000794d */ /* 0x000fea0003800000 */
.L_x_12:
[----:B0-----:R-:W-:-:S04]  /*b910*/  MOV R0, UR37 ;  /* 0x0000002500007c02 */ /* 0x001fc80008000f00 */
[----:B------:R0:W1:Y:S03]  /*b920*/  SYNCS.PHASECHK.TRANS64.TRYWAIT P0, [R0+URZ+0x2a800], R3 ;  /* 0x02a80003000075a7 */ /* 0x000066000800017f */
[----:B-1----:R-:W-:Y:S05]  /*b930*/  @!P0 NANOSLEEP.SYNCS 0x989680 ;  /* 0x009896800000895d */ /* 0x002fea0003900000 */
[----:B------:R-:W1:Y:S02]  /*b940*/  @!P0 SYNCS.PHASECHK.TRANS64 P0, [R0+URZ+0x2a800], R3 ;  /* 0x02a80003000085a7 */ /* 0x000e64000800007f */
[----:B-1----:R-:W-:Y:S05]  /*b950*/  @!P0 BRA `(.L_x_12) ;  /* 0xfffffffc00ec8947 */ /* 0x002fea000383ffff */
[----:B------:R-:W-:Y:S05]  /*b960*/  BRA `(.L_x_85) ;  /* 0xffffff5400fc7947 */ /* 0x000fea000383ffff */
.L_x_16:
[----:B-1----:R-:W-:-:S04]  /*b970*/  IMAD.U32 R4, RZ, RZ, UR37 ;  /* 0x00000025ff047e24 */ /* 0x002fc8000f8e00ff */
[----:B------:R1:W2:Y:S03]  /*b980*/  SYNCS.PHASECHK.TRANS64.TRYWAIT P1, [R4+URZ+0x2a830], R3 ;  /* 0x02a83003040075a7 */ /* 0x0002a6000802017f */
[----:B--2---:R-:W-:Y:S05]  /*b990*/  @!P1 NANOSLEEP.SYNCS 0x989680 ;  /* 0x009896800000995d */ /* 0x004fea0003900000 */
[----:B------:R-:W2:Y:S02]  /*b9a0*/  @!P1 SYNCS.PHASECHK.TRANS64 P1, [R4+URZ+0x2a830], R3 ;  /* 0x02a83003040095a7 */ /* 0x000ea4000802007f */
[----:B--2---:R-:W-:Y:S05]  /*b9b0*/  @!P1 BRA `(.L_x_16) ;  /* 0xfffffffc00ec9947 */ /* 0x004fea000383ffff */
[----:B------:R-:W-:Y:S05]  /*b9c0*/  BRA `(.L_x_15) ;  /* 0xffffff5800187947 */ /* 0x000fea000383ffff */
.L_x_22:
[----:B-1----:R-:W-:-:S04]  /*b9d0*/  IMAD.U32 R11, RZ, RZ, UR59 ;  /* 0x0000003bff0b7e24 */ /* 0x002fc8000f8e00ff */
[----:B------:R1:W2:Y:S03]  /*b9e0*/  SYNCS.PHASECHK.TRANS64.TRYWAIT P1, [R11+URZ+0x2a830], R10 ;  /* 0x02a8300a0b0075a7 */ /* 0x0002a6000802017f */
[----:B--2---:R-:W-:Y:S05]  /*b9f0*/  @!P1 NANOSLEEP.SYNCS 0x989680 ;  /* 0x009896800000995d */ /* 0x004fea0003900000 */
[----:B------:R-:W2:Y:S02]  /*ba00*/  @!P1 SYNCS.PHASECHK.TRANS64 P1, [R11+URZ+0x2a830], R10 ;  /* 0x02a8300a0b0095a7 */ /* 0x000ea4000802007f */
[----:B--2---:R-:W-:Y:S05]  /*ba10*/  @!P1 BRA `(.L_x_22) ;  /* 0xfffffffc00ec9947 */ /* 0x004fea000383ffff */
[----:B------:R-:W-:Y:S05]  /*ba20*/  BRA `(.L_x_21) ;  /* 0xffffff7c00dc7947 */ /* 0x000fea000383ffff */
.L_x_26:
[----:B---3--:R-:W-:-:S04]  /*ba30*/  MOV R9, UR5 ;  /* 0x0000000500097c02 */ /* 0x008fc80008000f00 */
[----:B------:R3:W4:Y:S03]  /*ba40*/  SYNCS.PHASECHK.TRANS64.TRYWAIT P1, [R9+URZ+0x2a850], R8 ;  /* 0x02a85008090075a7 */ /* 0x000726000802017f */
[----:B----4-:R-:W-:Y:S05]  /*ba50*/  @!P1 NANOSLEEP.SYNCS 0x989680 ;  /* 0x009896800000995d */ /* 0x010fea0003900000 */
[----:B------:R-:W4:Y:S02]  /*ba60*/  @!P1 SYNCS.PHASECHK.TRANS64 P1, [R9+URZ+0x2a850], R8 ;  /* 0x02a85008090095a7 */ /* 0x000f24000802007f */
[----:B----4-:R-:W-:Y:S05]  /*ba70*/  @!P1 BRA `(.L_x_26) ;  /* 0xfffffffc00ec9947 */ /* 0x010fea000383ffff */
[----:B------:R-:W-:Y:S05]  /*ba80*/  BRA `(.L_x_25) ;  /* 0xffffff8400e87947 */ /* 0x000fea000383ffff */
.L_x_33:
[----:B-1----:R-:W-:-:S04]  /*ba90*/  IMAD.U32 R4, RZ, RZ, UR5 ;  /* 0x00000005ff047e24 */ /* 0x002fc8000f8e00ff */
[----:B------:R1:W2:Y:S03]  /*baa0*/  SYNCS.PHASECHK.TRANS64.TRYWAIT P1, [R4+URZ+0x2a850], R7 ;  /* 0x02a85007040075a7 */ /* 0x0002a6000802017f */
[----:B--2---:R-:W-:Y:S05]  /*bab0*/  @!P1 NANOSLEEP.SYNCS 0x989680 ;  /* 0x009896800000995d */ /* 0x004fea0003900000 */
[----:B------:R-:W2:Y:S02]  /*bac0*/  @!P1 SYNCS.PHASECHK.TRANS64 P1, [R4+URZ+0x2a850], R7 ;  /* 0x02a85007040095a7 */ /* 0x000ea4000802007f */
[----:B--2---:R-:W-:Y:S05]  /*bad0*/  @!P1 BRA `(.L_x_33) ;  /* 0xfffffffc00ec9947 */ /* 0x004fea000383ffff */
[----:B------:R-:W-:Y:S05]  /*bae0*/  BRA `(.L_x_32) ;  /* 0xffffffa400087947 */ /* 0x000fea000383ffff */
.L_x_45:
[----:B------:R-:W-:Y:S01]  /*baf0*/  IMAD.MOV.U32 R13, RZ, RZ, R17 ;  /* 0x000000ffff0d7224 */ /* 0x000fe200078e0011 */
[----:B------:R-:W-:Y:S01]  /*bb00*/  MOV R12, RZ ;  /* 0x000000ff000c7202 */ /* 0x000fe20000000f00 */
[----:B------:R-:W-:Y:S02]  /*bb10*/  IMAD.MOV.U32 R11, RZ, RZ, 0x1f ;  /* 0x0000001fff0b7424 */ /* 0x000fe400078e00ff */
[----:B------:R-:W-:-:S07]  /*bb20*/  IMAD.MOV.U32 R15, RZ, RZ, -0x1 ;  /* 0xffffffffff0f7424 */ /* 0x000fce00078e00ff */
[----:B-----5:R-:W-:Y:S05]  /*bb30*/  WARPSYNC.COLLECTIVE R15, `(.L_x_86) ;  /* 0x000000000f087348 */ /* 0x020fea0003c00000 */
[----:B------:R0:W1:Y:S02]  /*bb40*/  SHFL.IDX P6, R14, R13, R12, R11 ;  /* 0x0000000c0d0e7389 */ /* 0x00006400000c000b */
[----:B01---5:R-:W-:Y:S01]  /*bb50*/  ENDCOLLECTIVE ;  /* 0x000000000000791b */ /* 0x023fe20003800000 */
.L_x_86:
[----:B------:R-:W-:Y:S05]  /*bb60*/  BRA `(.L_x_87) ;  /* 0xffffffd000007947 */ /* 0x000fea000383ffff */
.L_x_47:
[----:B0-----:R-:W-:-:S04]  /*bb70*/  MOV R3, UR45 ;  /* 0x0000002d00037c02 */ /* 0x001fc80008000f00 */
[----:B------:R0:W1:Y:S03]  /*bb80*/  SYNCS.PHASECHK.TRANS64.TRYWAIT P0, [R3+URZ+0x2a840], R2 ;  /* 0x02a84002030075a7 */ /* 0x000066000800017f */
[----:B-1----:R-:W-:Y:S05]  /*bb90*/  @!P0 NANOSLEEP.SYNCS 0x989680 ;  /* 0x009896800000895d */ /* 0x002fea0003900000 */
[----:B------:R-:W1:Y:S02]  /*bba0*/  @!P0 SYNCS.PHASECHK.TRANS64 P0, [R3+URZ+0x2a840], R2 ;  /* 0x02a84002030085a7 */ /* 0x000e64000800007f */
[----:B-1----:R-:W-:Y:S05]  /*bbb0*/  @!P0 BRA `(.L_x_47) ;  /* 0xfffffffc00ec8947 */ /* 0x002fea000383ffff */
[----:B------:R-:W-:Y:S05]  /*bbc0*/  BRA `(.L_x_88) ;  /* 0xffffffd400107947 */ /* 0x000fea000383ffff */
.L_x_48:
[----:B------:R-:W-:Y:S01]  /*bbd0*/  BSSY B0, `(.L_x_89) ;  /* 0x0000008000007945 */ /* 0x000fe20003800000 */
[----:B------:R-:W-:Y:S01]  /*bbe0*/  IMAD.MOV.U32 R13, RZ, RZ, R7 ;  /* 0x000000ffff0d7224 */ /* 0x000fe200078e0007 */
[----:B------:R-:W-:Y:S01]  /*bbf0*/  MOV R11, 0x181f ;  /* 0x0000181f000b7802 */ /* 0x000fe20000000f00 */
[----:B------:R-:W-:Y:S02]  /*bc00*/  IMAD.MOV.U32 R12, RZ, RZ, RZ ;  /* 0x000000ffff0c7224 */ /* 0x000fe400078e00ff */
[----:B------:R-:W-:-:S07]  /*bc10*/  IMAD.MOV.U32 R15, RZ, RZ, -0x1 ;  /* 0xffffffffff0f7424 */ /* 0x000fce00078e00ff */
[----:B------:R-:W-:Y:S05]  /*bc20*/  WARPSYNC.COLLECTIVE R15, `(.L_x_90) ;  /* 0x000000000f087348 */ /* 0x000fea0003c00000 */
[----:B------:R0:W1:Y:S02]  /*bc30*/  SHFL.IDX P6, R14, R13, R12, R11 ;  /* 0x0000000c0d0e7389 */ /* 0x00006400000c000b */
[----:B01----:R-:W-:Y:S01]  /*bc40*/  ENDCOLLECTIVE ;  /* 0x000000000000791b */ /* 0x003fe20003800000 */
.L_x_90:
[----:B------:R-:W-:Y:S05]  /*bc50*/  BSYNC B0 ;  /* 0x0000000000007941 */ /* 0x000fea0003800000 */
.L_x_89:
[----:B------:R-:W-:Y:S01]  /*bc60*/  MOV R13, R0 ;  /* 0x00000000000d7202 */ /* 0x000fe20000000f00 */
[----:B------:R-:W-:Y:S01]  /*bc70*/  IMAD.MOV.U32 R12, RZ, RZ, RZ ;  /* 0x000000ffff0c7224 */ /* 0x000fe200078e00ff */
[----:B------:R-:W-:Y:S01]  /*bc80*/  MOV R11, 0x181f ;  /* 0x0000181f000b7802 */ /* 0x000fe20000000f00 */
[----:B------:R-:W-:Y:S01]  /*bc90*/  IMAD.MOV.U32 R15, RZ, RZ, -0x1 ;  /* 0xffffffffff0f7424 */ /* 0x000fe200078e00ff */
[----:B------:R-:W-:Y:S01]  /*bca0*/  @P0 LEA R9, R25, UR45, 0x1 ;  /* 0x0000002d19090c11 */ /* 0x000fe2000f8e08ff */
[----:B------:R-:W-:-:S07]  /*bcb0*/  IMAD.MOV.U32 R3, RZ, RZ, R14 ;  /* 0x000000ffff037224 */ /* 0x000fce00078e000e */
[----:B------:R-:W-:Y:S05]  /*bcc0*/  WARPSYNC.COLLECTIVE R15, `(.L_x_91) ;  /* 0x000000000f087348 */ /* 0x000fea0003c00000 */
[----:B------:R0:W1:Y:S02]  /*bcd0*/  SHFL.IDX P6, R14, R13, R12, R11 ;  /* 0x0000000c0d0e7389 */ /* 0x00006400000c000b */
[----:B01----:R-:W-:Y:S01]  /*bce0*/  ENDCOLLECTIVE ;  /* 0x000000000000791b */ /* 0x003fe20003800000 */
.L_x_91:
[----:B------:R-:W-:Y:S01]  /*bcf0*/  IMAD.MOV.U32 R13, RZ, RZ, R7 ;  /* 0x000000ffff0d7224 */ /* 0x000fe200078e0007 */
[----:B------:R-:W-:Y:S02]  /*bd00*/  MOV R12, 0x1 ;  /* 0x00000001000c7802 */ /* 0x000fe40000000f00 */
[----:B------:R-:W-:-:S07]  /*bd10*/  MOV R2, R14 ;  /* 0x0000000e00027202 */ /* 0x000fce0000000f00 */
[----:B------:R-:W-:Y:S05]  /*bd20*/  WARPSYNC.COLLECTIVE R15, `(.L_x_92) ;  /* 0x000000000f087348 */ /* 0x000fea0003c00000 */
[----:B------:R0:W1:Y:S02]  /*bd30*/  SHFL.IDX P6, R14, R13, R12, R11 ;  /* 0x0000000c0d0e7389 */ /* 0x00006400000c000b */
[----:B01----:R-:W-:Y:S01]  /*bd40*/  ENDCOLLECTIVE ;  /* 0x000000000000791b */ /* 0x003fe20003800000 */
.L_x_92:
[----:B------:R-:W-:-:S05]  /*bd50*/  @P0 IMAD.WIDE.U32 R2, R30, 0x2, R2 ;  /* 0x000000021e020825 */ /* 0x000fca00078e0002 */
[----:B------:R-:W-:Y:S01]  /*bd60*/  @!PT LDS RZ, [RZ] ;  /* 0x00000000fffff984 */ /* 0x000fe20000000800 */
[----:B------:R-:W-:Y:S01]  /*bd70*/  @!PT LDS RZ, [RZ] ;  /* 0x00000000fffff984 */ /* 0x000fe20000000800 */
[----:B------:R-:W-:Y:S01]  /*bd80*/  @!PT LDS RZ, [RZ] ;  /* 0x00000000fffff984 */ /* 0x000fe20000000800 */
[----:B------:R0:W-:Y:S04]  /*bd90*/  @P0 LDGSTS.E.BYPASS.LTC128B.128 [R9+0x18400], desc[UR38][R2.64], !P3 ;  /* 0x1840000002090fae */ /* 0x0001e8000d901d66 */
[----:B------:R0:W-:Y:S01]  /*bda0*/  @P0 LDGSTS.E.BYPASS.LTC128B.128 [R9+0x1b400], desc[UR38][R2.64+0x80], !P2 ;  /* 0x1b40008002090fae */ /* 0x0001e2000d101d66 */
[----:B------:R-:W-:-:S03]  /*bdb0*/  MOV R13, R0 ;  /* 0x00000000000d7202 */ /* 0x000fc60000000f00 */
[----:B------:R0:W-:Y:S01]  /*bdc0*/  @P0 LDGSTS.E.BYPASS.LTC128B.128 [R9+0x1e400], desc[UR38][R2.64+0x100], !P1 ;  /* 0x1e40010002090fae */ /* 0x0001e2000c901d66 */
[----:B------:R-:W-:Y:S01]  /*bdd0*/  ISETP.GE.AND P0, PT, R6, 0x11, PT ;  /* 0x000000110600780c */ /* 0x000fe20003f06270 */
[----:B------:R-:W-:-:S12]  /*bde0*/  IMAD.MOV.U32 R5, RZ, RZ, R14 ;  /* 0x000000ffff057224 */ /* 0x000fd800078e000e */
[----:B0-----:R-:W-:Y:S05]  /*bdf0*/  WARPSYNC.COLLECTIVE R15, `(.L_x_93) ;  /* 0x000000000f087348 */ /* 0x001fea0003c00000 */
[----:B------:R1:W2:Y:S02]  /*be00*/  SHFL.IDX P6, R14, R13, R12, R11 ;  /* 0x0000000c0d0e7389 */ /* 0x0002a400000c000b */
[----:B012---:R-:W-:Y:S01]  /*be10*/  ENDCOLLECTIVE ;  /* 0x000000000000791b */ /* 0x007fe20003800000 */
.L_x_93:
[----:B------:R-:W-:Y:S02]  /*be20*/  @P0 LEA R21, R25, UR45, 0x1 ;  /* 0x0000002d19150c11 */ /* 0x000fe4000f8e08ff */
[----:B------:R-:W-:Y:S01]  /*be30*/  MOV R13, R7 ;  /* 0x00000007000d7202 */ /* 0x000fe20000000f00 */
[----:B------:R-:W-:Y:S02]  /*be40*/  IMAD.MOV.U32 R12, RZ, RZ, 0x2 ;  /* 0x00000002ff0c7424 */ /* 0x000fe400078e00ff */
[----:B------:R-:W-:-:S07]  /*be50*/  IMAD.MOV.U32 R4, RZ, RZ, R14 ;  /* 0x000000ffff047224 */ /* 0x000fce00078e000e */
[----:B------:R-:W-:Y:S05]  /*be60*/  WARPSYNC.COLLECTIVE R15, `(.L_x_94) ;  /* 0x000000000f087348 */ /* 0x000fea0003c00000 */
[----:B------:R0:W1:Y:S02]  /*be70*/  SHFL.IDX P6, R14, R13, R12, R11 ;  /* 0x0000000c0d0e7389 */ /* 0x00006400000c000b */
[----:B01----:R-:W-:Y:S01]  /*be80*/  ENDCOLLECTIVE ;  /* 0x000000000000791b */ /* 0x003fe20003800000 */
.L_x_94:
[----:B------:R-:W-:-:S05]  /*be90*/  @P0 IMAD.WIDE.U32 R4, R30, 0x2, R4 ;  /* 0x000000021e040825 */ /* 0x000fca00078e0004 */
[----:B------:R-:W-:Y:S01]  /*bea0*/  @!PT LDS RZ, [RZ] ;  /* 0x00000000fffff984 */ /* 0x000fe20000000800 */
[----:B------:R-:W-:Y:S01]  /*beb0*/  @!PT LDS RZ, [RZ] ;  /* 0x00000000fffff984 */ /* 0x000fe20000000800 */
[----:B------:R-:W-:Y:S01]  /*bec0*/  @!PT LDS RZ, [RZ] ;  /* 0x00000000fffff984 */ /* 0x000fe20000000800 */
[----:B------:R0:W-:Y:S04]  /*bed0*/  @P0 LDGSTS.E.BYPASS.LTC128B.128 [R21+0x18c00], desc[UR38][R4.64], !P3 ;  /* 0x18c0000004150fae */ /* 0x0001e8000d901d66 */
[----:B------:R0:W-:Y:S01]  /*bee0*/  @P0 LDGSTS.E.BYPASS.LTC128B.128 [R21+0x1bc00], desc[UR38][R4.64+0x80], !P2 ;  /* 0x1bc0008004150fae */ /* 0x0001e2000d101d66 */
[----:B------:R-:W-:-:S03]  /*bef0*/  IMAD.MOV.U32 R13, RZ, RZ, R0 ;  /* 0x000000ffff0d7224 */ /* 0x000fc600078e0000 */
[----:B------:R0:W-:Y:S01]  /*bf00*/  @P0 LDGSTS.E.BYPASS.LTC128B.128 [R21+0x1ec00], desc[UR38][R4.64+0x100], !P1 ;  /* 0x1ec0010004150fae */ /* 0x0001e2000c901d66 */
[----:B------:R-:W-:Y:S02]  /*bf10*/  ISETP.GE.AND P0, PT, R6, 0x21, PT ;  /* 0x000000210600780c */ /* 0x000fe40003f06270 */
[----:B------:R-:W-:-:S11]  /*bf20*/  MOV R8, R14 ;  /* 0x0000000e00087202 */ /* 0x000fd60000000f00 */
[----:B0-----:R-:W-:Y:S05]  /*bf30*/  WARPSYNC.COLLECTIVE R15, `(.L_x_95) ;  /* 0x000000000f087348 */ /* 0x001fea0003c00000 */
[----:B------:R1:W2:Y:S02]  /*bf40*/  SHFL.IDX P6, R14, R13, R12, R11 ;  /* 0x0000000c0d0e7389 */ /* 0x0002a400000c000b */
[----:B012---:R-:W-:Y:S01]  /*bf50*/  ENDCOLLECTIVE ;  /* 0x000000000000791b */ /* 0x007fe20003800000 */
.L_x_95:
[----:B------:R-:W-:Y:S01]  /*bf60*/  IMAD.MOV.U32 R3, RZ, RZ, R8 ;  /* 0x000000ffff037224 */ /* 0x000fe200078e0008 */
[----:B------:R-:W-:Y:S02]  /*bf70*/  @P0 LEA R35, R25, UR45, 0x1 ;  /* 0x0000002d19230c11 */ /* 0x000fe4000f8e08ff */
[----:B------:R-:W-:Y:S01]  /*bf80*/  MOV R13, R7 ;  /* 0x00000007000d7202 */ /* 0x000fe20000000f00 */
[----:B------:R-:W-:Y:S01]  /*bf90*/  IMAD.MOV.U32 R12, RZ, RZ, 0x3 ;  /* 0x00000003ff0c7424 */ /* 0x000fe200078e00ff */
[----:B------:R-:W-:-:S07]  /*bfa0*/  MOV R2, R14 ;  /* 0x0000000e00027202 */ /* 0x000fce0000000f00 */
[----:B------:R-:W-:Y:S05]  /*bfb0*/  WARPSYNC.COLLECTIVE R15, `(.L_x_96) ;  /* 0x000000000f087348 */ /* 0x000fea0003c00000 */
[----:B------:R0:W1:Y:S02]  /*bfc0*/  SHFL.IDX P6, R14, R13, R12, R11 ;  /* 0x0000000c0d0e7389 */ /* 0x00006400000c000b */
[----:B01----:R-:W-:Y:S01]  /*bfd0*/  ENDCOLLECTIVE ;  /* 0x000000000000791b */ /* 0x003fe20003800000 */
.L_x_96:
        /* <DEDUP_REMOVED lines=13> */
.L_x_97:
[----:B------:R-:W-:Y:S02]  /*c0b0*/  MOV R5, R9 ;  /* 0x0000000900057202 */ /* 0x000fe40000000f00 */
[----:B------:R-:W-:Y:S01]  /*c0c0*/  @P0 LEA R9, R25, UR45, 0x1 ;  /* 0x0000002d19090c11 */ /* 0x000fe2000f8e08ff */
[----:B------:R-:W-:Y:S01]  /*c0d0*/  IMAD.MOV.U32 R13, RZ, RZ, R7 ;  /* 0x000000ffff0d7224 */ /* 0x000fe200078e0007 */
[----:B------:R-:W-:Y:S02]  /*c0e0*/  MOV R12, 0x4 ;  /* 0x00000004000c7802 */ /* 0x000fe40000000f00 */
[----:B------:R-:W-:-:S07]  /*c0f0*/  MOV R10, R14 ;  /* 0x0000000e000a7202 */ /* 0x000fce0000000f00 */
[----:B------:R-:W-:Y:S05]  /*c100*/  WARPSYNC.COLLECTIVE R15, `(.L_x_98) ;  /* 0x000000000f087348 */ /* 0x000fea0003c00000 */
[----:B------:R0:W1:Y:S02]  /*c110*/  SHFL.IDX P6, R14, R13, R12, R11 ;  /* 0x0000000c0d0e7389 */ /* 0x00006400000c000b */
[----:B01----:R-:W-:Y:S01]  /*c120*/  ENDCOLLECTIVE ;  /* 0x000000000000791b */ /* 0x003fe20003800000 */
.L_x_98:
[----:B------:R-:W-:-:S04]  /*c130*/  IMAD.MOV.U32 R4, RZ, RZ, R10 ;  /* 0x000000ffff047224 */ /* 0x000fc800078e000a */
[----:B------:R-:W-:-:S05]  /*c140*/  @P0 IMAD.WIDE.U32 R4, R30, 0x2, R4 ;  /* 0x000000021e040825 */ /* 0x000fca00078e0004 */
[----:B------:R-:W-:Y:S01]  /*c150*/  @!PT LDS RZ, [RZ] ;  /* 0x00000000fffff984 */ /* 0x000fe20000000800 */
[----:B------:R-:W-:Y:S01]  /*c160*/  @!PT LDS RZ, [RZ] ;  /* 0x00000000fffff984 */ /* 0x000fe20000000800 */
[----:B------:R-:W-:Y:S01]  /*c170*/  @!PT LDS RZ, [RZ] ;  /* 0x00000000fffff984 */ /* 0x000fe20000000800 */
[----:B------:R0:W-:Y:S01]  /*c180*/  @P0 LDGSTS.E.BYPASS.LTC128B.128 [R9+0x19c00], desc[UR38][R4.64], !P3 ;  /* 0x19c0000004090fae */ /* 0x0001e2000d901d66 */
[----:B------:R-:W-:-:S03]  /*c190*/  MOV R13, R0 ;  /* 0x00000000000d7202 */ /* 0x000fc60000000f00 */
[----:B------:R0:W-:Y:S04]  /*c1a0*/  @P0 LDGSTS.E.BYPASS.LTC128B.128 [R9+0x1cc00], desc[UR38][R4.64+0x80], !P2 ;  /* 0x1cc0008004090fae */ /* 0x0001e8000d101d66 */
[----:B------:R0:W-:Y:S01]  /*c1b0*/  @P0 LDGSTS.E.BYPASS.LTC128B.128 [R9+0x1fc00], desc[UR38][R4.64+0x100], !P1 ;  /* 0x1fc0010004090fae */ /* 0x0001e2000c901d66 */
[----:B------:R-:W-:Y:S01]  /*c1c0*/  ISETP.GE.AND P0, PT, R6, 0x41, PT ;  /* 0x000000410600780c */ /* 0x000fe20003f06270 */
[----:B------:R-:W-:-:S12]  /*c1d0*/  IMAD.MOV.U32 R8, RZ, RZ, R14 ;  /* 0x000000ffff087224 */ /* 0x000fd800078e000e */
[----:B0-----:R-:W-:Y:S05]  /*c1e0*/  WARPSYNC.COLLECTIVE R15, `(.L_x_99) ;  /* 0x000000000f087348 */ /* 0x001fea0003c00000 */
[----:B------:R1:W2:Y:S02]  /*c1f0*/  SHFL.IDX P6, R14, R13, R12, R11 ;  /* 0x0000000c0d0e7389 */ /* 0x0002a400000c000b */
[----:B012---:R-:W-:Y:S01]  /*c200*/  ENDCOLLECTIVE ;  /* 0x000000000000791b */ /* 0x007fe20003800000 */
.L_x_99:
[----:B------:R-:W-:Y:S02]  /*c210*/  MOV R3, R8 ;  /* 0x0000000800037202 */ /* 0x000fe40000000f00 */
[----:B------:R-:W-:Y:S01]  /*c220*/  @P0 LEA R21, R25, UR45, 0x1 ;  /* 0x0000002d19150c11 */ /* 0x000fe2000f8e08ff */
[----:B------:R-:W-:Y:S01]  /*c230*/  IMAD.MOV.U32 R13, RZ, RZ, R7 ;  /* 0x000000ffff0d7224 */ /* 0x000fe200078e0007 */
[----:B------:R-:W-:Y:S01]  /*c240*/  MOV R12, 0x5 ;  /* 0x00000005000c7802 */ /* 0x000fe20000000f00 */
[----:B------:R-:W-:-:S07]  /*c250*/  IMAD.MOV.U32 R2, RZ, RZ, R14 ;  /* 0x000000ffff027224 */ /* 0x000fce00078e000e */
[----:B------:R-:W-:Y:S05]  /*c260*/  WARPSYNC.COLLECTIVE R15, `(.L_x_100) ;  /* 0x000000000f087348 */ /* 0x000fea0003c00000 */
[----:B------:R0:W1:Y:S02]  /*c270*/  SHFL.IDX P6, R14, R13, R12, R11 ;  /* 0x0000000c0d0e7389 */ /* 0x00006400000c000b */
[----:B01----:R-:W-:Y:S01]  /*c280*/  ENDCOLLECTIVE ;  /* 0x000000000000791b */ /* 0x003fe20003800000 */
.L_x_100:
        /* <DEDUP_REMOVED lines=8> */
[----:B------:R-:W-:-:S07]  /*c310*/  IMAD.MOV.U32 R7, RZ, RZ, R14 ;  /* 0x000000ffff077224 */ /* 0x000fce00078e000e */
[----:B0-----:R-:W-:Y:S05]  /*c320*/  WARPSYNC.COLLECTIVE R15, `(.L_x_101) ;  /* 0x000000000f087348 */ /* 0x001fea0003c00000 */
[----:B------:R1:W2:Y:S02]  /*c330*/  SHFL.IDX P6, R14, R13, R12, R11 ;  /* 0x0000000c0d0e7389 */ /* 0x0002a400000c000b */
[----:B012---:R-:W-:Y:S01]  /*c340*/  ENDCOLLECTIVE ;  /* 0x000000000000791b */ /* 0x007fe20003800000 */
.L_x_101:
[----:B------:R-:W-:Y:S05]  /*c350*/  BRA `(.L_x_102) ;  /* 0xffffffd000707947 */ /* 0x000fea000383ffff */
.L_x_51:
[----:B------:R-:W-:Y:S01]  /*c360*/  IMAD.MOV.U32 R13, RZ, RZ, R8 ;  /* 0x000000ffff0d7224 */ /* 0x000fe200078e0008 */
[----:B------:R-:W-:Y:S01]  /*c370*/  MOV R12, RZ ;  /* 0x000000ff000c7202 */ /* 0x000fe20000000f00 */
[----:B------:R-:W-:Y:S01]  /*c380*/  IMAD.MOV.U32 R11, RZ, RZ, 0x181f ;  /* 0x0000181fff0b7424 */ /* 0x000fe200078e00ff */
[----:B------:R-:W-:Y:S02]  /*c390*/  MOV R15, 0xffffffff ;  /* 0xffffffff000f7802 */ /* 0x000fe40000000f00 */
[----:B------:R-:W-:-:S07]  /*c3a0*/  LEA R7, R24, R37, 0x7 ;  /* 0x0000002518077211 */ /* 0x000fce00078e38ff */
[----:B------:R-:W-:Y:S05]  /*c3b0*/  WARPSYNC.COLLECTIVE R15, `(.L_x_103) ;  /* 0x000000000f087348 */ /* 0x000fea0003c00000 */
[----:B------:R0:W1:Y:S02]  /*c3c0*/  SHFL.IDX P6, R14, R13, R12, R11 ;  /* 0x0000000c0d0e7389 */ /* 0x00006400000c000b */
[----:B01----:R-:W-:Y:S01]  /*c3d0*/  ENDCOLLECTIVE ;  /* 0x000000000000791b */ /* 0x003fe20003800000 */
.L_x_103:
[----:B------:R-:W-:Y:S01]  /*c3e0*/  VIADD R5, R7, 0x10 ;  /* 0x0000001007057836 */ /* 0x000fe20000000000 */
[----:B------:R-:W-:Y:S01]  /*c3f0*/  MOV R13, R0 ;  /* 0x00000000000d7202 */ /* 0x000fe20000000f00 */
[----:B------:R-:W-:-:S07]  /*c400*/  IMAD.MOV.U32 R3, RZ, RZ, R14 ;  /* 0x000000ffff037224 */ /* 0x000fce00078e000e */
[----:B------:R-:W-:Y:S05]  /*c410*/  WARPSYNC.COLLECTIVE R15, `(.L_x_104) ;  /* 0x000000000f087348 */ /* 0x000fea0003c00000 */
[----:B------:R0:W1:Y:S02]  /*c420*/  SHFL.IDX P6, R14, R13, R12, R11 ;  /* 0x0000000c0d0e7389 */ /* 0x00006400000c000b */
[----:B01----:R-:W-:Y:S01]  /*c430*/  ENDCOLLECTIVE ;  /* 0x000000000000791b */ /* 0x003fe20003800000 */
.L_x_104:
[----:B------:R-:W-:Y:S02]  /*c440*/  ULDC UR4, c[0x0][0x288] ;  /* 0x0000a20000047ab9 */ /* 0x000fe40000000800 */
[----:B------:R-:W-:-:S05]  /*c450*/  IMAD R6, R6, UR4, RZ ;  /* 0x0000000406067c24 */ /* 0x000fca000f8e02ff */
[----:B------:R-:W-:Y:S02]  /*c460*/  ISETP.GE.AND P1, PT, R7, R6, PT ;  /* 0x000000060700720c */ /* 0x000fe40003f26270 */
[----:B------:R-:W-:Y:S01]  /*c470*/  MOV R13, R8 ;  /* 0x00000008000d7202 */ /* 0x000fe20000000f00 */
[----:B------:R-:W-:-:S10]  /*c480*/  IMAD.MOV.U32 R12, RZ, RZ, 0x1 ;  /* 0x00000001ff0c7424 */ /* 0x000fd400078e00ff */
[----:B------:R-:W-:Y:S01]  /*c490*/  @!P1 LEA R9, R25, UR45, 0x1 ;  /* 0x0000002d19099c11 */ /* 0x000fe2000f8e08ff */
[----:B------:R-:W-:-:S07]  /*c4a0*/  IMAD.MOV.U32 R2, RZ, RZ, R14 ;  /* 0x000000ffff027224 */ /* 0x000fce00078e000e */
[----:B------:R-:W-:Y:S05]  /*c4b0*/  WARPSYNC.COLLECTIVE R15, `(.L_x_105) ;  /* 0x000000000f087348 */ /* 0x000fea0003c00000 */
[----:B------:R0:W1:Y:S02]  /*c4c0*/  SHFL.IDX P6, R14, R13, R12, R11 ;  /* 0x0000000c0d0e7389 */ /* 0x00006400000c000b */
[----:B01----:R-:W-:Y:S01]  /*c4d0*/  ENDCOLLECTIVE ;  /* 0x000000000000791b */ /* 0x003fe20003800000 */
.L_x_105:
[----:B------:R-:W-:-:S05]  /*c4e0*/  @!P1 IMAD.WIDE.U32 R2, R30, 0x2, R2 ;  /* 0x000000021e029825 */ /* 0x000fca00078e0002 */
[----:B------:R-:W-:Y:S01]  /*c4f0*/  @!PT LDS RZ, [RZ] ;  /* 0x00000000fffff984 */ /* 0x000fe20000000800 */
[----:B------:R-:W-:Y:S01]  /*c500*/  @!PT LDS RZ, [RZ] ;  /* 0x00000000fffff984 */ /* 0x000fe20000000800 */
[----:B------:R-:W-:Y:S01]  /*c510*/  @!PT LDS RZ, [RZ] ;  /* 0x00000000fffff984 */ /* 0x000fe20000000800 */
[----:B------:R0:W-:Y:S04]  /*c520*/  @!P1 LDGSTS.E.BYPASS.LTC128B.128 [R9+0xc400], desc[UR38][R2.64], !P3 ;  /* 0x0c40000002099fae */ /* 0x0001e8000d901d66 */
[----:B------:R0:W-:Y:S01]  /*c530*/  @!P1 LDGSTS.E.BYPASS.LTC128B.128 [R9+0x10400], desc[UR38][R2.64+0x80], !P2 ;  /* 0x1040008002099fae */ /* 0x0001e2000d101d66 */
[----:B------:R-:W-:-:S03]  /*c540*/  IMAD.MOV.U32 R13, RZ, RZ, R0 ;  /* 0x000000ffff0d7224 */ /* 0x000fc600078e0000 */
[----:B------:R0:W-:Y:S01]  /*c550*/  @!P1 LDGSTS.E.BYPASS.LTC128B.128 [R9+0x14400], desc[UR38][R2.64+0x100], !P0 ;  /* 0x1440010002099fae */ /* 0x0001e2000c101d66 */
[----:B------:R-:W-:Y:S02]  /*c560*/  ISETP.GE.AND P1, PT, R5, R6, PT ;  /* 0x000000060500720c */ /* 0x000fe40003f26270 */
[----:B------:R-:W-:-:S11]  /*c570*/  MOV R5, R14 ;  /* 0x0000000e00057202 */ /* 0x000fd60000000f00 */
[----:B0-----:R-:W-:Y:S05]  /*c580*/  WARPSYNC.COLLECTIVE R15, `(.L_x_106) ;  /* 0x000000000f087348 */ /* 0x001fea0003c00000 */
[----:B------:R1:W2:Y:S02]  /*c590*/  SHFL.IDX P6, R14, R13, R12, R11 ;  /* 0x0000000c0d0e7389 */ /* 0x0002a400000c000b */
[----:B012---:R-:W-:Y:S01]  /*c5a0*/  ENDCOLLECTIVE ;  /* 0x000000000000791b */ /* 0x007fe20003800000 */
.L_x_106:
[----:B------:R-:W-:Y:S01]  /*c5b0*/  VIADD R3, R7, 0x20 ;  /* 0x0000002007037836 */ /* 0x000fe20000000000 */
[----:B------:R-:W-:Y:S02]  /*c5c0*/  @!P1 LEA R19, R25, UR45, 0x1 ;  /* 0x0000002d19139c11 */ /* 0x000fe4000f8e08ff */
[----:B------:R-:W-:Y:S01]  /*c5d0*/  MOV R13, R8 ;  /* 0x00000008000d7202 */ /* 0x000fe20000000f00 */
[----:B------:R-:W-:Y:S01]  /*c5e0*/  IMAD.MOV.U32 R12, RZ, RZ, 0x2 ;  /* 0x00000002ff0c7424 */ /* 0x000fe200078e00ff */
[----:B------:R-:W-:-:S07]  /*c5f0*/  MOV R4, R14 ;  /* 0x0000000e00047202 */ /* 0x000fce0000000f00 */
[----:B------:R-:W-:Y:S05]  /*c600*/  WARPSYNC.COLLECTIVE R15, `(.L_x_107) ;  /* 0x000000000f087348 */ /* 0x000fea0003c00000 */
[----:B------:R0:W1:Y:S02]  /*c610*/  SHFL.IDX P6, R14, R13, R12, R11 ;  /* 0x0000000c0d0e7389 */ /* 0x00006400000c000b */
[----:B01----:R-:W-:Y:S01]  /*c620*/  ENDCOLLECTIVE ;  /* 0x000000000000791b */ /* 0x003fe20003800000 */
.L_x_107:
        /* <DEDUP_REMOVED lines=13> */
.L_x_108:
        /* <DEDUP_REMOVED lines=8> */
.L_x_109:
        /* <DEDUP_REMOVED lines=13> */
.L_x_110:
        /* <DEDUP_REMOVED lines=8> */
.L_x_111:
        /* <DEDUP_REMOVED lines=13> */
.L_x_112:
        /* <DEDUP_REMOVED lines=8> */
.L_x_113:
        /* <DEDUP_REMOVED lines=13> */
.L_x_114:
        /* <DEDUP_REMOVED lines=8> */
.L_x_115:
        /* <DEDUP_REMOVED lines=13> */
.L_x_116:
[----:B------:R-:W-:Y:S01]  /*cc40*/  @!P1 LEA R9, R25, UR45, 0x1 ;  /* 0x0000002d19099c11 */ /* 0x000fe2000f8e08ff */
[----:B------:R-:W-:Y:S01]  /*cc50*/  IMAD.MOV.U32 R13, RZ, RZ, R8 ;  /* 0x000000ffff0d7224 */ /* 0x000fe200078e0008 */
[----:B------:R-:W-:Y:S02]  /*cc60*/  MOV R12, 0x7 ;  /* 0x00000007000c7802 */ /* 0x000fe40000000f00 */
[----:B------:R-:W-:-:S07]  /*cc70*/  MOV R2, R14 ;  /* 0x0000000e00027202 */ /* 0x000fce0000000f00 */
[----:B------:R-:W-:Y:S05]  /*cc80*/  WARPSYNC.COLLECTIVE R15, `(.L_x_117) ;  /* 0x000000000f087348 */ /* 0x000fea0003c00000 */
[----:B------:R0:W1:Y:S02]  /*cc90*/  SHFL.IDX P6, R14, R13, R12, R11 ;  /* 0x0000000c0d0e7389 */ /* 0x00006400000c000b */
[----:B01----:R-:W-:Y:S01]  /*cca0*/  ENDCOLLECTIVE ;  /* 0x000000000000791b */ /* 0x003fe20003800000 */
.L_x_117:
[----:B------:R-:W-:-:S05]  /*ccb0*/  @!P1 IMAD.WIDE.U32 R2, R30, 0x2, R2 ;  /* 0x000000021e029825 */ /* 0x000fca00078e0002 */
[----:B------:R-:W-:Y:S01]  /*ccc0*/  @!PT LDS RZ, [RZ] ;  /* 0x00000000fffff984 */ /* 0x000fe20000000800 */
[----:B------:R-:W-:Y:S01]  /*ccd0*/  @!PT LDS RZ, [RZ] ;  /* 0x00000000fffff984 */ /* 0x000fe20000000800 */
[----:B------:R-:W-:Y:S01]  /*cce0*/  @!PT LDS RZ, [RZ] ;  /* 0x00000000fffff984 */ /* 0x000fe20000000800 */
[----:B------:R0:W-:Y:S04]  /*ccf0*/  @!P1 LDGSTS.E.BYPASS.LTC128B.128 [R9+0xf400], desc[UR38][R2.64], !P3 ;  /* 0x0f40000002099fae */ /* 0x0001e8000d901d66 */
[----:B------:R0:W-:Y:S01]  /*cd00*/  @!P1 LDGSTS.E.BYPASS.LTC128B.128 [R9+0x13400], desc[UR38][R2.64+0x80], !P2 ;  /* 0x1340008002099fae */ /* 0x0001e2000d101d66 */
[----:B------:R-:W-:-:S03]  /*cd10*/  MOV R13, R0 ;  /* 0x00000000000d7202 */ /* 0x000fc60000000f00 */
[----:B------:R0:W-:Y:S01]  /*cd20*/  @!P1 LDGSTS.E.BYPASS.LTC128B.128 [R9+0x17400], desc[UR38][R2.64+0x100], !P0 ;  /* 0x1740010002099fae */ /* 0x0001e2000c101d66 */
[----:B------:R-:W-:-:S07]  /*cd30*/  IMAD.MOV.U32 R4, RZ, RZ, R14 ;  /* 0x000000ffff047224 */ /* 0x000fce00078e000e */
[----:B0-----:R-:W-:Y:S05]  /*cd40*/  WARPSYNC.COLLECTIVE R15, `(.L_x_118) ;  /* 0x000000000f087348 */ /* 0x001fea0003c00000 */
[----:B------:R1:W2:Y:S02]  /*cd50*/  SHFL.IDX P6, R14, R13, R12, R11 ;  /* 0x0000000c0d0e7389 */ /* 0x0002a400000c000b */
[----:B012---:R-:W-:Y:S01]  /*cd60*/  ENDCOLLECTIVE ;  /* 0x000000000000791b */ /* 0x007fe20003800000 */
.L_x_118:
[----:B------:R-:W-:Y:S05]  /*cd70*/  BRA `(.L_x_119) ;  /* 0xffffffd000547947 */ /* 0x000fea000383ffff */
.L_x_54:
[----:B0-----:R-:W-:-:S04]  /*cd80*/  IMAD.U32 R3, RZ, RZ, UR45 ;  /* 0x0000002dff037e24 */ /* 0x001fc8000f8e00ff */
[----:B------:R0:W1:Y:S03]  /*cd90*/  SYNCS.PHASECHK.TRANS64.TRYWAIT P0, [R3+URZ+0x2a820], R0 ;  /* 0x02a82000030075a7 */ /* 0x000066000800017f */
[----:B-1----:R-:W-:Y:S05]  /*cda0*/  @!P0 NANOSLEEP.SYNCS 0x989680 ;  /* 0x009896800000895d */ /* 0x002fea0003900000 */
[----:B------:R-:W1:Y:S02]  /*cdb0*/  @!P0 SYNCS.PHASECHK.TRANS64 P0, [R3+URZ+0x2a820], R0 ;  /* 0x02a82000030085a7 */ /* 0x000e64000800007f */
[----:B-1----:R-:W-:Y:S05]  /*cdc0*/  @!P0 BRA `(.L_x_54) ;  /* 0xfffffffc00ec8947 */ /* 0x002fea000383ffff */
[----:B------:R-:W-:Y:S05]  /*cdd0*/  BRA `(.L_x_120) ;  /* 0xffffffd0009c7947 */ /* 0x000fea000383ffff */
.L_x_58:
[----:B0-----:R0:W1:Y:S02]  /*cde0*/  SYNCS.PHASECHK.TRANS64.TRYWAIT P0, [R8+URZ+0x2a840], R3 ;  /* 0x02a84003080075a7 */ /* 0x001064000800017f */
[----:B-1----:R-:W-:Y:S05]  /*cdf0*/  @!P0 NANOSLEEP.SYNCS 0x989680 ;  /* 0x009896800000895d */ /* 0x002fea0003900000 */
[----:B------:R-:W1:Y:S02]  /*ce00*/  @!P0 SYNCS.PHASECHK.TRANS64 P0, [R8+URZ+0x2a840], R3 ;  /* 0x02a84003080085a7 */ /* 0x000e64000800007f */
[----:B-1----:R-:W-:Y:S05]  /*ce10*/  @!P0 BRA `(.L_x_58) ;  /* 0xfffffffc00f08947 */ /* 0x002fea000383ffff */
[----:B------:R-:W-:Y:S05]  /*ce20*/  BRA `(.L_x_121) ;  /* 0xffffffd400647947 */ /* 0x000fea000383ffff */
.L_x_59:
[----:B------:R-:W-:Y:S01]  /*ce30*/  BSSY B1, `(.L_x_122) ;  /* 0x0000008000017945 */ /* 0x000fe20003800000 */
[----:B------:R-:W-:Y:S01]  /*ce40*/  MOV R13, R20 ;  /* 0x00000014000d7202 */ /* 0x000fe20000000f00 */
[----:B------:R-:W-:Y:S01]  /*ce50*/  IMAD.MOV.U32 R12, RZ, RZ, RZ ;  /* 0x000000ffff0c7224 */ /* 0x000fe200078e00ff */
[----:B------:R-:W-:Y:S01]  /*ce60*/  MOV R11, 0x181f ;  /* 0x0000181f000b7802 */ /* 0x000fe20000000f00 */
[----:B------:R-:W-:-:S07]  /*ce70*/  IMAD.MOV.U32 R15, RZ, RZ, -0x1 ;  /* 0xffffffffff0f7424 */ /* 0x000fce00078e00ff */
[----:B------:R-:W-:Y:S05]  /*ce80*/  WARPSYNC.COLLECTIVE R15, `(.L_x_123) ;  /* 0x000000000f087348 */ /* 0x000fea0003c00000 */
[----:B------:R0:W1:Y:S02]  /*ce90*/  SHFL.IDX P6, R14, R13, R12, R11 ;  /* 0x0000000c0d0e7389 */ /* 0x00006400000c000b */
[----:B01----:R-:W-:Y:S01]  /*cea0*/  ENDCOLLECTIVE ;  /* 0x000000000000791b */ /* 0x003fe20003800000 */
.L_x_123:
[----:B------:R-:W-:Y:S05]  /*ceb0*/  BSYNC B1 ;  /* 0x0000000000017941 */ /* 0x000fea0003800000 */
.L_x_122:
[----:B------:R-:W-:Y:S01]  /*cec0*/  IMAD.MOV.U32 R13, RZ, RZ, R18 ;  /* 0x000000ffff0d7224 */ /* 0x000fe200078e0012 */
[----:B------:R-:W-:Y:S01]  /*ced0*/  MOV R12, RZ ;  /* 0x000000ff000c7202 */ /* 0x000fe20000000f00 */
[----:B------:R-:W-:Y:S01]  /*cee0*/  IMAD.MOV.U32 R11, RZ, RZ, 0x181f ;  /* 0x0000181fff0b7424 */ /* 0x000fe200078e00ff */
[----:B------:R-:W-:Y:S02]  /*cef0*/  MOV R15, 0xffffffff ;  /* 0xffffffff000f7802 */ /* 0x000fe40000000f00 */
[----:B------:R-:W-:Y:S02]  /*cf00*/  MOV R3, R14 ;  /* 0x0000000e00037202 */ /* 0x000fe40000000f00 */
[----:B------:R-:W-:-:S07]  /*cf10*/  LEA R19, R19, UR45, 0x1 ;  /* 0x0000002d13137c11 */ /* 0x000fce000f8e08ff */
[----:B------:R-:W-:Y:S05]  /*cf20*/  WARPSYNC.COLLECTIVE R15, `(.L_x_124) ;  /* 0x000000000f087348 */ /* 0x000fea0003c00000 */
[----:B------:R0:W1:Y:S02]  /*cf30*/  SHFL.IDX P6, R14, R13, R12, R11 ;  /* 0x0000000c0d0e7389 */ /* 0x00006400000c000b */
[----:B01----:R-:W-:Y:S01]  /*cf40*/  ENDCOLLECTIVE ;  /* 0x000000000000791b */ /* 0x003fe20003800000 */
.L_x_124:
[----:B------:R-:W-:Y:S01]  /*cf50*/  MOV R13, R20 ;  /* 0x00000014000d7202 */ /* 0x000fe20000000f00 */
[----:B------:R-:W-:Y:S01]  /*cf60*/  IMAD.MOV.U32 R12, RZ, RZ, 0x1 ;  /* 0x00000001ff0c7424 */ /* 0x000fe200078e00ff */
[----:B------:R-:W-:-:S13]  /*cf70*/  IADD3 R2, P0, R14, R35, RZ ;  /* 0x000000230e027210 */ /* 0x000fda0007f1e0ff */
[----:B------:R-:W-:Y:S05]  /*cf80*/  WARPSYNC.COLLECTIVE R15, `(.L_x_125) ;  /* 0x000000000f087348 */ /* 0x000fea0003c00000 */
[----:B------:R0:W1:Y:S02]  /*cf90*/  SHFL.IDX P6, R14, R13, R12, R11 ;  /* 0x0000000c0d0e7389 */ /* 0x00006400000c000b */
[----:B01----:R-:W-:Y:S01]  /*cfa0*/  ENDCOLLECTIVE ;  /* 0x000000000000791b */ /* 0x003fe20003800000 */
.L_x_125:
[----:B------:R-:W-:-:S05]  /*cfb0*/  IMAD.X R3, RZ, RZ, R3, P0 ;  /* 0x000000ffff037224 */ /* 0x000fca00000e0603 */
[----:B------:R-:W-:Y:S01]  /*cfc0*/  @!PT LDS RZ, [RZ] ;  /* 0x00000000fffff984 */ /* 0x000fe20000000800 */
[----:B------:R-:W-:Y:S01]  /*cfd0*/  @!PT LDS RZ, [RZ] ;  /* 0x00000000fffff984 */ /* 0x000fe20000000800 */
[----:B------:R-:W-:Y:S01]  /*cfe0*/  @!PT LDS RZ, [RZ] ;  /* 0x00000000fffff984 */ /* 0x000fe20000000800 */
[----:B------:R0:W-:Y:S04]  /*cff0*/  LDGSTS.E.BYPASS.LTC128B.128 [R19+0x18400], desc[UR38][R2.64], !P3 ;  /* 0x1840000002137fae */ /* 0x0001e8000d901d66 */
[----:B------:R0:W-:Y:S01]  /*d000*/  LDGSTS.E.BYPASS.LTC128B.128 [R19+0x1b400], desc[UR38][R2.64+0x80], !P2 ;  /* 0x1b40008002137fae */ /* 0x0001e2000d101d66 */
[----:B------:R-:W-:-:S03]  /*d010*/  IMAD.MOV.U32 R13, RZ, RZ, R18 ;  /* 0x000000ffff0d7224 */ /* 0x000fc600078e0012 */
[----:B------:R0:W-:Y:S01]  /*d020*/  LDGSTS.E.BYPASS.LTC128B.128 [R19+0x1e400], desc[UR38][R2.64+0x100], !P1 ;  /* 0x1e40010002137fae */ /* 0x0001e2000c901d66 */
[----:B------:R-:W-:-:S07]  /*d030*/  MOV R4, R14 ;  /* 0x0000000e00047202 */ /* 0x000fce0000000f00 */
[----:B0-----:R-:W-:Y:S05]  /*d040*/  WARPSYNC.COLLECTIVE R15, `(.L_x_126) ;  /* 0x000000000f087348 */ /* 0x001fea0003c00000 */
[----:B------:R1:W2:Y:S02]  /*d050*/  SHFL.IDX P6, R14, R13, R12, R11 ;  /* 0x0000000c0d0e7389 */ /* 0x0002a400000c000b */
[----:B012---:R-:W-:Y:S01]  /*d060*/  ENDCOLLECTIVE ;  /* 0x000000000000791b */ /* 0x007fe20003800000 */
.L_x_126:
[----:B------:R-:W-:Y:S01]  /*d070*/  IMAD.MOV.U32 R13, RZ, RZ, R20 ;  /* 0x000000ffff0d7224 */ /* 0x000fe200078e0014 */
[----:B------:R-:W-:Y:S02]  /*d080*/  MOV R12, 0x2 ;  /* 0x00000002000c7802 */ /* 0x000fe40000000f00 */
[----:B------:R-:W-:-:S13]  /*d090*/  IADD3 R2, P0, R14, R35, RZ ;  /* 0x000000230e027210 */ /* 0x000fda0007f1e0ff */
[----:B------:R-:W-:Y:S05]  /*d0a0*/  WARPSYNC.COLLECTIVE R15, `(.L_x_127) ;  /* 0x000000000f087348 */ /* 0x000fea0003c00000 */
[----:B------:R0:W1:Y:S02]  /*d0b0*/  SHFL.IDX P6, R14, R13, R12, R11 ;  /* 0x0000000c0d0e7389 */ /* 0x00006400000c000b */
[----:B01----:R-:W-:Y:S01]  /*d0c0*/  ENDCOLLECTIVE ;  /* 0x000000000000791b */ /* 0x003fe20003800000 */
.L_x_127:
[----:B------:R-:W-:-:S05]  /*d0d0*/  IADD3.X R3, RZ, R4, RZ, P0, !PT ;  /* 0x00000004ff037210 */ /* 0x000fca00007fe4ff */
[----:B------:R-:W-:Y:S01]  /*d0e0*/  @!PT LDS RZ, [RZ] ;  /* 0x00000000fffff984 */ /* 0x000fe20000000800 */
[----:B------:R-:W-:Y:S01]  /*d0f0*/  @!PT LDS RZ, [RZ] ;  /* 0x00000000fffff984 */ /* 0x000fe20000000800 */
[----:B------:R-:W-:Y:S01]  /*d100*/  @!PT LDS RZ, [RZ] ;  /* 0x00000000fffff984 */ /* 0x000fe20000000800 */
[----:B------:R0:W-:Y:S04]  /*d110*/  LDGSTS.E.BYPASS.LTC128B.128 [R19+0x18c00], desc[UR38][R2.64], !P3 ;  /* 0x18c0000002137fae */ /* 0x0001e8000d901d66 */
[----:B------:R0:W-:Y:S01]  /*d120*/  LDGSTS.E.BYPASS.LTC128B.128 [R19+0x1bc00], desc[UR38][R2.64+0x80], !P2 ;  /* 0x1bc0008002137fae */ /* 0x0001e2000d101d66 */
[----:B------:R-:W-:-:S03]  /*d130*/  MOV R13, R18 ;  /* 0x00000012000d7202 */ /* 0x000fc60000000f00 */
[----:B------:R0:W-:Y:S01]  /*d140*/  LDGSTS.E.BYPASS.LTC128B.128 [R19+0x1ec00], desc[UR38][R2.64+0x100], !P1 ;  /* 0x1ec0010002137fae */ /* 0x0001e2000c901d66 */
[----:B------:R-:W-:-:S07]  /*d150*/  IMAD.MOV.U32 R5, RZ, RZ, R14 ;  /* 0x000000ffff057224 */ /* 0x000fce00078e000e */
[----:B0-----:R-:W-:Y:S05]  /*d160*/  WARPSYNC.COLLECTIVE R15, `(.L_x_128) ;  /* 0x000000000f087348 */ /* 0x001fea0003c00000 */
[----:B------:R1:W2:Y:S02]  /*d170*/  SHFL.IDX P6, R14, R13, R12, R11 ;  /* 0x0000000c0d0e7389 */ /* 0x0002a400000c000b */
[----:B012---:R-:W-:Y:S01]  /*d180*/  ENDCOLLECTIVE ;  /* 0x000000000000791b */ /* 0x007fe20003800000 */
.L_x_128:
[----:B------:R-:W-:Y:S02]  /*d190*/  IMAD.MOV.U32 R13, RZ, RZ, R20 ;  /* 0x000000ffff0d7224 */ /* 0x000fe400078e0014 */
[----:B------:R-:W-:-:S05]  /*d1a0*/  IMAD.MOV.U32 R12, RZ, RZ, R14 ;  /* 0x000000ffff0c7224 */ /* 0x000fca00078e000e */
[----:B------:R-:W-:Y:S02]  /*d1b0*/  IADD3 R2, P0, R12, R35, RZ ;  /* 0x000000230c027210 */ /* 0x000fe40007f1e0ff */
[----:B------:R-:W-:Y:S02]  /*d1c0*/  MOV R12, 0x3 ;  /* 0x00000003000c7802 */ /* 0x000fe40000000f00 */
[----:B------:R-:W-:-:S09]  /*d1d0*/  IADD3.X R3, RZ, R5, RZ, P0, !PT ;  /* 0x00000005ff037210 */ /* 0x000fd200007fe4ff */
[----:B------:R-:W-:Y:S05]  /*d1e0*/  WARPSYNC.COLLECTIVE R15, `(.L_x_129) ;  /* 0x000000000f087348 */ /* 0x000fea0003c00000 */
[----:B------:R0:W1:Y:S02]  /*d1f0*/  SHFL.IDX P6, R14, R13, R12, R11 ;  /* 0x0000000c0d0e7389 */ /* 0x00006400000c000b */
[----:B01----:R-:W-:Y:S01]  /*d200*/  ENDCOLLECTIVE ;  /* 0x000000000000791b */ /* 0x003fe20003800000 */
.L_x_129:
[----:B------:R-:W-:Y:S01]  /*d210*/  @!PT LDS RZ, [RZ] ;  /* 0x00000000fffff984 */ /* 0x000fe20000000800 */
[----:B------:R-:W-:Y:S01]  /*d220*/  @!PT LDS RZ, [RZ] ;  /* 0x00000000fffff984 */ /* 0x000fe20000000800 */
[----:B------:R-:W-:Y:S01]  /*d230*/  @!PT LDS RZ, [RZ] ;  /* 0x00000000fffff984 */ /* 0x000fe20000000800 */
[----:B------:R-:W-:Y:S04]  /*d240*/  LDGSTS.E.BYPASS.LTC128B.128 [R19+0x19400], desc[UR38][R2.64], !P3 ;  /* 0x1940000002137fae */ /* 0x000fe8000d901d66 */
[----:B------:R-:W-:Y:S04]  /*d250*/  LDGSTS.E.BYPASS.LTC128B.128 [R19+0x1c400], desc[UR38][R2.64+0x80], !P2 ;  /* 0x1c40008002137fae */ /* 0x000fe8000d101d66 */
[----:B------:R0:W-:Y:S01]  /*d260*/  LDGSTS.E.BYPASS.LTC128B.128 [R19+0x1f400], desc[UR38][R2.64+0x100], !P1 ;  /* 0x1f40010002137fae */ /* 0x0001e2000c901d66 */
[----:B------:R-:W-:Y:S01]  /*d270*/  MOV R13, R18 ;  /* 0x00000012000d7202 */ /* 0x000fe20000000f00 */
[----:B0-----:R-:W-:-:S07]  /*d280*/  IMAD.MOV.U32 R3, RZ, RZ, R14 ;  /* 0x000000ffff037224 */ /* 0x001fce00078e000e */
[----:B------:R-:W-:Y:S05]  /*d290*/  WARPSYNC.COLLECTIVE R15, `(.L_x_130) ;  /* 0x000000000f087348 */ /* 0x000fea0003c00000 */
[----:B------:R0:W1:Y:S02]  /*d2a0*/  SHFL.IDX P6, R14, R13, R12, R11 ;  /* 0x0000000c0d0e7389 */ /* 0x00006400000c000b */
[----:B01----:R-:W-:Y:S01]  /*d2b0*/  ENDCOLLECTIVE ;  /* 0x000000000000791b */ /* 0x003fe20003800000 */
.L_x_130:
[----:B------:R-:W-:Y:S01]  /*d2c0*/  MOV R13, R20 ;  /* 0x00000014000d7202 */ /* 0x000fe20000000f00 */
[----:B------:R-:W-:Y:S01]  /*d2d0*/  IMAD.MOV.U32 R12, RZ, RZ, 0x4 ;  /* 0x00000004ff0c7424 */ /* 0x000fe200078e00ff */
[----:B------:R-:W-:-:S13]  /*d2e0*/  IADD3 R2, P0, R14, R35, RZ ;  /* 0x000000230e027210 */ /* 0x000fda0007f1e0ff */
[----:B------:R-:W-:Y:S05]  /*d2f0*/  WARPSYNC.COLLECTIVE R15, `(.L_x_131) ;  /* 0x000000000f087348 */ /* 0x000fea0003c00000 */
[----:B------:R0:W1:Y:S02]  /*d300*/  SHFL.IDX P6, R14, R13, R12, R11 ;  /* 0x0000000c0d0e7389 */ /* 0x00006400000c000b */
[----:B01----:R-:W-:Y:S01]  /*d310*/  ENDCOLLECTIVE ;  /* 0x000000000000791b */ /* 0x003fe20003800000 */
.L_x_131:
        /* <DEDUP_REMOVED lines=12> */
.L_x_132:
[----:B------:R-:W-:Y:S02]  /*d3e0*/  MOV R13, R20 ;  /* 0x00000014000d7202 */ /* 0x000fe40000000f00 */
[----:B------:R-:W-:-:S04]  /*d3f0*/  MOV R12, R14 ;  /* 0x0000000e000c7202 */ /* 0x000fc80000000f00 */
[----:B------:R-:W-:Y:S01]  /*d400*/  IADD3 R2, P0, R12, R35, RZ ;  /* 0x000000230c027210 */ /* 0x000fe20007f1e0ff */
[----:B------:R-:W-:-:S04]  /*d410*/  IMAD.MOV.U32 R12, RZ, RZ, 0x5 ;  /* 0x00000005ff0c7424 */ /* 0x000fc800078e00ff */
[----:B------:R-:W-:-:S08]  /*d420*/  IMAD.X R3, RZ, RZ, R4, P0 ;  /* 0x000000ffff037224 */ /* 0x000fd000000e0604 */
[----:B------:R-:W-:Y:S05]  /*d430*/  WARPSYNC.COLLECTIVE R15, `(.L_x_133) ;  /* 0x000000000f087348 */ /* 0x000fea0003c00000 */
[----:B------:R0:W1:Y:S02]  /*d440*/  SHFL.IDX P6, R14, R13, R12, R11 ;  /* 0x0000000c0d0e7389 */ /* 0x00006400000c000b */
[----:B01----:R-:W-:Y:S01]  /*d450*/  ENDCOLLECTIVE ;  /* 0x000000000000791b */ /* 0x003fe20003800000 */
.L_x_133:
[----:B------:R-:W-:Y:S01]  /*d460*/  @!PT LDS RZ, [RZ] ;  /* 0x00000000fffff984 */ /* 0x000fe20000000800 */
[----:B------:R-:W-:Y:S01]  /*d470*/  @!PT LDS RZ, [RZ] ;  /* 0x00000000fffff984 */ /* 0x000fe20000000800 */
[----:B------:R-:W-:Y:S01]  /*d480*/  @!PT LDS RZ, [RZ] ;  /* 0x00000000fffff984 */ /* 0x000fe20000000800 */
[----:B------:R0:W-:Y:S04]  /*d490*/  LDGSTS.E.BYPASS.LTC128B.128 [R19+0x1a400], desc[UR38][R2.64], !P3 ;  /* 0x1a40000002137fae */ /* 0x0001e8000d901d66 */
[----:B------:R0:W-:Y:S04]  /*d4a0*/  LDGSTS.E.BYPASS.LTC128B.128 [R19+0x1d400], desc[UR38][R2.64+0x80], !P2 ;  /* 0x1d40008002137fae */ /* 0x0001e8000d101d66 */
[----:B------:R0:W-:Y:S01]  /*d4b0*/  LDGSTS.E.BYPASS.LTC128B.128 [R19+0x20400], desc[UR38][R2.64+0x100], !P1 ;  /* 0x2040010002137fae */ /* 0x0001e2000c901d66 */
[----:B------:R-:W-:Y:S01]  /*d4c0*/  IMAD.MOV.U32 R13, RZ, RZ, R18 ;  /* 0x000000ffff0d7224 */ /* 0x000fe200078e0012 */
[----:B------:R-:W-:-:S07]  /*d4d0*/  MOV R20, R14 ;  /* 0x0000000e00147202 */ /* 0x000fce0000000f00 */
[----:B0-----:R-:W-:Y:S05]  /*d4e0*/  WARPSYNC.COLLECTIVE R15, `(.L_x_134) ;  /* 0x000000000f087348 */ /* 0x001fea0003c00000 */
[----:B------:R1:W2:Y:S02]  /*d4f0*/  SHFL.IDX P6, R14, R13, R12, R11 ;  /* 0x0000000c0d0e7389 */ /* 0x0002a400000c000b */
[----:B012---:R-:W-:Y:S01]  /*d500*/  ENDCOLLECTIVE ;  /* 0x000000000000791b */ /* 0x007fe20003800000 */
.L_x_134:
[----:B------:R-:W-:Y:S05]  /*d510*/  BRA `(.L_x_135) ;  /* 0xffffffd000c07947 */ /* 0x000fea000383ffff */
.L_x_64:
[----:B0-----:R0:W2:Y:S02]  /*d520*/  SYNCS.PHASECHK.TRANS64.TRYWAIT P0, [R4+URZ+0x2a860], R3 ;  /* 0x02a86003040075a7 */ /* 0x0010a4000800017f */
[----:B--2---:R-:W-:Y:S05]  /*d530*/  @!P0 NANOSLEEP.SYNCS 0x989680 ;  /* 0x009896800000895d */ /* 0x004fea0003900000 */
[----:B------:R-:W2:Y:S02]  /*d540*/  @!P0 SYNCS.PHASECHK.TRANS64 P0, [R4+URZ+0x2a860], R3 ;  /* 0x02a86003040085a7 */ /* 0x000ea4000800007f */
[----:B--2---:R-:W-:Y:S05]  /*d550*/  @!P0 BRA `(.L_x_64) ;  /* 0xfffffffc00f08947 */ /* 0x004fea000383ffff */
[----:B------:R-:W-:Y:S05]  /*d560*/  BRA `(.L_x_136) ;  /* 0xffffffd4001c7947 */ /* 0x000fea000383ffff */
.L_x_65:
[----:B------:R-:W-:Y:S01]  /*d570*/  BSSY B1, `(.L_x_137) ;  /* 0x0000008000017945 */ /* 0x000fe20003800000 */
[----:B------:R-:W-:Y:S01]  /*d580*/  MOV R13, R17 ;  /* 0x00000011000d7202 */ /* 0x000fe20000000f00 */
[----:B------:R-:W-:Y:S01]  /*d590*/  IMAD.MOV.U32 R12, RZ, RZ, RZ ;  /* 0x000000ffff0c7224 */ /* 0x000fe200078e00ff */
[----:B------:R-:W-:Y:S01]  /*d5a0*/  MOV R11, 0x181f ;  /* 0x0000181f000b7802 */ /* 0x000fe20000000f00 */
[----:B------:R-:W-:-:S07]  /*d5b0*/  IMAD.MOV.U32 R15, RZ, RZ, -0x1 ;  /* 0xffffffffff0f7424 */ /* 0x000fce00078e00ff */
[----:B01----:R-:W-:Y:S05]  /*d5c0*/  WARPSYNC.COLLECTIVE R15, `(.L_x_138) ;  /* 0x000000000f087348 */ /* 0x003fea0003c00000 */
[----:B------:R2:W3:Y:S02]  /*d5d0*/  SHFL.IDX P6, R14, R13, R12, R11 ;  /* 0x0000000c0d0e7389 */ /* 0x0004e400000c000b */
[----:B0123--:R-:W-:Y:S01]  /*d5e0*/  ENDCOLLECTIVE ;  /* 0x000000000000791b */ /* 0x00ffe20003800000 */
.L_x_138:
[----:B------:R-:W-:Y:S05]  /*d5f0*/  BSYNC B1 ;  /* 0x0000000000017941 */ /* 0x000fea0003800000 */
.L_x_137:
        /* <DEDUP_REMOVED lines=9> */
.L_x_139:
[----:B------:R-:W-:Y:S01]  /*d690*/  MOV R13, R17 ;  /* 0x00000011000d7202 */ /* 0x000fe20000000f00 */
[----:B------:R-:W-:Y:S01]  /*d6a0*/  IMAD.MOV.U32 R12, RZ, RZ, 0x1 ;  /* 0x00000001ff0c7424 */ /* 0x000fe200078e00ff */
[----:B------:R-:W-:-:S13]  /*d6b0*/  IADD3 R2, P1, R14, R35, RZ ;  /* 0x000000230e027210 */ /* 0x000fda0007f3e0ff */
[----:B------:R-:W-:Y:S05]  /*d6c0*/  WARPSYNC.COLLECTIVE R15, `(.L_x_140) ;  /* 0x000000000f087348 */ /* 0x000fea0003c00000 */
[----:B------:R0:W1:Y:S02]  /*d6d0*/  SHFL.IDX P6, R14, R13, R12, R11 ;  /* 0x0000000c0d0e7389 */ /* 0x00006400000c000b */
[----:B01----:R-:W-:Y:S01]  /*d6e0*/  ENDCOLLECTIVE ;  /* 0x000000000000791b */ /* 0x003fe20003800000 */
.L_x_140:
[----:B------:R-:W-:Y:S01]  /*d6f0*/  IMAD.X R3, RZ, RZ, R3, P1 ;  /* 0x000000ffff037224 */ /* 0x000fe200008e0603 */
[----:B------:R-:W-:-:S04]  /*d700*/  LOP3.LUT P1, RZ, R29, 0x1, RZ, 0xc0, !PT ;  /* 0x000000011dff7812 */ /* 0x000fc8000782c0ff */
[----:B------:R-:W-:Y:S01]  /*d710*/  ISETP.LT.OR P2, PT, R0, 0x1, !P1 ;  /* 0x000000010000780c */ /* 0x000fe20004f41670 */
[----:B------:R-:W-:-:S12]  /*d720*/  IMAD.MOV.U32 R13, RZ, RZ, R16 ;  /* 0x000000ffff0d7224 */ /* 0x000fd800078e0010 */
[----:B------:R-:W-:Y:S01]  /*d730*/  @!PT LDS RZ, [RZ] ;  /* 0x00000000fffff984 */ /* 0x000fe20000000800 */
[----:B------:R-:W-:Y:S01]  /*d740*/  @!PT LDS RZ, [RZ] ;  /* 0x00000000fffff984 */ /* 0x000fe20000000800 */
[----:B------:R-:W-:Y:S01]  /*d750*/  @!PT LDS RZ, [RZ] ;  /* 0x00000000fffff984 */ /* 0x000fe20000000800 */
[----:B------:R0:W-:Y:S01]  /*d760*/  LDGSTS.E.BYPASS.LTC128B.128 [R5+0x400], desc[UR38][R2.64], !P2 ;  /* 0x0040000002057fae */ /* 0x0001e2000d101d66 */
[----:B------:R-:W-:Y:S02]  /*d770*/  ISETP.LT.OR P2, PT, R0, 0x1, !P0 ;  /* 0x000000010000780c */ /* 0x000fe40004741670 */
[----:B------:R-:W-:-:S11]  /*d780*/  MOV R8, R14 ;  /* 0x0000000e00087202 */ /* 0x000fd60000000f00 */
[----:B0-----:R-:W-:Y:S05]  /*d790*/  WARPSYNC.COLLECTIVE R15, `(.L_x_141) ;  /* 0x000000000f087348 */ /* 0x001fea0003c00000 */
[----:B------:R1:W2:Y:S02]  /*d7a0*/  SHFL.IDX P6, R14, R13, R12, R11 ;  /* 0x0000000c0d0e7389 */ /* 0x0002a400000c000b */
[----:B012---:R-:W-:Y:S01]  /*d7b0*/  ENDCOLLECTIVE ;  /* 0x000000000000791b */ /* 0x007fe20003800000 */
.L_x_141:
[----:B------:R-:W-:Y:S01]  /*d7c0*/  @!PT LDS RZ, [RZ] ;  /* 0x00000000fffff984 */ /* 0x000fe20000000800 */
[----:B------:R-:W-:Y:S01]  /*d7d0*/  @!PT LDS RZ, [RZ] ;  /* 0x00000000fffff984 */ /* 0x000fe20000000800 */
[----:B------:R-:W-:Y:S01]  /*d7e0*/  @!PT LDS RZ, [RZ] ;  /* 0x00000000fffff984 */ /* 0x000fe20000000800 */
[----:B------:R0:W-:Y:S01]  /*d7f0*/  LDGSTS.E.BYPASS.LTC128B.128 [R5+0x3400], desc[UR38][R2.64+0x80], !P2 ;  /* 0x0340008002057fae */ /* 0x0001e2000d101d66 */
[----:B------:R-:W-:Y:S01]  /*d800*/  IMAD.MOV.U32 R13, RZ, RZ, R17 ;  /* 0x000000ffff0d7224 */ /* 0x000fe200078e0011 */
[----:B------:R-:W-:Y:S02]  /*d810*/  MOV R12, 0x2 ;  /* 0x00000002000c7802 */ /* 0x000fe40000000f00 */
[----:B0-----:R-:W-:-:S13]  /*d820*/  IADD3 R2, P2, R14, R35, RZ ;  /* 0x000000230e027210 */ /* 0x001fda0007f5e0ff */
[----:B------:R-:W-:Y:S05]  /*d830*/  WARPSYNC.COLLECTIVE R15, `(.L_x_142) ;  /* 0x000000000f087348 */ /* 0x000fea0003c00000 */
[----:B------:R0:W1:Y:S02]  /*d840*/  SHFL.IDX P6, R14, R13, R12, R11 ;  /* 0x0000000c0d0e7389 */ /* 0x00006400000c000b */
[----:B01----:R-:W-:Y:S01]  /*d850*/  ENDCOLLECTIVE ;  /* 0x000000000000791b */ /* 0x003fe20003800000 */
.L_x_142:
[----:B------:R-:W-:Y:S02]  /*d860*/  IADD3.X R3, RZ, R8, RZ, P2, !PT ;  /* 0x00000008ff037210 */ /* 0x000fe400017fe4ff */
[----:B------:R-:W-:Y:S02]  /*d870*/  ISETP.LT.OR P2, PT, R0, 0x11, !P1 ;  /* 0x000000110000780c */ /* 0x000fe40004f41670 */
[----:B------:R-:W-:-:S11]  /*d880*/  MOV R13, R16 ;  /* 0x00000010000d7202 */ /* 0x000fd60000000f00 */
[----:B------:R-:W-:Y:S01]  /*d890*/  @!PT LDS RZ, [RZ] ;  /* 0x00000000fffff984 */ /* 0x000fe20000000800 */
[----:B------:R-:W-:Y:S01]  /*d8a0*/  @!PT LDS RZ, [RZ] ;  /* 0x00000000fffff984 */ /* 0x000fe20000000800 */
[----:B------:R-:W-:Y:S01]  /*d8b0*/  @!PT LDS RZ, [RZ] ;  /* 0x00000000fffff984 */ /* 0x000fe20000000800 */
[----:B------:R0:W-:Y:S01]  /*d8c0*/  LDGSTS.E.BYPASS.LTC128B.128 [R5+0xc00], desc[UR38][R2.64], !P2 ;  /* 0x00c0000002057fae */ /* 0x0001e2000d101d66 */
[----:B------:R-:W-:Y:S01]  /*d8d0*/  ISETP.LT.OR P2, PT, R0, 0x11, !P0 ;  /* 0x000000110000780c */ /* 0x000fe20004741670 */
[----:B------:R-:W-:-:S12]  /*d8e0*/  IMAD.MOV.U32 R8, RZ, RZ, R14 ;  /* 0x000000ffff087224 */ /* 0x000fd800078e000e */
[----:B0-----:R-:W-:Y:S05]  /*d8f0*/  WARPSYNC.COLLECTIVE R15, `(.L_x_143) ;  /* 0x000000000f087348 */ /* 0x001fea0003c00000 */
[----:B------:R1:W2:Y:S02]  /*d900*/  SHFL.IDX P6, R14, R13, R12, R11 ;  /* 0x0000000c0d0e7389 */ /* 0x0002a400000c000b */
[----:B012---:R-:W-:Y:S01]  /*d910*/  ENDCOLLECTIVE ;  /* 0x000000000000791b */ /* 0x007fe20003800000 */
.L_x_143:
[----:B------:R-:W-:Y:S01]  /*d920*/  @!PT LDS RZ, [RZ] ;  /* 0x00000000fffff984 */ /* 0x000fe20000000800 */
[----:B------:R-:W-:Y:S01]  /*d930*/  @!PT LDS RZ, [RZ] ;  /* 0x00000000fffff984 */ /* 0x000fe20000000800 */
[----:B------:R-:W-:Y:S01]  /*d940*/  @!PT LDS RZ, [RZ] ;  /* 0x00000000fffff984 */ /* 0x000fe20000000800 */
[----:B------:R0:W-:Y:S01]  /*d950*/  LDGSTS.E.BYPASS.LTC128B.128 [R5+0x3c00], desc[UR38][R2.64+0x80], !P2 ;  /* 0x03c0008002057fae */ /* 0x0001e2000d101d66 */
[----:B------:R-:W-:Y:S01]  /*d960*/  MOV R13, R17 ;  /* 0x00000011000d7202 */ /* 0x000fe20000000f00 */
[----:B------:R-:W-:Y:S01]  /*d970*/  IMAD.MOV.U32 R12, RZ, RZ, 0x3 ;  /* 0x00000003ff0c7424 */ /* 0x000fe200078e00ff */
[----:B0-----:R-:W-:-:S13]  /*d980*/  IADD3 R2, P2, R14, R35, RZ ;  /* 0x000000230e027210 */ /* 0x001fda0007f5e0ff */
[----:B------:R-:W-:Y:S05]  /*d990*/  WARPSYNC.COLLECTIVE R15, `(.L_x_144) ;  /* 0x000000000f087348 */ /* 0x000fea0003c00000 */
[----:B------:R0:W1:Y:S02]  /*d9a0*/  SHFL.IDX P6, R14, R13, R12, R11 ;  /* 0x0000000c0d0e7389 */ /* 0x00006400000c000b */
[----:B01----:R-:W-:Y:S01]  /*d9b0*/  ENDCOLLECTIVE ;  /* 0x000000000000791b */ /* 0x003fe20003800000 */
.L_x_144:
[----:B------:R-:W-:Y:S01]  /*d9c0*/  IMAD.X R3, RZ, RZ, R8, P2 ;  /* 0x000000ffff037224 */ /* 0x000fe200010e0608 */
        /* <DEDUP_REMOVED lines=11> */
.L_x_145:
        /* <DEDUP_REMOVED lines=10> */
.L_x_146:
        /* <DEDUP_REMOVED lines=12> */
.L_x_147:
        /* <DEDUP_REMOVED lines=10> */
.L_x_148:
        /* <DEDUP_REMOVED lines=12> */
.L_x_149:
[----:B------:R-:W-:Y:S01]  /*dd40*/  @!PT LDS RZ, [RZ] ;  /* 0x00000000fffff984 */ /* 0x000fe20000000800 */
[----:B------:R-:W-:Y:S01]  /*dd50*/  @!PT LDS RZ, [RZ] ;  /* 0x00000000fffff984 */ /* 0x000fe20000000800 */
[----:B------:R-:W-:Y:S01]  /*dd60*/  @!PT LDS RZ, [RZ] ;  /* 0x00000000fffff984 */ /* 0x000fe20000000800 */
[----:B------:R1:W-:Y:S01]  /*dd70*/  LDGSTS.E.BYPASS.LTC128B.128 [R5+0x5400], desc[UR38][R2.64+0x80], !P2 ;  /* 0x0540008002057fae */ /* 0x0003e2000d101d66 */
[----:B------:R-:W-:Y:S05]  /*dd80*/  BRA `(.L_x_150) ;  /* 0xffffffcc00d87947 */ /* 0x000fea000383ffff */
.L_x_71:
[----:B0-----:R0:W1:Y:S02]  /*dd90*/  SYNCS.PHASECHK.TRANS64.TRYWAIT P0, [R0+URZ+0x2a860], R3 ;  /* 0x02a86003000075a7 */ /* 0x001064000800017f */
[----:B-1----:R-:W-:Y:S05]  /*dda0*/  @!P0 NANOSLEEP.SYNCS 0x989680 ;  /* 0x009896800000895d */ /* 0x002fea0003900000 */
[----:B------:R-:W1:Y:S02]  /*ddb0*/  @!P0 SYNCS.PHASECHK.TRANS64 P0, [R0+URZ+0x2a860], R3 ;  /* 0x02a86003000085a7 */ /* 0x000e64000800007f */
[----:B-1----:R-:W-:Y:S05]  /*ddc0*/  @!P0 BRA `(.L_x_71) ;  /* 0xfffffffc00f08947 */ /* 0x002fea000383ffff */
[----:B------:R-:W-:Y:S05]  /*ddd0*/  BRA `(.L_x_151) ;  /* 0xffffffd000c07947 */ /* 0x000fea000383ffff */
.L_x_72:
[----:B------:R-:W-:Y:S01]  /*dde0*/  BSSY B0, `(.L_x_152) ;  /* 0x0000008000007945 */ /* 0x000fe20003800000 */
[----:B------:R-:W-:Y:S01]  /*ddf0*/  MOV R13, R17 ;  /* 0x00000011000d7202 */ /* 0x000fe20000000f00 */
[----:B------:R-:W-:Y:S01]  /*de00*/  IMAD.MOV.U32 R12, RZ, RZ, RZ ;  /* 0x000000ffff0c7224 */ /* 0x000fe200078e00ff */
[----:B------:R-:W-:Y:S01]  /*de10*/  MOV R11, 0x181f ;  /* 0x0000181f000b7802 */ /* 0x000fe20000000f00 */
[----:B------:R-:W-:-:S07]  /*de20*/  IMAD.MOV.U32 R15, RZ, RZ, -0x1 ;  /* 0xffffffffff0f7424 */ /* 0x000fce00078e00ff */
[----:B0-----:R-:W-:Y:S05]  /*de30*/  WARPSYNC.COLLECTIVE R15, `(.L_x_153) ;  /* 0x000000000f087348 */ /* 0x001fea0003c00000 */
[----:B------:R1:W2:Y:S02]  /*de40*/  SHFL.IDX P6, R14, R13, R12, R11 ;  /* 0x0000000c0d0e7389 */ /* 0x0002a400000c000b */
[----:B012---:R-:W-:Y:S01]  /*de50*/  ENDCOLLECTIVE ;  /* 0x000000000000791b */ /* 0x007fe20003800000 */
.L_x_153:
[----:B------:R-:W-:Y:S05]  /*de60*/  BSYNC B0 ;  /* 0x0000000000007941 */ /* 0x000fea0003800000 */
.L_x_152:
[----:B------:R-:W-:Y:S01]  /*de70*/  IMAD.MOV.U32 R13, RZ, RZ, R16 ;  /* 0x000000ffff0d7224 */ /* 0x000fe200078e0010 */
[----:B------:R-:W-:Y:S01]  /*de80*/  MOV R12, RZ ;  /* 0x000000ff000c7202 */ /* 0x000fe20000000f00 */
[----:B------:R-:W-:Y:S01]  /*de90*/  IMAD.MOV.U32 R11, RZ, RZ, 0x181f ;  /* 0x0000181fff0b7424 */ /* 0x000fe200078e00ff */
[----:B------:R-:W-:Y:S02]  /*dea0*/  MOV R15, 0xffffffff ;  /* 0xffffffff000f7802 */ /* 0x000fe40000000f00 */
[----:B------:R-:W-:Y:S02]  /*deb0*/  MOV R3, R14 ;  /* 0x0000000e00037202 */ /* 0x000fe40000000f00 */
[----:B------:R-:W-:-:S07]  /*dec0*/  LOP3.LUT R4, R29, 0x1, RZ, 0xc0, !PT ;  /* 0x000000011d047812 */ /* 0x000fce00078ec0ff */
[----:B------:R-:W-:Y:S05]  /*ded0*/  WARPSYNC.COLLECTIVE R15, `(.L_x_154) ;  /* 0x000000000f087348 */ /* 0x000fea0003c00000 */
[----:B------:R0:W1:Y:S02]  /*dee0*/  SHFL.IDX P6, R14, R13, R12, R11 ;  /* 0x0000000c0d0e7389 */ /* 0x00006400000c000b */
[----:B01----:R-:W-:Y:S01]  /*def0*/  ENDCOLLECTIVE ;  /* 0x000000000000791b */ /* 0x003fe20003800000 */
.L_x_154:
[----:B------:R-:W-:Y:S02]  /*df00*/  LOP3.LUT P0, RZ, R29, 0x2, RZ, 0xc0, !PT ;  /* 0x000000021dff7812 */ /* 0x000fe4000780c0ff */
[----:B------:R-:W-:Y:S02]  /*df10*/  ISETP.NE.U32.AND P1, PT, R4, 0x1, PT ;  /* 0x000000010400780c */ /* 0x000fe40003f25070 */
[C---:B------:R-:W-:Y:S02]  /*df20*/  ISETP.LT.OR P3, PT, R5.reuse, 0x1, !P0 ;  /* 0x000000010500780c */ /* 0x040fe40004761670 */
[----:B------:R-:W-:Y:S02]  /*df30*/  ISETP.LT.OR P2, PT, R5, 0x1, P1 ;  /* 0x000000010500780c */ /* 0x000fe40000f41670 */
[----:B------:R-:W-:Y:S02]  /*df40*/  LEA R4, R25, UR45, 0x1 ;  /* 0x0000002d19047c11 */ /* 0x000fe4000f8e08ff */
[----:B------:R-:W-:Y:S01]  /*df50*/  MOV R13, R17 ;  /* 0x00000011000d7202 */ /* 0x000fe20000000f00 */
[----:B------:R-:W-:-:S02]  /*df60*/  IMAD.MOV.U32 R12, RZ, RZ, 0x1 ;  /* 0x00000001ff0c7424 */ /* 0x000fc400078e00ff */
[----:B------:R-:W-:-:S07]  /*df70*/  IMAD.MOV.U32 R2, RZ, RZ, R14 ;  /* 0x000000ffff027224 */ /* 0x000fce00078e000e */
[----:B------:R-:W-:Y:S05]  /*df80*/  WARPSYNC.COLLECTIVE R15, `(.L_x_155) ;  /* 0x000000000f087348 */ /* 0x000fea0003c00000 */
[----:B------:R0:W1:Y:S02]  /*df90*/  SHFL.IDX P6, R14, R13, R12, R11 ;  /* 0x0000000c0d0e7389 */ /* 0x00006400000c000b */
[----:B01----:R-:W-:Y:S01]  /*dfa0*/  ENDCOLLECTIVE ;  /* 0x000000000000791b */ /* 0x003fe20003800000 */
.L_x_155:
[----:B------:R-:W-:-:S05]  /*dfb0*/  IMAD.WIDE.U32 R2, R30, 0x2, R2 ;  /* 0x000000021e027825 */ /* 0x000fca00078e0002 */
[----:B------:R-:W-:Y:S01]  /*dfc0*/  @!PT LDS RZ, [RZ] ;  /* 0x00000000fffff984 */ /* 0x000fe20000000800 */
[----:B------:R-:W-:Y:S01]  /*dfd0*/  @!PT LDS RZ, [RZ] ;  /* 0x00000000fffff984 */ /* 0x000fe20000000800 */
[----:B------:R-:W-:Y:S01]  /*dfe0*/  @!PT LDS RZ, [RZ] ;  /* 0x00000000fffff984 */ /* 0x000fe20000000800 */
[----:B------:R0:W-:Y:S01]  /*dff0*/  LDGSTS.E.BYPASS.LTC128B.128 [R4+0x400], desc[UR38][R2.64], !P2 ;  /* 0x0040000002047fae */ /* 0x0001e2000d101d66 */
[----:B------:R-:W-:-:S03]  /*e000*/  ISETP.LT.OR P2, PT, R5, 0x11, P1 ;  /* 0x000000110500780c */ /* 0x000fc60000f41670 */
[----:B------:R0:W-:Y:S01]  /*e010*/  LDGSTS.E.BYPASS.LTC128B.128 [R4+0x3400], desc[UR38][R2.64+0x80], !P3 ;  /* 0x0340008002047fae */ /* 0x0001e2000d901d66 */
[----:B------:R-:W-:Y:S01]  /*e020*/  ISETP.LT.OR P3, PT, R5, 0x11, !P0 ;  /* 0x000000110500780c */ /* 0x000fe20004761670 */
[----:B------:R-:W-:Y:S01]  /*e030*/  IMAD.MOV.U32 R13, RZ, RZ, R16 ;  /* 0x000000ffff0d7224 */ /* 0x000fe200078e0010 */
[----:B------:R-:W-:-:S11]  /*e040*/  MOV R6, R14 ;  /* 0x0000000e00067202 */ /* 0x000fd60000000f00 */
[----:B0-----:R-:W-:Y:S05]  /*e050*/  WARPSYNC.COLLECTIVE R15, `(.L_x_156) ;  /* 0x000000000f087348 */ /* 0x001fea0003c00000 */
[----:B------:R1:W2:Y:S02]  /*e060*/  SHFL.IDX P6, R14, R13, R12, R11 ;  /* 0x0000000c0d0e7389 */ /* 0x0002a400000c000b */
[----:B012---:R-:W-:Y:S01]  /*e070*/  ENDCOLLECTIVE ;  /* 0x000000000000791b */ /* 0x007fe20003800000 */
.L_x_156:
[----:B------:R-:W-:Y:S01]  /*e080*/  IMAD.MOV.U32 R3, RZ, RZ, R6 ;  /* 0x000000ffff037224 */ /* 0x000fe200078e0006 */
[----:B------:R-:W-:Y:S01]  /*e090*/  MOV R13, R17 ;  /* 0x00000011000d7202 */ /* 0x000fe20000000f00 */
[----:B------:R-:W-:Y:S01]  /*e0a0*/  IMAD.MOV.U32 R12, RZ, RZ, 0x2 ;  /* 0x00000002ff0c7424 */ /* 0x000fe200078e00ff */
[----:B------:R-:W-:-:S07]  /*e0b0*/  MOV R2, R14 ;  /* 0x0000000e00027202 */ /* 0x000fce0000000f00 */
[----:B------:R-:W-:Y:S05]  /*e0c0*/  WARPSYNC.COLLECTIVE R15, `(.L_x_157) ;  /* 0x000000000f087348 */ /* 0x000fea0003c00000 */
[----:B------:R0:W1:Y:S02]  /*e0d0*/  SHFL.IDX P6, R14, R13, R12, R11 ;  /* 0x0000000c0d0e7389 */ /* 0x00006400000c000b */
[----:B01----:R-:W-:Y:S01]  /*e0e0*/  ENDCOLLECTIVE ;  /* 0x000000000000791b */ /* 0x003fe20003800000 */
.L_x_157:
        /* <DEDUP_REMOVED lines=13> */
.L_x_158:
[----:B------:R-:W-:Y:S01]  /*e1c0*/  MOV R3, R8 ;  /* 0x0000000800037202 */ /* 0x000fe20000000f00 */
[----:B------:R-:W-:Y:S02]  /*e1d0*/  IMAD.MOV.U32 R8, RZ, RZ, RZ ;  /* 0x000000ffff087224 */ /* 0x000fe400078e00ff */
[----:B------:R-:W-:Y:S01]  /*e1e0*/  IMAD.MOV.U32 R13, RZ, RZ, R17 ;  /* 0x000000ffff0d7224 */ /* 0x000fe200078e0011 */
[----:B------:R-:W-:Y:S02]  /*e1f0*/  MOV R12, 0x3 ;  /* 0x00000003000c7802 */ /* 0x000fe40000000f00 */
[----:B------:R-:W-:-:S07]  /*e200*/  MOV R9, R14 ;  /* 0x0000000e00097202 */ /* 0x000fce0000000f00 */
[----:B------:R-:W-:Y:S05]  /*e210*/  WARPSYNC.COLLECTIVE R15, `(.L_x_159) ;  /* 0x000000000f087348 */ /* 0x000fea0003c00000 */
[----:B------:R0:W1:Y:S02]  /*e220*/  SHFL.IDX P6, R14, R13, R12, R11 ;  /* 0x0000000c0d0e7389 */ /* 0x00006400000c000b */
[----:B01----:R-:W-:Y:S01]  /*e230*/  ENDCOLLECTIVE ;  /* 0x000000000000791b */ /* 0x003fe20003800000 */
.L_x_159:
[----:B------:R-:W-:-:S04]  /*e240*/  IMAD.MOV.U32 R2, RZ, RZ, R9 ;  /* 0x000000ffff027224 */ /* 0x000fc800078e0009 */
[----:B------:R-:W-:-:S05]  /*e250*/  IMAD.WIDE.U32 R2, R30, 0x2, R2 ;  /* 0x000000021e027825 */ /* 0x000fca00078e0002 */
[----:B------:R-:W-:Y:S01]  /*e260*/  @!PT LDS RZ, [RZ] ;  /* 0x00000000fffff984 */ /* 0x000fe20000000800 */
[----:B------:R-:W-:Y:S01]  /*e270*/  @!PT LDS RZ, [RZ] ;  /* 0x00000000fffff984 */ /* 0x000fe20000000800 */
[----:B------:R-:W-:Y:S01]  /*e280*/  @!PT LDS RZ, [RZ] ;  /* 0x00000000fffff984 */ /* 0x000fe20000000800 */
[----:B------:R0:W-:Y:S01]  /*e290*/  LDGSTS.E.BYPASS.LTC128B.128 [R4+0x1400], desc[UR38][R2.64], !P2 ;  /* 0x0140000002047fae */ /* 0x0001e2000d101d66 */
[C---:B------:R-:W-:Y:S02]  /*e2a0*/  ISETP.LT.OR P2, PT, R5.reuse, 0x31, P1 ;  /* 0x000000310500780c */ /* 0x040fe40000f41670 */
[----:B------:R-:W-:Y:S01]  /*e2b0*/  MOV R13, R16 ;  /* 0x00000010000d7202 */ /* 0x000fe20000000f00 */
[----:B------:R0:W-:Y:S01]  /*e2c0*/  LDGSTS.E.BYPASS.LTC128B.128 [R4+0x4400], desc[UR38][R2.64+0x80], !P3 ;  /* 0x0440008002047fae */ /* 0x0001e2000d901d66 */
[----:B------:R-:W-:Y:S01]  /*e2d0*/  ISETP.LT.OR P3, PT, R5, 0x31, !P0 ;  /* 0x000000310500780c */ /* 0x000fe20004761670 */
[----:B------:R-:W-:-:S12]  /*e2e0*/  IMAD.MOV.U32 R10, RZ, RZ, R14 ;  /* 0x000000ffff0a7224 */ /* 0x000fd800078e000e */
[----:B0-----:R-:W-:Y:S05]  /*e2f0*/  WARPSYNC.COLLECTIVE R15, `(.L_x_160) ;  /* 0x000000000f087348 */ /* 0x001fea0003c00000 */
[----:B------:R1:W2:Y:S02]  /*e300*/  SHFL.IDX P6, R14, R13, R12, R11 ;  /* 0x0000000c0d0e7389 */ /* 0x0002a400000c000b */
[----:B012---:R-:W-:Y:S01]  /*e310*/  ENDCOLLECTIVE ;  /* 0x000000000000791b */ /* 0x007fe20003800000 */
.L_x_160:
[----:B------:R-:W-:Y:S01]  /*e320*/  IMAD.MOV.U32 R3, RZ, RZ, R10 ;  /* 0x000000ffff037224 */ /* 0x000fe200078e000a */
[----:B------:R-:W-:Y:S01]  /*e330*/  MOV R13, R17 ;  /* 0x00000011000d7202 */ /* 0x000fe20000000f00 */
[----:B------:R-:W-:Y:S02]  /*e340*/  IMAD.MOV.U32 R12, RZ, RZ, 0x4 ;  /* 0x00000004ff0c7424 */ /* 0x000fe400078e00ff */
[----:B------:R-:W-:-:S07]  /*e350*/  IMAD.MOV.U32 R19, RZ, RZ, R14 ;  /* 0x000000ffff137224 */ /* 0x000fce00078e000e */
[----:B------:R-:W-:Y:S05]  /*e360*/  WARPSYNC.COLLECTIVE R15, `(.L_x_161) ;  /* 0x000000000f087348 */ /* 0x000fea0003c00000 */
[----:B------:R0:W1:Y:S02]  /*e370*/  SHFL.IDX P6, R14, R13, R12, R11 ;  /* 0x0000000c0d0e7389 */ /* 0x00006400000c000b */
[----:B01----:R-:W-:Y:S01]  /*e380*/  ENDCOLLECTIVE ;  /* 0x000000000000791b */ /* 0x003fe20003800000 */
.L_x_161:
[----:B------:R-:W-:-:S05]  /*e390*/  MOV R2, R19 ;  /* 0x0000001300027202 */ /* 0x000fca0000000f00 */
[----:B------:R-:W-:-:S05]  /*e3a0*/  IMAD.WIDE.U32 R2, R30, 0x2, R2 ;  /* 0x000000021e027825 */ /* 0x000fca00078e0002 */
[----:B------:R-:W-:Y:S01]  /*e3b0*/  @!PT LDS RZ, [RZ] ;  /* 0x00000000fffff984 */ /* 0x000fe20000000800 */
[----:B------:R-:W-:Y:S01]  /*e3c0*/  @!PT LDS RZ, [RZ] ;  /* 0x00000000fffff984 */ /* 0x000fe20000000800 */
[----:B------:R-:W-:Y:S01]  /*e3d0*/  @!PT LDS RZ, [RZ] ;  /* 0x00000000fffff984 */ /* 0x000fe20000000800 */
[----:B------:R0:W-:Y:S01]  /*e3e0*/  LDGSTS.E.BYPASS.LTC128B.128 [R4+0x1c00], desc[UR38][R2.64], !P2 ;  /* 0x01c0000002047fae */ /* 0x0001e2000d101d66 */
[----:B------:R-:W-:Y:S01]  /*e3f0*/  IMAD.MOV.U32 R13, RZ, RZ, R16 ;  /* 0x000000ffff0d7224 */ /* 0x000fe200078e0010 */
[C---:B------:R-:W-:Y:S02]  /*e400*/  ISETP.LT.OR P2, PT, R5.reuse, 0x41, P1 ;  /* 0x000000410500780c */ /* 0x040fe40000f41670 */
[----:B------:R0:W-:Y:S01]  /*e410*/  LDGSTS.E.BYPASS.LTC128B.128 [R4+0x4c00], desc[UR38][R2.64+0x80], !P3 ;  /* 0x04c0008002047fae */ /* 0x0001e2000d901d66 */
[----:B------:R-:W-:Y:S02]  /*e420*/  ISETP.LT.OR P3, PT, R5, 0x41, !P0 ;  /* 0x000000410500780c */ /* 0x000fe40004761670 */
[----:B------:R-:W-:-:S11]  /*e430*/  MOV R18, R14 ;  /* 0x0000000e00127202 */ /* 0x000fd60000000f00 */
[----:B0-----:R-:W-:Y:S05]  /*e440*/  WARPSYNC.COLLECTIVE R15, `(.L_x_162) ;  /* 0x000000000f087348 */ /* 0x001fea0003c00000 */
[----:B------:R1:W2:Y:S02]  /*e450*/  SHFL.IDX P6, R14, R13, R12, R11 ;  /* 0x0000000c0d0e7389 */ /* 0x0002a400000c000b */
[----:B012---:R-:W-:Y:S01]  /*e460*/  ENDCOLLECTIVE ;  /* 0x000000000000791b */ /* 0x007fe20003800000 */
.L_x_162:
[----:B------:R-:W-:Y:S01]  /*e470*/  MOV R3, R18 ;  /* 0x0000001200037202 */ /* 0x000fe20000000f00 */
[----:B------:R-:W-:Y:S01]  /*e480*/  IMAD.MOV.U32 R13, RZ, RZ, R17 ;  /* 0x000000ffff0d7224 */ /* 0x000fe200078e0011 */
[----:B------:R-:W-:Y:S02]  /*e490*/  MOV R12, 0x5 ;  /* 0x00000005000c7802 */ /* 0x000fe40000000f00 */
[----:B------:R-:W-:-:S07]  /*e4a0*/  MOV R23, R14 ;  /* 0x0000000e00177202 */ /* 0x000fce0000000f00 */
[----:B------:R-:W-:Y:S05]  /*e4b0*/  WARPSYNC.COLLECTIVE R15, `(.L_x_163) ;  /* 0x000000000f087348 */ /* 0x000fea0003c00000 */
[----:B------:R0:W1:Y:S02]  /*e4c0*/  SHFL.IDX P6, R14, R13, R12, R11 ;  /* 0x0000000c0d0e7389 */ /* 0x00006400000c000b */
[----:B01----:R-:W-:Y:S01]  /*e4d0*/  ENDCOLLECTIVE ;  /* 0x000000000000791b */ /* 0x003fe20003800000 */
.L_x_163:
[----:B------:R-:W-:-:S04]  /*e4e0*/  IMAD.MOV.U32 R2, RZ, RZ, R23 ;  /* 0x000000ffff027224 */ /* 0x000fc800078e0017 */
[----:B------:R-:W-:-:S05]  /*e4f0*/  IMAD.WIDE.U32 R2, R30, 0x2, R2 ;  /* 0x000000021e027825 */ /* 0x000fca00078e0002 */
[----:B------:R-:W-:Y:S01]  /*e500*/  @!PT LDS RZ, [RZ] ;  /* 0x00000000fffff984 */ /* 0x000fe20000000800 */
[----:B------:R-:W-:Y:S01]  /*e510*/  @!PT LDS RZ, [RZ] ;  /* 0x00000000fffff984 */ /* 0x000fe20000000800 */
[----:B------:R-:W-:Y:S01]  /*e520*/  @!PT LDS RZ, [RZ] ;  /* 0x00000000fffff984 */ /* 0x000fe20000000800 */
[----:B------:R0:W-:Y:S01]  /*e530*/  LDGSTS.E.BYPASS.LTC128B.128 [R4+0x2400], desc[UR38][R2.64], !P2 ;  /* 0x0240000002047fae */ /* 0x0001e2000d101d66 */
[----:B------:R-:W-:-:S03]  /*e540*/  MOV R13, R16 ;  /* 0x00000010000d7202 */ /* 0x000fc60000000f00 */
[----:B------:R0:W-:Y:S01]  /*e550*/  LDGSTS.E.BYPASS.LTC128B.128 [R4+0x5400], desc[UR38][R2.64+0x80], !P3 ;  /* 0x0540008002047fae */ /* 0x0001e2000d901d66 */
[----:B------:R-:W-:-:S07]  /*e560*/  IMAD.MOV.U32 R17, RZ, RZ, R14 ;  /* 0x000000ffff117224 */ /* 0x000fce00078e000e */
[----:B0-----:R-:W-:Y:S05]  /*e570*/  WARPSYNC.COLLECTIVE R15, `(.L_x_164) ;  /* 0x000000000f087348 */ /* 0x001fea0003c00000 */
[----:B------:R1:W2:Y:S02]  /*e580*/  SHFL.IDX P6, R14, R13, R12, R11 ;  /* 0x0000000c0d0e7389 */ /* 0x0002a400000c000b */
[----:B012---:R-:W-:Y:S01]  /*e590*/  ENDCOLLECTIVE ;  /* 0x000000000000791b */ /* 0x007fe20003800000 */
.L_x_164:
[----:B------:R-:W-:Y:S05]  /*e5a0*/  BRA `(.L_x_165) ;  /* 0xffffffcc00a07947 */ /* 0x000fea000383ffff */
.L_x_75:
[----:B0-----:R0:W1:Y:S02]  /*e5b0*/  SYNCS.PHASECHK.TRANS64.TRYWAIT P0, [R7+URZ+0x2a820], R8 ;  /* 0x02a82008070075a7 */ /* 0x001064000800017f */
[----:B-1----:R-:W-:Y:S05]  /*e5c0*/  @!P0 NANOSLEEP.SYNCS 0x989680 ;  /* 0x009896800000895d */ /* 0x002fea0003900000 */
[----:B------:R-:W1:Y:S02]  /*e5d0*/  @!P0 SYNCS.PHASECHK.TRANS64 P0, [R7+URZ+0x2a820], R8 ;  /* 0x02a82008070085a7 */ /* 0x000e64000800007f */
[----:B-1----:R-:W-:Y:S05]  /*e5e0*/  @!P0 BRA `(.L_x_75) ;  /* 0xfffffffc00f08947 */ /* 0x002fea000383ffff */
[----:B------:R-:W-:Y:S05]  /*e5f0*/  BRA `(.L_x_166) ;  /* 0xffffffd000147947 */ /* 0x000fea000383ffff */
.L_x_76:
[----:B------:R-:W1:Y:S01]  /*e600*/  S2R R3, SR_TID.X ;  /* 0x0000000000037919 */ /* 0x000e620000002100 */
[----:B------:R-:W-:Y:S01]  /*e610*/  BSSY B0, `(.L_x_167) ;  /* 0x000000a000007945 */ /* 0x000fe20003800000 */
[----:B------:R-:W-:Y:S01]  /*e620*/  IMAD.MOV.U32 R12, RZ, RZ, RZ ;  /* 0x000000ffff0c7224 */ /* 0x000fe200078e00ff */
[----:B------:R-:W-:Y:S01]  /*e630*/  MOV R11, 0x1f ;  /* 0x0000001f000b7802 */ /* 0x000fe20000000f00 */
[----:B------:R-:W-:Y:S01]  /*e640*/  IMAD.MOV.U32 R15, RZ, RZ, -0x1 ;  /* 0xffffffffff0f7424 */ /* 0x000fe200078e00ff */
[----:B-1----:R-:W-:-:S04]  /*e650*/  SHF.R.U32.HI R3, RZ, 0x5, R3 ;  /* 0x00000005ff037819 */ /* 0x002fc80000011603 */
[----:B------:R-:W-:-:S04]  /*e660*/  LOP3.LUT R3, R3, 0x3, RZ, 0xc0, !PT ;  /* 0x0000000303037812 */ /* 0x000fc800078ec0ff */
[----:B------:R-:W-:-:S07]  /*e670*/  MOV R13, R3 ;  /* 0x00000003000d7202 */ /* 0x000fce0000000f00 */
[----:B0----5:R-:W-:Y:S05]  /*e680*/  WARPSYNC.COLLECTIVE R15, `(.L_x_168) ;  /* 0x000000000f087348 */ /* 0x021fea0003c00000 */
[----:B------:R1:W2:Y:S02]  /*e690*/  SHFL.IDX P6, R14, R13, R12, R11 ;  /* 0x0000000c0d0e7389 */ /* 0x0002a400000c000b */
[----:B012--5:R-:W-:Y:S01]  /*e6a0*/  ENDCOLLECTIVE ;  /* 0x000000000000791b */ /* 0x027fe20003800000 */
.L_x_168:
[----:B------:R-:W-:Y:S05]  /*e6b0*/  BSYNC B0 ;  /* 0x0000000000007941 */ /* 0x000fea0003800000 */
.L_x_167:
[----:B------:R-:W-:Y:S05]  /*e6c0*/  BRA `(.L_x_169) ;  /* 0xffffffcc00f87947 */ /* 0x000fea000383ffff */
.L_x_77:
[----:B------:R-:W-:Y:S01]  /*e6d0*/  BSSY B0, `(.L_x_170) ;  /* 0x0000006000007945 */ /* 0x000fe20003800000 */
[----:B------:R-:W-:-:S07]  /*e6e0*/  MOV R15, 0xffffffff ;  /* 0xffffffff000f7802 */ /* 0x000fce0000000f00 */
[----:B01---5:R-:W-:Y:S05]  /*e6f0*/  WARPSYNC.COLLECTIVE R15, `(.L_x_171) ;  /* 0x000000000f0c7348 */ /* 0x023fea0003c00000 */
[----:B------:R-:W-:Y:S02]  /*e700*/  ELECT P6, UR62, PT ;  /* 0x00000000003e782f */ /* 0x000fe400038c0000 */
[----:B------:R-:W-:Y:S01]  /*e710*/  MOV R14, UR62 ;  /* 0x0000003e000e7c02 */ /* 0x000fe20008000f00 */
[----:B01---5:R-:W-:Y:S10]  /*e720*/  ENDCOLLECTIVE ;  /* 0x000000000000791b */ /* 0x023ff40003800000 */
.L_x_171:
[----:B------:R-:W-:Y:S05]  /*e730*/  BSYNC B0 ;  /* 0x0000000000007941 */ /* 0x000fea0003800000 */
.L_x_170:
[----:B------:R-:W-:Y:S05]  /*e740*/  BRA `(.L_x_172) ;  /* 0xffffffcc00ec7947 */ /* 0x000fea000383ffff */
.L_x_79:
[----:B-1----:R1:W2:Y:S02]  /*e750*/  SYNCS.PHASECHK.TRANS64.TRYWAIT P1, [R5+URZ+0x2a840], R4 ;  /* 0x02a84004050075a7 */ /* 0x0022a4000802017f */
[----:B--2---:R-:W-:Y:S05]  /*e760*/  @!P1 NANOSLEEP.SYNCS 0x989680 ;  /* 0x009896800000995d */ /* 0x004fea0003900000 */
[----:B------:R-:W2:Y:S02]  /*e770*/  @!P1 SYNCS.PHASECHK.TRANS64 P1, [R5+URZ+0x2a840], R4 ;  /* 0x02a84004050095a7 */ /* 0x000ea4000802007f */
[----:B--2---:R-:W-:Y:S05]  /*e780*/  @!P1 BRA `(.L_x_79) ;  /* 0xfffffffc00f09947 */ /* 0x004fea000383ffff */
[----:B------:R-:W-:Y:S05]  /*e790*/  BRA `(.L_x_173) ;  /* 0xffffffd0000c7947 */ /* 0x000fea000383ffff */
.L_x_81:
[----:B--2---:R2:W3:Y:S02]  /*e7a0*/  SYNCS.PHASECHK.TRANS64.TRYWAIT P1, [R3+URZ+0x2a840], R0 ;  /* 0x02a84000030075a7 */ /* 0x0044e4000802017f */
[----:B---3--:R-:W-:Y:S05]  /*e7b0*/  @!P1 NANOSLEEP.SYNCS 0x989680 ;  /* 0x009896800000995d */ /* 0x008fea0003900000 */
[----:B------:R-:W3:Y:S02]  /*e7c0*/  @!P1 SYNCS.PHASECHK.TRANS64 P1, [R3+URZ+0x2a840], R0 ;  /* 0x02a84000030095a7 */ /* 0x000ee4000802007f */
[----:B---3--:R-:W-:Y:S05]  /*e7d0*/  @!P1 BRA `(.L_x_81) ;  /* 0xfffffffc00f09947 */ /* 0x008fea000383ffff */
[----:B------:R-:W-:Y:S05]  /*e7e0*/  BRA `(.L_x_174) ;  /* 0xffffffd000187947 */ /* 0x000fea000383ffff */
.L_x_83:
[----:B---3--:R3:W4:Y:S02]  /*e7f0*/  SYNCS.PHASECHK.TRANS64.TRYWAIT P1, [R5+URZ+0x2a860], R4 ;  /* 0x02a86004050075a7 */ /* 0x008724000802017f */
[----:B----4-:R-:W-:Y:S05]  /*e800*/  @!P1 NANOSLEEP.SYNCS 0x989680 ;  /* 0x009896800000995d */ /* 0x010fea0003900000 */
[----:B------:R-:W4:Y:S02]  /*e810*/  @!P1 SYNCS.PHASECHK.TRANS64 P1, [R5+URZ+0x2a860], R4 ;  /* 0x02a86004050095a7 */ /* 0x000f24000802007f */
[----:B----4-:R-:W-:Y:S05]  /*e820*/  @!P1 BRA `(.L_x_83) ;  /* 0xfffffffc00f09947 */ /* 0x010fea000383ffff */
[----:B------:R-:W-:Y:S05]  /*e830*/  BRA `(.L_x_175) ;  /* 0xffffffd000147947 */ /* 0x000fea000383ffff */
.L_x_176:
[----:B------:R-:W-:-:S00]  /*e840*/  BRA `(.L_x_176) ;  /* 0xfffffffc00fc7947 */ /* 0x000fc0000383ffff */
[----:B------:R-:W-:-:S00]  /*e850*/  NOP ;  /* 0x0000000000007918 */ /* 0x000fc00000000000 */
        /* <DEDUP_REMOVED lines=10> */
.L_x_15733:


//--------------------- .text._ZN7cutlass13device_kernelIN5flash11enable_sm90INS1_16FlashAttnFwdSm90INS1_25CollectiveMainloopFwdSm90ILi2EN4cute5tupleIJNS5_1CILi1EEES8_S8_EEENS6_IJNS7_ILi128EEENS7_ILi96EEENS7_ILi192EEEEEELi128ENS_10bfloat16_tEfNS_4arch4Sm90ELb0ELb0ELb1ELb1ELb1ELb0ELb0ELb1ELb1ELb1ELb1ELb0EEENS1_21CollectiveEpilogueFwdINS6_IJSA_SA_SB_EEES9_SE_SG_Li256ELb1ELb1ELb1ELb0EEENS1_36VarlenDynamicPersistentTileSchedulerILi128ELi96ELi256ELi128ELb1ELb1ELb1ELb0ELb1ELb1EEEEEEEEEvNT_6ParamsE --------------------------
	.section	.text._ZN7cutlass13device_kernelIN5flash11enable_sm90INS1_16FlashAttnFwdSm90INS1_25CollectiveMainloopFwdSm90ILi2EN4cute5tupleIJNS5_1CILi1EEES8_S8_EEENS6_IJNS7_ILi128EEENS7_ILi96EEENS7_ILi192EEEEEELi128ENS_10bfloat16_tEfNS_4arch4Sm90ELb0ELb0ELb1ELb1ELb1ELb0ELb0ELb1ELb1ELb1ELb1ELb0EEENS1_21CollectiveEpilogueFwdINS6_IJSA_SA_SB_EEES9_SE_SG_Li256ELb1ELb1ELb1ELb0EEENS1_36VarlenDynamicPersistentTileSchedulerILi128ELi96ELi256ELi128ELb1ELb1ELb1ELb0ELb1ELb1EEEEEEEEEvNT_6ParamsE,"ax",@progbits
	.align	128
.text._ZN7cutlass13device_kernelIN5flash11enable_sm90INS1_16FlashAttnFwdSm90INS1_25CollectiveMainloopFwdSm90ILi2EN4cute5tupleIJNS5_1CILi1EEES8_S8_EEENS6_IJNS7_ILi128EEENS7_ILi96EEENS7_ILi192EEEEEELi128ENS_10bfloat16_tEfNS_4arch4Sm90ELb0ELb0ELb1ELb1ELb1ELb0ELb0ELb1ELb1ELb1ELb1ELb0EEENS1_21CollectiveEpilogueFwdINS6_IJSA_SA_SB_EEES9_SE_SG_Li256ELb1ELb1ELb1ELb0EEENS1_36VarlenDynamicPersistentTileSchedulerILi128ELi96ELi256ELi128ELb1ELb1ELb1ELb0ELb1ELb1EEEEEEEEEvNT_6ParamsE:
        .type           _ZN7cutlass13device_kernelIN5flash11enable_sm90INS1_16FlashAttnFwdSm90INS1_25CollectiveMainloopFwdSm90ILi2EN4cute5tupleIJNS5_1CILi1EEES8_S8_EEENS6_IJNS7_ILi128EEENS7_ILi96EEENS7_ILi192EEEEEELi128ENS_10bfloat16_tEfNS_4arch4Sm90ELb0ELb0ELb1ELb1ELb1ELb0ELb0ELb1ELb1ELb1ELb1ELb0EEENS1_21CollectiveEpilogueFwdINS6_IJSA_SA_SB_EEES9_SE_SG_Li256ELb1ELb1ELb1ELb0EEENS1_36VarlenDynamicPersistentTileSchedulerILi128ELi96ELi256ELi128ELb1ELb1ELb1ELb0ELb1ELb1EEEEEEEEEvNT_6ParamsE,@function
        .size           _ZN7cutlass13device_kernelIN5flash11enable_sm90INS1_16FlashAttnFwdSm90INS1_25CollectiveMainloopFwdSm90ILi2EN4cute5tupleIJNS5_1CILi1EEES8_S8_EEENS6_IJNS7_ILi128EEENS7_ILi96EEENS7_ILi192EEEEEELi128ENS_10bfloat16_tEfNS_4arch4Sm90ELb0ELb0ELb1ELb1ELb1ELb0ELb0ELb1ELb1ELb1ELb1ELb0EEENS1_21CollectiveEpilogueFwdINS6_IJSA_SA_SB_EEES9_SE_SG_Li256ELb1ELb1ELb1ELb0EEENS1_36VarlenDynamicPersistentTileSchedulerILi128ELi96ELi256ELi128ELb1ELb1ELb1ELb0ELb1ELb1EEEEEEEEEvNT_6ParamsE,(.L_x_15734 - _ZN7cutlass13device_kernelIN5flash11enable_sm90INS1_16FlashAttnFwdSm90INS1_25CollectiveMainloopFwdSm90ILi2EN4cute5tupleIJNS5_1CILi1EEES8_S8_EEENS6_IJNS7_ILi128EEENS7_ILi96EEENS7_ILi192EEEEEELi128ENS_10bfloat16_tEfNS_4arch4Sm90ELb0ELb0ELb1ELb1ELb1ELb0ELb0ELb1ELb1ELb1ELb1ELb0EEENS1_21CollectiveEpilogueFwdINS6_IJSA_SA_SB_EEES9_SE_SG_Li256ELb1ELb1ELb1ELb0EEENS1_36VarlenDynamicPersistentTileSchedulerILi128ELi96ELi256ELi128ELb1ELb1ELb1ELb0ELb1ELb1EEEEEEEEEvNT_6ParamsE)
        .other          _ZN7cutlass13device_kernelIN5flash11enable_sm90INS1_16FlashAttnFwdSm90INS1_25CollectiveMainloopFwdSm90ILi2EN4cute5tupleIJNS5_1CILi1EEES8_S8_EEENS6_IJNS7_ILi128EEENS7_ILi96EEENS7_ILi192EEEEEELi128ENS_10bfloat16_tEfNS_4arch4Sm90ELb0ELb0ELb1ELb1ELb1ELb0ELb0ELb1ELb1ELb1ELb1ELb0EEENS1_21CollectiveEpilogueFwdINS6_IJSA_SA_SB_EEES9_SE_SG_Li256ELb1ELb1ELb1ELb0EEENS1_36VarlenDynamicPersistentTileSchedulerILi128ELi96ELi256ELi128ELb1ELb1ELb1ELb0ELb1ELb1EEEEEEEEEvNT_6ParamsE,@"STO_CUDA_ENTRY STV_DEFAULT"
_ZN7cutlass13device_kernelIN5flash11enable_sm90INS1_16FlashAttnFwdSm90INS1_25CollectiveMainloopFwdSm90ILi2EN4cute5tupleIJNS5_1CILi1EEES8_S8_EEENS6_IJNS7_ILi128EEENS7_ILi96EEENS7_ILi192EEEEEELi128ENS_10bfloat16_tEfNS_4arch4Sm90ELb0ELb0ELb1ELb1ELb1ELb0ELb0ELb1ELb1ELb1ELb1ELb0EEENS1_21CollectiveEpilogueFwdINS6_IJSA_SA_SB_EEES9_SE_SG_Li256ELb1ELb1ELb1ELb0EEENS1_36VarlenDynamicPersistentTileSchedulerILi128ELi96ELi256ELi128ELb1ELb1ELb1ELb0ELb1ELb1EEEEEEEEEvNT_6ParamsE:
[----:B------:R-:W0:Y:S02]  /*0000*/  LDC R1, c[0x0][0x28] ;  /* 0x00000a00ff017b82 */ /* 0x000e240000000800 */
[----:B0-----:R-:W-:Y:S01]  /*0010*/  VIADD R1, R1, 0xffffffe0 ;  /* 0xffffffe001017836 */ /* 0x001fe20000000000 */
[----:B------:R-:W0:Y:S01]  /*0020*/  S2R R3, SR_TID.X ;  /* 0x0000000000037919 */ /* 0x000e220000002100 */
[----:B------:R-:W-:Y:S01]  /*0030*/  ELECT P0, URZ, PT ;  /* 0x00000000003f782f */ /* 0x000fe20003800000 */
[----:B------:R-:W-:Y:S01]  /*0040*/  UMOV UR4, 0x80 ;  /* 0x0000008000047882 */ /* 0x000fe20000000000 */
[----:B------:R-:W-:Y:S01]  /*0050*/  UMOV UR7, 0x100 ;  /* 0x0000010000077882 */ /* 0x000fe20000000000 */
[----:B0-----:R-:W-:-:S05]  /*0060*/  SHF.R.U32.HI R0, RZ, 0x5, R3 ;  /* 0x00000005ff007819 */ /* 0x001fca0000011603 */
[----:B------:R-:W0:Y:S02]  /*0070*/  SHFL.IDX PT, R2, R0, RZ, 0x1f ;  /* 0x00001fff00027589 */ /* 0x000e2400000e0000 */
[C---:B0-----:R-:W-:Y:S02]  /*0080*/  ISETP.NE.OR P0, PT, R2.reuse, RZ, !P0 ;  /* 0x000000ff0200720c */ /* 0x041fe40004705670 */
[----:B------:R-:W-:Y:S02]  /*0090*/  ISETP.NE.AND P1, PT, R2, RZ, PT ;  /* 0x000000ff0200720c */ /* 0x000fe40003f25270 */
[----:B------:R-:W-:-:S06]  /*00a0*/  SHF.R.U32.HI R2, RZ, 0x7, R3 ;  /* 0x00000007ff027819 */ /* 0x000fcc0000011603 */
[----:B------:R-:W0:Y:S03]  /*00b0*/  SHFL.IDX PT, R2, R2, RZ, 0x1f ;  /* 0x00001fff02027589 */ /* 0x000e2600000e0000 */
[----:B------:R-:W-:Y:S01]  /*00c0*/  VOTEU.ALL UP0, P0 ;  /* 0x00000000003f7886 */ /* 0x000fe20000000000 */
[----:B------:R-:W-:-:S04]  /*00d0*/  VOTEU.ALL UP1, P0 ;  /* 0x00000000003f7886 */ /* 0x000fc80000020000 */
[----:B------:R-:W1:Y:S01]  /*00e0*/  @!UP0 S2UR UR8, SR_CgaCtaId ;  /* 0x00000000000889c3 */ /* 0x000e620000008800 */
[----:B------:R-:W-:Y:S01]  /*00f0*/  @!UP0 UMOV UR6, 0x400 ;  /* 0x0000040000068882 */ /* 0x000fe20000000000 */
[----:B------:R-:W-:-:S04]  /*0100*/  @!UP0 UIADD3 UR4, -UR4, 0x100000, URZ ;  /* 0x0010000004048890 */ /* 0x000fc8000fffe13f */
[----:B------:R-:W-:Y:S02]  /*0110*/  @!UP0 USHF.L.U32 UR5, UR4, 0xb, URZ ;  /* 0x0000000b04058899 */ /* 0x000fe4000800063f */
[----:B------:R-:W-:Y:S02]  /*0120*/  @!UP0 USHF.L.U32 UR4, UR4, 0x1, URZ ;  /* 0x0000000104048899 */ /* 0x000fe4000800063f */
[----:B-1----:R-:W-:Y:S02]  /*0130*/  @!UP0 ULEA UR8, UR8, UR6, 0x18 ;  /* 0x0000000608088291 */ /* 0x002fe4000f8ec03f */
[----:B------:R-:W-:-:S04]  /*0140*/  @!UP0 UIADD3 UR6, -UR7, 0x100000, URZ ;  /* 0x0010000007068890 */ /* 0x000fc8000fffe13f */
[----:B------:R-:W-:Y:S02]  /*0150*/  @!UP0 USHF.L.U32 UR7, UR6, 0xb, URZ ;  /* 0x0000000b06078899 */ /* 0x000fe4000800063f */
[----:B------:R-:W-:Y:S01]  /*0160*/  @!UP0 USHF.L.U32 UR6, UR6, 0x1, URZ ;  /* 0x0000000106068899 */ /* 0x000fe2000800063f */
[----:B------:R-:W-:-:S05]  /*0170*/  VOTEU.ALL UP0, P0 ;  /* 0x00000000003f7886 */ /* 0x000fca0000000000 */
[----:B------:R1:W2:Y:S06]  /*0180*/  @!UP0 SYNCS.EXCH.64 URZ, [UR8+0x2a800], UR4 ;  /* 0x02a80004083f85b2 */ /* 0x0002ac0008000100 */
[----:B------:R1:W3:Y:S02]  /*0190*/  @!UP1 SYNCS.EXCH.64 URZ, [UR8+0x2a820], UR6 ;  /* 0x02a82006083f95b2 */ /* 0x0002e40008000100 */
[----:B01----:R-:W-:Y:S05]  /*01a0*/  @P1 BRA `(.L_x_177) ;  /* 0x0000000000481947 */ /* 0x003fea0003800000 */
        /* <DEDUP_REMOVED lines=14> */
[----:B------:R0:W4:Y:S01]  /*0290*/  SYNCS.EXCH.64 URZ, [UR8+0x2a840], UR6 ;  /* 0x02a84006083f75b2 */ /* 0x0001220008000100 */
[----:B------:R0:W0:Y:S01]  /*02a0*/  SYNCS.EXCH.64 URZ, [UR8+0x2a838], UR4 ;  /* 0x02a83804083f75b2 */ /* 0x0000220008000100 */
[----:B------:R0:W0:Y:S01]  /*02b0*/  SYNCS.EXCH.64 URZ, [UR8+0x2a848], UR6 ;  /* 0x02a84806083f75b2 */ /* 0x0000220008000100 */
[----:B------:R-:W-:Y:S01]  /*02c0*/  NOP ;  /* 0x0000000000007918 */ /* 0x000fe20000000000 */
.L_x_177:
        /* <DEDUP_REMOVED lines=22> */
.L_x_178:
        /* <DEDUP_REMOVED lines=18> */
.L_x_179:
        /* <DEDUP_REMOVED lines=22> */
.L_x_180:
        /* <DEDUP_REMOVED lines=23> */
.L_x_181:
[----:B------:R-:W-:Y:S01]  /*0820*/  UISETP.NE.AND UP0, UPT, UR9, URZ, UPT ;  /* 0x0000003f0900728c */ /* 0x000fe2000bf05270 */
[----:B------:R-:W-:Y:S01]  /*0830*/  NOP ;  /* 0x0000000000007918 */ /* 0x000fe20000000000 */
[----:B0-----:R-:W-:Y:S01]  /*0840*/  UMOV UR4, 0x1 ;  /* 0x0000000100047882 */ /* 0x001fe20000000000 */
[----:B------:R-:W-:Y:S01]  /*0850*/  ULDC.64 UR36, c[0x0][0x208] ;  /* 0x0000820000247ab9 */ /* 0x000fe20000000a00 */
[----:B------:R-:W-:Y:S01]  /*0860*/  USEL UR4, UR4, 0x2, !UP0 ;  /* 0x0000000204047887 */ /* 0x000fe2000c000000 */
[----:B-1234-:R-:W-:Y:S01]  /*0870*/  BAR.SYNC.DEFER_BLOCKING 0x0 ;  /* 0x0000000000007b1d */ /* 0x01efe20000010000 */
[----:B------:R-:W-:-:S04]  /*0880*/  PLOP3.LUT P0, PT, PT, PT, UP0, 0x80, 0x0 ;  /* 0x000000000000781c */ /* 0x000fc80003f0f008 */
[----:B------:R-:W-:-:S05]  /*0890*/  IMAD.U32 R2, RZ, RZ, UR4 ;  /* 0x00000004ff027e24 */ /* 0x000fca000f8e00ff */
[----:B------:R0:W-:Y:S04]  /*08a0*/  STL [R1+0x1c], R2 ;  /* 0x00001c0201007387 */ /* 0x0001e80000100800 */
[----:B------:R-:W-:Y:S05]  /*08b0*/  @!P0 BRA `(.L_x_182) ;  /* 0x0000009800a08947 */ /* 0x000fea0003800000 */
.L_x_183:
[----:B------:R-:W-:-:S08]  /*08c0*/  NOP ;  /* 0x0000000000007918 */ /* 0x000fd00000000000 */
[----:B------:R-:W1:Y:S02]  /*08d0*/  USETMAXREG.TRY_ALLOC.CTAPOOL UP0, 0xe8 ;  /* 0x000000e8000079c8 */ /* 0x000e640008000600 */
[----:B-1----:R-:W-:-:S13]  /*08e0*/  PLOP3.LUT P0, PT, PT, PT, UP0, 0x80, 0x0 ;  /* 0x000000000000781c */ /* 0x002fda0003f0f008 */
[----:B------:R-:W-:Y:S05]  /*08f0*/  @!P0 BRA `(.L_x_183) ;  /* 0xfffffffc00f08947 */ /* 0x000fea000383ffff */
[----:B------:R-:W1:Y:S08]  /*0900*/  S2UR UR5, SR_CgaCtaId ;  /* 0x00000000000579c3 */ /* 0x000e700000008800 */
[----:B------:R-:W-:Y:S06]  /*0910*/  BAR.ARV 0x8, 0x180 ;  /* 0x0206000000007b1d */ /* 0x000fec0000002000 */
[----:B------:R-:W-:-:S02]  /*0920*/  UMOV UR4, 0x400 ;  /* 0x0000040000047882 */ /* 0x000fc40000000000 */
[----:B------:R-:W-:Y:S01]  /*0930*/  BAR.SYNC.DEFER_BLOCKING 0x5, 0x180 ;  /* 0x0146000000007b1d */ /* 0x000fe20000010000 */
[----:B-1----:R-:W-:-:S09]  /*0940*/  ULEA UR4, UR5, UR4, 0x18 ;  /* 0x0000000405047291 */ /* 0x002fd2000f8ec03f */
[----:B------:R-:W1:Y:S01]  /*0950*/  LDS.128 R24, [UR4+0x2a8d0] ;  /* 0x02a8d004ff187984 */ /* 0x000e620008000c00 */
[----:B------:R-:W-:Y:S01]  /*0960*/  ULDC UR4, c[0x0][0xc3c] ;  /* 0x00030f0000047ab9 */ /* 0x000fe20000000800 */
[----:B------:R-:W-:Y:S06]  /*0970*/  BAR.ARV 0x4, 0x180 ;  /* 0x0106000000007b1d */ /* 0x000fec0000002000 */
[----:B-1----:R-:W-:-:S13]  /*0980*/  ISETP.GE.AND P0, PT, R27, UR4, PT ;  /* 0x000000041b007c0c */ /* 0x002fda000bf06270 */
[----:B------:R-:W-:Y:S05]  /*0990*/  @P0 EXIT ;  /* 0x000000000000094d */ /* 0x000fea0003800000 */
[----:B0-----:R-:W2:Y:S01]  /*09a0*/  LDL R2, [R1+0x1c] ;  /* 0x00001c0001027983 */ /* 0x001ea20000100800 */
[----:B------:R-:W-:Y:S01]  /*09b0*/  R2UR UR6, R25 ;  /* 0x00000000190672ca */ /* 0x000fe200000e0000 */
[----:B------:R-:W-:Y:S01]  /*09c0*/  UMOV UR39, URZ ;  /* 0x0000003f00277c82 */ /* 0x000fe20008000000 */
[----:B------:R-:W-:Y:S01]  /*09d0*/  R2UR UR5, R26 ;  /* 0x000000001a0572ca */ /* 0x000fe200000e0000 */
[----:B------:R-:W0:Y:S01]  /*09e0*/  S2R R0, SR_TID.X ;  /* 0x0000000000007919 */ /* 0x000e220000002100 */
[----:B------:R-:W-:Y:S01]  /*09f0*/  UMOV UR38, URZ ;  /* 0x0000003f00267c82 */ /* 0x000fe20008000000 */
[----:B0-----:R-:W-:-:S05]  /*0a00*/  VIADD R202, R0, 0xffffff80 ;  /* 0xffffff8000ca7836 */ /* 0x001fca0000000000 */
[----:B------:R-:W-:-:S04]  /*0a10*/  SHF.R.S32.HI R3, RZ, 0x1f, R202 ;  /* 0x0000001fff037819 */ /* 0x000fc800000114ca */
[CC--:B------:R-:W-:Y:S02]  /*0a20*/  LEA.HI R0, R3.reuse, R202.reuse, RZ, 0x7 ;  /* 0x000000ca03007211 */ /* 0x0c0fe400078f38ff */
[----:B------:R-:W-:Y:S02]  /*0a30*/  LEA.HI R4, R3, R202, RZ, 0x5 ;  /* 0x000000ca03047211 */ /* 0x000fe400078f28ff */
[----:B------:R-:W-:Y:S02]  /*0a40*/  LOP3.LUT R179, R0, 0xffffff80, RZ, 0xc0, !PT ;  /* 0xffffff8000b37812 */ /* 0x000fe400078ec0ff */
[----:B------:R-:W-:Y:S01]  /*0a50*/  SHF.R.S32.HI R195, RZ, 0x7, R0 ;  /* 0x00000007ffc37819 */ /* 0x000fe20000011400 */
[----:B------:R-:W-:Y:S02]  /*0a60*/  IMAD.SHL.U32 R4, R4, 0x20, RZ ;  /* 0x0000002004047824 */ /* 0x000fe400078e00ff */
[----:B------:R-:W-:Y:S01]  /*0a70*/  IMAD.IADD R179, R202, 0x1, -R179 ;  /* 0x00000001cab37824 */ /* 0x000fe200078e0ab3 */
[----:B------:R-:W-:-:S02]  /*0a80*/  LEA.HI R0, R0, R195, RZ, 0x1 ;  /* 0x000000c300007211 */ /* 0x000fc400078f08ff */
[----:B------:R-:W-:Y:S02]  /*0a90*/  LOP3.LUT R4, R4, 0xfffffc00, RZ, 0xc0, !PT ;  /* 0xfffffc0004047812 */ /* 0x000fe400078ec0ff */
[----:B------:R-:W-:Y:S02]  /*0aa0*/  SHF.R.S32.HI R6, RZ, 0x1f, R179 ;  /* 0x0000001fff067819 */ /* 0x000fe400000114b3 */
[----:B------:R-:W-:Y:S02]  /*0ab0*/  LOP3.LUT R0, R0, 0x3fffffe, RZ, 0xc0, !PT ;  /* 0x03fffffe00007812 */ /* 0x000fe400078ec0ff */
[CC--:B------:R-:W-:Y:S02]  /*0ac0*/  LEA.HI R8, R6.reuse, R179.reuse, RZ, 0x2 ;  /* 0x000000b306087211 */ /* 0x0c0fe400078f10ff */
[----:B------:R-:W-:Y:S01]  /*0ad0*/  LEA.HI R6, R6, R179, RZ, 0x5 ;  /* 0x000000b306067211 */ /* 0x000fe200078f28ff */
[----:B------:R-:W-:Y:S01]  /*0ae0*/  IMAD.IADD R0, R195, 0x1, -R0 ;  /* 0x00000001c3007824 */ /* 0x000fe200078e0a00 */
[----:B------:R-:W-:-:S02]  /*0af0*/  SHF.R.S32.HI R9, RZ, 0x2, R8 ;  /* 0x00000002ff097819 */ /* 0x000fc40000011408 */
[----:B------:R-:W-:Y:S02]  /*0b00*/  SHF.R.S32.HI R10, RZ, 0x1f, R8 ;  /* 0x0000001fff0a7819 */ /* 0x000fe40000011408 */
[----:B------:R-:W-:Y:S02]  /*0b10*/  LOP3.LUT R8, R8, 0x7ffffffc, RZ, 0xc0, !PT ;  /* 0x7ffffffc08087812 */ /* 0x000fe400078ec0ff */
[----:B------:R-:W-:Y:S02]  /*0b20*/  LEA.HI R10, R10, R9, RZ, 0x3 ;  /* 0x000000090a0a7211 */ /* 0x000fe400078f18ff */
[----:B------:R-:W-:Y:S01]  /*0b30*/  SHF.R.S32.HI R6, RZ, 0x5, R6 ;  /* 0x00000005ff067819 */ /* 0x000fe20000011406 */
[----:B------:R-:W-:Y:S01]  /*0b40*/  IMAD.IADD R8, R179, 0x1, -R8 ;  /* 0x00000001b3087824 */ /* 0x000fe200078e0a08 */
[----:B------:R-:W-:-:S04]  /*0b50*/  LOP3.LUT R10, R10, 0xfffffff8, RZ, 0xc0, !PT ;  /* 0xfffffff80a0a7812 */ /* 0x000fc800078ec0ff */
[----:B------:R-:W-:Y:S01]  /*0b60*/  SHF.L.U32 R173, R8, 0x1, RZ ;  /* 0x0000000108ad7819 */ /* 0x000fe200000006ff */
[----:B------:R-:W-:-:S03]  /*0b70*/  IMAD.IADD R9, R9, 0x1, -R10 ;  /* 0x0000000109097824 */ /* 0x000fc600078e0a0a */
[C---:B------:R-:W-:Y:S01]  /*0b80*/  IADD3 R167, R173.reuse, 0x30, RZ ;  /* 0x00000030ada77810 */ /* 0x040fe20007ffe0ff */
[----:B------:R-:W-:Y:S01]  /*0b90*/  IMAD R9, R6, 0x10, R9 ;  /* 0x0000001006097824 */ /* 0x000fe200078e0209 */
[C---:B------:R-:W-:Y:S01]  /*0ba0*/  IADD3 R160, R173.reuse, 0x68, RZ ;  /* 0x00000068ada07810 */ /* 0x040fe20007ffe0ff */
[C---:B------:R-:W-:Y:S01]  /*0bb0*/  VIADD R172, R173.reuse, 0x8 ;  /* 0x00000008adac7836 */ /* 0x040fe20000000000 */
[----:B------:R-:W-:Y:S01]  /*0bc0*/  SHF.R.S32.HI R189, RZ, 0x1f, R167 ;  /* 0x0000001fffbd7819 */ /* 0x000fe200000114a7 */
        /* <DEDUP_REMOVED lines=22> */
[----:B------:R-:W-:Y:S01]  /*0d30*/  VIADD R22, R173, 0x78 ;  /* 0x00000078ad167836 */ /* 0x000fe20000000000 */
[----:B------:R-:W-:Y:S01]  /*0d40*/  SHF.R.S32.HI R183, RZ, 0x1f, R161 ;  /* 0x0000001fffb77819 */ /* 0x000fe200000114a1 */
[----:B------:R-:W-:Y:S01]  /*0d50*/  IMAD R196, R0, 0x40, R9 ;  /* 0x0000004000c47824 */ /* 0x000fe200078e0209 */
[----:B------:R-:W-:-:S02]  /*0d60*/  SHF.R.S32.HI R181, RZ, 0x1f, R23 ;  /* 0x0000001fffb57819 */ /* 0x000fc40000011417 */
[----:B------:R-:W-:Y:S02]  /*0d70*/  SHF.R.S32.HI R180, RZ, 0x1f, R22 ;  /* 0x0000001fffb47819 */ /* 0x000fe40000011416 */
[----:B--2---:R-:W-:Y:S02]  /*0d80*/  R2UR UR4, R2 ;  /* 0x00000000020472ca */ /* 0x004fe400000e0000 */
[----:B------:R-:W-:-:S04]  /*0d90*/  LEA.HI R2, R3, R202, RZ, 0x4 ;  /* 0x000000ca03027211 */ /* 0x000fc800078f20ff */
[----:B------:R-:W-:Y:S02]  /*0da0*/  LOP3.LUT R5, R2, 0x3fffff0, RZ, 0xc0, !PT ;  /* 0x03fffff002057812 */ /* 0x000fe400078ec0ff */
[----:B------:R-:W-:-:S03]  /*0db0*/  SHF.R.S32.HI R7, RZ, 0x4, R2 ;  /* 0x00000004ff077819 */ /* 0x000fc60000011402 */
[----:B------:R-:W-:Y:S01]  /*0dc0*/  IMAD.IADD R5, R202, 0x1, -R5 ;  /* 0x00000001ca057824 */ /* 0x000fe200078e0a05 */
[----:B------:R-:W-:Y:S01]  /*0dd0*/  LEA.HI R2, R2, R7, RZ, 0x1 ;  /* 0x0000000702027211 */ /* 0x000fe200078f08ff */
[----:B------:R-:W-:-:S03]  /*0de0*/  ULOP3.LUT UR7, UR4, 0x1, URZ, 0xfc, !UPT ;  /* 0x0000000104077892 */ /* 0x000fc6000f8efc3f */
[----:B------:R-:W-:Y:S01]  /*0df0*/  LOP3.LUT R2, R2, 0x1ffffffe, RZ, 0xc0, !PT ;  /* 0x1ffffffe02027812 */ /* 0x000fe200078ec0ff */
[----:B------:R-:W-:Y:S01]  /*0e00*/  UMOV UR4, URZ ;  /* 0x0000003f00047c82 */ /* 0x000fe20008000000 */
[----:B------:R-:W-:Y:S01]  /*0e10*/  LEA R5, R5, R4, 0x6 ;  /* 0x0000000405057211 */ /* 0x000fe200078e30ff */
[----:B------:R-:W-:Y:S01]  /*0e20*/  IMAD.U32 R199, RZ, RZ, UR7 ;  /* 0x00000007ffc77e24 */ /* 0x000fe2000f8e00ff */
[-C--:B------:R-:W-:Y:S01]  /*0e30*/  LEA.HI R4, R3, R202.reuse, RZ, 0x2 ;  /* 0x000000ca03047211 */ /* 0x080fe200078f10ff */
[----:B------:R-:W-:Y:S01]  /*0e40*/  IMAD.IADD R2, R7, 0x1, -R2 ;  /* 0x0000000107027824 */ /* 0x000fe200078e0a02 */
[----:B------:R-:W-:Y:S01]  /*0e50*/  LEA.HI R3, R3, R202, RZ, 0x3 ;  /* 0x000000ca03037211 */ /* 0x000fe200078f18ff */
[----:B------:R-:W-:Y:S01]  /*0e60*/  IMAD.U32 R178, RZ, RZ, UR4 ;  /* 0x00000004ffb27e24 */ /* 0x000fe2000f8e00ff */
[----:B------:R-:W-:Y:S01]  /*0e70*/  LOP3.LUT R7, R4, 0xfffffffc, RZ, 0xc0, !PT ;  /* 0xfffffffc04077812 */ /* 0x000fe200078ec0ff */
[----:B------:R-:W-:Y:S01]  /*0e80*/  IMAD R198, R2, 0x8, R5 ;  /* 0x0000000802c67824 */ /* 0x000fe200078e0205 */
[----:B------:R-:W-:-:S02]  /*0e90*/  LOP3.LUT R17, R3, 0xfffffff8, RZ, 0xc0, !PT ;  /* 0xfffffff803117812 */ /* 0x000fc400078ec0ff */
[----:B------:R-:W-:Y:S01]  /*0ea0*/  SHF.R.S32.HI R176, RZ, 0x3, R3 ;  /* 0x00000003ffb07819 */ /* 0x000fe20000011403 */
[C---:B------:R-:W-:Y:S02]  /*0eb0*/  IMAD.IADD R7, R202.reuse, 0x1, -R7 ;  /* 0x00000001ca077824 */ /* 0x040fe400078e0a07 */
[----:B------:R-:W-:-:S03]  /*0ec0*/  IMAD.IADD R17, R202, 0x1, -R17 ;  /* 0x00000001ca117824 */ /* 0x000fc600078e0a11 */
[----:B------:R-:W-:-:S04]  /*0ed0*/  LEA.HI R2, R7, R7, RZ, 0x1 ;  /* 0x0000000707027211 */ /* 0x000fc800078f08ff */
[----:B------:R-:W-:-:S04]  /*0ee0*/  LOP3.LUT R2, R2, 0x1ffffffe, RZ, 0xc0, !PT ;  /* 0x1ffffffe02027812 */ /* 0x000fc800078ec0ff */
[----:B------:R-:W-:Y:S01]  /*0ef0*/  IADD3 R197, R7, -R2, RZ ;  /* 0x8000000207c57210 */ /* 0x000fe20007ffe0ff */
[----:B------:R-:W-:-:S04]  /*0f00*/  IMAD.SHL.U32 R2, R17, 0x8, RZ ;  /* 0x0000000811027824 */ /* 0x000fc800078e00ff */
[----:B------:R-:W-:Y:S01]  /*0f10*/  VIADD R16, R2, 0x40 ;  /* 0x0000004002107836 */ /* 0x000fe20000000000 */
[----:B------:R-:W-:Y:S01]  /*0f20*/  SHF.R.S32.HI R201, RZ, 0x1f, R2 ;  /* 0x0000001fffc97819 */ /* 0x000fe20000011402 */
[----:B------:R-:W-:-:S03]  /*0f30*/  IMAD R197, R197, 0x8, R196 ;  /* 0x00000008c5c57824 */ /* 0x000fc600078e02c4 */
[----:B------:R-:W-:-:S07]  /*0f40*/  SHF.R.S32.HI R200, RZ, 0x1f, R16 ;  /* 0x0000001fffc87819 */ /* 0x000fce0000011410 */
.L_x_233:
[----:B0-2-4-:R-:W0:Y:S01]  /*0f50*/  LDC.64 R4, c[0x0][0xc88] ;  /* 0x00032200ff047b82 */ /* 0x015e220000000a00 */
[----:B------:R-:W-:Y:S01]  /*0f60*/  ULDC.64 UR8, c[0x0][0xa28] ;  /* 0x00028a0000087ab9 */ /* 0x000fe20000000a00 */
[----:B------:R-:W-:Y:S01]  /*0f70*/  ULDC.64 UR10, c[0x0][0xa20] ;  /* 0x00028800000a7ab9 */ /* 0x000fe20000000a00 */
[----:B------:R-:W-:Y:S01]  /*0f80*/  ULDC UR7, c[0x0][0x424] ;  /* 0x0001090000077ab9 */ /* 0x000fe20000000800 */
[----:B0-----:R-:W-:-:S06]  /*0f90*/  IMAD.WIDE R4, R27, 0x4, R4 ;  /* 0x000000041b047825 */ /* 0x001fcc00078e0204 */
[----:B------:R-:W2:Y:S01]  /*0fa0*/  LDG.E R4, desc[UR36][R4.64] ;  /* 0x0000002404047981 */ /* 0x000ea2000c1e1900 */
[----:B------:R-:W-:Y:S02]  /*0fb0*/  UISETP.NE.U32.AND UP0, UPT, UR8, URZ, UPT ;  /* 0x0000003f0800728c */ /* 0x000fe4000bf05070 */
[----:B------:R-:W-:Y:S02]  /*0fc0*/  UISETP.NE.U32.AND UP1, UPT, UR10, URZ, UPT ;  /* 0x0000003f0a00728c */ /* 0x000fe4000bf25070 */
[----:B------:R-:W-:Y:S02]  /*0fd0*/  UISETP.NE.AND.EX UP0, UPT, UR9, URZ, UPT, UP0 ;  /* 0x0000003f0900728c */ /* 0x000fe4000bf05300 */
[----:B------:R-:W-:-:S04]  /*0fe0*/  UISETP.NE.AND.EX UP1, UPT, UR11, URZ, UPT, UP1 ;  /* 0x0000003f0b00728c */ /* 0x000fc8000bf25310 */
[----:B------:R-:W-:Y:S02]  /*0ff0*/  PLOP3.LUT P0, PT, PT, PT, UP0, 0x80, 0x0 ;  /* 0x000000000000781c */ /* 0x000fe40003f0f008 */
[----:B------:R-:W-:Y:S02]  /*1000*/  PLOP3.LUT P1, PT, PT, PT, UP1, 0x80, 0x0 ;  /* 0x000000000000781c */ /* 0x000fe40003f2f018 */
[----:B--2---:R-:W-:-:S13]  /*1010*/  R2UR UR61, R4 ;  /* 0x00000000043d72ca */ /* 0x004fda00000e0000 */
[----:B------:R-:W-:Y:S02]  /*1020*/  USHF.R.S32.HI UR4, URZ, 0x1f, UR61 ;  /* 0x0000001f3f047899 */ /* 0x000fe4000801143d */
[----:B------:R-:W-:-:S04]  /*1030*/  @UP0 ULEA UR8, UP2, UR61, UR8, 0x2 ;  /* 0x000000083d080291 */ /* 0x000fc8000f84103f */
[----:B------:R-:W-:Y:S02]  /*1040*/  @UP0 ULEA.HI.X UR9, UR61, UR9, UR4, 0x2, UP2 ;  /* 0x000000093d090291 */ /* 0x000fe400090f1404 */
[----:B------:R-:W-:Y:S01]  /*1050*/  IMAD.U32 R177, RZ, RZ, UR4 ;  /* 0x00000004ffb17e24 */ /* 0x000fe2000f8e00ff */
[----:B------:R-:W-:Y:S01]  /*1060*/  @UP1 ULEA UR10, UP0, UR61, UR10, 0x2 ;  /* 0x0000000a3d0a1291 */ /* 0x000fe2000f80103f */
[----:B------:R-:W-:-:S03]  /*1070*/  IMAD.U32 R4, RZ, RZ, UR8 ;  /* 0x00000008ff047e24 */ /* 0x000fc6000f8e00ff */
[----:B------:R-:W-:Y:S01]  /*1080*/  @UP1 ULEA.HI.X UR11, UR61, UR11, UR4, 0x2, UP0 ;  /* 0x0000000b3d0b1291 */ /* 0x000fe200080f1404 */
[----:B------:R-:W-:Y:S01]  /*1090*/  IMAD.U32 R5, RZ, RZ, UR9 ;  /* 0x00000009ff057e24 */ /* 0x000fe2000f8e00ff */
[----:B------:R-:W-:Y:S01]  /*10a0*/  MOV R6, UR10 ;  /* 0x0000000a00067c02 */ /* 0x000fe20008000f00 */
[----:B------:R-:W-:-:S03]  /*10b0*/  ULDC.64 UR8, c[0x0][0x418] ;  /* 0x0001060000087ab9 */ /* 0x000fc60000000a00 */
[----:B---3--:R-:W-:Y:S01]  /*10c0*/  IMAD.U32 R7, RZ, RZ, UR11 ;  /* 0x0000000bff077e24 */ /* 0x008fe2000f8e00ff */
[----:B------:R-:W2:Y:S04]  /*10d0*/  @P0 LDG.E R4, desc[UR36][R4.64] ;  /* 0x0000002404040981 */ /* 0x000ea8000c1e1900 */
[----:B------:R-:W3:Y:S01]  /*10e0*/  @P1 LDG.E R6, desc[UR36][R6.64] ;  /* 0x0000002406061981 */ /* 0x000ee2000c1e1900 */
[----:B------:R-:W-:Y:S01]  /*10f0*/  UISETP.NE.U32.AND UP0, UPT, UR8, URZ, UPT ;  /* 0x0000003f0800728c */ /* 0x000fe2000bf05070 */
[----:B------:R-:W-:Y:S01]  /*1100*/  IMAD.U32 R175, RZ, RZ, UR6 ;  /* 0x00000006ffaf7e24 */ /* 0x000fe2000f8e00ff */
[----:B------:R-:W-:Y:S01]  /*1110*/  UMOV UR4, URZ ;  /* 0x0000003f00047c82 */ /* 0x000fe20008000000 */
[----:B------:R-:W-:Y:S02]  /*1120*/  ULOP3.LUT UR8, UR5, 0xff000000, URZ, 0xc0, !UPT ;  /* 0xff00000005087892 */ /* 0x000fe4000f8ec03f */
[----:B------:R-:W-:-:S03]  /*1130*/  UISETP.NE.AND.EX UP0, UPT, UR9, URZ, UPT, UP0 ;  /* 0x0000003f0900728c */ /* 0x000fc6000bf05300 */
[----:B------:R-:W-:Y:S01]  /*1140*/  ULDC UR9, c[0x0][0x2f0] ;  /* 0x0000bc0000097ab9 */ /* 0x000fe20000000800 */
[----:B------:R-:W-:-:S04]  /*1150*/  USEL UR7, UR7, 0x1, UP0 ;  /* 0x0000000107077887 */ /* 0x000fc80008000000 */
[----:B------:R-:W-:Y:S01]  /*1160*/  UIMAD UR7, UR7, UR9, URZ ;  /* 0x00000009070772a4 */ /* 0x000fe2000f8e023f */
[----:B--2---:R-:W-:-:S06]  /*1170*/  @P0 R2UR UR4, R4 ;  /* 0x00000000040402ca */ /* 0x004fcc00000e0000 */
[----:B---3--:R-:W-:Y:S01]  /*1180*/  @P1 R2UR UR7, R6 ;  /* 0x00000000060712ca */ /* 0x008fe200000e0000 */
[----:B-1---5:R-:W-:-:S14]  /*1190*/  @P1 BRA `(.L_x_184) ;  /* 0x0000000000341947 */ /* 0x022fdc0003800000 */
[----:B------:R-:W-:Y:S02]  /*11a0*/  ULDC.64 UR10, c[0x0][0xa08] ;  /* 0x00028200000a7ab9 */ /* 0x000fe40000000a00 */
[----:B------:R-:W-:-:S04]  /*11b0*/  ISETP.NE.U32.AND P0, PT, RZ, UR10, PT ;  /* 0x0000000aff007c0c */ /* 0x000fc8000bf05070 */
[----:B------:R-:W-:-:S13]  /*11c0*/  ISETP.NE.AND.EX P0, PT, RZ, UR11, PT, P0 ;  /* 0x0000000bff007c0c */ /* 0x000fda000bf05300 */
[----:B------:R-:W-:Y:S05]  /*11d0*/  @!P0 BRA `(.L_x_184) ;  /* 0x0000000000248947 */ /* 0x000fea0003800000 */
[----:B------:R-:W-:Y:S02]  /*11e0*/  ULDC.64 UR6, c[0x0][0xa08] ;  /* 0x0002820000067ab9 */ /* 0x000fe40000000a00 */
[----:B------:R-:W-:-:S06]  /*11f0*/  UIMAD.WIDE UR6, UR61, 0x4, UR6 ;  /* 0x000000043d0678a5 */ /* 0x000fcc000f8e0206 */
[----:B------:R-:W-:Y:S02]  /*1200*/  IMAD.U32 R4, RZ, RZ, UR6 ;  /* 0x00000006ff047e24 */ /* 0x000fe4000f8e00ff */
[----:B------:R-:W-:-:S05]  /*1210*/  IMAD.U32 R5, RZ, RZ, UR7 ;  /* 0x00000007ff057e24 */ /* 0x000fca000f8e00ff */
[----:B------:R-:W2:Y:S04]  /*1220*/  LDG.E R3, desc[UR36][R4.64] ;  /* 0x0000002404037981 */ /* 0x000ea8000c1e1900 */
[----:B------:R-:W3:Y:S01]  /*1230*/  LDG.E R0, desc[UR36][R4.64+0x4] ;  /* 0x0000042404007981 */ /* 0x000ee2000c1e1900 */
[----:B--2---:R-:W-:Y:S02]  /*1240*/  R2UR UR7, R3 ;  /* 0x00000000030772ca */ /* 0x004fe400000e0000 */
[----:B---3--:R-:W-:-:S13]  /*1250*/  R2UR UR6, R0 ;  /* 0x00000000000672ca */ /* 0x008fda00000e0000 */
[----:B------:R-:W-:-:S12]  /*1260*/  UIADD3 UR7, -UR7, UR6, URZ ;  /* 0x0000000607077290 */ /* 0x000fd8000fffe13f */
.L_x_184:
[----:B------:R-:W-:Y:S02]  /*1270*/  UIADD3 UR7, -UR4, UR7, URZ ;  /* 0x0000000704077290 */ /* 0x000fe4000fffe13f */
[----:B------:R-:W-:Y:S02]  /*1280*/  ULOP3.LUT UR4, UR5, 0xff0000, URZ, 0xc0, !UPT ;  /* 0x00ff000005047892 */ /* 0x000fe4000f8ec03f */
[----:B------:R-:W-:Y:S02]  /*1290*/  UISETP.GE.AND UP0, UPT, UR7, 0x1, UPT ;  /* 0x000000010700788c */ /* 0x000fe4000bf06270 */
[----:B------:R-:W-:Y:S01]  /*12a0*/  USHF.R.U32.HI UR8, URZ, 0x8, UR8 ;  /* 0x000000083f087899 */ /* 0x000fe20008011608 */
[----:B------:R-:W-:Y:S01]  /*12b0*/  IMAD.U32 R98, RZ, RZ, UR7 ;  /* 0x00000007ff627e24 */ /* 0x000fe2000f8e00ff */
[----:B------:R-:W-:Y:S02]  /*12c0*/  UIADD3 UR6, UR7, 0x5f, URZ ;  /* 0x0000005f07067890 */ /* 0x000fe4000fffe03f */
[----:B------:R-:W-:Y:S01]  /*12d0*/  PLOP3.LUT P0, PT, PT, PT, UP0, 0x80, 0x0 ;  /* 0x000000000000781c */ /* 0x000fe20003f0f008 */
[----:B------:R-:W-:-:S02]  /*12e0*/  ULEA.HI UR8, UR4, UR8, URZ, 0x10 ;  /* 0x0000000804087291 */ /* 0x000fc4000f8f803f */
[----:B------:R-:W-:Y:S02]  /*12f0*/  UIMAD.WIDE UR6, UR6, 0x2aaaaaab, URZ ;  /* 0x2aaaaaab060678a5 */ /* 0x000fe4000f8e023f */
[----:B------:R-:W-:Y:S02]  /*1300*/  ULOP3.LUT UR4, UR8, 0xff, URZ, 0xc0, !UPT ;  /* 0x000000ff08047892 */ /* 0x000fe4000f8ec03f */
[----:B------:R-:W-:Y:S02]  /*1310*/  ULOP3.LUT UR9, UR5, 0xffff, URZ, 0xc0, !UPT ;  /* 0x0000ffff05097892 */ /* 0x000fe4000f8ec03f */
[----:B------:R-:W-:Y:S02]  /*1320*/  USHF.R.U32.HI UR5, URZ, 0x10, UR8 ;  /* 0x000000103f057899 */ /* 0x000fe40008011608 */
[----:B------:R-:W-:Y:S01]  /*1330*/  USHF.R.U32.HI UR6, URZ, 0x1f, UR7 ;  /* 0x0000001f3f067899 */ /* 0x000fe20008011607 */
[----:B------:R-:W-:Y:S01]  /*1340*/  IMAD.U32 R19, RZ, RZ, UR4 ;  /* 0x00000004ff137e24 */ /* 0x000fe2000f8e00ff */
[----:B------:R-:W-:Y:S01]  /*1350*/  MOV R174, UR9 ;  /* 0x0000000900ae7c02 */ /* 0x000fe20008000f00 */
[----:B------:R-:W-:Y:S01]  /*1360*/  UMOV UR4, URZ ;  /* 0x0000003f00047c82 */ /* 0x000fe20008000000 */
[----:B------:R-:W-:Y:S01]  /*1370*/  ULEA.HI.SX32 UR9, UR7, UR6, 0x1c ;  /* 0x0000000607097291 */ /* 0x000fe2000f8fe23f */
[----:B------:R-:W-:Y:S01]  /*1380*/  IMAD.U32 R18, RZ, RZ, UR5 ;  /* 0x00000005ff127e24 */ /* 0x000fe2000f8e00ff */
[----:B------:R-:W-:Y:S10]  /*1390*/  @!P0 BRA `(.L_x_185) ;  /* 0x0000000000948947 */ /* 0x000ff40003800000 */
[----:B------:R-:W-:Y:S01]  /*13a0*/  R2UR UR5, R18 ;  /* 0x00000000120572ca */ /* 0x000fe200000e0000 */
[----:B------:R-:W-:-:S12]  /*13b0*/  ULDC UR4, c[0x0][0x9f0] ;  /* 0x00027c0000047ab9 */ /* 0x000fd80000000800 */
[----:B------:R-:W-:-:S04]  /*13c0*/  UISETP.NE.AND UP0, UPT, UR5, URZ, UPT ;  /* 0x0000003f0500728c */ /* 0x000fc8000bf05270 */
[----:B------:R-:W-:-:S03]  /*13d0*/  USEL UR10, UR5, UR4, UP0 ;  /* 0x00000004050a7287 */ /* 0x000fc60008000000 */
[----:B------:R-:W-:Y:S01]  /*13e0*/  UMOV UR4, URZ ;  /* 0x0000003f00047c82 */ /* 0x000fe20008000000 */
[----:B------:R-:W-:Y:S02]  /*13f0*/  UIADD3 UR6, UR9, -0x1, UR10 ;  /* 0xffffffff09067890 */ /* 0x000fe4000fffe00a */
[----:B------:R-:W-:-:S04]  /*1400*/  IMAD.U32 R4, RZ, RZ, UR10 ;  /* 0x0000000aff047e24 */ /* 0x000fc8000f8e00ff */
[----:B------:R-:W-:Y:S01]  /*1410*/  IMAD.U32 R5, RZ, RZ, UR6 ;  /* 0x00000006ff057e24 */ /* 0x000fe2000f8e00ff */
[-C--:B------:R-:W-:Y:S01]  /*1420*/  IABS R0, R4.reuse ;  /* 0x0000000400007213 */ /* 0x080fe20000000000 */
[----:B------:R-:W-:Y:S01]  /*1430*/  ULOP3.LUT UR6, UR6, UR10, URZ, 0x3c, !UPT ;  /* 0x0000000a06067292 */ /* 0x000fe2000f8e3c3f */
[----:B------:R-:W-:Y:S02]  /*1440*/  IABS R6, R4 ;  /* 0x0000000400067213 */ /* 0x000fe40000000000 */
[----:B------:R-:W-:Y:S02]  /*1450*/  R2UR UR11, R0 ;  /* 0x00000000000b72ca */ /* 0x000fe400000e0000 */
[----:B------:R-:W-:-:S05]  /*1460*/  IABS R5, R5 ;  /* 0x0000000500057213 */ /* 0x000fca0000000000 */
[----:B------:R-:W-:-:S05]  /*1470*/  IMAD.MOV.U32 R4, RZ, RZ, R5 ;  /* 0x000000ffff047224 */ /* 0x000fca00078e0005 */
[----:B------:R-:W-:Y:S01]  /*1480*/  R2UR UR8, R4 ;  /* 0x00000000040872ca */ /* 0x000fe200000e0000 */
[----:B------:R-:W0:Y:S08]  /*1490*/  I2F.RP R0, UR11 ;  /* 0x0000000b00007d06 */ /* 0x000e300008209400 */
[----:B0-----:R-:W0:Y:S02]  /*14a0*/  MUFU.RCP R0, R0 ;  /* 0x0000000000007308 */ /* 0x001e240000001000 */
[----:B0-----:R-:W-:-:S02]  /*14b0*/  VIADD R3, R0, 0xffffffe ;  /* 0x0ffffffe00037836 */ /* 0x001fc40000000000 */
[----:B------:R-:W-:-:S04]  /*14c0*/  IMAD.MOV R0, RZ, RZ, -R6 ;  /* 0x000000ffff007224 */ /* 0x000fc800078e0a06 */
        /* <DEDUP_REMOVED lines=14> */
[----:B------:R-:W-:-:S05]  /*15b0*/  UISETP.NE.AND UP0, UPT, UR10, URZ, UPT ;  /* 0x0000003f0a00728c */ /* 0x000fca000bf05270 */
[----:B------:R-:W-:Y:S02]  /*15c0*/  UMOV UR4, UR5 ;  /* 0x0000000500047c82 */ /* 0x000fe40008000000 */
[----:B------:R-:W-:-:S04]  /*15d0*/  @!UP1 UIADD3 UR4, -UR4, URZ, URZ ;  /* 0x0000003f04049290 */ /* 0x000fc8000fffe13f */
[----:B------:R-:W-:-:S12]  /*15e0*/  @!UP0 ULOP3.LUT UR4, URZ, UR10, URZ, 0x33, !UPT ;  /* 0x0000000a3f048292 */ /* 0x000fd8000f8e333f */
.L_x_185:
[----:B------:R-:W-:Y:S01]  /*15f0*/  R2UR UR5, R19 ;  /* 0x00000000130572ca */ /* 0x000fe200000e0000 */
[----:B------:R-:W-:Y:S01]  /*1600*/  IMAD.U32 R3, RZ, RZ, UR4 ;  /* 0x00000004ff037e24 */ /* 0x000fe2000f8e00ff */
[----:B------:R-:W-:Y:S02]  /*1610*/  MOV R0, UR9 ;  /* 0x0000000900007c02 */ /* 0x000fe40008000f00 */
[----:B------:R-:W-:Y:S02]  /*1620*/  CS2R R86, SRZ ;  /* 0x0000000000567805 */ /* 0x000fe4000001ff00 */
[----:B------:R-:W-:Y:S02]  /*1630*/  PLOP3.LUT P0, PT, PT, PT, PT, 0x80, 0x0 ;  /* 0x000000000000781c */ /* 0x000fe40003f0f070 */
        /* <DEDUP_REMOVED lines=8> */
[----:B------:R-:W-:Y:S01]  /*16c0*/  UIMAD UR60, UR5, UR4, URZ ;  /* 0x00000004053c72a4 */ /* 0x000fe2000f8e023f */
[----:B------:R-:W-:-:S02]  /*16d0*/  CS2R R68, SRZ ;  /* 0x0000000000447805 */ /* 0x000fc4000001ff00 */
[----:B------:R-:W-:Y:S02]  /*16e0*/  CS2R R66, SRZ ;  /* 0x0000000000427805 */ /* 0x000fe4000001ff00 */
[----:B------:R-:W-:Y:S02]  /*16f0*/  CS2R R64, SRZ ;  /* 0x0000000000407805 */ /* 0x000fe4000001ff00 */
[----:B------:R-:W-:Y:S02]  /*1700*/  CS2R R62, SRZ ;  /* 0x00000000003e7805 */ /* 0x000fe4000001ff00 */
[----:B------:R-:W-:Y:S02]  /*1710*/  CS2R R60, SRZ ;  /* 0x00000000003c7805 */ /* 0x000fe4000001ff00 */
[----:B------:R-:W-:Y:S01]  /*1720*/  VIADDMNMX R3, R3, UR60, R0, PT ;  /* 0x0000003c03037c46 */ /* 0x000fe2000b800100 */
[----:B------:R-:W-:Y:S01]  /*1730*/  IMAD.MOV.U32 R0, RZ, RZ, RZ ;  /* 0x000000ffff007224 */ /* 0x000fe200078e00ff */
[----:B------:R-:W-:-:S02]  /*1740*/  CS2R R58, SRZ ;  /* 0x00000000003a7805 */ /* 0x000fc4000001ff00 */
[----:B------:R-:W-:Y:S02]  /*1750*/  CS2R R56, SRZ ;  /* 0x0000000000387805 */ /* 0x000fe4000001ff00 */
[----:B------:R-:W-:Y:S01]  /*1760*/  R2UR UR5, R3 ;  /* 0x00000000030572ca */ /* 0x000fe200000e0000 */
[----:B------:R-:W-:Y:S01]  /*1770*/  IMAD.MOV.U32 R3, RZ, RZ, RZ ;  /* 0x000000ffff037224 */ /* 0x000fe200078e00ff */
        /* <DEDUP_REMOVED lines=10> */
[----:B------:R-:W-:Y:S01]  /*1820*/  CS2R R96, SRZ ;  /* 0x0000000000607805 */ /* 0x000fe2000001ff00 */
[----:B------:R-:W-:Y:S02]  /*1830*/  UISETP.GT.AND UP0, UPT, UR5, UR60, UPT ;  /* 0x0000003c0500728c */ /* 0x000fe4000bf04270 */
[----:B------:R-:W-:Y:S01]  /*1840*/  IMAD.U32 R99, RZ, RZ, UR5 ;  /* 0x00000005ff637e24 */ /* 0x000fe2000f8e00ff */
[----:B------:R-:W-:Y:S02]  /*1850*/  CS2R R90, SRZ ;  /* 0x00000000005a7805 */ /* 0x000fe4000001ff00 */
[----:B------:R-:W-:Y:S02]  /*1860*/  CS2R R94, SRZ ;  /* 0x00000000005e7805 */ /* 0x000fe4000001ff00 */
[----:B------:R-:W-:Y:S02]  /*1870*/  CS2R R88, SRZ ;  /* 0x0000000000587805 */ /* 0x000fe4000001ff00 */
[----:B------:R-:W-:-:S02]  /*1880*/  CS2R R92, SRZ ;  /* 0x00000000005c7805 */ /* 0x000fc4000001ff00 */
[----:B------:R-:W-:Y:S02]  /*1890*/  PLOP3.LUT P1, PT, PT, PT, UP0, 0x80, 0x0 ;  /* 0x000000000000781c */ /* 0x000fe40003f2f008 */
[----:B------:R-:W-:-:S11]  /*18a0*/  CS2R R20, SRZ ;  /* 0x0000000000147805 */ /* 0x000fd6000001ff00 */
[----:B------:R-:W-:Y:S05]  /*18b0*/  @!P1 BRA `(.L_x_186) ;  /* 0x0000005800849947 */ /* 0x000fea0003800000 */
[----:B------:R-:W0:Y:S01]  /*18c0*/  SHFL.IDX PT, R0, R195, RZ, 0x1f ;  /* 0x00001fffc3007589 */ /* 0x000e2200000e0000 */
[----:B------:R-:W1:Y:S01]  /*18d0*/  S2UR UR6, SR_CgaCtaId ;  /* 0x00000000000679c3 */ /* 0x000e620000008800 */
[----:B------:R-:W-:Y:S01]  /*18e0*/  UMOV UR40, 0x400 ;  /* 0x0000040000287882 */ /* 0x000fe20000000000 */
[----:B0-----:R-:W-:Y:S01]  /*18f0*/  R2UR UR4, R0 ;  /* 0x00000000000472ca */ /* 0x001fe200000e0000 */
[----:B-1----:R-:W-:-:S04]  /*1900*/  ULEA UR40, UR6, UR40, 0x18 ;  /* 0x0000002806287291 */ /* 0x002fc8000f8ec03f */
[----:B------:R-:W-:-:S04]  /*1910*/  UIADD3 UR6, UR40, 0xc400, URZ ;  /* 0x0000c40028067890 */ /* 0x000fc8000fffe03f */
[----:B------:R-:W-:-:S04]  /*1920*/  ULOP3.LUT UP0, URZ, UR6, 0x1bf, URZ, 0xc0, !UPT ;  /* 0x000001bf063f7892 */ /* 0x000fc8000f80c03f */
[----:B------:R-:W-:Y:S02]  /*1930*/  ULEA.HI UR5, UR4, UR4, URZ, 0x1 ;  /* 0x0000000404057291 */ /* 0x000fe4000f8f083f */
[----:B------:R-:W-:Y:S02]  /*1940*/  PLOP3.LUT P0, PT, PT, PT, UP0, 0x80, 0x0 ;  /* 0x000000000000781c */ /* 0x000fe40003f0f008 */
        /* <DEDUP_REMOVED lines=9> */
[----:B------:R-:W-:Y:S01]  /*19e0*/  IMAD.U32 R4, RZ, RZ, UR4 ;  /* 0x00000004ff047e24 */ /* 0x000fe2000f8e00ff */
[----:B------:R0:W1:Y:S01]  /*19f0*/  LDC.64 R14, c[0x4][R0] ;  /* 0x01000000000e7b82 */ /* 0x0000620000000a00 */
[----:B------:R-:W-:Y:S01]  /*1a00*/  IMAD.U32 R5, RZ, RZ, UR5 ;  /* 0x00000005ff057e24 */ /* 0x000fe2000f8e00ff */
[----:B------:R-:W-:Y:S01]  /*1a10*/  ULDC.64 UR4, c[0x4][0xf8] ;  /* 0x01003e0000047ab9 */ /* 0x000fe20000000a00 */
[----:B------:R-:W-:Y:S01]  /*1a20*/  IMAD.U32 R10, RZ, RZ, UR6 ;  /* 0x00000006ff0a7e24 */ /* 0x000fe2000f8e00ff */
[----:B------:R-:W-:Y:S01]  /*1a30*/  MOV R6, UR4 ;  /* 0x0000000400067c02 */ /* 0x000fe20008000f00 */
[----:B------:R-:W-:Y:S02]  /*1a40*/  IMAD.U32 R7, RZ, RZ, UR5 ;  /* 0x00000005ff077e24 */ /* 0x000fe4000f8e00ff */
[----:B------:R-:W-:-:S02]  /*1a50*/  IMAD.U32 R11, RZ, RZ, UR7 ;  /* 0x00000007ff0b7e24 */ /* 0x000fc4000f8e00ff */
[----:B------:R-:W-:Y:S02]  /*1a60*/  IMAD.MOV.U32 R8, RZ, RZ, 0x70 ;  /* 0x00000070ff087424 */ /* 0x000fe400078e00ff */
[----:B------:R-:W-:Y:S02]  /*1a70*/  IMAD.MOV.U32 R12, RZ, RZ, 0x1 ;  /* 0x00000001ff0c7424 */ /* 0x000fe400078e00ff */
[----:B0-----:R-:W-:-:S07]  /*1a80*/  IMAD.MOV.U32 R13, RZ, RZ, RZ ;  /* 0x000000ffff0d7224 */ /* 0x001fce00078e00ff */
[----:B------:R-:W-:-:S07]  /*1a90*/  LEPC R20, `(.L_x_187) ;  /* 0x000000001014794e */ /* 0x000fce0000000000 */
[----:B-1----:R-:W-:Y:S05]  /*1aa0*/  CALL.ABS.NOINC R14 ;  /* 0x000000000e007343 */ /* 0x002fea0003c00000 */
.L_x_187:
[----:B------:R-:W-:Y:S02]  /*1ab0*/  R2UR UR6, R178 ;  /* 0x00000000b20672ca */ /* 0x000fe400000e0000 */
[----:B------:R-:W-:-:S11]  /*1ac0*/  R2UR UR5, R199 ;  /* 0x00000000c70572ca */ /* 0x000fd600000e0000 */
[----:B------:R-:W-:Y:S02]  /*1ad0*/  ULEA.HI UR4, UR6, UR6, URZ, 0x1 ;  /* 0x0000000606047291 */ /* 0x000fe4000f8f083f */
[----:B------:R-:W-:Y:S02]  /*1ae0*/  IMAD.U32 R3, RZ, RZ, UR5 ;  /* 0x00000005ff037e24 */ /* 0x000fe4000f8e00ff */
[----:B------:R-:W-:-:S03]  /*1af0*/  ULOP3.LUT UR4, UR4, 0xfffffffe, URZ, 0xc0, !UPT ;  /* 0xfffffffe04047892 */ /* 0x000fc6000f8ec03f */
[----:B------:R-:W-:Y:S01]  /*1b00*/  ISETP.NE.AND P0, PT, R3, 0x3, PT ;  /* 0x000000030300780c */ /* 0x000fe20003f05270 */
[----:B------:R-:W-:-:S06]  /*1b10*/  UIADD3 UR4, UR6, -UR4, URZ ;  /* 0x8000000406047290 */ /* 0x000fcc000fffe03f */
[----:B------:R-:W-:-:S04]  /*1b20*/  MOV R0, UR4 ;  /* 0x0000000400007c02 */ /* 0x000fc80008000f00 */
[----:B------:R-:W-:-:S04]  /*1b30*/  SHF.L.U32 R0, R0, 0x1f, RZ ;  /* 0x0000001f00007819 */ /* 0x000fc800000006ff */
[----:B------:R-:W0:Y:S02]  /*1b40*/  SYNCS.PHASECHK.TRANS64.TRYWAIT P1, [UR40+0x2a800], R0 ;  /* 0x02a80000ff0075a7 */ /* 0x000e240008020168 */
[----:B0-----:R-:W-:Y:S05]  /*1b50*/  @!P1 BRA `(.L_x_188) ;  /* 0x000000e000809947 */ /* 0x001fea0003800000 */
.L_x_318:
[----:B------:R-:W-:Y:S05]  /*1b60*/  @!P0 BRA `(.L_x_189) ;  /* 0x0000000000048947 */ /* 0x000fea0003800000 */
[----:B------:R-:W-:Y:S01]  /*1b70*/  BPT.TRAP 0x1 ;  /* 0x000000040000795c */ /* 0x000fe20000300000 */
.L_x_189:
[----:B0-----:R-:W-:Y:S02]  /*1b80*/  IMAD.U32 R0, RZ, RZ, UR38 ;  /* 0x00000026ff007e24 */ /* 0x001fe4000f8e00ff */
[----:B------:R-:W-:-:S03]  /*1b90*/  IMAD.U32 R3, RZ, RZ, UR39 ;  /* 0x00000027ff037e24 */ /* 0x000fc6000f8e00ff */
[----:B------:R-:W-:Y:S02]  /*1ba0*/  LEA R0, R0, UR40, 0x3 ;  /* 0x0000002800007c11 */ /* 0x000fe4000f8e18ff */
[----:B------:R-:W-:-:S04]  /*1bb0*/  SHF.L.U32 R3, R3, 0x1f, RZ ;  /* 0x0000001f03037819 */ /* 0x000fc800000006ff */
[----:B------:R0:W1:Y:S01]  /*1bc0*/  SYNCS.PHASECHK.TRANS64.TRYWAIT P1, [R0+URZ+0x2a830], R3 ;  /* 0x02a83003000075a7 */ /* 0x000062000802017f */
[----:B------:R-:W-:Y:S05]  /*1bd0*/  @!P0 BRA `(.L_x_190) ;  /* 0x0000000000048947 */ /* 0x000fea0003800000 */
[----:B------:R-:W-:Y:S01]  /*1be0*/  BPT.TRAP 0x1 ;  /* 0x000000040000795c */ /* 0x000fe20000300000 */
.L_x_190:
[----:B------:R-:W-:Y:S01]  /*1bf0*/  IMAD.MOV.U32 R87, RZ, RZ, RZ ;  /* 0x000000ffff577224 */ /* 0x000fe200078e00ff */
[----:B-1----:R-:W-:Y:S06]  /*1c00*/  @P1 BRA `(.L_x_191) ;  /* 0x0000000000081947 */ /* 0x002fec0003800000 */
[----:B------:R-:W1:Y:S02]  /*1c10*/  SYNCS.PHASECHK.TRANS64.TRYWAIT P1, [R0+URZ+0x2a830], R3 ;  /* 0x02a83003000075a7 */ /* 0x000e64000802017f */
[----:B-1----:R-:W-:Y:S05]  /*1c20*/  @!P1 BRA `(.L_x_192) ;  /* 0x000000e000649947 */ /* 0x002fea0003800000 */
.L_x_191:
[----:B------:R-:W-:Y:S05]  /*1c30*/  WARPSYNC.ALL ;  /* 0x0000000000007948 */ /* 0x000fea0003800000 */
[----:B------:R-:W-:Y:S01]  /*1c40*/  UIADD3 UR40, UR40, 0x18400, URZ ;  /* 0x0001840028287890 */ /* 0x000fe2000fffe03f */
[----:B------:R-:W-:Y:S01]  /*1c50*/  WARPGROUP.ARRIVE ;  /* 0x00000000000079c5 */ /* 0x000fe20000000000 */
[----:B------:R-:W-:Y:S02]  /*1c60*/  ULOP3.LUT UR4, UR41, 0x10000, URZ, 0xfc, !UPT ;  /* 0x0001000029047892 */ /* 0x000fe4000f8efc3f */
[----:B------:R-:W-:Y:S01]  /*1c70*/  USHF.R.U32.HI UR40, URZ, 0x4, UR40 ;  /* 0x000000043f287899 */ /* 0x000fe20008011628 */
[----:B------:R-:W-:Y:S01]  /*1c80*/  UMOV UR13, 0x40000040 ;  /* 0x40000040000d7882 */ /* 0x000fe20000000000 */
[----:B------:R-:W-:-:S02]  /*1c90*/  UMOV UR15, 0x40000040 ;  /* 0x40000040000f7882 */ /* 0x000fc40000000000 */
[----:B------:R-:W-:Y:S01]  /*1ca0*/  ULOP3.LUT UR11, UR40, 0x3fff, URZ, 0xc0, !UPT ;  /* 0x00003fff280b7892 */ /* 0x000fe2000f8ec03f */
[----:B------:R-:W-:Y:S01]  /*1cb0*/  IMAD.U32 R5, RZ, RZ, UR13 ;  /* 0x0000000dff057e24 */ /* 0x000fe2000f8e00ff */
[----:B------:R-:W-:Y:S01]  /*1cc0*/  UMOV UR12, UR4 ;  /* 0x00000004000c7c82 */ /* 0x000fe20008000000 */
[----:B------:R-:W-:Y:S01]  /*1cd0*/  UIADD3 UR6, UR4, 0x2, URZ ;  /* 0x0000000204067890 */ /* 0x000fe2000fffe03f */
[----:B------:R-:W-:Y:S01]  /*1ce0*/  IMAD.U32 R4, RZ, RZ, UR12 ;  /* 0x0000000cff047e24 */ /* 0x000fe2000f8e00ff */
[----:B------:R-:W-:Y:S02]  /*1cf0*/  ULOP3.LUT UR11, UR11, 0x10000, URZ, 0xfc, !UPT ;  /* 0x000100000b0b7892 */ /* 0x000fe4000f8efc3f */
[----:B------:R-:W-:Y:S02]  /*1d00*/  UIADD3 UR56, UR4, 0x4, URZ ;  /* 0x0000000404387890 */ /* 0x000fe4000fffe03f */
[----:B------:R-:W-:Y:S01]  /*1d10*/  UIMAD UR5, UR38, 0x900, UR11 ;  /* 0x00000900260578a4 */ /* 0x000fe2000f8e020b */
[----:B------:R-:W-:Y:S01]  /*1d20*/  UMOV UR57, 0x40000040 ;  /* 0x4000004000397882 */ /* 0x000fe20000000000 */
[----:B------:R-:W-:-:S02]  /*1d30*/  UMOV UR59, 0x40000040 ;  /* 0x40000040003b7882 */ /* 0x000fc40000000000 */
[----:B------:R-:W-:Y:S02]  /*1d40*/  UIADD3 UR7, UR5, 0x2, URZ ;  /* 0x0000000205077890 */ /* 0x000fe4000fffe03f */
[----:B------:R-:W-:Y:S02]  /*1d50*/  UIADD3 UR58, UR5, 0x4, URZ ;  /* 0x00000004053a7890 */ /* 0x000fe4000fffe03f */
[----:B------:R-:W-:Y:S01]  /*1d60*/  UMOV UR14, UR5 ;  /* 0x00000005000e7c82 */ /* 0x000fe20008000000 */
[----:B------:R-:W-:Y:S01]  /*1d70*/  UIADD3 UR52, UR4, 0x6, URZ ;  /* 0x0000000604347890 */ /* 0x000fe2000fffe03f */
[----:B------:R-:W-:Y:S01]  /*1d80*/  HGMMA.64x96x16.F32.BF16 R24, gdesc[UR12], RZ, !UPT, gsb0 ;  /* 0x016000000c1879f0 */ /* 0x000fe2000c0018ff */
[----:B------:R-:W-:Y:S01]  /*1d90*/  UMOV UR12, UR6 ;  /* 0x00000006000c7c82 */ /* 0x000fe20008000000 */
[----:B------:R-:W-:Y:S01]  /*1da0*/  UMOV UR13, 0x40000040 ;  /* 0x40000040000d7882 */ /* 0x000fe20000000000 */
[----:B------:R-:W-:Y:S01]  /*1db0*/  UMOV UR14, UR7 ;  /* 0x00000007000e7c82 */ /* 0x000fe20008000000 */
[----:B------:R-:W-:Y:S01]  /*1dc0*/  UMOV UR15, 0x40000040 ;  /* 0x40000040000f7882 */ /* 0x000fe20000000000 */
[----:B------:R-:W-:Y:S01]  /*1dd0*/  UIADD3 UR54, UR5, 0x6, URZ ;  /* 0x0000000605367890 */ /* 0x000fe2000fffe03f */
[----:B------:R-:W-:Y:S01]  /*1de0*/  MOV R6, UR12 ;  /* 0x0000000c00067c02 */ /* 0x000fe20008000f00 */
[----:B------:R-:W-:Y:S01]  /*1df0*/  UMOV UR53, 0x40000040 ;  /* 0x4000004000357882 */ /* 0x000fe20000000000 */
[----:B------:R-:W-:Y:S01]  /*1e00*/  UMOV UR55, 0x40000040 ;  /* 0x4000004000377882 */ /* 0x000fe20000000000 */
[----:B------:R-:W-:Y:S01]  /*1e10*/  UIADD3 UR48, UR4, 0x400, URZ ;  /* 0x0000040004307890 */ /* 0x000fe2000fffe03f */
[----:B------:R-:W-:Y:S01]  /*1e20*/  IMAD.U32 R7, RZ, RZ, UR13 ;  /* 0x0000000dff077e24 */ /* 0x000fe2000f8e00ff */
        /* <DEDUP_REMOVED lines=27> */
[----:B------:R-:W-:-:S02]  /*1fe0*/  WARPGROUP.DEPBAR.LE gsb0, 0x0 ;  /* 0x00008000000079c5 */ /* 0x000fc40000010000 */
[----:B------:R-:W-:-:S06]  /*1ff0*/  WARPGROUP.ARRIVE ;  /* 0x00000000000079c5 */ /* 0x000fcc0000000000 */
[----:B------:R-:W-:Y:S01]  /*2000*/  HGMMA.64x96x16.F32.BF16 R24, gdesc[UR12], R24, gsb0 ;  /* 0x016000000c1879f0 */ /* 0x000fe20008001818 */
        /* <DEDUP_REMOVED lines=37> */
.L_x_193:
[----:B------:R-:W-:Y:S01]  /*2260*/  R2UR UR5, R98 ;  /* 0x00000000620572ca */ /* 0x000fe200000e0000 */
[----:B------:R-:W-:Y:S01]  /*2270*/  ULDC UR4, c[0x0][0x9d8] ;  /* 0x0002760000047ab9 */ /* 0x000fe20000000800 */
[----:B------:R-:W-:Y:S01]  /*2280*/  R2UR UR6, R99 ;  /* 0x00000000630672ca */ /* 0x000fe200000e0000 */
        /* <DEDUP_REMOVED lines=10> */
[----:B------:R-:W-:-:S02]  /*2330*/  IMAD.U32 R10, RZ, RZ, UR5 ;  /* 0x00000005ff0a7e24 */ /* 0x000fc4000f8e00ff */
[----:B------:R-:W-:Y:S01]  /*2340*/  FMUL.FTZ R37, R37, UR4 ;  /* 0x0000000425257c20 */ /* 0x000fe20008410000 */
[----:B------:R-:W-:Y:S02]  /*2350*/  IMAD.U32 R12, RZ, RZ, UR6 ;  /* 0x00000006ff0c7e24 */ /* 0x000fe4000f8e00ff */
[----:B------:R-:W-:Y:S01]  /*2360*/  FMUL.FTZ R30, R30, UR4 ;  /* 0x000000041e1e7c20 */ /* 0x000fe20008410000 */
[----:B------:R-:W3:Y:S01]  /*2370*/  MUFU.TANH R25, R25 ;  /* 0x0000001900197308 */ /* 0x000ee20000002400 */
[----:B------:R-:W-:Y:S01]  /*2380*/  IADD3 R9, R10, 0x60, -R173 ;  /* 0x000000600a097810 */ /* 0x000fe20007ffe8ad */
[----:B------:R-:W-:Y:S01]  /*2390*/  FMUL.FTZ R40, R40, UR4 ;  /* 0x0000000428287c20 */ /* 0x000fe20008410000 */
[----:B------:R-:W-:Y:S01]  /*23a0*/  FMUL.FTZ R31, R31, UR4 ;  /* 0x000000041f1f7c20 */ /* 0x000fe20008410000 */
[----:B------:R-:W-:Y:S01]  /*23b0*/  FMUL.FTZ R41, R41, UR4 ;  /* 0x0000000429297c20 */ /* 0x000fe20008410000 */
[----:B------:R-:W-:Y:S01]  /*23c0*/  FMUL.FTZ R34, R34, UR4 ;  /* 0x0000000422227c20 */ /* 0x000fe20008410000 */
[----:B------:R-:W-:-:S02]  /*23d0*/  IMAD R9, R12, -0x60, R9 ;  /* 0xffffffa00c097824 */ /* 0x000fc400078e0209 */
[----:B------:R-:W-:Y:S01]  /*23e0*/  FMUL.FTZ R35, R35, UR4 ;  /* 0x0000000423237c20 */ /* 0x000fe20008410000 */
[----:B------:R-:W4:Y:S01]  /*23f0*/  MUFU.TANH R28, R28 ;  /* 0x0000001c001c7308 */ /* 0x000f220000002400 */
[----:B------:R-:W-:Y:S01]  /*2400*/  FMUL.FTZ R44, R44, UR4 ;  /* 0x000000042c2c7c20 */ /* 0x000fe20008410000 */
[----:B------:R-:W-:Y:S01]  /*2410*/  FMUL.FTZ R45, R45, UR4 ;  /* 0x000000042d2d7c20 */ /* 0x000fe20008410000 */
[C---:B------:R-:W-:Y:S01]  /*2420*/  ISETP.GT.AND P6, PT, R9.reuse, RZ, PT ;  /* 0x000000ff0900720c */ /* 0x040fe20003fc4270 */
[----:B------:R-:W-:Y:S01]  /*2430*/  FMUL.FTZ R38, R38, UR4 ;  /* 0x0000000426267c20 */ /* 0x000fe20008410000 */
[----:B------:R-:W-:Y:S01]  /*2440*/  ISETP.GT.AND P5, PT, R9, 0x1, PT ;  /* 0x000000010900780c */ /* 0x000fe20003fa4270 */
[----:B------:R-:W-:Y:S01]  /*2450*/  FMUL.FTZ R39, R39, UR4 ;  /* 0x0000000427277c20 */ /* 0x000fe20008410000 */
[----:B------:R-:W-:Y:S01]  /*2460*/  ISETP.GT.AND P4, PT, R9, 0x8, PT ;  /* 0x000000080900780c */ /* 0x000fe20003f84270 */
[----:B------:R-:W5:Y:S01]  /*2470*/  MUFU.TANH R29, R29 ;  /* 0x0000001d001d7308 */ /* 0x000f620000002400 */
[----:B--2---:R-:W-:Y:S01]  /*2480*/  FSEL R11, R24, -INF , P6 ;  /* 0xff800000180b7808 */ /* 0x004fe20003000000 */
[----:B------:R-:W-:Y:S01]  /*2490*/  FMUL.FTZ R48, R48, UR4 ;  /* 0x0000000430307c20 */ /* 0x000fe20008410000 */
[----:B---3--:R-:W-:Y:S01]  /*24a0*/  FSEL R10, R25, -INF , P5 ;  /* 0xff800000190a7808 */ /* 0x008fe20002800000 */
[----:B------:R-:W-:Y:S01]  /*24b0*/  FMUL.FTZ R49, R49, UR4 ;  /* 0x0000000431317c20 */ /* 0x000fe20008410000 */
[----:B------:R-:W-:Y:S01]  /*24c0*/  ISETP.GT.AND P3, PT, R9, 0x9, PT ;  /* 0x000000090900780c */ /* 0x000fe20003f64270 */
[----:B------:R-:W-:Y:S01]  /*24d0*/  FMUL.FTZ R42, R42, UR4 ;  /* 0x000000042a2a7c20 */ /* 0x000fe20008410000 */
[----:B------:R-:W-:Y:S01]  /*24e0*/  FMNMX.FTZ R12, R11, R10, !PT ;  /* 0x0000000a0b0c7209 */ /* 0x000fe20007810000 */
[----:B------:R-:W2:Y:S01]  /*24f0*/  MUFU.TANH R32, R32 ;  /* 0x0000002000207308 */ /* 0x000ea20000002400 */
[----:B----4-:R-:W-:Y:S01]  /*2500*/  FSEL R73, R28, -INF , P4 ;  /* 0xff8000001c497808 */ /* 0x010fe20002000000 */
[----:B------:R-:W-:Y:S01]  /*2510*/  FMUL.FTZ R43, R43, UR4 ;  /* 0x000000042b2b7c20 */ /* 0x000fe20008410000 */
[----:B------:R-:W-:Y:S01]  /*2520*/  ISETP.GT.AND P2, PT, R9, 0x10, PT ;  /* 0x000000100900780c */ /* 0x000fe20003f44270 */
[----:B------:R-:W-:Y:S01]  /*2530*/  FMUL.FTZ R52, R52, UR4 ;  /* 0x0000000434347c20 */ /* 0x000fe20008410000 */
[----:B------:R-:W-:Y:S01]  /*2540*/  FMNMX.FTZ R12, R73, R12, !PT ;  /* 0x0000000c490c7209 */ /* 0x000fe20007810000 */
[----:B------:R-:W-:Y:S01]  /*2550*/  FMUL.FTZ R46, R46, UR4 ;  /* 0x000000042e2e7c20 */ /* 0x000fe20008410000 */
[----:B------:R-:W-:Y:S01]  /*2560*/  ISETP.GT.AND P1, PT, R9, 0x11, PT ;  /* 0x000000110900780c */ /* 0x000fe20003f24270 */
[----:B01----:R-:W0:Y:S01]  /*2570*/  MUFU.TANH R3, R26 ;  /* 0x0000001a00037308 */ /* 0x003e220000002400 */
[----:B-----5:R-:W-:Y:S01]  /*2580*/  FSEL R75, R29, -INF , P3 ;  /* 0xff8000001d4b7808 */ /* 0x020fe20001800000 */
        /* <DEDUP_REMOVED lines=9> */
[----:B------:R-:W-:Y:S01]  /*2620*/  FMUL.FTZ R60, R60, UR4 ;  /* 0x000000043c3c7c20 */ /* 0x000fe20008410000 */
[----:B------:R-:W-:Y:S01]  /*2630*/  FMUL.FTZ R54, R54, UR4 ;  /* 0x0000000436367c20 */ /* 0x000fe20008410000 */
[----:B------:R-:W-:Y:S01]  /*2640*/  FMNMX.FTZ R12, R77, R12, !PT ;  /* 0x0000000c4d0c7209 */ /* 0x000fe20007810000 */
[----:B------:R-:W-:Y:S01]  /*2650*/  FMUL.FTZ R61, R61, UR4 ;  /* 0x000000043d3d7c20 */ /* 0x000fe20008410000 */
[----:B------:R-:W-:Y:S01]  /*2660*/  FMUL.FTZ R55, R55, UR4 ;  /* 0x0000000437377c20 */ /* 0x000fe20008410000 */
[----:B------:R-:W2:Y:S01]  /*2670*/  MUFU.TANH R8, R27 ;  /* 0x0000001b00087308 */ /* 0x000ea20000002400 */
[----:B0-----:R-:W-:Y:S01]  /*2680*/  FSEL R3, R3, -INF , P6 ;  /* 0xff80000003037808 */ /* 0x001fe20003000000 */
[----:B------:R-:W-:Y:S01]  /*2690*/  FMUL.FTZ R64, R64, UR4 ;  /* 0x0000000440407c20 */ /* 0x000fe20008410000 */
[----:B------:R-:W-:Y:S01]  /*26a0*/  ISETP.GT.AND P6, PT, R9, 0x18, PT ;  /* 0x000000180900780c */ /* 0x000fe20003fc4270 */
[----:B------:R-:W-:Y:S01]  /*26b0*/  FMUL.FTZ R58, R58, UR4 ;  /* 0x000000043a3a7c20 */ /* 0x000fe20008410000 */
[----:B------:R-:W-:Y:S01]  /*26c0*/  FMUL.FTZ R65, R65, UR4 ;  /* 0x0000000441417c20 */ /* 0x000fe20008410000 */
[----:B------:R-:W-:Y:S01]  /*26d0*/  FMUL.FTZ R59, R59, UR4 ;  /* 0x000000043b3b7c20 */ /* 0x000fe20008410000 */
[----:B------:R-:W-:Y:S01]  /*26e0*/  FMUL.FTZ R68, R68, UR4 ;  /* 0x0000000444447c20 */ /* 0x000fe20008410000 */
[----:B------:R-:W0:Y:S01]  /*26f0*/  MUFU.TANH R36, R36 ;  /* 0x0000002400247308 */ /* 0x000e220000002400 */
[----:B-1----:R-:W-:Y:S01]  /*2700*/  FSEL R79, R33, -INF , P1 ;  /* 0xff800000214f7808 */ /* 0x002fe20000800000 */
[----:B------:R-:W-:Y:S01]  /*2710*/  FMUL.FTZ R69, R69, UR4 ;  /* 0x0000000445457c20 */ /* 0x000fe20008410000 */
[----:B------:R-:W-:Y:S01]  /*2720*/  ULDC UR5, c[0x0][0x988] ;  /* 0x0002620000057ab9 */ /* 0x000fe20000000800 */
[----:B------:R-:W-:Y:S01]  /*2730*/  P2R R14, PR, RZ, 0x1 ;  /* 0x00000001ff0e7803 */ /* 0x000fe20000000000 */
[----:B------:R-:W-:Y:S01]  /*2740*/  FMUL.FTZ R62, R62, UR4 ;  /* 0x000000043e3e7c20 */ /* 0x000fe20008410000 */
[----:B------:R-:W-:Y:S01]  /*2750*/  FMNMX.FTZ R12, R79, R12, !PT ;  /* 0x0000000c4f0c7209 */ /* 0x000fe20007810000 */
[----:B------:R-:W-:Y:S01]  /*2760*/  FMUL.FTZ R63, R63, UR4 ;  /* 0x000000043f3f7c20 */ /* 0x000fe20008410000 */
[----:B------:R-:W1:Y:S01]  /*2770*/  MUFU.TANH R13, R30 ;  /* 0x0000001e000d7308 */ /* 0x000e620000002400 */
[----:B--2---:R-:W-:Y:S01]  /*2780*/  FSEL R8, R8, -INF , P5 ;  /* 0xff80000008087808 */ /* 0x004fe20002800000 */
[----:B------:R-:W-:Y:S01]  /*2790*/  FMUL.FTZ R66, R66, UR4 ;  /* 0x0000000442427c20 */ /* 0x000fe20008410000 */
[----:B------:R-:W-:Y:S01]  /*27a0*/  ISETP.GT.AND P5, PT, R9, 0x19, PT ;  /* 0x000000190900780c */ /* 0x000fe20003fa4270 */
[----:B------:R-:W-:Y:S01]  /*27b0*/  FMUL.FTZ R67, R67, UR4 ;  /* 0x0000000443437c20 */ /* 0x000fe20008410000 */
[----:B------:R-:W-:Y:S01]  /*27c0*/  FMUL.FTZ R70, R70, UR4 ;  /* 0x0000000446467c20 */ /* 0x000fe20008410000 */
[----:B------:R-:W-:Y:S01]  /*27d0*/  FMUL.FTZ R71, R71, UR4 ;  /* 0x0000000447477c20 */ /* 0x000fe20008410000 */
[----:B------:R-:W-:Y:S01]  /*27e0*/  R2UR UR4, R0 ;  /* 0x00000000000472ca */ /* 0x000fe200000e0000 */
[----:B------:R-:W2:Y:S01]  /*27f0*/  MUFU.TANH R37, R37 ;  /* 0x0000002500257308 */ /* 0x000ea20000002400 */
[----:B0-----:R-:W-:Y:S01]  /*2800*/  FSEL R81, R36, -INF , P6 ;  /* 0xff80000024517808 */ /* 0x001fe20003000000 */
[--C-:B------:R-:W-:Y:S01]  /*2810*/  IMAD.MOV.U32 R84, RZ, RZ, R87.reuse ;  /* 0x000000ffff547224 */ /* 0x100fe200078e0057 */
[-C--:B------:R-:W-:Y:S01]  /*2820*/  MOV R86, R87.reuse ;  /* 0x0000005700567202 */ /* 0x080fe20000000f00 */
[--C-:B------:R-:W-:Y:S01]  /*2830*/  IMAD.MOV.U32 R82, RZ, RZ, R87.reuse ;  /* 0x000000ffff527224 */ /* 0x100fe200078e0057 */
[----:B------:R-:W-:Y:S01]  /*2840*/  FMNMX.FTZ R12, R81, R12, !PT ;  /* 0x0000000c510c7209 */ /* 0x000fe20007810000 */
[--C-:B------:R-:W-:Y:S01]  /*2850*/  IMAD.MOV.U32 R80, RZ, RZ, R87.reuse ;  /* 0x000000ffff507224 */ /* 0x100fe200078e0057 */
[----:B------:R-:W-:Y:S01]  /*2860*/  MOV R72, R87 ;  /* 0x0000005700487202 */ /* 0x000fe20000000f00 */
[----:B------:R-:W0:Y:S01]  /*2870*/  MUFU.TANH R15, R31 ;  /* 0x0000001f000f7308 */ /* 0x000e220000002400 */
[----:B-1----:R-:W-:Y:S01]  /*2880*/  FSEL R13, R13, -INF , P4 ;  /* 0xff8000000d0d7808 */ /* 0x002fe20002000000 */
[--C-:B------:R-:W-:Y:S01]  /*2890*/  IMAD.MOV.U32 R78, RZ, RZ, R87.reuse ;  /* 0x000000ffff4e7224 */ /* 0x100fe200078e0057 */
[----:B------:R-:W-:Y:S01]  /*28a0*/  ISETP.GT.AND P4, PT, R9, 0x20, PT ;  /* 0x000000200900780c */ /* 0x000fe20003f84270 */
[----:B------:R-:W-:Y:S01]  /*28b0*/  UIADD3 UR4, UR4, 0x2a840, URZ ;  /* 0x0002a84004047890 */ /* 0x000fe2000fffe03f */
[----:B------:R-:W-:-:S02]  /*28c0*/  IMAD.MOV.U32 R76, RZ, RZ, R87 ;  /* 0x000000ffff4c7224 */ /* 0x000fc400078e0057 */
[----:B------:R-:W-:Y:S01]  /*28d0*/  IMAD.MOV.U32 R74, RZ, RZ, R87 ;  /* 0x000000ffff4a7224 */ /* 0x000fe200078e0057 */
[----:B------:R-:W1:Y:S01]  /*28e0*/  MUFU.TANH R40, R40 ;  /* 0x0000002800287308 */ /* 0x000e620000002400 */
[----:B--2---:R-:W-:-:S04]  /*28f0*/  FSEL R83, R37, -INF , P5 ;  /* 0xff80000025537808 */ /* 0x004fc80002800000 */
        /* <DEDUP_REMOVED lines=26> */
[----:B------:R1:W3:Y:S01]  /*2aa0*/  MUFU.TANH R31, R42 ;  /* 0x0000002a001f7308 */ /* 0x0002e20000002400 */
[----:B--2---:R-:W-:Y:S02]  /*2ab0*/  FSEL R29, R39, -INF , P5 ;  /* 0xff800000271d7808 */ /* 0x004fe40002800000 */
[----:B------:R-:W-:-:S05]  /*2ac0*/  ISETP.GT.AND P5, PT, R9, 0x31, PT ;  /* 0x000000310900780c */ /* 0x000fca0003fa4270 */
[----:B------:R-:W2:Y:S01]  /*2ad0*/  MUFU.TANH R49, R49 ;  /* 0x0000003100317308 */ /* 0x000ea20000002400 */
[----:B0-----:R-:W-:Y:S01]  /*2ae0*/  FSEL R95, R48, -INF , P6 ;  /* 0xff800000305f7808 */ /* 0x001fe20003000000 */
[--C-:B------:R-:W-:Y:S02]  /*2af0*/  IMAD.MOV.U32 R48, RZ, RZ, R87.reuse ;  /* 0x000000ffff307224 */ /* 0x100fe400078e0057 */
[----:B-1----:R-:W-:Y:S01]  /*2b00*/  IMAD.MOV.U32 R42, RZ, RZ, R87 ;  /* 0x000000ffff2a7224 */ /* 0x002fe200078e0057 */
[----:B------:R-:W-:-:S03]  /*2b10*/  FMNMX.FTZ R12, R95, R12, !PT ;  /* 0x0000000c5f0c7209 */ /* 0x000fc60007810000 */
[----:B------:R-:W0:Y:S01]  /*2b20*/  MUFU.TANH R43, R43 ;  /* 0x0000002b002b7308 */ /* 0x000e220000002400 */
[----:B---3--:R-:W-:Y:S02]  /*2b30*/  FSEL R31, R31, -INF , P4 ;  /* 0xff8000001f1f7808 */ /* 0x008fe40002000000 */
[----:B------:R-:W-:-:S05]  /*2b40*/  ISETP.GT.AND P4, PT, R9, 0x38, PT ;  /* 0x000000380900780c */ /* 0x000fca0003f84270 */
        /* <DEDUP_REMOVED lines=21> */
[----:B--2---:R-:W-:Y:S01]  /*2ca0*/  FSEL R103, R56, -INF , P2 ;  /* 0xff80000038677808 */ /* 0x004fe20001000000 */
[----:B------:R-:W-:-:S03]  /*2cb0*/  IMAD.MOV.U32 R56, RZ, RZ, R87 ;  /* 0x000000ffff387224 */ /* 0x000fc600078e0057 */
        /* <DEDUP_REMOVED lines=16> */
[----:B-1----:R-:W-:Y:S01]  /*2dc0*/  FSEL R43, R54, -INF , P4 ;  /* 0xff800000362b7808 */ /* 0x002fe20002000000 */
[----:B------:R-:W-:Y:S01]  /*2dd0*/  IMAD.MOV.U32 R54, RZ, RZ, R87 ;  /* 0x000000ffff367224 */ /* 0x000fe200078e0057 */
        /* <DEDUP_REMOVED lines=12> */
[----:B--2---:R-:W-:Y:S02]  /*2ea0*/  FSEL R47, R58, -INF , P2 ;  /* 0xff8000003a2f7808 */ /* 0x004fe40001000000 */
[----:B------:R-:W-:Y:S02]  /*2eb0*/  ISETP.GT.AND P2, PT, R9, 0x58, PT ;  /* 0x000000580900780c */ /* 0x000fe40003f44270 */
[----:B------:R-:W-:-:S03]  /*2ec0*/  MOV R58, R87 ;  /* 0x00000057003a7202 */ /* 0x000fc60000000f00 */
        /* <DEDUP_REMOVED lines=11> */
[----:B0-----:R-:W-:-:S04]  /*2f80*/  FSEL R115, R69, -INF , P1 ;  /* 0xff80000045737808 */ /* 0x001fc80000800000 */
[----:B------:R-:W-:Y:S01]  /*2f90*/  FMNMX.FTZ R20, R115, R12, !PT ;  /* 0x0000000c73147209 */ /* 0x000fe20007810000 */
[----:B------:R-:W-:Y:S01]  /*2fa0*/  IMAD.U32 R12, RZ, RZ, UR5 ;  /* 0x00000005ff0c7e24 */ /* 0x000fe2000f8e00ff */
[----:B------:R-:W-:Y:S01]  /*2fb0*/  UIADD3 UR5, UR6, -0x2, URZ ;  /* 0xfffffffe06057890 */ /* 0x000fe2000fffe03f */
[----:B------:R-:W0:Y:S01]  /*2fc0*/  MUFU.TANH R66, R66 ;  /* 0x0000004200427308 */ /* 0x000e220000002400 */
[----:B-1----:R-:W-:Y:S01]  /*2fd0*/  FSEL R59, R62, -INF , P6 ;  /* 0xff8000003e3b7808 */ /* 0x002fe20003000000 */
[----:B------:R-:W1:Y:S01]  /*2fe0*/  SHFL.BFLY PT, R9, R20, 0x2, 0x1f ;  /* 0x0c401f0014097f89 */ /* 0x000e6200000e0000 */
[----:B------:R-:W3:Y:S01]  /*2ff0*/  S2UR UR6, SR_CgaCtaId ;  /* 0x00000000000679c3 */ /* 0x000ee20000008800 */
[----:B------:R-:W-:Y:S01]  /*3000*/  UISETP.GE.AND UP0, UPT, UR5, UR60, UPT ;  /* 0x0000003c0500728c */ /* 0x000fe2000bf06270 */
[----:B------:R-:W-:-:S03]  /*3010*/  IMAD.MOV.U32 R62, RZ, RZ, R87 ;  /* 0x000000ffff3e7224 */ /* 0x000fc600078e0057 */
[----:B------:R-:W4:Y:S01]  /*3020*/  MUFU.TANH R67, R67 ;  /* 0x0000004300437308 */ /* 0x000f220000002400 */
[----:B--2---:R-:W-:-:S07]  /*3030*/  FSEL R63, R63, -INF , P5 ;  /* 0xff8000003f3f7808 */ /* 0x004fce0002800000 */
[----:B------:R-:W2:Y:S01]  /*3040*/  MUFU.TANH R70, R70 ;  /* 0x0000004600467308 */ /* 0x000ea20000002400 */
[----:B0-----:R-:W-:Y:S01]  /*3050*/  FSEL R65, R66, -INF , P4 ;  /* 0xff80000042417808 */ /* 0x001fe20002000000 */
[----:B------:R-:W-:-:S06]  /*3060*/  IMAD.MOV.U32 R66, RZ, RZ, R87 ;  /* 0x000000ffff427224 */ /* 0x000fcc00078e0057 */
[----:B------:R-:W0:Y:S01]  /*3070*/  MUFU.TANH R71, R71 ;  /* 0x0000004700477308 */ /* 0x000e220000002400 */
[----:B----4-:R-:W-:Y:S02]  /*3080*/  FSEL R67, R67, -INF , P3 ;  /* 0xff80000043437808 */ /* 0x010fe40001800000 */
[----:B-1----:R-:W-:Y:S01]  /*3090*/  FMNMX.FTZ R24, R20, R9, !PT ;  /* 0x0000000914187209 */ /* 0x002fe20007810000 */
[----:B---3--:R-:W-:-:S04]  /*30a0*/  UPRMT UR4, UR6, 0x654, UR4 ;  /* 0x0000065406047896 */ /* 0x008fc80008000004 */
[----:B------:R-:W1:Y:S01]  /*30b0*/  SHFL.BFLY PT, R9, R24, 0x1, 0x1f ;  /* 0x0c201f0018097f89 */ /* 0x000e6200000e0000 */
[----:B--2---:R-:W-:Y:S01]  /*30c0*/  FSEL R69, R70, -INF , P2 ;  /* 0xff80000046457808 */ /* 0x004fe20001000000 */
[----:B------:R-:W-:-:S03]  /*30d0*/  IMAD.MOV.U32 R70, RZ, RZ, R87 ;  /* 0x000000ffff467224 */ /* 0x000fc600078e0057 */
[----:B------:R-:W-:Y:S01]  /*30e0*/  SYNCS.ARRIVE.TRANS64.RED.A1T0 RZ, [UR4], RZ ;  /* 0x000000ffffff79a7 */ /* 0x000fe20008100404 */
[----:B0-----:R-:W-:Y:S02]  /*30f0*/  FSEL R71, R71, -INF , P1 ;  /* 0xff80000047477808 */ /* 0x001fe40000800000 */
[----:B-1----:R-:W-:-:S04]  /*3100*/  FMNMX.FTZ R9, R24, R9, !PT ;  /* 0x0000000918097209 */ /* 0x002fc80007810000 */
[C---:B------:R-:W-:Y:S01]  /*3110*/  FSETP.NEU.FTZ.AND P0, PT, R9.reuse, -INF , PT ;  /* 0xff8000000900780b */ /* 0x040fe20003f1d000 */
[----:B------:R-:W-:-:S05]  /*3120*/  FMUL.FTZ R26, R9, R12 ;  /* 0x0000000c091a7220 */ /* 0x000fca0000410000 */
[----:B------:R-:W-:Y:S02]  /*3130*/  FSEL R26, R26, RZ, P0 ;  /* 0x000000ff1a1a7208 */ /* 0x000fe40000000000 */
[----:B------:R-:W-:Y:S02]  /*3140*/  ISETP.NE.AND P0, PT, R14, RZ, PT ;  /* 0x000000ff0e00720c */ /* 0x000fe40003f05270 */
[----:B------:R-:W-:Y:S01]  /*3150*/  FMNMX.FTZ R14, R3, R8, !PT ;  /* 0x00000008030e7209 */ /* 0x000fe20007810000 */
[-CC-:B------:R-:W-:Y:S01]  /*3160*/  FFMA.FTZ R136, R11, R12.reuse, -R26.reuse ;  /* 0x0000000c0b887223 */ /* 0x180fe2000001081a */
[-CC-:B------:R-:W-:Y:S01]  /*3170*/  FFMA.FTZ R51, R10, R12.reuse, -R26.reuse ;  /* 0x0000000c0a337223 */ /* 0x180fe2000001081a */
[--C-:B------:R-:W-:Y:S01]  /*3180*/  FFMA.FTZ R138, R73, R12, -R26.reuse ;  /* 0x0000000c498a7223 */ /* 0x100fe2000001081a */
[----:B------:R-:W-:Y:S01]  /*3190*/  FMNMX.FTZ R14, R13, R14, !PT ;  /* 0x0000000e0d0e7209 */ /* 0x000fe20007810000 */
[-CC-:B------:R-:W-:Y:S01]  /*31a0*/  FFMA.FTZ R53, R75, R12.reuse, -R26.reuse ;  /* 0x0000000c4b357223 */ /* 0x180fe2000001081a */
[--C-:B------:R-:W-:Y:S01]  /*31b0*/  FFMA.FTZ R140, R77, R12, -R26.reuse ;  /* 0x0000000c4d8c7223 */ /* 0x100fe2000001081a */
[----:B------:R-:W-:Y:S01]  /*31c0*/  MUFU.EX2 R136, R136 ;  /* 0x0000008800887308 */ /* 0x000fe20000000800 */
[----:B------:R-:W-:Y:S01]  /*31d0*/  FMNMX.FTZ R14, R15, R14, !PT ;  /* 0x0000000e0f0e7209 */ /* 0x000fe20007810000 */
[-CC-:B------:R-:W-:Y:S01]  /*31e0*/  FFMA.FTZ R55, R79, R12.reuse, -R26.reuse ;  /* 0x0000000c4f377223 */ /* 0x180fe2000001081a */
[-CC-:B------:R-:W-:Y:S01]  /*31f0*/  FFMA.FTZ R142, R81, R12.reuse, -R26.reuse ;  /* 0x0000000c518e7223 */ /* 0x180fe2000001081a */
        /* <DEDUP_REMOVED lines=10> */
[-CC-:B------:R-:W-:Y:S01]  /*32a0*/  FFMA.FTZ R97, R97, R12.reuse, -R26.reuse ;  /* 0x0000000c61617223 */ /* 0x180fe2000001081a */
[--C-:B------:R-:W-:Y:S01]  /*32b0*/  FFMA.FTZ R99, R99, R12, -R26.reuse ;  /* 0x0000000c63637223 */ /* 0x100fe2000001081a */
[----:B------:R-:W1:Y:S01]  /*32c0*/  MUFU.EX2 R138, R138 ;  /* 0x0000008a008a7308 */ /* 0x000e620000000800 */
[----:B------:R-:W-:Y:S01]  /*32d0*/  FMNMX.FTZ R14, R29, R14, !PT ;  /* 0x0000000e1d0e7209 */ /* 0x000fe20007810000 */
[-CC-:B------:R-:W-:Y:S01]  /*32e0*/  FFMA.FTZ R101, R101, R12.reuse, -R26.reuse ;  /* 0x0000000c65657223 */ /* 0x180fe2000001081a */
[-CC-:B------:R-:W-:Y:S01]  /*32f0*/  FFMA.FTZ R103, R103, R12.reuse, -R26.reuse ;  /* 0x0000000c67677223 */ /* 0x180fe2000001081a */
[--C-:B------:R-:W-:Y:S01]  /*3300*/  FFMA.FTZ R105, R105, R12, -R26.reuse ;  /* 0x0000000c69697223 */ /* 0x100fe2000001081a */
[----:B------:R-:W-:Y:S01]  /*3310*/  FMNMX.FTZ R14, R31, R14, !PT ;  /* 0x0000000e1f0e7209 */ /* 0x000fe20007810000 */
[-CC-:B------:R-:W-:Y:S01]  /*3320*/  FFMA.FTZ R107, R107, R12.reuse, -R26.reuse ;  /* 0x0000000c6b6b7223 */ /* 0x180fe2000001081a */
[--C-:B------:R-:W-:Y:S01]  /*3330*/  FFMA.FTZ R61, R61, R12, -R26.reuse ;  /* 0x0000000c3d3d7223 */ /* 0x100fe2000001081a */
[----:B------:R-:W2:Y:S01]  /*3340*/  MUFU.EX2 R53, R53 ;  /* 0x0000003500357308 */ /* 0x000ea20000000800 */
[----:B------:R-:W-:Y:S01]  /*3350*/  FMNMX.FTZ R14, R33, R14, !PT ;  /* 0x0000000e210e7209 */ /* 0x000fe20007810000 */
[-CC-:B------:R-:W-:Y:S01]  /*3360*/  FFMA.FTZ R109, R109, R12.reuse, -R26.reuse ;  /* 0x0000000c6d6d7223 */ /* 0x180fe2000001081a */
[-CC-:B------:R-:W-:Y:S01]  /*3370*/  FFMA.FTZ R111, R111, R12.reuse, -R26.reuse ;  /* 0x0000000c6f6f7223 */ /* 0x180fe2000001081a */
[--C-:B------:R-:W-:Y:S01]  /*3380*/  FFMA.FTZ R113, R113, R12, -R26.reuse ;  /* 0x0000000c71717223 */ /* 0x100fe2000001081a */
[----:B------:R-:W-:Y:S01]  /*3390*/  FMNMX.FTZ R14, R35, R14, !PT ;  /* 0x0000000e230e7209 */ /* 0x000fe20007810000 */
[----:B------:R-:W-:Y:S01]  /*33a0*/  FFMA.FTZ R26, R115, R12, -R26 ;  /* 0x0000000c731a7223 */ /* 0x000fe2000001081a */
[--C-:B------:R-:W-:Y:S01]  /*33b0*/  IMAD.MOV.U32 R85, RZ, RZ, R87.reuse ;  /* 0x000000ffff557224 */ /* 0x100fe200078e0057 */
[----:B------:R-:W3:Y:S01]  /*33c0*/  MUFU.EX2 R140, R140 ;  /* 0x0000008c008c7308 */ /* 0x000ee20000000800 */
[----:B------:R-:W-:Y:S01]  /*33d0*/  FMNMX.FTZ R14, R37, R14, !PT ;  /* 0x0000000e250e7209 */ /* 0x000fe20007810000 */
[--C-:B------:R-:W-:Y:S01]  /*33e0*/  IMAD.MOV.U32 R83, RZ, RZ, R87.reuse ;  /* 0x000000ffff537224 */ /* 0x100fe200078e0057 */
[----:B------:R-:W-:Y:S01]  /*33f0*/  MOV R79, R87 ;  /* 0x00000057004f7202 */ /* 0x000fe20000000f00 */
[--C-:B------:R-:W-:Y:S01]  /*3400*/  IMAD.MOV.U32 R81, RZ, RZ, R87.reuse ;  /* 0x000000ffff517224 */ /* 0x100fe200078e0057 */
[----:B------:R-:W-:Y:S01]  /*3410*/  FMNMX.FTZ R14, R39, R14, !PT ;  /* 0x0000000e270e7209 */ /* 0x000fe20007810000 */
[----:B------:R-:W-:-:S02]  /*3420*/  IMAD.MOV.U32 R77, RZ, RZ, R87 ;  /* 0x000000ffff4d7224 */ /* 0x000fc400078e0057 */
[----:B------:R-:W-:Y:S01]  /*3430*/  MUFU.EX2 R55, R55 ;  /* 0x0000003700377308 */ /* 0x000fe20000000800 */
[----:B------:R-:W-:Y:S01]  /*3440*/  FMNMX.FTZ R14, R41, R14, !PT ;  /* 0x0000000e290e7209 */ /* 0x000fe20007810000 */
[--C-:B------:R-:W-:Y:S02]  /*3450*/  IMAD.MOV.U32 R75, RZ, RZ, R87.reuse ;  /* 0x000000ffff4b7224 */ /* 0x100fe400078e0057 */
[----:B------:R-:W-:Y:S01]  /*3460*/  IMAD.MOV.U32 R73, RZ, RZ, R87 ;  /* 0x000000ffff497224 */ /* 0x000fe200078e0057 */
[----:B------:R-:W-:-:S03]  /*3470*/  FMNMX.FTZ R14, R43, R14, !PT ;  /* 0x0000000e2b0e7209 */ /* 0x000fc60007810000 */
[----:B------:R-:W-:Y:S01]  /*3480*/  MUFU.EX2 R142, R142 ;  /* 0x0000008e008e7308 */ /* 0x000fe20000000800 */
[----:B------:R-:W-:-:S04]  /*3490*/  FMNMX.FTZ R14, R45, R14, !PT ;  /* 0x0000000e2d0e7209 */ /* 0x000fc80007810000 */
        /* <DEDUP_REMOVED lines=11> */
[----:B------:R-:W-:-:S05]  /*3550*/  FMNMX.FTZ R14, R71, R14, !PT ;  /* 0x0000000e470e7209 */ /* 0x000fca0007810000 */
[----:B------:R-:W4:Y:S02]  /*3560*/  SHFL.BFLY PT, R11, R14, 0x2, 0x1f ;  /* 0x0c401f000e0b7f89 */ /* 0x000f2400000e0000 */
[----:B------:R-:W-:Y:S08]  /*3570*/  MUFU.EX2 R146, R93 ;  /* 0x0000005d00927308 */ /* 0x000ff00000000800 */
[----:B------:R-:W-:Y:S08]  /*3580*/  MUFU.EX2 R95, R95 ;  /* 0x0000005f005f7308 */ /* 0x000ff00000000800 */
[----:B------:R-:W-:Y:S01]  /*3590*/  MUFU.EX2 R148, R97 ;  /* 0x0000006100947308 */ /* 0x000fe20000000800 */
[----:B----4-:R-:W-:-:S07]  /*35a0*/  FMNMX.FTZ R10, R14, R11, !PT ;  /* 0x0000000b0e0a7209 */ /* 0x010fce0007810000 */
[----:B------:R-:W-:Y:S01]  /*35b0*/  MUFU.EX2 R99, R99 ;  /* 0x0000006300637308 */ /* 0x000fe20000000800 */
[----:B------:R-:W4:Y:S07]  /*35c0*/  SHFL.BFLY PT, R11, R10, 0x1, 0x1f ;  /* 0x0c201f000a0b7f89 */ /* 0x000f2e00000e0000 */
[----:B------:R-:W-:Y:S08]  /*35d0*/  MUFU.EX2 R150, R101 ;  /* 0x0000006500967308 */ /* 0x000ff00000000800 */
[----:B------:R-:W-:Y:S08]  /*35e0*/  MUFU.EX2 R103, R103 ;  /* 0x0000006700677308 */ /* 0x000ff00000000800 */
[----:B------:R-:W-:Y:S01]  /*35f0*/  MUFU.EX2 R152, R105 ;  /* 0x0000006900987308 */ /* 0x000fe20000000800 */
[----:B----4-:R-:W-:-:S04]  /*3600*/  FMNMX.FTZ R11, R10, R11, !PT ;  /* 0x0000000b0a0b7209 */ /* 0x010fc80007810000 */
[C---:B------:R-:W-:Y:S01]  /*3610*/  FSETP.NEU.FTZ.AND P1, PT, R11.reuse, -INF , PT ;  /* 0xff8000000b00780b */ /* 0x040fe20003f3d000 */
[----:B------:R-:W-:Y:S02]  /*3620*/  FMUL.FTZ R10, R11, R12 ;  /* 0x0000000c0b0a7220 */ /* 0x000fe40000410000 */
[----:B------:R-:W-:Y:S03]  /*3630*/  MUFU.EX2 R107, R107 ;  /* 0x0000006b006b7308 */ /* 0x000fe60000000800 */
[----:B------:R-:W-:Y:S02]  /*3640*/  FSEL R10, R10, RZ, P1 ;  /* 0x000000ff0a0a7208 */ /* 0x000fe40000800000 */
[----:B------:R-:W-:-:S03]  /*3650*/  PLOP3.LUT P1, PT, PT, PT, UP0, 0x80, 0x0 ;  /* 0x000000000000781c */ /* 0x000fc60003f2f008 */
        /* <DEDUP_REMOVED lines=8> */
[----:B------:R0:W-:Y:S01]  /*36e0*/  MUFU.EX2 R137, R3 ;  /* 0x0000000300897308 */ /* 0x0001e20000000800 */
[-CC-:B------:R-:W-:Y:S01]  /*36f0*/  FFMA.FTZ R29, R29, R12.reuse, -R10.reuse ;  /* 0x0000000c1d1d7223 */ /* 0x180fe2000001080a */
[-CC-:B------:R-:W-:Y:S01]  /*3700*/  FFMA.FTZ R31, R31, R12.reuse, -R10.reuse ;  /* 0x0000000c1f1f7223 */ /* 0x180fe2000001080a */
[-CC-:B------:R-:W-:Y:S01]  /*3710*/  FFMA.FTZ R33, R33, R12.reuse, -R10.reuse ;  /* 0x0000000c21217223 */ /* 0x180fe2000001080a */
[-CC-:B------:R-:W-:Y:S01]  /*3720*/  FFMA.FTZ R35, R35, R12.reuse, -R10.reuse ;  /* 0x0000000c23237223 */ /* 0x180fe2000001080a */
[-CC-:B------:R-:W-:Y:S01]  /*3730*/  FFMA.FTZ R37, R37, R12.reuse, -R10.reuse ;  /* 0x0000000c25257223 */ /* 0x180fe2000001080a */
[-CC-:B------:R-:W-:Y:S01]  /*3740*/  FFMA.FTZ R39, R39, R12.reuse, -R10.reuse ;  /* 0x0000000c27277223 */ /* 0x180fe2000001080a */
[-CC-:B------:R-:W-:Y:S01]  /*3750*/  FFMA.FTZ R41, R41, R12.reuse, -R10.reuse ;  /* 0x0000000c29297223 */ /* 0x180fe2000001080a */
[----:B------:R-:W4:Y:S01]  /*3760*/  MUFU.EX2 R8, R8 ;  /* 0x0000000800087308 */ /* 0x000f220000000800 */
[----:B0-----:R-:W-:Y:S01]  /*3770*/  FADD.FTZ R3, R136, R51 ;  /* 0x0000003388037221 */ /* 0x001fe20000010000 */
[-CC-:B------:R-:W-:Y:S01]  /*3780*/  FFMA.FTZ R43, R43, R12.reuse, -R10.reuse ;  /* 0x0000000c2b2b7223 */ /* 0x180fe2000001080a */
[-CC-:B------:R-:W-:Y:S01]  /*3790*/  FFMA.FTZ R45, R45, R12.reuse, -R10.reuse ;  /* 0x0000000c2d2d7223 */ /* 0x180fe2000001080a */
[-CC-:B------:R-:W-:Y:S01]  /*37a0*/  FFMA.FTZ R47, R47, R12.reuse, -R10.reuse ;  /* 0x0000000c2f2f7223 */ /* 0x180fe2000001080a */
[----:B-1----:R-:W-:Y:S01]  /*37b0*/  FADD.FTZ R34, R138, R3 ;  /* 0x000000038a227221 */ /* 0x002fe20000010000 */
[-CC-:B------:R-:W-:Y:S01]  /*37c0*/  FFMA.FTZ R49, R49, R12.reuse, -R10.reuse ;  /* 0x0000000c31317223 */ /* 0x180fe2000001080a */
[-C--:B------:R-:W-:Y:S01]  /*37d0*/  FFMA.FTZ R59, R59, R12.reuse, -R10 ;  /* 0x0000000c3b3b7223 */ /* 0x080fe2000001080a */
[----:B------:R-:W0:Y:S01]  /*37e0*/  MUFU.EX2 R13, R13 ;  /* 0x0000000d000d7308 */ /* 0x000e220000000800 */
[----:B--2---:R-:W-:Y:S01]  /*37f0*/  FADD.FTZ R3, R53, R34 ;  /* 0x0000002235037221 */ /* 0x004fe20000010000 */
[-CC-:B------:R-:W-:Y:S01]  /*3800*/  FFMA.FTZ R63, R63, R12.reuse, -R10.reuse ;  /* 0x0000000c3f3f7223 */ /* 0x180fe2000001080a */
[-CC-:B------:R-:W-:Y:S01]  /*3810*/  FFMA.FTZ R65, R65, R12.reuse, -R10.reuse ;  /* 0x0000000c41417223 */ /* 0x180fe2000001080a */
[-CC-:B------:R-:W-:Y:S01]  /*3820*/  FFMA.FTZ R67, R67, R12.reuse, -R10.reuse ;  /* 0x0000000c43437223 */ /* 0x180fe2000001080a */
[----:B---3--:R-:W-:Y:S01]  /*3830*/  FADD.FTZ R36, R140, R3 ;  /* 0x000000038c247221 */ /* 0x008fe20000010000 */
[-CC-:B------:R-:W-:Y:S01]  /*3840*/  FFMA.FTZ R69, R69, R12.reuse, -R10.reuse ;  /* 0x0000000c45457223 */ /* 0x180fe2000001080a */
[----:B------:R-:W-:Y:S01]  /*3850*/  FFMA.FTZ R71, R71, R12, -R10 ;  /* 0x0000000c47477223 */ /* 0x000fe2000001080a */
[----:B------:R1:W2:Y:S01]  /*3860*/  MUFU.EX2 R14, R15 ;  /* 0x0000000f000e7308 */ /* 0x0002a20000000800 */
[----:B----4-:R-:W-:Y:S01]  /*3870*/  FADD.FTZ R34, R137, R8 ;  /* 0x0000000889227221 */ /* 0x010fe20000010000 */
[----:B------:R-:W-:Y:S01]  /*3880*/  F2FP.BF16.F32.PACK_AB R137, R8, R137 ;  /* 0x000000890889723e */ /* 0x000fe200000010ff */
[----:B------:R-:W-:Y:S01]  /*3890*/  IMAD.MOV.U32 R61, RZ, RZ, R87 ;  /* 0x000000ffff3d7224 */ /* 0x000fe200078e0057 */
[----:B------:R-:W-:-:S02]  /*38a0*/  F2FP.BF16.F32.PACK_AB R136, R51, R136 ;  /* 0x000000883388723e */ /* 0x000fc400000010ff */
[----:B------:R-:W-:Y:S01]  /*38b0*/  F2FP.BF16.F32.PACK_AB R138, R53, R138 ;  /* 0x0000008a358a723e */ /* 0x000fe200000010ff */
[--C-:B------:R-:W-:Y:S01]  /*38c0*/  IMAD.MOV.U32 R53, RZ, RZ, R87.reuse ;  /* 0x000000ffff357224 */ /* 0x100fe200078e0057 */
[----:B------:R-:W3:Y:S01]  /*38d0*/  MUFU.EX2 R21, R21 ;  /* 0x0000001500157308 */ /* 0x000ee20000000800 */
[----:B-1----:R-:W-:Y:S01]  /*38e0*/  FADD.FTZ R15, R55, R36 ;  /* 0x00000024370f7221 */ /* 0x002fe20000010000 */
[----:B0-----:R-:W-:Y:S01]  /*38f0*/  FADD.FTZ R3, R13, R34 ;  /* 0x000000220d037221 */ /* 0x001fe20000010000 */
[----:B------:R-:W-:Y:S01]  /*3900*/  F2FP.BF16.F32.PACK_AB R140, R55, R140 ;  /* 0x0000008c378c723e */ /* 0x000fe200000010ff */
[----:B------:R-:W-:Y:S02]  /*3910*/  IMAD.MOV.U32 R55, RZ, RZ, R87 ;  /* 0x000000ffff377224 */ /* 0x000fe400078e0057 */
[----:B------:R-:W-:Y:S01]  /*3920*/  FADD.FTZ R38, R142, R15 ;  /* 0x0000000f8e267221 */ /* 0x000fe20000010000 */
[C---:B------:R-:W-:Y:S01]  /*3930*/  F2FP.BF16.F32.PACK_AB R142, R57.reuse, R142 ;  /* 0x0000008e398e723e */ /* 0x040fe200000010ff */
[----:B------:R0:W1:Y:S01]  /*3940*/  MUFU.EX2 R20, R25 ;  /* 0x0000001900147308 */ /* 0x0000620000000800 */
[C---:B--2---:R-:W-:Y:S01]  /*3950*/  FADD.FTZ R36, R14.reuse, R3 ;  /* 0x000000030e247221 */ /* 0x044fe20000010000 */
[----:B------:R-:W-:Y:S01]  /*3960*/  FADD.FTZ R15, R57, R38 ;  /* 0x00000026390f7221 */ /* 0x000fe20000010000 */
[----:B------:R-:W-:Y:S01]  /*3970*/  F2FP.BF16.F32.PACK_AB R139, R14, R13 ;  /* 0x0000000d0e8b723e */ /* 0x000fe200000010ff */
[----:B------:R-:W-:Y:S01]  /*3980*/  IMAD.MOV.U32 R57, RZ, RZ, R87 ;  /* 0x000000ffff397224 */ /* 0x000fe200078e0057 */
[----:B------:R-:W-:Y:S01]  /*3990*/  MOV R51, R87 ;  /* 0x0000005700337202 */ /* 0x000fe20000000f00 */
[----:B------:R-:W-:Y:S01]  /*39a0*/  FADD.FTZ R38, R144, R15 ;  /* 0x0000000f90267221 */ /* 0x000fe20000010000 */
[----:B------:R-:W-:Y:S01]  /*39b0*/  F2FP.BF16.F32.PACK_AB R144, R89, R144 ;  /* 0x000000905990723e */ /* 0x000fe200000010ff */
[----:B------:R-:W2:Y:S01]  /*39c0*/  MUFU.EX2 R27, R27 ;  /* 0x0000001b001b7308 */ /* 0x000ea20000000800 */
[----:B---3--:R-:W-:Y:S01]  /*39d0*/  FADD.FTZ R3, R21, R36 ;  /* 0x0000002415037221 */ /* 0x008fe20000010000 */
[----:B------:R-:W-:Y:S01]  /*39e0*/  FADD.FTZ R38, R89, R38 ;  /* 0x0000002659267221 */ /* 0x000fe20000010000 */
[----:B0-----:R-:W-:-:S03]  /*39f0*/  IMAD.MOV.U32 R25, RZ, RZ, R87 ;  /* 0x000000ffff197224 */ /* 0x001fc600078e0057 */
[----:B------:R-:W-:Y:S02]  /*3a00*/  FADD.FTZ R15, R91, R38 ;  /* 0x000000265b0f7221 */ /* 0x000fe40000010000 */
[----:B------:R0:W3:Y:S01]  /*3a10*/  MUFU.EX2 R24, R29 ;  /* 0x0000001d00187308 */ /* 0x0000e20000000800 */
[----:B-1----:R-:W-:Y:S01]  /*3a20*/  FADD.FTZ R36, R20, R3 ;  /* 0x0000000314247221 */ /* 0x002fe20000010000 */
[C---:B------:R-:W-:Y:S01]  /*3a30*/  FADD.FTZ R40, R146.reuse, R15 ;  /* 0x0000000f92287221 */ /* 0x040fe20000010000 */
[----:B------:R-:W-:Y:S02]  /*3a40*/  F2FP.BF16.F32.PACK_AB R146, R146, R91 ;  /* 0x0000005b9292723e */ /* 0x000fe400000010ff */
[----:B------:R-:W-:Y:S01]  /*3a50*/  F2FP.BF16.F32.PACK_AB R141, R20, R21 ;  /* 0x00000015148d723e */ /* 0x000fe200000010ff */
[----:B------:R-:W-:Y:S02]  /*3a60*/  FADD.FTZ R15, R95, R40 ;  /* 0x000000285f0f7221 */ /* 0x000fe40000010000 */
[----:B------:R-:W1:Y:S01]  /*3a70*/  MUFU.EX2 R31, R31 ;  /* 0x0000001f001f7308 */ /* 0x000e620000000800 */
[----:B--2---:R-:W-:Y:S01]  /*3a80*/  FADD.FTZ R3, R27, R36 ;  /* 0x000000241b037221 */ /* 0x004fe20000010000 */
[----:B0-----:R-:W-:-:S06]  /*3a90*/  IMAD.MOV.U32 R29, RZ, RZ, R87 ;  /* 0x000000ffff1d7224 */ /* 0x001fcc00078e0057 */
[----:B------:R0:W2:Y:S01]  /*3aa0*/  MUFU.EX2 R28, R33 ;  /* 0x00000021001c7308 */ /* 0x0000a20000000800 */
[C---:B---3--:R-:W-:Y:S01]  /*3ab0*/  FADD.FTZ R38, R24.reuse, R3 ;  /* 0x0000000318267221 */ /* 0x048fe20000010000 */
[----:B------:R-:W-:Y:S01]  /*3ac0*/  F2FP.BF16.F32.PACK_AB R143, R24, R27 ;  /* 0x0000001b188f723e */ /* 0x000fe200000010ff */
[--C-:B------:R-:W-:Y:S02]  /*3ad0*/  IMAD.MOV.U32 R27, RZ, RZ, R87.reuse ;  /* 0x000000ffff1b7224 */ /* 0x100fe400078e0057 */
[----:B------:R-:W-:-:S03]  /*3ae0*/  IMAD.MOV.U32 R24, RZ, RZ, R87 ;  /* 0x000000ffff187224 */ /* 0x000fc600078e0057 */
[----:B------:R-:W3:Y:S01]  /*3af0*/  MUFU.EX2 R35, R35 ;  /* 0x0000002300237308 */ /* 0x000ee20000000800 */
[----:B-1----:R-:W-:Y:S01]  /*3b00*/  FADD.FTZ R3, R31, R38 ;  /* 0x000000261f037221 */ /* 0x002fe20000010000 */
[C---:B------:R-:W-:Y:S01]  /*3b10*/  FADD.FTZ R38, R148.reuse, R15 ;  /* 0x0000000f94267221 */ /* 0x040fe20000010000 */
[----:B------:R-:W-:Y:S01]  /*3b20*/  F2FP.BF16.F32.PACK_AB R148, R148, R95 ;  /* 0x0000005f9494723e */ /* 0x000fe200000010ff */
[----:B0-----:R-:W-:Y:S02]  /*3b30*/  IMAD.MOV.U32 R33, RZ, RZ, R87 ;  /* 0x000000ffff217224 */ /* 0x001fe400078e0057 */
[----:B------:R-:W-:Y:S02]  /*3b40*/  FADD.FTZ R15, R99, R38 ;  /* 0x00000026630f7221 */ /* 0x000fe40000010000 */
[----:B------:R0:W1:Y:S01]  /*3b50*/  MUFU.EX2 R30, R37 ;  /* 0x00000025001e7308 */ /* 0x0000620000000800 */
[----:B--2---:R-:W-:Y:S01]  /*3b60*/  FADD.FTZ R0, R28, R3 ;  /* 0x000000031c007221 */ /* 0x004fe20000010000 */
[----:B------:R-:W-:Y:S01]  /*3b70*/  FADD.FTZ R40, R150, R15 ;  /* 0x0000000f96287221 */ /* 0x000fe20000010000 */
[----:B------:R-:W-:Y:S01]  /*3b80*/  F2FP.BF16.F32.PACK_AB R145, R28, R31 ;  /* 0x0000001f1c91723e */ /* 0x000fe200000010ff */
[--C-:B------:R-:W-:Y:S01]  /*3b90*/  IMAD.MOV.U32 R31, RZ, RZ, R87.reuse ;  /* 0x000000ffff1f7224 */ /* 0x100fe200078e0057 */
[----:B------:R-:W-:Y:S01]  /*3ba0*/  F2FP.BF16.F32.PACK_AB R150, R150, R99 ;  /* 0x000000639696723e */ /* 0x000fe200000010ff */
[----:B------:R-:W-:Y:S01]  /*3bb0*/  FADD.FTZ R15, R103, R40 ;  /* 0x00000028670f7221 */ /* 0x000fe20000010000 */
[----:B------:R-:W-:Y:S01]  /*3bc0*/  IMAD.MOV.U32 R28, RZ, RZ, R87 ;  /* 0x000000ffff1c7224 */ /* 0x000fe200078e0057 */
[----:B------:R-:W2:Y:S01]  /*3bd0*/  MUFU.EX2 R39, R39 ;  /* 0x0000002700277308 */ /* 0x000ea20000000800 */
[----:B---3--:R-:W-:Y:S01]  /*3be0*/  FADD.FTZ R3, R35, R0 ;  /* 0x0000000023037221 */ /* 0x008fe20000010000 */
[----:B0-----:R-:W-:-:S06]  /*3bf0*/  MOV R37, R87 ;  /* 0x0000005700257202 */ /* 0x001fcc0000000f00 */
[----:B------:R0:W3:Y:S01]  /*3c00*/  MUFU.EX2 R32, R41 ;  /* 0x0000002900207308 */ /* 0x0000e20000000800 */
[C---:B-1----:R-:W-:Y:S01]  /*3c10*/  FADD.FTZ R38, R30.reuse, R3 ;  /* 0x000000031e267221 */ /* 0x042fe20000010000 */
[----:B------:R-:W-:Y:S01]  /*3c20*/  F2FP.BF16.F32.PACK_AB R147, R30, R35 ;  /* 0x000000231e93723e */ /* 0x000fe200000010ff */
[----:B------:R-:W-:Y:S01]  /*3c30*/  IMAD.MOV.U32 R35, RZ, RZ, R87 ;  /* 0x000000ffff237224 */ /* 0x000fe200078e0057 */
[----:B------:R-:W-:-:S04]  /*3c40*/  MOV R30, R87 ;  /* 0x00000057001e7202 */ /* 0x000fc80000000f00 */
[----:B------:R-:W1:Y:S01]  /*3c50*/  MUFU.EX2 R43, R43 ;  /* 0x0000002b002b7308 */ /* 0x000e620000000800 */
[----:B--2---:R-:W-:Y:S01]  /*3c60*/  FADD.FTZ R3, R39, R38 ;  /* 0x0000002627037221 */ /* 0x004fe20000010000 */
[C---:B------:R-:W-:Y:S01]  /*3c70*/  FADD.FTZ R38, R152.reuse, R15 ;  /* 0x0000000f98267221 */ /* 0x040fe20000010000 */
[----:B------:R-:W-:Y:S01]  /*3c80*/  F2FP.BF16.F32.PACK_AB R152, R152, R103 ;  /* 0x000000679898723e */ /* 0x000fe200000010ff */
[----:B0-----:R-:W-:Y:S02]  /*3c90*/  IMAD.MOV.U32 R41, RZ, RZ, R87 ;  /* 0x000000ffff297224 */ /* 0x001fe400078e0057 */
[----:B------:R-:W-:Y:S02]  /*3ca0*/  FADD.FTZ R15, R107, R38 ;  /* 0x000000266b0f7221 */ /* 0x000fe40000010000 */
[----:B------:R0:W2:Y:S01]  /*3cb0*/  MUFU.EX2 R34, R45 ;  /* 0x0000002d00227308 */ /* 0x0000a20000000800 */
[----:B---3--:R-:W-:Y:S01]  /*3cc0*/  FADD.FTZ R10, R32, R3 ;  /* 0x00000003200a7221 */ /* 0x008fe20000010000 */
[----:B------:R-:W-:Y:S01]  /*3cd0*/  FADD.FTZ R40, R154, R15 ;  /* 0x0000000f9a287221 */ /* 0x000fe20000010000 */
[----:B------:R-:W-:Y:S01]  /*3ce0*/  F2FP.BF16.F32.PACK_AB R149, R32, R39 ;  /* 0x000000272095723e */ /* 0x000fe200000010ff */
[--C-:B------:R-:W-:Y:S01]  /*3cf0*/  IMAD.MOV.U32 R39, RZ, RZ, R87.reuse ;  /* 0x000000ffff277224 */ /* 0x100fe200078e0057 */
[----:B------:R-:W-:Y:S01]  /*3d00*/  F2FP.BF16.F32.PACK_AB R154, R154, R107 ;  /* 0x0000006b9a9a723e */ /* 0x000fe200000010ff */
[----:B------:R-:W-:-:S02]  /*3d10*/  IMAD.MOV.U32 R32, RZ, RZ, R87 ;  /* 0x000000ffff207224 */ /* 0x000fc400078e0057 */
[----:B------:R-:W3:Y:S01]  /*3d20*/  MUFU.EX2 R47, R47 ;  /* 0x0000002f002f7308 */ /* 0x000ee20000000800 */
[----:B-1----:R-:W-:Y:S01]  /*3d30*/  FADD.FTZ R3, R43, R10 ;  /* 0x0000000a2b037221 */ /* 0x002fe20000010000 */
[----:B0-----:R-:W-:-:S06]  /*3d40*/  IMAD.MOV.U32 R45, RZ, RZ, R87 ;  /* 0x000000ffff2d7224 */ /* 0x001fcc00078e0057 */
[----:B------:R-:W0:Y:S01]  /*3d50*/  MUFU.EX2 R109, R109 ;  /* 0x0000006d006d7308 */ /* 0x000e220000000800 */
[C---:B--2---:R-:W-:Y:S01]  /*3d60*/  FADD.FTZ R38, R34.reuse, R3 ;  /* 0x0000000322267221 */ /* 0x044fe20000010000 */
[----:B------:R-:W-:Y:S01]  /*3d70*/  F2FP.BF16.F32.PACK_AB R151, R34, R43 ;  /* 0x0000002b2297723e */ /* 0x000fe200000010ff */
[--C-:B------:R-:W-:Y:S02]  /*3d80*/  IMAD.MOV.U32 R43, RZ, RZ, R87.reuse ;  /* 0x000000ffff2b7224 */ /* 0x100fe400078e0057 */
[----:B------:R-:W-:-:S03]  /*3d90*/  IMAD.MOV.U32 R34, RZ, RZ, R87 ;  /* 0x000000ffff227224 */ /* 0x000fc600078e0057 */
[----:B------:R1:W2:Y:S01]  /*3da0*/  MUFU.EX2 R36, R49 ;  /* 0x0000003100247308 */ /* 0x0002a20000000800 */
[----:B---3--:R-:W-:-:S07]  /*3db0*/  FADD.FTZ R3, R47, R38 ;  /* 0x000000262f037221 */ /* 0x008fce0000010000 */
[----:B------:R-:W3:Y:S01]  /*3dc0*/  MUFU.EX2 R156, R111 ;  /* 0x0000006f009c7308 */ /* 0x000ee20000000800 */
[----:B0-----:R-:W-:Y:S01]  /*3dd0*/  FADD.FTZ R15, R109, R40 ;  /* 0x000000286d0f7221 */ /* 0x001fe20000010000 */
[----:B-1----:R-:W-:-:S06]  /*3de0*/  IMAD.MOV.U32 R49, RZ, RZ, R87 ;  /* 0x000000ffff317224 */ /* 0x002fcc00078e0057 */
[----:B------:R-:W0:Y:S01]  /*3df0*/  MUFU.EX2 R59, R59 ;  /* 0x0000003b003b7308 */ /* 0x000e220000000800 */
[C---:B--2---:R-:W-:Y:S01]  /*3e00*/  FADD.FTZ R38, R36.reuse, R3 ;  /* 0x0000000324267221 */ /* 0x044fe20000010000 */
[----:B------:R-:W-:Y:S01]  /*3e10*/  F2FP.BF16.F32.PACK_AB R153, R36, R47 ;  /* 0x0000002f2499723e */ /* 0x000fe200000010ff */
[--C-:B------:R-:W-:Y:S02]  /*3e20*/  IMAD.MOV.U32 R47, RZ, RZ, R87.reuse ;  /* 0x000000ffff2f7224 */ /* 0x100fe400078e0057 */
[----:B------:R-:W-:-:S03]  /*3e30*/  IMAD.MOV.U32 R36, RZ, RZ, R87 ;  /* 0x000000ffff247224 */ /* 0x000fc600078e0057 */
[----:B------:R-:W1:Y:S01]  /*3e40*/  MUFU.EX2 R113, R113 ;  /* 0x0000007100717308 */ /* 0x000e620000000800 */
[C---:B---3--:R-:W-:Y:S01]  /*3e50*/  FADD.FTZ R40, R156.reuse, R15 ;  /* 0x0000000f9c287221 */ /* 0x048fe20000010000 */
[----:B------:R-:W-:-:S06]  /*3e60*/  F2FP.BF16.F32.PACK_AB R156, R156, R109 ;  /* 0x0000006d9c9c723e */ /* 0x000fcc00000010ff */
[----:B------:R2:W3:Y:S01]  /*3e70*/  MUFU.EX2 R0, R63 ;  /* 0x0000003f00007308 */ /* 0x0004e20000000800 */
[----:B0-----:R-:W-:-:S07]  /*3e80*/  FADD.FTZ R3, R59, R38 ;  /* 0x000000263b037221 */ /* 0x001fce0000010000 */
[----:B------:R-:W0:Y:S01]  /*3e90*/  MUFU.EX2 R65, R65 ;  /* 0x0000004100417308 */ /* 0x000e220000000800 */
[----:B-1----:R-:W-:Y:S01]  /*3ea0*/  FADD.FTZ R15, R113, R40 ;  /* 0x00000028710f7221 */ /* 0x002fe20000010000 */
[----:B--2---:R-:W-:-:S06]  /*3eb0*/  IMAD.MOV.U32 R63, RZ, RZ, R87 ;  /* 0x000000ffff3f7224 */ /* 0x004fcc00078e0057 */
[----:B------:R1:W2:Y:S01]  /*3ec0*/  MUFU.EX2 R10, R67 ;  /* 0x00000043000a7308 */ /* 0x0002a20000000800 */
[C---:B---3--:R-:W-:Y:S01]  /*3ed0*/  FADD.FTZ R40, R0.reuse, R3 ;  /* 0x0000000300287221 */ /* 0x048fe20000010000 */
[----:B------:R-:W-:Y:S01]  /*3ee0*/  F2FP.BF16.F32.PACK_AB R155, R0, R59 ;  /* 0x0000003b009b723e */ /* 0x000fe200000010ff */
[----:B------:R-:W-:-:S05]  /*3ef0*/  IMAD.MOV.U32 R59, RZ, RZ, R87 ;  /* 0x000000ffff3b7224 */ /* 0x000fca00078e0057 */
[----:B------:R-:W3:Y:S01]  /*3f00*/  MUFU.EX2 R69, R69 ;  /* 0x0000004500457308 */ /* 0x000ee20000000800 */
[----:B0-----:R-:W-:Y:S01]  /*3f10*/  FADD.FTZ R13, R65, R40 ;  /* 0x00000028410d7221 */ /* 0x001fe20000010000 */
[--C-:B-1----:R-:W-:Y:S02]  /*3f20*/  IMAD.MOV.U32 R67, RZ, RZ, R87.reuse ;  /* 0x000000ffff437224 */ /* 0x102fe400078e0057 */
[----:B------:R-:W-:-:S04]  /*3f30*/  IMAD.MOV.U32 R40, RZ, RZ, R87 ;  /* 0x000000ffff287224 */ /* 0x000fc800078e0057 */
[----:B------:R-:W0:Y:S01]  /*3f40*/  MUFU.EX2 R26, R26 ;  /* 0x0000001a001a7308 */ /* 0x000e220000000800 */
[C---:B--2---:R-:W-:Y:S01]  /*3f50*/  FADD.FTZ R8, R10.reuse, R13 ;  /* 0x0000000d0a087221 */ /* 0x044fe20000010000 */
[----:B------:R-:W-:Y:S01]  /*3f60*/  F2FP.BF16.F32.PACK_AB R157, R10, R65 ;  /* 0x000000410a9d723e */ /* 0x000fe200000010ff */
[----:B------:R-:W-:Y:S01]  /*3f70*/  IMAD.MOV.U32 R10, RZ, RZ, 0x3f800000 ;  /* 0x3f800000ff0a7424 */ /* 0x000fe200078e00ff */
[----:B------:R-:W-:-:S04]  /*3f80*/  MOV R65, R87 ;  /* 0x0000005700417202 */ /* 0x000fc80000000f00 */
[----:B------:R1:W2:Y:S01]  /*3f90*/  MUFU.EX2 R38, R71 ;  /* 0x0000004700267308 */ /* 0x0002a20000000800 */
[----:B---3--:R-:W-:Y:S01]  /*3fa0*/  FADD.FTZ R13, R69, R8 ;  /* 0x00000008450d7221 */ /* 0x008fe20000010000 */
[----:B------:R-:W-:Y:S02]  /*3fb0*/  IMAD.MOV.U32 R8, RZ, RZ, 0x3f800000 ;  /* 0x3f800000ff087424 */ /* 0x000fe400078e00ff */
[C---:B0-----:R-:W-:Y:S01]  /*3fc0*/  FADD.FTZ R3, R26.reuse, R15 ;  /* 0x0000000f1a037221 */ /* 0x041fe20000010000 */
[----:B------:R-:W-:Y:S01]  /*3fd0*/  F2FP.BF16.F32.PACK_AB R158, R26, R113 ;  /* 0x000000711a9e723e */ /* 0x000fe200000010ff */
[--C-:B-1----:R-:W-:Y:S02]  /*3fe0*/  IMAD.MOV.U32 R71, RZ, RZ, R87.reuse ;  /* 0x000000ffff477224 */ /* 0x102fe400078e0057 */
[----:B------:R-:W-:Y:S02]  /*3ff0*/  IMAD.MOV.U32 R26, RZ, RZ, R87 ;  /* 0x000000ffff1a7224 */ /* 0x000fe400078e0057 */
[C---:B--2---:R-:W-:Y:S01]  /*4000*/  FADD.FTZ R0, R38.reuse, R13 ;  /* 0x0000000d26007221 */ /* 0x044fe20000010000 */
[----:B------:R-:W-:Y:S01]  /*4010*/  F2FP.BF16.F32.PACK_AB R159, R38, R69 ;  /* 0x00000045269f723e */ /* 0x000fe200000010ff */
[----:B------:R-:W-:-:S02]  /*4020*/  IMAD.MOV.U32 R69, RZ, RZ, R87 ;  /* 0x000000ffff457224 */ /* 0x000fc400078e0057 */
[----:B------:R-:W-:Y:S01]  /*4030*/  IMAD.MOV.U32 R38, RZ, RZ, R87 ;  /* 0x000000ffff267224 */ /* 0x000fe200078e0057 */
[----:B------:R-:W-:Y:S06]  /*4040*/  @!P1 BRA `(.L_x_194) ;  /* 0x00000024003c9947 */ /* 0x000fec0003800000 */
[----:B------:R-:W-:Y:S01]  /*4050*/  MOV R20, R11 ;  /* 0x0000000b00147202 */ /* 0x000fe20000000f00 */
[----:B------:R-:W-:Y:S01]  /*4060*/  IMAD.MOV.U32 R14, RZ, RZ, R9 ;  /* 0x000000ffff0e7224 */ /* 0x000fe200078e0009 */
        /* <DEDUP_REMOVED lines=33> */
[----:B------:R-:W-:Y:S01]  /*4280*/  UMOV UR4, UR5 ;  /* 0x0000000500047c82 */ /* 0x000fe20008000000 */
[----:B------:R-:W-:Y:S01]  /*4290*/  UMOV UR5, UR39 ;  /* 0x0000002700057c82 */ /* 0x000fe20008000000 */
[----:B------:R-:W-:Y:S01]  /*42a0*/  UMOV UR6, UR38 ;  /* 0x0000002600067c82 */ /* 0x000fe20008000000 */
[----:B------:R-:W-:-:S05]  /*42b0*/  ULDC UR7, c[0x0][0x9d8] ;  /* 0x0002760000077ab9 */ /* 0x000fca0000000800 */
.L_x_205:
[----:B------:R-:W-:-:S04]  /*42c0*/  UISETP.NE.AND UP0, UPT, UR6, 0x1, UPT ;  /* 0x000000010600788c */ /* 0x000fc8000bf05270 */
[----:B------:R-:W-:-:S04]  /*42d0*/  USEL UR39, URZ, 0x1, UP0 ;  /* 0x000000013f277887 */ /* 0x000fc80008000000 */
[----:B------:R-:W-:Y:S01]  /*42e0*/  ULOP3.LUT UR39, UR5, UR39, URZ, 0x3c, !UPT ;  /* 0x0000002705277292 */ /* 0x000fe2000f8e3c3f */
[----:B------:R-:W-:Y:S11]  /*42f0*/  @!P0 BRA `(.L_x_195) ;  /* 0x0000000000048947 */ /* 0x000ff60003800000 */
[----:B------:R-:W-:Y:S01]  /*4300*/  BPT.TRAP 0x1 ;  /* 0x000000040000795c */ /* 0x000fe20000300000 */
.L_x_195:
[----:B------:R-:W0:Y:S01]  /*4310*/  S2UR UR42, SR_CgaCtaId ;  /* 0x00000000002a79c3 */ /* 0x000e220000008800 */
[----:B------:R-:W-:Y:S01]  /*4320*/  UIADD3 UR38, UR6, 0x1, URZ ;  /* 0x0000000106267890 */ /* 0x000fe2000fffe03f */
[----:B------:R-:W-:Y:S01]  /*4330*/  IMAD.U32 R9, RZ, RZ, UR39 ;  /* 0x00000027ff097e24 */ /* 0x000fe2000f8e00ff */
[----:B------:R-:W-:Y:S02]  /*4340*/  UMOV UR8, 0x400 ;  /* 0x0000040000087882 */ /* 0x000fe40000000000 */
[----:B------:R-:W-:Y:S02]  /*4350*/  UISETP.NE.AND UP0, UPT, UR38, 0x2, UPT ;  /* 0x000000022600788c */ /* 0x000fe4000bf05270 */
[----:B------:R-:W-:Y:S02]  /*4360*/  SHF.L.U32 R9, R9, 0x1f, RZ ;  /* 0x0000001f09097819 */ /* 0x000fe400000006ff */
[----:B------:R-:W-:Y:S02]  /*4370*/  USEL UR38, UR38, URZ, UP0 ;  /* 0x0000003f26267287 */ /* 0x000fe40008000000 */
[----:B0-----:R-:W-:-:S04]  /*4380*/  ULEA UR8, UR42, UR8, 0x18 ;  /* 0x000000082a087291 */ /* 0x001fc8000f8ec03f */
[----:B------:R-:W-:-:S09]  /*4390*/  ULEA UR9, UR38, UR8, 0x3 ;  /* 0x0000000826097291 */ /* 0x000fd2000f8e183f */
[----:B------:R0:W1:Y:S01]  /*43a0*/  SYNCS.PHASECHK.TRANS64.TRYWAIT P1, [UR9+0x2a830], R9 ;  /* 0x02a83009ff0075a7 */ /* 0x0000620008020149 */
[----:B------:R-:W-:Y:S05]  /*43b0*/  @!P0 BRA `(.L_x_196) ;  /* 0x0000000000048947 */ /* 0x000fea0003800000 */
[----:B------:R-:W-:Y:S01]  /*43c0*/  BPT.TRAP 0x1 ;  /* 0x000000040000795c */ /* 0x000fe20000300000 */
.L_x_196:
[----:B-1----:R-:W-:Y:S05]  /*43d0*/  @P1 BRA `(.L_x_197) ;  /* 0x0000000000081947 */ /* 0x002fea0003800000 */
[----:B------:R-:W1:Y:S02]  /*43e0*/  SYNCS.PHASECHK.TRANS64.TRYWAIT P1, [UR9+0x2a830], R9 ;  /* 0x02a83009ff0075a7 */ /* 0x000e640008020149 */
[----:B-1----:R-:W-:Y:S05]  /*43f0*/  @!P1 BRA `(.L_x_198) ;  /* 0x000000b800849947 */ /* 0x002fea0003800000 */
.L_x_197:
[----:B------:R-:W-:Y:S01]  /*4400*/  R2UR UR32, R4 ;  /* 0x00000000042072ca */ /* 0x000fe200000e0000 */
[----:B------:R-:W-:Y:S01]  /*4410*/  UIMAD UR10, UR38, 0x900, UR11 ;  /* 0x00000900260a78a4 */ /* 0x000fe2000f8e020b */
[----:B------:R-:W-:Y:S01]  /*4420*/  R2UR UR33, R5 ;  /* 0x00000000052172ca */ /* 0x000fe200000e0000 */
[----:B------:R-:W-:Y:S01]  /*4430*/  WARPGROUP.ARRIVE ;  /* 0x00000000000079c5 */ /* 0x000fe20000000000 */
[----:B------:R-:W-:Y:S01]  /*4440*/  UMOV UR35, 0x40000040 ;  /* 0x4000004000237882 */ /* 0x000fe20000000000 */
[----:B------:R-:W-:Y:S01]  /*4450*/  UIADD3 UR14, UR10, 0x304, URZ ;  /* 0x000003040a0e7890 */ /* 0x000fe2000fffe03f */
[-C--:B------:R-:W-:Y:S01]  /*4460*/  FMUL.FTZ R24, R24, R10.reuse ;  /* 0x0000000a18187220 */ /* 0x080fe20000410000 */
[----:B------:R-:W-:Y:S01]  /*4470*/  UMOV UR15, 0x40000040 ;  /* 0x40000040000f7882 */ /* 0x000fe20000000000 */
[----:B------:R-:W-:Y:S01]  /*4480*/  UMOV UR34, UR10 ;  /* 0x0000000a00227c82 */ /* 0x000fe20008000000 */
[----:B------:R-:W-:Y:S01]  /*4490*/  UIADD3 UR18, UR10, 0x306, URZ ;  /* 0x000003060a127890 */ /* 0x000fe2000fffe03f */
[-C--:B------:R-:W-:Y:S01]  /*44a0*/  FMUL.FTZ R25, R25, R10.reuse ;  /* 0x0000000a19197220 */ /* 0x080fe20000410000 */
[----:B------:R-:W-:Y:S01]  /*44b0*/  UMOV UR19, 0x40000040 ;  /* 0x4000004000137882 */ /* 0x000fe20000000000 */
[----:B------:R-:W-:Y:S01]  /*44c0*/  UIADD3 UR22, UR10, 0x600, URZ ;  /* 0x000006000a167890 */ /* 0x000fe2000fffe03f */
[-C--:B------:R-:W-:Y:S01]  /*44d0*/  FMUL.FTZ R28, R28, R10.reuse ;  /* 0x0000000a1c1c7220 */ /* 0x080fe20000410000 */
[----:B------:R-:W-:Y:S01]  /*44e0*/  UMOV UR23, 0x40000040 ;  /* 0x4000004000177882 */ /* 0x000fe20000000000 */
[----:B------:R-:W-:Y:S01]  /*44f0*/  HGMMA.64x96x16.F32.BF16 R88, gdesc[UR32], RZ, !UPT, gsb0 ;  /* 0x01600000205879f0 */ /* 0x000fe2000c0018ff */
[----:B------:R-:W-:Y:S01]  /*4500*/  R2UR UR32, R6 ;  /* 0x00000000062072ca */ /* 0x000fe200000e0000 */
[----:B------:R-:W-:Y:S01]  /*4510*/  UIADD3 UR34, UR10, 0x2, URZ ;  /* 0x000000020a227890 */ /* 0x000fe2000fffe03f */
[----:B------:R-:W-:Y:S01]  /*4520*/  R2UR UR33, R7 ;  /* 0x00000000072172ca */ /* 0x000fe200000e0000 */
[----:B------:R-:W-:Y:S01]  /*4530*/  UMOV UR35, 0x40000040 ;  /* 0x4000004000237882 */ /* 0x000fe20000000000 */
[----:B------:R-:W-:Y:S01]  /*4540*/  UIADD3 UR26, UR10, 0x602, URZ ;  /* 0x000006020a1a7890 */ /* 0x000fe2000fffe03f */
[-C--:B------:R-:W-:Y:S01]  /*4550*/  FMUL.FTZ R29, R29, R10.reuse ;  /* 0x0000000a1d1d7220 */ /* 0x080fe20000410000 */
[----:B------:R-:W-:Y:S01]  /*4560*/  UMOV UR27, 0x40000040 ;  /* 0x40000040001b7882 */ /* 0x000fe20000000000 */
        /* <DEDUP_REMOVED lines=64> */
[----:B------:R-:W-:Y:S01]  /*4970*/  HGMMA.64x96x16.F32.BF16 R88, gdesc[UR32], R88, gsb0 ;  /* 0x01600000205879f0 */ /* 0x000fe20008001858 */
[----:B------:R-:W-:Y:S01]  /*4980*/  UIADD3 UR34, UR10, 0x4, URZ ;  /* 0x000000040a227890 */ /* 0x000fe2000fffe03f */
[----:B------:R-:W-:Y:S01]  /*4990*/  UMOV UR32, UR56 ;  /* 0x0000003800207c82 */ /* 0x000fe20008000000 */
[----:B------:R-:W-:Y:S01]  /*49a0*/  UMOV UR33, UR57 ;  /* 0x0000003900217c82 */ /* 0x000fe20008000000 */
[----:B------:R-:W-:Y:S01]  /*49b0*/  UMOV UR35, 0x40000040 ;  /* 0x4000004000237882 */ /* 0x000fe20000000000 */
[----:B------:R-:W-:Y:S02]  /*49c0*/  WARPGROUP.DEPBAR.LE gsb0, 0x0 ;  /* 0x00008000000079c5 */ /* 0x000fe40000010000 */
        /* <DEDUP_REMOVED lines=48> */
.L_x_199:
[----:B------:R-:W-:Y:S01]  /*4cd0*/  ULEA UR10, UR6, UR8, 0x3 ;  /* 0x00000008060a7291 */ /* 0x000fe2000f8e183f */
[----:B------:R-:W-:-:S05]  /*4ce0*/  IMAD.U32 R8, RZ, RZ, UR5 ;  /* 0x00000005ff087e24 */ /* 0x000fca000f8e00ff */
[----:B------:R-:W-:-:S04]  /*4cf0*/  SHF.L.U32 R8, R8, 0x1f, RZ ;  /* 0x0000001f08087819 */ /* 0x000fc800000006ff */
[----:B------:R2:W3:Y:S01]  /*4d00*/  SYNCS.PHASECHK.TRANS64.TRYWAIT P1, [UR10+0x2a850], R8 ;  /* 0x02a85008ff0075a7 */ /* 0x0004e2000802014a */
[----:B------:R-:W-:Y:S05]  /*4d10*/  @!P0 BRA `(.L_x_200) ;  /* 0x0000000000048947 */ /* 0x000fea0003800000 */
[----:B------:R-:W-:Y:S01]  /*4d20*/  BPT.TRAP 0x1 ;  /* 0x000000040000795c */ /* 0x000fe20000300000 */
.L_x_200:
[----:B---3--:R-:W-:Y:S05]  /*4d30*/  @P1 BRA `(.L_x_201) ;  /* 0x0000000000081947 */ /* 0x008fea0003800000 */
[----:B------:R-:W3:Y:S02]  /*4d40*/  SYNCS.PHASECHK.TRANS64.TRYWAIT P1, [UR10+0x2a850], R8 ;  /* 0x02a85008ff0075a7 */ /* 0x000ee4000802014a */
[----:B---3--:R-:W-:Y:S05]  /*4d50*/  @!P1 BRA `(.L_x_202) ;  /* 0x000000b000449947 */ /* 0x008fea0003800000 */
.L_x_201:
[----:B------:R-:W-:Y:S01]  /*4d60*/  UIADD3 UR8, UR8, 0x400, URZ ;  /* 0x0000040008087890 */ /* 0x000fe2000fffe03f */
[----:B------:R-:W-:Y:S01]  /*4d70*/  WARPGROUP.ARRIVE ;  /* 0x00000000000079c5 */ /* 0x000fe20000000000 */
[----:B------:R-:W-:Y:S02]  /*4d80*/  UMOV UR15, 0x40000040 ;  /* 0x40000040000f7882 */ /* 0x000fe40000000000 */
[----:B------:R-:W-:-:S04]  /*4d90*/  USHF.R.U32.HI UR8, URZ, 0x4, UR8 ;  /* 0x000000043f087899 */ /* 0x000fc80008011608 */
[----:B------:R-:W-:-:S04]  /*4da0*/  ULOP3.LUT UR8, UR8, 0x3fff, URZ, 0xc0, !UPT ;  /* 0x00003fff08087892 */ /* 0x000fc8000f8ec03f */
[----:B------:R-:W-:-:S04]  /*4db0*/  ULOP3.LUT UR5, UR8, 0x3000000, URZ, 0xfc, !UPT ;  /* 0x0300000008057892 */ /* 0x000fc8000f8efc3f */
[----:B------:R-:W-:-:S07]  /*4dc0*/  UIMAD UR5, UR6, 0x600, UR5 ;  /* 0x00000600060578a4 */ /* 0x000fce000f8e0205 */
[----:B------:R-:W-:Y:S02]  /*4dd0*/  UMOV UR14, UR5 ;  /* 0x00000005000e7c82 */ /* 0x000fe40008000000 */
        /* <DEDUP_REMOVED lines=25> */
[----:B------:R-:W-:Y:S03]  /*4f70*/  HGMMA.64x128x16.F32.BF16 R24, R156, gdesc[UR12].tnspB, R24, gsb0 ;  /* 0x41e0000c9c187df0 */ /* 0x000fe60008001818 */
[----:B------:R-:W-:Y:S02]  /*4f80*/  WARPGROUP.DEPBAR.LE gsb0, 0x0 ;  /* 0x00008000000079c5 */ /* 0x000fe40000010000 */
[----:B------:R-:W-:Y:S05]  /*4f90*/  @!P0 BRA `(.L_x_203) ;  /* 0x0000000000048947 */ /* 0x000fea0003800000 */
[----:B------:R-:W-:Y:S01]  /*4fa0*/  BPT.TRAP 0x1 ;  /* 0x000000040000795c */ /* 0x000fe20000300000 */
.L_x_203:
[----:B------:R-:W-:Y:S01]  /*4fb0*/  FMUL.FTZ R137, R88, UR7 ;  /* 0x0000000758897c20 */ /* 0x000fe20008410000 */
[----:B------:R-:W-:Y:S01]  /*4fc0*/  FMUL.FTZ R139, R89, UR7 ;  /* 0x00000007598b7c20 */ /* 0x000fe20008410000 */
[----:B------:R-:W-:Y:S01]  /*4fd0*/  FMUL.FTZ R13, R90, UR7 ;  /* 0x000000075a0d7c20 */ /* 0x000fe20008410000 */
[----:B------:R-:W-:Y:S01]  /*4fe0*/  FMUL.FTZ R141, R92, UR7 ;  /* 0x000000075c8d7c20 */ /* 0x000fe20008410000 */
[----:B------:R-:W-:Y:S01]  /*4ff0*/  FMUL.FTZ R15, R91, UR7 ;  /* 0x000000075b0f7c20 */ /* 0x000fe20008410000 */
[----:B------:R-:W-:Y:S01]  /*5000*/  FMUL.FTZ R143, R93, UR7 ;  /* 0x000000075d8f7c20 */ /* 0x000fe20008410000 */
[----:B------:R-:W0:Y:S01]  /*5010*/  MUFU.TANH R137, R137 ;  /* 0x0000008900897308 */ /* 0x000e220000002400 */
[----:B------:R-:W-:Y:S01]  /*5020*/  FMUL.FTZ R21, R94, UR7 ;  /* 0x000000075e157c20 */ /* 0x000fe20008410000 */
[----:B------:R-:W-:Y:S01]  /*5030*/  FMUL.FTZ R145, R96, UR7 ;  /* 0x0000000760917c20 */ /* 0x000fe20008410000 */
[----:B------:R-:W-:Y:S01]  /*5040*/  FMUL.FTZ R89, R95, UR7 ;  /* 0x000000075f597c20 */ /* 0x000fe20008410000 */
[----:B------:R-:W-:Y:S01]  /*5050*/  FMUL.FTZ R147, R97, UR7 ;  /* 0x0000000761937c20 */ /* 0x000fe20008410000 */
[----:B------:R-:W-:Y:S01]  /*5060*/  FMUL.FTZ R91, R98, UR7 ;  /* 0x00000007625b7c20 */ /* 0x000fe20008410000 */
[----:B------:R-:W-:Y:S01]  /*5070*/  FMUL.FTZ R149, R100, UR7 ;  /* 0x0000000764957c20 */ /* 0x000fe20008410000 */
[----:B------:R-:W-:Y:S01]  /*5080*/  FMUL.FTZ R93, R99, UR7 ;  /* 0x00000007635d7c20 */ /* 0x000fe20008410000 */
[----:B------:R-:W3:Y:S01]  /*5090*/  MUFU.TANH R139, R139 ;  /* 0x0000008b008b7308 */ /* 0x000ee20000002400 */
        /* <DEDUP_REMOVED lines=8> */
[----:B0-2---:R-:W-:Y:S01]  /*5120*/  FMNMX.FTZ R8, R137, R14, !PT ;  /* 0x0000000e89087209 */ /* 0x005fe20007810000 */
[----:B------:R-:W-:Y:S01]  /*5130*/  FMUL.FTZ R101, R107, UR7 ;  /* 0x000000076b657c20 */ /* 0x000fe20008410000 */
[----:B------:R-:W-:Y:S01]  /*5140*/  FMUL.FTZ R159, R109, UR7 ;  /* 0x000000076d9f7c20 */ /* 0x000fe20008410000 */
[----:B------:R-:W-:Y:S01]  /*5150*/  FMUL.FTZ R103, R110, UR7 ;  /* 0x000000076e677c20 */ /* 0x000fe20008410000 */
[----:B------:R-:W-:Y:S01]  /*5160*/  FMUL.FTZ R203, R112, UR7 ;  /* 0x0000000770cb7c20 */ /* 0x000fe20008410000 */
[----:B------:R-:W-:Y:S01]  /*5170*/  FMUL.FTZ R105, R111, UR7 ;  /* 0x000000076f697c20 */ /* 0x000fe20008410000 */
[----:B------:R-:W-:Y:S01]  /*5180*/  FMUL.FTZ R205, R113, UR7 ;  /* 0x0000000771cd7c20 */ /* 0x000fe20008410000 */
[----:B------:R-:W0:Y:S01]  /*5190*/  MUFU.TANH R141, R141 ;  /* 0x0000008d008d7308 */ /* 0x000e220000002400 */
[----:B---3--:R-:W-:Y:S01]  /*51a0*/  FMNMX.FTZ R8, R139, R8, !PT ;  /* 0x000000088b087209 */ /* 0x008fe20007810000 */
[----:B------:R-:W-:Y:S01]  /*51b0*/  FMUL.FTZ R107, R114, UR7 ;  /* 0x00000007726b7c20 */ /* 0x000fe20008410000 */
[----:B------:R-:W-:Y:S01]  /*51c0*/  FMUL.FTZ R207, R116, UR7 ;  /* 0x0000000774cf7c20 */ /* 0x000fe20008410000 */
[----:B------:R-:W-:Y:S01]  /*51d0*/  FMUL.FTZ R109, R115, UR7 ;  /* 0x00000007736d7c20 */ /* 0x000fe20008410000 */
[----:B------:R-:W-:Y:S01]  /*51e0*/  FMUL.FTZ R209, R117, UR7 ;  /* 0x0000000775d17c20 */ /* 0x000fe20008410000 */
[----:B------:R-:W-:Y:S01]  /*51f0*/  FMUL.FTZ R111, R118, UR7 ;  /* 0x00000007766f7c20 */ /* 0x000fe20008410000 */
[----:B------:R-:W-:Y:S01]  /*5200*/  FMUL.FTZ R211, R120, UR7 ;  /* 0x0000000778d37c20 */ /* 0x000fe20008410000 */
[----:B------:R-:W2:Y:S01]  /*5210*/  MUFU.TANH R15, R15 ;  /* 0x0000000f000f7308 */ /* 0x000ea20000002400 */
[----:B----4-:R-:W-:Y:S01]  /*5220*/  FMNMX.FTZ R10, R13, R20, !PT ;  /* 0x000000140d0a7209 */ /* 0x010fe20007810000 */
[----:B------:R-:W-:Y:S01]  /*5230*/  FMUL.FTZ R113, R119, UR7 ;  /* 0x0000000777717c20 */ /* 0x000fe20008410000 */
[----:B------:R-:W-:Y:S01]  /*5240*/  FMUL.FTZ R213, R121, UR7 ;  /* 0x0000000779d57c20 */ /* 0x000fe20008410000 */
[----:B------:R-:W-:Y:S01]  /*5250*/  FMUL.FTZ R115, R122, UR7 ;  /* 0x000000077a737c20 */ /* 0x000fe20008410000 */
[----:B------:R-:W-:Y:S01]  /*5260*/  FMUL.FTZ R215, R124, UR7 ;  /* 0x000000077cd77c20 */ /* 0x000fe20008410000 */
[----:B------:R-:W-:Y:S01]  /*5270*/  FMUL.FTZ R117, R123, UR7 ;  /* 0x000000077b757c20 */ /* 0x000fe20008410000 */
[----:B------:R-:W-:Y:S01]  /*5280*/  FMUL.FTZ R125, R125, UR7 ;  /* 0x000000077d7d7c20 */ /* 0x000fe20008410000 */
[----:B------:R-:W3:Y:S01]  /*5290*/  MUFU.TANH R143, R143 ;  /* 0x0000008f008f7308 */ /* 0x000ee20000002400 */
[----:B0-----:R-:W-:Y:S01]  /*52a0*/  FMNMX.FTZ R8, R141, R8, !PT ;  /* 0x000000088d087209 */ /* 0x001fe20007810000 */
        /* <DEDUP_REMOVED lines=8> */
[----:B------:R-:W-:Y:S01]  /*5330*/  FMUL.FTZ R127, R131, UR7 ;  /* 0x00000007837f7c20 */ /* 0x000fe20008410000 */
[----:B------:R-:W-:Y:S01]  /*5340*/  FMUL.FTZ R221, R133, UR7 ;  /* 0x0000000785dd7c20 */ /* 0x000fe20008410000 */
[----:B------:R-:W-:Y:S01]  /*5350*/  FMUL.FTZ R131, R134, UR7 ;  /* 0x0000000786837c20 */ /* 0x000fe20008410000 */
[----:B------:R-:W-:Y:S01]  /*5360*/  FMUL.FTZ R133, R135, UR7 ;  /* 0x0000000787857c20 */ /* 0x000fe20008410000 */
[----:B-1----:R-:W1:Y:S01]  /*5370*/  LDC R12, c[0x0][0x988] ;  /* 0x00026200ff0c7b82 */ /* 0x002e620000000800 */
[----:B------:R-:W-:Y:S01]  /*5380*/  UIADD3 UR9, UR9, 0x2a840, URZ ;  /* 0x0002a84009097890 */ /* 0x000fe2000fffe03f */
[----:B------:R-:W2:Y:S01]  /*5390*/  MUFU.TANH R145, R145 ;  /* 0x0000009100917308 */ /* 0x000ea20000002400 */
[----:B---3--:R-:W-:-:S02]  /*53a0*/  FMNMX.FTZ R8, R143, R8, !PT ;  /* 0x000000088f087209 */ /* 0x008fc40007810000 */
[----:B------:R-:W-:-:S05]  /*53b0*/  UPRMT UR9, UR42, 0x654, UR9 ;  /* 0x000006542a097896 */ /* 0x000fca0008000009 */
[----:B------:R-:W3:Y:S01]  /*53c0*/  MUFU.TANH R89, R89 ;  /* 0x0000005900597308 */ /* 0x000ee20000002400 */
[----:B0-----:R-:W-:-:S03]  /*53d0*/  FMNMX.FTZ R10, R21, R10, !PT ;  /* 0x0000000a150a7209 */ /* 0x001fc60007810000 */
[----:B------:R-:W-:Y:S04]  /*53e0*/  SYNCS.ARRIVE.TRANS64.RED.A1T0 RZ, [UR9], RZ ;  /* 0x000000ffffff79a7 */ /* 0x000fe80008100409 */
[----:B------:R-:W0:Y:S01]  /*53f0*/  MUFU.TANH R147, R147 ;  /* 0x0000009300937308 */ /* 0x000e220000002400 */
[----:B--2---:R-:W-:-:S07]  /*5400*/  FMNMX.FTZ R8, R145, R8, !PT ;  /* 0x0000000891087209 */ /* 0x004fce0007810000 */
[----:B------:R-:W2:Y:S01]  /*5410*/  MUFU.TANH R91, R91 ;  /* 0x0000005b005b7308 */ /* 0x000ea20000002400 */
[----:B---3--:R-:W-:-:S07]  /*5420*/  FMNMX.FTZ R10, R89, R10, !PT ;  /* 0x0000000a590a7209 */ /* 0x008fce0007810000 */
[----:B------:R-:W3:Y:S01]  /*5430*/  MUFU.TANH R149, R149 ;  /* 0x0000009500957308 */ /* 0x000ee20000002400 */
[----:B0-----:R-:W-:-:S07]  /*5440*/  FMNMX.FTZ R8, R147, R8, !PT ;  /* 0x0000000893087209 */ /* 0x001fce0007810000 */
        /* <DEDUP_REMOVED lines=71> */
[----:B0-----:R-:W-:-:S05]  /*58c0*/  FMNMX.FTZ R8, R221, R8, !PT ;  /* 0x00000008dd087209 */ /* 0x001fca0007810000 */
[----:B------:R-:W0:Y:S01]  /*58d0*/  SHFL.BFLY PT, R9, R8, 0x2, 0x1f ;  /* 0x0c401f0008097f89 */ /* 0x000e2200000e0000 */
[----:B--2---:R-:W-:-:S04]  /*58e0*/  FMNMX.FTZ R10, R131, R10, !PT ;  /* 0x0000000a830a7209 */ /* 0x004fc80007810000 */
[----:B---3--:R-:W-:-:S05]  /*58f0*/  FMNMX.FTZ R10, R133, R10, !PT ;  /* 0x0000000a850a7209 */ /* 0x008fca0007810000 */
[----:B------:R-:W2:Y:S01]  /*5900*/  SHFL.BFLY PT, R11, R10, 0x2, 0x1f ;  /* 0x0c401f000a0b7f89 */ /* 0x000ea200000e0000 */
[----:B0-----:R-:W-:-:S05]  /*5910*/  FMNMX.FTZ R88, R8, R9, !PT ;  /* 0x0000000908587209 */ /* 0x001fca0007810000 */
[----:B------:R-:W0:Y:S01]  /*5920*/  SHFL.BFLY PT, R9, R88, 0x1, 0x1f ;  /* 0x0c201f0058097f89 */ /* 0x000e2200000e0000 */
[----:B--2---:R-:W-:-:S05]  /*5930*/  FMNMX.FTZ R90, R10, R11, !PT ;  /* 0x0000000b0a5a7209 */ /* 0x004fca0007810000 */
[----:B------:R-:W2:Y:S01]  /*5940*/  SHFL.BFLY PT, R11, R90, 0x1, 0x1f ;  /* 0x0c201f005a0b7f89 */ /* 0x000ea200000e0000 */
[----:B0-----:R-:W-:-:S05]  /*5950*/  FMNMX.FTZ R9, R88, R9, !PT ;  /* 0x0000000958097209 */ /* 0x001fca0007810000 */
[----:B------:R-:W-:-:S04]  /*5960*/  FADD.FTZ R135, -R9, R14 ;  /* 0x0000000e09877221 */ /* 0x000fc80000010100 */
[----:B-1----:R-:W-:-:S04]  /*5970*/  FMUL.FTZ R14, R135, R12 ;  /* 0x0000000c870e7220 */ /* 0x002fc80000410000 */
[----:B------:R0:W-:Y:S01]  /*5980*/  MUFU.EX2 R10, R14 ;  /* 0x0000000e000a7308 */ /* 0x0001e20000000800 */
[----:B--2---:R-:W-:-:S05]  /*5990*/  FMNMX.FTZ R11, R90, R11, !PT ;  /* 0x0000000b5a0b7209 */ /* 0x004fca0007810000 */
[----:B------:R-:W-:Y:S01]  /*59a0*/  FADD.FTZ R135, -R11, R20 ;  /* 0x000000140b877221 */ /* 0x000fe20000010100 */
[-C--:B------:R-:W-:Y:S01]  /*59b0*/  FMUL.FTZ R20, R9, R12.reuse ;  /* 0x0000000c09147220 */ /* 0x080fe20000410000 */
[-C--:B0-----:R-:W-:Y:S02]  /*59c0*/  FMUL.FTZ R14, R11, R12.reuse ;  /* 0x0000000c0b0e7220 */ /* 0x081fe40000410000 */
[-C--:B------:R-:W-:Y:S01]  /*59d0*/  FMUL.FTZ R8, R135, R12.reuse ;  /* 0x0000000c87087220 */ /* 0x080fe20000410000 */
[-CC-:B------:R-:W-:Y:S01]  /*59e0*/  FFMA.FTZ R135, R137, R12.reuse, -R20.reuse ;  /* 0x0000000c89877223 */ /* 0x180fe20000010814 */
[-CC-:B------:R-:W-:Y:S01]  /*59f0*/  FFMA.FTZ R136, R139, R12.reuse, -R20.reuse ;  /* 0x0000000c8b887223 */ /* 0x180fe20000010814 */
[-C--:B------:R-:W-:Y:S01]  /*5a00*/  FFMA.FTZ R138, R141, R12.reuse, -R20 ;  /* 0x0000000c8d8a7223 */ /* 0x080fe20000010814 */
[-C--:B------:R-:W-:Y:S01]  /*5a10*/  FFMA.FTZ R137, R13, R12.reuse, -R14 ;  /* 0x0000000c0d897223 */ /* 0x080fe2000001080e */
        /* <DEDUP_REMOVED lines=39> */
[----:B0-----:R-:W-:Y:S01]  /*5c90*/  FFMA.FTZ R3, R10, R3, R135 ;  /* 0x000000030a037223 */ /* 0x001fe20000010087 */
[-CC-:B------:R-:W-:Y:S01]  /*5ca0*/  FFMA.FTZ R155, R119, R12.reuse, -R14.reuse ;  /* 0x0000000c779b7223 */ /* 0x180fe2000001080e */
[-CC-:B------:R-:W-:Y:S01]  /*5cb0*/  FFMA.FTZ R121, R121, R12.reuse, -R14.reuse ;  /* 0x0000000c79797223 */ /* 0x180fe2000001080e */
[-CC-:B------:R-:W-:Y:S01]  /*5cc0*/  FFMA.FTZ R123, R123, R12.reuse, -R14.reuse ;  /* 0x0000000c7b7b7223 */ /* 0x180fe2000001080e */
[-CC-:B------:R-:W-:Y:S01]  /*5cd0*/  FFMA.FTZ R127, R127, R12.reuse, -R14.reuse ;  /* 0x0000000c7f7f7223 */ /* 0x180fe2000001080e */
[----:B------:R-:W-:-:S02]  /*5ce0*/  FFMA.FTZ R131, R131, R12, -R14 ;  /* 0x0000000c83837223 */ /* 0x000fc4000001080e */
[----:B------:R-:W0:Y:S08]  /*5cf0*/  MUFU.EX2 R136, R136 ;  /* 0x0000008800887308 */ /* 0x000e300000000800 */
[----:B------:R-:W2:Y:S01]  /*5d00*/  MUFU.EX2 R20, R20 ;  /* 0x0000001400147308 */ /* 0x000ea20000000800 */
[----:B-1----:R-:W-:-:S07]  /*5d10*/  FFMA.FTZ R97, R8, R0, R137 ;  /* 0x0000000008617223 */ /* 0x002fce0000010089 */
[----:B------:R-:W1:Y:S01]  /*5d20*/  MUFU.EX2 R138, R138 ;  /* 0x0000008a008a7308 */ /* 0x000e620000000800 */
[----:B0-----:R-:W-:-:S07]  /*5d30*/  FADD.FTZ R3, R136, R3 ;  /* 0x0000000388037221 */ /* 0x001fce0000010000 */
[----:B------:R-:W0:Y:S01]  /*5d40*/  MUFU.EX2 R13, R13 ;  /* 0x0000000d000d7308 */ /* 0x000e220000000800 */
[----:B--2---:R-:W-:Y:S01]  /*5d50*/  FADD.FTZ R0, R20, R97 ;  /* 0x0000006114007221 */ /* 0x004fe20000010000 */
[----:B------:R-:W-:-:S06]  /*5d60*/  FFMA.FTZ R97, R115, R12, -R14 ;  /* 0x0000000c73617223 */ /* 0x000fcc000001080e */
[----:B------:R-:W2:Y:S01]  /*5d70*/  MUFU.EX2 R139, R139 ;  /* 0x0000008b008b7308 */ /* 0x000ea20000000800 */
[----:B-1----:R-:W-:-:S07]  /*5d80*/  FADD.FTZ R102, R138, R3 ;  /* 0x000000038a667221 */ /* 0x002fce0000010000 */
[----:B------:R-:W1:Y:S01]  /*5d90*/  MUFU.EX2 R88, R88 ;  /* 0x0000005800587308 */ /* 0x000e620000000800 */
[----:B0-----:R-:W-:-:S07]  /*5da0*/  FADD.FTZ R3, R13, R0 ;  /* 0x000000000d037221 */ /* 0x001fce0000010000 */
[----:B------:R-:W0:Y:S01]  /*5db0*/  MUFU.EX2 R140, R140 ;  /* 0x0000008c008c7308 */ /* 0x000e220000000800 */
[----:B--2---:R-:W-:-:S07]  /*5dc0*/  FADD.FTZ R99, R139, R102 ;  /* 0x000000668b637221 */ /* 0x004fce0000010000 */
[----:B------:R-:W2:Y:S01]  /*5dd0*/  MUFU.EX2 R15, R15 ;  /* 0x0000000f000f7308 */ /* 0x000ea20000000800 */
[----:B-1----:R-:W-:-:S07]  /*5de0*/  FADD.FTZ R0, R88, R3 ;  /* 0x0000000358007221 */ /* 0x002fce0000010000 */
[----:B------:R-:W1:Y:S01]  /*5df0*/  MUFU.EX2 R141, R141 ;  /* 0x0000008d008d7308 */ /* 0x000e620000000800 */
[----:B0-----:R-:W-:-:S07]  /*5e00*/  FADD.FTZ R102, R140, R99 ;  /* 0x000000638c667221 */ /* 0x001fce0000010000 */
[----:B------:R-:W0:Y:S01]  /*5e10*/  MUFU.EX2 R90, R90 ;  /* 0x0000005a005a7308 */ /* 0x000e220000000800 */
[----:B--2---:R-:W-:-:S07]  /*5e20*/  FADD.FTZ R3, R15, R0 ;  /* 0x000000000f037221 */ /* 0x004fce0000010000 */
[----:B------:R-:W2:Y:S01]  /*5e30*/  MUFU.EX2 R142, R142 ;  /* 0x0000008e008e7308 */ /* 0x000ea20000000800 */
[----:B-1----:R-:W-:Y:S01]  /*5e40*/  FADD.FTZ R99, R141, R102 ;  /* 0x000000668d637221 */ /* 0x002fe20000010000 */
[-CC-:B------:R-:W-:Y:S01]  /*5e50*/  FFMA.FTZ R102, R117, R12.reuse, -R14.reuse ;  /* 0x0000000c75667223 */ /* 0x180fe2000001080e */
[----:B------:R-:W-:-:S05]  /*5e60*/  FFMA.FTZ R14, R133, R12, -R14 ;  /* 0x0000000c850e7223 */ /* 0x000fca000001080e */
        /* <DEDUP_REMOVED lines=69> */
[----:B--2---:R-:W-:Y:S01]  /*62c0*/  FADD.FTZ R0, R131, R0 ;  /* 0x0000000083007221 */ /* 0x004fe20000010000 */
[----:B-1----:R-:W-:-:S03]  /*62d0*/  FADD.FTZ R3, R159, R104 ;  /* 0x000000689f037221 */ /* 0x002fc60000010000 */
[----:B0-----:R-:W-:Y:S01]  /*62e0*/  FADD.FTZ R0, R14, R0 ;  /* 0x000000000e007221 */ /* 0x001fe20000010000 */
[----:B------:R-:W-:Y:S06]  /*62f0*/  @!P0 BRA `(.L_x_204) ;  /* 0x0000000000048947 */ /* 0x000fec0003800000 */
[----:B------:R-:W-:Y:S01]  /*6300*/  BPT.TRAP 0x1 ;  /* 0x000000040000795c */ /* 0x000fe20000300000 */
.L_x_204:
[----:B------:R-:W-:Y:S01]  /*6310*/  UISETP.GT.AND UP0, UPT, UR4, UR60, UPT ;  /* 0x0000003c0400728c */ /* 0x000fe2000bf04270 */
[----:B------:R-:W-:Y:S01]  /*6320*/  F2FP.BF16.F32.PACK_AB R158, R159, R158 ;  /* 0x0000009e9f9e723e */ /* 0x000fe200000010ff */
[----:B------:R-:W-:Y:S01]  /*6330*/  UIADD3 UR10, UR10, 0x2a860, URZ ;  /* 0x0002a8600a0a7890 */ /* 0x000fe2000fffe03f */
[----:B------:R-:W-:Y:S01]  /*6340*/  F2FP.BF16.F32.PACK_AB R137, R20, R137 ;  /* 0x000000891489723e */ /* 0x000fe200000010ff */
[----:B------:R-:W-:Y:S01]  /*6350*/  UIADD3 UR4, UR4, -0x1, URZ ;  /* 0xffffffff04047890 */ /* 0x000fe2000fffe03f */
[----:B------:R-:W-:Y:S01]  /*6360*/  F2FP.BF16.F32.PACK_AB R138, R139, R138 ;  /* 0x0000008a8b8a723e */ /* 0x000fe200000010ff */
[----:B------:R-:W-:Y:S01]  /*6370*/  UPRMT UR10, UR42, 0x654, UR10 ;  /* 0x000006542a0a7896 */ /* 0x000fe2000800000a */
[----:B------:R-:W-:Y:S01]  /*6380*/  PLOP3.LUT P1, PT, PT, PT, UP0, 0x80, 0x0 ;  /* 0x000000000000781c */ /* 0x000fe20003f2f008 */
[----:B------:R-:W-:Y:S01]  /*6390*/  UMOV UR5, UR39 ;  /* 0x0000002700057c82 */ /* 0x000fe20008000000 */
[----:B------:R-:W-:Y:S01]  /*63a0*/  UMOV UR6, UR38 ;  /* 0x0000002600067c82 */ /* 0x000fe20008000000 */
[----:B------:R-:W-:Y:S01]  /*63b0*/  F2FP.BF16.F32.PACK_AB R140, R141, R140 ;  /* 0x0000008c8d8c723e */ /* 0x000fe200000010ff */
[----:B------:R-:W-:Y:S01]  /*63c0*/  IMAD.MOV.U32 R20, RZ, RZ, R11 ;  /* 0x000000ffff147224 */ /* 0x000fe200078e000b */
[----:B------:R-:W-:-:S02]  /*63d0*/  F2FP.BF16.F32.PACK_AB R142, R143, R142 ;  /* 0x0000008e8f8e723e */ /* 0x000fc400000010ff */
[----:B------:R-:W-:Y:S01]  /*63e0*/  F2FP.BF16.F32.PACK_AB R144, R145, R144 ;  /* 0x000000909190723e */ /* 0x000fe200000010ff */
[----:B------:R-:W-:Y:S01]  /*63f0*/  SYNCS.ARRIVE.TRANS64.RED.A1T0 RZ, [UR10], RZ ;  /* 0x000000ffffff79a7 */ /* 0x000fe2000810040a */
[----:B------:R-:W-:Y:S02]  /*6400*/  F2FP.BF16.F32.PACK_AB R146, R147, R146 ;  /* 0x000000929392723e */ /* 0x000fe400000010ff */
[----:B------:R-:W-:Y:S02]  /*6410*/  F2FP.BF16.F32.PACK_AB R148, R149, R148 ;  /* 0x000000949594723e */ /* 0x000fe400000010ff */
[----:B------:R-:W-:Y:S02]  /*6420*/  F2FP.BF16.F32.PACK_AB R150, R151, R150 ;  /* 0x000000969796723e */ /* 0x000fe400000010ff */
[----:B------:R-:W-:Y:S02]  /*6430*/  F2FP.BF16.F32.PACK_AB R152, R153, R152 ;  /* 0x000000989998723e */ /* 0x000fe400000010ff */
[----:B------:R-:W-:Y:S01]  /*6440*/  F2FP.BF16.F32.PACK_AB R159, R14, R131 ;  /* 0x000000830e9f723e */ /* 0x000fe200000010ff */
[----:B------:R-:W-:Y:S01]  /*6450*/  IMAD.MOV.U32 R14, RZ, RZ, R9 ;  /* 0x000000ffff0e7224 */ /* 0x000fe200078e0009 */
        /* <DEDUP_REMOVED lines=12> */
[----:B------:R-:W-:Y:S01]  /*6520*/  F2FP.BF16.F32.PACK_AB R157, R127, R123 ;  /* 0x0000007b7f9d723e */ /* 0x000fe200000010ff */
[----:B------:R-:W-:Y:S06]  /*6530*/  @P1 BRA `(.L_x_205) ;  /* 0xffffffdc00601947 */ /* 0x000fec000383ffff */
.L_x_194:
        /* <DEDUP_REMOVED lines=67> */
.L_x_206:
[----:B------:R-:W0:Y:S01]  /*6970*/  S2UR UR8, SR_CgaCtaId ;  /* 0x00000000000879c3 */ /* 0x000e220000008800 */
[----:B------:R-:W-:Y:S01]  /*6980*/  UMOV UR4, 0x400 ;  /* 0x0000040000047882 */ /* 0x000fe20000000000 */
[----:B------:R-:W-:-:S04]  /*6990*/  MOV R4, UR39 ;  /* 0x0000002700047c02 */ /* 0x000fc80008000f00 */
[----:B------:R-:W-:Y:S01]  /*69a0*/  SHF.L.U32 R4, R4, 0x1f, RZ ;  /* 0x0000001f04047819 */ /* 0x000fe200000006ff */
[----:B0-----:R-:W-:-:S04]  /*69b0*/  ULEA UR4, UR8, UR4, 0x18 ;  /* 0x0000000408047291 */ /* 0x001fc8000f8ec03f */
[----:B------:R-:W-:-:S09]  /*69c0*/  ULEA UR5, UR38, UR4, 0x3 ;  /* 0x0000000426057291 */ /* 0x000fd2000f8e183f */
[----:B------:R0:W1:Y:S01]  /*69d0*/  SYNCS.PHASECHK.TRANS64.TRYWAIT P1, [UR5+0x2a850], R4 ;  /* 0x02a85004ff0075a7 */ /* 0x0000620008020145 */
[----:B------:R-:W-:Y:S05]  /*69e0*/  @!P0 BRA `(.L_x_207) ;  /* 0x0000000000048947 */ /* 0x000fea0003800000 */
[----:B------:R-:W-:Y:S01]  /*69f0*/  BPT.TRAP 0x1 ;  /* 0x000000040000795c */ /* 0x000fe20000300000 */
.L_x_207:
[----:B-1----:R-:W-:Y:S05]  /*6a00*/  @P1 BRA `(.L_x_208) ;  /* 0x0000000000081947 */ /* 0x002fea0003800000 */
[----:B------:R-:W1:Y:S02]  /*6a10*/  SYNCS.PHASECHK.TRANS64.TRYWAIT P1, [UR5+0x2a850], R4 ;  /* 0x02a85004ff0075a7 */ /* 0x000e640008020145 */
[----:B-1----:R-:W-:Y:S05]  /*6a20*/  @!P1 BRA `(.L_x_209) ;  /* 0x0000009400289947 */ /* 0x002fea0003800000 */
.L_x_208:
[----:B------:R-:W-:Y:S01]  /*6a30*/  UIADD3 UR4, UR4, 0x400, URZ ;  /* 0x0000040004047890 */ /* 0x000fe2000fffe03f */
[----:B------:R-:W-:Y:S01]  /*6a40*/  WARPGROUP.ARRIVE ;  /* 0x00000000000079c5 */ /* 0x000fe20000000000 */
[----:B------:R-:W-:Y:S01]  /*6a50*/  UMOV UR7, 0x40000040 ;  /* 0x4000004000077882 */ /* 0x000fe20000000000 */
[----:B01----:R-:W0:Y:S01]  /*6a60*/  SHFL.BFLY PT, R4, R3, 0x2, 0x1f ;  /* 0x0c401f0003047f89 */ /* 0x003e2200000e0000 */
[----:B------:R-:W-:Y:S01]  /*6a70*/  USHF.R.U32.HI UR4, URZ, 0x4, UR4 ;  /* 0x000000043f047899 */ /* 0x000fe20008011604 */
[----:B------:R-:W-:Y:S02]  /*6a80*/  IMAD.MOV.U32 R8, RZ, RZ, RZ ;  /* 0x000000ffff087224 */ /* 0x000fe400078e00ff */
[----:B------:R-:W1:Y:S01]  /*6a90*/  SHFL.BFLY PT, R5, R0, 0x2, 0x1f ;  /* 0x0c401f0000057f89 */ /* 0x000e6200000e0000 */
[----:B------:R-:W-:-:S04]  /*6aa0*/  ULOP3.LUT UR4, UR4, 0x3fff, URZ, 0xc0, !UPT ;  /* 0x00003fff04047892 */ /* 0x000fc8000f8ec03f */
[----:B------:R-:W-:-:S04]  /*6ab0*/  ULOP3.LUT UR4, UR4, 0x3000000, URZ, 0xfc, !UPT ;  /* 0x0300000004047892 */ /* 0x000fc8000f8efc3f */
[----:B------:R-:W-:-:S07]  /*6ac0*/  UIMAD UR4, UR38, 0x600, UR4 ;  /* 0x00000600260478a4 */ /* 0x000fce000f8e0204 */
[----:B------:R-:W-:Y:S02]  /*6ad0*/  UMOV UR6, UR4 ;  /* 0x0000000400067c82 */ /* 0x000fe40008000000 */
[----:B------:R-:W-:Y:S01]  /*6ae0*/  HGMMA.64x128x16.F32.BF16 R24, R136, gdesc[UR4].tnspB, R24, gsb0 ;  /* 0x41e0000488187df0 */ /* 0x000fe20008001818 */
[----:B------:R-:W-:Y:S01]  /*6af0*/  UIADD3 UR6, UR4, 0x80, URZ ;  /* 0x0000008004067890 */ /* 0x000fe2000fffe03f */
[----:B0-----:R-:W-:Y:S01]  /*6b00*/  FADD.FTZ R4, R4, R3 ;  /* 0x0000000304047221 */ /* 0x001fe20000010000 */
[----:B------:R-:W-:Y:S01]  /*6b10*/  UMOV UR7, 0x40000040 ;  /* 0x4000004000077882 */ /* 0x000fe20000000000 */
[----:B------:R-:W-:Y:S02]  /*6b20*/  IMAD.MOV.U32 R3, RZ, RZ, -0x800000 ;  /* 0xff800000ff037424 */ /* 0x000fe400078e00ff */
[----:B-1----:R-:W-:Y:S01]  /*6b30*/  FADD.FTZ R6, R5, R0 ;  /* 0x0000000005067221 */ /* 0x002fe20000010000 */
[----:B------:R-:W-:Y:S01]  /*6b40*/  IMAD.MOV.U32 R0, RZ, RZ, -0x800000 ;  /* 0xff800000ff007424 */ /* 0x000fe200078e00ff */
[----:B------:R-:W0:Y:S04]  /*6b50*/  SHFL.BFLY PT, R5, R4, 0x1, 0x1f ;  /* 0x0c201f0004057f89 */ /* 0x000e2800000e0000 */
[----:B------:R-:W1:Y:S01]  /*6b60*/  SHFL.BFLY PT, R7, R6, 0x1, 0x1f ;  /* 0x0c201f0006077f89 */ /* 0x000e6200000e0000 */
[----:B0-----:R-:W-:Y:S01]  /*6b70*/  FADD.FTZ R13, R4, R5 ;  /* 0x00000005040d7221 */ /* 0x001fe20000010000 */
[----:B------:R-:W-:-:S02]  /*6b80*/  IMAD.MOV.U32 R5, RZ, RZ, RZ ;  /* 0x000000ffff057224 */ /* 0x000fc400078e00ff */
[----:B-1----:R-:W-:Y:S02]  /*6b90*/  FADD.FTZ R14, R6, R7 ;  /* 0x00000007060e7221 */ /* 0x002fe40000010000 */
[----:B------:R-:W-:-:S03]  /*6ba0*/  FSETP.NE.FTZ.AND P1, PT, R13, RZ, PT ;  /* 0x000000ff0d00720b */ /* 0x000fc60003f35000 */
[----:B------:R-:W-:-:S10]  /*6bb0*/  FSETP.NE.FTZ.AND P2, PT, R14, RZ, PT ;  /* 0x000000ff0e00720b */ /* 0x000fd40003f55000 */
[----:B------:R-:W0:Y:S01]  /*6bc0*/  @P1 MUFU.LG2 R7, R13 ;  /* 0x0000000d00071308 */ /* 0x000e220000000c00 */
[C---:B------:R-:W-:Y:S02]  /*6bd0*/  @P1 FMUL.FTZ R4, R12.reuse, 0.69314718246459960938 ;  /* 0x3f3172180c041820 */ /* 0x040fe40000410000 */
[----:B------:R-:W-:-:S05]  /*6be0*/  @P2 FMUL.FTZ R15, R12, 0.69314718246459960938 ;  /* 0x3f3172180c0f2820 */ /* 0x000fca0000410000 */
        /* <DEDUP_REMOVED lines=34> */
.L_x_210:
[----:B------:R-:W-:Y:S01]  /*6e10*/  R2UR UR6, R178 ;  /* 0x00000000b20672ca */ /* 0x000fe200000e0000 */
[----:B------:R-:W-:Y:S01]  /*6e20*/  UIADD3 UR4, UR5, 0x2a860, URZ ;  /* 0x0002a86005047890 */ /* 0x000fe2000fffe03f */
[-C--:B------:R-:W-:Y:S01]  /*6e30*/  FMUL.FTZ R20, R24, R5.reuse ;  /* 0x0000000518147220 */ /* 0x080fe20000410000 */
[----:B------:R-:W-:Y:S01]  /*6e40*/  UIADD3 UR38, UR38, 0x1, URZ ;  /* 0x0000000126267890 */ /* 0x000fe2000fffe03f */
[-C--:B------:R-:W-:Y:S01]  /*6e50*/  FMUL.FTZ R21, R25, R5.reuse ;  /* 0x0000000519157220 */ /* 0x080fe20000410000 */
[----:B------:R-:W-:Y:S01]  /*6e60*/  UPRMT UR4, UR8, 0x654, UR4 ;  /* 0x0000065408047896 */ /* 0x000fe20008000004 */
[-C--:B------:R-:W-:Y:S01]  /*6e70*/  FMUL.FTZ R88, R28, R5.reuse ;  /* 0x000000051c587220 */ /* 0x080fe20000410000 */
[----:B------:R-:W-:Y:S01]  /*6e80*/  UISETP.NE.AND UP0, UPT, UR38, 0x2, UPT ;  /* 0x000000022600788c */ /* 0x000fe2000bf05270 */
[-C--:B------:R-:W-:Y:S01]  /*6e90*/  FMUL.FTZ R89, R29, R5.reuse ;  /* 0x000000051d597220 */ /* 0x080fe20000410000 */
[-C--:B------:R-:W-:Y:S01]  /*6ea0*/  FMUL.FTZ R90, R32, R5.reuse ;  /* 0x00000005205a7220 */ /* 0x080fe20000410000 */
[-C--:B------:R-:W-:Y:S01]  /*6eb0*/  FMUL.FTZ R91, R33, R5.reuse ;  /* 0x00000005215b7220 */ /* 0x080fe20000410000 */
[-C--:B------:R-:W-:Y:S01]  /*6ec0*/  FMUL.FTZ R36, R36, R5.reuse ;  /* 0x0000000524247220 */ /* 0x080fe20000410000 */
[-C--:B------:R-:W-:Y:S01]  /*6ed0*/  FMUL.FTZ R37, R37, R5.reuse ;  /* 0x0000000525257220 */ /* 0x080fe20000410000 */
[----:B------:R-:W-:Y:S01]  /*6ee0*/  UIADD3 UR6, UR6, 0x1, URZ ;  /* 0x0000000106067890 */ /* 0x000fe2000fffe03f */
[----:B------:R-:W-:Y:S01]  /*6ef0*/  SYNCS.ARRIVE.TRANS64.RED.A1T0 RZ, [UR4], RZ ;  /* 0x000000ffffff79a7 */ /* 0x000fe20008100404 */
[----:B------:R-:W-:Y:S01]  /*6f00*/  USEL UR4, URZ, 0x1, UP0 ;  /* 0x000000013f047887 */ /* 0x000fe20008000000 */
        /* <DEDUP_REMOVED lines=26> */
[----:B------:R-:W-:Y:S01]  /*70b0*/  FMUL.FTZ R93, R27, R8 ;  /* 0x000000081b5d7220 */ /* 0x000fe20000410000 */
[----:B------:R-:W-:-:S02]  /*70c0*/  IMAD.U32 R178, RZ, RZ, UR6 ;  /* 0x00000006ffb27e24 */ /* 0x000fc4000f8e00ff */
        /* <DEDUP_REMOVED lines=30> */
[----:B------:R-:W-:-:S02]  /*72b0*/  USEL UR38, UR38, URZ, UP0 ;  /* 0x0000003f26267287 */ /* 0x000fc40008000000 */
[----:B------:R-:W-:-:S12]  /*72c0*/  ULOP3.LUT UR39, UR39, UR4, URZ, 0x3c, !UPT ;  /* 0x0000000427277292 */ /* 0x000fd8000f8e3c3f */
.L_x_186:
[----:B------:R-:W0:Y:S01]  /*72d0*/  S2R R5, SR_CgaCtaId ;  /* 0x0000000000057919 */ /* 0x000e220000008800 */
[----:B------:R-:W-:Y:S01]  /*72e0*/  MOV R98, 0x400 ;  /* 0x0000040000627802 */ /* 0x000fe20000000f00 */
[----:B------:R-:W-:Y:S01]  /*72f0*/  BSSY B0, `(.L_x_211) ;  /* 0x0000300000007945 */ /* 0x000fe20003800000 */
[----:B------:R-:W-:Y:S02]  /*7300*/  BAR.SYNC.DEFER_BLOCKING 0x5, 0x180 ;  /* 0x0146000000007b1d */ /* 0x000fe40000010000 */
[----:B0-----:R-:W-:-:S05]  /*7310*/  LEA R98, R5, R98, 0x18 ;  /* 0x0000006205627211 */ /* 0x001fca00078ec0ff */
[----:B------:R-:W0:Y:S02]  /*7320*/  LDS.128 R24, [R98+0x2a8d0] ;  /* 0x02a8d00062187984 */ /* 0x000e240000000c00 */
[----:B0-----:R-:W-:Y:S02]  /*7330*/  R2UR UR6, R25 ;  /* 0x00000000190672ca */ /* 0x001fe400000e0000 */
[----:B------:R-:W-:Y:S01]  /*7340*/  R2UR UR5, R26 ;  /* 0x000000001a0572ca */ /* 0x000fe200000e0000 */
[----:B------:R-:W-:Y:S06]  /*7350*/  BAR.ARV 0x4, 0x180 ;  /* 0x0106000000007b1d */ /* 0x000fec0000002000 */
[----:B------:R-:W-:Y:S08]  /*7360*/  @P0 BRA `(.L_x_212) ;  /* 0x0000002000940947 */ /* 0x000ff00003800000 */
[----:B------:R-:W0:Y:S01]  /*7370*/  S2R R5, SR_SWINHI ;  /* 0x0000000000057919 */ /* 0x000e220000002f00 */
[----:B------:R-:W-:Y:S01]  /*7380*/  R2UR UR16, R18 ;  /* 0x00000000121072ca */ /* 0x000fe200000e0000 */
[----:B------:R-:W-:Y:S01]  /*7390*/  USHF.L.U32 UR4, UR61, 0x2, URZ ;  /* 0x000000023d047899 */ /* 0x000fe2000800063f */
[----:B------:R-:W-:Y:S01]  /*73a0*/  F2FP.BF16.F32.PACK_AB R34, R53, R52 ;  /* 0x000000343522723e */ /* 0x000fe200000010ff */
[----:B------:R-:W-:Y:S01]  /*73b0*/  BAR.SYNC.DEFER_BLOCKING 0x1, 0x100 ;  /* 0x0044000000007b1d */ /* 0x000fe20000010000 */
[----:B------:R-:W-:Y:S02]  /*73c0*/  R2UR UR13, R177 ;  /* 0x00000000b10d72ca */ /* 0x000fe400000e0000 */
[----:B------:R-:W-:Y:S02]  /*73d0*/  R2UR UR15, R175 ;  /* 0x00000000af0f72ca */ /* 0x000fe400000e0000 */
[----:B------:R-:W-:Y:S01]  /*73e0*/  R2UR UR14, R19 ;  /* 0x00000000130e72ca */ /* 0x000fe200000e0000 */
[----:B------:R-:W-:Y:S01]  /*73f0*/  ULDC.64 UR10, c[0x0][0xc00] ;  /* 0x00030000000a7ab9 */ /* 0x000fe20000000a00 */
[----:B------:R-:W-:Y:S01]  /*7400*/  R2UR UR18, R174 ;  /* 0x00000000ae1272ca */ /* 0x000fe200000e0000 */
[----:B------:R-:W-:-:S06]  /*7410*/  UIADD3 UR7, UP0, UR4, UR10, URZ ;  /* 0x0000000a04077290 */ /* 0x000fcc000ff1e03f */
[----:B------:R-:W-:-:S04]  /*7420*/  USHF.L.U64.HI UR12, UR61, 0x2, UR13 ;  /* 0x000000023d0c7899 */ /* 0x000fc8000801020d */
[----:B------:R-:W-:Y:S01]  /*7430*/  UIADD3.X UR8, UR12, UR11, URZ, UP0, !UPT ;  /* 0x0000000b0c087290 */ /* 0x000fe200087fe43f */
[----:B------:R-:W-:Y:S02]  /*7440*/  MOV R24, R98 ;  /* 0x0000006200187202 */ /* 0x000fe40000000f00 */
[----:B0-----:R-:W-:-:S03]  /*7450*/  MOV R25, R5 ;  /* 0x0000000500197202 */ /* 0x001fc60000000f00 */
[----:B------:R-:W-:-:S03]  /*7460*/  IMAD.WIDE R4, R198, 0x2, R24 ;  /* 0x00000002c6047825 */ /* 0x000fc600078e0218 */
[C---:B------:R-:W-:Y:S02]  /*7470*/  LOP3.LUT R7, R4.reuse, 0x380, RZ, 0xc0, !PT ;  /* 0x0000038004077812 */ /* 0x040fe400078ec0ff */
[C---:B------:R-:W-:Y:S02]  /*7480*/  IADD3 R8, P5, R4.reuse, 0x40, RZ ;  /* 0x0000004004087810 */ /* 0x040fe40007fbe0ff */
[----:B------:R-:W-:Y:S02]  /*7490*/  SHF.R.U64 R7, R7, 0x3, RZ ;  /* 0x0000000307077819 */ /* 0x000fe400000012ff */
[C---:B------:R-:W-:Y:S02]  /*74a0*/  IADD3 R35, P6, R4.reuse, 0x20, RZ ;  /* 0x0000002004237810 */ /* 0x040fe40007fde0ff */
[C---:B------:R-:W-:Y:S02]  /*74b0*/  IADD3 R99, P4, R4.reuse, 0x60, RZ ;  /* 0x0000006004637810 */ /* 0x040fe40007f9e0ff */
[C---:B------:R-:W-:Y:S01]  /*74c0*/  IADD3 R101, P3, R4.reuse, 0x4000, RZ ;  /* 0x0000400004657810 */ /* 0x040fe20007f7e0ff */
[--C-:B------:R-:W-:Y:S01]  /*74d0*/  IMAD.X R33, RZ, RZ, R5.reuse, P6 ;  /* 0x000000ffff217224 */ /* 0x100fe200030e0605 */
[C---:B------:R-:W-:Y:S01]  /*74e0*/  IADD3 R103, P2, R4.reuse, 0x4020, RZ ;  /* 0x0000402004677810 */ /* 0x040fe20007f5e0ff */
[--C-:B------:R-:W-:Y:S01]  /*74f0*/  IMAD.X R29, RZ, RZ, R5.reuse, P4 ;  /* 0x000000ffff1d7224 */ /* 0x100fe200020e0605 */
[C---:B------:R-:W-:Y:S01]  /*7500*/  IADD3 R105, P1, R4.reuse, 0x4040, RZ ;  /* 0x0000404004697810 */ /* 0x040fe20007f3e0ff */
[--C-:B------:R-:W-:Y:S01]  /*7510*/  IMAD.X R15, RZ, RZ, R5.reuse, P3 ;  /* 0x000000ffff0f7224 */ /* 0x100fe200018e0605 */
[----:B------:R-:W-:Y:S01]  /*7520*/  IADD3 R107, P0, R4, 0x4060, RZ ;  /* 0x00004060046b7810 */ /* 0x000fe20007f1e0ff */
[--C-:B------:R-:W-:Y:S01]  /*7530*/  IMAD.X R13, RZ, RZ, R5.reuse, P2 ;  /* 0x000000ffff0d7224 */ /* 0x100fe200010e0605 */
[----:B------:R-:W-:Y:S01]  /*7540*/  LOP3.LUT R4, R7, R4, RZ, 0x3c, !PT ;  /* 0x0000000407047212 */ /* 0x000fe200078e3cff */
[--C-:B------:R-:W-:Y:S01]  /*7550*/  IMAD.X R11, RZ, RZ, R5.reuse, P1 ;  /* 0x000000ffff0b7224 */ /* 0x100fe200008e0605 */
[----:B------:R-:W-:Y:S01]  /*7560*/  LOP3.LUT R7, R8, 0x380, RZ, 0xc0, !PT ;  /* 0x0000038008077812 */ /* 0x000fe200078ec0ff */
[----:B------:R-:W-:Y:S01]  /*7570*/  IMAD.X R9, RZ, RZ, R5, P0 ;  /* 0x000000ffff097224 */ /* 0x000fe200000e0605 */
[----:B------:R-:W-:-:S02]  /*7580*/  LOP3.LUT R10, R99, 0x380, RZ, 0xc0, !PT ;  /* 0x00000380630a7812 */ /* 0x000fc400078ec0ff */
[----:B------:R-:W-:Y:S02]  /*7590*/  SHF.R.U64 R7, R7, 0x3, RZ ;  /* 0x0000000307077819 */ /* 0x000fe400000012ff */
[----:B------:R-:W-:Y:S02]  /*75a0*/  LOP3.LUT R12, R101, 0x380, RZ, 0xc0, !PT ;  /* 0x00000380650c7812 */ /* 0x000fe400078ec0ff */
[----:B------:R-:W-:Y:S02]  /*75b0*/  LOP3.LUT R30, R7, R8, RZ, 0x3c, !PT ;  /* 0x00000008071e7212 */ /* 0x000fe400078e3cff */
[----:B------:R-:W-:Y:S02]  /*75c0*/  SHF.R.U64 R10, R10, 0x3, RZ ;  /* 0x000000030a0a7819 */ /* 0x000fe400000012ff */
[----:B------:R-:W-:Y:S02]  /*75d0*/  LOP3.LUT R8, R103, 0x380, RZ, 0xc0, !PT ;  /* 0x0000038067087812 */ /* 0x000fe400078ec0ff */
[----:B------:R-:W-:-:S02]  /*75e0*/  LOP3.LUT R6, R35, 0x380, RZ, 0xc0, !PT ;  /* 0x0000038023067812 */ /* 0x000fc400078ec0ff */
[----:B------:R-:W-:Y:S02]  /*75f0*/  SHF.R.U64 R12, R12, 0x3, RZ ;  /* 0x000000030c0c7819 */ /* 0x000fe400000012ff */
[----:B------:R-:W-:Y:S02]  /*7600*/  LOP3.LUT R28, R10, R99, RZ, 0x3c, !PT ;  /* 0x000000630a1c7212 */ /* 0x000fe400078e3cff */
[----:B------:R-:W-:Y:S02]  /*7610*/  LOP3.LUT R18, R107, 0x380, RZ, 0xc0, !PT ;  /* 0x000003806b127812 */ /* 0x000fe400078ec0ff */
[----:B------:R-:W-:Y:S02]  /*7620*/  SHF.R.U64 R8, R8, 0x3, RZ ;  /* 0x0000000308087819 */ /* 0x000fe400000012ff */
[----:B------:R-:W-:Y:S02]  /*7630*/  SHF.R.U64 R6, R6, 0x3, RZ ;  /* 0x0000000306067819 */ /* 0x000fe400000012ff */
[----:B------:R-:W-:-:S02]  /*7640*/  LOP3.LUT R10, R105, 0x380, RZ, 0xc0, !PT ;  /* 0x00000380690a7812 */ /* 0x000fc400078ec0ff */
[----:B------:R-:W-:Y:S02]  /*7650*/  LOP3.LUT R14, R12, R101, RZ, 0x3c, !PT ;  /* 0x000000650c0e7212 */ /* 0x000fe400078e3cff */
[----:B------:R-:W-:Y:S02]  /*7660*/  SHF.R.U64 R18, R18, 0x3, RZ ;  /* 0x0000000312127819 */ /* 0x000fe400000012ff */
[----:B------:R-:W-:Y:S02]  /*7670*/  LOP3.LUT R12, R8, R103, RZ, 0x3c, !PT ;  /* 0x00000067080c7212 */ /* 0x000fe400078e3cff */
[----:B------:R-:W-:Y:S02]  /*7680*/  IADD3.X R31, RZ, R5, RZ, P5, !PT ;  /* 0x00000005ff1f7210 */ /* 0x000fe40002ffe4ff */
[----:B------:R-:W-:Y:S02]  /*7690*/  LOP3.LUT R32, R6, R35, RZ, 0x3c, !PT ;  /* 0x0000002306207212 */ /* 0x000fe400078e3cff */
[----:B------:R-:W-:-:S02]  /*76a0*/  SHF.R.U64 R10, R10, 0x3, RZ ;  /* 0x000000030a0a7819 */ /* 0x000fc400000012ff */
[----:B------:R-:W-:Y:S02]  /*76b0*/  MOV R26, R4 ;  /* 0x00000004001a7202 */ /* 0x000fe40000000f00 */
[----:B------:R-:W-:Y:S02]  /*76c0*/  F2FP.BF16.F32.PACK_AB R4, R21, R20 ;  /* 0x000000141504723e */ /* 0x000fe400000010ff */
[----:B------:R-:W-:Y:S02]  /*76d0*/  F2FP.BF16.F32.PACK_AB R5, R93, R92 ;  /* 0x0000005c5d05723e */ /* 0x000fe400000010ff */
[----:B------:R-:W-:Y:S02]  /*76e0*/  F2FP.BF16.F32.PACK_AB R6, R89, R88 ;  /* 0x000000585906723e */ /* 0x000fe400000010ff */
[----:B------:R-:W-:Y:S02]  /*76f0*/  F2FP.BF16.F32.PACK_AB R7, R95, R94 ;  /* 0x0000005e5f07723e */ /* 0x000fe400000010ff */
[----:B------:R-:W-:-:S02]  /*7700*/  LOP3.LUT R8, R18, R107, RZ, 0x3c, !PT ;  /* 0x0000006b12087212 */ /* 0x000fc400078e3cff */
[----:B------:R-:W-:Y:S01]  /*7710*/  MOV R101, R14 ;  /* 0x0000000e00657202 */ /* 0x000fe20000000f00 */
[----:B------:R0:W-:Y:S01]  /*7720*/  STSM.16.M88.4 [R26], R4 ;  /* 0x000000041a007844 */ /* 0x0001e20000000200 */
[----:B------:R-:W-:Y:S02]  /*7730*/  MOV R100, R12 ;  /* 0x0000000c00647202 */ /* 0x000fe40000000f00 */
[----:B------:R-:W-:Y:S02]  /*7740*/  LOP3.LUT R10, R10, R105, RZ, 0x3c, !PT ;  /* 0x000000690a0a7212 */ /* 0x000fe400078e3cff */
[----:B------:R-:W-:Y:S02]  /*7750*/  MOV R103, R32 ;  /* 0x0000002000677202 */ /* 0x000fe40000000f00 */
[----:B------:R-:W-:Y:S02]  /*7760*/  MOV R102, R30 ;  /* 0x0000001e00667202 */ /* 0x000fe40000000f00 */
[----:B------:R-:W-:-:S02]  /*7770*/  MOV R18, R28 ;  /* 0x0000001c00127202 */ /* 0x000fc40000000f00 */
[----:B------:R-:W-:Y:S02]  /*7780*/  F2FP.BF16.F32.PACK_AB R12, R91, R90 ;  /* 0x0000005a5b0c723e */ /* 0x000fe400000010ff */
[----:B------:R-:W-:Y:S02]  /*7790*/  F2FP.BF16.F32.PACK_AB R13, R97, R96 ;  /* 0x00000060610d723e */ /* 0x000fe400000010ff */
[----:B------:R-:W-:Y:S02]  /*77a0*/  F2FP.BF16.F32.PACK_AB R14, R37, R36 ;  /* 0x00000024250e723e */ /* 0x000fe400000010ff */
[----:B------:R-:W-:Y:S02]  /*77b0*/  F2FP.BF16.F32.PACK_AB R15, R39, R38 ;  /* 0x00000026270f723e */ /* 0x000fe400000010ff */
[----:B------:R-:W-:Y:S02]  /*77c0*/  F2FP.BF16.F32.PACK_AB R28, R41, R40 ;  /* 0x00000028291c723e */ /* 0x000fe400000010ff */
[----:B------:R-:W-:Y:S01]  /*77d0*/  F2FP.BF16.F32.PACK_AB R29, R43, R42 ;  /* 0x0000002a2b1d723e */ /* 0x000fe200000010ff */
[----:B------:R-:W-:Y:S01]  /*77e0*/  STSM.16.M88.4 [R103], R12 ;  /* 0x0000000c67007844 */ /* 0x000fe20000000200 */
[----:B------:R-:W-:-:S02]  /*77f0*/  F2FP.BF16.F32.PACK_AB R30, R45, R44 ;  /* 0x0000002c2d1e723e */ /* 0x000fc400000010ff */
[----:B------:R-:W-:Y:S02]  /*7800*/  F2FP.BF16.F32.PACK_AB R31, R47, R46 ;  /* 0x0000002e2f1f723e */ /* 0x000fe400000010ff */
[----:B------:R-:W-:Y:S02]  /*7810*/  F2FP.BF16.F32.PACK_AB R32, R49, R48 ;  /* 0x000000303120723e */ /* 0x000fe400000010ff */
[----:B------:R-:W-:Y:S01]  /*7820*/  F2FP.BF16.F32.PACK_AB R33, R51, R50 ;  /* 0x000000323321723e */ /* 0x000fe200000010ff */
[----:B------:R-:W-:Y:S01]  /*7830*/  STSM.16.M88.4 [R102], R28 ;  /* 0x0000001c66007844 */ /* 0x000fe20000000200 */
[----:B------:R-:W-:Y:S02]  /*7840*/  F2FP.BF16.F32.PACK_AB R35, R55, R54 ;  /* 0x000000363723723e */ /* 0x000fe400000010ff */
[----:B------:R-:W-:Y:S02]  /*7850*/  MOV R99, R10 ;  /* 0x0000000a00637202 */ /* 0x000fe40000000f00 */
[----:B0-----:R-:W-:Y:S01]  /*7860*/  MOV R26, R8 ;  /* 0x00000008001a7202 */ /* 0x001fe20000000f00 */
[----:B------:R0:W-:Y:S01]  /*7870*/  STSM.16.M88.4 [R18], R32 ;  /* 0x0000002012007844 */ /* 0x0001e20000000200 */
[----:B------:R-:W-:-:S02]  /*7880*/  F2FP.BF16.F32.PACK_AB R4, R57, R56 ;  /* 0x000000383904723e */ /* 0x000fc400000010ff */
[----:B------:R-:W-:Y:S02]  /*7890*/  F2FP.BF16.F32.PACK_AB R5, R59, R58 ;  /* 0x0000003a3b05723e */ /* 0x000fe400000010ff */
[----:B------:R-:W-:Y:S02]  /*78a0*/  F2FP.BF16.F32.PACK_AB R6, R61, R60 ;  /* 0x0000003c3d06723e */ /* 0x000fe400000010ff */
[----:B------:R-:W-:Y:S02]  /*78b0*/  F2FP.BF16.F32.PACK_AB R7, R63, R62 ;  /* 0x0000003e3f07723e */ /* 0x000fe400000010ff */
[----:B------:R-:W-:Y:S02]  /*78c0*/  F2FP.BF16.F32.PACK_AB R8, R65, R64 ;  /* 0x000000404108723e */ /* 0x000fe400000010ff */
[----:B------:R-:W-:Y:S01]  /*78d0*/  F2FP.BF16.F32.PACK_AB R9, R67, R66 ;  /* 0x000000424309723e */ /* 0x000fe200000010ff */
[----:B------:R-:W-:Y:S01]  /*78e0*/  STSM.16.M88.4 [R101], R4 ;  /* 0x0000000465007844 */ /* 0x000fe20000000200 */
[----:B------:R-:W-:-:S02]  /*78f0*/  F2FP.BF16.F32.PACK_AB R10, R69, R68 ;  /* 0x00000044450a723e */ /* 0x000fc400000010ff */
[----:B------:R-:W-:Y:S01]  /*7900*/  F2FP.BF16.F32.PACK_AB R11, R71, R70 ;  /* 0x00000046470b723e */ /* 0x000fe200000010ff */
[----:B0-----:R-:W-:Y:S01]  /*7910*/  IMAD.U32 R32, RZ, RZ, UR7 ;  /* 0x00000007ff207e24 */ /* 0x001fe2000f8e00ff */
[----:B------:R-:W-:Y:S02]  /*7920*/  F2FP.BF16.F32.PACK_AB R12, R73, R72 ;  /* 0x00000048490c723e */ /* 0x000fe400000010ff */
[----:B------:R-:W-:Y:S01]  /*7930*/  F2FP.BF16.F32.PACK_AB R13, R75, R74 ;  /* 0x0000004a4b0d723e */ /* 0x000fe200000010ff */
[----:B------:R-:W-:Y:S01]  /*7940*/  STSM.16.M88.4 [R100], R8 ;  /* 0x0000000864007844 */ /* 0x000fe20000000200 */
[----:B------:R-:W-:Y:S02]  /*7950*/  F2FP.BF16.F32.PACK_AB R14, R77, R76 ;  /* 0x0000004c4d0e723e */ /* 0x000fe400000010ff */
[----:B------:R-:W-:Y:S02]  /*7960*/  F2FP.BF16.F32.PACK_AB R15, R79, R78 ;  /* 0x0000004e4f0f723e */ /* 0x000fe400000010ff */
[----:B------:R-:W-:-:S02]  /*7970*/  F2FP.BF16.F32.PACK_AB R28, R81, R80 ;  /* 0x00000050511c723e */ /* 0x000fc400000010ff */
[----:B------:R-:W-:Y:S01]  /*7980*/  F2FP.BF16.F32.PACK_AB R29, R83, R82 ;  /* 0x00000052531d723e */ /* 0x000fe200000010ff */
[----:B------:R-:W-:Y:S01]  /*7990*/  STSM.16.M88.4 [R99], R12 ;  /* 0x0000000c63007844 */ /* 0x000fe20000000200 */
[----:B------:R-:W-:Y:S02]  /*79a0*/  F2FP.BF16.F32.PACK_AB R30, R85, R84 ;  /* 0x00000054551e723e */ /* 0x000fe400000010ff */
[----:B------:R-:W-:Y:S02]  /*79b0*/  F2FP.BF16.F32.PACK_AB R31, R87, R86 ;  /* 0x00000056571f723e */ /* 0x000fe400000010ff */
[----:B------:R-:W-:Y:S02]  /*79c0*/  ISETP.NE.U32.AND P0, PT, RZ, UR10, PT ;  /* 0x0000000aff007c0c */ /* 0x000fe4000bf05070 */
[----:B------:R-:W-:Y:S01]  /*79d0*/  MOV R33, UR8 ;  /* 0x0000000800217c02 */ /* 0x000fe20008000f00 */
[----:B------:R0:W-:Y:S01]  /*79e0*/  STSM.16.M88.4 [R26], R28 ;  /* 0x0000001c1a007844 */ /* 0x0001e20000000200 */
[----:B------:R-:W-:Y:S01]  /*79f0*/  BAR.SYNC.DEFER_BLOCKING 0x1, 0x100 ;  /* 0x0044000000007b1d */ /* 0x000fe20000010000 */
[----:B------:R-:W-:-:S05]  /*7a00*/  ISETP.NE.AND.EX P0, PT, RZ, UR11, PT, P0 ;  /* 0x0000000bff007c0c */ /* 0x000fca000bf05300 */
[----:B------:R-:W-:Y:S02]  /*7a10*/  ULDC.64 UR8, c[0x0][0xc08] ;  /* 0x0003020000087ab9 */ /* 0x000fe40000000a00 */
[----:B0-----:R-:W0:Y:S06]  /*7a20*/  LDC R26, c[0x0][0xbe8] ;  /* 0x0002fa00ff1a7b82 */ /* 0x001e2c0000000800 */
[----:B------:R-:W2:Y:S01]  /*7a30*/  @P0 LDG.E R18, desc[UR36][R32.64] ;  /* 0x0000002420120981 */ /* 0x000ea2000c1e1900 */
[----:B------:R-:W-:-:S04]  /*7a40*/  UISETP.NE.U32.AND UP0, UPT, UR8, URZ, UPT ;  /* 0x0000003f0800728c */ /* 0x000fc8000bf05070 */
[----:B------:R-:W-:-:S06]  /*7a50*/  UISETP.NE.AND.EX UP0, UPT, UR9, URZ, UPT, UP0 ;  /* 0x0000003f0900728c */ /* 0x000fcc000bf05300 */
[----:B------:R-:W-:Y:S02]  /*7a60*/  PLOP3.LUT P4, PT, PT, PT, UP0, 0x80, 0x0 ;  /* 0x000000000000781c */ /* 0x000fe40003f8f008 */
[----:B0-----:R-:W-:-:S03]  /*7a70*/  ISETP.NE.AND P1, PT, R26, 0x1, PT ;  /* 0x000000011a00780c */ /* 0x001fc60003f25270 */
[----:B------:R-:W-:-:S03]  /*7a80*/  @UP0 UIADD3 UR8, UP1, UR4, UR8, URZ ;  /* 0x0000000804080290 */ /* 0x000fc6000ff3e03f */
[----:B------:R-:W-:Y:S01]  /*7a90*/  ULDC UR4, c[0x0][0xa88] ;  /* 0x0002a20000047ab9 */ /* 0x000fe20000000800 */
[----:B------:R-:W-:Y:S01]  /*7aa0*/  @UP0 UIADD3.X UR9, UR12, UR9, URZ, UP1, !UPT ;  /* 0x000000090c090290 */ /* 0x000fe20008ffe43f */
[----:B------:R-:W-:Y:S01]  /*7ab0*/  IMAD.U32 R9, RZ, RZ, UR4 ;  /* 0x00000004ff097e24 */ /* 0x000fe2000f8e00ff */
[----:B------:R-:W-:Y:S01]  /*7ac0*/  UISETP.NE.AND UP0, UPT, UR16, URZ, UPT ;  /* 0x0000003f1000728c */ /* 0x000fe2000bf05270 */
[----:B------:R-:W-:Y:S01]  /*7ad0*/  IMAD.U32 R4, RZ, RZ, UR8 ;  /* 0x00000008ff047e24 */ /* 0x000fe2000f8e00ff */
[----:B------:R-:W-:Y:S02]  /*7ae0*/  ULDC UR4, c[0x0][0xad4] ;  /* 0x0002b50000047ab9 */ /* 0x000fe40000000800 */
[----:B------:R-:W0:Y:S01]  /*7af0*/  @P1 LDC R6, c[0x0][0xbec] ;  /* 0x0002fb00ff061b82 */ /* 0x000e220000000800 */
[----:B------:R-:W-:Y:S01]  /*7b00*/  USEL UR4, UR16, UR4, UP0 ;  /* 0x0000000410047287 */ /* 0x000fe20008000000 */
[----:B------:R-:W-:Y:S01]  /*7b10*/  IMAD.U32 R5, RZ, RZ, UR9 ;  /* 0x00000009ff057e24 */ /* 0x000fe2000f8e00ff */
[----:B------:R-:W-:-:S02]  /*7b20*/  UMOV UR17, 0x9b8 ;  /* 0x000009b800117882 */ /* 0x000fc40000000000 */
[----:B------:R-:W-:-:S03]  /*7b30*/  UISETP.GT.AND UP1, UPT, UR4, 0x1, UPT ;  /* 0x000000010400788c */ /* 0x000fc6000bf24270 */
[----:B------:R-:W1:Y:S01]  /*7b40*/  @P1 LDC R11, c[0x0][0xbf0] ;  /* 0x0002fc00ff0b1b82 */ /* 0x000e620000000800 */
[----:B------:R-:W-:Y:S01]  /*7b50*/  USEL UR17, UR17, 0x978, UP1 ;  /* 0x0000097811117887 */ /* 0x000fe20008800000 */
[----:B------:R3:W5:Y:S01]  /*7b60*/  @P4 LDG.E R9, desc[UR36][R4.64] ;  /* 0x0000002404094981 */ /* 0x000762000c1e1900 */
[----:B------:R-:W-:Y:S01]  /*7b70*/  UISETP.NE.U32.AND UP0, UPT, UR10, URZ, UPT ;  /* 0x0000003f0a00728c */ /* 0x000fe2000bf05070 */
[----:B------:R-:W-:Y:S01]  /*7b80*/  UMOV UR4, URZ ;  /* 0x0000003f00047c82 */ /* 0x000fe20008000000 */
[----:B------:R-:W-:Y:S02]  /*7b90*/  USEL UR7, UR14, URZ, UP1 ;  /* 0x0000003f0e077287 */ /* 0x000fe40008800000 */
[----:B------:R-:W-:Y:S01]  /*7ba0*/  UISETP.NE.AND.EX UP0, UPT, UR11, URZ, UPT, UP0 ;  /* 0x0000003f0b00728c */ /* 0x000fe2000bf05300 */
[----:B---3--:R-:W-:-:S03]  /*7bb0*/  IMAD.U32 R4, RZ, RZ, UR15 ;  /* 0x0000000fff047e24 */ /* 0x008fc6000f8e00ff */
[----:B------:R-:W-:Y:S02]  /*7bc0*/  USEL UR61, UR61, URZ, !UP0 ;  /* 0x0000003f3d3d7287 */ /* 0x000fe4000c000000 */
[----:B------:R-:W-:Y:S01]  /*7bd0*/  ULDC.64 UR8, c[0x0][UR17+0x218] ;  /* 0x0000860011087abb */ /* 0x000fe20008000a00 */
[----:B------:R-:W-:Y:S01]  /*7be0*/  IMAD R13, R4, 0x80, R197 ;  /* 0x00000080040d7824 */ /* 0x000fe200078e02c5 */
[----:B------:R-:W-:Y:S01]  /*7bf0*/  ULDC.64 UR10, c[0x0][UR17+0x220] ;  /* 0x00008800110a7abb */ /* 0x000fe20008000a00 */
[----:B------:R-:W-:Y:S02]  /*7c00*/  USEL UR16, UR13, URZ, !UP0 ;  /* 0x0000003f0d107287 */ /* 0x000fe4000c000000 */
[----:B0-----:R-:W-:Y:S01]  /*7c10*/  @P1 IMAD.HI.U32 R4, R13, R6, RZ ;  /* 0x000000060d041227 */ /* 0x001fe200078e00ff */
[----:B------:R-:W-:Y:S01]  /*7c20*/  ULDC.64 UR12, c[0x0][UR17+0x228] ;  /* 0x00008a00110c7abb */ /* 0x000fe20008000a00 */
[----:B------:R-:W-:Y:S02]  /*7c30*/  UIMAD.WIDE.U32 UR14, UR8, UR18, URZ ;  /* 0x00000012080e72a5 */ /* 0x000fe4000f8e003f */
[----:B------:R-:W-:Y:S01]  /*7c40*/  UIMAD UR11, UR11, UR61, URZ ;  /* 0x0000003d0b0b72a4 */ /* 0x000fe2000f8e023f */
[----:B------:R-:W-:Y:S01]  /*7c50*/  IMAD.MOV.U32 R7, RZ, RZ, R13 ;  /* 0x000000ffff077224 */ /* 0x000fe200078e000d */
[----:B------:R-:W-:Y:S01]  /*7c60*/  UIMAD UR18, UR9, UR18, URZ ;  /* 0x00000012091272a4 */ /* 0x000fe2000f8e023f */
[----:B-1----:R-:W-:Y:S01]  /*7c70*/  @P1 SHF.R.U32.HI R7, RZ, R11, R4 ;  /* 0x0000000bff071219 */ /* 0x002fe20000011604 */
[----:B------:R-:W-:-:S02]  /*7c80*/  UIMAD.WIDE.U32 UR8, UR10, UR61, URZ ;  /* 0x0000003d0a0872a5 */ /* 0x000fc4000f8e003f */
[----:B------:R-:W-:Y:S01]  /*7c90*/  UIMAD.WIDE.U32 UR20, UR12, UR7, URZ ;  /* 0x000000070c1472a5 */ /* 0x000fe2000f8e003f */
[----:B------:R-:W-:Y:S01]  /*7ca0*/  IADD3 R11, -R7, RZ, RZ ;  /* 0x000000ff070b7210 */ /* 0x000fe20007ffe1ff */
[----:B------:R-:W-:Y:S02]  /*7cb0*/  UIMAD UR7, UR13, UR7, URZ ;  /* 0x000000070d0772a4 */ /* 0x000fe4000f8e023f */
[----:B------:R-:W-:Y:S02]  /*7cc0*/  UIMAD UR11, UR10, UR16, UR11 ;  /* 0x000000100a0b72a4 */ /* 0x000fe4000f8e020b */
[----:B------:R-:W-:Y:S01]  /*7cd0*/  UIADD3 UR18, UR15, UR18, URZ ;  /* 0x000000120f127290 */ /* 0x000fe2000fffe03f */
[----:B------:R-:W-:Y:S02]  /*7ce0*/  IMAD.U32 R4, RZ, RZ, UR20 ;  /* 0x00000014ff047e24 */ /* 0x000fe4000f8e00ff */
[----:B------:R-:W-:Y:S01]  /*7cf0*/  IMAD.U32 R5, RZ, RZ, UR21 ;  /* 0x00000015ff057e24 */ /* 0x000fe2000f8e00ff */
[----:B------:R-:W-:Y:S01]  /*7d00*/  SHF.R.S32.HI R5, RZ, 0x1f, R7 ;  /* 0x0000001fff057819 */ /* 0x000fe20000011407 */
[----:B------:R-:W-:-:S05]  /*7d10*/  IMAD R11, R26, R11, R13 ;  /* 0x0000000b1a0b7224 */ /* 0x000fca00078e020d */
[----:B------:R-:W-:Y:S02]  /*7d20*/  SHF.R.S32.HI R6, RZ, 0x1f, R11 ;  /* 0x0000001fff067819 */ /* 0x000fe4000001140b */
[----:B--2---:R-:W-:-:S13]  /*7d30*/  @P0 R2UR UR4, R18 ;  /* 0x00000000120402ca */ /* 0x004fda00000e0000 */
[----:B------:R-:W-:Y:S02]  /*7d40*/  UIADD3 UR14, UP0, UP2, UR8, UR14, UR4 ;  /* 0x0000000e080e7290 */ /* 0x000fe4000fa1e004 */
[----:B------:R-:W-:Y:S02]  /*7d50*/  UIADD3 UR8, UR21, UR7, URZ ;  /* 0x0000000715087290 */ /* 0x000fe4000fffe03f */
[----:B------:R-:W-:Y:S02]  /*7d60*/  UIADD3 UR7, UR9, UR11, URZ ;  /* 0x0000000b09077290 */ /* 0x000fe4000fffe03f */
[----:B------:R-:W-:Y:S01]  /*7d70*/  USHF.R.S32.HI UR12, URZ, 0x1f, UR4 ;  /* 0x0000001f3f0c7899 */ /* 0x000fe20008011404 */
[----:B------:R-:W-:Y:S01]  /*7d80*/  IADD3 R4, P2, P3, R7, UR14, R4 ;  /* 0x0000000e07047c10 */ /* 0x000fe2000fb5e004 */
[----:B------:R-:W-:Y:S01]  /*7d90*/  IMAD.U32 R8, RZ, RZ, UR8 ;  /* 0x00000008ff087e24 */ /* 0x000fe2000f8e00ff */
[----:B------:R-:W-:Y:S01]  /*7da0*/  ULDC.64 UR8, c[0x0][UR17+0x210] ;  /* 0x0000840011087abb */ /* 0x000fe20008000a00 */
[----:B------:R-:W-:Y:S01]  /*7db0*/  UIADD3.X UR7, UR7, UR18, UR12, UP0, UP2 ;  /* 0x0000001207077290 */ /* 0x000fe200087e440c */
[----:B------:R-:W-:Y:S01]  /*7dc0*/  IMAD R7, R11, UR9, RZ ;  /* 0x000000090b077c24 */ /* 0x000fe2000f8e02ff */
[----:B------:R-:W-:Y:S01]  /*7dd0*/  ULDC.64 UR10, c[0x0][0xba8] ;  /* 0x0002ea00000a7ab9 */ /* 0x000fe20000000a00 */
[----:B------:R-:W-:Y:S01]  /*7de0*/  @!UP1 ULDC UR10, c[0x0][0xb50] ;  /* 0x0002d400000a9ab9 */ /* 0x000fe20000000800 */
[----:B------:R-:W-:Y:S01]  /*7df0*/  @!UP1 ULDC UR11, c[0x0][0xb54] ;  /* 0x0002d500000b9ab9 */ /* 0x000fe20000000800 */
[----:B------:R-:W-:Y:S01]  /*7e00*/  IMAD R7, R6, UR8, R7 ;  /* 0x0000000806077c24 */ /* 0x000fe2000f8e0207 */
[----:B------:R-:W-:-:S03]  /*7e10*/  IADD3.X R5, R5, UR7, R8, P2, P3 ;  /* 0x0000000705057c10 */ /* 0x000fc600097e6408 */
[----:B------:R-:W-:-:S04]  /*7e20*/  IMAD.WIDE.U32 R4, R11, UR8, R4 ;  /* 0x000000080b047c25 */ /* 0x000fc8000f8e0004 */
[----:B------:R-:W-:Y:S01]  /*7e30*/  IMAD.IADD R5, R5, 0x1, R7 ;  /* 0x0000000105057824 */ /* 0x000fe200078e0207 */
[----:B------:R-:W-:-:S04]  /*7e40*/  LEA R8, P2, R4, UR10, 0x2 ;  /* 0x0000000a04087c11 */ /* 0x000fc8000f8410ff */
[----:B------:R-:W-:Y:S01]  /*7e50*/  LEA.HI.X R10, R4, UR11, R5, 0x2, P2 ;  /* 0x0000000b040a7c11 */ /* 0x000fe200090f1405 */
[----:B------:R-:W-:Y:S08]  /*7e60*/  @P4 BRA `(.L_x_213) ;  /* 0x0000000000104947 */ /* 0x000ff00003800000 */
[----:B------:R-:W-:Y:S05]  /*7e70*/  @!P0 BRA `(.L_x_213) ;  /* 0x00000000000c8947 */ /* 0x000fea0003800000 */
[----:B------:R-:W2:Y:S04]  /*7e80*/  LDG.E R4, desc[UR36][R32.64] ;  /* 0x0000002420047981 */ /* 0x000ea8000c1e1900 */
[----:B-----5:R-:W2:Y:S02]  /*7e90*/  LDG.E R9, desc[UR36][R32.64+0x4] ;  /* 0x0000042420097981 */ /* 0x020ea4000c1e1900 */
[----:B--2---:R-:W-:-:S07]  /*7ea0*/  IMAD.IADD R9, R9, 0x1, -R4 ;  /* 0x0000000109097824 */ /* 0x004fce00078e0a04 */
.L_x_213:
[----:B------:R-:W-:Y:S01]  /*7eb0*/  R2UR UR7, R175 ;  /* 0x00000000af0772ca */ /* 0x000fe200000e0000 */
[----:B------:R-:W-:Y:S01]  /*7ec0*/  SHFL.IDX PT, R4, R8, RZ, 0x1c1f ;  /* 0x001c1fff08047589 */ /* 0x000fe200000e0000 */
[----:B-----5:R-:W-:Y:S01]  /*7ed0*/  IMAD R18, R9, R26, RZ ;  /* 0x0000001a09127224 */ /* 0x020fe200078e02ff */
[----:B------:R-:W-:Y:S02]  /*7ee0*/  LOP3.LUT P0, RZ, R179, 0x3, RZ, 0xc0, !PT ;  /* 0x00000003b3ff7812 */ /* 0x000fe4000780c0ff */
[----:B------:R-:W0:Y:S01]  /*7ef0*/  SHFL.IDX PT, R5, R10, RZ, 0x1c1f ;  /* 0x001c1fff0a057589 */ /* 0x000e2200000e0000 */
[----:B------:R-:W-:-:S03]  /*7f00*/  PLOP3.LUT P3, PT, PT, PT, UP1, 0x80, 0x0 ;  /* 0x000000000000781c */ /* 0x000fc60003f6f018 */
[----:B------:R-:W-:Y:S04]  /*7f10*/  SHFL.IDX PT, R6, R8, 0x1, 0x1c1f ;  /* 0x003c1f0008067f89 */ /* 0x000fe800000e0000 */
[----:B------:R-:W-:Y:S01]  /*7f20*/  IMAD.U32 R11, RZ, RZ, UR7 ;  /* 0x00000007ff0b7e24 */ /* 0x000fe2000f8e00ff */
[----:B------:R-:W1:Y:S04]  /*7f30*/  SHFL.IDX PT, R7, R10, 0x1, 0x1c1f ;  /* 0x003c1f000a077f89 */ /* 0x000e6800000e0000 */
[----:B------:R-:W-:-:S04]  /*7f40*/  LEA R11, R11, R196, 0x7 ;  /* 0x000000c40b0b7211 */ /* 0x000fc800078e38ff */
[C---:B------:R-:W-:Y:S01]  /*7f50*/  ISETP.GE.OR P2, PT, R11.reuse, R18, P0 ;  /* 0x000000120b00720c */ /* 0x040fe20000746670 */
[----:B------:R-:W-:-:S05]  /*7f60*/  VIADD R9, R11, 0x8 ;  /* 0x000000080b097836 */ /* 0x000fca0000000000 */
[----:B------:R-:W-:-:S07]  /*7f70*/  ISETP.GE.OR P0, PT, R9, R18, P0 ;  /* 0x000000120900720c */ /* 0x000fce0000706670 */
[----:B0-----:R0:W-:Y:S01]  /*7f80*/  @!P2 ST.E desc[UR36][R4.64], R3 ;  /* 0x000000030400a985 */ /* 0x0011e2000c101924 */
[----:B------:R-:W-:-:S05]  /*7f90*/  ISETP.GE.AND P2, PT, R11, R18, PT ;  /* 0x000000120b00720c */ /* 0x000fca0003f46270 */
[----:B-1----:R0:W-:Y:S01]  /*7fa0*/  @!P0 ST.E desc[UR36][R6.64], R0 ;  /* 0x0000000006008985 */ /* 0x0021e2000c101924 */
[----:B------:R-:W-:Y:S01]  /*7fb0*/  ISETP.GE.AND P0, PT, R9, R18, PT ;  /* 0x000000120900720c */ /* 0x000fe20003f06270 */
[----:B------:R-:W-:-:S12]  /*7fc0*/  @P3 BRA `(.L_x_214) ;  /* 0x0000000800983947 */ /* 0x000fd80003800000 */
[----:B0-----:R-:W-:Y:S01]  /*7fd0*/  IMAD R3, R176, 0x40, R2 ;  /* 0x00000040b0037824 */ /* 0x001fe200078e0202 */
[----:B------:R-:W0:Y:S01]  /*7fe0*/  @P1 LDC R19, c[0x0][0xbec] ;  /* 0x0002fb00ff131b82 */ /* 0x000e220000000800 */
[----:B------:R-:W-:Y:S01]  /*7ff0*/  R2UR UR14, R175 ;  /* 0x00000000af0e72ca */ /* 0x000fe200000e0000 */
[----:B------:R-:W-:Y:S01]  /*8000*/  ULDC.64 UR10, c[0x0][0xaa0] ;  /* 0x0002a800000a7ab9 */ /* 0x000fe20000000a00 */
[----:B------:R-:W-:Y:S01]  /*8010*/  IMAD.WIDE R24, R3, 0x2, R24 ;  /* 0x0000000203187825 */ /* 0x000fe200078e0218 */
[----:B------:R-:W-:Y:S02]  /*8020*/  R2UR UR15, R174 ;  /* 0x00000000ae0f72ca */ /* 0x000fe400000e0000 */
[C---:B------:R-:W-:Y:S02]  /*8030*/  IADD3 R9, P6, R24.reuse, 0x1000, RZ ;  /* 0x0000100018097810 */ /* 0x040fe40007fde0ff */
[----:B------:R-:W1:Y:S01]  /*8040*/  @P1 LDC R21, c[0x0][0xbf0] ;  /* 0x0002fc00ff151b82 */ /* 0x000e620000000800 */
[----:B------:R-:W-:-:S02]  /*8050*/  LOP3.LUT R5, R24, 0x380, RZ, 0xc0, !PT ;  /* 0x0000038018057812 */ /* 0x000fc400078ec0ff */
[----:B------:R-:W-:Y:S01]  /*8060*/  LOP3.LUT R8, R9, 0x380, RZ, 0xc0, !PT ;  /* 0x0000038009087812 */ /* 0x000fe200078ec0ff */
[----:B------:R-:W-:Y:S01]  /*8070*/  UIMAD UR7, UR12, UR10, URZ ;  /* 0x0000000a0c0772a4 */ /* 0x000fe2000f8e023f */
[----:B------:R-:W-:Y:S02]  /*8080*/  SHF.R.U64 R5, R5, 0x3, RZ ;  /* 0x0000000305057819 */ /* 0x000fe400000012ff */
[----:B------:R-:W-:Y:S01]  /*8090*/  SHF.R.U64 R8, R8, 0x3, RZ ;  /* 0x0000000308087819 */ /* 0x000fe200000012ff */
[----:B------:R-:W-:Y:S01]  /*80a0*/  UIMAD.WIDE.U32 UR8, UR4, UR10, URZ ;  /* 0x0000000a040872a5 */ /* 0x000fe2000f8e003f */
[----:B------:R-:W-:Y:S01]  /*80b0*/  IADD3 R13, P5, R24, 0x2000, RZ ;  /* 0x00002000180d7810 */ /* 0x000fe20007fbe0ff */
[----:B------:R-:W-:Y:S01]  /*80c0*/  ULDC.64 UR12, c[0x0][0xaf0] ;  /* 0x0002bc00000c7ab9 */ /* 0x000fe20000000a00 */
[----:B------:R-:W-:Y:S01]  /*80d0*/  LOP3.LUT R8, R8, R9, RZ, 0x3c, !PT ;  /* 0x0000000908087212 */ /* 0x000fe200078e3cff */
[----:B------:R-:W-:Y:S01]  /*80e0*/  IMAD.X R9, RZ, RZ, R25, P6 ;  /* 0x000000ffff097224 */ /* 0x000fe200030e0619 */
[C---:B------:R-:W-:Y:S01]  /*80f0*/  IADD3 R3, P6, R24.reuse, 0x7000, RZ ;  /* 0x0000700018037810 */ /* 0x040fe20007fde0ff */
[----:B------:R-:W-:Y:S01]  /*8100*/  UIMAD UR7, UR4, UR11, UR7 ;  /* 0x0000000b040772a4 */ /* 0x000fe2000f8e0207 */
[----:B------:R-:W-:-:S02]  /*8110*/  IADD3 R29, P4, R24, 0x3000, RZ ;  /* 0x00003000181d7810 */ /* 0x000fc40007f9e0ff */
[----:B------:R-:W-:Y:S02]  /*8120*/  LOP3.LUT R0, R3, 0x380, RZ, 0xc0, !PT ;  /* 0x0000038003007812 */ /* 0x000fe400078ec0ff */
[----:B------:R-:W-:Y:S01]  /*8130*/  IADD3 R33, P3, R24, 0x4000, RZ ;  /* 0x0000400018217810 */ /* 0x000fe20007f7e0ff */
[----:B------:R-:W-:Y:S01]  /*8140*/  ULDC.64 UR10, c[0x0][0xae8] ;  /* 0x0002ba00000a7ab9 */ /* 0x000fe20000000a00 */
[----:B------:R-:W-:Y:S02]  /*8150*/  SHF.R.U64 R0, R0, 0x3, RZ ;  /* 0x0000000300007819 */ /* 0x000fe400000012ff */
[C---:B------:R-:W-:Y:S01]  /*8160*/  IADD3 R37, P2, R24.reuse, 0x5000, RZ ;  /* 0x0000500018257810 */ /* 0x040fe20007f5e0ff */
[----:B------:R-:W-:Y:S01]  /*8170*/  IMAD.X R45, RZ, RZ, R25, P6 ;  /* 0x000000ffff2d7224 */ /* 0x000fe200030e0619 */
[----:B------:R-:W-:Y:S01]  /*8180*/  IADD3 R41, P0, R24, 0x6000, RZ ;  /* 0x0000600018297810 */ /* 0x000fe20007f1e0ff */
[----:B------:R-:W5:Y:S01]  /*8190*/  LD.E.128 R8, desc[UR36][R8.64] ;  /* 0x0000002408087980 */ /* 0x000f62000c101d00 */
[----:B------:R-:W-:-:S02]  /*81a0*/  LOP3.LUT R24, R5, R24, RZ, 0x3c, !PT ;  /* 0x0000001805187212 */ /* 0x000fc400078e3cff */
[----:B------:R-:W-:Y:S01]  /*81b0*/  LOP3.LUT R44, R0, R3, RZ, 0x3c, !PT ;  /* 0x00000003002c7212 */ /* 0x000fe200078e3cff */
[----:B------:R-:W-:Y:S01]  /*81c0*/  IMAD R0, R17, 0x20, R176 ;  /* 0x0000002011007824 */ /* 0x000fe200078e02b0 */
[----:B------:R-:W-:Y:S01]  /*81d0*/  UIADD3 UR9, UR9, UR7, URZ ;  /* 0x0000000709097290 */ /* 0x000fe2000fffe03f */
[----:B------:R-:W-:Y:S01]  /*81e0*/  IMAD.U32 R3, RZ, RZ, UR14 ;  /* 0x0000000eff037e24 */ /* 0x000fe2000f8e00ff */
[----:B------:R2:W5:Y:S01]  /*81f0*/  LD.E.128 R4, desc[UR36][R24.64] ;  /* 0x0000002418047980 */ /* 0x000562000c101d00 */
[----:B------:R-:W-:Y:S01]  /*8200*/  USHF.R.S32.HI UR4, URZ, 0x1f, UR61 ;  /* 0x0000001f3f047899 */ /* 0x000fe2000801143d */
[----:B------:R-:W-:Y:S01]  /*8210*/  LOP3.LUT R12, R13, 0x380, RZ, 0xc0, !PT ;  /* 0x000003800d0c7812 */ /* 0x000fe200078ec0ff */
[----:B------:R-:W-:Y:S01]  /*8220*/  UIMAD.WIDE.U32 UR8, UR15, UR10, UR8 ;  /* 0x0000000a0f0872a5 */ /* 0x000fe2000f8e0008 */
[----:B------:R-:W-:Y:S01]  /*8230*/  LOP3.LUT R28, R29, 0x380, RZ, 0xc0, !PT ;  /* 0x000003801d1c7812 */ /* 0x000fe200078ec0ff */
[----:B------:R-:W5:Y:S01]  /*8240*/  LD.E.128 R44, desc[UR36][R44.64] ;  /* 0x000000242c2c7980 */ /* 0x000f62000c101d00 */
[----:B------:R-:W-:-:S02]  /*8250*/  LOP3.LUT R32, R33, 0x380, RZ, 0xc0, !PT ;  /* 0x0000038021207812 */ /* 0x000fc400078ec0ff */
[----:B------:R-:W-:Y:S01]  /*8260*/  LOP3.LUT R36, R37, 0x380, RZ, 0xc0, !PT ;  /* 0x0000038025247812 */ /* 0x000fe200078ec0ff */
[----:B--2---:R-:W-:Y:S01]  /*8270*/  IMAD R24, R3, 0x80, R0 ;  /* 0x0000008003187824 */ /* 0x004fe200078e0200 */
[----:B------:R-:W-:Y:S01]  /*8280*/  LOP3.LUT R40, R41, 0x380, RZ, 0xc0, !PT ;  /* 0x0000038029287812 */ /* 0x000fe200078ec0ff */
[----:B------:R-:W-:Y:S01]  /*8290*/  UIMAD UR4, UR4, UR12, URZ ;  /* 0x0000000c040472a4 */ /* 0x000fe2000f8e023f */
[----:B------:R-:W-:Y:S01]  /*82a0*/  SHF.R.U64 R12, R12, 0x3, RZ ;  /* 0x000000030c0c7819 */ /* 0x000fe200000012ff */
[----:B0-----:R-:W-:Y:S01]  /*82b0*/  @P1 IMAD.HI.U32 R0, R24, R19, RZ ;  /* 0x0000001318001227 */ /* 0x001fe200078e00ff */
[----:B------:R-:W-:Y:S01]  /*82c0*/  UIMAD UR9, UR15, UR11, UR9 ;  /* 0x0000000b0f0972a4 */ /* 0x000fe2000f8e0209 */
[----:B------:R-:W-:Y:S02]  /*82d0*/  SHF.R.U64 R28, R28, 0x3, RZ ;  /* 0x000000031c1c7819 */ /* 0x000fe400000012ff */
[----:B------:R-:W-:Y:S01]  /*82e0*/  IMAD.MOV.U32 R3, RZ, RZ, R24 ;  /* 0x000000ffff037224 */ /* 0x000fe200078e0018 */
[----:B-1----:R-:W-:Y:S01]  /*82f0*/  @P1 SHF.R.U32.HI R3, RZ, R21, R0 ;  /* 0x00000015ff031219 */ /* 0x002fe20000011600 */
[----:B------:R-:W-:Y:S01]  /*8300*/  UIMAD UR4, UR61, UR13, UR4 ;  /* 0x0000000d3d0472a4 */ /* 0x000fe2000f8e0204 */
[----:B------:R-:W-:Y:S01]  /*8310*/  SHF.R.U64 R32, R32, 0x3, RZ ;  /* 0x0000000320207819 */ /* 0x000fe200000012ff */
[----:B------:R-:W-:Y:S01]  /*8320*/  UIMAD.WIDE.U32 UR8, UR61, UR12, UR8 ;  /* 0x0000000c3d0872a5 */ /* 0x000fe2000f8e0008 */
[----:B------:R-:W-:-:S02]  /*8330*/  SHF.R.U64 R36, R36, 0x3, RZ ;  /* 0x0000000324247819 */ /* 0x000fc400000012ff */
[----:B------:R-:W-:Y:S01]  /*8340*/  SHF.R.U64 R40, R40, 0x3, RZ ;  /* 0x0000000328287819 */ /* 0x000fe200000012ff */
[----:B------:R-:W-:Y:S01]  /*8350*/  UIADD3 UR4, UR9, UR4, URZ ;  /* 0x0000000409047290 */ /* 0x000fe2000fffe03f */
[--C-:B------:R-:W-:Y:S01]  /*8360*/  SHF.R.S32.HI R0, RZ, 0x1f, R3.reuse ;  /* 0x0000001fff007819 */ /* 0x100fe20000011403 */
[----:B------:R-:W-:Y:S01]  /*8370*/  IMAD.MOV R19, RZ, RZ, -R3 ;  /* 0x000000ffff137224 */ /* 0x000fe200078e0a03 */
[----:B------:R-:W-:Y:S01]  /*8380*/  LOP3.LUT R12, R12, R13, RZ, 0x3c, !PT ;  /* 0x0000000d0c0c7212 */ /* 0x000fe200078e3cff */
[--C-:B------:R-:W-:Y:S01]  /*8390*/  IMAD.X R13, RZ, RZ, R25.reuse, P5 ;  /* 0x000000ffff0d7224 */ /* 0x100fe200028e0619 */
[----:B------:R-:W-:Y:S01]  /*83a0*/  LOP3.LUT R28, R28, R29, RZ, 0x3c, !PT ;  /* 0x0000001d1c1c7212 */ /* 0x000fe200078e3cff */
[--C-:B------:R-:W-:Y:S01]  /*83b0*/  IMAD.X R29, RZ, RZ, R25.reuse, P4 ;  /* 0x000000ffff1d7224 */ /* 0x100fe200020e0619 */
[----:B------:R-:W-:Y:S01]  /*83c0*/  LOP3.LUT R32, R32, R33, RZ, 0x3c, !PT ;  /* 0x0000002120207212 */ /* 0x000fe200078e3cff */
[--C-:B------:R-:W-:Y:S01]  /*83d0*/  IMAD.X R33, RZ, RZ, R25.reuse, P3 ;  /* 0x000000ffff217224 */ /* 0x100fe200018e0619 */
[----:B------:R-:W-:Y:S01]  /*83e0*/  LOP3.LUT R36, R36, R37, RZ, 0x3c, !PT ;  /* 0x0000002524247212 */ /* 0x000fe200078e3cff */
[----:B------:R-:W-:Y:S01]  /*83f0*/  ULDC.64 UR10, c[0x0][0xae0] ;  /* 0x0002b800000a7ab9 */ /* 0x000fe20000000a00 */
[----:B------:R-:W-:Y:S01]  /*8400*/  LOP3.LUT R40, R40, R41, RZ, 0x3c, !PT ;  /* 0x0000002928287212 */ /* 0x000fe200078e3cff */
[----:B------:R-:W-:Y:S01]  /*8410*/  IMAD.X R41, RZ, RZ, R25, P0 ;  /* 0x000000ffff297224 */ /* 0x000fe200000e0619 */
[----:B------:R-:W-:Y:S01]  /*8420*/  IADD3.X R37, RZ, R25, RZ, P2, !PT ;  /* 0x00000019ff257210 */ /* 0x000fe200017fe4ff */
[----:B------:R-:W-:Y:S01]  /*8430*/  IMAD R0, R0, UR10, RZ ;  /* 0x0000000a00007c24 */ /* 0x000fe2000f8e02ff */
[----:B------:R-:W-:Y:S01]  /*8440*/  MOV R20, UR8 ;  /* 0x0000000800147c02 */ /* 0x000fe20008000f00 */
[----:B------:R-:W-:Y:S01]  /*8450*/  IMAD R19, R26, R19, R24 ;  /* 0x000000131a137224 */ /* 0x000fe200078e0218 */
[----:B------:R-:W5:Y:S01]  /*8460*/  LD.E.128 R12, desc[UR36][R12.64] ;  /* 0x000000240c0c7980 */ /* 0x000f62000c101d00 */
[----:B------:R-:W-:Y:S01]  /*8470*/  IMAD.U32 R21, RZ, RZ, UR9 ;  /* 0x00000009ff157e24 */ /* 0x000fe2000f8e00ff */
[----:B------:R-:W-:Y:S01]  /*8480*/  ULDC.64 UR8, c[0x0][0xad8] ;  /* 0x0002b60000087ab9 */ /* 0x000fe20000000a00 */
[----:B------:R-:W-:Y:S01]  /*8490*/  IMAD.U32 R21, RZ, RZ, UR4 ;  /* 0x00000004ff157e24 */ /* 0x000fe2000f8e00ff */
[----:B------:R-:W5:Y:S01]  /*84a0*/  LD.E.128 R28, desc[UR36][R28.64] ;  /* 0x000000241c1c7980 */ /* 0x000f62000c101d00 */
[----:B------:R-:W-:Y:S01]  /*84b0*/  IMAD R25, R3, UR11, R0 ;  /* 0x0000000b03197c24 */ /* 0x000fe2000f8e0200 */
[----:B------:R-:W-:-:S02]  /*84c0*/  SHF.R.S32.HI R0, RZ, 0x1f, R19 ;  /* 0x0000001fff007819 */ /* 0x000fc40000011413 */
[----:B------:R-:W5:Y:S01]  /*84d0*/  LD.E.128 R32, desc[UR36][R32.64] ;  /* 0x0000002420207980 */ /* 0x000f62000c101d00 */
[----:B------:R-:W-:-:S03]  /*84e0*/  IMAD.WIDE.U32 R20, R3, UR10, R20 ;  /* 0x0000000a03147c25 */ /* 0x000fc6000f8e0014 */
[----:B------:R-:W5:Y:S04]  /*84f0*/  LD.E.128 R36, desc[UR36][R36.64] ;  /* 0x0000002424247980 */ /* 0x000f68000c101d00 */
[----:B------:R-:W5:Y:S01]  /*8500*/  LD.E.128 R40, desc[UR36][R40.64] ;  /* 0x0000002428287980 */ /* 0x000f62000c101d00 */
[----:B------:R-:W-:Y:S01]  /*8510*/  IMAD.U32 R49, RZ, RZ, UR14 ;  /* 0x0000000eff317e24 */ /* 0x000fe2000f8e00ff */
[----:B------:R-:W-:Y:S01]  /*8520*/  @!PT LDS RZ, [RZ] ;  /* 0x00000000fffff984 */ /* 0x000fe20000000800 */
[----:B------:R-:W-:Y:S01]  /*8530*/  @!PT LDS RZ, [RZ] ;  /* 0x00000000fffff984 */ /* 0x000fe20000000800 */
[----:B------:R-:W-:Y:S01]  /*8540*/  @!PT LDS RZ, [RZ] ;  /* 0x00000000fffff984 */ /* 0x000fe20000000800 */
[----:B------:R-:W-:Y:S01]  /*8550*/  @!PT LDS RZ, [RZ] ;  /* 0x00000000fffff984 */ /* 0x000fe20000000800 */
[----:B------:R0:W-:Y:S06]  /*8560*/  MEMBAR.ALL.CTA ;  /* 0x0000000000007992 */ /* 0x0001ec0000008000 */
[----:B0-----:R-:W0:Y:S01]  /*8570*/  FENCE.VIEW.ASYNC.S ;  /* 0x00000000000073c6 */ /* 0x001e220000000000 */
[----:B------:R-:W-:-:S02]  /*8580*/  IMAD.IADD R21, R21, 0x1, R25 ;  /* 0x0000000115157824 */ /* 0x000fc400078e0219 */
[----:B------:R-:W-:Y:S02]  /*8590*/  IMAD R0, R0, UR8, RZ ;  /* 0x0000000800007c24 */ /* 0x000fe4000f8e02ff */
[----:B------:R-:W-:Y:S02]  /*85a0*/  IMAD R49, R49, 0x80, R176 ;  /* 0x0000008031317824 */ /* 0x000fe400078e02b0 */
[C---:B------:R-:W-:Y:S02]  /*85b0*/  IMAD R25, R19.reuse, UR9, R0 ;  /* 0x0000000913197c24 */ /* 0x040fe4000f8e0200 */
[----:B------:R-:W-:Y:S01]  /*85c0*/  IMAD.WIDE.U32 R20, R19, UR8, R20 ;  /* 0x0000000813147c25 */ /* 0x000fe2000f8e0014 */
[CC--:B------:R-:W-:Y:S01]  /*85d0*/  ISETP.GE.AND P2, PT, R49.reuse, R18.reuse, PT ;  /* 0x000000123100720c */ /* 0x0c0fe20003f46270 */
[----:B------:R-:W-:Y:S01]  /*85e0*/  ULDC.64 UR8, c[0x0][0xa80] ;  /* 0x0002a00000087ab9 */ /* 0x000fe20000000a00 */
[----:B------:R-:W-:Y:S01]  /*85f0*/  IADD3 R3, R49, 0x20, RZ ;  /* 0x0000002031037810 */ /* 0x000fe20007ffe0ff */
[----:B------:R-:W-:Y:S01]  /*8600*/  IMAD.IADD R19, R21, 0x1, R25 ;  /* 0x0000000115137824 */ /* 0x000fe200078e0219 */
[----:B------:R-:W-:Y:S01]  /*8610*/  LEA R0, P3, R20, UR8, 0x1 ;  /* 0x0000000814007c11 */ /* 0x000fe2000f8608ff */
[----:B------:R-:W-:Y:S01]  /*8620*/  VIADD R98, R98, 0x2a820 ;  /* 0x0002a82062627836 */ /* 0x000fe20000000000 */
[----:B------:R-:W-:Y:S01]  /*8630*/  ISETP.GE.AND P0, PT, R3, R18, PT ;  /* 0x000000120300720c */ /* 0x000fe20003f06270 */
[----:B------:R-:W-:Y:S01]  /*8640*/  VIADD R3, R49, 0x40 ;  /* 0x0000004031037836 */ /* 0x000fe20000000000 */
[----:B------:R-:W-:-:S02]  /*8650*/  LEA.HI.X R19, R20, UR9, R19, 0x1, P3 ;  /* 0x0000000914137c11 */ /* 0x000fc400098f0c13 */
[----:B------:R-:W-:Y:S01]  /*8660*/  PRMT R98, RZ, 0x654, R98 ;  /* 0x00000654ff627816 */ /* 0x000fe20000000062 */
[----:B0-----:R0:W1:Y:S01]  /*8670*/  SHFL.IDX PT, R25, R0, RZ, 0x181f ;  /* 0x00181fff00197589 */ /* 0x00106200000e0000 */
[----:B------:R-:W-:Y:S01]  /*8680*/  ISETP.GE.AND P1, PT, R3, R18, PT ;  /* 0x000000120300720c */ /* 0x000fe20003f26270 */
[----:B------:R-:W-:Y:S01]  /*8690*/  BSSY B1, `(.L_x_215) ;  /* 0x000000d000017945 */ /* 0x000fe20003800000 */
[----:B------:R0:W-:Y:S01]  /*86a0*/  SYNCS.ARRIVE.TRANS64.RED.A1T0 RZ, [R98+URZ], RZ ;  /* 0x000000ff62ff79a7 */ /* 0x0001e2000810043f */
[----:B------:R0:W2:Y:S02]  /*86b0*/  SHFL.IDX PT, R3, R19, RZ, 0x181f ;  /* 0x00181fff13037589 */ /* 0x0000a400000e0000 */
[----:B------:R-:W-:Y:S08]  /*86c0*/  @P2 BRA `(.L_x_216) ;  /* 0x0000000000242947 */ /* 0x000ff00003800000 */
[----:B------:R-:W-:Y:S02]  /*86d0*/  ULDC UR4, c[0x0][0xac8] ;  /* 0x0002b20000047ab9 */ /* 0x000fe40000000800 */
[----:B------:R-:W-:Y:S02]  /*86e0*/  ISETP.GE.AND P2, PT, R2, UR4, PT ;  /* 0x0000000402007c0c */ /* 0x000fe4000bf46270 */
[----:B------:R-:W-:-:S11]  /*86f0*/  ISETP.GE.AND P3, PT, R16, UR4, PT ;  /* 0x0000000410007c0c */ /* 0x000fd6000bf66270 */
[-C--:B-1----:R-:W-:Y:S02]  /*8700*/  @!P2 LEA R20, P4, R2, R25.reuse, 0x1 ;  /* 0x000000190214a211 */ /* 0x082fe400078808ff */
[----:B------:R-:W-:Y:S02]  /*8710*/  @!P3 LEA R24, P5, R16, R25, 0x1 ;  /* 0x000000191018b211 */ /* 0x000fe400078a08ff */
[-C--:B--2---:R-:W-:Y:S02]  /*8720*/  @!P2 LEA.HI.X R21, R2, R3.reuse, R201, 0x1, P4 ;  /* 0x000000030215a211 */ /* 0x084fe400020f0cc9 */
[----:B------:R-:W-:-:S03]  /*8730*/  @!P3 LEA.HI.X R25, R16, R3, R200, 0x1, P5 ;  /* 0x000000031019b211 */ /* 0x000fc600028f0cc8 */
[----:B-----5:R3:W-:Y:S04]  /*8740*/  @!P2 ST.E.128 desc[UR36][R20.64], R4 ;  /* 0x000000041400a985 */ /* 0x0207e8000c101d24 */
[----:B------:R3:W-:Y:S02]  /*8750*/  @!P3 ST.E.128 desc[UR36][R24.64], R32 ;  /* 0x000000201800b985 */ /* 0x0007e4000c101d24 */
.L_x_216:
[----:B------:R-:W-:Y:S05]  /*8760*/  BSYNC B1 ;  /* 0x0000000000017941 */ /* 0x000fea0003800000 */
.L_x_215:
[----:B--2---:R2:W4:Y:S01]  /*8770*/  SHFL.IDX PT, R3, R19, 0x1, 0x181f ;  /* 0x00381f0013037f89 */ /* 0x00452200000e0000 */
[----:B------:R-:W-:Y:S03]  /*8780*/  BSSY B1, `(.L_x_217) ;  /* 0x000000c000017945 */ /* 0x000fe60003800000 */
[----:B---3-5:R2:W3:Y:S01]  /*8790*/  SHFL.IDX PT, R7, R0, 0x1, 0x181f ;  /* 0x00381f0000077f89 */ /* 0x0284e200000e0000 */
[----:B------:R-:W-:Y:S05]  /*87a0*/  @P0 BRA `(.L_x_218) ;  /* 0x0000000000240947 */ /* 0x000fea0003800000 */
[----:B------:R-:W-:Y:S02]  /*87b0*/  ULDC UR4, c[0x0][0xac8] ;  /* 0x0002b20000047ab9 */ /* 0x000fe40000000800 */
[----:B------:R-:W-:Y:S02]  /*87c0*/  ISETP.GE.AND P3, PT, R2, UR4, PT ;  /* 0x0000000402007c0c */ /* 0x000fe4000bf66270 */
[----:B------:R-:W-:-:S11]  /*87d0*/  ISETP.GE.AND P4, PT, R16, UR4, PT ;  /* 0x0000000410007c0c */ /* 0x000fd6000bf86270 */
[-C--:B---3--:R-:W-:Y:S02]  /*87e0*/  @!P3 LEA R4, P0, R2, R7.reuse, 0x1 ;  /* 0x000000070204b211 */ /* 0x088fe400078008ff */
[----:B------:R-:W-:Y:S02]  /*87f0*/  @!P4 LEA R6, P2, R16, R7, 0x1 ;  /* 0x000000071006c211 */ /* 0x000fe400078408ff */
[-C--:B----4-:R-:W-:Y:S02]  /*8800*/  @!P3 LEA.HI.X R5, R2, R3.reuse, R201, 0x1, P0 ;  /* 0x000000030205b211 */ /* 0x090fe400000f0cc9 */
[----:B------:R-:W-:-:S03]  /*8810*/  @!P4 LEA.HI.X R7, R16, R3, R200, 0x1, P2 ;  /* 0x000000031007c211 */ /* 0x000fc600010f0cc8 */
[----:B------:R3:W-:Y:S04]  /*8820*/  @!P3 ST.E.128 desc[UR36][R4.64], R8 ;  /* 0x000000080400b985 */ /* 0x0007e8000c101d24 */
[----:B------:R3:W-:Y:S02]  /*8830*/  @!P4 ST.E.128 desc[UR36][R6.64], R36 ;  /* 0x000000240600c985 */ /* 0x0007e4000c101d24 */
.L_x_218:
[----:B------:R-:W-:Y:S05]  /*8840*/  BSYNC B1 ;  /* 0x0000000000017941 */ /* 0x000fea0003800000 */
.L_x_217:
[----:B----4-:R4:W0:Y:S01]  /*8850*/  SHFL.IDX PT, R3, R19, 0x2, 0x181f ;  /* 0x00581f0013037f89 */ /* 0x01082200000e0000 */
[----:B------:R-:W-:Y:S03]  /*8860*/  BSSY B1, `(.L_x_219) ;  /* 0x000000c000017945 */ /* 0x000fe60003800000 */
[----:B---3--:R4:W3:Y:S01]  /*8870*/  SHFL.IDX PT, R7, R0, 0x2, 0x181f ;  /* 0x00581f0000077f89 */ /* 0x0088e200000e0000 */
[----:B------:R-:W-:Y:S05]  /*8880*/  @P1 BRA `(.L_x_220) ;  /* 0x0000000000241947 */ /* 0x000fea0003800000 */
[----:B------:R-:W-:Y:S02]  /*8890*/  ULDC UR4, c[0x0][0xac8] ;  /* 0x0002b20000047ab9 */ /* 0x000fe40000000800 */
[----:B------:R-:W-:Y:S02]  /*88a0*/  ISETP.GE.AND P2, PT, R2, UR4, PT ;  /* 0x0000000402007c0c */ /* 0x000fe4000bf46270 */
[----:B------:R-:W-:-:S11]  /*88b0*/  ISETP.GE.AND P3, PT, R16, UR4, PT ;  /* 0x0000000410007c0c */ /* 0x000fd6000bf66270 */
[-C--:B---3--:R-:W-:Y:S02]  /*88c0*/  @!P2 LEA R4, P0, R2, R7.reuse, 0x1 ;  /* 0x000000070204a211 */ /* 0x088fe400078008ff */
[----:B------:R-:W-:Y:S02]  /*88d0*/  @!P3 LEA R6, P1, R16, R7, 0x1 ;  /* 0x000000071006b211 */ /* 0x000fe400078208ff */
[-C--:B0-----:R-:W-:Y:S02]  /*88e0*/  @!P2 LEA.HI.X R5, R2, R3.reuse, R201, 0x1, P0 ;  /* 0x000000030205a211 */ /* 0x081fe400000f0cc9 */
[----:B------:R-:W-:-:S03]  /*88f0*/  @!P3 LEA.HI.X R7, R16, R3, R200, 0x1, P1 ;  /* 0x000000031007b211 */ /* 0x000fc600008f0cc8 */
[----:B------:R0:W-:Y:S04]  /*8900*/  @!P2 ST.E.128 desc[UR36][R4.64], R12 ;  /* 0x0000000c0400a985 */ /* 0x0001e8000c101d24 */
[----:B------:R0:W-:Y:S02]  /*8910*/  @!P3 ST.E.128 desc[UR36][R6.64], R40 ;  /* 0x000000280600b985 */ /* 0x0001e4000c101d24 */
.L_x_220:
[----:B------:R-:W-:Y:S05]  /*8920*/  BSYNC B1 ;  /* 0x0000000000017941 */ /* 0x000fea0003800000 */
.L_x_219:
[----:B0-----:R-:W-:Y:S01]  /*8930*/  VIADD R3, R49, 0x60 ;  /* 0x0000006031037836 */ /* 0x001fe20000000000 */
[----:B--2-4-:R-:W0:Y:S04]  /*8940*/  SHFL.IDX PT, R19, R19, 0x3, 0x181f ;  /* 0x00781f0013137f89 */ /* 0x014e2800000e0000 */
[----:B------:R-:W-:Y:S01]  /*8950*/  ISETP.GE.AND P0, PT, R3, R18, PT ;  /* 0x000000120300720c */ /* 0x000fe20003f06270 */
[----:B---3--:R2:W3:-:S12]  /*8960*/  SHFL.IDX PT, R7, R0, 0x3, 0x181f ;  /* 0x00781f0000077f89 */ /* 0x0084d800000e0000 */
[----:B--2---:R-:W-:Y:S05]  /*8970*/  @P0 BRA `(.L_x_221) ;  /* 0x00000018005c0947 */ /* 0x004fea0003800000 */
[----:B------:R-:W-:Y:S02]  /*8980*/  ULDC UR4, c[0x0][0xac8] ;  /* 0x0002b20000047ab9 */ /* 0x000fe40000000800 */
[----:B------:R-:W-:-:S13]  /*8990*/  ISETP.GE.AND P1, PT, R2, UR4, PT ;  /* 0x0000000402007c0c */ /* 0x000fda000bf26270 */
[----:B---3--:R-:W-:-:S04]  /*89a0*/  @!P1 LEA R4, P0, R2, R7, 0x1 ;  /* 0x0000000702049211 */ /* 0x008fc800078008ff */
[----:B0-----:R-:W-:Y:S02]  /*89b0*/  @!P1 LEA.HI.X R5, R2, R19, R201, 0x1, P0 ;  /* 0x0000001302059211 */ /* 0x001fe400000f0cc9 */
[----:B------:R-:W-:-:S03]  /*89c0*/  ISETP.GE.AND P0, PT, R16, UR4, PT ;  /* 0x0000000410007c0c */ /* 0x000fc6000bf06270 */
[----:B------:R2:W-:Y:S10]  /*89d0*/  @!P1 ST.E.128 desc[UR36][R4.64], R28 ;  /* 0x0000001c04009985 */ /* 0x0005f4000c101d24 */
[----:B------:R-:W-:Y:S05]  /*89e0*/  @P0 BRA `(.L_x_221) ;  /* 0x0000001800400947 */ /* 0x000fea0003800000 */
[----:B--2---:R-:W-:-:S04]  /*89f0*/  LEA R4, P0, R16, R7, 0x1 ;  /* 0x0000000710047211 */ /* 0x004fc800078008ff */
[----:B------:R-:W-:-:S05]  /*8a00*/  LEA.HI.X R5, R16, R19, R200, 0x1, P0 ;  /* 0x0000001310057211 */ /* 0x000fca00000f0cc8 */
[----:B------:R4:W-:Y:S01]  /*8a10*/  ST.E.128 desc[UR36][R4.64], R44 ;  /* 0x0000002c04007985 */ /* 0x0009e2000c101d24 */
[----:B------:R-:W-:Y:S05]  /*8a20*/  BRA `(.L_x_221) ;  /* 0x0000001800307947 */ /* 0x000fea0003800000 */
.L_x_214:
[----:B------:R-:W-:Y:S01]  /*8a30*/  ULDC.64 UR10, c[0x0][0xb08] ;  /* 0x0002c200000a7ab9 */ /* 0x000fe20000000a00 */
[----:B------:R-:W-:Y:S01]  /*8a40*/  R2UR UR14, R174 ;  /* 0x00000000ae0e72ca */ /* 0x000fe200000e0000 */
[----:B------:R-:W-:Y:S01]  /*8a50*/  UIMAD UR7, UR12, UR10, URZ ;  /* 0x0000000a0c0772a4 */ /* 0x000fe2000f8e023f */
[----:B0-----:R-:W0:Y:S01]  /*8a60*/  @P1 LDC R0, c[0x0][0xbec] ;  /* 0x0002fb00ff001b82 */ /* 0x001e220000000800 */
[----:B------:R-:W-:Y:S01]  /*8a70*/  UIMAD.WIDE.U32 UR8, UR4, UR10, URZ ;  /* 0x0000000a040872a5 */ /* 0x000fe2000f8e003f */
[----:B------:R-:W-:Y:S01]  /*8a80*/  R2UR UR13, R19 ;  /* 0x00000000130d72ca */ /* 0x000fe200000e0000 */
[----:B------:R-:W-:Y:S01]  /*8a90*/  UIMAD UR7, UR4, UR11, UR7 ;  /* 0x0000000b040772a4 */ /* 0x000fe2000f8e0207 */
[----:B------:R-:W-:Y:S01]  /*8aa0*/  IMAD.MOV.U32 R3, RZ, RZ, R13 ;  /* 0x000000ffff037224 */ /* 0x000fe200078e000d */
[----:B------:R-:W-:Y:S01]  /*8ab0*/  USHF.R.S32.HI UR4, URZ, 0x1f, UR61 ;  /* 0x0000001f3f047899 */ /* 0x000fe2000801143d */
[----:B------:R-:W-:Y:S01]  /*8ac0*/  VIADD R98, R98, 0x2a820 ;  /* 0x0002a82062627836 */ /* 0x000fe20000000000 */
[----:B------:R-:W-:Y:S01]  /*8ad0*/  UIADD3 UR9, UR9, UR7, URZ ;  /* 0x0000000709097290 */ /* 0x000fe2000fffe03f */
[----:B------:R-:W1:Y:S01]  /*8ae0*/  @P1 LDC R5, c[0x0][0xbf0] ;  /* 0x0002fc00ff051b82 */ /* 0x000e620000000800 */
[----:B------:R-:W-:Y:S01]  /*8af0*/  ULDC.64 UR10, c[0x0][0xb38] ;  /* 0x0002ce00000a7ab9 */ /* 0x000fe20000000a00 */
[----:B------:R-:W-:Y:S01]  /*8b00*/  BSSY B1, `(.L_x_222) ;  /* 0x0000066000017945 */ /* 0x000fe20003800000 */
[----:B------:R-:W-:Y:S01]  /*8b10*/  UIMAD.WIDE.U32 UR8, UR14, UR10, UR8 ;  /* 0x0000000a0e0872a5 */ /* 0x000fe2000f8e0008 */
[----:B------:R-:W-:-:S03]  /*8b20*/  PRMT R98, RZ, 0x654, R98 ;  /* 0x00000654ff627816 */ /* 0x000fc60000000062 */
[----:B------:R-:W-:Y:S01]  /*8b30*/  UIMAD UR9, UR14, UR11, UR9 ;  /* 0x0000000b0e0972a4 */ /* 0x000fe2000f8e0209 */
[----:B------:R2:W-:Y:S02]  /*8b40*/  SYNCS.ARRIVE.TRANS64.RED.A1T0 RZ, [R98+URZ], RZ ;  /* 0x000000ff62ff79a7 */ /* 0x0005e4000810043f */
[----:B------:R-:W-:Y:S02]  /*8b50*/  ULDC.64 UR10, c[0x0][0xb40] ;  /* 0x0002d000000a7ab9 */ /* 0x000fe40000000a00 */
[----:B------:R-:W-:Y:S02]  /*8b60*/  UIMAD UR4, UR4, UR10, URZ ;  /* 0x0000000a040472a4 */ /* 0x000fe4000f8e023f */
[----:B------:R-:W-:Y:S02]  /*8b70*/  UIMAD.WIDE.U32 UR8, UR61, UR10, UR8 ;  /* 0x0000000a3d0872a5 */ /* 0x000fe4000f8e0008 */
[----:B------:R-:W-:Y:S01]  /*8b80*/  UIMAD UR4, UR61, UR11, UR4 ;  /* 0x0000000b3d0472a4 */ /* 0x000fe2000f8e0204 */
[----:B0-----:R-:W-:-:S02]  /*8b90*/  @P1 IMAD.HI.U32 R0, R13, R0, RZ ;  /* 0x000000000d001227 */ /* 0x001fc400078e00ff */
[----:B------:R-:W-:Y:S01]  /*8ba0*/  ULDC.64 UR10, c[0x0][0xb48] ;  /* 0x0002d200000a7ab9 */ /* 0x000fe20000000a00 */
[----:B------:R-:W-:Y:S02]  /*8bb0*/  UIADD3 UR9, UR9, UR4, URZ ;  /* 0x0000000409097290 */ /* 0x000fe4000fffe03f */
[----:B-1----:R-:W-:Y:S02]  /*8bc0*/  @P1 SHF.R.U32.HI R3, RZ, R5, R0 ;  /* 0x00000005ff031219 */ /* 0x002fe40000011600 */
[----:B------:R-:W-:Y:S02]  /*8bd0*/  UIMAD.WIDE.U32 UR8, UR13, UR10, UR8 ;  /* 0x0000000a0d0872a5 */ /* 0x000fe4000f8e0008 */
[--C-:B------:R-:W-:Y:S01]  /*8be0*/  SHF.R.S32.HI R0, RZ, 0x1f, R3.reuse ;  /* 0x0000001fff007819 */ /* 0x100fe20000011403 */
[----:B------:R-:W-:Y:S01]  /*8bf0*/  IMAD.MOV R7, RZ, RZ, -R3 ;  /* 0x000000ffff077224 */ /* 0x000fe200078e0a03 */
[----:B------:R-:W-:Y:S02]  /*8c00*/  UIMAD UR4, UR13, UR11, UR9 ;  /* 0x0000000b0d0472a4 */ /* 0x000fe4000f8e0209 */
[----:B------:R-:W-:Y:S01]  /*8c10*/  MOV R4, UR8 ;  /* 0x0000000800047c02 */ /* 0x000fe20008000f00 */
[----:B------:R-:W-:Y:S01]  /*8c20*/  IMAD.U32 R5, RZ, RZ, UR9 ;  /* 0x00000009ff057e24 */ /* 0x000fe2000f8e00ff */
[----:B------:R-:W-:Y:S01]  /*8c30*/  ULDC.64 UR10, c[0x0][0xb30] ;  /* 0x0002cc00000a7ab9 */ /* 0x000fe20000000a00 */
[----:B------:R-:W-:Y:S01]  /*8c40*/  IMAD R7, R26, R7, R13 ;  /* 0x000000071a077224 */ /* 0x000fe200078e020d */
[----:B------:R-:W-:Y:S01]  /*8c50*/  ULDC.64 UR8, c[0x0][0xb28] ;  /* 0x0002ca0000087ab9 */ /* 0x000fe20000000a00 */
[----:B------:R-:W-:-:S02]  /*8c60*/  IMAD R0, R0, UR10, RZ ;  /* 0x0000000a00007c24 */ /* 0x000fc4000f8e02ff */
[----:B------:R-:W-:Y:S02]  /*8c70*/  IMAD.U32 R5, RZ, RZ, UR4 ;  /* 0x00000004ff057e24 */ /* 0x000fe4000f8e00ff */
[C---:B------:R-:W-:Y:S01]  /*8c80*/  IMAD R9, R3.reuse, UR11, R0 ;  /* 0x0000000b03097c24 */ /* 0x040fe2000f8e0200 */
[----:B------:R-:W-:Y:S01]  /*8c90*/  SHF.R.S32.HI R0, RZ, 0x1f, R7 ;  /* 0x0000001fff007819 */ /* 0x000fe20000011407 */
[----:B------:R-:W-:-:S04]  /*8ca0*/  IMAD.WIDE.U32 R4, R3, UR10, R4 ;  /* 0x0000000a03047c25 */ /* 0x000fc8000f8e0004 */
[----:B------:R-:W-:Y:S02]  /*8cb0*/  IMAD R0, R0, UR8, RZ ;  /* 0x0000000800007c24 */ /* 0x000fe4000f8e02ff */
[----:B------:R-:W-:Y:S02]  /*8cc0*/  IMAD.IADD R5, R5, 0x1, R9 ;  /* 0x0000000105057824 */ /* 0x000fe400078e0209 */
[C---:B------:R-:W-:Y:S02]  /*8cd0*/  IMAD R3, R7.reuse, UR9, R0 ;  /* 0x0000000907037c24 */ /* 0x040fe4000f8e0200 */
[----:B------:R-:W-:Y:S01]  /*8ce0*/  IMAD.WIDE.U32 R4, R7, UR8, R4 ;  /* 0x0000000807047c25 */ /* 0x000fe2000f8e0004 */
[----:B------:R-:W-:-:S03]  /*8cf0*/  ULDC.64 UR8, c[0x0][0xb00] ;  /* 0x0002c00000087ab9 */ /* 0x000fc60000000a00 */
[----:B------:R-:W-:Y:S01]  /*8d00*/  IMAD.IADD R3, R5, 0x1, R3 ;  /* 0x0000000105037824 */ /* 0x000fe200078e0203 */
[----:B------:R-:W-:-:S04]  /*8d10*/  LEA R0, P1, R4, UR8, 0x2 ;  /* 0x0000000804007c11 */ /* 0x000fc8000f8210ff */
[----:B------:R-:W-:Y:S01]  /*8d20*/  LEA.HI.X R3, R4, UR9, R3, 0x2, P1 ;  /* 0x0000000904037c11 */ /* 0x000fe200088f1403 */
[----:B------:R2:W0:Y:S04]  /*8d30*/  SHFL.IDX PT, R6, R0, RZ, 0x1c1f ;  /* 0x001c1fff00067589 */ /* 0x00042800000e0000 */
[----:B------:R2:W1:Y:S01]  /*8d40*/  SHFL.IDX PT, R7, R3, RZ, 0x1c1f ;  /* 0x001c1fff03077589 */ /* 0x00046200000e0000 */
[----:B------:R-:W-:Y:S05]  /*8d50*/  @P2 BRA `(.L_x_223) ;  /* 0x0000000400002947 */ /* 0x000fea0003800000 */
[----:B------:R-:W-:Y:S02]  /*8d60*/  ULDC UR4, c[0x0][0xac8] ;  /* 0x0002b20000047ab9 */ /* 0x000fe40000000800 */
[----:B------:R-:W-:Y:S02]  /*8d70*/  ISETP.GE.AND P3, PT, R172, UR4, PT ;  /* 0x00000004ac007c0c */ /* 0x000fe4000bf66270 */
[----:B------:R-:W-:Y:S02]  /*8d80*/  ISETP.GE.AND P1, PT, R173, UR4, PT ;  /* 0x00000004ad007c0c */ /* 0x000fe4000bf26270 */
[----:B------:R-:W-:Y:S02]  /*8d90*/  ISETP.GE.AND P4, PT, R171, UR4, PT ;  /* 0x00000004ab007c0c */ /* 0x000fe4000bf86270 */
[----:B------:R-:W-:-:S07]  /*8da0*/  ISETP.GE.AND P2, PT, R170, UR4, PT ;  /* 0x00000004aa007c0c */ /* 0x000fce000bf46270 */
[CC--:B0-----:R-:W-:Y:S02]  /*8db0*/  @!P3 LEA R8, P5, R172.reuse, R6.reuse, 0x2 ;  /* 0x00000006ac08b211 */ /* 0x0c1fe400078a10ff */
[----:B-1----:R-:W-:Y:S02]  /*8dc0*/  @!P1 IMAD.WIDE R4, R173, 0x4, R6 ;  /* 0x00000004ad049825 */ /* 0x002fe400078e0206 */
[----:B------:R-:W-:Y:S02]  /*8dd0*/  @!P3 LEA.HI.X R9, R172, R7, R194, 0x2, P5 ;  /* 0x00000007ac09b211 */ /* 0x000fe400028f14c2 */
[-C--:B------:R-:W-:Y:S01]  /*8de0*/  @!P4 LEA R10, P5, R171, R6.reuse, 0x2 ;  /* 0x00000006ab0ac211 */ /* 0x080fe200078a10ff */
[----:B------:R0:W-:Y:S01]  /*8df0*/  @!P1 ST.E.64 desc[UR36][R4.64], R20 ;  /* 0x0000001404009985 */ /* 0x0001e2000c101b24 */
[----:B------:R-:W-:Y:S02]  /*8e00*/  ISETP.GE.AND P1, PT, R169, UR4, PT ;  /* 0x00000004a9007c0c */ /* 0x000fe4000bf26270 */
[----:B------:R-:W-:Y:S01]  /*8e10*/  @!P2 LEA R12, P6, R170, R6, 0x2 ;  /* 0x00000006aa0ca211 */ /* 0x000fe200078c10ff */
[----:B------:R1:W-:Y:S01]  /*8e20*/  @!P3 ST.E.64 desc[UR36][R8.64], R88 ;  /* 0x000000580800b985 */ /* 0x0003e2000c101b24 */
[----:B------:R-:W-:-:S02]  /*8e30*/  ISETP.GE.AND P3, PT, R168, UR4, PT ;  /* 0x00000004a8007c0c */ /* 0x000fc4000bf66270 */
[-C--:B------:R-:W-:Y:S02]  /*8e40*/  @!P4 LEA.HI.X R11, R171, R7.reuse, R193, 0x2, P5 ;  /* 0x00000007ab0bc211 */ /* 0x080fe400028f14c1 */
[----:B------:R-:W-:Y:S02]  /*8e50*/  @!P2 LEA.HI.X R13, R170, R7, R192, 0x2, P6 ;  /* 0x00000007aa0da211 */ /* 0x000fe400030f14c0 */
[----:B------:R-:W-:Y:S01]  /*8e60*/  ISETP.GE.AND P5, PT, R167, UR4, PT ;  /* 0x00000004a7007c0c */ /* 0x000fe2000bfa6270 */
[----:B------:R3:W-:Y:S02]  /*8e70*/  @!P4 ST.E.64 desc[UR36][R10.64], R90 ;  /* 0x0000005a0a00c985 */ /* 0x0007e4000c101b24 */
[----:B------:R-:W-:Y:S02]  /*8e80*/  @!P1 LEA R14, P4, R169, R6, 0x2 ;  /* 0x00000006a90e9211 */ /* 0x000fe400078810ff */
[----:B------:R4:W-:Y:S01]  /*8e90*/  @!P2 ST.E.64 desc[UR36][R12.64], R36 ;  /* 0x000000240c00a985 */ /* 0x0009e2000c101b24 */
[----:B------:R-:W-:-:S02]  /*8ea0*/  ISETP.GE.AND P2, PT, R166, UR4, PT ;  /* 0x00000004a6007c0c */ /* 0x000fc4000bf46270 */
[CC--:B0-----:R-:W-:Y:S02]  /*8eb0*/  @!P3 LEA R4, P6, R168.reuse, R6.reuse, 0x2 ;  /* 0x00000006a804b211 */ /* 0x0c1fe400078c10ff */
[-C--:B------:R-:W-:Y:S02]  /*8ec0*/  @!P1 LEA.HI.X R15, R169, R7.reuse, R191, 0x2, P4 ;  /* 0x00000007a90f9211 */ /* 0x080fe400020f14bf */
[----:B------:R-:W-:Y:S02]  /*8ed0*/  @!P3 LEA.HI.X R5, R168, R7, R190, 0x2, P6 ;  /* 0x00000007a805b211 */ /* 0x000fe400030f14be */
[----:B------:R-:W-:Y:S01]  /*8ee0*/  ISETP.GE.AND P4, PT, R165, UR4, PT ;  /* 0x00000004a5007c0c */ /* 0x000fe2000bf86270 */
[----:B------:R0:W-:Y:S01]  /*8ef0*/  @!P1 ST.E.64 desc[UR36][R14.64], R40 ;  /* 0x000000280e009985 */ /* 0x0001e2000c101b24 */
[----:B-1----:R-:W-:-:S03]  /*8f00*/  @!P5 LEA R8, P1, R167, R6, 0x2 ;  /* 0x00000006a708d211 */ /* 0x002fc600078210ff */
[----:B------:R1:W-:Y:S01]  /*8f10*/  @!P3 ST.E.64 desc[UR36][R4.64], R44 ;  /* 0x0000002c0400b985 */ /* 0x0003e2000c101b24 */
[-C--:B---3--:R-:W-:Y:S02]  /*8f20*/  @!P2 LEA R10, P6, R166, R6.reuse, 0x2 ;  /* 0x00000006a60aa211 */ /* 0x088fe400078c10ff */
[----:B------:R-:W-:Y:S02]  /*8f30*/  ISETP.GE.AND P3, PT, R164, UR4, PT ;  /* 0x00000004a4007c0c */ /* 0x000fe4000bf66270 */
[-C--:B------:R-:W-:Y:S02]  /*8f40*/  @!P5 LEA.HI.X R9, R167, R7.reuse, R189, 0x2, P1 ;  /* 0x00000007a709d211 */ /* 0x080fe400008f14bd */
[----:B------:R-:W-:Y:S02]  /*8f50*/  ISETP.GE.AND P1, PT, R163, UR4, PT ;  /* 0x00000004a3007c0c */ /* 0x000fe4000bf26270 */
[----:B------:R-:W-:Y:S01]  /*8f60*/  @!P2 LEA.HI.X R11, R166, R7, R188, 0x2, P6 ;  /* 0x00000007a60ba211 */ /* 0x000fe200030f14bc */
[----:B------:R3:W-:Y:S01]  /*8f70*/  @!P5 ST.E.64 desc[UR36][R8.64], R48 ;  /* 0x000000300800d985 */ /* 0x0007e2000c101b24 */
[----:B----4-:R-:W-:-:S03]  /*8f80*/  @!P4 LEA R12, P6, R165, R6, 0x2 ;  /* 0x00000006a50cc211 */ /* 0x010fc600078c10ff */
[----:B------:R4:W-:Y:S01]  /*8f90*/  @!P2 ST.E.64 desc[UR36][R10.64], R52 ;  /* 0x000000340a00a985 */ /* 0x0009e2000c101b24 */
[----:B------:R-:W-:Y:S02]  /*8fa0*/  ISETP.GE.AND P2, PT, R162, UR4, PT ;  /* 0x00000004a2007c0c */ /* 0x000fe4000bf46270 */
[-C--:B------:R-:W-:Y:S02]  /*8fb0*/  @!P4 LEA.HI.X R13, R165, R7.reuse, R187, 0x2, P6 ;  /* 0x00000007a50dc211 */ /* 0x080fe400030f14bb */
[CC--:B0-----:R-:W-:Y:S02]  /*8fc0*/  @!P3 LEA R14, P5, R164.reuse, R6.reuse, 0x2 ;  /* 0x00000006a40eb211 */ /* 0x0c1fe400078a10ff */
[----:B-1----:R-:W-:Y:S01]  /*8fd0*/  @!P1 LEA R4, P6, R163, R6, 0x2 ;  /* 0x00000006a3049211 */ /* 0x002fe200078c10ff */
[----:B------:R0:W-:Y:S01]  /*8fe0*/  @!P4 ST.E.64 desc[UR36][R12.64], R56 ;  /* 0x000000380c00c985 */ /* 0x0001e2000c101b24 */
[----:B------:R-:W-:Y:S02]  /*8ff0*/  @!P3 LEA.HI.X R15, R164, R7, R186, 0x2, P5 ;  /* 0x00000007a40fb211 */ /* 0x000fe400028f14ba */
[----:B------:R-:W-:-:S02]  /*9000*/  ISETP.GE.AND P4, PT, R161, UR4, PT ;  /* 0x00000004a1007c0c */ /* 0x000fc4000bf86270 */
[-C--:B------:R-:W-:Y:S01]  /*9010*/  @!P1 LEA.HI.X R5, R163, R7.reuse, R185, 0x2, P6 ;  /* 0x00000007a3059211 */ /* 0x080fe200030f14b9 */
[----:B------:R1:W-:Y:S01]  /*9020*/  @!P3 ST.E.64 desc[UR36][R14.64], R60 ;  /* 0x0000003c0e00b985 */ /* 0x0003e2000c101b24 */
[----:B------:R-:W-:Y:S02]  /*9030*/  ISETP.GE.AND P5, PT, R160, UR4, PT ;  /* 0x00000004a0007c0c */ /* 0x000fe4000bfa6270 */
[----:B---3--:R-:W-:Y:S01]  /*9040*/  @!P2 LEA R8, P6, R162, R6, 0x2 ;  /* 0x00000006a208a211 */ /* 0x008fe200078c10ff */
[----:B------:R3:W-:Y:S01]  /*9050*/  @!P1 ST.E.64 desc[UR36][R4.64], R64 ;  /* 0x0000004004009985 */ /* 0x0007e2000c101b24 */
[----:B------:R-:W-:Y:S02]  /*9060*/  ISETP.GE.AND P3, PT, R23, UR4, PT ;  /* 0x0000000417007c0c */ /* 0x000fe4000bf66270 */
[----:B------:R-:W-:Y:S02]  /*9070*/  ISETP.GE.AND P1, PT, R22, UR4, PT ;  /* 0x0000000416007c0c */ /* 0x000fe4000bf26270 */
[----:B------:R-:W-:-:S02]  /*9080*/  @!P2 LEA.HI.X R9, R162, R7, R184, 0x2, P6 ;  /* 0x00000007a209a211 */ /* 0x000fc400030f14b8 */
[----:B----4-:R-:W-:-:S03]  /*9090*/  @!P4 LEA R10, P6, R161, R6, 0x2 ;  /* 0x00000006a10ac211 */ /* 0x010fc600078c10ff */
[----:B------:R3:W-:Y:S01]  /*90a0*/  @!P2 ST.E.64 desc[UR36][R8.64], R68 ;  /* 0x000000440800a985 */ /* 0x0007e2000c101b24 */
[CC--:B0-----:R-:W-:Y:S02]  /*90b0*/  @!P5 LEA R12, P2, R160.reuse, R6.reuse, 0x2 ;  /* 0x00000006a00cd211 */ /* 0x0c1fe400078410ff */
[-C--:B------:R-:W-:Y:S02]  /*90c0*/  @!P4 LEA.HI.X R11, R161, R7.reuse, R183, 0x2, P6 ;  /* 0x00000007a10bc211 */ /* 0x080fe400030f14b7 */
[CC--:B-1----:R-:W-:Y:S02]  /*90d0*/  @!P3 LEA R14, P6, R23.reuse, R6.reuse, 0x2 ;  /* 0x00000006170eb211 */ /* 0x0c2fe400078c10ff */
[-C--:B------:R-:W-:Y:S01]  /*90e0*/  @!P5 LEA.HI.X R13, R160, R7.reuse, R182, 0x2, P2 ;  /* 0x00000007a00dd211 */ /* 0x080fe200010f14b6 */
[----:B------:R3:W-:Y:S01]  /*90f0*/  @!P4 ST.E.64 desc[UR36][R10.64], R72 ;  /* 0x000000480a00c985 */ /* 0x0007e2000c101b24 */
[C---:B------:R-:W-:Y:S02]  /*9100*/  @!P1 LEA R6, P2, R22.reuse, R6, 0x2 ;  /* 0x0000000616069211 */ /* 0x040fe400078410ff */
[-C--:B------:R-:W-:Y:S01]  /*9110*/  @!P3 LEA.HI.X R15, R23, R7.reuse, R181, 0x2, P6 ;  /* 0x00000007170fb211 */ /* 0x080fe200030f14b5 */
[----:B------:R3:W-:Y:S01]  /*9120*/  @!P5 ST.E.64 desc[UR36][R12.64], R76 ;  /* 0x0000004c0c00d985 */ /* 0x0007e2000c101b24 */
[----:B------:R-:W-:-:S03]  /*9130*/  @!P1 LEA.HI.X R7, R22, R7, R180, 0x2, P2 ;  /* 0x0000000716079211 */ /* 0x000fc600010f14b4 */
[----:B------:R3:W-:Y:S04]  /*9140*/  @!P3 ST.E.64 desc[UR36][R14.64], R80 ;  /* 0x000000500e00b985 */ /* 0x0007e8000c101b24 */
[----:B------:R3:W-:Y:S02]  /*9150*/  @!P1 ST.E.64 desc[UR36][R6.64], R84 ;  /* 0x0000005406009985 */ /* 0x0007e4000c101b24 */
.L_x_223:
[----:B------:R-:W-:Y:S05]  /*9160*/  BSYNC B1 ;  /* 0x0000000000017941 */ /* 0x000fea0003800000 */
.L_x_222:
[----:B-1-3--:R1:W3:Y:S04]  /*9170*/  SHFL.IDX PT, R7, R3, 0x1, 0x1c1f ;  /* 0x003c1f0003077f89 */ /* 0x00a2e800000e0000 */
[----:B0-----:R1:W0:Y:S01]  /*9180*/  SHFL.IDX PT, R6, R0, 0x1, 0x1c1f ;  /* 0x003c1f0000067f89 */ /* 0x00122200000e0000 */
[----:B------:R-:W-:Y:S05]  /*9190*/  @P0 BRA `(.L_x_221) ;  /* 0x0000001000540947 */ /* 0x000fea0003800000 */
[----:B------:R-:W-:Y:S02]  /*91a0*/  ULDC UR4, c[0x0][0xac8] ;  /* 0x0002b20000047ab9 */ /* 0x000fe40000000800 */
[----:B------:R-:W-:Y:S02]  /*91b0*/  ISETP.GE.AND P1, PT, R172, UR4, PT ;  /* 0x00000004ac007c0c */ /* 0x000fe4000bf26270 */
[----:B------:R-:W-:Y:S02]  /*91c0*/  ISETP.GE.AND P0, PT, R171, UR4, PT ;  /* 0x00000004ab007c0c */ /* 0x000fe4000bf06270 */
[----:B------:R-:W-:Y:S02]  /*91d0*/  ISETP.GE.AND P2, PT, R173, UR4, PT ;  /* 0x00000004ad007c0c */ /* 0x000fe4000bf46270 */
[----:B------:R-:W-:Y:S02]  /*91e0*/  ISETP.GE.AND P4, PT, R169, UR4, PT ;  /* 0x00000004a9007c0c */ /* 0x000fe4000bf86270 */
[----:B------:R-:W-:-:S05]  /*91f0*/  ISETP.GE.AND P3, PT, R170, UR4, PT ;  /* 0x00000004aa007c0c */ /* 0x000fca000bf66270 */
[CC--:B0-----:R-:W-:Y:S02]  /*9200*/  @!P1 LEA R8, P5, R172.reuse, R6.reuse, 0x2 ;  /* 0x00000006ac089211 */ /* 0x0c1fe400078a10ff */
[-C--:B------:R-:W-:Y:S02]  /*9210*/  @!P0 LEA R10, P6, R171, R6.reuse, 0x2 ;  /* 0x00000006ab0a8211 */ /* 0x080fe400078c10ff */
[-C--:B---3--:R-:W-:Y:S01]  /*9220*/  @!P1 LEA.HI.X R9, R172, R7.reuse, R194, 0x2, P5 ;  /* 0x00000007ac099211 */ /* 0x088fe200028f14c2 */
[----:B------:R-:W-:Y:S01]  /*9230*/  @!P2 IMAD.WIDE R4, R173, 0x4, R6 ;  /* 0x00000004ad04a825 */ /* 0x000fe200078e0206 */
[----:B------:R-:W-:Y:S02]  /*9240*/  ISETP.GE.AND P5, PT, R168, UR4, PT ;  /* 0x00000004a8007c0c */ /* 0x000fe4000bfa6270 */
[----:B------:R-:W-:Y:S02]  /*9250*/  @!P0 LEA.HI.X R11, R171, R7, R193, 0x2, P6 ;  /* 0x00000007ab0b8211 */ /* 0x000fe400030f14c1 */
[----:B------:R0:W-:Y:S01]  /*9260*/  @!P2 ST.E.64 desc[UR36][R4.64], R92 ;  /* 0x0000005c0400a985 */ /* 0x0001e2000c101b24 */
[----:B------:R-:W-:-:S02]  /*9270*/  @!P4 LEA R14, P2, R169, R6, 0x2 ;  /* 0x00000006a90ec211 */ /* 0x000fc400078410ff */
[----:B------:R-:W-:Y:S01]  /*9280*/  @!P3 LEA R12, P6, R170, R6, 0x2 ;  /* 0x00000006aa0cb211 */ /* 0x000fe200078c10ff */
[----:B------:R-:W-:Y:S01]  /*9290*/  @!P1 ST.E.64 desc[UR36][R8.64], R94 ;  /* 0x0000005e08009985 */ /* 0x000fe2000c101b24 */
[----:B------:R-:W-:Y:S02]  /*92a0*/  ISETP.GE.AND P1, PT, R166, UR4, PT ;  /* 0x00000004a6007c0c */ /* 0x000fe4000bf26270 */
[-C--:B------:R-:W-:Y:S01]  /*92b0*/  @!P4 LEA.HI.X R15, R169, R7.reuse, R191, 0x2, P2 ;  /* 0x00000007a90fc211 */ /* 0x080fe200010f14bf */
[----:B------:R3:W-:Y:S01]  /*92c0*/  @!P0 ST.E.64 desc[UR36][R10.64], R96 ;  /* 0x000000600a008985 */ /* 0x0007e2000c101b24 */
[----:B------:R-:W-:Y:S02]  /*92d0*/  ISETP.GE.AND P0, PT, R167, UR4, PT ;  /* 0x00000004a7007c0c */ /* 0x000fe4000bf06270 */
[----:B------:R-:W-:Y:S02]  /*92e0*/  ISETP.GE.AND P2, PT, R165, UR4, PT ;  /* 0x00000004a5007c0c */ /* 0x000fe4000bf46270 */
[----:B------:R-:W-:-:S02]  /*92f0*/  @!P3 LEA.HI.X R13, R170, R7, R192, 0x2, P6 ;  /* 0x00000007aa0db211 */ /* 0x000fc400030f14c0 */
[----:B------:R-:W-:-:S03]  /*9300*/  @!P5 LEA R18, P6, R168, R6, 0x2 ;  /* 0x00000006a812d211 */ /* 0x000fc600078c10ff */
[----:B------:R4:W-:Y:S01]  /*9310*/  @!P3 ST.E.64 desc[UR36][R12.64], R38 ;  /* 0x000000260c00b985 */ /* 0x0009e2000c101b24 */
[-C--:B------:R-:W-:Y:S02]  /*9320*/  @!P5 LEA.HI.X R19, R168, R7.reuse, R190, 0x2, P6 ;  /* 0x00000007a813d211 */ /* 0x080fe400030f14be */
[----:B------:R-:W-:Y:S01]  /*9330*/  ISETP.GE.AND P3, PT, R164, UR4, PT ;  /* 0x00000004a4007c0c */ /* 0x000fe2000bf66270 */
[----:B------:R5:W-:Y:S01]  /*9340*/  @!P4 ST.E.64 desc[UR36][R14.64], R42 ;  /* 0x0000002a0e00c985 */ /* 0x000be2000c101b24 */
[-C--:B0-----:R-:W-:Y:S02]  /*9350*/  @!P0 LEA R4, P4, R167, R6.reuse, 0x2 ;  /* 0x00000006a7048211 */ /* 0x081fe400078810ff */
[-C--:B---3--:R-:W-:Y:S01]  /*9360*/  @!P2 LEA R10, P6, R165, R6.reuse, 0x2 ;  /* 0x00000006a50aa211 */ /* 0x088fe200078c10ff */
[----:B------:R-:W-:Y:S01]  /*9370*/  @!P5 ST.E.64 desc[UR36][R18.64], R46 ;  /* 0x0000002e1200d985 */ /* 0x000fe2000c101b24 */
[----:B------:R-:W-:Y:S02]  /*9380*/  @!P1 LEA R8, P5, R166, R6, 0x2 ;  /* 0x00000006a6089211 */ /* 0x000fe400078a10ff */
[----:B------:R-:W-:-:S02]  /*9390*/  @!P0 LEA.HI.X R5, R167, R7, R189, 0x2, P4 ;  /* 0x00000007a7058211 */ /* 0x000fc400020f14bd */
[-C--:B------:R-:W-:Y:S02]  /*93a0*/  @!P1 LEA.HI.X R9, R166, R7.reuse, R188, 0x2, P5 ;  /* 0x00000007a6099211 */ /* 0x080fe400028f14bc */
[----:B------:R-:W-:Y:S01]  /*93b0*/  ISETP.GE.AND P4, PT, R163, UR4, PT ;  /* 0x00000004a3007c0c */ /* 0x000fe2000bf86270 */
[----:B------:R-:W-:Y:S01]  /*93c0*/  @!P0 ST.E.64 desc[UR36][R4.64], R50 ;  /* 0x0000003204008985 */ /* 0x000fe2000c101b24 */
[----:B------:R-:W-:Y:S02]  /*93d0*/  @!P2 LEA.HI.X R11, R165, R7, R187, 0x2, P6 ;  /* 0x00000007a50ba211 */ /* 0x000fe400030f14bb */
[----:B----4-:R-:W-:Y:S01]  /*93e0*/  @!P3 LEA R12, P5, R164, R6, 0x2 ;  /* 0x00000006a40cb211 */ /* 0x010fe200078a10ff */
[----:B------:R0:W-:Y:S01]  /*93f0*/  @!P1 ST.E.64 desc[UR36][R8.64], R54 ;  /* 0x0000003608009985 */ /* 0x0001e2000c101b24 */
[----:B------:R-:W-:Y:S02]  /*9400*/  ISETP.GE.AND P1, PT, R161, UR4, PT ;  /* 0x00000004a1007c0c */ /* 0x000fe4000bf26270 */
[----:B------:R-:W-:Y:S01]  /*9410*/  ISETP.GE.AND P0, PT, R160, UR4, PT ;  /* 0x00000004a0007c0c */ /* 0x000fe2000bf06270 */
[----:B------:R3:W-:Y:S01]  /*9420*/  @!P2 ST.E.64 desc[UR36][R10.64], R58 ;  /* 0x0000003a0a00a985 */ /* 0x0007e2000c101b24 */
[----:B------:R-:W-:-:S02]  /*9430*/  ISETP.GE.AND P2, PT, R162, UR4, PT ;  /* 0x00000004a2007c0c */ /* 0x000fc4000bf46270 */
[-C--:B------:R-:W-:Y:S02]  /*9440*/  @!P3 LEA.HI.X R13, R164, R7.reuse, R186, 0x2, P5 ;  /* 0x00000007a40db211 */ /* 0x080fe400028f14ba */
[----:B------:R-:W-:Y:S02]  /*9450*/  ISETP.GE.AND P5, PT, R23, UR4, PT ;  /* 0x0000000417007c0c */ /* 0x000fe4000bfa6270 */
[CC--:B-----5:R-:W-:Y:S01]  /*9460*/  @!P4 LEA R14, P6, R163.reuse, R6.reuse, 0x2 ;  /* 0x00000006a30ec211 */ /* 0x0e0fe200078c10ff */
[----:B------:R4:W-:Y:S03]  /*9470*/  @!P3 ST.E.64 desc[UR36][R12.64], R62 ;  /* 0x0000003e0c00b985 */ /* 0x0009e6000c101b24 */
[----:B------:R-:W-:Y:S02]  /*9480*/  @!P4 LEA.HI.X R15, R163, R7, R185, 0x2, P6 ;  /* 0x00000007a30fc211 */ /* 0x000fe400030f14b9 */
[----:B0-----:R-:W-:-:S02]  /*9490*/  @!P1 LEA R8, P6, R161, R6, 0x2 ;  /* 0x00000006a1089211 */ /* 0x001fc400078c10ff */
[-C--:B------:R-:W-:Y:S01]  /*94a0*/  @!P2 LEA R4, P3, R162, R6.reuse, 0x2 ;  /* 0x00000006a204a211 */ /* 0x080fe200078610ff */
[----:B------:R4:W-:Y:S01]  /*94b0*/  @!P4 ST.E.64 desc[UR36][R14.64], R66 ;  /* 0x000000420e00c985 */ /* 0x0009e2000c101b24 */
[-C--:B---3--:R-:W-:Y:S02]  /*94c0*/  @!P0 LEA R10, P4, R160, R6.reuse, 0x2 ;  /* 0x00000006a00a8211 */ /* 0x088fe400078810ff */
[-C--:B------:R-:W-:Y:S02]  /*94d0*/  @!P2 LEA.HI.X R5, R162, R7.reuse, R184, 0x2, P3 ;  /* 0x00000007a205a211 */ /* 0x080fe400018f14b8 */
[----:B------:R-:W-:Y:S02]  /*94e0*/  @!P5 LEA R18, P3, R23, R6, 0x2 ;  /* 0x000000061712d211 */ /* 0x000fe400078610ff */
[-C--:B------:R-:W-:Y:S01]  /*94f0*/  @!P1 LEA.HI.X R9, R161, R7.reuse, R183, 0x2, P6 ;  /* 0x00000007a1099211 */ /* 0x080fe200030f14b7 */
[----:B------:R4:W-:Y:S01]  /*9500*/  @!P2 ST.E.64 desc[UR36][R4.64], R70 ;  /* 0x000000460400a985 */ /* 0x0009e2000c101b24 */
[----:B------:R-:W-:-:S02]  /*9510*/  @!P0 LEA.HI.X R11, R160, R7, R182, 0x2, P4 ;  /* 0x00000007a00b8211 */ /* 0x000fc400020f14b6 */
[----:B------:R-:W-:Y:S01]  /*9520*/  @!P5 LEA.HI.X R19, R23, R7, R181, 0x2, P3 ;  /* 0x000000071713d211 */ /* 0x000fe200018f14b5 */
[----:B------:R4:W-:Y:S04]  /*9530*/  @!P1 ST.E.64 desc[UR36][R8.64], R74 ;  /* 0x0000004a08009985 */ /* 0x0009e8000c101b24 */
[----:B------:R4:W-:Y:S01]  /*9540*/  @!P0 ST.E.64 desc[UR36][R10.64], R78 ;  /* 0x0000004e0a008985 */ /* 0x0009e2000c101b24 */
[----:B------:R-:W-:-:S03]  /*9550*/  ISETP.GE.AND P0, PT, R22, UR4, PT ;  /* 0x0000000416007c0c */ /* 0x000fc6000bf06270 */
[----:B------:R4:W-:Y:S10]  /*9560*/  @!P5 ST.E.64 desc[UR36][R18.64], R82 ;  /* 0x000000521200d985 */ /* 0x0009f4000c101b24 */
[----:B------:R-:W-:Y:S05]  /*9570*/  @P0 BRA `(.L_x_221) ;  /* 0x0000000c005c0947 */ /* 0x000fea0003800000 */
[----:B----4-:R-:W-:-:S04]  /*9580*/  LEA R4, P0, R22, R6, 0x2 ;  /* 0x0000000616047211 */ /* 0x010fc800078010ff */
[----:B------:R-:W-:-:S05]  /*9590*/  LEA.HI.X R5, R22, R7, R180, 0x2, P0 ;  /* 0x0000000716057211 */ /* 0x000fca00000f14b4 */
[----:B------:R0:W-:Y:S01]  /*95a0*/  ST.E.64 desc[UR36][R4.64], R86 ;  /* 0x0000005604007985 */ /* 0x0001e2000c101b24 */
[----:B------:R-:W-:Y:S05]  /*95b0*/  BRA `(.L_x_221) ;  /* 0x0000000c004c7947 */ /* 0x000fea0003800000 */
.L_x_212:
[----:B------:R-:W-:Y:S01]  /*95c0*/  ULDC.64 UR8, c[0x0][0xc00] ;  /* 0x0003000000087ab9 */ /* 0x000fe20000000a00 */
[----:B------:R-:W-:Y:S01]  /*95d0*/  R2UR UR4, R177 ;  /* 0x00000000b10472ca */ /* 0x000fe200000e0000 */
[----:B------:R-:W-:Y:S01]  /*95e0*/  UISETP.NE.U32.AND UP0, UPT, UR8, URZ, UPT ;  /* 0x0000003f0800728c */ /* 0x000fe2000bf05070 */
[----:B------:R-:W-:-:S03]  /*95f0*/  R2UR UR7, R18 ;  /* 0x00000000120772ca */ /* 0x000fc600000e0000 */
[----:B------:R-:W-:-:S03]  /*9600*/  UISETP.NE.AND.EX UP0, UPT, UR9, URZ, UPT, UP0 ;  /* 0x0000003f0900728c */ /* 0x000fc6000bf05300 */
[----:B------:R-:W-:Y:S02]  /*9610*/  ULDC.64 UR8, c[0x0][0xc00] ;  /* 0x0003000000087ab9 */ /* 0x000fe40000000a00 */
[----:B------:R-:W-:Y:S01]  /*9620*/  UIMAD.WIDE UR8, UR61, 0x4, UR8 ;  /* 0x000000043d0878a5 */ /* 0x000fe2000f8e0208 */
[----:B------:R-:W-:-:S05]  /*9630*/  PLOP3.LUT P1, PT, PT, PT, UP0, 0x80, 0x0 ;  /* 0x000000000000781c */ /* 0x000fca0003f2f008 */
[----:B------:R-:W-:Y:S01]  /*9640*/  IMAD.U32 R4, RZ, RZ, UR8 ;  /* 0x00000008ff047e24 */ /* 0x000fe2000f8e00ff */
[----:B------:R-:W-:Y:S01]  /*9650*/  MOV R5, UR9 ;  /* 0x0000000900057c02 */ /* 0x000fe20008000f00 */
[----:B------:R-:W-:Y:S02]  /*9660*/  ULDC.64 UR8, c[0x0][0xc08] ;  /* 0x0003020000087ab9 */ /* 0x000fe40000000a00 */
[----:B------:R-:W-:-:S04]  /*9670*/  UISETP.NE.U32.AND UP1, UPT, UR8, URZ, UPT ;  /* 0x0000003f0800728c */ /* 0x000fc8000bf25070 */
[----:B------:R-:W-:Y:S01]  /*9680*/  UISETP.NE.AND.EX UP1, UPT, UR9, URZ, UPT, UP1 ;  /* 0x0000003f0900728c */ /* 0x000fe2000bf25310 */
[----:B------:R-:W2:Y:S05]  /*9690*/  @P1 LDG.E R3, desc[UR36][R4.64] ;  /* 0x0000002404031981 */ /* 0x000eaa000c1e1900 */
[----:B------:R-:W-:-:S05]  /*96a0*/  PLOP3.LUT P2, PT, PT, PT, UP1, 0x80, 0x0 ;  /* 0x000000000000781c */ /* 0x000fca0003f4f018 */
[----:B------:R-:W-:-:S04]  /*96b0*/  @UP1 ULEA UR8, UP2, UR61, UR8, 0x2 ;  /* 0x000000083d081291 */ /* 0x000fc8000f84103f */
[----:B------:R-:W-:Y:S02]  /*96c0*/  @UP1 ULEA.HI.X UR9, UR61, UR9, UR4, 0x2, UP2 ;  /* 0x000000093d091291 */ /* 0x000fe400090f1404 */
[----:B------:R-:W-:Y:S01]  /*96d0*/  IMAD.U32 R6, RZ, RZ, UR8 ;  /* 0x00000008ff067e24 */ /* 0x000fe2000f8e00ff */
[----:B------:R-:W-:Y:S02]  /*96e0*/  ULDC UR4, c[0x0][0xa88] ;  /* 0x0002a20000047ab9 */ /* 0x000fe40000000800 */
[----:B------:R-:W-:Y:S02]  /*96f0*/  IMAD.U32 R0, RZ, RZ, UR4 ;  /* 0x00000004ff007e24 */ /* 0x000fe4000f8e00ff */
[----:B------:R-:W-:-:S05]  /*9700*/  IMAD.U32 R7, RZ, RZ, UR9 ;  /* 0x00000009ff077e24 */ /* 0x000fca000f8e00ff */
[----:B------:R0:W5:Y:S01]  /*9710*/  @P2 LDG.E R0, desc[UR36][R6.64] ;  /* 0x0000002406002981 */ /* 0x000162000c1e1900 */
[----:B------:R-:W-:Y:S01]  /*9720*/  UMOV UR4, URZ ;  /* 0x0000003f00047c82 */ /* 0x000fe20008000000 */
[----:B------:R-:W-:Y:S01]  /*9730*/  UISETP.NE.AND UP1, UPT, UR7, URZ, UPT ;  /* 0x0000003f0700728c */ /* 0x000fe2000bf25270 */
[----:B------:R-:W-:-:S10]  /*9740*/  ISETP.GT.AND P0, PT, R202, 0x7f, PT ;  /* 0x0000007fca00780c */ /* 0x000fd40003f04270 */
[----:B------:R-:W-:Y:S02]  /*9750*/  @!UP1 ULDC UR7, c[0x0][0xad4] ;  /* 0x0002b50000079ab9 */ /* 0x000fe40000000800 */
[----:B------:R-:W-:Y:S01]  /*9760*/  IMAD.U32 R18, RZ, RZ, UR7 ;  /* 0x00000007ff127e24 */ /* 0x000fe2000f8e00ff */
[----:B--2---:R-:W-:-:S13]  /*9770*/  @P1 R2UR UR4, R3 ;  /* 0x00000000030412ca */ /* 0x004fda00000e0000 */
[----:B------:R-:W-:Y:S01]  /*9780*/  USHF.R.S32.HI UR19, URZ, 0x1f, UR4 ;  /* 0x0000001f3f137899 */ /* 0x000fe20008011404 */
[----:B0-----:R-:W-:Y:S11]  /*9790*/  @P2 BRA `(.L_x_224) ;  /* 0x0000000000102947 */ /* 0x001ff60003800000 */
[----:B------:R-:W-:Y:S05]  /*97a0*/  @!P1 BRA `(.L_x_224) ;  /* 0x00000000000c9947 */ /* 0x000fea0003800000 */
[----:B------:R-:W2:Y:S04]  /*97b0*/  LDG.E R3, desc[UR36][R4.64] ;  /* 0x0000002404037981 */ /* 0x000ea8000c1e1900 */
[----:B-----5:R-:W2:Y:S02]  /*97c0*/  LDG.E R0, desc[UR36][R4.64+0x4] ;  /* 0x0000042404007981 */ /* 0x020ea4000c1e1900 */
[----:B--2---:R-:W-:-:S07]  /*97d0*/  IMAD.IADD R0, R0, 0x1, -R3 ;  /* 0x0000000100007824 */ /* 0x004fce00078e0a03 */
.L_x_224:
[----:B------:R-:W-:Y:S01]  /*97e0*/  R2UR UR7, R177 ;  /* 0x00000000b10772ca */ /* 0x000fe200000e0000 */
[----:B------:R-:W-:Y:S01]  /*97f0*/  USEL UR61, UR61, URZ, !UP0 ;  /* 0x0000003f3d3d7287 */ /* 0x000fe2000c000000 */
[----:B------:R-:W-:Y:S11]  /*9800*/  BSSY B1, `(.L_x_225) ;  /* 0x000003d000017945 */ /* 0x000ff60003800000 */
[----:B------:R-:W-:Y:S01]  /*9810*/  USEL UR7, UR7, URZ, !UP0 ;  /* 0x0000003f07077287 */ /* 0x000fe2000c000000 */
[----:B------:R-:W-:Y:S11]  /*9820*/  @P0 BRA `(.L_x_226) ;  /* 0x0000000000e80947 */ /* 0x000ff60003800000 */
[----:B------:R-:W0:Y:S01]  /*9830*/  S2R R4, SR_TID.X ;  /* 0x0000000000047919 */ /* 0x000e220000002100 */
[----:B------:R-:W1:Y:S01]  /*9840*/  LDC R9, c[0x0][0xbe8] ;  /* 0x0002fa00ff097b82 */ /* 0x000e620000000800 */
[----:B------:R-:W-:-:S13]  /*9850*/  R2UR UR8, R175 ;  /* 0x00000000af0872ca */ /* 0x000fda00000e0000 */
[----:B------:R-:W-:-:S05]  /*9860*/  IMAD.U32 R3, RZ, RZ, UR8 ;  /* 0x00000008ff037e24 */ /* 0x000fca000f8e00ff */
[----:B0-----:R-:W-:Y:S01]  /*9870*/  LEA R3, R3, R4, 0x7 ;  /* 0x0000000403037211 */ /* 0x001fe200078e38ff */
[----:B-1---5:R-:W-:-:S04]  /*9880*/  IMAD R4, R0, R9, RZ ;  /* 0x0000000900047224 */ /* 0x022fc800078e02ff */
[----:B------:R-:W-:-:S05]  /*9890*/  VIADD R6, R3, 0xffffff80 ;  /* 0xffffff8003067836 */ /* 0x000fca0000000000 */
[----:B------:R-:W-:-:S13]  /*98a0*/  ISETP.GE.AND P0, PT, R6, R4, PT ;  /* 0x000000040600720c */ /* 0x000fda0003f06270 */
[----:B------:R-:W-:Y:S05]  /*98b0*/  @P0 BRA `(.L_x_226) ;  /* 0x0000000000c40947 */ /* 0x000fea0003800000 */
[----:B------:R-:W-:Y:S01]  /*98c0*/  ISETP.NE.AND P0, PT, R9, 0x1, PT ;  /* 0x000000010900780c */ /* 0x000fe20003f05270 */
[----:B------:R-:W-:Y:S01]  /*98d0*/  UMOV UR17, 0x9b8 ;  /* 0x000009b800117882 */ /* 0x000fe20000000000 */
[----:B------:R-:W-:Y:S02]  /*98e0*/  R2UR UR9, R18 ;  /* 0x00000000120972ca */ /* 0x000fe400000e0000 */
[----:B------:R-:W-:Y:S02]  /*98f0*/  R2UR UR8, R19 ;  /* 0x00000000130872ca */ /* 0x000fe400000e0000 */
[----:B------:R-:W-:-:S07]  /*9900*/  R2UR UR18, R174 ;  /* 0x00000000ae1272ca */ /* 0x000fce00000e0000 */
[----:B------:R-:W0:Y:S02]  /*9910*/  @P0 LDC R3, c[0x0][0xbec] ;  /* 0x0002fb00ff030b82 */ /* 0x000e240000000800 */
[----:B------:R-:W-:-:S04]  /*9920*/  UISETP.GT.AND UP0, UPT, UR9, 0x1, UPT ;  /* 0x000000010900788c */ /* 0x000fc8000bf04270 */
[----:B------:R-:W-:Y:S02]  /*9930*/  USEL UR17, UR17, 0x978, UP0 ;  /* 0x0000097811117887 */ /* 0x000fe40008000000 */
[----:B------:R-:W1:Y:S01]  /*9940*/  @P0 LDC R5, c[0x0][0xbf0] ;  /* 0x0002fc00ff050b82 */ /* 0x000e620000000800 */
[----:B------:R-:W-:-:S09]  /*9950*/  USEL UR16, UR8, URZ, UP0 ;  /* 0x0000003f08107287 */ /* 0x000fd20008000000 */
[----:B------:R-:W-:Y:S01]  /*9960*/  ULDC.64 UR10, c[0x0][UR17+0x220] ;  /* 0x00008800110a7abb */ /* 0x000fe20008000a00 */
[----:B------:R-:W-:Y:S01]  /*9970*/  ULDC.64 UR8, c[0x0][UR17+0x218] ;  /* 0x0000860011087abb */ /* 0x000fe20008000a00 */
[----:B------:R-:W-:Y:S01]  /*9980*/  ULDC.64 UR12, c[0x0][UR17+0x228] ;  /* 0x00008a00110c7abb */ /* 0x000fe20008000a00 */
[----:B------:R-:W-:Y:S02]  /*9990*/  UIMAD UR11, UR11, UR61, URZ ;  /* 0x0000003d0b0b72a4 */ /* 0x000fe4000f8e023f */
[----:B------:R-:W-:Y:S01]  /*99a0*/  UIMAD.WIDE.U32 UR14, UR8, UR18, URZ ;  /* 0x00000012080e72a5 */ /* 0x000fe2000f8e003f */
[----:B0-----:R-:W-:Y:S01]  /*99b0*/  @P0 IMAD.HI.U32 R4, R6, R3, RZ ;  /* 0x0000000306040227 */ /* 0x001fe200078e00ff */
[----:B------:R-:W-:Y:S02]  /*99c0*/  UIMAD.WIDE.U32 UR20, UR12, UR16, URZ ;  /* 0x000000100c1472a5 */ /* 0x000fe4000f8e003f */
[----:B------:R-:W-:Y:S01]  /*99d0*/  UIMAD UR18, UR9, UR18, URZ ;  /* 0x00000012091272a4 */ /* 0x000fe2000f8e023f */
[----:B------:R-:W-:Y:S01]  /*99e0*/  IMAD.MOV.U32 R3, RZ, RZ, R6 ;  /* 0x000000ffff037224 */ /* 0x000fe200078e0006 */
[----:B------:R-:W-:-:S02]  /*99f0*/  UIMAD UR12, UR13, UR16, URZ ;  /* 0x000000100d0c72a4 */ /* 0x000fc4000f8e023f */
[----:B------:R-:W-:Y:S01]  /*9a00*/  UIMAD.WIDE.U32 UR8, UR10, UR61, URZ ;  /* 0x0000003d0a0872a5 */ /* 0x000fe2000f8e003f */
[----:B-1----:R-:W-:Y:S01]  /*9a10*/  @P0 SHF.R.U32.HI R3, RZ, R5, R4 ;  /* 0x00000005ff030219 */ /* 0x002fe20000011604 */
[----:B------:R-:W-:Y:S01]  /*9a20*/  UIMAD UR11, UR10, UR7, UR11 ;  /* 0x000000070a0b72a4 */ /* 0x000fe2000f8e020b */
[----:B------:R-:W-:Y:S01]  /*9a30*/  IMAD.U32 R4, RZ, RZ, UR20 ;  /* 0x00000014ff047e24 */ /* 0x000fe2000f8e00ff */
[----:B------:R-:W-:Y:S02]  /*9a40*/  UIADD3 UR12, UR21, UR12, URZ ;  /* 0x0000000c150c7290 */ /* 0x000fe4000fffe03f */
[----:B------:R-:W-:Y:S01]  /*9a50*/  IMAD.U32 R5, RZ, RZ, UR21 ;  /* 0x00000015ff057e24 */ /* 0x000fe2000f8e00ff */
[----:B------:R-:W-:Y:S01]  /*9a60*/  UIADD3 UR18, UR15, UR18, URZ ;  /* 0x000000120f127290 */ /* 0x000fe2000fffe03f */
[--C-:B------:R-:W-:Y:S01]  /*9a70*/  IMAD.MOV R7, RZ, RZ, -R3.reuse ;  /* 0x000000ffff077224 */ /* 0x100fe200078e0a03 */
[----:B------:R-:W-:Y:S01]  /*9a80*/  UIADD3 UR14, UP1, UP2, UR8, UR14, UR4 ;  /* 0x0000000e080e7290 */ /* 0x000fe2000fa3e004 */
[----:B------:R-:W-:Y:S01]  /*9a90*/  SHF.R.S32.HI R5, RZ, 0x1f, R3 ;  /* 0x0000001fff057819 */ /* 0x000fe20000011403 */
[----:B------:R-:W-:Y:S01]  /*9aa0*/  UIADD3 UR10, UR9, UR11, URZ ;  /* 0x0000000b090a7290 */ /* 0x000fe2000fffe03f */
[----:B------:R-:W-:-:S02]  /*9ab0*/  IMAD R7, R9, R7, R6 ;  /* 0x0000000709077224 */ /* 0x000fc400078e0206 */
[----:B------:R-:W-:Y:S01]  /*9ac0*/  IMAD.U32 R8, RZ, RZ, UR12 ;  /* 0x0000000cff087e24 */ /* 0x000fe2000f8e00ff */
[----:B------:R-:W-:Y:S01]  /*9ad0*/  UIADD3.X UR10, UR10, UR18, UR19, UP1, UP2 ;  /* 0x000000120a0a7290 */ /* 0x000fe20008fe4413 */
[----:B------:R-:W-:Y:S01]  /*9ae0*/  IADD3 R4, P0, P1, R3, UR14, R4 ;  /* 0x0000000e03047c10 */ /* 0x000fe2000f91e004 */
[----:B------:R-:W-:Y:S01]  /*9af0*/  ULDC.64 UR8, c[0x0][UR17+0x210] ;  /* 0x0000840011087abb */ /* 0x000fe20008000a00 */
[----:B------:R-:W-:Y:S01]  /*9b00*/  SHF.R.S32.HI R3, RZ, 0x1f, R7 ;  /* 0x0000001fff037819 */ /* 0x000fe20000011407 */
[----:B------:R-:W-:Y:S02]  /*9b10*/  IMAD R6, R7, UR9, RZ ;  /* 0x0000000907067c24 */ /* 0x000fe4000f8e02ff */
[----:B------:R-:W-:Y:S01]  /*9b20*/  IADD3.X R5, R5, UR10, R8, P0, P1 ;  /* 0x0000000a05057c10 */ /* 0x000fe200087e2408 */
[----:B------:R-:W-:Y:S01]  /*9b30*/  ULDC.64 UR10, c[0x0][0xba8] ;  /* 0x0002ea00000a7ab9 */ /* 0x000fe20000000a00 */
[----:B------:R-:W-:Y:S01]  /*9b40*/  IMAD R3, R3, UR8, R6 ;  /* 0x0000000803037c24 */ /* 0x000fe2000f8e0206 */
[----:B------:R-:W-:Y:S01]  /*9b50*/  @!UP0 ULDC UR10, c[0x0][0xb50] ;  /* 0x0002d400000a8ab9 */ /* 0x000fe20000000800 */
[----:B------:R-:W-:Y:S01]  /*9b60*/  @!UP0 ULDC UR11, c[0x0][0xb54] ;  /* 0x0002d500000b8ab9 */ /* 0x000fe20000000800 */
[----:B------:R-:W-:-:S05]  /*9b70*/  IMAD.WIDE.U32 R4, R7, UR8, R4 ;  /* 0x0000000807047c25 */ /* 0x000fca000f8e0004 */
[----:B------:R-:W-:Y:S02]  /*9b80*/  IADD3 R3, R5, R3, RZ ;  /* 0x0000000305037210 */ /* 0x000fe40007ffe0ff */
[----:B------:R-:W-:-:S04]  /*9b90*/  LEA R6, P0, R4, UR10, 0x2 ;  /* 0x0000000a04067c11 */ /* 0x000fc8000f8010ff */
[----:B------:R-:W-:Y:S01]  /*9ba0*/  LEA.HI.X R7, R4, UR11, R3, 0x2, P0 ;  /* 0x0000000b04077c11 */ /* 0x000fe200080f1403 */
[----:B------:R-:W-:-:S05]  /*9bb0*/  IMAD.MOV.U32 R3, RZ, RZ, -0x800000 ;  /* 0xff800000ff037424 */ /* 0x000fca00078e00ff */
[----:B------:R0:W-:Y:S03]  /*9bc0*/  STG.E desc[UR36][R6.64], R3 ;  /* 0x0000000306007986 */ /* 0x0001e6000c101924 */
.L_x_226:
[----:B------:R-:W-:Y:S05]  /*9bd0*/  BSYNC B1 ;  /* 0x0000000000017941 */ /* 0x000fea0003800000 */
.L_x_225:
[----:B------:R-:W-:-:S13]  /*9be0*/  R2UR UR8, R18 ;  /* 0x00000000120872ca */ /* 0x000fda00000e0000 */
[----:B------:R-:W-:-:S06]  /*9bf0*/  UISETP.GT.AND UP0, UPT, UR8, 0x1, UPT ;  /* 0x000000010800788c */ /* 0x000fcc000bf04270 */
[----:B------:R-:W-:-:S13]  /*9c00*/  PLOP3.LUT P0, PT, PT, PT, UP0, 0x80, 0x0 ;  /* 0x000000000000781c */ /* 0x000fda0003f0f008 */
[----:B------:R-:W-:Y:S05]  /*9c10*/  @P0 BRA `(.L_x_221) ;  /* 0x0000000400b40947 */ /* 0x000fea0003800000 */
[----:B------:R-:W1:Y:S01]  /*9c20*/  LDC R11, c[0x0][0xbe8] ;  /* 0x0002fa00ff0b7b82 */ /* 0x000e620000000800 */
[----:B------:R-:W-:Y:S01]  /*9c30*/  R2UR UR14, R175 ;  /* 0x00000000af0e72ca */ /* 0x000fe200000e0000 */
[----:B------:R-:W-:Y:S01]  /*9c40*/  ULDC.64 UR12, c[0x0][0xaa0] ;  /* 0x0002a800000c7ab9 */ /* 0x000fe20000000a00 */
[----:B------:R-:W-:Y:S01]  /*9c50*/  R2UR UR15, R174 ;  /* 0x00000000ae0f72ca */ /* 0x000fe200000e0000 */
[----:B------:R-:W-:Y:S01]  /*9c60*/  UIMAD UR10, UR19, UR12, URZ ;  /* 0x0000000c130a72a4 */ /* 0x000fe2000f8e023f */
[----:B0-----:R-:W-:Y:S01]  /*9c70*/  IMAD R3, R17, 0x20, R176 ;  /* 0x0000002011037824 */ /* 0x001fe200078e02b0 */
[----:B------:R-:W-:Y:S01]  /*9c80*/  UIMAD.WIDE.U32 UR8, UR4, UR12, URZ ;  /* 0x0000000c040872a5 */ /* 0x000fe2000f8e003f */
[----:B------:R-:W-:Y:S01]  /*9c90*/  BSSY B1, `(.L_x_227) ;  /* 0x000003b000017945 */ /* 0x000fe20003800000 */
[----:B------:R-:W-:-:S04]  /*9ca0*/  UIMAD UR10, UR4, UR13, UR10 ;  /* 0x0000000d040a72a4 */ /* 0x000fc8000f8e020a */
[----:B------:R-:W-:Y:S02]  /*9cb0*/  UIADD3 UR9, UR9, UR10, URZ ;  /* 0x0000000a09097290 */ /* 0x000fe4000fffe03f */
[----:B------:R-:W-:Y:S01]  /*9cc0*/  IMAD.U32 R8, RZ, RZ, UR14 ;  /* 0x0000000eff087e24 */ /* 0x000fe2000f8e00ff */
[----:B------:R-:W-:Y:S01]  /*9cd0*/  ULDC.64 UR10, c[0x0][0xae8] ;  /* 0x0002ba00000a7ab9 */ /* 0x000fe20000000a00 */
[----:B------:R-:W-:Y:S01]  /*9ce0*/  IMAD.U32 R13, RZ, RZ, UR14 ;  /* 0x0000000eff0d7e24 */ /* 0x000fe2000f8e00ff */
[----:B------:R-:W-:Y:S01]  /*9cf0*/  UIMAD.WIDE.U32 UR8, UR15, UR10, UR8 ;  /* 0x0000000a0f0872a5 */ /* 0x000fe2000f8e0008 */
[----:B------:R-:W-:-:S03]  /*9d00*/  IMAD R8, R8, 0x80, R3 ;  /* 0x0000008008087824 */ /* 0x000fc600078e0203 */
[----:B------:R-:W-:Y:S01]  /*9d10*/  UIMAD UR9, UR15, UR11, UR9 ;  /* 0x0000000b0f0972a4 */ /* 0x000fe2000f8e0209 */
[----:B------:R-:W-:Y:S01]  /*9d20*/  IMAD.MOV.U32 R3, RZ, RZ, R8 ;  /* 0x000000ffff037224 */ /* 0x000fe200078e0008 */
[----:B-1----:R-:W-:Y:S01]  /*9d30*/  ISETP.NE.AND P0, PT, R11, 0x1, PT ;  /* 0x000000010b00780c */ /* 0x002fe20003f05270 */
[----:B------:R-:W-:Y:S02]  /*9d40*/  ULDC.64 UR10, c[0x0][0xaf0] ;  /* 0x0002bc00000a7ab9 */ /* 0x000fe40000000a00 */
[----:B------:R-:W-:Y:S02]  /*9d50*/  UIMAD UR7, UR7, UR10, URZ ;  /* 0x0000000a070772a4 */ /* 0x000fe4000f8e023f */
[----:B------:R-:W-:Y:S02]  /*9d60*/  UIMAD.WIDE.U32 UR8, UR61, UR10, UR8 ;  /* 0x0000000a3d0872a5 */ /* 0x000fe4000f8e0008 */
[----:B------:R-:W-:-:S03]  /*9d70*/  UIMAD UR4, UR61, UR11, UR7 ;  /* 0x0000000b3d0472a4 */ /* 0x000fc6000f8e0207 */
[----:B------:R-:W-:Y:S01]  /*9d80*/  ULDC.64 UR10, c[0x0][0xae0] ;  /* 0x0002b800000a7ab9 */ /* 0x000fe20000000a00 */
[----:B------:R-:W-:Y:S02]  /*9d90*/  UIADD3 UR4, UR9, UR4, URZ ;  /* 0x0000000409047290 */ /* 0x000fe4000fffe03f */
[----:B------:R-:W0:Y:S08]  /*9da0*/  @P0 LDC R5, c[0x0][0xbec] ;  /* 0x0002fb00ff050b82 */ /* 0x000e300000000800 */
[----:B------:R-:W1:Y:S01]  /*9db0*/  @P0 LDC R7, c[0x0][0xbf0] ;  /* 0x0002fc00ff070b82 */ /* 0x000e620000000800 */
[----:B0-----:R-:W-:-:S04]  /*9dc0*/  @P0 IMAD.HI.U32 R4, R8, R5, RZ ;  /* 0x0000000508040227 */ /* 0x001fc800078e00ff */
[----:B------:R-:W-:Y:S02]  /*9dd0*/  IMAD.U32 R5, RZ, RZ, UR9 ;  /* 0x00000009ff057e24 */ /* 0x000fe4000f8e00ff */
[----:B------:R-:W-:Y:S01]  /*9de0*/  IMAD.U32 R5, RZ, RZ, UR4 ;  /* 0x00000004ff057e24 */ /* 0x000fe2000f8e00ff */
[----:B-1----:R-:W-:-:S04]  /*9df0*/  @P0 SHF.R.U32.HI R3, RZ, R7, R4 ;  /* 0x00000007ff030219 */ /* 0x002fc80000011604 */
[--C-:B------:R-:W-:Y:S01]  /*9e00*/  SHF.R.S32.HI R4, RZ, 0x1f, R3.reuse ;  /* 0x0000001fff047819 */ /* 0x100fe20000011403 */
[----:B------:R-:W-:-:S04]  /*9e10*/  IMAD.MOV R7, RZ, RZ, -R3 ;  /* 0x000000ffff077224 */ /* 0x000fc800078e0a03 */
[----:B------:R-:W-:Y:S01]  /*9e20*/  IMAD R6, R4, UR10, RZ ;  /* 0x0000000a04067c24 */ /* 0x000fe2000f8e02ff */
[----:B------:R-:W-:Y:S01]  /*9e30*/  MOV R4, UR8 ;  /* 0x0000000800047c02 */ /* 0x000fe20008000f00 */
[----:B------:R-:W-:Y:S01]  /*9e40*/  IMAD R7, R11, R7, R8 ;  /* 0x000000070b077224 */ /* 0x000fe200078e0208 */
[----:B------:R-:W-:Y:S01]  /*9e50*/  ULDC.64 UR8, c[0x0][0xad8] ;  /* 0x0002b60000087ab9 */ /* 0x000fe20000000a00 */
[C---:B------:R-:W-:Y:S02]  /*9e60*/  IMAD R9, R3.reuse, UR11, R6 ;  /* 0x0000000b03097c24 */ /* 0x040fe4000f8e0206 */
[----:B------:R-:W-:Y:S01]  /*9e70*/  IMAD.WIDE.U32 R4, R3, UR10, R4 ;  /* 0x0000000a03047c25 */ /* 0x000fe2000f8e0004 */
[----:B------:R-:W-:-:S03]  /*9e80*/  SHF.R.S32.HI R3, RZ, 0x1f, R7 ;  /* 0x0000001fff037819 */ /* 0x000fc60000011407 */
[----:B------:R-:W-:Y:S02]  /*9e90*/  IMAD.IADD R5, R5, 0x1, R9 ;  /* 0x0000000105057824 */ /* 0x000fe400078e0209 */
[----:B------:R-:W-:Y:S02]  /*9ea0*/  IMAD R6, R3, UR8, RZ ;  /* 0x0000000803067c24 */ /* 0x000fe4000f8e02ff */
[----:B------:R-:W-:Y:S02]  /*9eb0*/  IMAD R8, R13, 0x80, R176 ;  /* 0x000000800d087824 */ /* 0x000fe400078e02b0 */
[----:B-----5:R-:W-:Y:S02]  /*9ec0*/  IMAD R11, R0, R11, RZ ;  /* 0x0000000b000b7224 */ /* 0x020fe400078e02ff */
[C---:B------:R-:W-:Y:S02]  /*9ed0*/  IMAD R3, R7.reuse, UR9, R6 ;  /* 0x0000000907037c24 */ /* 0x040fe4000f8e0206 */
[----:B------:R-:W-:Y:S01]  /*9ee0*/  IMAD.WIDE.U32 R4, R7, UR8, R4 ;  /* 0x0000000807047c25 */ /* 0x000fe2000f8e0004 */
[----:B------:R-:W-:Y:S01]  /*9ef0*/  ISETP.GE.AND P2, PT, R8, R11, PT ;  /* 0x0000000b0800720c */ /* 0x000fe20003f46270 */
[----:B------:R-:W-:-:S02]  /*9f00*/  ULDC.64 UR8, c[0x0][0xa80] ;  /* 0x0002a00000087ab9 */ /* 0x000fc40000000a00 */
[----:B------:R-:W-:Y:S01]  /*9f10*/  IMAD.IADD R3, R5, 0x1, R3 ;  /* 0x0000000105037824 */ /* 0x000fe200078e0203 */
[----:B------:R-:W-:Y:S01]  /*9f20*/  LEA R6, P3, R4, UR8, 0x1 ;  /* 0x0000000804067c11 */ /* 0x000fe2000f8608ff */
[----:B------:R-:W-:-:S03]  /*9f30*/  VIADD R0, R8, 0x20 ;  /* 0x0000002008007836 */ /* 0x000fc60000000000 */
[----:B------:R-:W-:Y:S01]  /*9f40*/  LEA.HI.X R3, R4, UR9, R3, 0x1, P3 ;  /* 0x0000000904037c11 */ /* 0x000fe200098f0c03 */
[----:B------:R0:W1:Y:S01]  /*9f50*/  SHFL.IDX PT, R7, R6, RZ, 0x181f ;  /* 0x00181fff06077589 */ /* 0x00006200000e0000 */
[-C--:B------:R-:W-:Y:S02]  /*9f60*/  ISETP.GE.AND P1, PT, R0, R11.reuse, PT ;  /* 0x0000000b0000720c */ /* 0x080fe40003f26270 */
[----:B------:R-:W-:Y:S01]  /*9f70*/  IADD3 R0, R8, 0x40, RZ ;  /* 0x0000004008007810 */ /* 0x000fe20007ffe0ff */
[----:B------:R0:W2:Y:S03]  /*9f80*/  SHFL.IDX PT, R5, R3, RZ, 0x181f ;  /* 0x00181fff03057589 */ /* 0x0000a600000e0000 */
[----:B------:R-:W-:Y:S01]  /*9f90*/  ISETP.GE.AND P0, PT, R0, R11, PT ;  /* 0x0000000b0000720c */ /* 0x000fe20003f06270 */
[----:B------:R-:W-:-:S12]  /*9fa0*/  @P2 BRA `(.L_x_228) ;  /* 0x0000000000242947 */ /* 0x000fd80003800000 */
[----:B------:R-:W-:Y:S02]  /*9fb0*/  ULDC UR4, c[0x0][0xac8] ;  /* 0x0002b20000047ab9 */ /* 0x000fe40000000800 */
[----:B------:R-:W-:Y:S02]  /*9fc0*/  ISETP.GE.AND P4, PT, R2, UR4, PT ;  /* 0x0000000402007c0c */ /* 0x000fe4000bf86270 */
[----:B------:R-:W-:-:S11]  /*9fd0*/  ISETP.GE.AND P5, PT, R16, UR4, PT ;  /* 0x0000000410007c0c */ /* 0x000fd6000bfa6270 */
[-C--:B-1----:R-:W-:Y:S02]  /*9fe0*/  @!P4 LEA R12, P2, R2, R7.reuse, 0x1 ;  /* 0x00000007020cc211 */ /* 0x082fe400078408ff */
[----:B------:R-:W-:Y:S02]  /*9ff0*/  @!P5 LEA R4, P3, R16, R7, 0x1 ;  /* 0x000000071004d211 */ /* 0x000fe400078608ff */
[-C--:B--2---:R-:W-:Y:S02]  /*a000*/  @!P4 LEA.HI.X R13, R2, R5.reuse, R201, 0x1, P2 ;  /* 0x00000005020dc211 */ /* 0x084fe400010f0cc9 */
[----:B------:R-:W-:-:S03]  /*a010*/  @!P5 LEA.HI.X R5, R16, R5, R200, 0x1, P3 ;  /* 0x000000051005d211 */ /* 0x000fc600018f0cc8 */
[----:B------:R3:W-:Y:S04]  /*a020*/  @!P4 ST.E.128 desc[UR36][R12.64], RZ ;  /* 0x000000ff0c00c985 */ /* 0x0007e8000c101d24 */
[----:B------:R3:W-:Y:S02]  /*a030*/  @!P5 ST.E.128 desc[UR36][R4.64], RZ ;  /* 0x000000ff0400d985 */ /* 0x0007e4000c101d24 */
.L_x_228:
[----:B------:R-:W-:Y:S05]  /*a040*/  BSYNC B1 ;  /* 0x0000000000017941 */ /* 0x000fea0003800000 */
.L_x_227:
[----:B--23--:R2:W3:Y:S01]  /*a050*/  SHFL.IDX PT, R5, R3, 0x1, 0x181f ;  /* 0x00381f0003057f89 */ /* 0x00c4e200000e0000 */
[----:B------:R-:W-:Y:S03]  /*a060*/  BSSY B1, `(.L_x_229) ;  /* 0x000000c000017945 */ /* 0x000fe60003800000 */
[----:B-1----:R2:W1:Y:S01]  /*a070*/  SHFL.IDX PT, R7, R6, 0x1, 0x181f ;  /* 0x00381f0006077f89 */ /* 0x00246200000e0000 */
[----:B------:R-:W-:Y:S05]  /*a080*/  @P1 BRA `(.L_x_230) ;  /* 0x0000000000241947 */ /* 0x000fea0003800000 */
[----:B------:R-:W-:Y:S02]  /*a090*/  ULDC UR4, c[0x0][0xac8] ;  /* 0x0002b20000047ab9 */ /* 0x000fe40000000800 */
[----:B------:R-:W-:Y:S02]  /*a0a0*/  ISETP.GE.AND P3, PT, R2, UR4, PT ;  /* 0x0000000402007c0c */ /* 0x000fe4000bf66270 */
[----:B------:R-:W-:-:S11]  /*a0b0*/  ISETP.GE.AND P4, PT, R16, UR4, PT ;  /* 0x0000000410007c0c */ /* 0x000fd6000bf86270 */
[-C--:B-1----:R-:W-:Y:S02]  /*a0c0*/  @!P3 LEA R12, P1, R2, R7.reuse, 0x1 ;  /* 0x00000007020cb211 */ /* 0x082fe400078208ff */
[----:B------:R-:W-:Y:S02]  /*a0d0*/  @!P4 LEA R4, P2, R16, R7, 0x1 ;  /* 0x000000071004c211 */ /* 0x000fe400078408ff */
[-C--:B---3--:R-:W-:Y:S02]  /*a0e0*/  @!P3 LEA.HI.X R13, R2, R5.reuse, R201, 0x1, P1 ;  /* 0x00000005020db211 */ /* 0x088fe400008f0cc9 */
[----:B------:R-:W-:-:S03]  /*a0f0*/  @!P4 LEA.HI.X R5, R16, R5, R200, 0x1, P2 ;  /* 0x000000051005c211 */ /* 0x000fc600010f0cc8 */
[----:B------:R4:W-:Y:S04]  /*a100*/  @!P3 ST.E.128 desc[UR36][R12.64], RZ ;  /* 0x000000ff0c00b985 */ /* 0x0009e8000c101d24 */
[----:B------:R4:W-:Y:S02]  /*a110*/  @!P4 ST.E.128 desc[UR36][R4.64], RZ ;  /* 0x000000ff0400c985 */ /* 0x0009e4000c101d24 */
.L_x_230:
[----:B------:R-:W-:Y:S05]  /*a120*/  BSYNC B1 ;  /* 0x0000000000017941 */ /* 0x000fea0003800000 */
.L_x_229:
[----:B---34-:R3:W4:Y:S01]  /*a130*/  SHFL.IDX PT, R5, R3, 0x2, 0x181f ;  /* 0x00581f0003057f89 */ /* 0x01872200000e0000 */
        /* <DEDUP_REMOVED lines=8> */
[-C--:B----4-:R-:W-:Y:S02]  /*a1c0*/  @!P2 LEA.HI.X R13, R2, R5.reuse, R201, 0x1, P0 ;  /* 0x00000005020da211 */ /* 0x090fe400000f0cc9 */
[----:B------:R-:W-:-:S03]  /*a1d0*/  @!P3 LEA.HI.X R5, R16, R5, R200, 0x1, P1 ;  /* 0x000000051005b211 */ /* 0x000fc600008f0cc8 */
[----:B------:R1:W-:Y:S04]  /*a1e0*/  @!P2 ST.E.128 desc[UR36][R12.64], RZ ;  /* 0x000000ff0c00a985 */ /* 0x0003e8000c101d24 */
[----:B------:R1:W-:Y:S02]  /*a1f0*/  @!P3 ST.E.128 desc[UR36][R4.64], RZ ;  /* 0x000000ff0400b985 */ /* 0x0003e4000c101d24 */
.L_x_232:
[----:B------:R-:W-:Y:S05]  /*a200*/  BSYNC B1 ;  /* 0x0000000000017941 */ /* 0x000fea0003800000 */
.L_x_231:
[----:B------:R-:W-:Y:S01]  /*a210*/  VIADD R0, R8, 0x60 ;  /* 0x0000006008007836 */ /* 0x000fe20000000000 */
[----:B0-23--:R-:W0:Y:S04]  /*a220*/  SHFL.IDX PT, R3, R3, 0x3, 0x181f ;  /* 0x00781f0003037f89 */ /* 0x00de2800000e0000 */
[----:B------:R-:W-:Y:S01]  /*a230*/  ISETP.GE.AND P0, PT, R0, R11, PT ;  /* 0x0000000b0000720c */ /* 0x000fe20003f06270 */
[----:B-1--4-:R1:W2:-:S12]  /*a240*/  SHFL.IDX PT, R5, R6, 0x3, 0x181f ;  /* 0x00781f0006057f89 */ /* 0x01229800000e0000 */
[----:B-1----:R-:W-:Y:S05]  /*a250*/  @P0 BRA `(.L_x_221) ;  /* 0x0000000000240947 */ /* 0x002fea0003800000 */
[----:B------:R-:W-:Y:S02]  /*a260*/  ULDC UR4, c[0x0][0xac8] ;  /* 0x0002b20000047ab9 */ /* 0x000fe40000000800 */
[----:B------:R-:W-:Y:S02]  /*a270*/  ISETP.GE.AND P2, PT, R2, UR4, PT ;  /* 0x0000000402007c0c */ /* 0x000fe4000bf46270 */
[----:B------:R-:W-:-:S11]  /*a280*/  ISETP.GE.AND P3, PT, R16, UR4, PT ;  /* 0x0000000410007c0c */ /* 0x000fd6000bf66270 */
[-C--:B--2---:R-:W-:Y:S02]  /*a290*/  @!P2 LEA R6, P0, R2, R5.reuse, 0x1 ;  /* 0x000000050206a211 */ /* 0x084fe400078008ff */
[----:B------:R-:W-:Y:S02]  /*a2a0*/  @!P3 LEA R4, P1, R16, R5, 0x1 ;  /* 0x000000051004b211 */ /* 0x000fe400078208ff */
[-C--:B0-----:R-:W-:Y:S02]  /*a2b0*/  @!P2 LEA.HI.X R7, R2, R3.reuse, R201, 0x1, P0 ;  /* 0x000000030207a211 */ /* 0x081fe400000f0cc9 */
[----:B------:R-:W-:-:S03]  /*a2c0*/  @!P3 LEA.HI.X R5, R16, R3, R200, 0x1, P1 ;  /* 0x000000031005b211 */ /* 0x000fc600008f0cc8 */
[----:B------:R0:W-:Y:S04]  /*a2d0*/  @!P2 ST.E.128 desc[UR36][R6.64], RZ ;  /* 0x000000ff0600a985 */ /* 0x0001e8000c101d24 */
[----:B------:R0:W-:Y:S02]  /*a2e0*/  @!P3 ST.E.128 desc[UR36][R4.64], RZ ;  /* 0x000000ff0400b985 */ /* 0x0001e4000c101d24 */
.L_x_221:
[----:B------:R-:W-:Y:S05]  /*a2f0*/  BSYNC B0 ;  /* 0x0000000000007941 */ /* 0x000fea0003800000 */
.L_x_211:
[----:B------:R-:W-:Y:S02]  /*a300*/  ULDC UR4, c[0x0][0xc3c] ;  /* 0x00030f0000047ab9 */ /* 0x000fe40000000800 */
[----:B------:R-:W-:-:S13]  /*a310*/  ISETP.GE.AND P0, PT, R27, UR4, PT ;  /* 0x000000041b007c0c */ /* 0x000fda000bf06270 */
[----:B------:R-:W-:Y:S05]  /*a320*/  @!P0 BRA `(.L_x_233) ;  /* 0xffffff6c00088947 */ /* 0x000fea000383ffff */
[----:B------:R-:W-:Y:S05]  /*a330*/  EXIT ;  /* 0x000000000000794d */ /* 0x000fea0003800000 */
.L_x_182:
[----:B------:R-:W-:-:S08]  /*a340*/  NOP ;  /* 0x0000000000007918 */ /* 0x000fd00000000000 */
[----:B0-----:R-:W0:-:S00]  /*a350*/  USETMAXREG.DEALLOC.CTAPOOL 0x28 ;  /* 0x00000028000079c8 */ /* 0x001e0000080e0500 */
[----:B0-----:R-:W-:Y:S02]  /*a360*/  LOP3.LUT R0, R0, 0x3, RZ, 0xc0, !PT ;  /* 0x0000000300007812 */ /* 0x001fe400078ec0ff */
[----:B------:R-:W-:-:S04]  /*a370*/  LOP3.LUT R23, R23, 0xffffff7f, RZ, 0xc0, !PT ;  /* 0xffffff7f17177812 */ /* 0x000fc800078ec0ff */
[----:B------:R-:W0:Y:S02]  /*a380*/  SHFL.IDX PT, R0, R0, RZ, 0x1f ;  /* 0x00001fff00007589 */ /* 0x000e2400000e0000 */
[----:B0-----:R-:W-:Y:S01]  /*a390*/  ISETP.NE.AND P0, PT, R0, RZ, PT ;  /* 0x000000ff0000720c */ /* 0x001fe20003f05270 */
[----:B------:R-:W-:-:S12]  /*a3a0*/  IMAD.MOV.U32 R0, RZ, RZ, RZ ;  /* 0x000000ffff007224 */ /* 0x000fd800078e00ff */
[----:B------:R-:W-:Y:S01]  /*a3b0*/  @P0 LOP3.LUT R23, R23, 0x80, RZ, 0xfc, !PT ;  /* 0x0000008017170812 */ /* 0x000fe200078efcff */
[----:B------:R-:W-:Y:S06]  /*a3c0*/  @!P0 BRA `(.L_x_234) ;  /* 0x00000000001c8947 */ /* 0x000fec0003800000 */
[----:B------:R-:W0:Y:S08]  /*a3d0*/  S2UR UR5, SR_CgaCtaId ;  /* 0x00000000000579c3 */ /* 0x000e300000008800 */
[----:B------:R-:W-:Y:S06]  /*a3e0*/  BAR.SYNC.DEFER_BLOCKING 0x5, 0x180 ;  /* 0x0146000000007b1d */ /* 0x000fec0000010000 */
[----:B------:R-:W-:-:S02]  /*a3f0*/  UMOV UR4, 0x400 ;  /* 0x0000040000047882 */ /* 0x000fc40000000000 */
[----:B0-----:R-:W-:-:S09]  /*a400*/  ULEA UR4, UR5, UR4, 0x18 ;  /* 0x0000000405047291 */ /* 0x001fd2000f8ec03f */
[----:B------:R-:W0:Y:S01]  /*a410*/  LDS.128 R16, [UR4+0x2a8d0] ;  /* 0x02a8d004ff107984 */ /* 0x000e220008000c00 */
[----:B------:R-:W-:Y:S06]  /*a420*/  BAR.ARV 0x4, 0x180 ;  /* 0x0106000000007b1d */ /* 0x000fec0000002000 */
[----:B------:R-:W-:Y:S05]  /*a430*/  BRA `(.L_x_235) ;  /* 0x0000000800947947 */ /* 0x000fea0003800000 */
.L_x_234:
[----:B------:R-:W0:Y:S01]  /*a440*/  S2R R2, SR_TID.X ;  /* 0x0000000000027919 */ /* 0x000e220000002100 */
[----:B------:R-:W-:Y:S01]  /*a450*/  ULDC UR4, c[0x0][0xc3c] ;  /* 0x00030f0000047ab9 */ /* 0x000fe20000000800 */
[----:B------:R-:W-:Y:S01]  /*a460*/  IMAD.MOV.U32 R9, RZ, RZ, RZ ;  /* 0x000000ffff097224 */ /* 0x000fe200078e00ff */
[----:B------:R-:W1:Y:S01]  /*a470*/  S2UR UR6, SR_CTAID.X ;  /* 0x00000000000679c3 */ /* 0x000e620000002500 */
[----:B------:R-:W-:Y:S01]  /*a480*/  ULDC UR5, c[0x0][0xc38] ;  /* 0x00030e0000057ab9 */ /* 0x000fe20000000800 */
[----:B0-----:R-:W-:-:S04]  /*a490*/  LOP3.LUT R7, R2, 0x1f, RZ, 0xc0, !PT ;  /* 0x0000001f02077812 */ /* 0x001fc800078ec0ff */
[----:B------:R-:W-:-:S04]  /*a4a0*/  ISETP.NE.AND P0, PT, R7, 0x1f, PT ;  /* 0x0000001f0700780c */ /* 0x000fc80003f05270 */
[----:B------:R-:W-:-:S13]  /*a4b0*/  ISETP.GE.OR P1, PT, R7, UR4, !P0 ;  /* 0x0000000407007c0c */ /* 0x000fda000c726670 */
[----:B------:R-:W0:Y:S08]  /*a4c0*/  @!P1 LDC.64 R4, c[0x0][0xc80] ;  /* 0x00032000ff049b82 */ /* 0x000e300000000a00 */
[----:B------:R-:W2:Y:S01]  /*a4d0*/  @!P1 LDC.64 R2, c[0x0][0xc78] ;  /* 0x00031e00ff029b82 */ /* 0x000ea20000000a00 */
[----:B0-----:R-:W-:-:S05]  /*a4e0*/  @!P1 IMAD.WIDE.U32 R4, R7, 0x4, R4 ;  /* 0x0000000407049825 */ /* 0x001fca00078e0004 */
[----:B------:R-:W3:Y:S01]  /*a4f0*/  @!P1 LDG.E R0, desc[UR36][R4.64] ;  /* 0x0000002404009981 */ /* 0x000ee2000c1e1900 */
[----:B--2---:R-:W-:-:S05]  /*a500*/  @!P1 IMAD.WIDE.U32 R2, R7, 0x4, R2 ;  /* 0x0000000407029825 */ /* 0x004fca00078e0002 */
[----:B------:R-:W3:Y:S01]  /*a510*/  @!P1 LDG.E R9, desc[UR36][R2.64] ;  /* 0x0000002402099981 */ /* 0x000ee2000c1e1900 */
[C---:B------:R-:W-:Y:S02]  /*a520*/  ISETP.NE.AND P1, PT, R7.reuse, RZ, PT ;  /* 0x000000ff0700720c */ /* 0x040fe40003f25270 */
[C---:B------:R-:W-:Y:S02]  /*a530*/  ISETP.GE.U32.AND P2, PT, R7.reuse, 0x2, PT ;  /* 0x000000020700780c */ /* 0x040fe40003f46070 */
[C---:B------:R-:W-:Y:S02]  /*a540*/  ISETP.GE.U32.AND P3, PT, R7.reuse, 0x4, PT ;  /* 0x000000040700780c */ /* 0x040fe40003f66070 */
[C---:B------:R-:W-:Y:S02]  /*a550*/  ISETP.GE.U32.AND P4, PT, R7.reuse, 0x8, PT ;  /* 0x000000080700780c */ /* 0x040fe40003f86070 */
[----:B------:R-:W-:Y:S01]  /*a560*/  ISETP.GE.U32.AND P5, PT, R7, 0x10, PT ;  /* 0x000000100700780c */ /* 0x000fe20003fa6070 */
[----:B------:R-:W-:Y:S01]  /*a570*/  UMOV UR4, URZ ;  /* 0x0000003f00047c82 */ /* 0x000fe20008000000 */
[----:B---3--:R-:W-:-:S05]  /*a580*/  IMAD R6, R0, R9, RZ ;  /* 0x0000000900067224 */ /* 0x008fca00078e02ff */
[----:B------:R-:W0:Y:S02]  /*a590*/  SHFL.UP PT, R8, R6, 0x1, RZ ;  /* 0x0420000006087989 */ /* 0x000e2400000e00ff */
[----:B0-----:R-:W-:-:S05]  /*a5a0*/  SEL R11, R8, RZ, P1 ;  /* 0x000000ff080b7207 */ /* 0x001fca0000800000 */
[----:B------:R-:W-:-:S05]  /*a5b0*/  IMAD.IADD R11, R6, 0x1, R11 ;  /* 0x00000001060b7824 */ /* 0x000fca00078e020b */
[----:B------:R-:W0:Y:S02]  /*a5c0*/  SHFL.UP PT, R8, R11, 0x2, RZ ;  /* 0x044000000b087989 */ /* 0x000e2400000e00ff */
[----:B0-----:R-:W-:-:S05]  /*a5d0*/  SEL R8, R8, RZ, P2 ;  /* 0x000000ff08087207 */ /* 0x001fca0001000000 */
[----:B------:R-:W-:-:S05]  /*a5e0*/  IMAD.IADD R8, R11, 0x1, R8 ;  /* 0x000000010b087824 */ /* 0x000fca00078e0208 */
[----:B------:R-:W0:Y:S02]  /*a5f0*/  SHFL.UP PT, R4, R8, 0x4, RZ ;  /* 0x0480000008047989 */ /* 0x000e2400000e00ff */
[----:B0-----:R-:W-:-:S04]  /*a600*/  SEL R3, R4, RZ, P3 ;  /* 0x000000ff04037207 */ /* 0x001fc80001800000 */
[----:B------:R-:W-:-:S05]  /*a610*/  IADD3 R3, R8, R3, RZ ;  /* 0x0000000308037210 */ /* 0x000fca0007ffe0ff */
[----:B------:R-:W0:Y:S02]  /*a620*/  SHFL.UP PT, R2, R3, 0x8, RZ ;  /* 0x0500000003027989 */ /* 0x000e2400000e00ff */
[----:B0-----:R-:W-:-:S05]  /*a630*/  SEL R2, R2, RZ, P4 ;  /* 0x000000ff02027207 */ /* 0x001fca0002000000 */
[----:B------:R-:W-:-:S05]  /*a640*/  IMAD.IADD R2, R3, 0x1, R2 ;  /* 0x0000000103027824 */ /* 0x000fca00078e0202 */
[----:B------:R-:W0:Y:S02]  /*a650*/  SHFL.UP PT, R4, R2, 0x10, RZ ;  /* 0x0600000002047989 */ /* 0x000e2400000e00ff */
[----:B0-----:R-:W-:-:S05]  /*a660*/  SEL R5, R4, RZ, P5 ;  /* 0x000000ff04057207 */ /* 0x001fca0002800000 */
[----:B------:R-:W-:-:S05]  /*a670*/  IMAD.IADD R5, R2, 0x1, R5 ;  /* 0x0000000102057824 */ /* 0x000fca00078e0205 */
[----:B------:R-:W0:Y:S02]  /*a680*/  SHFL.IDX PT, R6, R5, 0x1f, 0x1f ;  /* 0x03e01f0005067f89 */ /* 0x000e2400000e0000 */
[----:B0-----:R-:W-:-:S05]  /*a690*/  IMAD R6, R6, UR5, RZ ;  /* 0x0000000506067c24 */ /* 0x001fca000f8e02ff */
[----:B-1----:R-:W-:Y:S01]  /*a6a0*/  ISETP.GT.AND P6, PT, R6, UR6, PT ;  /* 0x0000000606007c0c */ /* 0x002fe2000bfc4270 */
[----:B------:R-:W-:-:S12]  /*a6b0*/  IMAD.MOV.U32 R3, RZ, RZ, R6 ;  /* 0x000000ffff037224 */ /* 0x000fd800078e0006 */
[----:B------:R-:W-:Y:S05]  /*a6c0*/  @P6 BRA `(.L_x_236) ;  /* 0x0000000000986947 */ /* 0x000fea0003800000 */
[----:B------:R-:W-:Y:S01]  /*a6d0*/  IMAD.MOV.U32 R6, RZ, RZ, R3 ;  /* 0x000000ffff067224 */ /* 0x000fe200078e0003 */
[----:B------:R-:W-:Y:S01]  /*a6e0*/  UMOV UR4, URZ ;  /* 0x0000003f00047c82 */ /* 0x000fe20008000000 */
[----:B------:R-:W-:-:S05]  /*a6f0*/  ULDC UR5, c[0x0][0xc38] ;  /* 0x00030e0000057ab9 */ /* 0x000fca0000000800 */
.L_x_238:
[----:B------:R-:W0:Y:S01]  /*a700*/  LDC R0, c[0x0][0xc3c] ;  /* 0x00030f00ff007b82 */ /* 0x000e220000000800 */
[----:B------:R-:W-:-:S06]  /*a710*/  UIADD3 UR4, UR4, 0x1f, URZ ;  /* 0x0000001f04047890 */ /* 0x000fcc000fffe03f */
[----:B0-----:R-:W-:-:S13]  /*a720*/  ISETP.LE.AND P6, PT, R0, UR4, PT ;  /* 0x0000000400007c0c */ /* 0x001fda000bfc3270 */
[----:B------:R-:W-:Y:S05]  /*a730*/  @P6 BRA `(.L_x_237) ;  /* 0x0000000400a86947 */ /* 0x000fea0003800000 */
[----:B------:R-:W-:-:S05]  /*a740*/  VIADD R9, R7, UR4 ;  /* 0x0000000407097c36 */ /* 0x000fca0008000000 */
[----:B------:R-:W-:Y:S01]  /*a750*/  ISETP.GE.OR P6, PT, R9, R0, !P0 ;  /* 0x000000000900720c */ /* 0x000fe200047c6670 */
[----:B------:R-:W-:-:S12]  /*a760*/  IMAD.MOV.U32 R0, RZ, RZ, RZ ;  /* 0x000000ffff007224 */ /* 0x000fd800078e00ff */
[----:B------:R-:W0:Y:S08]  /*a770*/  @!P6 LDC.64 R4, c[0x0][0xc80] ;  /* 0x00032000ff04eb82 */ /* 0x000e300000000a00 */
[----:B------:R-:W1:Y:S01]  /*a780*/  @!P6 LDC.64 R2, c[0x0][0xc78] ;  /* 0x00031e00ff02eb82 */ /* 0x000e620000000a00 */
[----:B0-----:R-:W-:-:S05]  /*a790*/  @!P6 IMAD.WIDE R4, R9, 0x4, R4 ;  /* 0x000000040904e825 */ /* 0x001fca00078e0204 */
[----:B------:R-:W2:Y:S01]  /*a7a0*/  @!P6 LDG.E R0, desc[UR36][R4.64] ;  /* 0x000000240400e981 */ /* 0x000ea2000c1e1900 */
[----:B-1----:R-:W-:Y:S01]  /*a7b0*/  @!P6 IMAD.WIDE R2, R9, 0x4, R2 ;  /* 0x000000040902e825 */ /* 0x002fe200078e0202 */
[----:B------:R-:W-:-:S06]  /*a7c0*/  MOV R9, RZ ;  /* 0x000000ff00097202 */ /* 0x000fcc0000000f00 */
[----:B------:R-:W2:Y:S02]  /*a7d0*/  @!P6 LDG.E R9, desc[UR36][R2.64] ;  /* 0x000000240209e981 */ /* 0x000ea4000c1e1900 */
[----:B--2---:R-:W-:-:S05]  /*a7e0*/  IMAD R13, R0, R9, RZ ;  /* 0x00000009000d7224 */ /* 0x004fca00078e02ff */
[----:B------:R-:W0:Y:S02]  /*a7f0*/  SHFL.UP PT, R8, R13, 0x1, RZ ;  /* 0x042000000d087989 */ /* 0x000e2400000e00ff */
[----:B0-----:R-:W-:-:S05]  /*a800*/  SEL R8, R8, RZ, P1 ;  /* 0x000000ff08087207 */ /* 0x001fca0000800000 */
[----:B------:R-:W-:-:S05]  /*a810*/  IMAD.IADD R8, R13, 0x1, R8 ;  /* 0x000000010d087824 */ /* 0x000fca00078e0208 */
        /* <DEDUP_REMOVED lines=12> */
[----:B------:R-:W0:Y:S02]  /*a8e0*/  SHFL.IDX PT, R2, R5, 0x1f, 0x1f ;  /* 0x03e01f0005027f89 */ /* 0x000e2400000e0000 */
[----:B0-----:R-:W-:-:S04]  /*a8f0*/  IMAD R3, R2, UR5, RZ ;  /* 0x0000000502037c24 */ /* 0x001fc8000f8e02ff */
[----:B------:R-:W-:-:S05]  /*a900*/  IMAD.IADD R6, R3, 0x1, R6 ;  /* 0x0000000103067824 */ /* 0x000fca00078e0206 */
[----:B------:R-:W-:-:S13]  /*a910*/  ISETP.GT.AND P6, PT, R6, UR6, PT ;  /* 0x0000000606007c0c */ /* 0x000fda000bfc4270 */
[----:B------:R-:W-:Y:S05]  /*a920*/  @!P6 BRA `(.L_x_238) ;  /* 0xfffffffc0074e947 */ /* 0x000fea000383ffff */
.L_x_236:
[----:B------:R-:W-:Y:S01]  /*a930*/  IADD3 R10, -R3, R6, RZ ;  /* 0x00000006030a7210 */ /* 0x000fe20007ffe1ff */
[----:B------:R-:W-:-:S04]  /*a940*/  IMAD.MOV.U32 R16, RZ, RZ, RZ ;  /* 0x000000ffff107224 */ /* 0x000fc800078e00ff */
[----:B------:R-:W-:-:S05]  /*a950*/  IMAD R2, R5, UR5, R10 ;  /* 0x0000000505027c24 */ /* 0x000fca000f8e020a */
[----:B------:R-:W-:-:S13]  /*a960*/  ISETP.GT.AND P0, PT, R2, UR6, PT ;  /* 0x0000000602007c0c */ /* 0x000fda000bf04270 */
[----:B------:R-:W-:-:S04]  /*a970*/  VOTE.ANY R6, PT, !P0 ;  /* 0x0000000000067806 */ /* 0x000fc800040e0100 */
[----:B------:R-:W0:Y:S01]  /*a980*/  POPC R19, R6 ;  /* 0x0000000600137309 */ /* 0x000e220000000000 */
[----:B------:R-:W-:Y:S01]  /*a990*/  ISETP.NE.AND P0, PT, R6, RZ, PT ;  /* 0x000000ff0600720c */ /* 0x000fe20003f05270 */
[----:B0-----:R-:W0:Y:S04]  /*a9a0*/  SHFL.IDX PT, R0, R0, R19, 0x1f ;  /* 0x00001f1300007589 */ /* 0x001e2800000e0000 */
[----:B------:R1:W2:Y:S01]  /*a9b0*/  SHFL.IDX PT, R9, R9, R19, 0x1f ;  /* 0x00001f1309097589 */ /* 0x0002a200000e0000 */
[----:B0-----:R-:W-:-:S04]  /*a9c0*/  IABS R4, R0 ;  /* 0x0000000000047213 */ /* 0x001fc80000000000 */
[----:B------:R-:W0:Y:S08]  /*a9d0*/  I2F.RP R8, R4 ;  /* 0x0000000400087306 */ /* 0x000e300000209400 */
[----:B0-----:R-:W0:Y:S02]  /*a9e0*/  MUFU.RCP R8, R8 ;  /* 0x0000000800087308 */ /* 0x001e240000001000 */
[----:B0-----:R-:W-:-:S06]  /*a9f0*/  VIADD R2, R8, 0xffffffe ;  /* 0x0ffffffe08027836 */ /* 0x001fcc0000000000 */
[----:B------:R-:W0:Y:S02]  /*aa00*/  F2I.FTZ.U32.TRUNC.NTZ R3, R2 ;  /* 0x0000000200037305 */ /* 0x000e24000021f000 */
[----:B0-----:R-:W-:Y:S01]  /*aa10*/  IMAD.MOV R11, RZ, RZ, -R3 ;  /* 0x000000ffff0b7224 */ /* 0x001fe200078e0a03 */
[----:B-12---:R-:W-:Y:S06]  /*aa20*/  @!P0 BRA `(.L_x_239) ;  /* 0x0000000000088947 */ /* 0x006fec0003800000 */
[----:B------:R-:W-:-:S06]  /*aa30*/  VIADD R16, R19, 0xffffffff ;  /* 0xffffffff13107836 */ /* 0x000fcc0000000000 */
[----:B------:R0:W1:Y:S02]  /*aa40*/  SHFL.IDX PT, R16, R5, R16, 0x1f ;  /* 0x00001f1005107589 */ /* 0x00006400000e0000 */
.L_x_239:
[----:B-1----:R-:W-:Y:S01]  /*aa50*/  IMAD R16, R16, UR5, R10 ;  /* 0x0000000510107c24 */ /* 0x002fe2000f8e020a */
[----:B0-----:R-:W-:Y:S01]  /*aa60*/  IABS R5, R9 ;  /* 0x0000000900057213 */ /* 0x001fe20000000000 */
[----:B------:R-:W-:Y:S01]  /*aa70*/  IMAD R11, R11, R4, RZ ;  /* 0x000000040b0b7224 */ /* 0x000fe200078e02ff */
[----:B------:R-:W-:Y:S01]  /*aa80*/  IABS R10, R0 ;  /* 0x00000000000a7213 */ /* 0x000fe20000000000 */
[----:B------:R-:W-:Y:S01]  /*aa90*/  IMAD.MOV.U32 R2, RZ, RZ, RZ ;  /* 0x000000ffff027224 */ /* 0x000fe200078e00ff */
[----:B------:R-:W-:Y:S01]  /*aaa0*/  IADD3 R17, -R16, UR6, RZ ;  /* 0x0000000610117c10 */ /* 0x000fe2000fffe1ff */
[----:B------:R-:W0:Y:S01]  /*aab0*/  I2F.RP R6, R5 ;  /* 0x0000000500067306 */ /* 0x000e220000209400 */
[----:B------:R-:W-:Y:S02]  /*aac0*/  VIADD R19, R19, UR4 ;  /* 0x0000000413137c36 */ /* 0x000fe40008000000 */
[----:B------:R-:W-:Y:S01]  /*aad0*/  IABS R8, R17 ;  /* 0x0000001100087213 */ /* 0x000fe20000000000 */
[----:B------:R-:W-:-:S03]  /*aae0*/  IMAD.HI.U32 R2, R3, R11, R2 ;  /* 0x0000000b03027227 */ /* 0x000fc600078e0002 */
[----:B------:R-:W-:Y:S01]  /*aaf0*/  MOV R3, R8 ;  /* 0x0000000800037202 */ /* 0x000fe20000000f00 */
[----:B------:R-:W-:-:S04]  /*ab00*/  IMAD.MOV R10, RZ, RZ, -R10 ;  /* 0x000000ffff0a7224 */ /* 0x000fc800078e0a0a */
[----:B------:R-:W-:Y:S02]  /*ab10*/  IMAD.MOV.U32 R8, RZ, RZ, R10 ;  /* 0x000000ffff087224 */ /* 0x000fe400078e000a */
[----:B------:R-:W-:Y:S01]  /*ab20*/  IMAD.HI.U32 R2, R2, R3, RZ ;  /* 0x0000000302027227 */ /* 0x000fe200078e00ff */
[----:B0-----:R-:W0:Y:S03]  /*ab30*/  MUFU.RCP R6, R6 ;  /* 0x0000000600067308 */ /* 0x001e260000001000 */
[----:B------:R-:W-:-:S05]  /*ab40*/  IMAD R3, R2, R8, R3 ;  /* 0x0000000802037224 */ /* 0x000fca00078e0203 */
[----:B------:R-:W-:Y:S01]  /*ab50*/  ISETP.GT.U32.AND P1, PT, R4, R3, PT ;  /* 0x000000030400720c */ /* 0x000fe20003f24070 */
[----:B0-----:R-:W-:-:S12]  /*ab60*/  VIADD R8, R6, 0xffffffe ;  /* 0x0ffffffe06087836 */ /* 0x001fd80000000000 */
[----:B------:R-:W-:Y:S02]  /*ab70*/  @!P1 IMAD.IADD R3, R3, 0x1, -R4 ;  /* 0x0000000103039824 */ /* 0x000fe400078e0a04 */
[----:B------:R-:W-:Y:S01]  /*ab80*/  @!P1 VIADD R2, R2, 0x1 ;  /* 0x0000000102029836 */ /* 0x000fe20000000000 */
[----:B------:R-:W-:Y:S02]  /*ab90*/  ISETP.NE.AND P1, PT, R0, RZ, PT ;  /* 0x000000ff0000720c */ /* 0x000fe40003f25270 */
[----:B------:R-:W-:Y:S02]  /*aba0*/  ISETP.GE.U32.AND P0, PT, R3, R4, PT ;  /* 0x000000040300720c */ /* 0x000fe40003f06070 */
[----:B------:R0:W1:Y:S01]  /*abb0*/  F2I.FTZ.U32.TRUNC.NTZ R3, R8 ;  /* 0x0000000800037305 */ /* 0x000062000021f000 */
[----:B------:R-:W-:-:S04]  /*abc0*/  LOP3.LUT R4, R17, R0, RZ, 0x3c, !PT ;  /* 0x0000000011047212 */ /* 0x000fc800078e3cff */
[----:B------:R-:W-:Y:S02]  /*abd0*/  ISETP.GE.AND P2, PT, R4, RZ, PT ;  /* 0x000000ff0400720c */ /* 0x000fe40003f46270 */
[----:B0-----:R-:W-:-:S04]  /*abe0*/  IABS R8, R9 ;  /* 0x0000000900087213 */ /* 0x001fc80000000000 */
[----:B------:R-:W-:Y:S02]  /*abf0*/  @P0 VIADD R2, R2, 0x1 ;  /* 0x0000000102020836 */ /* 0x000fe40000000000 */
[----:B------:R-:W-:Y:S02]  /*ac00*/  IMAD.MOV R8, RZ, RZ, -R8 ;  /* 0x000000ffff087224 */ /* 0x000fe400078e0a08 */
[----:B------:R-:W-:Y:S01]  /*ac10*/  IMAD.MOV.U32 R6, RZ, RZ, R2 ;  /* 0x000000ffff067224 */ /* 0x000fe200078e0002 */
[----:B-1----:R-:W-:-:S03]  /*ac20*/  IADD3 R2, RZ, -R3, RZ ;  /* 0x80000003ff027210 */ /* 0x002fc60007ffe0ff */
[----:B------:R-:W-:Y:S01]  /*ac30*/  @!P2 IMAD.MOV R6, RZ, RZ, -R6 ;  /* 0x000000ffff06a224 */ /* 0x000fe200078e0a06 */
[----:B------:R-:W-:Y:S01]  /*ac40*/  @!P1 LOP3.LUT R6, RZ, R0, RZ, 0x33, !PT ;  /* 0x00000000ff069212 */ /* 0x000fe200078e33ff */
[----:B------:R-:W-:Y:S02]  /*ac50*/  IMAD R11, R2, R5, RZ ;  /* 0x00000005020b7224 */ /* 0x000fe400078e02ff */
[----:B------:R-:W-:Y:S01]  /*ac60*/  IMAD.MOV.U32 R2, RZ, RZ, RZ ;  /* 0x000000ffff027224 */ /* 0x000fe200078e00ff */
[-C--:B------:R-:W-:Y:S01]  /*ac70*/  IABS R4, R6.reuse ;  /* 0x0000000600047213 */ /* 0x080fe20000000000 */
[----:B------:R-:W-:Y:S02]  /*ac80*/  IMAD R0, R0, R6, RZ ;  /* 0x0000000600007224 */ /* 0x000fe400078e02ff */
[----:B------:R-:W-:-:S04]  /*ac90*/  IMAD.HI.U32 R2, R3, R11, R2 ;  /* 0x0000000b03027227 */ /* 0x000fc800078e0002 */
[----:B------:R-:W-:Y:S02]  /*aca0*/  IMAD.MOV.U32 R3, RZ, RZ, R4 ;  /* 0x000000ffff037224 */ /* 0x000fe400078e0004 */
[----:B------:R-:W-:Y:S02]  /*acb0*/  IMAD.MOV.U32 R4, RZ, RZ, R8 ;  /* 0x000000ffff047224 */ /* 0x000fe400078e0008 */
[----:B------:R-:W-:-:S04]  /*acc0*/  IMAD.HI.U32 R2, R2, R3, RZ ;  /* 0x0000000302027227 */ /* 0x000fc800078e00ff */
[----:B------:R-:W-:Y:S01]  /*acd0*/  IMAD R4, R2, R4, R3 ;  /* 0x0000000402047224 */ /* 0x000fe200078e0203 */
[----:B------:R-:W-:Y:S01]  /*ace0*/  LOP3.LUT R3, R6, R9, RZ, 0x3c, !PT ;  /* 0x0000000906037212 */ /* 0x000fe200078e3cff */
[----:B------:R-:W-:-:S03]  /*acf0*/  IMAD.IADD R17, R17, 0x1, -R0 ;  /* 0x0000000111117824 */ /* 0x000fc600078e0a00 */
[----:B------:R-:W-:Y:S02]  /*ad00*/  ISETP.GT.U32.AND P1, PT, R5, R4, PT ;  /* 0x000000040500720c */ /* 0x000fe40003f24070 */
[----:B------:R-:W-:-:S11]  /*ad10*/  ISETP.GE.AND P2, PT, R3, RZ, PT ;  /* 0x000000ff0300720c */ /* 0x000fd60003f46270 */
[----:B------:R-:W-:Y:S01]  /*ad20*/  @!P1 IMAD.IADD R4, R4, 0x1, -R5 ;  /* 0x0000000104049824 */ /* 0x000fe200078e0a05 */
[----:B------:R-:W-:Y:S02]  /*ad30*/  @!P1 IADD3 R2, R2, 0x1, RZ ;  /* 0x0000000102029810 */ /* 0x000fe40007ffe0ff */
[----:B------:R-:W-:Y:S02]  /*ad40*/  ISETP.NE.AND P1, PT, R9, RZ, PT ;  /* 0x000000ff0900720c */ /* 0x000fe40003f25270 */
[----:B------:R-:W-:-:S13]  /*ad50*/  ISETP.GE.U32.AND P0, PT, R4, R5, PT ;  /* 0x000000050400720c */ /* 0x000fda0003f06070 */
[----:B------:R-:W-:-:S04]  /*ad60*/  @P0 VIADD R2, R2, 0x1 ;  /* 0x0000000102020836 */ /* 0x000fc80000000000 */
[----:B------:R-:W-:Y:S01]  /*ad70*/  @!P2 IMAD.MOV R2, RZ, RZ, -R2 ;  /* 0x000000ffff02a224 */ /* 0x000fe200078e0a02 */
[----:B------:R-:W-:-:S05]  /*ad80*/  @!P1 LOP3.LUT R2, RZ, R9, RZ, 0x33, !PT ;  /* 0x00000009ff029212 */ /* 0x000fca00078e33ff */
[----:B------:R-:W-:-:S04]  /*ad90*/  IMAD.MOV R18, RZ, RZ, -R2 ;  /* 0x000000ffff127224 */ /* 0x000fc800078e0a02 */
[C---:B------:R-:W-:Y:S02]  /*ada0*/  IMAD R18, R9.reuse, R18, R6 ;  /* 0x0000001209127224 */ /* 0x040fe400078e0206 */
[----:B------:R-:W-:-:S05]  /*adb0*/  IMAD R9, R9, 0x1000000, R2 ;  /* 0x0100000009097824 */ /* 0x000fca00078e0202 */
[----:B------:R-:W-:Y:S01]  /*adc0*/  LEA R18, R18, R9, 0x10 ;  /* 0x0000000912127211 */ /* 0x000fe200078e80ff */
[----:B------:R-:W-:Y:S06]  /*add0*/  BRA `(.L_x_240) ;  /* 0x0000000000147947 */ /* 0x000fec0003800000 */
.L_x_237:
[----:B------:R-:W-:Y:S01]  /*ade0*/  ULDC UR4, c[0x0][0xc3c] ;  /* 0x00030f0000047ab9 */ /* 0x000fe20000000800 */
[----:B------:R-:W-:Y:S02]  /*adf0*/  IMAD.MOV.U32 R17, RZ, RZ, RZ ;  /* 0x000000ffff117224 */ /* 0x000fe400078e00ff */
[----:B------:R-:W-:Y:S02]  /*ae00*/  IMAD.U32 R16, RZ, RZ, UR6 ;  /* 0x00000006ff107e24 */ /* 0x000fe4000f8e00ff */
[----:B------:R-:W-:Y:S02]  /*ae10*/  IMAD.MOV.U32 R18, RZ, RZ, RZ ;  /* 0x000000ffff127224 */ /* 0x000fe400078e00ff */
[----:B------:R-:W-:-:S07]  /*ae20*/  IMAD.U32 R19, RZ, RZ, UR4 ;  /* 0x00000004ff137e24 */ /* 0x000fce000f8e00ff */
.L_x_240:
[----:B------:R-:W-:-:S13]  /*ae30*/  ISETP.NE.AND P0, PT, R7, RZ, PT ;  /* 0x000000ff0700720c */ /* 0x000fda0003f05270 */
[----:B------:R-:W0:Y:S01]  /*ae40*/  @!P0 S2R R3, SR_CgaCtaId ;  /* 0x0000000000038919 */ /* 0x000e220000008800 */
[----:B------:R-:W-:-:S04]  /*ae50*/  @!P0 MOV R0, 0x400 ;  /* 0x0000040000008802 */ /* 0x000fc80000000f00 */
[----:B0-----:R-:W-:-:S05]  /*ae60*/  @!P0 LEA R0, R3, R0, 0x18 ;  /* 0x0000000003008211 */ /* 0x001fca00078ec0ff */
[----:B------:R1:W-:Y:S01]  /*ae70*/  @!P0 STS.128 [R0+0x2a8d0], R16 ;  /* 0x02a8d01000008388 */ /* 0x0003e20000000c00 */
[----:B------:R-:W-:Y:S06]  /*ae80*/  BAR.ARV 0x5, 0x180 ;  /* 0x0146000000007b1d */ /* 0x000fec0000002000 */
.L_x_235:
[----:B------:R2:W-:Y:S01]  /*ae90*/  STL [R1+0x18], RZ ;  /* 0x000018ff01007387 */ /* 0x0005e20000100800 */
[----:B------:R-:W-:Y:S01]  /*aea0*/  ULDC UR4, c[0x0][0xc3c] ;  /* 0x00030f0000047ab9 */ /* 0x000fe20000000800 */
[----:B------:R-:W-:Y:S01]  /*aeb0*/  IMAD.MOV.U32 R28, RZ, RZ, 0x1 ;  /* 0x00000001ff1c7424 */ /* 0x000fe200078e00ff */
[----:B0-----:R-:W-:Y:S01]  /*aec0*/  ISETP.GE.AND P0, PT, R19, UR4, PT ;  /* 0x0000000413007c0c */ /* 0x001fe2000bf06270 */
[----:B------:R-:W-:-:S12]  /*aed0*/  IMAD.MOV.U32 R27, RZ, RZ, RZ ;  /* 0x000000ffff1b7224 */ /* 0x000fd800078e00ff */
[----:B--2---:R-:W-:Y:S05]  /*aee0*/  @P0 BRA `(.L_x_241) ;  /* 0x0000004800ac0947 */ /* 0x004fea0003800000 */
[----:B-1----:R-:W2:Y:S01]  /*aef0*/  LDL R0, [R1+0x1c] ;  /* 0x00001c0001007983 */ /* 0x002ea20000100800 */
[----:B------:R-:W0:Y:S01]  /*af00*/  S2UR UR5, SR_CgaCtaId ;  /* 0x00000000000579c3 */ /* 0x000e220000008800 */
[----:B------:R-:W-:Y:S01]  /*af10*/  BSSY B8, `(.L_x_241) ;  /* 0x00004a8000087945 */ /* 0x000fe20003800000 */
[----:B------:R-:W-:Y:S01]  /*af20*/  IMAD.MOV.U32 R28, RZ, RZ, 0x1 ;  /* 0x00000001ff1c7424 */ /* 0x000fe200078e00ff */
[----:B------:R-:W1:Y:S01]  /*af30*/  S2R R5, SR_TID.X ;  /* 0x0000000000057919 */ /* 0x000e620000002100 */
[----:B------:R-:W-:Y:S01]  /*af40*/  IMAD.MOV.U32 R27, RZ, RZ, RZ ;  /* 0x000000ffff1b7224 */ /* 0x000fe200078e00ff */
[----:B------:R-:W-:Y:S01]  /*af50*/  ULDC UR39, c[0x0][0xc] ;  /* 0x0000030000277ab9 */ /* 0x000fe20000000800 */
[----:B------:R3:W-:Y:S01]  /*af60*/  STL [R1+0x18], RZ ;  /* 0x000018ff01007387 */ /* 0x0007e20000100800 */
[----:B-1----:R-:W-:Y:S02]  /*af70*/  LOP3.LUT R4, R5, 0x7f, RZ, 0xc0, !PT ;  /* 0x0000007f05047812 */ /* 0x002fe400078ec0ff */
[----:B--2---:R-:W-:-:S02]  /*af80*/  R2UR UR4, R0 ;  /* 0x00000000000472ca */ /* 0x004fc400000e0000 */
[----:B------:R-:W-:-:S04]  /*af90*/  SHF.L.U32 R0, R5, 0x3, RZ ;  /* 0x0000000305007819 */ /* 0x000fc800000006ff */
[----:B------:R-:W-:-:S04]  /*afa0*/  LOP3.LUT R2, R0, 0x1f8, RZ, 0xc0, !PT ;  /* 0x000001f800027812 */ /* 0x000fc800078ec0ff */
[----:B------:R-:W-:Y:S01]  /*afb0*/  LOP3.LUT R3, R2, 0x38, R5, 0x78, !PT ;  /* 0x0000003802037812 */ /* 0x000fe200078e7805 */
[----:B------:R-:W-:Y:S01]  /*afc0*/  IMAD.SHL.U32 R2, R5, 0x10, RZ ;  /* 0x0000001005027824 */ /* 0x000fe200078e00ff */
[----:B------:R-:W-:Y:S01]  /*afd0*/  SHF.R.U32.HI R5, RZ, 0x3, R4 ;  /* 0x00000003ff057819 */ /* 0x000fe20000011604 */
[----:B------:R-:W-:Y:S01]  /*afe0*/  ULOP3.LUT UR38, UR4, 0x2, URZ, 0xfc, !UPT ;  /* 0x0000000204267892 */ /* 0x000fe2000f8efc3f */
[----:B------:R-:W-:Y:S02]  /*aff0*/  LOP3.LUT R32, R3, 0x200, R0, 0xf8, !PT ;  /* 0x0000020003207812 */ /* 0x000fe400078ef800 */
[----:B------:R-:W-:Y:S01]  /*b000*/  UMOV UR4, 0x400 ;  /* 0x0000040000047882 */ /* 0x000fe20000000000 */
[----:B------:R-:W-:Y:S01]  /*b010*/  LOP3.LUT R4, R0, 0x38, RZ, 0xc0, !PT ;  /* 0x0000003800047812 */ /* 0x000fe200078ec0ff */
[----:B0-----:R-:W-:Y:S01]  /*b020*/  ULEA UR4, UR5, UR4, 0x18 ;  /* 0x0000000405047291 */ /* 0x001fe2000f8ec03f */
[----:B------:R-:W-:Y:S02]  /*b030*/  LOP3.LUT R3, R5, 0x70, R2, 0xf8, !PT ;  /* 0x0000007005037812 */ /* 0x000fe400078ef802 */
[----:B------:R-:W-:-:S02]  /*b040*/  LOP3.LUT R2, R4, 0x40, RZ, 0xfc, !PT ;  /* 0x0000004004027812 */ /* 0x000fc400078efcff */
[----:B------:R-:W-:Y:S01]  /*b050*/  LOP3.LUT R0, R4, 0x80, RZ, 0xfc, !PT ;  /* 0x0000008004007812 */ /* 0x000fe200078efcff */
[----:B------:R-:W-:-:S04]  /*b060*/  IMAD.U32 R22, RZ, RZ, UR4 ;  /* 0x00000004ff167e24 */ /* 0x000fc8000f8e00ff */
[----:B---3--:R-:W-:-:S07]  /*b070*/  IMAD R33, R32, 0x2, R22 ;  /* 0x0000000220217824 */ /* 0x008fce00078e0216 */
.L_x_304:
[----:B0-----:R-:W0:Y:S02]  /*b080*/  LDC.64 R30, c[0x0][0xc88] ;  /* 0x00032200ff1e7b82 */ /* 0x001e240000000a00 */
[----:B0-----:R-:W-:-:S06]  /*b090*/  IMAD.WIDE R30, R19, 0x4, R30 ;  /* 0x00000004131e7825 */ /* 0x001fcc00078e021e */
[----:B--2---:R-:W2:Y:S01]  /*b0a0*/  LDG.E R30, desc[UR36][R30.64] ;  /* 0x000000241e1e7981 */ /* 0x004ea2000c1e1900 */
[----:B------:R-:W-:Y:S05]  /*b0b0*/  YIELD ;  /* 0x0000000000007946 */ /* 0x000fea0003800000 */
[----:B------:R-:W-:Y:S01]  /*b0c0*/  ULDC.64 UR4, c[0x0][0xa28] ;  /* 0x00028a0000047ab9 */ /* 0x000fe20000000a00 */
[----:B------:R-:W-:Y:S01]  /*b0d0*/  IMAD.MOV.U32 R37, RZ, RZ, RZ ;  /* 0x000000ffff257224 */ /* 0x000fe200078e00ff */
[----:B------:R-:W-:Y:S01]  /*b0e0*/  ISETP.NE.U32.AND P0, PT, RZ, UR4, PT ;  /* 0x00000004ff007c0c */ /* 0x000fe2000bf05070 */
[----:B------:R-:W-:-:S03]  /*b0f0*/  ULDC.64 UR6, c[0x0][0xa18] ;  /* 0x0002860000067ab9 */ /* 0x000fc60000000a00 */
[----:B------:R-:W-:Y:S01]  /*b100*/  ISETP.NE.AND.EX P0, PT, RZ, UR5, PT, P0 ;  /* 0x00000005ff007c0c */ /* 0x000fe2000bf05300 */
[----:B------:R-:W-:Y:S01]  /*b110*/  IMAD.MOV.U32 R35, RZ, RZ, RZ ;  /* 0x000000ffff237224 */ /* 0x000fe200078e00ff */
[----:B--2---:R-:W-:-:S11]  /*b120*/  SHF.R.S32.HI R0, RZ, 0x1f, R30 ;  /* 0x0000001fff007819 */ /* 0x004fd6000001141e */
[C---:B------:R-:W-:Y:S02]  /*b130*/  @P0 LEA R2, P1, R30.reuse, UR4, 0x2 ;  /* 0x000000041e020c11 */ /* 0x040fe4000f8210ff */
[C---:B------:R-:W-:Y:S01]  /*b140*/  SHF.L.U32 R24, R30.reuse, 0x2, RZ ;  /* 0x000000021e187819 */ /* 0x040fe200000006ff */
[----:B------:R0:W-:Y:S01]  /*b150*/  STL [R1+0x4], R0 ;  /* 0x0000040001007387 */ /* 0x0001e20000100800 */
[----:B------:R-:W-:Y:S01]  /*b160*/  @P0 LEA.HI.X R3, R30, UR5, R0, 0x2, P1 ;  /* 0x000000051e030c11 */ /* 0x000fe200088f1400 */
[----:B------:R-:W-:-:S04]  /*b170*/  ULDC.64 UR4, c[0x0][0xa00] ;  /* 0x0002800000047ab9 */ /* 0x000fc80000000a00 */
[----:B------:R1:W5:Y:S01]  /*b180*/  @P0 LDG.E R37, desc[UR36][R2.64] ;  /* 0x0000002402250981 */ /* 0x000362000c1e1900 */
[----:B------:R-:W-:Y:S02]  /*b190*/  ISETP.NE.U32.AND P0, PT, RZ, UR4, PT ;  /* 0x00000004ff007c0c */ /* 0x000fe4000bf05070 */
[----:B------:R-:W-:Y:S02]  /*b1a0*/  SHF.L.U64.HI R25, R30, 0x2, R0 ;  /* 0x000000021e197819 */ /* 0x000fe40000010200 */
[----:B------:R-:W-:Y:S02]  /*b1b0*/  ISETP.NE.AND.EX P2, PT, RZ, UR5, PT, P0 ;  /* 0x00000005ff007c0c */ /* 0x000fe4000bf45300 */
[----:B------:R-:W-:Y:S02]  /*b1c0*/  ISETP.NE.U32.AND P0, PT, RZ, UR6, PT ;  /* 0x00000006ff007c0c */ /* 0x000fe4000bf05070 */
[----:B------:R-:W-:Y:S02]  /*b1d0*/  LOP3.LUT R23, R23, 0xffffffbf, RZ, 0xc0, !PT ;  /* 0xffffffbf17177812 */ /* 0x000fe400078ec0ff */
[----:B------:R-:W-:-:S02]  /*b1e0*/  ISETP.NE.AND.EX P0, PT, RZ, UR7, PT, P0 ;  /* 0x00000007ff007c0c */ /* 0x000fc4000bf05300 */
[----:B-1----:R-:W-:-:S04]  /*b1f0*/  IADD3 R2, P1, R24, UR4, RZ ;  /* 0x0000000418027c10 */ /* 0x002fc8000ff3e0ff */
[----:B------:R-:W-:Y:S01]  /*b200*/  IADD3.X R3, R25, UR5, RZ, P1, !PT ;  /* 0x0000000519037c10 */ /* 0x000fe20008ffe4ff */
[----:B------:R-:W-:Y:S01]  /*b210*/  ULDC.64 UR4, c[0x0][0x418] ;  /* 0x0001060000047ab9 */ /* 0x000fe20000000a00 */
[----:B------:R-:W-:-:S03]  /*b220*/  @P2 LOP3.LUT R23, R23, 0x40, RZ, 0xfc, !PT ;  /* 0x0000004017172812 */ /* 0x000fc600078efcff */
[----:B------:R1:W5:Y:S02]  /*b230*/  @P2 LDG.E R35, desc[UR36][R2.64] ;  /* 0x0000002402232981 */ /* 0x000364000c1e1900 */
[----:B------:R-:W-:-:S04]  /*b240*/  @P0 IADD3 R4, P1, R24, UR6, RZ ;  /* 0x0000000618040c10 */ /* 0x000fc8000ff3e0ff */
[----:B------:R-:W-:-:S05]  /*b250*/  @P0 IADD3.X R5, R25, UR7, RZ, P1, !PT ;  /* 0x0000000719050c10 */ /* 0x000fca0008ffe4ff */
[----:B0-----:R-:W2:Y:S01]  /*b260*/  @P0 LDG.E R0, desc[UR36][R4.64] ;  /* 0x0000002404000981 */ /* 0x001ea2000c1e1900 */
[----:B------:R-:W-:-:S03]  /*b270*/  UISETP.NE.U32.AND UP0, UPT, UR4, URZ, UPT ;  /* 0x0000003f0400728c */ /* 0x000fc6000bf05070 */
[----:B------:R-:W-:Y:S01]  /*b280*/  ULDC UR4, c[0x0][0x424] ;  /* 0x0001090000047ab9 */ /* 0x000fe20000000800 */
[----:B------:R-:W-:-:S03]  /*b290*/  UISETP.NE.AND.EX UP0, UPT, UR5, URZ, UPT, UP0 ;  /* 0x0000003f0500728c */ /* 0x000fc6000bf05300 */
[----:B------:R-:W-:Y:S01]  /*b2a0*/  ULDC UR5, c[0x0][0x2f0] ;  /* 0x0000bc0000057ab9 */ /* 0x000fe20000000800 */
[----:B------:R-:W-:-:S04]  /*b2b0*/  USEL UR4, UR4, 0x1, UP0 ;  /* 0x0000000104047887 */ /* 0x000fc80008000000 */
[----:B------:R-:W-:-:S06]  /*b2c0*/  UIMAD UR4, UR4, UR5, URZ ;  /* 0x00000005040472a4 */ /* 0x000fcc000f8e023f */
[----:B------:R-:W-:Y:S01]  /*b2d0*/  IMAD.U32 R34, RZ, RZ, UR4 ;  /* 0x00000004ff227e24 */ /* 0x000fe2000f8e00ff */
[----:B--2---:R1:W-:Y:S01]  /*b2e0*/  @P0 STL [R1+0x10], R0 ;  /* 0x0000100001000387 */ /* 0x0043e20000100800 */
[----:B------:R-:W-:Y:S05]  /*b2f0*/  @P0 BRA `(.L_x_242) ;  /* 0x0000000000200947 */ /* 0x000fea0003800000 */
[----:B------:R-:W-:Y:S02]  /*b300*/  ULDC UR4, c[0x0][0x288] ;  /* 0x0000a20000047ab9 */ /* 0x000fe40000000800 */
[----:B-1----:R-:W-:-:S05]  /*b310*/  IMAD.U32 R0, RZ, RZ, UR4 ;  /* 0x00000004ff007e24 */ /* 0x002fca000f8e00ff */
[----:B------:R0:W-:Y:S01]  /*b320*/  STL [R1+0x10], R0 ;  /* 0x0000100001007387 */ /* 0x0001e20000100800 */
[----:B------:R-:W-:Y:S05]  /*b330*/  @!P2 BRA `(.L_x_242) ;  /* 0x000000000010a947 */ /* 0x000fea0003800000 */
[----:B------:R-:W2:Y:S04]  /*b340*/  LDG.E R5, desc[UR36][R2.64] ;  /* 0x0000002402057981 */ /* 0x000ea8000c1e1900 */
[----:B0-----:R-:W2:Y:S02]  /*b350*/  LDG.E R0, desc[UR36][R2.64+0x4] ;  /* 0x0000042402007981 */ /* 0x001ea4000c1e1900 */
[----:B--2---:R-:W-:-:S05]  /*b360*/  IMAD.IADD R0, R0, 0x1, -R5 ;  /* 0x0000000100007824 */ /* 0x004fca00078e0a05 */
[----:B------:R2:W-:Y:S02]  /*b370*/  STL [R1+0x10], R0 ;  /* 0x0000100001007387 */ /* 0x0005e40000100800 */
.L_x_242:
[----:B------:R-:W-:Y:S01]  /*b380*/  ULDC.64 UR4, c[0x0][0xa20] ;  /* 0x0002880000047ab9 */ /* 0x000fe20000000a00 */
[----:B------:R-:W-:Y:S01]  /*b390*/  IMAD.MOV.U32 R31, RZ, RZ, R30 ;  /* 0x000000ffff1f7224 */ /* 0x000fe200078e001e */
[----:B------:R-:W-:-:S04]  /*b3a0*/  ISETP.NE.U32.AND P0, PT, RZ, UR4, PT ;  /* 0x00000004ff007c0c */ /* 0x000fc8000bf05070 */
[----:B------:R-:W-:-:S13]  /*b3b0*/  ISETP.NE.AND.EX P0, PT, RZ, UR5, PT, P0 ;  /* 0x00000005ff007c0c */ /* 0x000fda000bf05300 */
[----:B------:R-:W-:Y:S05]  /*b3c0*/  @!P0 BRA `(.L_x_243) ;  /* 0x0000000000108947 */ /* 0x000fea0003800000 */
[----:B-1----:R-:W-:-:S04]  /*b3d0*/  IADD3 R2, P0, R24, UR4, RZ ;  /* 0x0000000418027c10 */ /* 0x002fc8000ff1e0ff */
[----:B------:R-:W-:-:S05]  /*b3e0*/  IADD3.X R3, R25, UR5, RZ, P0, !PT ;  /* 0x0000000519037c10 */ /* 0x000fca00087fe4ff */
[----:B------:R1:W5:Y:S01]  /*b3f0*/  LDG.E R34, desc[UR36][R2.64] ;  /* 0x0000002402227981 */ /* 0x000362000c1e1900 */
[----:B------:R-:W-:Y:S05]  /*b400*/  BRA `(.L_x_244) ;  /* 0x0000000000247947 */ /* 0x000fea0003800000 */
.L_x_243:
[----:B------:R-:W-:Y:S02]  /*b410*/  ULDC.64 UR4, c[0x0][0xa08] ;  /* 0x0002820000047ab9 */ /* 0x000fe40000000a00 */
[----:B------:R-:W-:-:S04]  /*b420*/  ISETP.NE.U32.AND P0, PT, RZ, UR4, PT ;  /* 0x00000004ff007c0c */ /* 0x000fc8000bf05070 */
[----:B------:R-:W-:-:S13]  /*b430*/  ISETP.NE.AND.EX P0, PT, RZ, UR5, PT, P0 ;  /* 0x00000005ff007c0c */ /* 0x000fda000bf05300 */
[----:B------:R-:W-:Y:S05]  /*b440*/  @!P0 BRA `(.L_x_244) ;  /* 0x0000000000148947 */ /* 0x000fea0003800000 */
[----:B-1----:R-:W1:Y:S02]  /*b450*/  LDC.64 R2, c[0x0][0xa08] ;  /* 0x00028200ff027b82 */ /* 0x002e640000000a00 */
[----:B-1----:R-:W-:-:S05]  /*b460*/  IMAD.WIDE R2, R31, 0x4, R2 ;  /* 0x000000041f027825 */ /* 0x002fca00078e0202 */
[----:B------:R-:W3:Y:S04]  /*b470*/  LDG.E R34, desc[UR36][R2.64] ;  /* 0x0000002402227981 */ /* 0x000ee8000c1e1900 */
[----:B------:R-:W3:Y:S02]  /*b480*/  LDG.E R5, desc[UR36][R2.64+0x4] ;  /* 0x0000042402057981 */ /* 0x000ee4000c1e1900 */
[----:B---3--:R-:W-:-:S07]  /*b490*/  IMAD.IADD R34, R5, 0x1, -R34 ;  /* 0x0000000105227824 */ /* 0x008fce00078e0a22 */
.L_x_244:
[----:B-----5:R-:W-:Y:S01]  /*b4a0*/  IADD3 R34, -R37, R34, RZ ;  /* 0x0000002225227210 */ /* 0x020fe20007ffe1ff */
[----:B------:R-:W-:Y:S01]  /*b4b0*/  BSSY B0, `(.L_x_245) ;  /* 0x000002a000007945 */ /* 0x000fe20003800000 */
[----:B012---:R-:W-:Y:S02]  /*b4c0*/  LOP3.LUT R0, R18, 0xff000000, RZ, 0xc0, !PT ;  /* 0xff00000012007812 */ /* 0x007fe400078ec0ff */
[C---:B------:R-:W-:Y:S01]  /*b4d0*/  ISETP.GE.AND P0, PT, R34.reuse, 0x1, PT ;  /* 0x000000012200780c */ /* 0x040fe20003f06270 */
[----:B------:R-:W-:Y:S01]  /*b4e0*/  VIADD R2, R34, 0x5f ;  /* 0x0000005f22027836 */ /* 0x000fe20000000000 */
[----:B------:R-:W-:Y:S02]  /*b4f0*/  SHF.R.U32.HI R3, RZ, 0x8, R0 ;  /* 0x00000008ff037819 */ /* 0x000fe40000011600 */
[----:B------:R-:W-:Y:S01]  /*b500*/  LOP3.LUT R0, R18, 0xff0000, RZ, 0xc0, !PT ;  /* 0x00ff000012007812 */ /* 0x000fe200078ec0ff */
[----:B------:R-:W-:-:S03]  /*b510*/  IMAD.HI R2, R2, 0x2aaaaaab, RZ ;  /* 0x2aaaaaab02027827 */ /* 0x000fc600078e02ff */
[----:B------:R-:W-:Y:S01]  /*b520*/  LEA.HI R0, R0, R3, RZ, 0x10 ;  /* 0x0000000300007211 */ /* 0x000fe200078f80ff */
[----:B------:R-:W-:Y:S01]  /*b530*/  IMAD.MOV.U32 R3, RZ, RZ, RZ ;  /* 0x000000ffff037224 */ /* 0x000fe200078e00ff */
[----:B------:R-:W-:Y:S02]  /*b540*/  SHF.R.U32.HI R5, RZ, 0x1f, R2 ;  /* 0x0000001fff057819 */ /* 0x000fe40000011602 */
[----:B------:R-:W-:Y:S02]  /*b550*/  LOP3.LUT R36, R0, 0xff, RZ, 0xc0, !PT ;  /* 0x000000ff00247812 */ /* 0x000fe400078ec0ff */
[----:B------:R-:W-:Y:S01]  /*b560*/  LEA.HI.SX32 R5, R2, R5, 0x1c ;  /* 0x0000000502057211 */ /* 0x000fe200078fe2ff */
[----:B------:R-:W-:Y:S06]  /*b570*/  @!P0 BRA `(.L_x_246) ;  /* 0x0000000000748947 */ /* 0x000fec0003800000 */
[----:B------:R-:W-:-:S04]  /*b580*/  SHF.R.U32.HI R0, RZ, 0x10, R0 ;  /* 0x00000010ff007819 */ /* 0x000fc80000011600 */
[----:B------:R-:W-:-:S13]  /*b590*/  ISETP.NE.AND P0, PT, R0, RZ, PT ;  /* 0x000000ff0000720c */ /* 0x000fda0003f05270 */
[----:B------:R-:W0:Y:S02]  /*b5a0*/  @!P0 LDC R0, c[0x0][0x9f0] ;  /* 0x00027c00ff008b82 */ /* 0x000e240000000800 */
[-C--:B0-----:R-:W-:Y:S02]  /*b5b0*/  IABS R4, R0.reuse ;  /* 0x0000000000047213 */ /* 0x081fe40000000000 */
[----:B------:R-:W-:Y:S02]  /*b5c0*/  IADD3 R7, R0, -0x1, R5 ;  /* 0xffffffff00077810 */ /* 0x000fe40007ffe005 */
[----:B------:R-:W0:Y:S02]  /*b5d0*/  I2F.RP R6, R4 ;  /* 0x0000000400067306 */ /* 0x000e240000209400 */
[----:B------:R-:W-:-:S04]  /*b5e0*/  LOP3.LUT R2, R7, R0, RZ, 0x3c, !PT ;  /* 0x0000000007027212 */ /* 0x000fc800078e3cff */
[----:B------:R-:W-:Y:S01]  /*b5f0*/  ISETP.GE.AND P2, PT, R2, RZ, PT ;  /* 0x000000ff0200720c */ /* 0x000fe20003f46270 */
[----:B------:R-:W-:Y:S01]  /*b600*/  IMAD.MOV.U32 R2, RZ, RZ, RZ ;  /* 0x000000ffff027224 */ /* 0x000fe200078e00ff */
[----:B0-----:R-:W0:Y:S02]  /*b610*/  MUFU.RCP R6, R6 ;  /* 0x0000000600067308 */ /* 0x001e240000001000 */
[----:B0-----:R-:W-:Y:S01]  /*b620*/  VIADD R3, R6, 0xffffffe ;  /* 0x0ffffffe06037836 */ /* 0x001fe20000000000 */
[----:B------:R-:W-:-:S05]  /*b630*/  IABS R6, R0 ;  /* 0x0000000000067213 */ /* 0x000fca0000000000 */
[----:B------:R-:W0:Y:S01]  /*b640*/  F2I.FTZ.U32.TRUNC.NTZ R3, R3 ;  /* 0x0000000300037305 */ /* 0x000e22000021f000 */
[----:B------:R-:W-:Y:S02]  /*b650*/  IMAD.MOV R6, RZ, RZ, -R6 ;  /* 0x000000ffff067224 */ /* 0x000fe400078e0a06 */
[----:B0-----:R-:W-:-:S04]  /*b660*/  IMAD.MOV R9, RZ, RZ, -R3 ;  /* 0x000000ffff097224 */ /* 0x001fc800078e0a03 */
[----:B------:R-:W-:-:S04]  /*b670*/  IMAD R9, R9, R4, RZ ;  /* 0x0000000409097224 */ /* 0x000fc800078e02ff */
[----:B------:R-:W-:Y:S01]  /*b680*/  IMAD.HI.U32 R2, R3, R9, R2 ;  /* 0x0000000903027227 */ /* 0x000fe200078e0002 */
[----:B------:R-:W-:-:S05]  /*b690*/  IABS R3, R7 ;  /* 0x0000000700037213 */ /* 0x000fca0000000000 */
[----:B------:R-:W-:-:S04]  /*b6a0*/  IMAD.HI.U32 R2, R2, R3, RZ ;  /* 0x0000000302027227 */ /* 0x000fc800078e00ff */
[----:B------:R-:W-:-:S05]  /*b6b0*/  IMAD R3, R2, R6, R3 ;  /* 0x0000000602037224 */ /* 0x000fca00078e0203 */
[----:B------:R-:W-:-:S13]  /*b6c0*/  ISETP.GT.U32.AND P1, PT, R4, R3, PT ;  /* 0x000000030400720c */ /* 0x000fda0003f24070 */
[-C--:B------:R-:W-:Y:S01]  /*b6d0*/  @!P1 IADD3 R3, R3, -R4.reuse, RZ ;  /* 0x8000000403039210 */ /* 0x080fe20007ffe0ff */
[----:B------:R-:W-:Y:S01]  /*b6e0*/  @!P1 VIADD R2, R2, 0x1 ;  /* 0x0000000102029836 */ /* 0x000fe20000000000 */
[----:B------:R-:W-:Y:S02]  /*b6f0*/  ISETP.NE.AND P1, PT, R0, RZ, PT ;  /* 0x000000ff0000720c */ /* 0x000fe40003f25270 */
[----:B------:R-:W-:-:S13]  /*b700*/  ISETP.GE.U32.AND P0, PT, R3, R4, PT ;  /* 0x000000040300720c */ /* 0x000fda0003f06070 */
[----:B------:R-:W-:-:S04]  /*b710*/  @P0 VIADD R2, R2, 0x1 ;  /* 0x0000000102020836 */ /* 0x000fc80000000000 */
[----:B------:R-:W-:Y:S01]  /*b720*/  @!P2 IMAD.MOV R2, RZ, RZ, -R2 ;  /* 0x000000ffff02a224 */ /* 0x000fe200078e0a02 */
[----:B------:R-:W-:-:S05]  /*b730*/  @!P1 LOP3.LUT R2, RZ, R0, RZ, 0x33, !PT ;  /* 0x00000000ff029212 */ /* 0x000fca00078e33ff */
[----:B------:R-:W-:-:S07]  /*b740*/  IMAD.MOV.U32 R3, RZ, RZ, R2 ;  /* 0x000000ffff037224 */ /* 0x000fce00078e0002 */
.L_x_246:
[----:B------:R-:W-:Y:S05]  /*b750*/  BSYNC B0 ;  /* 0x0000000000007941 */ /* 0x000fea0003800000 */
.L_x_245:
[-C--:B------:R-:W-:Y:S01]  /*b760*/  IMAD R36, R36, R3.reuse, RZ ;  /* 0x0000000324247224 */ /* 0x080fe200078e02ff */
[----:B------:R-:W-:Y:S04]  /*b770*/  BSSY B7, `(.L_x_247) ;  /* 0x000035f000077945 */ /* 0x000fe80003800000 */
[----:B------:R-:W-:-:S04]  /*b780*/  VIADDMNMX R29, R36, R3, R5, PT ;  /* 0x00000003241d7246 */ /* 0x000fc80003800105 */
[----:B------:R-:W-:Y:S01]  /*b790*/  ISETP.GT.AND P0, PT, R29, R36, PT ;  /* 0x000000241d00720c */ /* 0x000fe20003f04270 */
[----:B------:R0:W-:-:S12]  /*b7a0*/  STL [R1+0x14], R29 ;  /* 0x0000141d01007387 */ /* 0x0001d80000100800 */
[----:B0-----:R-:W-:Y:S05]  /*b7b0*/  @P0 BRA `(.L_x_248) ;  /* 0x0000000000440947 */ /* 0x001fea0003800000 */
[----:B------:R-:W0:Y:S02]  /*b7c0*/  S2R R0, SR_TID.X ;  /* 0x0000000000007919 */ /* 0x000e240000002100 */
[----:B0-----:R-:W-:-:S04]  /*b7d0*/  LOP3.LUT R0, R0, 0x7f, RZ, 0xc0, !PT ;  /* 0x0000007f00007812 */ /* 0x001fc800078ec0ff */
[----:B------:R-:W-:-:S13]  /*b7e0*/  ISETP.NE.AND P0, PT, R0, RZ, PT ;  /* 0x000000ff0000720c */ /* 0x000fda0003f05270 */
[----:B------:R-:W-:Y:S05]  /*b7f0*/  @P0 BRA `(.L_x_249) ;  /* 0x0000003400580947 */ /* 0x000fea0003800000 */
[----:B------:R-:W0:Y:S01]  /*b800*/  S2R R7, SR_LANEID ;  /* 0x0000000000077919 */ /* 0x000e220000000000 */
[----:B------:R-:W-:Y:S01]  /*b810*/  VOTEU.ANY UR4, UPT, PT ;  /* 0x0000000000047886 */ /* 0x000fe200038e0100 */
[----:B------:R-:W1:Y:S01]  /*b820*/  LDC.64 R2, c[0x0][0xc60] ;  /* 0x00031800ff027b82 */ /* 0x000e620000000a00 */
[----:B------:R-:W0:Y:S08]  /*b830*/  FLO.U32 R0, UR4 ;  /* 0x0000000400007d00 */ /* 0x000e3000080e0000 */
[----:B------:R-:W1:Y:S01]  /*b840*/  POPC R5, UR4 ;  /* 0x0000000400057d09 */ /* 0x000e620008000000 */
[----:B0-----:R-:W-:-:S13]  /*b850*/  ISETP.EQ.U32.AND P0, PT, R0, R7, PT ;  /* 0x000000070000720c */ /* 0x001fda0003f02070 */
[----:B-1----:R-:W2:Y:S01]  /*b860*/  @P0 ATOMG.E.ADD.STRONG.GPU PT, R3, desc[UR36][R2.64], R5 ;  /* 0x00000005020309a8 */ /* 0x002ea200081ee1e4 */
[----:B------:R-:W0:Y:S02]  /*b870*/  S2R R4, SR_LTMASK ;  /* 0x0000000000047919 */ /* 0x000e240000003900 */
[----:B0-----:R-:W-:-:S04]  /*b880*/  LOP3.LUT R4, R4, UR4, RZ, 0xc0, !PT ;  /* 0x0000000404047c12 */ /* 0x001fc8000f8ec0ff */
[----:B------:R-:W0:Y:S01]  /*b890*/  POPC R7, R4 ;  /* 0x0000000400077309 */ /* 0x000e220000000000 */
[----:B--2---:R-:W0:Y:S02]  /*b8a0*/  SHFL.IDX PT, R0, R3, R0, 0x1f ;  /* 0x00001f0003007589 */ /* 0x004e2400000e0000 */
[----:B0-----:R-:W-:Y:S01]  /*b8b0*/  IADD3 R16, R0, UR39, R7 ;  /* 0x0000002700107c10 */ /* 0x001fe2000fffe007 */
[----:B------:R-:W-:Y:S06]  /*b8c0*/  BRA `(.L_x_249) ;  /* 0x0000003400247947 */ /* 0x000fec0003800000 */
.L_x_248:
[----:B------:R-:W-:Y:S01]  /*b8d0*/  VIADD R0, R22, 0x18400 ;  /* 0x0001840016007836 */ /* 0x000fe20000000000 */
[----:B------:R-:W-:Y:S04]  /*b8e0*/  BSSY B6, `(.L_x_250) ;  /* 0x0000013000067945 */ /* 0x000fe80003800000 */
[----:B------:R-:W-:-:S13]  /*b8f0*/  LOP3.LUT P0, RZ, R0, 0x3ff, RZ, 0xc0, !PT ;  /* 0x000003ff00ff7812 */ /* 0x000fda000780c0ff */
[----:B------:R-:W-:Y:S05]  /*b900*/  @!P0 BRA `(.L_x_251) ;  /* 0x0000000000408947 */ /* 0x000fea0003800000 */
        /* <DEDUP_REMOVED lines=8> */
[----:B------:R-:W-:Y:S01]  /*b990*/  MOV R13, RZ ;  /* 0x000000ff000d7202 */ /* 0x000fe20000000f00 */
[----:B------:R-:W-:Y:S02]  /*b9a0*/  IMAD.U32 R7, RZ, RZ, UR9 ;  /* 0x00000009ff077e24 */ /* 0x000fe4000f8e00ff */
[----:B------:R-:W-:-:S02]  /*b9b0*/  IMAD.U32 R10, RZ, RZ, UR4 ;  /* 0x00000004ff0a7e24 */ /* 0x000fc4000f8e00ff */
[----:B------:R-:W-:Y:S02]  /*b9c0*/  IMAD.U32 R11, RZ, RZ, UR5 ;  /* 0x00000005ff0b7e24 */ /* 0x000fe4000f8e00ff */
[----:B------:R-:W-:Y:S02]  /*b9d0*/  IMAD.MOV.U32 R8, RZ, RZ, 0x70 ;  /* 0x00000070ff087424 */ /* 0x000fe400078e00ff */
[----:B------:R-:W-:-:S07]  /*b9e0*/  IMAD.MOV.U32 R12, RZ, RZ, 0x1 ;  /* 0x00000001ff0c7424 */ /* 0x000fce00078e00ff */
[----:B------:R-:W-:-:S07]  /*b9f0*/  LEPC R20, `(.L_x_251) ;  /* 0x000000001014794e */ /* 0x000fce0000000000 */
[----:B0-----:R-:W-:Y:S05]  /*ba00*/  CALL.ABS.NOINC R2 ;  /* 0x0000000002007343 */ /* 0x001fea0003c00000 */
.L_x_251:
[----:B------:R-:W-:Y:S05]  /*ba10*/  BSYNC B6 ;  /* 0x0000000000067941 */ /* 0x000fea0003800000 */
.L_x_250:
        /* <DEDUP_REMOVED lines=8> */
[----:B------:R0:W1:Y:S01]  /*baa0*/  LDC.64 R2, c[0x4][R26] ;  /* 0x010000001a027b82 */ /* 0x0000620000000a00 */
[----:B------:R-:W-:Y:S01]  /*bab0*/  IMAD.U32 R4, RZ, RZ, UR6 ;  /* 0x00000006ff047e24 */ /* 0x000fe2000f8e00ff */
[----:B------:R-:W-:Y:S01]  /*bac0*/  MOV R11, UR5 ;  /* 0x00000005000b7c02 */ /* 0x000fe20008000f00 */
[----:B------:R-:W-:Y:S02]  /*bad0*/  IMAD.U32 R5, RZ, RZ, UR7 ;  /* 0x00000007ff057e24 */ /* 0x000fe4000f8e00ff */
[----:B------:R-:W-:Y:S02]  /*bae0*/  IMAD.U32 R6, RZ, RZ, UR8 ;  /* 0x00000008ff067e24 */ /* 0x000fe4000f8e00ff */
[----:B------:R-:W-:-:S02]  /*baf0*/  IMAD.U32 R7, RZ, RZ, UR9 ;  /* 0x00000009ff077e24 */ /* 0x000fc4000f8e00ff */
[----:B------:R-:W-:Y:S02]  /*bb00*/  IMAD.U32 R10, RZ, RZ, UR4 ;  /* 0x00000004ff0a7e24 */ /* 0x000fe4000f8e00ff */
[----:B------:R-:W-:Y:S02]  /*bb10*/  IMAD.MOV.U32 R8, RZ, RZ, 0x70 ;  /* 0x00000070ff087424 */ /* 0x000fe400078e00ff */
[----:B------:R-:W-:Y:S02]  /*bb20*/  IMAD.MOV.U32 R12, RZ, RZ, 0x1 ;  /* 0x00000001ff0c7424 */ /* 0x000fe400078e00ff */
[----:B0-----:R-:W-:-:S07]  /*bb30*/  IMAD.MOV.U32 R13, RZ, RZ, RZ ;  /* 0x000000ffff0d7224 */ /* 0x001fce00078e00ff */
[----:B------:R-:W-:-:S07]  /*bb40*/  LEPC R20, `(.L_x_254) ;  /* 0x000000001014794e */ /* 0x000fce0000000000 */
[----:B-1----:R-:W-:Y:S05]  /*bb50*/  CALL.ABS.NOINC R2 ;  /* 0x0000000002007343 */ /* 0x002fea0003c00000 */
.L_x_254:
[----:B------:R0:W1:Y:S01]  /*bb60*/  LDC.64 R2, c[0x4][R26] ;  /* 0x010000001a027b82 */ /* 0x0000620000000a00 */
[----:B------:R-:W-:Y:S01]  /*bb70*/  ULDC.64 UR6, c[0x4][0xf0] ;  /* 0x01003c0000067ab9 */ /* 0x000fe20000000a00 */
[----:B------:R-:W-:Y:S01]  /*bb80*/  ULDC.64 UR8, c[0x4][0xf8] ;  /* 0x01003e0000087ab9 */ /* 0x000fe20000000a00 */
[----:B------:R-:W-:Y:S01]  /*bb90*/  ULDC.64 UR4, c[0x4][0x80] ;  /* 0x0100200000047ab9 */ /* 0x000fe20000000a00 */
        /* <DEDUP_REMOVED lines=11> */
.L_x_253:
[----:B------:R-:W-:Y:S05]  /*bc50*/  BSYNC B6 ;  /* 0x0000000000067941 */ /* 0x000fea0003800000 */
.L_x_252:
[----:B------:R-:W-:Y:S01]  /*bc60*/  ULDC.64 UR4, c[0x0][0x9f8] ;  /* 0x00027e0000047ab9 */ /* 0x000fe20000000a00 */
[----:B------:R-:W0:Y:S01]  /*bc70*/  LDC R6, c[0x0][0x430] ;  /* 0x00010c00ff067b82 */ /* 0x000e220000000800 */
[----:B------:R-:W-:Y:S01]  /*bc80*/  ISETP.NE.U32.AND P0, PT, RZ, UR4, PT ;  /* 0x00000004ff007c0c */ /* 0x000fe2000bf05070 */
[----:B------:R-:W1:Y:S03]  /*bc90*/  S2R R2, SR_TID.X ;  /* 0x0000000000027919 */ /* 0x000e660000002100 */
[----:B------:R-:W-:-:S13]  /*bca0*/  ISETP.NE.AND.EX P0, PT, RZ, UR5, PT, P0 ;  /* 0x00000005ff007c0c */ /* 0x000fda000bf05300 */
[----:B------:R-:W-:Y:S01]  /*bcb0*/  @P0 IADD3 R24, P1, R24, UR4, RZ ;  /* 0x0000000418180c10 */ /* 0x000fe2000ff3e0ff */
[----:B------:R-:W2:Y:S01]  /*bcc0*/  S2R R21, SR_TID.X ;  /* 0x0000000000157919 */ /* 0x000ea20000002100 */
[----:B------:R-:W-:Y:S01]  /*bcd0*/  LOP3.LUT R23, R23, 0xffffffdf, RZ, 0xc0, !PT ;  /* 0xffffffdf17177812 */ /* 0x000fe200078ec0ff */
[----:B------:R-:W-:Y:S01]  /*bce0*/  ULDC UR4, c[0x0][0x320] ;  /* 0x0000c80000047ab9 */ /* 0x000fe20000000800 */
[----:B------:R-:W-:-:S05]  /*bcf0*/  @P0 IADD3.X R25, R25, UR5, RZ, P1, !PT ;  /* 0x0000000519190c10 */ /* 0x000fca0008ffe4ff */
[----:B------:R3:W4:Y:S01]  /*bd00*/  @P0 LDG.E R31, desc[UR36][R24.64] ;  /* 0x00000024181f0981 */ /* 0x000722000c1e1900 */
[----:B0-----:R-:W-:Y:S01]  /*bd10*/  ISETP.NE.AND P2, PT, R6, 0x1, PT ;  /* 0x000000010600780c */ /* 0x001fe20003f45270 */
[----:B------:R-:W0:Y:S01]  /*bd20*/  S2R R26, SR_TID.X ;  /* 0x00000000001a7919 */ /* 0x000e220000002100 */
[----:B-1----:R-:W-:Y:S02]  /*bd30*/  LOP3.LUT R2, R2, 0x7f, RZ, 0xc0, !PT ;  /* 0x0000007f02027812 */ /* 0x002fe400078ec0ff */
[----:B---3--:R-:W-:Y:S02]  /*bd40*/  IADD3 R25, R29, -0x1, RZ ;  /* 0xffffffff1d197810 */ /* 0x008fe40007ffe0ff */
[----:B------:R-:W-:-:S07]  /*bd50*/  SHF.R.U32.HI R2, RZ, 0x3, R2 ;  /* 0x00000003ff027819 */ /* 0x000fce0000011602 */
[----:B------:R-:W1:Y:S01]  /*bd60*/  @P2 LDC R3, c[0x0][0x434] ;  /* 0x00010d00ff032b82 */ /* 0x000e620000000800 */
[----:B------:R-:W-:-:S07]  /*bd70*/  @P2 LOP3.LUT R23, R23, 0x20, RZ, 0xfc, !PT ;  /* 0x0000002017172812 */ /* 0x000fce00078efcff */
[----:B------:R-:W3:Y:S01]  /*bd80*/  @P2 LDC R5, c[0x0][0x438] ;  /* 0x00010e00ff052b82 */ /* 0x000ee20000000800 */
[----:B--2---:R-:W-:-:S05]  /*bd90*/  IMAD.SHL.U32 R20, R21, 0x10, RZ ;  /* 0x0000001015147824 */ /* 0x004fca00078e00ff */
[----:B------:R-:W-:-:S05]  /*bda0*/  LOP3.LUT R20, R2, 0x70, R20, 0xf8, !PT ;  /* 0x0000007002147812 */ /* 0x000fca00078ef814 */
[----:B------:R-:W-:Y:S02]  /*bdb0*/  IMAD R2, R25, 0x60, R20 ;  /* 0x0000006019027824 */ /* 0x000fe400078e0214 */
[----:B0-----:R-:W-:Y:S02]  /*bdc0*/  IMAD.SHL.U32 R9, R26, 0x8, RZ ;  /* 0x000000081a097824 */ /* 0x001fe400078e00ff */
[C---:B------:R-:W-:Y:S01]  /*bdd0*/  IMAD.IADD R0, R2.reuse, 0x1, R37 ;  /* 0x0000000102007824 */ /* 0x040fe200078e0225 */
[----:B------:R-:W-:Y:S02]  /*bde0*/  ISETP.GE.AND P0, PT, R2, R34, PT ;  /* 0x000000220200720c */ /* 0x000fe40003f06270 */
[----:B------:R-:W-:Y:S01]  /*bdf0*/  LOP3.LUT R9, R9, 0x38, RZ, 0xc0, !PT ;  /* 0x0000003809097812 */ /* 0x000fe200078ec0ff */
[----:B-1----:R-:W-:Y:S01]  /*be00*/  @P2 IMAD.HI.U32 R2, R0, R3, RZ ;  /* 0x0000000300022227 */ /* 0x002fe200078e00ff */
[----:B------:R-:W-:Y:S02]  /*be10*/  ISETP.GT.U32.OR P0, PT, R20, 0x5f, P0 ;  /* 0x0000005f1400780c */ /* 0x000fe40000704470 */
[----:B------:R-:W-:Y:S01]  /*be20*/  LOP3.LUT R8, R9, 0x40, RZ, 0xfc, !PT ;  /* 0x0000004009087812 */ /* 0x000fe200078efcff */
[----:B------:R-:W-:Y:S01]  /*be30*/  IMAD.MOV.U32 R4, RZ, RZ, R0 ;  /* 0x000000ffff047224 */ /* 0x000fe200078e0000 */
[----:B---3--:R-:W-:-:S02]  /*be40*/  @P2 SHF.R.U32.HI R4, RZ, R5, R2 ;  /* 0x00000005ff042219 */ /* 0x008fc40000011602 */
[----:B------:R-:W-:Y:S02]  /*be50*/  ISETP.GE.AND P2, PT, R8, UR4, PT ;  /* 0x0000000408007c0c */ /* 0x000fe4000bf46270 */
[----:B------:R-:W-:Y:S01]  /*be60*/  ISETP.GE.AND P1, PT, R9, UR4, PT ;  /* 0x0000000409007c0c */ /* 0x000fe2000bf26270 */
[----:B------:R-:W-:Y:S01]  /*be70*/  IMAD.MOV R3, RZ, RZ, -R4 ;  /* 0x000000ffff037224 */ /* 0x000fe200078e0a04 */
[----:B------:R-:W-:Y:S01]  /*be80*/  SEL R5, RZ, 0xffffffff, P2 ;  /* 0xffffffffff057807 */ /* 0x000fe20001000000 */
[----:B------:R-:W-:Y:S01]  /*be90*/  ULDC UR4, c[0x0][0x2f4] ;  /* 0x0000bd0000047ab9 */ /* 0x000fe20000000800 */
[----:B------:R-:W-:Y:S01]  /*bea0*/  SEL R29, RZ, 0x1, P1 ;  /* 0x00000001ff1d7807 */ /* 0x000fe20000800000 */
[----:B------:R-:W-:Y:S02]  /*beb0*/  IMAD R0, R6, R3, R0 ;  /* 0x0000000306007224 */ /* 0x000fe400078e0200 */
[----:B------:R-:W0:Y:S01]  /*bec0*/  @!P0 LDC.64 R2, c[0x0][0x428] ;  /* 0x00010a00ff028b82 */ /* 0x000e220000000a00 */
[----:B------:R-:W-:Y:S01]  /*bed0*/  IMAD.SHL.U32 R6, R5, 0x2, RZ ;  /* 0x0000000205067824 */ /* 0x000fe200078e00ff */
[----:B------:R-:W-:-:S04]  /*bee0*/  @!P0 SHF.R.S32.HI R5, RZ, 0x1f, R4 ;  /* 0x0000001fff058819 */ /* 0x000fc80000011404 */
[----:B------:R-:W-:Y:S02]  /*bef0*/  LOP3.LUT R29, R6, 0x2, R29, 0xe2, !PT ;  /* 0x00000002061d7812 */ /* 0x000fe400078ee21d */
[----:B------:R-:W-:Y:S02]  /*bf00*/  ISETP.GE.AND P2, PT, R9, UR4, PT ;  /* 0x0000000409007c0c */ /* 0x000fe4000bf46270 */
[----:B------:R-:W-:Y:S01]  /*bf10*/  LOP3.LUT R23, R23, 0xffffffef, RZ, 0xc0, !PT ;  /* 0xffffffef17177812 */ /* 0x000fe200078ec0ff */
[----:B------:R-:W-:Y:S01]  /*bf20*/  UMOV UR5, 0xffffffff ;  /* 0xffffffff00057882 */ /* 0x000fe20000000000 */
[----:B------:R-:W-:Y:S02]  /*bf30*/  LOP3.LUT R26, R18, 0xffff, RZ, 0xc0, !PT ;  /* 0x0000ffff121a7812 */ /* 0x000fe400078ec0ff */
[----:B----4-:R-:W-:Y:S01]  /*bf40*/  SHF.R.S32.HI R7, RZ, 0x1f, R31 ;  /* 0x0000001fff077819 */ /* 0x010fe2000001141f */
[----:B0-----:R-:W-:-:S04]  /*bf50*/  @!P0 IMAD.WIDE.U32 R4, R31, R2, R4 ;  /* 0x000000021f048225 */ /* 0x001fc800078e0004 */
[----:B------:R-:W-:Y:S01]  /*bf60*/  @!P0 IMAD R6, R7, R2, RZ ;  /* 0x0000000207068224 */ /* 0x000fe200078e02ff */
[----:B------:R0:W-:Y:S03]  /*bf70*/  STL [R1], R7 ;  /* 0x0000000701007387 */ /* 0x0001e60000100800 */
[----:B------:R-:W-:Y:S02]  /*bf80*/  @!P0 IMAD R6, R31, R3, R6 ;  /* 0x000000031f068224 */ /* 0x000fe400078e0206 */
[----:B------:R-:W1:Y:S02]  /*bf90*/  @!P0 LDC.64 R2, c[0x0][0x418] ;  /* 0x00010600ff028b82 */ /* 0x000e640000000a00 */
[----:B------:R-:W-:Y:S02]  /*bfa0*/  @!P0 IMAD.IADD R6, R5, 0x1, R6 ;  /* 0x0000000105068824 */ /* 0x000fe400078e0206 */
[----:B------:R-:W-:-:S05]  /*bfb0*/  IMAD.U32 R5, RZ, RZ, UR38 ;  /* 0x00000026ff057e24 */ /* 0x000fca000f8e00ff */
[----:B------:R-:W-:Y:S02]  /*bfc0*/  ISETP.NE.AND P3, PT, R5, 0x3, PT ;  /* 0x000000030500780c */ /* 0x000fe40003f65270 */
[----:B0-----:R-:W-:-:S11]  /*bfd0*/  LOP3.LUT R7, R9, 0x80, RZ, 0xfc, !PT ;  /* 0x0000008009077812 */ /* 0x001fd600078efcff */
[----:B------:R-:W-:Y:S02]  /*bfe0*/  @P3 LOP3.LUT R23, R23, 0x10, RZ, 0xfc, !PT ;  /* 0x0000001017173812 */ /* 0x000fe400078efcff */
[C---:B-1----:R-:W-:Y:S02]  /*bff0*/  @!P0 LEA R2, P1, R4.reuse, R2, 0x2 ;  /* 0x0000000204028211 */ /* 0x042fe400078210ff */
[----:B------:R-:W-:Y:S02]  /*c000*/  LOP3.LUT R23, R23, 0xfffffffb, RZ, 0xc0, !PT ;  /* 0xfffffffb17177812 */ /* 0x000fe400078ec0ff */
[----:B------:R-:W-:Y:S02]  /*c010*/  @!P0 LEA.HI.X R3, R4, R3, R6, 0x2, P1 ;  /* 0x0000000304038211 */ /* 0x000fe400008f1406 */
[----:B------:R-:W-:Y:S02]  /*c020*/  MOV R4, RZ ;  /* 0x000000ff00047202 */ /* 0x000fe40000000f00 */
[----:B------:R-:W-:-:S02]  /*c030*/  ISETP.GE.AND P1, PT, R8, UR4, PT ;  /* 0x0000000408007c0c */ /* 0x000fc4000bf26270 */
[----:B------:R-:W-:Y:S02]  /*c040*/  @P2 LOP3.LUT R23, R23, 0x4, RZ, 0xfc, !PT ;  /* 0x0000000417172812 */ /* 0x000fe400078efcff */
[----:B------:R0:W5:Y:S01]  /*c050*/  @!P0 LDG.E R4, desc[UR36][R2.64] ;  /* 0x0000002402048981 */ /* 0x000162000c1e1900 */
[----:B------:R-:W-:Y:S02]  /*c060*/  ISETP.GE.AND P0, PT, R7, UR4, PT ;  /* 0x0000000407007c0c */ /* 0x000fe4000bf06270 */
[----:B------:R-:W-:-:S04]  /*c070*/  LOP3.LUT R23, R23, 0xfffffffe, RZ, 0xc0, !PT ;  /* 0xfffffffe17177812 */ /* 0x000fc800078ec0ff */
[----:B------:R-:W-:-:S04]  /*c080*/  LOP3.LUT R23, R23, 0xfffffffd, RZ, 0xc0, !PT ;  /* 0xfffffffd17177812 */ /* 0x000fc800078ec0ff */
[----:B------:R-:W-:-:S04]  /*c090*/  @P1 LOP3.LUT R23, R23, 0x2, RZ, 0xfc, !PT ;  /* 0x0000000217171812 */ /* 0x000fc800078efcff */
[----:B------:R-:W-:Y:S01]  /*c0a0*/  @P0 LOP3.LUT R23, R23, 0x1, RZ, 0xfc, !PT ;  /* 0x0000000117170812 */ /* 0x000fe200078efcff */
[----:B0-----:R-:W-:Y:S06]  /*c0b0*/  BRA.DIV UR5, `(.L_x_255) ;  /* 0x0000003e059c7947 */ /* 0x001fec000b800000 */
.L_x_321:
[----:B------:R-:W-:Y:S02]  /*c0c0*/  ISETP.GT.U32.AND P0, PT, R20, 0x5f, PT ;  /* 0x0000005f1400780c */ /* 0x000fe40003f04070 */
[----:B------:R-:W-:-:S11]  /*c0d0*/  LOP3.LUT R23, R23, 0xfffffff7, RZ, 0xc0, !PT ;  /* 0xfffffff717177812 */ /* 0x000fd600078ec0ff */
[----:B------:R-:W-:Y:S01]  /*c0e0*/  @P0 LOP3.LUT R23, R23, 0x8, RZ, 0xfc, !PT ;  /* 0x0000000817170812 */ /* 0x000fe200078efcff */
[----:B------:R-:W-:Y:S06]  /*c0f0*/  @!P3 BRA `(.L_x_256) ;  /* 0x000000000004b947 */ /* 0x000fec0003800000 */
[----:B------:R-:W-:Y:S01]  /*c100*/  BPT.TRAP 0x1 ;  /* 0x000000040000795c */ /* 0x000fe20000300000 */
.L_x_256:
[----:B------:R-:W-:Y:S01]  /*c110*/  SHF.R.S32.HI R5, RZ, 0x1f, R0 ;  /* 0x0000001fff057819 */ /* 0x000fe20000011400 */
[----:B------:R-:W-:Y:S01]  /*c120*/  ULDC.64 UR4, c[0x0][0x328] ;  /* 0x0000ca0000047ab9 */ /* 0x000fe20000000a00 */
[----:B------:R-:W-:Y:S01]  /*c130*/  ULDC.64 UR6, c[0x0][0x318] ;  /* 0x0000c60000067ab9 */ /* 0x000fe20000000a00 */
[----:B------:R-:W-:Y:S02]  /*c140*/  BSSY B0, `(.L_x_257) ;  /* 0x0000014000007945 */ /* 0x000fe40003800000 */
[----:B------:R-:W-:-:S04]  /*c150*/  IMAD R3, R5, UR4, RZ ;  /* 0x0000000405037c24 */ /* 0x000fc8000f8e02ff */
[C---:B------:R-:W-:Y:S02]  /*c160*/  IMAD R6, R0.reuse, UR5, R3 ;  /* 0x0000000500067c24 */ /* 0x040fe4000f8e0203 */
[----:B------:R-:W-:Y:S01]  /*c170*/  IMAD.WIDE.U32 R2, R0, UR4, RZ ;  /* 0x0000000400027c25 */ /* 0x000fe2000f8e00ff */
[----:B------:R-:W-:-:S03]  /*c180*/  ULDC.64 UR4, c[0x0][0x338] ;  /* 0x0000ce0000047ab9 */ /* 0x000fc60000000a00 */
[----:B------:R-:W-:Y:S01]  /*c190*/  IMAD.IADD R3, R3, 0x1, R6 ;  /* 0x0000000103037824 */ /* 0x000fe200078e0206 */
[----:B-----5:R-:W-:Y:S01]  /*c1a0*/  SHF.R.S32.HI R6, RZ, 0x1f, R4 ;  /* 0x0000001fff067819 */ /* 0x020fe20000011404 */
[----:B------:R-:W-:-:S04]  /*c1b0*/  IMAD.WIDE.U32 R2, R4, UR4, R2 ;  /* 0x0000000404027c25 */ /* 0x000fc8000f8e0002 */
[----:B------:R-:W-:-:S04]  /*c1c0*/  IMAD R7, R6, UR4, RZ ;  /* 0x0000000406077c24 */ /* 0x000fc8000f8e02ff */
[----:B------:R-:W-:Y:S01]  /*c1d0*/  IMAD R7, R4, UR5, R7 ;  /* 0x0000000504077c24 */ /* 0x000fe2000f8e0207 */
[----:B------:R-:W-:-:S03]  /*c1e0*/  ULDC.64 UR4, c[0x0][0x330] ;  /* 0x0000cc0000047ab9 */ /* 0x000fc60000000a00 */
[----:B------:R-:W-:Y:S02]  /*c1f0*/  IMAD.IADD R3, R3, 0x1, R7 ;  /* 0x0000000103037824 */ /* 0x000fe400078e0207 */
[----:B------:R-:W-:Y:S02]  /*c200*/  IMAD R7, R27, 0x8, R22 ;  /* 0x000000081b077824 */ /* 0x000fe400078e0216 */
[----:B------:R-:W-:-:S04]  /*c210*/  IMAD.WIDE.U32 R2, R26, UR4, R2 ;  /* 0x000000041a027c25 */ /* 0x000fc8000f8e0002 */
[----:B------:R-:W-:Y:S01]  /*c220*/  IMAD R24, R26, UR5, R3 ;  /* 0x000000051a187c24 */ /* 0x000fe2000f8e0203 */
[----:B------:R-:W-:-:S04]  /*c230*/  LEA R18, P0, R2, UR6, 0x1 ;  /* 0x0000000602127c11 */ /* 0x000fc8000f8008ff */
[----:B------:R-:W-:Y:S02]  /*c240*/  LEA.HI.X R24, R2, UR7, R24, 0x1, P0 ;  /* 0x0000000702187c11 */ /* 0x000fe400080f0c18 */
[----:B------:R-:W-:-:S06]  /*c250*/  SHF.L.U32 R2, R28, 0x1f, RZ ;  /* 0x0000001f1c027819 */ /* 0x000fcc00000006ff */
[----:B------:R-:W0:Y:S02]  /*c260*/  SYNCS.PHASECHK.TRANS64.TRYWAIT P0, [R7+URZ+0x2a840], R2 ;  /* 0x02a84002070075a7 */ /* 0x000e24000800017f */
[----:B0-----:R-:W-:Y:S05]  /*c270*/  @!P0 BRA `(.L_x_258) ;  /* 0x0000003c005c8947 */ /* 0x001fea0003800000 */
.L_x_322:
[----:B------:R-:W-:Y:S05]  /*c280*/  BSYNC B0 ;  /* 0x0000000000007941 */ /* 0x000fea0003800000 */
.L_x_257:
[----:B------:R-:W1:Y:S01]  /*c290*/  S2R R8, SR_TID.X ;  /* 0x0000000000087919 */ /* 0x000e620000002100 */
[----:B------:R-:W-:Y:S01]  /*c2a0*/  ULDC.64 UR4, c[0x0][0x300] ;  /* 0x0000c00000047ab9 */ /* 0x000fe20000000a00 */
[----:B------:R-:W-:Y:S01]  /*c2b0*/  ULDC.64 UR6, c[0x0][0x2e8] ;  /* 0x0000ba0000067ab9 */ /* 0x000fe20000000a00 */
[----:B------:R-:W-:Y:S01]  /*c2c0*/  IMAD R5, R5, UR4, RZ ;  /* 0x0000000405057c24 */ /* 0x000fe2000f8e02ff */
[C---:B------:R-:W-:Y:S01]  /*c2d0*/  LOP3.LUT P4, RZ, R23.reuse, 0x4, RZ, 0xc0, !PT ;  /* 0x0000000417ff7812 */ /* 0x040fe2000788c0ff */
[C---:B0-----:R-:W-:Y:S01]  /*c2e0*/  IMAD.WIDE.U32 R2, R0.reuse, UR4, RZ ;  /* 0x0000000400027c25 */ /* 0x041fe2000f8e00ff */
[C---:B------:R-:W-:Y:S02]  /*c2f0*/  LOP3.LUT P3, RZ, R23.reuse, 0x2, RZ, 0xc0, !PT ;  /* 0x0000000217ff7812 */ /* 0x040fe4000786c0ff */
[----:B------:R-:W-:Y:S01]  /*c300*/  LOP3.LUT P2, RZ, R23, 0x1, RZ, 0xc0, !PT ;  /* 0x0000000117ff7812 */ /* 0x000fe2000784c0ff */
[----:B------:R-:W-:Y:S01]  /*c310*/  IMAD R5, R0, UR5, R5 ;  /* 0x0000000500057c24 */ /* 0x000fe2000f8e0205 */
[----:B------:R-:W-:-:S02]  /*c320*/  ULDC.64 UR4, c[0x0][0x310] ;  /* 0x0000c40000047ab9 */ /* 0x000fc40000000a00 */
[----:B------:R-:W-:Y:S02]  /*c330*/  IMAD R6, R6, UR4, RZ ;  /* 0x0000000406067c24 */ /* 0x000fe4000f8e02ff */
[----:B------:R-:W-:Y:S02]  /*c340*/  IMAD.IADD R3, R3, 0x1, R5 ;  /* 0x0000000103037824 */ /* 0x000fe400078e0205 */
[C---:B------:R-:W-:Y:S02]  /*c350*/  IMAD R6, R4.reuse, UR5, R6 ;  /* 0x0000000504067c24 */ /* 0x040fe4000f8e0206 */
[----:B------:R-:W-:Y:S01]  /*c360*/  IMAD.WIDE.U32 R2, R4, UR4, R2 ;  /* 0x0000000404027c25 */ /* 0x000fe2000f8e0002 */
[----:B------:R-:W-:-:S03]  /*c370*/  ULDC.64 UR4, c[0x0][0x308] ;  /* 0x0000c20000047ab9 */ /* 0x000fc60000000a00 */
[----:B------:R-:W-:Y:S02]  /*c380*/  IMAD.IADD R3, R3, 0x1, R6 ;  /* 0x0000000103037824 */ /* 0x000fe400078e0206 */
[----:B------:R-:W-:Y:S02]  /*c390*/  IMAD R6, R25, -0x60, R34 ;  /* 0xffffffa019067824 */ /* 0x000fe400078e0222 */
[----:B------:R-:W-:Y:S01]  /*c3a0*/  IMAD.WIDE.U32 R2, R26, UR4, R2 ;  /* 0x000000041a027c25 */ /* 0x000fe2000f8e0002 */
[----:B------:R-:W-:-:S03]  /*c3b0*/  UMOV UR4, 0xffffffff ;  /* 0xffffffff00047882 */ /* 0x000fc60000000000 */
[----:B------:R-:W-:Y:S01]  /*c3c0*/  IMAD R0, R26, UR5, R3 ;  /* 0x000000051a007c24 */ /* 0x000fe2000f8e0203 */
[----:B------:R-:W-:Y:S01]  /*c3d0*/  LEA R4, P0, R2, UR6, 0x1 ;  /* 0x0000000602047c11 */ /* 0x000fe2000f8008ff */
[----:B------:R-:W-:Y:S01]  /*c3e0*/  IMAD R5, R27, 0x4800, R32 ;  /* 0x000048001b057824 */ /* 0x000fe200078e0220 */
[----:B-1----:R-:W-:Y:S02]  /*c3f0*/  LOP3.LUT R8, R8, 0x7f, RZ, 0xc0, !PT ;  /* 0x0000007f08087812 */ /* 0x002fe400078ec0ff */
[----:B------:R-:W-:Y:S02]  /*c400*/  LEA.HI.X R0, R2, UR7, R0, 0x1, P0 ;  /* 0x0000000702007c11 */ /* 0x000fe400080f0c00 */
[----:B------:R-:W-:Y:S02]  /*c410*/  SHF.R.U32.HI R9, RZ, 0x3, R8 ;  /* 0x00000003ff097819 */ /* 0x000fe40000011608 */
[----:B------:R-:W0:Y:S02]  /*c420*/  S2R R8, SR_TID.X ;  /* 0x0000000000087919 */ /* 0x000e240000002100 */
[----:B------:R-:W-:-:S04]  /*c430*/  IADD3 R6, -R9, R6, RZ ;  /* 0x0000000609067210 */ /* 0x000fc80007ffe1ff */
[----:B------:R-:W-:Y:S01]  /*c440*/  ISETP.GE.AND P0, PT, R6, 0x1, PT ;  /* 0x000000010600780c */ /* 0x000fe20003f06270 */
[----:B0-----:R-:W-:-:S05]  /*c450*/  IMAD.SHL.U32 R9, R8, 0x8, RZ ;  /* 0x0000000808097824 */ /* 0x001fca00078e00ff */
[----:B------:R-:W-:Y:S01]  /*c460*/  LOP3.LUT R9, R9, 0x38, RZ, 0xc0, !PT ;  /* 0x0000003809097812 */ /* 0x000fe200078ec0ff */
[----:B------:R-:W-:Y:S06]  /*c470*/  BRA.DIV UR4, `(.L_x_259) ;  /* 0x0000003a04f07947 */ /* 0x000fec000b800000 */
[----:B------:R-:W0:Y:S01]  /*c480*/  SHFL.IDX PT, R3, R4, RZ, 0x181f ;  /* 0x00181fff04037589 */ /* 0x000e2200000e0000 */
[----:B------:R-:W-:-:S03]  /*c490*/  @P0 IMAD R8, R5, 0x2, R22 ;  /* 0x0000000205080824 */ /* 0x000fc600078e0216 */
[----:B------:R-:W1:Y:S01]  /*c4a0*/  SHFL.IDX PT, R2, R0, RZ, 0x181f ;  /* 0x00181fff00027589 */ /* 0x000e6200000e0000 */
[----:B0-----:R-:W-:-:S05]  /*c4b0*/  @P0 LEA R3, P1, R9, R3, 0x1 ;  /* 0x0000000309030211 */ /* 0x001fca00078208ff */
[----:B-1----:R-:W-:Y:S01]  /*c4c0*/  @P0 IMAD.X R2, RZ, RZ, R2, P1 ;  /* 0x000000ffff020224 */ /* 0x002fe200008e0602 */
[----:B------:R-:W-:-:S04]  /*c4d0*/  ISETP.GE.AND P1, PT, R6, 0x11, PT ;  /* 0x000000110600780c */ /* 0x000fc80003f26270 */
[----:B------:R-:W-:-:S04]  /*c4e0*/  @P0 LOP3.LUT R3, R3, R2, RZ, 0x3c, !PT ;  /* 0x0000000203030212 */ /* 0x000fc800078e3cff */
[----:B------:R-:W-:-:S04]  /*c4f0*/  @P0 LOP3.LUT R2, R3, R2, RZ, 0x3c, !PT ;  /* 0x0000000203020212 */ /* 0x000fc800078e3cff */
[----:B------:R-:W-:-:S05]  /*c500*/  @P0 LOP3.LUT R3, R3, R2, RZ, 0x3c, !PT ;  /* 0x0000000203030212 */ /* 0x000fca00078e3cff */
[----:B------:R-:W-:Y:S01]  /*c510*/  @!PT LDS RZ, [RZ] ;  /* 0x00000000fffff984 */ /* 0x000fe20000000800 */
[----:B------:R-:W-:Y:S04]  /*c520*/  @P0 LDGSTS.E.BYPASS.LTC128B.128 [R8+0x18400], desc[UR36][R2.64], !P4 ;  /* 0x1840000002080fae */ /* 0x000fe8000e101d64 */
[----:B------:R-:W-:Y:S04]  /*c530*/  @P0 LDGSTS.E.BYPASS.LTC128B.128 [R8+0x1b400], desc[UR36][R2.64+0x80], !P3 ;  /* 0x1b40008002080fae */ /* 0x000fe8000d901d64 */
[----:B------:R0:W-:Y:S04]  /*c540*/  @P0 LDGSTS.E.BYPASS.LTC128B.128 [R8+0x1e400], desc[UR36][R2.64+0x100], !P2 ;  /* 0x1e40010002080fae */ /* 0x0001e8000d101d64 */
[----:B0-----:R-:W0:Y:S01]  /*c550*/  SHFL.IDX PT, R3, R4, 0x1, 0x181f ;  /* 0x00381f0004037f89 */ /* 0x001e2200000e0000 */
[----:B------:R-:W-:-:S03]  /*c560*/  @P1 IMAD R8, R5, 0x2, R22 ;  /* 0x0000000205081824 */ /* 0x000fc600078e0216 */
[----:B------:R-:W1:Y:S01]  /*c570*/  SHFL.IDX PT, R2, R0, 0x1, 0x181f ;  /* 0x00381f0000027f89 */ /* 0x000e6200000e0000 */
[----:B0-----:R-:W-:-:S05]  /*c580*/  @P1 LEA R3, P0, R9, R3, 0x1 ;  /* 0x0000000309031211 */ /* 0x001fca00078008ff */
[----:B-1----:R-:W-:-:S05]  /*c590*/  @P1 IMAD.X R2, RZ, RZ, R2, P0 ;  /* 0x000000ffff021224 */ /* 0x002fca00000e0602 */
[----:B------:R-:W-:-:S04]  /*c5a0*/  @P1 LOP3.LUT R3, R3, R2, RZ, 0x3c, !PT ;  /* 0x0000000203031212 */ /* 0x000fc800078e3cff */
[----:B------:R-:W-:-:S04]  /*c5b0*/  @P1 LOP3.LUT R2, R3, R2, RZ, 0x3c, !PT ;  /* 0x0000000203021212 */ /* 0x000fc800078e3cff */
[----:B------:R-:W-:-:S05]  /*c5c0*/  @P1 LOP3.LUT R3, R3, R2, RZ, 0x3c, !PT ;  /* 0x0000000203031212 */ /* 0x000fca00078e3cff */
[----:B------:R-:W-:Y:S04]  /*c5d0*/  @P1 LDGSTS.E.BYPASS.LTC128B.128 [R8+0x18c00], desc[UR36][R2.64], !P4 ;  /* 0x18c0000002081fae */ /* 0x000fe8000e101d64 */
[----:B------:R-:W-:Y:S04]  /*c5e0*/  @P1 LDGSTS.E.BYPASS.LTC128B.128 [R8+0x1bc00], desc[UR36][R2.64+0x80], !P3 ;  /* 0x1bc0008002081fae */ /* 0x000fe8000d901d64 */
[----:B------:R0:W-:Y:S01]  /*c5f0*/  @P1 LDGSTS.E.BYPASS.LTC128B.128 [R8+0x1ec00], desc[UR36][R2.64+0x100], !P2 ;  /* 0x1ec0010002081fae */ /* 0x0001e2000d101d64 */
[----:B------:R-:W-:-:S03]  /*c600*/  ISETP.GE.AND P1, PT, R6, 0x21, PT ;  /* 0x000000210600780c */ /* 0x000fc60003f26270 */
[----:B0-----:R-:W0:Y:S10]  /*c610*/  SHFL.IDX PT, R3, R4, 0x2, 0x181f ;  /* 0x00581f0004037f89 */ /* 0x001e3400000e0000 */
[----:B------:R-:W-:Y:S01]  /*c620*/  @P1 LEA R8, R5, R22, 0x1 ;  /* 0x0000001605081211 */ /* 0x000fe200078e08ff */
        /* <DEDUP_REMOVED lines=11> */
[----:B------:R-:W-:Y:S01]  /*c6e0*/  @P1 IMAD R8, R5, 0x2, R22 ;  /* 0x0000000205081824 */ /* 0x000fe200078e0216 */
        /* <DEDUP_REMOVED lines=12> */
[----:B------:R-:W1:Y:S04]  /*c7b0*/  SHFL.IDX PT, R2, R0, 0x4, 0x181f ;  /* 0x00981f0000027f89 */ /* 0x000e6800000e0000 */
[----:B------:R-:W2:Y:S01]  /*c7c0*/  SHFL.IDX PT, R0, R0, 0x5, 0x181f ;  /* 0x00b81f0000007f89 */ /* 0x000ea200000e0000 */
[----:B0-----:R-:W-:-:S05]  /*c7d0*/  @P1 LEA R3, P0, R9, R3, 0x1 ;  /* 0x0000000309031211 */ /* 0x001fca00078008ff */
[----:B-1----:R-:W-:-:S05]  /*c7e0*/  @P1 IMAD.X R2, RZ, RZ, R2, P0 ;  /* 0x000000ffff021224 */ /* 0x002fca00000e0602 */
[----:B------:R-:W-:-:S04]  /*c7f0*/  @P1 LOP3.LUT R3, R3, R2, RZ, 0x3c, !PT ;  /* 0x0000000203031212 */ /* 0x000fc800078e3cff */
[----:B------:R-:W-:-:S04]  /*c800*/  @P1 LOP3.LUT R2, R3, R2, RZ, 0x3c, !PT ;  /* 0x0000000203021212 */ /* 0x000fc800078e3cff */
[----:B------:R-:W-:-:S05]  /*c810*/  @P1 LOP3.LUT R3, R3, R2, RZ, 0x3c, !PT ;  /* 0x0000000203031212 */ /* 0x000fca00078e3cff */
[----:B------:R-:W-:Y:S04]  /*c820*/  @P1 LDGSTS.E.BYPASS.LTC128B.128 [R8+0x1a400], desc[UR36][R2.64], !P4 ;  /* 0x1a40000002081fae */ /* 0x000fe8000e101d64 */
[----:B------:R-:W-:Y:S04]  /*c830*/  @P1 LDGSTS.E.BYPASS.LTC128B.128 [R8+0x1d400], desc[UR36][R2.64+0x80], !P3 ;  /* 0x1d40008002081fae */ /* 0x000fe8000d901d64 */
[----:B------:R0:W-:Y:S04]  /*c840*/  @P1 LDGSTS.E.BYPASS.LTC128B.128 [R8+0x20400], desc[UR36][R2.64+0x100], !P2 ;  /* 0x2040010002081fae */ /* 0x0001e8000d101d64 */
[----:B0-2---:R0:W1:Y:S02]  /*c850*/  SHFL.IDX PT, R2, R4, 0x5, 0x181f ;  /* 0x00b81f0004027f89 */ /* 0x00506400000e0000 */
.L_x_336:
[----:B------:R-:W-:-:S13]  /*c860*/  ISETP.GE.AND P0, PT, R6, 0x51, PT ;  /* 0x000000510600780c */ /* 0x000fda0003f06270 */
[----:B-1----:R-:W-:Y:S01]  /*c870*/  @P0 LEA R2, P1, R9, R2, 0x1 ;  /* 0x0000000209020211 */ /* 0x002fe200078208ff */
[----:B------:R-:W-:-:S04]  /*c880*/  @P0 IMAD R5, R5, 0x2, R22 ;  /* 0x0000000205050824 */ /* 0x000fc800078e0216 */
[----:B------:R-:W-:-:S05]  /*c890*/  @P0 IMAD.X R3, RZ, RZ, R0, P1 ;  /* 0x000000ffff030224 */ /* 0x000fca00008e0600 */
[----:B------:R-:W-:Y:S01]  /*c8a0*/  @!PT LDS RZ, [RZ] ;  /* 0x00000000fffff984 */ /* 0x000fe20000000800 */
[----:B------:R-:W-:Y:S01]  /*c8b0*/  @!PT LDS RZ, [RZ] ;  /* 0x00000000fffff984 */ /* 0x000fe20000000800 */
[----:B------:R-:W-:Y:S01]  /*c8c0*/  @!PT LDS RZ, [RZ] ;  /* 0x00000000fffff984 */ /* 0x000fe20000000800 */
[----:B------:R1:W-:Y:S04]  /*c8d0*/  @P0 LDGSTS.E.BYPASS.LTC128B.128 [R5+0x1ac00], desc[UR36][R2.64], !P4 ;  /* 0x1ac0000002050fae */ /* 0x0003e8000e101d64 */
[----:B------:R1:W-:Y:S04]  /*c8e0*/  @P0 LDGSTS.E.BYPASS.LTC128B.128 [R5+0x1dc00], desc[UR36][R2.64+0x80], !P3 ;  /* 0x1dc0008002050fae */ /* 0x0003e8000d901d64 */
[----:B------:R1:W-:Y:S01]  /*c8f0*/  @P0 LDGSTS.E.BYPASS.LTC128B.128 [R5+0x20c00], desc[UR36][R2.64+0x100], !P2 ;  /* 0x20c0010002050fae */ /* 0x0003e2000d101d64 */
[----:B------:R-:W-:Y:S01]  /*c900*/  PLOP3.LUT P0, PT, PT, PT, PT, 0x80, 0x0 ;  /* 0x000000000000781c */ /* 0x000fe20003f0f070 */
[----:B------:R-:W-:-:S12]  /*c910*/  NOP ;  /* 0x0000000000007918 */ /* 0x000fd80000000000 */
.L_x_260:
[----:B------:R-:W-:Y:S02]  /*c920*/  PLOP3.LUT P1, PT, P1, P0, PT, 0xa2, 0x0 ;  /* 0x000000000000781c */ /* 0x000fe40000f21472 */
[----:B------:R-:W-:-:S08]  /*c930*/  @P0 R2UR P1, UR4, R7 ;  /* 0x00000000070402ca */ /* 0x000fd00000020000 */
[----:B------:R-:W-:-:S05]  /*c940*/  @P0 PLOP3.LUT P0, PT, P1, PT, PT, 0x80, 0x0 ;  /* 0x000000000000081c */ /* 0x000fca0000f0f070 */
[----:B------:R-:W-:Y:S01]  /*c950*/  @!P1 SYNCS.ARRIVE.TRANS64.RED.A0T1 RZ, [UR4+0x2a830], RZ ;  /* 0x02a830ffffff99a7 */ /* 0x000fe20008200404 */
[----:B------:R-:W-:Y:S07]  /*c960*/  @!P1 ARRIVES.LDGSTSBAR.64.TRANSCNT [UR4+0x2a830] ;  /* 0x02a83000ff0099b0 */ /* 0x000fee0008000a84 */
[----:B------:R-:W-:Y:S05]  /*c970*/  @P0 BRA.U.ANY `(.L_x_260) ;  /* 0xfffffffd00e80947 */ /* 0x000fea000393ffff */
[----:B------:R-:W-:Y:S01]  /*c980*/  NOP ;  /* 0x0000000000007918 */ /* 0x000fe20000000000 */
[----:B------:R-:W-:-:S13]  /*c990*/  LOP3.LUT P2, RZ, R23, 0x10, RZ, 0xc0, !PT ;  /* 0x0000001017ff7812 */ /* 0x000fda000784c0ff */
[----:B------:R-:W-:Y:S05]  /*c9a0*/  @!P2 BRA `(.L_x_261) ;  /* 0x000000000004a947 */ /* 0x000fea0003800000 */
[----:B------:R-:W-:Y:S01]  /*c9b0*/  BPT.TRAP 0x1 ;  /* 0x000000040000795c */ /* 0x000fe20000300000 */
.L_x_261:
[----:B------:R2:W5:Y:S01]  /*c9c0*/  LDL.LU R0, [R1+0x4] ;  /* 0x0000040001007983 */ /* 0x0005620000300800 */
[----:B------:R-:W-:Y:S01]  /*c9d0*/  LOP3.LUT P0, RZ, R23, 0x40, RZ, 0xc0, !PT ;  /* 0x0000004017ff7812 */ /* 0x000fe2000780c0ff */
[----:B------:R2:W-:-:S12]  /*c9e0*/  SYNCS.ARRIVE.TRANS64.A1T0 RZ, [R7+URZ+0x2a830], RZ ;  /* 0x02a830ff07ff79a7 */ /* 0x0005d8000810003f */
[----:B------:R-:W-:Y:S05]  /*c9f0*/  WARPSYNC.ALL ;  /* 0x0000000000007948 */ /* 0x000fea0003800000 */
[----:B------:R-:W-:Y:S01]  /*ca00*/  ULDC.64 UR4, c[0x0][0x298] ;  /* 0x0000a60000047ab9 */ /* 0x000fe20000000a00 */
[----:B-1----:R-:W-:Y:S01]  /*ca10*/  IADD3 R2, R22, 0xc400, RZ ;  /* 0x0000c40016027810 */ /* 0x002fe20007ffe0ff */
[----:B0-----:R-:W-:Y:S01]  /*ca20*/  IMAD.WIDE.U32 R4, R35, UR4, RZ ;  /* 0x0000000423047c25 */ /* 0x001fe2000f8e00ff */
[----:B------:R-:W-:Y:S01]  /*ca30*/  SEL R30, R30, RZ, !P0 ;  /* 0x000000ff1e1e7207 */ /* 0x000fe20004000000 */
[----:B------:R-:W-:Y:S01]  /*ca40*/  BSSY B6, `(.L_x_262) ;  /* 0x000001b000067945 */ /* 0x000fe20003800000 */
[----:B------:R-:W-:Y:S01]  /*ca50*/  BAR.SYNC.DEFER_BLOCKING 0x8, 0x180 ;  /* 0x0206000000007b1d */ /* 0x000fe20000010000 */
[----:B-----5:R-:W-:-:S02]  /*ca60*/  SEL R0, R0, RZ, !P0 ;  /* 0x000000ff00007207 */ /* 0x020fc40004000000 */
[----:B------:R-:W-:-:S03]  /*ca70*/  LOP3.LUT P0, RZ, R2, 0x3ff, RZ, 0xc0, !PT ;  /* 0x000003ff02ff7812 */ /* 0x000fc6000780c0ff */
[----:B------:R0:W-:Y:S04]  /*ca80*/  STL [R1+0x4], R0 ;  /* 0x0000040001007387 */ /* 0x0001e80000100800 */
[----:B------:R1:W-:Y:S01]  /*ca90*/  STL.64 [R1+0x8], R4 ;  /* 0x0000080401007387 */ /* 0x0003e20000100a00 */
[----:B0-----:R-:W-:-:S05]  /*caa0*/  SHF.R.S32.HI R0, RZ, 0x1f, R35 ;  /* 0x0000001fff007819 */ /* 0x001fca0000011423 */
[----:B------:R-:W-:-:S04]  /*cab0*/  IMAD R0, R0, UR4, RZ ;  /* 0x0000000400007c24 */ /* 0x000fc8000f8e02ff */
[----:B------:R-:W-:-:S04]  /*cac0*/  IMAD R0, R35, UR5, R0 ;  /* 0x0000000523007c24 */ /* 0x000fc8000f8e0200 */
[----:B------:R-:W-:Y:S01]  /*cad0*/  IMAD.IADD R35, R5, 0x1, R0 ;  /* 0x0000000105237824 */ /* 0x000fe200078e0200 */
[----:B-1----:R-:W-:Y:S06]  /*cae0*/  @!P0 BRA `(.L_x_263) ;  /* 0x0000000000408947 */ /* 0x002fec0003800000 */
[----:B------:R-:W-:Y:S01]  /*caf0*/  MOV R2, 0x0 ;  /* 0x0000000000027802 */ /* 0x000fe20000000f00 */
[----:B------:R-:W-:Y:S01]  /*cb00*/  ULDC.64 UR6, c[0x4][0xf0] ;  /* 0x01003c0000067ab9 */ /* 0x000fe20000000a00 */
[----:B------:R-:W-:Y:S01]  /*cb10*/  ULDC.64 UR8, c[0x4][0xf8] ;  /* 0x01003e0000087ab9 */ /* 0x000fe20000000a00 */
[----:B------:R-:W-:Y:S01]  /*cb20*/  ULDC.64 UR4, c[0x4][0x88] ;  /* 0x0100220000047ab9 */ /* 0x000fe20000000a00 */
[----:B------:R-:W-:Y:S01]  /*cb30*/  IMAD.U32 R4, RZ, RZ, UR6 ;  /* 0x00000006ff047e24 */ /* 0x000fe2000f8e00ff */
[----:B------:R-:W-:Y:S01]  /*cb40*/  MOV R11, UR5 ;  /* 0x00000005000b7c02 */ /* 0x000fe20008000f00 */
[----:B------:R-:W0:Y:S01]  /*cb50*/  LDC.64 R2, c[0x4][R2] ;  /* 0x0100000002027b82 */ /* 0x000e220000000a00 */
[----:B------:R-:W-:Y:S02]  /*cb60*/  IMAD.U32 R5, RZ, RZ, UR7 ;  /* 0x00000007ff057e24 */ /* 0x000fe4000f8e00ff */
[----:B------:R-:W-:Y:S02]  /*cb70*/  IMAD.U32 R6, RZ, RZ, UR8 ;  /* 0x00000008ff067e24 */ /* 0x000fe4000f8e00ff */
[----:B--2---:R-:W-:-:S02]  /*cb80*/  IMAD.U32 R7, RZ, RZ, UR9 ;  /* 0x00000009ff077e24 */ /* 0x004fc4000f8e00ff */
[----:B------:R-:W-:Y:S02]  /*cb90*/  IMAD.U32 R10, RZ, RZ, UR4 ;  /* 0x00000004ff0a7e24 */ /* 0x000fe4000f8e00ff */
[----:B------:R-:W-:Y:S02]  /*cba0*/  IMAD.MOV.U32 R8, RZ, RZ, 0x70 ;  /* 0x00000070ff087424 */ /* 0x000fe400078e00ff */
[----:B------:R-:W-:Y:S02]  /*cbb0*/  IMAD.MOV.U32 R12, RZ, RZ, 0x1 ;  /* 0x00000001ff0c7424 */ /* 0x000fe400078e00ff */
[----:B------:R-:W-:-:S07]  /*cbc0*/  IMAD.MOV.U32 R13, RZ, RZ, RZ ;  /* 0x000000ffff0d7224 */ /* 0x000fce00078e00ff */
[----:B------:R-:W-:-:S07]  /*cbd0*/  LEPC R20, `(.L_x_263) ;  /* 0x000000001014794e */ /* 0x000fce0000000000 */
[----:B0-----:R-:W-:Y:S05]  /*cbe0*/  CALL.ABS.NOINC R2 ;  /* 0x0000000002007343 */ /* 0x001fea0003c00000 */
.L_x_263:
[----:B------:R-:W-:Y:S05]  /*cbf0*/  BSYNC B6 ;  /* 0x0000000000067941 */ /* 0x000fea0003800000 */
.L_x_262:
[----:B------:R-:W3:Y:S01]  /*cc00*/  LDL.LU R20, [R1+0x4] ;  /* 0x0000040001147983 */ /* 0x000ee20000300800 */
[----:B------:R-:W0:Y:S01]  /*cc10*/  LDC R6, c[0x0][0x448] ;  /* 0x00011200ff067b82 */ /* 0x000e220000000800 */
[----:B------:R-:W-:Y:S02]  /*cc20*/  ULDC.64 UR4, c[0x0][0x2d8] ;  /* 0x0000b60000047ab9 */ /* 0x000fe40000000a00 */
[----:B------:R-:W4:Y:S01]  /*cc30*/  LDL.LU.64 R2, [R1+0x8] ;  /* 0x0000080001027983 */ /* 0x000f220000300a00 */
[----:B------:R-:W-:-:S03]  /*cc40*/  IMAD.SHL.U32 R4, R17, 0x80, RZ ;  /* 0x0000008011047824 */ /* 0x000fc600078e00ff */
[----:B------:R1:W5:Y:S01]  /*cc50*/  LDL R17, [R1+0x10] ;  /* 0x0000100001117983 */ /* 0x0003620000100800 */
[----:B0-----:R-:W-:Y:S01]  /*cc60*/  ISETP.NE.AND P0, PT, R6, 0x1, PT ;  /* 0x000000010600780c */ /* 0x001fe20003f05270 */
[----:B------:R-:W0:Y:S02]  /*cc70*/  S2R R11, SR_TID.X ;  /* 0x00000000000b7919 */ /* 0x000e240000002100 */
[----:B0-----:R-:W-:-:S05]  /*cc80*/  IMAD.SHL.U32 R9, R11, 0x8, RZ ;  /* 0x000000080b097824 */ /* 0x001fca00078e00ff */
[----:B------:R-:W-:Y:S01]  /*cc90*/  LOP3.LUT R9, R9, 0x38, RZ, 0xc0, !PT ;  /* 0x0000003809097812 */ /* 0x000fe200078ec0ff */
[----:B---3--:R-:W-:Y:S02]  /*cca0*/  IMAD.MOV.U32 R21, RZ, RZ, R20 ;  /* 0x000000ffff157224 */ /* 0x008fe400078e0014 */
[----:B------:R-:W0:Y:S01]  /*ccb0*/  S2R R20, SR_TID.X ;  /* 0x0000000000147919 */ /* 0x000e220000002100 */
[----:B----4-:R-:W-:Y:S02]  /*ccc0*/  IMAD.MOV.U32 R3, RZ, RZ, R35 ;  /* 0x000000ffff037224 */ /* 0x010fe400078e0023 */
[----:B------:R-:W-:-:S04]  /*ccd0*/  IMAD.WIDE.U32 R2, R26, UR4, R2 ;  /* 0x000000041a027c25 */ /* 0x000fc8000f8e0002 */
[----:B------:R-:W-:Y:S01]  /*cce0*/  IMAD R3, R26, UR5, R3 ;  /* 0x000000051a037c24 */ /* 0x000fe2000f8e0203 */
[----:B------:R-:W-:Y:S02]  /*ccf0*/  ULDC.64 UR4, c[0x0][0x2e0] ;  /* 0x0000b80000047ab9 */ /* 0x000fe40000000a00 */
[----:B------:R-:W-:Y:S02]  /*cd00*/  IMAD R5, R21, UR4, RZ ;  /* 0x0000000415057c24 */ /* 0x000fe4000f8e02ff */
[----:B------:R-:W-:-:S04]  /*cd10*/  IMAD.WIDE.U32 R2, R30, UR4, R2 ;  /* 0x000000041e027c25 */ /* 0x000fc8000f8e0002 */
[----:B------:R-:W-:Y:S01]  /*cd20*/  IMAD R0, R30, UR5, R5 ;  /* 0x000000051e007c24 */ /* 0x000fe2000f8e0205 */
[----:B------:R-:W-:Y:S01]  /*cd30*/  ULDC.64 UR4, c[0x0][0x2d0] ;  /* 0x0000b40000047ab9 */ /* 0x000fe20000000a00 */
[----:B------:R-:W3:Y:S02]  /*cd40*/  @P0 LDC R5, c[0x0][0x44c] ;  /* 0x00011300ff050b82 */ /* 0x000ee40000000800 */
[----:B------:R-:W-:-:S06]  /*cd50*/  IMAD.IADD R3, R3, 0x1, R0 ;  /* 0x0000000103037824 */ /* 0x000fcc00078e0200 */
[----:B------:R-:W4:Y:S01]  /*cd60*/  @P0 LDC R0, c[0x0][0x450] ;  /* 0x00011400ff000b82 */ /* 0x000f220000000800 */
[C---:B0-----:R-:W-:Y:S02]  /*cd70*/  LOP3.LUT R21, R20.reuse, 0x7f, RZ, 0xc0, !PT ;  /* 0x0000007f14157812 */ /* 0x041fe400078ec0ff */
[----:B------:R-:W-:Y:S02]  /*cd80*/  SHF.L.U32 R20, R20, 0x4, RZ ;  /* 0x0000000414147819 */ /* 0x000fe400000006ff */
[----:B------:R-:W-:-:S04]  /*cd90*/  SHF.R.U32.HI R21, RZ, 0x3, R21 ;  /* 0x00000003ff157819 */ /* 0x000fc80000011615 */
[----:B------:R-:W-:-:S04]  /*cda0*/  LOP3.LUT R20, R21, 0x70, R20, 0xf8, !PT ;  /* 0x0000007015147812 */ /* 0x000fc800078ef814 */
[----:B--2---:R-:W-:-:S05]  /*cdb0*/  LOP3.LUT R7, R20, R4, RZ, 0xfc, !PT ;  /* 0x0000000414077212 */ /* 0x004fca00078efcff */
[----:B---3--:R-:W-:-:S04]  /*cdc0*/  @P0 IMAD.HI.U32 R8, R7, R5, RZ ;  /* 0x0000000507080227 */ /* 0x008fc800078e00ff */
[----:B------:R-:W-:Y:S01]  /*cdd0*/  IMAD.MOV.U32 R5, RZ, RZ, R7 ;  /* 0x000000ffff057224 */ /* 0x000fe200078e0007 */
[----:B----4-:R-:W-:-:S05]  /*cde0*/  @P0 SHF.R.U32.HI R5, RZ, R0, R8 ;  /* 0x00000000ff050219 */ /* 0x010fca0000011608 */
[----:B------:R-:W-:-:S04]  /*cdf0*/  IMAD.MOV R0, RZ, RZ, -R5 ;  /* 0x000000ffff007224 */ /* 0x000fc800078e0a05 */
[----:B------:R-:W-:Y:S01]  /*ce00*/  IMAD R0, R6, R0, R7 ;  /* 0x0000000006007224 */ /* 0x000fe200078e0207 */
[----:B------:R-:W-:Y:S01]  /*ce10*/  SHF.R.S32.HI R7, RZ, 0x1f, R5 ;  /* 0x0000001fff077819 */ /* 0x000fe20000011405 */
[----:B------:R-:W-:-:S04]  /*ce20*/  IMAD.WIDE.U32 R2, R5, UR4, R2 ;  /* 0x0000000405027c25 */ /* 0x000fc8000f8e0002 */
[----:B------:R-:W-:-:S04]  /*ce30*/  IMAD R7, R7, UR4, RZ ;  /* 0x0000000407077c24 */ /* 0x000fc8000f8e02ff */
[----:B------:R-:W-:Y:S01]  /*ce40*/  IMAD R7, R5, UR5, R7 ;  /* 0x0000000505077c24 */ /* 0x000fe2000f8e0207 */
[----:B------:R-:W-:Y:S01]  /*ce50*/  SHF.R.S32.HI R5, RZ, 0x1f, R0 ;  /* 0x0000001fff057819 */ /* 0x000fe20000011400 */
[----:B------:R-:W-:Y:S02]  /*ce60*/  ULDC.64 UR4, c[0x0][0x2c8] ;  /* 0x0000b20000047ab9 */ /* 0x000fe40000000a00 */
[----:B------:R-:W-:Y:S02]  /*ce70*/  IMAD.IADD R3, R3, 0x1, R7 ;  /* 0x0000000103037824 */ /* 0x000fe400078e0207 */
[----:B------:R-:W-:Y:S01]  /*ce80*/  IMAD R5, R5, UR4, RZ ;  /* 0x0000000405057c24 */ /* 0x000fe2000f8e02ff */
[----:B------:R-:W-:Y:S01]  /*ce90*/  SHF.L.U32 R21, R11, 0x3, RZ ;  /* 0x000000030b157819 */ /* 0x000fe200000006ff */
[----:B------:R-:W-:-:S04]  /*cea0*/  IMAD.WIDE.U32 R2, R0, UR4, R2 ;  /* 0x0000000400027c25 */ /* 0x000fc8000f8e0002 */
[----:B------:R-:W-:Y:S01]  /*ceb0*/  IMAD R5, R0, UR5, R5 ;  /* 0x0000000500057c24 */ /* 0x000fe2000f8e0205 */
[----:B------:R-:W-:Y:S01]  /*cec0*/  ULDC.64 UR4, c[0x0][0x280] ;  /* 0x0000a00000047ab9 */ /* 0x000fe20000000a00 */
[----:B------:R-:W-:Y:S02]  /*ced0*/  LOP3.LUT R21, R21, 0x38, RZ, 0xc0, !PT ;  /* 0x0000003815157812 */ /* 0x000fe400078ec0ff */
[----:B------:R-:W-:Y:S01]  /*cee0*/  IMAD.IADD R5, R3, 0x1, R5 ;  /* 0x0000000103057824 */ /* 0x000fe200078e0205 */
[----:B------:R-:W-:Y:S01]  /*cef0*/  LEA R0, P0, R2, UR4, 0x1 ;  /* 0x0000000402007c11 */ /* 0x000fe2000f8008ff */
[----:B------:R-:W-:Y:S01]  /*cf00*/  ULDC UR4, c[0x0][0x2b8] ;  /* 0x0000ae0000047ab9 */ /* 0x000fe20000000800 */
[----:B------:R-:W-:Y:S02]  /*cf10*/  LOP3.LUT R20, R11, 0x7f, RZ, 0xc0, !PT ;  /* 0x0000007f0b147812 */ /* 0x000fe400078ec0ff */
[C---:B------:R-:W-:Y:S02]  /*cf20*/  LOP3.LUT R10, R21.reuse, 0x40, RZ, 0xfc, !PT ;  /* 0x00000040150a7812 */ /* 0x040fe400078efcff */
[----:B------:R-:W-:-:S02]  /*cf30*/  LOP3.LUT R11, R21, 0x80, RZ, 0xfc, !PT ;  /* 0x00000080150b7812 */ /* 0x000fc400078efcff */
[----:B------:R-:W-:Y:S01]  /*cf40*/  LEA.HI.X R5, R2, UR5, R5, 0x1, P0 ;  /* 0x0000000502057c11 */ /* 0x000fe200080f0c05 */
[----:B------:R-:W-:Y:S01]  /*cf50*/  UMOV UR5, 0xffffffff ;  /* 0xffffffff00057882 */ /* 0x000fe20000000000 */
[----:B------:R-:W-:Y:S02]  /*cf60*/  ISETP.GE.AND P3, PT, R9, UR4, PT ;  /* 0x0000000409007c0c */ /* 0x000fe4000bf66270 */
[----:B------:R-:W-:Y:S02]  /*cf70*/  ISETP.GE.AND P2, PT, R10, UR4, PT ;  /* 0x000000040a007c0c */ /* 0x000fe4000bf46270 */
[----:B------:R-:W-:Y:S02]  /*cf80*/  ISETP.GE.AND P0, PT, R11, UR4, PT ;  /* 0x000000040b007c0c */ /* 0x000fe4000bf06270 */
[----:B------:R-:W-:Y:S01]  /*cf90*/  SHF.R.U32.HI R10, RZ, 0x3, R20 ;  /* 0x00000003ff0a7819 */ /* 0x000fe20000011614 */
[----:B-1----:R-:W-:Y:S10]  /*cfa0*/  BRA.DIV UR5, `(.L_x_264) ;  /* 0x0000003a054c7947 */ /* 0x002ff4000b800000 */
[----:B------:R-:W0:Y:S01]  /*cfb0*/  SHFL.IDX PT, R14, R0, RZ, 0x181f ;  /* 0x00181fff000e7589 */ /* 0x000e2200000e0000 */
[----:B-----5:R-:W-:Y:S02]  /*cfc0*/  IMAD R6, R17, R6, RZ ;  /* 0x0000000611067224 */ /* 0x020fe400078e02ff */
[----:B------:R-:W-:Y:S01]  /*cfd0*/  IMAD.IADD R4, R10, 0x1, R4 ;  /* 0x000000010a047824 */ /* 0x000fe200078e0204 */
[----:B------:R-:W1:Y:S03]  /*cfe0*/  SHFL.IDX PT, R2, R5, RZ, 0x181f ;  /* 0x00181fff05027589 */ /* 0x000e6600000e0000 */
[C---:B------:R-:W-:Y:S01]  /*cff0*/  VIADD R7, R4.reuse, 0x10 ;  /* 0x0000001004077836 */ /* 0x040fe20000000000 */
[----:B------:R-:W-:-:S13]  /*d000*/  ISETP.GE.AND P1, PT, R4, R6, PT ;  /* 0x000000060400720c */ /* 0x000fda0003f26270 */
[----:B0-----:R-:W-:-:S05]  /*d010*/  @!P1 LEA R14, P4, R9, R14, 0x1 ;  /* 0x0000000e090e9211 */ /* 0x001fca00078808ff */
[----:B-1----:R-:W-:Y:S02]  /*d020*/  @!P1 IMAD.X R3, RZ, RZ, R2, P4 ;  /* 0x000000ffff039224 */ /* 0x002fe400020e0602 */
[----:B------:R-:W-:Y:S02]  /*d030*/  @!P1 IMAD.MOV.U32 R2, RZ, RZ, R14 ;  /* 0x000000ffff029224 */ /* 0x000fe400078e000e */
[----:B------:R-:W0:Y:S04]  /*d040*/  SHFL.IDX PT, R14, R0, 0x1, 0x181f ;  /* 0x00381f00000e7f89 */ /* 0x000e2800000e0000 */
[----:B------:R-:W-:Y:S04]  /*d050*/  @!P1 LDGSTS.E.BYPASS.LTC128B.128 [R33+0xc400], desc[UR36][R2.64], !P3 ;  /* 0x0c40000002219fae */ /* 0x000fe8000d901d64 */
[----:B------:R-:W-:Y:S04]  /*d060*/  @!P1 LDGSTS.E.BYPASS.LTC128B.128 [R33+0x10400], desc[UR36][R2.64+0x80], !P2 ;  /* 0x1040008002219fae */ /* 0x000fe8000d101d64 */
[----:B------:R1:W-:Y:S01]  /*d070*/  @!P1 LDGSTS.E.BYPASS.LTC128B.128 [R33+0x14400], desc[UR36][R2.64+0x100], !P0 ;  /* 0x1440010002219fae */ /* 0x0003e2000c101d64 */
[----:B------:R-:W-:-:S03]  /*d080*/  ISETP.GE.AND P1, PT, R7, R6, PT ;  /* 0x000000060700720c */ /* 0x000fc60003f26270 */
[----:B-1----:R-:W1:Y:S10]  /*d090*/  SHFL.IDX PT, R2, R5, 0x1, 0x181f ;  /* 0x00381f0005027f89 */ /* 0x002e7400000e0000 */
[----:B0-----:R-:W-:-:S05]  /*d0a0*/  @!P1 LEA R14, P4, R9, R14, 0x1 ;  /* 0x0000000e090e9211 */ /* 0x001fca00078808ff */
[----:B-1----:R-:W-:Y:S02]  /*d0b0*/  @!P1 IMAD.X R7, RZ, RZ, R2, P4 ;  /* 0x000000ffff079224 */ /* 0x002fe400020e0602 */
[----:B------:R-:W-:Y:S02]  /*d0c0*/  @!P1 IMAD.MOV.U32 R2, RZ, RZ, R14 ;  /* 0x000000ffff029224 */ /* 0x000fe400078e000e */
[----:B------:R-:W0:Y:S01]  /*d0d0*/  SHFL.IDX PT, R14, R0, 0x2, 0x181f ;  /* 0x00581f00000e7f89 */ /* 0x000e2200000e0000 */
[----:B------:R-:W-:Y:S01]  /*d0e0*/  @!P1 MOV R3, R7 ;  /* 0x0000000700039202 */ /* 0x000fe20000000f00 */
[----:B------:R-:W-:-:S04]  /*d0f0*/  VIADD R7, R4, 0x20 ;  /* 0x0000002004077836 */ /* 0x000fc80000000000 */
        /* <DEDUP_REMOVED lines=8> */
[----:B------:R-:W-:Y:S01]  /*d180*/  @!P1 IMAD.MOV.U32 R3, RZ, RZ, R7 ;  /* 0x000000ffff039224 */ /* 0x000fe200078e0007 */
[----:B------:R-:W0:Y:S01]  /*d190*/  SHFL.IDX PT, R14, R0, 0x3, 0x181f ;  /* 0x00781f00000e7f89 */ /* 0x000e2200000e0000 */
[----:B------:R-:W-:-:S03]  /*d1a0*/  VIADD R7, R4, 0x30 ;  /* 0x0000003004077836 */ /* 0x000fc60000000000 */
[----:B------:R-:W-:Y:S04]  /*d1b0*/  @!P1 LDGSTS.E.BYPASS.LTC128B.128 [R33+0xd400], desc[UR36][R2.64], !P3 ;  /* 0x0d40000002219fae */ /* 0x000fe8000d901d64 */
[----:B------:R-:W-:Y:S04]  /*d1c0*/  @!P1 LDGSTS.E.BYPASS.LTC128B.128 [R33+0x11400], desc[UR36][R2.64+0x80], !P2 ;  /* 0x1140008002219fae */ /* 0x000fe8000d101d64 */
[----:B------:R1:W-:Y:S01]  /*d1d0*/  @!P1 LDGSTS.E.BYPASS.LTC128B.128 [R33+0x15400], desc[UR36][R2.64+0x100], !P0 ;  /* 0x1540010002219fae */ /* 0x0003e2000c101d64 */
[----:B------:R-:W-:-:S03]  /*d1e0*/  ISETP.GE.AND P1, PT, R7, R6, PT ;  /* 0x000000060700720c */ /* 0x000fc60003f26270 */
[----:B-1----:R-:W1:Y:S10]  /*d1f0*/  SHFL.IDX PT, R2, R5, 0x3, 0x181f ;  /* 0x00781f0005027f89 */ /* 0x002e7400000e0000 */
[----:B0-----:R-:W-:-:S05]  /*d200*/  @!P1 LEA R14, P4, R9, R14, 0x1 ;  /* 0x0000000e090e9211 */ /* 0x001fca00078808ff */
[----:B-1----:R-:W-:Y:S01]  /*d210*/  @!P1 IMAD.X R7, RZ, RZ, R2, P4 ;  /* 0x000000ffff079224 */ /* 0x002fe200020e0602 */
[----:B------:R-:W-:Y:S02]  /*d220*/  @!P1 MOV R2, R14 ;  /* 0x0000000e00029202 */ /* 0x000fe40000000f00 */
[----:B------:R-:W0:Y:S01]  /*d230*/  SHFL.IDX PT, R14, R0, 0x4, 0x181f ;  /* 0x00981f00000e7f89 */ /* 0x000e2200000e0000 */
[----:B------:R-:W-:Y:S02]  /*d240*/  @!P1 IMAD.MOV.U32 R3, RZ, RZ, R7 ;  /* 0x000000ffff039224 */ /* 0x000fe400078e0007 */
[----:B------:R-:W-:-:S03]  /*d250*/  VIADD R7, R4, 0x40 ;  /* 0x0000004004077836 */ /* 0x000fc60000000000 */
        /* <DEDUP_REMOVED lines=16> */
[----:B0-----:R-:W-:-:S04]  /*d360*/  @!P1 LEA R14, P4, R9, R14, 0x1 ;  /* 0x0000000e090e9211 */ /* 0x001fc800078808ff */
[----:B-1----:R-:W-:Y:S01]  /*d370*/  @!P1 IADD3.X R7, RZ, R2, RZ, P4, !PT ;  /* 0x00000002ff079210 */ /* 0x002fe200027fe4ff */
[----:B------:R-:W-:Y:S02]  /*d380*/  @!P1 IMAD.MOV.U32 R2, RZ, RZ, R14 ;  /* 0x000000ffff029224 */ /* 0x000fe400078e000e */
[----:B------:R-:W0:Y:S02]  /*d390*/  SHFL.IDX PT, R14, R0, 0x6, 0x181f ;  /* 0x00d81f00000e7f89 */ /* 0x000e2400000e0000 */
[----:B------:R-:W-:Y:S02]  /*d3a0*/  @!P1 IMAD.MOV.U32 R3, RZ, RZ, R7 ;  /* 0x000000ffff039224 */ /* 0x000fe400078e0007 */
[----:B------:R-:W-:-:S03]  /*d3b0*/  VIADD R7, R4, 0x60 ;  /* 0x0000006004077836 */ /* 0x000fc60000000000 */
[----:B------:R-:W-:Y:S04]  /*d3c0*/  @!P1 LDGSTS.E.BYPASS.LTC128B.128 [R33+0xec00], desc[UR36][R2.64], !P3 ;  /* 0x0ec0000002219fae */ /* 0x000fe8000d901d64 */
[----:B------:R-:W-:Y:S04]  /*d3d0*/  @!P1 LDGSTS.E.BYPASS.LTC128B.128 [R33+0x12c00], desc[UR36][R2.64+0x80], !P2 ;  /* 0x12c0008002219fae */ /* 0x000fe8000d101d64 */
[----:B------:R1:W-:Y:S01]  /*d3e0*/  @!P1 LDGSTS.E.BYPASS.LTC128B.128 [R33+0x16c00], desc[UR36][R2.64+0x100], !P0 ;  /* 0x16c0010002219fae */ /* 0x0003e2000c101d64 */
[----:B------:R-:W-:-:S03]  /*d3f0*/  ISETP.GE.AND P1, PT, R7, R6, PT ;  /* 0x000000060700720c */ /* 0x000fc60003f26270 */
[----:B-1----:R-:W1:Y:S10]  /*d400*/  SHFL.IDX PT, R2, R5, 0x6, 0x181f ;  /* 0x00d81f0005027f89 */ /* 0x002e7400000e0000 */
[----:B0-----:R-:W-:Y:S01]  /*d410*/  @!P1 LEA R14, P4, R9, R14, 0x1 ;  /* 0x0000000e090e9211 */ /* 0x001fe200078808ff */
[----:B------:R-:W0:Y:S04]  /*d420*/  SHFL.IDX PT, R5, R5, 0x7, 0x181f ;  /* 0x00f81f0005057f89 */ /* 0x000e2800000e0000 */
[----:B-1----:R-:W-:-:S02]  /*d430*/  @!P1 IMAD.X R7, RZ, RZ, R2, P4 ;  /* 0x000000ffff079224 */ /* 0x002fc400020e0602 */
[----:B------:R-:W-:Y:S02]  /*d440*/  @!P1 IMAD.MOV.U32 R2, RZ, RZ, R14 ;  /* 0x000000ffff029224 */ /* 0x000fe400078e000e */
[----:B------:R-:W-:Y:S01]  /*d450*/  @!P1 IMAD.MOV.U32 R3, RZ, RZ, R7 ;  /* 0x000000ffff039224 */ /* 0x000fe200078e0007 */
[----:B------:R1:W2:Y:S04]  /*d460*/  SHFL.IDX PT, R14, R0, 0x7, 0x181f ;  /* 0x00f81f00000e7f89 */ /* 0x0002a800000e0000 */
[----:B------:R1:W-:Y:S04]  /*d470*/  @!P1 LDGSTS.E.BYPASS.LTC128B.128 [R33+0xf400], desc[UR36][R2.64], !P3 ;  /* 0x0f40000002219fae */ /* 0x0003e8000d901d64 */
[----:B------:R1:W-:Y:S04]  /*d480*/  @!P1 LDGSTS.E.BYPASS.LTC128B.128 [R33+0x13400], desc[UR36][R2.64+0x80], !P2 ;  /* 0x1340008002219fae */ /* 0x0003e8000d101d64 */
[----:B0-----:R1:W-:Y:S02]  /*d490*/  @!P1 LDGSTS.E.BYPASS.LTC128B.128 [R33+0x17400], desc[UR36][R2.64+0x100], !P0 ;  /* 0x1740010002219fae */ /* 0x0013e4000c101d64 */
.L_x_353:
[----:B-1----:R-:W-:Y:S01]  /*d4a0*/  IADD3 R3, R4, 0x70, RZ ;  /* 0x0000007004037810 */ /* 0x002fe20007ffe0ff */
[----:B------:R-:W-:Y:S03]  /*d4b0*/  BSSY B0, `(.L_x_265) ;  /* 0x000000b000007945 */ /* 0x000fe60003800000 */
[----:B------:R-:W-:-:S13]  /*d4c0*/  ISETP.GE.AND P1, PT, R3, R6, PT ;  /* 0x000000060300720c */ /* 0x000fda0003f26270 */
[----:B------:R-:W-:Y:S05]  /*d4d0*/  @P1 BRA `(.L_x_266) ;  /* 0x0000000000201947 */ /* 0x000fea0003800000 */
[----:B--2---:R-:W-:-:S05]  /*d4e0*/  LEA R2, P1, R9, R14, 0x1 ;  /* 0x0000000e09027211 */ /* 0x004fca00078208ff */
[----:B------:R-:W-:-:S05]  /*d4f0*/  IMAD.X R3, RZ, RZ, R5, P1 ;  /* 0x000000ffff037224 */ /* 0x000fca00008e0605 */
[----:B------:R-:W-:Y:S01]  /*d500*/  @!PT LDS RZ, [RZ] ;  /* 0x00000000fffff984 */ /* 0x000fe20000000800 */
[----:B------:R-:W-:Y:S01]  /*d510*/  @!PT LDS RZ, [RZ] ;  /* 0x00000000fffff984 */ /* 0x000fe20000000800 */
[----:B------:R-:W-:Y:S01]  /*d520*/  @!PT LDS RZ, [RZ] ;  /* 0x00000000fffff984 */ /* 0x000fe20000000800 */
[----:B------:R0:W-:Y:S04]  /*d530*/  LDGSTS.E.BYPASS.LTC128B.128 [R33+0xfc00], desc[UR36][R2.64], !P3 ;  /* 0x0fc0000002217fae */ /* 0x0001e8000d901d64 */
[----:B------:R0:W-:Y:S04]  /*d540*/  LDGSTS.E.BYPASS.LTC128B.128 [R33+0x13c00], desc[UR36][R2.64+0x80], !P2 ;  /* 0x13c0008002217fae */ /* 0x0001e8000d101d64 */
[----:B------:R0:W-:Y:S02]  /*d550*/  LDGSTS.E.BYPASS.LTC128B.128 [R33+0x17c00], desc[UR36][R2.64+0x100], !P0 ;  /* 0x17c0010002217fae */ /* 0x0001e4000c101d64 */
.L_x_266:
[----:B------:R-:W-:Y:S05]  /*d560*/  BSYNC B0 ;  /* 0x0000000000007941 */ /* 0x000fea0003800000 */
.L_x_265:
[----:B------:R-:W-:Y:S01]  /*d570*/  NOP ;  /* 0x0000000000007918 */ /* 0x000fe20000000000 */
[----:B------:R-:W-:-:S13]  /*d580*/  PLOP3.LUT P0, PT, PT, PT, PT, 0x80, 0x0 ;  /* 0x000000000000781c */ /* 0x000fda0003f0f070 */
.L_x_267:
[----:B------:R-:W-:Y:S02]  /*d590*/  PLOP3.LUT P1, PT, P1, P0, PT, 0xa2, 0x0 ;  /* 0x000000000000781c */ /* 0x000fe40000f21472 */
[----:B------:R-:W-:-:S08]  /*d5a0*/  @P0 R2UR P1, UR4, R22 ;  /* 0x00000000160402ca */ /* 0x000fd00000020000 */
[----:B------:R-:W-:-:S05]  /*d5b0*/  @P0 PLOP3.LUT P0, PT, P1, PT, PT, 0x80, 0x0 ;  /* 0x000000000000081c */ /* 0x000fca0000f0f070 */
[----:B------:R-:W-:Y:S01]  /*d5c0*/  @!P1 SYNCS.ARRIVE.TRANS64.RED.A0T1 RZ, [UR4+0x2a800], RZ ;  /* 0x02a800ffffff99a7 */ /* 0x000fe20008200404 */
[----:B------:R-:W-:Y:S07]  /*d5d0*/  @!P1 ARRIVES.LDGSTSBAR.64.TRANSCNT [UR4+0x2a800] ;  /* 0x02a80000ff0099b0 */ /* 0x000fee0008000a84 */
[----:B------:R-:W-:Y:S05]  /*d5e0*/  @P0 BRA.U.ANY `(.L_x_267) ;  /* 0xfffffffd00e80947 */ /* 0x000fea000393ffff */
[----:B0-----:R-:W3:Y:S04]  /*d5f0*/  LDL.LU R3, [R1+0x18] ;  /* 0x0000180001037983 */ /* 0x001ee80000300800 */
[----:B------:R-:W4:Y:S01]  /*d600*/  LDL.LU R2, [R1+0x14] ;  /* 0x0000140001027983 */ /* 0x000f220000300800 */
[----:B---3--:R-:W-:-:S05]  /*d610*/  VIADD R3, R3, 0x1 ;  /* 0x0000000103037836 */ /* 0x008fca0000000000 */
[----:B------:R-:W-:Y:S01]  /*d620*/  LEA.HI R0, R3, R3, RZ, 0x1 ;  /* 0x0000000303007211 */ /* 0x000fe200078f08ff */
[----:B------:R0:W-:Y:S03]  /*d630*/  STL [R1+0x18], R3 ;  /* 0x0000180301007387 */ /* 0x0001e60000100800 */
[----:B------:R-:W-:-:S05]  /*d640*/  LOP3.LUT R0, R0, 0xfffffffe, RZ, 0xc0, !PT ;  /* 0xfffffffe00007812 */ /* 0x000fca00078ec0ff */
[----:B0-----:R-:W-:Y:S02]  /*d650*/  IMAD.IADD R3, R3, 0x1, -R0 ;  /* 0x0000000103037824 */ /* 0x001fe400078e0a00 */
[----:B----4-:R-:W-:-:S03]  /*d660*/  VIADD R0, R2, 0xfffffffe ;  /* 0xfffffffe02007836 */ /* 0x010fc60000000000 */
[----:B------:R-:W-:Y:S01]  /*d670*/  SHF.L.U32 R3, R3, 0x1f, RZ ;  /* 0x0000001f03037819 */ /* 0x000fe200000006ff */
[----:B------:R-:W-:Y:S01]  /*d680*/  NOP ;  /* 0x0000000000007918 */ /* 0x000fe20000000000 */
[----:B------:R0:W-:Y:S01]  /*d690*/  SYNCS.ARRIVE.TRANS64.A1T0 RZ, [R22+URZ+0x2a800], RZ ;  /* 0x02a800ff16ff79a7 */ /* 0x0001e2000810003f */
[----:B------:R-:W-:Y:S01]  /*d6a0*/  BSSY B0, `(.L_x_268) ;  /* 0x0000003000007945 */ /* 0x000fe20003800000 */
[----:B------:R-:W1:Y:S03]  /*d6b0*/  SYNCS.PHASECHK.TRANS64.TRYWAIT P0, [R22+URZ+0x2a820], R3 ;  /* 0x02a82003160075a7 */ /* 0x000e66000800017f */
[----:B01----:R-:W-:Y:S05]  /*d6c0*/  @!P0 BRA `(.L_x_269) ;  /* 0x0000003c00208947 */ /* 0x003fea0003800000 */
.L_x_354:
[----:B------:R-:W-:Y:S05]  /*d6d0*/  BSYNC B0 ;  /* 0x0000000000007941 */ /* 0x000fea0003800000 */
.L_x_268:
[----:B------:R-:W-:Y:S01]  /*d6e0*/  ISETP.GE.AND P0, PT, R0, R36, PT ;  /* 0x000000240000720c */ /* 0x000fe20003f06270 */
[----:B------:R-:W-:-:S12]  /*d6f0*/  BSSY B0, `(.L_x_270) ;  /* 0x00000f6000007945 */ /* 0x000fd80003800000 */
[----:B------:R-:W-:Y:S05]  /*d700*/  @!P0 BRA `(.L_x_271) ;  /* 0x0000000c00d08947 */ /* 0x000fea0003800000 */
[----:B------:R-:W-:Y:S01]  /*d710*/  IMAD.MOV.U32 R10, RZ, RZ, R27 ;  /* 0x000000ffff0a7224 */ /* 0x000fe200078e001b */
[----:B------:R-:W-:Y:S01]  /*d720*/  MOV R30, R25 ;  /* 0x00000019001e7202 */ /* 0x000fe20000000f00 */
[----:B------:R-:W-:-:S07]  /*d730*/  IMAD.MOV.U32 R17, RZ, RZ, R28 ;  /* 0x000000ffff117224 */ /* 0x000fce00078e001c */
.L_x_284:
[----:B------:R-:W3:Y:S01]  /*d740*/  LDL R8, [R1] ;  /* 0x0000000001087983 */ /* 0x000ee20000100800 */
[----:B------:R-:W1:Y:S01]  /*d750*/  S2R R2, SR_TID.X ;  /* 0x0000000000027919 */ /* 0x000e620000002100 */
[----:B0-----:R-:W0:Y:S01]  /*d760*/  S2R R3, SR_TID.X ;  /* 0x0000000000037919 */ /* 0x001e220000002100 */
[----:B-1----:R-:W-:-:S04]  /*d770*/  LOP3.LUT R2, R2, 0x7f, RZ, 0xc0, !PT ;  /* 0x0000007f02027812 */ /* 0x002fc800078ec0ff */
[----:B------:R-:W-:Y:S01]  /*d780*/  SHF.R.U32.HI R4, RZ, 0x3, R2 ;  /* 0x00000003ff047819 */ /* 0x000fe20000011602 */
[----:B0-----:R-:W-:Y:S01]  /*d790*/  IMAD.SHL.U32 R3, R3, 0x10, RZ ;  /* 0x0000001003037824 */ /* 0x001fe200078e00ff */
[----:B------:R-:W0:Y:S04]  /*d7a0*/  LDC R2, c[0x0][0x430] ;  /* 0x00010c00ff027b82 */ /* 0x000e280000000800 */
[----:B------:R-:W-:-:S04]  /*d7b0*/  LOP3.LUT R3, R4, 0x70, R3, 0xf8, !PT ;  /* 0x0000007004037812 */ /* 0x000fc800078ef803 */
[----:B------:R-:W-:Y:S01]  /*d7c0*/  ISETP.GT.U32.AND P2, PT, R3, 0x5f, PT ;  /* 0x0000005f0300780c */ /* 0x000fe20003f44070 */
[----:B------:R-:W-:-:S12]  /*d7d0*/  IMAD R7, R0, 0x60, R37 ;  /* 0x0000006000077824 */ /* 0x000fd800078e0225 */
[----:B------:R-:W1:Y:S01]  /*d7e0*/  @!P2 LDC.64 R4, c[0x0][0x428] ;  /* 0x00010a00ff04ab82 */ /* 0x000e620000000a00 */
[----:B0-----:R-:W-:-:S13]  /*d7f0*/  ISETP.NE.AND P0, PT, R2, 0x1, PT ;  /* 0x000000010200780c */ /* 0x001fda0003f05270 */
[----:B------:R-:W0:Y:S08]  /*d800*/  @P0 LDC R6, c[0x0][0x434] ;  /* 0x00010d00ff060b82 */ /* 0x000e300000000800 */
[----:B------:R-:W4:Y:S01]  /*d810*/  @P0 LDC R2, c[0x0][0x438] ;  /* 0x00010e00ff020b82 */ /* 0x000f220000000800 */
[----:B------:R-:W-:-:S04]  /*d820*/  IMAD.IADD R7, R3, 0x1, R7 ;  /* 0x0000000103077824 */ /* 0x000fc800078e0207 */
[----:B0-----:R-:W-:-:S04]  /*d830*/  @P0 IMAD.HI.U32 R3, R7, R6, RZ ;  /* 0x0000000607030227 */ /* 0x001fc800078e00ff */
[----:B------:R-:W-:Y:S01]  /*d840*/  IMAD.MOV.U32 R6, RZ, RZ, R7 ;  /* 0x000000ffff067224 */ /* 0x000fe200078e0007 */
[----:B----4-:R-:W-:-:S04]  /*d850*/  @P0 SHF.R.U32.HI R6, RZ, R2, R3 ;  /* 0x00000002ff060219 */ /* 0x010fc80000011603 */
[--C-:B------:R-:W-:Y:S01]  /*d860*/  @!P2 SHF.R.S32.HI R3, RZ, 0x1f, R6.reuse ;  /* 0x0000001fff03a819 */ /* 0x100fe20000011406 */
[----:B------:R-:W-:-:S04]  /*d870*/  @!P2 IMAD.MOV.U32 R2, RZ, RZ, R6 ;  /* 0x000000ffff02a224 */ /* 0x000fc800078e0006 */
[----:B-1----:R-:W-:-:S04]  /*d880*/  @!P2 IMAD.WIDE.U32 R2, R31, R4, R2 ;  /* 0x000000041f02a225 */ /* 0x002fc800078e0002 */
[----:B---3--:R-:W-:-:S04]  /*d890*/  @!P2 IMAD R8, R8, R4, RZ ;  /* 0x000000040808a224 */ /* 0x008fc800078e02ff */
[----:B------:R-:W-:Y:S02]  /*d8a0*/  @!P2 IMAD R8, R31, R5, R8 ;  /* 0x000000051f08a224 */ /* 0x000fe400078e0208 */
[----:B------:R-:W0:Y:S02]  /*d8b0*/  @!P2 LDC.64 R4, c[0x0][0x418] ;  /* 0x00010600ff04ab82 */ /* 0x000e240000000a00 */
[----:B------:R-:W-:Y:S01]  /*d8c0*/  @!P2 IMAD.IADD R8, R8, 0x1, R3 ;  /* 0x000000010808a824 */ /* 0x000fe200078e0203 */
[----:B0-----:R-:W-:-:S04]  /*d8d0*/  @!P2 LEA R4, P0, R2, R4, 0x2 ;  /* 0x000000040204a211 */ /* 0x001fc800078010ff */
[----:B------:R-:W-:Y:S02]  /*d8e0*/  @!P2 LEA.HI.X R5, R2, R5, R8, 0x2, P0 ;  /* 0x000000050205a211 */ /* 0x000fe400000f1408 */
[----:B------:R-:W-:-:S06]  /*d8f0*/  MOV R8, RZ ;  /* 0x000000ff00087202 */ /* 0x000fcc0000000f00 */
[----:B------:R0:W5:Y:S01]  /*d900*/  @!P2 LDG.E R8, desc[UR36][R4.64] ;  /* 0x000000240408a981 */ /* 0x000162000c1e1900 */
[----:B------:R-:W-:Y:S01]  /*d910*/  LOP3.LUT P1, RZ, R23, 0x10, RZ, 0xc0, !PT ;  /* 0x0000001017ff7812 */ /* 0x000fe2000782c0ff */
[----:B------:R-:W-:Y:S01]  /*d920*/  VIADD R27, R10, 0x1 ;  /* 0x000000010a1b7836 */ /* 0x000fe20000000000 */
[----:B------:R-:W-:Y:S05]  /*d930*/  YIELD ;  /* 0x0000000000007946 */ /* 0x000fea0003800000 */
[----:B------:R-:W-:Y:S01]  /*d940*/  ISETP.NE.AND P0, PT, R27, 0x2, PT ;  /* 0x000000021b00780c */ /* 0x000fe20003f05270 */
[----:B------:R-:W-:Y:S01]  /*d950*/  IMAD.MOV R2, RZ, RZ, -R6 ;  /* 0x000000ffff027224 */ /* 0x000fe200078e0a06 */
[----:B------:R-:W-:-:S02]  /*d960*/  ULDC UR4, c[0x0][0x430] ;  /* 0x00010c0000047ab9 */ /* 0x000fc40000000800 */
[----:B------:R-:W-:Y:S01]  /*d970*/  SEL R28, RZ, 0x1, P0 ;  /* 0x00000001ff1c7807 */ /* 0x000fe20000000000 */
[----:B------:R-:W-:Y:S01]  /*d980*/  IMAD R7, R2, UR4, R7 ;  /* 0x0000000402077c24 */ /* 0x000fe2000f8e0207 */
[----:B------:R-:W-:Y:S01]  /*d990*/  SEL R27, R27, RZ, P0 ;  /* 0x000000ff1b1b7207 */ /* 0x000fe20000000000 */
[----:B------:R-:W-:Y:S01]  /*d9a0*/  IMAD.MOV.U32 R25, RZ, RZ, R0 ;  /* 0x000000ffff197224 */ /* 0x000fe200078e0000 */
[----:B------:R-:W-:Y:S01]  /*d9b0*/  LOP3.LUT R28, R17, R28, RZ, 0x3c, !PT ;  /* 0x0000001c111c7212 */ /* 0x000fe200078e3cff */
[----:B0-----:R-:W-:Y:S06]  /*d9c0*/  @!P1 BRA `(.L_x_272) ;  /* 0x0000000000049947 */ /* 0x001fec0003800000 */
[----:B------:R-:W-:Y:S01]  /*d9d0*/  BPT.TRAP 0x1 ;  /* 0x000000040000795c */ /* 0x000fe20000300000 */
.L_x_272:
[----:B------:R-:W-:Y:S01]  /*d9e0*/  IMAD R6, R27, 0x8, R22 ;  /* 0x000000081b067824 */ /* 0x000fe200078e0216 */
[----:B------:R-:W-:Y:S01]  /*d9f0*/  SHF.L.U32 R3, R28, 0x1f, RZ ;  /* 0x0000001f1c037819 */ /* 0x000fe200000006ff */
[----:B------:R-:W-:Y:S03]  /*da00*/  BSSY B1, `(.L_x_273) ;  /* 0x0000003000017945 */ /* 0x000fe60003800000 */
[----:B------:R-:W0:Y:S02]  /*da10*/  SYNCS.PHASECHK.TRANS64.TRYWAIT P0, [R6+URZ+0x2a840], R3 ;  /* 0x02a84003060075a7 */ /* 0x000e24000800017f */
[----:B0-----:R-:W-:Y:S05]  /*da20*/  @!P0 BRA `(.L_x_274) ;  /* 0x00000038005c8947 */ /* 0x001fea0003800000 */
.L_x_355:
[----:B------:R-:W-:Y:S05]  /*da30*/  BSYNC B1 ;  /* 0x0000000000017941 */ /* 0x000fea0003800000 */
.L_x_273:
[----:B------:R-:W-:Y:S01]  /*da40*/  SHF.R.S32.HI R20, RZ, 0x1f, R7 ;  /* 0x0000001fff147819 */ /* 0x000fe20000011407 */
[----:B------:R-:W-:Y:S01]  /*da50*/  ULDC.64 UR4, c[0x0][0x300] ;  /* 0x0000c00000047ab9 */ /* 0x000fe20000000a00 */
[----:B-----5:R-:W-:Y:S01]  /*da60*/  SHF.R.S32.HI R21, RZ, 0x1f, R8 ;  /* 0x0000001fff157819 */ /* 0x020fe20000011408 */
[----:B0-----:R-:W-:Y:S01]  /*da70*/  IMAD.WIDE.U32 R2, R7, UR4, RZ ;  /* 0x0000000407027c25 */ /* 0x001fe2000f8e00ff */
[----:B------:R-:W-:Y:S01]  /*da80*/  ULDC.64 UR6, c[0x0][0x2e8] ;  /* 0x0000ba0000067ab9 */ /* 0x000fe20000000a00 */
[C---:B------:R-:W-:Y:S02]  /*da90*/  LOP3.LUT P3, RZ, R23.reuse, 0x4, RZ, 0xc0, !PT ;  /* 0x0000000417ff7812 */ /* 0x040fe4000786c0ff */
[----:B------:R-:W-:Y:S01]  /*daa0*/  IMAD R0, R20, UR4, RZ ;  /* 0x0000000414007c24 */ /* 0x000fe2000f8e02ff */
[----:B------:R-:W-:Y:S01]  /*dab0*/  LOP3.LUT P2, RZ, R23, 0x2, RZ, 0xc0, !PT ;  /* 0x0000000217ff7812 */ /* 0x000fe2000784c0ff */
[----:B------:R-:W-:Y:S01]  /*dac0*/  IMAD R4, R27, 0x4800, R32 ;  /* 0x000048001b047824 */ /* 0x000fe200078e0220 */
[----:B------:R-:W-:Y:S01]  /*dad0*/  LOP3.LUT P1, RZ, R23, 0x1, RZ, 0xc0, !PT ;  /* 0x0000000117ff7812 */ /* 0x000fe2000782c0ff */
[----:B------:R-:W-:Y:S01]  /*dae0*/  IMAD R0, R7, UR5, R0 ;  /* 0x0000000507007c24 */ /* 0x000fe2000f8e0200 */
[----:B------:R-:W-:-:S03]  /*daf0*/  ULDC.64 UR4, c[0x0][0x310] ;  /* 0x0000c40000047ab9 */ /* 0x000fc60000000a00 */
[----:B------:R-:W-:Y:S02]  /*db00*/  IMAD.IADD R3, R3, 0x1, R0 ;  /* 0x0000000103037824 */ /* 0x000fe400078e0200 */
[----:B------:R-:W-:Y:S02]  /*db10*/  IMAD R0, R21, UR4, RZ ;  /* 0x0000000415007c24 */ /* 0x000fe4000f8e02ff */
[----:B------:R-:W-:-:S04]  /*db20*/  IMAD.WIDE.U32 R2, R8, UR4, R2 ;  /* 0x0000000408027c25 */ /* 0x000fc8000f8e0002 */
[----:B------:R-:W-:Y:S01]  /*db30*/  IMAD R0, R8, UR5, R0 ;  /* 0x0000000508007c24 */ /* 0x000fe2000f8e0200 */
[----:B------:R-:W-:-:S03]  /*db40*/  ULDC.64 UR4, c[0x0][0x308] ;  /* 0x0000c20000047ab9 */ /* 0x000fc60000000a00 */
[----:B------:R-:W-:Y:S02]  /*db50*/  IMAD.IADD R3, R3, 0x1, R0 ;  /* 0x0000000103037824 */ /* 0x000fe400078e0200 */
[----:B------:R-:W-:Y:S01]  /*db60*/  IMAD.WIDE.U32 R2, R26, UR4, R2 ;  /* 0x000000041a027c25 */ /* 0x000fe2000f8e0002 */
[----:B------:R-:W-:-:S03]  /*db70*/  UMOV UR4, 0xffffffff ;  /* 0xffffffff00047882 */ /* 0x000fc60000000000 */
[----:B------:R-:W-:Y:S01]  /*db80*/  IMAD R5, R26, UR5, R3 ;  /* 0x000000051a057c24 */ /* 0x000fe2000f8e0203 */
[----:B------:R-:W-:-:S04]  /*db90*/  LEA R9, P0, R2, UR6, 0x1 ;  /* 0x0000000602097c11 */ /* 0x000fc8000f8008ff */
[----:B------:R-:W-:Y:S01]  /*dba0*/  LEA.HI.X R5, R2, UR7, R5, 0x1, P0 ;  /* 0x0000000702057c11 */ /* 0x000fe200080f0c05 */
[----:B------:R-:W-:Y:S08]  /*dbb0*/  BRA.DIV UR4, `(.L_x_275) ;  /* 0x0000003a040c7947 */ /* 0x000ff0000b800000 */
[----:B------:R-:W0:Y:S01]  /*dbc0*/  S2R R3, SR_TID.X ;  /* 0x0000000000037919 */ /* 0x000e220000002100 */
[----:B------:R-:W-:Y:S01]  /*dbd0*/  IMAD R4, R4, 0x2, R22 ;  /* 0x0000000204047824 */ /* 0x000fe200078e0216 */
[----:B------:R-:W1:Y:S04]  /*dbe0*/  SHFL.IDX PT, R2, R9, RZ, 0x181f ;  /* 0x00181fff09027589 */ /* 0x000e6800000e0000 */
[----:B------:R-:W-:Y:S01]  /*dbf0*/  SHFL.IDX PT, R35, R5, 0x2, 0x181f ;  /* 0x00581f0005237f89 */ /* 0x000fe200000e0000 */
[----:B0-----:R-:W-:-:S03]  /*dc00*/  IMAD.SHL.U32 R11, R3, 0x8, RZ ;  /* 0x00000008030b7824 */ /* 0x001fc600078e00ff */
[----:B------:R-:W0:Y:S02]  /*dc10*/  SHFL.IDX PT, R3, R5, RZ, 0x181f ;  /* 0x00181fff05037589 */ /* 0x000e2400000e0000 */
[----:B------:R-:W-:-:S04]  /*dc20*/  LOP3.LUT R11, R11, 0x38, RZ, 0xc0, !PT ;  /* 0x000000380b0b7812 */ /* 0x000fc800078ec0ff */
[----:B------:R-:W-:-:S04]  /*dc30*/  SHF.L.U32 R0, R11, 0x1, RZ ;  /* 0x000000010b007819 */ /* 0x000fc800000006ff */
[----:B-1----:R-:W-:-:S05]  /*dc40*/  IADD3 R2, P0, R2, R0, RZ ;  /* 0x0000000002027210 */ /* 0x002fca0007f1e0ff */
[----:B0-----:R-:W-:-:S05]  /*dc50*/  IMAD.X R3, RZ, RZ, R3, P0 ;  /* 0x000000ffff037224 */ /* 0x001fca00000e0603 */
[----:B------:R-:W-:Y:S04]  /*dc60*/  LDGSTS.E.BYPASS.LTC128B.128 [R4+0x18400], desc[UR36][R2.64], !P3 ;  /* 0x1840000002047fae */ /* 0x000fe8000d901d64 */
[----:B------:R-:W-:Y:S04]  /*dc70*/  LDGSTS.E.BYPASS.LTC128B.128 [R4+0x1b400], desc[UR36][R2.64+0x80], !P2 ;  /* 0x1b40008002047fae */ /* 0x000fe8000d101d64 */
[----:B------:R0:W-:Y:S04]  /*dc80*/  LDGSTS.E.BYPASS.LTC128B.128 [R4+0x1e400], desc[UR36][R2.64+0x100], !P1 ;  /* 0x1e40010002047fae */ /* 0x0001e8000c901d64 */
[----:B0-----:R-:W0:Y:S04]  /*dc90*/  SHFL.IDX PT, R2, R9, 0x1, 0x181f ;  /* 0x00381f0009027f89 */ /* 0x001e2800000e0000 */
[----:B------:R-:W1:Y:S01]  /*dca0*/  SHFL.IDX PT, R3, R5, 0x1, 0x181f ;  /* 0x00381f0005037f89 */ /* 0x000e6200000e0000 */
[----:B0-----:R-:W-:-:S05]  /*dcb0*/  IADD3 R2, P0, R2, R0, RZ ;  /* 0x0000000002027210 */ /* 0x001fca0007f1e0ff */
[----:B-1----:R-:W-:-:S05]  /*dcc0*/  IMAD.X R3, RZ, RZ, R3, P0 ;  /* 0x000000ffff037224 */ /* 0x002fca00000e0603 */
[----:B------:R-:W-:Y:S04]  /*dcd0*/  LDGSTS.E.BYPASS.LTC128B.128 [R4+0x18c00], desc[UR36][R2.64], !P3 ;  /* 0x18c0000002047fae */ /* 0x000fe8000d901d64 */
[----:B------:R-:W-:Y:S04]  /*dce0*/  LDGSTS.E.BYPASS.LTC128B.128 [R4+0x1bc00], desc[UR36][R2.64+0x80], !P2 ;  /* 0x1bc0008002047fae */ /* 0x000fe8000d101d64 */
[----:B------:R0:W-:Y:S04]  /*dcf0*/  LDGSTS.E.BYPASS.LTC128B.128 [R4+0x1ec00], desc[UR36][R2.64+0x100], !P1 ;  /* 0x1ec0010002047fae */ /* 0x0001e8000c901d64 */
[----:B0-----:R-:W0:Y:S02]  /*dd00*/  SHFL.IDX PT, R2, R9, 0x2, 0x181f ;  /* 0x00581f0009027f89 */ /* 0x001e2400000e0000 */
[----:B0-----:R-:W-:-:S05]  /*dd10*/  IADD3 R2, P0, R2, R0, RZ ;  /* 0x0000000002027210 */ /* 0x001fca0007f1e0ff */
[----:B------:R-:W-:Y:S02]  /*dd20*/  IMAD.X R3, RZ, RZ, R35, P0 ;  /* 0x000000ffff037224 */ /* 0x000fe400000e0623 */
[----:B------:R-:W-:Y:S04]  /*dd30*/  SHFL.IDX PT, R35, R5, 0x3, 0x181f ;  /* 0x00781f0005237f89 */ /* 0x000fe800000e0000 */
        /* <DEDUP_REMOVED lines=13> */
[----:B------:R0:W1:Y:S04]  /*de10*/  SHFL.IDX PT, R35, R5, 0x5, 0x181f ;  /* 0x00b81f0005237f89 */ /* 0x00006800000e0000 */
[----:B------:R-:W-:Y:S04]  /*de20*/  LDGSTS.E.BYPASS.LTC128B.128 [R4+0x1a400], desc[UR36][R2.64], !P3 ;  /* 0x1a40000002047fae */ /* 0x000fe8000d901d64 */
[----:B------:R-:W-:Y:S04]  /*de30*/  LDGSTS.E.BYPASS.LTC128B.128 [R4+0x1d400], desc[UR36][R2.64+0x80], !P2 ;  /* 0x1d40008002047fae */ /* 0x000fe8000d101d64 */
[----:B------:R3:W-:Y:S04]  /*de40*/  LDGSTS.E.BYPASS.LTC128B.128 [R4+0x20400], desc[UR36][R2.64+0x100], !P1 ;  /* 0x2040010002047fae */ /* 0x0007e8000c901d64 */
[----:B-1-3--:R0:W3:Y:S02]  /*de50*/  SHFL.IDX PT, R2, R9, 0x5, 0x181f ;  /* 0x00b81f0009027f89 */ /* 0x00a0e400000e0000 */
.L_x_369:
[----:B---3--:R-:W-:-:S04]  /*de60*/  IADD3 R2, P0, R2, R0, RZ ;  /* 0x0000000002027210 */ /* 0x008fc80007f1e0ff */
[----:B------:R-:W-:Y:S02]  /*de70*/  IADD3.X R3, RZ, R35, RZ, P0, !PT ;  /* 0x00000023ff037210 */ /* 0x000fe400007fe4ff */
[----:B------:R-:W-:-:S03]  /*de80*/  PLOP3.LUT P0, PT, PT, PT, PT, 0x80, 0x0 ;  /* 0x000000000000781c */ /* 0x000fc60003f0f070 */
[----:B------:R-:W-:Y:S01]  /*de90*/  @!PT LDS RZ, [RZ] ;  /* 0x00000000fffff984 */ /* 0x000fe20000000800 */
[----:B------:R-:W-:Y:S01]  /*dea0*/  @!PT LDS RZ, [RZ] ;  /* 0x00000000fffff984 */ /* 0x000fe20000000800 */
[----:B------:R-:W-:Y:S01]  /*deb0*/  @!PT LDS RZ, [RZ] ;  /* 0x00000000fffff984 */ /* 0x000fe20000000800 */
[----:B------:R1:W-:Y:S04]  /*dec0*/  LDGSTS.E.BYPASS.LTC128B.128 [R4+0x1ac00], desc[UR36][R2.64], !P3 ;  /* 0x1ac0000002047fae */ /* 0x0003e8000d901d64 */
[----:B------:R1:W-:Y:S04]  /*ded0*/  LDGSTS.E.BYPASS.LTC128B.128 [R4+0x1dc00], desc[UR36][R2.64+0x80], !P2 ;  /* 0x1dc0008002047fae */ /* 0x0003e8000d101d64 */
[----:B------:R1:W-:Y:S01]  /*dee0*/  LDGSTS.E.BYPASS.LTC128B.128 [R4+0x20c00], desc[UR36][R2.64+0x100], !P1 ;  /* 0x20c0010002047fae */ /* 0x0003e2000c901d64 */
[----:B------:R-:W-:Y:S01]  /*def0*/  NOP ;  /* 0x0000000000007918 */ /* 0x000fe20000000000 */
.L_x_276:
        /* <DEDUP_REMOVED lines=10> */
.L_x_277:
[----:B------:R3:W-:Y:S01]  /*dfa0*/  SYNCS.ARRIVE.TRANS64.A1T0 RZ, [R6+URZ+0x2a830], RZ ;  /* 0x02a830ff06ff79a7 */ /* 0x0007e2000810003f */
[----:B------:R-:W-:Y:S05]  /*dfb0*/  @!P2 BRA `(.L_x_278) ;  /* 0x000000000004a947 */ /* 0x000fea0003800000 */
[----:B------:R-:W-:Y:S01]  /*dfc0*/  BPT.TRAP 0x1 ;  /* 0x000000040000795c */ /* 0x000fe20000300000 */
.L_x_278:
[----:B-1----:R-:W-:Y:S01]  /*dfd0*/  SHF.L.U32 R2, R17, 0x1f, RZ ;  /* 0x0000001f11027819 */ /* 0x002fe200000006ff */
[----:B------:R-:W-:Y:S01]  /*dfe0*/  IMAD R4, R10, 0x8, R22 ;  /* 0x000000080a047824 */ /* 0x000fe200078e0216 */
[----:B------:R-:W-:Y:S03]  /*dff0*/  BSSY B1, `(.L_x_279) ;  /* 0x0000003000017945 */ /* 0x000fe60003800000 */
[----:B------:R-:W1:Y:S02]  /*e000*/  SYNCS.PHASECHK.TRANS64.TRYWAIT P0, [R4+URZ+0x2a860], R2 ;  /* 0x02a86002040075a7 */ /* 0x000e64000800017f */
[----:B-1----:R-:W-:Y:S05]  /*e010*/  @!P0 BRA `(.L_x_280) ;  /* 0x0000003800d08947 */ /* 0x002fea0003800000 */
.L_x_370:
[----:B------:R-:W-:Y:S05]  /*e020*/  BSYNC B1 ;  /* 0x0000000000017941 */ /* 0x000fea0003800000 */
.L_x_279:
[----:B------:R-:W4:Y:S01]  /*e030*/  S2R R3, SR_TID.X ;  /* 0x0000000000037919 */ /* 0x000f220000002100 */
[----:B------:R-:W-:Y:S01]  /*e040*/  UMOV UR4, 0xffffffff ;  /* 0xffffffff00047882 */ /* 0x000fe20000000000 */
[----:B---3--:R-:W-:Y:S01]  /*e050*/  IMAD R6, R30, -0x60, R34 ;  /* 0xffffffa01e067824 */ /* 0x008fe200078e0222 */
[----:B------:R-:W-:Y:S01]  /*e060*/  LOP3.LUT P0, RZ, R29, 0x2, RZ, 0xc0, !PT ;  /* 0x000000021dff7812 */ /* 0x000fe2000780c0ff */
[----:B0-----:R-:W-:Y:S01]  /*e070*/  IMAD R5, R10, 0x3000, R32 ;  /* 0x000030000a057824 */ /* 0x001fe200078e0220 */
[----:B----4-:R-:W-:-:S04]  /*e080*/  LOP3.LUT R3, R3, 0x7f, RZ, 0xc0, !PT ;  /* 0x0000007f03037812 */ /* 0x010fc800078ec0ff */
[----:B------:R-:W-:-:S05]  /*e090*/  SHF.R.U32.HI R3, RZ, 0x3, R3 ;  /* 0x00000003ff037819 */ /* 0x000fca0000011603 */
[----:B------:R-:W-:Y:S01]  /*e0a0*/  IMAD.IADD R6, R6, 0x1, -R3 ;  /* 0x0000000106067824 */ /* 0x000fe200078e0a03 */
[----:B------:R-:W-:Y:S06]  /*e0b0*/  BRA.DIV UR4, `(.L_x_281) ;  /* 0x0000003a04bc7947 */ /* 0x000fec000b800000 */
[----:B-1----:R-:W0:Y:S01]  /*e0c0*/  SHFL.IDX PT, R2, R18, RZ, 0x181f ;  /* 0x00181fff12027589 */ /* 0x002e2200000e0000 */
[----:B------:R-:W-:-:S03]  /*e0d0*/  IMAD R5, R5, 0x2, R22 ;  /* 0x0000000205057824 */ /* 0x000fc600078e0216 */
[----:B------:R-:W1:Y:S04]  /*e0e0*/  SHFL.IDX PT, R3, R24, RZ, 0x181f ;  /* 0x00181fff18037589 */ /* 0x000e6800000e0000 */
[----:B--2---:R-:W-:Y:S01]  /*e0f0*/  SHFL.IDX PT, R14, R18, 0x5, 0x181f ;  /* 0x00b81f00120e7f89 */ /* 0x004fe200000e0000 */
[----:B0-----:R-:W-:-:S05]  /*e100*/  IADD3 R2, P1, R2, R0, RZ ;  /* 0x0000000002027210 */ /* 0x001fca0007f3e0ff */
[----:B-1----:R-:W-:Y:S01]  /*e110*/  IMAD.X R3, RZ, RZ, R3, P1 ;  /* 0x000000ffff037224 */ /* 0x002fe200008e0603 */
[----:B------:R-:W-:-:S04]  /*e120*/  LOP3.LUT P1, RZ, R29, 0x1, RZ, 0xc0, !PT ;  /* 0x000000011dff7812 */ /* 0x000fc8000782c0ff */
[----:B------:R-:W-:-:S13]  /*e130*/  ISETP.LT.OR P2, PT, R6, 0x1, !P1 ;  /* 0x000000010600780c */ /* 0x000fda0004f41670 */
[----:B------:R-:W-:Y:S01]  /*e140*/  LDGSTS.E.BYPASS.LTC128B.128 [R5+0x400], desc[UR36][R2.64], !P2 ;  /* 0x0040000002057fae */ /* 0x000fe2000d101d64 */
[----:B------:R-:W-:-:S13]  /*e150*/  ISETP.LT.OR P2, PT, R6, 0x1, !P0 ;  /* 0x000000010600780c */ /* 0x000fda0004741670 */
[----:B------:R0:W-:Y:S04]  /*e160*/  LDGSTS.E.BYPASS.LTC128B.128 [R5+0x3400], desc[UR36][R2.64+0x80], !P2 ;  /* 0x0340008002057fae */ /* 0x0001e8000d101d64 */
[----:B0-----:R-:W0:Y:S04]  /*e170*/  SHFL.IDX PT, R2, R18, 0x1, 0x181f ;  /* 0x00381f0012027f89 */ /* 0x001e2800000e0000 */
[----:B------:R-:W1:Y:S01]  /*e180*/  SHFL.IDX PT, R3, R24, 0x1, 0x181f ;  /* 0x00381f0018037f89 */ /* 0x000e6200000e0000 */
[----:B0-----:R-:W-:-:S05]  /*e190*/  IADD3 R2, P2, R2, R0, RZ ;  /* 0x0000000002027210 */ /* 0x001fca0007f5e0ff */
[----:B-1----:R-:W-:Y:S01]  /*e1a0*/  IMAD.X R3, RZ, RZ, R3, P2 ;  /* 0x000000ffff037224 */ /* 0x002fe200010e0603 */
        /* <DEDUP_REMOVED lines=14> */
[----:B0-----:R-:W-:-:S04]  /*e290*/  IADD3 R2, P2, R2, R0, RZ ;  /* 0x0000000002027210 */ /* 0x001fc80007f5e0ff */
[----:B-1----:R-:W-:Y:S02]  /*e2a0*/  IADD3.X R3, RZ, R3, RZ, P2, !PT ;  /* 0x00000003ff037210 */ /* 0x002fe400017fe4ff */
[----:B------:R-:W-:-:S13]  /*e2b0*/  ISETP.LT.OR P2, PT, R6, 0x31, !P1 ;  /* 0x000000310600780c */ /* 0x000fda0004f41670 */
[----:B------:R-:W-:Y:S01]  /*e2c0*/  LDGSTS.E.BYPASS.LTC128B.128 [R5+0x1c00], desc[UR36][R2.64], !P2 ;  /* 0x01c0000002057fae */ /* 0x000fe2000d101d64 */
[----:B------:R-:W-:-:S13]  /*e2d0*/  ISETP.LT.OR P2, PT, R6, 0x31, !P0 ;  /* 0x000000310600780c */ /* 0x000fda0004741670 */
[----:B------:R0:W-:Y:S04]  /*e2e0*/  LDGSTS.E.BYPASS.LTC128B.128 [R5+0x4c00], desc[UR36][R2.64+0x80], !P2 ;  /* 0x04c0008002057fae */ /* 0x0001e8000d101d64 */
[----:B0-----:R-:W0:Y:S04]  /*e2f0*/  SHFL.IDX PT, R2, R18, 0x4, 0x181f ;  /* 0x00981f0012027f89 */ /* 0x001e2800000e0000 */
[----:B------:R-:W1:Y:S04]  /*e300*/  SHFL.IDX PT, R3, R24, 0x4, 0x181f ;  /* 0x00981f0018037f89 */ /* 0x000e6800000e0000 */
[----:B------:R-:W2:Y:S01]  /*e310*/  SHFL.IDX PT, R24, R24, 0x5, 0x181f ;  /* 0x00b81f0018187f89 */ /* 0x000ea200000e0000 */
[----:B0-----:R-:W-:-:S05]  /*e320*/  IADD3 R2, P2, R2, R0, RZ ;  /* 0x0000000002027210 */ /* 0x001fca0007f5e0ff */
[----:B-1----:R-:W-:Y:S01]  /*e330*/  IMAD.X R3, RZ, RZ, R3, P2 ;  /* 0x000000ffff037224 */ /* 0x002fe200010e0603 */
[----:B------:R-:W-:-:S13]  /*e340*/  ISETP.LT.OR P2, PT, R6, 0x41, !P1 ;  /* 0x000000410600780c */ /* 0x000fda0004f41670 */
[----:B------:R1:W-:Y:S01]  /*e350*/  LDGSTS.E.BYPASS.LTC128B.128 [R5+0x2400], desc[UR36][R2.64], !P2 ;  /* 0x0240000002057fae */ /* 0x0003e2000d101d64 */
[----:B------:R-:W-:-:S13]  /*e360*/  ISETP.LT.OR P2, PT, R6, 0x41, !P0 ;  /* 0x000000410600780c */ /* 0x000fda0004741670 */
[----:B--2---:R1:W-:Y:S02]  /*e370*/  LDGSTS.E.BYPASS.LTC128B.128 [R5+0x5400], desc[UR36][R2.64+0x80], !P2 ;  /* 0x0540008002057fae */ /* 0x0043e4000d101d64 */
.L_x_384:
        /* <DEDUP_REMOVED lines=19> */
[----:B------:R-:W-:-:S04]  /*e4b0*/  IMAD R21, R8, UR5, R21 ;  /* 0x0000000508157c24 */ /* 0x000fc8000f8e0215 */
[----:B------:R-:W-:-:S07]  /*e4c0*/  IMAD.IADD R21, R3, 0x1, R21 ;  /* 0x0000000103157824 */ /* 0x000fce00078e0215 */
.L_x_282:
        /* <DEDUP_REMOVED lines=10> */
.L_x_283:
[----:B------:R-:W-:Y:S01]  /*e570*/  IMAD.MOV.U32 R3, RZ, RZ, R21 ;  /* 0x000000ffff037224 */ /* 0x000fe200078e0015 */
[----:B------:R-:W-:Y:S01]  /*e580*/  ULDC.64 UR4, c[0x0][0x330] ;  /* 0x0000cc0000047ab9 */ /* 0x000fe20000000a00 */
[----:B------:R-:W-:Y:S01]  /*e590*/  ULDC.64 UR6, c[0x0][0x318] ;  /* 0x0000c60000067ab9 */ /* 0x000fe20000000a00 */
[----:B------:R1:W-:Y:S01]  /*e5a0*/  SYNCS.ARRIVE.TRANS64.A1T0 RZ, [R4+URZ+0x2a850], RZ ;  /* 0x02a850ff04ff79a7 */ /* 0x0003e2000810003f */
[----:B------:R-:W-:Y:S01]  /*e5b0*/  IMAD.WIDE.U32 R2, R26, UR4, R2 ;  /* 0x000000041a027c25 */ /* 0x000fe2000f8e0002 */
[----:B------:R-:W-:-:S03]  /*e5c0*/  MOV R10, R27 ;  /* 0x0000001b000a7202 */ /* 0x000fc60000000f00 */
[----:B------:R-:W-:Y:S01]  /*e5d0*/  IMAD R3, R26, UR5, R3 ;  /* 0x000000051a037c24 */ /* 0x000fe2000f8e0203 */
[C---:B------:R-:W-:Y:S01]  /*e5e0*/  LEA R18, P0, R2.reuse, UR6, 0x1 ;  /* 0x0000000602127c11 */ /* 0x040fe2000f8008ff */
[C---:B------:R-:W-:Y:S02]  /*e5f0*/  VIADD R0, R25.reuse, 0xffffffff ;  /* 0xffffffff19007836 */ /* 0x040fe40000000000 */
[----:B------:R-:W-:Y:S01]  /*e600*/  IMAD.MOV.U32 R17, RZ, RZ, R28 ;  /* 0x000000ffff117224 */ /* 0x000fe200078e001c */
[----:B------:R-:W-:Y:S01]  /*e610*/  LEA.HI.X R24, R2, UR7, R3, 0x1, P0 ;  /* 0x0000000702187c11 */ /* 0x000fe200080f0c03 */
[----:B------:R-:W-:Y:S01]  /*e620*/  IMAD.MOV.U32 R30, RZ, RZ, R25 ;  /* 0x000000ffff1e7224 */ /* 0x000fe200078e0019 */
[----:B------:R-:W-:-:S13]  /*e630*/  ISETP.GT.AND P0, PT, R25, R36, PT ;  /* 0x000000241900720c */ /* 0x000fda0003f04270 */
[----:B-1----:R-:W-:Y:S05]  /*e640*/  @P0 BRA `(.L_x_284) ;  /* 0xfffffff0003c0947 */ /* 0x002fea000383ffff */
.L_x_271:
[----:B------:R-:W-:Y:S05]  /*e650*/  BSYNC B0 ;  /* 0x0000000000007941 */ /* 0x000fea0003800000 */
.L_x_270:
[----:B------:R-:W1:Y:S01]  /*e660*/  S2R R2, SR_TID.X ;  /* 0x0000000000027919 */ /* 0x000e620000002100 */
[----:B------:R-:W-:Y:S01]  /*e670*/  BSSY B0, `(.L_x_285) ;  /* 0x0000010000007945 */ /* 0x000fe20003800000 */
[----:B-1----:R-:W-:-:S04]  /*e680*/  LOP3.LUT R2, R2, 0x7f, RZ, 0xc0, !PT ;  /* 0x0000007f02027812 */ /* 0x002fc800078ec0ff */
[----:B------:R-:W-:-:S13]  /*e690*/  ISETP.NE.AND P0, PT, R2, RZ, PT ;  /* 0x000000ff0200720c */ /* 0x000fda0003f05270 */
[----:B------:R-:W-:Y:S05]  /*e6a0*/  @P0 BRA `(.L_x_286) ;  /* 0x0000000000300947 */ /* 0x000fea0003800000 */
[----:B------:R-:W1:Y:S01]  /*e6b0*/  S2R R5, SR_LANEID ;  /* 0x0000000000057919 */ /* 0x000e620000000000 */
[----:B------:R-:W-:Y:S01]  /*e6c0*/  VOTEU.ANY UR4, UPT, PT ;  /* 0x0000000000047886 */ /* 0x000fe200038e0100 */
[----:B0-----:R-:W0:Y:S01]  /*e6d0*/  LDC.64 R2, c[0x0][0xc60] ;  /* 0x00031800ff027b82 */ /* 0x001e220000000a00 */
[----:B------:R-:W1:Y:S02]  /*e6e0*/  FLO.U32 R0, UR4 ;  /* 0x0000000400007d00 */ /* 0x000e6400080e0000 */
[----:B-1----:R-:W-:-:S06]  /*e6f0*/  ISETP.EQ.U32.AND P0, PT, R0, R5, PT ;  /* 0x000000050000720c */ /* 0x002fcc0003f02070 */
[----:B------:R-:W0:Y:S07]  /*e700*/  POPC R5, UR4 ;  /* 0x0000000400057d09 */ /* 0x000e2e0008000000 */
[----:B0-----:R-:W3:Y:S01]  /*e710*/  @P0 ATOMG.E.ADD.STRONG.GPU PT, R3, desc[UR36][R2.64], R5 ;  /* 0x00000005020309a8 */ /* 0x001ee200081ee1e4 */
[----:B------:R-:W0:Y:S02]  /*e720*/  S2R R4, SR_LTMASK ;  /* 0x0000000000047919 */ /* 0x000e240000003900 */
[----:B0-----:R-:W-:-:S04]  /*e730*/  LOP3.LUT R4, R4, UR4, RZ, 0xc0, !PT ;  /* 0x0000000404047c12 */ /* 0x001fc8000f8ec0ff */
[----:B------:R-:W0:Y:S01]  /*e740*/  POPC R7, R4 ;  /* 0x0000000400077309 */ /* 0x000e220000000000 */
[----:B---3--:R-:W0:Y:S02]  /*e750*/  SHFL.IDX PT, R0, R3, R0, 0x1f ;  /* 0x00001f0003007589 */ /* 0x008e2400000e0000 */
[----:B0-----:R-:W-:-:S07]  /*e760*/  IADD3 R16, R0, UR39, R7 ;  /* 0x0000002700107c10 */ /* 0x001fce000fffe007 */
.L_x_286:
[----:B------:R-:W-:Y:S05]  /*e770*/  BSYNC B0 ;  /* 0x0000000000007941 */ /* 0x000fea0003800000 */
.L_x_285:
[----:B------:R-:W-:-:S13]  /*e780*/  LOP3.LUT P0, RZ, R23, 0x10, RZ, 0xc0, !PT ;  /* 0x0000001017ff7812 */ /* 0x000fda000780c0ff */
[----:B------:R-:W-:Y:S05]  /*e790*/  @!P0 BRA `(.L_x_287) ;  /* 0x0000000000048947 */ /* 0x000fea0003800000 */
[----:B------:R-:W-:Y:S01]  /*e7a0*/  BPT.TRAP 0x1 ;  /* 0x000000040000795c */ /* 0x000fe20000300000 */
.L_x_287:
[----:B------:R-:W-:Y:S01]  /*e7b0*/  IMAD R0, R27, 0x8, R22 ;  /* 0x000000081b007824 */ /* 0x000fe200078e0216 */
[----:B0-----:R-:W-:Y:S01]  /*e7c0*/  SHF.L.U32 R3, R28, 0x1f, RZ ;  /* 0x0000001f1c037819 */ /* 0x001fe200000006ff */
[----:B------:R-:W-:Y:S01]  /*e7d0*/  BSSY B0, `(.L_x_288) ;  /* 0x0000004000007945 */ /* 0x000fe20003800000 */
[----:B------:R-:W-:Y:S02]  /*e7e0*/  IMAD R6, R25, -0x60, R34 ;  /* 0xffffffa019067824 */ /* 0x000fe400078e0222 */
[----:B------:R-:W0:Y:S02]  /*e7f0*/  SYNCS.PHASECHK.TRANS64.TRYWAIT P0, [R0+URZ+0x2a860], R3 ;  /* 0x02a86003000075a7 */ /* 0x000e24000800017f */
[----:B0-----:R-:W-:Y:S05]  /*e800*/  @!P0 BRA `(.L_x_289) ;  /* 0x0000003800d48947 */ /* 0x001fea0003800000 */
.L_x_385:
[----:B------:R-:W-:Y:S05]  /*e810*/  BSYNC B0 ;  /* 0x0000000000007941 */ /* 0x000fea0003800000 */
.L_x_288:
[----:B------:R-:W1:Y:S01]  /*e820*/  S2R R2, SR_TID.X ;  /* 0x0000000000027919 */ /* 0x000e620000002100 */
[----:B------:R-:W-:Y:S01]  /*e830*/  UMOV UR4, 0xffffffff ;  /* 0xffffffff00047882 */ /* 0x000fe20000000000 */
[----:B------:R-:W-:Y:S01]  /*e840*/  IMAD R7, R27, 0x3000, R32 ;  /* 0x000030001b077824 */ /* 0x000fe200078e0220 */
[----:B-1----:R-:W-:-:S04]  /*e850*/  LOP3.LUT R2, R2, 0x7f, RZ, 0xc0, !PT ;  /* 0x0000007f02027812 */ /* 0x002fc800078ec0ff */
[----:B------:R-:W-:-:S05]  /*e860*/  SHF.R.U32.HI R2, RZ, 0x3, R2 ;  /* 0x00000003ff027819 */ /* 0x000fca0000011602 */
[----:B------:R-:W-:Y:S01]  /*e870*/  IMAD.IADD R6, R6, 0x1, -R2 ;  /* 0x0000000106067824 */ /* 0x000fe200078e0a02 */
[----:B------:R-:W-:Y:S06]  /*e880*/  BRA.DIV UR4, `(.L_x_290) ;  /* 0x0000003a04c87947 */ /* 0x000fec000b800000 */
[----:B------:R-:W1:Y:S01]  /*e890*/  S2R R2, SR_TID.X ;  /* 0x0000000000027919 */ /* 0x000e620000002100 */
[----:B------:R-:W-:Y:S01]  /*e8a0*/  LOP3.LUT P0, RZ, R29, 0x2, RZ, 0xc0, !PT ;  /* 0x000000021dff7812 */ /* 0x000fe2000780c0ff */
[----:B------:R-:W-:Y:S01]  /*e8b0*/  IMAD R4, R7, 0x2, R22 ;  /* 0x0000000207047824 */ /* 0x000fe200078e0216 */
[----:B--2---:R-:W2:Y:S02]  /*e8c0*/  SHFL.IDX PT, R14, R18, RZ, 0x181f ;  /* 0x00181fff120e7589 */ /* 0x004ea400000e0000 */
[----:B------:R-:W-:Y:S02]  /*e8d0*/  ISETP.LT.OR P3, PT, R6, 0x1, !P0 ;  /* 0x000000010600780c */ /* 0x000fe40004761670 */
[----:B0-----:R-:W0:Y:S04]  /*e8e0*/  SHFL.IDX PT, R3, R24, RZ, 0x181f ;  /* 0x00181fff18037589 */ /* 0x001e2800000e0000 */
[----:B------:R-:W-:Y:S04]  /*e8f0*/  SHFL.IDX PT, R10, R18, 0x2, 0x181f ;  /* 0x00581f00120a7f89 */ /* 0x000fe800000e0000 */
[----:B------:R-:W-:Y:S01]  /*e900*/  SHFL.IDX PT, R7, R24, 0x2, 0x181f ;  /* 0x00581f0018077f89 */ /* 0x000fe200000e0000 */
[----:B-1----:R-:W-:Y:S01]  /*e910*/  IMAD.SHL.U32 R8, R2, 0x8, RZ ;  /* 0x0000000802087824 */ /* 0x002fe200078e00ff */
[----:B------:R-:W-:-:S04]  /*e920*/  LOP3.LUT R2, R29, 0x1, RZ, 0xc0, !PT ;  /* 0x000000011d027812 */ /* 0x000fc800078ec0ff */
[----:B------:R-:W-:Y:S02]  /*e930*/  LOP3.LUT R8, R8, 0x38, RZ, 0xc0, !PT ;  /* 0x0000003808087812 */ /* 0x000fe400078ec0ff */
[----:B------:R-:W-:-:S03]  /*e940*/  ISETP.NE.U32.AND P1, PT, R2, 0x1, PT ;  /* 0x000000010200780c */ /* 0x000fc60003f25070 */
[----:B------:R-:W-:Y:S01]  /*e950*/  IMAD.SHL.U32 R5, R8, 0x2, RZ ;  /* 0x0000000208057824 */ /* 0x000fe200078e00ff */
[----:B------:R-:W-:Y:S01]  /*e960*/  ISETP.LT.OR P2, PT, R6, 0x1, P1 ;  /* 0x000000010600780c */ /* 0x000fe20000f41670 */
[----:B------:R-:W-:Y:S03]  /*e970*/  SHFL.IDX PT, R8, R24, 0x1, 0x181f ;  /* 0x00381f0018087f89 */ /* 0x000fe600000e0000 */
[----:B--2---:R-:W-:Y:S02]  /*e980*/  IADD3 R2, P4, R14, R5, RZ ;  /* 0x000000050e027210 */ /* 0x004fe40007f9e0ff */
[----:B------:R-:W1:Y:S02]  /*e990*/  SHFL.IDX PT, R14, R18, 0x1, 0x181f ;  /* 0x00381f00120e7f89 */ /* 0x000e6400000e0000 */
[----:B0-----:R-:W-:-:S05]  /*e9a0*/  IADD3.X R3, RZ, R3, RZ, P4, !PT ;  /* 0x00000003ff037210 */ /* 0x001fca00027fe4ff */
[----:B------:R-:W-:Y:S01]  /*e9b0*/  LDGSTS.E.BYPASS.LTC128B.128 [R4+0x400], desc[UR36][R2.64], !P2 ;  /* 0x0040000002047fae */ /* 0x000fe2000d101d64 */
[----:B------:R-:W-:-:S03]  /*e9c0*/  ISETP.LT.OR P2, PT, R6, 0x11, P1 ;  /* 0x000000110600780c */ /* 0x000fc60000f41670 */
[----:B------:R1:W-:Y:S01]  /*e9d0*/  LDGSTS.E.BYPASS.LTC128B.128 [R4+0x3400], desc[UR36][R2.64+0x80], !P3 ;  /* 0x0340008002047fae */ /* 0x0003e2000d901d64 */
[----:B------:R-:W-:Y:S02]  /*e9e0*/  ISETP.LT.OR P3, PT, R6, 0x11, !P0 ;  /* 0x000000110600780c */ /* 0x000fe40004761670 */
[----:B-1----:R-:W-:Y:S02]  /*e9f0*/  IADD3 R2, P4, R14, R5, RZ ;  /* 0x000000050e027210 */ /* 0x002fe40007f9e0ff */
[----:B------:R-:W0:Y:S03]  /*ea00*/  SHFL.IDX PT, R14, R18, 0x3, 0x181f ;  /* 0x00781f00120e7f89 */ /* 0x000e2600000e0000 */
[----:B------:R-:W-:Y:S02]  /*ea10*/  IMAD.X R3, RZ, RZ, R8, P4 ;  /* 0x000000ffff037224 */ /* 0x000fe400020e0608 */
[----:B------:R-:W1:Y:S04]  /*ea20*/  SHFL.IDX PT, R8, R24, 0x3, 0x181f ;  /* 0x00781f0018087f89 */ /* 0x000e6800000e0000 */
[----:B------:R-:W-:Y:S01]  /*ea30*/  LDGSTS.E.BYPASS.LTC128B.128 [R4+0xc00], desc[UR36][R2.64], !P2 ;  /* 0x00c0000002047fae */ /* 0x000fe2000d101d64 */
[----:B------:R-:W-:-:S03]  /*ea40*/  ISETP.LT.OR P2, PT, R6, 0x21, P1 ;  /* 0x000000210600780c */ /* 0x000fc60000f41670 */
[----:B------:R2:W-:Y:S01]  /*ea50*/  LDGSTS.E.BYPASS.LTC128B.128 [R4+0x3c00], desc[UR36][R2.64+0x80], !P3 ;  /* 0x03c0008002047fae */ /* 0x0005e2000d901d64 */
[----:B------:R-:W-:Y:S02]  /*ea60*/  ISETP.LT.OR P3, PT, R6, 0x21, !P0 ;  /* 0x000000210600780c */ /* 0x000fe40004761670 */
[----:B--2---:R-:W-:Y:S02]  /*ea70*/  IADD3 R2, P4, R10, R5, RZ ;  /* 0x000000050a027210 */ /* 0x004fe40007f9e0ff */
[----:B------:R-:W2:Y:S03]  /*ea80*/  SHFL.IDX PT, R10, R18, 0x4, 0x181f ;  /* 0x00981f00120a7f89 */ /* 0x000ea600000e0000 */
[----:B------:R-:W-:Y:S02]  /*ea90*/  IMAD.X R3, RZ, RZ, R7, P4 ;  /* 0x000000ffff037224 */ /* 0x000fe400020e0607 */
[----:B------:R-:W3:Y:S04]  /*eaa0*/  SHFL.IDX PT, R7, R24, 0x4, 0x181f ;  /* 0x00981f0018077f89 */ /* 0x000ee800000e0000 */
[----:B------:R-:W-:Y:S01]  /*eab0*/  LDGSTS.E.BYPASS.LTC128B.128 [R4+0x1400], desc[UR36][R2.64], !P2 ;  /* 0x0140000002047fae */ /* 0x000fe2000d101d64 */
[----:B------:R-:W-:-:S03]  /*eac0*/  ISETP.LT.OR P2, PT, R6, 0x31, P1 ;  /* 0x000000310600780c */ /* 0x000fc60000f41670 */
[----:B------:R0:W-:Y:S01]  /*ead0*/  LDGSTS.E.BYPASS.LTC128B.128 [R4+0x4400], desc[UR36][R2.64+0x80], !P3 ;  /* 0x0440008002047fae */ /* 0x0001e2000d901d64 */
[----:B------:R-:W-:-:S03]  /*eae0*/  ISETP.LT.OR P3, PT, R6, 0x31, !P0 ;  /* 0x000000310600780c */ /* 0x000fc60004761670 */
[----:B------:R-:W4:Y:S01]  /*eaf0*/  SHFL.IDX PT, R24, R24, 0x5, 0x181f ;  /* 0x00b81f0018187f89 */ /* 0x000f2200000e0000 */
[----:B0-----:R-:W-:-:S03]  /*eb00*/  IADD3 R2, P4, R14, R5, RZ ;  /* 0x000000050e027210 */ /* 0x001fc60007f9e0ff */
[----:B------:R0:W0:Y:S02]  /*eb10*/  SHFL.IDX PT, R14, R18, 0x5, 0x181f ;  /* 0x00b81f00120e7f89 */ /* 0x00002400000e0000 */
[----:B-1----:R-:W-:-:S05]  /*eb20*/  IMAD.X R3, RZ, RZ, R8, P4 ;  /* 0x000000ffff037224 */ /* 0x002fca00020e0608 */
[----:B------:R-:W-:Y:S01]  /*eb30*/  LDGSTS.E.BYPASS.LTC128B.128 [R4+0x1c00], desc[UR36][R2.64], !P2 ;  /* 0x01c0000002047fae */ /* 0x000fe2000d101d64 */
[----:B------:R-:W-:-:S03]  /*eb40*/  ISETP.LT.OR P2, PT, R6, 0x41, P1 ;  /* 0x000000410600780c */ /* 0x000fc60000f41670 */
[----:B------:R2:W-:Y:S01]  /*eb50*/  LDGSTS.E.BYPASS.LTC128B.128 [R4+0x4c00], desc[UR36][R2.64+0x80], !P3 ;  /* 0x04c0008002047fae */ /* 0x0005e2000d901d64 */
[----:B------:R-:W-:Y:S02]  /*eb60*/  ISETP.LT.OR P3, PT, R6, 0x41, !P0 ;  /* 0x000000410600780c */ /* 0x000fe40004761670 */
[----:B--2---:R-:W-:-:S05]  /*eb70*/  IADD3 R2, P4, R10, R5, RZ ;  /* 0x000000050a027210 */ /* 0x004fca0007f9e0ff */
[----:B---3--:R-:W-:-:S05]  /*eb80*/  IMAD.X R3, RZ, RZ, R7, P4 ;  /* 0x000000ffff037224 */ /* 0x008fca00020e0607 */
[----:B------:R1:W-:Y:S04]  /*eb90*/  LDGSTS.E.BYPASS.LTC128B.128 [R4+0x2400], desc[UR36][R2.64], !P2 ;  /* 0x0240000002047fae */ /* 0x0003e8000d101d64 */
[----:B0---4-:R1:W-:Y:S02]  /*eba0*/  LDGSTS.E.BYPASS.LTC128B.128 [R4+0x5400], desc[UR36][R2.64+0x80], !P3 ;  /* 0x0540008002047fae */ /* 0x0113e4000d901d64 */
.L_x_399:
[C---:B------:R-:W-:Y:S02]  /*ebb0*/  ISETP.LT.OR P1, PT, R6.reuse, 0x51, P1 ;  /* 0x000000510600780c */ /* 0x040fe40000f21670 */
[----:B------:R-:W-:Y:S02]  /*ebc0*/  ISETP.LT.OR P0, PT, R6, 0x51, !P0 ;  /* 0x000000510600780c */ /* 0x000fe40004701670 */
[----:B-1----:R-:W-:-:S05]  /*ebd0*/  IADD3 R2, P2, R14, R5, RZ ;  /* 0x000000050e027210 */ /* 0x002fca0007f5e0ff */
[----:B------:R-:W-:-:S05]  /*ebe0*/  IMAD.X R3, RZ, RZ, R24, P2 ;  /* 0x000000ffff037224 */ /* 0x000fca00010e0618 */
[----:B------:R-:W-:Y:S01]  /*ebf0*/  @!PT LDS RZ, [RZ] ;  /* 0x00000000fffff984 */ /* 0x000fe20000000800 */
[----:B------:R-:W-:Y:S01]  /*ec00*/  @!PT LDS RZ, [RZ] ;  /* 0x00000000fffff984 */ /* 0x000fe20000000800 */
[----:B------:R-:W-:Y:S01]  /*ec10*/  @!PT LDS RZ, [RZ] ;  /* 0x00000000fffff984 */ /* 0x000fe20000000800 */
[----:B------:R0:W-:Y:S04]  /*ec20*/  LDGSTS.E.BYPASS.LTC128B.128 [R4+0x2c00], desc[UR36][R2.64], !P1 ;  /* 0x02c0000002047fae */ /* 0x0001e8000c901d64 */
[----:B------:R0:W-:Y:S01]  /*ec30*/  LDGSTS.E.BYPASS.LTC128B.128 [R4+0x5c00], desc[UR36][R2.64+0x80], !P0 ;  /* 0x05c0008002047fae */ /* 0x0001e2000c101d64 */
[----:B------:R-:W-:Y:S01]  /*ec40*/  PLOP3.LUT P0, PT, PT, PT, PT, 0x80, 0x0 ;  /* 0x000000000000781c */ /* 0x000fe20003f0f070 */
[----:B------:R-:W-:-:S12]  /*ec50*/  NOP ;  /* 0x0000000000007918 */ /* 0x000fd80000000000 */
.L_x_291:
        /* <DEDUP_REMOVED lines=10> */
.L_x_292:
[----:B------:R1:W-:Y:S01]  /*ed00*/  SYNCS.ARRIVE.TRANS64.A1T0 RZ, [R0+URZ+0x2a850], RZ ;  /* 0x02a850ff00ff79a7 */ /* 0x0003e2000810003f */
[----:B------:R-:W-:-:S04]  /*ed10*/  IADD3 R27, R27, 0x1, RZ ;  /* 0x000000011b1b7810 */ /* 0x000fc80007ffe0ff */
[----:B------:R-:W-:-:S04]  /*ed20*/  ISETP.NE.AND P0, PT, R27, 0x2, PT ;  /* 0x000000021b00780c */ /* 0x000fc80003f05270 */
[----:B0-----:R-:W-:Y:S02]  /*ed30*/  SEL R3, RZ, 0x1, P0 ;  /* 0x00000001ff037807 */ /* 0x001fe40000000000 */
[----:B------:R-:W-:Y:S02]  /*ed40*/  SEL R27, R27, RZ, P0 ;  /* 0x000000ff1b1b7207 */ /* 0x000fe40000000000 */
[----:B-1----:R-:W-:-:S07]  /*ed50*/  LOP3.LUT R28, R28, R3, RZ, 0x3c, !PT ;  /* 0x000000031c1c7212 */ /* 0x002fce00078e3cff */
.L_x_249:
[----:B------:R-:W-:Y:S05]  /*ed60*/  BSYNC B7 ;  /* 0x0000000000077941 */ /* 0x000fea0003800000 */
.L_x_247:
[----:B------:R-:W-:-:S13]  /*ed70*/  LOP3.LUT P0, RZ, R23, 0x80, RZ, 0xc0, !PT ;  /* 0x0000008017ff7812 */ /* 0x000fda000780c0ff */
[----:B------:R-:W-:Y:S05]  /*ed80*/  @!P0 BRA `(.L_x_293) ;  /* 0x0000000000248947 */ /* 0x000fea0003800000 */
[----:B------:R-:W-:Y:S05]  /*ed90*/  WARPSYNC.ALL ;  /* 0x0000000000007948 */ /* 0x000fea0003800000 */
[----:B------:R-:W0:Y:S08]  /*eda0*/  S2UR UR5, SR_CgaCtaId ;  /* 0x00000000000579c3 */ /* 0x000e300000008800 */
[----:B------:R-:W-:Y:S06]  /*edb0*/  BAR.SYNC.DEFER_BLOCKING 0x5, 0x180 ;  /* 0x0146000000007b1d */ /* 0x000fec0000010000 */
[----:B------:R-:W-:-:S02]  /*edc0*/  UMOV UR4, 0x400 ;  /* 0x0000040000047882 */ /* 0x000fc40000000000 */
[----:B0-----:R-:W-:-:S06]  /*edd0*/  ULEA UR4, UR5, UR4, 0x18 ;  /* 0x0000000405047291 */ /* 0x001fcc000f8ec03f */
[----:B------:R-:W-:-:S05]  /*ede0*/  IMAD.U32 R22, RZ, RZ, UR4 ;  /* 0x00000004ff167e24 */ /* 0x000fca000f8e00ff */
[----:B------:R0:W1:Y:S01]  /*edf0*/  LDS.128 R16, [R22+0x2a8d0] ;  /* 0x02a8d00016107984 */ /* 0x0000620000000c00 */
[----:B------:R-:W-:Y:S06]  /*ee00*/  BAR.ARV 0x4, 0x180 ;  /* 0x0106000000007b1d */ /* 0x000fec0000002000 */
[----:B------:R-:W-:Y:S05]  /*ee10*/  BRA `(.L_x_294) ;  /* 0x0000000800d07947 */ /* 0x000fea0003800000 */
.L_x_293:
[----:B------:R-:W0:Y:S01]  /*ee20*/  S2R R0, SR_TID.X ;  /* 0x0000000000007919 */ /* 0x000e220000002100 */
[----:B------:R-:W-:Y:S01]  /*ee30*/  UMOV UR4, 0xffffffff ;  /* 0xffffffff00047882 */ /* 0x000fe20000000000 */
[----:B0-----:R-:W-:-:S04]  /*ee40*/  LOP3.LUT R9, R0, 0x1f, RZ, 0xc0, !PT ;  /* 0x0000001f00097812 */ /* 0x001fc800078ec0ff */
[----:B------:R-:W-:Y:S01]  /*ee50*/  ISETP.NE.AND P0, PT, R9, 0x1f, PT ;  /* 0x0000001f0900780c */ /* 0x000fe20003f05270 */
[----:B------:R-:W-:-:S12]  /*ee60*/  BRA.DIV UR4, `(.L_x_295) ;  /* 0x0000003e043c7947 */ /* 0x000fd8000b800000 */
[----:B------:R-:W-:Y:S01]  /*ee70*/  IMAD.IADD R7, R19, 0x1, R9 ;  /* 0x0000000113077824 */ /* 0x000fe200078e0209 */
[----:B------:R-:W-:-:S04]  /*ee80*/  ULDC UR4, c[0x0][0xc3c] ;  /* 0x00030f0000047ab9 */ /* 0x000fc80000000800 */
[----:B------:R-:W-:-:S13]  /*ee90*/  ISETP.GE.OR P1, PT, R7, UR4, !P0 ;  /* 0x0000000407007c0c */ /* 0x000fda000c726670 */
[----:B------:R-:W0:Y:S08]  /*eea0*/  @!P1 LDC.64 R4, c[0x0][0xc80] ;  /* 0x00032000ff049b82 */ /* 0x000e300000000a00 */
[----:B------:R-:W1:Y:S01]  /*eeb0*/  @!P1 LDC.64 R2, c[0x0][0xc78] ;  /* 0x00031e00ff029b82 */ /* 0x000e620000000a00 */
[----:B0-----:R-:W-:-:S06]  /*eec0*/  @!P1 IMAD.WIDE R4, R7, 0x4, R4 ;  /* 0x0000000407049825 */ /* 0x001fcc00078e0204 */
[----:B------:R-:W2:Y:S01]  /*eed0*/  @!P1 LDG.E R4, desc[UR36][R4.64] ;  /* 0x0000002404049981 */ /* 0x000ea2000c1e1900 */
[----:B-1----:R-:W-:-:S06]  /*eee0*/  @!P1 IMAD.WIDE R2, R7, 0x4, R2 ;  /* 0x0000000407029825 */ /* 0x002fcc00078e0202 */
[----:B------:R-:W3:Y:S01]  /*eef0*/  @!P1 LDG.E R2, desc[UR36][R2.64] ;  /* 0x0000002402029981 */ /* 0x000ee2000c1e1900 */
[----:B------:R-:W-:Y:S02]  /*ef00*/  IMAD.MOV.U32 R7, RZ, RZ, RZ ;  /* 0x000000ffff077224 */ /* 0x000fe400078e00ff */
[----:B------:R-:W-:Y:S01]  /*ef10*/  IMAD.MOV.U32 R10, RZ, RZ, RZ ;  /* 0x000000ffff0a7224 */ /* 0x000fe200078e00ff */
[C---:B------:R-:W-:Y:S02]  /*ef20*/  ISETP.GE.U32.AND P2, PT, R9.reuse, 0x2, PT ;  /* 0x000000020900780c */ /* 0x040fe40003f46070 */
[C---:B------:R-:W-:Y:S02]  /*ef30*/  ISETP.GE.U32.AND P3, PT, R9.reuse, 0x4, PT ;  /* 0x000000040900780c */ /* 0x040fe40003f66070 */
[C---:B------:R-:W-:Y:S02]  /*ef40*/  ISETP.GE.U32.AND P4, PT, R9.reuse, 0x8, PT ;  /* 0x000000080900780c */ /* 0x040fe40003f86070 */
[----:B------:R-:W-:Y:S01]  /*ef50*/  ISETP.GE.U32.AND P5, PT, R9, 0x10, PT ;  /* 0x000000100900780c */ /* 0x000fe20003fa6070 */
[----:B------:R-:W-:Y:S04]  /*ef60*/  SHFL.IDX PT, R0, R16, RZ, 0x1f ;  /* 0x00001fff10007589 */ /* 0x000fe800000e0000 */
[----:B------:R-:W-:Y:S01]  /*ef70*/  SHFL.IDX PT, R8, R16, 0x1, 0x1f ;  /* 0x00201f0010087f89 */ /* 0x000fe200000e0000 */
[----:B--2---:R-:W-:-:S02]  /*ef80*/  @!P1 IMAD.MOV.U32 R7, RZ, RZ, R4 ;  /* 0x000000ffff079224 */ /* 0x004fc400078e0004 */
[----:B---3--:R-:W-:-:S04]  /*ef90*/  @!P1 IMAD.MOV.U32 R10, RZ, RZ, R2 ;  /* 0x000000ffff0a9224 */ /* 0x008fc800078e0002 */
[----:B------:R-:W-:-:S05]  /*efa0*/  IMAD R13, R10, R7, RZ ;  /* 0x000000070a0d7224 */ /* 0x000fca00078e02ff */
[----:B------:R-:W0:Y:S01]  /*efb0*/  SHFL.UP PT, R14, R13, 0x1, RZ ;  /* 0x042000000d0e7989 */ /* 0x000e2200000e00ff */
[----:B------:R-:W-:-:S04]  /*efc0*/  ISETP.NE.AND P1, PT, R9, RZ, PT ;  /* 0x000000ff0900720c */ /* 0x000fc80003f25270 */
        /* <DEDUP_REMOVED lines=14> */
[----:B------:R0:W1:Y:S01]  /*f0b0*/  SHFL.IDX PT, R14, R2, 0x1f, 0x1f ;  /* 0x03e01f00020e7f89 */ /* 0x00006200000e0000 */
[----:B------:R-:W-:-:S07]  /*f0c0*/  IMAD.MOV.U32 R6, RZ, RZ, RZ ;  /* 0x000000ffff067224 */ /* 0x000fce00078e00ff */
.L_x_409:
[----:B------:R-:W-:Y:S02]  /*f0d0*/  ULDC UR4, c[0x0][0xc38] ;  /* 0x00030e0000047ab9 */ /* 0x000fe40000000800 */
[----:B------:R-:W-:-:S04]  /*f0e0*/  IMAD.U32 R5, RZ, RZ, UR4 ;  /* 0x00000004ff057e24 */ /* 0x000fc8000f8e00ff */
[----:B-1----:R-:W-:-:S05]  /*f0f0*/  IMAD R14, R14, R5, RZ ;  /* 0x000000050e0e7224 */ /* 0x002fca00078e02ff */
[----:B------:R-:W-:-:S04]  /*f100*/  IADD3 R9, R8, R14, RZ ;  /* 0x0000000e08097210 */ /* 0x000fc80007ffe0ff */
[----:B------:R-:W-:-:S13]  /*f110*/  ISETP.GT.AND P6, PT, R9, R0, PT ;  /* 0x000000000900720c */ /* 0x000fda0003fc4270 */
[----:B------:R-:W-:Y:S05]  /*f120*/  @P6 BRA `(.L_x_296) ;  /* 0x0000000000a46947 */ /* 0x000fea0003800000 */
.L_x_299:
[----:B0-----:R-:W0:Y:S01]  /*f130*/  LDC R2, c[0x0][0xc3c] ;  /* 0x00030f00ff027b82 */ /* 0x001e220000000800 */
[----:B------:R-:W-:-:S05]  /*f140*/  VIADD R19, R19, 0x1f ;  /* 0x0000001f13137836 */ /* 0x000fca0000000000 */
[----:B0-----:R-:W-:-:S13]  /*f150*/  ISETP.GE.AND P6, PT, R19, R2, PT ;  /* 0x000000021300720c */ /* 0x001fda0003fc6270 */
[----:B------:R-:W-:Y:S05]  /*f160*/  @P6 BRA `(.L_x_297) ;  /* 0x0000000400b86947 */ /* 0x000fea0003800000 */
[----:B------:R-:W0:Y:S01]  /*f170*/  S2R R3, SR_TID.X ;  /* 0x0000000000037919 */ /* 0x000e220000002100 */
[----:B------:R-:W-:Y:S01]  /*f180*/  IMAD.MOV.U32 R7, RZ, RZ, RZ ;  /* 0x000000ffff077224 */ /* 0x000fe200078e00ff */
[----:B0-----:R-:W-:-:S05]  /*f190*/  LOP3.LUT R3, R3, 0x1f, RZ, 0xc0, !PT ;  /* 0x0000001f03037812 */ /* 0x001fca00078ec0ff */
[----:B------:R-:W-:-:S05]  /*f1a0*/  IMAD.IADD R11, R19, 0x1, R3 ;  /* 0x00000001130b7824 */ /* 0x000fca00078e0203 */
[----:B------:R-:W-:-:S13]  /*f1b0*/  ISETP.GE.OR P6, PT, R11, R2, !P0 ;  /* 0x000000020b00720c */ /* 0x000fda00047c6670 */
[----:B------:R-:W0:Y:S08]  /*f1c0*/  @!P6 LDC.64 R2, c[0x0][0xc80] ;  /* 0x00032000ff02eb82 */ /* 0x000e300000000a00 */
[----:B------:R-:W1:Y:S01]  /*f1d0*/  @!P6 LDC.64 R4, c[0x0][0xc78] ;  /* 0x00031e00ff04eb82 */ /* 0x000e620000000a00 */
[----:B------:R-:W-:Y:S02]  /*f1e0*/  IMAD.MOV.U32 R10, RZ, RZ, RZ ;  /* 0x000000ffff0a7224 */ /* 0x000fe400078e00ff */
[----:B0-----:R-:W-:-:S05]  /*f1f0*/  @!P6 IMAD.WIDE R2, R11, 0x4, R2 ;  /* 0x000000040b02e825 */ /* 0x001fca00078e0202 */
[----:B------:R1:W2:Y:S02]  /*f200*/  @!P6 LDG.E R7, desc[UR36][R2.64] ;  /* 0x000000240207e981 */ /* 0x0002a4000c1e1900 */
[----:B-1----:R-:W-:-:S05]  /*f210*/  @!P6 IMAD.WIDE R2, R11, 0x4, R4 ;  /* 0x000000040b02e825 */ /* 0x002fca00078e0204 */
[----:B------:R-:W2:Y:S01]  /*f220*/  @!P6 LDG.E R10, desc[UR36][R2.64] ;  /* 0x00000024020ae981 */ /* 0x000ea2000c1e1900 */
[----:B------:R-:W-:Y:S01]  /*f230*/  UMOV UR4, 0xffffffff ;  /* 0xffffffff00047882 */ /* 0x000fe20000000000 */
[----:B--2---:R-:W-:Y:S02]  /*f240*/  IMAD R13, R10, R7, RZ ;  /* 0x000000070a0d7224 */ /* 0x004fe400078e02ff */
[----:B------:R-:W-:Y:S05]  /*f250*/  BRA.DIV UR4, `(.L_x_298) ;  /* 0x0000003e04787947 */ /* 0x000fea000b800000 */
        /* <DEDUP_REMOVED lines=15> */
[----:B------:R0:W1:Y:S02]  /*f350*/  SHFL.IDX PT, R14, R2, 0x1f, 0x1f ;  /* 0x03e01f00020e7f89 */ /* 0x00006400000e0000 */
.L_x_417:
[----:B------:R-:W-:Y:S02]  /*f360*/  ULDC UR4, c[0x0][0xc38] ;  /* 0x00030e0000047ab9 */ /* 0x000fe40000000800 */
[----:B------:R-:W-:-:S04]  /*f370*/  IMAD.U32 R5, RZ, RZ, UR4 ;  /* 0x00000004ff057e24 */ /* 0x000fc8000f8e00ff */
[----:B-1----:R-:W-:-:S04]  /*f380*/  IMAD R14, R14, R5, RZ ;  /* 0x000000050e0e7224 */ /* 0x002fc800078e02ff */
[----:B------:R-:W-:-:S05]  /*f390*/  IMAD.IADD R9, R14, 0x1, R9 ;  /* 0x000000010e097824 */ /* 0x000fca00078e0209 */
[----:B------:R-:W-:-:S13]  /*f3a0*/  ISETP.GT.AND P6, PT, R9, R0, PT ;  /* 0x000000000900720c */ /* 0x000fda0003fc4270 */
[----:B------:R-:W-:Y:S05]  /*f3b0*/  @!P6 BRA `(.L_x_299) ;  /* 0xfffffffc005ce947 */ /* 0x000fea000383ffff */
.L_x_296:
[----:B------:R-:W-:Y:S01]  /*f3c0*/  IMAD.IADD R9, R9, 0x1, -R14 ;  /* 0x0000000109097824 */ /* 0x000fe200078e0a0e */
[----:B------:R-:W-:-:S03]  /*f3d0*/  UMOV UR4, 0xffffffff ;  /* 0xffffffff00047882 */ /* 0x000fc60000000000 */
[----:B------:R-:W-:-:S05]  /*f3e0*/  IMAD R3, R2, R5, R9 ;  /* 0x0000000502037224 */ /* 0x000fca00078e0209 */
[----:B------:R-:W-:Y:S01]  /*f3f0*/  ISETP.GT.AND P6, PT, R3, R0, PT ;  /* 0x000000000300720c */ /* 0x000fe20003fc4270 */
[----:B------:R-:W-:-:S12]  /*f400*/  BRA.DIV UR4, `(.L_x_300) ;  /* 0x0000003e04c47947 */ /* 0x000fd8000b800000 */
[----:B------:R-:W-:-:S04]  /*f410*/  VOTE.ANY R3, PT, !P6 ;  /* 0x0000000000037806 */ /* 0x000fc800070e0100 */
[----:B------:R-:W1:Y:S02]  /*f420*/  POPC R4, R3 ;  /* 0x0000000300047309 */ /* 0x000e640000000000 */
[----:B-1----:R1:W2:Y:S04]  /*f430*/  SHFL.IDX PT, R7, R7, R4, 0x1f ;  /* 0x00001f0407077589 */ /* 0x0022a800000e0000 */
[----:B------:R1:W3:Y:S02]  /*f440*/  SHFL.IDX PT, R10, R10, R4, 0x1f ;  /* 0x00001f040a0a7589 */ /* 0x0002e400000e0000 */
.L_x_422:
[----:B------:R-:W-:-:S13]  /*f450*/  ISETP.NE.AND P0, PT, R3, RZ, PT ;  /* 0x000000ff0300720c */ /* 0x000fda0003f05270 */
[----:B------:R-:W-:Y:S05]  /*f460*/  @!P0 BRA `(.L_x_301) ;  /* 0x0000000000108947 */ /* 0x000fea0003800000 */
[----:B------:R-:W-:Y:S01]  /*f470*/  UMOV UR4, 0xffffffff ;  /* 0xffffffff00047882 */ /* 0x000fe20000000000 */
[----:B------:R-:W-:Y:S02]  /*f480*/  VIADD R12, R4, 0xffffffff ;  /* 0xffffffff040c7836 */ /* 0x000fe40000000000 */
[----:B------:R-:W-:Y:S05]  /*f490*/  BRA.DIV UR4, `(.L_x_302) ;  /* 0x0000003e04fc7947 */ /* 0x000fea000b800000 */
[----:B------:R4:W0:Y:S02]  /*f4a0*/  SHFL.IDX PT, R6, R2, R12, 0x1f ;  /* 0x00001f0c02067589 */ /* 0x00082400000e0000 */
.L_x_301:
[----:B--2---:R-:W-:Y:S01]  /*f4b0*/  IABS R8, R7 ;  /* 0x0000000700087213 */ /* 0x004fe20000000000 */
[----:B0-----:R-:W-:Y:S01]  /*f4c0*/  IMAD R16, R6, R5, R9 ;  /* 0x0000000506107224 */ /* 0x001fe200078e0209 */
[----:B---3--:R-:W-:Y:S01]  /*f4d0*/  IABS R5, R10 ;  /* 0x0000000a00057213 */ /* 0x008fe20000000000 */
[----:B------:R-:W-:Y:S01]  /*f4e0*/  IMAD.IADD R19, R4, 0x1, R19 ;  /* 0x0000000104137824 */ /* 0x000fe200078e0213 */
[----:B------:R-:W0:Y:S01]  /*f4f0*/  I2F.RP R11, R8 ;  /* 0x00000008000b7306 */ /* 0x000e220000209400 */
[----:B------:R-:W-:-:S07]  /*f500*/  IMAD.IADD R0, R0, 0x1, -R16 ;  /* 0x0000000100007824 */ /* 0x000fce00078e0a10 */
[----:B----4-:R-:W2:Y:S08]  /*f510*/  I2F.RP R12, R5 ;  /* 0x00000005000c7306 */ /* 0x010eb00000209400 */
[----:B0-----:R-:W0:Y:S08]  /*f520*/  MUFU.RCP R11, R11 ;  /* 0x0000000b000b7308 */ /* 0x001e300000001000 */
[----:B--2---:R-:W-:Y:S01]  /*f530*/  MUFU.RCP R12, R12 ;  /* 0x0000000c000c7308 */ /* 0x004fe20000001000 */
[----:B0-----:R-:W-:-:S07]  /*f540*/  IADD3 R2, R11, 0xffffffe, RZ ;  /* 0x0ffffffe0b027810 */ /* 0x001fce0007ffe0ff */
[----:B------:R0:W2:Y:S02]  /*f550*/  F2I.FTZ.U32.TRUNC.NTZ R3, R2 ;  /* 0x0000000200037305 */ /* 0x0000a4000021f000 */
[----:B0-----:R-:W-:Y:S02]  /*f560*/  IMAD.MOV.U32 R2, RZ, RZ, RZ ;  /* 0x000000ffff027224 */ /* 0x001fe400078e00ff */
[----:B--2---:R-:W-:-:S04]  /*f570*/  IMAD.MOV R9, RZ, RZ, -R3 ;  /* 0x000000ffff097224 */ /* 0x004fc800078e0a03 */
[----:B------:R-:W-:-:S04]  /*f580*/  IMAD R9, R9, R8, RZ ;  /* 0x0000000809097224 */ /* 0x000fc800078e02ff */
[----:B------:R-:W-:Y:S01]  /*f590*/  IMAD.HI.U32 R3, R3, R9, R2 ;  /* 0x0000000903037227 */ /* 0x000fe200078e0002 */
[----:B------:R-:W-:Y:S02]  /*f5a0*/  IABS R2, R7 ;  /* 0x0000000700027213 */ /* 0x000fe40000000000 */
[----:B------:R-:W-:-:S03]  /*f5b0*/  IABS R9, R0 ;  /* 0x0000000000097213 */ /* 0x000fc60000000000 */
[----:B------:R-:W-:Y:S02]  /*f5c0*/  IMAD.MOV R2, RZ, RZ, -R2 ;  /* 0x000000ffff027224 */ /* 0x000fe400078e0a02 */
[----:B------:R-:W-:-:S04]  /*f5d0*/  IMAD.HI.U32 R6, R3, R9, RZ ;  /* 0x0000000903067227 */ /* 0x000fc800078e00ff */
[----:B------:R-:W-:Y:S02]  /*f5e0*/  VIADD R3, R12, 0xffffffe ;  /* 0x0ffffffe0c037836 */ /* 0x000fe40000000000 */
[----:B------:R-:W-:-:S04]  /*f5f0*/  IMAD R9, R6, R2, R9 ;  /* 0x0000000206097224 */ /* 0x000fc800078e0209 */
[----:B------:R-:W0:Y:S01]  /*f600*/  F2I.FTZ.U32.TRUNC.NTZ R3, R3 ;  /* 0x0000000300037305 */ /* 0x000e22000021f000 */
[----:B------:R-:W-:-:S13]  /*f610*/  ISETP.GT.U32.AND P1, PT, R8, R9, PT ;  /* 0x000000090800720c */ /* 0x000fda0003f24070 */
[----:B------:R-:W-:Y:S01]  /*f620*/  @!P1 IMAD.IADD R9, R9, 0x1, -R8 ;  /* 0x0000000109099824 */ /* 0x000fe200078e0a08 */
[----:B0-----:R-:W-:Y:S01]  /*f630*/  IADD3 R2, RZ, -R3, RZ ;  /* 0x80000003ff027210 */ /* 0x001fe20007ffe0ff */
[----:B------:R-:W-:Y:S01]  /*f640*/  @!P1 VIADD R6, R6, 0x1 ;  /* 0x0000000106069836 */ /* 0x000fe20000000000 */
[----:B------:R-:W-:Y:S02]  /*f650*/  ISETP.NE.AND P1, PT, R7, RZ, PT ;  /* 0x000000ff0700720c */ /* 0x000fe40003f25270 */
[----:B------:R-:W-:Y:S01]  /*f660*/  ISETP.GE.U32.AND P0, PT, R9, R8, PT ;  /* 0x000000080900720c */ /* 0x000fe20003f06070 */
[----:B------:R-:W-:Y:S02]  /*f670*/  IMAD R9, R2, R5, RZ ;  /* 0x0000000502097224 */ /* 0x000fe400078e02ff */
[----:B------:R-:W-:-:S04]  /*f680*/  IMAD.MOV.U32 R2, RZ, RZ, RZ ;  /* 0x000000ffff027224 */ /* 0x000fc800078e00ff */
[----:B------:R-:W-:Y:S01]  /*f690*/  IMAD.HI.U32 R8, R3, R9, R2 ;  /* 0x0000000903087227 */ /* 0x000fe200078e0002 */
[----:B------:R-:W-:-:S04]  /*f6a0*/  LOP3.LUT R2, R0, R7, RZ, 0x3c, !PT ;  /* 0x0000000700027212 */ /* 0x000fc800078e3cff */
[----:B------:R-:W-:Y:S01]  /*f6b0*/  ISETP.GE.AND P2, PT, R2, RZ, PT ;  /* 0x000000ff0200720c */ /* 0x000fe20003f46270 */
[----:B------:R-:W-:Y:S01]  /*f6c0*/  @P0 VIADD R6, R6, 0x1 ;  /* 0x0000000106060836 */ /* 0x000fe20000000000 */
[----:B------:R-:W-:-:S05]  /*f6d0*/  IABS R2, R10 ;  /* 0x0000000a00027213 */ /* 0x000fca0000000000 */
[----:B------:R-:W-:-:S06]  /*f6e0*/  IMAD.MOV R2, RZ, RZ, -R2 ;  /* 0x000000ffff027224 */ /* 0x000fcc00078e0a02 */
[----:B------:R-:W-:Y:S01]  /*f6f0*/  @!P2 IMAD.MOV R6, RZ, RZ, -R6 ;  /* 0x000000ffff06a224 */ /* 0x000fe200078e0a06 */
[----:B------:R-:W-:-:S04]  /*f700*/  @!P1 LOP3.LUT R6, RZ, R7, RZ, 0x33, !PT ;  /* 0x00000007ff069212 */ /* 0x000fc800078e33ff */
[-C--:B------:R-:W-:Y:S01]  /*f710*/  IABS R3, R6.reuse ;  /* 0x0000000600037213 */ /* 0x080fe20000000000 */
[----:B------:R-:W-:-:S04]  /*f720*/  IMAD R7, R7, R6, RZ ;  /* 0x0000000607077224 */ /* 0x000fc800078e02ff */
[----:B------:R-:W-:-:S04]  /*f730*/  IMAD.HI.U32 R8, R8, R3, RZ ;  /* 0x0000000308087227 */ /* 0x000fc800078e00ff */
[----:B------:R-:W-:Y:S02]  /*f740*/  IMAD R2, R8, R2, R3 ;  /* 0x0000000208027224 */ /* 0x000fe400078e0203 */
[----:B------:R-:W-:-:S03]  /*f750*/  IMAD.IADD R17, R0, 0x1, -R7 ;  /* 0x0000000100117824 */ /* 0x000fc600078e0a07 */
[----:B------:R-:W-:-:S13]  /*f760*/  ISETP.GT.U32.AND P1, PT, R5, R2, PT ;  /* 0x000000020500720c */ /* 0x000fda0003f24070 */
[----:B------:R-:W-:Y:S01]  /*f770*/  @!P1 IMAD.IADD R2, R2, 0x1, -R5 ;  /* 0x0000000102029824 */ /* 0x000fe200078e0a05 */
[----:B------:R-:W-:Y:S02]  /*f780*/  @!P1 IADD3 R8, R8, 0x1, RZ ;  /* 0x0000000108089810 */ /* 0x000fe40007ffe0ff */
[----:B------:R-:W-:Y:S02]  /*f790*/  ISETP.NE.AND P1, PT, R10, RZ, PT ;  /* 0x000000ff0a00720c */ /* 0x000fe40003f25270 */
[----:B------:R-:W-:Y:S02]  /*f7a0*/  ISETP.GE.U32.AND P0, PT, R2, R5, PT ;  /* 0x000000050200720c */ /* 0x000fe40003f06070 */
[----:B------:R-:W-:-:S04]  /*f7b0*/  LOP3.LUT R2, R6, R10, RZ, 0x3c, !PT ;  /* 0x0000000a06027212 */ /* 0x000fc800078e3cff */
[----:B------:R-:W-:-:S07]  /*f7c0*/  ISETP.GE.AND P2, PT, R2, RZ, PT ;  /* 0x000000ff0200720c */ /* 0x000fce0003f46270 */
[----:B------:R-:W-:-:S06]  /*f7d0*/  @P0 VIADD R8, R8, 0x1 ;  /* 0x0000000108080836 */ /* 0x000fcc0000000000 */
[----:B------:R-:W-:Y:S01]  /*f7e0*/  @!P2 IMAD.MOV R8, RZ, RZ, -R8 ;  /* 0x000000ffff08a224 */ /* 0x000fe200078e0a08 */
[----:B------:R-:W-:-:S05]  /*f7f0*/  @!P1 LOP3.LUT R8, RZ, R10, RZ, 0x33, !PT ;  /* 0x0000000aff089212 */ /* 0x000fca00078e33ff */
[----:B------:R-:W-:-:S04]  /*f800*/  IMAD.MOV R3, RZ, RZ, -R8 ;  /* 0x000000ffff037224 */ /* 0x000fc800078e0a08 */
[C---:B------:R-:W-:Y:S02]  /*f810*/  IMAD R18, R10.reuse, R3, R6 ;  /* 0x000000030a127224 */ /* 0x040fe400078e0206 */
[----:B------:R-:W-:-:S05]  /*f820*/  IMAD R3, R10, 0x1000000, R8 ;  /* 0x010000000a037824 */ /* 0x000fca00078e0208 */
[----:B------:R-:W-:Y:S01]  /*f830*/  LEA R18, R18, R3, 0x10 ;  /* 0x0000000312127211 */ /* 0x000fe200078e80ff */
[----:B------:R-:W-:Y:S06]  /*f840*/  BRA `(.L_x_303) ;  /* 0x00000000001c7947 */ /* 0x000fec0003800000 */
.L_x_297:
[----:B------:R-:W-:Y:S01]  /*f850*/  UMOV UR4, URZ ;  /* 0x0000003f00047c82 */ /* 0x000fe20008000000 */
[----:B------:R-:W-:Y:S01]  /*f860*/  UMOV UR5, URZ ;  /* 0x0000003f00057c82 */ /* 0x000fe20008000000 */
[----:B------:R-:W-:Y:S01]  /*f870*/  ULDC UR6, c[0x0][0xc3c] ;  /* 0x00030f0000067ab9 */ /* 0x000fe20000000800 */
[----:B------:R-:W-:Y:S02]  /*f880*/  IMAD.MOV.U32 R16, RZ, RZ, R0 ;  /* 0x000000ffff107224 */ /* 0x000fe400078e0000 */
[----:B------:R-:W-:Y:S02]  /*f890*/  IMAD.U32 R17, RZ, RZ, UR4 ;  /* 0x00000004ff117e24 */ /* 0x000fe4000f8e00ff */
[----:B------:R-:W-:Y:S02]  /*f8a0*/  IMAD.U32 R18, RZ, RZ, UR5 ;  /* 0x00000005ff127e24 */ /* 0x000fe4000f8e00ff */
[----:B------:R-:W-:-:S07]  /*f8b0*/  IMAD.U32 R19, RZ, RZ, UR6 ;  /* 0x00000006ff137e24 */ /* 0x000fce000f8e00ff */
.L_x_303:
[----:B------:R-:W0:Y:S01]  /*f8c0*/  S2R R0, SR_TID.X ;  /* 0x0000000000007919 */ /* 0x000e220000002100 */
[----:B------:R-:W-:Y:S05]  /*f8d0*/  WARPSYNC.ALL ;  /* 0x0000000000007948 */ /* 0x000fea0003800000 */
[----:B------:R-:W-:Y:S01]  /*f8e0*/  BAR.SYNC.DEFER_BLOCKING 0x4, 0x180 ;  /* 0x0106000000007b1d */ /* 0x000fe20000010000 */
[----:B0-----:R-:W-:-:S04]  /*f8f0*/  LOP3.LUT R0, R0, 0x1f, RZ, 0xc0, !PT ;  /* 0x0000001f00007812 */ /* 0x001fc800078ec0ff */
[----:B------:R-:W-:-:S13]  /*f900*/  ISETP.NE.AND P0, PT, R0, RZ, PT ;  /* 0x000000ff0000720c */ /* 0x000fda0003f05270 */
[----:B------:R-:W0:Y:S01]  /*f910*/  @!P0 S2R R3, SR_CgaCtaId ;  /* 0x0000000000038919 */ /* 0x000e220000008800 */
[----:B------:R-:W-:-:S04]  /*f920*/  @!P0 MOV R0, 0x400 ;  /* 0x0000040000008802 */ /* 0x000fc80000000f00 */
[----:B0-----:R-:W-:-:S05]  /*f930*/  @!P0 LEA R22, R3, R0, 0x18 ;  /* 0x0000000003168211 */ /* 0x001fca00078ec0ff */
[----:B------:R2:W-:Y:S01]  /*f940*/  @!P0 STS.128 [R22+0x2a8d0], R16 ;  /* 0x02a8d01016008388 */ /* 0x0005e20000000c00 */
[----:B------:R-:W-:Y:S06]  /*f950*/  BAR.ARV 0x5, 0x180 ;  /* 0x0146000000007b1d */ /* 0x000fec0000002000 */
.L_x_294:
[----:B------:R-:W-:Y:S02]  /*f960*/  ULDC UR4, c[0x0][0xc3c] ;  /* 0x00030f0000047ab9 */ /* 0x000fe40000000800 */
[----:B-1----:R-:W-:-:S13]  /*f970*/  ISETP.GE.AND P0, PT, R19, UR4, PT ;  /* 0x0000000413007c0c */ /* 0x002fda000bf06270 */
[----:B------:R-:W-:Y:S05]  /*f980*/  @!P0 BRA `(.L_x_304) ;  /* 0xffffffb400bc8947 */ /* 0x000fea000383ffff */
[----:B------:R-:W-:Y:S05]  /*f990*/  BSYNC B8 ;  /* 0x0000000000087941 */ /* 0x000fea0003800000 */
.L_x_241:
[----:B-1----:R-:W3:Y:S01]  /*f9a0*/  LDL.LU R0, [R1+0x18] ;  /* 0x0000180001007983 */ /* 0x002ee20000300800 */
[----:B------:R-:W-:Y:S01]  /*f9b0*/  BSSY B0, `(.L_x_305) ;  /* 0x000000b000007945 */ /* 0x000fe20003800000 */
[----:B------:R-:W1:Y:S01]  /*f9c0*/  S2R R5, SR_CgaCtaId ;  /* 0x0000000000057919 */ /* 0x000e620000008800 */
[----:B---3--:R-:W-:-:S05]  /*f9d0*/  VIADD R0, R0, 0x1 ;  /* 0x0000000100007836 */ /* 0x008fca0000000000 */
[----:B------:R-:W-:-:S04]  /*f9e0*/  LEA.HI R2, R0, R0, RZ, 0x1 ;  /* 0x0000000000027211 */ /* 0x000fc800078f08ff */
[----:B------:R-:W-:Y:S02]  /*f9f0*/  LOP3.LUT R3, R2, 0xfffffffe, RZ, 0xc0, !PT ;  /* 0xfffffffe02037812 */ /* 0x000fe400078ec0ff */
[----:B------:R-:W-:-:S03]  /*fa00*/  MOV R2, 0x400 ;  /* 0x0000040000027802 */ /* 0x000fc60000000f00 */
[----:B------:R-:W-:Y:S01]  /*fa10*/  IMAD.IADD R0, R0, 0x1, -R3 ;  /* 0x0000000100007824 */ /* 0x000fe200078e0a03 */
[----:B-1----:R-:W-:-:S04]  /*fa20*/  LEA R4, R5, R2, 0x18 ;  /* 0x0000000205047211 */ /* 0x002fc800078ec0ff */
[----:B------:R-:W-:-:S04]  /*fa30*/  SHF.L.U32 R0, R0, 0x1f, RZ ;  /* 0x0000001f00007819 */ /* 0x000fc800000006ff */
[----:B------:R-:W1:Y:S02]  /*fa40*/  SYNCS.PHASECHK.TRANS64.TRYWAIT P0, [R4+URZ+0x2a820], R0 ;  /* 0x02a82000040075a7 */ /* 0x000e64000800017f */
[----:B-1----:R-:W-:Y:S05]  /*fa50*/  @!P0 BRA `(.L_x_306) ;  /* 0x0000003800b48947 */ /* 0x002fea0003800000 */
.L_x_425:
[----:B------:R-:W-:Y:S05]  /*fa60*/  BSYNC B0 ;  /* 0x0000000000007941 */ /* 0x000fea0003800000 */
.L_x_305:
[----:B------:R-:W-:-:S03]  /*fa70*/  UMOV UR4, 0xffffffff ;  /* 0xffffffff00047882 */ /* 0x000fc60000000000 */
[----:B------:R-:W-:Y:S05]  /*fa80*/  BRA.DIV UR4, `(.L_x_307) ;  /* 0x0000003a04bc7947 */ /* 0x000fea000b800000 */
[----:B-1----:R-:W1:Y:S02]  /*fa90*/  S2R R0, SR_TID.X ;  /* 0x0000000000007919 */ /* 0x002e640000002100 */
[----:B-1----:R-:W-:-:S04]  /*faa0*/  SHF.R.U32.HI R0, RZ, 0x5, R0 ;  /* 0x00000005ff007819 */ /* 0x002fc80000011600 */
[----:B------:R-:W-:-:S05]  /*fab0*/  LOP3.LUT R0, R0, 0x3, RZ, 0xc0, !PT ;  /* 0x0000000300007812 */ /* 0x000fca00078ec0ff */
[----:B------:R1:W3:Y:S02]  /*fac0*/  SHFL.IDX PT, R14, R0, RZ, 0x1f ;  /* 0x00001fff000e7589 */ /* 0x0002e400000e0000 */
.L_x_428:
[----:B---3--:R-:W-:Y:S01]  /*fad0*/  ISETP.NE.AND P0, PT, R14, RZ, PT ;  /* 0x000000ff0e00720c */ /* 0x008fe20003f05270 */
[----:B------:R-:W-:-:S12]  /*fae0*/  BSSY B0, `(.L_x_308) ;  /* 0x0000026000007945 */ /* 0x000fd80003800000 */
[----:B------:R-:W-:Y:S05]  /*faf0*/  @P0 BRA `(.L_x_309) ;  /* 0x0000000000900947 */ /* 0x000fea0003800000 */
[----:B------:R-:W-:-:S03]  /*fb00*/  UMOV UR4, 0xffffffff ;  /* 0xffffffff00047882 */ /* 0x000fc60000000000 */
[----:B------:R-:W-:Y:S05]  /*fb10*/  BRA.DIV UR4, `(.L_x_310) ;  /* 0x0000003a04cc7947 */ /* 0x000fea000b800000 */
[----:B------:R-:W-:-:S13]  /*fb20*/  ELECT P6, URZ, PT ;  /* 0x00000000003f782f */ /* 0x000fda00038c0000 */
.L_x_431:
[----:B------:R-:W-:Y:S05]  /*fb30*/  @!P6 BRA `(.L_x_309) ;  /* 0x000000000080e947 */ /* 0x000fea0003800000 */
[----:B-1----:R-:W3:Y:S02]  /*fb40*/  LDL R0, [R1+0x1c] ;  /* 0x00001c0001007983 */ /* 0x002ee40000100800 */
[----:B---3--:R-:W-:-:S13]  /*fb50*/  R2UR UR4, R0 ;  /* 0x00000000000472ca */ /* 0x008fda00000e0000 */
[----:B------:R-:W-:-:S06]  /*fb60*/  ULOP3.LUT UR4, UR4, 0x2, URZ, 0xfc, !UPT ;  /* 0x0000000204047892 */ /* 0x000fcc000f8efc3f */
[----:B------:R-:W-:-:S04]  /*fb70*/  MOV R0, UR4 ;  /* 0x0000000400007c02 */ /* 0x000fc80008000f00 */
[----:B------:R-:W-:-:S13]  /*fb80*/  ISETP.NE.AND P0, PT, R0, 0x3, PT ;  /* 0x000000030000780c */ /* 0x000fda0003f05270 */
[----:B------:R-:W-:Y:S05]  /*fb90*/  @!P0 BRA `(.L_x_311) ;  /* 0x0000000000048947 */ /* 0x000fea0003800000 */
[----:B------:R-:W-:Y:S01]  /*fba0*/  BPT.TRAP 0x1 ;  /* 0x000000040000795c */ /* 0x000fe20000300000 */
.L_x_311:
[C---:B------:R-:W-:Y:S01]  /*fbb0*/  IMAD R5, R27.reuse, 0x8, R4 ;  /* 0x000000081b057824 */ /* 0x040fe200078e0204 */
[----:B------:R-:W-:Y:S01]  /*fbc0*/  SHF.L.U32 R0, R28, 0x1f, RZ ;  /* 0x0000001f1c007819 */ /* 0x000fe200000006ff */
[----:B------:R-:W-:-:S03]  /*fbd0*/  VIADD R27, R27, 0x1 ;  /* 0x000000011b1b7836 */ /* 0x000fc60000000000 */
[----:B------:R-:W1:Y:S02]  /*fbe0*/  SYNCS.PHASECHK.TRANS64.TRYWAIT P1, [R5+URZ+0x2a840], R0 ;  /* 0x02a84000050075a7 */ /* 0x000e64000802017f */
[----:B------:R-:W-:-:S04]  /*fbf0*/  ISETP.NE.AND P2, PT, R27, 0x2, PT ;  /* 0x000000021b00780c */ /* 0x000fc80003f45270 */
[----:B------:R-:W-:Y:S01]  /*fc00*/  SEL R3, RZ, 0x1, P2 ;  /* 0x00000001ff037807 */ /* 0x000fe20001000000 */
[----:B-1----:R-:W-:Y:S08]  /*fc10*/  @!P1 BRA `(.L_x_312) ;  /* 0x0000003800ac9947 */ /* 0x002ff00003800000 */
.L_x_432:
[----:B------:R-:W-:Y:S02]  /*fc20*/  SEL R27, R27, RZ, P2 ;  /* 0x000000ff1b1b7207 */ /* 0x000fe40001000000 */
[----:B------:R-:W-:Y:S01]  /*fc30*/  LOP3.LUT R2, R28, R3, RZ, 0x3c, !PT ;  /* 0x000000031c027212 */ /* 0x000fe200078e3cff */
[----:B------:R-:W-:Y:S06]  /*fc40*/  @!P0 BRA `(.L_x_313) ;  /* 0x0000000000048947 */ /* 0x000fec0003800000 */
[----:B------:R-:W-:Y:S01]  /*fc50*/  BPT.TRAP 0x1 ;  /* 0x000000040000795c */ /* 0x000fe20000300000 */
.L_x_313:
[----:B------:R-:W-:Y:S01]  /*fc60*/  IMAD R27, R27, 0x8, R4 ;  /* 0x000000081b1b7824 */ /* 0x000fe200078e0204 */
[----:B------:R-:W-:-:S04]  /*fc70*/  SHF.L.U32 R2, R2, 0x1f, RZ ;  /* 0x0000001f02027819 */ /* 0x000fc800000006ff */
[----:B------:R-:W3:Y:S02]  /*fc80*/  SYNCS.PHASECHK.TRANS64.TRYWAIT P1, [R27+URZ+0x2a840], R2 ;  /* 0x02a840021b0075a7 */ /* 0x000ee4000802017f */
[----:B---3--:R-:W-:Y:S05]  /*fc90*/  @!P1 BRA `(.L_x_314) ;  /* 0x0000003800a09947 */ /* 0x008fea0003800000 */
.L_x_433:
[----:B------:R-:W-:Y:S05]  /*fca0*/  @!P0 BRA `(.L_x_315) ;  /* 0x0000000000048947 */ /* 0x000fea0003800000 */
[----:B------:R-:W-:Y:S01]  /*fcb0*/  BPT.TRAP 0x1 ;  /* 0x000000040000795c */ /* 0x000fe20000300000 */
.L_x_315:
[----:B------:R-:W4:Y:S02]  /*fcc0*/  SYNCS.PHASECHK.TRANS64.TRYWAIT P1, [R5+URZ+0x2a860], R0 ;  /* 0x02a86000050075a7 */ /* 0x000f24000802017f */
[----:B----4-:R-:W-:Y:S05]  /*fcd0*/  @!P1 BRA `(.L_x_316) ;  /* 0x0000003800a49947 */ /* 0x010fea0003800000 */
.L_x_434:
[----:B------:R-:W-:Y:S05]  /*fce0*/  @!P0 BRA `(.L_x_317) ;  /* 0x0000000000048947 */ /* 0x000fea0003800000 */
[----:B------:R-:W-:Y:S01]  /*fcf0*/  BPT.TRAP 0x1 ;  /* 0x000000040000795c */ /* 0x000fe20000300000 */
.L_x_317:
[----:B------:R0:W0:Y:S02]  /*fd00*/  SYNCS.PHASECHK.TRANS64.TRYWAIT P0, [R27+URZ+0x2a860], R2 ;  /* 0x02a860021b0075a7 */ /* 0x000024000800017f */
[----:B0-----:R-:W-:Y:S05]  /*fd10*/  @!P0 NANOSLEEP.SYNCS 0x989680 ;  /* 0x009896800000895d */ /* 0x001fea0003900000 */
[----:B------:R-:W0:Y:S02]  /*fd20*/  @!P0 SYNCS.PHASECHK.TRANS64 P0, [R27+URZ+0x2a860], R2 ;  /* 0x02a860021b0085a7 */ /* 0x000e24000800007f */
[----:B0-----:R-:W-:Y:S05]  /*fd30*/  @!P0 BRA `(.L_x_317) ;  /* 0xfffffffc00f08947 */ /* 0x001fea000383ffff */
.L_x_309:
[----:B------:R-:W-:Y:S05]  /*fd40*/  BSYNC B0 ;  /* 0x0000000000007941 */ /* 0x000fea0003800000 */
.L_x_308:
[----:B------:R-:W-:Y:S05]  /*fd50*/  EXIT ;  /* 0x000000000000794d */ /* 0x000fea0003800000 */
.L_x_188:
[----:B0-----:R-:W-:-:S04]  /*fd60*/  IMAD.U32 R3, RZ, RZ, UR40 ;  /* 0x00000028ff037e24 */ /* 0x001fc8000f8e00ff */
[----:B------:R0:W1:Y:S03]  /*fd70*/  SYNCS.PHASECHK.TRANS64.TRYWAIT P1, [R3+URZ+0x2a800], R0 ;  /* 0x02a80000030075a7 */ /* 0x000066000802017f */
[----:B-1----:R-:W-:Y:S05]  /*fd80*/  @!P1 NANOSLEEP.SYNCS 0x989680 ;  /* 0x009896800000995d */ /* 0x002fea0003900000 */
[----:B------:R-:W1:Y:S02]  /*fd90*/  @!P1 SYNCS.PHASECHK.TRANS64 P1, [R3+URZ+0x2a800], R0 ;  /* 0x02a80000030095a7 */ /* 0x000e64000802007f */
[----:B-1----:R-:W-:Y:S05]  /*fda0*/  @!P1 BRA `(.L_x_188) ;  /* 0xfffffffc00ec9947 */ /* 0x002fea000383ffff */
[----:B------:R-:W-:Y:S05]  /*fdb0*/  BRA `(.L_x_318) ;  /* 0xffffff1c00687947 */ /* 0x000fea000383ffff */
.L_x_192:
[----:B-1----:R1:W2:Y:S02]  /*fdc0*/  SYNCS.PHASECHK.TRANS64.TRYWAIT P1, [R0+URZ+0x2a830], R3 ;  /* 0x02a83003000075a7 */ /* 0x0022a4000802017f */
[----:B--2---:R-:W-:Y:S05]  /*fdd0*/  @!P1 NANOSLEEP.SYNCS 0x989680 ;  /* 0x009896800000995d */ /* 0x004fea0003900000 */
[----:B------:R-:W2:Y:S02]  /*fde0*/  @!P1 SYNCS.PHASECHK.TRANS64 P1, [R0+URZ+0x2a830], R3 ;  /* 0x02a83003000095a7 */ /* 0x000ea4000802007f */
[----:B--2---:R-:W-:Y:S05]  /*fdf0*/  @!P1 BRA `(.L_x_192) ;  /* 0xfffffffc00f09947 */ /* 0x004fea000383ffff */
[----:B------:R-:W-:Y:S05]  /*fe00*/  BRA `(.L_x_191) ;  /* 0xffffff1c00887947 */ /* 0x000fea000383ffff */
.L_x_198:
[----:B-1----:R-:W-:-:S04]  /*fe10*/  IMAD.U32 R12, RZ, RZ, UR9 ;  /* 0x00000009ff0c7e24 */ /* 0x002fc8000f8e00ff */
[----:B------:R1:W2:Y:S03]  /*fe20*/  SYNCS.PHASECHK.TRANS64.TRYWAIT P1, [R12+URZ+0x2a830], R9 ;  /* 0x02a830090c0075a7 */ /* 0x0002a6000802017f */
[----:B--2---:R-:W-:Y:S05]  /*fe30*/  @!P1 NANOSLEEP.SYNCS 0x989680 ;  /* 0x009896800000995d */ /* 0x004fea0003900000 */
[----:B------:R-:W2:Y:S02]  /*fe40*/  @!P1 SYNCS.PHASECHK.TRANS64 P1, [R12+URZ+0x2a830], R9 ;  /* 0x02a830090c0095a7 */ /* 0x000ea4000802007f */
[----:B--2---:R-:W-:Y:S05]  /*fe50*/  @!P1 BRA `(.L_x_198) ;  /* 0xfffffffc00ec9947 */ /* 0x004fea000383ffff */
[----:B------:R-:W-:Y:S05]  /*fe60*/  BRA `(.L_x_197) ;  /* 0xffffff4400647947 */ /* 0x000fea000383ffff */
.L_x_202:
[----:B01----:R-:W-:-:S04]  /*fe70*/  IMAD.U32 R9, RZ, RZ, UR10 ;  /* 0x0000000aff097e24 */ /* 0x003fc8000f8e00ff */
[----:B------:R0:W1:Y:S03]  /*fe80*/  SYNCS.PHASECHK.TRANS64.TRYWAIT P1, [R9+URZ+0x2a850], R8 ;  /* 0x02a85008090075a7 */ /* 0x000066000802017f */
[----:B-1----:R-:W-:Y:S05]  /*fe90*/  @!P1 NANOSLEEP.SYNCS 0x989680 ;  /* 0x009896800000995d */ /* 0x002fea0003900000 */
[----:B------:R-:W1:Y:S02]  /*fea0*/  @!P1 SYNCS.PHASECHK.TRANS64 P1, [R9+URZ+0x2a850], R8 ;  /* 0x02a85008090095a7 */ /* 0x000e64000802007f */
[----:B-1----:R-:W-:Y:S05]  /*feb0*/  @!P1 BRA `(.L_x_202) ;  /* 0xfffffffc00ec9947 */ /* 0x002fea000383ffff */
[----:B------:R-:W-:Y:S05]  /*fec0*/  BRA `(.L_x_201) ;  /* 0xffffff4c00a47947 */ /* 0x000fea000383ffff */
.L_x_209:
[----:B-1----:R-:W-:-:S04]  /*fed0*/  MOV R5, UR5 ;  /* 0x0000000500057c02 */ /* 0x002fc80008000f00 */
[----:B------:R1:W2:Y:S03]  /*fee0*/  SYNCS.PHASECHK.TRANS64.TRYWAIT P1, [R5+URZ+0x2a850], R4 ;  /* 0x02a85004050075a7 */ /* 0x0002a6000802017f */
[----:B--2---:R-:W-:Y:S05]  /*fef0*/  @!P1 NANOSLEEP.SYNCS 0x989680 ;  /* 0x009896800000995d */ /* 0x004fea0003900000 */
[----:B------:R-:W2:Y:S02]  /*ff00*/  @!P1 SYNCS.PHASECHK.TRANS64 P1, [R5+URZ+0x2a850], R4 ;  /* 0x02a85004050095a7 */ /* 0x000ea4000802007f */
[----:B--2---:R-:W-:Y:S05]  /*ff10*/  @!P1 BRA `(.L_x_209) ;  /* 0xfffffffc00ec9947 */ /* 0x004fea000383ffff */
[----:B------:R-:W-:Y:S05]  /*ff20*/  BRA `(.L_x_208) ;  /* 0xffffff6800c07947 */ /* 0x000fea000383ffff */
.L_x_255:
[----:B------:R-:W-:Y:S01]  /*ff30*/  SHF.R.U32.HI R7, RZ, 0x5, R21 ;  /* 0x00000005ff077819 */ /* 0x000fe20000011615 */
[----:B------:R-:W-:Y:S01]  /*ff40*/  BSSY B0, `(.L_x_319) ;  /* 0x0000009000007945 */ /* 0x000fe20003800000 */
[----:B------:R-:W-:Y:S02]  /*ff50*/  IMAD.MOV.U32 R12, RZ, RZ, RZ ;  /* 0x000000ffff0c7224 */ /* 0x000fe400078e00ff */
[----:B------:R-:W-:Y:S01]  /*ff60*/  LOP3.LUT R7, R7, 0x3, RZ, 0xc0, !PT ;  /* 0x0000000307077812 */ /* 0x000fe200078ec0ff */
[----:B------:R-:W-:Y:S02]  /*ff70*/  IMAD.MOV.U32 R11, RZ, RZ, 0x1f ;  /* 0x0000001fff0b7424 */ /* 0x000fe400078e00ff */
[----:B------:R-:W-:Y:S02]  /*ff80*/  IMAD.MOV.U32 R15, RZ, RZ, -0x1 ;  /* 0xffffffffff0f7424 */ /* 0x000fe400078e00ff */
[----:B------:R-:W-:-:S07]  /*ff90*/  IMAD.MOV.U32 R13, RZ, RZ, R7 ;  /* 0x000000ffff0d7224 */ /* 0x000fce00078e0007 */
[----:B-----5:R-:W-:Y:S05]  /*ffa0*/  WARPSYNC.COLLECTIVE R15, `(.L_x_320) ;  /* 0x000000000f087348 */ /* 0x020fea0003c00000 */
[----:B------:R0:W1:Y:S02]  /*ffb0*/  SHFL.IDX P6, R14, R13, R12, R11 ;  /* 0x0000000c0d0e7389 */ /* 0x00006400000c000b */
[----:B01---5:R-:W-:Y:S01]  /*ffc0*/  ENDCOLLECTIVE ;  /* 0x000000000000791b */ /* 0x023fe20003800000 */
.L_x_320:
[----:B------:R-:W-:Y:S05]  /*ffd0*/  BSYNC B0 ;  /* 0x0000000000007941 */ /* 0x000fea0003800000 */
.L_x_319:
[----:B------:R-:W-:Y:S05]  /*ffe0*/  BRA `(.L_x_321) ;  /* 0xffffffc000347947 */ /* 0x000fea000383ffff */
.L_x_258:
[----:B0-----:R0:W1:Y:S02]  /*fff0*/  SYNCS.PHASECHK.TRANS64.TRYWAIT P0, [R7+URZ+0x2a840], R2 ;  /* 0x02a84002070075a7 */ /* 0x001064000800017f */
[----:B-1----:R-:W-:Y:S05]  /*10000*/  @!P0 NANOSLEEP.SYNCS 0x989680 ;  /* 0x009896800000895d */ /* 0x002fea0003900000 */
[----:B------:R-:W1:Y:S02]  /*10010*/  @!P0 SYNCS.PHASECHK.TRANS64 P0, [R7+URZ+0x2a840], R2 ;  /* 0x02a84002070085a7 */ /* 0x000e64000800007f */
[----:B-1----:R-:W-:Y:S05]  /*10020*/  @!P0 BRA `(.L_x_258) ;  /* 0xfffffffc00f08947 */ /* 0x002fea000383ffff */
[----:B------:R-:W-:Y:S05]  /*10030*/  BRA `(.L_x_322) ;  /* 0xffffffc000907947 */ /* 0x000fea000383ffff */
.L_x_259:
        /* <DEDUP_REMOVED lines=8> */
.L_x_324:
[----:B------:R-:W-:Y:S05]  /*100c0*/  BSYNC B0 ;  /* 0x0000000000007941 */ /* 0x000fea0003800000 */
.L_x_323:
[----:B------:R-:W-:Y:S02]  /*100d0*/  IMAD.MOV.U32 R13, RZ, RZ, R4 ;  /* 0x000000ffff0d7224 */ /* 0x000fe400078e0004 */
[----:B------:R-:W-:Y:S02]  /*100e0*/  IMAD.MOV.U32 R12, RZ, RZ, RZ ;  /* 0x000000ffff0c7224 */ /* 0x000fe400078e00ff */
[----:B------:R-:W-:Y:S02]  /*100f0*/  IMAD.MOV.U32 R11, RZ, RZ, 0x181f ;  /* 0x0000181fff0b7424 */ /* 0x000fe400078e00ff */
[----:B------:R-:W-:Y:S02]  /*10100*/  IMAD.MOV.U32 R15, RZ, RZ, -0x1 ;  /* 0xffffffffff0f7424 */ /* 0x000fe400078e00ff */
[----:B------:R-:W-:Y:S02]  /*10110*/  IMAD.MOV.U32 R2, RZ, RZ, R14 ;  /* 0x000000ffff027224 */ /* 0x000fe400078e000e */
[----:B------:R-:W-:-:S07]  /*10120*/  @P0 IMAD R8, R5, 0x2, R22 ;  /* 0x0000000205080824 */ /* 0x000fce00078e0216 */
[----:B------:R-:W-:Y:S05]  /*10130*/  WARPSYNC.COLLECTIVE R15, `(.L_x_325) ;  /* 0x000000000f087348 */ /* 0x000fea0003c00000 */
[----:B------:R0:W1:Y:S02]  /*10140*/  SHFL.IDX P6, R14, R13, R12, R11 ;  /* 0x0000000c0d0e7389 */ /* 0x00006400000c000b */
[----:B01----:R-:W-:Y:S01]  /*10150*/  ENDCOLLECTIVE ;  /* 0x000000000000791b */ /* 0x003fe20003800000 */
.L_x_325:
[----:B------:R-:W-:Y:S02]  /*10160*/  IMAD.MOV.U32 R13, RZ, RZ, R0 ;  /* 0x000000ffff0d7224 */ /* 0x000fe400078e0000 */
[----:B------:R-:W-:Y:S01]  /*10170*/  IMAD.MOV.U32 R12, RZ, RZ, 0x1 ;  /* 0x00000001ff0c7424 */ /* 0x000fe200078e00ff */
[----:B------:R-:W-:-:S07]  /*10180*/  MOV R3, R14 ;  /* 0x0000000e00037202 */ /* 0x000fce0000000f00 */
[----:B------:R-:W-:Y:S05]  /*10190*/  WARPSYNC.COLLECTIVE R15, `(.L_x_326) ;  /* 0x000000000f087348 */ /* 0x000fea0003c00000 */
[----:B------:R0:W1:Y:S02]  /*101a0*/  SHFL.IDX P6, R14, R13, R12, R11 ;  /* 0x0000000c0d0e7389 */ /* 0x00006400000c000b */
[----:B01----:R-:W-:Y:S01]  /*101b0*/  ENDCOLLECTIVE ;  /* 0x000000000000791b */ /* 0x003fe20003800000 */
.L_x_326:
[----:B------:R-:W-:-:S05]  /*101c0*/  @P0 LEA R3, P1, R9, R3, 0x1 ;  /* 0x0000000309030211 */ /* 0x000fca00078208ff */
[----:B------:R-:W-:Y:S01]  /*101d0*/  @P0 IMAD.X R2, RZ, RZ, R2, P1 ;  /* 0x000000ffff020224 */ /* 0x000fe200008e0602 */
[----:B------:R-:W-:-:S04]  /*101e0*/  ISETP.GE.AND P1, PT, R6, 0x11, PT ;  /* 0x000000110600780c */ /* 0x000fc80003f26270 */
[----:B------:R-:W-:Y:S01]  /*101f0*/  @P0 LOP3.LUT R3, R3, R2, RZ, 0x3c, !PT ;  /* 0x0000000203030212 */ /* 0x000fe200078e3cff */
[----:B------:R-:W-:-:S03]  /*10200*/  IMAD.MOV.U32 R13, RZ, RZ, R4 ;  /* 0x000000ffff0d7224 */ /* 0x000fc600078e0004 */
[----:B------:R-:W-:-:S04]  /*10210*/  @P0 LOP3.LUT R2, R3, R2, RZ, 0x3c, !PT ;  /* 0x0000000203020212 */ /* 0x000fc800078e3cff */
[----:B------:R-:W-:-:S05]  /*10220*/  @P0 LOP3.LUT R3, R3, R2, RZ, 0x3c, !PT ;  /* 0x0000000203030212 */ /* 0x000fca00078e3cff */
[----:B------:R-:W-:Y:S01]  /*10230*/  @!PT LDS RZ, [RZ] ;  /* 0x00000000fffff984 */ /* 0x000fe20000000800 */
[----:B------:R-:W-:Y:S01]  /*10240*/  @!PT LDS RZ, [RZ] ;  /* 0x00000000fffff984 */ /* 0x000fe20000000800 */
[----:B------:R-:W-:Y:S01]  /*10250*/  @!PT LDS RZ, [RZ] ;  /* 0x00000000fffff984 */ /* 0x000fe20000000800 */
[----:B------:R-:W-:Y:S04]  /*10260*/  @P0 LDGSTS.E.BYPASS.LTC128B.128 [R8+0x18400], desc[UR36][R2.64], !P4 ;  /* 0x1840000002080fae */ /* 0x000fe8000e101d64 */
[----:B------:R-:W-:Y:S04]  /*10270*/  @P0 LDGSTS.E.BYPASS.LTC128B.128 [R8+0x1b400], desc[UR36][R2.64+0x80], !P3 ;  /* 0x1b40008002080fae */ /* 0x000fe8000d901d64 */
[----:B------:R0:W-:Y:S02]  /*10280*/  @P0 LDGSTS.E.BYPASS.LTC128B.128 [R8+0x1e400], desc[UR36][R2.64+0x100], !P2 ;  /* 0x1e40010002080fae */ /* 0x0001e4000d101d64 */
[----:B0-----:R-:W-:-:S07]  /*10290*/  IMAD.MOV.U32 R2, RZ, RZ, R14 ;  /* 0x000000ffff027224 */ /* 0x001fce00078e000e */
[----:B------:R-:W-:Y:S05]  /*102a0*/  WARPSYNC.COLLECTIVE R15, `(.L_x_327) ;  /* 0x000000000f087348 */ /* 0x000fea0003c00000 */
[----:B------:R0:W1:Y:S02]  /*102b0*/  SHFL.IDX P6, R14, R13, R12, R11 ;  /* 0x0000000c0d0e7389 */ /* 0x00006400000c000b */
[----:B01----:R-:W-:Y:S01]  /*102c0*/  ENDCOLLECTIVE ;  /* 0x000000000000791b */ /* 0x003fe20003800000 */
.L_x_327:
[----:B------:R-:W-:Y:S02]  /*102d0*/  @P1 IMAD R8, R5, 0x2, R22 ;  /* 0x0000000205081824 */ /* 0x000fe400078e0216 */
[----:B------:R-:W-:Y:S02]  /*102e0*/  IMAD.MOV.U32 R13, RZ, RZ, R0 ;  /* 0x000000ffff0d7224 */ /* 0x000fe400078e0000 */
[----:B------:R-:W-:Y:S01]  /*102f0*/  IMAD.MOV.U32 R12, RZ, RZ, 0x2 ;  /* 0x00000002ff0c7424 */ /* 0x000fe200078e00ff */
[----:B------:R-:W-:-:S07]  /*10300*/  MOV R3, R14 ;  /* 0x0000000e00037202 */ /* 0x000fce0000000f00 */
[----:B------:R-:W-:Y:S05]  /*10310*/  WARPSYNC.COLLECTIVE R15, `(.L_x_328) ;  /* 0x000000000f087348 */ /* 0x000fea0003c00000 */
[----:B------:R0:W1:Y:S02]  /*10320*/  SHFL.IDX P6, R14, R13, R12, R11 ;  /* 0x0000000c0d0e7389 */ /* 0x00006400000c000b */
[----:B01----:R-:W-:Y:S01]  /*10330*/  ENDCOLLECTIVE ;  /* 0x000000000000791b */ /* 0x003fe20003800000 */
.L_x_328:
[----:B------:R-:W-:-:S05]  /*10340*/  @P1 LEA R3, P0, R9, R3, 0x1 ;  /* 0x0000000309031211 */ /* 0x000fca00078008ff */
[----:B------:R-:W-:-:S05]  /*10350*/  @P1 IMAD.X R2, RZ, RZ, R2, P0 ;  /* 0x000000ffff021224 */ /* 0x000fca00000e0602 */
[----:B------:R-:W-:Y:S02]  /*10360*/  @P1 LOP3.LUT R3, R3, R2, RZ, 0x3c, !PT ;  /* 0x0000000203031212 */ /* 0x000fe400078e3cff */
[----:B------:R-:W-:Y:S02]  /*10370*/  MOV R13, R4 ;  /* 0x00000004000d7202 */ /* 0x000fe40000000f00 */
[----:B------:R-:W-:-:S04]  /*10380*/  @P1 LOP3.LUT R2, R3, R2, RZ, 0x3c, !PT ;  /* 0x0000000203021212 */ /* 0x000fc800078e3cff */
[----:B------:R-:W-:-:S05]  /*10390*/  @P1 LOP3.LUT R3, R3, R2, RZ, 0x3c, !PT ;  /* 0x0000000203031212 */ /* 0x000fca00078e3cff */
[----:B------:R-:W-:Y:S01]  /*103a0*/  @!PT LDS RZ, [RZ] ;  /* 0x00000000fffff984 */ /* 0x000fe20000000800 */
[----:B------:R-:W-:Y:S01]  /*103b0*/  @!PT LDS RZ, [RZ] ;  /* 0x00000000fffff984 */ /* 0x000fe20000000800 */
[----:B------:R-:W-:Y:S01]  /*103c0*/  @!PT LDS RZ, [RZ] ;  /* 0x00000000fffff984 */ /* 0x000fe20000000800 */
[----:B------:R-:W-:Y:S04]  /*103d0*/  @P1 LDGSTS.E.BYPASS.LTC128B.128 [R8+0x18c00], desc[UR36][R2.64], !P4 ;  /* 0x18c0000002081fae */ /* 0x000fe8000e101d64 */
[----:B------:R-:W-:Y:S04]  /*103e0*/  @P1 LDGSTS.E.BYPASS.LTC128B.128 [R8+0x1bc00], desc[UR36][R2.64+0x80], !P3 ;  /* 0x1bc0008002081fae */ /* 0x000fe8000d901d64 */
[----:B------:R0:W-:Y:S01]  /*103f0*/  @P1 LDGSTS.E.BYPASS.LTC128B.128 [R8+0x1ec00], desc[UR36][R2.64+0x100], !P2 ;  /* 0x1ec0010002081fae */ /* 0x0001e2000d101d64 */
[----:B------:R-:W-:Y:S01]  /*10400*/  ISETP.GE.AND P1, PT, R6, 0x21, PT ;  /* 0x000000210600780c */ /* 0x000fe20003f26270 */
[----:B0-----:R-:W-:-:S12]  /*10410*/  IMAD.MOV.U32 R2, RZ, RZ, R14 ;  /* 0x000000ffff027224 */ /* 0x001fd800078e000e */
[----:B------:R-:W-:Y:S05]  /*10420*/  WARPSYNC.COLLECTIVE R15, `(.L_x_329) ;  /* 0x000000000f087348 */ /* 0x000fea0003c00000 */
[----:B------:R0:W1:Y:S02]  /*10430*/  SHFL.IDX P6, R14, R13, R12, R11 ;  /* 0x0000000c0d0e7389 */ /* 0x00006400000c000b */
[----:B01----:R-:W-:Y:S01]  /*10440*/  ENDCOLLECTIVE ;  /* 0x000000000000791b */ /* 0x003fe20003800000 */
.L_x_329:
[----:B------:R-:W-:Y:S02]  /*10450*/  @P1 IMAD R8, R5, 0x2, R22 ;  /* 0x0000000205081824 */ /* 0x000fe400078e0216 */
[----:B------:R-:W-:Y:S02]  /*10460*/  IMAD.MOV.U32 R13, RZ, RZ, R0 ;  /* 0x000000ffff0d7224 */ /* 0x000fe400078e0000 */
[----:B------:R-:W-:Y:S02]  /*10470*/  IMAD.MOV.U32 R12, RZ, RZ, 0x3 ;  /* 0x00000003ff0c7424 */ /* 0x000fe400078e00ff */
[----:B------:R-:W-:-:S07]  /*10480*/  IMAD.MOV.U32 R3, RZ, RZ, R14 ;  /* 0x000000ffff037224 */ /* 0x000fce00078e000e */
[----:B------:R-:W-:Y:S05]  /*10490*/  WARPSYNC.COLLECTIVE R15, `(.L_x_330) ;  /* 0x000000000f087348 */ /* 0x000fea0003c00000 */
[----:B------:R0:W1:Y:S02]  /*104a0*/  SHFL.IDX P6, R14, R13, R12, R11 ;  /* 0x0000000c0d0e7389 */ /* 0x00006400000c000b */
[----:B01----:R-:W-:Y:S01]  /*104b0*/  ENDCOLLECTIVE ;  /* 0x000000000000791b */ /* 0x003fe20003800000 */
.L_x_330:
[----:B------:R-:W-:-:S05]  /*104c0*/  @P1 LEA R3, P0, R9, R3, 0x1 ;  /* 0x0000000309031211 */ /* 0x000fca00078008ff */
[----:B------:R-:W-:-:S05]  /*104d0*/  @P1 IMAD.X R2, RZ, RZ, R2, P0 ;  /* 0x000000ffff021224 */ /* 0x000fca00000e0602 */
        /* <DEDUP_REMOVED lines=10> */
[----:B------:R-:W-:Y:S02]  /*10580*/  ISETP.GE.AND P1, PT, R6, 0x31, PT ;  /* 0x000000310600780c */ /* 0x000fe40003f26270 */
[----:B0-----:R-:W-:-:S11]  /*10590*/  MOV R2, R14 ;  /* 0x0000000e00027202 */ /* 0x001fd60000000f00 */
[----:B------:R-:W-:Y:S05]  /*105a0*/  WARPSYNC.COLLECTIVE R15, `(.L_x_331) ;  /* 0x000000000f087348 */ /* 0x000fea0003c00000 */
[----:B------:R0:W1:Y:S02]  /*105b0*/  SHFL.IDX P6, R14, R13, R12, R11 ;  /* 0x0000000c0d0e7389 */ /* 0x00006400000c000b */
[----:B01----:R-:W-:Y:S01]  /*105c0*/  ENDCOLLECTIVE ;  /* 0x000000000000791b */ /* 0x003fe20003800000 */
.L_x_331:
[----:B------:R-:W-:Y:S02]  /*105d0*/  @P1 IMAD R8, R5, 0x2, R22 ;  /* 0x0000000205081824 */ /* 0x000fe400078e0216 */
[----:B------:R-:W-:Y:S01]  /*105e0*/  IMAD.MOV.U32 R13, RZ, RZ, R0 ;  /* 0x000000ffff0d7224 */ /* 0x000fe200078e0000 */
[----:B------:R-:W-:Y:S01]  /*105f0*/  MOV R12, 0x4 ;  /* 0x00000004000c7802 */ /* 0x000fe20000000f00 */
[----:B------:R-:W-:-:S07]  /*10600*/  IMAD.MOV.U32 R3, RZ, RZ, R14 ;  /* 0x000000ffff037224 */ /* 0x000fce00078e000e */
[----:B------:R-:W-:Y:S05]  /*10610*/  WARPSYNC.COLLECTIVE R15, `(.L_x_332) ;  /* 0x000000000f087348 */ /* 0x000fea0003c00000 */
[----:B------:R0:W1:Y:S02]  /*10620*/  SHFL.IDX P6, R14, R13, R12, R11 ;  /* 0x0000000c0d0e7389 */ /* 0x00006400000c000b */
[----:B01----:R-:W-:Y:S01]  /*10630*/  ENDCOLLECTIVE ;  /* 0x000000000000791b */ /* 0x003fe20003800000 */
.L_x_332:
        /* <DEDUP_REMOVED lines=17> */
.L_x_333:
[----:B------:R-:W-:Y:S01]  /*10750*/  @P1 IMAD R8, R5, 0x2, R22 ;  /* 0x0000000205081824 */ /* 0x000fe200078e0216 */
[----:B------:R-:W-:Y:S01]  /*10760*/  MOV R13, R0 ;  /* 0x00000000000d7202 */ /* 0x000fe20000000f00 */
[----:B------:R-:W-:Y:S02]  /*10770*/  IMAD.MOV.U32 R12, RZ, RZ, 0x5 ;  /* 0x00000005ff0c7424 */ /* 0x000fe400078e00ff */
[----:B------:R-:W-:-:S07]  /*10780*/  IMAD.MOV.U32 R3, RZ, RZ, R14 ;  /* 0x000000ffff037224 */ /* 0x000fce00078e000e */
[----:B------:R-:W-:Y:S05]  /*10790*/  WARPSYNC.COLLECTIVE R15, `(.L_x_334) ;  /* 0x000000000f087348 */ /* 0x000fea0003c00000 */
[----:B------:R0:W1:Y:S02]  /*107a0*/  SHFL.IDX P6, R14, R13, R12, R11 ;  /* 0x0000000c0d0e7389 */ /* 0x00006400000c000b */
[----:B01----:R-:W-:Y:S01]  /*107b0*/  ENDCOLLECTIVE ;  /* 0x000000000000791b */ /* 0x003fe20003800000 */
.L_x_334:
[----:B------:R-:W-:-:S05]  /*107c0*/  @P1 LEA R3, P0, R9, R3, 0x1 ;  /* 0x0000000309031211 */ /* 0x000fca00078008ff */
[----:B------:R-:W-:-:S05]  /*107d0*/  @P1 IMAD.X R2, RZ, RZ, R2, P0 ;  /* 0x000000ffff021224 */ /* 0x000fca00000e0602 */
[----:B------:R-:W-:Y:S01]  /*107e0*/  @P1 LOP3.LUT R3, R3, R2, RZ, 0x3c, !PT ;  /* 0x0000000203031212 */ /* 0x000fe200078e3cff */
[----:B------:R-:W-:-:S03]  /*107f0*/  IMAD.MOV.U32 R13, RZ, RZ, R4 ;  /* 0x000000ffff0d7224 */ /* 0x000fc600078e0004 */
[----:B------:R-:W-:-:S04]  /*10800*/  @P1 LOP3.LUT R2, R3, R2, RZ, 0x3c, !PT ;  /* 0x0000000203021212 */ /* 0x000fc800078e3cff */
[----:B------:R-:W-:Y:S01]  /*10810*/  @P1 LOP3.LUT R3, R3, R2, RZ, 0x3c, !PT ;  /* 0x0000000203031212 */ /* 0x000fe200078e3cff */
[----:B------:R-:W-:-:S07]  /*10820*/  IMAD.MOV.U32 R0, RZ, RZ, R14 ;  /* 0x000000ffff007224 */ /* 0x000fce00078e000e */
[----:B------:R-:W-:Y:S05]  /*10830*/  WARPSYNC.COLLECTIVE R15, `(.L_x_335) ;  /* 0x000000000f087348 */ /* 0x000fea0003c00000 */
[----:B------:R0:W1:Y:S02]  /*10840*/  SHFL.IDX P6, R14, R13, R12, R11 ;  /* 0x0000000c0d0e7389 */ /* 0x00006400000c000b */
[----:B01----:R-:W-:Y:S01]  /*10850*/  ENDCOLLECTIVE ;  /* 0x000000000000791b */ /* 0x003fe20003800000 */
.L_x_335:
[----:B------:R-:W-:Y:S01]  /*10860*/  @!PT LDS RZ, [RZ] ;  /* 0x00000000fffff984 */ /* 0x000fe20000000800 */
[----:B------:R-:W-:Y:S01]  /*10870*/  @!PT LDS RZ, [RZ] ;  /* 0x00000000fffff984 */ /* 0x000fe20000000800 */
[----:B------:R-:W-:Y:S01]  /*10880*/  @!PT LDS RZ, [RZ] ;  /* 0x00000000fffff984 */ /* 0x000fe20000000800 */
[----:B------:R-:W-:Y:S04]  /*10890*/  @P1 LDGSTS.E.BYPASS.LTC128B.128 [R8+0x1a400], desc[UR36][R2.64], !P4 ;  /* 0x1a40000002081fae */ /* 0x000fe8000e101d64 */
[----:B------:R-:W-:Y:S04]  /*108a0*/  @P1 LDGSTS.E.BYPASS.LTC128B.128 [R8+0x1d400], desc[UR36][R2.64+0x80], !P3 ;  /* 0x1d40008002081fae */ /* 0x000fe8000d901d64 */
[----:B------:R0:W-:Y:S02]  /*108b0*/  @P1 LDGSTS.E.BYPASS.LTC128B.128 [R8+0x20400], desc[UR36][R2.64+0x100], !P2 ;  /* 0x2040010002081fae */ /* 0x0001e4000d101d64 */
[----:B0-----:R-:W-:Y:S01]  /*108c0*/  IMAD.MOV.U32 R2, RZ, RZ, R14 ;  /* 0x000000ffff027224 */ /* 0x001fe200078e000e */
[----:B------:R-:W-:Y:S06]  /*108d0*/  BRA `(.L_x_336) ;  /* 0xffffffbc00e07947 */ /* 0x000fec000383ffff */
.L_x_264:
[----:B------:R-:W-:Y:S01]  /*108e0*/  IMAD.MOV.U32 R13, RZ, RZ, R5 ;  /* 0x000000ffff0d7224 */ /* 0x000fe200078e0005 */
[----:B------:R-:W-:Y:S01]  /*108f0*/  MOV R12, RZ ;  /* 0x000000ff000c7202 */ /* 0x000fe20000000f00 */
[----:B------:R-:W-:Y:S02]  /*10900*/  IMAD.MOV.U32 R11, RZ, RZ, 0x181f ;  /* 0x0000181fff0b7424 */ /* 0x000fe400078e00ff */
[----:B------:R-:W-:Y:S02]  /*10910*/  IMAD.MOV.U32 R15, RZ, RZ, -0x1 ;  /* 0xffffffffff0f7424 */ /* 0x000fe400078e00ff */
[----:B-----5:R-:W-:Y:S02]  /*10920*/  IMAD R6, R17, R6, RZ ;  /* 0x0000000611067224 */ /* 0x020fe400078e02ff */
[----:B------:R-:W-:-:S07]  /*10930*/  IMAD.IADD R4, R10, 0x1, R4 ;  /* 0x000000010a047824 */ /* 0x000fce00078e0204 */
[----:B------:R-:W-:Y:S05]  /*10940*/  WARPSYNC.COLLECTIVE R15, `(.L_x_337) ;  /* 0x000000000f087348 */ /* 0x000fea0003c00000 */
[----:B------:R0:W1:Y:S02]  /*10950*/  SHFL.IDX P6, R14, R13, R12, R11 ;  /* 0x0000000c0d0e7389 */ /* 0x00006400000c000b */
[----:B01----:R-:W-:Y:S01]  /*10960*/  ENDCOLLECTIVE ;  /* 0x000000000000791b */ /* 0x003fe20003800000 */
.L_x_337:
[C---:B------:R-:W-:Y:S01]  /*10970*/  VIADD R7, R4.reuse, 0x10 ;  /* 0x0000001004077836 */ /* 0x040fe20000000000 */
[----:B------:R-:W-:Y:S01]  /*10980*/  ISETP.GE.AND P1, PT, R4, R6, PT ;  /* 0x000000060400720c */ /* 0x000fe20003f26270 */
[----:B------:R-:W-:Y:S02]  /*10990*/  IMAD.MOV.U32 R13, RZ, RZ, R0 ;  /* 0x000000ffff0d7224 */ /* 0x000fe400078e0000 */
[----:B------:R-:W-:-:S10]  /*109a0*/  IMAD.MOV.U32 R2, RZ, RZ, R14 ;  /* 0x000000ffff027224 */ /* 0x000fd400078e000e */
[----:B------:R-:W-:Y:S05]  /*109b0*/  WARPSYNC.COLLECTIVE R15, `(.L_x_338) ;  /* 0x000000000f087348 */ /* 0x000fea0003c00000 */
[----:B------:R0:W1:Y:S02]  /*109c0*/  SHFL.IDX P6, R14, R13, R12, R11 ;  /* 0x0000000c0d0e7389 */ /* 0x00006400000c000b */
[----:B01----:R-:W-:Y:S01]  /*109d0*/  ENDCOLLECTIVE ;  /* 0x000000000000791b */ /* 0x003fe20003800000 */
.L_x_338:
[----:B------:R-:W-:Y:S02]  /*109e0*/  IMAD.MOV.U32 R13, RZ, RZ, R5 ;  /* 0x000000ffff0d7224 */ /* 0x000fe400078e0005 */
[----:B------:R-:W-:Y:S01]  /*109f0*/  IMAD.MOV.U32 R12, RZ, RZ, 0x1 ;  /* 0x00000001ff0c7424 */ /* 0x000fe200078e00ff */
[----:B------:R-:W-:-:S04]  /*10a00*/  @!P1 LEA R14, P4, R9, R14, 0x1 ;  /* 0x0000000e090e9211 */ /* 0x000fc800078808ff */
[----:B------:R-:W-:Y:S01]  /*10a10*/  @!P1 IADD3.X R3, RZ, R2, RZ, P4, !PT ;  /* 0x00000002ff039210 */ /* 0x000fe200027fe4ff */
[----:B------:R-:W-:-:S08]  /*10a20*/  @!P1 IMAD.MOV.U32 R2, RZ, RZ, R14 ;  /* 0x000000ffff029224 */ /* 0x000fd000078e000e */
[----:B------:R-:W-:Y:S05]  /*10a30*/  WARPSYNC.COLLECTIVE R15, `(.L_x_339) ;  /* 0x000000000f087348 */ /* 0x000fea0003c00000 */
[----:B------:R0:W1:Y:S02]  /*10a40*/  SHFL.IDX P6, R14, R13, R12, R11 ;  /* 0x0000000c0d0e7389 */ /* 0x00006400000c000b */
[----:B01----:R-:W-:Y:S01]  /*10a50*/  ENDCOLLECTIVE ;  /* 0x000000000000791b */ /* 0x003fe20003800000 */
.L_x_339:
[----:B------:R-:W-:Y:S01]  /*10a60*/  @!PT LDS RZ, [RZ] ;  /* 0x00000000fffff984 */ /* 0x000fe20000000800 */
[----:B------:R-:W-:Y:S01]  /*10a70*/  @!PT LDS RZ, [RZ] ;  /* 0x00000000fffff984 */ /* 0x000fe20000000800 */
[----:B------:R-:W-:Y:S01]  /*10a80*/  @!PT LDS RZ, [RZ] ;  /* 0x00000000fffff984 */ /* 0x000fe20000000800 */
[----:B------:R-:W-:Y:S04]  /*10a90*/  @!P1 LDGSTS.E.BYPASS.LTC128B.128 [R33+0xc400], desc[UR36][R2.64], !P3 ;  /* 0x0c40000002219fae */ /* 0x000fe8000d901d64 */
[----:B------:R-:W-:Y:S04]  /*10aa0*/  @!P1 LDGSTS.E.BYPASS.LTC128B.128 [R33+0x10400], desc[UR36][R2.64+0x80], !P2 ;  /* 0x1040008002219fae */ /* 0x000fe8000d101d64 */
[----:B------:R0:W-:Y:S01]  /*10ab0*/  @!P1 LDGSTS.E.BYPASS.LTC128B.128 [R33+0x14400], desc[UR36][R2.64+0x100], !P0 ;  /* 0x1440010002219fae */ /* 0x0001e2000c101d64 */
[----:B------:R-:W-:Y:S02]  /*10ac0*/  ISETP.GE.AND P1, PT, R7, R6, PT ;  /* 0x000000060700720c */ /* 0x000fe40003f26270 */
[----:B------:R-:W-:Y:S01]  /*10ad0*/  MOV R13, R0 ;  /* 0x00000000000d7202 */ /* 0x000fe20000000f00 */
[----:B0-----:R-:W-:-:S10]  /*10ae0*/  IMAD.MOV.U32 R2, RZ, RZ, R14 ;  /* 0x000000ffff027224 */ /* 0x001fd400078e000e */
[----:B------:R-:W-:Y:S05]  /*10af0*/  WARPSYNC.COLLECTIVE R15, `(.L_x_340) ;  /* 0x000000000f087348 */ /* 0x000fea0003c00000 */
[----:B------:R0:W1:Y:S02]  /*10b00*/  SHFL.IDX P6, R14, R13, R12, R11 ;  /* 0x0000000c0d0e7389 */ /* 0x00006400000c000b */
[----:B01----:R-:W-:Y:S01]  /*10b10*/  ENDCOLLECTIVE ;  /* 0x000000000000791b */ /* 0x003fe20003800000 */
.L_x_340:
[----:B------:R-:W-:Y:S01]  /*10b20*/  IMAD.MOV.U32 R13, RZ, RZ, R5 ;  /* 0x000000ffff0d7224 */ /* 0x000fe200078e0005 */
[----:B------:R-:W-:Y:S02]  /*10b30*/  MOV R12, 0x2 ;  /* 0x00000002000c7802 */ /* 0x000fe40000000f00 */
[----:B------:R-:W-:-:S05]  /*10b40*/  @!P1 LEA R14, P4, R9, R14, 0x1 ;  /* 0x0000000e090e9211 */ /* 0x000fca00078808ff */
[----:B------:R-:W-:Y:S02]  /*10b50*/  @!P1 IMAD.X R7, RZ, RZ, R2, P4 ;  /* 0x000000ffff079224 */ /* 0x000fe400020e0602 */
[----:B------:R-:W-:-:S07]  /*10b60*/  @!P1 IMAD.MOV.U32 R2, RZ, RZ, R14 ;  /* 0x000000ffff029224 */ /* 0x000fce00078e000e */
[----:B------:R-:W-:Y:S05]  /*10b70*/  WARPSYNC.COLLECTIVE R15, `(.L_x_341) ;  /* 0x000000000f087348 */ /* 0x000fea0003c00000 */
[----:B------:R0:W1:Y:S02]  /*10b80*/  SHFL.IDX P6, R14, R13, R12, R11 ;  /* 0x0000000c0d0e7389 */ /* 0x00006400000c000b */
[----:B01----:R-:W-:Y:S01]  /*10b90*/  ENDCOLLECTIVE ;  /* 0x000000000000791b */ /* 0x003fe20003800000 */
.L_x_341:
[----:B------:R-:W-:Y:S02]  /*10ba0*/  @!P1 IMAD.MOV.U32 R3, RZ, RZ, R7 ;  /* 0x000000ffff039224 */ /* 0x000fe400078e0007 */
[----:B------:R-:W-:-:S03]  /*10bb0*/  VIADD R7, R4, 0x20 ;  /* 0x0000002004077836 */ /* 0x000fc60000000000 */
[----:B------:R-:W-:Y:S01]  /*10bc0*/  @!PT LDS RZ, [RZ] ;  /* 0x00000000fffff984 */ /* 0x000fe20000000800 */
[----:B------:R-:W-:Y:S01]  /*10bd0*/  @!PT LDS RZ, [RZ] ;  /* 0x00000000fffff984 */ /* 0x000fe20000000800 */
[----:B------:R-:W-:Y:S01]  /*10be0*/  @!PT LDS RZ, [RZ] ;  /* 0x00000000fffff984 */ /* 0x000fe20000000800 */
[----:B------:R-:W-:Y:S04]  /*10bf0*/  @!P1 LDGSTS.E.BYPASS.LTC128B.128 [R33+0xcc00], desc[UR36][R2.64], !P3 ;  /* 0x0cc0000002219fae */ /* 0x000fe8000d901d64 */
[----:B------:R-:W-:Y:S01]  /*10c00*/  @!P1 LDGSTS.E.BYPASS.LTC128B.128 [R33+0x10c00], desc[UR36][R2.64+0x80], !P2 ;  /* 0x10c0008002219fae */ /* 0x000fe2000d101d64 */
[----:B------:R-:W-:-:S03]  /*10c10*/  IMAD.MOV.U32 R13, RZ, RZ, R0 ;  /* 0x000000ffff0d7224 */ /* 0x000fc600078e0000 */
[----:B------:R0:W-:Y:S01]  /*10c20*/  @!P1 LDGSTS.E.BYPASS.LTC128B.128 [R33+0x14c00], desc[UR36][R2.64+0x100], !P0 ;  /* 0x14c0010002219fae */ /* 0x0001e2000c101d64 */
[----:B------:R-:W-:Y:S01]  /*10c30*/  ISETP.GE.AND P1, PT, R7, R6, PT ;  /* 0x000000060700720c */ /* 0x000fe20003f26270 */
[----:B0-----:R-:W-:-:S12]  /*10c40*/  IMAD.MOV.U32 R2, RZ, RZ, R14 ;  /* 0x000000ffff027224 */ /* 0x001fd800078e000e */
[----:B------:R-:W-:Y:S05]  /*10c50*/  WARPSYNC.COLLECTIVE R15, `(.L_x_342) ;  /* 0x000000000f087348 */ /* 0x000fea0003c00000 */
[----:B------:R0:W1:Y:S02]  /*10c60*/  SHFL.IDX P6, R14, R13, R12, R11 ;  /* 0x0000000c0d0e7389 */ /* 0x00006400000c000b */
[----:B01----:R-:W-:Y:S01]  /*10c70*/  ENDCOLLECTIVE ;  /* 0x000000000000791b */ /* 0x003fe20003800000 */
.L_x_342:
[----:B------:R-:W-:Y:S02]  /*10c80*/  IMAD.MOV.U32 R13, RZ, RZ, R5 ;  /* 0x000000ffff0d7224 */ /* 0x000fe400078e0005 */
[----:B------:R-:W-:Y:S01]  /*10c90*/  IMAD.MOV.U32 R12, RZ, RZ, 0x3 ;  /* 0x00000003ff0c7424 */ /* 0x000fe200078e00ff */
[----:B------:R-:W-:-:S05]  /*10ca0*/  @!P1 LEA R14, P4, R9, R14, 0x1 ;  /* 0x0000000e090e9211 */ /* 0x000fca00078808ff */
[----:B------:R-:W-:Y:S02]  /*10cb0*/  @!P1 IMAD.X R7, RZ, RZ, R2, P4 ;  /* 0x000000ffff079224 */ /* 0x000fe400020e0602 */
[----:B------:R-:W-:-:S07]  /*10cc0*/  @!P1 IMAD.MOV.U32 R2, RZ, RZ, R14 ;  /* 0x000000ffff029224 */ /* 0x000fce00078e000e */
[----:B------:R-:W-:Y:S05]  /*10cd0*/  WARPSYNC.COLLECTIVE R15, `(.L_x_343) ;  /* 0x000000000f087348 */ /* 0x000fea0003c00000 */
[----:B------:R0:W1:Y:S02]  /*10ce0*/  SHFL.IDX P6, R14, R13, R12, R11 ;  /* 0x0000000c0d0e7389 */ /* 0x00006400000c000b */
[----:B01----:R-:W-:Y:S01]  /*10cf0*/  ENDCOLLECTIVE ;  /* 0x000000000000791b */ /* 0x003fe20003800000 */
.L_x_343:
[----:B------:R-:W-:Y:S01]  /*10d00*/  @!P1 IMAD.MOV.U32 R3, RZ, RZ, R7 ;  /* 0x000000ffff039224 */ /* 0x000fe200078e0007 */
[----:B------:R-:W-:-:S04]  /*10d10*/  IADD3 R7, R4, 0x30, RZ ;  /* 0x0000003004077810 */ /* 0x000fc80007ffe0ff */
        /* <DEDUP_REMOVED lines=12> */
.L_x_344:
[----:B------:R-:W-:Y:S02]  /*10de0*/  IMAD.MOV.U32 R13, RZ, RZ, R5 ;  /* 0x000000ffff0d7224 */ /* 0x000fe400078e0005 */
[----:B------:R-:W-:Y:S01]  /*10df0*/  IMAD.MOV.U32 R12, RZ, RZ, 0x4 ;  /* 0x00000004ff0c7424 */ /* 0x000fe200078e00ff */
[----:B------:R-:W-:-:S05]  /*10e00*/  @!P1 LEA R14, P4, R9, R14, 0x1 ;  /* 0x0000000e090e9211 */ /* 0x000fca00078808ff */
[----:B------:R-:W-:Y:S01]  /*10e10*/  @!P1 IMAD.X R7, RZ, RZ, R2, P4 ;  /* 0x000000ffff079224 */ /* 0x000fe200020e0602 */
[----:B------:R-:W-:-:S07]  /*10e20*/  @!P1 MOV R2, R14 ;  /* 0x0000000e00029202 */ /* 0x000fce0000000f00 */
[----:B------:R-:W-:Y:S05]  /*10e30*/  WARPSYNC.COLLECTIVE R15, `(.L_x_345) ;  /* 0x000000000f087348 */ /* 0x000fea0003c00000 */
[----:B------:R0:W1:Y:S02]  /*10e40*/  SHFL.IDX P6, R14, R13, R12, R11 ;  /* 0x0000000c0d0e7389 */ /* 0x00006400000c000b */
[----:B01----:R-:W-:Y:S01]  /*10e50*/  ENDCOLLECTIVE ;  /* 0x000000000000791b */ /* 0x003fe20003800000 */
.L_x_345:
[----:B------:R-:W-:Y:S02]  /*10e60*/  @!P1 IMAD.MOV.U32 R3, RZ, RZ, R7 ;  /* 0x000000ffff039224 */ /* 0x000fe400078e0007 */
[----:B------:R-:W-:-:S03]  /*10e70*/  VIADD R7, R4, 0x40 ;  /* 0x0000004004077836 */ /* 0x000fc60000000000 */
[----:B------:R-:W-:Y:S01]  /*10e80*/  @!PT LDS RZ, [RZ] ;  /* 0x00000000fffff984 */ /* 0x000fe20000000800 */
[----:B------:R-:W-:Y:S01]  /*10e90*/  @!PT LDS RZ, [RZ] ;  /* 0x00000000fffff984 */ /* 0x000fe20000000800 */
[----:B------:R-:W-:Y:S01]  /*10ea0*/  @!PT LDS RZ, [RZ] ;  /* 0x00000000fffff984 */ /* 0x000fe20000000800 */
[----:B------:R-:W-:Y:S04]  /*10eb0*/  @!P1 LDGSTS.E.BYPASS.LTC128B.128 [R33+0xdc00], desc[UR36][R2.64], !P3 ;  /* 0x0dc0000002219fae */ /* 0x000fe8000d901d64 */
[----:B------:R-:W-:Y:S01]  /*10ec0*/  @!P1 LDGSTS.E.BYPASS.LTC128B.128 [R33+0x11c00], desc[UR36][R2.64+0x80], !P2 ;  /* 0x11c0008002219fae */ /* 0x000fe2000d101d64 */
[----:B------:R-:W-:-:S03]  /*10ed0*/  MOV R13, R0 ;  /* 0x00000000000d7202 */ /* 0x000fc60000000f00 */
[----:B------:R0:W-:Y:S01]  /*10ee0*/  @!P1 LDGSTS.E.BYPASS.LTC128B.128 [R33+0x15c00], desc[UR36][R2.64+0x100], !P0 ;  /* 0x15c0010002219fae */ /* 0x0001e2000c101d64 */
[----:B------:R-:W-:Y:S01]  /*10ef0*/  ISETP.GE.AND P1, PT, R7, R6, PT ;  /* 0x000000060700720c */ /* 0x000fe20003f26270 */
[----:B0-----:R-:W-:-:S12]  /*10f00*/  IMAD.MOV.U32 R2, RZ, RZ, R14 ;  /* 0x000000ffff027224 */ /* 0x001fd800078e000e */
[----:B------:R-:W-:Y:S05]  /*10f10*/  WARPSYNC.COLLECTIVE R15, `(.L_x_346) ;  /* 0x000000000f087348 */ /* 0x000fea0003c00000 */
[----:B------:R0:W1:Y:S02]  /*10f20*/  SHFL.IDX P6, R14, R13, R12, R11 ;  /* 0x0000000c0d0e7389 */ /* 0x00006400000c000b */
[----:B01----:R-:W-:Y:S01]  /*10f30*/  ENDCOLLECTIVE ;  /* 0x000000000000791b */ /* 0x003fe20003800000 */
.L_x_346:
        /* <DEDUP_REMOVED lines=8> */
.L_x_347:
        /* <DEDUP_REMOVED lines=14> */
.L_x_348:
        /* <DEDUP_REMOVED lines=8> */
.L_x_349:
        /* <DEDUP_REMOVED lines=14> */
.L_x_350:
        /* <DEDUP_REMOVED lines=8> */
.L_x_351:
[----:B------:R-:W-:-:S05]  /*11280*/  @!P1 IMAD.MOV.U32 R3, RZ, RZ, R7 ;  /* 0x000000ffff039224 */ /* 0x000fca00078e0007 */
[----:B------:R-:W-:Y:S01]  /*11290*/  @!PT LDS RZ, [RZ] ;  /* 0x00000000fffff984 */ /* 0x000fe20000000800 */
[----:B------:R-:W-:Y:S01]  /*112a0*/  @!PT LDS RZ, [RZ] ;  /* 0x00000000fffff984 */ /* 0x000fe20000000800 */
[----:B------:R-:W-:Y:S01]  /*112b0*/  @!PT LDS RZ, [RZ] ;  /* 0x00000000fffff984 */ /* 0x000fe20000000800 */
[----:B------:R0:W-:Y:S04]  /*112c0*/  @!P1 LDGSTS.E.BYPASS.LTC128B.128 [R33+0xf400], desc[UR36][R2.64], !P3 ;  /* 0x0f40000002219fae */ /* 0x0001e8000d901d64 */
[----:B------:R0:W-:Y:S01]  /*112d0*/  @!P1 LDGSTS.E.BYPASS.LTC128B.128 [R33+0x13400], desc[UR36][R2.64+0x80], !P2 ;  /* 0x1340008002219fae */ /* 0x0001e2000d101d64 */
[----:B------:R-:W-:-:S03]  /*112e0*/  IMAD.MOV.U32 R13, RZ, RZ, R0 ;  /* 0x000000ffff0d7224 */ /* 0x000fc600078e0000 */
[----:B------:R0:W-:Y:S01]  /*112f0*/  @!P1 LDGSTS.E.BYPASS.LTC128B.128 [R33+0x17400], desc[UR36][R2.64+0x100], !P0 ;  /* 0x1740010002219fae */ /* 0x0001e2000c101d64 */
[----:B------:R-:W-:-:S07]  /*11300*/  IMAD.MOV.U32 R5, RZ, RZ, R14 ;  /* 0x000000ffff057224 */ /* 0x000fce00078e000e */
[----:B0-----:R-:W-:Y:S05]  /*11310*/  WARPSYNC.COLLECTIVE R15, `(.L_x_352) ;  /* 0x000000000f087348 */ /* 0x001fea0003c00000 */
[----:B------:R1:W2:Y:S02]  /*11320*/  SHFL.IDX P6, R14, R13, R12, R11 ;  /* 0x0000000c0d0e7389 */ /* 0x0002a400000c000b */
[----:B012---:R-:W-:Y:S01]  /*11330*/  ENDCOLLECTIVE ;  /* 0x000000000000791b */ /* 0x007fe20003800000 */
.L_x_352:
[----:B------:R-:W-:Y:S05]  /*11340*/  BRA `(.L_x_353) ;  /* 0xffffffc000547947 */ /* 0x000fea000383ffff */
.L_x_269:
[----:B0-----:R0:W1:Y:S02]  /*11350*/  SYNCS.PHASECHK.TRANS64.TRYWAIT P0, [R22+URZ+0x2a820], R3 ;  /* 0x02a82003160075a7 */ /* 0x001064000800017f */
[----:B-1----:R-:W-:Y:S05]  /*11360*/  @!P0 NANOSLEEP.SYNCS 0x989680 ;  /* 0x009896800000895d */ /* 0x002fea0003900000 */
[----:B------:R-:W1:Y:S02]  /*11370*/  @!P0 SYNCS.PHASECHK.TRANS64 P0, [R22+URZ+0x2a820], R3 ;  /* 0x02a82003160085a7 */ /* 0x000e64000800007f */
[----:B-1----:R-:W-:Y:S05]  /*11380*/  @!P0 BRA `(.L_x_269) ;  /* 0xfffffffc00f08947 */ /* 0x002fea000383ffff */
[----:B------:R-:W-:Y:S05]  /*11390*/  BRA `(.L_x_354) ;  /* 0xffffffc000cc7947 */ /* 0x000fea000383ffff */
.L_x_274:
[----:B0-----:R0:W1:Y:S02]  /*113a0*/  SYNCS.PHASECHK.TRANS64.TRYWAIT P0, [R6+URZ+0x2a840], R3 ;  /* 0x02a84003060075a7 */ /* 0x001064000800017f */
[----:B-1----:R-:W-:Y:S05]  /*113b0*/  @!P0 NANOSLEEP.SYNCS 0x989680 ;  /* 0x009896800000895d */ /* 0x002fea0003900000 */
[----:B------:R-:W1:Y:S02]  /*113c0*/  @!P0 SYNCS.PHASECHK.TRANS64 P0, [R6+URZ+0x2a840], R3 ;  /* 0x02a84003060085a7 */ /* 0x000e64000800007f */
[----:B-1----:R-:W-:Y:S05]  /*113d0*/  @!P0 BRA `(.L_x_274) ;  /* 0xfffffffc00f08947 */ /* 0x002fea000383ffff */
[----:B------:R-:W-:Y:S05]  /*113e0*/  BRA `(.L_x_355) ;  /* 0xffffffc400907947 */ /* 0x000fea000383ffff */
.L_x_275:
[----:B------:R-:W-:Y:S01]  /*113f0*/  BSSY B1, `(.L_x_356) ;  /* 0x0000008000017945 */ /* 0x000fe20003800000 */
[----:B------:R-:W-:Y:S01]  /*11400*/  MOV R13, R5 ;  /* 0x00000005000d7202 */ /* 0x000fe20000000f00 */
[----:B------:R-:W-:Y:S02]  /*11410*/  IMAD.MOV.U32 R12, RZ, RZ, RZ ;  /* 0x000000ffff0c7224 */ /* 0x000fe400078e00ff */
[----:B------:R-:W-:Y:S02]  /*11420*/  IMAD.MOV.U32 R11, RZ, RZ, 0x181f ;  /* 0x0000181fff0b7424 */ /* 0x000fe400078e00ff */
[----:B------:R-:W-:-:S07]  /*11430*/  IMAD.MOV.U32 R15, RZ, RZ, -0x1 ;  /* 0xffffffffff0f7424 */ /* 0x000fce00078e00ff */
[----:B--2---:R-:W-:Y:S05]  /*11440*/  WARPSYNC.COLLECTIVE R15, `(.L_x_357) ;  /* 0x000000000f087348 */ /* 0x004fea0003c00000 */
[----:B--2---:R0:W1:Y:S02]  /*11450*/  SHFL.IDX P6, R14, R13, R12, R11 ;  /* 0x0000000c0d0e7389 */ /* 0x00406400000c000b */
[----:B01----:R-:W-:Y:S01]  /*11460*/  ENDCOLLECTIVE ;  /* 0x000000000000791b */ /* 0x003fe20003800000 */
.L_x_357:
[----:B------:R-:W-:Y:S05]  /*11470*/  BSYNC B1 ;  /* 0x0000000000017941 */ /* 0x000fea0003800000 */
.L_x_356:
[----:B------:R-:W0:Y:S01]  /*11480*/  S2R R35, SR_TID.X ;  /* 0x0000000000237919 */ /* 0x000e220000002100 */
[----:B------:R-:W-:Y:S01]  /*11490*/  IMAD.MOV.U32 R13, RZ, RZ, R9 ;  /* 0x000000ffff0d7224 */ /* 0x000fe200078e0009 */
[----:B------:R-:W-:Y:S01]  /*114a0*/  MOV R12, RZ ;  /* 0x000000ff000c7202 */ /* 0x000fe20000000f00 */
[----:B------:R-:W-:Y:S02]  /*114b0*/  IMAD.MOV.U32 R11, RZ, RZ, 0x181f ;  /* 0x0000181fff0b7424 */ /* 0x000fe400078e00ff */
[----:B------:R-:W-:Y:S02]  /*114c0*/  IMAD.MOV.U32 R15, RZ, RZ, -0x1 ;  /* 0xffffffffff0f7424 */ /* 0x000fe400078e00ff */
[----:B------:R-:W-:Y:S02]  /*114d0*/  IMAD.MOV.U32 R3, RZ, RZ, R14 ;  /* 0x000000ffff037224 */ /* 0x000fe400078e000e */
[----:B------:R-:W-:-:S07]  /*114e0*/  IMAD R4, R4, 0x2, R22 ;  /* 0x0000000204047824 */ /* 0x000fce00078e0216 */
[----:B0-----:R-:W-:Y:S05]  /*114f0*/  WARPSYNC.COLLECTIVE R15, `(.L_x_358) ;  /* 0x000000000f087348 */ /* 0x001fea0003c00000 */
[----:B------:R1:W2:Y:S02]  /*11500*/  SHFL.IDX P6, R14, R13, R12, R11 ;  /* 0x0000000c0d0e7389 */ /* 0x0002a400000c000b */
[----:B012---:R-:W-:Y:S01]  /*11510*/  ENDCOLLECTIVE ;  /* 0x000000000000791b */ /* 0x007fe20003800000 */
.L_x_358:
[----:B------:R-:W-:Y:S02]  /*11520*/  IMAD.MOV.U32 R13, RZ, RZ, R5 ;  /* 0x000000ffff0d7224 */ /* 0x000fe400078e0005 */
[----:B------:R-:W-:Y:S02]  /*11530*/  IMAD.MOV.U32 R12, RZ, RZ, 0x1 ;  /* 0x00000001ff0c7424 */ /* 0x000fe400078e00ff */
[----:B------:R-:W-:Y:S02]  /*11540*/  IMAD.SHL.U32 R35, R35, 0x8, RZ ;  /* 0x0000000823237824 */ /* 0x000fe400078e00ff */
[----:B------:R-:W-:-:S07]  /*11550*/  IMAD.MOV.U32 R2, RZ, RZ, R14 ;  /* 0x000000ffff027224 */ /* 0x000fce00078e000e */
[----:B------:R-:W-:Y:S05]  /*11560*/  WARPSYNC.COLLECTIVE R15, `(.L_x_359) ;  /* 0x000000000f087348 */ /* 0x000fea0003c00000 */
[----:B------:R0:W1:Y:S02]  /*11570*/  SHFL.IDX P6, R14, R13, R12, R11 ;  /* 0x0000000c0d0e7389 */ /* 0x00006400000c000b */
[----:B01----:R-:W-:Y:S01]  /*11580*/  ENDCOLLECTIVE ;  /* 0x000000000000791b */ /* 0x003fe20003800000 */
.L_x_359:
[----:B------:R-:W-:-:S05]  /*11590*/  LOP3.LUT R35, R35, 0x38, RZ, 0xc0, !PT ;  /* 0x0000003823237812 */ /* 0x000fca00078ec0ff */
[----:B------:R-:W-:-:S05]  /*115a0*/  IMAD.SHL.U32 R0, R35, 0x2, RZ ;  /* 0x0000000223007824 */ /* 0x000fca00078e00ff */
[----:B------:R-:W-:Y:S01]  /*115b0*/  IADD3 R2, P0, R2, R0, RZ ;  /* 0x0000000002027210 */ /* 0x000fe20007f1e0ff */
[----:B------:R-:W-:-:S03]  /*115c0*/  IMAD.MOV.U32 R13, RZ, RZ, R9 ;  /* 0x000000ffff0d7224 */ /* 0x000fc600078e0009 */
[----:B------:R-:W-:-:S05]  /*115d0*/  IADD3.X R3, RZ, R3, RZ, P0, !PT ;  /* 0x00000003ff037210 */ /* 0x000fca00007fe4ff */
[----:B------:R-:W-:Y:S01]  /*115e0*/  @!PT LDS RZ, [RZ] ;  /* 0x00000000fffff984 */ /* 0x000fe20000000800 */
[----:B------:R-:W-:Y:S01]  /*115f0*/  @!PT LDS RZ, [RZ] ;  /* 0x00000000fffff984 */ /* 0x000fe20000000800 */
[----:B------:R-:W-:Y:S01]  /*11600*/  @!PT LDS RZ, [RZ] ;  /* 0x00000000fffff984 */ /* 0x000fe20000000800 */
[----:B------:R-:W-:Y:S04]  /*11610*/  LDGSTS.E.BYPASS.LTC128B.128 [R4+0x18400], desc[UR36][R2.64], !P3 ;  /* 0x1840000002047fae */ /* 0x000fe8000d901d64 */
[----:B------:R-:W-:Y:S04]  /*11620*/  LDGSTS.E.BYPASS.LTC128B.128 [R4+0x1b400], desc[UR36][R2.64+0x80], !P2 ;  /* 0x1b40008002047fae */ /* 0x000fe8000d101d64 */
[----:B------:R0:W-:Y:S02]  /*11630*/  LDGSTS.E.BYPASS.LTC128B.128 [R4+0x1e400], desc[UR36][R2.64+0x100], !P1 ;  /* 0x1e40010002047fae */ /* 0x0001e4000c901d64 */
[----:B0-----:R-:W-:-:S07]  /*11640*/  IMAD.MOV.U32 R3, RZ, RZ, R14 ;  /* 0x000000ffff037224 */ /* 0x001fce00078e000e */
[----:B------:R-:W-:Y:S05]  /*11650*/  WARPSYNC.COLLECTIVE R15, `(.L_x_360) ;  /* 0x000000000f087348 */ /* 0x000fea0003c00000 */
[----:B------:R0:W1:Y:S02]  /*11660*/  SHFL.IDX P6, R14, R13, R12, R11 ;  /* 0x0000000c0d0e7389 */ /* 0x00006400000c000b */
[----:B01----:R-:W-:Y:S01]  /*11670*/  ENDCOLLECTIVE ;  /* 0x000000000000791b */ /* 0x003fe20003800000 */
.L_x_360:
[----:B------:R-:W-:Y:S02]  /*11680*/  IMAD.MOV.U32 R13, RZ, RZ, R5 ;  /* 0x000000ffff0d7224 */ /* 0x000fe400078e0005 */
[----:B------:R-:W-:Y:S01]  /*11690*/  IMAD.MOV.U32 R12, RZ, RZ, 0x2 ;  /* 0x00000002ff0c7424 */ /* 0x000fe200078e00ff */
[----:B------:R-:W-:-:S07]  /*116a0*/  MOV R2, R14 ;  /* 0x0000000e00027202 */ /* 0x000fce0000000f00 */
[----:B------:R-:W-:Y:S05]  /*116b0*/  WARPSYNC.COLLECTIVE R15, `(.L_x_361) ;  /* 0x000000000f087348 */ /* 0x000fea0003c00000 */
[----:B------:R0:W1:Y:S02]  /*116c0*/  SHFL.IDX P6, R14, R13, R12, R11 ;  /* 0x0000000c0d0e7389 */ /* 0x00006400000c000b */
[----:B01----:R-:W-:Y:S01]  /*116d0*/  ENDCOLLECTIVE ;  /* 0x000000000000791b */ /* 0x003fe20003800000 */
.L_x_361:
[----:B------:R-:W-:-:S05]  /*116e0*/  IADD3 R2, P0, R2, R0, RZ ;  /* 0x0000000002027210 */ /* 0x000fca0007f1e0ff */
[----:B------:R-:W-:-:S05]  /*116f0*/  IMAD.X R3, RZ, RZ, R3, P0 ;  /* 0x000000ffff037224 */ /* 0x000fca00000e0603 */
[----:B------:R-:W-:Y:S01]  /*11700*/  @!PT LDS RZ, [RZ] ;  /* 0x00000000fffff984 */ /* 0x000fe20000000800 */
[----:B------:R-:W-:Y:S01]  /*11710*/  @!PT LDS RZ, [RZ] ;  /* 0x00000000fffff984 */ /* 0x000fe20000000800 */
[----:B------:R-:W-:Y:S01]  /*11720*/  @!PT LDS RZ, [RZ] ;  /* 0x00000000fffff984 */ /* 0x000fe20000000800 */
[----:B------:R0:W-:Y:S01]  /*11730*/  LDGSTS.E.BYPASS.LTC128B.128 [R4+0x18c00], desc[UR36][R2.64], !P3 ;  /* 0x18c0000002047fae */ /* 0x0001e2000d901d64 */
[----:B------:R-:W-:-:S03]  /*11740*/  IMAD.MOV.U32 R13, RZ, RZ, R9 ;  /* 0x000000ffff0d7224 */ /* 0x000fc600078e0009 */
[----:B------:R0:W-:Y:S04]  /*11750*/  LDGSTS.E.BYPASS.LTC128B.128 [R4+0x1bc00], desc[UR36][R2.64+0x80], !P2 ;  /* 0x1bc0008002047fae */ /* 0x0001e8000d101d64 */
[----:B------:R0:W-:Y:S01]  /*11760*/  LDGSTS.E.BYPASS.LTC128B.128 [R4+0x1ec00], desc[UR36][R2.64+0x100], !P1 ;  /* 0x1ec0010002047fae */ /* 0x0001e2000c901d64 */
[----:B------:R-:W-:-:S07]  /*11770*/  IMAD.MOV.U32 R35, RZ, RZ, R14 ;  /* 0x000000ffff237224 */ /* 0x000fce00078e000e */
[----:B0-----:R-:W-:Y:S05]  /*11780*/  WARPSYNC.COLLECTIVE R15, `(.L_x_362) ;  /* 0x000000000f087348 */ /* 0x001fea0003c00000 */
[----:B------:R1:W2:Y:S02]  /*11790*/  SHFL.IDX P6, R14, R13, R12, R11 ;  /* 0x0000000c0d0e7389 */ /* 0x0002a400000c000b */
[----:B012---:R-:W-:Y:S01]  /*117a0*/  ENDCOLLECTIVE ;  /* 0x000000000000791b */ /* 0x007fe20003800000 */
.L_x_362:
[----:B------:R-:W-:Y:S02]  /*117b0*/  IMAD.MOV.U32 R13, RZ, RZ, R5 ;  /* 0x000000ffff0d7224 */ /* 0x000fe400078e0005 */
[----:B------:R-:W-:Y:S01]  /*117c0*/  IMAD.MOV.U32 R12, RZ, RZ, 0x3 ;  /* 0x00000003ff0c7424 */ /* 0x000fe200078e00ff */
[----:B------:R-:W-:-:S07]  /*117d0*/  MOV R2, R14 ;  /* 0x0000000e00027202 */ /* 0x000fce0000000f00 */
[----:B------:R-:W-:Y:S05]  /*117e0*/  WARPSYNC.COLLECTIVE R15, `(.L_x_363) ;  /* 0x000000000f087348 */ /* 0x000fea0003c00000 */
[----:B------:R0:W1:Y:S02]  /*117f0*/  SHFL.IDX P6, R14, R13, R12, R11 ;  /* 0x0000000c0d0e7389 */ /* 0x00006400000c000b */
[----:B01----:R-:W-:Y:S01]  /*11800*/  ENDCOLLECTIVE ;  /* 0x000000000000791b */ /* 0x003fe20003800000 */
.L_x_363:
        /* <DEDUP_REMOVED lines=13> */
.L_x_364:
[----:B------:R-:W-:Y:S02]  /*118e0*/  IMAD.MOV.U32 R13, RZ, RZ, R5 ;  /* 0x000000ffff0d7224 */ /* 0x000fe400078e0005 */
[----:B------:R-:W-:Y:S01]  /*118f0*/  IMAD.MOV.U32 R12, RZ, RZ, 0x4 ;  /* 0x00000004ff0c7424 */ /* 0x000fe200078e00ff */
[----:B------:R-:W-:-:S07]  /*11900*/  MOV R2, R14 ;  /* 0x0000000e00027202 */ /* 0x000fce0000000f00 */
[----:B------:R-:W-:Y:S05]  /*11910*/  WARPSYNC.COLLECTIVE R15, `(.L_x_365) ;  /* 0x000000000f087348 */ /* 0x000fea0003c00000 */
[----:B------:R0:W1:Y:S02]  /*11920*/  SHFL.IDX P6, R14, R13, R12, R11 ;  /* 0x0000000c0d0e7389 */ /* 0x00006400000c000b */
[----:B01----:R-:W-:Y:S01]  /*11930*/  ENDCOLLECTIVE ;  /* 0x000000000000791b */ /* 0x003fe20003800000 */
.L_x_365:
        /* <DEDUP_REMOVED lines=13> */
.L_x_366:
[----:B------:R-:W-:Y:S02]  /*11a10*/  IMAD.MOV.U32 R13, RZ, RZ, R5 ;  /* 0x000000ffff0d7224 */ /* 0x000fe400078e0005 */
[----:B------:R-:W-:Y:S01]  /*11a20*/  IMAD.MOV.U32 R12, RZ, RZ, 0x5 ;  /* 0x00000005ff0c7424 */ /* 0x000fe200078e00ff */
[----:B------:R-:W-:-:S07]  /*11a30*/  MOV R2, R14 ;  /* 0x0000000e00027202 */ /* 0x000fce0000000f00 */
[----:B------:R-:W-:Y:S05]  /*11a40*/  WARPSYNC.COLLECTIVE R15, `(.L_x_367) ;  /* 0x000000000f087348 */ /* 0x000fea0003c00000 */
[----:B------:R0:W1:Y:S02]  /*11a50*/  SHFL.IDX P6, R14, R13, R12, R11 ;  /* 0x0000000c0d0e7389 */ /* 0x00006400000c000b */
[----:B01----:R-:W-:Y:S01]  /*11a60*/  ENDCOLLECTIVE ;  /* 0x000000000000791b */ /* 0x003fe20003800000 */
.L_x_367:
        /* <DEDUP_REMOVED lines=13> */
.L_x_368:
[----:B------:R-:W-:Y:S01]  /*11b40*/  MOV R2, R14 ;  /* 0x0000000e00027202 */ /* 0x000fe20000000f00 */
[----:B------:R-:W-:Y:S06]  /*11b50*/  BRA `(.L_x_369) ;  /* 0xffffffc000c07947 */ /* 0x000fec000383ffff */
.L_x_280:
[----:B-1----:R1:W4:Y:S02]  /*11b60*/  SYNCS.PHASECHK.TRANS64.TRYWAIT P0, [R4+URZ+0x2a860], R2 ;  /* 0x02a86002040075a7 */ /* 0x002324000800017f */
[----:B----4-:R-:W-:Y:S05]  /*11b70*/  @!P0 NANOSLEEP.SYNCS 0x989680 ;  /* 0x009896800000895d */ /* 0x010fea0003900000 */
[----:B------:R-:W4:Y:S02]  /*11b80*/  @!P0 SYNCS.PHASECHK.TRANS64 P0, [R4+URZ+0x2a860], R2 ;  /* 0x02a86002040085a7 */ /* 0x000f24000800007f */
[----:B----4-:R-:W-:Y:S05]  /*11b90*/  @!P0 BRA `(.L_x_280) ;  /* 0xfffffffc00f08947 */ /* 0x010fea000383ffff */
[----:B------:R-:W-:Y:S05]  /*11ba0*/  BRA `(.L_x_370) ;  /* 0xffffffc4001c7947 */ /* 0x000fea000383ffff */
.L_x_281:
[----:B------:R-:W-:Y:S01]  /*11bb0*/  BSSY B1, `(.L_x_371) ;  /* 0x0000008000017945 */ /* 0x000fe20003800000 */
[----:B------:R-:W-:Y:S02]  /*11bc0*/  IMAD.MOV.U32 R13, RZ, RZ, R24 ;  /* 0x000000ffff0d7224 */ /* 0x000fe400078e0018 */
[----:B------:R-:W-:Y:S02]  /*11bd0*/  IMAD.MOV.U32 R12, RZ, RZ, RZ ;  /* 0x000000ffff0c7224 */ /* 0x000fe400078e00ff */
[----:B------:R-:W-:Y:S02]  /*11be0*/  IMAD.MOV.U32 R11, RZ, RZ, 0x181f ;  /* 0x0000181fff0b7424 */ /* 0x000fe400078e00ff */
[----:B------:R-:W-:-:S07]  /*11bf0*/  IMAD.MOV.U32 R15, RZ, RZ, -0x1 ;  /* 0xffffffffff0f7424 */ /* 0x000fce00078e00ff */
[----:B-12---:R-:W-:Y:S05]  /*11c00*/  WARPSYNC.COLLECTIVE R15, `(.L_x_372) ;  /* 0x000000000f087348 */ /* 0x006fea0003c00000 */
[----:B--2---:R0:W2:Y:S02]  /*11c10*/  SHFL.IDX P6, R14, R13, R12, R11 ;  /* 0x0000000c0d0e7389 */ /* 0x0040a400000c000b */
[----:B012---:R-:W-:Y:S01]  /*11c20*/  ENDCOLLECTIVE ;  /* 0x000000000000791b */ /* 0x007fe20003800000 */
.L_x_372:
[----:B------:R-:W-:Y:S05]  /*11c30*/  BSYNC B1 ;  /* 0x0000000000017941 */ /* 0x000fea0003800000 */
.L_x_371:
[----:B------:R-:W-:Y:S01]  /*11c40*/  MOV R13, R18 ;  /* 0x00000012000d7202 */ /* 0x000fe20000000f00 */
[----:B------:R-:W-:Y:S01]  /*11c50*/  IMAD.MOV.U32 R12, RZ, RZ, RZ ;  /* 0x000000ffff0c7224 */ /* 0x000fe200078e00ff */
[----:B------:R-:W-:Y:S01]  /*11c60*/  LEA R5, R5, R22, 0x1 ;  /* 0x0000001605057211 */ /* 0x000fe200078e08ff */
[----:B------:R-:W-:Y:S02]  /*11c70*/  IMAD.MOV.U32 R11, RZ, RZ, 0x181f ;  /* 0x0000181fff0b7424 */ /* 0x000fe400078e00ff */
[----:B------:R-:W-:Y:S02]  /*11c80*/  IMAD.MOV.U32 R15, RZ, RZ, -0x1 ;  /* 0xffffffffff0f7424 */ /* 0x000fe400078e00ff */
[----:B------:R-:W-:-:S07]  /*11c90*/  IMAD.MOV.U32 R3, RZ, RZ, R14 ;  /* 0x000000ffff037224 */ /* 0x000fce00078e000e */
[----:B------:R-:W-:Y:S05]  /*11ca0*/  WARPSYNC.COLLECTIVE R15, `(.L_x_373) ;  /* 0x000000000f087348 */ /* 0x000fea0003c00000 */
[----:B------:R0:W1:Y:S02]  /*11cb0*/  SHFL.IDX P6, R14, R13, R12, R11 ;  /* 0x0000000c0d0e7389 */ /* 0x00006400000c000b */
[----:B01----:R-:W-:Y:S01]  /*11cc0*/  ENDCOLLECTIVE ;  /* 0x000000000000791b */ /* 0x003fe20003800000 */
.L_x_373:
[----:B------:R-:W-:Y:S02]  /*11cd0*/  IMAD.MOV.U32 R13, RZ, RZ, R24 ;  /* 0x000000ffff0d7224 */ /* 0x000fe400078e0018 */
[----:B------:R-:W-:Y:S02]  /*11ce0*/  IMAD.MOV.U32 R12, RZ, RZ, 0x1 ;  /* 0x00000001ff0c7424 */ /* 0x000fe400078e00ff */
[----:B------:R-:W-:-:S07]  /*11cf0*/  IMAD.MOV.U32 R2, RZ, RZ, R14 ;  /* 0x000000ffff027224 */ /* 0x000fce00078e000e */
[----:B------:R-:W-:Y:S05]  /*11d00*/  WARPSYNC.COLLECTIVE R15, `(.L_x_374) ;  /* 0x000000000f087348 */ /* 0x000fea0003c00000 */
[----:B------:R0:W1:Y:S02]  /*11d10*/  SHFL.IDX P6, R14, R13, R12, R11 ;  /* 0x0000000c0d0e7389 */ /* 0x00006400000c000b */
[----:B01----:R-:W-:Y:S01]  /*11d20*/  ENDCOLLECTIVE ;  /* 0x000000000000791b */ /* 0x003fe20003800000 */
.L_x_374:
[----:B------:R-:W-:-:S05]  /*11d30*/  IADD3 R2, P1, R2, R0, RZ ;  /* 0x0000000002027210 */ /* 0x000fca0007f3e0ff */
[----:B------:R-:W-:Y:S01]  /*11d40*/  IMAD.X R3, RZ, RZ, R3, P1 ;  /* 0x000000ffff037224 */ /* 0x000fe200008e0603 */
[----:B------:R-:W-:-:S04]  /*11d50*/  LOP3.LUT P1, RZ, R29, 0x1, RZ, 0xc0, !PT ;  /* 0x000000011dff7812 */ /* 0x000fc8000782c0ff */
[----:B------:R-:W-:Y:S01]  /*11d60*/  ISETP.LT.OR P2, PT, R6, 0x1, !P1 ;  /* 0x000000010600780c */ /* 0x000fe20004f41670 */
[----:B------:R-:W-:-:S12]  /*11d70*/  IMAD.MOV.U32 R13, RZ, RZ, R18 ;  /* 0x000000ffff0d7224 */ /* 0x000fd800078e0012 */
[----:B------:R-:W-:Y:S01]  /*11d80*/  @!PT LDS RZ, [RZ] ;  /* 0x00000000fffff984 */ /* 0x000fe20000000800 */
[----:B------:R-:W-:Y:S01]  /*11d90*/  @!PT LDS RZ, [RZ] ;  /* 0x00000000fffff984 */ /* 0x000fe20000000800 */
[----:B------:R-:W-:Y:S01]  /*11da0*/  @!PT LDS RZ, [RZ] ;  /* 0x00000000fffff984 */ /* 0x000fe20000000800 */
[----:B------:R-:W-:Y:S01]  /*11db0*/  LDGSTS.E.BYPASS.LTC128B.128 [R5+0x400], desc[UR36][R2.64], !P2 ;  /* 0x0040000002057fae */ /* 0x000fe2000d101d64 */
[----:B------:R-:W-:-:S13]  /*11dc0*/  ISETP.LT.OR P2, PT, R6, 0x1, !P0 ;  /* 0x000000010600780c */ /* 0x000fda0004741670 */
[----:B------:R0:W-:Y:S02]  /*11dd0*/  LDGSTS.E.BYPASS.LTC128B.128 [R5+0x3400], desc[UR36][R2.64+0x80], !P2 ;  /* 0x0340008002057fae */ /* 0x0001e4000d101d64 */
[----:B0-----:R-:W-:-:S07]  /*11de0*/  IMAD.MOV.U32 R3, RZ, RZ, R14 ;  /* 0x000000ffff037224 */ /* 0x001fce00078e000e */
[----:B------:R-:W-:Y:S05]  /*11df0*/  WARPSYNC.COLLECTIVE R15, `(.L_x_375) ;  /* 0x000000000f087348 */ /* 0x000fea0003c00000 */
[----:B------:R0:W1:Y:S02]  /*11e00*/  SHFL.IDX P6, R14, R13, R12, R11 ;  /* 0x0000000c0d0e7389 */ /* 0x00006400000c000b */
[----:B01----:R-:W-:Y:S01]  /*11e10*/  ENDCOLLECTIVE ;  /* 0x000000000000791b */ /* 0x003fe20003800000 */
.L_x_375:
[----:B------:R-:W-:Y:S02]  /*11e20*/  IMAD.MOV.U32 R13, RZ, RZ, R24 ;  /* 0x000000ffff0d7224 */ /* 0x000fe400078e0018 */
[----:B------:R-:W-:Y:S02]  /*11e30*/  IMAD.MOV.U32 R12, RZ, RZ, 0x2 ;  /* 0x00000002ff0c7424 */ /* 0x000fe400078e00ff */
[----:B------:R-:W-:-:S07]  /*11e40*/  IMAD.MOV.U32 R2, RZ, RZ, R14 ;  /* 0x000000ffff027224 */ /* 0x000fce00078e000e */
[----:B------:R-:W-:Y:S05]  /*11e50*/  WARPSYNC.COLLECTIVE R15, `(.L_x_376) ;  /* 0x000000000f087348 */ /* 0x000fea0003c00000 */
[----:B------:R0:W1:Y:S02]  /*11e60*/  SHFL.IDX P6, R14, R13, R12, R11 ;  /* 0x0000000c0d0e7389 */ /* 0x00006400000c000b */
[----:B01----:R-:W-:Y:S01]  /*11e70*/  ENDCOLLECTIVE ;  /* 0x000000000000791b */ /* 0x003fe20003800000 */
.L_x_376:
[----:B------:R-:W-:-:S04]  /*11e80*/  IADD3 R2, P2, R2, R0, RZ ;  /* 0x0000000002027210 */ /* 0x000fc80007f5e0ff */
[----:B------:R-:W-:Y:S02]  /*11e90*/  IADD3.X R3, RZ, R3, RZ, P2, !PT ;  /* 0x00000003ff037210 */ /* 0x000fe400017fe4ff */
        /* <DEDUP_REMOVED lines=12> */
.L_x_377:
[----:B------:R-:W-:Y:S02]  /*11f60*/  IMAD.MOV.U32 R13, RZ, RZ, R24 ;  /* 0x000000ffff0d7224 */ /* 0x000fe400078e0018 */
[----:B------:R-:W-:Y:S02]  /*11f70*/  IMAD.MOV.U32 R12, RZ, RZ, 0x3 ;  /* 0x00000003ff0c7424 */ /* 0x000fe400078e00ff */
[----:B------:R-:W-:-:S07]  /*11f80*/  IMAD.MOV.U32 R2, RZ, RZ, R14 ;  /* 0x000000ffff027224 */ /* 0x000fce00078e000e */
[----:B------:R-:W-:Y:S05]  /*11f90*/  WARPSYNC.COLLECTIVE R15, `(.L_x_378) ;  /* 0x000000000f087348 */ /* 0x000fea0003c00000 */
[----:B------:R0:W1:Y:S02]  /*11fa0*/  SHFL.IDX P6, R14, R13, R12, R11 ;  /* 0x0000000c0d0e7389 */ /* 0x00006400000c000b */
[----:B01----:R-:W-:Y:S01]  /*11fb0*/  ENDCOLLECTIVE ;  /* 0x000000000000791b */ /* 0x003fe20003800000 */
.L_x_378:
        /* <DEDUP_REMOVED lines=14> */
.L_x_379:
[----:B------:R-:W-:Y:S02]  /*120a0*/  IMAD.MOV.U32 R13, RZ, RZ, R24 ;  /* 0x000000ffff0d7224 */ /* 0x000fe400078e0018 */
[----:B------:R-:W-:Y:S02]  /*120b0*/  IMAD.MOV.U32 R12, RZ, RZ, 0x4 ;  /* 0x00000004ff0c7424 */ /* 0x000fe400078e00ff */
[----:B------:R-:W-:-:S07]  /*120c0*/  IMAD.MOV.U32 R2, RZ, RZ, R14 ;  /* 0x000000ffff027224 */ /* 0x000fce00078e000e */
[----:B------:R-:W-:Y:S05]  /*120d0*/  WARPSYNC.COLLECTIVE R15, `(.L_x_380) ;  /* 0x000000000f087348 */ /* 0x000fea0003c00000 */
[----:B------:R0:W1:Y:S02]  /*120e0*/  SHFL.IDX P6, R14, R13, R12, R11 ;  /* 0x0000000c0d0e7389 */ /* 0x00006400000c000b */
[----:B01----:R-:W-:Y:S01]  /*120f0*/  ENDCOLLECTIVE ;  /* 0x000000000000791b */ /* 0x003fe20003800000 */
.L_x_380:
        /* <DEDUP_REMOVED lines=14> */
.L_x_381:
[----:B------:R-:W-:Y:S02]  /*121e0*/  IMAD.MOV.U32 R13, RZ, RZ, R24 ;  /* 0x000000ffff0d7224 */ /* 0x000fe400078e0018 */
[----:B------:R-:W-:Y:S02]  /*121f0*/  IMAD.MOV.U32 R12, RZ, RZ, 0x5 ;  /* 0x00000005ff0c7424 */ /* 0x000fe400078e00ff */
[----:B------:R-:W-:-:S07]  /*12200*/  IMAD.MOV.U32 R2, RZ, RZ, R14 ;  /* 0x000000ffff027224 */ /* 0x000fce00078e000e */
[----:B------:R-:W-:Y:S05]  /*12210*/  WARPSYNC.COLLECTIVE R15, `(.L_x_382) ;  /* 0x000000000f087348 */ /* 0x000fea0003c00000 */
[----:B------:R0:W1:Y:S02]  /*12220*/  SHFL.IDX P6, R14, R13, R12, R11 ;  /* 0x0000000c0d0e7389 */ /* 0x00006400000c000b */
[----:B01----:R-:W-:Y:S01]  /*12230*/  ENDCOLLECTIVE ;  /* 0x000000000000791b */ /* 0x003fe20003800000 */
.L_x_382:
[----:B------:R-:W-:-:S04]  /*12240*/  IADD3 R2, P2, R2, R0, RZ ;  /* 0x0000000002027210 */ /* 0x000fc80007f5e0ff */
[----:B------:R-:W-:Y:S02]  /*12250*/  IADD3.X R3, RZ, R3, RZ, P2, !PT ;  /* 0x00000003ff037210 */ /* 0x000fe400017fe4ff */
[----:B------:R-:W-:Y:S01]  /*12260*/  ISETP.LT.OR P2, PT, R6, 0x41, !P1 ;  /* 0x000000410600780c */ /* 0x000fe20004f41670 */
[----:B------:R-:W-:-:S12]  /*12270*/  IMAD.MOV.U32 R13, RZ, RZ, R18 ;  /* 0x000000ffff0d7224 */ /* 0x000fd800078e0012 */
        /* <DEDUP_REMOVED lines=9> */
.L_x_383:
[----:B------:R-:W-:Y:S01]  /*12310*/  @!PT LDS RZ, [RZ] ;  /* 0x00000000fffff984 */ /* 0x000fe20000000800 */
[----:B------:R-:W-:Y:S01]  /*12320*/  @!PT LDS RZ, [RZ] ;  /* 0x00000000fffff984 */ /* 0x000fe20000000800 */
[----:B------:R-:W-:Y:S01]  /*12330*/  @!PT LDS RZ, [RZ] ;  /* 0x00000000fffff984 */ /* 0x000fe20000000800 */
[----:B------:R0:W-:Y:S01]  /*12340*/  LDGSTS.E.BYPASS.LTC128B.128 [R5+0x5400], desc[UR36][R2.64+0x80], !P2 ;  /* 0x0540008002057fae */ /* 0x0001e2000d101d64 */
[----:B------:R-:W-:Y:S05]  /*12350*/  BRA `(.L_x_384) ;  /* 0xffffffc000087947 */ /* 0x000fea000383ffff */
.L_x_289:
[----:B0-----:R0:W1:Y:S02]  /*12360*/  SYNCS.PHASECHK.TRANS64.TRYWAIT P0, [R0+URZ+0x2a860], R3 ;  /* 0x02a86003000075a7 */ /* 0x001064000800017f */
[----:B-1----:R-:W-:Y:S05]  /*12370*/  @!P0 NANOSLEEP.SYNCS 0x989680 ;  /* 0x009896800000895d */ /* 0x002fea0003900000 */
[----:B------:R-:W1:Y:S02]  /*12380*/  @!P0 SYNCS.PHASECHK.TRANS64 P0, [R0+URZ+0x2a860], R3 ;  /* 0x02a86003000085a7 */ /* 0x000e64000800007f */
[----:B-1----:R-:W-:Y:S05]  /*12390*/  @!P0 BRA `(.L_x_289) ;  /* 0xfffffffc00f08947 */ /* 0x002fea000383ffff */
[----:B------:R-:W-:Y:S05]  /*123a0*/  BRA `(.L_x_385) ;  /* 0xffffffc400187947 */ /* 0x000fea000383ffff */
.L_x_290:
[----:B------:R-:W-:Y:S01]  /*123b0*/  BSSY B0, `(.L_x_386) ;  /* 0x0000008000007945 */ /* 0x000fe20003800000 */
[----:B------:R-:W-:Y:S01]  /*123c0*/  IMAD.MOV.U32 R13, RZ, RZ, R24 ;  /* 0x000000ffff0d7224 */ /* 0x000fe200078e0018 */
[----:B------:R-:W-:Y:S01]  /*123d0*/  MOV R12, RZ ;  /* 0x000000ff000c7202 */ /* 0x000fe20000000f00 */
[----:B------:R-:W-:Y:S02]  /*123e0*/  IMAD.MOV.U32 R11, RZ, RZ, 0x181f ;  /* 0x0000181fff0b7424 */ /* 0x000fe400078e00ff */
[----:B------:R-:W-:-:S07]  /*123f0*/  IMAD.MOV.U32 R15, RZ, RZ, -0x1 ;  /* 0xffffffffff0f7424 */ /* 0x000fce00078e00ff */
[----:B0-2---:R-:W-:Y:S05]  /*12400*/  WARPSYNC.COLLECTIVE R15, `(.L_x_387) ;  /* 0x000000000f087348 */ /* 0x005fea0003c00000 */
[----:B--2---:R1:W2:Y:S02]  /*12410*/  SHFL.IDX P6, R14, R13, R12, R11 ;  /* 0x0000000c0d0e7389 */ /* 0x0042a400000c000b */
[----:B012---:R-:W-:Y:S01]  /*12420*/  ENDCOLLECTIVE ;  /* 0x000000000000791b */ /* 0x007fe20003800000 */
.L_x_387:
[----:B------:R-:W-:Y:S05]  /*12430*/  BSYNC B0 ;  /* 0x0000000000007941 */ /* 0x000fea0003800000 */
.L_x_386:
[----:B------:R-:W0:Y:S01]  /*12440*/  S2R R4, SR_TID.X ;  /* 0x0000000000047919 */ /* 0x000e220000002100 */
[----:B------:R-:W-:Y:S01]  /*12450*/  IMAD.MOV.U32 R13, RZ, RZ, R18 ;  /* 0x000000ffff0d7224 */ /* 0x000fe200078e0012 */
[----:B------:R-:W-:Y:S01]  /*12460*/  MOV R11, 0x181f ;  /* 0x0000181f000b7802 */ /* 0x000fe20000000f00 */
[----:B------:R-:W-:Y:S01]  /*12470*/  IMAD.MOV.U32 R12, RZ, RZ, RZ ;  /* 0x000000ffff0c7224 */ /* 0x000fe200078e00ff */
[C---:B------:R-:W-:Y:S01]  /*12480*/  LOP3.LUT R2, R29.reuse, 0x1, RZ, 0xc0, !PT ;  /* 0x000000011d027812 */ /* 0x040fe200078ec0ff */
[----:B------:R-:W-:Y:S01]  /*12490*/  IMAD.MOV.U32 R15, RZ, RZ, -0x1 ;  /* 0xffffffffff0f7424 */ /* 0x000fe200078e00ff */
[----:B------:R-:W-:Y:S01]  /*124a0*/  LOP3.LUT P0, RZ, R29, 0x2, RZ, 0xc0, !PT ;  /* 0x000000021dff7812 */ /* 0x000fe2000780c0ff */
[----:B------:R-:W-:Y:S01]  /*124b0*/  IMAD.MOV.U32 R3, RZ, RZ, R14 ;  /* 0x000000ffff037224 */ /* 0x000fe200078e000e */
[----:B------:R-:W-:-:S13]  /*124c0*/  ISETP.NE.U32.AND P1, PT, R2, 0x1, PT ;  /* 0x000000010200780c */ /* 0x000fda0003f25070 */
[----:B0-----:R-:W-:Y:S05]  /*124d0*/  WARPSYNC.COLLECTIVE R15, `(.L_x_388) ;  /* 0x000000000f087348 */ /* 0x001fea0003c00000 */
[----:B------:R1:W2:Y:S02]  /*124e0*/  SHFL.IDX P6, R14, R13, R12, R11 ;  /* 0x0000000c0d0e7389 */ /* 0x0002a400000c000b */
[----:B012---:R-:W-:Y:S01]  /*124f0*/  ENDCOLLECTIVE ;  /* 0x000000000000791b */ /* 0x007fe20003800000 */
.L_x_388:
[C---:B------:R-:W-:Y:S02]  /*12500*/  ISETP.LT.OR P4, PT, R6.reuse, 0x1, !P0 ;  /* 0x000000010600780c */ /* 0x040fe40004781670 */
[----:B------:R-:W-:Y:S02]  /*12510*/  ISETP.LT.OR P3, PT, R6, 0x1, P1 ;  /* 0x000000010600780c */ /* 0x000fe40000f61670 */
[----:B------:R-:W-:Y:S01]  /*12520*/  MOV R13, R24 ;  /* 0x00000018000d7202 */ /* 0x000fe20000000f00 */
[----:B------:R-:W-:Y:S02]  /*12530*/  IMAD.MOV.U32 R12, RZ, RZ, 0x1 ;  /* 0x00000001ff0c7424 */ /* 0x000fe400078e00ff */
[----:B------:R-:W-:-:S05]  /*12540*/  IMAD.SHL.U32 R4, R4, 0x8, RZ ;  /* 0x0000000804047824 */ /* 0x000fca00078e00ff */
[----:B------:R-:W-:-:S05]  /*12550*/  LOP3.LUT R4, R4, 0x38, RZ, 0xc0, !PT ;  /* 0x0000003804047812 */ /* 0x000fca00078ec0ff */
[----:B------:R-:W-:Y:S02]  /*12560*/  IMAD.SHL.U32 R5, R4, 0x2, RZ ;  /* 0x0000000204057824 */ /* 0x000fe400078e00ff */
[----:B------:R-:W-:-:S03]  /*12570*/  IMAD R4, R7, 0x2, R22 ;  /* 0x0000000207047824 */ /* 0x000fc600078e0216 */
[----:B------:R-:W-:-:S13]  /*12580*/  IADD3 R2, P2, R14, R5, RZ ;  /* 0x000000050e027210 */ /* 0x000fda0007f5e0ff */
[----:B------:R-:W-:Y:S05]  /*12590*/  WARPSYNC.COLLECTIVE R15, `(.L_x_389) ;  /* 0x000000000f087348 */ /* 0x000fea0003c00000 */
[----:B------:R0:W1:Y:S02]  /*125a0*/  SHFL.IDX P6, R14, R13, R12, R11 ;  /* 0x0000000c0d0e7389 */ /* 0x00006400000c000b */
[----:B01----:R-:W-:Y:S01]  /*125b0*/  ENDCOLLECTIVE ;  /* 0x000000000000791b */ /* 0x003fe20003800000 */
.L_x_389:
[----:B------:R-:W-:-:S05]  /*125c0*/  IMAD.X R3, RZ, RZ, R3, P2 ;  /* 0x000000ffff037224 */ /* 0x000fca00010e0603 */
[----:B------:R-:W-:Y:S01]  /*125d0*/  @!PT LDS RZ, [RZ] ;  /* 0x00000000fffff984 */ /* 0x000fe20000000800 */
[----:B------:R-:W-:Y:S01]  /*125e0*/  @!PT LDS RZ, [RZ] ;  /* 0x00000000fffff984 */ /* 0x000fe20000000800 */
[----:B------:R-:W-:Y:S01]  /*125f0*/  @!PT LDS RZ, [RZ] ;  /* 0x00000000fffff984 */ /* 0x000fe20000000800 */
[----:B------:R0:W-:Y:S01]  /*12600*/  LDGSTS.E.BYPASS.LTC128B.128 [R4+0x400], desc[UR36][R2.64], !P3 ;  /* 0x0040000002047fae */ /* 0x0001e2000d901d64 */
[----:B------:R-:W-:-:S03]  /*12610*/  ISETP.LT.OR P3, PT, R6, 0x11, P1 ;  /* 0x000000110600780c */ /* 0x000fc60000f61670 */
[----:B------:R0:W-:Y:S01]  /*12620*/  LDGSTS.E.BYPASS.LTC128B.128 [R4+0x3400], desc[UR36][R2.64+0x80], !P4 ;  /* 0x0340008002047fae */ /* 0x0001e2000e101d64 */
[----:B------:R-:W-:Y:S01]  /*12630*/  ISETP.LT.OR P4, PT, R6, 0x11, !P0 ;  /* 0x000000110600780c */ /* 0x000fe20004781670 */
[----:B------:R-:W-:Y:S02]  /*12640*/  IMAD.MOV.U32 R13, RZ, RZ, R18 ;  /* 0x000000ffff0d7224 */ /* 0x000fe400078e0012 */
[----:B------:R-:W-:-:S10]  /*12650*/  IMAD.MOV.U32 R8, RZ, RZ, R14 ;  /* 0x000000ffff087224 */ /* 0x000fd400078e000e */
[----:B0-----:R-:W-:Y:S05]  /*12660*/  WARPSYNC.COLLECTIVE R15, `(.L_x_390) ;  /* 0x000000000f087348 */ /* 0x001fea0003c00000 */
[----:B------:R1:W2:Y:S02]  /*12670*/  SHFL.IDX P6, R14, R13, R12, R11 ;  /* 0x0000000c0d0e7389 */ /* 0x0002a400000c000b */
[----:B012---:R-:W-:Y:S01]  /*12680*/  ENDCOLLECTIVE ;  /* 0x000000000000791b */ /* 0x007fe20003800000 */
.L_x_390:
[----:B------:R-:W-:Y:S01]  /*12690*/  IMAD.MOV.U32 R13, RZ, RZ, R24 ;  /* 0x000000ffff0d7224 */ /* 0x000fe200078e0018 */
[----:B------:R-:W-:Y:S02]  /*126a0*/  MOV R12, 0x2 ;  /* 0x00000002000c7802 */ /* 0x000fe40000000f00 */
[----:B------:R-:W-:-:S13]  /*126b0*/  IADD3 R2, P2, R14, R5, RZ ;  /* 0x000000050e027210 */ /* 0x000fda0007f5e0ff */
[----:B------:R-:W-:Y:S05]  /*126c0*/  WARPSYNC.COLLECTIVE R15, `(.L_x_391) ;  /* 0x000000000f087348 */ /* 0x000fea0003c00000 */
[----:B------:R0:W1:Y:S02]  /*126d0*/  SHFL.IDX P6, R14, R13, R12, R11 ;  /* 0x0000000c0d0e7389 */ /* 0x00006400000c000b */
[----:B01----:R-:W-:Y:S01]  /*126e0*/  ENDCOLLECTIVE ;  /* 0x000000000000791b */ /* 0x003fe20003800000 */
.L_x_391:
        /* <DEDUP_REMOVED lines=13> */
.L_x_392:
[----:B------:R-:W-:Y:S01]  /*127c0*/  IMAD.MOV.U32 R13, RZ, RZ, R24 ;  /* 0x000000ffff0d7224 */ /* 0x000fe200078e0018 */
[----:B------:R-:W-:Y:S01]  /*127d0*/  MOV R12, 0x3 ;  /* 0x00000003000c7802 */ /* 0x000fe20000000f00 */
[----:B------:R-:W-:-:S07]  /*127e0*/  IMAD.MOV.U32 R10, RZ, RZ, R14 ;  /* 0x000000ffff0a7224 */ /* 0x000fce00078e000e */
[----:B------:R-:W-:Y:S05]  /*127f0*/  WARPSYNC.COLLECTIVE R15, `(.L_x_393) ;  /* 0x000000000f087348 */ /* 0x000fea0003c00000 */
[----:B------:R0:W1:Y:S02]  /*12800*/  SHFL.IDX P6, R14, R13, R12, R11 ;  /* 0x0000000c0d0e7389 */ /* 0x00006400000c000b */
[----:B01----:R-:W-:Y:S01]  /*12810*/  ENDCOLLECTIVE ;  /* 0x000000000000791b */ /* 0x003fe20003800000 */
.L_x_393:
[----:B------:R-:W-:-:S05]  /*12820*/  IADD3 R2, P2, R10, R5, RZ ;  /* 0x000000050a027210 */ /* 0x000fca0007f5e0ff */
[----:B------:R-:W-:-:S05]  /*12830*/  IMAD.X R3, RZ, RZ, R7, P2 ;  /* 0x000000ffff037224 */ /* 0x000fca00010e0607 */
[----:B------:R-:W-:Y:S01]  /*12840*/  @!PT LDS RZ, [RZ] ;  /* 0x00000000fffff984 */ /* 0x000fe20000000800 */
[----:B------:R-:W-:Y:S01]  /*12850*/  @!PT LDS RZ, [RZ] ;  /* 0x00000000fffff984 */ /* 0x000fe20000000800 */
[----:B------:R-:W-:Y:S01]  /*12860*/  @!PT LDS RZ, [RZ] ;  /* 0x00000000fffff984 */ /* 0x000fe20000000800 */
[----:B------:R0:W-:Y:S01]  /*12870*/  LDGSTS.E.BYPASS.LTC128B.128 [R4+0x1400], desc[UR36][R2.64], !P3 ;  /* 0x0140000002047fae */ /* 0x0001e2000d901d64 */
[----:B------:R-:W-:Y:S01]  /*12880*/  IMAD.MOV.U32 R13, RZ, RZ, R18 ;  /* 0x000000ffff0d7224 */ /* 0x000fe200078e0012 */
[C---:B------:R-:W-:Y:S02]  /*12890*/  ISETP.LT.OR P3, PT, R6.reuse, 0x31, P1 ;  /* 0x000000310600780c */ /* 0x040fe40000f61670 */
[----:B------:R0:W-:Y:S01]  /*128a0*/  LDGSTS.E.BYPASS.LTC128B.128 [R4+0x4400], desc[UR36][R2.64+0x80], !P4 ;  /* 0x0440008002047fae */ /* 0x0001e2000e101d64 */
[----:B------:R-:W-:Y:S01]  /*128b0*/  ISETP.LT.OR P4, PT, R6, 0x31, !P0 ;  /* 0x000000310600780c */ /* 0x000fe20004781670 */
[----:B------:R-:W-:-:S12]  /*128c0*/  IMAD.MOV.U32 R8, RZ, RZ, R14 ;  /* 0x000000ffff087224 */ /* 0x000fd800078e000e */
[----:B0-----:R-:W-:Y:S05]  /*128d0*/  WARPSYNC.COLLECTIVE R15, `(.L_x_394) ;  /* 0x000000000f087348 */ /* 0x001fea0003c00000 */
[----:B------:R1:W2:Y:S02]  /*128e0*/  SHFL.IDX P6, R14, R13, R12, R11 ;  /* 0x0000000c0d0e7389 */ /* 0x0002a400000c000b */
[----:B012---:R-:W-:Y:S01]  /*128f0*/  ENDCOLLECTIVE ;  /* 0x000000000000791b */ /* 0x007fe20003800000 */
.L_x_394:
[----:B------:R-:W-:Y:S02]  /*12900*/  IMAD.MOV.U32 R13, RZ, RZ, R24 ;  /* 0x000000ffff0d7224 */ /* 0x000fe400078e0018 */
[----:B------:R-:W-:Y:S01]  /*12910*/  IMAD.MOV.U32 R12, RZ, RZ, 0x4 ;  /* 0x00000004ff0c7424 */ /* 0x000fe200078e00ff */
[----:B------:R-:W-:-:S13]  /*12920*/  IADD3 R2, P2, R14, R5, RZ ;  /* 0x000000050e027210 */ /* 0x000fda0007f5e0ff */
[----:B------:R-:W-:Y:S05]  /*12930*/  WARPSYNC.COLLECTIVE R15, `(.L_x_395) ;  /* 0x000000000f087348 */ /* 0x000fea0003c00000 */
[----:B------:R0:W1:Y:S02]  /*12940*/  SHFL.IDX P6, R14, R13, R12, R11 ;  /* 0x0000000c0d0e7389 */ /* 0x00006400000c000b */
[----:B01----:R-:W-:Y:S01]  /*12950*/  ENDCOLLECTIVE ;  /* 0x000000000000791b */ /* 0x003fe20003800000 */
.L_x_395:
        /* <DEDUP_REMOVED lines=13> */
.L_x_396:
[----:B------:R-:W-:Y:S02]  /*12a30*/  IMAD.MOV.U32 R13, RZ, RZ, R24 ;  /* 0x000000ffff0d7224 */ /* 0x000fe400078e0018 */
[----:B------:R-:W-:Y:S02]  /*12a40*/  IMAD.MOV.U32 R12, RZ, RZ, 0x5 ;  /* 0x00000005ff0c7424 */ /* 0x000fe400078e00ff */
[----:B------:R-:W-:-:S07]  /*12a50*/  IMAD.MOV.U32 R10, RZ, RZ, R14 ;  /* 0x000000ffff0a7224 */ /* 0x000fce00078e000e */
[----:B------:R-:W-:Y:S05]  /*12a60*/  WARPSYNC.COLLECTIVE R15, `(.L_x_397) ;  /* 0x000000000f087348 */ /* 0x000fea0003c00000 */
[----:B------:R0:W1:Y:S02]  /*12a70*/  SHFL.IDX P6, R14, R13, R12, R11 ;  /* 0x0000000c0d0e7389 */ /* 0x00006400000c000b */
[----:B01----:R-:W-:Y:S01]  /*12a80*/  ENDCOLLECTIVE ;  /* 0x000000000000791b */ /* 0x003fe20003800000 */
.L_x_397:
[----:B------:R-:W-:-:S05]  /*12a90*/  IADD3 R2, P2, R10, R5, RZ ;  /* 0x000000050a027210 */ /* 0x000fca0007f5e0ff */
[----:B------:R-:W-:-:S05]  /*12aa0*/  IMAD.X R3, RZ, RZ, R7, P2 ;  /* 0x000000ffff037224 */ /* 0x000fca00010e0607 */
[----:B------:R-:W-:Y:S01]  /*12ab0*/  @!PT LDS RZ, [RZ] ;  /* 0x00000000fffff984 */ /* 0x000fe20000000800 */
[----:B------:R-:W-:Y:S01]  /*12ac0*/  @!PT LDS RZ, [RZ] ;  /* 0x00000000fffff984 */ /* 0x000fe20000000800 */
[----:B------:R-:W-:Y:S01]  /*12ad0*/  @!PT LDS RZ, [RZ] ;  /* 0x00000000fffff984 */ /* 0x000fe20000000800 */
[----:B------:R0:W-:Y:S01]  /*12ae0*/  LDGSTS.E.BYPASS.LTC128B.128 [R4+0x2400], desc[UR36][R2.64], !P3 ;  /* 0x0240000002047fae */ /* 0x0001e2000d901d64 */
[----:B------:R-:W-:-:S03]  /*12af0*/  IMAD.MOV.U32 R13, RZ, RZ, R18 ;  /* 0x000000ffff0d7224 */ /* 0x000fc600078e0012 */
[----:B------:R0:W-:Y:S01]  /*12b00*/  LDGSTS.E.BYPASS.LTC128B.128 [R4+0x5400], desc[UR36][R2.64+0x80], !P4 ;  /* 0x0540008002047fae */ /* 0x0001e2000e101d64 */
[----:B------:R-:W-:-:S07]  /*12b10*/  MOV R24, R14 ;  /* 0x0000000e00187202 */ /* 0x000fce0000000f00 */
[----:B0-----:R-:W-:Y:S05]  /*12b20*/  WARPSYNC.COLLECTIVE R15, `(.L_x_398) ;  /* 0x000000000f087348 */ /* 0x001fea0003c00000 */
[----:B------:R1:W2:Y:S02]  /*12b30*/  SHFL.IDX P6, R14, R13, R12, R11 ;  /* 0x0000000c0d0e7389 */ /* 0x0002a400000c000b */
[----:B012---:R-:W-:Y:S01]  /*12b40*/  ENDCOLLECTIVE ;  /* 0x000000000000791b */ /* 0x007fe20003800000 */
.L_x_398:
[----:B------:R-:W-:Y:S05]  /*12b50*/  BRA `(.L_x_399) ;  /* 0xffffffc000147947 */ /* 0x000fea000383ffff */
.L_x_295:
[----:B------:R-:W-:Y:S01]  /*12b60*/  BSSY B0, `(.L_x_400) ;  /* 0x0000008000007945 */ /* 0x000fe20003800000 */
[----:B------:R-:W-:Y:S02]  /*12b70*/  IMAD.MOV.U32 R13, RZ, RZ, R16 ;  /* 0x000000ffff0d7224 */ /* 0x000fe400078e0010 */
[----:B------:R-:W-:Y:S02]  /*12b80*/  IMAD.MOV.U32 R12, RZ, RZ, RZ ;  /* 0x000000ffff0c7224 */ /* 0x000fe400078e00ff */
[----:B------:R-:W-:Y:S02]  /*12b90*/  IMAD.MOV.U32 R11, RZ, RZ, 0x1f ;  /* 0x0000001fff0b7424 */ /* 0x000fe400078e00ff */
[----:B------:R-:W-:-:S07]  /*12ba0*/  IMAD.MOV.U32 R15, RZ, RZ, -0x1 ;  /* 0xffffffffff0f7424 */ /* 0x000fce00078e00ff */
[----:B------:R-:W-:Y:S05]  /*12bb0*/  WARPSYNC.COLLECTIVE R15, `(.L_x_401) ;  /* 0x000000000f087348 */ /* 0x000fea0003c00000 */
[----:B------:R0:W1:Y:S02]  /*12bc0*/  SHFL.IDX P6, R14, R13, R12, R11 ;  /* 0x0000000c0d0e7389 */ /* 0x00006400000c000b */
[----:B01----:R-:W-:Y:S01]  /*12bd0*/  ENDCOLLECTIVE ;  /* 0x000000000000791b */ /* 0x003fe20003800000 */
.L_x_401:
[----:B------:R-:W-:Y:S05]  /*12be0*/  BSYNC B0 ;  /* 0x0000000000007941 */ /* 0x000fea0003800000 */
.L_x_400:
[----:B------:R-:W-:Y:S01]  /*12bf0*/  IMAD.MOV.U32 R13, RZ, RZ, R16 ;  /* 0x000000ffff0d7224 */ /* 0x000fe200078e0010 */
[----:B------:R-:W-:Y:S01]  /*12c00*/  MOV R0, R14 ;  /* 0x0000000e00007202 */ /* 0x000fe20000000f00 */
[----:B------:R-:W-:Y:S01]  /*12c10*/  IMAD.MOV.U32 R12, RZ, RZ, 0x1 ;  /* 0x00000001ff0c7424 */ /* 0x000fe200078e00ff */
[----:B------:R-:W-:Y:S01]  /*12c20*/  IADD3 R7, R19, R9, RZ ;  /* 0x0000000913077210 */ /* 0x000fe20007ffe0ff */
[----:B------:R-:W-:Y:S02]  /*12c30*/  IMAD.MOV.U32 R11, RZ, RZ, 0x1f ;  /* 0x0000001fff0b7424 */ /* 0x000fe400078e00ff */
[----:B------:R-:W-:-:S07]  /*12c40*/  IMAD.MOV.U32 R15, RZ, RZ, -0x1 ;  /* 0xffffffffff0f7424 */ /* 0x000fce00078e00ff */
[----:B------:R-:W-:Y:S05]  /*12c50*/  WARPSYNC.COLLECTIVE R15, `(.L_x_402) ;  /* 0x000000000f087348 */ /* 0x000fea0003c00000 */
[----:B------:R0:W1:Y:S02]  /*12c60*/  SHFL.IDX P6, R14, R13, R12, R11 ;  /* 0x0000000c0d0e7389 */ /* 0x00006400000c000b */
[----:B01----:R-:W-:Y:S01]  /*12c70*/  ENDCOLLECTIVE ;  /* 0x000000000000791b */ /* 0x003fe20003800000 */
.L_x_402:
[----:B------:R-:W-:Y:S02]  /*12c80*/  ULDC UR4, c[0x0][0xc3c] ;  /* 0x00030f0000047ab9 */ /* 0x000fe40000000800 */
[----:B------:R-:W-:-:S13]  /*12c90*/  ISETP.GE.OR P1, PT, R7, UR4, !P0 ;  /* 0x0000000407007c0c */ /* 0x000fda000c726670 */
[----:B------:R-:W0:Y:S08]  /*12ca0*/  @!P1 LDC.64 R4, c[0x0][0xc80] ;  /* 0x00032000ff049b82 */ /* 0x000e300000000a00 */
[----:B------:R-:W1:Y:S01]  /*12cb0*/  @!P1 LDC.64 R2, c[0x0][0xc78] ;  /* 0x00031e00ff029b82 */ /* 0x000e620000000a00 */
[----:B------:R-:W-:Y:S01]  /*12cc0*/  CS2R R10, SRZ ;  /* 0x00000000000a7805 */ /* 0x000fe2000001ff00 */
[----:B------:R-:W-:-:S02]  /*12cd0*/  IMAD.MOV.U32 R8, RZ, RZ, R14 ;  /* 0x000000ffff087224 */ /* 0x000fc400078e000e */
[----:B0-----:R-:W-:-:S06]  /*12ce0*/  @!P1 IMAD.WIDE R4, R7, 0x4, R4 ;  /* 0x0000000407049825 */ /* 0x001fcc00078e0204 */
[----:B------:R-:W2:Y:S01]  /*12cf0*/  @!P1 LDG.E R4, desc[UR36][R4.64] ;  /* 0x0000002404049981 */ /* 0x000ea2000c1e1900 */
[----:B-1----:R-:W-:-:S06]  /*12d00*/  @!P1 IMAD.WIDE R2, R7, 0x4, R2 ;  /* 0x0000000407029825 */ /* 0x002fcc00078e0202 */
[----:B------:R-:W3:Y:S01]  /*12d10*/  @!P1 LDG.E R2, desc[UR36][R2.64] ;  /* 0x0000002402029981 */ /* 0x000ee2000c1e1900 */
[----:B------:R-:W-:Y:S01]  /*12d20*/  IMAD.MOV.U32 R7, RZ, RZ, RZ ;  /* 0x000000ffff077224 */ /* 0x000fe200078e00ff */
[C---:B------:R-:W-:Y:S02]  /*12d30*/  ISETP.GE.U32.AND P2, PT, R9.reuse, 0x2, PT ;  /* 0x000000020900780c */ /* 0x040fe40003f46070 */
[C---:B------:R-:W-:Y:S02]  /*12d40*/  ISETP.GE.U32.AND P3, PT, R9.reuse, 0x4, PT ;  /* 0x000000040900780c */ /* 0x040fe40003f66070 */
[C---:B------:R-:W-:Y:S02]  /*12d50*/  ISETP.GE.U32.AND P4, PT, R9.reuse, 0x8, PT ;  /* 0x000000080900780c */ /* 0x040fe40003f86070 */
[C---:B------:R-:W-:Y:S01]  /*12d60*/  ISETP.GE.U32.AND P5, PT, R9.reuse, 0x10, PT ;  /* 0x000000100900780c */ /* 0x040fe20003fa6070 */
[----:B--2---:R-:W-:Y:S02]  /*12d70*/  @!P1 IMAD.MOV.U32 R7, RZ, RZ, R4 ;  /* 0x000000ffff079224 */ /* 0x004fe400078e0004 */
[----:B---3--:R-:W-:Y:S01]  /*12d80*/  @!P1 IMAD.MOV.U32 R10, RZ, RZ, R2 ;  /* 0x000000ffff0a9224 */ /* 0x008fe200078e0002 */
[----:B------:R-:W-:-:S03]  /*12d90*/  ISETP.NE.AND P1, PT, R9, RZ, PT ;  /* 0x000000ff0900720c */ /* 0x000fc60003f25270 */
[----:B------:R-:W-:-:S10]  /*12da0*/  IMAD R13, R10, R7, RZ ;  /* 0x000000070a0d7224 */ /* 0x000fd400078e02ff */
[----:B------:R-:W-:Y:S05]  /*12db0*/  WARPSYNC.COLLECTIVE R15, `(.L_x_403) ;  /* 0x000000000f087348 */ /* 0x000fea0003c00000 */
[----:B------:R0:W1:Y:S02]  /*12dc0*/  SHFL.UP P6, R14, R13, R12, R11 ;  /* 0x0400000c0d0e7389 */ /* 0x00006400000c000b */
[----:B01----:R-:W-:Y:S01]  /*12dd0*/  ENDCOLLECTIVE ;  /* 0x000000000000791b */ /* 0x003fe20003800000 */
.L_x_403:
[----:B------:R-:W-:Y:S02]  /*12de0*/  MOV R12, 0x2 ;  /* 0x00000002000c7802 */ /* 0x000fe40000000f00 */
[----:B------:R-:W-:-:S05]  /*12df0*/  SEL R6, R14, RZ, P1 ;  /* 0x000000ff0e067207 */ /* 0x000fca0000800000 */
[----:B------:R-:W-:-:S04]  /*12e00*/  IMAD.IADD R6, R13, 0x1, R6 ;  /* 0x000000010d067824 */ /* 0x000fc800078e0206 */
[----:B------:R-:W-:-:S07]  /*12e10*/  IMAD.MOV.U32 R13, RZ, RZ, R6 ;  /* 0x000000ffff0d7224 */ /* 0x000fce00078e0006 */
[----:B------:R-:W-:Y:S05]  /*12e20*/  WARPSYNC.COLLECTIVE R15, `(.L_x_404) ;  /* 0x000000000f087348 */ /* 0x000fea0003c00000 */
[----:B------:R0:W1:Y:S02]  /*12e30*/  SHFL.UP P6, R14, R13, R12, R11 ;  /* 0x0400000c0d0e7389 */ /* 0x00006400000c000b */
[----:B01----:R-:W-:Y:S01]  /*12e40*/  ENDCOLLECTIVE ;  /* 0x000000000000791b */ /* 0x003fe20003800000 */
.L_x_404:
[----:B------:R-:W-:Y:S01]  /*12e50*/  IMAD.MOV.U32 R12, RZ, RZ, 0x4 ;  /* 0x00000004ff0c7424 */ /* 0x000fe200078e00ff */
[----:B------:R-:W-:-:S05]  /*12e60*/  SEL R3, R14, RZ, P2 ;  /* 0x000000ff0e037207 */ /* 0x000fca0001000000 */
[----:B------:R-:W-:Y:S02]  /*12e70*/  IMAD.IADD R2, R6, 0x1, R3 ;  /* 0x0000000106027824 */ /* 0x000fe400078e0203 */
[----:B------:R-:W-:Y:S02]  /*12e80*/  IMAD.MOV.U32 R6, RZ, RZ, RZ ;  /* 0x000000ffff067224 */ /* 0x000fe400078e00ff */
[----:B------:R-:W-:-:S07]  /*12e90*/  IMAD.MOV.U32 R13, RZ, RZ, R2 ;  /* 0x000000ffff0d7224 */ /* 0x000fce00078e0002 */
[----:B------:R-:W-:Y:S05]  /*12ea0*/  WARPSYNC.COLLECTIVE R15, `(.L_x_405) ;  /* 0x000000000f087348 */ /* 0x000fea0003c00000 */
[----:B------:R0:W1:Y:S02]  /*12eb0*/  SHFL.UP P6, R14, R13, R12, R11 ;  /* 0x0400000c0d0e7389 */ /* 0x00006400000c000b */
[----:B01----:R-:W-:Y:S01]  /*12ec0*/  ENDCOLLECTIVE ;  /* 0x000000000000791b */ /* 0x003fe20003800000 */
.L_x_405:
[----:B------:R-:W-:Y:S02]  /*12ed0*/  MOV R12, 0x8 ;  /* 0x00000008000c7802 */ /* 0x000fe40000000f00 */
[----:B------:R-:W-:-:S05]  /*12ee0*/  SEL R3, R14, RZ, P3 ;  /* 0x000000ff0e037207 */ /* 0x000fca0001800000 */
[----:B------:R-:W-:-:S04]  /*12ef0*/  IMAD.IADD R3, R2, 0x1, R3 ;  /* 0x0000000102037824 */ /* 0x000fc800078e0203 */
[----:B------:R-:W-:-:S07]  /*12f00*/  IMAD.MOV.U32 R13, RZ, RZ, R3 ;  /* 0x000000ffff0d7224 */ /* 0x000fce00078e0003 */
[----:B------:R-:W-:Y:S05]  /*12f10*/  WARPSYNC.COLLECTIVE R15, `(.L_x_406) ;  /* 0x000000000f087348 */ /* 0x000fea0003c00000 */
[----:B------:R0:W1:Y:S02]  /*12f20*/  SHFL.UP P6, R14, R13, R12, R11 ;  /* 0x0400000c0d0e7389 */ /* 0x00006400000c000b */
[----:B01----:R-:W-:Y:S01]  /*12f30*/  ENDCOLLECTIVE ;  /* 0x000000000000791b */ /* 0x003fe20003800000 */
.L_x_406:
[----:B------:R-:W-:Y:S01]  /*12f40*/  IMAD.MOV.U32 R12, RZ, RZ, 0x10 ;  /* 0x00000010ff0c7424 */ /* 0x000fe200078e00ff */
[----:B------:R-:W-:-:S05]  /*12f50*/  SEL R4, R14, RZ, P4 ;  /* 0x000000ff0e047207 */ /* 0x000fca0002000000 */
[----:B------:R-:W-:-:S04]  /*12f60*/  IMAD.IADD R4, R3, 0x1, R4 ;  /* 0x0000000103047824 */ /* 0x000fc800078e0204 */
[----:B------:R-:W-:-:S07]  /*12f70*/  IMAD.MOV.U32 R13, RZ, RZ, R4 ;  /* 0x000000ffff0d7224 */ /* 0x000fce00078e0004 */
[----:B------:R-:W-:Y:S05]  /*12f80*/  WARPSYNC.COLLECTIVE R15, `(.L_x_407) ;  /* 0x000000000f087348 */ /* 0x000fea0003c00000 */
[----:B------:R0:W1:Y:S02]  /*12f90*/  SHFL.UP P6, R14, R13, R12, R11 ;  /* 0x0400000c0d0e7389 */ /* 0x00006400000c000b */
[----:B01----:R-:W-:Y:S01]  /*12fa0*/  ENDCOLLECTIVE ;  /* 0x000000000000791b */ /* 0x003fe20003800000 */
.L_x_407:
[----:B------:R-:W-:Y:S01]  /*12fb0*/  MOV R12, 0x1f ;  /* 0x0000001f000c7802 */ /* 0x000fe20000000f00 */
[----:B------:R-:W-:Y:S01]  /*12fc0*/  IMAD.MOV.U32 R11, RZ, RZ, 0x1f ;  /* 0x0000001fff0b7424 */ /* 0x000fe200078e00ff */
[----:B------:R-:W-:-:S05]  /*12fd0*/  SEL R3, R14, RZ, P5 ;  /* 0x000000ff0e037207 */ /* 0x000fca0002800000 */
[----:B------:R-:W-:-:S04]  /*12fe0*/  IMAD.IADD R2, R4, 0x1, R3 ;  /* 0x0000000104027824 */ /* 0x000fc800078e0203 */
[----:B------:R-:W-:-:S07]  /*12ff0*/  IMAD.MOV.U32 R13, RZ, RZ, R2 ;  /* 0x000000ffff0d7224 */ /* 0x000fce00078e0002 */
[----:B------:R-:W-:Y:S05]  /*13000*/  WARPSYNC.COLLECTIVE R15, `(.L_x_408) ;  /* 0x000000000f087348 */ /* 0x000fea0003c00000 */
[----:B------:R0:W1:Y:S02]  /*13010*/  SHFL.IDX P6, R14, R13, R12, R11 ;  /* 0x0000000c0d0e7389 */ /* 0x00006400000c000b */
[----:B01----:R-:W-:Y:S01]  /*13020*/  ENDCOLLECTIVE ;  /* 0x000000000000791b */ /* 0x003fe20003800000 */
.L_x_408:
[----:B------:R-:W-:Y:S05]  /*13030*/  BRA `(.L_x_409) ;  /* 0xffffffc000247947 */ /* 0x000fea000383ffff */
.L_x_298:
[----:B------:R-:W-:Y:S01]  /*13040*/  BSSY B0, `(.L_x_410) ;  /* 0x0000007000007945 */ /* 0x000fe20003800000 */
[----:B------:R-:W-:Y:S02]  /*13050*/  IMAD.MOV.U32 R12, RZ, RZ, 0x1 ;  /* 0x00000001ff0c7424 */ /* 0x000fe400078e00ff */
[----:B------:R-:W-:Y:S02]  /*13060*/  IMAD.MOV.U32 R11, RZ, RZ, RZ ;  /* 0x000000ffff0b7224 */ /* 0x000fe400078e00ff */
[----:B------:R-:W-:-:S07]  /*13070*/  IMAD.MOV.U32 R15, RZ, RZ, -0x1 ;  /* 0xffffffffff0f7424 */ /* 0x000fce00078e00ff */
[----:B------:R-:W-:Y:S05]  /*13080*/  WARPSYNC.COLLECTIVE R15, `(.L_x_411) ;  /* 0x000000000f087348 */ /* 0x000fea0003c00000 */
[----:B------:R0:W1:Y:S02]  /*13090*/  SHFL.UP P6, R14, R13, R12, R11 ;  /* 0x0400000c0d0e7389 */ /* 0x00006400000c000b */
[----:B01----:R-:W-:Y:S01]  /*130a0*/  ENDCOLLECTIVE ;  /* 0x000000000000791b */ /* 0x003fe20003800000 */
.L_x_411:
[----:B------:R-:W-:Y:S05]  /*130b0*/  BSYNC B0 ;  /* 0x0000000000007941 */ /* 0x000fea0003800000 */
.L_x_410:
[----:B------:R-:W-:Y:S01]  /*130c0*/  SEL R14, R14, RZ, P1 ;  /* 0x000000ff0e0e7207 */ /* 0x000fe20000800000 */
[----:B------:R-:W-:Y:S02]  /*130d0*/  IMAD.MOV.U32 R12, RZ, RZ, 0x2 ;  /* 0x00000002ff0c7424 */ /* 0x000fe400078e00ff */
[----:B------:R-:W-:Y:S01]  /*130e0*/  IMAD.MOV.U32 R11, RZ, RZ, RZ ;  /* 0x000000ffff0b7224 */ /* 0x000fe200078e00ff */
[----:B------:R-:W-:Y:S01]  /*130f0*/  IADD3 R13, R13, R14, RZ ;  /* 0x0000000e0d0d7210 */ /* 0x000fe20007ffe0ff */
[----:B------:R-:W-:-:S07]  /*13100*/  IMAD.MOV.U32 R15, RZ, RZ, -0x1 ;  /* 0xffffffffff0f7424 */ /* 0x000fce00078e00ff */
[----:B------:R-:W-:Y:S05]  /*13110*/  WARPSYNC.COLLECTIVE R15, `(.L_x_412) ;  /* 0x000000000f087348 */ /* 0x000fea0003c00000 */
[----:B------:R0:W1:Y:S02]  /*13120*/  SHFL.UP P6, R14, R13, R12, R11 ;  /* 0x0400000c0d0e7389 */ /* 0x00006400000c000b */
[----:B01----:R-:W-:Y:S01]  /*13130*/  ENDCOLLECTIVE ;  /* 0x000000000000791b */ /* 0x003fe20003800000 */
.L_x_412:
[----:B------:R-:W-:Y:S02]  /*13140*/  MOV R12, 0x4 ;  /* 0x00000004000c7802 */ /* 0x000fe40000000f00 */
[----:B------:R-:W-:-:S05]  /*13150*/  SEL R2, R14, RZ, P2 ;  /* 0x000000ff0e027207 */ /* 0x000fca0001000000 */
[----:B------:R-:W-:-:S04]  /*13160*/  IMAD.IADD R2, R13, 0x1, R2 ;  /* 0x000000010d027824 */ /* 0x000fc800078e0202 */
[----:B------:R-:W-:-:S07]  /*13170*/  IMAD.MOV.U32 R13, RZ, RZ, R2 ;  /* 0x000000ffff0d7224 */ /* 0x000fce00078e0002 */
[----:B------:R-:W-:Y:S05]  /*13180*/  WARPSYNC.COLLECTIVE R15, `(.L_x_413) ;  /* 0x000000000f087348 */ /* 0x000fea0003c00000 */
[----:B------:R0:W1:Y:S02]  /*13190*/  SHFL.UP P6, R14, R13, R12, R11 ;  /* 0x0400000c0d0e7389 */ /* 0x00006400000c000b */
[----:B01----:R-:W-:Y:S01]  /*131a0*/  ENDCOLLECTIVE ;  /* 0x000000000000791b */ /* 0x003fe20003800000 */
.L_x_413:
[----:B------:R-:W-:Y:S01]  /*131b0*/  IMAD.MOV.U32 R12, RZ, RZ, 0x8 ;  /* 0x00000008ff0c7424 */ /* 0x000fe200078e00ff */
[----:B------:R-:W-:-:S05]  /*131c0*/  SEL R3, R14, RZ, P3 ;  /* 0x000000ff0e037207 */ /* 0x000fca0001800000 */
[----:B------:R-:W-:-:S04]  /*131d0*/  IMAD.IADD R3, R2, 0x1, R3 ;  /* 0x0000000102037824 */ /* 0x000fc800078e0203 */
[----:B------:R-:W-:-:S07]  /*131e0*/  IMAD.MOV.U32 R13, RZ, RZ, R3 ;  /* 0x000000ffff0d7224 */ /* 0x000fce00078e0003 */
[----:B------:R-:W-:Y:S05]  /*131f0*/  WARPSYNC.COLLECTIVE R15, `(.L_x_414) ;  /* 0x000000000f087348 */ /* 0x000fea0003c00000 */
[----:B------:R0:W1:Y:S02]  /*13200*/  SHFL.UP P6, R14, R13, R12, R11 ;  /* 0x0400000c0d0e7389 */ /* 0x00006400000c000b */
[----:B01----:R-:W-:Y:S01]  /*13210*/  ENDCOLLECTIVE ;  /* 0x000000000000791b */ /* 0x003fe20003800000 */
.L_x_414:
[----:B------:R-:W-:Y:S02]  /*13220*/  MOV R12, 0x10 ;  /* 0x00000010000c7802 */ /* 0x000fe40000000f00 */
[----:B------:R-:W-:-:S05]  /*13230*/  SEL R4, R14, RZ, P4 ;  /* 0x000000ff0e047207 */ /* 0x000fca0002000000 */
[----:B------:R-:W-:-:S04]  /*13240*/  IMAD.IADD R4, R3, 0x1, R4 ;  /* 0x0000000103047824 */ /* 0x000fc800078e0204 */
[----:B------:R-:W-:-:S07]  /*13250*/  IMAD.MOV.U32 R13, RZ, RZ, R4 ;  /* 0x000000ffff0d7224 */ /* 0x000fce00078e0004 */
[----:B------:R-:W-:Y:S05]  /*13260*/  WARPSYNC.COLLECTIVE R15, `(.L_x_415) ;  /* 0x000000000f087348 */ /* 0x000fea0003c00000 */
[----:B------:R0:W1:Y:S02]  /*13270*/  SHFL.UP P6, R14, R13, R12, R11 ;  /* 0x0400000c0d0e7389 */ /* 0x00006400000c000b */
[----:B01----:R-:W-:Y:S01]  /*13280*/  ENDCOLLECTIVE ;  /* 0x000000000000791b */ /* 0x003fe20003800000 */
.L_x_415:
[----:B------:R-:W-:Y:S02]  /*13290*/  IMAD.MOV.U32 R12, RZ, RZ, 0x1f ;  /* 0x0000001fff0c7424 */ /* 0x000fe400078e00ff */
[----:B------:R-:W-:Y:S01]  /*132a0*/  IMAD.MOV.U32 R11, RZ, RZ, 0x1f ;  /* 0x0000001fff0b7424 */ /* 0x000fe200078e00ff */
[----:B------:R-:W-:-:S05]  /*132b0*/  SEL R3, R14, RZ, P5 ;  /* 0x000000ff0e037207 */ /* 0x000fca0002800000 */
[----:B------:R-:W-:-:S04]  /*132c0*/  IMAD.IADD R2, R4, 0x1, R3 ;  /* 0x0000000104027824 */ /* 0x000fc800078e0203 */
[----:B------:R-:W-:-:S07]  /*132d0*/  IMAD.MOV.U32 R13, RZ, RZ, R2 ;  /* 0x000000ffff0d7224 */ /* 0x000fce00078e0002 */
[----:B------:R-:W-:Y:S05]  /*132e0*/  WARPSYNC.COLLECTIVE R15, `(.L_x_416) ;  /* 0x000000000f087348 */ /* 0x000fea0003c00000 */
[----:B------:R0:W1:Y:S02]  /*132f0*/  SHFL.IDX P6, R14, R13, R12, R11 ;  /* 0x0000000c0d0e7389 */ /* 0x00006400000c000b */
[----:B01----:R-:W-:Y:S01]  /*13300*/  ENDCOLLECTIVE ;  /* 0x000000000000791b */ /* 0x003fe20003800000 */
.L_x_416:
[----:B------:R-:W-:Y:S05]  /*13310*/  BRA `(.L_x_417) ;  /* 0xffffffc000107947 */ /* 0x000fea000383ffff */
.L_x_300:
[----:B------:R-:W-:Y:S01]  /*13320*/  BSSY B0, `(.L_x_418) ;  /* 0x0000006000007945 */ /* 0x000fe20003800000 */
[----:B------:R-:W-:Y:S01]  /*13330*/  PLOP3.LUT P6, PT, P6, PT, PT, 0x8, 0x0 ;  /* 0x000000000000781c */ /* 0x000fe200037ce170 */
[----:B------:R-:W-:-:S12]  /*13340*/  IMAD.MOV.U32 R15, RZ, RZ, -0x1 ;  /* 0xffffffffff0f7424 */ /* 0x000fd800078e00ff */
[----:B0-----:R-:W-:Y:S05]  /*13350*/  WARPSYNC.COLLECTIVE R15, `(.L_x_419) ;  /* 0x000000000f087348 */ /* 0x001fea0003c00000 */
[----:B------:R-:W-:Y:S01]  /*13360*/  VOTE.ANY R14, PT, P6 ;  /* 0x00000000000e7806 */ /* 0x000fe200030e0100 */
[----:B0-----:R-:W-:Y:S06]  /*13370*/  ENDCOLLECTIVE ;  /* 0x000000000000791b */ /* 0x001fec0003800000 */
.L_x_419:
[----:B------:R-:W-:Y:S05]  /*13380*/  BSYNC B0 ;  /* 0x0000000000007941 */ /* 0x000fea0003800000 */
.L_x_418:
[----:B------:R-:W-:Y:S01]  /*13390*/  MOV R3, R14 ;  /* 0x0000000e00037202 */ /* 0x000fe20000000f00 */
[----:B------:R-:W-:Y:S02]  /*133a0*/  IMAD.MOV.U32 R13, RZ, RZ, R7 ;  /* 0x000000ffff0d7224 */ /* 0x000fe400078e0007 */
[----:B------:R-:W-:Y:S01]  /*133b0*/  IMAD.MOV.U32 R11, RZ, RZ, 0x1f ;  /* 0x0000001fff0b7424 */ /* 0x000fe200078e00ff */
[----:B------:R-:W0:Y:S01]  /*133c0*/  POPC R4, R3 ;  /* 0x0000000300047309 */ /* 0x000e220000000000 */
[----:B------:R-:W-:Y:S02]  /*133d0*/  IMAD.MOV.U32 R15, RZ, RZ, -0x1 ;  /* 0xffffffffff0f7424 */ /* 0x000fe400078e00ff */
[----:B0-----:R-:W-:-:S07]  /*133e0*/  IMAD.MOV.U32 R12, RZ, RZ, R4 ;  /* 0x000000ffff0c7224 */ /* 0x001fce00078e0004 */
[----:B------:R-:W-:Y:S05]  /*133f0*/  WARPSYNC.COLLECTIVE R15, `(.L_x_420) ;  /* 0x000000000f087348 */ /* 0x000fea0003c00000 */
[----:B------:R0:W1:Y:S02]  /*13400*/  SHFL.IDX P6, R14, R13, R12, R11 ;  /* 0x0000000c0d0e7389 */ /* 0x00006400000c000b */
[----:B01----:R-:W-:Y:S01]  /*13410*/  ENDCOLLECTIVE ;  /* 0x000000000000791b */ /* 0x003fe20003800000 */
.L_x_420:
[----:B------:R-:W-:Y:S01]  /*13420*/  MOV R13, R10 ;  /* 0x0000000a000d7202 */ /* 0x000fe20000000f00 */
[----:B------:R-:W-:-:S07]  /*13430*/  IMAD.MOV.U32 R7, RZ, RZ, R14 ;  /* 0x000000ffff077224 */ /* 0x000fce00078e000e */
[----:B------:R-:W-:Y:S05]  /*13440*/  WARPSYNC.COLLECTIVE R15, `(.L_x_421) ;  /* 0x000000000f087348 */ /* 0x000fea0003c00000 */
[----:B------:R0:W1:Y:S02]  /*13450*/  SHFL.IDX P6, R14, R13, R12, R11 ;  /* 0x0000000c0d0e7389 */ /* 0x00006400000c000b */
[----:B01----:R-:W-:Y:S01]  /*13460*/  ENDCOLLECTIVE ;  /* 0x000000000000791b */ /* 0x003fe20003800000 */
.L_x_421:
[----:B------:R-:W-:Y:S01]  /*13470*/  IMAD.MOV.U32 R10, RZ, RZ, R14 ;  /* 0x000000ffff0a7224 */ /* 0x000fe200078e000e */
[----:B------:R-:W-:Y:S06]  /*13480*/  BRA `(.L_x_422) ;  /* 0xffffffbc00f07947 */ /* 0x000fec000383ffff */
.L_x_302:
[----:B------:R-:W-:Y:S01]  /*13490*/  BSSY B0, `(.L_x_423) ;  /* 0x0000007000007945 */ /* 0x000fe20003800000 */
[----:B------:R-:W-:Y:S02]  /*134a0*/  IMAD.MOV.U32 R13, RZ, RZ, R2 ;  /* 0x000000ffff0d7224 */ /* 0x000fe400078e0002 */
[----:B------:R-:W-:Y:S02]  /*134b0*/  IMAD.MOV.U32 R11, RZ, RZ, 0x1f ;  /* 0x0000001fff0b7424 */ /* 0x000fe400078e00ff */
[----:B------:R-:W-:-:S07]  /*134c0*/  IMAD.MOV.U32 R15, RZ, RZ, -0x1 ;  /* 0xffffffffff0f7424 */ /* 0x000fce00078e00ff */
[----:B0123--:R-:W-:Y:S05]  /*134d0*/  WARPSYNC.COLLECTIVE R15, `(.L_x_424) ;  /* 0x000000000f087348 */ /* 0x00ffea0003c00000 */
[----:B------:R4:W0:Y:S02]  /*134e0*/  SHFL.IDX P6, R14, R13, R12, R11 ;  /* 0x0000000c0d0e7389 */ /* 0x00082400000c000b */
[----:B01234-:R-:W-:Y:S01]  /*134f0*/  ENDCOLLECTIVE ;  /* 0x000000000000791b */ /* 0x01ffe20003800000 */
.L_x_424:
[----:B------:R-:W-:Y:S05]  /*13500*/  BSYNC B0 ;  /* 0x0000000000007941 */ /* 0x000fea0003800000 */
.L_x_423:
[----:B------:R-:W-:Y:S01]  /*13510*/  IMAD.MOV.U32 R6, RZ, RZ, R14 ;  /* 0x000000ffff067224 */ /* 0x000fe200078e000e */
[----:B------:R-:W-:Y:S06]  /*13520*/  BRA `(.L_x_301) ;  /* 0xffffffbc00e07947 */ /* 0x000fec000383ffff */
.L_x_306:
[----:B-1----:R1:W3:Y:S02]  /*13530*/  SYNCS.PHASECHK.TRANS64.TRYWAIT P0, [R4+URZ+0x2a820], R0 ;  /* 0x02a82000040075a7 */ /* 0x0022e4000800017f */
[----:B---3--:R-:W-:Y:S05]  /*13540*/  @!P0 NANOSLEEP.SYNCS 0x989680 ;  /* 0x009896800000895d */ /* 0x008fea0003900000 */
[----:B------:R-:W3:Y:S02]  /*13550*/  @!P0 SYNCS.PHASECHK.TRANS64 P0, [R4+URZ+0x2a820], R0 ;  /* 0x02a82000040085a7 */ /* 0x000ee4000800007f */
[----:B---3--:R-:W-:Y:S05]  /*13560*/  @!P0 BRA `(.L_x_306) ;  /* 0xfffffffc00f08947 */ /* 0x008fea000383ffff */
[----:B------:R-:W-:Y:S05]  /*13570*/  BRA `(.L_x_425) ;  /* 0xffffffc400387947 */ /* 0x000fea000383ffff */
.L_x_307:
[----:B------:R-:W3:Y:S01]  /*13580*/  S2R R2, SR_TID.X ;  /* 0x0000000000027919 */ /* 0x000ee20000002100 */
[----:B------:R-:W-:Y:S01]  /*13590*/  BSSY B0, `(.L_x_426) ;  /* 0x000000a000007945 */ /* 0x000fe20003800000 */
[----:B------:R-:W-:Y:S02]  /*135a0*/  IMAD.MOV.U32 R12, RZ, RZ, RZ ;  /* 0x000000ffff0c7224 */ /* 0x000fe400078e00ff */
[----:B------:R-:W-:Y:S02]  /*135b0*/  IMAD.MOV.U32 R11, RZ, RZ, 0x1f ;  /* 0x0000001fff0b7424 */ /* 0x000fe400078e00ff */
[----:B------:R-:W-:Y:S01]  /*135c0*/  IMAD.MOV.U32 R15, RZ, RZ, -0x1 ;  /* 0xffffffffff0f7424 */ /* 0x000fe200078e00ff */
[----:B---3--:R-:W-:-:S04]  /*135d0*/  SHF.R.U32.HI R2, RZ, 0x5, R2 ;  /* 0x00000005ff027819 */ /* 0x008fc80000011602 */
[----:B------:R-:W-:-:S04]  /*135e0*/  LOP3.LUT R2, R2, 0x3, RZ, 0xc0, !PT ;  /* 0x0000000302027812 */ /* 0x000fc800078ec0ff */
[----:B------:R-:W-:-:S07]  /*135f0*/  MOV R13, R2 ;  /* 0x00000002000d7202 */ /* 0x000fce0000000f00 */
[----:B012---:R-:W-:Y:S05]  /*13600*/  WARPSYNC.COLLECTIVE R15, `(.L_x_427) ;  /* 0x000000000f087348 */ /* 0x007fea0003c00000 */
[----:B------:R3:W4:Y:S02]  /*13610*/  SHFL.IDX P6, R14, R13, R12, R11 ;  /* 0x0000000c0d0e7389 */ /* 0x00072400000c000b */
[----:B01234-:R-:W-:Y:S01]  /*13620*/  ENDCOLLECTIVE ;  /* 0x000000000000791b */ /* 0x01ffe20003800000 */
.L_x_427:
[----:B------:R-:W-:Y:S05]  /*13630*/  BSYNC B0 ;  /* 0x0000000000007941 */ /* 0x000fea0003800000 */
.L_x_426:
[----:B------:R-:W-:Y:S05]  /*13640*/  BRA `(.L_x_428) ;  /* 0xffffffc400207947 */ /* 0x000fea000383ffff */
.L_x_310:
[----:B------:R-:W-:Y:S01]  /*13650*/  BSSY B1, `(.L_x_429) ;  /* 0x0000006000017945 */ /* 0x000fe20003800000 */
[----:B------:R-:W-:-:S07]  /*13660*/  IMAD.MOV.U32 R15, RZ, RZ, -0x1 ;  /* 0xffffffffff0f7424 */ /* 0x000fce00078e00ff */
[----:B012---:R-:W-:Y:S05]  /*13670*/  WARPSYNC.COLLECTIVE R15, `(.L_x_430) ;  /* 0x000000000f0c7348 */ /* 0x007fea0003c00000 */
[----:B------:R-:W-:Y:S02]  /*13680*/  ELECT P6, UR62, PT ;  /* 0x00000000003e782f */ /* 0x000fe400038c0000 */
[----:B------:R-:W-:Y:S01]  /*13690*/  MOV R14, UR62 ;  /* 0x0000003e000e7c02 */ /* 0x000fe20008000f00 */
[----:B012---:R-:W-:Y:S10]  /*136a0*/  ENDCOLLECTIVE ;  /* 0x000000000000791b */ /* 0x007ff40003800000 */
.L_x_430:
[----:B------:R-:W-:Y:S05]  /*136b0*/  BSYNC B1 ;  /* 0x0000000000017941 */ /* 0x000fea0003800000 */
.L_x_429:
[----:B------:R-:W-:Y:S05]  /*136c0*/  BRA `(.L_x_431) ;  /* 0xffffffc400187947 */ /* 0x000fea000383ffff */
.L_x_312:
[----:B-1----:R1:W3:Y:S02]  /*136d0*/  SYNCS.PHASECHK.TRANS64.TRYWAIT P1, [R5+URZ+0x2a840], R0 ;  /* 0x02a84000050075a7 */ /* 0x0022e4000802017f */
[----:B---3--:R-:W-:Y:S05]  /*136e0*/  @!P1 NANOSLEEP.SYNCS 0x989680 ;  /* 0x009896800000995d */ /* 0x008fea0003900000 */
[----:B------:R-:W3:Y:S02]  /*136f0*/  @!P1 SYNCS.PHASECHK.TRANS64 P1, [R5+URZ+0x2a840], R0 ;  /* 0x02a84000050095a7 */ /* 0x000ee4000802007f */
[----:B---3--:R-:W-:Y:S05]  /*13700*/  @!P1 BRA `(.L_x_312) ;  /* 0xfffffffc00f09947 */ /* 0x008fea000383ffff */
[----:B------:R-:W-:Y:S05]  /*13710*/  BRA `(.L_x_432) ;  /* 0xffffffc400407947 */ /* 0x000fea000383ffff */
.L_x_314:
[----:B---3--:R3:W4:Y:S02]  /*13720*/  SYNCS.PHASECHK.TRANS64.TRYWAIT P1, [R27+URZ+0x2a840], R2 ;  /* 0x02a840021b0075a7 */ /* 0x008724000802017f */
[----:B----4-:R-:W-:Y:S05]  /*13730*/  @!P1 NANOSLEEP.SYNCS 0x989680 ;  /* 0x009896800000995d */ /* 0x010fea0003900000 */
[----:B------:R-:W4:Y:S02]  /*13740*/  @!P1 SYNCS.PHASECHK.TRANS64 P1, [R27+URZ+0x2a840], R2 ;  /* 0x02a840021b0095a7 */ /* 0x000f24000802007f */
[----:B----4-:R-:W-:Y:S05]  /*13750*/  @!P1 BRA `(.L_x_314) ;  /* 0xfffffffc00f09947 */ /* 0x010fea000383ffff */
[----:B------:R-:W-:Y:S05]  /*13760*/  BRA `(.L_x_433) ;  /* 0xffffffc4004c7947 */ /* 0x000fea000383ffff */
.L_x_316:
[----:B----4-:R4:W0:Y:S02]  /*13770*/  SYNCS.PHASECHK.TRANS64.TRYWAIT P1, [R5+URZ+0x2a860], R0 ;  /* 0x02a86000050075a7 */ /* 0x010824000802017f */
[----:B0-----:R-:W-:Y:S05]  /*13780*/  @!P1 NANOSLEEP.SYNCS 0x989680 ;  /* 0x009896800000995d */ /* 0x001fea0003900000 */
[----:B------:R-:W0:Y:S02]  /*13790*/  @!P1 SYNCS.PHASECHK.TRANS64 P1, [R5+URZ+0x2a860], R0 ;  /* 0x02a86000050095a7 */ /* 0x000e24000802007f */
[----:B0-----:R-:W-:Y:S05]  /*137a0*/  @!P1 BRA `(.L_x_316) ;  /* 0xfffffffc00f09947 */ /* 0x001fea000383ffff */
[----:B------:R-:W-:Y:S05]  /*137b0*/  BRA `(.L_x_434) ;  /* 0xffffffc400487947 */ /* 0x000fea000383ffff */
.L_x_435:
        /* <DEDUP_REMOVED lines=12> */
.L_x_15734:


//--------------------- .text._ZN7cutlass13device_kernelIN5flash11enable_sm90INS1_16FlashAttnFwdSm90INS1_25CollectiveMainloopFwdSm90ILi2EN4cute5tupleIJNS5_1CILi1EEES8_S8_EEENS6_IJNS7_ILi128EEENS7_ILi96EEENS7_ILi192EEEEEELi128ENS_10bfloat16_tEfNS_4arch4Sm90ELb0ELb0ELb1ELb1ELb1ELb1ELb0ELb1ELb1ELb1ELb1ELb0EEENS1_21CollectiveEpilogueFwdINS6_IJSA_SA_SB_EEES9_SE_SG_Li256ELb1ELb1ELb1ELb0EEENS1_36VarlenDynamicPersistentTileSchedulerILi128ELi96ELi256ELi128ELb1ELb1ELb1ELb0ELb1ELb1EEEEEEEEEvNT_6ParamsE --------------------------
	.section	.text._ZN7cutlass13device_kernelIN5flash11enable_sm90INS1_16FlashAttnFwdSm90INS1_25CollectiveMainloopFwdSm90ILi2EN4cute5tupleIJNS5_1CILi1EEES8_S8_EEENS6_IJNS7_ILi128EEENS7_ILi96EEENS7_ILi192EEEEEELi128ENS_10bfloat16_tEfNS_4arch4Sm90ELb0ELb0ELb1ELb1ELb1ELb1ELb0ELb1ELb1ELb1ELb1ELb0EEENS1_21CollectiveEpilogueFwdINS6_IJSA_SA_SB_EEES9_SE_SG_Li256ELb1ELb1ELb1ELb0EEENS1_36VarlenDynamicPersistentTileSchedulerILi128ELi96ELi256ELi128ELb1ELb1ELb1ELb0ELb1ELb1EEEEEEEEEvNT_6ParamsE,"ax",@progbits
	.align	128
.text._ZN7cutlass13device_kernelIN5flash11enable_sm90INS1_16FlashAttnFwdSm90INS1_25CollectiveMainloopFwdSm90ILi2EN4cute5tupleIJNS5_1CILi1EEES8_S8_EEENS6_IJNS7_ILi128EEENS7_ILi96EEENS7_ILi192EEEEEELi128ENS_10bfloat16_tEfNS_4arch4Sm90ELb0ELb0ELb1ELb1ELb1ELb1ELb0ELb1ELb1ELb1ELb1ELb0EEENS1_21CollectiveEpilogueFwdINS6_IJSA_SA_SB_EEES9_SE_SG_Li256ELb1ELb1ELb1ELb0EEENS1_36VarlenDynamicPersistentTileSchedulerILi128ELi96ELi256ELi128ELb1ELb1ELb1ELb0ELb1ELb1EEEEEEEEEvNT_6ParamsE:
        .type           _ZN7cutlass13device_kernelIN5flash11enable_sm90INS1_16FlashAttnFwdSm90INS1_25CollectiveMainloopFwdSm90ILi2EN4cute5tupleIJNS5_1CILi1EEES8_S8_EEENS6_IJNS7_ILi128EEENS7_ILi96EEENS7_ILi192EEEEEELi128ENS_10bfloat16_tEfNS_4arch4Sm90ELb0ELb0ELb1ELb1ELb1ELb1ELb0ELb1ELb1ELb1ELb1ELb0EEENS1_21CollectiveEpilogueFwdINS6_IJSA_SA_SB_EEES9_SE_SG_Li256ELb1ELb1ELb1ELb0EEENS1_36VarlenDynamicPersistentTileSchedulerILi128ELi96ELi256ELi128ELb1ELb1ELb1ELb0ELb1ELb1EEEEEEEEEvNT_6ParamsE,@function
        .size           _ZN7cutlass13device_kernelIN5flash11enable_sm90INS1_16FlashAttnFwdSm90INS1_25CollectiveMainloopFwdSm90ILi2EN4cute5tupleIJNS5_1CILi1EEES8_S8_EEENS6_IJNS7_ILi128EEENS7_ILi96EEENS7_ILi192EEEEEELi128ENS_10bfloat16_tEfNS_4arch4Sm90ELb0ELb0ELb1ELb1ELb1ELb1ELb0ELb1ELb1ELb1ELb1ELb0EEENS1_21CollectiveEpilogueFwdINS6_IJSA_SA_SB_EEES9_SE_SG_Li256ELb1ELb1ELb1ELb0EEENS1_36VarlenDynamicPersistentTileSchedulerILi128ELi96ELi256ELi128ELb1ELb1ELb1ELb0ELb1ELb1EEEEEEEEEvNT_6ParamsE,(.L_x_15735 - _ZN7cutlass13device_kernelIN5flash11enable_sm90INS1_16FlashAttnFwdSm90INS1_25CollectiveMainloopFwdSm90ILi2EN4cute5tupleIJNS5_1CILi1EEES8_S8_EEENS6_IJNS7_ILi128EEENS7_ILi96EEENS7_ILi192EEEEEELi128ENS_10bfloat16_tEfNS_4arch4Sm90ELb0ELb0ELb1ELb1ELb1ELb1ELb0ELb1ELb1ELb1ELb1ELb0EEENS1_21CollectiveEpilogueFwdINS6_IJSA_SA_SB_EEES9_SE_SG_Li256ELb1ELb1ELb1ELb0EEENS1_36VarlenDynamicPersistentTileSchedulerILi128ELi96ELi256ELi128ELb1ELb1ELb1ELb0ELb1ELb1EEEEEEEEEvNT_6ParamsE)
        .other          _ZN7cutlass13device_kernelIN5flash11enable_sm90INS1_16FlashAttnFwdSm90INS1_25CollectiveMainloopFwdSm90ILi2EN4cute5tupleIJNS5_1CILi1EEES8_S8_EEENS6_IJNS7_ILi128EEENS7_ILi96EEENS7_ILi192EEEEEELi128ENS_10bfloat16_tEfNS_4arch4Sm90ELb0ELb0ELb1ELb1ELb1ELb1ELb0ELb1ELb1ELb1ELb1ELb0EEENS1_21CollectiveEpilogueFwdINS6_IJSA_SA_SB_EEES9_SE_SG_Li256ELb1ELb1ELb1ELb0EEENS1_36VarlenDynamicPersistentTileSchedulerILi128ELi96ELi256ELi128ELb1ELb1ELb1ELb0ELb1ELb1EEEEEEEEEvNT_6ParamsE,@"STO_CUDA_ENTRY STV_DEFAULT"
_ZN7cutlass13device_kernelIN5flash11enable_sm90INS1_16FlashAttnFwdSm90INS1_25CollectiveMainloopFwdSm90ILi2EN4cute5tupleIJNS5_1CILi1EEES8_S8_EEENS6_IJNS7_ILi128EEENS7_ILi96EEENS7_ILi192EEEEEELi128ENS_10bfloat16_tEfNS_4arch4Sm90ELb0ELb0ELb1ELb1ELb1ELb1ELb0ELb1ELb1ELb1ELb1ELb0EEENS1_21CollectiveEpilogueFwdINS6_IJSA_SA_SB_EEES9_SE_SG_Li256ELb1ELb1ELb1ELb0EEENS1_36VarlenDynamicPersistentTileSchedulerILi128ELi96ELi256ELi128ELb1ELb1ELb1ELb0ELb1ELb1EEEEEEEEEvNT_6ParamsE:
[----:B------:R-:W0:Y:S02]  /*0000*/  LDC R1, c[0x0][0x28] ;  /* 0x00000a00ff017b82 */ /* 0x000e240000000800 */
[----:B0-----:R-:W-:Y:S01]  /*0010*/  VIADD R1, R1, 0xffffff78 ;  /* 0xffffff7801017836 */ /* 0x001fe20000000000 */
[----:B------:R-:W0:Y:S01]  /*0020*/  S2R R0, SR_TID.X ;  /* 0x0000000000007919 */ /* 0x000e220000002100 */
[----:B------:R-:W-:Y:S01]  /*0030*/  ELECT P0, URZ, PT ;  /* 0x00000000003f782f */ /* 0x000fe20003800000 */
[----:B------:R-:W-:Y:S01]  /*0040*/  BSSY B0, `(.L_x_436) ;  /* 0x000000e000007945 */ /* 0x000fe20003800000 */
[----:B0-----:R-:W-:-:S05]  /*0050*/  SHF.R.U32.HI R2, RZ, 0x5, R0 ;  /* 0x00000005ff027819 */ /* 0x001fca0000011600 */
[----:B------:R-:W0:Y:S02]  /*0060*/  SHFL.IDX PT, R3, R2, RZ, 0x1f ;  /* 0x00001fff02037589 */ /* 0x000e2400000e0000 */
[----:B0-----:R-:W-:Y:S02]  /*0070*/  ISETP.EQ.AND P0, PT, R3, RZ, P0 ;  /* 0x000000ff0300720c */ /* 0x001fe40000702270 */
[----:B------:R-:W-:-:S11]  /*0080*/  SHF.R.U32.HI R3, RZ, 0x7, R0 ;  /* 0x00000007ff037819 */ /* 0x000fd60000011600 */
[----:B------:R-:W-:Y:S05]  /*0090*/  @!P0 BRA `(.L_x_437) ;  /* 0x0000000000208947 */ /* 0x000fea0003800000 */
[----:B------:R-:W-:Y:S02]  /*00a0*/  ULDC.64 UR4, c[0x0][0x198] ;  /* 0x0000660000047ab9 */ /* 0x000fe40000000a00 */
[----:B------:R-:W-:Y:S02]  /*00b0*/  UIADD3 UR6, UP0, UR4, 0x570, URZ ;  /* 0x0000057004067890 */ /* 0x000fe4000ff1e03f */
[----:B------:R-:W-:Y:S02]  /*00c0*/  UIADD3 UR4, UP1, UR4, 0x670, URZ ;  /* 0x0000067004047890 */ /* 0x000fe4000ff3e03f */
[----:B------:R-:W-:Y:S02]  /*00d0*/  UIADD3.X UR7, URZ, UR5, URZ, UP0, !UPT ;  /* 0x000000053f077290 */ /* 0x000fe400087fe43f */
[----:B------:R-:W-:-:S07]  /*00e0*/  UIADD3.X UR5, URZ, UR5, URZ, UP1, !UPT ;  /* 0x000000053f057290 */ /* 0x000fce0008ffe43f */
[----:B------:R0:W-:Y:S02]  /*00f0*/  UTMACCTL.PF [UR6] ;  /* 0x00000000060079b9 */ /* 0x0001e40008040000 */
[----:B------:R0:W-:Y:S02]  /*0100*/  UTMACCTL.PF [UR4] ;  /* 0x00000000040079b9 */ /* 0x0001e40008040000 */
[----:B0-----:R-:W-:Y:S01]  /*0110*/  NOP ;  /* 0x0000000000007918 */ /* 0x001fe20000000000 */
.L_x_437:
[----:B------:R-:W-:Y:S05]  /*0120*/  BSYNC B0 ;  /* 0x0000000000007941 */ /* 0x000fea0003800000 */
.L_x_436:
[----:B------:R-:W-:Y:S01]  /*0130*/  VOTEU.ANY UP0, P0 ;  /* 0x00000000003f7886 */ /* 0x000fe20000000100 */
[----:B------:R-:W0:Y:S01]  /*0140*/  SHFL.IDX PT, R3, R3, RZ, 0x1f ;  /* 0x00001fff03037589 */ /* 0x000e2200000e0000 */
[----:B------:R-:W-:Y:S01]  /*0150*/  UMOV UR4, 0x80 ;  /* 0x0000008000047882 */ /* 0x000fe20000000000 */
[----:B------:R-:W-:Y:S01]  /*0160*/  UMOV UR7, 0x100 ;  /* 0x0000010000077882 */ /* 0x000fe20000000000 */
[----:B------:R-:W-:Y:S01]  /*0170*/  VOTEU.ANY UP1, P0 ;  /* 0x00000000003f7886 */ /* 0x000fe20000020100 */
[----:B------:R-:W1:Y:S01]  /*0180*/  @UP0 S2UR UR8, SR_CgaCtaId ;  /* 0x00000000000809c3 */ /* 0x000e620000008800 */
[----:B------:R-:W2:Y:S01]  /*0190*/  SHFL.IDX PT, R4, R2, RZ, 0x1f ;  /* 0x00001fff02047589 */ /* 0x000ea200000e0000 */
[----:B------:R-:W-:Y:S01]  /*01a0*/  @UP0 UMOV UR6, 0x400 ;  /* 0x0000040000060882 */ /* 0x000fe20000000000 */
[----:B------:R-:W-:-:S04]  /*01b0*/  @UP0 UIADD3 UR4, -UR4, 0x100000, URZ ;  /* 0x0010000004040890 */ /* 0x000fc8000fffe13f */
[----:B------:R-:W-:Y:S02]  /*01c0*/  @UP0 USHF.L.U32 UR5, UR4, 0xb, URZ ;  /* 0x0000000b04050899 */ /* 0x000fe4000800063f */
[----:B------:R-:W-:Y:S01]  /*01d0*/  @UP0 USHF.L.U32 UR4, UR4, 0x1, URZ ;  /* 0x0000000104040899 */ /* 0x000fe2000800063f */
[----:B------:R-:W-:Y:S01]  /*01e0*/  VOTEU.ANY UP2, P0 ;  /* 0x00000000003f7886 */ /* 0x000fe20000040100 */
[----:B0-----:R-:W-:Y:S01]  /*01f0*/  R2UR UR9, R3 ;  /* 0x00000000030972ca */ /* 0x001fe200000e0000 */
[----:B-1----:R-:W-:Y:S01]  /*0200*/  @UP0 ULEA UR8, UR8, UR6, 0x18 ;  /* 0x0000000608080291 */ /* 0x002fe2000f8ec03f */
[----:B--2---:R-:W-:Y:S01]  /*0210*/  ISETP.NE.AND P1, PT, R4, RZ, PT ;  /* 0x000000ff0400720c */ /* 0x004fe20003f25270 */
[----:B------:R-:W-:-:S04]  /*0220*/  @UP0 UIADD3 UR6, -UR7, 0x100000, URZ ;  /* 0x0010000007060890 */ /* 0x000fc8000fffe13f */
[----:B------:R-:W-:Y:S02]  /*0230*/  @UP0 USHF.L.U32 UR7, UR6, 0xb, URZ ;  /* 0x0000000b06070899 */ /* 0x000fe4000800063f */
[----:B------:R-:W-:-:S04]  /*0240*/  @UP0 USHF.L.U32 UR6, UR6, 0x1, URZ ;  /* 0x0000000106060899 */ /* 0x000fc8000800063f */
[----:B------:R-:W-:Y:S01]  /*0250*/  UISETP.NE.AND UP0, UPT, UR9, URZ, UPT ;  /* 0x0000003f0900728c */ /* 0x000fe2000bf05270 */
[----:B------:R-:W0:Y:S02]  /*0260*/  FENCE.VIEW.ASYNC.S ;  /* 0x00000000000073c6 */ /* 0x000e240000000000 */
[----:B0-----:R0:W1:Y:S05]  /*0270*/  @UP1 SYNCS.EXCH.64 URZ, [UR8+0x2a800], UR4 ;  /* 0x02a80004083f15b2 */ /* 0x00106a0008000100 */
[----:B------:R0:W2:Y:S01]  /*0280*/  @UP2 SYNCS.EXCH.64 URZ, [UR8+0x2a820], UR6 ;  /* 0x02a82006083f25b2 */ /* 0x0000a20008000100 */
        /* <DEDUP_REMOVED lines=14> */
[----:B0-----:R3:W4:Y:S08]  /*0370*/  SYNCS.EXCH.64 URZ, [UR8+0x2a830], UR4 ;  /* 0x02a83004083f75b2 */ /* 0x0017300008000100 */
[----:B------:R3:W0:Y:S01]  /*0380*/  SYNCS.EXCH.64 URZ, [UR8+0x2a840], UR6 ;  /* 0x02a84006083f75b2 */ /* 0x0006220008000100 */
[----:B------:R3:W0:Y:S01]  /*0390*/  SYNCS.EXCH.64 URZ, [UR8+0x2a838], UR4 ;  /* 0x02a83804083f75b2 */ /* 0x0006220008000100 */
[----:B------:R3:W0:Y:S02]  /*03a0*/  SYNCS.EXCH.64 URZ, [UR8+0x2a848], UR6 ;  /* 0x02a84806083f75b2 */ /* 0x0006240008000100 */
[----:B---3--:R-:W-:Y:S01]  /*03b0*/  NOP ;  /* 0x0000000000007918 */ /* 0x008fe20000000000 */
.L_x_438:
[----:B------:R-:W3:Y:S01]  /*03c0*/  SHFL.IDX PT, R3, R2, RZ, 0x1f ;  /* 0x00001fff02037589 */ /* 0x000ee200000e0000 */
[----:B------:R-:W-:Y:S01]  /*03d0*/  NOP ;  /* 0x0000000000007918 */ /* 0x000fe20000000000 */
[----:B---3--:R-:W-:-:S13]  /*03e0*/  ISETP.NE.AND P0, PT, R3, RZ, PT ;  /* 0x000000ff0300720c */ /* 0x008fda0003f05270 */
        /* <DEDUP_REMOVED lines=17> */
[----:B------:R3:W0:Y:S02]  /*0500*/  SYNCS.EXCH.64 URZ, [UR8+0x2a868], UR6 ;  /* 0x02a86806083f75b2 */ /* 0x0006240008000100 */
[----:B---3--:R-:W-:Y:S01]  /*0510*/  NOP ;  /* 0x0000000000007918 */ /* 0x008fe20000000000 */
.L_x_439:
[----:B------:R-:W3:Y:S01]  /*0520*/  SHFL.IDX PT, R3, R2, RZ, 0x1f ;  /* 0x00001fff02037589 */ /* 0x000ee200000e0000 */
[----:B------:R-:W-:Y:S01]  /*0530*/  NOP ;  /* 0x0000000000007918 */ /* 0x000fe20000000000 */
[----:B---3--:R-:W-:-:S13]  /*0540*/  ISETP.NE.AND P0, PT, R3, RZ, PT ;  /* 0x000000ff0300720c */ /* 0x008fda0003f05270 */
        /* <DEDUP_REMOVED lines=13> */
[----:B------:R3:W0:Y:S02]  /*0620*/  SYNCS.EXCH.64 URZ, [UR6+0x2a888], UR4 ;  /* 0x02a88804063f75b2 */ /* 0x0006240008000100 */
[----:B---3--:R-:W-:Y:S01]  /*0630*/  NOP ;  /* 0x0000000000007918 */ /* 0x008fe20000000000 */
.L_x_440:
        /* <DEDUP_REMOVED lines=22> */
.L_x_441:
        /* <DEDUP_REMOVED lines=22> */
.L_x_442:
[----:B------:R-:W-:Y:S01]  /*0900*/  PLOP3.LUT P0, PT, PT, PT, UP0, 0x80, 0x0 ;  /* 0x000000000000781c */ /* 0x000fe20003f0f008 */
[----:B------:R-:W-:Y:S01]  /*0910*/  UMOV UR60, 0x1 ;  /* 0x00000001003c7882 */ /* 0x000fe20000000000 */
[----:B------:R-:W-:Y:S01]  /*0920*/  NOP ;  /* 0x0000000000007918 */ /* 0x000fe20000000000 */
[----:B------:R-:W-:Y:S01]  /*0930*/  USEL UR60, UR60, 0x2, !UP0 ;  /* 0x000000023c3c7887 */ /* 0x000fe2000c000000 */
[----:B------:R-:W-:Y:S01]  /*0940*/  BSSY B9, `(.L_x_443) ;  /* 0x00020b0000097945 */ /* 0x000fe20003800000 */
[----:B------:R-:W-:Y:S01]  /*0950*/  ULDC.64 UR56, c[0x0][0x208] ;  /* 0x0000820000387ab9 */ /* 0x000fe20000000a00 */
[----:B012-4-:R-:W-:Y:S07]  /*0960*/  BAR.SYNC.DEFER_BLOCKING 0x0 ;  /* 0x0000000000007b1d */ /* 0x017fee0000010000 */
[----:B------:R-:W-:Y:S05]  /*0970*/  @!P0 BRA `(.L_x_444) ;  /* 0x0000019800688947 */ /* 0x000fea0003800000 */
.L_x_445:
[----:B------:R-:W-:-:S08]  /*0980*/  NOP ;  /* 0x0000000000007918 */ /* 0x000fd00000000000 */
[----:B------:R-:W0:Y:S02]  /*0990*/  USETMAXREG.TRY_ALLOC.CTAPOOL UP0, 0xe8 ;  /* 0x000000e8000079c8 */ /* 0x000e240008000600 */
[----:B0-----:R-:W-:-:S13]  /*09a0*/  PLOP3.LUT P0, PT, PT, PT, UP0, 0x80, 0x0 ;  /* 0x000000000000781c */ /* 0x001fda0003f0f008 */
[----:B------:R-:W-:Y:S05]  /*09b0*/  @!P0 BRA `(.L_x_445) ;  /* 0xfffffffc00f08947 */ /* 0x000fea000383ffff */
[----:B------:R-:W0:Y:S08]  /*09c0*/  S2UR UR4, SR_CgaCtaId ;  /* 0x00000000000479c3 */ /* 0x000e300000008800 */
[----:B------:R-:W-:Y:S06]  /*09d0*/  BAR.ARV 0x8, 0x180 ;  /* 0x0206000000007b1d */ /* 0x000fec0000002000 */
[----:B------:R-:W-:-:S02]  /*09e0*/  MOV R2, 0x400 ;  /* 0x0000040000027802 */ /* 0x000fc40000000f00 */
[----:B------:R-:W-:Y:S01]  /*09f0*/  BAR.SYNC.DEFER_BLOCKING 0x5, 0x180 ;  /* 0x0146000000007b1d */ /* 0x000fe20000010000 */
[----:B0-----:R-:W-:-:S05]  /*0a00*/  IMAD.U32 R183, RZ, RZ, UR4 ;  /* 0x00000004ffb77e24 */ /* 0x001fca000f8e00ff */
[----:B------:R-:W-:Y:S01]  /*0a10*/  ULDC UR4, c[0x0][0xc3c] ;  /* 0x00030f0000047ab9 */ /* 0x000fe20000000800 */
[----:B------:R-:W-:-:S05]  /*0a20*/  LEA R2, R183, R2, 0x18 ;  /* 0x00000002b7027211 */ /* 0x000fca00078ec0ff */
[----:B------:R-:W0:Y:S01]  /*0a30*/  LDS.128 R144, [R2+0x2a8d0] ;  /* 0x02a8d00002907984 */ /* 0x000e220000000c00 */
[----:B------:R-:W-:Y:S06]  /*0a40*/  BAR.ARV 0x4, 0x180 ;  /* 0x0106000000007b1d */ /* 0x000fec0000002000 */
[----:B0-----:R-:W-:-:S13]  /*0a50*/  ISETP.GE.AND P0, PT, R147, UR4, PT ;  /* 0x0000000493007c0c */ /* 0x001fda000bf06270 */
[----:B------:R-:W-:Y:S05]  /*0a60*/  @P0 BRA `(.L_x_446) ;  /* 0x0000020800740947 */ /* 0x000fea0003800000 */
[----:B------:R-:W-:Y:S01]  /*0a70*/  VIADD R0, R0, 0xffffff80 ;  /* 0xffffff8000007836 */ /* 0x000fe20000000000 */
[----:B------:R-:W-:Y:S01]  /*0a80*/  R2UR UR59, R2 ;  /* 0x00000000023b72ca */ /* 0x000fe200000e0000 */
[----:B------:R-:W-:Y:S01]  /*0a90*/  IMAD.MOV.U32 R191, RZ, RZ, RZ ;  /* 0x000000ffffbf7224 */ /* 0x000fe200078e00ff */
[----:B------:R-:W-:Y:S01]  /*0aa0*/  ULOP3.LUT UR58, UR60, 0x1, URZ, 0xfc, !UPT ;  /* 0x000000013c3a7892 */ /* 0x000fe2000f8efc3f */
[----:B------:R-:W-:Y:S01]  /*0ab0*/  IMAD.MOV.U32 R167, RZ, RZ, RZ ;  /* 0x000000ffffa77224 */ /* 0x000fe200078e00ff */
[----:B------:R-:W-:Y:S01]  /*0ac0*/  SHF.R.S32.HI R3, RZ, 0x1f, R0 ;  /* 0x0000001fff037819 */ /* 0x000fe20000011400 */
[----:B------:R-:W-:Y:S02]  /*0ad0*/  IMAD.MOV.U32 R181, RZ, RZ, RZ ;  /* 0x000000ffffb57224 */ /* 0x000fe400078e00ff */
[----:B------:R-:W-:Y:S01]  /*0ae0*/  IMAD.MOV.U32 R174, RZ, RZ, RZ ;  /* 0x000000ffffae7224 */ /* 0x000fe200078e00ff */
[CC--:B------:R-:W-:Y:S02]  /*0af0*/  LEA.HI R5, R3.reuse, R0.reuse, RZ, 0x4 ;  /* 0x0000000003057211 */ /* 0x0c0fe400078f20ff */
[----:B------:R-:W-:-:S02]  /*0b00*/  LEA.HI R8, R3, R0, RZ, 0x2 ;  /* 0x0000000003087211 */ /* 0x000fc400078f10ff */
[----:B------:R-:W-:Y:S01]  /*0b10*/  SHF.R.S32.HI R6, RZ, 0x4, R5 ;  /* 0x00000004ff067819 */ /* 0x000fe20000011405 */
[----:B------:R-:W-:Y:S01]  /*0b20*/  UIADD3 UR59, UR59, 0xc400, URZ ;  /* 0x0000c4003b3b7890 */ /* 0x000fe2000fffe03f */
[----:B------:R-:W-:Y:S02]  /*0b30*/  LOP3.LUT R9, R8, 0xfffffffc, RZ, 0xc0, !PT ;  /* 0xfffffffc08097812 */ /* 0x000fe400078ec0ff */
[----:B------:R-:W-:Y:S02]  /*0b40*/  LEA.HI R7, R5, R6, RZ, 0x1 ;  /* 0x0000000605077211 */ /* 0x000fe400078f08ff */
[-C--:B------:R-:W-:Y:S01]  /*0b50*/  LEA.HI R4, R3, R0.reuse, RZ, 0x7 ;  /* 0x0000000003047211 */ /* 0x080fe200078f38ff */
[----:B------:R-:W-:Y:S01]  /*0b60*/  IMAD.IADD R214, R0, 0x1, -R9 ;  /* 0x0000000100d67824 */ /* 0x000fe200078e0a09 */
[----:B------:R-:W-:Y:S02]  /*0b70*/  LOP3.LUT R7, R7, 0x1ffffffe, RZ, 0xc0, !PT ;  /* 0x1ffffffe07077812 */ /* 0x000fe400078ec0ff */
[CC--:B------:R-:W-:Y:S01]  /*0b80*/  LEA.HI R217, R3.reuse, R0.reuse, RZ, 0x3 ;  /* 0x0000000003d97211 */ /* 0x0c0fe200078f18ff */
[----:B------:R-:W-:Y:S01]  /*0b90*/  IMAD.SHL.U32 R160, R214, 0x4, RZ ;  /* 0x00000004d6a07824 */ /* 0x000fe200078e00ff */
[----:B------:R-:W-:Y:S01]  /*0ba0*/  LOP3.LUT R11, R4, 0xffffff80, RZ, 0xc0, !PT ;  /* 0xffffff80040b7812 */ /* 0x000fe200078ec0ff */
[----:B------:R-:W-:Y:S01]  /*0bb0*/  IMAD.IADD R7, R6, 0x1, -R7 ;  /* 0x0000000106077824 */ /* 0x000fe200078e0a07 */
[----:B------:R-:W-:Y:S01]  /*0bc0*/  LEA.HI R6, R3, R0, RZ, 0x5 ;  /* 0x0000000003067211 */ /* 0x000fe200078f28ff */
[----:B------:R-:W-:Y:S01]  /*0bd0*/  VIADD R171, R160, 0x40 ;  /* 0x00000040a0ab7836 */ /* 0x000fe20000000000 */
[----:B------:R-:W-:Y:S01]  /*0be0*/  LOP3.LUT R5, R5, 0x3fffff0, RZ, 0xc0, !PT ;  /* 0x03fffff005057812 */ /* 0x000fe200078ec0ff */
[----:B------:R-:W-:Y:S01]  /*0bf0*/  IMAD.IADD R220, R0, 0x1, -R11 ;  /* 0x0000000100dc7824 */ /* 0x000fe200078e0a0b */
[----:B------:R-:W-:Y:S01]  /*0c00*/  LOP3.LUT R3, R217, 0xfffffff8, RZ, 0xc0, !PT ;  /* 0xfffffff8d9037812 */ /* 0x000fe200078ec0ff */
[----:B------:R-:W-:Y:S01]  /*0c10*/  VIADD R169, R160, 0x20 ;  /* 0x00000020a0a97836 */ /* 0x000fe20000000000 */
[----:B------:R-:W-:Y:S01]  /*0c20*/  SHF.R.S32.HI R6, RZ, 0x5, R6 ;  /* 0x00000005ff067819 */ /* 0x000fe20000011406 */
[C---:B------:R-:W-:Y:S01]  /*0c30*/  IMAD.IADD R5, R0.reuse, 0x1, -R5 ;  /* 0x0000000100057824 */ /* 0x040fe200078e0a05 */
[----:B------:R-:W-:Y:S01]  /*0c40*/  SHF.R.S32.HI R9, RZ, 0x1f, R220 ;  /* 0x0000001fff097819 */ /* 0x000fe200000114dc */
[----:B------:R-:W-:Y:S01]  /*0c50*/  IMAD.IADD R186, R0, 0x1, -R3 ;  /* 0x0000000100ba7824 */ /* 0x000fe200078e0a03 */
[--C-:B------:R-:W-:Y:S01]  /*0c60*/  SHF.R.S32.HI R166, RZ, 0x2, R8.reuse ;  /* 0x00000002ffa67819 */ /* 0x100fe20000011408 */
[----:B------:R-:W-:Y:S01]  /*0c70*/  IMAD.IADD R0, R160, 0x1, R171 ;  /* 0x00000001a0007824 */ /* 0x000fe200078e02ab */
[----:B------:R-:W-:Y:S01]  /*0c80*/  SHF.R.S32.HI R3, RZ, 0x1f, R8 ;  /* 0x0000001fff037819 */ /* 0x000fe20000011408 */
[----:B------:R-:W-:Y:S01]  /*0c90*/  IMAD R16, R6, 0x10, R5 ;  /* 0x0000001006107824 */ /* 0x000fe200078e0205 */
[----:B------:R-:W-:Y:S01]  /*0ca0*/  LEA.HI R10, R9, R220, RZ, 0x2 ;  /* 0x000000dc090a7211 */ /* 0x000fe200078f10ff */
[----:B------:R-:W-:Y:S01]  /*0cb0*/  VIADD R18, R166, 0x40 ;  /* 0x00000040a6127836 */ /* 0x000fe20000000000 */
[----:B------:R-:W-:Y:S01]  /*0cc0*/  LEA.HI R3, R3, R166, RZ, 0x3 ;  /* 0x000000a603037211 */ /* 0x000fe200078f18ff */
[----:B------:R-:W-:Y:S01]  /*0cd0*/  IMAD.IADD R13, R160, 0x1, R169 ;  /* 0x00000001a00d7824 */ /* 0x000fe200078e02a9 */
[----:B------:R-:W-:Y:S01]  /*0ce0*/  SHF.R.S32.HI R5, RZ, 0x1f, R0 ;  /* 0x0000001fff057819 */ /* 0x000fe20000011400 */
[----:B------:R-:W-:Y:S01]  /*0cf0*/  IMAD.SHL.U32 R168, R18, 0x40, RZ ;  /* 0x0000004012a87824 */ /* 0x000fe200078e00ff */
[--C-:B------:R-:W-:Y:S01]  /*0d00*/  SHF.R.S32.HI R11, RZ, 0x2, R10.reuse ;  /* 0x00000002ff0b7819 */ /* 0x100fe2000001140a */
[----:B------:R-:W-:Y:S01]  /*0d10*/  IMAD.SHL.U32 R179, R6, 0x200, RZ ;  /* 0x0000020006b37824 */ /* 0x000fe200078e00ff */
[----:B------:R-:W-:Y:S01]  /*0d20*/  SHF.R.S32.HI R12, RZ, 0x1f, R10 ;  /* 0x0000001fff0c7819 */ /* 0x000fe2000001140a */
[----:B------:R-:W-:Y:S01]  /*0d30*/  IMAD.SHL.U32 R184, R186, 0x8, RZ ;  /* 0x00000008bab87824 */ /* 0x000fe200078e00ff */
[----:B------:R-:W-:Y:S01]  /*0d40*/  LOP3.LUT R3, R3, 0xfffffff8, RZ, 0xc0, !PT ;  /* 0xfffffff803037812 */ /* 0x000fe200078ec0ff */
[----:B------:R-:W-:Y:S01]  /*0d50*/  VIADD R173, R160, 0x50 ;  /* 0x00000050a0ad7836 */ /* 0x000fe20000000000 */
[CC--:B------:R-:W-:Y:S01]  /*0d60*/  LEA.HI R164, R5.reuse, R0.reuse, RZ, 0x3 ;  /* 0x0000000005a47211 */ /* 0x0c0fe200078f18ff */
[----:B------:R-:W-:Y:S01]  /*0d70*/  VIADD R185, R184, 0x40 ;  /* 0x00000040b8b97836 */ /* 0x000fe20000000000 */
[----:B------:R-:W-:Y:S01]  /*0d80*/  LEA.HI R5, R5, R0, RZ, 0x6 ;  /* 0x0000000005057211 */ /* 0x000fe200078f30ff */
[----:B------:R-:W-:Y:S01]  /*0d90*/  IMAD.IADD R219, R166, 0x1, -R3 ;  /* 0x00000001a6db7824 */ /* 0x000fe200078e0a03 */
[----:B------:R-:W-:Y:S01]  /*0da0*/  SHF.R.S32.HI R0, RZ, 0x1f, R18 ;  /* 0x0000001fff007819 */ /* 0x000fe20000011412 */
[----:B------:R-:W-:Y:S01]  /*0db0*/  IMAD.SHL.U32 R20, R173, 0x2, RZ ;  /* 0x00000002ad147824 */ /* 0x000fe200078e00ff */
[----:B------:R-:W-:Y:S01]  /*0dc0*/  LEA.HI R12, R12, R11, RZ, 0x3 ;  /* 0x0000000b0c0c7211 */ /* 0x000fe200078f18ff */
[----:B------:R-:W-:Y:S01]  /*0dd0*/  IMAD.SHL.U32 R177, R219, 0x40, RZ ;  /* 0x00000040dbb17824 */ /* 0x000fe200078e00ff */
[----:B------:R-:W-:Y:S01]  /*0de0*/  SHF.R.S32.HI R19, RZ, 0x7, R4 ;  /* 0x00000007ff137819 */ /* 0x000fe20000011404 */
[----:B------:R-:W-:Y:S01]  /*0df0*/  VIADD R170, R160, 0x10 ;  /* 0x00000010a0aa7836 */ /* 0x000fe20000000000 */
[----:B------:R-:W-:Y:S01]  /*0e00*/  LEA.HI R0, R0, R18, RZ, 0x3 ;  /* 0x0000001200007211 */ /* 0x000fe200078f18ff */
[----:B------:R-:W-:Y:S01]  /*0e10*/  VIADD R172, R160, 0x30 ;  /* 0x00000030a0ac7836 */ /* 0x000fe20000000000 */
[----:B------:R-:W-:Y:S01]  /*0e20*/  LOP3.LUT R12, R12, 0xfffffff8, RZ, 0xc0, !PT ;  /* 0xfffffff80c0c7812 */ /* 0x000fe200078ec0ff */
[----:B------:R0:W-:Y:S01]  /*0e30*/  STL [R1+0x64], R19 ;  /* 0x0000641301007387 */ /* 0x0001e20000100800 */
[----:B------:R-:W-:Y:S01]  /*0e40*/  LEA.HI R9, R9, R220, RZ, 0x5 ;  /* 0x000000dc09097211 */ /* 0x000fe200078f28ff */
[----:B------:R-:W-:Y:S01]  /*0e50*/  IMAD.SHL.U32 R0, R0, 0x40, RZ ;  /* 0x0000004000007824 */ /* 0x000fe200078e00ff */
[----:B------:R-:W-:Y:S01]  /*0e60*/  LEA.HI R4, R4, R19, RZ, 0x1 ;  /* 0x0000001304047211 */ /* 0x000fe200078f08ff */
[----:B------:R-:W-:Y:S01]  /*0e70*/  IMAD.IADD R12, R11, 0x1, -R12 ;  /* 0x000000010b0c7824 */ /* 0x000fe200078e0a0c */
[----:B------:R-:W-:Y:S01]  /*0e80*/  SHF.R.S32.HI R14, RZ, 0x1f, R13 ;  /* 0x0000001fff0e7819 */ /* 0x000fe2000001140d */
[----:B------:R-:W-:Y:S01]  /*0e90*/  IMAD.MOV.U32 R18, RZ, RZ, RZ ;  /* 0x000000ffff127224 */ /* 0x000fe200078e00ff */
[----:B------:R-:W-:Y:S01]  /*0ea0*/  SHF.R.S32.HI R9, RZ, 0x5, R9 ;  /* 0x00000005ff097819 */ /* 0x000fe20000011409 */
[----:B------:R-:W-:Y:S01]  /*0eb0*/  IMAD.SHL.U32 R222, R170, 0x2, RZ ;  /* 0x00000002aade7824 */ /* 0x000fe200078e00ff */
[----:B------:R-:W-:Y:S01]  /*0ec0*/  LOP3.LUT R4, R4, 0x3fffffe, RZ, 0xc0, !PT ;  /* 0x03fffffe04047812 */ /* 0x000fe200078ec0ff */
[----:B------:R-:W-:Y:S01]  /*0ed0*/  IMAD.SHL.U32 R224, R169, 0x2, RZ ;  /* 0x00000002a9e07824 */ /* 0x000fe200078e00ff */
[CC--:B------:R-:W-:Y:S01]  /*0ee0*/  LEA.HI R163, R14.reuse, R13.reuse, RZ, 0x3 ;  /* 0x0000000d0ea37211 */ /* 0x0c0fe200078f18ff */
[----:B------:R-:W-:Y:S01]  /*0ef0*/  IMAD R9, R9, 0x10, R12 ;  /* 0x0000001009097824 */ /* 0x000fe200078e020c */
[----:B------:R-:W-:Y:S01]  /*0f00*/  LOP3.LUT R177, R177, 0x1c0, RZ, 0xc0, !PT ;  /* 0x000001c0b1b17812 */ /* 0x000fe200078ec0ff */
[----:B------:R-:W-:Y:S01]  /*0f10*/  IMAD.IADD R4, R19, 0x1, -R4 ;  /* 0x0000000113047824 */ /* 0x000fe200078e0a04 */
[----:B------:R-:W-:Y:S01]  /*0f20*/  LEA.HI R13, R14, R13, RZ, 0x6 ;  /* 0x0000000d0e0d7211 */ /* 0x000fe200078f30ff */
[----:B------:R-:W-:Y:S01]  /*0f30*/  IMAD.SHL.U32 R226, R172, 0x2, RZ ;  /* 0x00000002ace27824 */ /* 0x000fe200078e00ff */
[----:B------:R-:W-:Y:S01]  /*0f40*/  LOP3.LUT R180, R0, 0xfffffe00, RZ, 0xc0, !PT ;  /* 0xfffffe0000b47812 */ /* 0x000fe200078ec0ff */
[----:B------:R-:W-:Y:S01]  /*0f50*/  IMAD.SHL.U32 R0, R5, 0x80, RZ ;  /* 0x0000008005007824 */ /* 0x000fe200078e00ff */
[----:B------:R-:W-:Y:S01]  /*0f60*/  LOP3.LUT R168, R168, 0x1c0, RZ, 0xc0, !PT ;  /* 0x000001c0a8a87812 */ /* 0x000fe200078ec0ff */
[----:B------:R-:W-:Y:S01]  /*0f70*/  IMAD R9, R4, 0x40, R9 ;  /* 0x0000004004097824 */ /* 0x000fe200078e0209 */
[----:B------:R-:W-:Y:S01]  /*0f80*/  SHF.R.U32.HI R178, RZ, 0x3, R177 ;  /* 0x00000003ffb27819 */ /* 0x000fe200000116b1 */
[----:B------:R-:W-:Y:S01]  /*0f90*/  IMAD.SHL.U32 R228, R171, 0x2, RZ ;  /* 0x00000002abe47824 */ /* 0x000fe200078e00ff */
[----:B------:R-:W-:-:S02]  /*0fa0*/  LOP3.LUT R5, R177, 0x38, R164, 0xf8, !PT ;  /* 0x00000038b1057812 */ /* 0x000fc400078ef8a4 */
[----:B------:R-:W-:Y:S01]  /*0fb0*/  SHF.L.U32 R13, R13, 0x7, RZ ;  /* 0x000000070d0d7819 */ /* 0x000fe200000006ff */
[----:B------:R-:W-:Y:S01]  /*0fc0*/  STL [R1+0x68], R9 ;  /* 0x0000680901007387 */ /* 0x000fe20000100800 */
[--C-:B------:R-:W-:Y:S02]  /*0fd0*/  LOP3.LUT R3, R177, 0x38, R163.reuse, 0xf8, !PT ;  /* 0x00000038b1037812 */ /* 0x100fe400078ef8a3 */
[----:B------:R-:W-:Y:S01]  /*0fe0*/  LEA R15, R16, R7, 0x3 ;  /* 0x00000007100f7211 */ /* 0x000fe200078e18ff */
[----:B------:R-:W-:Y:S01]  /*0ff0*/  IMAD.SHL.U32 R16, R214, 0x8, RZ ;  /* 0x00000008d6107824 */ /* 0x000fe200078e00ff */
[----:B------:R-:W-:Y:S01]  /*1000*/  SHF.R.U32.HI R11, RZ, 0x3, R168 ;  /* 0x00000003ff0b7819 */ /* 0x000fe200000116a8 */
[----:B------:R-:W-:Y:S01]  /*1010*/  STL [R1+0x3c], R20 ;  /* 0x00003c1401007387 */ /* 0x000fe20000100800 */
[----:B------:R-:W-:Y:S01]  /*1020*/  LOP3.LUT R4, R168, 0x38, R163, 0xf8, !PT ;  /* 0x00000038a8047812 */ /* 0x000fe200078ef8a3 */
[----:B0-----:R-:W-:Y:S01]  /*1030*/  VIADD R19, R16, 0x60 ;  /* 0x0000006010137836 */ /* 0x001fe20000000000 */
[----:B------:R-:W-:Y:S01]  /*1040*/  LOP3.LUT R7, R168, 0x38, R164, 0xf8, !PT ;  /* 0x00000038a8077812 */ /* 0x000fe200078ef8a4 */
[----:B------:R-:W-:Y:S01]  /*1050*/  VIADD R23, R16, 0xa0 ;  /* 0x000000a010177836 */ /* 0x000fe20000000000 */
[----:B------:R-:W-:-:S02]  /*1060*/  LOP3.LUT R6, R0, 0xffffe000, RZ, 0xc0, !PT ;  /* 0xffffe00000067812 */ /* 0x000fc400078ec0ff */
[-C--:B------:R-:W-:Y:S02]  /*1070*/  LOP3.LUT R5, R5, R178.reuse, RZ, 0x3c, !PT ;  /* 0x000000b205057212 */ /* 0x080fe400078e3cff */
[----:B------:R-:W-:Y:S02]  /*1080*/  LOP3.LUT R13, R13, 0xffffe000, RZ, 0xc0, !PT ;  /* 0xffffe0000d0d7812 */ /* 0x000fe400078ec0ff */
[----:B------:R-:W-:Y:S02]  /*1090*/  LOP3.LUT R0, R3, R178, RZ, 0x3c, !PT ;  /* 0x000000b203007212 */ /* 0x000fe400078e3cff */
[-C--:B------:R-:W-:Y:S02]  /*10a0*/  LOP3.LUT R3, R4, R11.reuse, RZ, 0x3c, !PT ;  /* 0x0000000b04037212 */ /* 0x080fe400078e3cff */
[----:B------:R-:W-:Y:S02]  /*10b0*/  LOP3.LUT R7, R7, R11, RZ, 0x3c, !PT ;  /* 0x0000000b07077212 */ /* 0x000fe400078e3cff */
[----:B------:R-:W-:-:S02]  /*10c0*/  IADD3 R8, R5, R6, R179 ;  /* 0x0000000605087210 */ /* 0x000fc40007ffe0b3 */
[-C--:B------:R-:W-:Y:S02]  /*10d0*/  IADD3 R4, R0, R13.reuse, R179 ;  /* 0x0000000d00047210 */ /* 0x080fe40007ffe0b3 */
[----:B------:R-:W-:Y:S02]  /*10e0*/  LOP3.LUT R5, R10, 0x7ffffffc, RZ, 0xc0, !PT ;  /* 0x7ffffffc0a057812 */ /* 0x000fe400078ec0ff */
[----:B------:R-:W-:Y:S02]  /*10f0*/  LEA.HI R0, R214, R214, RZ, 0x1 ;  /* 0x000000d6d6007211 */ /* 0x000fe400078f08ff */
[--C-:B------:R-:W-:Y:S01]  /*1100*/  IADD3 R6, R7, R6, R180.reuse ;  /* 0x0000000607067210 */ /* 0x100fe20007ffe0b4 */
[----:B------:R-:W-:Y:S01]  /*1110*/  IMAD.IADD R5, R220, 0x1, -R5 ;  /* 0x00000001dc057824 */ /* 0x000fe200078e0a05 */
[----:B------:R-:W-:Y:S02]  /*1120*/  IADD3 R13, R3, R13, R180 ;  /* 0x0000000d030d7210 */ /* 0x000fe40007ffe0b4 */
[----:B------:R-:W-:Y:S01]  /*1130*/  LOP3.LUT R7, R168, 0x38, R16, 0xf8, !PT ;  /* 0x00000038a8077812 */ /* 0x000fe200078ef810 */
[----:B------:R-:W-:Y:S01]  /*1140*/  IMAD.SHL.U32 R199, R5, 0x2, RZ ;  /* 0x0000000205c77824 */ /* 0x000fe200078e00ff */
[----:B------:R-:W-:-:S02]  /*1150*/  LOP3.LUT R3, R0, 0x1ffffffe, RZ, 0xc0, !PT ;  /* 0x1ffffffe00037812 */ /* 0x000fc400078ec0ff */
[----:B------:R-:W-:Y:S01]  /*1160*/  SHF.R.S32.HI R0, RZ, 0x1f, R184 ;  /* 0x0000001fff007819 */ /* 0x000fe200000114b8 */
[C---:B------:R-:W-:Y:S01]  /*1170*/  VIADD R211, R199.reuse, 0x28 ;  /* 0x00000028c7d37836 */ /* 0x040fe20000000000 */
[----:B------:R-:W-:Y:S01]  /*1180*/  SHF.R.S32.HI R0, RZ, 0x1f, R169 ;  /* 0x0000001fff007819 */ /* 0x000fe200000114a9 */
[C---:B------:R-:W-:Y:S01]  /*1190*/  VIADD R208, R199.reuse, 0x40 ;  /* 0x00000040c7d07836 */ /* 0x040fe20000000000 */
[----:B------:R-:W-:Y:S01]  /*11a0*/  LOP3.LUT R7, R180, R7, R11, 0xf6, !PT ;  /* 0x00000007b4077212 */ /* 0x000fe200078ef60b */
[----:B------:R-:W-:Y:S01]  /*11b0*/  VIADD R205, R199, 0x58 ;  /* 0x00000058c7cd7836 */ /* 0x000fe20000000000 */
[----:B------:R-:W-:Y:S01]  /*11c0*/  SHF.R.S32.HI R14, RZ, 0x1f, R185 ;  /* 0x0000001fff0e7819 */ /* 0x000fe200000114b9 */
[----:B------:R-:W-:Y:S01]  /*11d0*/  IMAD.SHL.U32 R14, R15, 0x8, RZ ;  /* 0x000000080f0e7824 */ /* 0x000fe200078e00ff */
[----:B------:R-:W-:Y:S01]  /*11e0*/  SHF.L.U64.HI R223, R169, 0x1, R0 ;  /* 0x00000001a9df7819 */ /* 0x000fe20000010200 */
[----:B------:R-:W-:Y:S01]  /*11f0*/  VIADD R202, R199, 0x70 ;  /* 0x00000070c7ca7836 */ /* 0x000fe20000000000 */
[----:B------:R-:W-:Y:S01]  /*1200*/  LEA R0, R7, UR59, 0x1 ;  /* 0x0000003b07007c11 */ /* 0x000fe2000f8e08ff */
[C---:B------:R-:W-:Y:S01]  /*1210*/  VIADD R213, R199.reuse, 0x18 ;  /* 0x00000018c7d57836 */ /* 0x040fe20000000000 */
[----:B------:R-:W-:Y:S01]  /*1220*/  STL [R1+0x70], R14 ;  /* 0x0000700e01007387 */ /* 0x000fe20000100800 */
[C---:B------:R-:W-:Y:S01]  /*1230*/  VIADD R210, R199.reuse, 0x30 ;  /* 0x00000030c7d27836 */ /* 0x040fe20000000000 */
[----:B------:R-:W-:Y:S01]  /*1240*/  LEA R4, R4, UR59, 0x1 ;  /* 0x0000003b04047c11 */ /* 0x000fe2000f8e08ff */
[C---:B------:R-:W-:Y:S01]  /*1250*/  VIADD R207, R199.reuse, 0x48 ;  /* 0x00000048c7cf7836 */ /* 0x040fe20000000000 */
[----:B------:R0:W-:Y:S01]  /*1260*/  STL [R1+0x50], R0 ;  /* 0x0000500001007387 */ /* 0x0001e20000100800 */
[C---:B------:R-:W-:Y:S01]  /*1270*/  VIADD R204, R199.reuse, 0x60 ;  /* 0x00000060c7cc7836 */ /* 0x040fe20000000000 */
[----:B------:R-:W-:Y:S01]  /*1280*/  SHF.R.S32.HI R5, RZ, 0x1f, R213 ;  /* 0x0000001fff057819 */ /* 0x000fe200000114d5 */
[C---:B------:R-:W-:Y:S01]  /*1290*/  VIADD R201, R199.reuse, 0x78 ;  /* 0x00000078c7c97836 */ /* 0x040fe20000000000 */
[----:B------:R-:W-:Y:S01]  /*12a0*/  SHF.R.S32.HI R5, RZ, 0x1f, R210 ;  /* 0x0000001fff057819 */ /* 0x000fe200000114d2 */
[----:B------:R-:W-:Y:S01]  /*12b0*/  IMAD.IADD R3, R214, 0x1, -R3 ;  /* 0x00000001d6037824 */ /* 0x000fe200078e0a03 */
[----:B------:R-:W-:Y:S01]  /*12c0*/  SHF.R.S32.HI R5, RZ, 0x1f, R207 ;  /* 0x0000001fff057819 */ /* 0x000fe200000114cf */
[----:B------:R1:W-:Y:S01]  /*12d0*/  STL [R1+0x60], R4 ;  /* 0x0000600401007387 */ /* 0x0003e20000100800 */
[----:B------:R-:W-:Y:S01]  /*12e0*/  SHF.R.S32.HI R5, RZ, 0x1f, R204 ;  /* 0x0000001fff057819 */ /* 0x000fe200000114cc */
[C---:B------:R-:W-:Y:S01]  /*12f0*/  VIADD R209, R199.reuse, 0x38 ;  /* 0x00000038c7d17836 */ /* 0x040fe20000000000 */
[----:B0-----:R-:W-:Y:S01]  /*1300*/  SHF.R.S32.HI R0, RZ, 0x1f, R211 ;  /* 0x0000001fff007819 */ /* 0x001fe200000114d3 */
[C---:B------:R-:W-:Y:S01]  /*1310*/  VIADD R206, R199.reuse, 0x50 ;  /* 0x00000050c7ce7836 */ /* 0x040fe20000000000 */
[----:B------:R-:W-:Y:S01]  /*1320*/  SHF.R.S32.HI R0, RZ, 0x1f, R208 ;  /* 0x0000001fff007819 */ /* 0x000fe200000114d0 */
[----:B------:R-:W-:Y:S01]  /*1330*/  VIADD R203, R199, 0x68 ;  /* 0x00000068c7cb7836 */ /* 0x000fe20000000000 */
[----:B------:R-:W-:-:S02]  /*1340*/  SHF.R.S32.HI R0, RZ, 0x1f, R205 ;  /* 0x0000001fff007819 */ /* 0x000fc400000114cd */
[----:B------:R-:W-:Y:S02]  /*1350*/  SHF.R.S32.HI R0, RZ, 0x1f, R202 ;  /* 0x0000001fff007819 */ /* 0x000fe400000114ca */
[----:B------:R-:W-:Y:S02]  /*1360*/  LEA R0, R13, UR59, 0x1 ;  /* 0x0000003b0d007c11 */ /* 0x000fe4000f8e08ff */
[----:B------:R-:W-:Y:S02]  /*1370*/  SHF.R.S32.HI R5, RZ, 0x1f, R201 ;  /* 0x0000001fff057819 */ /* 0x000fe400000114c9 */
[----:B------:R-:W-:Y:S01]  /*1380*/  LEA R5, R8, UR59, 0x1 ;  /* 0x0000003b08057c11 */ /* 0x000fe2000f8e08ff */
[----:B------:R0:W-:Y:S01]  /*1390*/  STL [R1+0x48], R0 ;  /* 0x0000480001007387 */ /* 0x0001e20000100800 */
[----:B-1----:R-:W-:Y:S02]  /*13a0*/  LEA R4, R6, UR59, 0x1 ;  /* 0x0000003b06047c11 */ /* 0x002fe4000f8e08ff */
[----:B------:R-:W-:Y:S01]  /*13b0*/  IADD3 R212, R199, 0x20, RZ ;  /* 0x00000020c7d47810 */ /* 0x000fe20007ffe0ff */
[----:B------:R1:W-:Y:S01]  /*13c0*/  STL [R1+0x4c], R5 ;  /* 0x00004c0501007387 */ /* 0x0003e20000100800 */
[----:B------:R-:W-:-:S02]  /*13d0*/  IADD3 R22, R16, 0x80, RZ ;  /* 0x0000008010167810 */ /* 0x000fc40007ffe0ff */
[----:B------:R-:W-:Y:S02]  /*13e0*/  SHF.R.S32.HI R221, RZ, 0x1f, R170 ;  /* 0x0000001fffdd7819 */ /* 0x000fe400000114aa */
[----:B------:R-:W-:Y:S01]  /*13f0*/  SHF.R.S32.HI R225, RZ, 0x1f, R172 ;  /* 0x0000001fffe17819 */ /* 0x000fe200000114ac */
[----:B0-----:R-:W-:Y:S01]  /*1400*/  IMAD R0, R3, 0x8, R9 ;  /* 0x0000000803007824 */ /* 0x001fe200078e0209 */
[----:B------:R-:W-:Y:S02]  /*1410*/  SHF.R.S32.HI R10, RZ, 0x1f, R171 ;  /* 0x0000001fff0a7819 */ /* 0x000fe400000114ab */
[----:B------:R-:W-:Y:S02]  /*1420*/  SHF.R.S32.HI R12, RZ, 0x1f, R173 ;  /* 0x0000001fff0c7819 */ /* 0x000fe400000114ad */
[----:B------:R1:W-:Y:S01]  /*1430*/  STL [R1+0x6c], R0 ;  /* 0x00006c0001007387 */ /* 0x0003e20000100800 */
[----:B------:R-:W-:Y:S02]  /*1440*/  SHF.R.S32.HI R7, RZ, 0x1f, R212 ;  /* 0x0000001fff077819 */ /* 0x000fe400000114d4 */
[----:B------:R-:W-:Y:S01]  /*1450*/  SHF.R.S32.HI R7, RZ, 0x1f, R209 ;  /* 0x0000001fff077819 */ /* 0x000fe200000114d1 */
[----:B------:R1:W-:Y:S01]  /*1460*/  STL [R1+0x44], R4 ;  /* 0x0000440401007387 */ /* 0x0003e20000100800 */
[----:B------:R-:W-:-:S02]  /*1470*/  SHF.R.S32.HI R7, RZ, 0x1f, R206 ;  /* 0x0000001fff077819 */ /* 0x000fc400000114ce */
[----:B------:R-:W-:Y:S02]  /*1480*/  SHF.R.S32.HI R217, RZ, 0x3, R217 ;  /* 0x00000003ffd97819 */ /* 0x000fe400000114d9 */
[----:B------:R-:W-:Y:S02]  /*1490*/  SHF.R.S32.HI R17, RZ, 0x1f, R16 ;  /* 0x0000001fff117819 */ /* 0x000fe40000011410 */
[----:B------:R-:W-:Y:S02]  /*14a0*/  SHF.R.S32.HI R165, RZ, 0x1f, R19 ;  /* 0x0000001fffa57819 */ /* 0x000fe40000011413 */
[----:B------:R-:W-:Y:S02]  /*14b0*/  SHF.R.S32.HI R176, RZ, 0x1f, R22 ;  /* 0x0000001fffb07819 */ /* 0x000fe40000011416 */
[----:B------:R-:W-:Y:S02]  /*14c0*/  SHF.R.S32.HI R175, RZ, 0x1f, R23 ;  /* 0x0000001fffaf7819 */ /* 0x000fe40000011417 */
[----:B------:R-:W-:-:S02]  /*14d0*/  SHF.L.U64.HI R221, R170, 0x1, R221 ;  /* 0x00000001aadd7819 */ /* 0x000fc400000102dd */
[----:B------:R-:W-:Y:S02]  /*14e0*/  SHF.L.U64.HI R225, R172, 0x1, R225 ;  /* 0x00000001ace17819 */ /* 0x000fe400000102e1 */
[----:B------:R-:W-:Y:S02]  /*14f0*/  SHF.L.U64.HI R227, R171, 0x1, R10 ;  /* 0x00000001abe37819 */ /* 0x000fe4000001020a */
[----:B------:R-:W-:Y:S02]  /*1500*/  SHF.L.U64.HI R229, R173, 0x1, R12 ;  /* 0x00000001ade57819 */ /* 0x000fe4000001020c */
[----:B------:R-:W-:Y:S02]  /*1510*/  SHF.R.S32.HI R163, RZ, 0x3, R163 ;  /* 0x00000003ffa37819 */ /* 0x000fe400000114a3 */
[----:B------:R-:W-:Y:S02]  /*1520*/  SHF.R.S32.HI R164, RZ, 0x3, R164 ;  /* 0x00000003ffa47819 */ /* 0x000fe400000114a4 */
[----:B-1----:R-:W-:-:S07]  /*1530*/  SHF.R.S32.HI R7, RZ, 0x1f, R203 ;  /* 0x0000001fff077819 */ /* 0x002fce00000114cb */
.L_x_668:
[----:B0-----:R-:W0:Y:S01]  /*1540*/  LDC.64 R188, c[0x0][0xc88] ;  /* 0x00032200ffbc7b82 */ /* 0x001e220000000a00 */
[----:B------:R-:W-:Y:S01]  /*1550*/  ULDC.64 UR4, c[0x0][0xa28] ;  /* 0x00028a0000047ab9 */ /* 0x000fe20000000a00 */
[----:B------:R-:W-:Y:S01]  /*1560*/  ULDC.64 UR8, c[0x0][0xa18] ;  /* 0x0002860000087ab9 */ /* 0x000fe20000000a00 */
[----:B------:R-:W-:Y:S01]  /*1570*/  ULDC.64 UR6, c[0x0][0xa08] ;  /* 0x0002820000067ab9 */ /* 0x000fe20000000a00 */
[----:B0-----:R-:W-:-:S06]  /*1580*/  IMAD.WIDE R188, R147, 0x4, R188 ;  /* 0x0000000493bc7825 */ /* 0x001fcc00078e02bc */
[----:B------:R-:W2:Y:S01]  /*1590*/  LDG.E R188, desc[UR56][R188.64] ;  /* 0x00000038bcbc7981 */ /* 0x000ea2000c1e1900 */
[----:B------:R-:W-:Y:S01]  /*15a0*/  ISETP.NE.U32.AND P2, PT, RZ, UR4, PT ;  /* 0x00000004ff007c0c */ /* 0x000fe2000bf45070 */
[----:B------:R-:W-:Y:S01]  /*15b0*/  IMAD.MOV.U32 R11, RZ, RZ, RZ ;  /* 0x000000ffff0b7224 */ /* 0x000fe200078e00ff */
[----:B------:R-:W-:Y:S01]  /*15c0*/  ISETP.NE.U32.AND P1, PT, RZ, UR8, PT ;  /* 0x00000008ff007c0c */ /* 0x000fe2000bf25070 */
[----:B------:R-:W-:Y:S01]  /*15d0*/  IMAD.MOV.U32 R129, RZ, RZ, RZ ;  /* 0x000000ffff817224 */ /* 0x000fe200078e00ff */
[----:B------:R-:W-:Y:S02]  /*15e0*/  ISETP.NE.AND.EX P2, PT, RZ, UR5, PT, P2 ;  /* 0x00000005ff007c0c */ /* 0x000fe4000bf45320 */
[----:B------:R-:W-:Y:S02]  /*15f0*/  ISETP.NE.AND.EX P1, PT, RZ, UR9, PT, P1 ;  /* 0x00000009ff007c0c */ /* 0x000fe4000bf25310 */
[----:B------:R-:W-:-:S04]  /*1600*/  ISETP.NE.U32.AND P0, PT, RZ, UR6, PT ;  /* 0x00000006ff007c0c */ /* 0x000fc8000bf05070 */
[----:B------:R-:W-:Y:S02]  /*1610*/  ISETP.NE.AND.EX P0, PT, RZ, UR7, PT, P0 ;  /* 0x00000007ff007c0c */ /* 0x000fe4000bf05300 */
[----:B--2---:R-:W-:-:S03]  /*1620*/  SHF.R.S32.HI R216, RZ, 0x1f, R188 ;  /* 0x0000001fffd87819 */ /* 0x004fc600000114bc */
[C---:B---3--:R-:W-:Y:S02]  /*1630*/  @P2 LEA R6, P3, R188.reuse, UR4, 0x2 ;  /* 0x00000004bc062c11 */ /* 0x048fe4000f8610ff */
[C---:B------:R-:W-:Y:S02]  /*1640*/  SHF.L.U32 R189, R188.reuse, 0x2, RZ ;  /* 0x00000002bcbd7819 */ /* 0x040fe400000006ff */
[C-C-:B------:R-:W-:Y:S01]  /*1650*/  @P2 LEA.HI.X R7, R188.reuse, UR5, R216.reuse, 0x2, P3 ;  /* 0x00000005bc072c11 */ /* 0x140fe200098f14d8 */
[----:B------:R-:W-:Y:S01]  /*1660*/  ULDC UR4, c[0x0][0x288] ;  /* 0x0000a20000047ab9 */ /* 0x000fe20000000800 */
[----:B------:R-:W-:Y:S02]  /*1670*/  SHF.L.U64.HI R190, R188, 0x2, R216 ;  /* 0x00000002bcbe7819 */ /* 0x000fe400000102d8 */
[C---:B------:R-:W-:Y:S01]  /*1680*/  IADD3 R4, P4, R189.reuse, UR6, RZ ;  /* 0x00000006bd047c10 */ /* 0x040fe2000ff9e0ff */
[----:B------:R0:W5:Y:S01]  /*1690*/  @P2 LDG.E R11, desc[UR56][R6.64] ;  /* 0x00000038060b2981 */ /* 0x000162000c1e1900 */
[----:B------:R-:W-:Y:S01]  /*16a0*/  @P1 IADD3 R8, P2, R189, UR8, RZ ;  /* 0x00000008bd081c10 */ /* 0x000fe2000ff5e0ff */
[----:B------:R-:W-:Y:S01]  /*16b0*/  IMAD.U32 R143, RZ, RZ, UR4 ;  /* 0x00000004ff8f7e24 */ /* 0x000fe2000f8e00ff */
[C---:B------:R-:W-:Y:S01]  /*16c0*/  IADD3.X R5, R190.reuse, UR7, RZ, P4, !PT ;  /* 0x00000007be057c10 */ /* 0x040fe2000a7fe4ff */
[----:B------:R-:W-:Y:S01]  /*16d0*/  ULDC.64 UR4, c[0x0][0x418] ;  /* 0x0001060000047ab9 */ /* 0x000fe20000000a00 */
[----:B------:R-:W-:-:S03]  /*16e0*/  @P1 IADD3.X R9, R190, UR9, RZ, P2, !PT ;  /* 0x00000009be091c10 */ /* 0x000fc600097fe4ff */
[----:B------:R0:W5:Y:S01]  /*16f0*/  @P0 LDG.E R129, desc[UR56][R4.64] ;  /* 0x0000003804810981 */ /* 0x000162000c1e1900 */
[----:B------:R-:W-:Y:S01]  /*1700*/  UISETP.NE.U32.AND UP0, UPT, UR4, URZ, UPT ;  /* 0x0000003f0400728c */ /* 0x000fe2000bf05070 */
[C---:B----4-:R-:W-:Y:S01]  /*1710*/  LOP3.LUT R3, R146.reuse, 0xff000000, RZ, 0xc0, !PT ;  /* 0xff00000092037812 */ /* 0x050fe200078ec0ff */
[----:B------:R-:W-:Y:S01]  /*1720*/  ULDC.64 UR8, c[0x0][0xa20] ;  /* 0x0002880000087ab9 */ /* 0x000fe20000000a00 */
[----:B------:R0:W5:Y:S01]  /*1730*/  @P1 LDG.E R143, desc[UR56][R8.64] ;  /* 0x00000038088f1981 */ /* 0x000162000c1e1900 */
[----:B------:R-:W-:Y:S01]  /*1740*/  UISETP.NE.AND.EX UP0, UPT, UR5, URZ, UPT, UP0 ;  /* 0x0000003f0500728c */ /* 0x000fe2000bf05300 */
[----:B------:R-:W-:Y:S01]  /*1750*/  ULDC UR4, c[0x0][0x424] ;  /* 0x0001090000047ab9 */ /* 0x000fe20000000800 */
[----:B------:R-:W-:Y:S02]  /*1760*/  ISETP.NE.U32.AND P2, PT, RZ, UR8, PT ;  /* 0x00000008ff007c0c */ /* 0x000fe4000bf45070 */
[----:B------:R-:W-:Y:S01]  /*1770*/  USEL UR4, UR4, 0x1, UP0 ;  /* 0x0000000104047887 */ /* 0x000fe20008000000 */
[----:B------:R-:W-:Y:S01]  /*1780*/  ULDC UR5, c[0x0][0x2f0] ;  /* 0x0000bc0000057ab9 */ /* 0x000fe20000000800 */
[----:B------:R-:W-:-:S02]  /*1790*/  LOP3.LUT R0, R146, 0xff0000, RZ, 0xc0, !PT ;  /* 0x00ff000092007812 */ /* 0x000fc400078ec0ff */
[----:B------:R-:W-:Y:S01]  /*17a0*/  UIMAD UR4, UR4, UR5, URZ ;  /* 0x00000005040472a4 */ /* 0x000fe2000f8e023f */
[----:B------:R-:W-:Y:S02]  /*17b0*/  SHF.R.U32.HI R3, RZ, 0x8, R3 ;  /* 0x00000008ff037819 */ /* 0x000fe40000011603 */
[----:B------:R-:W-:Y:S01]  /*17c0*/  ISETP.NE.AND.EX P2, PT, RZ, UR9, PT, P2 ;  /* 0x00000009ff007c0c */ /* 0x000fe2000bf45320 */
[----:B------:R-:W-:Y:S01]  /*17d0*/  ULDC UR5, c[0x0][0x348] ;  /* 0x0000d20000057ab9 */ /* 0x000fe20000000800 */
[----:B------:R-:W-:Y:S01]  /*17e0*/  LEA.HI R187, R0, R3, RZ, 0x10 ;  /* 0x0000000300bb7211 */ /* 0x000fe200078f80ff */
[----:B------:R-:W-:Y:S01]  /*17f0*/  IMAD.MOV.U32 R192, RZ, RZ, R145 ;  /* 0x000000ffffc07224 */ /* 0x000fe200078e0091 */
[----:B------:R-:W-:Y:S01]  /*1800*/  LOP3.LUT R162, R146, 0xffff, RZ, 0xc0, !PT ;  /* 0x0000ffff92a27812 */ /* 0x000fe200078ec0ff */
[----:B01----:R-:W-:Y:S08]  /*1810*/  @P1 BRA `(.L_x_447) ;  /* 0x0000000000241947 */ /* 0x003ff00003800000 */
[----:B------:R-:W-:Y:S02]  /*1820*/  ULDC.64 UR6, c[0x0][0xa00] ;  /* 0x0002800000067ab9 */ /* 0x000fe40000000a00 */
[----:B------:R-:W-:-:S04]  /*1830*/  ISETP.NE.U32.AND P1, PT, RZ, UR6, PT ;  /* 0x00000006ff007c0c */ /* 0x000fc8000bf25070 */
[----:B------:R-:W-:-:S13]  /*1840*/  ISETP.NE.AND.EX P1, PT, RZ, UR7, PT, P1 ;  /* 0x00000007ff007c0c */ /* 0x000fda000bf25310 */
[----:B------:R-:W-:Y:S05]  /*1850*/  @!P1 BRA `(.L_x_447) ;  /* 0x0000000000149947 */ /* 0x000fea0003800000 */
[----:B------:R-:W0:Y:S02]  /*1860*/  LDC.64 R6, c[0x0][0xa00] ;  /* 0x00028000ff067b82 */ /* 0x000e240000000a00 */
[----:B0-----:R-:W-:-:S05]  /*1870*/  IMAD.WIDE R6, R188, 0x4, R6 ;  /* 0x00000004bc067825 */ /* 0x001fca00078e0206 */
[----:B-----5:R-:W2:Y:S04]  /*1880*/  LDG.E R143, desc[UR56][R6.64] ;  /* 0x00000038068f7981 */ /* 0x020ea8000c1e1900 */
[----:B------:R-:W2:Y:S02]  /*1890*/  LDG.E R0, desc[UR56][R6.64+0x4] ;  /* 0x0000043806007981 */ /* 0x000ea4000c1e1900 */
[----:B--2---:R-:W-:-:S07]  /*18a0*/  IMAD.IADD R143, R0, 0x1, -R143 ;  /* 0x00000001008f7824 */ /* 0x004fce00078e0a8f */
.L_x_447:
[----:B------:R-:W-:Y:S02]  /*18b0*/  IMAD.U32 R25, RZ, RZ, UR5 ;  /* 0x00000005ff197e24 */ /* 0x000fe4000f8e00ff */
[----:B------:R-:W-:Y:S01]  /*18c0*/  IMAD.U32 R26, RZ, RZ, UR4 ;  /* 0x00000004ff1a7e24 */ /* 0x000fe2000f8e00ff */
[----:B------:R-:W-:Y:S06]  /*18d0*/  @!P2 BRA `(.L_x_448) ;  /* 0x000000000010a947 */ /* 0x000fec0003800000 */
[----:B------:R-:W-:-:S04]  /*18e0*/  IADD3 R26, P0, R189, UR8, RZ ;  /* 0x00000008bd1a7c10 */ /* 0x000fc8000ff1e0ff */
[----:B------:R-:W-:-:S05]  /*18f0*/  IADD3.X R27, R190, UR9, RZ, P0, !PT ;  /* 0x00000009be1b7c10 */ /* 0x000fca00087fe4ff */
[----:B------:R0:W5:Y:S01]  /*1900*/  LDG.E R26, desc[UR56][R26.64] ;  /* 0x000000381a1a7981 */ /* 0x000162000c1e1900 */
[----:B------:R-:W-:Y:S05]  /*1910*/  BRA `(.L_x_449) ;  /* 0x0000000000107947 */ /* 0x000fea0003800000 */
.L_x_448:
[----:B------:R-:W-:Y:S05]  /*1920*/  @!P0 BRA `(.L_x_449) ;  /* 0x00000000000c8947 */ /* 0x000fea0003800000 */
[----:B------:R-:W2:Y:S04]  /*1930*/  LDG.E R3, desc[UR56][R4.64] ;  /* 0x0000003804037981 */ /* 0x000ea8000c1e1900 */
[----:B------:R-:W2:Y:S02]  /*1940*/  LDG.E R26, desc[UR56][R4.64+0x4] ;  /* 0x00000438041a7981 */ /* 0x000ea4000c1e1900 */
[----:B--2---:R-:W-:-:S07]  /*1950*/  IMAD.IADD R26, R26, 0x1, -R3 ;  /* 0x000000011a1a7824 */ /* 0x004fce00078e0a03 */
.L_x_449:
[----:B------:R-:W-:Y:S01]  /*1960*/  ULDC.64 UR4, c[0x0][0xa10] ;  /* 0x0002840000047ab9 */ /* 0x000fe20000000a00 */
[----:B0-----:R-:W2:Y:S01]  /*1970*/  LDL.LU R27, [R1+0x38] ;  /* 0x00003800011b7983 */ /* 0x001ea20000300800 */
[----:B------:R-:W-:-:S04]  /*1980*/  ISETP.NE.U32.AND P0, PT, RZ, UR4, PT ;  /* 0x00000004ff007c0c */ /* 0x000fc8000bf05070 */
[----:B------:R-:W-:Y:S01]  /*1990*/  ISETP.NE.AND.EX P0, PT, RZ, UR5, PT, P0 ;  /* 0x00000005ff007c0c */ /* 0x000fe2000bf05300 */
[----:B------:R-:W-:-:S12]  /*19a0*/  ULDC.64 UR4, c[0x0][0xa30] ;  /* 0x00028c0000047ab9 */ /* 0x000fd80000000a00 */
[----:B------:R-:W0:Y:S02]  /*19b0*/  @P0 LDC.64 R4, c[0x0][0xa10] ;  /* 0x00028400ff040b82 */ /* 0x000e240000000a00 */
[----:B0-----:R-:W-:-:S05]  /*19c0*/  @P0 IMAD.WIDE R4, R188, 0x4, R4 ;  /* 0x00000004bc040825 */ /* 0x001fca00078e0204 */
[----:B------:R-:W3:Y:S04]  /*19d0*/  @P0 LDG.E R0, desc[UR56][R4.64] ;  /* 0x0000003804000981 */ /* 0x000ee8000c1e1900 */
[----:B------:R-:W3:Y:S01]  /*19e0*/  @P0 LDG.E R3, desc[UR56][R4.64+0x4] ;  /* 0x0000043804030981 */ /* 0x000ee2000c1e1900 */
[----:B------:R-:W-:Y:S01]  /*19f0*/  ISETP.NE.U32.AND P1, PT, RZ, UR4, PT ;  /* 0x00000004ff007c0c */ /* 0x000fe2000bf25070 */
[----:B-----5:R-:W-:-:S03]  /*1a00*/  IMAD.MOV.U32 R141, RZ, RZ, R26 ;  /* 0x000000ffff8d7224 */ /* 0x020fc600078e001a */
[----:B------:R-:W-:-:S13]  /*1a10*/  ISETP.NE.AND.EX P1, PT, RZ, UR5, PT, P1 ;  /* 0x00000005ff007c0c */ /* 0x000fda000bf25310 */
[----:B------:R-:W-:-:S04]  /*1a20*/  @P1 IADD3 R6, P2, R189, UR4, RZ ;  /* 0x00000004bd061c10 */ /* 0x000fc8000ff5e0ff */
[----:B------:R-:W-:-:S05]  /*1a30*/  @P1 IADD3.X R7, R190, UR5, RZ, P2, !PT ;  /* 0x00000005be071c10 */ /* 0x000fca00097fe4ff */
[----:B------:R0:W5:Y:S01]  /*1a40*/  @P1 LDG.E R141, desc[UR56][R6.64] ;  /* 0x00000038068d1981 */ /* 0x000162000c1e1900 */
[----:B------:R-:W-:Y:S01]  /*1a50*/  IMAD.IADD R10, R26, 0x1, -R11 ;  /* 0x000000011a0a7824 */ /* 0x000fe200078e0a0b */
[----:B------:R-:W-:Y:S01]  /*1a60*/  BSSY B0, `(.L_x_450) ;  /* 0x000002c000007945 */ /* 0x000fe20003800000 */
[----:B------:R-:W-:Y:S02]  /*1a70*/  LOP3.LUT R200, R187, 0xff, RZ, 0xc0, !PT ;  /* 0x000000ffbbc87812 */ /* 0x000fe400078ec0ff */
[----:B------:R-:W-:Y:S02]  /*1a80*/  SHF.R.U32.HI R187, RZ, 0x10, R187 ;  /* 0x00000010ffbb7819 */ /* 0x000fe400000116bb */
[----:B--2---:R-:W-:Y:S01]  /*1a90*/  LOP3.LUT R27, R27, 0xfffffffb, RZ, 0xc0, !PT ;  /* 0xfffffffb1b1b7812 */ /* 0x004fe200078ec0ff */
[----:B---3--:R-:W-:-:S04]  /*1aa0*/  @P0 IMAD.IADD R25, R3, 0x1, -R0 ;  /* 0x0000000103190824 */ /* 0x008fc800078e0a00 */
[----:B------:R-:W-:-:S05]  /*1ab0*/  IMAD.IADD R215, R10, 0x1, R25 ;  /* 0x000000010ad77824 */ /* 0x000fca00078e0219 */
[C---:B------:R-:W-:Y:S02]  /*1ac0*/  ISETP.GE.AND P3, PT, R215.reuse, 0x1, PT ;  /* 0x00000001d700780c */ /* 0x040fe40003f66270 */
[----:B------:R-:W-:-:S05]  /*1ad0*/  IADD3 R0, R215, 0x5f, RZ ;  /* 0x0000005fd7007810 */ /* 0x000fca0007ffe0ff */
[----:B------:R-:W-:-:S05]  /*1ae0*/  IMAD.HI R0, R0, 0x2aaaaaab, RZ ;  /* 0x2aaaaaab00007827 */ /* 0x000fca00078e02ff */
[----:B------:R-:W-:Y:S02]  /*1af0*/  SHF.R.U32.HI R3, RZ, 0x1f, R0 ;  /* 0x0000001fff037819 */ /* 0x000fe40000011600 */
[----:B------:R-:W-:Y:S02]  /*1b00*/  @P3 LOP3.LUT R27, R27, 0x4, RZ, 0xfc, !PT ;  /* 0x000000041b1b3812 */ /* 0x000fe400078efcff */
[----:B------:R-:W-:Y:S01]  /*1b10*/  LEA.HI.SX32 R142, R0, R3, 0x1c ;  /* 0x00000003008e7211 */ /* 0x000fe200078fe2ff */
[----:B------:R-:W-:Y:S02]  /*1b20*/  IMAD.MOV.U32 R3, RZ, RZ, RZ ;  /* 0x000000ffff037224 */ /* 0x000fe400078e00ff */
[----:B------:R0:W-:Y:S01]  /*1b30*/  STL [R1+0x38], R27 ;  /* 0x0000381b01007387 */ /* 0x0001e20000100800 */
[----:B------:R-:W-:Y:S05]  /*1b40*/  @!P3 BRA `(.L_x_451) ;  /* 0x000000000074b947 */ /* 0x000fea0003800000 */
[----:B------:R-:W-:Y:S01]  /*1b50*/  ISETP.NE.AND P0, PT, R187, RZ, PT ;  /* 0x000000ffbb00720c */ /* 0x000fe20003f05270 */
[----:B------:R-:W-:-:S03]  /*1b60*/  ULDC UR4, c[0x0][0x9f0] ;  /* 0x00027c0000047ab9 */ /* 0x000fc60000000800 */
[----:B------:R-:W-:-:S04]  /*1b70*/  SEL R9, R187, UR4, P0 ;  /* 0x00000004bb097c07 */ /* 0x000fc80008000000 */
[-C--:B0-----:R-:W-:Y:S02]  /*1b80*/  IABS R6, R9.reuse ;  /* 0x0000000900067213 */ /* 0x081fe40000000000 */
[----:B------:R-:W-:Y:S02]  /*1b90*/  IADD3 R0, R142, -0x1, R9 ;  /* 0xffffffff8e007810 */ /* 0x000fe40007ffe009 */
[----:B------:R-:W0:Y:S01]  /*1ba0*/  I2F.RP R3, R6 ;  /* 0x0000000600037306 */ /* 0x000e220000209400 */
[-C--:B------:R-:W-:Y:S02]  /*1bb0*/  IABS R11, R9.reuse ;  /* 0x00000009000b7213 */ /* 0x080fe40000000000 */
[----:B------:R-:W-:Y:S02]  /*1bc0*/  IABS R8, R0 ;  /* 0x0000000000087213 */ /* 0x000fe40000000000 */
[----:B------:R-:W-:-:S04]  /*1bd0*/  LOP3.LUT R0, R0, R9, RZ, 0x3c, !PT ;  /* 0x0000000900007212 */ /* 0x000fc800078e3cff */
[----:B------:R-:W-:Y:S01]  /*1be0*/  ISETP.GE.AND P2, PT, R0, RZ, PT ;  /* 0x000000ff0000720c */ /* 0x000fe20003f46270 */
[----:B0-----:R-:W0:Y:S02]  /*1bf0*/  MUFU.RCP R3, R3 ;  /* 0x0000000300037308 */ /* 0x001e240000001000 */
[----:B0-----:R-:W-:Y:S02]  /*1c00*/  VIADD R4, R3, 0xffffffe ;  /* 0x0ffffffe03047836 */ /* 0x001fe40000000000 */
[----:B------:R-:W-:-:S04]  /*1c10*/  IMAD.MOV R3, RZ, RZ, -R11 ;  /* 0x000000ffff037224 */ /* 0x000fc800078e0a0b */
[----:B------:R0:W1:Y:S02]  /*1c20*/  F2I.FTZ.U32.TRUNC.NTZ R5, R4 ;  /* 0x0000000400057305 */ /* 0x000064000021f000 */
[----:B0-----:R-:W-:Y:S02]  /*1c30*/  IMAD.MOV.U32 R4, RZ, RZ, RZ ;  /* 0x000000ffff047224 */ /* 0x001fe400078e00ff */
[----:B-1----:R-:W-:-:S04]  /*1c40*/  IMAD.MOV R7, RZ, RZ, -R5 ;  /* 0x000000ffff077224 */ /* 0x002fc800078e0a05 */
[----:B------:R-:W-:-:S04]  /*1c50*/  IMAD R7, R7, R6, RZ ;  /* 0x0000000607077224 */ /* 0x000fc800078e02ff */
[----:B------:R-:W-:-:S06]  /*1c60*/  IMAD.HI.U32 R5, R5, R7, R4 ;  /* 0x0000000705057227 */ /* 0x000fcc00078e0004 */
[----:B------:R-:W-:-:S04]  /*1c70*/  IMAD.HI.U32 R5, R5, R8, RZ ;  /* 0x0000000805057227 */ /* 0x000fc800078e00ff */
[----:B------:R-:W-:-:S05]  /*1c80*/  IMAD R3, R5, R3, R8 ;  /* 0x0000000305037224 */ /* 0x000fca00078e0208 */
[----:B------:R-:W-:-:S13]  /*1c90*/  ISETP.GT.U32.AND P1, PT, R6, R3, PT ;  /* 0x000000030600720c */ /* 0x000fda0003f24070 */
[----:B------:R-:W-:Y:S02]  /*1ca0*/  @!P1 IMAD.IADD R3, R3, 0x1, -R6 ;  /* 0x0000000103039824 */ /* 0x000fe400078e0a06 */
[----:B------:R-:W-:Y:S01]  /*1cb0*/  @!P1 VIADD R5, R5, 0x1 ;  /* 0x0000000105059836 */ /* 0x000fe20000000000 */
[----:B------:R-:W-:Y:S02]  /*1cc0*/  ISETP.NE.AND P1, PT, R9, RZ, PT ;  /* 0x000000ff0900720c */ /* 0x000fe40003f25270 */
[----:B------:R-:W-:-:S13]  /*1cd0*/  ISETP.GE.U32.AND P0, PT, R3, R6, PT ;  /* 0x000000060300720c */ /* 0x000fda0003f06070 */
[----:B------:R-:W-:-:S04]  /*1ce0*/  @P0 VIADD R5, R5, 0x1 ;  /* 0x0000000105050836 */ /* 0x000fc80000000000 */
[----:B------:R-:W-:-:S04]  /*1cf0*/  IMAD.MOV.U32 R3, RZ, RZ, R5 ;  /* 0x000000ffff037224 */ /* 0x000fc800078e0005 */
[----:B------:R-:W-:Y:S01]  /*1d00*/  @!P2 IMAD.MOV R3, RZ, RZ, -R3 ;  /* 0x000000ffff03a224 */ /* 0x000fe200078e0a03 */
[----:B------:R-:W-:-:S07]  /*1d10*/  @!P1 LOP3.LUT R3, RZ, R9, RZ, 0x33, !PT ;  /* 0x00000009ff039212 */ /* 0x000fce00078e33ff */
.L_x_451:
[----:B------:R-:W-:Y:S05]  /*1d20*/  BSYNC B0 ;  /* 0x0000000000007941 */ /* 0x000fea0003800000 */
.L_x_450:
[----:B------:R-:W-:Y:S01]  /*1d30*/  IMAD R0, R200, R3, RZ ;  /* 0x00000003c8007224 */ /* 0x000fe200078e02ff */
[----:B------:R-:W-:-:S04]  /*1d40*/  PLOP3.LUT P2, PT, PT, PT, PT, 0x80, 0x0 ;  /* 0x000000000000781c */ /* 0x000fc80003f4f070 */
[C---:B------:R-:W-:Y:S01]  /*1d50*/  VIADDMNMX R3, R0.reuse, R3, R142, PT ;  /* 0x0000000300037246 */ /* 0x040fe2000380018e */
[----:B------:R-:W-:-:S04]  /*1d60*/  IMAD R0, R0, 0x60, -R10 ;  /* 0x0000006000007824 */ /* 0x000fc800078e0a0a */
[----:B------:R-:W-:Y:S01]  /*1d70*/  IMAD R4, R3, 0x60, -R10 ;  /* 0x0000006003047824 */ /* 0x000fe200078e0a0a */
[----:B------:R-:W-:-:S04]  /*1d80*/  VIMNMX R0, RZ, R0, !PT ;  /* 0x00000000ff007248 */ /* 0x000fc80007fe0100 */
[----:B------:R-:W-:Y:S01]  /*1d90*/  VIMNMX R3, R4, R25, PT ;  /* 0x0000001904037248 */ /* 0x000fe20003fe0100 */
[----:B------:R-:W-:-:S03]  /*1da0*/  IMAD.WIDE.U32 R126, R0, -0x55555555, RZ ;  /* 0xaaaaaaab007e7825 */ /* 0x000fc600078e00ff */
[----:B------:R-:W-:Y:S02]  /*1db0*/  ISETP.GT.AND P0, PT, R3, R0, PT ;  /* 0x000000000300720c */ /* 0x000fe40003f04270 */
[----:B------:R-:W-:-:S05]  /*1dc0*/  SHF.R.U32.HI R126, RZ, 0x6, R127 ;  /* 0x00000006ff7e7819 */ /* 0x000fca000001167f */
[----:B------:R-:W-:-:S06]  /*1dd0*/  IMAD.MOV.U32 R24, RZ, RZ, R126 ;  /* 0x000000ffff187224 */ /* 0x000fcc00078e007e */
[----:B------:R-:W-:-:S04]  /*1de0*/  @P0 VIADD R0, R3, 0x5f ;  /* 0x0000005f03000836 */ /* 0x000fc80000000000 */
[----:B------:R-:W-:-:S05]  /*1df0*/  @P0 IMAD.HI R0, R0, 0x2aaaaaab, RZ ;  /* 0x2aaaaaab00000827 */ /* 0x000fca00078e02ff */
[----:B------:R-:W-:-:S04]  /*1e00*/  @P0 SHF.R.U32.HI R3, RZ, 0x1f, R0 ;  /* 0x0000001fff030819 */ /* 0x000fc80000011600 */
[----:B------:R-:W-:-:S04]  /*1e10*/  @P0 LEA.HI.SX32 R24, R0, R3, 0x1c ;  /* 0x0000000300180211 */ /* 0x000fc800078fe2ff */
[----:B------:R-:W-:-:S13]  /*1e20*/  ISETP.GT.AND P0, PT, R24, R126, PT ;  /* 0x0000007e1800720c */ /* 0x000fda0003f04270 */
[----:B------:R-:W-:Y:S05]  /*1e30*/  @!P0 BRA `(.L_x_452) ;  /* 0x0000009400948947 */ /* 0x000fea0003800000 */
[----:B------:R-:W-:Y:S01]  /*1e40*/  IADD3 R123, R2, 0x18400, RZ ;  /* 0x00018400027b7810 */ /* 0x000fe20007ffe0ff */
[----:B------:R-:W-:Y:S03]  /*1e50*/  BSSY B6, `(.L_x_453) ;  /* 0x0000013000067945 */ /* 0x000fe60003800000 */
[----:B------:R-:W-:-:S13]  /*1e60*/  LOP3.LUT P0, RZ, R123, 0x3ff, RZ, 0xc0, !PT ;  /* 0x000003ff7bff7812 */ /* 0x000fda000780c0ff */
[----:B------:R-:W-:Y:S05]  /*1e70*/  @!P0 BRA `(.L_x_454) ;  /* 0x0000000000408947 */ /* 0x000fea0003800000 */
[----:B------:R-:W-:Y:S01]  /*1e80*/  MOV R14, 0x0 ;  /* 0x00000000000e7802 */ /* 0x000fe20000000f00 */
[----:B------:R-:W-:Y:S01]  /*1e90*/  ULDC.64 UR4, c[0x4][0xf0] ;  /* 0x01003c0000047ab9 */ /* 0x000fe20000000a00 */
[----:B------:R-:W-:Y:S01]  /*1ea0*/  ULDC.64 UR6, c[0x4][0x90] ;  /* 0x0100240000067ab9 */ /* 0x000fe20000000a00 */
[----:B------:R-:W-:Y:S02]  /*1eb0*/  IMAD.U32 R4, RZ, RZ, UR4 ;  /* 0x00000004ff047e24 */ /* 0x000fe4000f8e00ff */
[----:B------:R-:W-:Y:S01]  /*1ec0*/  IMAD.U32 R5, RZ, RZ, UR5 ;  /* 0x00000005ff057e24 */ /* 0x000fe2000f8e00ff */
[----:B------:R-:W1:Y:S01]  /*1ed0*/  LDC.64 R14, c[0x4][R14] ;  /* 0x010000000e0e7b82 */ /* 0x000e620000000a00 */
[----:B------:R-:W-:Y:S01]  /*1ee0*/  ULDC.64 UR4, c[0x4][0xf8] ;  /* 0x01003e0000047ab9 */ /* 0x000fe20000000a00 */
[----:B------:R-:W-:Y:S02]  /*1ef0*/  IMAD.U32 R10, RZ, RZ, UR6 ;  /* 0x00000006ff0a7e24 */ /* 0x000fe4000f8e00ff */
[----:B0-----:R-:W-:-:S02]  /*1f00*/  IMAD.U32 R6, RZ, RZ, UR4 ;  /* 0x00000004ff067e24 */ /* 0x001fc4000f8e00ff */
[----:B------:R-:W-:Y:S02]  /*1f10*/  IMAD.U32 R7, RZ, RZ, UR5 ;  /* 0x00000005ff077e24 */ /* 0x000fe4000f8e00ff */
[----:B------:R-:W-:Y:S02]  /*1f20*/  IMAD.U32 R11, RZ, RZ, UR7 ;  /* 0x00000007ff0b7e24 */ /* 0x000fe4000f8e00ff */
[----:B------:R-:W-:Y:S02]  /*1f30*/  IMAD.MOV.U32 R8, RZ, RZ, 0x70 ;  /* 0x00000070ff087424 */ /* 0x000fe400078e00ff */
[----:B------:R-:W-:Y:S02]  /*1f40*/  IMAD.MOV.U32 R12, RZ, RZ, 0x1 ;  /* 0x00000001ff0c7424 */ /* 0x000fe400078e00ff */
[----:B------:R-:W-:-:S07]  /*1f50*/  IMAD.MOV.U32 R13, RZ, RZ, RZ ;  /* 0x000000ffff0d7224 */ /* 0x000fce00078e00ff */
[----:B------:R-:W-:-:S07]  /*1f60*/  LEPC R20, `(.L_x_454) ;  /* 0x000000001014794e */ /* 0x000fce0000000000 */
[----:B-1---5:R-:W-:Y:S05]  /*1f70*/  CALL.ABS.NOINC R14 ;  /* 0x000000000e007343 */ /* 0x022fea0003c00000 */
.L_x_454:
[----:B------:R-:W-:Y:S05]  /*1f80*/  BSYNC B6 ;  /* 0x0000000000067941 */ /* 0x000fea0003800000 */
.L_x_453:
[----:B------:R-:W-:Y:S01]  /*1f90*/  VIADD R122, R2, 0x400 ;  /* 0x00000400027a7836 */ /* 0x000fe20000000000 */
[----:B------:R-:W-:Y:S04]  /*1fa0*/  BSSY B6, `(.L_x_455) ;  /* 0x0000013000067945 */ /* 0x000fe80003800000 */
[----:B------:R-:W-:-:S13]  /*1fb0*/  LOP3.LUT P0, RZ, R122, 0x3ff, RZ, 0xc0, !PT ;  /* 0x000003ff7aff7812 */ /* 0x000fda000780c0ff */
[----:B------:R-:W-:Y:S05]  /*1fc0*/  @!P0 BRA `(.L_x_456) ;  /* 0x0000000000408947 */ /* 0x000fea0003800000 */
[----:B------:R-:W-:Y:S01]  /*1fd0*/  MOV R14, 0x0 ;  /* 0x00000000000e7802 */ /* 0x000fe20000000f00 */
[----:B------:R-:W-:Y:S01]  /*1fe0*/  ULDC.64 UR4, c[0x4][0xf0] ;  /* 0x01003c0000047ab9 */ /* 0x000fe20000000a00 */
[----:B------:R-:W-:Y:S01]  /*1ff0*/  ULDC.64 UR6, c[0x4][0xf8] ;  /* 0x01003e0000067ab9 */ /* 0x000fe20000000a00 */
[----:B------:R-:W-:Y:S01]  /*2000*/  IMAD.U32 R4, RZ, RZ, UR4 ;  /* 0x00000004ff047e24 */ /* 0x000fe2000f8e00ff */
[----:B0-----:R-:W-:Y:S01]  /*2010*/  MOV R6, UR6 ;  /* 0x0000000600067c02 */ /* 0x001fe20008000f00 */
[----:B------:R-:W-:Y:S01]  /*2020*/  IMAD.U32 R5, RZ, RZ, UR5 ;  /* 0x00000005ff057e24 */ /* 0x000fe2000f8e00ff */
[----:B------:R-:W0:Y:S01]  /*2030*/  LDC.64 R14, c[0x4][R14] ;  /* 0x010000000e0e7b82 */ /* 0x000e220000000a00 */
[----:B------:R-:W-:Y:S01]  /*2040*/  ULDC.64 UR4, c[0x4][0x80] ;  /* 0x0100200000047ab9 */ /* 0x000fe20000000a00 */
[----:B------:R-:W-:Y:S02]  /*2050*/  IMAD.U32 R7, RZ, RZ, UR7 ;  /* 0x00000007ff077e24 */ /* 0x000fe4000f8e00ff */
[----:B------:R-:W-:-:S02]  /*2060*/  IMAD.U32 R10, RZ, RZ, UR4 ;  /* 0x00000004ff0a7e24 */ /* 0x000fc4000f8e00ff */
[----:B------:R-:W-:Y:S02]  /*2070*/  IMAD.U32 R11, RZ, RZ, UR5 ;  /* 0x00000005ff0b7e24 */ /* 0x000fe4000f8e00ff */
[----:B------:R-:W-:Y:S02]  /*2080*/  IMAD.MOV.U32 R8, RZ, RZ, 0x70 ;  /* 0x00000070ff087424 */ /* 0x000fe400078e00ff */
[----:B------:R-:W-:Y:S02]  /*2090*/  IMAD.MOV.U32 R12, RZ, RZ, 0x1 ;  /* 0x00000001ff0c7424 */ /* 0x000fe400078e00ff */
[----:B------:R-:W-:-:S07]  /*20a0*/  IMAD.MOV.U32 R13, RZ, RZ, RZ ;  /* 0x000000ffff0d7224 */ /* 0x000fce00078e00ff */
[----:B------:R-:W-:-:S07]  /*20b0*/  LEPC R20, `(.L_x_456) ;  /* 0x000000001014794e */ /* 0x000fce0000000000 */
[----:B0----5:R-:W-:Y:S05]  /*20c0*/  CALL.ABS.NOINC R14 ;  /* 0x000000000e007343 */ /* 0x021fea0003c00000 */
.L_x_456:
[----:B------:R-:W-:Y:S05]  /*20d0*/  BSYNC B6 ;  /* 0x0000000000067941 */ /* 0x000fea0003800000 */
.L_x_455:
[----:B------:R-:W-:Y:S01]  /*20e0*/  ULDC.64 UR4, c[0x0][0x9f8] ;  /* 0x00027e0000047ab9 */ /* 0x000fe20000000a00 */
[----:B------:R-:W-:Y:S01]  /*20f0*/  IMAD.MOV.U32 R102, RZ, RZ, R188 ;  /* 0x000000ffff667224 */ /* 0x000fe200078e00bc */
[----:B------:R-:W-:Y:S01]  /*2100*/  ISETP.NE.U32.AND P0, PT, RZ, UR4, PT ;  /* 0x00000004ff007c0c */ /* 0x000fe2000bf05070 */
[----:B------:R-:W-:Y:S01]  /*2110*/  VIADD R0, R16, 0x20 ;  /* 0x0000002010007836 */ /* 0x000fe20000000000 */
[----:B------:R-:W1:Y:S01]  /*2120*/  LDC.64 R94, c[0x0][0x3f8] ;  /* 0x0000fe00ff5e7b82 */ /* 0x000e620000000a00 */
[----:B------:R-:W-:Y:S01]  /*2130*/  IMAD.MOV.U32 R20, RZ, RZ, R27 ;  /* 0x000000ffff147224 */ /* 0x000fe200078e001b */
[----:B------:R-:W-:-:S06]  /*2140*/  ISETP.NE.AND.EX P0, PT, RZ, UR5, PT, P0 ;  /* 0x00000005ff007c0c */ /* 0x000fcc000bf05300 */
[----:B------:R-:W2:Y:S07]  /*2150*/  LDC R125, c[0x0][0x3f4] ;  /* 0x0000fd00ff7d7b82 */ /* 0x000eae0000000800 */
[----:B------:R-:W-:Y:S01]  /*2160*/  @P0 IADD3 R4, P1, R189, UR4, RZ ;  /* 0x00000004bd040c10 */ /* 0x000fe2000ff3e0ff */
[----:B------:R-:W-:Y:S01]  /*2170*/  ULDC UR4, c[0x0][0x2f4] ;  /* 0x0000bd0000047ab9 */ /* 0x000fe20000000800 */
[----:B------:R-:W3:Y:S02]  /*2180*/  LDC.64 R88, c[0x0][0x408] ;  /* 0x00010200ff587b82 */ /* 0x000ee40000000a00 */
[----:B------:R-:W-:Y:S01]  /*2190*/  @P0 IADD3.X R5, R190, UR5, RZ, P1, !PT ;  /* 0x00000005be050c10 */ /* 0x000fe20008ffe4ff */
[----:B------:R-:W-:-:S04]  /*21a0*/  ULDC UR5, c[0x0][0x320] ;  /* 0x0000c80000057ab9 */ /* 0x000fc80000000800 */
[----:B------:R4:W2:Y:S01]  /*21b0*/  @P0 LDG.E R102, desc[UR56][R4.64] ;  /* 0x0000003804660981 */ /* 0x0008a2000c1e1900 */
[----:B------:R-:W-:Y:S01]  /*21c0*/  ISETP.GE.AND P1, PT, R0, UR4, PT ;  /* 0x0000000400007c0c */ /* 0x000fe2000bf26270 */
[----:B-1----:R-:W-:Y:S01]  /*21d0*/  IMAD.WIDE.U32 R96, R166, R94, R16 ;  /* 0x0000005ea6607225 */ /* 0x002fe200078e0010 */
[----:B------:R-:W-:Y:S01]  /*21e0*/  ISETP.GE.AND P0, PT, R16, UR4, PT ;  /* 0x0000000410007c0c */ /* 0x000fe2000bf06270 */
[----:B------:R-:W1:Y:S01]  /*21f0*/  S2R R218, SR_TID.X ;  /* 0x0000000000da7919 */ /* 0x000e620000002100 */
[----:B0-----:R-:W-:Y:S01]  /*2200*/  SEL R6, RZ, 0xffffffff, P1 ;  /* 0xffffffffff067807 */ /* 0x001fe20000800000 */
[----:B------:R-:W-:Y:S01]  /*2210*/  IMAD.MOV.U32 R127, RZ, RZ, 0x20 ;  /* 0x00000020ff7f7424 */ /* 0x000fe200078e00ff */
[----:B------:R-:W-:Y:S01]  /*2220*/  SEL R3, RZ, 0x1, P0 ;  /* 0x00000001ff037807 */ /* 0x000fe20000000000 */
[----:B------:R-:W-:Y:S01]  /*2230*/  IMAD.SHL.U32 R108, R94, 0x40, RZ ;  /* 0x000000405e6c7824 */ /* 0x000fe200078e00ff */
[----:B------:R-:W-:Y:S01]  /*2240*/  ISETP.GE.AND P0, PT, R0, UR5, PT ;  /* 0x0000000500007c0c */ /* 0x000fe2000bf06270 */
[----:B------:R-:W-:Y:S01]  /*2250*/  IMAD.SHL.U32 R6, R6, 0x2, RZ ;  /* 0x0000000206067824 */ /* 0x000fe200078e00ff */
[----:B------:R-:W-:Y:S01]  /*2260*/  ISETP.GE.AND P1, PT, R19, UR4, PT ;  /* 0x0000000413007c0c */ /* 0x000fe2000bf26270 */
[----:B------:R-:W-:Y:S01]  /*2270*/  IMAD.IADD R129, R129, 0x1, R26 ;  /* 0x0000000181817824 */ /* 0x000fe200078e021a */
[----:B----4-:R-:W-:Y:S01]  /*2280*/  SEL R4, RZ, 0xffffffff, P0 ;  /* 0xffffffffff047807 */ /* 0x010fe20000000000 */
[--C-:B------:R-:W-:Y:S01]  /*2290*/  IMAD R114, R214, 0x40, R166.reuse ;  /* 0x00000040d6727824 */ /* 0x100fe200078e02a6 */
[----:B------:R-:W-:Y:S01]  /*22a0*/  LOP3.LUT R6, R6, 0x2, R3, 0xe2, !PT ;  /* 0x0000000206067812 */ /* 0x000fe200078ee203 */
[----:B------:R-:W-:Y:S01]  /*22b0*/  VIADD R3, R16, 0x40 ;  /* 0x0000004010037836 */ /* 0x000fe20000000000 */
[----:B------:R-:W-:Y:S01]  /*22c0*/  SHF.R.S32.HI R11, RZ, 0x1f, R166 ;  /* 0x0000001fff0b7819 */ /* 0x000fe200000114a6 */
[----:B------:R-:W-:Y:S01]  /*22d0*/  IMAD.SHL.U32 R8, R4, 0x2, RZ ;  /* 0x0000000204087824 */ /* 0x000fe200078e00ff */
[----:B------:R-:W-:Y:S01]  /*22e0*/  SEL R4, RZ, 0x8, P1 ;  /* 0x00000008ff047807 */ /* 0x000fe20000800000 */
[----:B---3--:R-:W-:Y:S01]  /*22f0*/  IMAD.WIDE.U32 R90, R166, R88, R16 ;  /* 0x00000058a65a7225 */ /* 0x008fe200078e0010 */
[----:B------:R-:W-:-:S02]  /*2300*/  ISETP.GE.AND P0, PT, R3, UR4, PT ;  /* 0x0000000403007c0c */ /* 0x000fc4000bf06270 */
[----:B------:R-:W-:Y:S01]  /*2310*/  ISETP.GE.AND P2, PT, R16, UR5, PT ;  /* 0x0000000510007c0c */ /* 0x000fe2000bf46270 */
[----:B------:R-:W-:Y:S01]  /*2320*/  IMAD R131, R89, 0x60, RZ ;  /* 0x0000006059837824 */ /* 0x000fe200078e02ff */
[----:B------:R-:W-:Y:S01]  /*2330*/  SEL R5, RZ, 0x4, P0 ;  /* 0x00000004ff057807 */ /* 0x000fe20000000000 */
[----:B------:R-:W-:Y:S01]  /*2340*/  IMAD.SHL.U32 R110, R88, 0x40, RZ ;  /* 0x00000040586e7824 */ /* 0x000fe200078e00ff */
[--C-:B------:R-:W-:Y:S02]  /*2350*/  SHF.R.S32.HI R161, RZ, 0x1f, R160.reuse ;  /* 0x0000001fffa17819 */ /* 0x100fe400000114a0 */
[----:B------:R-:W-:Y:S01]  /*2360*/  LOP3.LUT R4, R4, R6, R5, 0xfe, !PT ;  /* 0x0000000604047212 */ /* 0x000fe200078efe05 */
[-C--:B------:R-:W-:Y:S01]  /*2370*/  IMAD R5, R11, R94.reuse, RZ ;  /* 0x0000005e0b057224 */ /* 0x080fe200078e02ff */
[----:B------:R-:W-:Y:S01]  /*2380*/  SEL R7, RZ, 0x1, P2 ;  /* 0x00000001ff077807 */ /* 0x000fe20001000000 */
[----:B------:R-:W-:Y:S01]  /*2390*/  IMAD.WIDE.U32 R98, R166, R94, R160 ;  /* 0x0000005ea6627225 */ /* 0x000fe200078e00a0 */
[----:B------:R-:W-:-:S02]  /*23a0*/  ISETP.GE.AND P0, PT, R22, UR4, PT ;  /* 0x0000000416007c0c */ /* 0x000fc4000bf06270 */
[----:B------:R-:W-:Y:S01]  /*23b0*/  ISETP.GE.AND P1, PT, R3, UR5, PT ;  /* 0x0000000503007c0c */ /* 0x000fe2000bf26270 */
[----:B------:R-:W-:Y:S01]  /*23c0*/  IMAD R5, R166, R95, R5 ;  /* 0x0000005fa6057224 */ /* 0x000fe200078e0205 */
[----:B------:R-:W-:Y:S01]  /*23d0*/  LOP3.LUT R7, R8, 0x2, R7, 0xe2, !PT ;  /* 0x0000000208077812 */ /* 0x000fe200078ee207 */
[-C--:B------:R-:W-:Y:S01]  /*23e0*/  IMAD R11, R11, R88.reuse, RZ ;  /* 0x000000580b0b7224 */ /* 0x080fe200078e02ff */
[----:B------:R-:W-:Y:S01]  /*23f0*/  SEL R9, RZ, 0x10, P0 ;  /* 0x00000010ff097807 */ /* 0x000fe20000000000 */
[----:B------:R-:W-:Y:S01]  /*2400*/  IMAD.IADD R97, R5, 0x1, R97 ;  /* 0x0000000105617824 */ /* 0x000fe200078e0261 */
[----:B------:R-:W-:Y:S01]  /*2410*/  SEL R6, RZ, 0x4, P1 ;  /* 0x00000004ff067807 */ /* 0x000fe20000800000 */
[----:B------:R-:W-:Y:S01]  /*2420*/  IMAD R13, R166, R89, R11 ;  /* 0x00000059a60d7224 */ /* 0x000fe200078e020b */
[----:B--2---:R-:W-:Y:S01]  /*2430*/  ISETP.GE.AND P0, PT, R16, R125, PT ;  /* 0x0000007d1000720c */ /* 0x004fe20003f06270 */
[----:B------:R-:W-:Y:S01]  /*2440*/  IMAD.WIDE.U32 R92, R166, R88, R160 ;  /* 0x00000058a65c7225 */ /* 0x000fe200078e00a0 */
[----:B------:R-:W-:-:S02]  /*2450*/  IADD3 R99, R99, R5, RZ ;  /* 0x0000000563637210 */ /* 0x000fc40007ffe0ff */
[-C--:B------:R-:W-:Y:S01]  /*2460*/  ISETP.GE.AND P1, PT, R0, R125.reuse, PT ;  /* 0x0000007d0000720c */ /* 0x080fe20003f26270 */
[----:B------:R-:W-:Y:S01]  /*2470*/  IMAD.IADD R93, R93, 0x1, R13 ;  /* 0x000000015d5d7824 */ /* 0x000fe200078e020d */
[----:B------:R-:W-:Y:S01]  /*2480*/  LOP3.LUT R5, R7, R6, RZ, 0xfc, !PT ;  /* 0x0000000607057212 */ /* 0x000fe200078efcff */
[----:B------:R-:W-:Y:S01]  /*2490*/  IMAD.IADD R91, R13, 0x1, R91 ;  /* 0x000000010d5b7824 */ /* 0x000fe200078e025b */
[----:B------:R-:W-:Y:S01]  /*24a0*/  ISETP.GE.AND P3, PT, R3, R125, PT ;  /* 0x0000007d0300720c */ /* 0x000fe20003f66270 */
[-C--:B-----5:R-:W-:Y:S01]  /*24b0*/  IMAD.WIDE.U32 R98, R141, R94.reuse, R98 ;  /* 0x0000005e8d627225 */ /* 0x0a0fe200078e0062 */
[C---:B------:R-:W-:Y:S02]  /*24c0*/  SEL R7, R125.reuse, RZ, P0 ;  /* 0x000000ff7d077207 */ /* 0x040fe40000000000 */
[----:B------:R-:W-:Y:S01]  /*24d0*/  SEL R11, R125, RZ, P1 ;  /* 0x000000ff7d0b7207 */ /* 0x000fe20000800000 */
[----:B------:R-:W-:Y:S01]  /*24e0*/  IMAD.WIDE.U32 R96, R141, R94, R96 ;  /* 0x0000005e8d607225 */ /* 0x000fe200078e0060 */
[----:B------:R-:W-:-:S02]  /*24f0*/  LOP3.LUT R9, R4, R9, RZ, 0xfc, !PT ;  /* 0x0000000904097212 */ /* 0x000fc400078efcff */
[----:B------:R-:W-:Y:S01]  /*2500*/  SEL R4, R125, RZ, P3 ;  /* 0x000000ff7d047207 */ /* 0x000fe20001800000 */
[----:B------:R-:W-:Y:S01]  /*2510*/  IMAD.IADD R7, R16, 0x1, R7 ;  /* 0x0000000110077824 */ /* 0x000fe200078e0207 */
[----:B------:R-:W-:Y:S01]  /*2520*/  LOP3.LUT R20, R20, 0xfffffffe, RZ, 0xc0, !PT ;  /* 0xfffffffe14147812 */ /* 0x000fe200078ec0ff */
[----:B------:R-:W-:Y:S01]  /*2530*/  IMAD.IADD R11, R0, 0x1, R11 ;  /* 0x00000001000b7824 */ /* 0x000fe200078e020b */
[----:B------:R-:W-:Y:S01]  /*2540*/  ISETP.GE.AND P2, PT, R23, UR4, PT ;  /* 0x0000000417007c0c */ /* 0x000fe2000bf46270 */
[----:B------:R-:W-:Y:S01]  /*2550*/  IMAD.IADD R12, R3, 0x1, R4 ;  /* 0x00000001030c7824 */ /* 0x000fe200078e0204 */
[----:B------:R-:W-:Y:S01]  /*2560*/  SHF.R.S32.HI R4, RZ, 0x1f, R7 ;  /* 0x0000001fff047819 */ /* 0x000fe20000011407 */
[CC--:B------:R-:W-:Y:S01]  /*2570*/  IMAD.WIDE.U32 R92, R141.reuse, R88.reuse, R92 ;  /* 0x000000588d5c7225 */ /* 0x0c0fe200078e005c */
[----:B------:R-:W-:Y:S02]  /*2580*/  SHF.R.S32.HI R6, RZ, 0x1f, R11 ;  /* 0x0000001fff067819 */ /* 0x000fe4000001140b */
[----:B------:R-:W-:Y:S01]  /*2590*/  LEA.HI R8, R4, R7, RZ, 0x3 ;  /* 0x0000000704087211 */ /* 0x000fe200078f18ff */
[----:B------:R-:W-:Y:S01]  /*25a0*/  IMAD.WIDE.U32 R90, R141, R88, R90 ;  /* 0x000000588d5a7225 */ /* 0x000fe200078e005a */
[----:B------:R-:W-:-:S02]  /*25b0*/  @P3 LOP3.LUT R20, R20, 0x1, RZ, 0xfc, !PT ;  /* 0x0000000114143812 */ /* 0x000fc400078efcff */
[----:B------:R-:W-:Y:S01]  /*25c0*/  LEA.HI R4, R4, R7, RZ, 0x6 ;  /* 0x0000000704047211 */ /* 0x000fe200078f30ff */
[----:B------:R-:W-:Y:S01]  /*25d0*/  IMAD.SHL.U32 R125, R125, 0x2, RZ ;  /* 0x000000027d7d7824 */ /* 0x000fe200078e00ff */
[CC--:B------:R-:W-:Y:S01]  /*25e0*/  LEA.HI R7, R6.reuse, R11.reuse, RZ, 0x6 ;  /* 0x0000000b06077211 */ /* 0x0c0fe200078f30ff */
[----:B------:R0:W-:Y:S01]  /*25f0*/  STL [R1+0x38], R20 ;  /* 0x0000381401007387 */ /* 0x0001e20000100800 */
[----:B------:R-:W-:Y:S02]  /*2600*/  LEA.HI R11, R6, R11, RZ, 0x3 ;  /* 0x0000000b060b7211 */ /* 0x000fe400078f18ff */
[----:B------:R-:W-:Y:S02]  /*2610*/  SHF.R.S32.HI R4, RZ, 0x6, R4 ;  /* 0x00000006ff047819 */ /* 0x000fe40000011404 */
[----:B------:R-:W-:Y:S02]  /*2620*/  SHF.R.S32.HI R6, RZ, 0x6, R7 ;  /* 0x00000006ff067819 */ /* 0x000fe40000011407 */
[----:B------:R-:W-:Y:S01]  /*2630*/  LOP3.LUT R10, R168, 0x38, R8, 0xf8, !PT ;  /* 0x00000038a80a7812 */ /* 0x000fe200078ef808 */
[C---:B------:R-:W-:Y:S01]  /*2640*/  IMAD R140, R4.reuse, 0x1800, R179 ;  /* 0x00001800048c7824 */ /* 0x040fe200078e02b3 */
[C---:B------:R-:W-:Y:S01]  /*2650*/  LOP3.LUT R13, R177.reuse, 0x38, R11, 0xf8, !PT ;  /* 0x00000038b10d7812 */ /* 0x040fe200078ef80b */
[----:B------:R-:W-:Y:S01]  /*2660*/  IMAD R138, R4, 0x1800, R180 ;  /* 0x00001800048a7824 */ /* 0x000fe200078e02b4 */
[----:B0-----:R-:W-:Y:S01]  /*2670*/  SHF.R.U32.HI R20, RZ, 0x3, R168 ;  /* 0x00000003ff147819 */ /* 0x001fe200000116a8 */
[C---:B------:R-:W-:Y:S01]  /*2680*/  IMAD R139, R6.reuse, 0x1800, R179 ;  /* 0x00001800068b7824 */ /* 0x040fe200078e02b3 */
[----:B------:R-:W-:Y:S01]  /*2690*/  LOP3.LUT R7, R177, 0x38, R8, 0xf8, !PT ;  /* 0x00000038b1077812 */ /* 0x000fe200078ef808 */
[----:B------:R-:W-:Y:S01]  /*26a0*/  IMAD R134, R6, 0x1800, R180 ;  /* 0x0000180006867824 */ /* 0x000fe200078e02b4 */
[----:B------:R-:W-:-:S02]  /*26b0*/  SHF.R.S32.HI R21, RZ, 0x1f, R12 ;  /* 0x0000001fff157819 */ /* 0x000fc4000001140c */
[----:B------:R-:W-:Y:S02]  /*26c0*/  LOP3.LUT R15, R10, R20, RZ, 0x3c, !PT ;  /* 0x000000140a0f7212 */ /* 0x000fe400078e3cff */
[-C--:B------:R-:W-:Y:S02]  /*26d0*/  LOP3.LUT R4, R13, R178.reuse, RZ, 0x3c, !PT ;  /* 0x000000b20d047212 */ /* 0x080fe400078e3cff */
[----:B------:R-:W-:Y:S01]  /*26e0*/  LOP3.LUT R7, R7, R178, RZ, 0x3c, !PT ;  /* 0x000000b207077212 */ /* 0x000fe200078e3cff */
[----:B------:R-:W-:Y:S01]  /*26f0*/  IMAD.IADD R138, R138, 0x1, R15 ;  /* 0x000000018a8a7824 */ /* 0x000fe200078e020f */
[-C--:B------:R-:W-:Y:S01]  /*2700*/  LEA.HI R14, R21, R12.reuse, RZ, 0x3 ;  /* 0x0000000c150e7211 */ /* 0x080fe200078f18ff */
[----:B------:R-:W-:Y:S01]  /*2710*/  IMAD.IADD R139, R139, 0x1, R4 ;  /* 0x000000018b8b7824 */ /* 0x000fe200078e0204 */
[----:B------:R-:W-:Y:S01]  /*2720*/  LEA.HI R12, R21, R12, RZ, 0x6 ;  /* 0x0000000c150c7211 */ /* 0x000fe200078f30ff */
[----:B------:R-:W-:Y:S01]  /*2730*/  IMAD.IADD R140, R140, 0x1, R7 ;  /* 0x000000018c8c7824 */ /* 0x000fe200078e0207 */
[----:B------:R-:W-:-:S02]  /*2740*/  SHF.R.S32.HI R15, RZ, 0x1f, R141 ;  /* 0x0000001fff0f7819 */ /* 0x000fc4000001148d */
[----:B------:R-:W-:Y:S02]  /*2750*/  LOP3.LUT R4, R168, 0x38, R11, 0xf8, !PT ;  /* 0x00000038a8047812 */ /* 0x000fe400078ef80b */
[----:B------:R-:W-:Y:S02]  /*2760*/  SHF.R.S32.HI R12, RZ, 0x6, R12 ;  /* 0x00000006ff0c7819 */ /* 0x000fe4000001140c */
[--C-:B------:R-:W-:Y:S02]  /*2770*/  LOP3.LUT R7, R177, 0x38, R14.reuse, 0xf8, !PT ;  /* 0x00000038b1077812 */ /* 0x100fe400078ef80e */
[----:B------:R-:W-:Y:S01]  /*2780*/  LOP3.LUT R13, R4, R20, RZ, 0x3c, !PT ;  /* 0x00000014040d7212 */ /* 0x000fe200078e3cff */
[----:B------:R-:W-:Y:S01]  /*2790*/  IMAD R4, R15, R94, RZ ;  /* 0x0000005e0f047224 */ /* 0x000fe200078e02ff */
[----:B------:R-:W-:Y:S01]  /*27a0*/  LOP3.LUT R7, R7, R178, RZ, 0x3c, !PT ;  /* 0x000000b207077212 */ /* 0x000fe200078e3cff */
[----:B------:R-:W-:Y:S01]  /*27b0*/  IMAD R136, R12, 0x1800, R179 ;  /* 0x000018000c887824 */ /* 0x000fe200078e02b3 */
[----:B------:R-:W-:Y:S01]  /*27c0*/  LOP3.LUT R10, R168, 0x38, R14, 0xf8, !PT ;  /* 0x00000038a80a7812 */ /* 0x000fe200078ef80e */
[----:B------:R-:W-:Y:S01]  /*27d0*/  IMAD R133, R12, 0x1800, R180 ;  /* 0x000018000c857824 */ /* 0x000fe200078e02b4 */
[----:B------:R-:W-:Y:S01]  /*27e0*/  ISETP.GE.AND P3, PT, R19, UR5, PT ;  /* 0x0000000513007c0c */ /* 0x000fe2000bf66270 */
[----:B------:R-:W-:Y:S01]  /*27f0*/  IMAD R27, R141, R95, R4 ;  /* 0x0000005f8d1b7224 */ /* 0x000fe200078e0204 */
[----:B------:R-:W-:Y:S01]  /*2800*/  LOP3.LUT R10, R10, R20, RZ, 0x3c, !PT ;  /* 0x000000140a0a7212 */ /* 0x000fe200078e3cff */
[----:B------:R-:W-:Y:S01]  /*2810*/  IMAD.IADD R136, R136, 0x1, R7 ;  /* 0x0000000188887824 */ /* 0x000fe200078e0207 */
[----:B------:R-:W-:Y:S01]  /*2820*/  LOP3.LUT R7, R177, 0x18, R16, 0xf8, !PT ;  /* 0x00000018b1077812 */ /* 0x000fe200078ef810 */
[----:B------:R-:W-:Y:S01]  /*2830*/  IMAD R4, R15, R88, RZ ;  /* 0x000000580f047224 */ /* 0x000fe200078e02ff */
[----:B------:R-:W-:Y:S01]  /*2840*/  IADD3 R133, R133, R10, RZ ;  /* 0x0000000a85857210 */ /* 0x000fe20007ffe0ff */
[----:B------:R-:W-:Y:S01]  /*2850*/  IMAD.IADD R134, R134, 0x1, R13 ;  /* 0x0000000186867824 */ /* 0x000fe200078e020d */
[----:B------:R-:W-:Y:S01]  /*2860*/  SEL R6, RZ, 0x8, P3 ;  /* 0x00000008ff067807 */ /* 0x000fe20001800000 */
[----:B------:R-:W-:Y:S01]  /*2870*/  IMAD R103, R141, R89, R4 ;  /* 0x000000598d677224 */ /* 0x000fe200078e0204 */
[----:B------:R-:W-:Y:S01]  /*2880*/  LOP3.LUT P4, RZ, R219, 0x4, RZ, 0xc0, !PT ;  /* 0x00000004dbff7812 */ /* 0x000fe2000788c0ff */
[----:B------:R-:W-:Y:S01]  /*2890*/  IMAD R13, R95, 0x60, RZ ;  /* 0x000000605f0d7824 */ /* 0x000fe200078e02ff */
[----:B------:R-:W-:Y:S01]  /*28a0*/  LOP3.LUT R4, R7, R178, RZ, 0x3c, !PT ;  /* 0x000000b207047212 */ /* 0x000fe200078e3cff */
[----:B------:R-:W-:Y:S01]  /*28b0*/  IMAD.IADD R106, R99, 0x1, R27 ;  /* 0x00000001636a7824 */ /* 0x000fe200078e021b */
[----:B------:R-:W-:Y:S01]  /*28c0*/  SEL R10, RZ, 0x20, P2 ;  /* 0x00000020ff0a7807 */ /* 0x000fe20001000000 */
[----:B------:R-:W-:Y:S01]  /*28d0*/  IMAD.IADD R104, R27, 0x1, R97 ;  /* 0x000000011b687824 */ /* 0x000fe200078e0261 */
[----:B------:R-:W-:Y:S01]  /*28e0*/  LOP3.LUT R21, R5, R6, RZ, 0xfc, !PT ;  /* 0x0000000605157212 */ /* 0x000fe200078efcff */
[----:B------:R-:W-:Y:S01]  /*28f0*/  IMAD.IADD R4, R179, 0x1, R4 ;  /* 0x00000001b3047824 */ /* 0x000fe200078e0204 */
[C---:B------:R-:W-:Y:S01]  /*2900*/  SHF.L.U64.HI R107, R94.reuse, 0x6, R95 ;  /* 0x000000065e6b7819 */ /* 0x040fe2000001025f */
[----:B------:R-:W-:Y:S01]  /*2910*/  IMAD.WIDE.U32 R94, R94, 0x60, RZ ;  /* 0x000000605e5e7825 */ /* 0x000fe200078e00ff */
[----:B------:R-:W-:-:S02]  /*2920*/  SHF.L.U64.HI R109, R88, 0x6, R89 ;  /* 0x00000006586d7819 */ /* 0x000fc40000010259 */
[----:B------:R-:W-:Y:S01]  /*2930*/  SEL R127, R127, 0xffffffe0, !P4 ;  /* 0xffffffe07f7f7807 */ /* 0x000fe20006000000 */
[----:B------:R-:W-:Y:S01]  /*2940*/  IMAD.WIDE.U32 R88, R88, 0x60, RZ ;  /* 0x0000006058587825 */ /* 0x000fe200078e00ff */
[----:B------:R-:W-:Y:S02]  /*2950*/  SHF.R.S32.HI R121, RZ, 0x3, R8 ;  /* 0x00000003ff797819 */ /* 0x000fe40000011408 */
[----:B------:R-:W-:Y:S01]  /*2960*/  LOP3.LUT R6, R8, 0xfffffff8, RZ, 0xc0, !PT ;  /* 0xfffffff808067812 */ /* 0x000fe200078ec0ff */
[----:B------:R-:W-:Y:S01]  /*2970*/  IMAD.IADD R105, R93, 0x1, R103 ;  /* 0x000000015d697824 */ /* 0x000fe200078e0267 */
[----:B------:R-:W-:Y:S01]  /*2980*/  LOP3.LUT R87, R9, R10, RZ, 0xfc, !PT ;  /* 0x0000000a09577212 */ /* 0x000fe200078efcff */
[----:B------:R-:W-:Y:S01]  /*2990*/  IMAD.IADD R130, R95, 0x1, R13 ;  /* 0x000000015f827824 */ /* 0x000fe200078e020d */
[----:B------:R-:W-:Y:S01]  /*29a0*/  LOP3.LUT R7, R11, 0xfffffff8, RZ, 0xc0, !PT ;  /* 0xfffffff80b077812 */ /* 0x000fe200078ec0ff */
[----:B------:R-:W-:Y:S01]  /*29b0*/  IMAD.IADD R131, R89, 0x1, R131 ;  /* 0x0000000159837824 */ /* 0x000fe200078e0283 */
[----:B------:R-:W-:Y:S01]  /*29c0*/  LOP3.LUT R8, R14, 0xfffffff8, RZ, 0xc0, !PT ;  /* 0xfffffff80e087812 */ /* 0x000fe200078ec0ff */
[----:B------:R-:W-:Y:S01]  /*29d0*/  IMAD.IADD R132, R127, 0x1, R4 ;  /* 0x000000017f847824 */ /* 0x000fe200078e0204 */
[----:B------:R-:W-:-:S02]  /*29e0*/  LOP3.LUT R10, R21, 0x2, RZ, 0xc0, !PT ;  /* 0x00000002150a7812 */ /* 0x000fc400078ec0ff */
[----:B------:R-:W-:Y:S02]  /*29f0*/  LOP3.LUT R20, R21, 0x4, RZ, 0xc0, !PT ;  /* 0x0000000415147812 */ /* 0x000fe400078ec0ff */
[C---:B------:R-:W-:Y:S02]  /*2a00*/  LOP3.LUT R26, R87.reuse, 0x2, RZ, 0xc0, !PT ;  /* 0x00000002571a7812 */ /* 0x040fe400078ec0ff */
[C---:B------:R-:W-:Y:S02]  /*2a10*/  LOP3.LUT R27, R87.reuse, 0x4, RZ, 0xc0, !PT ;  /* 0x00000004571b7812 */ /* 0x040fe400078ec0ff */
[C---:B------:R-:W-:Y:S02]  /*2a20*/  LOP3.LUT R101, R87.reuse, 0x8, RZ, 0xc0, !PT ;  /* 0x0000000857657812 */ /* 0x040fe400078ec0ff */
[----:B------:R-:W-:Y:S02]  /*2a30*/  LOP3.LUT R100, R87, 0x10, RZ, 0xc0, !PT ;  /* 0x0000001057647812 */ /* 0x000fe400078ec0ff */
[----:B-1----:R-:W-:-:S02]  /*2a40*/  LEA.HI R218, R218, 0x8, RZ, 0x19 ;  /* 0x00000008dada7811 */ /* 0x002fc400078fc8ff */
[----:B------:R-:W-:Y:S02]  /*2a50*/  LOP3.LUT R5, R5, 0x1, RZ, 0xc0, !PT ;  /* 0x0000000105057812 */ /* 0x000fe400078ec0ff */
[----:B------:R-:W-:Y:S02]  /*2a60*/  IADD3 R103, R103, R91, RZ ;  /* 0x0000005b67677210 */ /* 0x000fe40007ffe0ff */
[----:B------:R-:W-:Y:S02]  /*2a70*/  SHF.R.S32.HI R120, RZ, 0x3, R11 ;  /* 0x00000003ff787819 */ /* 0x000fe4000001140b */
[----:B------:R-:W-:Y:S02]  /*2a80*/  SHF.R.S32.HI R119, RZ, 0x3, R14 ;  /* 0x00000003ff777819 */ /* 0x000fe4000001140e */
[----:B------:R-:W-:Y:S02]  /*2a90*/  LOP3.LUT R9, R9, 0x1, RZ, 0xc0, !PT ;  /* 0x0000000109097812 */ /* 0x000fe400078ec0ff */
[----:B------:R-:W-:-:S02]  /*2aa0*/  LOP3.LUT R21, R21, 0x8, RZ, 0xc0, !PT ;  /* 0x0000000815157812 */ /* 0x000fc400078ec0ff */
[----:B------:R-:W-:Y:S02]  /*2ab0*/  SHF.R.S32.HI R113, RZ, 0x1f, R6 ;  /* 0x0000001fff717819 */ /* 0x000fe40000011406 */
[----:B------:R-:W-:Y:S02]  /*2ac0*/  SHF.R.S32.HI R112, RZ, 0x1f, R7 ;  /* 0x0000001fff707819 */ /* 0x000fe40000011407 */
[----:B------:R-:W-:Y:S02]  /*2ad0*/  SHF.R.S32.HI R111, RZ, 0x1f, R8 ;  /* 0x0000001fff6f7819 */ /* 0x000fe40000011408 */
[----:B------:R-:W-:Y:S02]  /*2ae0*/  LOP3.LUT R87, R87, 0x20, RZ, 0xc0, !PT ;  /* 0x0000002057577812 */ /* 0x000fe400078ec0ff */
[----:B------:R-:W-:-:S07]  /*2af0*/  SHF.R.S32.HI R128, RZ, 0x1f, R102 ;  /* 0x0000001fff807819 */ /* 0x000fce0000011466 */
.L_x_562:
[----:B---3--:R-:W2:Y:S01]  /*2b00*/  LDL.LU R31, [R1+0x38] ;  /* 0x00003800011f7983 */ /* 0x008ea20000300800 */
[----:B------:R-:W0:Y:S01]  /*2b10*/  LDC R81, c[0x0][0x430] ;  /* 0x00010c00ff517b82 */ /* 0x000e220000000800 */
[----:B------:R-:W-:Y:S02]  /*2b20*/  VIADD R24, R24, 0xffffffff ;  /* 0xffffffff18187836 */ /* 0x000fe40000000000 */
[----:B------:R-:W-:Y:S02]  /*2b30*/  IMAD.MOV.U32 R80, RZ, RZ, RZ ;  /* 0x000000ffff507224 */ /* 0x000fe400078e00ff */
[----:B------:R-:W-:-:S03]  /*2b40*/  IMAD R12, R24, 0x60, R114 ;  /* 0x00000060180c7824 */ /* 0x000fc600078e0272 */
[----:B------:R-:W1:Y:S01]  /*2b50*/  LDC R124, c[0x0][0x3f4] ;  /* 0x0000fd00ff7c7b82 */ /* 0x000e620000000800 */
[----:B------:R-:W-:Y:S01]  /*2b60*/  IMAD.IADD R32, R129, 0x1, R12 ;  /* 0x0000000181207824 */ /* 0x000fe200078e020c */
[----:B------:R-:W-:-:S03]  /*2b70*/  ISETP.GE.AND P2, PT, R12, R25, PT ;  /* 0x000000190c00720c */ /* 0x000fc60003f46270 */
[----:B------:R-:W-:Y:S01]  /*2b80*/  IMAD.MOV.U32 R28, RZ, RZ, R32 ;  /* 0x000000ffff1c7224 */ /* 0x000fe200078e0020 */
[----:B------:R-:W-:Y:S02]  /*2b90*/  ISETP.GT.OR P2, PT, R114, 0x5f, P2 ;  /* 0x0000005f7200780c */ /* 0x000fe40001744670 */
[----:B0-----:R-:W-:-:S11]  /*2ba0*/  ISETP.NE.AND P3, PT, R81, 0x1, PT ;  /* 0x000000015100780c */ /* 0x001fd60003f65270 */
[----:B------:R-:W0:Y:S08]  /*2bb0*/  @!P2 LDC.64 R14, c[0x0][0x428] ;  /* 0x00010a00ff0eab82 */ /* 0x000e300000000a00 */
[----:B------:R-:W3:Y:S08]  /*2bc0*/  @!P2 LDC.64 R12, c[0x0][0x418] ;  /* 0x00010600ff0cab82 */ /* 0x000ef00000000a00 */
[----:B------:R-:W4:Y:S08]  /*2bd0*/  @P3 LDC R11, c[0x0][0x434] ;  /* 0x00010d00ff0b3b82 */ /* 0x000f300000000800 */
[----:B------:R-:W1:Y:S01]  /*2be0*/  @P3 LDC R30, c[0x0][0x438] ;  /* 0x00010e00ff1e3b82 */ /* 0x000e620000000800 */
[----:B----4-:R-:W-:-:S05]  /*2bf0*/  @P3 IMAD.HI.U32 R11, R32, R11, RZ ;  /* 0x0000000b200b3227 */ /* 0x010fca00078e00ff */
[----:B-1----:R-:W-:Y:S01]  /*2c00*/  @P3 SHF.R.U32.HI R28, RZ, R30, R11 ;  /* 0x0000001eff1c3219 */ /* 0x002fe2000001160b */
[----:B0-----:R-:W-:-:S03]  /*2c10*/  @!P2 IMAD R11, R128, R14, RZ ;  /* 0x0000000e800ba224 */ /* 0x001fc600078e02ff */
[--C-:B------:R-:W-:Y:S01]  /*2c20*/  @!P2 SHF.R.S32.HI R29, RZ, 0x1f, R28.reuse ;  /* 0x0000001fff1da819 */ /* 0x100fe2000001141c */
[C---:B------:R-:W-:Y:S02]  /*2c30*/  @!P2 IMAD R11, R102.reuse, R15, R11 ;  /* 0x0000000f660ba224 */ /* 0x040fe400078e020b */
[----:B------:R-:W-:-:S04]  /*2c40*/  @!P2 IMAD.WIDE.U32 R14, R102, R14, R28 ;  /* 0x0000000e660ea225 */ /* 0x000fc800078e001c */
[----:B------:R-:W-:Y:S01]  /*2c50*/  @!P2 IMAD.IADD R11, R15, 0x1, R11 ;  /* 0x000000010f0ba824 */ /* 0x000fe200078e020b */
[----:B---3--:R-:W-:-:S04]  /*2c60*/  @!P2 LEA R12, P3, R14, R12, 0x2 ;  /* 0x0000000c0e0ca211 */ /* 0x008fc800078610ff */
[----:B------:R-:W-:Y:S02]  /*2c70*/  @!P2 LEA.HI.X R13, R14, R13, R11, 0x2, P3 ;  /* 0x0000000d0e0da211 */ /* 0x000fe400018f140b */
[----:B------:R-:W-:-:S03]  /*2c80*/  ISETP.GT.AND P3, PT, R24, R126, PT ;  /* 0x0000007e1800720c */ /* 0x000fc60003f64270 */
[----:B------:R0:W5:Y:S01]  /*2c90*/  @!P2 LDG.E R80, desc[UR56][R12.64] ;  /* 0x000000380c50a981 */ /* 0x000162000c1e1900 */
[----:B------:R-:W-:Y:S01]  /*2ca0*/  ISETP.GE.AND P2, PT, R124, 0x1, PT ;  /* 0x000000017c00780c */ /* 0x000fe20003f46270 */
[----:B------:R-:W-:Y:S01]  /*2cb0*/  IMAD.MOV R14, RZ, RZ, -R28 ;  /* 0x000000ffff0e7224 */ /* 0x000fe200078e0a1c */
[----:B------:R-:W-:Y:S05]  /*2cc0*/  YIELD ;  /* 0x0000000000007946 */ /* 0x000fea0003800000 */
[----:B------:R-:W-:Y:S01]  /*2cd0*/  IMAD R81, R81, R14, R32 ;  /* 0x0000000e51517224 */ /* 0x000fe200078e0220 */
[----:B------:R-:W-:Y:S01]  /*2ce0*/  BSSY B0, `(.L_x_457) ;  /* 0x0000808000007945 */ /* 0x000fe20003800000 */
[----:B------:R-:W-:-:S02]  /*2cf0*/  IMAD R14, R18, 0x4800, R4 ;  /* 0x00004800120e7824 */ /* 0x000fc400078e0204 */
[----:B------:R-:W-:Y:S02]  /*2d00*/  IMAD R28, R18, 0x4800, R132 ;  /* 0x00004800121c7824 */ /* 0x000fe400078e0284 */
[--C-:B------:R-:W-:Y:S02]  /*2d10*/  IMAD R29, R14, 0x2, R123.reuse ;  /* 0x000000020e1d7824 */ /* 0x100fe400078e027b */
[----:B------:R-:W-:Y:S01]  /*2d20*/  IMAD R28, R28, 0x2, R123 ;  /* 0x000000021c1c7824 */ /* 0x000fe200078e027b */
[----:B--2---:R-:W-:-:S04]  /*2d30*/  LOP3.LUT R31, R31, 0xfffffffd, RZ, 0xc0, !PT ;  /* 0xfffffffd1f1f7812 */ /* 0x004fc800078ec0ff */
[----:B------:R-:W-:-:S05]  /*2d40*/  @P3 LOP3.LUT R31, R31, 0x2, RZ, 0xfc, !PT ;  /* 0x000000021f1f3812 */ /* 0x000fca00078efcff */
[----:B------:R0:W-:Y:S01]  /*2d50*/  STL [R1+0x38], R31 ;  /* 0x0000381f01007387 */ /* 0x0001e20000100800 */
[----:B------:R-:W-:Y:S05]  /*2d60*/  @!P2 BRA `(.L_x_458) ;  /* 0x000000780030a947 */ /* 0x000fea0003800000 */
[----:B------:R-:W-:Y:S01]  /*2d70*/  SHF.R.S32.HI R82, RZ, 0x1f, R81 ;  /* 0x0000001fff527819 */ /* 0x000fe20000011451 */
[----:B------:R-:W-:Y:S01]  /*2d80*/  ULDC.64 UR4, c[0x0][0x300] ;  /* 0x0000c00000047ab9 */ /* 0x000fe20000000a00 */
[----:B-----5:R-:W-:Y:S01]  /*2d90*/  SHF.R.S32.HI R83, RZ, 0x1f, R80 ;  /* 0x0000001fff537819 */ /* 0x020fe20000011450 */
[C---:B0-----:R-:W-:Y:S01]  /*2da0*/  IMAD.WIDE.U32 R12, R81.reuse, UR4, RZ ;  /* 0x00000004510c7c25 */ /* 0x041fe2000f8e00ff */
[----:B------:R-:W-:Y:S02]  /*2db0*/  ULDC.U8 UR6, c[0x0][0x410] ;  /* 0x0001040000067ab9 */ /* 0x000fe40000000000 */
[----:B------:R-:W-:Y:S01]  /*2dc0*/  ISETP.NE.AND P2, PT, RZ, UR6, PT ;  /* 0x00000006ff007c0c */ /* 0x000fe2000bf45270 */
[----:B------:R-:W-:Y:S02]  /*2dd0*/  IMAD R14, R82, UR4, RZ ;  /* 0x00000004520e7c24 */ /* 0x000fe4000f8e02ff */
[----:B------:R-:W-:Y:S02]  /*2de0*/  IMAD R84, R24, -0x60, R25 ;  /* 0xffffffa018547824 */ /* 0x000fe400078e0219 */
[----:B------:R-:W-:Y:S01]  /*2df0*/  IMAD R11, R81, UR5, R14 ;  /* 0x00000005510b7c24 */ /* 0x000fe2000f8e020e */
[----:B------:R-:W-:Y:S01]  /*2e00*/  ULDC.64 UR4, c[0x0][0x310] ;  /* 0x0000c40000047ab9 */ /* 0x000fe20000000a00 */
[----:B------:R-:W-:Y:S01]  /*2e10*/  IMAD R14, R130, R24, RZ ;  /* 0x00000018820e7224 */ /* 0x000fe200078e02ff */
[----:B------:R-:W-:Y:S01]  /*2e20*/  VIMNMX R84, R84, 0x60, PT ;  /* 0x0000006054547848 */ /* 0x000fe20003fe0100 */
[----:B------:R-:W-:-:S02]  /*2e30*/  IMAD R15, R83, UR4, RZ ;  /* 0x00000004530f7c24 */ /* 0x000fc4000f8e02ff */
[----:B------:R-:W-:Y:S01]  /*2e40*/  IMAD.IADD R13, R13, 0x1, R11 ;  /* 0x000000010d0d7824 */ /* 0x000fe200078e020b */
[----:B------:R-:W-:Y:S01]  /*2e50*/  SHF.R.S32.HI R11, RZ, 0x1f, R24 ;  /* 0x0000001fff0b7819 */ /* 0x000fe20000011418 */
[C---:B------:R-:W-:Y:S02]  /*2e60*/  IMAD R15, R80.reuse, UR5, R15 ;  /* 0x00000005500f7c24 */ /* 0x040fe4000f8e020f */
[----:B------:R-:W-:Y:S01]  /*2e70*/  IMAD.WIDE.U32 R12, R80, UR4, R12 ;  /* 0x00000004500c7c25 */ /* 0x000fe2000f8e000c */
[----:B------:R-:W-:-:S03]  /*2e80*/  ULDC.64 UR4, c[0x0][0x308] ;  /* 0x0000c20000047ab9 */ /* 0x000fc60000000a00 */
[----:B------:R-:W-:Y:S02]  /*2e90*/  IMAD.IADD R13, R13, 0x1, R15 ;  /* 0x000000010d0d7824 */ /* 0x000fe400078e020f */
[----:B------:R-:W-:Y:S02]  /*2ea0*/  IMAD R15, R131, R24, RZ ;  /* 0x00000018830f7224 */ /* 0x000fe400078e02ff */
[----:B------:R-:W-:-:S04]  /*2eb0*/  IMAD.WIDE.U32 R30, R162, UR4, R12 ;  /* 0x00000004a21e7c25 */ /* 0x000fc8000f8e000c */
[----:B------:R-:W-:Y:S01]  /*2ec0*/  IMAD R115, R162, UR5, R31 ;  /* 0x00000005a2737c24 */ /* 0x000fe2000f8e021f */
[----:B------:R-:W-:Y:S01]  /*2ed0*/  ULDC.64 UR4, c[0x0][0x2e8] ;  /* 0x0000ba0000047ab9 */ /* 0x000fe20000000a00 */
[C---:B------:R-:W-:Y:S01]  /*2ee0*/  IMAD R33, R11.reuse, R94, R14 ;  /* 0x0000005e0b217224 */ /* 0x040fe200078e020e */
[----:B------:R-:W-:Y:S01]  /*2ef0*/  LEA R118, P3, R30, UR4, 0x1 ;  /* 0x000000041e767c11 */ /* 0x000fe2000f8608ff */
[----:B------:R-:W-:Y:S02]  /*2f00*/  IMAD R35, R11, R88, R15 ;  /* 0x000000580b237224 */ /* 0x000fe400078e020f */
[----:B------:R-:W-:Y:S01]  /*2f10*/  IMAD.WIDE.U32 R14, R94, R24, RZ ;  /* 0x000000185e0e7225 */ /* 0x000fe200078e00ff */
[----:B------:R-:W-:-:S03]  /*2f20*/  LEA.HI.X R115, R30, UR5, R115, 0x1, P3 ;  /* 0x000000051e737c11 */ /* 0x000fc600098f0c73 */
[----:B------:R-:W-:-:S04]  /*2f30*/  IMAD.WIDE.U32 R12, R88, R24, RZ ;  /* 0x00000018580c7225 */ /* 0x000fc800078e00ff */
[----:B------:R-:W-:Y:S02]  /*2f40*/  IMAD.IADD R11, R15, 0x1, R33 ;  /* 0x000000010f0b7824 */ /* 0x000fe400078e0221 */
[----:B------:R-:W-:Y:S01]  /*2f50*/  IMAD.IADD R78, R13, 0x1, R35 ;  /* 0x000000010d4e7824 */ /* 0x000fe200078e0223 */
[----:B------:R-:W-:Y:S06]  /*2f60*/  @!P2 BRA `(.L_x_459) ;  /* 0x00000038006ca947 */ /* 0x000fec0003800000 */
[----:B------:R-:W-:Y:S01]  /*2f70*/  ISETP.GE.AND P3, PT, R166, R84, PT ;  /* 0x00000054a600720c */ /* 0x000fe20003f66270 */
[----:B------:R-:W-:Y:S01]  /*2f80*/  BSSY B1, `(.L_x_460) ;  /* 0x0000037000017945 */ /* 0x000fe20003800000 */
        /* <DEDUP_REMOVED lines=12> */
[----:B------:R-:W-:Y:S01]  /*3050*/  CS2R R76, SRZ ;  /* 0x00000000004c7805 */ /* 0x000fe2000001ff00 */
[----:B------:R-:W-:Y:S06]  /*3060*/  @P3 BRA `(.L_x_461) ;  /* 0x0000000000a03947 */ /* 0x000fec0003800000 */
[----:B------:R-:W-:Y:S01]  /*3070*/  IADD3 R33, P2, R98, R14, RZ ;  /* 0x0000000e62217210 */ /* 0x000fe20007f5e0ff */
[----:B------:R-:W-:Y:S01]  /*3080*/  ULDC.64 UR4, c[0x0][0x3e8] ;  /* 0x0000fa0000047ab9 */ /* 0x000fe20000000a00 */
[----:B------:R-:W-:Y:S02]  /*3090*/  CS2R R74, SRZ ;  /* 0x00000000004a7805 */ /* 0x000fe4000001ff00 */
[----:B------:R-:W-:Y:S02]  /*30a0*/  CS2R R76, SRZ ;  /* 0x00000000004c7805 */ /* 0x000fe4000001ff00 */
[----:B------:R-:W-:Y:S02]  /*30b0*/  IADD3.X R34, R11, R106, RZ, P2, !PT ;  /* 0x0000006a0b227210 */ /* 0x000fe400017fe4ff */
[----:B------:R-:W-:-:S04]  /*30c0*/  LEA R32, P2, R33, UR4, 0x1 ;  /* 0x0000000421207c11 */ /* 0x000fc8000f8408ff */
[----:B------:R-:W-:Y:S01]  /*30d0*/  LEA.HI.X R33, R33, UR5, R34, 0x1, P2 ;  /* 0x0000000521217c11 */ /* 0x000fe200090f0c22 */
[----:B------:R-:W-:Y:S01]  /*30e0*/  ULDC.64 UR4, c[0x0][0x400] ;  /* 0x0001000000047ab9 */ /* 0x000fe20000000a00 */
[----:B------:R-:W-:-:S05]  /*30f0*/  IADD3 R35, P2, R92, R12, RZ ;  /* 0x0000000c5c237210 */ /* 0x000fca0007f5e0ff */
[----:B------:R-:W-:Y:S01]  /*3100*/  IMAD.X R36, R78, 0x1, R105, P2 ;  /* 0x000000014e247824 */ /* 0x000fe200010e0669 */
[----:B------:R-:W-:-:S04]  /*3110*/  LEA R34, P2, R35, UR4, 0x1 ;  /* 0x0000000423227c11 */ /* 0x000fc8000f8408ff */
[----:B------:R-:W-:Y:S02]  /*3120*/  LEA.HI.X R35, R35, UR5, R36, 0x1, P2 ;  /* 0x0000000523237c11 */ /* 0x000fe400090f0c24 */
[----:B------:R-:W-:Y:S02]  /*3130*/  ISETP.GE.AND P2, PT, R160, R124, PT ;  /* 0x0000007ca000720c */ /* 0x000fe40003f46270 */
[----:B------:R-:W-:Y:S02]  /*3140*/  CS2R R70, SRZ ;  /* 0x0000000000467805 */ /* 0x000fe4000001ff00 */
[----:B------:R-:W-:-:S09]  /*3150*/  CS2R R72, SRZ ;  /* 0x0000000000487805 */ /* 0x000fd2000001ff00 */
[----:B------:R0:W5:Y:S04]  /*3160*/  @!P2 LDG.E.64 R74, desc[UR56][R32.64] ;  /* 0x00000038204aa981 */ /* 0x000168000c1e1b00 */
[----:B------:R0:W5:Y:S01]  /*3170*/  @!P2 LDG.E.64 R76, desc[UR56][R34.64] ;  /* 0x00000038224ca981 */ /* 0x000162000c1e1b00 */
        /* <DEDUP_REMOVED lines=20> */
[----:B------:R-:W-:-:S13]  /*32c0*/  ISETP.GE.AND P2, PT, R173, R124, PT ;  /* 0x0000007cad00720c */ /* 0x000fda0003f46270 */
[----:B------:R0:W5:Y:S04]  /*32d0*/  @!P2 LDG.E.64 R54, desc[UR56][R32.64+0xa0] ;  /* 0x0000a0382036a981 */ /* 0x000168000c1e1b00 */
[----:B------:R0:W5:Y:S02]  /*32e0*/  @!P2 LDG.E.64 R56, desc[UR56][R34.64+0xa0] ;  /* 0x0000a0382238a981 */ /* 0x000164000c1e1b00 */
.L_x_461:
[----:B------:R-:W-:Y:S05]  /*32f0*/  BSYNC B1 ;  /* 0x0000000000017941 */ /* 0x000fea0003800000 */
.L_x_460:
[----:B0-----:R-:W-:Y:S01]  /*3300*/  VIADD R32, R166, 0x40 ;  /* 0x00000040a6207836 */ /* 0x001fe20000000000 */
[----:B------:R-:W-:Y:S01]  /*3310*/  BSSY B1, `(.L_x_462) ;  /* 0x0000036000017945 */ /* 0x000fe20003800000 */
[----:B------:R-:W-:Y:S02]  /*3320*/  CS2R R34, SRZ ;  /* 0x0000000000227805 */ /* 0x000fe4000001ff00 */
[----:B------:R-:W-:Y:S02]  /*3330*/  CS2R R38, SRZ ;  /* 0x0000000000267805 */ /* 0x000fe4000001ff00 */
[----:B------:R-:W-:Y:S02]  /*3340*/  CS2R R42, SRZ ;  /* 0x00000000002a7805 */ /* 0x000fe4000001ff00 */
[----:B------:R-:W-:Y:S02]  /*3350*/  ISETP.GE.AND P4, PT, R32, R84, PT ;  /* 0x000000542000720c */ /* 0x000fe40003f86270 */
        /* <DEDUP_REMOVED lines=8> */
[----:B------:R-:W-:Y:S06]  /*33e0*/  @P4 BRA `(.L_x_463) ;  /* 0x0000000000a04947 */ /* 0x000fec0003800000 */
[----:B------:R-:W-:Y:S01]  /*33f0*/  IADD3 R15, P2, P5, R98, R14, R108 ;  /* 0x0000000e620f7210 */ /* 0x000fe20007d5e06c */
[----:B------:R-:W-:Y:S01]  /*3400*/  ULDC.64 UR4, c[0x0][0x3e8] ;  /* 0x0000fa0000047ab9 */ /* 0x000fe20000000a00 */
[----:B------:R-:W-:Y:S02]  /*3410*/  CS2R R50, SRZ ;  /* 0x0000000000327805 */ /* 0x000fe4000001ff00 */
[----:B------:R-:W-:Y:S02]  /*3420*/  CS2R R52, SRZ ;  /* 0x0000000000347805 */ /* 0x000fe4000001ff00 */
[----:B------:R-:W-:Y:S02]  /*3430*/  IADD3.X R30, R106, R11, R107, P2, P5 ;  /* 0x0000000b6a1e7210 */ /* 0x000fe400017ea46b */
[----:B------:R-:W-:-:S04]  /*3440*/  IADD3 R13, P2, P5, R92, R12, R110 ;  /* 0x0000000c5c0d7210 */ /* 0x000fc80007d5e06e */
[----:B------:R-:W-:Y:S02]  /*3450*/  IADD3.X R78, R105, R78, R109, P2, P5 ;  /* 0x0000004e694e7210 */ /* 0x000fe400017ea46d */
[----:B------:R-:W-:-:S04]  /*3460*/  LEA R14, P2, R15, UR4, 0x1 ;  /* 0x000000040f0e7c11 */ /* 0x000fc8000f8408ff */
[----:B------:R-:W-:Y:S01]  /*3470*/  LEA.HI.X R15, R15, UR5, R30, 0x1, P2 ;  /* 0x000000050f0f7c11 */ /* 0x000fe200090f0c1e */
[----:B------:R-:W-:Y:S02]  /*3480*/  ULDC.64 UR4, c[0x0][0x400] ;  /* 0x0001000000047ab9 */ /* 0x000fe40000000a00 */
        /* <DEDUP_REMOVED lines=30> */
.L_x_463:
[----:B------:R-:W-:Y:S05]  /*3670*/  BSYNC B1 ;  /* 0x0000000000017941 */ /* 0x000fea0003800000 */
.L_x_462:
[----:B0----5:R-:W-:Y:S01]  /*3680*/  IMAD.MOV.U32 R12, RZ, RZ, R54 ;  /* 0x000000ffff0c7224 */ /* 0x021fe200078e0036 */
[----:B------:R-:W-:Y:S01]  /*3690*/  UISETP.NE.AND UP0, UPT, UR58, 0x3, UPT ;  /* 0x000000033a00788c */ /* 0x000fe2000bf05270 */
[----:B------:R-:W-:Y:S02]  /*36a0*/  IMAD.MOV.U32 R11, RZ, RZ, R55 ;  /* 0x000000ffff0b7224 */ /* 0x000fe400078e0037 */
[----:B------:R-:W-:Y:S02]  /*36b0*/  IMAD.MOV.U32 R14, RZ, RZ, R58 ;  /* 0x000000ffff0e7224 */ /* 0x000fe400078e003a */
[----:B------:R-:W-:Y:S01]  /*36c0*/  IMAD.MOV.U32 R13, RZ, RZ, R59 ;  /* 0x000000ffff0d7224 */ /* 0x000fe200078e003b */
[----:B------:R-:W-:Y:S01]  /*36d0*/  PRMT R157, R12, 0x5410, R11 ;  /* 0x000054100c9d7816 */ /* 0x000fe2000000000b */
[----:B------:R-:W-:Y:S01]  /*36e0*/  IMAD.MOV.U32 R12, RZ, RZ, R62 ;  /* 0x000000ffff0c7224 */ /* 0x000fe200078e003e */
[----:B------:R-:W-:Y:S01]  /*36f0*/  PLOP3.LUT P2, PT, PT, PT, UP0, 0x80, 0x0 ;  /* 0x000000000000781c */ /* 0x000fe20003f4f008 */
[----:B------:R-:W-:Y:S01]  /*3700*/  IMAD.MOV.U32 R11, RZ, RZ, R63 ;  /* 0x000000ffff0b7224 */ /* 0x000fe200078e003f */
[----:B------:R-:W-:Y:S01]  /*3710*/  PRMT R182, R13, 0x5410, R14 ;  /* 0x000054100db67816 */ /* 0x000fe2000000000e */
        /* <DEDUP_REMOVED lines=9> */
[----:B------:R-:W-:-:S02]  /*37b0*/  PRMT R195, R195, 0x5410, R11 ;  /* 0x00005410c3c37816 */ /* 0x000fc4000000000b */
[----:B------:R-:W-:Y:S02]  /*37c0*/  MOV R11, R74 ;  /* 0x0000004a000b7202 */ /* 0x000fe40000000f00 */
[----:B------:R-:W-:Y:S01]  /*37d0*/  PRMT R148, R148, 0x5410, R12 ;  /* 0x0000541094947816 */ /* 0x000fe2000000000c */
[----:B------:R-:W-:Y:S01]  /*37e0*/  IMAD.MOV.U32 R12, RZ, RZ, R56 ;  /* 0x000000ffff0c7224 */ /* 0x000fe200078e0038 */
[----:B------:R-:W-:Y:S01]  /*37f0*/  PRMT R147, R147, 0x5410, R11 ;  /* 0x0000541093937816 */ /* 0x000fe2000000000b */
[----:B------:R-:W-:Y:S01]  /*3800*/  IMAD.MOV.U32 R11, RZ, RZ, R57 ;  /* 0x000000ffff0b7224 */ /* 0x000fe200078e0039 */
[----:B------:R-:W-:-:S04]  /*3810*/  PRMT R198, R198, 0x5410, R14 ;  /* 0x00005410c6c67816 */ /* 0x000fc8000000000e */
[----:B------:R-:W-:Y:S01]  /*3820*/  PRMT R158, R12, 0x5410, R11 ;  /* 0x000054100c9e7816 */ /* 0x000fe2000000000b */
[----:B------:R-:W-:Y:S02]  /*3830*/  IMAD.MOV.U32 R12, RZ, RZ, R60 ;  /* 0x000000ffff0c7224 */ /* 0x000fe400078e003c */
[----:B------:R-:W-:-:S05]  /*3840*/  IMAD.MOV.U32 R11, RZ, RZ, R61 ;  /* 0x000000ffff0b7224 */ /* 0x000fca00078e003d */
[----:B------:R-:W-:Y:S01]  /*3850*/  PRMT R159, R11, 0x5410, R12 ;  /* 0x000054100b9f7816 */ /* 0x000fe2000000000c */
[----:B------:R-:W-:Y:S02]  /*3860*/  IMAD.MOV.U32 R11, RZ, RZ, R65 ;  /* 0x000000ffff0b7224 */ /* 0x000fe400078e0041 */
[----:B------:R-:W-:-:S03]  /*3870*/  IMAD.MOV.U32 R12, RZ, RZ, R64 ;  /* 0x000000ffff0c7224 */ /* 0x000fc600078e0040 */
[----:B------:R-:W-:Y:S01]  /*3880*/  PRMT R194, R11, 0x7610, R194 ;  /* 0x000076100bc27816 */ /* 0x000fe200000000c2 */
[----:B------:R-:W-:Y:S01]  /*3890*/  IMAD.MOV.U32 R11, RZ, RZ, R68 ;  /* 0x000000ffff0b7224 */ /* 0x000fe200078e0044 */
[----:B------:R-:W-:Y:S01]  /*38a0*/  PRMT R193, R193, 0x5410, R12 ;  /* 0x00005410c1c17816 */ /* 0x000fe2000000000c */
[----:B------:R-:W-:-:S03]  /*38b0*/  IMAD.MOV.U32 R12, RZ, RZ, R69 ;  /* 0x000000ffff0c7224 */ /* 0x000fc600078e0045 */
[----:B------:R-:W-:Y:S01]  /*38c0*/  PRMT R195, R11, 0x7610, R195 ;  /* 0x000076100bc37816 */ /* 0x000fe200000000c3 */
[----:B------:R-:W-:Y:S01]  /*38d0*/  IMAD.MOV.U32 R11, RZ, RZ, R72 ;  /* 0x000000ffff0b7224 */ /* 0x000fe200078e0048 */
[----:B------:R-:W-:Y:S01]  /*38e0*/  PRMT R196, R12, 0x7610, R196 ;  /* 0x000076100cc47816 */ /* 0x000fe200000000c4 */
[----:B------:R-:W-:-:S03]  /*38f0*/  IMAD.MOV.U32 R12, RZ, RZ, R73 ;  /* 0x000000ffff0c7224 */ /* 0x000fc600078e0049 */
[----:B------:R-:W-:Y:S01]  /*3900*/  PRMT R197, R11, 0x7610, R197 ;  /* 0x000076100bc57816 */ /* 0x000fe200000000c5 */
[----:B------:R-:W-:Y:S01]  /*3910*/  IMAD.MOV.U32 R11, RZ, RZ, R76 ;  /* 0x000000ffff0b7224 */ /* 0x000fe200078e004c */
[----:B------:R-:W-:Y:S02]  /*3920*/  PRMT R198, R12, 0x7610, R198 ;  /* 0x000076100cc67816 */ /* 0x000fe400000000c6 */
[----:B------:R-:W-:Y:S02]  /*3930*/  MOV R12, R77 ;  /* 0x0000004d000c7202 */ /* 0x000fe40000000f00 */
[----:B------:R-:W-:Y:S01]  /*3940*/  PRMT R147, R11, 0x7610, R147 ;  /* 0x000076100b937816 */ /* 0x000fe20000000093 */
[----:B------:R-:W-:Y:S01]  /*3950*/  IMAD.MOV.U32 R11, RZ, RZ, R31 ;  /* 0x000000ffff0b7224 */ /* 0x000fe200078e001f */
[----:B------:R-:W-:Y:S01]  /*3960*/  PRMT R149, R149, 0x5410, R12 ;  /* 0x0000541095957816 */ /* 0x000fe2000000000c */
[----:B------:R-:W-:-:S05]  /*3970*/  IMAD.MOV.U32 R12, RZ, RZ, R30 ;  /* 0x000000ffff0c7224 */ /* 0x000fca00078e001e */
[----:B------:R-:W-:Y:S01]  /*3980*/  PRMT R79, R12, 0x5410, R11 ;  /* 0x000054100c4f7816 */ /* 0x000fe2000000000b */
[----:B------:R-:W-:Y:S02]  /*3990*/  IMAD.MOV.U32 R12, RZ, RZ, R34 ;  /* 0x000000ffff0c7224 */ /* 0x000fe400078e0022 */
        /* <DEDUP_REMOVED lines=14> */
[----:B------:R-:W-:Y:S01]  /*3a80*/  IMAD.MOV.U32 R11, RZ, RZ, R33 ;  /* 0x000000ffff0b7224 */ /* 0x000fe200078e0021 */
[----:B------:R-:W-:-:S04]  /*3a90*/  MOV R12, R32 ;  /* 0x00000020000c7202 */ /* 0x000fc80000000f00 */
[----:B------:R-:W-:Y:S01]  /*3aa0*/  PRMT R116, R12, 0x5410, R11 ;  /* 0x000054100c747816 */ /* 0x000fe2000000000b */
[----:B------:R-:W-:Y:S02]  /*3ab0*/  IMAD.MOV.U32 R12, RZ, RZ, R36 ;  /* 0x000000ffff0c7224 */ /* 0x000fe400078e0024 */
[----:B------:R-:W-:-:S05]  /*3ac0*/  IMAD.MOV.U32 R11, RZ, RZ, R37 ;  /* 0x000000ffff0b7224 */ /* 0x000fca00078e0025 */
[----:B------:R-:W-:Y:S01]  /*3ad0*/  PRMT R135, R12, 0x5410, R11 ;  /* 0x000054100c877816 */ /* 0x000fe2000000000b */
[----:B------:R-:W-:Y:S02]  /*3ae0*/  IMAD.MOV.U32 R12, RZ, RZ, R40 ;  /* 0x000000ffff0c7224 */ /* 0x000fe400078e0028 */
[----:B------:R-:W-:-:S05]  /*3af0*/  IMAD.MOV.U32 R11, RZ, RZ, R41 ;  /* 0x000000ffff0b7224 */ /* 0x000fca00078e0029 */
[----:B------:R-:W-:Y:S01]  /*3b00*/  PRMT R144, R12, 0x5410, R11 ;  /* 0x000054100c907816 */ /* 0x000fe2000000000b */
        /* <DEDUP_REMOVED lines=12> */
[----:B------:R-:W-:Y:S06]  /*3bd0*/  @!P2 BRA `(.L_x_464) ;  /* 0x000000000004a947 */ /* 0x000fec0003800000 */
[----:B------:R-:W-:Y:S01]  /*3be0*/  BPT.TRAP 0x1 ;  /* 0x000000040000795c */ /* 0x000fe20000300000 */
.L_x_464:
[----:B------:R-:W-:Y:S01]  /*3bf0*/  IMAD R85, R18, 0x8, R2 ;  /* 0x0000000812557824 */ /* 0x000fe200078e0202 */
[----:B------:R-:W-:Y:S01]  /*3c00*/  SHF.L.U32 R86, R167, 0x1f, RZ ;  /* 0x0000001fa7567819 */ /* 0x000fe200000006ff */
[----:B------:R-:W-:Y:S03]  /*3c10*/  BSSY B1, `(.L_x_465) ;  /* 0x0000003000017945 */ /* 0x000fe60003800000 */
[----:B------:R-:W0:Y:S02]  /*3c20*/  SYNCS.PHASECHK.TRANS64.TRYWAIT P5, [R85+URZ+0x2a890], R86 ;  /* 0x02a89056550075a7 */ /* 0x000e2400080a017f */
[----:B0-----:R-:W-:Y:S05]  /*3c30*/  @!P5 BRA `(.L_x_466) ;  /* 0x000001d80008d947 */ /* 0x001fea0003800000 */
.L_x_791:
[----:B------:R-:W-:Y:S05]  /*3c40*/  BSYNC B1 ;  /* 0x0000000000017941 */ /* 0x000fea0003800000 */
.L_x_465:
[----:B------:R-:W-:-:S03]  /*3c50*/  UMOV UR4, 0xffffffff ;  /* 0xffffffff00047882 */ /* 0x000fc60000000000 */
[----:B------:R-:W-:Y:S05]  /*3c60*/  BRA.DIV UR4, `(.L_x_467) ;  /* 0x000001da04107947 */ /* 0x000fea000b800000 */
[----:B------:R1:W2:Y:S04]  /*3c70*/  SHFL.IDX PT, R78, R115, RZ, 0x1c1f ;  /* 0x001c1fff734e7589 */ /* 0x0002a800000e0000 */
[----:B------:R1:W3:Y:S02]  /*3c80*/  SHFL.IDX PT, R11, R118, RZ, 0x1c1f ;  /* 0x001c1fff760b7589 */ /* 0x0002e400000e0000 */
.L_x_795:
[----:B------:R-:W-:Y:S04]  /*3c90*/  BSSY B1, `(.L_x_468) ;  /* 0x0000166000017945 */ /* 0x000fe80003800000 */
[----:B------:R-:W-:Y:S05]  /*3ca0*/  @P3 BRA `(.L_x_469) ;  /* 0x0000001400903947 */ /* 0x000fea0003800000 */
[----:B------:R-:W-:Y:S01]  /*3cb0*/  ISETP.NE.AND P3, PT, R9, RZ, PT ;  /* 0x000000ff0900720c */ /* 0x000fe20003f65270 */
[----:B------:R-:W-:-:S12]  /*3cc0*/  BSSY B2, `(.L_x_470) ;  /* 0x0000039000027945 */ /* 0x000fd80003800000 */
[----:B------:R-:W-:Y:S05]  /*3cd0*/  @!P3 BRA `(.L_x_471) ;  /* 0x0000000000dcb947 */ /* 0x000fea0003800000 */
[----:B------:R4:W0:Y:S01]  /*3ce0*/  LDS.128 R12, [R29] ;  /* 0x000000001d0c7984 */ /* 0x0008220000000c00 */
[----:B------:R-:W-:Y:S01]  /*3cf0*/  ISETP.GE.AND P3, PT, R160, R124, PT ;  /* 0x0000007ca000720c */ /* 0x000fe20003f66270 */
[----:B------:R-:W-:-:S12]  /*3d00*/  BSSY B3, `(.L_x_472) ;  /* 0x0000031000037945 */ /* 0x000fd80003800000 */
[----:B----4-:R-:W-:Y:S05]  /*3d10*/  @P3 BRA `(.L_x_473) ;  /* 0x0000000000bc3947 */ /* 0x010fea0003800000 */
[--C-:B------:R-:W-:Y:S02]  /*3d20*/  SHF.R.U64 R74, R74, 0x10, R75.reuse ;  /* 0x000000104a4a7819 */ /* 0x100fe4000000124b */
[----:B------:R-:W-:Y:S02]  /*3d30*/  SHF.R.U32.HI R146, RZ, 0x10, R75 ;  /* 0x00000010ff927819 */ /* 0x000fe4000001164b */
[--C-:B------:R-:W-:Y:S02]  /*3d40*/  SHF.R.U64 R75, R76, 0x10, R77.reuse ;  /* 0x000000104c4b7819 */ /* 0x100fe4000000124d */
[----:B------:R-:W-:Y:S02]  /*3d50*/  SHF.R.U32.HI R76, RZ, 0x10, R77 ;  /* 0x00000010ff4c7819 */ /* 0x000fe4000001164d */
[----:B------:R-:W-:Y:S02]  /*3d60*/  PRMT R77, R147, 0x5410, R75 ;  /* 0x00005410934d7816 */ /* 0x000fe4000000004b */
[----:B------:R-:W-:-:S02]  /*3d70*/  PRMT R146, R148, 0x5432, R146 ;  /* 0x0000543294927816 */ /* 0x000fc40000000092 */
[----:B------:R-:W-:Y:S02]  /*3d80*/  PRMT R75, R149, 0x5432, R76 ;  /* 0x00005432954b7816 */ /* 0x000fe4000000004c */
[----:B------:R-:W-:Y:S02]  /*3d90*/  PRMT R74, R147, 0x5432, R74 ;  /* 0x00005432934a7816 */ /* 0x000fe4000000004a */
[----:B0-----:R-:W-:Y:S02]  /*3da0*/  LOP3.LUT R149, R13, 0xffff0000, RZ, 0xc0, !PT ;  /* 0xffff00000d957812 */ /* 0x001fe400078ec0ff */
[C---:B------:R-:W-:Y:S01]  /*3db0*/  LOP3.LUT R148, R77.reuse, 0xffff0000, RZ, 0xc0, !PT ;  /* 0xffff00004d947812 */ /* 0x040fe200078ec0ff */
[----:B------:R-:W-:Y:S01]  /*3dc0*/  IMAD.U32 R77, R77, 0x10000, RZ ;  /* 0x000100004d4d7824 */ /* 0x000fe200078e00ff */
[----:B------:R-:W-:Y:S02]  /*3dd0*/  SHF.L.U32 R147, R13, 0x10, RZ ;  /* 0x000000100d937819 */ /* 0x000fe400000006ff */
[C---:B------:R-:W-:Y:S01]  /*3de0*/  LOP3.LUT R13, R74.reuse, 0xffff0000, RZ, 0xc0, !PT ;  /* 0xffff00004a0d7812 */ /* 0x040fe200078ec0ff */
[----:B------:R-:W-:Y:S01]  /*3df0*/  FMUL.FTZ R76, R149, R148 ;  /* 0x00000094954c7220 */ /* 0x000fe20000410000 */
[----:B------:R-:W-:-:S03]  /*3e00*/  IMAD.U32 R74, R74, 0x10000, RZ ;  /* 0x000100004a4a7824 */ /* 0x000fc600078e00ff */
[-C--:B------:R-:W-:Y:S01]  /*3e10*/  FFMA.FTZ R76, R147, R13.reuse, -R76 ;  /* 0x0000000d934c7223 */ /* 0x080fe2000001084c */
[----:B------:R-:W-:Y:S01]  /*3e20*/  FMUL.FTZ R13, R149, R13 ;  /* 0x0000000d950d7220 */ /* 0x000fe20000410000 */
[C---:B------:R-:W-:Y:S01]  /*3e30*/  IMAD.U32 R149, R146.reuse, 0x10000, RZ ;  /* 0x0001000092957824 */ /* 0x040fe200078e00ff */
[----:B------:R-:W-:Y:S02]  /*3e40*/  LOP3.LUT R146, R146, 0xffff0000, RZ, 0xc0, !PT ;  /* 0xffff000092927812 */ /* 0x000fe400078ec0ff */
[----:B------:R-:W-:Y:S01]  /*3e50*/  FFMA.FTZ R13, R147, R148, R13 ;  /* 0x00000094930d7223 */ /* 0x000fe2000001000d */
[C---:B------:R-:W-:Y:S01]  /*3e60*/  LOP3.LUT R148, R14.reuse, 0xffff0000, RZ, 0xc0, !PT ;  /* 0xffff00000e947812 */ /* 0x040fe200078ec0ff */
[C---:B------:R-:W-:Y:S01]  /*3e70*/  IMAD.U32 R147, R75.reuse, 0x10000, RZ ;  /* 0x000100004b937824 */ /* 0x040fe200078e00ff */
[----:B------:R-:W-:Y:S01]  /*3e80*/  LOP3.LUT R75, R75, 0xffff0000, RZ, 0xc0, !PT ;  /* 0xffff00004b4b7812 */ /* 0x000fe200078ec0ff */
[----:B------:R-:W-:Y:S01]  /*3e90*/  IMAD.U32 R14, R14, 0x10000, RZ ;  /* 0x000100000e0e7824 */ /* 0x000fe200078e00ff */
[----:B------:R-:W-:Y:S01]  /*3ea0*/  F2FP.BF16.F32.PACK_AB R13, R13, R76 ;  /* 0x0000004c0d0d723e */ /* 0x000fe200000010ff */
[C---:B------:R-:W-:Y:S01]  /*3eb0*/  FMUL.FTZ R150, R148.reuse, R147 ;  /* 0x0000009394967220 */ /* 0x040fe20000410000 */
[----:B------:R-:W-:-:S03]  /*3ec0*/  FMUL.FTZ R148, R148, R149 ;  /* 0x0000009594947220 */ /* 0x000fc60000410000 */
[C---:B------:R-:W-:Y:S01]  /*3ed0*/  FFMA.FTZ R150, R14.reuse, R149, -R150 ;  /* 0x000000950e967223 */ /* 0x040fe20000010896 */
[----:B------:R-:W-:Y:S01]  /*3ee0*/  FFMA.FTZ R148, R14, R147, R148 ;  /* 0x000000930e947223 */ /* 0x000fe20000010094 */
[C---:B------:R-:W-:Y:S01]  /*3ef0*/  LOP3.LUT R14, R15.reuse, 0xffff0000, RZ, 0xc0, !PT ;  /* 0xffff00000f0e7812 */ /* 0x040fe200078ec0ff */
[----:B------:R-:W-:-:S03]  /*3f00*/  IMAD.U32 R15, R15, 0x10000, RZ ;  /* 0x000100000f0f7824 */ /* 0x000fc600078e00ff */
        /* <DEDUP_REMOVED lines=11> */
[----:B------:R-:W-:-:S05]  /*3fc0*/  FFMA.FTZ R15, R12, R77, R15 ;  /* 0x0000004d0c0f7223 */ /* 0x000fca000001000f */
[----:B------:R-:W-:Y:S01]  /*3fd0*/  F2FP.BF16.F32.PACK_AB R75, R15, R75 ;  /* 0x0000004b0f4b723e */ /* 0x000fe200000010ff */
[----:B------:R-:W-:Y:S02]  /*3fe0*/  IMAD.MOV.U32 R15, RZ, RZ, R14 ;  /* 0x000000ffff0f7224 */ /* 0x000fe400078e000e */
[----:B------:R-:W-:Y:S02]  /*3ff0*/  IMAD.MOV.U32 R14, RZ, RZ, R148 ;  /* 0x000000ffff0e7224 */ /* 0x000fe400078e0094 */
[----:B------:R-:W-:-:S07]  /*4000*/  IMAD.MOV.U32 R12, RZ, RZ, R75 ;  /* 0x000000ffff0c7224 */ /* 0x000fce00078e004b */
.L_x_473:
[----:B------:R-:W-:Y:S05]  /*4010*/  BSYNC B3 ;  /* 0x0000000000037941 */ /* 0x000fea0003800000 */
.L_x_472:
[----:B---3--:R-:W-:-:S04]  /*4020*/  LEA R74, P3, R16, R11, 0x1 ;  /* 0x0000000b104a7211 */ /* 0x008fc800078608ff */
[----:B--2---:R-:W-:-:S05]  /*4030*/  LEA.HI.X R75, R16, R78, R17, 0x1, P3 ;  /* 0x0000004e104b7211 */ /* 0x004fca00018f0c11 */
[----:B0-----:R4:W-:Y:S04]  /*4040*/  ST.E.128 desc[UR56][R74.64], R12 ;  /* 0x0000000c4a007985 */ /* 0x0019e8000c101d38 */
.L_x_471:
[----:B------:R-:W-:Y:S05]  /*4050*/  BSYNC B2 ;  /* 0x0000000000027941 */ /* 0x000fea0003800000 */
.L_x_470:
[----:B------:R-:W-:Y:S01]  /*4060*/  ISETP.NE.AND P3, PT, R26, RZ, PT ;  /* 0x000000ff1a00720c */ /* 0x000fe20003f65270 */
[----:B------:R-:W-:-:S12]  /*4070*/  BSSY B2, `(.L_x_474) ;  /* 0x000003b000027945 */ /* 0x000fd80003800000 */
[----:B------:R-:W-:Y:S05]  /*4080*/  @!P3 BRA `(.L_x_475) ;  /* 0x0000000000e4b947 */ /* 0x000fea0003800000 */
[----:B----4-:R4:W0:Y:S01]  /*4090*/  LDS.128 R12, [R28] ;  /* 0x000000001c0c7984 */ /* 0x0108220000000c00 */
[----:B------:R-:W-:Y:S01]  /*40a0*/  ISETP.GE.AND P3, PT, R170, R124, PT ;  /* 0x0000007caa00720c */ /* 0x000fe20003f66270 */
[----:B------:R-:W-:-:S12]  /*40b0*/  BSSY B3, `(.L_x_476) ;  /* 0x0000031000037945 */ /* 0x000fd80003800000 */
[----:B----4-:R-:W-:Y:S05]  /*40c0*/  @P3 BRA `(.L_x_477) ;  /* 0x0000000000bc3947 */ /* 0x010fea0003800000 */
[--C-:B------:R-:W-:Y:S01]  /*40d0*/  SHF.R.U64 R70, R70, 0x10, R71.reuse ;  /* 0x0000001046467819 */ /* 0x100fe20000001247 */
[----:B0-----:R-:W-:Y:S01]  /*40e0*/  IMAD.U32 R75, R13, 0x10000, RZ ;  /* 0x000100000d4b7824 */ /* 0x001fe200078e00ff */
[----:B------:R-:W-:Y:S02]  /*40f0*/  SHF.R.U32.HI R74, RZ, 0x10, R71 ;  /* 0x00000010ff4a7819 */ /* 0x000fe40000011647 */
[--C-:B------:R-:W-:Y:S02]  /*4100*/  SHF.R.U64 R71, R72, 0x10, R73.reuse ;  /* 0x0000001048477819 */ /* 0x100fe40000001249 */
[----:B------:R-:W-:Y:S02]  /*4110*/  SHF.R.U32.HI R72, RZ, 0x10, R73 ;  /* 0x00000010ff487819 */ /* 0x000fe40000011649 */
[C---:B------:R-:W-:Y:S02]  /*4120*/  PRMT R73, R197.reuse, 0x5410, R71 ;  /* 0x00005410c5497816 */ /* 0x040fe40000000047 */
[----:B------:R-:W-:-:S02]  /*4130*/  PRMT R70, R197, 0x5432, R70 ;  /* 0x00005432c5467816 */ /* 0x000fc40000000046 */
[----:B------:R-:W-:Y:S02]  /*4140*/  LOP3.LUT R77, R13, 0xffff0000, RZ, 0xc0, !PT ;  /* 0xffff00000d4d7812 */ /* 0x000fe400078ec0ff */
[C---:B------:R-:W-:Y:S01]  /*4150*/  LOP3.LUT R76, R73.reuse, 0xffff0000, RZ, 0xc0, !PT ;  /* 0xffff0000494c7812 */ /* 0x040fe200078ec0ff */
[----:B------:R-:W-:Y:S01]  /*4160*/  IMAD.U32 R73, R73, 0x10000, RZ ;  /* 0x0001000049497824 */ /* 0x000fe200078e00ff */
[----:B------:R-:W-:Y:S02]  /*4170*/  PRMT R71, R198, 0x5410, R72 ;  /* 0x00005410c6477816 */ /* 0x000fe40000000048 */
[----:B------:R-:W-:Y:S01]  /*4180*/  LOP3.LUT R13, R70, 0xffff0000, RZ, 0xc0, !PT ;  /* 0xffff0000460d7812 */ /* 0x000fe200078ec0ff */
[----:B------:R-:W-:Y:S01]  /*4190*/  FMUL.FTZ R72, R77, R76 ;  /* 0x0000004c4d487220 */ /* 0x000fe20000410000 */
[----:B------:R-:W-:Y:S01]  /*41a0*/  PRMT R74, R198, 0x5432, R74 ;  /* 0x00005432c64a7816 */ /* 0x000fe2000000004a */
[----:B------:R-:W-:Y:S02]  /*41b0*/  IMAD.U32 R70, R70, 0x10000, RZ ;  /* 0x0001000046467824 */ /* 0x000fe400078e00ff */
[-C--:B------:R-:W-:Y:S01]  /*41c0*/  FFMA.FTZ R72, R75, R13.reuse, -R72 ;  /* 0x0000000d4b487223 */ /* 0x080fe20000010848 */
[----:B------:R-:W-:Y:S01]  /*41d0*/  FMUL.FTZ R13, R77, R13 ;  /* 0x0000000d4d0d7220 */ /* 0x000fe20000410000 */
[C---:B------:R-:W-:Y:S01]  /*41e0*/  IMAD.U32 R77, R74.reuse, 0x10000, RZ ;  /* 0x000100004a4d7824 */ /* 0x040fe200078e00ff */
[----:B------:R-:W-:-:S02]  /*41f0*/  LOP3.LUT R74, R74, 0xffff0000, RZ, 0xc0, !PT ;  /* 0xffff00004a4a7812 */ /* 0x000fc400078ec0ff */
[----:B------:R-:W-:Y:S01]  /*4200*/  FFMA.FTZ R13, R75, R76, R13 ;  /* 0x0000004c4b0d7223 */ /* 0x000fe2000001000d */
[C---:B------:R-:W-:Y:S01]  /*4210*/  LOP3.LUT R76, R14.reuse, 0xffff0000, RZ, 0xc0, !PT ;  /* 0xffff00000e4c7812 */ /* 0x040fe200078ec0ff */
[C---:B------:R-:W-:Y:S01]  /*4220*/  IMAD.U32 R75, R71.reuse, 0x10000, RZ ;  /* 0x00010000474b7824 */ /* 0x040fe200078e00ff */
[----:B------:R-:W-:Y:S02]  /*4230*/  SHF.L.U32 R14, R14, 0x10, RZ ;  /* 0x000000100e0e7819 */ /* 0x000fe400000006ff */
[----:B------:R-:W-:Y:S01]  /*4240*/  LOP3.LUT R71, R71, 0xffff0000, RZ, 0xc0, !PT ;  /* 0xffff000047477812 */ /* 0x000fe200078ec0ff */
[C---:B------:R-:W-:Y:S01]  /*4250*/  FMUL.FTZ R146, R76.reuse, R75 ;  /* 0x0000004b4c927220 */ /* 0x040fe20000410000 */
[-C--:B------:R-:W-:Y:S01]  /*4260*/  FMUL.FTZ R76, R76, R77.reuse ;  /* 0x0000004d4c4c7220 */ /* 0x080fe20000410000 */
[----:B------:R-:W-:Y:S02]  /*4270*/  F2FP.BF16.F32.PACK_AB R13, R13, R72 ;  /* 0x000000480d0d723e */ /* 0x000fe400000010ff */
        /* <DEDUP_REMOVED lines=20> */
.L_x_477:
[----:B------:R-:W-:Y:S05]  /*43c0*/  BSYNC B3 ;  /* 0x0000000000037941 */ /* 0x000fea0003800000 */
.L_x_476:
[----:B------:R-:W-:Y:S02]  /*43d0*/  IMAD.SHL.U32 R72, R163, 0x8, RZ ;  /* 0x00000008a3487824 */ /* 0x000fe400078e00ff */
[----:B---3--:R-:W-:Y:S02]  /*43e0*/  IMAD.MOV.U32 R70, RZ, RZ, R11 ;  /* 0x000000ffff467224 */ /* 0x008fe400078e000b */
[----:B--2---:R-:W-:Y:S02]  /*43f0*/  IMAD.MOV.U32 R71, RZ, RZ, R78 ;  /* 0x000000ffff477224 */ /* 0x004fe400078e004e */
[----:B------:R-:W-:-:S05]  /*4400*/  IMAD.WIDE R70, R72, 0x2, R70 ;  /* 0x0000000248467825 */ /* 0x000fca00078e0246 */
[----:B0-----:R0:W-:Y:S02]  /*4410*/  ST.E.128 desc[UR56][R70.64], R12 ;  /* 0x0000000c46007985 */ /* 0x0011e4000c101d38 */
.L_x_475:
[----:B------:R-:W-:Y:S05]  /*4420*/  BSYNC B2 ;  /* 0x0000000000027941 */ /* 0x000fea0003800000 */
.L_x_474:
[----:B------:R-:W-:Y:S01]  /*4430*/  ISETP.NE.AND P3, PT, R27, RZ, PT ;  /* 0x000000ff1b00720c */ /* 0x000fe20003f65270 */
[----:B------:R-:W-:-:S12]  /*4440*/  BSSY B2, `(.L_x_478) ;  /* 0x000003b000027945 */ /* 0x000fd80003800000 */
[----:B------:R-:W-:Y:S05]  /*4450*/  @!P3 BRA `(.L_x_479) ;  /* 0x0000000000e4b947 */ /* 0x000fea0003800000 */
[----:B0---4-:R0:W4:Y:S01]  /*4460*/  LDS.128 R12, [R29+0x3000] ;  /* 0x003000001d0c7984 */ /* 0x0111220000000c00 */
[----:B------:R-:W-:Y:S01]  /*4470*/  ISETP.GE.AND P3, PT, R169, R124, PT ;  /* 0x0000007ca900720c */ /* 0x000fe20003f66270 */
[----:B------:R-:W-:-:S12]  /*4480*/  BSSY B3, `(.L_x_480) ;  /* 0x0000031000037945 */ /* 0x000fd80003800000 */
[----:B0-----:R-:W-:Y:S05]  /*4490*/  @P3 BRA `(.L_x_481) ;  /* 0x0000000000bc3947 */ /* 0x001fea0003800000 */
[--C-:B------:R-:W-:Y:S01]  /*44a0*/  SHF.R.U64 R66, R66, 0x10, R67.reuse ;  /* 0x0000001042427819 */ /* 0x100fe20000001243 */
[----:B----4-:R-:W-:Y:S01]  /*44b0*/  IMAD.U32 R71, R13, 0x10000, RZ ;  /* 0x000100000d477824 */ /* 0x010fe200078e00ff */
        /* <DEDUP_REMOVED lines=19> */
[----:B------:R-:W-:Y:S01]  /*45f0*/  IMAD.U32 R14, R14, 0x10000, RZ ;  /* 0x000100000e0e7824 */ /* 0x000fe200078e00ff */
[C---:B------:R-:W-:Y:S02]  /*4600*/  SHF.L.U32 R71, R67.reuse, 0x10, RZ ;  /* 0x0000001043477819 */ /* 0x040fe400000006ff */
[----:B------:R-:W-:Y:S02]  /*4610*/  LOP3.LUT R67, R67, 0xffff0000, RZ, 0xc0, !PT ;  /* 0xffff000043437812 */ /* 0x000fe400078ec0ff */
        /* <DEDUP_REMOVED lines=23> */
.L_x_481:
[----:B------:R-:W-:Y:S05]  /*4790*/  BSYNC B3 ;  /* 0x0000000000037941 */ /* 0x000fea0003800000 */
.L_x_480:
[----:B------:R-:W-:Y:S02]  /*47a0*/  IMAD.SHL.U32 R68, R164, 0x8, RZ ;  /* 0x00000008a4447824 */ /* 0x000fe400078e00ff */
[----:B---3--:R-:W-:Y:S02]  /*47b0*/  IMAD.MOV.U32 R66, RZ, RZ, R11 ;  /* 0x000000ffff427224 */ /* 0x008fe400078e000b */
[----:B--2---:R-:W-:Y:S02]  /*47c0*/  IMAD.MOV.U32 R67, RZ, RZ, R78 ;  /* 0x000000ffff437224 */ /* 0x004fe400078e004e */
[----:B------:R-:W-:-:S05]  /*47d0*/  IMAD.WIDE R66, R68, 0x2, R66 ;  /* 0x0000000244427825 */ /* 0x000fca00078e0242 */
[----:B----4-:R0:W-:Y:S02]  /*47e0*/  ST.E.128 desc[UR56][R66.64], R12 ;  /* 0x0000000c42007985 */ /* 0x0101e4000c101d38 */
.L_x_479:
[----:B------:R-:W-:Y:S05]  /*47f0*/  BSYNC B2 ;  /* 0x0000000000027941 */ /* 0x000fea0003800000 */
.L_x_478:
[----:B------:R-:W-:Y:S01]  /*4800*/  ISETP.NE.AND P3, PT, R101, RZ, PT ;  /* 0x000000ff6500720c */ /* 0x000fe20003f65270 */
[----:B------:R-:W-:-:S12]  /*4810*/  BSSY B2, `(.L_x_482) ;  /* 0x0000039000027945 */ /* 0x000fd80003800000 */
[----:B------:R-:W-:Y:S05]  /*4820*/  @!P3 BRA `(.L_x_483) ;  /* 0x0000000000dcb947 */ /* 0x000fea0003800000 */
[----:B0---4-:R0:W4:Y:S01]  /*4830*/  LDS.128 R12, [R28+0x3000] ;  /* 0x003000001c0c7984 */ /* 0x0111220000000c00 */
[----:B------:R-:W-:Y:S01]  /*4840*/  ISETP.GE.AND P3, PT, R172, R124, PT ;  /* 0x0000007cac00720c */ /* 0x000fe20003f66270 */
[----:B------:R-:W-:-:S12]  /*4850*/  BSSY B3, `(.L_x_484) ;  /* 0x0000031000037945 */ /* 0x000fd80003800000 */
[----:B0-----:R-:W-:Y:S05]  /*4860*/  @P3 BRA `(.L_x_485) ;  /* 0x0000000000bc3947 */ /* 0x001fea0003800000 */
[--C-:B------:R-:W-:Y:S02]  /*4870*/  SHF.R.U64 R62, R62, 0x10, R63.reuse ;  /* 0x000000103e3e7819 */ /* 0x100fe4000000123f */
[----:B------:R-:W-:Y:S02]  /*4880*/  SHF.R.U32.HI R66, RZ, 0x10, R63 ;  /* 0x00000010ff427819 */ /* 0x000fe4000001163f */
[--C-:B------:R-:W-:Y:S02]  /*4890*/  SHF.R.U64 R63, R64, 0x10, R65.reuse ;  /* 0x00000010403f7819 */ /* 0x100fe40000001241 */
[----:B------:R-:W-:Y:S02]  /*48a0*/  SHF.R.U32.HI R64, RZ, 0x10, R65 ;  /* 0x00000010ff407819 */ /* 0x000fe40000011641 */
[----:B------:R-:W-:Y:S02]  /*48b0*/  PRMT R65, R193, 0x5432, R63 ;  /* 0x00005432c1417816 */ /* 0x000fe4000000003f */
[----:B------:R-:W-:-:S02]  /*48c0*/  PRMT R62, R194, 0x5432, R62 ;  /* 0x00005432c23e7816 */ /* 0x000fc4000000003e */
[----:B----4-:R-:W-:Y:S02]  /*48d0*/  LOP3.LUT R69, R13, 0xffff0000, RZ, 0xc0, !PT ;  /* 0xffff00000d457812 */ /* 0x010fe400078ec0ff */
[C---:B------:R-:W-:Y:S01]  /*48e0*/  LOP3.LUT R68, R65.reuse, 0xffff0000, RZ, 0xc0, !PT ;  /* 0xffff000041447812 */ /* 0x040fe200078ec0ff */
[----:B------:R-:W-:Y:S01]  /*48f0*/  IMAD.U32 R65, R65, 0x10000, RZ ;  /* 0x0001000041417824 */ /* 0x000fe200078e00ff */
[----:B------:R-:W-:Y:S02]  /*4900*/  SHF.L.U32 R67, R13, 0x10, RZ ;  /* 0x000000100d437819 */ /* 0x000fe400000006ff */
[----:B------:R-:W-:Y:S01]  /*4910*/  PRMT R63, R194, 0x5410, R64 ;  /* 0x00005410c23f7816 */ /* 0x000fe20000000040 */
[----:B------:R-:W-:Y:S01]  /*4920*/  FMUL.FTZ R64, R69, R68 ;  /* 0x0000004445407220 */ /* 0x000fe20000410000 */
[C---:B------:R-:W-:Y:S01]  /*4930*/  LOP3.LUT R13, R62.reuse, 0xffff0000, RZ, 0xc0, !PT ;  /* 0xffff00003e0d7812 */ /* 0x040fe200078ec0ff */
[----:B------:R-:W-:Y:S01]  /*4940*/  IMAD.U32 R62, R62, 0x10000, RZ ;  /* 0x000100003e3e7824 */ /* 0x000fe200078e00ff */
[----:B------:R-:W-:-:S03]  /*4950*/  PRMT R66, R193, 0x5410, R66 ;  /* 0x00005410c1427816 */ /* 0x000fc60000000042 */
        /* <DEDUP_REMOVED lines=32> */
.L_x_485:
[----:B------:R-:W-:Y:S05]  /*4b60*/  BSYNC B3 ;  /* 0x0000000000037941 */ /* 0x000fea0003800000 */
.L_x_484:
[----:B---3--:R-:W-:-:S04]  /*4b70*/  LEA R62, P3, R19, R11, 0x1 ;  /* 0x0000000b133e7211 */ /* 0x008fc800078608ff */
[----:B--2---:R-:W-:-:S05]  /*4b80*/  LEA.HI.X R63, R19, R78, R165, 0x1, P3 ;  /* 0x0000004e133f7211 */ /* 0x004fca00018f0ca5 */
[----:B----4-:R0:W-:Y:S04]  /*4b90*/  ST.E.128 desc[UR56][R62.64], R12 ;  /* 0x0000000c3e007985 */ /* 0x0101e8000c101d38 */
.L_x_483:
[----:B------:R-:W-:Y:S05]  /*4ba0*/  BSYNC B2 ;  /* 0x0000000000027941 */ /* 0x000fea0003800000 */
.L_x_482:
        /* <DEDUP_REMOVED lines=10> */
[----:B------:R-:W-:Y:S02]  /*4c50*/  SHF.R.U64 R59, R60, 0x10, R61 ;  /* 0x000000103c3b7819 */ /* 0x000fe4000000123d */
[----:B------:R-:W-:Y:S02]  /*4c60*/  PRMT R58, R182, 0x5432, R58 ;  /* 0x00005432b63a7816 */ /* 0x000fe4000000003a */
[----:B------:R-:W-:Y:S02]  /*4c70*/  PRMT R59, R159, 0x5432, R59 ;  /* 0x000054329f3b7816 */ /* 0x000fe4000000003b */
[----:B------:R-:W-:-:S02]  /*4c80*/  LOP3.LUT R65, R13, 0xffff0000, RZ, 0xc0, !PT ;  /* 0xffff00000d417812 */ /* 0x000fc400078ec0ff */
[C---:B------:R-:W-:Y:S01]  /*4c90*/  LOP3.LUT R64, R59.reuse, 0xffff0000, RZ, 0xc0, !PT ;  /* 0xffff00003b407812 */ /* 0x040fe200078ec0ff */
[----:B------:R-:W-:Y:S01]  /*4ca0*/  IMAD.U32 R59, R59, 0x10000, RZ ;  /* 0x000100003b3b7824 */ /* 0x000fe200078e00ff */
[----:B------:R-:W-:Y:S02]  /*4cb0*/  SHF.R.U32.HI R60, RZ, 0x10, R61 ;  /* 0x00000010ff3c7819 */ /* 0x000fe4000001163d */
[C---:B------:R-:W-:Y:S01]  /*4cc0*/  LOP3.LUT R13, R58.reuse, 0xffff0000, RZ, 0xc0, !PT ;  /* 0xffff00003a0d7812 */ /* 0x040fe200078ec0ff */
[----:B------:R-:W-:Y:S01]  /*4cd0*/  FMUL.FTZ R61, R65, R64 ;  /* 0x00000040413d7220 */ /* 0x000fe20000410000 */
[----:B------:R-:W-:Y:S01]  /*4ce0*/  PRMT R60, R159, 0x5410, R60 ;  /* 0x000054109f3c7816 */ /* 0x000fe2000000003c */
[----:B------:R-:W-:Y:S01]  /*4cf0*/  IMAD.U32 R58, R58, 0x10000, RZ ;  /* 0x000100003a3a7824 */ /* 0x000fe200078e00ff */
[----:B------:R-:W-:Y:S01]  /*4d00*/  PRMT R62, R182, 0x5410, R62 ;  /* 0x00005410b63e7816 */ /* 0x000fe2000000003e */
[-C--:B------:R-:W-:Y:S01]  /*4d10*/  FFMA.FTZ R61, R63, R13.reuse, -R61 ;  /* 0x0000000d3f3d7223 */ /* 0x080fe2000001083d */
[----:B------:R-:W-:-:S03]  /*4d20*/  FMUL.FTZ R13, R65, R13 ;  /* 0x0000000d410d7220 */ /* 0x000fc60000410000 */
[----:B------:R-:W-:Y:S02]  /*4d30*/  IMAD.U32 R65, R62, 0x10000, RZ ;  /* 0x000100003e417824 */ /* 0x000fe400078e00ff */
[----:B------:R-:W-:Y:S01]  /*4d40*/  FFMA.FTZ R13, R63, R64, R13 ;  /* 0x000000403f0d7223 */ /* 0x000fe2000001000d */
[----:B------:R-:W-:Y:S01]  /*4d50*/  LOP3.LUT R64, R14, 0xffff0000, RZ, 0xc0, !PT ;  /* 0xffff00000e407812 */ /* 0x000fe200078ec0ff */
[----:B------:R-:W-:Y:S01]  /*4d60*/  IMAD.U32 R63, R60, 0x10000, RZ ;  /* 0x000100003c3f7824 */ /* 0x000fe200078e00ff */
[----:B------:R-:W-:Y:S02]  /*4d70*/  SHF.L.U32 R14, R14, 0x10, RZ ;  /* 0x000000100e0e7819 */ /* 0x000fe400000006ff */
[----:B------:R-:W-:Y:S01]  /*4d80*/  LOP3.LUT R60, R60, 0xffff0000, RZ, 0xc0, !PT ;  /* 0xffff00003c3c7812 */ /* 0x000fe200078ec0ff */
[C---:B------:R-:W-:Y:S01]  /*4d90*/  FMUL.FTZ R66, R64.reuse, R63 ;  /* 0x0000003f40427220 */ /* 0x040fe20000410000 */
[----:B------:R-:W-:Y:S01]  /*4da0*/  FMUL.FTZ R64, R64, R65 ;  /* 0x0000004140407220 */ /* 0x000fe20000410000 */
[----:B------:R-:W-:-:S02]  /*4db0*/  LOP3.LUT R62, R62, 0xffff0000, RZ, 0xc0, !PT ;  /* 0xffff00003e3e7812 */ /* 0x000fc400078ec0ff */
[C---:B------:R-:W-:Y:S01]  /*4dc0*/  FFMA.FTZ R66, R14.reuse, R65, -R66 ;  /* 0x000000410e427223 */ /* 0x040fe20000010842 */
[----:B------:R-:W-:Y:S01]  /*4dd0*/  FFMA.FTZ R64, R14, R63, R64 ;  /* 0x0000003f0e407223 */ /* 0x000fe20000010040 */
[C---:B------:R-:W-:Y:S01]  /*4de0*/  LOP3.LUT R14, R15.reuse, 0xffff0000, RZ, 0xc0, !PT ;  /* 0xffff00000f0e7812 */ /* 0x040fe200078ec0ff */
[----:B------:R-:W-:Y:S01]  /*4df0*/  IMAD.U32 R15, R15, 0x10000, RZ ;  /* 0x000100000f0f7824 */ /* 0x000fe200078e00ff */
[----:B------:R-:W-:Y:S02]  /*4e00*/  F2FP.BF16.F32.PACK_AB R13, R13, R61 ;  /* 0x0000003d0d0d723e */ /* 0x000fe400000010ff */
        /* <DEDUP_REMOVED lines=16> */
.L_x_489:
[----:B------:R-:W-:Y:S05]  /*4f10*/  BSYNC B3 ;  /* 0x0000000000037941 */ /* 0x000fea0003800000 */
.L_x_488:
[----:B---3--:R-:W-:-:S04]  /*4f20*/  LEA R58, P3, R22, R11, 0x1 ;  /* 0x0000000b163a7211 */ /* 0x008fc800078608ff */
[----:B--2---:R-:W-:-:S05]  /*4f30*/  LEA.HI.X R59, R22, R78, R176, 0x1, P3 ;  /* 0x0000004e163b7211 */ /* 0x004fca00018f0cb0 */
[----:B----4-:R0:W-:Y:S04]  /*4f40*/  ST.E.128 desc[UR56][R58.64], R12 ;  /* 0x0000000c3a007985 */ /* 0x0101e8000c101d38 */
.L_x_487:
[----:B------:R-:W-:Y:S05]  /*4f50*/  BSYNC B2 ;  /* 0x0000000000027941 */ /* 0x000fea0003800000 */
.L_x_486:
[----:B------:R-:W-:-:S13]  /*4f60*/  ISETP.NE.AND P3, PT, R87, RZ, PT ;  /* 0x000000ff5700720c */ /* 0x000fda0003f65270 */
[----:B------:R-:W-:Y:S05]  /*4f70*/  @!P3 BRA `(.L_x_469) ;  /* 0x0000000000dcb947 */ /* 0x000fea0003800000 */
[----:B0---4-:R0:W4:Y:S01]  /*4f80*/  LDS.128 R12, [R28+0x6000] ;  /* 0x006000001c0c7984 */ /* 0x0111220000000c00 */
[C---:B---3--:R-:W-:Y:S01]  /*4f90*/  LEA R58, P3, R23.reuse, R11, 0x1 ;  /* 0x0000000b173a7211 */ /* 0x048fe200078608ff */
[----:B------:R-:W-:Y:S03]  /*4fa0*/  BSSY B2, `(.L_x_490) ;  /* 0x0000033000027945 */ /* 0x000fe60003800000 */
[----:B--2---:R-:W-:Y:S02]  /*4fb0*/  LEA.HI.X R59, R23, R78, R175, 0x1, P3 ;  /* 0x0000004e173b7211 */ /* 0x004fe400018f0caf */
[----:B------:R-:W-:-:S13]  /*4fc0*/  ISETP.GE.AND P3, PT, R173, R124, PT ;  /* 0x0000007cad00720c */ /* 0x000fda0003f66270 */
[----:B0-----:R-:W-:Y:S05]  /*4fd0*/  @P3 BRA `(.L_x_491) ;  /* 0x0000000000bc3947 */ /* 0x001fea0003800000 */
[----:B------:R-:W-:Y:S02]  /*4fe0*/  SHF.R.U64 R11, R54, 0x10, R55 ;  /* 0x00000010360b7819 */ /* 0x000fe40000001237 */
[--C-:B------:R-:W-:Y:S02]  /*4ff0*/  SHF.R.U64 R54, R56, 0x10, R57.reuse ;  /* 0x0000001038367819 */ /* 0x100fe40000001239 */
[----:B------:R-:W-:Y:S02]  /*5000*/  SHF.R.U32.HI R56, RZ, 0x10, R57 ;  /* 0x00000010ff387819 */ /* 0x000fe40000011639 */
[C---:B------:R-:W-:Y:S02]  /*5010*/  PRMT R54, R158.reuse, 0x5410, R54 ;  /* 0x000054109e367816 */ /* 0x040fe40000000036 */
[----:B------:R-:W-:Y:S02]  /*5020*/  PRMT R11, R157, 0x5410, R11 ;  /* 0x000054109d0b7816 */ /* 0x000fe4000000000b */
[----:B------:R-:W-:-:S02]  /*5030*/  PRMT R158, R158, 0x5432, R56 ;  /* 0x000054329e9e7816 */ /* 0x000fc40000000038 */
[C---:B----4-:R-:W-:Y:S01]  /*5040*/  LOP3.LUT R60, R13.reuse, 0xffff0000, RZ, 0xc0, !PT ;  /* 0xffff00000d3c7812 */ /* 0x050fe200078ec0ff */
[----:B------:R-:W-:Y:S01]  /*5050*/  IMAD.U32 R13, R13, 0x10000, RZ ;  /* 0x000100000d0d7824 */ /* 0x000fe200078e00ff */
[C---:B------:R-:W-:Y:S01]  /*5060*/  LOP3.LUT R57, R54.reuse, 0xffff0000, RZ, 0xc0, !PT ;  /* 0xffff000036397812 */ /* 0x040fe200078ec0ff */
[----:B------:R-:W-:Y:S01]  /*5070*/  IMAD.U32 R54, R54, 0x10000, RZ ;  /* 0x0001000036367824 */ /* 0x000fe200078e00ff */
[C---:B------:R-:W-:Y:S01]  /*5080*/  LOP3.LUT R56, R11.reuse, 0xffff0000, RZ, 0xc0, !PT ;  /* 0xffff00000b387812 */ /* 0x040fe200078ec0ff */
[----:B------:R-:W-:Y:S01]  /*5090*/  IMAD.U32 R11, R11, 0x10000, RZ ;  /* 0x000100000b0b7824 */ /* 0x000fe200078e00ff */
[----:B------:R-:W-:Y:S01]  /*50a0*/  SHF.R.U32.HI R55, RZ, 0x10, R55 ;  /* 0x00000010ff377819 */ /* 0x000fe20000011637 */
[C---:B------:R-:W-:Y:S02]  /*50b0*/  FMUL.FTZ R61, R60.reuse, R57 ;  /* 0x000000393c3d7220 */ /* 0x040fe40000410000 */
[-C--:B------:R-:W-:Y:S01]  /*50c0*/  FMUL.FTZ R60, R60, R56.reuse ;  /* 0x000000383c3c7220 */ /* 0x080fe20000410000 */
[----:B------:R-:W-:Y:S01]  /*50d0*/  PRMT R55, R157, 0x5432, R55 ;  /* 0x000054329d377816 */ /* 0x000fe20000000037 */
[----:B------:R-:W-:-:S02]  /*50e0*/  FFMA.FTZ R56, R13, R56, -R61 ;  /* 0x000000380d387223 */ /* 0x000fc4000001083d */
[----:B------:R-:W-:Y:S01]  /*50f0*/  FFMA.FTZ R13, R13, R57, R60 ;  /* 0x000000390d0d7223 */ /* 0x000fe2000001003c */
[----:B------:R-:W-:Y:S01]  /*5100*/  LOP3.LUT R60, R14, 0xffff0000, RZ, 0xc0, !PT ;  /* 0xffff00000e3c7812 */ /* 0x000fe200078ec0ff */
[C---:B------:R-:W-:Y:S01]  /*5110*/  IMAD.U32 R57, R158.reuse, 0x10000, RZ ;  /* 0x000100009e397824 */ /* 0x040fe200078e00ff */
[----:B------:R-:W-:Y:S01]  /*5120*/  LOP3.LUT R158, R158, 0xffff0000, RZ, 0xc0, !PT ;  /* 0xffff00009e9e7812 */ /* 0x000fe200078ec0ff */
[C---:B------:R-:W-:Y:S01]  /*5130*/  IMAD.U32 R61, R55.reuse, 0x10000, RZ ;  /* 0x00010000373d7824 */ /* 0x040fe200078e00ff */
[----:B------:R-:W-:Y:S01]  /*5140*/  LOP3.LUT R55, R55, 0xffff0000, RZ, 0xc0, !PT ;  /* 0xffff000037377812 */ /* 0x000fe200078ec0ff */
[----:B------:R-:W-:Y:S01]  /*5150*/  FMUL.FTZ R62, R60, R57 ;  /* 0x000000393c3e7220 */ /* 0x000fe20000410000 */
[----:B------:R-:W-:Y:S02]  /*5160*/  IMAD.U32 R14, R14, 0x10000, RZ ;  /* 0x000100000e0e7824 */ /* 0x000fe400078e00ff */
[-C--:B------:R-:W-:Y:S01]  /*5170*/  FMUL.FTZ R60, R60, R61.reuse ;  /* 0x0000003d3c3c7220 */ /* 0x080fe20000410000 */
[----:B------:R-:W-:Y:S01]  /*5180*/  F2FP.BF16.F32.PACK_AB R13, R13, R56 ;  /* 0x000000380d0d723e */ /* 0x000fe200000010ff */
[----:B------:R-:W-:-:S02]  /*5190*/  FFMA.FTZ R62, R14, R61, -R62 ;  /* 0x0000003d0e3e7223 */ /* 0x000fc4000001083e */
[----:B------:R-:W-:Y:S01]  /*51a0*/  FFMA.FTZ R60, R14, R57, R60 ;  /* 0x000000390e3c7223 */ /* 0x000fe2000001003c */
[C---:B------:R-:W-:Y:S02]  /*51b0*/  LOP3.LUT R14, R15.reuse, 0xffff0000, RZ, 0xc0, !PT ;  /* 0xffff00000f0e7812 */ /* 0x040fe400078ec0ff */
[----:B------:R-:W-:Y:S02]  /*51c0*/  SHF.L.U32 R15, R15, 0x10, RZ ;  /* 0x000000100f0f7819 */ /* 0x000fe400000006ff */
        /* <DEDUP_REMOVED lines=16> */
.L_x_491:
[----:B------:R-:W-:Y:S05]  /*52d0*/  BSYNC B2 ;  /* 0x0000000000027941 */ /* 0x000fea0003800000 */
.L_x_490:
[----:B----4-:R0:W-:Y:S02]  /*52e0*/  ST.E.128 desc[UR56][R58.64], R12 ;  /* 0x0000000c3a007985 */ /* 0x0101e4000c101d38 */
.L_x_469:
[----:B------:R-:W-:Y:S05]  /*52f0*/  BSYNC B1 ;  /* 0x0000000000017941 */ /* 0x000fea0003800000 */
.L_x_468:
[----:B------:R-:W-:-:S03]  /*5300*/  UMOV UR4, 0xffffffff ;  /* 0xffffffff00047882 */ /* 0x000fc60000000000 */
[----:B------:R-:W-:Y:S05]  /*5310*/  BRA.DIV UR4, `(.L_x_492) ;  /* 0x000001c204b07947 */ /* 0x000fea000b800000 */
[----:B-1----:R-:W1:Y:S04]  /*5320*/  SHFL.IDX PT, R115, R115, 0x1, 0x1c1f ;  /* 0x003c1f0073737f89 */ /* 0x002e6800000e0000 */
[----:B------:R-:W0:Y:S02]  /*5330*/  SHFL.IDX PT, R118, R118, 0x1, 0x1c1f ;  /* 0x003c1f0076767f89 */ /* 0x000e2400000e0000 */
.L_x_799:
[----:B------:R-:W-:Y:S05]  /*5340*/  @P4 BRA `(.L_x_493) ;  /* 0x0000005800844947 */ /* 0x000fea0003800000 */
[----:B------:R-:W-:Y:S01]  /*5350*/  ISETP.NE.AND P3, PT, R9, RZ, PT ;  /* 0x000000ff0900720c */ /* 0x000fe20003f65270 */
[----:B------:R-:W-:-:S12]  /*5360*/  BSSY B1, `(.L_x_494) ;  /* 0x0000039000017945 */ /* 0x000fd80003800000 */
[----:B------:R-:W-:Y:S05]  /*5370*/  @!P3 BRA `(.L_x_495) ;  /* 0x0000000000dcb947 */ /* 0x000fea0003800000 */
[----:B0---4-:R0:W4:Y:S01]  /*5380*/  LDS.128 R12, [R29+0x2000] ;  /* 0x002000001d0c7984 */ /* 0x0111220000000c00 */
[----:B------:R-:W-:Y:S01]  /*5390*/  ISETP.GE.AND P3, PT, R160, R124, PT ;  /* 0x0000007ca000720c */ /* 0x000fe20003f66270 */
[----:B------:R-:W-:-:S12]  /*53a0*/  BSSY B2, `(.L_x_496) ;  /* 0x0000031000027945 */ /* 0x000fd80003800000 */
[----:B0-----:R-:W-:Y:S05]  /*53b0*/  @P3 BRA `(.L_x_497) ;  /* 0x0000000000bc3947 */ /* 0x001fea0003800000 */
[--C-:B---3--:R-:W-:Y:S02]  /*53c0*/  SHF.R.U64 R11, R50, 0x10, R51.reuse ;  /* 0x00000010320b7819 */ /* 0x108fe40000001233 */
[----:B------:R-:W-:Y:S02]  /*53d0*/  SHF.R.U32.HI R50, RZ, 0x10, R51 ;  /* 0x00000010ff327819 */ /* 0x000fe40000011633 */
[----:B------:R-:W-:Y:S02]  /*53e0*/  SHF.R.U64 R51, R52, 0x10, R53 ;  /* 0x0000001034337819 */ /* 0x000fe40000001235 */
[----:B------:R-:W-:Y:S02]  /*53f0*/  PRMT R11, R155, 0x5410, R11 ;  /* 0x000054109b0b7816 */ /* 0x000fe4000000000b */
[----:B------:R-:W-:Y:S02]  /*5400*/  PRMT R51, R156, 0x5410, R51 ;  /* 0x000054109c337816 */ /* 0x000fe40000000033 */
[----:B------:R-:W-:-:S02]  /*5410*/  SHF.R.U32.HI R52, RZ, 0x10, R53 ;  /* 0x00000010ff347819 */ /* 0x000fc40000011635 */
[C---:B----4-:R-:W-:Y:S01]  /*5420*/  LOP3.LUT R56, R13.reuse, 0xffff0000, RZ, 0xc0, !PT ;  /* 0xffff00000d387812 */ /* 0x050fe200078ec0ff */
[----:B------:R-:W-:Y:S01]  /*5430*/  IMAD.U32 R13, R13, 0x10000, RZ ;  /* 0x000100000d0d7824 */ /* 0x000fe200078e00ff */
[C---:B------:R-:W-:Y:S01]  /*5440*/  LOP3.LUT R53, R51.reuse, 0xffff0000, RZ, 0xc0, !PT ;  /* 0xffff000033357812 */ /* 0x040fe200078ec0ff */
[----:B------:R-:W-:Y:S01]  /*5450*/  IMAD.U32 R51, R51, 0x10000, RZ ;  /* 0x0001000033337824 */ /* 0x000fe200078e00ff */
[----:B------:R-:W-:Y:S02]  /*5460*/  LOP3.LUT R54, R11, 0xffff0000, RZ, 0xc0, !PT ;  /* 0xffff00000b367812 */ /* 0x000fe400078ec0ff */
[----:B------:R-:W-:Y:S01]  /*5470*/  PRMT R52, R156, 0x5432, R52 ;  /* 0x000054329c347816 */ /* 0x000fe20000000034 */
[CC--:B------:R-:W-:Y:S01]  /*5480*/  FMUL.FTZ R55, R56.reuse, R53.reuse ;  /* 0x0000003538377220 */ /* 0x0c0fe20000410000 */
[----:B------:R-:W-:Y:S01]  /*5490*/  PRMT R50, R155, 0x5432, R50 ;  /* 0x000054329b327816 */ /* 0x000fe20000000032 */
[-C--:B------:R-:W-:Y:S01]  /*54a0*/  FMUL.FTZ R56, R56, R54.reuse ;  /* 0x0000003638387220 */ /* 0x080fe20000410000 */
[----:B------:R-:W-:Y:S01]  /*54b0*/  LOP3.LUT R57, R14, 0xffff0000, RZ, 0xc0, !PT ;  /* 0xffff00000e397812 */ /* 0x000fe200078ec0ff */
[----:B------:R-:W-:Y:S01]  /*54c0*/  FFMA.FTZ R55, R13, R54, -R55 ;  /* 0x000000360d377223 */ /* 0x000fe20000010837 */
[----:B------:R-:W-:Y:S01]  /*54d0*/  SHF.L.U32 R11, R11, 0x10, RZ ;  /* 0x000000100b0b7819 */ /* 0x000fe200000006ff */
[----:B------:R-:W-:Y:S01]  /*54e0*/  FFMA.FTZ R56, R13, R53, R56 ;  /* 0x000000350d387223 */ /* 0x000fe20000010038 */
[C---:B------:R-:W-:Y:S01]  /*54f0*/  IMAD.U32 R53, R52.reuse, 0x10000, RZ ;  /* 0x0001000034357824 */ /* 0x040fe200078e00ff */
[----:B------:R-:W-:Y:S01]  /*5500*/  LOP3.LUT R52, R52, 0xffff0000, RZ, 0xc0, !PT ;  /* 0xffff000034347812 */ /* 0x000fe200078ec0ff */
[C---:B------:R-:W-:Y:S01]  /*5510*/  IMAD.U32 R54, R50.reuse, 0x10000, RZ ;  /* 0x0001000032367824 */ /* 0x040fe200078e00ff */
[----:B------:R-:W-:Y:S01]  /*5520*/  LOP3.LUT R50, R50, 0xffff0000, RZ, 0xc0, !PT ;  /* 0xffff000032327812 */ /* 0x000fe200078ec0ff */
[----:B------:R-:W-:-:S02]  /*5530*/  IMAD.U32 R13, R14, 0x10000, RZ ;  /* 0x000100000e0d7824 */ /* 0x000fc400078e00ff */
        /* <DEDUP_REMOVED lines=23> */
.L_x_497:
[----:B------:R-:W-:Y:S05]  /*56b0*/  BSYNC B2 ;  /* 0x0000000000027941 */ /* 0x000fea0003800000 */
.L_x_496:
[----:B------:R-:W-:-:S04]  /*56c0*/  LEA R50, P3, R16, R118, 0x1 ;  /* 0x0000007610327211 */ /* 0x000fc800078608ff */
[----:B-1----:R-:W-:-:S05]  /*56d0*/  LEA.HI.X R51, R16, R115, R17, 0x1, P3 ;  /* 0x0000007310337211 */ /* 0x002fca00018f0c11 */
[----:B----4-:R0:W-:Y:S04]  /*56e0*/  ST.E.128 desc[UR56][R50.64], R12 ;  /* 0x0000000c32007985 */ /* 0x0101e8000c101d38 */
.L_x_495:
[----:B------:R-:W-:Y:S05]  /*56f0*/  BSYNC B1 ;  /* 0x0000000000017941 */ /* 0x000fea0003800000 */
.L_x_494:
[----:B------:R-:W-:Y:S01]  /*5700*/  ISETP.NE.AND P3, PT, R26, RZ, PT ;  /* 0x000000ff1a00720c */ /* 0x000fe20003f65270 */
[----:B------:R-:W-:-:S12]  /*5710*/  BSSY B1, `(.L_x_498) ;  /* 0x000003b000017945 */ /* 0x000fd80003800000 */
[----:B------:R-:W-:Y:S05]  /*5720*/  @!P3 BRA `(.L_x_499) ;  /* 0x0000000000e4b947 */ /* 0x000fea0003800000 */
[----:B0---4-:R0:W4:Y:S01]  /*5730*/  LDS.128 R12, [R28+0x2000] ;  /* 0x002000001c0c7984 */ /* 0x0111220000000c00 */
[----:B------:R-:W-:Y:S01]  /*5740*/  ISETP.GE.AND P3, PT, R170, R124, PT ;  /* 0x0000007caa00720c */ /* 0x000fe20003f66270 */
[----:B---3--:R-:W-:Y:S01]  /*5750*/  IMAD.SHL.U32 R11, R163, 0x8, RZ ;  /* 0x00000008a30b7824 */ /* 0x008fe200078e00ff */
[----:B------:R-:W-:Y:S01]  /*5760*/  BSSY B2, `(.L_x_500) ;  /* 0x0000034000027945 */ /* 0x000fe20003800000 */
[----:B------:R-:W-:Y:S02]  /*5770*/  IMAD.MOV.U32 R50, RZ, RZ, R118 ;  /* 0x000000ffff327224 */ /* 0x000fe400078e0076 */
[----:B-1----:R-:W-:Y:S02]  /*5780*/  IMAD.MOV.U32 R51, RZ, RZ, R115 ;  /* 0x000000ffff337224 */ /* 0x002fe400078e0073 */
[----:B------:R-:W-:-:S06]  /*5790*/  IMAD.WIDE R50, R11, 0x2, R50 ;  /* 0x000000020b327825 */ /* 0x000fcc00078e0232 */
[----:B0-----:R-:W-:Y:S05]  /*57a0*/  @P3 BRA `(.L_x_501) ;  /* 0x0000000000bc3947 */ /* 0x001fea0003800000 */
[--C-:B------:R-:W-:Y:S02]  /*57b0*/  SHF.R.U64 R11, R46, 0x10, R47.reuse ;  /* 0x000000102e0b7819 */ /* 0x100fe4000000122f */
        /* <DEDUP_REMOVED lines=9> */
[C---:B------:R-:W-:Y:S01]  /*5850*/  LOP3.LUT R52, R11.reuse, 0xffff0000, RZ, 0xc0, !PT ;  /* 0xffff00000b347812 */ /* 0x040fe200078ec0ff */
[----:B------:R-:W-:Y:S01]  /*5860*/  IMAD.U32 R11, R11, 0x10000, RZ ;  /* 0x000100000b0b7824 */ /* 0x000fe200078e00ff */
[----:B------:R-:W-:Y:S01]  /*5870*/  PRMT R48, R154, 0x5432, R48 ;  /* 0x000054329a307816 */ /* 0x000fe20000000030 */
[C---:B------:R-:W-:Y:S01]  /*5880*/  FMUL.FTZ R53, R54.reuse, R49 ;  /* 0x0000003136357220 */ /* 0x040fe20000410000 */
[----:B------:R-:W-:Y:S01]  /*5890*/  PRMT R46, R153, 0x5432, R46 ;  /* 0x00005432992e7816 */ /* 0x000fe2000000002e */
[-C--:B------:R-:W-:Y:S01]  /*58a0*/  FMUL.FTZ R54, R54, R52.reuse ;  /* 0x0000003436367220 */ /* 0x080fe20000410000 */
[----:B------:R-:W-:Y:S01]  /*58b0*/  LOP3.LUT R55, R14, 0xffff0000, RZ, 0xc0, !PT ;  /* 0xffff00000e377812 */ /* 0x000fe200078ec0ff */
[----:B------:R-:W-:-:S02]  /*58c0*/  FFMA.FTZ R53, R13, R52, -R53 ;  /* 0x000000340d357223 */ /* 0x000fc40000010835 */
[----:B------:R-:W-:Y:S01]  /*58d0*/  FFMA.FTZ R54, R13, R49, R54 ;  /* 0x000000310d367223 */ /* 0x000fe20000010036 */
[----:B------:R-:W-:Y:S01]  /*58e0*/  IMAD.U32 R49, R48, 0x10000, RZ ;  /* 0x0001000030317824 */ /* 0x000fe200078e00ff */
[----:B------:R-:W-:Y:S01]  /*58f0*/  SHF.L.U32 R13, R14, 0x10, RZ ;  /* 0x000000100e0d7819 */ /* 0x000fe200000006ff */
[----:B------:R-:W-:Y:S01]  /*5900*/  IMAD.U32 R52, R46, 0x10000, RZ ;  /* 0x000100002e347824 */ /* 0x000fe200078e00ff */
[----:B------:R-:W-:Y:S01]  /*5910*/  LOP3.LUT R48, R48, 0xffff0000, RZ, 0xc0, !PT ;  /* 0xffff000030307812 */ /* 0x000fe200078ec0ff */
[C---:B------:R-:W-:Y:S01]  /*5920*/  FMUL.FTZ R14, R55.reuse, R49 ;  /* 0x00000031370e7220 */ /* 0x040fe20000410000 */
[----:B------:R-:W-:Y:S01]  /*5930*/  LOP3.LUT R46, R46, 0xffff0000, RZ, 0xc0, !PT ;  /* 0xffff00002e2e7812 */ /* 0x000fe200078ec0ff */
[-C--:B------:R-:W-:Y:S01]  /*5940*/  FMUL.FTZ R55, R55, R52.reuse ;  /* 0x0000003437377220 */ /* 0x080fe20000410000 */
[----:B------:R-:W-:Y:S01]  /*5950*/  F2FP.BF16.F32.PACK_AB R53, R54, R53 ;  /* 0x000000353635723e */ /* 0x000fe200000010ff */
[C---:B------:R-:W-:Y:S02]  /*5960*/  FFMA.FTZ R14, R13.reuse, R52, -R14 ;  /* 0x000000340d0e7223 */ /* 0x040fe4000001080e */
        /* <DEDUP_REMOVED lines=19> */
.L_x_501:
[----:B------:R-:W-:Y:S05]  /*5aa0*/  BSYNC B2 ;  /* 0x0000000000027941 */ /* 0x000fea0003800000 */
.L_x_500:
[----:B----4-:R0:W-:Y:S02]  /*5ab0*/  ST.E.128 desc[UR56][R50.64], R12 ;  /* 0x0000000c32007985 */ /* 0x0101e4000c101d38 */
.L_x_499:
[----:B------:R-:W-:Y:S05]  /*5ac0*/  BSYNC B1 ;  /* 0x0000000000017941 */ /* 0x000fea0003800000 */
.L_x_498:
        /* <DEDUP_REMOVED lines=11> */
[--C-:B------:R-:W-:Y:S01]  /*5b80*/  SHF.R.U64 R11, R42, 0x10, R43.reuse ;  /* 0x000000102a0b7819 */ /* 0x100fe2000000122b */
[----:B----4-:R-:W-:Y:S01]  /*5b90*/  IMAD.U32 R52, R13, 0x10000, RZ ;  /* 0x000100000d347824 */ /* 0x010fe200078e00ff */
[----:B------:R-:W-:Y:S02]  /*5ba0*/  SHF.R.U32.HI R42, RZ, 0x10, R43 ;  /* 0x00000010ff2a7819 */ /* 0x000fe4000001162b */
[----:B------:R-:W-:Y:S02]  /*5bb0*/  SHF.R.U64 R43, R44, 0x10, R45 ;  /* 0x000000102c2b7819 */ /* 0x000fe4000000122d */
[----:B------:R-:W-:Y:S02]  /*5bc0*/  PRMT R11, R151, 0x5410, R11 ;  /* 0x00005410970b7816 */ /* 0x000fe4000000000b */
[----:B------:R-:W-:Y:S02]  /*5bd0*/  PRMT R43, R152, 0x5410, R43 ;  /* 0x00005410982b7816 */ /* 0x000fe4000000002b */
[----:B------:R-:W-:Y:S01]  /*5be0*/  SHF.R.U32.HI R48, RZ, 0x10, R45 ;  /* 0x00000010ff307819 */ /* 0x000fe2000001162d */
[----:B------:R-:W-:Y:S01]  /*5bf0*/  IMAD.U32 R45, R14, 0x10000, RZ ;  /* 0x000100000e2d7824 */ /* 0x000fe200078e00ff */
[----:B------:R-:W-:-:S02]  /*5c00*/  LOP3.LUT R50, R13, 0xffff0000, RZ, 0xc0, !PT ;  /* 0xffff00000d327812 */ /* 0x000fc400078ec0ff */
        /* <DEDUP_REMOVED lines=9> */
[----:B------:R-:W-:Y:S02]  /*5ca0*/  IMAD.U32 R13, R48, 0x10000, RZ ;  /* 0x00010000300d7824 */ /* 0x000fe400078e00ff */
[----:B------:R-:W-:Y:S01]  /*5cb0*/  FFMA.FTZ R53, R52, R51, -R53 ;  /* 0x0000003334357223 */ /* 0x000fe20000010835 */
[----:B------:R-:W-:-:S02]  /*5cc0*/  IMAD.U32 R51, R42, 0x10000, RZ ;  /* 0x000100002a337824 */ /* 0x000fc400078e00ff */
[----:B------:R-:W-:Y:S01]  /*5cd0*/  FFMA.FTZ R50, R52, R49, R50 ;  /* 0x0000003134327223 */ /* 0x000fe20000010032 */
[----:B------:R-:W-:Y:S01]  /*5ce0*/  FMUL.FTZ R49, R14, R13 ;  /* 0x0000000d0e317220 */ /* 0x000fe20000410000 */
[----:B------:R-:W-:Y:S01]  /*5cf0*/  LOP3.LUT R44, R15, 0xffff0000, RZ, 0xc0, !PT ;  /* 0xffff00000f2c7812 */ /* 0x000fe200078ec0ff */
[----:B------:R-:W-:Y:S02]  /*5d00*/  IMAD.U32 R52, R12, 0x10000, RZ ;  /* 0x000100000c347824 */ /* 0x000fe400078e00ff */
[-C--:B------:R-:W-:Y:S01]  /*5d10*/  FMUL.FTZ R14, R14, R51.reuse ;  /* 0x000000330e0e7220 */ /* 0x080fe20000410000 */
[----:B------:R-:W-:Y:S01]  /*5d20*/  LOP3.LUT R48, R48, 0xffff0000, RZ, 0xc0, !PT ;  /* 0xffff000030307812 */ /* 0x000fe200078ec0ff */
[C---:B------:R-:W-:Y:S01]  /*5d30*/  FFMA.FTZ R49, R45.reuse, R51, -R49 ;  /* 0x000000332d317223 */ /* 0x040fe20000010831 */
[----:B------:R-:W-:Y:S01]  /*5d40*/  LOP3.LUT R42, R42, 0xffff0000, RZ, 0xc0, !PT ;  /* 0xffff00002a2a7812 */ /* 0x000fe200078ec0ff */
[----:B------:R-:W-:Y:S01]  /*5d50*/  FFMA.FTZ R14, R45, R13, R14 ;  /* 0x0000000d2d0e7223 */ /* 0x000fe2000001000e */
[----:B------:R-:W-:Y:S01]  /*5d60*/  LOP3.LUT R12, R12, 0xffff0000, RZ, 0xc0, !PT ;  /* 0xffff00000c0c7812 */ /* 0x000fe200078ec0ff */
[C---:B------:R-:W-:Y:S01]  /*5d70*/  FMUL.FTZ R13, R44.reuse, R48 ;  /* 0x000000302c0d7220 */ /* 0x040fe20000410000 */
[----:B------:R-:W-:Y:S01]  /*5d80*/  SHF.L.U32 R15, R15, 0x10, RZ ;  /* 0x000000100f0f7819 */ /* 0x000fe200000006ff */
[-C--:B------:R-:W-:Y:S01]  /*5d90*/  FMUL.FTZ R45, R44, R42.reuse ;  /* 0x0000002a2c2d7220 */ /* 0x080fe20000410000 */
[----:B------:R-:W-:Y:S01]  /*5da0*/  F2FP.BF16.F32.PACK_AB R50, R50, R53 ;  /* 0x000000353232723e */ /* 0x000fe200000010ff */
[C---:B------:R-:W-:Y:S01]  /*5db0*/  FMUL.FTZ R44, R12.reuse, R43 ;  /* 0x0000002b0c2c7220 */ /* 0x040fe20000410000 */
[-C--:B------:R-:W-:Y:S01]  /*5dc0*/  FMUL.FTZ R12, R12, R11.reuse ;  /* 0x0000000b0c0c7220 */ /* 0x080fe20000410000 */
[C---:B------:R-:W-:Y:S01]  /*5dd0*/  FFMA.FTZ R13, R15.reuse, R42, -R13 ;  /* 0x0000002a0f0d7223 */ /* 0x040fe2000001080d */
[----:B------:R-:W-:Y:S01]  /*5de0*/  FFMA.FTZ R48, R15, R48, R45 ;  /* 0x000000300f307223 */ /* 0x000fe2000001002d */
[C---:B------:R-:W-:Y:S01]  /*5df0*/  FFMA.FTZ R44, R52.reuse, R11, -R44 ;  /* 0x0000000b342c7223 */ /* 0x040fe2000001082c */
[----:B------:R-:W-:Y:S01]  /*5e00*/  FFMA.FTZ R43, R52, R43, R12 ;  /* 0x0000002b342b7223 */ /* 0x000fe2000001000c */
[----:B------:R-:W-:-:S02]  /*5e10*/  F2FP.BF16.F32.PACK_AB R14, R14, R49 ;  /* 0x000000310e0e723e */ /* 0x000fc400000010ff */
[----:B------:R-:W-:Y:S01]  /*5e20*/  F2FP.BF16.F32.PACK_AB R15, R48, R13 ;  /* 0x0000000d300f723e */ /* 0x000fe200000010ff */
[----:B------:R-:W-:Y:S01]  /*5e30*/  IMAD.MOV.U32 R13, RZ, RZ, R50 ;  /* 0x000000ffff0d7224 */ /* 0x000fe200078e0032 */
[----:B------:R-:W-:-:S07]  /*5e40*/  F2FP.BF16.F32.PACK_AB R12, R43, R44 ;  /* 0x0000002c2b0c723e */ /* 0x000fce00000010ff */
.L_x_505:
[----:B------:R-:W-:Y:S05]  /*5e50*/  BSYNC B2 ;  /* 0x0000000000027941 */ /* 0x000fea0003800000 */
.L_x_504:
[----:B----4-:R0:W-:Y:S02]  /*5e60*/  ST.E.128 desc[UR56][R46.64], R12 ;  /* 0x0000000c2e007985 */ /* 0x0101e4000c101d38 */
.L_x_503:
[----:B------:R-:W-:Y:S05]  /*5e70*/  BSYNC B1 ;  /* 0x0000000000017941 */ /* 0x000fea0003800000 */
.L_x_502:
[----:B------:R-:W-:Y:S01]  /*5e80*/  ISETP.NE.AND P3, PT, R101, RZ, PT ;  /* 0x000000ff6500720c */ /* 0x000fe20003f65270 */
[----:B------:R-:W-:-:S12]  /*5e90*/  BSSY B1, `(.L_x_506) ;  /* 0x0000037000017945 */ /* 0x000fd80003800000 */
[----:B------:R-:W-:Y:S05]  /*5ea0*/  @!P3 BRA `(.L_x_507) ;  /* 0x0000000000d4b947 */ /* 0x000fea0003800000 */
[----:B0---4-:R0:W4:Y:S01]  /*5eb0*/  LDS.128 R12, [R28+0x5000] ;  /* 0x005000001c0c7984 */ /* 0x0111220000000c00 */
[C---:B------:R-:W-:Y:S01]  /*5ec0*/  LEA R42, P3, R19.reuse, R118, 0x1 ;  /* 0x00000076132a7211 */ /* 0x040fe200078608ff */
[----:B------:R-:W-:Y:S03]  /*5ed0*/  BSSY B2, `(.L_x_508) ;  /* 0x0000031000027945 */ /* 0x000fe60003800000 */
[----:B-1----:R-:W-:Y:S02]  /*5ee0*/  LEA.HI.X R43, R19, R115, R165, 0x1, P3 ;  /* 0x00000073132b7211 */ /* 0x002fe400018f0ca5 */
[----:B------:R-:W-:-:S13]  /*5ef0*/  ISETP.GE.AND P3, PT, R172, R124, PT ;  /* 0x0000007cac00720c */ /* 0x000fda0003f66270 */
[----:B0-----:R-:W-:Y:S05]  /*5f00*/  @P3 BRA `(.L_x_509) ;  /* 0x0000000000b43947 */ /* 0x001fea0003800000 */
[----:B------:R-:W-:Y:S02]  /*5f10*/  SHF.R.U64 R45, R40, 0x10, R41 ;  /* 0x00000010282d7819 */ /* 0x000fe40000001229 */
[----:B------:R-:W-:Y:S01]  /*5f20*/  SHF.R.U64 R46, R38, 0x10, R39 ;  /* 0x00000010262e7819 */ /* 0x000fe20000001227 */
[----:B----4-:R-:W-:Y:S01]  /*5f30*/  IMAD.U32 R38, R14, 0x10000, RZ ;  /* 0x000100000e267824 */ /* 0x010fe200078e00ff */
[----:B------:R-:W-:Y:S02]  /*5f40*/  SHF.R.U32.HI R41, RZ, 0x10, R41 ;  /* 0x00000010ff297819 */ /* 0x000fe40000011629 */
[----:B------:R-:W-:Y:S02]  /*5f50*/  SHF.R.U32.HI R44, RZ, 0x10, R39 ;  /* 0x00000010ff2c7819 */ /* 0x000fe40000011627 */
[C---:B------:R-:W-:Y:S02]  /*5f60*/  PRMT R40, R144.reuse, 0x5410, R45 ;  /* 0x0000541090287816 */ /* 0x040fe4000000002d */
[----:B------:R-:W-:Y:S01]  /*5f70*/  PRMT R39, R137, 0x5410, R46 ;  /* 0x0000541089277816 */ /* 0x000fe2000000002e */
[----:B------:R-:W-:Y:S01]  /*5f80*/  IMAD.U32 R46, R13, 0x10000, RZ ;  /* 0x000100000d2e7824 */ /* 0x000fe200078e00ff */
[----:B------:R-:W-:-:S02]  /*5f90*/  PRMT R144, R144, 0x5432, R41 ;  /* 0x0000543290907816 */ /* 0x000fc40000000029 */
[----:B------:R-:W-:Y:S02]  /*5fa0*/  PRMT R137, R137, 0x5432, R44 ;  /* 0x0000543289897816 */ /* 0x000fe4000000002c */
[----:B---3--:R-:W-:Y:S02]  /*5fb0*/  LOP3.LUT R11, R14, 0xffff0000, RZ, 0xc0, !PT ;  /* 0xffff00000e0b7812 */ /* 0x008fe400078ec0ff */
[----:B------:R-:W-:Y:S01]  /*5fc0*/  LOP3.LUT R45, R13, 0xffff0000, RZ, 0xc0, !PT ;  /* 0xffff00000d2d7812 */ /* 0x000fe200078ec0ff */
[----:B------:R-:W-:Y:S01]  /*5fd0*/  IMAD.U32 R44, R137, 0x10000, RZ ;  /* 0x00010000892c7824 */ /* 0x000fe200078e00ff */
[----:B------:R-:W-:Y:S01]  /*5fe0*/  LOP3.LUT R48, R40, 0xffff0000, RZ, 0xc0, !PT ;  /* 0xffff000028307812 */ /* 0x000fe200078ec0ff */
[----:B------:R-:W-:Y:S01]  /*5ff0*/  IMAD.U32 R13, R12, 0x10000, RZ ;  /* 0x000100000c0d7824 */ /* 0x000fe200078e00ff */
[----:B------:R-:W-:Y:S01]  /*6000*/  SHF.L.U32 R41, R144, 0x10, RZ ;  /* 0x0000001090297819 */ /* 0x000fe200000006ff */
[----:B------:R-:W-:Y:S01]  /*6010*/  IMAD.U32 R40, R40, 0x10000, RZ ;  /* 0x0001000028287824 */ /* 0x000fe200078e00ff */
[----:B------:R-:W-:Y:S01]  /*6020*/  LOP3.LUT R47, R39, 0xffff0000, RZ, 0xc0, !PT ;  /* 0xffff0000272f7812 */ /* 0x000fe200078ec0ff */
[----:B------:R-:W-:Y:S01]  /*6030*/  FMUL.FTZ R49, R45, R48 ;  /* 0x000000302d317220 */ /* 0x000fe20000410000 */
[----:B------:R-:W-:Y:S01]  /*6040*/  LOP3.LUT R14, R15, 0xffff0000, RZ, 0xc0, !PT ;  /* 0xffff00000f0e7812 */ /* 0x000fe200078ec0ff */
[C---:B------:R-:W-:Y:S01]  /*6050*/  FMUL.FTZ R51, R11.reuse, R41 ;  /* 0x000000290b337220 */ /* 0x040fe20000410000 */
[----:B------:R-:W-:Y:S01]  /*6060*/  FMUL.FTZ R11, R11, R44 ;  /* 0x0000002c0b0b7220 */ /* 0x000fe20000410000 */
[-C--:B------:R-:W-:Y:S01]  /*6070*/  FMUL.FTZ R45, R45, R47.reuse ;  /* 0x0000002f2d2d7220 */ /* 0x080fe20000410000 */
[----:B------:R-:W-:Y:S01]  /*6080*/  LOP3.LUT R144, R144, 0xffff0000, RZ, 0xc0, !PT ;  /* 0xffff000090907812 */ /* 0x000fe200078ec0ff */
[----:B------:R-:W-:Y:S01]  /*6090*/  IMAD.U32 R39, R39, 0x10000, RZ ;  /* 0x0001000027277824 */ /* 0x000fe200078e00ff */
[----:B------:R-:W-:Y:S01]  /*60a0*/  LOP3.LUT R137, R137, 0xffff0000, RZ, 0xc0, !PT ;  /* 0xffff000089897812 */ /* 0x000fe200078ec0ff */
[----:B------:R-:W-:Y:S01]  /*60b0*/  FFMA.FTZ R47, R46, R47, -R49 ;  /* 0x0000002f2e2f7223 */ /* 0x000fe20000010831 */
[----:B------:R-:W-:Y:S01]  /*60c0*/  LOP3.LUT R12, R12, 0xffff0000, RZ, 0xc0, !PT ;  /* 0xffff00000c0c7812 */ /* 0x000fe200078ec0ff */
[----:B------:R-:W-:Y:S01]  /*60d0*/  FFMA.FTZ R46, R46, R48, R45 ;  /* 0x000000302e2e7223 */ /* 0x000fe2000001002d */
[C---:B------:R-:W-:Y:S01]  /*60e0*/  FFMA.FTZ R44, R38.reuse, R44, -R51 ;  /* 0x0000002c262c7223 */ /* 0x040fe20000010833 */
[----:B------:R-:W-:Y:S01]  /*60f0*/  FFMA.FTZ R41, R38, R41, R11 ;  /* 0x0000002926297223 */ /* 0x000fe2000001000b */
[C---:B------:R-:W-:Y:S01]  /*6100*/  FMUL.FTZ R38, R14.reuse, R144 ;  /* 0x000000900e267220 */ /* 0x040fe20000410000 */
[----:B------:R-:W-:Y:S01]  /*6110*/  FMUL.FTZ R45, R14, R137 ;  /* 0x000000890e2d7220 */ /* 0x000fe20000410000 */
[C---:B------:R-:W-:Y:S01]  /*6120*/  FMUL.FTZ R14, R12.reuse, R40 ;  /* 0x000000280c0e7220 */ /* 0x040fe20000410000 */
[-C--:B------:R-:W-:Y:S01]  /*6130*/  FMUL.FTZ R11, R12, R39.reuse ;  /* 0x000000270c0b7220 */ /* 0x080fe20000410000 */
[----:B------:R-:W-:Y:S01]  /*6140*/  IMAD.U32 R15, R15, 0x10000, RZ ;  /* 0x000100000f0f7824 */ /* 0x000fe200078e00ff */
[----:B------:R-:W-:Y:S01]  /*6150*/  F2FP.BF16.F32.PACK_AB R44, R41, R44 ;  /* 0x0000002c292c723e */ /* 0x000fe200000010ff */
        /* <DEDUP_REMOVED lines=8> */
.L_x_509:
[----:B------:R-:W-:Y:S05]  /*61e0*/  BSYNC B2 ;  /* 0x0000000000027941 */ /* 0x000fea0003800000 */
.L_x_508:
[----:B----4-:R0:W-:Y:S02]  /*61f0*/  ST.E.128 desc[UR56][R42.64], R12 ;  /* 0x0000000c2a007985 */ /* 0x0101e4000c101d38 */
.L_x_507:
[----:B------:R-:W-:Y:S05]  /*6200*/  BSYNC B1 ;  /* 0x0000000000017941 */ /* 0x000fea0003800000 */
.L_x_506:
        /* <DEDUP_REMOVED lines=9> */
[----:B------:R-:W-:Y:S01]  /*62a0*/  SHF.R.U64 R44, R34, 0x10, R35 ;  /* 0x00000010222c7819 */ /* 0x000fe20000001223 */
[----:B----4-:R-:W-:Y:S01]  /*62b0*/  IMAD.U32 R29, R14, 0x10000, RZ ;  /* 0x000100000e1d7824 */ /* 0x010fe200078e00ff */
[--C-:B------:R-:W-:Y:S02]  /*62c0*/  SHF.R.U64 R40, R36, 0x10, R37.reuse ;  /* 0x0000001024287819 */ /* 0x100fe40000001225 */
[----:B------:R-:W-:Y:S02]  /*62d0*/  SHF.R.U32.HI R34, RZ, 0x10, R37 ;  /* 0x00000010ff227819 */ /* 0x000fe40000011625 */
[----:B------:R-:W-:Y:S01]  /*62e0*/  SHF.R.U32.HI R42, RZ, 0x10, R35 ;  /* 0x00000010ff2a7819 */ /* 0x000fe20000011623 */
[----:B------:R-:W-:Y:S01]  /*62f0*/  IMAD.U32 R35, R13, 0x10000, RZ ;  /* 0x000100000d237824 */ /* 0x000fe200078e00ff */
[----:B------:R-:W-:Y:S01]  /*6300*/  LOP3.LUT R36, R14, 0xffff0000, RZ, 0xc0, !PT ;  /* 0xffff00000e247812 */ /* 0x000fe200078ec0ff */
[C---:B------:R-:W-:Y:S01]  /*6310*/  IMAD.U32 R14, R15.reuse, 0x10000, RZ ;  /* 0x000100000f0e7824 */ /* 0x040fe200078e00ff */
[----:B---3--:R-:W-:-:S02]  /*6320*/  LOP3.LUT R11, R15, 0xffff0000, RZ, 0xc0, !PT ;  /* 0xffff00000f0b7812 */ /* 0x008fc400078ec0ff */
[----:B------:R-:W-:Y:S02]  /*6330*/  PRMT R41, R135, 0x5410, R40 ;  /* 0x0000541087297816 */ /* 0x000fe40000000028 */
[----:B------:R-:W-:Y:S02]  /*6340*/  PRMT R15, R117, 0x5410, R44 ;  /* 0x00005410750f7816 */ /* 0x000fe4000000002c */
[----:B------:R-:W-:Y:S02]  /*6350*/  PRMT R135, R135, 0x5432, R34 ;  /* 0x0000543287877816 */ /* 0x000fe40000000022 */
[----:B------:R-:W-:Y:S02]  /*6360*/  PRMT R117, R117, 0x5432, R42 ;  /* 0x0000543275757816 */ /* 0x000fe4000000002a */
[----:B------:R-:W-:Y:S01]  /*6370*/  LOP3.LUT R34, R13, 0xffff0000, RZ, 0xc0, !PT ;  /* 0xffff00000d227812 */ /* 0x000fe200078ec0ff */
[----:B------:R-:W-:Y:S01]  /*6380*/  IMAD.U32 R43, R135, 0x10000, RZ ;  /* 0x00010000872b7824 */ /* 0x000fe200078e00ff */
[----:B------:R-:W-:Y:S01]  /*6390*/  LOP3.LUT R42, R41, 0xffff0000, RZ, 0xc0, !PT ;  /* 0xffff0000292a7812 */ /* 0x000fe200078ec0ff */
[----:B------:R-:W-:Y:S01]  /*63a0*/  IMAD.U32 R40, R117, 0x10000, RZ ;  /* 0x0001000075287824 */ /* 0x000fe200078e00ff */
[----:B------:R-:W-:Y:S01]  /*63b0*/  LOP3.LUT R37, R15, 0xffff0000, RZ, 0xc0, !PT ;  /* 0xffff00000f257812 */ /* 0x000fe200078ec0ff */
[----:B------:R-:W-:Y:S01]  /*63c0*/  FMUL.FTZ R46, R36, R43 ;  /* 0x0000002b242e7220 */ /* 0x000fe20000410000 */
[----:B------:R-:W-:-:S02]  /*63d0*/  IMAD.U32 R41, R41, 0x10000, RZ ;  /* 0x0001000029297824 */ /* 0x000fc400078e00ff */
[----:B------:R-:W-:Y:S01]  /*63e0*/  FMUL.FTZ R44, R34, R42 ;  /* 0x0000002a222c7220 */ /* 0x000fe20000410000 */
[-C--:B------:R-:W-:Y:S01]  /*63f0*/  FMUL.FTZ R36, R36, R40.reuse ;  /* 0x0000002824247220 */ /* 0x080fe20000410000 */
[----:B------:R-:W-:Y:S01]  /*6400*/  FMUL.FTZ R45, R34, R37 ;  /* 0x00000025222d7220 */ /* 0x000fe20000410000 */
[C---:B------:R-:W-:Y:S01]  /*6410*/  LOP3.LUT R34, R12.reuse, 0xffff0000, RZ, 0xc0, !PT ;  /* 0xffff00000c227812 */ /* 0x040fe200078ec0ff */
[----:B------:R-:W-:Y:S01]  /*6420*/  FFMA.FTZ R46, R29, R40, -R46 ;  /* 0x000000281d2e7223 */ /* 0x000fe2000001082e */
[----:B------:R-:W-:Y:S01]  /*6430*/  SHF.L.U32 R15, R15, 0x10, RZ ;  /* 0x000000100f0f7819 */ /* 0x000fe200000006ff */
[----:B------:R-:W-:Y:S01]  /*6440*/  IMAD.U32 R13, R12, 0x10000, RZ ;  /* 0x000100000c0d7824 */ /* 0x000fe200078e00ff */
[----:B------:R-:W-:Y:S01]  /*6450*/  LOP3.LUT R135, R135, 0xffff0000, RZ, 0xc0, !PT ;  /* 0xffff000087877812 */ /* 0x000fe200078ec0ff */
[----:B------:R-:W-:Y:S01]  /*6460*/  FFMA.FTZ R29, R29, R43, R36 ;  /* 0x0000002b1d1d7223 */ /* 0x000fe20000010024 */
[----:B------:R-:W-:Y:S01]  /*6470*/  LOP3.LUT R117, R117, 0xffff0000, RZ, 0xc0, !PT ;  /* 0xffff000075757812 */ /* 0x000fe200078ec0ff */
[C---:B------:R-:W-:Y:S01]  /*6480*/  FFMA.FTZ R12, R35.reuse, R37, -R44 ;  /* 0x00000025230c7223 */ /* 0x040fe2000001082c */
[C---:B------:R-:W-:Y:S01]  /*6490*/  FMUL.FTZ R36, R34.reuse, R41 ;  /* 0x0000002922247220 */ /* 0x040fe20000410000 */
[----:B------:R-:W-:Y:S01]  /*64a0*/  FFMA.FTZ R35, R35, R42, R45 ;  /* 0x0000002a23237223 */ /* 0x000fe2000001002d */
[----:B------:R-:W-:Y:S01]  /*64b0*/  FMUL.FTZ R34, R34, R15 ;  /* 0x0000000f22227220 */ /* 0x000fe20000410000 */
[C---:B------:R-:W-:Y:S01]  /*64c0*/  FMUL.FTZ R37, R11.reuse, R135 ;  /* 0x000000870b257220 */ /* 0x040fe20000410000 */
[----:B------:R-:W-:Y:S01]  /*64d0*/  FMUL.FTZ R40, R11, R117 ;  /* 0x000000750b287220 */ /* 0x000fe20000410000 */
[C---:B------:R-:W-:Y:S01]  /*64e0*/  FFMA.FTZ R36, R13.reuse, R15, -R36 ;  /* 0x0000000f0d247223 */ /* 0x040fe20000010824 */
[----:B------:R-:W-:Y:S01]  /*64f0*/  FFMA.FTZ R13, R13, R41, R34 ;  /* 0x000000290d0d7223 */ /* 0x000fe20000010022 */
[C---:B------:R-:W-:Y:S01]  /*6500*/  FFMA.FTZ R37, R14.reuse, R117, -R37 ;  /* 0x000000750e257223 */ /* 0x040fe20000010825 */
[----:B------:R-:W-:Y:S01]  /*6510*/  FFMA.FTZ R40, R14, R135, R40 ;  /* 0x000000870e287223 */ /* 0x000fe20000010028 */
[----:B------:R-:W-:-:S02]  /*6520*/  F2FP.BF16.F32.PACK_AB R35, R35, R12 ;  /* 0x0000000c2323723e */ /* 0x000fc400000010ff */
[----:B------:R-:W-:Y:S02]  /*6530*/  F2FP.BF16.F32.PACK_AB R12, R13, R36 ;  /* 0x000000240d0c723e */ /* 0x000fe400000010ff */
[----:B------:R-:W-:Y:S01]  /*6540*/  F2FP.BF16.F32.PACK_AB R15, R40, R37 ;  /* 0x00000025280f723e */ /* 0x000fe200000010ff */
[----:B------:R-:W-:Y:S01]  /*6550*/  IMAD.MOV.U32 R13, RZ, RZ, R35 ;  /* 0x000000ffff0d7224 */ /* 0x000fe200078e0023 */
[----:B------:R-:W-:-:S07]  /*6560*/  F2FP.BF16.F32.PACK_AB R14, R29, R46 ;  /* 0x0000002e1d0e723e */ /* 0x000fce00000010ff */
.L_x_513:
[----:B------:R-:W-:Y:S05]  /*6570*/  BSYNC B2 ;  /* 0x0000000000027941 */ /* 0x000fea0003800000 */
.L_x_512:
[----:B----4-:R0:W-:Y:S02]  /*6580*/  ST.E.128 desc[UR56][R38.64], R12 ;  /* 0x0000000c26007985 */ /* 0x0101e4000c101d38 */
.L_x_511:
[----:B------:R-:W-:Y:S05]  /*6590*/  BSYNC B1 ;  /* 0x0000000000017941 */ /* 0x000fea0003800000 */
.L_x_510:
[----:B------:R-:W-:-:S13]  /*65a0*/  ISETP.NE.AND P3, PT, R87, RZ, PT ;  /* 0x000000ff5700720c */ /* 0x000fda0003f65270 */
[----:B------:R-:W-:Y:S05]  /*65b0*/  @!P3 BRA `(.L_x_493) ;  /* 0x0000004400e8b947 */ /* 0x000fea0003800000 */
[----:B0---4-:R0:W4:Y:S01]  /*65c0*/  LDS.128 R12, [R28+0x8000] ;  /* 0x008000001c0c7984 */ /* 0x0111220000000c00 */
[C---:B------:R-:W-:Y:S01]  /*65d0*/  LEA R34, P3, R23.reuse, R118, 0x1 ;  /* 0x0000007617227211 */ /* 0x040fe200078608ff */
[----:B------:R-:W-:Y:S03]  /*65e0*/  BSSY B1, `(.L_x_514) ;  /* 0x0000031000017945 */ /* 0x000fe60003800000 */
[----:B-1----:R-:W-:Y:S02]  /*65f0*/  LEA.HI.X R35, R23, R115, R175, 0x1, P3 ;  /* 0x0000007317237211 */ /* 0x002fe400018f0caf */
[----:B------:R-:W-:-:S13]  /*6600*/  ISETP.GE.AND P3, PT, R173, R124, PT ;  /* 0x0000007cad00720c */ /* 0x000fda0003f66270 */
[----:B0-----:R-:W-:Y:S05]  /*6610*/  @P3 BRA `(.L_x_515) ;  /* 0x0000000000b43947 */ /* 0x001fea0003800000 */
[--C-:B------:R-:W-:Y:S01]  /*6620*/  SHF.R.U64 R38, R30, 0x10, R31.reuse ;  /* 0x000000101e267819 */ /* 0x100fe2000000121f */
[----:B----4-:R-:W-:Y:S01]  /*6630*/  IMAD.U32 R28, R14, 0x10000, RZ ;  /* 0x000100000e1c7824 */ /* 0x010fe200078e00ff */
[----:B------:R-:W-:Y:S02]  /*6640*/  SHF.R.U32.HI R36, RZ, 0x10, R31 ;  /* 0x00000010ff247819 */ /* 0x000fe4000001161f */
[----:B---3--:R-:W-:Y:S02]  /*6650*/  SHF.R.U64 R11, R32, 0x10, R33 ;  /* 0x00000010200b7819 */ /* 0x008fe40000001221 */
[C---:B------:R-:W-:Y:S02]  /*6660*/  PRMT R31, R79.reuse, 0x5410, R38 ;  /* 0x000054104f1f7816 */ /* 0x040fe40000000026 */
[----:B------:R-:W-:Y:S02]  /*6670*/  PRMT R79, R79, 0x5432, R36 ;  /* 0x000054324f4f7816 */ /* 0x000fe40000000024 */
[----:B------:R-:W-:Y:S01]  /*6680*/  PRMT R36, R116, 0x5410, R11 ;  /* 0x0000541074247816 */ /* 0x000fe2000000000b */
[----:B------:R-:W-:Y:S01]  /*6690*/  IMAD.U32 R11, R12, 0x10000, RZ ;  /* 0x000100000c0b7824 */ /* 0x000fe200078e00ff */
[----:B------:R-:W-:-:S02]  /*66a0*/  SHF.R.U32.HI R33, RZ, 0x10, R33 ;  /* 0x00000010ff217819 */ /* 0x000fc40000011621 */
[----:B------:R-:W-:Y:S01]  /*66b0*/  LOP3.LUT R29, R14, 0xffff0000, RZ, 0xc0, !PT ;  /* 0xffff00000e1d7812 */ /* 0x000fe200078ec0ff */
[C---:B------:R-:W-:Y:S01]  /*66c0*/  IMAD.U32 R14, R15.reuse, 0x10000, RZ ;  /* 0x000100000f0e7824 */ /* 0x040fe200078e00ff */
[----:B------:R-:W-:Y:S01]  /*66d0*/  LOP3.LUT R30, R15, 0xffff0000, RZ, 0xc0, !PT ;  /* 0xffff00000f1e7812 */ /* 0x000fe200078ec0ff */
[C---:B------:R-:W-:Y:S01]  /*66e0*/  IMAD.U32 R15, R13.reuse, 0x10000, RZ ;  /* 0x000100000d0f7824 */ /* 0x040fe200078e00ff */
[----:B------:R-:W-:Y:S02]  /*66f0*/  LOP3.LUT R13, R13, 0xffff0000, RZ, 0xc0, !PT ;  /* 0xffff00000d0d7812 */ /* 0x000fe400078ec0ff */
[C---:B------:R-:W-:Y:S01]  /*6700*/  LOP3.LUT R38, R36.reuse, 0xffff0000, RZ, 0xc0, !PT ;  /* 0xffff000024267812 */ /* 0x040fe200078ec0ff */
[----:B------:R-:W-:Y:S01]  /*6710*/  IMAD.U32 R36, R36, 0x10000, RZ ;  /* 0x0001000024247824 */ /* 0x000fe200078e00ff */
[----:B------:R-:W-:Y:S01]  /*6720*/  PRMT R116, R116, 0x5432, R33 ;  /* 0x0000543274747816 */ /* 0x000fe20000000021 */
[----:B------:R-:W-:Y:S01]  /*6730*/  IMAD.U32 R33, R79, 0x10000, RZ ;  /* 0x000100004f217824 */ /* 0x000fe200078e00ff */
[----:B------:R-:W-:Y:S01]  /*6740*/  LOP3.LUT R32, R31, 0xffff0000, RZ, 0xc0, !PT ;  /* 0xffff00001f207812 */ /* 0x000fe200078ec0ff */
[----:B------:R-:W-:Y:S01]  /*6750*/  FMUL.FTZ R40, R13, R38 ;  /* 0x000000260d287220 */ /* 0x000fe20000410000 */
[----:B------:R-:W-:Y:S01]  /*6760*/  LOP3.LUT R79, R79, 0xffff0000, RZ, 0xc0, !PT ;  /* 0xffff00004f4f7812 */ /* 0x000fe200078ec0ff */
[----:B------:R-:W-:Y:S01]  /*6770*/  IMAD.U32 R37, R116, 0x10000, RZ ;  /* 0x0001000074257824 */ /* 0x000fe200078e00ff */
[----:B------:R-:W-:Y:S01]  /*6780*/  LOP3.LUT R12, R12, 0xffff0000, RZ, 0xc0, !PT ;  /* 0xffff00000c0c7812 */ /* 0x000fe200078ec0ff */
[-C--:B------:R-:W-:Y:S01]  /*6790*/  FMUL.FTZ R13, R13, R32.reuse ;  /* 0x000000200d0d7220 */ /* 0x080fe20000410000 */
[----:B------:R-:W-:Y:S01]  /*67a0*/  FFMA.FTZ R40, R15, R32, -R40 ;  /* 0x000000200f287223 */ /* 0x000fe20000010828 */
[C---:B------:R-:W-:Y:S01]  /*67b0*/  FMUL.FTZ R41, R29.reuse, R37 ;  /* 0x000000251d297220 */ /* 0x040fe20000410000 */
[----:B------:R-:W-:Y:S01]  /*67c0*/  FMUL.FTZ R29, R29, R33 ;  /* 0x000000211d1d7220 */ /* 0x000fe20000410000 */
[----:B------:R-:W-:Y:S01]  /*67d0*/  FFMA.FTZ R39, R15, R38, R13 ;  /* 0x000000260f277223 */ /* 0x000fe2000001000d */
[----:B------:R-:W-:Y:S01]  /*67e0*/  LOP3.LUT R13, R116, 0xffff0000, RZ, 0xc0, !PT ;  /* 0xffff0000740d7812 */ /* 0x000fe200078ec0ff */
[----:B------:R-:W-:-:S02]  /*67f0*/  IMAD.U32 R31, R31, 0x10000, RZ ;  /* 0x000100001f1f7824 */ /* 0x000fc400078e00ff */
[C---:B------:R-:W-:Y:S01]  /*6800*/  FFMA.FTZ R32, R28.reuse, R37, R29 ;  /* 0x000000251c207223 */ /* 0x040fe2000001001d */
[----:B------:R-:W-:Y:S01]  /*6810*/  FFMA.FTZ R41, R28, R33, -R41 ;  /* 0x000000211c297223 */ /* 0x000fe20000010829 */
[-C--:B------:R-:W-:Y:S01]  /*6820*/  FMUL.FTZ R28, R12, R36.reuse ;  /* 0x000000240c1c7220 */ /* 0x080fe20000410000 */
[C---:B------:R-:W-:Y:S01]  /*6830*/  FMUL.FTZ R29, R30.reuse, R13 ;  /* 0x0000000d1e1d7220 */ /* 0x040fe20000410000 */
[----:B------:R-:W-:Y:S01]  /*6840*/  FMUL.FTZ R30, R30, R79 ;  /* 0x0000004f1e1e7220 */ /* 0x000fe20000410000 */
[-C--:B------:R-:W-:Y:S01]  /*6850*/  FMUL.FTZ R15, R12, R31.reuse ;  /* 0x0000001f0c0f7220 */ /* 0x080fe20000410000 */
[C---:B------:R-:W-:Y:S01]  /*6860*/  FFMA.FTZ R28, R11.reuse, R31, -R28 ;  /* 0x0000001f0b1c7223 */ /* 0x040fe2000001081c */
[C---:B------:R-:W-:Y:S01]  /*6870*/  FFMA.FTZ R29, R14.reuse, R79, -R29 ;  /* 0x0000004f0e1d7223 */ /* 0x040fe2000001081d */
[----:B------:R-:W-:Y:S01]  /*6880*/  FFMA.FTZ R30, R14, R13, R30 ;  /* 0x0000000d0e1e7223 */ /* 0x000fe2000001001e */
[----:B------:R-:W-:Y:S01]  /*6890*/  FFMA.FTZ R15, R11, R36, R15 ;  /* 0x000000240b0f7223 */ /* 0x000fe2000001000f */
[----:B------:R-:W-:-:S02]  /*68a0*/  F2FP.BF16.F32.PACK_AB R13, R39, R40 ;  /* 0x00000028270d723e */ /* 0x000fc400000010ff */
[----:B------:R-:W-:Y:S02]  /*68b0*/  F2FP.BF16.F32.PACK_AB R14, R32, R41 ;  /* 0x00000029200e723e */ /* 0x000fe400000010ff */
[----:B------:R-:W-:Y:S02]  /*68c0*/  F2FP.BF16.F32.PACK_AB R29, R30, R29 ;  /* 0x0000001d1e1d723e */ /* 0x000fe400000010ff */
[----:B------:R-:W-:-:S03]  /*68d0*/  F2FP.BF16.F32.PACK_AB R12, R15, R28 ;  /* 0x0000001c0f0c723e */ /* 0x000fc600000010ff */
[----:B------:R-:W-:-:S07]  /*68e0*/  IMAD.MOV.U32 R15, RZ, RZ, R29 ;  /* 0x000000ffff0f7224 */ /* 0x000fce00078e001d */
.L_x_515:
[----:B------:R-:W-:Y:S05]  /*68f0*/  BSYNC B1 ;  /* 0x0000000000017941 */ /* 0x000fea0003800000 */
.L_x_514:
[----:B----4-:R0:W-:Y:S01]  /*6900*/  ST.E.128 desc[UR56][R34.64], R12 ;  /* 0x0000000c22007985 */ /* 0x0101e2000c101d38 */
[----:B------:R-:W-:Y:S05]  /*6910*/  BRA `(.L_x_493) ;  /* 0x0000004400107947 */ /* 0x000fea0003800000 */
.L_x_459:
        /* <DEDUP_REMOVED lines=20> */
[----:B------:R-:W-:Y:S01]  /*6a60*/  CS2R R50, SRZ ;  /* 0x0000000000327805 */ /* 0x000fe2000001ff00 */
[----:B------:R-:W-:Y:S01]  /*6a70*/  IMAD.X R29, R11, 0x1, R104, P2 ;  /* 0x000000010b1d7824 */ /* 0x000fe200010e0668 */
[----:B------:R-:W-:Y:S02]  /*6a80*/  LEA R52, P2, R28, UR4, 0x1 ;  /* 0x000000041c347c11 */ /* 0x000fe4000f8408ff */
[----:B------:R-:W-:-:S02]  /*6a90*/  CS2R R48, SRZ ;  /* 0x0000000000307805 */ /* 0x000fc4000001ff00 */
[----:B------:R-:W-:Y:S01]  /*6aa0*/  LEA.HI.X R53, R28, UR5, R29, 0x1, P2 ;  /* 0x000000051c357c11 */ /* 0x000fe200090f0c1d */
[----:B------:R-:W-:Y:S01]  /*6ab0*/  ULDC.64 UR4, c[0x0][0x400] ;  /* 0x0001000000047ab9 */ /* 0x000fe20000000a00 */
[----:B------:R-:W-:-:S04]  /*6ac0*/  IADD3 R28, P2, R90, R12, RZ ;  /* 0x0000000c5a1c7210 */ /* 0x000fc80007f5e0ff */
[----:B------:R-:W-:Y:S02]  /*6ad0*/  IADD3.X R29, R78, R103, RZ, P2, !PT ;  /* 0x000000674e1d7210 */ /* 0x000fe400017fe4ff */
[----:B------:R-:W-:-:S04]  /*6ae0*/  LEA R56, P2, R28, UR4, 0x1 ;  /* 0x000000041c387c11 */ /* 0x000fc8000f8408ff */
[----:B------:R-:W-:Y:S02]  /*6af0*/  LEA.HI.X R57, R28, UR5, R29, 0x1, P2 ;  /* 0x000000051c397c11 */ /* 0x000fe400090f0c1d */
[----:B------:R-:W-:Y:S02]  /*6b00*/  ISETP.GE.AND P2, PT, R16, R124, PT ;  /* 0x0000007c1000720c */ /* 0x000fe40003f46270 */
[----:B------:R-:W-:Y:S02]  /*6b10*/  CS2R R34, SRZ ;  /* 0x0000000000227805 */ /* 0x000fe4000001ff00 */
[----:B------:R-:W-:Y:S02]  /*6b20*/  CS2R R32, SRZ ;  /* 0x0000000000207805 */ /* 0x000fe4000001ff00 */
[----:B------:R-:W-:Y:S02]  /*6b30*/  CS2R R46, SRZ ;  /* 0x00000000002e7805 */ /* 0x000fe4000001ff00 */
[----:B------:R-:W-:-:S05]  /*6b40*/  CS2R R44, SRZ ;  /* 0x00000000002c7805 */ /* 0x000fca000001ff00 */
[----:B------:R0:W5:Y:S04]  /*6b50*/  @!P2 LDG.E.128 R36, desc[UR56][R52.64] ;  /* 0x000000383424a981 */ /* 0x000168000c1e1d00 */
[----:B------:R0:W5:Y:S01]  /*6b60*/  @!P2 LDG.E.128 R48, desc[UR56][R56.64] ;  /* 0x000000383830a981 */ /* 0x000162000c1e1d00 */
[----:B------:R-:W-:Y:S02]  /*6b70*/  ISETP.GE.AND P2, PT, R0, R124, PT ;  /* 0x0000007c0000720c */ /* 0x000fe40003f46270 */
[----:B------:R-:W-:Y:S02]  /*6b80*/  CS2R R30, SRZ ;  /* 0x00000000001e7805 */ /* 0x000fe4000001ff00 */
[----:B------:R-:W-:Y:S02]  /*6b90*/  CS2R R28, SRZ ;  /* 0x00000000001c7805 */ /* 0x000fe4000001ff00 */
[----:B------:R-:W-:-:S02]  /*6ba0*/  CS2R R42, SRZ ;  /* 0x00000000002a7805 */ /* 0x000fc4000001ff00 */
[----:B------:R-:W-:-:S05]  /*6bb0*/  CS2R R40, SRZ ;  /* 0x0000000000287805 */ /* 0x000fca000001ff00 */
[----:B------:R0:W5:Y:S04]  /*6bc0*/  @!P2 LDG.E.128 R32, desc[UR56][R52.64+0x40] ;  /* 0x000040383420a981 */ /* 0x000168000c1e1d00 */
[----:B------:R0:W5:Y:S01]  /*6bd0*/  @!P2 LDG.E.128 R44, desc[UR56][R56.64+0x40] ;  /* 0x00004038382ca981 */ /* 0x000162000c1e1d00 */
[----:B------:R-:W-:-:S13]  /*6be0*/  ISETP.GE.AND P2, PT, R3, R124, PT ;  /* 0x0000007c0300720c */ /* 0x000fda0003f46270 */
[----:B------:R0:W5:Y:S04]  /*6bf0*/  @!P2 LDG.E.128 R28, desc[UR56][R52.64+0x80] ;  /* 0x00008038341ca981 */ /* 0x000168000c1e1d00 */
[----:B------:R0:W5:Y:S02]  /*6c00*/  @!P2 LDG.E.128 R40, desc[UR56][R56.64+0x80] ;  /* 0x000080383828a981 */ /* 0x000164000c1e1d00 */
.L_x_517:
[----:B------:R-:W-:Y:S05]  /*6c10*/  BSYNC B1 ;  /* 0x0000000000017941 */ /* 0x000fea0003800000 */
.L_x_516:
        /* <DEDUP_REMOVED lines=20> */
[----:B------:R-:W-:Y:S02]  /*6d60*/  CS2R R74, SRZ ;  /* 0x00000000004a7805 */ /* 0x000fe4000001ff00 */
[----:B------:R-:W-:-:S02]  /*6d70*/  IADD3 R13, P2, P5, R90, R12, R110 ;  /* 0x0000000c5a0d7210 */ /* 0x000fc40007d5e06e */
[----:B------:R-:W-:Y:S02]  /*6d80*/  CS2R R72, SRZ ;  /* 0x0000000000487805 */ /* 0x000fe4000001ff00 */
        /* <DEDUP_REMOVED lines=23> */
.L_x_519:
[----:B------:R-:W-:Y:S05]  /*6f00*/  BSYNC B1 ;  /* 0x0000000000017941 */ /* 0x000fea0003800000 */
.L_x_518:
        /* <DEDUP_REMOVED lines=11> */
[----:B------:R0:W-:Y:S01]  /*6fc0*/  STL.S16 [R1+0x42], R12 ;  /* 0x0000420c01007387 */ /* 0x0001e20000100600 */
[----:B------:R-:W-:-:S03]  /*6fd0*/  IMAD.MOV.U32 R14, RZ, RZ, R39 ;  /* 0x000000ffff0e7224 */ /* 0x000fc600078e0027 */
[----:B------:R1:W-:Y:S01]  /*6fe0*/  STL.S16 [R1+0x40], R11 ;  /* 0x0000400b01007387 */ /* 0x0003e20000100600 */
[----:B------:R-:W-:Y:S02]  /*6ff0*/  PRMT R156, R156, 0x5410, R13 ;  /* 0x000054109c9c7816 */ /* 0x000fe4000000000d */
[----:B------:R-:W-:Y:S01]  /*7000*/  PRMT R157, R157, 0x5410, R14 ;  /* 0x000054109d9d7816 */ /* 0x000fe2000000000e */
[----:B0-----:R-:W-:Y:S02]  /*7010*/  IMAD.MOV.U32 R12, RZ, RZ, R33 ;  /* 0x000000ffff0c7224 */ /* 0x001fe400078e0021 */
[----:B-1----:R-:W-:-:S05]  /*7020*/  IMAD.MOV.U32 R11, RZ, RZ, R32 ;  /* 0x000000ffff0b7224 */ /* 0x002fca00078e0020 */
[----:B------:R0:W-:Y:S04]  /*7030*/  STL.S16 [R1+0x5a], R11 ;  /* 0x00005a0b01007387 */ /* 0x0001e80000100600 */
[----:B------:R1:W-:Y:S01]  /*7040*/  STL.S16 [R1+0x58], R12 ;  /* 0x0000580c01007387 */ /* 0x0003e20000100600 */
[----:B0-----:R-:W-:Y:S01]  /*7050*/  MOV R11, R36 ;  /* 0x00000024000b7202 */ /* 0x001fe20000000f00 */
[----:B-1----:R-:W-:-:S05]  /*7060*/  IMAD.MOV.U32 R12, RZ, RZ, R37 ;  /* 0x000000ffff0c7224 */ /* 0x002fca00078e0025 */
        /* <DEDUP_REMOVED lines=8> */
[----:B------:R-:W-:-:S03]  /*70f0*/  IMAD.MOV.U32 R12, RZ, RZ, R47 ;  /* 0x000000ffff0c7224 */ /* 0x000fc600078e002f */
[----:B------:R0:W-:Y:S04]  /*7100*/  STL.S16 [R1+0x54], R11 ;  /* 0x0000540b01007387 */ /* 0x0001e80000100600 */
[----:B------:R1:W-:Y:S01]  /*7110*/  STL.S16 [R1+0x56], R12 ;  /* 0x0000560c01007387 */ /* 0x0003e20000100600 */
[----:B0-----:R-:W-:Y:S02]  /*7120*/  IMAD.MOV.U32 R11, RZ, RZ, R44 ;  /* 0x000000ffff0b7224 */ /* 0x001fe400078e002c */
[----:B-1----:R-:W-:-:S03]  /*7130*/  IMAD.MOV.U32 R12, RZ, RZ, R45 ;  /* 0x000000ffff0c7224 */ /* 0x002fc600078e002d */
[----:B------:R0:W-:Y:S04]  /*7140*/  STL.S16 [R1+0x5c], R11 ;  /* 0x00005c0b01007387 */ /* 0x0001e80000100600 */
[----:B------:R1:W-:Y:S01]  /*7150*/  STL.S16 [R1+0x5e], R12 ;  /* 0x00005e0c01007387 */ /* 0x0003e20000100600 */
[----:B0-----:R-:W-:Y:S02]  /*7160*/  IMAD.MOV.U32 R11, RZ, RZ, R50 ;  /* 0x000000ffff0b7224 */ /* 0x001fe400078e0032 */
[----:B-1----:R-:W-:-:S03]  /*7170*/  IMAD.MOV.U32 R12, RZ, RZ, R51 ;  /* 0x000000ffff0c7224 */ /* 0x002fc600078e0033 */
[----:B------:R-:W-:Y:S02]  /*7180*/  PRMT R158, R158, 0x5410, R11 ;  /* 0x000054109e9e7816 */ /* 0x000fe4000000000b */
[----:B------:R-:W-:Y:S02]  /*7190*/  MOV R11, R48 ;  /* 0x00000030000b7202 */ /* 0x000fe40000000f00 */
        /* <DEDUP_REMOVED lines=36> */
[----:B------:R-:W-:-:S04]  /*73e0*/  PRMT R150, R12, 0x7610, R150 ;  /* 0x000076100c967816 */ /* 0x000fc80000000096 */
[----:B------:R-:W-:Y:S01]  /*73f0*/  PRMT R149, R11, 0x7610, R149 ;  /* 0x000076100b957816 */ /* 0x000fe20000000095 */
[----:B------:R-:W-:-:S05]  /*7400*/  IMAD.MOV.U32 R11, RZ, RZ, R69 ;  /* 0x000000ffff0b7224 */ /* 0x000fca00078e0045 */
[----:B------:R-:W-:Y:S01]  /*7410*/  PRMT R152, R152, 0x5410, R11 ;  /* 0x0000541098987816 */ /* 0x000fe2000000000b */
[----:B------:R-:W-:-:S05]  /*7420*/  IMAD.MOV.U32 R11, RZ, RZ, R74 ;  /* 0x000000ffff0b7224 */ /* 0x000fca00078e004a */
[----:B------:R-:W-:Y:S01]  /*7430*/  PRMT R193, R11, 0x7610, R193 ;  /* 0x000076100bc17816 */ /* 0x000fe200000000c1 */
[----:B------:R-:W-:-:S05]  /*7440*/  IMAD.MOV.U32 R11, RZ, RZ, R75 ;  /* 0x000000ffff0b7224 */ /* 0x000fca00078e004b */
[----:B------:R-:W-:Y:S02]  /*7450*/  PRMT R193, R193, 0x5410, R11 ;  /* 0x00005410c1c17816 */ /* 0x000fe4000000000b */
[----:B------:R-:W-:-:S04]  /*7460*/  MOV R11, R72 ;  /* 0x00000048000b7202 */ /* 0x000fc80000000f00 */
[----:B------:R-:W-:Y:S01]  /*7470*/  PRMT R194, R11, 0x7610, R194 ;  /* 0x000076100bc27816 */ /* 0x000fe200000000c2 */
[----:B------:R-:W-:-:S05]  /*7480*/  IMAD.MOV.U32 R11, RZ, RZ, R73 ;  /* 0x000000ffff0b7224 */ /* 0x000fca00078e0049 */
[----:B------:R-:W-:Y:S01]  /*7490*/  PRMT R194, R194, 0x5410, R11 ;  /* 0x00005410c2c27816 */ /* 0x000fe2000000000b */
[----:B------:R-:W-:Y:S06]  /*74a0*/  @!P2 BRA `(.L_x_520) ;  /* 0x000000000004a947 */ /* 0x000fec0003800000 */
[----:B------:R-:W-:Y:S01]  /*74b0*/  BPT.TRAP 0x1 ;  /* 0x000000040000795c */ /* 0x000fe20000300000 */
.L_x_520:
[----:B------:R-:W-:Y:S01]  /*74c0*/  IMAD R85, R18, 0x8, R2 ;  /* 0x0000000812557824 */ /* 0x000fe200078e0202 */
[----:B------:R-:W-:Y:S01]  /*74d0*/  SHF.L.U32 R86, R167, 0x1f, RZ ;  /* 0x0000001fa7567819 */ /* 0x000fe200000006ff */
[----:B------:R-:W-:Y:S03]  /*74e0*/  BSSY B1, `(.L_x_521) ;  /* 0x0000003000017945 */ /* 0x000fe60003800000 */
[----:B------:R-:W0:Y:S02]  /*74f0*/  SYNCS.PHASECHK.TRANS64.TRYWAIT P5, [R85+URZ+0x2a890], R86 ;  /* 0x02a89056550075a7 */ /* 0x000e2400080a017f */
[----:B0-----:R-:W-:Y:S05]  /*7500*/  @!P5 BRA `(.L_x_522) ;  /* 0x000001a00080d947 */ /* 0x001fea0003800000 */
.L_x_800:
[----:B------:R-:W-:Y:S05]  /*7510*/  BSYNC B1 ;  /* 0x0000000000017941 */ /* 0x000fea0003800000 */
.L_x_521:
[----:B------:R-:W1:Y:S01]  /*7520*/  LDC R135, c[0x0][0x2f4] ;  /* 0x0000bd00ff877b82 */ /* 0x000e620000000800 */
[----:B------:R-:W-:Y:S01]  /*7530*/  UMOV UR4, 0xffffffff ;  /* 0xffffffff00047882 */ /* 0x000fe20000000000 */
[----:B-1----:R-:W-:Y:S02]  /*7540*/  IMAD.IADD R137, R135, 0x1, -R125 ;  /* 0x0000000187897824 */ /* 0x002fe400078e0a7d */
[----:B------:R-:W-:Y:S05]  /*7550*/  BRA.DIV UR4, `(.L_x_523) ;  /* 0x000001a204807947 */ /* 0x000fea000b800000 */
[----:B------:R1:W2:Y:S04]  /*7560*/  SHFL.IDX PT, R117, R115, RZ, 0x1c1f ;  /* 0x001c1fff73757589 */ /* 0x0002a800000e0000 */
[----:B------:R1:W3:Y:S02]  /*7570*/  SHFL.IDX PT, R11, R118, RZ, 0x1c1f ;  /* 0x001c1fff760b7589 */ /* 0x0002e400000e0000 */
.L_x_804:
[----:B------:R-:W-:Y:S04]  /*7580*/  BSSY B1, `(.L_x_524) ;  /* 0x0000185000017945 */ /* 0x000fe80003800000 */
[----:B------:R-:W-:Y:S05]  /*7590*/  @P3 BRA `(.L_x_525) ;  /* 0x00000018000c3947 */ /* 0x000fea0003800000 */
[----:B------:R-:W-:Y:S01]  /*75a0*/  ISETP.NE.AND P3, PT, R9, RZ, PT ;  /* 0x000000ff0900720c */ /* 0x000fe20003f65270 */
[----:B------:R-:W-:Y:S01]  /*75b0*/  BSSY B2, `(.L_x_526) ;  /* 0x000007d000027945 */ /* 0x000fe20003800000 */
[----:B---3--:R-:W-:-:S11]  /*75c0*/  IMAD.MOV.U32 R116, RZ, RZ, R11 ;  /* 0x000000ffff747224 */ /* 0x008fd600078e000b */
[----:B------:R-:W-:Y:S05]  /*75d0*/  @!P3 BRA `(.L_x_527) ;  /* 0x0000000400e8b947 */ /* 0x000fea0003800000 */
[----:B------:R-:W-:Y:S01]  /*75e0*/  SEL R12, R125, R137, !P0 ;  /* 0x000000897d0c7207 */ /* 0x000fe20004000000 */
[----:B------:R-:W-:Y:S01]  /*75f0*/  BSSY B3, `(.L_x_528) ;  /* 0x0000072000037945 */ /* 0x000fe20003800000 */
[----:B------:R-:W-:Y:S02]  /*7600*/  ISETP.GE.AND P3, PT, R16, R124, PT ;  /* 0x0000007c1000720c */ /* 0x000fe40003f66270 */
[----:B------:R-:W-:-:S04]  /*7610*/  SHF.R.S32.HI R13, RZ, 0x1f, R12 ;  /* 0x0000001fff0d7819 */ /* 0x000fc8000001140c */
[----:B------:R-:W-:-:S04]  /*7620*/  LEA.HI R13, R13, R12, RZ, 0x4 ;  /* 0x0000000c0d0d7211 */ /* 0x000fc800078f20ff */
[----:B------:R-:W-:-:S04]  /*7630*/  LEA.HI.SX32 R153, R13, R121, 0x1c ;  /* 0x000000790d997211 */ /* 0x000fc800078fe2ff */
[----:B------:R-:W-:-:S04]  /*7640*/  SHF.R.S32.HI R13, RZ, 0x1f, R153 ;  /* 0x0000001fff0d7819 */ /* 0x000fc80000011499 */
[----:B------:R-:W-:Y:S01]  /*7650*/  LEA.HI R13, R13, R153, RZ, 0x3 ;  /* 0x000000990d0d7211 */ /* 0x000fe200078f18ff */
[----:B------:R-:W-:-:S03]  /*7660*/  IMAD.SHL.U32 R153, R153, 0x8, RZ ;  /* 0x0000000899997824 */ /* 0x000fc600078e00ff */
[----:B------:R-:W-:Y:S02]  /*7670*/  SHF.R.S32.HI R13, RZ, 0x3, R13 ;  /* 0x00000003ff0d7819 */ /* 0x000fe4000001140d */
[----:B------:R-:W-:-:S03]  /*7680*/  LOP3.LUT R12, R177, 0x38, R153, 0xf8, !PT ;  /* 0x00000038b10c7812 */ /* 0x000fc600078ef899 */
[----:B------:R-:W-:Y:S01]  /*7690*/  IMAD R13, R13, 0x1800, R179 ;  /* 0x000018000d0d7824 */ /* 0x000fe200078e02b3 */
[----:B------:R-:W-:-:S05]  /*76a0*/  LOP3.LUT R12, R12, R178, RZ, 0x3c, !PT ;  /* 0x000000b20c0c7212 */ /* 0x000fca00078e3cff */
[----:B------:R-:W-:-:S04]  /*76b0*/  IMAD.IADD R12, R13, 0x1, R12 ;  /* 0x000000010d0c7824 */ /* 0x000fc800078e020c */
[C---:B------:R-:W-:Y:S02]  /*76c0*/  IMAD R76, R18.reuse, 0x4800, R12 ;  /* 0x00004800124c7824 */ /* 0x040fe400078e020c */
[----:B------:R-:W-:Y:S02]  /*76d0*/  IMAD R12, R18, 0x4800, R140 ;  /* 0x00004800120c7824 */ /* 0x000fe400078e028c */
[--C-:B------:R-:W-:Y:S02]  /*76e0*/  IMAD R76, R76, 0x2, R2.reuse ;  /* 0x000000024c4c7824 */ /* 0x100fe400078e0202 */
[----:B------:R-:W-:-:S04]  /*76f0*/  IMAD R12, R12, 0x2, R2 ;  /* 0x000000020c0c7824 */ /* 0x000fc800078e0202 */
[----:B------:R-:W3:Y:S04]  /*7700*/  LDS.128 R76, [R76+0x18400] ;  /* 0x018400004c4c7984 */ /* 0x000ee80000000c00 */
[----:B------:R-:W4:Y:S01]  /*7710*/  LDS.128 R12, [R12+0x18400] ;  /* 0x018400000c0c7984 */ /* 0x000f220000000c00 */
[----:B------:R-:W-:Y:S05]  /*7720*/  @P3 BRA `(.L_x_529) ;  /* 0x0000000400783947 */ /* 0x000fea0003800000 */
[--C-:B------:R-:W-:Y:S02]  /*7730*/  SHF.R.U64 R36, R36, 0x10, R37.reuse ;  /* 0x0000001024247819 */ /* 0x100fe40000001225 */
[----:B------:R-:W-:Y:S02]  /*7740*/  SHF.R.U32.HI R37, RZ, 0x10, R37 ;  /* 0x00000010ff257819 */ /* 0x000fe40000011625 */
[----:B------:R-:W-:Y:S02]  /*7750*/  SHF.R.U32.HI R155, RZ, 0x10, R49 ;  /* 0x00000010ff9b7819 */ /* 0x000fe40000011631 */
[C---:B------:R-:W-:Y:S02]  /*7760*/  PRMT R36, R154.reuse, 0x5432, R36 ;  /* 0x000054329a247816 */ /* 0x040fe40000000024 */
[----:B------:R-:W-:Y:S02]  /*7770*/  PRMT R37, R154, 0x5410, R37 ;  /* 0x000054109a257816 */ /* 0x000fe40000000025 */
[----:B------:R-:W-:-:S02]  /*7780*/  SHF.R.U64 R38, R38, 0x10, R39 ;  /* 0x0000001026267819 */ /* 0x000fc40000001227 */
[----:B------:R-:W-:Y:S02]  /*7790*/  SHF.R.U32.HI R154, RZ, 0x10, R39 ;  /* 0x00000010ff9a7819 */ /* 0x000fe40000011627 */
[----:B------:R-:W-:Y:S02]  /*77a0*/  SHF.R.U64 R39, R48, 0x10, R49 ;  /* 0x0000001030277819 */ /* 0x000fe40000001231 */
[----:B------:R-:W-:Y:S02]  /*77b0*/  SHF.R.U64 R48, R50, 0x10, R51 ;  /* 0x0000001032307819 */ /* 0x000fe40000001233 */
[----:B------:R-:W-:Y:S02]  /*77c0*/  PRMT R155, R158, 0x5410, R155 ;  /* 0x000054109e9b7816 */ /* 0x000fe4000000009b */
[----:B------:R-:W-:Y:S02]  /*77d0*/  PRMT R49, R156, 0x5432, R38 ;  /* 0x000054329c317816 */ /* 0x000fe40000000026 */
[----:B------:R-:W-:-:S02]  /*77e0*/  SHF.R.U32.HI R50, RZ, 0x10, R51 ;  /* 0x00000010ff327819 */ /* 0x000fc40000011633 */
[C---:B------:R-:W-:Y:S02]  /*77f0*/  PRMT R38, R157.reuse, 0x5432, R154 ;  /* 0x000054329d267816 */ /* 0x040fe4000000009a */
[----:B------:R-:W-:Y:S01]  /*7800*/  PRMT R39, R157, 0x5410, R39 ;  /* 0x000054109d277816 */ /* 0x000fe20000000027 */
[----:B------:R-:W-:Y:S01]  /*7810*/  IMAD.U32 R157, R155, 0x10000, RZ ;  /* 0x000100009b9d7824 */ /* 0x000fe200078e00ff */
[----:B------:R-:W-:Y:S01]  /*7820*/  PRMT R48, R158, 0x5432, R48 ;  /* 0x000054329e307816 */ /* 0x000fe20000000030 */
[----:B---3--:R-:W-:Y:S01]  /*7830*/  IMAD.U32 R158, R77, 0x10000, RZ ;  /* 0x000100004d9e7824 */ /* 0x008fe200078e00ff */
[----:B------:R-:W-:Y:S01]  /*7840*/  PRMT R50, R156, 0x5410, R50 ;  /* 0x000054109c327816 */ /* 0x000fe20000000032 */
[----:B----4-:R-:W-:Y:S01]  /*7850*/  IMAD.U32 R156, R13, 0x10000, RZ ;  /* 0x000100000d9c7824 */ /* 0x010fe200078e00ff */
[----:B------:R-:W-:Y:S01]  /*7860*/  SHF.L.U32 R51, R37, 0x10, RZ ;  /* 0x0000001025337819 */ /* 0x000fe200000006ff */
[----:B------:R-:W-:Y:S01]  /*7870*/  FMUL.FTZ R154, R158, R157 ;  /* 0x0000009d9e9a7220 */ /* 0x000fe20000410000 */
[----:B------:R-:W-:-:S02]  /*7880*/  LOP3.LUT R155, R155, 0xffff0000, RZ, 0xc0, !PT ;  /* 0xffff00009b9b7812 */ /* 0x000fc400078ec0ff */
[----:B------:R-:W-:Y:S01]  /*7890*/  LOP3.LUT R77, R77, 0xffff0000, RZ, 0xc0, !PT ;  /* 0xffff00004d4d7812 */ /* 0x000fe200078ec0ff */
[-C--:B------:R-:W-:Y:S01]  /*78a0*/  FFMA.FTZ R154, R156, R51.reuse, -R154 ;  /* 0x000000339c9a7223 */ /* 0x080fe2000001089a */
[----:B------:R-:W-:Y:S01]  /*78b0*/  FMUL.FTZ R51, R158, R51 ;  /* 0x000000339e337220 */ /* 0x000fe20000410000 */
[----:B------:R-:W-:Y:S01]  /*78c0*/  LOP3.LUT R37, R37, 0xffff0000, RZ, 0xc0, !PT ;  /* 0xffff000025257812 */ /* 0x000fe200078ec0ff */
[C---:B------:R-:W-:Y:S01]  /*78d0*/  IMAD.U32 R158, R79.reuse, 0x10000, RZ ;  /* 0x000100004f9e7824 */ /* 0x040fe200078e00ff */
[----:B------:R-:W-:Y:S01]  /*78e0*/  LOP3.LUT R79, R79, 0xffff0000, RZ, 0xc0, !PT ;  /* 0xffff00004f4f7812 */ /* 0x000fe200078ec0ff */
[----:B------:R-:W-:Y:S01]  /*78f0*/  FFMA.FTZ R51, R156, R157, R51 ;  /* 0x0000009d9c337223 */ /* 0x000fe20000010033 */
[----:B------:R-:W-:Y:S01]  /*7900*/  LOP3.LUT R156, R13, 0xffff0000, RZ, 0xc0, !PT ;  /* 0xffff00000d9c7812 */ /* 0x000fe200078ec0ff */
[----:B------:R-:W-:Y:S01]  /*7910*/  FMUL.FTZ R13, R77, R155 ;  /* 0x0000009b4d0d7220 */ /* 0x000fe20000410000 */
[C---:B------:R-:W-:Y:S01]  /*7920*/  IMAD.U32 R157, R50.reuse, 0x10000, RZ ;  /* 0x00010000329d7824 */ /* 0x040fe200078e00ff */
[----:B------:R-:W-:-:S02]  /*7930*/  LOP3.LUT R50, R50, 0xffff0000, RZ, 0xc0, !PT ;  /* 0xffff000032327812 */ /* 0x000fc400078ec0ff */
[-C--:B------:R-:W-:Y:S01]  /*7940*/  FFMA.FTZ R13, R156, R37.reuse, -R13 ;  /* 0x000000259c0d7223 */ /* 0x080fe2000001080d */
[----:B------:R-:W-:Y:S01]  /*7950*/  FMUL.FTZ R37, R77, R37 ;  /* 0x000000254d257220 */ /* 0x000fe20000410000 */
[----:B------:R-:W-:-:S03]  /*7960*/  FMUL.FTZ R77, R158, R157 ;  /* 0x0000009d9e4d7220 */ /* 0x000fc60000410000 */
[----:B------:R-:W-:Y:S01]  /*7970*/  FFMA.FTZ R37, R156, R155, R37 ;  /* 0x0000009b9c257223 */ /* 0x000fe20000010025 */
[C---:B------:R-:W-:Y:S01]  /*7980*/  IMAD.U32 R156, R15.reuse, 0x10000, RZ ;  /* 0x000100000f9c7824 */ /* 0x040fe200078e00ff */
[----:B------:R-:W-:Y:S01]  /*7990*/  LOP3.LUT R15, R15, 0xffff0000, RZ, 0xc0, !PT ;  /* 0xffff00000f0f7812 */ /* 0x000fe200078ec0ff */
[C---:B------:R-:W-:Y:S01]  /*79a0*/  IMAD.U32 R155, R38.reuse, 0x10000, RZ ;  /* 0x00010000269b7824 */ /* 0x040fe200078e00ff */
[----:B------:R-:W-:Y:S02]  /*79b0*/  LOP3.LUT R38, R38, 0xffff0000, RZ, 0xc0, !PT ;  /* 0xffff000026267812 */ /* 0x000fe400078ec0ff */
[----:B------:R-:W-:Y:S01]  /*79c0*/  F2FP.BF16.F32.PACK_AB R37, R37, R51 ;  /* 0x000000332525723e */ /* 0x000fe200000010ff */
[-C--:B------:R-:W-:Y:S01]  /*79d0*/  FFMA.FTZ R77, R156, R155.reuse, -R77 ;  /* 0x0000009b9c4d7223 */ /* 0x080fe2000001084d */
[----:B------:R-:W-:Y:S01]  /*79e0*/  FMUL.FTZ R155, R158, R155 ;  /* 0x0000009b9e9b7220 */ /* 0x000fe20000410000 */
[----:B------:R-:W-:Y:S01]  /*79f0*/  IMAD.U32 R51, R76, 0x10000, RZ ;  /* 0x000100004c337824 */ /* 0x000fe200078e00ff */
[----:B------:R-:W-:-:S02]  /*7a00*/  F2FP.BF16.F32.PACK_AB R13, R13, R154 ;  /* 0x0000009a0d0d723e */ /* 0x000fc400000010ff */
[----:B------:R-:W-:Y:S01]  /*7a10*/  FFMA.FTZ R155, R156, R157, R155 ;  /* 0x0000009d9c9b7223 */ /* 0x000fe2000001009b */
[----:B------:R-:W-:-:S04]  /*7a20*/  FMUL.FTZ R156, R79, R50 ;  /* 0x000000324f9c7220 */ /* 0x000fc80000410000 */
[-C--:B------:R-:W-:Y:S01]  /*7a30*/  FFMA.FTZ R156, R15, R38.reuse, -R156 ;  /* 0x000000260f9c7223 */ /* 0x080fe2000001089c */
[----:B------:R-:W-:-:S04]  /*7a40*/  FMUL.FTZ R38, R79, R38 ;  /* 0x000000264f267220 */ /* 0x000fc80000410000 */
[----:B------:R-:W-:Y:S01]  /*7a50*/  FFMA.FTZ R38, R15, R50, R38 ;  /* 0x000000320f267223 */ /* 0x000fe20000010026 */
[----:B------:R-:W-:Y:S01]  /*7a60*/  F2FP.BF16.F32.PACK_AB R156, R156, R77 ;  /* 0x0000004d9c9c723e */ /* 0x000fe200000010ff */
[C---:B------:R-:W-:Y:S01]  /*7a70*/  IMAD.U32 R50, R39.reuse, 0x10000, RZ ;  /* 0x0001000027327824 */ /* 0x040fe200078e00ff */
[----:B------:R-:W-:Y:S01]  /*7a80*/  LOP3.LUT R39, R39, 0xffff0000, RZ, 0xc0, !PT ;  /* 0xffff000027277812 */ /* 0x000fe200078ec0ff */
[C---:B------:R-:W-:Y:S01]  /*7a90*/  IMAD.U32 R77, R36.reuse, 0x10000, RZ ;  /* 0x00010000244d7824 */ /* 0x040fe200078e00ff */
[----:B------:R-:W-:Y:S01]  /*7aa0*/  LOP3.LUT R36, R36, 0xffff0000, RZ, 0xc0, !PT ;  /* 0xffff000024247812 */ /* 0x000fe200078ec0ff */
[C---:B------:R-:W-:Y:S01]  /*7ab0*/  FMUL.FTZ R79, R51.reuse, R50 ;  /* 0x00000032334f7220 */ /* 0x040fe20000410000 */
[----:B------:R-:W-:Y:S02]  /*7ac0*/  IMAD.U32 R15, R12, 0x10000, RZ ;  /* 0x000100000c0f7824 */ /* 0x000fe400078e00ff */
[----:B------:R-:W-:Y:S01]  /*7ad0*/  FMUL.FTZ R51, R51, R77 ;  /* 0x0000004d33337220 */ /* 0x000fe20000410000 */
[----:B------:R-:W-:Y:S01]  /*7ae0*/  F2FP.BF16.F32.PACK_AB R38, R38, R155 ;  /* 0x0000009b2626723e */ /* 0x000fe200000010ff */
[----:B------:R-:W-:-:S02]  /*7af0*/  FFMA.FTZ R79, R15, R77, -R79 ;  /* 0x0000004d0f4f7223 */ /* 0x000fc4000001084f */
[----:B------:R-:W-:Y:S01]  /*7b00*/  FFMA.FTZ R51, R15, R50, R51 ;  /* 0x000000320f337223 */ /* 0x000fe20000010033 */
[----:B------:R-:W-:Y:S01]  /*7b10*/  LOP3.LUT R15, R76, 0xffff0000, RZ, 0xc0, !PT ;  /* 0xffff00004c0f7812 */ /* 0x000fe200078ec0ff */
[----:B------:R-:W-:Y:S01]  /*7b20*/  IMAD.U32 R77, R78, 0x10000, RZ ;  /* 0x000100004e4d7824 */ /* 0x000fe200078e00ff */
[----:B------:R-:W-:-:S03]  /*7b30*/  LOP3.LUT R50, R12, 0xffff0000, RZ, 0xc0, !PT ;  /* 0xffff00000c327812 */ /* 0x000fc600078ec0ff */
[C---:B------:R-:W-:Y:S01]  /*7b40*/  FMUL.FTZ R12, R15.reuse, R39 ;  /* 0x000000270f0c7220 */ /* 0x040fe20000410000 */
[----:B------:R-:W-:-:S03]  /*7b50*/  FMUL.FTZ R15, R15, R36 ;  /* 0x000000240f0f7220 */ /* 0x000fc60000410000 */
[C---:B------:R-:W-:Y:S01]  /*7b60*/  FFMA.FTZ R12, R50.reuse, R36, -R12 ;  /* 0x00000024320c7223 */ /* 0x040fe2000001080c */
[----:B------:R-:W-:Y:S01]  /*7b70*/  FFMA.FTZ R15, R50, R39, R15 ;  /* 0x00000027320f7223 */ /* 0x000fe2000001000f */
[----:B------:R-:W-:Y:S01]  /*7b80*/  IMAD.U32 R39, R48, 0x10000, RZ ;  /* 0x0001000030277824 */ /* 0x000fe200078e00ff */
[----:B------:R-:W-:Y:S01]  /*7b90*/  SHF.L.U32 R36, R14, 0x10, RZ ;  /* 0x000000100e247819 */ /* 0x000fe200000006ff */
[----:B------:R-:W-:Y:S01]  /*7ba0*/  IMAD.U32 R50, R49, 0x10000, RZ ;  /* 0x0001000031327824 */ /* 0x000fe200078e00ff */
[----:B------:R-:W-:Y:S01]  /*7bb0*/  LOP3.LUT R48, R48, 0xffff0000, RZ, 0xc0, !PT ;  /* 0xffff000030307812 */ /* 0x000fe200078ec0ff */
[----:B------:R-:W-:Y:S01]  /*7bc0*/  FMUL.FTZ R76, R77, R39 ;  /* 0x000000274d4c7220 */ /* 0x000fe20000410000 */
[----:B------:R-:W-:Y:S01]  /*7bd0*/  LOP3.LUT R49, R49, 0xffff0000, RZ, 0xc0, !PT ;  /* 0xffff000031317812 */ /* 0x000fe200078ec0ff */
[-C--:B------:R-:W-:Y:S01]  /*7be0*/  FMUL.FTZ R77, R77, R50.reuse ;  /* 0x000000324d4d7220 */ /* 0x080fe20000410000 */
[----:B------:R-:W-:Y:S01]  /*7bf0*/  LOP3.LUT R14, R14, 0xffff0000, RZ, 0xc0, !PT ;  /* 0xffff00000e0e7812 */ /* 0x000fe200078ec0ff */
[C---:B------:R-:W-:Y:S01]  /*7c00*/  FFMA.FTZ R76, R36.reuse, R50, -R76 ;  /* 0x00000032244c7223 */ /* 0x040fe2000001084c */
[----:B------:R-:W-:Y:S01]  /*7c10*/  F2FP.BF16.F32.PACK_AB R15, R15, R51 ;  /* 0x000000330f0f723e */ /* 0x000fe200000010ff */
[----:B------:R-:W-:Y:S01]  /*7c20*/  FFMA.FTZ R77, R36, R39, R77 ;  /* 0x00000027244d7223 */ /* 0x000fe2000001004d */
[----:B------:R-:W-:-:S02]  /*7c30*/  LOP3.LUT R36, R78, 0xffff0000, RZ, 0xc0, !PT ;  /* 0xffff00004e247812 */ /* 0x000fc400078ec0ff */
[----:B------:R-:W-:Y:S01]  /*7c40*/  F2FP.BF16.F32.PACK_AB R12, R12, R79 ;  /* 0x0000004f0c0c723e */ /* 0x000fe200000010ff */
[----:B------:R-:W-:Y:S02]  /*7c50*/  IMAD.MOV.U32 R79, RZ, RZ, R38 ;  /* 0x000000ffff4f7224 */ /* 0x000fe400078e0026 */
[C---:B------:R-:W-:Y:S01]  /*7c60*/  FMUL.FTZ R39, R36.reuse, R48 ;  /* 0x0000003024277220 */ /* 0x040fe20000410000 */
[----:B------:R-:W-:-:S03]  /*7c70*/  FMUL.FTZ R36, R36, R49 ;  /* 0x0000003124247220 */ /* 0x000fc60000410000 */
[C---:B------:R-:W-:Y:S01]  /*7c80*/  FFMA.FTZ R39, R14.reuse, R49, -R39 ;  /* 0x000000310e277223 */ /* 0x040fe20000010827 */
[----:B------:R-:W-:-:S04]  /*7c90*/  FFMA.FTZ R36, R14, R48, R36 ;  /* 0x000000300e247223 */ /* 0x000fc80000010024 */
[----:B------:R-:W-:Y:S01]  /*7ca0*/  F2FP.BF16.F32.PACK_AB R39, R39, R76 ;  /* 0x0000004c2727723e */ /* 0x000fe200000010ff */
[----:B------:R-:W-:Y:S01]  /*7cb0*/  IMAD.MOV.U32 R76, RZ, RZ, R15 ;  /* 0x000000ffff4c7224 */ /* 0x000fe200078e000f */
[----:B------:R-:W-:Y:S01]  /*7cc0*/  F2FP.BF16.F32.PACK_AB R36, R36, R77 ;  /* 0x0000004d2424723e */ /* 0x000fe200000010ff */
[----:B------:R-:W-:Y:S02]  /*7cd0*/  IMAD.MOV.U32 R77, RZ, RZ, R37 ;  /* 0x000000ffff4d7224 */ /* 0x000fe400078e0025 */
[----:B------:R-:W-:Y:S02]  /*7ce0*/  IMAD.MOV.U32 R14, RZ, RZ, R39 ;  /* 0x000000ffff0e7224 */ /* 0x000fe400078e0027 */
[----:B------:R-:W-:Y:S02]  /*7cf0*/  IMAD.MOV.U32 R15, RZ, RZ, R156 ;  /* 0x000000ffff0f7224 */ /* 0x000fe400078e009c */
[----:B------:R-:W-:-:S07]  /*7d00*/  IMAD.MOV.U32 R78, RZ, RZ, R36 ;  /* 0x000000ffff4e7224 */ /* 0x000fce00078e0024 */
.L_x_529:
[----:B------:R-:W-:Y:S05]  /*7d10*/  BSYNC B3 ;  /* 0x0000000000037941 */ /* 0x000fea0003800000 */
.L_x_528:
[----:B------:R-:W-:-:S04]  /*7d20*/  LEA R36, P3, R6, R11, 0x1 ;  /* 0x0000000b06247211 */ /* 0x000fc800078608ff */
[----:B--2---:R-:W-:Y:S02]  /*7d30*/  LEA.HI.X R37, R6, R117, R113, 0x1, P3 ;  /* 0x0000007506257211 */ /* 0x004fe400018f0c71 */
[----:B------:R-:W-:-:S03]  /*7d40*/  ISETP.GE.AND P3, PT, R153, R135, PT ;  /* 0x000000879900720c */ /* 0x000fc60003f66270 */
[----:B----4-:R2:W-:Y:S10]  /*7d50*/  ST.E.128 desc[UR56][R36.64], R12 ;  /* 0x0000000c24007985 */ /* 0x0105f4000c101d38 */
[----:B--2---:R-:W-:-:S05]  /*7d60*/  @!P3 IMAD.WIDE R12, R153, 0x2, R116 ;  /* 0x00000002990cb825 */ /* 0x004fca00078e0274 */
[----:B---3--:R3:W-:Y:S02]  /*7d70*/  @!P3 ST.E.128 desc[UR56][R12.64], R76 ;  /* 0x0000004c0c00b985 */ /* 0x0087e4000c101d38 */
.L_x_527:
[----:B------:R-:W-:Y:S05]  /*7d80*/  BSYNC B2 ;  /* 0x0000000000027941 */ /* 0x000fea0003800000 */
.L_x_526:
[----:B------:R-:W-:Y:S01]  /*7d90*/  ISETP.NE.AND P3, PT, R26, RZ, PT ;  /* 0x000000ff1a00720c */ /* 0x000fe20003f65270 */
[----:B------:R-:W-:-:S12]  /*7da0*/  BSSY B2, `(.L_x_530) ;  /* 0x0000084000027945 */ /* 0x000fd80003800000 */
[----:B------:R-:W-:Y:S05]  /*7db0*/  @!P3 BRA `(.L_x_531) ;  /* 0x000000080008b947 */ /* 0x000fea0003800000 */
[----:B---3--:R-:W-:Y:S01]  /*7dc0*/  SEL R12, R125, R137, !P1 ;  /* 0x000000897d0c7207 */ /* 0x008fe20004800000 */
        /* <DEDUP_REMOVED lines=20> */
[----:B------:R-:W5:Y:S04]  /*7f10*/  LDL.S16 R50, [R1+0x5a] ;  /* 0x00005a0001327983 */ /* 0x000f680000100600 */
[----:B------:R-:W2:Y:S04]  /*7f20*/  LDL.LU.S16 R49, [R1+0x58] ;  /* 0x0000580001317983 */ /* 0x000ea80000300600 */
[----:B------:R-:W3:Y:S04]  /*7f30*/  LDL.S16 R153, [R1+0x42] ;  /* 0x0000420001997983 */ /* 0x000ee80000100600 */
[----:B------:R-:W4:Y:S04]  /*7f40*/  LDL.LU.S16 R79, [R1+0x40] ;  /* 0x00004000014f7983 */ /* 0x000f280000300600 */
[----:B------:R-:W4:Y:S04]  /*7f50*/  LDL.S16 R78, [R1+0x5c] ;  /* 0x00005c00014e7983 */ /* 0x000f280000100600 */
[----:B------:R-:W4:Y:S04]  /*7f60*/  LDL.LU.S16 R77, [R1+0x5e] ;  /* 0x00005e00014d7983 */ /* 0x000f280000300600 */
[----:B------:R-:W4:Y:S04]  /*7f70*/  LDL.S16 R76, [R1+0x54] ;  /* 0x00005400014c7983 */ /* 0x000f280000100600 */
[----:B------:R-:W4:Y:S01]  /*7f80*/  LDL.LU.S16 R51, [R1+0x56] ;  /* 0x0000560001337983 */ /* 0x000f220000300600 */
[----:B------:R-:W-:-:S02]  /*7f90*/  SHF.R.U64 R32, R32, 0x10, R33 ;  /* 0x0000001020207819 */ /* 0x000fc40000001221 */
[----:B------:R-:W-:Y:S02]  /*7fa0*/  SHF.R.U32.HI R33, RZ, 0x10, R33 ;  /* 0x00000010ff217819 */ /* 0x000fe40000011621 */
[----:B------:R-:W-:Y:S02]  /*7fb0*/  SHF.R.U64 R34, R34, 0x10, R35 ;  /* 0x0000001022227819 */ /* 0x000fe40000001223 */
[----:B-----5:R-:W-:Y:S02]  /*7fc0*/  PRMT R32, R50, 0x5410, R32 ;  /* 0x0000541032207816 */ /* 0x020fe40000000020 */
[----:B------:R-:W-:Y:S02]  /*7fd0*/  SHF.R.U32.HI R50, RZ, 0x10, R45 ;  /* 0x00000010ff327819 */ /* 0x000fe4000001162d */
[----:B--2---:R-:W-:Y:S02]  /*7fe0*/  PRMT R33, R49, 0x5410, R33 ;  /* 0x0000541031217816 */ /* 0x004fe40000000021 */
[----:B------:R-:W-:-:S02]  /*7ff0*/  SHF.R.U32.HI R49, RZ, 0x10, R35 ;  /* 0x00000010ff317819 */ /* 0x000fc40000011623 */
[----:B------:R-:W-:Y:S02]  /*8000*/  SHF.R.U64 R35, R44, 0x10, R45 ;  /* 0x000000102c237819 */ /* 0x000fe4000000122d */
[--C-:B------:R-:W-:Y:S02]  /*8010*/  SHF.R.U64 R44, R46, 0x10, R47.reuse ;  /* 0x000000102e2c7819 */ /* 0x100fe4000000122f */
[----:B------:R-:W-:Y:S01]  /*8020*/  SHF.R.U32.HI R46, RZ, 0x10, R47 ;  /* 0x00000010ff2e7819 */ /* 0x000fe2000001162f */
[----:B------:R-:W-:Y:S01]  /*8030*/  IMAD.U32 R47, R33, 0x10000, RZ ;  /* 0x00010000212f7824 */ /* 0x000fe200078e00ff */
[----:B---3--:R-:W-:Y:S02]  /*8040*/  PRMT R45, R153, 0x5410, R34 ;  /* 0x00005410992d7816 */ /* 0x008fe40000000022 */
[----:B----4-:R-:W-:Y:S02]  /*8050*/  PRMT R34, R79, 0x5410, R49 ;  /* 0x000054104f227816 */ /* 0x010fe40000000031 */
[----:B------:R-:W-:-:S02]  /*8060*/  LOP3.LUT R33, R33, 0xffff0000, RZ, 0xc0, !PT ;  /* 0xffff000021217812 */ /* 0x000fc400078ec0ff */
[----:B------:R-:W-:Y:S01]  /*8070*/  PRMT R50, R77, 0x5410, R50 ;  /* 0x000054104d327816 */ /* 0x000fe20000000032 */
[C---:B------:R-:W-:Y:S01]  /*8080*/  IMAD.U32 R77, R37.reuse, 0x10000, RZ ;  /* 0x00010000254d7824 */ /* 0x040fe200078e00ff */
[----:B------:R-:W-:Y:S02]  /*8090*/  LOP3.LUT R37, R37, 0xffff0000, RZ, 0xc0, !PT ;  /* 0xffff000025257812 */ /* 0x000fe400078ec0ff */
[----:B------:R-:W-:Y:S02]  /*80a0*/  PRMT R44, R76, 0x5410, R44 ;  /* 0x000054104c2c7816 */ /* 0x000fe4000000002c */
[C---:B------:R-:W-:Y:S02]  /*80b0*/  SHF.L.U32 R76, R50.reuse, 0x10, RZ ;  /* 0x00000010324c7819 */ /* 0x040fe400000006ff */
[----:B------:R-:W-:Y:S01]  /*80c0*/  PRMT R46, R51, 0x5410, R46 ;  /* 0x00005410332e7816 */ /* 0x000fe2000000002e */
[----:B------:R-:W-:Y:S01]  /*80d0*/  IMAD.U32 R51, R13, 0x10000, RZ ;  /* 0x000100000d337824 */ /* 0x000fe200078e00ff */
[----:B------:R-:W-:Y:S01]  /*80e0*/  LOP3.LUT R50, R50, 0xffff0000, RZ, 0xc0, !PT ;  /* 0xffff000032327812 */ /* 0x000fe200078ec0ff */
[----:B------:R-:W-:Y:S01]  /*80f0*/  FMUL.FTZ R49, R77, R76 ;  /* 0x0000004c4d317220 */ /* 0x000fe20000410000 */
[----:B------:R-:W-:-:S03]  /*8100*/  PRMT R35, R78, 0x5410, R35 ;  /* 0x000054104e237816 */ /* 0x000fc60000000023 */
[-C--:B------:R-:W-:Y:S01]  /*8110*/  FFMA.FTZ R49, R51, R47.reuse, -R49 ;  /* 0x0000002f33317223 */ /* 0x080fe20000010831 */
[----:B------:R-:W-:Y:S01]  /*8120*/  FMUL.FTZ R47, R77, R47 ;  /* 0x0000002f4d2f7220 */ /* 0x000fe20000410000 */
[C---:B------:R-:W-:Y:S01]  /*8130*/  IMAD.U32 R77, R39.reuse, 0x10000, RZ ;  /* 0x00010000274d7824 */ /* 0x040fe200078e00ff */
[----:B------:R-:W-:Y:S02]  /*8140*/  LOP3.LUT R39, R39, 0xffff0000, RZ, 0xc0, !PT ;  /* 0xffff000027277812 */ /* 0x000fe400078ec0ff */
[----:B------:R-:W-:Y:S01]  /*8150*/  FFMA.FTZ R47, R51, R76, R47 ;  /* 0x0000004c332f7223 */ /* 0x000fe2000001002f */
[----:B------:R-:W-:Y:S01]  /*8160*/  LOP3.LUT R51, R13, 0xffff0000, RZ, 0xc0, !PT ;  /* 0xffff00000d337812 */ /* 0x000fe200078ec0ff */
[----:B------:R-:W-:Y:S01]  /*8170*/  FMUL.FTZ R13, R37, R50 ;  /* 0x00000032250d7220 */ /* 0x000fe20000410000 */
[C---:B------:R-:W-:Y:S01]  /*8180*/  IMAD.U32 R76, R46.reuse, 0x10000, RZ ;  /* 0x000100002e4c7824 */ /* 0x040fe200078e00ff */
[----:B------:R-:W-:Y:S02]  /*8190*/  LOP3.LUT R46, R46, 0xffff0000, RZ, 0xc0, !PT ;  /* 0xffff00002e2e7812 */ /* 0x000fe400078ec0ff */
        /* <DEDUP_REMOVED lines=11> */
[----:B------:R-:W-:-:S03]  /*8250*/  F2FP.BF16.F32.PACK_AB R13, R13, R49 ;  /* 0x000000310d0d723e */ /* 0x000fc600000010ff */
[----:B------:R-:W-:Y:S01]  /*8260*/  FFMA.FTZ R50, R51, R76, R50 ;  /* 0x0000004c33327223 */ /* 0x000fe20000010032 */
[----:B------:R-:W-:-:S04]  /*8270*/  FMUL.FTZ R51, R39, R46 ;  /* 0x0000002e27337220 */ /* 0x000fc80000410000 */
[-C--:B------:R-:W-:Y:S01]  /*8280*/  FFMA.FTZ R51, R15, R34.reuse, -R51 ;  /* 0x000000220f337223 */ /* 0x080fe20000010833 */
[----:B------:R-:W-:Y:S01]  /*8290*/  FMUL.FTZ R34, R39, R34 ;  /* 0x0000002227227220 */ /* 0x000fe20000410000 */
[----:B------:R-:W-:-:S03]  /*82a0*/  IMAD.U32 R39, R36, 0x10000, RZ ;  /* 0x0001000024277824 */ /* 0x000fc600078e00ff */
[----:B------:R-:W-:Y:S01]  /*82b0*/  F2FP.BF16.F32.PACK_AB R51, R51, R37 ;  /* 0x000000253333723e */ /* 0x000fe200000010ff */
[----:B------:R-:W-:Y:S01]  /*82c0*/  FFMA.FTZ R34, R15, R46, R34 ;  /* 0x0000002e0f227223 */ /* 0x000fe20000010022 */
        /* <DEDUP_REMOVED lines=17> */
[C---:B------:R-:W-:Y:S01]  /*83e0*/  SHF.L.U32 R35, R44.reuse, 0x10, RZ ;  /* 0x000000102c237819 */ /* 0x040fe200000006ff */
[C---:B------:R-:W-:Y:S01]  /*83f0*/  IMAD.U32 R36, R45.reuse, 0x10000, RZ ;  /* 0x000100002d247824 */ /* 0x040fe200078e00ff */
[----:B------:R-:W-:Y:S01]  /*8400*/  LOP3.LUT R44, R44, 0xffff0000, RZ, 0xc0, !PT ;  /* 0xffff00002c2c7812 */ /* 0x000fe200078ec0ff */
[----:B------:R-:W-:Y:S01]  /*8410*/  IMAD.U32 R32, R14, 0x10000, RZ ;  /* 0x000100000e207824 */ /* 0x000fe200078e00ff */
[----:B------:R-:W-:Y:S01]  /*8420*/  LOP3.LUT R45, R45, 0xffff0000, RZ, 0xc0, !PT ;  /* 0xffff00002d2d7812 */ /* 0x000fe200078ec0ff */
[CC--:B------:R-:W-:Y:S01]  /*8430*/  FMUL.FTZ R37, R46.reuse, R35.reuse ;  /* 0x000000232e257220 */ /* 0x0c0fe20000410000 */
[-C--:B------:R-:W-:Y:S01]  /*8440*/  FMUL.FTZ R46, R46, R36.reuse ;  /* 0x000000242e2e7220 */ /* 0x080fe20000410000 */
[----:B------:R-:W-:Y:S02]  /*8450*/  LOP3.LUT R14, R14, 0xffff0000, RZ, 0xc0, !PT ;  /* 0xffff00000e0e7812 */ /* 0x000fe400078ec0ff */
[C---:B------:R-:W-:Y:S01]  /*8460*/  FFMA.FTZ R37, R32.reuse, R36, -R37 ;  /* 0x0000002420257223 */ /* 0x040fe20000010825 */
[----:B------:R-:W-:Y:S01]  /*8470*/  FFMA.FTZ R46, R32, R35, R46 ;  /* 0x00000023202e7223 */ /* 0x000fe2000001002e */
[----:B------:R-:W-:-:S02]  /*8480*/  LOP3.LUT R32, R38, 0xffff0000, RZ, 0xc0, !PT ;  /* 0xffff000026207812 */ /* 0x000fc400078ec0ff */
[----:B------:R-:W-:Y:S01]  /*8490*/  F2FP.BF16.F32.PACK_AB R15, R15, R39 ;  /* 0x000000270f0f723e */ /* 0x000fe200000010ff */
[----:B------:R-:W-:Y:S01]  /*84a0*/  IMAD.MOV.U32 R39, RZ, RZ, R34 ;  /* 0x000000ffff277224 */ /* 0x000fe200078e0022 */
[----:B------:R-:W-:Y:S01]  /*84b0*/  F2FP.BF16.F32.PACK_AB R12, R12, R47 ;  /* 0x0000002f0c0c723e */ /* 0x000fe200000010ff */
[CC--:B------:R-:W-:Y:S01]  /*84c0*/  FMUL.FTZ R35, R32.reuse, R44.reuse ;  /* 0x0000002c20237220 */ /* 0x0c0fe20000410000 */
[-C--:B------:R-:W-:Y:S01]  /*84d0*/  FMUL.FTZ R32, R32, R45.reuse ;  /* 0x0000002d20207220 */ /* 0x080fe20000410000 */
[----:B------:R-:W-:Y:S02]  /*84e0*/  IMAD.MOV.U32 R36, RZ, RZ, R15 ;  /* 0x000000ffff247224 */ /* 0x000fe400078e000f */
[C---:B------:R-:W-:Y:S01]  /*84f0*/  FFMA.FTZ R35, R14.reuse, R45, -R35 ;  /* 0x0000002d0e237223 */ /* 0x040fe20000010823 */
[----:B------:R-:W-:Y:S01]  /*8500*/  FFMA.FTZ R32, R14, R44, R32 ;  /* 0x0000002c0e207223 */ /* 0x000fe20000010020 */
[----:B------:R-:W-:-:S03]  /*8510*/  IMAD.MOV.U32 R15, RZ, RZ, R51 ;  /* 0x000000ffff0f7224 */ /* 0x000fc600078e0033 */
[----:B------:R-:W-:Y:S01]  /*8520*/  F2FP.BF16.F32.PACK_AB R35, R35, R37 ;  /* 0x000000252323723e */ /* 0x000fe200000010ff */
[----:B------:R-:W-:Y:S01]  /*8530*/  IMAD.MOV.U32 R37, RZ, RZ, R33 ;  /* 0x000000ffff257224 */ /* 0x000fe200078e0021 */
[----:B------:R-:W-:-:S03]  /*8540*/  F2FP.BF16.F32.PACK_AB R32, R32, R46 ;  /* 0x0000002e2020723e */ /* 0x000fc600000010ff */
[----:B------:R-:W-:Y:S02]  /*8550*/  IMAD.MOV.U32 R14, RZ, RZ, R35 ;  /* 0x000000ffff0e7224 */ /* 0x000fe400078e0023 */
[----:B------:R-:W-:-:S07]  /*8560*/  IMAD.MOV.U32 R38, RZ, RZ, R32 ;  /* 0x000000ffff267224 */ /* 0x000fce00078e0020 */
.L_x_533:
[----:B------:R-:W-:Y:S05]  /*8570*/  BSYNC B3 ;  /* 0x0000000000037941 */ /* 0x000fea0003800000 */
.L_x_532:
[----:B------:R-:W-:-:S04]  /*8580*/  LEA R32, P3, R7, R11, 0x1 ;  /* 0x0000000b07207211 */ /* 0x000fc800078608ff */
[----:B--2---:R-:W-:Y:S02]  /*8590*/  LEA.HI.X R33, R7, R117, R112, 0x1, P3 ;  /* 0x0000007507217211 */ /* 0x004fe400018f0c70 */
[----:B------:R-:W-:-:S03]  /*85a0*/  ISETP.GE.AND P3, PT, R48, R135, PT ;  /* 0x000000873000720c */ /* 0x000fc60003f66270 */
[----:B----4-:R2:W-:Y:S10]  /*85b0*/  ST.E.128 desc[UR56][R32.64], R12 ;  /* 0x0000000c20007985 */ /* 0x0105f4000c101d38 */
[----:B--2---:R-:W-:-:S05]  /*85c0*/  @!P3 IMAD.WIDE R12, R48, 0x2, R116 ;  /* 0x00000002300cb825 */ /* 0x004fca00078e0274 */
[----:B---3--:R4:W-:Y:S02]  /*85d0*/  @!P3 ST.E.128 desc[UR56][R12.64], R36 ;  /* 0x000000240c00b985 */ /* 0x0089e4000c101d38 */
.L_x_531:
[----:B------:R-:W-:Y:S05]  /*85e0*/  BSYNC B2 ;  /* 0x0000000000027941 */ /* 0x000fea0003800000 */
.L_x_530:
[----:B------:R-:W-:-:S13]  /*85f0*/  ISETP.NE.AND P3, PT, R27, RZ, PT ;  /* 0x000000ff1b00720c */ /* 0x000fda0003f65270 */
[----:B------:R-:W-:Y:S05]  /*8600*/  @!P3 BRA `(.L_x_525) ;  /* 0x0000000400f0b947 */ /* 0x000fea0003800000 */
[----:B---34-:R-:W3:Y:S01]  /*8610*/  LDL R12, [R1+0x38] ;  /* 0x00003800010c7983 */ /* 0x018ee20000100800 */
[----:B------:R-:W-:Y:S01]  /*8620*/  ISETP.GE.AND P3, PT, R3, R124, PT ;  /* 0x0000007c0300720c */ /* 0x000fe20003f66270 */
[----:B------:R-:W-:Y:S01]  /*8630*/  BSSY B2, `(.L_x_534) ;  /* 0x0000073000027945 */ /* 0x000fe20003800000 */
[----:B---3--:R-:W-:-:S04]  /*8640*/  LOP3.LUT P5, RZ, R12, 0x1, RZ, 0xc0, !PT ;  /* 0x000000010cff7812 */ /* 0x008fc800078ac0ff */
[----:B------:R-:W-:-:S04]  /*8650*/  SEL R12, R125, R137, !P5 ;  /* 0x000000897d0c7207 */ /* 0x000fc80006800000 */
        /* <DEDUP_REMOVED lines=12> */
[----:B------:R-:W-:-:S03]  /*8720*/  IMAD R12, R18, 0x4800, R136 ;  /* 0x00004800120c7824 */ /* 0x000fc600078e0288 */
[----:B------:R-:W-:Y:S01]  /*8730*/  LEA R32, R32, R2, 0x1 ;  /* 0x0000000220207211 */ /* 0x000fe200078e08ff */
[----:B------:R-:W-:-:S05]  /*8740*/  IMAD R12, R12, 0x2, R2 ;  /* 0x000000020c0c7824 */ /* 0x000fca00078e0202 */
[----:B------:R-:W3:Y:S04]  /*8750*/  LDS.128 R32, [R32+0x18400] ;  /* 0x0184000020207984 */ /* 0x000ee80000000c00 */
[----:B------:R-:W4:Y:S01]  /*8760*/  LDS.128 R12, [R12+0x18400] ;  /* 0x018400000c0c7984 */ /* 0x000f220000000c00 */
[----:B------:R-:W-:Y:S05]  /*8770*/  @P3 BRA `(.L_x_535) ;  /* 0x0000000400783947 */ /* 0x000fea0003800000 */
[--C-:B------:R-:W-:Y:S01]  /*8780*/  SHF.R.U64 R30, R30, 0x10, R31.reuse ;  /* 0x000000101e1e7819 */ /* 0x100fe2000000121f */
[----:B---3--:R-:W-:Y:S01]  /*8790*/  IMAD.U32 R44, R33, 0x10000, RZ ;  /* 0x00010000212c7824 */ /* 0x008fe200078e00ff */
[----:B------:R-:W-:Y:S02]  /*87a0*/  SHF.R.U32.HI R37, RZ, 0x10, R31 ;  /* 0x00000010ff257819 */ /* 0x000fe4000001161f */
[--C-:B------:R-:W-:Y:S02]  /*87b0*/  SHF.R.U64 R31, R40, 0x10, R41.reuse ;  /* 0x00000010281f7819 */ /* 0x100fe40000001229 */
[----:B------:R-:W-:Y:S01]  /*87c0*/  SHF.R.U32.HI R40, RZ, 0x10, R41 ;  /* 0x00000010ff287819 */ /* 0x000fe20000011629 */
[----:B----4-:R-:W-:Y:S01]  /*87d0*/  IMAD.U32 R41, R13, 0x10000, RZ ;  /* 0x000100000d297824 */ /* 0x010fe200078e00ff */
[----:B------:R-:W-:Y:S02]  /*87e0*/  SHF.R.U64 R28, R28, 0x10, R29 ;  /* 0x000000101c1c7819 */ /* 0x000fe4000000121d */
[----:B------:R-:W-:-:S02]  /*87f0*/  PRMT R31, R198, 0x5410, R31 ;  /* 0x00005410c61f7816 */ /* 0x000fc4000000001f */
[----:B------:R-:W-:Y:S02]  /*8800*/  SHF.R.U32.HI R29, RZ, 0x10, R29 ;  /* 0x00000010ff1d7819 */ /* 0x000fe4000001161d */
[----:B------:R-:W-:Y:S02]  /*8810*/  PRMT R198, R198, 0x5432, R40 ;  /* 0x00005432c6c67816 */ /* 0x000fe40000000028 */
[----:B------:R-:W-:Y:S02]  /*8820*/  SHF.R.U64 R38, R42, 0x10, R43 ;  /* 0x000000102a267819 */ /* 0x000fe4000000122b */
[----:B------:R-:W-:Y:S02]  /*8830*/  PRMT R29, R196, 0x5432, R29 ;  /* 0x00005432c41d7816 */ /* 0x000fe4000000001d */
[----:B------:R-:W-:Y:S01]  /*8840*/  SHF.R.U32.HI R42, RZ, 0x10, R43 ;  /* 0x00000010ff2a7819 */ /* 0x000fe2000001162b */
[C---:B------:R-:W-:Y:S01]  /*8850*/  IMAD.U32 R43, R198.reuse, 0x10000, RZ ;  /* 0x00010000c62b7824 */ /* 0x040fe200078e00ff */
[----:B------:R-:W-:Y:S01]  /*8860*/  LOP3.LUT R198, R198, 0xffff0000, RZ, 0xc0, !PT ;  /* 0xffff0000c6c67812 */ /* 0x000fe200078ec0ff */
[----:B------:R-:W-:Y:S01]  /*8870*/  IMAD.U32 R39, R29, 0x10000, RZ ;  /* 0x000100001d277824 */ /* 0x000fe200078e00ff */
[----:B------:R-:W-:Y:S01]  /*8880*/  LOP3.LUT R33, R33, 0xffff0000, RZ, 0xc0, !PT ;  /* 0xffff000021217812 */ /* 0x000fe200078ec0ff */
[----:B------:R-:W-:Y:S01]  /*8890*/  FMUL.FTZ R40, R44, R43 ;  /* 0x0000002b2c287220 */ /* 0x000fe20000410000 */
[----:B------:R-:W-:-:S02]  /*88a0*/  LOP3.LUT R29, R29, 0xffff0000, RZ, 0xc0, !PT ;  /* 0xffff00001d1d7812 */ /* 0x000fc400078ec0ff */
[----:B------:R-:W-:Y:S01]  /*88b0*/  PRMT R42, R197, 0x5432, R42 ;  /* 0x00005432c52a7816 */ /* 0x000fe2000000002a */
[-C--:B------:R-:W-:Y:S01]  /*88c0*/  FFMA.FTZ R40, R41, R39.reuse, -R40 ;  /* 0x0000002729287223 */ /* 0x080fe20000010828 */
[----:B------:R-:W-:Y:S01]  /*88d0*/  FMUL.FTZ R39, R44, R39 ;  /* 0x000000272c277220 */ /* 0x000fe20000410000 */
[----:B------:R-:W-:Y:S01]  /*88e0*/  PRMT R37, R195, 0x5432, R37 ;  /* 0x00005432c3257816 */ /* 0x000fe20000000025 */
[----:B------:R-:W-:Y:S01]  /*88f0*/  IMAD.U32 R44, R35, 0x10000, RZ ;  /* 0x00010000232c7824 */ /* 0x000fe200078e00ff */
[----:B------:R-:W-:Y:S01]  /*8900*/  PRMT R28, R196, 0x5410, R28 ;  /* 0x00005410c41c7816 */ /* 0x000fe2000000001c */
[----:B------:R-:W-:Y:S01]  /*8910*/  FFMA.FTZ R39, R41, R43, R39 ;  /* 0x0000002b29277223 */ /* 0x000fe20000010027 */
[----:B------:R-:W-:Y:S01]  /*8920*/  LOP3.LUT R41, R13, 0xffff0000, RZ, 0xc0, !PT ;  /* 0xffff00000d297812 */ /* 0x000fe200078ec0ff */
[----:B------:R-:W-:Y:S01]  /*8930*/  FMUL.FTZ R13, R33, R198 ;  /* 0x000000c6210d7220 */ /* 0x000fe20000410000 */
[C---:B------:R-:W-:Y:S01]  /*8940*/  IMAD.U32 R43, R42.reuse, 0x10000, RZ ;  /* 0x000100002a2b7824 */ /* 0x040fe200078e00ff */
[----:B------:R-:W-:-:S02]  /*8950*/  LOP3.LUT R42, R42, 0xffff0000, RZ, 0xc0, !PT ;  /* 0xffff00002a2a7812 */ /* 0x000fc400078ec0ff */
[-C--:B------:R-:W-:Y:S01]  /*8960*/  FFMA.FTZ R13, R41, R29.reuse, -R13 ;  /* 0x0000001d290d7223 */ /* 0x080fe2000001080d */
[----:B------:R-:W-:Y:S01]  /*8970*/  FMUL.FTZ R29, R33, R29 ;  /* 0x0000001d211d7220 */ /* 0x000fe20000410000 */
[C---:B------:R-:W-:Y:S02]  /*8980*/  IMAD.U32 R33, R37.reuse, 0x10000, RZ ;  /* 0x0001000025217824 */ /* 0x040fe400078e00ff */
[C---:B------:R-:W-:Y:S01]  /*8990*/  FMUL.FTZ R45, R44.reuse, R43 ;  /* 0x0000002b2c2d7220 */ /* 0x040fe20000410000 */
[----:B------:R-:W-:Y:S01]  /*89a0*/  LOP3.LUT R37, R37, 0xffff0000, RZ, 0xc0, !PT ;  /* 0xffff000025257812 */ /* 0x000fe200078ec0ff */
[----:B------:R-:W-:Y:S01]  /*89b0*/  FFMA.FTZ R29, R41, R198, R29 ;  /* 0x000000c6291d7223 */ /* 0x000fe2000001001d */
[C---:B------:R-:W-:Y:S01]  /*89c0*/  IMAD.U32 R41, R15.reuse, 0x10000, RZ ;  /* 0x000100000f297824 */ /* 0x040fe200078e00ff */
[----:B------:R-:W-:Y:S02]  /*89d0*/  LOP3.LUT R15, R15, 0xffff0000, RZ, 0xc0, !PT ;  /* 0xffff00000f0f7812 */ /* 0x000fe400078ec0ff */
[----:B------:R-:W-:Y:S01]  /*89e0*/  F2FP.BF16.F32.PACK_AB R13, R13, R40 ;  /* 0x000000280d0d723e */ /* 0x000fe200000010ff */
[-C--:B------:R-:W-:Y:S01]  /*89f0*/  FFMA.FTZ R45, R41, R33.reuse, -R45 ;  /* 0x00000021292d7223 */ /* 0x080fe2000001082d */
[----:B------:R-:W-:Y:S01]  /*8a00*/  FMUL.FTZ R33, R44, R33 ;  /* 0x000000212c217220 */ /* 0x000fe20000410000 */
[----:B------:R-:W-:-:S02]  /*8a10*/  F2FP.BF16.F32.PACK_AB R29, R29, R39 ;  /* 0x000000271d1d723e */ /* 0x000fc400000010ff */
[C---:B------:R-:W-:Y:S01]  /*8a20*/  SHF.L.U32 R39, R28.reuse, 0x10, RZ ;  /* 0x000000101c277819 */ /* 0x040fe200000006ff */
[----:B------:R-:W-:Y:S01]  /*8a30*/  FFMA.FTZ R41, R41, R43, R33 ;  /* 0x0000002b29297223 */ /* 0x000fe20000010021 */
[----:B------:R-:W-:Y:S02]  /*8a40*/  LOP3.LUT R33, R35, 0xffff0000, RZ, 0xc0, !PT ;  /* 0xffff000023217812 */ /* 0x000fe400078ec0ff */
[----:B------:R-:W-:Y:S02]  /*8a50*/  LOP3.LUT R28, R28, 0xffff0000, RZ, 0xc0, !PT ;  /* 0xffff00001c1c7812 */ /* 0x000fe400078ec0ff */
[----:B------:R-:W-:Y:S01]  /*8a60*/  PRMT R38, R197, 0x5410, R38 ;  /* 0x00005410c5267816 */ /* 0x000fe20000000026 */
[CC--:B------:R-:W-:Y:S01]  /*8a70*/  FMUL.FTZ R35, R33.reuse, R42.reuse ;  /* 0x0000002a21237220 */ /* 0x0c0fe20000410000 */
[-C--:B------:R-:W-:Y:S01]  /*8a80*/  FMUL.FTZ R33, R33, R37.reuse ;  /* 0x0000002521217220 */ /* 0x080fe20000410000 */
[----:B------:R-:W-:Y:S02]  /*8a90*/  PRMT R30, R195, 0x5410, R30 ;  /* 0x00005410c31e7816 */ /* 0x000fe4000000001e */
[C---:B------:R-:W-:Y:S01]  /*8aa0*/  FFMA.FTZ R35, R15.reuse, R37, -R35 ;  /* 0x000000250f237223 */ /* 0x040fe20000010823 */
[----:B------:R-:W-:Y:S01]  /*8ab0*/  FFMA.FTZ R33, R15, R42, R33 ;  /* 0x0000002a0f217223 */ /* 0x000fe20000010021 */
[----:B------:R-:W-:-:S02]  /*8ac0*/  IMAD.U32 R37, R32, 0x10000, RZ ;  /* 0x0001000020257824 */ /* 0x000fc400078e00ff */
[----:B------:R-:W-:Y:S01]  /*8ad0*/  IMAD.U32 R15, R12, 0x10000, RZ ;  /* 0x000100000c0f7824 */ /* 0x000fe200078e00ff */
[----:B------:R-:W-:Y:S02]  /*8ae0*/  F2FP.BF16.F32.PACK_AB R35, R35, R45 ;  /* 0x0000002d2323723e */ /* 0x000fe400000010ff */
[----:B------:R-:W-:Y:S01]  /*8af0*/  F2FP.BF16.F32.PACK_AB R41, R33, R41 ;  /* 0x000000292129723e */ /* 0x000fe200000010ff */
[C---:B------:R-:W-:Y:S01]  /*8b00*/  IMAD.U32 R33, R31.reuse, 0x10000, RZ ;  /* 0x000100001f217824 */ /* 0x040fe200078e00ff */
[----:B------:R-:W-:-:S03]  /*8b10*/  LOP3.LUT R31, R31, 0xffff0000, RZ, 0xc0, !PT ;  /* 0xffff00001f1f7812 */ /* 0x000fc600078ec0ff */
[C---:B------:R-:W-:Y:S01]  /*8b20*/  FMUL.FTZ R40, R37.reuse, R33 ;  /* 0x0000002125287220 */ /* 0x040fe20000410000 */
[----:B------:R-:W-:-:S03]  /*8b30*/  FMUL.FTZ R37, R37, R39 ;  /* 0x0000002725257220 */ /* 0x000fc60000410000 */
[C---:B------:R-:W-:Y:S01]  /*8b40*/  FFMA.FTZ R40, R15.reuse, R39, -R40 ;  /* 0x000000270f287223 */ /* 0x040fe20000010828 */
        /* <DEDUP_REMOVED lines=8> */
[C---:B------:R-:W-:Y:S01]  /*8bd0*/  IMAD.U32 R31, R38.reuse, 0x10000, RZ ;  /* 0x00010000261f7824 */ /* 0x040fe200078e00ff */
[----:B------:R-:W-:Y:S01]  /*8be0*/  LOP3.LUT R38, R38, 0xffff0000, RZ, 0xc0, !PT ;  /* 0xffff000026267812 */ /* 0x000fe200078ec0ff */
[C---:B------:R-:W-:Y:S01]  /*8bf0*/  IMAD.U32 R32, R30.reuse, 0x10000, RZ ;  /* 0x000100001e207824 */ /* 0x040fe200078e00ff */
[----:B------:R-:W-:Y:S01]  /*8c00*/  LOP3.LUT R30, R30, 0xffff0000, RZ, 0xc0, !PT ;  /* 0xffff00001e1e7812 */ /* 0x000fe200078ec0ff */
[C---:B------:R-:W-:Y:S01]  /*8c10*/  FMUL.FTZ R33, R39.reuse, R31 ;  /* 0x0000001f27217220 */ /* 0x040fe20000410000 */
[C---:B------:R-:W-:Y:S02]  /*8c20*/  IMAD.U32 R28, R14.reuse, 0x10000, RZ ;  /* 0x000100000e1c7824 */ /* 0x040fe400078e00ff */
[-C--:B------:R-:W-:Y:S01]  /*8c30*/  FMUL.FTZ R39, R39, R32.reuse ;  /* 0x0000002027277220 */ /* 0x080fe20000410000 */
[----:B------:R-:W-:Y:S01]  /*8c40*/  LOP3.LUT R14, R14, 0xffff0000, RZ, 0xc0, !PT ;  /* 0xffff00000e0e7812 */ /* 0x000fe200078ec0ff */
[----:B------:R-:W-:-:S02]  /*8c50*/  FFMA.FTZ R33, R28, R32, -R33 ;  /* 0x000000201c217223 */ /* 0x000fc40000010821 */
[----:B------:R-:W-:Y:S01]  /*8c60*/  FFMA.FTZ R39, R28, R31, R39 ;  /* 0x0000001f1c277223 */ /* 0x000fe20000010027 */
[----:B------:R-:W-:Y:S02]  /*8c70*/  LOP3.LUT R28, R34, 0xffff0000, RZ, 0xc0, !PT ;  /* 0xffff0000221c7812 */ /* 0x000fe400078ec0ff */
[----:B------:R-:W-:Y:S02]  /*8c80*/  F2FP.BF16.F32.PACK_AB R15, R15, R37 ;  /* 0x000000250f0f723e */ /* 0x000fe400000010ff */
[----:B------:R-:W-:Y:S01]  /*8c90*/  F2FP.BF16.F32.PACK_AB R12, R12, R40 ;  /* 0x000000280c0c723e */ /* 0x000fe200000010ff */
[C---:B------:R-:W-:Y:S01]  /*8ca0*/  FMUL.FTZ R31, R28.reuse, R38 ;  /* 0x000000261c1f7220 */ /* 0x040fe20000410000 */
[-C--:B------:R-:W-:Y:S01]  /*8cb0*/  FMUL.FTZ R28, R28, R30.reuse ;  /* 0x0000001e1c1c7220 */ /* 0x080fe20000410000 */
[----:B------:R-:W-:Y:S02]  /*8cc0*/  IMAD.MOV.U32 R32, RZ, RZ, R15 ;  /* 0x000000ffff207224 */ /* 0x000fe400078e000f */
[C---:B------:R-:W-:Y:S01]  /*8cd0*/  FFMA.FTZ R31, R14.reuse, R30, -R31 ;  /* 0x0000001e0e1f7223 */ /* 0x040fe2000001081f */
[----:B------:R-:W-:Y:S01]  /*8ce0*/  FFMA.FTZ R28, R14, R38, R28 ;  /* 0x000000260e1c7223 */ /* 0x000fe2000001001c */
[----:B------:R-:W-:-:S02]  /*8cf0*/  IMAD.MOV.U32 R15, RZ, RZ, R35 ;  /* 0x000000ffff0f7224 */ /* 0x000fc400078e0023 */
[----:B------:R-:W-:Y:S01]  /*8d00*/  IMAD.MOV.U32 R35, RZ, RZ, R41 ;  /* 0x000000ffff237224 */ /* 0x000fe200078e0029 */
[----:B------:R-:W-:Y:S01]  /*8d10*/  F2FP.BF16.F32.PACK_AB R31, R31, R33 ;  /* 0x000000211f1f723e */ /* 0x000fe200000010ff */
[----:B------:R-:W-:Y:S01]  /*8d20*/  IMAD.MOV.U32 R33, RZ, RZ, R29 ;  /* 0x000000ffff217224 */ /* 0x000fe200078e001d */
[----:B------:R-:W-:-:S03]  /*8d30*/  F2FP.BF16.F32.PACK_AB R28, R28, R39 ;  /* 0x000000271c1c723e */ /* 0x000fc600000010ff */
[----:B------:R-:W-:Y:S02]  /*8d40*/  IMAD.MOV.U32 R14, RZ, RZ, R31 ;  /* 0x000000ffff0e7224 */ /* 0x000fe400078e001f */
[----:B------:R-:W-:-:S07]  /*8d50*/  IMAD.MOV.U32 R34, RZ, RZ, R28 ;  /* 0x000000ffff227224 */ /* 0x000fce00078e001c */
.L_x_535:
[----:B------:R-:W-:Y:S05]  /*8d60*/  BSYNC B2 ;  /* 0x0000000000027941 */ /* 0x000fea0003800000 */
.L_x_534:
[----:B------:R-:W-:-:S04]  /*8d70*/  LEA R28, P3, R8, R11, 0x1 ;  /* 0x0000000b081c7211 */ /* 0x000fc800078608ff */
[----:B--2---:R-:W-:Y:S02]  /*8d80*/  LEA.HI.X R29, R8, R117, R111, 0x1, P3 ;  /* 0x00000075081d7211 */ /* 0x004fe400018f0c6f */
[----:B------:R-:W-:-:S03]  /*8d90*/  ISETP.GE.AND P3, PT, R36, R135, PT ;  /* 0x000000872400720c */ /* 0x000fc60003f66270 */
[----:B----4-:R2:W-:Y:S10]  /*8da0*/  ST.E.128 desc[UR56][R28.64], R12 ;  /* 0x0000000c1c007985 */ /* 0x0105f4000c101d38 */
[----:B------:R-:W-:-:S05]  /*8db0*/  @!P3 IMAD.WIDE R116, R36, 0x2, R116 ;  /* 0x000000022474b825 */ /* 0x000fca00078e0274 */
[----:B---3--:R2:W-:Y:S02]  /*8dc0*/  @!P3 ST.E.128 desc[UR56][R116.64], R32 ;  /* 0x000000207400b985 */ /* 0x0085e4000c101d38 */
.L_x_525:
[----:B------:R-:W-:Y:S05]  /*8dd0*/  BSYNC B1 ;  /* 0x0000000000017941 */ /* 0x000fea0003800000 */
.L_x_524:
[----:B------:R-:W-:-:S03]  /*8de0*/  UMOV UR4, 0xffffffff ;  /* 0xffffffff00047882 */ /* 0x000fc60000000000 */
[----:B------:R-:W-:Y:S05]  /*8df0*/  BRA.DIV UR4, `(.L_x_536) ;  /* 0x0000018a04a47947 */ /* 0x000fea000b800000 */
[----:B-1----:R-:W1:Y:S04]  /*8e00*/  SHFL.IDX PT, R115, R115, 0x1, 0x1c1f ;  /* 0x003c1f0073737f89 */ /* 0x002e6800000e0000 */
[----:B------:R-:W0:Y:S02]  /*8e10*/  SHFL.IDX PT, R118, R118, 0x1, 0x1c1f ;  /* 0x003c1f0076767f89 */ /* 0x000e2400000e0000 */
.L_x_808:
[----:B------:R-:W-:Y:S05]  /*8e20*/  @P4 BRA `(.L_x_493) ;  /* 0x0000001c00cc4947 */ /* 0x000fea0003800000 */
[----:B------:R-:W-:Y:S01]  /*8e30*/  ISETP.NE.AND P3, PT, R9, RZ, PT ;  /* 0x000000ff0900720c */ /* 0x000fe20003f65270 */
[----:B------:R-:W-:Y:S01]  /*8e40*/  BSSY B1, `(.L_x_537) ;  /* 0x000007e000017945 */ /* 0x000fe20003800000 */
[----:B0-2---:R-:W-:Y:S01]  /*8e50*/  IMAD.MOV.U32 R32, RZ, RZ, R118 ;  /* 0x000000ffff207224 */ /* 0x005fe200078e0076 */
[----:B-1----:R-:W-:-:S10]  /*8e60*/  MOV R33, R115 ;  /* 0x0000007300217202 */ /* 0x002fd40000000f00 */
[----:B------:R-:W-:Y:S05]  /*8e70*/  @!P3 BRA `(.L_x_538) ;  /* 0x0000000400e8b947 */ /* 0x000fea0003800000 */
[----:B---3--:R-:W-:Y:S01]  /*8e80*/  SEL R11, R125, R137, !P0 ;  /* 0x000000897d0b7207 */ /* 0x008fe20004000000 */
[----:B------:R-:W-:Y:S01]  /*8e90*/  BSSY B2, `(.L_x_539) ;  /* 0x0000072000027945 */ /* 0x000fe20003800000 */
[----:B----4-:R-:W-:Y:S02]  /*8ea0*/  SHF.R.U32.HI R13, RZ, 0x3, R168 ;  /* 0x00000003ff0d7819 */ /* 0x010fe400000116a8 */
[----:B------:R-:W-:Y:S02]  /*8eb0*/  SHF.R.S32.HI R12, RZ, 0x1f, R11 ;  /* 0x0000001fff0c7819 */ /* 0x000fe4000001140b */
[----:B------:R-:W-:Y:S02]  /*8ec0*/  ISETP.GE.AND P3, PT, R16, R124, PT ;  /* 0x0000007c1000720c */ /* 0x000fe40003f66270 */
        /* <DEDUP_REMOVED lines=9> */
[----:B------:R-:W-:Y:S02]  /*8f60*/  IMAD.IADD R11, R12, 0x1, R11 ;  /* 0x000000010c0b7824 */ /* 0x000fe400078e020b */
[C---:B------:R-:W-:Y:S02]  /*8f70*/  IMAD R12, R18.reuse, 0x4800, R138 ;  /* 0x00004800120c7824 */ /* 0x040fe400078e028a */
[----:B------:R-:W-:Y:S02]  /*8f80*/  IMAD R28, R18, 0x4800, R11 ;  /* 0x00004800121c7824 */ /* 0x000fe400078e020b */
[--C-:B------:R-:W-:Y:S02]  /*8f90*/  IMAD R12, R12, 0x2, R2.reuse ;  /* 0x000000020c0c7824 */ /* 0x100fe400078e0202 */
[----:B------:R-:W-:-:S04]  /*8fa0*/  IMAD R28, R28, 0x2, R2 ;  /* 0x000000021c1c7824 */ /* 0x000fc800078e0202 */
[----:B------:R-:W0:Y:S04]  /*8fb0*/  LDS.128 R12, [R12+0x18400] ;  /* 0x018400000c0c7984 */ /* 0x000e280000000c00 */
[----:B------:R-:W1:Y:S01]  /*8fc0*/  LDS.128 R28, [R28+0x18400] ;  /* 0x018400001c1c7984 */ /* 0x000e620000000c00 */
[----:B------:R-:W-:Y:S05]  /*8fd0*/  @P3 BRA `(.L_x_540) ;  /* 0x0000000400743947 */ /* 0x000fea0003800000 */
[----:B------:R-:W-:Y:S01]  /*8fe0*/  SHF.R.U64 R11, R60, 0x10, R61 ;  /* 0x000000103c0b7819 */ /* 0x000fe2000000123d */
[----:B-1----:R-:W-:Y:S01]  /*8ff0*/  IMAD.U32 R40, R29, 0x10000, RZ ;  /* 0x000100001d287824 */ /* 0x002fe200078e00ff */
[----:B------:R-:W-:Y:S01]  /*9000*/  SHF.R.U32.HI R35, RZ, 0x10, R73 ;  /* 0x00000010ff237819 */ /* 0x000fe20000011649 */
[----:B0-----:R-:W-:Y:S01]  /*9010*/  IMAD.U32 R38, R13, 0x10000, RZ ;  /* 0x000100000d267824 */ /* 0x001fe200078e00ff */
[----:B------:R-:W-:Y:S01]  /*9020*/  SHF.R.U32.HI R60, RZ, 0x10, R61 ;  /* 0x00000010ff3c7819 */ /* 0x000fe2000001163d */
[----:B------:R-:W-:Y:S01]  /*9030*/  IMAD.U32 R46, R30, 0x10000, RZ ;  /* 0x000100001e2e7824 */ /* 0x000fe200078e00ff */
[----:B------:R-:W-:Y:S02]  /*9040*/  PRMT R35, R194, 0x5432, R35 ;  /* 0x00005432c2237816 */ /* 0x000fe40000000023 */
[----:B------:R-:W-:Y:S02]  /*9050*/  PRMT R60, R182, 0x5432, R60 ;  /* 0x00005432b63c7816 */ /* 0x000fe4000000003c */
[----:B------:R-:W-:Y:S01]  /*9060*/  SHF.R.U64 R37, R74, 0x10, R75 ;  /* 0x000000104a257819 */ /* 0x000fe2000000124b */
[C---:B------:R-:W-:Y:S01]  /*9070*/  IMAD.U32 R39, R35.reuse, 0x10000, RZ ;  /* 0x0001000023277824 */ /* 0x040fe200078e00ff */
[----:B------:R-:W-:Y:S01]  /*9080*/  LOP3.LUT R35, R35, 0xffff0000, RZ, 0xc0, !PT ;  /* 0xffff000023237812 */ /* 0x000fe200078ec0ff */
[C---:B------:R-:W-:Y:S01]  /*9090*/  IMAD.U32 R41, R60.reuse, 0x10000, RZ ;  /* 0x000100003c297824 */ /* 0x040fe200078e00ff */
[----:B------:R-:W-:Y:S01]  /*90a0*/  LOP3.LUT R60, R60, 0xffff0000, RZ, 0xc0, !PT ;  /* 0xffff00003c3c7812 */ /* 0x000fe200078ec0ff */
[----:B------:R-:W-:Y:S01]  /*90b0*/  FMUL.FTZ R42, R40, R39 ;  /* 0x00000027282a7220 */ /* 0x000fe20000410000 */
[----:B------:R-:W-:Y:S01]  /*90c0*/  SHF.R.U64 R34, R62, 0x10, R63 ;  /* 0x000000103e227819 */ /* 0x000fe2000000123f */
[-C--:B------:R-:W-:Y:S01]  /*90d0*/  FMUL.FTZ R40, R40, R41.reuse ;  /* 0x0000002928287220 */ /* 0x080fe20000410000 */
[----:B------:R-:W-:Y:S01]  /*90e0*/  SHF.R.U32.HI R74, RZ, 0x10, R75 ;  /* 0x00000010ff4a7819 */ /* 0x000fe2000001164b */
[C---:B------:R-:W-:Y:S01]  /*90f0*/  FFMA.FTZ R42, R38.reuse, R41, -R42 ;  /* 0x00000029262a7223 */ /* 0x040fe2000001082a */
[----:B------:R-:W-:Y:S01]  /*9100*/  SHF.R.U32.HI R62, RZ, 0x10, R63 ;  /* 0x00000010ff3e7819 */ /* 0x000fe2000001163f */
[----:B------:R-:W-:Y:S01]  /*9110*/  FFMA.FTZ R40, R38, R39, R40 ;  /* 0x0000002726287223 */ /* 0x000fe20000010028 */
[----:B------:R-:W-:Y:S01]  /*9120*/  LOP3.LUT R38, R29, 0xffff0000, RZ, 0xc0, !PT ;  /* 0xffff00001d267812 */ /* 0x000fe200078ec0ff */
[----:B------:R-:W-:Y:S01]  /*9130*/  IMAD.U32 R41, R31, 0x10000, RZ ;  /* 0x000100001f297824 */ /* 0x000fe200078e00ff */
[----:B------:R-:W-:-:S02]  /*9140*/  LOP3.LUT R13, R13, 0xffff0000, RZ, 0xc0, !PT ;  /* 0xffff00000d0d7812 */ /* 0x000fc400078ec0ff */
[----:B------:R-:W-:Y:S01]  /*9150*/  PRMT R74, R193, 0x5432, R74 ;  /* 0x00005432c14a7816 */ /* 0x000fe2000000004a */
[CC--:B------:R-:W-:Y:S01]  /*9160*/  FMUL.FTZ R29, R38.reuse, R35.reuse ;  /* 0x00000023261d7220 */ /* 0x0c0fe20000410000 */
[-C--:B------:R-:W-:Y:S01]  /*9170*/  FMUL.FTZ R38, R38, R60.reuse ;  /* 0x0000003c26267220 */ /* 0x080fe20000410000 */
[----:B------:R-:W-:Y:S02]  /*9180*/  PRMT R62, R159, 0x5432, R62 ;  /* 0x000054329f3e7816 */ /* 0x000fe4000000003e */
[C---:B------:R-:W-:Y:S01]  /*9190*/  FFMA.FTZ R29, R13.reuse, R60, -R29 ;  /* 0x0000003c0d1d7223 */ /* 0x040fe2000001081d */
[----:B------:R-:W-:Y:S01]  /*91a0*/  FFMA.FTZ R38, R13, R35, R38 ;  /* 0x000000230d267223 */ /* 0x000fe20000010026 */
[----:B------:R-:W-:Y:S01]  /*91b0*/  IMAD.U32 R13, R74, 0x10000, RZ ;  /* 0x000100004a0d7824 */ /* 0x000fe200078e00ff */
[----:B------:R-:W-:Y:S01]  /*91c0*/  SHF.L.U32 R35, R15, 0x10, RZ ;  /* 0x000000100f237819 */ /* 0x000fe200000006ff */
[C---:B------:R-:W-:Y:S01]  /*91d0*/  IMAD.U32 R39, R62.reuse, 0x10000, RZ ;  /* 0x000100003e277824 */ /* 0x040fe200078e00ff */
[----:B------:R-:W-:Y:S01]  /*91e0*/  LOP3.LUT R31, R31, 0xffff0000, RZ, 0xc0, !PT ;  /* 0xffff00001f1f7812 */ /* 0x000fe200078ec0ff */
[C---:B------:R-:W-:Y:S01]  /*91f0*/  FMUL.FTZ R43, R41.reuse, R13 ;  /* 0x0000000d292b7220 */ /* 0x040fe20000410000 */
[----:B------:R-:W-:Y:S01]  /*9200*/  LOP3.LUT R62, R62, 0xffff0000, RZ, 0xc0, !PT ;  /* 0xffff00003e3e7812 */ /* 0x000fe200078ec0ff */
[-C--:B------:R-:W-:Y:S01]  /*9210*/  FMUL.FTZ R41, R41, R39.reuse ;  /* 0x0000002729297220 */ /* 0x080fe20000410000 */
[----:B------:R-:W-:Y:S01]  /*9220*/  SHF.R.U64 R72, R72, 0x10, R73 ;  /* 0x0000001048487819 */ /* 0x000fe20000001249 */
[C---:B------:R-:W-:Y:S01]  /*9230*/  FFMA.FTZ R39, R35.reuse, R39, -R43 ;  /* 0x0000002723277223 */ /* 0x040fe2000001082b */
[----:B------:R-:W-:Y:S01]  /*9240*/  PRMT R11, R182, 0x5410, R11 ;  /* 0x00005410b60b7816 */ /* 0x000fe2000000000b */
[----:B------:R-:W-:Y:S01]  /*9250*/  FFMA.FTZ R35, R35, R13, R41 ;  /* 0x0000000d23237223 */ /* 0x000fe20000010029 */
[----:B------:R-:W-:Y:S01]  /*9260*/  LOP3.LUT R41, R74, 0xffff0000, RZ, 0xc0, !PT ;  /* 0xffff00004a297812 */ /* 0x000fe200078ec0ff */
[----:B------:R-:W-:Y:S01]  /*9270*/  IMAD.U32 R43, R28, 0x10000, RZ ;  /* 0x000100001c2b7824 */ /* 0x000fe200078e00ff */
[----:B------:R-:W-:Y:S01]  /*9280*/  LOP3.LUT R13, R15, 0xffff0000, RZ, 0xc0, !PT ;  /* 0xffff00000f0d7812 */ /* 0x000fe200078ec0ff */
[----:B------:R-:W-:Y:S01]  /*9290*/  IMAD.U32 R44, R11, 0x10000, RZ ;  /* 0x000100000b2c7824 */ /* 0x000fe200078e00ff */
[----:B------:R-:W-:Y:S01]  /*92a0*/  PRMT R72, R194, 0x5410, R72 ;  /* 0x00005410c2487816 */ /* 0x000fe20000000048 */
[C---:B------:R-:W-:Y:S01]  /*92b0*/  FMUL.FTZ R15, R31.reuse, R41 ;  /* 0x000000291f0f7220 */ /* 0x040fe20000410000 */
[----:B------:R-:W-:Y:S01]  /*92c0*/  FMUL.FTZ R31, R31, R62 ;  /* 0x0000003e1f1f7220 */ /* 0x000fe20000410000 */
[----:B------:R-:W-:-:S02]  /*92d0*/  LOP3.LUT R28, R28, 0xffff0000, RZ, 0xc0, !PT ;  /* 0xffff00001c1c7812 */ /* 0x000fc400078ec0ff */
[C---:B------:R-:W-:Y:S01]  /*92e0*/  FFMA.FTZ R15, R13.reuse, R62, -R15 ;  /* 0x0000003e0d0f7223 */ /* 0x040fe2000001080f */
[----:B------:R-:W-:Y:S01]  /*92f0*/  FFMA.FTZ R13, R13, R41, R31 ;  /* 0x000000290d0d7223 */ /* 0x000fe2000001001f */
[C---:B------:R-:W-:Y:S01]  /*9300*/  IMAD.U32 R41, R72.reuse, 0x10000, RZ ;  /* 0x0001000048297824 */ /* 0x040fe200078e00ff */
[----:B------:R-:W-:Y:S01]  /*9310*/  LOP3.LUT R72, R72, 0xffff0000, RZ, 0xc0, !PT ;  /* 0xffff000048487812 */ /* 0x000fe200078ec0ff */
[C---:B------:R-:W-:Y:S01]  /*9320*/  IMAD.U32 R31, R12.reuse, 0x10000, RZ ;  /* 0x000100000c1f7824 */ /* 0x040fe200078e00ff */
[----:B------:R-:W-:Y:S01]  /*9330*/  LOP3.LUT R11, R11, 0xffff0000, RZ, 0xc0, !PT ;  /* 0xffff00000b0b7812 */ /* 0x000fe200078ec0ff */
[CC--:B------:R-:W-:Y:S01]  /*9340*/  FMUL.FTZ R45, R43.reuse, R41.reuse ;  /* 0x000000292b2d7220 */ /* 0x0c0fe20000410000 */
[-C--:B------:R-:W-:Y:S01]  /*9350*/  FMUL.FTZ R43, R43, R44.reuse ;  /* 0x0000002c2b2b7220 */ /* 0x080fe20000410000 */
[----:B------:R-:W-:Y:S02]  /*9360*/  LOP3.LUT R12, R12, 0xffff0000, RZ, 0xc0, !PT ;  /* 0xffff00000c0c7812 */ /* 0x000fe400078ec0ff */
[C---:B------:R-:W-:Y:S01]  /*9370*/  FFMA.FTZ R45, R31.reuse, R44, -R45 ;  /* 0x0000002c1f2d7223 */ /* 0x040fe2000001082d */
[----:B------:R-:W-:Y:S01]  /*9380*/  FFMA.FTZ R43, R31, R41, R43 ;  /* 0x000000291f2b7223 */ /* 0x000fe2000001002b */
[C---:B------:R-:W-:Y:S01]  /*9390*/  FMUL.FTZ R31, R28.reuse, R72 ;  /* 0x000000481c1f7220 */ /* 0x040fe20000410000 */
[----:B------:R-:W-:Y:S01]  /*93a0*/  FMUL.FTZ R28, R28, R11 ;  /* 0x0000000b1c1c7220 */ /* 0x000fe20000410000 */
[----:B------:R-:W-:-:S02]  /*93b0*/  PRMT R37, R193, 0x5410, R37 ;  /* 0x00005410c1257816 */ /* 0x000fc40000000025 */
[----:B------:R-:W-:Y:S01]  /*93c0*/  PRMT R34, R159, 0x5410, R34 ;  /* 0x000054109f227816 */ /* 0x000fe20000000022 */
[C---:B------:R-:W-:Y:S01]  /*93d0*/  FFMA.FTZ R31, R12.reuse, R11, -R31 ;  /* 0x0000000b0c1f7223 */ /* 0x040fe2000001081f */
[----:B------:R-:W-:Y:S01]  /*93e0*/  FFMA.FTZ R28, R12, R72, R28 ;  /* 0x000000480c1c7223 */ /* 0x000fe2000001001c */
[C---:B------:R-:W-:Y:S01]  /*93f0*/  IMAD.U32 R12, R37.reuse, 0x10000, RZ ;  /* 0x00010000250c7824 */ /* 0x040fe200078e00ff */
[----:B------:R-:W-:Y:S01]  /*9400*/  LOP3.LUT R30, R30, 0xffff0000, RZ, 0xc0, !PT ;  /* 0xffff00001e1e7812 */ /* 0x000fe200078ec0ff */
[----:B------:R-:W-:Y:S01]  /*9410*/  IMAD.U32 R41, R34, 0x10000, RZ ;  /* 0x0001000022297824 */ /* 0x000fe200078e00ff */
[----:B------:R-:W-:Y:S01]  /*9420*/  LOP3.LUT R37, R37, 0xffff0000, RZ, 0xc0, !PT ;  /* 0xffff000025257812 */ /* 0x000fe200078ec0ff */
[----:B------:R-:W-:Y:S01]  /*9430*/  FMUL.FTZ R44, R46, R12 ;  /* 0x0000000c2e2c7220 */ /* 0x000fe20000410000 */
[----:B------:R-:W-:Y:S02]  /*9440*/  IMAD.U32 R11, R14, 0x10000, RZ ;  /* 0x000100000e0b7824 */ /* 0x000fe400078e00ff */
[-C--:B------:R-:W-:Y:S01]  /*9450*/  FMUL.FTZ R46, R46, R41.reuse ;  /* 0x000000292e2e7220 */ /* 0x080fe20000410000 */
[----:B------:R-:W-:Y:S01]  /*9460*/  LOP3.LUT R34, R34, 0xffff0000, RZ, 0xc0, !PT ;  /* 0xffff000022227812 */ /* 0x000fe200078ec0ff */
[----:B------:R-:W-:-:S02]  /*9470*/  FFMA.FTZ R44, R11, R41, -R44 ;  /* 0x000000290b2c7223 */ /* 0x000fc4000001082c */
[----:B------:R-:W-:Y:S01]  /*9480*/  FFMA.FTZ R46, R11, R12, R46 ;  /* 0x0000000c0b2e7223 */ /* 0x000fe2000001002e */
[----:B------:R-:W-:Y:S01]  /*9490*/  LOP3.LUT R14, R14, 0xffff0000, RZ, 0xc0, !PT ;  /* 0xffff00000e0e7812 */ /* 0x000fe200078ec0ff */
[C---:B------:R-:W-:Y:S01]  /*94a0*/  FMUL.FTZ R11, R30.reuse, R37 ;  /* 0x000000251e0b7220 */ /* 0x040fe20000410000 */
[----:B------:R-:W-:Y:S01]  /*94b0*/  FMUL.FTZ R30, R30, R34 ;  /* 0x000000221e1e7220 */ /* 0x000fe20000410000 */
[----:B------:R-:W-:Y:S02]  /*94c0*/  F2FP.BF16.F32.PACK_AB R29, R29, R42 ;  /* 0x0000002a1d1d723e */ /* 0x000fe400000010ff */
[C---:B------:R-:W-:Y:S01]  /*94d0*/  FFMA.FTZ R11, R14.reuse, R34, -R11 ;  /* 0x000000220e0b7223 */ /* 0x040fe2000001080b */
[----:B------:R-:W-:Y:S01]  /*94e0*/  F2FP.BF16.F32.PACK_AB R31, R31, R45 ;  /* 0x0000002d1f1f723e */ /* 0x000fe200000010ff */
[----:B------:R-:W-:Y:S01]  /*94f0*/  FFMA.FTZ R30, R14, R37, R30 ;  /* 0x000000250e1e7223 */ /* 0x000fe2000001001e */
[----:B------:R-:W-:Y:S02]  /*9500*/  F2FP.BF16.F32.PACK_AB R38, R38, R40 ;  /* 0x000000282626723e */ /* 0x000fe400000010ff */
[----:B------:R-:W-:Y:S01]  /*9510*/  F2FP.BF16.F32.PACK_AB R35, R13, R35 ;  /* 0x000000230d23723e */ /* 0x000fe200000010ff */
[----:B------:R-:W-:Y:S01]  /*9520*/  IMAD.MOV.U32 R12, RZ, RZ, R31 ;  /* 0x000000ffff0c7224 */ /* 0x000fe200078e001f */
[----:B------:R-:W-:Y:S01]  /*9530*/  F2FP.BF16.F32.PACK_AB R11, R11, R44 ;  /* 0x0000002c0b0b723e */ /* 0x000fe200000010ff */
[----:B------:R-:W-:Y:S01]  /*9540*/  IMAD.MOV.U32 R13, RZ, RZ, R29 ;  /* 0x000000ffff0d7224 */ /* 0x000fe200078e001d */
[----:B------:R-:W-:Y:S01]  /*9550*/  F2FP.BF16.F32.PACK_AB R15, R15, R39 ;  /* 0x000000270f0f723e */ /* 0x000fe200000010ff */
[----:B------:R-:W-:Y:S01]  /*9560*/  IMAD.MOV.U32 R29, RZ, RZ, R38 ;  /* 0x000000ffff1d7224 */ /* 0x000fe200078e0026 */
[----:B------:R-:W-:Y:S01]  /*9570*/  F2FP.BF16.F32.PACK_AB R28, R28, R43 ;  /* 0x0000002b1c1c723e */ /* 0x000fe200000010ff */
[----:B------:R-:W-:Y:S01]  /*9580*/  IMAD.MOV.U32 R31, RZ, RZ, R35 ;  /* 0x000000ffff1f7224 */ /* 0x000fe200078e0023 */
[----:B------:R-:W-:-:S02]  /*9590*/  F2FP.BF16.F32.PACK_AB R30, R30, R46 ;  /* 0x0000002e1e1e723e */ /* 0x000fc400000010ff */
[----:B------:R-:W-:-:S07]  /*95a0*/  MOV R14, R11 ;  /* 0x0000000b000e7202 */ /* 0x000fce0000000f00 */
.L_x_540:
[----:B------:R-:W-:Y:S05]  /*95b0*/  BSYNC B2 ;  /* 0x0000000000027941 */ /* 0x000fea0003800000 */
.L_x_539:
[----:B------:R-:W-:-:S04]  /*95c0*/  LEA R34, P3, R6, R118, 0x1 ;  /* 0x0000007606227211 */ /* 0x000fc800078608ff */
[----:B------:R-:W-:Y:S02]  /*95d0*/  LEA.HI.X R35, R6, R115, R113, 0x1, P3 ;  /* 0x0000007306237211 */ /* 0x000fe400018f0c71 */
[----:B------:R-:W-:-:S03]  /*95e0*/  ISETP.GE.AND P3, PT, R36, R135, PT ;  /* 0x000000872400720c */ /* 0x000fc60003f66270 */
[----:B0-----:R0:W-:Y:S10]  /*95f0*/  ST.E.128 desc[UR56][R34.64], R12 ;  /* 0x0000000c22007985 */ /* 0x0011f4000c101d38 */
[----:B------:R-:W-:-:S05]  /*9600*/  @!P3 IMAD.WIDE R36, R36, 0x2, R32 ;  /* 0x000000022424b825 */ /* 0x000fca00078e0220 */
[----:B-1----:R0:W-:Y:S02]  /*9610*/  @!P3 ST.E.128 desc[UR56][R36.64], R28 ;  /* 0x0000001c2400b985 */ /* 0x0021e4000c101d38 */
.L_x_538:
[----:B------:R-:W-:Y:S05]  /*9620*/  BSYNC B1 ;  /* 0x0000000000017941 */ /* 0x000fea0003800000 */
.L_x_537:
[----:B------:R-:W-:Y:S01]  /*9630*/  ISETP.NE.AND P3, PT, R26, RZ, PT ;  /* 0x000000ff1a00720c */ /* 0x000fe20003f65270 */
[----:B------:R-:W-:-:S12]  /*9640*/  BSSY B1, `(.L_x_541) ;  /* 0x000007d000017945 */ /* 0x000fd80003800000 */
[----:B------:R-:W-:Y:S05]  /*9650*/  @!P3 BRA `(.L_x_542) ;  /* 0x0000000400ecb947 */ /* 0x000fea0003800000 */
[----:B---3--:R-:W-:Y:S01]  /*9660*/  SEL R11, R125, R137, !P1 ;  /* 0x000000897d0b7207 */ /* 0x008fe20004800000 */
[----:B------:R-:W-:Y:S01]  /*9670*/  BSSY B2, `(.L_x_543) ;  /* 0x0000076000027945 */ /* 0x000fe20003800000 */
[----:B0-----:R-:W-:Y:S02]  /*9680*/  SHF.R.U32.HI R14, RZ, 0x3, R168 ;  /* 0x00000003ff0e7819 */ /* 0x001fe400000116a8 */
[----:B----4-:R-:W-:Y:S02]  /*9690*/  SHF.R.S32.HI R12, RZ, 0x1f, R11 ;  /* 0x0000001fff0c7819 */ /* 0x010fe4000001140b */
[----:B------:R-:W-:Y:S02]  /*96a0*/  ISETP.GE.AND P4, PT, R0, R124, PT ;  /* 0x0000007c0000720c */ /* 0x000fe40003f86270 */
[----:B------:R-:W-:Y:S02]  /*96b0*/  LEA.HI R11, R12, R11, RZ, 0x4 ;  /* 0x0000000b0c0b7211 */ /* 0x000fe400078f20ff */
[----:B------:R-:W-:-:S02]  /*96c0*/  LEA R34, P3, R7, R118, 0x1 ;  /* 0x0000007607227211 */ /* 0x000fc400078608ff */
[----:B------:R-:W-:Y:S02]  /*96d0*/  LEA.HI.SX32 R11, R11, R120, 0x1c ;  /* 0x000000780b0b7211 */ /* 0x000fe400078fe2ff */
[----:B------:R-:W-:Y:S02]  /*96e0*/  LEA.HI.X R35, R7, R115, R112, 0x1, P3 ;  /* 0x0000007307237211 */ /* 0x000fe400018f0c70 */
[----:B------:R-:W-:Y:S01]  /*96f0*/  SHF.R.S32.HI R12, RZ, 0x1f, R11 ;  /* 0x0000001fff0c7819 */ /* 0x000fe2000001140b */
[----:B------:R-:W-:-:S03]  /*9700*/  IMAD.SHL.U32 R36, R11, 0x8, RZ ;  /* 0x000000080b247824 */ /* 0x000fc600078e00ff */
[----:B------:R-:W-:Y:S02]  /*9710*/  LEA.HI R12, R12, R11, RZ, 0x3 ;  /* 0x0000000b0c0c7211 */ /* 0x000fe400078f18ff */
[----:B------:R-:W-:Y:S02]  /*9720*/  LOP3.LUT R11, R168, 0x38, R36, 0xf8, !PT ;  /* 0x00000038a80b7812 */ /* 0x000fe400078ef824 */
[----:B------:R-:W-:Y:S02]  /*9730*/  SHF.R.S32.HI R13, RZ, 0x3, R12 ;  /* 0x00000003ff0d7819 */ /* 0x000fe4000001140c */
[----:B------:R-:W-:Y:S02]  /*9740*/  LOP3.LUT R11, R11, R14, RZ, 0x3c, !PT ;  /* 0x0000000e0b0b7212 */ /* 0x000fe400078e3cff */
[----:B------:R-:W-:Y:S01]  /*9750*/  ISETP.GE.AND P3, PT, R36, R135, PT ;  /* 0x000000872400720c */ /* 0x000fe20003f66270 */
[----:B------:R-:W-:-:S04]  /*9760*/  IMAD R12, R13, 0x1800, R180 ;  /* 0x000018000d0c7824 */ /* 0x000fc800078e02b4 */
        /* <DEDUP_REMOVED lines=8> */
[----:B------:R-:W-:Y:S01]  /*97f0*/  SHF.R.U32.HI R39, RZ, 0x10, R69 ;  /* 0x00000010ff277819 */ /* 0x000fe20000011645 */
[----:B-1----:R-:W-:Y:S01]  /*9800*/  IMAD.U32 R41, R29, 0x10000, RZ ;  /* 0x000100001d297824 */ /* 0x002fe200078e00ff */
[----:B------:R-:W-:Y:S01]  /*9810*/  SHF.R.U32.HI R40, RZ, 0x10, R57 ;  /* 0x00000010ff287819 */ /* 0x000fe20000011639 */
[----:B0-----:R-:W-:Y:S01]  /*9820*/  IMAD.U32 R37, R13, 0x10000, RZ ;  /* 0x000100000d257824 */ /* 0x001fe200078e00ff */
[----:B------:R-:W-:Y:S01]  /*9830*/  PRMT R39, R152, 0x5432, R39 ;  /* 0x0000543298277816 */ /* 0x000fe20000000027 */
[----:B------:R-:W-:Y:S01]  /*9840*/  IMAD.U32 R44, R31, 0x10000, RZ ;  /* 0x000100001f2c7824 */ /* 0x000fe200078e00ff */
[----:B------:R-:W-:Y:S01]  /*9850*/  PRMT R40, R150, 0x5432, R40 ;  /* 0x0000543296287816 */ /* 0x000fe20000000028 */
[----:B------:R-:W-:Y:S01]  /*9860*/  IMAD.U32 R46, R30, 0x10000, RZ ;  /* 0x000100001e2e7824 */ /* 0x000fe200078e00ff */
[----:B------:R-:W-:Y:S01]  /*9870*/  LOP3.LUT R29, R29, 0xffff0000, RZ, 0xc0, !PT ;  /* 0xffff00001d1d7812 */ /* 0x000fe200078ec0ff */
[C---:B------:R-:W-:Y:S01]  /*9880*/  IMAD.U32 R11, R39.reuse, 0x10000, RZ ;  /* 0x00010000270b7824 */ /* 0x040fe200078e00ff */
[----:B------:R-:W-:Y:S01]  /*9890*/  LOP3.LUT R39, R39, 0xffff0000, RZ, 0xc0, !PT ;  /* 0xffff000027277812 */ /* 0x000fe200078ec0ff */
[C---:B------:R-:W-:Y:S01]  /*98a0*/  IMAD.U32 R38, R40.reuse, 0x10000, RZ ;  /* 0x0001000028267824 */ /* 0x040fe200078e00ff */
[----:B------:R-:W-:Y:S01]  /*98b0*/  LOP3.LUT R40, R40, 0xffff0000, RZ, 0xc0, !PT ;  /* 0xffff000028287812 */ /* 0x000fe200078ec0ff */
[CC--:B------:R-:W-:Y:S01]  /*98c0*/  FMUL.FTZ R42, R41.reuse, R11.reuse ;  /* 0x0000000b292a7220 */ /* 0x0c0fe20000410000 */
[----:B------:R-:W-:Y:S01]  /*98d0*/  SHF.R.U64 R68, R68, 0x10, R69 ;  /* 0x0000001044447819 */ /* 0x000fe20000001245 */
[-C--:B------:R-:W-:Y:S01]  /*98e0*/  FMUL.FTZ R41, R41, R38.reuse ;  /* 0x0000002629297220 */ /* 0x080fe20000410000 */
[----:B------:R-:W-:Y:S01]  /*98f0*/  SHF.R.U64 R56, R56, 0x10, R57 ;  /* 0x0000001038387819 */ /* 0x000fe20000001239 */
[----:B------:R-:W-:Y:S01]  /*9900*/  FFMA.FTZ R38, R37, R38, -R42 ;  /* 0x0000002625267223 */ /* 0x000fe2000001082a */
[----:B------:R-:W-:Y:S01]  /*9910*/  PRMT R68, R149, 0x5410, R68 ;  /* 0x0000541095447816 */ /* 0x000fe20000000044 */
[----:B------:R-:W-:Y:S01]  /*9920*/  FFMA.FTZ R37, R37, R11, R41 ;  /* 0x0000000b25257223 */ /* 0x000fe20000010029 */
[----:B------:R-:W-:Y:S01]  /*9930*/  LOP3.LUT R11, R13, 0xffff0000, RZ, 0xc0, !PT ;  /* 0xffff00000d0b7812 */ /* 0x000fe200078ec0ff */
[C---:B------:R-:W-:Y:S01]  /*9940*/  FMUL.FTZ R13, R29.reuse, R39 ;  /* 0x000000271d0d7220 */ /* 0x040fe20000410000 */
[----:B------:R-:W-:Y:S01]  /*9950*/  FMUL.FTZ R29, R29, R40 ;  /* 0x000000281d1d7220 */ /* 0x000fe20000410000 */
[----:B------:R-:W-:-:S02]  /*9960*/  PRMT R56, R151, 0x5410, R56 ;  /* 0x0000541097387816 */ /* 0x000fc40000000038 */
[C---:B------:R-:W-:Y:S01]  /*9970*/  FFMA.FTZ R13, R11.reuse, R40, -R13 ;  /* 0x000000280b0d7223 */ /* 0x040fe2000001080d */
[----:B------:R-:W-:Y:S01]  /*9980*/  FFMA.FTZ R11, R11, R39, R29 ;  /* 0x000000270b0b7223 */ /* 0x000fe2000001001d */
[----:B------:R-:W-:Y:S01]  /*9990*/  SHF.R.U32.HI R39, RZ, 0x10, R71 ;  /* 0x00000010ff277819 */ /* 0x000fe20000011647 */
[----:B------:R-:W-:Y:S01]  /*99a0*/  IMAD.U32 R40, R15, 0x10000, RZ ;  /* 0x000100000f287824 */ /* 0x000fe200078e00ff */
[----:B------:R-:W-:Y:S02]  /*99b0*/  SHF.R.U32.HI R29, RZ, 0x10, R59 ;  /* 0x00000010ff1d7819 */ /* 0x000fe4000001163b */
[----:B------:R-:W-:Y:S02]  /*99c0*/  PRMT R39, R149, 0x5432, R39 ;  /* 0x0000543295277816 */ /* 0x000fe40000000027 */
[----:B------:R-:W-:Y:S02]  /*99d0*/  PRMT R29, R151, 0x5432, R29 ;  /* 0x00005432971d7816 */ /* 0x000fe4000000001d */
[----:B------:R-:W-:Y:S01]  /*99e0*/  LOP3.LUT R15, R15, 0xffff0000, RZ, 0xc0, !PT ;  /* 0xffff00000f0f7812 */ /* 0x000fe200078ec0ff */
[----:B------:R-:W-:Y:S01]  /*99f0*/  IMAD.U32 R41, R39, 0x10000, RZ ;  /* 0x0001000027297824 */ /* 0x000fe200078e00ff */
[----:B------:R-:W-:-:S02]  /*9a00*/  SHF.L.U32 R42, R29, 0x10, RZ ;  /* 0x000000101d2a7819 */ /* 0x000fc400000006ff */
[----:B------:R-:W-:Y:S01]  /*9a10*/  LOP3.LUT R39, R39, 0xffff0000, RZ, 0xc0, !PT ;  /* 0xffff000027277812 */ /* 0x000fe200078ec0ff */
[CC--:B------:R-:W-:Y:S01]  /*9a20*/  FMUL.FTZ R43, R44.reuse, R41.reuse ;  /* 0x000000292c2b7220 */ /* 0x0c0fe20000410000 */
[----:B------:R-:W-:Y:S01]  /*9a30*/  LOP3.LUT R29, R29, 0xffff0000, RZ, 0xc0, !PT ;  /* 0xffff00001d1d7812 */ /* 0x000fe200078ec0ff */
[-C--:B------:R-:W-:Y:S01]  /*9a40*/  FMUL.FTZ R44, R44, R42.reuse ;  /* 0x0000002a2c2c7220 */ /* 0x080fe20000410000 */
[----:B------:R-:W-:Y:S01]  /*9a50*/  SHF.R.U64 R70, R70, 0x10, R71 ;  /* 0x0000001046467819 */ /* 0x000fe20000001247 */
[----:B------:R-:W-:Y:S01]  /*9a60*/  FFMA.FTZ R43, R40, R42, -R43 ;  /* 0x0000002a282b7223 */ /* 0x000fe2000001082b */
[----:B------:R-:W-:Y:S02]  /*9a70*/  IMAD.U32 R42, R28, 0x10000, RZ ;  /* 0x000100001c2a7824 */ /* 0x000fe400078e00ff */
[----:B------:R-:W-:Y:S01]  /*9a80*/  FFMA.FTZ R44, R40, R41, R44 ;  /* 0x00000029282c7223 */ /* 0x000fe2000001002c */
[----:B------:R-:W-:Y:S02]  /*9a90*/  LOP3.LUT R40, R31, 0xffff0000, RZ, 0xc0, !PT ;  /* 0xffff00001f287812 */ /* 0x000fe400078ec0ff */
[----:B------:R-:W-:-:S02]  /*9aa0*/  SHF.R.U64 R58, R58, 0x10, R59 ;  /* 0x000000103a3a7819 */ /* 0x000fc4000000123b */
[----:B------:R-:W-:Y:S01]  /*9ab0*/  LOP3.LUT R28, R28, 0xffff0000, RZ, 0xc0, !PT ;  /* 0xffff00001c1c7812 */ /* 0x000fe200078ec0ff */
[C---:B------:R-:W-:Y:S01]  /*9ac0*/  FMUL.FTZ R31, R40.reuse, R39 ;  /* 0x00000027281f7220 */ /* 0x040fe20000410000 */
[-C--:B------:R-:W-:Y:S01]  /*9ad0*/  FMUL.FTZ R40, R40, R29.reuse ;  /* 0x0000001d28287220 */ /* 0x080fe20000410000 */
[----:B------:R-:W-:Y:S02]  /*9ae0*/  PRMT R70, R150, 0x5410, R70 ;  /* 0x0000541096467816 */ /* 0x000fe40000000046 */
[C---:B------:R-:W-:Y:S01]  /*9af0*/  FFMA.FTZ R31, R15.reuse, R29, -R31 ;  /* 0x0000001d0f1f7223 */ /* 0x040fe2000001081f */
[----:B------:R-:W-:Y:S01]  /*9b00*/  FFMA.FTZ R40, R15, R39, R40 ;  /* 0x000000270f287223 */ /* 0x000fe20000010028 */
[C---:B------:R-:W-:Y:S01]  /*9b10*/  IMAD.U32 R29, R68.reuse, 0x10000, RZ ;  /* 0x00010000441d7824 */ /* 0x040fe200078e00ff */
[----:B------:R-:W-:Y:S01]  /*9b20*/  LOP3.LUT R68, R68, 0xffff0000, RZ, 0xc0, !PT ;  /* 0xffff000044447812 */ /* 0x000fe200078ec0ff */
[C---:B------:R-:W-:Y:S01]  /*9b30*/  IMAD.U32 R39, R56.reuse, 0x10000, RZ ;  /* 0x0001000038277824 */ /* 0x040fe200078e00ff */
[----:B------:R-:W-:Y:S01]  /*9b40*/  LOP3.LUT R56, R56, 0xffff0000, RZ, 0xc0, !PT ;  /* 0xffff000038387812 */ /* 0x000fe200078ec0ff */
[----:B------:R-:W-:Y:S01]  /*9b50*/  FMUL.FTZ R41, R42, R29 ;  /* 0x0000001d2a297220 */ /* 0x000fe20000410000 */
[----:B------:R-:W-:-:S02]  /*9b60*/  IMAD.U32 R15, R12, 0x10000, RZ ;  /* 0x000100000c0f7824 */ /* 0x000fc400078e00ff */
[-C--:B------:R-:W-:Y:S01]  /*9b70*/  FMUL.FTZ R42, R42, R39.reuse ;  /* 0x000000272a2a7220 */ /* 0x080fe20000410000 */
[----:B------:R-:W-:Y:S01]  /*9b80*/  PRMT R58, R152, 0x5410, R58 ;  /* 0x00005410983a7816 */ /* 0x000fe2000000003a */
[C---:B------:R-:W-:Y:S02]  /*9b90*/  FFMA.FTZ R41, R15.reuse, R39, -R41 ;  /* 0x000000270f297223 */ /* 0x040fe40000010829 */
[----:B------:R-:W-:Y:S01]  /*9ba0*/  FFMA.FTZ R42, R15, R29, R42 ;  /* 0x0000001d0f2a7223 */ /* 0x000fe2000001002a */
[----:B------:R-:W-:Y:S01]  /*9bb0*/  LOP3.LUT R12, R12, 0xffff0000, RZ, 0xc0, !PT ;  /* 0xffff00000c0c7812 */ /* 0x000fe200078ec0ff */
[C---:B------:R-:W-:Y:S01]  /*9bc0*/  FMUL.FTZ R15, R28.reuse, R68 ;  /* 0x000000441c0f7220 */ /* 0x040fe20000410000 */
[----:B------:R-:W-:Y:S01]  /*9bd0*/  FMUL.FTZ R28, R28, R56 ;  /* 0x000000381c1c7220 */ /* 0x000fe20000410000 */
[----:B------:R-:W-:Y:S01]  /*9be0*/  IMAD.U32 R29, R70, 0x10000, RZ ;  /* 0x00010000461d7824 */ /* 0x000fe200078e00ff */
[----:B------:R-:W-:Y:S01]  /*9bf0*/  LOP3.LUT R30, R30, 0xffff0000, RZ, 0xc0, !PT ;  /* 0xffff00001e1e7812 */ /* 0x000fe200078ec0ff */
[----:B------:R-:W-:-:S02]  /*9c00*/  IMAD.U32 R39, R58, 0x10000, RZ ;  /* 0x000100003a277824 */ /* 0x000fc400078e00ff */
[C---:B------:R-:W-:Y:S01]  /*9c10*/  FFMA.FTZ R15, R12.reuse, R56, -R15 ;  /* 0x000000380c0f7223 */ /* 0x040fe2000001080f */
[----:B------:R-:W-:Y:S01]  /*9c20*/  FFMA.FTZ R28, R12, R68, R28 ;  /* 0x000000440c1c7223 */ /* 0x000fe2000001001c */
[----:B------:R-:W-:Y:S01]  /*9c30*/  FMUL.FTZ R45, R46, R29 ;  /* 0x0000001d2e2d7220 */ /* 0x000fe20000410000 */
[----:B------:R-:W-:Y:S02]  /*9c40*/  IMAD.U32 R12, R14, 0x10000, RZ ;  /* 0x000100000e0c7824 */ /* 0x000fe400078e00ff */
[-C--:B------:R-:W-:Y:S01]  /*9c50*/  FMUL.FTZ R46, R46, R39.reuse ;  /* 0x000000272e2e7220 */ /* 0x080fe20000410000 */
[----:B------:R-:W-:Y:S02]  /*9c60*/  LOP3.LUT R70, R70, 0xffff0000, RZ, 0xc0, !PT ;  /* 0xffff000046467812 */ /* 0x000fe400078ec0ff */
[----:B------:R-:W-:Y:S01]  /*9c70*/  LOP3.LUT R58, R58, 0xffff0000, RZ, 0xc0, !PT ;  /* 0xffff00003a3a7812 */ /* 0x000fe200078ec0ff */
[C---:B------:R-:W-:Y:S01]  /*9c80*/  FFMA.FTZ R45, R12.reuse, R39, -R45 ;  /* 0x000000270c2d7223 */ /* 0x040fe2000001082d */
[----:B------:R-:W-:Y:S01]  /*9c90*/  FFMA.FTZ R46, R12, R29, R46 ;  /* 0x0000001d0c2e7223 */ /* 0x000fe2000001002e */
[----:B------:R-:W-:Y:S01]  /*9ca0*/  LOP3.LUT R14, R14, 0xffff0000, RZ, 0xc0, !PT ;  /* 0xffff00000e0e7812 */ /* 0x000fe200078ec0ff */
[C---:B------:R-:W-:Y:S01]  /*9cb0*/  FMUL.FTZ R12, R30.reuse, R70 ;  /* 0x000000461e0c7220 */ /* 0x040fe20000410000 */
[----:B------:R-:W-:Y:S01]  /*9cc0*/  FMUL.FTZ R30, R30, R58 ;  /* 0x0000003a1e1e7220 */ /* 0x000fe20000410000 */
[----:B------:R-:W-:-:S02]  /*9cd0*/  F2FP.BF16.F32.PACK_AB R31, R31, R43 ;  /* 0x0000002b1f1f723e */ /* 0x000fc400000010ff */
[C---:B------:R-:W-:Y:S01]  /*9ce0*/  FFMA.FTZ R12, R14.reuse, R58, -R12 ;  /* 0x0000003a0e0c7223 */ /* 0x040fe2000001080c */
[----:B------:R-:W-:Y:S01]  /*9cf0*/  FFMA.FTZ R29, R14, R70, R30 ;  /* 0x000000460e1d7223 */ /* 0x000fe2000001001e */
[----:B------:R-:W-:Y:S01]  /*9d00*/  F2FP.BF16.F32.PACK_AB R14, R15, R41 ;  /* 0x000000290f0e723e */ /* 0x000fe200000010ff */
[----:B------:R-:W-:Y:S01]  /*9d10*/  IMAD.MOV.U32 R15, RZ, RZ, R31 ;  /* 0x000000ffff0f7224 */ /* 0x000fe200078e001f */
[----:B------:R-:W-:Y:S02]  /*9d20*/  F2FP.BF16.F32.PACK_AB R11, R11, R37 ;  /* 0x000000250b0b723e */ /* 0x000fe400000010ff */
[----:B------:R-:W-:Y:S02]  /*9d30*/  F2FP.BF16.F32.PACK_AB R40, R40, R44 ;  /* 0x0000002c2828723e */ /* 0x000fe400000010ff */
[----:B------:R-:W-:Y:S01]  /*9d40*/  F2FP.BF16.F32.PACK_AB R30, R12, R45 ;  /* 0x0000002d0c1e723e */ /* 0x000fe200000010ff */
[----:B------:R-:W-:Y:S01]  /*9d50*/  IMAD.MOV.U32 R12, RZ, RZ, R14 ;  /* 0x000000ffff0c7224 */ /* 0x000fe200078e000e */
[----:B------:R-:W-:Y:S01]  /*9d60*/  F2FP.BF16.F32.PACK_AB R37, R29, R46 ;  /* 0x0000002e1d25723e */ /* 0x000fe200000010ff */
[----:B------:R-:W-:Y:S01]  /*9d70*/  IMAD.MOV.U32 R29, RZ, RZ, R11 ;  /* 0x000000ffff1d7224 */ /* 0x000fe200078e000b */
[----:B------:R-:W-:Y:S01]  /*9d80*/  MOV R14, R30 ;  /* 0x0000001e000e7202 */ /* 0x000fe20000000f00 */
[----:B------:R-:W-:Y:S01]  /*9d90*/  IMAD.MOV.U32 R31, RZ, RZ, R40 ;  /* 0x000000ffff1f7224 */ /* 0x000fe200078e0028 */
[----:B------:R-:W-:Y:S01]  /*9da0*/  F2FP.BF16.F32.PACK_AB R13, R13, R38 ;  /* 0x000000260d0d723e */ /* 0x000fe200000010ff */
[----:B------:R-:W-:Y:S01]  /*9db0*/  IMAD.MOV.U32 R30, RZ, RZ, R37 ;  /* 0x000000ffff1e7224 */ /* 0x000fe200078e0025 */
[----:B------:R-:W-:-:S07]  /*9dc0*/  F2FP.BF16.F32.PACK_AB R28, R28, R42 ;  /* 0x0000002a1c1c723e */ /* 0x000fce00000010ff */
.L_x_544:
[----:B------:R-:W-:Y:S05]  /*9dd0*/  BSYNC B2 ;  /* 0x0000000000027941 */ /* 0x000fea0003800000 */
.L_x_543:
[----:B------:R-:W-:Y:S01]  /*9de0*/  @!P3 IMAD.WIDE R36, R36, 0x2, R32 ;  /* 0x000000022424b825 */ /* 0x000fe200078e0220 */
[----:B0-----:R2:W-:Y:S04]  /*9df0*/  ST.E.128 desc[UR56][R34.64], R12 ;  /* 0x0000000c22007985 */ /* 0x0015e8000c101d38 */
[----:B-1----:R2:W-:Y:S02]  /*9e00*/  @!P3 ST.E.128 desc[UR56][R36.64], R28 ;  /* 0x0000001c2400b985 */ /* 0x0025e4000c101d38 */
.L_x_542:
[----:B------:R-:W-:Y:S05]  /*9e10*/  BSYNC B1 ;  /* 0x0000000000017941 */ /* 0x000fea0003800000 */
.L_x_541:
[----:B------:R-:W-:-:S13]  /*9e20*/  ISETP.NE.AND P3, PT, R27, RZ, PT ;  /* 0x000000ff1b00720c */ /* 0x000fda0003f65270 */
[----:B------:R-:W-:Y:S05]  /*9e30*/  @!P3 BRA `(.L_x_493) ;  /* 0x0000000c00c8b947 */ /* 0x000fea0003800000 */
[----:B---3--:R-:W3:Y:S01]  /*9e40*/  LDL R11, [R1+0x38] ;  /* 0x00003800010b7983 */ /* 0x008ee20000100800 */
[----:B0-2---:R-:W-:Y:S01]  /*9e50*/  SHF.R.U32.HI R14, RZ, 0x3, R168 ;  /* 0x00000003ff0e7819 */ /* 0x005fe200000116a8 */
[----:B------:R-:W-:Y:S01]  /*9e60*/  BSSY B1, `(.L_x_545) ;  /* 0x0000076000017945 */ /* 0x000fe20003800000 */
[----:B------:R-:W-:-:S04]  /*9e70*/  LEA R34, P3, R8, R118, 0x1 ;  /* 0x0000007608227211 */ /* 0x000fc800078608ff */
[----:B------:R-:W-:Y:S02]  /*9e80*/  LEA.HI.X R35, R8, R115, R111, 0x1, P3 ;  /* 0x0000007308237211 */ /* 0x000fe400018f0c6f */
[----:B------:R-:W-:Y:S02]  /*9e90*/  ISETP.GE.AND P3, PT, R3, R124, PT ;  /* 0x0000007c0300720c */ /* 0x000fe40003f66270 */
[----:B---3--:R-:W-:-:S04]  /*9ea0*/  LOP3.LUT P4, RZ, R11, 0x1, RZ, 0xc0, !PT ;  /* 0x000000010bff7812 */ /* 0x008fc8000788c0ff */
[----:B------:R-:W-:-:S04]  /*9eb0*/  SEL R137, R125, R137, !P4 ;  /* 0x000000897d897207 */ /* 0x000fc80006000000 */
[----:B----4-:R-:W-:-:S04]  /*9ec0*/  SHF.R.S32.HI R12, RZ, 0x1f, R137 ;  /* 0x0000001fff0c7819 */ /* 0x010fc80000011489 */
        /* <DEDUP_REMOVED lines=19> */
[----:B------:R-:W-:Y:S01]  /*a000*/  SHF.R.U64 R41, R64, 0x10, R65 ;  /* 0x0000001040297819 */ /* 0x000fe20000001241 */
[----:B0-----:R-:W-:Y:S01]  /*a010*/  IMAD.U32 R38, R13, 0x10000, RZ ;  /* 0x000100000d267824 */ /* 0x001fe200078e00ff */
[----:B------:R-:W-:Y:S01]  /*a020*/  SHF.R.U32.HI R53, RZ, 0x10, R53 ;  /* 0x00000010ff357819 */ /* 0x000fe20000011635 */
[----:B------:R-:W-:Y:S01]  /*a030*/  IMAD.U32 R47, R31, 0x10000, RZ ;  /* 0x000100001f2f7824 */ /* 0x000fe200078e00ff */
[----:B------:R-:W-:Y:S01]  /*a040*/  SHF.R.U32.HI R65, RZ, 0x10, R65 ;  /* 0x00000010ff417819 */ /* 0x000fe20000011641 */
[----:B------:R-:W-:Y:S01]  /*a050*/  IMAD.U32 R44, R14, 0x10000, RZ ;  /* 0x000100000e2c7824 */ /* 0x000fe200078e00ff */
[----:B------:R-:W-:Y:S02]  /*a060*/  SHF.R.U64 R39, R54, 0x10, R55 ;  /* 0x0000001036277819 */ /* 0x000fe40000001237 */
[----:B------:R-:W-:-:S02]  /*a070*/  PRMT R53, R146, 0x5432, R53 ;  /* 0x0000543292357816 */ /* 0x000fc40000000035 */
[----:B------:R-:W-:Y:S02]  /*a080*/  PRMT R65, R148, 0x5432, R65 ;  /* 0x0000543294417816 */ /* 0x000fe40000000041 */
[--C-:B------:R-:W-:Y:S02]  /*a090*/  SHF.R.U64 R36, R66, 0x10, R67.reuse ;  /* 0x0000001042247819 */ /* 0x100fe40000001243 */
[----:B------:R-:W-:Y:S01]  /*a0a0*/  SHF.R.U32.HI R66, RZ, 0x10, R67 ;  /* 0x00000010ff427819 */ /* 0x000fe20000011643 */
[----:B------:R-:W-:Y:S01]  /*a0b0*/  IMAD.U32 R49, R65, 0x10000, RZ ;  /* 0x0001000041317824 */ /* 0x000fe200078e00ff */
[----:B------:R-:W-:Y:S01]  /*a0c0*/  PRMT R146, R146, 0x5410, R39 ;  /* 0x0000541092927816 */ /* 0x000fe20000000027 */
[----:B------:R-:W-:Y:S01]  /*a0d0*/  IMAD.U32 R39, R53, 0x10000, RZ ;  /* 0x0001000035277824 */ /* 0x000fe200078e00ff */
[----:B------:R-:W-:Y:S01]  /*a0e0*/  SHF.R.U32.HI R55, RZ, 0x10, R55 ;  /* 0x00000010ff377819 */ /* 0x000fe20000011637 */
[C---:B------:R-:W-:Y:S01]  /*a0f0*/  FMUL.FTZ R51, R42.reuse, R49 ;  /* 0x000000312a337220 */ /* 0x040fe20000410000 */
[----:B------:R-:W-:Y:S01]  /*a100*/  PRMT R66, R147, 0x5432, R66 ;  /* 0x0000543293427816 */ /* 0x000fe20000000042 */
[-C--:B------:R-:W-:Y:S01]  /*a110*/  FMUL.FTZ R57, R42, R39.reuse ;  /* 0x000000272a397220 */ /* 0x080fe20000410000 */
[----:B------:R-:W-:Y:S01]  /*a120*/  PRMT R148, R148, 0x5410, R41 ;  /* 0x0000541094947816 */ /* 0x000fe20000000029 */
[----:B------:R-:W-:Y:S01]  /*a130*/  FFMA.FTZ R39, R38, R39, -R51 ;  /* 0x0000002726277223 */ /* 0x000fe20000010833 */
[----:B------:R-:W-:Y:S01]  /*a140*/  LOP3.LUT R43, R29, 0xffff0000, RZ, 0xc0, !PT ;  /* 0xffff00001d2b7812 */ /* 0x000fe200078ec0ff */
[----:B------:R-:W-:Y:S01]  /*a150*/  IMAD.U32 R50, R66, 0x10000, RZ ;  /* 0x0001000042327824 */ /* 0x000fe200078e00ff */
[----:B------:R-:W-:Y:S01]  /*a160*/  LOP3.LUT R41, R65, 0xffff0000, RZ, 0xc0, !PT ;  /* 0xffff000041297812 */ /* 0x000fe200078ec0ff */
[----:B------:R-:W-:Y:S01]  /*a170*/  IMAD.U32 R29, R28, 0x10000, RZ ;  /* 0x000100001c1d7824 */ /* 0x000fe200078e00ff */
[----:B------:R-:W-:Y:S01]  /*a180*/  LOP3.LUT R42, R53, 0xffff0000, RZ, 0xc0, !PT ;  /* 0xffff0000352a7812 */ /* 0x000fe200078ec0ff */
[----:B------:R-:W-:Y:S01]  /*a190*/  FMUL.FTZ R54, R47, R50 ;  /* 0x000000322f367220 */ /* 0x000fe20000410000 */
[----:B------:R-:W-:Y:S01]  /*a1a0*/  PRMT R55, R144, 0x5432, R55 ;  /* 0x0000543290377816 */ /* 0x000fe20000000037 */
[-C--:B------:R-:W-:Y:S01]  /*a1b0*/  FMUL.FTZ R51, R43, R41.reuse ;  /* 0x000000292b337220 */ /* 0x080fe20000410000 */
[----:B------:R-:W-:Y:S01]  /*a1c0*/  LOP3.LUT R40, R13, 0xffff0000, RZ, 0xc0, !PT ;  /* 0xffff00000d287812 */ /* 0x000fe200078ec0ff */
[-C--:B------:R-:W-:Y:S01]  /*a1d0*/  FMUL.FTZ R43, R43, R42.reuse ;  /* 0x0000002a2b2b7220 */ /* 0x080fe20000410000 */
[----:B------:R-:W-:Y:S01]  /*a1e0*/  SHF.L.U32 R45, R15, 0x10, RZ ;  /* 0x000000100f2d7819 */ /* 0x000fe200000006ff */
[----:B------:R-:W-:Y:S01]  /*a1f0*/  IMAD.U32 R52, R55, 0x10000, RZ ;  /* 0x0001000037347824 */ /* 0x000fe200078e00ff */
[----:B------:R-:W-:Y:S01]  /*a200*/  LOP3.LUT R31, R31, 0xffff0000, RZ, 0xc0, !PT ;  /* 0xffff00001f1f7812 */ /* 0x000fe200078ec0ff */
[----:B------:R-:W-:Y:S01]  /*a210*/  FFMA.FTZ R42, R40, R42, -R51 ;  /* 0x0000002a282a7223 */ /* 0x000fe20000010833 */
[----:B------:R-:W-:Y:S01]  /*a220*/  LOP3.LUT R48, R66, 0xffff0000, RZ, 0xc0, !PT ;  /* 0xffff000042307812 */ /* 0x000fe200078ec0ff */
[----:B------:R-:W-:Y:S01]  /*a230*/  FFMA.FTZ R41, R40, R41, R43 ;  /* 0x0000002928297223 */ /* 0x000fe2000001002b */
[----:B------:R-:W-:Y:S01]  /*a240*/  PRMT R37, R144, 0x5410, R37 ;  /* 0x0000541090257816 */ /* 0x000fe20000000025 */
[-C--:B------:R-:W-:Y:S01]  /*a250*/  FMUL.FTZ R47, R47, R52.reuse ;  /* 0x000000342f2f7220 */ /* 0x080fe20000410000 */
[----:B------:R-:W-:Y:S01]  /*a260*/  FFMA.FTZ R40, R45, R52, -R54 ;  /* 0x000000342d287223 */ /* 0x000fe20000010836 */
[----:B------:R-:W-:Y:S01]  /*a270*/  LOP3.LUT R52, R55, 0xffff0000, RZ, 0xc0, !PT ;  /* 0xffff000037347812 */ /* 0x000fe200078ec0ff */
[----:B------:R-:W-:Y:S01]  /*a280*/  FMUL.FTZ R56, R31, R48 ;  /* 0x000000301f387220 */ /* 0x000fe20000410000 */
[----:B------:R-:W-:Y:S01]  /*a290*/  LOP3.LUT R15, R15, 0xffff0000, RZ, 0xc0, !PT ;  /* 0xffff00000f0f7812 */ /* 0x000fe200078ec0ff */
[----:B------:R-:W-:Y:S01]  /*a2a0*/  FFMA.FTZ R45, R45, R50, R47 ;  /* 0x000000322d2d7223 */ /* 0x000fe2000001002f */
[----:B------:R-:W-:Y:S01]  /*a2b0*/  LOP3.LUT R28, R28, 0xffff0000, RZ, 0xc0, !PT ;  /* 0xffff00001c1c7812 */ /* 0x000fe200078ec0ff */
[C---:B------:R-:W-:Y:S01]  /*a2c0*/  IMAD.U32 R54, R148.reuse, 0x10000, RZ ;  /* 0x0001000094367824 */ /* 0x040fe200078e00ff */
[----:B------:R-:W-:Y:S01]  /*a2d0*/  LOP3.LUT R43, R148, 0xffff0000, RZ, 0xc0, !PT ;  /* 0xffff0000942b7812 */ /* 0x000fe200078ec0ff */
[----:B------:R-:W-:-:S02]  /*a2e0*/  IMAD.U32 R50, R37, 0x10000, RZ ;  /* 0x0001000025327824 */ /* 0x000fc400078e00ff */
[-C--:B------:R-:W-:Y:S01]  /*a2f0*/  FMUL.FTZ R58, R31, R52.reuse ;  /* 0x000000341f3a7220 */ /* 0x080fe20000410000 */
[C---:B------:R-:W-:Y:S01]  /*a300*/  IMAD.U32 R13, R12.reuse, 0x10000, RZ ;  /* 0x000100000c0d7824 */ /* 0x040fe200078e00ff */
[----:B------:R-:W-:Y:S01]  /*a310*/  LOP3.LUT R37, R37, 0xffff0000, RZ, 0xc0, !PT ;  /* 0xffff000025257812 */ /* 0x000fe200078ec0ff */
[----:B------:R-:W-:Y:S01]  /*a320*/  FFMA.FTZ R31, R15, R52, -R56 ;  /* 0x000000340f1f7223 */ /* 0x000fe20000010838 */
[----:B------:R-:W-:Y:S01]  /*a330*/  LOP3.LUT R12, R12, 0xffff0000, RZ, 0xc0, !PT ;  /* 0xffff00000c0c7812 */ /* 0x000fe200078ec0ff */
[----:B------:R-:W-:Y:S01]  /*a340*/  FMUL.FTZ R52, R29, R54 ;  /* 0x000000361d347220 */ /* 0x000fe20000410000 */
[----:B------:R-:W-:Y:S01]  /*a350*/  PRMT R36, R147, 0x5410, R36 ;  /* 0x0000541093247816 */ /* 0x000fe20000000024 */
[----:B------:R-:W-:Y:S01]  /*a360*/  FMUL.FTZ R47, R28, R43 ;  /* 0x0000002b1c2f7220 */ /* 0x000fe20000410000 */
[----:B------:R-:W-:Y:S01]  /*a370*/  FMUL.FTZ R29, R29, R50 ;  /* 0x000000321d1d7220 */ /* 0x000fe20000410000 */
[----:B------:R-:W-:Y:S01]  /*a380*/  LOP3.LUT R46, R14, 0xffff0000, RZ, 0xc0, !PT ;  /* 0xffff00000e2e7812 */ /* 0x000fe200078ec0ff */
[----:B------:R-:W-:-:S02]  /*a390*/  IMAD.U32 R14, R30, 0x10000, RZ ;  /* 0x000100001e0e7824 */ /* 0x000fc400078e00ff */
[----:B------:R-:W-:Y:S01]  /*a3a0*/  FFMA.FTZ R38, R38, R49, R57 ;  /* 0x0000003126267223 */ /* 0x000fe20000010039 */
[----:B------:R-:W-:Y:S01]  /*a3b0*/  FFMA.FTZ R48, R15, R48, R58 ;  /* 0x000000300f307223 */ /* 0x000fe2000001003a */
[-C--:B------:R-:W-:Y:S01]  /*a3c0*/  FMUL.FTZ R51, R28, R37.reuse ;  /* 0x000000251c337220 */ /* 0x080fe20000410000 */
[----:B------:R-:W-:Y:S01]  /*a3d0*/  LOP3.LUT R30, R30, 0xffff0000, RZ, 0xc0, !PT ;  /* 0xffff00001e1e7812 */ /* 0x000fe200078ec0ff */
[C---:B------:R-:W-:Y:S01]  /*a3e0*/  FFMA.FTZ R15, R13.reuse, R50, -R52 ;  /* 0x000000320d0f7223 */ /* 0x040fe20000010834 */
[----:B------:R-:W-:Y:S01]  /*a3f0*/  FFMA.FTZ R28, R12, R37, -R47 ;  /* 0x000000250c1c7223 */ /* 0x000fe2000001082f */
[C---:B------:R-:W-:Y:S01]  /*a400*/  LOP3.LUT R49, R36.reuse, 0xffff0000, RZ, 0xc0, !PT ;  /* 0xffff000024317812 */ /* 0x040fe200078ec0ff */
[----:B------:R-:W-:Y:S01]  /*a410*/  FFMA.FTZ R13, R13, R54, R29 ;  /* 0x000000360d0d7223 */ /* 0x000fe2000001001d */
[----:B------:R-:W-:Y:S01]  /*a420*/  IMAD.U32 R47, R36, 0x10000, RZ ;  /* 0x00010000242f7824 */ /* 0x000fe200078e00ff */
[C---:B------:R-:W-:Y:S01]  /*a430*/  LOP3.LUT R37, R146.reuse, 0xffff0000, RZ, 0xc0, !PT ;  /* 0xffff000092257812 */ /* 0x040fe200078ec0ff */
[----:B------:R-:W-:-:S02]  /*a440*/  IMAD.U32 R29, R146, 0x10000, RZ ;  /* 0x00010000921d7824 */ /* 0x000fc400078e00ff */
[----:B------:R-:W-:Y:S01]  /*a450*/  FFMA.FTZ R12, R12, R43, R51 ;  /* 0x0000002b0c0c7223 */ /* 0x000fe20000010033 */
[----:B------:R-:W-:Y:S01]  /*a460*/  FMUL.FTZ R43, R14, R47 ;  /* 0x0000002f0e2b7220 */ /* 0x000fe20000410000 */
[----:B------:R-:W-:Y:S01]  /*a470*/  FMUL.FTZ R51, R30, R49 ;  /* 0x000000311e337220 */ /* 0x000fe20000410000 */
[----:B------:R-:W-:Y:S01]  /*a480*/  FMUL.FTZ R14, R14, R29 ;  /* 0x0000001d0e0e7220 */ /* 0x000fe20000410000 */
[----:B------:R-:W-:Y:S01]  /*a490*/  FMUL.FTZ R36, R30, R37 ;  /* 0x000000251e247220 */ /* 0x000fe20000410000 */
[----:B------:R-:W-:Y:S01]  /*a4a0*/  FFMA.FTZ R43, R44, R29, -R43 ;  /* 0x0000001d2c2b7223 */ /* 0x000fe2000001082b */
[----:B------:R-:W-:Y:S01]  /*a4b0*/  FFMA.FTZ R30, R46, R37, -R51 ;  /* 0x000000252e1e7223 */ /* 0x000fe20000010833 */
[----:B------:R-:W-:Y:S01]  /*a4c0*/  FFMA.FTZ R14, R44, R47, R14 ;  /* 0x0000002f2c0e7223 */ /* 0x000fe2000001000e */
[----:B------:R-:W-:Y:S01]  /*a4d0*/  FFMA.FTZ R49, R46, R49, R36 ;  /* 0x000000312e317223 */ /* 0x000fe20000010024 */
[----:B------:R-:W-:Y:S02]  /*a4e0*/  F2FP.BF16.F32.PACK_AB R31, R31, R40 ;  /* 0x000000281f1f723e */ /* 0x000fe400000010ff */
[----:B------:R-:W-:-:S02]  /*a4f0*/  F2FP.BF16.F32.PACK_AB R30, R30, R43 ;  /* 0x0000002b1e1e723e */ /* 0x000fc400000010ff */
[----:B------:R-:W-:Y:S02]  /*a500*/  F2FP.BF16.F32.PACK_AB R39, R42, R39 ;  /* 0x000000272a27723e */ /* 0x000fe400000010ff */
[----:B------:R-:W-:Y:S02]  /*a510*/  F2FP.BF16.F32.PACK_AB R29, R41, R38 ;  /* 0x00000026291d723e */ /* 0x000fe400000010ff */
[----:B------:R-:W-:Y:S02]  /*a520*/  F2FP.BF16.F32.PACK_AB R45, R48, R45 ;  /* 0x0000002d302d723e */ /* 0x000fe400000010ff */
[----:B------:R-:W-:Y:S01]  /*a530*/  F2FP.BF16.F32.PACK_AB R44, R49, R14 ;  /* 0x0000000e312c723e */ /* 0x000fe200000010ff */
[----:B------:R-:W-:Y:S01]  /*a540*/  IMAD.MOV.U32 R14, RZ, RZ, R30 ;  /* 0x000000ffff0e7224 */ /* 0x000fe200078e001e */
[----:B------:R-:W-:Y:S01]  /*a550*/  F2FP.BF16.F32.PACK_AB R38, R28, R15 ;  /* 0x0000000f1c26723e */ /* 0x000fe200000010ff */
[----:B------:R-:W-:Y:S01]  /*a560*/  IMAD.MOV.U32 R15, RZ, RZ, R31 ;  /* 0x000000ffff0f7224 */ /* 0x000fe200078e001f */
[----:B------:R-:W-:Y:S01]  /*a570*/  F2FP.BF16.F32.PACK_AB R28, R12, R13 ;  /* 0x0000000d0c1c723e */ /* 0x000fe200000010ff */
[----:B------:R-:W-:Y:S01]  /*a580*/  IMAD.MOV.U32 R13, RZ, RZ, R39 ;  /* 0x000000ffff0d7224 */ /* 0x000fe200078e0027 */
[----:B------:R-:W-:Y:S01]  /*a590*/  MOV R12, R38 ;  /* 0x00000026000c7202 */ /* 0x000fe20000000f00 */
[----:B------:R-:W-:-:S02]  /*a5a0*/  IMAD.MOV.U32 R30, RZ, RZ, R44 ;  /* 0x000000ffff1e7224 */ /* 0x000fc400078e002c */
[----:B------:R-:W-:-:S07]  /*a5b0*/  IMAD.MOV.U32 R31, RZ, RZ, R45 ;  /* 0x000000ffff1f7224 */ /* 0x000fce00078e002d */
.L_x_546:
[----:B------:R-:W-:Y:S05]  /*a5c0*/  BSYNC B1 ;  /* 0x0000000000017941 */ /* 0x000fea0003800000 */
.L_x_545:
[----:B0-----:R0:W-:Y:S01]  /*a5d0*/  ST.E.128 desc[UR56][R34.64], R12 ;  /* 0x0000000c22007985 */ /* 0x0011e2000c101d38 */
[----:B------:R-:W-:-:S13]  /*a5e0*/  ISETP.GE.AND P3, PT, R11, R135, PT ;  /* 0x000000870b00720c */ /* 0x000fda0003f66270 */
[----:B------:R-:W-:Y:S05]  /*a5f0*/  @P3 BRA `(.L_x_493) ;  /* 0x0000000400d83947 */ /* 0x000fea0003800000 */
[----:B------:R-:W-:-:S05]  /*a600*/  IMAD.WIDE R32, R11, 0x2, R32 ;  /* 0x000000020b207825 */ /* 0x000fca00078e0220 */
[----:B-1----:R1:W-:Y:S01]  /*a610*/  ST.E.128 desc[UR56][R32.64], R28 ;  /* 0x0000001c20007985 */ /* 0x0023e2000c101d38 */
[----:B------:R-:W-:Y:S05]  /*a620*/  BRA `(.L_x_493) ;  /* 0x0000000400cc7947 */ /* 0x000fea0003800000 */
.L_x_458:
[----:B------:R-:W-:-:S06]  /*a630*/  UISETP.NE.AND UP0, UPT, UR58, 0x3, UPT ;  /* 0x000000033a00788c */ /* 0x000fcc000bf05270 */
[----:B------:R-:W-:-:S13]  /*a640*/  PLOP3.LUT P2, PT, PT, PT, UP0, 0x80, 0x0 ;  /* 0x000000000000781c */ /* 0x000fda0003f4f008 */
[----:B------:R-:W-:Y:S05]  /*a650*/  @!P2 BRA `(.L_x_547) ;  /* 0x000000000004a947 */ /* 0x000fea0003800000 */
[----:B------:R-:W-:Y:S01]  /*a660*/  BPT.TRAP 0x1 ;  /* 0x000000040000795c */ /* 0x000fe20000300000 */
.L_x_547:
[----:B------:R-:W-:Y:S01]  /*a670*/  IMAD R85, R18, 0x8, R2 ;  /* 0x0000000812557824 */ /* 0x000fe200078e0202 */
[----:B------:R-:W-:Y:S01]  /*a680*/  SHF.L.U32 R86, R167, 0x1f, RZ ;  /* 0x0000001fa7567819 */ /* 0x000fe200000006ff */
[----:B------:R-:W-:Y:S01]  /*a690*/  BSSY B1, `(.L_x_548) ;  /* 0x0000004000017945 */ /* 0x000fe20003800000 */
[----:B------:R-:W-:Y:S02]  /*a6a0*/  SHF.R.S32.HI R82, RZ, 0x1f, R81 ;  /* 0x0000001fff527819 */ /* 0x000fe40000011451 */
[----:B------:R-:W1:Y:S02]  /*a6b0*/  SYNCS.PHASECHK.TRANS64.TRYWAIT P3, [R85+URZ+0x2a890], R86 ;  /* 0x02a89056550075a7 */ /* 0x000e64000806017f */
[----:B-1----:R-:W-:Y:S05]  /*a6c0*/  @!P3 BRA `(.L_x_549) ;  /* 0x0000017000bcb947 */ /* 0x002fea0003800000 */
.L_x_809:
[----:B------:R-:W-:Y:S05]  /*a6d0*/  BSYNC B1 ;  /* 0x0000000000017941 */ /* 0x000fea0003800000 */
.L_x_548:
[----:B------:R-:W-:Y:S01]  /*a6e0*/  ULDC.64 UR4, c[0x0][0x300] ;  /* 0x0000c00000047ab9 */ /* 0x000fe20000000a00 */
[----:B-----5:R-:W-:Y:S01]  /*a6f0*/  SHF.R.S32.HI R83, RZ, 0x1f, R80 ;  /* 0x0000001fff537819 */ /* 0x020fe20000011450 */
[----:B------:R-:W-:Y:S01]  /*a700*/  IMAD R14, R82, UR4, RZ ;  /* 0x00000004520e7c24 */ /* 0x000fe2000f8e02ff */
[----:B------:R-:W-:Y:S01]  /*a710*/  ULDC.64 UR6, c[0x0][0x2e8] ;  /* 0x0000ba0000067ab9 */ /* 0x000fe20000000a00 */
[----:B0-----:R-:W-:-:S04]  /*a720*/  IMAD.WIDE.U32 R12, R81, UR4, RZ ;  /* 0x00000004510c7c25 */ /* 0x001fc8000f8e00ff */
[----:B------:R-:W-:Y:S01]  /*a730*/  IMAD R11, R81, UR5, R14 ;  /* 0x00000005510b7c24 */ /* 0x000fe2000f8e020e */
[----:B------:R-:W-:Y:S01]  /*a740*/  ULDC.64 UR4, c[0x0][0x310] ;  /* 0x0000c40000047ab9 */ /* 0x000fe20000000a00 */
[----:B------:R-:W-:Y:S02]  /*a750*/  IMAD R84, R24, -0x60, R25 ;  /* 0xffffffa018547824 */ /* 0x000fe400078e0219 */
[----:B------:R-:W-:Y:S02]  /*a760*/  IMAD R15, R83, UR4, RZ ;  /* 0x00000004530f7c24 */ /* 0x000fe4000f8e02ff */
[----:B------:R-:W-:Y:S01]  /*a770*/  IMAD.IADD R13, R13, 0x1, R11 ;  /* 0x000000010d0d7824 */ /* 0x000fe200078e020b */
[----:B------:R-:W-:Y:S01]  /*a780*/  VIMNMX R84, R84, 0x60, PT ;  /* 0x0000006054547848 */ /* 0x000fe20003fe0100 */
[C---:B------:R-:W-:Y:S02]  /*a790*/  IMAD R15, R80.reuse, UR5, R15 ;  /* 0x00000005500f7c24 */ /* 0x040fe4000f8e020f */
[----:B------:R-:W-:Y:S01]  /*a7a0*/  IMAD.WIDE.U32 R12, R80, UR4, R12 ;  /* 0x00000004500c7c25 */ /* 0x000fe2000f8e000c */
[----:B------:R-:W-:-:S03]  /*a7b0*/  ULDC.64 UR4, c[0x0][0x308] ;  /* 0x0000c20000047ab9 */ /* 0x000fc60000000a00 */
[----:B------:R-:W-:Y:S02]  /*a7c0*/  IMAD.IADD R13, R13, 0x1, R15 ;  /* 0x000000010d0d7824 */ /* 0x000fe400078e020f */
[----:B------:R-:W-:Y:S02]  /*a7d0*/  IMAD.IADD R38, R84, 0x1, -R166 ;  /* 0x0000000154267824 */ /* 0x000fe400078e0aa6 */
[----:B------:R-:W-:Y:S01]  /*a7e0*/  IMAD.WIDE.U32 R12, R162, UR4, R12 ;  /* 0x00000004a20c7c25 */ /* 0x000fe2000f8e000c */
[----:B------:R-:W-:-:S03]  /*a7f0*/  UMOV UR4, 0xffffffff ;  /* 0xffffffff00047882 */ /* 0x000fc60000000000 */
[----:B------:R-:W-:Y:S01]  /*a800*/  IMAD R37, R162, UR5, R13 ;  /* 0x00000005a2257c24 */ /* 0x000fe2000f8e020d */
[----:B------:R-:W-:-:S04]  /*a810*/  LEA R36, P3, R12, UR6, 0x1 ;  /* 0x000000060c247c11 */ /* 0x000fc8000f8608ff */
[----:B------:R-:W-:Y:S02]  /*a820*/  LEA.HI.X R37, R12, UR7, R37, 0x1, P3 ;  /* 0x000000070c257c11 */ /* 0x000fe400098f0c25 */
[----:B------:R-:W-:Y:S01]  /*a830*/  ISETP.GE.AND P3, PT, R38, 0x1, PT ;  /* 0x000000012600780c */ /* 0x000fe20003f66270 */
[----:B------:R-:W-:-:S12]  /*a840*/  BRA.DIV UR4, `(.L_x_550) ;  /* 0x0000017204707947 */ /* 0x000fd8000b800000 */
[----:B------:R0:W2:Y:S04]  /*a850*/  SHFL.IDX PT, R40, R37, RZ, 0x1c1f ;  /* 0x001c1fff25287589 */ /* 0x0000a800000e0000 */
[----:B------:R0:W3:Y:S02]  /*a860*/  SHFL.IDX PT, R39, R36, RZ, 0x1c1f ;  /* 0x001c1fff24277589 */ /* 0x0000e400000e0000 */
.L_x_813:
[----:B------:R-:W-:Y:S04]  /*a870*/  BSSY B1, `(.L_x_551) ;  /* 0x0000025000017945 */ /* 0x000fe80003800000 */
[----:B------:R-:W-:Y:S05]  /*a880*/  @!P3 BRA `(.L_x_552) ;  /* 0x00000000008cb947 */ /* 0x000fea0003800000 */
[----:B------:R-:W-:Y:S02]  /*a890*/  ULDC UR4, c[0x0][0x2f4] ;  /* 0x0000bd0000047ab9 */ /* 0x000fe40000000800 */
[----:B------:R-:W-:Y:S02]  /*a8a0*/  ISETP.GE.AND P5, PT, R16, UR4, PT ;  /* 0x0000000410007c0c */ /* 0x000fe4000bfa6270 */
[----:B------:R-:W-:-:S11]  /*a8b0*/  ISETP.GE.AND P4, PT, R19, UR4, PT ;  /* 0x0000000413007c0c */ /* 0x000fd6000bf86270 */
[----:B------:R-:W4:Y:S01]  /*a8c0*/  @!P5 LDS.128 R12, [R29] ;  /* 0x000000001d0cd984 */ /* 0x000f220000000c00 */
[----:B---3--:R-:W-:-:S04]  /*a8d0*/  @!P5 LEA R34, P3, R16, R39, 0x1 ;  /* 0x000000271022d211 */ /* 0x008fc800078608ff */
[----:B--2---:R-:W-:Y:S02]  /*a8e0*/  @!P5 LEA.HI.X R35, R16, R40, R17, 0x1, P3 ;  /* 0x000000281023d211 */ /* 0x004fe400018f0c11 */
[----:B------:R-:W-:-:S04]  /*a8f0*/  @!P4 LEA R32, P3, R19, R39, 0x1 ;  /* 0x000000271320c211 */ /* 0x000fc800078608ff */
[----:B------:R-:W-:Y:S02]  /*a900*/  @!P4 LEA.HI.X R33, R19, R40, R165, 0x1, P3 ;  /* 0x000000281321c211 */ /* 0x000fe400018f0ca5 */
[----:B------:R-:W-:-:S13]  /*a910*/  ISETP.GE.AND P3, PT, R22, UR4, PT ;  /* 0x0000000416007c0c */ /* 0x000fda000bf66270 */
[----:B------:R-:W-:-:S04]  /*a920*/  @!P3 LEA R30, P6, R22, R39, 0x1 ;  /* 0x00000027161eb211 */ /* 0x000fc800078c08ff */
[----:B------:R-:W-:Y:S01]  /*a930*/  @!P3 LEA.HI.X R31, R22, R40, R176, 0x1, P6 ;  /* 0x00000028161fb211 */ /* 0x000fe200030f0cb0 */
[----:B----4-:R2:W-:Y:S01]  /*a940*/  @!P5 ST.E.128 desc[UR56][R34.64], R12 ;  /* 0x0000000c2200d985 */ /* 0x0105e2000c101d38 */
[----:B------:R-:W-:-:S13]  /*a950*/  ISETP.GE.AND P5, PT, R0, UR4, PT ;  /* 0x0000000400007c0c */ /* 0x000fda000bfa6270 */
[----:B------:R-:W3:Y:S01]  /*a960*/  @!P5 LDS.128 R12, [R28] ;  /* 0x000000001c0cd984 */ /* 0x000ee20000000c00 */
[----:B------:R-:W-:Y:S01]  /*a970*/  @!P5 IMAD.SHL.U32 R11, R163, 0x8, RZ ;  /* 0x00000008a30bd824 */ /* 0x000fe200078e00ff */
[----:B--2---:R-:W-:Y:S01]  /*a980*/  @!P5 MOV R35, R40 ;  /* 0x000000280023d202 */ /* 0x004fe20000000f00 */
[----:B------:R-:W-:-:S04]  /*a990*/  @!P5 IMAD.MOV.U32 R34, RZ, RZ, R39 ;  /* 0x000000ffff22d224 */ /* 0x000fc800078e0027 */
[----:B------:R-:W-:-:S05]  /*a9a0*/  @!P5 IMAD.WIDE R34, R11, 0x2, R34 ;  /* 0x000000020b22d825 */ /* 0x000fca00078e0222 */
[----:B---3--:R2:W-:Y:S01]  /*a9b0*/  @!P5 ST.E.128 desc[UR56][R34.64], R12 ;  /* 0x0000000c2200d985 */ /* 0x0085e2000c101d38 */
[----:B------:R-:W-:-:S13]  /*a9c0*/  ISETP.GE.AND P5, PT, R3, UR4, PT ;  /* 0x0000000403007c0c */ /* 0x000fda000bfa6270 */
[----:B------:R-:W3:Y:S01]  /*a9d0*/  @!P5 LDS.128 R12, [R29+0x3000] ;  /* 0x003000001d0cd984 */ /* 0x000ee20000000c00 */
[----:B------:R-:W-:Y:S02]  /*a9e0*/  @!P5 IMAD.SHL.U32 R11, R164, 0x8, RZ ;  /* 0x00000008a40bd824 */ /* 0x000fe400078e00ff */
[----:B--2---:R-:W-:Y:S02]  /*a9f0*/  @!P5 IMAD.MOV.U32 R34, RZ, RZ, R39 ;  /* 0x000000ffff22d224 */ /* 0x004fe400078e0027 */
[----:B------:R-:W-:Y:S02]  /*aa00*/  @!P5 IMAD.MOV.U32 R35, RZ, RZ, R40 ;  /* 0x000000ffff23d224 */ /* 0x000fe400078e0028 */
[----:B------:R-:W-:-:S05]  /*aa10*/  @!P5 IMAD.WIDE R34, R11, 0x2, R34 ;  /* 0x000000020b22d825 */ /* 0x000fca00078e0222 */
[----:B---3--:R2:W-:Y:S01]  /*aa20*/  @!P5 ST.E.128 desc[UR56][R34.64], R12 ;  /* 0x0000000c2200d985 */ /* 0x0085e2000c101d38 */
[----:B------:R-:W-:-:S03]  /*aa30*/  ISETP.GE.AND P5, PT, R23, UR4, PT ;  /* 0x0000000417007c0c */ /* 0x000fc6000bfa6270 */
[----:B------:R-:W3:Y:S10]  /*aa40*/  @!P4 LDS.128 R12, [R28+0x3000] ;  /* 0x003000001c0cc984 */ /* 0x000ef40000000c00 */
[----:B--2---:R-:W-:-:S04]  /*aa50*/  @!P5 LEA R34, P6, R23, R39, 0x1 ;  /* 0x000000271722d211 */ /* 0x004fc800078c08ff */
[----:B------:R-:W-:Y:S01]  /*aa60*/  @!P5 LEA.HI.X R35, R23, R40, R175, 0x1, P6 ;  /* 0x000000281723d211 */ /* 0x000fe200030f0caf */
[----:B---3--:R-:W-:Y:S04]  /*aa70*/  @!P4 ST.E.128 desc[UR56][R32.64], R12 ;  /* 0x0000000c2000c985 */ /* 0x008fe8000c101d38 */
[----:B------:R-:W2:Y:S04]  /*aa80*/  @!P3 LDS.128 R12, [R29+0x6000] ;  /* 0x006000001d0cb984 */ /* 0x000ea80000000c00 */
[----:B--2---:R-:W-:Y:S04]  /*aa90*/  @!P3 ST.E.128 desc[UR56][R30.64], R12 ;  /* 0x0000000c1e00b985 */ /* 0x004fe8000c101d38 */
[----:B------:R-:W2:Y:S04]  /*aaa0*/  @!P5 LDS.128 R12, [R28+0x6000] ;  /* 0x006000001c0cd984 */ /* 0x000ea80000000c00 */
[----:B--2---:R4:W-:Y:S02]  /*aab0*/  @!P5 ST.E.128 desc[UR56][R34.64], R12 ;  /* 0x0000000c2200d985 */ /* 0x0049e4000c101d38 */
.L_x_552:
[----:B------:R-:W-:Y:S05]  /*aac0*/  BSYNC B1 ;  /* 0x0000000000017941 */ /* 0x000fea0003800000 */
.L_x_551:
[----:B------:R-:W-:-:S03]  /*aad0*/  UMOV UR4, 0xffffffff ;  /* 0xffffffff00047882 */ /* 0x000fc60000000000 */
[----:B------:R-:W-:Y:S05]  /*aae0*/  BRA.DIV UR4, `(.L_x_553) ;  /* 0x0000017204147947 */ /* 0x000fea000b800000 */
[----:B--2---:R2:W0:Y:S04]  /*aaf0*/  SHFL.IDX PT, R40, R37, 0x1, 0x1c1f ;  /* 0x003c1f0025287f89 */ /* 0x00442800000e0000 */
[----:B---3--:R2:W3:Y:S02]  /*ab00*/  SHFL.IDX PT, R39, R36, 0x1, 0x1c1f ;  /* 0x003c1f0024277f89 */ /* 0x0084e400000e0000 */
.L_x_817:
[----:B------:R-:W-:-:S13]  /*ab10*/  ISETP.GE.AND P3, PT, R38, 0x41, PT ;  /* 0x000000412600780c */ /* 0x000fda0003f66270 */
[----:B------:R-:W-:Y:S05]  /*ab20*/  @!P3 BRA `(.L_x_493) ;  /* 0x00000000008cb947 */ /* 0x000fea0003800000 */
[----:B------:R-:W-:Y:S02]  /*ab30*/  ULDC UR4, c[0x0][0x2f4] ;  /* 0x0000bd0000047ab9 */ /* 0x000fe40000000800 */
[----:B------:R-:W-:Y:S02]  /*ab40*/  ISETP.GE.AND P5, PT, R16, UR4, PT ;  /* 0x0000000410007c0c */ /* 0x000fe4000bfa6270 */
[----:B------:R-:W-:-:S11]  /*ab50*/  ISETP.GE.AND P4, PT, R19, UR4, PT ;  /* 0x0000000413007c0c */ /* 0x000fd6000bf86270 */
[----:B----4-:R-:W4:Y:S01]  /*ab60*/  @!P5 LDS.128 R12, [R29+0x2000] ;  /* 0x002000001d0cd984 */ /* 0x010f220000000c00 */
[----:B---3--:R-:W-:-:S04]  /*ab70*/  @!P5 LEA R34, P3, R16, R39, 0x1 ;  /* 0x000000271022d211 */ /* 0x008fc800078608ff */
[----:B0-----:R-:W-:Y:S02]  /*ab80*/  @!P5 LEA.HI.X R35, R16, R40, R17, 0x1, P3 ;  /* 0x000000281023d211 */ /* 0x001fe400018f0c11 */
[----:B------:R-:W-:-:S04]  /*ab90*/  @!P4 LEA R32, P3, R19, R39, 0x1 ;  /* 0x000000271320c211 */ /* 0x000fc800078608ff */
[----:B------:R-:W-:Y:S02]  /*aba0*/  @!P4 LEA.HI.X R33, R19, R40, R165, 0x1, P3 ;  /* 0x000000281321c211 */ /* 0x000fe400018f0ca5 */
[----:B------:R-:W-:-:S13]  /*abb0*/  ISETP.GE.AND P3, PT, R22, UR4, PT ;  /* 0x0000000416007c0c */ /* 0x000fda000bf66270 */
[----:B------:R-:W-:-:S04]  /*abc0*/  @!P3 LEA R30, P6, R22, R39, 0x1 ;  /* 0x00000027161eb211 */ /* 0x000fc800078c08ff */
[----:B------:R-:W-:Y:S01]  /*abd0*/  @!P3 LEA.HI.X R31, R22, R40, R176, 0x1, P6 ;  /* 0x00000028161fb211 */ /* 0x000fe200030f0cb0 */
[----:B----4-:R0:W-:Y:S01]  /*abe0*/  @!P5 ST.E.128 desc[UR56][R34.64], R12 ;  /* 0x0000000c2200d985 */ /* 0x0101e2000c101d38 */
[----:B------:R-:W-:-:S13]  /*abf0*/  ISETP.GE.AND P5, PT, R0, UR4, PT ;  /* 0x0000000400007c0c */ /* 0x000fda000bfa6270 */
[----:B------:R-:W3:Y:S01]  /*ac00*/  @!P5 LDS.128 R12, [R28+0x2000] ;  /* 0x002000001c0cd984 */ /* 0x000ee20000000c00 */
[----:B------:R-:W-:Y:S02]  /*ac10*/  @!P5 IMAD.SHL.U32 R11, R163, 0x8, RZ ;  /* 0x00000008a30bd824 */ /* 0x000fe400078e00ff */
[----:B0-----:R-:W-:Y:S02]  /*ac20*/  @!P5 IMAD.MOV.U32 R34, RZ, RZ, R39 ;  /* 0x000000ffff22d224 */ /* 0x001fe400078e0027 */
[----:B------:R-:W-:Y:S02]  /*ac30*/  @!P5 IMAD.MOV.U32 R35, RZ, RZ, R40 ;  /* 0x000000ffff23d224 */ /* 0x000fe400078e0028 */
[----:B------:R-:W-:-:S05]  /*ac40*/  @!P5 IMAD.WIDE R34, R11, 0x2, R34 ;  /* 0x000000020b22d825 */ /* 0x000fca00078e0222 */
[----:B---3--:R0:W-:Y:S01]  /*ac50*/  @!P5 ST.E.128 desc[UR56][R34.64], R12 ;  /* 0x0000000c2200d985 */ /* 0x0081e2000c101d38 */
[----:B------:R-:W-:-:S13]  /*ac60*/  ISETP.GE.AND P5, PT, R3, UR4, PT ;  /* 0x0000000403007c0c */ /* 0x000fda000bfa6270 */
[----:B------:R-:W3:Y:S01]  /*ac70*/  @!P5 LDS.128 R12, [R29+0x5000] ;  /* 0x005000001d0cd984 */ /* 0x000ee20000000c00 */
[----:B------:R-:W-:Y:S02]  /*ac80*/  @!P5 IMAD.SHL.U32 R11, R164, 0x8, RZ ;  /* 0x00000008a40bd824 */ /* 0x000fe400078e00ff */
[----:B0-----:R-:W-:Y:S02]  /*ac90*/  @!P5 IMAD.MOV.U32 R34, RZ, RZ, R39 ;  /* 0x000000ffff22d224 */ /* 0x001fe400078e0027 */
[----:B------:R-:W-:Y:S02]  /*aca0*/  @!P5 IMAD.MOV.U32 R35, RZ, RZ, R40 ;  /* 0x000000ffff23d224 */ /* 0x000fe400078e0028 */
[----:B------:R-:W-:-:S05]  /*acb0*/  @!P5 IMAD.WIDE R34, R11, 0x2, R34 ;  /* 0x000000020b22d825 */ /* 0x000fca00078e0222 */
[----:B---3--:R0:W-:Y:S01]  /*acc0*/  @!P5 ST.E.128 desc[UR56][R34.64], R12 ;  /* 0x0000000c2200d985 */ /* 0x0081e2000c101d38 */
[----:B------:R-:W-:-:S03]  /*acd0*/  ISETP.GE.AND P5, PT, R23, UR4, PT ;  /* 0x0000000417007c0c */ /* 0x000fc6000bfa6270 */
[----:B------:R-:W3:Y:S10]  /*ace0*/  @!P4 LDS.128 R12, [R28+0x5000] ;  /* 0x005000001c0cc984 */ /* 0x000ef40000000c00 */
[----:B0-----:R-:W-:-:S04]  /*acf0*/  @!P5 LEA R34, P6, R23, R39, 0x1 ;  /* 0x000000271722d211 */ /* 0x001fc800078c08ff */
[----:B------:R-:W-:Y:S01]  /*ad00*/  @!P5 LEA.HI.X R35, R23, R40, R175, 0x1, P6 ;  /* 0x000000281723d211 */ /* 0x000fe200030f0caf */
[----:B---3--:R-:W-:Y:S04]  /*ad10*/  @!P4 ST.E.128 desc[UR56][R32.64], R12 ;  /* 0x0000000c2000c985 */ /* 0x008fe8000c101d38 */
[----:B------:R-:W0:Y:S04]  /*ad20*/  @!P3 LDS.128 R12, [R29+0x8000] ;  /* 0x008000001d0cb984 */ /* 0x000e280000000c00 */
[----:B0-----:R-:W-:Y:S04]  /*ad30*/  @!P3 ST.E.128 desc[UR56][R30.64], R12 ;  /* 0x0000000c1e00b985 */ /* 0x001fe8000c101d38 */
[----:B------:R-:W0:Y:S04]  /*ad40*/  @!P5 LDS.128 R12, [R28+0x8000] ;  /* 0x008000001c0cd984 */ /* 0x000e280000000c00 */
[----:B0-----:R0:W-:Y:S02]  /*ad50*/  @!P5 ST.E.128 desc[UR56][R34.64], R12 ;  /* 0x0000000c2200d985 */ /* 0x0011e4000c101d38 */
.L_x_493:
[----:B------:R-:W-:Y:S05]  /*ad60*/  BSYNC B0 ;  /* 0x0000000000007941 */ /* 0x000fea0003800000 */
.L_x_457:
[----:B---3--:R-:W3:Y:S01]  /*ad70*/  S2R R11, SR_TID.X ;  /* 0x00000000000b7919 */ /* 0x008ee20000002100 */
[----:B------:R-:W-:Y:S01]  /*ad80*/  @!PT LDS RZ, [RZ] ;  /* 0x00000000fffff984 */ /* 0x000fe20000000800 */
[----:B------:R-:W-:Y:S01]  /*ad90*/  @!PT LDS RZ, [RZ] ;  /* 0x00000000fffff984 */ /* 0x000fe20000000800 */
[----:B------:R-:W-:Y:S01]  /*ada0*/  @!PT LDS RZ, [RZ] ;  /* 0x00000000fffff984 */ /* 0x000fe20000000800 */
[----:B------:R-:W-:Y:S01]  /*adb0*/  @!PT LDS RZ, [RZ] ;  /* 0x00000000fffff984 */ /* 0x000fe20000000800 */
[----:B------:R5:W-:Y:S06]  /*adc0*/  MEMBAR.ALL.CTA ;  /* 0x0000000000007992 */ /* 0x000bec0000008000 */
[----:B-----5:R-:W5:Y:S01]  /*add0*/  FENCE.VIEW.ASYNC.S ;  /* 0x00000000000073c6 */ /* 0x020f620000000000 */
[----:B------:R-:W-:Y:S05]  /*ade0*/  WARPSYNC.ALL ;  /* 0x0000000000007948 */ /* 0x000fea0003800000 */
[----:B------:R-:W-:Y:S01]  /*adf0*/  BSSY B0, `(.L_x_554) ;  /* 0x0000009000007945 */ /* 0x000fe20003800000 */
[----:B---3--:R-:W-:Y:S01]  /*ae00*/  LOP3.LUT R11, R11, 0x7f, RZ, 0xc0, !PT ;  /* 0x0000007f0b0b7812 */ /* 0x008fe200078ec0ff */
[----:B-----5:R3:W-:Y:S03]  /*ae10*/  BAR.SYNC.DEFER_BLOCKING R218, 0x80 ;  /* 0x000200da0000751d */ /* 0x0207e60000010000 */
[----:B------:R-:W-:-:S13]  /*ae20*/  ISETP.NE.AND P3, PT, R11, RZ, PT ;  /* 0x000000ff0b00720c */ /* 0x000fda0003f65270 */
[----:B------:R-:W-:-:S05]  /*ae30*/  @!P3 VIADD R11, R85, 0x2a8a0 ;  /* 0x0002a8a0550bb836 */ /* 0x000fca0000000000 */
[----:B------:R-:W-:-:S04]  /*ae40*/  @!P3 PRMT R11, RZ, 0x654, R11 ;  /* 0x00000654ff0bb816 */ /* 0x000fc8000000000b */
[----:B------:R3:W-:Y:S01]  /*ae50*/  @!P3 SYNCS.ARRIVE.TRANS64.RED.A1T0 RZ, [R11+URZ], RZ ;  /* 0x000000ff0bffb9a7 */ /* 0x0007e2000810043f */
[----:B------:R-:W-:Y:S05]  /*ae60*/  @!P2 BRA `(.L_x_555) ;  /* 0x000000000004a947 */ /* 0x000fea0003800000 */
[----:B------:R-:W-:Y:S01]  /*ae70*/  BPT.TRAP 0x1 ;  /* 0x000000040000795c */ /* 0x000fe20000300000 */
.L_x_555:
[----:B------:R-:W-:Y:S05]  /*ae80*/  BSYNC B0 ;  /* 0x0000000000007941 */ /* 0x000fea0003800000 */
.L_x_554:
[----:B------:R-:W5:Y:S01]  /*ae90*/  SYNCS.PHASECHK.TRANS64.TRYWAIT P2, [R85+URZ+0x2a8b0], R86 ;  /* 0x02a8b056550075a7 */ /* 0x000f62000804017f */
[----:B------:R-:W-:Y:S04]  /*aea0*/  BSSY B0, `(.L_x_556) ;  /* 0x0000002000007945 */ /* 0x000fe80003800000 */
[----:B-----5:R-:W-:Y:S05]  /*aeb0*/  @!P2 BRA `(.L_x_557) ;  /* 0x0000016c006ca947 */ /* 0x020fea0003800000 */
.L_x_818:
[----:B------:R-:W-:Y:S05]  /*aec0*/  BSYNC B0 ;  /* 0x0000000000007941 */ /* 0x000fea0003800000 */
.L_x_556:
[----:B------:R-:W-:Y:S01]  /*aed0*/  ULDC.64 UR4, c[0x0][0x328] ;  /* 0x0000ca0000047ab9 */ /* 0x000fe20000000a00 */
[----:B------:R-:W-:Y:S01]  /*aee0*/  ULDC.64 UR6, c[0x0][0x318] ;  /* 0x0000c60000067ab9 */ /* 0x000fe20000000a00 */
[----:B------:R-:W-:Y:S01]  /*aef0*/  IMAD R82, R82, UR4, RZ ;  /* 0x0000000452527c24 */ /* 0x000fe2000f8e02ff */
[----:B------:R-:W-:Y:S01]  /*af00*/  BSSY B0, `(.L_x_558) ;  /* 0x000002b000007945 */ /* 0x000fe20003800000 */
[----:B0-2-4-:R-:W-:-:S04]  /*af10*/  IMAD.WIDE.U32 R12, R81, UR4, RZ ;  /* 0x00000004510c7c25 */ /* 0x015fc8000f8e00ff */
[----:B------:R-:W-:Y:S01]  /*af20*/  IMAD R81, R81, UR5, R82 ;  /* 0x0000000551517c24 */ /* 0x000fe2000f8e0252 */
[----:B------:R-:W-:Y:S01]  /*af30*/  ULDC.64 UR4, c[0x0][0x338] ;  /* 0x0000ce0000047ab9 */ /* 0x000fe20000000a00 */
[----:B------:R-:W-:Y:S02]  /*af40*/  IMAD.IADD R84, R84, 0x1, -R166 ;  /* 0x0000000154547824 */ /* 0x000fe400078e0aa6 */
[----:B------:R-:W-:Y:S02]  /*af50*/  IMAD R83, R83, UR4, RZ ;  /* 0x0000000453537c24 */ /* 0x000fe4000f8e02ff */
[----:B------:R-:W-:Y:S02]  /*af60*/  IMAD.IADD R13, R13, 0x1, R81 ;  /* 0x000000010d0d7824 */ /* 0x000fe400078e0251 */
[C---:B------:R-:W-:Y:S02]  /*af70*/  IMAD R83, R80.reuse, UR5, R83 ;  /* 0x0000000550537c24 */ /* 0x040fe4000f8e0253 */
[----:B------:R-:W-:Y:S01]  /*af80*/  IMAD.WIDE.U32 R12, R80, UR4, R12 ;  /* 0x00000004500c7c25 */ /* 0x000fe2000f8e000c */
[----:B------:R-:W-:-:S03]  /*af90*/  ULDC.64 UR4, c[0x0][0x330] ;  /* 0x0000cc0000047ab9 */ /* 0x000fc60000000a00 */
[----:B------:R-:W-:Y:S01]  /*afa0*/  IMAD R34, R18, 0x3000, R4 ;  /* 0x0000300012227824 */ /* 0x000fe200078e0204 */
[----:B------:R-:W-:-:S03]  /*afb0*/  IADD3 R13, R13, R83, RZ ;  /* 0x000000530d0d7210 */ /* 0x000fc60007ffe0ff */
[----:B------:R-:W-:-:S04]  /*afc0*/  IMAD.WIDE.U32 R12, R162, UR4, R12 ;  /* 0x00000004a20c7c25 */ /* 0x000fc8000f8e000c */
[----:B---3--:R-:W-:Y:S01]  /*afd0*/  IMAD R11, R162, UR5, R13 ;  /* 0x00000005a20b7c24 */ /* 0x008fe2000f8e020d */
[----:B------:R-:W-:-:S04]  /*afe0*/  LEA R35, P2, R12, UR6, 0x1 ;  /* 0x000000060c237c11 */ /* 0x000fc8000f8408ff */
[----:B------:R-:W-:Y:S01]  /*aff0*/  LEA.HI.X R36, R12, UR7, R11, 0x1, P2 ;  /* 0x000000070c247c11 */ /* 0x000fe200090f0c0b */
[----:B------:R-:W-:Y:S01]  /*b000*/  IMAD.IADD R11, R127, 0x1, R34 ;  /* 0x000000017f0b7824 */ /* 0x000fe200078e0222 */
[----:B------:R-:W-:Y:S01]  /*b010*/  ISETP.GE.AND P2, PT, R84, 0x1, PT ;  /* 0x000000015400780c */ /* 0x000fe20003f46270 */
[----:B-1----:R0:W1:Y:S01]  /*b020*/  SHFL.IDX PT, R30, R35, RZ, 0x1c1f ;  /* 0x001c1fff231e7589 */ /* 0x00206200000e0000 */
[--C-:B------:R-:W-:Y:S02]  /*b030*/  IMAD R34, R34, 0x2, R122.reuse ;  /* 0x0000000222227824 */ /* 0x100fe400078e027a */
[----:B------:R-:W-:Y:S01]  /*b040*/  IMAD R11, R11, 0x2, R122 ;  /* 0x000000020b0b7824 */ /* 0x000fe200078e027a */
[----:B------:R0:W2:Y:S08]  /*b050*/  SHFL.IDX PT, R31, R36, RZ, 0x1c1f ;  /* 0x001c1fff241f7589 */ /* 0x0000b000000e0000 */
[----:B0-----:R-:W-:Y:S05]  /*b060*/  @!P2 BRA `(.L_x_559) ;  /* 0x000000000050a947 */ /* 0x001fea0003800000 */
[----:B------:R-:W-:-:S13]  /*b070*/  ISETP.NE.AND P2, PT, R5, RZ, PT ;  /* 0x000000ff0500720c */ /* 0x000fda0003f45270 */
[----:B------:R-:W0:Y:S01]  /*b080*/  @P2 LDS.128 R12, [R34] ;  /* 0x00000000220c2984 */ /* 0x000e220000000c00 */
[----:B-1----:R-:W-:-:S04]  /*b090*/  @P2 LEA R32, P4, R16, R30, 0x1 ;  /* 0x0000001e10202211 */ /* 0x002fc800078808ff */
[----:B--2---:R-:W-:Y:S02]  /*b0a0*/  @P2 LEA.HI.X R33, R16, R31, R17, 0x1, P4 ;  /* 0x0000001f10212211 */ /* 0x004fe400020f0c11 */
[----:B------:R-:W-:-:S13]  /*b0b0*/  ISETP.NE.AND P4, PT, R21, RZ, PT ;  /* 0x000000ff1500720c */ /* 0x000fda0003f85270 */
[----:B------:R-:W-:-:S04]  /*b0c0*/  @P4 LEA R28, P5, R19, R30, 0x1 ;  /* 0x0000001e131c4211 */ /* 0x000fc800078a08ff */
[----:B------:R-:W-:Y:S01]  /*b0d0*/  @P4 LEA.HI.X R29, R19, R31, R165, 0x1, P5 ;  /* 0x0000001f131d4211 */ /* 0x000fe200028f0ca5 */
[----:B0-----:R0:W-:Y:S01]  /*b0e0*/  @P2 ST.E.128 desc[UR56][R32.64], R12 ;  /* 0x0000000c20002985 */ /* 0x0011e2000c101d38 */
[----:B------:R-:W-:-:S13]  /*b0f0*/  ISETP.NE.AND P2, PT, R10, RZ, PT ;  /* 0x000000ff0a00720c */ /* 0x000fda0003f45270 */
[----:B------:R-:W1:Y:S01]  /*b100*/  @P2 LDS.128 R12, [R11] ;  /* 0x000000000b0c2984 */ /* 0x000e620000000c00 */
[----:B------:R-:W-:-:S04]  /*b110*/  @P2 IMAD.SHL.U32 R37, R163, 0x8, RZ ;  /* 0x00000008a3252824 */ /* 0x000fc800078e00ff */
[----:B0-----:R-:W-:-:S05]  /*b120*/  @P2 IMAD.WIDE R32, R37, 0x2, R30 ;  /* 0x0000000225202825 */ /* 0x001fca00078e021e */
[----:B-1----:R-:W-:Y:S01]  /*b130*/  @P2 ST.E.128 desc[UR56][R32.64], R12 ;  /* 0x0000000c20002985 */ /* 0x002fe2000c101d38 */
[----:B------:R-:W-:-:S13]  /*b140*/  ISETP.NE.AND P2, PT, R20, RZ, PT ;  /* 0x000000ff1400720c */ /* 0x000fda0003f45270 */
[----:B------:R-:W0:Y:S01]  /*b150*/  @P2 LDS.128 R12, [R34+0x3000] ;  /* 0x00300000220c2984 */ /* 0x000e220000000c00 */
[----:B------:R-:W-:-:S04]  /*b160*/  @P2 IMAD.SHL.U32 R37, R164, 0x8, RZ ;  /* 0x00000008a4252824 */ /* 0x000fc800078e00ff */
[----:B------:R-:W-:-:S05]  /*b170*/  @P2 IMAD.WIDE R30, R37, 0x2, R30 ;  /* 0x00000002251e2825 */ /* 0x000fca00078e021e */
[----:B0-----:R-:W-:Y:S04]  /*b180*/  @P2 ST.E.128 desc[UR56][R30.64], R12 ;  /* 0x0000000c1e002985 */ /* 0x001fe8000c101d38 */
[----:B------:R-:W0:Y:S04]  /*b190*/  @P4 LDS.128 R12, [R11+0x3000] ;  /* 0x003000000b0c4984 */ /* 0x000e280000000c00 */
[----:B0-----:R0:W-:Y:S02]  /*b1a0*/  @P4 ST.E.128 desc[UR56][R28.64], R12 ;  /* 0x0000000c1c004985 */ /* 0x0011e4000c101d38 */
.L_x_559:
[----:B------:R-:W-:Y:S05]  /*b1b0*/  BSYNC B0 ;  /* 0x0000000000007941 */ /* 0x000fea0003800000 */
.L_x_558:
[----:B------:R-:W-:Y:S01]  /*b1c0*/  ISETP.GE.AND P2, PT, R84, 0x41, PT ;  /* 0x000000415400780c */ /* 0x000fe20003f46270 */
[----:B--2---:R2:W3:Y:S01]  /*b1d0*/  SHFL.IDX PT, R31, R36, 0x1, 0x1c1f ;  /* 0x003c1f00241f7f89 */ /* 0x0044e200000e0000 */
[----:B------:R-:W-:Y:S03]  /*b1e0*/  BSSY B0, `(.L_x_560) ;  /* 0x0000017000007945 */ /* 0x000fe60003800000 */
[----:B-1----:R2:W1:Y:S08]  /*b1f0*/  SHFL.IDX PT, R30, R35, 0x1, 0x1c1f ;  /* 0x003c1f00231e7f89 */ /* 0x00247000000e0000 */
[----:B--2---:R-:W-:Y:S05]  /*b200*/  @!P2 BRA `(.L_x_561) ;  /* 0x000000000050a947 */ /* 0x004fea0003800000 */
[----:B------:R-:W-:-:S13]  /*b210*/  ISETP.NE.AND P2, PT, R5, RZ, PT ;  /* 0x000000ff0500720c */ /* 0x000fda0003f45270 */
[----:B0-----:R-:W0:Y:S01]  /*b220*/  @P2 LDS.128 R12, [R34+0x2000] ;  /* 0x00200000220c2984 */ /* 0x001e220000000c00 */
[----:B-1----:R-:W-:-:S04]  /*b230*/  @P2 LEA R32, P4, R16, R30, 0x1 ;  /* 0x0000001e10202211 */ /* 0x002fc800078808ff */
[----:B---3--:R-:W-:Y:S02]  /*b240*/  @P2 LEA.HI.X R33, R16, R31, R17, 0x1, P4 ;  /* 0x0000001f10212211 */ /* 0x008fe400020f0c11 */
[----:B------:R-:W-:-:S13]  /*b250*/  ISETP.NE.AND P4, PT, R21, RZ, PT ;  /* 0x000000ff1500720c */ /* 0x000fda0003f85270 */
[----:B------:R-:W-:-:S04]  /*b260*/  @P4 LEA R28, P5, R19, R30, 0x1 ;  /* 0x0000001e131c4211 */ /* 0x000fc800078a08ff */
[----:B------:R-:W-:Y:S01]  /*b270*/  @P4 LEA.HI.X R29, R19, R31, R165, 0x1, P5 ;  /* 0x0000001f131d4211 */ /* 0x000fe200028f0ca5 */
[----:B0-----:R0:W-:Y:S01]  /*b280*/  @P2 ST.E.128 desc[UR56][R32.64], R12 ;  /* 0x0000000c20002985 */ /* 0x0011e2000c101d38 */
[----:B------:R-:W-:-:S13]  /*b290*/  ISETP.NE.AND P2, PT, R10, RZ, PT ;  /* 0x000000ff0a00720c */ /* 0x000fda0003f45270 */
[----:B------:R-:W1:Y:S01]  /*b2a0*/  @P2 LDS.128 R12, [R11+0x2000] ;  /* 0x002000000b0c2984 */ /* 0x000e620000000c00 */
        /* <DEDUP_REMOVED lines=10> */
.L_x_561:
[----:B------:R-:W-:Y:S05]  /*b350*/  BSYNC B0 ;  /* 0x0000000000007941 */ /* 0x000fea0003800000 */
.L_x_560:
[----:B------:R-:W4:Y:S01]  /*b360*/  LDL R11, [R1+0x38] ;  /* 0x00003800010b7983 */ /* 0x000f220000100800 */
[----:B------:R-:W-:Y:S01]  /*b370*/  @!P3 VIADD R85, R85, 0x2a8c0 ;  /* 0x0002a8c05555b836 */ /* 0x000fe20000000000 */
[----:B------:R-:W-:Y:S01]  /*b380*/  PLOP3.LUT P2, PT, PT, PT, PT, 0x8, 0x0 ;  /* 0x000000000000781c */ /* 0x000fe20003f4e170 */
[----:B------:R-:W-:Y:S01]  /*b390*/  VIADD R18, R18, 0x1 ;  /* 0x0000000112127836 */ /* 0x000fe20000000000 */
[----:B------:R-:W-:Y:S01]  /*b3a0*/  @!PT LDS RZ, [RZ] ;  /* 0x00000000fffff984 */ /* 0x000fe20000000800 */
[----:B------:R-:W-:Y:S01]  /*b3b0*/  @!PT LDS RZ, [RZ] ;  /* 0x00000000fffff984 */ /* 0x000fe20000000800 */
[----:B------:R-:W-:Y:S01]  /*b3c0*/  @!PT LDS RZ, [RZ] ;  /* 0x00000000fffff984 */ /* 0x000fe20000000800 */
[----:B------:R-:W-:Y:S01]  /*b3d0*/  @!PT LDS RZ, [RZ] ;  /* 0x00000000fffff984 */ /* 0x000fe20000000800 */
[----:B------:R5:W-:Y:S06]  /*b3e0*/  MEMBAR.ALL.CTA ;  /* 0x0000000000007992 */ /* 0x000bec0000008000 */
[----:B-----5:R-:W5:Y:S01]  /*b3f0*/  FENCE.VIEW.ASYNC.S ;  /* 0x00000000000073c6 */ /* 0x020f620000000000 */
[----:B------:R-:W-:Y:S01]  /*b400*/  @!P3 PRMT R85, RZ, 0x654, R85 ;  /* 0x00000654ff55b816 */ /* 0x000fe20000000055 */
[----:B-----5:R0:W-:Y:S06]  /*b410*/  BAR.SYNC.DEFER_BLOCKING R218, 0x80 ;  /* 0x000200da0000751d */ /* 0x0201ec0000010000 */
[----:B------:R1:W-:Y:S01]  /*b420*/  @!P3 SYNCS.ARRIVE.TRANS64.RED.A1T0 RZ, [R85+URZ], RZ ;  /* 0x000000ff55ffb9a7 */ /* 0x0003e2000810043f */
[----:B------:R-:W-:-:S04]  /*b430*/  ISETP.NE.AND P3, PT, R18, 0x2, PT ;  /* 0x000000021200780c */ /* 0x000fc80003f65270 */
[----:B0-2---:R-:W-:Y:S02]  /*b440*/  SEL R12, RZ, 0x1, P3 ;  /* 0x00000001ff0c7807 */ /* 0x005fe40001800000 */
[----:B------:R-:W-:Y:S02]  /*b450*/  SEL R18, R18, RZ, P3 ;  /* 0x000000ff12127207 */ /* 0x000fe40001800000 */
[----:B------:R-:W-:Y:S02]  /*b460*/  LOP3.LUT R167, R167, R12, RZ, 0x3c, !PT ;  /* 0x0000000ca7a77212 */ /* 0x000fe400078e3cff */
[----:B----4-:R-:W-:-:S13]  /*b470*/  LOP3.LUT P4, RZ, R11, 0x2, RZ, 0xc0, !PT ;  /* 0x000000020bff7812 */ /* 0x010fda000788c0ff */
[----:B-1----:R-:W-:Y:S05]  /*b480*/  @P4 BRA `(.L_x_562) ;  /* 0xffffff74009c4947 */ /* 0x002fea000383ffff */
.L_x_452:
[----:B------:R-:W-:Y:S01]  /*b490*/  BSSY B0, `(.L_x_563) ;  /* 0x0000005000007945 */ /* 0x000fe20003800000 */
[----:B------:R-:W-:-:S03]  /*b4a0*/  IMAD.MOV.U32 R3, RZ, RZ, RZ ;  /* 0x000000ffff037224 */ /* 0x000fc600078e00ff */
[----:B------:R-:W-:Y:S05]  /*b4b0*/  @P2 BRA `(.L_x_564) ;  /* 0x0000000000082947 */ /* 0x000fea0003800000 */
[----:B------:R-:W1:Y:S02]  /*b4c0*/  FENCE.VIEW.ASYNC.G ;  /* 0x00000000000073c6 */ /* 0x000e640000000100 */
[----:B-1----:R-:W-:Y:S06]  /*b4d0*/  BAR.ARV 0xc, 0x180 ;  /* 0x0306000000007b1d */ /* 0x002fec0000002000 */
.L_x_564:
[----:B------:R-:W-:Y:S05]  /*b4e0*/  BSYNC B0 ;  /* 0x0000000000007941 */ /* 0x000fea0003800000 */
.L_x_563:
[----:B------:R-:W2:Y:S01]  /*b4f0*/  LDL R0, [R1+0x38] ;  /* 0x0000380001007983 */ /* 0x000ea20000100800 */
[----:B------:R-:W-:Y:S01]  /*b500*/  BSSY B0, `(.L_x_565) ;  /* 0x0000020000007945 */ /* 0x000fe20003800000 */
[----:B--2---:R-:W-:-:S13]  /*b510*/  LOP3.LUT P0, RZ, R0, 0x4, RZ, 0xc0, !PT ;  /* 0x0000000400ff7812 */ /* 0x004fda000780c0ff */
        /* <DEDUP_REMOVED lines=12> */
[----:B0-----:R-:W-:Y:S01]  /*b5e0*/  IADD3 R4, R3, 0xffffffe, RZ ;  /* 0x0ffffffe03047810 */ /* 0x001fe20007ffe0ff */
[----:B------:R-:W-:-:S05]  /*b5f0*/  IMAD.MOV R3, RZ, RZ, -R10 ;  /* 0x000000ffff037224 */ /* 0x000fca00078e0a0a */
        /* <DEDUP_REMOVED lines=16> */
.L_x_566:
[----:B------:R-:W-:Y:S05]  /*b700*/  BSYNC B0 ;  /* 0x0000000000007941 */ /* 0x000fea0003800000 */
.L_x_565:
[-C--:B------:R-:W-:Y:S01]  /*b710*/  IMAD R182, R200, R3.reuse, RZ ;  /* 0x00000003c8b67224 */ /* 0x080fe200078e02ff */
[----:B------:R-:W-:Y:S01]  /*b720*/  PLOP3.LUT P0, PT, PT, PT, PT, 0x80, 0x0 ;  /* 0x000000000000781c */ /* 0x000fe20003f0f070 */
[----:B------:R-:W-:Y:S01]  /*b730*/  IMAD.MOV.U32 R0, RZ, RZ, RZ ;  /* 0x000000ffff007224 */ /* 0x000fe200078e00ff */
[----:B------:R-:W-:Y:S02]  /*b740*/  CS2R R86, SRZ ;  /* 0x0000000000567805 */ /* 0x000fe4000001ff00 */
        /* <DEDUP_REMOVED lines=33> */
[----:B------:R-:W-:Y:S01]  /*b960*/  CS2R R20, SRZ ;  /* 0x0000000000147805 */ /* 0x000fe2000001ff00 */
[----:B------:R-:W-:Y:S06]  /*b970*/  @!P1 BRA `(.L_x_567) ;  /* 0x000000b800dc9947 */ /* 0x000fec0003800000 */
[----:B------:R-:W2:Y:S01]  /*b980*/  LDL R4, [R1+0x64] ;  /* 0x0000640001047983 */ /* 0x000ea20000100800 */
[----:B------:R-:W-:-:S06]  /*b990*/  ULOP3.LUT UP0, URZ, UR59, 0x1bf, URZ, 0xc0, !UPT ;  /* 0x000001bf3b3f7892 */ /* 0x000fcc000f80c03f */
[----:B------:R-:W-:Y:S01]  /*b9a0*/  PLOP3.LUT P0, PT, PT, PT, UP0, 0x80, 0x0 ;  /* 0x000000000000781c */ /* 0x000fe20003f0f008 */
[----:B--2---:R-:W1:Y:S02]  /*b9b0*/  SHFL.IDX PT, R0, R4, RZ, 0x1f ;  /* 0x00001fff04007589 */ /* 0x004e6400000e0000 */
[----:B-1----:R-:W-:-:S04]  /*b9c0*/  LEA.HI R3, R0, R0, RZ, 0x1 ;  /* 0x0000000000037211 */ /* 0x002fc800078f08ff */
[----:B------:R-:W-:-:S05]  /*b9d0*/  LOP3.LUT R3, R3, 0x1e, RZ, 0xc0, !PT ;  /* 0x0000001e03037812 */ /* 0x000fca00078ec0ff */
[----:B------:R-:W-:-:S05]  /*b9e0*/  IMAD.IADD R3, R0, 0x1, -R3 ;  /* 0x0000000100037824 */ /* 0x000fca00078e0a03 */
[----:B------:R-:W-:-:S04]  /*b9f0*/  LEA R3, R3, UR59, 0xd ;  /* 0x0000003b03037c11 */ /* 0x000fc8000f8e68ff */
[----:B------:R-:W-:-:S04]  /*ba00*/  SHF.R.U32.HI R3, RZ, 0x4, R3 ;  /* 0x00000004ff037819 */ /* 0x000fc80000011603 */
[----:B------:R-:W-:Y:S01]  /*ba10*/  LOP3.LUT R36, R3, 0x3fff, RZ, 0xc0, !PT ;  /* 0x00003fff03247812 */ /* 0x000fe200078ec0ff */
[----:B------:R-:W-:Y:S06]  /*ba20*/  @!P0 BRA `(.L_x_568) ;  /* 0x0000000000408947 */ /* 0x000fec0003800000 */
[----:B------:R-:W-:Y:S01]  /*ba30*/  MOV R14, 0x0 ;  /* 0x00000000000e7802 */ /* 0x000fe20000000f00 */
[----:B------:R-:W-:Y:S01]  /*ba40*/  ULDC.64 UR4, c[0x4][0xf0] ;  /* 0x01003c0000047ab9 */ /* 0x000fe20000000a00 */
[----:B------:R-:W-:Y:S01]  /*ba50*/  ULDC.64 UR6, c[0x4][0xf8] ;  /* 0x01003e0000067ab9 */ /* 0x000fe20000000a00 */
[----:B------:R-:W-:Y:S01]  /*ba60*/  MOV R4, UR4 ;  /* 0x0000000400047c02 */ /* 0x000fe20008000f00 */
[----:B------:R-:W-:Y:S01]  /*ba70*/  IMAD.U32 R5, RZ, RZ, UR5 ;  /* 0x00000005ff057e24 */ /* 0x000fe2000f8e00ff */
[----:B------:R-:W-:Y:S01]  /*ba80*/  ULDC.64 UR4, c[0x4][0x38] ;  /* 0x01000e0000047ab9 */ /* 0x000fe20000000a00 */
[----:B------:R-:W1:Y:S01]  /*ba90*/  LDC.64 R14, c[0x4][R14] ;  /* 0x010000000e0e7b82 */ /* 0x000e620000000a00 */
[----:B0-----:R-:W-:Y:S02]  /*baa0*/  IMAD.U32 R6, RZ, RZ, UR6 ;  /* 0x00000006ff067e24 */ /* 0x001fe4000f8e00ff */
[----:B------:R-:W-:Y:S02]  /*bab0*/  IMAD.U32 R7, RZ, RZ, UR7 ;  /* 0x00000007ff077e24 */ /* 0x000fe4000f8e00ff */
[----:B------:R-:W-:-:S02]  /*bac0*/  IMAD.U32 R10, RZ, RZ, UR4 ;  /* 0x00000004ff0a7e24 */ /* 0x000fc4000f8e00ff */
[----:B------:R-:W-:Y:S02]  /*bad0*/  IMAD.U32 R11, RZ, RZ, UR5 ;  /* 0x00000005ff0b7e24 */ /* 0x000fe4000f8e00ff */
[----:B------:R-:W-:Y:S02]  /*bae0*/  IMAD.MOV.U32 R8, RZ, RZ, 0x70 ;  /* 0x00000070ff087424 */ /* 0x000fe400078e00ff */
[----:B------:R-:W-:Y:S02]  /*baf0*/  IMAD.MOV.U32 R12, RZ, RZ, 0x1 ;  /* 0x00000001ff0c7424 */ /* 0x000fe400078e00ff */
[----:B------:R-:W-:-:S07]  /*bb00*/  IMAD.MOV.U32 R13, RZ, RZ, RZ ;  /* 0x000000ffff0d7224 */ /* 0x000fce00078e00ff */
[----:B------:R-:W-:-:S07]  /*bb10*/  LEPC R20, `(.L_x_568) ;  /* 0x000000001014794e */ /* 0x000fce0000000000 */
[----:B-1-3-5:R-:W-:Y:S05]  /*bb20*/  CALL.ABS.NOINC R14 ;  /* 0x000000000e007343 */ /* 0x02afea0003c00000 */
.L_x_568:
[----:B------:R-:W-:Y:S02]  /*bb30*/  ULDC UR4, c[0x0][0x3f4] ;  /* 0x0000fd0000047ab9 */ /* 0x000fe40000000800 */
[----:B------:R-:W-:-:S13]  /*bb40*/  ISETP.LT.AND P0, PT, RZ, UR4, PT ;  /* 0x00000004ff007c0c */ /* 0x000fda000bf01270 */
[----:B------:R-:W-:Y:S05]  /*bb50*/  @P0 BRA `(.L_x_569) ;  /* 0x00000000003c0947 */ /* 0x000fea0003800000 */
[----:B------:R-:W-:-:S04]  /*bb60*/  LEA.HI R0, R191, R191, RZ, 0x1 ;  /* 0x000000bfbf007211 */ /* 0x000fc800078f08ff */
[----:B------:R-:W-:-:S05]  /*bb70*/  LOP3.LUT R0, R0, 0xfffffffe, RZ, 0xc0, !PT ;  /* 0xfffffffe00007812 */ /* 0x000fca00078ec0ff */
[----:B------:R-:W-:-:S05]  /*bb80*/  IMAD.IADD R0, R191, 0x1, -R0 ;  /* 0x00000001bf007824 */ /* 0x000fca00078e0a00 */
[----:B------:R-:W-:-:S04]  /*bb90*/  SHF.L.U32 R3, R0, 0x1f, RZ ;  /* 0x0000001f00037819 */ /* 0x000fc800000006ff */
[----:B------:R1:W2:Y:S03]  /*bba0*/  SYNCS.PHASECHK.TRANS64.TRYWAIT P0, [R2+URZ+0x2a800], R3 ;  /* 0x02a80003020075a7 */ /* 0x0002a6000800017f */
[----:B--2---:R-:W-:Y:S05]  /*bbb0*/  @!P0 NANOSLEEP.SYNCS 0x989680 ;  /* 0x009896800000895d */ /* 0x004fea0003900000 */
[----:B------:R-:W2:Y:S01]  /*bbc0*/  @!P0 SYNCS.PHASECHK.TRANS64 P0, [R2+URZ+0x2a800], R3 ;  /* 0x02a80003020085a7 */ /* 0x000ea2000800007f */
[----:B------:R-:W-:Y:S04]  /*bbd0*/  BSSY B0, `(.L_x_570) ;  /* 0x0000006000007945 */ /* 0x000fe80003800000 */
[----:B--2---:R-:W-:Y:S05]  /*bbe0*/  @P0 BRA `(.L_x_571) ;  /* 0x0000000000100947 */ /* 0x004fea0003800000 */
.L_x_572:
[----:B--2---:R2:W4:Y:S02]  /*bbf0*/  SYNCS.PHASECHK.TRANS64.TRYWAIT P0, [R2+URZ+0x2a800], R3 ;  /* 0x02a80003020075a7 */ /* 0x004524000800017f */
[----:B----4-:R-:W-:Y:S05]  /*bc00*/  @!P0 NANOSLEEP.SYNCS 0x989680 ;  /* 0x009896800000895d */ /* 0x010fea0003900000 */
[----:B------:R-:W4:Y:S02]  /*bc10*/  @!P0 SYNCS.PHASECHK.TRANS64 P0, [R2+URZ+0x2a800], R3 ;  /* 0x02a80003020085a7 */ /* 0x000f24000800007f */
[----:B----4-:R-:W-:Y:S05]  /*bc20*/  @!P0 BRA `(.L_x_572) ;  /* 0xfffffffc00f08947 */ /* 0x010fea000383ffff */
.L_x_571:
[----:B------:R-:W-:Y:S05]  /*bc30*/  BSYNC B0 ;  /* 0x0000000000007941 */ /* 0x000fea0003800000 */
.L_x_570:
[----:B------:R-:W-:Y:S05]  /*bc40*/  BRA `(.L_x_573) ;  /* 0x0000005800747947 */ /* 0x000fea0003800000 */
.L_x_569:
[----:B-----5:R-:W-:Y:S01]  /*bc50*/  SHF.R.S32.HI R0, RZ, 0x1f, R141 ;  /* 0x0000001fff007819 */ /* 0x020fe2000001148d */
[----:B------:R-:W-:Y:S01]  /*bc60*/  ULOP3.LUT UP0, URZ, UR59, 0x3ff, URZ, 0xc0, !UPT ;  /* 0x000003ff3b3f7892 */ /* 0x000fe2000f80c03f */
[----:B------:R-:W-:Y:S01]  /*bc70*/  ULDC.64 UR4, c[0x0][0x3f8] ;  /* 0x0000fe0000047ab9 */ /* 0x000fe20000000a00 */
[----:B------:R-:W-:Y:S02]  /*bc80*/  ULDC.64 UR6, c[0x0][0x408] ;  /* 0x0001020000067ab9 */ /* 0x000fe40000000a00 */
[C---:B------:R-:W-:Y:S02]  /*bc90*/  IMAD R4, R0.reuse, UR4, RZ ;  /* 0x0000000400047c24 */ /* 0x040fe4000f8e02ff */
[----:B------:R-:W-:Y:S01]  /*bca0*/  IMAD R0, R0, UR6, RZ ;  /* 0x0000000600007c24 */ /* 0x000fe2000f8e02ff */
[----:B------:R-:W-:Y:S01]  /*bcb0*/  PLOP3.LUT P2, PT, PT, PT, UP0, 0x80, 0x0 ;  /* 0x000000000000781c */ /* 0x000fe20003f4f008 */
[C---:B------:R-:W-:Y:S02]  /*bcc0*/  IMAD R3, R141.reuse, UR5, R4 ;  /* 0x000000058d037c24 */ /* 0x040fe4000f8e0204 */
[----:B------:R-:W-:Y:S01]  /*bcd0*/  IMAD.WIDE.U32 R42, R141, UR4, RZ ;  /* 0x000000048d2a7c25 */ /* 0x000fe2000f8e00ff */
[----:B------:R-:W-:-:S03]  /*bce0*/  ULDC.64 UR4, c[0x0][0x3e8] ;  /* 0x0000fa0000047ab9 */ /* 0x000fc60000000a00 */
[C---:B------:R-:W-:Y:S01]  /*bcf0*/  IMAD R37, R141.reuse, UR7, R0 ;  /* 0x000000078d257c24 */ /* 0x040fe2000f8e0200 */
[----:B------:R-:W-:Y:S01]  /*bd00*/  LEA R39, P0, R42, UR4, 0x1 ;  /* 0x000000042a277c11 */ /* 0x000fe2000f8008ff */
[----:B------:R-:W-:Y:S01]  /*bd10*/  IMAD.WIDE.U32 R4, R141, UR6, RZ ;  /* 0x000000068d047c25 */ /* 0x000fe2000f8e00ff */
[----:B------:R-:W-:-:S03]  /*bd20*/  ULDC.64 UR6, c[0x0][0x400] ;  /* 0x0001000000067ab9 */ /* 0x000fc60000000a00 */
[----:B------:R-:W-:Y:S01]  /*bd30*/  IMAD.IADD R3, R3, 0x1, R43 ;  /* 0x0000000103037824 */ /* 0x000fe200078e022b */
[----:B------:R-:W-:Y:S01]  /*bd40*/  LEA R40, P1, R4, UR6, 0x1 ;  /* 0x0000000604287c11 */ /* 0x000fe2000f8208ff */
[----:B------:R-:W-:-:S03]  /*bd50*/  IMAD.IADD R37, R37, 0x1, R5 ;  /* 0x0000000125257824 */ /* 0x000fc600078e0205 */
[----:B------:R-:W-:Y:S02]  /*bd60*/  LEA.HI.X R42, R42, UR5, R3, 0x1, P0 ;  /* 0x000000052a2a7c11 */ /* 0x000fe400080f0c03 */
[----:B------:R-:W-:Y:S01]  /*bd70*/  LEA.HI.X R37, R4, UR7, R37, 0x1, P1 ;  /* 0x0000000704257c11 */ /* 0x000fe200088f0c25 */
        /* <DEDUP_REMOVED lines=16> */
[----:B-1-3--:R-:W-:Y:S05]  /*be80*/  CALL.ABS.NOINC R14 ;  /* 0x000000000e007343 */ /* 0x00afea0003c00000 */
.L_x_574:
[----:B------:R-:W-:Y:S01]  /*be90*/  ULDC.U8 UR4, c[0x0][0x410] ;  /* 0x0001040000047ab9 */ /* 0x000fe20000000000 */
[----:B------:R-:W-:Y:S01]  /*bea0*/  BSSY B0, `(.L_x_575) ;  /* 0x000056f000007945 */ /* 0x000fe20003800000 */
[----:B------:R-:W-:Y:S01]  /*beb0*/  ISETP.NE.AND P0, PT, RZ, UR4, PT ;  /* 0x00000004ff007c0c */ /* 0x000fe2000bf05270 */
[----:B0-----:R-:W-:-:S12]  /*bec0*/  IMAD R6, R145, 0x80, R166 ;  /* 0x0000008091067824 */ /* 0x001fd800078e02a6 */
[----:B------:R-:W-:Y:S05]  /*bed0*/  @!P0 BRA `(.L_x_576) ;  /* 0x0000002800a88947 */ /* 0x000fea0003800000 */
[----:B------:R-:W-:-:S03]  /*bee0*/  UMOV UR4, 0xffffffff ;  /* 0xffffffff00047882 */ /* 0x000fc60000000000 */
[----:B------:R-:W-:Y:S05]  /*bef0*/  BRA.DIV UR4, `(.L_x_577) ;  /* 0x0000015e04707947 */ /* 0x000fea000b800000 */
[----:B------:R-:W0:Y:S04]  /*bf00*/  SHFL.IDX PT, R42, R42, RZ, 0x1c1f ;  /* 0x001c1fff2a2a7589 */ /* 0x000e2800000e0000 */
[----:B------:R-:W1:Y:S04]  /*bf10*/  SHFL.IDX PT, R39, R39, RZ, 0x1c1f ;  /* 0x001c1fff27277589 */ /* 0x000e6800000e0000 */
[----:B------:R2:W4:Y:S04]  /*bf20*/  SHFL.IDX PT, R44, R37, RZ, 0x1c1f ;  /* 0x001c1fff252c7589 */ /* 0x00052800000e0000 */
[----:B------:R2:W0:Y:S02]  /*bf30*/  SHFL.IDX PT, R41, R40, RZ, 0x1c1f ;  /* 0x001c1fff28297589 */ /* 0x00042400000e0000 */
.L_x_824:
[----:B------:R-:W-:Y:S01]  /*bf40*/  ULDC UR4, c[0x0][0x448] ;  /* 0x0001120000047ab9 */ /* 0x000fe20000000800 */
[----:B------:R-:W-:Y:S01]  /*bf50*/  LOP3.LUT R3, R177, 0x18, R16, 0xf8, !PT ;  /* 0x00000018b1037812 */ /* 0x000fe200078ef810 */
[----:B--2---:R-:W-:Y:S01]  /*bf60*/  IMAD R37, R143, UR4, RZ ;  /* 0x000000048f257c24 */ /* 0x004fe2000f8e02ff */
[----:B------:R-:W-:Y:S01]  /*bf70*/  BSSY B1, `(.L_x_578) ;  /* 0x0000050000017945 */ /* 0x000fe20003800000 */
[----:B------:R-:W-:Y:S02]  /*bf80*/  LOP3.LUT P0, RZ, R219, 0x4, RZ, 0xc0, !PT ;  /* 0x00000004dbff7812 */ /* 0x000fe4000780c0ff */
[----:B------:R-:W-:Y:S02]  /*bf90*/  CS2R R4, SRZ ;  /* 0x0000000000047805 */ /* 0x000fe4000001ff00 */
[----:B------:R-:W-:Y:S02]  /*bfa0*/  LOP3.LUT R0, R3, R178, RZ, 0x3c, !PT ;  /* 0x000000b203007212 */ /* 0x000fe400078e3cff */
[----:B------:R-:W-:-:S02]  /*bfb0*/  CS2R R8, SRZ ;  /* 0x0000000000087805 */ /* 0x000fc4000001ff00 */
[----:B------:R-:W-:Y:S01]  /*bfc0*/  ISETP.GE.AND P1, PT, R6, R37, PT ;  /* 0x000000250600720c */ /* 0x000fe20003f26270 */
[----:B------:R-:W-:Y:S01]  /*bfd0*/  IMAD R37, R145, -0x80, R37 ;  /* 0xffffff8091257824 */ /* 0x000fe200078e0225 */
[----:B------:R-:W-:Y:S01]  /*bfe0*/  CS2R R6, SRZ ;  /* 0x0000000000067805 */ /* 0x000fe2000001ff00 */
[----:B------:R-:W-:Y:S01]  /*bff0*/  IMAD.IADD R3, R179, 0x1, R0 ;  /* 0x00000001b3037824 */ /* 0x000fe200078e0200 */
[----:B------:R-:W-:Y:S02]  /*c000*/  CS2R R10, SRZ ;  /* 0x00000000000a7805 */ /* 0x000fe4000001ff00 */
[----:B------:R-:W-:Y:S02]  /*c010*/  CS2R R12, SRZ ;  /* 0x00000000000c7805 */ /* 0x000fe4000001ff00 */
[----:B------:R-:W-:Y:S01]  /*c020*/  CS2R R14, SRZ ;  /* 0x00000000000e7805 */ /* 0x000fe2000001ff00 */
[----:B------:R-:W-:Y:S01]  /*c030*/  IMAD R3, R3, 0x2, R2 ;  /* 0x0000000203037824 */ /* 0x000fe200078e0202 */
[----:B------:R-:W-:-:S02]  /*c040*/  CS2R R20, SRZ ;  /* 0x0000000000147805 */ /* 0x000fc4000001ff00 */
[----:B------:R-:W-:Y:S02]  /*c050*/  CS2R R24, SRZ ;  /* 0x0000000000187805 */ /* 0x000fe4000001ff00 */
[----:B------:R-:W-:Y:S02]  /*c060*/  CS2R R26, SRZ ;  /* 0x00000000001a7805 */ /* 0x000fe4000001ff00 */
[----:B------:R-:W-:Y:S02]  /*c070*/  CS2R R28, SRZ ;  /* 0x00000000001c7805 */ /* 0x000fe4000001ff00 */
[----:B---3--:R-:W-:Y:S02]  /*c080*/  CS2R R30, SRZ ;  /* 0x00000000001e7805 */ /* 0x008fe4000001ff00 */
[C---:B------:R-:W-:Y:S01]  /*c090*/  IADD3 R43, R3.reuse, 0xc400, RZ ;  /* 0x0000c400032b7810 */ /* 0x040fe20007ffe0ff */
[----:B------:R-:W-:Y:S01]  /*c0a0*/  VIADD R0, R3, 0xc440 ;  /* 0x0000c44003007836 */ /* 0x000fe20000000000 */
[----:B------:R-:W-:Y:S01]  /*c0b0*/  CS2R R32, SRZ ;  /* 0x0000000000207805 */ /* 0x000fe2000001ff00 */
[----:B------:R-:W-:Y:S06]  /*c0c0*/  @P1 BRA `(.L_x_579) ;  /* 0x0000000000e81947 */ /* 0x000fec0003800000 */
[----:B------:R-:W2:Y:S01]  /*c0d0*/  LDL R40, [R1+0x3c] ;  /* 0x00003c0001287983 */ /* 0x000ea20000100800 */
[----:B------:R-:W-:Y:S01]  /*c0e0*/  ULDC UR4, c[0x0][0x3f4] ;  /* 0x0000fd0000047ab9 */ /* 0x000fe20000000800 */
[----:B------:R-:W-:Y:S02]  /*c0f0*/  CS2R R20, SRZ ;  /* 0x0000000000147805 */ /* 0x000fe4000001ff00 */
[----:B------:R-:W-:Y:S02]  /*c100*/  ISETP.GE.AND P2, PT, R160, UR4, PT ;  /* 0x00000004a0007c0c */ /* 0x000fe4000bf46270 */
[----:B------:R-:W-:Y:S02]  /*c110*/  CS2R R14, SRZ ;  /* 0x00000000000e7805 */ /* 0x000fe4000001ff00 */
[----:B------:R-:W-:Y:S02]  /*c120*/  ISETP.GE.AND P3, PT, R170, UR4, PT ;  /* 0x00000004aa007c0c */ /* 0x000fe4000bf66270 */
[----:B------:R-:W-:-:S02]  /*c130*/  CS2R R24, SRZ ;  /* 0x0000000000187805 */ /* 0x000fc4000001ff00 */
[----:B------:R-:W-:-:S05]  /*c140*/  ISETP.GE.AND P4, PT, R169, UR4, PT ;  /* 0x00000004a9007c0c */ /* 0x000fca000bf86270 */
[----:B-1----:R-:W-:Y:S02]  /*c150*/  @!P2 IMAD.MOV.U32 R6, RZ, RZ, R39 ;  /* 0x000000ffff06a224 */ /* 0x002fe400078e0027 */
[----:B0-----:R-:W-:Y:S02]  /*c160*/  @!P2 IMAD.MOV.U32 R7, RZ, RZ, R42 ;  /* 0x000000ffff07a224 */ /* 0x001fe400078e002a */
[----:B------:R-:W-:Y:S01]  /*c170*/  @!P3 IADD3 R28, P1, R39, R222, RZ ;  /* 0x000000de271cb210 */ /* 0x000fe20007f3e0ff */
[----:B------:R-:W-:Y:S02]  /*c180*/  @!P2 IMAD.MOV.U32 R4, RZ, RZ, R41 ;  /* 0x000000ffff04a224 */ /* 0x000fe400078e0029 */
[----:B----4-:R-:W-:Y:S02]  /*c190*/  @!P2 IMAD.MOV.U32 R5, RZ, RZ, R44 ;  /* 0x000000ffff05a224 */ /* 0x010fe400078e002c */
[----:B------:R-:W-:-:S04]  /*c1a0*/  @!P2 IMAD.WIDE R10, R160, 0x2, R6 ;  /* 0x00000002a00aa825 */ /* 0x000fc800078e0206 */
[----:B------:R-:W-:Y:S01]  /*c1b0*/  @!P2 IMAD.WIDE R30, R160, 0x2, R4 ;  /* 0x00000002a01ea825 */ /* 0x000fe200078e0204 */
[----:B------:R0:W5:Y:S03]  /*c1c0*/  @!P2 LD.E.64 R20, desc[UR56][R10.64] ;  /* 0x000000380a14a980 */ /* 0x000166000c101b00 */
[----:B------:R-:W-:Y:S01]  /*c1d0*/  @!P3 IMAD.X R29, R42, 0x1, R221, P1 ;  /* 0x000000012a1db824 */ /* 0x000fe200008e06dd */
[----:B------:R-:W5:Y:S01]  /*c1e0*/  @!P2 LD.E.64 R14, desc[UR56][R30.64] ;  /* 0x000000381e0ea980 */ /* 0x000f62000c101b00 */
[----:B------:R-:W-:Y:S02]  /*c1f0*/  @!P3 IADD3 R4, P1, R41, R222, RZ ;  /* 0x000000de2904b210 */ /* 0x000fe40007f3e0ff */
[----:B------:R-:W-:Y:S02]  /*c200*/  ISETP.GE.AND P2, PT, R172, UR4, PT ;  /* 0x00000004ac007c0c */ /* 0x000fe4000bf46270 */
[----:B------:R-:W-:-:S02]  /*c210*/  CS2R R12, SRZ ;  /* 0x00000000000c7805 */ /* 0x000fc4000001ff00 */
[-C--:B------:R-:W-:Y:S02]  /*c220*/  @!P4 IADD3 R6, P5, R39, R224.reuse, RZ ;  /* 0x000000e02706c210 */ /* 0x080fe40007fbe0ff */
[----:B------:R-:W-:Y:S01]  /*c230*/  @!P4 IADD3 R8, P6, R41, R224, RZ ;  /* 0x000000e02908c210 */ /* 0x000fe20007fde0ff */
[----:B------:R-:W-:Y:S01]  /*c240*/  @!P3 IMAD.X R5, R44, 0x1, R221, P1 ;  /* 0x000000012c05b824 */ /* 0x000fe200008e06dd */
[----:B------:R-:W-:Y:S02]  /*c250*/  ISETP.GE.AND P1, PT, R171, UR4, PT ;  /* 0x00000004ab007c0c */ /* 0x000fe4000bf26270 */
[----:B------:R-:W-:Y:S02]  /*c260*/  CS2R R26, SRZ ;  /* 0x00000000001a7805 */ /* 0x000fe4000001ff00 */
[----:B0-----:R-:W-:Y:S01]  /*c270*/  CS2R R10, SRZ ;  /* 0x00000000000a7805 */ /* 0x001fe2000001ff00 */
[--C-:B------:R-:W-:Y:S01]  /*c280*/  @!P4 IMAD.X R7, R42, 0x1, R223.reuse, P5 ;  /* 0x000000012a07c824 */ /* 0x100fe200028e06df */
[----:B------:R-:W5:Y:S01]  /*c290*/  @!P3 LD.E.64 R24, desc[UR56][R28.64] ;  /* 0x000000381c18b980 */ /* 0x000f62000c101b00 */
[----:B------:R-:W-:-:S03]  /*c2a0*/  @!P4 IMAD.X R9, R44, 0x1, R223, P6 ;  /* 0x000000012c09c824 */ /* 0x000fc600030e06df */
[----:B------:R0:W5:Y:S01]  /*c2b0*/  @!P3 LD.E.64 R12, desc[UR56][R4.64] ;  /* 0x00000038040cb980 */ /* 0x000162000c101b00 */
[----:B------:R-:W-:-:S03]  /*c2c0*/  ISETP.GE.AND P3, PT, R173, UR4, PT ;  /* 0x00000004ad007c0c */ /* 0x000fc6000bf66270 */
[----:B------:R1:W5:Y:S04]  /*c2d0*/  @!P4 LD.E.64 R26, desc[UR56][R6.64] ;  /* 0x00000038061ac980 */ /* 0x000368000c101b00 */
[----:B------:R3:W5:Y:S01]  /*c2e0*/  @!P4 LD.E.64 R10, desc[UR56][R8.64] ;  /* 0x00000038080ac980 */ /* 0x000762000c101b00 */
[-C--:B0-----:R-:W-:Y:S02]  /*c2f0*/  @!P2 IADD3 R4, P4, R39, R226.reuse, RZ ;  /* 0x000000e22704a210 */ /* 0x081fe40007f9e0ff */
[----:B-1----:R-:W-:Y:S02]  /*c300*/  @!P2 IADD3 R6, P5, R41, R226, RZ ;  /* 0x000000e22906a210 */ /* 0x002fe40007fbe0ff */
[----:B------:R-:W-:Y:S02]  /*c310*/  CS2R R28, SRZ ;  /* 0x00000000001c7805 */ /* 0x000fe4000001ff00 */
[----:B------:R-:W-:Y:S01]  /*c320*/  @!P1 IADD3 R32, P6, R39, R228, RZ ;  /* 0x000000e427209210 */ /* 0x000fe20007fde0ff */
[--C-:B------:R-:W-:Y:S01]  /*c330*/  @!P2 IMAD.X R5, R42, 0x1, R225.reuse, P4 ;  /* 0x000000012a05a824 */ /* 0x100fe200020e06e1 */
[----:B---3--:R-:W-:Y:S01]  /*c340*/  CS2R R8, SRZ ;  /* 0x0000000000087805 */ /* 0x008fe2000001ff00 */
[----:B------:R-:W-:Y:S01]  /*c350*/  @!P2 IMAD.X R7, R44, 0x1, R225, P5 ;  /* 0x000000012c07a824 */ /* 0x000fe200028e06e1 */
[----:B------:R-:W-:-:S02]  /*c360*/  CS2R R30, SRZ ;  /* 0x00000000001e7805 */ /* 0x000fc4000001ff00 */
[----:B------:R-:W-:Y:S01]  /*c370*/  @!P1 IADD3.X R33, R42, R227, RZ, P6, !PT ;  /* 0x000000e32a219210 */ /* 0x000fe200037fe4ff */
[----:B------:R0:W5:Y:S04]  /*c380*/  @!P2 LD.E.64 R28, desc[UR56][R4.64] ;  /* 0x00000038041ca980 */ /* 0x000168000c101b00 */
[----:B------:R1:W5:Y:S01]  /*c390*/  @!P2 LD.E.64 R8, desc[UR56][R6.64] ;  /* 0x000000380608a980 */ /* 0x000362000c101b00 */
[----:B------:R-:W-:-:S03]  /*c3a0*/  @!P1 IADD3 R34, P2, R41, R228, RZ ;  /* 0x000000e429229210 */ /* 0x000fc60007f5e0ff */
[----:B------:R3:W5:Y:S01]  /*c3b0*/  @!P1 LD.E.64 R30, desc[UR56][R32.64] ;  /* 0x00000038201e9980 */ /* 0x000762000c101b00 */
[----:B0-----:R-:W-:Y:S01]  /*c3c0*/  CS2R R4, SRZ ;  /* 0x0000000000047805 */ /* 0x001fe2000001ff00 */
[----:B------:R-:W-:Y:S01]  /*c3d0*/  @!P1 IMAD.X R35, R44, 0x1, R227, P2 ;  /* 0x000000012c239824 */ /* 0x000fe200010e06e3 */
[----:B-1----:R-:W-:Y:S02]  /*c3e0*/  CS2R R6, SRZ ;  /* 0x0000000000067805 */ /* 0x002fe4000001ff00 */
[----:B---3--:R-:W-:-:S04]  /*c3f0*/  CS2R R32, SRZ ;  /* 0x0000000000207805 */ /* 0x008fc8000001ff00 */
[----:B------:R3:W5:Y:S01]  /*c400*/  @!P1 LD.E.64 R6, desc[UR56][R34.64] ;  /* 0x0000003822069980 */ /* 0x000762000c101b00 */
[-C--:B--2---:R-:W-:Y:S02]  /*c410*/  @!P3 IADD3 R38, P4, R39, R40.reuse, RZ ;  /* 0x000000282726b210 */ /* 0x084fe40007f9e0ff */
[----:B------:R-:W-:-:S03]  /*c420*/  @!P3 IADD3 R40, P5, R41, R40, RZ ;  /* 0x000000282928b210 */ /* 0x000fc60007fbe0ff */
[--C-:B------:R-:W-:Y:S02]  /*c430*/  @!P3 IMAD.X R39, R42, 0x1, R229.reuse, P4 ;  /* 0x000000012a27b824 */ /* 0x100fe400020e06e5 */
[----:B------:R-:W-:-:S03]  /*c440*/  @!P3 IMAD.X R41, R44, 0x1, R229, P5 ;  /* 0x000000012c29b824 */ /* 0x000fc600028e06e5 */
[----:B------:R3:W5:Y:S04]  /*c450*/  @!P3 LD.E.64 R32, desc[UR56][R38.64] ;  /* 0x000000382620b980 */ /* 0x000768000c101b00 */
[----:B------:R3:W5:Y:S02]  /*c460*/  @!P3 LD.E.64 R4, desc[UR56][R40.64] ;  /* 0x000000382804b980 */ /* 0x000764000c101b00 */
.L_x_579:
[----:B------:R-:W-:Y:S05]  /*c470*/  BSYNC B1 ;  /* 0x0000000000017941 */ /* 0x000fea0003800000 */
.L_x_578:
[----:B---3-5:R-:W-:Y:S01]  /*c480*/  IMAD.MOV.U32 R34, RZ, RZ, R20 ;  /* 0x000000ffff227224 */ /* 0x028fe200078e0014 */
[----:B------:R-:W-:Y:S01]  /*c490*/  SHF.R.U64 R69, R20, 0x10, R21 ;  /* 0x0000001014457819 */ /* 0x000fe20000001215 */
[----:B------:R-:W-:Y:S01]  /*c4a0*/  IMAD.MOV.U32 R20, RZ, RZ, R24 ;  /* 0x000000ffff147224 */ /* 0x000fe200078e0018 */
[----:B------:R-:W-:Y:S01]  /*c4b0*/  SHF.R.U64 R67, R24, 0x10, R25 ;  /* 0x0000001018437819 */ /* 0x000fe20000001219 */
[--C-:B0-----:R-:W-:Y:S01]  /*c4c0*/  IMAD.MOV.U32 R41, RZ, RZ, R15.reuse ;  /* 0x000000ffff297224 */ /* 0x101fe200078e000f */
[----:B------:R-:W-:Y:S01]  /*c4d0*/  LEA.HI R24, R191, R191, RZ, 0x1 ;  /* 0x000000bfbf187211 */ /* 0x000fe200078f08ff */
[----:B------:R-:W-:Y:S01]  /*c4e0*/  @P0 VIADD R0, R43, 0xffffffc0 ;  /* 0xffffffc02b000836 */ /* 0x000fe20000000000 */
[----:B------:R-:W-:Y:S01]  /*c4f0*/  SHF.R.U64 R59, R14, 0x10, R15 ;  /* 0x000000100e3b7819 */ /* 0x000fe2000000120f */
[----:B-1----:R-:W-:Y:S01]  /*c500*/  IMAD.MOV.U32 R39, RZ, RZ, R26 ;  /* 0x000000ffff277224 */ /* 0x002fe200078e001a */
[----:B------:R-:W-:Y:S01]  /*c510*/  LOP3.LUT R24, R24, 0xfffffffe, RZ, 0xc0, !PT ;  /* 0xfffffffe18187812 */ /* 0x000fe200078ec0ff */
[----:B------:R-:W-:Y:S01]  /*c520*/  IMAD.MOV.U32 R35, RZ, RZ, R21 ;  /* 0x000000ffff237224 */ /* 0x000fe200078e0015 */
[----:B------:R-:W-:Y:S01]  /*c530*/  SHF.R.U32.HI R56, RZ, 0x10, R15 ;  /* 0x00000010ff387819 */ /* 0x000fe2000001160f */
[----:B------:R-:W-:Y:S01]  /*c540*/  IMAD.MOV.U32 R43, RZ, RZ, R28 ;  /* 0x000000ffff2b7224 */ /* 0x000fe200078e001c */
[----:B------:R-:W-:Y:S01]  /*c550*/  SHF.R.U64 R26, R26, 0x10, R27 ;  /* 0x000000101a1a7819 */ /* 0x000fe2000000121b */
[----:B------:R-:W-:Y:S01]  /*c560*/  IMAD.IADD R24, R191, 0x1, -R24 ;  /* 0x00000001bf187824 */ /* 0x000fe200078e0a18 */
[----:B------:R-:W-:Y:S01]  /*c570*/  SHF.R.U32.HI R66, RZ, 0x10, R21 ;  /* 0x00000010ff427819 */ /* 0x000fe20000011615 */
[--C-:B------:R-:W-:Y:S01]  /*c580*/  IMAD.MOV.U32 R21, RZ, RZ, R25.reuse ;  /* 0x000000ffff157224 */ /* 0x100fe200078e0019 */
[----:B------:R-:W-:Y:S01]  /*c590*/  SHF.R.U32.HI R64, RZ, 0x10, R25 ;  /* 0x00000010ff407819 */ /* 0x000fe20000011619 */
[----:B------:R-:W-:Y:S01]  /*c5a0*/  IMAD.MOV.U32 R47, RZ, RZ, R32 ;  /* 0x000000ffff2f7224 */ /* 0x000fe200078e0020 */
[----:B------:R-:W-:Y:S01]  /*c5b0*/  SHF.L.U32 R15, R24, 0x1f, RZ ;  /* 0x0000001f180f7819 */ /* 0x000fe200000006ff */
[----:B------:R-:W-:Y:S01]  /*c5c0*/  IMAD.MOV.U32 R48, RZ, RZ, R33 ;  /* 0x000000ffff307224 */ /* 0x000fe200078e0021 */
[----:B------:R-:W-:Y:S01]  /*c5d0*/  SHF.R.U64 R62, R28, 0x10, R29 ;  /* 0x000000101c3e7819 */ /* 0x000fe2000000121d */
[----:B------:R-:W-:Y:S01]  /*c5e0*/  IMAD.MOV.U32 R38, RZ, RZ, R14 ;  /* 0x000000ffff267224 */ /* 0x000fe200078e000e */
[----:B------:R-:W0:Y:S01]  /*c5f0*/  SYNCS.PHASECHK.TRANS64.TRYWAIT P0, [R2+URZ+0x2a800], R15 ;  /* 0x02a8000f020075a7 */ /* 0x000e22000800017f */
[----:B----4-:R-:W-:Y:S01]  /*c600*/  MOV R44, R29 ;  /* 0x0000001d002c7202 */ /* 0x010fe20000000f00 */
[----:B------:R-:W-:Y:S01]  /*c610*/  IMAD.MOV.U32 R42, RZ, RZ, R27 ;  /* 0x000000ffff2a7224 */ /* 0x000fe200078e001b */
[----:B------:R-:W-:Y:S01]  /*c620*/  SHF.R.U32.HI R65, RZ, 0x10, R29 ;  /* 0x00000010ff417819 */ /* 0x000fe2000001161d */
[----:B------:R-:W-:Y:S01]  /*c630*/  IMAD.MOV.U32 R45, RZ, RZ, R30 ;  /* 0x000000ffff2d7224 */ /* 0x000fe200078e001e */
[----:B------:R-:W-:Y:S01]  /*c640*/  SHF.R.U64 R58, R32, 0x10, R33 ;  /* 0x00000010203a7819 */ /* 0x000fe20000001221 */
[----:B------:R-:W-:Y:S01]  /*c650*/  IMAD.MOV.U32 R46, RZ, RZ, R31 ;  /* 0x000000ffff2e7224 */ /* 0x000fe200078e001f */
[----:B------:R-:W-:Y:S01]  /*c660*/  SHF.R.U32.HI R61, RZ, 0x10, R33 ;  /* 0x00000010ff3d7819 */ /* 0x000fe20000011621 */
[----:B------:R-:W-:Y:S01]  /*c670*/  IMAD.MOV.U32 R32, RZ, RZ, R12 ;  /* 0x000000ffff207224 */ /* 0x000fe200078e000c */
[----:B------:R-:W-:Y:S01]  /*c680*/  PRMT R26, R39, 0x5410, R26 ;  /* 0x00005410271a7816 */ /* 0x000fe2000000001a */
[----:B------:R-:W-:Y:S01]  /*c690*/  IMAD.MOV.U32 R33, RZ, RZ, R13 ;  /* 0x000000ffff217224 */ /* 0x000fe200078e000d */
[----:B------:R-:W-:Y:S01]  /*c6a0*/  SHF.R.U32.HI R27, RZ, 0x10, R27 ;  /* 0x00000010ff1b7819 */ /* 0x000fe2000001161b */
[----:B------:R-:W-:Y:S01]  /*c6b0*/  IMAD.MOV.U32 R28, RZ, RZ, R10 ;  /* 0x000000ffff1c7224 */ /* 0x000fe200078e000a */
[----:B------:R-:W-:Y:S01]  /*c6c0*/  SHF.R.U64 R60, R30, 0x10, R31 ;  /* 0x000000101e3c7819 */ /* 0x000fe2000000121f */
[----:B------:R-:W-:Y:S01]  /*c6d0*/  IMAD.MOV.U32 R29, RZ, RZ, R11 ;  /* 0x000000ffff1d7224 */ /* 0x000fe200078e000b */
[----:B------:R-:W-:Y:S01]  /*c6e0*/  SHF.R.U32.HI R63, RZ, 0x10, R31 ;  /* 0x00000010ff3f7819 */ /* 0x000fe2000001161f */
[----:B------:R-:W-:Y:S01]  /*c6f0*/  IMAD.MOV.U32 R25, RZ, RZ, R9 ;  /* 0x000000ffff197224 */ /* 0x000fe200078e0009 */
[--C-:B------:R-:W-:Y:S01]  /*c700*/  SHF.R.U64 R57, R12, 0x10, R13.reuse ;  /* 0x000000100c397819 */ /* 0x100fe2000000120d */
[----:B------:R-:W-:Y:S01]  /*c710*/  BSSY B1, `(.L_x_580) ;  /* 0x0000025000017945 */ /* 0x000fe20003800000 */
[----:B------:R-:W-:Y:S01]  /*c720*/  SHF.R.U32.HI R54, RZ, 0x10, R13 ;  /* 0x00000010ff367819 */ /* 0x000fe2000001160d */
[----:B------:R-:W-:Y:S01]  /*c730*/  IMAD.MOV.U32 R40, RZ, RZ, R7 ;  /* 0x000000ffff287224 */ /* 0x000fe200078e0007 */
[--C-:B------:R-:W-:Y:S01]  /*c740*/  SHF.R.U64 R55, R10, 0x10, R11.reuse ;  /* 0x000000100a377819 */ /* 0x100fe2000000120b */
[----:B------:R-:W-:Y:S01]  /*c750*/  IMAD.MOV.U32 R10, RZ, RZ, R4 ;  /* 0x000000ffff0a7224 */ /* 0x000fe200078e0004 */
[----:B------:R-:W-:Y:S01]  /*c760*/  SHF.R.U32.HI R52, RZ, 0x10, R11 ;  /* 0x00000010ff347819 */ /* 0x000fe2000001160b */
[----:B------:R-:W-:Y:S01]  /*c770*/  IMAD.MOV.U32 R14, RZ, RZ, R6 ;  /* 0x000000ffff0e7224 */ /* 0x000fe200078e0006 */
[----:B------:R-:W-:Y:S01]  /*c780*/  MOV R24, R8 ;  /* 0x0000000800187202 */ /* 0x000fe20000000f00 */
[----:B------:R-:W-:Y:S01]  /*c790*/  IMAD.MOV.U32 R11, RZ, RZ, R5 ;  /* 0x000000ffff0b7224 */ /* 0x000fe200078e0005 */
[----:B------:R-:W-:-:S02]  /*c7a0*/  SHF.R.U64 R53, R8, 0x10, R9 ;  /* 0x0000001008357819 */ /* 0x000fc40000001209 */
[----:B------:R-:W-:Y:S02]  /*c7b0*/  SHF.R.U32.HI R50, RZ, 0x10, R9 ;  /* 0x00000010ff327819 */ /* 0x000fe40000011609 */
[----:B------:R-:W-:Y:S02]  /*c7c0*/  VIMNMX R39, R37, 0x80, PT ;  /* 0x0000008025277848 */ /* 0x000fe40003fe0100 */
[--C-:B------:R-:W-:Y:S02]  /*c7d0*/  SHF.R.U64 R51, R6, 0x10, R7.reuse ;  /* 0x0000001006337819 */ /* 0x100fe40000001207 */
[----:B------:R-:W-:Y:S02]  /*c7e0*/  SHF.R.U32.HI R49, RZ, 0x10, R7 ;  /* 0x00000010ff317819 */ /* 0x000fe40000011607 */
[----:B------:R-:W-:Y:S02]  /*c7f0*/  SHF.R.U64 R7, R4, 0x10, R5 ;  /* 0x0000001004077819 */ /* 0x000fe40000001205 */
[----:B------:R-:W-:-:S02]  /*c800*/  PRMT R30, R20, 0x5410, R67 ;  /* 0x00005410141e7816 */ /* 0x000fc40000000043 */
[----:B------:R-:W-:Y:S02]  /*c810*/  PRMT R31, R21, 0x5410, R64 ;  /* 0x00005410151f7816 */ /* 0x000fe40000000040 */
[----:B------:R-:W-:Y:S02]  /*c820*/  PRMT R37, R38, 0x5410, R59 ;  /* 0x0000541026257816 */ /* 0x000fe4000000003b */
[----:B------:R-:W-:Y:S02]  /*c830*/  SHF.R.U32.HI R4, RZ, 0x10, R5 ;  /* 0x00000010ff047819 */ /* 0x000fe40000011605 */
[----:B------:R-:W-:Y:S02]  /*c840*/  PRMT R34, R34, 0x5410, R69 ;  /* 0x0000541022227816 */ /* 0x000fe40000000045 */
[----:B------:R-:W-:Y:S02]  /*c850*/  PRMT R35, R35, 0x5410, R66 ;  /* 0x0000541023237816 */ /* 0x000fe40000000042 */
[----:B------:R-:W-:-:S02]  /*c860*/  PRMT R27, R42, 0x5410, R27 ;  /* 0x000054102a1b7816 */ /* 0x000fc4000000001b */
[----:B------:R-:W-:Y:S02]  /*c870*/  PRMT R20, R43, 0x5410, R62 ;  /* 0x000054102b147816 */ /* 0x000fe4000000003e */
[----:B------:R-:W-:Y:S02]  /*c880*/  PRMT R21, R44, 0x5410, R65 ;  /* 0x000054102c157816 */ /* 0x000fe40000000041 */
[----:B------:R-:W-:Y:S02]  /*c890*/  PRMT R12, R45, 0x5410, R60 ;  /* 0x000054102d0c7816 */ /* 0x000fe4000000003c */
[----:B------:R-:W-:Y:S02]  /*c8a0*/  PRMT R13, R46, 0x5410, R63 ;  /* 0x000054102e0d7816 */ /* 0x000fe4000000003f */
[----:B------:R-:W-:Y:S02]  /*c8b0*/  PRMT R8, R47, 0x5410, R58 ;  /* 0x000054102f087816 */ /* 0x000fe4000000003a */
[----:B------:R-:W-:-:S02]  /*c8c0*/  PRMT R9, R48, 0x5410, R61 ;  /* 0x0000541030097816 */ /* 0x000fc4000000003d */
[----:B------:R-:W-:Y:S02]  /*c8d0*/  ISETP.GE.AND P1, PT, R166, R39, PT ;  /* 0x00000027a600720c */ /* 0x000fe40003f26270 */
[----:B------:R-:W-:Y:S02]  /*c8e0*/  PRMT R38, R41, 0x5410, R56 ;  /* 0x0000541029267816 */ /* 0x000fe40000000038 */
[----:B------:R-:W-:Y:S02]  /*c8f0*/  PRMT R32, R32, 0x5410, R57 ;  /* 0x0000541020207816 */ /* 0x000fe40000000039 */
[----:B------:R-:W-:Y:S02]  /*c900*/  PRMT R33, R33, 0x5410, R54 ;  /* 0x0000541021217816 */ /* 0x000fe40000000036 */
[----:B------:R-:W-:Y:S02]  /*c910*/  PRMT R28, R28, 0x5410, R55 ;  /* 0x000054101c1c7816 */ /* 0x000fe40000000037 */
[----:B------:R-:W-:-:S02]  /*c920*/  PRMT R29, R29, 0x5410, R52 ;  /* 0x000054101d1d7816 */ /* 0x000fc40000000034 */
[----:B------:R-:W-:Y:S02]  /*c930*/  PRMT R24, R24, 0x5410, R53 ;  /* 0x0000541018187816 */ /* 0x000fe40000000035 */
[----:B------:R-:W-:Y:S01]  /*c940*/  PRMT R25, R25, 0x5410, R50 ;  /* 0x0000541019197816 */ /* 0x000fe20000000032 */
[----:B0-----:R-:W-:Y:S06]  /*c950*/  @!P0 BRA `(.L_x_581) ;  /* 0x00000154004c8947 */ /* 0x001fec0003800000 */
.L_x_825:
[----:B------:R-:W-:Y:S05]  /*c960*/  BSYNC B1 ;  /* 0x0000000000017941 */ /* 0x000fea0003800000 */
.L_x_580:
[----:B------:R-:W-:Y:S01]  /*c970*/  BSSY B1, `(.L_x_582) ;  /* 0x0000101000017945 */ /* 0x000fe20003800000 */
[----:B------:R-:W-:Y:S02]  /*c980*/  PRMT R14, R14, 0x5410, R51 ;  /* 0x000054100e0e7816 */ /* 0x000fe40000000033 */
[----:B0-----:R-:W-:Y:S02]  /*c990*/  PRMT R15, R40, 0x5410, R49 ;  /* 0x00005410280f7816 */ /* 0x001fe40000000031 */
[----:B------:R-:W-:Y:S02]  /*c9a0*/  PRMT R10, R10, 0x5410, R7 ;  /* 0x000054100a0a7816 */ /* 0x000fe40000000007 */
[----:B------:R-:W-:Y:S01]  /*c9b0*/  PRMT R11, R11, 0x5410, R4 ;  /* 0x000054100b0b7816 */ /* 0x000fe20000000004 */
[----:B------:R-:W-:Y:S06]  /*c9c0*/  @P1 BRA `(.L_x_583) ;  /* 0x0000000c00ec1947 */ /* 0x000fec0003800000 */
[----:B------:R-:W0:Y:S01]  /*c9d0*/  LDC R4, c[0x0][0x3f4] ;  /* 0x0000fd00ff047b82 */ /* 0x000e220000000800 */
[----:B------:R-:W-:Y:S01]  /*c9e0*/  BSSY B2, `(.L_x_584) ;  /* 0x000002e000027945 */ /* 0x000fe20003800000 */
[-C--:B0-----:R-:W-:Y:S02]  /*c9f0*/  ISETP.GE.AND P0, PT, R160, R4.reuse, PT ;  /* 0x00000004a000720c */ /* 0x081fe40003f06270 */
[-C--:B------:R-:W-:Y:S02]  /*ca00*/  ISETP.GE.AND P1, PT, R170, R4.reuse, PT ;  /* 0x00000004aa00720c */ /* 0x080fe40003f26270 */
[-C--:B------:R-:W-:Y:S02]  /*ca10*/  ISETP.GE.AND P2, PT, R169, R4.reuse, PT ;  /* 0x00000004a900720c */ /* 0x080fe40003f46270 */
[-C--:B------:R-:W-:Y:S02]  /*ca20*/  ISETP.GE.AND P3, PT, R172, R4.reuse, PT ;  /* 0x00000004ac00720c */ /* 0x080fe40003f66270 */
[----:B------:R-:W-:-:S02]  /*ca30*/  ISETP.GE.AND P4, PT, R171, R4, PT ;  /* 0x00000004ab00720c */ /* 0x000fc40003f86270 */
[----:B------:R-:W-:-:S03]  /*ca40*/  ISETP.GE.AND P5, PT, R173, R4, PT ;  /* 0x00000004ad00720c */ /* 0x000fc60003fa6270 */
[----:B------:R-:W-:Y:S10]  /*ca50*/  @P0 BRA `(.L_x_585) ;  /* 0x0000000000980947 */ /* 0x000ff40003800000 */
[----:B------:R-:W0:Y:S01]  /*ca60*/  LDS.128 R4, [R3+0xc400] ;  /* 0x00c4000003047984 */ /* 0x000e220000000c00 */
[C---:B------:R-:W-:Y:S01]  /*ca70*/  IMAD.U32 R47, R37.reuse, 0x10000, RZ ;  /* 0x00010000252f7824 */ /* 0x040fe200078e00ff */
[----:B------:R-:W-:Y:S01]  /*ca80*/  LOP3.LUT R46, R37, 0xffff0000, RZ, 0xc0, !PT ;  /* 0xffff0000252e7812 */ /* 0x000fe200078ec0ff */
[C---:B------:R-:W-:Y:S01]  /*ca90*/  IMAD.U32 R45, R34.reuse, 0x10000, RZ ;  /* 0x00010000222d7824 */ /* 0x040fe200078e00ff */
[----:B------:R-:W-:Y:S01]  /*caa0*/  LOP3.LUT R44, R34, 0xffff0000, RZ, 0xc0, !PT ;  /* 0xffff0000222c7812 */ /* 0x000fe200078ec0ff */
[C---:B0-----:R-:W-:Y:S01]  /*cab0*/  IMAD.U32 R40, R4.reuse, 0x10000, RZ ;  /* 0x0001000004287824 */ /* 0x041fe200078e00ff */
[----:B------:R-:W-:Y:S01]  /*cac0*/  LOP3.LUT R4, R4, 0xffff0000, RZ, 0xc0, !PT ;  /* 0xffff000004047812 */ /* 0x000fe200078ec0ff */
[C---:B------:R-:W-:Y:S01]  /*cad0*/  IMAD.U32 R41, R5.reuse, 0x10000, RZ ;  /* 0x0001000005297824 */ /* 0x040fe200078e00ff */
[----:B------:R-:W-:Y:S01]  /*cae0*/  LOP3.LUT R5, R5, 0xffff0000, RZ, 0xc0, !PT ;  /* 0xffff000005057812 */ /* 0x000fe200078ec0ff */
[C---:B------:R-:W-:Y:S01]  /*caf0*/  IMAD.U32 R42, R6.reuse, 0x10000, RZ ;  /* 0x00010000062a7824 */ /* 0x040fe200078e00ff */
[----:B------:R-:W-:Y:S01]  /*cb00*/  LOP3.LUT R6, R6, 0xffff0000, RZ, 0xc0, !PT ;  /* 0xffff000006067812 */ /* 0x000fe200078ec0ff */
[C---:B------:R-:W-:Y:S01]  /*cb10*/  FMUL.FTZ R49, R4.reuse, R47 ;  /* 0x0000002f04317220 */ /* 0x040fe20000410000 */
[----:B------:R-:W-:Y:S01]  /*cb20*/  FMUL.FTZ R4, R4, R45 ;  /* 0x0000002d04047220 */ /* 0x000fe20000410000 */
[----:B------:R-:W-:-:S02]  /*cb30*/  IMAD.U32 R43, R7, 0x10000, RZ ;  /* 0x00010000072b7824 */ /* 0x000fc400078e00ff */
[----:B------:R-:W-:Y:S01]  /*cb40*/  FMUL.FTZ R50, R5, R46 ;  /* 0x0000002e05327220 */ /* 0x000fe20000410000 */
[C---:B------:R-:W-:Y:S01]  /*cb50*/  FFMA.FTZ R49, R40.reuse, R45, -R49 ;  /* 0x0000002d28317223 */ /* 0x040fe20000010831 */
[----:B------:R-:W-:Y:S01]  /*cb60*/  FFMA.FTZ R48, R40, R47, R4 ;  /* 0x0000002f28307223 */ /* 0x000fe20000010004 */
[----:B------:R-:W-:Y:S01]  /*cb70*/  LOP3.LUT R7, R7, 0xffff0000, RZ, 0xc0, !PT ;  /* 0xffff000007077812 */ /* 0x000fe200078ec0ff */
[-C--:B------:R-:W-:Y:S01]  /*cb80*/  FMUL.FTZ R52, R5, R44.reuse ;  /* 0x0000002c05347220 */ /* 0x080fe20000410000 */
[C---:B------:R-:W-:Y:S01]  /*cb90*/  SHF.L.U32 R45, R38.reuse, 0x10, RZ ;  /* 0x00000010262d7819 */ /* 0x040fe200000006ff */
[----:B------:R-:W-:Y:S01]  /*cba0*/  IMAD.U32 R5, R35, 0x10000, RZ ;  /* 0x0001000023057824 */ /* 0x000fe200078e00ff */
[----:B------:R-:W-:Y:S01]  /*cbb0*/  LOP3.LUT R40, R38, 0xffff0000, RZ, 0xc0, !PT ;  /* 0xffff000026287812 */ /* 0x000fe200078ec0ff */
[----:B------:R-:W-:Y:S01]  /*cbc0*/  FFMA.FTZ R50, R41, R44, -R50 ;  /* 0x0000002c29327223 */ /* 0x000fe20000010832 */
[----:B------:R-:W-:Y:S01]  /*cbd0*/  LOP3.LUT R4, R35, 0xffff0000, RZ, 0xc0, !PT ;  /* 0xffff000023047812 */ /* 0x000fe200078ec0ff */
[----:B------:R-:W-:Y:S01]  /*cbe0*/  FFMA.FTZ R41, R41, R46, R52 ;  /* 0x0000002e29297223 */ /* 0x000fe20000010034 */
[C---:B------:R-:W-:Y:S01]  /*cbf0*/  FMUL.FTZ R47, R6.reuse, R45 ;  /* 0x0000002d062f7220 */ /* 0x040fe20000410000 */
[-C--:B------:R-:W-:Y:S01]  /*cc00*/  FMUL.FTZ R44, R6, R5.reuse ;  /* 0x00000005062c7220 */ /* 0x080fe20000410000 */
[C---:B------:R-:W-:Y:S01]  /*cc10*/  FMUL.FTZ R46, R7.reuse, R40 ;  /* 0x00000028072e7220 */ /* 0x040fe20000410000 */
[-C--:B------:R-:W-:Y:S01]  /*cc20*/  FMUL.FTZ R51, R7, R4.reuse ;  /* 0x0000000407337220 */ /* 0x080fe20000410000 */
[C---:B------:R-:W-:Y:S01]  /*cc30*/  FFMA.FTZ R6, R42.reuse, R5, -R47 ;  /* 0x000000052a067223 */ /* 0x040fe2000001082f */
[----:B------:R-:W-:Y:S01]  /*cc40*/  FFMA.FTZ R45, R42, R45, R44 ;  /* 0x0000002d2a2d7223 */ /* 0x000fe2000001002c */
[C---:B------:R-:W-:Y:S01]  /*cc50*/  FFMA.FTZ R7, R43.reuse, R4, -R46 ;  /* 0x000000042b077223 */ /* 0x040fe2000001082e */
[----:B------:R-:W-:Y:S01]  /*cc60*/  FFMA.FTZ R40, R43, R40, R51 ;  /* 0x000000282b287223 */ /* 0x000fe20000010033 */
[----:B------:R-:W-:-:S02]  /*cc70*/  F2FP.BF16.F32.PACK_AB R4, R48, R49 ;  /* 0x000000313004723e */ /* 0x000fc400000010ff */
[----:B------:R-:W-:Y:S02]  /*cc80*/  F2FP.BF16.F32.PACK_AB R5, R41, R50 ;  /* 0x000000322905723e */ /* 0x000fe400000010ff */
[----:B------:R-:W-:Y:S02]  /*cc90*/  F2FP.BF16.F32.PACK_AB R6, R45, R6 ;  /* 0x000000062d06723e */ /* 0x000fe400000010ff */
[----:B------:R-:W-:-:S05]  /*cca0*/  F2FP.BF16.F32.PACK_AB R7, R40, R7 ;  /* 0x000000072807723e */ /* 0x000fca00000010ff */
[----:B------:R0:W-:Y:S02]  /*ccb0*/  STS.128 [R3+0xc400], R4 ;  /* 0x00c4000403007388 */ /* 0x0001e40000000c00 */
.L_x_585:
[----:B------:R-:W-:Y:S05]  /*ccc0*/  BSYNC B2 ;  /* 0x0000000000027941 */ /* 0x000fea0003800000 */
.L_x_584:
[----:B------:R-:W-:Y:S04]  /*ccd0*/  BSSY B2, `(.L_x_586) ;  /* 0x0000028000027945 */ /* 0x000fe80003800000 */
[----:B------:R-:W-:Y:S05]  /*cce0*/  @P1 BRA `(.L_x_587) ;  /* 0x0000000000981947 */ /* 0x000fea0003800000 */
[----:B0-----:R-:W0:Y:S01]  /*ccf0*/  LDS.128 R4, [R0] ;  /* 0x0000000000047984 */ /* 0x001e220000000c00 */
        /* <DEDUP_REMOVED lines=18> */
[C---:B------:R-:W-:Y:S01]  /*ce20*/  LOP3.LUT R40, R33.reuse, 0xffff0000, RZ, 0xc0, !PT ;  /* 0xffff000021287812 */ /* 0x040fe200078ec0ff */
[----:B------:R-:W-:Y:S01]  /*ce30*/  IMAD.U32 R45, R33, 0x10000, RZ ;  /* 0x00010000212d7824 */ /* 0x000fe200078e00ff */
[C---:B------:R-:W-:Y:S01]  /*ce40*/  LOP3.LUT R4, R31.reuse, 0xffff0000, RZ, 0xc0, !PT ;  /* 0xffff00001f047812 */ /* 0x040fe200078ec0ff */
[----:B------:R-:W-:Y:S02]  /*ce50*/  IMAD.U32 R5, R31, 0x10000, RZ ;  /* 0x000100001f057824 */ /* 0x000fe400078e00ff */
[C---:B------:R-:W-:Y:S01]  /*ce60*/  FFMA.FTZ R50, R41.reuse, R44, -R50 ;  /* 0x0000002c29327223 */ /* 0x040fe20000010832 */
        /* <DEDUP_REMOVED lines=13> */
[----:B------:R1:W-:Y:S02]  /*cf40*/  STS.128 [R0], R4 ;  /* 0x0000000400007388 */ /* 0x0003e40000000c00 */
.L_x_587:
[----:B------:R-:W-:Y:S05]  /*cf50*/  BSYNC B2 ;  /* 0x0000000000027941 */ /* 0x000fea0003800000 */
.L_x_586:
[----:B------:R-:W-:Y:S04]  /*cf60*/  BSSY B2, `(.L_x_588) ;  /* 0x0000028000027945 */ /* 0x000fe80003800000 */
[----:B------:R-:W-:Y:S05]  /*cf70*/  @P2 BRA `(.L_x_589) ;  /* 0x0000000000982947 */ /* 0x000fea0003800000 */
[----:B01----:R-:W0:Y:S01]  /*cf80*/  LDS.128 R4, [R3+0x10400] ;  /* 0x0104000003047984 */ /* 0x003e220000000c00 */
[----:B------:R-:W-:Y:S01]  /*cf90*/  SHF.L.U32 R45, R26, 0x10, RZ ;  /* 0x000000101a2d7819 */ /* 0x000fe200000006ff */
[C---:B------:R-:W-:Y:S01]  /*cfa0*/  IMAD.U32 R47, R28.reuse, 0x10000, RZ ;  /* 0x000100001c2f7824 */ /* 0x040fe200078e00ff */
[----:B------:R-:W-:Y:S02]  /*cfb0*/  LOP3.LUT R46, R28, 0xffff0000, RZ, 0xc0, !PT ;  /* 0xffff00001c2e7812 */ /* 0x000fe400078ec0ff */
        /* <DEDUP_REMOVED lines=34> */
.L_x_589:
[----:B------:R-:W-:Y:S05]  /*d1e0*/  BSYNC B2 ;  /* 0x0000000000027941 */ /* 0x000fea0003800000 */
.L_x_588:
[----:B------:R-:W-:Y:S04]  /*d1f0*/  BSSY B2, `(.L_x_590) ;  /* 0x0000028000027945 */ /* 0x000fe80003800000 */
[----:B------:R-:W-:Y:S05]  /*d200*/  @P3 BRA `(.L_x_591) ;  /* 0x0000000000983947 */ /* 0x000fea0003800000 */
[----:B012---:R-:W0:Y:S01]  /*d210*/  LDS.128 R4, [R0+0x4000] ;  /* 0x0040000000047984 */ /* 0x007e220000000c00 */
        /* <DEDUP_REMOVED lines=37> */
.L_x_591:
[----:B------:R-:W-:Y:S05]  /*d470*/  BSYNC B2 ;  /* 0x0000000000027941 */ /* 0x000fea0003800000 */
.L_x_590:
[----:B------:R-:W-:Y:S04]  /*d480*/  BSSY B2, `(.L_x_592) ;  /* 0x0000028000027945 */ /* 0x000fe80003800000 */
[----:B------:R-:W-:Y:S05]  /*d490*/  @P4 BRA `(.L_x_593) ;  /* 0x0000000000984947 */ /* 0x000fea0003800000 */
[----:B0123--:R-:W0:Y:S01]  /*d4a0*/  LDS.128 R4, [R3+0x14400] ;  /* 0x0144000003047984 */ /* 0x00fe220000000c00 */
        /* <DEDUP_REMOVED lines=37> */
.L_x_593:
[----:B------:R-:W-:Y:S05]  /*d700*/  BSYNC B2 ;  /* 0x0000000000027941 */ /* 0x000fea0003800000 */
.L_x_592:
[----:B------:R-:W-:Y:S05]  /*d710*/  @P5 BRA `(.L_x_583) ;  /* 0x0000000000985947 */ /* 0x000fea0003800000 */
[----:B01234-:R-:W0:Y:S01]  /*d720*/  LDS.128 R4, [R0+0x8000] ;  /* 0x0080000000047984 */ /* 0x01fe220000000c00 */
        /* <DEDUP_REMOVED lines=37> */
.L_x_583:
[----:B------:R-:W-:Y:S05]  /*d980*/  BSYNC B1 ;  /* 0x0000000000017941 */ /* 0x000fea0003800000 */
.L_x_582:
[----:B01234-:R-:W-:-:S05]  /*d990*/  VIADD R4, R166, 0x40 ;  /* 0x00000040a6047836 */ /* 0x01ffca0000000000 */
[----:B------:R-:W-:-:S13]  /*d9a0*/  ISETP.GE.AND P0, PT, R4, R39, PT ;  /* 0x000000270400720c */ /* 0x000fda0003f06270 */
[----:B------:R-:W-:Y:S05]  /*d9b0*/  @P0 BRA `(.L_x_594) ;  /* 0x0000003800f40947 */ /* 0x000fea0003800000 */
        /* <DEDUP_REMOVED lines=13> */
[----:B------:R-:W-:Y:S02]  /*da90*/  LOP3.LUT R46, R34, 0xffff0000, RZ, 0xc0, !PT ;  /* 0xffff0000222e7812 */ /* 0x000fe400078ec0ff */
[----:B------:R-:W-:Y:S01]  /*daa0*/  LOP3.LUT R47, R38, 0xffff0000, RZ, 0xc0, !PT ;  /* 0xffff0000262f7812 */ /* 0x000fe200078ec0ff */
[C---:B0-----:R-:W-:Y:S01]  /*dab0*/  IMAD.U32 R39, R4.reuse, 0x10000, RZ ;  /* 0x0001000004277824 */ /* 0x041fe200078e00ff */
[----:B------:R-:W-:Y:S01]  /*dac0*/  LOP3.LUT R4, R4, 0xffff0000, RZ, 0xc0, !PT ;  /* 0xffff000004047812 */ /* 0x000fe200078ec0ff */
[C---:B------:R-:W-:Y:S01]  /*dad0*/  IMAD.U32 R40, R5.reuse, 0x10000, RZ ;  /* 0x0001000005287824 */ /* 0x040fe200078e00ff */
[----:B------:R-:W-:Y:S01]  /*dae0*/  LOP3.LUT R5, R5, 0xffff0000, RZ, 0xc0, !PT ;  /* 0xffff000005057812 */ /* 0x000fe200078ec0ff */
[----:B------:R-:W-:Y:S01]  /*daf0*/  IMAD.U32 R34, R6, 0x10000, RZ ;  /* 0x0001000006227824 */ /* 0x000fe200078e00ff */
[----:B------:R-:W-:Y:S01]  /*db00*/  SHF.L.U32 R37, R7, 0x10, RZ ;  /* 0x0000001007257819 */ /* 0x000fe200000006ff */
[-C--:B------:R-:W-:Y:S01]  /*db10*/  FMUL.FTZ R42, R45, R4.reuse ;  /* 0x000000042d2a7220 */ /* 0x080fe20000410000 */
[C---:B------:R-:W-:Y:S01]  /*db20*/  FMUL.FTZ R44, R43.reuse, R4 ;  /* 0x000000042b2c7220 */ /* 0x040fe20000410000 */
[----:B------:R-:W-:Y:S01]  /*db30*/  FMUL.FTZ R41, R48, R5 ;  /* 0x0000000530297220 */ /* 0x000fe20000410000 */
[----:B------:R-:W-:Y:S01]  /*db40*/  LOP3.LUT R6, R6, 0xffff0000, RZ, 0xc0, !PT ;  /* 0xffff000006067812 */ /* 0x000fe200078ec0ff */
[-C--:B------:R-:W-:Y:S01]  /*db50*/  FFMA.FTZ R4, R43, R39.reuse, -R42 ;  /* 0x000000272b047223 */ /* 0x080fe2000001082a */
[----:B------:R-:W-:Y:S01]  /*db60*/  FFMA.FTZ R39, R45, R39, R44 ;  /* 0x000000272d277223 */ /* 0x000fe2000001002c */
[C---:B------:R-:W-:Y:S01]  /*db70*/  FMUL.FTZ R43, R46.reuse, R5 ;  /* 0x000000052e2b7220 */ /* 0x040fe20000410000 */
[----:B------:R-:W-:Y:S01]  /*db80*/  LOP3.LUT R7, R7, 0xffff0000, RZ, 0xc0, !PT ;  /* 0xffff000007077812 */ /* 0x000fe200078ec0ff */
[----:B------:R-:W-:Y:S01]  /*db90*/  FFMA.FTZ R5, R46, R40, -R41 ;  /* 0x000000282e057223 */ /* 0x000fe20000010829 */
[----:B------:R-:W-:Y:S01]  /*dba0*/  LOP3.LUT R45, R35, 0xffff0000, RZ, 0xc0, !PT ;  /* 0xffff0000232d7812 */ /* 0x000fe200078ec0ff */
[----:B------:R-:W-:-:S02]  /*dbb0*/  IMAD.U32 R46, R38, 0x10000, RZ ;  /* 0x00010000262e7824 */ /* 0x000fc400078e00ff */
[----:B------:R-:W-:Y:S01]  /*dbc0*/  FFMA.FTZ R40, R48, R40, R43 ;  /* 0x0000002830287223 */ /* 0x000fe2000001002b */
[----:B------:R-:W-:Y:S02]  /*dbd0*/  IMAD.U32 R44, R35, 0x10000, RZ ;  /* 0x00010000232c7824 */ /* 0x000fe400078e00ff */
[-C--:B------:R-:W-:Y:S01]  /*dbe0*/  FMUL.FTZ R38, R47, R7.reuse ;  /* 0x000000072f267220 */ /* 0x080fe20000410000 */
[-C--:B------:R-:W-:Y:S01]  /*dbf0*/  FMUL.FTZ R35, R46, R6.reuse ;  /* 0x000000062e237220 */ /* 0x080fe20000410000 */
[C---:B------:R-:W-:Y:S01]  /*dc00*/  FMUL.FTZ R42, R45.reuse, R7 ;  /* 0x000000072d2a7220 */ /* 0x040fe20000410000 */
[C---:B------:R-:W-:Y:S01]  /*dc10*/  FMUL.FTZ R41, R44.reuse, R6 ;  /* 0x000000062c297220 */ /* 0x040fe20000410000 */
[-C--:B------:R-:W-:Y:S01]  /*dc20*/  FFMA.FTZ R7, R45, R37.reuse, -R38 ;  /* 0x000000252d077223 */ /* 0x080fe20000010826 */
[-C--:B------:R-:W-:Y:S01]  /*dc30*/  FFMA.FTZ R6, R44, R34.reuse, -R35 ;  /* 0x000000222c067223 */ /* 0x080fe20000010823 */
[----:B------:R-:W-:Y:S01]  /*dc40*/  FFMA.FTZ R42, R47, R37, R42 ;  /* 0x000000252f2a7223 */ /* 0x000fe2000001002a */
[----:B------:R-:W-:Y:S01]  /*dc50*/  FFMA.FTZ R41, R46, R34, R41 ;  /* 0x000000222e297223 */ /* 0x000fe20000010029 */
[----:B------:R-:W-:-:S02]  /*dc60*/  F2FP.BF16.F32.PACK_AB R4, R39, R4 ;  /* 0x000000042704723e */ /* 0x000fc400000010ff */
[----:B------:R-:W-:Y:S02]  /*dc70*/  F2FP.BF16.F32.PACK_AB R5, R40, R5 ;  /* 0x000000052805723e */ /* 0x000fe400000010ff */
[----:B------:R-:W-:Y:S02]  /*dc80*/  F2FP.BF16.F32.PACK_AB R6, R41, R6 ;  /* 0x000000062906723e */ /* 0x000fe400000010ff */
[----:B------:R-:W-:-:S05]  /*dc90*/  F2FP.BF16.F32.PACK_AB R7, R42, R7 ;  /* 0x000000072a07723e */ /* 0x000fca00000010ff */
[----:B------:R0:W-:Y:S02]  /*dca0*/  STS.128 [R3+0xe400], R4 ;  /* 0x00e4000403007388 */ /* 0x0001e40000000c00 */
.L_x_596:
[----:B------:R-:W-:Y:S05]  /*dcb0*/  BSYNC B1 ;  /* 0x0000000000017941 */ /* 0x000fea0003800000 */
.L_x_595:
[----:B------:R-:W-:Y:S04]  /*dcc0*/  BSSY B1, `(.L_x_597) ;  /* 0x0000028000017945 */ /* 0x000fe80003800000 */
[----:B------:R-:W-:Y:S05]  /*dcd0*/  @P1 BRA `(.L_x_598) ;  /* 0x0000000000981947 */ /* 0x000fea0003800000 */
[----:B0-----:R-:W0:Y:S01]  /*dce0*/  LDS.128 R4, [R0+0x2000] ;  /* 0x0020000000047984 */ /* 0x001e220000000c00 */
[----:B------:R-:W-:Y:S01]  /*dcf0*/  IMAD.U32 R40, R30, 0x10000, RZ ;  /* 0x000100001e287824 */ /* 0x000fe200078e00ff */
[C---:B------:R-:W-:Y:S01]  /*dd00*/  LOP3.LUT R43, R32.reuse, 0xffff0000, RZ, 0xc0, !PT ;  /* 0xffff0000202b7812 */ /* 0x040fe200078ec0ff */
[----:B------:R-:W-:Y:S01]  /*dd10*/  IMAD.U32 R42, R32, 0x10000, RZ ;  /* 0x00010000202a7824 */ /* 0x000fe200078e00ff */
        /* <DEDUP_REMOVED lines=8> */
[-C--:B------:R-:W-:Y:S01]  /*dda0*/  FMUL.FTZ R37, R42, R4.reuse ;  /* 0x000000042a257220 */ /* 0x080fe20000410000 */
[----:B------:R-:W-:Y:S01]  /*ddb0*/  FMUL.FTZ R39, R40, R4 ;  /* 0x0000000428277220 */ /* 0x000fe20000410000 */
[----:B------:R-:W-:Y:S01]  /*ddc0*/  FMUL.FTZ R38, R43, R5 ;  /* 0x000000052b267220 */ /* 0x000fe20000410000 */
[----:B------:R-:W-:-:S02]  /*ddd0*/  IMAD.U32 R30, R6, 0x10000, RZ ;  /* 0x00010000061e7824 */ /* 0x000fc400078e00ff */
[-C--:B------:R-:W-:Y:S01]  /*dde0*/  FFMA.FTZ R4, R40, R34.reuse, -R37 ;  /* 0x0000002228047223 */ /* 0x080fe20000010825 */
[----:B------:R-:W-:Y:S01]  /*ddf0*/  FFMA.FTZ R39, R42, R34, R39 ;  /* 0x000000222a277223 */ /* 0x000fe20000010027 */
[C---:B------:R-:W-:Y:S01]  /*de00*/  FMUL.FTZ R34, R41.reuse, R5 ;  /* 0x0000000529227220 */ /* 0x040fe20000410000 */
[----:B------:R-:W-:Y:S01]  /*de10*/  LOP3.LUT R6, R6, 0xffff0000, RZ, 0xc0, !PT ;  /* 0xffff000006067812 */ /* 0x000fe200078ec0ff */
[-C--:B------:R-:W-:Y:S01]  /*de20*/  FFMA.FTZ R5, R41, R35.reuse, -R38 ;  /* 0x0000002329057223 */ /* 0x080fe20000010826 */
[----:B------:R-:W-:Y:S01]  /*de30*/  LOP3.LUT R40, R31, 0xffff0000, RZ, 0xc0, !PT ;  /* 0xffff00001f287812 */ /* 0x000fe200078ec0ff */
[----:B------:R-:W-:Y:S02]  /*de40*/  IMAD.U32 R42, R33, 0x10000, RZ ;  /* 0x00010000212a7824 */ /* 0x000fe400078e00ff */
[----:B------:R-:W-:Y:S01]  /*de50*/  FFMA.FTZ R34, R43, R35, R34 ;  /* 0x000000232b227223 */ /* 0x000fe20000010022 */
[----:B------:R-:W-:Y:S02]  /*de60*/  IMAD.U32 R38, R31, 0x10000, RZ ;  /* 0x000100001f267824 */ /* 0x000fe400078e00ff */
[-C--:B------:R-:W-:Y:S01]  /*de70*/  FMUL.FTZ R35, R44, R7.reuse ;  /* 0x000000072c237220 */ /* 0x080fe20000410000 */
[-C--:B------:R-:W-:Y:S01]  /*de80*/  FMUL.FTZ R31, R42, R6.reuse ;  /* 0x000000062a1f7220 */ /* 0x080fe20000410000 */
[----:B------:R-:W-:Y:S01]  /*de90*/  FMUL.FTZ R37, R40, R7 ;  /* 0x0000000728257220 */ /* 0x000fe20000410000 */
[----:B------:R-:W-:Y:S01]  /*dea0*/  FMUL.FTZ R33, R38, R6 ;  /* 0x0000000626217220 */ /* 0x000fe20000410000 */
[----:B------:R-:W-:Y:S01]  /*deb0*/  FFMA.FTZ R7, R40, R32, -R35 ;  /* 0x0000002028077223 */ /* 0x000fe20000010823 */
[----:B------:R-:W-:Y:S01]  /*dec0*/  FFMA.FTZ R6, R38, R30, -R31 ;  /* 0x0000001e26067223 */ /* 0x000fe2000001081f */
[----:B------:R-:W-:Y:S01]  /*ded0*/  FFMA.FTZ R32, R44, R32, R37 ;  /* 0x000000202c207223 */ /* 0x000fe20000010025 */
[----:B------:R-:W-:Y:S01]  /*dee0*/  FFMA.FTZ R33, R42, R30, R33 ;  /* 0x0000001e2a217223 */ /* 0x000fe20000010021 */
[----:B------:R-:W-:-:S02]  /*def0*/  F2FP.BF16.F32.PACK_AB R4, R39, R4 ;  /* 0x000000042704723e */ /* 0x000fc400000010ff */
[----:B------:R-:W-:Y:S02]  /*df00*/  F2FP.BF16.F32.PACK_AB R5, R34, R5 ;  /* 0x000000052205723e */ /* 0x000fe400000010ff */
[----:B------:R-:W-:Y:S02]  /*df10*/  F2FP.BF16.F32.PACK_AB R6, R33, R6 ;  /* 0x000000062106723e */ /* 0x000fe400000010ff */
[----:B------:R-:W-:-:S05]  /*df20*/  F2FP.BF16.F32.PACK_AB R7, R32, R7 ;  /* 0x000000072007723e */ /* 0x000fca00000010ff */
[----:B------:R1:W-:Y:S02]  /*df30*/  STS.128 [R0+0x2000], R4 ;  /* 0x0020000400007388 */ /* 0x0003e40000000c00 */
.L_x_598:
[----:B------:R-:W-:Y:S05]  /*df40*/  BSYNC B1 ;  /* 0x0000000000017941 */ /* 0x000fea0003800000 */
.L_x_597:
[----:B------:R-:W-:Y:S04]  /*df50*/  BSSY B1, `(.L_x_599) ;  /* 0x0000028000017945 */ /* 0x000fe80003800000 */
[----:B------:R-:W-:Y:S05]  /*df60*/  @P2 BRA `(.L_x_600) ;  /* 0x0000000000982947 */ /* 0x000fea0003800000 */
[----:B01----:R-:W0:Y:S01]  /*df70*/  LDS.128 R4, [R3+0x12400] ;  /* 0x0124000003047984 */ /* 0x003e220000000c00 */
[----:B------:R-:W-:Y:S01]  /*df80*/  IMAD.U32 R34, R26, 0x10000, RZ ;  /* 0x000100001a227824 */ /* 0x000fe200078e00ff */
[C---:B------:R-:W-:Y:S01]  /*df90*/  LOP3.LUT R39, R28.reuse, 0xffff0000, RZ, 0xc0, !PT ;  /* 0xffff00001c277812 */ /* 0x040fe200078ec0ff */
[----:B------:R-:W-:Y:S01]  /*dfa0*/  IMAD.U32 R38, R28, 0x10000, RZ ;  /* 0x000100001c267824 */ /* 0x000fe200078e00ff */
[----:B------:R-:W-:Y:S02]  /*dfb0*/  LOP3.LUT R37, R26, 0xffff0000, RZ, 0xc0, !PT ;  /* 0xffff00001a257812 */ /* 0x000fe400078ec0ff */
[----:B------:R-:W-:Y:S01]  /*dfc0*/  LOP3.LUT R40, R29, 0xffff0000, RZ, 0xc0, !PT ;  /* 0xffff00001d287812 */ /* 0x000fe200078ec0ff */
[C---:B0-----:R-:W-:Y:S01]  /*dfd0*/  IMAD.U32 R30, R4.reuse, 0x10000, RZ ;  /* 0x00010000041e7824 */ /* 0x041fe200078e00ff */
[----:B------:R-:W-:Y:S01]  /*dfe0*/  LOP3.LUT R4, R4, 0xffff0000, RZ, 0xc0, !PT ;  /* 0xffff000004047812 */ /* 0x000fe200078ec0ff */
[----:B------:R-:W-:Y:S01]  /*dff0*/  IMAD.U32 R28, R7, 0x10000, RZ ;  /* 0x00010000071c7824 */ /* 0x000fe200078e00ff */
[C---:B------:R-:W-:Y:S01]  /*e000*/  SHF.L.U32 R31, R5.reuse, 0x10, RZ ;  /* 0x00000010051f7819 */ /* 0x040fe200000006ff */
[----:B------:R-:W-:Y:S01]  /*e010*/  IMAD.U32 R26, R6, 0x10000, RZ ;  /* 0x00010000061a7824 */ /* 0x000fe200078e00ff */
[----:B------:R-:W-:Y:S01]  /*e020*/  LOP3.LUT R5, R5, 0xffff0000, RZ, 0xc0, !PT ;  /* 0xffff000005057812 */ /* 0x000fe200078ec0ff */
[-C--:B------:R-:W-:Y:S01]  /*e030*/  FMUL.FTZ R33, R38, R4.reuse ;  /* 0x0000000426217220 */ /* 0x080fe20000410000 */
[----:B------:R-:W-:Y:S01]  /*e040*/  FMUL.FTZ R35, R34, R4 ;  /* 0x0000000422237220 */ /* 0x000fe20000410000 */
[----:B------:R-:W-:-:S02]  /*e050*/  LOP3.LUT R7, R7, 0xffff0000, RZ, 0xc0, !PT ;  /* 0xffff000007077812 */ /* 0x000fc400078ec0ff */
[-C--:B------:R-:W-:Y:S01]  /*e060*/  FMUL.FTZ R32, R39, R5.reuse ;  /* 0x0000000527207220 */ /* 0x080fe20000410000 */
        /* <DEDUP_REMOVED lines=8> */
[----:B------:R-:W-:-:S02]  /*e0f0*/  IMAD.U32 R32, R27, 0x10000, RZ ;  /* 0x000100001b207824 */ /* 0x000fc400078e00ff */
        /* <DEDUP_REMOVED lines=11> */
[----:B------:R-:W-:-:S05]  /*e1b0*/  F2FP.BF16.F32.PACK_AB R7, R28, R7 ;  /* 0x000000071c07723e */ /* 0x000fca00000010ff */
[----:B------:R2:W-:Y:S02]  /*e1c0*/  STS.128 [R3+0x12400], R4 ;  /* 0x0124000403007388 */ /* 0x0005e40000000c00 */
.L_x_600:
[----:B------:R-:W-:Y:S05]  /*e1d0*/  BSYNC B1 ;  /* 0x0000000000017941 */ /* 0x000fea0003800000 */
.L_x_599:
[----:B------:R-:W-:Y:S04]  /*e1e0*/  BSSY B1, `(.L_x_601) ;  /* 0x0000028000017945 */ /* 0x000fe80003800000 */
[----:B------:R-:W-:Y:S05]  /*e1f0*/  @P3 BRA `(.L_x_602) ;  /* 0x0000000000983947 */ /* 0x000fea0003800000 */
[----:B012---:R-:W0:Y:S01]  /*e200*/  LDS.128 R4, [R0+0x6000] ;  /* 0x0060000000047984 */ /* 0x007e220000000c00 */
        /* <DEDUP_REMOVED lines=13> */
[-C--:B------:R-:W-:Y:S01]  /*e2e0*/  FMUL.FTZ R28, R35, R5.reuse ;  /* 0x00000005231c7220 */ /* 0x080fe20000410000 */
        /* <DEDUP_REMOVED lines=23> */
.L_x_602:
[----:B------:R-:W-:Y:S05]  /*e460*/  BSYNC B1 ;  /* 0x0000000000017941 */ /* 0x000fea0003800000 */
.L_x_601:
[----:B------:R-:W-:Y:S04]  /*e470*/  BSSY B1, `(.L_x_603) ;  /* 0x0000028000017945 */ /* 0x000fe80003800000 */
[----:B------:R-:W-:Y:S05]  /*e480*/  @P4 BRA `(.L_x_604) ;  /* 0x0000000000984947 */ /* 0x000fea0003800000 */
[----:B0123--:R-:W0:Y:S01]  /*e490*/  LDS.128 R4, [R3+0x16400] ;  /* 0x0164000003047984 */ /* 0x00fe220000000c00 */
        /* <DEDUP_REMOVED lines=37> */
.L_x_604:
[----:B------:R-:W-:Y:S05]  /*e6f0*/  BSYNC B1 ;  /* 0x0000000000017941 */ /* 0x000fea0003800000 */
.L_x_603:
[----:B------:R-:W-:Y:S05]  /*e700*/  @P5 BRA `(.L_x_594) ;  /* 0x0000002c00a05947 */ /* 0x000fea0003800000 */
[----:B01234-:R-:W0:Y:S01]  /*e710*/  LDS.128 R4, [R0+0xa000] ;  /* 0x00a0000000047984 */ /* 0x01fe220000000c00 */
[C---:B------:R-:W-:Y:S01]  /*e720*/  IMAD.U32 R21, R10.reuse, 0x10000, RZ ;  /* 0x000100000a157824 */ /* 0x040fe200078e00ff */
[----:B------:R-:W-:Y:S01]  /*e730*/  LOP3.LUT R26, R10, 0xffff0000, RZ, 0xc0, !PT ;  /* 0xffff00000a1a7812 */ /* 0x000fe200078ec0ff */
[C---:B------:R-:W-:Y:S01]  /*e740*/  IMAD.U32 R15, R8.reuse, 0x10000, RZ ;  /* 0x00010000080f7824 */ /* 0x040fe200078e00ff */
        /* <DEDUP_REMOVED lines=11> */
[----:B------:R-:W-:Y:S01]  /*e800*/  FMUL.FTZ R13, R26, R5 ;  /* 0x000000051a0d7220 */ /* 0x000fe20000410000 */
[-C--:B------:R-:W-:Y:S01]  /*e810*/  FFMA.FTZ R4, R15, R3.reuse, -R14 ;  /* 0x000000030f047223 */ /* 0x080fe2000001080e */
[----:B------:R-:W-:Y:S01]  /*e820*/  FFMA.FTZ R3, R21, R3, R20 ;  /* 0x0000000315037223 */ /* 0x000fe20000010014 */
[----:B------:R-:W-:Y:S01]  /*e830*/  FMUL.FTZ R15, R24, R5 ;  /* 0x00000005180f7220 */ /* 0x000fe20000410000 */
        /* <DEDUP_REMOVED lines=18> */
[----:B------:R0:W-:Y:S01]  /*e960*/  STS.128 [R0+0xa000], R4 ;  /* 0x00a0000400007388 */ /* 0x0001e20000000c00 */
[----:B------:R-:W-:Y:S05]  /*e970*/  BRA `(.L_x_594) ;  /* 0x0000002c00047947 */ /* 0x000fea0003800000 */
.L_x_576:
[----:B------:R-:W-:-:S03]  /*e980*/  UMOV UR4, 0xffffffff ;  /* 0xffffffff00047882 */ /* 0x000fc60000000000 */
[----:B------:R-:W-:Y:S05]  /*e990*/  BRA.DIV UR4, `(.L_x_605) ;  /* 0x0000013604507947 */ /* 0x000fea000b800000 */
[----:B------:R0:W1:Y:S04]  /*e9a0*/  SHFL.IDX PT, R3, R42, RZ, 0x1c1f ;  /* 0x001c1fff2a037589 */ /* 0x00006800000e0000 */
[----:B------:R0:W2:Y:S04]  /*e9b0*/  SHFL.IDX PT, R0, R39, RZ, 0x1c1f ;  /* 0x001c1fff27007589 */ /* 0x0000a800000e0000 */
[----:B------:R-:W4:Y:S04]  /*e9c0*/  SHFL.IDX PT, R37, R37, RZ, 0x1c1f ;  /* 0x001c1fff25257589 */ /* 0x000f2800000e0000 */
[----:B------:R-:W0:Y:S02]  /*e9d0*/  SHFL.IDX PT, R40, R40, RZ, 0x1c1f ;  /* 0x001c1fff28287589 */ /* 0x000e2400000e0000 */
.L_x_831:
[----:B------:R-:W-:Y:S01]  /*e9e0*/  ULDC UR4, c[0x0][0x448] ;  /* 0x0001120000047ab9 */ /* 0x000fe20000000800 */
[----:B------:R-:W-:Y:S01]  /*e9f0*/  BSSY B1, `(.L_x_606) ;  /* 0x0000039000017945 */ /* 0x000fe20003800000 */
[----:B0-----:R-:W-:Y:S01]  /*ea00*/  IMAD R42, R143, UR4, RZ ;  /* 0x000000048f2a7c24 */ /* 0x001fe2000f8e02ff */
[----:B------:R-:W-:Y:S02]  /*ea10*/  CS2R R4, SRZ ;  /* 0x0000000000047805 */ /* 0x000fe4000001ff00 */
[----:B------:R-:W-:Y:S02]  /*ea20*/  CS2R R8, SRZ ;  /* 0x0000000000087805 */ /* 0x000fe4000001ff00 */
[----:B------:R-:W-:Y:S02]  /*ea30*/  CS2R R10, SRZ ;  /* 0x00000000000a7805 */ /* 0x000fe4000001ff00 */
[----:B------:R-:W-:Y:S02]  /*ea40*/  CS2R R12, SRZ ;  /* 0x00000000000c7805 */ /* 0x000fe4000001ff00 */
[----:B------:R-:W-:Y:S01]  /*ea50*/  ISETP.GE.AND P0, PT, R6, R42, PT ;  /* 0x0000002a0600720c */ /* 0x000fe20003f06270 */
[----:B------:R-:W-:Y:S01]  /*ea60*/  IMAD R42, R145, -0x80, R42 ;  /* 0xffffff80912a7824 */ /* 0x000fe200078e022a */
[----:B------:R-:W-:-:S02]  /*ea70*/  CS2R R6, SRZ ;  /* 0x0000000000067805 */ /* 0x000fc4000001ff00 */
[----:B------:R-:W-:Y:S02]  /*ea80*/  CS2R R14, SRZ ;  /* 0x00000000000e7805 */ /* 0x000fe4000001ff00 */
[----:B------:R-:W-:Y:S02]  /*ea90*/  CS2R R24, SRZ ;  /* 0x0000000000187805 */ /* 0x000fe4000001ff00 */
[----:B------:R-:W-:Y:S02]  /*eaa0*/  CS2R R26, SRZ ;  /* 0x00000000001a7805 */ /* 0x000fe4000001ff00 */
[----:B------:R-:W-:Y:S02]  /*eab0*/  CS2R R28, SRZ ;  /* 0x00000000001c7805 */ /* 0x000fe4000001ff00 */
[----:B---3--:R-:W-:Y:S02]  /*eac0*/  CS2R R30, SRZ ;  /* 0x00000000001e7805 */ /* 0x008fe4000001ff00 */
[----:B------:R-:W-:-:S02]  /*ead0*/  CS2R R32, SRZ ;  /* 0x0000000000207805 */ /* 0x000fc4000001ff00 */
[----:B------:R-:W-:Y:S01]  /*eae0*/  CS2R R34, SRZ ;  /* 0x0000000000227805 */ /* 0x000fe2000001ff00 */
[----:B------:R-:W-:Y:S06]  /*eaf0*/  @P0 BRA `(.L_x_607) ;  /* 0x0000000000a00947 */ /* 0x000fec0003800000 */
[C---:B------:R-:W-:Y:S01]  /*eb00*/  VIADD R4, R16.reuse, 0x20 ;  /* 0x0000002010047836 */ /* 0x040fe20000000000 */
[----:B------:R-:W-:Y:S01]  /*eb10*/  ULDC UR4, c[0x0][0x3f4] ;  /* 0x0000fd0000047ab9 */ /* 0x000fe20000000800 */
[C---:B------:R-:W-:Y:S01]  /*eb20*/  VIADD R5, R16.reuse, 0x40 ;  /* 0x0000004010057836 */ /* 0x040fe20000000000 */
[----:B------:R-:W-:Y:S01]  /*eb30*/  ISETP.GE.AND P2, PT, R16, UR4, PT ;  /* 0x0000000410007c0c */ /* 0x000fe2000bf46270 */
[----:B--2---:R-:W-:Y:S01]  /*eb40*/  IMAD.MOV.U32 R6, RZ, RZ, R0 ;  /* 0x000000ffff067224 */ /* 0x004fe200078e0000 */
[----:B------:R-:W-:Y:S01]  /*eb50*/  ISETP.GE.AND P3, PT, R4, UR4, PT ;  /* 0x0000000404007c0c */ /* 0x000fe2000bf66270 */
[----:B-1----:R-:W-:Y:S01]  /*eb60*/  IMAD.MOV.U32 R7, RZ, RZ, R3 ;  /* 0x000000ffff077224 */ /* 0x002fe200078e0003 */
[----:B------:R-:W-:Y:S01]  /*eb70*/  ISETP.GE.AND P4, PT, R5, UR4, PT ;  /* 0x0000000405007c0c */ /* 0x000fe2000bf86270 */
[----:B------:R-:W-:Y:S01]  /*eb80*/  IMAD.MOV.U32 R8, RZ, RZ, R40 ;  /* 0x000000ffff087224 */ /* 0x000fe200078e0028 */
[----:B------:R-:W-:Y:S01]  /*eb90*/  CS2R R28, SRZ ;  /* 0x00000000001c7805 */ /* 0x000fe2000001ff00 */
[----:B----4-:R-:W-:Y:S01]  /*eba0*/  IMAD.MOV.U32 R9, RZ, RZ, R37 ;  /* 0x000000ffff097224 */ /* 0x010fe200078e0025 */
[----:B------:R-:W-:-:S02]  /*ebb0*/  CS2R R30, SRZ ;  /* 0x00000000001e7805 */ /* 0x000fc4000001ff00 */
[----:B------:R-:W-:Y:S02]  /*ebc0*/  CS2R R10, SRZ ;  /* 0x00000000000a7805 */ /* 0x000fe4000001ff00 */
[----:B------:R-:W-:Y:S02]  /*ebd0*/  CS2R R32, SRZ ;  /* 0x0000000000207805 */ /* 0x000fe4000001ff00 */
[----:B------:R-:W-:Y:S01]  /*ebe0*/  CS2R R34, SRZ ;  /* 0x0000000000227805 */ /* 0x000fe2000001ff00 */
[----:B------:R-:W-:Y:S01]  /*ebf0*/  @!P2 IMAD.SHL.U32 R39, R16, 0x2, RZ ;  /* 0x000000021027a824 */ /* 0x000fe200078e00ff */
[----:B------:R-:W-:Y:S01]  /*ec00*/  @!P3 SHF.L.U32 R13, R163, 0x3, RZ ;  /* 0x00000003a30db819 */ /* 0x000fe200000006ff */
[----:B------:R-:W-:-:S03]  /*ec10*/  @!P4 IMAD.SHL.U32 R41, R164, 0x8, RZ ;  /* 0x00000008a429c824 */ /* 0x000fc600078e00ff */
[-C--:B------:R-:W-:Y:S01]  /*ec20*/  @!P2 IADD3 R38, P1, R40, R39.reuse, RZ ;  /* 0x000000272826a210 */ /* 0x080fe20007f3e0ff */
[----:B------:R-:W-:Y:S01]  /*ec30*/  @!P3 IMAD.WIDE R4, R13, 0x2, R6 ;  /* 0x000000020d04b825 */ /* 0x000fe200078e0206 */
[----:B------:R-:W-:Y:S02]  /*ec40*/  @!P2 IADD3 R20, P0, R0, R39, RZ ;  /* 0x000000270014a210 */ /* 0x000fe40007f1e0ff */
[----:B------:R-:W-:Y:S01]  /*ec50*/  @!P2 SHF.L.U64.HI R0, R16, 0x1, R17 ;  /* 0x000000011000a819 */ /* 0x000fe20000010211 */
[----:B------:R-:W-:Y:S01]  /*ec60*/  @!P4 IMAD.WIDE R6, R41, 0x2, R6 ;  /* 0x000000022906c825 */ /* 0x000fe200078e0206 */
[----:B------:R0:W5:Y:S03]  /*ec70*/  @!P3 LD.E.128 R28, desc[UR56][R4.64] ;  /* 0x00000038041cb980 */ /* 0x000166000c101d00 */
[--C-:B------:R-:W-:Y:S01]  /*ec80*/  @!P3 IMAD.WIDE R12, R13, 0x2, R8.reuse ;  /* 0x000000020d0cb825 */ /* 0x100fe200078e0208 */
[----:B------:R1:W5:Y:S03]  /*ec90*/  @!P4 LD.E.128 R32, desc[UR56][R6.64] ;  /* 0x000000380620c980 */ /* 0x000366000c101d00 */
[----:B------:R-:W-:Y:S01]  /*eca0*/  @!P4 IMAD.WIDE R40, R41, 0x2, R8 ;  /* 0x000000022928c825 */ /* 0x000fe200078e0208 */
[----:B------:R-:W-:-:S02]  /*ecb0*/  CS2R R8, SRZ ;  /* 0x0000000000087805 */ /* 0x000fc4000001ff00 */
[----:B------:R-:W-:Y:S02]  /*ecc0*/  CS2R R14, SRZ ;  /* 0x00000000000e7805 */ /* 0x000fe4000001ff00 */
[----:B------:R-:W-:Y:S02]  /*ecd0*/  CS2R R24, SRZ ;  /* 0x0000000000187805 */ /* 0x000fe4000001ff00 */
[----:B------:R-:W-:Y:S02]  /*ece0*/  CS2R R26, SRZ ;  /* 0x00000000001a7805 */ /* 0x000fe4000001ff00 */
[----:B0-----:R-:W-:Y:S01]  /*ecf0*/  CS2R R4, SRZ ;  /* 0x0000000000047805 */ /* 0x001fe2000001ff00 */
[--C-:B------:R-:W-:Y:S01]  /*ed00*/  @!P2 IMAD.X R21, R3, 0x1, R0.reuse, P0 ;  /* 0x000000010315a824 */ /* 0x100fe200000e0600 */
[----:B------:R0:W5:Y:S01]  /*ed10*/  @!P3 LD.E.128 R8, desc[UR56][R12.64] ;  /* 0x000000380c08b980 */ /* 0x000162000c101d00 */
[----:B-1----:R-:W-:Y:S01]  /*ed20*/  CS2R R6, SRZ ;  /* 0x0000000000067805 */ /* 0x002fe2000001ff00 */
[----:B------:R-:W-:-:S02]  /*ed30*/  @!P2 IMAD.X R39, R37, 0x1, R0, P1 ;  /* 0x000000012527a824 */ /* 0x000fc400008e0600 */
[----:B------:R3:W5:Y:S04]  /*ed40*/  @!P2 LD.E.128 R24, desc[UR56][R20.64] ;  /* 0x000000381418a980 */ /* 0x000768000c101d00 */
[----:B------:R3:W5:Y:S01]  /*ed50*/  @!P2 LD.E.128 R4, desc[UR56][R38.64] ;  /* 0x000000382604a980 */ /* 0x000762000c101d00 */
[----:B0-----:R-:W-:-:S06]  /*ed60*/  CS2R R12, SRZ ;  /* 0x00000000000c7805 */ /* 0x001fcc000001ff00 */
[----:B------:R3:W5:Y:S02]  /*ed70*/  @!P4 LD.E.128 R12, desc[UR56][R40.64] ;  /* 0x00000038280cc980 */ /* 0x000764000c101d00 */
.L_x_607:
[----:B------:R-:W-:Y:S05]  /*ed80*/  BSYNC B1 ;  /* 0x0000000000017941 */ /* 0x000fea0003800000 */
.L_x_606:
[C---:B--2---:R-:W-:Y:S01]  /*ed90*/  LEA.HI R0, R191.reuse, R191, RZ, 0x1 ;  /* 0x000000bfbf007211 */ /* 0x044fe200078f08ff */
[----:B---3-5:R-:W-:Y:S01]  /*eda0*/  IMAD.MOV.U32 R20, RZ, RZ, R24 ;  /* 0x000000ffff147224 */ /* 0x028fe200078e0018 */
[--C-:B------:R-:W-:Y:S01]  /*edb0*/  SHF.R.U64 R65, R24, 0x10, R25.reuse ;  /* 0x0000001018417819 */ /* 0x100fe20000001219 */
[----:B------:R-:W-:Y:S01]  /*edc0*/  IMAD.MOV.U32 R24, RZ, RZ, R26 ;  /* 0x000000ffff187224 */ /* 0x000fe200078e001a */
[----:B------:R-:W-:Y:S01]  /*edd0*/  LOP3.LUT R0, R0, 0xfffffffe, RZ, 0xc0, !PT ;  /* 0xfffffffe00007812 */ /* 0x000fe200078ec0ff */
[----:B------:R-:W-:Y:S01]  /*ede0*/  IMAD.MOV.U32 R21, RZ, RZ, R25 ;  /* 0x000000ffff157224 */ /* 0x000fe200078e0019 */
[----:B------:R-:W-:Y:S01]  /*edf0*/  SHF.R.U64 R63, R26, 0x10, R27 ;  /* 0x000000101a3f7819 */ /* 0x000fe2000000121b */
[----:B------:R-:W-:Y:S01]  /*ee00*/  IMAD.MOV.U32 R26, RZ, RZ, R28 ;  /* 0x000000ffff1a7224 */ /* 0x000fe200078e001c */
[----:B------:R-:W-:Y:S01]  /*ee10*/  SHF.R.U64 R61, R28, 0x10, R29 ;  /* 0x000000101c3d7819 */ /* 0x000fe2000000121d */
[----:B------:R-:W-:Y:S01]  /*ee20*/  IMAD.IADD R0, R191, 0x1, -R0 ;  /* 0x00000001bf007824 */ /* 0x000fe200078e0a00 */
[----:B------:R-:W-:Y:S01]  /*ee30*/  MOV R41, R30 ;  /* 0x0000001e00297202 */ /* 0x000fe20000000f00 */
[----:B------:R-:W-:Y:S01]  /*ee40*/  IMAD.MOV.U32 R46, RZ, RZ, R34 ;  /* 0x000000ffff2e7224 */ /* 0x000fe200078e0022 */
[--C-:B------:R-:W-:Y:S01]  /*ee50*/  SHF.R.U64 R60, R30, 0x10, R31.reuse ;  /* 0x000000101e3c7819 */ /* 0x100fe2000000121f */
[----:B------:R-:W-:Y:S01]  /*ee60*/  IMAD.MOV.U32 R43, RZ, RZ, R31 ;  /* 0x000000ffff2b7224 */ /* 0x000fe200078e001f */
[----:B-1----:R-:W-:Y:S01]  /*ee70*/  SHF.L.U32 R3, R0, 0x1f, RZ ;  /* 0x0000001f00037819 */ /* 0x002fe200000006ff */
[----:B------:R-:W-:Y:S01]  /*ee80*/  IMAD.MOV.U32 R44, RZ, RZ, R32 ;  /* 0x000000ffff2c7224 */ /* 0x000fe200078e0020 */
[----:B------:R-:W-:Y:S01]  /*ee90*/  SHF.R.U32.HI R66, RZ, 0x10, R25 ;  /* 0x00000010ff427819 */ /* 0x000fe20000011619 */
[----:B------:R-:W-:Y:S01]  /*eea0*/  IMAD.MOV.U32 R25, RZ, RZ, R27 ;  /* 0x000000ffff197224 */ /* 0x000fe200078e001b */
[----:B------:R-:W0:Y:S01]  /*eeb0*/  SYNCS.PHASECHK.TRANS64.TRYWAIT P0, [R2+URZ+0x2a800], R3 ;  /* 0x02a80003020075a7 */ /* 0x000e22000800017f */
[----:B------:R-:W-:Y:S01]  /*eec0*/  SHF.R.U64 R57, R34, 0x10, R35 ;  /* 0x0000001022397819 */ /* 0x000fe20000001223 */
[----:B------:R-:W-:Y:S01]  /*eed0*/  IMAD.MOV.U32 R45, RZ, RZ, R33 ;  /* 0x000000ffff2d7224 */ /* 0x000fe200078e0021 */
[----:B------:R-:W-:Y:S01]  /*eee0*/  SHF.R.U32.HI R64, RZ, 0x10, R27 ;  /* 0x00000010ff407819 */ /* 0x000fe2000001161b */
[----:B------:R-:W-:Y:S01]  /*eef0*/  IMAD.MOV.U32 R27, RZ, RZ, R29 ;  /* 0x000000ffff1b7224 */ /* 0x000fe200078e001d */
[----:B------:R-:W-:Y:S01]  /*ef00*/  PRMT R34, R24, 0x5410, R63 ;  /* 0x0000541018227816 */ /* 0x000fe2000000003f */
[----:B------:R-:W-:Y:S01]  /*ef10*/  IMAD.MOV.U32 R47, RZ, RZ, R35 ;  /* 0x000000ffff2f7224 */ /* 0x000fe200078e0023 */
[----:B------:R-:W-:Y:S01]  /*ef20*/  SHF.R.U32.HI R58, RZ, 0x10, R31 ;  /* 0x00000010ff3a7819 */ /* 0x000fe2000001161f */
[----:B----4-:R-:W-:Y:S01]  /*ef30*/  IMAD.MOV.U32 R37, RZ, RZ, R4 ;  /* 0x000000ffff257224 */ /* 0x010fe200078e0004 */
[----:B------:R-:W-:Y:S01]  /*ef40*/  PRMT R24, R26, 0x5410, R61 ;  /* 0x000054101a187816 */ /* 0x000fe2000000003d */
[----:B------:R-:W-:Y:S01]  /*ef50*/  IMAD.MOV.U32 R38, RZ, RZ, R5 ;  /* 0x000000ffff267224 */ /* 0x000fe200078e0005 */
[----:B------:R-:W-:Y:S01]  /*ef60*/  SHF.R.U32.HI R62, RZ, 0x10, R29 ;  /* 0x00000010ff3e7819 */ /* 0x000fe2000001161d */
[----:B------:R-:W-:Y:S01]  /*ef70*/  IMAD.MOV.U32 R39, RZ, RZ, R6 ;  /* 0x000000ffff277224 */ /* 0x000fe200078e0006 */
[----:B------:R-:W-:Y:S01]  /*ef80*/  SHF.R.U64 R49, R10, 0x10, R11 ;  /* 0x000000100a317819 */ /* 0x000fe2000000120b */
[----:B------:R-:W-:Y:S01]  /*ef90*/  IMAD.MOV.U32 R40, RZ, RZ, R7 ;  /* 0x000000ffff287224 */ /* 0x000fe200078e0007 */
[----:B------:R-:W-:Y:S01]  /*efa0*/  PRMT R26, R41, 0x5410, R60 ;  /* 0x00005410291a7816 */ /* 0x000fe2000000003c */
[----:B------:R-:W-:Y:S01]  /*efb0*/  IMAD.MOV.U32 R28, RZ, RZ, R8 ;  /* 0x000000ffff1c7224 */ /* 0x000fe200078e0008 */
[--C-:B------:R-:W-:Y:S01]  /*efc0*/  SHF.R.U64 R59, R32, 0x10, R33.reuse ;  /* 0x00000010203b7819 */ /* 0x100fe20000001221 */
[----:B------:R-:W-:Y:S01]  /*efd0*/  IMAD.MOV.U32 R30, RZ, RZ, R10 ;  /* 0x000000ffff1e7224 */ /* 0x000fe200078e000a */
[----:B------:R-:W-:Y:S01]  /*efe0*/  SHF.R.U32.HI R56, RZ, 0x10, R33 ;  /* 0x00000010ff387819 */ /* 0x000fe20000011621 */
[----:B------:R-:W-:Y:S01]  /*eff0*/  IMAD.MOV.U32 R31, RZ, RZ, R11 ;  /* 0x000000ffff1f7224 */ /* 0x000fe200078e000b */
[----:B------:R-:W-:Y:S01]  /*f000*/  SHF.R.U32.HI R54, RZ, 0x10, R35 ;  /* 0x00000010ff367819 */ /* 0x000fe20000011623 */
[----:B------:R-:W-:Y:S01]  /*f010*/  BSSY B1, `(.L_x_608) ;  /* 0x0000025000017945 */ /* 0x000fe20003800000 */
[--C-:B------:R-:W-:Y:S01]  /*f020*/  SHF.R.U64 R52, R4, 0x10, R5.reuse ;  /* 0x0000001004347819 */ /* 0x100fe20000001205 */
[----:B------:R-:W-:Y:S01]  /*f030*/  IMAD.MOV.U32 R0, RZ, RZ, R12 ;  /* 0x000000ffff007224 */ /* 0x000fe200078e000c */
[----:B------:R-:W-:Y:S01]  /*f040*/  SHF.R.U32.HI R55, RZ, 0x10, R5 ;  /* 0x00000010ff377819 */ /* 0x000fe20000011605 */
[----:B------:R-:W-:Y:S01]  /*f050*/  IMAD.MOV.U32 R5, RZ, RZ, R14 ;  /* 0x000000ffff057224 */ /* 0x000fe200078e000e */
[----:B------:R-:W-:Y:S01]  /*f060*/  SHF.R.U64 R50, R6, 0x10, R7 ;  /* 0x0000001006327819 */ /* 0x000fe20000001207 */
[----:B------:R-:W-:Y:S01]  /*f070*/  IMAD.MOV.U32 R6, RZ, RZ, R15 ;  /* 0x000000ffff067224 */ /* 0x000fe200078e000f */
[----:B------:R-:W-:Y:S01]  /*f080*/  SHF.R.U32.HI R53, RZ, 0x10, R7 ;  /* 0x00000010ff357819 */ /* 0x000fe20000011607 */
[----:B------:R-:W-:Y:S01]  /*f090*/  IMAD.MOV.U32 R4, RZ, RZ, R13 ;  /* 0x000000ffff047224 */ /* 0x000fe200078e000d */
[----:B------:R-:W-:-:S02]  /*f0a0*/  SHF.R.U64 R51, R8, 0x10, R9 ;  /* 0x0000001008337819 */ /* 0x000fc40000001209 */
[----:B------:R-:W-:Y:S02]  /*f0b0*/  MOV R29, R9 ;  /* 0x00000009001d7202 */ /* 0x000fe40000000f00 */
[----:B------:R-:W-:Y:S02]  /*f0c0*/  SHF.R.U32.HI R48, RZ, 0x10, R9 ;  /* 0x00000010ff307819 */ /* 0x000fe40000011609 */
[----:B------:R-:W-:Y:S02]  /*f0d0*/  SHF.R.U32.HI R10, RZ, 0x10, R11 ;  /* 0x00000010ff0a7819 */ /* 0x000fe4000001160b */
[----:B------:R-:W-:Y:S02]  /*f0e0*/  VIMNMX R41, R42, 0x80, PT ;  /* 0x000000802a297848 */ /* 0x000fe40003fe0100 */
[----:B------:R-:W-:Y:S02]  /*f0f0*/  PRMT R35, R25, 0x5410, R64 ;  /* 0x0000541019237816 */ /* 0x000fe40000000040 */
[----:B------:R-:W-:-:S02]  /*f100*/  SHF.R.U64 R8, R14, 0x10, R15 ;  /* 0x000000100e087819 */ /* 0x000fc4000000120f */
[----:B------:R-:W-:Y:S02]  /*f110*/  SHF.R.U32.HI R7, RZ, 0x10, R15 ;  /* 0x00000010ff077819 */ /* 0x000fe4000001160f */
[----:B------:R-:W-:Y:S02]  /*f120*/  PRMT R32, R20, 0x5410, R65 ;  /* 0x0000541014207816 */ /* 0x000fe40000000041 */
[----:B------:R-:W-:Y:S02]  /*f130*/  PRMT R33, R21, 0x5410, R66 ;  /* 0x0000541015217816 */ /* 0x000fe40000000042 */
[----:B------:R-:W-:Y:S02]  /*f140*/  PRMT R25, R27, 0x5410, R62 ;  /* 0x000054101b197816 */ /* 0x000fe4000000003e */
[--C-:B------:R-:W-:Y:S02]  /*f150*/  SHF.R.U64 R11, R12, 0x10, R13.reuse ;  /* 0x000000100c0b7819 */ /* 0x100fe4000000120d */
[----:B------:R-:W-:-:S02]  /*f160*/  SHF.R.U32.HI R9, RZ, 0x10, R13 ;  /* 0x00000010ff097819 */ /* 0x000fc4000001160d */
        /* <DEDUP_REMOVED lines=15> */
.L_x_832:
[----:B------:R-:W-:Y:S05]  /*f260*/  BSYNC B1 ;  /* 0x0000000000017941 */ /* 0x000fea0003800000 */
.L_x_608:
[----:B------:R-:W-:Y:S01]  /*f270*/  BSSY B1, `(.L_x_610) ;  /* 0x000011b000017945 */ /* 0x000fe20003800000 */
[----:B------:R-:W-:Y:S02]  /*f280*/  PRMT R13, R0, 0x5410, R11 ;  /* 0x00005410000d7816 */ /* 0x000fe4000000000b */
[----:B------:R-:W-:Y:S02]  /*f290*/  PRMT R12, R4, 0x5410, R9 ;  /* 0x00005410040c7816 */ /* 0x000fe40000000009 */
[----:B0-----:R-:W-:Y:S02]  /*f2a0*/  PRMT R3, R5, 0x5410, R8 ;  /* 0x0000541005037816 */ /* 0x001fe40000000008 */
[----:B------:R-:W-:Y:S01]  /*f2b0*/  PRMT R0, R6, 0x5410, R7 ;  /* 0x0000541006007816 */ /* 0x000fe20000000007 */
[----:B------:R-:W-:Y:S06]  /*f2c0*/  @P1 BRA `(.L_x_611) ;  /* 0x0000001000541947 */ /* 0x000fec0003800000 */
[----:B------:R-:W0:Y:S01]  /*f2d0*/  LDC R43, c[0x0][0x3f4] ;  /* 0x0000fd00ff2b7b82 */ /* 0x000e220000000800 */
[C---:B------:R-:W-:Y:S01]  /*f2e0*/  VIADD R4, R16.reuse, 0x20 ;  /* 0x0000002010047836 */ /* 0x040fe20000000000 */
[----:B------:R-:W-:Y:S01]  /*f2f0*/  BSSY B2, `(.L_x_612) ;  /* 0x0000060000027945 */ /* 0x000fe20003800000 */
[C---:B------:R-:W-:Y:S01]  /*f300*/  VIADD R6, R16.reuse, 0x40 ;  /* 0x0000004010067836 */ /* 0x040fe20000000000 */
[-C--:B0-----:R-:W-:Y:S02]  /*f310*/  ISETP.GE.AND P0, PT, R16, R43.reuse, PT ;  /* 0x0000002b1000720c */ /* 0x081fe40003f06270 */
[-C--:B------:R-:W-:Y:S02]  /*f320*/  ISETP.GE.AND P1, PT, R4, R43.reuse, PT ;  /* 0x0000002b0400720c */ /* 0x080fe40003f26270 */
[----:B------:R-:W-:-:S09]  /*f330*/  ISETP.GE.AND P2, PT, R6, R43, PT ;  /* 0x0000002b0600720c */ /* 0x000fd20003f46270 */
[----:B------:R-:W-:Y:S05]  /*f340*/  @P0 BRA `(.L_x_613) ;  /* 0x0000000400680947 */ /* 0x000fea0003800000 */
[----:B------:R-:W-:Y:S01]  /*f350*/  LEA.HI R6, R43, R214, RZ, 0x1d ;  /* 0x000000d62b067211 */ /* 0x000fe200078fe8ff */
[----:B------:R-:W-:Y:S01]  /*f360*/  IMAD.U32 R52, R37, 0x10000, RZ ;  /* 0x0001000025347824 */ /* 0x000fe200078e00ff */
[----:B------:R-:W-:Y:S01]  /*f370*/  LOP3.LUT R5, R177, 0x38, R16, 0xf8, !PT ;  /* 0x00000038b1057812 */ /* 0x000fe200078ef810 */
[----:B------:R-:W-:Y:S01]  /*f380*/  IMAD.U32 R51, R32, 0x10000, RZ ;  /* 0x0001000020337824 */ /* 0x000fe200078e00ff */
[----:B------:R-:W-:Y:S01]  /*f390*/  SHF.R.S32.HI R7, RZ, 0x1f, R6 ;  /* 0x0000001fff077819 */ /* 0x000fe20000011406 */
[----:B------:R-:W-:Y:S01]  /*f3a0*/  IMAD.SHL.U32 R8, R6, 0x8, RZ ;  /* 0x0000000806087824 */ /* 0x000fe200078e00ff */
[----:B------:R-:W-:Y:S02]  /*f3b0*/  LOP3.LUT R4, R5, R178, RZ, 0x3c, !PT ;  /* 0x000000b205047212 */ /* 0x000fe400078e3cff */
[----:B------:R-:W-:Y:S02]  /*f3c0*/  LEA.HI R6, R7, R6, RZ, 0x3 ;  /* 0x0000000607067211 */ /* 0x000fe400078f18ff */
[----:B------:R-:W-:Y:S01]  /*f3d0*/  LOP3.LUT R7, R177, 0x38, R8, 0xf8, !PT ;  /* 0x00000038b1077812 */ /* 0x000fe200078ef808 */
[----:B------:R-:W-:Y:S01]  /*f3e0*/  IMAD.IADD R5, R179, 0x1, R4 ;  /* 0x00000001b3057824 */ /* 0x000fe200078e0204 */
[----:B------:R-:W-:Y:S01]  /*f3f0*/  LOP3.LUT R53, R37, 0xffff0000, RZ, 0xc0, !PT ;  /* 0xffff000025357812 */ /* 0x000fe200078ec0ff */
[----:B------:R-:W-:Y:S01]  /*f400*/  IMAD.SHL.U32 R6, R6, 0x400, RZ ;  /* 0x0000040006067824 */ /* 0x000fe200078e00ff */
[----:B------:R-:W-:-:S02]  /*f410*/  LOP3.LUT R7, R7, R178, RZ, 0x3c, !PT ;  /* 0x000000b207077212 */ /* 0x000fc400078e3cff */
[----:B------:R-:W-:Y:S02]  /*f420*/  LEA R60, R5, R2, 0x1 ;  /* 0x00000002053c7211 */ /* 0x000fe400078e08ff */
[----:B------:R-:W-:-:S04]  /*f430*/  LOP3.LUT R6, R6, 0x7fffe000, RZ, 0xc0, !PT ;  /* 0x7fffe00006067812 */ /* 0x000fc800078ec0ff */
[----:B------:R-:W-:Y:S02]  /*f440*/  IADD3 R9, R7, R6, R179 ;  /* 0x0000000607097210 */ /* 0x000fe40007ffe0b3 */
[----:B------:R-:W0:Y:S03]  /*f450*/  LDS.128 R4, [R60+0xc400] ;  /* 0x00c400003c047984 */ /* 0x000e260000000c00 */
[----:B------:R-:W-:-:S05]  /*f460*/  IMAD R62, R9, 0x2, R2 ;  /* 0x00000002093e7824 */ /* 0x000fca00078e0202 */
[----:B------:R-:W1:Y:S01]  /*f470*/  LDS.128 R8, [R62+0xc400] ;  /* 0x00c400003e087984 */ /* 0x000e620000000c00 */
[C---:B0-----:R-:W-:Y:S01]  /*f480*/  IMAD.U32 R42, R4.reuse, 0x10000, RZ ;  /* 0x00010000042a7824 */ /* 0x041fe200078e00ff */
[----:B------:R-:W-:Y:S01]  /*f490*/  LOP3.LUT R4, R4, 0xffff0000, RZ, 0xc0, !PT ;  /* 0xffff000004047812 */ /* 0x000fe200078ec0ff */
[C---:B------:R-:W-:Y:S01]  /*f4a0*/  IMAD.U32 R44, R5.reuse, 0x10000, RZ ;  /* 0x00010000052c7824 */ /* 0x040fe200078e00ff */
[----:B------:R-:W-:Y:S01]  /*f4b0*/  LOP3.LUT R5, R5, 0xffff0000, RZ, 0xc0, !PT ;  /* 0xffff000005057812 */ /* 0x000fe200078ec0ff */
[C---:B------:R-:W-:Y:S01]  /*f4c0*/  IMAD.U32 R45, R6.reuse, 0x10000, RZ ;  /* 0x00010000062d7824 */ /* 0x040fe200078e00ff */
[----:B------:R-:W-:Y:S01]  /*f4d0*/  LOP3.LUT R6, R6, 0xffff0000, RZ, 0xc0, !PT ;  /* 0xffff000006067812 */ /* 0x000fe200078ec0ff */
[C---:B------:R-:W-:Y:S01]  /*f4e0*/  IMAD.U32 R46, R7.reuse, 0x10000, RZ ;  /* 0x00010000072e7824 */ /* 0x040fe200078e00ff */
[----:B------:R-:W-:Y:S01]  /*f4f0*/  LOP3.LUT R7, R7, 0xffff0000, RZ, 0xc0, !PT ;  /* 0xffff000007077812 */ /* 0x000fe200078ec0ff */
[C---:B-1----:R-:W-:Y:S01]  /*f500*/  IMAD.U32 R47, R8.reuse, 0x10000, RZ ;  /* 0x00010000082f7824 */ /* 0x042fe200078e00ff */
[----:B------:R-:W-:Y:S01]  /*f510*/  LOP3.LUT R8, R8, 0xffff0000, RZ, 0xc0, !PT ;  /* 0xffff000008087812 */ /* 0x000fe200078ec0ff */
[C---:B------:R-:W-:Y:S01]  /*f520*/  IMAD.U32 R48, R9.reuse, 0x10000, RZ ;  /* 0x0001000009307824 */ /* 0x040fe200078e00ff */
[----:B------:R-:W-:Y:S01]  /*f530*/  LOP3.LUT R9, R9, 0xffff0000, RZ, 0xc0, !PT ;  /* 0xffff000009097812 */ /* 0x000fe200078ec0ff */
[C---:B------:R-:W-:Y:S01]  /*f540*/  FMUL.FTZ R55, R47.reuse, R52 ;  /* 0x000000342f377220 */ /* 0x040fe20000410000 */
[----:B------:R-:W-:Y:S01]  /*f550*/  FMUL.FTZ R57, R47, R51 ;  /* 0x000000332f397220 */ /* 0x000fe20000410000 */
[----:B------:R-:W-:Y:S01]  /*f560*/  LOP3.LUT R47, R32, 0xffff0000, RZ, 0xc0, !PT ;  /* 0xffff0000202f7812 */ /* 0x000fe200078ec0ff */
[----:B------:R-:W-:Y:S01]  /*f570*/  FMUL.FTZ R59, R8, R53 ;  /* 0x00000035083b7220 */ /* 0x000fe20000410000 */
[----:B------:R-:W-:Y:S01]  /*f580*/  FFMA.FTZ R54, R42, R51, -R55 ;  /* 0x000000332a367223 */ /* 0x000fe20000010837 */
[----:B------:R-:W-:Y:S01]  /*f590*/  SHF.L.U32 R55, R38, 0x10, RZ ;  /* 0x0000001026377819 */ /* 0x000fe200000006ff */
[----:B------:R-:W-:-:S02]  /*f5a0*/  IMAD.U32 R51, R33, 0x10000, RZ ;  /* 0x0001000021337824 */ /* 0x000fc400078e00ff */
[-C--:B------:R-:W-:Y:S01]  /*f5b0*/  FMUL.FTZ R61, R8, R47.reuse ;  /* 0x0000002f083d7220 */ /* 0x080fe20000410000 */
[----:B------:R-:W-:Y:S01]  /*f5c0*/  FFMA.FTZ R59, R4, R47, -R59 ;  /* 0x0000002f043b7223 */ /* 0x000fe2000001083b */
[----:B------:R-:W-:Y:S01]  /*f5d0*/  FFMA.FTZ R57, R42, R52, R57 ;  /* 0x000000342a397223 */ /* 0x000fe20000010039 */
[C---:B------:R-:W-:Y:S01]  /*f5e0*/  FMUL.FTZ R47, R48.reuse, R55 ;  /* 0x00000037302f7220 */ /* 0x040fe20000410000 */
[-C--:B------:R-:W-:Y:S01]  /*f5f0*/  FMUL.FTZ R52, R48, R51.reuse ;  /* 0x0000003330347220 */ /* 0x080fe20000410000 */
[C---:B------:R-:W-:Y:S01]  /*f600*/  IMAD.U32 R49, R10.reuse, 0x10000, RZ ;  /* 0x000100000a317824 */ /* 0x040fe200078e00ff */
[----:B------:R-:W-:Y:S01]  /*f610*/  LOP3.LUT R10, R10, 0xffff0000, RZ, 0xc0, !PT ;  /* 0xffff00000a0a7812 */ /* 0x000fe200078ec0ff */
[----:B------:R-:W-:Y:S01]  /*f620*/  FFMA.FTZ R48, R44, R51, -R47 ;  /* 0x000000332c307223 */ /* 0x000fe2000001082f */
[C---:B------:R-:W-:Y:S01]  /*f630*/  LOP3.LUT R51, R39.reuse, 0xffff0000, RZ, 0xc0, !PT ;  /* 0xffff000027337812 */ /* 0x040fe200078ec0ff */
[----:B------:R-:W-:Y:S01]  /*f640*/  FFMA.FTZ R42, R4, R53, R61 ;  /* 0x00000035042a7223 */ /* 0x000fe2000001003d */
[----:B------:R-:W-:Y:S01]  /*f650*/  LOP3.LUT R47, R34, 0xffff0000, RZ, 0xc0, !PT ;  /* 0xffff0000222f7812 */ /* 0x000fe200078ec0ff */
[----:B------:R-:W-:-:S02]  /*f660*/  IMAD.U32 R8, R39, 0x10000, RZ ;  /* 0x0001000027087824 */ /* 0x000fc400078e00ff */
[----:B------:R-:W-:Y:S01]  /*f670*/  FFMA.FTZ R52, R44, R55, R52 ;  /* 0x000000372c347223 */ /* 0x000fe20000010034 */
[----:B------:R-:W-:Y:S02]  /*f680*/  IMAD.U32 R4, R34, 0x10000, RZ ;  /* 0x0001000022047824 */ /* 0x000fe400078e00ff */
[C---:B------:R-:W-:Y:S01]  /*f690*/  FMUL.FTZ R61, R10.reuse, R51 ;  /* 0x000000330a3d7220 */ /* 0x040fe20000410000 */
[C---:B------:R-:W-:Y:S01]  /*f6a0*/  FMUL.FTZ R44, R49.reuse, R8 ;  /* 0x00000008312c7220 */ /* 0x040fe20000410000 */
[----:B------:R-:W-:Y:S01]  /*f6b0*/  FMUL.FTZ R10, R10, R47 ;  /* 0x0000002f0a0a7220 */ /* 0x000fe20000410000 */
[-C--:B------:R-:W-:Y:S01]  /*f6c0*/  FMUL.FTZ R56, R49, R4.reuse ;  /* 0x0000000431387220 */ /* 0x080fe20000410000 */
[----:B------:R-:W-:Y:S02]  /*f6d0*/  IMAD.U32 R50, R11, 0x10000, RZ ;  /* 0x000100000b327824 */ /* 0x000fe400078e00ff */
[----:B------:R-:W-:Y:S01]  /*f6e0*/  FFMA.FTZ R55, R45, R4, -R44 ;  /* 0x000000042d377223 */ /* 0x000fe2000001082c */
[----:B------:R-:W-:-:S02]  /*f6f0*/  IMAD.U32 R53, R40, 0x10000, RZ ;  /* 0x0001000028357824 */ /* 0x000fc400078e00ff */
[----:B------:R-:W-:Y:S01]  /*f700*/  FFMA.FTZ R56, R45, R8, R56 ;  /* 0x000000082d387223 */ /* 0x000fe20000010038 */
[----:B------:R-:W-:Y:S02]  /*f710*/  IMAD.U32 R49, R35, 0x10000, RZ ;  /* 0x0001000023317824 */ /* 0x000fe400078e00ff */
[C---:B------:R-:W-:Y:S01]  /*f720*/  FFMA.FTZ R58, R6.reuse, R47, -R61 ;  /* 0x0000002f063a7223 */ /* 0x040fe2000001083d */
[----:B------:R-:W-:Y:S01]  /*f730*/  FFMA.FTZ R51, R6, R51, R10 ;  /* 0x0000003306337223 */ /* 0x000fe2000001000a */
[----:B------:R-:W-:Y:S01]  /*f740*/  LOP3.LUT R11, R11, 0xffff0000, RZ, 0xc0, !PT ;  /* 0xffff00000b0b7812 */ /* 0x000fe200078ec0ff */
[C---:B------:R-:W-:Y:S01]  /*f750*/  FMUL.FTZ R45, R50.reuse, R53 ;  /* 0x00000035322d7220 */ /* 0x040fe20000410000 */
[-C--:B------:R-:W-:Y:S01]  /*f760*/  FMUL.FTZ R47, R50, R49.reuse ;  /* 0x00000031322f7220 */ /* 0x080fe20000410000 */
[----:B------:R-:W-:Y:S02]  /*f770*/  LOP3.LUT R8, R38, 0xffff0000, RZ, 0xc0, !PT ;  /* 0xffff000026087812 */ /* 0x000fe400078ec0ff */
[----:B------:R-:W-:Y:S01]  /*f780*/  LOP3.LUT R10, R40, 0xffff0000, RZ, 0xc0, !PT ;  /* 0xffff0000280a7812 */ /* 0x000fe200078ec0ff */
[C---:B------:R-:W-:Y:S01]  /*f790*/  FFMA.FTZ R49, R46.reuse, R49, -R45 ;  /* 0x000000312e317223 */ /* 0x040fe2000001082d */
[----:B------:R-:W-:Y:S01]  /*f7a0*/  LOP3.LUT R4, R33, 0xffff0000, RZ, 0xc0, !PT ;  /* 0xffff000021047812 */ /* 0x000fe200078ec0ff */
[----:B------:R-:W-:Y:S01]  /*f7b0*/  FFMA.FTZ R47, R46, R53, R47 ;  /* 0x000000352e2f7223 */ /* 0x000fe2000001002f */
[----:B------:R-:W-:Y:S01]  /*f7c0*/  LOP3.LUT R6, R35, 0xffff0000, RZ, 0xc0, !PT ;  /* 0xffff000023067812 */ /* 0x000fe200078ec0ff */
[----:B------:R-:W-:Y:S01]  /*f7d0*/  FMUL.FTZ R44, R9, R8 ;  /* 0x00000008092c7220 */ /* 0x000fe20000410000 */
[----:B------:R-:W-:Y:S01]  /*f7e0*/  FMUL.FTZ R46, R11, R10 ;  /* 0x0000000a0b2e7220 */ /* 0x000fe20000410000 */
[----:B------:R-:W-:-:S02]  /*f7f0*/  FMUL.FTZ R45, R9, R4 ;  /* 0x00000004092d7220 */ /* 0x000fc40000410000 */
[----:B------:R-:W-:Y:S01]  /*f800*/  FMUL.FTZ R11, R11, R6 ;  /* 0x000000060b0b7220 */ /* 0x000fe20000410000 */
[----:B------:R-:W-:Y:S01]  /*f810*/  FFMA.FTZ R9, R5, R4, -R44 ;  /* 0x0000000405097223 */ /* 0x000fe2000001082c */
[----:B------:R-:W-:Y:S01]  /*f820*/  FFMA.FTZ R46, R7, R6, -R46 ;  /* 0x00000006072e7223 */ /* 0x000fe2000001082e */
[----:B------:R-:W-:Y:S01]  /*f830*/  FFMA.FTZ R45, R5, R8, R45 ;  /* 0x00000008052d7223 */ /* 0x000fe2000001002d */
[----:B------:R-:W-:Y:S01]  /*f840*/  FFMA.FTZ R44, R7, R10, R11 ;  /* 0x0000000a072c7223 */ /* 0x000fe2000001000b */
[----:B------:R-:W-:Y:S02]  /*f850*/  F2FP.BF16.F32.PACK_AB R6, R58, R55 ;  /* 0x000000373a06723e */ /* 0x000fe400000010ff */
[----:B------:R-:W-:Y:S02]  /*f860*/  F2FP.BF16.F32.PACK_AB R4, R59, R54 ;  /* 0x000000363b04723e */ /* 0x000fe400000010ff */
[----:B------:R-:W-:Y:S02]  /*f870*/  F2FP.BF16.F32.PACK_AB R5, R9, R48 ;  /* 0x000000300905723e */ /* 0x000fe400000010ff */
[----:B------:R-:W-:-:S02]  /*f880*/  F2FP.BF16.F32.PACK_AB R7, R46, R49 ;  /* 0x000000312e07723e */ /* 0x000fc400000010ff */
[----:B------:R-:W-:Y:S02]  /*f890*/  F2FP.BF16.F32.PACK_AB R10, R51, R56 ;  /* 0x00000038330a723e */ /* 0x000fe400000010ff */
[----:B------:R-:W-:Y:S01]  /*f8a0*/  F2FP.BF16.F32.PACK_AB R8, R42, R57 ;  /* 0x000000392a08723e */ /* 0x000fe200000010ff */
[----:B------:R0:W-:Y:S01]  /*f8b0*/  STS.128 [R60+0xc400], R4 ;  /* 0x00c400043c007388 */ /* 0x0001e20000000c00 */
[----:B------:R-:W-:Y:S02]  /*f8c0*/  F2FP.BF16.F32.PACK_AB R9, R45, R52 ;  /* 0x000000342d09723e */ /* 0x000fe400000010ff */
[----:B------:R-:W-:-:S05]  /*f8d0*/  F2FP.BF16.F32.PACK_AB R11, R44, R47 ;  /* 0x0000002f2c0b723e */ /* 0x000fca00000010ff */
[----:B------:R0:W-:Y:S02]  /*f8e0*/  STS.128 [R62+0xc400], R8 ;  /* 0x00c400083e007388 */ /* 0x0001e40000000c00 */
.L_x_613:
[----:B------:R-:W-:Y:S05]  /*f8f0*/  BSYNC B2 ;  /* 0x0000000000027941 */ /* 0x000fea0003800000 */
.L_x_612:
[----:B------:R-:W-:Y:S04]  /*f900*/  BSSY B2, `(.L_x_614) ;  /* 0x0000059000027945 */ /* 0x000fe80003800000 */
[----:B------:R-:W-:Y:S05]  /*f910*/  @P1 BRA `(.L_x_615) ;  /* 0x00000004005c1947 */ /* 0x000fea0003800000 */
[----:B0-----:R-:W2:Y:S01]  /*f920*/  LDL R60, [R1+0x60] ;  /* 0x00006000013c7983 */ /* 0x001ea20000100800 */
[----:B------:R-:W-:Y:S01]  /*f930*/  LEA.HI R4, R43, R163, RZ, 0x1d ;  /* 0x000000a32b047211 */ /* 0x000fe200078fe8ff */
[C---:B------:R-:W-:Y:S01]  /*f940*/  IMAD.U32 R55, R28.reuse, 0x10000, RZ ;  /* 0x000100001c377824 */ /* 0x040fe200078e00ff */
[----:B------:R-:W-:Y:S01]  /*f950*/  LOP3.LUT R57, R28, 0xffff0000, RZ, 0xc0, !PT ;  /* 0xffff00001c397812 */ /* 0x000fe200078ec0ff */
[----:B------:R-:W-:Y:S01]  /*f960*/  IMAD.U32 R53, R24, 0x10000, RZ ;  /* 0x0001000018357824 */ /* 0x000fe200078e00ff */
[----:B------:R-:W-:Y:S01]  /*f970*/  SHF.R.S32.HI R5, RZ, 0x1f, R4 ;  /* 0x0000001fff057819 */ /* 0x000fe20000011404 */
[----:B------:R-:W-:-:S03]  /*f980*/  IMAD.SHL.U32 R6, R4, 0x8, RZ ;  /* 0x0000000804067824 */ /* 0x000fc600078e00ff */
[----:B------:R-:W-:Y:S02]  /*f990*/  LEA.HI R4, R5, R4, RZ, 0x3 ;  /* 0x0000000405047211 */ /* 0x000fe400078f18ff */
[----:B------:R-:W-:-:S03]  /*f9a0*/  LOP3.LUT R5, R177, 0x38, R6, 0xf8, !PT ;  /* 0x00000038b1057812 */ /* 0x000fc600078ef806 */
[----:B------:R-:W-:Y:S01]  /*f9b0*/  IMAD.SHL.U32 R4, R4, 0x400, RZ ;  /* 0x0000040004047824 */ /* 0x000fe200078e00ff */
[----:B------:R-:W-:-:S04]  /*f9c0*/  LOP3.LUT R5, R5, R178, RZ, 0x3c, !PT ;  /* 0x000000b205057212 */ /* 0x000fc800078e3cff */
[----:B------:R-:W-:-:S04]  /*f9d0*/  LOP3.LUT R4, R4, 0x7fffe000, RZ, 0xc0, !PT ;  /* 0x7fffe00004047812 */ /* 0x000fc800078ec0ff */
[----:B------:R-:W-:-:S05]  /*f9e0*/  IADD3 R9, R5, R4, R179 ;  /* 0x0000000405097210 */ /* 0x000fca0007ffe0b3 */
[----:B------:R-:W-:-:S05]  /*f9f0*/  IMAD R42, R9, 0x2, R2 ;  /* 0x00000002092a7824 */ /* 0x000fca00078e0202 */
[----:B------:R-:W0:Y:S02]  /*fa00*/  LDS.128 R8, [R42+0xc400] ;  /* 0x00c400002a087984 */ /* 0x000e240000000c00 */
[C---:B0-----:R-:W-:Y:S01]  /*fa10*/  IMAD.U32 R48, R8.reuse, 0x10000, RZ ;  /* 0x0001000008307824 */ /* 0x041fe200078e00ff */
[----:B------:R-:W-:Y:S01]  /*fa20*/  LOP3.LUT R8, R8, 0xffff0000, RZ, 0xc0, !PT ;  /* 0xffff000008087812 */ /* 0x000fe200078ec0ff */
[C---:B------:R-:W-:Y:S01]  /*fa30*/  IMAD.U32 R49, R9.reuse, 0x10000, RZ ;  /* 0x0001000009317824 */ /* 0x040fe200078e00ff */
[----:B------:R-:W-:Y:S01]  /*fa40*/  LOP3.LUT R9, R9, 0xffff0000, RZ, 0xc0, !PT ;  /* 0xffff000009097812 */ /* 0x000fe200078ec0ff */
[C---:B------:R-:W-:Y:S01]  /*fa50*/  FMUL.FTZ R59, R48.reuse, R55 ;  /* 0x00000037303b7220 */ /* 0x040fe20000410000 */
[----:B------:R-:W-:Y:S01]  /*fa60*/  FMUL.FTZ R61, R48, R53 ;  /* 0x00000035303d7220 */ /* 0x000fe20000410000 */
[----:B------:R-:W-:Y:S01]  /*fa70*/  FMUL.FTZ R63, R8, R57 ;  /* 0x00000039083f7220 */ /* 0x000fe20000410000 */
[----:B------:R-:W-:Y:S02]  /*fa80*/  IMAD.U32 R48, R29, 0x10000, RZ ;  /* 0x000100001d307824 */ /* 0x000fe400078e00ff */
[C---:B------:R-:W-:Y:S01]  /*fa90*/  IMAD.U32 R50, R10.reuse, 0x10000, RZ ;  /* 0x000100000a327824 */ /* 0x040fe200078e00ff */
[----:B------:R-:W-:Y:S01]  /*faa0*/  LOP3.LUT R10, R10, 0xffff0000, RZ, 0xc0, !PT ;  /* 0xffff00000a0a7812 */ /* 0x000fe200078ec0ff */
[C---:B------:R-:W-:Y:S01]  /*fab0*/  IMAD.U32 R51, R11.reuse, 0x10000, RZ ;  /* 0x000100000b337824 */ /* 0x040fe200078e00ff */
[----:B------:R-:W-:Y:S01]  /*fac0*/  LOP3.LUT R11, R11, 0xffff0000, RZ, 0xc0, !PT ;  /* 0xffff00000b0b7812 */ /* 0x000fe200078ec0ff */
[----:B--2---:R-:W0:Y:S02]  /*fad0*/  LDS.128 R4, [R60] ;  /* 0x000000003c047984 */ /* 0x004e240000000c00 */
[C---:B0-----:R-:W-:Y:S01]  /*fae0*/  IMAD.U32 R44, R4.reuse, 0x10000, RZ ;  /* 0x00010000042c7824 */ /* 0x041fe200078e00ff */
[----:B------:R-:W-:Y:S01]  /*faf0*/  LOP3.LUT R4, R4, 0xffff0000, RZ, 0xc0, !PT ;  /* 0xffff000004047812 */ /* 0x000fe200078ec0ff */
[----:B------:R-:W-:Y:S01]  /*fb00*/  IMAD.U32 R45, R5, 0x10000, RZ ;  /* 0x00010000052d7824 */ /* 0x000fe200078e00ff */
[----:B------:R-:W-:Y:S01]  /*fb10*/  SHF.L.U32 R47, R7, 0x10, RZ ;  /* 0x00000010072f7819 */ /* 0x000fe200000006ff */
[----:B------:R-:W-:Y:S01]  /*fb20*/  FFMA.FTZ R59, R44, R53, -R59 ;  /* 0x000000352c3b7223 */ /* 0x000fe2000001083b */
[----:B------:R-:W-:Y:S01]  /*fb30*/  LOP3.LUT R53, R24, 0xffff0000, RZ, 0xc0, !PT ;  /* 0xffff000018357812 */ /* 0x000fe200078ec0ff */
[----:B------:R-:W-:Y:S01]  /*fb40*/  FFMA.FTZ R61, R44, R55, R61 ;  /* 0x000000372c3d7223 */ /* 0x000fe2000001003d */
[----:B------:R-:W-:Y:S01]  /*fb50*/  IMAD.U32 R44, R25, 0x10000, RZ ;  /* 0x00010000192c7824 */ /* 0x000fe200078e00ff */
[----:B------:R-:W-:Y:S01]  /*fb60*/  LOP3.LUT R5, R5, 0xffff0000, RZ, 0xc0, !PT ;  /* 0xffff000005057812 */ /* 0x000fe200078ec0ff */
[----:B------:R-:W-:-:S02]  /*fb70*/  IMAD.U32 R46, R6, 0x10000, RZ ;  /* 0x00010000062e7824 */ /* 0x000fc400078e00ff */
[-C--:B------:R-:W-:Y:S01]  /*fb80*/  FMUL.FTZ R55, R8, R53.reuse ;  /* 0x0000003508377220 */ /* 0x080fe20000410000 */
[----:B------:R-:W-:Y:S01]  /*fb90*/  FFMA.FTZ R52, R4, R53, -R63 ;  /* 0x0000003504347223 */ /* 0x000fe2000001083f */
[C---:B------:R-:W-:Y:S01]  /*fba0*/  FMUL.FTZ R8, R49.reuse, R48 ;  /* 0x0000003031087220 */ /* 0x040fe20000410000 */
[----:B------:R-:W-:Y:S02]  /*fbb0*/  IMAD.U32 R53, R30, 0x10000, RZ ;  /* 0x000100001e357824 */ /* 0x000fe400078e00ff */
[-C--:B------:R-:W-:Y:S01]  /*fbc0*/  FMUL.FTZ R63, R49, R44.reuse ;  /* 0x0000002c313f7220 */ /* 0x080fe20000410000 */
[----:B------:R-:W-:Y:S01]  /*fbd0*/  FFMA.FTZ R54, R4, R57, R55 ;  /* 0x0000003904367223 */ /* 0x000fe20000010037 */
[C---:B------:R-:W-:Y:S01]  /*fbe0*/  FFMA.FTZ R56, R45.reuse, R44, -R8 ;  /* 0x0000002c2d387223 */ /* 0x040fe20000010808 */
[----:B------:R-:W-:Y:S02]  /*fbf0*/  IMAD.U32 R49, R26, 0x10000, RZ ;  /* 0x000100001a317824 */ /* 0x000fe400078e00ff */
[----:B------:R-:W-:Y:S01]  /*fc00*/  FFMA.FTZ R63, R45, R48, R63 ;  /* 0x000000302d3f7223 */ /* 0x000fe2000001003f */
[----:B------:R-:W-:Y:S01]  /*fc10*/  FMUL.FTZ R57, R50, R53 ;  /* 0x0000003532397220 */ /* 0x000fe20000410000 */
[----:B------:R-:W-:Y:S01]  /*fc20*/  LOP3.LUT R55, R30, 0xffff0000, RZ, 0xc0, !PT ;  /* 0xffff00001e377812 */ /* 0x000fe200078ec0ff */
[----:B------:R-:W-:Y:S01]  /*fc30*/  IMAD.U32 R44, R31, 0x10000, RZ ;  /* 0x000100001f2c7824 */ /* 0x000fe200078e00ff */
[----:B------:R-:W-:Y:S01]  /*fc40*/  LOP3.LUT R45, R26, 0xffff0000, RZ, 0xc0, !PT ;  /* 0xffff00001a2d7812 */ /* 0x000fe200078ec0ff */
[-C--:B------:R-:W-:Y:S01]  /*fc50*/  FMUL.FTZ R65, R50, R49.reuse ;  /* 0x0000003132417220 */ /* 0x080fe20000410000 */
[----:B------:R-:W-:Y:S01]  /*fc60*/  LOP3.LUT R6, R6, 0xffff0000, RZ, 0xc0, !PT ;  /* 0xffff000006067812 */ /* 0x000fe200078ec0ff */
[----:B------:R-:W-:Y:S01]  /*fc70*/  FFMA.FTZ R57, R46, R49, -R57 ;  /* 0x000000312e397223 */ /* 0x000fe20000010839 */
[----:B------:R-:W-:Y:S01]  /*fc80*/  SHF.L.U32 R4, R27, 0x10, RZ ;  /* 0x000000101b047819 */ /* 0x000fe200000006ff */
[C---:B------:R-:W-:Y:S01]  /*fc90*/  FMUL.FTZ R49, R10.reuse, R55 ;  /* 0x000000370a317220 */ /* 0x040fe20000410000 */
[----:B------:R-:W-:Y:S01]  /*fca0*/  FMUL.FTZ R10, R10, R45 ;  /* 0x0000002d0a0a7220 */ /* 0x000fe20000410000 */
[----:B------:R-:W-:Y:S01]  /*fcb0*/  FMUL.FTZ R8, R51, R44 ;  /* 0x0000002c33087220 */ /* 0x000fe20000410000 */
[----:B------:R-:W-:Y:S01]  /*fcc0*/  FFMA.FTZ R65, R46, R53, R65 ;  /* 0x000000352e417223 */ /* 0x000fe20000010041 */
[C---:B------:R-:W-:Y:S01]  /*fcd0*/  FFMA.FTZ R46, R6.reuse, R45, -R49 ;  /* 0x0000002d062e7223 */ /* 0x040fe20000010831 */
[----:B------:R-:W-:Y:S01]  /*fce0*/  FFMA.FTZ R48, R6, R55, R10 ;  /* 0x0000003706307223 */ /* 0x000fe2000001000a */
[-C--:B------:R-:W-:Y:S01]  /*fcf0*/  FFMA.FTZ R49, R47, R4.reuse, -R8 ;  /* 0x000000042f317223 */ /* 0x080fe20000010808 */
[----:B------:R-:W-:Y:S01]  /*fd00*/  FMUL.FTZ R50, R51, R4 ;  /* 0x0000000433327220 */ /* 0x000fe20000410000 */
[----:B------:R-:W-:-:S02]  /*fd10*/  LOP3.LUT R8, R29, 0xffff0000, RZ, 0xc0, !PT ;  /* 0xffff00001d087812 */ /* 0x000fc400078ec0ff */
[----:B------:R-:W-:Y:S01]  /*fd20*/  LOP3.LUT R10, R31, 0xffff0000, RZ, 0xc0, !PT ;  /* 0xffff00001f0a7812 */ /* 0x000fe200078ec0ff */
[----:B------:R-:W-:Y:S01]  /*fd30*/  FFMA.FTZ R50, R47, R44, R50 ;  /* 0x0000002c2f327223 */ /* 0x000fe20000010032 */
[----:B------:R-:W-:Y:S01]  /*fd40*/  LOP3.LUT R4, R25, 0xffff0000, RZ, 0xc0, !PT ;  /* 0xffff000019047812 */ /* 0x000fe200078ec0ff */
[----:B------:R-:W-:Y:S01]  /*fd50*/  FMUL.FTZ R44, R9, R8 ;  /* 0x00000008092c7220 */ /* 0x000fe20000410000 */
[----:B------:R-:W-:Y:S01]  /*fd60*/  LOP3.LUT R6, R27, 0xffff0000, RZ, 0xc0, !PT ;  /* 0xffff00001b067812 */ /* 0x000fe200078ec0ff */
[----:B------:R-:W-:Y:S01]  /*fd70*/  FMUL.FTZ R58, R11, R10 ;  /* 0x0000000a0b3a7220 */ /* 0x000fe20000410000 */
[----:B------:R-:W-:Y:S01]  /*fd80*/  LOP3.LUT R7, R7, 0xffff0000, RZ, 0xc0, !PT ;  /* 0xffff000007077812 */ /* 0x000fe200078ec0ff */
[-C--:B------:R-:W-:Y:S01]  /*fd90*/  FMUL.FTZ R45, R9, R4.reuse ;  /* 0x00000004092d7220 */ /* 0x080fe20000410000 */
[----:B------:R-:W-:Y:S01]  /*fda0*/  FFMA.FTZ R9, R5, R4, -R44 ;  /* 0x0000000405097223 */ /* 0x000fe2000001082c */
[-C--:B------:R-:W-:Y:S01]  /*fdb0*/  FMUL.FTZ R11, R11, R6.reuse ;  /* 0x000000060b0b7220 */ /* 0x080fe20000410000 */
[----:B------:R-:W-:Y:S01]  /*fdc0*/  F2FP.BF16.F32.PACK_AB R4, R52, R59 ;  /* 0x0000003b3404723e */ /* 0x000fe200000010ff */
[----:B------:R-:W-:Y:S01]  /*fdd0*/  FFMA.FTZ R58, R7, R6, -R58 ;  /* 0x00000006073a7223 */ /* 0x000fe2000001083a */
[----:B------:R-:W-:Y:S01]  /*fde0*/  FFMA.FTZ R44, R5, R8, R45 ;  /* 0x00000008052c7223 */ /* 0x000fe2000001002d */
[----:B------:R-:W-:Y:S01]  /*fdf0*/  FFMA.FTZ R11, R7, R10, R11 ;  /* 0x0000000a070b7223 */ /* 0x000fe2000001000b */
[----:B------:R-:W-:-:S02]  /*fe00*/  F2FP.BF16.F32.PACK_AB R6, R46, R57 ;  /* 0x000000392e06723e */ /* 0x000fc400000010ff */
[----:B------:R-:W-:Y:S02]  /*fe10*/  F2FP.BF16.F32.PACK_AB R5, R9, R56 ;  /* 0x000000380905723e */ /* 0x000fe400000010ff */
[----:B------:R-:W-:Y:S02]  /*fe20*/  F2FP.BF16.F32.PACK_AB R7, R58, R49 ;  /* 0x000000313a07723e */ /* 0x000fe400000010ff */
[----:B------:R-:W-:Y:S02]  /*fe30*/  F2FP.BF16.F32.PACK_AB R10, R48, R65 ;  /* 0x00000041300a723e */ /* 0x000fe400000010ff */
[----:B------:R-:W-:Y:S01]  /*fe40*/  F2FP.BF16.F32.PACK_AB R8, R54, R61 ;  /* 0x0000003d3608723e */ /* 0x000fe200000010ff */
[----:B------:R1:W-:Y:S01]  /*fe50*/  STS.128 [R60], R4 ;  /* 0x000000043c007388 */ /* 0x0003e20000000c00 */
[----:B------:R-:W-:Y:S02]  /*fe60*/  F2FP.BF16.F32.PACK_AB R9, R44, R63 ;  /* 0x0000003f2c09723e */ /* 0x000fe400000010ff */
[----:B------:R-:W-:-:S05]  /*fe70*/  F2FP.BF16.F32.PACK_AB R11, R11, R50 ;  /* 0x000000320b0b723e */ /* 0x000fca00000010ff */
[----:B------:R1:W-:Y:S02]  /*fe80*/  STS.128 [R42+0xc400], R8 ;  /* 0x00c400082a007388 */ /* 0x0003e40000000c00 */
.L_x_615:
[----:B------:R-:W-:Y:S05]  /*fe90*/  BSYNC B2 ;  /* 0x0000000000027941 */ /* 0x000fea0003800000 */
.L_x_614:
[----:B------:R-:W-:Y:S05]  /*fea0*/  @P2 BRA `(.L_x_611) ;  /* 0x00000004005c2947 */ /* 0x000fea0003800000 */
[----:B------:R-:W2:Y:S01]  /*feb0*/  LDL R61, [R1+0x4c] ;  /* 0x00004c00013d7983 */ /* 0x000ea20000100800 */
[----:B------:R-:W-:Y:S01]  /*fec0*/  LEA.HI R43, R43, R164, RZ, 0x1d ;  /* 0x000000a42b2b7211 */ /* 0x000fe200078fe8ff */
[C---:B------:R-:W-:Y:S01]  /*fed0*/  IMAD.U32 R54, R13.reuse, 0x10000, RZ ;  /* 0x000100000d367824 */ /* 0x040fe200078e00ff */
[----:B------:R-:W-:Y:S01]  /*fee0*/  LOP3.LUT R51, R13, 0xffff0000, RZ, 0xc0, !PT ;  /* 0xffff00000d337812 */ /* 0x000fe200078ec0ff */
[----:B------:R-:W-:Y:S01]  /*fef0*/  IMAD.U32 R52, R21, 0x10000, RZ ;  /* 0x0001000015347824 */ /* 0x000fe200078e00ff */
[----:B01----:R-:W-:Y:S01]  /*ff00*/  SHF.R.S32.HI R6, RZ, 0x1f, R43 ;  /* 0x0000001fff067819 */ /* 0x003fe2000001142b */
[----:B------:R-:W-:Y:S02]  /*ff10*/  IMAD.SHL.U32 R4, R43, 0x8, RZ ;  /* 0x000000082b047824 */ /* 0x000fe400078e00ff */
[----:B------:R-:W-:Y:S01]  /*ff20*/  IMAD.U32 R53, R12, 0x10000, RZ ;  /* 0x000100000c357824 */ /* 0x000fe200078e00ff */
        /* <DEDUP_REMOVED lines=10> */
[----:B------:R-:W-:Y:S01]  /*ffd0*/  IMAD.U32 R48, R9, 0x10000, RZ ;  /* 0x0001000009307824 */ /* 0x000fe200078e00ff */
[----:B------:R-:W-:Y:S01]  /*ffe0*/  SHF.L.U32 R49, R10, 0x10, RZ ;  /* 0x000000100a317819 */ /* 0x000fe200000006ff */
[C---:B------:R-:W-:Y:S01]  /*fff0*/  FMUL.FTZ R56, R47.reuse, R54 ;  /* 0x000000362f387220 */ /* 0x040fe20000410000 */
[-C--:B------:R-:W-:Y:S01]  /*10000*/  FMUL.FTZ R58, R47, R52.reuse ;  /* 0x000000342f3a7220 */ /* 0x080fe20000410000 */
[----:B------:R-:W-:Y:S01]  /*10010*/  LOP3.LUT R47, R21, 0xffff0000, RZ, 0xc0, !PT ;  /* 0xffff0000152f7812 */ /* 0x000fe200078ec0ff */
[----:B------:R-:W-:Y:S01]  /*10020*/  FMUL.FTZ R55, R8, R51 ;  /* 0x0000003308377220 */ /* 0x000fe20000410000 */
[----:B------:R-:W-:Y:S01]  /*10030*/  LOP3.LUT R10, R10, 0xffff0000, RZ, 0xc0, !PT ;  /* 0xffff00000a0a7812 */ /* 0x000fe200078ec0ff */
[----:B------:R-:W-:Y:S01]  /*10040*/  IMAD.U32 R50, R11, 0x10000, RZ ;  /* 0x000100000b327824 */ /* 0x000fe200078e00ff */
[----:B------:R-:W-:Y:S01]  /*10050*/  LOP3.LUT R9, R9, 0xffff0000, RZ, 0xc0, !PT ;  /* 0xffff000009097812 */ /* 0x000fe200078ec0ff */
[----:B------:R-:W-:Y:S01]  /*10060*/  FMUL.FTZ R57, R8, R47 ;  /* 0x0000002f08397220 */ /* 0x000fe20000410000 */
[----:B------:R-:W-:Y:S01]  /*10070*/  IMAD.U32 R8, R3, 0x10000, RZ ;  /* 0x0001000003087824 */ /* 0x000fe200078e00ff */
[----:B------:R-:W-:Y:S01]  /*10080*/  LOP3.LUT R11, R11, 0xffff0000, RZ, 0xc0, !PT ;  /* 0xffff00000b0b7812 */ /* 0x000fe200078ec0ff */
[----:B--2---:R-:W0:Y:S02]  /*10090*/  LDS.128 R4, [R61] ;  /* 0x000000003d047984 */ /* 0x004e240000000c00 */
[C---:B0-----:R-:W-:Y:S01]  /*100a0*/  IMAD.U32 R43, R4.reuse, 0x10000, RZ ;  /* 0x00010000042b7824 */ /* 0x041fe200078e00ff */
[----:B------:R-:W-:Y:S01]  /*100b0*/  LOP3.LUT R4, R4, 0xffff0000, RZ, 0xc0, !PT ;  /* 0xffff000004047812 */ /* 0x000fe200078ec0ff */
[C---:B------:R-:W-:Y:S01]  /*100c0*/  IMAD.U32 R44, R5.reuse, 0x10000, RZ ;  /* 0x00010000052c7824 */ /* 0x040fe200078e00ff */
[----:B------:R-:W-:Y:S01]  /*100d0*/  LOP3.LUT R5, R5, 0xffff0000, RZ, 0xc0, !PT ;  /* 0xffff000005057812 */ /* 0x000fe200078ec0ff */
[C---:B------:R-:W-:Y:S01]  /*100e0*/  FFMA.FTZ R56, R43.reuse, R52, -R56 ;  /* 0x000000342b387223 */ /* 0x040fe20000010838 */
[----:B------:R-:W-:Y:S01]  /*100f0*/  FFMA.FTZ R58, R43, R54, R58 ;  /* 0x000000362b3a7223 */ /* 0x000fe2000001003a */
[----:B------:R-:W-:-:S02]  /*10100*/  IMAD.U32 R43, R20, 0x10000, RZ ;  /* 0x00010000142b7824 */ /* 0x000fc400078e00ff */
[----:B------:R-:W-:Y:S01]  /*10110*/  FFMA.FTZ R55, R4, R47, -R55 ;  /* 0x0000002f04377223 */ /* 0x000fe20000010837 */
[----:B------:R-:W-:Y:S01]  /*10120*/  FMUL.FTZ R47, R48, R53 ;  /* 0x00000035302f7220 */ /* 0x000fe20000410000 */
[----:B------:R-:W-:Y:S01]  /*10130*/  FFMA.FTZ R57, R4, R51, R57 ;  /* 0x0000003304397223 */ /* 0x000fe20000010039 */
[-C--:B------:R-:W-:Y:S01]  /*10140*/  FMUL.FTZ R52, R48, R43.reuse ;  /* 0x0000002b30347220 */ /* 0x080fe20000410000 */
[----:B------:R-:W-:Y:S01]  /*10150*/  LOP3.LUT R51, R3, 0xffff0000, RZ, 0xc0, !PT ;  /* 0xffff000003337812 */ /* 0x000fe200078ec0ff */
[C---:B------:R-:W-:Y:S01]  /*10160*/  FFMA.FTZ R48, R44.reuse, R43, -R47 ;  /* 0x0000002b2c307223 */ /* 0x040fe2000001082f */
[C---:B------:R-:W-:Y:S01]  /*10170*/  LOP3.LUT R43, R15.reuse, 0xffff0000, RZ, 0xc0, !PT ;  /* 0xffff00000f2b7812 */ /* 0x040fe200078ec0ff */
[----:B------:R-:W-:Y:S02]  /*10180*/  IMAD.U32 R4, R15, 0x10000, RZ ;  /* 0x000100000f047824 */ /* 0x000fe400078e00ff */
[----:B------:R-:W-:Y:S01]  /*10190*/  FFMA.FTZ R52, R44, R53, R52 ;  /* 0x000000352c347223 */ /* 0x000fe20000010034 */
[C---:B------:R-:W-:Y:S01]  /*101a0*/  IMAD.U32 R45, R6.reuse, 0x10000, RZ ;  /* 0x00010000062d7824 */ /* 0x040fe200078e00ff */
[----:B------:R-:W-:Y:S01]  /*101b0*/  LOP3.LUT R6, R6, 0xffff0000, RZ, 0xc0, !PT ;  /* 0xffff000006067812 */ /* 0x000fe200078ec0ff */
[C---:B------:R-:W-:Y:S01]  /*101c0*/  FMUL.FTZ R59, R10.reuse, R51 ;  /* 0x000000330a3b7220 */ /* 0x040fe20000410000 */
[C---:B------:R-:W-:Y:S01]  /*101d0*/  FMUL.FTZ R44, R49.reuse, R8 ;  /* 0x00000008312c7220 */ /* 0x040fe20000410000 */
[----:B------:R-:W-:Y:S01]  /*101e0*/  FMUL.FTZ R54, R49, R4 ;  /* 0x0000000431367220 */ /* 0x000fe20000410000 */
[----:B------:R-:W-:Y:S01]  /*101f0*/  FMUL.FTZ R10, R10, R43 ;  /* 0x0000002b0a0a7220 */ /* 0x000fe20000410000 */
[----:B------:R-:W-:-:S02]  /*10200*/  IMAD.U32 R49, R0, 0x10000, RZ ;  /* 0x0001000000317824 */ /* 0x000fc400078e00ff */
[C---:B------:R-:W-:Y:S01]  /*10210*/  FFMA.FTZ R53, R45.reuse, R4, -R44 ;  /* 0x000000042d357223 */ /* 0x040fe2000001082c */
[----:B------:R-:W-:Y:S02]  /*10220*/  IMAD.U32 R47, R14, 0x10000, RZ ;  /* 0x000100000e2f7824 */ /* 0x000fe400078e00ff */
[----:B------:R-:W-:Y:S01]  /*10230*/  FFMA.FTZ R54, R45, R8, R54 ;  /* 0x000000082d367223 */ /* 0x000fe20000010036 */
[----:B------:R-:W-:Y:S01]  /*10240*/  FFMA.FTZ R51, R6, R51, R10 ;  /* 0x0000003306337223 */ /* 0x000fe2000001000a */
[----:B------:R-:W-:Y:S02]  /*10250*/  IMAD.U32 R46, R7, 0x10000, RZ ;  /* 0x00010000072e7824 */ /* 0x000fe400078e00ff */
[----:B------:R-:W-:Y:S01]  /*10260*/  FMUL.FTZ R45, R50, R49 ;  /* 0x00000031322d7220 */ /* 0x000fe20000410000 */
[----:B------:R-:W-:Y:S01]  /*10270*/  FFMA.FTZ R60, R6, R43, -R59 ;  /* 0x0000002b063c7223 */ /* 0x000fe2000001083b */
[----:B------:R-:W-:Y:S01]  /*10280*/  LOP3.LUT R8, R12, 0xffff0000, RZ, 0xc0, !PT ;  /* 0xffff00000c087812 */ /* 0x000fe200078ec0ff */
[-C--:B------:R-:W-:Y:S01]  /*10290*/  FMUL.FTZ R43, R50, R47.reuse ;  /* 0x0000002f322b7220 */ /* 0x080fe20000410000 */
[----:B------:R-:W-:Y:S01]  /*102a0*/  LOP3.LUT R10, R0, 0xffff0000, RZ, 0xc0, !PT ;  /* 0xffff0000000a7812 */ /* 0x000fe200078ec0ff */
[----:B------:R-:W-:Y:S01]  /*102b0*/  FFMA.FTZ R45, R46, R47, -R45 ;  /* 0x0000002f2e2d7223 */ /* 0x000fe2000001082d */
[----:B------:R-:W-:Y:S01]  /*102c0*/  LOP3.LUT R4, R20, 0xffff0000, RZ, 0xc0, !PT ;  /* 0xffff000014047812 */ /* 0x000fe200078ec0ff */
[----:B------:R-:W-:Y:S01]  /*102d0*/  FFMA.FTZ R46, R46, R49, R43 ;  /* 0x000000312e2e7223 */ /* 0x000fe2000001002b */
[----:B------:R-:W-:Y:S01]  /*102e0*/  LOP3.LUT R6, R14, 0xffff0000, RZ, 0xc0, !PT ;  /* 0xffff00000e067812 */ /* 0x000fe200078ec0ff */
[----:B------:R-:W-:Y:S01]  /*102f0*/  FMUL.FTZ R44, R9, R8 ;  /* 0x00000008092c7220 */ /* 0x000fe20000410000 */
[----:B------:R-:W-:Y:S01]  /*10300*/  LOP3.LUT R7, R7, 0xffff0000, RZ, 0xc0, !PT ;  /* 0xffff000007077812 */ /* 0x000fe200078ec0ff */
[----:B------:R-:W-:Y:S01]  /*10310*/  FMUL.FTZ R50, R11, R10 ;  /* 0x0000000a0b327220 */ /* 0x000fe20000410000 */
        /* <DEDUP_REMOVED lines=9> */
[----:B------:R-:W-:Y:S02]  /*103b0*/  F2FP.BF16.F32.PACK_AB R7, R50, R45 ;  /* 0x0000002d3207723e */ /* 0x000fe400000010ff */
[----:B------:R-:W-:Y:S02]  /*103c0*/  F2FP.BF16.F32.PACK_AB R10, R51, R54 ;  /* 0x00000036330a723e */ /* 0x000fe400000010ff */
[----:B------:R-:W-:Y:S01]  /*103d0*/  F2FP.BF16.F32.PACK_AB R8, R57, R58 ;  /* 0x0000003a3908723e */ /* 0x000fe200000010ff */
[----:B------:R2:W-:Y:S01]  /*103e0*/  STS.128 [R61], R4 ;  /* 0x000000043d007388 */ /* 0x0005e20000000c00 */
[----:B------:R-:W-:-:S02]  /*103f0*/  F2FP.BF16.F32.PACK_AB R9, R43, R52 ;  /* 0x000000342b09723e */ /* 0x000fc400000010ff */
[----:B------:R-:W-:-:S05]  /*10400*/  F2FP.BF16.F32.PACK_AB R11, R11, R46 ;  /* 0x0000002e0b0b723e */ /* 0x000fca00000010ff */
[----:B------:R2:W-:Y:S02]  /*10410*/  STS.128 [R42+0xc400], R8 ;  /* 0x00c400082a007388 */ /* 0x0005e40000000c00 */
.L_x_611:
[----:B------:R-:W-:Y:S05]  /*10420*/  BSYNC B1 ;  /* 0x0000000000017941 */ /* 0x000fea0003800000 */
.L_x_610:
[----:B012---:R-:W-:-:S05]  /*10430*/  VIADD R4, R166, 0x40 ;  /* 0x00000040a6047836 */ /* 0x007fca0000000000 */
[----:B------:R-:W-:-:S13]  /*10440*/  ISETP.GE.AND P0, PT, R4, R41, PT ;  /* 0x000000290400720c */ /* 0x000fda0003f06270 */
[----:B------:R-:W-:Y:S05]  /*10450*/  @P0 BRA `(.L_x_594) ;  /* 0x00000010004c0947 */ /* 0x000fea0003800000 */
[----:B------:R-:W0:Y:S01]  /*10460*/  LDC R41, c[0x0][0x3f4] ;  /* 0x0000fd00ff297b82 */ /* 0x000e220000000800 */
[C---:B------:R-:W-:Y:S01]  /*10470*/  VIADD R4, R16.reuse, 0x20 ;  /* 0x0000002010047836 */ /* 0x040fe20000000000 */
[----:B------:R-:W-:Y:S01]  /*10480*/  BSSY B1, `(.L_x_616) ;  /* 0x000005e000017945 */ /* 0x000fe20003800000 */
[C---:B------:R-:W-:Y:S01]  /*10490*/  VIADD R6, R16.reuse, 0x40 ;  /* 0x0000004010067836 */ /* 0x040fe20000000000 */
[----:B------:R-:W-:Y:S02]  /*104a0*/  SHF.R.U32.HI R59, RZ, 0x3, R168 ;  /* 0x00000003ff3b7819 */ /* 0x000fe400000116a8 */
[-C--:B0-----:R-:W-:Y:S02]  /*104b0*/  ISETP.GE.AND P0, PT, R16, R41.reuse, PT ;  /* 0x000000291000720c */ /* 0x081fe40003f06270 */
[-C--:B------:R-:W-:Y:S02]  /*104c0*/  ISETP.GE.AND P1, PT, R4, R41.reuse, PT ;  /* 0x000000290400720c */ /* 0x080fe40003f26270 */
[----:B------:R-:W-:-:S09]  /*104d0*/  ISETP.GE.AND P2, PT, R6, R41, PT ;  /* 0x000000290600720c */ /* 0x000fd20003f46270 */
[----:B------:R-:W-:Y:S05]  /*104e0*/  @P0 BRA `(.L_x_617) ;  /* 0x00000004005c0947 */ /* 0x000fea0003800000 */
[----:B------:R-:W2:Y:S01]  /*104f0*/  LDL R61, [R1+0x50] ;  /* 0x00005000013d7983 */ /* 0x000ea20000100800 */
[----:B------:R-:W-:Y:S01]  /*10500*/  LEA.HI R4, R41, R214, RZ, 0x1d ;  /* 0x000000d629047211 */ /* 0x000fe200078fe8ff */
[C---:B------:R-:W-:Y:S01]  /*10510*/  IMAD.U32 R53, R37.reuse, 0x10000, RZ ;  /* 0x0001000025357824 */ /* 0x040fe200078e00ff */
[----:B------:R-:W-:Y:S01]  /*10520*/  SHF.L.U32 R60, R38, 0x10, RZ ;  /* 0x00000010263c7819 */ /* 0x000fe200000006ff */
[----:B------:R-:W-:Y:S01]  /*10530*/  IMAD.U32 R51, R32, 0x10000, RZ ;  /* 0x0001000020337824 */ /* 0x000fe200078e00ff */
[----:B------:R-:W-:Y:S01]  /*10540*/  SHF.R.S32.HI R7, RZ, 0x1f, R4 ;  /* 0x0000001fff077819 */ /* 0x000fe20000011404 */
[----:B------:R-:W-:Y:S01]  /*10550*/  IMAD.SHL.U32 R5, R4, 0x8, RZ ;  /* 0x0000000804057824 */ /* 0x000fe200078e00ff */
[----:B------:R-:W-:Y:S01]  /*10560*/  LOP3.LUT R58, R37, 0xffff0000, RZ, 0xc0, !PT ;  /* 0xffff0000253a7812 */ /* 0x000fe200078ec0ff */
[----:B------:R-:W-:Y:S01]  /*10570*/  IMAD.U32 R56, R33, 0x10000, RZ ;  /* 0x0001000021387824 */ /* 0x000fe200078e00ff */
[----:B------:R-:W-:Y:S01]  /*10580*/  LEA.HI R7, R7, R4, RZ, 0x3 ;  /* 0x0000000407077211 */ /* 0x000fe200078f18ff */
[----:B------:R-:W-:Y:S01]  /*10590*/  IMAD.U32 R55, R39, 0x10000, RZ ;  /* 0x0001000027377824 */ /* 0x000fe200078e00ff */
[----:B------:R-:W-:-:S02]  /*105a0*/  LOP3.LUT R4, R168, 0x38, R5, 0xf8, !PT ;  /* 0x00000038a8047812 */ /* 0x000fc400078ef805 */
[----:B------:R-:W-:Y:S02]  /*105b0*/  SHF.L.U32 R7, R7, 0xa, RZ ;  /* 0x0000000a07077819 */ /* 0x000fe400000006ff */
[----:B------:R-:W-:Y:S02]  /*105c0*/  LOP3.LUT R5, R4, R59, RZ, 0x3c, !PT ;  /* 0x0000003b04057212 */ /* 0x000fe400078e3cff */
[----:B------:R-:W-:Y:S02]  /*105d0*/  LOP3.LUT R7, R7, 0x7fffe000, RZ, 0xc0, !PT ;  /* 0x7fffe00007077812 */ /* 0x000fe400078ec0ff */
[----:B------:R-:W-:Y:S02]  /*105e0*/  LOP3.LUT R32, R32, 0xffff0000, RZ, 0xc0, !PT ;  /* 0xffff000020207812 */ /* 0x000fe400078ec0ff */
[----:B------:R-:W-:Y:S02]  /*105f0*/  IADD3 R9, R5, R7, R180 ;  /* 0x0000000705097210 */ /* 0x000fe40007ffe0b4 */
[----:B------:R-:W-:-:S02]  /*10600*/  LOP3.LUT R57, R40, 0xffff0000, RZ, 0xc0, !PT ;  /* 0xffff000028397812 */ /* 0x000fc400078ec0ff */
[----:B------:R-:W-:Y:S01]  /*10610*/  LOP3.LUT R33, R33, 0xffff0000, RZ, 0xc0, !PT ;  /* 0xffff000021217812 */ /* 0x000fe200078ec0ff */
[----:B------:R-:W-:-:S05]  /*10620*/  IMAD R42, R9, 0x2, R2 ;  /* 0x00000002092a7824 */ /* 0x000fca00078e0202 */
[----:B------:R-:W0:Y:S02]  /*10630*/  LDS.128 R8, [R42+0xc400] ;  /* 0x00c400002a087984 */ /* 0x000e240000000c00 */
[C---:B0-----:R-:W-:Y:S01]  /*10640*/  IMAD.U32 R47, R8.reuse, 0x10000, RZ ;  /* 0x00010000082f7824 */ /* 0x041fe200078e00ff */
[----:B------:R-:W-:Y:S01]  /*10650*/  LOP3.LUT R8, R8, 0xffff0000, RZ, 0xc0, !PT ;  /* 0xffff000008087812 */ /* 0x000fe200078ec0ff */
[C---:B------:R-:W-:Y:S01]  /*10660*/  IMAD.U32 R48, R9.reuse, 0x10000, RZ ;  /* 0x0001000009307824 */ /* 0x040fe200078e00ff */
[----:B------:R-:W-:Y:S01]  /*10670*/  LOP3.LUT R9, R9, 0xffff0000, RZ, 0xc0, !PT ;  /* 0xffff000009097812 */ /* 0x000fe200078ec0ff */
[-C--:B------:R-:W-:Y:S01]  /*10680*/  FMUL.FTZ R52, R53, R47.reuse ;  /* 0x0000002f35347220 */ /* 0x080fe20000410000 */
[----:B------:R-:W-:Y:S01]  /*10690*/  FMUL.FTZ R54, R51, R47 ;  /* 0x0000002f33367220 */ /* 0x000fe20000410000 */
[----:B------:R-:W-:Y:S01]  /*106a0*/  FMUL.FTZ R47, R60, R48 ;  /* 0x000000303c2f7220 */ /* 0x000fe20000410000 */
[----:B------:R-:W-:Y:S01]  /*106b0*/  FMUL.FTZ R37, R58, R8 ;  /* 0x000000083a257220 */ /* 0x000fe20000410000 */
[C---:B------:R-:W-:Y:S01]  /*106c0*/  IMAD.U32 R49, R10.reuse, 0x10000, RZ ;  /* 0x000100000a317824 */ /* 0x040fe200078e00ff */
[----:B------:R-:W-:Y:S01]  /*106d0*/  LOP3.LUT R10, R10, 0xffff0000, RZ, 0xc0, !PT ;  /* 0xffff00000a0a7812 */ /* 0x000fe200078ec0ff */
[C---:B------:R-:W-:Y:S01]  /*106e0*/  IMAD.U32 R50, R11.reuse, 0x10000, RZ ;  /* 0x000100000b327824 */ /* 0x040fe200078e00ff */
[----:B------:R-:W-:Y:S01]  /*106f0*/  LOP3.LUT R11, R11, 0xffff0000, RZ, 0xc0, !PT ;  /* 0xffff00000b0b7812 */ /* 0x000fe200078ec0ff */
[----:B--2---:R-:W0:Y:S02]  /*10700*/  LDS.128 R4, [R61] ;  /* 0x000000003d047984 */ /* 0x004e240000000c00 */
[C---:B0-----:R-:W-:Y:S01]  /*10710*/  IMAD.U32 R43, R4.reuse, 0x10000, RZ ;  /* 0x00010000042b7824 */ /* 0x041fe200078e00ff */
[----:B------:R-:W-:Y:S01]  /*10720*/  LOP3.LUT R4, R4, 0xffff0000, RZ, 0xc0, !PT ;  /* 0xffff000004047812 */ /* 0x000fe200078ec0ff */
[C---:B------:R-:W-:Y:S01]  /*10730*/  IMAD.U32 R44, R5.reuse, 0x10000, RZ ;  /* 0x00010000052c7824 */ /* 0x040fe200078e00ff */
[----:B------:R-:W-:Y:S01]  /*10740*/  LOP3.LUT R5, R5, 0xffff0000, RZ, 0xc0, !PT ;  /* 0xffff000005057812 */ /* 0x000fe200078ec0ff */
[-C--:B------:R-:W-:Y:S01]  /*10750*/  FFMA.FTZ R52, R51, R43.reuse, -R52 ;  /* 0x0000002b33347223 */ /* 0x080fe20000010834 */
[----:B------:R-:W-:Y:S01]  /*10760*/  FMUL.FTZ R51, R56, R48 ;  /* 0x0000003038337220 */ /* 0x000fe20000410000 */
[----:B------:R-:W-:Y:S01]  /*10770*/  FFMA.FTZ R54, R53, R43, R54 ;  /* 0x0000002b35367223 */ /* 0x000fe20000010036 */
[----:B------:R-:W-:Y:S01]  /*10780*/  FMUL.FTZ R43, R32, R8 ;  /* 0x00000008202b7220 */ /* 0x000fe20000410000 */
[----:B------:R-:W-:-:S02]  /*10790*/  IMAD.U32 R53, R34, 0x10000, RZ ;  /* 0x0001000022357824 */ /* 0x000fc400078e00ff */
[-C--:B------:R-:W-:Y:S01]  /*107a0*/  FFMA.FTZ R47, R56, R44.reuse, -R47 ;  /* 0x0000002c382f7223 */ /* 0x080fe2000001082f */
[----:B------:R-:W-:Y:S01]  /*107b0*/  FFMA.FTZ R51, R60, R44, R51 ;  /* 0x0000002c3c337223 */ /* 0x000fe20000010033 */
[----:B------:R-:W-:Y:S01]  /*107c0*/  LOP3.LUT R34, R34, 0xffff0000, RZ, 0xc0, !PT ;  /* 0xffff000022227812 */ /* 0x000fe200078ec0ff */
[-C--:B------:R-:W-:Y:S01]  /*107d0*/  FFMA.FTZ R37, R32, R4.reuse, -R37 ;  /* 0x0000000420257223 */ /* 0x080fe20000010825 */
[----:B------:R-:W-:Y:S01]  /*107e0*/  LOP3.LUT R44, R39, 0xffff0000, RZ, 0xc0, !PT ;  /* 0xffff0000272c7812 */ /* 0x000fe200078ec0ff */
[----:B------:R-:W-:Y:S01]  /*107f0*/  FFMA.FTZ R43, R58, R4, R43 ;  /* 0x000000043a2b7223 */ /* 0x000fe2000001002b */
[----:B------:R-:W-:Y:S02]  /*10800*/  IMAD.U32 R45, R6, 0x10000, RZ ;  /* 0x00010000062d7824 */ /* 0x000fe400078e00ff */
[-C--:B------:R-:W-:Y:S01]  /*10810*/  FMUL.FTZ R4, R55, R49.reuse ;  /* 0x0000003137047220 */ /* 0x080fe20000410000 */
[----:B------:R-:W-:Y:S01]  /*10820*/  FMUL.FTZ R32, R53, R49 ;  /* 0x0000003135207220 */ /* 0x000fe20000410000 */
[----:B------:R-:W-:-:S02]  /*10830*/  IMAD.U32 R48, R40, 0x10000, RZ ;  /* 0x0001000028307824 */ /* 0x000fc400078e00ff */
[-C--:B------:R-:W-:Y:S01]  /*10840*/  FMUL.FTZ R39, R44, R10.reuse ;  /* 0x0000000a2c277220 */ /* 0x080fe20000410000 */
[----:B------:R-:W-:Y:S01]  /*10850*/  FMUL.FTZ R49, R34, R10 ;  /* 0x0000000a22317220 */ /* 0x000fe20000410000 */
[-C--:B------:R-:W-:Y:S01]  /*10860*/  FFMA.FTZ R8, R53, R45.reuse, -R4 ;  /* 0x0000002d35087223 */ /* 0x080fe20000010804 */
[----:B------:R-:W-:Y:S01]  /*10870*/  FFMA.FTZ R10, R55, R45, R32 ;  /* 0x0000002d370a7223 */ /* 0x000fe20000010020 */
[----:B------:R-:W-:Y:S01]  /*10880*/  LOP3.LUT R6, R6, 0xffff0000, RZ, 0xc0, !PT ;  /* 0xffff000006067812 */ /* 0x000fe200078ec0ff */
[----:B------:R-:W-:Y:S02]  /*10890*/  IMAD.U32 R46, R7, 0x10000, RZ ;  /* 0x00010000072e7824 */ /* 0x000fe400078e00ff */
[----:B------:R-:W-:Y:S01]  /*108a0*/  FMUL.FTZ R45, R48, R50 ;  /* 0x00000032302d7220 */ /* 0x000fe20000410000 */
[C---:B------:R-:W-:Y:S01]  /*108b0*/  IMAD.U32 R4, R35.reuse, 0x10000, RZ ;  /* 0x0001000023047824 */ /* 0x040fe200078e00ff */
[----:B------:R-:W-:Y:S01]  /*108c0*/  LOP3.LUT R55, R38, 0xffff0000, RZ, 0xc0, !PT ;  /* 0xffff000026377812 */ /* 0x000fe200078ec0ff */
[----:B------:R-:W-:Y:S01]  /*108d0*/  FFMA.FTZ R39, R34, R6, -R39 ;  /* 0x0000000622277223 */ /* 0x000fe20000010827 */
[----:B------:R-:W-:Y:S01]  /*108e0*/  LOP3.LUT R35, R35, 0xffff0000, RZ, 0xc0, !PT ;  /* 0xffff000023237812 */ /* 0x000fe200078ec0ff */
[C---:B------:R-:W-:Y:S01]  /*108f0*/  FMUL.FTZ R53, R4.reuse, R50 ;  /* 0x0000003204357220 */ /* 0x040fe20000410000 */
[----:B------:R-:W-:Y:S01]  /*10900*/  LOP3.LUT R7, R7, 0xffff0000, RZ, 0xc0, !PT ;  /* 0xffff000007077812 */ /* 0x000fe200078ec0ff */
[----:B------:R-:W-:Y:S01]  /*10910*/  FFMA.FTZ R45, R4, R46, -R45 ;  /* 0x0000002e042d7223 */ /* 0x000fe2000001082d */
        /* <DEDUP_REMOVED lines=20> */
.L_x_617:
[----:B------:R-:W-:Y:S05]  /*10a60*/  BSYNC B1 ;  /* 0x0000000000017941 */ /* 0x000fea0003800000 */
.L_x_616:
[----:B------:R-:W-:Y:S04]  /*10a70*/  BSSY B1, `(.L_x_618) ;  /* 0x0000059000017945 */ /* 0x000fe80003800000 */
[----:B------:R-:W-:Y:S05]  /*10a80*/  @P1 BRA `(.L_x_619) ;  /* 0x00000004005c1947 */ /* 0x000fea0003800000 */
[----:B------:R-:W2:Y:S01]  /*10a90*/  LDL R50, [R1+0x48] ;  /* 0x0000480001327983 */ /* 0x000ea20000100800 */
[----:B0-----:R-:W-:Y:S01]  /*10aa0*/  LEA.HI R4, R41, R163, RZ, 0x1d ;  /* 0x000000a329047211 */ /* 0x001fe200078fe8ff */
[C---:B------:R-:W-:Y:S01]  /*10ab0*/  IMAD.U32 R45, R28.reuse, 0x10000, RZ ;  /* 0x000100001c2d7824 */ /* 0x040fe200078e00ff */
[----:B------:R-:W-:Y:S01]  /*10ac0*/  LOP3.LUT R46, R28, 0xffff0000, RZ, 0xc0, !PT ;  /* 0xffff00001c2e7812 */ /* 0x000fe200078ec0ff */
[----:B------:R-:W-:Y:S01]  /*10ad0*/  IMAD.U32 R43, R24, 0x10000, RZ ;  /* 0x00010000182b7824 */ /* 0x000fe200078e00ff */
[----:B------:R-:W-:Y:S01]  /*10ae0*/  SHF.R.S32.HI R7, RZ, 0x1f, R4 ;  /* 0x0000001fff077819 */ /* 0x000fe20000011404 */
[----:B------:R-:W-:Y:S01]  /*10af0*/  IMAD.SHL.U32 R5, R4, 0x8, RZ ;  /* 0x0000000804057824 */ /* 0x000fe200078e00ff */
[----:B------:R-:W-:Y:S01]  /*10b00*/  LOP3.LUT R24, R24, 0xffff0000, RZ, 0xc0, !PT ;  /* 0xffff000018187812 */ /* 0x000fe200078ec0ff */
[----:B------:R-:W-:Y:S01]  /*10b10*/  IMAD.U32 R53, R30, 0x10000, RZ ;  /* 0x000100001e357824 */ /* 0x000fe200078e00ff */
[----:B------:R-:W-:Y:S01]  /*10b20*/  LEA.HI R7, R7, R4, RZ, 0x3 ;  /* 0x0000000407077211 */ /* 0x000fe200078f18ff */
[----:B------:R-:W-:Y:S01]  /*10b30*/  IMAD.U32 R47, R26, 0x10000, RZ ;  /* 0x000100001a2f7824 */ /* 0x000fe200078e00ff */
[----:B------:R-:W-:Y:S01]  /*10b40*/  LOP3.LUT R4, R168, 0x38, R5, 0xf8, !PT ;  /* 0x00000038a8047812 */ /* 0x000fe200078ef805 */
[----:B------:R-:W-:Y:S01]  /*10b50*/  IMAD.U32 R48, R29, 0x10000, RZ ;  /* 0x000100001d307824 */ /* 0x000fe200078e00ff */
[----:B------:R-:W-:Y:S01]  /*10b60*/  LOP3.LUT R26, R26, 0xffff0000, RZ, 0xc0, !PT ;  /* 0xffff00001a1a7812 */ /* 0x000fe200078ec0ff */
[----:B------:R-:W-:Y:S01]  /*10b70*/  IMAD.SHL.U32 R7, R7, 0x400, RZ ;  /* 0x0000040007077824 */ /* 0x000fe200078e00ff */
[----:B------:R-:W-:Y:S01]  /*10b80*/  LOP3.LUT R5, R4, R59, RZ, 0x3c, !PT ;  /* 0x0000003b04057212 */ /* 0x000fe200078e3cff */
[----:B------:R-:W-:Y:S01]  /*10b90*/  IMAD.U32 R55, R31, 0x10000, RZ ;  /* 0x000100001f377824 */ /* 0x000fe200078e00ff */
[----:B------:R-:W-:Y:S01]  /*10ba0*/  LOP3.LUT R30, R30, 0xffff0000, RZ, 0xc0, !PT ;  /* 0xffff00001e1e7812 */ /* 0x000fe200078ec0ff */
[----:B------:R-:W-:Y:S01]  /*10bb0*/  IMAD.U32 R28, R25, 0x10000, RZ ;  /* 0x00010000191c7824 */ /* 0x000fe200078e00ff */
[----:B------:R-:W-:-:S02]  /*10bc0*/  LOP3.LUT R7, R7, 0x7fffe000, RZ, 0xc0, !PT ;  /* 0x7fffe00007077812 */ /* 0x000fc400078ec0ff */
[----:B------:R-:W-:Y:S02]  /*10bd0*/  SHF.L.U32 R51, R27, 0x10, RZ ;  /* 0x000000101b337819 */ /* 0x000fe400000006ff */
[----:B------:R-:W-:Y:S02]  /*10be0*/  IADD3 R9, R5, R7, R180 ;  /* 0x0000000705097210 */ /* 0x000fe40007ffe0b4 */
[----:B------:R-:W-:Y:S02]  /*10bf0*/  LOP3.LUT R29, R29, 0xffff0000, RZ, 0xc0, !PT ;  /* 0xffff00001d1d7812 */ /* 0x000fe400078ec0ff */
[----:B------:R-:W-:Y:S01]  /*10c00*/  LOP3.LUT R31, R31, 0xffff0000, RZ, 0xc0, !PT ;  /* 0xffff00001f1f7812 */ /* 0x000fe200078ec0ff */
[----:B------:R-:W-:Y:S01]  /*10c10*/  IMAD R32, R9, 0x2, R2 ;  /* 0x0000000209207824 */ /* 0x000fe200078e0202 */
[----:B------:R-:W-:Y:S02]  /*10c20*/  LOP3.LUT R25, R25, 0xffff0000, RZ, 0xc0, !PT ;  /* 0xffff000019197812 */ /* 0x000fe400078ec0ff */
[----:B------:R-:W-:-:S02]  /*10c30*/  LOP3.LUT R27, R27, 0xffff0000, RZ, 0xc0, !PT ;  /* 0xffff00001b1b7812 */ /* 0x000fc400078ec0ff */
[----:B------:R-:W0:Y:S02]  /*10c40*/  LDS.128 R8, [R32+0xc400] ;  /* 0x00c4000020087984 */ /* 0x000e240000000c00 */
[C---:B0-----:R-:W-:Y:S01]  /*10c50*/  IMAD.U32 R38, R8.reuse, 0x10000, RZ ;  /* 0x0001000008267824 */ /* 0x041fe200078e00ff */
[----:B------:R-:W-:Y:S01]  /*10c60*/  LOP3.LUT R8, R8, 0xffff0000, RZ, 0xc0, !PT ;  /* 0xffff000008087812 */ /* 0x000fe200078ec0ff */
[C---:B------:R-:W-:Y:S01]  /*10c70*/  IMAD.U32 R40, R10.reuse, 0x10000, RZ ;  /* 0x000100000a287824 */ /* 0x040fe200078e00ff */
[----:B------:R-:W-:Y:S01]  /*10c80*/  LOP3.LUT R10, R10, 0xffff0000, RZ, 0xc0, !PT ;  /* 0xffff00000a0a7812 */ /* 0x000fe200078ec0ff */
[-C--:B------:R-:W-:Y:S01]  /*10c90*/  FMUL.FTZ R44, R45, R38.reuse ;  /* 0x000000262d2c7220 */ /* 0x080fe20000410000 */
[----:B------:R-:W-:Y:S01]  /*10ca0*/  FMUL.FTZ R38, R43, R38 ;  /* 0x000000262b267220 */ /* 0x000fe20000410000 */
[C---:B------:R-:W-:Y:S01]  /*10cb0*/  IMAD.U32 R39, R9.reuse, 0x10000, RZ ;  /* 0x0001000009277824 */ /* 0x040fe200078e00ff */
[----:B------:R-:W-:Y:S01]  /*10cc0*/  LOP3.LUT R9, R9, 0xffff0000, RZ, 0xc0, !PT ;  /* 0xffff000009097812 */ /* 0x000fe200078ec0ff */
[C---:B------:R-:W-:Y:S01]  /*10cd0*/  IMAD.U32 R42, R11.reuse, 0x10000, RZ ;  /* 0x000100000b2a7824 */ /* 0x040fe200078e00ff */
[----:B------:R-:W-:Y:S01]  /*10ce0*/  LOP3.LUT R11, R11, 0xffff0000, RZ, 0xc0, !PT ;  /* 0xffff00000b0b7812 */ /* 0x000fe200078ec0ff */
[----:B------:R-:W-:Y:S01]  /*10cf0*/  FMUL.FTZ R49, R26, R10 ;  /* 0x0000000a1a317220 */ /* 0x000fe20000410000 */
[----:B--2---:R-:W0:Y:S02]  /*10d00*/  LDS.128 R4, [R50] ;  /* 0x0000000032047984 */ /* 0x004e240000000c00 */
[C---:B0-----:R-:W-:Y:S01]  /*10d10*/  IMAD.U32 R33, R4.reuse, 0x10000, RZ ;  /* 0x0001000004217824 */ /* 0x041fe200078e00ff */
[----:B------:R-:W-:Y:S01]  /*10d20*/  LOP3.LUT R4, R4, 0xffff0000, RZ, 0xc0, !PT ;  /* 0xffff000004047812 */ /* 0x000fe200078ec0ff */
[C---:B------:R-:W-:Y:S01]  /*10d30*/  IMAD.U32 R35, R6.reuse, 0x10000, RZ ;  /* 0x0001000006237824 */ /* 0x040fe200078e00ff */
[----:B------:R-:W-:Y:S01]  /*10d40*/  LOP3.LUT R6, R6, 0xffff0000, RZ, 0xc0, !PT ;  /* 0xffff000006067812 */ /* 0x000fe200078ec0ff */
[-C--:B------:R-:W-:Y:S01]  /*10d50*/  FFMA.FTZ R44, R43, R33.reuse, -R44 ;  /* 0x000000212b2c7223 */ /* 0x080fe2000001082c */
[----:B------:R-:W-:Y:S01]  /*10d60*/  FFMA.FTZ R38, R45, R33, R38 ;  /* 0x000000212d267223 */ /* 0x000fe20000010026 */
[-C--:B------:R-:W-:Y:S01]  /*10d70*/  FMUL.FTZ R43, R46, R8.reuse ;  /* 0x000000082e2b7220 */ /* 0x080fe20000410000 */
[C---:B------:R-:W-:Y:S01]  /*10d80*/  FMUL.FTZ R33, R24.reuse, R8 ;  /* 0x0000000818217220 */ /* 0x040fe20000410000 */
[----:B------:R-:W-:Y:S01]  /*10d90*/  IMAD.U32 R34, R5, 0x10000, RZ ;  /* 0x0001000005227824 */ /* 0x000fe200078e00ff */
[----:B------:R-:W-:Y:S01]  /*10da0*/  SHF.L.U32 R37, R7, 0x10, RZ ;  /* 0x0000001007257819 */ /* 0x000fe200000006ff */
[-C--:B------:R-:W-:Y:S01]  /*10db0*/  FFMA.FTZ R43, R24, R4.reuse, -R43 ;  /* 0x00000004182b7223 */ /* 0x080fe2000001082b */
[----:B------:R-:W-:Y:S01]  /*10dc0*/  FFMA.FTZ R33, R46, R4, R33 ;  /* 0x000000042e217223 */ /* 0x000fe20000010021 */
[-C--:B------:R-:W-:Y:S01]  /*10dd0*/  FMUL.FTZ R4, R53, R40.reuse ;  /* 0x0000002835047220 */ /* 0x080fe20000410000 */
[-C--:B------:R-:W-:Y:S01]  /*10de0*/  FMUL.FTZ R45, R48, R39.reuse ;  /* 0x00000027302d7220 */ /* 0x080fe20000410000 */
[C---:B------:R-:W-:Y:S01]  /*10df0*/  FMUL.FTZ R40, R47.reuse, R40 ;  /* 0x000000282f287220 */ /* 0x040fe20000410000 */
[----:B------:R-:W-:Y:S01]  /*10e00*/  FMUL.FTZ R39, R28, R39 ;  /* 0x000000271c277220 */ /* 0x000fe20000410000 */
[----:B------:R-:W-:Y:S01]  /*10e10*/  FFMA.FTZ R8, R47, R35, -R4 ;  /* 0x000000232f087223 */ /* 0x000fe20000010804 */
[----:B------:R-:W-:Y:S01]  /*10e20*/  FMUL.FTZ R4, R55, R42 ;  /* 0x0000002a37047220 */ /* 0x000fe20000410000 */
[----:B------:R-:W-:Y:S01]  /*10e30*/  FMUL.FTZ R47, R30, R10 ;  /* 0x0000000a1e2f7220 */ /* 0x000fe20000410000 */
[----:B------:R-:W-:Y:S01]  /*10e40*/  FFMA.FTZ R45, R28, R34, -R45 ;  /* 0x000000221c2d7223 */ /* 0x000fe2000001082d */
[----:B------:R-:W-:Y:S01]  /*10e50*/  LOP3.LUT R5, R5, 0xffff0000, RZ, 0xc0, !PT ;  /* 0xffff000005057812 */ /* 0x000fe200078ec0ff */
[----:B------:R-:W-:Y:S01]  /*10e60*/  FFMA.FTZ R49, R30, R6, R49 ;  /* 0x000000061e317223 */ /* 0x000fe20000010031 */
[----:B------:R-:W-:Y:S01]  /*10e70*/  LOP3.LUT R7, R7, 0xffff0000, RZ, 0xc0, !PT ;  /* 0xffff000007077812 */ /* 0x000fe200078ec0ff */
[----:B------:R-:W-:Y:S01]  /*10e80*/  FFMA.FTZ R28, R51, R37, -R4 ;  /* 0x00000025331c7223 */ /* 0x000fe20000010804 */
[----:B------:R-:W-:Y:S01]  /*10e90*/  FFMA.FTZ R39, R48, R34, R39 ;  /* 0x0000002230277223 */ /* 0x000fe20000010027 */
[----:B------:R-:W-:Y:S01]  /*10ea0*/  FFMA.FTZ R47, R26, R6, -R47 ;  /* 0x000000061a2f7223 */ /* 0x000fe2000001082f */
[----:B------:R-:W-:Y:S01]  /*10eb0*/  FMUL.FTZ R4, R29, R9 ;  /* 0x000000091d047220 */ /* 0x000fe20000410000 */
        /* <DEDUP_REMOVED lines=20> */
.L_x_619:
[----:B------:R-:W-:Y:S05]  /*11000*/  BSYNC B1 ;  /* 0x0000000000017941 */ /* 0x000fea0003800000 */
.L_x_618:
[----:B------:R-:W-:Y:S05]  /*11010*/  @P2 BRA `(.L_x_594) ;  /* 0x00000004005c2947 */ /* 0x000fea0003800000 */
[----:B------:R-:W2:Y:S01]  /*11020*/  LDL R43, [R1+0x44] ;  /* 0x00004400012b7983 */ /* 0x000ea20000100800 */
[----:B------:R-:W-:Y:S01]  /*11030*/  LEA.HI R41, R41, R164, RZ, 0x1d ;  /* 0x000000a429297211 */ /* 0x000fe200078fe8ff */
[C---:B------:R-:W-:Y:S01]  /*11040*/  IMAD.U32 R35, R13.reuse, 0x10000, RZ ;  /* 0x000100000d237824 */ /* 0x040fe200078e00ff */
[----:B------:R-:W-:Y:S01]  /*11050*/  LOP3.LUT R44, R13, 0xffff0000, RZ, 0xc0, !PT ;  /* 0xffff00000d2c7812 */ /* 0x000fe200078ec0ff */
[----:B------:R-:W-:Y:S01]  /*11060*/  IMAD.U32 R33, R21, 0x10000, RZ ;  /* 0x0001000015217824 */ /* 0x000fe200078e00ff */
[----:B01----:R-:W-:Y:S01]  /*11070*/  SHF.R.S32.HI R4, RZ, 0x1f, R41 ;  /* 0x0000001fff047819 */ /* 0x003fe20000011429 */
[----:B------:R-:W-:Y:S01]  /*11080*/  IMAD.SHL.U32 R5, R41, 0x8, RZ ;  /* 0x0000000829057824 */ /* 0x000fe200078e00ff */
[----:B------:R-:W-:Y:S01]  /*11090*/  LOP3.LUT R40, R21, 0xffff0000, RZ, 0xc0, !PT ;  /* 0xffff000015287812 */ /* 0x000fe200078ec0ff */
[----:B------:R-:W-:Y:S01]  /*110a0*/  IMAD.U32 R46, R12, 0x10000, RZ ;  /* 0x000100000c2e7824 */ /* 0x000fe200078e00ff */
[----:B------:R-:W-:Y:S01]  /*110b0*/  LEA.HI R41, R4, R41, RZ, 0x3 ;  /* 0x0000002904297211 */ /* 0x000fe200078f18ff */
[----:B------:R-:W-:Y:S01]  /*110c0*/  IMAD.U32 R42, R20, 0x10000, RZ ;  /* 0x00010000142a7824 */ /* 0x000fe200078e00ff */
[----:B------:R-:W-:-:S02]  /*110d0*/  LOP3.LUT R4, R168, 0x38, R5, 0xf8, !PT ;  /* 0x00000038a8047812 */ /* 0x000fc400078ef805 */
[----:B------:R-:W-:Y:S01]  /*110e0*/  LOP3.LUT R37, R12, 0xffff0000, RZ, 0xc0, !PT ;  /* 0xffff00000c257812 */ /* 0x000fe200078ec0ff */
[----:B------:R-:W-:Y:S01]  /*110f0*/  IMAD.SHL.U32 R41, R41, 0x400, RZ ;  /* 0x0000040029297824 */ /* 0x000fe200078e00ff */
[----:B------:R-:W-:Y:S02]  /*11100*/  LOP3.LUT R5, R4, R59, RZ, 0x3c, !PT ;  /* 0x0000003b04057212 */ /* 0x000fe400078e3cff */
[----:B------:R-:W-:Y:S02]  /*11110*/  LOP3.LUT R39, R0, 0xffff0000, RZ, 0xc0, !PT ;  /* 0xffff000000277812 */ /* 0x000fe400078ec0ff */
        /* <DEDUP_REMOVED lines=8> */
[-C--:B------:R-:W-:Y:S01]  /*111a0*/  FMUL.FTZ R34, R35, R29.reuse ;  /* 0x0000001d23227220 */ /* 0x080fe20000410000 */
[----:B------:R-:W-:Y:S01]  /*111b0*/  FMUL.FTZ R38, R33, R29 ;  /* 0x0000001d21267220 */ /* 0x000fe20000410000 */
[----:B------:R-:W-:Y:S01]  /*111c0*/  FMUL.FTZ R29, R42, R30 ;  /* 0x0000001e2a1d7220 */ /* 0x000fe20000410000 */
[-C--:B------:R-:W-:Y:S01]  /*111d0*/  FMUL.FTZ R13, R44, R8.reuse ;  /* 0x000000082c0d7220 */ /* 0x080fe20000410000 */
[----:B------:R-:W-:Y:S01]  /*111e0*/  FMUL.FTZ R21, R40, R8 ;  /* 0x0000000828157220 */ /* 0x000fe20000410000 */
[----:B------:R-:W-:Y:S01]  /*111f0*/  LOP3.LUT R10, R10, 0xffff0000, RZ, 0xc0, !PT ;  /* 0xffff00000a0a7812 */ /* 0x000fe200078ec0ff */
[----:B------:R-:W-:Y:S01]  /*11200*/  IMAD.U32 R32, R11, 0x10000, RZ ;  /* 0x000100000b207824 */ /* 0x000fe200078e00ff */
[----:B------:R-:W-:-:S02]  /*11210*/  LOP3.LUT R9, R9, 0xffff0000, RZ, 0xc0, !PT ;  /* 0xffff000009097812 */ /* 0x000fc400078ec0ff */
[----:B------:R-:W-:Y:S01]  /*11220*/  LOP3.LUT R11, R11, 0xffff0000, RZ, 0xc0, !PT ;  /* 0xffff00000b0b7812 */ /* 0x000fe200078ec0ff */
[----:B--2---:R-:W0:Y:S02]  /*11230*/  LDS.128 R4, [R43] ;  /* 0x000000002b047984 */ /* 0x004e240000000c00 */
[C---:B0-----:R-:W-:Y:S01]  /*11240*/  IMAD.U32 R25, R4.reuse, 0x10000, RZ ;  /* 0x0001000004197824 */ /* 0x041fe200078e00ff */
[----:B------:R-:W-:Y:S01]  /*11250*/  LOP3.LUT R4, R4, 0xffff0000, RZ, 0xc0, !PT ;  /* 0xffff000004047812 */ /* 0x000fe200078ec0ff */
[C---:B------:R-:W-:Y:S01]  /*11260*/  IMAD.U32 R26, R5.reuse, 0x10000, RZ ;  /* 0x00010000051a7824 */ /* 0x040fe200078e00ff */
[----:B------:R-:W-:Y:S01]  /*11270*/  LOP3.LUT R5, R5, 0xffff0000, RZ, 0xc0, !PT ;  /* 0xffff000005057812 */ /* 0x000fe200078ec0ff */
[-C--:B------:R-:W-:Y:S01]  /*11280*/  FFMA.FTZ R34, R33, R25.reuse, -R34 ;  /* 0x0000001921227223 */ /* 0x080fe20000010822 */
[----:B------:R-:W-:Y:S01]  /*11290*/  FFMA.FTZ R38, R35, R25, R38 ;  /* 0x0000001923267223 */ /* 0x000fe20000010026 */
[----:B------:R-:W-:Y:S01]  /*112a0*/  FMUL.FTZ R25, R46, R30 ;  /* 0x0000001e2e197220 */ /* 0x000fe20000410000 */
[----:B------:R-:W-:-:S02]  /*112b0*/  IMAD.U32 R35, R3, 0x10000, RZ ;  /* 0x0001000003237824 */ /* 0x000fc400078e00ff */
[-C--:B------:R-:W-:Y:S01]  /*112c0*/  FFMA.FTZ R29, R46, R26.reuse, R29 ;  /* 0x0000001a2e1d7223 */ /* 0x080fe2000001001d */
[C---:B------:R-:W-:Y:S02]  /*112d0*/  IMAD.U32 R33, R15.reuse, 0x10000, RZ ;  /* 0x000100000f217824 */ /* 0x040fe400078e00ff */
[----:B------:R-:W-:Y:S01]  /*112e0*/  FFMA.FTZ R25, R42, R26, -R25 ;  /* 0x0000001a2a197223 */ /* 0x000fe20000010819 */
[-C--:B------:R-:W-:Y:S01]  /*112f0*/  FFMA.FTZ R13, R40, R4.reuse, -R13 ;  /* 0x00000004280d7223 */ /* 0x080fe2000001080d */
[----:B------:R-:W-:Y:S01]  /*11300*/  FFMA.FTZ R21, R44, R4, R21 ;  /* 0x000000042c157223 */ /* 0x000fe20000010015 */
[----:B------:R-:W-:Y:S01]  /*11310*/  LOP3.LUT R26, R15, 0xffff0000, RZ, 0xc0, !PT ;  /* 0xffff00000f1a7812 */ /* 0x000fe200078ec0ff */
[----:B------:R-:W-:Y:S01]  /*11320*/  IMAD.U32 R27, R6, 0x10000, RZ ;  /* 0x00010000061b7824 */ /* 0x000fe200078e00ff */
[----:B------:R-:W-:Y:S01]  /*11330*/  LOP3.LUT R30, R3, 0xffff0000, RZ, 0xc0, !PT ;  /* 0xffff0000031e7812 */ /* 0x000fe200078ec0ff */
[-C--:B------:R-:W-:Y:S01]  /*11340*/  FMUL.FTZ R4, R35, R31.reuse ;  /* 0x0000001f23047220 */ /* 0x080fe20000410000 */
[C---:B------:R-:W-:Y:S01]  /*11350*/  FMUL.FTZ R8, R33.reuse, R31 ;  /* 0x0000001f21087220 */ /* 0x040fe20000410000 */
[----:B------:R-:W-:Y:S01]  /*11360*/  IMAD.U32 R40, R0, 0x10000, RZ ;  /* 0x0001000000287824 */ /* 0x000fe200078e00ff */
[----:B------:R-:W-:Y:S01]  /*11370*/  LOP3.LUT R6, R6, 0xffff0000, RZ, 0xc0, !PT ;  /* 0xffff000006067812 */ /* 0x000fe200078ec0ff */
[-C--:B------:R-:W-:Y:S01]  /*11380*/  FFMA.FTZ R3, R33, R27.reuse, -R4 ;  /* 0x0000001b21037223 */ /* 0x080fe20000010804 */
[-C--:B------:R-:W-:Y:S01]  /*11390*/  FMUL.FTZ R15, R30, R10.reuse ;  /* 0x0000000a1e0f7220 */ /* 0x080fe20000410000 */
[----:B------:R-:W-:Y:S01]  /*113a0*/  FMUL.FTZ R31, R26, R10 ;  /* 0x0000000a1a1f7220 */ /* 0x000fe20000410000 */
[----:B------:R-:W-:Y:S01]  /*113b0*/  FFMA.FTZ R8, R35, R27, R8 ;  /* 0x0000001b23087223 */ /* 0x000fe20000010008 */
[----:B------:R-:W-:-:S02]  /*113c0*/  IMAD.U32 R28, R7, 0x10000, RZ ;  /* 0x00010000071c7824 */ /* 0x000fc400078e00ff */
[----:B------:R-:W-:Y:S01]  /*113d0*/  FMUL.FTZ R27, R40, R32 ;  /* 0x00000020281b7220 */ /* 0x000fe20000410000 */
[----:B------:R-:W-:Y:S01]  /*113e0*/  IMAD.U32 R4, R14, 0x10000, RZ ;  /* 0x000100000e047824 */ /* 0x000fe200078e00ff */
[----:B------:R-:W-:Y:S01]  /*113f0*/  LOP3.LUT R33, R20, 0xffff0000, RZ, 0xc0, !PT ;  /* 0xffff000014217812 */ /* 0x000fe200078ec0ff */
[-C--:B------:R-:W-:Y:S01]  /*11400*/  FFMA.FTZ R10, R26, R6.reuse, -R15 ;  /* 0x000000061a0a7223 */ /* 0x080fe2000001080f */
[----:B------:R-:W-:Y:S01]  /*11410*/  LOP3.LUT R35, R14, 0xffff0000, RZ, 0xc0, !PT ;  /* 0xffff00000e237812 */ /* 0x000fe200078ec0ff */
[----:B------:R-:W-:Y:S01]  /*11420*/  FFMA.FTZ R31, R30, R6, R31 ;  /* 0x000000061e1f7223 */ /* 0x000fe2000001001f */
[----:B------:R-:W-:Y:S01]  /*11430*/  LOP3.LUT R7, R7, 0xffff0000, RZ, 0xc0, !PT ;  /* 0xffff000007077812 */ /* 0x000fe200078ec0ff */
[C---:B------:R-:W-:Y:S01]  /*11440*/  FMUL.FTZ R15, R4.reuse, R32 ;  /* 0x00000020040f7220 */ /* 0x040fe20000410000 */
[-C--:B------:R-:W-:Y:S01]  /*11450*/  FFMA.FTZ R27, R4, R28.reuse, -R27 ;  /* 0x0000001c041b7223 */ /* 0x080fe2000001081b */
        /* <DEDUP_REMOVED lines=14> */
[----:B------:R-:W-:Y:S02]  /*11540*/  F2FP.BF16.F32.PACK_AB R8, R21, R38 ;  /* 0x000000261508723e */ /* 0x000fe400000010ff */
[----:B------:R-:W-:Y:S01]  /*11550*/  F2FP.BF16.F32.PACK_AB R9, R12, R29 ;  /* 0x0000001d0c09723e */ /* 0x000fe200000010ff */
[----:B------:R2:W-:Y:S01]  /*11560*/  STS.128 [R43], R4 ;  /* 0x000000042b007388 */ /* 0x0005e20000000c00 */
[----:B------:R-:W-:-:S05]  /*11570*/  F2FP.BF16.F32.PACK_AB R11, R20, R15 ;  /* 0x0000000f140b723e */ /* 0x000fca00000010ff */
[----:B------:R2:W-:Y:S02]  /*11580*/  STS.128 [R24+0xc400], R8 ;  /* 0x00c4000818007388 */ /* 0x0005e40000000c00 */
.L_x_594:
[----:B------:R-:W-:Y:S05]  /*11590*/  BSYNC B0 ;  /* 0x0000000000007941 */ /* 0x000fea0003800000 */
.L_x_575:
[----:B------:R-:W-:Y:S01]  /*115a0*/  @!PT LDS RZ, [RZ] ;  /* 0x00000000fffff984 */ /* 0x000fe20000000800 */
[----:B------:R-:W-:Y:S01]  /*115b0*/  @!PT LDS RZ, [RZ] ;  /* 0x00000000fffff984 */ /* 0x000fe20000000800 */
[----:B------:R-:W-:Y:S01]  /*115c0*/  @!PT LDS RZ, [RZ] ;  /* 0x00000000fffff984 */ /* 0x000fe20000000800 */
[----:B------:R-:W-:Y:S01]  /*115d0*/  @!PT LDS RZ, [RZ] ;  /* 0x00000000fffff984 */ /* 0x000fe20000000800 */
[----:B------:R5:W-:Y:S06]  /*115e0*/  MEMBAR.ALL.CTA ;  /* 0x0000000000007992 */ /* 0x000bec0000008000 */
[----:B-----5:R-:W5:Y:S01]  /*115f0*/  FENCE.VIEW.ASYNC.S ;  /* 0x00000000000073c6 */ /* 0x020f620000000000 */
[----:B------:R-:W-:Y:S05]  /*11600*/  WARPSYNC.ALL ;  /* 0x0000000000007948 */ /* 0x000fea0003800000 */
[----:B-----5:R-:W-:Y:S06]  /*11610*/  BAR.SYNC.DEFER_BLOCKING 0xd, 0x100 ;  /* 0x0344000000007b1d */ /* 0x020fec0000010000 */
.L_x_573:
[----:B01-3--:R-:W-:-:S05]  /*11620*/  IMAD.U32 R0, RZ, RZ, UR58 ;  /* 0x0000003aff007e24 */ /* 0x00bfca000f8e00ff */
[----:B------:R-:W-:-:S13]  /*11630*/  ISETP.NE.AND P0, PT, R0, 0x3, PT ;  /* 0x000000030000780c */ /* 0x000fda0003f05270 */
[----:B------:R-:W-:Y:S05]  /*11640*/  @!P0 BRA `(.L_x_620) ;  /* 0x0000000000048947 */ /* 0x000fea0003800000 */
[----:B------:R-:W-:Y:S01]  /*11650*/  BPT.TRAP 0x1 ;  /* 0x000000040000795c */ /* 0x000fe20000300000 */
.L_x_620:
[----:B------:R-:W-:Y:S01]  /*11660*/  IMAD R0, R174, 0x8, R2 ;  /* 0x00000008ae007824 */ /* 0x000fe200078e0202 */
[----:B--2-4-:R-:W-:-:S04]  /*11670*/  SHF.L.U32 R3, R181, 0x1f, RZ ;  /* 0x0000001fb5037819 */ /* 0x014fc800000006ff */
[----:B------:R0:W1:Y:S01]  /*11680*/  SYNCS.PHASECHK.TRANS64.TRYWAIT P1, [R0+URZ+0x2a830], R3 ;  /* 0x02a83003000075a7 */ /* 0x000062000802017f */
[----:B------:R-:W-:Y:S05]  /*11690*/  @!P0 BRA `(.L_x_621) ;  /* 0x0000000000048947 */ /* 0x000fea0003800000 */
[----:B------:R-:W-:Y:S01]  /*116a0*/  BPT.TRAP 0x1 ;  /* 0x000000040000795c */ /* 0x000fe20000300000 */
.L_x_621:
[----:B------:R-:W-:Y:S01]  /*116b0*/  IMAD.MOV.U32 R87, RZ, RZ, RZ ;  /* 0x000000ffff577224 */ /* 0x000fe200078e00ff */
[----:B-1----:R-:W-:Y:S06]  /*116c0*/  @P1 BRA `(.L_x_622) ;  /* 0x0000000000081947 */ /* 0x002fec0003800000 */
[----:B------:R-:W1:Y:S02]  /*116d0*/  SYNCS.PHASECHK.TRANS64.TRYWAIT P1, [R0+URZ+0x2a830], R3 ;  /* 0x02a83003000075a7 */ /* 0x000e64000802017f */
[----:B-1----:R-:W-:Y:S05]  /*116e0*/  @!P1 BRA `(.L_x_623) ;  /* 0x0000010800849947 */ /* 0x002fea0003800000 */
.L_x_622:
[----:B------:R-:W-:Y:S05]  /*116f0*/  WARPSYNC.ALL ;  /* 0x0000000000007948 */ /* 0x000fea0003800000 */
[----:B01----:R-:W-:Y:S01]  /*11700*/  VIADD R3, R2, 0x18400 ;  /* 0x0001840002037836 */ /* 0x003fe20000000000 */
[----:B------:R-:W-:Y:S01]  /*11710*/  R2UR UR4, R36 ;  /* 0x00000000240472ca */ /* 0x000fe200000e0000 */
[----:B------:R-:W-:Y:S01]  /*11720*/  UMOV UR9, 0x40000040 ;  /* 0x4000004000097882 */ /* 0x000fe20000000000 */
[----:B------:R-:W-:Y:S01]  /*11730*/  MOV R7, 0x40000040 ;  /* 0x4000004000077802 */ /* 0x000fe20000000f00 */
[----:B------:R-:W-:Y:S01]  /*11740*/  WARPGROUP.ARRIVE ;  /* 0x00000000000079c5 */ /* 0x000fe20000000000 */
[----:B------:R-:W-:Y:S01]  /*11750*/  SHF.R.U32.HI R3, RZ, 0x4, R3 ;  /* 0x00000004ff037819 */ /* 0x000fe20000011603 */
[----:B------:R-:W-:Y:S01]  /*11760*/  IMAD.MOV.U32 R9, RZ, RZ, 0x40000040 ;  /* 0x40000040ff097424 */ /* 0x000fe200078e00ff */
[----:B------:R-:W-:Y:S01]  /*11770*/  R2UR UR11, R7 ;  /* 0x00000000070b72ca */ /* 0x000fe200000e0000 */
[----:B------:R-:W-:Y:S01]  /*11780*/  IMAD.U32 R11, RZ, RZ, UR9 ;  /* 0x00000009ff0b7e24 */ /* 0x000fe2000f8e00ff */
[----:B------:R-:W-:Y:S01]  /*11790*/  LOP3.LUT R3, R3, 0x3fff, RZ, 0xc0, !PT ;  /* 0x00003fff03037812 */ /* 0x000fe200078ec0ff */
[----:B------:R-:W-:Y:S01]  /*117a0*/  UMOV UR53, 0x40000040 ;  /* 0x4000004000357882 */ /* 0x000fe20000000000 */
[----:B------:R-:W-:Y:S01]  /*117b0*/  UMOV UR49, 0x40000040 ;  /* 0x4000004000317882 */ /* 0x000fe20000000000 */
[----:B------:R-:W-:Y:S01]  /*117c0*/  UMOV UR45, 0x40000040 ;  /* 0x40000040002d7882 */ /* 0x000fe20000000000 */
[----:B------:R-:W-:Y:S01]  /*117d0*/  LOP3.LUT R4, R3, 0x10000, RZ, 0xfc, !PT ;  /* 0x0001000003047812 */ /* 0x000fe200078efcff */
[----:B------:R-:W-:Y:S01]  /*117e0*/  ULOP3.LUT UR4, UR4, 0x10000, URZ, 0xfc, !UPT ;  /* 0x0001000004047892 */ /* 0x000fe2000f8efc3f */
[----:B------:R-:W-:Y:S01]  /*117f0*/  MOV R7, 0x40000040 ;  /* 0x4000004000077802 */ /* 0x000fe20000000f00 */
[----:B------:R-:W-:Y:S01]  /*11800*/  UMOV UR41, 0x40000040 ;  /* 0x4000004000297882 */ /* 0x000fe20000000000 */
[----:B------:R-:W-:Y:S01]  /*11810*/  UMOV UR37, 0x40000040 ;  /* 0x4000004000257882 */ /* 0x000fe20000000000 */
[----:B------:R-:W-:Y:S01]  /*11820*/  IMAD R6, R174, 0x900, R4 ;  /* 0x00000900ae067824 */ /* 0x000fe200078e0204 */
[----:B------:R-:W-:Y:S01]  /*11830*/  UIADD3 UR5, UR4, 0x2, URZ ;  /* 0x0000000204057890 */ /* 0x000fe2000fffe03f */
[----:B------:R-:W-:Y:S01]  /*11840*/  R2UR UR39, R7 ;  /* 0x00000000072772ca */ /* 0x000fe200000e0000 */
[----:B------:R-:W-:Y:S01]  /*11850*/  UMOV UR8, UR4 ;  /* 0x0000000400087c82 */ /* 0x000fe20008000000 */
[C---:B------:R-:W-:Y:S01]  /*11860*/  VIADD R8, R6.reuse, 0x2 ;  /* 0x0000000206087836 */ /* 0x040fe20000000000 */
[----:B------:R-:W-:Y:S01]  /*11870*/  R2UR UR10, R6 ;  /* 0x00000000060a72ca */ /* 0x000fe200000e0000 */
[----:B------:R-:W-:Y:S01]  /*11880*/  IMAD.U32 R10, RZ, RZ, UR8 ;  /* 0x00000008ff0a7e24 */ /* 0x000fe2000f8e00ff */
[----:B------:R-:W-:-:S02]  /*11890*/  UIADD3 UR52, UR4, 0x406, URZ ;  /* 0x0000040604347890 */ /* 0x000fc4000fffe03f */
[----:B------:R-:W-:Y:S02]  /*118a0*/  UIADD3 UR48, UR4, 0x800, URZ ;  /* 0x0000080004307890 */ /* 0x000fe4000fffe03f */
[----:B------:R0:W-:Y:S01]  /*118b0*/  STL.64 [R1+0x30], R10 ;  /* 0x0000300a01007387 */ /* 0x0001e20000100a00 */
[----:B------:R-:W-:Y:S02]  /*118c0*/  UIADD3 UR44, UR4, 0x802, URZ ;  /* 0x00000802042c7890 */ /* 0x000fe4000fffe03f */
[----:B------:R-:W-:Y:S02]  /*118d0*/  UIADD3 UR40, UR4, 0x804, URZ ;  /* 0x0000080404287890 */ /* 0x000fe4000fffe03f */
[----:B------:R-:W-:Y:S02]  /*118e0*/  UIADD3 UR36, UR4, 0x806, URZ ;  /* 0x0000080604247890 */ /* 0x000fe4000fffe03f */
[----:B------:R-:W-:Y:S01]  /*118f0*/  HGMMA.64x96x16.F32.BF16 R24, gdesc[UR8], RZ, !UPT, gsb0 ;  /* 0x01600000081879f0 */ /* 0x000fe2000c0018ff */
[----:B------:R-:W-:Y:S01]  /*11900*/  R2UR UR10, R8 ;  /* 0x00000000080a72ca */ /* 0x000fe200000e0000 */
[----:B------:R-:W-:Y:S01]  /*11910*/  UMOV UR8, UR5 ;  /* 0x0000000500087c82 */ /* 0x000fe20008000000 */
[----:B------:R-:W-:Y:S01]  /*11920*/  R2UR UR11, R9 ;  /* 0x00000000090b72ca */ /* 0x000fe200000e0000 */
[----:B------:R-:W-:Y:S01]  /*11930*/  UMOV UR9, 0x40000040 ;  /* 0x4000004000097882 */ /* 0x000fe20000000000 */
[----:B------:R-:W-:Y:S01]  /*11940*/  VIADD R8, R6, 0x4 ;  /* 0x0000000406087836 */ /* 0x000fe20000000000 */
[----:B------:R-:W-:Y:S01]  /*11950*/  UIADD3 UR5, UR4, 0x4, URZ ;  /* 0x0000000404057890 */ /* 0x000fe2000fffe03f */
[----:B------:R-:W-:-:S02]  /*11960*/  IMAD.MOV.U32 R9, RZ, RZ, 0x40000040 ;  /* 0x40000040ff097424 */ /* 0x000fc400078e00ff */
[----:B0-----:R-:W-:Y:S02]  /*11970*/  IMAD.U32 R10, RZ, RZ, UR8 ;  /* 0x00000008ff0a7e24 */ /* 0x001fe4000f8e00ff */
[----:B------:R-:W-:-:S05]  /*11980*/  IMAD.U32 R11, RZ, RZ, UR9 ;  /* 0x00000009ff0b7e24 */ /* 0x000fca000f8e00ff */
[----:B------:R0:W-:Y:S01]  /*11990*/  STL.64 [R1+0x28], R10 ;  /* 0x0000280a01007387 */ /* 0x0001e20000100a00 */
[----:B------:R-:W-:Y:S02]  /*119a0*/  WARPGROUP.DEPBAR.LE gsb0, 0x0 ;  /* 0x00008000000079c5 */ /* 0x000fe40000010000 */
[----:B------:R-:W-:-:S06]  /*119b0*/  WARPGROUP.ARRIVE ;  /* 0x00000000000079c5 */ /* 0x000fcc0000000000 */
[----:B------:R-:W-:Y:S01]  /*119c0*/  HGMMA.64x96x16.F32.BF16 R24, gdesc[UR8], R24, gsb0 ;  /* 0x01600000081879f0 */ /* 0x000fe20008001818 */
[----:B------:R-:W-:Y:S01]  /*119d0*/  R2UR UR10, R8 ;  /* 0x00000000080a72ca */ /* 0x000fe200000e0000 */
[----:B------:R-:W-:Y:S01]  /*119e0*/  UMOV UR8, UR5 ;  /* 0x0000000500087c82 */ /* 0x000fe20008000000 */
[----:B------:R-:W-:Y:S01]  /*119f0*/  R2UR UR11, R9 ;  /* 0x00000000090b72ca */ /* 0x000fe200000e0000 */
[----:B------:R-:W-:Y:S01]  /*11a00*/  UMOV UR9, 0x40000040 ;  /* 0x4000004000097882 */ /* 0x000fe20000000000 */
[----:B------:R-:W-:Y:S01]  /*11a10*/  VIADD R8, R6, 0x6 ;  /* 0x0000000606087836 */ /* 0x000fe20000000000 */
[----:B------:R-:W-:Y:S01]  /*11a20*/  MOV R9, 0x40000040 ;  /* 0x4000004000097802 */ /* 0x000fe20000000f00 */
[----:B------:R-:W-:Y:S01]  /*11a30*/  UIADD3 UR5, UR4, 0x6, URZ ;  /* 0x0000000604057890 */ /* 0x000fe2000fffe03f */
        /* <DEDUP_REMOVED lines=11> */
[----:B------:R-:W-:Y:S01]  /*11af0*/  UIADD3 UR5, UR4, 0x400, URZ ;  /* 0x0000040004057890 */ /* 0x000fe2000fffe03f */
[----:B------:R-:W-:Y:S02]  /*11b00*/  IMAD.MOV.U32 R9, RZ, RZ, 0x40000040 ;  /* 0x40000040ff097424 */ /* 0x000fe400078e00ff */
        /* <DEDUP_REMOVED lines=36> */
[----:B------:R-:W-:Y:S02]  /*11d50*/  VIADD R8, R6, 0x306 ;  /* 0x0000030606087836 */ /* 0x000fe40000000000 */
[----:B------:R-:W-:Y:S02]  /*11d60*/  IMAD.MOV.U32 R9, RZ, RZ, 0x40000040 ;  /* 0x40000040ff097424 */ /* 0x000fe400078e00ff */
[----:B0-----:R-:W-:Y:S01]  /*11d70*/  IMAD.U32 R10, RZ, RZ, UR8 ;  /* 0x00000008ff0a7e24 */ /* 0x001fe2000f8e00ff */
[----:B------:R-:W-:Y:S01]  /*11d80*/  R2UR UR54, R8 ;  /* 0x00000000083672ca */ /* 0x000fe200000e0000 */
[----:B------:R-:W-:Y:S01]  /*11d90*/  VIADD R8, R6, 0x600 ;  /* 0x0000060006087836 */ /* 0x000fe20000000000 */
[----:B------:R-:W-:Y:S01]  /*11da0*/  R2UR UR55, R9 ;  /* 0x00000000093772ca */ /* 0x000fe200000e0000 */
[----:B------:R-:W-:-:S02]  /*11db0*/  IMAD.MOV.U32 R9, RZ, RZ, 0x40000040 ;  /* 0x40000040ff097424 */ /* 0x000fc400078e00ff */
[----:B------:R-:W-:Y:S01]  /*11dc0*/  IMAD.U32 R11, RZ, RZ, UR9 ;  /* 0x00000009ff0b7e24 */ /* 0x000fe2000f8e00ff */
[----:B------:R-:W-:Y:S01]  /*11dd0*/  R2UR UR50, R8 ;  /* 0x00000000083272ca */ /* 0x000fe200000e0000 */
[----:B------:R-:W-:Y:S01]  /*11de0*/  VIADD R8, R6, 0x602 ;  /* 0x0000060206087836 */ /* 0x000fe20000000000 */
[----:B------:R-:W-:Y:S01]  /*11df0*/  R2UR UR51, R9 ;  /* 0x00000000093372ca */ /* 0x000fe200000e0000 */
[----:B------:R-:W-:Y:S01]  /*11e00*/  IMAD.MOV.U32 R9, RZ, RZ, 0x40000040 ;  /* 0x40000040ff097424 */ /* 0x000fe200078e00ff */
[----:B------:R0:W-:Y:S02]  /*11e10*/  STL.64 [R1], R10 ;  /* 0x0000000a01007387 */ /* 0x0001e40000100a00 */
[----:B------:R-:W-:Y:S01]  /*11e20*/  R2UR UR46, R8 ;  /* 0x00000000082e72ca */ /* 0x000fe200000e0000 */
[----:B------:R-:W-:Y:S01]  /*11e30*/  VIADD R8, R6, 0x604 ;  /* 0x0000060406087836 */ /* 0x000fe20000000000 */
[----:B------:R-:W-:Y:S01]  /*11e40*/  R2UR UR47, R9 ;  /* 0x00000000092f72ca */ /* 0x000fe200000e0000 */
[----:B------:R-:W-:-:S02]  /*11e50*/  IMAD.MOV.U32 R9, RZ, RZ, 0x40000040 ;  /* 0x40000040ff097424 */ /* 0x000fc400078e00ff */
[----:B------:R-:W-:Y:S01]  /*11e60*/  VIADD R6, R6, 0x606 ;  /* 0x0000060606067836 */ /* 0x000fe20000000000 */
[----:B------:R-:W-:Y:S02]  /*11e70*/  R2UR UR42, R8 ;  /* 0x00000000082a72ca */ /* 0x000fe400000e0000 */
[----:B------:R-:W-:Y:S02]  /*11e80*/  R2UR UR43, R9 ;  /* 0x00000000092b72ca */ /* 0x000fe400000e0000 */
[----:B------:R-:W-:Y:S01]  /*11e90*/  R2UR UR38, R6 ;  /* 0x00000000062672ca */ /* 0x000fe200000e0000 */
        /* <DEDUP_REMOVED lines=19> */
[----:B0-----:R-:W-:Y:S05]  /*11fd0*/  @!P0 BRA `(.L_x_624) ;  /* 0x0000000000048947 */ /* 0x001fea0003800000 */
[----:B------:R-:W-:Y:S01]  /*11fe0*/  BPT.TRAP 0x1 ;  /* 0x000000040000795c */ /* 0x000fe20000300000 */
.L_x_624:
[----:B------:R-:W-:Y:S01]  /*11ff0*/  ULDC UR4, c[0x0][0x9d8] ;  /* 0x0002760000047ab9 */ /* 0x000fe20000000800 */
[----:B------:R-:W-:Y:S01]  /*12000*/  ULDC UR5, c[0x0][0x988] ;  /* 0x0002620000057ab9 */ /* 0x000fe20000000800 */
[----:B------:R-:W-:Y:S01]  /*12010*/  FMUL.FTZ R6, R24, UR4 ;  /* 0x0000000418067c20 */ /* 0x000fe20008410000 */
[----:B------:R-:W-:Y:S01]  /*12020*/  FMUL.FTZ R7, R25, UR4 ;  /* 0x0000000419077c20 */ /* 0x000fe20008410000 */
[----:B------:R-:W-:Y:S01]  /*12030*/  FMUL.FTZ R10, R28, UR4 ;  /* 0x000000041c0a7c20 */ /* 0x000fe20008410000 */
[----:B------:R-:W-:Y:S01]  /*12040*/  FMUL.FTZ R13, R29, UR4 ;  /* 0x000000041d0d7c20 */ /* 0x000fe20008410000 */
[----:B------:R-:W-:Y:S01]  /*12050*/  FMUL.FTZ R14, R39, UR4 ;  /* 0x00000004270e7c20 */ /* 0x000fe20008410000 */
[----:B------:R-:W-:Y:S01]  /*12060*/  IADD3 R39, R215, 0x60, -R199 ;  /* 0x00000060d7277810 */ /* 0x000fe20007ffe8c7 */
[----:B------:R-:W0:Y:S01]  /*12070*/  MUFU.TANH R6, R6 ;  /* 0x0000000600067308 */ /* 0x000e220000002400 */
[----:B------:R-:W-:Y:S01]  /*12080*/  FMUL.FTZ R21, R32, UR4 ;  /* 0x0000000420157c20 */ /* 0x000fe20008410000 */
[----:B------:R-:W-:Y:S01]  /*12090*/  FMUL.FTZ R3, R26, UR4 ;  /* 0x000000041a037c20 */ /* 0x000fe20008410000 */
[----:B------:R-:W-:Y:S01]  /*120a0*/  FMUL.FTZ R20, R33, UR4 ;  /* 0x0000000421147c20 */ /* 0x000fe20008410000 */
[----:B------:R-:W-:-:S02]  /*120b0*/  IMAD R39, R72, -0x60, R39 ;  /* 0xffffffa048277824 */ /* 0x000fc400078e0227 */
[----:B------:R-:W-:Y:S01]  /*120c0*/  FMUL.FTZ R5, R27, UR4 ;  /* 0x000000041b057c20 */ /* 0x000fe20008410000 */
[----:B------:R-:W-:Y:S01]  /*120d0*/  FMUL.FTZ R26, R36, UR4 ;  /* 0x00000004241a7c20 */ /* 0x000fe20008410000 */
[----:B------:R-:W-:Y:S01]  /*120e0*/  FMUL.FTZ R15, R38, UR4 ;  /* 0x00000004260f7c20 */ /* 0x000fe20008410000 */
[----:B------:R-:W1:Y:S01]  /*120f0*/  MUFU.TANH R7, R7 ;  /* 0x0000000700077308 */ /* 0x000e620000002400 */
[C---:B------:R-:W-:Y:S01]  /*12100*/  ISETP.GT.AND P6, PT, R39.reuse, RZ, PT ;  /* 0x000000ff2700720c */ /* 0x040fe20003fc4270 */
[----:B------:R-:W-:Y:S01]  /*12110*/  FMUL.FTZ R38, R50, UR4 ;  /* 0x0000000432267c20 */ /* 0x000fe20008410000 */
[C---:B------:R-:W-:Y:S01]  /*12120*/  ISETP.GT.AND P5, PT, R39.reuse, 0x1, PT ;  /* 0x000000012700780c */ /* 0x040fe20003fa4270 */
[----:B------:R-:W-:Y:S01]  /*12130*/  FMUL.FTZ R9, R30, UR4 ;  /* 0x000000041e097c20 */ /* 0x000fe20008410000 */
[----:B------:R-:W-:Y:S01]  /*12140*/  ISETP.GT.AND P4, PT, R39, 0x8, PT ;  /* 0x000000082700780c */ /* 0x000fe20003f84270 */
[----:B------:R-:W-:Y:S01]  /*12150*/  FMUL.FTZ R24, R37, UR4 ;  /* 0x0000000425187c20 */ /* 0x000fe20008410000 */
[----:B------:R-:W-:Y:S01]  /*12160*/  FMUL.FTZ R27, R41, UR4 ;  /* 0x00000004291b7c20 */ /* 0x000fe20008410000 */
[----:B------:R-:W2:Y:S01]  /*12170*/  MUFU.TANH R10, R10 ;  /* 0x0000000a000a7308 */ /* 0x000ea20000002400 */
[----:B0-----:R-:W-:Y:S01]  /*12180*/  FSEL R50, R6, -INF , P6 ;  /* 0xff80000006327808 */ /* 0x001fe20003000000 */
[----:B------:R-:W-:Y:S01]  /*12190*/  FMUL.FTZ R37, R52, UR4 ;  /* 0x0000000434257c20 */ /* 0x000fe20008410000 */
[----:B------:R-:W-:Y:S01]  /*121a0*/  FMUL.FTZ R8, R31, UR4 ;  /* 0x000000041f087c20 */ /* 0x000fe20008410000 */
[----:B------:R-:W-:Y:S01]  /*121b0*/  ISETP.GT.AND P3, PT, R39, 0x9, PT ;  /* 0x000000092700780c */ /* 0x000fe20003f64270 */
[----:B------:R-:W-:Y:S01]  /*121c0*/  FMUL.FTZ R28, R40, UR4 ;  /* 0x00000004281c7c20 */ /* 0x000fe20008410000 */
[----:B------:R-:W-:Y:S01]  /*121d0*/  FMUL.FTZ R30, R42, UR4 ;  /* 0x000000042a1e7c20 */ /* 0x000fe20008410000 */
[----:B------:R-:W-:Y:S01]  /*121e0*/  FMUL.FTZ R42, R54, UR4 ;  /* 0x00000004362a7c20 */ /* 0x000fe20008410000 */
[----:B------:R-:W0:Y:S01]  /*121f0*/  MUFU.TANH R13, R13 ;  /* 0x0000000d000d7308 */ /* 0x000e220000002400 */
[----:B-1----:R-:W-:Y:S01]  /*12200*/  FSEL R7, R7, -INF , P5 ;  /* 0xff80000007077808 */ /* 0x002fe20002800000 */
[----:B------:R-:W-:Y:S01]  /*12210*/  FMUL.FTZ R56, R56, UR4 ;  /* 0x0000000438387c20 */ /* 0x000fe20008410000 */
[----:B------:R-:W-:Y:S01]  /*12220*/  FMUL.FTZ R11, R34, UR4 ;  /* 0x00000004220b7c20 */ /* 0x000fe20008410000 */
[----:B------:R-:W-:Y:S01]  /*12230*/  ISETP.GT.AND P2, PT, R39, 0x10, PT ;  /* 0x000000102700780c */ /* 0x000fe20003f44270 */
[----:B------:R-:W-:Y:S01]  /*12240*/  FMUL.FTZ R12, R35, UR4 ;  /* 0x00000004230c7c20 */ /* 0x000fe20008410000 */
[----:B------:R-:W-:Y:S01]  /*12250*/  FMNMX.FTZ R41, R50, R7, !PT ;  /* 0x0000000732297209 */ /* 0x000fe20007810000 */
[----:B------:R-:W-:Y:S01]  /*12260*/  FMUL.FTZ R31, R44, UR4 ;  /* 0x000000042c1f7c20 */ /* 0x000fe20008410000 */
[----:B------:R-:W-:Y:S01]  /*12270*/  MUFU.TANH R21, R21 ;  /* 0x0000001500157308 */ /* 0x000fe20000002400 */
[----:B--2---:R-:W-:Y:S01]  /*12280*/  FSEL R52, R10, -INF , P4 ;  /* 0xff8000000a347808 */ /* 0x004fe20002000000 */
[----:B------:R-:W-:Y:S01]  /*12290*/  FMUL.FTZ R33, R48, UR4 ;  /* 0x0000000430217c20 */ /* 0x000fe20008410000 */
[----:B------:R-:W-:Y:S01]  /*122a0*/  ISETP.GT.AND P1, PT, R39, 0x11, PT ;  /* 0x000000112700780c */ /* 0x000fe20003f24270 */
[----:B------:R-:W-:Y:S01]  /*122b0*/  FMUL.FTZ R48, R58, UR4 ;  /* 0x000000043a307c20 */ /* 0x000fe20008410000 */
[----:B------:R-:W-:Y:S01]  /*122c0*/  FMNMX.FTZ R41, R52, R41, !PT ;  /* 0x0000002934297209 */ /* 0x000fe20007810000 */
[----:B------:R-:W-:Y:S01]  /*122d0*/  FMUL.FTZ R60, R60, UR4 ;  /* 0x000000043c3c7c20 */ /* 0x000fe20008410000 */
[----:B------:R-:W-:Y:S01]  /*122e0*/  FMUL.FTZ R29, R45, UR4 ;  /* 0x000000042d1d7c20 */ /* 0x000fe20008410000 */
[----:B------:R-:W1:Y:S01]  /*122f0*/  MUFU.TANH R3, R3 ;  /* 0x0000000300037308 */ /* 0x000e620000002400 */
[----:B0-----:R-:W-:Y:S01]  /*12300*/  FSEL R54, R13, -INF , P3 ;  /* 0xff8000000d367808 */ /* 0x001fe20001800000 */
[----:B------:R-:W-:Y:S01]  /*12310*/  FMUL.FTZ R68, R68, UR4 ;  /* 0x0000000444447c20 */ /* 0x000fe20008410000 */
[----:B------:R-:W-:Y:S01]  /*12320*/  FMUL.FTZ R32, R49, UR4 ;  /* 0x0000000431207c20 */ /* 0x000fe20008410000 */
[----:B------:R-:W-:Y:S01]  /*12330*/  FMUL.FTZ R64, R64, UR4 ;  /* 0x0000000440407c20 */ /* 0x000fe20008410000 */
[----:B------:R-:W-:Y:S01]  /*12340*/  FMNMX.FTZ R41, R54, R41, !PT ;  /* 0x0000002936297209 */ /* 0x000fe20007810000 */
        /* <DEDUP_REMOVED lines=10> */
[----:B------:R-:W2:Y:S01]  /*123f0*/  MUFU.TANH R5, R5 ;  /* 0x0000000500057308 */ /* 0x000ea20000002400 */
[----:B-1----:R-:W-:Y:S01]  /*12400*/  FSEL R10, R3, -INF , P6 ;  /* 0xff800000030a7808 */ /* 0x002fe20003000000 */
[----:B------:R-:W-:Y:S01]  /*12410*/  FMUL.FTZ R46, R59, UR4 ;  /* 0x000000043b2e7c20 */ /* 0x000fe20008410000 */
[----:B------:R-:W-:Y:S01]  /*12420*/  ISETP.GT.AND P6, PT, R39, 0x18, PT ;  /* 0x000000182700780c */ /* 0x000fe20003fc4270 */
[----:B------:R-:W-:Y:S01]  /*12430*/  FMUL.FTZ R69, R69, UR4 ;  /* 0x0000000445457c20 */ /* 0x000fe20008410000 */
[----:B------:R-:W-:Y:S01]  /*12440*/  P2R R73, PR, RZ, 0x1 ;  /* 0x00000001ff497803 */ /* 0x000fe20000000000 */
[----:B------:R-:W-:Y:S01]  /*12450*/  FMUL.FTZ R62, R62, UR4 ;  /* 0x000000043e3e7c20 */ /* 0x000fe20008410000 */
[----:B------:R-:W-:Y:S01]  /*12460*/  FMUL.FTZ R63, R63, UR4 ;  /* 0x000000043f3f7c20 */ /* 0x000fe20008410000 */
[----:B------:R-:W-:Y:S01]  /*12470*/  MUFU.TANH R26, R26 ;  /* 0x0000001a001a7308 */ /* 0x000fe20000002400 */
[----:B0-----:R-:W-:Y:S01]  /*12480*/  FSEL R58, R20, -INF , P1 ;  /* 0xff800000143a7808 */ /* 0x001fe20000800000 */
[----:B------:R-:W-:Y:S01]  /*12490*/  FMUL.FTZ R66, R66, UR4 ;  /* 0x0000000442427c20 */ /* 0x000fe20008410000 */
[----:B------:R-:W-:Y:S01]  /*124a0*/  FMUL.FTZ R67, R67, UR4 ;  /* 0x0000000443437c20 */ /* 0x000fe20008410000 */
[----:B------:R-:W-:Y:S01]  /*124b0*/  FMUL.FTZ R70, R70, UR4 ;  /* 0x0000000446467c20 */ /* 0x000fe20008410000 */
[----:B------:R-:W-:Y:S01]  /*124c0*/  FMUL.FTZ R71, R71, UR4 ;  /* 0x0000000447477c20 */ /* 0x000fe20008410000 */
[----:B------:R-:W-:Y:S01]  /*124d0*/  VIADD R0, R0, 0x2a840 ;  /* 0x0002a84000007836 */ /* 0x000fe20000000000 */
[----:B------:R-:W-:Y:S01]  /*124e0*/  ULDC UR38, c[0x0][0x9d8] ;  /* 0x0002760000267ab9 */ /* 0x000fe20000000800 */
[----:B------:R-:W0:Y:S01]  /*124f0*/  MUFU.TANH R9, R9 ;  /* 0x0000000900097308 */ /* 0x000e220000002400 */
[----:B--2---:R-:W-:Y:S01]  /*12500*/  FSEL R5, R5, -INF , P5 ;  /* 0xff80000005057808 */ /* 0x004fe20002800000 */
[----:B------:R-:W-:Y:S01]  /*12510*/  ULDC UR39, c[0x0][0x988] ;  /* 0x0002620000277ab9 */ /* 0x000fe20000000800 */
[----:B------:R-:W-:Y:S01]  /*12520*/  ISETP.GT.AND P5, PT, R39, 0x19, PT ;  /* 0x000000192700780c */ /* 0x000fe20003fa4270 */
[----:B------:R-:W-:Y:S01]  /*12530*/  BSSY B0, `(.L_x_625) ;  /* 0x000041b000007945 */ /* 0x000fe20003800000 */
[----:B------:R-:W-:-:S02]  /*12540*/  IMAD.MOV.U32 R85, RZ, RZ, R87 ;  /* 0x000000ffff557224 */ /* 0x000fc400078e0057 */
[--C-:B------:R-:W-:Y:S01]  /*12550*/  IMAD.MOV.U32 R83, RZ, RZ, R87.reuse ;  /* 0x000000ffff537224 */ /* 0x100fe200078e0057 */
[----:B------:R-:W1:Y:S01]  /*12560*/  MUFU.TANH R24, R24 ;  /* 0x0000001800187308 */ /* 0x000e620000002400 */
[--C-:B------:R-:W-:Y:S02]  /*12570*/  IMAD.MOV.U32 R81, RZ, RZ, R87.reuse ;  /* 0x000000ffff517224 */ /* 0x100fe400078e0057 */
[--C-:B------:R-:W-:Y:S02]  /*12580*/  IMAD.MOV.U32 R79, RZ, RZ, R87.reuse ;  /* 0x000000ffff4f7224 */ /* 0x100fe400078e0057 */
[--C-:B------:R-:W-:Y:S02]  /*12590*/  IMAD.MOV.U32 R77, RZ, RZ, R87.reuse ;  /* 0x000000ffff4d7224 */ /* 0x100fe400078e0057 */
[--C-:B------:R-:W-:Y:S01]  /*125a0*/  IMAD.MOV.U32 R75, RZ, RZ, R87.reuse ;  /* 0x000000ffff4b7224 */ /* 0x100fe200078e0057 */
[----:B------:R-:W2:Y:S01]  /*125b0*/  MUFU.TANH R8, R8 ;  /* 0x0000000800087308 */ /* 0x000ea20000002400 */
[----:B0-----:R-:W-:Y:S01]  /*125c0*/  FSEL R20, R9, -INF , P4 ;  /* 0xff80000009147808 */ /* 0x001fe20002000000 */
[----:B------:R-:W-:Y:S01]  /*125d0*/  IMAD.U32 R9, RZ, RZ, UR5 ;  /* 0x00000005ff097e24 */ /* 0x000fe2000f8e00ff */
[----:B------:R-:W-:Y:S01]  /*125e0*/  ISETP.GT.AND P4, PT, R39, 0x20, PT ;  /* 0x000000202700780c */ /* 0x000fe20003f84270 */
[----:B------:R-:W-:-:S02]  /*125f0*/  IMAD.MOV.U32 R59, RZ, RZ, R87 ;  /* 0x000000ffff3b7224 */ /* 0x000fc400078e0057 */
[--C-:B------:R-:W-:Y:S02]  /*12600*/  IMAD.MOV.U32 R55, RZ, RZ, R87.reuse ;  /* 0x000000ffff377224 */ /* 0x100fe400078e0057 */
[----:B------:R-:W-:Y:S01]  /*12610*/  MUFU.TANH R28, R28 ;  /* 0x0000001c001c7308 */ /* 0x000fe20000002400 */
[----:B-1----:R-:W-:Y:S01]  /*12620*/  FSEL R74, R24, -INF , P5 ;  /* 0xff800000184a7808 */ /* 0x002fe20002800000 */
[--C-:B------:R-:W-:Y:S02]  /*12630*/  IMAD.MOV.U32 R53, RZ, RZ, R87.reuse ;  /* 0x000000ffff357224 */ /* 0x100fe400078e0057 */
[--C-:B------:R-:W-:Y:S02]  /*12640*/  IMAD.MOV.U32 R51, RZ, RZ, R87.reuse ;  /* 0x000000ffff337224 */ /* 0x100fe400078e0057 */
[--C-:B------:R-:W-:Y:S02]  /*12650*/  IMAD.MOV.U32 R49, RZ, RZ, R87.reuse ;  /* 0x000000ffff317224 */ /* 0x100fe400078e0057 */
[----:B------:R0:W-:Y:S01]  /*12660*/  MUFU.TANH R86, R56 ;  /* 0x0000003800567308 */ /* 0x0001e20000002400 */
[----:B--2---:R-:W-:Y:S01]  /*12670*/  FSEL R8, R8, -INF , P3 ;  /* 0xff80000008087808 */ /* 0x004fe20001800000 */
[--C-:B------:R-:W-:Y:S01]  /*12680*/  IMAD.MOV.U32 R47, RZ, RZ, R87.reuse ;  /* 0x000000ffff2f7224 */ /* 0x100fe200078e0057 */
[----:B------:R-:W-:Y:S01]  /*12690*/  ISETP.GT.AND P3, PT, R39, 0x21, PT ;  /* 0x000000212700780c */ /* 0x000fe20003f64270 */
[----:B------:R-:W-:-:S02]  /*126a0*/  IMAD.MOV.U32 R45, RZ, RZ, R87 ;  /* 0x000000ffff2d7224 */ /* 0x000fc400078e0057 */
[----:B------:R-:W-:Y:S02]  /*126b0*/  IMAD.MOV.U32 R43, RZ, RZ, R87 ;  /* 0x000000ffff2b7224 */ /* 0x000fe400078e0057 */
[----:B------:R-:W1:Y:S01]  /*126c0*/  MUFU.TANH R11, R11 ;  /* 0x0000000b000b7308 */ /* 0x000e620000002400 */
[----:B0-----:R-:W-:-:S04]  /*126d0*/  FSEL R56, R21, -INF , P2 ;  /* 0xff80000015387808 */ /* 0x001fc80001000000 */
[----:B------:R-:W-:-:S03]  /*126e0*/  FMNMX.FTZ R41, R56, R41, !PT ;  /* 0x0000002938297209 */ /* 0x000fc60007810000 */
[----:B------:R-:W-:Y:S01]  /*126f0*/  MUFU.TANH R27, R27 ;  /* 0x0000001b001b7308 */ /* 0x000fe20000002400 */
[----:B------:R-:W-:-:S07]  /*12700*/  FMNMX.FTZ R41, R58, R41, !PT ;  /* 0x000000293a297209 */ /* 0x000fce0007810000 */
[----:B------:R-:W0:Y:S01]  /*12710*/  MUFU.TANH R12, R12 ;  /* 0x0000000c000c7308 */ /* 0x000e220000002400 */
[----:B-1----:R-:W-:Y:S02]  /*12720*/  FSEL R24, R11, -INF , P2 ;  /* 0xff8000000b187808 */ /* 0x002fe40001000000 */
[----:B------:R-:W-:-:S05]  /*12730*/  ISETP.GT.AND P2, PT, R39, 0x28, PT ;  /* 0x000000282700780c */ /* 0x000fca0003f44270 */
[----:B------:R-:W1:Y:S08]  /*12740*/  MUFU.TANH R31, R31 ;  /* 0x0000001f001f7308 */ /* 0x000e700000002400 */
[----:B------:R2:W-:Y:S01]  /*12750*/  MUFU.TANH R90, R60 ;  /* 0x0000003c005a7308 */ /* 0x0005e20000002400 */
[----:B0-----:R-:W-:Y:S02]  /*12760*/  FSEL R12, R12, -INF , P1 ;  /* 0xff8000000c0c7808 */ /* 0x001fe40000800000 */
[----:B------:R-:W-:-:S05]  /*12770*/  ISETP.GT.AND P1, PT, R39, 0x29, PT ;  /* 0x000000292700780c */ /* 0x000fca0003f24270 */
[----:B------:R-:W0:Y:S01]  /*12780*/  MUFU.TANH R15, R15 ;  /* 0x0000000f000f7308 */ /* 0x000e220000002400 */
[----:B--2---:R-:W-:Y:S02]  /*12790*/  FSEL R60, R26, -INF , P6 ;  /* 0xff8000001a3c7808 */ /* 0x004fe40003000000 */
[----:B-1----:R-:W-:Y:S02]  /*127a0*/  FSEL R76, R31, -INF , P2 ;  /* 0xff8000001f4c7808 */ /* 0x002fe40001000000 */
[----:B------:R-:W-:-:S03]  /*127b0*/  FMNMX.FTZ R41, R60, R41, !PT ;  /* 0x000000293c297209 */ /* 0x000fc60007810000 */
[----:B------:R-:W1:Y:S01]  /*127c0*/  MUFU.TANH R29, R29 ;  /* 0x0000001d001d7308 */ /* 0x000e620000002400 */
[----:B------:R-:W-:-:S07]  /*127d0*/  FMNMX.FTZ R41, R74, R41, !PT ;  /* 0x000000294a297209 */ /* 0x000fce0007810000 */
[----:B------:R-:W2:Y:S01]  /*127e0*/  MUFU.TANH R14, R14 ;  /* 0x0000000e000e7308 */ /* 0x000ea20000002400 */
[----:B0-----:R-:W-:Y:S02]  /*127f0*/  FSEL R26, R15, -INF , P6 ;  /* 0xff8000000f1a7808 */ /* 0x001fe40003000000 */
[----:B------:R-:W-:-:S05]  /*12800*/  ISETP.GT.AND P6, PT, R39, 0x30, PT ;  /* 0x000000302700780c */ /* 0x000fca0003fc4270 */
[----:B------:R-:W0:Y:S01]  /*12810*/  MUFU.TANH R33, R33 ;  /* 0x0000002100217308 */ /* 0x000e220000002400 */
[----:B-1----:R-:W-:-:S07]  /*12820*/  FSEL R78, R29, -INF , P1 ;  /* 0xff8000001d4e7808 */ /* 0x002fce0000800000 */
[----:B------:R1:W-:Y:S08]  /*12830*/  MUFU.TANH R98, R68 ;  /* 0x0000004400627308 */ /* 0x0003f00000002400 */
[----:B------:R-:W3:Y:S01]  /*12840*/  MUFU.TANH R30, R30 ;  /* 0x0000001e001e7308 */ /* 0x000ee20000002400 */
[----:B-1----:R-:W-:Y:S02]  /*12850*/  FSEL R68, R28, -INF , P4 ;  /* 0xff8000001c447808 */ /* 0x002fe40002000000 */
[----:B--2---:R-:W-:-:S02]  /*12860*/  FSEL R28, R14, -INF , P5 ;  /* 0xff8000000e1c7808 */ /* 0x004fc40002800000 */
[----:B------:R-:W-:Y:S02]  /*12870*/  FMNMX.FTZ R41, R68, R41, !PT ;  /* 0x0000002944297209 */ /* 0x000fe40007810000 */
[----:B------:R-:W-:Y:S01]  /*12880*/  ISETP.GT.AND P5, PT, R39, 0x31, PT ;  /* 0x000000312700780c */ /* 0x000fe20003fa4270 */
[----:B------:R-:W1:Y:S01]  /*12890*/  MUFU.TANH R32, R32 ;  /* 0x0000002000207308 */ /* 0x000e620000002400 */
[----:B0-----:R-:W-:-:S07]  /*128a0*/  FSEL R14, R33, -INF , P6 ;  /* 0xff800000210e7808 */ /* 0x001fce0003000000 */
[----:B------:R0:W-:Y:S01]  /*128b0*/  MUFU.TANH R94, R64 ;  /* 0x00000040005e7308 */ /* 0x0001e20000002400 */
[----:B---3--:R-:W-:Y:S02]  /*128c0*/  FSEL R30, R30, -INF , P4 ;  /* 0xff8000001e1e7808 */ /* 0x008fe40002000000 */
[----:B------:R-:W-:-:S05]  /*128d0*/  ISETP.GT.AND P4, PT, R39, 0x38, PT ;  /* 0x000000382700780c */ /* 0x000fca0003f84270 */
[----:B------:R-:W2:Y:S01]  /*128e0*/  MUFU.TANH R25, R25 ;  /* 0x0000001900197308 */ /* 0x000ea20000002400 */
[----:B0-----:R-:W-:Y:S02]  /*128f0*/  FSEL R64, R27, -INF , P3 ;  /* 0xff8000001b407808 */ /* 0x001fe40001800000 */
[----:B-1----:R-:W-:Y:S02]  /*12900*/  FSEL R80, R32, -INF , P5 ;  /* 0xff80000020507808 */ /* 0x002fe40002800000 */
[----:B------:R-:W-:-:S03]  /*12910*/  FMNMX.FTZ R41, R64, R41, !PT ;  /* 0x0000002940297209 */ /* 0x000fc60007810000 */
[----:B------:R-:W0:Y:S01]  /*12920*/  MUFU.TANH R37, R37 ;  /* 0x0000002500257308 */ /* 0x000e220000002400 */
[----:B------:R-:W-:-:S04]  /*12930*/  FMNMX.FTZ R41, R76, R41, !PT ;  /* 0x000000294c297209 */ /* 0x000fc80007810000 */
[----:B------:R-:W-:-:S03]  /*12940*/  FMNMX.FTZ R41, R78, R41, !PT ;  /* 0x000000294e297209 */ /* 0x000fc60007810000 */
[----:B------:R-:W1:Y:S01]  /*12950*/  MUFU.TANH R34, R34 ;  /* 0x0000002200227308 */ /* 0x000e620000002400 */
[----:B------:R-:W-:Y:S02]  /*12960*/  FMNMX.FTZ R41, R14, R41, !PT ;  /* 0x000000290e297209 */ /* 0x000fe40007810000 */
[----:B--2---:R-:W-:Y:S02]  /*12970*/  FSEL R32, R25, -INF , P3 ;  /* 0xff80000019207808 */ /* 0x004fe40001800000 */
[----:B------:R-:W-:Y:S02]  /*12980*/  ISETP.GT.AND P3, PT, R39, 0x39, PT ;  /* 0x000000392700780c */ /* 0x000fe40003f64270 */
[----:B------:R-:W-:Y:S01]  /*12990*/  FMNMX.FTZ R41, R80, R41, !PT ;  /* 0x0000002950297209 */ /* 0x000fe20007810000 */
[----:B------:R-:W2:Y:S01]  /*129a0*/  MUFU.TANH R35, R35 ;  /* 0x0000002300237308 */ /* 0x000ea20000002400 */
[----:B0-----:R-:W-:-:S04]  /*129b0*/  FSEL R82, R37, -INF , P4 ;  /* 0xff80000025527808 */ /* 0x001fc80002000000 */
[----:B------:R-:W-:-:S03]  /*129c0*/  FMNMX.FTZ R41, R82, R41, !PT ;  /* 0x0000002952297209 */ /* 0x000fc60007810000 */
[----:B------:R-:W0:Y:S01]  /*129d0*/  MUFU.TANH R36, R36 ;  /* 0x0000002400247308 */ /* 0x000e220000002400 */
[----:B-1----:R-:W-:Y:S02]  /*129e0*/  FSEL R34, R34, -INF , P2 ;  /* 0xff80000022227808 */ /* 0x002fe40001000000 */
[----:B------:R-:W-:-:S04]  /*129f0*/  ISETP.GT.AND P2, PT, R39, 0x40, PT ;  /* 0x000000402700780c */ /* 0x000fc80003f44270 */
[----:B------:R-:W-:Y:S01]  /*12a00*/  FSEL R86, R86, -INF , P2 ;  /* 0xff80000056567808 */ /* 0x000fe20001000000 */
[----:B------:R-:W1:Y:S01]  /*12a10*/  MUFU.TANH R38, R38 ;  /* 0x0000002600267308 */ /* 0x000e620000002400 */
[----:B--2---:R-:W-:-:S04]  /*12a20*/  FSEL R84, R35, -INF , P3 ;  /* 0xff80000023547808 */ /* 0x004fc80001800000 */
[----:B------:R-:W-:-:S03]  /*12a30*/  FMNMX.FTZ R41, R84, R41, !PT ;  /* 0x0000002954297209 */ /* 0x000fc60007810000 */
[----:B------:R-:W2:Y:S01]  /*12a40*/  MUFU.TANH R57, R57 ;  /* 0x0000003900397308 */ /* 0x000ea20000002400 */
[----:B0-----:R-:W-:Y:S02]  /*12a50*/  FSEL R36, R36, -INF , P1 ;  /* 0xff80000024247808 */ /* 0x001fe40000800000 */
[----:B------:R-:W-:Y:S02]  /*12a60*/  ISETP.GT.AND P1, PT, R39, 0x41, PT ;  /* 0x000000412700780c */ /* 0x000fe40003f24270 */
[----:B------:R-:W-:-:S03]  /*12a70*/  FMNMX.FTZ R41, R86, R41, !PT ;  /* 0x0000002956297209 */ /* 0x000fc60007810000 */
[----:B------:R-:W0:Y:S01]  /*12a80*/  MUFU.TANH R40, R40 ;  /* 0x0000002800287308 */ /* 0x000e220000002400 */
[----:B-1----:R-:W-:Y:S02]  /*12a90*/  FSEL R38, R38, -INF , P6 ;  /* 0xff80000026267808 */ /* 0x002fe40003000000 */
[----:B------:R-:W-:-:S04]  /*12aa0*/  ISETP.GT.AND P6, PT, R39, 0x48, PT ;  /* 0x000000482700780c */ /* 0x000fc80003fc4270 */
[----:B------:R-:W-:Y:S01]  /*12ab0*/  FSEL R90, R90, -INF , P6 ;  /* 0xff8000005a5a7808 */ /* 0x000fe20003000000 */
[----:B------:R-:W1:Y:S01]  /*12ac0*/  MUFU.TANH R42, R42 ;  /* 0x0000002a002a7308 */ /* 0x000e620000002400 */
[----:B--2---:R-:W-:Y:S01]  /*12ad0*/  FSEL R88, R57, -INF , P1 ;  /* 0xff80000039587808 */ /* 0x004fe20000800000 */
[----:B------:R-:W-:-:S03]  /*12ae0*/  IMAD.MOV.U32 R57, RZ, RZ, R87 ;  /* 0x000000ffff397224 */ /* 0x000fc600078e0057 */
        /* <DEDUP_REMOVED lines=30> */
[----:B-1----:R-:W-:Y:S01]  /*12cd0*/  FSEL R100, R69, -INF , P1 ;  /* 0xff80000045647808 */ /* 0x002fe20000800000 */
[----:B------:R-:W-:-:S03]  /*12ce0*/  IMAD.MOV.U32 R69, RZ, RZ, R87 ;  /* 0x000000ffff457224 */ /* 0x000fc600078e0057 */
[----:B------:R-:W-:-:S03]  /*12cf0*/  FMNMX.FTZ R41, R100, R41, !PT ;  /* 0x0000002964297209 */ /* 0x000fc60007810000 */
[----:B------:R-:W-:Y:S02]  /*12d00*/  MUFU.TANH R66, R66 ;  /* 0x0000004200427308 */ /* 0x000fe40000002400 */
[----:B------:R-:W1:Y:S06]  /*12d10*/  SHFL.BFLY PT, R6, R41, 0x2, 0x1f ;  /* 0x0c401f0029067f89 */ /* 0x000e6c00000e0000 */
[----:B------:R-:W3:Y:S08]  /*12d20*/  MUFU.TANH R67, R67 ;  /* 0x0000004300437308 */ /* 0x000ef00000002400 */
[----:B------:R-:W-:Y:S08]  /*12d30*/  MUFU.TANH R70, R70 ;  /* 0x0000004600467308 */ /* 0x000ff00000002400 */
[----:B------:R-:W4:Y:S01]  /*12d40*/  MUFU.TANH R71, R71 ;  /* 0x0000004700477308 */ /* 0x000f220000002400 */
[----:B-1----:R-:W-:Y:S01]  /*12d50*/  FMNMX.FTZ R3, R41, R6, !PT ;  /* 0x0000000629037209 */ /* 0x002fe20007810000 */
[----:B------:R-:W-:-:S04]  /*12d60*/  IMAD.MOV.U32 R41, RZ, RZ, R87 ;  /* 0x000000ffff297224 */ /* 0x000fc800078e0057 */
[----:B------:R-:W1:Y:S02]  /*12d70*/  SHFL.BFLY PT, R6, R3, 0x1, 0x1f ;  /* 0x0c201f0003067f89 */ /* 0x000e6400000e0000 */
[----:B-1----:R-:W-:Y:S02]  /*12d80*/  FMNMX.FTZ R6, R3, R6, !PT ;  /* 0x0000000603067209 */ /* 0x002fe40007810000 */
        /* <DEDUP_REMOVED lines=10> */
[--C-:B------:R-:W-:Y:S01]  /*12e30*/  FFMA.FTZ R156, R50, R9, -R11.reuse ;  /* 0x00000009329c7223 */ /* 0x100fe2000001080b */
[----:B--2---:R-:W-:Y:S01]  /*12e40*/  FSEL R50, R62, -INF , P6 ;  /* 0xff8000003e327808 */ /* 0x004fe20003000000 */
[----:B------:R1:W-:Y:S01]  /*12e50*/  MUFU.EX2 R3, R15 ;  /* 0x0000000f00037308 */ /* 0x0003e20000000800 */
[----:B------:R-:W-:Y:S01]  /*12e60*/  FMNMX.FTZ R7, R26, R7, !PT ;  /* 0x000000071a077209 */ /* 0x000fe20007810000 */
[-CC-:B------:R-:W-:Y:S01]  /*12e70*/  FFMA.FTZ R158, R52, R9.reuse, -R11.reuse ;  /* 0x00000009349e7223 */ /* 0x180fe2000001080b */
[-CC-:B------:R-:W-:Y:S01]  /*12e80*/  FFMA.FTZ R54, R54, R9.reuse, -R11.reuse ;  /* 0x0000000936367223 */ /* 0x180fe2000001080b */
[----:B0-----:R-:W-:Y:S01]  /*12e90*/  FSEL R52, R63, -INF , P5 ;  /* 0xff8000003f347808 */ /* 0x001fe20002800000 */
[--C-:B------:R-:W-:Y:S01]  /*12ea0*/  FFMA.FTZ R136, R56, R9, -R11.reuse ;  /* 0x0000000938887223 */ /* 0x100fe2000001080b */
[----:B------:R-:W-:Y:S01]  /*12eb0*/  FMNMX.FTZ R7, R28, R7, !PT ;  /* 0x000000071c077209 */ /* 0x000fe20007810000 */
[-CC-:B------:R-:W-:Y:S01]  /*12ec0*/  FFMA.FTZ R58, R58, R9.reuse, -R11.reuse ;  /* 0x000000093a3a7223 */ /* 0x180fe2000001080b */
[----:B---3--:R-:W-:Y:S01]  /*12ed0*/  FSEL R56, R67, -INF , P3 ;  /* 0xff80000043387808 */ /* 0x008fe20001800000 */
[--C-:B------:R-:W-:Y:S01]  /*12ee0*/  FFMA.FTZ R138, R60, R9, -R11.reuse ;  /* 0x000000093c8a7223 */ /* 0x100fe2000001080b */
[----:B------:R-:W-:Y:S01]  /*12ef0*/  FMNMX.FTZ R7, R30, R7, !PT ;  /* 0x000000071e077209 */ /* 0x000fe20007810000 */
[--C-:B------:R-:W-:Y:S01]  /*12f00*/  FFMA.FTZ R144, R14, R9, -R11.reuse ;  /* 0x000000090e907223 */ /* 0x100fe2000001080b */
[----:B----4-:R-:W-:Y:S01]  /*12f10*/  FSEL R60, R71, -INF , P1 ;  /* 0xff800000473c7808 */ /* 0x010fe20000800000 */
        /* <DEDUP_REMOVED lines=16> */
[----:B------:R-:W3:Y:S01]  /*13020*/  MUFU.EX2 R158, R158 ;  /* 0x0000009e009e7308 */ /* 0x000ee20000000800 */
[----:B-1----:R-:W-:Y:S01]  /*13030*/  FMNMX.FTZ R15, R40, R13, !PT ;  /* 0x0000000d280f7209 */ /* 0x002fe20007810000 */
[-CC-:B------:R-:W-:Y:S01]  /*13040*/  FFMA.FTZ R152, R94, R9.reuse, -R11.reuse ;  /* 0x000000095e987223 */ /* 0x180fe2000001080b */
[----:B--2---:R-:W-:Y:S01]  /*13050*/  FSEL R54, R66, -INF , P4 ;  /* 0xff80000042367808 */ /* 0x004fe20002000000 */
[--C-:B------:R-:W-:Y:S01]  /*13060*/  FFMA.FTZ R96, R96, R9, -R11.reuse ;  /* 0x0000000960607223 */ /* 0x100fe2000001080b */
[----:B------:R-:W-:Y:S01]  /*13070*/  FMNMX.FTZ R15, R42, R15, !PT ;  /* 0x0000000f2a0f7209 */ /* 0x000fe20007810000 */
[----:B------:R-:W-:Y:S01]  /*13080*/  FFMA.FTZ R154, R98, R9, -R11 ;  /* 0x00000009629a7223 */ /* 0x000fe2000001080b */
[----:B------:R-:W-:Y:S01]  /*13090*/  IMAD.MOV.U32 R94, RZ, RZ, 0x3f800000 ;  /* 0x3f800000ff5e7424 */ /* 0x000fe200078e00ff */
[----:B------:R1:W-:Y:S01]  /*130a0*/  MUFU.EX2 R13, R58 ;  /* 0x0000003a000d7308 */ /* 0x0003e20000000800 */
[----:B------:R-:W-:Y:S01]  /*130b0*/  FMNMX.FTZ R15, R44, R15, !PT ;  /* 0x0000000f2c0f7209 */ /* 0x000fe20007810000 */
[--C-:B------:R-:W-:Y:S01]  /*130c0*/  IMAD.MOV.U32 R86, RZ, RZ, R87.reuse ;  /* 0x000000ffff567224 */ /* 0x100fe200078e0057 */
[----:B------:R-:W-:Y:S01]  /*130d0*/  MOV R80, R87 ;  /* 0x0000005700507202 */ /* 0x000fe20000000f00 */
[--C-:B------:R-:W-:Y:S01]  /*130e0*/  IMAD.MOV.U32 R84, RZ, RZ, R87.reuse ;  /* 0x000000ffff547224 */ /* 0x100fe200078e0057 */
[----:B------:R-:W-:Y:S01]  /*130f0*/  FMNMX.FTZ R15, R48, R15, !PT ;  /* 0x0000000f300f7209 */ /* 0x000fe20007810000 */
[--C-:B------:R-:W-:Y:S01]  /*13100*/  IMAD.MOV.U32 R82, RZ, RZ, R87.reuse ;  /* 0x000000ffff527224 */ /* 0x100fe200078e0057 */
[----:B------:R-:W-:Y:S01]  /*13110*/  MOV R68, R87 ;  /* 0x0000005700447202 */ /* 0x000fe20000000f00 */
[----:B------:R-:W2:Y:S01]  /*13120*/  MUFU.EX2 R136, R136 ;  /* 0x0000008800887308 */ /* 0x000ea20000000800 */
[----:B------:R-:W-:Y:S01]  /*13130*/  FMNMX.FTZ R21, R46, R15, !PT ;  /* 0x0000000f2e157209 */ /* 0x000fe20007810000 */
[--C-:B------:R-:W-:Y:S01]  /*13140*/  IMAD.MOV.U32 R76, RZ, RZ, R87.reuse ;  /* 0x000000ffff4c7224 */ /* 0x100fe200078e0057 */
[----:B-1----:R-:W-:Y:S01]  /*13150*/  FSEL R58, R70, -INF , P2 ;  /* 0xff800000463a7808 */ /* 0x002fe20001000000 */
[--C-:B------:R-:W-:Y:S01]  /*13160*/  IMAD.MOV.U32 R73, RZ, RZ, R87.reuse ;  /* 0x000000ffff497224 */ /* 0x100fe200078e0057 */
[----:B------:R-:W-:Y:S01]  /*13170*/  FMNMX.FTZ R21, R50, R21, !PT ;  /* 0x0000001532157209 */ /* 0x000fe20007810000 */
[----:B------:R-:W-:-:S02]  /*13180*/  IMAD.MOV.U32 R71, RZ, RZ, R87 ;  /* 0x000000ffff477224 */ /* 0x000fc400078e0057 */
[----:B------:R-:W1:Y:S01]  /*13190*/  MUFU.EX2 R138, R138 ;  /* 0x0000008a008a7308 */ /* 0x000e620000000800 */
[----:B------:R-:W-:Y:S01]  /*131a0*/  FMNMX.FTZ R21, R52, R21, !PT ;  /* 0x0000001534157209 */ /* 0x000fe20007810000 */
[--C-:B------:R-:W-:Y:S02]  /*131b0*/  IMAD.MOV.U32 R70, RZ, RZ, R87.reuse ;  /* 0x000000ffff467224 */ /* 0x100fe400078e0057 */
[--C-:B------:R-:W-:Y:S01]  /*131c0*/  IMAD.MOV.U32 R67, RZ, RZ, R87.reuse ;  /* 0x000000ffff437224 */ /* 0x100fe200078e0057 */
[----:B------:R-:W-:Y:S01]  /*131d0*/  FMNMX.FTZ R21, R54, R21, !PT ;  /* 0x0000001536157209 */ /* 0x000fe20007810000 */
[--C-:B------:R-:W-:Y:S02]  /*131e0*/  IMAD.MOV.U32 R66, RZ, RZ, R87.reuse ;  /* 0x000000ffff427224 */ /* 0x100fe400078e0057 */
[----:B------:R4:W1:Y:S01]  /*131f0*/  MUFU.EX2 R15, R74 ;  /* 0x0000004a000f7308 */ /* 0x0008620000000800 */
[----:B------:R-:W-:Y:S01]  /*13200*/  FMNMX.FTZ R25, R56, R21, !PT ;  /* 0x0000001538197209 */ /* 0x000fe20007810000 */
[----:B------:R-:W-:-:S03]  /*13210*/  IMAD.MOV.U32 R63, RZ, RZ, R87 ;  /* 0x000000ffff3f7224 */ /* 0x000fc600078e0057 */
[----:B------:R-:W-:-:S03]  /*13220*/  FMNMX.FTZ R25, R58, R25, !PT ;  /* 0x000000193a197209 */ /* 0x000fc60007810000 */
[----:B------:R-:W-:Y:S01]  /*13230*/  MUFU.EX2 R140, R140 ;  /* 0x0000008c008c7308 */ /* 0x000fe20000000800 */
[----:B------:R-:W-:Y:S01]  /*13240*/  FMNMX.FTZ R31, R60, R25, !PT ;  /* 0x000000193c1f7209 */ /* 0x000fe20007810000 */
[----:B------:R-:W-:Y:S01]  /*13250*/  FFMA.FTZ R25, R78, R9, -R11 ;  /* 0x000000094e197223 */ /* 0x000fe2000001080b */
[--C-:B------:R-:W-:Y:S02]  /*13260*/  IMAD.MOV.U32 R78, RZ, RZ, R87.reuse ;  /* 0x000000ffff4e7224 */ /* 0x100fe400078e0057 */
[--C-:B----4-:R-:W-:Y:S01]  /*13270*/  IMAD.MOV.U32 R74, RZ, RZ, R87.reuse ;  /* 0x000000ffff4a7224 */ /* 0x110fe200078e0057 */
[----:B------:R-:W4:Y:S02]  /*13280*/  SHFL.BFLY PT, R62, R31, 0x2, 0x1f ;  /* 0x0c401f001f3e7f89 */ /* 0x000f2400000e0000 */
[----:B------:R0:W-:Y:S08]  /*13290*/  MUFU.EX2 R21, R64 ;  /* 0x0000004000157308 */ /* 0x0001f00000000800 */
[----:B------:R-:W-:Y:S01]  /*132a0*/  MUFU.EX2 R142, R142 ;  /* 0x0000008e008e7308 */ /* 0x000fe20000000800 */
[----:B0-----:R-:W-:-:S07]  /*132b0*/  IMAD.MOV.U32 R64, RZ, RZ, R87 ;  /* 0x000000ffff407224 */ /* 0x001fce00078e0057 */
[----:B------:R-:W-:Y:S01]  /*132c0*/  MUFU.EX2 R25, R25 ;  /* 0x0000001900197308 */ /* 0x000fe20000000800 */
[----:B----4-:R-:W-:Y:S01]  /*132d0*/  FMNMX.FTZ R62, R31, R62, !PT ;  /* 0x0000003e1f3e7209 */ /* 0x010fe20007810000 */
[----:B------:R-:W-:-:S06]  /*132e0*/  FFMA.FTZ R31, R88, R9, -R11 ;  /* 0x00000009581f7223 */ /* 0x000fcc000001080b */
[----:B------:R-:W-:Y:S01]  /*132f0*/  MUFU.EX2 R144, R144 ;  /* 0x0000009000907308 */ /* 0x000fe20000000800 */
[----:B------:R-:W-:Y:S01]  /*13300*/  FFMA.FTZ R11, R100, R9, -R11 ;  /* 0x00000009640b7223 */ /* 0x000fe2000001080b */
[----:B------:R-:W0:Y:S06]  /*13310*/  SHFL.BFLY PT, R35, R62, 0x1, 0x1f ;  /* 0x0c201f003e237f89 */ /* 0x000e2c00000e0000 */
[----:B------:R-:W-:Y:S08]  /*13320*/  MUFU.EX2 R27, R27 ;  /* 0x0000001b001b7308 */ /* 0x000ff00000000800 */
[----:B------:R-:W-:Y:S08]  /*13330*/  MUFU.EX2 R146, R146 ;  /* 0x0000009200927308 */ /* 0x000ff00000000800 */
[----:B------:R-:W-:Y:S01]  /*13340*/  MUFU.EX2 R29, R29 ;  /* 0x0000001d001d7308 */ /* 0x000fe20000000800 */
[----:B0-----:R-:W-:Y:S01]  /*13350*/  FMNMX.FTZ R14, R62, R35, !PT ;  /* 0x000000233e0e7209 */ /* 0x001fe20007810000 */
[----:B------:R-:W-:-:S03]  /*13360*/  IMAD.MOV.U32 R62, RZ, RZ, R87 ;  /* 0x000000ffff3e7224 */ /* 0x000fc600078e0057 */
[C---:B------:R-:W-:Y:S01]  /*13370*/  FSETP.NEU.FTZ.AND P1, PT, R14.reuse, -INF , PT ;  /* 0xff8000000e00780b */ /* 0x040fe20003f3d000 */
[----:B------:R-:W-:Y:S02]  /*13380*/  FMUL.FTZ R37, R14, R9 ;  /* 0x000000090e257220 */ /* 0x000fe40000410000 */
[----:B------:R-:W-:Y:S03]  /*13390*/  MUFU.EX2 R148, R148 ;  /* 0x0000009400947308 */ /* 0x000fe60000000800 */
[----:B------:R-:W-:-:S05]  /*133a0*/  FSEL R37, R37, RZ, P1 ;  /* 0x000000ff25257208 */ /* 0x000fca0000800000 */
[----:B------:R-:W-:Y:S01]  /*133b0*/  MUFU.EX2 R31, R31 ;  /* 0x0000001f001f7308 */ /* 0x000fe20000000800 */
[-CC-:B------:R-:W-:Y:S01]  /*133c0*/  FFMA.FTZ R157, R10, R9.reuse, -R37.reuse ;  /* 0x000000090a9d7223 */ /* 0x180fe20000010825 */
[-CC-:B------:R-:W-:Y:S01]  /*133d0*/  FFMA.FTZ R10, R5, R9.reuse, -R37.reuse ;  /* 0x00000009050a7223 */ /* 0x180fe20000010825 */
[-CC-:B------:R-:W-:Y:S01]  /*133e0*/  FFMA.FTZ R159, R20, R9.reuse, -R37.reuse ;  /* 0x00000009149f7223 */ /* 0x180fe20000010825 */
[-C--:B------:R-:W-:Y:S01]  /*133f0*/  FFMA.FTZ R8, R8, R9.reuse, -R37 ;  /* 0x0000000908087223 */ /* 0x080fe20000010825 */
[----:B------:R-:W-:Y:S01]  /*13400*/  FADD.FTZ R5, R156, R3 ;  /* 0x000000039c057221 */ /* 0x000fe20000010000 */
[-CC-:B------:R-:W-:Y:S01]  /*13410*/  FFMA.FTZ R137, R24, R9.reuse, -R37.reuse ;  /* 0x0000000918897223 */ /* 0x180fe20000010825 */
[-C--:B-----5:R-:W-:Y:S01]  /*13420*/  FFMA.FTZ R141, R30, R9.reuse, -R37 ;  /* 0x000000091e8d7223 */ /* 0x0a0fe20000010825 */
[----:B------:R-:W-:Y:S01]  /*13430*/  MUFU.EX2 R157, R157 ;  /* 0x0000009d009d7308 */ /* 0x000fe20000000800 */
[----:B---3--:R-:W-:Y:S01]  /*13440*/  FADD.FTZ R30, R158, R5 ;  /* 0x000000059e1e7221 */ /* 0x008fe20000010000 */
[-CC-:B------:R-:W-:Y:S01]  /*13450*/  FFMA.FTZ R12, R12, R9.reuse, -R37.reuse ;  /* 0x000000090c0c7223 */ /* 0x180fe20000010825 */
[-CC-:B------:R-:W-:Y:S01]  /*13460*/  FFMA.FTZ R139, R26, R9.reuse, -R37.reuse ;  /* 0x000000091a8b7223 */ /* 0x180fe20000010825 */
[-CC-:B------:R-:W-:Y:S01]  /*13470*/  FFMA.FTZ R24, R32, R9.reuse, -R37.reuse ;  /* 0x0000000920187223 */ /* 0x180fe20000010825 */
[----:B------:R-:W-:Y:S01]  /*13480*/  FADD.FTZ R5, R7, R30 ;  /* 0x0000001e07057221 */ /* 0x000fe20000010000 */
[-CC-:B------:R-:W-:Y:S01]  /*13490*/  FFMA.FTZ R20, R28, R9.reuse, -R37.reuse ;  /* 0x000000091c147223 */ /* 0x180fe20000010825 */
[-C--:B------:R-:W-:Y:S01]  /*134a0*/  FFMA.FTZ R143, R34, R9.reuse, -R37 ;  /* 0x00000009228f7223 */ /* 0x080fe20000010825 */
[----:B------:R-:W0:Y:S01]  /*134b0*/  MUFU.EX2 R10, R10 ;  /* 0x0000000a000a7308 */ /* 0x000e220000000800 */
[----:B--2---:R-:W-:Y:S01]  /*134c0*/  FADD.FTZ R30, R136, R5 ;  /* 0x00000005881e7221 */ /* 0x004fe20000010000 */
[-CC-:B------:R-:W-:Y:S01]  /*134d0*/  FFMA.FTZ R26, R36, R9.reuse, -R37.reuse ;  /* 0x00000009241a7223 */ /* 0x180fe20000010825 */
[-CC-:B------:R-:W-:Y:S01]  /*134e0*/  FFMA.FTZ R145, R38, R9.reuse, -R37.reuse ;  /* 0x0000000926917223 */ /* 0x180fe20000010825 */
[-CC-:B------:R-:W-:Y:S01]  /*134f0*/  FFMA.FTZ R28, R40, R9.reuse, -R37.reuse ;  /* 0x00000009281c7223 */ /* 0x180fe20000010825 */
[----:B------:R-:W-:Y:S01]  /*13500*/  FADD.FTZ R39, R13, R30 ;  /* 0x0000001e0d277221 */ /* 0x000fe20000010000 */
[-CC-:B------:R-:W-:Y:S01]  /*13510*/  FFMA.FTZ R147, R42, R9.reuse, -R37.reuse ;  /* 0x000000092a937223 */ /* 0x180fe20000010825 */
[-C--:B------:R-:W-:Y:S01]  /*13520*/  FFMA.FTZ R30, R44, R9.reuse, -R37 ;  /* 0x000000092c1e7223 */ /* 0x080fe20000010825 */
[----:B------:R-:W2:Y:S01]  /*13530*/  MUFU.EX2 R159, R159 ;  /* 0x0000009f009f7308 */ /* 0x000ea20000000800 */
[----:B-1----:R-:W-:Y:S01]  /*13540*/  FADD.FTZ R34, R138, R39 ;  /* 0x000000278a227221 */ /* 0x002fe20000010000 */
[-CC-:B------:R-:W-:Y:S01]  /*13550*/  FFMA.FTZ R149, R48, R9.reuse, -R37.reuse ;  /* 0x0000000930957223 */ /* 0x180fe20000010825 */
[-CC-:B------:R-:W-:Y:S01]  /*13560*/  FFMA.FTZ R46, R46, R9.reuse, -R37.reuse ;  /* 0x000000092e2e7223 */ /* 0x180fe20000010825 */
[----:B------:R-:W-:Y:S01]  /*13570*/  F2FP.BF16.F32.PACK_AB R156, R3, R156 ;  /* 0x0000009c039c723e */ /* 0x000fe200000010ff */
[----:B------:R-:W-:Y:S01]  /*13580*/  FADD.FTZ R39, R15, R34 ;  /* 0x000000220f277221 */ /* 0x000fe20000010000 */
[-CC-:B------:R-:W-:Y:S01]  /*13590*/  FFMA.FTZ R50, R50, R9.reuse, -R37.reuse ;  /* 0x0000000932327223 */ /* 0x180fe20000010825 */
[-C--:B------:R-:W-:Y:S01]  /*135a0*/  FFMA.FTZ R52, R52, R9.reuse, -R37 ;  /* 0x0000000934347223 */ /* 0x080fe20000010825 */
[----:B------:R-:W1:Y:S01]  /*135b0*/  MUFU.EX2 R8, R8 ;  /* 0x0000000800087308 */ /* 0x000e620000000800 */
[----:B0-----:R-:W-:Y:S01]  /*135c0*/  FADD.FTZ R32, R157, R10 ;  /* 0x0000000a9d207221 */ /* 0x001fe20000010000 */
[----:B------:R-:W-:Y:S01]  /*135d0*/  FADD.FTZ R34, R140, R39 ;  /* 0x000000278c227221 */ /* 0x000fe20000010000 */
[-CC-:B------:R-:W-:Y:S01]  /*135e0*/  FFMA.FTZ R54, R54, R9.reuse, -R37.reuse ;  /* 0x0000000936367223 */ /* 0x180fe20000010825 */
[-CC-:B------:R-:W-:Y:S01]  /*135f0*/  FFMA.FTZ R56, R56, R9.reuse, -R37.reuse ;  /* 0x0000000938387223 */ /* 0x180fe20000010825 */
[-CC-:B------:R-:W-:Y:S01]  /*13600*/  FFMA.FTZ R58, R58, R9.reuse, -R37.reuse ;  /* 0x000000093a3a7223 */ /* 0x180fe20000010825 */
[----:B------:R-:W-:Y:S01]  /*13610*/  FFMA.FTZ R37, R60, R9, -R37 ;  /* 0x000000093c257223 */ /* 0x000fe20000010825 */
[----:B------:R-:W-:Y:S01]  /*13620*/  F2FP.BF16.F32.PACK_AB R157, R10, R157 ;  /* 0x0000009d0a9d723e */ /* 0x000fe200000010ff */
[----:B------:R-:W0:Y:S01]  /*13630*/  MUFU.EX2 R137, R137 ;  /* 0x0000008900897308 */ /* 0x000e220000000800 */
[----:B--2---:R-:W-:Y:S01]  /*13640*/  FADD.FTZ R5, R159, R32 ;  /* 0x000000209f057221 */ /* 0x004fe20000010000 */
[----:B------:R-:W-:Y:S01]  /*13650*/  VIADD R10, R72, 0xfffffffe ;  /* 0xfffffffe480a7836 */ /* 0x000fe20000000000 */
[----:B------:R-:W-:Y:S01]  /*13660*/  F2FP.BF16.F32.PACK_AB R158, R7, R158 ;  /* 0x0000009e079e723e */ /* 0x000fe200000010ff */
[--C-:B------:R-:W-:Y:S01]  /*13670*/  IMAD.MOV.U32 R72, RZ, RZ, R87.reuse ;  /* 0x000000ffff487224 */ /* 0x100fe200078e0057 */
[----:B------:R-:W-:Y:S01]  /*13680*/  F2FP.BF16.F32.PACK_AB R136, R13, R136 ;  /* 0x000000880d88723e */ /* 0x000fe200000010ff */
[----:B------:R-:W-:Y:S01]  /*13690*/  IMAD.MOV.U32 R60, RZ, RZ, R87 ;  /* 0x000000ffff3c7224 */ /* 0x000fe200078e0057 */
[----:B------:R-:W-:Y:S01]  /*136a0*/  ISETP.GE.AND P1, PT, R10, R182, PT ;  /* 0x000000b60a00720c */ /* 0x000fe20003f26270 */
[----:B------:R-:W2:Y:S01]  /*136b0*/  MUFU.EX2 R12, R12 ;  /* 0x0000000c000c7308 */ /* 0x000ea20000000800 */
[C---:B-1----:R-:W-:Y:S01]  /*136c0*/  FADD.FTZ R32, R8.reuse, R5 ;  /* 0x0000000508207221 */ /* 0x042fe20000010000 */
[----:B------:R-:W-:Y:S01]  /*136d0*/  F2FP.BF16.F32.PACK_AB R159, R8, R159 ;  /* 0x0000009f089f723e */ /* 0x000fe200000010ff */
[--C-:B------:R-:W-:Y:S01]  /*136e0*/  IMAD.MOV.U32 R48, RZ, RZ, R87.reuse ;  /* 0x000000ffff307224 */ /* 0x100fe200078e0057 */
[----:B------:R-:W-:Y:S01]  /*136f0*/  F2FP.BF16.F32.PACK_AB R138, R15, R138 ;  /* 0x0000008a0f8a723e */ /* 0x000fe200000010ff */
[--C-:B------:R-:W-:Y:S01]  /*13700*/  IMAD.MOV.U32 R42, RZ, RZ, R87.reuse ;  /* 0x000000ffff2a7224 */ /* 0x100fe200078e0057 */
[----:B------:R-:W-:Y:S01]  /*13710*/  F2FP.BF16.F32.PACK_AB R140, R21, R140 ;  /* 0x0000008c158c723e */ /* 0x000fe200000010ff */
[--C-:B------:R-:W-:Y:S01]  /*13720*/  IMAD.MOV.U32 R40, RZ, RZ, R87.reuse ;  /* 0x000000ffff287224 */ /* 0x100fe200078e0057 */
[----:B------:R-:W1:Y:S01]  /*13730*/  MUFU.EX2 R139, R139 ;  /* 0x0000008b008b7308 */ /* 0x000e620000000800 */
[----:B0-----:R-:W-:Y:S01]  /*13740*/  FADD.FTZ R5, R137, R32 ;  /* 0x0000002089057221 */ /* 0x001fe20000010000 */
[----:B------:R-:W-:Y:S01]  /*13750*/  MOV R44, R87 ;  /* 0x00000057002c7202 */ /* 0x000fe20000000f00 */
[----:B------:R-:W-:-:S02]  /*13760*/  IMAD.MOV.U32 R38, RZ, RZ, R87 ;  /* 0x000000ffff267224 */ /* 0x000fc400078e0057 */
[----:B------:R-:W-:-:S03]  /*13770*/  IMAD.MOV.U32 R36, RZ, RZ, R87 ;  /* 0x000000ffff247224 */ /* 0x000fc600078e0057 */
[----:B------:R-:W0:Y:S01]  /*13780*/  MUFU.EX2 R20, R20 ;  /* 0x0000001400147308 */ /* 0x000e220000000800 */
[C---:B--2---:R-:W-:Y:S01]  /*13790*/  FADD.FTZ R32, R12.reuse, R5 ;  /* 0x000000050c207221 */ /* 0x044fe20000010000 */
[----:B------:R-:W-:Y:S01]  /*137a0*/  FADD.FTZ R5, R21, R34 ;  /* 0x0000002215057221 */ /* 0x000fe20000010000 */
[----:B------:R-:W-:-:S03]  /*137b0*/  F2FP.BF16.F32.PACK_AB R137, R12, R137 ;  /* 0x000000890c89723e */ /* 0x000fc600000010ff */
[----:B------:R-:W-:Y:S01]  /*137c0*/  FADD.FTZ R34, R142, R5 ;  /* 0x000000058e227221 */ /* 0x000fe20000010000 */
[----:B------:R-:W-:Y:S01]  /*137d0*/  PRMT R5, R183, 0x654, R0 ;  /* 0x00000654b7057816 */ /* 0x000fe20000000000 */
[----:B------:R-:W2:Y:S01]  /*137e0*/  MUFU.EX2 R141, R141 ;  /* 0x0000008d008d7308 */ /* 0x000ea20000000800 */
[----:B-1----:R-:W-:Y:S01]  /*137f0*/  FADD.FTZ R39, R139, R32 ;  /* 0x000000208b277221 */ /* 0x002fe20000010000 */
[C---:B------:R-:W-:Y:S01]  /*13800*/  F2FP.BF16.F32.PACK_AB R142, R25.reuse, R142 ;  /* 0x0000008e198e723e */ /* 0x040fe200000010ff */
[----:B------:R2:W-:Y:S05]  /*13810*/  SYNCS.ARRIVE.TRANS64.RED.A1T0 RZ, [R5+URZ], RZ ;  /* 0x000000ff05ff79a7 */ /* 0x0005ea000810043f */
[----:B------:R-:W1:Y:S01]  /*13820*/  MUFU.EX2 R24, R24 ;  /* 0x0000001800187308 */ /* 0x000e620000000800 */
[C---:B0-----:R-:W-:Y:S01]  /*13830*/  FADD.FTZ R32, R20.reuse, R39 ;  /* 0x0000002714207221 */ /* 0x041fe20000010000 */
[----:B------:R-:W-:Y:S01]  /*13840*/  FADD.FTZ R39, R25, R34 ;  /* 0x0000002219277221 */ /* 0x000fe20000010000 */
[----:B------:R-:W-:Y:S01]  /*13850*/  F2FP.BF16.F32.PACK_AB R139, R20, R139 ;  /* 0x0000008b148b723e */ /* 0x000fe200000010ff */
[----:B------:R-:W-:-:S02]  /*13860*/  IMAD.MOV.U32 R25, RZ, RZ, R87 ;  /* 0x000000ffff197224 */ /* 0x000fc400078e0057 */
[----:B------:R-:W-:Y:S01]  /*13870*/  FADD.FTZ R34, R144, R39 ;  /* 0x0000002790227221 */ /* 0x000fe20000010000 */
[----:B------:R-:W-:Y:S01]  /*13880*/  F2FP.BF16.F32.PACK_AB R144, R27, R144 ;  /* 0x000000901b90723e */ /* 0x000fe200000010ff */
[----:B------:R-:W0:Y:S01]  /*13890*/  MUFU.EX2 R143, R143 ;  /* 0x0000008f008f7308 */ /* 0x000e220000000800 */
[----:B--2---:R-:W-:Y:S01]  /*138a0*/  FADD.FTZ R5, R141, R32 ;  /* 0x000000208d057221 */ /* 0x004fe20000010000 */
[----:B------:R-:W-:Y:S01]  /*138b0*/  FADD.FTZ R39, R27, R34 ;  /* 0x000000221b277221 */ /* 0x000fe20000010000 */
[----:B------:R-:W-:-:S03]  /*138c0*/  IMAD.MOV.U32 R27, RZ, RZ, R87 ;  /* 0x000000ffff1b7224 */ /* 0x000fc600078e0057 */
[----:B------:R-:W-:Y:S01]  /*138d0*/  FADD.FTZ R34, R146, R39 ;  /* 0x0000002792227221 */ /* 0x000fe20000010000 */
[----:B------:R-:W-:Y:S01]  /*138e0*/  F2FP.BF16.F32.PACK_AB R146, R29, R146 ;  /* 0x000000921d92723e */ /* 0x000fe200000010ff */
[----:B------:R-:W2:Y:S01]  /*138f0*/  MUFU.EX2 R26, R26 ;  /* 0x0000001a001a7308 */ /* 0x000ea20000000800 */
[C---:B-1----:R-:W-:Y:S01]  /*13900*/  FADD.FTZ R32, R24.reuse, R5 ;  /* 0x0000000518207221 */ /* 0x042fe20000010000 */
[----:B------:R-:W-:Y:S01]  /*13910*/  F2FP.BF16.F32.PACK_AB R141, R24, R141 ;  /* 0x0000008d188d723e */ /* 0x000fe200000010ff */
[--C-:B------:R-:W-:Y:S02]  /*13920*/  IMAD.MOV.U32 R39, RZ, RZ, R87.reuse ;  /* 0x000000ffff277224 */ /* 0x100fe400078e0057 */
[----:B------:R-:W-:-:S03]  /*13930*/  IMAD.MOV.U32 R24, RZ, RZ, R87 ;  /* 0x000000ffff187224 */ /* 0x000fc600078e0057 */
[----:B------:R-:W1:Y:S01]  /*13940*/  MUFU.EX2 R145, R145 ;  /* 0x0000009100917308 */ /* 0x000e620000000800 */
[----:B0-----:R-:W-:-:S07]  /*13950*/  FADD.FTZ R5, R143, R32 ;  /* 0x000000208f057221 */ /* 0x001fce0000010000 */
[----:B------:R-:W0:Y:S01]  /*13960*/  MUFU.EX2 R28, R28 ;  /* 0x0000001c001c7308 */ /* 0x000e220000000800 */
[C---:B--2---:R-:W-:Y:S01]  /*13970*/  FADD.FTZ R32, R26.reuse, R5 ;  /* 0x000000051a207221 */ /* 0x044fe20000010000 */
[----:B------:R-:W-:Y:S01]  /*13980*/  FADD.FTZ R5, R29, R34 ;  /* 0x000000221d057221 */ /* 0x000fe20000010000 */
[----:B------:R-:W-:Y:S01]  /*13990*/  F2FP.BF16.F32.PACK_AB R143, R26, R143 ;  /* 0x0000008f1a8f723e */ /* 0x000fe200000010ff */
[----:B------:R-:W-:Y:S02]  /*139a0*/  IMAD.MOV.U32 R29, RZ, RZ, R87 ;  /* 0x000000ffff1d7224 */ /* 0x000fe400078e0057 */
[----:B------:R-:W-:Y:S01]  /*139b0*/  FADD.FTZ R34, R148, R5 ;  /* 0x0000000594227221 */ /* 0x000fe20000010000 */
[----:B------:R-:W-:Y:S01]  /*139c0*/  F2FP.BF16.F32.PACK_AB R148, R31, R148 ;  /* 0x000000941f94723e */ /* 0x000fe200000010ff */
[----:B------:R-:W2:Y:S01]  /*139d0*/  MUFU.EX2 R147, R147 ;  /* 0x0000009300937308 */ /* 0x000ea20000000800 */
[----:B-1----:R-:W-:Y:S01]  /*139e0*/  FADD.FTZ R3, R145, R32 ;  /* 0x0000002091037221 */ /* 0x002fe20000010000 */
[----:B------:R-:W-:Y:S01]  /*139f0*/  FADD.FTZ R5, R31, R34 ;  /* 0x000000221f057221 */ /* 0x000fe20000010000 */
[----:B------:R-:W-:-:S02]  /*13a00*/  IMAD.MOV.U32 R31, RZ, RZ, R87 ;  /* 0x000000ffff1f7224 */ /* 0x000fc400078e0057 */
[----:B------:R-:W-:-:S03]  /*13a10*/  IMAD.MOV.U32 R26, RZ, RZ, R87 ;  /* 0x000000ffff1a7224 */ /* 0x000fc600078e0057 */
[----:B------:R-:W1:Y:S01]  /*13a20*/  MUFU.EX2 R150, R150 ;  /* 0x0000009600967308 */ /* 0x000e620000000800 */
[C---:B0-----:R-:W-:Y:S01]  /*13a30*/  FADD.FTZ R32, R28.reuse, R3 ;  /* 0x000000031c207221 */ /* 0x041fe20000010000 */
[----:B------:R-:W-:Y:S01]  /*13a40*/  F2FP.BF16.F32.PACK_AB R145, R28, R145 ;  /* 0x000000911c91723e */ /* 0x000fe200000010ff */
[----:B------:R-:W-:-:S05]  /*13a50*/  IMAD.MOV.U32 R28, RZ, RZ, R87 ;  /* 0x000000ffff1c7224 */ /* 0x000fca00078e0057 */
[----:B------:R-:W0:Y:S01]  /*13a60*/  MUFU.EX2 R30, R30 ;  /* 0x0000001e001e7308 */ /* 0x000e220000000800 */
[----:B--2---:R-:W-:-:S07]  /*13a70*/  FADD.FTZ R3, R147, R32 ;  /* 0x0000002093037221 */ /* 0x004fce0000010000 */
[----:B------:R-:W2:Y:S01]  /*13a80*/  MUFU.EX2 R33, R33 ;  /* 0x0000002100217308 */ /* 0x000ea20000000800 */
[----:B-1----:R-:W-:-:S07]  /*13a90*/  FADD.FTZ R34, R150, R5 ;  /* 0x0000000596227221 */ /* 0x002fce0000010000 */
[----:B------:R-:W1:Y:S01]  /*13aa0*/  MUFU.EX2 R149, R149 ;  /* 0x0000009500957308 */ /* 0x000e620000000800 */
[C---:B0-----:R-:W-:Y:S01]  /*13ab0*/  FADD.FTZ R32, R30.reuse, R3 ;  /* 0x000000031e207221 */ /* 0x041fe20000010000 */
[----:B------:R-:W-:Y:S01]  /*13ac0*/  F2FP.BF16.F32.PACK_AB R147, R30, R147 ;  /* 0x000000931e93723e */ /* 0x000fe200000010ff */
[----:B------:R-:W-:-:S05]  /*13ad0*/  IMAD.MOV.U32 R30, RZ, RZ, R87 ;  /* 0x000000ffff1e7224 */ /* 0x000fca00078e0057 */
[----:B------:R-:W0:Y:S01]  /*13ae0*/  MUFU.EX2 R152, R152 ;  /* 0x0000009800987308 */ /* 0x000e220000000800 */
[C---:B--2---:R-:W-:Y:S01]  /*13af0*/  FADD.FTZ R5, R33.reuse, R34 ;  /* 0x0000002221057221 */ /* 0x044fe20000010000 */
[----:B------:R-:W-:Y:S01]  /*13b00*/  F2FP.BF16.F32.PACK_AB R150, R33, R150 ;  /* 0x000000962196723e */ /* 0x000fe200000010ff */
[----:B------:R-:W-:-:S05]  /*13b10*/  IMAD.MOV.U32 R33, RZ, RZ, R87 ;  /* 0x000000ffff217224 */ /* 0x000fca00078e0057 */
[----:B------:R2:W3:Y:S01]  /*13b20*/  MUFU.EX2 R0, R46 ;  /* 0x0000002e00007308 */ /* 0x0004e20000000800 */
[----:B-1----:R-:W-:-:S07]  /*13b30*/  FADD.FTZ R3, R149, R32 ;  /* 0x0000002095037221 */ /* 0x002fce0000010000 */
[----:B------:R-:W1:Y:S01]  /*13b40*/  MUFU.EX2 R35, R96 ;  /* 0x0000006000237308 */ /* 0x000e620000000800 */
[----:B0-----:R-:W-:Y:S01]  /*13b50*/  FADD.FTZ R32, R152, R5 ;  /* 0x0000000598207221 */ /* 0x001fe20000010000 */
[----:B--2---:R-:W-:-:S06]  /*13b60*/  IMAD.MOV.U32 R46, RZ, RZ, R87 ;  /* 0x000000ffff2e7224 */ /* 0x004fcc00078e0057 */
[----:B------:R-:W0:Y:S01]  /*13b70*/  MUFU.EX2 R50, R50 ;  /* 0x0000003200327308 */ /* 0x000e220000000800 */
[C---:B---3--:R-:W-:Y:S01]  /*13b80*/  FADD.FTZ R3, R0.reuse, R3 ;  /* 0x0000000300037221 */ /* 0x048fe20000010000 */
[----:B------:R-:W-:-:S06]  /*13b90*/  F2FP.BF16.F32.PACK_AB R149, R0, R149 ;  /* 0x000000950095723e */ /* 0x000fcc00000010ff */
[----:B------:R-:W2:Y:S01]  /*13ba0*/  MUFU.EX2 R154, R154 ;  /* 0x0000009a009a7308 */ /* 0x000ea20000000800 */
[C---:B-1----:R-:W-:Y:S01]  /*13bb0*/  FADD.FTZ R5, R35.reuse, R32 ;  /* 0x0000002023057221 */ /* 0x042fe20000010000 */
[----:B------:R-:W-:Y:S01]  /*13bc0*/  F2FP.BF16.F32.PACK_AB R152, R35, R152 ;  /* 0x000000982398723e */ /* 0x000fe200000010ff */
[----:B------:R-:W-:-:S05]  /*13bd0*/  IMAD.MOV.U32 R35, RZ, RZ, R87 ;  /* 0x000000ffff237224 */ /* 0x000fca00078e0057 */
[----:B------:R1:W3:Y:S01]  /*13be0*/  MUFU.EX2 R151, R52 ;  /* 0x0000003400977308 */ /* 0x0002e20000000800 */
[----:B0-----:R-:W-:-:S07]  /*13bf0*/  FADD.FTZ R32, R50, R3 ;  /* 0x0000000332207221 */ /* 0x001fce0000010000 */
[----:B------:R-:W0:Y:S01]  /*13c00*/  MUFU.EX2 R54, R54 ;  /* 0x0000003600367308 */ /* 0x000e220000000800 */
[----:B--2---:R-:W-:Y:S01]  /*13c10*/  FADD.FTZ R34, R154, R5 ;  /* 0x000000059a227221 */ /* 0x004fe20000010000 */
[----:B-1----:R-:W-:-:S06]  /*13c20*/  IMAD.MOV.U32 R52, RZ, RZ, R87 ;  /* 0x000000ffff347224 */ /* 0x002fcc00078e0057 */
[----:B------:R1:W2:Y:S01]  /*13c30*/  MUFU.EX2 R153, R56 ;  /* 0x0000003800997308 */ /* 0x0002a20000000800 */
[C---:B---3--:R-:W-:Y:S01]  /*13c40*/  FADD.FTZ R5, R151.reuse, R32 ;  /* 0x0000002097057221 */ /* 0x048fe20000010000 */
[----:B------:R-:W-:Y:S01]  /*13c50*/  F2FP.BF16.F32.PACK_AB R151, R151, R50 ;  /* 0x000000329797723e */ /* 0x000fe200000010ff */
[----:B------:R-:W-:Y:S01]  /*13c60*/  IMAD.MOV.U32 R50, RZ, RZ, R87 ;  /* 0x000000ffff327224 */ /* 0x000fe200078e0057 */
[----:B------:R-:W-:-:S04]  /*13c70*/  MOV R32, R87 ;  /* 0x0000005700207202 */ /* 0x000fc80000000f00 */
[----:B------:R-:W3:Y:S01]  /*13c80*/  MUFU.EX2 R58, R58 ;  /* 0x0000003a003a7308 */ /* 0x000ee20000000800 */
[----:B0-----:R-:W-:Y:S01]  /*13c90*/  FADD.FTZ R8, R54, R5 ;  /* 0x0000000536087221 */ /* 0x001fe20000010000 */
[----:B-1----:R-:W-:-:S06]  /*13ca0*/  MOV R56, R87 ;  /* 0x0000005700387202 */ /* 0x002fcc0000000f00 */
[----:B------:R-:W0:Y:S01]  /*13cb0*/  MUFU.EX2 R11, R11 ;  /* 0x0000000b000b7308 */ /* 0x000e220000000800 */
[C---:B--2---:R-:W-:Y:S01]  /*13cc0*/  FADD.FTZ R5, R153.reuse, R8 ;  /* 0x0000000899057221 */ /* 0x044fe20000010000 */
[----:B------:R-:W-:Y:S01]  /*13cd0*/  F2FP.BF16.F32.PACK_AB R153, R153, R54 ;  /* 0x000000369999723e */ /* 0x000fe200000010ff */
[----:B------:R-:W-:-:S05]  /*13ce0*/  IMAD.MOV.U32 R54, RZ, RZ, R87 ;  /* 0x000000ffff367224 */ /* 0x000fca00078e0057 */
[----:B------:R-:W1:Y:S01]  /*13cf0*/  MUFU.EX2 R37, R37 ;  /* 0x0000002500257308 */ /* 0x000e620000000800 */
[----:B---3--:R-:W-:Y:S01]  /*13d00*/  FADD.FTZ R8, R58, R5 ;  /* 0x000000053a087221 */ /* 0x008fe20000010000 */
[----:B------:R-:W-:Y:S02]  /*13d10*/  IMAD.MOV.U32 R5, RZ, RZ, 0x3f800000 ;  /* 0x3f800000ff057424 */ /* 0x000fe400078e00ff */
[C---:B0-----:R-:W-:Y:S01]  /*13d20*/  FADD.FTZ R3, R11.reuse, R34 ;  /* 0x000000220b037221 */ /* 0x041fe20000010000 */
[----:B------:R-:W-:Y:S01]  /*13d30*/  F2FP.BF16.F32.PACK_AB R154, R11, R154 ;  /* 0x0000009a0b9a723e */ /* 0x000fe200000010ff */
[--C-:B------:R-:W-:Y:S02]  /*13d40*/  IMAD.MOV.U32 R34, RZ, RZ, R87.reuse ;  /* 0x000000ffff227224 */ /* 0x100fe400078e0057 */
[C---:B-1----:R-:W-:Y:S01]  /*13d50*/  FADD.FTZ R0, R37.reuse, R8 ;  /* 0x0000000825007221 */ /* 0x042fe20000010000 */
[----:B------:R-:W-:Y:S01]  /*13d60*/  F2FP.BF16.F32.PACK_AB R155, R37, R58 ;  /* 0x0000003a259b723e */ /* 0x000fe200000010ff */
[----:B------:R-:W-:-:S02]  /*13d70*/  IMAD.MOV.U32 R58, RZ, RZ, R87 ;  /* 0x000000ffff3a7224 */ /* 0x000fc400078e0057 */
[----:B------:R-:W-:Y:S01]  /*13d80*/  IMAD.MOV.U32 R37, RZ, RZ, R87 ;  /* 0x000000ffff257224 */ /* 0x000fe200078e0057 */
[----:B------:R-:W-:Y:S06]  /*13d90*/  @!P1 BRA `(.L_x_626) ;  /* 0x0000002800509947 */ /* 0x000fec0003800000 */
[----:B------:R-:W-:Y:S01]  /*13da0*/  IMAD.MOV.U32 R11, RZ, RZ, R14 ;  /* 0x000000ffff0b7224 */ /* 0x000fe200078e000e */
[----:B------:R-:W-:Y:S01]  /*13db0*/  MOV R8, R174 ;  /* 0x000000ae00087202 */ /* 0x000fe20000000f00 */
[----:B------:R-:W-:Y:S01]  /*13dc0*/  IMAD.MOV.U32 R12, RZ, RZ, R6 ;  /* 0x000000ffff0c7224 */ /* 0x000fe200078e0006 */
[----:B------:R-:W-:Y:S01]  /*13dd0*/  CS2R R86, SRZ ;  /* 0x0000000000567805 */ /* 0x000fe2000001ff00 */
[----:B------:R-:W-:Y:S01]  /*13de0*/  IMAD.MOV.U32 R7, RZ, RZ, R181 ;  /* 0x000000ffff077224 */ /* 0x000fe200078e00b5 */
[----:B------:R-:W-:Y:S01]  /*13df0*/  CS2R R82, SRZ ;  /* 0x0000000000527805 */ /* 0x000fe2000001ff00 */
[----:B------:R-:W-:Y:S01]  /*13e00*/  IMAD.MOV.U32 R5, RZ, RZ, 0x3f800000 ;  /* 0x3f800000ff057424 */ /* 0x000fe200078e00ff */
        /* <DEDUP_REMOVED lines=29> */
[----:B------:R-:W-:-:S07]  /*13fe0*/  CS2R R24, SRZ ;  /* 0x0000000000187805 */ /* 0x000fce000001ff00 */
.L_x_639:
[----:B------:R-:W-:-:S04]  /*13ff0*/  ISETP.NE.AND P1, PT, R8, 0x1, PT ;  /* 0x000000010800780c */ /* 0x000fc80003f25270 */
[----:B------:R-:W-:-:S04]  /*14000*/  SEL R6, RZ, 0x1, P1 ;  /* 0x00000001ff067807 */ /* 0x000fc80000800000 */
[----:B------:R-:W-:Y:S01]  /*14010*/  LOP3.LUT R181, R7, R6, RZ, 0x3c, !PT ;  /* 0x0000000607b57212 */ /* 0x000fe200078e3cff */
[----:B------:R-:W-:Y:S06]  /*14020*/  @!P0 BRA `(.L_x_627) ;  /* 0x0000000000048947 */ /* 0x000fec0003800000 */
[----:B------:R-:W-:Y:S01]  /*14030*/  BPT.TRAP 0x1 ;  /* 0x000000040000795c */ /* 0x000fe20000300000 */
.L_x_627:
[----:B------:R-:W-:Y:S01]  /*14040*/  VIADD R174, R8, 0x1 ;  /* 0x0000000108ae7836 */ /* 0x000fe20000000000 */
[----:B------:R-:W-:-:S04]  /*14050*/  SHF.L.U32 R6, R181, 0x1f, RZ ;  /* 0x0000001fb5067819 */ /* 0x000fc800000006ff */
[----:B------:R-:W-:-:S04]  /*14060*/  ISETP.NE.AND P1, PT, R174, 0x2, PT ;  /* 0x00000002ae00780c */ /* 0x000fc80003f25270 */
[----:B------:R-:W-:-:S05]  /*14070*/  SEL R174, R174, RZ, P1 ;  /* 0x000000ffaeae7207 */ /* 0x000fca0000800000 */
[----:B------:R-:W-:-:S04]  /*14080*/  IMAD R13, R174, 0x8, R2 ;  /* 0x00000008ae0d7824 */ /* 0x000fc800078e0202 */
[----:B------:R0:W1:Y:S01]  /*14090*/  SYNCS.PHASECHK.TRANS64.TRYWAIT P1, [R13+URZ+0x2a830], R6 ;  /* 0x02a830060d0075a7 */ /* 0x000062000802017f */
[----:B------:R-:W-:Y:S05]  /*140a0*/  @!P0 BRA `(.L_x_628) ;  /* 0x0000000000048947 */ /* 0x000fea0003800000 */
[----:B------:R-:W-:Y:S01]  /*140b0*/  BPT.TRAP 0x1 ;  /* 0x000000040000795c */ /* 0x000fe20000300000 */
.L_x_628:
[----:B------:R-:W-:Y:S01]  /*140c0*/  IMAD R95, R174, 0x900, R4 ;  /* 0x00000900ae5f7824 */ /* 0x000fe200078e0204 */
[----:B------:R-:W-:Y:S03]  /*140d0*/  BSSY B1, `(.L_x_629) ;  /* 0x0000006000017945 */ /* 0x000fe60003800000 */
[C---:B------:R-:W-:Y:S02]  /*140e0*/  VIADD R92, R95.reuse, 0x2 ;  /* 0x000000025f5c7836 */ /* 0x040fe40000000000 */
[----:B------:R-:W-:Y:S01]  /*140f0*/  VIADD R91, R95, 0x4 ;  /* 0x000000045f5b7836 */ /* 0x000fe20000000000 */
[----:B-1----:R-:W-:Y:S06]  /*14100*/  @P1 BRA `(.L_x_630) ;  /* 0x0000000000081947 */ /* 0x002fec0003800000 */
[----:B------:R-:W1:Y:S02]  /*14110*/  SYNCS.PHASECHK.TRANS64.TRYWAIT P1, [R13+URZ+0x2a830], R6 ;  /* 0x02a830060d0075a7 */ /* 0x000e64000802017f */
[----:B-1----:R-:W-:Y:S05]  /*14120*/  @!P1 BRA `(.L_x_631) ;  /* 0x000000e000089947 */ /* 0x002fea0003800000 */
.L_x_630:
[----:B------:R-:W-:Y:S05]  /*14130*/  BSYNC B1 ;  /* 0x0000000000017941 */ /* 0x000fea0003800000 */
.L_x_629:
[----:B------:R-:W2:Y:S04]  /*14140*/  LDL.64 R96, [R1+0x30] ;  /* 0x0000300001607983 */ /* 0x000ea80000100a00 */
[----:B------:R3:W-:Y:S04]  /*14150*/  STL.64 [R1+0x80], R10 ;  /* 0x0000800a01007387 */ /* 0x0007e80000100a00 */
[----:B---3--:R-:W3:Y:S01]  /*14160*/  LDL.64 R10, [R1+0x28] ;  /* 0x00002800010a7983 */ /* 0x008ee20000100a00 */
[----:B------:R-:W-:Y:S01]  /*14170*/  IMAD.MOV.U32 R88, RZ, RZ, R95 ;  /* 0x000000ffff587224 */ /* 0x000fe200078e005f */
[----:B------:R-:W-:Y:S01]  /*14180*/  MOV R193, UR38 ;  /* 0x0000002600c17c02 */ /* 0x000fe20008000f00 */
[C---:B------:R-:W-:Y:S01]  /*14190*/  VIADD R90, R95.reuse, 0x6 ;  /* 0x000000065f5a7836 */ /* 0x040fe20000000000 */
[----:B------:R-:W-:Y:S01]  /*141a0*/  MOV R14, UR58 ;  /* 0x0000003a000e7c02 */ /* 0x000fe20008000f00 */
[----:B------:R-:W-:Y:S01]  /*141b0*/  IMAD.MOV.U32 R89, RZ, RZ, 0x40000040 ;  /* 0x40000040ff597424 */ /* 0x000fe200078e00ff */
[----:B------:R-:W-:Y:S01]  /*141c0*/  R2UR UR46, R88 ;  /* 0x00000000582e72ca */ /* 0x000fe200000e0000 */
[----:B------:R-:W-:Y:S01]  /*141d0*/  IMAD.MOV.U32 R88, RZ, RZ, R92 ;  /* 0x000000ffff587224 */ /* 0x000fe200078e005c */
[----:B------:R-:W-:Y:S01]  /*141e0*/  R2UR UR58, R90 ;  /* 0x000000005a3a72ca */ /* 0x000fe200000e0000 */
[C---:B------:R-:W-:Y:S01]  /*141f0*/  VIADD R90, R95.reuse, 0x302 ;  /* 0x000003025f5a7836 */ /* 0x040fe20000000000 */
[----:B------:R-:W-:Y:S01]  /*14200*/  MOV R198, UR45 ;  /* 0x0000002d00c67c02 */ /* 0x000fe20008000f00 */
[C---:B------:R-:W-:Y:S01]  /*14210*/  VIADD R92, R95.reuse, 0x304 ;  /* 0x000003045f5c7836 */ /* 0x040fe20000000000 */
[----:B------:R-:W-:Y:S01]  /*14220*/  R2UR UR42, R88 ;  /* 0x00000000582a72ca */ /* 0x000fe200000e0000 */
[----:B------:R-:W-:Y:S01]  /*14230*/  IMAD.MOV.U32 R88, RZ, RZ, R91 ;  /* 0x000000ffff587224 */ /* 0x000fe200078e005b */
[----:B------:R-:W-:Y:S01]  /*14240*/  R2UR UR30, R90 ;  /* 0x000000005a1e72ca */ /* 0x000fe200000e0000 */
[C---:B------:R-:W-:Y:S01]  /*14250*/  VIADD R90, R95.reuse, 0x600 ;  /* 0x000006005f5a7836 */ /* 0x040fe20000000000 */
[----:B01----:R-:W-:Y:S01]  /*14260*/  MOV R6, UR44 ;  /* 0x0000002c00067c02 */ /* 0x003fe20008000f00 */
[----:B------:R-:W-:Y:S01]  /*14270*/  IMAD.MOV.U32 R93, RZ, RZ, 0x40000040 ;  /* 0x40000040ff5d7424 */ /* 0x000fe200078e00ff */
[----:B------:R-:W-:Y:S01]  /*14280*/  R2UR UR38, R88 ;  /* 0x00000000582672ca */ /* 0x000fe200000e0000 */
[----:B------:R-:W-:Y:S01]  /*14290*/  VIADD R88, R95, 0x300 ;  /* 0x000003005f587836 */ /* 0x000fe20000000000 */
[----:B------:R-:W-:Y:S01]  /*142a0*/  R2UR UR47, R89 ;  /* 0x00000000592f72ca */ /* 0x000fe200000e0000 */
[-C--:B------:R-:W-:Y:S01]  /*142b0*/  FMUL.FTZ R24, R24, R94.reuse ;  /* 0x0000005e18187220 */ /* 0x080fe20000410000 */
[----:B------:R-:W-:Y:S01]  /*142c0*/  R2UR UR26, R92 ;  /* 0x000000005c1a72ca */ /* 0x000fe200000e0000 */
[C---:B------:R-:W-:Y:S01]  /*142d0*/  VIADD R92, R95.reuse, 0x602 ;  /* 0x000006025f5c7836 */ /* 0x040fe20000000000 */
[----:B------:R-:W-:Y:S01]  /*142e0*/  R2UR UR34, R88 ;  /* 0x00000000582272ca */ /* 0x000fe200000e0000 */
[C---:B------:R-:W-:Y:S01]  /*142f0*/  VIADD R88, R95.reuse, 0x306 ;  /* 0x000003065f587836 */ /* 0x040fe20000000000 */
[----:B------:R-:W-:Y:S01]  /*14300*/  R2UR UR18, R90 ;  /* 0x000000005a1272ca */ /* 0x000fe200000e0000 */
[----:B------:R-:W-:Y:S01]  /*14310*/  VIADD R90, R95, 0x606 ;  /* 0x000006065f5a7836 */ /* 0x000fe20000000000 */
[----:B------:R-:W-:Y:S01]  /*14320*/  MOV R91, 0x40000040 ;  /* 0x40000040005b7802 */ /* 0x000fe20000000f00 */
[-C--:B------:R-:W-:Y:S01]  /*14330*/  FMUL.FTZ R25, R25, R94.reuse ;  /* 0x0000005e19197220 */ /* 0x080fe20000410000 */
[----:B------:R-:W-:Y:S01]  /*14340*/  R2UR UR22, R88 ;  /* 0x00000000581672ca */ /* 0x000fe200000e0000 */
[----:B------:R-:W-:Y:S01]  /*14350*/  VIADD R88, R95, 0x604 ;  /* 0x000006045f587836 */ /* 0x000fe20000000000 */
[----:B------:R-:W-:Y:S01]  /*14360*/  MOV R21, UR39 ;  /* 0x0000002700157c02 */ /* 0x000fe20008000f00 */
[-C--:B------:R-:W-:Y:S01]  /*14370*/  FMUL.FTZ R28, R28, R94.reuse ;  /* 0x0000005e1c1c7220 */ /* 0x080fe20000410000 */
[----:B------:R-:W-:Y:S01]  /*14380*/  MOV R9, UR59 ;  /* 0x0000003b00097c02 */ /* 0x000fe20008000f00 */
[-C--:B------:R-:W-:Y:S01]  /*14390*/  FMUL.FTZ R29, R29, R94.reuse ;  /* 0x0000005e1d1d7220 */ /* 0x080fe20000410000 */
[C---:B------:R-:W-:Y:S01]  /*143a0*/  R2UR UR43, R89.reuse ;  /* 0x00000000592b72ca */ /* 0x040fe200000e0000 */
[-C--:B------:R-:W-:Y:S01]  /*143b0*/  FMUL.FTZ R32, R32, R94.reuse ;  /* 0x0000005e20207220 */ /* 0x080fe20000410000 */
[----:B------:R-:W-:Y:S01]  /*143c0*/  R2UR UR39, R89 ;  /* 0x00000000592772ca */ /* 0x000fe200000e0000 */
        /* <DEDUP_REMOVED lines=39> */
[----:B------:R-:W-:Y:S01]  /*14640*/  MOV R196, UR41 ;  /* 0x0000002900c47c02 */ /* 0x000fe20008000f00 */
[----:B------:R0:W-:Y:S01]  /*14650*/  STL.64 [R1+0x78], R2 ;  /* 0x0000780201007387 */ /* 0x0001e20000100a00 */
[----:B------:R-:W-:Y:S01]  /*14660*/  MOV R197, UR40 ;  /* 0x0000002800c57c02 */ /* 0x000fe20008000f00 */
[-C--:B------:R-:W-:Y:S01]  /*14670*/  FMUL.FTZ R26, R26, R5.reuse ;  /* 0x000000051a1a7220 */ /* 0x080fe20000410000 */
        /* <DEDUP_REMOVED lines=8> */
[-C--:B------:R-:W-:Y:S01]  /*14700*/  FMUL.FTZ R35, R35, R5.reuse ;  /* 0x0000000523237220 */ /* 0x080fe20000410000 */
[----:B0-----:R-:W4:Y:S01]  /*14710*/  LDL.64 R2, [R1+0x18] ;  /* 0x0000180001027983 */ /* 0x001f220000100a00 */
        /* <DEDUP_REMOVED lines=25> */
[----:B--2---:R-:W-:-:S02]  /*148b0*/  R2UR UR44, R96 ;  /* 0x00000000602c72ca */ /* 0x004fc400000e0000 */
[----:B------:R-:W-:Y:S02]  /*148c0*/  R2UR UR45, R97 ;  /* 0x00000000612d72ca */ /* 0x000fe400000e0000 */
[----:B------:R-:W-:-:S11]  /*148d0*/  WARPGROUP.ARRIVE ;  /* 0x00000000000079c5 */ /* 0x000fd60000000000 */
[----:B------:R-:W-:Y:S01]  /*148e0*/  HGMMA.64x96x16.F32.BF16 R88, gdesc[UR44], RZ, !UPT, gsb0 ;  /* 0x016000002c5879f0 */ /* 0x000fe2000c0018ff */
[----:B---3--:R-:W-:Y:S02]  /*148f0*/  R2UR UR40, R10 ;  /* 0x000000000a2872ca */ /* 0x008fe400000e0000 */
[----:B------:R-:W-:Y:S02]  /*14900*/  R2UR UR41, R11 ;  /* 0x000000000b2972ca */ /* 0x000fe400000e0000 */
[----:B------:R0:W5:Y:S01]  /*14910*/  LDL.LU.64 R10, [R1+0x80] ;  /* 0x00008000010a7983 */ /* 0x0001620000300a00 */
[----:B------:R-:W-:Y:S02]  /*14920*/  WARPGROUP.DEPBAR.LE gsb0, 0x0 ;  /* 0x00008000000079c5 */ /* 0x000fe40000010000 */
[----:B------:R-:W-:-:S08]  /*14930*/  WARPGROUP.ARRIVE ;  /* 0x00000000000079c5 */ /* 0x000fd00000000000 */
[----:B------:R-:W-:Y:S01]  /*14940*/  HGMMA.64x96x16.F32.BF16 R88, gdesc[UR40], R88, gsb0 ;  /* 0x01600000285879f0 */ /* 0x000fe20008001858 */
[----:B------:R-:W-:Y:S02]  /*14950*/  R2UR UR41, R196 ;  /* 0x00000000c42972ca */ /* 0x000fe400000e0000 */
[----:B------:R-:W-:Y:S02]  /*14960*/  R2UR UR40, R197 ;  /* 0x00000000c52872ca */ /* 0x000fe400000e0000 */
[----:B------:R-:W2:Y:S01]  /*14970*/  LDL.64 R196, [R1+0x20] ;  /* 0x0000200001c47983 */ /* 0x000ea20000100a00 */
[----:B----4-:R-:W-:Y:S02]  /*14980*/  R2UR UR56, R2 ;  /* 0x00000000023872ca */ /* 0x010fe400000e0000 */
[----:B------:R-:W-:Y:S01]  /*14990*/  R2UR UR57, R3 ;  /* 0x00000000033972ca */ /* 0x000fe200000e0000 */
[----:B------:R-:W-:Y:S02]  /*149a0*/  WARPGROUP.DEPBAR.LE gsb0, 0x0 ;  /* 0x00008000000079c5 */ /* 0x000fe40000010000 */
[----:B------:R-:W-:Y:S01]  /*149b0*/  WARPGROUP.ARRIVE ;  /* 0x00000000000079c5 */ /* 0x000fe20000000000 */
[----:B--2---:R-:W-:-:S02]  /*149c0*/  R2UR UR36, R196 ;  /* 0x00000000c42472ca */ /* 0x004fc400000e0000 */
[----:B------:R-:W-:Y:S02]  /*149d0*/  R2UR UR37, R197 ;  /* 0x00000000c52572ca */ /* 0x000fe400000e0000 */
[----:B------:R-:W2:Y:S11]  /*149e0*/  LDL.64 R196, [R1] ;  /* 0x0000000001c47983 */ /* 0x000eb60000100a00 */
[----:B------:R-:W-:Y:S01]  /*149f0*/  HGMMA.64x96x16.F32.BF16 R88, gdesc[UR36], R88, gsb0 ;  /* 0x01600000245879f0 */ /* 0x000fe20008001858 */
[----:B------:R-:W-:-:S02]  /*14a00*/  R2UR UR37, R194 ;  /* 0x00000000c22572ca */ /* 0x000fc400000e0000 */
[----:B------:R-:W-:Y:S02]  /*14a10*/  R2UR UR36, R195 ;  /* 0x00000000c32472ca */ /* 0x000fe400000e0000 */
[----:B------:R-:W3:Y:S04]  /*14a20*/  LDL.64 R194, [R1+0x8] ;  /* 0x0000080001c27983 */ /* 0x000ee80000100a00 */
[----:B------:R0:W5:Y:S01]  /*14a30*/  LDL.LU.64 R2, [R1+0x78] ;  /* 0x0000780001027983 */ /* 0x0001620000300a00 */
[----:B------:R-:W-:Y:S02]  /*14a40*/  WARPGROUP.DEPBAR.LE gsb0, 0x0 ;  /* 0x00008000000079c5 */ /* 0x000fe40000010000 */
[----:B------:R-:W-:-:S06]  /*14a50*/  WARPGROUP.ARRIVE ;  /* 0x00000000000079c5 */ /* 0x000fcc0000000000 */
[----:B------:R-:W-:Y:S01]  /*14a60*/  HGMMA.64x96x16.F32.BF16 R88, gdesc[UR56], R88, gsb0 ;  /* 0x01600000385879f0 */ /* 0x000fe20008001858 */
[----:B------:R-:W-:Y:S02]  /*14a70*/  R2UR UR58, R14 ;  /* 0x000000000e3a72ca */ /* 0x000fe400000e0000 */
[----:B------:R-:W-:Y:S02]  /*14a80*/  R2UR UR57, R15 ;  /* 0x000000000f3972ca */ /* 0x000fe400000e0000 */
[----:B------:R-:W4:Y:S01]  /*14a90*/  LDL.64 R14, [R1+0x10] ;  /* 0x00001000010e7983 */ /* 0x000f220000100a00 */
[----:B------:R-:W-:Y:S02]  /*14aa0*/  WARPGROUP.DEPBAR.LE gsb0, 0x0 ;  /* 0x00008000000079c5 */ /* 0x000fe40000010000 */
[----:B------:R-:W-:Y:S01]  /*14ab0*/  WARPGROUP.ARRIVE ;  /* 0x00000000000079c5 */ /* 0x000fe20000000000 */
[----:B---3--:R-:W-:Y:S02]  /*14ac0*/  R2UR UR28, R194 ;  /* 0x00000000c21c72ca */ /* 0x008fe400000e0000 */
[----:B------:R-:W-:-:S02]  /*14ad0*/  R2UR UR29, R195 ;  /* 0x00000000c31d72ca */ /* 0x000fc400000e0000 */
[----:B----4-:R-:W-:Y:S02]  /*14ae0*/  R2UR UR32, R14 ;  /* 0x000000000e2072ca */ /* 0x010fe400000e0000 */
[----:B------:R-:W-:-:S13]  /*14af0*/  R2UR UR33, R15 ;  /* 0x000000000f2172ca */ /* 0x000fda00000e0000 */
[----:B------:R-:W-:Y:S01]  /*14b00*/  HGMMA.64x96x16.F32.BF16 R88, gdesc[UR32], R88, gsb0 ;  /* 0x01600000205879f0 */ /* 0x000fe20008001858 */
[----:B--2---:R-:W-:Y:S02]  /*14b10*/  R2UR UR24, R196 ;  /* 0x00000000c41872ca */ /* 0x004fe400000e0000 */
[----:B------:R-:W-:Y:S01]  /*14b20*/  R2UR UR25, R197 ;  /* 0x00000000c51972ca */ /* 0x000fe200000e0000 */
[----:B------:R-:W-:Y:S02]  /*14b30*/  WARPGROUP.DEPBAR.LE gsb0, 0x0 ;  /* 0x00008000000079c5 */ /* 0x000fe40000010000 */
[----:B------:R-:W-:-:S06]  /*14b40*/  WARPGROUP.ARRIVE ;  /* 0x00000000000079c5 */ /* 0x000fcc0000000000 */
[----:B------:R-:W-:Y:S03]  /*14b50*/  HGMMA.64x96x16.F32.BF16 R88, gdesc[UR28], R88, gsb0 ;  /* 0x016000001c5879f0 */ /* 0x000fe60008001858 */
[----:B------:R-:W-:Y:S02]  /*14b60*/  WARPGROUP.DEPBAR.LE gsb0, 0x0 ;  /* 0x00008000000079c5 */ /* 0x000fe40000010000 */
[----:B------:R-:W-:-:S06]  /*14b70*/  WARPGROUP.ARRIVE ;  /* 0x00000000000079c5 */ /* 0x000fcc0000000000 */
[----:B------:R-:W-:Y:S01]  /*14b80*/  HGMMA.64x96x16.F32.BF16 R88, gdesc[UR24], R88, gsb0 ;  /* 0x01600000185879f0 */ /* 0x000fe20008001858 */
[----:B------:R-:W-:Y:S01]  /*14b90*/  UMOV UR20, UR52 ;  /* 0x0000003400147c82 */ /* 0x000fe20008000000 */
[----:B------:R-:W-:Y:S01]  /*14ba0*/  UMOV UR21, UR53 ;  /* 0x0000003500157c82 */ /* 0x000fe20008000000 */
[----:B------:R-:W-:Y:S02]  /*14bb0*/  WARPGROUP.DEPBAR.LE gsb0, 0x0 ;  /* 0x00008000000079c5 */ /* 0x000fe40000010000 */
[----:B------:R-:W-:-:S06]  /*14bc0*/  WARPGROUP.ARRIVE ;  /* 0x00000000000079c5 */ /* 0x000fcc0000000000 */
[----:B------:R-:W-:Y:S01]  /*14bd0*/  HGMMA.64x96x16.F32.BF16 R88, gdesc[UR20], R88, gsb0 ;  /* 0x01600000145879f0 */ /* 0x000fe20008001858 */
[----:B------:R-:W-:Y:S01]  /*14be0*/  UMOV UR16, UR48 ;  /* 0x0000003000107c82 */ /* 0x000fe20008000000 */
[----:B------:R-:W-:Y:S01]  /*14bf0*/  UMOV UR17, UR49 ;  /* 0x0000003100117c82 */ /* 0x000fe20008000000 */
[----:B------:R-:W-:Y:S02]  /*14c00*/  R2UR UR45, R198 ;  /* 0x00000000c62d72ca */ /* 0x000fe400000e0000 */
[----:B------:R-:W-:Y:S01]  /*14c10*/  R2UR UR44, R6 ;  /* 0x00000000062c72ca */ /* 0x000fe200000e0000 */
[----:B------:R-:W-:Y:S02]  /*14c20*/  WARPGROUP.DEPBAR.LE gsb0, 0x0 ;  /* 0x00008000000079c5 */ /* 0x000fe40000010000 */
[----:B------:R-:W-:-:S06]  /*14c30*/  WARPGROUP.ARRIVE ;  /* 0x00000000000079c5 */ /* 0x000fcc0000000000 */
[----:B------:R-:W-:Y:S04]  /*14c40*/  HGMMA.64x96x16.F32.BF16 R88, gdesc[UR16], R88, gsb0 ;  /* 0x01600000105879f0 */ /* 0x000fe80008001858 */
[----:B------:R-:W-:Y:S01]  /*14c50*/  UMOV UR12, UR44 ;  /* 0x0000002c000c7c82 */ /* 0x000fe20008000000 */
[----:B------:R-:W-:Y:S01]  /*14c60*/  UMOV UR13, UR45 ;  /* 0x0000002d000d7c82 */ /* 0x000fe20008000000 */
        /* <DEDUP_REMOVED lines=10> */
[----:B------:R-:W-:Y:S01]  /*14d10*/  R2UR UR39, R21 ;  /* 0x00000000152772ca */ /* 0x000fe200000e0000 */
[----:B------:R-:W-:Y:S02]  /*14d20*/  WARPGROUP.DEPBAR.LE gsb0, 0x0 ;  /* 0x00008000000079c5 */ /* 0x000fe40000010000 */
[----:B------:R-:W-:-:S06]  /*14d30*/  WARPGROUP.ARRIVE ;  /* 0x00000000000079c5 */ /* 0x000fcc0000000000 */
[----:B------:R-:W-:Y:S01]  /*14d40*/  HGMMA.64x96x16.F32.BF16 R88, gdesc[UR8], R88, gsb0 ;  /* 0x01600000085879f0 */ /* 0x000fe20008001858 */
[----:B------:R-:W-:Y:S02]  /*14d50*/  R2UR UR38, R193 ;  /* 0x00000000c12672ca */ /* 0x000fe400000e0000 */
[----:B------:R-:W-:Y:S02]  /*14d60*/  R2UR UR59, R9 ;  /* 0x00000000093b72ca */ /* 0x000fe400000e0000 */
[----:B------:R-:W-:Y:S01]  /*14d70*/  R2UR UR56, R20 ;  /* 0x00000000143872ca */ /* 0x000fe200000e0000 */
[----:B------:R-:W-:Y:S01]  /*14d80*/  FMUL.FTZ R87, R87, R5 ;  /* 0x0000000557577220 */ /* 0x000fe20000410000 */
[----:B------:R-:W-:Y:S02]  /*14d90*/  WARPGROUP.DEPBAR.LE gsb0, 0x0 ;  /* 0x00008000000079c5 */ /* 0x000fe40000010000 */
[----:B0-----:R-:W-:Y:S11]  /*14da0*/  @!P0 BRA `(.L_x_632) ;  /* 0x0000000000048947 */ /* 0x001ff60003800000 */
[----:B------:R-:W-:Y:S01]  /*14db0*/  BPT.TRAP 0x1 ;  /* 0x000000040000795c */ /* 0x000fe20000300000 */
.L_x_632:
[----:B------:R-:W-:Y:S01]  /*14dc0*/  SHF.L.U32 R5, R7, 0x1f, RZ ;  /* 0x0000001f07057819 */ /* 0x000fe200000006ff */
[----:B-----5:R-:W-:-:S04]  /*14dd0*/  IMAD R15, R8, 0x8, R2 ;  /* 0x00000008080f7824 */ /* 0x020fc800078e0202 */
[----:B------:R0:W1:Y:S01]  /*14de0*/  SYNCS.PHASECHK.TRANS64.TRYWAIT P1, [R15+URZ+0x2a850], R5 ;  /* 0x02a850050f0075a7 */ /* 0x000062000802017f */
[----:B------:R-:W-:Y:S05]  /*14df0*/  @!P0 BRA `(.L_x_633) ;  /* 0x0000000000048947 */ /* 0x000fea0003800000 */
[----:B------:R-:W-:Y:S01]  /*14e00*/  BPT.TRAP 0x1 ;  /* 0x000000040000795c */ /* 0x000fe20000300000 */
.L_x_633:
[----:B------:R-:W-:Y:S04]  /*14e10*/  BSSY B1, `(.L_x_634) ;  /* 0x0000004000017945 */ /* 0x000fe80003800000 */
[----:B-1----:R-:W-:Y:S05]  /*14e20*/  @P1 BRA `(.L_x_635) ;  /* 0x0000000000081947 */ /* 0x002fea0003800000 */
[----:B------:R-:W1:Y:S02]  /*14e30*/  SYNCS.PHASECHK.TRANS64.TRYWAIT P1, [R15+URZ+0x2a850], R5 ;  /* 0x02a850050f0075a7 */ /* 0x000e64000802017f */
[----:B-1----:R-:W-:Y:S05]  /*14e40*/  @!P1 BRA `(.L_x_636) ;  /* 0x000000d000d49947 */ /* 0x002fea0003800000 */
.L_x_635:
[----:B------:R-:W-:Y:S05]  /*14e50*/  BSYNC B1 ;  /* 0x0000000000017941 */ /* 0x000fea0003800000 */
.L_x_634:
[----:B01----:R-:W-:Y:S01]  /*14e60*/  VIADD R5, R2, 0x400 ;  /* 0x0000040002057836 */ /* 0x003fe20000000000 */
[----:B------:R-:W-:Y:S01]  /*14e70*/  WARPGROUP.ARRIVE ;  /* 0x00000000000079c5 */ /* 0x000fe20000000000 */
[----:B------:R-:W-:Y:S02]  /*14e80*/  IMAD.MOV.U32 R7, RZ, RZ, 0x40000040 ;  /* 0x40000040ff077424 */ /* 0x000fe400078e00ff */
[----:B------:R-:W-:Y:S01]  /*14e90*/  IMAD.MOV.U32 R9, RZ, RZ, 0x40000040 ;  /* 0x40000040ff097424 */ /* 0x000fe200078e00ff */
[----:B------:R-:W-:Y:S02]  /*14ea0*/  SHF.R.U32.HI R5, RZ, 0x4, R5 ;  /* 0x00000004ff057819 */ /* 0x000fe40000011605 */
[----:B------:R-:W-:Y:S01]  /*14eb0*/  R2UR UR7, R7 ;  /* 0x00000000070772ca */ /* 0x000fe200000e0000 */
[----:B------:R-:W-:Y:S01]  /*14ec0*/  IMAD.MOV.U32 R7, RZ, RZ, 0x40000040 ;  /* 0x40000040ff077424 */ /* 0x000fe200078e00ff */
[----:B------:R-:W-:-:S04]  /*14ed0*/  LOP3.LUT R5, R5, 0x3fff, RZ, 0xc0, !PT ;  /* 0x00003fff05057812 */ /* 0x000fc800078ec0ff */
[----:B------:R-:W-:-:S05]  /*14ee0*/  LOP3.LUT R5, R5, 0x3000000, RZ, 0xfc, !PT ;  /* 0x0300000005057812 */ /* 0x000fca00078efcff */
[----:B------:R-:W-:-:S05]  /*14ef0*/  IMAD R6, R8, 0x600, R5 ;  /* 0x0000060008067824 */ /* 0x000fca00078e0205 */
[C---:B------:R-:W-:Y:S02]  /*14f00*/  R2UR UR6, R6.reuse ;  /* 0x00000000060672ca */ /* 0x040fe400000e0000 */
[----:B------:R-:W-:-:S11]  /*14f10*/  IADD3 R8, R6, 0x80, RZ ;  /* 0x0000008006087810 */ /* 0x000fd60007ffe0ff */
[----:B------:R-:W-:Y:S01]  /*14f20*/  HGMMA.64x128x16.F32.BF16 R24, R156, gdesc[UR4].tnspB, R24, gsb0 ;  /* 0x41e000049c187df0 */ /* 0x000fe20008001818 */
[----:B------:R-:W-:Y:S01]  /*14f30*/  R2UR UR6, R8 ;  /* 0x00000000080672ca */ /* 0x000fe200000e0000 */
[----:B------:R-:W-:Y:S01]  /*14f40*/  VIADD R8, R6, 0x100 ;  /* 0x0000010006087836 */ /* 0x000fe20000000000 */
[----:B------:R-:W-:Y:S01]  /*14f50*/  R2UR UR7, R9 ;  /* 0x00000000090772ca */ /* 0x000fe200000e0000 */
[----:B------:R-:W-:Y:S01]  /*14f60*/  IMAD.MOV.U32 R9, RZ, RZ, 0x40000040 ;  /* 0x40000040ff097424 */ /* 0x000fe200078e00ff */
[----:B------:R-:W-:Y:S02]  /*14f70*/  WARPGROUP.DEPBAR.LE gsb0, 0x0 ;  /* 0x00008000000079c5 */ /* 0x000fe40000010000 */
[----:B------:R-:W-:-:S09]  /*14f80*/  WARPGROUP.ARRIVE ;  /* 0x00000000000079c5 */ /* 0x000fd20000000000 */
        /* <DEDUP_REMOVED lines=9> */
[C---:B------:R-:W-:Y:S01]  /*15020*/  VIADD R8, R6.reuse, 0x200 ;  /* 0x0000020006087836 */ /* 0x040fe20000000000 */
[----:B------:R-:W-:Y:S01]  /*15030*/  R2UR UR7, R9 ;  /* 0x00000000090772ca */ /* 0x000fe200000e0000 */
[----:B------:R-:W-:Y:S02]  /*15040*/  IMAD.MOV.U32 R9, RZ, RZ, 0x40000040 ;  /* 0x40000040ff097424 */ /* 0x000fe400078e00ff */
[----:B------:R-:W-:Y:S01]  /*15050*/  VIADD R6, R6, 0x280 ;  /* 0x0000028006067836 */ /* 0x000fe20000000000 */
[----:B------:R-:W-:Y:S02]  /*15060*/  WARPGROUP.DEPBAR.LE gsb0, 0x0 ;  /* 0x00008000000079c5 */ /* 0x000fe40000010000 */
[----:B------:R-:W-:-:S07]  /*15070*/  WARPGROUP.ARRIVE ;  /* 0x00000000000079c5 */ /* 0x000fce0000000000 */
[----:B------:R-:W-:Y:S01]  /*15080*/  HGMMA.64x128x16.F32.BF16 R24, R144, gdesc[UR4].tnspB, R24, gsb0 ;  /* 0x41e0000490187df0 */ /* 0x000fe20008001818 */
[----:B------:R-:W-:Y:S02]  /*15090*/  R2UR UR6, R8 ;  /* 0x00000000080672ca */ /* 0x000fe400000e0000 */
[----:B------:R-:W-:Y:S01]  /*150a0*/  R2UR UR7, R9 ;  /* 0x00000000090772ca */ /* 0x000fe200000e0000 */
[----:B------:R-:W-:Y:S02]  /*150b0*/  WARPGROUP.DEPBAR.LE gsb0, 0x0 ;  /* 0x00008000000079c5 */ /* 0x000fe40000010000 */
[----:B------:R-:W-:-:S10]  /*150c0*/  WARPGROUP.ARRIVE ;  /* 0x00000000000079c5 */ /* 0x000fd40000000000 */
[----:B------:R-:W-:Y:S01]  /*150d0*/  HGMMA.64x128x16.F32.BF16 R24, R148, gdesc[UR4].tnspB, R24, gsb0 ;  /* 0x41e0000494187df0 */ /* 0x000fe20008001818 */
[----:B------:R-:W-:Y:S02]  /*150e0*/  R2UR UR6, R6 ;  /* 0x00000000060672ca */ /* 0x000fe400000e0000 */
[----:B------:R-:W-:Y:S01]  /*150f0*/  R2UR UR7, R7 ;  /* 0x00000000070772ca */ /* 0x000fe200000e0000 */
[----:B------:R-:W-:Y:S02]  /*15100*/  WARPGROUP.DEPBAR.LE gsb0, 0x0 ;  /* 0x00008000000079c5 */ /* 0x000fe40000010000 */
[----:B------:R-:W-:-:S10]  /*15110*/  WARPGROUP.ARRIVE ;  /* 0x00000000000079c5 */ /* 0x000fd40000000000 */
[----:B------:R-:W-:Y:S03]  /*15120*/  HGMMA.64x128x16.F32.BF16 R24, R152, gdesc[UR4].tnspB, R24, gsb0 ;  /* 0x41e0000498187df0 */ /* 0x000fe60008001818 */
[----:B------:R-:W-:Y:S02]  /*15130*/  WARPGROUP.DEPBAR.LE gsb0, 0x0 ;  /* 0x00008000000079c5 */ /* 0x000fe40000010000 */
[----:B------:R-:W-:Y:S05]  /*15140*/  @!P0 BRA `(.L_x_637) ;  /* 0x0000000000048947 */ /* 0x000fea0003800000 */
[----:B------:R-:W-:Y:S01]  /*15150*/  BPT.TRAP 0x1 ;  /* 0x000000040000795c */ /* 0x000fe20000300000 */
.L_x_637:
        /* <DEDUP_REMOVED lines=14> */
[----:B------:R-:W1:Y:S01]  /*15240*/  MUFU.TANH R8, R8 ;  /* 0x0000000800087308 */ /* 0x000e620000002400 */
        /* <DEDUP_REMOVED lines=16> */
[----:B-1----:R-:W-:Y:S01]  /*15350*/  FMNMX.FTZ R6, R8, R6, !PT ;  /* 0x0000000608067209 */ /* 0x002fe20007810000 */
[----:B------:R-:W-:Y:S01]  /*15360*/  FMUL.FTZ R111, R114, UR38 ;  /* 0x00000026726f7c20 */ /* 0x000fe20008410000 */
[----:B------:R-:W-:Y:S01]  /*15370*/  FMUL.FTZ R113, R116, UR38 ;  /* 0x0000002674717c20 */ /* 0x000fe20008410000 */
[----:B------:R-:W-:Y:S01]  /*15380*/  FMUL.FTZ R112, R115, UR38 ;  /* 0x0000002673707c20 */ /* 0x000fe20008410000 */
[----:B------:R-:W-:Y:S01]  /*15390*/  FMUL.FTZ R114, R117, UR38 ;  /* 0x0000002675727c20 */ /* 0x000fe20008410000 */
[----:B------:R-:W-:Y:S01]  /*153a0*/  FMUL.FTZ R115, R118, UR38 ;  /* 0x0000002676737c20 */ /* 0x000fe20008410000 */
[----:B------:R-:W-:Y:S01]  /*153b0*/  FMUL.FTZ R117, R120, UR38 ;  /* 0x0000002678757c20 */ /* 0x000fe20008410000 */
[----:B------:R-:W1:Y:S01]  /*153c0*/  MUFU.TANH R21, R21 ;  /* 0x0000001500157308 */ /* 0x000e620000002400 */
[----:B--2---:R-:W-:Y:S01]  /*153d0*/  FMNMX.FTZ R5, R20, R11, !PT ;  /* 0x0000000b14057209 */ /* 0x004fe20007810000 */
        /* <DEDUP_REMOVED lines=19> */
[----:B------:R-:W-:-:S03]  /*15510*/  FMUL.FTZ R132, R135, UR38 ;  /* 0x0000002687847c20 */ /* 0x000fc60008410000 */
        /* <DEDUP_REMOVED lines=81> */
[----:B0-----:R-:W-:-:S05]  /*15a30*/  FMNMX.FTZ R6, R130, R6, !PT ;  /* 0x0000000682067209 */ /* 0x001fca0007810000 */
[----:B------:R-:W0:Y:S01]  /*15a40*/  SHFL.BFLY PT, R9, R6, 0x2, 0x1f ;  /* 0x0c401f0006097f89 */ /* 0x000e2200000e0000 */
[----:B-1----:R-:W-:-:S04]  /*15a50*/  FMNMX.FTZ R5, R131, R5, !PT ;  /* 0x0000000583057209 */ /* 0x002fc80007810000 */
[----:B--2---:R-:W-:-:S05]  /*15a60*/  FMNMX.FTZ R14, R132, R5, !PT ;  /* 0x00000005840e7209 */ /* 0x004fca0007810000 */
[----:B------:R-:W1:Y:S01]  /*15a70*/  SHFL.BFLY PT, R5, R14, 0x2, 0x1f ;  /* 0x0c401f000e057f89 */ /* 0x000e6200000e0000 */
[----:B0-----:R-:W-:-:S05]  /*15a80*/  FMNMX.FTZ R6, R6, R9, !PT ;  /* 0x0000000906067209 */ /* 0x001fca0007810000 */
[----:B------:R-:W0:Y:S01]  /*15a90*/  SHFL.BFLY PT, R9, R6, 0x1, 0x1f ;  /* 0x0c201f0006097f89 */ /* 0x000e2200000e0000 */
[----:B-1----:R-:W-:-:S05]  /*15aa0*/  FMNMX.FTZ R14, R14, R5, !PT ;  /* 0x000000050e0e7209 */ /* 0x002fca0007810000 */
[----:B------:R-:W1:Y:S01]  /*15ab0*/  SHFL.BFLY PT, R5, R14, 0x1, 0x1f ;  /* 0x0c201f000e057f89 */ /* 0x000e6200000e0000 */
[----:B0-----:R-:W-:Y:S01]  /*15ac0*/  FMNMX.FTZ R6, R6, R9, !PT ;  /* 0x0000000906067209 */ /* 0x001fe20007810000 */
[----:B------:R-:W-:-:S04]  /*15ad0*/  IMAD.U32 R9, RZ, RZ, UR39 ;  /* 0x00000027ff097e24 */ /* 0x000fc8000f8e00ff */
[C---:B------:R-:W-:Y:S01]  /*15ae0*/  FADD.FTZ R94, -R6.reuse, R12 ;  /* 0x0000000c065e7221 */ /* 0x040fe20000010100 */
[----:B------:R-:W-:-:S03]  /*15af0*/  FMUL.FTZ R12, R6, R9 ;  /* 0x00000009060c7220 */ /* 0x000fc60000410000 */
[-C--:B------:R-:W-:Y:S01]  /*15b00*/  FMUL.FTZ R94, R94, R9.reuse ;  /* 0x000000095e5e7220 */ /* 0x080fe20000410000 */
[-CC-:B------:R-:W-:Y:S01]  /*15b10*/  FFMA.FTZ R138, R97, R9.reuse, -R12.reuse ;  /* 0x00000009618a7223 */ /* 0x180fe2000001080c */
[-CC-:B------:R-:W-:Y:S01]  /*15b20*/  FFMA.FTZ R97, R98, R9.reuse, -R12.reuse ;  /* 0x0000000962617223 */ /* 0x180fe2000001080c */
[-CC-:B------:R-:W-:Y:S01]  /*15b30*/  FFMA.FTZ R156, R7, R9.reuse, -R12.reuse ;  /* 0x00000009079c7223 */ /* 0x180fe2000001080c */
[-CC-:B------:R-:W-:Y:S01]  /*15b40*/  FFMA.FTZ R135, R8, R9.reuse, -R12.reuse ;  /* 0x0000000908877223 */ /* 0x180fe2000001080c */
[--C-:B------:R-:W-:Y:S01]  /*15b50*/  FFMA.FTZ R140, R101, R9, -R12.reuse ;  /* 0x00000009658c7223 */ /* 0x100fe2000001080c */
[----:B------:R-:W-:Y:S01]  /*15b60*/  MUFU.EX2 R94, R94 ;  /* 0x0000005e005e7308 */ /* 0x000fe20000000800 */
[----:B-1----:R-:W-:Y:S01]  /*15b70*/  FMNMX.FTZ R14, R14, R5, !PT ;  /* 0x000000050e0e7209 */ /* 0x002fe20007810000 */
[-CC-:B------:R-:W-:Y:S01]  /*15b80*/  FFMA.FTZ R158, R88, R9.reuse, -R12.reuse ;  /* 0x00000009589e7223 */ /* 0x180fe2000001080c */
[-CC-:B------:R-:W-:Y:S01]  /*15b90*/  FFMA.FTZ R134, R89, R9.reuse, -R12.reuse ;  /* 0x0000000959867223 */ /* 0x180fe2000001080c */
[-CC-:B------:R-:W-:Y:S01]  /*15ba0*/  FFMA.FTZ R136, R92, R9.reuse, -R12.reuse ;  /* 0x000000095c887223 */ /* 0x180fe2000001080c */
[-CC-:B------:R-:W-:Y:S01]  /*15bb0*/  FFMA.FTZ R133, R93, R9.reuse, -R12.reuse ;  /* 0x000000095d857223 */ /* 0x180fe2000001080c */
[C---:B------:R-:W-:Y:S01]  /*15bc0*/  FADD.FTZ R5, -R14.reuse, R11 ;  /* 0x0000000b0e057221 */ /* 0x040fe20000010100 */
[-C--:B------:R-:W-:Y:S01]  /*15bd0*/  FMUL.FTZ R98, R14, R9.reuse ;  /* 0x000000090e627220 */ /* 0x080fe20000410000 */
[----:B------:R-:W0:Y:S01]  /*15be0*/  MUFU.EX2 R156, R156 ;  /* 0x0000009c009c7308 */ /* 0x000e220000000800 */
[-C--:B------:R-:W-:Y:S01]  /*15bf0*/  FFMA.FTZ R93, R102, R9.reuse, -R12 ;  /* 0x00000009665d7223 */ /* 0x080fe2000001080c */
[-C--:B------:R-:W-:Y:S01]  /*15c00*/  FMUL.FTZ R5, R5, R9.reuse ;  /* 0x0000000905057220 */ /* 0x080fe20000410000 */
[-CC-:B------:R-:W-:Y:S01]  /*15c10*/  FFMA.FTZ R157, R20, R9.reuse, -R98.reuse ;  /* 0x00000009149d7223 */ /* 0x180fe20000010862 */
[-CC-:B------:R-:W-:Y:S01]  /*15c20*/  FFMA.FTZ R101, R21, R9.reuse, -R98.reuse ;  /* 0x0000000915657223 */ /* 0x180fe20000010862 */
[-CC-:B------:R-:W-:Y:S01]  /*15c30*/  FFMA.FTZ R159, R90, R9.reuse, -R98.reuse ;  /* 0x000000095a9f7223 */ /* 0x180fe20000010862 */
[-CC-:B------:R-:W-:Y:S01]  /*15c40*/  FFMA.FTZ R91, R91, R9.reuse, -R98.reuse ;  /* 0x000000095b5b7223 */ /* 0x180fe20000010862 */
[----:B------:R-:W-:Y:S01]  /*15c50*/  FFMA.FTZ R137, R95, R9, -R98 ;  /* 0x000000095f897223 */ /* 0x000fe20000010862 */
[----:B------:R-:W-:Y:S01]  /*15c60*/  MUFU.EX2 R5, R5 ;  /* 0x0000000500057308 */ /* 0x000fe20000000800 */
[----:B------:R-:W-:-:S02]  /*15c70*/  VIADD R95, R13, 0x2a840 ;  /* 0x0002a8400d5f7836 */ /* 0x000fc40000000000 */
[-CC-:B------:R-:W-:Y:S01]  /*15c80*/  FFMA.FTZ R90, R96, R9.reuse, -R98.reuse ;  /* 0x00000009605a7223 */ /* 0x180fe20000010862 */
[-CC-:B------:R-:W-:Y:S01]  /*15c90*/  FFMA.FTZ R139, R99, R9.reuse, -R98.reuse ;  /* 0x00000009638b7223 */ /* 0x180fe20000010862 */
[-CC-:B------:R-:W-:Y:S01]  /*15ca0*/  FFMA.FTZ R21, R100, R9.reuse, -R98.reuse ;  /* 0x0000000964157223 */ /* 0x180fe20000010862 */
[-CC-:B------:R-:W-:Y:S01]  /*15cb0*/  FFMA.FTZ R141, R103, R9.reuse, -R98.reuse ;  /* 0x00000009678d7223 */ /* 0x180fe20000010862 */
[----:B------:R-:W-:Y:S01]  /*15cc0*/  PRMT R95, R183, 0x654, R95 ;  /* 0x00000654b75f7816 */ /* 0x000fe2000000005f */
[----:B------:R-:W-:Y:S01]  /*15cd0*/  FFMA.FTZ R20, R104, R9, -R98 ;  /* 0x0000000968147223 */ /* 0x000fe20000010862 */
[----:B------:R-:W1:Y:S01]  /*15ce0*/  MUFU.EX2 R157, R157 ;  /* 0x0000009d009d7308 */ /* 0x000e620000000800 */
[----:B0-----:R-:W-:Y:S01]  /*15cf0*/  FFMA.FTZ R3, R94, R3, R156 ;  /* 0x000000035e037223 */ /* 0x001fe2000001009c */
[----:B------:R0:W-:Y:S01]  /*15d00*/  SYNCS.ARRIVE.TRANS64.RED.A1T0 RZ, [R95+URZ], RZ ;  /* 0x000000ff5fff79a7 */ /* 0x0001e2000810043f */
[-CC-:B------:R-:W-:Y:S01]  /*15d10*/  FFMA.FTZ R143, R107, R9.reuse, -R98.reuse ;  /* 0x000000096b8f7223 */ /* 0x180fe20000010862 */
[-CC-:B------:R-:W-:Y:S01]  /*15d20*/  FFMA.FTZ R108, R108, R9.reuse, -R98.reuse ;  /* 0x000000096c6c7223 */ /* 0x180fe20000010862 */
[-CC-:B------:R-:W-:Y:S01]  /*15d30*/  FFMA.FTZ R145, R111, R9.reuse, -R98.reuse ;  /* 0x000000096f917223 */ /* 0x180fe20000010862 */
[-CC-:B------:R-:W-:Y:S01]  /*15d40*/  FFMA.FTZ R99, R112, R9.reuse, -R98.reuse ;  /* 0x0000000970637223 */ /* 0x180fe20000010862 */
[-CC-:B------:R-:W-:Y:S01]  /*15d50*/  FFMA.FTZ R147, R115, R9.reuse, -R98.reuse ;  /* 0x0000000973937223 */ /* 0x180fe20000010862 */
[----:B------:R-:W2:Y:S01]  /*15d60*/  MUFU.EX2 R135, R135 ;  /* 0x0000008700877308 */ /* 0x000ea20000000800 */
[-CC-:B------:R-:W-:Y:S01]  /*15d70*/  FFMA.FTZ R102, R116, R9.reuse, -R98.reuse ;  /* 0x0000000974667223 */ /* 0x180fe20000010862 */
[-CC-:B------:R-:W-:Y:S01]  /*15d80*/  FFMA.FTZ R149, R119, R9.reuse, -R98.reuse ;  /* 0x0000000977957223 */ /* 0x180fe20000010862 */
[-CC-:B------:R-:W-:Y:S01]  /*15d90*/  FFMA.FTZ R100, R120, R9.reuse, -R98.reuse ;  /* 0x0000000978647223 */ /* 0x180fe20000010862 */
[-CC-:B------:R-:W-:Y:S01]  /*15da0*/  FFMA.FTZ R151, R123, R9.reuse, -R98.reuse ;  /* 0x000000097b977223 */ /* 0x180fe20000010862 */
[-CC-:B------:R-:W-:Y:S01]  /*15db0*/  FFMA.FTZ R124, R124, R9.reuse, -R98.reuse ;  /* 0x000000097c7c7223 */ /* 0x180fe20000010862 */
[-CC-:B------:R-:W-:Y:S01]  /*15dc0*/  FFMA.FTZ R153, R127, R9.reuse, -R98.reuse ;  /* 0x000000097f997223 */ /* 0x180fe20000010862 */
[-CC-:B------:R-:W-:Y:S01]  /*15dd0*/  FFMA.FTZ R96, R128, R9.reuse, -R98.reuse ;  /* 0x0000000980607223 */ /* 0x180fe20000010862 */
[----:B------:R-:W3:Y:S01]  /*15de0*/  MUFU.EX2 R101, R101 ;  /* 0x0000006500657308 */ /* 0x000ee20000000800 */
[----:B-1----:R-:W-:Y:S01]  /*15df0*/  FFMA.FTZ R0, R5, R0, R157 ;  /* 0x0000000005007223 */ /* 0x002fe2000001009d */
[-CC-:B------:R-:W-:Y:S01]  /*15e00*/  FFMA.FTZ R155, R131, R9.reuse, -R98.reuse ;  /* 0x00000009839b7223 */ /* 0x180fe20000010862 */
[-C--:B0-----:R-:W-:Y:S01]  /*15e10*/  FFMA.FTZ R95, R132, R9.reuse, -R98 ;  /* 0x00000009845f7223 */ /* 0x081fe20000010862 */
[-CC-:B------:R-:W-:Y:S01]  /*15e20*/  FFMA.FTZ R142, R105, R9.reuse, -R12.reuse ;  /* 0x00000009698e7223 */ /* 0x180fe2000001080c */
[-CC-:B------:R-:W-:Y:S01]  /*15e30*/  FFMA.FTZ R92, R106, R9.reuse, -R12.reuse ;  /* 0x000000096a5c7223 */ /* 0x180fe2000001080c */
[-CC-:B------:R-:W-:Y:S01]  /*15e40*/  FFMA.FTZ R144, R109, R9.reuse, -R12.reuse ;  /* 0x000000096d907223 */ /* 0x180fe2000001080c */
[-CC-:B------:R-:W-:Y:S01]  /*15e50*/  FFMA.FTZ R89, R110, R9.reuse, -R12.reuse ;  /* 0x000000096e597223 */ /* 0x180fe2000001080c */
[----:B------:R-:W0:Y:S01]  /*15e60*/  MUFU.EX2 R158, R158 ;  /* 0x0000009e009e7308 */ /* 0x000e220000000800 */
[----:B--2---:R-:W-:Y:S01]  /*15e70*/  FADD.FTZ R3, R135, R3 ;  /* 0x0000000387037221 */ /* 0x004fe20000010000 */
[-CC-:B------:R-:W-:Y:S01]  /*15e80*/  FFMA.FTZ R146, R113, R9.reuse, -R12.reuse ;  /* 0x0000000971927223 */ /* 0x180fe2000001080c */
[-CC-:B------:R-:W-:Y:S01]  /*15e90*/  FFMA.FTZ R88, R114, R9.reuse, -R12.reuse ;  /* 0x0000000972587223 */ /* 0x180fe2000001080c */
[-CC-:B------:R-:W-:Y:S01]  /*15ea0*/  FFMA.FTZ R148, R117, R9.reuse, -R12.reuse ;  /* 0x0000000975947223 */ /* 0x180fe2000001080c */
[-CC-:B------:R-:W-:Y:S01]  /*15eb0*/  FFMA.FTZ R11, R118, R9.reuse, -R12.reuse ;  /* 0x00000009760b7223 */ /* 0x180fe2000001080c */
[-CC-:B------:R-:W-:Y:S01]  /*15ec0*/  FFMA.FTZ R150, R121, R9.reuse, -R12.reuse ;  /* 0x0000000979967223 */ /* 0x180fe2000001080c */
[-C--:B------:R-:W-:Y:S01]  /*15ed0*/  FFMA.FTZ R8, R122, R9.reuse, -R12 ;  /* 0x000000097a087223 */ /* 0x080fe2000001080c */
[----:B------:R-:W1:Y:S01]  /*15ee0*/  MUFU.EX2 R159, R159 ;  /* 0x0000009f009f7308 */ /* 0x000e620000000800 */
[----:B---3--:R-:W-:Y:S01]  /*15ef0*/  FADD.FTZ R98, R101, R0 ;  /* 0x0000000065627221 */ /* 0x008fe20000010000 */
[-CC-:B------:R-:W-:Y:S01]  /*15f00*/  FFMA.FTZ R152, R125, R9.reuse, -R12.reuse ;  /* 0x000000097d987223 */ /* 0x180fe2000001080c */
[-CC-:B------:R-:W-:Y:S01]  /*15f10*/  FFMA.FTZ R7, R126, R9.reuse, -R12.reuse ;  /* 0x000000097e077223 */ /* 0x180fe2000001080c */
[-CC-:B------:R-:W-:Y:S01]  /*15f20*/  FFMA.FTZ R154, R129, R9.reuse, -R12.reuse ;  /* 0x00000009819a7223 */ /* 0x180fe2000001080c */
[----:B------:R-:W-:-:S03]  /*15f30*/  FFMA.FTZ R12, R130, R9, -R12 ;  /* 0x00000009820c7223 */ /* 0x000fc6000001080c */
        /* <DEDUP_REMOVED lines=83> */
[----:B--2---:R-:W-:Y:S01]  /*16470*/  FADD.FTZ R103, R155, R3 ;  /* 0x000000039b677221 */ /* 0x004fe20000010000 */
[----:B0-----:R-:W-:-:S03]  /*16480*/  FADD.FTZ R3, R12, R0 ;  /* 0x000000000c037221 */ /* 0x001fc60000010000 */
[----:B-1----:R-:W-:Y:S01]  /*16490*/  FADD.FTZ R0, R95, R103 ;  /* 0x000000675f007221 */ /* 0x002fe20000010000 */
[----:B------:R-:W-:Y:S06]  /*164a0*/  @!P0 BRA `(.L_x_638) ;  /* 0x0000000000048947 */ /* 0x000fec0003800000 */
[----:B------:R-:W-:Y:S01]  /*164b0*/  BPT.TRAP 0x1 ;  /* 0x000000040000795c */ /* 0x000fe20000300000 */
.L_x_638:
[C---:B------:R-:W-:Y:S01]  /*164c0*/  ISETP.GT.AND P1, PT, R10.reuse, R182, PT ;  /* 0x000000b60a00720c */ /* 0x040fe20003f24270 */
[----:B------:R-:W-:Y:S01]  /*164d0*/  VIADD R10, R10, 0xffffffff ;  /* 0xffffffff0a0a7836 */ /* 0x000fe20000000000 */
[----:B------:R-:W-:Y:S02]  /*164e0*/  IADD3 R15, R15, 0x2a860, RZ ;  /* 0x0002a8600f0f7810 */ /* 0x000fe40007ffe0ff */
[----:B------:R-:W-:Y:S01]  /*164f0*/  F2FP.BF16.F32.PACK_AB R148, R11, R148 ;  /* 0x000000940b94723e */ /* 0x000fe200000010ff */
[----:B------:R-:W-:Y:S01]  /*16500*/  IMAD.MOV.U32 R11, RZ, RZ, R14 ;  /* 0x000000ffff0b7224 */ /* 0x000fe200078e000e */
[----:B------:R-:W-:Y:S02]  /*16510*/  PRMT R15, R183, 0x654, R15 ;  /* 0x00000654b70f7816 */ /* 0x000fe4000000000f */
[----:B------:R-:W-:Y:S01]  /*16520*/  F2FP.BF16.F32.PACK_AB R150, R8, R150 ;  /* 0x000000960896723e */ /* 0x000fe200000010ff */
[----:B------:R-:W-:Y:S01]  /*16530*/  IMAD.MOV.U32 R8, RZ, RZ, R174 ;  /* 0x000000ffff087224 */ /* 0x000fe200078e00ae */
[----:B------:R0:W-:Y:S01]  /*16540*/  SYNCS.ARRIVE.TRANS64.RED.A1T0 RZ, [R15+URZ], RZ ;  /* 0x000000ff0fff79a7 */ /* 0x0001e2000810043f */
[----:B------:R-:W-:Y:S01]  /*16550*/  F2FP.BF16.F32.PACK_AB R152, R7, R152 ;  /* 0x000000980798723e */ /* 0x000fe200000010ff */
[----:B------:R-:W-:Y:S01]  /*16560*/  IMAD.MOV.U32 R7, RZ, RZ, R181 ;  /* 0x000000ffff077224 */ /* 0x000fe200078e00b5 */
        /* <DEDUP_REMOVED lines=21> */
[----:B------:R-:W-:Y:S01]  /*166c0*/  F2FP.BF16.F32.PACK_AB R155, R95, R155 ;  /* 0x0000009b5f9b723e */ /* 0x000fe200000010ff */
[----:B0-----:R-:W-:Y:S06]  /*166d0*/  @P1 BRA `(.L_x_639) ;  /* 0xffffffd800441947 */ /* 0x001fec000383ffff */
.L_x_626:
[----:B------:R-:W-:Y:S05]  /*166e0*/  BSYNC B0 ;  /* 0x0000000000007941 */ /* 0x000fea0003800000 */
.L_x_625:
        /* <DEDUP_REMOVED lines=67> */
.L_x_640:
[----:B------:R-:W-:Y:S01]  /*16b20*/  IMAD R7, R174, 0x8, R2 ;  /* 0x00000008ae077824 */ /* 0x000fe200078e0202 */
[----:B------:R-:W-:-:S04]  /*16b30*/  SHF.L.U32 R4, R181, 0x1f, RZ ;  /* 0x0000001fb5047819 */ /* 0x000fc800000006ff */
[----:B------:R0:W1:Y:S01]  /*16b40*/  SYNCS.PHASECHK.TRANS64.TRYWAIT P1, [R7+URZ+0x2a850], R4 ;  /* 0x02a85004070075a7 */ /* 0x000062000802017f */
[----:B------:R-:W-:Y:S05]  /*16b50*/  @!P0 BRA `(.L_x_641) ;  /* 0x0000000000048947 */ /* 0x000fea0003800000 */
[----:B------:R-:W-:Y:S01]  /*16b60*/  BPT.TRAP 0x1 ;  /* 0x000000040000795c */ /* 0x000fe20000300000 */
.L_x_641:
[----:B------:R-:W-:Y:S01]  /*16b70*/  VIADD R2, R2, 0x400 ;  /* 0x0000040002027836 */ /* 0x000fe20000000000 */
[----:B------:R-:W-:Y:S04]  /*16b80*/  BSSY B0, `(.L_x_642) ;  /* 0x0000008000007945 */ /* 0x000fe80003800000 */
[----:B------:R-:W-:-:S04]  /*16b90*/  SHF.R.U32.HI R2, RZ, 0x4, R2 ;  /* 0x00000004ff027819 */ /* 0x000fc80000011602 */
[----:B------:R-:W-:-:S04]  /*16ba0*/  LOP3.LUT R2, R2, 0x3fff, RZ, 0xc0, !PT ;  /* 0x00003fff02027812 */ /* 0x000fc800078ec0ff */
[----:B------:R-:W-:-:S05]  /*16bb0*/  LOP3.LUT R5, R2, 0x3000000, RZ, 0xfc, !PT ;  /* 0x0300000002057812 */ /* 0x000fca00078efcff */
[----:B------:R-:W-:Y:S01]  /*16bc0*/  IMAD R2, R174, 0x600, R5 ;  /* 0x00000600ae027824 */ /* 0x000fe200078e0205 */
[----:B-1----:R-:W-:Y:S06]  /*16bd0*/  @P1 BRA `(.L_x_643) ;  /* 0x0000000000081947 */ /* 0x002fec0003800000 */
[----:B------:R-:W1:Y:S02]  /*16be0*/  SYNCS.PHASECHK.TRANS64.TRYWAIT P1, [R7+URZ+0x2a850], R4 ;  /* 0x02a85004070075a7 */ /* 0x000e64000802017f */
[----:B-1----:R-:W-:Y:S05]  /*16bf0*/  @!P1 BRA `(.L_x_644) ;  /* 0x000000b4007c9947 */ /* 0x002fea0003800000 */
.L_x_643:
[----:B------:R-:W-:Y:S05]  /*16c00*/  BSYNC B0 ;  /* 0x0000000000007941 */ /* 0x000fea0003800000 */
.L_x_642:
[----:B01----:R-:W-:Y:S01]  /*16c10*/  IMAD.MOV.U32 R4, RZ, RZ, R2 ;  /* 0x000000ffff047224 */ /* 0x003fe200078e0002 */
[----:B------:R-:W-:Y:S01]  /*16c20*/  WARPGROUP.ARRIVE ;  /* 0x00000000000079c5 */ /* 0x000fe20000000000 */
[----:B------:R-:W-:-:S03]  /*16c30*/  IMAD.MOV.U32 R5, RZ, RZ, 0x40000040 ;  /* 0x40000040ff057424 */ /* 0x000fc600078e00ff */
[----:B------:R-:W-:Y:S01]  /*16c40*/  R2UR UR6, R4 ;  /* 0x00000000040672ca */ /* 0x000fe200000e0000 */
[----:B------:R-:W-:Y:S01]  /*16c50*/  VIADD R4, R2, 0x80 ;  /* 0x0000008002047836 */ /* 0x000fe20000000000 */
[----:B------:R-:W-:Y:S01]  /*16c60*/  R2UR UR7, R5 ;  /* 0x00000000050772ca */ /* 0x000fe200000e0000 */
[----:B------:R-:W-:-:S12]  /*16c70*/  IMAD.MOV.U32 R5, RZ, RZ, 0x40000040 ;  /* 0x40000040ff057424 */ /* 0x000fd800078e00ff */
[----:B------:R-:W-:Y:S01]  /*16c80*/  HGMMA.64x128x16.F32.BF16 R24, R156, gdesc[UR4].tnspB, R24, gsb0 ;  /* 0x41e000049c187df0 */ /* 0x000fe20008001818 */
[----:B------:R-:W-:Y:S02]  /*16c90*/  R2UR UR6, R4 ;  /* 0x00000000040672ca */ /* 0x000fe400000e0000 */
[----:B------:R-:W-:Y:S01]  /*16ca0*/  R2UR UR7, R5 ;  /* 0x00000000050772ca */ /* 0x000fe200000e0000 */
[----:B------:R-:W-:Y:S01]  /*16cb0*/  IMAD.MOV.U32 R5, RZ, RZ, 0x40000040 ;  /* 0x40000040ff057424 */ /* 0x000fe200078e00ff */
[----:B------:R-:W-:Y:S01]  /*16cc0*/  IADD3 R4, R2, 0x100, RZ ;  /* 0x0000010002047810 */ /* 0x000fe20007ffe0ff */
[----:B------:R-:W-:Y:S02]  /*16cd0*/  WARPGROUP.DEPBAR.LE gsb0, 0x0 ;  /* 0x00008000000079c5 */ /* 0x000fe40000010000 */
[----:B------:R-:W-:-:S08]  /*16ce0*/  WARPGROUP.ARRIVE ;  /* 0x00000000000079c5 */ /* 0x000fd00000000000 */
        /* <DEDUP_REMOVED lines=19> */
[----:B------:R-:W0:Y:S01]  /*16e20*/  SHFL.BFLY PT, R2, R3, 0x2, 0x1f ;  /* 0x0c401f0003027f89 */ /* 0x000e2200000e0000 */
[----:B------:R-:W-:Y:S02]  /*16e30*/  WARPGROUP.DEPBAR.LE gsb0, 0x0 ;  /* 0x00008000000079c5 */ /* 0x000fe40000010000 */
[----:B------:R-:W-:-:S08]  /*16e40*/  WARPGROUP.ARRIVE ;  /* 0x00000000000079c5 */ /* 0x000fd00000000000 */
[----:B------:R-:W-:Y:S01]  /*16e50*/  HGMMA.64x128x16.F32.BF16 R24, R148, gdesc[UR4].tnspB, R24, gsb0 ;  /* 0x41e0000494187df0 */ /* 0x000fe20008001818 */
[----:B------:R-:W-:Y:S01]  /*16e60*/  R2UR UR6, R4 ;  /* 0x00000000040672ca */ /* 0x000fe200000e0000 */
[----:B0-----:R-:W-:Y:S01]  /*16e70*/  FADD.FTZ R4, R2, R3 ;  /* 0x0000000302047221 */ /* 0x001fe20000010000 */
[----:B------:R-:W-:Y:S01]  /*16e80*/  R2UR UR7, R5 ;  /* 0x00000000050772ca */ /* 0x000fe200000e0000 */
[----:B------:R-:W-:Y:S01]  /*16e90*/  IMAD.MOV.U32 R2, RZ, RZ, RZ ;  /* 0x000000ffff027224 */ /* 0x000fe200078e00ff */
[----:B------:R-:W0:Y:S01]  /*16ea0*/  SHFL.BFLY PT, R5, R0, 0x2, 0x1f ;  /* 0x0c401f0000057f89 */ /* 0x000e2200000e0000 */
[----:B------:R-:W-:Y:S02]  /*16eb0*/  IMAD.MOV.U32 R3, RZ, RZ, -0x800000 ;  /* 0xff800000ff037424 */ /* 0x000fe400078e00ff */
[----:B0-----:R-:W-:Y:S01]  /*16ec0*/  FADD.FTZ R8, R5, R0 ;  /* 0x0000000005087221 */ /* 0x001fe20000010000 */
        /* <DEDUP_REMOVED lines=20> */
[----:B------:R-:W-:Y:S03]  /*17010*/  HGMMA.64x128x16.F32.BF16 R24, R152, gdesc[UR4].tnspB, R24, gsb0 ;  /* 0x41e0000498187df0 */ /* 0x000fe60008001818 */
[----:B------:R-:W-:Y:S02]  /*17020*/  WARPGROUP.DEPBAR.LE gsb0, 0x0 ;  /* 0x00008000000079c5 */ /* 0x000fe40000010000 */
[----:B--23--:R-:W-:Y:S05]  /*17030*/  @!P0 BRA `(.L_x_645) ;  /* 0x0000000000048947 */ /* 0x00cfea0003800000 */
[----:B------:R-:W-:Y:S01]  /*17040*/  BPT.TRAP 0x1 ;  /* 0x000000040000795c */ /* 0x000fe20000300000 */
.L_x_645:
[----:B------:R-:W-:Y:S01]  /*17050*/  IADD3 R4, R7, 0x2a860, RZ ;  /* 0x0002a86007047810 */ /* 0x000fe20007ffe0ff */
[----:B------:R-:W-:Y:S02]  /*17060*/  VIADD R174, R174, 0x1 ;  /* 0x00000001aeae7836 */ /* 0x000fe40000000000 */
[-C--:B------:R-:W-:Y:S01]  /*17070*/  FMUL.FTZ R20, R24, R5.reuse ;  /* 0x0000000518147220 */ /* 0x080fe20000410000 */
[-C--:B------:R-:W-:Y:S01]  /*17080*/  FMUL.FTZ R21, R25, R5.reuse ;  /* 0x0000000519157220 */ /* 0x080fe20000410000 */
[----:B------:R-:W-:Y:S01]  /*17090*/  PRMT R4, R183, 0x654, R4 ;  /* 0x00000654b7047816 */ /* 0x000fe20000000004 */
[-C--:B------:R-:W-:Y:S01]  /*170a0*/  FMUL.FTZ R88, R28, R5.reuse ;  /* 0x000000051c587220 */ /* 0x080fe20000410000 */
[----:B------:R-:W-:Y:S01]  /*170b0*/  ISETP.NE.AND P1, PT, R174, 0x2, PT ;  /* 0x00000002ae00780c */ /* 0x000fe20003f25270 */
[-C--:B------:R-:W-:Y:S01]  /*170c0*/  FMUL.FTZ R89, R29, R5.reuse ;  /* 0x000000051d597220 */ /* 0x080fe20000410000 */
[----:B------:R1:W-:Y:S01]  /*170d0*/  SYNCS.ARRIVE.TRANS64.RED.A1T0 RZ, [R4+URZ], RZ ;  /* 0x000000ff04ff79a7 */ /* 0x0003e2000810043f */
[-C--:B------:R-:W-:Y:S01]  /*170e0*/  FMUL.FTZ R90, R32, R5.reuse ;  /* 0x00000005205a7220 */ /* 0x080fe20000410000 */
[-C--:B------:R-:W-:Y:S01]  /*170f0*/  FMUL.FTZ R91, R33, R5.reuse ;  /* 0x00000005215b7220 */ /* 0x080fe20000410000 */
[-C--:B------:R-:W-:Y:S01]  /*17100*/  FMUL.FTZ R36, R36, R5.reuse ;  /* 0x0000000524247220 */ /* 0x080fe20000410000 */
[-C--:B------:R-:W-:Y:S01]  /*17110*/  FMUL.FTZ R37, R37, R5.reuse ;  /* 0x0000000525257220 */ /* 0x080fe20000410000 */
[-C--:B------:R-:W-:Y:S01]  /*17120*/  FMUL.FTZ R40, R40, R5.reuse ;  /* 0x0000000528287220 */ /* 0x080fe20000410000 */
[-C--:B------:R-:W-:Y:S01]  /*17130*/  FMUL.FTZ R41, R41, R5.reuse ;  /* 0x0000000529297220 */ /* 0x080fe20000410000 */
[-C--:B------:R-:W-:Y:S01]  /*17140*/  FMUL.FTZ R44, R44, R5.reuse ;  /* 0x000000052c2c7220 */ /* 0x080fe20000410000 */
[----:B-1----:R-:W-:Y:S01]  /*17150*/  SEL R4, RZ, 0x1, P1 ;  /* 0x00000001ff047807 */ /* 0x002fe20000800000 */
        /* <DEDUP_REMOVED lines=22> */
[-C--:B0-----:R-:W-:Y:S01]  /*172c0*/  FMUL.FTZ R94, R26, R2.reuse ;  /* 0x000000021a5e7220 */ /* 0x081fe20000410000 */
        /* <DEDUP_REMOVED lines=31> */
[----:B------:R-:W-:Y:S01]  /*174c0*/  LOP3.LUT R181, R181, R4, RZ, 0x3c, !PT ;  /* 0x00000004b5b57212 */ /* 0x000fe200078e3cff */
[----:B------:R-:W-:Y:S01]  /*174d0*/  VIADD R191, R191, 0x1 ;  /* 0x00000001bfbf7836 */ /* 0x000fe20000000000 */
[----:B------:R-:W-:-:S07]  /*174e0*/  SEL R174, R174, RZ, P1 ;  /* 0x000000ffaeae7207 */ /* 0x000fce0000800000 */
.L_x_567:
[----:B------:R-:W1:Y:S08]  /*174f0*/  S2UR UR4, SR_CgaCtaId ;  /* 0x00000000000479c3 */ /* 0x000e700000008800 */
[----:B------:R-:W-:Y:S01]  /*17500*/  BAR.SYNC.DEFER_BLOCKING 0x5, 0x180 ;  /* 0x0146000000007b1d */ /* 0x000fe20000010000 */
[----:B------:R-:W-:-:S05]  /*17510*/  MOV R2, 0x400 ;  /* 0x0000040000027802 */ /* 0x000fca0000000f00 */
[----:B------:R-:W-:Y:S01]  /*17520*/  BSSY B0, `(.L_x_646) ;  /* 0x00002db000007945 */ /* 0x000fe20003800000 */
[----:B-1----:R-:W-:-:S05]  /*17530*/  IMAD.U32 R183, RZ, RZ, UR4 ;  /* 0x00000004ffb77e24 */ /* 0x002fca000f8e00ff */
[----:B------:R-:W-:-:S05]  /*17540*/  LEA R2, R183, R2, 0x18 ;  /* 0x00000002b7027211 */ /* 0x000fca00078ec0ff */
[----:B------:R1:W2:Y:S01]  /*17550*/  LDS.128 R144, [R2+0x2a8d0] ;  /* 0x02a8d00002907984 */ /* 0x0002a20000000c00 */
[----:B------:R-:W-:Y:S06]  /*17560*/  BAR.ARV 0x4, 0x180 ;  /* 0x0106000000007b1d */ /* 0x000fec0000002000 */
[----:B------:R-:W-:Y:S05]  /*17570*/  @P0 BRA `(.L_x_647) ;  /* 0x00000020006c0947 */ /* 0x000fea0003800000 */
[----:B------:R-:W4:Y:S01]  /*17580*/  LDL R4, [R1+0x70] ;  /* 0x0000700001047983 */ /* 0x000f220000100800 */
[----:B------:R-:W0:Y:S01]  /*17590*/  S2R R5, SR_SWINHI ;  /* 0x0000000000057919 */ /* 0x000e220000002f00 */
[----:B------:R-:W-:Y:S01]  /*175a0*/  F2FP.BF16.F32.PACK_AB R32, R93, R92 ;  /* 0x0000005c5d20723e */ /* 0x000fe200000010ff */
[----:B------:R-:W-:Y:S01]  /*175b0*/  ULDC.64 UR6, c[0x0][0xc00] ;  /* 0x0003000000067ab9 */ /* 0x000fe20000000a00 */
[----:B------:R-:W-:Y:S01]  /*175c0*/  ULDC.64 UR4, c[0x0][0xc08] ;  /* 0x0003020000047ab9 */ /* 0x000fe20000000a00 */
[----:B------:R-:W2:Y:S01]  /*175d0*/  LDL R104, [R1+0x6c] ;  /* 0x00006c0001687983 */ /* 0x000ea20000100800 */
[----:B------:R-:W-:Y:S02]  /*175e0*/  MOV R72, R2 ;  /* 0x0000000200487202 */ /* 0x000fe40000000f00 */
[----:B0-----:R-:W-:Y:S01]  /*175f0*/  MOV R73, R5 ;  /* 0x0000000500497202 */ /* 0x001fe20000000f00 */
[----:B------:R-:W-:Y:S02]  /*17600*/  BAR.SYNC.DEFER_BLOCKING 0x1, 0x100 ;  /* 0x0044000000007b1d */ /* 0x000fe40000010000 */
[----:B----4-:R-:W-:-:S03]  /*17610*/  IMAD.WIDE R8, R4, 0x2, R72 ;  /* 0x0000000204087825 */ /* 0x010fc600078e0248 */
[C---:B------:R-:W-:Y:S02]  /*17620*/  LOP3.LUT R11, R8.reuse, 0x380, RZ, 0xc0, !PT ;  /* 0x00000380080b7812 */ /* 0x040fe400078ec0ff */
[C---:B------:R-:W-:Y:S02]  /*17630*/  IADD3 R35, P4, R8.reuse, 0x60, RZ ;  /* 0x0000006008237810 */ /* 0x040fe40007f9e0ff */
[----:B------:R-:W-:Y:S02]  /*17640*/  SHF.R.U64 R11, R11, 0x3, RZ ;  /* 0x000000030b0b7819 */ /* 0x000fe400000012ff */
[C---:B------:R-:W-:Y:S02]  /*17650*/  IADD3 R14, P3, R8.reuse, 0x4000, RZ ;  /* 0x00004000080e7810 */ /* 0x040fe40007f7e0ff */
[C---:B---3--:R-:W-:Y:S02]  /*17660*/  IADD3 R31, P6, R8.reuse, 0x20, RZ ;  /* 0x00000020081f7810 */ /* 0x048fe40007fde0ff */
[----:B------:R-:W-:-:S02]  /*17670*/  IADD3 R33, P5, R8, 0x40, RZ ;  /* 0x0000004008217810 */ /* 0x000fc40007fbe0ff */
[C---:B------:R-:W-:Y:S02]  /*17680*/  IADD3 R101, P2, R8.reuse, 0x4020, RZ ;  /* 0x0000402008657810 */ /* 0x040fe40007f5e0ff */
[C---:B------:R-:W-:Y:S02]  /*17690*/  IADD3 R103, P1, R8.reuse, 0x4040, RZ ;  /* 0x0000404008677810 */ /* 0x040fe40007f3e0ff */
[----:B------:R-:W-:Y:S02]  /*176a0*/  IADD3 R105, P0, R8, 0x4060, RZ ;  /* 0x0000406008697810 */ /* 0x000fe40007f1e0ff */
[----:B------:R-:W-:Y:S02]  /*176b0*/  LOP3.LUT R8, R11, R8, RZ, 0x3c, !PT ;  /* 0x000000080b087212 */ /* 0x000fe400078e3cff */
[----:B------:R-:W-:Y:S02]  /*176c0*/  LOP3.LUT R10, R35, 0x380, RZ, 0xc0, !PT ;  /* 0x00000380230a7812 */ /* 0x000fe400078ec0ff */
[----:B------:R-:W-:-:S02]  /*176d0*/  LOP3.LUT R11, R14, 0x380, RZ, 0xc0, !PT ;  /* 0x000003800e0b7812 */ /* 0x000fc400078ec0ff */
[----:B------:R-:W-:Y:S02]  /*176e0*/  LOP3.LUT R4, R31, 0x380, RZ, 0xc0, !PT ;  /* 0x000003801f047812 */ /* 0x000fe400078ec0ff */
[----:B------:R-:W-:Y:S02]  /*176f0*/  LOP3.LUT R6, R33, 0x380, RZ, 0xc0, !PT ;  /* 0x0000038021067812 */ /* 0x000fe400078ec0ff */
[----:B------:R-:W-:Y:S02]  /*17700*/  SHF.R.U64 R10, R10, 0x3, RZ ;  /* 0x000000030a0a7819 */ /* 0x000fe400000012ff */
[----:B------:R-:W-:Y:S02]  /*17710*/  SHF.R.U64 R11, R11, 0x3, RZ ;  /* 0x000000030b0b7819 */ /* 0x000fe400000012ff */
[----:B------:R-:W-:Y:S02]  /*17720*/  SHF.R.U64 R4, R4, 0x3, RZ ;  /* 0x0000000304047819 */ /* 0x000fe400000012ff */
[----:B------:R-:W-:Y:S01]  /*17730*/  SHF.R.U64 R6, R6, 0x3, RZ ;  /* 0x0000000306067819 */ /* 0x000fe200000012ff */
[--C-:B------:R-:W-:Y:S01]  /*17740*/  IMAD.X R5, RZ, RZ, R9.reuse, P6 ;  /* 0x000000ffff057224 */ /* 0x100fe200030e0609 */
[----:B------:R-:W-:Y:S01]  /*17750*/  LOP3.LUT R24, R101, 0x380, RZ, 0xc0, !PT ;  /* 0x0000038065187812 */ /* 0x000fe200078ec0ff */
[--C-:B------:R-:W-:Y:S01]  /*17760*/  IMAD.X R7, RZ, RZ, R9.reuse, P5 ;  /* 0x000000ffff077224 */ /* 0x100fe200028e0609 */
[----:B------:R-:W-:Y:S01]  /*17770*/  LOP3.LUT R26, R103, 0x380, RZ, 0xc0, !PT ;  /* 0x00000380671a7812 */ /* 0x000fe200078ec0ff */
[--C-:B------:R-:W-:Y:S01]  /*17780*/  IMAD.X R13, RZ, RZ, R9.reuse, P4 ;  /* 0x000000ffff0d7224 */ /* 0x100fe200020e0609 */
[----:B------:R-:W-:Y:S01]  /*17790*/  LOP3.LUT R12, R10, R35, RZ, 0x3c, !PT ;  /* 0x000000230a0c7212 */ /* 0x000fe200078e3cff */
[--C-:B------:R-:W-:Y:S01]  /*177a0*/  IMAD.X R15, RZ, RZ, R9.reuse, P3 ;  /* 0x000000ffff0f7224 */ /* 0x100fe200018e0609 */
[----:B------:R-:W-:Y:S01]  /*177b0*/  LOP3.LUT R14, R11, R14, RZ, 0x3c, !PT ;  /* 0x0000000e0b0e7212 */ /* 0x000fe200078e3cff */
[--C-:B------:R-:W-:Y:S01]  /*177c0*/  IMAD.X R25, RZ, RZ, R9.reuse, P2 ;  /* 0x000000ffff197224 */ /* 0x100fe200010e0609 */
[----:B------:R-:W-:Y:S01]  /*177d0*/  MOV R30, R8 ;  /* 0x00000008001e7202 */ /* 0x000fe20000000f00 */
[--C-:B------:R-:W-:Y:S01]  /*177e0*/  IMAD.X R27, RZ, RZ, R9.reuse, P1 ;  /* 0x000000ffff1b7224 */ /* 0x100fe200008e0609 */
[----:B------:R-:W-:Y:S01]  /*177f0*/  LOP3.LUT R28, R105, 0x380, RZ, 0xc0, !PT ;  /* 0x00000380691c7812 */ /* 0x000fe200078ec0ff */
[----:B------:R-:W-:Y:S01]  /*17800*/  IMAD.X R29, RZ, RZ, R9, P0 ;  /* 0x000000ffff1d7224 */ /* 0x000fe200000e0609 */
[----:B------:R-:W-:-:S02]  /*17810*/  LOP3.LUT R4, R4, R31, RZ, 0x3c, !PT ;  /* 0x0000001f04047212 */ /* 0x000fc400078e3cff */
[----:B------:R-:W-:Y:S02]  /*17820*/  LOP3.LUT R6, R6, R33, RZ, 0x3c, !PT ;  /* 0x0000002106067212 */ /* 0x000fe400078e3cff */
[----:B------:R-:W-:Y:S02]  /*17830*/  F2FP.BF16.F32.PACK_AB R8, R21, R20 ;  /* 0x000000141508723e */ /* 0x000fe400000010ff */
[----:B------:R-:W-:Y:S02]  /*17840*/  F2FP.BF16.F32.PACK_AB R9, R95, R94 ;  /* 0x0000005e5f09723e */ /* 0x000fe400000010ff */
[----:B------:R-:W-:Y:S02]  /*17850*/  F2FP.BF16.F32.PACK_AB R10, R89, R88 ;  /* 0x00000058590a723e */ /* 0x000fe400000010ff */
[----:B------:R-:W-:Y:S02]  /*17860*/  F2FP.BF16.F32.PACK_AB R11, R97, R96 ;  /* 0x00000060610b723e */ /* 0x000fe400000010ff */
[----:B------:R-:W-:-:S02]  /*17870*/  SHF.R.U64 R24, R24, 0x3, RZ ;  /* 0x0000000318187819 */ /* 0x000fc400000012ff */
[----:B------:R-:W-:Y:S02]  /*17880*/  SHF.R.U64 R26, R26, 0x3, RZ ;  /* 0x000000031a1a7819 */ /* 0x000fe400000012ff */
[----:B------:R-:W-:Y:S01]  /*17890*/  SHF.R.U64 R28, R28, 0x3, RZ ;  /* 0x000000031c1c7819 */ /* 0x000fe200000012ff */
[----:B------:R0:W-:Y:S01]  /*178a0*/  STSM.16.M88.4 [R30], R8 ;  /* 0x000000081e007844 */ /* 0x0001e20000000200 */
[----:B------:R-:W-:Y:S02]  /*178b0*/  MOV R33, R4 ;  /* 0x0000000400217202 */ /* 0x000fe40000000f00 */
[----:B------:R-:W-:Y:S02]  /*178c0*/  MOV R34, R6 ;  /* 0x0000000600227202 */ /* 0x000fe40000000f00 */
[----:B------:R-:W-:Y:S02]  /*178d0*/  F2FP.BF16.F32.PACK_AB R4, R91, R90 ;  /* 0x0000005a5b04723e */ /* 0x000fe400000010ff */
[----:B------:R-:W-:-:S02]  /*178e0*/  F2FP.BF16.F32.PACK_AB R5, R99, R98 ;  /* 0x000000626305723e */ /* 0x000fc400000010ff */
[----:B------:R-:W-:Y:S02]  /*178f0*/  F2FP.BF16.F32.PACK_AB R6, R37, R36 ;  /* 0x000000242506723e */ /* 0x000fe400000010ff */
[----:B------:R-:W-:Y:S02]  /*17900*/  F2FP.BF16.F32.PACK_AB R7, R39, R38 ;  /* 0x000000262707723e */ /* 0x000fe400000010ff */
[----:B------:R-:W-:Y:S02]  /*17910*/  LOP3.LUT R24, R24, R101, RZ, 0x3c, !PT ;  /* 0x0000006518187212 */ /* 0x000fe400078e3cff */
[----:B------:R-:W-:Y:S02]  /*17920*/  LOP3.LUT R26, R26, R103, RZ, 0x3c, !PT ;  /* 0x000000671a1a7212 */ /* 0x000fe400078e3cff */
[----:B------:R-:W-:Y:S02]  /*17930*/  MOV R35, R12 ;  /* 0x0000000c00237202 */ /* 0x000fe40000000f00 */
[----:B------:R-:W-:-:S02]  /*17940*/  MOV R100, R14 ;  /* 0x0000000e00647202 */ /* 0x000fc40000000f00 */
[----:B0-----:R-:W-:Y:S02]  /*17950*/  F2FP.BF16.F32.PACK_AB R8, R41, R40 ;  /* 0x000000282908723e */ /* 0x001fe400000010ff */
[----:B------:R-:W-:Y:S02]  /*17960*/  F2FP.BF16.F32.PACK_AB R9, R43, R42 ;  /* 0x0000002a2b09723e */ /* 0x000fe400000010ff */
[----:B------:R-:W-:Y:S02]  /*17970*/  F2FP.BF16.F32.PACK_AB R10, R45, R44 ;  /* 0x0000002c2d0a723e */ /* 0x000fe400000010ff */
[----:B------:R-:W-:Y:S02]  /*17980*/  F2FP.BF16.F32.PACK_AB R11, R47, R46 ;  /* 0x0000002e2f0b723e */ /* 0x000fe400000010ff */
[----:B------:R-:W-:Y:S02]  /*17990*/  LOP3.LUT R28, R28, R105, RZ, 0x3c, !PT ;  /* 0x000000691c1c7212 */ /* 0x000fe400078e3cff */
[----:B------:R-:W-:-:S02]  /*179a0*/  F2FP.BF16.F32.PACK_AB R12, R49, R48 ;  /* 0x00000030310c723e */ /* 0x000fc400000010ff */
[----:B------:R-:W-:Y:S02]  /*179b0*/  F2FP.BF16.F32.PACK_AB R13, R51, R50 ;  /* 0x00000032330d723e */ /* 0x000fe400000010ff */
[----:B------:R-:W-:Y:S02]  /*179c0*/  F2FP.BF16.F32.PACK_AB R14, R53, R52 ;  /* 0x00000034350e723e */ /* 0x000fe400000010ff */
[----:B------:R-:W-:Y:S01]  /*179d0*/  F2FP.BF16.F32.PACK_AB R15, R55, R54 ;  /* 0x00000036370f723e */ /* 0x000fe200000010ff */
[----:B------:R0:W-:Y:S01]  /*179e0*/  STSM.16.M88.4 [R33], R4 ;  /* 0x0000000421007844 */ /* 0x0001e20000000200 */
[----:B------:R-:W-:Y:S02]  /*179f0*/  MOV R101, R24 ;  /* 0x0000001800657202 */ /* 0x000fe40000000f00 */
[----:B------:R-:W-:Y:S01]  /*17a00*/  MOV R103, R26 ;  /* 0x0000001a00677202 */ /* 0x000fe20000000f00 */
[----:B------:R-:W-:Y:S01]  /*17a10*/  STSM.16.M88.4 [R34], R8 ;  /* 0x0000000822007844 */ /* 0x000fe20000000200 */
[----:B------:R-:W-:-:S02]  /*17a20*/  F2FP.BF16.F32.PACK_AB R24, R57, R56 ;  /* 0x000000383918723e */ /* 0x000fc400000010ff */
[----:B------:R-:W-:Y:S01]  /*17a30*/  F2FP.BF16.F32.PACK_AB R25, R59, R58 ;  /* 0x0000003a3b19723e */ /* 0x000fe200000010ff */
[----:B------:R3:W-:Y:S01]  /*17a40*/  STSM.16.M88.4 [R35], R12 ;  /* 0x0000000c23007844 */ /* 0x0007e20000000200 */
[----:B------:R-:W-:Y:S02]  /*17a50*/  F2FP.BF16.F32.PACK_AB R26, R61, R60 ;  /* 0x0000003c3d1a723e */ /* 0x000fe400000010ff */
[----:B------:R-:W-:Y:S02]  /*17a60*/  F2FP.BF16.F32.PACK_AB R27, R63, R62 ;  /* 0x0000003e3f1b723e */ /* 0x000fe400000010ff */
[----:B------:R-:W-:Y:S02]  /*17a70*/  MOV R102, R28 ;  /* 0x0000001c00667202 */ /* 0x000fe40000000f00 */
[----:B------:R-:W-:Y:S02]  /*17a80*/  F2FP.BF16.F32.PACK_AB R28, R65, R64 ;  /* 0x00000040411c723e */ /* 0x000fe400000010ff */
[----:B------:R-:W-:-:S02]  /*17a90*/  F2FP.BF16.F32.PACK_AB R29, R67, R66 ;  /* 0x00000042431d723e */ /* 0x000fc400000010ff */
[----:B------:R-:W-:Y:S02]  /*17aa0*/  F2FP.BF16.F32.PACK_AB R30, R69, R68 ;  /* 0x00000044451e723e */ /* 0x000fe400000010ff */
[----:B------:R-:W-:Y:S02]  /*17ab0*/  F2FP.BF16.F32.PACK_AB R31, R71, R70 ;  /* 0x00000046471f723e */ /* 0x000fe400000010ff */
[----:B0-----:R-:W-:Y:S01]  /*17ac0*/  F2FP.BF16.F32.PACK_AB R33, R75, R74 ;  /* 0x0000004a4b21723e */ /* 0x001fe200000010ff */
[----:B---3--:R-:W0:Y:S01]  /*17ad0*/  LDC.64 R14, c[0x0][0xba8] ;  /* 0x0002ea00ff0e7b82 */ /* 0x008e220000000a00 */
[----:B------:R-:W-:Y:S02]  /*17ae0*/  F2FP.BF16.F32.PACK_AB R34, R77, R76 ;  /* 0x0000004c4d22723e */ /* 0x000fe400000010ff */
[----:B------:R-:W-:Y:S02]  /*17af0*/  F2FP.BF16.F32.PACK_AB R35, R79, R78 ;  /* 0x0000004e4f23723e */ /* 0x000fe400000010ff */
[----:B------:R-:W-:-:S02]  /*17b00*/  F2FP.BF16.F32.PACK_AB R4, R81, R80 ;  /* 0x000000505104723e */ /* 0x000fc400000010ff */
[----:B------:R-:W-:Y:S02]  /*17b10*/  F2FP.BF16.F32.PACK_AB R5, R83, R82 ;  /* 0x000000525305723e */ /* 0x000fe400000010ff */
[----:B------:R-:W-:Y:S02]  /*17b20*/  F2FP.BF16.F32.PACK_AB R6, R85, R84 ;  /* 0x000000545506723e */ /* 0x000fe400000010ff */
[----:B------:R-:W-:Y:S01]  /*17b30*/  F2FP.BF16.F32.PACK_AB R7, R87, R86 ;  /* 0x000000565707723e */ /* 0x000fe200000010ff */
[----:B------:R3:W-:Y:S04]  /*17b40*/  STSM.16.M88.4 [R100], R24 ;  /* 0x0000001864007844 */ /* 0x0007e80000000200 */
[----:B------:R-:W-:Y:S04]  /*17b50*/  STSM.16.M88.4 [R101], R28 ;  /* 0x0000001c65007844 */ /* 0x000fe80000000200 */
[----:B------:R-:W-:Y:S04]  /*17b60*/  STSM.16.M88.4 [R103], R32 ;  /* 0x0000002067007844 */ /* 0x000fe80000000200 */
[----:B------:R4:W-:Y:S01]  /*17b70*/  STSM.16.M88.4 [R102], R4 ;  /* 0x0000000466007844 */ /* 0x0009e20000000200 */
[----:B------:R-:W-:Y:S01]  /*17b80*/  BAR.SYNC.DEFER_BLOCKING 0x1, 0x100 ;  /* 0x0044000000007b1d */ /* 0x000fe20000010000 */
[----:B------:R-:W-:-:S04]  /*17b90*/  ISETP.NE.U32.AND P0, PT, RZ, UR6, PT ;  /* 0x00000006ff007c0c */ /* 0x000fc8000bf05070 */
[----:B------:R-:W-:Y:S02]  /*17ba0*/  ISETP.NE.AND.EX P0, PT, RZ, UR7, PT, P0 ;  /* 0x00000007ff007c0c */ /* 0x000fe4000bf05300 */
[----:B------:R-:W-:Y:S01]  /*17bb0*/  IADD3 R8, P1, R189, UR6, RZ ;  /* 0x00000006bd087c10 */ /* 0x000fe2000ff3e0ff */
[----:B---3--:R-:W-:-:S03]  /*17bc0*/  IMAD.MOV.U32 R100, RZ, RZ, RZ ;  /* 0x000000ffff647224 */ /* 0x008fc600078e00ff */
[----:B------:R-:W-:Y:S01]  /*17bd0*/  IADD3.X R9, R190, UR7, RZ, P1, !PT ;  /* 0x00000007be097c10 */ /* 0x000fe20008ffe4ff */
[----:B------:R-:W-:Y:S01]  /*17be0*/  IMAD.MOV.U32 R24, RZ, RZ, 0x9b8 ;  /* 0x000009b8ff187424 */ /* 0x000fe200078e00ff */
[----:B----4-:R-:W3:Y:S05]  /*17bf0*/  LDC R102, c[0x0][0xbe8] ;  /* 0x0002fa00ff667b82 */ /* 0x010eea0000000800 */
[----:B------:R-:W4:Y:S01]  /*17c00*/  @P0 LDG.E R100, desc[UR56][R8.64] ;  /* 0x0000003808640981 */ /* 0x000f22000c1e1900 */
[----:B------:R-:W-:-:S04]  /*17c10*/  ISETP.NE.U32.AND P1, PT, RZ, UR4, PT ;  /* 0x00000004ff007c0c */ /* 0x000fc8000bf25070 */
[----:B------:R-:W-:-:S13]  /*17c20*/  ISETP.NE.AND.EX P1, PT, RZ, UR5, PT, P1 ;  /* 0x00000005ff007c0c */ /* 0x000fda000bf25310 */
[----:B------:R-:W-:Y:S01]  /*17c30*/  @P1 IADD3 R4, P2, R189, UR4, RZ ;  /* 0x00000004bd041c10 */ /* 0x000fe2000ff5e0ff */
[----:B------:R-:W-:-:S03]  /*17c40*/  ULDC UR4, c[0x0][0xa88] ;  /* 0x0002a20000047ab9 */ /* 0x000fc60000000800 */
[----:B------:R-:W-:Y:S02]  /*17c50*/  @P1 IADD3.X R5, R190, UR5, RZ, P2, !PT ;  /* 0x00000005be051c10 */ /* 0x000fe400097fe4ff */
[C---:B------:R-:W-:Y:S02]  /*17c60*/  ISETP.NE.AND P2, PT, R187.reuse, RZ, PT ;  /* 0x000000ffbb00720c */ /* 0x040fe40003f45270 */
[----:B------:R-:W-:Y:S01]  /*17c70*/  MOV R101, UR4 ;  /* 0x0000000400657c02 */ /* 0x000fe20008000f00 */
[----:B------:R-:W-:Y:S02]  /*17c80*/  ULDC UR4, c[0x0][0xad4] ;  /* 0x0002b50000047ab9 */ /* 0x000fe40000000800 */
[----:B------:R-:W-:Y:S02]  /*17c90*/  SEL R187, R187, UR4, P2 ;  /* 0x00000004bbbb7c07 */ /* 0x000fe40009000000 */
[----:B---3--:R-:W-:Y:S01]  /*17ca0*/  ISETP.NE.AND P4, PT, R102, 0x1, PT ;  /* 0x000000016600780c */ /* 0x008fe20003f85270 */
[----:B------:R3:W5:Y:S01]  /*17cb0*/  @P1 LDG.E R101, desc[UR56][R4.64] ;  /* 0x0000003804651981 */ /* 0x000762000c1e1900 */
[----:B------:R-:W-:-:S04]  /*17cc0*/  ISETP.GT.AND P3, PT, R187, 0x1, PT ;  /* 0x00000001bb00780c */ /* 0x000fc80003f64270 */
[----:B------:R-:W-:-:S04]  /*17cd0*/  SEL R24, R24, 0x978, P3 ;  /* 0x0000097818187807 */ /* 0x000fc80001800000 */
[----:B------:R-:W1:Y:S08]  /*17ce0*/  LDC.64 R6, c[0x0][R24+0x220] ;  /* 0x0000880018067b82 */ /* 0x000e700000000a00 */
[----:B------:R-:W2:Y:S08]  /*17cf0*/  LDC.64 R10, c[0x0][R24+0x218] ;  /* 0x00008600180a7b82 */ /* 0x000eb00000000a00 */
[----:B------:R-:W2:Y:S01]  /*17d00*/  LDC.64 R12, c[0x0][R24+0x228] ;  /* 0x00008a00180c7b82 */ /* 0x000ea20000000a00 */
[----:B------:R-:W-:-:S07]  /*17d10*/  ISETP.NE.U32.AND P2, PT, RZ, UR6, PT ;  /* 0x00000006ff007c0c */ /* 0x000fce000bf45070 */
[----:B---3--:R3:W3:Y:S01]  /*17d20*/  LDC.64 R4, c[0x0][R24+0x210] ;  /* 0x0000840018047b82 */ /* 0x0086e20000000a00 */
[----:B------:R-:W-:-:S07]  /*17d30*/  ISETP.NE.AND.EX P2, PT, RZ, UR7, PT, P2 ;  /* 0x00000007ff007c0c */ /* 0x000fce000bf45320 */
[----:B------:R-:W3:Y:S01]  /*17d40*/  @P4 LDC R26, c[0x0][0xbec] ;  /* 0x0002fb00ff1a4b82 */ /* 0x000ee20000000800 */
[----:B------:R-:W-:-:S07]  /*17d50*/  SEL R188, R188, RZ, !P2 ;  /* 0x000000ffbcbc7207 */ /* 0x000fce0005000000 */
[----:B------:R-:W3:Y:S01]  /*17d60*/  @P4 LDC R33, c[0x0][0xbf0] ;  /* 0x0002fc00ff214b82 */ /* 0x000ee20000000800 */
[----:B------:R-:W-:Y:S01]  /*17d70*/  SEL R25, R216, RZ, !P2 ;  /* 0x000000ffd8197207 */ /* 0x000fe20005000000 */
[----:B-1----:R-:W-:-:S06]  /*17d80*/  IMAD R7, R7, R188, RZ ;  /* 0x000000bc07077224 */ /* 0x002fcc00078e02ff */
[----:B0-----:R-:W0:Y:S01]  /*17d90*/  @!P3 LDC R14, c[0x0][0xb50] ;  /* 0x0002d400ff0ebb82 */ /* 0x001e220000000800 */
[C---:B------:R-:W-:Y:S02]  /*17da0*/  IMAD R31, R6.reuse, R25, R7 ;  /* 0x00000019061f7224 */ /* 0x040fe400078e0207 */
[----:B------:R-:W-:-:S05]  /*17db0*/  IMAD.WIDE.U32 R6, R6, R188, RZ ;  /* 0x000000bc06067225 */ /* 0x000fca00078e00ff */
[----:B------:R-:W1:Y:S01]  /*17dc0*/  @!P3 LDC R15, c[0x0][0xb54] ;  /* 0x0002d500ff0fbb82 */ /* 0x000e620000000800 */
[-C--:B--2---:R-:W-:Y:S02]  /*17dd0*/  IMAD R29, R11, R162.reuse, RZ ;  /* 0x000000a20b1d7224 */ /* 0x084fe400078e02ff */
[----:B------:R-:W-:-:S04]  /*17de0*/  IMAD.WIDE.U32 R10, R10, R162, RZ ;  /* 0x000000a20a0a7225 */ /* 0x000fc800078e00ff */
[----:B------:R-:W-:Y:S01]  /*17df0*/  IMAD R25, R192, 0x80, R104 ;  /* 0x00000080c0197824 */ /* 0x000fe200078e0268 */
[----:B------:R-:W-:Y:S01]  /*17e00*/  SEL R27, R200, RZ, P3 ;  /* 0x000000ffc81b7207 */ /* 0x000fe20001800000 */
[----:B------:R-:W-:Y:S02]  /*17e10*/  IMAD.IADD R28, R11, 0x1, R29 ;  /* 0x000000010b1c7824 */ /* 0x000fe400078e021d */
[----:B------:R-:W-:Y:S02]  /*17e20*/  IMAD.IADD R11, R7, 0x1, R31 ;  /* 0x00000001070b7824 */ /* 0x000fe400078e021f */
[----:B------:R-:W-:Y:S02]  /*17e30*/  IMAD.MOV.U32 R7, RZ, RZ, R25 ;  /* 0x000000ffff077224 */ /* 0x000fe400078e0019 */
[-C--:B------:R-:W-:Y:S02]  /*17e40*/  IMAD R29, R13, R27.reuse, RZ ;  /* 0x0000001b0d1d7224 */ /* 0x080fe400078e02ff */
[----:B------:R-:W-:-:S04]  /*17e50*/  IMAD.WIDE.U32 R12, R12, R27, RZ ;  /* 0x0000001b0c0c7225 */ /* 0x000fc800078e00ff */
[----:B------:R-:W-:Y:S01]  /*17e60*/  IMAD.IADD R29, R13, 0x1, R29 ;  /* 0x000000010d1d7824 */ /* 0x000fe200078e021d */
[--C-:B----4-:R-:W-:Y:S01]  /*17e70*/  IADD3 R10, P2, P5, R6, R10, R100.reuse ;  /* 0x0000000a060a7210 */ /* 0x110fe20007d5e064 */
[----:B---3--:R-:W-:Y:S01]  /*17e80*/  @P4 IMAD.HI.U32 R6, R25, R26, RZ ;  /* 0x0000001a19064227 */ /* 0x008fe200078e00ff */
[----:B------:R-:W-:-:S04]  /*17e90*/  SHF.R.S32.HI R103, RZ, 0x1f, R100 ;  /* 0x0000001fff677819 */ /* 0x000fc80000011464 */
[----:B------:R-:W-:Y:S02]  /*17ea0*/  @P4 SHF.R.U32.HI R7, RZ, R33, R6 ;  /* 0x00000021ff074219 */ /* 0x000fe40000011606 */
[----:B------:R-:W-:-:S03]  /*17eb0*/  IADD3.X R11, R11, R28, R103, P2, P5 ;  /* 0x0000001c0b0b7210 */ /* 0x000fc600017ea467 */
[--C-:B------:R-:W-:Y:S01]  /*17ec0*/  IMAD.MOV R24, RZ, RZ, -R7.reuse ;  /* 0x000000ffff187224 */ /* 0x100fe200078e0a07 */
[----:B------:R-:W-:Y:S02]  /*17ed0*/  IADD3 R12, P2, P5, R7, R10, R12 ;  /* 0x0000000a070c7210 */ /* 0x000fe40007d5e00c */
[----:B------:R-:W-:Y:S01]  /*17ee0*/  SHF.R.S32.HI R6, RZ, 0x1f, R7 ;  /* 0x0000001fff067819 */ /* 0x000fe20000011407 */
[----:B------:R-:W-:-:S03]  /*17ef0*/  IMAD R7, R102, R24, R25 ;  /* 0x0000001866077224 */ /* 0x000fc600078e0219 */
[----:B------:R-:W-:Y:S01]  /*17f00*/  IADD3.X R13, R6, R11, R29, P2, P5 ;  /* 0x0000000b060d7210 */ /* 0x000fe200017ea41d */
[-C--:B------:R-:W-:Y:S01]  /*17f10*/  IMAD R5, R5, R7.reuse, RZ ;  /* 0x0000000705057224 */ /* 0x080fe200078e02ff */
[----:B------:R-:W-:Y:S01]  /*17f20*/  SHF.R.S32.HI R11, RZ, 0x1f, R7 ;  /* 0x0000001fff0b7819 */ /* 0x000fe20000011407 */
[----:B------:R-:W-:-:S04]  /*17f30*/  IMAD.WIDE.U32 R12, R4, R7, R12 ;  /* 0x00000007040c7225 */ /* 0x000fc800078e000c */
[----:B------:R-:W-:Y:S01]  /*17f40*/  IMAD R5, R4, R11, R5 ;  /* 0x0000000b04057224 */ /* 0x000fe200078e0205 */
[----:B0-----:R-:W-:-:S03]  /*17f50*/  LEA R14, P2, R12, R14, 0x2 ;  /* 0x0000000e0c0e7211 */ /* 0x001fc600078410ff */
[----:B------:R-:W-:-:S05]  /*17f60*/  IMAD.IADD R4, R13, 0x1, R5 ;  /* 0x000000010d047824 */ /* 0x000fca00078e0205 */
[----:B-1----:R-:W-:Y:S01]  /*17f70*/  LEA.HI.X R15, R12, R15, R4, 0x2, P2 ;  /* 0x0000000f0c0f7211 */ /* 0x002fe200010f1404 */
[----:B------:R-:W-:Y:S06]  /*17f80*/  @P1 BRA `(.L_x_648) ;  /* 0x0000000000101947 */ /* 0x000fec0003800000 */
[----:B------:R-:W-:Y:S05]  /*17f90*/  @!P0 BRA `(.L_x_648) ;  /* 0x00000000000c8947 */ /* 0x000fea0003800000 */
[----:B------:R-:W2:Y:S04]  /*17fa0*/  LDG.E R4, desc[UR56][R8.64] ;  /* 0x0000003808047981 */ /* 0x000ea8000c1e1900 */
[----:B-----5:R-:W2:Y:S02]  /*17fb0*/  LDG.E R101, desc[UR56][R8.64+0x4] ;  /* 0x0000043808657981 */ /* 0x020ea4000c1e1900 */
[----:B--2---:R-:W-:-:S07]  /*17fc0*/  IMAD.IADD R101, R101, 0x1, -R4 ;  /* 0x0000000165657824 */ /* 0x004fce00078e0a04 */
.L_x_648:
[----:B------:R-:W2:Y:S01]  /*17fd0*/  LDL R8, [R1+0x68] ;  /* 0x0000680001087983 */ /* 0x000ea20000100800 */
[----:B-----5:R-:W-:Y:S01]  /*17fe0*/  IMAD R101, R101, R102, RZ ;  /* 0x0000006665657224 */ /* 0x020fe200078e02ff */
[----:B------:R-:W-:Y:S02]  /*17ff0*/  LOP3.LUT P0, RZ, R220, 0x3, RZ, 0xc0, !PT ;  /* 0x00000003dcff7812 */ /* 0x000fe4000780c0ff */
[----:B------:R-:W-:Y:S04]  /*18000*/  SHFL.IDX PT, R4, R14, RZ, 0x1c1f ;  /* 0x001c1fff0e047589 */ /* 0x000fe800000e0000 */
[----:B------:R-:W0:Y:S04]  /*18010*/  SHFL.IDX PT, R5, R15, RZ, 0x1c1f ;  /* 0x001c1fff0f057589 */ /* 0x000e2800000e0000 */
[----:B------:R-:W-:Y:S04]  /*18020*/  SHFL.IDX PT, R6, R14, 0x1, 0x1c1f ;  /* 0x003c1f000e067f89 */ /* 0x000fe800000e0000 */
[----:B------:R-:W1:Y:S01]  /*18030*/  SHFL.IDX PT, R7, R15, 0x1, 0x1c1f ;  /* 0x003c1f000f077f89 */ /* 0x000e6200000e0000 */
[----:B--2---:R-:W-:-:S04]  /*18040*/  IMAD R8, R192, 0x80, R8 ;  /* 0x00000080c0087824 */ /* 0x004fc800078e0208 */
[C---:B------:R-:W-:Y:S01]  /*18050*/  VIADD R12, R8.reuse, 0x8 ;  /* 0x00000008080c7836 */ /* 0x040fe20000000000 */
[----:B------:R-:W-:-:S04]  /*18060*/  ISETP.GE.OR P1, PT, R8, R101, P0 ;  /* 0x000000650800720c */ /* 0x000fc80000726670 */
[----:B------:R-:W-:-:S09]  /*18070*/  ISETP.GE.OR P0, PT, R12, R101, P0 ;  /* 0x000000650c00720c */ /* 0x000fd20000706670 */
[----:B0-----:R0:W-:Y:S04]  /*18080*/  @!P1 ST.E desc[UR56][R4.64], R3 ;  /* 0x0000000304009985 */ /* 0x0011e8000c101938 */
[----:B-1----:R0:W-:Y:S01]  /*18090*/  @!P0 ST.E desc[UR56][R6.64], R0 ;  /* 0x0000000006008985 */ /* 0x0021e2000c101938 */
[----:B------:R-:W-:Y:S05]  /*180a0*/  @P3 BRA `(.L_x_649) ;  /* 0x0000000800843947 */ /* 0x000fea0003800000 */
[----:B0-----:R-:W-:Y:S01]  /*180b0*/  LEA R3, R217, R184, 0x6 ;  /* 0x000000b8d9037211 */ /* 0x001fe200078e30ff */
[----:B------:R-:W0:Y:S01]  /*180c0*/  @P4 LDC R47, c[0x0][0xbec] ;  /* 0x0002fb00ff2f4b82 */ /* 0x000e220000000800 */
[----:B------:R-:W-:-:S03]  /*180d0*/  ULDC.64 UR4, c[0x0][0xaa0] ;  /* 0x0002a80000047ab9 */ /* 0x000fc60000000a00 */
[----:B------:R-:W-:-:S04]  /*180e0*/  IMAD.WIDE R72, R3, 0x2, R72 ;  /* 0x0000000203487825 */ /* 0x000fc800078e0248 */
[----:B------:R-:W1:Y:S01]  /*180f0*/  @P4 LDC R49, c[0x0][0xbf0] ;  /* 0x0002fc00ff314b82 */ /* 0x000e620000000800 */
[C---:B------:R-:W-:Y:S01]  /*18100*/  IADD3 R9, P6, R72.reuse, 0x1000, RZ ;  /* 0x0000100048097810 */ /* 0x040fe20007fde0ff */
[----:B------:R-:W-:Y:S01]  /*18110*/  IMAD R103, R103, UR4, RZ ;  /* 0x0000000467677c24 */ /* 0x000fe2000f8e02ff */
[----:B------:R-:W-:Y:S02]  /*18120*/  IADD3 R13, P5, R72, 0x2000, RZ ;  /* 0x00002000480d7810 */ /* 0x000fe40007fbe0ff */
[----:B------:R-:W-:Y:S01]  /*18130*/  LOP3.LUT R8, R9, 0x380, RZ, 0xc0, !PT ;  /* 0x0000038009087812 */ /* 0x000fe200078ec0ff */
[----:B------:R-:W-:Y:S01]  /*18140*/  IMAD R103, R100, UR5, R103 ;  /* 0x0000000564677c24 */ /* 0x000fe2000f8e0267 */
[----:B------:R-:W-:Y:S02]  /*18150*/  IADD3 R25, P3, R72, 0x3000, RZ ;  /* 0x0000300048197810 */ /* 0x000fe40007f7e0ff */
[----:B------:R-:W-:Y:S01]  /*18160*/  SHF.R.U64 R8, R8, 0x3, RZ ;  /* 0x0000000308087819 */ /* 0x000fe200000012ff */
[----:B------:R-:W-:Y:S01]  /*18170*/  IMAD.WIDE.U32 R20, R100, UR4, RZ ;  /* 0x0000000464147c25 */ /* 0x000fe2000f8e00ff */
[----:B------:R-:W-:Y:S01]  /*18180*/  ULDC.64 UR4, c[0x0][0xae8] ;  /* 0x0002ba0000047ab9 */ /* 0x000fe20000000a00 */
[----:B------:R-:W-:-:S02]  /*18190*/  IADD3 R29, P2, R72, 0x4000, RZ ;  /* 0x00004000481d7810 */ /* 0x000fc40007f5e0ff */
[----:B------:R-:W-:Y:S01]  /*181a0*/  LOP3.LUT R8, R8, R9, RZ, 0x3c, !PT ;  /* 0x0000000908087212 */ /* 0x000fe200078e3cff */
[----:B------:R-:W-:Y:S01]  /*181b0*/  IMAD.X R9, RZ, RZ, R73, P6 ;  /* 0x000000ffff097224 */ /* 0x000fe200030e0649 */
[C---:B------:R-:W-:Y:S01]  /*181c0*/  IADD3 R3, P6, R72.reuse, 0x7000, RZ ;  /* 0x0000700048037810 */ /* 0x040fe20007fde0ff */
[----:B------:R-:W-:Y:S01]  /*181d0*/  IMAD.IADD R21, R21, 0x1, R103 ;  /* 0x0000000115157824 */ /* 0x000fe200078e0267 */
[----:B------:R-:W-:Y:S02]  /*181e0*/  IADD3 R33, P1, R72, 0x5000, RZ ;  /* 0x0000500048217810 */ /* 0x000fe40007f3e0ff */
[----:B------:R-:W-:Y:S01]  /*181f0*/  LOP3.LUT R0, R3, 0x380, RZ, 0xc0, !PT ;  /* 0x0000038003007812 */ /* 0x000fe200078ec0ff */
[----:B------:R-:W-:Y:S01]  /*18200*/  IMAD.WIDE.U32 R20, R162, UR4, R20 ;  /* 0x00000004a2147c25 */ /* 0x000fe2000f8e0014 */
[----:B------:R-:W-:Y:S01]  /*18210*/  IADD3 R37, P0, R72, 0x6000, RZ ;  /* 0x0000600048257810 */ /* 0x000fe20007f1e0ff */
[----:B------:R-:W5:Y:S01]  /*18220*/  LD.E.128 R8, desc[UR56][R8.64] ;  /* 0x0000003808087980 */ /* 0x000f62000c101d00 */
[----:B------:R-:W-:-:S02]  /*18230*/  SHF.R.U64 R0, R0, 0x3, RZ ;  /* 0x0000000300007819 */ /* 0x000fc400000012ff */
[----:B------:R-:W-:Y:S01]  /*18240*/  SHF.R.S32.HI R45, RZ, 0x1f, R188 ;  /* 0x0000001fff2d7819 */ /* 0x000fe200000114bc */
[----:B------:R-:W-:Y:S01]  /*18250*/  IMAD.X R41, RZ, RZ, R73, P6 ;  /* 0x000000ffff297224 */ /* 0x000fe200030e0649 */
[----:B------:R-:W-:Y:S01]  /*18260*/  LOP3.LUT R40, R0, R3, RZ, 0x3c, !PT ;  /* 0x0000000300287212 */ /* 0x000fe200078e3cff */
[----:B------:R-:W-:Y:S01]  /*18270*/  IMAD R3, R186, 0x20, R217 ;  /* 0x00000020ba037824 */ /* 0x000fe200078e02d9 */
[----:B------:R-:W-:Y:S01]  /*18280*/  LOP3.LUT R12, R13, 0x380, RZ, 0xc0, !PT ;  /* 0x000003800d0c7812 */ /* 0x000fe200078ec0ff */
[----:B------:R-:W-:Y:S01]  /*18290*/  IMAD R21, R162, UR5, R21 ;  /* 0x00000005a2157c24 */ /* 0x000fe2000f8e0215 */
[----:B------:R-:W-:Y:S01]  /*182a0*/  LOP3.LUT R24, R25, 0x380, RZ, 0xc0, !PT ;  /* 0x0000038019187812 */ /* 0x000fe200078ec0ff */
[----:B------:R-:W-:Y:S01]  /*182b0*/  IMAD R44, R192, 0x80, R3 ;  /* 0x00000080c02c7824 */ /* 0x000fe200078e0203 */
[----:B------:R-:W-:Y:S01]  /*182c0*/  LOP3.LUT R28, R29, 0x380, RZ, 0xc0, !PT ;  /* 0x000003801d1c7812 */ /* 0x000fe200078ec0ff */
[----:B------:R-:W-:Y:S01]  /*182d0*/  ULDC.64 UR4, c[0x0][0xaf0] ;  /* 0x0002bc0000047ab9 */ /* 0x000fe20000000a00 */
[----:B------:R-:W-:Y:S01]  /*182e0*/  LOP3.LUT R32, R33, 0x380, RZ, 0xc0, !PT ;  /* 0x0000038021207812 */ /* 0x000fe200078ec0ff */
[----:B0-----:R-:W-:Y:S01]  /*182f0*/  @P4 IMAD.HI.U32 R0, R44, R47, RZ ;  /* 0x0000002f2c004227 */ /* 0x001fe200078e00ff */
[----:B------:R-:W-:Y:S01]  /*18300*/  LOP3.LUT R36, R37, 0x380, RZ, 0xc0, !PT ;  /* 0x0000038025247812 */ /* 0x000fe200078ec0ff */
[----:B------:R-:W5:Y:S01]  /*18310*/  LD.E.128 R40, desc[UR56][R40.64] ;  /* 0x0000003828287980 */ /* 0x000f62000c101d00 */
[----:B------:R-:W-:Y:S01]  /*18320*/  LOP3.LUT R5, R72, 0x380, RZ, 0xc0, !PT ;  /* 0x0000038048057812 */ /* 0x000fe200078ec0ff */
[----:B------:R-:W-:Y:S01]  /*18330*/  IMAD.MOV.U32 R3, RZ, RZ, R44 ;  /* 0x000000ffff037224 */ /* 0x000fe200078e002c */
[----:B------:R-:W-:Y:S01]  /*18340*/  SHF.R.U64 R12, R12, 0x3, RZ ;  /* 0x000000030c0c7819 */ /* 0x000fe200000012ff */
[----:B------:R-:W-:Y:S01]  /*18350*/  IMAD R45, R45, UR4, RZ ;  /* 0x000000042d2d7c24 */ /* 0x000fe2000f8e02ff */
[----:B------:R-:W-:-:S02]  /*18360*/  SHF.R.U64 R24, R24, 0x3, RZ ;  /* 0x0000000318187819 */ /* 0x000fc400000012ff */
[----:B------:R-:W-:Y:S02]  /*18370*/  SHF.R.U64 R28, R28, 0x3, RZ ;  /* 0x000000031c1c7819 */ /* 0x000fe400000012ff */
[----:B------:R-:W-:Y:S02]  /*18380*/  SHF.R.U64 R32, R32, 0x3, RZ ;  /* 0x0000000320207819 */ /* 0x000fe400000012ff */
[----:B------:R-:W-:Y:S02]  /*18390*/  SHF.R.U64 R36, R36, 0x3, RZ ;  /* 0x0000000324247819 */ /* 0x000fe400000012ff */
[----:B-1----:R-:W-:Y:S02]  /*183a0*/  @P4 SHF.R.U32.HI R3, RZ, R49, R0 ;  /* 0x00000031ff034219 */ /* 0x002fe40000011600 */
[----:B------:R-:W-:Y:S01]  /*183b0*/  SHF.R.U64 R5, R5, 0x3, RZ ;  /* 0x0000000305057819 */ /* 0x000fe200000012ff */
[----:B------:R-:W-:Y:S01]  /*183c0*/  IMAD R45, R188, UR5, R45 ;  /* 0x00000005bc2d7c24 */ /* 0x000fe2000f8e022d */
[----:B------:R-:W-:Y:S01]  /*183d0*/  LOP3.LUT R12, R12, R13, RZ, 0x3c, !PT ;  /* 0x0000000d0c0c7212 */ /* 0x000fe200078e3cff */
[----:B------:R-:W-:Y:S01]  /*183e0*/  IMAD.WIDE.U32 R20, R188, UR4, R20 ;  /* 0x00000004bc147c25 */ /* 0x000fe2000f8e0014 */
[----:B------:R-:W-:Y:S01]  /*183f0*/  LOP3.LUT R24, R24, R25, RZ, 0x3c, !PT ;  /* 0x0000001918187212 */ /* 0x000fe200078e3cff */
[----:B------:R-:W-:Y:S01]  /*18400*/  ULDC.64 UR4, c[0x0][0xae0] ;  /* 0x0002b80000047ab9 */ /* 0x000fe20000000a00 */
[----:B------:R-:W-:Y:S01]  /*18410*/  LOP3.LUT R28, R28, R29, RZ, 0x3c, !PT ;  /* 0x0000001d1c1c7212 */ /* 0x000fe200078e3cff */
[--C-:B------:R-:W-:Y:S01]  /*18420*/  IMAD.X R13, RZ, RZ, R73.reuse, P5 ;  /* 0x000000ffff0d7224 */ /* 0x100fe200028e0649 */
[----:B------:R-:W-:Y:S01]  /*18430*/  LOP3.LUT R32, R32, R33, RZ, 0x3c, !PT ;  /* 0x0000002120207212 */ /* 0x000fe200078e3cff */
[--C-:B------:R-:W-:Y:S01]  /*18440*/  IMAD.X R25, RZ, RZ, R73.reuse, P3 ;  /* 0x000000ffff197224 */ /* 0x100fe200018e0649 */
[----:B------:R-:W-:Y:S01]  /*18450*/  LOP3.LUT R36, R36, R37, RZ, 0x3c, !PT ;  /* 0x0000002524247212 */ /* 0x000fe200078e3cff */
[----:B------:R-:W-:Y:S01]  /*18460*/  IMAD.X R29, RZ, RZ, R73, P2 ;  /* 0x000000ffff1d7224 */ /* 0x000fe200010e0649 */
[----:B------:R-:W-:Y:S01]  /*18470*/  SHF.R.S32.HI R0, RZ, 0x1f, R3 ;  /* 0x0000001fff007819 */ /* 0x000fe20000011403 */
[--C-:B------:R-:W-:Y:S01]  /*18480*/  IMAD.X R33, RZ, RZ, R73.reuse, P1 ;  /* 0x000000ffff217224 */ /* 0x100fe200008e0649 */
[----:B------:R-:W-:Y:S01]  /*18490*/  IADD3 R47, -R3, RZ, RZ ;  /* 0x000000ff032f7210 */ /* 0x000fe20007ffe1ff */
[----:B------:R-:W-:Y:S01]  /*184a0*/  IMAD.X R37, RZ, RZ, R73, P0 ;  /* 0x000000ffff257224 */ /* 0x000fe200000e0649 */
[----:B------:R-:W-:Y:S01]  /*184b0*/  LOP3.LUT R72, R5, R72, RZ, 0x3c, !PT ;  /* 0x0000004805487212 */ /* 0x000fe200078e3cff */
[----:B------:R-:W-:Y:S01]  /*184c0*/  IMAD.IADD R21, R21, 0x1, R45 ;  /* 0x0000000115157824 */ /* 0x000fe200078e022d */
[----:B------:R-:W5:Y:S01]  /*184d0*/  LD.E.128 R12, desc[UR56][R12.64] ;  /* 0x000000380c0c7980 */ /* 0x000f62000c101d00 */
[----:B------:R-:W-:-:S02]  /*184e0*/  IMAD R0, R0, UR4, RZ ;  /* 0x0000000400007c24 */ /* 0x000fc4000f8e02ff */
[----:B------:R-:W-:Y:S01]  /*184f0*/  IMAD R45, R102, R47, R44 ;  /* 0x0000002f662d7224 */ /* 0x000fe200078e022c */
[----:B------:R0:W5:Y:S01]  /*18500*/  LD.E.128 R4, desc[UR56][R72.64] ;  /* 0x0000003848047980 */ /* 0x000162000c101d00 */
[----:B------:R-:W-:-:S03]  /*18510*/  IMAD R47, R3, UR5, R0 ;  /* 0x00000005032f7c24 */ /* 0x000fc6000f8e0200 */
[----:B------:R-:W5:Y:S01]  /*18520*/  LD.E.128 R24, desc[UR56][R24.64] ;  /* 0x0000003818187980 */ /* 0x000f62000c101d00 */
[----:B------:R-:W-:-:S03]  /*18530*/  SHF.R.S32.HI R0, RZ, 0x1f, R45 ;  /* 0x0000001fff007819 */ /* 0x000fc6000001142d */
[----:B------:R-:W5:Y:S04]  /*18540*/  LD.E.128 R28, desc[UR56][R28.64] ;  /* 0x000000381c1c7980 */ /* 0x000f68000c101d00 */
[----:B------:R-:W5:Y:S04]  /*18550*/  LD.E.128 R32, desc[UR56][R32.64] ;  /* 0x0000003820207980 */ /* 0x000f68000c101d00 */
[----:B------:R-:W5:Y:S01]  /*18560*/  LD.E.128 R36, desc[UR56][R36.64] ;  /* 0x0000003824247980 */ /* 0x000f62000c101d00 */
[----:B------:R-:W-:Y:S01]  /*18570*/  IMAD.WIDE.U32 R20, R3, UR4, R20 ;  /* 0x0000000403147c25 */ /* 0x000fe2000f8e0014 */
[----:B------:R-:W-:Y:S01]  /*18580*/  ULDC.64 UR4, c[0x0][0xad8] ;  /* 0x0002b60000047ab9 */ /* 0x000fe20000000a00 */
[----:B------:R-:W-:Y:S01]  /*18590*/  @!PT LDS RZ, [RZ] ;  /* 0x00000000fffff984 */ /* 0x000fe20000000800 */
[----:B------:R-:W-:Y:S01]  /*185a0*/  @!PT LDS RZ, [RZ] ;  /* 0x00000000fffff984 */ /* 0x000fe20000000800 */
[----:B------:R-:W-:Y:S01]  /*185b0*/  @!PT LDS RZ, [RZ] ;  /* 0x00000000fffff984 */ /* 0x000fe20000000800 */
[----:B------:R-:W-:Y:S01]  /*185c0*/  @!PT LDS RZ, [RZ] ;  /* 0x00000000fffff984 */ /* 0x000fe20000000800 */
[----:B------:R1:W-:Y:S06]  /*185d0*/  MEMBAR.ALL.CTA ;  /* 0x0000000000007992 */ /* 0x0003ec0000008000 */
[----:B-1----:R-:W1:Y:S01]  /*185e0*/  FENCE.VIEW.ASYNC.S ;  /* 0x00000000000073c6 */ /* 0x002e620000000000 */
[----:B------:R-:W-:-:S02]  /*185f0*/  IMAD R48, R192, 0x80, R217 ;  /* 0x00000080c0307824 */ /* 0x000fc400078e02d9 */
[----:B------:R-:W-:Y:S02]  /*18600*/  IMAD.IADD R21, R21, 0x1, R47 ;  /* 0x0000000115157824 */ /* 0x000fe400078e022f */
[----:B------:R-:W-:Y:S02]  /*18610*/  IMAD R44, R0, UR4, RZ ;  /* 0x00000004002c7c24 */ /* 0x000fe4000f8e02ff */
[----:B------:R-:W-:Y:S02]  /*18620*/  VIADD R0, R48, 0x20 ;  /* 0x0000002030007836 */ /* 0x000fe40000000000 */
[C---:B------:R-:W-:Y:S02]  /*18630*/  IMAD R3, R45.reuse, UR5, R44 ;  /* 0x000000052d037c24 */ /* 0x040fe4000f8e022c */
[----:B------:R-:W-:Y:S01]  /*18640*/  IMAD.WIDE.U32 R20, R45, UR4, R20 ;  /* 0x000000042d147c25 */ /* 0x000fe2000f8e0014 */
[-C--:B------:R-:W-:Y:S01]  /*18650*/  ISETP.GE.AND P0, PT, R0, R101.reuse, PT ;  /* 0x000000650000720c */ /* 0x080fe20003f06270 */
[----:B------:R-:W-:Y:S01]  /*18660*/  ULDC.64 UR4, c[0x0][0xa80] ;  /* 0x0002a00000047ab9 */ /* 0x000fe20000000a00 */
[----:B------:R-:W-:Y:S01]  /*18670*/  ISETP.GE.AND P2, PT, R48, R101, PT ;  /* 0x000000653000720c */ /* 0x000fe20003f46270 */
[----:B------:R-:W-:Y:S01]  /*18680*/  VIADD R0, R2, 0x2a820 ;  /* 0x0002a82002007836 */ /* 0x000fe20000000000 */
[----:B------:R-:W-:Y:S01]  /*18690*/  LEA R46, P3, R20, UR4, 0x1 ;  /* 0x00000004142e7c11 */ /* 0x000fe2000f8608ff */
[----:B------:R-:W-:-:S02]  /*186a0*/  IMAD.IADD R3, R21, 0x1, R3 ;  /* 0x0000000115037824 */ /* 0x000fc400078e0203 */
[----:B------:R-:W-:Y:S01]  /*186b0*/  VIADD R44, R48, 0x40 ;  /* 0x00000040302c7836 */ /* 0x000fe20000000000 */
[----:B------:R-:W-:Y:S02]  /*186c0*/  PRMT R0, RZ, 0x654, R0 ;  /* 0x00000654ff007816 */ /* 0x000fe40000000000 */
[----:B------:R-:W-:Y:S01]  /*186d0*/  LEA.HI.X R3, R20, UR5, R3, 0x1, P3 ;  /* 0x0000000514037c11 */ /* 0x000fe200098f0c03 */
[----:B------:R-:W-:Y:S01]  /*186e0*/  BSSY B1, `(.L_x_650) ;  /* 0x0000011000017945 */ /* 0x000fe20003800000 */
[----:B------:R-:W-:Y:S01]  /*186f0*/  ISETP.GE.AND P1, PT, R44, R101, PT ;  /* 0x000000652c00720c */ /* 0x000fe20003f26270 */
[----:B-1----:R1:W-:Y:S01]  /*18700*/  SYNCS.ARRIVE.TRANS64.RED.A1T0 RZ, [R0+URZ], RZ ;  /* 0x000000ff00ff79a7 */ /* 0x0023e2000810043f */
[----:B------:R0:W2:Y:S01]  /*18710*/  SHFL.IDX PT, R44, R46, RZ, 0x181f ;  /* 0x00181fff2e2c7589 */ /* 0x0000a200000e0000 */
[----:B------:R-:W-:Y:S02]  /*18720*/  SHF.R.S32.HI R104, RZ, 0x1f, R185 ;  /* 0x0000001fff687819 */ /* 0x000fe400000114b9 */
[----:B------:R-:W-:Y:S01]  /*18730*/  SHF.R.S32.HI R105, RZ, 0x1f, R184 ;  /* 0x0000001fff697819 */ /* 0x000fe200000114b8 */
[----:B-1----:R0:W1:Y:S01]  /*18740*/  SHFL.IDX PT, R0, R3, RZ, 0x181f ;  /* 0x00181fff03007589 */ /* 0x00206200000e0000 */
[----:B------:R-:W-:Y:S06]  /*18750*/  @P2 BRA `(.L_x_651) ;  /* 0x0000000000242947 */ /* 0x000fec0003800000 */
[----:B------:R-:W-:Y:S02]  /*18760*/  ULDC UR4, c[0x0][0xac8] ;  /* 0x0002b20000047ab9 */ /* 0x000fe40000000800 */
[----:B------:R-:W-:Y:S02]  /*18770*/  ISETP.GE.AND P2, PT, R184, UR4, PT ;  /* 0x00000004b8007c0c */ /* 0x000fe4000bf46270 */
[----:B------:R-:W-:-:S11]  /*18780*/  ISETP.GE.AND P3, PT, R185, UR4, PT ;  /* 0x00000004b9007c0c */ /* 0x000fd6000bf66270 */
[CC--:B--2---:R-:W-:Y:S02]  /*18790*/  @!P2 LEA R20, P4, R184.reuse, R44.reuse, 0x1 ;  /* 0x0000002cb814a211 */ /* 0x0c4fe400078808ff */
[C---:B------:R-:W-:Y:S02]  /*187a0*/  @!P3 LEA R44, P5, R185.reuse, R44, 0x1 ;  /* 0x0000002cb92cb211 */ /* 0x040fe400078a08ff */
[-C--:B-1----:R-:W-:Y:S02]  /*187b0*/  @!P2 LEA.HI.X R21, R184, R0.reuse, R105, 0x1, P4 ;  /* 0x00000000b815a211 */ /* 0x082fe400020f0c69 */
[----:B------:R-:W-:-:S03]  /*187c0*/  @!P3 LEA.HI.X R45, R185, R0, R104, 0x1, P5 ;  /* 0x00000000b92db211 */ /* 0x000fc600028f0c68 */
[----:B-----5:R3:W-:Y:S04]  /*187d0*/  @!P2 ST.E.128 desc[UR56][R20.64], R4 ;  /* 0x000000041400a985 */ /* 0x0207e8000c101d38 */
[----:B------:R3:W-:Y:S02]  /*187e0*/  @!P3 ST.E.128 desc[UR56][R44.64], R28 ;  /* 0x0000001c2c00b985 */ /* 0x0007e4000c101d38 */
.L_x_651:
[----:B------:R-:W-:Y:S05]  /*187f0*/  BSYNC B1 ;  /* 0x0000000000017941 */ /* 0x000fea0003800000 */
.L_x_650:
[----:B-1----:R1:W4:Y:S01]  /*18800*/  SHFL.IDX PT, R0, R3, 0x1, 0x181f ;  /* 0x00381f0003007f89 */ /* 0x00232200000e0000 */
[----:B------:R-:W-:Y:S03]  /*18810*/  BSSY B1, `(.L_x_652) ;  /* 0x000000c000017945 */ /* 0x000fe60003800000 */
[----:B---3-5:R1:W3:Y:S01]  /*18820*/  SHFL.IDX PT, R6, R46, 0x1, 0x181f ;  /* 0x00381f002e067f89 */ /* 0x0282e200000e0000 */
[----:B------:R-:W-:Y:S05]  /*18830*/  @P0 BRA `(.L_x_653) ;  /* 0x0000000000240947 */ /* 0x000fea0003800000 */
[----:B------:R-:W-:Y:S02]  /*18840*/  ULDC UR4, c[0x0][0xac8] ;  /* 0x0002b20000047ab9 */ /* 0x000fe40000000800 */
[----:B------:R-:W-:Y:S02]  /*18850*/  ISETP.GE.AND P3, PT, R184, UR4, PT ;  /* 0x00000004b8007c0c */ /* 0x000fe4000bf66270 */
[----:B------:R-:W-:-:S11]  /*18860*/  ISETP.GE.AND P4, PT, R185, UR4, PT ;  /* 0x00000004b9007c0c */ /* 0x000fd6000bf86270 */
[CC--:B---3--:R-:W-:Y:S02]  /*18870*/  @!P3 LEA R4, P0, R184.reuse, R6.reuse, 0x1 ;  /* 0x00000006b804b211 */ /* 0x0c8fe400078008ff */
[C---:B------:R-:W-:Y:S02]  /*18880*/  @!P4 LEA R6, P2, R185.reuse, R6, 0x1 ;  /* 0x00000006b906c211 */ /* 0x040fe400078408ff */
[-C--:B----4-:R-:W-:Y:S02]  /*18890*/  @!P3 LEA.HI.X R5, R184, R0.reuse, R105, 0x1, P0 ;  /* 0x00000000b805b211 */ /* 0x090fe400000f0c69 */
[----:B------:R-:W-:-:S03]  /*188a0*/  @!P4 LEA.HI.X R7, R185, R0, R104, 0x1, P2 ;  /* 0x00000000b907c211 */ /* 0x000fc600010f0c68 */
[----:B------:R3:W-:Y:S04]  /*188b0*/  @!P3 ST.E.128 desc[UR56][R4.64], R8 ;  /* 0x000000080400b985 */ /* 0x0007e8000c101d38 */
[----:B------:R3:W-:Y:S02]  /*188c0*/  @!P4 ST.E.128 desc[UR56][R6.64], R32 ;  /* 0x000000200600c985 */ /* 0x0007e4000c101d38 */
.L_x_653:
[----:B------:R-:W-:Y:S05]  /*188d0*/  BSYNC B1 ;  /* 0x0000000000017941 */ /* 0x000fea0003800000 */
.L_x_652:
[----:B----4-:R4:W0:Y:S01]  /*188e0*/  SHFL.IDX PT, R0, R3, 0x2, 0x181f ;  /* 0x00581f0003007f89 */ /* 0x01082200000e0000 */
[----:B------:R-:W-:Y:S03]  /*188f0*/  BSSY B1, `(.L_x_654) ;  /* 0x000000c000017945 */ /* 0x000fe60003800000 */
[----:B---3--:R4:W3:Y:S01]  /*18900*/  SHFL.IDX PT, R6, R46, 0x2, 0x181f ;  /* 0x00581f002e067f89 */ /* 0x0088e200000e0000 */
[----:B------:R-:W-:Y:S05]  /*18910*/  @P1 BRA `(.L_x_655) ;  /* 0x0000000000241947 */ /* 0x000fea0003800000 */
[----:B------:R-:W-:Y:S02]  /*18920*/  ULDC UR4, c[0x0][0xac8] ;  /* 0x0002b20000047ab9 */ /* 0x000fe40000000800 */
[----:B------:R-:W-:Y:S02]  /*18930*/  ISETP.GE.AND P2, PT, R184, UR4, PT ;  /* 0x00000004b8007c0c */ /* 0x000fe4000bf46270 */
[----:B------:R-:W-:-:S11]  /*18940*/  ISETP.GE.AND P3, PT, R185, UR4, PT ;  /* 0x00000004b9007c0c */ /* 0x000fd6000bf66270 */
[CC--:B---3--:R-:W-:Y:S02]  /*18950*/  @!P2 LEA R4, P0, R184.reuse, R6.reuse, 0x1 ;  /* 0x00000006b804a211 */ /* 0x0c8fe400078008ff */
[C---:B------:R-:W-:Y:S02]  /*18960*/  @!P3 LEA R6, P1, R185.reuse, R6, 0x1 ;  /* 0x00000006b906b211 */ /* 0x040fe400078208ff */
[-C--:B0-----:R-:W-:Y:S02]  /*18970*/  @!P2 LEA.HI.X R5, R184, R0.reuse, R105, 0x1, P0 ;  /* 0x00000000b805a211 */ /* 0x081fe400000f0c69 */
[----:B------:R-:W-:-:S03]  /*18980*/  @!P3 LEA.HI.X R7, R185, R0, R104, 0x1, P1 ;  /* 0x00000000b907b211 */ /* 0x000fc600008f0c68 */
[----:B------:R0:W-:Y:S04]  /*18990*/  @!P2 ST.E.128 desc[UR56][R4.64], R12 ;  /* 0x0000000c0400a985 */ /* 0x0001e8000c101d38 */
[----:B------:R0:W-:Y:S02]  /*189a0*/  @!P3 ST.E.128 desc[UR56][R6.64], R36 ;  /* 0x000000240600b985 */ /* 0x0001e4000c101d38 */
.L_x_655:
[----:B------:R-:W-:Y:S05]  /*189b0*/  BSYNC B1 ;  /* 0x0000000000017941 */ /* 0x000fea0003800000 */
.L_x_654:
[----:B0-----:R-:W-:Y:S01]  /*189c0*/  VIADD R0, R48, 0x60 ;  /* 0x0000006030007836 */ /* 0x001fe20000000000 */
[----:B-1--4-:R-:W0:Y:S04]  /*189d0*/  SHFL.IDX PT, R3, R3, 0x3, 0x181f ;  /* 0x00781f0003037f89 */ /* 0x012e2800000e0000 */
[----:B------:R-:W-:Y:S01]  /*189e0*/  ISETP.GE.AND P0, PT, R0, R101, PT ;  /* 0x000000650000720c */ /* 0x000fe20003f06270 */
[----:B------:R-:W1:-:S12]  /*189f0*/  SHFL.IDX PT, R46, R46, 0x3, 0x181f ;  /* 0x00781f002e2e7f89 */ /* 0x000e5800000e0000 */
[----:B------:R-:W-:Y:S05]  /*18a00*/  @P0 BRA `(.L_x_656) ;  /* 0x0000001800300947 */ /* 0x000fea0003800000 */
[----:B------:R-:W-:Y:S02]  /*18a10*/  ULDC UR4, c[0x0][0xac8] ;  /* 0x0002b20000047ab9 */ /* 0x000fe40000000800 */
[----:B------:R-:W-:-:S13]  /*18a20*/  ISETP.GE.AND P1, PT, R184, UR4, PT ;  /* 0x00000004b8007c0c */ /* 0x000fda000bf26270 */
[----:B-1----:R-:W-:-:S04]  /*18a30*/  @!P1 LEA R4, P0, R184, R46, 0x1 ;  /* 0x0000002eb8049211 */ /* 0x002fc800078008ff */
[----:B0-----:R-:W-:Y:S02]  /*18a40*/  @!P1 LEA.HI.X R5, R184, R3, R105, 0x1, P0 ;  /* 0x00000003b8059211 */ /* 0x001fe400000f0c69 */
[----:B------:R-:W-:-:S03]  /*18a50*/  ISETP.GE.AND P0, PT, R185, UR4, PT ;  /* 0x00000004b9007c0c */ /* 0x000fc6000bf06270 */
[----:B------:R0:W-:Y:S10]  /*18a60*/  @!P1 ST.E.128 desc[UR56][R4.64], R24 ;  /* 0x0000001804009985 */ /* 0x0001f4000c101d38 */
[----:B------:R-:W-:Y:S05]  /*18a70*/  @P0 BRA `(.L_x_656) ;  /* 0x0000001800140947 */ /* 0x000fea0003800000 */
[----:B0-----:R-:W-:-:S04]  /*18a80*/  LEA R4, P0, R185, R46, 0x1 ;  /* 0x0000002eb9047211 */ /* 0x001fc800078008ff */
[----:B------:R-:W-:-:S05]  /*18a90*/  LEA.HI.X R5, R185, R3, R104, 0x1, P0 ;  /* 0x00000003b9057211 */ /* 0x000fca00000f0c68 */
[----:B------:R0:W-:Y:S01]  /*18aa0*/  ST.E.128 desc[UR56][R4.64], R40 ;  /* 0x0000002804007985 */ /* 0x0001e2000c101d38 */
[----:B------:R-:W-:Y:S05]  /*18ab0*/  BRA `(.L_x_656) ;  /* 0x0000001800047947 */ /* 0x000fea0003800000 */
.L_x_649:
[----:B0-----:R-:W0:Y:S01]  /*18ac0*/  @P4 LDC R0, c[0x0][0xbec] ;  /* 0x0002fb00ff004b82 */ /* 0x001e220000000800 */
[----:B------:R-:W-:Y:S01]  /*18ad0*/  ULDC.64 UR4, c[0x0][0xb08] ;  /* 0x0002c20000047ab9 */ /* 0x000fe20000000a00 */
[----:B------:R-:W-:Y:S01]  /*18ae0*/  SHF.R.S32.HI R3, RZ, 0x1f, R188 ;  /* 0x0000001fff037819 */ /* 0x000fe200000114bc */
[----:B------:R-:W-:Y:S01]  /*18af0*/  IMAD R103, R103, UR4, RZ ;  /* 0x0000000467677c24 */ /* 0x000fe2000f8e02ff */
[----:B------:R-:W-:Y:S01]  /*18b00*/  ULDC.64 UR6, c[0x0][0xb30] ;  /* 0x0002cc0000067ab9 */ /* 0x000fe20000000a00 */
[----:B------:R-:W-:Y:S01]  /*18b10*/  IMAD.WIDE.U32 R4, R100, UR4, RZ ;  /* 0x0000000464047c25 */ /* 0x000fe2000f8e00ff */
[----:B------:R-:W-:Y:S01]  /*18b20*/  ISETP.GE.AND P0, PT, R8, R101, PT ;  /* 0x000000650800720c */ /* 0x000fe20003f06270 */
[----:B------:R-:W-:Y:S01]  /*18b30*/  BSSY B1, `(.L_x_657) ;  /* 0x0000079000017945 */ /* 0x000fe20003800000 */
[----:B------:R-:W1:Y:S01]  /*18b40*/  @P4 LDC R9, c[0x0][0xbf0] ;  /* 0x0002fc00ff094b82 */ /* 0x000e620000000800 */
[----:B------:R-:W-:Y:S01]  /*18b50*/  IMAD R103, R100, UR5, R103 ;  /* 0x0000000564677c24 */ /* 0x000fe2000f8e0267 */
[----:B------:R-:W-:Y:S01]  /*18b60*/  ULDC.64 UR4, c[0x0][0xb38] ;  /* 0x0002ce0000047ab9 */ /* 0x000fe20000000a00 */
[----:B------:R-:W-:Y:S01]  /*18b70*/  VIADD R6, R2, 0x2a820 ;  /* 0x0002a82002067836 */ /* 0x000fe20000000000 */
[----:B------:R-:W-:Y:S01]  /*18b80*/  SHF.R.S32.HI R26, RZ, 0x1f, R201 ;  /* 0x0000001fff1a7819 */ /* 0x000fe200000114c9 */
[----:B------:R-:W-:Y:S01]  /*18b90*/  IMAD.IADD R5, R5, 0x1, R103 ;  /* 0x0000000105057824 */ /* 0x000fe200078e0267 */
[----:B------:R-:W-:Y:S01]  /*18ba0*/  SHF.R.S32.HI R27, RZ, 0x1f, R202 ;  /* 0x0000001fff1b7819 */ /* 0x000fe200000114ca */
[----:B------:R-:W-:Y:S01]  /*18bb0*/  VIADD R13, R199, 0x8 ;  /* 0x00000008c70d7836 */ /* 0x000fe20000000000 */
[----:B------:R-:W-:Y:S01]  /*18bc0*/  PRMT R6, RZ, 0x654, R6 ;  /* 0x00000654ff067816 */ /* 0x000fe20000000006 */
[----:B------:R-:W-:Y:S01]  /*18bd0*/  IMAD.WIDE.U32 R4, R162, UR4, R4 ;  /* 0x00000004a2047c25 */ /* 0x000fe2000f8e0004 */
[----:B------:R-:W-:-:S02]  /*18be0*/  SHF.R.S32.HI R28, RZ, 0x1f, R203 ;  /* 0x0000001fff1c7819 */ /* 0x000fc400000114cb */
[----:B------:R2:W-:Y:S01]  /*18bf0*/  SYNCS.ARRIVE.TRANS64.RED.A1T0 RZ, [R6+URZ], RZ ;  /* 0x000000ff06ff79a7 */ /* 0x0005e2000810043f */
[----:B------:R-:W-:Y:S01]  /*18c00*/  IMAD R5, R162, UR5, R5 ;  /* 0x00000005a2057c24 */ /* 0x000fe2000f8e0205 */
[----:B------:R-:W-:Y:S01]  /*18c10*/  ULDC.64 UR4, c[0x0][0xb40] ;  /* 0x0002d00000047ab9 */ /* 0x000fe20000000a00 */
[----:B------:R-:W-:Y:S01]  /*18c20*/  VIADD R15, R199, 0x10 ;  /* 0x00000010c70f7836 */ /* 0x000fe20000000000 */
[----:B------:R-:W-:Y:S01]  /*18c30*/  SHF.R.S32.HI R14, RZ, 0x1f, R13 ;  /* 0x0000001fff0e7819 */ /* 0x000fe2000001140d */
[----:B------:R-:W-:Y:S01]  /*18c40*/  IMAD R3, R3, UR4, RZ ;  /* 0x0000000403037c24 */ /* 0x000fe2000f8e02ff */
[----:B------:R-:W-:Y:S01]  /*18c50*/  SHF.R.S32.HI R29, RZ, 0x1f, R204 ;  /* 0x0000001fff1d7819 */ /* 0x000fe200000114cc */
[----:B0-----:R-:W-:Y:S01]  /*18c60*/  @P4 IMAD.HI.U32 R0, R25, R0, RZ ;  /* 0x0000000019004227 */ /* 0x001fe200078e00ff */
[----:B------:R-:W-:Y:S02]  /*18c70*/  SHF.R.S32.HI R24, RZ, 0x1f, R15 ;  /* 0x0000001fff187819 */ /* 0x000fe4000001140f */
[----:B------:R-:W-:Y:S01]  /*18c80*/  SHF.R.S32.HI R30, RZ, 0x1f, R205 ;  /* 0x0000001fff1e7819 */ /* 0x000fe200000114cd */
[C---:B------:R-:W-:Y:S01]  /*18c90*/  IMAD R7, R188.reuse, UR5, R3 ;  /* 0x00000005bc077c24 */ /* 0x040fe2000f8e0203 */
[----:B------:R-:W-:Y:S01]  /*18ca0*/  SHF.R.S32.HI R31, RZ, 0x1f, R206 ;  /* 0x0000001fff1f7819 */ /* 0x000fe200000114ce */
[----:B------:R-:W-:Y:S01]  /*18cb0*/  IMAD.WIDE.U32 R4, R188, UR4, R4 ;  /* 0x00000004bc047c25 */ /* 0x000fe2000f8e0004 */
[----:B------:R-:W-:Y:S01]  /*18cc0*/  ULDC.64 UR4, c[0x0][0xb48] ;  /* 0x0002d20000047ab9 */ /* 0x000fe20000000a00 */
[----:B------:R-:W-:-:S02]  /*18cd0*/  SHF.R.S32.HI R32, RZ, 0x1f, R207 ;  /* 0x0000001fff207819 */ /* 0x000fc400000114cf */
[----:B------:R-:W-:Y:S01]  /*18ce0*/  IMAD.MOV.U32 R3, RZ, RZ, R25 ;  /* 0x000000ffff037224 */ /* 0x000fe200078e0019 */
[----:B-1----:R-:W-:Y:S01]  /*18cf0*/  @P4 SHF.R.U32.HI R3, RZ, R9, R0 ;  /* 0x00000009ff034219 */ /* 0x002fe20000011600 */
[----:B------:R-:W-:Y:S01]  /*18d00*/  IMAD.IADD R5, R5, 0x1, R7 ;  /* 0x0000000105057824 */ /* 0x000fe200078e0207 */
[----:B------:R-:W-:Y:S02]  /*18d10*/  SHF.R.S32.HI R33, RZ, 0x1f, R208 ;  /* 0x0000001fff217819 */ /* 0x000fe400000114d0 */
[C---:B------:R-:W-:Y:S01]  /*18d20*/  IADD3 R7, -R3.reuse, RZ, RZ ;  /* 0x000000ff03077210 */ /* 0x040fe20007ffe1ff */
[----:B------:R-:W-:Y:S01]  /*18d30*/  IMAD.WIDE.U32 R4, R200, UR4, R4 ;  /* 0x00000004c8047c25 */ /* 0x000fe2000f8e0004 */
[----:B------:R-:W-:Y:S02]  /*18d40*/  SHF.R.S32.HI R0, RZ, 0x1f, R3 ;  /* 0x0000001fff007819 */ /* 0x000fe40000011403 */
[----:B------:R-:W-:Y:S01]  /*18d50*/  SHF.R.S32.HI R34, RZ, 0x1f, R209 ;  /* 0x0000001fff227819 */ /* 0x000fe200000114d1 */
[----:B------:R-:W-:Y:S01]  /*18d60*/  IMAD R7, R102, R7, R25 ;  /* 0x0000000766077224 */ /* 0x000fe200078e0219 */
[----:B------:R-:W-:Y:S01]  /*18d70*/  SHF.R.S32.HI R35, RZ, 0x1f, R210 ;  /* 0x0000001fff237819 */ /* 0x000fe200000114d2 */
[----:B------:R-:W-:Y:S01]  /*18d80*/  IMAD R0, R0, UR6, RZ ;  /* 0x0000000600007c24 */ /* 0x000fe2000f8e02ff */
[----:B------:R-:W-:Y:S01]  /*18d90*/  SHF.R.S32.HI R72, RZ, 0x1f, R211 ;  /* 0x0000001fff487819 */ /* 0x000fe200000114d3 */
[----:B------:R-:W-:Y:S01]  /*18da0*/  IMAD R5, R200, UR5, R5 ;  /* 0x00000005c8057c24 */ /* 0x000fe2000f8e0205 */
[----:B------:R-:W-:Y:S01]  /*18db0*/  ULDC.64 UR4, c[0x0][0xb28] ;  /* 0x0002ca0000047ab9 */ /* 0x000fe20000000a00 */
[C---:B------:R-:W-:Y:S01]  /*18dc0*/  IMAD R9, R3.reuse, UR7, R0 ;  /* 0x0000000703097c24 */ /* 0x040fe2000f8e0200 */
[----:B------:R-:W-:Y:S01]  /*18dd0*/  SHF.R.S32.HI R0, RZ, 0x1f, R7 ;  /* 0x0000001fff007819 */ /* 0x000fe20000011407 */
[----:B------:R-:W-:Y:S01]  /*18de0*/  IMAD.WIDE.U32 R4, R3, UR6, R4 ;  /* 0x0000000603047c25 */ /* 0x000fe2000f8e0004 */
[----:B------:R-:W-:-:S02]  /*18df0*/  SHF.R.S32.HI R73, RZ, 0x1f, R212 ;  /* 0x0000001fff497819 */ /* 0x000fc400000114d4 */
[----:B------:R-:W-:Y:S01]  /*18e00*/  SHF.R.S32.HI R104, RZ, 0x1f, R213 ;  /* 0x0000001fff687819 */ /* 0x000fe200000114d5 */
[----:B------:R-:W-:Y:S02]  /*18e10*/  IMAD R0, R0, UR4, RZ ;  /* 0x0000000400007c24 */ /* 0x000fe4000f8e02ff */
[----:B------:R-:W-:Y:S02]  /*18e20*/  IMAD.IADD R5, R5, 0x1, R9 ;  /* 0x0000000105057824 */ /* 0x000fe400078e0209 */
[C---:B------:R-:W-:Y:S02]  /*18e30*/  IMAD R3, R7.reuse, UR5, R0 ;  /* 0x0000000507037c24 */ /* 0x040fe4000f8e0200 */
[----:B------:R-:W-:Y:S01]  /*18e40*/  IMAD.WIDE.U32 R4, R7, UR4, R4 ;  /* 0x0000000407047c25 */ /* 0x000fe2000f8e0004 */
[----:B------:R-:W-:-:S03]  /*18e50*/  ULDC.64 UR4, c[0x0][0xb00] ;  /* 0x0002c00000047ab9 */ /* 0x000fc60000000a00 */
[----:B------:R-:W-:Y:S01]  /*18e60*/  IMAD.IADD R3, R5, 0x1, R3 ;  /* 0x0000000105037824 */ /* 0x000fe200078e0203 */
[----:B------:R-:W-:-:S04]  /*18e70*/  LEA R0, P1, R4, UR4, 0x2 ;  /* 0x0000000404007c11 */ /* 0x000fc8000f8210ff */
[----:B------:R-:W-:Y:S02]  /*18e80*/  LEA.HI.X R3, R4, UR5, R3, 0x2, P1 ;  /* 0x0000000504037c11 */ /* 0x000fe400088f1403 */
[----:B------:R2:W0:Y:S04]  /*18e90*/  SHFL.IDX PT, R4, R0, RZ, 0x1c1f ;  /* 0x001c1fff00047589 */ /* 0x00042800000e0000 */
[----:B------:R2:W1:Y:S01]  /*18ea0*/  SHFL.IDX PT, R5, R3, RZ, 0x1c1f ;  /* 0x001c1fff03057589 */ /* 0x00046200000e0000 */
[----:B------:R-:W-:Y:S05]  /*18eb0*/  @P0 BRA `(.L_x_658) ;  /* 0x0000000400000947 */ /* 0x000fea0003800000 */
[----:B------:R-:W-:Y:S02]  /*18ec0*/  ULDC UR4, c[0x0][0xac8] ;  /* 0x0002b20000047ab9 */ /* 0x000fe40000000800 */
[----:B------:R-:W-:Y:S02]  /*18ed0*/  ISETP.GE.AND P3, PT, R199, UR4, PT ;  /* 0x00000004c7007c0c */ /* 0x000fe4000bf66270 */
[----:B------:R-:W-:Y:S02]  /*18ee0*/  ISETP.GE.AND P2, PT, R13, UR4, PT ;  /* 0x000000040d007c0c */ /* 0x000fe4000bf46270 */
[----:B------:R-:W-:Y:S02]  /*18ef0*/  ISETP.GE.AND P1, PT, R15, UR4, PT ;  /* 0x000000040f007c0c */ /* 0x000fe4000bf26270 */
[----:B------:R-:W-:Y:S02]  /*18f00*/  ISETP.GE.AND P0, PT, R213, UR4, PT ;  /* 0x00000004d5007c0c */ /* 0x000fe4000bf06270 */
[----:B------:R-:W-:-:S05]  /*18f10*/  ISETP.GE.AND P4, PT, R211, UR4, PT ;  /* 0x00000004d3007c0c */ /* 0x000fca000bf86270 */
[----:B012---:R-:W-:-:S04]  /*18f20*/  @!P3 IMAD.WIDE R6, R199, 0x4, R4 ;  /* 0x00000004c706b825 */ /* 0x007fc800078e0204 */
[CC--:B------:R-:W-:Y:S01]  /*18f30*/  @!P1 LEA R8, P5, R15.reuse, R4.reuse, 0x2 ;  /* 0x000000040f089211 */ /* 0x0c0fe200078a10ff */
[----:B------:R0:W-:Y:S01]  /*18f40*/  @!P3 ST.E.64 desc[UR56][R6.64], R20 ;  /* 0x000000140600b985 */ /* 0x0001e2000c101b38 */
[----:B------:R-:W-:Y:S02]  /*18f50*/  ISETP.GE.AND P3, PT, R212, UR4, PT ;  /* 0x00000004d4007c0c */ /* 0x000fe4000bf66270 */
[----:B------:R-:W-:Y:S02]  /*18f60*/  @!P1 LEA.HI.X R9, R15, R5, R24, 0x2, P5 ;  /* 0x000000050f099211 */ /* 0x000fe400028f1418 */
[----:B------:R-:W-:Y:S02]  /*18f70*/  ISETP.GE.AND P5, PT, R210, UR4, PT ;  /* 0x00000004d2007c0c */ /* 0x000fe4000bfa6270 */
[----:B0-----:R-:W-:-:S04]  /*18f80*/  @!P2 LEA R6, P6, R13, R4, 0x2 ;  /* 0x000000040d06a211 */ /* 0x001fc800078c10ff */
[----:B------:R-:W-:Y:S02]  /*18f90*/  @!P2 LEA.HI.X R7, R13, R5, R14, 0x2, P6 ;  /* 0x000000050d07a211 */ /* 0x000fe400030f140e */
[----:B------:R-:W-:-:S03]  /*18fa0*/  @!P0 LEA R10, P6, R213, R4, 0x2 ;  /* 0x00000004d50a8211 */ /* 0x000fc600078c10ff */
[----:B------:R0:W-:Y:S01]  /*18fb0*/  @!P2 ST.E.64 desc[UR56][R6.64], R88 ;  /* 0x000000580600a985 */ /* 0x0001e2000c101b38 */
[----:B------:R-:W-:Y:S02]  /*18fc0*/  @!P0 LEA.HI.X R11, R213, R5, R104, 0x2, P6 ;  /* 0x00000005d50b8211 */ /* 0x000fe400030f1468 */
[----:B------:R-:W-:Y:S01]  /*18fd0*/  ISETP.GE.AND P2, PT, R209, UR4, PT ;  /* 0x00000004d1007c0c */ /* 0x000fe2000bf46270 */
[----:B------:R1:W-:Y:S01]  /*18fe0*/  @!P1 ST.E.64 desc[UR56][R8.64], R90 ;  /* 0x0000005a08009985 */ /* 0x0003e2000c101b38 */
[----:B------:R-:W-:-:S03]  /*18ff0*/  ISETP.GE.AND P1, PT, R208, UR4, PT ;  /* 0x00000004d0007c0c */ /* 0x000fc6000bf26270 */
[----:B------:R2:W-:Y:S01]  /*19000*/  @!P0 ST.E.64 desc[UR56][R10.64], R36 ;  /* 0x000000240a008985 */ /* 0x0005e2000c101b38 */
[CC--:B0-----:R-:W-:Y:S02]  /*19010*/  @!P3 LEA R6, P6, R212.reuse, R4.reuse, 0x2 ;  /* 0x00000004d406b211 */ /* 0x0c1fe400078c10ff */
[CC--:B-1----:R-:W-:Y:S02]  /*19020*/  @!P4 LEA R8, P0, R211.reuse, R4.reuse, 0x2 ;  /* 0x00000004d308c211 */ /* 0x0c2fe400078010ff */
[-C--:B------:R-:W-:Y:S02]  /*19030*/  @!P3 LEA.HI.X R7, R212, R5.reuse, R73, 0x2, P6 ;  /* 0x00000005d407b211 */ /* 0x080fe400030f1449 */
[----:B------:R-:W-:Y:S02]  /*19040*/  @!P4 LEA.HI.X R9, R211, R5, R72, 0x2, P0 ;  /* 0x00000005d309c211 */ /* 0x000fe400000f1448 */
[----:B------:R-:W-:Y:S01]  /*19050*/  ISETP.GE.AND P0, PT, R207, UR4, PT ;  /* 0x00000004cf007c0c */ /* 0x000fe2000bf06270 */
[----:B------:R0:W-:Y:S01]  /*19060*/  @!P3 ST.E.64 desc[UR56][R6.64], R40 ;  /* 0x000000280600b985 */ /* 0x0001e2000c101b38 */
[----:B--2---:R-:W-:-:S02]  /*19070*/  @!P5 LEA R10, P6, R210, R4, 0x2 ;  /* 0x00000004d20ad211 */ /* 0x004fc400078c10ff */
[----:B------:R-:W-:Y:S01]  /*19080*/  ISETP.GE.AND P3, PT, R206, UR4, PT ;  /* 0x00000004ce007c0c */ /* 0x000fe2000bf66270 */
[----:B------:R1:W-:Y:S01]  /*19090*/  @!P4 ST.E.64 desc[UR56][R8.64], R44 ;  /* 0x0000002c0800c985 */ /* 0x0003e2000c101b38 */
[----:B------:R-:W-:-:S05]  /*190a0*/  @!P5 LEA.HI.X R11, R210, R5, R35, 0x2, P6 ;  /* 0x00000005d20bd211 */ /* 0x000fca00030f1423 */
[----:B------:R2:W-:Y:S01]  /*190b0*/  @!P5 ST.E.64 desc[UR56][R10.64], R48 ;  /* 0x000000300a00d985 */ /* 0x0005e2000c101b38 */
[CC--:B0-----:R-:W-:Y:S02]  /*190c0*/  @!P2 LEA R6, P4, R209.reuse, R4.reuse, 0x2 ;  /* 0x00000004d106a211 */ /* 0x0c1fe400078810ff */
[CC--:B-1----:R-:W-:Y:S02]  /*190d0*/  @!P1 LEA R8, P5, R208.reuse, R4.reuse, 0x2 ;  /* 0x00000004d0089211 */ /* 0x0c2fe400078a10ff */
[-C--:B------:R-:W-:Y:S02]  /*190e0*/  @!P2 LEA.HI.X R7, R209, R5.reuse, R34, 0x2, P4 ;  /* 0x00000005d107a211 */ /* 0x080fe400020f1422 */
[----:B------:R-:W-:Y:S02]  /*190f0*/  ISETP.GE.AND P4, PT, R205, UR4, PT ;  /* 0x00000004cd007c0c */ /* 0x000fe4000bf86270 */
[----:B--2---:R-:W-:Y:S01]  /*19100*/  @!P0 LEA R10, P6, R207, R4, 0x2 ;  /* 0x00000004cf0a8211 */ /* 0x004fe200078c10ff */
[----:B------:R0:W-:Y:S01]  /*19110*/  @!P2 ST.E.64 desc[UR56][R6.64], R52 ;  /* 0x000000340600a985 */ /* 0x0001e2000c101b38 */
[----:B------:R-:W-:-:S02]  /*19120*/  @!P1 LEA.HI.X R9, R208, R5, R33, 0x2, P5 ;  /* 0x00000005d0099211 */ /* 0x000fc400028f1421 */
[----:B------:R-:W-:Y:S02]  /*19130*/  @!P0 LEA.HI.X R11, R207, R5, R32, 0x2, P6 ;  /* 0x00000005cf0b8211 */ /* 0x000fe400030f1420 */
[----:B------:R-:W-:Y:S01]  /*19140*/  ISETP.GE.AND P2, PT, R204, UR4, PT ;  /* 0x00000004cc007c0c */ /* 0x000fe2000bf46270 */
[----:B------:R1:W-:Y:S01]  /*19150*/  @!P1 ST.E.64 desc[UR56][R8.64], R56 ;  /* 0x0000003808009985 */ /* 0x0003e2000c101b38 */
[----:B------:R-:W-:-:S03]  /*19160*/  ISETP.GE.AND P1, PT, R203, UR4, PT ;  /* 0x00000004cb007c0c */ /* 0x000fc6000bf26270 */
[----:B------:R2:W-:Y:S01]  /*19170*/  @!P0 ST.E.64 desc[UR56][R10.64], R60 ;  /* 0x0000003c0a008985 */ /* 0x0005e2000c101b38 */
[----:B------:R-:W-:Y:S02]  /*19180*/  ISETP.GE.AND P0, PT, R202, UR4, PT ;  /* 0x00000004ca007c0c */ /* 0x000fe4000bf06270 */
[----:B0-----:R-:W-:-:S04]  /*19190*/  @!P3 LEA R6, P5, R206, R4, 0x2 ;  /* 0x00000004ce06b211 */ /* 0x001fc800078a10ff */
[-C--:B------:R-:W-:Y:S02]  /*191a0*/  @!P3 LEA.HI.X R7, R206, R5.reuse, R31, 0x2, P5 ;  /* 0x00000005ce07b211 */ /* 0x080fe400028f141f */
[----:B------:R-:W-:Y:S02]  /*191b0*/  ISETP.GE.AND P5, PT, R201, UR4, PT ;  /* 0x00000004c9007c0c */ /* 0x000fe4000bfa6270 */
[CC--:B-1----:R-:W-:Y:S01]  /*191c0*/  @!P4 LEA R8, P6, R205.reuse, R4.reuse, 0x2 ;  /* 0x00000004cd08c211 */ /* 0x0c2fe200078c10ff */
[----:B------:R0:W-:Y:S03]  /*191d0*/  @!P3 ST.E.64 desc[UR56][R6.64], R64 ;  /* 0x000000400600b985 */ /* 0x0001e6000c101b38 */
[----:B------:R-:W-:Y:S02]  /*191e0*/  @!P4 LEA.HI.X R9, R205, R5, R30, 0x2, P6 ;  /* 0x00000005cd09c211 */ /* 0x000fe400030f141e */
[----:B--2---:R-:W-:-:S03]  /*191f0*/  @!P1 LEA R10, P6, R203, R4, 0x2 ;  /* 0x00000004cb0a9211 */ /* 0x004fc600078c10ff */
[----:B------:R1:W-:Y:S01]  /*19200*/  @!P4 ST.E.64 desc[UR56][R8.64], R68 ;  /* 0x000000440800c985 */ /* 0x0003e2000c101b38 */
[----:B------:R-:W-:Y:S02]  /*19210*/  @!P1 LEA.HI.X R11, R203, R5, R28, 0x2, P6 ;  /* 0x00000005cb0b9211 */ /* 0x000fe400030f141c */
[----:B0-----:R-:W-:-:S04]  /*19220*/  @!P2 LEA R6, P3, R204, R4, 0x2 ;  /* 0x00000004cc06a211 */ /* 0x001fc800078610ff */
[----:B------:R-:W-:Y:S02]  /*19230*/  @!P2 LEA.HI.X R7, R204, R5, R29, 0x2, P3 ;  /* 0x00000005cc07a211 */ /* 0x000fe400018f141d */
[----:B-1----:R-:W-:-:S03]  /*19240*/  @!P0 LEA R8, P4, R202, R4, 0x2 ;  /* 0x00000004ca088211 */ /* 0x002fc600078810ff */
[----:B------:R3:W-:Y:S01]  /*19250*/  @!P2 ST.E.64 desc[UR56][R6.64], R92 ;  /* 0x0000005c0600a985 */ /* 0x0007e2000c101b38 */
[C---:B------:R-:W-:Y:S02]  /*19260*/  @!P5 LEA R4, P3, R201.reuse, R4, 0x2 ;  /* 0x00000004c904d211 */ /* 0x040fe400078610ff */
[-C--:B------:R-:W-:Y:S01]  /*19270*/  @!P0 LEA.HI.X R9, R202, R5.reuse, R27, 0x2, P4 ;  /* 0x00000005ca098211 */ /* 0x080fe200020f141b */
[----:B------:R3:W-:Y:S01]  /*19280*/  @!P1 ST.E.64 desc[UR56][R10.64], R76 ;  /* 0x0000004c0a009985 */ /* 0x0007e2000c101b38 */
[----:B------:R-:W-:-:S03]  /*19290*/  @!P5 LEA.HI.X R5, R201, R5, R26, 0x2, P3 ;  /* 0x00000005c905d211 */ /* 0x000fc600018f141a */
[----:B------:R3:W-:Y:S04]  /*192a0*/  @!P0 ST.E.64 desc[UR56][R8.64], R80 ;  /* 0x0000005008008985 */ /* 0x0007e8000c101b38 */
[----:B------:R3:W-:Y:S02]  /*192b0*/  @!P5 ST.E.64 desc[UR56][R4.64], R84 ;  /* 0x000000540400d985 */ /* 0x0007e4000c101b38 */
.L_x_658:
[----:B------:R-:W-:Y:S05]  /*192c0*/  BSYNC B1 ;  /* 0x0000000000017941 */ /* 0x000fea0003800000 */
.L_x_657:
[----:B------:R-:W-:Y:S01]  /*192d0*/  ISETP.GE.AND P0, PT, R12, R101, PT ;  /* 0x000000650c00720c */ /* 0x000fe20003f06270 */
[----:B-1-3--:R1:W3:Y:S04]  /*192e0*/  SHFL.IDX PT, R5, R3, 0x1, 0x1c1f ;  /* 0x003c1f0003057f89 */ /* 0x00a2e800000e0000 */
[----:B0-----:R1:W0:Y:S08]  /*192f0*/  SHFL.IDX PT, R4, R0, 0x1, 0x1c1f ;  /* 0x003c1f0000047f89 */ /* 0x00123000000e0000 */
[----:B-1----:R-:W-:Y:S05]  /*19300*/  @P0 BRA `(.L_x_656) ;  /* 0x0000000c00f00947 */ /* 0x002fea0003800000 */
[----:B------:R-:W-:Y:S02]  /*19310*/  ULDC UR4, c[0x0][0xac8] ;  /* 0x0002b20000047ab9 */ /* 0x000fe40000000800 */
[----:B------:R-:W-:Y:S02]  /*19320*/  ISETP.GE.AND P1, PT, R13, UR4, PT ;  /* 0x000000040d007c0c */ /* 0x000fe4000bf26270 */
[----:B------:R-:W-:Y:S02]  /*19330*/  ISETP.GE.AND P0, PT, R15, UR4, PT ;  /* 0x000000040f007c0c */ /* 0x000fe4000bf06270 */
[----:B------:R-:W-:Y:S02]  /*19340*/  ISETP.GE.AND P2, PT, R199, UR4, PT ;  /* 0x00000004c7007c0c */ /* 0x000fe4000bf46270 */
[----:B------:R-:W-:Y:S02]  /*19350*/  ISETP.GE.AND P4, PT, R212, UR4, PT ;  /* 0x00000004d4007c0c */ /* 0x000fe4000bf86270 */
[----:B------:R-:W-:-:S05]  /*19360*/  ISETP.GE.AND P3, PT, R213, UR4, PT ;  /* 0x00000004d5007c0c */ /* 0x000fca000bf66270 */
[-C--:B0-2---:R-:W-:Y:S02]  /*19370*/  @!P1 LEA R6, P5, R13, R4.reuse, 0x2 ;  /* 0x000000040d069211 */ /* 0x085fe400078a10ff */
[-C--:B------:R-:W-:Y:S02]  /*19380*/  @!P0 LEA R8, P6, R15, R4.reuse, 0x2 ;  /* 0x000000040f088211 */ /* 0x080fe400078c10ff */
[-C--:B---3--:R-:W-:Y:S01]  /*19390*/  @!P1 LEA.HI.X R7, R13, R5.reuse, R14, 0x2, P5 ;  /* 0x000000050d079211 */ /* 0x088fe200028f140e */
[----:B------:R-:W-:Y:S01]  /*193a0*/  @!P2 IMAD.WIDE R10, R199, 0x4, R4 ;  /* 0x00000004c70aa825 */ /* 0x000fe200078e0204 */
[----:B------:R-:W-:Y:S02]  /*193b0*/  ISETP.GE.AND P5, PT, R211, UR4, PT ;  /* 0x00000004d3007c0c */ /* 0x000fe4000bfa6270 */
[----:B------:R-:W-:Y:S02]  /*193c0*/  @!P0 LEA.HI.X R9, R15, R5, R24, 0x2, P6 ;  /* 0x000000050f098211 */ /* 0x000fe400030f1418 */
[----:B------:R-:W-:Y:S01]  /*193d0*/  @!P2 ST.E.64 desc[UR56][R10.64], R94 ;  /* 0x0000005e0a00a985 */ /* 0x000fe2000c101b38 */
[----:B------:R-:W-:-:S02]  /*193e0*/  @!P4 LEA R14, P2, R212, R4, 0x2 ;  /* 0x00000004d40ec211 */ /* 0x000fc400078410ff */
[----:B------:R-:W-:Y:S01]  /*193f0*/  @!P3 LEA R12, P6, R213, R4, 0x2 ;  /* 0x00000004d50cb211 */ /* 0x000fe200078c10ff */
[----:B------:R0:W-:Y:S01]  /*19400*/  @!P1 ST.E.64 desc[UR56][R6.64], R96 ;  /* 0x0000006006009985 */ /* 0x0001e2000c101b38 */
        /* <DEDUP_REMOVED lines=12> */
[-C--:B------:R-:W-:Y:S01]  /*194d0*/  @!P2 LEA R10, P6, R208, R4.reuse, 0x2 ;  /* 0x00000004d00aa211 */ /* 0x080fe200078c10ff */
[----:B------:R-:W-:Y:S01]  /*194e0*/  @!P5 ST.E.64 desc[UR56][R20.64], R46 ;  /* 0x0000002e1400d985 */ /* 0x000fe2000c101b38 */
[----:B-1----:R-:W-:Y:S02]  /*194f0*/  @!P1 LEA R8, P5, R209, R4, 0x2 ;  /* 0x00000004d1089211 */ /* 0x002fe400078a10ff */
[----:B------:R-:W-:-:S02]  /*19500*/  @!P0 LEA.HI.X R7, R210, R5, R35, 0x2, P4 ;  /* 0x00000005d2078211 */ /* 0x000fc400020f1423 */
[-C--:B------:R-:W-:Y:S02]  /*19510*/  @!P1 LEA.HI.X R9, R209, R5.reuse, R34, 0x2, P5 ;  /* 0x00000005d1099211 */ /* 0x080fe400028f1422 */
[----:B------:R-:W-:Y:S01]  /*19520*/  ISETP.GE.AND P4, PT, R206, UR4, PT ;  /* 0x00000004ce007c0c */ /* 0x000fe2000bf86270 */
[----:B------:R-:W-:Y:S01]  /*19530*/  @!P0 ST.E.64 desc[UR56][R6.64], R50 ;  /* 0x0000003206008985 */ /* 0x000fe2000c101b38 */
[----:B------:R-:W-:Y:S02]  /*19540*/  @!P2 LEA.HI.X R11, R208, R5, R33, 0x2, P6 ;  /* 0x00000005d00ba211 */ /* 0x000fe400030f1421 */
[----:B--2---:R-:W-:Y:S01]  /*19550*/  @!P3 LEA R12, P5, R207, R4, 0x2 ;  /* 0x00000004cf0cb211 */ /* 0x004fe200078a10ff */
[----:B------:R0:W-:Y:S01]  /*19560*/  @!P1 ST.E.64 desc[UR56][R8.64], R54 ;  /* 0x0000003608009985 */ /* 0x0001e2000c101b38 */
[----:B------:R-:W-:Y:S02]  /*19570*/  ISETP.GE.AND P1, PT, R204, UR4, PT ;  /* 0x00000004cc007c0c */ /* 0x000fe4000bf26270 */
[----:B------:R-:W-:Y:S01]  /*19580*/  ISETP.GE.AND P0, PT, R203, UR4, PT ;  /* 0x00000004cb007c0c */ /* 0x000fe2000bf06270 */
[----:B------:R1:W-:Y:S01]  /*19590*/  @!P2 ST.E.64 desc[UR56][R10.64], R58 ;  /* 0x0000003a0a00a985 */ /* 0x0003e2000c101b38 */
[----:B------:R-:W-:-:S02]  /*195a0*/  ISETP.GE.AND P2, PT, R205, UR4, PT ;  /* 0x00000004cd007c0c */ /* 0x000fc4000bf46270 */
[-C--:B------:R-:W-:Y:S02]  /*195b0*/  @!P3 LEA.HI.X R13, R207, R5.reuse, R32, 0x2, P5 ;  /* 0x00000005cf0db211 */ /* 0x080fe400028f1420 */
[----:B------:R-:W-:Y:S02]  /*195c0*/  ISETP.GE.AND P5, PT, R202, UR4, PT ;  /* 0x00000004ca007c0c */ /* 0x000fe4000bfa6270 */
[CC--:B---3--:R-:W-:Y:S01]  /*195d0*/  @!P4 LEA R14, P6, R206.reuse, R4.reuse, 0x2 ;  /* 0x00000004ce0ec211 */ /* 0x0c8fe200078c10ff */
[----:B------:R2:W-:Y:S03]  /*195e0*/  @!P3 ST.E.64 desc[UR56][R12.64], R62 ;  /* 0x0000003e0c00b985 */ /* 0x0005e6000c101b38 */
[----:B------:R-:W-:Y:S02]  /*195f0*/  @!P4 LEA.HI.X R15, R206, R5, R31, 0x2, P6 ;  /* 0x00000005ce0fc211 */ /* 0x000fe400030f141f */
[----:B0-----:R-:W-:-:S02]  /*19600*/  @!P1 LEA R8, P6, R204, R4, 0x2 ;  /* 0x00000004cc089211 */ /* 0x001fc400078c10ff */
[-C--:B------:R-:W-:Y:S01]  /*19610*/  @!P2 LEA R6, P3, R205, R4.reuse, 0x2 ;  /* 0x00000004cd06a211 */ /* 0x080fe200078610ff */
[----:B------:R2:W-:Y:S01]  /*19620*/  @!P4 ST.E.64 desc[UR56][R14.64], R66 ;  /* 0x000000420e00c985 */ /* 0x0005e2000c101b38 */
[-C--:B-1----:R-:W-:Y:S02]  /*19630*/  @!P0 LEA R10, P4, R203, R4.reuse, 0x2 ;  /* 0x00000004cb0a8211 */ /* 0x082fe400078810ff */
        /* <DEDUP_REMOVED lines=11> */
[----:B------:R-:W-:-:S04]  /*196f0*/  LEA R4, P0, R201, R4, 0x2 ;  /* 0x00000004c9047211 */ /* 0x000fc800078010ff */
[----:B------:R-:W-:-:S05]  /*19700*/  LEA.HI.X R5, R201, R5, R26, 0x2, P0 ;  /* 0x00000005c9057211 */ /* 0x000fca00000f141a */
[----:B------:R0:W-:Y:S01]  /*19710*/  ST.E.64 desc[UR56][R4.64], R86 ;  /* 0x0000005604007985 */ /* 0x0001e2000c101b38 */
[----:B------:R-:W-:Y:S05]  /*19720*/  BRA `(.L_x_656) ;  /* 0x0000000800e87947 */ /* 0x000fea0003800000 */
.L_x_647:
[----:B------:R-:W-:Y:S01]  /*19730*/  ULDC.64 UR6, c[0x0][0xc08] ;  /* 0x0003020000067ab9 */ /* 0x000fe20000000a00 */
[----:B------:R-:W-:Y:S01]  /*19740*/  ULDC.64 UR4, c[0x0][0xc00] ;  /* 0x0003000000047ab9 */ /* 0x000fe20000000a00 */
[----:B------:R-:W-:Y:S01]  /*19750*/  ISETP.NE.U32.AND P1, PT, RZ, UR6, PT ;  /* 0x00000006ff007c0c */ /* 0x000fe2000bf25070 */
[----:B------:R-:W-:Y:S01]  /*19760*/  IMAD.MOV.U32 R3, RZ, RZ, RZ ;  /* 0x000000ffff037224 */ /* 0x000fe200078e00ff */
[----:B------:R-:W-:Y:S02]  /*19770*/  ISETP.NE.U32.AND P0, PT, RZ, UR4, PT ;  /* 0x00000004ff007c0c */ /* 0x000fe4000bf05070 */
[----:B------:R-:W-:Y:S02]  /*19780*/  ISETP.NE.AND.EX P1, PT, RZ, UR7, PT, P1 ;  /* 0x00000007ff007c0c */ /* 0x000fe4000bf25310 */
[----:B------:R-:W-:Y:S02]  /*19790*/  IADD3 R4, P2, R189, UR4, RZ ;  /* 0x00000004bd047c10 */ /* 0x000fe4000ff5e0ff */
[----:B------:R-:W-:-:S02]  /*197a0*/  ISETP.NE.AND.EX P0, PT, RZ, UR5, PT, P0 ;  /* 0x00000005ff007c0c */ /* 0x000fc4000bf05300 */
[----:B------:R-:W-:Y:S01]  /*197b0*/  IADD3.X R5, R190, UR5, RZ, P2, !PT ;  /* 0x00000005be057c10 */ /* 0x000fe200097fe4ff */
[----:B------:R-:W-:Y:S02]  /*197c0*/  ULDC UR4, c[0x0][0xa88] ;  /* 0x0002a20000047ab9 */ /* 0x000fe40000000800 */
[----:B------:R-:W-:-:S04]  /*197d0*/  IMAD.U32 R0, RZ, RZ, UR4 ;  /* 0x00000004ff007e24 */ /* 0x000fc8000f8e00ff */
[----:B0-----:R-:W-:-:S04]  /*197e0*/  @P1 IADD3 R6, P2, R189, UR6, RZ ;  /* 0x00000006bd061c10 */ /* 0x001fc8000ff5e0ff */
[----:B------:R-:W-:Y:S01]  /*197f0*/  @P1 IADD3.X R7, R190, UR7, RZ, P2, !PT ;  /* 0x00000007be071c10 */ /* 0x000fe200097fe4ff */
[----:B------:R0:W5:Y:S04]  /*19800*/  @P0 LDG.E R3, desc[UR56][R4.64] ;  /* 0x0000003804030981 */ /* 0x000168000c1e1900 */
[----:B------:R0:W5:Y:S01]  /*19810*/  @P1 LDG.E R0, desc[UR56][R6.64] ;  /* 0x0000003806001981 */ /* 0x000162000c1e1900 */
[----:B------:R-:W-:Y:S01]  /*19820*/  ISETP.NE.AND P2, PT, R187, RZ, PT ;  /* 0x000000ffbb00720c */ /* 0x000fe20003f45270 */
[----:B------:R-:W4:-:S12]  /*19830*/  S2R R9, SR_TID.X ;  /* 0x0000000000097919 */ /* 0x000f180000002100 */
[----:B------:R-:W3:Y:S01]  /*19840*/  @!P2 LDC R187, c[0x0][0xad4] ;  /* 0x0002b500ffbbab82 */ /* 0x000ee20000000800 */
[----:B----4-:R-:W-:Y:S01]  /*19850*/  VIADD R8, R9, 0xffffff80 ;  /* 0xffffff8009087836 */ /* 0x010fe20000000000 */
[----:B---3--:R-:W-:-:S04]  /*19860*/  ISETP.GT.AND P2, PT, R187, 0x1, PT ;  /* 0x00000001bb00780c */ /* 0x008fc80003f44270 */
[----:B------:R-:W-:Y:S01]  /*19870*/  ISETP.GT.AND P3, PT, R8, 0x7f, PT ;  /* 0x0000007f0800780c */ /* 0x000fe20003f64270 */
[----:B0-----:R-:W-:-:S12]  /*19880*/  @P1 BRA `(.L_x_659) ;  /* 0x0000000000101947 */ /* 0x001fd80003800000 */
[----:B------:R-:W-:Y:S05]  /*19890*/  @!P0 BRA `(.L_x_659) ;  /* 0x00000000000c8947 */ /* 0x000fea0003800000 */
[----:B------:R-:W3:Y:S04]  /*198a0*/  LDG.E R7, desc[UR56][R4.64] ;  /* 0x0000003804077981 */ /* 0x000ee8000c1e1900 */
[----:B-----5:R-:W3:Y:S02]  /*198b0*/  LDG.E R0, desc[UR56][R4.64+0x4] ;  /* 0x0000043804007981 */ /* 0x020ee4000c1e1900 */
[----:B---3--:R-:W-:-:S07]  /*198c0*/  IMAD.IADD R0, R0, 0x1, -R7 ;  /* 0x0000000100007824 */ /* 0x008fce00078e0a07 */
.L_x_659:
[----:B------:R-:W-:Y:S01]  /*198d0*/  BSSY B1, `(.L_x_660) ;  /* 0x0000036000017945 */ /* 0x000fe20003800000 */
[----:B------:R-:W-:Y:S02]  /*198e0*/  SEL R29, R188, RZ, !P0 ;  /* 0x000000ffbc1d7207 */ /* 0x000fe40004000000 */
[----:B------:R-:W-:Y:S02]  /*198f0*/  SEL R216, R216, RZ, !P0 ;  /* 0x000000ffd8d87207 */ /* 0x000fe40004000000 */
[----:B-----5:R-:W-:Y:S01]  /*19900*/  SHF.R.S32.HI R26, RZ, 0x1f, R3 ;  /* 0x0000001fff1a7819 */ /* 0x020fe20000011403 */
[----:B------:R-:W-:Y:S06]  /*19910*/  @P3 BRA `(.L_x_661) ;  /* 0x0000000000c43947 */ /* 0x000fec0003800000 */
[----:B------:R-:W0:Y:S01]  /*19920*/  LDC R31, c[0x0][0xbe8] ;  /* 0x0002fa00ff1f7b82 */ /* 0x000e220000000800 */
[----:B------:R-:W-:-:S04]  /*19930*/  IMAD R4, R192, 0x80, R9 ;  /* 0x00000080c0047824 */ /* 0x000fc800078e0209 */
[----:B------:R-:W-:Y:S02]  /*19940*/  VIADD R28, R4, 0xffffff80 ;  /* 0xffffff80041c7836 */ /* 0x000fe40000000000 */
[----:B0-----:R-:W-:-:S05]  /*19950*/  IMAD R5, R0, R31, RZ ;  /* 0x0000001f00057224 */ /* 0x001fca00078e02ff */
[----:B------:R-:W-:-:S13]  /*19960*/  ISETP.GE.AND P0, PT, R28, R5, PT ;  /* 0x000000051c00720c */ /* 0x000fda0003f06270 */
[----:B------:R-:W-:Y:S05]  /*19970*/  @P0 BRA `(.L_x_661) ;  /* 0x0000000000ac0947 */ /* 0x000fea0003800000 */
[----:B------:R-:W-:Y:S01]  /*19980*/  ISETP.GT.AND P0, PT, R187, 0x1, PT ;  /* 0x00000001bb00780c */ /* 0x000fe20003f04270 */
[----:B------:R-:W0:Y:S01]  /*19990*/  LDC.64 R4, c[0x0][0xba8] ;  /* 0x0002ea00ff047b82 */ /* 0x000e220000000a00 */
[----:B------:R-:W-:Y:S01]  /*199a0*/  MOV R24, 0x9b8 ;  /* 0x000009b800187802 */ /* 0x000fe20000000f00 */
[----:B------:R-:W-:Y:S01]  /*199b0*/  IMAD.MOV.U32 R21, RZ, RZ, R28 ;  /* 0x000000ffff157224 */ /* 0x000fe200078e001c */
[----:B------:R-:W-:Y:S02]  /*199c0*/  ISETP.NE.AND P1, PT, R31, 0x1, PT ;  /* 0x000000011f00780c */ /* 0x000fe40003f25270 */
[----:B------:R-:W-:-:S04]  /*199d0*/  SEL R24, R24, 0x978, P0 ;  /* 0x0000097818187807 */ /* 0x000fc80000000000 */
[----:B------:R-:W3:Y:S08]  /*199e0*/  LDC.64 R12, c[0x0][R24+0x220] ;  /* 0x00008800180c7b82 */ /* 0x000ef00000000a00 */
[----:B------:R-:W4:Y:S08]  /*199f0*/  LDC.64 R14, c[0x0][R24+0x218] ;  /* 0x00008600180e7b82 */ /* 0x000f300000000a00 */
[----:B------:R-:W5:Y:S08]  /*19a00*/  LDC.64 R8, c[0x0][R24+0x228] ;  /* 0x00008a0018087b82 */ /* 0x000f700000000a00 */
[----:B------:R-:W1:Y:S08]  /*19a10*/  LDC.64 R6, c[0x0][R24+0x210] ;  /* 0x0000840018067b82 */ /* 0x000e700000000a00 */
[----:B------:R-:W2:Y:S08]  /*19a20*/  @P1 LDC R11, c[0x0][0xbec] ;  /* 0x0002fb00ff0b1b82 */ /* 0x000eb00000000800 */
[----:B------:R-:W5:Y:S01]  /*19a30*/  @P1 LDC R27, c[0x0][0xbf0] ;  /* 0x0002fc00ff1b1b82 */ /* 0x000f620000000800 */
[----:B---3--:R-:W-:-:S07]  /*19a40*/  IMAD R13, R13, R29, RZ ;  /* 0x0000001d0d0d7224 */ /* 0x008fce00078e02ff */
[----:B0-----:R-:W0:Y:S01]  /*19a50*/  @!P0 LDC R4, c[0x0][0xb50] ;  /* 0x0002d400ff048b82 */ /* 0x001e220000000800 */
[----:B--2---:R-:W-:-:S07]  /*19a60*/  @P1 IMAD.HI.U32 R20, R28, R11, RZ ;  /* 0x0000000b1c141227 */ /* 0x004fce00078e00ff */
[----:B------:R-:W2:Y:S01]  /*19a70*/  @!P0 LDC R5, c[0x0][0xb54] ;  /* 0x0002d500ff058b82 */ /* 0x000ea20000000800 */
[-C--:B----4-:R-:W-:Y:S02]  /*19a80*/  IMAD R25, R15, R162.reuse, RZ ;  /* 0x000000a20f197224 */ /* 0x090fe400078e02ff */
[----:B------:R-:W-:Y:S01]  /*19a90*/  IMAD.WIDE.U32 R14, R14, R162, RZ ;  /* 0x000000a20e0e7225 */ /* 0x000fe200078e00ff */
[----:B-----5:R-:W-:-:S03]  /*19aa0*/  @P1 SHF.R.U32.HI R21, RZ, R27, R20 ;  /* 0x0000001bff151219 */ /* 0x020fc60000011614 */
[----:B------:R-:W-:-:S04]  /*19ab0*/  IMAD.WIDE.U32 R10, R12, R29, RZ ;  /* 0x0000001d0c0a7225 */ /* 0x000fc800078e00ff */
[----:B------:R-:W-:Y:S01]  /*19ac0*/  IMAD R27, R12, R216, R13 ;  /* 0x000000d80c1b7224 */ /* 0x000fe200078e020d */
[----:B------:R-:W-:Y:S01]  /*19ad0*/  SEL R13, R200, RZ, P0 ;  /* 0x000000ffc80d7207 */ /* 0x000fe20000000000 */
[----:B------:R-:W-:Y:S01]  /*19ae0*/  IMAD.IADD R25, R15, 0x1, R25 ;  /* 0x000000010f197824 */ /* 0x000fe200078e0219 */
[----:B------:R-:W-:Y:S01]  /*19af0*/  IADD3 R14, P1, P3, R10, R14, R3 ;  /* 0x0000000e0a0e7210 */ /* 0x000fe20007b3e003 */
[----:B------:R-:W-:Y:S02]  /*19b00*/  IMAD.MOV R10, RZ, RZ, -R21 ;  /* 0x000000ffff0a7224 */ /* 0x000fe400078e0a15 */
[----:B------:R-:W-:Y:S02]  /*19b10*/  IMAD.IADD R27, R11, 0x1, R27 ;  /* 0x000000010b1b7824 */ /* 0x000fe400078e021b */
[-C--:B------:R-:W-:Y:S02]  /*19b20*/  IMAD R15, R9, R13.reuse, RZ ;  /* 0x0000000d090f7224 */ /* 0x080fe400078e02ff */
[----:B------:R-:W-:-:S04]  /*19b30*/  IMAD.WIDE.U32 R8, R8, R13, RZ ;  /* 0x0000000d08087225 */ /* 0x000fc800078e00ff */
[----:B------:R-:W-:Y:S01]  /*19b40*/  IMAD R11, R31, R10, R28 ;  /* 0x0000000a1f0b7224 */ /* 0x000fe200078e021c */
[----:B------:R-:W-:Y:S01]  /*19b50*/  IADD3.X R10, R27, R25, R26, P1, P3 ;  /* 0x000000191b0a7210 */ /* 0x000fe20000fe641a */
[----:B------:R-:W-:Y:S01]  /*19b60*/  IMAD.IADD R15, R9, 0x1, R15 ;  /* 0x00000001090f7824 */ /* 0x000fe200078e020f */
[----:B------:R-:W-:Y:S01]  /*19b70*/  IADD3 R8, P0, P1, R21, R14, R8 ;  /* 0x0000000e15087210 */ /* 0x000fe2000791e008 */
[----:B-1----:R-:W-:Y:S01]  /*19b80*/  IMAD R7, R7, R11, RZ ;  /* 0x0000000b07077224 */ /* 0x002fe200078e02ff */
[----:B------:R-:W-:Y:S02]  /*19b90*/  SHF.R.S32.HI R21, RZ, 0x1f, R21 ;  /* 0x0000001fff157819 */ /* 0x000fe40000011415 */
[----:B------:R-:W-:Y:S02]  /*19ba0*/  SHF.R.S32.HI R13, RZ, 0x1f, R11 ;  /* 0x0000001fff0d7819 */ /* 0x000fe4000001140b */
[----:B------:R-:W-:-:S03]  /*19bb0*/  IADD3.X R9, R21, R10, R15, P0, P1 ;  /* 0x0000000a15097210 */ /* 0x000fc600007e240f */
[C---:B------:R-:W-:Y:S02]  /*19bc0*/  IMAD R13, R6.reuse, R13, R7 ;  /* 0x0000000d060d7224 */ /* 0x040fe400078e0207 */
[----:B------:R-:W-:-:S04]  /*19bd0*/  IMAD.WIDE.U32 R6, R6, R11, R8 ;  /* 0x0000000b06067225 */ /* 0x000fc800078e0008 */
[----:B------:R-:W-:Y:S01]  /*19be0*/  IMAD.IADD R7, R7, 0x1, R13 ;  /* 0x0000000107077824 */ /* 0x000fe200078e020d */
[----:B0-----:R-:W-:-:S04]  /*19bf0*/  LEA R4, P0, R6, R4, 0x2 ;  /* 0x0000000406047211 */ /* 0x001fc800078010ff */
[----:B--2---:R-:W-:Y:S01]  /*19c00*/  LEA.HI.X R5, R6, R5, R7, 0x2, P0 ;  /* 0x0000000506057211 */ /* 0x004fe200000f1407 */
[----:B------:R-:W-:-:S05]  /*19c10*/  IMAD.MOV.U32 R7, RZ, RZ, -0x800000 ;  /* 0xff800000ff077424 */ /* 0x000fca00078e00ff */
[----:B------:R0:W-:Y:S03]  /*19c20*/  STG.E desc[UR56][R4.64], R7 ;  /* 0x0000000704007986 */ /* 0x0001e6000c101938 */
.L_x_661:
[----:B------:R-:W-:Y:S05]  /*19c30*/  BSYNC B1 ;  /* 0x0000000000017941 */ /* 0x000fea0003800000 */
.L_x_660:
[----:B------:R-:W-:Y:S05]  /*19c40*/  @P2 BRA `(.L_x_656) ;  /* 0x0000000400a02947 */ /* 0x000fea0003800000 */
[----:B------:R-:W3:Y:S01]  /*19c50*/  LDC R11, c[0x0][0xbe8] ;  /* 0x0002fa00ff0b7b82 */ /* 0x000ee20000000800 */
[----:B------:R-:W-:Y:S01]  /*19c60*/  ULDC.64 UR4, c[0x0][0xaa0] ;  /* 0x0002a80000047ab9 */ /* 0x000fe20000000a00 */
[----:B------:R-:W-:Y:S01]  /*19c70*/  ULDC.64 UR6, c[0x0][0xaf0] ;  /* 0x0002bc0000067ab9 */ /* 0x000fe20000000a00 */
[----:B0-----:R-:W-:Y:S01]  /*19c80*/  IMAD R4, R26, UR4, RZ ;  /* 0x000000041a047c24 */ /* 0x001fe2000f8e02ff */
[----:B------:R-:W-:Y:S01]  /*19c90*/  BSSY B1, `(.L_x_662) ;  /* 0x0000039000017945 */ /* 0x000fe20003800000 */
[----:B------:R-:W-:Y:S02]  /*19ca0*/  SHF.R.S32.HI R10, RZ, 0x1f, R185 ;  /* 0x0000001fff0a7819 */ /* 0x000fe400000114b9 */
[C---:B------:R-:W-:Y:S01]  /*19cb0*/  IMAD R7, R3.reuse, UR5, R4 ;  /* 0x0000000503077c24 */ /* 0x040fe2000f8e0204 */
[----:B------:R-:W-:Y:S01]  /*19cc0*/  SHF.R.S32.HI R14, RZ, 0x1f, R184 ;  /* 0x0000001fff0e7819 */ /* 0x000fe200000114b8 */
[----:B------:R-:W-:Y:S01]  /*19cd0*/  IMAD.WIDE.U32 R4, R3, UR4, RZ ;  /* 0x0000000403047c25 */ /* 0x000fe2000f8e00ff */
[----:B------:R-:W-:-:S03]  /*19ce0*/  ULDC.64 UR4, c[0x0][0xae8] ;  /* 0x0002ba0000047ab9 */ /* 0x000fc60000000a00 */
[----:B------:R-:W-:Y:S02]  /*19cf0*/  IMAD R3, R186, 0x20, R217 ;  /* 0x00000020ba037824 */ /* 0x000fe400078e02d9 */
[----:B------:R-:W-:Y:S02]  /*19d00*/  IMAD.IADD R5, R5, 0x1, R7 ;  /* 0x0000000105057824 */ /* 0x000fe400078e0207 */
[----:B------:R-:W-:Y:S02]  /*19d10*/  IMAD R9, R192, 0x80, R3 ;  /* 0x00000080c0097824 */ /* 0x000fe400078e0203 */
[----:B------:R-:W-:-:S04]  /*19d20*/  IMAD.WIDE.U32 R4, R162, UR4, R4 ;  /* 0x00000004a2047c25 */ /* 0x000fc8000f8e0004 */
[----:B------:R-:W-:Y:S01]  /*19d30*/  IMAD.MOV.U32 R3, RZ, RZ, R9 ;  /* 0x000000ffff037224 */ /* 0x000fe200078e0009 */
[----:B---3--:R-:W-:Y:S01]  /*19d40*/  ISETP.NE.AND P0, PT, R11, 0x1, PT ;  /* 0x000000010b00780c */ /* 0x008fe20003f05270 */
[----:B------:R-:W-:Y:S02]  /*19d50*/  IMAD R7, R216, UR6, RZ ;  /* 0x00000006d8077c24 */ /* 0x000fe4000f8e02ff */
[----:B------:R-:W-:Y:S01]  /*19d60*/  IMAD R5, R162, UR5, R5 ;  /* 0x00000005a2057c24 */ /* 0x000fe2000f8e0205 */
[----:B------:R-:W-:Y:S01]  /*19d70*/  ULDC.64 UR4, c[0x0][0xae0] ;  /* 0x0002b80000047ab9 */ /* 0x000fe20000000a00 */
[C---:B------:R-:W-:Y:S02]  /*19d80*/  IMAD R7, R29.reuse, UR7, R7 ;  /* 0x000000071d077c24 */ /* 0x040fe4000f8e0207 */
[----:B------:R-:W-:-:S04]  /*19d90*/  IMAD.WIDE.U32 R4, R29, UR6, R4 ;  /* 0x000000061d047c25 */ /* 0x000fc8000f8e0004 */
[----:B------:R-:W-:Y:S02]  /*19da0*/  IMAD.IADD R5, R5, 0x1, R7 ;  /* 0x0000000105057824 */ /* 0x000fe400078e0207 */
[----:B------:R-:W0:Y:S08]  /*19db0*/  @P0 LDC R6, c[0x0][0xbec] ;  /* 0x0002fb00ff060b82 */ /* 0x000e300000000800 */
[----:B------:R-:W3:Y:S01]  /*19dc0*/  @P0 LDC R13, c[0x0][0xbf0] ;  /* 0x0002fc00ff0d0b82 */ /* 0x000ee20000000800 */
[----:B0-----:R-:W-:-:S05]  /*19dd0*/  @P0 IMAD.HI.U32 R6, R9, R6, RZ ;  /* 0x0000000609060227 */ /* 0x001fca00078e00ff */
[----:B---3--:R-:W-:-:S04]  /*19de0*/  @P0 SHF.R.U32.HI R3, RZ, R13, R6 ;  /* 0x0000000dff030219 */ /* 0x008fc80000011606 */
[----:B------:R-:W-:Y:S01]  /*19df0*/  SHF.R.S32.HI R6, RZ, 0x1f, R3 ;  /* 0x0000001fff067819 */ /* 0x000fe20000011403 */
[C---:B------:R-:W-:Y:S01]  /*19e00*/  IMAD.WIDE.U32 R4, R3.reuse, UR4, R4 ;  /* 0x0000000403047c25 */ /* 0x040fe2000f8e0004 */
[----:B------:R-:W-:-:S03]  /*19e10*/  IADD3 R8, -R3, RZ, RZ ;  /* 0x000000ff03087210 */ /* 0x000fc60007ffe1ff */
[----:B------:R-:W-:Y:S02]  /*19e20*/  IMAD R6, R6, UR4, RZ ;  /* 0x0000000406067c24 */ /* 0x000fe4000f8e02ff */
[----:B------:R-:W-:Y:S02]  /*19e30*/  IMAD R7, R11, R8, R9 ;  /* 0x000000080b077224 */ /* 0x000fe400078e0209 */
[----:B------:R-:W-:Y:S01]  /*19e40*/  IMAD R9, R3, UR5, R6 ;  /* 0x0000000503097c24 */ /* 0x000fe2000f8e0206 */
[----:B------:R-:W-:Y:S01]  /*19e50*/  ULDC.64 UR4, c[0x0][0xad8] ;  /* 0x0002b60000047ab9 */ /* 0x000fe20000000a00 */
[----:B------:R-:W-:Y:S01]  /*19e60*/  IMAD R8, R192, 0x80, R217 ;  /* 0x00000080c0087824 */ /* 0x000fe200078e02d9 */
[----:B------:R-:W-:Y:S01]  /*19e70*/  SHF.R.S32.HI R3, RZ, 0x1f, R7 ;  /* 0x0000001fff037819 */ /* 0x000fe20000011407 */
[----:B------:R-:W-:Y:S02]  /*19e80*/  IMAD.IADD R5, R5, 0x1, R9 ;  /* 0x0000000105057824 */ /* 0x000fe400078e0209 */
[----:B------:R-:W-:-:S02]  /*19e90*/  IMAD R11, R0, R11, RZ ;  /* 0x0000000b000b7224 */ /* 0x000fc400078e02ff */
[----:B------:R-:W-:Y:S02]  /*19ea0*/  IMAD R6, R3, UR4, RZ ;  /* 0x0000000403067c24 */ /* 0x000fe4000f8e02ff */
[----:B------:R-:W-:Y:S01]  /*19eb0*/  IMAD.WIDE.U32 R4, R7, UR4, R4 ;  /* 0x0000000407047c25 */ /* 0x000fe2000f8e0004 */
[----:B------:R-:W-:-:S03]  /*19ec0*/  ISETP.GE.AND P2, PT, R8, R11, PT ;  /* 0x0000000b0800720c */ /* 0x000fc60003f46270 */
[----:B------:R-:W-:Y:S01]  /*19ed0*/  IMAD R3, R7, UR5, R6 ;  /* 0x0000000507037c24 */ /* 0x000fe2000f8e0206 */
[----:B------:R-:W-:Y:S01]  /*19ee0*/  ULDC.64 UR4, c[0x0][0xa80] ;  /* 0x0002a00000047ab9 */ /* 0x000fe20000000a00 */
[----:B------:R-:W-:Y:S01]  /*19ef0*/  VIADD R0, R8, 0x20 ;  /* 0x0000002008007836 */ /* 0x000fe20000000000 */
[----:B------:R-:W-:Y:S01]  /*19f00*/  LEA R6, P3, R4, UR4, 0x1 ;  /* 0x0000000404067c11 */ /* 0x000fe2000f8608ff */
[----:B------:R-:W-:-:S03]  /*19f10*/  IMAD.IADD R3, R5, 0x1, R3 ;  /* 0x0000000105037824 */ /* 0x000fc600078e0203 */
[-C--:B------:R-:W-:Y:S01]  /*19f20*/  ISETP.GE.AND P1, PT, R0, R11.reuse, PT ;  /* 0x0000000b0000720c */ /* 0x080fe20003f26270 */
[----:B------:R-:W-:Y:S01]  /*19f30*/  VIADD R0, R8, 0x40 ;  /* 0x0000004008007836 */ /* 0x000fe20000000000 */
[----:B------:R-:W-:Y:S02]  /*19f40*/  LEA.HI.X R3, R4, UR5, R3, 0x1, P3 ;  /* 0x0000000504037c11 */ /* 0x000fe400098f0c03 */
[----:B------:R0:W3:Y:S02]  /*19f50*/  SHFL.IDX PT, R4, R6, RZ, 0x181f ;  /* 0x00181fff06047589 */ /* 0x0000e400000e0000 */
[----:B------:R-:W-:Y:S02]  /*19f60*/  ISETP.GE.AND P0, PT, R0, R11, PT ;  /* 0x0000000b0000720c */ /* 0x000fe40003f06270 */
[----:B------:R0:W4:Y:S01]  /*19f70*/  SHFL.IDX PT, R0, R3, RZ, 0x181f ;  /* 0x00181fff03007589 */ /* 0x00012200000e0000 */
[----:B------:R-:W-:Y:S10]  /*19f80*/  @P2 BRA `(.L_x_663) ;  /* 0x0000000000242947 */ /* 0x000ff40003800000 */
[----:B------:R-:W-:Y:S02]  /*19f90*/  ULDC UR4, c[0x0][0xac8] ;  /* 0x0002b20000047ab9 */ /* 0x000fe40000000800 */
[----:B------:R-:W-:Y:S02]  /*19fa0*/  ISETP.GE.AND P4, PT, R184, UR4, PT ;  /* 0x00000004b8007c0c */ /* 0x000fe4000bf86270 */
[----:B------:R-:W-:-:S11]  /*19fb0*/  ISETP.GE.AND P5, PT, R185, UR4, PT ;  /* 0x00000004b9007c0c */ /* 0x000fd6000bfa6270 */
[CC--:B---3--:R-:W-:Y:S02]  /*19fc0*/  @!P4 LEA R12, P2, R184.reuse, R4.reuse, 0x1 ;  /* 0x00000004b80cc211 */ /* 0x0c8fe400078408ff */
[C---:B------:R-:W-:Y:S02]  /*19fd0*/  @!P5 LEA R4, P3, R185.reuse, R4, 0x1 ;  /* 0x00000004b904d211 */ /* 0x040fe400078608ff */
[-C--:B----4-:R-:W-:Y:S02]  /*19fe0*/  @!P4 LEA.HI.X R13, R184, R0.reuse, R14, 0x1, P2 ;  /* 0x00000000b80dc211 */ /* 0x090fe400010f0c0e */
[----:B------:R-:W-:-:S03]  /*19ff0*/  @!P5 LEA.HI.X R5, R185, R0, R10, 0x1, P3 ;  /* 0x00000000b905d211 */ /* 0x000fc600018f0c0a */
[----:B------:R3:W-:Y:S04]  /*1a000*/  @!P4 ST.E.128 desc[UR56][R12.64], RZ ;  /* 0x000000ff0c00c985 */ /* 0x0007e8000c101d38 */
[----:B------:R3:W-:Y:S02]  /*1a010*/  @!P5 ST.E.128 desc[UR56][R4.64], RZ ;  /* 0x000000ff0400d985 */ /* 0x0007e4000c101d38 */
.L_x_663:
[----:B------:R-:W-:Y:S05]  /*1a020*/  BSYNC B1 ;  /* 0x0000000000017941 */ /* 0x000fea0003800000 */
.L_x_662:
        /* <DEDUP_REMOVED lines=11> */
[----:B------:R0:W-:Y:S04]  /*1a0e0*/  @!P3 ST.E.128 desc[UR56][R12.64], RZ ;  /* 0x000000ff0c00b985 */ /* 0x0001e8000c101d38 */
[----:B------:R0:W-:Y:S02]  /*1a0f0*/  @!P4 ST.E.128 desc[UR56][R4.64], RZ ;  /* 0x000000ff0400c985 */ /* 0x0001e4000c101d38 */
.L_x_665:
[----:B------:R-:W-:Y:S05]  /*1a100*/  BSYNC B1 ;  /* 0x0000000000017941 */ /* 0x000fea0003800000 */
.L_x_664:
[----:B0-----:R0:W0:Y:S01]  /*1a110*/  SHFL.IDX PT, R0, R3, 0x2, 0x181f ;  /* 0x00581f0003007f89 */ /* 0x00102200000e0000 */
[----:B------:R-:W-:Y:S03]  /*1a120*/  BSSY B1, `(.L_x_666) ;  /* 0x000000c000017945 */ /* 0x000fe60003800000 */
[----:B---3--:R3:W0:Y:S01]  /*1a130*/  SHFL.IDX PT, R4, R6, 0x2, 0x181f ;  /* 0x00581f0006047f89 */ /* 0x00862200000e0000 */
[----:B------:R-:W-:Y:S05]  /*1a140*/  @P0 BRA `(.L_x_667) ;  /* 0x0000000000240947 */ /* 0x000fea0003800000 */
[----:B------:R-:W-:Y:S02]  /*1a150*/  ULDC UR4, c[0x0][0xac8] ;  /* 0x0002b20000047ab9 */ /* 0x000fe40000000800 */
[----:B------:R-:W-:Y:S02]  /*1a160*/  ISETP.GE.AND P2, PT, R184, UR4, PT ;  /* 0x00000004b8007c0c */ /* 0x000fe4000bf46270 */
[----:B------:R-:W-:-:S11]  /*1a170*/  ISETP.GE.AND P3, PT, R185, UR4, PT ;  /* 0x00000004b9007c0c */ /* 0x000fd6000bf66270 */
[CC--:B0-----:R-:W-:Y:S02]  /*1a180*/  @!P2 LEA R12, P0, R184.reuse, R4.reuse, 0x1 ;  /* 0x00000004b80ca211 */ /* 0x0c1fe400078008ff */
[C---:B------:R-:W-:Y:S02]  /*1a190*/  @!P3 LEA R4, P1, R185.reuse, R4, 0x1 ;  /* 0x00000004b904b211 */ /* 0x040fe400078208ff */
[-C--:B------:R-:W-:Y:S02]  /*1a1a0*/  @!P2 LEA.HI.X R13, R184, R0.reuse, R14, 0x1, P0 ;  /* 0x00000000b80da211 */ /* 0x080fe400000f0c0e */
[----:B------:R-:W-:-:S03]  /*1a1b0*/  @!P3 LEA.HI.X R5, R185, R0, R10, 0x1, P1 ;  /* 0x00000000b905b211 */ /* 0x000fc600008f0c0a */
[----:B------:R0:W-:Y:S04]  /*1a1c0*/  @!P2 ST.E.128 desc[UR56][R12.64], RZ ;  /* 0x000000ff0c00a985 */ /* 0x0001e8000c101d38 */
[----:B------:R0:W-:Y:S02]  /*1a1d0*/  @!P3 ST.E.128 desc[UR56][R4.64], RZ ;  /* 0x000000ff0400b985 */ /* 0x0001e4000c101d38 */
.L_x_667:
[----:B------:R-:W-:Y:S05]  /*1a1e0*/  BSYNC B1 ;  /* 0x0000000000017941 */ /* 0x000fea0003800000 */
.L_x_666:
[----:B0-----:R-:W-:Y:S01]  /*1a1f0*/  VIADD R0, R8, 0x60 ;  /* 0x0000006008007836 */ /* 0x001fe20000000000 */
[----:B----4-:R-:W4:Y:S04]  /*1a200*/  SHFL.IDX PT, R3, R3, 0x3, 0x181f ;  /* 0x00781f0003037f89 */ /* 0x010f2800000e0000 */
[----:B------:R-:W-:Y:S01]  /*1a210*/  ISETP.GE.AND P0, PT, R0, R11, PT ;  /* 0x0000000b0000720c */ /* 0x000fe20003f06270 */
[----:B------:R0:W0:-:S12]  /*1a220*/  SHFL.IDX PT, R4, R6, 0x3, 0x181f ;  /* 0x00781f0006047f89 */ /* 0x00001800000e0000 */
[----:B------:R-:W-:Y:S05]  /*1a230*/  @P0 BRA `(.L_x_656) ;  /* 0x0000000000240947 */ /* 0x000fea0003800000 */
[----:B------:R-:W-:Y:S02]  /*1a240*/  ULDC UR4, c[0x0][0xac8] ;  /* 0x0002b20000047ab9 */ /* 0x000fe40000000800 */
[----:B------:R-:W-:Y:S02]  /*1a250*/  ISETP.GE.AND P2, PT, R184, UR4, PT ;  /* 0x00000004b8007c0c */ /* 0x000fe4000bf46270 */
[----:B------:R-:W-:-:S11]  /*1a260*/  ISETP.GE.AND P3, PT, R185, UR4, PT ;  /* 0x00000004b9007c0c */ /* 0x000fd6000bf66270 */
[CC--:B0--3--:R-:W-:Y:S02]  /*1a270*/  @!P2 LEA R6, P0, R184.reuse, R4.reuse, 0x1 ;  /* 0x00000004b806a211 */ /* 0x0c9fe400078008ff */
[C---:B------:R-:W-:Y:S02]  /*1a280*/  @!P3 LEA R4, P1, R185.reuse, R4, 0x1 ;  /* 0x00000004b904b211 */ /* 0x040fe400078208ff */
[-C--:B----4-:R-:W-:Y:S02]  /*1a290*/  @!P2 LEA.HI.X R7, R184, R3.reuse, R14, 0x1, P0 ;  /* 0x00000003b807a211 */ /* 0x090fe400000f0c0e */
[----:B------:R-:W-:-:S03]  /*1a2a0*/  @!P3 LEA.HI.X R5, R185, R3, R10, 0x1, P1 ;  /* 0x00000003b905b211 */ /* 0x000fc600008f0c0a */
[----:B------:R0:W-:Y:S04]  /*1a2b0*/  @!P2 ST.E.128 desc[UR56][R6.64], RZ ;  /* 0x000000ff0600a985 */ /* 0x0001e8000c101d38 */
[----:B------:R0:W-:Y:S02]  /*1a2c0*/  @!P3 ST.E.128 desc[UR56][R4.64], RZ ;  /* 0x000000ff0400b985 */ /* 0x0001e4000c101d38 */
.L_x_656:
[----:B------:R-:W-:Y:S05]  /*1a2d0*/  BSYNC B0 ;  /* 0x0000000000007941 */ /* 0x000fea0003800000 */
.L_x_646:
[----:B------:R-:W-:Y:S02]  /*1a2e0*/  ULDC UR4, c[0x0][0xc3c] ;  /* 0x00030f0000047ab9 */ /* 0x000fe40000000800 */
[----:B--2---:R-:W-:-:S13]  /*1a2f0*/  ISETP.GE.AND P0, PT, R147, UR4, PT ;  /* 0x0000000493007c0c */ /* 0x004fda000bf06270 */
[----:B------:R-:W-:Y:S05]  /*1a300*/  @!P0 BRA `(.L_x_668) ;  /* 0xfffffe70008c8947 */ /* 0x000fea000383ffff */
[----:B------:R-:W-:Y:S05]  /*1a310*/  BRA `(.L_x_446) ;  /* 0x0000007000487947 */ /* 0x000fea0003800000 */
.L_x_444:
[----:B------:R-:W-:-:S08]  /*1a320*/  NOP ;  /* 0x0000000000007918 */ /* 0x000fd00000000000 */
[----:B------:R-:W0:-:S00]  /*1a330*/  USETMAXREG.DEALLOC.CTAPOOL 0x28 ;  /* 0x00000028000079c8 */ /* 0x000e0000080e0500 */
[----:B0-----:R-:W2:Y:S01]  /*1a340*/  LDL.LU R3, [R1+0x38] ;  /* 0x0000380001037983 */ /* 0x001ea20000300800 */
[----:B------:R-:W-:Y:S01]  /*1a350*/  LOP3.LUT R2, R2, 0x3, RZ, 0xc0, !PT ;  /* 0x0000000302027812 */ /* 0x000fe200078ec0ff */
[----:B------:R-:W-:-:S05]  /*1a360*/  IMAD.MOV.U32 R6, RZ, RZ, RZ ;  /* 0x000000ffff067224 */ /* 0x000fca00078e00ff */
[----:B------:R-:W0:Y:S02]  /*1a370*/  SHFL.IDX PT, R2, R2, RZ, 0x1f ;  /* 0x00001fff02027589 */ /* 0x000e2400000e0000 */
[----:B0-----:R-:W-:Y:S02]  /*1a380*/  ISETP.NE.AND P0, PT, R2, RZ, PT ;  /* 0x000000ff0200720c */ /* 0x001fe40003f05270 */
[----:B--2---:R-:W-:-:S11]  /*1a390*/  LOP3.LUT R3, R3, 0xffffffdf, RZ, 0xc0, !PT ;  /* 0xffffffdf03037812 */ /* 0x004fd600078ec0ff */
[----:B------:R-:W-:-:S05]  /*1a3a0*/  @P0 LOP3.LUT R3, R3, 0x20, RZ, 0xfc, !PT ;  /* 0x0000002003030812 */ /* 0x000fca00078efcff */
[----:B------:R0:W-:Y:S01]  /*1a3b0*/  STL [R1+0x38], R3 ;  /* 0x0000380301007387 */ /* 0x0001e20000100800 */
[----:B------:R-:W-:Y:S05]  /*1a3c0*/  @!P0 BRA `(.L_x_669) ;  /* 0x00000000001c8947 */ /* 0x000fea0003800000 */
[----:B------:R-:W1:Y:S08]  /*1a3d0*/  S2UR UR5, SR_CgaCtaId ;  /* 0x00000000000579c3 */ /* 0x000e700000008800 */
[----:B------:R-:W-:Y:S06]  /*1a3e0*/  BAR.SYNC.DEFER_BLOCKING 0x5, 0x180 ;  /* 0x0146000000007b1d */ /* 0x000fec0000010000 */
[----:B------:R-:W-:-:S02]  /*1a3f0*/  UMOV UR4, 0x400 ;  /* 0x0000040000047882 */ /* 0x000fc40000000000 */
[----:B-1----:R-:W-:-:S09]  /*1a400*/  ULEA UR4, UR5, UR4, 0x18 ;  /* 0x0000000405047291 */ /* 0x002fd2000f8ec03f */
[----:B------:R-:W1:Y:S01]  /*1a410*/  LDS.128 R16, [UR4+0x2a8d0] ;  /* 0x02a8d004ff107984 */ /* 0x000e620008000c00 */
[----:B------:R-:W-:Y:S06]  /*1a420*/  BAR.ARV 0x4, 0x180 ;  /* 0x0106000000007b1d */ /* 0x000fec0000002000 */
[----:B------:R-:W-:Y:S05]  /*1a430*/  BRA `(.L_x_670) ;  /* 0x0000000800947947 */ /* 0x000fea0003800000 */
.L_x_669:
[----:B------:R-:W-:Y:S01]  /*1a440*/  LOP3.LUT R7, R0, 0x1f, RZ, 0xc0, !PT ;  /* 0x0000001f00077812 */ /* 0x000fe200078ec0ff */
[----:B------:R-:W-:Y:S01]  /*1a450*/  ULDC UR4, c[0x0][0xc3c] ;  /* 0x00030f0000047ab9 */ /* 0x000fe20000000800 */
[----:B------:R-:W-:Y:S01]  /*1a460*/  IMAD.MOV.U32 R9, RZ, RZ, RZ ;  /* 0x000000ffff097224 */ /* 0x000fe200078e00ff */
[----:B------:R-:W1:Y:S01]  /*1a470*/  S2UR UR6, SR_CTAID.X ;  /* 0x00000000000679c3 */ /* 0x000e620000002500 */
[----:B------:R-:W-:Y:S01]  /*1a480*/  ISETP.NE.AND P0, PT, R7, 0x1f, PT ;  /* 0x0000001f0700780c */ /* 0x000fe20003f05270 */
[----:B------:R-:W-:-:S03]  /*1a490*/  ULDC UR5, c[0x0][0xc38] ;  /* 0x00030e0000057ab9 */ /* 0x000fc60000000800 */
[----:B------:R-:W-:-:S13]  /*1a4a0*/  ISETP.GE.OR P1, PT, R7, UR4, !P0 ;  /* 0x0000000407007c0c */ /* 0x000fda000c726670 */
[----:B------:R-:W2:Y:S08]  /*1a4b0*/  @!P1 LDC.64 R4, c[0x0][0xc80] ;  /* 0x00032000ff049b82 */ /* 0x000eb00000000a00 */
[----:B0-----:R-:W0:Y:S01]  /*1a4c0*/  @!P1 LDC.64 R2, c[0x0][0xc78] ;  /* 0x00031e00ff029b82 */ /* 0x001e220000000a00 */
[----:B--2---:R-:W-:-:S05]  /*1a4d0*/  @!P1 IMAD.WIDE.U32 R4, R7, 0x4, R4 ;  /* 0x0000000407049825 */ /* 0x004fca00078e0004 */
[----:B------:R-:W2:Y:S01]  /*1a4e0*/  @!P1 LDG.E R6, desc[UR56][R4.64] ;  /* 0x0000003804069981 */ /* 0x000ea2000c1e1900 */
[----:B0-----:R-:W-:-:S05]  /*1a4f0*/  @!P1 IMAD.WIDE.U32 R2, R7, 0x4, R2 ;  /* 0x0000000407029825 */ /* 0x001fca00078e0002 */
[----:B------:R-:W2:Y:S01]  /*1a500*/  @!P1 LDG.E R9, desc[UR56][R2.64] ;  /* 0x0000003802099981 */ /* 0x000ea2000c1e1900 */
[C---:B------:R-:W-:Y:S02]  /*1a510*/  ISETP.NE.AND P1, PT, R7.reuse, RZ, PT ;  /* 0x000000ff0700720c */ /* 0x040fe40003f25270 */
[C---:B------:R-:W-:Y:S02]  /*1a520*/  ISETP.GE.U32.AND P2, PT, R7.reuse, 0x2, PT ;  /* 0x000000020700780c */ /* 0x040fe40003f46070 */
[C---:B------:R-:W-:Y:S02]  /*1a530*/  ISETP.GE.U32.AND P3, PT, R7.reuse, 0x4, PT ;  /* 0x000000040700780c */ /* 0x040fe40003f66070 */
[C---:B------:R-:W-:Y:S02]  /*1a540*/  ISETP.GE.U32.AND P4, PT, R7.reuse, 0x8, PT ;  /* 0x000000080700780c */ /* 0x040fe40003f86070 */
[----:B------:R-:W-:Y:S01]  /*1a550*/  ISETP.GE.U32.AND P5, PT, R7, 0x10, PT ;  /* 0x000000100700780c */ /* 0x000fe20003fa6070 */
[----:B------:R-:W-:Y:S01]  /*1a560*/  UMOV UR4, URZ ;  /* 0x0000003f00047c82 */ /* 0x000fe20008000000 */
        /* <DEDUP_REMOVED lines=24> */
.L_x_673:
[----:B------:R-:W0:Y:S01]  /*1a6f0*/  LDC R2, c[0x0][0xc3c] ;  /* 0x00030f00ff027b82 */ /* 0x000e220000000800 */
[----:B------:R-:W-:Y:S01]  /*1a700*/  UIADD3 UR4, UR4, 0x1f, URZ ;  /* 0x0000001f04047890 */ /* 0x000fe2000fffe03f */
[----:B------:R-:W-:Y:S02]  /*1a710*/  ULDC UR7, c[0x0][0xc3c] ;  /* 0x00030f0000077ab9 */ /* 0x000fe40000000800 */
[----:B------:R-:W-:-:S03]  /*1a720*/  IMAD.U32 R19, RZ, RZ, UR7 ;  /* 0x00000007ff137e24 */ /* 0x000fc6000f8e00ff */
[----:B0-----:R-:W-:-:S13]  /*1a730*/  ISETP.LE.AND P6, PT, R2, UR4, PT ;  /* 0x0000000402007c0c */ /* 0x001fda000bfc3270 */
[----:B------:R-:W-:Y:S05]  /*1a740*/  @P6 BRA `(.L_x_672) ;  /* 0x0000000400ac6947 */ /* 0x000fea0003800000 */
[----:B------:R-:W-:Y:S02]  /*1a750*/  VIADD R9, R7, UR4 ;  /* 0x0000000407097c36 */ /* 0x000fe40008000000 */
[----:B------:R-:W-:-:S03]  /*1a760*/  IMAD.MOV.U32 R6, RZ, RZ, RZ ;  /* 0x000000ffff067224 */ /* 0x000fc600078e00ff */
[----:B------:R-:W-:-:S13]  /*1a770*/  ISETP.GE.OR P6, PT, R9, R2, !P0 ;  /* 0x000000020900720c */ /* 0x000fda00047c6670 */
[----:B------:R-:W0:Y:S08]  /*1a780*/  @!P6 LDC.64 R4, c[0x0][0xc80] ;  /* 0x00032000ff04eb82 */ /* 0x000e300000000a00 */
[----:B------:R-:W1:Y:S01]  /*1a790*/  @!P6 LDC.64 R2, c[0x0][0xc78] ;  /* 0x00031e00ff02eb82 */ /* 0x000e620000000a00 */
[----:B0-----:R-:W-:-:S05]  /*1a7a0*/  @!P6 IMAD.WIDE R4, R9, 0x4, R4 ;  /* 0x000000040904e825 */ /* 0x001fca00078e0204 */
[----:B------:R-:W2:Y:S01]  /*1a7b0*/  @!P6 LDG.E R6, desc[UR56][R4.64] ;  /* 0x000000380406e981 */ /* 0x000ea2000c1e1900 */
[----:B-1----:R-:W-:-:S04]  /*1a7c0*/  @!P6 IMAD.WIDE R2, R9, 0x4, R2 ;  /* 0x000000040902e825 */ /* 0x002fc800078e0202 */
[----:B------:R-:W-:-:S06]  /*1a7d0*/  IMAD.MOV.U32 R9, RZ, RZ, RZ ;  /* 0x000000ffff097224 */ /* 0x000fcc00078e00ff */
        /* <DEDUP_REMOVED lines=22> */
.L_x_671:
[----:B------:R-:W-:Y:S02]  /*1a940*/  IMAD.IADD R11, R8, 0x1, -R3 ;  /* 0x00000001080b7824 */ /* 0x000fe400078e0a03 */
[----:B------:R-:W-:Y:S02]  /*1a950*/  IMAD.MOV.U32 R16, RZ, RZ, RZ ;  /* 0x000000ffff107224 */ /* 0x000fe400078e00ff */
        /* <DEDUP_REMOVED lines=16> */
.L_x_674:
[----:B-1----:R-:W-:Y:S01]  /*1aa60*/  IMAD R16, R16, UR5, R11 ;  /* 0x0000000510107c24 */ /* 0x002fe2000f8e020b */
[----:B0-----:R-:W-:Y:S01]  /*1aa70*/  IABS R5, R9 ;  /* 0x0000000900057213 */ /* 0x001fe20000000000 */
[----:B------:R-:W-:Y:S01]  /*1aa80*/  IMAD.MOV.U32 R11, RZ, RZ, R12 ;  /* 0x000000ffff0b7224 */ /* 0x000fe200078e000c */
[----:B------:R-:W-:Y:S01]  /*1aa90*/  IABS R12, R6 ;  /* 0x00000006000c7213 */ /* 0x000fe20000000000 */
[----:B------:R-:W-:Y:S01]  /*1aaa0*/  IMAD.MOV.U32 R2, RZ, RZ, RZ ;  /* 0x000000ffff027224 */ /* 0x000fe200078e00ff */
[----:B------:R-:W-:Y:S01]  /*1aab0*/  IADD3 R17, -R16, UR6, RZ ;  /* 0x0000000610117c10 */ /* 0x000fe2000fffe1ff */
[----:B------:R-:W-:Y:S01]  /*1aac0*/  IMAD R11, R11, R4, RZ ;  /* 0x000000040b0b7224 */ /* 0x000fe200078e02ff */
[----:B------:R-:W0:Y:S01]  /*1aad0*/  I2F.RP R8, R5 ;  /* 0x0000000500087306 */ /* 0x000e220000209400 */
[----:B------:R-:W-:Y:S01]  /*1aae0*/  IMAD.MOV R12, RZ, RZ, -R12 ;  /* 0x000000ffff0c7224 */ /* 0x000fe200078e0a0c */
[----:B------:R-:W-:Y:S01]  /*1aaf0*/  IABS R10, R17 ;  /* 0x00000011000a7213 */ /* 0x000fe20000000000 */
[----:B------:R-:W-:-:S04]  /*1ab00*/  IMAD.HI.U32 R2, R3, R11, R2 ;  /* 0x0000000b03027227 */ /* 0x000fc800078e0002 */
[----:B------:R-:W-:Y:S01]  /*1ab10*/  IMAD.MOV.U32 R3, RZ, RZ, R10 ;  /* 0x000000ffff037224 */ /* 0x000fe200078e000a */
[----:B------:R-:W-:Y:S01]  /*1ab20*/  MOV R10, R12 ;  /* 0x0000000c000a7202 */ /* 0x000fe20000000f00 */
[----:B------:R-:W-:Y:S02]  /*1ab30*/  VIADD R19, R19, UR4 ;  /* 0x0000000413137c36 */ /* 0x000fe40008000000 */
[----:B------:R-:W-:-:S04]  /*1ab40*/  IMAD.HI.U32 R2, R2, R3, RZ ;  /* 0x0000000302027227 */ /* 0x000fc800078e00ff */
[----:B------:R-:W-:Y:S01]  /*1ab50*/  IMAD R3, R2, R10, R3 ;  /* 0x0000000a02037224 */ /* 0x000fe200078e0203 */
[----:B0-----:R-:W0:Y:S04]  /*1ab60*/  MUFU.RCP R8, R8 ;  /* 0x0000000800087308 */ /* 0x001e280000001000 */
[----:B------:R-:W-:-:S13]  /*1ab70*/  ISETP.GT.U32.AND P1, PT, R4, R3, PT ;  /* 0x000000030400720c */ /* 0x000fda0003f24070 */
[----:B------:R-:W-:Y:S02]  /*1ab80*/  @!P1 IMAD.IADD R3, R3, 0x1, -R4 ;  /* 0x0000000103039824 */ /* 0x000fe400078e0a04 */
[----:B0-----:R-:W-:Y:S02]  /*1ab90*/  VIADD R10, R8, 0xffffffe ;  /* 0x0ffffffe080a7836 */ /* 0x001fe40000000000 */
[----:B------:R-:W-:Y:S01]  /*1aba0*/  @!P1 VIADD R2, R2, 0x1 ;  /* 0x0000000102029836 */ /* 0x000fe20000000000 */
[----:B------:R-:W-:Y:S02]  /*1abb0*/  ISETP.GE.U32.AND P0, PT, R3, R4, PT ;  /* 0x000000040300720c */ /* 0x000fe40003f06070 */
[----:B------:R-:W-:Y:S01]  /*1abc0*/  LOP3.LUT R4, R17, R6, RZ, 0x3c, !PT ;  /* 0x0000000611047212 */ /* 0x000fe200078e3cff */
[----:B------:R0:W1:Y:S01]  /*1abd0*/  F2I.FTZ.U32.TRUNC.NTZ R3, R10 ;  /* 0x0000000a00037305 */ /* 0x000062000021f000 */
[----:B------:R-:W-:Y:S02]  /*1abe0*/  ISETP.NE.AND P1, PT, R6, RZ, PT ;  /* 0x000000ff0600720c */ /* 0x000fe40003f25270 */
[----:B------:R-:W-:-:S02]  /*1abf0*/  ISETP.GE.AND P2, PT, R4, RZ, PT ;  /* 0x000000ff0400720c */ /* 0x000fc40003f46270 */
[----:B0-----:R-:W-:-:S05]  /*1ac00*/  IABS R10, R9 ;  /* 0x00000009000a7213 */ /* 0x001fca0000000000 */
[----:B------:R-:W-:-:S04]  /*1ac10*/  @P0 VIADD R2, R2, 0x1 ;  /* 0x0000000102020836 */ /* 0x000fc80000000000 */
[----:B------:R-:W-:Y:S02]  /*1ac20*/  IMAD.MOV.U32 R8, RZ, RZ, R2 ;  /* 0x000000ffff087224 */ /* 0x000fe400078e0002 */
[----:B-1----:R-:W-:Y:S02]  /*1ac30*/  IMAD.MOV R2, RZ, RZ, -R3 ;  /* 0x000000ffff027224 */ /* 0x002fe400078e0a03 */
[----:B------:R-:W-:Y:S01]  /*1ac40*/  @!P2 IMAD.MOV R8, RZ, RZ, -R8 ;  /* 0x000000ffff08a224 */ /* 0x000fe200078e0a08 */
[----:B------:R-:W-:Y:S01]  /*1ac50*/  @!P1 LOP3.LUT R8, RZ, R6, RZ, 0x33, !PT ;  /* 0x00000006ff089212 */ /* 0x000fe200078e33ff */
[----:B------:R-:W-:Y:S02]  /*1ac60*/  IMAD R11, R2, R5, RZ ;  /* 0x00000005020b7224 */ /* 0x000fe400078e02ff */
[----:B------:R-:W-:Y:S01]  /*1ac70*/  IMAD.MOV.U32 R2, RZ, RZ, RZ ;  /* 0x000000ffff027224 */ /* 0x000fe200078e00ff */
[----:B------:R-:W-:Y:S01]  /*1ac80*/  IABS R4, R8 ;  /* 0x0000000800047213 */ /* 0x000fe20000000000 */
[----:B------:R-:W-:-:S02]  /*1ac90*/  IMAD.MOV R10, RZ, RZ, -R10 ;  /* 0x000000ffff0a7224 */ /* 0x000fc400078e0a0a */
[----:B------:R-:W-:-:S04]  /*1aca0*/  IMAD.HI.U32 R2, R3, R11, R2 ;  /* 0x0000000b03027227 */ /* 0x000fc800078e0002 */
[----:B------:R-:W-:Y:S02]  /*1acb0*/  IMAD.MOV.U32 R3, RZ, RZ, R4 ;  /* 0x000000ffff037224 */ /* 0x000fe400078e0004 */
[----:B------:R-:W-:Y:S02]  /*1acc0*/  IMAD.MOV.U32 R4, RZ, RZ, R10 ;  /* 0x000000ffff047224 */ /* 0x000fe400078e000a */
[----:B------:R-:W-:-:S04]  /*1acd0*/  IMAD.HI.U32 R2, R2, R3, RZ ;  /* 0x0000000302027227 */ /* 0x000fc800078e00ff */
[----:B------:R-:W-:Y:S01]  /*1ace0*/  IMAD R4, R2, R4, R3 ;  /* 0x0000000402047224 */ /* 0x000fe200078e0203 */
[----:B------:R-:W-:Y:S01]  /*1acf0*/  LOP3.LUT R3, R8, R9, RZ, 0x3c, !PT ;  /* 0x0000000908037212 */ /* 0x000fe200078e3cff */
[----:B------:R-:W-:-:S03]  /*1ad00*/  IMAD R6, R6, R8, RZ ;  /* 0x0000000806067224 */ /* 0x000fc600078e02ff */
[----:B------:R-:W-:Y:S01]  /*1ad10*/  ISETP.GT.U32.AND P1, PT, R5, R4, PT ;  /* 0x000000040500720c */ /* 0x000fe20003f24070 */
[----:B------:R-:W-:Y:S01]  /*1ad20*/  IMAD.IADD R17, R17, 0x1, -R6 ;  /* 0x0000000111117824 */ /* 0x000fe200078e0a06 */
[----:B------:R-:W-:-:S11]  /*1ad30*/  ISETP.GE.AND P2, PT, R3, RZ, PT ;  /* 0x000000ff0300720c */ /* 0x000fd60003f46270 */
[-C--:B------:R-:W-:Y:S01]  /*1ad40*/  @!P1 IADD3 R4, R4, -R5.reuse, RZ ;  /* 0x8000000504049210 */ /* 0x080fe20007ffe0ff */
[----:B------:R-:W-:Y:S01]  /*1ad50*/  @!P1 VIADD R2, R2, 0x1 ;  /* 0x0000000102029836 */ /* 0x000fe20000000000 */
[----:B------:R-:W-:Y:S02]  /*1ad60*/  ISETP.NE.AND P1, PT, R9, RZ, PT ;  /* 0x000000ff0900720c */ /* 0x000fe40003f25270 */
[----:B------:R-:W-:-:S13]  /*1ad70*/  ISETP.GE.U32.AND P0, PT, R4, R5, PT ;  /* 0x000000050400720c */ /* 0x000fda0003f06070 */
[----:B------:R-:W-:-:S04]  /*1ad80*/  @P0 VIADD R2, R2, 0x1 ;  /* 0x0000000102020836 */ /* 0x000fc80000000000 */
[----:B------:R-:W-:Y:S01]  /*1ad90*/  @!P2 IMAD.MOV R2, RZ, RZ, -R2 ;  /* 0x000000ffff02a224 */ /* 0x000fe200078e0a02 */
[----:B------:R-:W-:-:S05]  /*1ada0*/  @!P1 LOP3.LUT R2, RZ, R9, RZ, 0x33, !PT ;  /* 0x00000009ff029212 */ /* 0x000fca00078e33ff */
[----:B------:R-:W-:-:S04]  /*1adb0*/  IMAD.MOV R18, RZ, RZ, -R2 ;  /* 0x000000ffff127224 */ /* 0x000fc800078e0a02 */
[C---:B------:R-:W-:Y:S02]  /*1adc0*/  IMAD R18, R9.reuse, R18, R8 ;  /* 0x0000001209127224 */ /* 0x040fe400078e0208 */
[----:B------:R-:W-:-:S04]  /*1add0*/  IMAD R9, R9, 0x1000000, R2 ;  /* 0x0100000009097824 */ /* 0x000fc800078e0202 */
[----:B------:R-:W-:Y:S01]  /*1ade0*/  IMAD R18, R18, 0x10000, R9 ;  /* 0x0001000012127824 */ /* 0x000fe200078e0209 */
[----:B------:R-:W-:Y:S06]  /*1adf0*/  BRA `(.L_x_675) ;  /* 0x00000000000c7947 */ /* 0x000fec0003800000 */
.L_x_672:
[----:B------:R-:W-:Y:S02]  /*1ae00*/  IMAD.MOV.U32 R17, RZ, RZ, RZ ;  /* 0x000000ffff117224 */ /* 0x000fe400078e00ff */
[----:B------:R-:W-:Y:S02]  /*1ae10*/  IMAD.U32 R16, RZ, RZ, UR6 ;  /* 0x00000006ff107e24 */ /* 0x000fe4000f8e00ff */
[----:B------:R-:W-:-:S07]  /*1ae20*/  IMAD.MOV.U32 R18, RZ, RZ, RZ ;  /* 0x000000ffff127224 */ /* 0x000fce00078e00ff */
.L_x_675:
[----:B------:R-:W-:-:S13]  /*1ae30*/  ISETP.NE.AND P0, PT, R7, RZ, PT ;  /* 0x000000ff0700720c */ /* 0x000fda0003f05270 */
[----:B------:R-:W0:Y:S01]  /*1ae40*/  @!P0 S2R R3, SR_CgaCtaId ;  /* 0x0000000000038919 */ /* 0x000e220000008800 */
[----:B------:R-:W-:-:S04]  /*1ae50*/  @!P0 MOV R2, 0x400 ;  /* 0x0000040000028802 */ /* 0x000fc80000000f00 */
[----:B0-----:R-:W-:-:S05]  /*1ae60*/  @!P0 LEA R2, R3, R2, 0x18 ;  /* 0x0000000203028211 */ /* 0x001fca00078ec0ff */
[----:B------:R0:W-:Y:S01]  /*1ae70*/  @!P0 STS.128 [R2+0x2a8d0], R16 ;  /* 0x02a8d01002008388 */ /* 0x0001e20000000c00 */
[----:B------:R-:W-:Y:S06]  /*1ae80*/  BAR.ARV 0x5, 0x180 ;  /* 0x0146000000007b1d */ /* 0x000fec0000002000 */
.L_x_670:
[----:B------:R2:W-:Y:S01]  /*1ae90*/  STL [R1+0x20], RZ ;  /* 0x000020ff01007387 */ /* 0x0005e20000100800 */
[----:B------:R-:W-:Y:S01]  /*1aea0*/  ULDC UR4, c[0x0][0xc3c] ;  /* 0x00030f0000047ab9 */ /* 0x000fe20000000800 */
[----:B------:R-:W-:Y:S01]  /*1aeb0*/  MOV R28, 0x1 ;  /* 0x00000001001c7802 */ /* 0x000fe20000000f00 */
[----:B------:R-:W-:Y:S01]  /*1aec0*/  IMAD.MOV.U32 R27, RZ, RZ, RZ ;  /* 0x000000ffff1b7224 */ /* 0x000fe200078e00ff */
[----:B-1----:R-:W-:-:S13]  /*1aed0*/  ISETP.GE.AND P0, PT, R19, UR4, PT ;  /* 0x0000000413007c0c */ /* 0x002fda000bf06270 */
[----:B--2---:R-:W-:Y:S05]  /*1aee0*/  @P0 BRA `(.L_x_676) ;  /* 0x0000006000780947 */ /* 0x004fea0003800000 */
[----:B------:R-:W1:Y:S01]  /*1aef0*/  S2UR UR5, SR_CgaCtaId ;  /* 0x00000000000579c3 */ /* 0x000e620000008800 */
[----:B------:R2:W-:Y:S01]  /*1af00*/  STL [R1+0x20], RZ ;  /* 0x000020ff01007387 */ /* 0x0005e20000100800 */
[C---:B0-----:R-:W-:Y:S01]  /*1af10*/  IMAD.SHL.U32 R2, R0.reuse, 0x8, RZ ;  /* 0x0000000800027824 */ /* 0x041fe200078e00ff */
[----:B------:R-:W-:Y:S01]  /*1af20*/  LOP3.LUT R5, R0, 0x7f, RZ, 0xc0, !PT ;  /* 0x0000007f00057812 */ /* 0x000fe200078ec0ff */
[----:B------:R-:W-:Y:S01]  /*1af30*/  UMOV UR4, 0x400 ;  /* 0x0000040000047882 */ /* 0x000fe20000000000 */
[----:B------:R-:W-:Y:S01]  /*1af40*/  BSSY B8, `(.L_x_676) ;  /* 0x0000618000087945 */ /* 0x000fe20003800000 */
[----:B------:R-:W-:Y:S01]  /*1af50*/  IMAD.MOV.U32 R30, RZ, RZ, 0x1 ;  /* 0x00000001ff1e7424 */ /* 0x000fe200078e00ff */
[C---:B------:R-:W-:Y:S01]  /*1af60*/  LOP3.LUT R3, R2.reuse, 0x1f8, RZ, 0xc0, !PT ;  /* 0x000001f802037812 */ /* 0x040fe200078ec0ff */
[----:B------:R-:W-:Y:S01]  /*1af70*/  IMAD.SHL.U32 R33, R5, 0x8, RZ ;  /* 0x0000000805217824 */ /* 0x000fe200078e00ff */
[----:B------:R-:W-:Y:S01]  /*1af80*/  LOP3.LUT R2, R2, 0x38, RZ, 0xc0, !PT ;  /* 0x0000003802027812 */ /* 0x000fe200078ec0ff */
[----:B------:R-:W-:Y:S01]  /*1af90*/  IMAD.MOV.U32 R25, RZ, RZ, RZ ;  /* 0x000000ffff197224 */ /* 0x000fe200078e00ff */
[----:B------:R-:W-:Y:S01]  /*1afa0*/  LOP3.LUT R4, R3, 0x38, R0, 0x78, !PT ;  /* 0x0000003803047812 */ /* 0x000fe200078e7800 */
[----:B------:R-:W-:Y:S01]  /*1afb0*/  IMAD.SHL.U32 R0, R0, 0x10, RZ ;  /* 0x0000001000007824 */ /* 0x000fe200078e00ff */
[----:B------:R-:W-:Y:S01]  /*1afc0*/  SHF.R.U32.HI R3, RZ, 0x3, R5 ;  /* 0x00000003ff037819 */ /* 0x000fe20000011605 */
[----:B------:R-:W-:Y:S01]  /*1afd0*/  IMAD.MOV.U32 R27, RZ, RZ, RZ ;  /* 0x000000ffff1b7224 */ /* 0x000fe200078e00ff */
[----:B------:R-:W-:Y:S01]  /*1afe0*/  LOP3.LUT R33, R4, 0x200, R33, 0xf8, !PT ;  /* 0x0000020004217812 */ /* 0x000fe200078ef821 */
[----:B------:R-:W-:Y:S01]  /*1aff0*/  IMAD.MOV.U32 R28, RZ, RZ, 0x1 ;  /* 0x00000001ff1c7424 */ /* 0x000fe200078e00ff */
[----:B------:R-:W-:Y:S01]  /*1b000*/  LOP3.LUT R4, R3, 0x70, R0, 0xf8, !PT ;  /* 0x0000007003047812 */ /* 0x000fe200078ef800 */
[----:B------:R-:W-:Y:S01]  /*1b010*/  ULOP3.LUT UR39, UR60, 0x2, URZ, 0xfc, !UPT ;  /* 0x000000023c277892 */ /* 0x000fe2000f8efc3f */
[C---:B------:R-:W-:Y:S01]  /*1b020*/  LOP3.LUT R3, R2.reuse, 0x40, RZ, 0xfc, !PT ;  /* 0x0000004002037812 */ /* 0x040fe200078efcff */
[----:B------:R-:W-:Y:S01]  /*1b030*/  ULDC.64 UR36, c[0x0][0x198] ;  /* 0x0000660000247ab9 */ /* 0x000fe20000000a00 */
[----:B------:R-:W-:Y:S01]  /*1b040*/  LOP3.LUT R0, R2, 0x80, RZ, 0xfc, !PT ;  /* 0x0000008002007812 */ /* 0x000fe200078efcff */
[----:B------:R-:W-:Y:S01]  /*1b050*/  ULDC UR38, c[0x0][0xc] ;  /* 0x0000030000267ab9 */ /* 0x000fe20000000800 */
[----:B-1----:R-:W-:-:S06]  /*1b060*/  ULEA UR4, UR5, UR4, 0x18 ;  /* 0x0000000405047291 */ /* 0x002fcc000f8ec03f */
[----:B------:R-:W-:-:S04]  /*1b070*/  IMAD.U32 R22, RZ, RZ, UR4 ;  /* 0x00000004ff167e24 */ /* 0x000fc8000f8e00ff */
[----:B--2---:R-:W-:-:S07]  /*1b080*/  IMAD R35, R33, 0x2, R22 ;  /* 0x0000000221237824 */ /* 0x004fce00078e0216 */
.L_x_779:
[----:B0-----:R-:W0:Y:S02]  /*1b090*/  LDC.64 R2, c[0x0][0xc88] ;  /* 0x00032200ff027b82 */ /* 0x001e240000000a00 */
[----:B0-----:R-:W-:-:S05]  /*1b0a0*/  IMAD.WIDE R2, R19, 0x4, R2 ;  /* 0x0000000413027825 */ /* 0x001fca00078e0202 */
[----:B--2---:R-:W2:Y:S01]  /*1b0b0*/  LDG.E R31, desc[UR56][R2.64] ;  /* 0x00000038021f7981 */ /* 0x004ea2000c1e1900 */
[----:B------:R-:W-:Y:S05]  /*1b0c0*/  YIELD ;  /* 0x0000000000007946 */ /* 0x000fea0003800000 */
[----:B------:R-:W-:Y:S01]  /*1b0d0*/  ULDC.64 UR4, c[0x0][0xa28] ;  /* 0x00028a0000047ab9 */ /* 0x000fe20000000a00 */
[----:B------:R-:W-:Y:S01]  /*1b0e0*/  ULDC.64 UR8, c[0x0][0xa18] ;  /* 0x0002860000087ab9 */ /* 0x000fe20000000a00 */
[----:B------:R-:W-:Y:S01]  /*1b0f0*/  ISETP.NE.U32.AND P0, PT, RZ, UR4, PT ;  /* 0x00000004ff007c0c */ /* 0x000fe2000bf05070 */
[----:B------:R-:W-:Y:S01]  /*1b100*/  IMAD.MOV.U32 R11, RZ, RZ, RZ ;  /* 0x000000ffff0b7224 */ /* 0x000fe200078e00ff */
[----:B------:R-:W-:-:S02]  /*1b110*/  ULDC.64 UR6, c[0x0][0xa10] ;  /* 0x0002840000067ab9 */ /* 0x000fc40000000a00 */
[----:B------:R-:W-:Y:S02]  /*1b120*/  ISETP.NE.AND.EX P0, PT, RZ, UR5, PT, P0 ;  /* 0x00000005ff007c0c */ /* 0x000fe4000bf05300 */
[----:B------:R-:W-:-:S04]  /*1b130*/  ISETP.NE.U32.AND P2, PT, RZ, UR6, PT ;  /* 0x00000006ff007c0c */ /* 0x000fc8000bf45070 */
[----:B------:R-:W-:Y:S01]  /*1b140*/  ISETP.NE.AND.EX P2, PT, RZ, UR7, PT, P2 ;  /* 0x00000007ff007c0c */ /* 0x000fe2000bf45320 */
[----:B------:R-:W-:Y:S01]  /*1b150*/  IMAD.MOV.U32 R34, RZ, RZ, RZ ;  /* 0x000000ffff227224 */ /* 0x000fe200078e00ff */
[----:B--2---:R-:W-:-:S05]  /*1b160*/  SHF.R.S32.HI R0, RZ, 0x1f, R31 ;  /* 0x0000001fff007819 */ /* 0x004fca000001141f */
[C---:B------:R-:W-:Y:S02]  /*1b170*/  @P0 LEA R2, P1, R31.reuse, UR4, 0x2 ;  /* 0x000000041f020c11 */ /* 0x040fe4000f8210ff */
[C---:B------:R-:W-:Y:S01]  /*1b180*/  SHF.L.U32 R23, R31.reuse, 0x2, RZ ;  /* 0x000000021f177819 */ /* 0x040fe200000006ff */
[----:B------:R0:W-:Y:S01]  /*1b190*/  STL [R1+0x10], R0 ;  /* 0x0000100001007387 */ /* 0x0001e20000100800 */
[C-C-:B------:R-:W-:Y:S01]  /*1b1a0*/  @P0 LEA.HI.X R3, R31.reuse, UR5, R0.reuse, 0x2, P1 ;  /* 0x000000051f030c11 */ /* 0x140fe200088f1400 */
[----:B------:R-:W-:Y:S01]  /*1b1b0*/  ULDC.64 UR4, c[0x0][0xa00] ;  /* 0x0002800000047ab9 */ /* 0x000fe20000000a00 */
[----:B------:R-:W-:Y:S02]  /*1b1c0*/  ISETP.NE.U32.AND P1, PT, RZ, UR8, PT ;  /* 0x00000008ff007c0c */ /* 0x000fe4000bf25070 */
[----:B------:R-:W-:Y:S01]  /*1b1d0*/  SHF.L.U64.HI R24, R31, 0x2, R0 ;  /* 0x000000021f187819 */ /* 0x000fe20000010200 */
[----:B-1----:R1:W2:Y:S01]  /*1b1e0*/  @P0 LDG.E R11, desc[UR56][R2.64] ;  /* 0x00000038020b0981 */ /* 0x0022a2000c1e1900 */
[----:B------:R-:W-:-:S02]  /*1b1f0*/  ISETP.NE.AND.EX P1, PT, RZ, UR9, PT, P1 ;  /* 0x00000009ff007c0c */ /* 0x000fc4000bf25310 */
[----:B------:R-:W-:Y:S01]  /*1b200*/  ISETP.NE.U32.AND P0, PT, RZ, UR4, PT ;  /* 0x00000004ff007c0c */ /* 0x000fe2000bf05070 */
[----:B0-----:R-:W-:Y:S01]  /*1b210*/  IMAD.MOV.U32 R0, RZ, RZ, RZ ;  /* 0x000000ffff007224 */ /* 0x001fe200078e00ff */
[C---:B------:R-:W-:Y:S02]  /*1b220*/  IADD3 R4, P4, R23.reuse, UR6, RZ ;  /* 0x0000000617047c10 */ /* 0x040fe4000ff9e0ff */
[----:B------:R-:W-:Y:S02]  /*1b230*/  ISETP.NE.AND.EX P0, PT, RZ, UR5, PT, P0 ;  /* 0x00000005ff007c0c */ /* 0x000fe4000bf05300 */
[C---:B------:R-:W-:Y:S02]  /*1b240*/  IADD3.X R5, R24.reuse, UR7, RZ, P4, !PT ;  /* 0x0000000718057c10 */ /* 0x040fe4000a7fe4ff */
[----:B-1----:R-:W-:Y:S01]  /*1b250*/  IADD3 R2, P3, R23, UR4, RZ ;  /* 0x0000000417027c10 */ /* 0x002fe2000ff7e0ff */
[----:B------:R-:W-:Y:S02]  /*1b260*/  ULDC UR4, c[0x0][0x288] ;  /* 0x0000a20000047ab9 */ /* 0x000fe40000000800 */
[----:B------:R-:W5:Y:S01]  /*1b270*/  @P2 LDG.E R0, desc[UR56][R4.64] ;  /* 0x0000003804002981 */ /* 0x000f62000c1e1900 */
[----:B------:R-:W-:-:S02]  /*1b280*/  IADD3.X R3, R24, UR5, RZ, P3, !PT ;  /* 0x0000000518037c10 */ /* 0x000fc40009ffe4ff */
[----:B------:R-:W-:Y:S01]  /*1b290*/  @P1 IADD3 R6, P3, R23, UR8, RZ ;  /* 0x0000000817061c10 */ /* 0x000fe2000ff7e0ff */
[----:B------:R-:W-:Y:S01]  /*1b2a0*/  IMAD.U32 R8, RZ, RZ, UR4 ;  /* 0x00000004ff087e24 */ /* 0x000fe2000f8e00ff */
[----:B------:R-:W-:Y:S01]  /*1b2b0*/  ULDC.64 UR4, c[0x0][0x418] ;  /* 0x0001060000047ab9 */ /* 0x000fe20000000a00 */
[----:B------:R-:W5:Y:S01]  /*1b2c0*/  @P0 LDG.E R34, desc[UR56][R2.64] ;  /* 0x0000003802220981 */ /* 0x000f62000c1e1900 */
[----:B------:R-:W-:-:S05]  /*1b2d0*/  @P1 IADD3.X R7, R24, UR9, RZ, P3, !PT ;  /* 0x0000000918071c10 */ /* 0x000fca0009ffe4ff */
[----:B------:R0:W3:Y:S01]  /*1b2e0*/  @P1 LDG.E R8, desc[UR56][R6.64] ;  /* 0x0000003806081981 */ /* 0x0000e2000c1e1900 */
[----:B------:R-:W-:-:S03]  /*1b2f0*/  UISETP.NE.U32.AND UP0, UPT, UR4, URZ, UPT ;  /* 0x0000003f0400728c */ /* 0x000fc6000bf05070 */
[----:B------:R-:W-:Y:S01]  /*1b300*/  ULDC UR4, c[0x0][0x424] ;  /* 0x0001090000047ab9 */ /* 0x000fe20000000800 */
[----:B------:R-:W-:-:S03]  /*1b310*/  UISETP.NE.AND.EX UP0, UPT, UR5, URZ, UPT, UP0 ;  /* 0x0000003f0500728c */ /* 0x000fc6000bf05300 */
[----:B------:R-:W-:Y:S01]  /*1b320*/  ULDC UR5, c[0x0][0x2f0] ;  /* 0x0000bc0000057ab9 */ /* 0x000fe20000000800 */
[----:B------:R-:W-:-:S04]  /*1b330*/  USEL UR4, UR4, 0x1, UP0 ;  /* 0x0000000104047887 */ /* 0x000fc80008000000 */
[----:B------:R-:W-:-:S03]  /*1b340*/  UIMAD UR4, UR4, UR5, URZ ;  /* 0x00000005040472a4 */ /* 0x000fc6000f8e023f */
[----:B------:R-:W-:Y:S02]  /*1b350*/  ULDC UR5, c[0x0][0x348] ;  /* 0x0000d20000057ab9 */ /* 0x000fe40000000800 */
[----:B0-----:R-:W-:Y:S01]  /*1b360*/  IMAD.U32 R6, RZ, RZ, UR5 ;  /* 0x00000005ff067e24 */ /* 0x001fe2000f8e00ff */
[----:B--2---:R-:W-:Y:S04]  /*1b370*/  STL [R1], R11 ;  /* 0x0000000b01007387 */ /* 0x004fe80000100800 */
[----:B---3--:R0:W-:Y:S02]  /*1b380*/  STL [R1+0x1c], R8 ;  /* 0x00001c0801007387 */ /* 0x0081e40000100800 */
[----:B0-----:R-:W-:Y:S01]  /*1b390*/  IMAD.U32 R8, RZ, RZ, UR4 ;  /* 0x00000004ff087e24 */ /* 0x001fe2000f8e00ff */
[----:B------:R-:W-:Y:S06]  /*1b3a0*/  @P1 BRA `(.L_x_677) ;  /* 0x0000000000141947 */ /* 0x000fec0003800000 */
[----:B------:R-:W-:Y:S05]  /*1b3b0*/  @!P0 BRA `(.L_x_677) ;  /* 0x0000000000108947 */ /* 0x000fea0003800000 */
[----:B------:R-:W2:Y:S04]  /*1b3c0*/  LDG.E R10, desc[UR56][R2.64] ;  /* 0x00000038020a7981 */ /* 0x000ea8000c1e1900 */
[----:B------:R-:W2:Y:S02]  /*1b3d0*/  LDG.E R7, desc[UR56][R2.64+0x4] ;  /* 0x0000043802077981 */ /* 0x000ea4000c1e1900 */
[----:B--2---:R-:W-:-:S05]  /*1b3e0*/  IMAD.IADD R2, R7, 0x1, -R10 ;  /* 0x0000000107027824 */ /* 0x004fca00078e0a0a */
[----:B------:R0:W-:Y:S02]  /*1b3f0*/  STL [R1+0x1c], R2 ;  /* 0x00001c0201007387 */ /* 0x0001e40000100800 */
.L_x_677:
[----:B------:R-:W-:Y:S01]  /*1b400*/  ULDC.64 UR4, c[0x0][0xa20] ;  /* 0x0002880000047ab9 */ /* 0x000fe20000000a00 */
[C---:B0-----:R-:W-:Y:S01]  /*1b410*/  LOP3.LUT R2, R18.reuse, 0xff000000, RZ, 0xc0, !PT ;  /* 0xff00000012027812 */ /* 0x041fe200078ec0ff */
[----:B------:R-:W-:Y:S01]  /*1b420*/  IMAD.MOV.U32 R32, RZ, RZ, R31 ;  /* 0x000000ffff207224 */ /* 0x000fe200078e001f */
[----:B------:R-:W-:Y:S02]  /*1b430*/  ISETP.NE.U32.AND P0, PT, RZ, UR4, PT ;  /* 0x00000004ff007c0c */ /* 0x000fe4000bf05070 */
[----:B------:R-:W-:Y:S02]  /*1b440*/  SHF.R.U32.HI R2, RZ, 0x8, R2 ;  /* 0x00000008ff027819 */ /* 0x000fe40000011602 */
[----:B------:R-:W-:Y:S02]  /*1b450*/  ISETP.NE.AND.EX P0, PT, RZ, UR5, PT, P0 ;  /* 0x00000005ff007c0c */ /* 0x000fe4000bf05300 */
[C---:B------:R-:W-:Y:S02]  /*1b460*/  LOP3.LUT R7, R18.reuse, 0xff0000, RZ, 0xc0, !PT ;  /* 0x00ff000012077812 */ /* 0x040fe400078ec0ff */
[----:B------:R-:W-:-:S02]  /*1b470*/  LOP3.LUT R18, R18, 0xffff, RZ, 0xc0, !PT ;  /* 0x0000ffff12127812 */ /* 0x000fc400078ec0ff */
[----:B------:R-:W-:-:S07]  /*1b480*/  LEA.HI R7, R7, R2, RZ, 0x10 ;  /* 0x0000000207077211 */ /* 0x000fce00078f80ff */
[----:B------:R-:W-:Y:S05]  /*1b490*/  @!P0 BRA `(.L_x_678) ;  /* 0x0000000000108947 */ /* 0x000fea0003800000 */
[----:B------:R-:W-:-:S04]  /*1b4a0*/  IADD3 R2, P0, R23, UR4, RZ ;  /* 0x0000000417027c10 */ /* 0x000fc8000ff1e0ff */
[----:B------:R-:W-:-:S05]  /*1b4b0*/  IADD3.X R3, R24, UR5, RZ, P0, !PT ;  /* 0x0000000518037c10 */ /* 0x000fca00087fe4ff */
[----:B------:R0:W5:Y:S01]  /*1b4c0*/  LDG.E R8, desc[UR56][R2.64] ;  /* 0x0000003802087981 */ /* 0x000162000c1e1900 */
[----:B------:R-:W-:Y:S05]  /*1b4d0*/  BRA `(.L_x_679) ;  /* 0x0000000000247947 */ /* 0x000fea0003800000 */
.L_x_678:
[----:B------:R-:W-:Y:S02]  /*1b4e0*/  ULDC.64 UR4, c[0x0][0xa08] ;  /* 0x0002820000047ab9 */ /* 0x000fe40000000a00 */
[----:B------:R-:W-:-:S04]  /*1b4f0*/  ISETP.NE.U32.AND P0, PT, RZ, UR4, PT ;  /* 0x00000004ff007c0c */ /* 0x000fc8000bf05070 */
[----:B------:R-:W-:-:S13]  /*1b500*/  ISETP.NE.AND.EX P0, PT, RZ, UR5, PT, P0 ;  /* 0x00000005ff007c0c */ /* 0x000fda000bf05300 */
[----:B------:R-:W-:Y:S05]  /*1b510*/  @!P0 BRA `(.L_x_679) ;  /* 0x0000000000148947 */ /* 0x000fea0003800000 */
[----:B------:R-:W0:Y:S02]  /*1b520*/  LDC.64 R2, c[0x0][0xa08] ;  /* 0x00028200ff027b82 */ /* 0x000e240000000a00 */
[----:B0-----:R-:W-:-:S05]  /*1b530*/  IMAD.WIDE R2, R32, 0x4, R2 ;  /* 0x0000000420027825 */ /* 0x001fca00078e0202 */
[----:B------:R-:W2:Y:S04]  /*1b540*/  LDG.E R8, desc[UR56][R2.64] ;  /* 0x0000003802087981 */ /* 0x000ea8000c1e1900 */
[----:B------:R-:W2:Y:S02]  /*1b550*/  LDG.E R9, desc[UR56][R2.64+0x4] ;  /* 0x0000043802097981 */ /* 0x000ea4000c1e1900 */
[----:B--2---:R-:W-:-:S07]  /*1b560*/  IMAD.IADD R8, R9, 0x1, -R8 ;  /* 0x0000000109087824 */ /* 0x004fce00078e0a08 */
.L_x_679:
[----:B0-----:R-:W2:Y:S04]  /*1b570*/  @P2 LDG.E R3, desc[UR56][R4.64] ;  /* 0x0000003804032981 */ /* 0x001ea8000c1e1900 */
[----:B------:R0:W2:Y:S01]  /*1b580*/  @P2 LDG.E R2, desc[UR56][R4.64+0x4] ;  /* 0x0000043804022981 */ /* 0x0000a2000c1e1900 */
[----:B-----5:R-:W-:Y:S01]  /*1b590*/  IMAD.IADD R8, R8, 0x1, -R11 ;  /* 0x0000000108087824 */ /* 0x020fe200078e0a0b */
[----:B------:R-:W-:Y:S01]  /*1b5a0*/  BSSY B0, `(.L_x_680) ;  /* 0x0000029000007945 */ /* 0x000fe20003800000 */
[----:B------:R-:W-:Y:S02]  /*1b5b0*/  LOP3.LUT R37, R7, 0xff, RZ, 0xc0, !PT ;  /* 0x000000ff07257812 */ /* 0x000fe400078ec0ff */
[----:B0-----:R-:W-:Y:S01]  /*1b5c0*/  SHF.R.U32.HI R5, RZ, 0x10, R7 ;  /* 0x00000010ff057819 */ /* 0x001fe20000011607 */
[----:B--2---:R-:W-:-:S04]  /*1b5d0*/  @P2 IMAD.IADD R6, R2, 0x1, -R3 ;  /* 0x0000000102062824 */ /* 0x004fc800078e0a03 */
[----:B------:R-:W-:-:S05]  /*1b5e0*/  IMAD.IADD R36, R8, 0x1, R6 ;  /* 0x0000000108247824 */ /* 0x000fca00078e0206 */
[C---:B------:R-:W-:Y:S02]  /*1b5f0*/  IADD3 R2, R36.reuse, 0x5f, RZ ;  /* 0x0000005f24027810 */ /* 0x040fe40007ffe0ff */
[----:B------:R-:W-:-:S03]  /*1b600*/  ISETP.GE.AND P1, PT, R36, 0x1, PT ;  /* 0x000000012400780c */ /* 0x000fc60003f26270 */
[----:B------:R-:W-:-:S05]  /*1b610*/  IMAD.HI R2, R2, 0x2aaaaaab, RZ ;  /* 0x2aaaaaab02027827 */ /* 0x000fca00078e02ff */
[----:B------:R-:W-:-:S04]  /*1b620*/  SHF.R.U32.HI R3, RZ, 0x1f, R2 ;  /* 0x0000001fff037819 */ /* 0x000fc80000011602 */
[----:B------:R-:W-:Y:S01]  /*1b630*/  LEA.HI.SX32 R4, R2, R3, 0x1c ;  /* 0x0000000302047211 */ /* 0x000fe200078fe2ff */
[----:B------:R-:W-:Y:S01]  /*1b640*/  IMAD.MOV.U32 R3, RZ, RZ, RZ ;  /* 0x000000ffff037224 */ /* 0x000fe200078e00ff */
[----:B------:R-:W-:Y:S06]  /*1b650*/  @!P1 BRA `(.L_x_681) ;  /* 0x0000000000749947 */ /* 0x000fec0003800000 */
[----:B------:R-:W-:Y:S01]  /*1b660*/  ISETP.NE.AND P0, PT, R5, RZ, PT ;  /* 0x000000ff0500720c */ /* 0x000fe20003f05270 */
[----:B------:R-:W-:-:S03]  /*1b670*/  ULDC UR4, c[0x0][0x9f0] ;  /* 0x00027c0000047ab9 */ /* 0x000fc60000000800 */
[----:B------:R-:W-:-:S04]  /*1b680*/  SEL R7, R5, UR4, P0 ;  /* 0x0000000405077c07 */ /* 0x000fc80008000000 */
[----:B------:R-:W-:Y:S02]  /*1b690*/  IABS R10, R7 ;  /* 0x00000007000a7213 */ /* 0x000fe40000000000 */
[----:B------:R-:W-:Y:S02]  /*1b6a0*/  IADD3 R9, R7, -0x1, R4 ;  /* 0xffffffff07097810 */ /* 0x000fe40007ffe004 */
[----:B------:R-:W0:Y:S08]  /*1b6b0*/  I2F.RP R2, R10 ;  /* 0x0000000a00027306 */ /* 0x000e300000209400 */
[----:B0-----:R-:W0:Y:S02]  /*1b6c0*/  MUFU.RCP R2, R2 ;  /* 0x0000000200027308 */ /* 0x001e240000001000 */
[----:B0-----:R-:W-:-:S06]  /*1b6d0*/  VIADD R2, R2, 0xffffffe ;  /* 0x0ffffffe02027836 */ /* 0x001fcc0000000000 */
[----:B------:R0:W1:Y:S02]  /*1b6e0*/  F2I.FTZ.U32.TRUNC.NTZ R3, R2 ;  /* 0x0000000200037305 */ /* 0x000064000021f000 */
[----:B0-----:R-:W-:-:S04]  /*1b6f0*/  LOP3.LUT R2, R9, R7, RZ, 0x3c, !PT ;  /* 0x0000000709027212 */ /* 0x001fc800078e3cff */
[----:B------:R-:W-:Y:S01]  /*1b700*/  ISETP.GE.AND P4, PT, R2, RZ, PT ;  /* 0x000000ff0200720c */ /* 0x000fe20003f86270 */
[----:B-1----:R-:W-:-:S04]  /*1b710*/  IMAD.MOV R2, RZ, RZ, -R3 ;  /* 0x000000ffff027224 */ /* 0x002fc800078e0a03 */
[----:B------:R-:W-:Y:S02]  /*1b720*/  IMAD R11, R2, R10, RZ ;  /* 0x0000000a020b7224 */ /* 0x000fe400078e02ff */
[----:B------:R-:W-:-:S04]  /*1b730*/  IMAD.MOV.U32 R2, RZ, RZ, RZ ;  /* 0x000000ffff027224 */ /* 0x000fc800078e00ff */
[----:B------:R-:W-:Y:S01]  /*1b740*/  IMAD.HI.U32 R11, R3, R11, R2 ;  /* 0x0000000b030b7227 */ /* 0x000fe200078e0002 */
[----:B------:R-:W-:Y:S02]  /*1b750*/  IABS R2, R9 ;  /* 0x0000000900027213 */ /* 0x000fe40000000000 */
[----:B------:R-:W-:-:S03]  /*1b760*/  IABS R3, R7 ;  /* 0x0000000700037213 */ /* 0x000fc60000000000 */
[----:B------:R-:W-:-:S04]  /*1b770*/  IMAD.HI.U32 R11, R11, R2, RZ ;  /* 0x000000020b0b7227 */ /* 0x000fc800078e00ff */
[----:B------:R-:W-:-:S04]  /*1b780*/  IMAD.MOV R3, RZ, RZ, -R3 ;  /* 0x000000ffff037224 */ /* 0x000fc800078e0a03 */
        /* <DEDUP_REMOVED lines=10> */
.L_x_681:
[----:B------:R-:W-:Y:S05]  /*1b830*/  BSYNC B0 ;  /* 0x0000000000007941 */ /* 0x000fea0003800000 */
.L_x_680:
[-C--:B------:R-:W-:Y:S01]  /*1b840*/  IMAD R2, R37, R3.reuse, RZ ;  /* 0x0000000325027224 */ /* 0x080fe200078e02ff */
[----:B------:R-:W-:Y:S04]  /*1b850*/  BSSY B0, `(.L_x_682) ;  /* 0x0000133000007945 */ /* 0x000fe80003800000 */
[C---:B------:R-:W-:Y:S01]  /*1b860*/  VIADDMNMX R3, R2.reuse, R3, R4, PT ;  /* 0x0000000302037246 */ /* 0x040fe20003800104 */
[----:B------:R-:W-:-:S04]  /*1b870*/  IMAD R2, R2, 0x60, -R8 ;  /* 0x0000006002027824 */ /* 0x000fc800078e0a08 */
[----:B------:R-:W-:Y:S01]  /*1b880*/  IMAD R3, R3, 0x60, -R8 ;  /* 0x0000006003037824 */ /* 0x000fe200078e0a08 */
[----:B------:R-:W-:-:S04]  /*1b890*/  VIMNMX R2, RZ, R2, !PT ;  /* 0x00000002ff027248 */ /* 0x000fc80007fe0100 */
[----:B------:R-:W-:-:S04]  /*1b8a0*/  VIMNMX R3, R3, R6, PT ;  /* 0x0000000603037248 */ /* 0x000fc80003fe0100 */
[----:B------:R-:W-:-:S13]  /*1b8b0*/  ISETP.GT.AND P0, PT, R3, R2, PT ;  /* 0x000000020300720c */ /* 0x000fda0003f04270 */
[----:B------:R-:W-:Y:S02]  /*1b8c0*/  @P0 VIADD R7, R3, 0x5f ;  /* 0x0000005f03070836 */ /* 0x000fe40000000000 */
[----:B------:R-:W-:-:S04]  /*1b8d0*/  IMAD.WIDE.U32 R2, R2, -0x55555555, RZ ;  /* 0xaaaaaaab02027825 */ /* 0x000fc800078e00ff */
[----:B------:R-:W-:Y:S01]  /*1b8e0*/  @P0 IMAD.HI R7, R7, 0x2aaaaaab, RZ ;  /* 0x2aaaaaab07070827 */ /* 0x000fe200078e02ff */
[----:B------:R-:W-:-:S04]  /*1b8f0*/  SHF.R.U32.HI R6, RZ, 0x6, R3 ;  /* 0x00000006ff067819 */ /* 0x000fc80000011603 */
[----:B------:R-:W-:Y:S02]  /*1b900*/  @P0 SHF.R.U32.HI R2, RZ, 0x1f, R7 ;  /* 0x0000001fff020819 */ /* 0x000fe40000011607 */
[----:B------:R-:W-:Y:S02]  /*1b910*/  MOV R3, R6 ;  /* 0x0000000600037202 */ /* 0x000fe40000000f00 */
[----:B------:R-:W-:Y:S02]  /*1b920*/  @P0 LEA.HI.SX32 R3, R7, R2, 0x1c ;  /* 0x0000000207030211 */ /* 0x000fe400078fe2ff */
[----:B------:R-:W-:Y:S02]  /*1b930*/  PLOP3.LUT P0, PT, PT, PT, PT, 0x80, 0x0 ;  /* 0x000000000000781c */ /* 0x000fe40003f0f070 */
[----:B------:R-:W-:-:S13]  /*1b940*/  ISETP.GT.AND P3, PT, R3, R6, PT ;  /* 0x000000060300720c */ /* 0x000fda0003f64270 */
[----:B------:R-:W-:Y:S05]  /*1b950*/  @!P3 BRA `(.L_x_683) ;  /* 0x000000100088b947 */ /* 0x000fea0003800000 */
[----:B------:R-:W-:Y:S01]  /*1b960*/  UMOV UR4, 0xffffffff ;  /* 0xffffffff00047882 */ /* 0x000fe20000000000 */
[----:B------:R-:W-:Y:S02]  /*1b970*/  SEL R2, R32, RZ, !P2 ;  /* 0x000000ff20027207 */ /* 0x000fe40005000000 */
[----:B------:R-:W-:Y:S05]  /*1b980*/  BRA.DIV UR4, `(.L_x_684) ;  /* 0x0000006a042c7947 */ /* 0x000fea000b800000 */
[----:B------:R-:W0:Y:S02]  /*1b990*/  S2R R7, SR_TID.X ;  /* 0x0000000000077919 */ /* 0x000e240000002100 */
[----:B0-----:R-:W-:-:S04]  /*1b9a0*/  SHF.R.U32.HI R7, RZ, 0x5, R7 ;  /* 0x00000005ff077819 */ /* 0x001fc80000011607 */
[----:B------:R-:W-:-:S05]  /*1b9b0*/  LOP3.LUT R7, R7, 0x3, RZ, 0xc0, !PT ;  /* 0x0000000307077812 */ /* 0x000fca00078ec0ff */
[----:B------:R0:W1:Y:S02]  /*1b9c0*/  SHFL.IDX PT, R14, R7, RZ, 0x1f ;  /* 0x00001fff070e7589 */ /* 0x00006400000e0000 */
.L_x_835:
[----:B-1----:R-:W-:Y:S02]  /*1b9d0*/  ISETP.NE.AND P0, PT, R14, RZ, PT ;  /* 0x000000ff0e00720c */ /* 0x002fe40003f05270 */
[----:B------:R-:W-:-:S11]  /*1b9e0*/  PLOP3.LUT P6, PT, PT, PT, PT, 0x8, 0x0 ;  /* 0x000000000000781c */ /* 0x000fd60003fce170 */
[----:B------:R-:W-:Y:S05]  /*1b9f0*/  @P0 BRA `(.L_x_685) ;  /* 0x00000000000c0947 */ /* 0x000fea0003800000 */
[----:B------:R-:W-:-:S03]  /*1ba00*/  UMOV UR4, 0xffffffff ;  /* 0xffffffff00047882 */ /* 0x000fc60000000000 */
[----:B------:R-:W-:Y:S05]  /*1ba10*/  BRA.DIV UR4, `(.L_x_686) ;  /* 0x0000006a043c7947 */ /* 0x000fea000b800000 */
[----:B------:R-:W-:-:S13]  /*1ba20*/  ELECT P6, URZ, PT ;  /* 0x00000000003f782f */ /* 0x000fda00038c0000 */
.L_x_685:
[----:B0-----:R-:W2:Y:S01]  /*1ba30*/  LDL R7, [R1+0x20] ;  /* 0x0000200001077983 */ /* 0x001ea20000100800 */
[----:B------:R-:W-:Y:S01]  /*1ba40*/  BSSY B1, `(.L_x_687) ;  /* 0x0000008000017945 */ /* 0x000fe20003800000 */
[----:B--2---:R-:W-:-:S05]  /*1ba50*/  VIADD R7, R7, 0x1 ;  /* 0x0000000107077836 */ /* 0x004fca0000000000 */
[----:B------:R-:W-:-:S04]  /*1ba60*/  LEA.HI R8, R7, R7, RZ, 0x1 ;  /* 0x0000000707087211 */ /* 0x000fc800078f08ff */
[----:B------:R-:W-:-:S05]  /*1ba70*/  LOP3.LUT R8, R8, 0xfffffffe, RZ, 0xc0, !PT ;  /* 0xfffffffe08087812 */ /* 0x000fca00078ec0ff */
[----:B------:R-:W-:-:S05]  /*1ba80*/  IMAD.IADD R7, R7, 0x1, -R8 ;  /* 0x0000000107077824 */ /* 0x000fca00078e0a08 */
[----:B------:R-:W-:-:S04]  /*1ba90*/  SHF.L.U32 R7, R7, 0x1f, RZ ;  /* 0x0000001f07077819 */ /* 0x000fc800000006ff */
[----:B------:R-:W0:Y:S02]  /*1baa0*/  SYNCS.PHASECHK.TRANS64.TRYWAIT P0, [R22+URZ+0x2a820], R7 ;  /* 0x02a82007160075a7 */ /* 0x000e24000800017f */
[----:B0-----:R-:W-:Y:S05]  /*1bab0*/  @!P0 BRA `(.L_x_688) ;  /* 0x0000006800348947 */ /* 0x001fea0003800000 */
.L_x_838:
[----:B------:R-:W-:Y:S05]  /*1bac0*/  BSYNC B1 ;  /* 0x0000000000017941 */ /* 0x000fea0003800000 */
.L_x_687:
[----:B------:R-:W-:Y:S04]  /*1bad0*/  BSSY B1, `(.L_x_689) ;  /* 0x000007c000017945 */ /* 0x000fe80003800000 */
[----:B------:R-:W-:Y:S05]  /*1bae0*/  @!P6 BRA `(.L_x_690) ;  /* 0x0000000400e8e947 */ /* 0x000fea0003800000 */
[----:B------:R-:W-:Y:S01]  /*1baf0*/  IMAD R11, R25, 0x8, R22 ;  /* 0x00000008190b7824 */ /* 0x000fe200078e0216 */
[----:B------:R-:W-:Y:S01]  /*1bb00*/  SHF.L.U32 R10, R30, 0x1f, RZ ;  /* 0x0000001f1e0a7819 */ /* 0x000fe200000006ff */
[----:B------:R-:W1:Y:S01]  /*1bb10*/  S2R R8, SR_TID.X ;  /* 0x0000000000087919 */ /* 0x000e620000002100 */
[----:B------:R-:W-:Y:S02]  /*1bb20*/  BSSY B2, `(.L_x_691) ;  /* 0x0000005000027945 */ /* 0x000fe40003800000 */
[----:B------:R-:W2:Y:S01]  /*1bb30*/  SYNCS.PHASECHK.TRANS64.TRYWAIT P0, [R11+URZ+0x2a8a0], R10 ;  /* 0x02a8a00a0b0075a7 */ /* 0x000ea2000800017f */
[----:B-1----:R-:W-:-:S04]  /*1bb40*/  LOP3.LUT R8, R8, 0x7f, RZ, 0xc0, !PT ;  /* 0x0000007f08087812 */ /* 0x002fc800078ec0ff */
[----:B------:R-:W-:Y:S01]  /*1bb50*/  ISETP.NE.AND P2, PT, R8, RZ, PT ;  /* 0x000000ff0800720c */ /* 0x000fe20003f45270 */
[----:B--2---:R-:W-:-:S12]  /*1bb60*/  @!P0 BRA `(.L_x_692) ;  /* 0x00000068001c8947 */ /* 0x004fd80003800000 */
.L_x_839:
[----:B------:R-:W-:Y:S05]  /*1bb70*/  BSYNC B2 ;  /* 0x0000000000027941 */ /* 0x000fea0003800000 */
.L_x_691:
[----:B------:R-:W-:Y:S04]  /*1bb80*/  BSSY B2, `(.L_x_693) ;  /* 0x0000009000027945 */ /* 0x000fe80003800000 */
[----:B------:R-:W-:Y:S05]  /*1bb90*/  @P2 BRA `(.L_x_694) ;  /* 0x00000000001c2947 */ /* 0x000fea0003800000 */
[----:B------:R-:W2:Y:S01]  /*1bba0*/  S2R R8, SR_TID.X ;  /* 0x0000000000087919 */ /* 0x000ea20000002100 */
[----:B0-----:R-:W-:-:S04]  /*1bbb0*/  IMAD.MOV.U32 R7, RZ, RZ, 0x9000 ;  /* 0x00009000ff077424 */ /* 0x001fc800078e00ff */
[----:B------:R3:W-:Y:S01]  /*1bbc0*/  SYNCS.ARRIVE.TRANS64 RZ, [R11+URZ+0x2a890], R7 ;  /* 0x02a890070bff79a7 */ /* 0x0007e2000800003f */
[----:B--2---:R-:W-:-:S04]  /*1bbd0*/  LOP3.LUT R8, R8, 0x1f, RZ, 0xc0, !PT ;  /* 0x0000001f08087812 */ /* 0x004fc800078ec0ff */
[----:B------:R-:W-:-:S13]  /*1bbe0*/  ISETP.NE.AND P0, PT, R8, RZ, PT ;  /* 0x000000ff0800720c */ /* 0x000fda0003f05270 */
[----:B---3--:R-:W-:Y:S05]  /*1bbf0*/  @!P0 BRA `(.L_x_694) ;  /* 0x0000000000048947 */ /* 0x008fea0003800000 */
[----:B------:R-:W-:Y:S01]  /*1bc00*/  BPT.TRAP 0x1 ;  /* 0x000000040000795c */ /* 0x000fe20000300000 */
.L_x_694:
[----:B------:R-:W-:Y:S05]  /*1bc10*/  BSYNC B2 ;  /* 0x0000000000027941 */ /* 0x000fea0003800000 */
.L_x_693:
[----:B------:R-:W-:Y:S01]  /*1bc20*/  IMAD.MOV.U32 R14, RZ, RZ, RZ ;  /* 0x000000ffff0e7224 */ /* 0x000fe200078e00ff */
[----:B------:R-:W-:Y:S01]  /*1bc30*/  UIADD3 UR4, UP0, UR36, 0x570, URZ ;  /* 0x0000057024047890 */ /* 0x000fe2000ff1e03f */
[----:B------:R-:W-:Y:S01]  /*1bc40*/  IMAD R8, R3, 0x60, R0 ;  /* 0x0000006003087824 */ /* 0x000fe200078e0200 */
[----:B------:R-:W-:Y:S01]  /*1bc50*/  PLOP3.LUT P0, PT, PT, PT, PT, 0x80, 0x0 ;  /* 0x000000000000781c */ /* 0x000fe20003f0f070 */
[----:B------:R-:W-:Y:S01]  /*1bc60*/  IMAD R9, R25, 0x9000, R22 ;  /* 0x0000900019097824 */ /* 0x000fe200078e0216 */
[----:B------:R-:W-:Y:S01]  /*1bc70*/  R2UR UR10, R14 ;  /* 0x000000000e0a72ca */ /* 0x000fe200000e0000 */
[----:B------:R-:W-:Y:S01]  /*1bc80*/  VIADD R8, R8, 0xffffffa0 ;  /* 0xffffffa008087836 */ /* 0x000fe20000000000 */
[----:B------:R-:W-:Y:S01]  /*1bc90*/  UIADD3.X UR5, URZ, UR37, URZ, UP0, !UPT ;  /* 0x000000253f057290 */ /* 0x000fe200087fe43f */
[----:B0-----:R-:W-:Y:S01]  /*1bca0*/  VIADD R7, R11, 0x2a890 ;  /* 0x0002a8900b077836 */ /* 0x001fe20000000000 */
[----:B------:R-:W-:Y:S01]  /*1bcb0*/  UMOV UR6, 0x0 ;  /* 0x0000000000067882 */ /* 0x000fe20000000000 */
[----:B------:R-:W-:Y:S01]  /*1bcc0*/  VIADD R12, R9, 0x18400 ;  /* 0x00018400090c7836 */ /* 0x000fe20000000000 */
[----:B------:R-:W-:-:S09]  /*1bcd0*/  UMOV UR7, 0x12f00000 ;  /* 0x12f0000000077882 */ /* 0x000fd20000000000 */
.L_x_695:
[----:B------:R-:W-:-:S13]  /*1bce0*/  @P0 ELECT P3, URZ, PT ;  /* 0x00000000003f082f */ /* 0x000fda0003860000 */
[----:B------:R-:W-:Y:S02]  /*1bcf0*/  @P3 R2UR UR13, R2 ;  /* 0x00000000020d32ca */ /* 0x000fe400000e0000 */
[----:B------:R-:W-:Y:S02]  /*1bd00*/  @P3 R2UR UR12, R18 ;  /* 0x00000000120c32ca */ /* 0x000fe400000e0000 */
[----:B------:R-:W-:Y:S02]  /*1bd10*/  @P3 R2UR UR11, R8 ;  /* 0x00000000080b32ca */ /* 0x000fe400000e0000 */
[----:B------:R-:W-:Y:S02]  /*1bd20*/  @P3 R2UR UR9, R7 ;  /* 0x00000000070932ca */ /* 0x000fe400000e0000 */
[----:B------:R-:W-:Y:S02]  /*1bd30*/  @P3 R2UR UR8, R12 ;  /* 0x000000000c0832ca */ /* 0x000fe400000e0000 */
[----:B------:R-:W-:-:S02]  /*1bd40*/  @P3 PLOP3.LUT P0, PT, P3, PT, PT, 0x8, 0x0 ;  /* 0x000000000000381c */ /* 0x000fc40001f0e170 */
[----:B------:R-:W-:-:S09]  /*1bd50*/  PLOP3.LUT P3, PT, PT, PT, PT, 0x8, 0x0 ;  /* 0x000000000000781c */ /* 0x000fd20003f6e170 */
[----:B------:R0:W-:Y:S02]  /*1bd60*/  UTMALDG.4D [UR8], [UR4], desc[UR6] ;  /* 0x00000608040075b4 */ /* 0x0001e40008019000 */
[----:B0-----:R-:W-:Y:S05]  /*1bd70*/  @P0 BRA.U.ANY `(.L_x_695) ;  /* 0xfffffffd00d80947 */ /* 0x001fea000393ffff */
[----:B------:R-:W-:Y:S01]  /*1bd80*/  IMAD.MOV.U32 R15, RZ, RZ, 0x40 ;  /* 0x00000040ff0f7424 */ /* 0x000fe200078e00ff */
[----:B------:R-:W-:Y:S01]  /*1bd90*/  PLOP3.LUT P0, PT, PT, PT, PT, 0x80, 0x0 ;  /* 0x000000000000781c */ /* 0x000fe20003f0f070 */
[----:B------:R-:W-:Y:S01]  /*1bda0*/  VIADD R12, R9, 0x1b400 ;  /* 0x0001b400090c7836 */ /* 0x000fe20000000000 */
[----:B------:R-:W-:Y:S01]  /*1bdb0*/  UMOV UR6, 0x0 ;  /* 0x0000000000067882 */ /* 0x000fe20000000000 */
[----:B------:R-:W-:Y:S01]  /*1bdc0*/  UMOV UR7, 0x12f00000 ;  /* 0x12f0000000077882 */ /* 0x000fe20000000000 */
[----:B------:R-:W-:-:S15]  /*1bdd0*/  R2UR UR10, R15 ;  /* 0x000000000f0a72ca */ /* 0x000fde00000e0000 */
.L_x_696:
        /* <DEDUP_REMOVED lines=10> */
[----:B------:R-:W-:Y:S01]  /*1be80*/  PLOP3.LUT P0, PT, PT, PT, PT, 0x80, 0x0 ;  /* 0x000000000000781c */ /* 0x000fe20003f0f070 */
[----:B------:R-:W-:Y:S01]  /*1be90*/  VIADD R9, R9, 0x1e400 ;  /* 0x0001e40009097836 */ /* 0x000fe20000000000 */
[----:B------:R-:W-:Y:S01]  /*1bea0*/  UMOV UR6, 0x0 ;  /* 0x0000000000067882 */ /* 0x000fe20000000000 */
[----:B------:R-:W-:Y:S01]  /*1beb0*/  UMOV UR7, 0x12f00000 ;  /* 0x12f0000000077882 */ /* 0x000fe20000000000 */
[----:B------:R-:W-:-:S09]  /*1bec0*/  UMOV UR10, 0x80 ;  /* 0x00000080000a7882 */ /* 0x000fd20000000000 */
.L_x_697:
        /* <DEDUP_REMOVED lines=10> */
[----:B------:R-:W0:Y:S01]  /*1bf70*/  SYNCS.PHASECHK.TRANS64.TRYWAIT P0, [R11+URZ+0x2a8c0], R10 ;  /* 0x02a8c00a0b0075a7 */ /* 0x000e22000800017f */
[----:B------:R-:W-:Y:S04]  /*1bf80*/  BSSY B2, `(.L_x_698) ;  /* 0x0000002000027945 */ /* 0x000fe80003800000 */
[----:B0-----:R-:W-:Y:S05]  /*1bf90*/  @!P0 BRA `(.L_x_699) ;  /* 0x0000006400248947 */ /* 0x001fea0003800000 */
.L_x_840:
[----:B------:R-:W-:Y:S05]  /*1bfa0*/  BSYNC B2 ;  /* 0x0000000000027941 */ /* 0x000fea0003800000 */
.L_x_698:
[----:B------:R-:W-:Y:S01]  /*1bfb0*/  BSSY B2, `(.L_x_700) ;  /* 0x000000b000027945 */ /* 0x000fe20003800000 */
[----:B------:R-:W-:Y:S01]  /*1bfc0*/  MOV R12, 0x0 ;  /* 0x00000000000c7802 */ /* 0x000fe20000000f00 */
[----:B------:R-:W-:Y:S02]  /*1bfd0*/  IMAD.MOV.U32 R13, RZ, RZ, 0x12f00000 ;  /* 0x12f00000ff0d7424 */ /* 0x000fe400078e00ff */
[----:B------:R-:W-:Y:S05]  /*1bfe0*/  @P2 BRA `(.L_x_701) ;  /* 0x00000000001c2947 */ /* 0x000fea0003800000 */
[----:B------:R-:W2:Y:S01]  /*1bff0*/  S2R R9, SR_TID.X ;  /* 0x0000000000097919 */ /* 0x000ea20000002100 */
[----:B------:R-:W-:-:S04]  /*1c000*/  IMAD.MOV.U32 R7, RZ, RZ, 0x6000 ;  /* 0x00006000ff077424 */ /* 0x000fc800078e00ff */
[----:B------:R3:W-:Y:S01]  /*1c010*/  SYNCS.ARRIVE.TRANS64 RZ, [R11+URZ+0x2a8b0], R7 ;  /* 0x02a8b0070bff79a7 */ /* 0x0007e2000800003f */
[----:B--2---:R-:W-:-:S04]  /*1c020*/  LOP3.LUT R9, R9, 0x1f, RZ, 0xc0, !PT ;  /* 0x0000001f09097812 */ /* 0x004fc800078ec0ff */
[----:B------:R-:W-:-:S13]  /*1c030*/  ISETP.NE.AND P0, PT, R9, RZ, PT ;  /* 0x000000ff0900720c */ /* 0x000fda0003f05270 */
[----:B---3--:R-:W-:Y:S05]  /*1c040*/  @!P0 BRA `(.L_x_701) ;  /* 0x0000000000048947 */ /* 0x008fea0003800000 */
[----:B------:R-:W-:Y:S01]  /*1c050*/  BPT.TRAP 0x1 ;  /* 0x000000040000795c */ /* 0x000fe20000300000 */
.L_x_701:
[----:B------:R-:W-:Y:S05]  /*1c060*/  BSYNC B2 ;  /* 0x0000000000027941 */ /* 0x000fea0003800000 */
.L_x_700:
[----:B------:R-:W-:Y:S01]  /*1c070*/  R2UR UR10, R14 ;  /* 0x000000000e0a72ca */ /* 0x000fe200000e0000 */
[----:B------:R-:W-:Y:S01]  /*1c080*/  IMAD R7, R25, 0x6000, R22 ;  /* 0x0000600019077824 */ /* 0x000fe200078e0216 */
[----:B------:R-:W-:Y:S01]  /*1c090*/  R2UR UR6, R12 ;  /* 0x000000000c0672ca */ /* 0x000fe200000e0000 */
[----:B------:R-:W-:Y:S01]  /*1c0a0*/  UIADD3 UR4, UP0, UR36, 0x670, URZ ;  /* 0x0000067024047890 */ /* 0x000fe2000ff1e03f */
[----:B------:R-:W-:Y:S01]  /*1c0b0*/  R2UR UR7, R13 ;  /* 0x000000000d0772ca */ /* 0x000fe200000e0000 */
[----:B01----:R-:W-:Y:S01]  /*1c0c0*/  VIADD R11, R11, 0x2a8b0 ;  /* 0x0002a8b00b0b7836 */ /* 0x003fe20000000000 */
[----:B------:R-:W-:Y:S01]  /*1c0d0*/  PLOP3.LUT P0, PT, PT, PT, PT, 0x80, 0x0 ;  /* 0x000000000000781c */ /* 0x000fe20003f0f070 */
[----:B------:R-:W-:Y:S01]  /*1c0e0*/  VIADD R9, R7, 0x400 ;  /* 0x0000040007097836 */ /* 0x000fe20000000000 */
[----:B------:R-:W-:-:S12]  /*1c0f0*/  UIADD3.X UR5, URZ, UR37, URZ, UP0, !UPT ;  /* 0x000000253f057290 */ /* 0x000fd800087fe43f */
.L_x_702:
        /* <DEDUP_REMOVED lines=10> */
[----:B------:R-:W-:Y:S01]  /*1c1a0*/  R2UR UR10, R15 ;  /* 0x000000000f0a72ca */ /* 0x000fe200000e0000 */
[----:B------:R-:W-:Y:S01]  /*1c1b0*/  VIADD R7, R7, 0x3400 ;  /* 0x0000340007077836 */ /* 0x000fe20000000000 */
[----:B------:R-:W-:Y:S02]  /*1c1c0*/  R2UR UR6, R12 ;  /* 0x000000000c0672ca */ /* 0x000fe400000e0000 */
[----:B------:R-:W-:Y:S02]  /*1c1d0*/  R2UR UR7, R13 ;  /* 0x000000000d0772ca */ /* 0x000fe400000e0000 */
[----:B------:R-:W-:-:S13]  /*1c1e0*/  PLOP3.LUT P0, PT, PT, PT, PT, 0x80, 0x0 ;  /* 0x000000000000781c */ /* 0x000fda0003f0f070 */
.L_x_703:
        /* <DEDUP_REMOVED lines=9> */
[----:B-1----:R-:W-:Y:S05]  /*1c280*/  @P0 BRA.U.ANY `(.L_x_703) ;  /* 0xfffffffd00d80947 */ /* 0x002fea000393ffff */
.L_x_690:
[----:B------:R-:W-:Y:S05]  /*1c290*/  BSYNC B1 ;  /* 0x0000000000017941 */ /* 0x000fea0003800000 */
.L_x_689:
[----:B------:R-:W-:Y:S01]  /*1c2a0*/  VIADD R11, R3, 0xfffffffe ;  /* 0xfffffffe030b7836 */ /* 0x000fe20000000000 */
[----:B------:R-:W-:Y:S01]  /*1c2b0*/  PLOP3.LUT P0, PT, PT, PT, PT, 0x8, 0x0 ;  /* 0x000000000000781c */ /* 0x000fe20003f0e170 */
[----:B------:R-:W-:-:S03]  /*1c2c0*/  VIADD R25, R25, 0x1 ;  /* 0x0000000119197836 */ /* 0x000fc60000000000 */
[----:B------:R-:W-:Y:S02]  /*1c2d0*/  ISETP.GE.AND P3, PT, R11, R6, PT ;  /* 0x000000060b00720c */ /* 0x000fe40003f66270 */
[----:B------:R-:W-:-:S04]  /*1c2e0*/  ISETP.NE.AND P2, PT, R25, 0x2, PT ;  /* 0x000000021900780c */ /* 0x000fc80003f45270 */
[----:B------:R-:W-:Y:S02]  /*1c2f0*/  SEL R3, RZ, 0x1, P2 ;  /* 0x00000001ff037807 */ /* 0x000fe40001000000 */
[----:B------:R-:W-:Y:S02]  /*1c300*/  SEL R25, R25, RZ, P2 ;  /* 0x000000ff19197207 */ /* 0x000fe40001000000 */
[----:B------:R-:W-:-:S03]  /*1c310*/  LOP3.LUT R30, R30, R3, RZ, 0x3c, !PT ;  /* 0x000000031e1e7212 */ /* 0x000fc600078e3cff */
[----:B------:R-:W-:Y:S05]  /*1c320*/  @!P3 BRA `(.L_x_683) ;  /* 0x000000080014b947 */ /* 0x000fea0003800000 */
.L_x_719:
[----:B------:R-:W-:Y:S05]  /*1c330*/  YIELD ;  /* 0x0000000000007946 */ /* 0x000fea0003800000 */
        /* <DEDUP_REMOVED lines=10> */
.L_x_841:
[----:B------:R-:W-:Y:S05]  /*1c3e0*/  BSYNC B2 ;  /* 0x0000000000027941 */ /* 0x000fea0003800000 */
.L_x_706:
[----:B------:R-:W-:Y:S04]  /*1c3f0*/  BSSY B2, `(.L_x_708) ;  /* 0x0000009000027945 */ /* 0x000fe80003800000 */
[----:B------:R-:W-:Y:S05]  /*1c400*/  @P3 BRA `(.L_x_709) ;  /* 0x00000000001c3947 */ /* 0x000fea0003800000 */
[----:B0-----:R-:W0:Y:S01]  /*1c410*/  S2R R7, SR_TID.X ;  /* 0x0000000000077919 */ /* 0x001e220000002100 */
[----:B------:R-:W-:-:S04]  /*1c420*/  IMAD.MOV.U32 R3, RZ, RZ, 0x9000 ;  /* 0x00009000ff037424 */ /* 0x000fc800078e00ff */
[----:B------:R2:W-:Y:S01]  /*1c430*/  SYNCS.ARRIVE.TRANS64 RZ, [R10+URZ+0x2a890], R3 ;  /* 0x02a890030aff79a7 */ /* 0x0005e2000800003f */
[----:B0-----:R-:W-:-:S04]  /*1c440*/  LOP3.LUT R7, R7, 0x1f, RZ, 0xc0, !PT ;  /* 0x0000001f07077812 */ /* 0x001fc800078ec0ff */
[----:B------:R-:W-:-:S13]  /*1c450*/  ISETP.NE.AND P2, PT, R7, RZ, PT ;  /* 0x000000ff0700720c */ /* 0x000fda0003f45270 */
[----:B--2---:R-:W-:Y:S05]  /*1c460*/  @!P2 BRA `(.L_x_709) ;  /* 0x000000000004a947 */ /* 0x004fea0003800000 */
[----:B------:R-:W-:Y:S01]  /*1c470*/  BPT.TRAP 0x1 ;  /* 0x000000040000795c */ /* 0x000fe20000300000 */
.L_x_709:
[----:B------:R-:W-:Y:S05]  /*1c480*/  BSYNC B2 ;  /* 0x0000000000027941 */ /* 0x000fea0003800000 */
.L_x_708:
[----:B------:R-:W-:Y:S01]  /*1c490*/  IMAD.MOV.U32 R14, RZ, RZ, RZ ;  /* 0x000000ffff0e7224 */ /* 0x000fe200078e00ff */
[----:B------:R-:W-:Y:S01]  /*1c4a0*/  UIADD3 UR4, UP0, UR36, 0x570, URZ ;  /* 0x0000057024047890 */ /* 0x000fe2000ff1e03f */
[----:B------:R-:W-:Y:S01]  /*1c4b0*/  IMAD R8, R25, 0x9000, R22 ;  /* 0x0000900019087824 */ /* 0x000fe200078e0216 */
[----:B------:R-:W-:Y:S01]  /*1c4c0*/  PLOP3.LUT P2, PT, PT, PT, PT, 0x80, 0x0 ;  /* 0x000000000000781c */ /* 0x000fe20003f4f070 */
[----:B0-----:R-:W-:Y:S01]  /*1c4d0*/  IMAD R7, R11, 0x60, R0 ;  /* 0x000000600b077824 */ /* 0x001fe200078e0200 */
[----:B------:R-:W-:Y:S01]  /*1c4e0*/  R2UR UR10, R14 ;  /* 0x000000000e0a72ca */ /* 0x000fe200000e0000 */
[----:B------:R-:W-:Y:S01]  /*1c4f0*/  VIADD R3, R10, 0x2a890 ;  /* 0x0002a8900a037836 */ /* 0x000fe20000000000 */
[----:B------:R-:W-:Y:S01]  /*1c500*/  IADD3 R12, R8, 0x18400, RZ ;  /* 0x00018400080c7810 */ /* 0x000fe20007ffe0ff */
[----:B------:R-:W-:Y:S01]  /*1c510*/  UIADD3.X UR5, URZ, UR37, URZ, UP0, !UPT ;  /* 0x000000253f057290 */ /* 0x000fe200087fe43f */
[----:B------:R-:W-:Y:S01]  /*1c520*/  UMOV UR6, 0x0 ;  /* 0x0000000000067882 */ /* 0x000fe20000000000 */
[----:B------:R-:W-:-:S10]  /*1c530*/  UMOV UR7, 0x12f00000 ;  /* 0x12f0000000077882 */ /* 0x000fd40000000000 */
.L_x_710:
        /* <DEDUP_REMOVED lines=16> */
.L_x_711:
        /* <DEDUP_REMOVED lines=15> */
.L_x_712:
        /* <DEDUP_REMOVED lines=13> */
.L_x_842:
[----:B------:R-:W-:Y:S05]  /*1c800*/  BSYNC B2 ;  /* 0x0000000000027941 */ /* 0x000fea0003800000 */
.L_x_713:
[----:B------:R-:W-:Y:S01]  /*1c810*/  BSSY B2, `(.L_x_715) ;  /* 0x000000b000027945 */ /* 0x000fe20003800000 */
[----:B------:R-:W-:Y:S02]  /*1c820*/  IMAD.MOV.U32 R12, RZ, RZ, 0x0 ;  /* 0x00000000ff0c7424 */ /* 0x000fe400078e00ff */
[----:B------:R-:W-:Y:S01]  /*1c830*/  IMAD.MOV.U32 R13, RZ, RZ, 0x12f00000 ;  /* 0x12f00000ff0d7424 */ /* 0x000fe200078e00ff */
[----:B------:R-:W-:Y:S06]  /*1c840*/  @P3 BRA `(.L_x_716) ;  /* 0x00000000001c3947 */ /* 0x000fec0003800000 */
[----:B------:R-:W2:Y:S01]  /*1c850*/  S2R R8, SR_TID.X ;  /* 0x0000000000087919 */ /* 0x000ea20000002100 */
[----:B------:R-:W-:-:S04]  /*1c860*/  IMAD.MOV.U32 R3, RZ, RZ, 0x6000 ;  /* 0x00006000ff037424 */ /* 0x000fc800078e00ff */
[----:B------:R3:W-:Y:S01]  /*1c870*/  SYNCS.ARRIVE.TRANS64 RZ, [R10+URZ+0x2a8b0], R3 ;  /* 0x02a8b0030aff79a7 */ /* 0x0007e2000800003f */
[----:B--2---:R-:W-:-:S04]  /*1c880*/  LOP3.LUT R8, R8, 0x1f, RZ, 0xc0, !PT ;  /* 0x0000001f08087812 */ /* 0x004fc800078ec0ff */
[----:B------:R-:W-:-:S13]  /*1c890*/  ISETP.NE.AND P2, PT, R8, RZ, PT ;  /* 0x000000ff0800720c */ /* 0x000fda0003f45270 */
[----:B---3--:R-:W-:Y:S05]  /*1c8a0*/  @!P2 BRA `(.L_x_716) ;  /* 0x000000000004a947 */ /* 0x008fea0003800000 */
[----:B------:R-:W-:Y:S01]  /*1c8b0*/  BPT.TRAP 0x1 ;  /* 0x000000040000795c */ /* 0x000fe20000300000 */
.L_x_716:
[----:B------:R-:W-:Y:S05]  /*1c8c0*/  BSYNC B2 ;  /* 0x0000000000027941 */ /* 0x000fea0003800000 */
.L_x_715:
        /* <DEDUP_REMOVED lines=9> */
.L_x_717:
        /* <DEDUP_REMOVED lines=15> */
.L_x_718:
        /* <DEDUP_REMOVED lines=10> */
.L_x_705:
[----:B------:R-:W-:Y:S05]  /*1caf0*/  BSYNC B1 ;  /* 0x0000000000017941 */ /* 0x000fea0003800000 */
.L_x_704:
[----:B------:R-:W-:Y:S01]  /*1cb00*/  ISETP.GT.AND P3, PT, R11, R6, PT ;  /* 0x000000060b00720c */ /* 0x000fe20003f64270 */
[----:B------:R-:W-:Y:S02]  /*1cb10*/  VIADD R25, R25, 0x1 ;  /* 0x0000000119197836 */ /* 0x000fe40000000000 */
[----:B------:R-:W-:-:S03]  /*1cb20*/  VIADD R11, R11, 0xffffffff ;  /* 0xffffffff0b0b7836 */ /* 0x000fc60000000000 */
[----:B------:R-:W-:-:S04]  /*1cb30*/  ISETP.NE.AND P2, PT, R25, 0x2, PT ;  /* 0x000000021900780c */ /* 0x000fc80003f45270 */
[----:B------:R-:W-:Y:S02]  /*1cb40*/  SEL R3, RZ, 0x1, P2 ;  /* 0x00000001ff037807 */ /* 0x000fe40001000000 */
[----:B------:R-:W-:Y:S02]  /*1cb50*/  SEL R25, R25, RZ, P2 ;  /* 0x000000ff19197207 */ /* 0x000fe40001000000 */
[----:B------:R-:W-:Y:S01]  /*1cb60*/  LOP3.LUT R30, R30, R3, RZ, 0x3c, !PT ;  /* 0x000000031e1e7212 */ /* 0x000fe200078e3cff */
[----:B------:R-:W-:Y:S06]  /*1cb70*/  @P3 BRA `(.L_x_719) ;  /* 0xfffffff400ec3947 */ /* 0x000fec000383ffff */
.L_x_683:
[----:B------:R-:W-:Y:S05]  /*1cb80*/  BSYNC B0 ;  /* 0x0000000000007941 */ /* 0x000fea0003800000 */
.L_x_682:
[----:B------:R-:W-:Y:S05]  /*1cb90*/  @!P0 WARPSYNC.ALL ;  /* 0x0000000000008948 */ /* 0x000fea0003800000 */
[----:B------:R-:W-:Y:S01]  /*1cba0*/  @!P0 BAR.SYNC.DEFER_BLOCKING 0xc, 0x180 ;  /* 0x0306000000008b1d */ /* 0x000fe20000010000 */
[----:B------:R-:W-:-:S05]  /*1cbb0*/  MOV R0, RZ ;  /* 0x000000ff00007202 */ /* 0x000fca0000000f00 */
[----:B------:R-:W-:Y:S04]  /*1cbc0*/  BSSY B0, `(.L_x_720) ;  /* 0x000001e000007945 */ /* 0x000fe80003800000 */
[----:B------:R-:W-:Y:S05]  /*1cbd0*/  @!P1 BRA `(.L_x_721) ;  /* 0x0000000000709947 */ /* 0x000fea0003800000 */
[----:B------:R-:W-:Y:S01]  /*1cbe0*/  ISETP.NE.AND P0, PT, R5, RZ, PT ;  /* 0x000000ff0500720c */ /* 0x000fe20003f05270 */
[----:B------:R-:W-:-:S12]  /*1cbf0*/  IMAD.MOV.U32 R2, RZ, RZ, RZ ;  /* 0x000000ffff027224 */ /* 0x000fd800078e00ff */
[----:B------:R-:W1:Y:S02]  /*1cc00*/  @!P0 LDC R5, c[0x0][0x9f0] ;  /* 0x00027c00ff058b82 */ /* 0x000e640000000800 */
[----:B-1----:R-:W-:-:S04]  /*1cc10*/  IABS R0, R5 ;  /* 0x0000000500007213 */ /* 0x002fc80000000000 */
[----:B------:R-:W1:Y:S08]  /*1cc20*/  I2F.RP R8, R0 ;  /* 0x0000000000087306 */ /* 0x000e700000209400 */
[----:B-1----:R-:W1:Y:S02]  /*1cc30*/  MUFU.RCP R8, R8 ;  /* 0x0000000800087308 */ /* 0x002e640000001000 */
[----:B-1----:R-:W-:-:S06]  /*1cc40*/  VIADD R9, R8, 0xffffffe ;  /* 0x0ffffffe08097836 */ /* 0x002fcc0000000000 */
[----:B------:R-:W0:Y:S02]  /*1cc50*/  F2I.FTZ.U32.TRUNC.NTZ R3, R9 ;  /* 0x0000000900037305 */ /* 0x000e24000021f000 */
[----:B0-----:R-:W-:-:S04]  /*1cc60*/  IMAD.MOV R7, RZ, RZ, -R3 ;  /* 0x000000ffff077224 */ /* 0x001fc800078e0a03 */
[----:B------:R-:W-:-:S04]  /*1cc70*/  IMAD R7, R7, R0, RZ ;  /* 0x0000000007077224 */ /* 0x000fc800078e02ff */
[----:B------:R-:W-:Y:S01]  /*1cc80*/  IMAD.HI.U32 R6, R3, R7, R2 ;  /* 0x0000000703067227 */ /* 0x000fe200078e0002 */
[----:B------:R-:W-:Y:S02]  /*1cc90*/  IADD3 R3, R4, -0x1, R5 ;  /* 0xffffffff04037810 */ /* 0x000fe40007ffe005 */
[----:B------:R-:W-:Y:S02]  /*1cca0*/  IABS R7, R5 ;  /* 0x0000000500077213 */ /* 0x000fe40000000000 */
[----:B------:R-:W-:Y:S02]  /*1ccb0*/  IABS R2, R3 ;  /* 0x0000000300027213 */ /* 0x000fe40000000000 */
[----:B------:R-:W-:Y:S01]  /*1ccc0*/  LOP3.LUT R3, R3, R5, RZ, 0x3c, !PT ;  /* 0x0000000503037212 */ /* 0x000fe200078e3cff */
[----:B------:R-:W-:Y:S02]  /*1ccd0*/  IMAD.MOV R7, RZ, RZ, -R7 ;  /* 0x000000ffff077224 */ /* 0x000fe400078e0a07 */
[----:B------:R-:W-:Y:S01]  /*1cce0*/  IMAD.HI.U32 R6, R6, R2, RZ ;  /* 0x0000000206067227 */ /* 0x000fe200078e00ff */
[----:B------:R-:W-:-:S03]  /*1ccf0*/  ISETP.GE.AND P2, PT, R3, RZ, PT ;  /* 0x000000ff0300720c */ /* 0x000fc60003f46270 */
        /* <DEDUP_REMOVED lines=10> */
.L_x_721:
[----:B------:R-:W-:Y:S05]  /*1cda0*/  BSYNC B0 ;  /* 0x0000000000007941 */ /* 0x000fea0003800000 */
.L_x_720:
[-C--:B------:R-:W-:Y:S01]  /*1cdb0*/  IMAD R37, R37, R0.reuse, RZ ;  /* 0x0000000025257224 */ /* 0x080fe200078e02ff */
[----:B------:R-:W-:Y:S04]  /*1cdc0*/  BSSY B7, `(.L_x_722) ;  /* 0x000036c000077945 */ /* 0x000fe80003800000 */
[----:B------:R-:W-:-:S04]  /*1cdd0*/  VIADDMNMX R29, R37, R0, R4, PT ;  /* 0x00000000251d7246 */ /* 0x000fc80003800104 */
[----:B------:R-:W-:Y:S01]  /*1cde0*/  ISETP.GT.AND P0, PT, R29, R37, PT ;  /* 0x000000251d00720c */ /* 0x000fe20003f04270 */
[----:B------:R1:W-:-:S12]  /*1cdf0*/  STL [R1+0x18], R29 ;  /* 0x0000181d01007387 */ /* 0x0003d80000100800 */
[----:B-1----:R-:W-:Y:S05]  /*1ce00*/  @P0 BRA `(.L_x_723) ;  /* 0x0000000000440947 */ /* 0x002fea0003800000 */
[----:B------:R-:W1:Y:S02]  /*1ce10*/  S2R R2, SR_TID.X ;  /* 0x0000000000027919 */ /* 0x000e640000002100 */
[----:B-1----:R-:W-:-:S04]  /*1ce20*/  LOP3.LUT R2, R2, 0x7f, RZ, 0xc0, !PT ;  /* 0x0000007f02027812 */ /* 0x002fc800078ec0ff */
[----:B------:R-:W-:-:S13]  /*1ce30*/  ISETP.NE.AND P0, PT, R2, RZ, PT ;  /* 0x000000ff0200720c */ /* 0x000fda0003f05270 */
[----:B------:R-:W-:Y:S05]  /*1ce40*/  @P0 BRA `(.L_x_724) ;  /* 0x00000034008c0947 */ /* 0x000fea0003800000 */
[----:B------:R-:W1:Y:S01]  /*1ce50*/  S2R R5, SR_LANEID ;  /* 0x0000000000057919 */ /* 0x000e620000000000 */
[----:B------:R-:W-:Y:S01]  /*1ce60*/  VOTEU.ANY UR4, UPT, PT ;  /* 0x0000000000047886 */ /* 0x000fe200038e0100 */
[----:B------:R-:W2:Y:S01]  /*1ce70*/  LDC.64 R2, c[0x0][0xc60] ;  /* 0x00031800ff027b82 */ /* 0x000ea20000000a00 */
[----:B------:R-:W1:Y:S02]  /*1ce80*/  FLO.U32 R0, UR4 ;  /* 0x0000000400007d00 */ /* 0x000e6400080e0000 */
[----:B-1----:R-:W-:-:S06]  /*1ce90*/  ISETP.EQ.U32.AND P0, PT, R0, R5, PT ;  /* 0x000000050000720c */ /* 0x002fcc0003f02070 */
[----:B------:R-:W2:Y:S07]  /*1cea0*/  POPC R5, UR4 ;  /* 0x0000000400057d09 */ /* 0x000eae0008000000 */
[----:B--2---:R-:W2:Y:S01]  /*1ceb0*/  @P0 ATOMG.E.ADD.STRONG.GPU PT, R3, desc[UR56][R2.64], R5 ;  /* 0x00000005020309a8 */ /* 0x004ea200081ee1f8 */
[----:B------:R-:W1:Y:S02]  /*1cec0*/  S2R R4, SR_LTMASK ;  /* 0x0000000000047919 */ /* 0x000e640000003900 */
[----:B-1----:R-:W-:-:S04]  /*1ced0*/  LOP3.LUT R4, R4, UR4, RZ, 0xc0, !PT ;  /* 0x0000000404047c12 */ /* 0x002fc8000f8ec0ff */
[----:B0-----:R-:W0:Y:S01]  /*1cee0*/  POPC R7, R4 ;  /* 0x0000000400077309 */ /* 0x001e220000000000 */
[----:B--2---:R-:W0:Y:S02]  /*1cef0*/  SHFL.IDX PT, R0, R3, R0, 0x1f ;  /* 0x00001f0003007589 */ /* 0x004e2400000e0000 */
[----:B0-----:R-:W-:Y:S01]  /*1cf00*/  IADD3 R16, R0, UR38, R7 ;  /* 0x0000002600107c10 */ /* 0x001fe2000fffe007 */
[----:B------:R-:W-:Y:S06]  /*1cf10*/  BRA `(.L_x_724) ;  /* 0x0000003400587947 */ /* 0x000fec0003800000 */
.L_x_723:
        /* <DEDUP_REMOVED lines=10> */
[----:B------:R-:W1:Y:S01]  /*1cfc0*/  LDC.64 R2, c[0x4][R2] ;  /* 0x0100000002027b82 */ /* 0x000e620000000a00 */
[----:B------:R-:W-:Y:S02]  /*1cfd0*/  IMAD.U32 R6, RZ, RZ, UR8 ;  /* 0x00000008ff067e24 */ /* 0x000fe4000f8e00ff */
[----:B0-----:R-:W-:Y:S02]  /*1cfe0*/  IMAD.U32 R7, RZ, RZ, UR9 ;  /* 0x00000009ff077e24 */ /* 0x001fe4000f8e00ff */
[----:B------:R-:W-:-:S02]  /*1cff0*/  IMAD.U32 R10, RZ, RZ, UR4 ;  /* 0x00000004ff0a7e24 */ /* 0x000fc4000f8e00ff */
[----:B------:R-:W-:Y:S02]  /*1d000*/  IMAD.U32 R11, RZ, RZ, UR5 ;  /* 0x00000005ff0b7e24 */ /* 0x000fe4000f8e00ff */
[----:B------:R-:W-:Y:S02]  /*1d010*/  IMAD.MOV.U32 R8, RZ, RZ, 0x70 ;  /* 0x00000070ff087424 */ /* 0x000fe400078e00ff */
[----:B------:R-:W-:Y:S02]  /*1d020*/  IMAD.MOV.U32 R12, RZ, RZ, 0x1 ;  /* 0x00000001ff0c7424 */ /* 0x000fe400078e00ff */
[----:B------:R-:W-:-:S07]  /*1d030*/  IMAD.MOV.U32 R13, RZ, RZ, RZ ;  /* 0x000000ffff0d7224 */ /* 0x000fce00078e00ff */
[----:B------:R-:W-:-:S07]  /*1d040*/  LEPC R20, `(.L_x_726) ;  /* 0x000000001014794e */ /* 0x000fce0000000000 */
[----:B-1----:R-:W-:Y:S05]  /*1d050*/  CALL.ABS.NOINC R2 ;  /* 0x0000000002007343 */ /* 0x002fea0003c00000 */
.L_x_726:
[----:B------:R-:W-:Y:S05]  /*1d060*/  BSYNC B6 ;  /* 0x0000000000067941 */ /* 0x000fea0003800000 */
.L_x_725:
        /* <DEDUP_REMOVED lines=8> */
[----:B------:R1:W2:Y:S01]  /*1d0f0*/  LDC.64 R2, c[0x4][R26] ;  /* 0x010000001a027b82 */ /* 0x0002a20000000a00 */
[----:B------:R-:W-:Y:S01]  /*1d100*/  IMAD.U32 R4, RZ, RZ, UR6 ;  /* 0x00000006ff047e24 */ /* 0x000fe2000f8e00ff */
[----:B0-----:R-:W-:Y:S01]  /*1d110*/  MOV R7, UR9 ;  /* 0x0000000900077c02 */ /* 0x001fe20008000f00 */
[----:B------:R-:W-:Y:S02]  /*1d120*/  IMAD.U32 R5, RZ, RZ, UR7 ;  /* 0x00000007ff057e24 */ /* 0x000fe4000f8e00ff */
[----:B------:R-:W-:Y:S02]  /*1d130*/  IMAD.U32 R6, RZ, RZ, UR8 ;  /* 0x00000008ff067e24 */ /* 0x000fe4000f8e00ff */
[----:B------:R-:W-:-:S02]  /*1d140*/  IMAD.U32 R10, RZ, RZ, UR4 ;  /* 0x00000004ff0a7e24 */ /* 0x000fc4000f8e00ff */
[----:B------:R-:W-:Y:S02]  /*1d150*/  IMAD.U32 R11, RZ, RZ, UR5 ;  /* 0x00000005ff0b7e24 */ /* 0x000fe4000f8e00ff */
[----:B------:R-:W-:Y:S02]  /*1d160*/  IMAD.MOV.U32 R8, RZ, RZ, 0x70 ;  /* 0x00000070ff087424 */ /* 0x000fe400078e00ff */
[----:B------:R-:W-:Y:S02]  /*1d170*/  IMAD.MOV.U32 R12, RZ, RZ, 0x1 ;  /* 0x00000001ff0c7424 */ /* 0x000fe400078e00ff */
[----:B-1----:R-:W-:-:S07]  /*1d180*/  IMAD.MOV.U32 R13, RZ, RZ, RZ ;  /* 0x000000ffff0d7224 */ /* 0x002fce00078e00ff */
[----:B------:R-:W-:-:S07]  /*1d190*/  LEPC R20, `(.L_x_729) ;  /* 0x000000001014794e */ /* 0x000fce0000000000 */
[----:B--2---:R-:W-:Y:S05]  /*1d1a0*/  CALL.ABS.NOINC R2 ;  /* 0x0000000002007343 */ /* 0x004fea0003c00000 */
.L_x_729:
[----:B------:R0:W1:Y:S01]  /*1d1b0*/  LDC.64 R2, c[0x4][R26] ;  /* 0x010000001a027b82 */ /* 0x0000620000000a00 */
[----:B------:R-:W-:Y:S01]  /*1d1c0*/  ULDC.64 UR4, c[0x4][0xf0] ;  /* 0x01003c0000047ab9 */ /* 0x000fe20000000a00 */
[----:B------:R-:W-:Y:S01]  /*1d1d0*/  ULDC.64 UR6, c[0x4][0xf8] ;  /* 0x01003e0000067ab9 */ /* 0x000fe20000000a00 */
[----:B------:R-:W-:Y:S01]  /*1d1e0*/  ULDC.64 UR8, c[0x4][0x80] ;  /* 0x0100200000087ab9 */ /* 0x000fe20000000a00 */
[----:B------:R-:W-:Y:S01]  /*1d1f0*/  IMAD.U32 R4, RZ, RZ, UR4 ;  /* 0x00000004ff047e24 */ /* 0x000fe2000f8e00ff */
[----:B------:R-:W-:Y:S01]  /*1d200*/  MOV R8, 0x70 ;  /* 0x0000007000087802 */ /* 0x000fe20000000f00 */
[----:B------:R-:W-:Y:S02]  /*1d210*/  IMAD.U32 R5, RZ, RZ, UR5 ;  /* 0x00000005ff057e24 */ /* 0x000fe4000f8e00ff */
[----:B------:R-:W-:Y:S02]  /*1d220*/  IMAD.U32 R6, RZ, RZ, UR6 ;  /* 0x00000006ff067e24 */ /* 0x000fe4000f8e00ff */
[----:B------:R-:W-:-:S02]  /*1d230*/  IMAD.U32 R7, RZ, RZ, UR7 ;  /* 0x00000007ff077e24 */ /* 0x000fc4000f8e00ff */
[----:B------:R-:W-:Y:S02]  /*1d240*/  IMAD.U32 R10, RZ, RZ, UR8 ;  /* 0x00000008ff0a7e24 */ /* 0x000fe4000f8e00ff */
[----:B------:R-:W-:Y:S02]  /*1d250*/  IMAD.U32 R11, RZ, RZ, UR9 ;  /* 0x00000009ff0b7e24 */ /* 0x000fe4000f8e00ff */
[----:B------:R-:W-:Y:S02]  /*1d260*/  IMAD.MOV.U32 R12, RZ, RZ, 0x1 ;  /* 0x00000001ff0c7424 */ /* 0x000fe400078e00ff */
[----:B0-----:R-:W-:-:S07]  /*1d270*/  IMAD.MOV.U32 R13, RZ, RZ, RZ ;  /* 0x000000ffff0d7224 */ /* 0x001fce00078e00ff */
[----:B------:R-:W-:-:S07]  /*1d280*/  LEPC R20, `(.L_x_728) ;  /* 0x000000001014794e */ /* 0x000fce0000000000 */
[----:B-1----:R-:W-:Y:S05]  /*1d290*/  CALL.ABS.NOINC R2 ;  /* 0x0000000002007343 */ /* 0x002fea0003c00000 */
.L_x_728:
[----:B------:R-:W-:Y:S05]  /*1d2a0*/  BSYNC B6 ;  /* 0x0000000000067941 */ /* 0x000fea0003800000 */
.L_x_727:
[----:B------:R-:W2:Y:S01]  /*1d2b0*/  LDL R20, [R1] ;  /* 0x0000000001147983 */ /* 0x000ea20000100800 */
[----:B------:R-:W-:Y:S01]  /*1d2c0*/  ULDC.64 UR4, c[0x0][0x9f8] ;  /* 0x00027e0000047ab9 */ /* 0x000fe20000000a00 */
[----:B------:R-:W1:Y:S01]  /*1d2d0*/  LDC R0, c[0x0][0x430] ;  /* 0x00010c00ff007b82 */ /* 0x000e620000000800 */
[----:B------:R-:W-:Y:S01]  /*1d2e0*/  ISETP.NE.U32.AND P0, PT, RZ, UR4, PT ;  /* 0x00000004ff007c0c */ /* 0x000fe2000bf05070 */
[----:B------:R-:W3:Y:S03]  /*1d2f0*/  LDL.LU R8, [R1+0x38] ;  /* 0x0000380001087983 */ /* 0x000ee60000300800 */
[----:B------:R-:W-:Y:S01]  /*1d300*/  ISETP.NE.AND.EX P0, PT, RZ, UR5, PT, P0 ;  /* 0x00000005ff007c0c */ /* 0x000fe2000bf05300 */
[----:B------:R-:W4:-:S12]  /*1d310*/  S2R R21, SR_TID.X ;  /* 0x0000000000157919 */ /* 0x000f180000002100 */
[----:B------:R-:W-:Y:S01]  /*1d320*/  @P0 IADD3 R2, P1, R23, UR4, RZ ;  /* 0x0000000417020c10 */ /* 0x000fe2000ff3e0ff */
[----:B------:R-:W0:Y:S01]  /*1d330*/  S2R R9, SR_TID.X ;  /* 0x0000000000097919 */ /* 0x000e220000002100 */
[----:B------:R-:W-:Y:S01]  /*1d340*/  VIADD R26, R29, 0xffffffff ;  /* 0xffffffff1d1a7836 */ /* 0x000fe20000000000 */
[----:B------:R-:W-:Y:S01]  /*1d350*/  ULDC UR4, c[0x0][0x320] ;  /* 0x0000c80000047ab9 */ /* 0x000fe20000000800 */
[----:B------:R-:W-:-:S05]  /*1d360*/  @P0 IADD3.X R3, R24, UR5, RZ, P1, !PT ;  /* 0x0000000518030c10 */ /* 0x000fca0008ffe4ff */
[----:B------:R2:W3:Y:S01]  /*1d370*/  @P0 LDG.E R32, desc[UR56][R2.64] ;  /* 0x0000003802200981 */ /* 0x0004e2000c1e1900 */
[----:B-1----:R-:W-:Y:S02]  /*1d380*/  ISETP.NE.AND P1, PT, R0, 0x1, PT ;  /* 0x000000010000780c */ /* 0x002fe40003f25270 */
[----:B----4-:R-:W-:-:S11]  /*1d390*/  LOP3.LUT R21, R21, 0x7f, RZ, 0xc0, !PT ;  /* 0x0000007f15157812 */ /* 0x010fd600078ec0ff */
[----:B------:R-:W1:Y:S01]  /*1d3a0*/  @P1 LDC R4, c[0x0][0x434] ;  /* 0x00010d00ff041b82 */ /* 0x000e620000000800 */
[----:B------:R-:W-:-:S07]  /*1d3b0*/  SHF.R.U32.HI R21, RZ, 0x3, R21 ;  /* 0x00000003ff157819 */ /* 0x000fce0000011615 */
[----:B------:R-:W4:Y:S01]  /*1d3c0*/  @P1 LDC R6, c[0x0][0x438] ;  /* 0x00010e00ff061b82 */ /* 0x000f220000000800 */
[----:B0-----:R-:W-:-:S05]  /*1d3d0*/  IMAD.SHL.U32 R9, R9, 0x10, RZ ;  /* 0x0000001009097824 */ /* 0x001fca00078e00ff */
[----:B------:R-:W-:Y:S02]  /*1d3e0*/  LOP3.LUT R9, R21, 0x70, R9, 0xf8, !PT ;  /* 0x0000007015097812 */ /* 0x000fe400078ef809 */
[----:B------:R-:W0:Y:S03]  /*1d3f0*/  S2R R21, SR_TID.X ;  /* 0x0000000000157919 */ /* 0x000e260000002100 */
[----:B------:R-:W-:-:S05]  /*1d400*/  IMAD R7, R26, 0x60, R9 ;  /* 0x000000601a077824 */ /* 0x000fca00078e0209 */
[----:B------:R-:W-:-:S04]  /*1d410*/  ISETP.GE.AND P0, PT, R7, R36, PT ;  /* 0x000000240700720c */ /* 0x000fc80003f06270 */
[----:B------:R-:W-:Y:S01]  /*1d420*/  ISETP.GT.U32.OR P0, PT, R9, 0x5f, P0 ;  /* 0x0000005f0900780c */ /* 0x000fe20000704470 */
[----:B0-----:R-:W-:-:S05]  /*1d430*/  IMAD.SHL.U32 R21, R21, 0x8, RZ ;  /* 0x0000000815157824 */ /* 0x001fca00078e00ff */
[----:B------:R-:W-:Y:S01]  /*1d440*/  LOP3.LUT R21, R21, 0x38, RZ, 0xc0, !PT ;  /* 0x0000003815157812 */ /* 0x000fe200078ec0ff */
[----:B------:R-:W-:Y:S01]  /*1d450*/  UMOV UR5, 0xffffffff ;  /* 0xffffffff00057882 */ /* 0x000fe20000000000 */
[----:B--2---:R-:W-:-:S04]  /*1d460*/  IMAD.IADD R5, R7, 0x1, R20 ;  /* 0x0000000107057824 */ /* 0x004fc800078e0214 */
[----:B-1----:R-:W-:-:S04]  /*1d470*/  @P1 IMAD.HI.U32 R7, R5, R4, RZ ;  /* 0x0000000405071227 */ /* 0x002fc800078e00ff */
[----:B------:R-:W-:Y:S01]  /*1d480*/  IMAD.MOV.U32 R4, RZ, RZ, R5 ;  /* 0x000000ffff047224 */ /* 0x000fe200078e0005 */
[----:B----4-:R-:W-:-:S05]  /*1d490*/  @P1 SHF.R.U32.HI R4, RZ, R6, R7 ;  /* 0x00000006ff041219 */ /* 0x010fca0000011607 */
[----:B------:R-:W-:-:S04]  /*1d4a0*/  IMAD.MOV R2, RZ, RZ, -R4 ;  /* 0x000000ffff027224 */ /* 0x000fc800078e0a04 */
[----:B------:R-:W-:Y:S02]  /*1d4b0*/  IMAD R0, R0, R2, R5 ;  /* 0x0000000200007224 */ /* 0x000fe400078e0205 */
[----:B------:R-:W0:Y:S01]  /*1d4c0*/  @!P0 LDC.64 R2, c[0x0][0x428] ;  /* 0x00010a00ff028b82 */ /* 0x000e220000000a00 */
[----:B------:R-:W-:-:S04]  /*1d4d0*/  LOP3.LUT R20, R21, 0x40, RZ, 0xfc, !PT ;  /* 0x0000004015147812 */ /* 0x000fc800078efcff */
[----:B------:R-:W-:Y:S02]  /*1d4e0*/  ISETP.GE.AND P2, PT, R20, UR4, PT ;  /* 0x0000000414007c0c */ /* 0x000fe4000bf46270 */
[----:B------:R-:W-:Y:S01]  /*1d4f0*/  ISETP.GE.AND P1, PT, R21, UR4, PT ;  /* 0x0000000415007c0c */ /* 0x000fe2000bf26270 */
[----:B------:R-:W-:Y:S01]  /*1d500*/  ULDC UR4, c[0x0][0x2f4] ;  /* 0x0000bd0000047ab9 */ /* 0x000fe20000000800 */
[----:B------:R-:W-:Y:S02]  /*1d510*/  SEL R5, RZ, 0xffffffff, P2 ;  /* 0xffffffffff057807 */ /* 0x000fe40001000000 */
[----:B------:R-:W-:Y:S02]  /*1d520*/  SEL R29, RZ, 0x1, P1 ;  /* 0x00000001ff1d7807 */ /* 0x000fe40000800000 */
[----:B---3--:R-:W-:Y:S01]  /*1d530*/  SHF.R.S32.HI R10, RZ, 0x1f, R32 ;  /* 0x0000001fff0a7819 */ /* 0x008fe20000011420 */
[----:B------:R-:W-:Y:S01]  /*1d540*/  IMAD.SHL.U32 R6, R5, 0x2, RZ ;  /* 0x0000000205067824 */ /* 0x000fe200078e00ff */
[----:B------:R-:W-:-:S04]  /*1d550*/  @!P0 SHF.R.S32.HI R5, RZ, 0x1f, R4 ;  /* 0x0000001fff058819 */ /* 0x000fc80000011404 */
[----:B------:R-:W-:Y:S01]  /*1d560*/  LOP3.LUT R29, R6, 0x2, R29, 0xe2, !PT ;  /* 0x00000002061d7812 */ /* 0x000fe200078ee21d */
[-C--:B0-----:R-:W-:Y:S02]  /*1d570*/  @!P0 IMAD R6, R10, R2.reuse, RZ ;  /* 0x000000020a068224 */ /* 0x081fe400078e02ff */
[----:B------:R-:W-:-:S04]  /*1d580*/  @!P0 IMAD.WIDE.U32 R4, R32, R2, R4 ;  /* 0x0000000220048225 */ /* 0x000fc800078e0004 */
[----:B------:R-:W-:Y:S02]  /*1d590*/  @!P0 IMAD R6, R32, R3, R6 ;  /* 0x0000000320068224 */ /* 0x000fe400078e0206 */
[----:B------:R-:W0:Y:S02]  /*1d5a0*/  @!P0 LDC.64 R2, c[0x0][0x418] ;  /* 0x00010600ff028b82 */ /* 0x000e240000000a00 */
[----:B------:R-:W-:Y:S01]  /*1d5b0*/  @!P0 IMAD.IADD R6, R5, 0x1, R6 ;  /* 0x0000000105068824 */ /* 0x000fe200078e0206 */
[----:B------:R-:W-:Y:S02]  /*1d5c0*/  MOV R7, UR39 ;  /* 0x0000002700077c02 */ /* 0x000fe40008000f00 */
[----:B0-----:R-:W-:-:S04]  /*1d5d0*/  @!P0 LEA R2, P1, R4, R2, 0x2 ;  /* 0x0000000204028211 */ /* 0x001fc800078210ff */
[----:B------:R-:W-:Y:S01]  /*1d5e0*/  @!P0 LEA.HI.X R3, R4, R3, R6, 0x2, P1 ;  /* 0x0000000304038211 */ /* 0x000fe200008f1406 */
[----:B------:R-:W-:-:S06]  /*1d5f0*/  IMAD.MOV.U32 R4, RZ, RZ, RZ ;  /* 0x000000ffff047224 */ /* 0x000fcc00078e00ff */
[----:B------:R0:W5:Y:S01]  /*1d600*/  @!P0 LDG.E R4, desc[UR56][R2.64] ;  /* 0x0000003802048981 */ /* 0x000162000c1e1900 */
[----:B------:R-:W-:Y:S02]  /*1d610*/  ISETP.GT.U32.AND P0, PT, R9, 0x5f, PT ;  /* 0x0000005f0900780c */ /* 0x000fe40003f04070 */
[----:B------:R-:W-:Y:S02]  /*1d620*/  ISETP.NE.AND P3, PT, R7, 0x3, PT ;  /* 0x000000030700780c */ /* 0x000fe40003f65270 */
[----:B------:R-:W-:Y:S02]  /*1d630*/  LOP3.LUT R8, R8, 0xfffffff7, RZ, 0xc0, !PT ;  /* 0xfffffff708087812 */ /* 0x000fe400078ec0ff */
[----:B------:R-:W-:-:S07]  /*1d640*/  ISETP.GE.AND P2, PT, R21, UR4, PT ;  /* 0x0000000415007c0c */ /* 0x000fce000bf46270 */
[----:B------:R-:W-:-:S04]  /*1d650*/  @P0 LOP3.LUT R8, R8, 0x8, RZ, 0xfc, !PT ;  /* 0x0000000808080812 */ /* 0x000fc800078efcff */
[----:B------:R-:W-:-:S04]  /*1d660*/  LOP3.LUT R8, R8, 0xffffffef, RZ, 0xc0, !PT ;  /* 0xffffffef08087812 */ /* 0x000fc800078ec0ff */
[----:B------:R-:W-:-:S04]  /*1d670*/  @P3 LOP3.LUT R8, R8, 0x10, RZ, 0xfc, !PT ;  /* 0x0000001008083812 */ /* 0x000fc800078efcff */
[----:B------:R-:W-:Y:S02]  /*1d680*/  LOP3.LUT R8, R8, 0xfffffffb, RZ, 0xc0, !PT ;  /* 0xfffffffb08087812 */ /* 0x000fe400078ec0ff */
[----:B------:R-:W-:Y:S02]  /*1d690*/  LOP3.LUT R9, R21, 0x80, RZ, 0xfc, !PT ;  /* 0x0000008015097812 */ /* 0x000fe400078efcff */
[----:B------:R-:W-:Y:S02]  /*1d6a0*/  ISETP.GE.AND P1, PT, R20, UR4, PT ;  /* 0x0000000414007c0c */ /* 0x000fe4000bf26270 */
[----:B------:R-:W-:Y:S02]  /*1d6b0*/  @P2 LOP3.LUT R8, R8, 0x4, RZ, 0xfc, !PT ;  /* 0x0000000408082812 */ /* 0x000fe400078efcff */
[----:B------:R-:W-:Y:S02]  /*1d6c0*/  ISETP.GE.AND P0, PT, R9, UR4, PT ;  /* 0x0000000409007c0c */ /* 0x000fe4000bf06270 */
[----:B------:R-:W-:-:S04]  /*1d6d0*/  LOP3.LUT R8, R8, 0xfffffffe, RZ, 0xc0, !PT ;  /* 0xfffffffe08087812 */ /* 0x000fc800078ec0ff */
[----:B------:R-:W-:-:S04]  /*1d6e0*/  LOP3.LUT R8, R8, 0xfffffffd, RZ, 0xc0, !PT ;  /* 0xfffffffd08087812 */ /* 0x000fc800078ec0ff */
[----:B------:R-:W-:Y:S01]  /*1d6f0*/  @P1 LOP3.LUT R8, R8, 0x2, RZ, 0xfc, !PT ;  /* 0x0000000208081812 */ /* 0x000fe200078efcff */
[----:B------:R0:W-:Y:S03]  /*1d700*/  STL [R1+0x4], R10 ;  /* 0x0000040a01007387 */ /* 0x0001e60000100800 */
[----:B------:R-:W-:Y:S01]  /*1d710*/  @P0 LOP3.LUT R8, R8, 0x1, RZ, 0xfc, !PT ;  /* 0x0000000108080812 */ /* 0x000fe200078efcff */
[----:B------:R0:W-:Y:S04]  /*1d720*/  STL [R1+0x30], R7 ;  /* 0x0000300701007387 */ /* 0x0001e80000100800 */
[----:B------:R0:W-:Y:S01]  /*1d730*/  STL [R1+0x38], R8 ;  /* 0x0000380801007387 */ /* 0x0001e20000100800 */
[----:B------:R-:W-:Y:S05]  /*1d740*/  BRA.DIV UR5, `(.L_x_730) ;  /* 0x0000004e05747947 */ /* 0x000fea000b800000 */
.L_x_845:
[----:B------:R-:W-:Y:S05]  /*1d750*/  @!P3 BRA `(.L_x_731) ;  /* 0x000000000004b947 */ /* 0x000fea0003800000 */
[----:B------:R-:W-:Y:S01]  /*1d760*/  BPT.TRAP 0x1 ;  /* 0x000000040000795c */ /* 0x000fe20000300000 */
.L_x_731:
[----:B------:R-:W-:Y:S01]  /*1d770*/  SHF.R.S32.HI R5, RZ, 0x1f, R0 ;  /* 0x0000001fff057819 */ /* 0x000fe20000011400 */
[----:B------:R-:W-:Y:S01]  /*1d780*/  ULDC.64 UR4, c[0x0][0x328] ;  /* 0x0000ca0000047ab9 */ /* 0x000fe20000000a00 */
[----:B------:R-:W-:Y:S01]  /*1d790*/  ULDC.64 UR6, c[0x0][0x318] ;  /* 0x0000c60000067ab9 */ /* 0x000fe20000000a00 */
[----:B0-----:R-:W-:Y:S01]  /*1d7a0*/  IMAD.WIDE.U32 R2, R0, UR4, RZ ;  /* 0x0000000400027c25 */ /* 0x001fe2000f8e00ff */
[----:B------:R-:W-:Y:S03]  /*1d7b0*/  BSSY B0, `(.L_x_732) ;  /* 0x0000013000007945 */ /* 0x000fe60003800000 */
[----:B------:R-:W-:-:S04]  /*1d7c0*/  IMAD R6, R5, UR4, RZ ;  /* 0x0000000405067c24 */ /* 0x000fc8000f8e02ff */
[----:B------:R-:W-:Y:S01]  /*1d7d0*/  IMAD R6, R0, UR5, R6 ;  /* 0x0000000500067c24 */ /* 0x000fe2000f8e0206 */
        /* <DEDUP_REMOVED lines=16> */
.L_x_846:
[----:B------:R-:W-:Y:S05]  /*1d8e0*/  BSYNC B0 ;  /* 0x0000000000007941 */ /* 0x000fea0003800000 */
.L_x_732:
[----:B------:R-:W2:Y:S01]  /*1d8f0*/  LDL R3, [R1+0x38] ;  /* 0x0000380001037983 */ /* 0x000ea20000100800 */
[----:B------:R-:W-:Y:S01]  /*1d900*/  ULDC.64 UR4, c[0x0][0x300] ;  /* 0x0000c00000047ab9 */ /* 0x000fe20000000a00 */
[----:B------:R-:W-:Y:S01]  /*1d910*/  ULDC.64 UR6, c[0x0][0x2e8] ;  /* 0x0000ba0000067ab9 */ /* 0x000fe20000000a00 */
[----:B------:R-:W-:Y:S01]  /*1d920*/  IMAD R5, R5, UR4, RZ ;  /* 0x0000000405057c24 */ /* 0x000fe2000f8e02ff */
[----:B------:R-:W1:Y:S03]  /*1d930*/  S2R R8, SR_TID.X ;  /* 0x0000000000087919 */ /* 0x000e660000002100 */
[----:B------:R-:W-:Y:S01]  /*1d940*/  IMAD R5, R0, UR5, R5 ;  /* 0x0000000500057c24 */ /* 0x000fe2000f8e0205 */
[----:B------:R-:W3:Y:S01]  /*1d950*/  S2R R9, SR_TID.X ;  /* 0x0000000000097919 */ /* 0x000ee20000002100 */
[----:B-1----:R-:W-:-:S04]  /*1d960*/  LOP3.LUT R8, R8, 0x7f, RZ, 0xc0, !PT ;  /* 0x0000007f08087812 */ /* 0x002fc800078ec0ff */
[----:B------:R-:W-:Y:S01]  /*1d970*/  SHF.R.U32.HI R8, RZ, 0x3, R8 ;  /* 0x00000003ff087819 */ /* 0x000fe20000011608 */
[----:B---3--:R-:W-:-:S05]  /*1d980*/  IMAD.SHL.U32 R9, R9, 0x8, RZ ;  /* 0x0000000809097824 */ /* 0x008fca00078e00ff */
[----:B------:R-:W-:Y:S02]  /*1d990*/  LOP3.LUT R9, R9, 0x38, RZ, 0xc0, !PT ;  /* 0x0000003809097812 */ /* 0x000fe400078ec0ff */
[C---:B--2---:R-:W-:Y:S02]  /*1d9a0*/  LOP3.LUT P4, RZ, R3.reuse, 0x4, RZ, 0xc0, !PT ;  /* 0x0000000403ff7812 */ /* 0x044fe4000788c0ff */
[C---:B------:R-:W-:Y:S02]  /*1d9b0*/  LOP3.LUT P3, RZ, R3.reuse, 0x2, RZ, 0xc0, !PT ;  /* 0x0000000203ff7812 */ /* 0x040fe4000786c0ff */
[----:B------:R-:W-:Y:S01]  /*1d9c0*/  LOP3.LUT P2, RZ, R3, 0x1, RZ, 0xc0, !PT ;  /* 0x0000000103ff7812 */ /* 0x000fe2000784c0ff */
[----:B0-----:R-:W-:Y:S01]  /*1d9d0*/  IMAD.WIDE.U32 R2, R0, UR4, RZ ;  /* 0x0000000400027c25 */ /* 0x001fe2000f8e00ff */
[----:B------:R-:W-:-:S03]  /*1d9e0*/  ULDC.64 UR4, c[0x0][0x310] ;  /* 0x0000c40000047ab9 */ /* 0x000fc60000000a00 */
[----:B------:R-:W-:Y:S02]  /*1d9f0*/  IMAD.IADD R3, R3, 0x1, R5 ;  /* 0x0000000103037824 */ /* 0x000fe400078e0205 */
[----:B------:R-:W-:Y:S02]  /*1da00*/  IMAD R6, R6, UR4, RZ ;  /* 0x0000000406067c24 */ /* 0x000fe4000f8e02ff */
[----:B------:R-:W-:-:S04]  /*1da10*/  IMAD.WIDE.U32 R2, R4, UR4, R2 ;  /* 0x0000000404027c25 */ /* 0x000fc8000f8e0002 */
[----:B------:R-:W-:Y:S01]  /*1da20*/  IMAD R6, R4, UR5, R6 ;  /* 0x0000000504067c24 */ /* 0x000fe2000f8e0206 */
[----:B------:R-:W-:Y:S01]  /*1da30*/  ULDC.64 UR4, c[0x0][0x308] ;  /* 0x0000c20000047ab9 */ /* 0x000fe20000000a00 */
[----:B------:R-:W-:Y:S02]  /*1da40*/  IMAD R5, R27, 0x4800, R33 ;  /* 0x000048001b057824 */ /* 0x000fe400078e0221 */
[----:B------:R-:W-:Y:S02]  /*1da50*/  IMAD.IADD R3, R3, 0x1, R6 ;  /* 0x0000000103037824 */ /* 0x000fe400078e0206 */
[----:B------:R-:W-:Y:S02]  /*1da60*/  IMAD R6, R26, -0x60, R36 ;  /* 0xffffffa01a067824 */ /* 0x000fe400078e0224 */
[----:B------:R-:W-:Y:S01]  /*1da70*/  IMAD.WIDE.U32 R2, R18, UR4, R2 ;  /* 0x0000000412027c25 */ /* 0x000fe2000f8e0002 */
[----:B------:R-:W-:-:S03]  /*1da80*/  UMOV UR4, 0xffffffff ;  /* 0xffffffff00047882 */ /* 0x000fc60000000000 */
[----:B------:R-:W-:Y:S01]  /*1da90*/  IMAD R0, R18, UR5, R3 ;  /* 0x0000000512007c24 */ /* 0x000fe2000f8e0203 */
[----:B------:R-:W-:Y:S01]  /*1daa0*/  LEA R4, P0, R2, UR6, 0x1 ;  /* 0x0000000602047c11 */ /* 0x000fe2000f8008ff */
[----:B------:R-:W-:-:S03]  /*1dab0*/  IMAD.IADD R6, R6, 0x1, -R8 ;  /* 0x0000000106067824 */ /* 0x000fc600078e0a08 */
[----:B------:R-:W-:Y:S02]  /*1dac0*/  LEA.HI.X R0, R2, UR7, R0, 0x1, P0 ;  /* 0x0000000702007c11 */ /* 0x000fe400080f0c00 */
[----:B------:R-:W-:Y:S01]  /*1dad0*/  ISETP.GE.AND P0, PT, R6, 0x1, PT ;  /* 0x000000010600780c */ /* 0x000fe20003f06270 */
[----:B------:R-:W-:-:S12]  /*1dae0*/  BRA.DIV UR4, `(.L_x_734) ;  /* 0x0000004a04d47947 */ /* 0x000fd8000b800000 */
        /* <DEDUP_REMOVED lines=28> */
[----:B0-----:R-:W-:-:S04]  /*1dcb0*/  @P1 LEA R3, P0, R9, R3, 0x1 ;  /* 0x0000000309031211 */ /* 0x001fc800078008ff */
[----:B-1----:R-:W-:-:S04]  /*1dcc0*/  @P1 IADD3.X R2, RZ, R2, RZ, P0, !PT ;  /* 0x00000002ff021210 */ /* 0x002fc800007fe4ff */
        /* <DEDUP_REMOVED lines=32> */
.L_x_860:
        /* <DEDUP_REMOVED lines=12> */
.L_x_735:
[----:B------:R-:W-:Y:S02]  /*1df90*/  PLOP3.LUT P1, PT, P1, P0, PT, 0xa2, 0x0 ;  /* 0x000000000000781c */ /* 0x000fe40000f21472 */
[----:B------:R-:W-:-:S08]  /*1dfa0*/  @P0 R2UR P1, UR4, R7 ;  /* 0x00000000070402ca */ /* 0x000fd00000020000 */
[----:B------:R-:W-:-:S05]  /*1dfb0*/  @P0 PLOP3.LUT P0, PT, P1, PT, PT, 0x80, 0x0 ;  /* 0x000000000000081c */ /* 0x000fca0000f0f070 */
[----:B------:R-:W-:Y:S01]  /*1dfc0*/  @!P1 SYNCS.ARRIVE.TRANS64.RED.A0T1 RZ, [UR4+0x2a830], RZ ;  /* 0x02a830ffffff99a7 */ /* 0x000fe20008200404 */
[----:B------:R-:W-:Y:S07]  /*1dfd0*/  @!P1 ARRIVES.LDGSTSBAR.64.TRANSCNT [UR4+0x2a830] ;  /* 0x02a83000ff0099b0 */ /* 0x000fee0008000a84 */
[----:B------:R-:W-:Y:S05]  /*1dfe0*/  @P0 BRA.U.ANY `(.L_x_735) ;  /* 0xfffffffd00e80947 */ /* 0x000fea000393ffff */
[----:B------:R-:W-:Y:S01]  /*1dff0*/  NOP ;  /* 0x0000000000007918 */ /* 0x000fe20000000000 */
[----:B------:R-:W2:Y:S02]  /*1e000*/  LDL R0, [R1+0x30] ;  /* 0x0000300001007983 */ /* 0x000ea40000100800 */
[----:B--2---:R-:W-:-:S13]  /*1e010*/  ISETP.NE.AND P2, PT, R0, 0x3, PT ;  /* 0x000000030000780c */ /* 0x004fda0003f45270 */
[----:B------:R-:W-:Y:S05]  /*1e020*/  @!P2 BRA `(.L_x_736) ;  /* 0x000000000004a947 */ /* 0x000fea0003800000 */
[----:B------:R-:W-:Y:S01]  /*1e030*/  BPT.TRAP 0x1 ;  /* 0x000000040000795c */ /* 0x000fe20000300000 */
.L_x_736:
[----:B-1----:R1:W5:Y:S01]  /*1e040*/  LDL.LU R3, [R1+0x10] ;  /* 0x0000100001037983 */ /* 0x0023620000300800 */
[----:B------:R1:W-:Y:S02]  /*1e050*/  SYNCS.ARRIVE.TRANS64.A1T0 RZ, [R7+URZ+0x2a830], RZ ;  /* 0x02a830ff07ff79a7 */ /* 0x0003e4000810003f */
[----:B------:R-:W-:Y:S05]  /*1e060*/  WARPSYNC.ALL ;  /* 0x0000000000007948 */ /* 0x000fea0003800000 */
[----:B------:R-:W-:Y:S01]  /*1e070*/  ULDC.64 UR6, c[0x0][0xa00] ;  /* 0x0002800000067ab9 */ /* 0x000fe20000000a00 */
[----:B------:R-:W-:Y:S01]  /*1e080*/  ULDC.64 UR4, c[0x0][0x298] ;  /* 0x0000a60000047ab9 */ /* 0x000fe20000000a00 */
[----:B------:R-:W-:Y:S01]  /*1e090*/  BAR.SYNC.DEFER_BLOCKING 0x8, 0x180 ;  /* 0x0206000000007b1d */ /* 0x000fe20000010000 */
[----:B------:R-:W-:Y:S01]  /*1e0a0*/  ISETP.NE.U32.AND P0, PT, RZ, UR6, PT ;  /* 0x00000006ff007c0c */ /* 0x000fe2000bf05070 */
[----:B0-----:R-:W-:Y:S01]  /*1e0b0*/  IMAD.WIDE.U32 R4, R34, UR4, RZ ;  /* 0x0000000422047c25 */ /* 0x001fe2000f8e00ff */
[----:B------:R-:W-:-:S02]  /*1e0c0*/  SHF.R.S32.HI R0, RZ, 0x1f, R34 ;  /* 0x0000001fff007819 */ /* 0x000fc40000011422 */
[----:B------:R-:W-:Y:S01]  /*1e0d0*/  ISETP.NE.AND.EX P0, PT, RZ, UR7, PT, P0 ;  /* 0x00000007ff007c0c */ /* 0x000fe2000bf05300 */
[----:B------:R-:W-:Y:S01]  /*1e0e0*/  VIADD R2, R22, 0xc400 ;  /* 0x0000c40016027836 */ /* 0x000fe20000000000 */
[----:B------:R-:W-:Y:S01]  /*1e0f0*/  BSSY B6, `(.L_x_737) ;  /* 0x000001a000067945 */ /* 0x000fe20003800000 */
[----:B------:R-:W-:Y:S01]  /*1e100*/  IMAD R0, R0, UR4, RZ ;  /* 0x0000000400007c24 */ /* 0x000fe2000f8e02ff */
[----:B------:R-:W-:-:S03]  /*1e110*/  SEL R31, R31, RZ, !P0 ;  /* 0x000000ff1f1f7207 */ /* 0x000fc60004000000 */
[----:B------:R-:W-:-:S04]  /*1e120*/  IMAD R0, R34, UR5, R0 ;  /* 0x0000000522007c24 */ /* 0x000fc8000f8e0200 */
[----:B------:R-:W-:Y:S01]  /*1e130*/  IMAD.IADD R34, R5, 0x1, R0 ;  /* 0x0000000105227824 */ /* 0x000fe200078e0200 */
[----:B-----5:R-:W-:Y:S02]  /*1e140*/  SEL R3, R3, RZ, !P0 ;  /* 0x000000ff03037207 */ /* 0x020fe40004000000 */
[----:B------:R-:W-:-:S03]  /*1e150*/  LOP3.LUT P0, RZ, R2, 0x3ff, RZ, 0xc0, !PT ;  /* 0x000003ff02ff7812 */ /* 0x000fc6000780c0ff */
[----:B------:R0:W-:Y:S04]  /*1e160*/  STL [R1+0x24], R3 ;  /* 0x0000240301007387 */ /* 0x0001e80000100800 */
[----:B------:R0:W-:Y:S06]  /*1e170*/  STL.64 [R1+0x10], R4 ;  /* 0x0000100401007387 */ /* 0x0001ec0000100a00 */
[----:B------:R-:W-:Y:S05]  /*1e180*/  @!P0 BRA `(.L_x_738) ;  /* 0x0000000000408947 */ /* 0x000fea0003800000 */
[----:B------:R-:W-:Y:S01]  /*1e190*/  MOV R2, 0x0 ;  /* 0x0000000000027802 */ /* 0x000fe20000000f00 */
[----:B------:R-:W-:Y:S01]  /*1e1a0*/  ULDC.64 UR4, c[0x4][0xf0] ;  /* 0x01003c0000047ab9 */ /* 0x000fe20000000a00 */
[----:B------:R-:W-:Y:S01]  /*1e1b0*/  ULDC.64 UR6, c[0x4][0xf8] ;  /* 0x01003e0000067ab9 */ /* 0x000fe20000000a00 */
[----:B------:R-:W-:Y:S01]  /*1e1c0*/  ULDC.64 UR8, c[0x4][0x88] ;  /* 0x0100220000087ab9 */ /* 0x000fe20000000a00 */
[----:B0-----:R-:W-:Y:S01]  /*1e1d0*/  IMAD.U32 R4, RZ, RZ, UR4 ;  /* 0x00000004ff047e24 */ /* 0x001fe2000f8e00ff */
[----:B------:R-:W-:Y:S01]  /*1e1e0*/  MOV R6, UR6 ;  /* 0x0000000600067c02 */ /* 0x000fe20008000f00 */
[----:B------:R-:W0:Y:S01]  /*1e1f0*/  LDC.64 R2, c[0x4][R2] ;  /* 0x0100000002027b82 */ /* 0x000e220000000a00 */
[----:B------:R-:W-:Y:S02]  /*1e200*/  IMAD.U32 R5, RZ, RZ, UR5 ;  /* 0x00000005ff057e24 */ /* 0x000fe4000f8e00ff */
[----:B-1----:R-:W-:Y:S02]  /*1e210*/  IMAD.U32 R7, RZ, RZ, UR7 ;  /* 0x00000007ff077e24 */ /* 0x002fe4000f8e00ff */
[----:B------:R-:W-:-:S02]  /*1e220*/  IMAD.U32 R10, RZ, RZ, UR8 ;  /* 0x00000008ff0a7e24 */ /* 0x000fc4000f8e00ff */
[----:B------:R-:W-:Y:S02]  /*1e230*/  IMAD.U32 R11, RZ, RZ, UR9 ;  /* 0x00000009ff0b7e24 */ /* 0x000fe4000f8e00ff */
[----:B------:R-:W-:Y:S02]  /*1e240*/  IMAD.MOV.U32 R8, RZ, RZ, 0x70 ;  /* 0x00000070ff087424 */ /* 0x000fe400078e00ff */
[----:B------:R-:W-:Y:S02]  /*1e250*/  IMAD.MOV.U32 R12, RZ, RZ, 0x1 ;  /* 0x00000001ff0c7424 */ /* 0x000fe400078e00ff */
[----:B------:R-:W-:-:S07]  /*1e260*/  IMAD.MOV.U32 R13, RZ, RZ, RZ ;  /* 0x000000ffff0d7224 */ /* 0x000fce00078e00ff */
[----:B------:R-:W-:-:S07]  /*1e270*/  LEPC R20, `(.L_x_738) ;  /* 0x000000001014794e */ /* 0x000fce0000000000 */
[----:B0-----:R-:W-:Y:S05]  /*1e280*/  CALL.ABS.NOINC R2 ;  /* 0x0000000002007343 */ /* 0x001fea0003c00000 */
.L_x_738:
[----:B------:R-:W-:Y:S05]  /*1e290*/  BSYNC B6 ;  /* 0x0000000000067941 */ /* 0x000fea0003800000 */
.L_x_737:
[----:B------:R-:W2:Y:S01]  /*1e2a0*/  LDL.LU R20, [R1+0x24] ;  /* 0x0000240001147983 */ /* 0x000ea20000300800 */
[----:B------:R-:W-:Y:S01]  /*1e2b0*/  ULDC.64 UR4, c[0x0][0x2d8] ;  /* 0x0000b60000047ab9 */ /* 0x000fe20000000a00 */
[----:B------:R-:W3:Y:S02]  /*1e2c0*/  LDC R8, c[0x0][0x448] ;  /* 0x00011200ff087b82 */ /* 0x000ee40000000800 */
[----:B0-----:R-:W4:Y:S01]  /*1e2d0*/  LDL.LU.64 R2, [R1+0x10] ;  /* 0x0000100001027983 */ /* 0x001f220000300a00 */
[----:B------:R-:W-:-:S03]  /*1e2e0*/  IMAD.SHL.U32 R4, R17, 0x80, RZ ;  /* 0x0000008011047824 */ /* 0x000fc600078e00ff */
[----:B------:R0:W5:Y:S01]  /*1e2f0*/  LDL R17, [R1+0x1c] ;  /* 0x00001c0001117983 */ /* 0x0001620000100800 */
[----:B---3--:R-:W-:-:S13]  /*1e300*/  ISETP.NE.AND P0, PT, R8, 0x1, PT ;  /* 0x000000010800780c */ /* 0x008fda0003f05270 */
[----:B------:R-:W1:Y:S01]  /*1e310*/  @P0 LDC R5, c[0x0][0x44c] ;  /* 0x00011300ff050b82 */ /* 0x000e620000000800 */
[----:B------:R-:W3:Y:S02]  /*1e320*/  S2R R9, SR_TID.X ;  /* 0x0000000000097919 */ /* 0x000ee40000002100 */
[----:B---3--:R-:W-:-:S05]  /*1e330*/  IMAD.SHL.U32 R9, R9, 0x8, RZ ;  /* 0x0000000809097824 */ /* 0x008fca00078e00ff */
[----:B------:R-:W-:Y:S01]  /*1e340*/  LOP3.LUT R9, R9, 0x38, RZ, 0xc0, !PT ;  /* 0x0000003809097812 */ /* 0x000fe200078ec0ff */
[----:B----4-:R-:W-:Y:S02]  /*1e350*/  IMAD.MOV.U32 R3, RZ, RZ, R34 ;  /* 0x000000ffff037224 */ /* 0x010fe400078e0022 */
[----:B------:R-:W-:-:S04]  /*1e360*/  IMAD.WIDE.U32 R2, R18, UR4, R2 ;  /* 0x0000000412027c25 */ /* 0x000fc8000f8e0002 */
[----:B------:R-:W-:Y:S01]  /*1e370*/  IMAD R3, R18, UR5, R3 ;  /* 0x0000000512037c24 */ /* 0x000fe2000f8e0203 */
[----:B------:R-:W-:Y:S02]  /*1e380*/  ULDC.64 UR4, c[0x0][0x2e0] ;  /* 0x0000b80000047ab9 */ /* 0x000fe40000000a00 */
[----:B--2---:R-:W-:Y:S02]  /*1e390*/  IMAD R0, R20, UR4, RZ ;  /* 0x0000000414007c24 */ /* 0x004fe4000f8e02ff */
[----:B------:R-:W2:Y:S01]  /*1e3a0*/  S2R R20, SR_TID.X ;  /* 0x0000000000147919 */ /* 0x000ea20000002100 */
[----:B------:R-:W-:-:S04]  /*1e3b0*/  IMAD.WIDE.U32 R2, R31, UR4, R2 ;  /* 0x000000041f027c25 */ /* 0x000fc8000f8e0002 */
[----:B------:R-:W-:Y:S01]  /*1e3c0*/  IMAD R0, R31, UR5, R0 ;  /* 0x000000051f007c24 */ /* 0x000fe2000f8e0200 */
[----:B------:R-:W-:-:S03]  /*1e3d0*/  ULDC.64 UR4, c[0x0][0x2d0] ;  /* 0x0000b40000047ab9 */ /* 0x000fc60000000a00 */
[----:B------:R-:W-:Y:S02]  /*1e3e0*/  IMAD.IADD R3, R3, 0x1, R0 ;  /* 0x0000000103037824 */ /* 0x000fe400078e0200 */
[----:B------:R-:W3:Y:S01]  /*1e3f0*/  @P0 LDC R0, c[0x0][0x450] ;  /* 0x00011400ff000b82 */ /* 0x000ee20000000800 */
[----:B--2---:R-:W-:-:S04]  /*1e400*/  LOP3.LUT R20, R20, 0x7f, RZ, 0xc0, !PT ;  /* 0x0000007f14147812 */ /* 0x004fc800078ec0ff */
[----:B------:R-:W-:Y:S02]  /*1e410*/  SHF.R.U32.HI R21, RZ, 0x3, R20 ;  /* 0x00000003ff157819 */ /* 0x000fe40000011614 */
[----:B------:R-:W2:Y:S02]  /*1e420*/  S2R R20, SR_TID.X ;  /* 0x0000000000147919 */ /* 0x000ea40000002100 */
[----:B--2---:R-:W-:-:S05]  /*1e430*/  IMAD.SHL.U32 R20, R20, 0x10, RZ ;  /* 0x0000001014147824 */ /* 0x004fca00078e00ff */
[----:B------:R-:W-:-:S04]  /*1e440*/  LOP3.LUT R20, R21, 0x70, R20, 0xf8, !PT ;  /* 0x0000007015147812 */ /* 0x000fc800078ef814 */
[----:B------:R-:W-:Y:S01]  /*1e450*/  LOP3.LUT R6, R20, R4, RZ, 0xfc, !PT ;  /* 0x0000000414067212 */ /* 0x000fe200078efcff */
[----:B------:R-:W2:Y:S04]  /*1e460*/  S2R R21, SR_TID.X ;  /* 0x0000000000157919 */ /* 0x000ea80000002100 */
[----:B-1----:R-:W-:-:S04]  /*1e470*/  @P0 IMAD.HI.U32 R7, R6, R5, RZ ;  /* 0x0000000506070227 */ /* 0x002fc800078e00ff */
[----:B------:R-:W-:Y:S01]  /*1e480*/  IMAD.MOV.U32 R5, RZ, RZ, R6 ;  /* 0x000000ffff057224 */ /* 0x000fe200078e0006 */
[----:B---3--:R-:W-:-:S04]  /*1e490*/  @P0 SHF.R.U32.HI R5, RZ, R0, R7 ;  /* 0x00000000ff050219 */ /* 0x008fc80000011607 */
[C---:B------:R-:W-:Y:S01]  /*1e4a0*/  IADD3 R0, -R5.reuse, RZ, RZ ;  /* 0x000000ff05007210 */ /* 0x040fe20007ffe1ff */
[----:B------:R-:W1:Y:S04]  /*1e4b0*/  S2R R20, SR_TID.X ;  /* 0x0000000000147919 */ /* 0x000e680000002100 */
        /* <DEDUP_REMOVED lines=8> */
[----:B------:R-:W-:Y:S02]  /*1e540*/  IMAD R5, R5, UR4, RZ ;  /* 0x0000000405057c24 */ /* 0x000fe4000f8e02ff */
[----:B--2---:R-:W-:Y:S02]  /*1e550*/  IMAD.SHL.U32 R21, R21, 0x8, RZ ;  /* 0x0000000815157824 */ /* 0x004fe400078e00ff */
[----:B------:R-:W-:-:S04]  /*1e560*/  IMAD.WIDE.U32 R2, R0, UR4, R2 ;  /* 0x0000000400027c25 */ /* 0x000fc8000f8e0002 */
[----:B------:R-:W-:Y:S01]  /*1e570*/  IMAD R5, R0, UR5, R5 ;  /* 0x0000000500057c24 */ /* 0x000fe2000f8e0205 */
[----:B------:R-:W-:Y:S01]  /*1e580*/  ULDC.64 UR4, c[0x0][0x280] ;  /* 0x0000a00000047ab9 */ /* 0x000fe20000000a00 */
[----:B------:R-:W-:Y:S02]  /*1e590*/  LOP3.LUT R21, R21, 0x38, RZ, 0xc0, !PT ;  /* 0x0000003815157812 */ /* 0x000fe400078ec0ff */
[----:B------:R-:W-:Y:S01]  /*1e5a0*/  IMAD.IADD R5, R3, 0x1, R5 ;  /* 0x0000000103057824 */ /* 0x000fe200078e0205 */
[C---:B------:R-:W-:Y:S01]  /*1e5b0*/  LEA R0, P0, R2.reuse, UR4, 0x1 ;  /* 0x0000000402007c11 */ /* 0x040fe2000f8008ff */
[----:B------:R-:W-:Y:S01]  /*1e5c0*/  ULDC UR4, c[0x0][0x2b8] ;  /* 0x0000ae0000047ab9 */ /* 0x000fe20000000800 */
[C---:B------:R-:W-:Y:S02]  /*1e5d0*/  LOP3.LUT R10, R21.reuse, 0x40, RZ, 0xfc, !PT ;  /* 0x00000040150a7812 */ /* 0x040fe400078efcff */
[----:B------:R-:W-:Y:S02]  /*1e5e0*/  LOP3.LUT R11, R21, 0x80, RZ, 0xfc, !PT ;  /* 0x00000080150b7812 */ /* 0x000fe400078efcff */
[----:B------:R-:W-:Y:S01]  /*1e5f0*/  LEA.HI.X R5, R2, UR5, R5, 0x1, P0 ;  /* 0x0000000502057c11 */ /* 0x000fe200080f0c05 */
[----:B------:R-:W-:Y:S01]  /*1e600*/  UMOV UR5, 0xffffffff ;  /* 0xffffffff00057882 */ /* 0x000fe20000000000 */
[----:B-1----:R-:W-:-:S02]  /*1e610*/  LOP3.LUT R20, R20, 0x7f, RZ, 0xc0, !PT ;  /* 0x0000007f14147812 */ /* 0x002fc400078ec0ff */
[----:B------:R-:W-:Y:S02]  /*1e620*/  ISETP.GE.AND P3, PT, R9, UR4, PT ;  /* 0x0000000409007c0c */ /* 0x000fe4000bf66270 */
[----:B------:R-:W-:Y:S02]  /*1e630*/  ISETP.GE.AND P2, PT, R10, UR4, PT ;  /* 0x000000040a007c0c */ /* 0x000fe4000bf46270 */
[----:B------:R-:W-:Y:S02]  /*1e640*/  ISETP.GE.AND P0, PT, R11, UR4, PT ;  /* 0x000000040b007c0c */ /* 0x000fe4000bf06270 */
[----:B------:R-:W-:Y:S01]  /*1e650*/  SHF.R.U32.HI R10, RZ, 0x3, R20 ;  /* 0x00000003ff0a7819 */ /* 0x000fe20000011614 */
[----:B0-----:R-:W-:Y:S10]  /*1e660*/  BRA.DIV UR5, `(.L_x_739) ;  /* 0x0000004a051c7947 */ /* 0x001ff4000b800000 */
[----:B------:R-:W0:Y:S01]  /*1e670*/  SHFL.IDX PT, R3, R0, RZ, 0x181f ;  /* 0x00181fff00037589 */ /* 0x000e2200000e0000 */
[----:B-----5:R-:W-:Y:S02]  /*1e680*/  IMAD R6, R17, R8, RZ ;  /* 0x0000000811067224 */ /* 0x020fe400078e02ff */
[----:B------:R-:W-:Y:S01]  /*1e690*/  IMAD.IADD R4, R10, 0x1, R4 ;  /* 0x000000010a047824 */ /* 0x000fe200078e0204 */
[----:B------:R-:W1:Y:S04]  /*1e6a0*/  SHFL.IDX PT, R2, R5, RZ, 0x181f ;  /* 0x00181fff05027589 */ /* 0x000e6800000e0000 */
[----:B------:R-:W-:Y:S01]  /*1e6b0*/  ISETP.GE.AND P1, PT, R4, R6, PT ;  /* 0x000000060400720c */ /* 0x000fe20003f26270 */
[----:B------:R-:W-:-:S12]  /*1e6c0*/  SHFL.IDX PT, R14, R0, 0x7, 0x181f ;  /* 0x00f81f00000e7f89 */ /* 0x000fd800000e0000 */
[----:B0-----:R-:W-:-:S05]  /*1e6d0*/  @!P1 LEA R7, P4, R9, R3, 0x1 ;  /* 0x0000000309079211 */ /* 0x001fca00078808ff */
[----:B-1----:R-:W-:Y:S02]  /*1e6e0*/  @!P1 IMAD.X R3, RZ, RZ, R2, P4 ;  /* 0x000000ffff039224 */ /* 0x002fe400020e0602 */
[----:B------:R-:W-:Y:S02]  /*1e6f0*/  @!P1 IMAD.MOV.U32 R2, RZ, RZ, R7 ;  /* 0x000000ffff029224 */ /* 0x000fe400078e0007 */
[----:B------:R-:W-:-:S03]  /*1e700*/  VIADD R7, R4, 0x10 ;  /* 0x0000001004077836 */ /* 0x000fc60000000000 */
[----:B------:R-:W-:Y:S04]  /*1e710*/  @!P1 LDGSTS.E.BYPASS.LTC128B.128 [R35+0xc400], desc[UR56][R2.64], !P3 ;  /* 0x0c40000002239fae */ /* 0x000fe8000d901d78 */
[----:B------:R-:W-:Y:S04]  /*1e720*/  @!P1 LDGSTS.E.BYPASS.LTC128B.128 [R35+0x10400], desc[UR56][R2.64+0x80], !P2 ;  /* 0x1040008002239fae */ /* 0x000fe8000d101d78 */
[----:B------:R0:W-:Y:S01]  /*1e730*/  @!P1 LDGSTS.E.BYPASS.LTC128B.128 [R35+0x14400], desc[UR56][R2.64+0x100], !P0 ;  /* 0x1440010002239fae */ /* 0x0001e2000c101d78 */
[----:B------:R-:W-:-:S03]  /*1e740*/  ISETP.GE.AND P1, PT, R7, R6, PT ;  /* 0x000000060700720c */ /* 0x000fc60003f26270 */
[----:B0-----:R-:W0:Y:S04]  /*1e750*/  SHFL.IDX PT, R3, R0, 0x1, 0x181f ;  /* 0x00381f0000037f89 */ /* 0x001e2800000e0000 */
[----:B------:R-:W1:Y:S06]  /*1e760*/  SHFL.IDX PT, R2, R5, 0x1, 0x181f ;  /* 0x00381f0005027f89 */ /* 0x000e6c00000e0000 */
[----:B0-----:R-:W-:-:S05]  /*1e770*/  @!P1 LEA R7, P4, R9, R3, 0x1 ;  /* 0x0000000309079211 */ /* 0x001fca00078808ff */
[----:B-1----:R-:W-:Y:S02]  /*1e780*/  @!P1 IMAD.X R8, RZ, RZ, R2, P4 ;  /* 0x000000ffff089224 */ /* 0x002fe400020e0602 */
[----:B------:R-:W-:Y:S01]  /*1e790*/  @!P1 IMAD.MOV.U32 R2, RZ, RZ, R7 ;  /* 0x000000ffff029224 */ /* 0x000fe200078e0007 */
[----:B------:R-:W-:Y:S01]  /*1e7a0*/  IADD3 R7, R4, 0x20, RZ ;  /* 0x0000002004077810 */ /* 0x000fe20007ffe0ff */
[----:B------:R-:W-:-:S05]  /*1e7b0*/  @!P1 IMAD.MOV.U32 R3, RZ, RZ, R8 ;  /* 0x000000ffff039224 */ /* 0x000fca00078e0008 */
        /* <DEDUP_REMOVED lines=8> */
[----:B------:R-:W-:Y:S02]  /*1e840*/  @!P1 IMAD.MOV.U32 R2, RZ, RZ, R7 ;  /* 0x000000ffff029224 */ /* 0x000fe400078e0007 */
        /* <DEDUP_REMOVED lines=40> */
[----:B------:R-:W1:Y:S04]  /*1ead0*/  SHFL.IDX PT, R2, R5, 0x6, 0x181f ;  /* 0x00d81f0005027f89 */ /* 0x000e6800000e0000 */
[----:B------:R-:W2:Y:S02]  /*1eae0*/  SHFL.IDX PT, R5, R5, 0x7, 0x181f ;  /* 0x00f81f0005057f89 */ /* 0x000ea400000e0000 */
[----:B0-----:R-:W-:-:S05]  /*1eaf0*/  @!P1 LEA R7, P4, R9, R3, 0x1 ;  /* 0x0000000309079211 */ /* 0x001fca00078808ff */
[----:B-1----:R-:W-:Y:S02]  /*1eb00*/  @!P1 IMAD.X R8, RZ, RZ, R2, P4 ;  /* 0x000000ffff089224 */ /* 0x002fe400020e0602 */
[----:B------:R-:W-:Y:S02]  /*1eb10*/  @!P1 IMAD.MOV.U32 R2, RZ, RZ, R7 ;  /* 0x000000ffff029224 */ /* 0x000fe400078e0007 */
[----:B------:R-:W-:-:S05]  /*1eb20*/  @!P1 IMAD.MOV.U32 R3, RZ, RZ, R8 ;  /* 0x000000ffff039224 */ /* 0x000fca00078e0008 */
[----:B------:R0:W-:Y:S04]  /*1eb30*/  @!P1 LDGSTS.E.BYPASS.LTC128B.128 [R35+0xf400], desc[UR56][R2.64], !P3 ;  /* 0x0f40000002239fae */ /* 0x0001e8000d901d78 */
[----:B------:R0:W-:Y:S04]  /*1eb40*/  @!P1 LDGSTS.E.BYPASS.LTC128B.128 [R35+0x13400], desc[UR56][R2.64+0x80], !P2 ;  /* 0x1340008002239fae */ /* 0x0001e8000d101d78 */
[----:B--2---:R0:W-:Y:S02]  /*1eb50*/  @!P1 LDGSTS.E.BYPASS.LTC128B.128 [R35+0x17400], desc[UR56][R2.64+0x100], !P0 ;  /* 0x1740010002239fae */ /* 0x0041e4000c101d78 */
.L_x_877:
[----:B0-----:R-:W-:Y:S01]  /*1eb60*/  VIADD R3, R4, 0x70 ;  /* 0x0000007004037836 */ /* 0x001fe20000000000 */
[----:B------:R-:W-:Y:S04]  /*1eb70*/  BSSY B0, `(.L_x_740) ;  /* 0x000000b000007945 */ /* 0x000fe80003800000 */
[----:B------:R-:W-:-:S13]  /*1eb80*/  ISETP.GE.AND P1, PT, R3, R6, PT ;  /* 0x000000060300720c */ /* 0x000fda0003f26270 */
[----:B------:R-:W-:Y:S05]  /*1eb90*/  @P1 BRA `(.L_x_741) ;  /* 0x0000000000201947 */ /* 0x000fea0003800000 */
[----:B------:R-:W-:-:S05]  /*1eba0*/  LEA R2, P1, R9, R14, 0x1 ;  /* 0x0000000e09027211 */ /* 0x000fca00078208ff */
[----:B------:R-:W-:-:S05]  /*1ebb0*/  IMAD.X R3, RZ, RZ, R5, P1 ;  /* 0x000000ffff037224 */ /* 0x000fca00008e0605 */
[----:B------:R-:W-:Y:S01]  /*1ebc0*/  @!PT LDS RZ, [RZ] ;  /* 0x00000000fffff984 */ /* 0x000fe20000000800 */
[----:B------:R-:W-:Y:S01]  /*1ebd0*/  @!PT LDS RZ, [RZ] ;  /* 0x00000000fffff984 */ /* 0x000fe20000000800 */
[----:B------:R-:W-:Y:S01]  /*1ebe0*/  @!PT LDS RZ, [RZ] ;  /* 0x00000000fffff984 */ /* 0x000fe20000000800 */
[----:B------:R0:W-:Y:S04]  /*1ebf0*/  LDGSTS.E.BYPASS.LTC128B.128 [R35+0xfc00], desc[UR56][R2.64], !P3 ;  /* 0x0fc0000002237fae */ /* 0x0001e8000d901d78 */
[----:B------:R0:W-:Y:S04]  /*1ec00*/  LDGSTS.E.BYPASS.LTC128B.128 [R35+0x13c00], desc[UR56][R2.64+0x80], !P2 ;  /* 0x13c0008002237fae */ /* 0x0001e8000d101d78 */
[----:B------:R0:W-:Y:S02]  /*1ec10*/  LDGSTS.E.BYPASS.LTC128B.128 [R35+0x17c00], desc[UR56][R2.64+0x100], !P0 ;  /* 0x17c0010002237fae */ /* 0x0001e4000c101d78 */
.L_x_741:
[----:B------:R-:W-:Y:S05]  /*1ec20*/  BSYNC B0 ;  /* 0x0000000000007941 */ /* 0x000fea0003800000 */
.L_x_740:
[----:B------:R-:W-:Y:S01]  /*1ec30*/  NOP ;  /* 0x0000000000007918 */ /* 0x000fe20000000000 */
[----:B------:R-:W-:-:S13]  /*1ec40*/  PLOP3.LUT P0, PT, PT, PT, PT, 0x80, 0x0 ;  /* 0x000000000000781c */ /* 0x000fda0003f0f070 */
.L_x_742:
[----:B------:R-:W-:Y:S02]  /*1ec50*/  PLOP3.LUT P1, PT, P1, P0, PT, 0xa2, 0x0 ;  /* 0x000000000000781c */ /* 0x000fe40000f21472 */
[----:B------:R-:W-:-:S08]  /*1ec60*/  @P0 R2UR P1, UR4, R22 ;  /* 0x00000000160402ca */ /* 0x000fd00000020000 */
[----:B------:R-:W-:-:S05]  /*1ec70*/  @P0 PLOP3.LUT P0, PT, P1, PT, PT, 0x80, 0x0 ;  /* 0x000000000000081c */ /* 0x000fca0000f0f070 */
[----:B------:R-:W-:Y:S01]  /*1ec80*/  @!P1 SYNCS.ARRIVE.TRANS64.RED.A0T1 RZ, [UR4+0x2a800], RZ ;  /* 0x02a800ffffff99a7 */ /* 0x000fe20008200404 */
[----:B------:R-:W-:Y:S07]  /*1ec90*/  @!P1 ARRIVES.LDGSTSBAR.64.TRANSCNT [UR4+0x2a800] ;  /* 0x02a80000ff0099b0 */ /* 0x000fee0008000a84 */
[----:B------:R-:W-:Y:S05]  /*1eca0*/  @P0 BRA.U.ANY `(.L_x_742) ;  /* 0xfffffffd00e80947 */ /* 0x000fea000393ffff */
[----:B0-----:R-:W2:Y:S02]  /*1ecb0*/  LDL.LU R2, [R1+0x20] ;  /* 0x0000200001027983 */ /* 0x001ea40000300800 */
[----:B--2---:R-:W-:-:S05]  /*1ecc0*/  VIADD R2, R2, 0x1 ;  /* 0x0000000102027836 */ /* 0x004fca0000000000 */
[----:B------:R0:W-:Y:S01]  /*1ecd0*/  STL [R1+0x20], R2 ;  /* 0x0000200201007387 */ /* 0x0001e20000100800 */
[----:B------:R-:W-:-:S04]  /*1ece0*/  LEA.HI R0, R2, R2, RZ, 0x1 ;  /* 0x0000000202007211 */ /* 0x000fc800078f08ff */
[----:B------:R-:W-:-:S05]  /*1ecf0*/  LOP3.LUT R0, R0, 0xfffffffe, RZ, 0xc0, !PT ;  /* 0xfffffffe00007812 */ /* 0x000fca00078ec0ff */
[----:B------:R-:W-:-:S05]  /*1ed00*/  IMAD.IADD R0, R2, 0x1, -R0 ;  /* 0x0000000102007824 */ /* 0x000fca00078e0a00 */
[----:B------:R-:W-:Y:S01]  /*1ed10*/  SHF.L.U32 R3, R0, 0x1f, RZ ;  /* 0x0000001f00037819 */ /* 0x000fe200000006ff */
[----:B------:R-:W-:Y:S01]  /*1ed20*/  NOP ;  /* 0x0000000000007918 */ /* 0x000fe20000000000 */
[----:B0-----:R-:W2:Y:S01]  /*1ed30*/  LDL.LU R2, [R1+0x18] ;  /* 0x0000180001027983 */ /* 0x001ea20000300800 */
[----:B------:R0:W-:Y:S01]  /*1ed40*/  SYNCS.ARRIVE.TRANS64.A1T0 RZ, [R22+URZ+0x2a800], RZ ;  /* 0x02a800ff16ff79a7 */ /* 0x0001e2000810003f */
[----:B------:R-:W-:Y:S01]  /*1ed50*/  BSSY B0, `(.L_x_743) ;  /* 0x0000004000007945 */ /* 0x000fe20003800000 */
[----:B------:R-:W1:Y:S01]  /*1ed60*/  SYNCS.PHASECHK.TRANS64.TRYWAIT P0, [R22+URZ+0x2a820], R3 ;  /* 0x02a82003160075a7 */ /* 0x000e62000800017f */
[----:B--2---:R-:W-:Y:S02]  /*1ed70*/  IADD3 R0, R2, -0x2, RZ ;  /* 0xfffffffe02007810 */ /* 0x004fe40007ffe0ff */
[----:B01----:R-:W-:Y:S05]  /*1ed80*/  @!P0 BRA `(.L_x_744) ;  /* 0x0000004c000c8947 */ /* 0x003fea0003800000 */
.L_x_878:
[----:B------:R-:W-:Y:S05]  /*1ed90*/  BSYNC B0 ;  /* 0x0000000000007941 */ /* 0x000fea0003800000 */
.L_x_743:
[----:B------:R-:W-:Y:S01]  /*1eda0*/  ISETP.GE.AND P0, PT, R0, R37, PT ;  /* 0x000000250000720c */ /* 0x000fe20003f06270 */
[----:B------:R-:W-:-:S12]  /*1edb0*/  BSSY B0, `(.L_x_745) ;  /* 0x00000fa000007945 */ /* 0x000fd80003800000 */
[----:B------:R-:W-:Y:S05]  /*1edc0*/  @!P0 BRA `(.L_x_746) ;  /* 0x0000000c00e08947 */ /* 0x000fea0003800000 */
[----:B------:R-:W-:Y:S02]  /*1edd0*/  IMAD.MOV.U32 R10, RZ, RZ, R27 ;  /* 0x000000ffff0a7224 */ /* 0x000fe400078e001b */
[----:B------:R-:W-:Y:S02]  /*1ede0*/  IMAD.MOV.U32 R17, RZ, RZ, R28 ;  /* 0x000000ffff117224 */ /* 0x000fe400078e001c */
[----:B------:R-:W-:-:S07]  /*1edf0*/  IMAD.MOV.U32 R31, RZ, RZ, R26 ;  /* 0x000000ffff1f7224 */ /* 0x000fce00078e001a */
.L_x_759:
[----:B------:R-:W2:Y:S01]  /*1ee00*/  LDL R2, [R1] ;  /* 0x0000000001027983 */ /* 0x000ea20000100800 */
[----:B------:R-:W1:Y:S03]  /*1ee10*/  LDC R8, c[0x0][0x430] ;  /* 0x00010c00ff087b82 */ /* 0x000e660000000800 */
[----:B------:R-:W3:Y:S04]  /*1ee20*/  LDL R7, [R1+0x4] ;  /* 0x0000040001077983 */ /* 0x000ee80000100800 */
[----:B------:R-:W4:Y:S01]  /*1ee30*/  LDL R6, [R1+0x30] ;  /* 0x0000300001067983 */ /* 0x000f220000100800 */
[----:B0-----:R-:W0:Y:S01]  /*1ee40*/  S2R R3, SR_TID.X ;  /* 0x0000000000037919 */ /* 0x001e220000002100 */
[----:B------:R-:W0:Y:S01]  /*1ee50*/  S2R R9, SR_TID.X ;  /* 0x0000000000097919 */ /* 0x000e220000002100 */
[----:B-1----:R-:W-:-:S13]  /*1ee60*/  ISETP.NE.AND P0, PT, R8, 0x1, PT ;  /* 0x000000010800780c */ /* 0x002fda0003f05270 */
[----:B------:R-:W1:Y:S01]  /*1ee70*/  @P0 LDC R4, c[0x0][0x434] ;  /* 0x00010d00ff040b82 */ /* 0x000e620000000800 */
[----:B0-----:R-:W-:-:S04]  /*1ee80*/  LOP3.LUT R3, R3, 0x7f, RZ, 0xc0, !PT ;  /* 0x0000007f03037812 */ /* 0x001fc800078ec0ff */
[----:B------:R-:W-:Y:S01]  /*1ee90*/  SHF.R.U32.HI R3, RZ, 0x3, R3 ;  /* 0x00000003ff037819 */ /* 0x000fe20000011603 */
[----:B------:R-:W-:-:S05]  /*1eea0*/  IMAD.SHL.U32 R9, R9, 0x10, RZ ;  /* 0x0000001009097824 */ /* 0x000fca00078e00ff */
[----:B------:R-:W-:Y:S02]  /*1eeb0*/  LOP3.LUT R9, R3, 0x70, R9, 0xf8, !PT ;  /* 0x0000007003097812 */ /* 0x000fe400078ef809 */
[----:B------:R-:W0:Y:S02]  /*1eec0*/  @P0 LDC R3, c[0x0][0x438] ;  /* 0x00010e00ff030b82 */ /* 0x000e240000000800 */
[----:B------:R-:W-:Y:S01]  /*1eed0*/  ISETP.GT.U32.AND P1, PT, R9, 0x5f, PT ;  /* 0x0000005f0900780c */ /* 0x000fe20003f24070 */
[----:B------:R-:W-:Y:S01]  /*1eee0*/  VIADD R27, R10, 0x1 ;  /* 0x000000010a1b7836 */ /* 0x000fe20000000000 */
[----:B------:R-:W-:Y:S05]  /*1eef0*/  YIELD ;  /* 0x0000000000007946 */ /* 0x000fea0003800000 */
[----:B------:R-:W-:-:S02]  /*1ef00*/  IMAD.MOV.U32 R26, RZ, RZ, R0 ;  /* 0x000000ffff1a7224 */ /* 0x000fc400078e0000 */
[----:B--2---:R-:W-:-:S04]  /*1ef10*/  IMAD R5, R0, 0x60, R2 ;  /* 0x0000006000057824 */ /* 0x004fc800078e0202 */
[----:B------:R-:W-:-:S04]  /*1ef20*/  IMAD.IADD R5, R9, 0x1, R5 ;  /* 0x0000000109057824 */ /* 0x000fc800078e0205 */
[----:B-1----:R-:W-:-:S04]  /*1ef30*/  @P0 IMAD.HI.U32 R4, R5, R4, RZ ;  /* 0x0000000405040227 */ /* 0x002fc800078e00ff */
[----:B------:R-:W-:Y:S01]  /*1ef40*/  IMAD.MOV.U32 R2, RZ, RZ, R5 ;  /* 0x000000ffff027224 */ /* 0x000fe200078e0005 */
[----:B0-----:R-:W-:-:S05]  /*1ef50*/  @P0 SHF.R.U32.HI R2, RZ, R3, R4 ;  /* 0x00000003ff020219 */ /* 0x001fca0000011604 */
[----:B------:R-:W-:-:S04]  /*1ef60*/  IMAD.MOV R3, RZ, RZ, -R2 ;  /* 0x000000ffff037224 */ /* 0x000fc800078e0a02 */
[----:B------:R-:W-:Y:S02]  /*1ef70*/  IMAD R8, R8, R3, R5 ;  /* 0x0000000308087224 */ /* 0x000fe400078e0205 */
[----:B------:R-:W0:Y:S01]  /*1ef80*/  @!P1 LDC.64 R4, c[0x0][0x428] ;  /* 0x00010a00ff049b82 */ /* 0x000e220000000a00 */
[----:B------:R-:W-:-:S03]  /*1ef90*/  @!P1 SHF.R.S32.HI R3, RZ, 0x1f, R2 ;  /* 0x0000001fff039819 */ /* 0x000fc60000011402 */
[----:B0-----:R-:W-:-:S04]  /*1efa0*/  @!P1 IMAD.WIDE.U32 R2, R32, R4, R2 ;  /* 0x0000000420029225 */ /* 0x001fc800078e0002 */
[----:B---3--:R-:W-:-:S04]  /*1efb0*/  @!P1 IMAD R4, R7, R4, RZ ;  /* 0x0000000407049224 */ /* 0x008fc800078e02ff */
[----:B------:R-:W-:Y:S02]  /*1efc0*/  @!P1 IMAD R7, R32, R5, R4 ;  /* 0x0000000520079224 */ /* 0x000fe400078e0204 */
[----:B------:R-:W0:Y:S02]  /*1efd0*/  @!P1 LDC.64 R4, c[0x0][0x418] ;  /* 0x00010600ff049b82 */ /* 0x000e240000000a00 */
[----:B------:R-:W-:Y:S02]  /*1efe0*/  @!P1 IMAD.IADD R3, R7, 0x1, R3 ;  /* 0x0000000107039824 */ /* 0x000fe400078e0203 */
[----:B------:R-:W-:Y:S01]  /*1eff0*/  IMAD.MOV.U32 R7, RZ, RZ, RZ ;  /* 0x000000ffff077224 */ /* 0x000fe200078e00ff */
[----:B0-----:R-:W-:-:S04]  /*1f000*/  @!P1 LEA R4, P0, R2, R4, 0x2 ;  /* 0x0000000402049211 */ /* 0x001fc800078010ff */
[----:B------:R-:W-:-:S05]  /*1f010*/  @!P1 LEA.HI.X R5, R2, R5, R3, 0x2, P0 ;  /* 0x0000000502059211 */ /* 0x000fca00000f1403 */
[----:B------:R0:W5:Y:S01]  /*1f020*/  @!P1 LDG.E R7, desc[UR56][R4.64] ;  /* 0x0000003804079981 */ /* 0x000162000c1e1900 */
[----:B----4-:R-:W-:Y:S02]  /*1f030*/  ISETP.NE.AND P1, PT, R6, 0x3, PT ;  /* 0x000000030600780c */ /* 0x010fe40003f25270 */
[----:B------:R-:W-:-:S04]  /*1f040*/  ISETP.NE.AND P0, PT, R27, 0x2, PT ;  /* 0x000000021b00780c */ /* 0x000fc80003f05270 */
[----:B------:R-:W-:Y:S02]  /*1f050*/  SEL R28, RZ, 0x1, P0 ;  /* 0x00000001ff1c7807 */ /* 0x000fe40000000000 */
[----:B------:R-:W-:Y:S02]  /*1f060*/  SEL R27, R27, RZ, P0 ;  /* 0x000000ff1b1b7207 */ /* 0x000fe40000000000 */
[----:B------:R-:W-:-:S03]  /*1f070*/  LOP3.LUT R28, R17, R28, RZ, 0x3c, !PT ;  /* 0x0000001c111c7212 */ /* 0x000fc600078e3cff */
[----:B0-----:R-:W-:Y:S05]  /*1f080*/  @!P1 BRA `(.L_x_747) ;  /* 0x0000000000049947 */ /* 0x001fea0003800000 */
[----:B------:R-:W-:Y:S01]  /*1f090*/  BPT.TRAP 0x1 ;  /* 0x000000040000795c */ /* 0x000fe20000300000 */
.L_x_747:
[----:B------:R-:W-:Y:S01]  /*1f0a0*/  LEA R6, R27, R22, 0x3 ;  /* 0x000000161b067211 */ /* 0x000fe200078e18ff */
[----:B------:R-:W-:Y:S01]  /*1f0b0*/  BSSY B1, `(.L_x_748) ;  /* 0x0000004000017945 */ /* 0x000fe20003800000 */
[----:B------:R-:W-:-:S04]  /*1f0c0*/  SHF.L.U32 R3, R28, 0x1f, RZ ;  /* 0x0000001f1c037819 */ /* 0x000fc800000006ff */
[----:B------:R-:W0:Y:S02]  /*1f0d0*/  SYNCS.PHASECHK.TRANS64.TRYWAIT P0, [R6+URZ+0x2a840], R3 ;  /* 0x02a84003060075a7 */ /* 0x000e24000800017f */
[----:B0-----:R-:W-:Y:S05]  /*1f0e0*/  @!P0 BRA `(.L_x_749) ;  /* 0x0000004800488947 */ /* 0x001fea0003800000 */
.L_x_879:
[----:B------:R-:W-:Y:S05]  /*1f0f0*/  BSYNC B1 ;  /* 0x0000000000017941 */ /* 0x000fea0003800000 */
.L_x_748:
[----:B------:R-:W2:Y:S01]  /*1f100*/  LDL R0, [R1+0x38] ;  /* 0x0000380001007983 */ /* 0x000ea20000100800 */
[----:B------:R-:W-:Y:S01]  /*1f110*/  SHF.R.S32.HI R20, RZ, 0x1f, R8 ;  /* 0x0000001fff147819 */ /* 0x000fe20000011408 */
[----:B------:R-:W-:Y:S01]  /*1f120*/  ULDC.64 UR4, c[0x0][0x300] ;  /* 0x0000c00000047ab9 */ /* 0x000fe20000000a00 */
[----:B-----5:R-:W-:Y:S01]  /*1f130*/  SHF.R.S32.HI R21, RZ, 0x1f, R7 ;  /* 0x0000001fff157819 */ /* 0x020fe20000011407 */
[----:B0-----:R-:W-:Y:S01]  /*1f140*/  IMAD.WIDE.U32 R2, R8, UR4, RZ ;  /* 0x0000000408027c25 */ /* 0x001fe2000f8e00ff */
[----:B------:R-:W-:-:S03]  /*1f150*/  ULDC.64 UR6, c[0x0][0x2e8] ;  /* 0x0000ba0000067ab9 */ /* 0x000fc60000000a00 */
[----:B------:R-:W-:Y:S01]  /*1f160*/  IMAD R4, R27, 0x4800, R33 ;  /* 0x000048001b047824 */ /* 0x000fe200078e0221 */
[C---:B--2---:R-:W-:Y:S02]  /*1f170*/  LOP3.LUT P3, RZ, R0.reuse, 0x4, RZ, 0xc0, !PT ;  /* 0x0000000400ff7812 */ /* 0x044fe4000786c0ff */
[C---:B------:R-:W-:Y:S02]  /*1f180*/  LOP3.LUT P2, RZ, R0.reuse, 0x2, RZ, 0xc0, !PT ;  /* 0x0000000200ff7812 */ /* 0x040fe4000784c0ff */
[----:B------:R-:W-:Y:S01]  /*1f190*/  LOP3.LUT P1, RZ, R0, 0x1, RZ, 0xc0, !PT ;  /* 0x0000000100ff7812 */ /* 0x000fe2000782c0ff */
[----:B------:R-:W-:-:S04]  /*1f1a0*/  IMAD R0, R20, UR4, RZ ;  /* 0x0000000414007c24 */ /* 0x000fc8000f8e02ff */
        /* <DEDUP_REMOVED lines=17> */
[----:B------:R-:W2:Y:S04]  /*1f2c0*/  SHFL.IDX PT, R3, R5, RZ, 0x181f ;  /* 0x00181fff05037589 */ /* 0x000ea800000e0000 */
[----:B------:R-:W-:Y:S01]  /*1f2d0*/  SHFL.IDX PT, R34, R5, 0x2, 0x181f ;  /* 0x00581f0005227f89 */ /* 0x000fe200000e0000 */
[----:B0-----:R-:W-:-:S05]  /*1f2e0*/  IMAD.SHL.U32 R11, R11, 0x8, RZ ;  /* 0x000000080b0b7824 */ /* 0x001fca00078e00ff */
[----:B------:R-:W-:-:S05]  /*1f2f0*/  LOP3.LUT R11, R11, 0x38, RZ, 0xc0, !PT ;  /* 0x000000380b0b7812 */ /* 0x000fca00078ec0ff */
[----:B------:R-:W-:-:S05]  /*1f300*/  IMAD.SHL.U32 R0, R11, 0x2, RZ ;  /* 0x000000020b007824 */ /* 0x000fca00078e00ff */
[----:B-1----:R-:W-:-:S05]  /*1f310*/  IADD3 R2, P0, R2, R0, RZ ;  /* 0x0000000002027210 */ /* 0x002fca0007f1e0ff */
[----:B--2---:R-:W-:-:S05]  /*1f320*/  IMAD.X R3, RZ, RZ, R3, P0 ;  /* 0x000000ffff037224 */ /* 0x004fca00000e0603 */
        /* <DEDUP_REMOVED lines=31> */
[----:B-12---:R0:W2:Y:S02]  /*1f520*/  SHFL.IDX PT, R2, R9, 0x5, 0x181f ;  /* 0x00b81f0009027f89 */ /* 0x0060a400000e0000 */
.L_x_893:
[----:B--2---:R-:W-:-:S05]  /*1f530*/  IADD3 R2, P0, R2, R0, RZ ;  /* 0x0000000002027210 */ /* 0x004fca0007f1e0ff */
        /* <DEDUP_REMOVED lines=9> */
.L_x_751:
[----:B------:R-:W-:Y:S02]  /*1f5d0*/  PLOP3.LUT P1, PT, P1, P0, PT, 0xa2, 0x0 ;  /* 0x000000000000781c */ /* 0x000fe40000f21472 */
[----:B------:R-:W-:-:S08]  /*1f5e0*/  @P0 R2UR P1, UR4, R6 ;  /* 0x00000000060402ca */ /* 0x000fd00000020000 */
[----:B------:R-:W-:-:S05]  /*1f5f0*/  @P0 PLOP3.LUT P0, PT, P1, PT, PT, 0x80, 0x0 ;  /* 0x000000000000081c */ /* 0x000fca0000f0f070 */
[----:B------:R-:W-:Y:S01]  /*1f600*/  @!P1 SYNCS.ARRIVE.TRANS64.RED.A0T1 RZ, [UR4+0x2a830], RZ ;  /* 0x02a830ffffff99a7 */ /* 0x000fe20008200404 */
[----:B------:R-:W-:Y:S07]  /*1f610*/  @!P1 ARRIVES.LDGSTSBAR.64.TRANSCNT [UR4+0x2a830] ;  /* 0x02a83000ff0099b0 */ /* 0x000fee0008000a84 */
[----:B------:R-:W-:Y:S05]  /*1f620*/  @P0 BRA.U.ANY `(.L_x_751) ;  /* 0xfffffffd00e80947 */ /* 0x000fea000393ffff */
[----:B------:R-:W-:Y:S01]  /*1f630*/  NOP ;  /* 0x0000000000007918 */ /* 0x000fe20000000000 */
[----:B-1----:R-:W2:Y:S02]  /*1f640*/  LDL R2, [R1+0x30] ;  /* 0x0000300001027983 */ /* 0x002ea40000100800 */
[----:B--2---:R-:W-:-:S13]  /*1f650*/  ISETP.NE.AND P2, PT, R2, 0x3, PT ;  /* 0x000000030200780c */ /* 0x004fda0003f45270 */
[----:B------:R-:W-:Y:S05]  /*1f660*/  @!P2 BRA `(.L_x_752) ;  /* 0x000000000004a947 */ /* 0x000fea0003800000 */
[----:B------:R-:W-:Y:S01]  /*1f670*/  BPT.TRAP 0x1 ;  /* 0x000000040000795c */ /* 0x000fe20000300000 */
.L_x_752:
[----:B------:R1:W-:Y:S01]  /*1f680*/  SYNCS.ARRIVE.TRANS64.A1T0 RZ, [R6+URZ+0x2a830], RZ ;  /* 0x02a830ff06ff79a7 */ /* 0x0003e2000810003f */
[----:B------:R-:W-:Y:S05]  /*1f690*/  @!P2 BRA `(.L_x_753) ;  /* 0x000000000004a947 */ /* 0x000fea0003800000 */
[----:B------:R-:W-:Y:S01]  /*1f6a0*/  BPT.TRAP 0x1 ;  /* 0x000000040000795c */ /* 0x000fe20000300000 */
.L_x_753:
[----:B------:R-:W-:Y:S01]  /*1f6b0*/  SHF.L.U32 R2, R17, 0x1f, RZ ;  /* 0x0000001f11027819 */ /* 0x000fe200000006ff */
[----:B------:R-:W-:Y:S01]  /*1f6c0*/  BSSY B1, `(.L_x_754) ;  /* 0x0000004000017945 */ /* 0x000fe20003800000 */
[----:B0-----:R-:W-:-:S04]  /*1f6d0*/  LEA R5, R10, R22, 0x3 ;  /* 0x000000160a057211 */ /* 0x001fc800078e18ff */
[----:B------:R-:W0:Y:S02]  /*1f6e0*/  SYNCS.PHASECHK.TRANS64.TRYWAIT P0, [R5+URZ+0x2a860], R2 ;  /* 0x02a86002050075a7 */ /* 0x000e24000800017f */
[----:B0-----:R-:W-:Y:S05]  /*1f6f0*/  @!P0 BRA `(.L_x_755) ;  /* 0x0000004800b48947 */ /* 0x001fea0003800000 */
.L_x_894:
[----:B------:R-:W-:Y:S05]  /*1f700*/  BSYNC B1 ;  /* 0x0000000000017941 */ /* 0x000fea0003800000 */
.L_x_754:
[----:B------:R-:W2:Y:S01]  /*1f710*/  S2R R3, SR_TID.X ;  /* 0x0000000000037919 */ /* 0x000ea20000002100 */
[----:B------:R-:W-:Y:S01]  /*1f720*/  UMOV UR4, 0xffffffff ;  /* 0xffffffff00047882 */ /* 0x000fe20000000000 */
[----:B-1----:R-:W-:Y:S01]  /*1f730*/  IMAD R6, R31, -0x60, R36 ;  /* 0xffffffa01f067824 */ /* 0x002fe200078e0224 */
[----:B------:R-:W-:Y:S01]  /*1f740*/  LOP3.LUT P0, RZ, R29, 0x2, RZ, 0xc0, !PT ;  /* 0x000000021dff7812 */ /* 0x000fe2000780c0ff */
[----:B------:R-:W-:Y:S01]  /*1f750*/  IMAD R4, R10, 0x3000, R33 ;  /* 0x000030000a047824 */ /* 0x000fe200078e0221 */
[----:B--2---:R-:W-:-:S04]  /*1f760*/  LOP3.LUT R3, R3, 0x7f, RZ, 0xc0, !PT ;  /* 0x0000007f03037812 */ /* 0x004fc800078ec0ff */
[----:B------:R-:W-:-:S05]  /*1f770*/  SHF.R.U32.HI R3, RZ, 0x3, R3 ;  /* 0x00000003ff037819 */ /* 0x000fca0000011603 */
[----:B------:R-:W-:Y:S01]  /*1f780*/  IMAD.IADD R6, R6, 0x1, -R3 ;  /* 0x0000000106067824 */ /* 0x000fe200078e0a03 */
[----:B------:R-:W-:Y:S06]  /*1f790*/  BRA.DIV UR4, `(.L_x_756) ;  /* 0x0000004a04a07947 */ /* 0x000fec000b800000 */
[----:B0-----:R-:W0:Y:S01]  /*1f7a0*/  SHFL.IDX PT, R2, R23, RZ, 0x181f ;  /* 0x00181fff17027589 */ /* 0x001e2200000e0000 */
[----:B------:R-:W-:-:S03]  /*1f7b0*/  IMAD R4, R4, 0x2, R22 ;  /* 0x0000000204047824 */ /* 0x000fc600078e0216 */
[----:B------:R-:W1:Y:S01]  /*1f7c0*/  SHFL.IDX PT, R3, R24, RZ, 0x181f ;  /* 0x00181fff18037589 */ /* 0x000e6200000e0000 */
[----:B0-----:R-:W-:-:S05]  /*1f7d0*/  IADD3 R2, P1, R2, R0, RZ ;  /* 0x0000000002027210 */ /* 0x001fca0007f3e0ff */
[----:B-1----:R-:W-:Y:S01]  /*1f7e0*/  IMAD.X R3, RZ, RZ, R3, P1 ;  /* 0x000000ffff037224 */ /* 0x002fe200008e0603 */
[----:B------:R-:W-:-:S04]  /*1f7f0*/  LOP3.LUT P1, RZ, R29, 0x1, RZ, 0xc0, !PT ;  /* 0x000000011dff7812 */ /* 0x000fc8000782c0ff */
[----:B------:R-:W-:-:S13]  /*1f800*/  ISETP.LT.OR P2, PT, R6, 0x1, !P1 ;  /* 0x000000010600780c */ /* 0x000fda0004f41670 */
[----:B------:R-:W-:Y:S01]  /*1f810*/  @!PT LDS RZ, [RZ] ;  /* 0x00000000fffff984 */ /* 0x000fe20000000800 */
        /* <DEDUP_REMOVED lines=33> */
[----:B------:R-:W-:Y:S01]  /*1fa30*/  LDGSTS.E.BYPASS.LTC128B.128 [R4+0x2400], desc[UR56][R2.64], !P2 ;  /* 0x0240000002047fae */ /* 0x000fe2000d101d78 */
[----:B------:R-:W-:-:S13]  /*1fa40*/  ISETP.LT.OR P2, PT, R6, 0x41, !P0 ;  /* 0x000000410600780c */ /* 0x000fda0004741670 */
[----:B------:R0:W-:Y:S04]  /*1fa50*/  LDGSTS.E.BYPASS.LTC128B.128 [R4+0x5400], desc[UR56][R2.64+0x80], !P2 ;  /* 0x0540008002047fae */ /* 0x0001e8000d101d78 */
[----:B0-2---:R0:W1:Y:S02]  /*1fa60*/  SHFL.IDX PT, R2, R23, 0x5, 0x181f ;  /* 0x00b81f0017027f89 */ /* 0x00506400000e0000 */
.L_x_908:
[C---:B------:R-:W-:Y:S01]  /*1fa70*/  ISETP.LT.OR P1, PT, R6.reuse, 0x51, !P1 ;  /* 0x000000510600780c */ /* 0x040fe20004f21670 */
[----:B------:R-:W-:Y:S01]  /*1fa80*/  ULDC.64 UR4, c[0x0][0x328] ;  /* 0x0000ca0000047ab9 */ /* 0x000fe20000000a00 */
[----:B------:R-:W-:Y:S01]  /*1fa90*/  ISETP.LT.OR P0, PT, R6, 0x51, !P0 ;  /* 0x000000510600780c */ /* 0x000fe20004701670 */
[----:B------:R-:W-:Y:S01]  /*1faa0*/  IMAD R9, R20, UR4, RZ ;  /* 0x0000000414097c24 */ /* 0x000fe2000f8e02ff */
[----:B-1----:R-:W-:-:S03]  /*1fab0*/  IADD3 R2, P2, R2, R0, RZ ;  /* 0x0000000002027210 */ /* 0x002fc60007f5e0ff */
        /* <DEDUP_REMOVED lines=9> */
[----:B-1----:R-:W-:Y:S01]  /*1fb50*/  IMAD.WIDE.U32 R2, R8, UR4, RZ ;  /* 0x0000000408027c25 */ /* 0x002fe2000f8e00ff */
[----:B------:R-:W-:-:S03]  /*1fb60*/  ULDC.64 UR4, c[0x0][0x338] ;  /* 0x0000ce0000047ab9 */ /* 0x000fc60000000a00 */
[----:B------:R-:W-:Y:S02]  /*1fb70*/  IMAD.IADD R3, R3, 0x1, R9 ;  /* 0x0000000103037824 */ /* 0x000fe400078e0209 */
[----:B------:R-:W-:Y:S02]  /*1fb80*/  IMAD R0, R21, UR4, RZ ;  /* 0x0000000415007c24 */ /* 0x000fe4000f8e02ff */
[----:B------:R-:W-:-:S04]  /*1fb90*/  IMAD.WIDE.U32 R2, R7, UR4, R2 ;  /* 0x0000000407027c25 */ /* 0x000fc8000f8e0002 */
[----:B------:R-:W-:-:S04]  /*1fba0*/  IMAD R9, R7, UR5, R0 ;  /* 0x0000000507097c24 */ /* 0x000fc8000f8e0200 */
[----:B------:R-:W-:-:S07]  /*1fbb0*/  IMAD.IADD R9, R3, 0x1, R9 ;  /* 0x0000000103097824 */ /* 0x000fce00078e0209 */
.L_x_757:
        /* <DEDUP_REMOVED lines=11> */
.L_x_758:
[----:B------:R-:W-:Y:S01]  /*1fc70*/  IMAD.MOV.U32 R3, RZ, RZ, R9 ;  /* 0x000000ffff037224 */ /* 0x000fe200078e0009 */
[----:B------:R-:W-:Y:S01]  /*1fc80*/  ULDC.64 UR4, c[0x0][0x330] ;  /* 0x0000cc0000047ab9 */ /* 0x000fe20000000a00 */
[----:B------:R-:W-:Y:S01]  /*1fc90*/  ULDC.64 UR6, c[0x0][0x318] ;  /* 0x0000c60000067ab9 */ /* 0x000fe20000000a00 */
[----:B------:R1:W-:Y:S01]  /*1fca0*/  SYNCS.ARRIVE.TRANS64.A1T0 RZ, [R5+URZ+0x2a850], RZ ;  /* 0x02a850ff05ff79a7 */ /* 0x0003e2000810003f */
[----:B------:R-:W-:Y:S01]  /*1fcb0*/  IMAD.WIDE.U32 R2, R18, UR4, R2 ;  /* 0x0000000412027c25 */ /* 0x000fe2000f8e0002 */
[----:B------:R-:W-:-:S03]  /*1fcc0*/  IADD3 R0, R26, -0x1, RZ ;  /* 0xffffffff1a007810 */ /* 0x000fc60007ffe0ff */
[----:B------:R-:W-:Y:S01]  /*1fcd0*/  IMAD R3, R18, UR5, R3 ;  /* 0x0000000512037c24 */ /* 0x000fe2000f8e0203 */
[C---:B0-----:R-:W-:Y:S01]  /*1fce0*/  LEA R23, P0, R2.reuse, UR6, 0x1 ;  /* 0x0000000602177c11 */ /* 0x041fe2000f8008ff */
[----:B------:R-:W-:Y:S02]  /*1fcf0*/  IMAD.MOV.U32 R10, RZ, RZ, R27 ;  /* 0x000000ffff0a7224 */ /* 0x000fe400078e001b */
[----:B------:R-:W-:Y:S01]  /*1fd00*/  IMAD.MOV.U32 R17, RZ, RZ, R28 ;  /* 0x000000ffff117224 */ /* 0x000fe200078e001c */
[----:B------:R-:W-:Y:S01]  /*1fd10*/  LEA.HI.X R24, R2, UR7, R3, 0x1, P0 ;  /* 0x0000000702187c11 */ /* 0x000fe200080f0c03 */
[----:B------:R-:W-:Y:S01]  /*1fd20*/  IMAD.MOV.U32 R31, RZ, RZ, R26 ;  /* 0x000000ffff1f7224 */ /* 0x000fe200078e001a */
[----:B------:R-:W-:-:S13]  /*1fd30*/  ISETP.GT.AND P0, PT, R26, R37, PT ;  /* 0x000000251a00720c */ /* 0x000fda0003f04270 */
[----:B-1----:R-:W-:Y:S05]  /*1fd40*/  @P0 BRA `(.L_x_759) ;  /* 0xfffffff0002c0947 */ /* 0x002fea000383ffff */
.L_x_746:
[----:B------:R-:W-:Y:S05]  /*1fd50*/  BSYNC B0 ;  /* 0x0000000000007941 */ /* 0x000fea0003800000 */
.L_x_745:
        /* <DEDUP_REMOVED lines=11> */
[----:B0-----:R-:W2:Y:S01]  /*1fe10*/  @P0 ATOMG.E.ADD.STRONG.GPU PT, R3, desc[UR56][R2.64], R5 ;  /* 0x00000005020309a8 */ /* 0x001ea200081ee1f8 */
[----:B------:R-:W0:Y:S02]  /*1fe20*/  S2R R4, SR_LTMASK ;  /* 0x0000000000047919 */ /* 0x000e240000003900 */
[----:B0-----:R-:W-:-:S04]  /*1fe30*/  LOP3.LUT R4, R4, UR4, RZ, 0xc0, !PT ;  /* 0x0000000404047c12 */ /* 0x001fc8000f8ec0ff */
[----:B------:R-:W0:Y:S01]  /*1fe40*/  POPC R7, R4 ;  /* 0x0000000400077309 */ /* 0x000e220000000000 */
[----:B--2---:R-:W0:Y:S02]  /*1fe50*/  SHFL.IDX PT, R0, R3, R0, 0x1f ;  /* 0x00001f0003007589 */ /* 0x004e2400000e0000 */
[----:B0-----:R-:W-:-:S07]  /*1fe60*/  IADD3 R16, R0, UR38, R7 ;  /* 0x0000002600107c10 */ /* 0x001fce000fffe007 */
.L_x_761:
[----:B------:R-:W-:Y:S05]  /*1fe70*/  BSYNC B0 ;  /* 0x0000000000007941 */ /* 0x000fea0003800000 */
.L_x_760:
[----:B------:R-:W2:Y:S02]  /*1fe80*/  LDL R0, [R1+0x30] ;  /* 0x0000300001007983 */ /* 0x000ea40000100800 */
[----:B--2---:R-:W-:-:S13]  /*1fe90*/  ISETP.NE.AND P0, PT, R0, 0x3, PT ;  /* 0x000000030000780c */ /* 0x004fda0003f05270 */
[----:B------:R-:W-:Y:S05]  /*1fea0*/  @!P0 BRA `(.L_x_762) ;  /* 0x0000000000048947 */ /* 0x000fea0003800000 */
[----:B------:R-:W-:Y:S01]  /*1feb0*/  BPT.TRAP 0x1 ;  /* 0x000000040000795c */ /* 0x000fe20000300000 */
.L_x_762:
[----:B------:R-:W-:Y:S01]  /*1fec0*/  IMAD R0, R27, 0x8, R22 ;  /* 0x000000081b007824 */ /* 0x000fe200078e0216 */
[----:B0-----:R-:W-:Y:S01]  /*1fed0*/  SHF.L.U32 R3, R28, 0x1f, RZ ;  /* 0x0000001f1c037819 */ /* 0x001fe200000006ff */
[----:B------:R-:W-:Y:S01]  /*1fee0*/  BSSY B0, `(.L_x_763) ;  /* 0x0000004000007945 */ /* 0x000fe20003800000 */
[----:B------:R-:W-:Y:S02]  /*1fef0*/  IMAD R6, R26, -0x60, R36 ;  /* 0xffffffa01a067824 */ /* 0x000fe400078e0224 */
[----:B------:R-:W0:Y:S02]  /*1ff00*/  SYNCS.PHASECHK.TRANS64.TRYWAIT P0, [R0+URZ+0x2a860], R3 ;  /* 0x02a86003000075a7 */ /* 0x000e24000800017f */
[----:B0-----:R-:W-:Y:S05]  /*1ff10*/  @!P0 BRA `(.L_x_764) ;  /* 0x0000004800b08947 */ /* 0x001fea0003800000 */
.L_x_909:
[----:B------:R-:W-:Y:S05]  /*1ff20*/  BSYNC B0 ;  /* 0x0000000000007941 */ /* 0x000fea0003800000 */
.L_x_763:
        /* <DEDUP_REMOVED lines=8> */
[C---:B------:R-:W-:Y:S01]  /*1ffb0*/  LOP3.LUT R2, R29.reuse, 0x1, RZ, 0xc0, !PT ;  /* 0x000000011d027812 */ /* 0x040fe200078ec0ff */
[----:B------:R-:W-:Y:S01]  /*1ffc0*/  IMAD R4, R4, 0x2, R22 ;  /* 0x0000000204047824 */ /* 0x000fe200078e0216 */
[----:B------:R-:W-:Y:S01]  /*1ffd0*/  LOP3.LUT P0, RZ, R29, 0x2, RZ, 0xc0, !PT ;  /* 0x000000021dff7812 */ /* 0x000fe2000780c0ff */
[----:B------:R-:W2:Y:S01]  /*1ffe0*/  SHFL.IDX PT, R14, R23, RZ, 0x181f ;  /* 0x00181fff170e7589 */ /* 0x000ea200000e0000 */
[----:B------:R-:W-:Y:S02]  /*1fff0*/  ISETP.NE.U32.AND P1, PT, R2, 0x1, PT ;  /* 0x000000010200780c */ /* 0x000fe40003f25070 */
[C---:B------:R-:W-:Y:S01]  /*20000*/  ISETP.LT.OR P3, PT, R6.reuse, 0x1, !P0 ;  /* 0x000000010600780c */ /* 0x040fe20004761670 */
[----:B0-----:R-:W0:Y:S01]  /*20010*/  SHFL.IDX PT, R3, R24, RZ, 0x181f ;  /* 0x00181fff18037589 */ /* 0x001e2200000e0000 */
[----:B------:R-:W-:-:S03]  /*20020*/  ISETP.LT.OR P2, PT, R6, 0x1, P1 ;  /* 0x000000010600780c */ /* 0x000fc60000f41670 */
[----:B------:R-:W-:Y:S04]  /*20030*/  SHFL.IDX PT, R8, R24, 0x1, 0x181f ;  /* 0x00381f0018087f89 */ /* 0x000fe800000e0000 */
[----:B------:R-:W-:Y:S01]  /*20040*/  SHFL.IDX PT, R10, R23, 0x2, 0x181f ;  /* 0x00581f00170a7f89 */ /* 0x000fe200000e0000 */
[----:B-1----:R-:W-:-:S05]  /*20050*/  IMAD.SHL.U32 R7, R7, 0x8, RZ ;  /* 0x0000000807077824 */ /* 0x002fca00078e00ff */
[----:B------:R-:W-:-:S05]  /*20060*/  LOP3.LUT R7, R7, 0x38, RZ, 0xc0, !PT ;  /* 0x0000003807077812 */ /* 0x000fca00078ec0ff */
[----:B------:R-:W-:Y:S02]  /*20070*/  IMAD.SHL.U32 R5, R7, 0x2, RZ ;  /* 0x0000000207057824 */ /* 0x000fe400078e00ff */
[----:B------:R-:W-:Y:S03]  /*20080*/  SHFL.IDX PT, R7, R24, 0x2, 0x181f ;  /* 0x00581f0018077f89 */ /* 0x000fe600000e0000 */
[----:B--2---:R-:W-:Y:S02]  /*20090*/  IADD3 R2, P4, R14, R5, RZ ;  /* 0x000000050e027210 */ /* 0x004fe40007f9e0ff */
[----:B------:R-:W1:Y:S03]  /*200a0*/  SHFL.IDX PT, R14, R23, 0x1, 0x181f ;  /* 0x00381f00170e7f89 */ /* 0x000e6600000e0000 */
[----:B0-----:R-:W-:-:S05]  /*200b0*/  IMAD.X R3, RZ, RZ, R3, P4 ;  /* 0x000000ffff037224 */ /* 0x001fca00020e0603 */
        /* <DEDUP_REMOVED lines=22> */
[----:B------:R0:W0:Y:S01]  /*20220*/  SHFL.IDX PT, R14, R23, 0x5, 0x181f ;  /* 0x00b81f00170e7f89 */ /* 0x00002200000e0000 */
[----:B-1----:R-:W-:-:S05]  /*20230*/  IADD3.X R3, RZ, R8, RZ, P4, !PT ;  /* 0x00000008ff037210 */ /* 0x002fca00027fe4ff */
        /* <DEDUP_REMOVED lines=8> */
.L_x_923:
        /* <DEDUP_REMOVED lines=11> */
.L_x_766:
[----:B------:R-:W-:Y:S02]  /*20370*/  PLOP3.LUT P1, PT, P1, P0, PT, 0xa2, 0x0 ;  /* 0x000000000000781c */ /* 0x000fe40000f21472 */
[----:B------:R-:W-:-:S08]  /*20380*/  @P0 R2UR P1, UR4, R0 ;  /* 0x00000000000402ca */ /* 0x000fd00000020000 */
[----:B------:R-:W-:-:S05]  /*20390*/  @P0 PLOP3.LUT P0, PT, P1, PT, PT, 0x80, 0x0 ;  /* 0x000000000000081c */ /* 0x000fca0000f0f070 */
[----:B------:R-:W-:Y:S01]  /*203a0*/  @!P1 SYNCS.ARRIVE.TRANS64.RED.A0T1 RZ, [UR4+0x2a850], RZ ;  /* 0x02a850ffffff99a7 */ /* 0x000fe20008200404 */
[----:B------:R-:W-:Y:S07]  /*203b0*/  @!P1 ARRIVES.LDGSTSBAR.64.TRANSCNT [UR4+0x2a850] ;  /* 0x02a85000ff0099b0 */ /* 0x000fee0008000a84 */
[----:B------:R-:W-:Y:S05]  /*203c0*/  @P0 BRA.U.ANY `(.L_x_766) ;  /* 0xfffffffd00e80947 */ /* 0x000fea000393ffff */
[----:B------:R-:W-:Y:S01]  /*203d0*/  NOP ;  /* 0x0000000000007918 */ /* 0x000fe20000000000 */
[----:B0-----:R-:W2:Y:S02]  /*203e0*/  LDL.LU R2, [R1+0x30] ;  /* 0x0000300001027983 */ /* 0x001ea40000300800 */
[----:B--2---:R-:W-:-:S13]  /*203f0*/  ISETP.NE.AND P2, PT, R2, 0x3, PT ;  /* 0x000000030200780c */ /* 0x004fda0003f45270 */
[----:B------:R-:W-:Y:S05]  /*20400*/  @!P2 BRA `(.L_x_767) ;  /* 0x000000000004a947 */ /* 0x000fea0003800000 */
[----:B------:R-:W-:Y:S01]  /*20410*/  BPT.TRAP 0x1 ;  /* 0x000000040000795c */ /* 0x000fe20000300000 */
.L_x_767:
[----:B------:R0:W-:Y:S01]  /*20420*/  SYNCS.ARRIVE.TRANS64.A1T0 RZ, [R0+URZ+0x2a850], RZ ;  /* 0x02a850ff00ff79a7 */ /* 0x0001e2000810003f */
[----:B------:R-:W-:-:S05]  /*20430*/  VIADD R27, R27, 0x1 ;  /* 0x000000011b1b7836 */ /* 0x000fca0000000000 */
[----:B------:R-:W-:-:S04]  /*20440*/  ISETP.NE.AND P0, PT, R27, 0x2, PT ;  /* 0x000000021b00780c */ /* 0x000fc80003f05270 */
[----:B------:R-:W-:Y:S02]  /*20450*/  SEL R3, RZ, 0x1, P0 ;  /* 0x00000001ff037807 */ /* 0x000fe40000000000 */
[----:B------:R-:W-:Y:S02]  /*20460*/  SEL R27, R27, RZ, P0 ;  /* 0x000000ff1b1b7207 */ /* 0x000fe40000000000 */
[----:B0-----:R-:W-:-:S07]  /*20470*/  LOP3.LUT R28, R28, R3, RZ, 0x3c, !PT ;  /* 0x000000031c1c7212 */ /* 0x001fce00078e3cff */
.L_x_724:
[----:B------:R-:W-:Y:S05]  /*20480*/  BSYNC B7 ;  /* 0x0000000000077941 */ /* 0x000fea0003800000 */
.L_x_722:
[----:B------:R-:W2:Y:S02]  /*20490*/  LDL R0, [R1+0x38] ;  /* 0x0000380001007983 */ /* 0x000ea40000100800 */
[----:B--2---:R-:W-:-:S13]  /*204a0*/  LOP3.LUT P0, RZ, R0, 0x20, RZ, 0xc0, !PT ;  /* 0x0000002000ff7812 */ /* 0x004fda000780c0ff */
[----:B------:R-:W-:Y:S05]  /*204b0*/  @!P0 BRA `(.L_x_768) ;  /* 0x0000000000248947 */ /* 0x000fea0003800000 */
[----:B------:R-:W-:Y:S05]  /*204c0*/  WARPSYNC.ALL ;  /* 0x0000000000007948 */ /* 0x000fea0003800000 */
[----:B------:R-:W1:Y:S08]  /*204d0*/  S2UR UR5, SR_CgaCtaId ;  /* 0x00000000000579c3 */ /* 0x000e700000008800 */
[----:B------:R-:W-:Y:S06]  /*204e0*/  BAR.SYNC.DEFER_BLOCKING 0x5, 0x180 ;  /* 0x0146000000007b1d */ /* 0x000fec0000010000 */
[----:B------:R-:W-:-:S02]  /*204f0*/  UMOV UR4, 0x400 ;  /* 0x0000040000047882 */ /* 0x000fc40000000000 */
[----:B-1----:R-:W-:-:S06]  /*20500*/  ULEA UR4, UR5, UR4, 0x18 ;  /* 0x0000000405047291 */ /* 0x002fcc000f8ec03f */
[----:B0-----:R-:W-:-:S05]  /*20510*/  IMAD.U32 R22, RZ, RZ, UR4 ;  /* 0x00000004ff167e24 */ /* 0x001fca000f8e00ff */
[----:B------:R2:W3:Y:S01]  /*20520*/  LDS.128 R16, [R22+0x2a8d0] ;  /* 0x02a8d00016107984 */ /* 0x0004e20000000c00 */
[----:B------:R-:W-:Y:S06]  /*20530*/  BAR.ARV 0x4, 0x180 ;  /* 0x0106000000007b1d */ /* 0x000fec0000002000 */
[----:B------:R-:W-:Y:S05]  /*20540*/  BRA `(.L_x_769) ;  /* 0x0000000800d07947 */ /* 0x000fea0003800000 */
.L_x_768:
[----:B------:R-:W1:Y:S01]  /*20550*/  S2R R9, SR_TID.X ;  /* 0x0000000000097919 */ /* 0x000e620000002100 */
[----:B------:R-:W-:Y:S01]  /*20560*/  UMOV UR4, 0xffffffff ;  /* 0xffffffff00047882 */ /* 0x000fe20000000000 */
[----:B-1----:R-:W-:-:S04]  /*20570*/  LOP3.LUT R9, R9, 0x1f, RZ, 0xc0, !PT ;  /* 0x0000001f09097812 */ /* 0x002fc800078ec0ff */
[----:B------:R-:W-:Y:S01]  /*20580*/  ISETP.NE.AND P0, PT, R9, 0x1f, PT ;  /* 0x0000001f0900780c */ /* 0x000fe20003f05270 */
[----:B------:R-:W-:-:S12]  /*20590*/  BRA.DIV UR4, `(.L_x_770) ;  /* 0x0000004e04107947 */ /* 0x000fd8000b800000 */
[----:B0-----:R-:W-:Y:S01]  /*205a0*/  IMAD.IADD R7, R19, 0x1, R9 ;  /* 0x0000000113077824 */ /* 0x001fe200078e0209 */
[----:B------:R-:W-:-:S04]  /*205b0*/  ULDC UR4, c[0x0][0xc3c] ;  /* 0x00030f0000047ab9 */ /* 0x000fc80000000800 */
[----:B------:R-:W-:-:S13]  /*205c0*/  ISETP.GE.OR P1, PT, R7, UR4, !P0 ;  /* 0x0000000407007c0c */ /* 0x000fda000c726670 */
[----:B------:R-:W0:Y:S08]  /*205d0*/  @!P1 LDC.64 R2, c[0x0][0xc80] ;  /* 0x00032000ff029b82 */ /* 0x000e300000000a00 */
[----:B------:R-:W1:Y:S01]  /*205e0*/  @!P1 LDC.64 R4, c[0x0][0xc78] ;  /* 0x00031e00ff049b82 */ /* 0x000e620000000a00 */
[----:B0-----:R-:W-:-:S05]  /*205f0*/  @!P1 IMAD.WIDE R2, R7, 0x4, R2 ;  /* 0x0000000407029825 */ /* 0x001fca00078e0202 */
[----:B------:R1:W2:Y:S02]  /*20600*/  @!P1 LDG.E R6, desc[UR56][R2.64] ;  /* 0x0000003802069981 */ /* 0x0002a4000c1e1900 */
[----:B-1----:R-:W-:-:S05]  /*20610*/  @!P1 IMAD.WIDE R2, R7, 0x4, R4 ;  /* 0x0000000407029825 */ /* 0x002fca00078e0204 */
[----:B------:R-:W3:Y:S01]  /*20620*/  @!P1 LDG.E R5, desc[UR56][R2.64] ;  /* 0x0000003802059981 */ /* 0x000ee2000c1e1900 */
[----:B------:R-:W-:Y:S01]  /*20630*/  IMAD.MOV.U32 R7, RZ, RZ, RZ ;  /* 0x000000ffff077224 */ /* 0x000fe200078e00ff */
[C---:B------:R-:W-:Y:S01]  /*20640*/  ISETP.GE.U32.AND P2, PT, R9.reuse, 0x2, PT ;  /* 0x000000020900780c */ /* 0x040fe20003f46070 */
[----:B------:R-:W-:Y:S01]  /*20650*/  IMAD.MOV.U32 R4, RZ, RZ, RZ ;  /* 0x000000ffff047224 */ /* 0x000fe200078e00ff */
[C---:B------:R-:W-:Y:S01]  /*20660*/  ISETP.GE.U32.AND P3, PT, R9.reuse, 0x4, PT ;  /* 0x000000040900780c */ /* 0x040fe20003f66070 */
[----:B------:R-:W-:Y:S01]  /*20670*/  SHFL.IDX PT, R0, R16, RZ, 0x1f ;  /* 0x00001fff10007589 */ /* 0x000fe200000e0000 */
[C---:B------:R-:W-:Y:S02]  /*20680*/  ISETP.GE.U32.AND P4, PT, R9.reuse, 0x8, PT ;  /* 0x000000080900780c */ /* 0x040fe40003f86070 */
[----:B------:R-:W-:Y:S01]  /*20690*/  ISETP.GE.U32.AND P5, PT, R9, 0x10, PT ;  /* 0x000000100900780c */ /* 0x000fe20003fa6070 */
[----:B------:R-:W-:Y:S01]  /*206a0*/  SHFL.IDX PT, R8, R16, 0x1, 0x1f ;  /* 0x00201f0010087f89 */ /* 0x000fe200000e0000 */
[----:B--2---:R-:W-:-:S02]  /*206b0*/  @!P1 IMAD.MOV.U32 R7, RZ, RZ, R6 ;  /* 0x000000ffff079224 */ /* 0x004fc400078e0006 */
[----:B------:R-:W-:Y:S02]  /*206c0*/  IMAD.MOV.U32 R6, RZ, RZ, RZ ;  /* 0x000000ffff067224 */ /* 0x000fe400078e00ff */
[----:B---3--:R-:W-:Y:S01]  /*206d0*/  @!P1 IMAD.MOV.U32 R4, RZ, RZ, R5 ;  /* 0x000000ffff049224 */ /* 0x008fe200078e0005 */
[----:B------:R-:W-:-:S03]  /*206e0*/  ISETP.NE.AND P1, PT, R9, RZ, PT ;  /* 0x000000ff0900720c */ /* 0x000fc60003f25270 */
[----:B------:R-:W-:-:S05]  /*206f0*/  IMAD R13, R4, R7, RZ ;  /* 0x00000007040d7224 */ /* 0x000fca00078e02ff */
        /* <DEDUP_REMOVED lines=16> */
.L_x_933:
[----:B------:R-:W-:Y:S02]  /*20800*/  ULDC UR4, c[0x0][0xc38] ;  /* 0x00030e0000047ab9 */ /* 0x000fe40000000800 */
[----:B------:R-:W-:-:S04]  /*20810*/  IMAD.U32 R5, RZ, RZ, UR4 ;  /* 0x00000004ff057e24 */ /* 0x000fc8000f8e00ff */
[----:B-1----:R-:W-:-:S04]  /*20820*/  IMAD R14, R14, R5, RZ ;  /* 0x000000050e0e7224 */ /* 0x002fc800078e02ff */
[----:B------:R-:W-:-:S05]  /*20830*/  IMAD.IADD R9, R8, 0x1, R14 ;  /* 0x0000000108097824 */ /* 0x000fca00078e020e */
[----:B------:R-:W-:-:S13]  /*20840*/  ISETP.GT.AND P6, PT, R9, R0, PT ;  /* 0x000000000900720c */ /* 0x000fda0003fc4270 */
[----:B------:R-:W-:Y:S05]  /*20850*/  @P6 BRA `(.L_x_771) ;  /* 0x0000000000a46947 */ /* 0x000fea0003800000 */
.L_x_774:
        /* <DEDUP_REMOVED lines=11> */
[----:B0-----:R-:W-:-:S05]  /*20910*/  @!P6 IMAD.WIDE R2, R11, 0x4, R2 ;  /* 0x000000040b02e825 */ /* 0x001fca00078e0202 */
[----:B------:R1:W2:Y:S02]  /*20920*/  @!P6 LDG.E R7, desc[UR56][R2.64] ;  /* 0x000000380207e981 */ /* 0x0002a4000c1e1900 */
[----:B-1----:R-:W-:-:S04]  /*20930*/  @!P6 IMAD.WIDE R2, R11, 0x4, R4 ;  /* 0x000000040b02e825 */ /* 0x002fc800078e0204 */
[----:B------:R-:W-:-:S06]  /*20940*/  IMAD.MOV.U32 R4, RZ, RZ, RZ ;  /* 0x000000ffff047224 */ /* 0x000fcc00078e00ff */
        /* <DEDUP_REMOVED lines=20> */
.L_x_941:
[----:B------:R-:W-:Y:S02]  /*20a90*/  ULDC UR4, c[0x0][0xc38] ;  /* 0x00030e0000047ab9 */ /* 0x000fe40000000800 */
[----:B------:R-:W-:-:S04]  /*20aa0*/  IMAD.U32 R5, RZ, RZ, UR4 ;  /* 0x00000004ff057e24 */ /* 0x000fc8000f8e00ff */
[----:B-1----:R-:W-:-:S04]  /*20ab0*/  IMAD R14, R14, R5, RZ ;  /* 0x000000050e0e7224 */ /* 0x002fc800078e02ff */
[----:B------:R-:W-:-:S05]  /*20ac0*/  IMAD.IADD R9, R14, 0x1, R9 ;  /* 0x000000010e097824 */ /* 0x000fca00078e0209 */
[----:B------:R-:W-:-:S13]  /*20ad0*/  ISETP.GT.AND P6, PT, R9, R0, PT ;  /* 0x000000000900720c */ /* 0x000fda0003fc4270 */
[----:B------:R-:W-:Y:S05]  /*20ae0*/  @!P6 BRA `(.L_x_774) ;  /* 0xfffffffc005ce947 */ /* 0x000fea000383ffff */
.L_x_771:
        /* <DEDUP_REMOVED lines=9> */
.L_x_946:
[----:B------:R-:W-:-:S13]  /*20b80*/  ISETP.NE.AND P0, PT, R3, RZ, PT ;  /* 0x000000ff0300720c */ /* 0x000fda0003f05270 */
[----:B------:R-:W-:Y:S05]  /*20b90*/  @!P0 BRA `(.L_x_776) ;  /* 0x0000000000108947 */ /* 0x000fea0003800000 */
[----:B------:R-:W-:Y:S01]  /*20ba0*/  UMOV UR4, 0xffffffff ;  /* 0xffffffff00047882 */ /* 0x000fe20000000000 */
[----:B------:R-:W-:Y:S02]  /*20bb0*/  VIADD R12, R8, 0xffffffff ;  /* 0xffffffff080c7836 */ /* 0x000fe40000000000 */
[----:B------:R-:W-:Y:S05]  /*20bc0*/  BRA.DIV UR4, `(.L_x_777) ;  /* 0x0000004e04d47947 */ /* 0x000fea000b800000 */
[----:B------:R4:W0:Y:S02]  /*20bd0*/  SHFL.IDX PT, R6, R2, R12, 0x1f ;  /* 0x00001f0c02067589 */ /* 0x00082400000e0000 */
.L_x_776:
        /* <DEDUP_REMOVED lines=9> */
[----:B0-----:R-:W-:-:S07]  /*20c70*/  VIADD R2, R11, 0xffffffe ;  /* 0x0ffffffe0b027836 */ /* 0x001fce0000000000 */
        /* <DEDUP_REMOVED lines=8> */
[----:B------:R-:W-:Y:S01]  /*20d00*/  IMAD.HI.U32 R6, R3, R9, RZ ;  /* 0x0000000903067227 */ /* 0x000fe200078e00ff */
[----:B------:R-:W-:-:S03]  /*20d10*/  IADD3 R3, R12, 0xffffffe, RZ ;  /* 0x0ffffffe0c037810 */ /* 0x000fc60007ffe0ff */
[----:B------:R-:W-:-:S03]  /*20d20*/  IMAD R9, R6, R2, R9 ;  /* 0x0000000206097224 */ /* 0x000fc600078e0209 */
[----:B------:R-:W0:Y:S02]  /*20d30*/  F2I.FTZ.U32.TRUNC.NTZ R3, R3 ;  /* 0x0000000300037305 */ /* 0x000e24000021f000 */
[----:B------:R-:W-:-:S13]  /*20d40*/  ISETP.GT.U32.AND P1, PT, R10, R9, PT ;  /* 0x000000090a00720c */ /* 0x000fda0003f24070 */
[----:B------:R-:W-:Y:S02]  /*20d50*/  @!P1 IMAD.IADD R9, R9, 0x1, -R10 ;  /* 0x0000000109099824 */ /* 0x000fe400078e0a0a */
[----:B0-----:R-:W-:Y:S02]  /*20d60*/  IMAD.MOV R2, RZ, RZ, -R3 ;  /* 0x000000ffff027224 */ /* 0x001fe400078e0a03 */
[----:B------:R-:W-:Y:S01]  /*20d70*/  @!P1 VIADD R6, R6, 0x1 ;  /* 0x0000000106069836 */ /* 0x000fe20000000000 */
[----:B------:R-:W-:Y:S01]  /*20d80*/  ISETP.GE.U32.AND P0, PT, R9, R10, PT ;  /* 0x0000000a0900720c */ /* 0x000fe20003f06070 */
[----:B------:R-:W-:Y:S01]  /*20d90*/  IMAD R9, R2, R5, RZ ;  /* 0x0000000502097224 */ /* 0x000fe200078e02ff */
[----:B------:R-:W-:Y:S01]  /*20da0*/  ISETP.NE.AND P1, PT, R7, RZ, PT ;  /* 0x000000ff0700720c */ /* 0x000fe20003f25270 */
[----:B------:R-:W-:-:S04]  /*20db0*/  IMAD.MOV.U32 R2, RZ, RZ, RZ ;  /* 0x000000ffff027224 */ /* 0x000fc800078e00ff */
[----:B------:R-:W-:Y:S01]  /*20dc0*/  IMAD.HI.U32 R9, R3, R9, R2 ;  /* 0x0000000903097227 */ /* 0x000fe200078e0002 */
[----:B------:R-:W-:Y:S02]  /*20dd0*/  LOP3.LUT R2, R0, R7, RZ, 0x3c, !PT ;  /* 0x0000000700027212 */ /* 0x000fe400078e3cff */
[----:B------:R-:W-:Y:S02]  /*20de0*/  IABS R3, R4 ;  /* 0x0000000400037213 */ /* 0x000fe40000000000 */
[----:B------:R-:W-:Y:S01]  /*20df0*/  ISETP.GE.AND P2, PT, R2, RZ, PT ;  /* 0x000000ff0200720c */ /* 0x000fe20003f46270 */
[----:B------:R-:W-:Y:S02]  /*20e00*/  @P0 VIADD R6, R6, 0x1 ;  /* 0x0000000106060836 */ /* 0x000fe40000000000 */
[----:B------:R-:W-:-:S10]  /*20e10*/  IMAD.MOV R3, RZ, RZ, -R3 ;  /* 0x000000ffff037224 */ /* 0x000fd400078e0a03 */
        /* <DEDUP_REMOVED lines=8> */
[----:B------:R-:W-:Y:S02]  /*20ea0*/  @!P1 IMAD.IADD R2, R2, 0x1, -R5 ;  /* 0x0000000102029824 */ /* 0x000fe400078e0a05 */
[----:B------:R-:W-:Y:S01]  /*20eb0*/  @!P1 VIADD R9, R9, 0x1 ;  /* 0x0000000109099836 */ /* 0x000fe20000000000 */
[----:B------:R-:W-:Y:S02]  /*20ec0*/  ISETP.NE.AND P1, PT, R4, RZ, PT ;  /* 0x000000ff0400720c */ /* 0x000fe40003f25270 */
[----:B------:R-:W-:Y:S02]  /*20ed0*/  ISETP.GE.U32.AND P0, PT, R2, R5, PT ;  /* 0x000000050200720c */ /* 0x000fe40003f06070 */
[----:B------:R-:W-:-:S04]  /*20ee0*/  LOP3.LUT R2, R6, R4, RZ, 0x3c, !PT ;  /* 0x0000000406027212 */ /* 0x000fc800078e3cff */
[----:B------:R-:W-:-:S07]  /*20ef0*/  ISETP.GE.AND P2, PT, R2, RZ, PT ;  /* 0x000000ff0200720c */ /* 0x000fce0003f46270 */
[----:B------:R-:W-:-:S06]  /*20f00*/  @P0 VIADD R9, R9, 0x1 ;  /* 0x0000000109090836 */ /* 0x000fcc0000000000 */
[----:B------:R-:W-:Y:S01]  /*20f10*/  @!P2 IMAD.MOV R9, RZ, RZ, -R9 ;  /* 0x000000ffff09a224 */ /* 0x000fe200078e0a09 */
[----:B------:R-:W-:-:S04]  /*20f20*/  @!P1 LOP3.LUT R9, RZ, R4, RZ, 0x33, !PT ;  /* 0x00000004ff099212 */ /* 0x000fc800078e33ff */
[----:B------:R-:W-:Y:S01]  /*20f30*/  IADD3 R3, -R9, RZ, RZ ;  /* 0x000000ff09037210 */ /* 0x000fe20007ffe1ff */
[----:B------:R-:W-:-:S04]  /*20f40*/  IMAD R9, R4, 0x1000000, R9 ;  /* 0x0100000004097824 */ /* 0x000fc800078e0209 */
[----:B------:R-:W-:-:S04]  /*20f50*/  IMAD R18, R4, R3, R6 ;  /* 0x0000000304127224 */ /* 0x000fc800078e0206 */
[----:B------:R-:W-:Y:S01]  /*20f60*/  IMAD R18, R18, 0x10000, R9 ;  /* 0x0001000012127824 */ /* 0x000fe200078e0209 */
[----:B------:R-:W-:Y:S06]  /*20f70*/  BRA `(.L_x_778) ;  /* 0x00000000001c7947 */ /* 0x000fec0003800000 */
.L_x_772:
[----:B------:R-:W-:Y:S01]  /*20f80*/  UMOV UR4, URZ ;  /* 0x0000003f00047c82 */ /* 0x000fe20008000000 */
[----:B------:R-:W-:Y:S01]  /*20f90*/  UMOV UR5, URZ ;  /* 0x0000003f00057c82 */ /* 0x000fe20008000000 */
[----:B------:R-:W-:Y:S01]  /*20fa0*/  ULDC UR6, c[0x0][0xc3c] ;  /* 0x00030f0000067ab9 */ /* 0x000fe20000000800 */
[----:B------:R-:W-:Y:S02]  /*20fb0*/  IMAD.MOV.U32 R16, RZ, RZ, R0 ;  /* 0x000000ffff107224 */ /* 0x000fe400078e0000 */
[----:B------:R-:W-:Y:S02]  /*20fc0*/  IMAD.U32 R17, RZ, RZ, UR4 ;  /* 0x00000004ff117e24 */ /* 0x000fe4000f8e00ff */
[----:B------:R-:W-:Y:S02]  /*20fd0*/  IMAD.U32 R18, RZ, RZ, UR5 ;  /* 0x00000005ff127e24 */ /* 0x000fe4000f8e00ff */
[----:B------:R-:W-:-:S07]  /*20fe0*/  IMAD.U32 R19, RZ, RZ, UR6 ;  /* 0x00000006ff137e24 */ /* 0x000fce000f8e00ff */
.L_x_778:
        /* <DEDUP_REMOVED lines=10> */
.L_x_769:
[----:B------:R-:W-:Y:S02]  /*21090*/  ULDC UR4, c[0x0][0xc3c] ;  /* 0x00030f0000047ab9 */ /* 0x000fe40000000800 */
[----:B---3--:R-:W-:-:S13]  /*210a0*/  ISETP.GE.AND P0, PT, R19, UR4, PT ;  /* 0x0000000413007c0c */ /* 0x008fda000bf06270 */
[----:B------:R-:W-:Y:S05]  /*210b0*/  @!P0 BRA `(.L_x_779) ;  /* 0xffffff9c00f48947 */ /* 0x000fea000383ffff */
[----:B------:R-:W-:Y:S05]  /*210c0*/  BSYNC B8 ;  /* 0x0000000000087941 */ /* 0x000fea0003800000 */
.L_x_676:
[----:B------:R-:W3:Y:S01]  /*210d0*/  LDL.LU R0, [R1+0x20] ;  /* 0x0000200001007983 */ /* 0x000ee20000300800 */
[----:B------:R-:W-:Y:S01]  /*210e0*/  BSSY B0, `(.L_x_780) ;  /* 0x000000b000007945 */ /* 0x000fe20003800000 */
[----:B------:R-:W4:Y:S01]  /*210f0*/  S2R R5, SR_CgaCtaId ;  /* 0x0000000000057919 */ /* 0x000f220000008800 */
[----:B---3--:R-:W-:-:S05]  /*21100*/  VIADD R0, R0, 0x1 ;  /* 0x0000000100007836 */ /* 0x008fca0000000000 */
[----:B0-----:R-:W-:-:S04]  /*21110*/  LEA.HI R2, R0, R0, RZ, 0x1 ;  /* 0x0000000000027211 */ /* 0x001fc800078f08ff */
[----:B------:R-:W-:Y:S02]  /*21120*/  LOP3.LUT R3, R2, 0xfffffffe, RZ, 0xc0, !PT ;  /* 0xfffffffe02037812 */ /* 0x000fe400078ec0ff */
[----:B------:R-:W-:-:S03]  /*21130*/  MOV R2, 0x400 ;  /* 0x0000040000027802 */ /* 0x000fc60000000f00 */
[----:B------:R-:W-:Y:S01]  /*21140*/  IMAD.IADD R0, R0, 0x1, -R3 ;  /* 0x0000000100007824 */ /* 0x000fe200078e0a03 */
[----:B----4-:R-:W-:-:S04]  /*21150*/  LEA R4, R5, R2, 0x18 ;  /* 0x0000000205047211 */ /* 0x010fc800078ec0ff */
[----:B------:R-:W-:-:S04]  /*21160*/  SHF.L.U32 R0, R0, 0x1f, RZ ;  /* 0x0000001f00007819 */ /* 0x000fc800000006ff */
[----:B------:R-:W0:Y:S02]  /*21170*/  SYNCS.PHASECHK.TRANS64.TRYWAIT P0, [R4+URZ+0x2a820], R0 ;  /* 0x02a82000040075a7 */ /* 0x000e24000800017f */
[----:B0-----:R-:W-:Y:S05]  /*21180*/  @!P0 BRA `(.L_x_781) ;  /* 0x00000048008c8947 */ /* 0x001fea0003800000 */
.L_x_949:
[----:B------:R-:W-:Y:S05]  /*21190*/  BSYNC B0 ;  /* 0x0000000000007941 */ /* 0x000fea0003800000 */
.L_x_780:
[----:B------:R-:W-:-:S03]  /*211a0*/  UMOV UR4, 0xffffffff ;  /* 0xffffffff00047882 */ /* 0x000fc60000000000 */
[----:B------:R-:W-:Y:S05]  /*211b0*/  BRA.DIV UR4, `(.L_x_782) ;  /* 0x0000004a04947947 */ /* 0x000fea000b800000 */
[----:B0-----:R-:W0:Y:S02]  /*211c0*/  S2R R0, SR_TID.X ;  /* 0x0000000000007919 */ /* 0x001e240000002100 */
[----:B0-----:R-:W-:-:S04]  /*211d0*/  SHF.R.U32.HI R0, RZ, 0x5, R0 ;  /* 0x00000005ff007819 */ /* 0x001fc80000011600 */
[----:B------:R-:W-:-:S05]  /*211e0*/  LOP3.LUT R0, R0, 0x3, RZ, 0xc0, !PT ;  /* 0x0000000300007812 */ /* 0x000fca00078ec0ff */
[----:B------:R0:W3:Y:S02]  /*211f0*/  SHFL.IDX PT, R14, R0, RZ, 0x1f ;  /* 0x00001fff000e7589 */ /* 0x0000e400000e0000 */
.L_x_952:
[----:B---3--:R-:W-:-:S13]  /*21200*/  ISETP.NE.AND P0, PT, R14, RZ, PT ;  /* 0x000000ff0e00720c */ /* 0x008fda0003f05270 */
[----:B------:R-:W-:Y:S05]  /*21210*/  @P0 BRA `(.L_x_446) ;  /* 0x0000000000880947 */ /* 0x000fea0003800000 */
[----:B------:R-:W-:-:S03]  /*21220*/  UMOV UR4, 0xffffffff ;  /* 0xffffffff00047882 */ /* 0x000fc60000000000 */
[----:B------:R-:W-:Y:S05]  /*21230*/  BRA.DIV UR4, `(.L_x_783) ;  /* 0x0000004a04a87947 */ /* 0x000fea000b800000 */
[----:B------:R-:W-:-:S13]  /*21240*/  ELECT P6, URZ, PT ;  /* 0x00000000003f782f */ /* 0x000fda00038c0000 */
.L_x_955:
[----:B------:R-:W-:Y:S05]  /*21250*/  @!P6 BRA `(.L_x_446) ;  /* 0x000000000078e947 */ /* 0x000fea0003800000 */
[----:B------:R-:W-:-:S06]  /*21260*/  ULOP3.LUT UR4, UR60, 0x2, URZ, 0xfc, !UPT ;  /* 0x000000023c047892 */ /* 0x000fcc000f8efc3f */
[----:B0-----:R-:W-:-:S05]  /*21270*/  IMAD.U32 R0, RZ, RZ, UR4 ;  /* 0x00000004ff007e24 */ /* 0x001fca000f8e00ff */
[----:B------:R-:W-:-:S13]  /*21280*/  ISETP.NE.AND P0, PT, R0, 0x3, PT ;  /* 0x000000030000780c */ /* 0x000fda0003f05270 */
[----:B------:R-:W-:Y:S05]  /*21290*/  @!P0 BRA `(.L_x_784) ;  /* 0x0000000000048947 */ /* 0x000fea0003800000 */
[----:B------:R-:W-:Y:S01]  /*212a0*/  BPT.TRAP 0x1 ;  /* 0x000000040000795c */ /* 0x000fe20000300000 */
.L_x_784:
[C---:B------:R-:W-:Y:S01]  /*212b0*/  LEA R5, R27.reuse, R4, 0x3 ;  /* 0x000000041b057211 */ /* 0x040fe200078e18ff */
[----:B------:R-:W-:Y:S01]  /*212c0*/  VIADD R27, R27, 0x1 ;  /* 0x000000011b1b7836 */ /* 0x000fe20000000000 */
[----:B------:R-:W-:-:S04]  /*212d0*/  SHF.L.U32 R0, R28, 0x1f, RZ ;  /* 0x0000001f1c007819 */ /* 0x000fc800000006ff */
[----:B------:R-:W0:Y:S01]  /*212e0*/  SYNCS.PHASECHK.TRANS64.TRYWAIT P1, [R5+URZ+0x2a840], R0 ;  /* 0x02a84000050075a7 */ /* 0x000e22000802017f */
[----:B------:R-:W-:-:S04]  /*212f0*/  ISETP.NE.AND P2, PT, R27, 0x2, PT ;  /* 0x000000021b00780c */ /* 0x000fc80003f45270 */
[----:B------:R-:W-:Y:S01]  /*21300*/  SEL R3, RZ, 0x1, P2 ;  /* 0x00000001ff037807 */ /* 0x000fe20001000000 */
[----:B0-----:R-:W-:Y:S08]  /*21310*/  @!P1 BRA `(.L_x_785) ;  /* 0x0000004800909947 */ /* 0x001ff00003800000 */
.L_x_956:
[----:B------:R-:W-:Y:S02]  /*21320*/  SEL R27, R27, RZ, P2 ;  /* 0x000000ff1b1b7207 */ /* 0x000fe40001000000 */
[----:B------:R-:W-:Y:S01]  /*21330*/  LOP3.LUT R2, R28, R3, RZ, 0x3c, !PT ;  /* 0x000000031c027212 */ /* 0x000fe200078e3cff */
[----:B------:R-:W-:Y:S06]  /*21340*/  @!P0 BRA `(.L_x_786) ;  /* 0x0000000000048947 */ /* 0x000fec0003800000 */
[----:B------:R-:W-:Y:S01]  /*21350*/  BPT.TRAP 0x1 ;  /* 0x000000040000795c */ /* 0x000fe20000300000 */
.L_x_786:
[----:B------:R-:W-:Y:S01]  /*21360*/  IMAD R27, R27, 0x8, R4 ;  /* 0x000000081b1b7824 */ /* 0x000fe200078e0204 */
[----:B------:R-:W-:-:S04]  /*21370*/  SHF.L.U32 R2, R2, 0x1f, RZ ;  /* 0x0000001f02027819 */ /* 0x000fc800000006ff */
[----:B------:R-:W3:Y:S02]  /*21380*/  SYNCS.PHASECHK.TRANS64.TRYWAIT P1, [R27+URZ+0x2a840], R2 ;  /* 0x02a840021b0075a7 */ /* 0x000ee4000802017f */
[----:B---3--:R-:W-:Y:S05]  /*21390*/  @!P1 BRA `(.L_x_787) ;  /* 0x0000004800849947 */ /* 0x008fea0003800000 */
.L_x_957:
[----:B------:R-:W-:Y:S05]  /*213a0*/  @!P0 BRA `(.L_x_788) ;  /* 0x0000000000048947 */ /* 0x000fea0003800000 */
[----:B------:R-:W-:Y:S01]  /*213b0*/  BPT.TRAP 0x1 ;  /* 0x000000040000795c */ /* 0x000fe20000300000 */
.L_x_788:
[----:B------:R-:W4:Y:S02]  /*213c0*/  SYNCS.PHASECHK.TRANS64.TRYWAIT P1, [R5+URZ+0x2a860], R0 ;  /* 0x02a86000050075a7 */ /* 0x000f24000802017f */
[----:B----4-:R-:W-:Y:S05]  /*213d0*/  @!P1 BRA `(.L_x_789) ;  /* 0x0000004800889947 */ /* 0x010fea0003800000 */
.L_x_958:
[----:B------:R-:W-:Y:S05]  /*213e0*/  @!P0 BRA `(.L_x_790) ;  /* 0x0000000000048947 */ /* 0x000fea0003800000 */
[----:B------:R-:W-:Y:S01]  /*213f0*/  BPT.TRAP 0x1 ;  /* 0x000000040000795c */ /* 0x000fe20000300000 */
.L_x_790:
[----:B------:R0:W0:Y:S02]  /*21400*/  SYNCS.PHASECHK.TRANS64.TRYWAIT P0, [R27+URZ+0x2a860], R2 ;  /* 0x02a860021b0075a7 */ /* 0x000024000800017f */
[----:B0-----:R-:W-:Y:S05]  /*21410*/  @!P0 NANOSLEEP.SYNCS 0x989680 ;  /* 0x009896800000895d */ /* 0x001fea0003900000 */
[----:B------:R-:W0:Y:S02]  /*21420*/  @!P0 SYNCS.PHASECHK.TRANS64 P0, [R27+URZ+0x2a860], R2 ;  /* 0x02a860021b0085a7 */ /* 0x000e24000800007f */
[----:B0-----:R-:W-:Y:S05]  /*21430*/  @!P0 BRA `(.L_x_790) ;  /* 0xfffffffc00f08947 */ /* 0x001fea000383ffff */
.L_x_446:
[----:B------:R-:W-:Y:S05]  /*21440*/  BSYNC B9 ;  /* 0x0000000000097941 */ /* 0x000fea0003800000 */
.L_x_443:
[----:B------:R-:W-:Y:S05]  /*21450*/  EXIT ;  /* 0x000000000000794d */ /* 0x000fea0003800000 */
.L_x_466:
[----:B0-----:R0:W1:Y:S02]  /*21460*/  SYNCS.PHASECHK.TRANS64.TRYWAIT P5, [R85+URZ+0x2a890], R86 ;  /* 0x02a89056550075a7 */ /* 0x00106400080a017f */
[----:B-1----:R-:W-:Y:S05]  /*21470*/  @!P5 NANOSLEEP.SYNCS 0x989680 ;  /* 0x009896800000d95d */ /* 0x002fea0003900000 */
[----:B------:R-:W1:Y:S02]  /*21480*/  @!P5 SYNCS.PHASECHK.TRANS64 P5, [R85+URZ+0x2a890], R86 ;  /* 0x02a890565500d5a7 */ /* 0x000e6400080a007f */
[----:B-1----:R-:W-:Y:S05]  /*21490*/  @!P5 BRA `(.L_x_466) ;  /* 0xfffffffc00f0d947 */ /* 0x002fea000383ffff */
[----:B------:R-:W-:Y:S05]  /*214a0*/  BRA `(.L_x_791) ;  /* 0xfffffe2400e47947 */ /* 0x000fea000383ffff */
.L_x_467:
[----:B------:R-:W-:Y:S01]  /*214b0*/  BSSY B1, `(.L_x_792) ;  /* 0x0000008000017945 */ /* 0x000fe20003800000 */
[----:B------:R-:W-:Y:S02]  /*214c0*/  IMAD.MOV.U32 R13, RZ, RZ, R115 ;  /* 0x000000ffff0d7224 */ /* 0x000fe400078e0073 */
[----:B------:R-:W-:Y:S02]  /*214d0*/  IMAD.MOV.U32 R12, RZ, RZ, RZ ;  /* 0x000000ffff0c7224 */ /* 0x000fe400078e00ff */
[----:B------:R-:W-:Y:S02]  /*214e0*/  IMAD.MOV.U32 R11, RZ, RZ, 0x1c1f ;  /* 0x00001c1fff0b7424 */ /* 0x000fe400078e00ff */
[----:B------:R-:W-:-:S07]  /*214f0*/  IMAD.MOV.U32 R15, RZ, RZ, -0x1 ;  /* 0xffffffffff0f7424 */ /* 0x000fce00078e00ff */
[----:B0-----:R-:W-:Y:S05]  /*21500*/  WARPSYNC.COLLECTIVE R15, `(.L_x_793) ;  /* 0x000000000f087348 */ /* 0x001fea0003c00000 */
[----:B------:R1:W2:Y:S02]  /*21510*/  SHFL.IDX P6, R14, R13, R12, R11 ;  /* 0x0000000c0d0e7389 */ /* 0x0002a400000c000b */
[----:B012---:R-:W-:Y:S01]  /*21520*/  ENDCOLLECTIVE ;  /* 0x000000000000791b */ /* 0x007fe20003800000 */
.L_x_793:
[----:B------:R-:W-:Y:S05]  /*21530*/  BSYNC B1 ;  /* 0x0000000000017941 */ /* 0x000fea0003800000 */
.L_x_792:
[----:B------:R-:W-:Y:S02]  /*21540*/  IMAD.MOV.U32 R13, RZ, RZ, R118 ;  /* 0x000000ffff0d7224 */ /* 0x000fe400078e0076 */
[----:B------:R-:W-:Y:S02]  /*21550*/  IMAD.MOV.U32 R12, RZ, RZ, RZ ;  /* 0x000000ffff0c7224 */ /* 0x000fe400078e00ff */
[----:B------:R-:W-:Y:S02]  /*21560*/  IMAD.MOV.U32 R11, RZ, RZ, 0x1c1f ;  /* 0x00001c1fff0b7424 */ /* 0x000fe400078e00ff */
[----:B------:R-:W-:Y:S02]  /*21570*/  IMAD.MOV.U32 R15, RZ, RZ, -0x1 ;  /* 0xffffffffff0f7424 */ /* 0x000fe400078e00ff */
[----:B------:R-:W-:-:S07]  /*21580*/  IMAD.MOV.U32 R78, RZ, RZ, R14 ;  /* 0x000000ffff4e7224 */ /* 0x000fce00078e000e */
[----:B------:R-:W-:Y:S05]  /*21590*/  WARPSYNC.COLLECTIVE R15, `(.L_x_794) ;  /* 0x000000000f087348 */ /* 0x000fea0003c00000 */
[----:B------:R0:W1:Y:S02]  /*215a0*/  SHFL.IDX P6, R14, R13, R12, R11 ;  /* 0x0000000c0d0e7389 */ /* 0x00006400000c000b */
[----:B01----:R-:W-:Y:S01]  /*215b0*/  ENDCOLLECTIVE ;  /* 0x000000000000791b */ /* 0x003fe20003800000 */
.L_x_794:
[----:B------:R-:W-:Y:S01]  /*215c0*/  MOV R11, R14 ;  /* 0x0000000e000b7202 */ /* 0x000fe20000000f00 */
[----:B------:R-:W-:Y:S06]  /*215d0*/  BRA `(.L_x_795) ;  /* 0xfffffe2400ac7947 */ /* 0x000fec000383ffff */
.L_x_492:
[----:B------:R-:W-:Y:S01]  /*215e0*/  BSSY B1, `(.L_x_796) ;  /* 0x0000008000017945 */ /* 0x000fe20003800000 */
[----:B0---4-:R-:W-:Y:S02]  /*215f0*/  IMAD.MOV.U32 R13, RZ, RZ, R115 ;  /* 0x000000ffff0d7224 */ /* 0x011fe400078e0073 */
[----:B------:R-:W-:Y:S02]  /*21600*/  IMAD.MOV.U32 R12, RZ, RZ, 0x1 ;  /* 0x00000001ff0c7424 */ /* 0x000fe400078e00ff */
[----:B---3--:R-:W-:Y:S02]  /*21610*/  IMAD.MOV.U32 R11, RZ, RZ, 0x1c1f ;  /* 0x00001c1fff0b7424 */ /* 0x008fe400078e00ff */
[----:B------:R-:W-:-:S07]  /*21620*/  IMAD.MOV.U32 R15, RZ, RZ, -0x1 ;  /* 0xffffffffff0f7424 */ /* 0x000fce00078e00ff */
[----:B-12---:R-:W-:Y:S05]  /*21630*/  WARPSYNC.COLLECTIVE R15, `(.L_x_797) ;  /* 0x000000000f087348 */ /* 0x006fea0003c00000 */
[----:B------:R0:W3:Y:S02]  /*21640*/  SHFL.IDX P6, R14, R13, R12, R11 ;  /* 0x0000000c0d0e7389 */ /* 0x0000e400000c000b */
[----:B0123--:R-:W-:Y:S01]  /*21650*/  ENDCOLLECTIVE ;  /* 0x000000000000791b */ /* 0x00ffe20003800000 */
.L_x_797:
[----:B------:R-:W-:Y:S05]  /*21660*/  BSYNC B1 ;  /* 0x0000000000017941 */ /* 0x000fea0003800000 */
.L_x_796:
[----:B------:R-:W-:Y:S02]  /*21670*/  IMAD.MOV.U32 R13, RZ, RZ, R118 ;  /* 0x000000ffff0d7224 */ /* 0x000fe400078e0076 */
[----:B------:R-:W-:Y:S02]  /*21680*/  IMAD.MOV.U32 R12, RZ, RZ, 0x1 ;  /* 0x00000001ff0c7424 */ /* 0x000fe400078e00ff */
[----:B------:R-:W-:Y:S02]  /*21690*/  IMAD.MOV.U32 R11, RZ, RZ, 0x1c1f ;  /* 0x00001c1fff0b7424 */ /* 0x000fe400078e00ff */
[----:B------:R-:W-:Y:S02]  /*216a0*/  IMAD.MOV.U32 R15, RZ, RZ, -0x1 ;  /* 0xffffffffff0f7424 */ /* 0x000fe400078e00ff */
[----:B------:R-:W-:-:S07]  /*216b0*/  IMAD.MOV.U32 R115, RZ, RZ, R14 ;  /* 0x000000ffff737224 */ /* 0x000fce00078e000e */
[----:B------:R-:W-:Y:S05]  /*216c0*/  WARPSYNC.COLLECTIVE R15, `(.L_x_798) ;  /* 0x000000000f087348 */ /* 0x000fea0003c00000 */
[----:B------:R0:W1:Y:S02]  /*216d0*/  SHFL.IDX P6, R14, R13, R12, R11 ;  /* 0x0000000c0d0e7389 */ /* 0x00006400000c000b */
[----:B01----:R-:W-:Y:S01]  /*216e0*/  ENDCOLLECTIVE ;  /* 0x000000000000791b */ /* 0x003fe20003800000 */
.L_x_798:
[----:B------:R-:W-:Y:S01]  /*216f0*/  IMAD.MOV.U32 R118, RZ, RZ, R14 ;  /* 0x000000ffff767224 */ /* 0x000fe200078e000e */
[----:B------:R-:W-:Y:S06]  /*21700*/  BRA `(.L_x_799) ;  /* 0xfffffe3c000c7947 */ /* 0x000fec000383ffff */
.L_x_522:
[----:B0-----:R0:W1:Y:S02]  /*21710*/  SYNCS.PHASECHK.TRANS64.TRYWAIT P5, [R85+URZ+0x2a890], R86 ;  /* 0x02a89056550075a7 */ /* 0x00106400080a017f */
[----:B-1----:R-:W-:Y:S05]  /*21720*/  @!P5 NANOSLEEP.SYNCS 0x989680 ;  /* 0x009896800000d95d */ /* 0x002fea0003900000 */
[----:B------:R-:W1:Y:S02]  /*21730*/  @!P5 SYNCS.PHASECHK.TRANS64 P5, [R85+URZ+0x2a890], R86 ;  /* 0x02a890565500d5a7 */ /* 0x000e6400080a007f */
[----:B-1----:R-:W-:Y:S05]  /*21740*/  @!P5 BRA `(.L_x_522) ;  /* 0xfffffffc00f0d947 */ /* 0x002fea000383ffff */
[----:B------:R-:W-:Y:S05]  /*21750*/  BRA `(.L_x_800) ;  /* 0xfffffe5c006c7947 */ /* 0x000fea000383ffff */
.L_x_523:
[----:B------:R-:W-:Y:S01]  /*21760*/  BSSY B1, `(.L_x_801) ;  /* 0x0000008000017945 */ /* 0x000fe20003800000 */
[----:B------:R-:W-:Y:S01]  /*21770*/  IMAD.MOV.U32 R13, RZ, RZ, R115 ;  /* 0x000000ffff0d7224 */ /* 0x000fe200078e0073 */
[----:B------:R-:W-:Y:S01]  /*21780*/  MOV R12, RZ ;  /* 0x000000ff000c7202 */ /* 0x000fe20000000f00 */
[----:B------:R-:W-:Y:S02]  /*21790*/  IMAD.MOV.U32 R11, RZ, RZ, 0x1c1f ;  /* 0x00001c1fff0b7424 */ /* 0x000fe400078e00ff */
[----:B------:R-:W-:-:S07]  /*217a0*/  IMAD.MOV.U32 R15, RZ, RZ, -0x1 ;  /* 0xffffffffff0f7424 */ /* 0x000fce00078e00ff */
[----:B0-----:R-:W-:Y:S05]  /*217b0*/  WARPSYNC.COLLECTIVE R15, `(.L_x_802) ;  /* 0x000000000f087348 */ /* 0x001fea0003c00000 */
[----:B------:R1:W2:Y:S02]  /*217c0*/  SHFL.IDX P6, R14, R13, R12, R11 ;  /* 0x0000000c0d0e7389 */ /* 0x0002a400000c000b */
[----:B012---:R-:W-:Y:S01]  /*217d0*/  ENDCOLLECTIVE ;  /* 0x000000000000791b */ /* 0x007fe20003800000 */
.L_x_802:
[----:B------:R-:W-:Y:S05]  /*217e0*/  BSYNC B1 ;  /* 0x0000000000017941 */ /* 0x000fea0003800000 */
.L_x_801:
        /* <DEDUP_REMOVED lines=8> */
.L_x_803:
[----:B------:R-:W-:Y:S01]  /*21870*/  IMAD.MOV.U32 R11, RZ, RZ, R14 ;  /* 0x000000ffff0b7224 */ /* 0x000fe200078e000e */
[----:B------:R-:W-:Y:S06]  /*21880*/  BRA `(.L_x_804) ;  /* 0xfffffe5c003c7947 */ /* 0x000fec000383ffff */
.L_x_536:
[----:B------:R-:W-:Y:S01]  /*21890*/  BSSY B1, `(.L_x_805) ;  /* 0x0000008000017945 */ /* 0x000fe20003800000 */
[----:B--234-:R-:W-:Y:S01]  /*218a0*/  IMAD.MOV.U32 R13, RZ, RZ, R115 ;  /* 0x000000ffff0d7224 */ /* 0x01cfe200078e0073 */
[----:B------:R-:W-:Y:S01]  /*218b0*/  MOV R15, 0xffffffff ;  /* 0xffffffff000f7802 */ /* 0x000fe20000000f00 */
[----:B------:R-:W-:Y:S02]  /*218c0*/  IMAD.MOV.U32 R12, RZ, RZ, 0x1 ;  /* 0x00000001ff0c7424 */ /* 0x000fe400078e00ff */
[----:B------:R-:W-:-:S07]  /*218d0*/  IMAD.MOV.U32 R11, RZ, RZ, 0x1c1f ;  /* 0x00001c1fff0b7424 */ /* 0x000fce00078e00ff */
[----:B01----:R-:W-:Y:S05]  /*218e0*/  WARPSYNC.COLLECTIVE R15, `(.L_x_806) ;  /* 0x000000000f087348 */ /* 0x003fea0003c00000 */
[----:B------:R2:W3:Y:S02]  /*218f0*/  SHFL.IDX P6, R14, R13, R12, R11 ;  /* 0x0000000c0d0e7389 */ /* 0x0004e400000c000b */
[----:B0123--:R-:W-:Y:S01]  /*21900*/  ENDCOLLECTIVE ;  /* 0x000000000000791b */ /* 0x00ffe20003800000 */
.L_x_806:
[----:B------:R-:W-:Y:S05]  /*21910*/  BSYNC B1 ;  /* 0x0000000000017941 */ /* 0x000fea0003800000 */
.L_x_805:
        /* <DEDUP_REMOVED lines=8> */
.L_x_807:
[----:B------:R-:W-:Y:S01]  /*219a0*/  IMAD.MOV.U32 R118, RZ, RZ, R14 ;  /* 0x000000ffff767224 */ /* 0x000fe200078e000e */
[----:B------:R-:W-:Y:S06]  /*219b0*/  BRA `(.L_x_808) ;  /* 0xfffffe7400187947 */ /* 0x000fec000383ffff */
.L_x_549:
[----:B-1----:R1:W2:Y:S02]  /*219c0*/  SYNCS.PHASECHK.TRANS64.TRYWAIT P3, [R85+URZ+0x2a890], R86 ;  /* 0x02a89056550075a7 */ /* 0x0022a4000806017f */
[----:B--2---:R-:W-:Y:S05]  /*219d0*/  @!P3 NANOSLEEP.SYNCS 0x989680 ;  /* 0x009896800000b95d */ /* 0x004fea0003900000 */
[----:B------:R-:W2:Y:S02]  /*219e0*/  @!P3 SYNCS.PHASECHK.TRANS64 P3, [R85+URZ+0x2a890], R86 ;  /* 0x02a890565500b5a7 */ /* 0x000ea4000806007f */
[----:B--2---:R-:W-:Y:S05]  /*219f0*/  @!P3 BRA `(.L_x_549) ;  /* 0xfffffffc00f0b947 */ /* 0x004fea000383ffff */
[----:B------:R-:W-:Y:S05]  /*21a00*/  BRA `(.L_x_809) ;  /* 0xfffffe8c00307947 */ /* 0x000fea000383ffff */
.L_x_550:
[----:B------:R-:W-:Y:S01]  /*21a10*/  BSSY B1, `(.L_x_810) ;  /* 0x0000008000017945 */ /* 0x000fe20003800000 */
[----:B------:R-:W-:Y:S02]  /*21a20*/  IMAD.MOV.U32 R13, RZ, RZ, R37 ;  /* 0x000000ffff0d7224 */ /* 0x000fe400078e0025 */
[----:B------:R-:W-:Y:S02]  /*21a30*/  IMAD.MOV.U32 R12, RZ, RZ, RZ ;  /* 0x000000ffff0c7224 */ /* 0x000fe400078e00ff */
[----:B------:R-:W-:Y:S02]  /*21a40*/  IMAD.MOV.U32 R11, RZ, RZ, 0x1c1f ;  /* 0x00001c1fff0b7424 */ /* 0x000fe400078e00ff */
[----:B------:R-:W-:-:S07]  /*21a50*/  IMAD.MOV.U32 R15, RZ, RZ, -0x1 ;  /* 0xffffffffff0f7424 */ /* 0x000fce00078e00ff */
[----:B-1----:R-:W-:Y:S05]  /*21a60*/  WARPSYNC.COLLECTIVE R15, `(.L_x_811) ;  /* 0x000000000f087348 */ /* 0x002fea0003c00000 */
[----:B------:R0:W2:Y:S02]  /*21a70*/  SHFL.IDX P6, R14, R13, R12, R11 ;  /* 0x0000000c0d0e7389 */ /* 0x0000a400000c000b */
[----:B012---:R-:W-:Y:S01]  /*21a80*/  ENDCOLLECTIVE ;  /* 0x000000000000791b */ /* 0x007fe20003800000 */
.L_x_811:
[----:B------:R-:W-:Y:S05]  /*21a90*/  BSYNC B1 ;  /* 0x0000000000017941 */ /* 0x000fea0003800000 */
.L_x_810:
[----:B------:R-:W-:Y:S01]  /*21aa0*/  MOV R13, R36 ;  /* 0x00000024000d7202 */ /* 0x000fe20000000f00 */
[----:B------:R-:W-:Y:S02]  /*21ab0*/  IMAD.MOV.U32 R12, RZ, RZ, RZ ;  /* 0x000000ffff0c7224 */ /* 0x000fe400078e00ff */
[----:B------:R-:W-:Y:S02]  /*21ac0*/  IMAD.MOV.U32 R11, RZ, RZ, 0x1c1f ;  /* 0x00001c1fff0b7424 */ /* 0x000fe400078e00ff */
[----:B------:R-:W-:Y:S02]  /*21ad0*/  IMAD.MOV.U32 R15, RZ, RZ, -0x1 ;  /* 0xffffffffff0f7424 */ /* 0x000fe400078e00ff */
[----:B------:R-:W-:-:S07]  /*21ae0*/  IMAD.MOV.U32 R40, RZ, RZ, R14 ;  /* 0x000000ffff287224 */ /* 0x000fce00078e000e */
[----:B------:R-:W-:Y:S05]  /*21af0*/  WARPSYNC.COLLECTIVE R15, `(.L_x_812) ;  /* 0x000000000f087348 */ /* 0x000fea0003c00000 */
[----:B------:R0:W1:Y:S02]  /*21b00*/  SHFL.IDX P6, R14, R13, R12, R11 ;  /* 0x0000000c0d0e7389 */ /* 0x00006400000c000b */
[----:B01----:R-:W-:Y:S01]  /*21b10*/  ENDCOLLECTIVE ;  /* 0x000000000000791b */ /* 0x003fe20003800000 */
.L_x_812:
[----:B------:R-:W-:Y:S01]  /*21b20*/  IMAD.MOV.U32 R39, RZ, RZ, R14 ;  /* 0x000000ffff277224 */ /* 0x000fe200078e000e */
[----:B------:R-:W-:Y:S06]  /*21b30*/  BRA `(.L_x_813) ;  /* 0xfffffe8c004c7947 */ /* 0x000fec000383ffff */
.L_x_553:
[----:B------:R-:W-:Y:S01]  /*21b40*/  BSSY B1, `(.L_x_814) ;  /* 0x0000008000017945 */ /* 0x000fe20003800000 */
[----:B----4-:R-:W-:Y:S02]  /*21b50*/  IMAD.MOV.U32 R13, RZ, RZ, R37 ;  /* 0x000000ffff0d7224 */ /* 0x010fe400078e0025 */
[----:B------:R-:W-:Y:S02]  /*21b60*/  IMAD.MOV.U32 R12, RZ, RZ, 0x1 ;  /* 0x00000001ff0c7424 */ /* 0x000fe400078e00ff */
[----:B------:R-:W-:Y:S02]  /*21b70*/  IMAD.MOV.U32 R11, RZ, RZ, 0x1c1f ;  /* 0x00001c1fff0b7424 */ /* 0x000fe400078e00ff */
[----:B------:R-:W-:-:S07]  /*21b80*/  IMAD.MOV.U32 R15, RZ, RZ, -0x1 ;  /* 0xffffffffff0f7424 */ /* 0x000fce00078e00ff */
[----:B0123--:R-:W-:Y:S05]  /*21b90*/  WARPSYNC.COLLECTIVE R15, `(.L_x_815) ;  /* 0x000000000f087348 */ /* 0x00ffea0003c00000 */
[----:B------:R4:W0:Y:S02]  /*21ba0*/  SHFL.IDX P6, R14, R13, R12, R11 ;  /* 0x0000000c0d0e7389 */ /* 0x00082400000c000b */
[----:B01234-:R-:W-:Y:S01]  /*21bb0*/  ENDCOLLECTIVE ;  /* 0x000000000000791b */ /* 0x01ffe20003800000 */
.L_x_815:
[----:B------:R-:W-:Y:S05]  /*21bc0*/  BSYNC B1 ;  /* 0x0000000000017941 */ /* 0x000fea0003800000 */
.L_x_814:
[----:B------:R-:W-:Y:S01]  /*21bd0*/  IMAD.MOV.U32 R13, RZ, RZ, R36 ;  /* 0x000000ffff0d7224 */ /* 0x000fe200078e0024 */
[----:B------:R-:W-:Y:S01]  /*21be0*/  MOV R11, 0x1c1f ;  /* 0x00001c1f000b7802 */ /* 0x000fe20000000f00 */
[----:B------:R-:W-:Y:S02]  /*21bf0*/  IMAD.MOV.U32 R12, RZ, RZ, 0x1 ;  /* 0x00000001ff0c7424 */ /* 0x000fe400078e00ff */
[----:B------:R-:W-:Y:S02]  /*21c00*/  IMAD.MOV.U32 R15, RZ, RZ, -0x1 ;  /* 0xffffffffff0f7424 */ /* 0x000fe400078e00ff */
[----:B------:R-:W-:-:S07]  /*21c10*/  IMAD.MOV.U32 R40, RZ, RZ, R14 ;  /* 0x000000ffff287224 */ /* 0x000fce00078e000e */
[----:B------:R-:W-:Y:S05]  /*21c20*/  WARPSYNC.COLLECTIVE R15, `(.L_x_816) ;  /* 0x000000000f087348 */ /* 0x000fea0003c00000 */
[----:B------:R0:W1:Y:S02]  /*21c30*/  SHFL.IDX P6, R14, R13, R12, R11 ;  /* 0x0000000c0d0e7389 */ /* 0x00006400000c000b */
[----:B01----:R-:W-:Y:S01]  /*21c40*/  ENDCOLLECTIVE ;  /* 0x000000000000791b */ /* 0x003fe20003800000 */
.L_x_816:
[----:B------:R-:W-:Y:S01]  /*21c50*/  IMAD.MOV.U32 R39, RZ, RZ, R14 ;  /* 0x000000ffff277224 */ /* 0x000fe200078e000e */
[----:B------:R-:W-:Y:S06]  /*21c60*/  BRA `(.L_x_817) ;  /* 0xfffffe8c00a87947 */ /* 0x000fec000383ffff */
.L_x_557:
[----:B------:R0:W0:Y:S02]  /*21c70*/  SYNCS.PHASECHK.TRANS64.TRYWAIT P2, [R85+URZ+0x2a8b0], R86 ;  /* 0x02a8b056550075a7 */ /* 0x000024000804017f */
[----:B0-----:R-:W-:Y:S05]  /*21c80*/  @!P2 NANOSLEEP.SYNCS 0x989680 ;  /* 0x009896800000a95d */ /* 0x001fea0003900000 */
[----:B------:R-:W0:Y:S02]  /*21c90*/  @!P2 SYNCS.PHASECHK.TRANS64 P2, [R85+URZ+0x2a8b0], R86 ;  /* 0x02a8b0565500a5a7 */ /* 0x000e24000804007f */
[----:B0-----:R-:W-:Y:S05]  /*21ca0*/  @!P2 BRA `(.L_x_557) ;  /* 0xfffffffc00f0a947 */ /* 0x001fea000383ffff */
[----:B------:R-:W-:Y:S05]  /*21cb0*/  BRA `(.L_x_818) ;  /* 0xfffffe9000807947 */ /* 0x000fea000383ffff */
.L_x_577:
[----:B------:R-:W-:Y:S01]  /*21cc0*/  BSSY B1, `(.L_x_819) ;  /* 0x0000008000017945 */ /* 0x000fe20003800000 */
[----:B------:R-:W-:Y:S02]  /*21cd0*/  IMAD.MOV.U32 R13, RZ, RZ, R42 ;  /* 0x000000ffff0d7224 */ /* 0x000fe400078e002a */
[----:B------:R-:W-:Y:S02]  /*21ce0*/  IMAD.MOV.U32 R12, RZ, RZ, RZ ;  /* 0x000000ffff0c7224 */ /* 0x000fe400078e00ff */
[----:B------:R-:W-:Y:S02]  /*21cf0*/  IMAD.MOV.U32 R11, RZ, RZ, 0x1c1f ;  /* 0x00001c1fff0b7424 */ /* 0x000fe400078e00ff */
[----:B------:R-:W-:-:S07]  /*21d00*/  IMAD.MOV.U32 R15, RZ, RZ, -0x1 ;  /* 0xffffffffff0f7424 */ /* 0x000fce00078e00ff */
[----:B---3--:R-:W-:Y:S05]  /*21d10*/  WARPSYNC.COLLECTIVE R15, `(.L_x_820) ;  /* 0x000000000f087348 */ /* 0x008fea0003c00000 */
[----:B------:R0:W1:Y:S02]  /*21d20*/  SHFL.IDX P6, R14, R13, R12, R11 ;  /* 0x0000000c0d0e7389 */ /* 0x00006400000c000b */
[----:B01-3--:R-:W-:Y:S01]  /*21d30*/  ENDCOLLECTIVE ;  /* 0x000000000000791b */ /* 0x00bfe20003800000 */
.L_x_820:
[----:B------:R-:W-:Y:S05]  /*21d40*/  BSYNC B1 ;  /* 0x0000000000017941 */ /* 0x000fea0003800000 */
.L_x_819:
        /* <DEDUP_REMOVED lines=8> */
.L_x_821:
[----:B------:R-:W-:Y:S01]  /*21dd0*/  IMAD.MOV.U32 R13, RZ, RZ, R37 ;  /* 0x000000ffff0d7224 */ /* 0x000fe200078e0025 */
[----:B------:R-:W-:-:S07]  /*21de0*/  MOV R39, R14 ;  /* 0x0000000e00277202 */ /* 0x000fce0000000f00 */
[----:B------:R-:W-:Y:S05]  /*21df0*/  WARPSYNC.COLLECTIVE R15, `(.L_x_822) ;  /* 0x000000000f087348 */ /* 0x000fea0003c00000 */
[----:B------:R0:W1:Y:S02]  /*21e00*/  SHFL.IDX P6, R14, R13, R12, R11 ;  /* 0x0000000c0d0e7389 */ /* 0x00006400000c000b */
[----:B01----:R-:W-:Y:S01]  /*21e10*/  ENDCOLLECTIVE ;  /* 0x000000000000791b */ /* 0x003fe20003800000 */
.L_x_822:
[----:B------:R-:W-:Y:S02]  /*21e20*/  IMAD.MOV.U32 R13, RZ, RZ, R40 ;  /* 0x000000ffff0d7224 */ /* 0x000fe400078e0028 */
[----:B------:R-:W-:-:S07]  /*21e30*/  IMAD.MOV.U32 R44, RZ, RZ, R14 ;  /* 0x000000ffff2c7224 */ /* 0x000fce00078e000e */
[----:B------:R-:W-:Y:S05]  /*21e40*/  WARPSYNC.COLLECTIVE R15, `(.L_x_823) ;  /* 0x000000000f087348 */ /* 0x000fea0003c00000 */
[----:B------:R0:W1:Y:S02]  /*21e50*/  SHFL.IDX P6, R14, R13, R12, R11 ;  /* 0x0000000c0d0e7389 */ /* 0x00006400000c000b */
[----:B01----:R-:W-:Y:S01]  /*21e60*/  ENDCOLLECTIVE ;  /* 0x000000000000791b */ /* 0x003fe20003800000 */
.L_x_823:
[----:B------:R-:W-:Y:S01]  /*21e70*/  IMAD.MOV.U32 R41, RZ, RZ, R14 ;  /* 0x000000ffff297224 */ /* 0x000fe200078e000e */
[----:B------:R-:W-:Y:S06]  /*21e80*/  BRA `(.L_x_824) ;  /* 0xfffffea0002c7947 */ /* 0x000fec000383ffff */
.L_x_581:
[----:B0-----:R0:W1:Y:S02]  /*21e90*/  SYNCS.PHASECHK.TRANS64.TRYWAIT P0, [R2+URZ+0x2a800], R15 ;  /* 0x02a8000f020075a7 */ /* 0x001064000800017f */
[----:B-1----:R-:W-:Y:S05]  /*21ea0*/  @!P0 NANOSLEEP.SYNCS 0x989680 ;  /* 0x009896800000895d */ /* 0x002fea0003900000 */
[----:B------:R-:W1:Y:S02]  /*21eb0*/  @!P0 SYNCS.PHASECHK.TRANS64 P0, [R2+URZ+0x2a800], R15 ;  /* 0x02a8000f020085a7 */ /* 0x000e64000800007f */
[----:B-1----:R-:W-:Y:S05]  /*21ec0*/  @!P0 BRA `(.L_x_581) ;  /* 0xfffffffc00f08947 */ /* 0x002fea000383ffff */
[----:B------:R-:W-:Y:S05]  /*21ed0*/  BRA `(.L_x_825) ;  /* 0xfffffea800a07947 */ /* 0x000fea000383ffff */
.L_x_605:
        /* <DEDUP_REMOVED lines=8> */
.L_x_827:
[----:B------:R-:W-:Y:S05]  /*21f60*/  BSYNC B1 ;  /* 0x0000000000017941 */ /* 0x000fea0003800000 */
.L_x_826:
[----:B------:R-:W-:Y:S01]  /*21f70*/  IMAD.MOV.U32 R13, RZ, RZ, R39 ;  /* 0x000000ffff0d7224 */ /* 0x000fe200078e0027 */
[----:B------:R-:W-:Y:S01]  /*21f80*/  MOV R11, 0x1c1f ;  /* 0x00001c1f000b7802 */ /* 0x000fe20000000f00 */
[----:B------:R-:W-:Y:S02]  /*21f90*/  IMAD.MOV.U32 R12, RZ, RZ, RZ ;  /* 0x000000ffff0c7224 */ /* 0x000fe400078e00ff */
[----:B------:R-:W-:Y:S02]  /*21fa0*/  IMAD.MOV.U32 R15, RZ, RZ, -0x1 ;  /* 0xffffffffff0f7424 */ /* 0x000fe400078e00ff */
[----:B------:R-:W-:-:S07]  /*21fb0*/  IMAD.MOV.U32 R3, RZ, RZ, R14 ;  /* 0x000000ffff037224 */ /* 0x000fce00078e000e */
[----:B------:R-:W-:Y:S05]  /*21fc0*/  WARPSYNC.COLLECTIVE R15, `(.L_x_828) ;  /* 0x000000000f087348 */ /* 0x000fea0003c00000 */
[----:B------:R0:W1:Y:S02]  /*21fd0*/  SHFL.IDX P6, R14, R13, R12, R11 ;  /* 0x0000000c0d0e7389 */ /* 0x00006400000c000b */
[----:B01----:R-:W-:Y:S01]  /*21fe0*/  ENDCOLLECTIVE ;  /* 0x000000000000791b */ /* 0x003fe20003800000 */
.L_x_828:
[----:B------:R-:W-:Y:S02]  /*21ff0*/  IMAD.MOV.U32 R13, RZ, RZ, R37 ;  /* 0x000000ffff0d7224 */ /* 0x000fe400078e0025 */
[----:B------:R-:W-:-:S07]  /*22000*/  IMAD.MOV.U32 R0, RZ, RZ, R14 ;  /* 0x000000ffff007224 */ /* 0x000fce00078e000e */
[----:B------:R-:W-:Y:S05]  /*22010*/  WARPSYNC.COLLECTIVE R15, `(.L_x_829) ;  /* 0x000000000f087348 */ /* 0x000fea0003c00000 */
[----:B------:R0:W1:Y:S02]  /*22020*/  SHFL.IDX P6, R14, R13, R12, R11 ;  /* 0x0000000c0d0e7389 */ /* 0x00006400000c000b */
[----:B01----:R-:W-:Y:S01]  /*22030*/  ENDCOLLECTIVE ;  /* 0x000000000000791b */ /* 0x003fe20003800000 */
.L_x_829:
[----:B------:R-:W-:Y:S02]  /*22040*/  IMAD.MOV.U32 R13, RZ, RZ, R40 ;  /* 0x000000ffff0d7224 */ /* 0x000fe400078e0028 */
[----:B------:R-:W-:-:S07]  /*22050*/  IMAD.MOV.U32 R37, RZ, RZ, R14 ;  /* 0x000000ffff257224 */ /* 0x000fce00078e000e */
[----:B------:R-:W-:Y:S05]  /*22060*/  WARPSYNC.COLLECTIVE R15, `(.L_x_830) ;  /* 0x000000000f087348 */ /* 0x000fea0003c00000 */
[----:B------:R0:W1:Y:S02]  /*22070*/  SHFL.IDX P6, R14, R13, R12, R11 ;  /* 0x0000000c0d0e7389 */ /* 0x00006400000c000b */
[----:B01----:R-:W-:Y:S01]  /*22080*/  ENDCOLLECTIVE ;  /* 0x000000000000791b */ /* 0x003fe20003800000 */
.L_x_830:
[----:B------:R-:W-:Y:S01]  /*22090*/  IMAD.MOV.U32 R40, RZ, RZ, R14 ;  /* 0x000000ffff287224 */ /* 0x000fe200078e000e */
[----:B------:R-:W-:Y:S06]  /*220a0*/  BRA `(.L_x_831) ;  /* 0xfffffec8004c7947 */ /* 0x000fec000383ffff */
.L_x_609:
[----:B0-----:R0:W1:Y:S02]  /*220b0*/  SYNCS.PHASECHK.TRANS64.TRYWAIT P0, [R2+URZ+0x2a800], R3 ;  /* 0x02a80003020075a7 */ /* 0x001064000800017f */
[----:B-1----:R-:W-:Y:S05]  /*220c0*/  @!P0 NANOSLEEP.SYNCS 0x989680 ;  /* 0x009896800000895d */ /* 0x002fea0003900000 */
[----:B------:R-:W1:Y:S02]  /*220d0*/  @!P0 SYNCS.PHASECHK.TRANS64 P0, [R2+URZ+0x2a800], R3 ;  /* 0x02a80003020085a7 */ /* 0x000e64000800007f */
[----:B-1----:R-:W-:Y:S05]  /*220e0*/  @!P0 BRA `(.L_x_609) ;  /* 0xfffffffc00f08947 */ /* 0x002fea000383ffff */
[----:B------:R-:W-:Y:S05]  /*220f0*/  BRA `(.L_x_832) ;  /* 0xfffffed000587947 */ /* 0x000fea000383ffff */
.L_x_623:
[----:B-1----:R1:W2:Y:S02]  /*22100*/  SYNCS.PHASECHK.TRANS64.TRYWAIT P1, [R0+URZ+0x2a830], R3 ;  /* 0x02a83003000075a7 */ /* 0x0022a4000802017f */
[----:B--2---:R-:W-:Y:S05]  /*22110*/  @!P1 NANOSLEEP.SYNCS 0x989680 ;  /* 0x009896800000995d */ /* 0x004fea0003900000 */
[----:B------:R-:W2:Y:S02]  /*22120*/  @!P1 SYNCS.PHASECHK.TRANS64 P1, [R0+URZ+0x2a830], R3 ;  /* 0x02a83003000095a7 */ /* 0x000ea4000802007f */
[----:B--2---:R-:W-:Y:S05]  /*22130*/  @!P1 BRA `(.L_x_623) ;  /* 0xfffffffc00f09947 */ /* 0x004fea000383ffff */
[----:B------:R-:W-:Y:S05]  /*22140*/  BRA `(.L_x_622) ;  /* 0xfffffef400687947 */ /* 0x000fea000383ffff */
.L_x_631:
[----:B-1----:R1:W2:Y:S02]  /*22150*/  SYNCS.PHASECHK.TRANS64.TRYWAIT P1, [R13+URZ+0x2a830], R6 ;  /* 0x02a830060d0075a7 */ /* 0x0022a4000802017f */
[----:B--2---:R-:W-:Y:S05]  /*22160*/  @!P1 NANOSLEEP.SYNCS 0x989680 ;  /* 0x009896800000995d */ /* 0x004fea0003900000 */
[----:B------:R-:W2:Y:S02]  /*22170*/  @!P1 SYNCS.PHASECHK.TRANS64 P1, [R13+URZ+0x2a830], R6 ;  /* 0x02a830060d0095a7 */ /* 0x000ea4000802007f */
[----:B--2---:R-:W-:Y:S05]  /*22180*/  @!P1 BRA `(.L_x_631) ;  /* 0xfffffffc00f09947 */ /* 0x004fea000383ffff */
[----:B------:R-:W-:Y:S05]  /*22190*/  BRA `(.L_x_630) ;  /* 0xffffff1c00e47947 */ /* 0x000fea000383ffff */
.L_x_636:
[----:B-1----:R1:W2:Y:S02]  /*221a0*/  SYNCS.PHASECHK.TRANS64.TRYWAIT P1, [R15+URZ+0x2a850], R5 ;  /* 0x02a850050f0075a7 */ /* 0x0022a4000802017f */
[----:B--2---:R-:W-:Y:S05]  /*221b0*/  @!P1 NANOSLEEP.SYNCS 0x989680 ;  /* 0x009896800000995d */ /* 0x004fea0003900000 */
[----:B------:R-:W2:Y:S02]  /*221c0*/  @!P1 SYNCS.PHASECHK.TRANS64 P1, [R15+URZ+0x2a850], R5 ;  /* 0x02a850050f0095a7 */ /* 0x000ea4000802007f */
[----:B--2---:R-:W-:Y:S05]  /*221d0*/  @!P1 BRA `(.L_x_636) ;  /* 0xfffffffc00f09947 */ /* 0x004fea000383ffff */
[----:B------:R-:W-:Y:S05]  /*221e0*/  BRA `(.L_x_635) ;  /* 0xffffff2c00187947 */ /* 0x000fea000383ffff */
.L_x_644:
[----:B-1----:R1:W2:Y:S02]  /*221f0*/  SYNCS.PHASECHK.TRANS64.TRYWAIT P1, [R7+URZ+0x2a850], R4 ;  /* 0x02a85004070075a7 */ /* 0x0022a4000802017f */
[----:B--2---:R-:W-:Y:S05]  /*22200*/  @!P1 NANOSLEEP.SYNCS 0x989680 ;  /* 0x009896800000995d */ /* 0x004fea0003900000 */
[----:B------:R-:W2:Y:S02]  /*22210*/  @!P1 SYNCS.PHASECHK.TRANS64 P1, [R7+URZ+0x2a850], R4 ;  /* 0x02a85004070095a7 */ /* 0x000ea4000802007f */
[----:B--2---:R-:W-:Y:S05]  /*22220*/  @!P1 BRA `(.L_x_644) ;  /* 0xfffffffc00f09947 */ /* 0x004fea000383ffff */
[----:B------:R-:W-:Y:S05]  /*22230*/  BRA `(.L_x_643) ;  /* 0xffffff4800707947 */ /* 0x000fea000383ffff */
.L_x_684:
[----:B------:R-:W0:Y:S01]  /*22240*/  S2R R9, SR_TID.X ;  /* 0x0000000000097919 */ /* 0x000e220000002100 */
[----:B------:R-:W-:Y:S01]  /*22250*/  BSSY B1, `(.L_x_833) ;  /* 0x000000a000017945 */ /* 0x000fe20003800000 */
[----:B------:R-:W-:Y:S02]  /*22260*/  IMAD.MOV.U32 R12, RZ, RZ, RZ ;  /* 0x000000ffff0c7224 */ /* 0x000fe400078e00ff */
[----:B------:R-:W-:Y:S02]  /*22270*/  IMAD.MOV.U32 R11, RZ, RZ, 0x1f ;  /* 0x0000001fff0b7424 */ /* 0x000fe400078e00ff */
[----:B------:R-:W-:Y:S01]  /*22280*/  IMAD.MOV.U32 R15, RZ, RZ, -0x1 ;  /* 0xffffffffff0f7424 */ /* 0x000fe200078e00ff */
[----:B0-----:R-:W-:-:S04]  /*22290*/  SHF.R.U32.HI R9, RZ, 0x5, R9 ;  /* 0x00000005ff097819 */ /* 0x001fc80000011609 */
[----:B------:R-:W-:-:S05]  /*222a0*/  LOP3.LUT R9, R9, 0x3, RZ, 0xc0, !PT ;  /* 0x0000000309097812 */ /* 0x000fca00078ec0ff */
[----:B------:R-:W-:-:S07]  /*222b0*/  IMAD.MOV.U32 R13, RZ, RZ, R9 ;  /* 0x000000ffff0d7224 */ /* 0x000fce00078e0009 */
[----:B------:R-:W-:Y:S05]  /*222c0*/  WARPSYNC.COLLECTIVE R15, `(.L_x_834) ;  /* 0x000000000f087348 */ /* 0x000fea0003c00000 */
[----:B------:R0:W1:Y:S02]  /*222d0*/  SHFL.IDX P6, R14, R13, R12, R11 ;  /* 0x0000000c0d0e7389 */ /* 0x00006400000c000b */
[----:B01----:R-:W-:Y:S01]  /*222e0*/  ENDCOLLECTIVE ;  /* 0x000000000000791b */ /* 0x003fe20003800000 */
.L_x_834:
[----:B------:R-:W-:Y:S05]  /*222f0*/  BSYNC B1 ;  /* 0x0000000000017941 */ /* 0x000fea0003800000 */
.L_x_833:
[----:B------:R-:W-:Y:S05]  /*22300*/  BRA `(.L_x_835) ;  /* 0xffffff9400b07947 */ /* 0x000fea000383ffff */
.L_x_686:
[----:B------:R-:W-:Y:S01]  /*22310*/  BSSY B1, `(.L_x_836) ;  /* 0x0000006000017945 */ /* 0x000fe20003800000 */
[----:B------:R-:W-:-:S07]  /*22320*/  IMAD.MOV.U32 R15, RZ, RZ, -0x1 ;  /* 0xffffffffff0f7424 */ /* 0x000fce00078e00ff */
[----:B0-----:R-:W-:Y:S05]  /*22330*/  WARPSYNC.COLLECTIVE R15, `(.L_x_837) ;  /* 0x000000000f0c7348 */ /* 0x001fea0003c00000 */
[----:B------:R-:W-:Y:S02]  /*22340*/  ELECT P6, UR62, PT ;  /* 0x00000000003e782f */ /* 0x000fe400038c0000 */
[----:B------:R-:W-:Y:S01]  /*22350*/  MOV R14, UR62 ;  /* 0x0000003e000e7c02 */ /* 0x000fe20008000f00 */
[----:B0-----:R-:W-:Y:S10]  /*22360*/  ENDCOLLECTIVE ;  /* 0x000000000000791b */ /* 0x001ff40003800000 */
.L_x_837:
[----:B------:R-:W-:Y:S05]  /*22370*/  BSYNC B1 ;  /* 0x0000000000017941 */ /* 0x000fea0003800000 */
.L_x_836:
[----:B------:R-:W-:Y:S05]  /*22380*/  BRA `(.L_x_685) ;  /* 0xffffff9400a87947 */ /* 0x000fea000383ffff */
.L_x_688:
[----:B0-----:R0:W1:Y:S02]  /*22390*/  SYNCS.PHASECHK.TRANS64.TRYWAIT P0, [R22+URZ+0x2a820], R7 ;  /* 0x02a82007160075a7 */ /* 0x001064000800017f */
[----:B-1----:R-:W-:Y:S05]  /*223a0*/  @!P0 NANOSLEEP.SYNCS 0x989680 ;  /* 0x009896800000895d */ /* 0x002fea0003900000 */
[----:B------:R-:W1:Y:S02]  /*223b0*/  @!P0 SYNCS.PHASECHK.TRANS64 P0, [R22+URZ+0x2a820], R7 ;  /* 0x02a82007160085a7 */ /* 0x000e64000800007f */
[----:B-1----:R-:W-:Y:S05]  /*223c0*/  @!P0 BRA `(.L_x_688) ;  /* 0xfffffffc00f08947 */ /* 0x002fea000383ffff */
[----:B------:R-:W-:Y:S05]  /*223d0*/  BRA `(.L_x_838) ;  /* 0xffffff9400b87947 */ /* 0x000fea000383ffff */
.L_x_692:
[----:B-1----:R1:W2:Y:S02]  /*223e0*/  SYNCS.PHASECHK.TRANS64.TRYWAIT P0, [R11+URZ+0x2a8a0], R10 ;  /* 0x02a8a00a0b0075a7 */ /* 0x0022a4000800017f */
[----:B--2---:R-:W-:Y:S05]  /*223f0*/  @!P0 NANOSLEEP.SYNCS 0x989680 ;  /* 0x009896800000895d */ /* 0x004fea0003900000 */
[----:B------:R-:W2:Y:S02]  /*22400*/  @!P0 SYNCS.PHASECHK.TRANS64 P0, [R11+URZ+0x2a8a0], R10 ;  /* 0x02a8a00a0b0085a7 */ /* 0x000ea4000800007f */
[----:B--2---:R-:W-:Y:S05]  /*22410*/  @!P0 BRA `(.L_x_692) ;  /* 0xfffffffc00f08947 */ /* 0x004fea000383ffff */
[----:B------:R-:W-:Y:S05]  /*22420*/  BRA `(.L_x_839) ;  /* 0xffffff9400d07947 */ /* 0x000fea000383ffff */
.L_x_699:
[----:B0-----:R0:W2:Y:S02]  /*22430*/  SYNCS.PHASECHK.TRANS64.TRYWAIT P0, [R11+URZ+0x2a8c0], R10 ;  /* 0x02a8c00a0b0075a7 */ /* 0x0010a4000800017f */
[----:B--2---:R-:W-:Y:S05]  /*22440*/  @!P0 NANOSLEEP.SYNCS 0x989680 ;  /* 0x009896800000895d */ /* 0x004fea0003900000 */
[----:B------:R-:W2:Y:S02]  /*22450*/  @!P0 SYNCS.PHASECHK.TRANS64 P0, [R11+URZ+0x2a8c0], R10 ;  /* 0x02a8c00a0b0085a7 */ /* 0x000ea4000800007f */
[----:B--2---:R-:W-:Y:S05]  /*22460*/  @!P0 BRA `(.L_x_699) ;  /* 0xfffffffc00f08947 */ /* 0x004fea000383ffff */
[----:B------:R-:W-:Y:S05]  /*22470*/  BRA `(.L_x_840) ;  /* 0xffffff9800c87947 */ /* 0x000fea000383ffff */
.L_x_707:
[----:B-1----:R1:W2:Y:S02]  /*22480*/  SYNCS.PHASECHK.TRANS64.TRYWAIT P2, [R10+URZ+0x2a8a0], R9 ;  /* 0x02a8a0090a0075a7 */ /* 0x0022a4000804017f */
[----:B--2---:R-:W-:Y:S05]  /*22490*/  @!P2 NANOSLEEP.SYNCS 0x989680 ;  /* 0x009896800000a95d */ /* 0x004fea0003900000 */
[----:B------:R-:W2:Y:S02]  /*224a0*/  @!P2 SYNCS.PHASECHK.TRANS64 P2, [R10+URZ+0x2a8a0], R9 ;  /* 0x02a8a0090a00a5a7 */ /* 0x000ea4000804007f */
[----:B--2---:R-:W-:Y:S05]  /*224b0*/  @!P2 BRA `(.L_x_707) ;  /* 0xfffffffc00f0a947 */ /* 0x004fea000383ffff */
[----:B------:R-:W-:Y:S05]  /*224c0*/  BRA `(.L_x_841) ;  /* 0xffffff9c00c47947 */ /* 0x000fea000383ffff */
.L_x_714:
[----:B0-----:R0:W2:Y:S02]  /*224d0*/  SYNCS.PHASECHK.TRANS64.TRYWAIT P2, [R10+URZ+0x2a8c0], R9 ;  /* 0x02a8c0090a0075a7 */ /* 0x0010a4000804017f */
[----:B--2---:R-:W-:Y:S05]  /*224e0*/  @!P2 NANOSLEEP.SYNCS 0x989680 ;  /* 0x009896800000a95d */ /* 0x004fea0003900000 */
[----:B------:R-:W2:Y:S02]  /*224f0*/  @!P2 SYNCS.PHASECHK.TRANS64 P2, [R10+URZ+0x2a8c0], R9 ;  /* 0x02a8c0090a00a5a7 */ /* 0x000ea4000804007f */
[----:B--2---:R-:W-:Y:S05]  /*22500*/  @!P2 BRA `(.L_x_714) ;  /* 0xfffffffc00f0a947 */ /* 0x004fea000383ffff */
[----:B------:R-:W-:Y:S05]  /*22510*/  BRA `(.L_x_842) ;  /* 0xffffffa000b87947 */ /* 0x000fea000383ffff */
.L_x_730:
[----:B0-----:R-:W0:Y:S01]  /*22520*/  S2R R8, SR_TID.X ;  /* 0x0000000000087919 */ /* 0x001e220000002100 */
[----:B------:R-:W-:Y:S01]  /*22530*/  BSSY B0, `(.L_x_843) ;  /* 0x000000a000007945 */ /* 0x000fe20003800000 */
[----:B------:R-:W-:Y:S02]  /*22540*/  IMAD.MOV.U32 R12, RZ, RZ, RZ ;  /* 0x000000ffff0c7224 */ /* 0x000fe400078e00ff */
[----:B------:R-:W-:Y:S02]  /*22550*/  IMAD.MOV.U32 R11, RZ, RZ, 0x1f ;  /* 0x0000001fff0b7424 */ /* 0x000fe400078e00ff */
[----:B------:R-:W-:Y:S01]  /*22560*/  IMAD.MOV.U32 R15, RZ, RZ, -0x1 ;  /* 0xffffffffff0f7424 */ /* 0x000fe200078e00ff */
[----:B0-----:R-:W-:-:S04]  /*22570*/  SHF.R.U32.HI R8, RZ, 0x5, R8 ;  /* 0x00000005ff087819 */ /* 0x001fc80000011608 */
[----:B------:R-:W-:-:S04]  /*22580*/  LOP3.LUT R8, R8, 0x3, RZ, 0xc0, !PT ;  /* 0x0000000308087812 */ /* 0x000fc800078ec0ff */
[----:B------:R-:W-:-:S07]  /*22590*/  MOV R13, R8 ;  /* 0x00000008000d7202 */ /* 0x000fce0000000f00 */
[----:B-----5:R-:W-:Y:S05]  /*225a0*/  WARPSYNC.COLLECTIVE R15, `(.L_x_844) ;  /* 0x000000000f087348 */ /* 0x020fea0003c00000 */
[----:B------:R0:W1:Y:S02]  /*225b0*/  SHFL.IDX P6, R14, R13, R12, R11 ;  /* 0x0000000c0d0e7389 */ /* 0x00006400000c000b */
[----:B01---5:R-:W-:Y:S01]  /*225c0*/  ENDCOLLECTIVE ;  /* 0x000000000000791b */ /* 0x023fe20003800000 */
.L_x_844:
[----:B------:R-:W-:Y:S05]  /*225d0*/  BSYNC B0 ;  /* 0x0000000000007941 */ /* 0x000fea0003800000 */
.L_x_843:
[----:B------:R-:W-:Y:S05]  /*225e0*/  BRA `(.L_x_845) ;  /* 0xffffffb000587947 */ /* 0x000fea000383ffff */
.L_x_733:
[----:B0-----:R0:W1:Y:S02]  /*225f0*/  SYNCS.PHASECHK.TRANS64.TRYWAIT P0, [R7+URZ+0x2a840], R2 ;  /* 0x02a84002070075a7 */ /* 0x001064000800017f */
[----:B-1----:R-:W-:Y:S05]  /*22600*/  @!P0 NANOSLEEP.SYNCS 0x989680 ;  /* 0x009896800000895d */ /* 0x002fea0003900000 */
[----:B------:R-:W1:Y:S02]  /*22610*/  @!P0 SYNCS.PHASECHK.TRANS64 P0, [R7+URZ+0x2a840], R2 ;  /* 0x02a84002070085a7 */ /* 0x000e64000800007f */
[----:B-1----:R-:W-:Y:S05]  /*22620*/  @!P0 BRA `(.L_x_733) ;  /* 0xfffffffc00f08947 */ /* 0x002fea000383ffff */
[----:B------:R-:W-:Y:S05]  /*22630*/  BRA `(.L_x_846) ;  /* 0xffffffb000a87947 */ /* 0x000fea000383ffff */
.L_x_734:
        /* <DEDUP_REMOVED lines=8> */
.L_x_848:
[----:B------:R-:W-:Y:S05]  /*226c0*/  BSYNC B0 ;  /* 0x0000000000007941 */ /* 0x000fea0003800000 */
.L_x_847:
[----:B------:R-:W-:Y:S01]  /*226d0*/  IMAD.MOV.U32 R13, RZ, RZ, R4 ;  /* 0x000000ffff0d7224 */ /* 0x000fe200078e0004 */
[----:B------:R-:W-:Y:S01]  /*226e0*/  MOV R15, 0xffffffff ;  /* 0xffffffff000f7802 */ /* 0x000fe20000000f00 */
[----:B------:R-:W-:Y:S02]  /*226f0*/  IMAD.MOV.U32 R12, RZ, RZ, RZ ;  /* 0x000000ffff0c7224 */ /* 0x000fe400078e00ff */
[----:B------:R-:W-:Y:S02]  /*22700*/  IMAD.MOV.U32 R11, RZ, RZ, 0x181f ;  /* 0x0000181fff0b7424 */ /* 0x000fe400078e00ff */
[----:B------:R-:W-:Y:S02]  /*22710*/  IMAD.MOV.U32 R2, RZ, RZ, R14 ;  /* 0x000000ffff027224 */ /* 0x000fe400078e000e */
[----:B------:R-:W-:-:S07]  /*22720*/  @P0 IMAD R8, R5, 0x2, R22 ;  /* 0x0000000205080824 */ /* 0x000fce00078e0216 */
[----:B------:R-:W-:Y:S05]  /*22730*/  WARPSYNC.COLLECTIVE R15, `(.L_x_849) ;  /* 0x000000000f087348 */ /* 0x000fea0003c00000 */
[----:B------:R0:W1:Y:S02]  /*22740*/  SHFL.IDX P6, R14, R13, R12, R11 ;  /* 0x0000000c0d0e7389 */ /* 0x00006400000c000b */
[----:B01----:R-:W-:Y:S01]  /*22750*/  ENDCOLLECTIVE ;  /* 0x000000000000791b */ /* 0x003fe20003800000 */
.L_x_849:
[----:B------:R-:W-:Y:S02]  /*22760*/  IMAD.MOV.U32 R13, RZ, RZ, R0 ;  /* 0x000000ffff0d7224 */ /* 0x000fe400078e0000 */
[----:B------:R-:W-:Y:S02]  /*22770*/  IMAD.MOV.U32 R12, RZ, RZ, 0x1 ;  /* 0x00000001ff0c7424 */ /* 0x000fe400078e00ff */
[----:B------:R-:W-:-:S07]  /*22780*/  IMAD.MOV.U32 R3, RZ, RZ, R14 ;  /* 0x000000ffff037224 */ /* 0x000fce00078e000e */
[----:B------:R-:W-:Y:S05]  /*22790*/  WARPSYNC.COLLECTIVE R15, `(.L_x_850) ;  /* 0x000000000f087348 */ /* 0x000fea0003c00000 */
[----:B------:R0:W1:Y:S02]  /*227a0*/  SHFL.IDX P6, R14, R13, R12, R11 ;  /* 0x0000000c0d0e7389 */ /* 0x00006400000c000b */
[----:B01----:R-:W-:Y:S01]  /*227b0*/  ENDCOLLECTIVE ;  /* 0x000000000000791b */ /* 0x003fe20003800000 */
.L_x_850:
        /* <DEDUP_REMOVED lines=17> */
.L_x_851:
[----:B------:R-:W-:Y:S02]  /*228d0*/  @P1 IMAD R8, R5, 0x2, R22 ;  /* 0x0000000205081824 */ /* 0x000fe400078e0216 */
[----:B------:R-:W-:Y:S01]  /*228e0*/  IMAD.MOV.U32 R13, RZ, RZ, R0 ;  /* 0x000000ffff0d7224 */ /* 0x000fe200078e0000 */
[----:B------:R-:W-:Y:S01]  /*228f0*/  MOV R12, 0x2 ;  /* 0x00000002000c7802 */ /* 0x000fe20000000f00 */
[----:B------:R-:W-:-:S07]  /*22900*/  IMAD.MOV.U32 R3, RZ, RZ, R14 ;  /* 0x000000ffff037224 */ /* 0x000fce00078e000e */
[----:B------:R-:W-:Y:S05]  /*22910*/  WARPSYNC.COLLECTIVE R15, `(.L_x_852) ;  /* 0x000000000f087348 */ /* 0x000fea0003c00000 */
[----:B------:R0:W1:Y:S02]  /*22920*/  SHFL.IDX P6, R14, R13, R12, R11 ;  /* 0x0000000c0d0e7389 */ /* 0x00006400000c000b */
[----:B01----:R-:W-:Y:S01]  /*22930*/  ENDCOLLECTIVE ;  /* 0x000000000000791b */ /* 0x003fe20003800000 */
.L_x_852:
        /* <DEDUP_REMOVED lines=17> */
.L_x_853:
[----:B------:R-:W-:Y:S02]  /*22a50*/  @P1 IMAD R8, R5, 0x2, R22 ;  /* 0x0000000205081824 */ /* 0x000fe400078e0216 */
[----:B------:R-:W-:Y:S02]  /*22a60*/  IMAD.MOV.U32 R13, RZ, RZ, R0 ;  /* 0x000000ffff0d7224 */ /* 0x000fe400078e0000 */
[----:B------:R-:W-:Y:S02]  /*22a70*/  IMAD.MOV.U32 R12, RZ, RZ, 0x3 ;  /* 0x00000003ff0c7424 */ /* 0x000fe400078e00ff */
[----:B------:R-:W-:-:S07]  /*22a80*/  IMAD.MOV.U32 R3, RZ, RZ, R14 ;  /* 0x000000ffff037224 */ /* 0x000fce00078e000e */
[----:B------:R-:W-:Y:S05]  /*22a90*/  WARPSYNC.COLLECTIVE R15, `(.L_x_854) ;  /* 0x000000000f087348 */ /* 0x000fea0003c00000 */
[----:B------:R0:W1:Y:S02]  /*22aa0*/  SHFL.IDX P6, R14, R13, R12, R11 ;  /* 0x0000000c0d0e7389 */ /* 0x00006400000c000b */
[----:B01----:R-:W-:Y:S01]  /*22ab0*/  ENDCOLLECTIVE ;  /* 0x000000000000791b */ /* 0x003fe20003800000 */
.L_x_854:
        /* <DEDUP_REMOVED lines=17> */
.L_x_855:
[----:B------:R-:W-:Y:S01]  /*22bd0*/  @P1 LEA R8, R5, R22, 0x1 ;  /* 0x0000001605081211 */ /* 0x000fe200078e08ff */
[----:B------:R-:W-:Y:S02]  /*22be0*/  IMAD.MOV.U32 R13, RZ, RZ, R0 ;  /* 0x000000ffff0d7224 */ /* 0x000fe400078e0000 */
[----:B------:R-:W-:Y:S02]  /*22bf0*/  IMAD.MOV.U32 R12, RZ, RZ, 0x4 ;  /* 0x00000004ff0c7424 */ /* 0x000fe400078e00ff */
[----:B------:R-:W-:-:S07]  /*22c00*/  IMAD.MOV.U32 R3, RZ, RZ, R14 ;  /* 0x000000ffff037224 */ /* 0x000fce00078e000e */
[----:B------:R-:W-:Y:S05]  /*22c10*/  WARPSYNC.COLLECTIVE R15, `(.L_x_856) ;  /* 0x000000000f087348 */ /* 0x000fea0003c00000 */
[----:B------:R0:W1:Y:S02]  /*22c20*/  SHFL.IDX P6, R14, R13, R12, R11 ;  /* 0x0000000c0d0e7389 */ /* 0x00006400000c000b */
[----:B01----:R-:W-:Y:S01]  /*22c30*/  ENDCOLLECTIVE ;  /* 0x000000000000791b */ /* 0x003fe20003800000 */
.L_x_856:
        /* <DEDUP_REMOVED lines=17> */
.L_x_857:
[----:B------:R-:W-:Y:S02]  /*22d50*/  @P1 IMAD R8, R5, 0x2, R22 ;  /* 0x0000000205081824 */ /* 0x000fe400078e0216 */
[----:B------:R-:W-:Y:S02]  /*22d60*/  IMAD.MOV.U32 R13, RZ, RZ, R0 ;  /* 0x000000ffff0d7224 */ /* 0x000fe400078e0000 */
[----:B------:R-:W-:Y:S02]  /*22d70*/  IMAD.MOV.U32 R12, RZ, RZ, 0x5 ;  /* 0x00000005ff0c7424 */ /* 0x000fe400078e00ff */
[----:B------:R-:W-:-:S07]  /*22d80*/  IMAD.MOV.U32 R3, RZ, RZ, R14 ;  /* 0x000000ffff037224 */ /* 0x000fce00078e000e */
[----:B------:R-:W-:Y:S05]  /*22d90*/  WARPSYNC.COLLECTIVE R15, `(.L_x_858) ;  /* 0x000000000f087348 */ /* 0x000fea0003c00000 */
[----:B------:R0:W1:Y:S02]  /*22da0*/  SHFL.IDX P6, R14, R13, R12, R11 ;  /* 0x0000000c0d0e7389 */ /* 0x00006400000c000b */
[----:B01----:R-:W-:Y:S01]  /*22db0*/  ENDCOLLECTIVE ;  /* 0x000000000000791b */ /* 0x003fe20003800000 */
.L_x_858:
        /* <DEDUP_REMOVED lines=10> */
.L_x_859:
[----:B------:R-:W-:Y:S01]  /*22e60*/  @!PT LDS RZ, [RZ] ;  /* 0x00000000fffff984 */ /* 0x000fe20000000800 */
[----:B------:R-:W-:Y:S01]  /*22e70*/  @!PT LDS RZ, [RZ] ;  /* 0x00000000fffff984 */ /* 0x000fe20000000800 */
[----:B------:R-:W-:Y:S01]  /*22e80*/  @!PT LDS RZ, [RZ] ;  /* 0x00000000fffff984 */ /* 0x000fe20000000800 */
[----:B------:R-:W-:Y:S04]  /*22e90*/  @P1 LDGSTS.E.BYPASS.LTC128B.128 [R8+0x1a400], desc[UR56][R2.64], !P4 ;  /* 0x1a40000002081fae */ /* 0x000fe8000e101d78 */
[----:B------:R-:W-:Y:S04]  /*22ea0*/  @P1 LDGSTS.E.BYPASS.LTC128B.128 [R8+0x1d400], desc[UR56][R2.64+0x80], !P3 ;  /* 0x1d40008002081fae */ /* 0x000fe8000d901d78 */
[----:B------:R0:W-:Y:S02]  /*22eb0*/  @P1 LDGSTS.E.BYPASS.LTC128B.128 [R8+0x20400], desc[UR56][R2.64+0x100], !P2 ;  /* 0x2040010002081fae */ /* 0x0001e4000d101d78 */
[----:B0-----:R-:W-:Y:S01]  /*22ec0*/  MOV R2, R14 ;  /* 0x0000000e00027202 */ /* 0x001fe20000000f00 */
[----:B------:R-:W-:Y:S06]  /*22ed0*/  BRA `(.L_x_860) ;  /* 0xffffffac00fc7947 */ /* 0x000fec000383ffff */
.L_x_739:
[----:B------:R-:W-:Y:S02]  /*22ee0*/  IMAD.MOV.U32 R13, RZ, RZ, R5 ;  /* 0x000000ffff0d7224 */ /* 0x000fe400078e0005 */
[----:B------:R-:W-:Y:S02]  /*22ef0*/  IMAD.MOV.U32 R12, RZ, RZ, RZ ;  /* 0x000000ffff0c7224 */ /* 0x000fe400078e00ff */
[----:B------:R-:W-:Y:S02]  /*22f00*/  IMAD.MOV.U32 R11, RZ, RZ, 0x181f ;  /* 0x0000181fff0b7424 */ /* 0x000fe400078e00ff */
[----:B------:R-:W-:Y:S02]  /*22f10*/  IMAD.MOV.U32 R15, RZ, RZ, -0x1 ;  /* 0xffffffffff0f7424 */ /* 0x000fe400078e00ff */
[----:B-----5:R-:W-:Y:S02]  /*22f20*/  IMAD R6, R17, R8, RZ ;  /* 0x0000000811067224 */ /* 0x020fe400078e02ff */
[----:B------:R-:W-:-:S07]  /*22f30*/  IMAD.IADD R4, R10, 0x1, R4 ;  /* 0x000000010a047824 */ /* 0x000fce00078e0204 */
[----:B------:R-:W-:Y:S05]  /*22f40*/  WARPSYNC.COLLECTIVE R15, `(.L_x_861) ;  /* 0x000000000f087348 */ /* 0x000fea0003c00000 */
[----:B------:R0:W1:Y:S02]  /*22f50*/  SHFL.IDX P6, R14, R13, R12, R11 ;  /* 0x0000000c0d0e7389 */ /* 0x00006400000c000b */
[----:B01----:R-:W-:Y:S01]  /*22f60*/  ENDCOLLECTIVE ;  /* 0x000000000000791b */ /* 0x003fe20003800000 */
.L_x_861:
[----:B------:R-:W-:Y:S01]  /*22f70*/  ISETP.GE.AND P1, PT, R4, R6, PT ;  /* 0x000000060400720c */ /* 0x000fe20003f26270 */
[----:B------:R-:W-:Y:S02]  /*22f80*/  IMAD.MOV.U32 R13, RZ, RZ, R0 ;  /* 0x000000ffff0d7224 */ /* 0x000fe400078e0000 */
[----:B------:R-:W-:-:S10]  /*22f90*/  IMAD.MOV.U32 R2, RZ, RZ, R14 ;  /* 0x000000ffff027224 */ /* 0x000fd400078e000e */
[----:B------:R-:W-:Y:S05]  /*22fa0*/  WARPSYNC.COLLECTIVE R15, `(.L_x_862) ;  /* 0x000000000f087348 */ /* 0x000fea0003c00000 */
[----:B------:R0:W1:Y:S02]  /*22fb0*/  SHFL.IDX P6, R14, R13, R12, R11 ;  /* 0x0000000c0d0e7389 */ /* 0x00006400000c000b */
[----:B01----:R-:W-:Y:S01]  /*22fc0*/  ENDCOLLECTIVE ;  /* 0x000000000000791b */ /* 0x003fe20003800000 */
.L_x_862:
[----:B------:R-:W-:Y:S01]  /*22fd0*/  MOV R13, R5 ;  /* 0x00000005000d7202 */ /* 0x000fe20000000f00 */
[----:B------:R-:W-:Y:S02]  /*22fe0*/  IMAD.MOV.U32 R12, RZ, RZ, 0x1 ;  /* 0x00000001ff0c7424 */ /* 0x000fe400078e00ff */
[----:B------:R-:W-:-:S07]  /*22ff0*/  IMAD.MOV.U32 R3, RZ, RZ, R14 ;  /* 0x000000ffff037224 */ /* 0x000fce00078e000e */
[----:B------:R-:W-:Y:S05]  /*23000*/  WARPSYNC.COLLECTIVE R15, `(.L_x_863) ;  /* 0x000000000f087348 */ /* 0x000fea0003c00000 */
[----:B------:R0:W1:Y:S02]  /*23010*/  SHFL.IDX P6, R14, R13, R12, R11 ;  /* 0x0000000c0d0e7389 */ /* 0x00006400000c000b */
[----:B01----:R-:W-:Y:S01]  /*23020*/  ENDCOLLECTIVE ;  /* 0x000000000000791b */ /* 0x003fe20003800000 */
.L_x_863:
[----:B------:R-:W-:-:S05]  /*23030*/  @!P1 LEA R7, P4, R9, R3, 0x1 ;  /* 0x0000000309079211 */ /* 0x000fca00078808ff */
[----:B------:R-:W-:Y:S02]  /*23040*/  @!P1 IMAD.X R3, RZ, RZ, R2, P4 ;  /* 0x000000ffff039224 */ /* 0x000fe400020e0602 */
[----:B------:R-:W-:Y:S02]  /*23050*/  @!P1 IMAD.MOV.U32 R2, RZ, RZ, R7 ;  /* 0x000000ffff029224 */ /* 0x000fe400078e0007 */
[----:B------:R-:W-:Y:S02]  /*23060*/  VIADD R7, R4, 0x10 ;  /* 0x0000001004077836 */ /* 0x000fe40000000000 */
[----:B------:R-:W-:Y:S01]  /*23070*/  IMAD.MOV.U32 R13, RZ, RZ, R0 ;  /* 0x000000ffff0d7224 */ /* 0x000fe200078e0000 */
[----:B------:R-:W-:Y:S01]  /*23080*/  @!PT LDS RZ, [RZ] ;  /* 0x00000000fffff984 */ /* 0x000fe20000000800 */
[----:B------:R-:W-:Y:S01]  /*23090*/  @!PT LDS RZ, [RZ] ;  /* 0x00000000fffff984 */ /* 0x000fe20000000800 */
[----:B------:R-:W-:Y:S01]  /*230a0*/  @!PT LDS RZ, [RZ] ;  /* 0x00000000fffff984 */ /* 0x000fe20000000800 */
[----:B------:R-:W-:Y:S04]  /*230b0*/  @!P1 LDGSTS.E.BYPASS.LTC128B.128 [R35+0xc400], desc[UR56][R2.64], !P3 ;  /* 0x0c40000002239fae */ /* 0x000fe8000d901d78 */
[----:B------:R-:W-:Y:S04]  /*230c0*/  @!P1 LDGSTS.E.BYPASS.LTC128B.128 [R35+0x10400], desc[UR56][R2.64+0x80], !P2 ;  /* 0x1040008002239fae */ /* 0x000fe8000d101d78 */
[----:B------:R0:W-:Y:S01]  /*230d0*/  @!P1 LDGSTS.E.BYPASS.LTC128B.128 [R35+0x14400], desc[UR56][R2.64+0x100], !P0 ;  /* 0x1440010002239fae */ /* 0x0001e2000c101d78 */
[----:B------:R-:W-:Y:S01]  /*230e0*/  ISETP.GE.AND P1, PT, R7, R6, PT ;  /* 0x000000060700720c */ /* 0x000fe20003f26270 */
[----:B0-----:R-:W-:-:S12]  /*230f0*/  IMAD.MOV.U32 R2, RZ, RZ, R14 ;  /* 0x000000ffff027224 */ /* 0x001fd800078e000e */
[----:B------:R-:W-:Y:S05]  /*23100*/  WARPSYNC.COLLECTIVE R15, `(.L_x_864) ;  /* 0x000000000f087348 */ /* 0x000fea0003c00000 */
[----:B------:R0:W1:Y:S02]  /*23110*/  SHFL.IDX P6, R14, R13, R12, R11 ;  /* 0x0000000c0d0e7389 */ /* 0x00006400000c000b */
[----:B01----:R-:W-:Y:S01]  /*23120*/  ENDCOLLECTIVE ;  /* 0x000000000000791b */ /* 0x003fe20003800000 */
.L_x_864:
[----:B------:R-:W-:Y:S02]  /*23130*/  IMAD.MOV.U32 R13, RZ, RZ, R5 ;  /* 0x000000ffff0d7224 */ /* 0x000fe400078e0005 */
[----:B------:R-:W-:Y:S02]  /*23140*/  IMAD.MOV.U32 R12, RZ, RZ, 0x2 ;  /* 0x00000002ff0c7424 */ /* 0x000fe400078e00ff */
[----:B------:R-:W-:-:S07]  /*23150*/  IMAD.MOV.U32 R3, RZ, RZ, R14 ;  /* 0x000000ffff037224 */ /* 0x000fce00078e000e */
[----:B------:R-:W-:Y:S05]  /*23160*/  WARPSYNC.COLLECTIVE R15, `(.L_x_865) ;  /* 0x000000000f087348 */ /* 0x000fea0003c00000 */
[----:B------:R0:W1:Y:S02]  /*23170*/  SHFL.IDX P6, R14, R13, R12, R11 ;  /* 0x0000000c0d0e7389 */ /* 0x00006400000c000b */
[----:B01----:R-:W-:Y:S01]  /*23180*/  ENDCOLLECTIVE ;  /* 0x000000000000791b */ /* 0x003fe20003800000 */
.L_x_865:
[----:B------:R-:W-:-:S05]  /*23190*/  @!P1 LEA R7, P4, R9, R3, 0x1 ;  /* 0x0000000309079211 */ /* 0x000fca00078808ff */
[----:B------:R-:W-:Y:S02]  /*231a0*/  @!P1 IMAD.X R8, RZ, RZ, R2, P4 ;  /* 0x000000ffff089224 */ /* 0x000fe400020e0602 */
[----:B------:R-:W-:Y:S02]  /*231b0*/  @!P1 IMAD.MOV.U32 R2, RZ, RZ, R7 ;  /* 0x000000ffff029224 */ /* 0x000fe400078e0007 */
[----:B------:R-:W-:Y:S01]  /*231c0*/  @!P1 IMAD.MOV.U32 R3, RZ, RZ, R8 ;  /* 0x000000ffff039224 */ /* 0x000fe200078e0008 */
[----:B------:R-:W-:Y:S01]  /*231d0*/  MOV R13, R0 ;  /* 0x00000000000d7202 */ /* 0x000fe20000000f00 */
[----:B------:R-:W-:-:S03]  /*231e0*/  VIADD R7, R4, 0x20 ;  /* 0x0000002004077836 */ /* 0x000fc60000000000 */
        /* <DEDUP_REMOVED lines=11> */
.L_x_866:
[----:B------:R-:W-:Y:S02]  /*232a0*/  IMAD.MOV.U32 R13, RZ, RZ, R5 ;  /* 0x000000ffff0d7224 */ /* 0x000fe400078e0005 */
[----:B------:R-:W-:Y:S02]  /*232b0*/  IMAD.MOV.U32 R12, RZ, RZ, 0x3 ;  /* 0x00000003ff0c7424 */ /* 0x000fe400078e00ff */
[----:B------:R-:W-:-:S07]  /*232c0*/  IMAD.MOV.U32 R3, RZ, RZ, R14 ;  /* 0x000000ffff037224 */ /* 0x000fce00078e000e */
[----:B------:R-:W-:Y:S05]  /*232d0*/  WARPSYNC.COLLECTIVE R15, `(.L_x_867) ;  /* 0x000000000f087348 */ /* 0x000fea0003c00000 */
[----:B------:R0:W1:Y:S02]  /*232e0*/  SHFL.IDX P6, R14, R13, R12, R11 ;  /* 0x0000000c0d0e7389 */ /* 0x00006400000c000b */
[----:B01----:R-:W-:Y:S01]  /*232f0*/  ENDCOLLECTIVE ;  /* 0x000000000000791b */ /* 0x003fe20003800000 */
.L_x_867:
[----:B------:R-:W-:-:S05]  /*23300*/  @!P1 LEA R7, P4, R9, R3, 0x1 ;  /* 0x0000000309079211 */ /* 0x000fca00078808ff */
[----:B------:R-:W-:Y:S02]  /*23310*/  @!P1 IMAD.X R8, RZ, RZ, R2, P4 ;  /* 0x000000ffff089224 */ /* 0x000fe400020e0602 */
[----:B------:R-:W-:Y:S02]  /*23320*/  @!P1 IMAD.MOV.U32 R2, RZ, RZ, R7 ;  /* 0x000000ffff029224 */ /* 0x000fe400078e0007 */
[----:B------:R-:W-:Y:S02]  /*23330*/  @!P1 IMAD.MOV.U32 R3, RZ, RZ, R8 ;  /* 0x000000ffff039224 */ /* 0x000fe400078e0008 */
[----:B------:R-:W-:Y:S02]  /*23340*/  IMAD.MOV.U32 R13, RZ, RZ, R0 ;  /* 0x000000ffff0d7224 */ /* 0x000fe400078e0000 */
[----:B------:R-:W-:Y:S01]  /*23350*/  VIADD R7, R4, 0x30 ;  /* 0x0000003004077836 */ /* 0x000fe20000000000 */
        /* <DEDUP_REMOVED lines=11> */
.L_x_868:
[----:B------:R-:W-:Y:S02]  /*23410*/  IMAD.MOV.U32 R13, RZ, RZ, R5 ;  /* 0x000000ffff0d7224 */ /* 0x000fe400078e0005 */
[----:B------:R-:W-:Y:S02]  /*23420*/  IMAD.MOV.U32 R12, RZ, RZ, 0x4 ;  /* 0x00000004ff0c7424 */ /* 0x000fe400078e00ff */
[----:B------:R-:W-:-:S07]  /*23430*/  IMAD.MOV.U32 R3, RZ, RZ, R14 ;  /* 0x000000ffff037224 */ /* 0x000fce00078e000e */
[----:B------:R-:W-:Y:S05]  /*23440*/  WARPSYNC.COLLECTIVE R15, `(.L_x_869) ;  /* 0x000000000f087348 */ /* 0x000fea0003c00000 */
[----:B------:R0:W1:Y:S02]  /*23450*/  SHFL.IDX P6, R14, R13, R12, R11 ;  /* 0x0000000c0d0e7389 */ /* 0x00006400000c000b */
[----:B01----:R-:W-:Y:S01]  /*23460*/  ENDCOLLECTIVE ;  /* 0x000000000000791b */ /* 0x003fe20003800000 */
.L_x_869:
[----:B------:R-:W-:-:S05]  /*23470*/  @!P1 LEA R7, P4, R9, R3, 0x1 ;  /* 0x0000000309079211 */ /* 0x000fca00078808ff */
[----:B------:R-:W-:Y:S01]  /*23480*/  @!P1 IMAD.X R8, RZ, RZ, R2, P4 ;  /* 0x000000ffff089224 */ /* 0x000fe200020e0602 */
[----:B------:R-:W-:Y:S01]  /*23490*/  @!P1 MOV R2, R7 ;  /* 0x0000000700029202 */ /* 0x000fe20000000f00 */
[----:B------:R-:W-:Y:S02]  /*234a0*/  VIADD R7, R4, 0x40 ;  /* 0x0000004004077836 */ /* 0x000fe40000000000 */
[----:B------:R-:W-:Y:S02]  /*234b0*/  @!P1 IMAD.MOV.U32 R3, RZ, RZ, R8 ;  /* 0x000000ffff039224 */ /* 0x000fe400078e0008 */
[----:B------:R-:W-:-:S03]  /*234c0*/  IMAD.MOV.U32 R13, RZ, RZ, R0 ;  /* 0x000000ffff0d7224 */ /* 0x000fc600078e0000 */
        /* <DEDUP_REMOVED lines=11> */
.L_x_870:
[----:B------:R-:W-:Y:S01]  /*23580*/  MOV R13, R5 ;  /* 0x00000005000d7202 */ /* 0x000fe20000000f00 */
[----:B------:R-:W-:Y:S02]  /*23590*/  IMAD.MOV.U32 R12, RZ, RZ, 0x5 ;  /* 0x00000005ff0c7424 */ /* 0x000fe400078e00ff */
[----:B------:R-:W-:-:S07]  /*235a0*/  IMAD.MOV.U32 R3, RZ, RZ, R14 ;  /* 0x000000ffff037224 */ /* 0x000fce00078e000e */
[----:B------:R-:W-:Y:S05]  /*235b0*/  WARPSYNC.COLLECTIVE R15, `(.L_x_871) ;  /* 0x000000000f087348 */ /* 0x000fea0003c00000 */
[----:B------:R0:W1:Y:S02]  /*235c0*/  SHFL.IDX P6, R14, R13, R12, R11 ;  /* 0x0000000c0d0e7389 */ /* 0x00006400000c000b */
[----:B01----:R-:W-:Y:S01]  /*235d0*/  ENDCOLLECTIVE ;  /* 0x000000000000791b */ /* 0x003fe20003800000 */
.L_x_871:
        /* <DEDUP_REMOVED lines=17> */
.L_x_872:
[----:B------:R-:W-:Y:S02]  /*236f0*/  IMAD.MOV.U32 R13, RZ, RZ, R5 ;  /* 0x000000ffff0d7224 */ /* 0x000fe400078e0005 */
[----:B------:R-:W-:Y:S02]  /*23700*/  IMAD.MOV.U32 R12, RZ, RZ, 0x6 ;  /* 0x00000006ff0c7424 */ /* 0x000fe400078e00ff */
[----:B------:R-:W-:-:S07]  /*23710*/  IMAD.MOV.U32 R3, RZ, RZ, R14 ;  /* 0x000000ffff037224 */ /* 0x000fce00078e000e */
[----:B------:R-:W-:Y:S05]  /*23720*/  WARPSYNC.COLLECTIVE R15, `(.L_x_873) ;  /* 0x000000000f087348 */ /* 0x000fea0003c00000 */
[----:B------:R0:W1:Y:S02]  /*23730*/  SHFL.IDX P6, R14, R13, R12, R11 ;  /* 0x0000000c0d0e7389 */ /* 0x00006400000c000b */
[----:B01----:R-:W-:Y:S01]  /*23740*/  ENDCOLLECTIVE ;  /* 0x000000000000791b */ /* 0x003fe20003800000 */
.L_x_873:
        /* <DEDUP_REMOVED lines=17> */
.L_x_874:
[----:B------:R-:W-:Y:S02]  /*23860*/  IMAD.MOV.U32 R13, RZ, RZ, R5 ;  /* 0x000000ffff0d7224 */ /* 0x000fe400078e0005 */
[----:B------:R-:W-:Y:S02]  /*23870*/  IMAD.MOV.U32 R12, RZ, RZ, 0x7 ;  /* 0x00000007ff0c7424 */ /* 0x000fe400078e00ff */
[----:B------:R-:W-:-:S07]  /*23880*/  IMAD.MOV.U32 R3, RZ, RZ, R14 ;  /* 0x000000ffff037224 */ /* 0x000fce00078e000e */
[----:B------:R-:W-:Y:S05]  /*23890*/  WARPSYNC.COLLECTIVE R15, `(.L_x_875) ;  /* 0x000000000f087348 */ /* 0x000fea0003c00000 */
[----:B------:R0:W1:Y:S02]  /*238a0*/  SHFL.IDX P6, R14, R13, R12, R11 ;  /* 0x0000000c0d0e7389 */ /* 0x00006400000c000b */
[----:B01----:R-:W-:Y:S01]  /*238b0*/  ENDCOLLECTIVE ;  /* 0x000000000000791b */ /* 0x003fe20003800000 */
.L_x_875:
[----:B------:R-:W-:-:S05]  /*238c0*/  @!P1 LEA R7, P4, R9, R3, 0x1 ;  /* 0x0000000309079211 */ /* 0x000fca00078808ff */
[----:B------:R-:W-:Y:S02]  /*238d0*/  @!P1 IMAD.X R8, RZ, RZ, R2, P4 ;  /* 0x000000ffff089224 */ /* 0x000fe400020e0602 */
[----:B------:R-:W-:Y:S02]  /*238e0*/  @!P1 IMAD.MOV.U32 R2, RZ, RZ, R7 ;  /* 0x000000ffff029224 */ /* 0x000fe400078e0007 */
[----:B------:R-:W-:Y:S02]  /*238f0*/  @!P1 IMAD.MOV.U32 R3, RZ, RZ, R8 ;  /* 0x000000ffff039224 */ /* 0x000fe400078e0008 */
[----:B------:R-:W-:-:S03]  /*23900*/  IMAD.MOV.U32 R13, RZ, RZ, R0 ;  /* 0x000000ffff0d7224 */ /* 0x000fc600078e0000 */
[----:B------:R-:W-:Y:S01]  /*23910*/  @!PT LDS RZ, [RZ] ;  /* 0x00000000fffff984 */ /* 0x000fe20000000800 */
[----:B------:R-:W-:Y:S01]  /*23920*/  @!PT LDS RZ, [RZ] ;  /* 0x00000000fffff984 */ /* 0x000fe20000000800 */
[----:B------:R-:W-:Y:S01]  /*23930*/  @!PT LDS RZ, [RZ] ;  /* 0x00000000fffff984 */ /* 0x000fe20000000800 */
[----:B------:R0:W-:Y:S04]  /*23940*/  @!P1 LDGSTS.E.BYPASS.LTC128B.128 [R35+0xf400], desc[UR56][R2.64], !P3 ;  /* 0x0f40000002239fae */ /* 0x0001e8000d901d78 */
[----:B------:R0:W-:Y:S01]  /*23950*/  @!P1 LDGSTS.E.BYPASS.LTC128B.128 [R35+0x13400], desc[UR56][R2.64+0x80], !P2 ;  /* 0x1340008002239fae */ /* 0x0001e2000d101d78 */
[----:B------:R-:W-:-:S03]  /*23960*/  IMAD.MOV.U32 R5, RZ, RZ, R14 ;  /* 0x000000ffff057224 */ /* 0x000fc600078e000e */
[----:B------:R0:W-:Y:S04]  /*23970*/  @!P1 LDGSTS.E.BYPASS.LTC128B.128 [R35+0x17400], desc[UR56][R2.64+0x100], !P0 ;  /* 0x1740010002239fae */ /* 0x0001e8000c101d78 */
[----:B0-----:R-:W-:Y:S05]  /*23980*/  WARPSYNC.COLLECTIVE R15, `(.L_x_876) ;  /* 0x000000000f087348 */ /* 0x001fea0003c00000 */
[----:B------:R1:W2:Y:S02]  /*23990*/  SHFL.IDX P6, R14, R13, R12, R11 ;  /* 0x0000000c0d0e7389 */ /* 0x0002a400000c000b */
[----:B012---:R-:W-:Y:S01]  /*239a0*/  ENDCOLLECTIVE ;  /* 0x000000000000791b */ /* 0x007fe20003800000 */
.L_x_876:
[----:B------:R-:W-:Y:S05]  /*239b0*/  BRA `(.L_x_877) ;  /* 0xffffffb000687947 */ /* 0x000fea000383ffff */
.L_x_744:
[----:B0-----:R0:W1:Y:S02]  /*239c0*/  SYNCS.PHASECHK.TRANS64.TRYWAIT P0, [R22+URZ+0x2a820], R3 ;  /* 0x02a82003160075a7 */ /* 0x001064000800017f */
[----:B-1----:R-:W-:Y:S05]  /*239d0*/  @!P0 NANOSLEEP.SYNCS 0x989680 ;  /* 0x009896800000895d */ /* 0x002fea0003900000 */
[----:B------:R-:W1:Y:S02]  /*239e0*/  @!P0 SYNCS.PHASECHK.TRANS64 P0, [R22+URZ+0x2a820], R3 ;  /* 0x02a82003160085a7 */ /* 0x000e64000800007f */
[----:B-1----:R-:W-:Y:S05]  /*239f0*/  @!P0 BRA `(.L_x_744) ;  /* 0xfffffffc00f08947 */ /* 0x002fea000383ffff */
[----:B------:R-:W-:Y:S05]  /*23a00*/  BRA `(.L_x_878) ;  /* 0xffffffb000e07947 */ /* 0x000fea000383ffff */
.L_x_749:
[----:B0-----:R0:W1:Y:S02]  /*23a10*/  SYNCS.PHASECHK.TRANS64.TRYWAIT P0, [R6+URZ+0x2a840], R3 ;  /* 0x02a84003060075a7 */ /* 0x001064000800017f */
[----:B-1----:R-:W-:Y:S05]  /*23a20*/  @!P0 NANOSLEEP.SYNCS 0x989680 ;  /* 0x009896800000895d */ /* 0x002fea0003900000 */
[----:B------:R-:W1:Y:S02]  /*23a30*/  @!P0 SYNCS.PHASECHK.TRANS64 P0, [R6+URZ+0x2a840], R3 ;  /* 0x02a84003060085a7 */ /* 0x000e64000800007f */
[----:B-1----:R-:W-:Y:S05]  /*23a40*/  @!P0 BRA `(.L_x_749) ;  /* 0xfffffffc00f08947 */ /* 0x002fea000383ffff */
[----:B------:R-:W-:Y:S05]  /*23a50*/  BRA `(.L_x_879) ;  /* 0xffffffb400a47947 */ /* 0x000fea000383ffff */
.L_x_750:
[----:B------:R-:W-:Y:S01]  /*23a60*/  BSSY B1, `(.L_x_880) ;  /* 0x0000008000017945 */ /* 0x000fe20003800000 */
[----:B------:R-:W-:Y:S01]  /*23a70*/  IMAD.MOV.U32 R13, RZ, RZ, R5 ;  /* 0x000000ffff0d7224 */ /* 0x000fe200078e0005 */
[----:B------:R-:W-:Y:S01]  /*23a80*/  MOV R15, 0xffffffff ;  /* 0xffffffff000f7802 */ /* 0x000fe20000000f00 */
[----:B------:R-:W-:Y:S02]  /*23a90*/  IMAD.MOV.U32 R12, RZ, RZ, RZ ;  /* 0x000000ffff0c7224 */ /* 0x000fe400078e00ff */
[----:B------:R-:W-:-:S07]  /*23aa0*/  IMAD.MOV.U32 R11, RZ, RZ, 0x181f ;  /* 0x0000181fff0b7424 */ /* 0x000fce00078e00ff */
[----:B------:R-:W-:Y:S05]  /*23ab0*/  WARPSYNC.COLLECTIVE R15, `(.L_x_881) ;  /* 0x000000000f087348 */ /* 0x000fea0003c00000 */
[----:B------:R0:W1:Y:S02]  /*23ac0*/  SHFL.IDX P6, R14, R13, R12, R11 ;  /* 0x0000000c0d0e7389 */ /* 0x00006400000c000b */
[----:B01----:R-:W-:Y:S01]  /*23ad0*/  ENDCOLLECTIVE ;  /* 0x000000000000791b */ /* 0x003fe20003800000 */
.L_x_881:
[----:B------:R-:W-:Y:S05]  /*23ae0*/  BSYNC B1 ;  /* 0x0000000000017941 */ /* 0x000fea0003800000 */
.L_x_880:
[----:B------:R-:W0:Y:S01]  /*23af0*/  S2R R34, SR_TID.X ;  /* 0x0000000000227919 */ /* 0x000e220000002100 */
[----:B------:R-:W-:Y:S02]  /*23b00*/  IMAD.MOV.U32 R13, RZ, RZ, R9 ;  /* 0x000000ffff0d7224 */ /* 0x000fe400078e0009 */
[----:B------:R-:W-:Y:S02]  /*23b10*/  IMAD.MOV.U32 R12, RZ, RZ, RZ ;  /* 0x000000ffff0c7224 */ /* 0x000fe400078e00ff */
[----:B------:R-:W-:Y:S02]  /*23b20*/  IMAD.MOV.U32 R11, RZ, RZ, 0x181f ;  /* 0x0000181fff0b7424 */ /* 0x000fe400078e00ff */
[----:B------:R-:W-:Y:S02]  /*23b30*/  IMAD.MOV.U32 R15, RZ, RZ, -0x1 ;  /* 0xffffffffff0f7424 */ /* 0x000fe400078e00ff */
[----:B------:R-:W-:Y:S02]  /*23b40*/  IMAD.MOV.U32 R3, RZ, RZ, R14 ;  /* 0x000000ffff037224 */ /* 0x000fe400078e000e */
[----:B------:R-:W-:-:S07]  /*23b50*/  IMAD R4, R4, 0x2, R22 ;  /* 0x0000000204047824 */ /* 0x000fce00078e0216 */
[----:B0-----:R-:W-:Y:S05]  /*23b60*/  WARPSYNC.COLLECTIVE R15, `(.L_x_882) ;  /* 0x000000000f087348 */ /* 0x001fea0003c00000 */
[----:B------:R1:W2:Y:S02]  /*23b70*/  SHFL.IDX P6, R14, R13, R12, R11 ;  /* 0x0000000c0d0e7389 */ /* 0x0002a400000c000b */
[----:B012---:R-:W-:Y:S01]  /*23b80*/  ENDCOLLECTIVE ;  /* 0x000000000000791b */ /* 0x007fe20003800000 */
.L_x_882:
[----:B------:R-:W-:Y:S01]  /*23b90*/  IMAD.MOV.U32 R13, RZ, RZ, R5 ;  /* 0x000000ffff0d7224 */ /* 0x000fe200078e0005 */
[----:B------:R-:W-:Y:S01]  /*23ba0*/  MOV R12, 0x1 ;  /* 0x00000001000c7802 */ /* 0x000fe20000000f00 */
[----:B------:R-:W-:Y:S02]  /*23bb0*/  IMAD.SHL.U32 R34, R34, 0x8, RZ ;  /* 0x0000000822227824 */ /* 0x000fe400078e00ff */
[----:B------:R-:W-:-:S03]  /*23bc0*/  IMAD.MOV.U32 R2, RZ, RZ, R14 ;  /* 0x000000ffff027224 */ /* 0x000fc600078e000e */
[----:B------:R-:W-:-:S07]  /*23bd0*/  LOP3.LUT R34, R34, 0x38, RZ, 0xc0, !PT ;  /* 0x0000003822227812 */ /* 0x000fce00078ec0ff */
[----:B------:R-:W-:Y:S05]  /*23be0*/  WARPSYNC.COLLECTIVE R15, `(.L_x_883) ;  /* 0x000000000f087348 */ /* 0x000fea0003c00000 */
[----:B------:R0:W1:Y:S02]  /*23bf0*/  SHFL.IDX P6, R14, R13, R12, R11 ;  /* 0x0000000c0d0e7389 */ /* 0x00006400000c000b */
[----:B01----:R-:W-:Y:S01]  /*23c00*/  ENDCOLLECTIVE ;  /* 0x000000000000791b */ /* 0x003fe20003800000 */
.L_x_883:
[----:B------:R-:W-:-:S05]  /*23c10*/  IMAD.SHL.U32 R0, R34, 0x2, RZ ;  /* 0x0000000222007824 */ /* 0x000fca00078e00ff */
[----:B------:R-:W-:-:S05]  /*23c20*/  IADD3 R2, P0, R2, R0, RZ ;  /* 0x0000000002027210 */ /* 0x000fca0007f1e0ff */
[----:B------:R-:W-:Y:S02]  /*23c30*/  IMAD.X R3, RZ, RZ, R3, P0 ;  /* 0x000000ffff037224 */ /* 0x000fe400000e0603 */
[----:B------:R-:W-:-:S03]  /*23c40*/  IMAD.MOV.U32 R13, RZ, RZ, R9 ;  /* 0x000000ffff0d7224 */ /* 0x000fc600078e0009 */
        /* <DEDUP_REMOVED lines=10> */
.L_x_884:
[----:B------:R-:W-:Y:S02]  /*23cf0*/  IMAD.MOV.U32 R13, RZ, RZ, R5 ;  /* 0x000000ffff0d7224 */ /* 0x000fe400078e0005 */
[----:B------:R-:W-:Y:S02]  /*23d00*/  IMAD.MOV.U32 R12, RZ, RZ, 0x2 ;  /* 0x00000002ff0c7424 */ /* 0x000fe400078e00ff */
[----:B------:R-:W-:-:S07]  /*23d10*/  IMAD.MOV.U32 R2, RZ, RZ, R14 ;  /* 0x000000ffff027224 */ /* 0x000fce00078e000e */
[----:B------:R-:W-:Y:S05]  /*23d20*/  WARPSYNC.COLLECTIVE R15, `(.L_x_885) ;  /* 0x000000000f087348 */ /* 0x000fea0003c00000 */
[----:B------:R0:W1:Y:S02]  /*23d30*/  SHFL.IDX P6, R14, R13, R12, R11 ;  /* 0x0000000c0d0e7389 */ /* 0x00006400000c000b */
[----:B01----:R-:W-:Y:S01]  /*23d40*/  ENDCOLLECTIVE ;  /* 0x000000000000791b */ /* 0x003fe20003800000 */
.L_x_885:
        /* <DEDUP_REMOVED lines=13> */
.L_x_886:
[----:B------:R-:W-:Y:S01]  /*23e20*/  IMAD.MOV.U32 R13, RZ, RZ, R5 ;  /* 0x000000ffff0d7224 */ /* 0x000fe200078e0005 */
[----:B------:R-:W-:Y:S01]  /*23e30*/  MOV R12, 0x3 ;  /* 0x00000003000c7802 */ /* 0x000fe20000000f00 */
[----:B------:R-:W-:-:S07]  /*23e40*/  IMAD.MOV.U32 R2, RZ, RZ, R14 ;  /* 0x000000ffff027224 */ /* 0x000fce00078e000e */
[----:B------:R-:W-:Y:S05]  /*23e50*/  WARPSYNC.COLLECTIVE R15, `(.L_x_887) ;  /* 0x000000000f087348 */ /* 0x000fea0003c00000 */
[----:B------:R0:W1:Y:S02]  /*23e60*/  SHFL.IDX P6, R14, R13, R12, R11 ;  /* 0x0000000c0d0e7389 */ /* 0x00006400000c000b */
[----:B01----:R-:W-:Y:S01]  /*23e70*/  ENDCOLLECTIVE ;  /* 0x000000000000791b */ /* 0x003fe20003800000 */
.L_x_887:
        /* <DEDUP_REMOVED lines=13> */
.L_x_888:
[----:B------:R-:W-:Y:S02]  /*23f50*/  IMAD.MOV.U32 R13, RZ, RZ, R5 ;  /* 0x000000ffff0d7224 */ /* 0x000fe400078e0005 */
[----:B------:R-:W-:Y:S02]  /*23f60*/  IMAD.MOV.U32 R12, RZ, RZ, 0x4 ;  /* 0x00000004ff0c7424 */ /* 0x000fe400078e00ff */
[----:B------:R-:W-:-:S07]  /*23f70*/  IMAD.MOV.U32 R2, RZ, RZ, R14 ;  /* 0x000000ffff027224 */ /* 0x000fce00078e000e */
[----:B------:R-:W-:Y:S05]  /*23f80*/  WARPSYNC.COLLECTIVE R15, `(.L_x_889) ;  /* 0x000000000f087348 */ /* 0x000fea0003c00000 */
[----:B------:R0:W1:Y:S02]  /*23f90*/  SHFL.IDX P6, R14, R13, R12, R11 ;  /* 0x0000000c0d0e7389 */ /* 0x00006400000c000b */
[----:B01----:R-:W-:Y:S01]  /*23fa0*/  ENDCOLLECTIVE ;  /* 0x000000000000791b */ /* 0x003fe20003800000 */
.L_x_889:
        /* <DEDUP_REMOVED lines=13> */
.L_x_890:
[----:B------:R-:W-:Y:S01]  /*24080*/  IMAD.MOV.U32 R13, RZ, RZ, R5 ;  /* 0x000000ffff0d7224 */ /* 0x000fe200078e0005 */
[----:B------:R-:W-:Y:S01]  /*24090*/  MOV R12, 0x5 ;  /* 0x00000005000c7802 */ /* 0x000fe20000000f00 */
[----:B------:R-:W-:-:S07]  /*240a0*/  IMAD.MOV.U32 R2, RZ, RZ, R14 ;  /* 0x000000ffff027224 */ /* 0x000fce00078e000e */
[----:B------:R-:W-:Y:S05]  /*240b0*/  WARPSYNC.COLLECTIVE R15, `(.L_x_891) ;  /* 0x000000000f087348 */ /* 0x000fea0003c00000 */
[----:B------:R0:W1:Y:S02]  /*240c0*/  SHFL.IDX P6, R14, R13, R12, R11 ;  /* 0x0000000c0d0e7389 */ /* 0x00006400000c000b */
[----:B01----:R-:W-:Y:S01]  /*240d0*/  ENDCOLLECTIVE ;  /* 0x000000000000791b */ /* 0x003fe20003800000 */
.L_x_891:
        /* <DEDUP_REMOVED lines=13> */
.L_x_892:
[----:B------:R-:W-:Y:S01]  /*241b0*/  IMAD.MOV.U32 R2, RZ, RZ, R14 ;  /* 0x000000ffff027224 */ /* 0x000fe200078e000e */
[----:B------:R-:W-:Y:S06]  /*241c0*/  BRA `(.L_x_893) ;  /* 0xffffffb000d87947 */ /* 0x000fec000383ffff */
.L_x_755:
[----:B0-----:R0:W2:Y:S02]  /*241d0*/  SYNCS.PHASECHK.TRANS64.TRYWAIT P0, [R5+URZ+0x2a860], R2 ;  /* 0x02a86002050075a7 */ /* 0x0010a4000800017f */
[----:B--2---:R-:W-:Y:S05]  /*241e0*/  @!P0 NANOSLEEP.SYNCS 0x989680 ;  /* 0x009896800000895d */ /* 0x004fea0003900000 */
[----:B------:R-:W2:Y:S02]  /*241f0*/  @!P0 SYNCS.PHASECHK.TRANS64 P0, [R5+URZ+0x2a860], R2 ;  /* 0x02a86002050085a7 */ /* 0x000ea4000800007f */
[----:B--2---:R-:W-:Y:S05]  /*24200*/  @!P0 BRA `(.L_x_755) ;  /* 0xfffffffc00f08947 */ /* 0x004fea000383ffff */
[----:B------:R-:W-:Y:S05]  /*24210*/  BRA `(.L_x_894) ;  /* 0xffffffb400387947 */ /* 0x000fea000383ffff */
.L_x_756:
        /* <DEDUP_REMOVED lines=8> */
.L_x_896:
[----:B------:R-:W-:Y:S05]  /*242a0*/  BSYNC B1 ;  /* 0x0000000000017941 */ /* 0x000fea0003800000 */
.L_x_895:
[----:B------:R-:W-:Y:S01]  /*242b0*/  IMAD.MOV.U32 R13, RZ, RZ, R23 ;  /* 0x000000ffff0d7224 */ /* 0x000fe200078e0017 */
[----:B------:R-:W-:Y:S01]  /*242c0*/  MOV R15, 0xffffffff ;  /* 0xffffffff000f7802 */ /* 0x000fe20000000f00 */
[----:B------:R-:W-:Y:S02]  /*242d0*/  IMAD.MOV.U32 R12, RZ, RZ, RZ ;  /* 0x000000ffff0c7224 */ /* 0x000fe400078e00ff */
[----:B------:R-:W-:Y:S02]  /*242e0*/  IMAD.MOV.U32 R11, RZ, RZ, 0x181f ;  /* 0x0000181fff0b7424 */ /* 0x000fe400078e00ff */
[----:B------:R-:W-:Y:S02]  /*242f0*/  IMAD.MOV.U32 R3, RZ, RZ, R14 ;  /* 0x000000ffff037224 */ /* 0x000fe400078e000e */
[----:B------:R-:W-:-:S07]  /*24300*/  IMAD R4, R4, 0x2, R22 ;  /* 0x0000000204047824 */ /* 0x000fce00078e0216 */
[----:B------:R-:W-:Y:S05]  /*24310*/  WARPSYNC.COLLECTIVE R15, `(.L_x_897) ;  /* 0x000000000f087348 */ /* 0x000fea0003c00000 */
[----:B------:R0:W1:Y:S02]  /*24320*/  SHFL.IDX P6, R14, R13, R12, R11 ;  /* 0x0000000c0d0e7389 */ /* 0x00006400000c000b */
[----:B01----:R-:W-:Y:S01]  /*24330*/  ENDCOLLECTIVE ;  /* 0x000000000000791b */ /* 0x003fe20003800000 */
.L_x_897:
[----:B------:R-:W-:Y:S02]  /*24340*/  IMAD.MOV.U32 R13, RZ, RZ, R24 ;  /* 0x000000ffff0d7224 */ /* 0x000fe400078e0018 */
[----:B------:R-:W-:Y:S02]  /*24350*/  IMAD.MOV.U32 R12, RZ, RZ, 0x1 ;  /* 0x00000001ff0c7424 */ /* 0x000fe400078e00ff */
[----:B------:R-:W-:-:S07]  /*24360*/  IMAD.MOV.U32 R2, RZ, RZ, R14 ;  /* 0x000000ffff027224 */ /* 0x000fce00078e000e */
[----:B------:R-:W-:Y:S05]  /*24370*/  WARPSYNC.COLLECTIVE R15, `(.L_x_898) ;  /* 0x000000000f087348 */ /* 0x000fea0003c00000 */
[----:B------:R0:W1:Y:S02]  /*24380*/  SHFL.IDX P6, R14, R13, R12, R11 ;  /* 0x0000000c0d0e7389 */ /* 0x00006400000c000b */
[----:B01----:R-:W-:Y:S01]  /*24390*/  ENDCOLLECTIVE ;  /* 0x000000000000791b */ /* 0x003fe20003800000 */
.L_x_898:
        /* <DEDUP_REMOVED lines=15> */
.L_x_899:
[----:B------:R-:W-:Y:S02]  /*24490*/  IMAD.MOV.U32 R13, RZ, RZ, R24 ;  /* 0x000000ffff0d7224 */ /* 0x000fe400078e0018 */
[----:B------:R-:W-:Y:S02]  /*244a0*/  IMAD.MOV.U32 R12, RZ, RZ, 0x2 ;  /* 0x00000002ff0c7424 */ /* 0x000fe400078e00ff */
[----:B------:R-:W-:-:S07]  /*244b0*/  IMAD.MOV.U32 R2, RZ, RZ, R14 ;  /* 0x000000ffff027224 */ /* 0x000fce00078e000e */
[----:B------:R-:W-:Y:S05]  /*244c0*/  WARPSYNC.COLLECTIVE R15, `(.L_x_900) ;  /* 0x000000000f087348 */ /* 0x000fea0003c00000 */
[----:B------:R0:W1:Y:S02]  /*244d0*/  SHFL.IDX P6, R14, R13, R12, R11 ;  /* 0x0000000c0d0e7389 */ /* 0x00006400000c000b */
[----:B01----:R-:W-:Y:S01]  /*244e0*/  ENDCOLLECTIVE ;  /* 0x000000000000791b */ /* 0x003fe20003800000 */
.L_x_900:
[----:B------:R-:W-:-:S05]  /*244f0*/  IADD3 R2, P2, R2, R0, RZ ;  /* 0x0000000002027210 */ /* 0x000fca0007f5e0ff */
[----:B------:R-:W-:Y:S01]  /*24500*/  IMAD.X R3, RZ, RZ, R3, P2 ;  /* 0x000000ffff037224 */ /* 0x000fe200010e0603 */
        /* <DEDUP_REMOVED lines=8> */
[----:B0-----:R-:W-:-:S07]  /*24590*/  MOV R3, R14 ;  /* 0x0000000e00037202 */ /* 0x001fce0000000f00 */
[----:B------:R-:W-:Y:S05]  /*245a0*/  WARPSYNC.COLLECTIVE R15, `(.L_x_901) ;  /* 0x000000000f087348 */ /* 0x000fea0003c00000 */
[----:B------:R0:W1:Y:S02]  /*245b0*/  SHFL.IDX P6, R14, R13, R12, R11 ;  /* 0x0000000c0d0e7389 */ /* 0x00006400000c000b */
[----:B01----:R-:W-:Y:S01]  /*245c0*/  ENDCOLLECTIVE ;  /* 0x000000000000791b */ /* 0x003fe20003800000 */
.L_x_901:
[----:B------:R-:W-:Y:S02]  /*245d0*/  IMAD.MOV.U32 R13, RZ, RZ, R24 ;  /* 0x000000ffff0d7224 */ /* 0x000fe400078e0018 */
[----:B------:R-:W-:Y:S02]  /*245e0*/  IMAD.MOV.U32 R12, RZ, RZ, 0x3 ;  /* 0x00000003ff0c7424 */ /* 0x000fe400078e00ff */
[----:B------:R-:W-:-:S07]  /*245f0*/  IMAD.MOV.U32 R2, RZ, RZ, R14 ;  /* 0x000000ffff027224 */ /* 0x000fce00078e000e */
[----:B------:R-:W-:Y:S05]  /*24600*/  WARPSYNC.COLLECTIVE R15, `(.L_x_902) ;  /* 0x000000000f087348 */ /* 0x000fea0003c00000 */
[----:B------:R0:W1:Y:S02]  /*24610*/  SHFL.IDX P6, R14, R13, R12, R11 ;  /* 0x0000000c0d0e7389 */ /* 0x00006400000c000b */
[----:B01----:R-:W-:Y:S01]  /*24620*/  ENDCOLLECTIVE ;  /* 0x000000000000791b */ /* 0x003fe20003800000 */
.L_x_902:
        /* <DEDUP_REMOVED lines=14> */
.L_x_903:
[----:B------:R-:W-:Y:S02]  /*24710*/  IMAD.MOV.U32 R13, RZ, RZ, R24 ;  /* 0x000000ffff0d7224 */ /* 0x000fe400078e0018 */
[----:B------:R-:W-:Y:S02]  /*24720*/  IMAD.MOV.U32 R12, RZ, RZ, 0x4 ;  /* 0x00000004ff0c7424 */ /* 0x000fe400078e00ff */
[----:B------:R-:W-:-:S07]  /*24730*/  IMAD.MOV.U32 R2, RZ, RZ, R14 ;  /* 0x000000ffff027224 */ /* 0x000fce00078e000e */
[----:B------:R-:W-:Y:S05]  /*24740*/  WARPSYNC.COLLECTIVE R15, `(.L_x_904) ;  /* 0x000000000f087348 */ /* 0x000fea0003c00000 */
[----:B------:R0:W1:Y:S02]  /*24750*/  SHFL.IDX P6, R14, R13, R12, R11 ;  /* 0x0000000c0d0e7389 */ /* 0x00006400000c000b */
[----:B01----:R-:W-:Y:S01]  /*24760*/  ENDCOLLECTIVE ;  /* 0x000000000000791b */ /* 0x003fe20003800000 */
.L_x_904:
        /* <DEDUP_REMOVED lines=14> */
.L_x_905:
[----:B------:R-:W-:Y:S02]  /*24850*/  IMAD.MOV.U32 R13, RZ, RZ, R24 ;  /* 0x000000ffff0d7224 */ /* 0x000fe400078e0018 */
[----:B------:R-:W-:Y:S02]  /*24860*/  IMAD.MOV.U32 R12, RZ, RZ, 0x5 ;  /* 0x00000005ff0c7424 */ /* 0x000fe400078e00ff */
[----:B------:R-:W-:-:S07]  /*24870*/  IMAD.MOV.U32 R2, RZ, RZ, R14 ;  /* 0x000000ffff027224 */ /* 0x000fce00078e000e */
[----:B------:R-:W-:Y:S05]  /*24880*/  WARPSYNC.COLLECTIVE R15, `(.L_x_906) ;  /* 0x000000000f087348 */ /* 0x000fea0003c00000 */
[----:B------:R0:W1:Y:S02]  /*24890*/  SHFL.IDX P6, R14, R13, R12, R11 ;  /* 0x0000000c0d0e7389 */ /* 0x00006400000c000b */
[----:B01----:R-:W-:Y:S01]  /*248a0*/  ENDCOLLECTIVE ;  /* 0x000000000000791b */ /* 0x003fe20003800000 */
.L_x_906:
[----:B------:R-:W-:-:S05]  /*248b0*/  IADD3 R2, P2, R2, R0, RZ ;  /* 0x0000000002027210 */ /* 0x000fca0007f5e0ff */
[----:B------:R-:W-:Y:S01]  /*248c0*/  IMAD.X R3, RZ, RZ, R3, P2 ;  /* 0x000000ffff037224 */ /* 0x000fe200010e0603 */
        /* <DEDUP_REMOVED lines=11> */
.L_x_907:
[----:B------:R-:W-:Y:S01]  /*24980*/  @!PT LDS RZ, [RZ] ;  /* 0x00000000fffff984 */ /* 0x000fe20000000800 */
[----:B------:R-:W-:Y:S01]  /*24990*/  @!PT LDS RZ, [RZ] ;  /* 0x00000000fffff984 */ /* 0x000fe20000000800 */
[----:B------:R-:W-:Y:S01]  /*249a0*/  @!PT LDS RZ, [RZ] ;  /* 0x00000000fffff984 */ /* 0x000fe20000000800 */
[----:B------:R0:W-:Y:S02]  /*249b0*/  LDGSTS.E.BYPASS.LTC128B.128 [R4+0x5400], desc[UR56][R2.64+0x80], !P2 ;  /* 0x0540008002047fae */ /* 0x0001e4000d101d78 */
[----:B0-----:R-:W-:Y:S01]  /*249c0*/  IMAD.MOV.U32 R2, RZ, RZ, R14 ;  /* 0x000000ffff027224 */ /* 0x001fe200078e000e */
[----:B------:R-:W-:Y:S06]  /*249d0*/  BRA `(.L_x_908) ;  /* 0xffffffb000247947 */ /* 0x000fec000383ffff */
.L_x_764:
[----:B0-----:R0:W1:Y:S02]  /*249e0*/  SYNCS.PHASECHK.TRANS64.TRYWAIT P0, [R0+URZ+0x2a860], R3 ;  /* 0x02a86003000075a7 */ /* 0x001064000800017f */
[----:B-1----:R-:W-:Y:S05]  /*249f0*/  @!P0 NANOSLEEP.SYNCS 0x989680 ;  /* 0x009896800000895d */ /* 0x002fea0003900000 */
[----:B------:R-:W1:Y:S02]  /*24a00*/  @!P0 SYNCS.PHASECHK.TRANS64 P0, [R0+URZ+0x2a860], R3 ;  /* 0x02a86003000085a7 */ /* 0x000e64000800007f */
[----:B-1----:R-:W-:Y:S05]  /*24a10*/  @!P0 BRA `(.L_x_764) ;  /* 0xfffffffc00f08947 */ /* 0x002fea000383ffff */
[----:B------:R-:W-:Y:S05]  /*24a20*/  BRA `(.L_x_909) ;  /* 0xffffffb4003c7947 */ /* 0x000fea000383ffff */
.L_x_765:
[----:B------:R-:W-:Y:S01]  /*24a30*/  BSSY B0, `(.L_x_910) ;  /* 0x0000008000007945 */ /* 0x000fe20003800000 */
[----:B------:R-:W-:Y:S01]  /*24a40*/  IMAD.MOV.U32 R13, RZ, RZ, R24 ;  /* 0x000000ffff0d7224 */ /* 0x000fe200078e0018 */
[----:B------:R-:W-:Y:S01]  /*24a50*/  MOV R15, 0xffffffff ;  /* 0xffffffff000f7802 */ /* 0x000fe20000000f00 */
[----:B------:R-:W-:Y:S02]  /*24a60*/  IMAD.MOV.U32 R12, RZ, RZ, RZ ;  /* 0x000000ffff0c7224 */ /* 0x000fe400078e00ff */
[----:B------:R-:W-:-:S07]  /*24a70*/  IMAD.MOV.U32 R11, RZ, RZ, 0x181f ;  /* 0x0000181fff0b7424 */ /* 0x000fce00078e00ff */
[----:B0-----:R-:W-:Y:S05]  /*24a80*/  WARPSYNC.COLLECTIVE R15, `(.L_x_911) ;  /* 0x000000000f087348 */ /* 0x001fea0003c00000 */
[----:B------:R1:W2:Y:S02]  /*24a90*/  SHFL.IDX P6, R14, R13, R12, R11 ;  /* 0x0000000c0d0e7389 */ /* 0x0002a400000c000b */
[----:B012---:R-:W-:Y:S01]  /*24aa0*/  ENDCOLLECTIVE ;  /* 0x000000000000791b */ /* 0x007fe20003800000 */
.L_x_911:
[----:B------:R-:W-:Y:S05]  /*24ab0*/  BSYNC B0 ;  /* 0x0000000000007941 */ /* 0x000fea0003800000 */
.L_x_910:
[----:B------:R-:W0:Y:S01]  /*24ac0*/  S2R R5, SR_TID.X ;  /* 0x0000000000057919 */ /* 0x000e220000002100 */
[----:B------:R-:W-:Y:S01]  /*24ad0*/  IMAD.MOV.U32 R13, RZ, RZ, R23 ;  /* 0x000000ffff0d7224 */ /* 0x000fe200078e0017 */
[C---:B------:R-:W-:Y:S01]  /*24ae0*/  LOP3.LUT R2, R29.reuse, 0x1, RZ, 0xc0, !PT ;  /* 0x000000011d027812 */ /* 0x040fe200078ec0ff */
[----:B------:R-:W-:Y:S01]  /*24af0*/  IMAD.MOV.U32 R12, RZ, RZ, RZ ;  /* 0x000000ffff0c7224 */ /* 0x000fe200078e00ff */
[----:B------:R-:W-:Y:S01]  /*24b00*/  LOP3.LUT P0, RZ, R29, 0x2, RZ, 0xc0, !PT ;  /* 0x000000021dff7812 */ /* 0x000fe2000780c0ff */
[----:B------:R-:W-:Y:S01]  /*24b10*/  IMAD.MOV.U32 R11, RZ, RZ, 0x181f ;  /* 0x0000181fff0b7424 */ /* 0x000fe200078e00ff */
[----:B------:R-:W-:Y:S01]  /*24b20*/  ISETP.NE.U32.AND P1, PT, R2, 0x1, PT ;  /* 0x000000010200780c */ /* 0x000fe20003f25070 */
[----:B------:R-:W-:Y:S01]  /*24b30*/  IMAD.MOV.U32 R15, RZ, RZ, -0x1 ;  /* 0xffffffffff0f7424 */ /* 0x000fe200078e00ff */
[C---:B------:R-:W-:Y:S01]  /*24b40*/  ISETP.LT.OR P4, PT, R6.reuse, 0x1, !P0 ;  /* 0x000000010600780c */ /* 0x040fe20004781670 */
[----:B------:R-:W-:Y:S01]  /*24b50*/  IMAD.MOV.U32 R3, RZ, RZ, R14 ;  /* 0x000000ffff037224 */ /* 0x000fe200078e000e */
[----:B------:R-:W-:Y:S01]  /*24b60*/  ISETP.LT.OR P3, PT, R6, 0x1, P1 ;  /* 0x000000010600780c */ /* 0x000fe20000f61670 */
[----:B------:R-:W-:-:S12]  /*24b70*/  IMAD R4, R4, 0x2, R22 ;  /* 0x0000000204047824 */ /* 0x000fd800078e0216 */
[----:B0-----:R-:W-:Y:S05]  /*24b80*/  WARPSYNC.COLLECTIVE R15, `(.L_x_912) ;  /* 0x000000000f087348 */ /* 0x001fea0003c00000 */
[----:B------:R1:W2:Y:S02]  /*24b90*/  SHFL.IDX P6, R14, R13, R12, R11 ;  /* 0x0000000c0d0e7389 */ /* 0x0002a400000c000b */
[----:B012---:R-:W-:Y:S01]  /*24ba0*/  ENDCOLLECTIVE ;  /* 0x000000000000791b */ /* 0x007fe20003800000 */
.L_x_912:
[----:B------:R-:W-:Y:S02]  /*24bb0*/  IMAD.MOV.U32 R13, RZ, RZ, R24 ;  /* 0x000000ffff0d7224 */ /* 0x000fe400078e0018 */
[----:B------:R-:W-:Y:S02]  /*24bc0*/  IMAD.MOV.U32 R12, RZ, RZ, 0x1 ;  /* 0x00000001ff0c7424 */ /* 0x000fe400078e00ff */
[----:B------:R-:W-:-:S05]  /*24bd0*/  IMAD.SHL.U32 R5, R5, 0x8, RZ ;  /* 0x0000000805057824 */ /* 0x000fca00078e00ff */
[----:B------:R-:W-:-:S05]  /*24be0*/  LOP3.LUT R5, R5, 0x38, RZ, 0xc0, !PT ;  /* 0x0000003805057812 */ /* 0x000fca00078ec0ff */
[----:B------:R-:W-:-:S05]  /*24bf0*/  IMAD.SHL.U32 R5, R5, 0x2, RZ ;  /* 0x0000000205057824 */ /* 0x000fca00078e00ff */
[----:B------:R-:W-:-:S13]  /*24c00*/  IADD3 R2, P2, R14, R5, RZ ;  /* 0x000000050e027210 */ /* 0x000fda0007f5e0ff */
[----:B------:R-:W-:Y:S05]  /*24c10*/  WARPSYNC.COLLECTIVE R15, `(.L_x_913) ;  /* 0x000000000f087348 */ /* 0x000fea0003c00000 */
[----:B------:R0:W1:Y:S02]  /*24c20*/  SHFL.IDX P6, R14, R13, R12, R11 ;  /* 0x0000000c0d0e7389 */ /* 0x00006400000c000b */
[----:B01----:R-:W-:Y:S01]  /*24c30*/  ENDCOLLECTIVE ;  /* 0x000000000000791b */ /* 0x003fe20003800000 */
.L_x_913:
        /* <DEDUP_REMOVED lines=13> */
.L_x_914:
[----:B------:R-:W-:Y:S02]  /*24d10*/  IMAD.MOV.U32 R13, RZ, RZ, R24 ;  /* 0x000000ffff0d7224 */ /* 0x000fe400078e0018 */
[----:B------:R-:W-:Y:S01]  /*24d20*/  IMAD.MOV.U32 R12, RZ, RZ, 0x2 ;  /* 0x00000002ff0c7424 */ /* 0x000fe200078e00ff */
[----:B------:R-:W-:-:S13]  /*24d30*/  IADD3 R2, P2, R14, R5, RZ ;  /* 0x000000050e027210 */ /* 0x000fda0007f5e0ff */
[----:B------:R-:W-:Y:S05]  /*24d40*/  WARPSYNC.COLLECTIVE R15, `(.L_x_915) ;  /* 0x000000000f087348 */ /* 0x000fea0003c00000 */
[----:B------:R0:W1:Y:S02]  /*24d50*/  SHFL.IDX P6, R14, R13, R12, R11 ;  /* 0x0000000c0d0e7389 */ /* 0x00006400000c000b */
[----:B01----:R-:W-:Y:S01]  /*24d60*/  ENDCOLLECTIVE ;  /* 0x000000000000791b */ /* 0x003fe20003800000 */
.L_x_915:
        /* <DEDUP_REMOVED lines=13> */
.L_x_916:
[----:B------:R-:W-:Y:S02]  /*24e40*/  IMAD.MOV.U32 R13, RZ, RZ, R24 ;  /* 0x000000ffff0d7224 */ /* 0x000fe400078e0018 */
[----:B------:R-:W-:Y:S02]  /*24e50*/  IMAD.MOV.U32 R12, RZ, RZ, 0x3 ;  /* 0x00000003ff0c7424 */ /* 0x000fe400078e00ff */
[----:B------:R-:W-:-:S07]  /*24e60*/  IMAD.MOV.U32 R10, RZ, RZ, R14 ;  /* 0x000000ffff0a7224 */ /* 0x000fce00078e000e */
[----:B------:R-:W-:Y:S05]  /*24e70*/  WARPSYNC.COLLECTIVE R15, `(.L_x_917) ;  /* 0x000000000f087348 */ /* 0x000fea0003c00000 */
[----:B------:R0:W1:Y:S02]  /*24e80*/  SHFL.IDX P6, R14, R13, R12, R11 ;  /* 0x0000000c0d0e7389 */ /* 0x00006400000c000b */
[----:B01----:R-:W-:Y:S01]  /*24e90*/  ENDCOLLECTIVE ;  /* 0x000000000000791b */ /* 0x003fe20003800000 */
.L_x_917:
[----:B------:R-:W-:-:S05]  /*24ea0*/  IADD3 R2, P2, R10, R5, RZ ;  /* 0x000000050a027210 */ /* 0x000fca0007f5e0ff */
[----:B------:R-:W-:-:S05]  /*24eb0*/  IMAD.X R3, RZ, RZ, R7, P2 ;  /* 0x000000ffff037224 */ /* 0x000fca00010e0607 */
[----:B------:R-:W-:Y:S01]  /*24ec0*/  @!PT LDS RZ, [RZ] ;  /* 0x00000000fffff984 */ /* 0x000fe20000000800 */
[----:B------:R-:W-:Y:S01]  /*24ed0*/  @!PT LDS RZ, [RZ] ;  /* 0x00000000fffff984 */ /* 0x000fe20000000800 */
[----:B------:R-:W-:Y:S01]  /*24ee0*/  @!PT LDS RZ, [RZ] ;  /* 0x00000000fffff984 */ /* 0x000fe20000000800 */
[----:B------:R0:W-:Y:S01]  /*24ef0*/  LDGSTS.E.BYPASS.LTC128B.128 [R4+0x1400], desc[UR56][R2.64], !P3 ;  /* 0x0140000002047fae */ /* 0x0001e2000d901d78 */
[----:B------:R-:W-:Y:S02]  /*24f00*/  MOV R13, R23 ;  /* 0x00000017000d7202 */ /* 0x000fe40000000f00 */
[C---:B------:R-:W-:Y:S01]  /*24f10*/  ISETP.LT.OR P3, PT, R6.reuse, 0x31, P1 ;  /* 0x000000310600780c */ /* 0x040fe20000f61670 */
[----:B------:R0:W-:Y:S01]  /*24f20*/  LDGSTS.E.BYPASS.LTC128B.128 [R4+0x4400], desc[UR56][R2.64+0x80], !P4 ;  /* 0x0440008002047fae */ /* 0x0001e2000e101d78 */
[----:B------:R-:W-:Y:S01]  /*24f30*/  ISETP.LT.OR P4, PT, R6, 0x31, !P0 ;  /* 0x000000310600780c */ /* 0x000fe20004781670 */
[----:B------:R-:W-:-:S12]  /*24f40*/  IMAD.MOV.U32 R8, RZ, RZ, R14 ;  /* 0x000000ffff087224 */ /* 0x000fd800078e000e */
[----:B0-----:R-:W-:Y:S05]  /*24f50*/  WARPSYNC.COLLECTIVE R15, `(.L_x_918) ;  /* 0x000000000f087348 */ /* 0x001fea0003c00000 */
[----:B------:R1:W2:Y:S02]  /*24f60*/  SHFL.IDX P6, R14, R13, R12, R11 ;  /* 0x0000000c0d0e7389 */ /* 0x0002a400000c000b */
[----:B012---:R-:W-:Y:S01]  /*24f70*/  ENDCOLLECTIVE ;  /* 0x000000000000791b */ /* 0x007fe20003800000 */
.L_x_918:
[----:B------:R-:W-:Y:S02]  /*24f80*/  IMAD.MOV.U32 R13, RZ, RZ, R24 ;  /* 0x000000ffff0d7224 */ /* 0x000fe400078e0018 */
[----:B------:R-:W-:Y:S01]  /*24f90*/  IMAD.MOV.U32 R12, RZ, RZ, 0x4 ;  /* 0x00000004ff0c7424 */ /* 0x000fe200078e00ff */
[----:B------:R-:W-:-:S13]  /*24fa0*/  IADD3 R2, P2, R14, R5, RZ ;  /* 0x000000050e027210 */ /* 0x000fda0007f5e0ff */
[----:B------:R-:W-:Y:S05]  /*24fb0*/  WARPSYNC.COLLECTIVE R15, `(.L_x_919) ;  /* 0x000000000f087348 */ /* 0x000fea0003c00000 */
[----:B------:R0:W1:Y:S02]  /*24fc0*/  SHFL.IDX P6, R14, R13, R12, R11 ;  /* 0x0000000c0d0e7389 */ /* 0x00006400000c000b */
[----:B01----:R-:W-:Y:S01]  /*24fd0*/  ENDCOLLECTIVE ;  /* 0x000000000000791b */ /* 0x003fe20003800000 */
.L_x_919:
        /* <DEDUP_REMOVED lines=13> */
.L_x_920:
[----:B------:R-:W-:Y:S02]  /*250b0*/  IMAD.MOV.U32 R13, RZ, RZ, R24 ;  /* 0x000000ffff0d7224 */ /* 0x000fe400078e0018 */
[----:B------:R-:W-:Y:S02]  /*250c0*/  IMAD.MOV.U32 R12, RZ, RZ, 0x5 ;  /* 0x00000005ff0c7424 */ /* 0x000fe400078e00ff */
[----:B------:R-:W-:-:S07]  /*250d0*/  IMAD.MOV.U32 R10, RZ, RZ, R14 ;  /* 0x000000ffff0a7224 */ /* 0x000fce00078e000e */
[----:B------:R-:W-:Y:S05]  /*250e0*/  WARPSYNC.COLLECTIVE R15, `(.L_x_921) ;  /* 0x000000000f087348 */ /* 0x000fea0003c00000 */
[----:B------:R0:W1:Y:S02]  /*250f0*/  SHFL.IDX P6, R14, R13, R12, R11 ;  /* 0x0000000c0d0e7389 */ /* 0x00006400000c000b */
[----:B01----:R-:W-:Y:S01]  /*25100*/  ENDCOLLECTIVE ;  /* 0x000000000000791b */ /* 0x003fe20003800000 */
.L_x_921:
        /* <DEDUP_REMOVED lines=8> */
[----:B------:R-:W-:-:S07]  /*25190*/  IMAD.MOV.U32 R24, RZ, RZ, R14 ;  /* 0x000000ffff187224 */ /* 0x000fce00078e000e */
[----:B0-----:R-:W-:Y:S05]  /*251a0*/  WARPSYNC.COLLECTIVE R15, `(.L_x_922) ;  /* 0x000000000f087348 */ /* 0x001fea0003c00000 */
[----:B------:R1:W2:Y:S02]  /*251b0*/  SHFL.IDX P6, R14, R13, R12, R11 ;  /* 0x0000000c0d0e7389 */ /* 0x0002a400000c000b */
[----:B012---:R-:W-:Y:S01]  /*251c0*/  ENDCOLLECTIVE ;  /* 0x000000000000791b */ /* 0x007fe20003800000 */
.L_x_922:
[----:B------:R-:W-:Y:S05]  /*251d0*/  BRA `(.L_x_923) ;  /* 0xffffffb000387947 */ /* 0x000fea000383ffff */
.L_x_770:
[----:B------:R-:W-:Y:S01]  /*251e0*/  BSSY B0, `(.L_x_924) ;  /* 0x0000008000007945 */ /* 0x000fe20003800000 */
[----:B------:R-:W-:Y:S01]  /*251f0*/  MOV R13, R16 ;  /* 0x00000010000d7202 */ /* 0x000fe20000000f00 */
[----:B------:R-:W-:Y:S02]  /*25200*/  IMAD.MOV.U32 R12, RZ, RZ, RZ ;  /* 0x000000ffff0c7224 */ /* 0x000fe400078e00ff */
[----:B------:R-:W-:Y:S02]  /*25210*/  IMAD.MOV.U32 R11, RZ, RZ, 0x1f ;  /* 0x0000001fff0b7424 */ /* 0x000fe400078e00ff */
[----:B------:R-:W-:-:S07]  /*25220*/  IMAD.MOV.U32 R15, RZ, RZ, -0x1 ;  /* 0xffffffffff0f7424 */ /* 0x000fce00078e00ff */
[----:B0-----:R-:W-:Y:S05]  /*25230*/  WARPSYNC.COLLECTIVE R15, `(.L_x_925) ;  /* 0x000000000f087348 */ /* 0x001fea0003c00000 */
[----:B------:R1:W2:Y:S02]  /*25240*/  SHFL.IDX P6, R14, R13, R12, R11 ;  /* 0x0000000c0d0e7389 */ /* 0x0002a400000c000b */
[----:B012---:R-:W-:Y:S01]  /*25250*/  ENDCOLLECTIVE ;  /* 0x000000000000791b */ /* 0x007fe20003800000 */
.L_x_925:
[----:B------:R-:W-:Y:S05]  /*25260*/  BSYNC B0 ;  /* 0x0000000000007941 */ /* 0x000fea0003800000 */
.L_x_924:
[----:B------:R-:W-:Y:S02]  /*25270*/  IMAD.MOV.U32 R13, RZ, RZ, R16 ;  /* 0x000000ffff0d7224 */ /* 0x000fe400078e0010 */
[----:B------:R-:W-:Y:S02]  /*25280*/  IMAD.MOV.U32 R12, RZ, RZ, 0x1 ;  /* 0x00000001ff0c7424 */ /* 0x000fe400078e00ff */
[----:B------:R-:W-:Y:S02]  /*25290*/  IMAD.MOV.U32 R11, RZ, RZ, 0x1f ;  /* 0x0000001fff0b7424 */ /* 0x000fe400078e00ff */
[----:B------:R-:W-:Y:S02]  /*252a0*/  IMAD.MOV.U32 R15, RZ, RZ, -0x1 ;  /* 0xffffffffff0f7424 */ /* 0x000fe400078e00ff */
[----:B------:R-:W-:Y:S02]  /*252b0*/  IMAD.IADD R7, R19, 0x1, R9 ;  /* 0x0000000113077824 */ /* 0x000fe400078e0209 */
[----:B------:R-:W-:-:S07]  /*252c0*/  IMAD.MOV.U32 R0, RZ, RZ, R14 ;  /* 0x000000ffff007224 */ /* 0x000fce00078e000e */
[----:B------:R-:W-:Y:S05]  /*252d0*/  WARPSYNC.COLLECTIVE R15, `(.L_x_926) ;  /* 0x000000000f087348 */ /* 0x000fea0003c00000 */
[----:B------:R0:W1:Y:S02]  /*252e0*/  SHFL.IDX P6, R14, R13, R12, R11 ;  /* 0x0000000c0d0e7389 */ /* 0x00006400000c000b */
[----:B01----:R-:W-:Y:S01]  /*252f0*/  ENDCOLLECTIVE ;  /* 0x000000000000791b */ /* 0x003fe20003800000 */
.L_x_926:
[----:B------:R-:W-:Y:S02]  /*25300*/  ULDC UR4, c[0x0][0xc3c] ;  /* 0x00030f0000047ab9 */ /* 0x000fe40000000800 */
[----:B------:R-:W-:-:S13]  /*25310*/  ISETP.GE.OR P1, PT, R7, UR4, !P0 ;  /* 0x0000000407007c0c */ /* 0x000fda000c726670 */
[----:B------:R-:W0:Y:S08]  /*25320*/  @!P1 LDC.64 R2, c[0x0][0xc80] ;  /* 0x00032000ff029b82 */ /* 0x000e300000000a00 */
[----:B------:R-:W1:Y:S01]  /*25330*/  @!P1 LDC.64 R4, c[0x0][0xc78] ;  /* 0x00031e00ff049b82 */ /* 0x000e620000000a00 */
[----:B------:R-:W-:Y:S02]  /*25340*/  IMAD.MOV.U32 R11, RZ, RZ, RZ ;  /* 0x000000ffff0b7224 */ /* 0x000fe400078e00ff */
[----:B------:R-:W-:-:S02]  /*25350*/  IMAD.MOV.U32 R8, RZ, RZ, R14 ;  /* 0x000000ffff087224 */ /* 0x000fc400078e000e */
[----:B0-----:R-:W-:-:S05]  /*25360*/  @!P1 IMAD.WIDE R2, R7, 0x4, R2 ;  /* 0x0000000407029825 */ /* 0x001fca00078e0202 */
[----:B------:R1:W2:Y:S02]  /*25370*/  @!P1 LDG.E R6, desc[UR56][R2.64] ;  /* 0x0000003802069981 */ /* 0x0002a4000c1e1900 */
[----:B-1----:R-:W-:-:S05]  /*25380*/  @!P1 IMAD.WIDE R2, R7, 0x4, R4 ;  /* 0x0000000407029825 */ /* 0x002fca00078e0204 */
[----:B------:R-:W3:Y:S01]  /*25390*/  @!P1 LDG.E R5, desc[UR56][R2.64] ;  /* 0x0000003802059981 */ /* 0x000ee2000c1e1900 */
[----:B------:R-:W-:Y:S01]  /*253a0*/  IMAD.MOV.U32 R7, RZ, RZ, RZ ;  /* 0x000000ffff077224 */ /* 0x000fe200078e00ff */
[C---:B------:R-:W-:Y:S01]  /*253b0*/  ISETP.GE.U32.AND P2, PT, R9.reuse, 0x2, PT ;  /* 0x000000020900780c */ /* 0x040fe20003f46070 */
[----:B------:R-:W-:Y:S01]  /*253c0*/  IMAD.MOV.U32 R4, RZ, RZ, RZ ;  /* 0x000000ffff047224 */ /* 0x000fe200078e00ff */
[C---:B------:R-:W-:Y:S02]  /*253d0*/  ISETP.GE.U32.AND P3, PT, R9.reuse, 0x4, PT ;  /* 0x000000040900780c */ /* 0x040fe40003f66070 */
[C---:B------:R-:W-:Y:S02]  /*253e0*/  ISETP.GE.U32.AND P4, PT, R9.reuse, 0x8, PT ;  /* 0x000000080900780c */ /* 0x040fe40003f86070 */
[----:B------:R-:W-:Y:S02]  /*253f0*/  ISETP.GE.U32.AND P5, PT, R9, 0x10, PT ;  /* 0x000000100900780c */ /* 0x000fe40003fa6070 */
[----:B--2---:R-:W-:Y:S01]  /*25400*/  @!P1 MOV R7, R6 ;  /* 0x0000000600079202 */ /* 0x004fe20000000f00 */
[----:B------:R-:W-:-:S02]  /*25410*/  IMAD.MOV.U32 R6, RZ, RZ, RZ ;  /* 0x000000ffff067224 */ /* 0x000fc400078e00ff */
[----:B---3--:R-:W-:Y:S01]  /*25420*/  @!P1 IMAD.MOV.U32 R4, RZ, RZ, R5 ;  /* 0x000000ffff049224 */ /* 0x008fe200078e0005 */
[----:B------:R-:W-:-:S03]  /*25430*/  ISETP.NE.AND P1, PT, R9, RZ, PT ;  /* 0x000000ff0900720c */ /* 0x000fc60003f25270 */
[----:B------:R-:W-:-:S10]  /*25440*/  IMAD R13, R4, R7, RZ ;  /* 0x00000007040d7224 */ /* 0x000fd400078e02ff */
[----:B------:R-:W-:Y:S05]  /*25450*/  WARPSYNC.COLLECTIVE R15, `(.L_x_927) ;  /* 0x000000000f087348 */ /* 0x000fea0003c00000 */
[----:B------:R0:W1:Y:S02]  /*25460*/  SHFL.UP P6, R14, R13, R12, R11 ;  /* 0x0400000c0d0e7389 */ /* 0x00006400000c000b */
[----:B01----:R-:W-:Y:S01]  /*25470*/  ENDCOLLECTIVE ;  /* 0x000000000000791b */ /* 0x003fe20003800000 */
.L_x_927:
[----:B------:R-:W-:Y:S01]  /*25480*/  IMAD.MOV.U32 R12, RZ, RZ, 0x2 ;  /* 0x00000002ff0c7424 */ /* 0x000fe200078e00ff */
[----:B------:R-:W-:-:S05]  /*25490*/  SEL R14, R14, RZ, P1 ;  /* 0x000000ff0e0e7207 */ /* 0x000fca0000800000 */
[----:B------:R-:W-:-:S04]  /*254a0*/  IMAD.IADD R5, R13, 0x1, R14 ;  /* 0x000000010d057824 */ /* 0x000fc800078e020e */
[----:B------:R-:W-:-:S07]  /*254b0*/  IMAD.MOV.U32 R13, RZ, RZ, R5 ;  /* 0x000000ffff0d7224 */ /* 0x000fce00078e0005 */
[----:B------:R-:W-:Y:S05]  /*254c0*/  WARPSYNC.COLLECTIVE R15, `(.L_x_928) ;  /* 0x000000000f087348 */ /* 0x000fea0003c00000 */
[----:B------:R0:W1:Y:S02]  /*254d0*/  SHFL.UP P6, R14, R13, R12, R11 ;  /* 0x0400000c0d0e7389 */ /* 0x00006400000c000b */
[----:B01----:R-:W-:Y:S01]  /*254e0*/  ENDCOLLECTIVE ;  /* 0x000000000000791b */ /* 0x003fe20003800000 */
.L_x_928:
[----:B------:R-:W-:Y:S01]  /*254f0*/  IMAD.MOV.U32 R12, RZ, RZ, 0x4 ;  /* 0x00000004ff0c7424 */ /* 0x000fe200078e00ff */
[----:B------:R-:W-:-:S05]  /*25500*/  SEL R2, R14, RZ, P2 ;  /* 0x000000ff0e027207 */ /* 0x000fca0001000000 */
[----:B------:R-:W-:-:S04]  /*25510*/  IMAD.IADD R2, R5, 0x1, R2 ;  /* 0x0000000105027824 */ /* 0x000fc800078e0202 */
[----:B------:R-:W-:-:S07]  /*25520*/  IMAD.MOV.U32 R13, RZ, RZ, R2 ;  /* 0x000000ffff0d7224 */ /* 0x000fce00078e0002 */
[----:B------:R-:W-:Y:S05]  /*25530*/  WARPSYNC.COLLECTIVE R15, `(.L_x_929) ;  /* 0x000000000f087348 */ /* 0x000fea0003c00000 */
[----:B------:R0:W1:Y:S02]  /*25540*/  SHFL.UP P6, R14, R13, R12, R11 ;  /* 0x0400000c0d0e7389 */ /* 0x00006400000c000b */
[----:B01----:R-:W-:Y:S01]  /*25550*/  ENDCOLLECTIVE ;  /* 0x000000000000791b */ /* 0x003fe20003800000 */
.L_x_929:
[----:B------:R-:W-:Y:S02]  /*25560*/  MOV R12, 0x8 ;  /* 0x00000008000c7802 */ /* 0x000fe40000000f00 */
[----:B------:R-:W-:-:S05]  /*25570*/  SEL R3, R14, RZ, P3 ;  /* 0x000000ff0e037207 */ /* 0x000fca0001800000 */
[----:B------:R-:W-:-:S04]  /*25580*/  IMAD.IADD R3, R2, 0x1, R3 ;  /* 0x0000000102037824 */ /* 0x000fc800078e0203 */
[----:B------:R-:W-:-:S07]  /*25590*/  IMAD.MOV.U32 R13, RZ, RZ, R3 ;  /* 0x000000ffff0d7224 */ /* 0x000fce00078e0003 */
[----:B------:R-:W-:Y:S05]  /*255a0*/  WARPSYNC.COLLECTIVE R15, `(.L_x_930) ;  /* 0x000000000f087348 */ /* 0x000fea0003c00000 */
[----:B------:R0:W1:Y:S02]  /*255b0*/  SHFL.UP P6, R14, R13, R12, R11 ;  /* 0x0400000c0d0e7389 */ /* 0x00006400000c000b */
[----:B01----:R-:W-:Y:S01]  /*255c0*/  ENDCOLLECTIVE ;  /* 0x000000000000791b */ /* 0x003fe20003800000 */
.L_x_930:
[----:B------:R-:W-:Y:S01]  /*255d0*/  IMAD.MOV.U32 R12, RZ, RZ, 0x10 ;  /* 0x00000010ff0c7424 */ /* 0x000fe200078e00ff */
[----:B------:R-:W-:-:S05]  /*255e0*/  SEL R14, R14, RZ, P4 ;  /* 0x000000ff0e0e7207 */ /* 0x000fca0002000000 */
[----:B------:R-:W-:-:S04]  /*255f0*/  IMAD.IADD R5, R3, 0x1, R14 ;  /* 0x0000000103057824 */ /* 0x000fc800078e020e */
[----:B------:R-:W-:-:S07]  /*25600*/  IMAD.MOV.U32 R13, RZ, RZ, R5 ;  /* 0x000000ffff0d7224 */ /* 0x000fce00078e0005 */
[----:B------:R-:W-:Y:S05]  /*25610*/  WARPSYNC.COLLECTIVE R15, `(.L_x_931) ;  /* 0x000000000f087348 */ /* 0x000fea0003c00000 */
[----:B------:R0:W1:Y:S02]  /*25620*/  SHFL.UP P6, R14, R13, R12, R11 ;  /* 0x0400000c0d0e7389 */ /* 0x00006400000c000b */
[----:B01----:R-:W-:Y:S01]  /*25630*/  ENDCOLLECTIVE ;  /* 0x000000000000791b */ /* 0x003fe20003800000 */
.L_x_931:
        /* <DEDUP_REMOVED lines=8> */
.L_x_932:
[----:B------:R-:W-:Y:S05]  /*256c0*/  BRA `(.L_x_933) ;  /* 0xffffffb0004c7947 */ /* 0x000fea000383ffff */
.L_x_773:
[----:B------:R-:W-:Y:S01]  /*256d0*/  BSSY B0, `(.L_x_934) ;  /* 0x0000007000007945 */ /* 0x000fe20003800000 */
[----:B------:R-:W-:Y:S02]  /*256e0*/  IMAD.MOV.U32 R12, RZ, RZ, 0x1 ;  /* 0x00000001ff0c7424 */ /* 0x000fe400078e00ff */
[----:B------:R-:W-:Y:S02]  /*256f0*/  IMAD.MOV.U32 R11, RZ, RZ, RZ ;  /* 0x000000ffff0b7224 */ /* 0x000fe400078e00ff */
[----:B------:R-:W-:-:S07]  /*25700*/  IMAD.MOV.U32 R15, RZ, RZ, -0x1 ;  /* 0xffffffffff0f7424 */ /* 0x000fce00078e00ff */
[----:B------:R-:W-:Y:S05]  /*25710*/  WARPSYNC.COLLECTIVE R15, `(.L_x_935) ;  /* 0x000000000f087348 */ /* 0x000fea0003c00000 */
[----:B------:R0:W1:Y:S02]  /*25720*/  SHFL.UP P6, R14, R13, R12, R11 ;  /* 0x0400000c0d0e7389 */ /* 0x00006400000c000b */
[----:B01----:R-:W-:Y:S01]  /*25730*/  ENDCOLLECTIVE ;  /* 0x000000000000791b */ /* 0x003fe20003800000 */
.L_x_935:
[----:B------:R-:W-:Y:S05]  /*25740*/  BSYNC B0 ;  /* 0x0000000000007941 */ /* 0x000fea0003800000 */
.L_x_934:
        /* <DEDUP_REMOVED lines=8> */
.L_x_936:
[----:B------:R-:W-:Y:S01]  /*257d0*/  IMAD.MOV.U32 R12, RZ, RZ, 0x4 ;  /* 0x00000004ff0c7424 */ /* 0x000fe200078e00ff */
[----:B------:R-:W-:-:S05]  /*257e0*/  SEL R2, R14, RZ, P2 ;  /* 0x000000ff0e027207 */ /* 0x000fca0001000000 */
[----:B------:R-:W-:-:S04]  /*257f0*/  IMAD.IADD R2, R13, 0x1, R2 ;  /* 0x000000010d027824 */ /* 0x000fc800078e0202 */
[----:B------:R-:W-:-:S07]  /*25800*/  IMAD.MOV.U32 R13, RZ, RZ, R2 ;  /* 0x000000ffff0d7224 */ /* 0x000fce00078e0002 */
[----:B------:R-:W-:Y:S05]  /*25810*/  WARPSYNC.COLLECTIVE R15, `(.L_x_937) ;  /* 0x000000000f087348 */ /* 0x000fea0003c00000 */
[----:B------:R0:W1:Y:S02]  /*25820*/  SHFL.UP P6, R14, R13, R12, R11 ;  /* 0x0400000c0d0e7389 */ /* 0x00006400000c000b */
[----:B01----:R-:W-:Y:S01]  /*25830*/  ENDCOLLECTIVE ;  /* 0x000000000000791b */ /* 0x003fe20003800000 */
.L_x_937:
[----:B------:R-:W-:Y:S01]  /*25840*/  IMAD.MOV.U32 R12, RZ, RZ, 0x8 ;  /* 0x00000008ff0c7424 */ /* 0x000fe200078e00ff */
[----:B------:R-:W-:-:S05]  /*25850*/  SEL R3, R14, RZ, P3 ;  /* 0x000000ff0e037207 */ /* 0x000fca0001800000 */
[----:B------:R-:W-:-:S04]  /*25860*/  IMAD.IADD R3, R2, 0x1, R3 ;  /* 0x0000000102037824 */ /* 0x000fc800078e0203 */
[----:B------:R-:W-:-:S07]  /*25870*/  IMAD.MOV.U32 R13, RZ, RZ, R3 ;  /* 0x000000ffff0d7224 */ /* 0x000fce00078e0003 */
[----:B------:R-:W-:Y:S05]  /*25880*/  WARPSYNC.COLLECTIVE R15, `(.L_x_938) ;  /* 0x000000000f087348 */ /* 0x000fea0003c00000 */
[----:B------:R0:W1:Y:S02]  /*25890*/  SHFL.UP P6, R14, R13, R12, R11 ;  /* 0x0400000c0d0e7389 */ /* 0x00006400000c000b */
[----:B01----:R-:W-:Y:S01]  /*258a0*/  ENDCOLLECTIVE ;  /* 0x000000000000791b */ /* 0x003fe20003800000 */
.L_x_938:
[----:B------:R-:W-:Y:S02]  /*258b0*/  MOV R12, 0x10 ;  /* 0x00000010000c7802 */ /* 0x000fe40000000f00 */
[----:B------:R-:W-:-:S05]  /*258c0*/  SEL R14, R14, RZ, P4 ;  /* 0x000000ff0e0e7207 */ /* 0x000fca0002000000 */
[----:B------:R-:W-:-:S04]  /*258d0*/  IMAD.IADD R5, R3, 0x1, R14 ;  /* 0x0000000103057824 */ /* 0x000fc800078e020e */
[----:B------:R-:W-:-:S07]  /*258e0*/  IMAD.MOV.U32 R13, RZ, RZ, R5 ;  /* 0x000000ffff0d7224 */ /* 0x000fce00078e0005 */
[----:B------:R-:W-:Y:S05]  /*258f0*/  WARPSYNC.COLLECTIVE R15, `(.L_x_939) ;  /* 0x000000000f087348 */ /* 0x000fea0003c00000 */
[----:B------:R0:W1:Y:S02]  /*25900*/  SHFL.UP P6, R14, R13, R12, R11 ;  /* 0x0400000c0d0e7389 */ /* 0x00006400000c000b */
[----:B01----:R-:W-:Y:S01]  /*25910*/  ENDCOLLECTIVE ;  /* 0x000000000000791b */ /* 0x003fe20003800000 */
.L_x_939:
        /* <DEDUP_REMOVED lines=8> */
.L_x_940:
[----:B------:R-:W-:Y:S05]  /*259a0*/  BRA `(.L_x_941) ;  /* 0xffffffb000387947 */ /* 0x000fea000383ffff */
.L_x_775:
[----:B------:R-:W-:Y:S01]  /*259b0*/  BSSY B0, `(.L_x_942) ;  /* 0x0000006000007945 */ /* 0x000fe20003800000 */
[----:B------:R-:W-:Y:S01]  /*259c0*/  PLOP3.LUT P6, PT, P6, PT, PT, 0x8, 0x0 ;  /* 0x000000000000781c */ /* 0x000fe200037ce170 */
[----:B------:R-:W-:-:S12]  /*259d0*/  IMAD.MOV.U32 R15, RZ, RZ, -0x1 ;  /* 0xffffffffff0f7424 */ /* 0x000fd800078e00ff */
[----:B0-----:R-:W-:Y:S05]  /*259e0*/  WARPSYNC.COLLECTIVE R15, `(.L_x_943) ;  /* 0x000000000f087348 */ /* 0x001fea0003c00000 */
[----:B------:R-:W-:Y:S01]  /*259f0*/  VOTE.ANY R14, PT, P6 ;  /* 0x00000000000e7806 */ /* 0x000fe200030e0100 */
[----:B0-----:R-:W-:Y:S06]  /*25a00*/  ENDCOLLECTIVE ;  /* 0x000000000000791b */ /* 0x001fec0003800000 */
.L_x_943:
[----:B------:R-:W-:Y:S05]  /*25a10*/  BSYNC B0 ;  /* 0x0000000000007941 */ /* 0x000fea0003800000 */
.L_x_942:
[----:B------:R-:W-:Y:S02]  /*25a20*/  IMAD.MOV.U32 R3, RZ, RZ, R14 ;  /* 0x000000ffff037224 */ /* 0x000fe400078e000e */
[----:B------:R-:W-:Y:S02]  /*25a30*/  IMAD.MOV.U32 R13, RZ, RZ, R7 ;  /* 0x000000ffff0d7224 */ /* 0x000fe400078e0007 */
[----:B------:R-:W0:Y:S01]  /*25a40*/  POPC R8, R3 ;  /* 0x0000000300087309 */ /* 0x000e220000000000 */
[----:B------:R-:W-:Y:S02]  /*25a50*/  IMAD.MOV.U32 R11, RZ, RZ, 0x1f ;  /* 0x0000001fff0b7424 */ /* 0x000fe400078e00ff */
[----:B------:R-:W-:Y:S02]  /*25a60*/  IMAD.MOV.U32 R15, RZ, RZ, -0x1 ;  /* 0xffffffffff0f7424 */ /* 0x000fe400078e00ff */
[----:B0-----:R-:W-:-:S07]  /*25a70*/  IMAD.MOV.U32 R12, RZ, RZ, R8 ;  /* 0x000000ffff0c7224 */ /* 0x001fce00078e0008 */
[----:B------:R-:W-:Y:S05]  /*25a80*/  WARPSYNC.COLLECTIVE R15, `(.L_x_944) ;  /* 0x000000000f087348 */ /* 0x000fea0003c00000 */
[----:B------:R0:W1:Y:S02]  /*25a90*/  SHFL.IDX P6, R14, R13, R12, R11 ;  /* 0x0000000c0d0e7389 */ /* 0x00006400000c000b */
[----:B01----:R-:W-:Y:S01]  /*25aa0*/  ENDCOLLECTIVE ;  /* 0x000000000000791b */ /* 0x003fe20003800000 */
.L_x_944:
[----:B------:R-:W-:Y:S01]  /*25ab0*/  MOV R13, R4 ;  /* 0x00000004000d7202 */ /* 0x000fe20000000f00 */
[----:B------:R-:W-:-:S07]  /*25ac0*/  IMAD.MOV.U32 R7, RZ, RZ, R14 ;  /* 0x000000ffff077224 */ /* 0x000fce00078e000e */
[----:B------:R-:W-:Y:S05]  /*25ad0*/  WARPSYNC.COLLECTIVE R15, `(.L_x_945) ;  /* 0x000000000f087348 */ /* 0x000fea0003c00000 */
[----:B------:R0:W1:Y:S02]  /*25ae0*/  SHFL.IDX P6, R14, R13, R12, R11 ;  /* 0x0000000c0d0e7389 */ /* 0x00006400000c000b */
[----:B01----:R-:W-:Y:S01]  /*25af0*/  ENDCOLLECTIVE ;  /* 0x000000000000791b */ /* 0x003fe20003800000 */
.L_x_945:
[----:B------:R-:W-:Y:S01]  /*25b00*/  IMAD.MOV.U32 R4, RZ, RZ, R14 ;  /* 0x000000ffff047224 */ /* 0x000fe200078e000e */
[----:B------:R-:W-:Y:S06]  /*25b10*/  BRA `(.L_x_946) ;  /* 0xffffffb000187947 */ /* 0x000fec000383ffff */
.L_x_777:
[----:B------:R-:W-:Y:S01]  /*25b20*/  BSSY B0, `(.L_x_947) ;  /* 0x0000007000007945 */ /* 0x000fe20003800000 */
[----:B------:R-:W-:Y:S02]  /*25b30*/  IMAD.MOV.U32 R13, RZ, RZ, R2 ;  /* 0x000000ffff0d7224 */ /* 0x000fe400078e0002 */
[----:B------:R-:W-:Y:S02]  /*25b40*/  IMAD.MOV.U32 R11, RZ, RZ, 0x1f ;  /* 0x0000001fff0b7424 */ /* 0x000fe400078e00ff */
[----:B------:R-:W-:-:S07]  /*25b50*/  IMAD.MOV.U32 R15, RZ, RZ, -0x1 ;  /* 0xffffffffff0f7424 */ /* 0x000fce00078e00ff */
[----:B0123--:R-:W-:Y:S05]  /*25b60*/  WARPSYNC.COLLECTIVE R15, `(.L_x_948) ;  /* 0x000000000f087348 */ /* 0x00ffea0003c00000 */
[----:B------:R4:W0:Y:S02]  /*25b70*/  SHFL.IDX P6, R14, R13, R12, R11 ;  /* 0x0000000c0d0e7389 */ /* 0x00082400000c000b */
[----:B01234-:R-:W-:Y:S01]  /*25b80*/  ENDCOLLECTIVE ;  /* 0x000000000000791b */ /* 0x01ffe20003800000 */
.L_x_948:
[----:B------:R-:W-:Y:S05]  /*25b90*/  BSYNC B0 ;  /* 0x0000000000007941 */ /* 0x000fea0003800000 */
.L_x_947:
[----:B------:R-:W-:Y:S01]  /*25ba0*/  IMAD.MOV.U32 R6, RZ, RZ, R14 ;  /* 0x000000ffff067224 */ /* 0x000fe200078e000e */
[----:B------:R-:W-:Y:S06]  /*25bb0*/  BRA `(.L_x_776) ;  /* 0xffffffb000087947 */ /* 0x000fec000383ffff */
.L_x_781:
[----:B0-----:R0:W3:Y:S02]  /*25bc0*/  SYNCS.PHASECHK.TRANS64.TRYWAIT P0, [R4+URZ+0x2a820], R0 ;  /* 0x02a82000040075a7 */ /* 0x0010e4000800017f */
[----:B---3--:R-:W-:Y:S05]  /*25bd0*/  @!P0 NANOSLEEP.SYNCS 0x989680 ;  /* 0x009896800000895d */ /* 0x008fea0003900000 */
[----:B------:R-:W3:Y:S02]  /*25be0*/  @!P0 SYNCS.PHASECHK.TRANS64 P0, [R4+URZ+0x2a820], R0 ;  /* 0x02a82000040085a7 */ /* 0x000ee4000800007f */
[----:B---3--:R-:W-:Y:S05]  /*25bf0*/  @!P0 BRA `(.L_x_781) ;  /* 0xfffffffc00f08947 */ /* 0x008fea000383ffff */
[----:B------:R-:W-:Y:S05]  /*25c00*/  BRA `(.L_x_949) ;  /* 0xffffffb400607947 */ /* 0x000fea000383ffff */
.L_x_782:
[----:B------:R-:W3:Y:S01]  /*25c10*/  S2R R2, SR_TID.X ;  /* 0x0000000000027919 */ /* 0x000ee20000002100 */
[----:B------:R-:W-:Y:S01]  /*25c20*/  BSSY B0, `(.L_x_950) ;  /* 0x000000a000007945 */ /* 0x000fe20003800000 */
[----:B------:R-:W-:Y:S02]  /*25c30*/  IMAD.MOV.U32 R12, RZ, RZ, RZ ;  /* 0x000000ffff0c7224 */ /* 0x000fe400078e00ff */
[----:B------:R-:W-:Y:S02]  /*25c40*/  IMAD.MOV.U32 R11, RZ, RZ, 0x1f ;  /* 0x0000001fff0b7424 */ /* 0x000fe400078e00ff */
[----:B------:R-:W-:Y:S01]  /*25c50*/  IMAD.MOV.U32 R15, RZ, RZ, -0x1 ;  /* 0xffffffffff0f7424 */ /* 0x000fe200078e00ff */
[----:B---3--:R-:W-:-:S04]  /*25c60*/  SHF.R.U32.HI R2, RZ, 0x5, R2 ;  /* 0x00000005ff027819 */ /* 0x008fc80000011602 */
[----:B------:R-:W-:-:S05]  /*25c70*/  LOP3.LUT R2, R2, 0x3, RZ, 0xc0, !PT ;  /* 0x0000000302027812 */ /* 0x000fca00078ec0ff */
[----:B------:R-:W-:-:S07]  /*25c80*/  IMAD.MOV.U32 R13, RZ, RZ, R2 ;  /* 0x000000ffff0d7224 */ /* 0x000fce00078e0002 */
[----:B012---:R-:W-:Y:S05]  /*25c90*/  WARPSYNC.COLLECTIVE R15, `(.L_x_951) ;  /* 0x000000000f087348 */ /* 0x007fea0003c00000 */
[----:B------:R3:W4:Y:S02]  /*25ca0*/  SHFL.IDX P6, R14, R13, R12, R11 ;  /* 0x0000000c0d0e7389 */ /* 0x00072400000c000b */
[----:B01234-:R-:W-:Y:S01]  /*25cb0*/  ENDCOLLECTIVE ;  /* 0x000000000000791b */ /* 0x01ffe20003800000 */
.L_x_951:
[----:B------:R-:W-:Y:S05]  /*25cc0*/  BSYNC B0 ;  /* 0x0000000000007941 */ /* 0x000fea0003800000 */
.L_x_950:
[----:B------:R-:W-:Y:S05]  /*25cd0*/  BRA `(.L_x_952) ;  /* 0xffffffb400487947 */ /* 0x000fea000383ffff */
.L_x_783:
[----:B------:R-:W-:Y:S01]  /*25ce0*/  BSSY B0, `(.L_x_953) ;  /* 0x0000006000007945 */ /* 0x000fe20003800000 */
[----:B------:R-:W-:-:S07]  /*25cf0*/  IMAD.MOV.U32 R15, RZ, RZ, -0x1 ;  /* 0xffffffffff0f7424 */ /* 0x000fce00078e00ff */
[----:B012---:R-:W-:Y:S05]  /*25d00*/  WARPSYNC.COLLECTIVE R15, `(.L_x_954) ;  /* 0x000000000f0c7348 */ /* 0x007fea0003c00000 */
[----:B------:R-:W-:Y:S02]  /*25d10*/  ELECT P6, UR62, PT ;  /* 0x00000000003e782f */ /* 0x000fe400038c0000 */
[----:B------:R-:W-:Y:S01]  /*25d20*/  MOV R14, UR62 ;  /* 0x0000003e000e7c02 */ /* 0x000fe20008000f00 */
[----:B012---:R-:W-:Y:S10]  /*25d30*/  ENDCOLLECTIVE ;  /* 0x000000000000791b */ /* 0x007ff40003800000 */
.L_x_954:
[----:B------:R-:W-:Y:S05]  /*25d40*/  BSYNC B0 ;  /* 0x0000000000007941 */ /* 0x000fea0003800000 */
.L_x_953:
[----:B------:R-:W-:Y:S05]  /*25d50*/  BRA `(.L_x_955) ;  /* 0xffffffb4003c7947 */ /* 0x000fea000383ffff */
.L_x_785:
[----:B0-----:R0:W3:Y:S02]  /*25d60*/  SYNCS.PHASECHK.TRANS64.TRYWAIT P1, [R5+URZ+0x2a840], R0 ;  /* 0x02a84000050075a7 */ /* 0x0010e4000802017f */
[----:B---3--:R-:W-:Y:S05]  /*25d70*/  @!P1 NANOSLEEP.SYNCS 0x989680 ;  /* 0x009896800000995d */ /* 0x008fea0003900000 */
[----:B------:R-:W3:Y:S02]  /*25d80*/  @!P1 SYNCS.PHASECHK.TRANS64 P1, [R5+URZ+0x2a840], R0 ;  /* 0x02a84000050095a7 */ /* 0x000ee4000802007f */
[----:B---3--:R-:W-:Y:S05]  /*25d90*/  @!P1 BRA `(.L_x_785) ;  /* 0xfffffffc00f09947 */ /* 0x008fea000383ffff */
[----:B------:R-:W-:Y:S05]  /*25da0*/  BRA `(.L_x_956) ;  /* 0xffffffb4005c7947 */ /* 0x000fea000383ffff */
.L_x_787:
[----:B---3--:R3:W4:Y:S02]  /*25db0*/  SYNCS.PHASECHK.TRANS64.TRYWAIT P1, [R27+URZ+0x2a840], R2 ;  /* 0x02a840021b0075a7 */ /* 0x008724000802017f */
[----:B----4-:R-:W-:Y:S05]  /*25dc0*/  @!P1 NANOSLEEP.SYNCS 0x989680 ;  /* 0x009896800000995d */ /* 0x010fea0003900000 */
[----:B------:R-:W4:Y:S02]  /*25dd0*/  @!P1 SYNCS.PHASECHK.TRANS64 P1, [R27+URZ+0x2a840], R2 ;  /* 0x02a840021b0095a7 */ /* 0x000f24000802007f */
[----:B----4-:R-:W-:Y:S05]  /*25de0*/  @!P1 BRA `(.L_x_787) ;  /* 0xfffffffc00f09947 */ /* 0x010fea000383ffff */
[----:B------:R-:W-:Y:S05]  /*25df0*/  BRA `(.L_x_957) ;  /* 0xffffffb400687947 */ /* 0x000fea000383ffff */
.L_x_789:
[----:B----4-:R4:W0:Y:S02]  /*25e00*/  SYNCS.PHASECHK.TRANS64.TRYWAIT P1, [R5+URZ+0x2a860], R0 ;  /* 0x02a86000050075a7 */ /* 0x010824000802017f */
[----:B0-----:R-:W-:Y:S05]  /*25e10*/  @!P1 NANOSLEEP.SYNCS 0x989680 ;  /* 0x009896800000995d */ /* 0x001fea0003900000 */
[----:B------:R-:W0:Y:S02]  /*25e20*/  @!P1 SYNCS.PHASECHK.TRANS64 P1, [R5+URZ+0x2a860], R0 ;  /* 0x02a86000050095a7 */ /* 0x000e24000802007f */
[----:B0-----:R-:W-:Y:S05]  /*25e30*/  @!P1 BRA `(.L_x_789) ;  /* 0xfffffffc00f09947 */ /* 0x001fea000383ffff */
[----:B------:R-:W-:Y:S05]  /*25e40*/  BRA `(.L_x_958) ;  /* 0xffffffb400647947 */ /* 0x000fea000383ffff */
.L_x_959:
        /* <DEDUP_REMOVED lines=11> */
.L_x_15735:


//--------------------- .text._ZN7cutlass13device_kernelIN5flash11enable_sm90INS1_16FlashAttnFwdSm90INS1_25CollectiveMainloopFwdSm90ILi2EN4cute5tupleIJNS5_1CILi1EEES8_S8_EEENS6_IJNS7_ILi128EEENS7_ILi96EEENS7_ILi192EEEEEELi128ENS_10bfloat16_tEfNS_4arch4Sm90ELb0ELb1ELb1ELb0ELb1ELb0ELb0ELb1ELb1ELb1ELb1ELb0EEENS1_21CollectiveEpilogueFwdINS6_IJSA_SA_SB_EEES9_SE_SG_Li256ELb0ELb1ELb1ELb0EEENS1_19SingleTileSchedulerILb0ELb1ELb1ELi128EEEEEEEEEvNT_6ParamsE --------------------------
	.section	.text._ZN7cutlass13device_kernelIN5flash11enable_sm90INS1_16FlashAttnFwdSm90INS1_25CollectiveMainloopFwdSm90ILi2EN4cute5tupleIJNS5_1CILi1EEES8_S8_EEENS6_IJNS7_ILi128EEENS7_ILi96EEENS7_ILi192EEEEEELi128ENS_10bfloat16_tEfNS_4arch4Sm90ELb0ELb1ELb1ELb0ELb1ELb0ELb0ELb1ELb1ELb1ELb1ELb0EEENS1_21CollectiveEpilogueFwdINS6_IJSA_SA_SB_EEES9_SE_SG_Li256ELb0ELb1ELb1ELb0EEENS1_19SingleTileSchedulerILb0ELb1ELb1ELi128EEEEEEEEEvNT_6ParamsE,"ax",@progbits
	.align	128
.text._ZN7cutlass13device_kernelIN5flash11enable_sm90INS1_16FlashAttnFwdSm90INS1_25CollectiveMainloopFwdSm90ILi2EN4cute5tupleIJNS5_1CILi1EEES8_S8_EEENS6_IJNS7_ILi128EEENS7_ILi96EEENS7_ILi192EEEEEELi128ENS_10bfloat16_tEfNS_4arch4Sm90ELb0ELb1ELb1ELb0ELb1ELb0ELb0ELb1ELb1ELb1ELb1ELb0EEENS1_21CollectiveEpilogueFwdINS6_IJSA_SA_SB_EEES9_SE_SG_Li256ELb0ELb1ELb1ELb0EEENS1_19SingleTileSchedulerILb0ELb1ELb1ELi128EEEEEEEEEvNT_6ParamsE:
        .type           _ZN7cutlass13device_kernelIN5flash11enable_sm90INS1_16FlashAttnFwdSm90INS1_25CollectiveMainloopFwdSm90ILi2EN4cute5tupleIJNS5_1CILi1EEES8_S8_EEENS6_IJNS7_ILi128EEENS7_ILi96EEENS7_ILi192EEEEEELi128ENS_10bfloat16_tEfNS_4arch4Sm90ELb0ELb1ELb1ELb0ELb1ELb0ELb0ELb1ELb1ELb1ELb1ELb0EEENS1_21CollectiveEpilogueFwdINS6_IJSA_SA_SB_EEES9_SE_SG_Li256ELb0ELb1ELb1ELb0EEENS1_19SingleTileSchedulerILb0ELb1ELb1ELi128EEEEEEEEEvNT_6ParamsE,@function
        .size           _ZN7cutlass13device_kernelIN5flash11enable_sm90INS1_16FlashAttnFwdSm90INS1_25CollectiveMainloopFwdSm90ILi2EN4cute5tupleIJNS5_1CILi1EEES8_S8_EEENS6_IJNS7_ILi128EEENS7_ILi96EEENS7_ILi192EEEEEELi128ENS_10bfloat16_tEfNS_4arch4Sm90ELb0ELb1ELb1ELb0ELb1ELb0ELb0ELb1ELb1ELb1ELb1ELb0EEENS1_21CollectiveEpilogueFwdINS6_IJSA_SA_SB_EEES9_SE_SG_Li256ELb0ELb1ELb1ELb0EEENS1_19SingleTileSchedulerILb0ELb1ELb1ELi128EEEEEEEEEvNT_6ParamsE,(.L_x_15736 - _ZN7cutlass13device_kernelIN5flash11enable_sm90INS1_16FlashAttnFwdSm90INS1_25CollectiveMainloopFwdSm90ILi2EN4cute5tupleIJNS5_1CILi1EEES8_S8_EEENS6_IJNS7_ILi128EEENS7_ILi96EEENS7_ILi192EEEEEELi128ENS_10bfloat16_tEfNS_4arch4Sm90ELb0ELb1ELb1ELb0ELb1ELb0ELb0ELb1ELb1ELb1ELb1ELb0EEENS1_21CollectiveEpilogueFwdINS6_IJSA_SA_SB_EEES9_SE_SG_Li256ELb0ELb1ELb1ELb0EEENS1_19SingleTileSchedulerILb0ELb1ELb1ELi128EEEEEEEEEvNT_6ParamsE)
        .other          _ZN7cutlass13device_kernelIN5flash11enable_sm90INS1_16FlashAttnFwdSm90INS1_25CollectiveMainloopFwdSm90ILi2EN4cute5tupleIJNS5_1CILi1EEES8_S8_EEENS6_IJNS7_ILi128EEENS7_ILi96EEENS7_ILi192EEEEEELi128ENS_10bfloat16_tEfNS_4arch4Sm90ELb0ELb1ELb1ELb0ELb1ELb0ELb0ELb1ELb1ELb1ELb1ELb0EEENS1_21CollectiveEpilogueFwdINS6_IJSA_SA_SB_EEES9_SE_SG_Li256ELb0ELb1ELb1ELb0EEENS1_19SingleTileSchedulerILb0ELb1ELb1ELi128EEEEEEEEEvNT_6ParamsE,@"STO_CUDA_ENTRY STV_DEFAULT"
_ZN7cutlass13device_kernelIN5flash11enable_sm90INS1_16FlashAttnFwdSm90INS1_25CollectiveMainloopFwdSm90ILi2EN4cute5tupleIJNS5_1CILi1EEES8_S8_EEENS6_IJNS7_ILi128EEENS7_ILi96EEENS7_ILi192EEEEEELi128ENS_10bfloat16_tEfNS_4arch4Sm90ELb0ELb1ELb1ELb0ELb1ELb0ELb0ELb1ELb1ELb1ELb1ELb0EEENS1_21CollectiveEpilogueFwdINS6_IJSA_SA_SB_EEES9_SE_SG_Li256ELb0ELb1ELb1ELb0EEENS1_19SingleTileSchedulerILb0ELb1ELb1ELi128EEEEEEEEEvNT_6ParamsE:
        /* <DEDUP_REMOVED lines=45> */
.L_x_960:
        /* <DEDUP_REMOVED lines=22> */
.L_x_961:
        /* <DEDUP_REMOVED lines=18> */
.L_x_962:
        /* <DEDUP_REMOVED lines=22> */
.L_x_963:
        /* <DEDUP_REMOVED lines=23> */
.L_x_964:
[----:B------:R-:W-:Y:S01]  /*0820*/  UISETP.NE.AND UP0, UPT, UR9, URZ, UPT ;  /* 0x0000003f0900728c */ /* 0x000fe2000bf05270 */
[----:B------:R-:W-:Y:S01]  /*0830*/  NOP ;  /* 0x0000000000007918 */ /* 0x000fe20000000000 */
[----:B0-----:R-:W-:Y:S01]  /*0840*/  UMOV UR4, 0x1 ;  /* 0x0000000100047882 */ /* 0x001fe20000000000 */
[----:B------:R-:W-:Y:S01]  /*0850*/  ULDC.64 UR56, c[0x0][0x208] ;  /* 0x0000820000387ab9 */ /* 0x000fe20000000a00 */
[----:B------:R-:W-:Y:S01]  /*0860*/  USEL UR4, UR4, 0x2, !UP0 ;  /* 0x0000000204047887 */ /* 0x000fe2000c000000 */
[----:B------:R-:W-:Y:S01]  /*0870*/  BSSY B6, `(.L_x_965) ;  /* 0x00012fc000067945 */ /* 0x000fe20003800000 */
[----:B-1234-:R-:W-:Y:S01]  /*0880*/  BAR.SYNC.DEFER_BLOCKING 0x0 ;  /* 0x0000000000007b1d */ /* 0x01efe20000010000 */
[----:B------:R-:W-:-:S03]  /*0890*/  PLOP3.LUT P0, PT, PT, PT, UP0, 0x80, 0x0 ;  /* 0x000000000000781c */ /* 0x000fc60003f0f008 */
[----:B------:R-:W-:-:S05]  /*08a0*/  IMAD.U32 R2, RZ, RZ, UR4 ;  /* 0x00000004ff027e24 */ /* 0x000fca000f8e00ff */
[----:B------:R0:W-:Y:S05]  /*08b0*/  STL [R1], R2 ;  /* 0x0000000201007387 */ /* 0x0001ea0000100800 */
[----:B------:R-:W-:Y:S05]  /*08c0*/  @!P0 BRA `(.L_x_966) ;  /* 0x000000f0005c8947 */ /* 0x000fea0003800000 */
.L_x_967:
[----:B------:R-:W-:-:S08]  /*08d0*/  NOP ;  /* 0x0000000000007918 */ /* 0x000fd00000000000 */
[----:B------:R-:W1:Y:S02]  /*08e0*/  USETMAXREG.TRY_ALLOC.CTAPOOL UP0, 0xe8 ;  /* 0x000000e8000079c8 */ /* 0x000e640008000600 */
[----:B-1----:R-:W-:-:S13]  /*08f0*/  PLOP3.LUT P0, PT, PT, PT, UP0, 0x80, 0x0 ;  /* 0x000000000000781c */ /* 0x002fda0003f0f008 */
[----:B------:R-:W-:Y:S05]  /*0900*/  @!P0 BRA `(.L_x_967) ;  /* 0xfffffffc00f08947 */ /* 0x000fea000383ffff */
[----:B0-----:R-:W0:Y:S08]  /*0910*/  LDC R2, c[0x0][0xc50] ;  /* 0x00031400ff027b82 */ /* 0x001e300000000800 */
        /* <DEDUP_REMOVED lines=13> */
[----:B------:R-:W0:Y:S01]  /*09f0*/  LDC R23, c[0x0][0x448] ;  /* 0x00011200ff177b82 */ /* 0x000e220000000800 */
[----:B------:R-:W1:Y:S01]  /*0a00*/  S2R R72, SR_CTAID.X ;  /* 0x0000000000487919 */ /* 0x000e620000002500 */
[----:B------:R-:W-:Y:S01]  /*0a10*/  LOP3.LUT R18, R18, 0xffefffff, RZ, 0xc0, !PT ;  /* 0xffefffff12127812 */ /* 0x000fe200078ec0ff */
[----:B------:R-:W-:-:S05]  /*0a20*/  VIADD R74, R25, 0xffffff80 ;  /* 0xffffff80194a7836 */ /* 0x000fca0000000000 */
[----:B------:R-:W2:Y:S08]  /*0a30*/  LDC.64 R2, c[0x0][0x418] ;  /* 0x00010600ff027b82 */ /* 0x000eb00000000a00 */
[----:B------:R-:W3:Y:S01]  /*0a40*/  LDC.64 R10, c[0x0][0x9e0] ;  /* 0x00027800ff0a7b82 */ /* 0x000ee20000000a00 */
[----:B0-----:R-:W-:-:S07]  /*0a50*/  ISETP.NE.AND P2, PT, R23, 0x1, PT ;  /* 0x000000011700780c */ /* 0x001fce0003f45270 */
[----:B------:R-:W0:Y:S01]  /*0a60*/  LDC R8, c[0x0][0x288] ;  /* 0x0000a200ff087b82 */ /* 0x000e220000000800 */
[----:B--2---:R-:W-:-:S07]  /*0a70*/  ISETP.NE.U32.AND P0, PT, R2, RZ, PT ;  /* 0x000000ff0200720c */ /* 0x004fce0003f05070 */
[----:B------:R-:W2:Y:S01]  /*0a80*/  LDC R16, c[0x0][0x424] ;  /* 0x00010900ff107b82 */ /* 0x000ea20000000800 */
[----:B-1----:R-:W-:Y:S01]  /*0a90*/  IMAD.SHL.U32 R72, R72, 0x80, RZ ;  /* 0x0000008048487824 */ /* 0x002fe200078e00ff */
[----:B------:R-:W-:-:S03]  /*0aa0*/  ISETP.NE.AND.EX P0, PT, R3, RZ, PT, P0 ;  /* 0x000000ff0300720c */ /* 0x000fc60003f05300 */
[----:B------:R-:W-:Y:S01]  /*0ab0*/  @P2 VIADD R0, R72, 0x7f ;  /* 0x0000007f48002836 */ /* 0x000fe20000000000 */
[----:B------:R-:W-:Y:S02]  /*0ac0*/  @P2 LOP3.LUT R18, R18, 0x100000, RZ, 0xfc, !PT ;  /* 0x0010000012122812 */ /* 0x000fe400078efcff */
[----:B------:R-:W1:Y:S01]  /*0ad0*/  @P2 LDC R5, c[0x0][0x44c] ;  /* 0x00011300ff052b82 */ /* 0x000e620000000800 */
[----:B---3--:R-:W-:Y:S02]  /*0ae0*/  ISETP.GE.AND P1, PT, R11, 0x1, PT ;  /* 0x000000010b00780c */ /* 0x008fe40003f26270 */
[----:B------:R-:W-:-:S05]  /*0af0*/  LOP3.LUT R18, R18, 0xfff7ffff, RZ, 0xc0, !PT ;  /* 0xfff7ffff12127812 */ /* 0x000fca00078ec0ff */
[----:B------:R-:W3:Y:S01]  /*0b00*/  @P2 LDC R7, c[0x0][0x450] ;  /* 0x00011400ff072b82 */ /* 0x000ee20000000800 */
[----:B0-----:R-:W-:-:S05]  /*0b10*/  IADD3 R3, -R8, 0x1, RZ ;  /* 0x0000000108037810 */ /* 0x001fca0007ffe1ff */
[----:B------:R-:W-:Y:S02]  /*0b20*/  @P1 LOP3.LUT R18, R18, 0x80000, RZ, 0xfc, !PT ;  /* 0x0008000012121812 */ /* 0x000fe400078efcff */
[----:B------:R-:W0:Y:S01]  /*0b30*/  LDC R73, c[0x0][0x2f0] ;  /* 0x0000bc00ff497b82 */ /* 0x000e220000000800 */
[----:B--2---:R-:W-:Y:S01]  /*0b40*/  SEL R16, R16, 0x1, P0 ;  /* 0x0000000110107807 */ /* 0x004fe20000000000 */
[----:B-1----:R-:W-:-:S04]  /*0b50*/  @P2 IMAD.HI.U32 R2, R0, R5, RZ ;  /* 0x0000000500022227 */ /* 0x002fc800078e00ff */
[----:B------:R-:W-:Y:S01]  /*0b60*/  VIADD R0, R72, 0x7f ;  /* 0x0000007f48007836 */ /* 0x000fe20000000000 */
[----:B---3--:R-:W-:Y:S01]  /*0b70*/  @P2 SHF.R.U32.HI R0, RZ, R7, R2 ;  /* 0x00000007ff002219 */ /* 0x008fe20000011602 */
[CC--:B0-----:R-:W-:Y:S02]  /*0b80*/  IMAD R3, R16.reuse, R73.reuse, R3 ;  /* 0x0000004910037224 */ /* 0x0c1fe400078e0203 */
[----:B------:R-:W-:Y:S02]  /*0b90*/  IMAD R22, R16, R73, RZ ;  /* 0x0000004910167224 */ /* 0x000fe400078e02ff */
[----:B------:R-:W-:-:S04]  /*0ba0*/  IMAD.IADD R3, R3, 0x1, R0 ;  /* 0x0000000103037824 */ /* 0x000fc800078e0200 */
[----:B------:R-:W-:Y:S01]  /*0bb0*/  IMAD.IADD R0, R3, 0x1, R10 ;  /* 0x0000000103007824 */ /* 0x000fe200078e020a */
[----:B------:R-:W-:Y:S06]  /*0bc0*/  @!P1 BRA `(.L_x_969) ;  /* 0x0000000000409947 */ /* 0x000fec0003800000 */
[C---:B------:R-:W-:Y:S01]  /*0bd0*/  ISETP.GT.AND P0, PT, R3.reuse, RZ, PT ;  /* 0x000000ff0300720c */ /* 0x040fe20003f04270 */
[----:B------:R-:W-:-:S12]  /*0be0*/  VIADD R2, R3, 0xffffffff ;  /* 0xffffffff03027836 */ /* 0x000fd80000000000 */
[----:B------:R-:W-:Y:S05]  /*0bf0*/  @P0 BRA `(.L_x_970) ;  /* 0x00000000001c0947 */ /* 0x000fea0003800000 */
[----:B------:R-:W-:Y:S01]  /*0c00*/  ISETP.NE.AND P0, PT, R11, 0x1, PT ;  /* 0x000000010b00780c */ /* 0x000fe20003f05270 */
[----:B------:R-:W-:-:S12]  /*0c10*/  IMAD.MOV R3, RZ, RZ, -R3 ;  /* 0x000000ffff037224 */ /* 0x000fd800078e0a03 */
[----:B------:R-:W0:Y:S02]  /*0c20*/  @P0 LDC.64 R4, c[0x0][0x9e8] ;  /* 0x00027a00ff040b82 */ /* 0x000e240000000a00 */
[----:B0-----:R-:W-:-:S05]  /*0c30*/  @P0 IMAD.HI.U32 R2, R3, R4, RZ ;  /* 0x0000000403020227 */ /* 0x001fca00078e00ff */
[----:B------:R-:W-:-:S04]  /*0c40*/  @P0 SHF.R.U32.HI R3, RZ, R5, R2 ;  /* 0x00000005ff030219 */ /* 0x000fc80000011602 */
[----:B------:R-:W-:Y:S01]  /*0c50*/  LOP3.LUT R2, RZ, R3, RZ, 0x33, !PT ;  /* 0x00000003ff027212 */ /* 0x000fe200078e33ff */
[----:B------:R-:W-:Y:S06]  /*0c60*/  BRA `(.L_x_971) ;  /* 0x0000000000107947 */ /* 0x000fec0003800000 */
.L_x_970:
[----:B------:R-:W-:-:S13]  /*0c70*/  ISETP.NE.AND P0, PT, R11, 0x1, PT ;  /* 0x000000010b00780c */ /* 0x000fda0003f05270 */
[----:B------:R-:W0:Y:S02]  /*0c80*/  @P0 LDC.64 R4, c[0x0][0x9e8] ;  /* 0x00027a00ff040b82 */ /* 0x000e240000000a00 */
[----:B0-----:R-:W-:-:S05]  /*0c90*/  @P0 IMAD.HI.U32 R4, R2, R4, RZ ;  /* 0x0000000402040227 */ /* 0x001fca00078e00ff */
[----:B------:R-:W-:-:S07]  /*0ca0*/  @P0 SHF.R.U32.HI R2, RZ, R5, R4 ;  /* 0x00000005ff020219 */ /* 0x000fce0000011604 */
.L_x_971:
[----:B------:R-:W-:-:S05]  /*0cb0*/  IMAD R3, R2, R11, R11 ;  /* 0x0000000b02037224 */ /* 0x000fca00078e020b */
[----:B------:R-:W-:-:S07]  /*0cc0*/  VIMNMX R0, R0, R3, PT ;  /* 0x0000000300007248 */ /* 0x000fce0003fe0100 */
.L_x_969:
[----:B------:R-:W0:Y:S01]  /*0cd0*/  @P2 LDC R3, c[0x0][0x44c] ;  /* 0x00011300ff032b82 */ /* 0x000e220000000800 */
[----:B------:R-:W-:Y:S01]  /*0ce0*/  VIADD R2, R0, 0x5f ;  /* 0x0000005f00027836 */ /* 0x000fe20000000000 */
[----:B------:R-:W-:Y:S01]  /*0cf0*/  ULDC UR4, c[0x0][0x9dc] ;  /* 0x0002770000047ab9 */ /* 0x000fe20000000800 */
[----:B------:R-:W-:Y:S02]  /*0d00*/  IMAD R0, R16, R73, 0x5f ;  /* 0x0000005f10007424 */ /* 0x000fe400078e0249 */
[----:B------:R-:W-:-:S03]  /*0d10*/  IMAD.HI R2, R2, 0x2aaaaaab, RZ ;  /* 0x2aaaaaab02027827 */ /* 0x000fc600078e02ff */
[----:B------:R-:W1:Y:S01]  /*0d20*/  @P2 LDC R7, c[0x0][0x450] ;  /* 0x00011400ff072b82 */ /* 0x000e620000000800 */
[----:B------:R-:W-:Y:S01]  /*0d30*/  IMAD.HI R0, R0, 0x2aaaaaab, RZ ;  /* 0x2aaaaaab00007827 */ /* 0x000fe200078e02ff */
[----:B------:R-:W-:-:S03]  /*0d40*/  SHF.R.U32.HI R5, RZ, 0x1f, R2 ;  /* 0x0000001fff057819 */ /* 0x000fc60000011602 */
[----:B------:R-:W-:Y:S01]  /*0d50*/  IMAD.MOV.U32 R4, RZ, RZ, R72 ;  /* 0x000000ffff047224 */ /* 0x000fe200078e0048 */
[----:B------:R-:W-:Y:S01]  /*0d60*/  LEA.HI.SX32 R2, R2, R5, 0x1c ;  /* 0x0000000502027211 */ /* 0x000fe200078fe2ff */
[----:B------:R-:W-:Y:S02]  /*0d70*/  IMAD R73, R16, R73, -R8 ;  /* 0x0000004910497224 */ /* 0x000fe400078e0a08 */
[----:B0-----:R-:W-:Y:S01]  /*0d80*/  @P2 IMAD.HI.U32 R6, R72, R3, RZ ;  /* 0x0000000348062227 */ /* 0x001fe200078e00ff */
[----:B------:R-:W-:-:S04]  /*0d90*/  SHF.R.U32.HI R3, RZ, 0x1f, R0 ;  /* 0x0000001fff037819 */ /* 0x000fc80000011600 */
[----:B------:R-:W-:Y:S02]  /*0da0*/  LEA.HI.SX32 R3, R0, R3, 0x1c ;  /* 0x0000000300037211 */ /* 0x000fe400078fe2ff */
[----:B-1----:R-:W-:Y:S02]  /*0db0*/  @P2 SHF.R.U32.HI R4, RZ, R7, R6 ;  /* 0x00000007ff042219 */ /* 0x002fe40000011606 */
[----:B------:R-:W-:-:S03]  /*0dc0*/  VIMNMX R75, R3, R2, PT ;  /* 0x00000002034b7248 */ /* 0x000fc60003fe0100 */
[----:B------:R-:W-:-:S04]  /*0dd0*/  IMAD.IADD R0, R73, 0x1, R4 ;  /* 0x0000000149007824 */ /* 0x000fc800078e0204 */
[----:B------:R-:W-:Y:S01]  /*0de0*/  VIADD R2, R0, -UR4 ;  /* 0x8000000400027c36 */ /* 0x000fe20008000000 */
[----:B------:R-:W-:Y:S06]  /*0df0*/  @!P1 BRA `(.L_x_972) ;  /* 0x00000000003c9947 */ /* 0x000fec0003800000 */
[----:B------:R-:W-:-:S13]  /*0e00*/  ISETP.GT.AND P0, PT, R0, -0x1, PT ;  /* 0xffffffff0000780c */ /* 0x000fda0003f04270 */
[----:B------:R-:W-:Y:S05]  /*0e10*/  @P0 BRA `(.L_x_973) ;  /* 0x00000000001c0947 */ /* 0x000fea0003800000 */
[----:B------:R-:W-:Y:S02]  /*0e20*/  ISETP.NE.AND P0, PT, R11, 0x1, PT ;  /* 0x000000010b00780c */ /* 0x000fe40003f05270 */
[----:B------:R-:W-:-:S11]  /*0e30*/  LOP3.LUT R3, RZ, R0, RZ, 0x33, !PT ;  /* 0x00000000ff037212 */ /* 0x000fd600078e33ff */
[----:B------:R-:W0:Y:S02]  /*0e40*/  @P0 LDC.64 R4, c[0x0][0x9e8] ;  /* 0x00027a00ff040b82 */ /* 0x000e240000000a00 */
[----:B0-----:R-:W-:-:S05]  /*0e50*/  @P0 IMAD.HI.U32 R0, R3, R4, RZ ;  /* 0x0000000403000227 */ /* 0x001fca00078e00ff */
[----:B------:R-:W-:-:S04]  /*0e60*/  @P0 SHF.R.U32.HI R3, RZ, R5, R0 ;  /* 0x00000005ff030219 */ /* 0x000fc80000011600 */
[----:B------:R-:W-:Y:S01]  /*0e70*/  LOP3.LUT R0, RZ, R3, RZ, 0x33, !PT ;  /* 0x00000003ff007212 */ /* 0x000fe200078e33ff */
[----:B------:R-:W-:Y:S06]  /*0e80*/  BRA `(.L_x_974) ;  /* 0x0000000000107947 */ /* 0x000fec0003800000 */
.L_x_973:
[----:B------:R-:W-:-:S13]  /*0e90*/  ISETP.NE.AND P0, PT, R11, 0x1, PT ;  /* 0x000000010b00780c */ /* 0x000fda0003f05270 */
[----:B------:R-:W0:Y:S02]  /*0ea0*/  @P0 LDC.64 R4, c[0x0][0x9e8] ;  /* 0x00027a00ff040b82 */ /* 0x000e240000000a00 */
[----:B0-----:R-:W-:-:S05]  /*0eb0*/  @P0 IMAD.HI.U32 R4, R0, R4, RZ ;  /* 0x0000000400040227 */ /* 0x001fca00078e00ff */
[----:B------:R-:W-:-:S07]  /*0ec0*/  @P0 SHF.R.U32.HI R0, RZ, R5, R4 ;  /* 0x00000005ff000219 */ /* 0x000fce0000011604 */
.L_x_974:
[----:B------:R-:W-:-:S05]  /*0ed0*/  IMAD R3, R0, R11, RZ ;  /* 0x0000000b00037224 */ /* 0x000fca00078e02ff */
[----:B------:R-:W-:-:S07]  /*0ee0*/  VIMNMX R2, R2, R3, !PT ;  /* 0x0000000302027248 */ /* 0x000fce0007fe0100 */
.L_x_972:
[----:B------:R-:W-:Y:S01]  /*0ef0*/  SHF.R.U32.HI R0, RZ, 0x10, R17 ;  /* 0x00000010ff007819 */ /* 0x000fe20000011611 */
[----:B------:R-:W-:Y:S01]  /*0f00*/  IMAD.HI R2, R2, 0x2aaaaaab, RZ ;  /* 0x2aaaaaab02027827 */ /* 0x000fe200078e02ff */
[----:B------:R-:W-:Y:S02]  /*0f10*/  LOP3.LUT R17, R17, 0xffff, RZ, 0xc0, !PT ;  /* 0x0000ffff11117812 */ /* 0x000fe400078ec0ff */
[----:B------:R-:W-:Y:S02]  /*0f20*/  ISETP.NE.AND P0, PT, R0, RZ, PT ;  /* 0x000000ff0000720c */ /* 0x000fe40003f05270 */
[----:B------:R-:W-:-:S04]  /*0f30*/  SHF.R.U32.HI R3, RZ, 0x1f, R2 ;  /* 0x0000001fff037819 */ /* 0x000fc80000011602 */
[----:B------:R-:W-:Y:S02]  /*0f40*/  LEA.HI.SX32 R3, R2, R3, 0x1c ;  /* 0x0000000302037211 */ /* 0x000fe400078fe2ff */
[----:B------:R-:W-:Y:S02]  /*0f50*/  MOV R2, RZ ;  /* 0x000000ff00027202 */ /* 0x000fe40000000f00 */
[----:B------:R-:W-:-:S03]  /*0f60*/  VIMNMX R8, RZ, R3, !PT ;  /* 0x00000003ff087248 */ /* 0x000fc60007fe0100 */
[----:B------:R-:W0:Y:S01]  /*0f70*/  @!P0 LDC R0, c[0x0][0x9f0] ;  /* 0x00027c00ff008b82 */ /* 0x000e220000000800 */
[----:B------:R-:W-:-:S13]  /*0f80*/  ISETP.GT.AND P1, PT, R75, R8, PT ;  /* 0x000000084b00720c */ /* 0x000fda0003f24270 */
[----:B------:R-:W-:Y:S05]  /*0f90*/  @!P1 BRA `(.L_x_975) ;  /* 0x00000000006c9947 */ /* 0x000fea0003800000 */
[-C--:B0-----:R-:W-:Y:S02]  /*0fa0*/  IABS R6, R0.reuse ;  /* 0x0000000000067213 */ /* 0x081fe40000000000 */
[----:B------:R-:W-:Y:S02]  /*0fb0*/  IADD3 R2, R0, -0x1, R75 ;  /* 0xffffffff00027810 */ /* 0x000fe40007ffe04b */
[----:B------:R-:W0:Y:S03]  /*0fc0*/  I2F.RP R4, R6 ;  /* 0x0000000600047306 */ /* 0x000e260000209400 */
[----:B------:R-:W-:Y:S01]  /*0fd0*/  IMAD.IADD R5, R2, 0x1, -R8 ;  /* 0x0000000102057824 */ /* 0x000fe200078e0a08 */
[----:B------:R-:W-:-:S04]  /*0fe0*/  IABS R2, R0 ;  /* 0x0000000000027213 */ /* 0x000fc80000000000 */
[----:B------:R-:W-:Y:S02]  /*0ff0*/  IABS R9, R5 ;  /* 0x0000000500097213 */ /* 0x000fe40000000000 */
[----:B------:R-:W-:-:S04]  /*1000*/  LOP3.LUT R5, R5, R0, RZ, 0x3c, !PT ;  /* 0x0000000005057212 */ /* 0x000fc800078e3cff */
[----:B------:R-:W-:Y:S01]  /*1010*/  ISETP.GE.AND P2, PT, R5, RZ, PT ;  /* 0x000000ff0500720c */ /* 0x000fe20003f46270 */
[----:B0-----:R-:W0:Y:S02]  /*1020*/  MUFU.RCP R4, R4 ;  /* 0x0000000400047308 */ /* 0x001e240000001000 */
[----:B0-----:R-:W-:Y:S02]  /*1030*/  VIADD R3, R4, 0xffffffe ;  /* 0x0ffffffe04037836 */ /* 0x001fe40000000000 */
[----:B------:R-:W-:Y:S02]  /*1040*/  IMAD.MOV R4, RZ, RZ, -R2 ;  /* 0x000000ffff047224 */ /* 0x000fe400078e0a02 */
[----:B------:R-:W-:Y:S02]  /*1050*/  IMAD.MOV.U32 R2, RZ, RZ, RZ ;  /* 0x000000ffff027224 */ /* 0x000fe400078e00ff */
[----:B------:R-:W0:Y:S02]  /*1060*/  F2I.FTZ.U32.TRUNC.NTZ R3, R3 ;  /* 0x0000000300037305 */ /* 0x000e24000021f000 */
[----:B0-----:R-:W-:-:S04]  /*1070*/  IMAD.MOV R7, RZ, RZ, -R3 ;  /* 0x000000ffff077224 */ /* 0x001fc800078e0a03 */
[----:B------:R-:W-:-:S04]  /*1080*/  IMAD R7, R7, R6, RZ ;  /* 0x0000000607077224 */ /* 0x000fc800078e02ff */
[----:B------:R-:W-:-:S04]  /*1090*/  IMAD.HI.U32 R2, R3, R7, R2 ;  /* 0x0000000703027227 */ /* 0x000fc800078e0002 */
[----:B------:R-:W-:-:S04]  /*10a0*/  IMAD.MOV.U32 R3, RZ, RZ, R9 ;  /* 0x000000ffff037224 */ /* 0x000fc800078e0009 */
        /* <DEDUP_REMOVED lines=8> */
[----:B------:R-:W-:Y:S01]  /*1130*/  @!P2 IMAD.MOV R2, RZ, RZ, -R2 ;  /* 0x000000ffff02a224 */ /* 0x000fe200078e0a02 */
[----:B------:R-:W-:-:S07]  /*1140*/  @!P1 LOP3.LUT R2, RZ, R0, RZ, 0x33, !PT ;  /* 0x00000000ff029212 */ /* 0x000fce00078e33ff */
.L_x_975:
[-C--:B------:R-:W-:Y:S01]  /*1150*/  IMAD R17, R17, R2.reuse, R8 ;  /* 0x0000000211117224 */ /* 0x080fe200078e0208 */
[----:B------:R-:W-:Y:S01]  /*1160*/  PLOP3.LUT P0, PT, PT, PT, PT, 0x80, 0x0 ;  /* 0x000000000000781c */ /* 0x000fe20003f0f070 */
[----:B0-----:R-:W-:Y:S01]  /*1170*/  IMAD.MOV.U32 R0, RZ, RZ, RZ ;  /* 0x000000ffff007224 */ /* 0x001fe200078e00ff */
[----:B------:R-:W-:Y:S01]  /*1180*/  CS2R R86, SRZ ;  /* 0x0000000000567805 */ /* 0x000fe2000001ff00 */
[----:B------:R-:W-:Y:S01]  /*1190*/  IMAD.MOV.U32 R6, RZ, RZ, RZ ;  /* 0x000000ffff067224 */ /* 0x000fe200078e00ff */
[----:B------:R-:W-:Y:S02]  /*11a0*/  VIADDMNMX R75, R17, R2, R75, PT ;  /* 0x00000002114b7246 */ /* 0x000fe4000380014b */
[----:B------:R-:W-:Y:S02]  /*11b0*/  CS2R R84, SRZ ;  /* 0x0000000000547805 */ /* 0x000fe4000001ff00 */
        /* <DEDUP_REMOVED lines=36> */
[----:B------:R-:W-:-:S05]  /*1400*/  SHF.R.S32.HI R78, RZ, 0x7, R76 ;  /* 0x00000007ff4e7819 */ /* 0x000fca000001144c */
        /* <DEDUP_REMOVED lines=20> */
[----:B------:R-:W-:Y:S01]  /*1550*/  MOV R10, UR6 ;  /* 0x00000006000a7c02 */ /* 0x000fe20008000f00 */
        /* <DEDUP_REMOVED lines=8> */
.L_x_977:
[----:B------:R-:W-:-:S04]  /*15e0*/  SHF.L.U32 R0, RZ, 0x1f, RZ ;  /* 0x0000001fff007819 */ /* 0x000fc800000006ff */
[----:B------:R-:W0:Y:S02]  /*15f0*/  SYNCS.PHASECHK.TRANS64.TRYWAIT P0, [UR58+0x2a800], R0 ;  /* 0x02a80000ff0075a7 */ /* 0x000e24000800017a */
[----:B0-----:R-:W-:Y:S05]  /*1600*/  @!P0 BRA `(.L_x_978) ;  /* 0x0000012000908947 */ /* 0x001fea0003800000 */
.L_x_1111:
[----:B------:R-:W2:Y:S02]  /*1610*/  LDL R2, [R1] ;  /* 0x0000000001027983 */ /* 0x000ea40000100800 */
[----:B--2---:R-:W-:-:S13]  /*1620*/  R2UR UR4, R2 ;  /* 0x00000000020472ca */ /* 0x004fda00000e0000 */
[----:B------:R-:W-:-:S06]  /*1630*/  ULOP3.LUT UR4, UR4, 0x1, URZ, 0xfc, !UPT ;  /* 0x0000000104047892 */ /* 0x000fcc000f8efc3f */
[----:B------:R-:W-:-:S05]  /*1640*/  IMAD.U32 R2, RZ, RZ, UR4 ;  /* 0x00000004ff027e24 */ /* 0x000fca000f8e00ff */
[----:B------:R-:W-:-:S13]  /*1650*/  ISETP.NE.AND P0, PT, R2, 0x3, PT ;  /* 0x000000030200780c */ /* 0x000fda0003f05270 */
[----:B------:R-:W-:Y:S05]  /*1660*/  @!P0 BRA `(.L_x_979) ;  /* 0x0000000000048947 */ /* 0x000fea0003800000 */
[----:B------:R-:W-:Y:S01]  /*1670*/  BPT.TRAP 0x1 ;  /* 0x000000040000795c */ /* 0x000fe20000300000 */
.L_x_979:
[----:B------:R1:W2:Y:S01]  /*1680*/  SYNCS.PHASECHK.TRANS64.TRYWAIT P1, [UR58+0x2a830], R0 ;  /* 0x02a83000ff0075a7 */ /* 0x0002a2000802017a */
[----:B------:R-:W-:Y:S05]  /*1690*/  @!P0 BRA `(.L_x_980) ;  /* 0x0000000000048947 */ /* 0x000fea0003800000 */
[----:B------:R-:W-:Y:S01]  /*16a0*/  BPT.TRAP 0x1 ;  /* 0x000000040000795c */ /* 0x000fe20000300000 */
.L_x_980:
[----:B------:R-:W-:-:S05]  /*16b0*/  IMAD.U32 R4, RZ, RZ, UR36 ;  /* 0x00000024ff047e24 */ /* 0x000fca000f8e00ff */
[----:B------:R-:W-:Y:S01]  /*16c0*/  LOP3.LUT R4, R4, 0x10000, RZ, 0xfc, !PT ;  /* 0x0001000004047812 */ /* 0x000fe200078efcff */
[----:B--2---:R-:W-:Y:S06]  /*16d0*/  @P1 BRA `(.L_x_981) ;  /* 0x0000000000081947 */ /* 0x004fec0003800000 */
[----:B------:R-:W2:Y:S02]  /*16e0*/  SYNCS.PHASECHK.TRANS64.TRYWAIT P1, [UR58+0x2a830], R0 ;  /* 0x02a83000ff0075a7 */ /* 0x000ea4000802017a */
[----:B--2---:R-:W-:Y:S05]  /*16f0*/  @!P1 BRA `(.L_x_982) ;  /* 0x00000120006c9947 */ /* 0x004fea0003800000 */
.L_x_981:
[----:B------:R-:W-:Y:S05]  /*1700*/  WARPSYNC.ALL ;  /* 0x0000000000007948 */ /* 0x000fea0003800000 */
[----:B------:R-:W-:Y:S01]  /*1710*/  IMAD.MOV.U32 R5, RZ, RZ, 0x40000040 ;  /* 0x40000040ff057424 */ /* 0x000fe200078e00ff */
[----:B------:R-:W-:Y:S01]  /*1720*/  UIADD3 UR4, UR58, 0x18400, URZ ;  /* 0x000184003a047890 */ /* 0x000fe2000fffe03f */
[----:B------:R-:W-:Y:S01]  /*1730*/  R2UR UR8, R4 ;  /* 0x00000000040872ca */ /* 0x000fe200000e0000 */
[----:B------:R-:W-:Y:S02]  /*1740*/  WARPGROUP.ARRIVE ;  /* 0x00000000000079c5 */ /* 0x000fe40000000000 */
        /* <DEDUP_REMOVED lines=12> */
[----:B------:R-:W-:Y:S01]  /*1810*/  UMOV UR10, UR60 ;  /* 0x0000003c000a7c82 */ /* 0x000fe20008000000 */
[----:B------:R-:W-:Y:S01]  /*1820*/  UIADD3 UR22, UR60, 0x300, URZ ;  /* 0x000003003c167890 */ /* 0x000fe2000fffe03f */
[----:B------:R-:W-:Y:S01]  /*1830*/  HGMMA.64x96x16.F32.BF16 R24, gdesc[UR8], RZ, !UPT, gsb0 ;  /* 0x01600000081879f0 */ /* 0x000fe2000c0018ff */
[----:B------:R-:W-:Y:S01]  /*1840*/  UIADD3 UR10, UR60, 0x2, URZ ;  /* 0x000000023c0a7890 */ /* 0x000fe2000fffe03f */
[----:B------:R-:W-:Y:S01]  /*1850*/  UMOV UR9, 0x40000040 ;  /* 0x4000004000097882 */ /* 0x000fe20000000000 */
[----:B------:R-:W-:Y:S01]  /*1860*/  UMOV UR11, 0x40000040 ;  /* 0x40000040000b7882 */ /* 0x000fe20000000000 */
[----:B------:R-:W-:Y:S02]  /*1870*/  UMOV UR21, 0x40000040 ;  /* 0x4000004000157882 */ /* 0x000fe40000000000 */
[----:B------:R-:W-:Y:S02]  /*1880*/  UIADD3 UR8, UR4, 0x2, URZ ;  /* 0x0000000204087890 */ /* 0x000fe4000fffe03f */
[----:B------:R-:W-:-:S02]  /*1890*/  UIADD3 UR12, UR4, 0x4, URZ ;  /* 0x00000004040c7890 */ /* 0x000fc4000fffe03f */
[----:B------:R-:W-:Y:S02]  /*18a0*/  UIADD3 UR16, UR4, 0x6, URZ ;  /* 0x0000000604107890 */ /* 0x000fe4000fffe03f */
[----:B------:R-:W-:Y:S01]  /*18b0*/  UIADD3 UR20, UR4, 0x400, URZ ;  /* 0x0000040004147890 */ /* 0x000fe2000fffe03f */
        /* <DEDUP_REMOVED lines=29> */
[----:B------:R-:W-:Y:S02]  /*1a90*/  UMOV UR5, UR49 ;  /* 0x0000003100057c82 */ /* 0x000fe40008000000 */
[----:B------:R-:W-:Y:S01]  /*1aa0*/  UMOV UR4, UR48 ;  /* 0x0000003000047c82 */ /* 0x000fe20008000000 */
        /* <DEDUP_REMOVED lines=36> */
.L_x_983:
[----:B------:R-:W-:Y:S01]  /*1cf0*/  LOP3.LUT R9, R76, 0xffffff80, RZ, 0xc0, !PT ;  /* 0xffffff804c097812 */ /* 0x000fe200078ec0ff */
[----:B------:R-:W-:Y:S01]  /*1d00*/  ULDC UR5, c[0x0][0x9d8] ;  /* 0x0002760000057ab9 */ /* 0x000fe20000000800 */
[----:B------:R-:W-:Y:S01]  /*1d10*/  ISETP.NE.AND P2, PT, R23, 0x1, PT ;  /* 0x000000011700780c */ /* 0x000fe20003f45270 */
[----:B------:R-:W-:Y:S01]  /*1d20*/  FMUL.FTZ R33, R33, UR5 ;  /* 0x0000000521217c20 */ /* 0x000fe20008410000 */
[----:B------:R-:W-:Y:S01]  /*1d30*/  LEA.HI R77, R77, R74, RZ, 0x2 ;  /* 0x0000004a4d4d7211 */ /* 0x000fe200078f10ff */
[----:B------:R-:W-:Y:S02]  /*1d40*/  IMAD.IADD R9, R74, 0x1, -R9 ;  /* 0x000000014a097824 */ /* 0x000fe400078e0a09 */
[----:B------:R-:W-:Y:S01]  /*1d50*/  FMUL.FTZ R25, R25, UR5 ;  /* 0x0000000519197c20 */ /* 0x000fe20008410000 */
[----:B------:R-:W-:Y:S01]  /*1d60*/  FMUL.FTZ R2, R27, UR5 ;  /* 0x000000051b027c20 */ /* 0x000fe20008410000 */
[----:B------:R-:W-:Y:S01]  /*1d70*/  LOP3.LUT R77, R77, 0xfffffffc, RZ, 0xc0, !PT ;  /* 0xfffffffc4d4d7812 */ /* 0x000fe200078ec0ff */
[----:B------:R-:W-:Y:S01]  /*1d80*/  FMUL.FTZ R32, R32, UR5 ;  /* 0x0000000520207c20 */ /* 0x000fe20008410000 */
[----:B------:R-:W-:Y:S01]  /*1d90*/  SHF.R.S32.HI R8, RZ, 0x1f, R9 ;  /* 0x0000001fff087819 */ /* 0x000fe20000011409 */
[----:B------:R2:W3:Y:S01]  /*1da0*/  MUFU.TANH R83, R33 ;  /* 0x0000002100537308 */ /* 0x0004e20000002400 */
[----:B------:R-:W-:Y:S01]  /*1db0*/  FMUL.FTZ R6, R30, UR5 ;  /* 0x000000051e067c20 */ /* 0x000fe20008410000 */
[----:B------:R-:W-:Y:S01]  /*1dc0*/  IMAD.IADD R77, R74, 0x1, -R77 ;  /* 0x000000014a4d7824 */ /* 0x000fe200078e0a4d */
[CC--:B------:R-:W-:Y:S01]  /*1dd0*/  LEA.HI R10, R8.reuse, R9.reuse, RZ, 0x2 ;  /* 0x00000009080a7211 */ /* 0x0c0fe200078f10ff */
[----:B------:R-:W-:Y:S01]  /*1de0*/  FMUL.FTZ R7, R31, UR5 ;  /* 0x000000051f077c20 */ /* 0x000fe20008410000 */
[----:B------:R-:W-:Y:S01]  /*1df0*/  LEA.HI R14, R8, R9, RZ, 0x5 ;  /* 0x00000009080e7211 */ /* 0x000fe200078f28ff */
[----:B------:R-:W4:Y:S01]  /*1e00*/  S2UR UR6, SR_CgaCtaId ;  /* 0x00000000000679c3 */ /* 0x000f220000008800 */
[--C-:B------:R-:W-:Y:S01]  /*1e10*/  SHF.R.S32.HI R8, RZ, 0x2, R10.reuse ;  /* 0x00000002ff087819 */ /* 0x100fe2000001140a */
[----:B------:R5:W0:Y:S01]  /*1e20*/  MUFU.TANH R79, R25 ;  /* 0x00000019004f7308 */ /* 0x000a220000002400 */
[----:B------:R-:W-:Y:S01]  /*1e30*/  SHF.R.S32.HI R27, RZ, 0x1f, R10 ;  /* 0x0000001fff1b7819 */ /* 0x000fe2000001140a */
[----:B------:R-:W-:Y:S01]  /*1e40*/  UIADD3 UR4, UR58, 0x2a840, URZ ;  /* 0x0002a8403a047890 */ /* 0x000fe2000fffe03f */
[----:B------:R-:W-:Y:S01]  /*1e50*/  LEA.HI R30, R78, R78, RZ, 0x1 ;  /* 0x0000004e4e1e7211 */ /* 0x000fe200078f08ff */
[----:B------:R-:W-:Y:S01]  /*1e60*/  FMUL.FTZ R12, R35, UR5 ;  /* 0x00000005230c7c20 */ /* 0x000fe20008410000 */
[-C--:B------:R-:W-:Y:S01]  /*1e70*/  LEA.HI R27, R27, R8.reuse, RZ, 0x3 ;  /* 0x000000081b1b7211 */ /* 0x080fe200078f18ff */
[----:B--2---:R-:W2:Y:S01]  /*1e80*/  @P2 LDC R33, c[0x0][0x44c] ;  /* 0x00011300ff212b82 */ /* 0x004ea20000000800 */
[----:B------:R-:W-:Y:S01]  /*1e90*/  LOP3.LUT R31, R30, 0x3fffffe, RZ, 0xc0, !PT ;  /* 0x03fffffe1e1f7812 */ /* 0x000fe200078ec0ff */
[----:B------:R1:W2:Y:S01]  /*1ea0*/  MUFU.TANH R82, R32 ;  /* 0x0000002000527308 */ /* 0x0002a20000002400 */
[----:B-----5:R-:W-:Y:S01]  /*1eb0*/  SHF.R.S32.HI R25, RZ, 0x5, R14 ;  /* 0x00000005ff197819 */ /* 0x020fe2000001140e */
[----:B------:R-:W-:Y:S01]  /*1ec0*/  FMUL.FTZ R28, R28, UR5 ;  /* 0x000000051c1c7c20 */ /* 0x000fe20008410000 */
[----:B------:R-:W-:Y:S01]  /*1ed0*/  LEA.HI R14, R77, R77, RZ, 0x1 ;  /* 0x0000004d4d0e7211 */ /* 0x000fe200078f08ff */
[----:B------:R-:W-:Y:S01]  /*1ee0*/  IMAD.IADD R31, R78, 0x1, -R31 ;  /* 0x000000014e1f7824 */ /* 0x000fe200078e0a1f */
[----:B------:R-:W-:Y:S01]  /*1ef0*/  LOP3.LUT R27, R27, 0xfffffff8, RZ, 0xc0, !PT ;  /* 0xfffffff81b1b7812 */ /* 0x000fe200078ec0ff */
[----:B------:R-:W-:Y:S01]  /*1f00*/  IMAD R25, R25, 0x10, R72 ;  /* 0x0000001019197824 */ /* 0x000fe200078e0248 */
[----:B------:R-:W-:Y:S01]  /*1f10*/  LOP3.LUT R14, R14, 0x1ffffffe, RZ, 0xc0, !PT ;  /* 0x1ffffffe0e0e7812 */ /* 0x000fe200078ec0ff */
[----:B------:R-:W-:Y:S01]  /*1f20*/  FMUL.FTZ R29, R29, UR5 ;  /* 0x000000051d1d7c20 */ /* 0x000fe20008410000 */
[----:B-1----:R-:W1:Y:S01]  /*1f30*/  @P2 LDC R32, c[0x0][0x450] ;  /* 0x00011400ff202b82 */ /* 0x002e620000000800 */
[----:B------:R-:W-:Y:S01]  /*1f40*/  LOP3.LUT R10, R10, 0x7ffffffc, RZ, 0xc0, !PT ;  /* 0x7ffffffc0a0a7812 */ /* 0x000fe200078ec0ff */
[----:B0-----:R-:W-:Y:S01]  /*1f50*/  FMUL.FTZ R3, R24, UR5 ;  /* 0x0000000518037c20 */ /* 0x001fe20008410000 */
[----:B------:R-:W-:Y:S01]  /*1f60*/  IADD3 R30, R25, R8, -R27 ;  /* 0x00000008191e7210 */ /* 0x000fe20007ffe81b */
[----:B------:R-:W-:Y:S01]  /*1f70*/  IMAD.IADD R8, R77, 0x1, -R14 ;  /* 0x000000014d087824 */ /* 0x000fe200078e0a0e */
[----:B----4-:R-:W-:Y:S01]  /*1f80*/  UPRMT UR4, UR6, 0x654, UR4 ;  /* 0x0000065406047896 */ /* 0x010fe20008000004 */
[----:B------:R-:W-:Y:S01]  /*1f90*/  FMUL.FTZ R0, R26, UR5 ;  /* 0x000000051a007c20 */ /* 0x000fe20008410000 */
[----:B------:R0:W4:Y:S01]  /*1fa0*/  MUFU.TANH R80, R28 ;  /* 0x0000001c00507308 */ /* 0x0001220000002400 */
[----:B------:R-:W-:-:S02]  /*1fb0*/  IMAD R31, R31, 0x40, R30 ;  /* 0x000000401f1f7824 */ /* 0x000fc400078e021e */
[----:B------:R-:W-:Y:S01]  /*1fc0*/  FMUL.FTZ R11, R34, UR5 ;  /* 0x00000005220b7c20 */ /* 0x000fe20008410000 */
[----:B------:R-:W-:Y:S02]  /*1fd0*/  IMAD.IADD R9, R9, 0x1, -R10 ;  /* 0x0000000109097824 */ /* 0x000fe400078e0a0a */
[----:B------:R-:W-:Y:S01]  /*1fe0*/  FMUL.FTZ R36, R36, UR5 ;  /* 0x0000000524247c20 */ /* 0x000fe20008410000 */
[----:B------:R-:W-:Y:S02]  /*1ff0*/  IMAD R8, R8, 0x8, R31 ;  /* 0x0000000808087824 */ /* 0x000fe400078e021f */
[----:B------:R-:W-:Y:S01]  /*2000*/  FMUL.FTZ R37, R37, UR5 ;  /* 0x0000000525257c20 */ /* 0x000fe20008410000 */
[----:B------:R-:W-:Y:S01]  /*2010*/  FMUL.FTZ R15, R38, UR5 ;  /* 0x00000005260f7c20 */ /* 0x000fe20008410000 */
[----:B------:R5:W0:Y:S01]  /*2020*/  MUFU.TANH R81, R29 ;  /* 0x0000001d00517308 */ /* 0x000a220000002400 */
[----:B--2---:R-:W-:-:S04]  /*2030*/  @P2 IMAD.HI.U32 R25, R8, R33, RZ ;  /* 0x0000002108192227 */ /* 0x004fc800078e00ff */
[----:B------:R-:W-:Y:S01]  /*2040*/  FMUL.FTZ R20, R39, UR5 ;  /* 0x0000000527147c20 */ /* 0x000fe20008410000 */
[----:B------:R-:W-:Y:S01]  /*2050*/  FMUL.FTZ R40, R40, UR5 ;  /* 0x0000000528287c20 */ /* 0x000fe20008410000 */
[----:B------:R-:W-:Y:S01]  /*2060*/  FMUL.FTZ R41, R41, UR5 ;  /* 0x0000000529297c20 */ /* 0x000fe20008410000 */
[----:B------:R-:W-:Y:S02]  /*2070*/  IMAD.MOV.U32 R31, RZ, RZ, R8 ;  /* 0x000000ffff1f7224 */ /* 0x000fe400078e0008 */
[----:B------:R-:W-:Y:S01]  /*2080*/  FMUL.FTZ R21, R42, UR5 ;  /* 0x000000052a157c20 */ /* 0x000fe20008410000 */
[----:B------:R-:W-:Y:S01]  /*2090*/  FMUL.FTZ R24, R43, UR5 ;  /* 0x000000052b187c20 */ /* 0x000fe20008410000 */
[----:B------:R-:W-:Y:S01]  /*20a0*/  FMUL.FTZ R44, R44, UR5 ;  /* 0x000000052c2c7c20 */ /* 0x000fe20008410000 */
[----:B-1----:R-:W-:Y:S01]  /*20b0*/  @P2 SHF.R.U32.HI R31, RZ, R32, R25 ;  /* 0x00000020ff1f2219 */ /* 0x002fe20000011619 */
[----:B------:R-:W-:Y:S01]  /*20c0*/  FMUL.FTZ R45, R45, UR5 ;  /* 0x000000052d2d7c20 */ /* 0x000fe20008410000 */
[----:B------:R-:W-:Y:S01]  /*20d0*/  MOV R32, 0xffffffa0 ;  /* 0xffffffa000207802 */ /* 0x000fe20000000f00 */
[----:B0-----:R-:W-:Y:S01]  /*20e0*/  FMUL.FTZ R28, R46, UR5 ;  /* 0x000000052e1c7c20 */ /* 0x001fe20008410000 */
[----:B-----5:R-:W-:Y:S01]  /*20f0*/  FMUL.FTZ R29, R47, UR5 ;  /* 0x000000052f1d7c20 */ /* 0x020fe20008410000 */
[----:B------:R-:W0:Y:S01]  /*2100*/  SHFL.IDX PT, R35, R31, RZ, 0x1c1f ;  /* 0x001c1fff1f237589 */ /* 0x000e2200000e0000 */
[----:B------:R-:W-:Y:S01]  /*2110*/  FMUL.FTZ R48, R48, UR5 ;  /* 0x0000000530307c20 */ /* 0x000fe20008410000 */
[----:B------:R-:W-:-:S02]  /*2120*/  IMAD R32, R75, R32, 0x61 ;  /* 0x000000614b207424 */ /* 0x000fc400078e0220 */
[----:B------:R-:W-:Y:S01]  /*2130*/  FMUL.FTZ R49, R49, UR5 ;  /* 0x0000000531317c20 */ /* 0x000fe20008410000 */
        /* <DEDUP_REMOVED lines=22> */
[----:B------:R-:W-:Y:S01]  /*22a0*/  LOP3.LUT P1, RZ, R18, 0x80000, RZ, 0xc0, !PT ;  /* 0x0008000012ff7812 */ /* 0x000fe2000782c0ff */
[----:B------:R-:W-:Y:S01]  /*22b0*/  IMAD R33, R9, -0x2, R32 ;  /* 0xfffffffe09217824 */ /* 0x000fe200078e0220 */
[----:B------:R-:W-:Y:S01]  /*22c0*/  SYNCS.ARRIVE.TRANS64.RED.A1T0 RZ, [UR4], RZ ;  /* 0x000000ffffff79a7 */ /* 0x000fe20008100404 */
[--C-:B------:R-:W-:Y:S01]  /*22d0*/  IMAD R10, R75, -0x60, R22.reuse ;  /* 0xffffffa04b0a7824 */ /* 0x100fe200078e0216 */
[----:B------:R-:W1:Y:S01]  /*22e0*/  MUFU.TANH R3, R3 ;  /* 0x0000000300037308 */ /* 0x000e620000002400 */
[----:B------:R-:W-:Y:S01]  /*22f0*/  ULDC UR10, c[0x0][0x288] ;  /* 0x0000a200000a7ab9 */ /* 0x000fe20000000800 */
[----:B------:R-:W-:Y:S01]  /*2300*/  ULDC UR4, c[0x0][0x9dc] ;  /* 0x0002770000047ab9 */ /* 0x000fe20000000800 */
[----:B------:R-:W-:Y:S01]  /*2310*/  IADD3 R34, R33, -UR10, R22 ;  /* 0x8000000a21227c10 */ /* 0x000fe2000fffe016 */
[----:B------:R-:W-:Y:S01]  /*2320*/  ULOP3.LUT UR6, URZ, UR4, URZ, 0x33, !UPT ;  /* 0x000000043f067292 */ /* 0x000fe2000f8e333f */
[----:B------:R-:W-:-:S02]  /*2330*/  VIADD R30, R10, 0x60 ;  /* 0x000000600a1e7836 */ /* 0x000fc40000000000 */
[----:B------:R-:W-:Y:S01]  /*2340*/  ULDC UR4, c[0x0][0x9e0] ;  /* 0x0002780000047ab9 */ /* 0x000fe20000000800 */
[----:B------:R-:W2:Y:S01]  /*2350*/  MUFU.TANH R0, R0 ;  /* 0x0000000000007308 */ /* 0x000ea20000002400 */
[----:B------:R-:W-:Y:S02]  /*2360*/  IMAD R38, R9, -0x2, R30 ;  /* 0xfffffffe09267824 */ /* 0x000fe400078e021e */
[C---:B------:R-:W-:Y:S02]  /*2370*/  VIADD R39, R34.reuse, UR4 ;  /* 0x0000000422277c36 */ /* 0x040fe40008000000 */
[----:B------:R-:W-:Y:S02]  /*2380*/  VIADD R34, R34, UR6 ;  /* 0x0000000622227c36 */ /* 0x000fe40008000000 */
[----:B------:R-:W-:Y:S01]  /*2390*/  IMAD.U32 R10, RZ, RZ, UR6 ;  /* 0x00000006ff0a7e24 */ /* 0x000fe2000f8e00ff */
[----:B------:R-:W1:Y:S01]  /*23a0*/  MUFU.TANH R2, R2 ;  /* 0x0000000200027308 */ /* 0x000e620000002400 */
[----:B------:R-:W-:Y:S01]  /*23b0*/  VIADD R42, R32, 0xffffffff ;  /* 0xffffffff202a7836 */ /* 0x000fe20000000000 */
[----:B0-----:R-:W-:Y:S01]  /*23c0*/  VIADDMNMX R32, R35, R39, R38, PT ;  /* 0x0000002723207246 */ /* 0x001fe20003800126 */
[----:B------:R-:W-:-:S02]  /*23d0*/  VIADD R46, R33, 0xffffffff ;  /* 0xffffffff212e7836 */ /* 0x000fc40000000000 */
[----:B------:R-:W-:-:S03]  /*23e0*/  IMAD.IADD R33, R34, 0x1, R35 ;  /* 0x0000000122217824 */ /* 0x000fc600078e0223 */
[----:B------:R-:W0:Y:S08]  /*23f0*/  MUFU.TANH R6, R6 ;  /* 0x0000000600067308 */ /* 0x000e300000002400 */
        /* <DEDUP_REMOVED lines=38> */
[----:B------:R-:W0:Y:S01]  /*2660*/  MUFU.TANH R25, R25 ;  /* 0x0000001900197308 */ /* 0x000e220000002400 */
[----:B-1234-:R-:W-:Y:S05]  /*2670*/  @!P1 BRA `(.L_x_984) ;  /* 0x00000000005c9947 */ /* 0x01efea0003800000 */
[----:B------:R-:W-:Y:S01]  /*2680*/  IADD3 R35, R22, -UR10, R35 ;  /* 0x8000000a16237c10 */ /* 0x000fe2000fffe023 */
[----:B------:R-:W-:Y:S03]  /*2690*/  BSSY B0, `(.L_x_985) ;  /* 0x0000012000007945 */ /* 0x000fe60003800000 */
[----:B------:R-:W-:-:S13]  /*26a0*/  ISETP.GT.AND P1, PT, R35, -0x1, PT ;  /* 0xffffffff2300780c */ /* 0x000fda0003f24270 */
[----:B------:R-:W-:Y:S05]  /*26b0*/  @P1 BRA `(.L_x_986) ;  /* 0x0000000000241947 */ /* 0x000fea0003800000 */
[----:B------:R-:W-:Y:S01]  /*26c0*/  ULDC UR5, c[0x0][0x9e4] ;  /* 0x0002790000057ab9 */ /* 0x000fe20000000800 */
[----:B------:R-:W-:Y:S01]  /*26d0*/  LOP3.LUT R35, RZ, R35, RZ, 0x33, !PT ;  /* 0x00000023ff237212 */ /* 0x000fe200078e33ff */
[----:B------:R-:W-:-:S05]  /*26e0*/  IMAD.U32 R43, RZ, RZ, UR5 ;  /* 0x00000005ff2b7e24 */ /* 0x000fca000f8e00ff */
[----:B------:R-:W-:-:S13]  /*26f0*/  ISETP.NE.AND P1, PT, R43, 0x1, PT ;  /* 0x000000012b00780c */ /* 0x000fda0003f25270 */
[----:B------:R-:W1:Y:S02]  /*2700*/  @P1 LDC.64 R66, c[0x0][0x9e8] ;  /* 0x00027a00ff421b82 */ /* 0x000e640000000a00 */
[----:B-1----:R-:W-:-:S05]  /*2710*/  @P1 IMAD.HI.U32 R30, R35, R66, RZ ;  /* 0x00000042231e1227 */ /* 0x002fca00078e00ff */
[----:B------:R-:W-:-:S04]  /*2720*/  @P1 SHF.R.U32.HI R35, RZ, R67, R30 ;  /* 0x00000043ff231219 */ /* 0x000fc8000001161e */
[----:B------:R-:W-:Y:S01]  /*2730*/  LOP3.LUT R35, RZ, R35, RZ, 0x33, !PT ;  /* 0x00000023ff237212 */ /* 0x000fe200078e33ff */
[----:B------:R-:W-:Y:S06]  /*2740*/  BRA `(.L_x_987) ;  /* 0x0000000000187947 */ /* 0x000fec0003800000 */
.L_x_986:
[----:B------:R-:W-:Y:S02]  /*2750*/  ULDC UR5, c[0x0][0x9e4] ;  /* 0x0002790000057ab9 */ /* 0x000fe40000000800 */
[----:B------:R-:W-:-:S05]  /*2760*/  IMAD.U32 R43, RZ, RZ, UR5 ;  /* 0x00000005ff2b7e24 */ /* 0x000fca000f8e00ff */
[----:B------:R-:W-:-:S13]  /*2770*/  ISETP.NE.AND P1, PT, R43, 0x1, PT ;  /* 0x000000012b00780c */ /* 0x000fda0003f25270 */
[----:B------:R-:W1:Y:S02]  /*2780*/  @P1 LDC.64 R66, c[0x0][0x9e8] ;  /* 0x00027a00ff421b82 */ /* 0x000e640000000a00 */
[----:B-1----:R-:W-:-:S05]  /*2790*/  @P1 IMAD.HI.U32 R30, R35, R66, RZ ;  /* 0x00000042231e1227 */ /* 0x002fca00078e00ff */
[----:B------:R-:W-:-:S07]  /*27a0*/  @P1 SHF.R.U32.HI R35, RZ, R67, R30 ;  /* 0x00000043ff231219 */ /* 0x000fce000001161e */
.L_x_987:
[----:B------:R-:W-:Y:S05]  /*27b0*/  BSYNC B0 ;  /* 0x0000000000007941 */ /* 0x000fea0003800000 */
.L_x_985:
[----:B------:R-:W-:-:S05]  /*27c0*/  IMAD R35, R35, R43, R46 ;  /* 0x0000002b23237224 */ /* 0x000fca00078e022e */
[----:B------:R-:W-:Y:S02]  /*27d0*/  VIADDMNMX R32, R35, R43, R32, PT ;  /* 0x0000002b23207246 */ /* 0x000fe40003800120 */
[----:B------:R-:W-:-:S07]  /*27e0*/  VIMNMX R33, R33, R35, !PT ;  /* 0x0000002321217248 */ /* 0x000fce0007fe0100 */
.L_x_984:
[C---:B------:R-:W-:Y:S01]  /*27f0*/  ISETP.GE.AND P6, PT, R42.reuse, 0x9, PT ;  /* 0x000000092a00780c */ /* 0x040fe20003fc6270 */
[----:B------:R-:W1:Y:S01]  /*2800*/  SHFL.IDX PT, R31, R31, 0x1, 0x1c1f ;  /* 0x003c1f001f1f7f89 */ /* 0x000e6200000e0000 */
[----:B------:R-:W-:Y:S02]  /*2810*/  ISETP.GE.AND P1, PT, R42, 0x2, PT ;  /* 0x000000022a00780c */ /* 0x000fe40003f26270 */
[C---:B------:R-:W-:Y:S02]  /*2820*/  ISETP.GT.AND P2, PT, R33.reuse, 0x8, !P6 ;  /* 0x000000082100780c */ /* 0x040fe40007744270 */
[----:B------:R-:W-:Y:S02]  /*2830*/  ISETP.GT.AND P3, PT, R33, 0x1, !P1 ;  /* 0x000000012100780c */ /* 0x000fe40004f64270 */
[----:B------:R-:W-:Y:S02]  /*2840*/  ISETP.LT.OR P2, PT, R32, 0x9, P2 ;  /* 0x000000092000780c */ /* 0x000fe40001741670 */
[----:B------:R-:W-:-:S02]  /*2850*/  ISETP.GE.AND P4, PT, R42, 0xa, PT ;  /* 0x0000000a2a00780c */ /* 0x000fc40003f86270 */
[----:B------:R-:W-:Y:S02]  /*2860*/  FSEL R43, R80, -INF , !P2 ;  /* 0xff800000502b7808 */ /* 0x000fe40005000000 */
[C---:B------:R-:W-:Y:S02]  /*2870*/  ISETP.LT.OR P3, PT, R32.reuse, 0x2, P3 ;  /* 0x000000022000780c */ /* 0x040fe40001f61670 */
[----:B------:R-:W-:Y:S02]  /*2880*/  ISETP.GT.AND P2, PT, R33, 0x9, !P4 ;  /* 0x000000092100780c */ /* 0x000fe40006744270 */
[----:B------:R-:W-:Y:S02]  /*2890*/  FSEL R79, R79, -INF , !P3 ;  /* 0xff8000004f4f7808 */ /* 0x000fe40005800000 */
[----:B------:R-:W-:Y:S02]  /*28a0*/  ISETP.LT.OR P2, PT, R32, 0xa, P2 ;  /* 0x0000000a2000780c */ /* 0x000fe40001741670 */
[----:B------:R-:W-:-:S02]  /*28b0*/  ISETP.GE.AND P3, PT, R42, 0x11, PT ;  /* 0x000000112a00780c */ /* 0x000fc40003f66270 */
[----:B------:R-:W-:Y:S02]  /*28c0*/  FSEL R81, R81, -INF , !P2 ;  /* 0xff80000051517808 */ /* 0x000fe40005000000 */
[----:B------:R-:W-:Y:S02]  /*28d0*/  ISETP.GT.AND P2, PT, R33, 0x10, !P3 ;  /* 0x000000102100780c */ /* 0x000fe40005f44270 */
[----:B------:R-:W-:Y:S02]  /*28e0*/  P2R R70, PR, RZ, 0x8 ;  /* 0x00000008ff467803 */ /* 0x000fe40000000000 */
[----:B------:R-:W-:Y:S02]  /*28f0*/  ISETP.LT.OR P2, PT, R32, 0x11, P2 ;  /* 0x000000112000780c */ /* 0x000fe40001741670 */
[----:B------:R-:W-:Y:S02]  /*2900*/  ISETP.GE.AND P3, PT, R42, 0x12, PT ;  /* 0x000000122a00780c */ /* 0x000fe40003f66270 */
[----:B------:R-:W-:-:S02]  /*2910*/  FSEL R47, R82, -INF , !P2 ;  /* 0xff800000522f7808 */ /* 0x000fc40005000000 */
[----:B------:R-:W-:Y:S02]  /*2920*/  ISETP.GT.AND P2, PT, R33, 0x11, !P3 ;  /* 0x000000112100780c */ /* 0x000fe40005f44270 */
[----:B------:R-:W-:Y:S02]  /*2930*/  P2R R74, PR, RZ, 0x8 ;  /* 0x00000008ff4a7803 */ /* 0x000fe40000000000 */
[----:B------:R-:W-:Y:S02]  /*2940*/  ISETP.LT.OR P2, PT, R32, 0x12, P2 ;  /* 0x000000122000780c */ /* 0x000fe40001741670 */
[----:B------:R-:W-:Y:S02]  /*2950*/  ISETP.GE.AND P3, PT, R42, 0x19, PT ;  /* 0x000000192a00780c */ /* 0x000fe40003f66270 */
[----:B------:R-:W-:Y:S02]  /*2960*/  FSEL R83, R83, -INF , !P2 ;  /* 0xff80000053537808 */ /* 0x000fe40005000000 */
[----:B------:R-:W-:-:S02]  /*2970*/  ISETP.GT.AND P2, PT, R33, 0x18, !P3 ;  /* 0x000000182100780c */ /* 0x000fc40005f44270 */
[----:B------:R-:W-:Y:S02]  /*2980*/  P2R R76, PR, RZ, 0x8 ;  /* 0x00000008ff4c7803 */ /* 0x000fe40000000000 */
[----:B------:R-:W-:Y:S02]  /*2990*/  ISETP.LT.OR P2, PT, R32, 0x19, P2 ;  /* 0x000000192000780c */ /* 0x000fe40001741670 */
[----:B------:R-:W-:Y:S02]  /*29a0*/  ISETP.GE.AND P3, PT, R42, 0x1a, PT ;  /* 0x0000001a2a00780c */ /* 0x000fe40003f66270 */
[----:B0-----:R-:W-:Y:S02]  /*29b0*/  FSEL R63, R36, -INF , !P2 ;  /* 0xff800000243f7808 */ /* 0x001fe40005000000 */
[----:B------:R-:W-:Y:S02]  /*29c0*/  ISETP.GT.AND P2, PT, R33, 0x19, !P3 ;  /* 0x000000192100780c */ /* 0x000fe40005f44270 */
[----:B------:R-:W-:-:S02]  /*29d0*/  P2R R78, PR, RZ, 0x8 ;  /* 0x00000008ff4e7803 */ /* 0x000fc40000000000 */
[----:B------:R-:W-:Y:S02]  /*29e0*/  ISETP.LT.OR P2, PT, R32, 0x1a, P2 ;  /* 0x0000001a2000780c */ /* 0x000fe40001741670 */
[----:B------:R-:W-:Y:S02]  /*29f0*/  ISETP.GE.AND P3, PT, R42, 0x21, PT ;  /* 0x000000212a00780c */ /* 0x000fe40003f66270 */
[----:B------:R-:W-:Y:S02]  /*2a00*/  FSEL R67, R37, -INF , !P2 ;  /* 0xff80000025437808 */ /* 0x000fe40005000000 */
[----:B------:R-:W-:Y:S02]  /*2a10*/  ISETP.GT.AND P2, PT, R33, 0x20, !P3 ;  /* 0x000000202100780c */ /* 0x000fe40005f44270 */
[----:B------:R-:W-:Y:S02]  /*2a20*/  P2R R37, PR, RZ, 0x8 ;  /* 0x00000008ff257803 */ /* 0x000fe40000000000 */
[----:B------:R-:W-:-:S02]  /*2a30*/  ISETP.LT.OR P2, PT, R32, 0x21, P2 ;  /* 0x000000212000780c */ /* 0x000fc40001741670 */
[----:B------:R-:W-:Y:S02]  /*2a40*/  ISETP.GE.AND P3, PT, R42, 0x22, PT ;  /* 0x000000222a00780c */ /* 0x000fe40003f66270 */
[----:B------:R-:W-:Y:S02]  /*2a50*/  FSEL R71, R40, -INF , !P2 ;  /* 0xff80000028477808 */ /* 0x000fe40005000000 */
[----:B------:R-:W-:Y:S02]  /*2a60*/  ISETP.GT.AND P2, PT, R33, 0x21, !P3 ;  /* 0x000000212100780c */ /* 0x000fe40005f44270 */
[----:B------:R-:W-:Y:S02]  /*2a70*/  P2R R80, PR, RZ, 0x8 ;  /* 0x00000008ff507803 */ /* 0x000fe40000000000 */
        /* <DEDUP_REMOVED lines=17> */
[----:B------:R-:W-:Y:S02]  /*2b90*/  FSEL R85, R48, -INF , !P2 ;  /* 0xff80000030557808 */ /* 0x000fe40005000000 */
        /* <DEDUP_REMOVED lines=38> */
[----:B------:R-:W-:Y:S02]  /*2e00*/  P2R R66, PR, RZ, 0x10 ;  /* 0x00000010ff427803 */ /* 0x000fe40000000000 */
[----:B------:R-:W-:Y:S02]  /*2e10*/  FSEL R93, R64, -INF , !P2 ;  /* 0xff800000405d7808 */ /* 0x000fe40005000000 */
[----:B------:R-:W-:-:S04]  /*2e20*/  ISETP.GE.AND P2, PT, R42, 0x52, PT ;  /* 0x000000522a00780c */ /* 0x000fc80003f46270 */
[----:B------:R-:W-:-:S04]  /*2e30*/  ISETP.GT.AND P3, PT, R33, 0x51, !P2 ;  /* 0x000000512100780c */ /* 0x000fc80005764270 */
[----:B------:R-:W-:-:S04]  /*2e40*/  ISETP.LT.OR P3, PT, R32, 0x52, P3 ;  /* 0x000000522000780c */ /* 0x000fc80001f61670 */
[----:B------:R-:W-:Y:S02]  /*2e50*/  FSEL R65, R65, -INF , !P3 ;  /* 0xff80000041417808 */ /* 0x000fe40005800000 */
[----:B------:R-:W-:-:S04]  /*2e60*/  ISETP.GE.AND P3, PT, R42, 0x59, PT ;  /* 0x000000592a00780c */ /* 0x000fc80003f66270 */
[----:B------:R-:W-:-:S04]  /*2e70*/  ISETP.GT.AND P4, PT, R33, 0x58, !P3 ;  /* 0x000000582100780c */ /* 0x000fc80005f84270 */
[----:B------:R-:W-:-:S04]  /*2e80*/  ISETP.LT.OR P4, PT, R32, 0x59, P4 ;  /* 0x000000592000780c */ /* 0x000fc80002781670 */
[----:B------:R-:W-:Y:S02]  /*2e90*/  FSEL R30, R68, -INF , !P4 ;  /* 0xff800000441e7808 */ /* 0x000fe40006000000 */
[----:B------:R-:W-:-:S04]  /*2ea0*/  ISETP.GE.AND P4, PT, R42, 0x1, PT ;  /* 0x000000012a00780c */ /* 0x000fc80003f86270 */
[----:B------:R-:W-:-:S04]  /*2eb0*/  ISETP.GT.AND P5, PT, R33, RZ, !P4 ;  /* 0x000000ff2100720c */ /* 0x000fc800067a4270 */
[----:B------:R-:W-:-:S04]  /*2ec0*/  ISETP.LT.OR P5, PT, R32, 0x1, P5 ;  /* 0x000000012000780c */ /* 0x000fc80002fa1670 */
[----:B------:R-:W-:Y:S02]  /*2ed0*/  FSEL R35, R3, -INF , !P5 ;  /* 0xff80000003237808 */ /* 0x000fe40006800000 */
[----:B------:R-:W-:Y:S02]  /*2ee0*/  ISETP.GE.AND P5, PT, R42, 0x5a, PT ;  /* 0x0000005a2a00780c */ /* 0x000fe40003fa6270 */
[----:B-1----:R-:W-:Y:S02]  /*2ef0*/  VIADDMNMX R3, R31, R39, R38, PT ;  /* 0x000000271f037246 */ /* 0x002fe40003800126 */
[----:B------:R-:W-:Y:S02]  /*2f00*/  P2R R68, PR, RZ, 0x20 ;  /* 0x00000020ff447803 */ /* 0x000fe40000000000 */
[----:B------:R-:W-:-:S04]  /*2f10*/  ISETP.GT.AND P5, PT, R33, 0x59, !P5 ;  /* 0x000000592100780c */ /* 0x000fc80006fa4270 */
[----:B------:R-:W-:Y:S01]  /*2f20*/  ISETP.LT.OR P5, PT, R32, 0x5a, P5 ;  /* 0x0000005a2000780c */ /* 0x000fe20002fa1670 */
[----:B------:R-:W-:-:S03]  /*2f30*/  IMAD.IADD R32, R34, 0x1, R31 ;  /* 0x0000000122207824 */ /* 0x000fc600078e021f */
[----:B------:R-:W-:Y:S02]  /*2f40*/  FSEL R69, R69, -INF , !P5 ;  /* 0xff80000045457808 */ /* 0x000fe40006800000 */
[----:B------:R-:W-:-:S13]  /*2f50*/  LOP3.LUT P5, RZ, R18, 0x80000, RZ, 0xc0, !PT ;  /* 0x0008000012ff7812 */ /* 0x000fda00078ac0ff */
[----:B------:R-:W-:Y:S05]  /*2f60*/  @!P5 BRA `(.L_x_988) ;  /* 0x00000000005cd947 */ /* 0x000fea0003800000 */
        /* <DEDUP_REMOVED lines=8> */
[----:B------:R-:W0:Y:S02]  /*2ff0*/  @P5 LDC.64 R38, c[0x0][0x9e8] ;  /* 0x00027a00ff265b82 */ /* 0x000e240000000a00 */
[----:B0-----:R-:W-:-:S05]  /*3000*/  @P5 IMAD.HI.U32 R34, R31, R38, RZ ;  /* 0x000000261f225227 */ /* 0x001fca00078e00ff */
[----:B------:R-:W-:-:S04]  /*3010*/  @P5 SHF.R.U32.HI R31, RZ, R39, R34 ;  /* 0x00000027ff1f5219 */ /* 0x000fc80000011622 */
[----:B------:R-:W-:Y:S01]  /*3020*/  LOP3.LUT R31, RZ, R31, RZ, 0x33, !PT ;  /* 0x0000001fff1f7212 */ /* 0x000fe200078e33ff */
[----:B------:R-:W-:Y:S06]  /*3030*/  BRA `(.L_x_991) ;  /* 0x0000000000187947 */ /* 0x000fec0003800000 */
.L_x_990:
[----:B------:R-:W-:Y:S02]  /*3040*/  ULDC UR5, c[0x0][0x9e4] ;  /* 0x0002790000057ab9 */ /* 0x000fe40000000800 */
[----:B------:R-:W-:-:S05]  /*3050*/  IMAD.U32 R36, RZ, RZ, UR5 ;  /* 0x00000005ff247e24 */ /* 0x000fca000f8e00ff */
[----:B------:R-:W-:-:S13]  /*3060*/  ISETP.NE.AND P5, PT, R36, 0x1, PT ;  /* 0x000000012400780c */ /* 0x000fda0003fa5270 */
[----:B------:R-:W0:Y:S02]  /*3070*/  @P5 LDC.64 R38, c[0x0][0x9e8] ;  /* 0x00027a00ff265b82 */ /* 0x000e240000000a00 */
[----:B0-----:R-:W-:-:S05]  /*3080*/  @P5 IMAD.HI.U32 R34, R31, R38, RZ ;  /* 0x000000261f225227 */ /* 0x001fca00078e00ff */
[----:B------:R-:W-:-:S07]  /*3090*/  @P5 SHF.R.U32.HI R31, RZ, R39, R34 ;  /* 0x00000027ff1f5219 */ /* 0x000fce0000011622 */
.L_x_991:
[----:B------:R-:W-:Y:S05]  /*30a0*/  BSYNC B0 ;  /* 0x0000000000007941 */ /* 0x000fea0003800000 */
.L_x_989:
[----:B------:R-:W-:-:S05]  /*30b0*/  IMAD R31, R31, R36, R46 ;  /* 0x000000241f1f7224 */ /* 0x000fca00078e022e */
[----:B------:R-:W-:Y:S02]  /*30c0*/  VIADDMNMX R3, R31, R36, R3, PT ;  /* 0x000000241f037246 */ /* 0x000fe40003800103 */
[----:B------:R-:W-:-:S07]  /*30d0*/  VIMNMX R32, R32, R31, !PT ;  /* 0x0000001f20207248 */ /* 0x000fce0007fe0100 */
.L_x_988:
[C---:B------:R-:W-:Y:S01]  /*30e0*/  ISETP.GT.AND P1, PT, R32.reuse, 0x1, !P1 ;  /* 0x000000012000780c */ /* 0x040fe20004f24270 */
[----:B------:R-:W-:Y:S01]  /*30f0*/  ULDC UR5, c[0x0][0x988] ;  /* 0x0002620000057ab9 */ /* 0x000fe20000000800 */
[----:B------:R-:W-:Y:S02]  /*3100*/  ISETP.GT.AND P6, PT, R32, 0x8, !P6 ;  /* 0x000000082000780c */ /* 0x000fe400077c4270 */
[C---:B------:R-:W-:Y:S02]  /*3110*/  ISETP.LT.OR P1, PT, R3.reuse, 0x2, P1 ;  /* 0x000000020300780c */ /* 0x040fe40000f21670 */
[----:B------:R-:W-:Y:S02]  /*3120*/  ISETP.LT.OR P6, PT, R3, 0x9, P6 ;  /* 0x000000090300780c */ /* 0x000fe400037c1670 */
[----:B------:R-:W-:Y:S02]  /*3130*/  FSEL R31, R2, -INF , !P1 ;  /* 0xff800000021f7808 */ /* 0x000fe40004800000 */
[----:B------:R-:W-:-:S02]  /*3140*/  ISETP.NE.AND P1, PT, R66, RZ, PT ;  /* 0x000000ff4200720c */ /* 0x000fc40003f25270 */
[----:B------:R-:W-:Y:S02]  /*3150*/  FSEL R34, R6, -INF , !P6 ;  /* 0xff80000006227808 */ /* 0x000fe40007000000 */
[----:B------:R-:W-:Y:S02]  /*3160*/  ISETP.GT.AND P1, PT, R32, 0x9, !P1 ;  /* 0x000000092000780c */ /* 0x000fe40004f24270 */
[----:B------:R-:W-:Y:S02]  /*3170*/  ISETP.NE.AND P6, PT, R76, RZ, PT ;  /* 0x000000ff4c00720c */ /* 0x000fe40003fc5270 */
[----:B------:R-:W-:Y:S02]  /*3180*/  ISETP.LT.OR P1, PT, R3, 0xa, P1 ;  /* 0x0000000a0300780c */ /* 0x000fe40000f21670 */
[----:B------:R-:W-:Y:S02]  /*3190*/  ISETP.NE.AND P5, PT, R78, RZ, PT ;  /* 0x000000ff4e00720c */ /* 0x000fe40003fa5270 */
[----:B------:R-:W-:-:S02]  /*31a0*/  FSEL R36, R7, -INF , !P1 ;  /* 0xff80000007247808 */ /* 0x000fc40004800000 */
[----:B------:R-:W-:Y:S02]  /*31b0*/  ISETP.NE.AND P1, PT, R70, RZ, PT ;  /* 0x000000ff4600720c */ /* 0x000fe40003f25270 */
[----:B------:R-:W-:Y:S02]  /*31c0*/  FMNMX.FTZ R7, R35, R79, !PT ;  /* 0x0000004f23077209 */ /* 0x000fe40007810000 */
[----:B------:R-:W-:Y:S02]  /*31d0*/  ISETP.GT.AND P1, PT, R32, 0x10, !P1 ;  /* 0x000000102000780c */ /* 0x000fe40004f24270 */
[----:B------:R-:W-:Y:S02]  /*31e0*/  FMNMX.FTZ R7, R43, R7, !PT ;  /* 0x000000072b077209 */ /* 0x000fe40007810000 */
[----:B------:R-:W-:Y:S02]  /*31f0*/  ISETP.LT.OR P1, PT, R3, 0x11, P1 ;  /* 0x000000110300780c */ /* 0x000fe40000f21670 */
[----:B------:R-:W-:-:S02]  /*3200*/  FMNMX.FTZ R7, R81, R7, !PT ;  /* 0x0000000751077209 */ /* 0x000fc40007810000 */
[----:B------:R-:W-:Y:S01]  /*3210*/  FSEL R38, R11, -INF , !P1 ;  /* 0xff8000000b267808 */ /* 0x000fe20004800000 */
[----:B------:R-:W-:Y:S01]  /*3220*/  IMAD.U32 R11, RZ, RZ, UR5 ;  /* 0x00000005ff0b7e24 */ /* 0x000fe2000f8e00ff */
[----:B------:R-:W-:Y:S02]  /*3230*/  ISETP.NE.AND P1, PT, R74, RZ, PT ;  /* 0x000000ff4a00720c */ /* 0x000fe40003f25270 */
[----:B------:R-:W-:Y:S02]  /*3240*/  FMNMX.FTZ R7, R47, R7, !PT ;  /* 0x000000072f077209 */ /* 0x000fe40007810000 */
[----:B------:R-:W-:Y:S02]  /*3250*/  ISETP.GT.AND P1, PT, R32, 0x11, !P1 ;  /* 0x000000112000780c */ /* 0x000fe40004f24270 */
[----:B------:R-:W-:Y:S02]  /*3260*/  FMNMX.FTZ R7, R83, R7, !PT ;  /* 0x0000000753077209 */ /* 0x000fe40007810000 */
[----:B------:R-:W-:-:S02]  /*3270*/  ISETP.LT.OR P1, PT, R3, 0x12, P1 ;  /* 0x000000120300780c */ /* 0x000fc40000f21670 */
[----:B------:R-:W-:Y:S02]  /*3280*/  FMNMX.FTZ R7, R63, R7, !PT ;  /* 0x000000073f077209 */ /* 0x000fe40007810000 */
[----:B------:R-:W-:Y:S02]  /*3290*/  FSEL R40, R12, -INF , !P1 ;  /* 0xff8000000c287808 */ /* 0x000fe40004800000 */
[----:B------:R-:W-:Y:S02]  /*32a0*/  ISETP.GT.AND P1, PT, R32, 0x18, !P6 ;  /* 0x000000182000780c */ /* 0x000fe40007724270 */
[----:B------:R-:W-:Y:S02]  /*32b0*/  FMNMX.FTZ R7, R67, R7, !PT ;  /* 0x0000000743077209 */ /* 0x000fe40007810000 */
[----:B------:R-:W-:Y:S02]  /*32c0*/  ISETP.LT.OR P1, PT, R3, 0x19, P1 ;  /* 0x000000190300780c */ /* 0x000fe40000f21670 */
[----:B------:R-:W-:-:S02]  /*32d0*/  FMNMX.FTZ R7, R71, R7, !PT ;  /* 0x0000000747077209 */ /* 0x000fc40007810000 */
[----:B------:R-:W-:Y:S02]  /*32e0*/  FSEL R42, R15, -INF , !P1 ;  /* 0xff8000000f2a7808 */ /* 0x000fe40004800000 */
[----:B------:R-:W-:Y:S02]  /*32f0*/  ISETP.GT.AND P1, PT, R32, 0x19, !P5 ;  /* 0x000000192000780c */ /* 0x000fe40006f24270 */
[----:B------:R-:W-:Y:S02]  /*3300*/  FMNMX.FTZ R7, R41, R7, !PT ;  /* 0x0000000729077209 */ /* 0x000fe40007810000 */
[----:B------:R-:W-:Y:S02]  /*3310*/  ISETP.LT.OR P1, PT, R3, 0x1a, P1 ;  /* 0x0000001a0300780c */ /* 0x000fe40000f21670 */
[----:B------:R-:W-:Y:S02]  /*3320*/  FMNMX.FTZ R7, R77, R7, !PT ;  /* 0x000000074d077209 */ /* 0x000fe40007810000 */
[----:B------:R-:W-:-:S02]  /*3330*/  FSEL R20, R20, -INF , !P1 ;  /* 0xff80000014147808 */ /* 0x000fc40004800000 */
[----:B------:R-:W-:Y:S02]  /*3340*/  ISETP.NE.AND P1, PT, R37, RZ, PT ;  /* 0x000000ff2500720c */ /* 0x000fe40003f25270 */
[----:B------:R-:W-:Y:S02]  /*3350*/  FMNMX.FTZ R7, R45, R7, !PT ;  /* 0x000000072d077209 */ /* 0x000fe40007810000 */
[----:B------:R-:W-:Y:S02]  /*3360*/  ISETP.GT.AND P1, PT, R32, 0x20, !P1 ;  /* 0x000000202000780c */ /* 0x000fe40004f24270 */
[----:B------:R-:W-:Y:S02]  /*3370*/  ISETP.NE.AND P6, PT, R44, RZ, PT ;  /* 0x000000ff2c00720c */ /* 0x000fe40003fc5270 */
[----:B------:R-:W-:Y:S02]  /*3380*/  ISETP.LT.OR P1, PT, R3, 0x21, P1 ;  /* 0x000000210300780c */ /* 0x000fe40000f21670 */
[----:B------:R-:W-:-:S02]  /*3390*/  FMNMX.FTZ R7, R85, R7, !PT ;  /* 0x0000000755077209 */ /* 0x000fc40007810000 */
[----:B------:R-:W-:Y:S02]  /*33a0*/  FSEL R44, R21, -INF , !P1 ;  /* 0xff800000152c7808 */ /* 0x000fe40004800000 */
[----:B------:R-:W-:Y:S02]  /*33b0*/  ISETP.NE.AND P1, PT, R80, RZ, PT ;  /* 0x000000ff5000720c */ /* 0x000fe40003f25270 */
[----:B------:R-:W-:Y:S02]  /*33c0*/  FMNMX.FTZ R7, R49, R7, !PT ;  /* 0x0000000731077209 */ /* 0x000fe40007810000 */
[----:B------:R-:W-:Y:S02]  /*33d0*/  ISETP.GT.AND P1, PT, R32, 0x21, !P1 ;  /* 0x000000212000780c */ /* 0x000fe40004f24270 */
[----:B------:R-:W-:Y:S02]  /*33e0*/  FMNMX.FTZ R7, R87, R7, !PT ;  /* 0x0000000757077209 */ /* 0x000fe40007810000 */
[----:B------:R-:W-:-:S02]  /*33f0*/  ISETP.LT.OR P1, PT, R3, 0x22, P1 ;  /* 0x000000220300780c */ /* 0x000fc40000f21670 */
[----:B------:R-:W-:Y:S02]  /*3400*/  FMNMX.FTZ R7, R53, R7, !PT ;  /* 0x0000000735077209 */ /* 0x000fe40007810000 */
[----:B------:R-:W-:Y:S02]  /*3410*/  FSEL R24, R24, -INF , !P1 ;  /* 0xff80000018187808 */ /* 0x000fe40004800000 */
[----:B------:R-:W-:Y:S02]  /*3420*/  ISETP.NE.AND P1, PT, R82, RZ, PT ;  /* 0x000000ff5200720c */ /* 0x000fe40003f25270 */
[----:B------:R-:W-:Y:S02]  /*3430*/  FMNMX.FTZ R7, R89, R7, !PT ;  /* 0x0000000759077209 */ /* 0x000fe40007810000 */
[----:B------:R-:W-:Y:S02]  /*3440*/  ISETP.GT.AND P1, PT, R32, 0x28, !P1 ;  /* 0x000000282000780c */ /* 0x000fe40004f24270 */
[----:B------:R-:W-:-:S02]  /*3450*/  FMNMX.FTZ R7, R57, R7, !PT ;  /* 0x0000000739077209 */ /* 0x000fc40007810000 */
[----:B------:R-:W-:Y:S02]  /*3460*/  ISETP.LT.OR P1, PT, R3, 0x29, P1 ;  /* 0x000000290300780c */ /* 0x000fe40000f21670 */
[----:B------:R-:W-:Y:S02]  /*3470*/  FMNMX.FTZ R7, R91, R7, !PT ;  /* 0x000000075b077209 */ /* 0x000fe40007810000 */
[----:B------:R-:W-:Y:S02]  /*3480*/  FSEL R28, R28, -INF , !P1 ;  /* 0xff8000001c1c7808 */ /* 0x000fe40004800000 */
[----:B------:R-:W-:Y:S02]  /*3490*/  ISETP.NE.AND P1, PT, R84, RZ, PT ;  /* 0x000000ff5400720c */ /* 0x000fe40003f25270 */
[----:B------:R-:W-:Y:S02]  /*34a0*/  FMNMX.FTZ R7, R61, R7, !PT ;  /* 0x000000073d077209 */ /* 0x000fe40007810000 */
[----:B------:R-:W-:-:S02]  /*34b0*/  ISETP.GT.AND P1, PT, R32, 0x29, !P1 ;  /* 0x000000292000780c */ /* 0x000fc40004f24270 */
[----:B------:R-:W-:Y:S02]  /*34c0*/  FMNMX.FTZ R7, R93, R7, !PT ;  /* 0x000000075d077209 */ /* 0x000fe40007810000 */
[----:B------:R-:W-:Y:S02]  /*34d0*/  ISETP.LT.OR P1, PT, R3, 0x2a, P1 ;  /* 0x0000002a0300780c */ /* 0x000fe40000f21670 */
[----:B------:R-:W-:Y:S02]  /*34e0*/  FMNMX.FTZ R7, R65, R7, !PT ;  /* 0x0000000741077209 */ /* 0x000fe40007810000 */
[----:B------:R-:W-:Y:S02]  /*34f0*/  FSEL R46, R29, -INF , !P1 ;  /* 0xff8000001d2e7808 */ /* 0x000fe40004800000 */
[----:B------:R-:W-:Y:S02]  /*3500*/  FMNMX.FTZ R7, R30, R7, !PT ;  /* 0x000000071e077209 */ /* 0x000fe40007810000 */
[----:B------:R-:W-:-:S02]  /*3510*/  ISETP.NE.AND P1, PT, R86, RZ, PT ;  /* 0x000000ff5600720c */ /* 0x000fc40003f25270 */
[----:B------:R-:W-:Y:S02]  /*3520*/  FMNMX.FTZ R7, R69, R7, !PT ;  /* 0x0000000745077209 */ /* 0x000fe40007810000 */
[----:B------:R-:W-:Y:S02]  /*3530*/  ISETP.GT.AND P1, PT, R32, 0x30, !P1 ;  /* 0x000000302000780c */ /* 0x000fe40004f24270 */
[----:B------:R-:W-:Y:S01]  /*3540*/  ISETP.NE.AND P5, PT, R48, RZ, PT ;  /* 0x000000ff3000720c */ /* 0x000fe20003fa5270 */
[----:B------:R-:W0:Y:S01]  /*3550*/  SHFL.BFLY PT, R12, R7, 0x2, 0x1f ;  /* 0x0c401f00070c7f89 */ /* 0x000e2200000e0000 */
[----:B------:R-:W-:Y:S02]  /*3560*/  ISETP.LT.OR P1, PT, R3, 0x31, P1 ;  /* 0x000000310300780c */ /* 0x000fe40000f21670 */
[----:B------:R-:W-:Y:S02]  /*3570*/  ISETP.GT.AND P4, PT, R32, RZ, !P4 ;  /* 0x000000ff2000720c */ /* 0x000fe40006784270 */
[----:B------:R-:W-:-:S02]  /*3580*/  FSEL R48, R50, -INF , !P1 ;  /* 0xff80000032307808 */ /* 0x000fc40004800000 */
[----:B------:R-:W-:Y:S02]  /*3590*/  ISETP.NE.AND P1, PT, R88, RZ, PT ;  /* 0x000000ff5800720c */ /* 0x000fe40003f25270 */
[C---:B------:R-:W-:Y:S02]  /*35a0*/  ISETP.LT.OR P4, PT, R3.reuse, 0x1, P4 ;  /* 0x000000010300780c */ /* 0x040fe40002781670 */
[----:B------:R-:W-:Y:S02]  /*35b0*/  ISETP.GT.AND P1, PT, R32, 0x31, !P1 ;  /* 0x000000312000780c */ /* 0x000fe40004f24270 */
[----:B------:R-:W-:Y:S02]  /*35c0*/  FSEL R0, R0, -INF , !P4 ;  /* 0xff80000000007808 */ /* 0x000fe40006000000 */
[----:B------:R-:W-:Y:S02]  /*35d0*/  ISETP.LT.OR P1, PT, R3, 0x32, P1 ;  /* 0x000000320300780c */ /* 0x000fe40000f21670 */
[----:B------:R-:W-:-:S02]  /*35e0*/  ISETP.GT.AND P2, PT, R32, 0x51, !P2 ;  /* 0x000000512000780c */ /* 0x000fc40005744270 */
[----:B------:R-:W-:Y:S02]  /*35f0*/  FSEL R50, R51, -INF , !P1 ;  /* 0xff80000033327808 */ /* 0x000fe40004800000 */
[----:B------:R-:W-:Y:S02]  /*3600*/  ISETP.NE.AND P1, PT, R90, RZ, PT ;  /* 0x000000ff5a00720c */ /* 0x000fe40003f25270 */
[C---:B------:R-:W-:Y:S02]  /*3610*/  ISETP.GT.AND P3, PT, R32.reuse, 0x58, !P3 ;  /* 0x000000582000780c */ /* 0x040fe40005f64270 */
[----:B------:R-:W-:Y:S02]  /*3620*/  ISETP.GT.AND P1, PT, R32, 0x38, !P1 ;  /* 0x000000382000780c */ /* 0x000fe40004f24270 */
[----:B0-----:R-:W-:Y:S02]  /*3630*/  FMNMX.FTZ R15, R7, R12, !PT ;  /* 0x0000000c070f7209 */ /* 0x001fe40007810000 */
[----:B------:R-:W-:-:S02]  /*3640*/  FMNMX.FTZ R7, R0, R31, !PT ;  /* 0x0000001f00077209 */ /* 0x000fc40007810000 */
[----:B------:R-:W-:Y:S01]  /*3650*/  ISETP.LT.OR P1, PT, R3, 0x39, P1 ;  /* 0x000000390300780c */ /* 0x000fe20000f21670 */
[----:B------:R-:W0:Y:S01]  /*3660*/  SHFL.BFLY PT, R12, R15, 0x1, 0x1f ;  /* 0x0c201f000f0c7f89 */ /* 0x000e2200000e0000 */
        /* <DEDUP_REMOVED lines=9> */
[----:B------:R-:W-:Y:S02]  /*3700*/  ISETP.NE.AND P1, PT, R94, RZ, PT ;  /* 0x000000ff5e00720c */ /* 0x000fe40003f25270 */
[----:B------:R-:W-:-:S02]  /*3710*/  FMNMX.FTZ R7, R42, R7, !PT ;  /* 0x000000072a077209 */ /* 0x000fc40007810000 */
[----:B------:R-:W-:Y:S02]  /*3720*/  ISETP.GT.AND P1, PT, R32, 0x40, !P1 ;  /* 0x000000402000780c */ /* 0x000fe40004f24270 */
[----:B------:R-:W-:Y:S02]  /*3730*/  FMNMX.FTZ R7, R20, R7, !PT ;  /* 0x0000000714077209 */ /* 0x000fe40007810000 */
[----:B------:R-:W-:Y:S02]  /*3740*/  ISETP.LT.OR P1, PT, R3, 0x41, P1 ;  /* 0x000000410300780c */ /* 0x000fe40000f21670 */
[----:B------:R-:W-:Y:S02]  /*3750*/  FMNMX.FTZ R7, R44, R7, !PT ;  /* 0x000000072c077209 */ /* 0x000fe40007810000 */
[----:B------:R-:W-:Y:S02]  /*3760*/  FSEL R56, R58, -INF , !P1 ;  /* 0xff8000003a387808 */ /* 0x000fe40004800000 */
[----:B------:R-:W-:-:S02]  /*3770*/  ISETP.GT.AND P1, PT, R32, 0x41, !P6 ;  /* 0x000000412000780c */ /* 0x000fc40007724270 */
[----:B------:R-:W-:Y:S02]  /*3780*/  FMNMX.FTZ R7, R24, R7, !PT ;  /* 0x0000000718077209 */ /* 0x000fe40007810000 */
[----:B------:R-:W-:Y:S02]  /*3790*/  ISETP.LT.OR P1, PT, R3, 0x42, P1 ;  /* 0x000000420300780c */ /* 0x000fe40000f21670 */
[----:B------:R-:W-:Y:S02]  /*37a0*/  FMNMX.FTZ R7, R28, R7, !PT ;  /* 0x000000071c077209 */ /* 0x000fe40007810000 */
[----:B------:R-:W-:Y:S02]  /*37b0*/  FSEL R6, R59, -INF , !P1 ;  /* 0xff8000003b067808 */ /* 0x000fe40004800000 */
[----:B------:R-:W-:Y:S02]  /*37c0*/  FMNMX.FTZ R7, R46, R7, !PT ;  /* 0x000000072e077209 */ /* 0x000fe40007810000 */
[----:B------:R-:W-:-:S02]  /*37d0*/  ISETP.GT.AND P1, PT, R32, 0x48, !P5 ;  /* 0x000000482000780c */ /* 0x000fc40006f24270 */
[----:B0-----:R-:W-:Y:S02]  /*37e0*/  FMNMX.FTZ R12, R15, R12, !PT ;  /* 0x0000000c0f0c7209 */ /* 0x001fe40007810000 */
[----:B------:R-:W-:Y:S02]  /*37f0*/  FMNMX.FTZ R7, R48, R7, !PT ;  /* 0x0000000730077209 */ /* 0x000fe40007810000 */
[----:B------:R-:W-:Y:S01]  /*3800*/  ISETP.LT.OR P1, PT, R3, 0x49, P1 ;  /* 0x000000490300780c */ /* 0x000fe20000f21670 */
[----:B------:R-:W-:Y:S01]  /*3810*/  FMUL.FTZ R21, R12, R11 ;  /* 0x0000000b0c157220 */ /* 0x000fe20000410000 */
[----:B------:R-:W-:Y:S02]  /*3820*/  FMNMX.FTZ R7, R50, R7, !PT ;  /* 0x0000000732077209 */ /* 0x000fe40007810000 */
[----:B------:R-:W-:Y:S02]  /*3830*/  FSEL R2, R62, -INF , !P1 ;  /* 0xff8000003e027808 */ /* 0x000fe40004800000 */
[----:B------:R-:W-:-:S02]  /*3840*/  FSETP.NEU.FTZ.AND P1, PT, R12, -INF , PT ;  /* 0xff8000000c00780b */ /* 0x000fc40003f3d000 */
[----:B------:R-:W-:Y:S02]  /*3850*/  ISETP.NE.AND P5, PT, R60, RZ, PT ;  /* 0x000000ff3c00720c */ /* 0x000fe40003fa5270 */
[----:B------:R-:W-:Y:S02]  /*3860*/  FMNMX.FTZ R7, R52, R7, !PT ;  /* 0x0000000734077209 */ /* 0x000fe40007810000 */
[----:B------:R-:W-:Y:S02]  /*3870*/  FSEL R64, R21, RZ, P1 ;  /* 0x000000ff15407208 */ /* 0x000fe40000800000 */
[----:B------:R-:W-:Y:S02]  /*3880*/  ISETP.GT.AND P1, PT, R32, 0x49, !P5 ;  /* 0x000000492000780c */ /* 0x000fe40006f24270 */
[----:B------:R-:W-:Y:S01]  /*3890*/  FMNMX.FTZ R7, R54, R7, !PT ;  /* 0x0000000736077209 */ /* 0x000fe20007810000 */
[-CC-:B------:R-:W-:Y:S01]  /*38a0*/  FFMA.FTZ R15, R35, R11.reuse, -R64.reuse ;  /* 0x0000000b230f7223 */ /* 0x180fe20000010840 */
[----:B------:R-:W-:Y:S01]  /*38b0*/  ISETP.LT.OR P1, PT, R3, 0x4a, P1 ;  /* 0x0000004a0300780c */ /* 0x000fe20000f21670 */
[-CC-:B------:R-:W-:Y:S01]  /*38c0*/  FFMA.FTZ R21, R79, R11.reuse, -R64.reuse ;  /* 0x0000000b4f157223 */ /* 0x180fe20000010840 */
[----:B------:R-:W-:Y:S01]  /*38d0*/  ISETP.NE.AND P6, PT, R95, RZ, PT ;  /* 0x000000ff5f00720c */ /* 0x000fe20003fc5270 */
[--C-:B------:R-:W-:Y:S01]  /*38e0*/  FFMA.FTZ R29, R43, R11, -R64.reuse ;  /* 0x0000000b2b1d7223 */ /* 0x100fe20000010840 */
[----:B------:R-:W-:Y:S01]  /*38f0*/  FMNMX.FTZ R7, R56, R7, !PT ;  /* 0x0000000738077209 */ /* 0x000fe20007810000 */
[----:B------:R-:W-:Y:S01]  /*3900*/  MUFU.EX2 R15, R15 ;  /* 0x0000000f000f7308 */ /* 0x000fe20000000800 */
[----:B------:R-:W-:Y:S01]  /*3910*/  FSEL R26, R26, -INF , !P1 ;  /* 0xff8000001a1a7808 */ /* 0x000fe20004800000 */
[-CC-:B------:R-:W-:Y:S01]  /*3920*/  FFMA.FTZ R33, R81, R11.reuse, -R64.reuse ;  /* 0x0000000b51217223 */ /* 0x180fe20000010840 */
[----:B------:R-:W-:Y:S01]  /*3930*/  ISETP.GT.AND P1, PT, R32, 0x50, !P6 ;  /* 0x000000502000780c */ /* 0x000fe20007724270 */
[--C-:B------:R-:W-:Y:S01]  /*3940*/  FFMA.FTZ R35, R47, R11, -R64.reuse ;  /* 0x0000000b2f237223 */ /* 0x100fe20000010840 */
[----:B------:R-:W-:Y:S01]  /*3950*/  FMNMX.FTZ R7, R6, R7, !PT ;  /* 0x0000000706077209 */ /* 0x000fe20007810000 */
[-CC-:B------:R-:W-:Y:S01]  /*3960*/  FFMA.FTZ R37, R63, R11.reuse, -R64.reuse ;  /* 0x0000000b3f257223 */ /* 0x180fe20000010840 */
[----:B------:R-:W-:Y:S01]  /*3970*/  ISETP.NE.AND P5, PT, R68, RZ, PT ;  /* 0x000000ff4400720c */ /* 0x000fe20003fa5270 */
[----:B------:R0:W-:Y:S01]  /*3980*/  MUFU.EX2 R156, R21 ;  /* 0x00000015009c7308 */ /* 0x0001e20000000800 */
[----:B------:R-:W-:Y:S01]  /*3990*/  ISETP.LT.OR P1, PT, R3, 0x51, P1 ;  /* 0x000000510300780c */ /* 0x000fe20000f21670 */
[--C-:B------:R-:W-:Y:S01]  /*39a0*/  FFMA.FTZ R43, R61, R11, -R64.reuse ;  /* 0x0000000b3d2b7223 */ /* 0x100fe20000010840 */
[----:B------:R-:W-:Y:S01]  /*39b0*/  FMNMX.FTZ R7, R2, R7, !PT ;  /* 0x0000000702077209 */ /* 0x000fe20007810000 */
[-CC-:B------:R-:W-:Y:S01]  /*39c0*/  FFMA.FTZ R39, R53, R11.reuse, -R64.reuse ;  /* 0x0000000b35277223 */ /* 0x180fe20000010840 */
[----:B------:R-:W-:Y:S01]  /*39d0*/  ISETP.GT.AND P4, PT, R32, 0x59, !P5 ;  /* 0x000000592000780c */ /* 0x000fe20006f84270 */
[-CC-:B------:R-:W-:Y:S01]  /*39e0*/  FFMA.FTZ R30, R30, R11.reuse, -R64.reuse ;  /* 0x0000000b1e1e7223 */ /* 0x180fe20000010840 */
[----:B------:R-:W-:Y:S01]  /*39f0*/  ISETP.LT.OR P2, PT, R3, 0x52, P2 ;  /* 0x000000520300780c */ /* 0x000fe20001741670 */
[----:B------:R-:W-:Y:S01]  /*3a00*/  MUFU.EX2 R29, R29 ;  /* 0x0000001d001d7308 */ /* 0x000fe20000000800 */
[----:B------:R-:W-:Y:S01]  /*3a10*/  FSEL R32, R13, -INF , !P1 ;  /* 0xff8000000d207808 */ /* 0x000fe20004800000 */
[--C-:B0-----:R-:W-:Y:S01]  /*3a20*/  FFMA.FTZ R21, R83, R11, -R64.reuse ;  /* 0x0000000b53157223 */ /* 0x101fe20000010840 */
[----:B------:R-:W-:Y:S01]  /*3a30*/  FMNMX.FTZ R7, R26, R7, !PT ;  /* 0x000000071a077209 */ /* 0x000fe20007810000 */
[-CC-:B------:R-:W-:Y:S01]  /*3a40*/  FFMA.FTZ R13, R41, R11.reuse, -R64.reuse ;  /* 0x0000000b290d7223 */ /* 0x180fe20000010840 */
[----:B------:R-:W-:Y:S01]  /*3a50*/  ISETP.LT.OR P3, PT, R3, 0x59, P3 ;  /* 0x000000590300780c */ /* 0x000fe20001f61670 */
[----:B------:R-:W-:Y:S01]  /*3a60*/  FFMA.FTZ R41, R89, R11, -R64 ;  /* 0x0000000b59297223 */ /* 0x000fe20000010840 */
[----:B------:R-:W-:Y:S01]  /*3a70*/  FSEL R14, R14, -INF , !P2 ;  /* 0xff8000000e0e7808 */ /* 0x000fe20005000000 */
[----:B------:R0:W-:Y:S01]  /*3a80*/  MUFU.EX2 R158, R33 ;  /* 0x00000021009e7308 */ /* 0x0001e20000000800 */
[----:B------:R-:W-:-:S02]  /*3a90*/  FMNMX.FTZ R7, R32, R7, !PT ;  /* 0x0000000720077209 */ /* 0x000fc40007810000 */
[----:B------:R-:W-:Y:S01]  /*3aa0*/  ISETP.LT.OR P4, PT, R3, 0x5a, P4 ;  /* 0x0000005a0300780c */ /* 0x000fe20002781670 */
[-CC-:B------:R-:W-:Y:S01]  /*3ab0*/  FFMA.FTZ R3, R77, R11.reuse, -R64.reuse ;  /* 0x0000000b4d037223 */ /* 0x180fe20000010840 */
[----:B------:R-:W-:Y:S01]  /*3ac0*/  FSEL R58, R27, -INF , !P3 ;  /* 0xff8000001b3a7808 */ /* 0x000fe20005800000 */
[--C-:B------:R-:W-:Y:S01]  /*3ad0*/  FFMA.FTZ R27, R85, R11, -R64.reuse ;  /* 0x0000000b551b7223 */ /* 0x100fe20000010840 */
[----:B------:R-:W-:Y:S01]  /*3ae0*/  FMNMX.FTZ R7, R14, R7, !PT ;  /* 0x000000070e077209 */ /* 0x000fe20007810000 */
[----:B------:R-:W-:Y:S01]  /*3af0*/  MUFU.EX2 R150, R3 ;  /* 0x0000000300967308 */ /* 0x000fe20000000800 */
[----:B------:R-:W-:Y:S01]  /*3b00*/  FSEL R60, R25, -INF , !P4 ;  /* 0xff800000193c7808 */ /* 0x000fe20006000000 */
[--C-:B0-----:R-:W-:Y:S01]  /*3b10*/  FFMA.FTZ R33, R67, R11, -R64.reuse ;  /* 0x0000000b43217223 */ /* 0x101fe20000010840 */
[----:B------:R-:W-:Y:S01]  /*3b20*/  FMNMX.FTZ R7, R58, R7, !PT ;  /* 0x000000073a077209 */ /* 0x000fe20007810000 */
[-CC-:B------:R-:W-:Y:S01]  /*3b30*/  FFMA.FTZ R25, R45, R11.reuse, -R64.reuse ;  /* 0x0000000b2d197223 */ /* 0x180fe20000010840 */
[----:B------:R-:W-:Y:S01]  /*3b40*/  FFMA.FTZ R45, R65, R11, -R64 ;  /* 0x0000000b412d7223 */ /* 0x000fe20000010840 */
[----:B------:R-:W-:-:S02]  /*3b50*/  ISETP.NE.AND P5, PT, R23, 0x1, PT ;  /* 0x000000011700780c */ /* 0x000fc40003fa5270 */
[----:B------:R-:W-:Y:S01]  /*3b60*/  FMNMX.FTZ R7, R60, R7, !PT ;  /* 0x000000073c077209 */ /* 0x000fe20007810000 */
[----:B------:R-:W-:Y:S04]  /*3b70*/  MUFU.EX2 R35, R35 ;  /* 0x0000002300237308 */ /* 0x000fe80000000800 */
[----:B------:R-:W0:Y:S04]  /*3b80*/  SHFL.BFLY PT, R62, R7, 0x2, 0x1f ;  /* 0x0c401f00073e7f89 */ /* 0x000e2800000e0000 */
[----:B------:R1:W-:Y:S02]  /*3b90*/  MUFU.EX2 R152, R21 ;  /* 0x0000001500987308 */ /* 0x0003e40000000800 */
[----:B------:R-:W2:Y:S06]  /*3ba0*/  @P5 LDC R47, c[0x0][0x44c] ;  /* 0x00011300ff2f5b82 */ /* 0x000eac0000000800 */
[----:B------:R-:W-:Y:S01]  /*3bb0*/  MUFU.EX2 R37, R37 ;  /* 0x0000002500257308 */ /* 0x000fe20000000800 */
[----:B-1----:R-:W-:-:S07]  /*3bc0*/  FFMA.FTZ R21, R71, R11, -R64 ;  /* 0x0000000b47157223 */ /* 0x002fce0000010840 */
[----:B------:R-:W-:Y:S01]  /*3bd0*/  MUFU.EX2 R142, R43 ;  /* 0x0000002b008e7308 */ /* 0x000fe20000000800 */
[----:B0-----:R-:W-:Y:S01]  /*3be0*/  FMNMX.FTZ R62, R7, R62, !PT ;  /* 0x0000003e073e7209 */ /* 0x001fe20007810000 */
[----:B------:R-:W-:-:S06]  /*3bf0*/  FFMA.FTZ R7, R57, R11, -R64 ;  /* 0x0000000b39077223 */ /* 0x000fcc0000010840 */
[----:B------:R0:W-:Y:S01]  /*3c00*/  MUFU.EX2 R154, R33 ;  /* 0x00000021009a7308 */ /* 0x0001e20000000800 */
[----:B------:R-:W1:Y:S01]  /*3c10*/  SHFL.BFLY PT, R3, R62, 0x1, 0x1f ;  /* 0x0c201f003e037f89 */ /* 0x000e6200000e0000 */
[----:B--2---:R-:W-:-:S06]  /*3c20*/  @P5 IMAD.HI.U32 R47, R72, R47, RZ ;  /* 0x0000002f482f5227 */ /* 0x004fcc00078e00ff */
[----:B------:R2:W-:Y:S01]  /*3c30*/  MUFU.EX2 R140, R7 ;  /* 0x00000007008c7308 */ /* 0x0005e20000000800 */
[----:B0-----:R-:W-:-:S07]  /*3c40*/  FFMA.FTZ R33, R87, R11, -R64 ;  /* 0x0000000b57217223 */ /* 0x001fce0000010840 */
[----:B------:R-:W-:Y:S08]  /*3c50*/  MUFU.EX2 R21, R21 ;  /* 0x0000001500157308 */ /* 0x000ff00000000800 */
[----:B------:R-:W-:Y:S01]  /*3c60*/  MUFU.EX2 R136, R45 ;  /* 0x0000002d00887308 */ /* 0x000fe20000000800 */
[----:B-1----:R-:W-:-:S04]  /*3c70*/  FMNMX.FTZ R88, R62, R3, !PT ;  /* 0x000000033e587209 */ /* 0x002fc80007810000 */
[C---:B------:R-:W-:Y:S01]  /*3c80*/  FSETP.NEU.FTZ.AND P1, PT, R88.reuse, -INF , PT ;  /* 0xff8000005800780b */ /* 0x040fe20003f3d000 */
[----:B------:R-:W-:Y:S02]  /*3c90*/  FMUL.FTZ R3, R88, R11 ;  /* 0x0000000b58037220 */ /* 0x000fe40000410000 */
[----:B------:R0:W-:Y:S03]  /*3ca0*/  MUFU.EX2 R148, R13 ;  /* 0x0000000d00947308 */ /* 0x0001e60000000800 */
[----:B--2---:R-:W-:-:S05]  /*3cb0*/  FSEL R7, R3, RZ, P1 ;  /* 0x000000ff03077208 */ /* 0x004fca0000800000 */
        /* <DEDUP_REMOVED lines=12> */
[-C--:B0-----:R-:W-:Y:S01]  /*3d80*/  FFMA.FTZ R13, R49, R11.reuse, -R64 ;  /* 0x0000000b310d7223 */ /* 0x081fe20000010840 */
        /* <DEDUP_REMOVED lines=15> */
[----:B------:R2:W-:Y:S01]  /*3e80*/  MUFU.EX2 R155, R20 ;  /* 0x00000014009b7308 */ /* 0x0005e20000000800 */
[----:B0-----:R-:W-:-:S07]  /*3e90*/  F2FP.BF16.F32.PACK_AB R157, R31, R0 ;  /* 0x000000001f9d723e */ /* 0x001fce00000010ff */
[----:B------:R0:W3:Y:S01]  /*3ea0*/  MUFU.EX2 R159, R36 ;  /* 0x00000024009f7308 */ /* 0x0000e20000000800 */
[----:B--2---:R-:W-:Y:S01]  /*3eb0*/  FADD.FTZ R20, R15, R156 ;  /* 0x0000009c0f147221 */ /* 0x004fe20000010000 */
[----:B------:R-:W-:-:S03]  /*3ec0*/  F2FP.BF16.F32.PACK_AB R156, R156, R15 ;  /* 0x0000000f9c9c723e */ /* 0x000fc600000010ff */
[----:B------:R-:W-:-:S03]  /*3ed0*/  FADD.FTZ R43, R29, R20 ;  /* 0x000000141d2b7221 */ /* 0x000fc60000010000 */
[----:B------:R-:W2:Y:S01]  /*3ee0*/  MUFU.EX2 R38, R38 ;  /* 0x0000002600267308 */ /* 0x000ea20000000800 */
[----:B------:R-:W-:Y:S01]  /*3ef0*/  FADD.FTZ R20, R158, R43 ;  /* 0x0000002b9e147221 */ /* 0x000fe20000010000 */
[----:B------:R-:W-:Y:S01]  /*3f00*/  FADD.FTZ R43, R0, R31 ;  /* 0x0000001f002b7221 */ /* 0x000fe20000010000 */
[----:B0-----:R-:W0:Y:S01]  /*3f10*/  @P5 LDC R36, c[0x0][0x450] ;  /* 0x00011400ff245b82 */ /* 0x001e220000000800 */
[----:B------:R-:W-:Y:S01]  /*3f20*/  F2FP.BF16.F32.PACK_AB R158, R158, R29 ;  /* 0x0000001d9e9e723e */ /* 0x000fe200000010ff */
[----:B------:R-:W-:Y:S01]  /*3f30*/  FADD.FTZ R45, R35, R20 ;  /* 0x00000014232d7221 */ /* 0x000fe20000010000 */
[----:B-1----:R-:W-:Y:S02]  /*3f40*/  FADD.FTZ R20, R34, R43 ;  /* 0x0000002b22147221 */ /* 0x002fe40000010000 */
[----:B------:R-:W1:Y:S02]  /*3f50*/  MUFU.EX2 R153, R40 ;  /* 0x0000002800997308 */ /* 0x000e640000000800 */
[C---:B---3--:R-:W-:Y:S01]  /*3f60*/  FADD.FTZ R43, R159.reuse, R20 ;  /* 0x000000149f2b7221 */ /* 0x048fe20000010000 */
[----:B------:R-:W-:-:S05]  /*3f70*/  F2FP.BF16.F32.PACK_AB R159, R159, R34 ;  /* 0x000000229f9f723e */ /* 0x000fca00000010ff */
[----:B------:R-:W3:Y:S01]  /*3f80*/  MUFU.EX2 R42, R42 ;  /* 0x0000002a002a7308 */ /* 0x000ee20000000800 */
[----:B--2---:R-:W-:-:S07]  /*3f90*/  FADD.FTZ R20, R38, R43 ;  /* 0x0000002b26147221 */ /* 0x004fce0000010000 */
[----:B------:R2:W-:Y:S01]  /*3fa0*/  MUFU.EX2 R149, R24 ;  /* 0x0000001800957308 */ /* 0x0005e20000000800 */
[C---:B-1----:R-:W-:Y:S01]  /*3fb0*/  FADD.FTZ R43, R153.reuse, R20 ;  /* 0x00000014992b7221 */ /* 0x042fe20000010000 */
[----:B------:R-:W-:Y:S02]  /*3fc0*/  F2FP.BF16.F32.PACK_AB R153, R153, R38 ;  /* 0x000000269999723e */ /* 0x000fe400000010ff */
[----:B0-----:R-:W-:Y:S02]  /*3fd0*/  @P5 SHF.R.U32.HI R72, RZ, R36, R47 ;  /* 0x00000024ff485219 */ /* 0x001fe4000001162f */
[----:B------:R-:W-:Y:S02]  /*3fe0*/  LOP3.LUT P5, RZ, R18, 0x80000, RZ, 0xc0, !PT ;  /* 0x0008000012ff7812 */ /* 0x000fe400078ac0ff */
[----:B------:R-:W0:Y:S01]  /*3ff0*/  MUFU.EX2 R44, R44 ;  /* 0x0000002c002c7308 */ /* 0x000e220000000800 */
[----:B--2---:R-:W-:Y:S01]  /*4000*/  FADD.FTZ R24, R152, R45 ;  /* 0x0000002d98187221 */ /* 0x004fe20000010000 */
[----:B---3--:R-:W-:Y:S01]  /*4010*/  FADD.FTZ R20, R42, R43 ;  /* 0x0000002b2a147221 */ /* 0x008fe20000010000 */
[----:B------:R-:W-:Y:S01]  /*4020*/  IMAD.IADD R72, R73, 0x1, R72 ;  /* 0x0000000149487824 */ /* 0x000fe200078e0248 */
[----:B------:R-:W-:Y:S01]  /*4030*/  F2FP.BF16.F32.PACK_AB R152, R152, R35 ;  /* 0x000000239898723e */ /* 0x000fe200000010ff */
[----:B------:R-:W-:Y:S01]  /*4040*/  FADD.FTZ R45, R37, R24 ;  /* 0x00000018252d7221 */ /* 0x000fe20000010000 */
[C---:B------:R-:W-:Y:S01]  /*4050*/  FADD.FTZ R43, R155.reuse, R20 ;  /* 0x000000149b2b7221 */ /* 0x040fe20000010000 */
[----:B------:R-:W-:Y:S01]  /*4060*/  F2FP.BF16.F32.PACK_AB R155, R155, R42 ;  /* 0x0000002a9b9b723e */ /* 0x000fe200000010ff */
[----:B------:R-:W1:Y:S01]  /*4070*/  MUFU.EX2 R25, R25 ;  /* 0x0000001900197308 */ /* 0x000e620000000800 */
[C---:B------:R-:W-:Y:S01]  /*4080*/  FADD.FTZ R24, R154.reuse, R45 ;  /* 0x0000002d9a187221 */ /* 0x040fe20000010000 */
[----:B------:R-:W-:-:S03]  /*4090*/  F2FP.BF16.F32.PACK_AB R154, R154, R37 ;  /* 0x000000259a9a723e */ /* 0x000fc600000010ff */
[----:B------:R-:W-:-:S03]  /*40a0*/  FADD.FTZ R45, R21, R24 ;  /* 0x00000018152d7221 */ /* 0x000fc60000010000 */
[----:B------:R-:W2:Y:S01]  /*40b0*/  MUFU.EX2 R27, R27 ;  /* 0x0000001b001b7308 */ /* 0x000ea20000000800 */
[----:B------:R-:W-:Y:S01]  /*40c0*/  FADD.FTZ R45, R148, R45 ;  /* 0x0000002d942d7221 */ /* 0x000fe20000010000 */
[----:B0-----:R-:W-:Y:S01]  /*40d0*/  FADD.FTZ R20, R44, R43 ;  /* 0x0000002b2c147221 */ /* 0x001fe20000010000 */
[----:B------:R-:W-:Y:S02]  /*40e0*/  F2FP.BF16.F32.PACK_AB R148, R148, R21 ;  /* 0x000000159494723e */ /* 0x000fe400000010ff */
[----:B------:R-:W-:Y:S01]  /*40f0*/  FADD.FTZ R24, R150, R45 ;  /* 0x0000002d96187221 */ /* 0x000fe20000010000 */
[C---:B------:R-:W-:Y:S01]  /*4100*/  FADD.FTZ R43, R149.reuse, R20 ;  /* 0x00000014952b7221 */ /* 0x040fe20000010000 */
[----:B------:R-:W-:Y:S01]  /*4110*/  F2FP.BF16.F32.PACK_AB R149, R149, R44 ;  /* 0x0000002c9595723e */ /* 0x000fe200000010ff */
[----:B------:R-:W-:Y:S01]  /*4120*/  MUFU.EX2 R28, R28 ;  /* 0x0000001c001c7308 */ /* 0x000fe20000000800 */
[C---:B-1----:R-:W-:Y:S01]  /*4130*/  FADD.FTZ R24, R25.reuse, R24 ;  /* 0x0000001819187221 */ /* 0x042fe20000010000 */
[----:B------:R-:W-:-:S06]  /*4140*/  F2FP.BF16.F32.PACK_AB R150, R25, R150 ;  /* 0x000000961996723e */ /* 0x000fcc00000010ff */
[----:B------:R0:W1:Y:S01]  /*4150*/  MUFU.EX2 R144, R13 ;  /* 0x0000000d00907308 */ /* 0x0000620000000800 */
[----:B--2---:R-:W-:-:S07]  /*4160*/  FADD.FTZ R45, R27, R24 ;  /* 0x000000181b2d7221 */ /* 0x004fce0000010000 */
[----:B------:R-:W-:Y:S01]  /*4170*/  MUFU.EX2 R151, R46 ;  /* 0x0000002e00977308 */ /* 0x000fe20000000800 */
[----:B0-----:R-:W-:-:S07]  /*4180*/  FFMA.FTZ R13, R91, R11, -R64 ;  /* 0x0000000b5b0d7223 */ /* 0x001fce0000010840 */
[----:B------:R-:W0:Y:S01]  /*4190*/  MUFU.EX2 R33, R33 ;  /* 0x0000002100217308 */ /* 0x000e220000000800 */
[C---:B-1----:R-:W-:Y:S01]  /*41a0*/  FADD.FTZ R20, R144.reuse, R45 ;  /* 0x0000002d90147221 */ /* 0x042fe20000010000 */
[----:B------:R-:W-:-:S06]  /*41b0*/  F2FP.BF16.F32.PACK_AB R144, R144, R27 ;  /* 0x0000001b9090723e */ /* 0x000fcc00000010ff */
[----:B------:R-:W-:Y:S08]  /*41c0*/  MUFU.EX2 R48, R48 ;  /* 0x0000003000307308 */ /* 0x000ff00000000800 */
[----:B------:R1:W2:Y:S08]  /*41d0*/  MUFU.EX2 R146, R39 ;  /* 0x0000002700927308 */ /* 0x0002b00000000800 */
[----:B------:R-:W-:Y:S01]  /*41e0*/  MUFU.EX2 R145, R50 ;  /* 0x0000003200917308 */ /* 0x000fe20000000800 */
[-CC-:B-1----:R-:W-:Y:S01]  /*41f0*/  FFMA.FTZ R39, R93, R11.reuse, -R64.reuse ;  /* 0x0000000b5d277223 */ /* 0x182fe20000010840 */
[----:B------:R-:W-:-:S06]  /*4200*/  FFMA.FTZ R64, R69, R11, -R64 ;  /* 0x0000000b45407223 */ /* 0x000fcc0000010840 */
[----:B------:R-:W1:Y:S08]  /*4210*/  MUFU.EX2 R41, R41 ;  /* 0x0000002900297308 */ /* 0x000e700000000800 */
[----:B------:R-:W3:Y:S08]  /*4220*/  MUFU.EX2 R52, R52 ;  /* 0x0000003400347308 */ /* 0x000ef00000000800 */
[----:B------:R4:W-:Y:S08]  /*4230*/  MUFU.EX2 R141, R6 ;  /* 0x00000006008d7308 */ /* 0x0009f00000000800 */
[----:B------:R-:W5:Y:S01]  /*4240*/  MUFU.EX2 R147, R54 ;  /* 0x0000003600937308 */ /* 0x000f620000000800 */
[----:B----4-:R-:W-:Y:S01]  /*4250*/  FADD.FTZ R6, R28, R43 ;  /* 0x0000002b1c067221 */ /* 0x010fe20000010000 */
[----:B0-----:R-:W-:-:S03]  /*4260*/  FADD.FTZ R43, R33, R20 ;  /* 0x00000014212b7221 */ /* 0x001fc60000010000 */
[----:B------:R-:W-:Y:S01]  /*4270*/  FADD.FTZ R7, R151, R6 ;  /* 0x0000000697077221 */ /* 0x000fe20000010000 */
[C---:B--2---:R-:W-:Y:S01]  /*4280*/  FADD.FTZ R20, R146.reuse, R43 ;  /* 0x0000002b92147221 */ /* 0x044fe20000010000 */
[----:B------:R-:W-:Y:S01]  /*4290*/  F2FP.BF16.F32.PACK_AB R146, R146, R33 ;  /* 0x000000219292723e */ /* 0x000fe200000010ff */
[----:B------:R-:W0:Y:S01]  /*42a0*/  MUFU.EX2 R13, R13 ;  /* 0x0000000d000d7308 */ /* 0x000e220000000800 */
[----:B------:R-:W-:Y:S01]  /*42b0*/  FADD.FTZ R6, R48, R7 ;  /* 0x0000000730067221 */ /* 0x000fe20000010000 */
[----:B-1----:R-:W-:Y:S01]  /*42c0*/  FADD.FTZ R15, R41, R20 ;  /* 0x00000014290f7221 */ /* 0x002fe20000010000 */
[----:B------:R-:W-:Y:S02]  /*42d0*/  F2FP.BF16.F32.PACK_AB R151, R151, R28 ;  /* 0x0000001c9797723e */ /* 0x000fe400000010ff */
[C---:B------:R-:W-:Y:S01]  /*42e0*/  FADD.FTZ R7, R145.reuse, R6 ;  /* 0x0000000691077221 */ /* 0x040fe20000010000 */
[C---:B------:R-:W-:Y:S01]  /*42f0*/  FADD.FTZ R20, R140.reuse, R15 ;  /* 0x0000000f8c147221 */ /* 0x040fe20000010000 */
[----:B------:R-:W-:Y:S01]  /*4300*/  F2FP.BF16.F32.PACK_AB R140, R140, R41 ;  /* 0x000000298c8c723e */ /* 0x000fe200000010ff */
[----:B------:R-:W1:Y:S01]  /*4310*/  MUFU.EX2 R56, R56 ;  /* 0x0000003800387308 */ /* 0x000e620000000800 */
[----:B---3--:R-:W-:Y:S01]  /*4320*/  FADD.FTZ R6, R52, R7 ;  /* 0x0000000734067221 */ /* 0x008fe20000010000 */
[----:B------:R-:W-:-:S03]  /*4330*/  F2FP.BF16.F32.PACK_AB R145, R145, R48 ;  /* 0x000000309191723e */ /* 0x000fc600000010ff */
[C---:B-----5:R-:W-:Y:S01]  /*4340*/  FADD.FTZ R7, R147.reuse, R6 ;  /* 0x0000000693077221 */ /* 0x060fe20000010000 */
[----:B------:R-:W-:Y:S02]  /*4350*/  F2FP.BF16.F32.PACK_AB R147, R147, R52 ;  /* 0x000000349393723e */ /* 0x000fe400000010ff */
[----:B------:R-:W2:Y:S01]  /*4360*/  MUFU.EX2 R39, R39 ;  /* 0x0000002700277308 */ /* 0x000ea20000000800 */
[----:B0-----:R-:W-:-:S04]  /*4370*/  FADD.FTZ R15, R13, R20 ;  /* 0x000000140d0f7221 */ /* 0x001fc80000010000 */
[C---:B------:R-:W-:Y:S01]  /*4380*/  FADD.FTZ R20, R142.reuse, R15 ;  /* 0x0000000f8e147221 */ /* 0x040fe20000010000 */
[----:B------:R-:W-:Y:S02]  /*4390*/  F2FP.BF16.F32.PACK_AB R142, R142, R13 ;  /* 0x0000000d8e8e723e */ /* 0x000fe400000010ff */
[----:B------:R-:W0:Y:S01]  /*43a0*/  MUFU.EX2 R2, R2 ;  /* 0x0000000200027308 */ /* 0x000e220000000800 */
[----:B-1----:R-:W-:-:S04]  /*43b0*/  FADD.FTZ R6, R56, R7 ;  /* 0x0000000738067221 */ /* 0x002fc80000010000 */
[C---:B------:R-:W-:Y:S01]  /*43c0*/  FADD.FTZ R7, R141.reuse, R6 ;  /* 0x000000068d077221 */ /* 0x040fe20000010000 */
[----:B------:R-:W-:Y:S02]  /*43d0*/  F2FP.BF16.F32.PACK_AB R141, R141, R56 ;  /* 0x000000388d8d723e */ /* 0x000fe400000010ff */
[----:B------:R-:W1:Y:S01]  /*43e0*/  MUFU.EX2 R143, R26 ;  /* 0x0000001a008f7308 */ /* 0x000e620000000800 */
[----:B--2---:R-:W-:Y:S01]  /*43f0*/  FADD.FTZ R15, R39, R20 ;  /* 0x00000014270f7221 */ /* 0x004fe20000010000 */
[----:B------:R-:W-:-:S03]  /*4400*/  IADD3 R20, R75, -0x2, RZ ;  /* 0xfffffffe4b147810 */ /* 0x000fc60007ffe0ff */
[C---:B------:R-:W-:Y:S01]  /*4410*/  FADD.FTZ R15, R136.reuse, R15 ;  /* 0x0000000f880f7221 */ /* 0x040fe20000010000 */
[----:B------:R-:W-:Y:S02]  /*4420*/  F2FP.BF16.F32.PACK_AB R136, R136, R39 ;  /* 0x000000278888723e */ /* 0x000fe400000010ff */
[----:B------:R-:W-:Y:S01]  /*4430*/  MUFU.EX2 R30, R30 ;  /* 0x0000001e001e7308 */ /* 0x000fe20000000800 */
[----:B0-----:R-:W-:-:S07]  /*4440*/  FADD.FTZ R6, R2, R7 ;  /* 0x0000000702067221 */ /* 0x001fce0000010000 */
[----:B------:R-:W0:Y:S01]  /*4450*/  MUFU.EX2 R32, R32 ;  /* 0x0000002000207308 */ /* 0x000e220000000800 */
[C---:B-1----:R-:W-:Y:S01]  /*4460*/  FADD.FTZ R13, R143.reuse, R6 ;  /* 0x000000068f0d7221 */ /* 0x042fe20000010000 */
[----:B------:R-:W-:-:S06]  /*4470*/  F2FP.BF16.F32.PACK_AB R143, R143, R2 ;  /* 0x000000028f8f723e */ /* 0x000fcc00000010ff */
[----:B------:R-:W1:Y:S08]  /*4480*/  MUFU.EX2 R3, R64 ;  /* 0x0000004000037308 */ /* 0x000e700000000800 */
[----:B------:R2:W3:Y:S01]  /*4490*/  MUFU.EX2 R137, R14 ;  /* 0x0000000e00897308 */ /* 0x0004e20000000800 */
[----:B0-----:R-:W-:-:S07]  /*44a0*/  FADD.FTZ R0, R32, R13 ;  /* 0x0000000d20007221 */ /* 0x001fce0000010000 */
[----:B------:R-:W0:Y:S01]  /*44b0*/  MUFU.EX2 R58, R58 ;  /* 0x0000003a003a7308 */ /* 0x000e220000000800 */
[----:B--2---:R-:W-:Y:S01]  /*44c0*/  FADD.FTZ R14, R30, R15 ;  /* 0x0000000f1e0e7221 */ /* 0x004fe20000010000 */
[----:B-1----:R-:W-:-:S03]  /*44d0*/  F2FP.BF16.F32.PACK_AB R138, R3, R30 ;  /* 0x0000001e038a723e */ /* 0x002fc600000010ff */
[----:B------:R-:W-:-:S03]  /*44e0*/  FADD.FTZ R7, R3, R14 ;  /* 0x0000000e03077221 */ /* 0x000fc60000010000 */
[----:B------:R-:W1:Y:S01]  /*44f0*/  MUFU.EX2 R139, R60 ;  /* 0x0000003c008b7308 */ /* 0x000e620000000800 */
[C---:B---3--:R-:W-:Y:S01]  /*4500*/  FADD.FTZ R3, R137.reuse, R0 ;  /* 0x0000000089037221 */ /* 0x048fe20000010000 */
[----:B------:R-:W-:Y:S01]  /*4510*/  F2FP.BF16.F32.PACK_AB R137, R137, R32 ;  /* 0x000000208989723e */ /* 0x000fe200000010ff */
[----:B------:R-:W-:Y:S02]  /*4520*/  VIADD R0, R72, UR4 ;  /* 0x0000000448007c36 */ /* 0x000fe40008000000 */
[----:B0-----:R-:W-:-:S04]  /*4530*/  FADD.FTZ R6, R58, R3 ;  /* 0x000000033a067221 */ /* 0x001fc80000010000 */
[C---:B-1----:R-:W-:Y:S01]  /*4540*/  FADD.FTZ R6, R139.reuse, R6 ;  /* 0x000000068b067221 */ /* 0x042fe20000010000 */
[----:B------:R-:W-:Y:S01]  /*4550*/  F2FP.BF16.F32.PACK_AB R139, R139, R58 ;  /* 0x0000003a8b8b723e */ /* 0x000fe200000010ff */
[----:B------:R-:W-:Y:S06]  /*4560*/  @!P5 BRA `(.L_x_992) ;  /* 0x000000000048d947 */ /* 0x000fec0003800000 */
[C---:B------:R-:W-:Y:S01]  /*4570*/  ISETP.GT.AND P1, PT, R72.reuse, RZ, PT ;  /* 0x000000ff4800720c */ /* 0x040fe20003f24270 */
[----:B------:R-:W-:-:S12]  /*4580*/  VIADD R3, R72, 0xffffffff ;  /* 0xffffffff48037836 */ /* 0x000fd80000000000 */
[----:B------:R-:W-:Y:S05]  /*4590*/  @P1 BRA `(.L_x_993) ;  /* 0x0000000000201947 */ /* 0x000fea0003800000 */
[----:B------:R-:W0:Y:S01]  /*45a0*/  LDC R14, c[0x0][0x9e4] ;  /* 0x00027900ff0e7b82 */ /* 0x000e220000000800 */
[----:B------:R-:W-:Y:S01]  /*45b0*/  IMAD.MOV R3, RZ, RZ, -R72 ;  /* 0x000000ffff037224 */ /* 0x000fe200078e0a48 */
[----:B0-----:R-:W-:-:S13]  /*45c0*/  ISETP.NE.AND P1, PT, R14, 0x1, PT ;  /* 0x000000010e00780c */ /* 0x001fda0003f25270 */
[----:B------:R-:W0:Y:S02]  /*45d0*/  @P1 LDC.64 R24, c[0x0][0x9e8] ;  /* 0x00027a00ff181b82 */ /* 0x000e240000000a00 */
[----:B0-----:R-:W-:-:S05]  /*45e0*/  @P1 IMAD.HI.U32 R2, R3, R24, RZ ;  /* 0x0000001803021227 */ /* 0x001fca00078e00ff */
[----:B------:R-:W-:-:S04]  /*45f0*/  @P1 SHF.R.U32.HI R3, RZ, R25, R2 ;  /* 0x00000019ff031219 */ /* 0x000fc80000011602 */
[----:B------:R-:W-:Y:S01]  /*4600*/  LOP3.LUT R3, RZ, R3, RZ, 0x33, !PT ;  /* 0x00000003ff037212 */ /* 0x000fe200078e33ff */
[----:B------:R-:W-:Y:S06]  /*4610*/  BRA `(.L_x_994) ;  /* 0x0000000000147947 */ /* 0x000fec0003800000 */
.L_x_993:
[----:B------:R-:W0:Y:S02]  /*4620*/  LDC R14, c[0x0][0x9e4] ;  /* 0x00027900ff0e7b82 */ /* 0x000e240000000800 */
[----:B0-----:R-:W-:-:S13]  /*4630*/  ISETP.NE.AND P1, PT, R14, 0x1, PT ;  /* 0x000000010e00780c */ /* 0x001fda0003f25270 */
[----:B------:R-:W0:Y:S02]  /*4640*/  @P1 LDC.64 R24, c[0x0][0x9e8] ;  /* 0x00027a00ff181b82 */ /* 0x000e240000000a00 */
[----:B0-----:R-:W-:-:S05]  /*4650*/  @P1 IMAD.HI.U32 R2, R3, R24, RZ ;  /* 0x0000001803021227 */ /* 0x001fca00078e00ff */
[----:B------:R-:W-:-:S07]  /*4660*/  @P1 SHF.R.U32.HI R3, RZ, R25, R2 ;  /* 0x00000019ff031219 */ /* 0x000fce0000011602 */
.L_x_994:
[----:B------:R-:W-:-:S05]  /*4670*/  IMAD R3, R3, R14, R14 ;  /* 0x0000000e03037224 */ /* 0x000fca00078e020e */
[----:B------:R-:W-:-:S07]  /*4680*/  VIMNMX R0, R0, R3, PT ;  /* 0x0000000300007248 */ /* 0x000fce0003fe0100 */
.L_x_992:
[----:B------:R-:W-:Y:S01]  /*4690*/  IMAD.HI R3, R0, 0x2aaaaaab, RZ ;  /* 0x2aaaaaab00037827 */ /* 0x000fe200078e02ff */
[----:B------:R-:W-:Y:S01]  /*46a0*/  UMOV UR4, URZ ;  /* 0x0000003f00047c82 */ /* 0x000fe20008000000 */
[----:B------:R-:W-:Y:S02]  /*46b0*/  CS2R R86, SRZ ;  /* 0x0000000000567805 */ /* 0x000fe4000001ff00 */
[----:B------:R-:W-:Y:S01]  /*46c0*/  CS2R R84, SRZ ;  /* 0x0000000000547805 */ /* 0x000fe2000001ff00 */
[----:B------:R-:W-:Y:S01]  /*46d0*/  IMAD.MOV.U32 R2, RZ, RZ, 0x3f800000 ;  /* 0x3f800000ff027424 */ /* 0x000fe200078e00ff */
[----:B------:R-:W-:Y:S01]  /*46e0*/  SHF.R.U32.HI R14, RZ, 0x1f, R3 ;  /* 0x0000001fff0e7819 */ /* 0x000fe20000011603 */
[----:B------:R-:W-:Y:S01]  /*46f0*/  IMAD.MOV.U32 R0, RZ, RZ, 0x3f800000 ;  /* 0x3f800000ff007424 */ /* 0x000fe200078e00ff */
[----:B------:R-:W-:Y:S02]  /*4700*/  CS2R R82, SRZ ;  /* 0x0000000000527805 */ /* 0x000fe4000001ff00 */
[----:B------:R-:W-:-:S02]  /*4710*/  CS2R R80, SRZ ;  /* 0x0000000000507805 */ /* 0x000fc4000001ff00 */
[----:B------:R-:W-:Y:S01]  /*4720*/  LEA.HI.SX32 R14, R3, R14, 0x1c ;  /* 0x0000000e030e7211 */ /* 0x000fe200078fe2ff */
[----:B------:R-:W-:Y:S01]  /*4730*/  IMAD.MOV.U32 R3, RZ, RZ, RZ ;  /* 0x000000ffff037224 */ /* 0x000fe200078e00ff */
[----:B------:R-:W-:Y:S02]  /*4740*/  CS2R R78, SRZ ;  /* 0x00000000004e7805 */ /* 0x000fe4000001ff00 */
[----:B------:R-:W-:Y:S02]  /*4750*/  CS2R R76, SRZ ;  /* 0x00000000004c7805 */ /* 0x000fe4000001ff00 */
[----:B------:R-:W-:Y:S02]  /*4760*/  VIMNMX R15, R17, R14, !PT ;  /* 0x0000000e110f7248 */ /* 0x000fe40007fe0100 */
[----:B------:R-:W-:Y:S02]  /*4770*/  CS2R R74, SRZ ;  /* 0x00000000004a7805 */ /* 0x000fe4000001ff00 */
[----:B------:R-:W-:-:S02]  /*4780*/  CS2R R72, SRZ ;  /* 0x0000000000487805 */ /* 0x000fc4000001ff00 */
[----:B------:R-:W-:Y:S02]  /*4790*/  CS2R R70, SRZ ;  /* 0x0000000000467805 */ /* 0x000fe4000001ff00 */
[----:B------:R-:W-:Y:S02]  /*47a0*/  ISETP.GE.AND P1, PT, R20, R15, PT ;  /* 0x0000000f1400720c */ /* 0x000fe40003f26270 */
        /* <DEDUP_REMOVED lines=23> */
[----:B------:R-:W-:Y:S06]  /*4920*/  @!P1 BRA `(.L_x_995) ;  /* 0x0000003000f09947 */ /* 0x000fec0003800000 */
[----:B------:R-:W-:Y:S01]  /*4930*/  IMAD.MOV.U32 R14, RZ, RZ, R88 ;  /* 0x000000ffff0e7224 */ /* 0x000fe200078e0058 */
[----:B------:R-:W-:Y:S01]  /*4940*/  UMOV UR5, URZ ;  /* 0x0000003f00057c82 */ /* 0x000fe20008000000 */
[----:B------:R-:W-:Y:S01]  /*4950*/  IMAD.MOV.U32 R13, RZ, RZ, R12 ;  /* 0x000000ffff0d7224 */ /* 0x000fe200078e000c */
[----:B------:R-:W-:Y:S01]  /*4960*/  ULDC UR6, c[0x0][0x9e4] ;  /* 0x0002790000067ab9 */ /* 0x000fe20000000800 */
[----:B------:R-:W-:Y:S01]  /*4970*/  IMAD.MOV.U32 R21, RZ, RZ, RZ ;  /* 0x000000ffff157224 */ /* 0x000fe200078e00ff */
[----:B------:R-:W-:Y:S01]  /*4980*/  ULDC UR7, c[0x0][0x2f0] ;  /* 0x0000bc0000077ab9 */ /* 0x000fe20000000800 */
[----:B------:R-:W-:Y:S01]  /*4990*/  IMAD.MOV.U32 R2, RZ, RZ, 0x3f800000 ;  /* 0x3f800000ff027424 */ /* 0x000fe200078e00ff */
[----:B------:R-:W-:Y:S01]  /*49a0*/  ULDC UR59, c[0x0][0x9d8] ;  /* 0x00027600003b7ab9 */ /* 0x000fe20000000800 */
[----:B------:R-:W-:-:S07]  /*49b0*/  IMAD.MOV.U32 R87, RZ, RZ, RZ ;  /* 0x000000ffff577224 */ /* 0x000fce00078e00ff */
.L_x_1014:
[----:B------:R-:W-:-:S04]  /*49c0*/  UISETP.NE.AND UP0, UPT, UR5, 0x1, UPT ;  /* 0x000000010500788c */ /* 0x000fc8000bf05270 */
[----:B------:R-:W-:-:S06]  /*49d0*/  USEL UR4, URZ, 0x1, UP0 ;  /* 0x000000013f047887 */ /* 0x000fcc0008000000 */
[----:B------:R-:W-:Y:S01]  /*49e0*/  LOP3.LUT R3, R21, UR4, RZ, 0x3c, !PT ;  /* 0x0000000415037c12 */ /* 0x000fe2000f8e3cff */
[----:B------:R-:W-:Y:S06]  /*49f0*/  @!P0 BRA `(.L_x_996) ;  /* 0x0000000000048947 */ /* 0x000fec0003800000 */
[----:B------:R-:W-:Y:S01]  /*4a00*/  BPT.TRAP 0x1 ;  /* 0x000000040000795c */ /* 0x000fe20000300000 */
.L_x_996:
[----:B------:R-:W-:Y:S01]  /*4a10*/  UIADD3 UR4, UR5, 0x1, URZ ;  /* 0x0000000105047890 */ /* 0x000fe2000fffe03f */
[----:B------:R-:W-:-:S03]  /*4a20*/  SHF.L.U32 R11, R3, 0x1f, RZ ;  /* 0x0000001f030b7819 */ /* 0x000fc600000006ff */
[----:B------:R-:W-:-:S04]  /*4a30*/  UISETP.NE.AND UP0, UPT, UR4, 0x2, UPT ;  /* 0x000000020400788c */ /* 0x000fc8000bf05270 */
[----:B------:R-:W-:-:S04]  /*4a40*/  USEL UR4, UR4, URZ, UP0 ;  /* 0x0000003f04047287 */ /* 0x000fc80008000000 */
[----:B------:R-:W-:-:S09]  /*4a50*/  ULEA UR61, UR4, UR58, 0x3 ;  /* 0x0000003a043d7291 */ /* 0x000fd2000f8e183f */
[----:B------:R0:W1:Y:S01]  /*4a60*/  SYNCS.PHASECHK.TRANS64.TRYWAIT P1, [UR61+0x2a830], R11 ;  /* 0x02a8300bff0075a7 */ /* 0x000062000802017d */
[----:B------:R-:W-:Y:S05]  /*4a70*/  @!P0 BRA `(.L_x_997) ;  /* 0x0000000000048947 */ /* 0x000fea0003800000 */
[----:B------:R-:W-:Y:S01]  /*4a80*/  BPT.TRAP 0x1 ;  /* 0x000000040000795c */ /* 0x000fe20000300000 */
.L_x_997:
[----:B-1----:R-:W-:Y:S05]  /*4a90*/  @P1 BRA `(.L_x_998) ;  /* 0x0000000000081947 */ /* 0x002fea0003800000 */
[----:B------:R-:W1:Y:S02]  /*4aa0*/  SYNCS.PHASECHK.TRANS64.TRYWAIT P1, [UR61+0x2a830], R11 ;  /* 0x02a8300bff0075a7 */ /* 0x000e64000802017d */
[----:B-1----:R-:W-:Y:S05]  /*4ab0*/  @!P1 BRA `(.L_x_999) ;  /* 0x000000ec00949947 */ /* 0x002fea0003800000 */
.L_x_998:
        /* <DEDUP_REMOVED lines=16> */
[----:B------:R-:W-:Y:S01]  /*4bc0*/  UIADD3 UR22, UR50, 0x300, URZ ;  /* 0x0000030032167890 */ /* 0x000fe2000fffe03f */
[-C--:B------:R-:W-:Y:S01]  /*4bd0*/  FMUL.FTZ R29, R29, R0.reuse ;  /* 0x000000001d1d7220 */ /* 0x080fe20000410000 */
[----:B------:R-:W-:Y:S01]  /*4be0*/  UMOV UR23, 0x40000040 ;  /* 0x4000004000177882 */ /* 0x000fe20000000000 */
        /* <DEDUP_REMOVED lines=110> */
.L_x_1000:
[----:B------:R-:W-:Y:S01]  /*52d0*/  ULEA UR14, UR5, UR58, 0x3 ;  /* 0x0000003a050e7291 */ /* 0x000fe2000f8e183f */
[----:B------:R-:W-:-:S08]  /*52e0*/  SHF.L.U32 R0, R21, 0x1f, RZ ;  /* 0x0000001f15007819 */ /* 0x000fd000000006ff */
[----:B------:R2:W3:Y:S01]  /*52f0*/  SYNCS.PHASECHK.TRANS64.TRYWAIT P1, [UR14+0x2a850], R0 ;  /* 0x02a85000ff0075a7 */ /* 0x0004e2000802014e */
[----:B------:R-:W-:Y:S05]  /*5300*/  @!P0 BRA `(.L_x_1001) ;  /* 0x0000000000048947 */ /* 0x000fea0003800000 */
[----:B------:R-:W-:Y:S01]  /*5310*/  BPT.TRAP 0x1 ;  /* 0x000000040000795c */ /* 0x000fe20000300000 */
.L_x_1001:
[----:B---3--:R-:W-:Y:S05]  /*5320*/  @P1 BRA `(.L_x_1002) ;  /* 0x0000000000081947 */ /* 0x008fea0003800000 */
[----:B------:R-:W3:Y:S02]  /*5330*/  SYNCS.PHASECHK.TRANS64.TRYWAIT P1, [UR14+0x2a850], R0 ;  /* 0x02a85000ff0075a7 */ /* 0x000ee4000802014e */
[----:B---3--:R-:W-:Y:S05]  /*5340*/  @!P1 BRA `(.L_x_1003) ;  /* 0x000000e400889947 */ /* 0x008fea0003800000 */
.L_x_1002:
        /* <DEDUP_REMOVED lines=37> */
.L_x_1004:
[----:B------:R-:W-:Y:S01]  /*55a0*/  ISETP.NE.AND P2, PT, R23, 0x1, PT ;  /* 0x000000011700780c */ /* 0x000fe20003f45270 */
[----:B------:R-:W-:Y:S01]  /*55b0*/  FMUL.FTZ R21, R95, UR59 ;  /* 0x0000003b5f157c20 */ /* 0x000fe20008410000 */
[----:B-1----:R-:W-:Y:S01]  /*55c0*/  FMUL.FTZ R12, R94, UR59 ;  /* 0x0000003b5e0c7c20 */ /* 0x002fe20008410000 */
[----:B------:R-:W1:Y:S01]  /*55d0*/  S2UR UR10, SR_CgaCtaId ;  /* 0x00000000000a79c3 */ /* 0x000e620000008800 */
[----:B------:R-:W-:Y:S01]  /*55e0*/  FMUL.FTZ R158, R105, UR59 ;  /* 0x0000003b699e7c20 */ /* 0x000fe20008410000 */
[----:B------:R-:W-:Y:S01]  /*55f0*/  FMUL.FTZ R116, R116, UR59 ;  /* 0x0000003b74747c20 */ /* 0x000fe20008410000 */
[----:B------:R-:W-:Y:S02]  /*5600*/  IMAD.MOV.U32 R105, RZ, RZ, R8 ;  /* 0x000000ffff697224 */ /* 0x000fe400078e0008 */
[----:B------:R-:W-:Y:S01]  /*5610*/  FMUL.FTZ R2, R91, UR59 ;  /* 0x0000003b5b027c20 */ /* 0x000fe20008410000 */
[----:B------:R-:W-:Y:S01]  /*5620*/  FMUL.FTZ R91, R103, UR59 ;  /* 0x0000003b675b7c20 */ /* 0x000fe20008410000 */
[----:B------:R-:W-:Y:S01]  /*5630*/  FMUL.FTZ R103, R111, UR59 ;  /* 0x0000003b6f677c20 */ /* 0x000fe20008410000 */
[----:B------:R-:W-:Y:S01]  /*5640*/  FMUL.FTZ R138, R114, UR59 ;  /* 0x0000003b728a7c20 */ /* 0x000fe20008410000 */
[----:B------:R-:W-:Y:S01]  /*5650*/  IMAD R111, R20, -0x60, RZ ;  /* 0xffffffa0146f7824 */ /* 0x000fe200078e02ff */
[----:B------:R3:W4:Y:S01]  /*5660*/  MUFU.TANH R114, R116 ;  /* 0x0000007400727308 */ /* 0x0007220000002400 */
[----:B------:R-:W5:Y:S01]  /*5670*/  @P2 LDC R95, c[0x0][0x44c] ;  /* 0x00011300ff5f2b82 */ /* 0x000f620000000800 */
[----:B------:R-:W-:Y:S01]  /*5680*/  FMUL.FTZ R172, R96, UR59 ;  /* 0x0000003b60ac7c20 */ /* 0x000fe20008410000 */
[----:B------:R-:W-:-:S02]  /*5690*/  VIADD R96, R111, 0x1 ;  /* 0x000000016f607836 */ /* 0x000fc40000000000 */
[----:B0-----:R-:W-:Y:S01]  /*56a0*/  FMUL.FTZ R11, R88, UR59 ;  /* 0x0000003b580b7c20 */ /* 0x001fe20008410000 */
[----:B------:R-:W-:Y:S01]  /*56b0*/  FMUL.FTZ R137, R89, UR59 ;  /* 0x0000003b59897c20 */ /* 0x000fe20008410000 */
[----:B--2---:R-:W-:Y:S01]  /*56c0*/  FMUL.FTZ R0, R90, UR59 ;  /* 0x0000003b5a007c20 */ /* 0x004fe20008410000 */
[----:B------:R-:W-:Y:S01]  /*56d0*/  FMUL.FTZ R139, R92, UR59 ;  /* 0x0000003b5c8b7c20 */ /* 0x000fe20008410000 */
[----:B------:R-:W-:Y:S01]  /*56e0*/  FMUL.FTZ R164, R93, UR59 ;  /* 0x0000003b5da47c20 */ /* 0x000fe20008410000 */
[----:B------:R-:W0:Y:S01]  /*56f0*/  @P2 LDC R94, c[0x0][0x450] ;  /* 0x00011400ff5e2b82 */ /* 0x000e220000000800 */
[----:B------:R-:W-:Y:S01]  /*5700*/  FMUL.FTZ R166, R97, UR59 ;  /* 0x0000003b61a67c20 */ /* 0x000fe20008410000 */
[----:B------:R-:W-:Y:S01]  /*5710*/  FMUL.FTZ R168, R101, UR59 ;  /* 0x0000003b65a87c20 */ /* 0x000fe20008410000 */
[----:B------:R-:W-:Y:S01]  /*5720*/  R2UR UR5, R10 ;  /* 0x000000000a0572ca */ /* 0x000fe200000e0000 */
        /* <DEDUP_REMOVED lines=12> */
[----:B-----5:R-:W-:-:S04]  /*57f0*/  @P2 IMAD.HI.U32 R95, R8, R95, RZ ;  /* 0x0000005f085f2227 */ /* 0x020fc800078e00ff */
[----:B------:R-:W-:Y:S01]  /*5800*/  FMUL.FTZ R140, R115, UR59 ;  /* 0x0000003b738c7c20 */ /* 0x000fe20008410000 */
[----:B------:R-:W-:Y:S01]  /*5810*/  FMUL.FTZ R117, R117, UR59 ;  /* 0x0000003b75757c20 */ /* 0x000fe20008410000 */
[----:B------:R-:W-:Y:S01]  /*5820*/  FMUL.FTZ R142, R118, UR59 ;  /* 0x0000003b768e7c20 */ /* 0x000fe20008410000 */
[----:B------:R-:W-:Y:S01]  /*5830*/  FMUL.FTZ R144, R119, UR59 ;  /* 0x0000003b77907c20 */ /* 0x000fe20008410000 */
[----:B------:R-:W-:Y:S01]  /*5840*/  FMUL.FTZ R121, R121, UR59 ;  /* 0x0000003b79797c20 */ /* 0x000fe20008410000 */
[----:B------:R-:W-:Y:S01]  /*5850*/  FMUL.FTZ R146, R122, UR59 ;  /* 0x0000003b7a927c20 */ /* 0x000fe20008410000 */
[----:B------:R-:W-:Y:S01]  /*5860*/  FMUL.FTZ R148, R123, UR59 ;  /* 0x0000003b7b947c20 */ /* 0x000fe20008410000 */
[----:B0-----:R-:W-:Y:S01]  /*5870*/  @P2 SHF.R.U32.HI R105, RZ, R94, R95 ;  /* 0x0000005eff692219 */ /* 0x001fe2000001165f */
[----:B------:R-:W-:Y:S01]  /*5880*/  FMUL.FTZ R150, R126, UR59 ;  /* 0x0000003b7e967c20 */ /* 0x000fe20008410000 */
[----:B------:R-:W-:Y:S01]  /*5890*/  FMUL.FTZ R152, R127, UR59 ;  /* 0x0000003b7f987c20 */ /* 0x000fe20008410000 */
[----:B------:R-:W-:Y:S01]  /*58a0*/  FMUL.FTZ R156, R130, UR59 ;  /* 0x0000003b829c7c20 */ /* 0x000fe20008410000 */
[----:B------:R-:W-:Y:S01]  /*58b0*/  FMUL.FTZ R93, R131, UR59 ;  /* 0x0000003b835d7c20 */ /* 0x000fe20008410000 */
[----:B---3--:R-:W0:Y:S01]  /*58c0*/  SHFL.IDX PT, R116, R105, RZ, 0x1c1f ;  /* 0x001c1fff69747589 */ /* 0x008e2200000e0000 */
[----:B------:R-:W-:Y:S01]  /*58d0*/  FMUL.FTZ R132, R132, UR59 ;  /* 0x0000003b84847c20 */ /* 0x000fe20008410000 */
[----:B------:R-:W-:Y:S01]  /*58e0*/  FMUL.FTZ R94, R134, UR59 ;  /* 0x0000003b865e7c20 */ /* 0x000fe20008410000 */
[----:B------:R-:W-:-:S02]  /*58f0*/  IMAD R97, R9, -0x2, R96 ;  /* 0xfffffffe09617824 */ /* 0x000fc400078e0260 */
[----:B------:R-:W-:Y:S01]  /*5900*/  FMUL.FTZ R95, R135, UR59 ;  /* 0x0000003b875f7c20 */ /* 0x000fe20008410000 */
[----:B------:R-:W-:Y:S01]  /*5910*/  UIADD3 UR61, UR61, 0x2a840, URZ ;  /* 0x0002a8403d3d7890 */ /* 0x000fe2000fffe03f */
[----:B------:R-:W-:Y:S01]  /*5920*/  FMUL.FTZ R120, R120, UR59 ;  /* 0x0000003b78787c20 */ /* 0x000fe20008410000 */
[----:B------:R-:W-:Y:S01]  /*5930*/  FMUL.FTZ R124, R124, UR59 ;  /* 0x0000003b7c7c7c20 */ /* 0x000fe20008410000 */
[----:B------:R-:W-:Y:S01]  /*5940*/  FMUL.FTZ R125, R125, UR59 ;  /* 0x0000003b7d7d7c20 */ /* 0x000fe20008410000 */
[----:B------:R-:W-:Y:S01]  /*5950*/  FMUL.FTZ R128, R128, UR59 ;  /* 0x0000003b80807c20 */ /* 0x000fe20008410000 */
[----:B------:R-:W-:Y:S01]  /*5960*/  FMUL.FTZ R129, R129, UR59 ;  /* 0x0000003b81817c20 */ /* 0x000fe20008410000 */
[----:B------:R-:W-:Y:S01]  /*5970*/  FMUL.FTZ R133, R133, UR59 ;  /* 0x0000003b85857c20 */ /* 0x000fe20008410000 */
[----:B------:R-:W-:Y:S01]  /*5980*/  LOP3.LUT P1, RZ, R18, 0x80000, RZ, 0xc0, !PT ;  /* 0x0008000012ff7812 */ /* 0x000fe2000782c0ff */
[----:B------:R-:W-:Y:S01]  /*5990*/  IMAD R96, R16, UR7, R97 ;  /* 0x0000000710607c24 */ /* 0x000fe2000f8e0261 */
[----:B-1----:R-:W-:Y:S01]  /*59a0*/  UPRMT UR61, UR10, 0x654, UR61 ;  /* 0x000006540a3d7896 */ /* 0x002fe2000800003d */
[----:B------:R-:W1:Y:S01]  /*59b0*/  MUFU.TANH R11, R11 ;  /* 0x0000000b000b7308 */ /* 0x000e620000002400 */
[----:B------:R-:W-:Y:S01]  /*59c0*/  ULDC UR11, c[0x0][0x9e0] ;  /* 0x00027800000b7ab9 */ /* 0x000fe20000000800 */
[----:B------:R-:W-:Y:S01]  /*59d0*/  ULDC UR10, c[0x0][0x288] ;  /* 0x0000a200000a7ab9 */ /* 0x000fe20000000800 */
[----:B------:R-:W-:-:S02]  /*59e0*/  VIADD R122, R97, 0xffffffff ;  /* 0xffffffff617a7836 */ /* 0x000fc40000000000 */
[----:B------:R-:W-:-:S03]  /*59f0*/  VIADD R96, R96, -UR10 ;  /* 0x8000000a60607c36 */ /* 0x000fc60008000000 */
[----:B------:R-:W2:Y:S01]  /*5a00*/  MUFU.TANH R137, R137 ;  /* 0x0000008900897308 */ /* 0x000ea20000002400 */
[C---:B------:R-:W-:Y:S01]  /*5a10*/  VIADD R115, R96.reuse, UR11 ;  /* 0x0000000b60737c36 */ /* 0x040fe20008000000 */
[----:B------:R-:W-:Y:S01]  /*5a20*/  IADD3 R119, R96, UR5, RZ ;  /* 0x0000000560777c10 */ /* 0x000fe2000fffe0ff */
[----:B------:R-:W-:Y:S02]  /*5a30*/  SYNCS.ARRIVE.TRANS64.RED.A1T0 RZ, [UR61], RZ ;  /* 0x000000ffffff79a7 */ /* 0x000fe4000810043d */
[--C-:B0-----:R-:W-:Y:S02]  /*5a40*/  IMAD.IADD R97, R115, 0x1, R116.reuse ;  /* 0x0000000173617824 */ /* 0x101fe400078e0274 */
[----:B------:R-:W-:Y:S01]  /*5a50*/  IMAD.IADD R99, R119, 0x1, R116 ;  /* 0x0000000177637824 */ /* 0x000fe200078e0274 */
[----:B------:R-:W0:Y:S08]  /*5a60*/  MUFU.TANH R0, R0 ;  /* 0x0000000000007308 */ /* 0x000e300000002400 */
[----:B------:R-:W3:Y:S08]  /*5a70*/  MUFU.TANH R2, R2 ;  /* 0x0000000200027308 */ /* 0x000ef00000002400 */
        /* <DEDUP_REMOVED lines=27> */
[----:B------:R0:W0:Y:S08]  /*5c30*/  MUFU.TANH R110, R120 ;  /* 0x00000078006e7308 */ /* 0x0000300000002400 */
[----:B------:R-:W0:Y:S08]  /*5c40*/  MUFU.TANH R121, R121 ;  /* 0x0000007900797308 */ /* 0x000e300000002400 */
[----:B------:R-:W0:Y:S08]  /*5c50*/  MUFU.TANH R146, R146 ;  /* 0x0000009200927308 */ /* 0x000e300000002400 */
[----:B------:R-:W0:Y:S08]  /*5c60*/  MUFU.TANH R148, R148 ;  /* 0x0000009400947308 */ /* 0x000e300000002400 */
[----:B------:R0:W0:Y:S08]  /*5c70*/  MUFU.TANH R106, R124 ;  /* 0x0000007c006a7308 */ /* 0x0000300000002400 */
[----:B------:R0:W0:Y:S08]  /*5c80*/  MUFU.TANH R104, R125 ;  /* 0x0000007d00687308 */ /* 0x0000300000002400 */
[----:B------:R-:W0:Y:S08]  /*5c90*/  MUFU.TANH R150, R150 ;  /* 0x0000009600967308 */ /* 0x000e300000002400 */
[----:B------:R-:W0:Y:S08]  /*5ca0*/  MUFU.TANH R152, R152 ;  /* 0x0000009800987308 */ /* 0x000e300000002400 */
[----:B------:R0:W0:Y:S08]  /*5cb0*/  MUFU.TANH R102, R128 ;  /* 0x0000008000667308 */ /* 0x0000300000002400 */
[----:B------:R0:W0:Y:S08]  /*5cc0*/  MUFU.TANH R98, R129 ;  /* 0x0000008100627308 */ /* 0x0000300000002400 */
[----:B------:R-:W0:Y:S08]  /*5cd0*/  MUFU.TANH R156, R156 ;  /* 0x0000009c009c7308 */ /* 0x000e300000002400 */
[----:B------:R-:W0:Y:S08]  /*5ce0*/  MUFU.TANH R93, R93 ;  /* 0x0000005d005d7308 */ /* 0x000e300000002400 */
[----:B------:R-:W0:Y:S08]  /*5cf0*/  MUFU.TANH R132, R132 ;  /* 0x0000008400847308 */ /* 0x000e300000002400 */
[----:B------:R0:W0:Y:S08]  /*5d00*/  MUFU.TANH R100, R133 ;  /* 0x0000008500647308 */ /* 0x0000300000002400 */
[----:B------:R-:W0:Y:S08]  /*5d10*/  MUFU.TANH R94, R94 ;  /* 0x0000005e005e7308 */ /* 0x000e300000002400 */
[----:B------:R-:W0:Y:S01]  /*5d20*/  MUFU.TANH R95, R95 ;  /* 0x0000005f005f7308 */ /* 0x000e220000002400 */
[----:B-1234-:R-:W-:Y:S05]  /*5d30*/  @!P1 BRA `(.L_x_1005) ;  /* 0x0000000000589947 */ /* 0x01efea0003800000 */
[----:B------:R-:W-:Y:S01]  /*5d40*/  IMAD R96, R16, UR7, R116 ;  /* 0x0000000710607c24 */ /* 0x000fe2000f8e0274 */
[----:B------:R-:W-:Y:S03]  /*5d50*/  BSSY B0, `(.L_x_1006) ;  /* 0x0000011000007945 */ /* 0x000fe60003800000 */
[----:B------:R-:W-:-:S05]  /*5d60*/  VIADD R107, R96, -UR10 ;  /* 0x8000000a606b7c36 */ /* 0x000fca0008000000 */
[----:B------:R-:W-:-:S13]  /*5d70*/  ISETP.GT.AND P1, PT, R107, -0x1, PT ;  /* 0xffffffff6b00780c */ /* 0x000fda0003f24270 */
[----:B------:R-:W-:Y:S05]  /*5d80*/  @P1 BRA `(.L_x_1007) ;  /* 0x0000000000201947 */ /* 0x000fea0003800000 */
[----:B------:R-:W-:Y:S01]  /*5d90*/  IMAD.U32 R116, RZ, RZ, UR6 ;  /* 0x00000006ff747e24 */ /* 0x000fe2000f8e00ff */
[----:B------:R-:W-:-:S04]  /*5da0*/  LOP3.LUT R107, RZ, R107, RZ, 0x33, !PT ;  /* 0x0000006bff6b7212 */ /* 0x000fc800078e33ff */
[----:B------:R-:W-:-:S13]  /*5db0*/  ISETP.NE.AND P1, PT, R116, 0x1, PT ;  /* 0x000000017400780c */ /* 0x000fda0003f25270 */
[----:B0-----:R-:W0:Y:S02]  /*5dc0*/  @P1 LDC.64 R124, c[0x0][0x9e8] ;  /* 0x00027a00ff7c1b82 */ /* 0x001e240000000a00 */
[----:B0-----:R-:W-:-:S05]  /*5dd0*/  @P1 IMAD.HI.U32 R96, R107, R124, RZ ;  /* 0x0000007c6b601227 */ /* 0x001fca00078e00ff */
[----:B------:R-:W-:-:S04]  /*5de0*/  @P1 SHF.R.U32.HI R107, RZ, R125, R96 ;  /* 0x0000007dff6b1219 */ /* 0x000fc80000011660 */
[----:B------:R-:W-:Y:S01]  /*5df0*/  LOP3.LUT R107, RZ, R107, RZ, 0x33, !PT ;  /* 0x0000006bff6b7212 */ /* 0x000fe200078e33ff */
[----:B------:R-:W-:Y:S06]  /*5e00*/  BRA `(.L_x_1008) ;  /* 0x0000000000147947 */ /* 0x000fec0003800000 */
.L_x_1007:
[----:B------:R-:W-:-:S05]  /*5e10*/  IMAD.U32 R116, RZ, RZ, UR6 ;  /* 0x00000006ff747e24 */ /* 0x000fca000f8e00ff */
[----:B------:R-:W-:-:S13]  /*5e20*/  ISETP.NE.AND P1, PT, R116, 0x1, PT ;  /* 0x000000017400780c */ /* 0x000fda0003f25270 */
[----:B0-----:R-:W0:Y:S02]  /*5e30*/  @P1 LDC.64 R124, c[0x0][0x9e8] ;  /* 0x00027a00ff7c1b82 */ /* 0x001e240000000a00 */
[----:B0-----:R-:W-:-:S05]  /*5e40*/  @P1 IMAD.HI.U32 R96, R107, R124, RZ ;  /* 0x0000007c6b601227 */ /* 0x001fca00078e00ff */
[----:B------:R-:W-:-:S07]  /*5e50*/  @P1 SHF.R.U32.HI R107, RZ, R125, R96 ;  /* 0x0000007dff6b1219 */ /* 0x000fce0000011660 */
.L_x_1008:
[----:B------:R-:W-:Y:S05]  /*5e60*/  BSYNC B0 ;  /* 0x0000000000007941 */ /* 0x000fea0003800000 */
.L_x_1006:
[----:B------:R-:W-:-:S05]  /*5e70*/  IMAD R96, R107, R116, R122 ;  /* 0x000000746b607224 */ /* 0x000fca00078e027a */
[----:B------:R-:W-:Y:S02]  /*5e80*/  VIADDMNMX R97, R96, R116, R97, PT ;  /* 0x0000007460617246 */ /* 0x000fe40003800161 */
[----:B------:R-:W-:-:S07]  /*5e90*/  VIMNMX R99, R99, R96, !PT ;  /* 0x0000006063637248 */ /* 0x000fce0007fe0100 */
.L_x_1005:
[C---:B------:R-:W-:Y:S01]  /*5ea0*/  ISETP.GE.AND P2, PT, R111.reuse, 0x9, PT ;  /* 0x000000096f00780c */ /* 0x040fe20003f46270 */
[----:B0-----:R-:W0:Y:S01]  /*5eb0*/  SHFL.IDX PT, R120, R105, 0x1, 0x1c1f ;  /* 0x003c1f0069787f89 */ /* 0x001e2200000e0000 */
[----:B------:R-:W-:Y:S02]  /*5ec0*/  ISETP.GE.AND P1, PT, R111, 0x2, PT ;  /* 0x000000026f00780c */ /* 0x000fe40003f26270 */
[C---:B------:R-:W-:Y:S02]  /*5ed0*/  ISETP.GT.AND P3, PT, R99.reuse, 0x8, !P2 ;  /* 0x000000086300780c */ /* 0x040fe40005764270 */
[----:B------:R-:W-:Y:S02]  /*5ee0*/  ISETP.GT.AND P4, PT, R99, 0x1, !P1 ;  /* 0x000000016300780c */ /* 0x000fe40004f84270 */
[----:B------:R-:W-:Y:S02]  /*5ef0*/  ISETP.LT.OR P3, PT, R97, 0x9, P3 ;  /* 0x000000096100780c */ /* 0x000fe40001f61670 */
[----:B------:R-:W-:-:S02]  /*5f00*/  ISETP.GE.AND P5, PT, R111, 0xa, PT ;  /* 0x0000000a6f00780c */ /* 0x000fc40003fa6270 */
[----:B------:R-:W-:Y:S02]  /*5f10*/  FSEL R174, R139, -INF , !P3 ;  /* 0xff8000008bae7808 */ /* 0x000fe40005800000 */
[----:B------:R-:W-:Y:S02]  /*5f20*/  ISETP.LT.OR P4, PT, R97, 0x2, P4 ;  /* 0x000000026100780c */ /* 0x000fe40002781670 */
        /* <DEDUP_REMOVED lines=98> */
[----:B------:R-:W-:Y:S02]  /*6550*/  P2R R107, PR, RZ, 0x40 ;  /* 0x00000040ff6b7803 */ /* 0x000fe40000000000 */
[----:B------:R-:W-:-:S04]  /*6560*/  ISETP.GT.AND P6, PT, R99, RZ, !P6 ;  /* 0x000000ff6300720c */ /* 0x000fc800077c4270 */
[----:B------:R-:W-:-:S04]  /*6570*/  ISETP.LT.OR P6, PT, R97, 0x1, P6 ;  /* 0x000000016100780c */ /* 0x000fc800037c1670 */
[----:B------:R-:W-:Y:S02]  /*6580*/  FSEL R176, R11, -INF , !P6 ;  /* 0xff8000000bb07808 */ /* 0x000fe40007000000 */
[----:B------:R-:W-:-:S04]  /*6590*/  ISETP.GE.AND P6, PT, R111, 0x5a, PT ;  /* 0x0000005a6f00780c */ /* 0x000fc80003fc6270 */
[----:B------:R-:W-:Y:S02]  /*65a0*/  P2R R111, PR, RZ, 0x40 ;  /* 0x00000040ff6f7803 */ /* 0x000fe40000000000 */
[----:B------:R-:W-:Y:S01]  /*65b0*/  ISETP.GT.AND P6, PT, R99, 0x59, !P6 ;  /* 0x000000596300780c */ /* 0x000fe200077c4270 */
[----:B0-----:R-:W-:-:S03]  /*65c0*/  IMAD.IADD R99, R119, 0x1, R120 ;  /* 0x0000000177637824 */ /* 0x001fc600078e0278 */
[----:B------:R-:W-:Y:S01]  /*65d0*/  ISETP.LT.OR P6, PT, R97, 0x5a, P6 ;  /* 0x0000005a6100780c */ /* 0x000fe200037c1670 */
[----:B------:R-:W-:-:S03]  /*65e0*/  IMAD.IADD R97, R115, 0x1, R120 ;  /* 0x0000000173617824 */ /* 0x000fc600078e0278 */
[----:B------:R-:W-:Y:S02]  /*65f0*/  FSEL R100, R100, -INF , !P6 ;  /* 0xff80000064647808 */ /* 0x000fe40007000000 */
[----:B------:R-:W-:-:S13]  /*6600*/  LOP3.LUT P6, RZ, R18, 0x80000, RZ, 0xc0, !PT ;  /* 0x0008000012ff7812 */ /* 0x000fda00078cc0ff */
[----:B------:R-:W-:Y:S05]  /*6610*/  @!P6 BRA `(.L_x_1009) ;  /* 0x000000000058e947 */ /* 0x000fea0003800000 */
        /* <DEDUP_REMOVED lines=8> */
[----:B------:R-:W0:Y:S02]  /*66a0*/  @P6 LDC.64 R120, c[0x0][0x9e8] ;  /* 0x00027a00ff786b82 */ /* 0x000e240000000a00 */
[----:B0-----:R-:W-:-:S05]  /*66b0*/  @P6 IMAD.HI.U32 R120, R11, R120, RZ ;  /* 0x000000780b786227 */ /* 0x001fca00078e00ff */
[----:B------:R-:W-:-:S04]  /*66c0*/  @P6 SHF.R.U32.HI R11, RZ, R121, R120 ;  /* 0x00000079ff0b6219 */ /* 0x000fc80000011678 */
[----:B------:R-:W-:Y:S01]  /*66d0*/  LOP3.LUT R11, RZ, R11, RZ, 0x33, !PT ;  /* 0x0000000bff0b7212 */ /* 0x000fe200078e33ff */
[----:B------:R-:W-:Y:S06]  /*66e0*/  BRA `(.L_x_1012) ;  /* 0x0000000000147947 */ /* 0x000fec0003800000 */
.L_x_1011:
[----:B------:R-:W-:-:S05]  /*66f0*/  IMAD.U32 R105, RZ, RZ, UR6 ;  /* 0x00000006ff697e24 */ /* 0x000fca000f8e00ff */
[----:B------:R-:W-:-:S13]  /*6700*/  ISETP.NE.AND P6, PT, R105, 0x1, PT ;  /* 0x000000016900780c */ /* 0x000fda0003fc5270 */
[----:B------:R-:W0:Y:S02]  /*6710*/  @P6 LDC.64 R120, c[0x0][0x9e8] ;  /* 0x00027a00ff786b82 */ /* 0x000e240000000a00 */
[----:B0-----:R-:W-:-:S05]  /*6720*/  @P6 IMAD.HI.U32 R120, R11, R120, RZ ;  /* 0x000000780b786227 */ /* 0x001fca00078e00ff */
[----:B------:R-:W-:-:S07]  /*6730*/  @P6 SHF.R.U32.HI R11, RZ, R121, R120 ;  /* 0x00000079ff0b6219 */ /* 0x000fce0000011678 */
.L_x_1012:
[----:B------:R-:W-:Y:S05]  /*6740*/  BSYNC B0 ;  /* 0x0000000000007941 */ /* 0x000fea0003800000 */
.L_x_1010:
[----:B------:R-:W-:-:S05]  /*6750*/  IMAD R120, R11, R105, R122 ;  /* 0x000000690b787224 */ /* 0x000fca00078e027a */
[----:B------:R-:W-:Y:S02]  /*6760*/  VIADDMNMX R97, R120, R105, R97, PT ;  /* 0x0000006978617246 */ /* 0x000fe40003800161 */
[----:B------:R-:W-:-:S07]  /*6770*/  VIMNMX R99, R99, R120, !PT ;  /* 0x0000007863637248 */ /* 0x000fce0007fe0100 */
.L_x_1009:
[C---:B------:R-:W-:Y:S02]  /*6780*/  ISETP.GT.AND P1, PT, R99.reuse, 0x1, !P1 ;  /* 0x000000016300780c */ /* 0x040fe40004f24270 */
        /* <DEDUP_REMOVED lines=67> */
[----:B------:R-:W-:Y:S01]  /*6bc0*/  ISETP.LT.OR P1, PT, R97, 0x31, P1 ;  /* 0x000000316100780c */ /* 0x000fe20000f21670 */
[----:B------:R-:W0:Y:S01]  /*6bd0*/  LDC R11, c[0x0][0x988] ;  /* 0x00026200ff0b7b82 */ /* 0x000e220000000800 */
[----:B------:R-:W-:Y:S01]  /*6be0*/  ISETP.NE.AND P2, PT, R141, RZ, PT ;  /* 0x000000ff8d00720c */ /* 0x000fe20003f45270 */
[----:B------:R-:W1:Y:S01]  /*6bf0*/  SHFL.BFLY PT, R12, R21, 0x2, 0x1f ;  /* 0x0c401f00150c7f89 */ /* 0x000e6200000e0000 */
[----:B------:R-:W-:Y:S02]  /*6c00*/  FSEL R138, R138, -INF , !P1 ;  /* 0xff8000008a8a7808 */ /* 0x000fe40004800000 */
[----:B------:R-:W-:-:S02]  /*6c10*/  ISETP.NE.AND P1, PT, R135, RZ, PT ;  /* 0x000000ff8700720c */ /* 0x000fc40003f25270 */
[----:B------:R-:W-:Y:S02]  /*6c20*/  ISETP.NE.AND P6, PT, R143, RZ, PT ;  /* 0x000000ff8f00720c */ /* 0x000fe40003fc5270 */
[C---:B------:R-:W-:Y:S02]  /*6c30*/  ISETP.GT.AND P1, PT, R99.reuse, 0x31, !P1 ;  /* 0x000000316300780c */ /* 0x040fe40004f24270 */
[----:B------:R-:W-:Y:S02]  /*6c40*/  ISETP.GT.AND P3, PT, R99, 0x50, !P3 ;  /* 0x000000506300780c */ /* 0x000fe40005f64270 */
[C---:B------:R-:W-:Y:S02]  /*6c50*/  ISETP.LT.OR P1, PT, R97.reuse, 0x32, P1 ;  /* 0x000000326100780c */ /* 0x040fe40000f21670 */
[----:B------:R-:W-:Y:S02]  /*6c60*/  ISETP.LT.OR P3, PT, R97, 0x51, P3 ;  /* 0x000000516100780c */ /* 0x000fe40001f61670 */
[----:B------:R-:W-:-:S02]  /*6c70*/  FSEL R140, R140, -INF , !P1 ;  /* 0xff8000008c8c7808 */ /* 0x000fc40004800000 */
[----:B------:R-:W-:Y:S02]  /*6c80*/  ISETP.NE.AND P1, PT, R113, RZ, PT ;  /* 0x000000ff7100720c */ /* 0x000fe40003f25270 */
[C---:B------:R-:W-:Y:S02]  /*6c90*/  ISETP.GT.AND P4, PT, R99.reuse, 0x51, !P4 ;  /* 0x000000516300780c */ /* 0x040fe40006784270 */
[----:B------:R-:W-:Y:S02]  /*6ca0*/  ISETP.GT.AND P1, PT, R99, 0x38, !P1 ;  /* 0x000000386300780c */ /* 0x000fe40004f24270 */
[----:B------:R-:W-:Y:S02]  /*6cb0*/  FSEL R156, R156, -INF , !P3 ;  /* 0xff8000009c9c7808 */ /* 0x000fe40005800000 */
[----:B------:R-:W-:Y:S02]  /*6cc0*/  ISETP.LT.OR P1, PT, R97, 0x39, P1 ;  /* 0x000000396100780c */ /* 0x000fe40000f21670 */
[----:B-1----:R-:W-:-:S02]  /*6cd0*/  FMNMX.FTZ R88, R21, R12, !PT ;  /* 0x0000000c15587209 */ /* 0x002fc40007810000 */
[----:B------:R-:W-:Y:S02]  /*6ce0*/  FSEL R142, R142, -INF , !P1 ;  /* 0xff8000008e8e7808 */ /* 0x000fe40004800000 */
[----:B------:R-:W-:Y:S01]  /*6cf0*/  ISETP.NE.AND P1, PT, R137, RZ, PT ;  /* 0x000000ff8900720c */ /* 0x000fe20003f25270 */
[----:B------:R-:W1:Y:S01]  /*6d00*/  SHFL.BFLY PT, R89, R88, 0x1, 0x1f ;  /* 0x0c201f0058597f89 */ /* 0x000e6200000e0000 */
[C---:B------:R-:W-:Y:S02]  /*6d10*/  ISETP.GT.AND P5, PT, R99.reuse, 0x58, !P5 ;  /* 0x000000586300780c */ /* 0x040fe40006fa4270 */
[----:B------:R-:W-:Y:S02]  /*6d20*/  ISETP.GT.AND P1, PT, R99, 0x39, !P1 ;  /* 0x000000396300780c */ /* 0x000fe40004f24270 */
[C---:B------:R-:W-:Y:S02]  /*6d30*/  ISETP.LT.OR P4, PT, R97.reuse, 0x52, P4 ;  /* 0x000000526100780c */ /* 0x040fe40002781670 */
[----:B------:R-:W-:-:S02]  /*6d40*/  ISETP.LT.OR P1, PT, R97, 0x3a, P1 ;  /* 0x0000003a6100780c */ /* 0x000fc40000f21670 */
[----:B------:R-:W-:Y:S02]  /*6d50*/  ISETP.LT.OR P5, PT, R97, 0x59, P5 ;  /* 0x000000596100780c */ /* 0x000fe40002fa1670 */
[----:B------:R-:W-:Y:S02]  /*6d60*/  FSEL R144, R144, -INF , !P1 ;  /* 0xff80000090907808 */ /* 0x000fe40004800000 */
[----:B------:R-:W-:-:S04]  /*6d70*/  ISETP.NE.AND P1, PT, R117, RZ, PT ;  /* 0x000000ff7500720c */ /* 0x000fc80003f25270 */
[----:B------:R-:W-:-:S04]  /*6d80*/  ISETP.GT.AND P1, PT, R99, 0x40, !P1 ;  /* 0x000000406300780c */ /* 0x000fc80004f24270 */
[----:B------:R-:W-:Y:S02]  /*6d90*/  ISETP.LT.OR P1, PT, R97, 0x41, P1 ;  /* 0x000000416100780c */ /* 0x000fe40000f21670 */
[----:B-1----:R-:W-:Y:S02]  /*6da0*/  FMNMX.FTZ R12, R88, R89, !PT ;  /* 0x00000059580c7209 */ /* 0x002fe40007810000 */
[----:B------:R-:W-:Y:S02]  /*6db0*/  FSEL R146, R146, -INF , !P1 ;  /* 0xff80000092927808 */ /* 0x000fe40004800000 */
[----:B------:R-:W-:-:S04]  /*6dc0*/  ISETP.NE.AND P1, PT, R139, RZ, PT ;  /* 0x000000ff8b00720c */ /* 0x000fc80003f25270 */
[----:B------:R-:W-:-:S04]  /*6dd0*/  ISETP.GT.AND P1, PT, R99, 0x41, !P1 ;  /* 0x000000416300780c */ /* 0x000fc80004f24270 */
[----:B------:R-:W-:-:S04]  /*6de0*/  ISETP.LT.OR P1, PT, R97, 0x42, P1 ;  /* 0x000000426100780c */ /* 0x000fc80000f21670 */
[----:B------:R-:W-:Y:S02]  /*6df0*/  FSEL R148, R148, -INF , !P1 ;  /* 0xff80000094947808 */ /* 0x000fe40004800000 */
[----:B------:R-:W-:-:S04]  /*6e00*/  ISETP.GT.AND P1, PT, R99, 0x48, !P2 ;  /* 0x000000486300780c */ /* 0x000fc80005724270 */
[----:B------:R-:W-:-:S04]  /*6e10*/  ISETP.LT.OR P1, PT, R97, 0x49, P1 ;  /* 0x000000496100780c */ /* 0x000fc80000f21670 */
[----:B------:R-:W-:Y:S02]  /*6e20*/  FSEL R150, R150, -INF , !P1 ;  /* 0xff80000096967808 */ /* 0x000fe40004800000 */
[----:B------:R-:W-:Y:S02]  /*6e30*/  ISETP.GT.AND P1, PT, R99, 0x49, !P6 ;  /* 0x000000496300780c */ /* 0x000fe40007724270 */
[----:B------:R-:W-:Y:S02]  /*6e40*/  ISETP.NE.AND P6, PT, R107, RZ, PT ;  /* 0x000000ff6b00720c */ /* 0x000fe40003fc5270 */
[----:B------:R-:W-:-:S04]  /*6e50*/  ISETP.LT.OR P1, PT, R97, 0x4a, P1 ;  /* 0x0000004a6100780c */ /* 0x000fc80000f21670 */
[----:B------:R-:W-:Y:S02]  /*6e60*/  FSEL R152, R152, -INF , !P1 ;  /* 0xff80000098987808 */ /* 0x000fe40004800000 */
[----:B------:R-:W-:Y:S02]  /*6e70*/  ISETP.GT.AND P1, PT, R99, RZ, !P6 ;  /* 0x000000ff6300720c */ /* 0x000fe40007724270 */
[----:B------:R-:W-:Y:S02]  /*6e80*/  ISETP.NE.AND P6, PT, R111, RZ, PT ;  /* 0x000000ff6f00720c */ /* 0x000fe40003fc5270 */
[----:B------:R-:W-:Y:S02]  /*6e90*/  ISETP.LT.OR P1, PT, R97, 0x1, P1 ;  /* 0x000000016100780c */ /* 0x000fe40000f21670 */
[----:B------:R-:W-:Y:S02]  /*6ea0*/  ISETP.GT.AND P2, PT, R99, 0x59, !P6 ;  /* 0x000000596300780c */ /* 0x000fe40007744270 */
[----:B------:R-:W-:Y:S01]  /*6eb0*/  FSEL R109, R0, -INF , !P1 ;  /* 0xff800000006d7808 */ /* 0x000fe20004800000 */
[C---:B0-----:R-:W-:Y:S01]  /*6ec0*/  FMUL.FTZ R0, R12.reuse, R11 ;  /* 0x0000000b0c007220 */ /* 0x041fe20000410000 */
[----:B------:R-:W-:-:S02]  /*6ed0*/  FSETP.NEU.FTZ.AND P1, PT, R12, -INF , PT ;  /* 0xff8000000c00780b */ /* 0x000fc40003f3d000 */
[----:B------:R-:W-:Y:S02]  /*6ee0*/  FMNMX.FTZ R21, R109, R14, !PT ;  /* 0x0000000e6d157209 */ /* 0x000fe40007810000 */
[----:B------:R-:W-:Y:S02]  /*6ef0*/  FSEL R113, R0, RZ, P1 ;  /* 0x000000ff00717208 */ /* 0x000fe40000800000 */
[----:B------:R-:W-:Y:S02]  /*6f00*/  FMNMX.FTZ R89, R2, R21, !PT ;  /* 0x0000001502597209 */ /* 0x000fe40007810000 */
[----:B------:R-:W-:Y:S01]  /*6f10*/  ISETP.LT.OR P2, PT, R97, 0x5a, P2 ;  /* 0x0000005a6100780c */ /* 0x000fe20001741670 */
[--C-:B------:R-:W-:Y:S01]  /*6f20*/  FFMA.FTZ R0, R176, R11, -R113.reuse ;  /* 0x0000000bb0007223 */ /* 0x100fe20000010871 */
[----:B------:R-:W-:Y:S01]  /*6f30*/  FMNMX.FTZ R89, R120, R89, !PT ;  /* 0x0000005978597209 */ /* 0x000fe20007810000 */
[-CC-:B------:R-:W-:Y:S01]  /*6f40*/  FFMA.FTZ R170, R170, R11.reuse, -R113.reuse ;  /* 0x0000000baaaa7223 */ /* 0x180fe20000010871 */
[--C-:B------:R-:W-:Y:S01]  /*6f50*/  FFMA.FTZ R107, R98, R11, -R113.reuse ;  /* 0x0000000b626b7223 */ /* 0x100fe20000010871 */
[----:B------:R0:W-:Y:S01]  /*6f60*/  MUFU.EX2 R21, R0 ;  /* 0x0000000000157308 */ /* 0x0001e20000000800 */
[----:B------:R-:W-:Y:S01]  /*6f70*/  FMNMX.FTZ R89, R122, R89, !PT ;  /* 0x000000597a597209 */ /* 0x000fe20007810000 */
[-CC-:B------:R-:W-:Y:S01]  /*6f80*/  FFMA.FTZ R162, R162, R11.reuse, -R113.reuse ;  /* 0x0000000ba2a27223 */ /* 0x180fe20000010871 */
[----:B------:R-:W-:Y:S01]  /*6f90*/  FSEL R98, R12, RZ, P1 ;  /* 0x000000ff0c627208 */ /* 0x000fe20000800000 */
[--C-:B------:R-:W-:Y:S01]  /*6fa0*/  FFMA.FTZ R174, R174, R11, -R113.reuse ;  /* 0x0000000baeae7223 */ /* 0x100fe20000010871 */
[----:B------:R-:W-:Y:S01]  /*6fb0*/  FMNMX.FTZ R89, R126, R89, !PT ;  /* 0x000000597e597209 */ /* 0x000fe20007810000 */
[-CC-:B------:R-:W-:Y:S01]  /*6fc0*/  FFMA.FTZ R164, R164, R11.reuse, -R113.reuse ;  /* 0x0000000ba4a47223 */ /* 0x180fe20000010871 */
[----:B------:R-:W-:Y:S01]  /*6fd0*/  FFMA.FTZ R172, R172, R11, -R113 ;  /* 0x0000000bacac7223 */ /* 0x000fe20000010871 */
[----:B------:R-:W-:Y:S01]  /*6fe0*/  FADD.FTZ R98, -R98, R13 ;  /* 0x0000000d62627221 */ /* 0x000fe20000010100 */
[----:B------:R-:W-:Y:S01]  /*6ff0*/  FMNMX.FTZ R91, R128, R89, !PT ;  /* 0x00000059805b7209 */ /* 0x000fe20007810000 */
[-CC-:B0-----:R-:W-:Y:S01]  /*7000*/  FFMA.FTZ R0, R160, R11.reuse, -R113.reuse ;  /* 0x0000000ba0007223 */ /* 0x181fe20000010871 */
[-CC-:B------:R-:W-:Y:S01]  /*7010*/  FFMA.FTZ R160, R158, R11.reuse, -R113.reuse ;  /* 0x0000000b9ea07223 */ /* 0x180fe20000010871 */
[----:B------:R-:W-:Y:S01]  /*7020*/  FSEL R158, R93, -INF , !P4 ;  /* 0xff8000005d9e7808 */ /* 0x000fe20006000000 */
[--C-:B------:R-:W-:Y:S01]  /*7030*/  FFMA.FTZ R93, R154, R11, -R113.reuse ;  /* 0x0000000b9a5d7223 */ /* 0x100fe20000010871 */
[----:B------:R-:W-:Y:S01]  /*7040*/  FMNMX.FTZ R91, R90, R91, !PT ;  /* 0x0000005b5a5b7209 */ /* 0x000fe20007810000 */
[--C-:B------:R-:W-:Y:S01]  /*7050*/  FFMA.FTZ R13, R100, R11, -R113.reuse ;  /* 0x0000000b640d7223 */ /* 0x100fe20000010871 */
[----:B------:R-:W-:Y:S01]  /*7060*/  FSEL R154, R95, -INF , !P2 ;  /* 0xff8000005f9a7808 */ /* 0x000fe20005000000 */
        /* <DEDUP_REMOVED lines=18> */
[----:B------:R-:W-:-:S03]  /*7190*/  FFMA.FTZ R96, R96, R11, -R113 ;  /* 0x0000000b60607223 */ /* 0x000fc60000010871 */
[----:B------:R-:W-:-:S03]  /*71a0*/  FMNMX.FTZ R101, R138, R101, !PT ;  /* 0x000000658a657209 */ /* 0x000fc60007810000 */
[----:B------:R-:W-:Y:S01]  /*71b0*/  MUFU.EX2 R91, R172 ;  /* 0x000000ac005b7308 */ /* 0x000fe20000000800 */
[----:B------:R-:W-:-:S04]  /*71c0*/  FMNMX.FTZ R103, R140, R101, !PT ;  /* 0x000000658c677209 */ /* 0x000fc80007810000 */
[----:B------:R-:W-:-:S03]  /*71d0*/  FMNMX.FTZ R103, R142, R103, !PT ;  /* 0x000000678e677209 */ /* 0x000fc60007810000 */
[----:B------:R0:W-:Y:S01]  /*71e0*/  MUFU.EX2 R101, R170 ;  /* 0x000000aa00657308 */ /* 0x0001e20000000800 */
[----:B------:R-:W-:-:S04]  /*71f0*/  FMNMX.FTZ R103, R144, R103, !PT ;  /* 0x0000006790677209 */ /* 0x000fc80007810000 */
[----:B------:R-:W-:-:S03]  /*7200*/  FMNMX.FTZ R103, R146, R103, !PT ;  /* 0x0000006792677209 */ /* 0x000fc60007810000 */
[----:B------:R-:W-:Y:S01]  /*7210*/  MUFU.EX2 R166, R166 ;  /* 0x000000a600a67308 */ /* 0x000fe20000000800 */
[----:B------:R-:W-:Y:S02]  /*7220*/  FMNMX.FTZ R105, R148, R103, !PT ;  /* 0x0000006794697209 */ /* 0x000fe40007810000 */
[----:B0-----:R-:W-:Y:S01]  /*7230*/  FSEL R170, R94, -INF , !P5 ;  /* 0xff8000005eaa7808 */ /* 0x001fe20006800000 */
[----:B------:R-:W-:Y:S01]  /*7240*/  FFMA.FTZ R94, R124, R11, -R113 ;  /* 0x0000000b7c5e7223 */ /* 0x000fe20000010871 */
[----:B------:R-:W-:-:S03]  /*7250*/  FMNMX.FTZ R105, R150, R105, !PT ;  /* 0x0000006996697209 */ /* 0x000fc60007810000 */
[----:B------:R0:W-:Y:S01]  /*7260*/  MUFU.EX2 R103, R0 ;  /* 0x0000000000677308 */ /* 0x0001e20000000800 */
[----:B------:R-:W-:-:S04]  /*7270*/  FMNMX.FTZ R105, R152, R105, !PT ;  /* 0x0000006998697209 */ /* 0x000fc80007810000 */
[----:B------:R-:W-:-:S03]  /*7280*/  FMNMX.FTZ R105, R156, R105, !PT ;  /* 0x000000699c697209 */ /* 0x000fc60007810000 */
[----:B------:R-:W-:Y:S01]  /*7290*/  MUFU.EX2 R168, R168 ;  /* 0x000000a800a87308 */ /* 0x000fe20000000800 */
[----:B------:R-:W-:-:S04]  /*72a0*/  FMNMX.FTZ R105, R158, R105, !PT ;  /* 0x000000699e697209 */ /* 0x000fc80007810000 */
[----:B------:R-:W-:-:S03]  /*72b0*/  FMNMX.FTZ R105, R170, R105, !PT ;  /* 0x00000069aa697209 */ /* 0x000fc60007810000 */
[----:B------:R-:W-:Y:S01]  /*72c0*/  MUFU.EX2 R160, R160 ;  /* 0x000000a000a07308 */ /* 0x000fe20000000800 */
[----:B------:R-:W-:-:S05]  /*72d0*/  FMNMX.FTZ R105, R154, R105, !PT ;  /* 0x000000699a697209 */ /* 0x000fca0007810000 */
[----:B0-----:R-:W0:Y:S02]  /*72e0*/  SHFL.BFLY PT, R0, R105, 0x2, 0x1f ;  /* 0x0c401f0069007f89 */ /* 0x001e2400000e0000 */
[----:B------:R-:W-:Y:S08]  /*72f0*/  MUFU.EX2 R93, R93 ;  /* 0x0000005d005d7308 */ /* 0x000ff00000000800 */
[----:B------:R-:W-:Y:S08]  /*7300*/  MUFU.EX2 R94, R94 ;  /* 0x0000005e005e7308 */ /* 0x000ff00000000800 */
[----:B------:R-:W-:Y:S01]  /*7310*/  MUFU.EX2 R95, R95 ;  /* 0x0000005f005f7308 */ /* 0x000fe20000000800 */
[----:B0-----:R-:W-:Y:S01]  /*7320*/  FMNMX.FTZ R0, R105, R0, !PT ;  /* 0x0000000069007209 */ /* 0x001fe20007810000 */
[----:B------:R-:W-:-:S06]  /*7330*/  FFMA.FTZ R105, R106, R11, -R113 ;  /* 0x0000000b6a697223 */ /* 0x000fcc0000010871 */
[----:B------:R-:W-:Y:S01]  /*7340*/  MUFU.EX2 R116, R116 ;  /* 0x0000007400747308 */ /* 0x000fe20000000800 */
[----:B------:R-:W0:Y:S07]  /*7350*/  SHFL.BFLY PT, R111, R0, 0x1, 0x1f ;  /* 0x0c201f00006f7f89 */ /* 0x000e2e00000e0000 */
[----:B------:R-:W-:Y:S08]  /*7360*/  MUFU.EX2 R97, R97 ;  /* 0x0000006100617308 */ /* 0x000ff00000000800 */
[----:B------:R-:W-:Y:S08]  /*7370*/  MUFU.EX2 R112, R112 ;  /* 0x0000007000707308 */ /* 0x000ff00000000800 */
[----:B------:R-:W-:Y:S01]  /*7380*/  MUFU.EX2 R99, R99 ;  /* 0x0000006300637308 */ /* 0x000fe20000000800 */
[----:B0-----:R-:W-:Y:S01]  /*7390*/  FMNMX.FTZ R88, R0, R111, !PT ;  /* 0x0000006f00587209 */ /* 0x001fe20007810000 */
[----:B------:R-:W-:-:S03]  /*73a0*/  FMUL.FTZ R0, R98, R11 ;  /* 0x0000000b62007220 */ /* 0x000fc60000410000 */
[C---:B------:R-:W-:Y:S01]  /*73b0*/  FSETP.NEU.FTZ.AND P1, PT, R88.reuse, -INF , PT ;  /* 0xff8000005800780b */ /* 0x040fe20003f3d000 */
[----:B------:R-:W-:Y:S02]  /*73c0*/  FMUL.FTZ R100, R88, R11 ;  /* 0x0000000b58647220 */ /* 0x000fe40000410000 */
[----:B------:R-:W-:Y:S03]  /*73d0*/  MUFU.EX2 R108, R108 ;  /* 0x0000006c006c7308 */ /* 0x000fe60000000800 */
[----:B------:R-:W-:-:S05]  /*73e0*/  FSEL R111, R100, RZ, P1 ;  /* 0x000000ff646f7208 */ /* 0x000fca0000800000 */
[----:B------:R-:W0:Y:S01]  /*73f0*/  MUFU.EX2 R0, R0 ;  /* 0x0000000000007308 */ /* 0x000e220000000800 */
[-CC-:B------:R-:W-:Y:S01]  /*7400*/  FFMA.FTZ R157, R109, R11.reuse, -R111.reuse ;  /* 0x0000000b6d9d7223 */ /* 0x180fe2000001086f */
[----:B------:R-:W-:Y:S01]  /*7410*/  FSEL R109, R88, RZ, P1 ;  /* 0x000000ff586d7208 */ /* 0x000fe20000800000 */
[-CC-:B------:R-:W-:Y:S01]  /*7420*/  FFMA.FTZ R98, R2, R11.reuse, -R111.reuse ;  /* 0x0000000b02627223 */ /* 0x180fe2000001086f */
[-CC-:B------:R-:W-:Y:S01]  /*7430*/  FFMA.FTZ R159, R120, R11.reuse, -R111.reuse ;  /* 0x0000000b789f7223 */ /* 0x180fe2000001086f */
[-CC-:B------:R-:W-:Y:S01]  /*7440*/  FFMA.FTZ R122, R122, R11.reuse, -R111.reuse ;  /* 0x0000000b7a7a7223 */ /* 0x180fe2000001086f */
[-CC-:B------:R-:W-:Y:S01]  /*7450*/  FFMA.FTZ R126, R126, R11.reuse, -R111.reuse ;  /* 0x0000000b7e7e7223 */ /* 0x180fe2000001086f */
[----:B------:R-:W-:Y:S01]  /*7460*/  FADD.FTZ R2, -R109, R14 ;  /* 0x0000000e6d027221 */ /* 0x000fe20000010100 */
[----:B------:R-:W-:Y:S01]  /*7470*/  MUFU.EX2 R157, R157 ;  /* 0x0000009d009d7308 */ /* 0x000fe20000000800 */
[-CC-:B------:R-:W-:Y:S01]  /*7480*/  FFMA.FTZ R128, R128, R11.reuse, -R111.reuse ;  /* 0x0000000b80807223 */ /* 0x180fe2000001086f */
[-CC-:B------:R-:W-:Y:S01]  /*7490*/  FFMA.FTZ R90, R90, R11.reuse, -R111.reuse ;  /* 0x0000000b5a5a7223 */ /* 0x180fe2000001086f */
[-C--:B------:R-:W-:Y:S01]  /*74a0*/  FMUL.FTZ R2, R2, R11.reuse ;  /* 0x0000000b02027220 */ /* 0x080fe20000410000 */
[-CC-:B------:R-:W-:Y:S01]  /*74b0*/  FFMA.FTZ R130, R130, R11.reuse, -R111.reuse ;  /* 0x0000000b82827223 */ /* 0x180fe2000001086f */
[-CC-:B------:R-:W-:Y:S01]  /*74c0*/  FFMA.FTZ R92, R92, R11.reuse, -R111.reuse ;  /* 0x0000000b5c5c7223 */ /* 0x180fe2000001086f */
[-CC-:B------:R-:W-:Y:S01]  /*74d0*/  FFMA.FTZ R132, R132, R11.reuse, -R111.reuse ;  /* 0x0000000b84847223 */ /* 0x180fe2000001086f */
[----:B------:R-:W-:Y:S01]  /*74e0*/  FFMA.FTZ R136, R136, R11, -R111 ;  /* 0x0000000b88887223 */ /* 0x000fe2000001086f */
[----:B------:R-:W-:Y:S01]  /*74f0*/  MUFU.EX2 R98, R98 ;  /* 0x0000006200627308 */ /* 0x000fe20000000800 */
[----:B0-----:R-:W-:Y:S01]  /*7500*/  FFMA.FTZ R7, R0, R7, R21 ;  /* 0x0000000700077223 */ /* 0x001fe20000010015 */
        /* <DEDUP_REMOVED lines=13> */
[----:B------:R-:W-:Y:S01]  /*75e0*/  FFMA.FTZ R111, R154, R11, -R111 ;  /* 0x0000000b9a6f7223 */ /* 0x000fe2000001086f */
[----:B------:R-:W1:Y:S08]  /*75f0*/  MUFU.EX2 R159, R159 ;  /* 0x0000009f009f7308 */ /* 0x000e700000000800 */
[----:B------:R-:W2:Y:S01]  /*7600*/  MUFU.EX2 R122, R122 ;  /* 0x0000007a007a7308 */ /* 0x000ea20000000800 */
[----:B0-----:R-:W-:Y:S01]  /*7610*/  FFMA.FTZ R109, R2, R6, R157 ;  /* 0x00000006026d7223 */ /* 0x001fe2000001009d */
[----:B------:R-:W-:-:S03]  /*7620*/  FADD.FTZ R6, R162, R7 ;  /* 0x00000007a2067221 */ /* 0x000fc60000010000 */
[----:B------:R-:W-:Y:S01]  /*7630*/  FADD.FTZ R14, R98, R109 ;  /* 0x0000006d620e7221 */ /* 0x000fe20000010000 */
[----:B------:R-:W-:Y:S02]  /*7640*/  FADD.FTZ R7, R89, R6 ;  /* 0x0000000659077221 */ /* 0x000fe40000010000 */
[----:B------:R-:W0:Y:S01]  /*7650*/  MUFU.EX2 R153, R126 ;  /* 0x0000007e00997308 */ /* 0x000e220000000800 */
[----:B-1----:R-:W-:Y:S01]  /*7660*/  FADD.FTZ R14, R159, R14 ;  /* 0x0000000e9f0e7221 */ /* 0x002fe20000010000 */
[----:B------:R-:W-:-:S04]  /*7670*/  FADD.FTZ R6, R164, R7 ;  /* 0x00000007a4067221 */ /* 0x000fc80000010000 */
[----:B------:R-:W-:Y:S02]  /*7680*/  FADD.FTZ R7, R91, R6 ;  /* 0x000000065b077221 */ /* 0x000fe40000010000 */
[----:B------:R-:W1:Y:S01]  /*7690*/  MUFU.EX2 R128, R128 ;  /* 0x0000008000807308 */ /* 0x000e620000000800 */
[----:B--2---:R-:W-:Y:S01]  /*76a0*/  FADD.FTZ R14, R122, R14 ;  /* 0x0000000e7a0e7221 */ /* 0x004fe20000010000 */
[----:B------:R-:W-:-:S04]  /*76b0*/  FADD.FTZ R6, R166, R7 ;  /* 0x00000007a6067221 */ /* 0x000fc80000010000 */
[----:B------:R-:W-:Y:S02]  /*76c0*/  FADD.FTZ R7, R101, R6 ;  /* 0x0000000665077221 */ /* 0x000fe40000010000 */
[----:B------:R-:W2:Y:S01]  /*76d0*/  MUFU.EX2 R155, R90 ;  /* 0x0000005a009b7308 */ /* 0x000ea20000000800 */
[----:B0-----:R-:W-:Y:S01]  /*76e0*/  FADD.FTZ R14, R153, R14 ;  /* 0x0000000e990e7221 */ /* 0x001fe20000010000 */
[----:B------:R-:W-:-:S04]  /*76f0*/  FADD.FTZ R6, R168, R7 ;  /* 0x00000007a8067221 */ /* 0x000fc80000010000 */
        /* <DEDUP_REMOVED lines=19> */
[----:B------:R-:W-:-:S06]  /*7830*/  FADD.FTZ R6, R108, R7 ;  /* 0x000000076c067221 */ /* 0x000fcc0000010000 */
        /* <DEDUP_REMOVED lines=40> */
.L_x_1013:
[----:B------:R-:W0:Y:S01]  /*7ac0*/  S2UR UR5, SR_CgaCtaId ;  /* 0x00000000000579c3 */ /* 0x000e220000008800 */
[----:B------:R-:W-:Y:S01]  /*7ad0*/  UIADD3 UR14, UR14, 0x2a860, URZ ;  /* 0x0002a8600e0e7890 */ /* 0x000fe2000fffe03f */
[C---:B------:R-:W-:Y:S01]  /*7ae0*/  ISETP.GT.AND P1, PT, R20.reuse, R15, PT ;  /* 0x0000000f1400720c */ /* 0x040fe20003f24270 */
[----:B------:R-:W-:Y:S01]  /*7af0*/  VIADD R20, R20, 0xffffffff ;  /* 0xffffffff14147836 */ /* 0x000fe20000000000 */
[----:B------:R-:W-:Y:S01]  /*7b00*/  F2FP.BF16.F32.PACK_AB R156, R162, R21 ;  /* 0x00000015a29c723e */ /* 0x000fe200000010ff */
[----:B------:R-:W-:Y:S01]  /*7b10*/  IMAD.MOV.U32 R14, RZ, RZ, R88 ;  /* 0x000000ffff0e7224 */ /* 0x000fe200078e0058 */
        /* <DEDUP_REMOVED lines=10> */
[----:B------:R-:W-:Y:S01]  /*7bc0*/  F2FP.BF16.F32.PACK_AB R155, R130, R155 ;  /* 0x0000009b829b723e */ /* 0x000fe200000010ff */
[----:B0-----:R-:W-:Y:S01]  /*7bd0*/  UPRMT UR14, UR5, 0x654, UR14 ;  /* 0x00000654050e7896 */ /* 0x001fe2000800000e */
[----:B------:R-:W-:-:S02]  /*7be0*/  F2FP.BF16.F32.PACK_AB R148, R160, R103 ;  /* 0x00000067a094723e */ /* 0x000fc400000010ff */
[----:B------:R-:W-:Y:S01]  /*7bf0*/  UMOV UR5, UR4 ;  /* 0x0000000400057c82 */ /* 0x000fe20008000000 */
[----:B------:R-:W-:Y:S02]  /*7c00*/  F2FP.BF16.F32.PACK_AB R149, R132, R149 ;  /* 0x000000958495723e */ /* 0x000fe400000010ff */
[----:B------:R-:W-:Y:S02]  /*7c10*/  F2FP.BF16.F32.PACK_AB R150, R94, R93 ;  /* 0x0000005d5e96723e */ /* 0x000fe400000010ff */
[----:B------:R-:W-:Y:S01]  /*7c20*/  F2FP.BF16.F32.PACK_AB R151, R134, R151 ;  /* 0x000000978697723e */ /* 0x000fe200000010ff */
[----:B------:R-:W-:Y:S01]  /*7c30*/  SYNCS.ARRIVE.TRANS64.RED.A1T0 RZ, [UR14], RZ ;  /* 0x000000ffffff79a7 */ /* 0x000fe2000810040e */
        /* <DEDUP_REMOVED lines=10> */
[----:B------:R-:W-:Y:S06]  /*7ce0*/  @P1 BRA `(.L_x_1014) ;  /* 0xffffffcc00341947 */ /* 0x000fec000383ffff */
.L_x_995:
[----:B------:R-:W-:Y:S01]  /*7cf0*/  ISETP.NE.AND P2, PT, R23, 0x1, PT ;  /* 0x000000011700780c */ /* 0x000fe20003f45270 */
[----:B------:R-:W0:Y:S01]  /*7d00*/  S2R R13, SR_CTAID.X ;  /* 0x00000000000d7919 */ /* 0x000e220000002500 */
[----:B------:R-:W1:Y:S01]  /*7d10*/  LDC R21, c[0x0][0x2f0] ;  /* 0x0000bc00ff157b82 */ /* 0x000e620000000800 */
[----:B------:R-:W-:Y:S01]  /*7d20*/  UIADD3 UR10, -UR10, 0x1, URZ ;  /* 0x000000010a0a7890 */ /* 0x000fe2000fffe13f */
[----:B------:R-:W-:Y:S01]  /*7d30*/  LOP3.LUT P1, RZ, R18, 0x80000, RZ, 0xc0, !PT ;  /* 0x0008000012ff7812 */ /* 0x000fe2000782c0ff */
[----:B------:R-:W-:-:S08]  /*7d40*/  ULDC UR5, c[0x0][0x9dc] ;  /* 0x0002770000057ab9 */ /* 0x000fd00000000800 */
[----:B------:R-:W2:Y:S08]  /*7d50*/  @P2 LDC R14, c[0x0][0x44c] ;  /* 0x00011300ff0e2b82 */ /* 0x000eb00000000800 */
[----:B------:R-:W3:Y:S01]  /*7d60*/  @P2 LDC R15, c[0x0][0x450] ;  /* 0x00011400ff0f2b82 */ /* 0x000ee20000000800 */
[----:B-1----:R-:W-:Y:S01]  /*7d70*/  IMAD R90, R16, R21, UR10 ;  /* 0x0000000a105a7e24 */ /* 0x002fe2000f8e0215 */
[----:B0-----:R-:W-:-:S05]  /*7d80*/  LEA R13, R13, 0x7f, 0x7 ;  /* 0x0000007f0d0d7811 */ /* 0x001fca00078e38ff */
[----:B--2---:R-:W-:-:S05]  /*7d90*/  @P2 IMAD.HI.U32 R14, R13, R14, RZ ;  /* 0x0000000e0d0e2227 */ /* 0x004fca00078e00ff */
[----:B---3--:R-:W-:-:S04]  /*7da0*/  @P2 SHF.R.U32.HI R13, RZ, R15, R14 ;  /* 0x0000000fff0d2219 */ /* 0x008fc8000001160e */
[----:B------:R-:W-:-:S05]  /*7db0*/  IADD3 R13, R90, R13, RZ ;  /* 0x0000000d5a0d7210 */ /* 0x000fca0007ffe0ff */
[----:B------:R-:W-:Y:S01]  /*7dc0*/  VIADD R14, R13, -UR5 ;  /* 0x800000050d0e7c36 */ /* 0x000fe20008000000 */
[----:B------:R-:W-:Y:S06]  /*7dd0*/  @!P1 BRA `(.L_x_1015) ;  /* 0x0000000000449947 */ /* 0x000fec0003800000 */
[----:B------:R-:W-:-:S13]  /*7de0*/  ISETP.GT.AND P1, PT, R13, -0x1, PT ;  /* 0xffffffff0d00780c */ /* 0x000fda0003f24270 */
[----:B------:R-:W-:Y:S05]  /*7df0*/  @P1 BRA `(.L_x_1016) ;  /* 0x0000000000201947 */ /* 0x000fea0003800000 */
[----:B------:R-:W0:Y:S01]  /*7e00*/  LDC R92, c[0x0][0x9e4] ;  /* 0x00027900ff5c7b82 */ /* 0x000e220000000800 */
[----:B------:R-:W-:Y:S02]  /*7e10*/  LOP3.LUT R13, RZ, R13, RZ, 0x33, !PT ;  /* 0x0000000dff0d7212 */ /* 0x000fe400078e33ff */
[----:B0-----:R-:W-:-:S13]  /*7e20*/  ISETP.NE.AND P1, PT, R92, 0x1, PT ;  /* 0x000000015c00780c */ /* 0x001fda0003f25270 */
[----:B------:R-:W0:Y:S02]  /*7e30*/  @P1 LDC.64 R90, c[0x0][0x9e8] ;  /* 0x00027a00ff5a1b82 */ /* 0x000e240000000a00 */
[----:B0-----:R-:W-:-:S05]  /*7e40*/  @P1 IMAD.HI.U32 R90, R13, R90, RZ ;  /* 0x0000005a0d5a1227 */ /* 0x001fca00078e00ff */
[----:B------:R-:W-:-:S04]  /*7e50*/  @P1 SHF.R.U32.HI R13, RZ, R91, R90 ;  /* 0x0000005bff0d1219 */ /* 0x000fc8000001165a */
[----:B------:R-:W-:Y:S01]  /*7e60*/  LOP3.LUT R13, RZ, R13, RZ, 0x33, !PT ;  /* 0x0000000dff0d7212 */ /* 0x000fe200078e33ff */
[----:B------:R-:W-:Y:S06]  /*7e70*/  BRA `(.L_x_1017) ;  /* 0x0000000000147947 */ /* 0x000fec0003800000 */
.L_x_1016:
[----:B------:R-:W0:Y:S02]  /*7e80*/  LDC R92, c[0x0][0x9e4] ;  /* 0x00027900ff5c7b82 */ /* 0x000e240000000800 */
[----:B0-----:R-:W-:-:S13]  /*7e90*/  ISETP.NE.AND P1, PT, R92, 0x1, PT ;  /* 0x000000015c00780c */ /* 0x001fda0003f25270 */
[----:B------:R-:W0:Y:S02]  /*7ea0*/  @P1 LDC.64 R90, c[0x0][0x9e8] ;  /* 0x00027a00ff5a1b82 */ /* 0x000e240000000a00 */
[----:B0-----:R-:W-:-:S05]  /*7eb0*/  @P1 IMAD.HI.U32 R90, R13, R90, RZ ;  /* 0x0000005a0d5a1227 */ /* 0x001fca00078e00ff */
[----:B------:R-:W-:-:S07]  /*7ec0*/  @P1 SHF.R.U32.HI R13, RZ, R91, R90 ;  /* 0x0000005bff0d1219 */ /* 0x000fce000001165a */
.L_x_1017:
[----:B------:R-:W-:-:S05]  /*7ed0*/  IMAD R13, R13, R92, RZ ;  /* 0x0000005c0d0d7224 */ /* 0x000fca00078e02ff */
[----:B------:R-:W-:-:S07]  /*7ee0*/  VIMNMX R14, R14, R13, !PT ;  /* 0x0000000d0e0e7248 */ /* 0x000fce0007fe0100 */
.L_x_1015:
[----:B------:R-:W-:-:S04]  /*7ef0*/  VIADD R14, R14, 0x5f ;  /* 0x0000005f0e0e7836 */ /* 0x000fc80000000000 */
[----:B------:R-:W-:-:S05]  /*7f00*/  IMAD.HI R14, R14, 0x2aaaaaab, RZ ;  /* 0x2aaaaaab0e0e7827 */ /* 0x000fca00078e02ff */
[----:B------:R-:W-:-:S04]  /*7f10*/  SHF.R.U32.HI R13, RZ, 0x1f, R14 ;  /* 0x0000001fff0d7819 */ /* 0x000fc8000001160e */
[----:B------:R-:W-:-:S04]  /*7f20*/  LEA.HI.SX32 R14, R14, R13, 0x1c ;  /* 0x0000000d0e0e7211 */ /* 0x000fc800078fe2ff */
[----:B------:R-:W-:-:S04]  /*7f30*/  VIMNMX R13, R17, R14, !PT ;  /* 0x0000000e110d7248 */ /* 0x000fc80007fe0100 */
[----:B------:R-:W-:-:S13]  /*7f40*/  ISETP.GE.AND P1, PT, R20, R13, PT ;  /* 0x0000000d1400720c */ /* 0x000fda0003f26270 */
[----:B------:R-:W-:Y:S05]  /*7f50*/  @!P1 BRA `(.L_x_1018) ;  /* 0x0000002000709947 */ /* 0x000fea0003800000 */
[----:B------:R-:W-:Y:S01]  /*7f60*/  IMAD.MOV.U32 R21, RZ, RZ, R88 ;  /* 0x000000ffff157224 */ /* 0x000fe200078e0058 */
[----:B------:R-:W-:Y:S01]  /*7f70*/  UMOV UR7, UR4 ;  /* 0x0000000400077c82 */ /* 0x000fe20008000000 */
[----:B------:R-:W-:Y:S01]  /*7f80*/  IMAD.MOV.U32 R15, RZ, RZ, R12 ;  /* 0x000000ffff0f7224 */ /* 0x000fe200078e000c */
[----:B------:R-:W-:Y:S01]  /*7f90*/  ULDC UR5, c[0x0][0x9d8] ;  /* 0x0002760000057ab9 */ /* 0x000fe20000000800 */
[----:B------:R-:W-:-:S07]  /*7fa0*/  IMAD.MOV.U32 R14, RZ, RZ, R3 ;  /* 0x000000ffff0e7224 */ /* 0x000fce00078e0003 */
.L_x_1029:
[----:B------:R-:W-:-:S04]  /*7fb0*/  UIADD3 UR4, UR7, 0x1, URZ ;  /* 0x0000000107047890 */ /* 0x000fc8000fffe03f */
[----:B------:R-:W-:-:S04]  /*7fc0*/  UISETP.NE.AND UP0, UPT, UR4, 0x2, UPT ;  /* 0x000000020400788c */ /* 0x000fc8000bf05270 */
[----:B------:R-:W-:Y:S02]  /*7fd0*/  USEL UR6, URZ, 0x1, UP0 ;  /* 0x000000013f067887 */ /* 0x000fe40008000000 */
[----:B------:R-:W-:-:S04]  /*7fe0*/  USEL UR4, UR4, URZ, UP0 ;  /* 0x0000003f04047287 */ /* 0x000fc80008000000 */
[----:B------:R-:W-:Y:S01]  /*7ff0*/  LOP3.LUT R3, R14, UR6, RZ, 0x3c, !PT ;  /* 0x000000060e037c12 */ /* 0x000fe2000f8e3cff */
[----:B------:R-:W-:Y:S07]  /*8000*/  @!P0 BRA `(.L_x_1019) ;  /* 0x0000000000048947 */ /* 0x000fee0003800000 */
[----:B------:R-:W-:Y:S01]  /*8010*/  BPT.TRAP 0x1 ;  /* 0x000000040000795c */ /* 0x000fe20000300000 */
.L_x_1019:
[----:B------:R-:W-:Y:S01]  /*8020*/  ULEA UR6, UR4, UR58, 0x3 ;  /* 0x0000003a04067291 */ /* 0x000fe2000f8e183f */
[----:B------:R-:W-:-:S08]  /*8030*/  SHF.L.U32 R11, R3, 0x1f, RZ ;  /* 0x0000001f030b7819 */ /* 0x000fd000000006ff */
[----:B------:R0:W1:Y:S01]  /*8040*/  SYNCS.PHASECHK.TRANS64.TRYWAIT P1, [UR6+0x2a830], R11 ;  /* 0x02a8300bff0075a7 */ /* 0x0000620008020146 */
[----:B------:R-:W-:Y:S05]  /*8050*/  @!P0 BRA `(.L_x_1020) ;  /* 0x0000000000048947 */ /* 0x000fea0003800000 */
[----:B------:R-:W-:Y:S01]  /*8060*/  BPT.TRAP 0x1 ;  /* 0x000000040000795c */ /* 0x000fe20000300000 */
.L_x_1020:
[----:B-1----:R-:W-:Y:S05]  /*8070*/  @P1 BRA `(.L_x_1021) ;  /* 0x0000000000081947 */ /* 0x002fea0003800000 */
[----:B------:R-:W1:Y:S02]  /*8080*/  SYNCS.PHASECHK.TRANS64.TRYWAIT P1, [UR6+0x2a830], R11 ;  /* 0x02a8300bff0075a7 */ /* 0x000e640008020146 */
[----:B-1----:R-:W-:Y:S05]  /*8090*/  @!P1 BRA `(.L_x_1022) ;  /* 0x000000b8004c9947 */ /* 0x002fea0003800000 */
.L_x_1021:
        /* <DEDUP_REMOVED lines=129> */
.L_x_1023:
[----:B------:R-:W-:Y:S01]  /*88b0*/  ULEA UR6, UR7, UR58, 0x3 ;  /* 0x0000003a07067291 */ /* 0x000fe2000f8e183f */
[----:B------:R-:W-:-:S08]  /*88c0*/  SHF.L.U32 R0, R14, 0x1f, RZ ;  /* 0x0000001f0e007819 */ /* 0x000fd000000006ff */
[----:B------:R2:W3:Y:S01]  /*88d0*/  SYNCS.PHASECHK.TRANS64.TRYWAIT P1, [UR6+0x2a850], R0 ;  /* 0x02a85000ff0075a7 */ /* 0x0004e20008020146 */
[----:B------:R-:W-:Y:S05]  /*88e0*/  @!P0 BRA `(.L_x_1024) ;  /* 0x0000000000048947 */ /* 0x000fea0003800000 */
[----:B------:R-:W-:Y:S01]  /*88f0*/  BPT.TRAP 0x1 ;  /* 0x000000040000795c */ /* 0x000fe20000300000 */
.L_x_1024:
[----:B---3--:R-:W-:Y:S05]  /*8900*/  @P1 BRA `(.L_x_1025) ;  /* 0x0000000000081947 */ /* 0x008fea0003800000 */
[----:B------:R-:W3:Y:S02]  /*8910*/  SYNCS.PHASECHK.TRANS64.TRYWAIT P1, [UR6+0x2a850], R0 ;  /* 0x02a85000ff0075a7 */ /* 0x000ee40008020146 */
[----:B---3--:R-:W-:Y:S05]  /*8920*/  @!P1 BRA `(.L_x_1026) ;  /* 0x000000b000409947 */ /* 0x008fea0003800000 */
.L_x_1025:
[----:B------:R-:W-:Y:S01]  /*8930*/  UIADD3 UR10, UR58, 0x400, URZ ;  /* 0x000004003a0a7890 */ /* 0x000fe2000fffe03f */
[----:B------:R-:W-:Y:S01]  /*8940*/  WARPGROUP.ARRIVE ;  /* 0x00000000000079c5 */ /* 0x000fe20000000000 */
[----:B------:R-:W-:Y:S01]  /*8950*/  UMOV UR11, 0x40000040 ;  /* 0x40000040000b7882 */ /* 0x000fe20000000000 */
[----:B------:R-:W-:Y:S01]  /*8960*/  UMOV UR15, 0x40000040 ;  /* 0x40000040000f7882 */ /* 0x000fe20000000000 */
[----:B------:R-:W-:-:S04]  /*8970*/  USHF.R.U32.HI UR10, URZ, 0x4, UR10 ;  /* 0x000000043f0a7899 */ /* 0x000fc8000801160a */
[----:B------:R-:W-:-:S04]  /*8980*/  ULOP3.LUT UR10, UR10, 0x3fff, URZ, 0xc0, !UPT ;  /* 0x00003fff0a0a7892 */ /* 0x000fc8000f8ec03f */
[----:B------:R-:W-:-:S04]  /*8990*/  ULOP3.LUT UR10, UR10, 0x3000000, URZ, 0xfc, !UPT ;  /* 0x030000000a0a7892 */ /* 0x000fc8000f8efc3f */
[----:B------:R-:W-:-:S04]  /*89a0*/  UIMAD UR10, UR7, 0x600, UR10 ;  /* 0x00000600070a78a4 */ /* 0x000fc8000f8e020a */
[----:B------:R-:W-:-:S05]  /*89b0*/  UIADD3 UR14, UR10, 0x80, URZ ;  /* 0x000000800a0e7890 */ /* 0x000fca000fffe03f */
[----:B------:R-:W-:Y:S01]  /*89c0*/  HGMMA.64x128x16.F32.BF16 R24, R156, gdesc[UR8].tnspB, R24, gsb0 ;  /* 0x41e000089c187df0 */ /* 0x000fe20008001818 */
[----:B------:R-:W-:Y:S02]  /*89d0*/  UMOV UR11, 0x40000040 ;  /* 0x40000040000b7882 */ /* 0x000fe40000000000 */
        /* <DEDUP_REMOVED lines=18> */
[----:B------:R-:W-:Y:S03]  /*8b00*/  HGMMA.64x128x16.F32.BF16 R24, R140, gdesc[UR12].tnspB, R24, gsb0 ;  /* 0x41e0000c8c187df0 */ /* 0x000fe60008001818 */
[----:B------:R-:W-:Y:S02]  /*8b10*/  WARPGROUP.DEPBAR.LE gsb0, 0x0 ;  /* 0x00008000000079c5 */ /* 0x000fe40000010000 */
[----:B------:R-:W-:-:S07]  /*8b20*/  WARPGROUP.ARRIVE ;  /* 0x00000000000079c5 */ /* 0x000fce0000000000 */
[----:B------:R-:W-:Y:S03]  /*8b30*/  HGMMA.64x128x16.F32.BF16 R24, R136, gdesc[UR8].tnspB, R24, gsb0 ;  /* 0x41e0000888187df0 */ /* 0x000fe60008001818 */
[----:B------:R-:W-:Y:S02]  /*8b40*/  WARPGROUP.DEPBAR.LE gsb0, 0x0 ;  /* 0x00008000000079c5 */ /* 0x000fe40000010000 */
[----:B------:R-:W-:Y:S05]  /*8b50*/  @!P0 BRA `(.L_x_1027) ;  /* 0x0000000000048947 */ /* 0x000fea0003800000 */
[----:B------:R-:W-:Y:S01]  /*8b60*/  BPT.TRAP 0x1 ;  /* 0x000000040000795c */ /* 0x000fe20000300000 */
.L_x_1027:
        /* <DEDUP_REMOVED lines=38> */
[----:B------:R-:W1:Y:S01]  /*8dd0*/  MUFU.TANH R140, R140 ;  /* 0x0000008c008c7308 */ /* 0x000e620000002400 */
        /* <DEDUP_REMOVED lines=19> */
[----:B--2---:R-:W-:Y:S01]  /*8f10*/  FMUL.FTZ R0, R134, UR5 ;  /* 0x0000000586007c20 */ /* 0x004fe20008410000 */
[----:B------:R-:W-:Y:S01]  /*8f20*/  FMUL.FTZ R134, R135, UR5 ;  /* 0x0000000587867c20 */ /* 0x000fe20008410000 */
[----:B------:R-:W1:Y:S01]  /*8f30*/  S2UR UR10, SR_CgaCtaId ;  /* 0x00000000000a79c3 */ /* 0x000e620000008800 */
[----:B------:R-:W-:Y:S01]  /*8f40*/  ULEA UR7, UR4, UR58, 0x3 ;  /* 0x0000003a04077291 */ /* 0x000fe2000f8e183f */
[----:B------:R-:W2:Y:S01]  /*8f50*/  MUFU.TANH R94, R94 ;  /* 0x0000005e005e7308 */ /* 0x000ea20000002400 */
[----:B---3--:R-:W-:-:S02]  /*8f60*/  FMNMX.FTZ R11, R142, R11, !PT ;  /* 0x0000000b8e0b7209 */ /* 0x008fc40007810000 */
[----:B------:R-:W-:-:S05]  /*8f70*/  UIADD3 UR7, UR7, 0x2a840, URZ ;  /* 0x0002a84007077890 */ /* 0x000fca000fffe03f */
[----:B------:R-:W3:Y:S01]  /*8f80*/  MUFU.TANH R144, R144 ;  /* 0x0000009000907308 */ /* 0x000ee20000002400 */
[----:B0-----:R-:W-:-:S07]  /*8f90*/  FMNMX.FTZ R89, R92, R89, !PT ;  /* 0x000000595c597209 */ /* 0x001fce0007810000 */
[----:B------:R-:W0:Y:S01]  /*8fa0*/  MUFU.TANH R146, R146 ;  /* 0x0000009200927308 */ /* 0x000e220000002400 */
[----:B--2---:R-:W-:Y:S01]  /*8fb0*/  FMNMX.FTZ R89, R94, R89, !PT ;  /* 0x000000595e597209 */ /* 0x004fe20007810000 */
[----:B-1----:R-:W-:-:S06]  /*8fc0*/  UPRMT UR7, UR10, 0x654, UR7 ;  /* 0x000006540a077896 */ /* 0x002fcc0008000007 */
[----:B------:R-:W1:Y:S01]  /*8fd0*/  MUFU.TANH R96, R96 ;  /* 0x0000006000607308 */ /* 0x000e620000002400 */
[----:B---3--:R-:W-:Y:S02]  /*8fe0*/  FMNMX.FTZ R11, R144, R11, !PT ;  /* 0x0000000b900b7209 */ /* 0x008fe40007810000 */
[----:B------:R-:W-:Y:S05]  /*8ff0*/  SYNCS.ARRIVE.TRANS64.RED.A1T0 RZ, [UR7], RZ ;  /* 0x000000ffffff79a7 */ /* 0x000fea0008100407 */
        /* <DEDUP_REMOVED lines=70> */
[----:B------:R0:W1:Y:S01]  /*9460*/  MUFU.TANH R132, R0 ;  /* 0x0000000000847308 */ /* 0x0000620000002400 */
[----:B--2---:R-:W-:-:S07]  /*9470*/  FMNMX.FTZ R11, R180, R11, !PT ;  /* 0x0000000bb40b7209 */ /* 0x004fce0007810000 */
[----:B------:R-:W2:Y:S01]  /*9480*/  MUFU.TANH R134, R134 ;  /* 0x0000008600867308 */ /* 0x000ea20000002400 */
[----:B0-----:R-:W-:-:S05]  /*9490*/  FMNMX.FTZ R0, R182, R11, !PT ;  /* 0x0000000bb6007209 */ /* 0x001fca0007810000 */
[----:B------:R-:W0:Y:S01]  /*94a0*/  SHFL.BFLY PT, R11, R0, 0x2, 0x1f ;  /* 0x0c401f00000b7f89 */ /* 0x000e2200000e0000 */
[----:B-1----:R-:W-:-:S04]  /*94b0*/  FMNMX.FTZ R89, R132, R89, !PT ;  /* 0x0000005984597209 */ /* 0x002fc80007810000 */
[----:B--2---:R-:W-:-:S05]  /*94c0*/  FMNMX.FTZ R89, R134, R89, !PT ;  /* 0x0000005986597209 */ /* 0x004fca0007810000 */
[----:B------:R-:W1:Y:S01]  /*94d0*/  SHFL.BFLY PT, R12, R89, 0x2, 0x1f ;  /* 0x0c401f00590c7f89 */ /* 0x000e6200000e0000 */
[----:B0-----:R-:W-:Y:S02]  /*94e0*/  FMNMX.FTZ R2, R0, R11, !PT ;  /* 0x0000000b00027209 */ /* 0x001fe40007810000 */
[----:B------:R-:W0:Y:S03]  /*94f0*/  LDC R11, c[0x0][0x988] ;  /* 0x00026200ff0b7b82 */ /* 0x000e260000000800 */
[----:B------:R-:W2:Y:S01]  /*9500*/  SHFL.BFLY PT, R91, R2, 0x1, 0x1f ;  /* 0x0c201f00025b7f89 */ /* 0x000ea200000e0000 */
[----:B-1----:R-:W-:-:S05]  /*9510*/  FMNMX.FTZ R93, R89, R12, !PT ;  /* 0x0000000c595d7209 */ /* 0x002fca0007810000 */
[----:B------:R-:W1:Y:S01]  /*9520*/  SHFL.BFLY PT, R88, R93, 0x1, 0x1f ;  /* 0x0c201f005d587f89 */ /* 0x000e6200000e0000 */
[----:B--2---:R-:W-:-:S05]  /*9530*/  FMNMX.FTZ R12, R2, R91, !PT ;  /* 0x0000005b020c7209 */ /* 0x004fca0007810000 */
[C---:B0-----:R-:W-:Y:S01]  /*9540*/  FMUL.FTZ R109, R12.reuse, R11 ;  /* 0x0000000b0c6d7220 */ /* 0x041fe20000410000 */
[----:B------:R-:W-:-:S03]  /*9550*/  FADD.FTZ R184, -R12, R15 ;  /* 0x0000000f0cb87221 */ /* 0x000fc60000010100 */
        /* <DEDUP_REMOVED lines=11> */
[-C--:B------:R-:W-:Y:S01]  /*9610*/  FFMA.FTZ R93, R154, R11.reuse, -R109 ;  /* 0x0000000b9a5d7223 */ /* 0x080fe2000001086d */
[----:B------:R-:W-:Y:S01]  /*9620*/  FADD.FTZ R186, -R88, R21 ;  /* 0x0000001558ba7221 */ /* 0x000fe20000010100 */
        /* <DEDUP_REMOVED lines=13> */
[-C--:B------:R-:W-:Y:S01]  /*9700*/  FMUL.FTZ R109, R88, R11.reuse ;  /* 0x0000000b586d7220 */ /* 0x080fe20000410000 */
[-C--:B------:R-:W-:Y:S01]  /*9710*/  FMUL.FTZ R184, R184, R11.reuse ;  /* 0x0000000bb8b87220 */ /* 0x080fe20000410000 */
[-C--:B------:R-:W-:Y:S01]  /*9720*/  FMUL.FTZ R186, R186, R11.reuse ;  /* 0x0000000bbaba7220 */ /* 0x080fe20000410000 */
        /* <DEDUP_REMOVED lines=23> */
[----:B------:R-:W-:Y:S01]  /*98a0*/  FFMA.FTZ R130, R130, R11, -R109 ;  /* 0x0000000b82827223 */ /* 0x000fe2000001086d */
[----:B------:R-:W1:Y:S01]  /*98b0*/  MUFU.EX2 R157, R14 ;  /* 0x0000000e009d7308 */ /* 0x000e620000000800 */
[----:B0-----:R-:W-:Y:S01]  /*98c0*/  FFMA.FTZ R7, R0, R7, R15 ;  /* 0x0000000700077223 */ /* 0x001fe2000001000f */
[-CC-:B------:R-:W-:Y:S01]  /*98d0*/  FFMA.FTZ R178, R178, R11.reuse, -R109.reuse ;  /* 0x0000000bb2b27223 */ /* 0x180fe2000001086d */
[-CC-:B------:R-:W-:Y:S01]  /*98e0*/  FFMA.FTZ R132, R132, R11.reuse, -R109.reuse ;  /* 0x0000000b84847223 */ /* 0x180fe2000001086d */
[----:B------:R-:W-:-:S04]  /*98f0*/  FFMA.FTZ R109, R134, R11, -R109 ;  /* 0x0000000b866d7223 */ /* 0x000fc8000001086d */
[----:B------:R-:W0:Y:S08]  /*9900*/  MUFU.EX2 R136, R136 ;  /* 0x0000008800887308 */ /* 0x000e300000000800 */
[----:B------:R-:W2:Y:S01]  /*9910*/  MUFU.EX2 R90, R90 ;  /* 0x0000005a005a7308 */ /* 0x000ea20000000800 */
[----:B-1----:R-:W-:-:S07]  /*9920*/  FFMA.FTZ R6, R2, R6, R157 ;  /* 0x0000000602067223 */ /* 0x002fce000001009d */
        /* <DEDUP_REMOVED lines=92> */
.L_x_1028:
        /* <DEDUP_REMOVED lines=35> */
.L_x_1018:
[----:B------:R-:W-:-:S13]  /*a120*/  ISETP.GE.AND P1, PT, R20, R17, PT ;  /* 0x000000111400720c */ /* 0x000fda0003f26270 */
[----:B------:R-:W-:Y:S05]  /*a130*/  @!P1 BRA `(.L_x_1030) ;  /* 0x0000003000ec9947 */ /* 0x000fea0003800000 */
[----:B------:R-:W-:Y:S01]  /*a140*/  IMAD.MOV.U32 R14, RZ, RZ, R88 ;  /* 0x000000ffff0e7224 */ /* 0x000fe200078e0058 */
[----:B------:R-:W-:Y:S01]  /*a150*/  UMOV UR7, UR4 ;  /* 0x0000000400077c82 */ /* 0x000fe20008000000 */
[----:B------:R-:W-:Y:S01]  /*a160*/  IMAD.MOV.U32 R13, RZ, RZ, R12 ;  /* 0x000000ffff0d7224 */ /* 0x000fe200078e000c */
[----:B------:R-:W-:Y:S01]  /*a170*/  ULDC UR61, c[0x0][0x9e4] ;  /* 0x00027900003d7ab9 */ /* 0x000fe20000000800 */
[----:B------:R-:W-:Y:S01]  /*a180*/  IMAD.MOV.U32 R15, RZ, RZ, R3 ;  /* 0x000000ffff0f7224 */ /* 0x000fe200078e0003 */
[----:B------:R-:W-:-:S06]  /*a190*/  ULDC UR5, c[0x0][0x9d8] ;  /* 0x0002760000057ab9 */ /* 0x000fcc0000000800 */
.L_x_1049:
[----:B------:R-:W-:-:S04]  /*a1a0*/  UIADD3 UR4, UR7, 0x1, URZ ;  /* 0x0000000107047890 */ /* 0x000fc8000fffe03f */
[----:B------:R-:W-:-:S04]  /*a1b0*/  UISETP.NE.AND UP0, UPT, UR4, 0x2, UPT ;  /* 0x000000020400788c */ /* 0x000fc8000bf05270 */
[----:B------:R-:W-:Y:S02]  /*a1c0*/  USEL UR6, URZ, 0x1, UP0 ;  /* 0x000000013f067887 */ /* 0x000fe40008000000 */
[----:B------:R-:W-:-:S04]  /*a1d0*/  USEL UR4, UR4, URZ, UP0 ;  /* 0x0000003f04047287 */ /* 0x000fc80008000000 */
[----:B------:R-:W-:Y:S01]  /*a1e0*/  LOP3.LUT R3, R15, UR6, RZ, 0x3c, !PT ;  /* 0x000000060f037c12 */ /* 0x000fe2000f8e3cff */
[----:B------:R-:W-:Y:S07]  /*a1f0*/  @!P0 BRA `(.L_x_1031) ;  /* 0x0000000000048947 */ /* 0x000fee0003800000 */
[----:B------:R-:W-:Y:S01]  /*a200*/  BPT.TRAP 0x1 ;  /* 0x000000040000795c */ /* 0x000fe20000300000 */
.L_x_1031:
[----:B------:R-:W-:Y:S01]  /*a210*/  ULEA UR59, UR4, UR58, 0x3 ;  /* 0x0000003a043b7291 */ /* 0x000fe2000f8e183f */
[----:B------:R-:W-:-:S08]  /*a220*/  SHF.L.U32 R11, R3, 0x1f, RZ ;  /* 0x0000001f030b7819 */ /* 0x000fd000000006ff */
[----:B------:R0:W1:Y:S01]  /*a230*/  SYNCS.PHASECHK.TRANS64.TRYWAIT P1, [UR59+0x2a830], R11 ;  /* 0x02a8300bff0075a7 */ /* 0x000062000802017b */
[----:B------:R-:W-:Y:S05]  /*a240*/  @!P0 BRA `(.L_x_1032) ;  /* 0x0000000000048947 */ /* 0x000fea0003800000 */
[----:B------:R-:W-:Y:S01]  /*a250*/  BPT.TRAP 0x1 ;  /* 0x000000040000795c */ /* 0x000fe20000300000 */
.L_x_1032:
[----:B-1----:R-:W-:Y:S05]  /*a260*/  @P1 BRA `(.L_x_1033) ;  /* 0x0000000000081947 */ /* 0x002fea0003800000 */
[----:B------:R-:W1:Y:S02]  /*a270*/  SYNCS.PHASECHK.TRANS64.TRYWAIT P1, [UR59+0x2a830], R11 ;  /* 0x02a8300bff0075a7 */ /* 0x000e64000802017b */
[----:B-1----:R-:W-:Y:S05]  /*a280*/  @!P1 BRA `(.L_x_1034) ;  /* 0x0000009800009947 */ /* 0x002fea0003800000 */
.L_x_1033:
        /* <DEDUP_REMOVED lines=129> */
.L_x_1035:
[----:B------:R-:W-:Y:S01]  /*aaa0*/  ULEA UR10, UR7, UR58, 0x3 ;  /* 0x0000003a070a7291 */ /* 0x000fe2000f8e183f */
[----:B------:R-:W-:-:S08]  /*aab0*/  SHF.L.U32 R0, R15, 0x1f, RZ ;  /* 0x0000001f0f007819 */ /* 0x000fd000000006ff */
[----:B------:R2:W3:Y:S01]  /*aac0*/  SYNCS.PHASECHK.TRANS64.TRYWAIT P1, [UR10+0x2a850], R0 ;  /* 0x02a85000ff0075a7 */ /* 0x0004e2000802014a */
[----:B------:R-:W-:Y:S05]  /*aad0*/  @!P0 BRA `(.L_x_1036) ;  /* 0x0000000000048947 */ /* 0x000fea0003800000 */
[----:B------:R-:W-:Y:S01]  /*aae0*/  BPT.TRAP 0x1 ;  /* 0x000000040000795c */ /* 0x000fe20000300000 */
.L_x_1036:
[----:B---3--:R-:W-:Y:S05]  /*aaf0*/  @P1 BRA `(.L_x_1037) ;  /* 0x0000000000081947 */ /* 0x008fea0003800000 */
[----:B------:R-:W3:Y:S02]  /*ab00*/  SYNCS.PHASECHK.TRANS64.TRYWAIT P1, [UR10+0x2a850], R0 ;  /* 0x02a85000ff0075a7 */ /* 0x000ee4000802014a */
[----:B---3--:R-:W-:Y:S05]  /*ab10*/  @!P1 BRA `(.L_x_1038) ;  /* 0x0000008c00f49947 */ /* 0x008fea0003800000 */
.L_x_1037:
[----:B------:R-:W-:Y:S01]  /*ab20*/  UIADD3 UR6, UR58, 0x400, URZ ;  /* 0x000004003a067890 */ /* 0x000fe2000fffe03f */
[----:B------:R-:W-:-:S03]  /*ab30*/  WARPGROUP.ARRIVE ;  /* 0x00000000000079c5 */ /* 0x000fc60000000000 */
[----:B------:R-:W-:-:S04]  /*ab40*/  USHF.R.U32.HI UR6, URZ, 0x4, UR6 ;  /* 0x000000043f067899 */ /* 0x000fc80008011606 */
[----:B------:R-:W-:-:S04]  /*ab50*/  ULOP3.LUT UR6, UR6, 0x3fff, URZ, 0xc0, !UPT ;  /* 0x00003fff06067892 */ /* 0x000fc8000f8ec03f */
[----:B------:R-:W-:-:S04]  /*ab60*/  ULOP3.LUT UR6, UR6, 0x3000000, URZ, 0xfc, !UPT ;  /* 0x0300000006067892 */ /* 0x000fc8000f8efc3f */
[----:B------:R-:W-:-:S03]  /*ab70*/  UIMAD UR11, UR7, 0x600, UR6 ;  /* 0x00000600070b78a4 */ /* 0x000fc6000f8e0206 */
[----:B------:R-:W-:-:S04]  /*ab80*/  UMOV UR7, 0x40000040 ;  /* 0x4000004000077882 */ /* 0x000fc80000000000 */
        /* <DEDUP_REMOVED lines=30> */
.L_x_1039:
[----:B------:R-:W-:Y:S01]  /*ad70*/  ISETP.NE.AND P2, PT, R23, 0x1, PT ;  /* 0x000000011700780c */ /* 0x000fe20003f45270 */
[----:B------:R-:W-:Y:S01]  /*ad80*/  FMUL.FTZ R164, R93, UR5 ;  /* 0x000000055da47c20 */ /* 0x000fe20008410000 */
[----:B------:R-:W-:Y:S01]  /*ad90*/  FMUL.FTZ R139, R92, UR5 ;  /* 0x000000055c8b7c20 */ /* 0x000fe20008410000 */
[----:B------:R-:W3:Y:S01]  /*ada0*/  S2UR UR7, SR_CgaCtaId ;  /* 0x00000000000779c3 */ /* 0x000ee20000008800 */
[----:B------:R-:W-:Y:S01]  /*adb0*/  FMUL.FTZ R158, R105, UR5 ;  /* 0x00000005699e7c20 */ /* 0x000fe20008410000 */
[----:B------:R-:W-:Y:S02]  /*adc0*/  IMAD.MOV.U32 R105, RZ, RZ, R8 ;  /* 0x000000ffff697224 */ /* 0x000fe400078e0008 */
[----:B0-2---:R-:W-:Y:S01]  /*add0*/  FMUL.FTZ R0, R90, UR5 ;  /* 0x000000055a007c20 */ /* 0x005fe20008410000 */
[----:B------:R-:W-:Y:S01]  /*ade0*/  FMUL.FTZ R138, R114, UR5 ;  /* 0x00000005728a7c20 */ /* 0x000fe20008410000 */
[----:B------:R-:W-:Y:S01]  /*adf0*/  FMUL.FTZ R90, R103, UR5 ;  /* 0x00000005675a7c20 */ /* 0x000fe20008410000 */
[----:B------:R-:W-:Y:S01]  /*ae00*/  FMUL.FTZ R103, R111, UR5 ;  /* 0x000000056f677c20 */ /* 0x000fe20008410000 */
[----:B------:R-:W-:-:S02]  /*ae10*/  IMAD R111, R20, -0x60, RZ ;  /* 0xffffffa0146f7824 */ /* 0x000fc400078e02ff */
[----:B-1----:R-:W-:Y:S01]  /*ae20*/  FMUL.FTZ R11, R88, UR5 ;  /* 0x00000005580b7c20 */ /* 0x002fe20008410000 */
[----:B------:R-:W-:Y:S01]  /*ae30*/  FMUL.FTZ R137, R89, UR5 ;  /* 0x0000000559897c20 */ /* 0x000fe20008410000 */
[----:B------:R-:W0:Y:S01]  /*ae40*/  @P2 LDC R93, c[0x0][0x44c] ;  /* 0x00011300ff5d2b82 */ /* 0x000e220000000800 */
[----:B------:R-:W-:Y:S01]  /*ae50*/  FMUL.FTZ R2, R91, UR5 ;  /* 0x000000055b027c20 */ /* 0x000fe20008410000 */
[----:B------:R-:W-:Y:S01]  /*ae60*/  FMUL.FTZ R12, R94, UR5 ;  /* 0x000000055e0c7c20 */ /* 0x000fe20008410000 */
[----:B------:R-:W-:Y:S01]  /*ae70*/  FMUL.FTZ R88, R99, UR5 ;  /* 0x0000000563587c20 */ /* 0x000fe20008410000 */
[----:B------:R-:W-:Y:S01]  /*ae80*/  FMUL.FTZ R168, R101, UR5 ;  /* 0x0000000565a87c20 */ /* 0x000fe20008410000 */
[----:B------:R-:W-:Y:S01]  /*ae90*/  R2UR UR6, R10 ;  /* 0x000000000a0672ca */ /* 0x000fe200000e0000 */
[----:B------:R-:W-:Y:S01]  /*aea0*/  FMUL.FTZ R15, R95, UR5 ;  /* 0x000000055f0f7c20 */ /* 0x000fe20008410000 */
[----:B------:R-:W-:Y:S01]  /*aeb0*/  FMUL.FTZ R172, R96, UR5 ;  /* 0x0000000560ac7c20 */ /* 0x000fe20008410000 */
[----:B------:R-:W1:Y:S01]  /*aec0*/  @P2 LDC R92, c[0x0][0x450] ;  /* 0x00011400ff5c2b82 */ /* 0x000e620000000800 */
        /* <DEDUP_REMOVED lines=15> */
[----:B0-----:R-:W-:-:S04]  /*afc0*/  @P2 IMAD.HI.U32 R93, R8, R93, RZ ;  /* 0x0000005d085d2227 */ /* 0x001fc800078e00ff */
[----:B------:R-:W-:Y:S01]  /*afd0*/  FMUL.FTZ R146, R122, UR5 ;  /* 0x000000057a927c20 */ /* 0x000fe20008410000 */
[----:B------:R-:W-:Y:S01]  /*afe0*/  FMUL.FTZ R148, R123, UR5 ;  /* 0x000000057b947c20 */ /* 0x000fe20008410000 */
[----:B------:R-:W-:Y:S01]  /*aff0*/  FMUL.FTZ R152, R126, UR5 ;  /* 0x000000057e987c20 */ /* 0x000fe20008410000 */
[----:B------:R-:W-:Y:S01]  /*b000*/  FMUL.FTZ R154, R127, UR5 ;  /* 0x000000057f9a7c20 */ /* 0x000fe20008410000 */
[----:B------:R-:W-:Y:S01]  /*b010*/  FMUL.FTZ R129, R129, UR5 ;  /* 0x0000000581817c20 */ /* 0x000fe20008410000 */
[----:B------:R-:W-:Y:S01]  /*b020*/  FMUL.FTZ R156, R130, UR5 ;  /* 0x00000005829c7c20 */ /* 0x000fe20008410000 */
[----:B------:R-:W-:Y:S01]  /*b030*/  FMUL.FTZ R91, R131, UR5 ;  /* 0x00000005835b7c20 */ /* 0x000fe20008410000 */
[----:B-1----:R-:W-:Y:S01]  /*b040*/  @P2 SHF.R.U32.HI R105, RZ, R92, R93 ;  /* 0x0000005cff692219 */ /* 0x002fe2000001165d */
[----:B------:R-:W-:Y:S01]  /*b050*/  FMUL.FTZ R132, R132, UR5 ;  /* 0x0000000584847c20 */ /* 0x000fe20008410000 */
[----:B------:R-:W-:Y:S01]  /*b060*/  FMUL.FTZ R133, R133, UR5 ;  /* 0x0000000585857c20 */ /* 0x000fe20008410000 */
[----:B------:R-:W-:Y:S01]  /*b070*/  FMUL.FTZ R92, R134, UR5 ;  /* 0x00000005865c7c20 */ /* 0x000fe20008410000 */
[----:B------:R-:W-:Y:S01]  /*b080*/  VIADD R94, R111, 0x1 ;  /* 0x000000016f5e7836 */ /* 0x000fe20000000000 */
[----:B------:R-:W0:Y:S01]  /*b090*/  SHFL.IDX PT, R114, R105, RZ, 0x1c1f ;  /* 0x001c1fff69727589 */ /* 0x000e2200000e0000 */
[----:B------:R-:W-:Y:S01]  /*b0a0*/  FMUL.FTZ R93, R135, UR5 ;  /* 0x00000005875d7c20 */ /* 0x000fe20008410000 */
[----:B------:R-:W-:Y:S01]  /*b0b0*/  FMUL.FTZ R116, R116, UR5 ;  /* 0x0000000574747c20 */ /* 0x000fe20008410000 */
[----:B------:R-:W-:Y:S01]  /*b0c0*/  FMUL.FTZ R120, R120, UR5 ;  /* 0x0000000578787c20 */ /* 0x000fe20008410000 */
[----:B------:R-:W-:Y:S01]  /*b0d0*/  FMUL.FTZ R121, R121, UR5 ;  /* 0x0000000579797c20 */ /* 0x000fe20008410000 */
[----:B------:R-:W-:Y:S01]  /*b0e0*/  FMUL.FTZ R124, R124, UR5 ;  /* 0x000000057c7c7c20 */ /* 0x000fe20008410000 */
[----:B------:R-:W-:Y:S01]  /*b0f0*/  FMUL.FTZ R125, R125, UR5 ;  /* 0x000000057d7d7c20 */ /* 0x000fe20008410000 */
[----:B------:R-:W-:Y:S01]  /*b100*/  FMUL.FTZ R128, R128, UR5 ;  /* 0x0000000580807c20 */ /* 0x000fe20008410000 */
[----:B------:R-:W-:Y:S01]  /*b110*/  UIADD3 UR59, UR59, 0x2a840, URZ ;  /* 0x0002a8403b3b7890 */ /* 0x000fe2000fffe03f */
[----:B------:R-:W-:Y:S01]  /*b120*/  LOP3.LUT P1, RZ, R18, 0x80000, RZ, 0xc0, !PT ;  /* 0x0008000012ff7812 */ /* 0x000fe2000782c0ff */
[----:B------:R-:W-:Y:S01]  /*b130*/  IMAD R95, R9, -0x2, R94 ;  /* 0xfffffffe095f7824 */ /* 0x000fe200078e025e */
[----:B------:R-:W1:Y:S01]  /*b140*/  MUFU.TANH R11, R11 ;  /* 0x0000000b000b7308 */ /* 0x000e620000002400 */
[----:B---3--:R-:W-:Y:S01]  /*b150*/  UPRMT UR59, UR7, 0x654, UR59 ;  /* 0x00000654073b7896 */ /* 0x008fe2000800003b */
[----:B------:R-:W-:Y:S01]  /*b160*/  FMUL.FTZ R117, R117, UR5 ;  /* 0x0000000575757c20 */ /* 0x000fe20008410000 */
[----:B------:R-:W-:Y:S01]  /*b170*/  ULDC UR11, c[0x0][0x288] ;  /* 0x0000a200000b7ab9 */ /* 0x000fe20000000800 */
[----:B------:R-:W-:Y:S01]  /*b180*/  ULDC UR7, c[0x0][0x9e0] ;  /* 0x0002780000077ab9 */ /* 0x000fe20000000800 */
[C---:B------:R-:W-:Y:S01]  /*b190*/  IADD3 R94, R95.reuse, -UR11, R22 ;  /* 0x8000000b5f5e7c10 */ /* 0x040fe2000fffe016 */
[----:B------:R-:W-:-:S02]  /*b1a0*/  VIADD R122, R95, 0xffffffff ;  /* 0xffffffff5f7a7836 */ /* 0x000fc40000000000 */
[----:B------:R-:W2:Y:S02]  /*b1b0*/  MUFU.TANH R137, R137 ;  /* 0x0000008900897308 */ /* 0x000ea40000002400 */
[C---:B------:R-:W-:Y:S01]  /*b1c0*/  VIADD R115, R94.reuse, UR7 ;  /* 0x000000075e737c36 */ /* 0x040fe20008000000 */
[----:B------:R-:W-:Y:S03]  /*b1d0*/  SYNCS.ARRIVE.TRANS64.RED.A1T0 RZ, [UR59], RZ ;  /* 0x000000ffffff79a7 */ /* 0x000fe6000810043b */
[----:B0-----:R-:W-:Y:S02]  /*b1e0*/  IMAD.IADD R95, R115, 0x1, R114 ;  /* 0x00000001735f7824 */ /* 0x001fe400078e0272 */
[----:B------:R-:W0:Y:S08]  /*b1f0*/  MUFU.TANH R0, R0 ;  /* 0x0000000000007308 */ /* 0x000e300000002400 */
[----:B------:R-:W3:Y:S08]  /*b200*/  MUFU.TANH R2, R2 ;  /* 0x0000000200027308 */ /* 0x000ef00000002400 */
[----:B------:R-:W4:Y:S08]  /*b210*/  MUFU.TANH R139, R139 ;  /* 0x0000008b008b7308 */ /* 0x000f300000002400 */
        /* <DEDUP_REMOVED lines=42> */
[----:B------:R5:W0:Y:S02]  /*b4c0*/  MUFU.TANH R110, R117 ;  /* 0x00000075006e7308 */ /* 0x000a240000002400 */
[----:B-----5:R-:W-:-:S05]  /*b4d0*/  IADD3 R117, R94, UR6, RZ ;  /* 0x000000065e757c10 */ /* 0x020fca000fffe0ff */
[----:B------:R-:W-:Y:S01]  /*b4e0*/  IMAD.IADD R97, R117, 0x1, R114 ;  /* 0x0000000175617824 */ /* 0x000fe200078e0272 */
[----:B-1234-:R-:W-:Y:S06]  /*b4f0*/  @!P1 BRA `(.L_x_1040) ;  /* 0x0000000000609947 */ /* 0x01efec0003800000 */
[----:B------:R-:W-:Y:S01]  /*b500*/  ULDC UR7, c[0x0][0x2f0] ;  /* 0x0000bc0000077ab9 */ /* 0x000fe20000000800 */
[----:B------:R-:W-:Y:S01]  /*b510*/  ULDC UR6, c[0x0][0x288] ;  /* 0x0000a20000067ab9 */ /* 0x000fe20000000800 */
        /* <DEDUP_REMOVED lines=8> */
[----:B------:R-:W1:Y:S02]  /*b5a0*/  @P1 LDC.64 R118, c[0x0][0x9e8] ;  /* 0x00027a00ff761b82 */ /* 0x000e640000000a00 */
[----:B-1----:R-:W-:-:S05]  /*b5b0*/  @P1 IMAD.HI.U32 R94, R107, R118, RZ ;  /* 0x000000766b5e1227 */ /* 0x002fca00078e00ff */
[----:B------:R-:W-:-:S04]  /*b5c0*/  @P1 SHF.R.U32.HI R107, RZ, R119, R94 ;  /* 0x00000077ff6b1219 */ /* 0x000fc8000001165e */
[----:B------:R-:W-:Y:S01]  /*b5d0*/  LOP3.LUT R107, RZ, R107, RZ, 0x33, !PT ;  /* 0x0000006bff6b7212 */ /* 0x000fe200078e33ff */
[----:B------:R-:W-:Y:S06]  /*b5e0*/  BRA `(.L_x_1043) ;  /* 0x0000000000147947 */ /* 0x000fec0003800000 */
.L_x_1042:
[----:B------:R-:W-:-:S05]  /*b5f0*/  IMAD.U32 R114, RZ, RZ, UR61 ;  /* 0x0000003dff727e24 */ /* 0x000fca000f8e00ff */
[----:B------:R-:W-:-:S13]  /*b600*/  ISETP.NE.AND P1, PT, R114, 0x1, PT ;  /* 0x000000017200780c */ /* 0x000fda0003f25270 */
[----:B------:R-:W1:Y:S02]  /*b610*/  @P1 LDC.64 R118, c[0x0][0x9e8] ;  /* 0x00027a00ff761b82 */ /* 0x000e640000000a00 */
[----:B-1----:R-:W-:-:S05]  /*b620*/  @P1 IMAD.HI.U32 R94, R107, R118, RZ ;  /* 0x000000766b5e1227 */ /* 0x002fca00078e00ff */
[----:B------:R-:W-:-:S07]  /*b630*/  @P1 SHF.R.U32.HI R107, RZ, R119, R94 ;  /* 0x00000077ff6b1219 */ /* 0x000fce000001165e */
.L_x_1043:
[----:B------:R-:W-:Y:S05]  /*b640*/  BSYNC B0 ;  /* 0x0000000000007941 */ /* 0x000fea0003800000 */
.L_x_1041:
[----:B------:R-:W-:-:S05]  /*b650*/  IMAD R94, R107, R114, R122 ;  /* 0x000000726b5e7224 */ /* 0x000fca00078e027a */
[----:B------:R-:W-:Y:S02]  /*b660*/  VIADDMNMX R95, R94, R114, R95, PT ;  /* 0x000000725e5f7246 */ /* 0x000fe4000380015f */
[----:B------:R-:W-:-:S07]  /*b670*/  VIMNMX R97, R97, R94, !PT ;  /* 0x0000005e61617248 */ /* 0x000fce0007fe0100 */
.L_x_1040:
        /* <DEDUP_REMOVED lines=13> */
[----:B0-----:R-:W-:Y:S02]  /*b750*/  FSEL R164, R164, -INF , !P3 ;  /* 0xff800000a4a47808 */ /* 0x001fe40005800000 */
        /* <DEDUP_REMOVED lines=100> */
[----:B-1----:R-:W-:-:S03]  /*bda0*/  IMAD.IADD R97, R117, 0x1, R118 ;  /* 0x0000000175617824 */ /* 0x002fc600078e0276 */
[----:B------:R-:W-:Y:S01]  /*bdb0*/  ISETP.LT.OR P6, PT, R95, 0x5a, P6 ;  /* 0x0000005a5f00780c */ /* 0x000fe200037c1670 */
[----:B------:R-:W-:-:S03]  /*bdc0*/  IMAD.IADD R95, R115, 0x1, R118 ;  /* 0x00000001735f7824 */ /* 0x000fc600078e0276 */
[----:B------:R-:W-:Y:S02]  /*bdd0*/  FSEL R98, R133, -INF , !P6 ;  /* 0xff80000085627808 */ /* 0x000fe40007000000 */
[----:B------:R-:W-:-:S13]  /*bde0*/  LOP3.LUT P6, RZ, R18, 0x80000, RZ, 0xc0, !PT ;  /* 0x0008000012ff7812 */ /* 0x000fda00078cc0ff */
[----:B------:R-:W-:Y:S05]  /*bdf0*/  @!P6 BRA `(.L_x_1044) ;  /* 0x000000000060e947 */ /* 0x000fea0003800000 */
        /* <DEDUP_REMOVED lines=15> */
.L_x_1046:
[----:B------:R-:W-:-:S05]  /*bef0*/  IMAD.U32 R105, RZ, RZ, UR61 ;  /* 0x0000003dff697e24 */ /* 0x000fca000f8e00ff */
[----:B------:R-:W-:-:S13]  /*bf00*/  ISETP.NE.AND P6, PT, R105, 0x1, PT ;  /* 0x000000016900780c */ /* 0x000fda0003fc5270 */
[----:B------:R-:W0:Y:S02]  /*bf10*/  @P6 LDC.64 R118, c[0x0][0x9e8] ;  /* 0x00027a00ff766b82 */ /* 0x000e240000000a00 */
[----:B0-----:R-:W-:-:S05]  /*bf20*/  @P6 IMAD.HI.U32 R118, R11, R118, RZ ;  /* 0x000000760b766227 */ /* 0x001fca00078e00ff */
[----:B------:R-:W-:-:S07]  /*bf30*/  @P6 SHF.R.U32.HI R11, RZ, R119, R118 ;  /* 0x00000077ff0b6219 */ /* 0x000fce0000011676 */
.L_x_1047:
[----:B------:R-:W-:Y:S05]  /*bf40*/  BSYNC B0 ;  /* 0x0000000000007941 */ /* 0x000fea0003800000 */
.L_x_1045:
[----:B------:R-:W-:-:S05]  /*bf50*/  IMAD R118, R11, R105, R122 ;  /* 0x000000690b767224 */ /* 0x000fca00078e027a */
[----:B------:R-:W-:Y:S02]  /*bf60*/  VIADDMNMX R95, R118, R105, R95, PT ;  /* 0x00000069765f7246 */ /* 0x000fe4000380015f */
[----:B------:R-:W-:-:S07]  /*bf70*/  VIMNMX R97, R97, R118, !PT ;  /* 0x0000007661617248 */ /* 0x000fce0007fe0100 */
.L_x_1044:
        /* <DEDUP_REMOVED lines=34> */
[----:B------:R-:W-:Y:S02]  /*c1a0*/  ISETP.NE.AND P2, PT, R130, RZ, PT ;  /* 0x000000ff8200720c */ /* 0x000fe40003f45270 */
        /* <DEDUP_REMOVED lines=35> */
[----:B------:R-:W-:Y:S01]  /*c3e0*/  FSEL R138, R138, -INF , !P1 ;  /* 0xff8000008a8a7808 */ /* 0x000fe20004800000 */
[----:B------:R-:W0:Y:S01]  /*c3f0*/  LDC R11, c[0x0][0x988] ;  /* 0x00026200ff0b7b82 */ /* 0x000e220000000800 */
[----:B------:R-:W-:Y:S01]  /*c400*/  ISETP.NE.AND P1, PT, R137, RZ, PT ;  /* 0x000000ff8900720c */ /* 0x000fe20003f25270 */
[----:B------:R-:W1:Y:S01]  /*c410*/  SHFL.BFLY PT, R12, R15, 0x2, 0x1f ;  /* 0x0c401f000f0c7f89 */ /* 0x000e6200000e0000 */
[----:B------:R-:W-:-:S02]  /*c420*/  ISETP.NE.AND P6, PT, R145, RZ, PT ;  /* 0x000000ff9100720c */ /* 0x000fc40003fc5270 */
[C---:B------:R-:W-:Y:S02]  /*c430*/  ISETP.GT.AND P1, PT, R97.reuse, 0x31, !P1 ;  /* 0x000000316100780c */ /* 0x040fe40004f24270 */
[----:B------:R-:W-:Y:S02]  /*c440*/  ISETP.GT.AND P3, PT, R97, 0x50, !P3 ;  /* 0x000000506100780c */ /* 0x000fe40005f64270 */
[C---:B------:R-:W-:Y:S02]  /*c450*/  ISETP.LT.OR P1, PT, R95.reuse, 0x32, P1 ;  /* 0x000000325f00780c */ /* 0x040fe40000f21670 */
[----:B------:R-:W-:Y:S02]  /*c460*/  ISETP.LT.OR P3, PT, R95, 0x51, P3 ;  /* 0x000000515f00780c */ /* 0x000fe40001f61670 */
[----:B------:R-:W-:Y:S02]  /*c470*/  FSEL R140, R140, -INF , !P1 ;  /* 0xff8000008c8c7808 */ /* 0x000fe40004800000 */
[----:B------:R-:W-:-:S02]  /*c480*/  ISETP.NE.AND P1, PT, R113, RZ, PT ;  /* 0x000000ff7100720c */ /* 0x000fc40003f25270 */
[C---:B------:R-:W-:Y:S02]  /*c490*/  ISETP.GT.AND P4, PT, R97.reuse, 0x51, !P4 ;  /* 0x000000516100780c */ /* 0x040fe40006784270 */
[----:B------:R-:W-:Y:S02]  /*c4a0*/  ISETP.GT.AND P1, PT, R97, 0x38, !P1 ;  /* 0x000000386100780c */ /* 0x000fe40004f24270 */
[----:B------:R-:W-:Y:S02]  /*c4b0*/  FSEL R156, R156, -INF , !P3 ;  /* 0xff8000009c9c7808 */ /* 0x000fe40005800000 */
[----:B------:R-:W-:Y:S02]  /*c4c0*/  ISETP.LT.OR P1, PT, R95, 0x39, P1 ;  /* 0x000000395f00780c */ /* 0x000fe40000f21670 */
[----:B------:R-:W-:Y:S02]  /*c4d0*/  ISETP.GT.AND P5, PT, R97, 0x58, !P5 ;  /* 0x000000586100780c */ /* 0x000fe40006fa4270 */
[----:B------:R-:W-:-:S02]  /*c4e0*/  FSEL R142, R142, -INF , !P1 ;  /* 0xff8000008e8e7808 */ /* 0x000fc40004800000 */
[----:B------:R-:W-:Y:S02]  /*c4f0*/  ISETP.NE.AND P1, PT, R139, RZ, PT ;  /* 0x000000ff8b00720c */ /* 0x000fe40003f25270 */
[----:B-1----:R-:W-:Y:S02]  /*c500*/  FMNMX.FTZ R21, R15, R12, !PT ;  /* 0x0000000c0f157209 */ /* 0x002fe40007810000 */
[----:B------:R-:W-:Y:S02]  /*c510*/  ISETP.GT.AND P1, PT, R97, 0x39, !P1 ;  /* 0x000000396100780c */ /* 0x000fe40004f24270 */
[C---:B------:R-:W-:Y:S01]  /*c520*/  ISETP.LT.OR P4, PT, R95.reuse, 0x52, P4 ;  /* 0x000000525f00780c */ /* 0x040fe20002781670 */
[----:B------:R-:W1:Y:S01]  /*c530*/  SHFL.BFLY PT, R12, R21, 0x1, 0x1f ;  /* 0x0c201f00150c7f89 */ /* 0x000e6200000e0000 */
[C---:B------:R-:W-:Y:S02]  /*c540*/  ISETP.LT.OR P1, PT, R95.reuse, 0x3a, P1 ;  /* 0x0000003a5f00780c */ /* 0x040fe40000f21670 */
[----:B------:R-:W-:-:S02]  /*c550*/  ISETP.LT.OR P5, PT, R95, 0x59, P5 ;  /* 0x000000595f00780c */ /* 0x000fc40002fa1670 */
[----:B------:R-:W-:Y:S02]  /*c560*/  FSEL R144, R144, -INF , !P1 ;  /* 0xff80000090907808 */ /* 0x000fe40004800000 */
[----:B------:R-:W-:-:S04]  /*c570*/  ISETP.NE.AND P1, PT, R141, RZ, PT ;  /* 0x000000ff8d00720c */ /* 0x000fc80003f25270 */
[----:B------:R-:W-:-:S04]  /*c580*/  ISETP.GT.AND P1, PT, R97, 0x40, !P1 ;  /* 0x000000406100780c */ /* 0x000fc80004f24270 */
[----:B------:R-:W-:-:S04]  /*c590*/  ISETP.LT.OR P1, PT, R95, 0x41, P1 ;  /* 0x000000415f00780c */ /* 0x000fc80000f21670 */
[----:B------:R-:W-:Y:S02]  /*c5a0*/  FSEL R146, R146, -INF , !P1 ;  /* 0xff80000092927808 */ /* 0x000fe40004800000 */
[----:B------:R-:W-:Y:S02]  /*c5b0*/  ISETP.NE.AND P1, PT, R143, RZ, PT ;  /* 0x000000ff8f00720c */ /* 0x000fe40003f25270 */
[----:B-1----:R-:W-:Y:S02]  /*c5c0*/  FMNMX.FTZ R12, R21, R12, !PT ;  /* 0x0000000c150c7209 */ /* 0x002fe40007810000 */
        /* <DEDUP_REMOVED lines=40> */
[-C--:B------:R-:W-:Y:S01]  /*c850*/  FMUL.FTZ R96, R96, R11.reuse ;  /* 0x0000000b60607220 */ /* 0x080fe20000410000 */
[----:B------:R-:W-:Y:S01]  /*c860*/  MUFU.EX2 R162, R162 ;  /* 0x000000a200a27308 */ /* 0x000fe20000000800 */
[--C-:B------:R-:W-:Y:S01]  /*c870*/  FFMA.FTZ R166, R166, R11, -R111.reuse ;  /* 0x0000000ba6a67223 */ /* 0x100fe2000001086f */
[----:B------:R-:W-:Y:S01]  /*c880*/  FMNMX.FTZ R89, R90, R89, !PT ;  /* 0x000000595a597209 */ /* 0x000fe20007810000 */
[-CC-:B------:R-:W-:Y:S01]  /*c890*/  FFMA.FTZ R168, R168, R11.reuse, -R111.reuse ;  /* 0x0000000ba8a87223 */ /* 0x180fe2000001086f */
[-CC-:B------:R-:W-:Y:S01]  /*c8a0*/  FFMA.FTZ R150, R150, R11.reuse, -R111.reuse ;  /* 0x0000000b96967223 */ /* 0x180fe2000001086f */
[--C-:B------:R-:W-:Y:S01]  /*c8b0*/  FFMA.FTZ R91, R120, R11, -R111.reuse ;  /* 0x0000000b785b7223 */ /* 0x100fe2000001086f */
[----:B------:R-:W-:Y:S01]  /*c8c0*/  FMNMX.FTZ R89, R130, R89, !PT ;  /* 0x0000005982597209 */ /* 0x000fe20007810000 */
[-CC-:B------:R-:W-:Y:S01]  /*c8d0*/  FFMA.FTZ R95, R112, R11.reuse, -R111.reuse ;  /* 0x0000000b705f7223 */ /* 0x180fe2000001086f */
        /* <DEDUP_REMOVED lines=8> */
[----:B------:R0:W-:Y:S01]  /*c960*/  MUFU.EX2 R89, R172 ;  /* 0x000000ac00597308 */ /* 0x0001e20000000800 */
[----:B------:R-:W-:Y:S01]  /*c970*/  FFMA.FTZ R94, R94, R11, -R111 ;  /* 0x0000000b5e5e7223 */ /* 0x000fe2000001086f */
[----:B------:R-:W-:-:S04]  /*c980*/  FMNMX.FTZ R99, R134, R99, !PT ;  /* 0x0000006386637209 */ /* 0x000fc80007810000 */
[----:B------:R-:W-:Y:S02]  /*c990*/  FMNMX.FTZ R99, R138, R99, !PT ;  /* 0x000000638a637209 */ /* 0x000fe40007810000 */
[----:B------:R-:W-:Y:S01]  /*c9a0*/  MUFU.EX2 R164, R164 ;  /* 0x000000a400a47308 */ /* 0x000fe20000000800 */
[----:B0-----:R-:W-:Y:S01]  /*c9b0*/  FSEL R172, R93, -INF , !P2 ;  /* 0xff8000005dac7808 */ /* 0x001fe20005000000 */
[----:B------:R-:W-:Y:S01]  /*c9c0*/  FFMA.FTZ R93, R114, R11, -R111 ;  /* 0x0000000b725d7223 */ /* 0x000fe2000001086f */
[----:B------:R-:W-:-:S04]  /*c9d0*/  FMNMX.FTZ R101, R140, R99, !PT ;  /* 0x000000638c657209 */ /* 0x000fc80007810000 */
[----:B------:R-:W-:Y:S01]  /*c9e0*/  FMNMX.FTZ R101, R142, R101, !PT ;  /* 0x000000658e657209 */ /* 0x000fe20007810000 */
[----:B------:R0:W-:Y:S03]  /*c9f0*/  MUFU.EX2 R99, R170 ;  /* 0x000000aa00637308 */ /* 0x0001e60000000800 */
[----:B------:R-:W-:-:S04]  /*ca00*/  FMNMX.FTZ R101, R144, R101, !PT ;  /* 0x0000006590657209 */ /* 0x000fc80007810000 */
[----:B------:R-:W-:Y:S01]  /*ca10*/  FMNMX.FTZ R101, R146, R101, !PT ;  /* 0x0000006592657209 */ /* 0x000fe20007810000 */
        /* <DEDUP_REMOVED lines=8> */
[----:B------:R-:W-:Y:S03]  /*caa0*/  MUFU.EX2 R168, R168 ;  /* 0x000000a800a87308 */ /* 0x000fe60000000800 */
[----:B------:R-:W-:-:S04]  /*cab0*/  FMNMX.FTZ R103, R158, R103, !PT ;  /* 0x000000679e677209 */ /* 0x000fc80007810000 */
[----:B------:R-:W-:Y:S01]  /*cac0*/  FMNMX.FTZ R103, R170, R103, !PT ;  /* 0x00000067aa677209 */ /* 0x000fe20007810000 */
[----:B------:R-:W-:Y:S03]  /*cad0*/  MUFU.EX2 R160, R160 ;  /* 0x000000a000a07308 */ /* 0x000fe60000000800 */
[----:B------:R-:W-:-:S05]  /*cae0*/  FMNMX.FTZ R103, R172, R103, !PT ;  /* 0x00000067ac677209 */ /* 0x000fca0007810000 */
[----:B0-----:R-:W0:Y:S01]  /*caf0*/  SHFL.BFLY PT, R0, R103, 0x2, 0x1f ;  /* 0x0c401f0067007f89 */ /* 0x001e2200000e0000 */
[----:B------:R-:W-:Y:S08]  /*cb00*/  MUFU.EX2 R150, R150 ;  /* 0x0000009600967308 */ /* 0x000ff00000000800 */
[----:B------:R-:W-:Y:S08]  /*cb10*/  MUFU.EX2 R91, R91 ;  /* 0x0000005b005b7308 */ /* 0x000ff00000000800 */
[----:B------:R-:W-:Y:S01]  /*cb20*/  MUFU.EX2 R92, R92 ;  /* 0x0000005c005c7308 */ /* 0x000fe20000000800 */
[----:B0-----:R-:W-:-:S07]  /*cb30*/  FMNMX.FTZ R0, R103, R0, !PT ;  /* 0x0000000067007209 */ /* 0x001fce0007810000 */
[----:B------:R-:W-:Y:S01]  /*cb40*/  MUFU.EX2 R93, R93 ;  /* 0x0000005d005d7308 */ /* 0x000fe20000000800 */
[----:B------:R-:W-:Y:S01]  /*cb50*/  FFMA.FTZ R103, R104, R11, -R111 ;  /* 0x0000000b68677223 */ /* 0x000fe2000001086f */
[----:B------:R-:W0:Y:S06]  /*cb60*/  SHFL.BFLY PT, R109, R0, 0x1, 0x1f ;  /* 0x0c201f00006d7f89 */ /* 0x000e2c00000e0000 */
[----:B------:R-:W-:Y:S08]  /*cb70*/  MUFU.EX2 R95, R95 ;  /* 0x0000005f005f7308 */ /* 0x000ff00000000800 */
[----:B------:R-:W-:Y:S08]  /*cb80*/  MUFU.EX2 R110, R110 ;  /* 0x0000006e006e7308 */ /* 0x000ff00000000800 */
[----:B------:R-:W-:Y:S01]  /*cb90*/  MUFU.EX2 R97, R97 ;  /* 0x0000006100617308 */ /* 0x000fe20000000800 */
[----:B0-----:R-:W-:-:S04]  /*cba0*/  FMNMX.FTZ R88, R0, R109, !PT ;  /* 0x0000006d00587209 */ /* 0x001fc80007810000 */
[C---:B------:R-:W-:Y:S01]  /*cbb0*/  FSETP.NEU.FTZ.AND P1, PT, R88.reuse, -INF , PT ;  /* 0xff8000005800780b */ /* 0x040fe20003f3d000 */
[----:B------:R-:W-:Y:S02]  /*cbc0*/  FMUL.FTZ R0, R88, R11 ;  /* 0x0000000b58007220 */ /* 0x000fe40000410000 */
[----:B------:R-:W-:Y:S03]  /*cbd0*/  MUFU.EX2 R106, R106 ;  /* 0x0000006a006a7308 */ /* 0x000fe60000000800 */
[----:B------:R-:W-:-:S05]  /*cbe0*/  FSEL R109, R0, RZ, P1 ;  /* 0x000000ff006d7208 */ /* 0x000fca0000800000 */
[----:B------:R-:W0:Y:S01]  /*cbf0*/  MUFU.EX2 R0, R96 ;  /* 0x0000006000007308 */ /* 0x000e220000000800 */
[-CC-:B------:R-:W-:Y:S01]  /*cc00*/  FFMA.FTZ R157, R107, R11.reuse, -R109.reuse ;  /* 0x0000000b6b9d7223 */ /* 0x180fe2000001086d */
[-CC-:B------:R-:W-:Y:S01]  /*cc10*/  FFMA.FTZ R2, R2, R11.reuse, -R109.reuse ;  /* 0x0000000b02027223 */ /* 0x180fe2000001086d */
[----:B------:R-:W-:Y:S01]  /*cc20*/  FSEL R107, R88, RZ, P1 ;  /* 0x000000ff586b7208 */ /* 0x000fe20000800000 */
        /* <DEDUP_REMOVED lines=11> */
[----:B------:R-:W-:Y:S01]  /*cce0*/  FFMA.FTZ R138, R138, R11, -R109 ;  /* 0x0000000b8a8a7223 */ /* 0x000fe2000001086d */
[----:B------:R-:W-:Y:S01]  /*ccf0*/  MUFU.EX2 R157, R157 ;  /* 0x0000009d009d7308 */ /* 0x000fe20000000800 */
[----:B-1----:R-:W-:Y:S01]  /*cd00*/  FADD.FTZ R2, -R107, R14 ;  /* 0x0000000e6b027221 */ /* 0x002fe20000010100 */
[----:B0-----:R-:W-:Y:S01]  /*cd10*/  FFMA.FTZ R7, R0, R7, R15 ;  /* 0x0000000700077223 */ /* 0x001fe2000001000f */
[-CC-:B------:R-:W-:Y:S01]  /*cd20*/  FFMA.FTZ R140, R140, R11.reuse, -R109.reuse ;  /* 0x0000000b8c8c7223 */ /* 0x180fe2000001086d */
[-C--:B------:R-:W-:Y:S01]  /*cd30*/  FFMA.FTZ R142, R142, R11.reuse, -R109 ;  /* 0x0000000b8e8e7223 */ /* 0x080fe2000001086d */
[-C--:B------:R-:W-:Y:S01]  /*cd40*/  FMUL.FTZ R2, R2, R11.reuse ;  /* 0x0000000b02027220 */ /* 0x080fe20000410000 */
[----:B------:R-:W-:Y:S01]  /*cd50*/  FADD.FTZ R14, R162, R7 ;  /* 0x00000007a20e7221 */ /* 0x000fe20000010000 */
[-CC-:B------:R-:W-:Y:S01]  /*cd60*/  FFMA.FTZ R144, R144, R11.reuse, -R109.reuse ;  /* 0x0000000b90907223 */ /* 0x180fe2000001086d */
[----:B------:R-:W-:Y:S01]  /*cd70*/  MUFU.EX2 R159, R118 ;  /* 0x00000076009f7308 */ /* 0x000fe20000000800 */
[-CC-:B------:R-:W-:Y:S01]  /*cd80*/  FFMA.FTZ R146, R146, R11.reuse, -R109.reuse ;  /* 0x0000000b92927223 */ /* 0x180fe2000001086d */
[----:B------:R-:W-:Y:S01]  /*cd90*/  FADD.FTZ R7, R21, R14 ;  /* 0x0000000e15077221 */ /* 0x000fe20000010000 */
[-CC-:B------:R-:W-:Y:S01]  /*cda0*/  FFMA.FTZ R148, R148, R11.reuse, -R109.reuse ;  /* 0x0000000b94947223 */ /* 0x180fe2000001086d */
[-CC-:B------:R-:W-:Y:S01]  /*cdb0*/  FFMA.FTZ R152, R152, R11.reuse, -R109.reuse ;  /* 0x0000000b98987223 */ /* 0x180fe2000001086d */
[-C--:B------:R-:W-:Y:S01]  /*cdc0*/  FFMA.FTZ R154, R154, R11.reuse, -R109 ;  /* 0x0000000b9a9a7223 */ /* 0x080fe2000001086d */
[----:B------:R-:W-:Y:S01]  /*cdd0*/  FADD.FTZ R14, R164, R7 ;  /* 0x00000007a40e7221 */ /* 0x000fe20000010000 */
[-CC-:B------:R-:W-:Y:S01]  /*cde0*/  FFMA.FTZ R156, R156, R11.reuse, -R109.reuse ;  /* 0x0000000b9c9c7223 */ /* 0x180fe2000001086d */
[----:B------:R-:W0:Y:S01]  /*cdf0*/  MUFU.EX2 R2, R2 ;  /* 0x0000000200027308 */ /* 0x000e220000000800 */
[-CC-:B------:R-:W-:Y:S01]  /*ce00*/  FFMA.FTZ R158, R158, R11.reuse, -R109.reuse ;  /* 0x0000000b9e9e7223 */ /* 0x180fe2000001086d */
[----:B------:R-:W-:Y:S01]  /*ce10*/  FADD.FTZ R7, R89, R14 ;  /* 0x0000000e59077221 */ /* 0x000fe20000010000 */
[-CC-:B------:R-:W-:Y:S01]  /*ce20*/  FFMA.FTZ R170, R170, R11.reuse, -R109.reuse ;  /* 0x0000000baaaa7223 */ /* 0x180fe2000001086d */
[----:B------:R-:W-:-:S02]  /*ce30*/  FFMA.FTZ R109, R172, R11, -R109 ;  /* 0x0000000bac6d7223 */ /* 0x000fc4000001086d */
[----:B------:R-:W-:Y:S02]  /*ce40*/  FADD.FTZ R14, R166, R7 ;  /* 0x00000007a60e7221 */ /* 0x000fe40000010000 */
[----:B------:R-:W1:Y:S02]  /*ce50*/  MUFU.EX2 R122, R122 ;  /* 0x0000007a007a7308 */ /* 0x000e640000000800 */
[----:B------:R-:W-:-:S04]  /*ce60*/  FADD.FTZ R7, R99, R14 ;  /* 0x0000000e63077221 */ /* 0x000fc80000010000 */
[----:B------:R-:W-:Y:S02]  /*ce70*/  FADD.FTZ R14, R168, R7 ;  /* 0x00000007a80e7221 */ /* 0x000fe40000010000 */
[----:B------:R-:W2:Y:S01]  /*ce80*/  MUFU.EX2 R153, R124 ;  /* 0x0000007c00997308 */ /* 0x000ea20000000800 */
[----:B0-----:R-:W-:Y:S01]  /*ce90*/  FFMA.FTZ R6, R2, R6, R157 ;  /* 0x0000000602067223 */ /* 0x001fe2000001009d */
[----:B------:R-:W-:-:S03]  /*cea0*/  FADD.FTZ R7, R101, R14 ;  /* 0x0000000e65077221 */ /* 0x000fc60000010000 */
[----:B------:R-:W-:Y:S01]  /*ceb0*/  FADD.FTZ R6, R98, R6 ;  /* 0x0000000662067221 */ /* 0x000fe20000010000 */
[----:B------:R-:W-:Y:S02]  /*cec0*/  FADD.FTZ R7, R160, R7 ;  /* 0x00000007a0077221 */ /* 0x000fe40000010000 */
[----:B------:R-:W0:Y:S01]  /*ced0*/  MUFU.EX2 R126, R126 ;  /* 0x0000007e007e7308 */ /* 0x000e220000000800 */
[----:B------:R-:W-:Y:S01]  /*cee0*/  FADD.FTZ R6, R159, R6 ;  /* 0x000000069f067221 */ /* 0x000fe20000010000 */
[----:B------:R-:W-:-:S03]  /*cef0*/  FADD.FTZ R14, R150, R7 ;  /* 0x00000007960e7221 */ /* 0x000fc60000010000 */
[----:B-1----:R-:W-:Y:S01]  /*cf00*/  FADD.FTZ R6, R122, R6 ;  /* 0x000000067a067221 */ /* 0x002fe20000010000 */
        /* <DEDUP_REMOVED lines=54> */
[----:B-1----:R-:W-:Y:S01]  /*d270*/  FADD.FTZ R6, R139, R6 ;  /* 0x000000068b067221 */ /* 0x002fe20000010000 */
[----:B--2---:R-:W-:-:S03]  /*d280*/  FADD.FTZ R7, R13, R14 ;  /* 0x0000000e0d077221 */ /* 0x004fc60000010000 */
[----:B0-----:R-:W-:Y:S01]  /*d290*/  FADD.FTZ R6, R109, R6 ;  /* 0x000000066d067221 */ /* 0x001fe20000010000 */
[----:B------:R-:W-:Y:S06]  /*d2a0*/  @!P0 BRA `(.L_x_1048) ;  /* 0x0000000000048947 */ /* 0x000fec0003800000 */
[----:B------:R-:W-:Y:S01]  /*d2b0*/  BPT.TRAP 0x1 ;  /* 0x000000040000795c */ /* 0x000fe20000300000 */
.L_x_1048:
[----:B------:R-:W0:Y:S01]  /*d2c0*/  S2UR UR6, SR_CgaCtaId ;  /* 0x00000000000679c3 */ /* 0x000e220000008800 */
[----:B------:R-:W-:Y:S01]  /*d2d0*/  UIADD3 UR10, UR10, 0x2a860, URZ ;  /* 0x0002a8600a0a7890 */ /* 0x000fe2000fffe03f */
[----:B------:R-:W-:Y:S01]  /*d2e0*/  ISETP.GT.AND P1, PT, R20, R17, PT ;  /* 0x000000111400720c */ /* 0x000fe20003f24270 */
[----:B------:R-:W-:Y:S01]  /*d2f0*/  UMOV UR7, UR4 ;  /* 0x0000000400077c82 */ /* 0x000fe20008000000 */
[----:B------:R-:W-:Y:S01]  /*d300*/  F2FP.BF16.F32.PACK_AB R156, R162, R15 ;  /* 0x0000000fa29c723e */ /* 0x000fe200000010ff */
        /* <DEDUP_REMOVED lines=12> */
[----:B------:R-:W-:Y:S01]  /*d3d0*/  F2FP.BF16.F32.PACK_AB R155, R90, R155 ;  /* 0x0000009b5a9b723e */ /* 0x000fe200000010ff */
[----:B0-----:R-:W-:Y:S01]  /*d3e0*/  UPRMT UR10, UR6, 0x654, UR10 ;  /* 0x00000654060a7896 */ /* 0x001fe2000800000a */
[----:B------:R-:W-:-:S02]  /*d3f0*/  F2FP.BF16.F32.PACK_AB R148, R160, R101 ;  /* 0x00000065a094723e */ /* 0x000fc400000010ff */
[----:B------:R-:W-:Y:S02]  /*d400*/  F2FP.BF16.F32.PACK_AB R149, R132, R149 ;  /* 0x000000958495723e */ /* 0x000fe400000010ff */
[----:B------:R-:W-:Y:S02]  /*d410*/  F2FP.BF16.F32.PACK_AB R150, R91, R150 ;  /* 0x000000965b96723e */ /* 0x000fe400000010ff */
[----:B------:R-:W-:Y:S02]  /*d420*/  F2FP.BF16.F32.PACK_AB R151, R134, R151 ;  /* 0x000000978697723e */ /* 0x000fe400000010ff */
        /* <DEDUP_REMOVED lines=12> */
.L_x_1030:
        /* <DEDUP_REMOVED lines=67> */
.L_x_1050:
[----:B------:R-:W-:Y:S01]  /*d920*/  ULEA UR5, UR4, UR58, 0x3 ;  /* 0x0000003a04057291 */ /* 0x000fe2000f8e183f */
[----:B------:R-:W-:-:S08]  /*d930*/  SHF.L.U32 R3, R3, 0x1f, RZ ;  /* 0x0000001f03037819 */ /* 0x000fd000000006ff */
[----:B------:R0:W1:Y:S01]  /*d940*/  SYNCS.PHASECHK.TRANS64.TRYWAIT P1, [UR5+0x2a850], R3 ;  /* 0x02a85003ff0075a7 */ /* 0x0000620008020145 */
[----:B------:R-:W-:Y:S05]  /*d950*/  @!P0 BRA `(.L_x_1051) ;  /* 0x0000000000048947 */ /* 0x000fea0003800000 */
[----:B------:R-:W-:Y:S01]  /*d960*/  BPT.TRAP 0x1 ;  /* 0x000000040000795c */ /* 0x000fe20000300000 */
.L_x_1051:
[----:B-1----:R-:W-:Y:S05]  /*d970*/  @P1 BRA `(.L_x_1052) ;  /* 0x0000000000081947 */ /* 0x002fea0003800000 */
[----:B------:R-:W1:Y:S02]  /*d980*/  SYNCS.PHASECHK.TRANS64.TRYWAIT P1, [UR5+0x2a850], R3 ;  /* 0x02a85003ff0075a7 */ /* 0x000e640008020145 */
[----:B-1----:R-:W-:Y:S05]  /*d990*/  @!P1 BRA `(.L_x_1053) ;  /* 0x00000060006c9947 */ /* 0x002fea0003800000 */
.L_x_1052:
[----:B------:R-:W-:Y:S01]  /*d9a0*/  UIADD3 UR58, UR58, 0x400, URZ ;  /* 0x000004003a3a7890 */ /* 0x000fe2000fffe03f */
[----:B------:R-:W-:Y:S01]  /*d9b0*/  WARPGROUP.ARRIVE ;  /* 0x00000000000079c5 */ /* 0x000fe20000000000 */
[----:B------:R-:W-:Y:S01]  /*d9c0*/  UMOV UR7, 0x40000040 ;  /* 0x4000004000077882 */ /* 0x000fe20000000000 */
[----:B-1----:R-:W1:Y:S01]  /*d9d0*/  SHFL.BFLY PT, R0, R7, 0x2, 0x1f ;  /* 0x0c401f0007007f89 */ /* 0x002e6200000e0000 */
[----:B------:R-:W-:Y:S01]  /*d9e0*/  USHF.R.U32.HI UR58, URZ, 0x4, UR58 ;  /* 0x000000043f3a7899 */ /* 0x000fe2000801163a */
[----:B------:R-:W-:Y:S02]  /*d9f0*/  MOV R4, RZ ;  /* 0x000000ff00047202 */ /* 0x000fe40000000f00 */
[----:B0-----:R-:W0:Y:S01]  /*da00*/  SHFL.BFLY PT, R3, R6, 0x2, 0x1f ;  /* 0x0c401f0006037f89 */ /* 0x001e2200000e0000 */
[----:B------:R-:W-:-:S04]  /*da10*/  ULOP3.LUT UR58, UR58, 0x3fff, URZ, 0xc0, !UPT ;  /* 0x00003fff3a3a7892 */ /* 0x000fc8000f8ec03f */
[----:B------:R-:W-:-:S04]  /*da20*/  ULOP3.LUT UR58, UR58, 0x3000000, URZ, 0xfc, !UPT ;  /* 0x030000003a3a7892 */ /* 0x000fc8000f8efc3f */
[----:B------:R-:W-:-:S07]  /*da30*/  UIMAD UR4, UR4, 0x600, UR58 ;  /* 0x00000600040478a4 */ /* 0x000fce000f8e023a */
[----:B------:R-:W-:Y:S02]  /*da40*/  UMOV UR6, UR4 ;  /* 0x0000000400067c82 */ /* 0x000fe40008000000 */
[----:B------:R-:W-:Y:S01]  /*da50*/  HGMMA.64x128x16.F32.BF16 R24, R156, gdesc[UR4].tnspB, R24, gsb0 ;  /* 0x41e000049c187df0 */ /* 0x000fe20008001818 */
[----:B------:R-:W-:Y:S01]  /*da60*/  UIADD3 UR6, UR4, 0x80, URZ ;  /* 0x0000008004067890 */ /* 0x000fe2000fffe03f */
[----:B-1----:R-:W-:Y:S01]  /*da70*/  FADD.FTZ R0, R0, R7 ;  /* 0x0000000700007221 */ /* 0x002fe20000010000 */
[----:B------:R-:W-:Y:S01]  /*da80*/  UMOV UR7, 0x40000040 ;  /* 0x4000004000077882 */ /* 0x000fe20000000000 */
[----:B------:R-:W-:Y:S02]  /*da90*/  IMAD.MOV.U32 R7, RZ, RZ, RZ ;  /* 0x000000ffff077224 */ /* 0x000fe400078e00ff */
[----:B0-----:R-:W-:Y:S01]  /*daa0*/  FADD.FTZ R2, R3, R6 ;  /* 0x0000000603027221 */ /* 0x001fe20000010000 */
[----:B------:R-:W-:Y:S01]  /*dab0*/  IMAD.MOV.U32 R6, RZ, RZ, -0x800000 ;  /* 0xff800000ff067424 */ /* 0x000fe200078e00ff */
[----:B------:R-:W0:Y:S04]  /*dac0*/  SHFL.BFLY PT, R3, R0, 0x1, 0x1f ;  /* 0x0c201f0000037f89 */ /* 0x000e2800000e0000 */
[----:B------:R-:W1:Y:S01]  /*dad0*/  SHFL.BFLY PT, R5, R2, 0x1, 0x1f ;  /* 0x0c201f0002057f89 */ /* 0x000e6200000e0000 */
[----:B0-----:R-:W-:Y:S01]  /*dae0*/  FADD.FTZ R9, R0, R3 ;  /* 0x0000000300097221 */ /* 0x001fe20000010000 */
[----:B------:R-:W-:-:S02]  /*daf0*/  IMAD.MOV.U32 R0, RZ, RZ, -0x800000 ;  /* 0xff800000ff007424 */ /* 0x000fc400078e00ff */
        /* <DEDUP_REMOVED lines=40> */
.L_x_1054:
[----:B------:R-:W0:Y:S01]  /*dd80*/  S2UR UR6, SR_CgaCtaId ;  /* 0x00000000000679c3 */ /* 0x000e220000008800 */
[----:B------:R-:W-:Y:S01]  /*dd90*/  UIADD3 UR4, UR5, 0x2a860, URZ ;  /* 0x0002a86005047890 */ /* 0x000fe2000fffe03f */
        /* <DEDUP_REMOVED lines=22> */
[----:B0-----:R-:W-:Y:S01]  /*df00*/  UPRMT UR4, UR6, 0x654, UR4 ;  /* 0x0000065406047896 */ /* 0x001fe20008000004 */
        /* <DEDUP_REMOVED lines=44> */
.L_x_976:
[----:B------:R-:W-:Y:S05]  /*e1d0*/  @P0 BRA `(.L_x_1055) ;  /* 0x0000001400340947 */ /* 0x000fea0003800000 */
[----:B------:R-:W0:Y:S01]  /*e1e0*/  S2R R7, SR_TID.X ;  /* 0x0000000000077919 */ /* 0x000e220000002100 */
[----:B------:R-:W1:Y:S01]  /*e1f0*/  LDC R21, c[0x0][0xbe8] ;  /* 0x0002fa00ff157b82 */ /* 0x000e620000000800 */
[----:B------:R-:W-:Y:S01]  /*e200*/  ULDC.64 UR4, c[0x0][0xbd0] ;  /* 0x0002f40000047ab9 */ /* 0x000fe20000000a00 */
[----:B------:R-:W-:Y:S01]  /*e210*/  ULDC.64 UR6, c[0x0][0xb38] ;  /* 0x0002ce0000067ab9 */ /* 0x000fe20000000a00 */
[----:B------:R-:W2:Y:S01]  /*e220*/  S2R R20, SR_CTAID.X ;  /* 0x0000000000147919 */ /* 0x000ea20000002500 */
[----:B------:R-:W-:Y:S04]  /*e230*/  BSSY B0, `(.L_x_1056) ;  /* 0x00000e3000007945 */ /* 0x000fe80003800000 */
[----:B------:R-:W3:Y:S08]  /*e240*/  S2UR UR9, SR_CTAID.Z ;  /* 0x00000000000979c3 */ /* 0x000ef00000002700 */
[----:B------:R-:W4:Y:S08]  /*e250*/  LDC.64 R72, c[0x0][0xbd8] ;  /* 0x0002f600ff487b82 */ /* 0x000f300000000a00 */
[----:B------:R-:W-:Y:S01]  /*e260*/  BAR.SYNC.DEFER_BLOCKING 0x1, 0x100 ;  /* 0x0044000000007b1d */ /* 0x000fe20000010000 */
[----:B-1----:R-:W-:-:S07]  /*e270*/  ISETP.NE.AND P0, PT, R21, 0x1, PT ;  /* 0x000000011500780c */ /* 0x002fce0003f05270 */
[----:B------:R-:W1:Y:S01]  /*e280*/  S2UR UR8, SR_CTAID.Y ;  /* 0x00000000000879c3 */ /* 0x000e620000002600 */
[----:B0-----:R-:W-:-:S07]  /*e290*/  VIADD R7, R7, 0xffffff80 ;  /* 0xffffff8007077836 */ /* 0x001fce0000000000 */
[----:B------:R-:W1:Y:S01]  /*e2a0*/  LDC R18, c[0x0][0xc50] ;  /* 0x00031400ff127b82 */ /* 0x000e620000000800 */
[----:B------:R-:W-:-:S04]  /*e2b0*/  SHF.R.S32.HI R8, RZ, 0x1f, R7 ;  /* 0x0000001fff087819 */ /* 0x000fc80000011407 */
[----:B------:R-:W-:-:S03]  /*e2c0*/  LEA.HI R9, R8, R7, RZ, 0x7 ;  /* 0x0000000708097211 */ /* 0x000fc600078f38ff */
[----:B------:R-:W0:Y:S01]  /*e2d0*/  @P0 LDC R17, c[0x0][0xbec] ;  /* 0x0002fb00ff110b82 */ /* 0x000e220000000800 */
[----:B------:R-:W-:Y:S02]  /*e2e0*/  LEA.HI R8, R8, R7, RZ, 0x2 ;  /* 0x0000000708087211 */ /* 0x000fe400078f10ff */
[----:B------:R-:W-:Y:S02]  /*e2f0*/  LOP3.LUT R10, R9, 0xffffff80, RZ, 0xc0, !PT ;  /* 0xffffff80090a7812 */ /* 0x000fe400078ec0ff */
[----:B------:R-:W-:-:S03]  /*e300*/  LOP3.LUT R8, R8, 0xfffffffc, RZ, 0xc0, !PT ;  /* 0xfffffffc08087812 */ /* 0x000fc600078ec0ff */
[C---:B------:R-:W-:Y:S01]  /*e310*/  IMAD.IADD R22, R7.reuse, 0x1, -R10 ;  /* 0x0000000107167824 */ /* 0x040fe200078e0a0a */
[----:B------:R-:W-:Y:S01]  /*e320*/  SHF.R.S32.HI R10, RZ, 0x7, R9 ;  /* 0x00000007ff0a7819 */ /* 0x000fe20000011409 */
[----:B------:R-:W-:Y:S01]  /*e330*/  IMAD.IADD R14, R7, 0x1, -R8 ;  /* 0x00000001070e7824 */ /* 0x000fe200078e0a08 */
[----:B------:R-:W5:Y:S02]  /*e340*/  @P0 LDC R23, c[0x0][0xbf0] ;  /* 0x0002fc00ff170b82 */ /* 0x000f640000000800 */
[----:B------:R-:W-:Y:S02]  /*e350*/  SHF.R.S32.HI R11, RZ, 0x1f, R22 ;  /* 0x0000001fff0b7819 */ /* 0x000fe40000011416 */
[----:B------:R-:W-:Y:S02]  /*e360*/  LEA.HI R7, R9, R10, RZ, 0x1 ;  /* 0x0000000a09077211 */ /* 0x000fe400078f08ff */
[CC--:B------:R-:W-:Y:S02]  /*e370*/  LEA.HI R88, R11.reuse, R22.reuse, RZ, 0x2 ;  /* 0x000000160b587211 */ /* 0x0c0fe400078f10ff */
[----:B------:R-:W-:Y:S01]  /*e380*/  LEA.HI R11, R11, R22, RZ, 0x5 ;  /* 0x000000160b0b7211 */ /* 0x000fe200078f28ff */
[----:B------:R-:W1:Y:S01]  /*e390*/  LDC.64 R74, c[0x0][0xb40] ;  /* 0x0002d000ff4a7b82 */ /* 0x000e620000000a00 */
[----:B------:R-:W-:-:S02]  /*e3a0*/  SHF.R.S32.HI R12, RZ, 0x2, R88 ;  /* 0x00000002ff0c7819 */ /* 0x000fc40000011458 */
[----:B------:R-:W-:Y:S02]  /*e3b0*/  SHF.R.S32.HI R13, RZ, 0x1f, R88 ;  /* 0x0000001fff0d7819 */ /* 0x000fe40000011458 */
[----:B------:R-:W-:Y:S02]  /*e3c0*/  LOP3.LUT R7, R7, 0x3fffffe, RZ, 0xc0, !PT ;  /* 0x03fffffe07077812 */ /* 0x000fe400078ec0ff */
[----:B------:R-:W-:Y:S01]  /*e3d0*/  LEA.HI R13, R13, R12, RZ, 0x3 ;  /* 0x0000000c0d0d7211 */ /* 0x000fe200078f18ff */
[----:B------:R-:W1:Y:S01]  /*e3e0*/  @P0 LDC R89, c[0x0][0xbec] ;  /* 0x0002fb00ff590b82 */ /* 0x000e620000000800 */
[----:B------:R-:W-:Y:S01]  /*e3f0*/  LEA.HI R9, R14, R14, RZ, 0x1 ;  /* 0x0000000e0e097211 */ /* 0x000fe200078f08ff */
[----:B------:R-:W-:Y:S01]  /*e400*/  IMAD.IADD R7, R10, 0x1, -R7 ;  /* 0x000000010a077824 */ /* 0x000fe200078e0a07 */
[----:B------:R-:W-:Y:S02]  /*e410*/  LOP3.LUT R13, R13, 0xfffffff8, RZ, 0xc0, !PT ;  /* 0xfffffff80d0d7812 */ /* 0x000fe400078ec0ff */
[----:B------:R-:W-:-:S02]  /*e420*/  SHF.R.S32.HI R11, RZ, 0x5, R11 ;  /* 0x00000005ff0b7819 */ /* 0x000fc4000001140b */
[----:B------:R-:W-:Y:S01]  /*e430*/  LOP3.LUT R9, R9, 0x1ffffffe, RZ, 0xc0, !PT ;  /* 0x1ffffffe09097812 */ /* 0x000fe200078ec0ff */
[----:B------:R-:W-:Y:S01]  /*e440*/  IMAD.IADD R8, R12, 0x1, -R13 ;  /* 0x000000010c087824 */ /* 0x000fe200078e0a0d */
[----:B------:R-:W-:Y:S01]  /*e450*/  SHF.R.S32.HI R12, RZ, 0x1f, R19 ;  /* 0x0000001fff0c7819 */ /* 0x000fe20000011413 */
[----:B------:R-:W1:Y:S02]  /*e460*/  @P0 LDC R90, c[0x0][0xbf0] ;  /* 0x0002fc00ff5a0b82 */ /* 0x000e640000000800 */
[----:B------:R-:W-:Y:S02]  /*e470*/  IMAD R8, R11, 0x10, R8 ;  /* 0x000000100b087824 */ /* 0x000fe400078e0208 */
[----:B------:R-:W-:Y:S02]  /*e480*/  IMAD R10, R12, UR4, RZ ;  /* 0x000000040c0a7c24 */ /* 0x000fe4000f8e02ff */
[----:B------:R-:W-:Y:S02]  /*e490*/  IMAD.IADD R14, R14, 0x1, -R9 ;  /* 0x000000010e0e7824 */ /* 0x000fe400078e0a09 */
[----:B------:R-:W-:-:S02]  /*e4a0*/  IMAD R7, R7, 0x40, R8 ;  /* 0x0000004007077824 */ /* 0x000fc400078e0208 */
[----:B------:R-:W-:Y:S01]  /*e4b0*/  IMAD.WIDE.U32 R8, R19, UR4, RZ ;  /* 0x0000000413087c25 */ /* 0x000fe2000f8e00ff */
[----:B---3--:R-:W-:-:S03]  /*e4c0*/  USHF.R.S32.HI UR4, URZ, 0x1f, UR9 ;  /* 0x0000001f3f047899 */ /* 0x008fc60008011409 */
[----:B------:R-:W-:Y:S02]  /*e4d0*/  IMAD R13, R19, UR5, R10 ;  /* 0x00000005130d7c24 */ /* 0x000fe4000f8e020a */
[----:B------:R-:W-:Y:S02]  /*e4e0*/  IMAD R12, R12, UR6, RZ ;  /* 0x000000060c0c7c24 */ /* 0x000fe4000f8e02ff */
[----:B------:R-:W-:Y:S02]  /*e4f0*/  IMAD.IADD R9, R9, 0x1, R13 ;  /* 0x0000000109097824 */ /* 0x000fe400078e020d */
[----:B------:R-:W-:Y:S02]  /*e500*/  IMAD R13, R19, UR7, R12 ;  /* 0x00000007130d7c24 */ /* 0x000fe4000f8e020c */
[----:B------:R-:W-:Y:S02]  /*e510*/  IMAD R12, R14, 0x8, R7 ;  /* 0x000000080e0c7824 */ /* 0x000fe400078e0207 */
[----:B----4-:R-:W-:-:S02]  /*e520*/  IMAD R14, R72, UR4, RZ ;  /* 0x00000004480e7c24 */ /* 0x010fc4000f8e02ff */
[----:B--2---:R-:W-:Y:S02]  /*e530*/  IMAD R12, R20, 0x80, R12 ;  /* 0x00000080140c7824 */ /* 0x004fe400078e020c */
[C---:B------:R-:W-:Y:S01]  /*e540*/  IMAD.WIDE.U32 R10, R19.reuse, UR6, RZ ;  /* 0x00000006130a7c25 */ /* 0x040fe2000f8e00ff */
[----:B------:R-:W-:Y:S01]  /*e550*/  IADD3 R19, -R19, RZ, RZ ;  /* 0x000000ff13137210 */ /* 0x000fe20007ffe1ff */
[----:B------:R-:W-:Y:S02]  /*e560*/  ULDC.64 UR6, c[0x0][0xb48] ;  /* 0x0002d20000067ab9 */ /* 0x000fe40000000a00 */
[----:B------:R-:W-:Y:S02]  /*e570*/  IMAD R15, R73, UR9, R14 ;  /* 0x00000009490f7c24 */ /* 0x000fe4000f8e020e */
[----:B0-----:R-:W-:-:S04]  /*e580*/  @P0 IMAD.HI.U32 R14, R12, R17, RZ ;  /* 0x000000110c0e0227 */ /* 0x001fc800078e00ff */
[----:B------:R-:W-:Y:S02]  /*e590*/  IMAD.IADD R11, R11, 0x1, R13 ;  /* 0x000000010b0b7824 */ /* 0x000fe400078e020d */
[----:B------:R-:W-:Y:S01]  /*e5a0*/  IMAD.MOV.U32 R13, RZ, RZ, R12 ;  /* 0x000000ffff0d7224 */ /* 0x000fe200078e000c */
[----:B-----5:R-:W-:Y:S01]  /*e5b0*/  @P0 SHF.R.U32.HI R13, RZ, R23, R14 ;  /* 0x00000017ff0d0219 */ /* 0x020fe2000001160e */
[----:B-1----:R-:W-:Y:S01]  /*e5c0*/  IMAD R16, R74, UR4, RZ ;  /* 0x000000044a107c24 */ /* 0x002fe2000f8e02ff */
[----:B------:R-:W-:Y:S01]  /*e5d0*/  ULDC.64 UR4, c[0x0][0xbe0] ;  /* 0x0002f80000047ab9 */ /* 0x000fe20000000a00 */
[----:B------:R-:W-:Y:S02]  /*e5e0*/  IMAD R23, R18, R19, UR8 ;  /* 0x0000000812177e24 */ /* 0x000fe4000f8e0213 */
[----:B------:R-:W-:-:S04]  /*e5f0*/  IMAD.WIDE.U32 R8, R72, UR9, R8 ;  /* 0x0000000948087c25 */ /* 0x000fc8000f8e0008 */
[----:B------:R-:W-:Y:S01]  /*e600*/  IMAD R17, R75, UR9, R16 ;  /* 0x000000094b117c24 */ /* 0x000fe2000f8e0210 */
[----:B------:R-:W-:Y:S01]  /*e610*/  SHF.R.S32.HI R16, RZ, 0x1f, R23 ;  /* 0x0000001fff107819 */ /* 0x000fe20000011417 */
[----:B------:R-:W-:Y:S01]  /*e620*/  IMAD.WIDE.U32 R10, R74, UR9, R10 ;  /* 0x000000094a0a7c25 */ /* 0x000fe2000f8e000a */
[----:B------:R-:W-:-:S03]  /*e630*/  ULDC.64 UR8, c[0x0][0xb28] ;  /* 0x0002ca0000087ab9 */ /* 0x000fc60000000a00 */
[----:B------:R-:W-:Y:S02]  /*e640*/  IMAD.IADD R9, R9, 0x1, R15 ;  /* 0x0000000109097824 */ /* 0x000fe400078e020f */
[----:B------:R-:W-:-:S04]  /*e650*/  @P0 IMAD.HI.U32 R89, R12, R89, RZ ;  /* 0x000000590c590227 */ /* 0x000fc800078e00ff */
[----:B------:R-:W-:Y:S02]  /*e660*/  IMAD.IADD R11, R11, 0x1, R17 ;  /* 0x000000010b0b7824 */ /* 0x000fe400078e0211 */
[----:B------:R-:W-:Y:S02]  /*e670*/  IMAD R17, R16, UR6, RZ ;  /* 0x0000000610117c24 */ /* 0x000fe4000f8e02ff */
[----:B------:R-:W-:-:S04]  /*e680*/  IMAD.WIDE.U32 R8, R23, UR4, R8 ;  /* 0x0000000417087c25 */ /* 0x000fc8000f8e0008 */
[----:B------:R-:W-:Y:S01]  /*e690*/  IMAD.MOV.U32 R15, RZ, RZ, R12 ;  /* 0x000000ffff0f7224 */ /* 0x000fe200078e000c */
[----:B------:R-:W-:Y:S01]  /*e6a0*/  @P0 SHF.R.U32.HI R15, RZ, R90, R89 ;  /* 0x0000005aff0f0219 */ /* 0x000fe20000011659 */
[----:B------:R-:W-:Y:S01]  /*e6b0*/  IMAD R14, R16, UR4, RZ ;  /* 0x00000004100e7c24 */ /* 0x000fe2000f8e02ff */
[----:B------:R-:W-:Y:S01]  /*e6c0*/  IADD3 R8, P0, R13, R8, RZ ;  /* 0x000000080d087210 */ /* 0x000fe20007f1e0ff */
[C---:B------:R-:W-:Y:S01]  /*e6d0*/  IMAD R19, R23.reuse, UR7, R17 ;  /* 0x0000000717137c24 */ /* 0x040fe2000f8e0211 */
[--C-:B------:R-:W-:Y:S01]  /*e6e0*/  SHF.R.S32.HI R17, RZ, 0x1f, R13.reuse ;  /* 0x0000001fff117819 */ /* 0x100fe2000001140d */
[----:B------:R-:W-:Y:S02]  /*e6f0*/  IMAD.MOV R13, RZ, RZ, -R13 ;  /* 0x000000ffff0d7224 */ /* 0x000fe400078e0a0d */
[----:B------:R-:W-:Y:S01]  /*e700*/  IMAD R16, R23, UR5, R14 ;  /* 0x0000000517107c24 */ /* 0x000fe2000f8e020e */
[--C-:B------:R-:W-:Y:S01]  /*e710*/  SHF.R.S32.HI R14, RZ, 0x1f, R15.reuse ;  /* 0x0000001fff0e7819 */ /* 0x100fe2000001140f */
[----:B------:R-:W-:Y:S01]  /*e720*/  IMAD.MOV R18, RZ, RZ, -R15 ;  /* 0x000000ffff127224 */ /* 0x000fe200078e0a0f */
[----:B------:R-:W-:Y:S01]  /*e730*/  ULDC.64 UR4, c[0x0][0xb30] ;  /* 0x0002cc0000047ab9 */ /* 0x000fe20000000a00 */
[----:B------:R-:W-:Y:S01]  /*e740*/  IMAD R13, R21, R13, R12 ;  /* 0x0000000d150d7224 */ /* 0x000fe200078e020c */
[----:B------:R-:W-:Y:S01]  /*e750*/  IADD3.X R9, R17, R9, R16, P0, !PT ;  /* 0x0000000911097210 */ /* 0x000fe200007fe410 */
[----:B------:R-:W-:Y:S01]  /*e760*/  IMAD.WIDE.U32 R10, R23, UR6, R10 ;  /* 0x00000006170a7c25 */ /* 0x000fe2000f8e000a */
[----:B------:R-:W-:-:S03]  /*e770*/  ULDC.64 UR6, c[0x0][0xbc8] ;  /* 0x0002f20000067ab9 */ /* 0x000fc60000000a00 */
[----:B------:R-:W-:Y:S02]  /*e780*/  IMAD R14, R14, UR4, RZ ;  /* 0x000000040e0e7c24 */ /* 0x000fe4000f8e02ff */
[----:B------:R-:W-:Y:S01]  /*e790*/  IMAD R17, R21, R18, R12 ;  /* 0x0000001215117224 */ /* 0x000fe200078e020c */
[----:B------:R-:W-:Y:S01]  /*e7a0*/  SHF.R.S32.HI R12, RZ, 0x1f, R13 ;  /* 0x0000001fff0c7819 */ /* 0x000fe2000001140d */
[----:B------:R-:W-:Y:S02]  /*e7b0*/  IMAD.IADD R11, R11, 0x1, R19 ;  /* 0x000000010b0b7824 */ /* 0x000fe400078e0213 */
[C---:B------:R-:W-:Y:S01]  /*e7c0*/  IMAD R19, R15.reuse, UR5, R14 ;  /* 0x000000050f137c24 */ /* 0x040fe2000f8e020e */
[----:B------:R-:W-:Y:S01]  /*e7d0*/  SHF.R.S32.HI R14, RZ, 0x1f, R17 ;  /* 0x0000001fff0e7819 */ /* 0x000fe20000011411 */
[----:B------:R-:W-:Y:S01]  /*e7e0*/  IMAD.WIDE.U32 R10, R15, UR4, R10 ;  /* 0x000000040f0a7c25 */ /* 0x000fe2000f8e000a */
[----:B------:R-:W0:Y:S01]  /*e7f0*/  S2UR UR5, SR_CgaCtaId ;  /* 0x00000000000579c3 */ /* 0x000e220000008800 */
[----:B------:R-:W-:-:S02]  /*e800*/  UMOV UR4, 0x400 ;  /* 0x0000040000047882 */ /* 0x000fc40000000000 */
[----:B------:R-:W-:Y:S02]  /*e810*/  IMAD R12, R12, UR6, RZ ;  /* 0x000000060c0c7c24 */ /* 0x000fe4000f8e02ff */
[----:B------:R-:W-:Y:S02]  /*e820*/  IMAD.IADD R11, R11, 0x1, R19 ;  /* 0x000000010b0b7824 */ /* 0x000fe400078e0213 */
[----:B------:R-:W-:Y:S02]  /*e830*/  IMAD R14, R14, UR8, RZ ;  /* 0x000000080e0e7c24 */ /* 0x000fe4000f8e02ff */
[C---:B------:R-:W-:Y:S02]  /*e840*/  IMAD R15, R13.reuse, UR7, R12 ;  /* 0x000000070d0f7c24 */ /* 0x040fe4000f8e020c */
[----:B------:R-:W-:Y:S01]  /*e850*/  IMAD.WIDE.U32 R8, R13, UR6, R8 ;  /* 0x000000060d087c25 */ /* 0x000fe2000f8e0008 */
[----:B------:R-:W-:-:S03]  /*e860*/  ULDC.64 UR6, c[0x0][0xba8] ;  /* 0x0002ea0000067ab9 */ /* 0x000fc60000000a00 */
[C---:B------:R-:W-:Y:S01]  /*e870*/  IMAD R19, R17.reuse, UR9, R14 ;  /* 0x0000000911137c24 */ /* 0x040fe2000f8e020e */
[----:B------:R-:W-:Y:S01]  /*e880*/  LEA R12, P0, R8, UR6, 0x2 ;  /* 0x00000006080c7c11 */ /* 0x000fe2000f8010ff */
[----:B------:R-:W-:Y:S01]  /*e890*/  IMAD.WIDE.U32 R10, R17, UR8, R10 ;  /* 0x00000008110a7c25 */ /* 0x000fe2000f8e000a */
[----:B------:R-:W-:Y:S01]  /*e8a0*/  ULDC.64 UR8, c[0x0][0xb00] ;  /* 0x0002c00000087ab9 */ /* 0x000fe20000000a00 */
[----:B------:R-:W-:Y:S02]  /*e8b0*/  ULDC UR6, c[0x0][0xa88] ;  /* 0x0002a20000067ab9 */ /* 0x000fe40000000800 */
[----:B------:R-:W-:Y:S01]  /*e8c0*/  IMAD.IADD R13, R9, 0x1, R15 ;  /* 0x00000001090d7824 */ /* 0x000fe200078e020f */
[----:B------:R-:W-:Y:S01]  /*e8d0*/  LEA R72, P1, R10, UR8, 0x2 ;  /* 0x000000080a487c11 */ /* 0x000fe2000f8210ff */
[----:B------:R-:W-:Y:S01]  /*e8e0*/  IMAD.IADD R9, R11, 0x1, R19 ;  /* 0x000000010b097824 */ /* 0x000fe200078e0213 */
[----:B0-----:R-:W-:Y:S01]  /*e8f0*/  ULEA UR4, UR5, UR4, 0x18 ;  /* 0x0000000405047291 */ /* 0x001fe2000f8ec03f */
[----:B------:R-:W-:Y:S01]  /*e900*/  IMAD R7, R20, 0x80, R7 ;  /* 0x0000008014077824 */ /* 0x000fe200078e0207 */
[----:B------:R-:W-:Y:S01]  /*e910*/  LEA.HI.X R13, R8, UR7, R13, 0x2, P0 ;  /* 0x00000007080d7c11 */ /* 0x000fe200080f140d */
[----:B------:R-:W-:Y:S01]  /*e920*/  IMAD R20, R21, UR6, RZ ;  /* 0x0000000615147c24 */ /* 0x000fe2000f8e02ff */
[----:B------:R-:W-:Y:S01]  /*e930*/  LEA.HI.X R73, R10, UR9, R9, 0x2, P1 ;  /* 0x000000090a497c11 */ /* 0x000fe200088f1409 */
[----:B------:R-:W-:Y:S01]  /*e940*/  SHFL.IDX PT, R8, R12, RZ, 0x1c1f ;  /* 0x001c1fff0c087589 */ /* 0x000fe200000e0000 */
[----:B------:R-:W-:Y:S01]  /*e950*/  LOP3.LUT P0, RZ, R22, 0x3, RZ, 0xc0, !PT ;  /* 0x0000000316ff7812 */ /* 0x000fe2000780c0ff */
[C---:B------:R-:W-:Y:S01]  /*e960*/  VIADD R21, R7.reuse, 0x8 ;  /* 0x0000000807157836 */ /* 0x040fe20000000000 */
[----:B------:R-:W-:Y:S01]  /*e970*/  UIADD3 UR4, UR4, 0x2a820, URZ ;  /* 0x0002a82004047890 */ /* 0x000fe2000fffe03f */
[----:B------:R-:W0:Y:S01]  /*e980*/  SHFL.IDX PT, R9, R13, RZ, 0x1c1f ;  /* 0x001c1fff0d097589 */ /* 0x000e2200000e0000 */
[----:B------:R-:W-:-:S02]  /*e990*/  ISETP.GE.OR P1, PT, R7, R20, P0 ;  /* 0x000000140700720c */ /* 0x000fc40000726670 */
[-C--:B------:R-:W-:Y:S01]  /*e9a0*/  ISETP.GE.OR P0, PT, R21, R20.reuse, P0 ;  /* 0x000000141500720c */ /* 0x080fe20000706670 */
[----:B------:R-:W-:Y:S01]  /*e9b0*/  SHFL.IDX PT, R10, R12, 0x1, 0x1c1f ;  /* 0x003c1f000c0a7f89 */ /* 0x000fe200000e0000 */
[----:B------:R-:W-:Y:S01]  /*e9c0*/  UPRMT UR4, URZ, 0x654, UR4 ;  /* 0x000006543f047896 */ /* 0x000fe20008000004 */
[----:B------:R-:W-:Y:S02]  /*e9d0*/  ISETP.GE.AND P2, PT, R7, R20, PT ;  /* 0x000000140700720c */ /* 0x000fe40003f46270 */
[----:B------:R1:W2:Y:S04]  /*e9e0*/  SHFL.IDX PT, R11, R13, 0x1, 0x1c1f ;  /* 0x003c1f000d0b7f89 */ /* 0x0002a800000e0000 */
[----:B------:R3:W4:Y:S02]  /*e9f0*/  SHFL.IDX PT, R18, R72, RZ, 0x1c1f ;  /* 0x001c1fff48127589 */ /* 0x00072400000e0000 */
[----:B------:R-:W-:Y:S01]  /*ea00*/  SYNCS.ARRIVE.TRANS64.RED.A1T0 RZ, [UR4], RZ ;  /* 0x000000ffffff79a7 */ /* 0x000fe20008100404 */
[----:B-1----:R-:W-:Y:S01]  /*ea10*/  LOP3.LUT R13, R88, 0x7ffffffc, RZ, 0xc0, !PT ;  /* 0x7ffffffc580d7812 */ /* 0x002fe200078ec0ff */
[----:B------:R3:W1:Y:S04]  /*ea20*/  SHFL.IDX PT, R19, R73, RZ, 0x1c1f ;  /* 0x001c1fff49137589 */ /* 0x00066800000e0000 */
[----:B------:R-:W-:Y:S01]  /*ea30*/  IMAD.IADD R13, R22, 0x1, -R13 ;  /* 0x00000001160d7824 */ /* 0x000fe200078e0a0d */
[----:B0-----:R3:W-:Y:S03]  /*ea40*/  @!P1 ST.E desc[UR56][R8.64], R6 ;  /* 0x0000000608009985 */ /* 0x0017e6000c101938 */
[----:B------:R-:W-:Y:S01]  /*ea50*/  IMAD.SHL.U32 R23, R13, 0x2, RZ ;  /* 0x000000020d177824 */ /* 0x000fe200078e00ff */
[----:B--2---:R3:W-:Y:S01]  /*ea60*/  @!P0 ST.E desc[UR56][R10.64], R0 ;  /* 0x000000000a008985 */ /* 0x0047e2000c101938 */
[----:B------:R-:W-:Y:S05]  /*ea70*/  @P2 BRA `(.L_x_1057) ;  /* 0x0000000400782947 */ /* 0x000fea0003800000 */
[C---:B---3--:R-:W-:Y:S01]  /*ea80*/  VIADD R0, R23.reuse, 0x8 ;  /* 0x0000000817007836 */ /* 0x048fe20000000000 */
[----:B------:R-:W-:Y:S01]  /*ea90*/  ULDC UR4, c[0x0][0xac8] ;  /* 0x0002b20000047ab9 */ /* 0x000fe20000000800 */
[C---:B------:R-:W-:Y:S01]  /*eaa0*/  IADD3 R10, R23.reuse, 0x10, RZ ;  /* 0x00000010170a7810 */ /* 0x040fe20007ffe0ff */
        /* <DEDUP_REMOVED lines=8> */
[----:B------:R-:W-:Y:S01]  /*eb30*/  VIADD R15, R23, 0x40 ;  /* 0x00000040170f7836 */ /* 0x000fe20000000000 */
[----:B------:R-:W-:Y:S01]  /*eb40*/  ISETP.GE.AND P4, PT, R13, UR4, PT ;  /* 0x000000040d007c0c */ /* 0x000fe2000bf86270 */
[C---:B------:R-:W-:Y:S01]  /*eb50*/  VIADD R16, R23.reuse, 0x50 ;  /* 0x0000005017107836 */ /* 0x040fe20000000000 */
[----:B------:R-:W-:Y:S01]  /*eb60*/  ISETP.GE.AND P5, PT, R14, UR4, PT ;  /* 0x000000040e007c0c */ /* 0x000fe2000bfa6270 */
[----:B------:R-:W-:Y:S01]  /*eb70*/  VIADD R22, R23, 0x60 ;  /* 0x0000006017167836 */ /* 0x000fe20000000000 */
[----:B------:R-:W-:Y:S01]  /*eb80*/  ISETP.GE.AND P6, PT, R15, UR4, PT ;  /* 0x000000040f007c0c */ /* 0x000fe2000bfc6270 */
[----:B-1--4-:R-:W-:-:S02]  /*eb90*/  @!P2 IMAD.WIDE R6, R23, 0x4, R18 ;  /* 0x000000041706a825 */ /* 0x012fc400078e0212 */
[----:B------:R-:W-:Y:S02]  /*eba0*/  @!P3 LEA.HI R0, R0, R0, RZ, 0x1 ;  /* 0x000000000000b211 */ /* 0x000fe400078f08ff */
[----:B------:R-:W-:Y:S01]  /*ebb0*/  @!P0 LEA.HI R10, R10, R10, RZ, 0x1 ;  /* 0x0000000a0a0a8211 */ /* 0x000fe200078f08ff */
[----:B------:R0:W-:Y:S01]  /*ebc0*/  @!P2 ST.E.64 desc[UR56][R6.64], R24 ;  /* 0x000000180600a985 */ /* 0x0001e2000c101b38 */
[----:B------:R-:W-:Y:S01]  /*ebd0*/  @!P3 LOP3.LUT R9, R0, 0xfffffffe, RZ, 0xc0, !PT ;  /* 0xfffffffe0009b812 */ /* 0x000fe200078ec0ff */
[----:B------:R-:W-:Y:S01]  /*ebe0*/  VIADD R0, R23, 0x20 ;  /* 0x0000002017007836 */ /* 0x000fe20000000000 */
[----:B------:R-:W-:Y:S02]  /*ebf0*/  @!P1 LEA.HI R11, R11, R11, RZ, 0x1 ;  /* 0x0000000b0b0b9211 */ /* 0x000fe400078f08ff */
[----:B------:R-:W-:Y:S01]  /*ec00*/  @!P5 LEA.HI R14, R14, R14, RZ, 0x1 ;  /* 0x0000000e0e0ed211 */ /* 0x000fe200078f08ff */
[----:B------:R-:W-:Y:S01]  /*ec10*/  @!P3 IMAD.WIDE R8, R9, 0x4, R18 ;  /* 0x000000040908b825 */ /* 0x000fe200078e0212 */
[----:B------:R-:W-:-:S02]  /*ec20*/  ISETP.GE.AND P2, PT, R0, UR4, PT ;  /* 0x0000000400007c0c */ /* 0x000fc4000bf46270 */
[----:B------:R-:W-:Y:S02]  /*ec30*/  @!P5 LOP3.LUT R17, R14, 0xfffffffe, RZ, 0xc0, !PT ;  /* 0xfffffffe0e11d812 */ /* 0x000fe400078ec0ff */
[----:B------:R1:W-:Y:S01]  /*ec40*/  @!P3 ST.E.64 desc[UR56][R8.64], R28 ;  /* 0x0000001c0800b985 */ /* 0x0003e2000c101b38 */
[----:B------:R-:W-:Y:S02]  /*ec50*/  ISETP.GE.AND P3, PT, R12, UR4, PT ;  /* 0x000000040c007c0c */ /* 0x000fe4000bf66270 */
[----:B0-----:R-:W-:Y:S02]  /*ec60*/  @!P0 LOP3.LUT R7, R10, 0xfffffffe, RZ, 0xc0, !PT ;  /* 0xfffffffe0a078812 */ /* 0x001fe400078ec0ff */
[----:B------:R-:W-:-:S03]  /*ec70*/  @!P4 LEA.HI R10, R13, R13, RZ, 0x1 ;  /* 0x0000000d0d0ac211 */ /* 0x000fc600078f08ff */
[----:B------:R-:W-:Y:S01]  /*ec80*/  @!P0 IMAD.WIDE R6, R7, 0x4, R18 ;  /* 0x0000000407068825 */ /* 0x000fe200078e0212 */
[----:B------:R-:W-:-:S04]  /*ec90*/  @!P2 LEA.HI R0, R0, R0, RZ, 0x1 ;  /* 0x000000000000a211 */ /* 0x000fc800078f08ff */
[----:B------:R0:W-:Y:S01]  /*eca0*/  @!P0 ST.E.64 desc[UR56][R6.64], R32 ;  /* 0x0000002006008985 */ /* 0x0001e2000c101b38 */
[----:B------:R-:W-:Y:S02]  /*ecb0*/  @!P3 LEA.HI R12, R12, R12, RZ, 0x1 ;  /* 0x0000000c0c0cb211 */ /* 0x000fe400078f08ff */
[----:B-1----:R-:W-:Y:S02]  /*ecc0*/  @!P1 LOP3.LUT R9, R11, 0xfffffffe, RZ, 0xc0, !PT ;  /* 0xfffffffe0b099812 */ /* 0x002fe400078ec0ff */
[----:B------:R-:W-:Y:S02]  /*ecd0*/  @!P2 LOP3.LUT R11, R0, 0xfffffffe, RZ, 0xc0, !PT ;  /* 0xfffffffe000ba812 */ /* 0x000fe400078ec0ff */
        /* <DEDUP_REMOVED lines=8> */
[----:B0-----:R-:W-:-:S02]  /*ed60*/  @!P3 IMAD.WIDE R6, R13, 0x4, R18 ;  /* 0x000000040d06b825 */ /* 0x001fc400078e0212 */
[----:B------:R0:W-:Y:S02]  /*ed70*/  @!P2 ST.E.64 desc[UR56][R10.64], R40 ;  /* 0x000000280a00a985 */ /* 0x0001e4000c101b38 */
[----:B------:R-:W-:Y:S02]  /*ed80*/  VIADD R0, R23, 0x48 ;  /* 0x0000004817007836 */ /* 0x000fe40000000000 */
[--C-:B------:R-:W-:Y:S01]  /*ed90*/  @!P5 IMAD.WIDE R12, R17, 0x4, R18.reuse ;  /* 0x00000004110cd825 */ /* 0x100fe200078e0212 */
[----:B------:R2:W-:Y:S01]  /*eda0*/  @!P3 ST.E.64 desc[UR56][R6.64], R44 ;  /* 0x0000002c0600b985 */ /* 0x0005e2000c101b38 */
[----:B------:R-:W-:Y:S02]  /*edb0*/  ISETP.GE.AND P3, PT, R22, UR4, PT ;  /* 0x0000000416007c0c */ /* 0x000fe4000bf66270 */
[----:B------:R-:W-:Y:S01]  /*edc0*/  VIADD R17, R23, 0x58 ;  /* 0x0000005817117836 */ /* 0x000fe20000000000 */
[----:B------:R-:W-:Y:S01]  /*edd0*/  ISETP.GE.AND P0, PT, R0, UR4, PT ;  /* 0x0000000400007c0c */ /* 0x000fe2000bf06270 */
[----:B-1----:R-:W-:Y:S01]  /*ede0*/  @!P4 IMAD.WIDE R8, R15, 0x4, R18 ;  /* 0x000000040f08c825 */ /* 0x002fe200078e0212 */
[----:B------:R-:W-:-:S02]  /*edf0*/  @!P1 LEA.HI R16, R16, R16, RZ, 0x1 ;  /* 0x0000001010109211 */ /* 0x000fc400078f08ff */
[----:B------:R-:W-:Y:S01]  /*ee00*/  ISETP.GE.AND P2, PT, R17, UR4, PT ;  /* 0x0000000411007c0c */ /* 0x000fe2000bf46270 */
[----:B------:R-:W-:Y:S01]  /*ee10*/  @!P6 IMAD.WIDE R14, R25, 0x4, R18 ;  /* 0x00000004190ee825 */ /* 0x000fe200078e0212 */
[----:B------:R1:W-:Y:S03]  /*ee20*/  @!P4 ST.E.64 desc[UR56][R8.64], R48 ;  /* 0x000000300800c985 */ /* 0x0003e6000c101b38 */
[C---:B0-----:R-:W-:Y:S01]  /*ee30*/  VIADD R10, R23.reuse, 0x68 ;  /* 0x00000068170a7836 */ /* 0x041fe20000000000 */
[----:B------:R0:W-:Y:S01]  /*ee40*/  @!P5 ST.E.64 desc[UR56][R12.64], R52 ;  /* 0x000000340c00d985 */ /* 0x0001e2000c101b38 */
[C---:B--2---:R-:W-:Y:S01]  /*ee50*/  VIADD R7, R23.reuse, 0x78 ;  /* 0x0000007817077836 */ /* 0x044fe20000000000 */
[----:B------:R-:W-:Y:S01]  /*ee60*/  @!P3 LEA.HI R22, R22, R22, RZ, 0x1 ;  /* 0x000000161616b211 */ /* 0x000fe200078f08ff */
[----:B------:R-:W-:Y:S01]  /*ee70*/  VIADD R11, R23, 0x70 ;  /* 0x00000070170b7836 */ /* 0x000fe20000000000 */
[----:B------:R2:W-:Y:S01]  /*ee80*/  @!P6 ST.E.64 desc[UR56][R14.64], R56 ;  /* 0x000000380e00e985 */ /* 0x0005e2000c101b38 */
[----:B------:R-:W-:-:S02]  /*ee90*/  ISETP.GE.AND P4, PT, R10, UR4, PT ;  /* 0x000000040a007c0c */ /* 0x000fc4000bf86270 */
[----:B------:R-:W-:Y:S02]  /*eea0*/  ISETP.GE.AND P6, PT, R7, UR4, PT ;  /* 0x0000000407007c0c */ /* 0x000fe4000bfc6270 */
[----:B------:R-:W-:Y:S02]  /*eeb0*/  ISETP.GE.AND P5, PT, R11, UR4, PT ;  /* 0x000000040b007c0c */ /* 0x000fe4000bfa6270 */
[----:B------:R-:W-:Y:S02]  /*eec0*/  @!P0 LEA.HI R0, R0, R0, RZ, 0x1 ;  /* 0x0000000000008211 */ /* 0x000fe400078f08ff */
[----:B------:R-:W-:Y:S02]  /*eed0*/  @!P2 LEA.HI R17, R17, R17, RZ, 0x1 ;  /* 0x000000111111a211 */ /* 0x000fe400078f08ff */
[----:B-1----:R-:W-:Y:S02]  /*eee0*/  @!P1 LOP3.LUT R9, R16, 0xfffffffe, RZ, 0xc0, !PT ;  /* 0xfffffffe10099812 */ /* 0x002fe400078ec0ff */
[----:B0-----:R-:W-:-:S02]  /*eef0*/  @!P3 LOP3.LUT R13, R22, 0xfffffffe, RZ, 0xc0, !PT ;  /* 0xfffffffe160db812 */ /* 0x001fc400078ec0ff */
[----:B------:R-:W-:Y:S02]  /*ef00*/  @!P4 LEA.HI R10, R10, R10, RZ, 0x1 ;  /* 0x0000000a0a0ac211 */ /* 0x000fe400078f08ff */
[----:B------:R-:W-:Y:S01]  /*ef10*/  @!P6 LEA.HI R8, R7, R7, RZ, 0x1 ;  /* 0x000000070708e211 */ /* 0x000fe200078f08ff */
[----:B------:R-:W-:Y:S01]  /*ef20*/  @!P3 IMAD.WIDE R12, R13, 0x4, R18 ;  /* 0x000000040d0cb825 */ /* 0x000fe200078e0212 */
[----:B------:R-:W-:Y:S02]  /*ef30*/  @!P5 LEA.HI R6, R11, R11, RZ, 0x1 ;  /* 0x0000000b0b06d211 */ /* 0x000fe400078f08ff */
[----:B------:R-:W-:Y:S02]  /*ef40*/  @!P0 LOP3.LUT R7, R0, 0xfffffffe, RZ, 0xc0, !PT ;  /* 0xfffffffe00078812 */ /* 0x000fe400078ec0ff */
[----:B------:R-:W-:Y:S02]  /*ef50*/  @!P2 LOP3.LUT R11, R17, 0xfffffffe, RZ, 0xc0, !PT ;  /* 0xfffffffe110ba812 */ /* 0x000fe400078ec0ff */
[----:B--2---:R-:W-:-:S02]  /*ef60*/  @!P4 LOP3.LUT R15, R10, 0xfffffffe, RZ, 0xc0, !PT ;  /* 0xfffffffe0a0fc812 */ /* 0x004fc400078ec0ff */
[----:B------:R-:W-:Y:S01]  /*ef70*/  @!P5 LOP3.LUT R17, R6, 0xfffffffe, RZ, 0xc0, !PT ;  /* 0xfffffffe0611d812 */ /* 0x000fe200078ec0ff */
[----:B------:R-:W-:Y:S01]  /*ef80*/  @!P0 IMAD.WIDE R6, R7, 0x4, R18 ;  /* 0x0000000407068825 */ /* 0x000fe200078e0212 */
[----:B------:R-:W-:-:S03]  /*ef90*/  @!P6 LOP3.LUT R25, R8, 0xfffffffe, RZ, 0xc0, !PT ;  /* 0xfffffffe0819e812 */ /* 0x000fc600078ec0ff */
        /* <DEDUP_REMOVED lines=12> */
.L_x_1057:
[----:B------:R-:W-:Y:S05]  /*f060*/  BSYNC B0 ;  /* 0x0000000000007941 */ /* 0x000fea0003800000 */
.L_x_1056:
[----:B------:R-:W-:Y:S01]  /*f070*/  ISETP.GE.AND P0, PT, R21, R20, PT ;  /* 0x000000141500720c */ /* 0x000fe20003f06270 */
[----:B0-----:R0:W2:Y:S04]  /*f080*/  SHFL.IDX PT, R15, R73, 0x1, 0x1c1f ;  /* 0x003c1f00490f7f89 */ /* 0x0010a800000e0000 */
[----:B------:R0:W0:Y:S08]  /*f090*/  SHFL.IDX PT, R14, R72, 0x1, 0x1c1f ;  /* 0x003c1f00480e7f89 */ /* 0x00003000000e0000 */
[----:B------:R-:W-:Y:S05]  /*f0a0*/  @P0 BRA `(.L_x_968) ;  /* 0x0000004400e00947 */ /* 0x000fea0003800000 */
[----:B------:R-:W-:Y:S01]  /*f0b0*/  ULDC UR4, c[0x0][0xac8] ;  /* 0x0002b20000047ab9 */ /* 0x000fe20000000800 */
[C---:B---3--:R-:W-:Y:S01]  /*f0c0*/  VIADD R0, R23.reuse, 0x8 ;  /* 0x0000000817007836 */ /* 0x048fe20000000000 */
[C---:B------:R-:W-:Y:S01]  /*f0d0*/  ISETP.GE.AND P0, PT, R23.reuse, UR4, PT ;  /* 0x0000000417007c0c */ /* 0x040fe2000bf06270 */
[C---:B------:R-:W-:Y:S01]  /*f0e0*/  VIADD R6, R23.reuse, 0x10 ;  /* 0x0000001017067836 */ /* 0x040fe20000000000 */
[C---:B------:R-:W-:Y:S01]  /*f0f0*/  IADD3 R8, R23.reuse, 0x18, RZ ;  /* 0x0000001817087810 */ /* 0x040fe20007ffe0ff */
[C---:B------:R-:W-:Y:S01]  /*f100*/  VIADD R10, R23.reuse, 0x20 ;  /* 0x00000020170a7836 */ /* 0x040fe20000000000 */
[----:B------:R-:W-:Y:S01]  /*f110*/  ISETP.GE.AND P5, PT, R0, UR4, PT ;  /* 0x0000000400007c0c */ /* 0x000fe2000bfa6270 */
[C---:B------:R-:W-:Y:S01]  /*f120*/  VIADD R11, R23.reuse, 0x28 ;  /* 0x00000028170b7836 */ /* 0x040fe20000000000 */
[----:B------:R-:W-:Y:S01]  /*f130*/  ISETP.GE.AND P6, PT, R6, UR4, PT ;  /* 0x0000000406007c0c */ /* 0x000fe2000bfc6270 */
[C---:B------:R-:W-:Y:S01]  /*f140*/  VIADD R12, R23.reuse, 0x30 ;  /* 0x00000030170c7836 */ /* 0x040fe20000000000 */
[----:B------:R-:W-:Y:S01]  /*f150*/  ISETP.GE.AND P4, PT, R10, UR4, PT ;  /* 0x000000040a007c0c */ /* 0x000fe2000bf86270 */
[----:B------:R-:W-:Y:S01]  /*f160*/  VIADD R13, R23, 0x38 ;  /* 0x00000038170d7836 */ /* 0x000fe20000000000 */
[----:B------:R-:W-:Y:S01]  /*f170*/  ISETP.GE.AND P3, PT, R11, UR4, PT ;  /* 0x000000040b007c0c */ /* 0x000fe2000bf66270 */
[C---:B----4-:R-:W-:Y:S01]  /*f180*/  VIADD R18, R23.reuse, 0x40 ;  /* 0x0000004017127836 */ /* 0x050fe20000000000 */
[----:B------:R-:W-:Y:S01]  /*f190*/  ISETP.GE.AND P2, PT, R12, UR4, PT ;  /* 0x000000040c007c0c */ /* 0x000fe2000bf46270 */
[----:B0-2---:R-:W-:Y:S01]  /*f1a0*/  @!P0 IMAD.WIDE R2, R23, 0x4, R14 ;  /* 0x0000000417028825 */ /* 0x005fe200078e020e */
[----:B------:R-:W-:-:S03]  /*f1b0*/  ISETP.GE.AND P1, PT, R13, UR4, PT ;  /* 0x000000040d007c0c */ /* 0x000fc6000bf26270 */
[----:B------:R-:W-:Y:S01]  /*f1c0*/  @!P5 LEA.HI R0, R0, R0, RZ, 0x1 ;  /* 0x000000000000d211 */ /* 0x000fe200078f08ff */
[----:B------:R0:W-:Y:S01]  /*f1d0*/  @!P0 ST.E.64 desc[UR56][R2.64], R26 ;  /* 0x0000001a02008985 */ /* 0x0001e2000c101b38 */
[----:B------:R-:W-:Y:S01]  /*f1e0*/  ISETP.GE.AND P0, PT, R8, UR4, PT ;  /* 0x0000000408007c0c */ /* 0x000fe2000bf06270 */
[C---:B------:R-:W-:Y:S01]  /*f1f0*/  VIADD R20, R23.reuse, 0x48 ;  /* 0x0000004817147836 */ /* 0x040fe20000000000 */
[----:B------:R-:W-:Y:S01]  /*f200*/  @!P6 LEA.HI R6, R6, R6, RZ, 0x1 ;  /* 0x000000060606e211 */ /* 0x000fe200078f08ff */
[----:B------:R-:W-:Y:S01]  /*f210*/  VIADD R21, R23, 0x70 ;  /* 0x0000007017157836 */ /* 0x000fe20000000000 */
[----:B------:R-:W-:Y:S02]  /*f220*/  @!P5 LOP3.LUT R7, R0, 0xfffffffe, RZ, 0xc0, !PT ;  /* 0xfffffffe0007d812 */ /* 0x000fe400078ec0ff */
[----:B------:R-:W-:Y:S02]  /*f230*/  @!P6 LOP3.LUT R9, R6, 0xfffffffe, RZ, 0xc0, !PT ;  /* 0xfffffffe0609e812 */ /* 0x000fe400078ec0ff */
[----:B------:R-:W-:-:S02]  /*f240*/  @!P4 LEA.HI R10, R10, R10, RZ, 0x1 ;  /* 0x0000000a0a0ac211 */ /* 0x000fc400078f08ff */
[----:B------:R-:W-:Y:S02]  /*f250*/  @!P3 LEA.HI R0, R11, R11, RZ, 0x1 ;  /* 0x0000000b0b00b211 */ /* 0x000fe400078f08ff */
[----:B------:R-:W-:Y:S01]  /*f260*/  @!P2 LEA.HI R12, R12, R12, RZ, 0x1 ;  /* 0x0000000c0c0ca211 */ /* 0x000fe200078f08ff */
[--C-:B0-----:R-:W-:Y:S01]  /*f270*/  @!P5 IMAD.WIDE R2, R7, 0x4, R14.reuse ;  /* 0x000000040702d825 */ /* 0x101fe200078e020e */
[----:B------:R-:W-:Y:S02]  /*f280*/  @!P0 LEA.HI R8, R8, R8, RZ, 0x1 ;  /* 0x0000000808088211 */ /* 0x000fe400078f08ff */
[----:B------:R-:W-:Y:S01]  /*f290*/  @!P1 LEA.HI R16, R13, R13, RZ, 0x1 ;  /* 0x0000000d0d109211 */ /* 0x000fe200078f08ff */
[----:B------:R-:W-:Y:S01]  /*f2a0*/  @!P6 IMAD.WIDE R6, R9, 0x4, R14 ;  /* 0x000000040906e825 */ /* 0x000fe200078e020e */
[----:B------:R-:W-:Y:S01]  /*f2b0*/  @!P0 LOP3.LUT R9, R8, 0xfffffffe, RZ, 0xc0, !PT ;  /* 0xfffffffe08098812 */ /* 0x000fe200078ec0ff */
[----:B------:R0:W-:Y:S01]  /*f2c0*/  @!P5 ST.E.64 desc[UR56][R2.64], R30 ;  /* 0x0000001e0200d985 */ /* 0x0001e2000c101b38 */
[----:B------:R-:W-:-:S02]  /*f2d0*/  @!P4 LOP3.LUT R11, R10, 0xfffffffe, RZ, 0xc0, !PT ;  /* 0xfffffffe0a0bc812 */ /* 0x000fc400078ec0ff */
[----:B------:R-:W-:Y:S01]  /*f2e0*/  @!P3 LOP3.LUT R13, R0, 0xfffffffe, RZ, 0xc0, !PT ;  /* 0xfffffffe000db812 */ /* 0x000fe200078ec0ff */
[----:B------:R2:W-:Y:S01]  /*f2f0*/  @!P6 ST.E.64 desc[UR56][R6.64], R34 ;  /* 0x000000220600e985 */ /* 0x0005e2000c101b38 */
[----:B------:R-:W-:Y:S01]  /*f300*/  @!P2 LOP3.LUT R17, R12, 0xfffffffe, RZ, 0xc0, !PT ;  /* 0xfffffffe0c11a812 */ /* 0x000fe200078ec0ff */
[C---:B------:R-:W-:Y:S01]  /*f310*/  VIADD R0, R23.reuse, 0x50 ;  /* 0x0000005017007836 */ /* 0x040fe20000000000 */
[----:B-1----:R-:W-:Y:S01]  /*f320*/  @!P1 LOP3.LUT R19, R16, 0xfffffffe, RZ, 0xc0, !PT ;  /* 0xfffffffe10139812 */ /* 0x002fe200078ec0ff */
[----:B------:R-:W-:Y:S01]  /*f330*/  VIADD R16, R23, 0x58 ;  /* 0x0000005817107836 */ /* 0x000fe20000000000 */
[----:B------:R-:W-:Y:S02]  /*f340*/  ISETP.GE.AND P5, PT, R18, UR4, PT ;  /* 0x0000000412007c0c */ /* 0x000fe4000bfa6270 */
[----:B------:R-:W-:Y:S01]  /*f350*/  ISETP.GE.AND P6, PT, R20, UR4, PT ;  /* 0x0000000414007c0c */ /* 0x000fe2000bfc6270 */
[----:B0-----:R-:W-:-:S04]  /*f360*/  @!P0 IMAD.WIDE R2, R9, 0x4, R14 ;  /* 0x0000000409028825 */ /* 0x001fc800078e020e */
[--C-:B--2---:R-:W-:Y:S01]  /*f370*/  @!P4 IMAD.WIDE R6, R11, 0x4, R14.reuse ;  /* 0x000000040b06c825 */ /* 0x104fe200078e020e */
        /* <DEDUP_REMOVED lines=10> */
[----:B------:R-:W-:Y:S02]  /*f420*/  @!P6 LEA.HI R20, R20, R20, RZ, 0x1 ;  /* 0x000000141414e211 */ /* 0x000fe400078f08ff */
[C---:B------:R-:W-:Y:S01]  /*f430*/  VIADD R17, R23.reuse, 0x60 ;  /* 0x0000006017117836 */ /* 0x040fe20000000000 */
[----:B------:R4:W-:Y:S01]  /*f440*/  @!P1 ST.E.64 desc[UR56][R12.64], R54 ;  /* 0x000000360c009985 */ /* 0x0009e2000c101b38 */
[C---:B------:R-:W-:Y:S01]  /*f450*/  VIADD R19, R23.reuse, 0x68 ;  /* 0x0000006817137836 */ /* 0x040fe20000000000 */
[----:B------:R-:W-:Y:S01]  /*f460*/  ISETP.GE.AND P1, PT, R16, UR4, PT ;  /* 0x0000000410007c0c */ /* 0x000fe2000bf26270 */
[----:B------:R-:W-:Y:S01]  /*f470*/  VIADD R23, R23, 0x78 ;  /* 0x0000007817177836 */ /* 0x000fe20000000000 */
[----:B------:R-:W-:Y:S02]  /*f480*/  ISETP.GE.AND P2, PT, R17, UR4, PT ;  /* 0x0000000411007c0c */ /* 0x000fe4000bf46270 */
[----:B------:R-:W-:-:S02]  /*f490*/  ISETP.GE.AND P3, PT, R19, UR4, PT ;  /* 0x0000000413007c0c */ /* 0x000fc4000bf66270 */
        /* <DEDUP_REMOVED lines=33> */
.L_x_1055:
[----:B------:R-:W0:Y:S02]  /*f6b0*/  S2R R0, SR_TID.X ;  /* 0x0000000000007919 */ /* 0x000e240000002100 */
[----:B0-----:R-:W-:-:S05]  /*f6c0*/  VIADD R2, R0, 0xffffff80 ;  /* 0xffffff8000027836 */ /* 0x001fca0000000000 */
        /* <DEDUP_REMOVED lines=13> */
[----:B------:R-:W-:Y:S02]  /*f7a0*/  ULDC.64 UR6, c[0x0][0xbd0] ;  /* 0x0002f40000067ab9 */ /* 0x000fe40000000a00 */
[----:B------:R-:W-:-:S04]  /*f7b0*/  IMAD.WIDE.U32 R2, R19, UR6, RZ ;  /* 0x0000000613027c25 */ /* 0x000fc8000f8e00ff */
[----:B------:R-:W1:Y:S01]  /*f7c0*/  LDC.64 R10, c[0x0][0xbd8] ;  /* 0x0002f600ff0a7b82 */ /* 0x000e620000000a00 */
[----:B------:R-:W-:-:S04]  /*f7d0*/  IMAD R4, R4, UR6, RZ ;  /* 0x0000000604047c24 */ /* 0x000fc8000f8e02ff */
[C---:B------:R-:W-:Y:S01]  /*f7e0*/  IMAD R5, R19.reuse, UR7, R4 ;  /* 0x0000000713057c24 */ /* 0x040fe2000f8e0204 */
[----:B------:R-:W-:Y:S02]  /*f7f0*/  IADD3 R19, -R19, RZ, RZ ;  /* 0x000000ff13137210 */ /* 0x000fe40007ffe1ff */
        /* <DEDUP_REMOVED lines=15> */
[----:B0-----:R-:W-:Y:S02]  /*f8f0*/  @P0 SHF.R.U32.HI R5, RZ, R9, R4 ;  /* 0x00000009ff050219 */ /* 0x001fe40000011604 */
[----:B------:R-:W-:Y:S02]  /*f900*/  SHF.R.S32.HI R4, RZ, 0x1f, R19 ;  /* 0x0000001fff047819 */ /* 0x000fe40000011413 */
[--C-:B------:R-:W-:Y:S01]  /*f910*/  SHF.R.S32.HI R9, RZ, 0x1f, R5.reuse ;  /* 0x0000001fff097819 */ /* 0x100fe20000011405 */
[----:B------:R-:W-:Y:S01]  /*f920*/  IMAD.MOV R7, RZ, RZ, -R5 ;  /* 0x000000ffff077224 */ /* 0x000fe200078e0a05 */
[----:B------:R-:W-:Y:S01]  /*f930*/  IADD3 R2, P0, R5, R2, RZ ;  /* 0x0000000205027210 */ /* 0x000fe20007f1e0ff */
[----:B------:R-:W-:Y:S02]  /*f940*/  IMAD R4, R4, UR4, RZ ;  /* 0x0000000404047c24 */ /* 0x000fe4000f8e02ff */
[----:B------:R-:W-:-:S02]  /*f950*/  IMAD R7, R6, R7, R0 ;  /* 0x0000000706077224 */ /* 0x000fc400078e0200 */
[----:B------:R-:W-:Y:S01]  /*f960*/  IMAD R4, R19, UR5, R4 ;  /* 0x0000000513047c24 */ /* 0x000fe2000f8e0204 */
[----:B------:R-:W-:Y:S02]  /*f970*/  ULDC.64 UR4, c[0x0][0xbc8] ;  /* 0x0002f20000047ab9 */ /* 0x000fe40000000a00 */
[----:B------:R-:W-:Y:S02]  /*f980*/  SHF.R.S32.HI R0, RZ, 0x1f, R7 ;  /* 0x0000001fff007819 */ /* 0x000fe40000011407 */
[----:B------:R-:W-:-:S03]  /*f990*/  IADD3.X R3, R9, R3, R4, P0, !PT ;  /* 0x0000000309037210 */ /* 0x000fc600007fe404 */
[----:B------:R-:W-:Y:S02]  /*f9a0*/  IMAD R0, R0, UR4, RZ ;  /* 0x0000000400007c24 */ /* 0x000fe4000f8e02ff */
[----:B------:R-:W-:-:S04]  /*f9b0*/  IMAD.WIDE.U32 R2, R7, UR4, R2 ;  /* 0x0000000407027c25 */ /* 0x000fc8000f8e0002 */
[----:B------:R-:W-:Y:S01]  /*f9c0*/  IMAD R5, R7, UR5, R0 ;  /* 0x0000000507057c24 */ /* 0x000fe2000f8e0200 */
[----:B------:R-:W-:Y:S02]  /*f9d0*/  ULDC.64 UR4, c[0x0][0xba8] ;  /* 0x0002ea0000047ab9 */ /* 0x000fe40000000a00 */
[----:B------:R-:W-:Y:S01]  /*f9e0*/  LEA R4, P0, R2, UR4, 0x2 ;  /* 0x0000000402047c11 */ /* 0x000fe2000f8010ff */
[----:B------:R-:W-:-:S05]  /*f9f0*/  IMAD.IADD R3, R3, 0x1, R5 ;  /* 0x0000000103037824 */ /* 0x000fca00078e0205 */
[----:B------:R-:W-:Y:S01]  /*fa00*/  LEA.HI.X R5, R2, UR5, R3, 0x2, P0 ;  /* 0x0000000502057c11 */ /* 0x000fe200080f1403 */
[----:B------:R-:W-:-:S05]  /*fa10*/  IMAD.MOV.U32 R3, RZ, RZ, -0x800000 ;  /* 0xff800000ff037424 */ /* 0x000fca00078e00ff */
[----:B------:R0:W-:Y:S01]  /*fa20*/  STG.E desc[UR56][R4.64], R3 ;  /* 0x0000000304007986 */ /* 0x0001e2000c101938 */
[----:B------:R-:W-:Y:S05]  /*fa30*/  BRA `(.L_x_968) ;  /* 0x0000003c007c7947 */ /* 0x000fea0003800000 */
.L_x_966:
[----:B------:R-:W-:-:S08]  /*fa40*/  NOP ;  /* 0x0000000000007918 */ /* 0x000fd00000000000 */
[----:B0-----:R-:W0:-:S00]  /*fa50*/  USETMAXREG.DEALLOC.CTAPOOL 0x28 ;  /* 0x00000028000079c8 */ /* 0x001e0000080e0500 */
        /* <DEDUP_REMOVED lines=16> */
.L_x_1058:
[----:B------:R-:W-:Y:S01]  /*fb60*/  ULDC UR7, c[0x0][0xc50] ;  /* 0x0003140000077ab9 */ /* 0x000fe20000000800 */
[----:B------:R-:W-:Y:S01]  /*fb70*/  UMOV UR39, UR6 ;  /* 0x0000000600277c82 */ /* 0x000fe20008000000 */
[----:B------:R-:W-:-:S11]  /*fb80*/  UISETP.NE.AND UP0, UPT, UR7, 0x1, UPT ;  /* 0x000000010700788c */ /* 0x000fd6000bf05270 */
[----:B------:R-:W-:Y:S01]  /*fb90*/  @UP0 ULDC UR4, c[0x0][0xc54] ;  /* 0x0003150000040ab9 */ /* 0x000fe20000000800 */
[----:B------:R-:W-:Y:S01]  /*fba0*/  @UP0 ULDC UR8, c[0x0][0xc58] ;  /* 0x0003160000080ab9 */ /* 0x000fe20000000800 */
[----:B------:R-:W-:-:S04]  /*fbb0*/  UIMAD.WIDE.U32 UR4, UR6, UR4, URZ ;  /* 0x00000004060472a5 */ /* 0x000fc8000f8e003f */
[----:B------:R-:W-:-:S12]  /*fbc0*/  @UP0 USHF.R.U32.HI UR39, URZ, UR8, UR5 ;  /* 0x000000083f270299 */ /* 0x000fd80008011605 */
.L_x_1059:
[----:B------:R-:W-:Y:S01]  /*fbd0*/  ISETP.GE.AND P0, PT, R28, RZ, PT ;  /* 0x000000ff1c00720c */ /* 0x000fe20003f06270 */
[----:B------:R-:W-:Y:S01]  /*fbe0*/  UIADD3 UR45, -UR39, URZ, URZ ;  /* 0x0000003f272d7290 */ /* 0x000fe2000fffe13f */
[----:B------:R-:W-:Y:S02]  /*fbf0*/  IMAD.MOV.U32 R24, RZ, RZ, 0x1 ;  /* 0x00000001ff187424 */ /* 0x000fe400078e00ff */
[----:B------:R-:W-:Y:S01]  /*fc00*/  IMAD.MOV.U32 R0, RZ, RZ, RZ ;  /* 0x000000ffff007224 */ /* 0x000fe200078e00ff */
[----:B------:R-:W-:Y:S01]  /*fc10*/  UIMAD UR45, UR7, UR45, UR6 ;  /* 0x0000002d072d72a4 */ /* 0x000fe2000f8e0206 */
[----:B------:R-:W-:-:S07]  /*fc20*/  IMAD.MOV.U32 R8, RZ, RZ, 0x1 ;  /* 0x00000001ff087424 */ /* 0x000fce00078e00ff */
[----:B------:R-:W-:Y:S05]  /*fc30*/  @!P0 BRA `(.L_x_1060) ;  /* 0x0000003800348947 */ /* 0x000fea0003800000 */
[----:B------:R-:W0:Y:S01]  /*fc40*/  LDC.64 R2, c[0x0][0xa28] ;  /* 0x00028a00ff027b82 */ /* 0x000e220000000a00 */
[----:B------:R-:W-:Y:S01]  /*fc50*/  IMAD.MOV.U32 R23, RZ, RZ, RZ ;  /* 0x000000ffff177224 */ /* 0x000fe200078e00ff */
[----:B------:R-:W-:Y:S01]  /*fc60*/  ULDC UR4, c[0x0][0x448] ;  /* 0x0001120000047ab9 */ /* 0x000fe20000000800 */
[----:B------:R-:W-:Y:S01]  /*fc70*/  ULDC UR6, c[0x0][0x2f0] ;  /* 0x0000bc0000067ab9 */ /* 0x000fe20000000800 */
[----:B------:R-:W-:Y:S01]  /*fc80*/  ULDC UR10, c[0x0][0x288] ;  /* 0x0000a200000a7ab9 */ /* 0x000fe20000000800 */
[----:B0-----:R-:W-:-:S04]  /*fc90*/  ISETP.NE.U32.AND P0, PT, R2, RZ, PT ;  /* 0x000000ff0200720c */ /* 0x001fc80003f05070 */
[----:B------:R-:W-:-:S13]  /*fca0*/  ISETP.NE.AND.EX P0, PT, R3, RZ, PT, P0 ;  /* 0x000000ff0300720c */ /* 0x000fda0003f05300 */
[----:B------:R-:W0:Y:S02]  /*fcb0*/  @P0 LDC.64 R2, c[0x0][0xa28] ;  /* 0x00028a00ff020b82 */ /* 0x000e240000000a00 */
[----:B0-----:R-:W-:-:S05]  /*fcc0*/  @P0 IMAD.WIDE R2, R28, 0x4, R2 ;  /* 0x000000041c020825 */ /* 0x001fca00078e0202 */
[----:B------:R0:W5:Y:S01]  /*fcd0*/  @P0 LDG.E R23, desc[UR56][R2.64] ;  /* 0x0000003802170981 */ /* 0x000162000c1e1900 */
[----:B------:R-:W1:Y:S01]  /*fce0*/  S2UR UR40, SR_CTAID.X ;  /* 0x00000000002879c3 */ /* 0x000e620000002500 */
[----:B------:R-:W-:-:S03]  /*fcf0*/  UISETP.NE.AND UP1, UPT, UR4, 0x1, UPT ;  /* 0x000000010400788c */ /* 0x000fc6000bf25270 */
[----:B------:R-:W-:Y:S01]  /*fd00*/  ULDC.64 UR4, c[0x0][0x418] ;  /* 0x0001060000047ab9 */ /* 0x000fe20000000a00 */
[----:B------:R-:W-:Y:S02]  /*fd10*/  UP2UR UR48, UPR, URZ, 0x2 ;  /* 0x000000023f307883 */ /* 0x000fe40008000000 */
[----:B------:R-:W-:-:S03]  /*fd20*/  UISETP.NE.U32.AND UP0, UPT, UR4, URZ, UPT ;  /* 0x0000003f0400728c */ /* 0x000fc6000bf05070 */
[----:B------:R-:W-:Y:S01]  /*fd30*/  ULDC UR4, c[0x0][0x424] ;  /* 0x0001090000047ab9 */ /* 0x000fe20000000800 */
[----:B------:R-:W-:Y:S01]  /*fd40*/  UISETP.NE.AND.EX UP0, UPT, UR5, URZ, UPT, UP0 ;  /* 0x0000003f0500728c */ /* 0x000fe2000bf05300 */
[----:B------:R-:W-:Y:S02]  /*fd50*/  @UP1 ULDC UR9, c[0x0][0x450] ;  /* 0x0001140000091ab9 */ /* 0x000fe40000000800 */
[----:B------:R-:W-:Y:S01]  /*fd60*/  @UP1 ULDC UR5, c[0x0][0x44c] ;  /* 0x0001130000051ab9 */ /* 0x000fe20000000800 */
[----:B------:R-:W-:-:S04]  /*fd70*/  USEL UR41, UR4, 0x1, UP0 ;  /* 0x0000000104297887 */ /* 0x000fc80008000000 */
[----:B------:R-:W-:Y:S02]  /*fd80*/  UIMAD UR7, UR41, UR6, 0x5f ;  /* 0x0000005f290774a4 */ /* 0x000fe4000f8e0206 */
[----:B------:R-:W-:Y:S02]  /*fd90*/  UIMAD UR41, UR41, UR6, URZ ;  /* 0x00000006292972a4 */ /* 0x000fe4000f8e023f */
[----:B------:R-:W-:Y:S02]  /*fda0*/  UIMAD.WIDE UR6, UR7, 0x2aaaaaab, URZ ;  /* 0x2aaaaaab070678a5 */ /* 0x000fe4000f8e023f */
[----:B-1----:R-:W-:Y:S02]  /*fdb0*/  USHF.L.U32 UR40, UR40, 0x7, URZ ;  /* 0x0000000728287899 */ /* 0x002fe4000800063f */
[----:B------:R-:W-:Y:S02]  /*fdc0*/  USHF.R.U32.HI UR42, URZ, 0x1f, UR7 ;  /* 0x0000001f3f2a7899 */ /* 0x000fe40008011607 */
[----:B------:R-:W-:-:S02]  /*fdd0*/  UIADD3 UR8, UR40, 0x7f, URZ ;  /* 0x0000007f28087890 */ /* 0x000fc4000fffe03f */
[----:B------:R-:W-:Y:S02]  /*fde0*/  ULEA.HI.SX32 UR42, UR7, UR42, 0x1c ;  /* 0x0000002a072a7291 */ /* 0x000fe4000f8fe23f */
[----:B------:R-:W-:-:S04]  /*fdf0*/  UIMAD.WIDE.U32 UR4, UR8, UR5, URZ ;  /* 0x00000005080472a5 */ /* 0x000fc8000f8e003f */
[----:B------:R-:W-:Y:S02]  /*fe00*/  @UP1 USHF.R.U32.HI UR8, URZ, UR9, UR5 ;  /* 0x000000093f081299 */ /* 0x000fe40008011605 */
[----:B------:R-:W-:Y:S01]  /*fe10*/  UIADD3 UR9, UR41, 0x1, -UR10 ;  /* 0x0000000129097890 */ /* 0x000fe2000fffe80a */
[----:B------:R-:W-:Y:S02]  /*fe20*/  ULDC.64 UR4, c[0x0][0x9e0] ;  /* 0x0002780000047ab9 */ /* 0x000fe40000000a00 */
[----:B------:R-:W-:Y:S02]  /*fe30*/  UISETP.GE.AND UP0, UPT, UR5, 0x1, UPT ;  /* 0x000000010500788c */ /* 0x000fe4000bf06270 */
[----:B------:R-:W-:-:S04]  /*fe40*/  UIADD3 UR9, UR9, UR8, URZ ;  /* 0x0000000809097290 */ /* 0x000fc8000fffe03f */
[----:B------:R-:W-:Y:S01]  /*fe50*/  PLOP3.LUT P1, PT, PT, PT, UP0, 0x80, 0x0 ;  /* 0x000000000000781c */ /* 0x000fe20003f2f008 */
[----:B------:R-:W-:-:S12]  /*fe60*/  UIADD3 UR4, UR9, UR4, URZ ;  /* 0x0000000409047290 */ /* 0x000fd8000fffe03f */
[----:B0-----:R-:W-:Y:S05]  /*fe70*/  @!P1 BRA `(.L_x_1061) ;  /* 0x0000000000449947 */ /* 0x001fea0003800000 */
[----:B------:R-:W-:Y:S01]  /*fe80*/  ISETP.LT.AND P0, PT, RZ, UR9, PT ;  /* 0x00000009ff007c0c */ /* 0x000fe2000bf01270 */
[----:B------:R-:W-:-:S12]  /*fe90*/  UIADD3 UR8, UR9, -0x1, URZ ;  /* 0xffffffff09087890 */ /* 0x000fd8000fffe03f */
[----:B------:R-:W-:Y:S05]  /*fea0*/  @P0 BRA `(.L_x_1062) ;  /* 0x00000000001c0947 */ /* 0x000fea0003800000 */
[----:B------:R-:W-:Y:S02]  /*feb0*/  UISETP.NE.AND UP0, UPT, UR5, 0x1, UPT ;  /* 0x000000010500788c */ /* 0x000fe4000bf05270 */
[----:B------:R-:W-:-:S09]  /*fec0*/  UIADD3 UR8, -UR9, URZ, URZ ;  /* 0x0000003f09087290 */ /* 0x000fd2000fffe13f */
[----:B------:R-:W-:Y:S02]  /*fed0*/  @UP0 ULDC.64 UR12, c[0x0][0x9e8] ;  /* 0x00027a00000c0ab9 */ /* 0x000fe40000000a00 */
[----:B------:R-:W-:-:S04]  /*fee0*/  UIMAD.WIDE.U32 UR6, UR8, UR12, URZ ;  /* 0x0000000c080672a5 */ /* 0x000fc8000f8e003f */
[----:B------:R-:W-:-:S04]  /*fef0*/  @UP0 USHF.R.U32.HI UR8, URZ, UR13, UR7 ;  /* 0x0000000d3f080299 */ /* 0x000fc80008011607 */
[----:B------:R-:W-:Y:S01]  /*ff00*/  ULOP3.LUT UR8, URZ, UR8, URZ, 0x33, !UPT ;  /* 0x000000083f087292 */ /* 0x000fe2000f8e333f */
[----:B------:R-:W-:Y:S11]  /*ff10*/  BRA `(.L_x_1063) ;  /* 0x0000000000107947 */ /* 0x000ff60003800000 */
.L_x_1062:
[----:B------:R-:W-:-:S11]  /*ff20*/  UISETP.NE.AND UP0, UPT, UR5, 0x1, UPT ;  /* 0x000000010500788c */ /* 0x000fd6000bf05270 */
[----:B------:R-:W-:Y:S02]  /*ff30*/  @UP0 ULDC.64 UR12, c[0x0][0x9e8] ;  /* 0x00027a00000c0ab9 */ /* 0x000fe40000000a00 */
[----:B------:R-:W-:-:S04]  /*ff40*/  UIMAD.WIDE.U32 UR6, UR8, UR12, URZ ;  /* 0x0000000c080672a5 */ /* 0x000fc8000f8e003f */
[----:B------:R-:W-:-:S12]  /*ff50*/  @UP0 USHF.R.U32.HI UR8, URZ, UR13, UR7 ;  /* 0x0000000d3f080299 */ /* 0x000fd80008011607 */
.L_x_1063:
[----:B------:R-:W-:-:S04]  /*ff60*/  UIMAD UR8, UR8, UR5, UR5 ;  /* 0x00000005080872a4 */ /* 0x000fc8000f8e0205 */
[----:B------:R-:W-:-:S04]  /*ff70*/  UISETP.LT.AND UP0, UPT, UR4, UR8, UPT ;  /* 0x000000080400728c */ /* 0x000fc8000bf01270 */
[----:B------:R-:W-:-:S12]  /*ff80*/  USEL UR4, UR4, UR8, UP0 ;  /* 0x0000000804047287 */ /* 0x000fd80008000000 */
.L_x_1061:
[----:B------:R-:W-:Y:S02]  /*ff90*/  UISETP.NE.AND UP0, UPT, UR48, URZ, UPT ;  /* 0x0000003f3000728c */ /* 0x000fe4000bf05270 */
[----:B------:R-:W-:-:S03]  /*ffa0*/  UIADD3 UR6, UR4, 0x5f, URZ ;  /* 0x0000005f04067890 */ /* 0x000fc6000fffe03f */
[----:B------:R-:W-:Y:S01]  /*ffb0*/  UMOV UR4, UR40 ;  /* 0x0000002800047c82 */ /* 0x000fe20008000000 */
[----:B------:R-:W-:-:S04]  /*ffc0*/  UIMAD.WIDE UR6, UR6, 0x2aaaaaab, URZ ;  /* 0x2aaaaaab060678a5 */ /* 0x000fc8000f8e023f */
[----:B------:R-:W-:Y:S01]  /*ffd0*/  USHF.R.U32.HI UR43, URZ, 0x1f, UR7 ;  /* 0x0000001f3f2b7899 */ /* 0x000fe20008011607 */
[----:B------:R-:W-:Y:S02]  /*ffe0*/  @UP0 ULDC UR8, c[0x0][0x44c] ;  /* 0x0001130000080ab9 */ /* 0x000fe40000000800 */
[----:B------:R-:W-:Y:S01]  /*fff0*/  @UP0 ULDC UR6, c[0x0][0x450] ;  /* 0x0001140000060ab9 */ /* 0x000fe20000000800 */
[----:B------:R-:W-:Y:S02]  /*10000*/  UIMAD.WIDE.U32 UR8, UR40, UR8, URZ ;  /* 0x00000008280872a5 */ /* 0x000fe4000f8e003f */
[----:B------:R-:W-:Y:S02]  /*10010*/  ULEA.HI.SX32 UR43, UR7, UR43, 0x1c ;  /* 0x0000002b072b7291 */ /* 0x000fe4000f8fe23f */
[----:B------:R-:W-:Y:S02]  /*10020*/  @UP0 USHF.R.U32.HI UR4, URZ, UR6, UR9 ;  /* 0x000000063f040299 */ /* 0x000fe40008011609 */
[----:B------:R-:W-:-:S02]  /*10030*/  UISETP.LT.AND UP0, UPT, UR42, UR43, UPT ;  /* 0x0000002b2a00728c */ /* 0x000fc4000bf01270 */
[----:B------:R-:W-:Y:S01]  /*10040*/  UIADD3 UR4, UR4, -UR10, UR41 ;  /* 0x8000000a04047290 */ /* 0x000fe2000fffe029 */
[----:B------:R-:W-:Y:S01]  /*10050*/  ULDC UR8, c[0x0][0x9dc] ;  /* 0x0002770000087ab9 */ /* 0x000fe20000000800 */
[----:B------:R-:W-:Y:S02]  /*10060*/  USEL UR12, UR42, UR43, UP0 ;  /* 0x0000002b2a0c7287 */ /* 0x000fe40008000000 */
[----:B------:R-:W-:Y:S01]  /*10070*/  UIADD3 UR8, UR4, -UR8, URZ ;  /* 0x8000000804087290 */ /* 0x000fe2000fffe03f */
[----:B------:R-:W-:Y:S11]  /*10080*/  @!P1 BRA `(.L_x_1064) ;  /* 0x0000000000449947 */ /* 0x000ff60003800000 */
[----:B------:R-:W-:-:S06]  /*10090*/  UISETP.GT.AND UP0, UPT, UR4, -0x1, UPT ;  /* 0xffffffff0400788c */ /* 0x000fcc000bf04270 */
[----:B------:R-:W-:-:S13]  /*100a0*/  PLOP3.LUT P0, PT, PT, PT, UP0, 0x80, 0x0 ;  /* 0x000000000000781c */ /* 0x000fda0003f0f008 */
[----:B------:R-:W-:Y:S05]  /*100b0*/  @P0 BRA `(.L_x_1065) ;  /* 0x00000000001c0947 */ /* 0x000fea0003800000 */
[----:B------:R-:W-:Y:S02]  /*100c0*/  UISETP.NE.AND UP0, UPT, UR5, 0x1, UPT ;  /* 0x000000010500788c */ /* 0x000fe4000bf05270 */
[----:B------:R-:W-:-:S09]  /*100d0*/  ULOP3.LUT UR4, URZ, UR4, URZ, 0x33, !UPT ;  /* 0x000000043f047292 */ /* 0x000fd2000f8e333f */
[----:B------:R-:W-:Y:S02]  /*100e0*/  @UP0 ULDC.64 UR10, c[0x0][0x9e8] ;  /* 0x00027a00000a0ab9 */ /* 0x000fe40000000a00 */
[----:B------:R-:W-:-:S04]  /*100f0*/  UIMAD.WIDE.U32 UR6, UR4, UR10, URZ ;  /* 0x0000000a040672a5 */ /* 0x000fc8000f8e003f */
[----:B------:R-:W-:-:S04]  /*10100*/  @UP0 USHF.R.U32.HI UR4, URZ, UR11, UR7 ;  /* 0x0000000b3f040299 */ /* 0x000fc80008011607 */
[----:B------:R-:W-:Y:S01]  /*10110*/  ULOP3.LUT UR4, URZ, UR4, URZ, 0x33, !UPT ;  /* 0x000000043f047292 */ /* 0x000fe2000f8e333f */
[----:B------:R-:W-:Y:S11]  /*10120*/  BRA `(.L_x_1066) ;  /* 0x0000000000107947 */ /* 0x000ff60003800000 */
.L_x_1065:
[----:B------:R-:W-:-:S11]  /*10130*/  UISETP.NE.AND UP0, UPT, UR5, 0x1, UPT ;  /* 0x000000010500788c */ /* 0x000fd6000bf05270 */
[----:B------:R-:W-:Y:S02]  /*10140*/  @UP0 ULDC.64 UR10, c[0x0][0x9e8] ;  /* 0x00027a00000a0ab9 */ /* 0x000fe40000000a00 */
[----:B------:R-:W-:-:S04]  /*10150*/  UIMAD.WIDE.U32 UR6, UR4, UR10, URZ ;  /* 0x0000000a040672a5 */ /* 0x000fc8000f8e003f */
[----:B------:R-:W-:-:S12]  /*10160*/  @UP0 USHF.R.U32.HI UR4, URZ, UR11, UR7 ;  /* 0x0000000b3f040299 */ /* 0x000fd80008011607 */
.L_x_1066:
[----:B------:R-:W-:-:S04]  /*10170*/  UIMAD UR4, UR4, UR5, URZ ;  /* 0x00000005040472a4 */ /* 0x000fc8000f8e023f */
[----:B------:R-:W-:-:S04]  /*10180*/  UISETP.LT.AND UP0, UPT, UR8, UR4, UPT ;  /* 0x000000040800728c */ /* 0x000fc8000bf01270 */
[----:B------:R-:W-:-:S12]  /*10190*/  USEL UR8, UR8, UR4, !UP0 ;  /* 0x0000000408087287 */ /* 0x000fd8000c000000 */
.L_x_1064:
[----:B------:R-:W-:Y:S02]  /*101a0*/  UIMAD.WIDE UR4, UR8, 0x2aaaaaab, URZ ;  /* 0x2aaaaaab080478a5 */ /* 0x000fe4000f8e023f */
[----:B------:R-:W-:Y:S02]  /*101b0*/  USHF.R.U32.HI UR9, URZ, 0x10, UR45 ;  /* 0x000000103f097899 */ /* 0x000fe4000801162d */
[----:B------:R-:W-:Y:S02]  /*101c0*/  USHF.R.U32.HI UR4, URZ, 0x1f, UR5 ;  /* 0x0000001f3f047899 */ /* 0x000fe40008011605 */
[----:B------:R-:W-:Y:S02]  /*101d0*/  ULOP3.LUT UR45, UR45, 0xffff, URZ, 0xc0, !UPT ;  /* 0x0000ffff2d2d7892 */ /* 0x000fe4000f8ec03f */
[----:B------:R-:W-:Y:S01]  /*101e0*/  ULEA.HI.SX32 UR4, UR5, UR4, 0x1c ;  /* 0x0000000405047291 */ /* 0x000fe2000f8fe23f */
[----:B------:R-:W-:-:S03]  /*101f0*/  UMOV UR38, URZ ;  /* 0x0000003f00267c82 */ /* 0x000fc60008000000 */
[----:B------:R-:W-:-:S04]  /*10200*/  UISETP.LT.AND UP0, UPT, URZ, UR4, UPT ;  /* 0x000000043f00728c */ /* 0x000fc8000bf01270 */
[----:B------:R-:W-:Y:S02]  /*10210*/  USEL UR44, URZ, UR4, !UP0 ;  /* 0x000000043f2c7287 */ /* 0x000fe4000c000000 */
[----:B------:R-:W-:Y:S02]  /*10220*/  UISETP.NE.AND UP0, UPT, UR9, URZ, UPT ;  /* 0x0000003f0900728c */ /* 0x000fe4000bf05270 */
[----:B------:R-:W-:-:S06]  /*10230*/  UISETP.GT.AND UP1, UPT, UR12, UR44, UPT ;  /* 0x0000002c0c00728c */ /* 0x000fcc000bf24270 */
[----:B------:R-:W-:-:S03]  /*10240*/  PLOP3.LUT P0, PT, PT, PT, UP1, 0x80, 0x0 ;  /* 0x000000000000781c */ /* 0x000fc60003f0f018 */
[----:B------:R-:W-:-:S10]  /*10250*/  @!UP0 ULDC UR9, c[0x0][0x9f0] ;  /* 0x00027c0000098ab9 */ /* 0x000fd40000000800 */
[----:B------:R-:W-:Y:S05]  /*10260*/  @!P0 BRA `(.L_x_1067) ;  /* 0x00000000007c8947 */ /* 0x000fea0003800000 */
[----:B------:R-:W-:Y:S01]  /*10270*/  IABS R0, UR9 ;  /* 0x0000000900007c13 */ /* 0x000fe20008000000 */
[----:B------:R-:W-:Y:S02]  /*10280*/  UIADD3 UR4, UR9, -0x1, UR12 ;  /* 0xffffffff09047890 */ /* 0x000fe4000fffe00c */
[----:B------:R-:W-:Y:S02]  /*10290*/  IABS R4, UR9 ;  /* 0x0000000900047c13 */ /* 0x000fe40008000000 */
[----:B------:R-:W-:Y:S01]  /*102a0*/  R2UR UR10, R0 ;  /* 0x00000000000a72ca */ /* 0x000fe200000e0000 */
[----:B------:R-:W-:-:S03]  /*102b0*/  UIADD3 UR6, -UR44, UR4, URZ ;  /* 0x000000042c067290 */ /* 0x000fc6000fffe13f */
[----:B------:R-:W-:-:S03]  /*102c0*/  UMOV UR4, URZ ;  /* 0x0000003f00047c82 */ /* 0x000fc60008000000 */
[----:B------:R-:W-:Y:S01]  /*102d0*/  IABS R3, UR6 ;  /* 0x0000000600037c13 */ /* 0x000fe20008000000 */
[----:B------:R-:W-:-:S03]  /*102e0*/  ULOP3.LUT UR6, UR6, UR9, URZ, 0x3c, !UPT ;  /* 0x0000000906067292 */ /* 0x000fc6000f8e3c3f */
[----:B------:R-:W-:Y:S02]  /*102f0*/  R2UR UR8, R3 ;  /* 0x00000000030872ca */ /* 0x000fe400000e0000 */
        /* <DEDUP_REMOVED lines=22> */
.L_x_1067:
[----:B------:R-:W-:Y:S02]  /*10460*/  UIMAD UR49, UR45, UR38, UR44 ;  /* 0x000000262d3172a4 */ /* 0x000fe4000f8e022c */
[----:B------:R-:W-:Y:S01]  /*10470*/  IMAD.U32 R0, RZ, RZ, UR38 ;  /* 0x00000026ff007e24 */ /* 0x000fe2000f8e00ff */
[----:B------:R-:W-:Y:S01]  /*10480*/  MOV R24, 0x1 ;  /* 0x0000000100187802 */ /* 0x000fe20000000f00 */
[----:B------:R-:W-:Y:S02]  /*10490*/  IMAD.MOV.U32 R8, RZ, RZ, 0x1 ;  /* 0x00000001ff087424 */ /* 0x000fe400078e00ff */
[----:B------:R-:W-:-:S05]  /*104a0*/  IMAD.U32 R19, RZ, RZ, UR49 ;  /* 0x00000031ff137e24 */ /* 0x000fca000f8e00ff */
[----:B------:R-:W-:Y:S01]  /*104b0*/  VIADDMNMX R19, R19, R0, UR12, PT ;  /* 0x0000000c13137e46 */ /* 0x000fe2000b800100 */
[----:B------:R-:W-:-:S03]  /*104c0*/  IMAD.MOV.U32 R0, RZ, RZ, RZ ;  /* 0x000000ffff007224 */ /* 0x000fc600078e00ff */
[----:B------:R-:W-:-:S13]  /*104d0*/  ISETP.GT.AND P0, PT, R19, UR49, PT ;  /* 0x0000003113007c0c */ /* 0x000fda000bf04270 */
        /* <DEDUP_REMOVED lines=11> */
[----:B------:R-:W-:Y:S02]  /*10590*/  IMAD.U32 R4, RZ, RZ, UR4 ;  /* 0x00000004ff047e24 */ /* 0x000fe4000f8e00ff */
[----:B------:R-:W-:Y:S01]  /*105a0*/  IMAD.U32 R5, RZ, RZ, UR5 ;  /* 0x00000005ff057e24 */ /* 0x000fe2000f8e00ff */
[----:B------:R-:W0:Y:S01]  /*105b0*/  LDC.64 R2, c[0x4][R2] ;  /* 0x0100000002027b82 */ /* 0x000e220000000a00 */
[----:B------:R-:W-:Y:S01]  /*105c0*/  ULDC.64 UR4, c[0x4][0x70] ;  /* 0x01001c0000047ab9 */ /* 0x000fe20000000a00 */
[----:B------:R-:W-:Y:S02]  /*105d0*/  IMAD.U32 R6, RZ, RZ, UR6 ;  /* 0x00000006ff067e24 */ /* 0x000fe4000f8e00ff */
[----:B------:R-:W-:-:S02]  /*105e0*/  IMAD.U32 R7, RZ, RZ, UR7 ;  /* 0x00000007ff077e24 */ /* 0x000fc4000f8e00ff */
[----:B------:R-:W-:Y:S02]  /*105f0*/  IMAD.U32 R10, RZ, RZ, UR4 ;  /* 0x00000004ff0a7e24 */ /* 0x000fe4000f8e00ff */
[----:B------:R-:W-:Y:S02]  /*10600*/  IMAD.U32 R11, RZ, RZ, UR5 ;  /* 0x00000005ff0b7e24 */ /* 0x000fe4000f8e00ff */
[----:B------:R-:W-:Y:S02]  /*10610*/  IMAD.MOV.U32 R8, RZ, RZ, 0x70 ;  /* 0x00000070ff087424 */ /* 0x000fe400078e00ff */
[----:B------:R-:W-:Y:S02]  /*10620*/  IMAD.MOV.U32 R12, RZ, RZ, 0x1 ;  /* 0x00000001ff0c7424 */ /* 0x000fe400078e00ff */
[----:B------:R-:W-:-:S07]  /*10630*/  IMAD.MOV.U32 R13, RZ, RZ, RZ ;  /* 0x000000ffff0d7224 */ /* 0x000fce00078e00ff */
[----:B------:R-:W-:-:S07]  /*10640*/  LEPC R20, `(.L_x_1068) ;  /* 0x000000001014794e */ /* 0x000fce0000000000 */
[----:B0----5:R-:W-:Y:S05]  /*10650*/  CALL.ABS.NOINC R2 ;  /* 0x0000000002007343 */ /* 0x021fea0003c00000 */
.L_x_1068:
[----:B------:R-:W-:-:S04]  /*10660*/  UIADD3 UR4, UR46, 0x400, URZ ;  /* 0x000004002e047890 */ /* 0x000fc8000fffe03f */
[----:B------:R-:W-:-:S06]  /*10670*/  ULOP3.LUT UP0, URZ, UR4, 0x3ff, URZ, 0xc0, !UPT ;  /* 0x000003ff043f7892 */ /* 0x000fcc000f80c03f */
[----:B------:R-:W-:-:S13]  /*10680*/  PLOP3.LUT P0, PT, PT, PT, UP0, 0x80, 0x0 ;  /* 0x000000000000781c */ /* 0x000fda0003f0f008 */
[----:B------:R-:W-:Y:S05]  /*10690*/  @!P0 BRA `(.L_x_1069) ;  /* 0x00000000007c8947 */ /* 0x000fea0003800000 */
        /* <DEDUP_REMOVED lines=15> */
[----:B-1---5:R-:W-:Y:S05]  /*10790*/  CALL.ABS.NOINC R2 ;  /* 0x0000000002007343 */ /* 0x022fea0003c00000 */
.L_x_1070:
[----:B------:R0:W1:Y:S01]  /*107a0*/  LDC.64 R2, c[0x4][R16] ;  /* 0x0100000010027b82 */ /* 0x0000620000000a00 */
[----:B------:R-:W-:Y:S01]  /*107b0*/  ULDC.64 UR4, c[0x4][0xf0] ;  /* 0x01003c0000047ab9 */ /* 0x000fe20000000a00 */
[----:B------:R-:W-:Y:S01]  /*107c0*/  ULDC.64 UR6, c[0x4][0xf8] ;  /* 0x01003e0000067ab9 */ /* 0x000fe20000000a00 */
[----:B------:R-:W-:Y:S02]  /*107d0*/  IMAD.U32 R4, RZ, RZ, UR4 ;  /* 0x00000004ff047e24 */ /* 0x000fe4000f8e00ff */
[----:B------:R-:W-:Y:S01]  /*107e0*/  IMAD.U32 R5, RZ, RZ, UR5 ;  /* 0x00000005ff057e24 */ /* 0x000fe2000f8e00ff */
[----:B------:R-:W-:Y:S01]  /*107f0*/  ULDC.64 UR4, c[0x4][0x80] ;  /* 0x0100200000047ab9 */ /* 0x000fe20000000a00 */
        /* <DEDUP_REMOVED lines=9> */
.L_x_1069:
[----:B------:R-:W0:Y:S01]  /*10890*/  LDC.64 R2, c[0x0][0x9f8] ;  /* 0x00027e00ff027b82 */ /* 0x000e220000000a00 */
[----:B------:R-:W-:-:S07]  /*108a0*/  IMAD.MOV.U32 R32, RZ, RZ, R28 ;  /* 0x000000ffff207224 */ /* 0x000fce00078e001c */
[----:B------:R-:W1:Y:S01]  /*108b0*/  LDC R37, c[0x0][0x430] ;  /* 0x00010c00ff257b82 */ /* 0x000e620000000800 */
[C---:B------:R-:W-:Y:S01]  /*108c0*/  IMAD.SHL.U32 R26, R25.reuse, 0x10, RZ ;  /* 0x00000010191a7824 */ /* 0x040fe200078e00ff */
[----:B------:R-:W-:Y:S01]  /*108d0*/  LOP3.LUT R8, R25, 0x7f, RZ, 0xc0, !PT ;  /* 0x0000007f19087812 */ /* 0x000fe200078ec0ff */
[----:B------:R-:W-:Y:S01]  /*108e0*/  VIADD R27, R19, 0xffffffff ;  /* 0xffffffff131b7836 */ /* 0x000fe20000000000 */
[----:B------:R-:W-:Y:S01]  /*108f0*/  LOP3.LUT R18, R18, 0xffffffdf, RZ, 0xc0, !PT ;  /* 0xffffffdf12127812 */ /* 0x000fe200078ec0ff */
[----:B------:R-:W-:Y:S01]  /*10900*/  ULDC UR4, c[0x0][0x2f4] ;  /* 0x0000bd0000047ab9 */ /* 0x000fe20000000800 */
[----:B------:R-:W-:Y:S01]  /*10910*/  ULDC UR5, c[0x0][0x320] ;  /* 0x0000c80000057ab9 */ /* 0x000fe20000000800 */
[----:B0-----:R-:W-:-:S04]  /*10920*/  ISETP.NE.U32.AND P0, PT, R2, RZ, PT ;  /* 0x000000ff0200720c */ /* 0x001fc80003f05070 */
[----:B------:R-:W-:-:S13]  /*10930*/  ISETP.NE.AND.EX P0, PT, R3, RZ, PT, P0 ;  /* 0x000000ff0300720c */ /* 0x000fda0003f05300 */
[----:B------:R-:W0:Y:S02]  /*10940*/  @P0 LDC.64 R2, c[0x0][0x9f8] ;  /* 0x00027e00ff020b82 */ /* 0x000e240000000a00 */
[----:B0-----:R-:W-:-:S05]  /*10950*/  @P0 IMAD.WIDE R2, R28, 0x4, R2 ;  /* 0x000000041c020825 */ /* 0x001fca00078e0202 */
[----:B------:R0:W2:Y:S01]  /*10960*/  @P0 LDG.E R32, desc[UR56][R2.64] ;  /* 0x0000003802200981 */ /* 0x0000a2000c1e1900 */
[----:B------:R-:W-:Y:S02]  /*10970*/  LOP3.LUT R26, R26, 0x70, RZ, 0xc0, !PT ;  /* 0x000000701a1a7812 */ /* 0x000fe400078ec0ff */
[----:B------:R-:W-:Y:S02]  /*10980*/  SHF.R.U32.HI R36, RZ, 0x3, R8 ;  /* 0x00000003ff247819 */ /* 0x000fe40000011608 */
[----:B-1----:R-:W-:Y:S02]  /*10990*/  ISETP.NE.AND P1, PT, R37, 0x1, PT ;  /* 0x000000012500780c */ /* 0x002fe40003f25270 */
[----:B------:R-:W-:-:S05]  /*109a0*/  LOP3.LUT R33, R26, R36, RZ, 0xfc, !PT ;  /* 0x000000241a217212 */ /* 0x000fca00078efcff */
[----:B------:R-:W-:-:S05]  /*109b0*/  IMAD R10, R27, 0x60, R33 ;  /* 0x000000601b0a7824 */ /* 0x000fca00078e0221 */
[C---:B------:R-:W-:Y:S01]  /*109c0*/  ISETP.GE.AND P0, PT, R10.reuse, UR41, PT ;  /* 0x000000290a007c0c */ /* 0x040fe2000bf06270 */
[----:B0-----:R-:W0:Y:S01]  /*109d0*/  @P1 LDC R3, c[0x0][0x434] ;  /* 0x00010d00ff031b82 */ /* 0x001e220000000800 */
[----:B-----5:R-:W-:Y:S02]  /*109e0*/  IADD3 R10, R10, R23, RZ ;  /* 0x000000170a0a7210 */ /* 0x020fe40007ffe0ff */
[----:B------:R-:W-:Y:S02]  /*109f0*/  ISETP.GT.U32.OR P0, PT, R33, 0x5f, P0 ;  /* 0x0000005f2100780c */ /* 0x000fe40000704470 */
[----:B------:R-:W-:Y:S01]  /*10a00*/  @P1 LOP3.LUT R18, R18, 0x20, RZ, 0xfc, !PT ;  /* 0x0000002012121812 */ /* 0x000fe200078efcff */
[----:B------:R-:W-:Y:S02]  /*10a10*/  IMAD.MOV.U32 R9, RZ, RZ, R10 ;  /* 0x000000ffff097224 */ /* 0x000fe400078e000a */
[----:B------:R-:W1:Y:S08]  /*10a20*/  @P1 LDC R11, c[0x0][0x438] ;  /* 0x00010e00ff0b1b82 */ /* 0x000e700000000800 */
[----:B------:R-:W3:Y:S08]  /*10a30*/  @!P0 LDC.64 R6, c[0x0][0x428] ;  /* 0x00010a00ff068b82 */ /* 0x000ef00000000a00 */
[----:B------:R-:W4:Y:S01]  /*10a40*/  @!P0 LDC.64 R4, c[0x0][0x418] ;  /* 0x00010600ff048b82 */ /* 0x000f220000000a00 */
[----:B0-----:R-:W-:-:S05]  /*10a50*/  @P1 IMAD.HI.U32 R0, R10, R3, RZ ;  /* 0x000000030a001227 */ /* 0x001fca00078e00ff */
[----:B-1----:R-:W-:-:S04]  /*10a60*/  @P1 SHF.R.U32.HI R9, RZ, R11, R0 ;  /* 0x0000000bff091219 */ /* 0x002fc80000011600 */
[--C-:B------:R-:W-:Y:S01]  /*10a70*/  @!P0 SHF.R.S32.HI R3, RZ, 0x1f, R9.reuse ;  /* 0x0000001fff038819 */ /* 0x100fe20000011409 */
[----:B------:R-:W-:Y:S01]  /*10a80*/  @!P0 IMAD.MOV.U32 R2, RZ, RZ, R9 ;  /* 0x000000ffff028224 */ /* 0x000fe200078e0009 */
[----:B------:R-:W-:Y:S01]  /*10a90*/  LOP3.LUT R18, R18, 0xfffffffb, RZ, 0xc0, !PT ;  /* 0xfffffffb12127812 */ /* 0x000fe200078ec0ff */
[----:B------:R-:W-:Y:S01]  /*10aa0*/  UMOV UR6, 0xffffffff ;  /* 0xffffffff00067882 */ /* 0x000fe20000000000 */
[----:B--2---:R-:W-:Y:S01]  /*10ab0*/  SHF.R.S32.HI R34, RZ, 0x1f, R32 ;  /* 0x0000001fff227819 */ /* 0x004fe20000011420 */
[----:B---3--:R-:W-:-:S04]  /*10ac0*/  @!P0 IMAD.WIDE.U32 R2, R32, R6, R2 ;  /* 0x0000000620028225 */ /* 0x008fc800078e0002 */
[----:B------:R-:W-:Y:S01]  /*10ad0*/  @!P0 IMAD R0, R34, R6, RZ ;  /* 0x0000000622008224 */ /* 0x000fe200078e02ff */
[----:B----4-:R-:W-:-:S03]  /*10ae0*/  @!P0 LEA R4, P1, R2, R4, 0x2 ;  /* 0x0000000402048211 */ /* 0x010fc600078210ff */
[----:B------:R-:W-:-:S04]  /*10af0*/  @!P0 IMAD R7, R32, R7, R0 ;  /* 0x0000000720078224 */ /* 0x000fc800078e0200 */
[----:B------:R-:W-:-:S05]  /*10b00*/  @!P0 IMAD.IADD R0, R3, 0x1, R7 ;  /* 0x0000000103008824 */ /* 0x000fca00078e0207 */
[----:B------:R-:W-:Y:S01]  /*10b10*/  @!P0 LEA.HI.X R5, R2, R5, R0, 0x2, P1 ;  /* 0x0000000502058211 */ /* 0x000fe200008f1400 */
[----:B------:R-:W-:-:S06]  /*10b20*/  IMAD.MOV.U32 R0, RZ, RZ, RZ ;  /* 0x000000ffff007224 */ /* 0x000fcc00078e00ff */
[----:B------:R0:W5:Y:S02]  /*10b30*/  @!P0 LDG.E R0, desc[UR56][R4.64] ;  /* 0x0000003804008981 */ /* 0x000164000c1e1900 */
[----:B0-----:R-:W-:-:S05]  /*10b40*/  IMAD.SHL.U32 R4, R25, 0x8, RZ ;  /* 0x0000000819047824 */ /* 0x001fca00078e00ff */
[----:B------:R-:W-:-:S04]  /*10b50*/  LOP3.LUT R30, R4, 0x38, RZ, 0xc0, !PT ;  /* 0x00000038041e7812 */ /* 0x000fc800078ec0ff */
[C---:B------:R-:W-:Y:S02]  /*10b60*/  ISETP.GE.AND P1, PT, R30.reuse, UR4, PT ;  /* 0x000000041e007c0c */ /* 0x040fe4000bf26270 */
[C---:B------:R-:W-:Y:S02]  /*10b70*/  LOP3.LUT R22, R30.reuse, 0x40, RZ, 0xfc, !PT ;  /* 0x000000401e167812 */ /* 0x040fe400078efcff */
[----:B------:R-:W-:Y:S02]  /*10b80*/  LOP3.LUT R24, R30, 0x80, RZ, 0xfc, !PT ;  /* 0x000000801e187812 */ /* 0x000fe400078efcff */
[----:B------:R-:W-:Y:S02]  /*10b90*/  ISETP.GE.AND P3, PT, R22, UR4, PT ;  /* 0x0000000416007c0c */ /* 0x000fe4000bf66270 */
[----:B------:R-:W-:Y:S02]  /*10ba0*/  ISETP.GE.AND P2, PT, R24, UR4, PT ;  /* 0x0000000418007c0c */ /* 0x000fe4000bf46270 */
[----:B------:R-:W-:-:S03]  /*10bb0*/  ISETP.GE.AND P0, PT, R30, UR5, PT ;  /* 0x000000051e007c0c */ /* 0x000fc6000bf06270 */
[----:B------:R-:W-:Y:S02]  /*10bc0*/  @P1 LOP3.LUT R18, R18, 0x4, RZ, 0xfc, !PT ;  /* 0x0000000412121812 */ /* 0x000fe400078efcff */
[----:B------:R-:W-:Y:S02]  /*10bd0*/  ISETP.GE.AND P1, PT, R22, UR5, PT ;  /* 0x0000000516007c0c */ /* 0x000fe4000bf26270 */
[----:B------:R-:W-:-:S04]  /*10be0*/  LOP3.LUT R18, R18, 0xfffffffd, RZ, 0xc0, !PT ;  /* 0xfffffffd12127812 */ /* 0x000fc800078ec0ff */
[----:B------:R-:W-:-:S04]  /*10bf0*/  @P3 LOP3.LUT R18, R18, 0x2, RZ, 0xfc, !PT ;  /* 0x0000000212123812 */ /* 0x000fc800078efcff */
[----:B------:R-:W-:-:S04]  /*10c00*/  LOP3.LUT R18, R18, 0xfffffffe, RZ, 0xc0, !PT ;  /* 0xfffffffe12127812 */ /* 0x000fc800078ec0ff */
[----:B------:R-:W-:Y:S01]  /*10c10*/  @P2 LOP3.LUT R18, R18, 0x1, RZ, 0xfc, !PT ;  /* 0x0000000112122812 */ /* 0x000fe200078efcff */
[----:B------:R-:W-:Y:S06]  /*10c20*/  BRA.DIV UR6, `(.L_x_1071) ;  /* 0x0000002e06e07947 */ /* 0x000fec000b800000 */
.L_x_1113:
[----:B------:R-:W2:Y:S01]  /*10c30*/  LDL R2, [R1] ;  /* 0x0000000001027983 */ /* 0x000ea20000100800 */
[----:B------:R-:W-:Y:S01]  /*10c40*/  SEL R29, RZ, 0x1, P0 ;  /* 0x00000001ff1d7807 */ /* 0x000fe20000000000 */
[----:B------:R-:W-:Y:S01]  /*10c50*/  IMAD.U32 R31, RZ, RZ, UR39 ;  /* 0x00000027ff1f7e24 */ /* 0x000fe2000f8e00ff */
[----:B------:R-:W-:Y:S01]  /*10c60*/  ISETP.GT.U32.AND P0, PT, R33, 0x5f, PT ;  /* 0x0000005f2100780c */ /* 0x000fe20003f04070 */
[----:B------:R-:W-:Y:S01]  /*10c70*/  IMAD.MOV R6, RZ, RZ, -R9 ;  /* 0x000000ffff067224 */ /* 0x000fe200078e0a09 */
[----:B------:R-:W-:Y:S02]  /*10c80*/  LOP3.LUT R18, R18, 0xffffffef, RZ, 0xc0, !PT ;  /* 0xffffffef12127812 */ /* 0x000fe400078ec0ff */
[----:B------:R-:W-:Y:S01]  /*10c90*/  SHF.R.S32.HI R31, RZ, 0x1f, R31 ;  /* 0x0000001fff1f7819 */ /* 0x000fe2000001141f */
[----:B------:R-:W-:Y:S01]  /*10ca0*/  IMAD R6, R37, R6, R10 ;  /* 0x0000000625067224 */ /* 0x000fe200078e020a */
[----:B------:R-:W-:-:S07]  /*10cb0*/  LOP3.LUT R18, R18, 0xfffffff7, RZ, 0xc0, !PT ;  /* 0xfffffff712127812 */ /* 0x000fce00078ec0ff */
[----:B------:R-:W-:Y:S02]  /*10cc0*/  @P0 LOP3.LUT R18, R18, 0x8, RZ, 0xfc, !PT ;  /* 0x0000000812120812 */ /* 0x000fe400078efcff */
[----:B--2---:R-:W-:Y:S02]  /*10cd0*/  R2UR UR4, R2 ;  /* 0x00000000020472ca */ /* 0x004fe400000e0000 */
[----:B------:R-:W-:-:S05]  /*10ce0*/  SEL R2, RZ, 0xffffffff, P1 ;  /* 0xffffffffff027807 */ /* 0x000fca0000800000 */
[----:B------:R-:W-:-:S05]  /*10cf0*/  IMAD.SHL.U32 R2, R2, 0x2, RZ ;  /* 0x0000000202027824 */ /* 0x000fca00078e00ff */
[----:B------:R-:W-:Y:S01]  /*10d00*/  LOP3.LUT R29, R2, 0x2, R29, 0xe2, !PT ;  /* 0x00000002021d7812 */ /* 0x000fe200078ee21d */
[----:B------:R-:W-:-:S06]  /*10d10*/  ULOP3.LUT UR4, UR4, 0x2, URZ, 0xfc, !UPT ;  /* 0x0000000204047892 */ /* 0x000fcc000f8efc3f */
[----:B------:R-:W-:-:S05]  /*10d20*/  IMAD.U32 R3, RZ, RZ, UR4 ;  /* 0x00000004ff037e24 */ /* 0x000fca000f8e00ff */
[----:B------:R-:W-:-:S13]  /*10d30*/  ISETP.NE.AND P2, PT, R3, 0x3, PT ;  /* 0x000000030300780c */ /* 0x000fda0003f45270 */
[----:B------:R-:W-:Y:S01]  /*10d40*/  @P2 LOP3.LUT R18, R18, 0x10, RZ, 0xfc, !PT ;  /* 0x0000001012122812 */ /* 0x000fe200078efcff */
[----:B------:R-:W-:Y:S06]  /*10d50*/  @!P2 BRA `(.L_x_1072) ;  /* 0x000000000004a947 */ /* 0x000fec0003800000 */
[----:B------:R-:W-:Y:S01]  /*10d60*/  BPT.TRAP 0x1 ;  /* 0x000000040000795c */ /* 0x000fe20000300000 */
.L_x_1072:
[----:B------:R-:W-:Y:S01]  /*10d70*/  SHF.R.S32.HI R7, RZ, 0x1f, R6 ;  /* 0x0000001fff077819 */ /* 0x000fe20000011406 */
[----:B------:R-:W-:Y:S01]  /*10d80*/  ULDC.64 UR4, c[0x0][0x328] ;  /* 0x0000ca0000047ab9 */ /* 0x000fe20000000a00 */
[----:B------:R-:W-:-:S03]  /*10d90*/  R2UR UR6, R31 ;  /* 0x000000001f0672ca */ /* 0x000fc600000e0000 */
        /* <DEDUP_REMOVED lines=11> */
[----:B------:R-:W-:Y:S01]  /*10e50*/  IMAD.U32 R9, RZ, RZ, UR4 ;  /* 0x00000004ff097e24 */ /* 0x000fe2000f8e00ff */
[----:B------:R-:W-:-:S03]  /*10e60*/  UIMAD UR4, UR6, UR4, URZ ;  /* 0x00000004060472a4 */ /* 0x000fc6000f8e023f */
[----:B------:R-:W-:Y:S01]  /*10e70*/  IMAD.WIDE.U32 R2, R9, UR39, R2 ;  /* 0x0000002709027c25 */ /* 0x000fe2000f8e0002 */
[----:B------:R-:W-:Y:S01]  /*10e80*/  UIMAD UR4, UR39, UR5, UR4 ;  /* 0x00000005270472a4 */ /* 0x000fe2000f8e0204 */
[----:B------:R-:W-:Y:S02]  /*10e90*/  ULDC.64 UR6, c[0x0][0x318] ;  /* 0x0000c60000067ab9 */ /* 0x000fe40000000a00 */
[----:B------:R-:W-:-:S03]  /*10ea0*/  LEA R16, P0, R2, UR6, 0x1 ;  /* 0x0000000602107c11 */ /* 0x000fc6000f8008ff */
[----:B------:R-:W-:-:S05]  /*10eb0*/  VIADD R17, R3, UR4 ;  /* 0x0000000403117c36 */ /* 0x000fca0008000000 */
[----:B------:R-:W-:Y:S01]  /*10ec0*/  LEA.HI.X R17, R2, UR7, R17, 0x1, P0 ;  /* 0x0000000702117c11 */ /* 0x000fe200080f0c11 */
[----:B------:R-:W-:-:S05]  /*10ed0*/  IMAD.MOV.U32 R2, RZ, RZ, 0x1 ;  /* 0x00000001ff027424 */ /* 0x000fca00078e00ff */
[----:B------:R-:W-:-:S04]  /*10ee0*/  SHF.L.U32 R2, R2, 0x1f, RZ ;  /* 0x0000001f02027819 */ /* 0x000fc800000006ff */
[----:B------:R-:W0:Y:S02]  /*10ef0*/  SYNCS.PHASECHK.TRANS64.TRYWAIT P0, [UR46+0x2a840], R2 ;  /* 0x02a84002ff0075a7 */ /* 0x000e24000800016e */
[----:B0-----:R-:W-:Y:S05]  /*10f00*/  @!P0 BRA `(.L_x_1073) ;  /* 0x0000002c00488947 */ /* 0x001fea0003800000 */
.L_x_1114:
[----:B------:R-:W-:Y:S01]  /*10f10*/  ULDC.64 UR4, c[0x0][0x300] ;  /* 0x0000c00000047ab9 */ /* 0x000fe20000000a00 */
[----:B------:R-:W-:Y:S01]  /*10f20*/  R2UR UR6, R31 ;  /* 0x000000001f0672ca */ /* 0x000fe200000e0000 */
[----:B------:R-:W-:Y:S01]  /*10f30*/  IMAD R7, R7, UR4, RZ ;  /* 0x0000000407077c24 */ /* 0x000fe2000f8e02ff */
[----:B------:R-:W-:Y:S01]  /*10f40*/  LOP3.LUT P3, RZ, R18, 0x4, RZ, 0xc0, !PT ;  /* 0x0000000412ff7812 */ /* 0x000fe2000786c0ff */
[----:B0-----:R-:W-:Y:S01]  /*10f50*/  IMAD.WIDE.U32 R2, R6, UR4, RZ ;  /* 0x0000000406027c25 */ /* 0x001fe2000f8e00ff */
[C---:B------:R-:W-:Y:S02]  /*10f60*/  LOP3.LUT P2, RZ, R18.reuse, 0x2, RZ, 0xc0, !PT ;  /* 0x0000000212ff7812 */ /* 0x040fe4000784c0ff */
[----:B------:R-:W-:Y:S01]  /*10f70*/  LOP3.LUT P1, RZ, R18, 0x1, RZ, 0xc0, !PT ;  /* 0x0000000112ff7812 */ /* 0x000fe2000782c0ff */
[----:B------:R-:W-:Y:S01]  /*10f80*/  IMAD R7, R6, UR5, R7 ;  /* 0x0000000506077c24 */ /* 0x000fe2000f8e0207 */
[----:B------:R-:W-:Y:S02]  /*10f90*/  ULDC.64 UR4, c[0x0][0x310] ;  /* 0x0000c40000047ab9 */ /* 0x000fe40000000a00 */
[----:B------:R-:W-:-:S02]  /*10fa0*/  IMAD R5, R5, UR4, RZ ;  /* 0x0000000405057c24 */ /* 0x000fc4000f8e02ff */
[----:B------:R-:W-:Y:S02]  /*10fb0*/  IMAD.IADD R3, R3, 0x1, R7 ;  /* 0x0000000103037824 */ /* 0x000fe400078e0207 */
[C---:B------:R-:W-:Y:S02]  /*10fc0*/  IMAD R5, R0.reuse, UR5, R5 ;  /* 0x0000000500057c24 */ /* 0x040fe4000f8e0205 */
[----:B------:R-:W-:Y:S01]  /*10fd0*/  IMAD.WIDE.U32 R2, R0, UR4, R2 ;  /* 0x0000000400027c25 */ /* 0x000fe2000f8e0002 */
        /* <DEDUP_REMOVED lines=8> */
[----:B------:R-:W-:Y:S01]  /*11060*/  VIADD R7, R3, UR4 ;  /* 0x0000000403077c36 */ /* 0x000fe20008000000 */
[----:B------:R-:W-:Y:S01]  /*11070*/  LOP3.LUT R3, R4, 0x1c0, RZ, 0xc0, !PT ;  /* 0x000001c004037812 */ /* 0x000fe200078ec0ff */
[----:B------:R-:W-:-:S03]  /*11080*/  UMOV UR4, 0xffffffff ;  /* 0xffffffff00047882 */ /* 0x000fc60000000000 */
[----:B------:R-:W-:Y:S01]  /*11090*/  LEA.HI.X R7, R2, UR7, R7, 0x1, P0 ;  /* 0x0000000702077c11 */ /* 0x000fe200080f0c07 */
[----:B------:R-:W-:Y:S01]  /*110a0*/  IMAD.MOV.U32 R2, RZ, RZ, -0x60 ;  /* 0xffffffa0ff027424 */ /* 0x000fe200078e00ff */
[----:B------:R-:W-:-:S03]  /*110b0*/  LOP3.LUT R4, R3, 0x38, R4, 0xf8, !PT ;  /* 0x0000003803047812 */ /* 0x000fc600078ef804 */
[----:B------:R-:W-:Y:S01]  /*110c0*/  IMAD R5, R27, R2, UR41 ;  /* 0x000000291b057e24 */ /* 0x000fe2000f8e0202 */
[----:B------:R-:W-:Y:S01]  /*110d0*/  LOP3.LUT R4, R4, 0x38, R25, 0x78, !PT ;  /* 0x0000003804047812 */ /* 0x000fe200078e7819 */
[----:B------:R-:W-:Y:S02]  /*110e0*/  IMAD.SHL.U32 R25, R8, 0x8, RZ ;  /* 0x0000000808197824 */ /* 0x000fe400078e00ff */
[----:B------:R-:W-:-:S03]  /*110f0*/  IMAD.IADD R6, R5, 0x1, -R36 ;  /* 0x0000000105067824 */ /* 0x000fc600078e0a24 */
[----:B------:R-:W-:Y:S02]  /*11100*/  LOP3.LUT R25, R4, 0x200, R25, 0xf8, !PT ;  /* 0x0000020004197812 */ /* 0x000fe400078ef819 */
[----:B------:R-:W-:Y:S01]  /*11110*/  ISETP.GE.AND P0, PT, R6, 0x1, PT ;  /* 0x000000010600780c */ /* 0x000fe20003f06270 */
[----:B------:R-:W-:-:S12]  /*11120*/  BRA.DIV UR4, `(.L_x_1074) ;  /* 0x0000002a04d87947 */ /* 0x000fd8000b800000 */
[----:B------:R-:W-:Y:S01]  /*11130*/  SHFL.IDX PT, R3, R7, RZ, 0x181f ;  /* 0x00181fff07037589 */ /* 0x000fe200000e0000 */
[----:B------:R-:W-:-:S03]  /*11140*/  @P0 LEA R9, R25, UR46, 0x1 ;  /* 0x0000002e19090c11 */ /* 0x000fc6000f8e08ff */
[----:B------:R-:W0:Y:S04]  /*11150*/  SHFL.IDX PT, R2, R0, RZ, 0x181f ;  /* 0x00181fff00027589 */ /* 0x000e2800000e0000 */
[----:B------:R-:W-:Y:S04]  /*11160*/  SHFL.IDX PT, R5, R7, 0x1, 0x181f ;  /* 0x00381f0007057f89 */ /* 0x000fe800000e0000 */
[----:B------:R-:W-:Y:S04]  /*11170*/  SHFL.IDX PT, R4, R0, 0x1, 0x181f ;  /* 0x00381f0000047f89 */ /* 0x000fe800000e0000 */
[----:B------:R-:W-:Y:S04]  /*11180*/  SHFL.IDX PT, R8, R7, 0x2, 0x181f ;  /* 0x00581f0007087f89 */ /* 0x000fe800000e0000 */
[----:B------:R-:W1:Y:S04]  /*11190*/  SHFL.IDX PT, R14, R0, 0x2, 0x181f ;  /* 0x00581f00000e7f89 */ /* 0x000e6800000e0000 */
[----:B------:R-:W2:Y:S01]  /*111a0*/  SHFL.IDX PT, R10, R0, 0x3, 0x181f ;  /* 0x00781f00000a7f89 */ /* 0x000ea200000e0000 */
[----:B0-----:R-:W-:-:S05]  /*111b0*/  @P0 IMAD.WIDE.U32 R2, R30, 0x2, R2 ;  /* 0x000000021e020825 */ /* 0x001fca00078e0002 */
[----:B------:R-:W-:Y:S04]  /*111c0*/  @P0 LDGSTS.E.BYPASS.LTC128B.128 [R9+0x18400], desc[UR56][R2.64], !P3 ;  /* 0x1840000002090fae */ /* 0x000fe8000d901d78 */
[----:B------:R-:W-:Y:S04]  /*111d0*/  @P0 LDGSTS.E.BYPASS.LTC128B.128 [R9+0x1b400], desc[UR56][R2.64+0x80], !P2 ;  /* 0x1b40008002090fae */ /* 0x000fe8000d101d78 */
[----:B------:R0:W-:Y:S01]  /*111e0*/  @P0 LDGSTS.E.BYPASS.LTC128B.128 [R9+0x1e400], desc[UR56][R2.64+0x100], !P1 ;  /* 0x1e40010002090fae */ /* 0x0001e2000c901d78 */
[----:B------:R-:W-:-:S03]  /*111f0*/  ISETP.GE.AND P0, PT, R6, 0x11, PT ;  /* 0x000000110600780c */ /* 0x000fc60003f06270 */
[----:B0-----:R-:W0:Y:S01]  /*11200*/  SHFL.IDX PT, R9, R7, 0x3, 0x181f ;  /* 0x00781f0007097f89 */ /* 0x001e2200000e0000 */
[----:B-1----:R-:W-:-:S09]  /*11210*/  IMAD.MOV.U32 R2, RZ, RZ, R14 ;  /* 0x000000ffff027224 */ /* 0x002fd200078e000e */
[----:B------:R-:W-:Y:S01]  /*11220*/  @P0 LEA R21, R25, UR46, 0x1 ;  /* 0x0000002e19150c11 */ /* 0x000fe2000f8e08ff */
[----:B------:R-:W-:Y:S01]  /*11230*/  @P0 IMAD.WIDE.U32 R4, R30, 0x2, R4 ;  /* 0x000000021e040825 */ /* 0x000fe200078e0004 */
[----:B------:R-:W1:Y:S03]  /*11240*/  SHFL.IDX PT, R14, R0, 0x4, 0x181f ;  /* 0x00981f00000e7f89 */ /* 0x000e6600000e0000 */
[----:B------:R-:W-:Y:S01]  /*11250*/  IMAD.MOV.U32 R3, RZ, RZ, R8 ;  /* 0x000000ffff037224 */ /* 0x000fe200078e0008 */
[----:B------:R-:W-:Y:S04]  /*11260*/  @P0 LDGSTS.E.BYPASS.LTC128B.128 [R21+0x18c00], desc[UR56][R4.64], !P3 ;  /* 0x18c0000004150fae */ /* 0x000fe8000d901d78 */
[----:B------:R-:W-:Y:S04]  /*11270*/  @P0 LDGSTS.E.BYPASS.LTC128B.128 [R21+0x1bc00], desc[UR56][R4.64+0x80], !P2 ;  /* 0x1bc0008004150fae */ /* 0x000fe8000d101d78 */
[----:B------:R2:W-:Y:S01]  /*11280*/  @P0 LDGSTS.E.BYPASS.LTC128B.128 [R21+0x1ec00], desc[UR56][R4.64+0x100], !P1 ;  /* 0x1ec0010004150fae */ /* 0x0005e2000c901d78 */
[----:B------:R-:W-:-:S03]  /*11290*/  ISETP.GE.AND P0, PT, R6, 0x21, PT ;  /* 0x000000210600780c */ /* 0x000fc60003f06270 */
[----:B------:R-:W3:Y:S04]  /*112a0*/  SHFL.IDX PT, R8, R7, 0x4, 0x181f ;  /* 0x00981f0007087f89 */ /* 0x000ee800000e0000 */
[----:B------:R-:W4:Y:S01]  /*112b0*/  SHFL.IDX PT, R7, R7, 0x5, 0x181f ;  /* 0x00b81f0007077f89 */ /* 0x000f2200000e0000 */
[----:B--2---:R-:W-:-:S05]  /*112c0*/  IMAD.MOV.U32 R4, RZ, RZ, R10 ;  /* 0x000000ffff047224 */ /* 0x004fca00078e000a */
[----:B------:R-:W-:Y:S01]  /*112d0*/  @P0 IMAD.WIDE.U32 R2, R30, 0x2, R2 ;  /* 0x000000021e020825 */ /* 0x000fe200078e0002 */
[----:B------:R-:W-:-:S03]  /*112e0*/  @P0 LEA R35, R25, UR46, 0x1 ;  /* 0x0000002e19230c11 */ /* 0x000fc6000f8e08ff */
[----:B0-----:R-:W-:Y:S02]  /*112f0*/  IMAD.MOV.U32 R5, RZ, RZ, R9 ;  /* 0x000000ffff057224 */ /* 0x001fe400078e0009 */
[----:B------:R-:W-:Y:S04]  /*11300*/  @P0 LDGSTS.E.BYPASS.LTC128B.128 [R35+0x19400], desc[UR56][R2.64], !P3 ;  /* 0x1940000002230fae */ /* 0x000fe8000d901d78 */
[----:B------:R-:W-:Y:S04]  /*11310*/  @P0 LDGSTS.E.BYPASS.LTC128B.128 [R35+0x1c400], desc[UR56][R2.64+0x80], !P2 ;  /* 0x1c40008002230fae */ /* 0x000fe8000d101d78 */
[----:B------:R1:W-:Y:S01]  /*11320*/  @P0 LDGSTS.E.BYPASS.LTC128B.128 [R35+0x1f400], desc[UR56][R2.64+0x100], !P1 ;  /* 0x1f40010002230fae */ /* 0x0003e2000c901d78 */
[----:B------:R-:W-:Y:S01]  /*11330*/  ISETP.GE.AND P0, PT, R6, 0x31, PT ;  /* 0x000000310600780c */ /* 0x000fe20003f06270 */
[----:B-1----:R-:W-:-:S12]  /*11340*/  IMAD.MOV.U32 R2, RZ, RZ, R14 ;  /* 0x000000ffff027224 */ /* 0x002fd800078e000e */
[----:B------:R-:W-:Y:S01]  /*11350*/  @P0 IMAD.WIDE.U32 R4, R30, 0x2, R4 ;  /* 0x000000021e040825 */ /* 0x000fe200078e0004 */
[----:B------:R-:W-:Y:S01]  /*11360*/  @P0 LEA R9, R25, UR46, 0x1 ;  /* 0x0000002e19090c11 */ /* 0x000fe2000f8e08ff */
[----:B------:R0:W1:Y:S02]  /*11370*/  SHFL.IDX PT, R14, R0, 0x5, 0x181f ;  /* 0x00b81f00000e7f89 */ /* 0x00006400000e0000 */
[----:B---3--:R-:W-:Y:S02]  /*11380*/  IMAD.MOV.U32 R3, RZ, RZ, R8 ;  /* 0x000000ffff037224 */ /* 0x008fe400078e0008 */
        /* <DEDUP_REMOVED lines=8> */
[----:B-1--4-:R0:W-:Y:S02]  /*11410*/  @P0 LDGSTS.E.BYPASS.LTC128B.128 [R21+0x20400], desc[UR56][R2.64+0x100], !P1 ;  /* 0x2040010002150fae */ /* 0x0121e4000c901d78 */
.L_x_1128:
[----:B------:R-:W-:Y:S01]  /*11420*/  ISETP.GE.AND P0, PT, R6, 0x51, PT ;  /* 0x000000510600780c */ /* 0x000fe20003f06270 */
[----:B0-----:R-:W-:Y:S02]  /*11430*/  IMAD.MOV.U32 R2, RZ, RZ, R14 ;  /* 0x000000ffff027224 */ /* 0x001fe400078e000e */
[----:B------:R-:W-:-:S10]  /*11440*/  IMAD.MOV.U32 R3, RZ, RZ, R7 ;  /* 0x000000ffff037224 */ /* 0x000fd400078e0007 */
        /* <DEDUP_REMOVED lines=12> */
[----:B------:R-:W-:-:S13]  /*11510*/  LOP3.LUT P1, RZ, R18, 0x10, RZ, 0xc0, !PT ;  /* 0x0000001012ff7812 */ /* 0x000fda000782c0ff */
[----:B0-----:R-:W-:Y:S05]  /*11520*/  @!P1 BRA `(.L_x_1075) ;  /* 0x0000000000049947 */ /* 0x001fea0003800000 */
[----:B------:R-:W-:Y:S01]  /*11530*/  BPT.TRAP 0x1 ;  /* 0x000000040000795c */ /* 0x000fe20000300000 */
.L_x_1075:
        /* <DEDUP_REMOVED lines=23> */
[----:B------:R-:W-:-:S02]  /*116b0*/  IMAD.U32 R10, RZ, RZ, UR4 ;  /* 0x00000004ff0a7e24 */ /* 0x000fc4000f8e00ff */
[----:B------:R-:W-:Y:S02]  /*116c0*/  IMAD.U32 R11, RZ, RZ, UR5 ;  /* 0x00000005ff0b7e24 */ /* 0x000fe4000f8e00ff */
[----:B------:R-:W-:Y:S02]  /*116d0*/  IMAD.MOV.U32 R8, RZ, RZ, 0x70 ;  /* 0x00000070ff087424 */ /* 0x000fe400078e00ff */
[----:B------:R-:W-:Y:S02]  /*116e0*/  IMAD.MOV.U32 R12, RZ, RZ, 0x1 ;  /* 0x00000001ff0c7424 */ /* 0x000fe400078e00ff */
[----:B------:R-:W-:-:S07]  /*116f0*/  IMAD.MOV.U32 R13, RZ, RZ, RZ ;  /* 0x000000ffff0d7224 */ /* 0x000fce00078e00ff */
[----:B------:R-:W-:-:S07]  /*11700*/  LEPC R20, `(.L_x_1076) ;  /* 0x000000001014794e */ /* 0x000fce0000000000 */
[----:B0-----:R-:W-:Y:S05]  /*11710*/  CALL.ABS.NOINC R2 ;  /* 0x0000000002007343 */ /* 0x001fea0003c00000 */
.L_x_1076:
[----:B------:R-:W-:Y:S01]  /*11720*/  UISETP.NE.AND UP0, UPT, UR48, URZ, UPT ;  /* 0x0000003f3000728c */ /* 0x000fe2000bf05270 */
[----:B------:R-:W-:Y:S01]  /*11730*/  VIADD R7, R33, UR40 ;  /* 0x0000002821077c36 */ /* 0x000fe20008000000 */
[----:B------:R-:W0:Y:S01]  /*11740*/  LDC R6, c[0x0][0x448] ;  /* 0x00011200ff067b82 */ /* 0x000e220000000800 */
[----:B------:R-:W-:Y:S01]  /*11750*/  IMAD.U32 R4, RZ, RZ, UR36 ;  /* 0x00000024ff047e24 */ /* 0x000fe2000f8e00ff */
[----:B------:R-:W-:Y:S01]  /*11760*/  ULDC.64 UR4, c[0x0][0x2e0] ;  /* 0x0000b80000047ab9 */ /* 0x000fe20000000a00 */
[----:B------:R-:W-:Y:S01]  /*11770*/  IMAD.U32 R3, RZ, RZ, UR47 ;  /* 0x0000002fff037e24 */ /* 0x000fe2000f8e00ff */
[----:B------:R-:W-:Y:S01]  /*11780*/  PLOP3.LUT P0, PT, PT, PT, UP0, 0x80, 0x0 ;  /* 0x000000000000781c */ /* 0x000fe20003f0f008 */
[----:B------:R-:W-:Y:S02]  /*11790*/  IMAD.MOV.U32 R2, RZ, RZ, R4 ;  /* 0x000000ffff027224 */ /* 0x000fe400078e0004 */
[----:B------:R-:W-:Y:S02]  /*117a0*/  IMAD R35, R35, UR4, RZ ;  /* 0x0000000423237c24 */ /* 0x000fe4000f8e02ff */
[----:B------:R-:W-:Y:S01]  /*117b0*/  @UP0 ULDC UR6, c[0x0][0x44c] ;  /* 0x0001130000060ab9 */ /* 0x000fe20000000800 */
[----:B------:R-:W-:Y:S01]  /*117c0*/  IMAD.WIDE.U32 R2, R28, UR4, R2 ;  /* 0x000000041c027c25 */ /* 0x000fe2000f8e0002 */
[----:B------:R-:W-:-:S03]  /*117d0*/  @UP0 ULDC UR4, c[0x0][0x450] ;  /* 0x0001140000040ab9 */ /* 0x000fc60000000800 */
[----:B------:R-:W-:Y:S02]  /*117e0*/  IMAD.U32 R5, RZ, RZ, UR37 ;  /* 0x00000025ff057e24 */ /* 0x000fe4000f8e00ff */
[----:B------:R-:W-:Y:S02]  /*117f0*/  IMAD.MOV.U32 R5, RZ, RZ, R7 ;  /* 0x000000ffff057224 */ /* 0x000fe400078e0007 */
[----:B------:R-:W-:Y:S01]  /*11800*/  @P0 IMAD.HI.U32 R0, R7, UR6, RZ ;  /* 0x0000000607000c27 */ /* 0x000fe2000f8e00ff */
[----:B------:R-:W-:-:S03]  /*11810*/  PLOP3.LUT P0, PT, PT, PT, UP0, 0x80, 0x0 ;  /* 0x000000000000781c */ /* 0x000fc60003f0f008 */
[----:B------:R-:W-:-:S04]  /*11820*/  IMAD R35, R28, UR5, R35 ;  /* 0x000000051c237c24 */ /* 0x000fc8000f8e0223 */
[----:B------:R-:W-:-:S06]  /*11830*/  IMAD.IADD R3, R3, 0x1, R35 ;  /* 0x0000000103037824 */ /* 0x000fcc00078e0223 */
[----:B------:R-:W-:Y:S01]  /*11840*/  @P0 SHF.R.U32.HI R5, RZ, UR4, R0 ;  /* 0x00000004ff050c19 */ /* 0x000fe20008011600 */
[----:B------:R-:W-:-:S04]  /*11850*/  ULDC.64 UR4, c[0x0][0x2d0] ;  /* 0x0000b40000047ab9 */ /* 0x000fc80000000a00 */
[----:B------:R-:W-:Y:S02]  /*11860*/  IMAD.MOV R0, RZ, RZ, -R5 ;  /* 0x000000ffff007224 */ /* 0x000fe400078e0a05 */
[----:B------:R-:W-:-:S04]  /*11870*/  IMAD.WIDE.U32 R2, R5, UR4, R2 ;  /* 0x0000000405027c25 */ /* 0x000fc8000f8e0002 */
[----:B0-----:R-:W-:Y:S01]  /*11880*/  IMAD R7, R6, R0, R7 ;  /* 0x0000000006077224 */ /* 0x001fe200078e0207 */
[----:B------:R-:W-:-:S05]  /*11890*/  SHF.R.S32.HI R0, RZ, 0x1f, R5 ;  /* 0x0000001fff007819 */ /* 0x000fca0000011405 */
[----:B------:R-:W-:-:S04]  /*118a0*/  IMAD R0, R0, UR4, RZ ;  /* 0x0000000400007c24 */ /* 0x000fc8000f8e02ff */
[----:B------:R-:W-:Y:S01]  /*118b0*/  IMAD R5, R5, UR5, R0 ;  /* 0x0000000505057c24 */ /* 0x000fe2000f8e0200 */
[----:B------:R-:W-:Y:S01]  /*118c0*/  SHF.R.S32.HI R0, RZ, 0x1f, R7 ;  /* 0x0000001fff007819 */ /* 0x000fe20000011407 */
[----:B------:R-:W-:Y:S02]  /*118d0*/  ULDC.64 UR4, c[0x0][0x2c8] ;  /* 0x0000b20000047ab9 */ /* 0x000fe40000000a00 */
[----:B------:R-:W-:Y:S02]  /*118e0*/  IMAD.IADD R3, R3, 0x1, R5 ;  /* 0x0000000103037824 */ /* 0x000fe400078e0205 */
[----:B------:R-:W-:Y:S02]  /*118f0*/  IMAD R0, R0, UR4, RZ ;  /* 0x0000000400007c24 */ /* 0x000fe4000f8e02ff */
[----:B------:R-:W-:-:S04]  /*11900*/  IMAD.WIDE.U32 R2, R7, UR4, R2 ;  /* 0x0000000407027c25 */ /* 0x000fc8000f8e0002 */
[----:B------:R-:W-:Y:S01]  /*11910*/  IMAD R5, R7, UR5, R0 ;  /* 0x0000000507057c24 */ /* 0x000fe2000f8e0200 */
[----:B------:R-:W-:Y:S02]  /*11920*/  ULDC.64 UR4, c[0x0][0x280] ;  /* 0x0000a00000047ab9 */ /* 0x000fe40000000a00 */
[----:B------:R-:W-:Y:S01]  /*11930*/  LEA R0, P0, R2, UR4, 0x1 ;  /* 0x0000000402007c11 */ /* 0x000fe2000f8008ff */
[----:B------:R-:W-:Y:S01]  /*11940*/  ULDC UR4, c[0x0][0x2b8] ;  /* 0x0000ae0000047ab9 */ /* 0x000fe20000000800 */
[----:B------:R-:W-:Y:S02]  /*11950*/  IADD3 R3, R3, R5, RZ ;  /* 0x0000000503037210 */ /* 0x000fe40007ffe0ff */
[----:B------:R-:W-:Y:S02]  /*11960*/  ISETP.GE.AND P2, PT, R22, UR4, PT ;  /* 0x0000000416007c0c */ /* 0x000fe4000bf46270 */
[----:B------:R-:W-:Y:S01]  /*11970*/  LEA.HI.X R8, R2, UR5, R3, 0x1, P0 ;  /* 0x0000000502087c11 */ /* 0x000fe200080f0c03 */
[----:B------:R-:W-:Y:S01]  /*11980*/  UMOV UR5, 0xffffffff ;  /* 0xffffffff00057882 */ /* 0x000fe20000000000 */
[----:B------:R-:W-:-:S02]  /*11990*/  ISETP.GE.AND P0, PT, R24, UR4, PT ;  /* 0x0000000418007c0c */ /* 0x000fc4000bf06270 */
[----:B------:R-:W-:Y:S01]  /*119a0*/  ISETP.GE.AND P3, PT, R30, UR4, PT ;  /* 0x000000041e007c0c */ /* 0x000fe2000bf66270 */
[----:B------:R-:W-:-:S12]  /*119b0*/  BRA.DIV UR5, `(.L_x_1077) ;  /* 0x0000002a05987947 */ /* 0x000fd8000b800000 */
[----:B------:R-:W-:Y:S01]  /*119c0*/  SHFL.IDX PT, R3, R8, RZ, 0x181f ;  /* 0x00181fff08037589 */ /* 0x000fe200000e0000 */
[----:B------:R-:W-:Y:S01]  /*119d0*/  ULDC UR4, c[0x0][0x288] ;  /* 0x0000a20000047ab9 */ /* 0x000fe20000000800 */
[----:B------:R-:W-:Y:S02]  /*119e0*/  VIADD R7, R36, UR40 ;  /* 0x0000002824077c36 */ /* 0x000fe40008000000 */
[----:B------:R-:W0:Y:S01]  /*119f0*/  SHFL.IDX PT, R2, R0, RZ, 0x181f ;  /* 0x00181fff00027589 */ /* 0x000e2200000e0000 */
[----:B------:R-:W-:Y:S02]  /*11a00*/  IMAD R6, R6, UR4, RZ ;  /* 0x0000000406067c24 */ /* 0x000fe4000f8e02ff */
[C---:B------:R-:W-:Y:S01]  /*11a10*/  VIADD R11, R7.reuse, 0x10 ;  /* 0x00000010070b7836 */ /* 0x040fe20000000000 */
        /* <DEDUP_REMOVED lines=61> */
.L_x_1145:
[----:B------:R-:W-:Y:S01]  /*11df0*/  VIADD R7, R7, 0x70 ;  /* 0x0000007007077836 */ /* 0x000fe20000000000 */
[----:B------:R-:W-:Y:S01]  /*11e00*/  BSSY B0, `(.L_x_1078) ;  /* 0x000000d000007945 */ /* 0x000fe20003800000 */
[----:B-1----:R-:W-:Y:S02]  /*11e10*/  IMAD.MOV.U32 R2, RZ, RZ, R14 ;  /* 0x000000ffff027224 */ /* 0x002fe400078e000e */
[----:B--2---:R-:W-:Y:S01]  /*11e20*/  IMAD.MOV.U32 R3, RZ, RZ, R4 ;  /* 0x000000ffff037224 */ /* 0x004fe200078e0004 */
[----:B------:R-:W-:-:S13]  /*11e30*/  ISETP.GE.AND P1, PT, R7, R6, PT ;  /* 0x000000060700720c */ /* 0x000fda0003f26270 */
        /* <DEDUP_REMOVED lines=9> */
.L_x_1079:
[----:B------:R-:W-:Y:S05]  /*11ed0*/  BSYNC B0 ;  /* 0x0000000000007941 */ /* 0x000fea0003800000 */
.L_x_1078:
[----:B------:R-:W-:Y:S01]  /*11ee0*/  NOP ;  /* 0x0000000000007918 */ /* 0x000fe20000000000 */
[----:B------:R-:W-:Y:S01]  /*11ef0*/  SYNCS.ARRIVE.TRANS64.RED.A0T1 RZ, [UR46+0x2a800], RZ ;  /* 0x02a800ffffff79a7 */ /* 0x000fe2000820042e */
[----:B------:R-:W-:Y:S01]  /*11f00*/  IMAD.MOV.U32 R0, RZ, RZ, 0x1 ;  /* 0x00000001ff007424 */ /* 0x000fe200078e00ff */
[----:B------:R-:W-:Y:S04]  /*11f10*/  ARRIVES.LDGSTSBAR.64.TRANSCNT [UR46+0x2a800] ;  /* 0x02a80000ff0079b0 */ /* 0x000fe80008000aae */
[----:B------:R-:W-:Y:S01]  /*11f20*/  SHF.L.U32 R0, R0, 0x1f, RZ ;  /* 0x0000001f00007819 */ /* 0x000fe200000006ff */
[----:B------:R-:W-:Y:S01]  /*11f30*/  NOP ;  /* 0x0000000000007918 */ /* 0x000fe20000000000 */
[----:B------:R-:W-:Y:S01]  /*11f40*/  SYNCS.ARRIVE.TRANS64.A1T0 RZ, [UR46+0x2a800], RZ ;  /* 0x02a800ffffff79a7 */ /* 0x000fe2000810002e */
[----:B------:R-:W-:Y:S01]  /*11f50*/  VIADD R19, R19, 0xfffffffe ;  /* 0xfffffffe13137836 */ /* 0x000fe20000000000 */
[----:B------:R-:W1:Y:S02]  /*11f60*/  SYNCS.PHASECHK.TRANS64.TRYWAIT P0, [UR46+0x2a820], R0 ;  /* 0x02a82000ff0075a7 */ /* 0x000e64000800016e */
[----:B-1----:R-:W-:Y:S05]  /*11f70*/  @!P0 BRA `(.L_x_1080) ;  /* 0x0000002c00b08947 */ /* 0x002fea0003800000 */
.L_x_1146:
[----:B------:R-:W-:Y:S01]  /*11f80*/  ISETP.GE.AND P0, PT, R19, UR49, PT ;  /* 0x0000003113007c0c */ /* 0x000fe2000bf06270 */
[----:B------:R-:W-:Y:S02]  /*11f90*/  IMAD.MOV.U32 R24, RZ, RZ, 0x1 ;  /* 0x00000001ff187424 */ /* 0x000fe400078e00ff */
[----:B------:R-:W-:-:S10]  /*11fa0*/  IMAD.MOV.U32 R22, RZ, RZ, RZ ;  /* 0x000000ffff167224 */ /* 0x000fd400078e00ff */
[----:B------:R-:W-:Y:S05]  /*11fb0*/  @!P0 BRA `(.L_x_1081) ;  /* 0x0000000c00e08947 */ /* 0x000fea0003800000 */
[----:B------:R-:W-:Y:S01]  /*11fc0*/  UIADD3 UR4, UR45, 0x1, URZ ;  /* 0x000000012d047890 */ /* 0x000fe2000fffe03f */
[----:B0-----:R-:W-:Y:S01]  /*11fd0*/  LOP3.LUT R3, RZ, UR43, RZ, 0x33, !PT ;  /* 0x0000002bff037c12 */ /* 0x001fe2000f8e33ff */
[----:B------:R-:W-:Y:S01]  /*11fe0*/  BSSY B0, `(.L_x_1081) ;  /* 0x00000f5000007945 */ /* 0x000fe20003800000 */
[----:B------:R-:W-:Y:S01]  /*11ff0*/  LOP3.LUT R5, RZ, UR42, RZ, 0x33, !PT ;  /* 0x0000002aff057c12 */ /* 0x000fe2000f8e33ff */
[----:B------:R-:W-:Y:S01]  /*12000*/  UIMAD UR4, UR4, UR38, URZ ;  /* 0x00000026040472a4 */ /* 0x000fe2000f8e023f */
[----:B------:R-:W-:Y:S01]  /*12010*/  IADD3 R23, R26, R23, R36 ;  /* 0x000000171a177210 */ /* 0x000fe20007ffe024 */
[----:B------:R-:W-:Y:S01]  /*12020*/  IMAD.MOV.U32 R20, RZ, RZ, RZ ;  /* 0x000000ffff147224 */ /* 0x000fe200078e00ff */
[----:B------:R-:W-:-:S03]  /*12030*/  SHF.L.U32 R35, R30, 0x1, RZ ;  /* 0x000000011e237819 */ /* 0x000fc600000006ff */
[----:B------:R-:W-:Y:S01]  /*12040*/  LOP3.LUT R0, RZ, UR4, RZ, 0x33, !PT ;  /* 0x00000004ff007c12 */ /* 0x000fe2000f8e33ff */
[----:B------:R-:W-:Y:S02]  /*12050*/  VIADD R9, R23, 0xfffffee0 ;  /* 0xfffffee017097836 */ /* 0x000fe40000000000 */
[----:B------:R-:W-:Y:S01]  /*12060*/  IMAD.MOV.U32 R23, RZ, RZ, 0x1 ;  /* 0x00000001ff177424 */ /* 0x000fe200078e00ff */
[----:B------:R-:W-:Y:S02]  /*12070*/  VIADDMNMX R0, R0, -UR44, R3, !PT ;  /* 0x8000002c00007c46 */ /* 0x000fe4000f800103 */
[----:B------:R-:W-:Y:S02]  /*12080*/  IADD3 R3, -R36, UR41, RZ ;  /* 0x0000002924037c10 */ /* 0x000fe4000fffe1ff */
[----:B------:R-:W-:-:S04]  /*12090*/  VIMNMX R0, R0, R5, !PT ;  /* 0x0000000500007248 */ /* 0x000fc80007fe0100 */
[C---:B------:R-:W-:Y:S01]  /*120a0*/  IADD3 R27, -R0.reuse, -0x2, RZ ;  /* 0xfffffffe001b7810 */ /* 0x040fe20007ffe1ff */
[C---:B------:R-:W-:Y:S02]  /*120b0*/  IMAD R3, R0.reuse, 0x60, R3 ;  /* 0x0000006000037824 */ /* 0x040fe400078e0203 */
[----:B------:R-:W-:Y:S02]  /*120c0*/  IMAD R9, R0, -0x60, R9 ;  /* 0xffffffa000097824 */ /* 0x000fe400078e0209 */
[----:B------:R-:W-:-:S07]  /*120d0*/  VIADD R0, R3, 0xc0 ;  /* 0x000000c003007836 */ /* 0x000fce0000000000 */
.L_x_1094:
[----:B------:R-:W-:Y:S01]  /*120e0*/  ISETP.NE.AND P0, PT, R37, 0x1, PT ;  /* 0x000000012500780c */ /* 0x000fe20003f05270 */
[----:B------:R-:W-:Y:S01]  /*120f0*/  IMAD.MOV.U32 R10, RZ, RZ, R9 ;  /* 0x000000ffff0a7224 */ /* 0x000fe200078e0009 */
[----:B------:R-:W-:Y:S02]  /*12100*/  ISETP.GT.U32.AND P2, PT, R33, 0x5f, PT ;  /* 0x0000005f2100780c */ /* 0x000fe40003f44070 */
[----:B------:R-:W-:-:S09]  /*12110*/  LOP3.LUT P1, RZ, R18, 0x10, RZ, 0xc0, !PT ;  /* 0x0000001012ff7812 */ /* 0x000fd2000782c0ff */
[----:B------:R-:W0:Y:S08]  /*12120*/  @P0 LDC R2, c[0x0][0x434] ;  /* 0x00010d00ff020b82 */ /* 0x000e300000000800 */
[----:B------:R-:W1:Y:S08]  /*12130*/  @P0 LDC R3, c[0x0][0x438] ;  /* 0x00010e00ff030b82 */ /* 0x000e700000000800 */
[----:B------:R-:W2:Y:S08]  /*12140*/  @!P2 LDC.64 R6, c[0x0][0x428] ;  /* 0x00010a00ff06ab82 */ /* 0x000eb00000000a00 */
[----:B------:R-:W3:Y:S01]  /*12150*/  @!P2 LDC.64 R4, c[0x0][0x418] ;  /* 0x00010600ff04ab82 */ /* 0x000ee20000000a00 */
[----:B0-----:R-:W-:-:S05]  /*12160*/  @P0 IMAD.HI.U32 R2, R9, R2, RZ ;  /* 0x0000000209020227 */ /* 0x001fca00078e00ff */
[----:B-1----:R-:W-:-:S04]  /*12170*/  @P0 SHF.R.U32.HI R10, RZ, R3, R2 ;  /* 0x00000003ff0a0219 */ /* 0x002fc80000011602 */
[----:B------:R-:W-:Y:S01]  /*12180*/  @!P2 SHF.R.S32.HI R3, RZ, 0x1f, R10 ;  /* 0x0000001fff03a819 */ /* 0x000fe2000001140a */
[----:B--2---:R-:W-:-:S04]  /*12190*/  @!P2 IMAD R2, R34, R6, RZ ;  /* 0x000000062202a224 */ /* 0x004fc800078e02ff */
[----:B------:R-:W-:Y:S02]  /*121a0*/  @!P2 IMAD R7, R32, R7, R2 ;  /* 0x000000072007a224 */ /* 0x000fe400078e0202 */
[----:B------:R-:W-:-:S04]  /*121b0*/  @!P2 IMAD.MOV.U32 R2, RZ, RZ, R10 ;  /* 0x000000ffff02a224 */ /* 0x000fc800078e000a */
[----:B------:R-:W-:-:S04]  /*121c0*/  @!P2 IMAD.WIDE.U32 R2, R32, R6, R2 ;  /* 0x000000062002a225 */ /* 0x000fc800078e0002 */
[----:B------:R-:W-:Y:S01]  /*121d0*/  @!P2 IMAD.IADD R3, R7, 0x1, R3 ;  /* 0x000000010703a824 */ /* 0x000fe200078e0203 */
[----:B---3--:R-:W-:Y:S01]  /*121e0*/  @!P2 LEA R4, P0, R2, R4, 0x2 ;  /* 0x000000040204a211 */ /* 0x008fe200078010ff */
[----:B------:R-:W-:-:S03]  /*121f0*/  IMAD.MOV.U32 R6, RZ, RZ, RZ ;  /* 0x000000ffff067224 */ /* 0x000fc600078e00ff */
[----:B------:R-:W-:-:S05]  /*12200*/  @!P2 LEA.HI.X R5, R2, R5, R3, 0x2, P0 ;  /* 0x000000050205a211 */ /* 0x000fca00000f1403 */
[----:B------:R0:W5:Y:S01]  /*12210*/  @!P2 LDG.E R6, desc[UR56][R4.64] ;  /* 0x000000380406a981 */ /* 0x000162000c1e1900 */
[----:B------:R-:W-:-:S05]  /*12220*/  VIADD R22, R20, 0x1 ;  /* 0x0000000114167836 */ /* 0x000fca0000000000 */
[----:B------:R-:W-:-:S04]  /*12230*/  ISETP.NE.AND P0, PT, R22, 0x2, PT ;  /* 0x000000021600780c */ /* 0x000fc80003f05270 */
[----:B------:R-:W-:Y:S02]  /*12240*/  SEL R24, RZ, 0x1, P0 ;  /* 0x00000001ff187807 */ /* 0x000fe40000000000 */
[----:B------:R-:W-:Y:S02]  /*12250*/  SEL R22, R22, RZ, P0 ;  /* 0x000000ff16167207 */ /* 0x000fe40000000000 */
[----:B------:R-:W-:Y:S01]  /*12260*/  LOP3.LUT R24, R23, R24, RZ, 0x3c, !PT ;  /* 0x0000001817187212 */ /* 0x000fe200078e3cff */
[----:B0-----:R-:W-:Y:S06]  /*12270*/  @!P1 BRA `(.L_x_1082) ;  /* 0x0000000000049947 */ /* 0x001fec0003800000 */
[----:B------:R-:W-:Y:S01]  /*12280*/  BPT.TRAP 0x1 ;  /* 0x000000040000795c */ /* 0x000fe20000300000 */
.L_x_1082:
[----:B------:R-:W-:Y:S01]  /*12290*/  LEA R8, R22, UR46, 0x3 ;  /* 0x0000002e16087c11 */ /* 0x000fe2000f8e18ff */
[----:B------:R-:W-:Y:S01]  /*122a0*/  BSSY B1, `(.L_x_1083) ;  /* 0x0000004000017945 */ /* 0x000fe20003800000 */
[----:B------:R-:W-:-:S04]  /*122b0*/  SHF.L.U32 R3, R24, 0x1f, RZ ;  /* 0x0000001f18037819 */ /* 0x000fc800000006ff */
[----:B------:R-:W0:Y:S02]  /*122c0*/  SYNCS.PHASECHK.TRANS64.TRYWAIT P0, [R8+URZ+0x2a840], R3 ;  /* 0x02a84003080075a7 */ /* 0x000e24000800017f */
[----:B0-----:R-:W-:Y:S05]  /*122d0*/  @!P0 BRA `(.L_x_1084) ;  /* 0x0000002800f08947 */ /* 0x001fea0003800000 */
.L_x_1147:
[----:B------:R-:W-:Y:S05]  /*122e0*/  BSYNC B1 ;  /* 0x0000000000017941 */ /* 0x000fea0003800000 */
.L_x_1083:
[----:B------:R-:W-:Y:S01]  /*122f0*/  ULDC UR4, c[0x0][0x430] ;  /* 0x00010c0000047ab9 */ /* 0x000fe20000000800 */
[----:B-----5:R-:W-:Y:S01]  /*12300*/  SHF.R.S32.HI R28, RZ, 0x1f, R6 ;  /* 0x0000001fff1c7819 */ /* 0x020fe20000011406 */
[----:B------:R-:W-:Y:S01]  /*12310*/  UIADD3 UR4, -UR4, URZ, URZ ;  /* 0x0000003f04047290 */ /* 0x000fe2000fffe13f */
[----:B------:R-:W-:Y:S01]  /*12320*/  R2UR UR6, R31 ;  /* 0x000000001f0672ca */ /* 0x000fe200000e0000 */
[----:B------:R-:W-:Y:S01]  /*12330*/  IMAD R19, R22, 0x4800, R25 ;  /* 0x0000480016137824 */ /* 0x000fe200078e0219 */
[C---:B------:R-:W-:Y:S02]  /*12340*/  LOP3.LUT P3, RZ, R18.reuse, 0x4, RZ, 0xc0, !PT ;  /* 0x0000000412ff7812 */ /* 0x040fe4000786c0ff */
[----:B------:R-:W-:Y:S01]  /*12350*/  LOP3.LUT P2, RZ, R18, 0x2, RZ, 0xc0, !PT ;  /* 0x0000000212ff7812 */ /* 0x000fe2000784c0ff */
        /* <DEDUP_REMOVED lines=20> */
[----:B------:R-:W-:Y:S01]  /*124a0*/  VIADD R21, R3, UR4 ;  /* 0x0000000403157c36 */ /* 0x000fe20008000000 */
[----:B------:R-:W-:-:S04]  /*124b0*/  UMOV UR4, 0xffffffff ;  /* 0xffffffff00047882 */ /* 0x000fc80000000000 */
[----:B------:R-:W-:Y:S01]  /*124c0*/  LEA.HI.X R21, R2, UR7, R21, 0x1, P0 ;  /* 0x0000000702157c11 */ /* 0x000fe200080f0c15 */
[----:B------:R-:W-:Y:S06]  /*124d0*/  BRA.DIV UR4, `(.L_x_1085) ;  /* 0x0000002a04847947 */ /* 0x000fec000b800000 */
        /* <DEDUP_REMOVED lines=13> */
[----:B------:R-:W0:Y:S03]  /*125b0*/  SHFL.IDX PT, R14, R10, 0x3, 0x181f ;  /* 0x00781f000a0e7f89 */ /* 0x000e2600000e0000 */
[----:B------:R-:W-:Y:S01]  /*125c0*/  IMAD.X R3, RZ, RZ, R4, P0 ;  /* 0x000000ffff037224 */ /* 0x000fe200000e0604 */
        /* <DEDUP_REMOVED lines=14> */
[----:B-1----:R-:W-:-:S05]  /*126b0*/  IADD3.X R3, RZ, R3, RZ, P0, !PT ;  /* 0x00000003ff037210 */ /* 0x002fca00007fe4ff */
[----:B------:R-:W-:Y:S04]  /*126c0*/  LDGSTS.E.BYPASS.LTC128B.128 [R19+0x19c00], desc[UR56][R2.64], !P3 ;  /* 0x19c0000002137fae */ /* 0x000fe8000d901d78 */
[----:B------:R-:W-:Y:S04]  /*126d0*/  LDGSTS.E.BYPASS.LTC128B.128 [R19+0x1cc00], desc[UR56][R2.64+0x80], !P2 ;  /* 0x1cc0008002137fae */ /* 0x000fe8000d101d78 */
[----:B------:R1:W-:Y:S02]  /*126e0*/  LDGSTS.E.BYPASS.LTC128B.128 [R19+0x1fc00], desc[UR56][R2.64+0x100], !P1 ;  /* 0x1fc0010002137fae */ /* 0x0003e4000c901d78 */
[----:B-1----:R-:W-:-:S05]  /*126f0*/  IADD3 R2, P0, R12, R35, RZ ;  /* 0x000000230c027210 */ /* 0x002fca0007f1e0ff */
[----:B0-----:R-:W-:-:S05]  /*12700*/  IMAD.X R3, RZ, RZ, R4, P0 ;  /* 0x000000ffff037224 */ /* 0x001fca00000e0604 */
[----:B------:R0:W-:Y:S04]  /*12710*/  LDGSTS.E.BYPASS.LTC128B.128 [R19+0x1a400], desc[UR56][R2.64], !P3 ;  /* 0x1a40000002137fae */ /* 0x0001e8000d901d78 */
[----:B------:R0:W-:Y:S04]  /*12720*/  LDGSTS.E.BYPASS.LTC128B.128 [R19+0x1d400], desc[UR56][R2.64+0x80], !P2 ;  /* 0x1d40008002137fae */ /* 0x0001e8000d101d78 */
[----:B--2---:R0:W-:Y:S02]  /*12730*/  LDGSTS.E.BYPASS.LTC128B.128 [R19+0x20400], desc[UR56][R2.64+0x100], !P1 ;  /* 0x2040010002137fae */ /* 0x0041e4000c901d78 */
.L_x_1161:
        /* <DEDUP_REMOVED lines=10> */
.L_x_1086:
        /* <DEDUP_REMOVED lines=10> */
.L_x_1087:
[----:B------:R1:W-:Y:S01]  /*12880*/  SYNCS.ARRIVE.TRANS64.A1T0 RZ, [R8+URZ+0x2a830], RZ ;  /* 0x02a830ff08ff79a7 */ /* 0x0003e2000810003f */
[----:B------:R-:W-:Y:S05]  /*12890*/  @!P2 BRA `(.L_x_1088) ;  /* 0x000000000004a947 */ /* 0x000fea0003800000 */
[----:B------:R-:W-:Y:S01]  /*128a0*/  BPT.TRAP 0x1 ;  /* 0x000000040000795c */ /* 0x000fe20000300000 */
.L_x_1088:
[----:B0-----:R-:W-:Y:S01]  /*128b0*/  SHF.L.U32 R3, R23, 0x1f, RZ ;  /* 0x0000001f17037819 */ /* 0x001fe200000006ff */
[----:B------:R-:W-:Y:S01]  /*128c0*/  BSSY B1, `(.L_x_1089) ;  /* 0x0000004000017945 */ /* 0x000fe20003800000 */
[----:B------:R-:W-:-:S04]  /*128d0*/  LEA R4, R20, UR46, 0x3 ;  /* 0x0000002e14047c11 */ /* 0x000fc8000f8e18ff */
[----:B------:R-:W0:Y:S02]  /*128e0*/  SYNCS.PHASECHK.TRANS64.TRYWAIT P0, [R4+URZ+0x2a860], R3 ;  /* 0x02a86003040075a7 */ /* 0x000e24000800017f */
[----:B0-----:R-:W-:Y:S05]  /*128f0*/  @!P0 BRA `(.L_x_1090) ;  /* 0x0000002c00388947 */ /* 0x001fea0003800000 */
.L_x_1162:
[----:B------:R-:W-:Y:S05]  /*12900*/  BSYNC B1 ;  /* 0x0000000000017941 */ /* 0x000fea0003800000 */
.L_x_1089:
        /* <DEDUP_REMOVED lines=17> */
[----:B------:R-:W0:Y:S03]  /*12a20*/  SHFL.IDX PT, R14, R16, 0x2, 0x181f ;  /* 0x00581f00100e7f89 */ /* 0x000e2600000e0000 */
[----:B------:R-:W-:Y:S01]  /*12a30*/  IMAD.X R3, RZ, RZ, R8, P2 ;  /* 0x000000ffff037224 */ /* 0x000fe200010e0608 */
        /* <DEDUP_REMOVED lines=22> */
[----:B------:R2:W3:Y:S03]  /*12ba0*/  SHFL.IDX PT, R14, R16, 0x5, 0x181f ;  /* 0x00b81f00100e7f89 */ /* 0x0004e600000e0000 */
[----:B-1----:R-:W-:Y:S01]  /*12bb0*/  IMAD.X R3, RZ, RZ, R8, P2 ;  /* 0x000000ffff037224 */ /* 0x002fe200010e0608 */
[----:B------:R-:W-:Y:S01]  /*12bc0*/  ISETP.LT.OR P2, PT, R0, 0x41, !P1 ;  /* 0x000000410000780c */ /* 0x000fe20004f41670 */
[----:B------:R2:W1:-:S12]  /*12bd0*/  SHFL.IDX PT, R8, R17, 0x5, 0x181f ;  /* 0x00b81f0011087f89 */ /* 0x00045800000e0000 */
[----:B------:R2:W-:Y:S01]  /*12be0*/  LDGSTS.E.BYPASS.LTC128B.128 [R5+0x2400], desc[UR56][R2.64], !P2 ;  /* 0x0240000002057fae */ /* 0x0005e2000d101d78 */
[----:B------:R-:W-:-:S13]  /*12bf0*/  ISETP.LT.OR P2, PT, R0, 0x41, !P0 ;  /* 0x000000410000780c */ /* 0x000fda0004741670 */
[----:B-1-3--:R2:W-:Y:S02]  /*12c00*/  LDGSTS.E.BYPASS.LTC128B.128 [R5+0x5400], desc[UR56][R2.64+0x80], !P2 ;  /* 0x0540008002057fae */ /* 0x00a5e4000d101d78 */
.L_x_1176:
[C---:B------:R-:W-:Y:S01]  /*12c10*/  ISETP.LT.OR P1, PT, R0.reuse, 0x51, !P1 ;  /* 0x000000510000780c */ /* 0x040fe20004f21670 */
[----:B------:R-:W-:Y:S01]  /*12c20*/  ULDC.64 UR4, c[0x0][0x328] ;  /* 0x0000ca0000047ab9 */ /* 0x000fe20000000a00 */
[----:B------:R-:W-:Y:S01]  /*12c30*/  ISETP.LT.OR P0, PT, R0, 0x51, !P0 ;  /* 0x000000510000780c */ /* 0x000fe20004701670 */
[----:B------:R-:W-:Y:S01]  /*12c40*/  IMAD R26, R26, UR4, RZ ;  /* 0x000000041a1a7c24 */ /* 0x000fe2000f8e02ff */
[----:B0-2---:R-:W-:-:S03]  /*12c50*/  IADD3 R2, P2, R14, R35, RZ ;  /* 0x000000230e027210 */ /* 0x005fc60007f5e0ff */
        /* <DEDUP_REMOVED lines=16> */
.L_x_1092:
        /* <DEDUP_REMOVED lines=10> */
.L_x_1093:
        /* <DEDUP_REMOVED lines=14> */
[----:B------:R-:W-:Y:S01]  /*12ee0*/  LEA R16, P0, R2, UR6, 0x1 ;  /* 0x0000000602107c11 */ /* 0x000fe2000f8008ff */
[----:B------:R-:W-:-:S05]  /*12ef0*/  VIADD R17, R3, UR4 ;  /* 0x0000000403117c36 */ /* 0x000fca0008000000 */
[----:B------:R-:W-:Y:S02]  /*12f00*/  LEA.HI.X R17, R2, UR7, R17, 0x1, P0 ;  /* 0x0000000702117c11 */ /* 0x000fe400080f0c11 */
[----:B------:R-:W-:-:S13]  /*12f10*/  ISETP.GT.AND P0, PT, R27, UR49, PT ;  /* 0x000000311b007c0c */ /* 0x000fda000bf04270 */
[----:B0-----:R-:W-:Y:S05]  /*12f20*/  @P0 BRA `(.L_x_1094) ;  /* 0xfffffff0006c0947 */ /* 0x001fea000383ffff */
[----:B------:R-:W-:Y:S05]  /*12f30*/  BSYNC B0 ;  /* 0x0000000000007941 */ /* 0x000fea0003800000 */
.L_x_1081:
[----:B------:R-:W-:-:S13]  /*12f40*/  LOP3.LUT P0, RZ, R18, 0x10, RZ, 0xc0, !PT ;  /* 0x0000001012ff7812 */ /* 0x000fda000780c0ff */
[----:B------:R-:W-:Y:S05]  /*12f50*/  @!P0 BRA `(.L_x_1095) ;  /* 0x0000000000048947 */ /* 0x000fea0003800000 */
[----:B------:R-:W-:Y:S01]  /*12f60*/  BPT.TRAP 0x1 ;  /* 0x000000040000795c */ /* 0x000fe20000300000 */
.L_x_1095:
[----:B0-----:R-:W-:Y:S01]  /*12f70*/  LEA R0, R22, UR46, 0x3 ;  /* 0x0000002e16007c11 */ /* 0x001fe2000f8e18ff */
[----:B------:R-:W-:Y:S01]  /*12f80*/  IMAD.MOV.U32 R2, RZ, RZ, -0x60 ;  /* 0xffffffa0ff027424 */ /* 0x000fe200078e00ff */
[----:B------:R-:W-:Y:S01]  /*12f90*/  SHF.L.U32 R3, R24, 0x1f, RZ ;  /* 0x0000001f18037819 */ /* 0x000fe200000006ff */
[----:B------:R-:W-:Y:S01]  /*12fa0*/  BSSY B0, `(.L_x_1096) ;  /* 0x0000006000007945 */ /* 0x000fe20003800000 */
[----:B------:R-:W-:Y:S02]  /*12fb0*/  IMAD R25, R22, 0x3000, R25 ;  /* 0x0000300016197824 */ /* 0x000fe400078e0219 */
[----:B------:R-:W0:Y:S01]  /*12fc0*/  SYNCS.PHASECHK.TRANS64.TRYWAIT P0, [R0+URZ+0x2a860], R3 ;  /* 0x02a86003000075a7 */ /* 0x000e22000800017f */
[----:B------:R-:W-:-:S04]  /*12fd0*/  IMAD R5, R27, R2, UR41 ;  /* 0x000000291b057e24 */ /* 0x000fc8000f8e0202 */
[----:B------:R-:W-:Y:S01]  /*12fe0*/  IMAD.IADD R5, R5, 0x1, -R36 ;  /* 0x0000000105057824 */ /* 0x000fe200078e0a24 */
[----:B0-----:R-:W-:Y:S06]  /*12ff0*/  @!P0 BRA `(.L_x_1097) ;  /* 0x0000002c00948947 */ /* 0x001fec0003800000 */
.L_x_1177:
[----:B------:R-:W-:Y:S05]  /*13000*/  BSYNC B0 ;  /* 0x0000000000007941 */ /* 0x000fea0003800000 */
.L_x_1096:
        /* <DEDUP_REMOVED lines=8> */
[----:B------:R-:W-:Y:S01]  /*13090*/  SHFL.IDX PT, R6, R17, 0x1, 0x181f ;  /* 0x00381f0011067f89 */ /* 0x000fe200000e0000 */
[----:B------:R-:W-:Y:S02]  /*130a0*/  ISETP.LT.OR P2, PT, R5, 0x1, P1 ;  /* 0x000000010500780c */ /* 0x000fe40000f41670 */
[----:B------:R-:W-:Y:S01]  /*130b0*/  LEA R4, R25, UR46, 0x1 ;  /* 0x0000002e19047c11 */ /* 0x000fe2000f8e08ff */
[----:B------:R-:W1:Y:S01]  /*130c0*/  SHFL.IDX PT, R14, R16, 0x1, 0x181f ;  /* 0x00381f00100e7f89 */ /* 0x000e6200000e0000 */
[----:B------:R-:W-:-:S02]  /*130d0*/  ISETP.LT.OR P4, PT, R5, 0x11, P1 ;  /* 0x000000110500780c */ /* 0x000fc40000f81670 */
[----:B------:R-:W-:Y:S01]  /*130e0*/  ISETP.LT.OR P5, PT, R5, 0x11, !P0 ;  /* 0x000000110500780c */ /* 0x000fe200047a1670 */
[----:B------:R-:W-:Y:S04]  /*130f0*/  SHFL.IDX PT, R10, R17, 0x2, 0x181f ;  /* 0x00581f00110a7f89 */ /* 0x000fe800000e0000 */
[----:B------:R-:W2:Y:S04]  /*13100*/  SHFL.IDX PT, R19, R16, 0x2, 0x181f ;  /* 0x00581f0010137f89 */ /* 0x000ea800000e0000 */
[----:B------:R-:W-:Y:S04]  /*13110*/  SHFL.IDX PT, R9, R17, 0x3, 0x181f ;  /* 0x00781f0011097f89 */ /* 0x000fe800000e0000 */
[----:B------:R-:W3:Y:S01]  /*13120*/  SHFL.IDX PT, R20, R16, 0x3, 0x181f ;  /* 0x00781f0010147f89 */ /* 0x000ee200000e0000 */
[----:B0-----:R-:W-:-:S03]  /*13130*/  IMAD.WIDE.U32 R2, R30, 0x2, R2 ;  /* 0x000000021e027825 */ /* 0x001fc600078e0002 */
[----:B------:R-:W-:Y:S04]  /*13140*/  SHFL.IDX PT, R8, R17, 0x4, 0x181f ;  /* 0x00981f0011087f89 */ /* 0x000fe800000e0000 */
[----:B------:R-:W0:Y:S04]  /*13150*/  SHFL.IDX PT, R21, R16, 0x4, 0x181f ;  /* 0x00981f0010157f89 */ /* 0x000e2800000e0000 */
[----:B------:R-:W-:Y:S01]  /*13160*/  LDGSTS.E.BYPASS.LTC128B.128 [R4+0x400], desc[UR56][R2.64], !P2 ;  /* 0x0040000002047fae */ /* 0x000fe2000d101d78 */
[----:B------:R-:W-:-:S03]  /*13170*/  ISETP.LT.OR P2, PT, R5, 0x21, P1 ;  /* 0x000000210500780c */ /* 0x000fc60000f41670 */
[----:B------:R1:W-:Y:S01]  /*13180*/  LDGSTS.E.BYPASS.LTC128B.128 [R4+0x3400], desc[UR56][R2.64+0x80], !P3 ;  /* 0x0340008002047fae */ /* 0x0003e2000d901d78 */
[----:B------:R-:W-:-:S03]  /*13190*/  ISETP.LT.OR P3, PT, R5, 0x21, !P0 ;  /* 0x000000210500780c */ /* 0x000fc60004761670 */
[----:B------:R-:W4:Y:S01]  /*131a0*/  SHFL.IDX PT, R17, R17, 0x5, 0x181f ;  /* 0x00b81f0011117f89 */ /* 0x000f2200000e0000 */
[----:B-1----:R-:W-:Y:S02]  /*131b0*/  IMAD.MOV.U32 R2, RZ, RZ, R14 ;  /* 0x000000ffff027224 */ /* 0x002fe400078e000e */
[----:B------:R-:W-:Y:S01]  /*131c0*/  IMAD.MOV.U32 R3, RZ, RZ, R6 ;  /* 0x000000ffff037224 */ /* 0x000fe200078e0006 */
[----:B------:R1:W0:Y:S01]  /*131d0*/  SHFL.IDX PT, R14, R16, 0x5, 0x181f ;  /* 0x00b81f00100e7f89 */ /* 0x00022200000e0000 */
[----:B------:R-:W-:-:S04]  /*131e0*/  IMAD.WIDE.U32 R6, R30, 0x2, R2 ;  /* 0x000000021e067825 */ /* 0x000fc800078e0002 */
[----:B--2---:R-:W-:Y:S01]  /*131f0*/  IMAD.MOV.U32 R2, RZ, RZ, R19 ;  /* 0x000000ffff027224 */ /* 0x004fe200078e0013 */
[----:B------:R-:W-:Y:S01]  /*13200*/  LDGSTS.E.BYPASS.LTC128B.128 [R4+0xc00], desc[UR56][R6.64], !P4 ;  /* 0x00c0000006047fae */ /* 0x000fe2000e101d78 */
[----:B------:R-:W-:Y:S01]  /*13210*/  IMAD.MOV.U32 R3, RZ, RZ, R10 ;  /* 0x000000ffff037224 */ /* 0x000fe200078e000a */
[C---:B------:R-:W-:Y:S02]  /*13220*/  ISETP.LT.OR P4, PT, R5.reuse, 0x31, P1 ;  /* 0x000000310500780c */ /* 0x040fe40000f81670 */
[----:B------:R-:W-:Y:S01]  /*13230*/  LDGSTS.E.BYPASS.LTC128B.128 [R4+0x3c00], desc[UR56][R6.64+0x80], !P5 ;  /* 0x03c0008006047fae */ /* 0x000fe2000e901d78 */
[----:B------:R-:W-:Y:S01]  /*13240*/  IMAD.WIDE.U32 R2, R30, 0x2, R2 ;  /* 0x000000021e027825 */ /* 0x000fe200078e0002 */
[----:B------:R-:W-:-:S04]  /*13250*/  ISETP.LT.OR P5, PT, R5, 0x31, !P0 ;  /* 0x000000310500780c */ /* 0x000fc800047a1670 */
[----:B------:R-:W-:Y:S01]  /*13260*/  LDGSTS.E.BYPASS.LTC128B.128 [R4+0x1400], desc[UR56][R2.64], !P2 ;  /* 0x0140000002047fae */ /* 0x000fe2000d101d78 */
[----:B------:R-:W-:-:S03]  /*13270*/  ISETP.LT.OR P2, PT, R5, 0x41, P1 ;  /* 0x000000410500780c */ /* 0x000fc60000f41670 */
[----:B------:R3:W-:Y:S01]  /*13280*/  LDGSTS.E.BYPASS.LTC128B.128 [R4+0x4400], desc[UR56][R2.64+0x80], !P3 ;  /* 0x0440008002047fae */ /* 0x0007e2000d901d78 */
[----:B------:R-:W-:Y:S01]  /*13290*/  ISETP.LT.OR P3, PT, R5, 0x41, !P0 ;  /* 0x000000410500780c */ /* 0x000fe20004761670 */
[----:B---3--:R-:W-:Y:S02]  /*132a0*/  IMAD.MOV.U32 R2, RZ, RZ, R20 ;  /* 0x000000ffff027224 */ /* 0x008fe400078e0014 */
[----:B------:R-:W-:Y:S02]  /*132b0*/  IMAD.MOV.U32 R3, RZ, RZ, R9 ;  /* 0x000000ffff037224 */ /* 0x000fe400078e0009 */
[----:B------:R-:W-:-:S04]  /*132c0*/  IMAD.WIDE.U32 R6, R30, 0x2, R2 ;  /* 0x000000021e067825 */ /* 0x000fc800078e0002 */
[----:B0-----:R-:W-:Y:S01]  /*132d0*/  IMAD.MOV.U32 R2, RZ, RZ, R21 ;  /* 0x000000ffff027224 */ /* 0x001fe200078e0015 */
[----:B------:R1:W-:Y:S01]  /*132e0*/  LDGSTS.E.BYPASS.LTC128B.128 [R4+0x1c00], desc[UR56][R6.64], !P4 ;  /* 0x01c0000006047fae */ /* 0x0003e2000e101d78 */
[----:B------:R-:W-:Y:S02]  /*132f0*/  IMAD.MOV.U32 R3, RZ, RZ, R8 ;  /* 0x000000ffff037224 */ /* 0x000fe400078e0008 */
[----:B------:R-:W-:Y:S01]  /*13300*/  IMAD.MOV.U32 R8, RZ, RZ, RZ ;  /* 0x000000ffff087224 */ /* 0x000fe200078e00ff */
[----:B------:R1:W-:Y:S01]  /*13310*/  LDGSTS.E.BYPASS.LTC128B.128 [R4+0x4c00], desc[UR56][R6.64+0x80], !P5 ;  /* 0x04c0008006047fae */ /* 0x0003e2000e901d78 */
[----:B------:R-:W-:-:S05]  /*13320*/  IMAD.WIDE.U32 R2, R30, 0x2, R2 ;  /* 0x000000021e027825 */ /* 0x000fca00078e0002 */
[----:B------:R1:W-:Y:S04]  /*13330*/  LDGSTS.E.BYPASS.LTC128B.128 [R4+0x2400], desc[UR56][R2.64], !P2 ;  /* 0x0240000002047fae */ /* 0x0003e8000d101d78 */
[----:B----4-:R1:W-:Y:S02]  /*13340*/  LDGSTS.E.BYPASS.LTC128B.128 [R4+0x5400], desc[UR56][R2.64+0x80], !P3 ;  /* 0x0540008002047fae */ /* 0x0103e4000d901d78 */
.L_x_1191:
[C---:B------:R-:W-:Y:S01]  /*13350*/  ISETP.LT.OR P1, PT, R5.reuse, 0x51, P1 ;  /* 0x000000510500780c */ /* 0x040fe20000f21670 */
[----:B-1----:R-:W-:Y:S01]  /*13360*/  IMAD.MOV.U32 R2, RZ, RZ, R14 ;  /* 0x000000ffff027224 */ /* 0x002fe200078e000e */
[----:B------:R-:W-:Y:S01]  /*13370*/  ISETP.LT.OR P0, PT, R5, 0x51, !P0 ;  /* 0x000000510500780c */ /* 0x000fe20004701670 */
[----:B------:R-:W-:Y:S02]  /*13380*/  IMAD.MOV.U32 R3, RZ, RZ, R17 ;  /* 0x000000ffff037224 */ /* 0x000fe400078e0011 */
[----:B------:R-:W-:-:S08]  /*13390*/  IMAD.WIDE.U32 R2, R30, 0x2, R2 ;  /* 0x000000021e027825 */ /* 0x000fd000078e0002 */
[----:B------:R-:W-:Y:S01]  /*133a0*/  @!PT LDS RZ, [RZ] ;  /* 0x00000000fffff984 */ /* 0x000fe20000000800 */
[----:B------:R-:W-:Y:S01]  /*133b0*/  @!PT LDS RZ, [RZ] ;  /* 0x00000000fffff984 */ /* 0x000fe20000000800 */
[----:B------:R-:W-:Y:S01]  /*133c0*/  @!PT LDS RZ, [RZ] ;  /* 0x00000000fffff984 */ /* 0x000fe20000000800 */
[----:B------:R0:W-:Y:S04]  /*133d0*/  LDGSTS.E.BYPASS.LTC128B.128 [R4+0x2c00], desc[UR56][R2.64], !P1 ;  /* 0x02c0000002047fae */ /* 0x0001e8000c901d78 */
[----:B------:R0:W-:Y:S01]  /*133e0*/  LDGSTS.E.BYPASS.LTC128B.128 [R4+0x5c00], desc[UR56][R2.64+0x80], !P0 ;  /* 0x05c0008002047fae */ /* 0x0001e2000c101d78 */
[----:B------:R-:W-:Y:S01]  /*133f0*/  PLOP3.LUT P0, PT, PT, PT, PT, 0x80, 0x0 ;  /* 0x000000000000781c */ /* 0x000fe20003f0f070 */
[----:B------:R-:W-:-:S12]  /*13400*/  NOP ;  /* 0x0000000000007918 */ /* 0x000fd80000000000 */
.L_x_1099:
        /* <DEDUP_REMOVED lines=10> */
.L_x_1100:
[----:B------:R1:W-:Y:S02]  /*134b0*/  SYNCS.ARRIVE.TRANS64.A1T0 RZ, [R0+URZ+0x2a850], RZ ;  /* 0x02a850ff00ff79a7 */ /* 0x0003e4000810003f */
[----:B-1----:R-:W-:-:S04]  /*134c0*/  IADD3 R0, R22, 0x1, RZ ;  /* 0x0000000116007810 */ /* 0x002fc80007ffe0ff */
[----:B------:R-:W-:-:S04]  /*134d0*/  ISETP.NE.AND P0, PT, R0, 0x2, PT ;  /* 0x000000020000780c */ /* 0x000fc80003f05270 */
[----:B0-----:R-:W-:Y:S02]  /*134e0*/  SEL R3, RZ, 0x1, P0 ;  /* 0x00000001ff037807 */ /* 0x001fe40000000000 */
[----:B------:R-:W-:Y:S02]  /*134f0*/  SEL R0, R0, RZ, P0 ;  /* 0x000000ff00007207 */ /* 0x000fe40000000000 */
[----:B------:R-:W-:-:S07]  /*13500*/  LOP3.LUT R24, R24, R3, RZ, 0x3c, !PT ;  /* 0x0000000318187212 */ /* 0x000fce00078e3cff */
.L_x_1060:
[----:B------:R-:W0:Y:S01]  /*13510*/  S2R R3, SR_CgaCtaId ;  /* 0x0000000000037919 */ /* 0x000e220000008800 */
[----:B------:R-:W-:Y:S02]  /*13520*/  MOV R2, 0x400 ;  /* 0x0000040000027802 */ /* 0x000fe40000000f00 */
[----:B------:R-:W-:Y:S02]  /*13530*/  SHF.L.U32 R8, R8, 0x1f, RZ ;  /* 0x0000001f08087819 */ /* 0x000fe400000006ff */
[----:B0-----:R-:W-:-:S04]  /*13540*/  LEA R7, R3, R2, 0x18 ;  /* 0x0000000203077211 */ /* 0x001fc800078ec0ff */
[----:B------:R-:W0:Y:S02]  /*13550*/  SYNCS.PHASECHK.TRANS64.TRYWAIT P0, [R7+URZ+0x2a820], R8 ;  /* 0x02a82008070075a7 */ /* 0x000e24000800017f */
[----:B0-----:R-:W-:Y:S05]  /*13560*/  @!P0 BRA `(.L_x_1101) ;  /* 0x0000003000408947 */ /* 0x001fea0003800000 */
.L_x_1192:
[----:B------:R-:W-:-:S03]  /*13570*/  UMOV UR4, 0xffffffff ;  /* 0xffffffff00047882 */ /* 0x000fc60000000000 */
[----:B------:R-:W-:Y:S05]  /*13580*/  BRA.DIV UR4, `(.L_x_1102) ;  /* 0x00000032044c7947 */ /* 0x000fea000b800000 */
[----:B------:R-:W1:Y:S02]  /*13590*/  S2R R2, SR_TID.X ;  /* 0x0000000000027919 */ /* 0x000e640000002100 */
[----:B-1----:R-:W-:-:S04]  /*135a0*/  SHF.R.U32.HI R2, RZ, 0x5, R2 ;  /* 0x00000005ff027819 */ /* 0x002fc80000011602 */
[----:B------:R-:W-:-:S05]  /*135b0*/  LOP3.LUT R2, R2, 0x3, RZ, 0xc0, !PT ;  /* 0x0000000302027812 */ /* 0x000fca00078ec0ff */
[----:B------:R1:W2:Y:S02]  /*135c0*/  SHFL.IDX PT, R14, R2, RZ, 0x1f ;  /* 0x00001fff020e7589 */ /* 0x0002a400000e0000 */
.L_x_1195:
[----:B--2---:R-:W-:-:S13]  /*135d0*/  ISETP.NE.AND P0, PT, R14, RZ, PT ;  /* 0x000000ff0e00720c */ /* 0x004fda0003f05270 */
[----:B------:R-:W-:Y:S05]  /*135e0*/  @P0 BRA `(.L_x_968) ;  /* 0x0000000000900947 */ /* 0x000fea0003800000 */
[----:B------:R-:W-:-:S03]  /*135f0*/  UMOV UR4, 0xffffffff ;  /* 0xffffffff00047882 */ /* 0x000fc60000000000 */
[----:B------:R-:W-:Y:S05]  /*13600*/  BRA.DIV UR4, `(.L_x_1103) ;  /* 0x0000003204607947 */ /* 0x000fea000b800000 */
[----:B------:R-:W-:-:S13]  /*13610*/  ELECT P6, URZ, PT ;  /* 0x00000000003f782f */ /* 0x000fda00038c0000 */
.L_x_1198:
[----:B------:R-:W-:Y:S05]  /*13620*/  @!P6 BRA `(.L_x_968) ;  /* 0x000000000080e947 */ /* 0x000fea0003800000 */
[----:B-1----:R-:W2:Y:S02]  /*13630*/  LDL R2, [R1] ;  /* 0x0000000001027983 */ /* 0x002ea40000100800 */
[----:B--2---:R-:W-:-:S13]  /*13640*/  R2UR UR4, R2 ;  /* 0x00000000020472ca */ /* 0x004fda00000e0000 */
[----:B------:R-:W-:-:S06]  /*13650*/  ULOP3.LUT UR4, UR4, 0x2, URZ, 0xfc, !UPT ;  /* 0x0000000204047892 */ /* 0x000fcc000f8efc3f */
[----:B------:R-:W-:-:S05]  /*13660*/  IMAD.U32 R2, RZ, RZ, UR4 ;  /* 0x00000004ff027e24 */ /* 0x000fca000f8e00ff */
[----:B------:R-:W-:-:S13]  /*13670*/  ISETP.NE.AND P0, PT, R2, 0x3, PT ;  /* 0x000000030200780c */ /* 0x000fda0003f05270 */
[----:B------:R-:W-:Y:S05]  /*13680*/  @!P0 BRA `(.L_x_1104) ;  /* 0x0000000000048947 */ /* 0x000fea0003800000 */
[----:B------:R-:W-:Y:S01]  /*13690*/  BPT.TRAP 0x1 ;  /* 0x000000040000795c */ /* 0x000fe20000300000 */
.L_x_1104:
[----:B------:R-:W-:Y:S01]  /*136a0*/  IMAD R5, R0, 0x8, R7 ;  /* 0x0000000800057824 */ /* 0x000fe200078e0207 */
[----:B------:R-:W-:Y:S01]  /*136b0*/  SHF.L.U32 R2, R24, 0x1f, RZ ;  /* 0x0000001f18027819 */ /* 0x000fe200000006ff */
[----:B------:R-:W-:-:S03]  /*136c0*/  VIADD R0, R0, 0x1 ;  /* 0x0000000100007836 */ /* 0x000fc60000000000 */
[----:B------:R-:W1:Y:S02]  /*136d0*/  SYNCS.PHASECHK.TRANS64.TRYWAIT P1, [R5+URZ+0x2a840], R2 ;  /* 0x02a84002050075a7 */ /* 0x000e64000802017f */
[----:B------:R-:W-:-:S04]  /*136e0*/  ISETP.NE.AND P2, PT, R0, 0x2, PT ;  /* 0x000000020000780c */ /* 0x000fc80003f45270 */
[----:B------:R-:W-:Y:S01]  /*136f0*/  SEL R3, RZ, 0x1, P2 ;  /* 0x00000001ff037807 */ /* 0x000fe20001000000 */
[----:B-1----:R-:W-:Y:S08]  /*13700*/  @!P1 BRA `(.L_x_1105) ;  /* 0x0000003000409947 */ /* 0x002ff00003800000 */
.L_x_1199:
[----:B------:R-:W-:Y:S02]  /*13710*/  SEL R0, R0, RZ, P2 ;  /* 0x000000ff00007207 */ /* 0x000fe40001000000 */
[----:B------:R-:W-:Y:S01]  /*13720*/  LOP3.LUT R3, R24, R3, RZ, 0x3c, !PT ;  /* 0x0000000318037212 */ /* 0x000fe200078e3cff */
[----:B------:R-:W-:Y:S06]  /*13730*/  @!P0 BRA `(.L_x_1106) ;  /* 0x0000000000048947 */ /* 0x000fec0003800000 */
[----:B------:R-:W-:Y:S01]  /*13740*/  BPT.TRAP 0x1 ;  /* 0x000000040000795c */ /* 0x000fe20000300000 */
.L_x_1106:
[----:B0-----:R-:W-:Y:S01]  /*13750*/  IMAD R7, R0, 0x8, R7 ;  /* 0x0000000800077824 */ /* 0x001fe200078e0207 */
[----:B------:R-:W-:-:S04]  /*13760*/  SHF.L.U32 R0, R3, 0x1f, RZ ;  /* 0x0000001f03007819 */ /* 0x000fc800000006ff */
[----:B------:R-:W0:Y:S02]  /*13770*/  SYNCS.PHASECHK.TRANS64.TRYWAIT P1, [R7+URZ+0x2a840], R0 ;  /* 0x02a84000070075a7 */ /* 0x000e24000802017f */
[----:B0-----:R-:W-:Y:S05]  /*13780*/  @!P1 BRA `(.L_x_1107) ;  /* 0x0000003000349947 */ /* 0x001fea0003800000 */
.L_x_1200:
[----:B------:R-:W-:Y:S05]  /*13790*/  @!P0 BRA `(.L_x_1108) ;  /* 0x0000000000048947 */ /* 0x000fea0003800000 */
[----:B------:R-:W-:Y:S01]  /*137a0*/  BPT.TRAP 0x1 ;  /* 0x000000040000795c */ /* 0x000fe20000300000 */
.L_x_1108:
[----:B------:R-:W2:Y:S02]  /*137b0*/  SYNCS.PHASECHK.TRANS64.TRYWAIT P1, [R5+URZ+0x2a860], R2 ;  /* 0x02a86002050075a7 */ /* 0x000ea4000802017f */
[----:B--2---:R-:W-:Y:S05]  /*137c0*/  @!P1 BRA `(.L_x_1109) ;  /* 0x0000003000389947 */ /* 0x004fea0003800000 */
.L_x_1201:
[----:B------:R-:W-:Y:S05]  /*137d0*/  @!P0 BRA `(.L_x_1110) ;  /* 0x0000000000048947 */ /* 0x000fea0003800000 */
[----:B------:R-:W-:Y:S01]  /*137e0*/  BPT.TRAP 0x1 ;  /* 0x000000040000795c */ /* 0x000fe20000300000 */
.L_x_1110:
[----:B---3--:R3:W4:Y:S02]  /*137f0*/  SYNCS.PHASECHK.TRANS64.TRYWAIT P0, [R7+URZ+0x2a860], R0 ;  /* 0x02a86000070075a7 */ /* 0x008724000800017f */
[----:B----4-:R-:W-:Y:S05]  /*13800*/  @!P0 NANOSLEEP.SYNCS 0x989680 ;  /* 0x009896800000895d */ /* 0x010fea0003900000 */
[----:B------:R-:W4:Y:S02]  /*13810*/  @!P0 SYNCS.PHASECHK.TRANS64 P0, [R7+URZ+0x2a860], R0 ;  /* 0x02a86000070085a7 */ /* 0x000f24000800007f */
[----:B----4-:R-:W-:Y:S05]  /*13820*/  @!P0 BRA `(.L_x_1110) ;  /* 0xfffffffc00f08947 */ /* 0x010fea000383ffff */
.L_x_968:
[----:B------:R-:W-:Y:S05]  /*13830*/  BSYNC B6 ;  /* 0x0000000000067941 */ /* 0x000fea0003800000 */
.L_x_965:
[----:B------:R-:W-:Y:S05]  /*13840*/  EXIT ;  /* 0x000000000000794d */ /* 0x000fea0003800000 */
.L_x_978:
[----:B0-----:R-:W-:-:S04]  /*13850*/  IMAD.U32 R3, RZ, RZ, UR58 ;  /* 0x0000003aff037e24 */ /* 0x001fc8000f8e00ff */
[----:B------:R0:W1:Y:S03]  /*13860*/  SYNCS.PHASECHK.TRANS64.TRYWAIT P0, [R3+URZ+0x2a800], R0 ;  /* 0x02a80000030075a7 */ /* 0x000066000800017f */
[----:B-1----:R-:W-:Y:S05]  /*13870*/  @!P0 NANOSLEEP.SYNCS 0x989680 ;  /* 0x009896800000895d */ /* 0x002fea0003900000 */
[----:B------:R-:W1:Y:S02]  /*13880*/  @!P0 SYNCS.PHASECHK.TRANS64 P0, [R3+URZ+0x2a800], R0 ;  /* 0x02a80000030085a7 */ /* 0x000e64000800007f */
[----:B-1----:R-:W-:Y:S05]  /*13890*/  @!P0 BRA `(.L_x_978) ;  /* 0xfffffffc00ec8947 */ /* 0x002fea000383ffff */
[----:B------:R-:W-:Y:S05]  /*138a0*/  BRA `(.L_x_1111) ;  /* 0xfffffedc00587947 */ /* 0x000fea000383ffff */
.L_x_982:
[----:B0-----:R-:W-:-:S04]  /*138b0*/  IMAD.U32 R3, RZ, RZ, UR58 ;  /* 0x0000003aff037e24 */ /* 0x001fc8000f8e00ff */
[----:B------:R0:W2:Y:S03]  /*138c0*/  SYNCS.PHASECHK.TRANS64.TRYWAIT P1, [R3+URZ+0x2a830], R0 ;  /* 0x02a83000030075a7 */ /* 0x0000a6000802017f */
[----:B--2---:R-:W-:Y:S05]  /*138d0*/  @!P1 NANOSLEEP.SYNCS 0x989680 ;  /* 0x009896800000995d */ /* 0x004fea0003900000 */
[----:B------:R-:W2:Y:S02]  /*138e0*/  @!P1 SYNCS.PHASECHK.TRANS64 P1, [R3+URZ+0x2a830], R0 ;  /* 0x02a83000030095a7 */ /* 0x000ea4000802007f */
[----:B--2---:R-:W-:Y:S05]  /*138f0*/  @!P1 BRA `(.L_x_982) ;  /* 0xfffffffc00ec9947 */ /* 0x004fea000383ffff */
[----:B------:R-:W-:Y:S05]  /*13900*/  BRA `(.L_x_981) ;  /* 0xfffffedc007c7947 */ /* 0x000fea000383ffff */
.L_x_999:
[----:B-1----:R-:W-:-:S04]  /*13910*/  IMAD.U32 R12, RZ, RZ, UR61 ;  /* 0x0000003dff0c7e24 */ /* 0x002fc8000f8e00ff */
[----:B------:R1:W2:Y:S03]  /*13920*/  SYNCS.PHASECHK.TRANS64.TRYWAIT P1, [R12+URZ+0x2a830], R11 ;  /* 0x02a8300b0c0075a7 */ /* 0x0002a6000802017f */
[----:B--2---:R-:W-:Y:S05]  /*13930*/  @!P1 NANOSLEEP.SYNCS 0x989680 ;  /* 0x009896800000995d */ /* 0x004fea0003900000 */
[----:B------:R-:W2:Y:S02]  /*13940*/  @!P1 SYNCS.PHASECHK.TRANS64 P1, [R12+URZ+0x2a830], R11 ;  /* 0x02a8300b0c0095a7 */ /* 0x000ea4000802007f */
[----:B--2---:R-:W-:Y:S05]  /*13950*/  @!P1 BRA `(.L_x_999) ;  /* 0xfffffffc00ec9947 */ /* 0x004fea000383ffff */
[----:B------:R-:W-:Y:S05]  /*13960*/  BRA `(.L_x_998) ;  /* 0xffffff1000547947 */ /* 0x000fea000383ffff */
.L_x_1003:
[----:B01----:R-:W-:-:S04]  /*13970*/  IMAD.U32 R11, RZ, RZ, UR14 ;  /* 0x0000000eff0b7e24 */ /* 0x003fc8000f8e00ff */
[----:B------:R0:W1:Y:S03]  /*13980*/  SYNCS.PHASECHK.TRANS64.TRYWAIT P1, [R11+URZ+0x2a850], R0 ;  /* 0x02a850000b0075a7 */ /* 0x000066000802017f */
[----:B-1----:R-:W-:Y:S05]  /*13990*/  @!P1 NANOSLEEP.SYNCS 0x989680 ;  /* 0x009896800000995d */ /* 0x002fea0003900000 */
[----:B------:R-:W1:Y:S02]  /*139a0*/  @!P1 SYNCS.PHASECHK.TRANS64 P1, [R11+URZ+0x2a850], R0 ;  /* 0x02a850000b0095a7 */ /* 0x000e64000802007f */
[----:B-1----:R-:W-:Y:S05]  /*139b0*/  @!P1 BRA `(.L_x_1003) ;  /* 0xfffffffc00ec9947 */ /* 0x002fea000383ffff */
[----:B------:R-:W-:Y:S05]  /*139c0*/  BRA `(.L_x_1002) ;  /* 0xffffff1800607947 */ /* 0x000fea000383ffff */
.L_x_1022:
[----:B-1----:R-:W-:-:S04]  /*139d0*/  IMAD.U32 R12, RZ, RZ, UR6 ;  /* 0x00000006ff0c7e24 */ /* 0x002fc8000f8e00ff */
[----:B------:R1:W2:Y:S03]  /*139e0*/  SYNCS.PHASECHK.TRANS64.TRYWAIT P1, [R12+URZ+0x2a830], R11 ;  /* 0x02a8300b0c0075a7 */ /* 0x0002a6000802017f */
[----:B--2---:R-:W-:Y:S05]  /*139f0*/  @!P1 NANOSLEEP.SYNCS 0x989680 ;  /* 0x009896800000995d */ /* 0x004fea0003900000 */
[----:B------:R-:W2:Y:S02]  /*13a00*/  @!P1 SYNCS.PHASECHK.TRANS64 P1, [R12+URZ+0x2a830], R11 ;  /* 0x02a8300b0c0095a7 */ /* 0x000ea4000802007f */
[----:B--2---:R-:W-:Y:S05]  /*13a10*/  @!P1 BRA `(.L_x_1022) ;  /* 0xfffffffc00ec9947 */ /* 0x004fea000383ffff */
[----:B------:R-:W-:Y:S05]  /*13a20*/  BRA `(.L_x_1021) ;  /* 0xffffff44009c7947 */ /* 0x000fea000383ffff */
.L_x_1026:
[----:B01----:R-:W-:-:S04]  /*13a30*/  IMAD.U32 R11, RZ, RZ, UR6 ;  /* 0x00000006ff0b7e24 */ /* 0x003fc8000f8e00ff */
[----:B------:R0:W1:Y:S03]  /*13a40*/  SYNCS.PHASECHK.TRANS64.TRYWAIT P1, [R11+URZ+0x2a850], R0 ;  /* 0x02a850000b0075a7 */ /* 0x000066000802017f */
[----:B-1----:R-:W-:Y:S05]  /*13a50*/  @!P1 NANOSLEEP.SYNCS 0x989680 ;  /* 0x009896800000995d */ /* 0x002fea0003900000 */
[----:B------:R-:W1:Y:S02]  /*13a60*/  @!P1 SYNCS.PHASECHK.TRANS64 P1, [R11+URZ+0x2a850], R0 ;  /* 0x02a850000b0095a7 */ /* 0x000e64000802007f */
[----:B-1----:R-:W-:Y:S05]  /*13a70*/  @!P1 BRA `(.L_x_1026) ;  /* 0xfffffffc00ec9947 */ /* 0x002fea000383ffff */
[----:B------:R-:W-:Y:S05]  /*13a80*/  BRA `(.L_x_1025) ;  /* 0xffffff4c00a87947 */ /* 0x000fea000383ffff */
.L_x_1034:
[----:B-1----:R-:W-:-:S04]  /*13a90*/  IMAD.U32 R12, RZ, RZ, UR59 ;  /* 0x0000003bff0c7e24 */ /* 0x002fc8000f8e00ff */
[----:B------:R1:W2:Y:S03]  /*13aa0*/  SYNCS.PHASECHK.TRANS64.TRYWAIT P1, [R12+URZ+0x2a830], R11 ;  /* 0x02a8300b0c0075a7 */ /* 0x0002a6000802017f */
[----:B--2---:R-:W-:Y:S05]  /*13ab0*/  @!P1 NANOSLEEP.SYNCS 0x989680 ;  /* 0x009896800000995d */ /* 0x004fea0003900000 */
[----:B------:R-:W2:Y:S02]  /*13ac0*/  @!P1 SYNCS.PHASECHK.TRANS64 P1, [R12+URZ+0x2a830], R11 ;  /* 0x02a8300b0c0095a7 */ /* 0x000ea4000802007f */
[----:B--2---:R-:W-:Y:S05]  /*13ad0*/  @!P1 BRA `(.L_x_1034) ;  /* 0xfffffffc00ec9947 */ /* 0x004fea000383ffff */
[----:B------:R-:W-:Y:S05]  /*13ae0*/  BRA `(.L_x_1033) ;  /* 0xffffff6400e87947 */ /* 0x000fea000383ffff */
.L_x_1038:
[----:B01----:R-:W-:-:S04]  /*13af0*/  IMAD.U32 R11, RZ, RZ, UR10 ;  /* 0x0000000aff0b7e24 */ /* 0x003fc8000f8e00ff */
[----:B------:R0:W1:Y:S03]  /*13b00*/  SYNCS.PHASECHK.TRANS64.TRYWAIT P1, [R11+URZ+0x2a850], R0 ;  /* 0x02a850000b0075a7 */ /* 0x000066000802017f */
[----:B-1----:R-:W-:Y:S05]  /*13b10*/  @!P1 NANOSLEEP.SYNCS 0x989680 ;  /* 0x009896800000995d */ /* 0x002fea0003900000 */
[----:B------:R-:W1:Y:S02]  /*13b20*/  @!P1 SYNCS.PHASECHK.TRANS64 P1, [R11+URZ+0x2a850], R0 ;  /* 0x02a850000b0095a7 */ /* 0x000e64000802007f */
[----:B-1----:R-:W-:Y:S05]  /*13b30*/  @!P1 BRA `(.L_x_1038) ;  /* 0xfffffffc00ec9947 */ /* 0x002fea000383ffff */
[----:B------:R-:W-:Y:S05]  /*13b40*/  BRA `(.L_x_1037) ;  /* 0xffffff6c00f47947 */ /* 0x000fea000383ffff */
.L_x_1053:
[----:B-1----:R-:W-:-:S04]  /*13b50*/  IMAD.U32 R0, RZ, RZ, UR5 ;  /* 0x00000005ff007e24 */ /* 0x002fc8000f8e00ff */
[----:B------:R1:W2:Y:S03]  /*13b60*/  SYNCS.PHASECHK.TRANS64.TRYWAIT P1, [R0+URZ+0x2a850], R3 ;  /* 0x02a85003000075a7 */ /* 0x0002a6000802017f */
[----:B--2---:R-:W-:Y:S05]  /*13b70*/  @!P1 NANOSLEEP.SYNCS 0x989680 ;  /* 0x009896800000995d */ /* 0x004fea0003900000 */
[----:B------:R-:W2:Y:S02]  /*13b80*/  @!P1 SYNCS.PHASECHK.TRANS64 P1, [R0+URZ+0x2a850], R3 ;  /* 0x02a85003000095a7 */ /* 0x000ea4000802007f */
[----:B--2---:R-:W-:Y:S05]  /*13b90*/  @!P1 BRA `(.L_x_1053) ;  /* 0xfffffffc00ec9947 */ /* 0x004fea000383ffff */
[----:B------:R-:W-:Y:S05]  /*13ba0*/  BRA `(.L_x_1052) ;  /* 0xffffff9c007c7947 */ /* 0x000fea000383ffff */
.L_x_1071:
[----:B------:R-:W-:Y:S01]  /*13bb0*/  IMAD.MOV.U32 R13, RZ, RZ, R17 ;  /* 0x000000ffff0d7224 */ /* 0x000fe200078e0011 */
[----:B------:R-:W-:Y:S01]  /*13bc0*/  MOV R11, 0x1f ;  /* 0x0000001f000b7802 */ /* 0x000fe20000000f00 */
[----:B------:R-:W-:Y:S02]  /*13bd0*/  IMAD.MOV.U32 R12, RZ, RZ, RZ ;  /* 0x000000ffff0c7224 */ /* 0x000fe400078e00ff */
[----:B------:R-:W-:-:S07]  /*13be0*/  IMAD.MOV.U32 R15, RZ, RZ, -0x1 ;  /* 0xffffffffff0f7424 */ /* 0x000fce00078e00ff */
[----:B-----5:R-:W-:Y:S05]  /*13bf0*/  WARPSYNC.COLLECTIVE R15, `(.L_x_1112) ;  /* 0x000000000f087348 */ /* 0x020fea0003c00000 */
[----:B------:R0:W1:Y:S02]  /*13c00*/  SHFL.IDX P6, R14, R13, R12, R11 ;  /* 0x0000000c0d0e7389 */ /* 0x00006400000c000b */
[----:B01---5:R-:W-:Y:S01]  /*13c10*/  ENDCOLLECTIVE ;  /* 0x000000000000791b */ /* 0x023fe20003800000 */
.L_x_1112:
[----:B------:R-:W-:Y:S05]  /*13c20*/  BRA `(.L_x_1113) ;  /* 0xffffffd000007947 */ /* 0x000fea000383ffff */
.L_x_1073:
[----:B0-----:R-:W-:-:S04]  /*13c30*/  IMAD.U32 R3, RZ, RZ, UR46 ;  /* 0x0000002eff037e24 */ /* 0x001fc8000f8e00ff */
[----:B------:R0:W1:Y:S03]  /*13c40*/  SYNCS.PHASECHK.TRANS64.TRYWAIT P0, [R3+URZ+0x2a840], R2 ;  /* 0x02a84002030075a7 */ /* 0x000066000800017f */
[----:B-1----:R-:W-:Y:S05]  /*13c50*/  @!P0 NANOSLEEP.SYNCS 0x989680 ;  /* 0x009896800000895d */ /* 0x002fea0003900000 */
[----:B------:R-:W1:Y:S02]  /*13c60*/  @!P0 SYNCS.PHASECHK.TRANS64 P0, [R3+URZ+0x2a840], R2 ;  /* 0x02a84002030085a7 */ /* 0x000e64000800007f */
[----:B-1----:R-:W-:Y:S05]  /*13c70*/  @!P0 BRA `(.L_x_1073) ;  /* 0xfffffffc00ec8947 */ /* 0x002fea000383ffff */
[----:B------:R-:W-:Y:S05]  /*13c80*/  BRA `(.L_x_1114) ;  /* 0xffffffd000a07947 */ /* 0x000fea000383ffff */
.L_x_1074:
        /* <DEDUP_REMOVED lines=8> */
.L_x_1116:
[----:B------:R-:W-:Y:S05]  /*13d10*/  BSYNC B0 ;  /* 0x0000000000007941 */ /* 0x000fea0003800000 */
.L_x_1115:
[----:B------:R-:W-:Y:S01]  /*13d20*/  IMAD.MOV.U32 R13, RZ, RZ, R0 ;  /* 0x000000ffff0d7224 */ /* 0x000fe200078e0000 */
[----:B------:R-:W-:Y:S01]  /*13d30*/  @P0 LEA R9, R25, UR46, 0x1 ;  /* 0x0000002e19090c11 */ /* 0x000fe2000f8e08ff */
[----:B------:R-:W-:Y:S02]  /*13d40*/  IMAD.MOV.U32 R12, RZ, RZ, RZ ;  /* 0x000000ffff0c7224 */ /* 0x000fe400078e00ff */
[----:B------:R-:W-:Y:S02]  /*13d50*/  IMAD.MOV.U32 R11, RZ, RZ, 0x181f ;  /* 0x0000181fff0b7424 */ /* 0x000fe400078e00ff */
[----:B------:R-:W-:Y:S02]  /*13d60*/  IMAD.MOV.U32 R15, RZ, RZ, -0x1 ;  /* 0xffffffffff0f7424 */ /* 0x000fe400078e00ff */
[----:B------:R-:W-:-:S07]  /*13d70*/  IMAD.MOV.U32 R3, RZ, RZ, R14 ;  /* 0x000000ffff037224 */ /* 0x000fce00078e000e */
[----:B------:R-:W-:Y:S05]  /*13d80*/  WARPSYNC.COLLECTIVE R15, `(.L_x_1117) ;  /* 0x000000000f087348 */ /* 0x000fea0003c00000 */
[----:B------:R0:W1:Y:S02]  /*13d90*/  SHFL.IDX P6, R14, R13, R12, R11 ;  /* 0x0000000c0d0e7389 */ /* 0x00006400000c000b */
[----:B01----:R-:W-:Y:S01]  /*13da0*/  ENDCOLLECTIVE ;  /* 0x000000000000791b */ /* 0x003fe20003800000 */
.L_x_1117:
[----:B------:R-:W-:Y:S02]  /*13db0*/  IMAD.MOV.U32 R13, RZ, RZ, R7 ;  /* 0x000000ffff0d7224 */ /* 0x000fe400078e0007 */
[----:B------:R-:W-:Y:S02]  /*13dc0*/  IMAD.MOV.U32 R12, RZ, RZ, 0x1 ;  /* 0x00000001ff0c7424 */ /* 0x000fe400078e00ff */
[----:B------:R-:W-:-:S07]  /*13dd0*/  IMAD.MOV.U32 R2, RZ, RZ, R14 ;  /* 0x000000ffff027224 */ /* 0x000fce00078e000e */
[----:B------:R-:W-:Y:S05]  /*13de0*/  WARPSYNC.COLLECTIVE R15, `(.L_x_1118) ;  /* 0x000000000f087348 */ /* 0x000fea0003c00000 */
[----:B------:R0:W1:Y:S02]  /*13df0*/  SHFL.IDX P6, R14, R13, R12, R11 ;  /* 0x0000000c0d0e7389 */ /* 0x00006400000c000b */
[----:B01----:R-:W-:Y:S01]  /*13e00*/  ENDCOLLECTIVE ;  /* 0x000000000000791b */ /* 0x003fe20003800000 */
.L_x_1118:
        /* <DEDUP_REMOVED lines=13> */
.L_x_1119:
[----:B------:R-:W-:Y:S01]  /*13ee0*/  @P0 LEA R21, R25, UR46, 0x1 ;  /* 0x0000002e19150c11 */ /* 0x000fe2000f8e08ff */
[----:B------:R-:W-:Y:S02]  /*13ef0*/  IMAD.MOV.U32 R13, RZ, RZ, R7 ;  /* 0x000000ffff0d7224 */ /* 0x000fe400078e0007 */
[----:B------:R-:W-:Y:S02]  /*13f00*/  IMAD.MOV.U32 R12, RZ, RZ, 0x2 ;  /* 0x00000002ff0c7424 */ /* 0x000fe400078e00ff */
[----:B------:R-:W-:-:S07]  /*13f10*/  IMAD.MOV.U32 R4, RZ, RZ, R14 ;  /* 0x000000ffff047224 */ /* 0x000fce00078e000e */
[----:B------:R-:W-:Y:S05]  /*13f20*/  WARPSYNC.COLLECTIVE R15, `(.L_x_1120) ;  /* 0x000000000f087348 */ /* 0x000fea0003c00000 */
[----:B------:R0:W1:Y:S02]  /*13f30*/  SHFL.IDX P6, R14, R13, R12, R11 ;  /* 0x0000000c0d0e7389 */ /* 0x00006400000c000b */
[----:B01----:R-:W-:Y:S01]  /*13f40*/  ENDCOLLECTIVE ;  /* 0x000000000000791b */ /* 0x003fe20003800000 */
.L_x_1120:
        /* <DEDUP_REMOVED lines=8> */
[----:B------:R-:W-:Y:S01]  /*13fd0*/  ISETP.GE.AND P0, PT, R6, 0x21, PT ;  /* 0x000000210600780c */ /* 0x000fe20003f06270 */
[----:B------:R-:W-:-:S12]  /*13fe0*/  IMAD.MOV.U32 R8, RZ, RZ, R14 ;  /* 0x000000ffff087224 */ /* 0x000fd800078e000e */
[----:B0-----:R-:W-:Y:S05]  /*13ff0*/  WARPSYNC.COLLECTIVE R15, `(.L_x_1121) ;  /* 0x000000000f087348 */ /* 0x001fea0003c00000 */
[----:B------:R1:W2:Y:S02]  /*14000*/  SHFL.IDX P6, R14, R13, R12, R11 ;  /* 0x0000000c0d0e7389 */ /* 0x0002a400000c000b */
[----:B012---:R-:W-:Y:S01]  /*14010*/  ENDCOLLECTIVE ;  /* 0x000000000000791b */ /* 0x007fe20003800000 */
.L_x_1121:
[----:B------:R-:W-:Y:S01]  /*14020*/  IMAD.MOV.U32 R3, RZ, RZ, R8 ;  /* 0x000000ffff037224 */ /* 0x000fe200078e0008 */
[----:B------:R-:W-:Y:S01]  /*14030*/  @P0 LEA R35, R25, UR46, 0x1 ;  /* 0x0000002e19230c11 */ /* 0x000fe2000f8e08ff */
[----:B------:R-:W-:Y:S02]  /*14040*/  IMAD.MOV.U32 R13, RZ, RZ, R7 ;  /* 0x000000ffff0d7224 */ /* 0x000fe400078e0007 */
[----:B------:R-:W-:Y:S02]  /*14050*/  IMAD.MOV.U32 R12, RZ, RZ, 0x3 ;  /* 0x00000003ff0c7424 */ /* 0x000fe400078e00ff */
[----:B------:R-:W-:-:S07]  /*14060*/  IMAD.MOV.U32 R2, RZ, RZ, R14 ;  /* 0x000000ffff027224 */ /* 0x000fce00078e000e */
[----:B------:R-:W-:Y:S05]  /*14070*/  WARPSYNC.COLLECTIVE R15, `(.L_x_1122) ;  /* 0x000000000f087348 */ /* 0x000fea0003c00000 */
[----:B------:R0:W1:Y:S02]  /*14080*/  SHFL.IDX P6, R14, R13, R12, R11 ;  /* 0x0000000c0d0e7389 */ /* 0x00006400000c000b */
[----:B01----:R-:W-:Y:S01]  /*14090*/  ENDCOLLECTIVE ;  /* 0x000000000000791b */ /* 0x003fe20003800000 */
.L_x_1122:
        /* <DEDUP_REMOVED lines=13> */
.L_x_1123:
[----:B------:R-:W-:Y:S01]  /*14170*/  IMAD.MOV.U32 R5, RZ, RZ, R9 ;  /* 0x000000ffff057224 */ /* 0x000fe200078e0009 */
[----:B------:R-:W-:Y:S01]  /*14180*/  @P0 LEA R9, R25, UR46, 0x1 ;  /* 0x0000002e19090c11 */ /* 0x000fe2000f8e08ff */
[----:B------:R-:W-:Y:S01]  /*14190*/  IMAD.MOV.U32 R13, RZ, RZ, R7 ;  /* 0x000000ffff0d7224 */ /* 0x000fe200078e0007 */
[----:B------:R-:W-:Y:S01]  /*141a0*/  MOV R12, 0x4 ;  /* 0x00000004000c7802 */ /* 0x000fe20000000f00 */
[----:B------:R-:W-:-:S07]  /*141b0*/  IMAD.MOV.U32 R10, RZ, RZ, R14 ;  /* 0x000000ffff0a7224 */ /* 0x000fce00078e000e */
[----:B------:R-:W-:Y:S05]  /*141c0*/  WARPSYNC.COLLECTIVE R15, `(.L_x_1124) ;  /* 0x000000000f087348 */ /* 0x000fea0003c00000 */
[----:B------:R0:W1:Y:S02]  /*141d0*/  SHFL.IDX P6, R14, R13, R12, R11 ;  /* 0x0000000c0d0e7389 */ /* 0x00006400000c000b */
[----:B01----:R-:W-:Y:S01]  /*141e0*/  ENDCOLLECTIVE ;  /* 0x000000000000791b */ /* 0x003fe20003800000 */
.L_x_1124:
[----:B------:R-:W-:-:S04]  /*141f0*/  IMAD.MOV.U32 R4, RZ, RZ, R10 ;  /* 0x000000ffff047224 */ /* 0x000fc800078e000a */
[----:B------:R-:W-:-:S05]  /*14200*/  @P0 IMAD.WIDE.U32 R4, R30, 0x2, R4 ;  /* 0x000000021e040825 */ /* 0x000fca00078e0004 */
[----:B------:R-:W-:Y:S01]  /*14210*/  @!PT LDS RZ, [RZ] ;  /* 0x00000000fffff984 */ /* 0x000fe20000000800 */
[----:B------:R-:W-:Y:S01]  /*14220*/  @!PT LDS RZ, [RZ] ;  /* 0x00000000fffff984 */ /* 0x000fe20000000800 */
[----:B------:R-:W-:Y:S01]  /*14230*/  @!PT LDS RZ, [RZ] ;  /* 0x00000000fffff984 */ /* 0x000fe20000000800 */
[----:B------:R0:W-:Y:S01]  /*14240*/  @P0 LDGSTS.E.BYPASS.LTC128B.128 [R9+0x19c00], desc[UR56][R4.64], !P3 ;  /* 0x19c0000004090fae */ /* 0x0001e2000d901d78 */
[----:B------:R-:W-:-:S03]  /*14250*/  IMAD.MOV.U32 R13, RZ, RZ, R0 ;  /* 0x000000ffff0d7224 */ /* 0x000fc600078e0000 */
[----:B------:R0:W-:Y:S04]  /*14260*/  @P0 LDGSTS.E.BYPASS.LTC128B.128 [R9+0x1cc00], desc[UR56][R4.64+0x80], !P2 ;  /* 0x1cc0008004090fae */ /* 0x0001e8000d101d78 */
[----:B------:R0:W-:Y:S01]  /*14270*/  @P0 LDGSTS.E.BYPASS.LTC128B.128 [R9+0x1fc00], desc[UR56][R4.64+0x100], !P1 ;  /* 0x1fc0010004090fae */ /* 0x0001e2000c901d78 */
[----:B------:R-:W-:Y:S01]  /*14280*/  ISETP.GE.AND P0, PT, R6, 0x41, PT ;  /* 0x000000410600780c */ /* 0x000fe20003f06270 */
[----:B------:R-:W-:-:S12]  /*14290*/  IMAD.MOV.U32 R8, RZ, RZ, R14 ;  /* 0x000000ffff087224 */ /* 0x000fd800078e000e */
[----:B0-----:R-:W-:Y:S05]  /*142a0*/  WARPSYNC.COLLECTIVE R15, `(.L_x_1125) ;  /* 0x000000000f087348 */ /* 0x001fea0003c00000 */
[----:B------:R1:W2:Y:S02]  /*142b0*/  SHFL.IDX P6, R14, R13, R12, R11 ;  /* 0x0000000c0d0e7389 */ /* 0x0002a400000c000b */
[----:B012---:R-:W-:Y:S01]  /*142c0*/  ENDCOLLECTIVE ;  /* 0x000000000000791b */ /* 0x007fe20003800000 */
.L_x_1125:
        /* <DEDUP_REMOVED lines=8> */
.L_x_1126:
        /* <DEDUP_REMOVED lines=8> */
[----:B------:R-:W-:-:S07]  /*143d0*/  IMAD.MOV.U32 R7, RZ, RZ, R14 ;  /* 0x000000ffff077224 */ /* 0x000fce00078e000e */
[----:B0-----:R-:W-:Y:S05]  /*143e0*/  WARPSYNC.COLLECTIVE R15, `(.L_x_1127) ;  /* 0x000000000f087348 */ /* 0x001fea0003c00000 */
[----:B------:R1:W2:Y:S02]  /*143f0*/  SHFL.IDX P6, R14, R13, R12, R11 ;  /* 0x0000000c0d0e7389 */ /* 0x0002a400000c000b */
[----:B012---:R-:W-:Y:S01]  /*14400*/  ENDCOLLECTIVE ;  /* 0x000000000000791b */ /* 0x007fe20003800000 */
.L_x_1127:
[----:B------:R-:W-:Y:S05]  /*14410*/  BRA `(.L_x_1128) ;  /* 0xffffffd000007947 */ /* 0x000fea000383ffff */
.L_x_1077:
[----:B------:R-:W-:Y:S01]  /*14420*/  IMAD.MOV.U32 R13, RZ, RZ, R8 ;  /* 0x000000ffff0d7224 */ /* 0x000fe200078e0008 */
[----:B------:R-:W-:Y:S01]  /*14430*/  IADD3 R7, R36, UR40, RZ ;  /* 0x0000002824077c10 */ /* 0x000fe2000fffe0ff */
[----:B------:R-:W-:Y:S02]  /*14440*/  IMAD.MOV.U32 R12, RZ, RZ, RZ ;  /* 0x000000ffff0c7224 */ /* 0x000fe400078e00ff */
[----:B------:R-:W-:Y:S02]  /*14450*/  IMAD.MOV.U32 R11, RZ, RZ, 0x181f ;  /* 0x0000181fff0b7424 */ /* 0x000fe400078e00ff */
[----:B------:R-:W-:Y:S02]  /*14460*/  IMAD.MOV.U32 R15, RZ, RZ, -0x1 ;  /* 0xffffffffff0f7424 */ /* 0x000fe400078e00ff */
[----:B------:R-:W-:-:S07]  /*14470*/  VIADD R5, R7, 0x10 ;  /* 0x0000001007057836 */ /* 0x000fce0000000000 */
[----:B------:R-:W-:Y:S05]  /*14480*/  WARPSYNC.COLLECTIVE R15, `(.L_x_1129) ;  /* 0x000000000f087348 */ /* 0x000fea0003c00000 */
[----:B------:R0:W1:Y:S02]  /*14490*/  SHFL.IDX P6, R14, R13, R12, R11 ;  /* 0x0000000c0d0e7389 */ /* 0x00006400000c000b */
[----:B01----:R-:W-:Y:S01]  /*144a0*/  ENDCOLLECTIVE ;  /* 0x000000000000791b */ /* 0x003fe20003800000 */
.L_x_1129:
[----:B------:R-:W-:Y:S02]  /*144b0*/  IMAD.MOV.U32 R13, RZ, RZ, R0 ;  /* 0x000000ffff0d7224 */ /* 0x000fe400078e0000 */
[----:B------:R-:W-:-:S07]  /*144c0*/  IMAD.MOV.U32 R3, RZ, RZ, R14 ;  /* 0x000000ffff037224 */ /* 0x000fce00078e000e */
[----:B------:R-:W-:Y:S05]  /*144d0*/  WARPSYNC.COLLECTIVE R15, `(.L_x_1130) ;  /* 0x000000000f087348 */ /* 0x000fea0003c00000 */
[----:B------:R0:W1:Y:S02]  /*144e0*/  SHFL.IDX P6, R14, R13, R12, R11 ;  /* 0x0000000c0d0e7389 */ /* 0x00006400000c000b */
[----:B01----:R-:W-:Y:S01]  /*144f0*/  ENDCOLLECTIVE ;  /* 0x000000000000791b */ /* 0x003fe20003800000 */
.L_x_1130:
[----:B------:R-:W-:Y:S02]  /*14500*/  ULDC UR4, c[0x0][0x288] ;  /* 0x0000a20000047ab9 */ /* 0x000fe40000000800 */
[----:B------:R-:W-:-:S05]  /*14510*/  IMAD R6, R6, UR4, RZ ;  /* 0x0000000406067c24 */ /* 0x000fca000f8e02ff */
[----:B------:R-:W-:Y:S01]  /*14520*/  ISETP.GE.AND P1, PT, R7, R6, PT ;  /* 0x000000060700720c */ /* 0x000fe20003f26270 */
[----:B------:R-:W-:Y:S02]  /*14530*/  IMAD.MOV.U32 R13, RZ, RZ, R8 ;  /* 0x000000ffff0d7224 */ /* 0x000fe400078e0008 */
[----:B------:R-:W-:-:S10]  /*14540*/  IMAD.MOV.U32 R12, RZ, RZ, 0x1 ;  /* 0x00000001ff0c7424 */ /* 0x000fd400078e00ff */
[----:B------:R-:W-:Y:S01]  /*14550*/  @!P1 LEA R9, R25, UR46, 0x1 ;  /* 0x0000002e19099c11 */ /* 0x000fe2000f8e08ff */
[----:B------:R-:W-:-:S07]  /*14560*/  IMAD.MOV.U32 R2, RZ, RZ, R14 ;  /* 0x000000ffff027224 */ /* 0x000fce00078e000e */
[----:B------:R-:W-:Y:S05]  /*14570*/  WARPSYNC.COLLECTIVE R15, `(.L_x_1131) ;  /* 0x000000000f087348 */ /* 0x000fea0003c00000 */
[----:B------:R0:W1:Y:S02]  /*14580*/  SHFL.IDX P6, R14, R13, R12, R11 ;  /* 0x0000000c0d0e7389 */ /* 0x00006400000c000b */
[----:B01----:R-:W-:Y:S01]  /*14590*/  ENDCOLLECTIVE ;  /* 0x000000000000791b */ /* 0x003fe20003800000 */
.L_x_1131:
        /* <DEDUP_REMOVED lines=8> */
[----:B------:R-:W-:Y:S01]  /*14620*/  ISETP.GE.AND P1, PT, R5, R6, PT ;  /* 0x000000060500720c */ /* 0x000fe20003f26270 */
[----:B------:R-:W-:-:S12]  /*14630*/  IMAD.MOV.U32 R5, RZ, RZ, R14 ;  /* 0x000000ffff057224 */ /* 0x000fd800078e000e */
[----:B0-----:R-:W-:Y:S05]  /*14640*/  WARPSYNC.COLLECTIVE R15, `(.L_x_1132) ;  /* 0x000000000f087348 */ /* 0x001fea0003c00000 */
[----:B------:R1:W2:Y:S02]  /*14650*/  SHFL.IDX P6, R14, R13, R12, R11 ;  /* 0x0000000c0d0e7389 */ /* 0x0002a400000c000b */
[----:B012---:R-:W-:Y:S01]  /*14660*/  ENDCOLLECTIVE ;  /* 0x000000000000791b */ /* 0x007fe20003800000 */
.L_x_1132:
[----:B------:R-:W-:Y:S01]  /*14670*/  VIADD R3, R7, 0x20 ;  /* 0x0000002007037836 */ /* 0x000fe20000000000 */
[----:B------:R-:W-:Y:S01]  /*14680*/  @!P1 LEA R21, R25, UR46, 0x1 ;  /* 0x0000002e19159c11 */ /* 0x000fe2000f8e08ff */
[----:B------:R-:W-:Y:S02]  /*14690*/  IMAD.MOV.U32 R13, RZ, RZ, R8 ;  /* 0x000000ffff0d7224 */ /* 0x000fe400078e0008 */
[----:B------:R-:W-:Y:S02]  /*146a0*/  IMAD.MOV.U32 R12, RZ, RZ, 0x2 ;  /* 0x00000002ff0c7424 */ /* 0x000fe400078e00ff */
[----:B------:R-:W-:-:S07]  /*146b0*/  IMAD.MOV.U32 R4, RZ, RZ, R14 ;  /* 0x000000ffff047224 */ /* 0x000fce00078e000e */
[----:B------:R-:W-:Y:S05]  /*146c0*/  WARPSYNC.COLLECTIVE R15, `(.L_x_1133) ;  /* 0x000000000f087348 */ /* 0x000fea0003c00000 */
[----:B------:R0:W1:Y:S02]  /*146d0*/  SHFL.IDX P6, R14, R13, R12, R11 ;  /* 0x0000000c0d0e7389 */ /* 0x00006400000c000b */
[----:B01----:R-:W-:Y:S01]  /*146e0*/  ENDCOLLECTIVE ;  /* 0x000000000000791b */ /* 0x003fe20003800000 */
.L_x_1133:
        /* <DEDUP_REMOVED lines=13> */
.L_x_1134:
        /* <DEDUP_REMOVED lines=8> */
.L_x_1135:
        /* <DEDUP_REMOVED lines=13> */
.L_x_1136:
        /* <DEDUP_REMOVED lines=8> */
.L_x_1137:
        /* <DEDUP_REMOVED lines=13> */
.L_x_1138:
        /* <DEDUP_REMOVED lines=8> */
.L_x_1139:
        /* <DEDUP_REMOVED lines=13> */
.L_x_1140:
[----:B------:R-:W-:Y:S01]  /*14bb0*/  VIADD R3, R7, 0x60 ;  /* 0x0000006007037836 */ /* 0x000fe20000000000 */
[----:B------:R-:W-:Y:S02]  /*14bc0*/  @!P1 LEA R21, R25, UR46, 0x1 ;  /* 0x0000002e19159c11 */ /* 0x000fe4000f8e08ff */
[----:B------:R-:W-:Y:S01]  /*14bd0*/  MOV R13, R8 ;  /* 0x00000008000d7202 */ /* 0x000fe20000000f00 */
[----:B------:R-:W-:Y:S02]  /*14be0*/  IMAD.MOV.U32 R12, RZ, RZ, 0x6 ;  /* 0x00000006ff0c7424 */ /* 0x000fe400078e00ff */
[----:B------:R-:W-:-:S07]  /*14bf0*/  IMAD.MOV.U32 R4, RZ, RZ, R14 ;  /* 0x000000ffff047224 */ /* 0x000fce00078e000e */
[----:B------:R-:W-:Y:S05]  /*14c00*/  WARPSYNC.COLLECTIVE R15, `(.L_x_1141) ;  /* 0x000000000f087348 */ /* 0x000fea0003c00000 */
[----:B------:R0:W1:Y:S02]  /*14c10*/  SHFL.IDX P6, R14, R13, R12, R11 ;  /* 0x0000000c0d0e7389 */ /* 0x00006400000c000b */
[----:B01----:R-:W-:Y:S01]  /*14c20*/  ENDCOLLECTIVE ;  /* 0x000000000000791b */ /* 0x003fe20003800000 */
.L_x_1141:
        /* <DEDUP_REMOVED lines=13> */
.L_x_1142:
[----:B------:R-:W-:Y:S01]  /*14d00*/  @!P1 LEA R9, R25, UR46, 0x1 ;  /* 0x0000002e19099c11 */ /* 0x000fe2000f8e08ff */
[----:B------:R-:W-:Y:S02]  /*14d10*/  IMAD.MOV.U32 R13, RZ, RZ, R8 ;  /* 0x000000ffff0d7224 */ /* 0x000fe400078e0008 */
[----:B------:R-:W-:Y:S02]  /*14d20*/  IMAD.MOV.U32 R12, RZ, RZ, 0x7 ;  /* 0x00000007ff0c7424 */ /* 0x000fe400078e00ff */
[----:B------:R-:W-:-:S07]  /*14d30*/  IMAD.MOV.U32 R2, RZ, RZ, R14 ;  /* 0x000000ffff027224 */ /* 0x000fce00078e000e */
[----:B------:R-:W-:Y:S05]  /*14d40*/  WARPSYNC.COLLECTIVE R15, `(.L_x_1143) ;  /* 0x000000000f087348 */ /* 0x000fea0003c00000 */
[----:B------:R0:W1:Y:S02]  /*14d50*/  SHFL.IDX P6, R14, R13, R12, R11 ;  /* 0x0000000c0d0e7389 */ /* 0x00006400000c000b */
[----:B01----:R-:W-:Y:S01]  /*14d60*/  ENDCOLLECTIVE ;  /* 0x000000000000791b */ /* 0x003fe20003800000 */
.L_x_1143:
        /* <DEDUP_REMOVED lines=12> */
.L_x_1144:
[----:B------:R-:W-:Y:S05]  /*14e30*/  BRA `(.L_x_1145) ;  /* 0xffffffcc00ec7947 */ /* 0x000fea000383ffff */
.L_x_1080:
[----:B0-----:R-:W-:-:S04]  /*14e40*/  IMAD.U32 R3, RZ, RZ, UR46 ;  /* 0x0000002eff037e24 */ /* 0x001fc8000f8e00ff */
[----:B------:R0:W1:Y:S03]  /*14e50*/  SYNCS.PHASECHK.TRANS64.TRYWAIT P0, [R3+URZ+0x2a820], R0 ;  /* 0x02a82000030075a7 */ /* 0x000066000800017f */
[----:B-1----:R-:W-:Y:S05]  /*14e60*/  @!P0 NANOSLEEP.SYNCS 0x989680 ;  /* 0x009896800000895d */ /* 0x002fea0003900000 */
[----:B------:R-:W1:Y:S02]  /*14e70*/  @!P0 SYNCS.PHASECHK.TRANS64 P0, [R3+URZ+0x2a820], R0 ;  /* 0x02a82000030085a7 */ /* 0x000e64000800007f */
[----:B-1----:R-:W-:Y:S05]  /*14e80*/  @!P0 BRA `(.L_x_1080) ;  /* 0xfffffffc00ec8947 */ /* 0x002fea000383ffff */
[----:B------:R-:W-:Y:S05]  /*14e90*/  BRA `(.L_x_1146) ;  /* 0xffffffd000387947 */ /* 0x000fea000383ffff */
.L_x_1084:
[----:B0-----:R0:W1:Y:S02]  /*14ea0*/  SYNCS.PHASECHK.TRANS64.TRYWAIT P0, [R8+URZ+0x2a840], R3 ;  /* 0x02a84003080075a7 */ /* 0x001064000800017f */
[----:B-1----:R-:W-:Y:S05]  /*14eb0*/  @!P0 NANOSLEEP.SYNCS 0x989680 ;  /* 0x009896800000895d */ /* 0x002fea0003900000 */
[----:B------:R-:W1:Y:S02]  /*14ec0*/  @!P0 SYNCS.PHASECHK.TRANS64 P0, [R8+URZ+0x2a840], R3 ;  /* 0x02a84003080085a7 */ /* 0x000e64000800007f */
[----:B-1----:R-:W-:Y:S05]  /*14ed0*/  @!P0 BRA `(.L_x_1084) ;  /* 0xfffffffc00f08947 */ /* 0x002fea000383ffff */
[----:B------:R-:W-:Y:S05]  /*14ee0*/  BRA `(.L_x_1147) ;  /* 0xffffffd000fc7947 */ /* 0x000fea000383ffff */
.L_x_1085:
        /* <DEDUP_REMOVED lines=8> */
.L_x_1149:
[----:B------:R-:W-:Y:S05]  /*14f70*/  BSYNC B1 ;  /* 0x0000000000017941 */ /* 0x000fea0003800000 */
.L_x_1148:
[----:B------:R-:W-:Y:S01]  /*14f80*/  IMAD.MOV.U32 R13, RZ, RZ, R10 ;  /* 0x000000ffff0d7224 */ /* 0x000fe200078e000a */
[----:B------:R-:W-:Y:S01]  /*14f90*/  MOV R12, RZ ;  /* 0x000000ff000c7202 */ /* 0x000fe20000000f00 */
[----:B------:R-:W-:Y:S01]  /*14fa0*/  IMAD.MOV.U32 R11, RZ, RZ, 0x181f ;  /* 0x0000181fff0b7424 */ /* 0x000fe200078e00ff */
[----:B------:R-:W-:Y:S01]  /*14fb0*/  LEA R19, R19, UR46, 0x1 ;  /* 0x0000002e13137c11 */ /* 0x000fe2000f8e08ff */
[----:B------:R-:W-:Y:S02]  /*14fc0*/  IMAD.MOV.U32 R15, RZ, RZ, -0x1 ;  /* 0xffffffffff0f7424 */ /* 0x000fe400078e00ff */
[----:B------:R-:W-:-:S07]  /*14fd0*/  IMAD.MOV.U32 R3, RZ, RZ, R14 ;  /* 0x000000ffff037224 */ /* 0x000fce00078e000e */
[----:B------:R-:W-:Y:S05]  /*14fe0*/  WARPSYNC.COLLECTIVE R15, `(.L_x_1150) ;  /* 0x000000000f087348 */ /* 0x000fea0003c00000 */
[----:B------:R0:W1:Y:S02]  /*14ff0*/  SHFL.IDX P6, R14, R13, R12, R11 ;  /* 0x0000000c0d0e7389 */ /* 0x00006400000c000b */
[----:B01----:R-:W-:Y:S01]  /*15000*/  ENDCOLLECTIVE ;  /* 0x000000000000791b */ /* 0x003fe20003800000 */
.L_x_1150:
[----:B------:R-:W-:Y:S02]  /*15010*/  IMAD.MOV.U32 R13, RZ, RZ, R21 ;  /* 0x000000ffff0d7224 */ /* 0x000fe400078e0015 */
[----:B------:R-:W-:Y:S01]  /*15020*/  IMAD.MOV.U32 R12, RZ, RZ, 0x1 ;  /* 0x00000001ff0c7424 */ /* 0x000fe200078e00ff */
[----:B------:R-:W-:-:S13]  /*15030*/  IADD3 R2, P0, R14, R35, RZ ;  /* 0x000000230e027210 */ /* 0x000fda0007f1e0ff */
[----:B------:R-:W-:Y:S05]  /*15040*/  WARPSYNC.COLLECTIVE R15, `(.L_x_1151) ;  /* 0x000000000f087348 */ /* 0x000fea0003c00000 */
[----:B------:R0:W1:Y:S02]  /*15050*/  SHFL.IDX P6, R14, R13, R12, R11 ;  /* 0x0000000c0d0e7389 */ /* 0x00006400000c000b */
[----:B01----:R-:W-:Y:S01]  /*15060*/  ENDCOLLECTIVE ;  /* 0x000000000000791b */ /* 0x003fe20003800000 */
.L_x_1151:
        /* <DEDUP_REMOVED lines=8> */
[----:B------:R-:W-:-:S07]  /*150f0*/  IMAD.MOV.U32 R4, RZ, RZ, R14 ;  /* 0x000000ffff047224 */ /* 0x000fce00078e000e */
[----:B0-----:R-:W-:Y:S05]  /*15100*/  WARPSYNC.COLLECTIVE R15, `(.L_x_1152) ;  /* 0x000000000f087348 */ /* 0x001fea0003c00000 */
[----:B------:R1:W2:Y:S02]  /*15110*/  SHFL.IDX P6, R14, R13, R12, R11 ;  /* 0x0000000c0d0e7389 */ /* 0x0002a400000c000b */
[----:B012---:R-:W-:Y:S01]  /*15120*/  ENDCOLLECTIVE ;  /* 0x000000000000791b */ /* 0x007fe20003800000 */
.L_x_1152:
[----:B------:R-:W-:Y:S02]  /*15130*/  IMAD.MOV.U32 R13, RZ, RZ, R21 ;  /* 0x000000ffff0d7224 */ /* 0x000fe400078e0015 */
[----:B------:R-:W-:Y:S01]  /*15140*/  IMAD.MOV.U32 R12, RZ, RZ, 0x2 ;  /* 0x00000002ff0c7424 */ /* 0x000fe200078e00ff */
[----:B------:R-:W-:-:S13]  /*15150*/  IADD3 R2, P0, R14, R35, RZ ;  /* 0x000000230e027210 */ /* 0x000fda0007f1e0ff */
[----:B------:R-:W-:Y:S05]  /*15160*/  WARPSYNC.COLLECTIVE R15, `(.L_x_1153) ;  /* 0x000000000f087348 */ /* 0x000fea0003c00000 */
[----:B------:R0:W1:Y:S02]  /*15170*/  SHFL.IDX P6, R14, R13, R12, R11 ;  /* 0x0000000c0d0e7389 */ /* 0x00006400000c000b */
[----:B01----:R-:W-:Y:S01]  /*15180*/  ENDCOLLECTIVE ;  /* 0x000000000000791b */ /* 0x003fe20003800000 */
.L_x_1153:
        /* <DEDUP_REMOVED lines=12> */
.L_x_1154:
[----:B------:R-:W-:Y:S02]  /*15250*/  IMAD.MOV.U32 R13, RZ, RZ, R21 ;  /* 0x000000ffff0d7224 */ /* 0x000fe400078e0015 */
[----:B------:R-:W-:-:S05]  /*15260*/  IMAD.MOV.U32 R12, RZ, RZ, R14 ;  /* 0x000000ffff0c7224 */ /* 0x000fca00078e000e */
[----:B------:R-:W-:Y:S02]  /*15270*/  IADD3 R2, P0, R12, R35, RZ ;  /* 0x000000230c027210 */ /* 0x000fe40007f1e0ff */
[----:B------:R-:W-:-:S03]  /*15280*/  MOV R12, 0x3 ;  /* 0x00000003000c7802 */ /* 0x000fc60000000f00 */
[----:B------:R-:W-:-:S08]  /*15290*/  IMAD.X R3, RZ, RZ, R5, P0 ;  /* 0x000000ffff037224 */ /* 0x000fd000000e0605 */
[----:B------:R-:W-:Y:S05]  /*152a0*/  WARPSYNC.COLLECTIVE R15, `(.L_x_1155) ;  /* 0x000000000f087348 */ /* 0x000fea0003c00000 */
[----:B------:R0:W1:Y:S02]  /*152b0*/  SHFL.IDX P6, R14, R13, R12, R11 ;  /* 0x0000000c0d0e7389 */ /* 0x00006400000c000b */
[----:B01----:R-:W-:Y:S01]  /*152c0*/  ENDCOLLECTIVE ;  /* 0x000000000000791b */ /* 0x003fe20003800000 */
.L_x_1155:
[----:B------:R-:W-:Y:S01]  /*152d0*/  @!PT LDS RZ, [RZ] ;  /* 0x00000000fffff984 */ /* 0x000fe20000000800 */
[----:B------:R-:W-:Y:S01]  /*152e0*/  @!PT LDS RZ, [RZ] ;  /* 0x00000000fffff984 */ /* 0x000fe20000000800 */
[----:B------:R-:W-:Y:S01]  /*152f0*/  @!PT LDS RZ, [RZ] ;  /* 0x00000000fffff984 */ /* 0x000fe20000000800 */
[----:B------:R-:W-:Y:S04]  /*15300*/  LDGSTS.E.BYPASS.LTC128B.128 [R19+0x19400], desc[UR56][R2.64], !P3 ;  /* 0x1940000002137fae */ /* 0x000fe8000d901d78 */
[----:B------:R-:W-:Y:S04]  /*15310*/  LDGSTS.E.BYPASS.LTC128B.128 [R19+0x1c400], desc[UR56][R2.64+0x80], !P2 ;  /* 0x1c40008002137fae */ /* 0x000fe8000d101d78 */
[----:B------:R0:W-:Y:S01]  /*15320*/  LDGSTS.E.BYPASS.LTC128B.128 [R19+0x1f400], desc[UR56][R2.64+0x100], !P1 ;  /* 0x1f40010002137fae */ /* 0x0001e2000c901d78 */
[----:B------:R-:W-:Y:S02]  /*15330*/  IMAD.MOV.U32 R13, RZ, RZ, R10 ;  /* 0x000000ffff0d7224 */ /* 0x000fe400078e000a */
[----:B0-----:R-:W-:-:S07]  /*15340*/  IMAD.MOV.U32 R3, RZ, RZ, R14 ;  /* 0x000000ffff037224 */ /* 0x001fce00078e000e */
[----:B------:R-:W-:Y:S05]  /*15350*/  WARPSYNC.COLLECTIVE R15, `(.L_x_1156) ;  /* 0x000000000f087348 */ /* 0x000fea0003c00000 */
[----:B------:R0:W1:Y:S02]  /*15360*/  SHFL.IDX P6, R14, R13, R12, R11 ;  /* 0x0000000c0d0e7389 */ /* 0x00006400000c000b */
[----:B01----:R-:W-:Y:S01]  /*15370*/  ENDCOLLECTIVE ;  /* 0x000000000000791b */ /* 0x003fe20003800000 */
.L_x_1156:
[----:B------:R-:W-:Y:S02]  /*15380*/  IMAD.MOV.U32 R13, RZ, RZ, R21 ;  /* 0x000000ffff0d7224 */ /* 0x000fe400078e0015 */
[----:B------:R-:W-:Y:S01]  /*15390*/  IMAD.MOV.U32 R12, RZ, RZ, 0x4 ;  /* 0x00000004ff0c7424 */ /* 0x000fe200078e00ff */
[----:B------:R-:W-:-:S13]  /*153a0*/  IADD3 R2, P0, R14, R35, RZ ;  /* 0x000000230e027210 */ /* 0x000fda0007f1e0ff */
[----:B------:R-:W-:Y:S05]  /*153b0*/  WARPSYNC.COLLECTIVE R15, `(.L_x_1157) ;  /* 0x000000000f087348 */ /* 0x000fea0003c00000 */
[----:B------:R0:W1:Y:S02]  /*153c0*/  SHFL.IDX P6, R14, R13, R12, R11 ;  /* 0x0000000c0d0e7389 */ /* 0x00006400000c000b */
[----:B01----:R-:W-:Y:S01]  /*153d0*/  ENDCOLLECTIVE ;  /* 0x000000000000791b */ /* 0x003fe20003800000 */
.L_x_1157:
        /* <DEDUP_REMOVED lines=12> */
.L_x_1158:
[----:B------:R-:W-:Y:S02]  /*154a0*/  IMAD.MOV.U32 R13, RZ, RZ, R21 ;  /* 0x000000ffff0d7224 */ /* 0x000fe400078e0015 */
[----:B------:R-:W-:-:S05]  /*154b0*/  IMAD.MOV.U32 R12, RZ, RZ, R14 ;  /* 0x000000ffff0c7224 */ /* 0x000fca00078e000e */
[----:B------:R-:W-:Y:S01]  /*154c0*/  IADD3 R2, P0, R12, R35, RZ ;  /* 0x000000230c027210 */ /* 0x000fe20007f1e0ff */
[----:B------:R-:W-:-:S04]  /*154d0*/  IMAD.MOV.U32 R12, RZ, RZ, 0x5 ;  /* 0x00000005ff0c7424 */ /* 0x000fc800078e00ff */
[----:B------:R-:W-:-:S08]  /*154e0*/  IMAD.X R3, RZ, RZ, R4, P0 ;  /* 0x000000ffff037224 */ /* 0x000fd000000e0604 */
[----:B------:R-:W-:Y:S05]  /*154f0*/  WARPSYNC.COLLECTIVE R15, `(.L_x_1159) ;  /* 0x000000000f087348 */ /* 0x000fea0003c00000 */
[----:B------:R0:W1:Y:S02]  /*15500*/  SHFL.IDX P6, R14, R13, R12, R11 ;  /* 0x0000000c0d0e7389 */ /* 0x00006400000c000b */
[----:B01----:R-:W-:Y:S01]  /*15510*/  ENDCOLLECTIVE ;  /* 0x000000000000791b */ /* 0x003fe20003800000 */
.L_x_1159:
[----:B------:R-:W-:Y:S01]  /*15520*/  @!PT LDS RZ, [RZ] ;  /* 0x00000000fffff984 */ /* 0x000fe20000000800 */
[----:B------:R-:W-:Y:S01]  /*15530*/  @!PT LDS RZ, [RZ] ;  /* 0x00000000fffff984 */ /* 0x000fe20000000800 */
[----:B------:R-:W-:Y:S01]  /*15540*/  @!PT LDS RZ, [RZ] ;  /* 0x00000000fffff984 */ /* 0x000fe20000000800 */
[----:B------:R0:W-:Y:S04]  /*15550*/  LDGSTS.E.BYPASS.LTC128B.128 [R19+0x1a400], desc[UR56][R2.64], !P3 ;  /* 0x1a40000002137fae */ /* 0x0001e8000d901d78 */
[----:B------:R0:W-:Y:S04]  /*15560*/  LDGSTS.E.BYPASS.LTC128B.128 [R19+0x1d400], desc[UR56][R2.64+0x80], !P2 ;  /* 0x1d40008002137fae */ /* 0x0001e8000d101d78 */
[----:B------:R0:W-:Y:S01]  /*15570*/  LDGSTS.E.BYPASS.LTC128B.128 [R19+0x20400], desc[UR56][R2.64+0x100], !P1 ;  /* 0x2040010002137fae */ /* 0x0001e2000c901d78 */
[----:B------:R-:W-:Y:S02]  /*15580*/  IMAD.MOV.U32 R13, RZ, RZ, R10 ;  /* 0x000000ffff0d7224 */ /* 0x000fe400078e000a */
[----:B------:R-:W-:-:S07]  /*15590*/  IMAD.MOV.U32 R21, RZ, RZ, R14 ;  /* 0x000000ffff157224 */ /* 0x000fce00078e000e */
[----:B0-----:R-:W-:Y:S05]  /*155a0*/  WARPSYNC.COLLECTIVE R15, `(.L_x_1160) ;  /* 0x000000000f087348 */ /* 0x001fea0003c00000 */
[----:B------:R1:W2:Y:S02]  /*155b0*/  SHFL.IDX P6, R14, R13, R12, R11 ;  /* 0x0000000c0d0e7389 */ /* 0x0002a400000c000b */
[----:B012---:R-:W-:Y:S01]  /*155c0*/  ENDCOLLECTIVE ;  /* 0x000000000000791b */ /* 0x007fe20003800000 */
.L_x_1160:
[----:B------:R-:W-:Y:S05]  /*155d0*/  BRA `(.L_x_1161) ;  /* 0xffffffd000587947 */ /* 0x000fea000383ffff */
.L_x_1090:
[----:B0-----:R0:W2:Y:S02]  /*155e0*/  SYNCS.PHASECHK.TRANS64.TRYWAIT P0, [R4+URZ+0x2a860], R3 ;  /* 0x02a86003040075a7 */ /* 0x0010a4000800017f */
[----:B--2---:R-:W-:Y:S05]  /*155f0*/  @!P0 NANOSLEEP.SYNCS 0x989680 ;  /* 0x009896800000895d */ /* 0x004fea0003900000 */
[----:B------:R-:W2:Y:S02]  /*15600*/  @!P0 SYNCS.PHASECHK.TRANS64 P0, [R4+URZ+0x2a860], R3 ;  /* 0x02a86003040085a7 */ /* 0x000ea4000800007f */
[----:B--2---:R-:W-:Y:S05]  /*15610*/  @!P0 BRA `(.L_x_1090) ;  /* 0xfffffffc00f08947 */ /* 0x004fea000383ffff */
[----:B------:R-:W-:Y:S05]  /*15620*/  BRA `(.L_x_1162) ;  /* 0xffffffd000b47947 */ /* 0x000fea000383ffff */
.L_x_1091:
[----:B------:R-:W-:Y:S01]  /*15630*/  BSSY B1, `(.L_x_1163) ;  /* 0x0000008000017945 */ /* 0x000fe20003800000 */
[----:B------:R-:W-:Y:S01]  /*15640*/  IMAD.MOV.U32 R13, RZ, RZ, R17 ;  /* 0x000000ffff0d7224 */ /* 0x000fe200078e0011 */
[----:B------:R-:W-:Y:S01]  /*15650*/  MOV R11, 0x181f ;  /* 0x0000181f000b7802 */ /* 0x000fe20000000f00 */
[----:B------:R-:W-:Y:S02]  /*15660*/  IMAD.MOV.U32 R12, RZ, RZ, RZ ;  /* 0x000000ffff0c7224 */ /* 0x000fe400078e00ff */
[----:B------:R-:W-:-:S07]  /*15670*/  IMAD.MOV.U32 R15, RZ, RZ, -0x1 ;  /* 0xffffffffff0f7424 */ /* 0x000fce00078e00ff */
[----:B01----:R-:W-:Y:S05]  /*15680*/  WARPSYNC.COLLECTIVE R15, `(.L_x_1164) ;  /* 0x000000000f087348 */ /* 0x003fea0003c00000 */
[----:B------:R2:W3:Y:S02]  /*15690*/  SHFL.IDX P6, R14, R13, R12, R11 ;  /* 0x0000000c0d0e7389 */ /* 0x0004e400000c000b */
[----:B0123--:R-:W-:Y:S01]  /*156a0*/  ENDCOLLECTIVE ;  /* 0x000000000000791b */ /* 0x00ffe20003800000 */
.L_x_1164:
[----:B------:R-:W-:Y:S05]  /*156b0*/  BSYNC B1 ;  /* 0x0000000000017941 */ /* 0x000fea0003800000 */
.L_x_1163:
[----:B------:R-:W-:Y:S01]  /*156c0*/  IMAD.MOV.U32 R13, RZ, RZ, R16 ;  /* 0x000000ffff0d7224 */ /* 0x000fe200078e0010 */
[----:B------:R-:W-:Y:S01]  /*156d0*/  LEA R5, R5, UR46, 0x1 ;  /* 0x0000002e05057c11 */ /* 0x000fe2000f8e08ff */
[----:B------:R-:W-:Y:S02]  /*156e0*/  IMAD.MOV.U32 R12, RZ, RZ, RZ ;  /* 0x000000ffff0c7224 */ /* 0x000fe400078e00ff */
[----:B------:R-:W-:Y:S02]  /*156f0*/  IMAD.MOV.U32 R11, RZ, RZ, 0x181f ;  /* 0x0000181fff0b7424 */ /* 0x000fe400078e00ff */
[----:B------:R-:W-:Y:S02]  /*15700*/  IMAD.MOV.U32 R15, RZ, RZ, -0x1 ;  /* 0xffffffffff0f7424 */ /* 0x000fe400078e00ff */
[----:B------:R-:W-:-:S07]  /*15710*/  IMAD.MOV.U32 R3, RZ, RZ, R14 ;  /* 0x000000ffff037224 */ /* 0x000fce00078e000e */
[----:B------:R-:W-:Y:S05]  /*15720*/  WARPSYNC.COLLECTIVE R15, `(.L_x_1165) ;  /* 0x000000000f087348 */ /* 0x000fea0003c00000 */
[----:B------:R0:W1:Y:S02]  /*15730*/  SHFL.IDX P6, R14, R13, R12, R11 ;  /* 0x0000000c0d0e7389 */ /* 0x00006400000c000b */
[----:B01----:R-:W-:Y:S01]  /*15740*/  ENDCOLLECTIVE ;  /* 0x000000000000791b */ /* 0x003fe20003800000 */
.L_x_1165:
[----:B------:R-:W-:Y:S02]  /*15750*/  IMAD.MOV.U32 R13, RZ, RZ, R17 ;  /* 0x000000ffff0d7224 */ /* 0x000fe400078e0011 */
[----:B------:R-:W-:Y:S01]  /*15760*/  IMAD.MOV.U32 R12, RZ, RZ, 0x1 ;  /* 0x00000001ff0c7424 */ /* 0x000fe200078e00ff */
[----:B------:R-:W-:-:S13]  /*15770*/  IADD3 R2, P1, R14, R35, RZ ;  /* 0x000000230e027210 */ /* 0x000fda0007f3e0ff */
[----:B------:R-:W-:Y:S05]  /*15780*/  WARPSYNC.COLLECTIVE R15, `(.L_x_1166) ;  /* 0x000000000f087348 */ /* 0x000fea0003c00000 */
[----:B------:R0:W1:Y:S02]  /*15790*/  SHFL.IDX P6, R14, R13, R12, R11 ;  /* 0x0000000c0d0e7389 */ /* 0x00006400000c000b */
[----:B01----:R-:W-:Y:S01]  /*157a0*/  ENDCOLLECTIVE ;  /* 0x000000000000791b */ /* 0x003fe20003800000 */
.L_x_1166:
        /* <DEDUP_REMOVED lines=13> */
.L_x_1167:
[----:B------:R-:W-:Y:S01]  /*15880*/  @!PT LDS RZ, [RZ] ;  /* 0x00000000fffff984 */ /* 0x000fe20000000800 */
[----:B------:R-:W-:Y:S01]  /*15890*/  @!PT LDS RZ, [RZ] ;  /* 0x00000000fffff984 */ /* 0x000fe20000000800 */
[----:B------:R-:W-:Y:S01]  /*158a0*/  @!PT LDS RZ, [RZ] ;  /* 0x00000000fffff984 */ /* 0x000fe20000000800 */
[----:B------:R0:W-:Y:S01]  /*158b0*/  LDGSTS.E.BYPASS.LTC128B.128 [R5+0x3400], desc[UR56][R2.64+0x80], !P2 ;  /* 0x0340008002057fae */ /* 0x0001e2000d101d78 */
[----:B------:R-:W-:Y:S02]  /*158c0*/  IMAD.MOV.U32 R13, RZ, RZ, R17 ;  /* 0x000000ffff0d7224 */ /* 0x000fe400078e0011 */
[----:B------:R-:W-:Y:S01]  /*158d0*/  IMAD.MOV.U32 R12, RZ, RZ, 0x2 ;  /* 0x00000002ff0c7424 */ /* 0x000fe200078e00ff */
[----:B0-----:R-:W-:-:S13]  /*158e0*/  IADD3 R2, P2, R14, R35, RZ ;  /* 0x000000230e027210 */ /* 0x001fda0007f5e0ff */
[----:B------:R-:W-:Y:S05]  /*158f0*/  WARPSYNC.COLLECTIVE R15, `(.L_x_1168) ;  /* 0x000000000f087348 */ /* 0x000fea0003c00000 */
[----:B------:R0:W1:Y:S02]  /*15900*/  SHFL.IDX P6, R14, R13, R12, R11 ;  /* 0x0000000c0d0e7389 */ /* 0x00006400000c000b */
[----:B01----:R-:W-:Y:S01]  /*15910*/  ENDCOLLECTIVE ;  /* 0x000000000000791b */ /* 0x003fe20003800000 */
.L_x_1168:
[----:B------:R-:W-:Y:S01]  /*15920*/  IMAD.X R3, RZ, RZ, R8, P2 ;  /* 0x000000ffff037224 */ /* 0x000fe200010e0608 */
        /* <DEDUP_REMOVED lines=11> */
.L_x_1169:
        /* <DEDUP_REMOVED lines=10> */
.L_x_1170:
        /* <DEDUP_REMOVED lines=12> */
.L_x_1171:
        /* <DEDUP_REMOVED lines=10> */
.L_x_1172:
        /* <DEDUP_REMOVED lines=12> */
.L_x_1173:
        /* <DEDUP_REMOVED lines=10> */
.L_x_1174:
        /* <DEDUP_REMOVED lines=12> */
.L_x_1175:
[----:B------:R-:W-:Y:S01]  /*15e00*/  @!PT LDS RZ, [RZ] ;  /* 0x00000000fffff984 */ /* 0x000fe20000000800 */
[----:B------:R-:W-:Y:S01]  /*15e10*/  @!PT LDS RZ, [RZ] ;  /* 0x00000000fffff984 */ /* 0x000fe20000000800 */
[----:B------:R-:W-:Y:S01]  /*15e20*/  @!PT LDS RZ, [RZ] ;  /* 0x00000000fffff984 */ /* 0x000fe20000000800 */
[----:B------:R0:W-:Y:S01]  /*15e30*/  LDGSTS.E.BYPASS.LTC128B.128 [R5+0x5400], desc[UR56][R2.64+0x80], !P2 ;  /* 0x0540008002057fae */ /* 0x0001e2000d101d78 */
[----:B------:R-:W-:Y:S05]  /*15e40*/  BRA `(.L_x_1176) ;  /* 0xffffffcc00707947 */ /* 0x000fea000383ffff */
.L_x_1097:
[----:B0-----:R0:W1:Y:S02]  /*15e50*/  SYNCS.PHASECHK.TRANS64.TRYWAIT P0, [R0+URZ+0x2a860], R3 ;  /* 0x02a86003000075a7 */ /* 0x001064000800017f */
[----:B-1----:R-:W-:Y:S05]  /*15e60*/  @!P0 NANOSLEEP.SYNCS 0x989680 ;  /* 0x009896800000895d */ /* 0x002fea0003900000 */
[----:B------:R-:W1:Y:S02]  /*15e70*/  @!P0 SYNCS.PHASECHK.TRANS64 P0, [R0+URZ+0x2a860], R3 ;  /* 0x02a86003000085a7 */ /* 0x000e64000800007f */
[----:B-1----:R-:W-:Y:S05]  /*15e80*/  @!P0 BRA `(.L_x_1097) ;  /* 0xfffffffc00f08947 */ /* 0x002fea000383ffff */
[----:B------:R-:W-:Y:S05]  /*15e90*/  BRA `(.L_x_1177) ;  /* 0xffffffd000587947 */ /* 0x000fea000383ffff */
.L_x_1098:
        /* <DEDUP_REMOVED lines=8> */
.L_x_1179:
[----:B------:R-:W-:Y:S05]  /*15f20*/  BSYNC B0 ;  /* 0x0000000000007941 */ /* 0x000fea0003800000 */
.L_x_1178:
        /* <DEDUP_REMOVED lines=9> */
[----:B------:R-:W-:-:S13]  /*15fc0*/  ISETP.LT.OR P2, PT, R5, 0x1, P1 ;  /* 0x000000010500780c */ /* 0x000fda0000f41670 */
[----:B------:R-:W-:Y:S05]  /*15fd0*/  WARPSYNC.COLLECTIVE R15, `(.L_x_1180) ;  /* 0x000000000f087348 */ /* 0x000fea0003c00000 */
[----:B------:R0:W1:Y:S02]  /*15fe0*/  SHFL.IDX P6, R14, R13, R12, R11 ;  /* 0x0000000c0d0e7389 */ /* 0x00006400000c000b */
[----:B01----:R-:W-:Y:S01]  /*15ff0*/  ENDCOLLECTIVE ;  /* 0x000000000000791b */ /* 0x003fe20003800000 */
.L_x_1180:
[----:B------:R-:W-:Y:S01]  /*16000*/  LEA R4, R25, UR46, 0x1 ;  /* 0x0000002e19047c11 */ /* 0x000fe2000f8e08ff */
[----:B------:R-:W-:Y:S02]  /*16010*/  IMAD.MOV.U32 R13, RZ, RZ, R17 ;  /* 0x000000ffff0d7224 */ /* 0x000fe400078e0011 */
[----:B------:R-:W-:Y:S02]  /*16020*/  IMAD.MOV.U32 R12, RZ, RZ, 0x1 ;  /* 0x00000001ff0c7424 */ /* 0x000fe400078e00ff */
[----:B------:R-:W-:-:S07]  /*16030*/  IMAD.MOV.U32 R2, RZ, RZ, R14 ;  /* 0x000000ffff027224 */ /* 0x000fce00078e000e */
[----:B------:R-:W-:Y:S05]  /*16040*/  WARPSYNC.COLLECTIVE R15, `(.L_x_1181) ;  /* 0x000000000f087348 */ /* 0x000fea0003c00000 */
[----:B------:R0:W1:Y:S02]  /*16050*/  SHFL.IDX P6, R14, R13, R12, R11 ;  /* 0x0000000c0d0e7389 */ /* 0x00006400000c000b */
[----:B01----:R-:W-:Y:S01]  /*16060*/  ENDCOLLECTIVE ;  /* 0x000000000000791b */ /* 0x003fe20003800000 */
.L_x_1181:
        /* <DEDUP_REMOVED lines=13> */
.L_x_1182:
[----:B------:R-:W-:Y:S01]  /*16140*/  IMAD.MOV.U32 R3, RZ, RZ, R6 ;  /* 0x000000ffff037224 */ /* 0x000fe200078e0006 */
[----:B------:R-:W-:Y:S01]  /*16150*/  MOV R13, R17 ;  /* 0x00000011000d7202 */ /* 0x000fe20000000f00 */
[----:B------:R-:W-:Y:S02]  /*16160*/  IMAD.MOV.U32 R12, RZ, RZ, 0x2 ;  /* 0x00000002ff0c7424 */ /* 0x000fe400078e00ff */
[----:B------:R-:W-:-:S07]  /*16170*/  IMAD.MOV.U32 R2, RZ, RZ, R14 ;  /* 0x000000ffff027224 */ /* 0x000fce00078e000e */
[----:B------:R-:W-:Y:S05]  /*16180*/  WARPSYNC.COLLECTIVE R15, `(.L_x_1183) ;  /* 0x000000000f087348 */ /* 0x000fea0003c00000 */
[----:B------:R0:W1:Y:S02]  /*16190*/  SHFL.IDX P6, R14, R13, R12, R11 ;  /* 0x0000000c0d0e7389 */ /* 0x00006400000c000b */
[----:B01----:R-:W-:Y:S01]  /*161a0*/  ENDCOLLECTIVE ;  /* 0x000000000000791b */ /* 0x003fe20003800000 */
.L_x_1183:
        /* <DEDUP_REMOVED lines=13> */
.L_x_1184:
[----:B------:R-:W-:Y:S02]  /*16280*/  IMAD.MOV.U32 R3, RZ, RZ, R10 ;  /* 0x000000ffff037224 */ /* 0x000fe400078e000a */
[----:B------:R-:W-:Y:S02]  /*16290*/  IMAD.MOV.U32 R13, RZ, RZ, R17 ;  /* 0x000000ffff0d7224 */ /* 0x000fe400078e0011 */
[----:B------:R-:W-:Y:S02]  /*162a0*/  IMAD.MOV.U32 R12, RZ, RZ, 0x3 ;  /* 0x00000003ff0c7424 */ /* 0x000fe400078e00ff */
[----:B------:R-:W-:-:S07]  /*162b0*/  IMAD.MOV.U32 R19, RZ, RZ, R14 ;  /* 0x000000ffff137224 */ /* 0x000fce00078e000e */
[----:B------:R-:W-:Y:S05]  /*162c0*/  WARPSYNC.COLLECTIVE R15, `(.L_x_1185) ;  /* 0x000000000f087348 */ /* 0x000fea0003c00000 */
[----:B------:R0:W1:Y:S02]  /*162d0*/  SHFL.IDX P6, R14, R13, R12, R11 ;  /* 0x0000000c0d0e7389 */ /* 0x00006400000c000b */
[----:B01----:R-:W-:Y:S01]  /*162e0*/  ENDCOLLECTIVE ;  /* 0x000000000000791b */ /* 0x003fe20003800000 */
.L_x_1185:
[----:B------:R-:W-:-:S04]  /*162f0*/  IMAD.MOV.U32 R2, RZ, RZ, R19 ;  /* 0x000000ffff027224 */ /* 0x000fc800078e0013 */
[----:B------:R-:W-:-:S05]  /*16300*/  IMAD.WIDE.U32 R2, R30, 0x2, R2 ;  /* 0x000000021e027825 */ /* 0x000fca00078e0002 */
[----:B------:R-:W-:Y:S01]  /*16310*/  @!PT LDS RZ, [RZ] ;  /* 0x00000000fffff984 */ /* 0x000fe20000000800 */
[----:B------:R-:W-:Y:S01]  /*16320*/  @!PT LDS RZ, [RZ] ;  /* 0x00000000fffff984 */ /* 0x000fe20000000800 */
[----:B------:R-:W-:Y:S01]  /*16330*/  @!PT LDS RZ, [RZ] ;  /* 0x00000000fffff984 */ /* 0x000fe20000000800 */
[----:B------:R0:W-:Y:S01]  /*16340*/  LDGSTS.E.BYPASS.LTC128B.128 [R4+0x1400], desc[UR56][R2.64], !P2 ;  /* 0x0140000002047fae */ /* 0x0001e2000d101d78 */
[C---:B------:R-:W-:Y:S01]  /*16350*/  ISETP.LT.OR P2, PT, R5.reuse, 0x31, P1 ;  /* 0x000000310500780c */ /* 0x040fe20000f41670 */
[----:B------:R-:W-:Y:S02]  /*16360*/  IMAD.MOV.U32 R13, RZ, RZ, R16 ;  /* 0x000000ffff0d7224 */ /* 0x000fe400078e0010 */
[----:B------:R0:W-:Y:S01]  /*16370*/  LDGSTS.E.BYPASS.LTC128B.128 [R4+0x4400], desc[UR56][R2.64+0x80], !P3 ;  /* 0x0440008002047fae */ /* 0x0001e2000d901d78 */
[----:B------:R-:W-:Y:S01]  /*16380*/  ISETP.LT.OR P3, PT, R5, 0x31, !P0 ;  /* 0x000000310500780c */ /* 0x000fe20004761670 */
[----:B------:R-:W-:-:S12]  /*16390*/  IMAD.MOV.U32 R9, RZ, RZ, R14 ;  /* 0x000000ffff097224 */ /* 0x000fd800078e000e */
[----:B0-----:R-:W-:Y:S05]  /*163a0*/  WARPSYNC.COLLECTIVE R15, `(.L_x_1186) ;  /* 0x000000000f087348 */ /* 0x001fea0003c00000 */
[----:B------:R1:W2:Y:S02]  /*163b0*/  SHFL.IDX P6, R14, R13, R12, R11 ;  /* 0x0000000c0d0e7389 */ /* 0x0002a400000c000b */
[----:B012---:R-:W-:Y:S01]  /*163c0*/  ENDCOLLECTIVE ;  /* 0x000000000000791b */ /* 0x007fe20003800000 */
.L_x_1186:
[----:B------:R-:W-:Y:S02]  /*163d0*/  IMAD.MOV.U32 R3, RZ, RZ, R9 ;  /* 0x000000ffff037224 */ /* 0x000fe400078e0009 */
[----:B------:R-:W-:Y:S02]  /*163e0*/  IMAD.MOV.U32 R13, RZ, RZ, R17 ;  /* 0x000000ffff0d7224 */ /* 0x000fe400078e0011 */
[----:B------:R-:W-:Y:S02]  /*163f0*/  IMAD.MOV.U32 R12, RZ, RZ, 0x4 ;  /* 0x00000004ff0c7424 */ /* 0x000fe400078e00ff */
[----:B------:R-:W-:-:S07]  /*16400*/  IMAD.MOV.U32 R20, RZ, RZ, R14 ;  /* 0x000000ffff147224 */ /* 0x000fce00078e000e */
[----:B------:R-:W-:Y:S05]  /*16410*/  WARPSYNC.COLLECTIVE R15, `(.L_x_1187) ;  /* 0x000000000f087348 */ /* 0x000fea0003c00000 */
[----:B------:R0:W1:Y:S02]  /*16420*/  SHFL.IDX P6, R14, R13, R12, R11 ;  /* 0x0000000c0d0e7389 */ /* 0x00006400000c000b */
[----:B01----:R-:W-:Y:S01]  /*16430*/  ENDCOLLECTIVE ;  /* 0x000000000000791b */ /* 0x003fe20003800000 */
.L_x_1187:
        /* <DEDUP_REMOVED lines=9> */
[----:B------:R-:W-:Y:S02]  /*164d0*/  ISETP.LT.OR P3, PT, R5, 0x41, !P0 ;  /* 0x000000410500780c */ /* 0x000fe40004761670 */
[----:B------:R-:W-:-:S11]  /*164e0*/  MOV R8, R14 ;  /* 0x0000000e00087202 */ /* 0x000fd60000000f00 */
[----:B0-----:R-:W-:Y:S05]  /*164f0*/  WARPSYNC.COLLECTIVE R15, `(.L_x_1188) ;  /* 0x000000000f087348 */ /* 0x001fea0003c00000 */
[----:B------:R1:W2:Y:S02]  /*16500*/  SHFL.IDX P6, R14, R13, R12, R11 ;  /* 0x0000000c0d0e7389 */ /* 0x0002a400000c000b */
[----:B012---:R-:W-:Y:S01]  /*16510*/  ENDCOLLECTIVE ;  /* 0x000000000000791b */ /* 0x007fe20003800000 */
.L_x_1188:
[----:B------:R-:W-:Y:S02]  /*16520*/  IMAD.MOV.U32 R3, RZ, RZ, R8 ;  /* 0x000000ffff037224 */ /* 0x000fe400078e0008 */
[----:B------:R-:W-:Y:S02]  /*16530*/  IMAD.MOV.U32 R8, RZ, RZ, RZ ;  /* 0x000000ffff087224 */ /* 0x000fe400078e00ff */
[----:B------:R-:W-:Y:S02]  /*16540*/  IMAD.MOV.U32 R13, RZ, RZ, R17 ;  /* 0x000000ffff0d7224 */ /* 0x000fe400078e0011 */
[----:B------:R-:W-:Y:S02]  /*16550*/  IMAD.MOV.U32 R12, RZ, RZ, 0x5 ;  /* 0x00000005ff0c7424 */ /* 0x000fe400078e00ff */
[----:B------:R-:W-:-:S07]  /*16560*/  IMAD.MOV.U32 R21, RZ, RZ, R14 ;  /* 0x000000ffff157224 */ /* 0x000fce00078e000e */
[----:B------:R-:W-:Y:S05]  /*16570*/  WARPSYNC.COLLECTIVE R15, `(.L_x_1189) ;  /* 0x000000000f087348 */ /* 0x000fea0003c00000 */
[----:B------:R0:W1:Y:S02]  /*16580*/  SHFL.IDX P6, R14, R13, R12, R11 ;  /* 0x0000000c0d0e7389 */ /* 0x00006400000c000b */
[----:B01----:R-:W-:Y:S01]  /*16590*/  ENDCOLLECTIVE ;  /* 0x000000000000791b */ /* 0x003fe20003800000 */
.L_x_1189:
[----:B------:R-:W-:-:S04]  /*165a0*/  IMAD.MOV.U32 R2, RZ, RZ, R21 ;  /* 0x000000ffff027224 */ /* 0x000fc800078e0015 */
[----:B------:R-:W-:-:S05]  /*165b0*/  IMAD.WIDE.U32 R2, R30, 0x2, R2 ;  /* 0x000000021e027825 */ /* 0x000fca00078e0002 */
        /* <DEDUP_REMOVED lines=10> */
.L_x_1190:
[----:B------:R-:W-:Y:S05]  /*16660*/  BRA `(.L_x_1191) ;  /* 0xffffffcc00387947 */ /* 0x000fea000383ffff */
.L_x_1101:
[----:B0-----:R0:W1:Y:S02]  /*16670*/  SYNCS.PHASECHK.TRANS64.TRYWAIT P0, [R7+URZ+0x2a820], R8 ;  /* 0x02a82008070075a7 */ /* 0x001064000800017f */
[----:B-1----:R-:W-:Y:S05]  /*16680*/  @!P0 NANOSLEEP.SYNCS 0x989680 ;  /* 0x009896800000895d */ /* 0x002fea0003900000 */
[----:B------:R-:W1:Y:S02]  /*16690*/  @!P0 SYNCS.PHASECHK.TRANS64 P0, [R7+URZ+0x2a820], R8 ;  /* 0x02a82008070085a7 */ /* 0x000e64000800007f */
[----:B-1----:R-:W-:Y:S05]  /*166a0*/  @!P0 BRA `(.L_x_1101) ;  /* 0xfffffffc00f08947 */ /* 0x002fea000383ffff */
[----:B------:R-:W-:Y:S05]  /*166b0*/  BRA `(.L_x_1192) ;  /* 0xffffffcc00ac7947 */ /* 0x000fea000383ffff */
.L_x_1102:
[----:B------:R-:W1:Y:S01]  /*166c0*/  S2R R2, SR_TID.X ;  /* 0x0000000000027919 */ /* 0x000e620000002100 */
[----:B------:R-:W-:Y:S01]  /*166d0*/  BSSY B0, `(.L_x_1193) ;  /* 0x000000a000007945 */ /* 0x000fe20003800000 */
[----:B------:R-:W-:Y:S02]  /*166e0*/  IMAD.MOV.U32 R12, RZ, RZ, RZ ;  /* 0x000000ffff0c7224 */ /* 0x000fe400078e00ff */
[----:B------:R-:W-:Y:S02]  /*166f0*/  IMAD.MOV.U32 R11, RZ, RZ, 0x1f ;  /* 0x0000001fff0b7424 */ /* 0x000fe400078e00ff */
[----:B------:R-:W-:Y:S01]  /*16700*/  IMAD.MOV.U32 R15, RZ, RZ, -0x1 ;  /* 0xffffffffff0f7424 */ /* 0x000fe200078e00ff */
[----:B-1----:R-:W-:-:S04]  /*16710*/  SHF.R.U32.HI R2, RZ, 0x5, R2 ;  /* 0x00000005ff027819 */ /* 0x002fc80000011602 */
[----:B------:R-:W-:-:S05]  /*16720*/  LOP3.LUT R2, R2, 0x3, RZ, 0xc0, !PT ;  /* 0x0000000302027812 */ /* 0x000fca00078ec0ff */
[----:B------:R-:W-:-:S07]  /*16730*/  IMAD.MOV.U32 R13, RZ, RZ, R2 ;  /* 0x000000ffff0d7224 */ /* 0x000fce00078e0002 */
[----:B0----5:R-:W-:Y:S05]  /*16740*/  WARPSYNC.COLLECTIVE R15, `(.L_x_1194) ;  /* 0x000000000f087348 */ /* 0x021fea0003c00000 */
[----:B------:R1:W2:Y:S02]  /*16750*/  SHFL.IDX P6, R14, R13, R12, R11 ;  /* 0x0000000c0d0e7389 */ /* 0x0002a400000c000b */
[----:B012--5:R-:W-:Y:S01]  /*16760*/  ENDCOLLECTIVE ;  /* 0x000000000000791b */ /* 0x027fe20003800000 */
.L_x_1194:
[----:B------:R-:W-:Y:S05]  /*16770*/  BSYNC B0 ;  /* 0x0000000000007941 */ /* 0x000fea0003800000 */
.L_x_1193:
[----:B------:R-:W-:Y:S05]  /*16780*/  BRA `(.L_x_1195) ;  /* 0xffffffcc00907947 */ /* 0x000fea000383ffff */
.L_x_1103:
[----:B------:R-:W-:Y:S01]  /*16790*/  BSSY B0, `(.L_x_1196) ;  /* 0x0000006000007945 */ /* 0x000fe20003800000 */
[----:B------:R-:W-:-:S07]  /*167a0*/  IMAD.MOV.U32 R15, RZ, RZ, -0x1 ;  /* 0xffffffffff0f7424 */ /* 0x000fce00078e00ff */
[----:B01---5:R-:W-:Y:S05]  /*167b0*/  WARPSYNC.COLLECTIVE R15, `(.L_x_1197) ;  /* 0x000000000f0c7348 */ /* 0x023fea0003c00000 */
[----:B------:R-:W-:Y:S02]  /*167c0*/  ELECT P6, UR62, PT ;  /* 0x00000000003e782f */ /* 0x000fe400038c0000 */
[----:B------:R-:W-:Y:S01]  /*167d0*/  MOV R14, UR62 ;  /* 0x0000003e000e7c02 */ /* 0x000fe20008000f00 */
[----:B01---5:R-:W-:Y:S10]  /*167e0*/  ENDCOLLECTIVE ;  /* 0x000000000000791b */ /* 0x023ff40003800000 */
.L_x_1197:
[----:B------:R-:W-:Y:S05]  /*167f0*/  BSYNC B0 ;  /* 0x0000000000007941 */ /* 0x000fea0003800000 */
.L_x_1196:
[----:B------:R-:W-:Y:S05]  /*16800*/  BRA `(.L_x_1198) ;  /* 0xffffffcc00847947 */ /* 0x000fea000383ffff */
.L_x_1105:
[----:B-1----:R1:W2:Y:S02]  /*16810*/  SYNCS.PHASECHK.TRANS64.TRYWAIT P1, [R5+URZ+0x2a840], R2 ;  /* 0x02a84002050075a7 */ /* 0x0022a4000802017f */
[----:B--2---:R-:W-:Y:S05]  /*16820*/  @!P1 NANOSLEEP.SYNCS 0x989680 ;  /* 0x009896800000995d */ /* 0x004fea0003900000 */
[----:B------:R-:W2:Y:S02]  /*16830*/  @!P1 SYNCS.PHASECHK.TRANS64 P1, [R5+URZ+0x2a840], R2 ;  /* 0x02a84002050095a7 */ /* 0x000ea4000802007f */
[----:B--2---:R-:W-:Y:S05]  /*16840*/  @!P1 BRA `(.L_x_1105) ;  /* 0xfffffffc00f09947 */ /* 0x004fea000383ffff */
[----:B------:R-:W-:Y:S05]  /*16850*/  BRA `(.L_x_1199) ;  /* 0xffffffcc00ac7947 */ /* 0x000fea000383ffff */
.L_x_1107:
[----:B0-----:R0:W2:Y:S02]  /*16860*/  SYNCS.PHASECHK.TRANS64.TRYWAIT P1, [R7+URZ+0x2a840], R0 ;  /* 0x02a84000070075a7 */ /* 0x0010a4000802017f */
[----:B--2---:R-:W-:Y:S05]  /*16870*/  @!P1 NANOSLEEP.SYNCS 0x989680 ;  /* 0x009896800000995d */ /* 0x004fea0003900000 */
[----:B------:R-:W2:Y:S02]  /*16880*/  @!P1 SYNCS.PHASECHK.TRANS64 P1, [R7+URZ+0x2a840], R0 ;  /* 0x02a84000070095a7 */ /* 0x000ea4000802007f */
[----:B--2---:R-:W-:Y:S05]  /*16890*/  @!P1 BRA `(.L_x_1107) ;  /* 0xfffffffc00f09947 */ /* 0x004fea000383ffff */
[----:B------:R-:W-:Y:S05]  /*168a0*/  BRA `(.L_x_1200) ;  /* 0xffffffcc00b87947 */ /* 0x000fea000383ffff */
.L_x_1109:
[----:B--2---:R2:W3:Y:S02]  /*168b0*/  SYNCS.PHASECHK.TRANS64.TRYWAIT P1, [R5+URZ+0x2a860], R2 ;  /* 0x02a86002050075a7 */ /* 0x0044e4000802017f */
[----:B---3--:R-:W-:Y:S05]  /*168c0*/  @!P1 NANOSLEEP.SYNCS 0x989680 ;  /* 0x009896800000995d */ /* 0x008fea0003900000 */
[----:B------:R-:W3:Y:S02]  /*168d0*/  @!P1 SYNCS.PHASECHK.TRANS64 P1, [R5+URZ+0x2a860], R2 ;  /* 0x02a86002050095a7 */ /* 0x000ee4000802007f */
[----:B---3--:R-:W-:Y:S05]  /*168e0*/  @!P1 BRA `(.L_x_1109) ;  /* 0xfffffffc00f09947 */ /* 0x008fea000383ffff */
[----:B------:R-:W-:Y:S05]  /*168f0*/  BRA `(.L_x_1201) ;  /* 0xffffffcc00b47947 */ /* 0x000fea000383ffff */
.L_x_1202:
        /* <DEDUP_REMOVED lines=16> */
.L_x_15736:


//--------------------- .text._ZN7cutlass13device_kernelIN5flash11enable_sm90INS1_16FlashAttnFwdSm90INS1_25CollectiveMainloopFwdSm90ILi2EN4cute5tupleIJNS5_1CILi1EEES8_S8_EEENS6_IJNS7_ILi128EEENS7_ILi96EEENS7_ILi192EEEEEELi128ENS_10bfloat16_tEfNS_4arch4Sm90ELb0ELb1ELb1ELb1ELb1ELb0ELb0ELb1ELb1ELb1ELb1ELb0EEENS1_21CollectiveEpilogueFwdINS6_IJSA_SA_SB_EEES9_SE_SG_Li256ELb1ELb1ELb1ELb0EEENS1_36VarlenDynamicPersistentTileSchedulerILi128ELi96ELi256ELi128ELb1ELb1ELb1ELb1ELb0ELb1EEEEEEEEEvNT_6ParamsE --------------------------
	.section	.text._ZN7cutlass13device_kernelIN5flash11enable_sm90INS1_16FlashAttnFwdSm90INS1_25CollectiveMainloopFwdSm90ILi2EN4cute5tupleIJNS5_1CILi1EEES8_S8_EEENS6_IJNS7_ILi128EEENS7_ILi96EEENS7_ILi192EEEEEELi128ENS_10bfloat16_tEfNS_4arch4Sm90ELb0ELb1ELb1ELb1ELb1ELb0ELb0ELb1ELb1ELb1ELb1ELb0EEENS1_21CollectiveEpilogueFwdINS6_IJSA_SA_SB_EEES9_SE_SG_Li256ELb1ELb1ELb1ELb0EEENS1_36VarlenDynamicPersistentTileSchedulerILi128ELi96ELi256ELi128ELb1ELb1ELb1ELb1ELb0ELb1EEEEEEEEEvNT_6ParamsE,"ax",@progbits
	.align	128
.text._ZN7cutlass13device_kernelIN5flash11enable_sm90INS1_16FlashAttnFwdSm90INS1_25CollectiveMainloopFwdSm90ILi2EN4cute5tupleIJNS5_1CILi1EEES8_S8_EEENS6_IJNS7_ILi128EEENS7_ILi96EEENS7_ILi192EEEEEELi128ENS_10bfloat16_tEfNS_4arch4Sm90ELb0ELb1ELb1ELb1ELb1ELb0ELb0ELb1ELb1ELb1ELb1ELb0EEENS1_21CollectiveEpilogueFwdINS6_IJSA_SA_SB_EEES9_SE_SG_Li256ELb1ELb1ELb1ELb0EEENS1_36VarlenDynamicPersistentTileSchedulerILi128ELi96ELi256ELi128ELb1ELb1ELb1ELb1ELb0ELb1EEEEEEEEEvNT_6ParamsE:
        .type           _ZN7cutlass13device_kernelIN5flash11enable_sm90INS1_16FlashAttnFwdSm90INS1_25CollectiveMainloopFwdSm90ILi2EN4cute5tupleIJNS5_1CILi1EEES8_S8_EEENS6_IJNS7_ILi128EEENS7_ILi96EEENS7_ILi192EEEEEELi128ENS_10bfloat16_tEfNS_4arch4Sm90ELb0ELb1ELb1ELb1ELb1ELb0ELb0ELb1ELb1ELb1ELb1ELb0EEENS1_21CollectiveEpilogueFwdINS6_IJSA_SA_SB_EEES9_SE_SG_Li256ELb1ELb1ELb1ELb0EEENS1_36VarlenDynamicPersistentTileSchedulerILi128ELi96ELi256ELi128ELb1ELb1ELb1ELb1ELb0ELb1EEEEEEEEEvNT_6ParamsE,@function
        .size           _ZN7cutlass13device_kernelIN5flash11enable_sm90INS1_16FlashAttnFwdSm90INS1_25CollectiveMainloopFwdSm90ILi2EN4cute5tupleIJNS5_1CILi1EEES8_S8_EEENS6_IJNS7_ILi128EEENS7_ILi96EEENS7_ILi192EEEEEELi128ENS_10bfloat16_tEfNS_4arch4Sm90ELb0ELb1ELb1ELb1ELb1ELb0ELb0ELb1ELb1ELb1ELb1ELb0EEENS1_21CollectiveEpilogueFwdINS6_IJSA_SA_SB_EEES9_SE_SG_Li256ELb1ELb1ELb1ELb0EEENS1_36VarlenDynamicPersistentTileSchedulerILi128ELi96ELi256ELi128ELb1ELb1ELb1ELb1ELb0ELb1EEEEEEEEEvNT_6ParamsE,(.L_x_15737 - _ZN7cutlass13device_kernelIN5flash11enable_sm90INS1_16FlashAttnFwdSm90INS1_25CollectiveMainloopFwdSm90ILi2EN4cute5tupleIJNS5_1CILi1EEES8_S8_EEENS6_IJNS7_ILi128EEENS7_ILi96EEENS7_ILi192EEEEEELi128ENS_10bfloat16_tEfNS_4arch4Sm90ELb0ELb1ELb1ELb1ELb1ELb0ELb0ELb1ELb1ELb1ELb1ELb0EEENS1_21CollectiveEpilogueFwdINS6_IJSA_SA_SB_EEES9_SE_SG_Li256ELb1ELb1ELb1ELb0EEENS1_36VarlenDynamicPersistentTileSchedulerILi128ELi96ELi256ELi128ELb1ELb1ELb1ELb1ELb0ELb1EEEEEEEEEvNT_6ParamsE)
        .other          _ZN7cutlass13device_kernelIN5flash11enable_sm90INS1_16FlashAttnFwdSm90INS1_25CollectiveMainloopFwdSm90ILi2EN4cute5tupleIJNS5_1CILi1EEES8_S8_EEENS6_IJNS7_ILi128EEENS7_ILi96EEENS7_ILi192EEEEEELi128ENS_10bfloat16_tEfNS_4arch4Sm90ELb0ELb1ELb1ELb1ELb1ELb0ELb0ELb1ELb1ELb1ELb1ELb0EEENS1_21CollectiveEpilogueFwdINS6_IJSA_SA_SB_EEES9_SE_SG_Li256ELb1ELb1ELb1ELb0EEENS1_36VarlenDynamicPersistentTileSchedulerILi128ELi96ELi256ELi128ELb1ELb1ELb1ELb1ELb0ELb1EEEEEEEEEvNT_6ParamsE,@"STO_CUDA_ENTRY STV_DEFAULT"
_ZN7cutlass13device_kernelIN5flash11enable_sm90INS1_16FlashAttnFwdSm90INS1_25CollectiveMainloopFwdSm90ILi2EN4cute5tupleIJNS5_1CILi1EEES8_S8_EEENS6_IJNS7_ILi128EEENS7_ILi96EEENS7_ILi192EEEEEELi128ENS_10bfloat16_tEfNS_4arch4Sm90ELb0ELb1ELb1ELb1ELb1ELb0ELb0ELb1ELb1ELb1ELb1ELb0EEENS1_21CollectiveEpilogueFwdINS6_IJSA_SA_SB_EEES9_SE_SG_Li256ELb1ELb1ELb1ELb0EEENS1_36VarlenDynamicPersistentTileSchedulerILi128ELi96ELi256ELi128ELb1ELb1ELb1ELb1ELb0ELb1EEEEEEEEEvNT_6ParamsE:
        /* <DEDUP_REMOVED lines=45> */
.L_x_1203:
        /* <DEDUP_REMOVED lines=22> */
.L_x_1204:
        /* <DEDUP_REMOVED lines=18> */
.L_x_1205:
        /* <DEDUP_REMOVED lines=22> */
.L_x_1206:
        /* <DEDUP_REMOVED lines=23> */
.L_x_1207:
        /* <DEDUP_REMOVED lines=10> */
.L_x_1209:
        /* <DEDUP_REMOVED lines=14> */
[----:B------:R-:W2:Y:S01]  /*09a0*/  LDL R2, [R1+0x14] ;  /* 0x0000140001027983 */ /* 0x000ea20000100800 */
[----:B------:R-:W-:Y:S01]  /*09b0*/  VIADD R207, R0, 0xffffff80 ;  /* 0xffffff8000cf7836 */ /* 0x000fe20000000000 */
[----:B------:R-:W-:Y:S01]  /*09c0*/  R2UR UR6, R13 ;  /* 0x000000000d0672ca */ /* 0x000fe200000e0000 */
[----:B------:R-:W-:Y:S01]  /*09d0*/  UMOV UR39, URZ ;  /* 0x0000003f00277c82 */ /* 0x000fe20008000000 */
[----:B------:R-:W-:Y:S01]  /*09e0*/  R2UR UR5, R14 ;  /* 0x000000000e0572ca */ /* 0x000fe200000e0000 */
[----:B------:R-:W-:Y:S01]  /*09f0*/  UMOV UR38, URZ ;  /* 0x0000003f00267c82 */ /* 0x000fe20008000000 */
[----:B------:R-:W-:Y:S02]  /*0a00*/  SHF.R.S32.HI R0, RZ, 0x1f, R207 ;  /* 0x0000001fff007819 */ /* 0x000fe400000114cf */
[----:B------:R-:W-:Y:S02]  /*0a10*/  R2UR UR7, R15 ;  /* 0x000000000f0772ca */ /* 0x000fe400000e0000 */
[----:B0-----:R-:W-:-:S04]  /*0a20*/  LEA.HI R3, R0, R207, RZ, 0x4 ;  /* 0x000000cf00037211 */ /* 0x001fc800078f20ff */
[----:B------:R-:W-:Y:S02]  /*0a30*/  SHF.R.S32.HI R6, RZ, 0x4, R3 ;  /* 0x00000004ff067819 */ /* 0x000fe40000011403 */
[----:B--2---:R-:W-:Y:S02]  /*0a40*/  R2UR UR4, R2 ;  /* 0x00000000020472ca */ /* 0x004fe400000e0000 */
[----:B------:R-:W-:-:S04]  /*0a50*/  LEA.HI R2, R0, R207, RZ, 0x7 ;  /* 0x000000cf00027211 */ /* 0x000fc800078f38ff */
[----:B------:R-:W-:Y:S02]  /*0a60*/  LOP3.LUT R4, R2, 0xffffff80, RZ, 0xc0, !PT ;  /* 0xffffff8002047812 */ /* 0x000fe400078ec0ff */
[----:B------:R-:W-:-:S03]  /*0a70*/  SHF.R.S32.HI R201, RZ, 0x7, R2 ;  /* 0x00000007ffc97819 */ /* 0x000fc60000011402 */
[----:B------:R-:W-:Y:S01]  /*0a80*/  IMAD.IADD R185, R207, 0x1, -R4 ;  /* 0x00000001cfb97824 */ /* 0x000fe200078e0a04 */
[----:B------:R-:W-:Y:S01]  /*0a90*/  LEA.HI R4, R0, R207, RZ, 0x5 ;  /* 0x000000cf00047211 */ /* 0x000fe200078f28ff */
[----:B------:R-:W-:Y:S01]  /*0aa0*/  ULOP3.LUT UR8, UR4, 0x1, URZ, 0xfc, !UPT ;  /* 0x0000000104087892 */ /* 0x000fe2000f8efc3f */
[----:B------:R-:W-:Y:S02]  /*0ab0*/  LEA.HI R2, R2, R201, RZ, 0x1 ;  /* 0x000000c902027211 */ /* 0x000fe400078f08ff */
[----:B------:R-:W-:Y:S01]  /*0ac0*/  SHF.R.S32.HI R8, RZ, 0x1f, R185 ;  /* 0x0000001fff087819 */ /* 0x000fe200000114b9 */
[----:B------:R-:W-:Y:S01]  /*0ad0*/  IMAD.SHL.U32 R5, R4, 0x20, RZ ;  /* 0x0000002004057824 */ /* 0x000fe200078e00ff */
[C---:B------:R-:W-:Y:S01]  /*0ae0*/  LOP3.LUT R4, R3.reuse, 0x3fffff0, RZ, 0xc0, !PT ;  /* 0x03fffff003047812 */ /* 0x040fe200078ec0ff */
[----:B------:R-:W-:Y:S01]  /*0af0*/  UMOV UR4, URZ ;  /* 0x0000003f00047c82 */ /* 0x000fe20008000000 */
[----:B------:R-:W-:Y:S01]  /*0b00*/  LEA.HI R3, R3, R6, RZ, 0x1 ;  /* 0x0000000603037211 */ /* 0x000fe200078f08ff */
[----:B------:R-:W-:Y:S01]  /*0b10*/  IMAD.U32 R204, RZ, RZ, UR8 ;  /* 0x00000008ffcc7e24 */ /* 0x000fe2000f8e00ff */
[----:B------:R-:W-:Y:S01]  /*0b20*/  LOP3.LUT R5, R5, 0xfffffc00, RZ, 0xc0, !PT ;  /* 0xfffffc0005057812 */ /* 0x000fe200078ec0ff */
[----:B------:R-:W-:Y:S01]  /*0b30*/  IMAD.IADD R4, R207, 0x1, -R4 ;  /* 0x00000001cf047824 */ /* 0x000fe200078e0a04 */
[----:B------:R-:W-:Y:S01]  /*0b40*/  LOP3.LUT R3, R3, 0x1ffffffe, RZ, 0xc0, !PT ;  /* 0x1ffffffe03037812 */ /* 0x000fe200078ec0ff */
[----:B------:R-:W-:Y:S01]  /*0b50*/  IMAD.U32 R184, RZ, RZ, UR4 ;  /* 0x00000004ffb87e24 */ /* 0x000fe2000f8e00ff */
[----:B------:R-:W-:Y:S01]  /*0b60*/  LEA.HI R7, R8, R185, RZ, 0x2 ;  /* 0x000000b908077211 */ /* 0x000fe200078f10ff */
[----:B------:R-:W-:Y:S01]  /*0b70*/  IMAD R4, R4, 0x40, R5 ;  /* 0x0000004004047824 */ /* 0x000fe200078e0205 */
[-C--:B------:R-:W-:Y:S01]  /*0b80*/  LEA.HI R5, R0, R207.reuse, RZ, 0x2 ;  /* 0x000000cf00057211 */ /* 0x080fe200078f10ff */
[----:B------:R-:W-:Y:S01]  /*0b90*/  IMAD.IADD R3, R6, 0x1, -R3 ;  /* 0x0000000106037824 */ /* 0x000fe200078e0a03 */
[----:B------:R-:W-:-:S02]  /*0ba0*/  LEA.HI R0, R0, R207, RZ, 0x3 ;  /* 0x000000cf00007211 */ /* 0x000fc400078f18ff */
[--C-:B------:R-:W-:Y:S01]  /*0bb0*/  SHF.R.S32.HI R9, RZ, 0x2, R7.reuse ;  /* 0x00000002ff097819 */ /* 0x100fe20000011407 */
[----:B------:R-:W-:Y:S01]  /*0bc0*/  IMAD R203, R3, 0x8, R4 ;  /* 0x0000000803cb7824 */ /* 0x000fe200078e0204 */
[----:B------:R-:W-:Y:S02]  /*0bd0*/  LOP3.LUT R4, R5, 0xfffffffc, RZ, 0xc0, !PT ;  /* 0xfffffffc05047812 */ /* 0x000fe400078ec0ff */
[----:B------:R-:W-:Y:S02]  /*0be0*/  SHF.R.S32.HI R10, RZ, 0x1f, R7 ;  /* 0x0000001fff0a7819 */ /* 0x000fe40000011407 */
[----:B------:R-:W-:Y:S01]  /*0bf0*/  LEA.HI R8, R8, R185, RZ, 0x5 ;  /* 0x000000b908087211 */ /* 0x000fe200078f28ff */
[----:B------:R-:W-:Y:S01]  /*0c00*/  IMAD.IADD R3, R207, 0x1, -R4 ;  /* 0x00000001cf037824 */ /* 0x000fe200078e0a04 */
[----:B------:R-:W-:Y:S02]  /*0c10*/  LOP3.LUT R4, R2, 0x3fffffe, RZ, 0xc0, !PT ;  /* 0x03fffffe02047812 */ /* 0x000fe400078ec0ff */
[----:B------:R-:W-:-:S02]  /*0c20*/  LOP3.LUT R2, R0, 0xfffffff8, RZ, 0xc0, !PT ;  /* 0xfffffff800027812 */ /* 0x000fc400078ec0ff */
[----:B------:R-:W-:Y:S01]  /*0c30*/  LEA.HI R10, R10, R9, RZ, 0x3 ;  /* 0x000000090a0a7211 */ /* 0x000fe200078f18ff */
[----:B------:R-:W-:Y:S01]  /*0c40*/  IMAD.IADD R4, R201, 0x1, -R4 ;  /* 0x00000001c9047824 */ /* 0x000fe200078e0a04 */
[----:B------:R-:W-:Y:S01]  /*0c50*/  SHF.R.S32.HI R8, RZ, 0x5, R8 ;  /* 0x00000005ff087819 */ /* 0x000fe20000011408 */
[----:B------:R-:W-:Y:S01]  /*0c60*/  IMAD.IADD R163, R207, 0x1, -R2 ;  /* 0x00000001cfa37824 */ /* 0x000fe200078e0a02 */
[----:B------:R-:W-:Y:S02]  /*0c70*/  LOP3.LUT R2, R7, 0x7ffffffc, RZ, 0xc0, !PT ;  /* 0x7ffffffc07027812 */ /* 0x000fe400078ec0ff */
[----:B------:R-:W-:Y:S01]  /*0c80*/  LOP3.LUT R10, R10, 0xfffffff8, RZ, 0xc0, !PT ;  /* 0xfffffff80a0a7812 */ /* 0x000fe200078ec0ff */
[----:B------:R-:W-:Y:S01]  /*0c90*/  IMAD.SHL.U32 R160, R163, 0x8, RZ ;  /* 0x00000008a3a07824 */ /* 0x000fe200078e00ff */
[----:B------:R-:W-:Y:S01]  /*0ca0*/  LEA.HI R5, R3, R3, RZ, 0x1 ;  /* 0x0000000303057211 */ /* 0x000fe200078f08ff */
[----:B------:R-:W-:Y:S01]  /*0cb0*/  IMAD.IADD R2, R185, 0x1, -R2 ;  /* 0x00000001b9027824 */ /* 0x000fe200078e0a02 */
[----:B------:R-:W-:Y:S01]  /*0cc0*/  SHF.R.S32.HI R182, RZ, 0x3, R0 ;  /* 0x00000003ffb67819 */ /* 0x000fe20000011400 */
[----:B------:R-:W-:Y:S01]  /*0cd0*/  IMAD.IADD R9, R9, 0x1, -R10 ;  /* 0x0000000109097824 */ /* 0x000fe200078e0a0a */
[----:B------:R-:W-:Y:S01]  /*0ce0*/  LOP3.LUT R6, R5, 0x1ffffffe, RZ, 0xc0, !PT ;  /* 0x1ffffffe05067812 */ /* 0x000fe200078ec0ff */
[----:B------:R-:W-:Y:S01]  /*0cf0*/  IMAD.SHL.U32 R18, R2, 0x2, RZ ;  /* 0x0000000202127824 */ /* 0x000fe200078e00ff */
[----:B------:R-:W-:Y:S01]  /*0d00*/  SHF.R.S32.HI R206, RZ, 0x1f, R160 ;  /* 0x0000001fffce7819 */ /* 0x000fe200000114a0 */
[----:B------:R-:W-:-:S02]  /*0d10*/  IMAD R9, R8, 0x10, R9 ;  /* 0x0000001008097824 */ /* 0x000fc400078e0209 */
[----:B------:R-:W-:Y:S02]  /*0d20*/  VIADD R162, R160, 0x40 ;  /* 0x00000040a0a27836 */ /* 0x000fe40000000000 */
[C---:B------:R-:W-:Y:S02]  /*0d30*/  VIADD R181, R18.reuse, 0x8 ;  /* 0x0000000812b57836 */ /* 0x040fe40000000000 */
        /* <DEDUP_REMOVED lines=28> */
[----:B------:R-:W-:Y:S01]  /*0f00*/  IMAD.IADD R23, R3, 0x1, -R6 ;  /* 0x0000000103177824 */ /* 0x000fe200078e0a06 */
[----:B------:R-:W-:Y:S01]  /*0f10*/  SHF.R.S32.HI R187, RZ, 0x1f, R168 ;  /* 0x0000001fffbb7819 */ /* 0x000fe200000114a8 */
[----:B------:R-:W-:Y:S01]  /*0f20*/  IMAD R202, R4, 0x40, R9 ;  /* 0x0000004004ca7824 */ /* 0x000fe200078e0209 */
[----:B------:R-:W-:-:S03]  /*0f30*/  SHF.R.S32.HI R186, RZ, 0x1f, R167 ;  /* 0x0000001fffba7819 */ /* 0x000fc600000114a7 */
[----:B------:R-:W-:-:S07]  /*0f40*/  IMAD R23, R23, 0x8, R202 ;  /* 0x0000000817177824 */ /* 0x000fce00078e02ca */
.L_x_1321:
[----:B0--34-:R-:W0:Y:S01]  /*0f50*/  LDC.64 R4, c[0x0][0xa18] ;  /* 0x00028600ff047b82 */ /* 0x019e220000000a00 */
[----:B------:R-:W-:Y:S01]  /*0f60*/  IMAD.U32 R9, RZ, RZ, UR7 ;  /* 0x00000007ff097e24 */ /* 0x000fe2000f8e00ff */
[----:B------:R-:W-:Y:S01]  /*0f70*/  ULDC.64 UR8, c[0x0][0xa20] ;  /* 0x0002880000087ab9 */ /* 0x000fe20000000a00 */
[----:B------:R-:W-:-:S05]  /*0f80*/  IMAD.MOV.U32 R7, RZ, RZ, RZ ;  /* 0x000000ffff077224 */ /* 0x000fca00078e00ff */
[----:B-12---:R-:W1:Y:S08]  /*0f90*/  LDC.64 R2, c[0x0][0xa28] ;  /* 0x00028a00ff027b82 */ /* 0x006e700000000a00 */
[----:B------:R-:W2:Y:S01]  /*0fa0*/  LDC R0, c[0x0][0x424] ;  /* 0x00010900ff007b82 */ /* 0x000ea20000000800 */
[----:B0-----:R-:W-:-:S07]  /*0fb0*/  ISETP.NE.U32.AND P1, PT, R4, RZ, PT ;  /* 0x000000ff0400720c */ /* 0x001fce0003f25070 */
[----:B------:R-:W0:Y:S01]  /*0fc0*/  LDC R11, c[0x0][0x2f0] ;  /* 0x0000bc00ff0b7b82 */ /* 0x000e220000000800 */
[----:B------:R-:W-:Y:S02]  /*0fd0*/  ISETP.NE.AND.EX P1, PT, R5, RZ, PT, P1 ;  /* 0x000000ff0500720c */ /* 0x000fe40003f25310 */
[----:B-1----:R-:W-:-:S04]  /*0fe0*/  ISETP.NE.U32.AND P0, PT, R2, RZ, PT ;  /* 0x000000ff0200720c */ /* 0x002fc80003f05070 */
[----:B------:R-:W-:-:S07]  /*0ff0*/  ISETP.NE.AND.EX P0, PT, R3, RZ, PT, P0 ;  /* 0x000000ff0300720c */ /* 0x000fce0003f05300 */
[----:B------:R-:W1:Y:S08]  /*1000*/  @P1 LDC.64 R4, c[0x0][0xa18] ;  /* 0x00028600ff041b82 */ /* 0x000e700000000a00 */
[----:B------:R-:W3:Y:S01]  /*1010*/  @P0 LDC.64 R2, c[0x0][0xa28] ;  /* 0x00028a00ff020b82 */ /* 0x000ee20000000a00 */
[----:B-1----:R-:W-:-:S05]  /*1020*/  @P1 IMAD.WIDE R4, R9, 0x4, R4 ;  /* 0x0000000409041825 */ /* 0x002fca00078e0204 */
[----:B------:R1:W5:Y:S01]  /*1030*/  @P1 LDG.E R17, desc[UR36][R4.64] ;  /* 0x0000002404111981 */ /* 0x000362000c1e1900 */
[----:B---3--:R-:W-:Y:S02]  /*1040*/  @P0 IMAD.WIDE R2, R9, 0x4, R2 ;  /* 0x0000000409020825 */ /* 0x008fe400078e0202 */
[----:B------:R-:W3:Y:S01]  /*1050*/  LDC.64 R8, c[0x0][0x418] ;  /* 0x00010600ff087b82 */ /* 0x000ee20000000a00 */
[----:B------:R-:W-:Y:S02]  /*1060*/  ULOP3.LUT UR4, UR5, 0xffff, URZ, 0xc0, !UPT ;  /* 0x0000ffff05047892 */ /* 0x000fe4000f8ec03f */
[----:B------:R1:W5:Y:S01]  /*1070*/  @P0 LDG.E R7, desc[UR36][R2.64] ;  /* 0x0000002402070981 */ /* 0x000362000c1e1900 */
[----:B------:R-:W-:-:S03]  /*1080*/  ISETP.NE.U32.AND P2, PT, RZ, UR8, PT ;  /* 0x00000008ff007c0c */ /* 0x000fc6000bf45070 */
[----:B------:R-:W-:Y:S01]  /*1090*/  IMAD.U32 R166, RZ, RZ, UR4 ;  /* 0x00000004ffa67e24 */ /* 0x000fe2000f8e00ff */
[----:B------:R-:W-:Y:S02]  /*10a0*/  ISETP.NE.AND.EX P2, PT, RZ, UR9, PT, P2 ;  /* 0x00000009ff007c0c */ /* 0x000fe4000bf45320 */
[----:B---3--:R-:W-:-:S04]  /*10b0*/  ISETP.NE.U32.AND P0, PT, R8, RZ, PT ;  /* 0x000000ff0800720c */ /* 0x008fc80003f05070 */
[----:B------:R-:W-:-:S04]  /*10c0*/  ISETP.NE.AND.EX P0, PT, R9, RZ, PT, P0 ;  /* 0x000000ff0900720c */ /* 0x000fc80003f05300 */
[----:B--2---:R-:W-:Y:S01]  /*10d0*/  SEL R0, R0, 0x1, P0 ;  /* 0x0000000100007807 */ /* 0x004fe20000000000 */
[----:B01----:R-:W-:Y:S08]  /*10e0*/  @P1 BRA `(.L_x_1210) ;  /* 0x00000000002c1947 */ /* 0x003ff00003800000 */
[----:B------:R-:W-:Y:S01]  /*10f0*/  ULDC.64 UR8, c[0x0][0xa00] ;  /* 0x0002800000087ab9 */ /* 0x000fe20000000a00 */
[----:B-----5:R-:W0:Y:S01]  /*1100*/  LDC R17, c[0x0][0x288] ;  /* 0x0000a200ff117b82 */ /* 0x020e220000000800 */
[----:B------:R-:W-:-:S04]  /*1110*/  ISETP.NE.U32.AND P0, PT, RZ, UR8, PT ;  /* 0x00000008ff007c0c */ /* 0x000fc8000bf05070 */
[----:B------:R-:W-:-:S13]  /*1120*/  ISETP.NE.AND.EX P0, PT, RZ, UR9, PT, P0 ;  /* 0x00000009ff007c0c */ /* 0x000fda000bf05300 */
[----:B------:R-:W-:Y:S05]  /*1130*/  @!P0 BRA `(.L_x_1210) ;  /* 0x0000000000188947 */ /* 0x000fea0003800000 */
[----:B------:R-:W1:Y:S01]  /*1140*/  LDC.64 R2, c[0x0][0xa00] ;  /* 0x00028000ff027b82 */ /* 0x000e620000000a00 */
[----:B------:R-:W-:-:S04]  /*1150*/  IMAD.U32 R5, RZ, RZ, UR7 ;  /* 0x00000007ff057e24 */ /* 0x000fc8000f8e00ff */
[----:B-1----:R-:W-:-:S05]  /*1160*/  IMAD.WIDE R2, R5, 0x4, R2 ;  /* 0x0000000405027825 */ /* 0x002fca00078e0202 */
[----:B0-----:R-:W2:Y:S04]  /*1170*/  LDG.E R17, desc[UR36][R2.64] ;  /* 0x0000002402117981 */ /* 0x001ea8000c1e1900 */
[----:B------:R-:W2:Y:S02]  /*1180*/  LDG.E R4, desc[UR36][R2.64+0x4] ;  /* 0x0000042402047981 */ /* 0x000ea4000c1e1900 */
[----:B--2---:R-:W-:-:S07]  /*1190*/  IMAD.IADD R17, R4, 0x1, -R17 ;  /* 0x0000000104117824 */ /* 0x004fce00078e0a11 */
.L_x_1210:
[----:B------:R-:W-:Y:S02]  /*11a0*/  IMAD R16, R0, R11, RZ ;  /* 0x0000000b00107224 */ /* 0x000fe400078e02ff */
[----:B------:R-:W-:Y:S01]  /*11b0*/  IMAD.U32 R183, RZ, RZ, UR7 ;  /* 0x00000007ffb77e24 */ /* 0x000fe2000f8e00ff */
[----:B------:R-:W-:Y:S06]  /*11c0*/  @!P2 BRA `(.L_x_1211) ;  /* 0x000000000018a947 */ /* 0x000fec0003800000 */
[----:B------:R-:W-:Y:S02]  /*11d0*/  ULDC.64 UR8, c[0x0][0xa20] ;  /* 0x0002880000087ab9 */ /* 0x000fe40000000a00 */
[----:B------:R-:W-:-:S06]  /*11e0*/  UIMAD.WIDE UR8, UR7, 0x4, UR8 ;  /* 0x00000004070878a5 */ /* 0x000fcc000f8e0208 */
[----:B------:R-:W-:Y:S02]  /*11f0*/  IMAD.U32 R2, RZ, RZ, UR8 ;  /* 0x00000008ff027e24 */ /* 0x000fe4000f8e00ff */
[----:B------:R-:W-:-:S05]  /*1200*/  IMAD.U32 R3, RZ, RZ, UR9 ;  /* 0x00000009ff037e24 */ /* 0x000fca000f8e00ff */
[----:B------:R1:W5:Y:S01]  /*1210*/  LDG.E R16, desc[UR36][R2.64] ;  /* 0x0000002402107981 */ /* 0x000362000c1e1900 */
[----:B------:R-:W-:Y:S05]  /*1220*/  BRA `(.L_x_1212) ;  /* 0x0000000000287947 */ /* 0x000fea0003800000 */
.L_x_1211:
[----:B------:R-:W-:Y:S02]  /*1230*/  ULDC.64 UR8, c[0x0][0xa08] ;  /* 0x0002820000087ab9 */ /* 0x000fe40000000a00 */
[----:B------:R-:W-:-:S04]  /*1240*/  ISETP.NE.U32.AND P0, PT, RZ, UR8, PT ;  /* 0x00000008ff007c0c */ /* 0x000fc8000bf05070 */
[----:B------:R-:W-:-:S13]  /*1250*/  ISETP.NE.AND.EX P0, PT, RZ, UR9, PT, P0 ;  /* 0x00000009ff007c0c */ /* 0x000fda000bf05300 */
[----:B------:R-:W-:Y:S05]  /*1260*/  @!P0 BRA `(.L_x_1212) ;  /* 0x0000000000188947 */ /* 0x000fea0003800000 */
[----:B------:R-:W1:Y:S01]  /*1270*/  LDC.64 R2, c[0x0][0xa08] ;  /* 0x00028200ff027b82 */ /* 0x000e620000000a00 */
[----:B------:R-:W-:-:S04]  /*1280*/  IMAD.U32 R5, RZ, RZ, UR7 ;  /* 0x00000007ff057e24 */ /* 0x000fc8000f8e00ff */
[----:B-1----:R-:W-:-:S05]  /*1290*/  IMAD.WIDE R2, R5, 0x4, R2 ;  /* 0x0000000405027825 */ /* 0x002fca00078e0202 */
[----:B------:R-:W2:Y:S04]  /*12a0*/  LDG.E R16, desc[UR36][R2.64] ;  /* 0x0000002402107981 */ /* 0x000ea8000c1e1900 */
[----:B------:R-:W2:Y:S02]  /*12b0*/  LDG.E R5, desc[UR36][R2.64+0x4] ;  /* 0x0000042402057981 */ /* 0x000ea4000c1e1900 */
[----:B--2---:R-:W-:-:S07]  /*12c0*/  IMAD.IADD R16, R5, 0x1, -R16 ;  /* 0x0000000105107824 */ /* 0x004fce00078e0a10 */
.L_x_1212:
[----:B------:R-:W-:Y:S01]  /*12d0*/  ULDC UR4, c[0x0][0x448] ;  /* 0x0001120000047ab9 */ /* 0x000fe20000000800 */
[----:B-----5:R-:W-:Y:S01]  /*12e0*/  IMAD.IADD R16, R16, 0x1, -R7 ;  /* 0x0000000110107824 */ /* 0x020fe200078e0a07 */
[----:B------:R-:W-:Y:S02]  /*12f0*/  UISETP.NE.AND UP0, UPT, UR4, 0x1, UPT ;  /* 0x000000010400788c */ /* 0x000fe4000bf05270 */
[----:B------:R-:W-:Y:S02]  /*1300*/  USHF.L.U32 UR6, UR6, 0x7, URZ ;  /* 0x0000000706067899 */ /* 0x000fe4000800063f */
[----:B0-----:R-:W-:Y:S01]  /*1310*/  IADD3 R0, R16, 0x1, -R17 ;  /* 0x0000000110007810 */ /* 0x001fe20007ffe811 */
[----:B------:R-:W-:Y:S02]  /*1320*/  UP2UR UR7, UPR, URZ, 0x1 ;  /* 0x000000013f077883 */ /* 0x000fe40008000000 */
[----:B------:R-:W-:Y:S01]  /*1330*/  UIADD3 UR4, UR6, 0x7f, URZ ;  /* 0x0000007f06047890 */ /* 0x000fe2000fffe03f */
[----:B------:R-:W-:Y:S01]  /*1340*/  R2UR UR10, R0 ;  /* 0x00000000000a72ca */ /* 0x000fe200000e0000 */
[----:B------:R-:W-:-:S02]  /*1350*/  IMAD.U32 R22, RZ, RZ, UR6 ;  /* 0x00000006ff167e24 */ /* 0x000fc4000f8e00ff */
[----:B------:R-:W-:Y:S01]  /*1360*/  @UP0 ULDC UR8, c[0x0][0x44c] ;  /* 0x0001130000080ab9 */ /* 0x000fe20000000800 */
[----:B------:R-:W-:Y:S01]  /*1370*/  IMAD.U32 R19, RZ, RZ, UR7 ;  /* 0x00000007ff137e24 */ /* 0x000fe2000f8e00ff */
[----:B------:R-:W-:Y:S01]  /*1380*/  UIMAD.WIDE.U32 UR8, UR4, UR8, URZ ;  /* 0x00000008040872a5 */ /* 0x000fe2000f8e003f */
[----:B------:R-:W-:Y:S01]  /*1390*/  @UP0 ULDC UR11, c[0x0][0x450] ;  /* 0x00011400000b0ab9 */ /* 0x000fe20000000800 */
[----:B------:R-:W-:Y:S02]  /*13a0*/  ULDC.64 UR6, c[0x0][0x9e0] ;  /* 0x0002780000067ab9 */ /* 0x000fe40000000a00 */
[----:B------:R-:W-:Y:S02]  /*13b0*/  @UP0 USHF.R.U32.HI UR4, URZ, UR11, UR9 ;  /* 0x0000000b3f040299 */ /* 0x000fe40008011609 */
[----:B------:R-:W-:Y:S02]  /*13c0*/  UISETP.GE.AND UP0, UPT, UR7, 0x1, UPT ;  /* 0x000000010700788c */ /* 0x000fe4000bf06270 */
[----:B------:R-:W-:-:S02]  /*13d0*/  UIADD3 UR8, UR10, UR4, URZ ;  /* 0x000000040a087290 */ /* 0x000fc4000fffe03f */
[----:B------:R-:W-:Y:S02]  /*13e0*/  UP2UR UR61, UPR, URZ, 0x1 ;  /* 0x000000013f3d7883 */ /* 0x000fe40008000000 */
[----:B------:R-:W-:Y:S01]  /*13f0*/  PLOP3.LUT P0, PT, PT, PT, UP0, 0x40, 0x0 ;  /* 0x000000000000781c */ /* 0x000fe20003f0e808 */
[----:B------:R-:W-:-:S06]  /*1400*/  UIADD3 UR6, UR8, UR6, URZ ;  /* 0x0000000608067290 */ /* 0x000fcc000fffe03f */
[----:B------:R-:W-:-:S06]  /*1410*/  IMAD.U32 R0, RZ, RZ, UR6 ;  /* 0x00000006ff007e24 */ /* 0x000fcc000f8e00ff */
[----:B------:R-:W-:Y:S05]  /*1420*/  @P0 BRA `(.L_x_1213) ;  /* 0x0000000000400947 */ /* 0x000fea0003800000 */
        /* <DEDUP_REMOVED lines=10> */
.L_x_1214:
[----:B------:R-:W-:-:S11]  /*14d0*/  UISETP.NE.AND UP0, UPT, UR7, 0x1, UPT ;  /* 0x000000010700788c */ /* 0x000fd6000bf05270 */
[----:B------:R-:W-:Y:S02]  /*14e0*/  @UP0 ULDC.64 UR10, c[0x0][0x9e8] ;  /* 0x00027a00000a0ab9 */ /* 0x000fe40000000a00 */
[----:B------:R-:W-:-:S04]  /*14f0*/  UIMAD.WIDE.U32 UR8, UR4, UR10, URZ ;  /* 0x0000000a040872a5 */ /* 0x000fc8000f8e003f */
[----:B------:R-:W-:-:S12]  /*1500*/  @UP0 USHF.R.U32.HI UR4, URZ, UR11, UR9 ;  /* 0x0000000b3f040299 */ /* 0x000fd80008011609 */
.L_x_1215:
[----:B------:R-:W-:-:S06]  /*1510*/  UIMAD UR4, UR4, UR7, UR7 ;  /* 0x00000007040472a4 */ /* 0x000fcc000f8e0207 */
[----:B------:R-:W-:-:S07]  /*1520*/  VIMNMX R0, R0, UR4, PT ;  /* 0x0000000400007c48 */ /* 0x000fce000bfe0100 */
.L_x_1213:
[----:B------:R-:W-:Y:S01]  /*1530*/  R2UR UR6, R19 ;  /* 0x00000000130672ca */ /* 0x000fe200000e0000 */
[----:B------:R-:W-:Y:S01]  /*1540*/  IMAD.IADD R74, R16, 0x1, -R17 ;  /* 0x00000001104a7824 */ /* 0x000fe200078e0a11 */
[----:B------:R-:W-:Y:S01]  /*1550*/  R2UR UR4, R22 ;  /* 0x00000000160472ca */ /* 0x000fe200000e0000 */
[----:B-1----:R-:W-:Y:S02]  /*1560*/  VIADD R2, R0, 0x5f ;  /* 0x0000005f00027836 */ /* 0x002fe40000000000 */
[----:B------:R-:W-:Y:S02]  /*1570*/  VIADD R0, R16, 0x5f ;  /* 0x0000005f10007836 */ /* 0x000fe40000000000 */
[----:B------:R-:W-:-:S04]  /*1580*/  IMAD.HI R2, R2, 0x2aaaaaab, RZ ;  /* 0x2aaaaaab02027827 */ /* 0x000fc800078e02ff */
[----:B------:R-:W-:Y:S01]  /*1590*/  IMAD.HI R0, R0, 0x2aaaaaab, RZ ;  /* 0x2aaaaaab00007827 */ /* 0x000fe200078e02ff */
[----:B------:R-:W-:Y:S01]  /*15a0*/  SHF.R.U32.HI R5, RZ, 0x1f, R2 ;  /* 0x0000001fff057819 */ /* 0x000fe20000011602 */
[----:B------:R-:W-:Y:S01]  /*15b0*/  UISETP.NE.AND UP0, UPT, UR6, URZ, UPT ;  /* 0x0000003f0600728c */ /* 0x000fe2000bf05270 */
[----:B------:R-:W-:Y:S02]  /*15c0*/  R2UR UR6, R74 ;  /* 0x000000004a0672ca */ /* 0x000fe400000e0000 */
[----:B------:R-:W-:Y:S02]  /*15d0*/  SHF.R.U32.HI R3, RZ, 0x1f, R0 ;  /* 0x0000001fff037819 */ /* 0x000fe40000011600 */
[----:B------:R-:W-:Y:S02]  /*15e0*/  LEA.HI.SX32 R2, R2, R5, 0x1c ;  /* 0x0000000502027211 */ /* 0x000fe400078fe2ff */
[----:B------:R-:W-:-:S04]  /*15f0*/  LEA.HI.SX32 R3, R0, R3, 0x1c ;  /* 0x0000000300037211 */ /* 0x000fc800078fe2ff */
[----:B------:R-:W-:Y:S01]  /*1600*/  @UP0 ULDC UR8, c[0x0][0x44c] ;  /* 0x0001130000080ab9 */ /* 0x000fe20000000800 */
[----:B------:R-:W-:Y:S01]  /*1610*/  @UP0 ULDC UR10, c[0x0][0x450] ;  /* 0x00011400000a0ab9 */ /* 0x000fe20000000800 */
[----:B------:R-:W-:Y:S01]  /*1620*/  UIMAD.WIDE.U32 UR8, UR4, UR8, URZ ;  /* 0x00000008040872a5 */ /* 0x000fe2000f8e003f */
[----:B------:R-:W-:-:S03]  /*1630*/  VIMNMX R75, R3, R2, PT ;  /* 0x00000002034b7248 */ /* 0x000fc60003fe0100 */
[----:B------:R-:W-:Y:S02]  /*1640*/  @UP0 USHF.R.U32.HI UR4, URZ, UR10, UR9 ;  /* 0x0000000a3f040299 */ /* 0x000fe40008011609 */
[----:B------:R-:W-:Y:S02]  /*1650*/  UISETP.GE.AND UP0, UPT, UR7, 0x1, UPT ;  /* 0x000000010700788c */ /* 0x000fe4000bf06270 */
[----:B------:R-:W-:-:S03]  /*1660*/  UIADD3 UR4, UR6, UR4, URZ ;  /* 0x0000000406047290 */ /* 0x000fc6000fffe03f */
[----:B------:R-:W-:Y:S01]  /*1670*/  ULDC UR6, c[0x0][0x9dc] ;  /* 0x0002770000067ab9 */ /* 0x000fe20000000800 */
[----:B------:R-:W-:Y:S01]  /*1680*/  PLOP3.LUT P0, PT, PT, PT, UP0, 0x40, 0x0 ;  /* 0x000000000000781c */ /* 0x000fe20003f0e808 */
[----:B------:R-:W-:-:S12]  /*1690*/  UIADD3 UR6, UR4, -UR6, URZ ;  /* 0x8000000604067290 */ /* 0x000fd8000fffe03f */
[----:B------:R-:W-:Y:S05]  /*16a0*/  @P0 BRA `(.L_x_1216) ;  /* 0x0000000000440947 */ /* 0x000fea0003800000 */
        /* <DEDUP_REMOVED lines=10> */
.L_x_1217:
[----:B------:R-:W-:-:S11]  /*1750*/  UISETP.NE.AND UP0, UPT, UR7, 0x1, UPT ;  /* 0x000000010700788c */ /* 0x000fd6000bf05270 */
[----:B------:R-:W-:Y:S02]  /*1760*/  @UP0 ULDC.64 UR10, c[0x0][0x9e8] ;  /* 0x00027a00000a0ab9 */ /* 0x000fe40000000a00 */
[----:B------:R-:W-:-:S04]  /*1770*/  UIMAD.WIDE.U32 UR8, UR4, UR10, URZ ;  /* 0x0000000a040872a5 */ /* 0x000fc8000f8e003f */
[----:B------:R-:W-:-:S12]  /*1780*/  @UP0 USHF.R.U32.HI UR4, URZ, UR11, UR9 ;  /* 0x0000000b3f040299 */ /* 0x000fd80008011609 */
.L_x_1218:
[----:B------:R-:W-:-:S04]  /*1790*/  UIMAD UR4, UR4, UR7, URZ ;  /* 0x00000007040472a4 */ /* 0x000fc8000f8e023f */
[----:B------:R-:W-:-:S04]  /*17a0*/  UISETP.LT.AND UP0, UPT, UR6, UR4, UPT ;  /* 0x000000040600728c */ /* 0x000fc8000bf01270 */
[----:B------:R-:W-:-:S12]  /*17b0*/  USEL UR6, UR6, UR4, !UP0 ;  /* 0x0000000406067287 */ /* 0x000fd8000c000000 */
.L_x_1216:
[----:B------:R-:W-:-:S04]  /*17c0*/  UIMAD.WIDE UR6, UR6, 0x2aaaaaab, URZ ;  /* 0x2aaaaaab060678a5 */ /* 0x000fc8000f8e023f */
[----:B------:R-:W-:-:S04]  /*17d0*/  USHF.R.U32.HI UR4, URZ, 0x1f, UR7 ;  /* 0x0000001f3f047899 */ /* 0x000fc80008011607 */
[----:B------:R-:W-:Y:S02]  /*17e0*/  ULEA.HI.SX32 UR7, UR7, UR4, 0x1c ;  /* 0x0000000407077291 */ /* 0x000fe4000f8fe23f */
[----:B------:R-:W-:Y:S02]  /*17f0*/  ULOP3.LUT UR4, UR5, 0xff000000, URZ, 0xc0, !UPT ;  /* 0xff00000005047892 */ /* 0x000fe4000f8ec03f */
[----:B------:R-:W-:Y:S02]  /*1800*/  UISETP.LT.AND UP0, UPT, URZ, UR7, UPT ;  /* 0x000000073f00728c */ /* 0x000fe4000bf01270 */
[----:B------:R-:W-:Y:S02]  /*1810*/  ULOP3.LUT UR5, UR5, 0xff0000, URZ, 0xc0, !UPT ;  /* 0x00ff000005057892 */ /* 0x000fe4000f8ec03f */
[----:B------:R-:W-:Y:S02]  /*1820*/  USEL UR9, URZ, UR7, !UP0 ;  /* 0x000000073f097287 */ /* 0x000fe4000c000000 */
[----:B------:R-:W-:-:S04]  /*1830*/  USHF.R.U32.HI UR4, URZ, 0x8, UR4 ;  /* 0x000000083f047899 */ /* 0x000fc80008011604 */
[----:B------:R-:W-:Y:S01]  /*1840*/  ISETP.GT.AND P0, PT, R75, UR9, PT ;  /* 0x000000094b007c0c */ /* 0x000fe2000bf04270 */
[----:B------:R-:W-:-:S03]  /*1850*/  ULEA.HI UR5, UR5, UR4, URZ, 0x10 ;  /* 0x0000000405057291 */ /* 0x000fc6000f8f803f */
[----:B------:R-:W-:Y:S01]  /*1860*/  UMOV UR4, URZ ;  /* 0x0000003f00047c82 */ /* 0x000fe20008000000 */
[----:B------:R-:W-:Y:S02]  /*1870*/  ULOP3.LUT UR6, UR5, 0xff, URZ, 0xc0, !UPT ;  /* 0x000000ff05067892 */ /* 0x000fe4000f8ec03f */
[----:B------:R-:W-:-:S04]  /*1880*/  USHF.R.U32.HI UR5, URZ, 0x10, UR5 ;  /* 0x000000103f057899 */ /* 0x000fc80008011605 */
[----:B------:R-:W-:Y:S02]  /*1890*/  IMAD.U32 R165, RZ, RZ, UR6 ;  /* 0x00000006ffa57e24 */ /* 0x000fe4000f8e00ff */
[----:B------:R-:W-:Y:S01]  /*18a0*/  IMAD.U32 R164, RZ, RZ, UR5 ;  /* 0x00000005ffa47e24 */ /* 0x000fe2000f8e00ff */
[----:B------:R-:W-:Y:S06]  /*18b0*/  @!P0 BRA `(.L_x_1219) ;  /* 0x00000000009c8947 */ /* 0x000fec0003800000 */
[----:B------:R-:W-:Y:S01]  /*18c0*/  R2UR UR5, R164 ;  /* 0x00000000a40572ca */ /* 0x000fe200000e0000 */
[----:B------:R-:W-:-:S12]  /*18d0*/  ULDC UR4, c[0x0][0x9f0] ;  /* 0x00027c0000047ab9 */ /* 0x000fd80000000800 */
[----:B------:R-:W-:-:S04]  /*18e0*/  UISETP.NE.AND UP0, UPT, UR5, URZ, UPT ;  /* 0x0000003f0500728c */ /* 0x000fc8000bf05270 */
[----:B------:R-:W-:-:S03]  /*18f0*/  USEL UR10, UR5, UR4, UP0 ;  /* 0x00000004050a7287 */ /* 0x000fc60008000000 */
[----:B------:R-:W-:-:S03]  /*1900*/  UMOV UR4, URZ ;  /* 0x0000003f00047c82 */ /* 0x000fc60008000000 */
[----:B------:R-:W-:-:S05]  /*1910*/  IMAD.U32 R4, RZ, RZ, UR10 ;  /* 0x0000000aff047e24 */ /* 0x000fca000f8e00ff */
[----:B------:R-:W-:-:S04]  /*1920*/  IABS R0, R4 ;  /* 0x0000000400007213 */ /* 0x000fc80000000000 */
[----:B------:R-:W-:Y:S02]  /*1930*/  R2UR UR11, R0 ;  /* 0x00000000000b72ca */ /* 0x000fe400000e0000 */
[----:B------:R-:W-:Y:S02]  /*1940*/  IADD3 R0, R4, -0x1, R75 ;  /* 0xffffffff04007810 */ /* 0x000fe40007ffe04b */
[----:B------:R-:W-:Y:S02]  /*1950*/  IABS R4, R4 ;  /* 0x0000000400047213 */ /* 0x000fe40000000000 */
[----:B------:R-:W-:-:S03]  /*1960*/  R2UR UR6, R0 ;  /* 0x00000000000672ca */ /* 0x000fc600000e0000 */
[----:B------:R-:W-:-:S04]  /*1970*/  IMAD.MOV R4, RZ, RZ, -R4 ;  /* 0x000000ffff047224 */ /* 0x000fc800078e0a04 */
[----:B------:R-:W0:Y:S06]  /*1980*/  I2F.RP R2, UR11 ;  /* 0x0000000b00027d06 */ /* 0x000e2c0008209400 */
[----:B------:R-:W-:-:S06]  /*1990*/  UIADD3 UR6, -UR9, UR6, URZ ;  /* 0x0000000609067290 */ /* 0x000fcc000fffe13f */
[----:B------:R-:W-:Y:S01]  /*19a0*/  IMAD.U32 R0, RZ, RZ, UR6 ;  /* 0x00000006ff007e24 */ /* 0x000fe2000f8e00ff */
[----:B------:R-:W-:Y:S01]  /*19b0*/  ULOP3.LUT UR6, UR6, UR10, URZ, 0x3c, !UPT ;  /* 0x0000000a06067292 */ /* 0x000fe2000f8e3c3f */
[----:B0-----:R-:W0:Y:S03]  /*19c0*/  MUFU.RCP R2, R2 ;  /* 0x0000000200027308 */ /* 0x001e260000001000 */
[----:B------:R-:W-:-:S04]  /*19d0*/  IABS R0, R0 ;  /* 0x0000000000007213 */ /* 0x000fc80000000000 */
[----:B------:R-:W-:Y:S01]  /*19e0*/  R2UR UR8, R0 ;  /* 0x00000000000872ca */ /* 0x000fe200000e0000 */
[----:B------:R-:W-:Y:S02]  /*19f0*/  IMAD.MOV.U32 R0, RZ, RZ, R4 ;  /* 0x000000ffff007224 */ /* 0x000fe400078e0004 */
[----:B0-----:R-:W-:-:S06]  /*1a00*/  VIADD R3, R2, 0xffffffe ;  /* 0x0ffffffe02037836 */ /* 0x001fcc0000000000 */
        /* <DEDUP_REMOVED lines=18> */
.L_x_1219:
[----:B------:R-:W-:Y:S01]  /*1b30*/  R2UR UR5, R165 ;  /* 0x00000000a50572ca */ /* 0x000fe200000e0000 */
[----:B------:R-:W-:Y:S01]  /*1b40*/  IMAD.U32 R0, RZ, RZ, UR4 ;  /* 0x00000004ff007e24 */ /* 0x000fe2000f8e00ff */
[----:B------:R-:W-:Y:S01]  /*1b50*/  PLOP3.LUT P0, PT, PT, PT, PT, 0x80, 0x0 ;  /* 0x000000000000781c */ /* 0x000fe20003f0f070 */
        /* <DEDUP_REMOVED lines=10> */
[----:B------:R-:W-:Y:S01]  /*1c00*/  UIMAD UR5, UR5, UR4, UR9 ;  /* 0x00000004050572a4 */ /* 0x000fe2000f8e0209 */
[----:B------:R-:W-:-:S02]  /*1c10*/  CS2R R68, SRZ ;  /* 0x0000000000447805 */ /* 0x000fc4000001ff00 */
[----:B------:R-:W-:Y:S02]  /*1c20*/  CS2R R66, SRZ ;  /* 0x0000000000427805 */ /* 0x000fe4000001ff00 */
[----:B------:R-:W-:Y:S02]  /*1c30*/  CS2R R64, SRZ ;  /* 0x0000000000407805 */ /* 0x000fe4000001ff00 */
[----:B------:R-:W-:Y:S02]  /*1c40*/  CS2R R62, SRZ ;  /* 0x00000000003e7805 */ /* 0x000fe4000001ff00 */
[----:B------:R-:W-:Y:S02]  /*1c50*/  CS2R R60, SRZ ;  /* 0x00000000003c7805 */ /* 0x000fe4000001ff00 */
[----:B------:R-:W-:Y:S01]  /*1c60*/  VIADDMNMX R75, R0, UR5, R75, PT ;  /* 0x00000005004b7c46 */ /* 0x000fe2000b80014b */
[----:B------:R-:W-:Y:S01]  /*1c70*/  IMAD.U32 R161, RZ, RZ, UR5 ;  /* 0x00000005ffa17e24 */ /* 0x000fe2000f8e00ff */
[----:B------:R-:W-:Y:S01]  /*1c80*/  CS2R R58, SRZ ;  /* 0x00000000003a7805 */ /* 0x000fe2000001ff00 */
[----:B------:R-:W-:Y:S01]  /*1c90*/  IMAD.MOV.U32 R0, RZ, RZ, RZ ;  /* 0x000000ffff007224 */ /* 0x000fe200078e00ff */
[----:B------:R-:W-:-:S02]  /*1ca0*/  ISETP.GT.AND P1, PT, R75, UR5, PT ;  /* 0x000000054b007c0c */ /* 0x000fc4000bf24270 */
        /* <DEDUP_REMOVED lines=49> */
.L_x_1221:
[----:B------:R-:W-:Y:S02]  /*1fc0*/  R2UR UR6, R184 ;  /* 0x00000000b80672ca */ /* 0x000fe400000e0000 */
[----:B------:R-:W-:-:S11]  /*1fd0*/  R2UR UR5, R204 ;  /* 0x00000000cc0572ca */ /* 0x000fd600000e0000 */
[----:B------:R-:W-:Y:S02]  /*1fe0*/  ULEA.HI UR4, UR6, UR6, URZ, 0x1 ;  /* 0x0000000606047291 */ /* 0x000fe4000f8f083f */
[----:B------:R-:W-:Y:S02]  /*1ff0*/  IMAD.U32 R2, RZ, RZ, UR5 ;  /* 0x00000005ff027e24 */ /* 0x000fe4000f8e00ff */
[----:B------:R-:W-:-:S03]  /*2000*/  ULOP3.LUT UR4, UR4, 0xfffffffe, URZ, 0xc0, !UPT ;  /* 0xfffffffe04047892 */ /* 0x000fc6000f8ec03f */
[----:B------:R-:W-:Y:S01]  /*2010*/  ISETP.NE.AND P0, PT, R2, 0x3, PT ;  /* 0x000000030200780c */ /* 0x000fe20003f05270 */
[----:B------:R-:W-:-:S06]  /*2020*/  UIADD3 UR4, UR6, -UR4, URZ ;  /* 0x8000000406047290 */ /* 0x000fcc000fffe03f */
[----:B------:R-:W-:-:S05]  /*2030*/  IMAD.U32 R0, RZ, RZ, UR4 ;  /* 0x00000004ff007e24 */ /* 0x000fca000f8e00ff */
[----:B------:R-:W-:-:S04]  /*2040*/  SHF.L.U32 R0, R0, 0x1f, RZ ;  /* 0x0000001f00007819 */ /* 0x000fc800000006ff */
[----:B------:R-:W0:Y:S02]  /*2050*/  SYNCS.PHASECHK.TRANS64.TRYWAIT P1, [UR60+0x2a800], R0 ;  /* 0x02a80000ff0075a7 */ /* 0x000e24000802017c */
[----:B0-----:R-:W-:Y:S05]  /*2060*/  @!P1 BRA `(.L_x_1222) ;  /* 0x0000016400209947 */ /* 0x001fea0003800000 */
.L_x_1418:
[----:B------:R-:W-:Y:S05]  /*2070*/  @!P0 BRA `(.L_x_1223) ;  /* 0x0000000000048947 */ /* 0x000fea0003800000 */
[----:B------:R-:W-:Y:S01]  /*2080*/  BPT.TRAP 0x1 ;  /* 0x000000040000795c */ /* 0x000fe20000300000 */
.L_x_1223:
[----:B------:R-:W-:Y:S02]  /*2090*/  IMAD.U32 R21, RZ, RZ, UR38 ;  /* 0x00000026ff157e24 */ /* 0x000fe4000f8e00ff */
[----:B0-----:R-:W-:-:S03]  /*20a0*/  IMAD.U32 R0, RZ, RZ, UR39 ;  /* 0x00000027ff007e24 */ /* 0x001fc6000f8e00ff */
[----:B------:R-:W-:Y:S02]  /*20b0*/  LEA R21, R21, UR60, 0x3 ;  /* 0x0000003c15157c11 */ /* 0x000fe4000f8e18ff */
[----:B------:R-:W-:-:S04]  /*20c0*/  SHF.L.U32 R0, R0, 0x1f, RZ ;  /* 0x0000001f00007819 */ /* 0x000fc800000006ff */
[----:B------:R0:W1:Y:S01]  /*20d0*/  SYNCS.PHASECHK.TRANS64.TRYWAIT P1, [R21+URZ+0x2a830], R0 ;  /* 0x02a83000150075a7 */ /* 0x000062000802017f */
[----:B------:R-:W-:Y:S05]  /*20e0*/  @!P0 BRA `(.L_x_1224) ;  /* 0x0000000000048947 */ /* 0x000fea0003800000 */
[----:B------:R-:W-:Y:S01]  /*20f0*/  BPT.TRAP 0x1 ;  /* 0x000000040000795c */ /* 0x000fe20000300000 */
.L_x_1224:
[----:B-1----:R-:W-:Y:S05]  /*2100*/  @P1 BRA `(.L_x_1225) ;  /* 0x0000000000081947 */ /* 0x002fea0003800000 */
[----:B------:R-:W1:Y:S02]  /*2110*/  SYNCS.PHASECHK.TRANS64.TRYWAIT P1, [R21+URZ+0x2a830], R0 ;  /* 0x02a83000150075a7 */ /* 0x000e64000802017f */
[----:B-1----:R-:W-:Y:S05]  /*2120*/  @!P1 BRA `(.L_x_1226) ;  /* 0x0000016400089947 */ /* 0x002fea0003800000 */
.L_x_1225:
[----:B------:R-:W-:Y:S05]  /*2130*/  WARPSYNC.ALL ;  /* 0x0000000000007948 */ /* 0x000fea0003800000 */
[----:B------:R-:W-:Y:S01]  /*2140*/  UIADD3 UR4, UR60, 0x18400, URZ ;  /* 0x000184003c047890 */ /* 0x000fe2000fffe03f */
[----:B------:R-:W-:Y:S01]  /*2150*/  WARPGROUP.ARRIVE ;  /* 0x00000000000079c5 */ /* 0x000fe20000000000 */
[----:B------:R-:W-:Y:S01]  /*2160*/  UMOV UR9, 0x40000040 ;  /* 0x4000004000097882 */ /* 0x000fe20000000000 */
[----:B------:R-:W-:Y:S01]  /*2170*/  UMOV UR11, 0x40000040 ;  /* 0x40000040000b7882 */ /* 0x000fe20000000000 */
[----:B------:R-:W-:Y:S01]  /*2180*/  USHF.R.U32.HI UR4, URZ, 0x4, UR4 ;  /* 0x000000043f047899 */ /* 0x000fe20008011604 */
[----:B------:R-:W-:Y:S01]  /*2190*/  IMAD.U32 R5, RZ, RZ, UR9 ;  /* 0x00000009ff057e24 */ /* 0x000fe2000f8e00ff */
[----:B------:R-:W-:Y:S01]  /*21a0*/  UMOV UR57, 0x40000040 ;  /* 0x4000004000397882 */ /* 0x000fe20000000000 */
[----:B------:R-:W-:Y:S01]  /*21b0*/  UMOV UR59, 0x40000040 ;  /* 0x40000040003b7882 */ /* 0x000fe20000000000 */
[----:B------:R-:W-:Y:S01]  /*21c0*/  ULOP3.LUT UR4, UR4, 0x3fff, URZ, 0xc0, !UPT ;  /* 0x00003fff04047892 */ /* 0x000fe2000f8ec03f */
[----:B------:R-:W-:Y:S01]  /*21d0*/  UMOV UR53, 0x40000040 ;  /* 0x4000004000357882 */ /* 0x000fe20000000000 */
[----:B------:R-:W-:-:S02]  /*21e0*/  UMOV UR55, 0x40000040 ;  /* 0x4000004000377882 */ /* 0x000fc40000000000 */
[----:B------:R-:W-:Y:S02]  /*21f0*/  ULOP3.LUT UR5, UR4, 0x10000, URZ, 0xfc, !UPT ;  /* 0x0001000004057892 */ /* 0x000fe4000f8efc3f */
[----:B------:R-:W-:Y:S01]  /*2200*/  ULOP3.LUT UR4, UR40, 0x10000, URZ, 0xfc, !UPT ;  /* 0x0001000028047892 */ /* 0x000fe2000f8efc3f */
[----:B------:R-:W-:Y:S01]  /*2210*/  UMOV UR49, 0x40000040 ;  /* 0x4000004000317882 */ /* 0x000fe20000000000 */
[----:B------:R-:W-:Y:S02]  /*2220*/  UMOV UR51, 0x40000040 ;  /* 0x4000004000337882 */ /* 0x000fe40000000000 */
[----:B------:R-:W-:Y:S01]  /*2230*/  IMAD.U32 R7, RZ, RZ, UR5 ;  /* 0x00000005ff077e24 */ /* 0x000fe2000f8e00ff */
[----:B------:R-:W-:Y:S02]  /*2240*/  UIMAD UR5, UR38, 0x900, UR5 ;  /* 0x00000900260578a4 */ /* 0x000fe4000f8e0205 */
[----:B------:R-:W-:Y:S01]  /*2250*/  UMOV UR8, UR4 ;  /* 0x0000000400087c82 */ /* 0x000fe20008000000 */
[----:B------:R-:W-:Y:S01]  /*2260*/  UIADD3 UR56, UR4, 0x2, URZ ;  /* 0x0000000204387890 */ /* 0x000fe2000fffe03f */
[----:B------:R-:W-:Y:S01]  /*2270*/  IMAD.U32 R4, RZ, RZ, UR8 ;  /* 0x00000008ff047e24 */ /* 0x000fe2000f8e00ff */
[----:B------:R-:W-:-:S02]  /*2280*/  UIADD3 UR58, UR5, 0x2, URZ ;  /* 0x00000002053a7890 */ /* 0x000fc4000fffe03f */
[----:B------:R-:W-:Y:S01]  /*2290*/  UMOV UR10, UR5 ;  /* 0x00000005000a7c82 */ /* 0x000fe20008000000 */
[----:B------:R-:W-:Y:S01]  /*22a0*/  UIADD3 UR52, UR4, 0x4, URZ ;  /* 0x0000000404347890 */ /* 0x000fe2000fffe03f */
[----:B------:R-:W-:Y:S01]  /*22b0*/  HGMMA.64x96x16.F32.BF16 R24, gdesc[UR8], RZ, !UPT, gsb0 ;  /* 0x01600000081879f0 */ /* 0x000fe2000c0018ff */
[----:B------:R-:W-:Y:S02]  /*22c0*/  UIADD3 UR54, UR5, 0x4, URZ ;  /* 0x0000000405367890 */ /* 0x000fe4000fffe03f */
[----:B------:R-:W-:Y:S02]  /*22d0*/  UIADD3 UR48, UR4, 0x6, URZ ;  /* 0x0000000604307890 */ /* 0x000fe4000fffe03f */
[----:B------:R-:W-:Y:S02]  /*22e0*/  UIADD3 UR50, UR5, 0x6, URZ ;  /* 0x0000000605327890 */ /* 0x000fe4000fffe03f */
        /* <DEDUP_REMOVED lines=68> */
.L_x_1227:
[----:B------:R-:W-:Y:S01]  /*2730*/  R2UR UR4, R19 ;  /* 0x00000000130472ca */ /* 0x000fe200000e0000 */
[----:B------:R-:W2:Y:S01]  /*2740*/  S2UR UR7, SR_CgaCtaId ;  /* 0x00000000000779c3 */ /* 0x000ea20000008800 */
[----:B------:R-:W-:Y:S01]  /*2750*/  R2UR UR6, R22 ;  /* 0x00000000160672ca */ /* 0x000fe200000e0000 */
[----:B------:R-:W-:Y:S01]  /*2760*/  ULDC UR5, c[0x0][0x9d8] ;  /* 0x0002760000057ab9 */ /* 0x000fe20000000800 */
[----:B------:R-:W-:Y:S01]  /*2770*/  UISETP.NE.AND UP0, UPT, UR61, URZ, UPT ;  /* 0x0000003f3d00728c */ /* 0x000fe2000bf05270 */
[----:B------:R-:W-:Y:S01]  /*2780*/  FMUL.FTZ R36, R36, UR5 ;  /* 0x0000000524247c20 */ /* 0x000fe20008410000 */
[----:B------:R-:W-:Y:S01]  /*2790*/  FMUL.FTZ R33, R33, UR5 ;  /* 0x0000000521217c20 */ /* 0x000fe20008410000 */
[----:B------:R-:W-:Y:S01]  /*27a0*/  FMUL.FTZ R2, R37, UR5 ;  /* 0x0000000525027c20 */ /* 0x000fe20008410000 */
[----:B------:R-:W-:Y:S01]  /*27b0*/  FMUL.FTZ R3, R41, UR5 ;  /* 0x0000000529037c20 */ /* 0x000fe20008410000 */
[----:B------:R3:W4:Y:S01]  /*27c0*/  MUFU.TANH R86, R36 ;  /* 0x0000002400567308 */ /* 0x0007220000002400 */
[----:B------:R-:W-:Y:S01]  /*27d0*/  FMUL.FTZ R6, R67, UR5 ;  /* 0x0000000543067c20 */ /* 0x000fe20008410000 */
[----:B------:R-:W-:Y:S01]  /*27e0*/  FMUL.FTZ R53, R53, UR5 ;  /* 0x0000000535357c20 */ /* 0x000fe20008410000 */
[----:B------:R-:W-:Y:S01]  /*27f0*/  FMUL.FTZ R25, R25, UR5 ;  /* 0x0000000519197c20 */ /* 0x000fe20008410000 */
[----:B------:R-:W-:Y:S01]  /*2800*/  UISETP.NE.AND UP1, UPT, UR4, URZ, UPT ;  /* 0x0000003f0400728c */ /* 0x000fe2000bf25270 */
[----:B------:R-:W-:Y:S01]  /*2810*/  R2UR UR4, R21 ;  /* 0x00000000150472ca */ /* 0x000fe200000e0000 */
[----:B------:R-:W-:-:S02]  /*2820*/  VIADD R10, R23, UR6 ;  /* 0x00000006170a7c36 */ /* 0x000fc40008000000 */
[----:B------:R-:W-:Y:S01]  /*2830*/  FMUL.FTZ R29, R29, UR5 ;  /* 0x000000051d1d7c20 */ /* 0x000fe20008410000 */
[----:B------:R5:W4:Y:S01]  /*2840*/  MUFU.TANH R88, R33 ;  /* 0x0000002100587308 */ /* 0x000b220000002400 */
[----:B01----:R-:W-:Y:S01]  /*2850*/  FMUL.FTZ R0, R26, UR5 ;  /* 0x000000051a007c20 */ /* 0x003fe20008410000 */
[----:B------:R-:W-:Y:S01]  /*2860*/  PLOP3.LUT P1, PT, PT, PT, UP1, 0x80, 0x0 ;  /* 0x000000000000781c */ /* 0x000fe20003f2f018 */
[----:B---3--:R-:W-:Y:S01]  /*2870*/  IMAD.MOV.U32 R36, RZ, RZ, R10 ;  /* 0x000000ffff247224 */ /* 0x008fe200078e000a */
[----:B------:R-:W-:Y:S01]  /*2880*/  PLOP3.LUT P2, PT, PT, PT, UP1, 0x80, 0x0 ;  /* 0x000000000000781c */ /* 0x000fe20003f4f018 */
[----:B------:R-:W-:Y:S01]  /*2890*/  FMUL.FTZ R13, R24, UR5 ;  /* 0x00000005180d7c20 */ /* 0x000fe20008410000 */
[----:B------:R-:W-:Y:S01]  /*28a0*/  FMUL.FTZ R9, R27, UR5 ;  /* 0x000000051b097c20 */ /* 0x000fe20008410000 */
[----:B------:R-:W-:Y:S01]  /*28b0*/  @UP1 ULDC UR6, c[0x0][0x44c] ;  /* 0x0001130000061ab9 */ /* 0x000fe20000000800 */
[----:B------:R0:W1:Y:S01]  /*28c0*/  MUFU.TANH R84, R2 ;  /* 0x0000000200547308 */ /* 0x0000620000002400 */
[----:B-----5:R-:W-:Y:S01]  /*28d0*/  FMUL.FTZ R33, R39, UR5 ;  /* 0x0000000527217c20 */ /* 0x020fe20008410000 */
[----:B------:R-:W-:Y:S01]  /*28e0*/  UIADD3 UR4, UR4, 0x2a840, URZ ;  /* 0x0002a84004047890 */ /* 0x000fe2000fffe03f */
[----:B------:R-:W-:Y:S01]  /*28f0*/  FMUL.FTZ R39, R43, UR5 ;  /* 0x000000052b277c20 */ /* 0x000fe20008410000 */
[----:B------:R-:W-:Y:S01]  /*2900*/  FMUL.FTZ R43, R47, UR5 ;  /* 0x000000052f2b7c20 */ /* 0x000fe20008410000 */
[----:B------:R-:W-:Y:S01]  /*2910*/  FMUL.FTZ R47, R51, UR5 ;  /* 0x00000005332f7c20 */ /* 0x000fe20008410000 */
[----:B--2---:R-:W-:Y:S01]  /*2920*/  UPRMT UR4, UR7, 0x654, UR4 ;  /* 0x0000065407047896 */ /* 0x004fe20008000004 */
[----:B------:R-:W-:Y:S01]  /*2930*/  @P1 IMAD.HI.U32 R14, R10, UR6, RZ ;  /* 0x000000060a0e1c27 */ /* 0x000fe2000f8e00ff */
[----:B------:R-:W-:Y:S01]  /*2940*/  @UP1 ULDC UR6, c[0x0][0x450] ;  /* 0x0001140000061ab9 */ /* 0x000fe20000000800 */
[----:B------:R2:W3:Y:S02]  /*2950*/  MUFU.TANH R80, R3 ;  /* 0x0000000300507308 */ /* 0x0004e40000002400 */
[----:B0-----:R-:W-:Y:S01]  /*2960*/  FMUL.FTZ R2, R45, UR5 ;  /* 0x000000052d027c20 */ /* 0x001fe20008410000 */
[----:B------:R-:W-:Y:S01]  /*2970*/  IMAD.MOV.U32 R10, RZ, RZ, -0x60 ;  /* 0xffffffa0ff0a7424 */ /* 0x000fe200078e00ff */
[----:B------:R-:W-:Y:S01]  /*2980*/  @P2 SHF.R.U32.HI R36, RZ, UR6, R14 ;  /* 0x00000006ff242c19 */ /* 0x000fe2000801160e */
[----:B------:R-:W-:Y:S01]  /*2990*/  FMUL.FTZ R12, R31, UR5 ;  /* 0x000000051f0c7c20 */ /* 0x000fe20008410000 */
[----:B------:R-:W-:Y:S01]  /*29a0*/  FMUL.FTZ R51, R55, UR5 ;  /* 0x0000000537337c20 */ /* 0x000fe20008410000 */
[----:B------:R-:W-:Y:S01]  /*29b0*/  FMUL.FTZ R28, R28, UR5 ;  /* 0x000000051c1c7c20 */ /* 0x000fe20008410000 */
[----:B------:R-:W-:Y:S01]  /*29c0*/  FMUL.FTZ R11, R30, UR5 ;  /* 0x000000051e0b7c20 */ /* 0x000fe20008410000 */
[----:B------:R-:W0:Y:S01]  /*29d0*/  SHFL.IDX PT, R67, R36, RZ, 0x1c1f ;  /* 0x001c1fff24437589 */ /* 0x000e2200000e0000 */
[----:B--2---:R-:W-:Y:S01]  /*29e0*/  FMUL.FTZ R3, R49, UR5 ;  /* 0x0000000531037c20 */ /* 0x004fe20008410000 */
[----:B------:R2:W0:Y:S01]  /*29f0*/  MUFU.TANH R26, R53 ;  /* 0x00000035001a7308 */ /* 0x0004220000002400 */
[----:B------:R-:W-:Y:S01]  /*2a00*/  FMUL.FTZ R32, R32, UR5 ;  /* 0x0000000520207c20 */ /* 0x000fe20008410000 */
[----:B------:R-:W-:Y:S01]  /*2a10*/  FMUL.FTZ R15, R34, UR5 ;  /* 0x00000005220f7c20 */ /* 0x000fe20008410000 */
[----:B------:R-:W-:Y:S01]  /*2a20*/  FMUL.FTZ R27, R35, UR5 ;  /* 0x00000005231b7c20 */ /* 0x000fe20008410000 */
[----:B------:R-:W-:Y:S01]  /*2a30*/  FMUL.FTZ R31, R38, UR5 ;  /* 0x00000005261f7c20 */ /* 0x000fe20008410000 */
[----:B------:R-:W-:Y:S01]  /*2a40*/  FMUL.FTZ R40, R40, UR5 ;  /* 0x0000000528287c20 */ /* 0x000fe20008410000 */
[----:B------:R-:W-:Y:S01]  /*2a50*/  FMUL.FTZ R37, R42, UR5 ;  /* 0x000000052a257c20 */ /* 0x000fe20008410000 */
[----:B------:R-:W-:Y:S01]  /*2a60*/  FMUL.FTZ R44, R44, UR5 ;  /* 0x000000052c2c7c20 */ /* 0x000fe20008410000 */
[----:B------:R-:W0:Y:S01]  /*2a70*/  MUFU.TANH R20, R25 ;  /* 0x0000001900147308 */ /* 0x000e220000002400 */
[----:B--2---:R-:W-:-:S02]  /*2a80*/  IMAD R53, R75, R10, 0x61 ;  /* 0x000000614b357424 */ /* 0x004fc400078e020a */
[----:B------:R-:W-:Y:S01]  /*2a90*/  FMUL.FTZ R41, R46, UR5 ;  /* 0x000000052e297c20 */ /* 0x000fe20008410000 */
[----:B------:R-:W-:Y:S01]  /*2aa0*/  FMUL.FTZ R48, R48, UR5 ;  /* 0x0000000530307c20 */ /* 0x000fe20008410000 */
[----:B------:R-:W-:Y:S01]  /*2ab0*/  FMUL.FTZ R45, R50, UR5 ;  /* 0x00000005322d7c20 */ /* 0x000fe20008410000 */
[----:B------:R-:W-:Y:S01]  /*2ac0*/  FMUL.FTZ R52, R52, UR5 ;  /* 0x0000000534347c20 */ /* 0x000fe20008410000 */
[----:B------:R-:W-:Y:S01]  /*2ad0*/  FMUL.FTZ R49, R54, UR5 ;  /* 0x0000000536317c20 */ /* 0x000fe20008410000 */
[----:B------:R-:W-:Y:S01]  /*2ae0*/  FMUL.FTZ R56, R56, UR5 ;  /* 0x0000000538387c20 */ /* 0x000fe20008410000 */
        /* <DEDUP_REMOVED lines=8> */
[----:B------:R5:W0:Y:S01]  /*2b70*/  MUFU.TANH R76, R2 ;  /* 0x00000002004c7308 */ /* 0x000a220000002400 */
[----:B--2---:R-:W-:Y:S01]  /*2b80*/  FMUL.FTZ R29, R59, UR5 ;  /* 0x000000053b1d7c20 */ /* 0x004fe20008410000 */
[----:B------:R-:W-:Y:S01]  /*2b90*/  FMUL.FTZ R69, R69, UR5 ;  /* 0x0000000545457c20 */ /* 0x000fe20008410000 */
[----:B------:R-:W-:Y:S01]  /*2ba0*/  FMUL.FTZ R25, R70, UR5 ;  /* 0x0000000546197c20 */ /* 0x000fe20008410000 */
[----:B------:R-:W-:Y:S01]  /*2bb0*/  FMUL.FTZ R21, R71, UR5 ;  /* 0x0000000547157c20 */ /* 0x000fe20008410000 */
[----:B------:R-:W-:Y:S01]  /*2bc0*/  FMUL.FTZ R68, R68, UR5 ;  /* 0x0000000544447c20 */ /* 0x000fe20008410000 */
[----:B------:R-:W-:Y:S01]  /*2bd0*/  PLOP3.LUT P1, PT, PT, PT, UP0, 0x40, 0x0 ;  /* 0x000000000000781c */ /* 0x000fe20003f2e808 */
[----:B------:R-:W-:Y:S01]  /*2be0*/  ULDC UR10, c[0x0][0x9dc] ;  /* 0x00027700000a7ab9 */ /* 0x000fe20000000800 */
[----:B------:R2:W0:Y:S01]  /*2bf0*/  MUFU.TANH R24, R3 ;  /* 0x0000000300187308 */ /* 0x0004220000002400 */
[----:B-----5:R-:W-:Y:S01]  /*2c00*/  FMUL.FTZ R2, R63, UR5 ;  /* 0x000000053f027c20 */ /* 0x020fe20008410000 */
[----:B------:R-:W-:Y:S01]  /*2c10*/  IADD3 R10, R16, R53, -R18 ;  /* 0x00000035100a7210 */ /* 0x000fe20007ffe812 */
[----:B------:R-:W-:Y:S01]  /*2c20*/  SYNCS.ARRIVE.TRANS64.RED.A1T0 RZ, [UR4], RZ ;  /* 0x000000ffffff79a7 */ /* 0x000fe20008100404 */
[----:B------:R-:W-:Y:S01]  /*2c30*/  ULOP3.LUT UR4, URZ, UR10, URZ, 0x33, !UPT ;  /* 0x0000000a3f047292 */ /* 0x000fe2000f8e333f */
[----:B------:R-:W-:Y:S01]  /*2c40*/  IMAD R35, R75, -0x60, R16 ;  /* 0xffffffa04b237824 */ /* 0x000fe200078e0210 */
[----:B------:R-:W-:Y:S01]  /*2c50*/  ULDC UR11, c[0x0][0x9e0] ;  /* 0x00027800000b7ab9 */ /* 0x000fe20000000800 */
[----:B------:R-:W-:Y:S01]  /*2c60*/  IMAD.IADD R10, R10, 0x1, -R17 ;  /* 0x000000010a0a7824 */ /* 0x000fe200078e0a11 */
[----:B------:R-:W1:Y:S01]  /*2c70*/  MUFU.TANH R13, R13 ;  /* 0x0000000d000d7308 */ /* 0x000e620000002400 */
[----:B--2---:R-:W-:Y:S01]  /*2c80*/  FMUL.FTZ R3, R62, UR5 ;  /* 0x000000053e037c20 */ /* 0x004fe20008410000 */
[----:B------:R-:W-:Y:S01]  /*2c90*/  IADD3 R46, -R18, 0x60, R35 ;  /* 0x00000060122e7810 */ /* 0x000fe20007ffe123 */
[----:B------:R-:W-:-:S02]  /*2ca0*/  VIADD R59, R10, UR11 ;  /* 0x0000000b0a3b7c36 */ /* 0x000fc40008000000 */
[----:B------:R-:W-:Y:S02]  /*2cb0*/  VIADD R63, R53, 0xffffffff ;  /* 0xffffffff353f7836 */ /* 0x000fe40000000000 */
[----:B------:R-:W-:Y:S01]  /*2cc0*/  VIADD R50, R10, UR4 ;  /* 0x000000040a327c36 */ /* 0x000fe20008000000 */
[----:B------:R-:W2:Y:S01]  /*2cd0*/  MUFU.TANH R0, R0 ;  /* 0x0000000000007308 */ /* 0x000ea20000002400 */
[----:B------:R-:W-:Y:S01]  /*2ce0*/  IMAD.IADD R54, R63, 0x1, -R18 ;  /* 0x000000013f367824 */ /* 0x000fe200078e0a12 */
[----:B0-----:R-:W-:Y:S01]  /*2cf0*/  VIADDMNMX R30, R67, R59, R46, PT ;  /* 0x0000003b431e7246 */ /* 0x001fe2000380012e */
[----:B------:R-:W-:-:S05]  /*2d00*/  IMAD.IADD R38, R50, 0x1, R67 ;  /* 0x0000000132267824 */ /* 0x000fca00078e0243 */
        /* <DEDUP_REMOVED lines=36> */
[----:B------:R-:W0:Y:S01]  /*2f50*/  MUFU.TANH R21, R21 ;  /* 0x0000001500157308 */ /* 0x000e220000002400 */
[----:B-1234-:R-:W-:Y:S05]  /*2f60*/  @P1 BRA `(.L_x_1228) ;  /* 0x00000000005c1947 */ /* 0x01efea0003800000 */
[----:B------:R-:W-:Y:S01]  /*2f70*/  IADD3 R53, -R17, R16, R67 ;  /* 0x0000001011357210 */ /* 0x000fe20007ffe143 */
        /* <DEDUP_REMOVED lines=12> */
.L_x_1230:
[----:B------:R-:W-:Y:S02]  /*3040*/  ULDC UR4, c[0x0][0x9e4] ;  /* 0x0002790000047ab9 */ /* 0x000fe40000000800 */
[----:B------:R-:W-:-:S05]  /*3050*/  IMAD.U32 R10, RZ, RZ, UR4 ;  /* 0x00000004ff0a7e24 */ /* 0x000fca000f8e00ff */
[----:B------:R-:W-:-:S13]  /*3060*/  ISETP.NE.AND P1, PT, R10, 0x1, PT ;  /* 0x000000010a00780c */ /* 0x000fda0003f25270 */
[----:B------:R-:W1:Y:S02]  /*3070*/  @P1 LDC.64 R34, c[0x0][0x9e8] ;  /* 0x00027a00ff221b82 */ /* 0x000e640000000a00 */
[----:B-1----:R-:W-:-:S05]  /*3080*/  @P1 IMAD.HI.U32 R34, R53, R34, RZ ;  /* 0x0000002235221227 */ /* 0x002fca00078e00ff */
[----:B------:R-:W-:-:S07]  /*3090*/  @P1 SHF.R.U32.HI R53, RZ, R35, R34 ;  /* 0x00000023ff351219 */ /* 0x000fce0000011622 */
.L_x_1231:
[----:B------:R-:W-:Y:S05]  /*30a0*/  BSYNC B0 ;  /* 0x0000000000007941 */ /* 0x000fea0003800000 */
.L_x_1229:
[----:B------:R-:W-:-:S05]  /*30b0*/  IMAD R53, R53, R10, R54 ;  /* 0x0000000a35357224 */ /* 0x000fca00078e0236 */
[----:B------:R-:W-:Y:S02]  /*30c0*/  VIADDMNMX R30, R53, R10, R30, PT ;  /* 0x0000000a351e7246 */ /* 0x000fe4000380011e */
[----:B------:R-:W-:-:S07]  /*30d0*/  VIMNMX R38, R38, R53, !PT ;  /* 0x0000003526267248 */ /* 0x000fce0007fe0100 */
.L_x_1228:
[C---:B------:R-:W-:Y:S01]  /*30e0*/  ISETP.GE.AND P2, PT, R63.reuse, 0x9, PT ;  /* 0x000000093f00780c */ /* 0x040fe20003f46270 */
[----:B------:R-:W-:Y:S01]  /*30f0*/  UISETP.NE.AND UP0, UPT, UR61, URZ, UPT ;  /* 0x0000003f3d00728c */ /* 0x000fe2000bf05270 */
[C---:B------:R-:W-:Y:S02]  /*3100*/  ISETP.GE.AND P1, PT, R63.reuse, 0x2, PT ;  /* 0x000000023f00780c */ /* 0x040fe40003f26270 */
[C---:B------:R-:W-:Y:S02]  /*3110*/  ISETP.GT.AND P3, PT, R38.reuse, 0x8, !P2 ;  /* 0x000000082600780c */ /* 0x040fe40005764270 */
[----:B------:R-:W-:Y:S02]  /*3120*/  ISETP.GT.AND P4, PT, R38, 0x1, !P1 ;  /* 0x000000012600780c */ /* 0x000fe40004f84270 */
[----:B------:R-:W-:Y:S02]  /*3130*/  ISETP.LT.OR P3, PT, R30, 0x9, P3 ;  /* 0x000000091e00780c */ /* 0x000fe40001f61670 */
[----:B------:R-:W-:-:S02]  /*3140*/  ISETP.GE.AND P5, PT, R63, 0x11, PT ;  /* 0x000000113f00780c */ /* 0x000fc40003fa6270 */
[----:B0-----:R-:W-:Y:S02]  /*3150*/  FSEL R158, R28, -INF , !P3 ;  /* 0xff8000001c9e7808 */ /* 0x001fe40005800000 */
[----:B------:R-:W-:Y:S02]  /*3160*/  ISETP.LT.OR P4, PT, R30, 0x2, P4 ;  /* 0x000000021e00780c */ /* 0x000fe40002781670 */
[----:B------:R-:W-:Y:S02]  /*3170*/  ISETP.GT.AND P3, PT, R38, 0x10, !P5 ;  /* 0x000000102600780c */ /* 0x000fe40006f64270 */
[----:B------:R-:W-:Y:S02]  /*3180*/  ISETP.GE.AND P6, PT, R63, 0xa, PT ;  /* 0x0000000a3f00780c */ /* 0x000fe40003fc6270 */
[----:B------:R-:W-:Y:S02]  /*3190*/  FSEL R94, R20, -INF , !P4 ;  /* 0xff800000145e7808 */ /* 0x000fe40006000000 */
[----:B------:R-:W-:-:S02]  /*31a0*/  P2R R62, PR, RZ, 0x20 ;  /* 0x00000020ff3e7803 */ /* 0x000fc40000000000 */
[----:B------:R-:W-:Y:S02]  /*31b0*/  ISETP.LT.OR P3, PT, R30, 0x11, P3 ;  /* 0x000000111e00780c */ /* 0x000fe40001f61670 */
[----:B------:R-:W-:Y:S02]  /*31c0*/  ISETP.GT.AND P4, PT, R38, 0x9, !P6 ;  /* 0x000000092600780c */ /* 0x000fe40007784270 */
[----:B------:R-:W-:Y:S02]  /*31d0*/  ISETP.GE.AND P5, PT, R63, 0x12, PT ;  /* 0x000000123f00780c */ /* 0x000fe40003fa6270 */
[----:B------:R-:W-:Y:S02]  /*31e0*/  FSEL R90, R32, -INF , !P3 ;  /* 0xff800000205a7808 */ /* 0x000fe40005800000 */
[----:B------:R-:W-:Y:S02]  /*31f0*/  ISETP.LT.OR P4, PT, R30, 0xa, P4 ;  /* 0x0000000a1e00780c */ /* 0x000fe40002781670 */
[----:B------:R-:W-:-:S02]  /*3200*/  ISETP.GT.AND P3, PT, R38, 0x11, !P5 ;  /* 0x000000112600780c */ /* 0x000fc40006f64270 */
[----:B------:R-:W-:Y:S02]  /*3210*/  FSEL R92, R92, -INF , !P4 ;  /* 0xff8000005c5c7808 */ /* 0x000fe40006000000 */
        /* <DEDUP_REMOVED lines=11> */
[C---:B------:R-:W-:Y:S02]  /*32d0*/  ISETP.GE.AND P4, PT, R63.reuse, 0x21, PT ;  /* 0x000000213f00780c */ /* 0x040fe40003f86270 */
        /* <DEDUP_REMOVED lines=61> */
[----:B------:R-:W-:Y:S02]  /*36b0*/  ISETP.GE.AND P3, PT, R63, 0x51, PT ;  /* 0x000000513f00780c */ /* 0x000fe40003f66270 */
[----:B------:R-:W-:Y:S02]  /*36c0*/  P2R R58, PR, RZ, 0x40 ;  /* 0x00000040ff3a7803 */ /* 0x000fe40000000000 */
        /* <DEDUP_REMOVED lines=16> */
[----:B------:R-:W-:Y:S01]  /*37d0*/  ISETP.GE.AND P6, PT, R63, 0x5a, PT ;  /* 0x0000005a3f00780c */ /* 0x000fe20003fc6270 */
[----:B------:R-:W0:Y:S03]  /*37e0*/  SHFL.IDX PT, R13, R36, 0x1, 0x1c1f ;  /* 0x003c1f00240d7f89 */ /* 0x000e2600000e0000 */
[----:B------:R-:W-:Y:S02]  /*37f0*/  P2R R61, PR, RZ, 0x40 ;  /* 0x00000040ff3d7803 */ /* 0x000fe40000000000 */
[----:B------:R-:W-:-:S04]  /*3800*/  ISETP.GT.AND P6, PT, R38, 0x59, !P6 ;  /* 0x000000592600780c */ /* 0x000fc800077c4270 */
[----:B------:R-:W-:-:S04]  /*3810*/  ISETP.LT.OR P6, PT, R30, 0x5a, P6 ;  /* 0x0000005a1e00780c */ /* 0x000fc800037c1670 */
[----:B------:R-:W-:Y:S02]  /*3820*/  FSEL R30, R69, -INF , !P6 ;  /* 0xff800000451e7808 */ /* 0x000fe40007000000 */
[----:B------:R-:W-:Y:S02]  /*3830*/  PLOP3.LUT P6, PT, PT, PT, UP0, 0x40, 0x0 ;  /* 0x000000000000781c */ /* 0x000fe40003fce808 */
[----:B0-----:R-:W-:Y:S01]  /*3840*/  VIADDMNMX R53, R13, R59, R46, PT ;  /* 0x0000003b0d357246 */ /* 0x001fe2000380012e */
[----:B------:R-:W-:-:S10]  /*3850*/  IMAD.IADD R57, R50, 0x1, R13 ;  /* 0x0000000132397824 */ /* 0x000fd400078e020d */
[----:B------:R-:W-:Y:S05]  /*3860*/  @P6 BRA `(.L_x_1232) ;  /* 0x00000000005c6947 */ /* 0x000fea0003800000 */
        /* <DEDUP_REMOVED lines=13> */
.L_x_1234:
[----:B------:R-:W-:Y:S02]  /*3940*/  ULDC UR4, c[0x0][0x9e4] ;  /* 0x0002790000047ab9 */ /* 0x000fe40000000800 */
[----:B------:R-:W-:-:S05]  /*3950*/  IMAD.U32 R36, RZ, RZ, UR4 ;  /* 0x00000004ff247e24 */ /* 0x000fca000f8e00ff */
[----:B------:R-:W-:-:S13]  /*3960*/  ISETP.NE.AND P6, PT, R36, 0x1, PT ;  /* 0x000000012400780c */ /* 0x000fda0003fc5270 */
[----:B------:R-:W0:Y:S02]  /*3970*/  @P6 LDC.64 R34, c[0x0][0x9e8] ;  /* 0x00027a00ff226b82 */ /* 0x000e240000000a00 */
[----:B0-----:R-:W-:-:S05]  /*3980*/  @P6 IMAD.HI.U32 R34, R13, R34, RZ ;  /* 0x000000220d226227 */ /* 0x001fca00078e00ff */
[----:B------:R-:W-:-:S07]  /*3990*/  @P6 SHF.R.U32.HI R13, RZ, R35, R34 ;  /* 0x00000023ff0d6219 */ /* 0x000fce0000011622 */
.L_x_1235:
[----:B------:R-:W-:Y:S05]  /*39a0*/  BSYNC B0 ;  /* 0x0000000000007941 */ /* 0x000fea0003800000 */
.L_x_1233:
[----:B------:R-:W-:-:S05]  /*39b0*/  IMAD R34, R13, R36, R54 ;  /* 0x000000240d227224 */ /* 0x000fca00078e0236 */
[----:B------:R-:W-:Y:S02]  /*39c0*/  VIADDMNMX R53, R34, R36, R53, PT ;  /* 0x0000002422357246 */ /* 0x000fe40003800135 */
[----:B------:R-:W-:-:S07]  /*39d0*/  VIMNMX R57, R57, R34, !PT ;  /* 0x0000002239397248 */ /* 0x000fce0007fe0100 */
.L_x_1232:
[C---:B------:R-:W-:Y:S01]  /*39e0*/  ISETP.GT.AND P1, PT, R57.reuse, 0x1, !P1 ;  /* 0x000000013900780c */ /* 0x040fe20004f24270 */
[----:B------:R-:W-:Y:S01]  /*39f0*/  UISETP.NE.AND UP0, UPT, UR61, URZ, UPT ;  /* 0x0000003f3d00728c */ /* 0x000fe2000bf05270 */
        /* <DEDUP_REMOVED lines=12> */
[----:B------:R-:W-:Y:S02]  /*3ac0*/  R2UR UR4, R19 ;  /* 0x00000000130472ca */ /* 0x000fe400000e0000 */
[C---:B------:R-:W-:Y:S02]  /*3ad0*/  ISETP.GT.AND P1, PT, R57.reuse, 0x10, !P1 ;  /* 0x000000103900780c */ /* 0x040fe40004f24270 */
[----:B------:R-:W-:Y:S02]  /*3ae0*/  ISETP.GT.AND P3, PT, R57, 0x50, !P3 ;  /* 0x000000503900780c */ /* 0x000fe40005f64270 */
[----:B------:R-:W-:Y:S02]  /*3af0*/  ISETP.LT.OR P1, PT, R53, 0x11, P1 ;  /* 0x000000113500780c */ /* 0x000fe40000f21670 */
[----:B------:R-:W-:-:S02]  /*3b00*/  ISETP.GT.AND P4, PT, R57, 0x51, !P4 ;  /* 0x000000513900780c */ /* 0x000fc40006784270 */
[----:B------:R-:W-:Y:S02]  /*3b10*/  FSEL R40, R15, -INF , !P1 ;  /* 0xff8000000f287808 */ /* 0x000fe40004800000 */
[----:B------:R-:W-:Y:S01]  /*3b20*/  ISETP.GT.AND P1, PT, R57, 0x11, !P2 ;  /* 0x000000113900780c */ /* 0x000fe20005724270 */
[----:B------:R-:W-:Y:S01]  /*3b30*/  UISETP.NE.AND UP1, UPT, UR4, URZ, UPT ;  /* 0x0000003f0400728c */ /* 0x000fe2000bf25270 */
[----:B------:R-:W-:Y:S02]  /*3b40*/  ISETP.NE.AND P2, PT, R48, RZ, PT ;  /* 0x000000ff3000720c */ /* 0x000fe40003f45270 */
[C---:B------:R-:W-:Y:S01]  /*3b50*/  ISETP.LT.OR P1, PT, R53.reuse, 0x12, P1 ;  /* 0x000000123500780c */ /* 0x040fe20000f21670 */
[----:B------:R-:W-:Y:S01]  /*3b60*/  ULDC UR4, c[0x0][0x988] ;  /* 0x0002620000047ab9 */ /* 0x000fe20000000800 */
[----:B------:R-:W-:Y:S01]  /*3b70*/  ISETP.LT.OR P3, PT, R53, 0x51, P3 ;  /* 0x000000513500780c */ /* 0x000fe20001f61670 */
[----:B------:R-:W-:Y:S01]  /*3b80*/  IMAD.U32 R11, RZ, RZ, UR4 ;  /* 0x00000004ff0b7e24 */ /* 0x000fe2000f8e00ff */
[----:B------:R-:W-:-:S02]  /*3b90*/  FSEL R42, R27, -INF , !P1 ;  /* 0xff8000001b2a7808 */ /* 0x000fc40004800000 */
[----:B------:R-:W-:Y:S02]  /*3ba0*/  ISETP.GT.AND P1, PT, R57, 0x18, !P6 ;  /* 0x000000183900780c */ /* 0x000fe40007724270 */
[----:B------:R-:W-:Y:S01]  /*3bb0*/  ISETP.NE.AND P6, PT, R44, RZ, PT ;  /* 0x000000ff2c00720c */ /* 0x000fe20003fc5270 */
[----:B------:R-:W-:Y:S01]  /*3bc0*/  @UP1 ULDC UR4, c[0x0][0x44c] ;  /* 0x0001130000041ab9 */ /* 0x000fe20000000800 */
[----:B------:R-:W-:Y:S01]  /*3bd0*/  ISETP.LT.OR P1, PT, R53, 0x19, P1 ;  /* 0x000000193500780c */ /* 0x000fe20000f21670 */
[----:B------:R-:W-:Y:S01]  /*3be0*/  @UP1 ULDC UR14, c[0x0][0x450] ;  /* 0x00011400000e1ab9 */ /* 0x000fe20000000800 */
[----:B------:R-:W-:Y:S02]  /*3bf0*/  ISETP.GT.AND P5, PT, R57, 0x58, !P5 ;  /* 0x000000583900780c */ /* 0x000fe40006fa4270 */
[----:B------:R-:W-:Y:S02]  /*3c00*/  FSEL R44, R31, -INF , !P1 ;  /* 0xff8000001f2c7808 */ /* 0x000fe40004800000 */
[----:B------:R-:W-:-:S02]  /*3c10*/  ISETP.NE.AND P1, PT, R73, RZ, PT ;  /* 0x000000ff4900720c */ /* 0x000fc40003f25270 */
[----:B------:R-:W-:Y:S02]  /*3c20*/  ISETP.LT.OR P4, PT, R53, 0x52, P4 ;  /* 0x000000523500780c */ /* 0x000fe40002781670 */
[----:B------:R-:W-:Y:S02]  /*3c30*/  ISETP.GT.AND P1, PT, R57, 0x19, !P1 ;  /* 0x000000193900780c */ /* 0x000fe40004f24270 */
[----:B------:R-:W-:Y:S02]  /*3c40*/  FSEL R8, R8, -INF , !P3 ;  /* 0xff80000008087808 */ /* 0x000fe40005800000 */
[C---:B------:R-:W-:Y:S02]  /*3c50*/  ISETP.LT.OR P1, PT, R53.reuse, 0x1a, P1 ;  /* 0x0000001a3500780c */ /* 0x040fe40000f21670 */
[----:B------:R-:W-:Y:S02]  /*3c60*/  ISETP.LT.OR P5, PT, R53, 0x59, P5 ;  /* 0x000000593500780c */ /* 0x000fe40002fa1670 */
[----:B------:R-:W-:-:S02]  /*3c70*/  FSEL R46, R33, -INF , !P1 ;  /* 0xff800000212e7808 */ /* 0x000fc40004800000 */
[----:B------:R-:W-:Y:S02]  /*3c80*/  ISETP.NE.AND P1, PT, R77, RZ, PT ;  /* 0x000000ff4d00720c */ /* 0x000fe40003f25270 */
[----:B------:R-:W-:Y:S02]  /*3c90*/  FSEL R6, R6, -INF , !P4 ;  /* 0xff80000006067808 */ /* 0x000fe40006000000 */
[----:B------:R-:W-:Y:S02]  /*3ca0*/  ISETP.GT.AND P1, PT, R57, 0x20, !P1 ;  /* 0x000000203900780c */ /* 0x000fe40004f24270 */
[----:B------:R-:W-:Y:S02]  /*3cb0*/  R2UR UR6, R22 ;  /* 0x00000000160672ca */ /* 0x000fe400000e0000 */
[----:B------:R-:W-:Y:S02]  /*3cc0*/  ISETP.LT.OR P1, PT, R53, 0x21, P1 ;  /* 0x000000213500780c */ /* 0x000fe40000f21670 */
[----:B------:R-:W-:-:S02]  /*3cd0*/  R2UR UR7, R74 ;  /* 0x000000004a0772ca */ /* 0x000fc400000e0000 */
[----:B------:R-:W-:Y:S02]  /*3ce0*/  FSEL R48, R37, -INF , !P1 ;  /* 0xff80000025307808 */ /* 0x000fe40004800000 */
[----:B------:R-:W-:-:S04]  /*3cf0*/  ISETP.NE.AND P1, PT, R79, RZ, PT ;  /* 0x000000ff4f00720c */ /* 0x000fc80003f25270 */
[----:B------:R-:W-:Y:S01]  /*3d00*/  ISETP.GT.AND P1, PT, R57, 0x21, !P1 ;  /* 0x000000213900780c */ /* 0x000fe20004f24270 */
[----:B------:R-:W-:-:S03]  /*3d10*/  UIMAD.WIDE.U32 UR4, UR6, UR4, URZ ;  /* 0x00000004060472a5 */ /* 0x000fc6000f8e003f */
[----:B------:R-:W-:Y:S01]  /*3d20*/  ISETP.LT.OR P1, PT, R53, 0x22, P1 ;  /* 0x000000223500780c */ /* 0x000fe20000f21670 */
[----:B------:R-:W-:-:S03]  /*3d30*/  @UP1 USHF.R.U32.HI UR6, URZ, UR14, UR5 ;  /* 0x0000000e3f061299 */ /* 0x000fc60008011605 */
[----:B------:R-:W-:Y:S01]  /*3d40*/  FSEL R50, R39, -INF , !P1 ;  /* 0xff80000027327808 */ /* 0x000fe20004800000 */
[----:B------:R-:W-:Y:S01]  /*3d50*/  UIADD3 UR4, UR7, UR6, URZ ;  /* 0x0000000607047290 */ /* 0x000fe2000fffe03f */
[----:B------:R-:W-:-:S03]  /*3d60*/  ISETP.NE.AND P1, PT, R81, RZ, PT ;  /* 0x000000ff5100720c */ /* 0x000fc60003f25270 */
[----:B------:R-:W-:Y:S01]  /*3d70*/  UIADD3 UR11, UR4, UR11, URZ ;  /* 0x0000000b040b7290 */ /* 0x000fe2000fffe03f */
[----:B------:R-:W-:-:S04]  /*3d80*/  ISETP.GT.AND P1, PT, R57, 0x28, !P1 ;  /* 0x000000283900780c */ /* 0x000fc80004f24270 */
[----:B------:R-:W-:-:S04]  /*3d90*/  ISETP.LT.OR P1, PT, R53, 0x29, P1 ;  /* 0x000000293500780c */ /* 0x000fc80000f21670 */
[----:B------:R-:W-:Y:S02]  /*3da0*/  FSEL R52, R41, -INF , !P1 ;  /* 0xff80000029347808 */ /* 0x000fe40004800000 */
[----:B------:R-:W-:-:S04]  /*3db0*/  ISETP.NE.AND P1, PT, R83, RZ, PT ;  /* 0x000000ff5300720c */ /* 0x000fc80003f25270 */
        /* <DEDUP_REMOVED lines=19> */
[----:B------:R-:W-:Y:S02]  /*3ef0*/  ISETP.GT.AND P1, PT, R57, 0x40, !P2 ;  /* 0x000000403900780c */ /* 0x000fe40005724270 */
[----:B------:R-:W-:Y:S02]  /*3f00*/  ISETP.NE.AND P2, PT, R96, RZ, PT ;  /* 0x000000ff6000720c */ /* 0x000fe40003f45270 */
[----:B------:R-:W-:Y:S02]  /*3f10*/  ISETP.LT.OR P1, PT, R53, 0x41, P1 ;  /* 0x000000413500780c */ /* 0x000fe40000f21670 */
[----:B------:R-:W-:Y:S02]  /*3f20*/  ISETP.GT.AND P2, PT, R57, 0x49, !P2 ;  /* 0x000000493900780c */ /* 0x000fe40005744270 */
[----:B------:R-:W-:-:S02]  /*3f30*/  FSEL R64, R55, -INF , !P1 ;  /* 0xff80000037407808 */ /* 0x000fc40004800000 */
[----:B------:R-:W-:Y:S02]  /*3f40*/  ISETP.GT.AND P1, PT, R57, RZ, !P6 ;  /* 0x000000ff3900720c */ /* 0x000fe40007724270 */
[----:B------:R-:W-:Y:S02]  /*3f50*/  ISETP.NE.AND P6, PT, R93, RZ, PT ;  /* 0x000000ff5d00720c */ /* 0x000fe40003fc5270 */
[C---:B------:R-:W-:Y:S02]  /*3f60*/  ISETP.LT.OR P1, PT, R53.reuse, 0x1, P1 ;  /* 0x000000013500780c */ /* 0x040fe40000f21670 */
[----:B------:R-:W-:Y:S02]  /*3f70*/  ISETP.LT.OR P2, PT, R53, 0x4a, P2 ;  /* 0x0000004a3500780c */ /* 0x000fe40001741670 */
[----:B------:R-:W-:Y:S02]  /*3f80*/  FSEL R27, R0, -INF , !P1 ;  /* 0xff800000001b7808 */ /* 0x000fe40004800000 */
[----:B------:R-:W-:-:S02]  /*3f90*/  FMNMX.FTZ R0, R156, R94, !PT ;  /* 0x0000005e9c007209 */ /* 0x000fc40007810000 */
[----:B------:R-:W-:Y:S02]  /*3fa0*/  FSEL R2, R2, -INF , !P2 ;  /* 0xff80000002027808 */ /* 0x000fe40005000000 */
[----:B------:R-:W-:-:S04]  /*3fb0*/  FMNMX.FTZ R9, R158, R0, !PT ;  /* 0x000000009e097209 */ /* 0x000fc80007810000 */
        /* <DEDUP_REMOVED lines=20> */
[----:B------:R-:W-:-:S05]  /*4100*/  FMNMX.FTZ R9, R30, R9, !PT ;  /* 0x000000091e097209 */ /* 0x000fca0007810000 */
[----:B------:R-:W0:Y:S02]  /*4110*/  SHFL.BFLY PT, R0, R9, 0x2, 0x1f ;  /* 0x0c401f0009007f89 */ /* 0x000e2400000e0000 */
[----:B0-----:R-:W-:Y:S02]  /*4120*/  FMNMX.FTZ R13, R9, R0, !PT ;  /* 0x00000000090d7209 */ /* 0x001fe40007810000 */
[----:B------:R-:W-:-:S03]  /*4130*/  FMNMX.FTZ R9, R27, R34, !PT ;  /* 0x000000221b097209 */ /* 0x000fc60007810000 */
[----:B------:R-:W0:Y:S01]  /*4140*/  SHFL.BFLY PT, R12, R13, 0x1, 0x1f ;  /* 0x0c201f000d0c7f89 */ /* 0x000e2200000e0000 */
        /* <DEDUP_REMOVED lines=10> */
[----:B------:R-:W-:Y:S01]  /*41f0*/  ISETP.GT.AND P1, PT, R57, 0x41, !P6 ;  /* 0x000000413900780c */ /* 0x000fe20007724270 */
[--C-:B------:R-:W-:Y:S01]  /*4200*/  FFMA.FTZ R33, R84, R11, -R31.reuse ;  /* 0x0000000b54217223 */ /* 0x100fe2000001081f */
[----:B------:R-:W-:Y:S01]  /*4210*/  FMNMX.FTZ R15, R48, R13, !PT ;  /* 0x0000000d300f7209 */ /* 0x000fe20007810000 */
[-CC-:B------:R-:W-:Y:S01]  /*4220*/  FFMA.FTZ R148, R82, R11.reuse, -R31.reuse ;  /* 0x0000000b52947223 */ /* 0x180fe2000001081f */
[----:B------:R-:W-:Y:S01]  /*4230*/  ISETP.LT.OR P1, PT, R53, 0x42, P1 ;  /* 0x000000423500780c */ /* 0x000fe20000f21670 */
[--C-:B------:R-:W-:Y:S01]  /*4240*/  FFMA.FTZ R156, R156, R11, -R31.reuse ;  /* 0x0000000b9c9c7223 */ /* 0x100fe2000001081f */
[----:B------:R-:W-:Y:S01]  /*4250*/  FMNMX.FTZ R15, R50, R15, !PT ;  /* 0x0000000f320f7209 */ /* 0x000fe20007810000 */
[-CC-:B------:R-:W-:Y:S01]  /*4260*/  FFMA.FTZ R158, R158, R11.reuse, -R31.reuse ;  /* 0x0000000b9e9e7223 */ /* 0x180fe2000001081f */
[----:B------:R-:W-:Y:S01]  /*4270*/  FSEL R0, R29, -INF , !P1 ;  /* 0xff8000001d007808 */ /* 0x000fe20004800000 */
[--C-:B------:R-:W-:Y:S01]  /*4280*/  FFMA.FTZ R29, R94, R11, -R31.reuse ;  /* 0x0000000b5e1d7223 */ /* 0x100fe2000001081f */
[----:B------:R-:W-:Y:S01]  /*4290*/  FMNMX.FTZ R15, R52, R15, !PT ;  /* 0x0000000f340f7209 */ /* 0x000fe20007810000 */
[----:B------:R-:W-:Y:S01]  /*42a0*/  MUFU.EX2 R156, R156 ;  /* 0x0000009c009c7308 */ /* 0x000fe20000000800 */
[----:B------:R-:W-:Y:S01]  /*42b0*/  ISETP.NE.AND P1, PT, R95, RZ, PT ;  /* 0x000000ff5f00720c */ /* 0x000fe20003f25270 */
[--C-:B------:R-:W-:Y:S01]  /*42c0*/  FFMA.FTZ R92, R92, R11, -R31.reuse ;  /* 0x0000000b5c5c7223 */ /* 0x100fe2000001081f */
[----:B------:R-:W-:Y:S01]  /*42d0*/  FMNMX.FTZ R15, R54, R15, !PT ;  /* 0x0000000f360f7209 */ /* 0x000fe20007810000 */
[-CC-:B------:R-:W-:Y:S01]  /*42e0*/  FFMA.FTZ R152, R90, R11.reuse, -R31.reuse ;  /* 0x0000000b5a987223 */ /* 0x180fe2000001081f */
[----:B------:R-:W-:Y:S01]  /*42f0*/  ISETP.GT.AND P1, PT, R57, 0x48, !P1 ;  /* 0x000000483900780c */ /* 0x000fe20004f24270 */
[-CC-:B------:R-:W-:Y:S01]  /*4300*/  FFMA.FTZ R41, R14, R11.reuse, -R31.reuse ;  /* 0x0000000b0e297223 */ /* 0x180fe2000001081f */
[----:B------:R-:W-:Y:S01]  /*4310*/  ISETP.NE.AND P6, PT, R61, RZ, PT ;  /* 0x000000ff3d00720c */ /* 0x000fe20003fc5270 */
[----:B------:R0:W1:Y:S01]  /*4320*/  MUFU.EX2 R9, R29 ;  /* 0x0000001d00097308 */ /* 0x0000620000000800 */
[----:B------:R-:W-:Y:S01]  /*4330*/  ISETP.LT.OR P1, PT, R53, 0x49, P1 ;  /* 0x000000493500780c */ /* 0x000fe20000f21670 */
[-CC-:B------:R-:W-:Y:S01]  /*4340*/  FFMA.FTZ R88, R88, R11.reuse, -R31.reuse ;  /* 0x0000000b58587223 */ /* 0x180fe2000001081f */
[----:B------:R-:W-:Y:S01]  /*4350*/  ISETP.GT.AND P6, PT, R57, 0x59, !P6 ;  /* 0x000000593900780c */ /* 0x000fe200077c4270 */
[-CC-:B------:R-:W-:Y:S01]  /*4360*/  FFMA.FTZ R154, R86, R11.reuse, -R31.reuse ;  /* 0x0000000b569a7223 */ /* 0x180fe2000001081f */
[----:B------:R-:W-:Y:S01]  /*4370*/  FSEL R84, R3, -INF , !P1 ;  /* 0xff80000003547808 */ /* 0x000fe20004800000 */
[--C-:B------:R-:W-:Y:S01]  /*4380*/  FFMA.FTZ R26, R26, R11, -R31.reuse ;  /* 0x0000000b1a1a7223 */ /* 0x100fe2000001081f */
[----:B------:R-:W-:Y:S01]  /*4390*/  ISETP.LT.OR P6, PT, R53, 0x5a, P6 ;  /* 0x0000005a3500780c */ /* 0x000fe200037c1670 */
[----:B------:R2:W-:Y:S01]  /*43a0*/  MUFU.EX2 R3, R33 ;  /* 0x0000002100037308 */ /* 0x0005e20000000800 */
[----:B0-----:R-:W-:Y:S01]  /*43b0*/  FMNMX.FTZ R29, R56, R15, !PT ;  /* 0x0000000f381d7209 */ /* 0x001fe20007810000 */
[-CC-:B------:R-:W-:Y:S01]  /*43c0*/  FFMA.FTZ R78, R78, R11.reuse, -R31.reuse ;  /* 0x0000000b4e4e7223 */ /* 0x180fe2000001081f */
[----:B------:R-:W-:Y:S01]  /*43d0*/  FSEL R82, R21, -INF , !P6 ;  /* 0xff80000015527808 */ /* 0x000fe20007000000 */
[--C-:B------:R-:W-:Y:S01]  /*43e0*/  FFMA.FTZ R21, R76, R11, -R31.reuse ;  /* 0x0000000b4c157223 */ /* 0x100fe2000001081f */
[----:B------:R-:W-:Y:S01]  /*43f0*/  FMNMX.FTZ R29, R58, R29, !PT ;  /* 0x0000001d3a1d7209 */ /* 0x000fe20007810000 */
[-CC-:B------:R-:W-:Y:S01]  /*4400*/  FFMA.FTZ R72, R72, R11.reuse, -R31.reuse ;  /* 0x0000000b48487223 */ /* 0x180fe2000001081f */
[--C-:B------:R-:W-:Y:S01]  /*4410*/  FFMA.FTZ R70, R70, R11, -R31.reuse ;  /* 0x0000000b46467223 */ /* 0x100fe2000001081f */
[----:B------:R-:W0:Y:S01]  /*4420*/  MUFU.EX2 R158, R158 ;  /* 0x0000009e009e7308 */ /* 0x000e220000000800 */
[----:B------:R-:W-:Y:S01]  /*4430*/  FMNMX.FTZ R29, R60, R29, !PT ;  /* 0x0000001d3c1d7209 */ /* 0x000fe20007810000 */
[-CC-:B--2---:R-:W-:Y:S01]  /*4440*/  FFMA.FTZ R33, R80, R11.reuse, -R31.reuse ;  /* 0x0000000b50217223 */ /* 0x184fe2000001081f */
[----:B------:R-:W-:Y:S01]  /*4450*/  FSEL R80, R25, -INF , !P5 ;  /* 0xff80000019507808 */ /* 0x000fe20006800000 */
        /* <DEDUP_REMOVED lines=11> */
[----:B------:R-:W-:Y:S01]  /*4510*/  FFMA.FTZ R30, R30, R11, -R31 ;  /* 0x0000000b1e1e7223 */ /* 0x000fe2000001081f */
[----:B------:R-:W2:Y:S01]  /*4520*/  MUFU.EX2 R13, R92 ;  /* 0x0000005c000d7308 */ /* 0x000ea20000000800 */
[----:B------:R-:W-:Y:S01]  /*4530*/  FMNMX.FTZ R29, R84, R29, !PT ;  /* 0x0000001d541d7209 */ /* 0x000fe20007810000 */
[----:B-1----:R-:W-:Y:S01]  /*4540*/  FADD.FTZ R43, R156, R9 ;  /* 0x000000099c2b7221 */ /* 0x002fe20000010000 */
[----:B------:R-:W-:-:S02]  /*4550*/  F2FP.BF16.F32.PACK_AB R156, R9, R156 ;  /* 0x0000009c099c723e */ /* 0x000fc400000010ff */
[----:B------:R-:W-:-:S03]  /*4560*/  FMNMX.FTZ R29, R2, R29, !PT ;  /* 0x0000001d021d7209 */ /* 0x000fc60007810000 */
[----:B------:R-:W1:Y:S01]  /*4570*/  MUFU.EX2 R152, R152 ;  /* 0x0000009800987308 */ /* 0x000e620000000800 */
[----:B------:R-:W-:-:S04]  /*4580*/  FMNMX.FTZ R29, R8, R29, !PT ;  /* 0x0000001d081d7209 */ /* 0x000fc80007810000 */
[----:B------:R-:W-:-:S03]  /*4590*/  FMNMX.FTZ R29, R6, R29, !PT ;  /* 0x0000001d061d7209 */ /* 0x000fc60007810000 */
[----:B------:R-:W3:Y:S01]  /*45a0*/  MUFU.EX2 R15, R88 ;  /* 0x00000058000f7308 */ /* 0x000ee20000000800 */
[----:B------:R-:W-:-:S04]  /*45b0*/  FMNMX.FTZ R29, R80, R29, !PT ;  /* 0x0000001d501d7209 */ /* 0x000fc80007810000 */
[----:B------:R-:W-:-:S03]  /*45c0*/  FMNMX.FTZ R29, R82, R29, !PT ;  /* 0x0000001d521d7209 */ /* 0x000fc60007810000 */
[----:B------:R-:W4:Y:S02]  /*45d0*/  MUFU.EX2 R154, R154 ;  /* 0x0000009a009a7308 */ /* 0x000f240000000800 */
[----:B------:R-:W5:Y:S06]  /*45e0*/  SHFL.BFLY PT, R76, R29, 0x2, 0x1f ;  /* 0x0c401f001d4c7f89 */ /* 0x000f6c00000e0000 */
[----:B------:R0:W-:Y:S08]  /*45f0*/  MUFU.EX2 R39, R26 ;  /* 0x0000001a00277308 */ /* 0x0001f00000000800 */
[----:B------:R-:W4:Y:S01]  /*4600*/  MUFU.EX2 R148, R148 ;  /* 0x0000009400947308 */ /* 0x000f220000000800 */
[----:B0-----:R-:W-:Y:S01]  /*4610*/  FADD.FTZ R26, R158, R43 ;  /* 0x0000002b9e1a7221 */ /* 0x001fe20000010000 */
[----:B--2---:R-:W-:-:S03]  /*4620*/  F2FP.BF16.F32.PACK_AB R158, R13, R158 ;  /* 0x0000009e0d9e723e */ /* 0x004fc600000010ff */
[----:B------:R-:W-:-:S03]  /*4630*/  FADD.FTZ R43, R13, R26 ;  /* 0x0000001a0d2b7221 */ /* 0x000fc60000010000 */
[----:B------:R-:W0:Y:S01]  /*4640*/  MUFU.EX2 R33, R33 ;  /* 0x0000002100217308 */ /* 0x000e220000000800 */
[----:B-1----:R-:W-:Y:S01]  /*4650*/  FADD.FTZ R26, R152, R43 ;  /* 0x0000002b981a7221 */ /* 0x002fe20000010000 */
[----:B-----5:R-:W-:Y:S02]  /*4660*/  FMNMX.FTZ R76, R29, R76, !PT ;  /* 0x0000004c1d4c7209 */ /* 0x020fe40007810000 */
[C---:B---3--:R-:W-:Y:S01]  /*4670*/  F2FP.BF16.F32.PACK_AB R152, R15.reuse, R152 ;  /* 0x000000980f98723e */ /* 0x048fe200000010ff */
[----:B------:R-:W-:Y:S02]  /*4680*/  FADD.FTZ R43, R15, R26 ;  /* 0x0000001a0f2b7221 */ /* 0x000fe40000010000 */
[----:B------:R-:W1:Y:S01]  /*4690*/  SHFL.BFLY PT, R21, R76, 0x1, 0x1f ;  /* 0x0c201f004c157f89 */ /* 0x000e6200000e0000 */
[----:B------:R-:W2:Y:S01]  /*46a0*/  MUFU.EX2 R78, R78 ;  /* 0x0000004e004e7308 */ /* 0x000ea20000000800 */
[----:B----4-:R-:W-:Y:S01]  /*46b0*/  FADD.FTZ R26, R154, R43 ;  /* 0x0000002b9a1a7221 */ /* 0x010fe20000010000 */
[----:B------:R-:W-:-:S03]  /*46c0*/  F2FP.BF16.F32.PACK_AB R154, R3, R154 ;  /* 0x0000009a039a723e */ /* 0x000fc600000010ff */
[----:B------:R-:W-:-:S03]  /*46d0*/  FADD.FTZ R43, R3, R26 ;  /* 0x0000001a032b7221 */ /* 0x000fc60000010000 */
[----:B------:R-:W-:Y:S01]  /*46e0*/  MUFU.EX2 R72, R72 ;  /* 0x0000004800487308 */ /* 0x000fe20000000800 */
[----:B------:R-:W-:Y:S01]  /*46f0*/  FADD.FTZ R26, R148, R43 ;  /* 0x0000002b941a7221 */ /* 0x000fe20000010000 */
[----:B0-----:R-:W-:-:S03]  /*4700*/  F2FP.BF16.F32.PACK_AB R148, R33, R148 ;  /* 0x000000942194723e */ /* 0x001fc600000010ff */
[----:B------:R-:W-:-:S03]  /*4710*/  FADD.FTZ R45, R33, R26 ;  /* 0x0000001a212d7221 */ /* 0x000fc60000010000 */
[----:B------:R-:W0:Y:S01]  /*4720*/  MUFU.EX2 R35, R70 ;  /* 0x0000004600237308 */ /* 0x000e220000000800 */
[----:B--2---:R-:W-:Y:S02]  /*4730*/  F2FP.BF16.F32.PACK_AB R150, R25, R78 ;  /* 0x0000004e1996723e */ /* 0x004fe400000010ff */
[----:B-1----:R-:W-:-:S05]  /*4740*/  FMNMX.FTZ R14, R76, R21, !PT ;  /* 0x000000154c0e7209 */ /* 0x002fca0007810000 */
[----:B------:R-:W-:Y:S01]  /*4750*/  MUFU.EX2 R68, R68 ;  /* 0x0000004400447308 */ /* 0x000fe20000000800 */
[C---:B------:R-:W-:Y:S01]  /*4760*/  FSETP.NEU.FTZ.AND P1, PT, R14.reuse, -INF , PT ;  /* 0xff8000000e00780b */ /* 0x040fe20003f3d000 */
[----:B------:R-:W-:-:S06]  /*4770*/  FMUL.FTZ R21, R14, R11 ;  /* 0x0000000b0e157220 */ /* 0x000fcc0000410000 */
[----:B------:R1:W-:Y:S01]  /*4780*/  MUFU.EX2 R29, R28 ;  /* 0x0000001c001d7308 */ /* 0x0003e20000000800 */
[----:B------:R-:W-:Y:S02]  /*4790*/  FSEL R31, R21, RZ, P1 ;  /* 0x000000ff151f7208 */ /* 0x000fe40000800000 */
[----:B------:R-:W-:Y:S02]  /*47a0*/  PLOP3.LUT P1, PT, PT, PT, UP0, 0x40, 0x0 ;  /* 0x000000000000781c */ /* 0x000fe40003f2e808 */
[----:B0-----:R-:W-:Y:S01]  /*47b0*/  F2FP.BF16.F32.PACK_AB R144, R35, R72 ;  /* 0x000000482390723e */ /* 0x001fe200000010ff */
        /* <DEDUP_REMOVED lines=18> */
[-C--:B------:R-:W-:Y:S01]  /*48e0*/  FFMA.FTZ R62, R62, R11.reuse, -R31 ;  /* 0x0000000b3e3e7223 */ /* 0x080fe2000001081f */
[----:B-1----:R-:W-:Y:S01]  /*48f0*/  FADD.FTZ R28, R78, R45 ;  /* 0x0000002d4e1c7221 */ /* 0x002fe20000010000 */
[-CC-:B------:R-:W-:Y:S01]  /*4900*/  FFMA.FTZ R64, R64, R11.reuse, -R31.reuse ;  /* 0x0000000b40407223 */ /* 0x180fe2000001081f */
[-CC-:B------:R-:W-:Y:S01]  /*4910*/  FFMA.FTZ R84, R84, R11.reuse, -R31.reuse ;  /* 0x0000000b54547223 */ /* 0x180fe2000001081f */
[----:B------:R-:W1:Y:S01]  /*4920*/  MUFU.EX2 R36, R36 ;  /* 0x0000002400247308 */ /* 0x000e620000000800 */
[----:B------:R-:W-:Y:S01]  /*4930*/  FADD.FTZ R45, R25, R28 ;  /* 0x0000001c192d7221 */ /* 0x000fe20000010000 */
[-CC-:B------:R-:W-:Y:S01]  /*4940*/  FFMA.FTZ R2, R2, R11.reuse, -R31.reuse ;  /* 0x0000000b02027223 */ /* 0x180fe2000001081f */
[-CC-:B------:R-:W-:Y:S01]  /*4950*/  FFMA.FTZ R8, R8, R11.reuse, -R31.reuse ;  /* 0x0000000b08087223 */ /* 0x180fe2000001081f */
[----:B------:R-:W-:Y:S01]  /*4960*/  FFMA.FTZ R80, R80, R11, -R31 ;  /* 0x0000000b50507223 */ /* 0x000fe2000001081f */
[----:B------:R-:W-:-:S03]  /*4970*/  FADD.FTZ R28, R72, R45 ;  /* 0x0000002d481c7221 */ /* 0x000fc60000010000 */
[----:B------:R-:W2:Y:S01]  /*4980*/  MUFU.EX2 R159, R38 ;  /* 0x00000026009f7308 */ /* 0x000ea20000000800 */
[----:B0-----:R-:W-:Y:S01]  /*4990*/  FADD.FTZ R43, R27, R34 ;  /* 0x000000221b2b7221 */ /* 0x001fe20000010000 */
[----:B------:R-:W-:Y:S01]  /*49a0*/  FADD.FTZ R45, R35, R28 ;  /* 0x0000001c232d7221 */ /* 0x000fe20000010000 */
[----:B------:R-:W-:-:S03]  /*49b0*/  F2FP.BF16.F32.PACK_AB R157, R34, R27 ;  /* 0x0000001b229d723e */ /* 0x000fc600000010ff */
[----:B------:R-:W-:Y:S02]  /*49c0*/  FADD.FTZ R28, R68, R45 ;  /* 0x0000002d441c7221 */ /* 0x000fe40000010000 */
[----:B------:R-:W0:Y:S01]  /*49d0*/  MUFU.EX2 R40, R40 ;  /* 0x0000002800287308 */ /* 0x000e220000000800 */
[----:B-1----:R-:W-:-:S07]  /*49e0*/  FADD.FTZ R26, R36, R43 ;  /* 0x0000002b241a7221 */ /* 0x002fce0000010000 */
[----:B------:R-:W1:Y:S01]  /*49f0*/  MUFU.EX2 R153, R42 ;  /* 0x0000002a00997308 */ /* 0x000e620000000800 */
[C---:B--2---:R-:W-:Y:S01]  /*4a00*/  FADD.FTZ R43, R159.reuse, R26 ;  /* 0x0000001a9f2b7221 */ /* 0x044fe20000010000 */
[----:B------:R-:W-:-:S06]  /*4a10*/  F2FP.BF16.F32.PACK_AB R159, R159, R36 ;  /* 0x000000249f9f723e */ /* 0x000fcc00000010ff */
[----:B------:R-:W2:Y:S01]  /*4a20*/  MUFU.EX2 R44, R44 ;  /* 0x0000002c002c7308 */ /* 0x000ea20000000800 */
[----:B0-----:R-:W-:-:S07]  /*4a30*/  FADD.FTZ R26, R40, R43 ;  /* 0x0000002b281a7221 */ /* 0x001fce0000010000 */
[----:B------:R-:W0:Y:S01]  /*4a40*/  MUFU.EX2 R155, R46 ;  /* 0x0000002e009b7308 */ /* 0x000e220000000800 */
[C---:B-1----:R-:W-:Y:S01]  /*4a50*/  FADD.FTZ R43, R153.reuse, R26 ;  /* 0x0000001a992b7221 */ /* 0x042fe20000010000 */
[-CC-:B------:R-:W-:Y:S01]  /*4a60*/  FFMA.FTZ R26, R6, R11.reuse, -R31.reuse ;  /* 0x0000000b061a7223 */ /* 0x180fe2000001081f */
[----:B------:R-:W-:Y:S01]  /*4a70*/  FFMA.FTZ R31, R82, R11, -R31 ;  /* 0x0000000b521f7223 */ /* 0x000fe2000001081f */
[----:B------:R-:W-:-:S04]  /*4a80*/  F2FP.BF16.F32.PACK_AB R153, R153, R40 ;  /* 0x000000289999723e */ /* 0x000fc800000010ff */
[----:B------:R-:W1:Y:S01]  /*4a90*/  MUFU.EX2 R48, R48 ;  /* 0x0000003000307308 */ /* 0x000e620000000800 */
[----:B--2---:R-:W-:-:S07]  /*4aa0*/  FADD.FTZ R6, R44, R43 ;  /* 0x0000002b2c067221 */ /* 0x004fce0000010000 */
[----:B------:R-:W2:Y:S01]  /*4ab0*/  MUFU.EX2 R149, R50 ;  /* 0x0000003200957308 */ /* 0x000ea20000000800 */
[C---:B0-----:R-:W-:Y:S01]  /*4ac0*/  FADD.FTZ R43, R155.reuse, R6 ;  /* 0x000000069b2b7221 */ /* 0x041fe20000010000 */
[----:B------:R-:W-:-:S06]  /*4ad0*/  F2FP.BF16.F32.PACK_AB R155, R155, R44 ;  /* 0x0000002c9b9b723e */ /* 0x000fcc00000010ff */
[----:B------:R-:W0:Y:S01]  /*4ae0*/  MUFU.EX2 R52, R52 ;  /* 0x0000003400347308 */ /* 0x000e220000000800 */
[----:B-1----:R-:W-:-:S07]  /*4af0*/  FADD.FTZ R6, R48, R43 ;  /* 0x0000002b30067221 */ /* 0x002fce0000010000 */
[----:B------:R-:W1:Y:S01]  /*4b00*/  MUFU.EX2 R151, R54 ;  /* 0x0000003600977308 */ /* 0x000e620000000800 */
[C---:B--2---:R-:W-:Y:S01]  /*4b10*/  FADD.FTZ R9, R149.reuse, R6 ;  /* 0x0000000695097221 */ /* 0x044fe20000010000 */
[----:B------:R-:W-:-:S06]  /*4b20*/  F2FP.BF16.F32.PACK_AB R149, R149, R48 ;  /* 0x000000309595723e */ /* 0x000fcc00000010ff */
[----:B------:R-:W2:Y:S08]  /*4b30*/  MUFU.EX2 R56, R56 ;  /* 0x0000003800387308 */ /* 0x000eb00000000800 */
[----:B------:R-:W3:Y:S08]  /*4b40*/  MUFU.EX2 R145, R58 ;  /* 0x0000003a00917308 */ /* 0x000ef00000000800 */
[----:B------:R-:W4:Y:S08]  /*4b50*/  MUFU.EX2 R60, R60 ;  /* 0x0000003c003c7308 */ /* 0x000f300000000800 */
[----:B------:R0:W-:Y:S08]  /*4b60*/  MUFU.EX2 R141, R0 ;  /* 0x00000000008d7308 */ /* 0x0001f00000000800 */
[----:B------:R-:W5:Y:S01]  /*4b70*/  MUFU.EX2 R37, R66 ;  /* 0x0000004200257308 */ /* 0x000f620000000800 */
[----:B0-----:R-:W-:-:S04]  /*4b80*/  FADD.FTZ R0, R52, R9 ;  /* 0x0000000934007221 */ /* 0x001fc80000010000 */
[C---:B-1----:R-:W-:Y:S01]  /*4b90*/  FADD.FTZ R3, R151.reuse, R0 ;  /* 0x0000000097037221 */ /* 0x042fe20000010000 */
[----:B------:R-:W-:Y:S02]  /*4ba0*/  F2FP.BF16.F32.PACK_AB R151, R151, R52 ;  /* 0x000000349797723e */ /* 0x000fe400000010ff */
[----:B------:R-:W0:Y:S01]  /*4bb0*/  MUFU.EX2 R147, R62 ;  /* 0x0000003e00937308 */ /* 0x000e220000000800 */
[----:B--2---:R-:W-:-:S04]  /*4bc0*/  FADD.FTZ R0, R56, R3 ;  /* 0x0000000338007221 */ /* 0x004fc80000010000 */
[C---:B---3--:R-:W-:Y:S01]  /*4bd0*/  FADD.FTZ R3, R145.reuse, R0 ;  /* 0x0000000091037221 */ /* 0x048fe20000010000 */
[----:B------:R-:W-:Y:S02]  /*4be0*/  F2FP.BF16.F32.PACK_AB R145, R145, R56 ;  /* 0x000000389191723e */ /* 0x000fe400000010ff */
[----:B------:R-:W1:Y:S01]  /*4bf0*/  MUFU.EX2 R32, R32 ;  /* 0x0000002000207308 */ /* 0x000e620000000800 */
[----:B----4-:R-:W-:Y:S01]  /*4c00*/  FADD.FTZ R0, R60, R3 ;  /* 0x000000033c007221 */ /* 0x010fe20000010000 */
[C---:B-----5:R-:W-:Y:S01]  /*4c10*/  FADD.FTZ R45, R37.reuse, R28 ;  /* 0x0000001c252d7221 */ /* 0x060fe20000010000 */
[----:B------:R-:W-:-:S05]  /*4c20*/  F2FP.BF16.F32.PACK_AB R146, R37, R68 ;  /* 0x000000442592723e */ /* 0x000fca00000010ff */
[----:B------:R-:W2:Y:S01]  /*4c30*/  MUFU.EX2 R64, R64 ;  /* 0x0000004000407308 */ /* 0x000ea20000000800 */
[C---:B0-----:R-:W-:Y:S01]  /*4c40*/  FADD.FTZ R3, R147.reuse, R0 ;  /* 0x0000000093037221 */ /* 0x041fe20000010000 */
[----:B------:R-:W-:-:S06]  /*4c50*/  F2FP.BF16.F32.PACK_AB R147, R147, R60 ;  /* 0x0000003c9393723e */ /* 0x000fcc00000010ff */
[----:B------:R-:W0:Y:S01]  /*4c60*/  MUFU.EX2 R20, R20 ;  /* 0x0000001400147308 */ /* 0x000e220000000800 */
[----:B-1----:R-:W-:Y:S01]  /*4c70*/  FADD.FTZ R28, R32, R45 ;  /* 0x0000002d201c7221 */ /* 0x002fe20000010000 */
[----:B------:R-:W-:-:S03]  /*4c80*/  F2FP.BF16.F32.PACK_AB R140, R29, R32 ;  /* 0x000000201d8c723e */ /* 0x000fc600000010ff */
[----:B------:R-:W-:-:S03]  /*4c90*/  FADD.FTZ R13, R29, R28 ;  /* 0x0000001c1d0d7221 */ /* 0x000fc60000010000 */
[----:B------:R-:W1:Y:S01]  /*4ca0*/  MUFU.EX2 R84, R84 ;  /* 0x0000005400547308 */ /* 0x000e620000000800 */
[----:B--2---:R-:W-:-:S04]  /*4cb0*/  FADD.FTZ R0, R64, R3 ;  /* 0x0000000340007221 */ /* 0x004fc80000010000 */
[C---:B------:R-:W-:Y:S01]  /*4cc0*/  FADD.FTZ R3, R141.reuse, R0 ;  /* 0x000000008d037221 */ /* 0x040fe20000010000 */
[----:B------:R-:W-:Y:S02]  /*4cd0*/  F2FP.BF16.F32.PACK_AB R141, R141, R64 ;  /* 0x000000408d8d723e */ /* 0x000fe400000010ff */
[----:B------:R-:W2:Y:S01]  /*4ce0*/  MUFU.EX2 R143, R2 ;  /* 0x00000002008f7308 */ /* 0x000ea20000000800 */
[----:B0-----:R-:W-:Y:S01]  /*4cf0*/  FADD.FTZ R6, R20, R13 ;  /* 0x0000000d14067221 */ /* 0x001fe20000010000 */
[----:B------:R-:W-:-:S03]  /*4d00*/  F2FP.BF16.F32.PACK_AB R142, R39, R20 ;  /* 0x00000014278e723e */ /* 0x000fc600000010ff */
[----:B------:R-:W-:-:S03]  /*4d10*/  FADD.FTZ R6, R39, R6 ;  /* 0x0000000627067221 */ /* 0x000fc60000010000 */
        /* <DEDUP_REMOVED lines=8> */
[----:B-1----:R-:W-:-:S07]  /*4da0*/  FADD.FTZ R0, R8, R3 ;  /* 0x0000000308007221 */ /* 0x002fce0000010000 */
[----:B------:R-:W1:Y:S01]  /*4db0*/  MUFU.EX2 R10, R10 ;  /* 0x0000000a000a7308 */ /* 0x000e620000000800 */
[C---:B--2---:R-:W-:Y:S01]  /*4dc0*/  FADD.FTZ R9, R24.reuse, R9 ;  /* 0x0000000918097221 */ /* 0x044fe20000010000 */
[----:B------:R-:W-:-:S06]  /*4dd0*/  F2FP.BF16.F32.PACK_AB R136, R24, R41 ;  /* 0x000000291888723e */ /* 0x000fcc00000010ff */
[----:B------:R-:W2:Y:S01]  /*4de0*/  MUFU.EX2 R80, R80 ;  /* 0x0000005000507308 */ /* 0x000ea20000000800 */
[C---:B0-----:R-:W-:Y:S01]  /*4df0*/  FADD.FTZ R3, R137.reuse, R0 ;  /* 0x0000000089037221 */ /* 0x041fe20000010000 */
[----:B------:R-:W-:-:S06]  /*4e00*/  F2FP.BF16.F32.PACK_AB R137, R137, R8 ;  /* 0x000000088989723e */ /* 0x000fcc00000010ff */
[----:B------:R-:W0:Y:S01]  /*4e10*/  MUFU.EX2 R21, R30 ;  /* 0x0000001e00157308 */ /* 0x000e220000000800 */
[----:B-1----:R-:W-:-:S07]  /*4e20*/  FADD.FTZ R6, R10, R9 ;  /* 0x000000090a067221 */ /* 0x002fce0000010000 */
[----:B------:R-:W1:Y:S01]  /*4e30*/  MUFU.EX2 R31, R31 ;  /* 0x0000001f001f7308 */ /* 0x000e620000000800 */
[----:B--2---:R-:W-:Y:S01]  /*4e40*/  FADD.FTZ R0, R80, R3 ;  /* 0x0000000350007221 */ /* 0x004fe20000010000 */
[C---:B0-----:R-:W-:Y:S01]  /*4e50*/  F2FP.BF16.F32.PACK_AB R138, R21.reuse, R10 ;  /* 0x0000000a158a723e */ /* 0x041fe200000010ff */
[----:B------:R-:W-:Y:S01]  /*4e60*/  FADD.FTZ R6, R21, R6 ;  /* 0x0000000615067221 */ /* 0x000fe20000010000 */
[----:B------:R-:W-:Y:S02]  /*4e70*/  VIADD R10, R75, 0xfffffffe ;  /* 0xfffffffe4b0a7836 */ /* 0x000fe40000000000 */
[C---:B-1----:R-:W-:Y:S01]  /*4e80*/  FADD.FTZ R3, R31.reuse, R0 ;  /* 0x000000001f037221 */ /* 0x042fe20000010000 */
[----:B------:R-:W-:Y:S01]  /*4e90*/  F2FP.BF16.F32.PACK_AB R139, R31, R80 ;  /* 0x000000501f8b723e */ /* 0x000fe200000010ff */
[----:B------:R-:W-:Y:S06]  /*4ea0*/  @P1 BRA `(.L_x_1236) ;  /* 0x00000000004c1947 */ /* 0x000fec0003800000 */
[----:B------:R-:W-:Y:S01]  /*4eb0*/  ISETP.LT.AND P1, PT, RZ, UR4, PT ;  /* 0x00000004ff007c0c */ /* 0x000fe2000bf21270 */
[----:B------:R-:W-:-:S12]  /*4ec0*/  UIADD3 UR14, UR4, -0x1, URZ ;  /* 0xffffffff040e7890 */ /* 0x000fd8000fffe03f */
[----:B------:R-:W-:Y:S05]  /*4ed0*/  @P1 BRA `(.L_x_1237) ;  /* 0x0000000000201947 */ /* 0x000fea0003800000 */
[----:B------:R-:W-:Y:S01]  /*4ee0*/  ULDC UR15, c[0x0][0x9e4] ;  /* 0x00027900000f7ab9 */ /* 0x000fe20000000800 */
[----:B------:R-:W-:Y:S02]  /*4ef0*/  UIADD3 UR14, -UR4, URZ, URZ ;  /* 0x0000003f040e7290 */ /* 0x000fe4000fffe13f */
[----:B------:R-:W-:-:S11]  /*4f00*/  UISETP.NE.AND UP0, UPT, UR15, 0x1, UPT ;  /* 0x000000010f00788c */ /* 0x000fd6000bf05270 */
[----:B------:R-:W-:Y:S02]  /*4f10*/  @UP0 ULDC.64 UR4, c[0x0][0x9e8] ;  /* 0x00027a0000040ab9 */ /* 0x000fe40000000a00 */
[----:B------:R-:W-:-:S04]  /*4f20*/  UIMAD.WIDE.U32 UR6, UR14, UR4, URZ ;  /* 0x000000040e0672a5 */ /* 0x000fc8000f8e003f */
[----:B------:R-:W-:-:S04]  /*4f30*/  @UP0 USHF.R.U32.HI UR14, URZ, UR5, UR7 ;  /* 0x000000053f0e0299 */ /* 0x000fc80008011607 */
[----:B------:R-:W-:Y:S01]  /*4f40*/  ULOP3.LUT UR14, URZ, UR14, URZ, 0x33, !UPT ;  /* 0x0000000e3f0e7292 */ /* 0x000fe2000f8e333f */
[----:B------:R-:W-:Y:S11]  /*4f50*/  BRA `(.L_x_1238) ;  /* 0x0000000000147947 */ /* 0x000ff60003800000 */
.L_x_1237:
[----:B------:R-:W-:Y:S02]  /*4f60*/  ULDC UR15, c[0x0][0x9e4] ;  /* 0x00027900000f7ab9 */ /* 0x000fe40000000800 */
[----:B------:R-:W-:-:S11]  /*4f70*/  UISETP.NE.AND UP0, UPT, UR15, 0x1, UPT ;  /* 0x000000010f00788c */ /* 0x000fd6000bf05270 */
[----:B------:R-:W-:Y:S02]  /*4f80*/  @UP0 ULDC.64 UR4, c[0x0][0x9e8] ;  /* 0x00027a0000040ab9 */ /* 0x000fe40000000a00 */
[----:B------:R-:W-:-:S04]  /*4f90*/  UIMAD.WIDE.U32 UR6, UR14, UR4, URZ ;  /* 0x000000040e0672a5 */ /* 0x000fc8000f8e003f */
[----:B------:R-:W-:-:S12]  /*4fa0*/  @UP0 USHF.R.U32.HI UR14, URZ, UR5, UR7 ;  /* 0x000000053f0e0299 */ /* 0x000fd80008011607 */
.L_x_1238:
[----:B------:R-:W-:-:S04]  /*4fb0*/  UIMAD UR14, UR14, UR15, UR15 ;  /* 0x0000000f0e0e72a4 */ /* 0x000fc8000f8e020f */
[----:B------:R-:W-:-:S04]  /*4fc0*/  UISETP.LT.AND UP0, UPT, UR11, UR14, UPT ;  /* 0x0000000e0b00728c */ /* 0x000fc8000bf01270 */
[----:B------:R-:W-:-:S12]  /*4fd0*/  USEL UR11, UR11, UR14, UP0 ;  /* 0x0000000e0b0b7287 */ /* 0x000fd80008000000 */
.L_x_1236:
[----:B------:R-:W-:Y:S01]  /*4fe0*/  R2UR UR6, R161 ;  /* 0x00000000a10672ca */ /* 0x000fe200000e0000 */
[----:B------:R-:W-:Y:S01]  /*4ff0*/  UIMAD.WIDE UR4, UR11, 0x2aaaaaab, URZ ;  /* 0x2aaaaaab0b0478a5 */ /* 0x000fe2000f8e023f */
[----:B------:R-:W-:Y:S01]  /*5000*/  IMAD.MOV.U32 R2, RZ, RZ, 0x3f800000 ;  /* 0x3f800000ff027424 */ /* 0x000fe200078e00ff */
[----:B------:R-:W-:Y:S01]  /*5010*/  CS2R R86, SRZ ;  /* 0x0000000000567805 */ /* 0x000fe2000001ff00 */
[----:B------:R-:W-:Y:S01]  /*5020*/  IMAD.MOV.U32 R0, RZ, RZ, 0x3f800000 ;  /* 0x3f800000ff007424 */ /* 0x000fe200078e00ff */
[----:B------:R-:W-:Y:S01]  /*5030*/  USHF.R.U32.HI UR4, URZ, 0x1f, UR5 ;  /* 0x0000001f3f047899 */ /* 0x000fe20008011605 */
[----:B------:R-:W-:Y:S02]  /*5040*/  CS2R R84, SRZ ;  /* 0x0000000000547805 */ /* 0x000fe4000001ff00 */
[----:B------:R-:W-:Y:S02]  /*5050*/  CS2R R82, SRZ ;  /* 0x0000000000527805 */ /* 0x000fe4000001ff00 */
[----:B------:R-:W-:Y:S01]  /*5060*/  CS2R R80, SRZ ;  /* 0x0000000000507805 */ /* 0x000fe2000001ff00 */
[----:B------:R-:W-:Y:S01]  /*5070*/  ULEA.HI.SX32 UR4, UR5, UR4, 0x1c ;  /* 0x0000000405047291 */ /* 0x000fe2000f8fe23f */
[----:B------:R-:W-:-:S02]  /*5080*/  CS2R R78, SRZ ;  /* 0x00000000004e7805 */ /* 0x000fc4000001ff00 */
[----:B------:R-:W-:Y:S02]  /*5090*/  CS2R R76, SRZ ;  /* 0x00000000004c7805 */ /* 0x000fe4000001ff00 */
[----:B------:R-:W-:Y:S01]  /*50a0*/  CS2R R74, SRZ ;  /* 0x00000000004a7805 */ /* 0x000fe2000001ff00 */
[----:B------:R-:W-:Y:S01]  /*50b0*/  UISETP.LT.AND UP0, UPT, UR6, UR4, UPT ;  /* 0x000000040600728c */ /* 0x000fe2000bf01270 */
[----:B------:R-:W-:Y:S02]  /*50c0*/  CS2R R72, SRZ ;  /* 0x0000000000487805 */ /* 0x000fe4000001ff00 */
[----:B------:R-:W-:Y:S02]  /*50d0*/  CS2R R70, SRZ ;  /* 0x0000000000467805 */ /* 0x000fe4000001ff00 */
[----:B------:R-:W-:Y:S01]  /*50e0*/  CS2R R68, SRZ ;  /* 0x0000000000447805 */ /* 0x000fe2000001ff00 */
[----:B------:R-:W-:Y:S01]  /*50f0*/  USEL UR47, UR6, UR4, !UP0 ;  /* 0x00000004062f7287 */ /* 0x000fe2000c000000 */
[----:B------:R-:W-:-:S02]  /*5100*/  CS2R R66, SRZ ;  /* 0x0000000000427805 */ /* 0x000fc4000001ff00 */
[----:B------:R-:W-:Y:S02]  /*5110*/  CS2R R64, SRZ ;  /* 0x0000000000407805 */ /* 0x000fe4000001ff00 */
[----:B------:R-:W-:Y:S02]  /*5120*/  CS2R R62, SRZ ;  /* 0x00000000003e7805 */ /* 0x000fe4000001ff00 */
[----:B------:R-:W-:Y:S02]  /*5130*/  CS2R R60, SRZ ;  /* 0x00000000003c7805 */ /* 0x000fe4000001ff00 */
[----:B------:R-:W-:Y:S02]  /*5140*/  CS2R R58, SRZ ;  /* 0x00000000003a7805 */ /* 0x000fe4000001ff00 */
[----:B------:R-:W-:Y:S02]  /*5150*/  ISETP.GE.AND P1, PT, R10, UR47, PT ;  /* 0x0000002f0a007c0c */ /* 0x000fe4000bf26270 */
        /* <DEDUP_REMOVED lines=16> */
[----:B------:R-:W-:Y:S01]  /*5260*/  CS2R R24, SRZ ;  /* 0x0000000000187805 */ /* 0x000fe2000001ff00 */
[----:B------:R-:W-:Y:S06]  /*5270*/  @!P1 BRA `(.L_x_1239) ;  /* 0x0000003400249947 */ /* 0x000fec0003800000 */
[----:B------:R-:W-:Y:S01]  /*5280*/  IMAD.MOV.U32 R9, RZ, RZ, R14 ;  /* 0x000000ffff097224 */ /* 0x000fe200078e000e */
[----:B------:R-:W-:Y:S01]  /*5290*/  UMOV UR46, UR39 ;  /* 0x00000027002e7c82 */ /* 0x000fe20008000000 */
[----:B------:R-:W-:Y:S01]  /*52a0*/  IMAD.MOV.U32 R8, RZ, RZ, R12 ;  /* 0x000000ffff087224 */ /* 0x000fe200078e000c */
[----:B------:R-:W-:Y:S01]  /*52b0*/  UMOV UR4, UR38 ;  /* 0x0000002600047c82 */ /* 0x000fe20008000000 */
[----:B------:R-:W-:Y:S01]  /*52c0*/  IMAD.MOV.U32 R2, RZ, RZ, 0x3f800000 ;  /* 0x3f800000ff027424 */ /* 0x000fe200078e00ff */
[----:B------:R-:W-:Y:S01]  /*52d0*/  ULDC UR50, c[0x0][0x9e4] ;  /* 0x0002790000327ab9 */ /* 0x000fe20000000800 */
[----:B------:R-:W-:Y:S01]  /*52e0*/  IMAD.MOV.U32 R87, RZ, RZ, RZ ;  /* 0x000000ffff577224 */ /* 0x000fe200078e00ff */
[----:B------:R-:W-:Y:S01]  /*52f0*/  ULDC UR51, c[0x0][0x9dc] ;  /* 0x0002770000337ab9 */ /* 0x000fe20000000800 */
[----:B------:R-:W-:Y:S01]  /*5300*/  ULDC UR5, c[0x0][0x9d8] ;  /* 0x0002760000057ab9 */ /* 0x000fe20000000800 */
[----:B------:R-:W-:-:S05]  /*5310*/  ULDC UR54, c[0x0][0x9e0] ;  /* 0x0002780000367ab9 */ /* 0x000fca0000000800 */
.L_x_1258:
[----:B------:R-:W-:-:S04]  /*5320*/  UISETP.NE.AND UP0, UPT, UR4, 0x1, UPT ;  /* 0x000000010400788c */ /* 0x000fc8000bf05270 */
[----:B------:R-:W-:-:S04]  /*5330*/  USEL UR39, URZ, 0x1, UP0 ;  /* 0x000000013f277887 */ /* 0x000fc80008000000 */
[----:B------:R-:W-:Y:S01]  /*5340*/  ULOP3.LUT UR39, UR46, UR39, URZ, 0x3c, !UPT ;  /* 0x000000272e277292 */ /* 0x000fe2000f8e3c3f */
[----:B------:R-:W-:Y:S11]  /*5350*/  @!P0 BRA `(.L_x_1240) ;  /* 0x0000000000048947 */ /* 0x000ff60003800000 */
[----:B------:R-:W-:Y:S01]  /*5360*/  BPT.TRAP 0x1 ;  /* 0x000000040000795c */ /* 0x000fe20000300000 */
.L_x_1240:
[----:B------:R-:W-:Y:S01]  /*5370*/  UIADD3 UR38, UR4, 0x1, URZ ;  /* 0x0000000104267890 */ /* 0x000fe2000fffe03f */
[----:B------:R-:W-:-:S03]  /*5380*/  IMAD.U32 R11, RZ, RZ, UR39 ;  /* 0x00000027ff0b7e24 */ /* 0x000fc6000f8e00ff */
[----:B------:R-:W-:Y:S02]  /*5390*/  UISETP.NE.AND UP0, UPT, UR38, 0x2, UPT ;  /* 0x000000022600788c */ /* 0x000fe4000bf05270 */
[----:B------:R-:W-:Y:S02]  /*53a0*/  SHF.L.U32 R11, R11, 0x1f, RZ ;  /* 0x0000001f0b0b7819 */ /* 0x000fe400000006ff */
[----:B------:R-:W-:-:S04]  /*53b0*/  USEL UR38, UR38, URZ, UP0 ;  /* 0x0000003f26267287 */ /* 0x000fc80008000000 */
[----:B------:R-:W-:-:S09]  /*53c0*/  ULEA UR6, UR38, UR60, 0x3 ;  /* 0x0000003c26067291 */ /* 0x000fd2000f8e183f */
[----:B------:R0:W1:Y:S01]  /*53d0*/  SYNCS.PHASECHK.TRANS64.TRYWAIT P1, [UR6+0x2a830], R11 ;  /* 0x02a8300bff0075a7 */ /* 0x0000620008020146 */
[----:B------:R-:W-:Y:S05]  /*53e0*/  @!P0 BRA `(.L_x_1241) ;  /* 0x0000000000048947 */ /* 0x000fea0003800000 */
[----:B------:R-:W-:Y:S01]  /*53f0*/  BPT.TRAP 0x1 ;  /* 0x000000040000795c */ /* 0x000fe20000300000 */
.L_x_1241:
[----:B-1----:R-:W-:Y:S05]  /*5400*/  @P1 BRA `(.L_x_1242) ;  /* 0x0000000000081947 */ /* 0x002fea0003800000 */
[----:B------:R-:W1:Y:S02]  /*5410*/  SYNCS.PHASECHK.TRANS64.TRYWAIT P1, [UR6+0x2a830], R11 ;  /* 0x02a8300bff0075a7 */ /* 0x000e640008020146 */
[----:B-1----:R-:W-:Y:S05]  /*5420*/  @!P1 BRA `(.L_x_1243) ;  /* 0x00000130005c9947 */ /* 0x002fea0003800000 */
.L_x_1242:
        /* <DEDUP_REMOVED lines=12> */
[-C--:B------:R-:W-:Y:S01]  /*54f0*/  FMUL.FTZ R24, R24, R0.reuse ;  /* 0x0000000018187220 */ /* 0x080fe20000410000 */
[----:B------:R-:W-:Y:S01]  /*5500*/  UIMAD UR7, UR38, 0x900, UR7 ;  /* 0x00000900260778a4 */ /* 0x000fe2000f8e0207 */
[-C--:B------:R-:W-:Y:S01]  /*5510*/  FMUL.FTZ R25, R25, R0.reuse ;  /* 0x0000000019197220 */ /* 0x080fe20000410000 */
[-C--:B------:R-:W-:Y:S01]  /*5520*/  FMUL.FTZ R28, R28, R0.reuse ;  /* 0x000000001c1c7220 */ /* 0x080fe20000410000 */
[-C--:B------:R-:W-:Y:S01]  /*5530*/  FMUL.FTZ R29, R29, R0.reuse ;  /* 0x000000001d1d7220 */ /* 0x080fe20000410000 */
[----:B------:R-:W-:Y:S01]  /*5540*/  UIADD3 UR10, UR7, 0x300, URZ ;  /* 0x00000300070a7890 */ /* 0x000fe2000fffe03f */
[-C--:B------:R-:W-:Y:S01]  /*5550*/  FMUL.FTZ R32, R32, R0.reuse ;  /* 0x0000000020207220 */ /* 0x080fe20000410000 */
[----:B------:R-:W-:Y:S01]  /*5560*/  UIADD3 UR14, UR7, 0x302, URZ ;  /* 0x00000302070e7890 */ /* 0x000fe2000fffe03f */
[-C--:B------:R-:W-:Y:S01]  /*5570*/  FMUL.FTZ R33, R33, R0.reuse ;  /* 0x0000000021217220 */ /* 0x080fe20000410000 */
[----:B------:R-:W-:Y:S01]  /*5580*/  UMOV UR42, UR7 ;  /* 0x00000007002a7c82 */ /* 0x000fe20008000000 */
[----:B------:R-:W-:Y:S01]  /*5590*/  UIADD3 UR18, UR7, 0x304, URZ ;  /* 0x0000030407127890 */ /* 0x000fe2000fffe03f */
[----:B------:R-:W-:Y:S01]  /*55a0*/  HGMMA.64x96x16.F32.BF16 R88, gdesc[UR40], RZ, !UPT, gsb0 ;  /* 0x01600000285879f0 */ /* 0x000fe2000c0018ff */
[----:B------:R-:W-:Y:S01]  /*55b0*/  UIADD3 UR42, UR7, 0x2, URZ ;  /* 0x00000002072a7890 */ /* 0x000fe2000fffe03f */
[-C--:B------:R-:W-:Y:S01]  /*55c0*/  FMUL.FTZ R36, R36, R0.reuse ;  /* 0x0000000024247220 */ /* 0x080fe20000410000 */
[----:B------:R-:W-:Y:S01]  /*55d0*/  UMOV UR40, UR56 ;  /* 0x0000003800287c82 */ /* 0x000fe20008000000 */
[----:B------:R-:W-:Y:S01]  /*55e0*/  UMOV UR41, UR57 ;  /* 0x0000003900297c82 */ /* 0x000fe20008000000 */
[----:B------:R-:W-:Y:S01]  /*55f0*/  UMOV UR43, 0x40000040 ;  /* 0x40000040002b7882 */ /* 0x000fe20000000000 */
        /* <DEDUP_REMOVED lines=109> */
.L_x_1244:
[----:B------:R-:W-:Y:S01]  /*5cd0*/  ULEA UR7, UR4, UR60, 0x3 ;  /* 0x0000003c04077291 */ /* 0x000fe2000f8e183f */
[----:B------:R-:W-:-:S05]  /*5ce0*/  IMAD.U32 R0, RZ, RZ, UR46 ;  /* 0x0000002eff007e24 */ /* 0x000fca000f8e00ff */
[----:B------:R-:W-:-:S04]  /*5cf0*/  SHF.L.U32 R0, R0, 0x1f, RZ ;  /* 0x0000001f00007819 */ /* 0x000fc800000006ff */
[----:B------:R2:W3:Y:S01]  /*5d00*/  SYNCS.PHASECHK.TRANS64.TRYWAIT P1, [UR7+0x2a850], R0 ;  /* 0x02a85000ff0075a7 */ /* 0x0004e20008020147 */
[----:B------:R-:W-:Y:S05]  /*5d10*/  @!P0 BRA `(.L_x_1245) ;  /* 0x0000000000048947 */ /* 0x000fea0003800000 */
[----:B------:R-:W-:Y:S01]  /*5d20*/  BPT.TRAP 0x1 ;  /* 0x000000040000795c */ /* 0x000fe20000300000 */
.L_x_1245:
[----:B---3--:R-:W-:Y:S05]  /*5d30*/  @P1 BRA `(.L_x_1246) ;  /* 0x0000000000081947 */ /* 0x008fea0003800000 */
[----:B------:R-:W3:Y:S02]  /*5d40*/  SYNCS.PHASECHK.TRANS64.TRYWAIT P1, [UR7+0x2a850], R0 ;  /* 0x02a85000ff0075a7 */ /* 0x000ee40008020147 */
[----:B---3--:R-:W-:Y:S05]  /*5d50*/  @!P1 BRA `(.L_x_1247) ;  /* 0x0000012800289947 */ /* 0x008fea0003800000 */
.L_x_1246:
        /* <DEDUP_REMOVED lines=37> */
.L_x_1248:
[----:B------:R-:W-:Y:S01]  /*5fb0*/  R2UR UR4, R19 ;  /* 0x00000000130472ca */ /* 0x000fe200000e0000 */
[----:B------:R-:W-:Y:S01]  /*5fc0*/  FMUL.FTZ R139, R96, UR5 ;  /* 0x00000005608b7c20 */ /* 0x000fe20008410000 */
[----:B------:R-:W-:Y:S01]  /*5fd0*/  FMUL.FTZ R96, R131, UR5 ;  /* 0x0000000583607c20 */ /* 0x000fe20008410000 */
[----:B------:R-:W3:Y:S01]  /*5fe0*/  S2UR UR10, SR_CgaCtaId ;  /* 0x00000000000a79c3 */ /* 0x000ee20000008800 */
[----:B------:R-:W-:Y:S01]  /*5ff0*/  FMUL.FTZ R2, R91, UR5 ;  /* 0x000000055b027c20 */ /* 0x000fe20008410000 */
[----:B------:R-:W-:Y:S01]  /*6000*/  FMUL.FTZ R91, R106, UR5 ;  /* 0x000000056a5b7c20 */ /* 0x000fe20008410000 */
[----:B------:R-:W-:Y:S01]  /*6010*/  UISETP.NE.AND UP0, UPT, UR61, URZ, UPT ;  /* 0x0000003f3d00728c */ /* 0x000fe2000bf05270 */
[----:B------:R-:W-:Y:S01]  /*6020*/  FMUL.FTZ R15, R88, UR5 ;  /* 0x00000005580f7c20 */ /* 0x000fe20008410000 */
[----:B------:R-:W-:Y:S01]  /*6030*/  FMUL.FTZ R136, R89, UR5 ;  /* 0x0000000559887c20 */ /* 0x000fe20008410000 */
[----:B0-2---:R-:W-:Y:S01]  /*6040*/  FMUL.FTZ R0, R90, UR5 ;  /* 0x000000055a007c20 */ /* 0x005fe20008410000 */
[----:B------:R-:W-:Y:S01]  /*6050*/  FMUL.FTZ R138, R92, UR5 ;  /* 0x000000055c8a7c20 */ /* 0x000fe20008410000 */
[----:B------:R-:W-:Y:S01]  /*6060*/  FMUL.FTZ R137, R93, UR5 ;  /* 0x000000055d897c20 */ /* 0x000fe20008410000 */
[----:B------:R-:W-:Y:S01]  /*6070*/  FMUL.FTZ R140, R97, UR5 ;  /* 0x00000005618c7c20 */ /* 0x000fe20008410000 */
[----:B------:R-:W-:Y:S01]  /*6080*/  UISETP.NE.AND UP1, UPT, UR4, URZ, UPT ;  /* 0x0000003f0400728c */ /* 0x000fe2000bf25270 */
[----:B------:R-:W-:Y:S01]  /*6090*/  R2UR UR4, R22 ;  /* 0x00000000160472ca */ /* 0x000fe200000e0000 */
[----:B------:R-:W-:Y:S01]  /*60a0*/  FMUL.FTZ R20, R99, UR5 ;  /* 0x0000000563147c20 */ /* 0x000fe20008410000 */
[----:B------:R-:W-:Y:S01]  /*60b0*/  FMUL.FTZ R88, R103, UR5 ;  /* 0x0000000567587c20 */ /* 0x000fe20008410000 */
[----:B------:R-:W-:Y:S01]  /*60c0*/  FMUL.FTZ R14, R94, UR5 ;  /* 0x000000055e0e7c20 */ /* 0x000fe20008410000 */
[----:B-1----:R-:W-:Y:S01]  /*60d0*/  FMUL.FTZ R11, R95, UR5 ;  /* 0x000000055f0b7c20 */ /* 0x002fe20008410000 */
[----:B------:R-:W-:Y:S01]  /*60e0*/  PLOP3.LUT P1, PT, PT, PT, UP1, 0x80, 0x0 ;  /* 0x000000000000781c */ /* 0x000fe20003f2f018 */
[----:B------:R-:W-:Y:S01]  /*60f0*/  FMUL.FTZ R21, R98, UR5 ;  /* 0x0000000562157c20 */ /* 0x000fe20008410000 */
[----:B------:R-:W-:Y:S01]  /*6100*/  PLOP3.LUT P2, PT, PT, PT, UP1, 0x80, 0x0 ;  /* 0x000000000000781c */ /* 0x000fe20003f4f018 */
[----:B------:R-:W-:Y:S01]  /*6110*/  FMUL.FTZ R141, R100, UR5 ;  /* 0x00000005648d7c20 */ /* 0x000fe20008410000 */
[----:B------:R-:W-:Y:S01]  /*6120*/  FMUL.FTZ R142, R101, UR5 ;  /* 0x00000005658e7c20 */ /* 0x000fe20008410000 */
[----:B------:R-:W-:Y:S01]  /*6130*/  FMUL.FTZ R89, R102, UR5 ;  /* 0x0000000566597c20 */ /* 0x000fe20008410000 */
[----:B------:R-:W-:Y:S01]  /*6140*/  FMUL.FTZ R143, R104, UR5 ;  /* 0x00000005688f7c20 */ /* 0x000fe20008410000 */
[----:B------:R-:W-:Y:S01]  /*6150*/  FMUL.FTZ R144, R105, UR5 ;  /* 0x0000000569907c20 */ /* 0x000fe20008410000 */
[----:B------:R-:W-:Y:S01]  /*6160*/  VIADD R131, R23, UR4 ;  /* 0x0000000417837c36 */ /* 0x000fe20008000000 */
[----:B------:R-:W-:Y:S01]  /*6170*/  @UP1 ULDC UR4, c[0x0][0x44c] ;  /* 0x0001130000041ab9 */ /* 0x000fe20000000800 */
[----:B------:R-:W-:Y:S01]  /*6180*/  FMUL.FTZ R90, R107, UR5 ;  /* 0x000000056b5a7c20 */ /* 0x000fe20008410000 */
[----:B------:R-:W-:Y:S01]  /*6190*/  FMUL.FTZ R93, R111, UR5 ;  /* 0x000000056f5d7c20 */ /* 0x000fe20008410000 */
[----:B------:R-:W-:Y:S01]  /*61a0*/  FMUL.FTZ R97, R115, UR5 ;  /* 0x0000000573617c20 */ /* 0x000fe20008410000 */
[----:B------:R-:W-:Y:S01]  /*61b0*/  @P1 IMAD.HI.U32 R12, R131, UR4, RZ ;  /* 0x00000004830c1c27 */ /* 0x000fe2000f8e00ff */
[----:B------:R-:W-:-:S03]  /*61c0*/  @UP1 ULDC UR4, c[0x0][0x450] ;  /* 0x0001140000041ab9 */ /* 0x000fc60000000800 */
[----:B------:R-:W-:Y:S01]  /*61d0*/  FMUL.FTZ R99, R119, UR5 ;  /* 0x0000000577637c20 */ /* 0x000fe20008410000 */
[----:B------:R-:W-:Y:S01]  /*61e0*/  FMUL.FTZ R103, R123, UR5 ;  /* 0x000000057b677c20 */ /* 0x000fe20008410000 */
[----:B------:R-:W-:Y:S01]  /*61f0*/  FMUL.FTZ R92, R127, UR5 ;  /* 0x000000057f5c7c20 */ /* 0x000fe20008410000 */
[----:B------:R-:W-:Y:S01]  /*6200*/  @P2 SHF.R.U32.HI R131, RZ, UR4, R12 ;  /* 0x00000004ff832c19 */ /* 0x000fe2000801160c */
[----:B------:R-:W-:Y:S01]  /*6210*/  FMUL.FTZ R150, R133, UR5 ;  /* 0x0000000585967c20 */ /* 0x000fe20008410000 */
[----:B------:R-:W-:Y:S01]  /*6220*/  FMUL.FTZ R107, R108, UR5 ;  /* 0x000000056c6b7c20 */ /* 0x000fe20008410000 */
[----:B------:R-:W-:Y:S01]  /*6230*/  FMUL.FTZ R109, R109, UR5 ;  /* 0x000000056d6d7c20 */ /* 0x000fe20008410000 */
[----:B------:R-:W-:Y:S01]  /*6240*/  FMUL.FTZ R94, R110, UR5 ;  /* 0x000000056e5e7c20 */ /* 0x000fe20008410000 */
        /* <DEDUP_REMOVED lines=18> */
[----:B------:R-:W-:-:S02]  /*6370*/  IMAD R133, R10, -0x60, RZ ;  /* 0xffffffa00a857824 */ /* 0x000fc400078e02ff */
[----:B------:R-:W-:Y:S01]  /*6380*/  FMUL.FTZ R102, R135, UR5 ;  /* 0x0000000587667c20 */ /* 0x000fe20008410000 */
[----:B------:R-:W-:Y:S01]  /*6390*/  UIADD3 UR6, UR6, 0x2a840, URZ ;  /* 0x0002a84006067890 */ /* 0x000fe2000fffe03f */
[----:B------:R-:W-:Y:S01]  /*63a0*/  PLOP3.LUT P1, PT, PT, PT, UP0, 0x40, 0x0 ;  /* 0x000000000000781c */ /* 0x000fe20003f2e808 */
[----:B------:R-:W1:Y:S01]  /*63b0*/  MUFU.TANH R15, R15 ;  /* 0x0000000f000f7308 */ /* 0x000e620000002400 */
[----:B------:R-:W-:Y:S01]  /*63c0*/  IADD3 R12, -R18, 0x1, R133 ;  /* 0x00000001120c7810 */ /* 0x000fe20007ffe185 */
[----:B---3--:R-:W-:Y:S01]  /*63d0*/  UPRMT UR6, UR10, 0x654, UR6 ;  /* 0x000006540a067896 */ /* 0x008fe20008000006 */
[----:B------:R-:W-:Y:S02]  /*63e0*/  IMAD.IADD R129, R133, 0x1, -R18 ;  /* 0x0000000185817824 */ /* 0x000fe400078e0a12 */
[----:B------:R-:W-:Y:S01]  /*63f0*/  UMOV UR10, UR51 ;  /* 0x00000033000a7c82 */ /* 0x000fe20008000000 */
[----:B------:R-:W-:Y:S01]  /*6400*/  IADD3 R12, -R17, R12, R16 ;  /* 0x0000000c110c7210 */ /* 0x000fe20007ffe110 */
[----:B------:R-:W-:Y:S01]  /*6410*/  ULOP3.LUT UR4, URZ, UR10, URZ, 0x33, !UPT ;  /* 0x0000000a3f047292 */ /* 0x000fe2000f8e333f */
[----:B------:R-:W2:Y:S03]  /*6420*/  MUFU.TANH R136, R136 ;  /* 0x0000008800887308 */ /* 0x000ea60000002400 */
[C---:B------:R-:W-:Y:S01]  /*6430*/  VIADD R145, R12.reuse, UR54 ;  /* 0x000000360c917c36 */ /* 0x040fe20008000000 */
[----:B------:R-:W-:Y:S01]  /*6440*/  SYNCS.ARRIVE.TRANS64.RED.A1T0 RZ, [UR6], RZ ;  /* 0x000000ffffff79a7 */ /* 0x000fe20008100406 */
[----:B------:R-:W-:-:S02]  /*6450*/  VIADD R135, R12, UR4 ;  /* 0x000000040c877c36 */ /* 0x000fc40008000000 */
[--C-:B0-----:R-:W-:Y:S01]  /*6460*/  IMAD.IADD R149, R145, 0x1, R106.reuse ;  /* 0x0000000191957824 */ /* 0x101fe200078e026a */
[----:B------:R-:W0:Y:S01]  /*6470*/  MUFU.TANH R0, R0 ;  /* 0x0000000000007308 */ /* 0x000e220000002400 */
[----:B------:R-:W-:-:S07]  /*6480*/  IMAD.IADD R147, R135, 0x1, R106 ;  /* 0x0000000187937824 */ /* 0x000fce00078e026a */
        /* <DEDUP_REMOVED lines=58> */
.L_x_1251:
[----:B------:R-:W-:-:S05]  /*6830*/  IMAD.U32 R108, RZ, RZ, UR50 ;  /* 0x00000032ff6c7e24 */ /* 0x000fca000f8e00ff */
[----:B------:R-:W-:-:S13]  /*6840*/  ISETP.NE.AND P1, PT, R108, 0x1, PT ;  /* 0x000000016c00780c */ /* 0x000fda0003f25270 */
[----:B------:R-:W1:Y:S02]  /*6850*/  @P1 LDC.64 R12, c[0x0][0x9e8] ;  /* 0x00027a00ff0c1b82 */ /* 0x000e640000000a00 */
[----:B-1----:R-:W-:-:S05]  /*6860*/  @P1 IMAD.HI.U32 R12, R106, R12, RZ ;  /* 0x0000000c6a0c1227 */ /* 0x002fca00078e00ff */
[----:B------:R-:W-:-:S07]  /*6870*/  @P1 SHF.R.U32.HI R106, RZ, R13, R12 ;  /* 0x0000000dff6a1219 */ /* 0x000fce000001160c */
.L_x_1252:
[----:B------:R-:W-:Y:S05]  /*6880*/  BSYNC B0 ;  /* 0x0000000000007941 */ /* 0x000fea0003800000 */
.L_x_1250:
[----:B------:R-:W-:-:S05]  /*6890*/  IMAD R106, R106, R108, R129 ;  /* 0x0000006c6a6a7224 */ /* 0x000fca00078e0281 */
[----:B------:R-:W-:Y:S02]  /*68a0*/  VIADDMNMX R149, R106, R108, R149, PT ;  /* 0x0000006c6a957246 */ /* 0x000fe40003800195 */
[----:B------:R-:W-:-:S07]  /*68b0*/  VIMNMX R147, R147, R106, !PT ;  /* 0x0000006a93937248 */ /* 0x000fce0007fe0100 */
.L_x_1249:
[C---:B------:R-:W-:Y:S01]  /*68c0*/  ISETP.GE.AND P2, PT, R133.reuse, 0x9, PT ;  /* 0x000000098500780c */ /* 0x040fe20003f46270 */
[----:B------:R-:W1:Y:S01]  /*68d0*/  SHFL.IDX PT, R12, R131, 0x1, 0x1c1f ;  /* 0x003c1f00830c7f89 */ /* 0x000e6200000e0000 */
[----:B------:R-:W-:Y:S01]  /*68e0*/  ISETP.GE.AND P1, PT, R133, 0x2, PT ;  /* 0x000000028500780c */ /* 0x000fe20003f26270 */
[----:B------:R-:W-:Y:S01]  /*68f0*/  UISETP.NE.AND UP0, UPT, UR61, URZ, UPT ;  /* 0x0000003f3d00728c */ /* 0x000fe2000bf05270 */
[C---:B------:R-:W-:Y:S02]  /*6900*/  ISETP.GT.AND P3, PT, R147.reuse, 0x8, !P2 ;  /* 0x000000089300780c */ /* 0x040fe40005764270 */
[----:B------:R-:W-:Y:S02]  /*6910*/  ISETP.GT.AND P4, PT, R147, 0x1, !P1 ;  /* 0x000000019300780c */ /* 0x000fe40004f84270 */
[----:B------:R-:W-:Y:S02]  /*6920*/  ISETP.LT.OR P3, PT, R149, 0x9, P3 ;  /* 0x000000099500780c */ /* 0x000fe40001f61670 */
[----:B------:R-:W-:-:S02]  /*6930*/  ISETP.GE.AND P5, PT, R133, 0x11, PT ;  /* 0x000000118500780c */ /* 0x000fc40003fa6270 */
[----:B------:R-:W-:Y:S02]  /*6940*/  FSEL R106, R138, -INF , !P3 ;  /* 0xff8000008a6a7808 */ /* 0x000fe40005800000 */
        /* <DEDUP_REMOVED lines=8> */
[----:B0-----:R-:W-:Y:S02]  /*69d0*/  FSEL R110, R139, -INF , !P3 ;  /* 0xff8000008b6e7808 */ /* 0x001fe40005800000 */
        /* <DEDUP_REMOVED lines=30> */
[----:B------:R-:W-:Y:S01]  /*6bc0*/  FSEL R122, R107, -INF , !P3 ;  /* 0xff8000006b7a7808 */ /* 0x000fe20005800000 */
[----:B-1----:R-:W-:Y:S01]  /*6bd0*/  IMAD.IADD R107, R145, 0x1, R12 ;  /* 0x00000001916b7824 */ /* 0x002fe200078e020c */
[----:B------:R-:W-:-:S02]  /*6be0*/  ISETP.GT.AND P3, PT, R147, 0x29, !P4 ;  /* 0x000000299300780c */ /* 0x000fc40006764270 */
[----:B------:R-:W-:Y:S02]  /*6bf0*/  P2R R153, PR, RZ, 0x10 ;  /* 0x00000010ff997803 */ /* 0x000fe40000000000 */
[----:B------:R-:W-:Y:S02]  /*6c00*/  ISETP.LT.OR P3, PT, R149, 0x2a, P3 ;  /* 0x0000002a9500780c */ /* 0x000fe40001f61670 */
[----:B------:R-:W-:Y:S02]  /*6c10*/  ISETP.GE.AND P4, PT, R133, 0x31, PT ;  /* 0x000000318500780c */ /* 0x000fe40003f86270 */
[----:B------:R-:W-:Y:S01]  /*6c20*/  FSEL R124, R109, -INF , !P3 ;  /* 0xff8000006d7c7808 */ /* 0x000fe20005800000 */
[----:B------:R-:W-:Y:S01]  /*6c30*/  IMAD.IADD R109, R135, 0x1, R12 ;  /* 0x00000001876d7824 */ /* 0x000fe200078e020c */
        /* <DEDUP_REMOVED lines=60> */
[----:B------:R-:W-:-:S04]  /*7000*/  ISETP.GT.AND P6, PT, R147, 0x59, !P6 ;  /* 0x000000599300780c */ /* 0x000fc800077c4270 */
[----:B------:R-:W-:-:S04]  /*7010*/  ISETP.LT.OR P6, PT, R149, 0x5a, P6 ;  /* 0x0000005a9500780c */ /* 0x000fc800037c1670 */
[----:B------:R-:W-:Y:S02]  /*7020*/  FSEL R150, R150, -INF , !P6 ;  /* 0xff80000096967808 */ /* 0x000fe40007000000 */
[----:B------:R-:W-:-:S13]  /*7030*/  PLOP3.LUT P6, PT, PT, PT, UP0, 0x40, 0x0 ;  /* 0x000000000000781c */ /* 0x000fda0003fce808 */
[----:B------:R-:W-:Y:S05]  /*7040*/  @P6 BRA `(.L_x_1253) ;  /* 0x0000000000546947 */ /* 0x000fea0003800000 */
[----:B------:R-:W-:Y:S01]  /*7050*/  IADD3 R111, -R17, R16, R12 ;  /* 0x00000010116f7210 */ /* 0x000fe20007ffe10c */
[----:B------:R-:W-:Y:S03]  /*7060*/  BSSY B0, `(.L_x_1254) ;  /* 0x0000010000007945 */ /* 0x000fe60003800000 */
        /* <DEDUP_REMOVED lines=10> */
.L_x_1255:
[----:B------:R-:W-:-:S05]  /*7110*/  IMAD.U32 R158, RZ, RZ, UR50 ;  /* 0x00000032ff9e7e24 */ /* 0x000fca000f8e00ff */
[----:B------:R-:W-:-:S13]  /*7120*/  ISETP.NE.AND P6, PT, R158, 0x1, PT ;  /* 0x000000019e00780c */ /* 0x000fda0003fc5270 */
[----:B------:R-:W0:Y:S02]  /*7130*/  @P6 LDC.64 R12, c[0x0][0x9e8] ;  /* 0x00027a00ff0c6b82 */ /* 0x000e240000000a00 */
[----:B0-----:R-:W-:-:S05]  /*7140*/  @P6 IMAD.HI.U32 R12, R111, R12, RZ ;  /* 0x0000000c6f0c6227 */ /* 0x001fca00078e00ff */
[----:B------:R-:W-:-:S07]  /*7150*/  @P6 SHF.R.U32.HI R111, RZ, R13, R12 ;  /* 0x0000000dff6f6219 */ /* 0x000fce000001160c */
.L_x_1256:
[----:B------:R-:W-:Y:S05]  /*7160*/  BSYNC B0 ;  /* 0x0000000000007941 */ /* 0x000fea0003800000 */
.L_x_1254:
[----:B------:R-:W-:-:S05]  /*7170*/  IMAD R12, R111, R158, R129 ;  /* 0x0000009e6f0c7224 */ /* 0x000fca00078e0281 */
[----:B------:R-:W-:Y:S02]  /*7180*/  VIADDMNMX R107, R12, R158, R107, PT ;  /* 0x0000009e0c6b7246 */ /* 0x000fe4000380016b */
[----:B------:R-:W-:-:S07]  /*7190*/  VIMNMX R109, R109, R12, !PT ;  /* 0x0000000c6d6d7248 */ /* 0x000fce0007fe0100 */
.L_x_1253:
        /* <DEDUP_REMOVED lines=27> */
[----:B------:R-:W-:Y:S02]  /*7350*/  ISETP.NE.AND P2, PT, R208, RZ, PT ;  /* 0x000000ffd000720c */ /* 0x000fe40003f45270 */
        /* <DEDUP_REMOVED lines=49> */
[----:B------:R-:W-:Y:S02]  /*7670*/  ISETP.LT.OR P1, PT, R107, 0x32, P1 ;  /* 0x000000326b00780c */ /* 0x000fe40000f21670 */
[----:B------:R-:W-:Y:S02]  /*7680*/  ISETP.GT.AND P4, PT, R109, 0x51, !P4 ;  /* 0x000000516d00780c */ /* 0x000fe40006784270 */
[----:B------:R-:W-:Y:S02]  /*7690*/  FSEL R212, R97, -INF , !P1 ;  /* 0xff80000061d47808 */ /* 0x000fe40004800000 */
[----:B------:R-:W-:-:S02]  /*76a0*/  ISETP.NE.AND P1, PT, R159, RZ, PT ;  /* 0x000000ff9f00720c */ /* 0x000fc40003f25270 */
[----:B------:R-:W-:Y:S02]  /*76b0*/  ISETP.LT.OR P3, PT, R107, 0x51, P3 ;  /* 0x000000516b00780c */ /* 0x000fe40001f61670 */
[C---:B------:R-:W-:Y:S02]  /*76c0*/  ISETP.GT.AND P1, PT, R109.reuse, 0x38, !P1 ;  /* 0x000000386d00780c */ /* 0x040fe40004f24270 */
[----:B------:R-:W-:Y:S02]  /*76d0*/  ISETP.GT.AND P5, PT, R109, 0x58, !P5 ;  /* 0x000000586d00780c */ /* 0x000fe40006fa4270 */
[C---:B------:R-:W-:Y:S02]  /*76e0*/  ISETP.LT.OR P1, PT, R107.reuse, 0x39, P1 ;  /* 0x000000396b00780c */ /* 0x040fe40000f21670 */
[----:B------:R-:W-:Y:S02]  /*76f0*/  ISETP.LT.OR P4, PT, R107, 0x52, P4 ;  /* 0x000000526b00780c */ /* 0x000fe40002781670 */
[----:B------:R-:W-:-:S02]  /*7700*/  FSEL R100, R100, -INF , !P1 ;  /* 0xff80000064647808 */ /* 0x000fc40004800000 */
[----:B------:R-:W-:Y:S02]  /*7710*/  ISETP.NE.AND P1, PT, R115, RZ, PT ;  /* 0x000000ff7300720c */ /* 0x000fe40003f25270 */
[----:B-1----:R-:W-:Y:S02]  /*7720*/  FMNMX.FTZ R14, R13, R12, !PT ;  /* 0x0000000c0d0e7209 */ /* 0x002fe40007810000 */
[----:B------:R-:W-:Y:S02]  /*7730*/  ISETP.GT.AND P1, PT, R109, 0x39, !P1 ;  /* 0x000000396d00780c */ /* 0x000fe40004f24270 */
[C---:B------:R-:W-:Y:S01]  /*7740*/  ISETP.LT.OR P5, PT, R107.reuse, 0x59, P5 ;  /* 0x000000596b00780c */ /* 0x040fe20002fa1670 */
[----:B------:R-:W1:Y:S01]  /*7750*/  SHFL.BFLY PT, R21, R14, 0x1, 0x1f ;  /* 0x0c201f000e157f89 */ /* 0x000e6200000e0000 */
[----:B------:R-:W-:Y:S02]  /*7760*/  ISETP.LT.OR P1, PT, R107, 0x3a, P1 ;  /* 0x0000003a6b00780c */ /* 0x000fe40000f21670 */
[----:B------:R-:W-:-:S02]  /*7770*/  FSEL R224, R101, -INF , !P5 ;  /* 0xff80000065e07808 */ /* 0x000fc40006800000 */
        /* <DEDUP_REMOVED lines=8> */
[----:B-1----:R-:W-:Y:S02]  /*7800*/  FMNMX.FTZ R12, R14, R21, !PT ;  /* 0x000000150e0c7209 */ /* 0x002fe40007810000 */
[----:B------:R-:W-:-:S02]  /*7810*/  FSEL R216, R103, -INF , !P1 ;  /* 0xff80000067d87808 */ /* 0x000fc40004800000 */
[----:B------:R-:W-:Y:S01]  /*7820*/  ISETP.GT.AND P1, PT, R109, 0x48, !P6 ;  /* 0x000000486d00780c */ /* 0x000fe20007724270 */
[----:B0-----:R-:W-:Y:S01]  /*7830*/  FMUL.FTZ R93, R12, R11 ;  /* 0x0000000b0c5d7220 */ /* 0x001fe20000410000 */
[----:B------:R-:W-:Y:S02]  /*7840*/  ISETP.NE.AND P6, PT, R121, RZ, PT ;  /* 0x000000ff7900720c */ /* 0x000fe40003fc5270 */
[----:B------:R-:W-:Y:S02]  /*7850*/  ISETP.LT.OR P1, PT, R107, 0x49, P1 ;  /* 0x000000496b00780c */ /* 0x000fe40000f21670 */
[----:B------:R-:W-:Y:S02]  /*7860*/  ISETP.GT.AND P2, PT, R109, 0x49, !P2 ;  /* 0x000000496d00780c */ /* 0x000fe40005744270 */
[----:B------:R-:W-:Y:S02]  /*7870*/  FSEL R218, R105, -INF , !P1 ;  /* 0xff80000069da7808 */ /* 0x000fe40004800000 */
[----:B------:R-:W-:-:S02]  /*7880*/  ISETP.GT.AND P1, PT, R109, RZ, !P6 ;  /* 0x000000ff6d00720c */ /* 0x000fc40007724270 */
[C---:B------:R-:W-:Y:S02]  /*7890*/  ISETP.LT.OR P2, PT, R107.reuse, 0x4a, P2 ;  /* 0x0000004a6b00780c */ /* 0x040fe40001741670 */
[----:B------:R-:W-:Y:S02]  /*78a0*/  ISETP.LT.OR P1, PT, R107, 0x1, P1 ;  /* 0x000000016b00780c */ /* 0x000fe40000f21670 */
[----:B------:R-:W-:Y:S02]  /*78b0*/  ISETP.NE.AND P6, PT, R119, RZ, PT ;  /* 0x000000ff7700720c */ /* 0x000fe40003fc5270 */
[----:B------:R-:W-:Y:S02]  /*78c0*/  FSEL R222, R0, -INF , !P1 ;  /* 0xff80000000de7808 */ /* 0x000fe40004800000 */
[----:B------:R-:W-:Y:S02]  /*78d0*/  FSETP.NEU.FTZ.AND P1, PT, R12, -INF , PT ;  /* 0xff8000000c00780b */ /* 0x000fe40003f3d000 */
[----:B------:R-:W-:-:S02]  /*78e0*/  FMNMX.FTZ R13, R222, R9, !PT ;  /* 0x00000009de0d7209 */ /* 0x000fc40007810000 */
[----:B------:R-:W-:Y:S02]  /*78f0*/  FSEL R93, R93, RZ, P1 ;  /* 0x000000ff5d5d7208 */ /* 0x000fe40000800000 */
[----:B------:R-:W-:Y:S02]  /*7900*/  FMNMX.FTZ R13, R2, R13, !PT ;  /* 0x0000000d020d7209 */ /* 0x000fe40007810000 */
[----:B------:R-:W-:Y:S01]  /*7910*/  ISETP.GT.AND P6, PT, R109, 0x59, !P6 ;  /* 0x000000596d00780c */ /* 0x000fe200077c4270 */
[--C-:B------:R-:W-:Y:S01]  /*7920*/  FFMA.FTZ R89, R15, R11, -R93.reuse ;  /* 0x0000000b0f597223 */ /* 0x100fe2000001085d */
[----:B------:R-:W-:Y:S01]  /*7930*/  FMNMX.FTZ R13, R152, R13, !PT ;  /* 0x0000000d980d7209 */ /* 0x000fe20007810000 */
[-CC-:B------:R-:W-:Y:S01]  /*7940*/  FFMA.FTZ R15, R110, R11.reuse, -R93.reuse ;  /* 0x0000000b6e0f7223 */ /* 0x180fe2000001085d */
[----:B------:R-:W-:Y:S01]  /*7950*/  FSEL R110, R92, -INF , !P2 ;  /* 0xff8000005c6e7808 */ /* 0x000fe20005000000 */
[--C-:B------:R-:W-:Y:S01]  /*7960*/  FFMA.FTZ R220, R136, R11, -R93.reuse ;  /* 0x0000000b88dc7223 */ /* 0x100fe2000001085d */
[----:B------:R-:W-:Y:S01]  /*7970*/  FMNMX.FTZ R13, R154, R13, !PT ;  /* 0x0000000d9a0d7209 */ /* 0x000fe20007810000 */
[-CC-:B------:R-:W-:Y:S01]  /*7980*/  FFMA.FTZ R136, R108, R11.reuse, -R93.reuse ;  /* 0x0000000b6c887223 */ /* 0x180fe2000001085d */
[-CC-:B------:R-:W-:Y:S01]  /*7990*/  FFMA.FTZ R108, R112, R11.reuse, -R93.reuse ;  /* 0x0000000b706c7223 */ /* 0x180fe2000001085d */
[----:B------:R-:W-:Y:S01]  /*79a0*/  FSEL R112, R95, -INF , !P3 ;  /* 0xff8000005f707808 */ /* 0x000fe20005800000 */
[--C-:B------:R-:W-:Y:S01]  /*79b0*/  FFMA.FTZ R21, R106, R11, -R93.reuse ;  /* 0x0000000b6a157223 */ /* 0x100fe2000001085d */
[----:B------:R-:W-:Y:S01]  /*79c0*/  FMNMX.FTZ R13, R156, R13, !PT ;  /* 0x0000000d9c0d7209 */ /* 0x000fe20007810000 */
[-CC-:B------:R-:W-:Y:S01]  /*79d0*/  FFMA.FTZ R106, R116, R11.reuse, -R93.reuse ;  /* 0x0000000b746a7223 */ /* 0x180fe2000001085d */
[----:B------:R-:W-:Y:S01]  /*79e0*/  FSEL R116, R96, -INF , !P4 ;  /* 0xff80000060747808 */ /* 0x000fe20006000000 */
[--C-:B------:R-:W-:Y:S01]  /*79f0*/  FFMA.FTZ R95, R122, R11, -R93.reuse ;  /* 0x0000000b7a5f7223 */ /* 0x100fe2000001085d */
[----:B------:R-:W-:Y:S01]  /*7a00*/  FMNMX.FTZ R13, R20, R13, !PT ;  /* 0x0000000d140d7209 */ /* 0x000fe20007810000 */
[----:B------:R-:W-:Y:S01]  /*7a10*/  MUFU.EX2 R89, R89 ;  /* 0x0000005900597308 */ /* 0x000fe20000000800 */
        /* <DEDUP_REMOVED lines=8> */
[----:B------:R-:W-:Y:S01]  /*7aa0*/  FSEL R109, R12, RZ, P1 ;  /* 0x000000ff0c6d7208 */ /* 0x000fe20000800000 */
[--C-:B------:R-:W-:Y:S01]  /*7ab0*/  FFMA.FTZ R118, R118, R11, -R93.reuse ;  /* 0x0000000b76767223 */ /* 0x100fe2000001085d */
[----:B------:R-:W-:Y:S01]  /*7ac0*/  FMNMX.FTZ R13, R208, R13, !PT ;  /* 0x0000000dd00d7209 */ /* 0x000fe20007810000 */
[-CC-:B------:R-:W-:Y:S01]  /*7ad0*/  FFMA.FTZ R92, R120, R11.reuse, -R93.reuse ;  /* 0x0000000b785c7223 */ /* 0x180fe2000001085d */
[-CC-:B------:R-:W-:Y:S01]  /*7ae0*/  FFMA.FTZ R101, R128, R11.reuse, -R93.reuse ;  /* 0x0000000b80657223 */ /* 0x180fe2000001085d */
[--C-:B------:R-:W-:Y:S01]  /*7af0*/  FFMA.FTZ R99, R134, R11, -R93.reuse ;  /* 0x0000000b86637223 */ /* 0x100fe2000001085d */
[----:B------:R-:W-:Y:S01]  /*7b00*/  FMNMX.FTZ R13, R90, R13, !PT ;  /* 0x0000000d5a0d7209 */ /* 0x000fe20007810000 */
[----:B------:R-:W-:Y:S01]  /*7b10*/  MUFU.EX2 R21, R21 ;  /* 0x0000001500157308 */ /* 0x000fe20000000800 */
[-CC-:B------:R-:W-:Y:S01]  /*7b20*/  FFMA.FTZ R142, R142, R11.reuse, -R93.reuse ;  /* 0x0000000b8e8e7223 */ /* 0x180fe2000001085d */
[--C-:B------:R-:W-:Y:S01]  /*7b30*/  FFMA.FTZ R105, R144, R11, -R93.reuse ;  /* 0x0000000b90697223 */ /* 0x100fe2000001085d */
[----:B------:R-:W-:Y:S01]  /*7b40*/  FMNMX.FTZ R13, R94, R13, !PT ;  /* 0x0000000d5e0d7209 */ /* 0x000fe20007810000 */
[----:B------:R-:W-:-:S03]  /*7b50*/  FFMA.FTZ R120, R146, R11, -R93 ;  /* 0x0000000b92787223 */ /* 0x000fc6000001085d */
[----:B------:R-:W-:Y:S01]  /*7b60*/  FMNMX.FTZ R13, R210, R13, !PT ;  /* 0x0000000dd20d7209 */ /* 0x000fe20007810000 */
[----:B------:R-:W-:Y:S03]  /*7b70*/  MUFU.EX2 R136, R136 ;  /* 0x0000008800887308 */ /* 0x000fe60000000800 */
[----:B------:R-:W-:-:S04]  /*7b80*/  FMNMX.FTZ R13, R98, R13, !PT ;  /* 0x0000000d620d7209 */ /* 0x000fc80007810000 */
[----:B------:R-:W-:Y:S01]  /*7b90*/  FMNMX.FTZ R91, R212, R13, !PT ;  /* 0x0000000dd45b7209 */ /* 0x000fe20007810000 */
[----:B------:R-:W-:Y:S03]  /*7ba0*/  MUFU.EX2 R15, R15 ;  /* 0x0000000f000f7308 */ /* 0x000fe60000000800 */
[----:B------:R-:W-:-:S04]  /*7bb0*/  FMNMX.FTZ R91, R100, R91, !PT ;  /* 0x0000005b645b7209 */ /* 0x000fc80007810000 */
[----:B------:R-:W-:Y:S01]  /*7bc0*/  FMNMX.FTZ R91, R214, R91, !PT ;  /* 0x0000005bd65b7209 */ /* 0x000fe20007810000 */
[----:B------:R-:W-:Y:S03]  /*7bd0*/  MUFU.EX2 R108, R108 ;  /* 0x0000006c006c7308 */ /* 0x000fe60000000800 */
[----:B------:R-:W-:-:S04]  /*7be0*/  FMNMX.FTZ R91, R104, R91, !PT ;  /* 0x0000005b685b7209 */ /* 0x000fc80007810000 */
[----:B------:R-:W-:Y:S01]  /*7bf0*/  FMNMX.FTZ R97, R216, R91, !PT ;  /* 0x0000005bd8617209 */ /* 0x000fe20007810000 */
[----:B------:R0:W-:Y:S03]  /*7c00*/  MUFU.EX2 R13, R114 ;  /* 0x00000072000d7308 */ /* 0x0001e60000000800 */
[----:B------:R-:W-:-:S04]  /*7c10*/  FMNMX.FTZ R97, R218, R97, !PT ;  /* 0x00000061da617209 */ /* 0x000fc80007810000 */
[----:B------:R-:W-:Y:S01]  /*7c20*/  FMNMX.FTZ R97, R110, R97, !PT ;  /* 0x000000616e617209 */ /* 0x000fe20007810000 */
[----:B------:R-:W-:Y:S01]  /*7c30*/  MUFU.EX2 R106, R106 ;  /* 0x0000006a006a7308 */ /* 0x000fe20000000800 */
[----:B0-----:R-:W-:Y:S02]  /*7c40*/  FFMA.FTZ R114, R132, R11, -R93 ;  /* 0x0000000b84727223 */ /* 0x001fe4000001085d */
[----:B------:R-:W-:-:S04]  /*7c50*/  FMNMX.FTZ R97, R112, R97, !PT ;  /* 0x0000006170617209 */ /* 0x000fc80007810000 */
[----:B------:R-:W-:Y:S01]  /*7c60*/  FMNMX.FTZ R97, R116, R97, !PT ;  /* 0x0000006174617209 */ /* 0x000fe20007810000 */
[----:B------:R0:W-:Y:S03]  /*7c70*/  MUFU.EX2 R91, R118 ;  /* 0x00000076005b7308 */ /* 0x0001e60000000800 */
[----:B------:R-:W-:-:S04]  /*7c80*/  FMNMX.FTZ R97, R224, R97, !PT ;  /* 0x00000061e0617209 */ /* 0x000fc80007810000 */
[----:B------:R-:W-:Y:S01]  /*7c90*/  FMNMX.FTZ R0, R122, R97, !PT ;  /* 0x000000617a007209 */ /* 0x000fe20007810000 */
[----:B------:R-:W-:Y:S01]  /*7ca0*/  MUFU.EX2 R92, R92 ;  /* 0x0000005c005c7308 */ /* 0x000fe20000000800 */
[-CC-:B------:R-:W-:Y:S01]  /*7cb0*/  FFMA.FTZ R97, R130, R11.reuse, -R93.reuse ;  /* 0x0000000b82617223 */ /* 0x180fe2000001085d */
[-CC-:B0-----:R-:W-:Y:S01]  /*7cc0*/  FFMA.FTZ R118, R138, R11.reuse, -R93.reuse ;  /* 0x0000000b8a767223 */ /* 0x181fe2000001085d */
[--C-:B------:R-:W-:Y:S01]  /*7cd0*/  FFMA.FTZ R138, R148, R11, -R93.reuse ;  /* 0x0000000b948a7223 */ /* 0x100fe2000001085d */
[----:B------:R-:W0:Y:S04]  /*7ce0*/  SHFL.BFLY PT, R103, R0, 0x2, 0x1f ;  /* 0x0c401f0000677f89 */ /* 0x000e2800000e0000 */
[----:B------:R-:W-:Y:S08]  /*7cf0*/  MUFU.EX2 R95, R95 ;  /* 0x0000005f005f7308 */ /* 0x000ff00000000800 */
[----:B------:R-:W-:Y:S08]  /*7d00*/  MUFU.EX2 R102, R102 ;  /* 0x0000006600667308 */ /* 0x000ff00000000800 */
[----:B------:R-:W-:Y:S01]  /*7d10*/  MUFU.EX2 R96, R96 ;  /* 0x0000006000607308 */ /* 0x000fe20000000800 */
[----:B0-----:R-:W-:Y:S01]  /*7d20*/  FMNMX.FTZ R14, R0, R103, !PT ;  /* 0x00000067000e7209 */ /* 0x001fe20007810000 */
[----:B------:R-:W-:Y:S01]  /*7d30*/  FADD.FTZ R0, -R109, R8 ;  /* 0x000000086d007221 */ /* 0x000fe20000010100 */
[-CC-:B------:R-:W-:Y:S01]  /*7d40*/  FFMA.FTZ R103, R140, R11.reuse, -R93.reuse ;  /* 0x0000000b8c677223 */ /* 0x180fe2000001085d */
[----:B------:R-:W-:-:S04]  /*7d50*/  FFMA.FTZ R93, R150, R11, -R93 ;  /* 0x0000000b965d7223 */ /* 0x000fc8000001085d */
[----:B------:R-:W-:Y:S01]  /*7d60*/  MUFU.EX2 R101, R101 ;  /* 0x0000006500657308 */ /* 0x000fe20000000800 */
[----:B------:R-:W0:Y:S01]  /*7d70*/  SHFL.BFLY PT, R107, R14, 0x1, 0x1f ;  /* 0x0c201f000e6b7f89 */ /* 0x000e2200000e0000 */
[----:B------:R-:W-:-:S06]  /*7d80*/  FMUL.FTZ R0, R0, R11 ;  /* 0x0000000b00007220 */ /* 0x000fcc0000410000 */
[----:B------:R-:W1:Y:S08]  /*7d90*/  MUFU.EX2 R0, R0 ;  /* 0x0000000000007308 */ /* 0x000e700000000800 */
[----:B------:R-:W-:Y:S08]  /*7da0*/  MUFU.EX2 R97, R97 ;  /* 0x0000006100617308 */ /* 0x000ff00000000800 */
[----:B------:R-:W-:Y:S01]  /*7db0*/  MUFU.EX2 R114, R114 ;  /* 0x0000007200727308 */ /* 0x000fe20000000800 */
[----:B0-----:R-:W-:-:S04]  /*7dc0*/  FMNMX.FTZ R14, R14, R107, !PT ;  /* 0x0000006b0e0e7209 */ /* 0x001fc80007810000 */
[C---:B------:R-:W-:Y:S01]  /*7dd0*/  FSETP.NEU.FTZ.AND P1, PT, R14.reuse, -INF , PT ;  /* 0xff8000000e00780b */ /* 0x040fe20003f3d000 */
[----:B------:R-:W-:Y:S02]  /*7de0*/  FMUL.FTZ R107, R14, R11 ;  /* 0x0000000b0e6b7220 */ /* 0x000fe40000410000 */
[----:B------:R-:W-:Y:S03]  /*7df0*/  MUFU.EX2 R99, R99 ;  /* 0x0000006300637308 */ /* 0x000fe60000000800 */
[----:B------:R-:W-:-:S05]  /*7e00*/  FSEL R107, R107, RZ, P1 ;  /* 0x000000ff6b6b7208 */ /* 0x000fca0000800000 */
[-CC-:B------:R-:W-:Y:S01]  /*7e10*/  FFMA.FTZ R8, R2, R11.reuse, -R107.reuse ;  /* 0x0000000b02087223 */ /* 0x180fe2000001086b */
[----:B------:R-:W-:Y:S01]  /*7e20*/  FSEL R2, R14, RZ, P1 ;  /* 0x000000ff0e027208 */ /* 0x000fe20000800000 */
[-CC-:B------:R-:W-:Y:S01]  /*7e30*/  FFMA.FTZ R157, R222, R11.reuse, -R107.reuse ;  /* 0x0000000bde9d7223 */ /* 0x180fe2000001086b */
[-CC-:B------:R-:W-:Y:S01]  /*7e40*/  FFMA.FTZ R159, R152, R11.reuse, -R107.reuse ;  /* 0x0000000b989f7223 */ /* 0x180fe2000001086b */
[-CC-:B------:R-:W-:Y:S01]  /*7e50*/  FFMA.FTZ R124, R154, R11.reuse, -R107.reuse ;  /* 0x0000000b9a7c7223 */ /* 0x180fe2000001086b */
[-C--:B------:R-:W-:Y:S01]  /*7e60*/  FFMA.FTZ R153, R156, R11.reuse, -R107 ;  /* 0x0000000b9c997223 */ /* 0x080fe2000001086b */
[----:B------:R-:W-:Y:S01]  /*7e70*/  FADD.FTZ R2, -R2, R9 ;  /* 0x0000000902027221 */ /* 0x000fe20000010100 */
[----:B------:R-:W-:Y:S01]  /*7e80*/  MUFU.EX2 R8, R8 ;  /* 0x0000000800087308 */ /* 0x000fe20000000800 */
[-C--:B------:R-:W-:Y:S01]  /*7e90*/  FFMA.FTZ R20, R20, R11.reuse, -R107 ;  /* 0x0000000b14147223 */ /* 0x080fe2000001086b */
[----:B-1----:R-:W-:Y:S01]  /*7ea0*/  FFMA.FTZ R9, R0, R6, R89 ;  /* 0x0000000600097223 */ /* 0x002fe20000010059 */
[-C--:B------:R-:W-:Y:S01]  /*7eb0*/  FMUL.FTZ R2, R2, R11.reuse ;  /* 0x0000000b02027220 */ /* 0x080fe20000410000 */
[-CC-:B------:R-:W-:Y:S01]  /*7ec0*/  FFMA.FTZ R155, R158, R11.reuse, -R107.reuse ;  /* 0x0000000b9e9b7223 */ /* 0x180fe2000001086b */
[-C--:B------:R-:W-:Y:S01]  /*7ed0*/  FFMA.FTZ R88, R88, R11.reuse, -R107 ;  /* 0x0000000b58587223 */ /* 0x080fe2000001086b */
[----:B------:R-:W-:Y:S01]  /*7ee0*/  FADD.FTZ R6, R220, R9 ;  /* 0x00000009dc067221 */ /* 0x000fe20000010000 */
        /* <DEDUP_REMOVED lines=18> */
[----:B------:R-:W-:-:S07]  /*8010*/  FFMA.FTZ R107, R122, R11, -R107 ;  /* 0x0000000b7a6b7223 */ /* 0x000fce000001086b */
[----:B------:R-:W2:Y:S01]  /*8020*/  MUFU.EX2 R124, R124 ;  /* 0x0000007c007c7308 */ /* 0x000ea20000000800 */
[----:B0-----:R-:W-:-:S04]  /*8030*/  FFMA.FTZ R3, R2, R3, R157 ;  /* 0x0000000302037223 */ /* 0x001fc8000001009d */
        /* <DEDUP_REMOVED lines=29> */
[----:B------:R-:W-:-:S04]  /*8210*/  FADD.FTZ R126, R96, R3 ;  /* 0x00000003607e7221 */ /* 0x000fc80000010000 */
[----:B------:R-:W-:Y:S02]  /*8220*/  FADD.FTZ R126, R101, R126 ;  /* 0x0000007e657e7221 */ /* 0x000fe40000010000 */
[----:B------:R-:W0:Y:S01]  /*8230*/  MUFU.EX2 R98, R98 ;  /* 0x0000006200627308 */ /* 0x000e220000000800 */
[----:B-1----:R-:W-:-:S07]  /*8240*/  FADD.FTZ R6, R94, R9 ;  /* 0x000000095e067221 */ /* 0x002fce0000010000 */
[----:B------:R-:W1:Y:S01]  /*8250*/  MUFU.EX2 R147, R147 ;  /* 0x0000009300937308 */ /* 0x000e620000000800 */
[----:B--2---:R-:W-:-:S07]  /*8260*/  FADD.FTZ R3, R145, R6 ;  /* 0x0000000691037221 */ /* 0x004fce0000010000 */
[----:B------:R-:W2:Y:S01]  /*8270*/  MUFU.EX2 R100, R100 ;  /* 0x0000006400647308 */ /* 0x000ea20000000800 */
[----:B0-----:R-:W-:Y:S01]  /*8280*/  FADD.FTZ R6, R98, R3 ;  /* 0x0000000362067221 */ /* 0x001fe20000010000 */
[----:B------:R-:W-:-:S06]  /*8290*/  FADD.FTZ R3, R97, R126 ;  /* 0x0000007e61037221 */ /* 0x000fcc0000010000 */
[----:B------:R-:W0:Y:S01]  /*82a0*/  MUFU.EX2 R141, R141 ;  /* 0x0000008d008d7308 */ /* 0x000e220000000800 */
[----:B-1----:R-:W-:Y:S01]  /*82b0*/  FADD.FTZ R9, R147, R6 ;  /* 0x0000000693097221 */ /* 0x002fe20000010000 */
[----:B------:R-:W-:-:S04]  /*82c0*/  FADD.FTZ R6, R114, R3 ;  /* 0x0000000372067221 */ /* 0x000fc80000010000 */
[----:B------:R-:W-:Y:S02]  /*82d0*/  FADD.FTZ R3, R99, R6 ;  /* 0x0000000663037221 */ /* 0x000fe40000010000 */
[----:B------:R-:W1:Y:S01]  /*82e0*/  MUFU.EX2 R118, R118 ;  /* 0x0000007600767308 */ /* 0x000e620000000800 */
[----:B--2---:R-:W-:-:S07]  /*82f0*/  FADD.FTZ R126, R100, R9 ;  /* 0x00000009647e7221 */ /* 0x004fce0000010000 */
[----:B------:R-:W-:Y:S01]  /*8300*/  MUFU.EX2 R104, R104 ;  /* 0x0000006800687308 */ /* 0x000fe20000000800 */
[----:B0-----:R-:W-:-:S07]  /*8310*/  FADD.FTZ R9, R141, R126 ;  /* 0x0000007e8d097221 */ /* 0x001fce0000010000 */
[----:B------:R-:W0:Y:S01]  /*8320*/  MUFU.EX2 R103, R103 ;  /* 0x0000006700677308 */ /* 0x000e220000000800 */
[----:B-1----:R-:W-:-:S07]  /*8330*/  FADD.FTZ R6, R118, R3 ;  /* 0x0000000376067221 */ /* 0x002fce0000010000 */
[----:B------:R-:W-:Y:S08]  /*8340*/  MUFU.EX2 R143, R143 ;  /* 0x0000008f008f7308 */ /* 0x000ff00000000800 */
[----:B------:R-:W1:Y:S01]  /*8350*/  MUFU.EX2 R142, R142 ;  /* 0x0000008e008e7308 */ /* 0x000e620000000800 */
[----:B0-----:R-:W-:-:S07]  /*8360*/  FADD.FTZ R3, R103, R6 ;  /* 0x0000000667037221 */ /* 0x001fce0000010000 */
[----:B------:R-:W-:Y:S08]  /*8370*/  MUFU.EX2 R110, R110 ;  /* 0x0000006e006e7308 */ /* 0x000ff00000000800 */
[----:B------:R-:W0:Y:S01]  /*8380*/  MUFU.EX2 R105, R105 ;  /* 0x0000006900697308 */ /* 0x000e220000000800 */
[----:B-1----:R-:W-:-:S07]  /*8390*/  FADD.FTZ R6, R142, R3 ;  /* 0x000000038e067221 */ /* 0x002fce0000010000 */
[----:B------:R1:W2:Y:S08]  /*83a0*/  MUFU.EX2 R128, R112 ;  /* 0x0000007000807308 */ /* 0x0002b00000000800 */
[----:B------:R-:W3:Y:S01]  /*83b0*/  MUFU.EX2 R120, R120 ;  /* 0x0000007800787308 */ /* 0x000ee20000000800 */
[----:B-1----:R-:W-:Y:S01]  /*83c0*/  FADD.FTZ R112, R104, R9 ;  /* 0x0000000968707221 */ /* 0x002fe20000010000 */
[----:B0-----:R-:W-:-:S03]  /*83d0*/  FADD.FTZ R3, R105, R6 ;  /* 0x0000000669037221 */ /* 0x001fc60000010000 */
[----:B------:R-:W-:-:S03]  /*83e0*/  FADD.FTZ R9, R143, R112 ;  /* 0x000000708f097221 */ /* 0x000fc60000010000 */
[----:B------:R-:W0:Y:S01]  /*83f0*/  MUFU.EX2 R116, R116 ;  /* 0x0000007400747308 */ /* 0x000e220000000800 */
[----:B------:R-:W-:-:S04]  /*8400*/  FADD.FTZ R9, R110, R9 ;  /* 0x000000096e097221 */ /* 0x000fc80000010000 */
[----:B--2---:R-:W-:-:S03]  /*8410*/  FADD.FTZ R9, R128, R9 ;  /* 0x0000000980097221 */ /* 0x004fc60000010000 */
[----:B------:R-:W1:Y:S01]  /*8420*/  MUFU.EX2 R138, R138 ;  /* 0x0000008a008a7308 */ /* 0x000e620000000800 */
[----:B---3--:R-:W-:-:S07]  /*8430*/  FADD.FTZ R3, R120, R3 ;  /* 0x0000000378037221 */ /* 0x008fce0000010000 */
        /* <DEDUP_REMOVED lines=10> */
.L_x_1257:
[----:B------:R-:W0:Y:S01]  /*84e0*/  S2UR UR4, SR_CgaCtaId ;  /* 0x00000000000479c3 */ /* 0x000e220000008800 */
[----:B------:R-:W-:Y:S01]  /*84f0*/  UIADD3 UR7, UR7, 0x2a860, URZ ;  /* 0x0002a86007077890 */ /* 0x000fe2000fffe03f */
[----:B------:R-:W-:Y:S01]  /*8500*/  ISETP.GT.AND P1, PT, R10, UR47, PT ;  /* 0x0000002f0a007c0c */ /* 0x000fe2000bf24270 */
[----:B------:R-:W-:Y:S01]  /*8510*/  UMOV UR46, UR39 ;  /* 0x00000027002e7c82 */ /* 0x000fe20008000000 */
[----:B------:R-:W-:Y:S01]  /*8520*/  F2FP.BF16.F32.PACK_AB R157, R8, R157 ;  /* 0x0000009d089d723e */ /* 0x000fe200000010ff */
[----:B------:R-:W-:Y:S01]  /*8530*/  VIADD R10, R10, 0xffffffff ;  /* 0xffffffff0a0a7836 */ /* 0x000fe20000000000 */
        /* <DEDUP_REMOVED lines=29> */
.L_x_1239:
[----:B------:R-:W-:Y:S01]  /*8710*/  R2UR UR5, R19 ;  /* 0x00000000130572ca */ /* 0x000fe200000e0000 */
[----:B------:R-:W-:Y:S01]  /*8720*/  UISETP.NE.AND UP0, UPT, UR61, URZ, UPT ;  /* 0x0000003f3d00728c */ /* 0x000fe2000bf05270 */
[----:B------:R-:W-:Y:S02]  /*8730*/  R2UR UR4, R22 ;  /* 0x00000000160472ca */ /* 0x000fe400000e0000 */
[----:B------:R-:W-:-:S03]  /*8740*/  IADD3 R8, R16, 0x1, -R17 ;  /* 0x0000000110087810 */ /* 0x000fc60007ffe811 */
[----:B------:R-:W-:Y:S02]  /*8750*/  PLOP3.LUT P1, PT, PT, PT, UP0, 0x40, 0x0 ;  /* 0x000000000000781c */ /* 0x000fe40003f2e808 */
[----:B------:R-:W-:-:S04]  /*8760*/  R2UR UR7, R8 ;  /* 0x00000000080772ca */ /* 0x000fc800000e0000 */
[----:B------:R-:W-:Y:S02]  /*8770*/  UISETP.NE.AND UP1, UPT, UR5, URZ, UPT ;  /* 0x0000003f0500728c */ /* 0x000fe4000bf25270 */
[----:B------:R-:W-:-:S09]  /*8780*/  UIADD3 UR6, UR4, 0x7f, URZ ;  /* 0x0000007f04067890 */ /* 0x000fd2000fffe03f */
[----:B------:R-:W-:Y:S01]  /*8790*/  @UP1 ULDC UR4, c[0x0][0x44c] ;  /* 0x0001130000041ab9 */ /* 0x000fe20000000800 */
[----:B------:R-:W-:Y:S01]  /*87a0*/  @UP1 ULDC UR11, c[0x0][0x450] ;  /* 0x00011400000b1ab9 */ /* 0x000fe20000000800 */
[----:B------:R-:W-:-:S04]  /*87b0*/  UIMAD.WIDE.U32 UR4, UR6, UR4, URZ ;  /* 0x00000004060472a5 */ /* 0x000fc8000f8e003f */
[----:B------:R-:W-:-:S04]  /*87c0*/  @UP1 USHF.R.U32.HI UR6, URZ, UR11, UR5 ;  /* 0x0000000b3f061299 */ /* 0x000fc80008011605 */
[----:B------:R-:W-:-:S04]  /*87d0*/  UIADD3 UR6, UR7, UR6, URZ ;  /* 0x0000000607067290 */ /* 0x000fc8000fffe03f */
[----:B------:R-:W-:Y:S01]  /*87e0*/  UIADD3 UR11, UR6, -UR10, URZ ;  /* 0x8000000a060b7290 */ /* 0x000fe2000fffe03f */
[----:B------:R-:W-:Y:S11]  /*87f0*/  @P1 BRA `(.L_x_1259) ;  /* 0x0000000000501947 */ /* 0x000ff60003800000 */
[----:B------:R-:W-:Y:S02]  /*8800*/  UMOV UR10, UR6 ;  /* 0x00000006000a7c82 */ /* 0x000fe40008000000 */
[----:B------:R-:W-:-:S06]  /*8810*/  UISETP.GT.AND UP0, UPT, UR10, -0x1, UPT ;  /* 0xffffffff0a00788c */ /* 0x000fcc000bf04270 */
[----:B------:R-:W-:-:S13]  /*8820*/  PLOP3.LUT P1, PT, PT, PT, UP0, 0x80, 0x0 ;  /* 0x000000000000781c */ /* 0x000fda0003f2f008 */
[----:B------:R-:W-:Y:S05]  /*8830*/  @P1 BRA `(.L_x_1260) ;  /* 0x0000000000201947 */ /* 0x000fea0003800000 */
[----:B------:R-:W-:Y:S01]  /*8840*/  ULDC UR14, c[0x0][0x9e4] ;  /* 0x00027900000e7ab9 */ /* 0x000fe20000000800 */
[----:B------:R-:W-:Y:S02]  /*8850*/  ULOP3.LUT UR10, URZ, UR10, URZ, 0x33, !UPT ;  /* 0x0000000a3f0a7292 */ /* 0x000fe4000f8e333f */
[----:B------:R-:W-:-:S11]  /*8860*/  UISETP.NE.AND UP0, UPT, UR14, 0x1, UPT ;  /* 0x000000010e00788c */ /* 0x000fd6000bf05270 */
[----:B------:R-:W-:Y:S02]  /*8870*/  @UP0 ULDC.64 UR4, c[0x0][0x9e8] ;  /* 0x00027a0000040ab9 */ /* 0x000fe40000000a00 */
[----:B------:R-:W-:-:S04]  /*8880*/  UIMAD.WIDE.U32 UR6, UR10, UR4, URZ ;  /* 0x000000040a0672a5 */ /* 0x000fc8000f8e003f */
[----:B------:R-:W-:-:S04]  /*8890*/  @UP0 USHF.R.U32.HI UR10, URZ, UR5, UR7 ;  /* 0x000000053f0a0299 */ /* 0x000fc80008011607 */
[----:B------:R-:W-:Y:S01]  /*88a0*/  ULOP3.LUT UR10, URZ, UR10, URZ, 0x33, !UPT ;  /* 0x0000000a3f0a7292 */ /* 0x000fe2000f8e333f */
[----:B------:R-:W-:Y:S11]  /*88b0*/  BRA `(.L_x_1261) ;  /* 0x0000000000147947 */ /* 0x000ff60003800000 */
.L_x_1260:
[----:B------:R-:W-:Y:S02]  /*88c0*/  ULDC UR14, c[0x0][0x9e4] ;  /* 0x00027900000e7ab9 */ /* 0x000fe40000000800 */
[----:B------:R-:W-:-:S11]  /*88d0*/  UISETP.NE.AND UP0, UPT, UR14, 0x1, UPT ;  /* 0x000000010e00788c */ /* 0x000fd6000bf05270 */
[----:B------:R-:W-:Y:S02]  /*88e0*/  @UP0 ULDC.64 UR4, c[0x0][0x9e8] ;  /* 0x00027a0000040ab9 */ /* 0x000fe40000000a00 */
[----:B------:R-:W-:-:S04]  /*88f0*/  UIMAD.WIDE.U32 UR6, UR10, UR4, URZ ;  /* 0x000000040a0672a5 */ /* 0x000fc8000f8e003f */
[----:B------:R-:W-:-:S12]  /*8900*/  @UP0 USHF.R.U32.HI UR10, URZ, UR5, UR7 ;  /* 0x000000053f0a0299 */ /* 0x000fd80008011607 */
.L_x_1261:
[----:B------:R-:W-:-:S04]  /*8910*/  UIMAD UR10, UR10, UR14, URZ ;  /* 0x0000000e0a0a72a4 */ /* 0x000fc8000f8e023f */
[----:B------:R-:W-:-:S04]  /*8920*/  UISETP.LT.AND UP0, UPT, UR11, UR10, UPT ;  /* 0x0000000a0b00728c */ /* 0x000fc8000bf01270 */
[----:B------:R-:W-:-:S12]  /*8930*/  USEL UR11, UR11, UR10, !UP0 ;  /* 0x0000000a0b0b7287 */ /* 0x000fd8000c000000 */
.L_x_1259:
[----:B------:R-:W-:Y:S01]  /*8940*/  UIADD3 UR4, UR11, 0x5f, URZ ;  /* 0x0000005f0b047890 */ /* 0x000fe2000fffe03f */
[----:B------:R-:W-:-:S03]  /*8950*/  R2UR UR6, R161 ;  /* 0x00000000a10672ca */ /* 0x000fc600000e0000 */
[----:B------:R-:W-:-:S04]  /*8960*/  UIMAD.WIDE UR4, UR4, 0x2aaaaaab, URZ ;  /* 0x2aaaaaab040478a5 */ /* 0x000fc8000f8e023f */
[----:B------:R-:W-:-:S04]  /*8970*/  USHF.R.U32.HI UR4, URZ, 0x1f, UR5 ;  /* 0x0000001f3f047899 */ /* 0x000fc80008011605 */
[----:B------:R-:W-:-:S04]  /*8980*/  ULEA.HI.SX32 UR4, UR5, UR4, 0x1c ;  /* 0x0000000405047291 */ /* 0x000fc8000f8fe23f */
[----:B------:R-:W-:-:S04]  /*8990*/  UISETP.LT.AND UP0, UPT, UR6, UR4, UPT ;  /* 0x000000040600728c */ /* 0x000fc8000bf01270 */
[----:B------:R-:W-:-:S06]  /*89a0*/  USEL UR47, UR6, UR4, !UP0 ;  /* 0x00000004062f7287 */ /* 0x000fcc000c000000 */
[----:B------:R-:W-:-:S13]  /*89b0*/  ISETP.GE.AND P1, PT, R10, UR47, PT ;  /* 0x0000002f0a007c0c */ /* 0x000fda000bf26270 */
[----:B------:R-:W-:Y:S05]  /*89c0*/  @!P1 BRA `(.L_x_1262) ;  /* 0x0000002000a09947 */ /* 0x000fea0003800000 */
[----:B------:R-:W-:Y:S01]  /*89d0*/  IMAD.MOV.U32 R13, RZ, RZ, R14 ;  /* 0x000000ffff0d7224 */ /* 0x000fe200078e000e */
[----:B------:R-:W-:Y:S01]  /*89e0*/  UMOV UR46, UR39 ;  /* 0x00000027002e7c82 */ /* 0x000fe20008000000 */
[----:B------:R-:W-:Y:S01]  /*89f0*/  IMAD.MOV.U32 R9, RZ, RZ, R12 ;  /* 0x000000ffff097224 */ /* 0x000fe200078e000c */
[----:B------:R-:W-:Y:S01]  /*8a00*/  UMOV UR4, UR38 ;  /* 0x0000002600047c82 */ /* 0x000fe20008000000 */
[----:B------:R-:W-:-:S05]  /*8a10*/  ULDC UR5, c[0x0][0x9d8] ;  /* 0x0002760000057ab9 */ /* 0x000fca0000000800 */
.L_x_1273:
[----:B------:R-:W-:-:S04]  /*8a20*/  UISETP.NE.AND UP0, UPT, UR4, 0x1, UPT ;  /* 0x000000010400788c */ /* 0x000fc8000bf05270 */
[----:B------:R-:W-:-:S04]  /*8a30*/  USEL UR39, URZ, 0x1, UP0 ;  /* 0x000000013f277887 */ /* 0x000fc80008000000 */
[----:B------:R-:W-:Y:S01]  /*8a40*/  ULOP3.LUT UR39, UR46, UR39, URZ, 0x3c, !UPT ;  /* 0x000000272e277292 */ /* 0x000fe2000f8e3c3f */
[----:B------:R-:W-:Y:S11]  /*8a50*/  @!P0 BRA `(.L_x_1263) ;  /* 0x0000000000048947 */ /* 0x000ff60003800000 */
[----:B------:R-:W-:Y:S01]  /*8a60*/  BPT.TRAP 0x1 ;  /* 0x000000040000795c */ /* 0x000fe20000300000 */
.L_x_1263:
        /* <DEDUP_REMOVED lines=9> */
.L_x_1264:
[----:B-1----:R-:W-:Y:S05]  /*8b00*/  @P1 BRA `(.L_x_1265) ;  /* 0x0000000000081947 */ /* 0x002fea0003800000 */
[----:B------:R-:W1:Y:S02]  /*8b10*/  SYNCS.PHASECHK.TRANS64.TRYWAIT P1, [UR6+0x2a830], R8 ;  /* 0x02a83008ff0075a7 */ /* 0x000e640008020146 */
[----:B-1----:R-:W-:Y:S05]  /*8b20*/  @!P1 BRA `(.L_x_1266) ;  /* 0x000000f800cc9947 */ /* 0x002fea0003800000 */
.L_x_1265:
        /* <DEDUP_REMOVED lines=138> */
.L_x_1267:
[----:B------:R-:W-:Y:S01]  /*93d0*/  ULEA UR7, UR4, UR60, 0x3 ;  /* 0x0000003c04077291 */ /* 0x000fe2000f8e183f */
[----:B------:R-:W-:-:S05]  /*93e0*/  IMAD.U32 R0, RZ, RZ, UR46 ;  /* 0x0000002eff007e24 */ /* 0x000fca000f8e00ff */
[----:B------:R-:W-:-:S04]  /*93f0*/  SHF.L.U32 R0, R0, 0x1f, RZ ;  /* 0x0000001f00007819 */ /* 0x000fc800000006ff */
[----:B------:R2:W3:Y:S01]  /*9400*/  SYNCS.PHASECHK.TRANS64.TRYWAIT P1, [UR7+0x2a850], R0 ;  /* 0x02a85000ff0075a7 */ /* 0x0004e20008020147 */
[----:B------:R-:W-:Y:S05]  /*9410*/  @!P0 BRA `(.L_x_1268) ;  /* 0x0000000000048947 */ /* 0x000fea0003800000 */
[----:B------:R-:W-:Y:S01]  /*9420*/  BPT.TRAP 0x1 ;  /* 0x000000040000795c */ /* 0x000fe20000300000 */
.L_x_1268:
[----:B---3--:R-:W-:Y:S05]  /*9430*/  @P1 BRA `(.L_x_1269) ;  /* 0x0000000000081947 */ /* 0x008fea0003800000 */
[----:B------:R-:W3:Y:S02]  /*9440*/  SYNCS.PHASECHK.TRANS64.TRYWAIT P1, [UR7+0x2a850], R0 ;  /* 0x02a85000ff0075a7 */ /* 0x000ee40008020147 */
[----:B---3--:R-:W-:Y:S05]  /*9450*/  @!P1 BRA `(.L_x_1270) ;  /* 0x000000f000989947 */ /* 0x008fea0003800000 */
.L_x_1269:
        /* <DEDUP_REMOVED lines=37> */
.L_x_1271:
[----:B------:R-:W-:Y:S01]  /*96b0*/  FMUL.FTZ R136, R88, UR5 ;  /* 0x0000000558887c20 */ /* 0x000fe20008410000 */
[----:B------:R-:W-:Y:S01]  /*96c0*/  FMUL.FTZ R138, R89, UR5 ;  /* 0x00000005598a7c20 */ /* 0x000fe20008410000 */
[----:B01----:R-:W-:Y:S01]  /*96d0*/  FMUL.FTZ R8, R90, UR5 ;  /* 0x000000055a087c20 */ /* 0x003fe20008410000 */
        /* <DEDUP_REMOVED lines=36> */
[----:B---3--:R-:W-:Y:S01]  /*9920*/  FMNMX.FTZ R15, R8, R13, !PT ;  /* 0x0000000d080f7209 */ /* 0x008fe20007810000 */
        /* <DEDUP_REMOVED lines=20> */
[----:B------:R-:W1:Y:S01]  /*9a70*/  S2UR UR4, SR_CgaCtaId ;  /* 0x00000000000479c3 */ /* 0x000e620000008800 */
[----:B------:R-:W-:Y:S01]  /*9a80*/  UIADD3 UR6, UR6, 0x2a840, URZ ;  /* 0x0002a84006067890 */ /* 0x000fe2000fffe03f */
[----:B------:R-:W4:Y:S01]  /*9a90*/  MUFU.TANH R144, R144 ;  /* 0x0000009000907308 */ /* 0x000f220000002400 */
[----:B---3--:R-:W-:-:S07]  /*9aa0*/  FMNMX.FTZ R11, R142, R11, !PT ;  /* 0x0000000b8e0b7209 */ /* 0x008fce0007810000 */
[----:B------:R-:W3:Y:S01]  /*9ab0*/  MUFU.TANH R90, R90 ;  /* 0x0000005a005a7308 */ /* 0x000ee20000002400 */
[----:B0-----:R-:W-:-:S07]  /*9ac0*/  FMNMX.FTZ R15, R88, R15, !PT ;  /* 0x0000000f580f7209 */ /* 0x001fce0007810000 */
[----:B------:R-:W0:Y:S01]  /*9ad0*/  MUFU.TANH R146, R146 ;  /* 0x0000009200927308 */ /* 0x000e220000002400 */
[----:B----4-:R-:W-:Y:S01]  /*9ae0*/  FMNMX.FTZ R11, R144, R11, !PT ;  /* 0x0000000b900b7209 */ /* 0x010fe20007810000 */
[----:B-1----:R-:W-:-:S06]  /*9af0*/  UPRMT UR6, UR4, 0x654, UR6 ;  /* 0x0000065404067896 */ /* 0x002fcc0008000006 */
[----:B------:R-:W1:Y:S01]  /*9b00*/  MUFU.TANH R92, R92 ;  /* 0x0000005c005c7308 */ /* 0x000e620000002400 */
[----:B---3--:R-:W-:Y:S02]  /*9b10*/  FMNMX.FTZ R15, R90, R15, !PT ;  /* 0x0000000f5a0f7209 */ /* 0x008fe40007810000 */
[----:B------:R-:W-:Y:S05]  /*9b20*/  SYNCS.ARRIVE.TRANS64.RED.A1T0 RZ, [UR6], RZ ;  /* 0x000000ffffff79a7 */ /* 0x000fea0008100406 */
[----:B------:R-:W3:Y:S01]  /*9b30*/  MUFU.TANH R148, R148 ;  /* 0x0000009400947308 */ /* 0x000ee20000002400 */
[----:B0-----:R-:W-:-:S07]  /*9b40*/  FMNMX.FTZ R11, R146, R11, !PT ;  /* 0x0000000b920b7209 */ /* 0x001fce0007810000 */
[----:B------:R-:W0:Y:S01]  /*9b50*/  MUFU.TANH R94, R94 ;  /* 0x0000005e005e7308 */ /* 0x000e220000002400 */
[----:B-1----:R-:W-:-:S07]  /*9b60*/  FMNMX.FTZ R15, R92, R15, !PT ;  /* 0x0000000f5c0f7209 */ /* 0x002fce0007810000 */
[----:B------:R-:W1:Y:S01]  /*9b70*/  MUFU.TANH R150, R150 ;  /* 0x0000009600967308 */ /* 0x000e620000002400 */
[----:B---3--:R-:W-:-:S07]  /*9b80*/  FMNMX.FTZ R11, R148, R11, !PT ;  /* 0x0000000b940b7209 */ /* 0x008fce0007810000 */
        /* <DEDUP_REMOVED lines=62> */
[----:B------:R-:W2:Y:S01]  /*9f70*/  MUFU.TANH R228, R228 ;  /* 0x000000e400e47308 */ /* 0x000ea20000002400 */
[----:B-1----:R-:W-:-:S07]  /*9f80*/  FMNMX.FTZ R11, R226, R11, !PT ;  /* 0x0000000be20b7209 */ /* 0x002fce0007810000 */
[----:B------:R-:W0:Y:S01]  /*9f90*/  MUFU.TANH R130, R130 ;  /* 0x0000008200827308 */ /* 0x000e220000002400 */
[----:B---3--:R-:W-:-:S07]  /*9fa0*/  FMNMX.FTZ R15, R126, R15, !PT ;  /* 0x0000000f7e0f7209 */ /* 0x008fce0007810000 */
[----:B------:R-:W1:Y:S01]  /*9fb0*/  MUFU.TANH R132, R132 ;  /* 0x0000008400847308 */ /* 0x000e620000002400 */
[----:B--2---:R-:W-:-:S05]  /*9fc0*/  FMNMX.FTZ R0, R228, R11, !PT ;  /* 0x0000000be4007209 */ /* 0x004fca0007810000 */
[----:B------:R-:W2:Y:S01]  /*9fd0*/  SHFL.BFLY PT, R11, R0, 0x2, 0x1f ;  /* 0x0c401f00000b7f89 */ /* 0x000ea200000e0000 */
[----:B0-----:R-:W-:-:S04]  /*9fe0*/  FMNMX.FTZ R15, R130, R15, !PT ;  /* 0x0000000f820f7209 */ /* 0x001fc80007810000 */
[----:B-1----:R-:W-:-:S05]  /*9ff0*/  FMNMX.FTZ R15, R132, R15, !PT ;  /* 0x0000000f840f7209 */ /* 0x002fca0007810000 */
[----:B------:R-:W0:Y:S01]  /*a000*/  SHFL.BFLY PT, R12, R15, 0x2, 0x1f ;  /* 0x0c401f000f0c7f89 */ /* 0x000e2200000e0000 */
[----:B--2---:R-:W-:Y:S02]  /*a010*/  FMNMX.FTZ R2, R0, R11, !PT ;  /* 0x0000000b00027209 */ /* 0x004fe40007810000 */
[----:B------:R-:W1:Y:S03]  /*a020*/  LDC R11, c[0x0][0x988] ;  /* 0x00026200ff0b7b82 */ /* 0x000e660000000800 */
[----:B------:R-:W2:Y:S01]  /*a030*/  SHFL.BFLY PT, R21, R2, 0x1, 0x1f ;  /* 0x0c201f0002157f89 */ /* 0x000ea200000e0000 */
[----:B0-----:R-:W-:-:S05]  /*a040*/  FMNMX.FTZ R89, R15, R12, !PT ;  /* 0x0000000c0f597209 */ /* 0x001fca0007810000 */
[----:B------:R-:W0:Y:S01]  /*a050*/  SHFL.BFLY PT, R14, R89, 0x1, 0x1f ;  /* 0x0c201f00590e7f89 */ /* 0x000e2200000e0000 */
[----:B--2---:R-:W-:-:S05]  /*a060*/  FMNMX.FTZ R12, R2, R21, !PT ;  /* 0x00000015020c7209 */ /* 0x004fca0007810000 */
[C---:B------:R-:W-:Y:S01]  /*a070*/  FADD.FTZ R134, -R12.reuse, R9 ;  /* 0x000000090c867221 */ /* 0x040fe20000010100 */
[----:B-1----:R-:W-:-:S03]  /*a080*/  FMUL.FTZ R105, R12, R11 ;  /* 0x0000000b0c697220 */ /* 0x002fc60000410000 */
[-C--:B------:R-:W-:Y:S01]  /*a090*/  FMUL.FTZ R21, R134, R11.reuse ;  /* 0x0000000b86157220 */ /* 0x080fe20000410000 */
[-CC-:B------:R-:W-:Y:S01]  /*a0a0*/  FFMA.FTZ R9, R136, R11.reuse, -R105.reuse ;  /* 0x0000000b88097223 */ /* 0x180fe20000010869 */
[-CC-:B------:R-:W-:Y:S01]  /*a0b0*/  FFMA.FTZ R15, R144, R11.reuse, -R105.reuse ;  /* 0x0000000b900f7223 */ /* 0x180fe20000010869 */
[-CC-:B------:R-:W-:Y:S01]  /*a0c0*/  FFMA.FTZ R136, R142, R11.reuse, -R105.reuse ;  /* 0x0000000b8e887223 */ /* 0x180fe20000010869 */
[----:B------:R1:W-:Y:S01]  /*a0d0*/  MUFU.EX2 R0, R21 ;  /* 0x0000001500007308 */ /* 0x0003e20000000800 */
[-CC-:B------:R-:W-:Y:S01]  /*a0e0*/  FFMA.FTZ R144, R208, R11.reuse, -R105.reuse ;  /* 0x0000000bd0907223 */ /* 0x180fe20000010869 */
[-CC-:B------:R-:W-:Y:S01]  /*a0f0*/  FFMA.FTZ R93, R210, R11.reuse, -R105.reuse ;  /* 0x0000000bd25d7223 */ /* 0x180fe20000010869 */
[----:B0-----:R-:W-:Y:S01]  /*a100*/  FMNMX.FTZ R14, R89, R14, !PT ;  /* 0x0000000e590e7209 */ /* 0x001fe20007810000 */
[-CC-:B------:R-:W-:Y:S01]  /*a110*/  FFMA.FTZ R101, R128, R11.reuse, -R105.reuse ;  /* 0x0000000b80657223 */ /* 0x180fe20000010869 */
[-CC-:B------:R-:W-:Y:S01]  /*a120*/  FFMA.FTZ R89, R154, R11.reuse, -R105.reuse ;  /* 0x0000000b9a597223 */ /* 0x180fe20000010869 */
[-CC-:B------:R-:W-:Y:S01]  /*a130*/  FFMA.FTZ R95, R214, R11.reuse, -R105.reuse ;  /* 0x0000000bd65f7223 */ /* 0x180fe20000010869 */
[-C--:B------:R-:W-:Y:S01]  /*a140*/  FFMA.FTZ R97, R216, R11.reuse, -R105 ;  /* 0x0000000bd8617223 */ /* 0x080fe20000010869 */
[----:B------:R-:W-:Y:S01]  /*a150*/  FADD.FTZ R134, -R14, R13 ;  /* 0x0000000d0e867221 */ /* 0x000fe20000010100 */
[-CC-:B------:R-:W-:Y:S01]  /*a160*/  FFMA.FTZ R13, R140, R11.reuse, -R105.reuse ;  /* 0x0000000b8c0d7223 */ /* 0x180fe20000010869 */
[-CC-:B-1----:R-:W-:Y:S01]  /*a170*/  FFMA.FTZ R21, R148, R11.reuse, -R105.reuse ;  /* 0x0000000b94157223 */ /* 0x182fe20000010869 */
[-CC-:B------:R-:W-:Y:S01]  /*a180*/  FFMA.FTZ R140, R150, R11.reuse, -R105.reuse ;  /* 0x0000000b968c7223 */ /* 0x180fe20000010869 */
[-C--:B------:R-:W-:Y:S01]  /*a190*/  FMUL.FTZ R91, R134, R11.reuse ;  /* 0x0000000b865b7220 */ /* 0x080fe20000410000 */
        /* <DEDUP_REMOVED lines=12> */
[-C--:B0-----:R-:W-:Y:S01]  /*a260*/  FFMA.FTZ R91, R158, R11.reuse, -R105 ;  /* 0x0000000b9e5b7223 */ /* 0x081fe20000010869 */
[-C--:B------:R-:W-:Y:S01]  /*a270*/  FMUL.FTZ R105, R14, R11.reuse ;  /* 0x0000000b0e697220 */ /* 0x080fe20000410000 */
[----:B------:R-:W0:Y:S03]  /*a280*/  MUFU.EX2 R9, R9 ;  /* 0x0000000900097308 */ /* 0x000e260000000800 */
        /* <DEDUP_REMOVED lines=10> */
[-CC-:B------:R-:W-:Y:S01]  /*a330*/  FFMA.FTZ R92, R102, R11.reuse, -R105.reuse ;  /* 0x0000000b665c7223 */ /* 0x180fe20000010869 */
[-CC-:B------:R-:W-:Y:S01]  /*a340*/  FFMA.FTZ R151, R104, R11.reuse, -R105.reuse ;  /* 0x0000000b68977223 */ /* 0x180fe20000010869 */
[-C--:B------:R-:W-:Y:S01]  /*a350*/  FFMA.FTZ R94, R106, R11.reuse, -R105 ;  /* 0x0000000b6a5e7223 */ /* 0x080fe20000010869 */
[----:B------:R-:W2:Y:S01]  /*a360*/  MUFU.EX2 R157, R157 ;  /* 0x0000009d009d7308 */ /* 0x000ea20000000800 */
[----:B0-----:R-:W-:Y:S01]  /*a370*/  FFMA.FTZ R107, R0, R6, R9 ;  /* 0x00000006006b7223 */ /* 0x001fe20000010009 */
[-CC-:B------:R-:W-:Y:S01]  /*a380*/  FFMA.FTZ R145, R108, R11.reuse, -R105.reuse ;  /* 0x0000000b6c917223 */ /* 0x180fe20000010869 */
[-CC-:B------:R-:W-:Y:S01]  /*a390*/  FFMA.FTZ R96, R110, R11.reuse, -R105.reuse ;  /* 0x0000000b6e607223 */ /* 0x180fe20000010869 */
[-CC-:B------:R-:W-:Y:S01]  /*a3a0*/  FFMA.FTZ R147, R112, R11.reuse, -R105.reuse ;  /* 0x0000000b70937223 */ /* 0x180fe20000010869 */
[-CC-:B------:R-:W-:Y:S01]  /*a3b0*/  FFMA.FTZ R98, R114, R11.reuse, -R105.reuse ;  /* 0x0000000b72627223 */ /* 0x180fe20000010869 */
[-CC-:B------:R-:W-:Y:S01]  /*a3c0*/  FFMA.FTZ R141, R116, R11.reuse, -R105.reuse ;  /* 0x0000000b748d7223 */ /* 0x180fe20000010869 */
[-C--:B------:R-:W-:Y:S01]  /*a3d0*/  FFMA.FTZ R143, R120, R11.reuse, -R105 ;  /* 0x0000000b788f7223 */ /* 0x080fe20000010869 */
[----:B------:R-:W0:Y:S01]  /*a3e0*/  MUFU.EX2 R8, R8 ;  /* 0x0000000800087308 */ /* 0x000e220000000800 */
[----:B-1----:R-:W-:Y:S01]  /*a3f0*/  FADD.FTZ R6, R134, R107 ;  /* 0x0000006b86067221 */ /* 0x002fe20000010000 */
[-CC-:B------:R-:W-:Y:S01]  /*a400*/  FFMA.FTZ R124, R124, R11.reuse, -R105.reuse ;  /* 0x0000000b7c7c7223 */ /* 0x180fe20000010869 */
[-CC-:B------:R-:W-:Y:S01]  /*a410*/  FFMA.FTZ R126, R126, R11.reuse, -R105.reuse ;  /* 0x0000000b7e7e7223 */ /* 0x180fe20000010869 */
[----:B------:R-:W-:-:S04]  /*a420*/  FFMA.FTZ R130, R130, R11, -R105 ;  /* 0x0000000b82827223 */ /* 0x000fc80000010869 */
[----:B------:R-:W1:Y:S01]  /*a430*/  MUFU.EX2 R13, R13 ;  /* 0x0000000d000d7308 */ /* 0x000e620000000800 */
[----:B--2---:R-:W-:-:S07]  /*a440*/  FFMA.FTZ R3, R2, R3, R157 ;  /* 0x0000000302037223 */ /* 0x004fce000001009d */
        /* <DEDUP_REMOVED lines=14> */
[----:B------:R-:W-:-:S06]  /*a530*/  FFMA.FTZ R100, R118, R11, -R105 ;  /* 0x0000000b76647223 */ /* 0x000fcc0000010869 */
        /* <DEDUP_REMOVED lines=18> */
[-CC-:B------:R-:W-:Y:S01]  /*a660*/  FFMA.FTZ R102, R122, R11.reuse, -R105.reuse ;  /* 0x0000000b7a667223 */ /* 0x180fe20000010869 */
[----:B------:R-:W-:-:S05]  /*a670*/  FFMA.FTZ R105, R132, R11, -R105 ;  /* 0x0000000b84697223 */ /* 0x000fca0000010869 */
        /* <DEDUP_REMOVED lines=58> */
.L_x_1272:
        /* <DEDUP_REMOVED lines=35> */
.L_x_1262:
[----:B------:R-:W-:-:S13]  /*ac50*/  R2UR UR4, R161 ;  /* 0x00000000a10472ca */ /* 0x000fda00000e0000 */
[----:B------:R-:W-:-:S13]  /*ac60*/  ISETP.GE.AND P1, PT, R10, UR4, PT ;  /* 0x000000040a007c0c */ /* 0x000fda000bf26270 */
[----:B------:R-:W-:Y:S05]  /*ac70*/  @!P1 BRA `(.L_x_1274) ;  /* 0x00000034001c9947 */ /* 0x000fea0003800000 */
[----:B------:R-:W-:Y:S01]  /*ac80*/  IMAD.MOV.U32 R9, RZ, RZ, R14 ;  /* 0x000000ffff097224 */ /* 0x000fe200078e000e */
[----:B------:R-:W-:Y:S01]  /*ac90*/  UMOV UR46, UR39 ;  /* 0x00000027002e7c82 */ /* 0x000fe20008000000 */
[----:B------:R-:W-:Y:S01]  /*aca0*/  IMAD.MOV.U32 R8, RZ, RZ, R12 ;  /* 0x000000ffff087224 */ /* 0x000fe200078e000c */
[----:B------:R-:W-:Y:S01]  /*acb0*/  UMOV UR4, UR38 ;  /* 0x0000002600047c82 */ /* 0x000fe20008000000 */
[----:B------:R-:W-:Y:S01]  /*acc0*/  ULDC UR47, c[0x0][0x9e4] ;  /* 0x00027900002f7ab9 */ /* 0x000fe20000000800 */
[----:B------:R-:W-:Y:S01]  /*acd0*/  ULDC UR50, c[0x0][0x9dc] ;  /* 0x0002770000327ab9 */ /* 0x000fe20000000800 */
[----:B------:R-:W-:Y:S01]  /*ace0*/  ULDC UR5, c[0x0][0x9d8] ;  /* 0x0002760000057ab9 */ /* 0x000fe20000000800 */
[----:B------:R-:W-:-:S05]  /*acf0*/  ULDC UR51, c[0x0][0x9e0] ;  /* 0x0002780000337ab9 */ /* 0x000fca0000000800 */
.L_x_1293:
[----:B------:R-:W-:-:S04]  /*ad00*/  UISETP.NE.AND UP0, UPT, UR4, 0x1, UPT ;  /* 0x000000010400788c */ /* 0x000fc8000bf05270 */
[----:B------:R-:W-:-:S04]  /*ad10*/  USEL UR39, URZ, 0x1, UP0 ;  /* 0x000000013f277887 */ /* 0x000fc80008000000 */
[----:B------:R-:W-:Y:S01]  /*ad20*/  ULOP3.LUT UR39, UR46, UR39, URZ, 0x3c, !UPT ;  /* 0x000000272e277292 */ /* 0x000fe2000f8e3c3f */
[----:B------:R-:W-:Y:S11]  /*ad30*/  @!P0 BRA `(.L_x_1275) ;  /* 0x0000000000048947 */ /* 0x000ff60003800000 */
[----:B------:R-:W-:Y:S01]  /*ad40*/  BPT.TRAP 0x1 ;  /* 0x000000040000795c */ /* 0x000fe20000300000 */
.L_x_1275:
        /* <DEDUP_REMOVED lines=9> */
.L_x_1276:
[----:B-1----:R-:W-:Y:S05]  /*ade0*/  @P1 BRA `(.L_x_1277) ;  /* 0x0000000000081947 */ /* 0x002fea0003800000 */
[----:B------:R-:W1:Y:S02]  /*adf0*/  SYNCS.PHASECHK.TRANS64.TRYWAIT P1, [UR6+0x2a830], R11 ;  /* 0x02a8300bff0075a7 */ /* 0x000e640008020146 */
[----:B-1----:R-:W-:Y:S05]  /*ae00*/  @!P1 BRA `(.L_x_1278) ;  /* 0x000000d800449947 */ /* 0x002fea0003800000 */
.L_x_1277:
        /* <DEDUP_REMOVED lines=138> */
.L_x_1279:
[----:B------:R-:W-:Y:S01]  /*b6b0*/  ULEA UR7, UR4, UR60, 0x3 ;  /* 0x0000003c04077291 */ /* 0x000fe2000f8e183f */
[----:B------:R-:W-:-:S05]  /*b6c0*/  IMAD.U32 R0, RZ, RZ, UR46 ;  /* 0x0000002eff007e24 */ /* 0x000fca000f8e00ff */
[----:B------:R-:W-:-:S04]  /*b6d0*/  SHF.L.U32 R0, R0, 0x1f, RZ ;  /* 0x0000001f00007819 */ /* 0x000fc800000006ff */
[----:B------:R2:W3:Y:S01]  /*b6e0*/  SYNCS.PHASECHK.TRANS64.TRYWAIT P1, [UR7+0x2a850], R0 ;  /* 0x02a85000ff0075a7 */ /* 0x0004e20008020147 */
[----:B------:R-:W-:Y:S05]  /*b6f0*/  @!P0 BRA `(.L_x_1280) ;  /* 0x0000000000048947 */ /* 0x000fea0003800000 */
[----:B------:R-:W-:Y:S01]  /*b700*/  BPT.TRAP 0x1 ;  /* 0x000000040000795c */ /* 0x000fe20000300000 */
.L_x_1280:
[----:B---3--:R-:W-:Y:S05]  /*b710*/  @P1 BRA `(.L_x_1281) ;  /* 0x0000000000081947 */ /* 0x008fea0003800000 */
[----:B------:R-:W3:Y:S02]  /*b720*/  SYNCS.PHASECHK.TRANS64.TRYWAIT P1, [UR7+0x2a850], R0 ;  /* 0x02a85000ff0075a7 */ /* 0x000ee40008020147 */
[----:B---3--:R-:W-:Y:S05]  /*b730*/  @!P1 BRA `(.L_x_1282) ;  /* 0x000000d000109947 */ /* 0x008fea0003800000 */
.L_x_1281:
        /* <DEDUP_REMOVED lines=37> */
.L_x_1283:
        /* <DEDUP_REMOVED lines=67> */
[----:B------:R-:W-:Y:S01]  /*bdc0*/  IMAD.IADD R129, R133, 0x1, -R18 ;  /* 0x0000000185817824 */ /* 0x000fe200078e0a12 */
[----:B------:R-:W-:Y:S01]  /*bdd0*/  ULOP3.LUT UR4, URZ, UR50, URZ, 0x33, !UPT ;  /* 0x000000323f047292 */ /* 0x000fe2000f8e333f */
[----:B------:R-:W-:-:S03]  /*bde0*/  IADD3 R12, -R17, R12, R16 ;  /* 0x0000000c110c7210 */ /* 0x000fc60007ffe110 */
[----:B------:R-:W2:Y:S02]  /*bdf0*/  MUFU.TANH R136, R136 ;  /* 0x0000008800887308 */ /* 0x000ea40000002400 */
[C---:B------:R-:W-:Y:S01]  /*be00*/  VIADD R145, R12.reuse, UR51 ;  /* 0x000000330c917c36 */ /* 0x040fe20008000000 */
[----:B------:R-:W-:Y:S01]  /*be10*/  SYNCS.ARRIVE.TRANS64.RED.A1T0 RZ, [UR6], RZ ;  /* 0x000000ffffff79a7 */ /* 0x000fe20008100406 */
[----:B------:R-:W-:Y:S02]  /*be20*/  VIADD R135, R12, UR4 ;  /* 0x000000040c877c36 */ /* 0x000fe40008000000 */
[--C-:B0-----:R-:W-:Y:S02]  /*be30*/  IMAD.IADD R149, R145, 0x1, R106.reuse ;  /* 0x0000000191957824 */ /* 0x101fe400078e026a */
        /* <DEDUP_REMOVED lines=60> */
.L_x_1286:
[----:B------:R-:W-:-:S05]  /*c200*/  IMAD.U32 R108, RZ, RZ, UR47 ;  /* 0x0000002fff6c7e24 */ /* 0x000fca000f8e00ff */
[----:B------:R-:W-:-:S13]  /*c210*/  ISETP.NE.AND P1, PT, R108, 0x1, PT ;  /* 0x000000016c00780c */ /* 0x000fda0003f25270 */
[----:B------:R-:W1:Y:S02]  /*c220*/  @P1 LDC.64 R12, c[0x0][0x9e8] ;  /* 0x00027a00ff0c1b82 */ /* 0x000e640000000a00 */
[----:B-1----:R-:W-:-:S05]  /*c230*/  @P1 IMAD.HI.U32 R12, R106, R12, RZ ;  /* 0x0000000c6a0c1227 */ /* 0x002fca00078e00ff */
[----:B------:R-:W-:-:S07]  /*c240*/  @P1 SHF.R.U32.HI R106, RZ, R13, R12 ;  /* 0x0000000dff6a1219 */ /* 0x000fce000001160c */
.L_x_1287:
[----:B------:R-:W-:Y:S05]  /*c250*/  BSYNC B0 ;  /* 0x0000000000007941 */ /* 0x000fea0003800000 */
.L_x_1285:
[----:B------:R-:W-:-:S05]  /*c260*/  IMAD R106, R106, R108, R129 ;  /* 0x0000006c6a6a7224 */ /* 0x000fca00078e0281 */
[----:B------:R-:W-:Y:S02]  /*c270*/  VIADDMNMX R149, R106, R108, R149, PT ;  /* 0x0000006c6a957246 */ /* 0x000fe40003800195 */
[----:B------:R-:W-:-:S07]  /*c280*/  VIMNMX R147, R147, R106, !PT ;  /* 0x0000006a93937248 */ /* 0x000fce0007fe0100 */
.L_x_1284:
        /* <DEDUP_REMOVED lines=133> */
.L_x_1290:
[----:B------:R-:W-:-:S05]  /*cae0*/  IMAD.U32 R158, RZ, RZ, UR47 ;  /* 0x0000002fff9e7e24 */ /* 0x000fca000f8e00ff */
[----:B------:R-:W-:-:S13]  /*caf0*/  ISETP.NE.AND P6, PT, R158, 0x1, PT ;  /* 0x000000019e00780c */ /* 0x000fda0003fc5270 */
[----:B------:R-:W0:Y:S02]  /*cb00*/  @P6 LDC.64 R12, c[0x0][0x9e8] ;  /* 0x00027a00ff0c6b82 */ /* 0x000e240000000a00 */
[----:B0-----:R-:W-:-:S05]  /*cb10*/  @P6 IMAD.HI.U32 R12, R111, R12, RZ ;  /* 0x0000000c6f0c6227 */ /* 0x001fca00078e00ff */
[----:B------:R-:W-:-:S07]  /*cb20*/  @P6 SHF.R.U32.HI R111, RZ, R13, R12 ;  /* 0x0000000dff6f6219 */ /* 0x000fce000001160c */
.L_x_1291:
[----:B------:R-:W-:Y:S05]  /*cb30*/  BSYNC B0 ;  /* 0x0000000000007941 */ /* 0x000fea0003800000 */
.L_x_1289:
[----:B------:R-:W-:-:S05]  /*cb40*/  IMAD R12, R111, R158, R129 ;  /* 0x0000009e6f0c7224 */ /* 0x000fca00078e0281 */
[----:B------:R-:W-:Y:S02]  /*cb50*/  VIADDMNMX R107, R12, R158, R107, PT ;  /* 0x0000009e0c6b7246 */ /* 0x000fe4000380016b */
[----:B------:R-:W-:-:S07]  /*cb60*/  VIMNMX R109, R109, R12, !PT ;  /* 0x0000000c6d6d7248 */ /* 0x000fce0007fe0100 */
.L_x_1288:
        /* <DEDUP_REMOVED lines=308> */
.L_x_1292:
[----:B------:R-:W0:Y:S01]  /*deb0*/  S2UR UR6, SR_CgaCtaId ;  /* 0x00000000000679c3 */ /* 0x000e220000008800 */
[----:B------:R-:W-:Y:S01]  /*dec0*/  R2UR UR4, R161 ;  /* 0x00000000a10472ca */ /* 0x000fe200000e0000 */
[----:B------:R-:W-:Y:S01]  /*ded0*/  UIADD3 UR7, UR7, 0x2a860, URZ ;  /* 0x0002a86007077890 */ /* 0x000fe2000fffe03f */
[----:B------:R-:W-:Y:S01]  /*dee0*/  F2FP.BF16.F32.PACK_AB R157, R8, R157 ;  /* 0x0000009d089d723e */ /* 0x000fe200000010ff */
[----:B------:R-:W-:Y:S01]  /*def0*/  UMOV UR46, UR39 ;  /* 0x00000027002e7c82 */ /* 0x000fe20008000000 */
[----:B------:R-:W-:Y:S01]  /*df00*/  F2FP.BF16.F32.PACK_AB R158, R136, R21 ;  /* 0x00000015889e723e */ /* 0x000fe200000010ff */
[----:B------:R-:W-:Y:S01]  /*df10*/  IMAD.MOV.U32 R9, RZ, RZ, R14 ;  /* 0x000000ffff097224 */ /* 0x000fe200078e000e */
[----:B------:R-:W-:Y:S01]  /*df20*/  F2FP.BF16.F32.PACK_AB R156, R220, R89 ;  /* 0x00000059dc9c723e */ /* 0x000fe200000010ff */
[----:B------:R-:W-:Y:S01]  /*df30*/  IMAD.MOV.U32 R8, RZ, RZ, R12 ;  /* 0x000000ffff087224 */ /* 0x000fe200078e000c */
[----:B------:R-:W-:Y:S02]  /*df40*/  F2FP.BF16.F32.PACK_AB R159, R124, R159 ;  /* 0x0000009f7c9f723e */ /* 0x000fe400000010ff */
[----:B------:R-:W-:-:S02]  /*df50*/  F2FP.BF16.F32.PACK_AB R152, R108, R15 ;  /* 0x0000000f6c98723e */ /* 0x000fc400000010ff */
[----:B------:R-:W-:Y:S02]  /*df60*/  F2FP.BF16.F32.PACK_AB R153, R20, R153 ;  /* 0x000000991499723e */ /* 0x000fe400000010ff */
[----:B------:R-:W-:Y:S01]  /*df70*/  ISETP.GT.AND P1, PT, R10, UR4, PT ;  /* 0x000000040a007c0c */ /* 0x000fe2000bf24270 */
[----:B------:R-:W-:Y:S01]  /*df80*/  UMOV UR4, UR38 ;  /* 0x0000002600047c82 */ /* 0x000fe20008000000 */
[----:B------:R-:W-:Y:S01]  /*df90*/  F2FP.BF16.F32.PACK_AB R154, R106, R13 ;  /* 0x0000000d6a9a723e */ /* 0x000fe200000010ff */
[----:B------:R-:W-:Y:S01]  /*dfa0*/  VIADD R10, R10, 0xffffffff ;  /* 0xffffffff0a0a7836 */ /* 0x000fe20000000000 */
        /* <DEDUP_REMOVED lines=20> */
.L_x_1274:
        /* <DEDUP_REMOVED lines=67> */
.L_x_1294:
[----:B------:R-:W-:Y:S01]  /*e520*/  ULEA UR5, UR38, UR60, 0x3 ;  /* 0x0000003c26057291 */ /* 0x000fe2000f8e183f */
[----:B------:R-:W-:-:S05]  /*e530*/  IMAD.U32 R0, RZ, RZ, UR39 ;  /* 0x00000027ff007e24 */ /* 0x000fca000f8e00ff */
[----:B------:R-:W-:-:S04]  /*e540*/  SHF.L.U32 R0, R0, 0x1f, RZ ;  /* 0x0000001f00007819 */ /* 0x000fc800000006ff */
[----:B------:R0:W1:Y:S01]  /*e550*/  SYNCS.PHASECHK.TRANS64.TRYWAIT P1, [UR5+0x2a850], R0 ;  /* 0x02a85000ff0075a7 */ /* 0x0000620008020145 */
[----:B------:R-:W-:Y:S05]  /*e560*/  @!P0 BRA `(.L_x_1295) ;  /* 0x0000000000048947 */ /* 0x000fea0003800000 */
[----:B------:R-:W-:Y:S01]  /*e570*/  BPT.TRAP 0x1 ;  /* 0x000000040000795c */ /* 0x000fe20000300000 */
.L_x_1295:
[----:B-1----:R-:W-:Y:S05]  /*e580*/  @P1 BRA `(.L_x_1296) ;  /* 0x0000000000081947 */ /* 0x002fea0003800000 */
[----:B------:R-:W1:Y:S02]  /*e590*/  SYNCS.PHASECHK.TRANS64.TRYWAIT P1, [UR5+0x2a850], R0 ;  /* 0x02a85000ff0075a7 */ /* 0x000e640008020145 */
[----:B-1----:R-:W-:Y:S05]  /*e5a0*/  @!P1 BRA `(.L_x_1297) ;  /* 0x000000a0008c9947 */ /* 0x002fea0003800000 */
.L_x_1296:
[----:B------:R-:W-:Y:S01]  /*e5b0*/  UIADD3 UR60, UR60, 0x400, URZ ;  /* 0x000004003c3c7890 */ /* 0x000fe2000fffe03f */
[----:B------:R-:W-:Y:S01]  /*e5c0*/  WARPGROUP.ARRIVE ;  /* 0x00000000000079c5 */ /* 0x000fe20000000000 */
[----:B------:R-:W-:Y:S01]  /*e5d0*/  UMOV UR7, 0x40000040 ;  /* 0x4000004000077882 */ /* 0x000fe20000000000 */
[----:B-1----:R-:W1:Y:S01]  /*e5e0*/  SHFL.BFLY PT, R5, R6, 0x2, 0x1f ;  /* 0x0c401f0006057f89 */ /* 0x002e6200000e0000 */
[----:B------:R-:W-:Y:S01]  /*e5f0*/  USHF.R.U32.HI UR60, URZ, 0x4, UR60 ;  /* 0x000000043f3c7899 */ /* 0x000fe2000801163c */
[----:B------:R-:W-:Y:S02]  /*e600*/  IMAD.MOV.U32 R4, RZ, RZ, RZ ;  /* 0x000000ffff047224 */ /* 0x000fe400078e00ff */
[----:B0-----:R-:W0:Y:S01]  /*e610*/  SHFL.BFLY PT, R0, R3, 0x2, 0x1f ;  /* 0x0c401f0003007f89 */ /* 0x001e2200000e0000 */
[----:B------:R-:W-:Y:S01]  /*e620*/  ULOP3.LUT UR60, UR60, 0x3fff, URZ, 0xc0, !UPT ;  /* 0x00003fff3c3c7892 */ /* 0x000fe2000f8ec03f */
[----:B------:R-:W-:-:S03]  /*e630*/  IMAD.MOV.U32 R94, RZ, RZ, -0x800000 ;  /* 0xff800000ff5e7424 */ /* 0x000fc600078e00ff */
[----:B------:R-:W-:-:S04]  /*e640*/  ULOP3.LUT UR4, UR60, 0x3000000, URZ, 0xfc, !UPT ;  /* 0x030000003c047892 */ /* 0x000fc8000f8efc3f */
[----:B------:R-:W-:-:S07]  /*e650*/  UIMAD UR4, UR38, 0x600, UR4 ;  /* 0x00000600260478a4 */ /* 0x000fce000f8e0204 */
[----:B------:R-:W-:Y:S02]  /*e660*/  UMOV UR6, UR4 ;  /* 0x0000000400067c82 */ /* 0x000fe40008000000 */
[----:B------:R-:W-:Y:S01]  /*e670*/  HGMMA.64x128x16.F32.BF16 R24, R156, gdesc[UR4].tnspB, R24, gsb0 ;  /* 0x41e000049c187df0 */ /* 0x000fe20008001818 */
[----:B------:R-:W-:Y:S01]  /*e680*/  UIADD3 UR6, UR4, 0x80, URZ ;  /* 0x0000008004067890 */ /* 0x000fe2000fffe03f */
[----:B-1----:R-:W-:Y:S01]  /*e690*/  FADD.FTZ R5, R5, R6 ;  /* 0x0000000605057221 */ /* 0x002fe20000010000 */
[----:B------:R-:W-:Y:S01]  /*e6a0*/  UMOV UR7, 0x40000040 ;  /* 0x4000004000077882 */ /* 0x000fe20000000000 */
[----:B0-----:R-:W-:-:S03]  /*e6b0*/  FADD.FTZ R2, R0, R3 ;  /* 0x0000000300027221 */ /* 0x001fc60000010000 */
[----:B------:R-:W0:Y:S04]  /*e6c0*/  SHFL.BFLY PT, R0, R5, 0x1, 0x1f ;  /* 0x0c201f0005007f89 */ /* 0x000e2800000e0000 */
[----:B------:R-:W1:Y:S01]  /*e6d0*/  SHFL.BFLY PT, R7, R2, 0x1, 0x1f ;  /* 0x0c201f0002077f89 */ /* 0x000e6200000e0000 */
[----:B0-----:R-:W-:Y:S01]  /*e6e0*/  FADD.FTZ R9, R5, R0 ;  /* 0x0000000005097221 */ /* 0x001fe20000010000 */
[----:B------:R-:W-:Y:S02]  /*e6f0*/  IMAD.MOV.U32 R0, RZ, RZ, -0x800000 ;  /* 0xff800000ff007424 */ /* 0x000fe400078e00ff */
[----:B-1----:R-:W-:Y:S02]  /*e700*/  FADD.FTZ R10, R2, R7 ;  /* 0x00000007020a7221 */ /* 0x002fe40000010000 */
[----:B------:R-:W-:Y:S01]  /*e710*/  FSETP.NE.FTZ.AND P1, PT, R9, RZ, PT ;  /* 0x000000ff0900720b */ /* 0x000fe20003f35000 */
[----:B------:R-:W-:-:S02]  /*e720*/  IMAD.MOV.U32 R7, RZ, RZ, RZ ;  /* 0x000000ffff077224 */ /* 0x000fc400078e00ff */
        /* <DEDUP_REMOVED lines=38> */
.L_x_1298:
[----:B------:R-:W-:Y:S01]  /*e990*/  R2UR UR6, R184 ;  /* 0x00000000b80672ca */ /* 0x000fe200000e0000 */
[----:B------:R-:W-:Y:S01]  /*e9a0*/  UIADD3 UR4, UR5, 0x2a860, URZ ;  /* 0x0002a86005047890 */ /* 0x000fe2000fffe03f */
[-C--:B------:R-:W-:Y:S01]  /*e9b0*/  FMUL.FTZ R2, R24, R4.reuse ;  /* 0x0000000418027220 */ /* 0x080fe20000410000 */
[----:B------:R-:W-:Y:S01]  /*e9c0*/  UIADD3 UR38, UR38, 0x1, URZ ;  /* 0x0000000126267890 */ /* 0x000fe2000fffe03f */
[-C--:B------:R-:W-:Y:S01]  /*e9d0*/  FMUL.FTZ R3, R25, R4.reuse ;  /* 0x0000000419037220 */ /* 0x080fe20000410000 */
[-C--:B------:R-:W-:Y:S01]  /*e9e0*/  FMUL.FTZ R20, R28, R4.reuse ;  /* 0x000000041c147220 */ /* 0x080fe20000410000 */
        /* <DEDUP_REMOVED lines=8> */
[-C--:B------:R-:W-:Y:S01]  /*ea70*/  FMUL.FTZ R41, R41, R4.reuse ;  /* 0x0000000429297220 */ /* 0x080fe20000410000 */
[-C--:B------:R-:W-:Y:S01]  /*ea80*/  FMUL.FTZ R44, R44, R4.reuse ;  /* 0x000000042c2c7220 */ /* 0x080fe20000410000 */
[-C--:B------:R-:W-:Y:S01]  /*ea90*/  FMUL.FTZ R45, R45, R4.reuse ;  /* 0x000000042d2d7220 */ /* 0x080fe20000410000 */
[-C--:B------:R-:W-:Y:S01]  /*eaa0*/  FMUL.FTZ R48, R48, R4.reuse ;  /* 0x0000000430307220 */ /* 0x080fe20000410000 */
[----:B------:R-:W-:Y:S01]  /*eab0*/  FMUL.FTZ R49, R49, R4 ;  /* 0x0000000431317220 */ /* 0x000fe20000410000 */
[----:B------:R-:W-:-:S02]  /*eac0*/  IMAD.U32 R184, RZ, RZ, UR6 ;  /* 0x00000006ffb87e24 */ /* 0x000fc4000f8e00ff */
[-C--:B------:R-:W-:Y:S01]  /*ead0*/  FMUL.FTZ R52, R52, R4.reuse ;  /* 0x0000000434347220 */ /* 0x080fe20000410000 */
[-C--:B------:R-:W-:Y:S01]  /*eae0*/  FMUL.FTZ R53, R53, R4.reuse ;  /* 0x0000000435357220 */ /* 0x080fe20000410000 */
[-C--:B------:R-:W-:Y:S01]  /*eaf0*/  FMUL.FTZ R56, R56, R4.reuse ;  /* 0x0000000438387220 */ /* 0x080fe20000410000 */
[-C--:B------:R-:W-:Y:S01]  /*eb00*/  FMUL.FTZ R57, R57, R4.reuse ;  /* 0x0000000439397220 */ /* 0x080fe20000410000 */
[----:B------:R-:W0:Y:S01]  /*eb10*/  S2UR UR6, SR_CgaCtaId ;  /* 0x00000000000679c3 */ /* 0x000e220000008800 */
        /* <DEDUP_REMOVED lines=52> */
.L_x_1220:
[----:B------:R-:W0:Y:S01]  /*ee60*/  S2R R4, SR_CgaCtaId ;  /* 0x0000000000047919 */ /* 0x000e220000008800 */
[----:B------:R-:W-:Y:S01]  /*ee70*/  MOV R19, 0x400 ;  /* 0x0000040000137802 */ /* 0x000fe20000000f00 */
[----:B------:R-:W-:Y:S01]  /*ee80*/  BSSY B0, `(.L_x_1299) ;  /* 0x0000304000007945 */ /* 0x000fe20003800000 */
[----:B------:R-:W-:Y:S02]  /*ee90*/  BAR.SYNC.DEFER_BLOCKING 0x5, 0x180 ;  /* 0x0146000000007b1d */ /* 0x000fe40000010000 */
[----:B0-----:R-:W-:-:S05]  /*eea0*/  LEA R19, R4, R19, 0x18 ;  /* 0x0000001304137211 */ /* 0x001fca00078ec0ff */
[----:B------:R-:W0:Y:S02]  /*eeb0*/  LDS.128 R4, [R19+0x2a8d0] ;  /* 0x02a8d00013047984 */ /* 0x000e240000000c00 */
[----:B0-----:R-:W-:Y:S02]  /*eec0*/  R2UR UR6, R5 ;  /* 0x00000000050672ca */ /* 0x001fe400000e0000 */
[----:B------:R-:W-:Y:S02]  /*eed0*/  R2UR UR5, R6 ;  /* 0x00000000060572ca */ /* 0x000fe400000e0000 */
[----:B------:R-:W-:Y:S01]  /*eee0*/  R2UR UR7, R7 ;  /* 0x00000000070772ca */ /* 0x000fe200000e0000 */
[----:B------:R-:W-:Y:S06]  /*eef0*/  BAR.ARV 0x4, 0x180 ;  /* 0x0106000000007b1d */ /* 0x000fec0000002000 */
[----:B------:R-:W-:Y:S08]  /*ef00*/  @P0 BRA `(.L_x_1300) ;  /* 0x0000002000880947 */ /* 0x000ff00003800000 */
[----:B------:R-:W0:Y:S01]  /*ef10*/  S2R R4, SR_SWINHI ;  /* 0x0000000000047919 */ /* 0x000e220000002f00 */
[----:B------:R-:W-:Y:S01]  /*ef20*/  R2UR UR13, R183 ;  /* 0x00000000b70d72ca */ /* 0x000fe200000e0000 */
[----:B------:R-:W-:Y:S01]  /*ef30*/  ULDC.64 UR10, c[0x0][0xc00] ;  /* 0x00030000000a7ab9 */ /* 0x000fe20000000a00 */
[----:B------:R-:W-:Y:S01]  /*ef40*/  ULDC.64 UR8, c[0x0][0xc00] ;  /* 0x0003000000087ab9 */ /* 0x000fe20000000a00 */
[----:B------:R-:W-:Y:S02]  /*ef50*/  R2UR UR15, R164 ;  /* 0x00000000a40f72ca */ /* 0x000fe400000e0000 */
[----:B------:R-:W-:Y:S02]  /*ef60*/  R2UR UR12, R22 ;  /* 0x00000000160c72ca */ /* 0x000fe400000e0000 */
[----:B------:R-:W-:Y:S02]  /*ef70*/  R2UR UR14, R165 ;  /* 0x00000000a50e72ca */ /* 0x000fe400000e0000 */
[----:B------:R-:W-:-:S04]  /*ef80*/  R2UR UR20, R166 ;  /* 0x00000000a61472ca */ /* 0x000fc800000e0000 */
[----:B------:R-:W-:Y:S01]  /*ef90*/  UIMAD.WIDE UR8, UR13, 0x4, UR8 ;  /* 0x000000040d0878a5 */ /* 0x000fe2000f8e0208 */
[----:B------:R-:W-:Y:S02]  /*efa0*/  MOV R16, R19 ;  /* 0x0000001300107202 */ /* 0x000fe40000000f00 */
[----:B0-----:R-:W-:-:S03]  /*efb0*/  MOV R17, R4 ;  /* 0x0000000400117202 */ /* 0x001fc60000000f00 */
[----:B------:R-:W-:-:S03]  /*efc0*/  IMAD.WIDE R4, R203, 0x2, R16 ;  /* 0x00000002cb047825 */ /* 0x000fc600078e0210 */
[C---:B------:R-:W-:Y:S02]  /*efd0*/  LOP3.LUT R7, R4.reuse, 0x380, RZ, 0xc0, !PT ;  /* 0x0000038004077812 */ /* 0x040fe400078ec0ff */
[C---:B------:R-:W-:Y:S02]  /*efe0*/  IADD3 R8, P5, R4.reuse, 0x40, RZ ;  /* 0x0000004004087810 */ /* 0x040fe40007fbe0ff */
[----:B------:R-:W-:Y:S02]  /*eff0*/  SHF.R.U64 R7, R7, 0x3, RZ ;  /* 0x0000000307077819 */ /* 0x000fe400000012ff */
[C---:B------:R-:W-:Y:S01]  /*f000*/  IADD3 R31, P6, R4.reuse, 0x20, RZ ;  /* 0x00000020041f7810 */ /* 0x040fe20007fde0ff */
[--C-:B------:R-:W-:Y:S01]  /*f010*/  IMAD.X R27, RZ, RZ, R5.reuse, P5 ;  /* 0x000000ffff1b7224 */ /* 0x100fe200028e0605 */
[C---:B------:R-:W-:Y:S02]  /*f020*/  IADD3 R75, P4, R4.reuse, 0x60, RZ ;  /* 0x00000060044b7810 */ /* 0x040fe40007f9e0ff */
[C---:B------:R-:W-:Y:S01]  /*f030*/  IADD3 R95, P3, R4.reuse, 0x4000, RZ ;  /* 0x00004000045f7810 */ /* 0x040fe20007f7e0ff */
[--C-:B------:R-:W-:Y:S01]  /*f040*/  IMAD.X R29, RZ, RZ, R5.reuse, P6 ;  /* 0x000000ffff1d7224 */ /* 0x100fe200030e0605 */
[C---:B------:R-:W-:Y:S01]  /*f050*/  IADD3 R97, P2, R4.reuse, 0x4020, RZ ;  /* 0x0000402004617810 */ /* 0x040fe20007f5e0ff */
[--C-:B------:R-:W-:Y:S01]  /*f060*/  IMAD.X R15, RZ, RZ, R5.reuse, P4 ;  /* 0x000000ffff0f7224 */ /* 0x100fe200020e0605 */
[C---:B------:R-:W-:Y:S01]  /*f070*/  IADD3 R99, P1, R4.reuse, 0x4040, RZ ;  /* 0x0000404004637810 */ /* 0x040fe20007f3e0ff */
[--C-:B------:R-:W-:Y:S01]  /*f080*/  IMAD.X R25, RZ, RZ, R5.reuse, P3 ;  /* 0x000000ffff197224 */ /* 0x100fe200018e0605 */
[----:B------:R-:W-:Y:S01]  /*f090*/  BAR.SYNC.DEFER_BLOCKING 0x1, 0x100 ;  /* 0x0044000000007b1d */ /* 0x000fe20000010000 */
        /* <DEDUP_REMOVED lines=9> */
[----:B------:R-:W-:Y:S02]  /*f130*/  LOP3.LUT R12, R95, 0x380, RZ, 0xc0, !PT ;  /* 0x000003805f0c7812 */ /* 0x000fe400078ec0ff */
[----:B------:R-:W-:Y:S02]  /*f140*/  SHF.R.U64 R10, R10, 0x3, RZ ;  /* 0x000000030a0a7819 */ /* 0x000fe400000012ff */
[----:B------:R-:W-:Y:S02]  /*f150*/  LOP3.LUT R26, R7, R8, RZ, 0x3c, !PT ;  /* 0x00000008071a7212 */ /* 0x000fe400078e3cff */
[----:B------:R-:W-:-:S02]  /*f160*/  SHF.R.U64 R6, R6, 0x3, RZ ;  /* 0x0000000306067819 */ /* 0x000fc400000012ff */
[----:B------:R-:W-:Y:S02]  /*f170*/  LOP3.LUT R8, R97, 0x380, RZ, 0xc0, !PT ;  /* 0x0000038061087812 */ /* 0x000fe400078ec0ff */
[----:B------:R-:W-:Y:S02]  /*f180*/  SHF.R.U64 R12, R12, 0x3, RZ ;  /* 0x000000030c0c7819 */ /* 0x000fe400000012ff */
[----:B------:R-:W-:Y:S02]  /*f190*/  LOP3.LUT R14, R10, R75, RZ, 0x3c, !PT ;  /* 0x0000004b0a0e7212 */ /* 0x000fe400078e3cff */
[----:B------:R-:W-:Y:S02]  /*f1a0*/  LOP3.LUT R28, R6, R31, RZ, 0x3c, !PT ;  /* 0x0000001f061c7212 */ /* 0x000fe400078e3cff */
[----:B------:R-:W-:Y:S02]  /*f1b0*/  LOP3.LUT R10, R99, 0x380, RZ, 0xc0, !PT ;  /* 0x00000380630a7812 */ /* 0x000fe400078ec0ff */
[----:B------:R-:W-:-:S02]  /*f1c0*/  SHF.R.U64 R8, R8, 0x3, RZ ;  /* 0x0000000308087819 */ /* 0x000fc400000012ff */
[----:B------:R-:W-:Y:S02]  /*f1d0*/  LOP3.LUT R31, R74, 0x380, RZ, 0xc0, !PT ;  /* 0x000003804a1f7812 */ /* 0x000fe400078ec0ff */
[----:B------:R-:W-:Y:S02]  /*f1e0*/  LOP3.LUT R24, R12, R95, RZ, 0x3c, !PT ;  /* 0x0000005f0c187212 */ /* 0x000fe400078e3cff */
[----:B------:R-:W-:Y:S02]  /*f1f0*/  SHF.R.U64 R10, R10, 0x3, RZ ;  /* 0x000000030a0a7819 */ /* 0x000fe400000012ff */
[----:B------:R-:W-:Y:S02]  /*f200*/  LOP3.LUT R12, R8, R97, RZ, 0x3c, !PT ;  /* 0x00000061080c7212 */ /* 0x000fe400078e3cff */
[----:B------:R-:W-:Y:S02]  /*f210*/  MOV R30, R4 ;  /* 0x00000004001e7202 */ /* 0x000fe40000000f00 */
[----:B------:R-:W-:-:S02]  /*f220*/  SHF.R.U64 R31, R31, 0x3, RZ ;  /* 0x000000031f1f7819 */ /* 0x000fc400000012ff */
[----:B------:R-:W-:Y:S02]  /*f230*/  F2FP.BF16.F32.PACK_AB R4, R3, R2 ;  /* 0x000000020304723e */ /* 0x000fe400000010ff */
[----:B------:R-:W-:Y:S02]  /*f240*/  F2FP.BF16.F32.PACK_AB R5, R89, R88 ;  /* 0x000000585905723e */ /* 0x000fe400000010ff */
[----:B------:R-:W-:Y:S02]  /*f250*/  F2FP.BF16.F32.PACK_AB R6, R21, R20 ;  /* 0x000000141506723e */ /* 0x000fe400000010ff */
[----:B------:R-:W-:Y:S02]  /*f260*/  F2FP.BF16.F32.PACK_AB R7, R91, R90 ;  /* 0x0000005a5b07723e */ /* 0x000fe400000010ff */
[----:B------:R-:W-:Y:S02]  /*f270*/  LOP3.LUT R10, R10, R99, RZ, 0x3c, !PT ;  /* 0x000000630a0a7212 */ /* 0x000fe400078e3cff */
[----:B------:R-:W-:Y:S01]  /*f280*/  MOV R97, R14 ;  /* 0x0000000e00617202 */ /* 0x000fe20000000f00 */
[----:B------:R0:W-:Y:S01]  /*f290*/  STSM.16.M88.4 [R30], R4 ;  /* 0x000000041e007844 */ /* 0x0001e20000000200 */
[----:B------:R-:W-:-:S02]  /*f2a0*/  MOV R95, R12 ;  /* 0x0000000c005f7202 */ /* 0x000fc40000000f00 */
[----:B------:R-:W-:Y:S02]  /*f2b0*/  LOP3.LUT R8, R31, R74, RZ, 0x3c, !PT ;  /* 0x0000004a1f087212 */ /* 0x000fe400078e3cff */
[----:B------:R-:W-:Y:S02]  /*f2c0*/  MOV R99, R28 ;  /* 0x0000001c00637202 */ /* 0x000fe40000000f00 */
[----:B------:R-:W-:Y:S02]  /*f2d0*/  MOV R98, R26 ;  /* 0x0000001a00627202 */ /* 0x000fe40000000f00 */
[----:B------:R-:W-:Y:S02]  /*f2e0*/  MOV R96, R24 ;  /* 0x0000001800607202 */ /* 0x000fe40000000f00 */
[----:B------:R-:W-:Y:S02]  /*f2f0*/  F2FP.BF16.F32.PACK_AB R12, R33, R32 ;  /* 0x00000020210c723e */ /* 0x000fe400000010ff */
[----:B------:R-:W-:-:S02]  /*f300*/  F2FP.BF16.F32.PACK_AB R13, R35, R34 ;  /* 0x00000022230d723e */ /* 0x000fc400000010ff */
[----:B------:R-:W-:Y:S02]  /*f310*/  F2FP.BF16.F32.PACK_AB R14, R37, R36 ;  /* 0x00000024250e723e */ /* 0x000fe400000010ff */
[----:B------:R-:W-:Y:S02]  /*f320*/  F2FP.BF16.F32.PACK_AB R15, R39, R38 ;  /* 0x00000026270f723e */ /* 0x000fe400000010ff */
[----:B------:R-:W-:Y:S02]  /*f330*/  F2FP.BF16.F32.PACK_AB R24, R41, R40 ;  /* 0x000000282918723e */ /* 0x000fe400000010ff */
[----:B------:R-:W-:Y:S01]  /*f340*/  F2FP.BF16.F32.PACK_AB R25, R43, R42 ;  /* 0x0000002a2b19723e */ /* 0x000fe200000010ff */
[----:B------:R-:W-:Y:S01]  /*f350*/  STSM.16.M88.4 [R99], R12 ;  /* 0x0000000c63007844 */ /* 0x000fe20000000200 */
[----:B------:R-:W-:Y:S02]  /*f360*/  F2FP.BF16.F32.PACK_AB R26, R45, R44 ;  /* 0x0000002c2d1a723e */ /* 0x000fe400000010ff */
[----:B------:R-:W-:-:S02]  /*f370*/  F2FP.BF16.F32.PACK_AB R27, R47, R46 ;  /* 0x0000002e2f1b723e */ /* 0x000fc400000010ff */
[----:B------:R-:W-:Y:S02]  /*f380*/  F2FP.BF16.F32.PACK_AB R28, R49, R48 ;  /* 0x00000030311c723e */ /* 0x000fe400000010ff */
[----:B------:R-:W-:Y:S01]  /*f390*/  F2FP.BF16.F32.PACK_AB R29, R51, R50 ;  /* 0x00000032331d723e */ /* 0x000fe200000010ff */
[----:B------:R1:W-:Y:S01]  /*f3a0*/  STSM.16.M88.4 [R98], R24 ;  /* 0x0000001862007844 */ /* 0x0003e20000000200 */
[----:B0-----:R-:W-:Y:S02]  /*f3b0*/  F2FP.BF16.F32.PACK_AB R30, R53, R52 ;  /* 0x00000034351e723e */ /* 0x001fe400000010ff */
[----:B------:R-:W-:Y:S02]  /*f3c0*/  F2FP.BF16.F32.PACK_AB R31, R55, R54 ;  /* 0x00000036371f723e */ /* 0x000fe400000010ff */
[----:B------:R-:W-:Y:S02]  /*f3d0*/  MOV R75, R10 ;  /* 0x0000000a004b7202 */ /* 0x000fe40000000f00 */
[----:B------:R-:W-:Y:S01]  /*f3e0*/  MOV R74, R8 ;  /* 0x00000008004a7202 */ /* 0x000fe20000000f00 */
[----:B------:R0:W-:Y:S01]  /*f3f0*/  STSM.16.M88.4 [R97], R28 ;  /* 0x0000001c61007844 */ /* 0x0001e20000000200 */
[----:B------:R-:W-:-:S02]  /*f400*/  F2FP.BF16.F32.PACK_AB R4, R57, R56 ;  /* 0x000000383904723e */ /* 0x000fc400000010ff */
[----:B------:R-:W-:Y:S02]  /*f410*/  F2FP.BF16.F32.PACK_AB R5, R59, R58 ;  /* 0x0000003a3b05723e */ /* 0x000fe400000010ff */
[----:B------:R-:W-:Y:S02]  /*f420*/  F2FP.BF16.F32.PACK_AB R6, R61, R60 ;  /* 0x0000003c3d06723e */ /* 0x000fe400000010ff */
[----:B------:R-:W-:Y:S01]  /*f430*/  F2FP.BF16.F32.PACK_AB R7, R63, R62 ;  /* 0x0000003e3f07723e */ /* 0x000fe200000010ff */
[----:B-1----:R-:W1:Y:S01]  /*f440*/  LDC.64 R98, c[0x0][0xc08] ;  /* 0x00030200ff627b82 */ /* 0x002e620000000a00 */
[----:B------:R-:W-:Y:S02]  /*f450*/  F2FP.BF16.F32.PACK_AB R8, R65, R64 ;  /* 0x000000404108723e */ /* 0x000fe400000010ff */
[----:B------:R-:W-:Y:S01]  /*f460*/  F2FP.BF16.F32.PACK_AB R9, R67, R66 ;  /* 0x000000424309723e */ /* 0x000fe200000010ff */
[----:B------:R-:W-:Y:S01]  /*f470*/  STSM.16.M88.4 [R96], R4 ;  /* 0x0000000460007844 */ /* 0x000fe20000000200 */
[----:B------:R-:W-:-:S02]  /*f480*/  F2FP.BF16.F32.PACK_AB R10, R69, R68 ;  /* 0x00000044450a723e */ /* 0x000fc400000010ff */
[----:B------:R-:W-:Y:S01]  /*f490*/  F2FP.BF16.F32.PACK_AB R11, R71, R70 ;  /* 0x00000046470b723e */ /* 0x000fe200000010ff */
[----:B0-----:R-:W-:Y:S01]  /*f4a0*/  IMAD.U32 R28, RZ, RZ, UR8 ;  /* 0x00000008ff1c7e24 */ /* 0x001fe2000f8e00ff */
[----:B------:R-:W-:Y:S01]  /*f4b0*/  F2FP.BF16.F32.PACK_AB R12, R73, R72 ;  /* 0x00000048490c723e */ /* 0x000fe200000010ff */
[----:B------:R-:W-:Y:S01]  /*f4c0*/  IMAD.U32 R29, RZ, RZ, UR9 ;  /* 0x00000009ff1d7e24 */ /* 0x000fe2000f8e00ff */
[----:B------:R-:W-:Y:S01]  /*f4d0*/  F2FP.BF16.F32.PACK_AB R13, R93, R92 ;  /* 0x0000005c5d0d723e */ /* 0x000fe200000010ff */
[----:B------:R-:W-:Y:S01]  /*f4e0*/  STSM.16.M88.4 [R95], R8 ;  /* 0x000000085f007844 */ /* 0x000fe20000000200 */
[----:B------:R-:W-:Y:S02]  /*f4f0*/  F2FP.BF16.F32.PACK_AB R14, R77, R76 ;  /* 0x0000004c4d0e723e */ /* 0x000fe400000010ff */
[----:B------:R-:W-:Y:S02]  /*f500*/  F2FP.BF16.F32.PACK_AB R15, R79, R78 ;  /* 0x0000004e4f0f723e */ /* 0x000fe400000010ff */
[----:B------:R-:W-:-:S02]  /*f510*/  F2FP.BF16.F32.PACK_AB R24, R81, R80 ;  /* 0x000000505118723e */ /* 0x000fc400000010ff */
[----:B------:R-:W-:Y:S01]  /*f520*/  F2FP.BF16.F32.PACK_AB R25, R83, R82 ;  /* 0x000000525319723e */ /* 0x000fe200000010ff */
[----:B------:R0:W-:Y:S01]  /*f530*/  STSM.16.M88.4 [R75], R12 ;  /* 0x0000000c4b007844 */ /* 0x0001e20000000200 */
[----:B------:R-:W-:Y:S02]  /*f540*/  F2FP.BF16.F32.PACK_AB R26, R85, R84 ;  /* 0x00000054551a723e */ /* 0x000fe400000010ff */
[----:B------:R-:W-:Y:S02]  /*f550*/  F2FP.BF16.F32.PACK_AB R27, R87, R86 ;  /* 0x00000056571b723e */ /* 0x000fe400000010ff */
[----:B------:R-:W-:-:S03]  /*f560*/  ISETP.NE.U32.AND P0, PT, RZ, UR10, PT ;  /* 0x0000000aff007c0c */ /* 0x000fc6000bf05070 */
[----:B------:R2:W-:Y:S01]  /*f570*/  STSM.16.M88.4 [R74], R24 ;  /* 0x000000184a007844 */ /* 0x0005e20000000200 */
[----:B------:R-:W-:Y:S01]  /*f580*/  BAR.SYNC.DEFER_BLOCKING 0x1, 0x100 ;  /* 0x0044000000007b1d */ /* 0x000fe20000010000 */
[----:B------:R-:W-:-:S07]  /*f590*/  ISETP.NE.AND.EX P0, PT, RZ, UR11, PT, P0 ;  /* 0x0000000bff007c0c */ /* 0x000fce000bf05300 */
[----:B0-----:R-:W0:Y:S06]  /*f5a0*/  LDC R75, c[0x0][0xbe8] ;  /* 0x0002fa00ff4b7b82 */ /* 0x001e2c0000000800 */
[----:B------:R-:W3:Y:S01]  /*f5b0*/  @P0 LDG.E R30, desc[UR36][R28.64] ;  /* 0x000000241c1e0981 */ /* 0x000ee2000c1e1900 */
[----:B-1----:R-:W-:Y:S02]  /*f5c0*/  ISETP.NE.U32.AND P1, PT, R98, RZ, PT ;  /* 0x000000ff6200720c */ /* 0x002fe40003f25070 */
[----:B------:R-:W-:-:S11]  /*f5d0*/  R2UR UR4, R99 ;  /* 0x00000000630472ca */ /* 0x000fd600000e0000 */
[----:B------:R-:W-:Y:S02]  /*f5e0*/  VOTEU.ANY UP0, P1 ;  /* 0x00000000003f7886 */ /* 0x000fe40000800100 */
[----:B------:R-:W-:Y:S01]  /*f5f0*/  UISETP.NE.AND.EX UP0, UPT, UR4, URZ, UPT, UP0 ;  /* 0x0000003f0400728c */ /* 0x000fe2000bf05300 */
[----:B0-----:R-:W-:Y:S02]  /*f600*/  ISETP.NE.AND P1, PT, R75, 0x1, PT ;  /* 0x000000014b00780c */ /* 0x001fe40003f25270 */
[----:B------:R-:W-:Y:S02]  /*f610*/  ULDC UR4, c[0x0][0xa88] ;  /* 0x0002a20000047ab9 */ /* 0x000fe40000000800 */
[----:B--2---:R-:W-:Y:S01]  /*f620*/  IMAD.U32 R74, RZ, RZ, UR4 ;  /* 0x00000004ff4a7e24 */ /* 0x004fe2000f8e00ff */
[----:B------:R-:W-:Y:S01]  /*f630*/  PLOP3.LUT P4, PT, PT, PT, UP0, 0x80, 0x0 ;  /* 0x000000000000781c */ /* 0x000fe20003f8f008 */
[----:B------:R-:W-:-:S04]  /*f640*/  ULDC UR4, c[0x0][0xad4] ;  /* 0x0002b50000047ab9 */ /* 0x000fc80000000800 */
[----:B------:R-:W-:Y:S02]  /*f650*/  @UP0 ULDC.64 UR8, c[0x0][0xc08] ;  /* 0x0003020000080ab9 */ /* 0x000fe40000000a00 */
[----:B------:R-:W-:Y:S01]  /*f660*/  @UP0 UIMAD.WIDE UR8, UR13, 0x4, UR8 ;  /* 0x000000040d0808a5 */ /* 0x000fe2000f8e0208 */
[----:B------:R-:W0:Y:S01]  /*f670*/  @P1 LDC R6, c[0x0][0xbec] ;  /* 0x0002fb00ff061b82 */ /* 0x000e220000000800 */
[----:B------:R-:W-:-:S04]  /*f680*/  UISETP.NE.AND UP0, UPT, UR15, URZ, UPT ;  /* 0x0000003f0f00728c */ /* 0x000fc8000bf05270 */
[----:B------:R-:W-:Y:S01]  /*f690*/  USEL UR4, UR15, UR4, UP0 ;  /* 0x000000040f047287 */ /* 0x000fe20008000000 */
[----:B------:R-:W-:Y:S02]  /*f6a0*/  IMAD.U32 R4, RZ, RZ, UR8 ;  /* 0x00000008ff047e24 */ /* 0x000fe4000f8e00ff */
[----:B------:R-:W1:Y:S01]  /*f6b0*/  @P1 LDC R9, c[0x0][0xbf0] ;  /* 0x0002fc00ff091b82 */ /* 0x000e620000000800 */
[----:B------:R-:W-:Y:S01]  /*f6c0*/  UISETP.GT.AND UP1, UPT, UR4, 0x1, UPT ;  /* 0x000000010400788c */ /* 0x000fe2000bf24270 */
[----:B------:R-:W-:Y:S01]  /*f6d0*/  IMAD.U32 R5, RZ, RZ, UR9 ;  /* 0x00000009ff057e24 */ /* 0x000fe2000f8e00ff */
[----:B------:R-:W-:Y:S02]  /*f6e0*/  UMOV UR19, 0x9b8 ;  /* 0x000009b800137882 */ /* 0x000fe40000000000 */
[----:B------:R-:W-:Y:S02]  /*f6f0*/  USEL UR19, UR19, 0x978, UP1 ;  /* 0x0000097813137887 */ /* 0x000fe40008800000 */
[----:B------:R-:W-:Y:S01]  /*f700*/  UISETP.NE.U32.AND UP0, UPT, UR10, URZ, UPT ;  /* 0x0000003f0a00728c */ /* 0x000fe2000bf05070 */
[----:B------:R-:W-:Y:S01]  /*f710*/  VIADD R13, R23, UR12 ;  /* 0x0000000c170d7c36 */ /* 0x000fe20008000000 */
[----:B------:R-:W-:Y:S01]  /*f720*/  USHF.R.S32.HI UR10, URZ, 0x1f, UR13 ;  /* 0x0000001f3f0a7899 */ /* 0x000fe2000801140d */
[----:B------:R0:W5:Y:S01]  /*f730*/  @P4 LDG.E R74, desc[UR36][R4.64] ;  /* 0x00000024044a4981 */ /* 0x000162000c1e1900 */
[----:B------:R-:W-:Y:S01]  /*f740*/  UISETP.NE.AND.EX UP0, UPT, UR11, URZ, UPT, UP0 ;  /* 0x0000003f0b00728c */ /* 0x000fe2000bf05300 */
[----:B------:R-:W-:Y:S01]  /*f750*/  IMAD.MOV.U32 R7, RZ, RZ, R13 ;  /* 0x000000ffff077224 */ /* 0x000fe200078e000d */
[----:B------:R-:W-:Y:S01]  /*f760*/  UMOV UR4, URZ ;  /* 0x0000003f00047c82 */ /* 0x000fe20008000000 */
[----:B------:R-:W-:-:S02]  /*f770*/  USEL UR9, UR14, URZ, UP1 ;  /* 0x0000003f0e097287 */ /* 0x000fc40008800000 */
[----:B------:R-:W-:Y:S02]  /*f780*/  USEL UR8, UR13, URZ, !UP0 ;  /* 0x0000003f0d087287 */ /* 0x000fe4000c000000 */
[----:B------:R-:W-:Y:S01]  /*f790*/  USEL UR18, UR10, URZ, !UP0 ;  /* 0x0000003f0a127287 */ /* 0x000fe2000c000000 */
[----:B------:R-:W-:Y:S02]  /*f7a0*/  ULDC.64 UR12, c[0x0][UR19+0x220] ;  /* 0x00008800130c7abb */ /* 0x000fe40008000a00 */
[----:B------:R-:W-:Y:S01]  /*f7b0*/  ULDC.64 UR10, c[0x0][UR19+0x218] ;  /* 0x00008600130a7abb */ /* 0x000fe20008000a00 */
[----:B0-----:R-:W-:Y:S01]  /*f7c0*/  @P1 IMAD.HI.U32 R4, R13, R6, RZ ;  /* 0x000000060d041227 */ /* 0x001fe200078e00ff */
[----:B------:R-:W-:Y:S01]  /*f7d0*/  ULDC.64 UR14, c[0x0][UR19+0x228] ;  /* 0x00008a00130e7abb */ /* 0x000fe20008000a00 */
[----:B------:R-:W-:Y:S02]  /*f7e0*/  UIMAD.WIDE.U32 UR16, UR10, UR20, URZ ;  /* 0x000000140a1072a5 */ /* 0x000fe4000f8e003f */
[----:B------:R-:W-:Y:S01]  /*f7f0*/  UIMAD UR13, UR13, UR8, URZ ;  /* 0x000000080d0d72a4 */ /* 0x000fe2000f8e023f */
[----:B-1----:R-:W-:Y:S01]  /*f800*/  @P1 SHF.R.U32.HI R7, RZ, R9, R4 ;  /* 0x00000009ff071219 */ /* 0x002fe20000011604 */
[----:B------:R-:W-:-:S02]  /*f810*/  UIMAD UR20, UR11, UR20, URZ ;  /* 0x000000140b1472a4 */ /* 0x000fc4000f8e023f */
[----:B------:R-:W-:Y:S02]  /*f820*/  UIMAD.WIDE.U32 UR10, UR12, UR8, URZ ;  /* 0x000000080c0a72a5 */ /* 0x000fe4000f8e003f */
[----:B------:R-:W-:Y:S01]  /*f830*/  UIMAD.WIDE.U32 UR22, UR14, UR9, URZ ;  /* 0x000000090e1672a5 */ /* 0x000fe2000f8e003f */
[----:B------:R-:W-:Y:S01]  /*f840*/  IMAD.MOV R6, RZ, RZ, -R7 ;  /* 0x000000ffff067224 */ /* 0x000fe200078e0a07 */
[----:B------:R-:W-:Y:S02]  /*f850*/  UIMAD UR9, UR15, UR9, URZ ;  /* 0x000000090f0972a4 */ /* 0x000fe4000f8e023f */
[----:B------:R-:W-:Y:S01]  /*f860*/  UIMAD UR13, UR12, UR18, UR13 ;  /* 0x000000120c0d72a4 */ /* 0x000fe2000f8e020d */
[----:B------:R-:W-:Y:S01]  /*f870*/  IMAD R9, R75, R6, R13 ;  /* 0x000000064b097224 */ /* 0x000fe200078e020d */
[----:B------:R-:W-:Y:S01]  /*f880*/  UIADD3 UR20, UR17, UR20, URZ ;  /* 0x0000001411147290 */ /* 0x000fe2000fffe03f */
[----:B------:R-:W-:Y:S02]  /*f890*/  IMAD.U32 R4, RZ, RZ, UR22 ;  /* 0x00000016ff047e24 */ /* 0x000fe4000f8e00ff */
[----:B------:R-:W-:Y:S01]  /*f8a0*/  IMAD.U32 R5, RZ, RZ, UR23 ;  /* 0x00000017ff057e24 */ /* 0x000fe2000f8e00ff */
[----:B------:R-:W-:-:S02]  /*f8b0*/  SHF.R.S32.HI R5, RZ, 0x1f, R7 ;  /* 0x0000001fff057819 */ /* 0x000fc40000011407 */
[----:B------:R-:W-:Y:S02]  /*f8c0*/  SHF.R.S32.HI R6, RZ, 0x1f, R9 ;  /* 0x0000001fff067819 */ /* 0x000fe40000011409 */
[----:B---3--:R-:W-:-:S13]  /*f8d0*/  @P0 R2UR UR4, R30 ;  /* 0x000000001e0402ca */ /* 0x008fda00000e0000 */
        /* <DEDUP_REMOVED lines=23> */
.L_x_1301:
[----:B------:R-:W-:Y:S01]  /*fa50*/  R2UR UR9, R22 ;  /* 0x00000000160972ca */ /* 0x000fe200000e0000 */
[----:B------:R-:W-:Y:S01]  /*fa60*/  SHFL.IDX PT, R4, R8, RZ, 0x1c1f ;  /* 0x001c1fff08047589 */ /* 0x000fe200000e0000 */
[----:B-----5:R-:W-:Y:S01]  /*fa70*/  IMAD R74, R74, R75, RZ ;  /* 0x0000004b4a4a7224 */ /* 0x020fe200078e02ff */
[----:B------:R-:W-:Y:S02]  /*fa80*/  LOP3.LUT P0, RZ, R185, 0x3, RZ, 0xc0, !PT ;  /* 0x00000003b9ff7812 */ /* 0x000fe4000780c0ff */
[----:B------:R-:W0:Y:S01]  /*fa90*/  SHFL.IDX PT, R5, R10, RZ, 0x1c1f ;  /* 0x001c1fff0a057589 */ /* 0x000e2200000e0000 */
[----:B------:R-:W-:-:S03]  /*faa0*/  PLOP3.LUT P3, PT, PT, PT, UP1, 0x80, 0x0 ;  /* 0x000000000000781c */ /* 0x000fc60003f6f018 */
[----:B------:R-:W-:Y:S04]  /*fab0*/  SHFL.IDX PT, R6, R8, 0x1, 0x1c1f ;  /* 0x003c1f0008067f89 */ /* 0x000fe800000e0000 */
[----:B------:R-:W1:Y:S01]  /*fac0*/  SHFL.IDX PT, R7, R10, 0x1, 0x1c1f ;  /* 0x003c1f000a077f89 */ /* 0x000e6200000e0000 */
[----:B------:R-:W-:-:S04]  /*fad0*/  VIADD R11, R202, UR9 ;  /* 0x00000009ca0b7c36 */ /* 0x000fc80008000000 */
[C---:B------:R-:W-:Y:S01]  /*fae0*/  VIADD R9, R11.reuse, 0x8 ;  /* 0x000000080b097836 */ /* 0x040fe20000000000 */
[----:B------:R-:W-:-:S04]  /*faf0*/  ISETP.GE.OR P2, PT, R11, R74, P0 ;  /* 0x0000004a0b00720c */ /* 0x000fc80000746670 */
[----:B------:R-:W-:-:S09]  /*fb00*/  ISETP.GE.OR P0, PT, R9, R74, P0 ;  /* 0x0000004a0900720c */ /* 0x000fd20000706670 */
[----:B0-----:R0:W-:Y:S01]  /*fb10*/  @!P2 ST.E desc[UR36][R4.64], R0 ;  /* 0x000000000400a985 */ /* 0x0011e2000c101924 */
[----:B------:R-:W-:-:S03]  /*fb20*/  ISETP.GE.AND P2, PT, R11, R74, PT ;  /* 0x0000004a0b00720c */ /* 0x000fc60003f46270 */
[----:B-1----:R0:W-:Y:S01]  /*fb30*/  @!P0 ST.E desc[UR36][R6.64], R94 ;  /* 0x0000005e06008985 */ /* 0x0021e2000c101924 */
[----:B------:R-:W-:Y:S01]  /*fb40*/  ISETP.GE.AND P0, PT, R9, R74, PT ;  /* 0x0000004a0900720c */ /* 0x000fe20003f06270 */
[----:B------:R-:W-:-:S12]  /*fb50*/  @P3 BRA `(.L_x_1302) ;  /* 0x0000000800903947 */ /* 0x000fd80003800000 */
[----:B------:R-:W-:Y:S01]  /*fb60*/  IMAD R3, R182, 0x40, R160 ;  /* 0x00000040b6037824 */ /* 0x000fe200078e02a0 */
[----:B------:R-:W-:Y:S01]  /*fb70*/  ULDC.64 UR12, c[0x0][0xaa0] ;  /* 0x0002a800000c7ab9 */ /* 0x000fe20000000a00 */
[----:B------:R-:W-:Y:S01]  /*fb80*/  R2UR UR16, R166 ;  /* 0x00000000a61072ca */ /* 0x000fe200000e0000 */
[----:B------:R-:W1:Y:S01]  /*fb90*/  @P1 LDC R21, c[0x0][0xbf0] ;  /* 0x0002fc00ff151b82 */ /* 0x000e620000000800 */
[----:B------:R-:W-:Y:S01]  /*fba0*/  IMAD.WIDE R16, R3, 0x2, R16 ;  /* 0x0000000203107825 */ /* 0x000fe200078e0210 */
[----:B------:R-:W-:Y:S02]  /*fbb0*/  R2UR UR15, R22 ;  /* 0x00000000160f72ca */ /* 0x000fe400000e0000 */
[C---:B------:R-:W-:Y:S01]  /*fbc0*/  IADD3 R9, P6, R16.reuse, 0x1000, RZ ;  /* 0x0000100010097810 */ /* 0x040fe20007fde0ff */
[----:B------:R-:W-:Y:S01]  /*fbd0*/  UIMAD UR9, UR14, UR12, URZ ;  /* 0x0000000c0e0972a4 */ /* 0x000fe2000f8e023f */
[C---:B------:R-:W-:Y:S02]  /*fbe0*/  IADD3 R13, P5, R16.reuse, 0x2000, RZ ;  /* 0x00002000100d7810 */ /* 0x040fe40007fbe0ff */
[----:B------:R-:W-:Y:S01]  /*fbf0*/  LOP3.LUT R8, R9, 0x380, RZ, 0xc0, !PT ;  /* 0x0000038009087812 */ /* 0x000fe200078ec0ff */
[----:B------:R-:W-:Y:S01]  /*fc00*/  UIMAD.WIDE.U32 UR10, UR4, UR12, URZ ;  /* 0x0000000c040a72a5 */ /* 0x000fe2000f8e003f */
[----:B------:R-:W-:-:S02]  /*fc10*/  IADD3 R25, P4, R16, 0x3000, RZ ;  /* 0x0000300010197810 */ /* 0x000fc40007f9e0ff */
[----:B------:R-:W-:Y:S01]  /*fc20*/  SHF.R.U64 R8, R8, 0x3, RZ ;  /* 0x0000000308087819 */ /* 0x000fe200000012ff */
[----:B------:R-:W-:Y:S01]  /*fc30*/  UIMAD UR9, UR4, UR13, UR9 ;  /* 0x0000000d040972a4 */ /* 0x000fe2000f8e0209 */
[----:B------:R-:W-:Y:S02]  /*fc40*/  IADD3 R29, P3, R16, 0x4000, RZ ;  /* 0x00004000101d7810 */ /* 0x000fe40007f7e0ff */
[----:B------:R-:W-:Y:S01]  /*fc50*/  LOP3.LUT R8, R8, R9, RZ, 0x3c, !PT ;  /* 0x0000000908087212 */ /* 0x000fe200078e3cff */
[----:B------:R-:W-:Y:S01]  /*fc60*/  IMAD.X R9, RZ, RZ, R17, P6 ;  /* 0x000000ffff097224 */ /* 0x000fe200030e0611 */
[C---:B------:R-:W-:Y:S01]  /*fc70*/  IADD3 R3, P6, R16.reuse, 0x7000, RZ ;  /* 0x0000700010037810 */ /* 0x040fe20007fde0ff */
[----:B------:R-:W-:Y:S01]  /*fc80*/  UIADD3 UR11, UR11, UR9, URZ ;  /* 0x000000090b0b7290 */ /* 0x000fe2000fffe03f */
[----:B------:R-:W-:Y:S01]  /*fc90*/  IADD3 R33, P2, R16, 0x5000, RZ ;  /* 0x0000500010217810 */ /* 0x000fe20007f5e0ff */
[----:B------:R-:W-:Y:S01]  /*fca0*/  ULDC.64 UR12, c[0x0][0xae8] ;  /* 0x0002ba00000c7ab9 */ /* 0x000fe20000000a00 */
[----:B0-----:R-:W-:-:S02]  /*fcb0*/  LOP3.LUT R0, R3, 0x380, RZ, 0xc0, !PT ;  /* 0x0000038003007812 */ /* 0x001fc400078ec0ff */
[C---:B------:R-:W-:Y:S02]  /*fcc0*/  IADD3 R37, P0, R16.reuse, 0x6000, RZ ;  /* 0x0000600010257810 */ /* 0x040fe40007f1e0ff */
[----:B------:R-:W-:Y:S02]  /*fcd0*/  LOP3.LUT R5, R16, 0x380, RZ, 0xc0, !PT ;  /* 0x0000038010057812 */ /* 0x000fe400078ec0ff */
[----:B------:R-:W-:Y:S02]  /*fce0*/  LOP3.LUT R12, R13, 0x380, RZ, 0xc0, !PT ;  /* 0x000003800d0c7812 */ /* 0x000fe400078ec0ff */
[----:B------:R-:W-:Y:S01]  /*fcf0*/  LOP3.LUT R24, R25, 0x380, RZ, 0xc0, !PT ;  /* 0x0000038019187812 */ /* 0x000fe200078ec0ff */
[----:B------:R-:W-:Y:S01]  /*fd00*/  USHF.R.S32.HI UR4, URZ, 0x1f, UR8 ;  /* 0x0000001f3f047899 */ /* 0x000fe20008011408 */
[----:B------:R-:W-:Y:S01]  /*fd10*/  SHF.R.U64 R0, R0, 0x3, RZ ;  /* 0x0000000300007819 */ /* 0x000fe200000012ff */
[----:B------:R-:W-:Y:S01]  /*fd20*/  UIMAD.WIDE.U32 UR10, UR16, UR12, UR10 ;  /* 0x0000000c100a72a5 */ /* 0x000fe2000f8e000a */
[----:B------:R-:W-:Y:S01]  /*fd30*/  LOP3.LUT R28, R29, 0x380, RZ, 0xc0, !PT ;  /* 0x000003801d1c7812 */ /* 0x000fe200078ec0ff */
[----:B------:R-:W-:Y:S01]  /*fd40*/  IMAD.X R41, RZ, RZ, R17, P6 ;  /* 0x000000ffff297224 */ /* 0x000fe200030e0611 */
[----:B------:R-:W-:Y:S01]  /*fd50*/  LOP3.LUT R40, R0, R3, RZ, 0x3c, !PT ;  /* 0x0000000300287212 */ /* 0x000fe200078e3cff */
[----:B------:R-:W5:Y:S01]  /*fd60*/  LD.E.128 R8, desc[UR36][R8.64] ;  /* 0x0000002408087980 */ /* 0x000f62000c101d00 */
[----:B------:R-:W0:Y:S01]  /*fd70*/  @P1 LDC R3, c[0x0][0xbec] ;  /* 0x0002fb00ff031b82 */ /* 0x000e220000000800 */
[----:B------:R-:W-:Y:S01]  /*fd80*/  IMAD R0, R163, 0x20, R182 ;  /* 0x00000020a3007824 */ /* 0x000fe200078e02b6 */
[----:B------:R-:W-:-:S02]  /*fd90*/  LOP3.LUT R32, R33, 0x380, RZ, 0xc0, !PT ;  /* 0x0000038021207812 */ /* 0x000fc400078ec0ff */
[----:B------:R-:W-:Y:S02]  /*fda0*/  LOP3.LUT R36, R37, 0x380, RZ, 0xc0, !PT ;  /* 0x0000038025247812 */ /* 0x000fe400078ec0ff */
[----:B------:R-:W-:Y:S01]  /*fdb0*/  SHF.R.U64 R5, R5, 0x3, RZ ;  /* 0x0000000305057819 */ /* 0x000fe200000012ff */
[----:B------:R-:W-:Y:S01]  /*fdc0*/  VIADD R20, R0, UR15 ;  /* 0x0000000f00147c36 */ /* 0x000fe20008000000 */
[----:B------:R-:W-:Y:S01]  /*fdd0*/  SHF.R.U64 R12, R12, 0x3, RZ ;  /* 0x000000030c0c7819 */ /* 0x000fe200000012ff */
[----:B------:R-:W-:Y:S01]  /*fde0*/  UIMAD UR11, UR16, UR13, UR11 ;  /* 0x0000000d100b72a4 */ /* 0x000fe2000f8e020b */
[----:B------:R-:W-:Y:S01]  /*fdf0*/  SHF.R.U64 R24, R24, 0x3, RZ ;  /* 0x0000000318187819 */ /* 0x000fe200000012ff */
[----:B------:R-:W5:Y:S01]  /*fe00*/  LD.E.128 R40, desc[UR36][R40.64] ;  /* 0x0000002428287980 */ /* 0x000f62000c101d00 */
[----:B------:R-:W-:Y:S01]  /*fe10*/  SHF.R.U64 R28, R28, 0x3, RZ ;  /* 0x000000031c1c7819 */ /* 0x000fe200000012ff */
[----:B------:R-:W-:Y:S01]  /*fe20*/  ULDC.64 UR12, c[0x0][0xaf0] ;  /* 0x0002bc00000c7ab9 */ /* 0x000fe20000000a00 */
[----:B------:R-:W-:-:S02]  /*fe30*/  SHF.R.U64 R32, R32, 0x3, RZ ;  /* 0x0000000320207819 */ /* 0x000fc400000012ff */
[----:B------:R-:W-:Y:S02]  /*fe40*/  SHF.R.U64 R36, R36, 0x3, RZ ;  /* 0x0000000324247819 */ /* 0x000fe400000012ff */
[----:B------:R-:W-:Y:S01]  /*fe50*/  LOP3.LUT R16, R5, R16, RZ, 0x3c, !PT ;  /* 0x0000001005107212 */ /* 0x000fe200078e3cff */
[----:B------:R-:W-:Y:S01]  /*fe60*/  UIMAD UR4, UR4, UR12, URZ ;  /* 0x0000000c040472a4 */ /* 0x000fe2000f8e023f */
[----:B------:R-:W-:Y:S01]  /*fe70*/  LOP3.LUT R12, R12, R13, RZ, 0x3c, !PT ;  /* 0x0000000d0c0c7212 */ /* 0x000fe200078e3cff */
[--C-:B------:R-:W-:Y:S01]  /*fe80*/  IMAD.X R13, RZ, RZ, R17.reuse, P5 ;  /* 0x000000ffff0d7224 */ /* 0x100fe200028e0611 */
[----:B------:R-:W-:Y:S01]  /*fe90*/  LOP3.LUT R24, R24, R25, RZ, 0x3c, !PT ;  /* 0x0000001918187212 */ /* 0x000fe200078e3cff */
[--C-:B------:R-:W-:Y:S01]  /*fea0*/  IMAD.X R25, RZ, RZ, R17.reuse, P4 ;  /* 0x000000ffff197224 */ /* 0x100fe200020e0611 */
[----:B------:R-:W-:Y:S01]  /*feb0*/  LOP3.LUT R28, R28, R29, RZ, 0x3c, !PT ;  /* 0x0000001d1c1c7212 */ /* 0x000fe200078e3cff */
[----:B0-----:R-:W-:Y:S01]  /*fec0*/  @P1 IMAD.HI.U32 R0, R20, R3, RZ ;  /* 0x0000000314001227 */ /* 0x001fe200078e00ff */
[----:B------:R-:W-:Y:S01]  /*fed0*/  LOP3.LUT R32, R32, R33, RZ, 0x3c, !PT ;  /* 0x0000002120207212 */ /* 0x000fe200078e3cff */
[----:B------:R0:W5:Y:S01]  /*fee0*/  LD.E.128 R4, desc[UR36][R16.64] ;  /* 0x0000002410047980 */ /* 0x000162000c101d00 */
[----:B------:R-:W-:Y:S01]  /*fef0*/  LOP3.LUT R36, R36, R37, RZ, 0x3c, !PT ;  /* 0x0000002524247212 */ /* 0x000fe200078e3cff */
[----:B------:R-:W-:-:S02]  /*ff00*/  IMAD.X R29, RZ, RZ, R17, P3 ;  /* 0x000000ffff1d7224 */ /* 0x000fc400018e0611 */
[--C-:B------:R-:W-:Y:S01]  /*ff10*/  IMAD.X R33, RZ, RZ, R17.reuse, P2 ;  /* 0x000000ffff217224 */ /* 0x100fe200010e0611 */
[----:B------:R-:W-:Y:S01]  /*ff20*/  UIMAD UR4, UR8, UR13, UR4 ;  /* 0x0000000d080472a4 */ /* 0x000fe2000f8e0204 */
[----:B------:R-:W-:Y:S01]  /*ff30*/  IMAD.X R37, RZ, RZ, R17, P0 ;  /* 0x000000ffff257224 */ /* 0x000fe200000e0611 */
[----:B------:R-:W-:Y:S01]  /*ff40*/  UIMAD.WIDE.U32 UR8, UR8, UR12, UR10 ;  /* 0x0000000c080872a5 */ /* 0x000fe2000f8e000a */
[----:B------:R-:W5:Y:S01]  /*ff50*/  LD.E.128 R12, desc[UR36][R12.64] ;  /* 0x000000240c0c7980 */ /* 0x000f62000c101d00 */
[----:B0-----:R-:W-:Y:S01]  /*ff60*/  IMAD.MOV.U32 R17, RZ, RZ, R20 ;  /* 0x000000ffff117224 */ /* 0x001fe200078e0014 */
[----:B-1----:R-:W-:Y:S01]  /*ff70*/  @P1 SHF.R.U32.HI R17, RZ, R21, R0 ;  /* 0x00000015ff111219 */ /* 0x002fe20000011600 */
[----:B------:R-:W-:Y:S01]  /*ff80*/  UIADD3 UR4, UR9, UR4, URZ ;  /* 0x0000000409047290 */ /* 0x000fe2000fffe03f */
[----:B------:R-:W5:Y:S01]  /*ff90*/  LD.E.128 R24, desc[UR36][R24.64] ;  /* 0x0000002418187980 */ /* 0x000f62000c101d00 */
[----:B------:R-:W-:Y:S01]  /*ffa0*/  ULDC.64 UR10, c[0x0][0xae0] ;  /* 0x0002b800000a7ab9 */ /* 0x000fe20000000a00 */
[--C-:B------:R-:W-:Y:S01]  /*ffb0*/  SHF.R.S32.HI R0, RZ, 0x1f, R17.reuse ;  /* 0x0000001fff007819 */ /* 0x100fe20000011411 */
[----:B------:R-:W-:Y:S01]  /*ffc0*/  IMAD.MOV R16, RZ, RZ, -R17 ;  /* 0x000000ffff107224 */ /* 0x000fe200078e0a11 */
[----:B------:R-:W5:Y:S01]  /*ffd0*/  LD.E.128 R28, desc[UR36][R28.64] ;  /* 0x000000241c1c7980 */ /* 0x000f62000c101d00 */
[----:B------:R-:W-:-:S02]  /*ffe0*/  IMAD.U32 R3, RZ, RZ, UR9 ;  /* 0x00000009ff037e24 */ /* 0x000fc4000f8e00ff */
[----:B------:R-:W-:Y:S01]  /*fff0*/  IMAD R0, R0, UR10, RZ ;  /* 0x0000000a00007c24 */ /* 0x000fe2000f8e02ff */
[----:B------:R-:W5:Y:S01]  /*10000*/  LD.E.128 R32, desc[UR36][R32.64] ;  /* 0x0000002420207980 */ /* 0x000f62000c101d00 */
[----:B------:R-:W-:Y:S02]  /*10010*/  IMAD R75, R75, R16, R20 ;  /* 0x000000104b4b7224 */ /* 0x000fe400078e0214 */
[----:B------:R-:W-:Y:S01]  /*10020*/  IMAD.U32 R2, RZ, RZ, UR8 ;  /* 0x00000008ff027e24 */ /* 0x000fe2000f8e00ff */
[----:B------:R-:W5:Y:S01]  /*10030*/  LD.E.128 R36, desc[UR36][R36.64] ;  /* 0x0000002424247980 */ /* 0x000f62000c101d00 */
[----:B------:R-:W-:Y:S01]  /*10040*/  IMAD.U32 R3, RZ, RZ, UR4 ;  /* 0x00000004ff037e24 */ /* 0x000fe2000f8e00ff */
[----:B------:R-:W-:Y:S01]  /*10050*/  ULDC.64 UR8, c[0x0][0xad8] ;  /* 0x0002b60000087ab9 */ /* 0x000fe20000000a00 */
[C---:B------:R-:W-:Y:S01]  /*10060*/  IMAD R21, R17.reuse, UR11, R0 ;  /* 0x0000000b11157c24 */ /* 0x040fe2000f8e0200 */
[----:B------:R-:W-:Y:S01]  /*10070*/  @!PT LDS RZ, [RZ] ;  /* 0x00000000fffff984 */ /* 0x000fe20000000800 */
[----:B------:R-:W-:Y:S01]  /*10080*/  @!PT LDS RZ, [RZ] ;  /* 0x00000000fffff984 */ /* 0x000fe20000000800 */
[----:B------:R-:W-:Y:S01]  /*10090*/  @!PT LDS RZ, [RZ] ;  /* 0x00000000fffff984 */ /* 0x000fe20000000800 */
[----:B------:R-:W-:Y:S01]  /*100a0*/  @!PT LDS RZ, [RZ] ;  /* 0x00000000fffff984 */ /* 0x000fe20000000800 */
[----:B------:R0:W-:Y:S06]  /*100b0*/  MEMBAR.ALL.CTA ;  /* 0x0000000000007992 */ /* 0x0001ec0000008000 */
[----:B0-----:R-:W0:Y:S01]  /*100c0*/  FENCE.VIEW.ASYNC.S ;  /* 0x00000000000073c6 */ /* 0x001e220000000000 */
[----:B------:R-:W-:Y:S01]  /*100d0*/  SHF.R.S32.HI R0, RZ, 0x1f, R75 ;  /* 0x0000001fff007819 */ /* 0x000fe2000001144b */
[----:B------:R-:W-:-:S04]  /*100e0*/  IMAD.WIDE.U32 R2, R17, UR10, R2 ;  /* 0x0000000a11027c25 */ /* 0x000fc8000f8e0002 */
[----:B------:R-:W-:Y:S02]  /*100f0*/  IMAD.IADD R3, R3, 0x1, R21 ;  /* 0x0000000103037824 */ /* 0x000fe400078e0215 */
[----:B------:R-:W-:Y:S02]  /*10100*/  IMAD R0, R0, UR8, RZ ;  /* 0x0000000800007c24 */ /* 0x000fe4000f8e02ff */
[----:B------:R-:W-:Y:S02]  /*10110*/  VIADD R45, R182, UR15 ;  /* 0x0000000fb62d7c36 */ /* 0x000fe40008000000 */
[C---:B------:R-:W-:Y:S02]  /*10120*/  IMAD R21, R75.reuse, UR9, R0 ;  /* 0x000000094b157c24 */ /* 0x040fe4000f8e0200 */
[----:B------:R-:W-:Y:S01]  /*10130*/  IMAD.WIDE.U32 R2, R75, UR8, R2 ;  /* 0x000000084b027c25 */ /* 0x000fe2000f8e0002 */
[----:B------:R-:W-:Y:S01]  /*10140*/  ISETP.GE.AND P2, PT, R45, R74, PT ;  /* 0x0000004a2d00720c */ /* 0x000fe20003f46270 */
[----:B------:R-:W-:-:S02]  /*10150*/  ULDC.64 UR8, c[0x0][0xa80] ;  /* 0x0002a00000087ab9 */ /* 0x000fc40000000a00 */
[----:B------:R-:W-:Y:S01]  /*10160*/  VIADD R17, R45, 0x20 ;  /* 0x000000202d117836 */ /* 0x000fe20000000000 */
[C---:B------:R-:W-:Y:S01]  /*10170*/  LEA R0, P3, R2.reuse, UR8, 0x1 ;  /* 0x0000000802007c11 */ /* 0x040fe2000f8608ff */
[----:B------:R-:W-:Y:S02]  /*10180*/  IMAD.IADD R3, R3, 0x1, R21 ;  /* 0x0000000103037824 */ /* 0x000fe400078e0215 */
[----:B------:R-:W-:Y:S01]  /*10190*/  VIADD R19, R19, 0x2a820 ;  /* 0x0002a82013137836 */ /* 0x000fe20000000000 */
[-C--:B------:R-:W-:Y:S01]  /*101a0*/  ISETP.GE.AND P0, PT, R17, R74.reuse, PT ;  /* 0x0000004a1100720c */ /* 0x080fe20003f06270 */
[----:B------:R-:W-:Y:S01]  /*101b0*/  VIADD R17, R45, 0x40 ;  /* 0x000000402d117836 */ /* 0x000fe20000000000 */
[----:B------:R-:W-:Y:S02]  /*101c0*/  LEA.HI.X R20, R2, UR9, R3, 0x1, P3 ;  /* 0x0000000902147c11 */ /* 0x000fe400098f0c03 */
        /* <DEDUP_REMOVED lines=16> */
.L_x_1304:
[----:B------:R-:W-:Y:S05]  /*102d0*/  BSYNC B1 ;  /* 0x0000000000017941 */ /* 0x000fea0003800000 */
.L_x_1303:
[----:B---3-5:R3:W4:Y:S01]  /*102e0*/  SHFL.IDX PT, R5, R20, 0x1, 0x181f ;  /* 0x00381f0014057f89 */ /* 0x02872200000e0000 */
        /* <DEDUP_REMOVED lines=10> */
[----:B------:R1:W-:Y:S04]  /*10390*/  @!P3 ST.E.128 desc[UR36][R2.64], R8 ;  /* 0x000000080200b985 */ /* 0x0003e8000c101d24 */
[----:B------:R1:W-:Y:S02]  /*103a0*/  @!P4 ST.E.128 desc[UR36][R4.64], R32 ;  /* 0x000000200400c985 */ /* 0x0003e4000c101d24 */
.L_x_1306:
[----:B------:R-:W-:Y:S05]  /*103b0*/  BSYNC B1 ;  /* 0x0000000000017941 */ /* 0x000fea0003800000 */
.L_x_1305:
[----:B-1--4-:R1:W4:Y:S01]  /*103c0*/  SHFL.IDX PT, R5, R20, 0x2, 0x181f ;  /* 0x00581f0014057f89 */ /* 0x01232200000e0000 */
[----:B------:R-:W-:Y:S03]  /*103d0*/  BSSY B1, `(.L_x_1307) ;  /* 0x000000c000017945 */ /* 0x000fe60003800000 */
[----:B------:R1:W0:Y:S01]  /*103e0*/  SHFL.IDX PT, R3, R0, 0x2, 0x181f ;  /* 0x00581f0000037f89 */ /* 0x00022200000e0000 */
[----:B------:R-:W-:Y:S05]  /*103f0*/  @P1 BRA `(.L_x_1308) ;  /* 0x0000000000241947 */ /* 0x000fea0003800000 */
[----:B------:R-:W-:Y:S02]  /*10400*/  ULDC UR4, c[0x0][0xac8] ;  /* 0x0002b20000047ab9 */ /* 0x000fe40000000800 */
[----:B------:R-:W-:Y:S02]  /*10410*/  ISETP.GE.AND P2, PT, R160, UR4, PT ;  /* 0x00000004a0007c0c */ /* 0x000fe4000bf46270 */
[----:B------:R-:W-:-:S11]  /*10420*/  ISETP.GE.AND P3, PT, R162, UR4, PT ;  /* 0x00000004a2007c0c */ /* 0x000fd6000bf66270 */
[-C--:B0-----:R-:W-:Y:S02]  /*10430*/  @!P2 LEA R2, P0, R160, R3.reuse, 0x1 ;  /* 0x00000003a002a211 */ /* 0x081fe400078008ff */
[----:B------:R-:W-:Y:S02]  /*10440*/  @!P3 LEA R4, P1, R162, R3, 0x1 ;  /* 0x00000003a204b211 */ /* 0x000fe400078208ff */
[-C--:B----4-:R-:W-:Y:S02]  /*10450*/  @!P2 LEA.HI.X R3, R160, R5.reuse, R206, 0x1, P0 ;  /* 0x00000005a003a211 */ /* 0x090fe400000f0cce */
[----:B------:R-:W-:-:S03]  /*10460*/  @!P3 LEA.HI.X R5, R162, R5, R205, 0x1, P1 ;  /* 0x00000005a205b211 */ /* 0x000fc600008f0ccd */
[----:B------:R0:W-:Y:S04]  /*10470*/  @!P2 ST.E.128 desc[UR36][R2.64], R12 ;  /* 0x0000000c0200a985 */ /* 0x0001e8000c101d24 */
[----:B------:R0:W-:Y:S02]  /*10480*/  @!P3 ST.E.128 desc[UR36][R4.64], R36 ;  /* 0x000000240400b985 */ /* 0x0001e4000c101d24 */
.L_x_1308:
[----:B------:R-:W-:Y:S05]  /*10490*/  BSYNC B1 ;  /* 0x0000000000017941 */ /* 0x000fea0003800000 */
.L_x_1307:
[----:B0-----:R-:W-:Y:S01]  /*104a0*/  VIADD R3, R45, 0x60 ;  /* 0x000000602d037836 */ /* 0x001fe20000000000 */
[----:B----4-:R0:W4:Y:S04]  /*104b0*/  SHFL.IDX PT, R5, R20, 0x3, 0x181f ;  /* 0x00781f0014057f89 */ /* 0x01012800000e0000 */
[----:B------:R-:W-:Y:S01]  /*104c0*/  ISETP.GE.AND P0, PT, R3, R74, PT ;  /* 0x0000004a0300720c */ /* 0x000fe20003f06270 */
[----:B------:R0:W0:-:S12]  /*104d0*/  SHFL.IDX PT, R7, R0, 0x3, 0x181f ;  /* 0x00781f0000077f89 */ /* 0x00001800000e0000 */
[----:B------:R-:W-:Y:S05]  /*104e0*/  @P0 BRA `(.L_x_1309) ;  /* 0x0000001800740947 */ /* 0x000fea0003800000 */
[----:B------:R-:W-:Y:S02]  /*104f0*/  ULDC UR4, c[0x0][0xac8] ;  /* 0x0002b20000047ab9 */ /* 0x000fe40000000800 */
[----:B------:R-:W-:-:S13]  /*10500*/  ISETP.GE.AND P1, PT, R160, UR4, PT ;  /* 0x00000004a0007c0c */ /* 0x000fda000bf26270 */
[----:B0-----:R-:W-:-:S04]  /*10510*/  @!P1 LEA R2, P0, R160, R7, 0x1 ;  /* 0x00000007a0029211 */ /* 0x001fc800078008ff */
[----:B----4-:R-:W-:Y:S02]  /*10520*/  @!P1 LEA.HI.X R3, R160, R5, R206, 0x1, P0 ;  /* 0x00000005a0039211 */ /* 0x010fe400000f0cce */
[----:B------:R-:W-:-:S03]  /*10530*/  ISETP.GE.AND P0, PT, R162, UR4, PT ;  /* 0x00000004a2007c0c */ /* 0x000fc6000bf06270 */
[----:B------:R0:W-:Y:S10]  /*10540*/  @!P1 ST.E.128 desc[UR36][R2.64], R24 ;  /* 0x0000001802009985 */ /* 0x0001f4000c101d24 */
[----:B------:R-:W-:Y:S05]  /*10550*/  @P0 BRA `(.L_x_1309) ;  /* 0x0000001800580947 */ /* 0x000fea0003800000 */
[----:B0-----:R-:W-:-:S04]  /*10560*/  LEA R2, P0, R162, R7, 0x1 ;  /* 0x00000007a2027211 */ /* 0x001fc800078008ff */
[----:B------:R-:W-:-:S05]  /*10570*/  LEA.HI.X R3, R162, R5, R205, 0x1, P0 ;  /* 0x00000005a2037211 */ /* 0x000fca00000f0ccd */
[----:B------:R0:W-:Y:S01]  /*10580*/  ST.E.128 desc[UR36][R2.64], R40 ;  /* 0x0000002802007985 */ /* 0x0001e2000c101d24 */
[----:B------:R-:W-:Y:S05]  /*10590*/  BRA `(.L_x_1309) ;  /* 0x0000001800487947 */ /* 0x000fea0003800000 */
.L_x_1302:
        /* <DEDUP_REMOVED lines=19> */
[----:B------:R-:W-:-:S04]  /*106d0*/  UIMAD UR4, UR4, UR12, URZ ;  /* 0x0000000c040472a4 */ /* 0x000fc8000f8e023f */
[----:B------:R-:W-:Y:S01]  /*106e0*/  UIMAD UR4, UR8, UR13, UR4 ;  /* 0x0000000d080472a4 */ /* 0x000fe2000f8e0204 */
[----:B0-----:R-:W-:Y:S01]  /*106f0*/  @P1 IMAD.HI.U32 R0, R13, R0, RZ ;  /* 0x000000000d001227 */ /* 0x001fe200078e00ff */
[----:B------:R-:W-:-:S03]  /*10700*/  UIMAD.WIDE.U32 UR8, UR8, UR12, UR10 ;  /* 0x0000000c080872a5 */ /* 0x000fc6000f8e000a */
[----:B------:R-:W-:Y:S01]  /*10710*/  ULDC.64 UR10, c[0x0][0xb48] ;  /* 0x0002d200000a7ab9 */ /* 0x000fe20000000a00 */
[----:B------:R-:W-:Y:S01]  /*10720*/  UIADD3 UR9, UR9, UR4, URZ ;  /* 0x0000000409097290 */ /* 0x000fe2000fffe03f */
[----:B-1----:R-:W-:-:S03]  /*10730*/  @P1 SHF.R.U32.HI R7, RZ, R5, R0 ;  /* 0x00000005ff071219 */ /* 0x002fc60000011600 */
[----:B------:R-:W-:Y:S01]  /*10740*/  UIMAD.WIDE.U32 UR8, UR15, UR10, UR8 ;  /* 0x0000000a0f0872a5 */ /* 0x000fe2000f8e0008 */
[--C-:B------:R-:W-:Y:S01]  /*10750*/  SHF.R.S32.HI R0, RZ, 0x1f, R7.reuse ;  /* 0x0000001fff007819 */ /* 0x100fe20000011407 */
[----:B------:R-:W-:Y:S02]  /*10760*/  IMAD.MOV R4, RZ, RZ, -R7 ;  /* 0x000000ffff047224 */ /* 0x000fe400078e0a07 */
[----:B------:R-:W-:Y:S02]  /*10770*/  UIMAD UR4, UR15, UR11, UR9 ;  /* 0x0000000b0f0472a4 */ /* 0x000fe4000f8e0209 */
[----:B------:R-:W-:Y:S01]  /*10780*/  IMAD.U32 R5, RZ, RZ, UR9 ;  /* 0x00000009ff057e24 */ /* 0x000fe2000f8e00ff */
[----:B------:R-:W-:Y:S01]  /*10790*/  ULDC.64 UR10, c[0x0][0xb30] ;  /* 0x0002cc00000a7ab9 */ /* 0x000fe20000000a00 */
[----:B------:R-:W-:Y:S02]  /*107a0*/  IMAD R75, R75, R4, R13 ;  /* 0x000000044b4b7224 */ /* 0x000fe400078e020d */
[----:B------:R-:W-:-:S02]  /*107b0*/  IMAD R0, R0, UR10, RZ ;  /* 0x0000000a00007c24 */ /* 0x000fc4000f8e02ff */
[----:B------:R-:W-:Y:S01]  /*107c0*/  IMAD.U32 R4, RZ, RZ, UR8 ;  /* 0x00000008ff047e24 */ /* 0x000fe2000f8e00ff */
[----:B------:R-:W-:Y:S01]  /*107d0*/  ULDC.64 UR8, c[0x0][0xb28] ;  /* 0x0002ca0000087ab9 */ /* 0x000fe20000000a00 */
        /* <DEDUP_REMOVED lines=40> */
[----:B------:R-:W-:Y:S01]  /*10a60*/  @!P1 ST.E.64 desc[UR36][R14.64], R40 ;  /* 0x000000280e009985 */ /* 0x000fe2000c101b24 */
[----:B------:R-:W-:-:S03]  /*10a70*/  @!P5 LEA R4, P1, R176, R6, 0x2 ;  /* 0x00000006b004d211 */ /* 0x000fc600078210ff */
[----:B------:R0:W-:Y:S01]  /*10a80*/  @!P3 ST.E.64 desc[UR36][R2.64], R44 ;  /* 0x0000002c0200b985 */ /* 0x0001e2000c101b24 */
[-C--:B-1----:R-:W-:Y:S02]  /*10a90*/  @!P2 LEA R8, P6, R175, R6.reuse, 0x2 ;  /* 0x00000006af08a211 */ /* 0x082fe400078c10ff */
[----:B------:R-:W-:Y:S02]  /*10aa0*/  ISETP.GE.AND P3, PT, R173, UR4, PT ;  /* 0x00000004ad007c0c */ /* 0x000fe4000bf66270 */
[-C--:B------:R-:W-:Y:S02]  /*10ab0*/  @!P5 LEA.HI.X R5, R176, R7.reuse, R195, 0x2, P1 ;  /* 0x00000007b005d211 */ /* 0x080fe400008f14c3 */
[----:B------:R-:W-:Y:S02]  /*10ac0*/  ISETP.GE.AND P1, PT, R172, UR4, PT ;  /* 0x00000004ac007c0c */ /* 0x000fe4000bf26270 */
[----:B------:R-:W-:Y:S01]  /*10ad0*/  @!P2 LEA.HI.X R9, R175, R7, R194, 0x2, P6 ;  /* 0x00000007af09a211 */ /* 0x000fe200030f14c2 */
[----:B------:R1:W-:Y:S01]  /*10ae0*/  @!P5 ST.E.64 desc[UR36][R4.64], R48 ;  /* 0x000000300400d985 */ /* 0x0003e2000c101b24 */
[----:B---3--:R-:W-:-:S03]  /*10af0*/  @!P4 LEA R10, P6, R174, R6, 0x2 ;  /* 0x00000006ae0ac211 */ /* 0x008fc600078c10ff */
[----:B------:R3:W-:Y:S01]  /*10b00*/  @!P2 ST.E.64 desc[UR36][R8.64], R52 ;  /* 0x000000340800a985 */ /* 0x0007e2000c101b24 */
[----:B------:R-:W-:Y:S02]  /*10b10*/  ISETP.GE.AND P2, PT, R171, UR4, PT ;  /* 0x00000004ab007c0c */ /* 0x000fe4000bf46270 */
[-C--:B------:R-:W-:Y:S02]  /*10b20*/  @!P4 LEA.HI.X R11, R174, R7.reuse, R193, 0x2, P6 ;  /* 0x00000007ae0bc211 */ /* 0x080fe400030f14c1 */
[CC--:B----4-:R-:W-:Y:S02]  /*10b30*/  @!P3 LEA R12, P5, R173.reuse, R6.reuse, 0x2 ;  /* 0x00000006ad0cb211 */ /* 0x0d0fe400078a10ff */
[----:B0-----:R-:W-:Y:S01]  /*10b40*/  @!P1 LEA R2, P6, R172, R6, 0x2 ;  /* 0x00000006ac029211 */ /* 0x001fe200078c10ff */
[----:B------:R0:W-:Y:S01]  /*10b50*/  @!P4 ST.E.64 desc[UR36][R10.64], R56 ;  /* 0x000000380a00c985 */ /* 0x0001e2000c101b24 */
[----:B------:R-:W-:Y:S02]  /*10b60*/  @!P3 LEA.HI.X R13, R173, R7, R192, 0x2, P5 ;  /* 0x00000007ad0db211 */ /* 0x000fe400028f14c0 */
[----:B------:R-:W-:-:S02]  /*10b70*/  ISETP.GE.AND P4, PT, R170, UR4, PT ;  /* 0x00000004aa007c0c */ /* 0x000fc4000bf86270 */
[-C--:B------:R-:W-:Y:S01]  /*10b80*/  @!P1 LEA.HI.X R3, R172, R7.reuse, R191, 0x2, P6 ;  /* 0x00000007ac039211 */ /* 0x080fe200030f14bf */
[----:B------:R4:W-:Y:S01]  /*10b90*/  @!P3 ST.E.64 desc[UR36][R12.64], R60 ;  /* 0x0000003c0c00b985 */ /* 0x0009e2000c101b24 */
[----:B------:R-:W-:Y:S02]  /*10ba0*/  ISETP.GE.AND P5, PT, R169, UR4, PT ;  /* 0x00000004a9007c0c */ /* 0x000fe4000bfa6270 */
[----:B-1----:R-:W-:Y:S01]  /*10bb0*/  @!P2 LEA R4, P6, R171, R6, 0x2 ;  /* 0x00000006ab04a211 */ /* 0x002fe200078c10ff */
[----:B------:R1:W-:Y:S01]  /*10bc0*/  @!P1 ST.E.64 desc[UR36][R2.64], R64 ;  /* 0x0000004002009985 */ /* 0x0003e2000c101b24 */
[----:B------:R-:W-:Y:S02]  /*10bd0*/  ISETP.GE.AND P3, PT, R168, UR4, PT ;  /* 0x00000004a8007c0c */ /* 0x000fe4000bf66270 */
[----:B------:R-:W-:Y:S02]  /*10be0*/  ISETP.GE.AND P1, PT, R167, UR4, PT ;  /* 0x00000004a7007c0c */ /* 0x000fe4000bf26270 */
[----:B------:R-:W-:-:S02]  /*10bf0*/  @!P2 LEA.HI.X R5, R171, R7, R190, 0x2, P6 ;  /* 0x00000007ab05a211 */ /* 0x000fc400030f14be */
[----:B---3--:R-:W-:-:S03]  /*10c00*/  @!P4 LEA R8, P6, R170, R6, 0x2 ;  /* 0x00000006aa08c211 */ /* 0x008fc600078c10ff */
[----:B------:R1:W-:Y:S01]  /*10c10*/  @!P2 ST.E.64 desc[UR36][R4.64], R68 ;  /* 0x000000440400a985 */ /* 0x0003e2000c101b24 */
[CC--:B0-----:R-:W-:Y:S02]  /*10c20*/  @!P5 LEA R10, P2, R169.reuse, R6.reuse, 0x2 ;  /* 0x00000006a90ad211 */ /* 0x0c1fe400078410ff */
[-C--:B------:R-:W-:Y:S02]  /*10c30*/  @!P4 LEA.HI.X R9, R170, R7.reuse, R189, 0x2, P6 ;  /* 0x00000007aa09c211 */ /* 0x080fe400030f14bd */
[CC--:B----4-:R-:W-:Y:S02]  /*10c40*/  @!P3 LEA R12, P6, R168.reuse, R6.reuse, 0x2 ;  /* 0x00000006a80cb211 */ /* 0x0d0fe400078c10ff */
        /* <DEDUP_REMOVED lines=8> */
.L_x_1311:
[----:B------:R-:W-:Y:S05]  /*10cd0*/  BSYNC B1 ;  /* 0x0000000000017941 */ /* 0x000fea0003800000 */
.L_x_1310:
[----:B-1----:R1:W3:Y:S04]  /*10ce0*/  SHFL.IDX PT, R5, R16, 0x1, 0x1c1f ;  /* 0x003c1f0010057f89 */ /* 0x0022e800000e0000 */
[----:B------:R1:W4:Y:S01]  /*10cf0*/  SHFL.IDX PT, R4, R0, 0x1, 0x1c1f ;  /* 0x003c1f0000047f89 */ /* 0x00032200000e0000 */
[----:B------:R-:W-:Y:S05]  /*10d00*/  @P0 BRA `(.L_x_1309) ;  /* 0x00000010006c0947 */ /* 0x000fea0003800000 */
[----:B------:R-:W-:Y:S02]  /*10d10*/  ULDC UR4, c[0x0][0xac8] ;  /* 0x0002b20000047ab9 */ /* 0x000fe40000000800 */
[----:B------:R-:W-:Y:S02]  /*10d20*/  ISETP.GE.AND P1, PT, R181, UR4, PT ;  /* 0x00000004b5007c0c */ /* 0x000fe4000bf26270 */
[----:B------:R-:W-:Y:S02]  /*10d30*/  ISETP.GE.AND P0, PT, R180, UR4, PT ;  /* 0x00000004b4007c0c */ /* 0x000fe4000bf06270 */
[----:B------:R-:W-:Y:S02]  /*10d40*/  ISETP.GE.AND P2, PT, R18, UR4, PT ;  /* 0x0000000412007c0c */ /* 0x000fe4000bf46270 */
[----:B------:R-:W-:Y:S02]  /*10d50*/  ISETP.GE.AND P4, PT, R178, UR4, PT ;  /* 0x00000004b2007c0c */ /* 0x000fe4000bf86270 */
[----:B------:R-:W-:-:S05]  /*10d60*/  ISETP.GE.AND P3, PT, R179, UR4, PT ;  /* 0x00000004b3007c0c */ /* 0x000fca000bf66270 */
[CC--:B0---4-:R-:W-:Y:S02]  /*10d70*/  @!P1 LEA R6, P5, R181.reuse, R4.reuse, 0x2 ;  /* 0x00000004b5069211 */ /* 0x0d1fe400078a10ff */
        /* <DEDUP_REMOVED lines=59> */
.L_x_1300:
[----:B------:R-:W0:Y:S01]  /*11130*/  LDC.64 R2, c[0x0][0xc00] ;  /* 0x00030000ff027b82 */ /* 0x000e220000000a00 */
[----:B------:R-:W-:Y:S01]  /*11140*/  R2UR UR11, R183 ;  /* 0x00000000b70b72ca */ /* 0x000fe200000e0000 */
[----:B------:R-:W-:Y:S01]  /*11150*/  ULDC.64 UR8, c[0x0][0xc00] ;  /* 0x0003000000087ab9 */ /* 0x000fe20000000a00 */
[----:B------:R-:W-:Y:S01]  /*11160*/  IMAD.MOV.U32 R7, RZ, RZ, RZ ;  /* 0x000000ffff077224 */ /* 0x000fe200078e00ff */
[----:B------:R-:W-:-:S04]  /*11170*/  R2UR UR10, R164 ;  /* 0x00000000a40a72ca */ /* 0x000fc800000e0000 */
[----:B------:R-:W1:Y:S06]  /*11180*/  LDC.64 R4, c[0x0][0xc08] ;  /* 0x00030200ff047b82 */ /* 0x000e6c0000000a00 */
[----:B------:R-:W-:Y:S01]  /*11190*/  UIMAD.WIDE UR8, UR11, 0x4, UR8 ;  /* 0x000000040b0878a5 */ /* 0x000fe2000f8e0208 */
[----:B0-----:R-:W-:-:S05]  /*111a0*/  ISETP.NE.U32.AND P0, PT, R2, RZ, PT ;  /* 0x000000ff0200720c */ /* 0x001fca0003f05070 */
[----:B------:R-:W-:Y:S01]  /*111b0*/  IMAD.U32 R2, RZ, RZ, UR8 ;  /* 0x00000008ff027e24 */ /* 0x000fe2000f8e00ff */
[----:B------:R-:W-:Y:S01]  /*111c0*/  R2UR UR4, R3 ;  /* 0x00000000030472ca */ /* 0x000fe200000e0000 */
[----:B------:R-:W-:Y:S01]  /*111d0*/  IMAD.U32 R3, RZ, RZ, UR9 ;  /* 0x00000009ff037e24 */ /* 0x000fe2000f8e00ff */
[----:B-1----:R-:W-:-:S05]  /*111e0*/  ISETP.NE.U32.AND P1, PT, R4, RZ, PT ;  /* 0x000000ff0400720c */ /* 0x002fca0003f25070 */
[----:B------:R-:W-:-:S06]  /*111f0*/  VOTEU.ANY UP0, P0 ;  /* 0x00000000003f7886 */ /* 0x000fcc0000000100 */
[----:B------:R-:W-:Y:S01]  /*11200*/  UISETP.NE.AND.EX UP0, UPT, UR4, URZ, UPT, UP0 ;  /* 0x0000003f0400728c */ /* 0x000fe2000bf05300 */
[----:B------:R-:W-:Y:S01]  /*11210*/  R2UR UR4, R5 ;  /* 0x00000000050472ca */ /* 0x000fe200000e0000 */
[----:B------:R-:W-:-:S04]  /*11220*/  VOTEU.ANY UP1, P1 ;  /* 0x00000000003f7886 */ /* 0x000fc80000820100 */
[----:B------:R-:W-:-:S08]  /*11230*/  PLOP3.LUT P0, PT, PT, PT, UP0, 0x80, 0x0 ;  /* 0x000000000000781c */ /* 0x000fd00003f0f008 */
[----:B------:R-:W-:-:S06]  /*11240*/  UISETP.NE.AND.EX UP1, UPT, UR4, URZ, UPT, UP1 ;  /* 0x0000003f0400728c */ /* 0x000fcc000bf25310 */
[----:B------:R-:W-:Y:S01]  /*11250*/  PLOP3.LUT P1, PT, PT, PT, UP1, 0x80, 0x0 ;  /* 0x000000000000781c */ /* 0x000fe20003f2f018 */
[----:B------:R0:W5:Y:S01]  /*11260*/  @P0 LDG.E R7, desc[UR36][R2.64] ;  /* 0x0000002402070981 */ /* 0x000162000c1e1900 */
[----:B------:R-:W-:Y:S02]  /*11270*/  ULDC UR4, c[0x0][0xa88] ;  /* 0x0002a20000047ab9 */ /* 0x000fe40000000800 */
[----:B------:R-:W-:Y:S01]  /*11280*/  IMAD.U32 R0, RZ, RZ, UR4 ;  /* 0x00000004ff007e24 */ /* 0x000fe2000f8e00ff */
[----:B------:R-:W-:Y:S02]  /*11290*/  @UP1 ULDC.64 UR8, c[0x0][0xc08] ;  /* 0x0003020000081ab9 */ /* 0x000fe40000000a00 */
[----:B------:R-:W-:-:S06]  /*112a0*/  @UP1 UIMAD.WIDE UR8, UR11, 0x4, UR8 ;  /* 0x000000040b0818a5 */ /* 0x000fcc000f8e0208 */
[----:B------:R-:W-:Y:S02]  /*112b0*/  IMAD.U32 R4, RZ, RZ, UR8 ;  /* 0x00000008ff047e24 */ /* 0x000fe4000f8e00ff */
[----:B------:R-:W-:-:S05]  /*112c0*/  IMAD.U32 R5, RZ, RZ, UR9 ;  /* 0x00000009ff057e24 */ /* 0x000fca000f8e00ff */
[----:B------:R0:W5:Y:S01]  /*112d0*/  @P1 LDG.E R0, desc[UR36][R4.64] ;  /* 0x0000002404001981 */ /* 0x000162000c1e1900 */
[----:B------:R-:W-:-:S11]  /*112e0*/  UISETP.NE.AND UP1, UPT, UR10, URZ, UPT ;  /* 0x0000003f0a00728c */ /* 0x000fd6000bf25270 */
[----:B------:R-:W-:Y:S02]  /*112f0*/  @!UP1 ULDC UR10, c[0x0][0xad4] ;  /* 0x0002b500000a9ab9 */ /* 0x000fe40000000800 */
[----:B------:R-:W-:Y:S01]  /*11300*/  IMAD.U32 R164, RZ, RZ, UR10 ;  /* 0x0000000affa47e24 */ /* 0x000fe2000f8e00ff */
[----:B0-----:R-:W-:Y:S06]  /*11310*/  @P1 BRA `(.L_x_1312) ;  /* 0x0000000000101947 */ /* 0x001fec0003800000 */
[----:B------:R-:W-:Y:S05]  /*11320*/  @!P0 BRA `(.L_x_1312) ;  /* 0x00000000000c8947 */ /* 0x000fea0003800000 */
[----:B------:R-:W2:Y:S04]  /*11330*/  LDG.E R5, desc[UR36][R2.64] ;  /* 0x0000002402057981 */ /* 0x000ea8000c1e1900 */
[----:B-----5:R-:W2:Y:S02]  /*11340*/  LDG.E R0, desc[UR36][R2.64+0x4] ;  /* 0x0000042402007981 */ /* 0x020ea4000c1e1900 */
[----:B--2---:R-:W-:-:S07]  /*11350*/  IMAD.IADD R0, R0, 0x1, -R5 ;  /* 0x0000000100007824 */ /* 0x004fce00078e0a05 */
.L_x_1312:
[----:B------:R-:W-:Y:S01]  /*11360*/  R2UR UR4, R183 ;  /* 0x00000000b70472ca */ /* 0x000fe200000e0000 */
[----:B------:R-:W-:Y:S01]  /*11370*/  BSSY B1, `(.L_x_1313) ;  /* 0x0000042000017945 */ /* 0x000fe20003800000 */
[----:B-----5:R-:W-:Y:S02]  /*11380*/  R2UR UR20, R7 ;  /* 0x00000000071472ca */ /* 0x020fe400000e0000 */
[----:B------:R-:W-:-:S09]  /*11390*/  ISETP.GT.AND P0, PT, R207, 0x7f, PT ;  /* 0x0000007fcf00780c */ /* 0x000fd20003f04270 */
[----:B------:R-:W-:Y:S02]  /*113a0*/  USHF.R.S32.HI UR8, URZ, 0x1f, UR4 ;  /* 0x0000001f3f087899 */ /* 0x000fe40008011404 */
[----:B------:R-:W-:Y:S02]  /*113b0*/  USEL UR4, UR4, URZ, !UP0 ;  /* 0x0000003f04047287 */ /* 0x000fe4000c000000 */
[----:B------:R-:W-:Y:S02]  /*113c0*/  USEL UR8, UR8, URZ, !UP0 ;  /* 0x0000003f08087287 */ /* 0x000fe4000c000000 */
[----:B------:R-:W-:Y:S01]  /*113d0*/  USHF.R.S32.HI UR20, URZ, 0x1f, UR20 ;  /* 0x0000001f3f147899 */ /* 0x000fe20008011414 */
[----:B------:R-:W-:Y:S11]  /*113e0*/  @P0 BRA `(.L_x_1314) ;  /* 0x0000000000e80947 */ /* 0x000ff60003800000 */
[----:B------:R-:W0:Y:S01]  /*113f0*/  S2R R6, SR_TID.X ;  /* 0x0000000000067919 */ /* 0x000e220000002100 */
[----:B------:R-:W1:Y:S01]  /*11400*/  LDC R9, c[0x0][0xbe8] ;  /* 0x0002fa00ff097b82 */ /* 0x000e620000000800 */
[----:B------:R-:W-:-:S13]  /*11410*/  R2UR UR9, R22 ;  /* 0x00000000160972ca */ /* 0x000fda00000e0000 */
[----:B------:R-:W-:Y:S02]  /*11420*/  IMAD.U32 R3, RZ, RZ, UR9 ;  /* 0x00000009ff037e24 */ /* 0x000fe4000f8e00ff */
[----:B-1----:R-:W-:-:S03]  /*11430*/  IMAD R2, R0, R9, RZ ;  /* 0x0000000900027224 */ /* 0x002fc600078e02ff */
[----:B0-----:R-:W-:-:S04]  /*11440*/  IADD3 R6, R3, -0x80, R6 ;  /* 0xffffff8003067810 */ /* 0x001fc80007ffe006 */
[----:B------:R-:W-:-:S13]  /*11450*/  ISETP.GE.AND P0, PT, R6, R2, PT ;  /* 0x000000020600720c */ /* 0x000fda0003f06270 */
[----:B------:R-:W-:Y:S05]  /*11460*/  @P0 BRA `(.L_x_1314) ;  /* 0x0000000000c80947 */ /* 0x000fea0003800000 */
[----:B------:R-:W-:Y:S01]  /*11470*/  ISETP.NE.AND P0, PT, R9, 0x1, PT ;  /* 0x000000010900780c */ /* 0x000fe20003f05270 */
[----:B------:R-:W-:Y:S01]  /*11480*/  UMOV UR18, 0x9b8 ;  /* 0x000009b800127882 */ /* 0x000fe20000000000 */
[----:B------:R-:W-:Y:S01]  /*11490*/  R2UR UR10, R164 ;  /* 0x00000000a40a72ca */ /* 0x000fe200000e0000 */
[----:B------:R-:W-:Y:S01]  /*114a0*/  IMAD.MOV.U32 R4, RZ, RZ, R6 ;  /* 0x000000ffff047224 */ /* 0x000fe200078e0006 */
        /* <DEDUP_REMOVED lines=9> */
[----:B------:R-:W-:Y:S02]  /*11540*/  UIMAD.WIDE.U32 UR16, UR10, UR19, URZ ;  /* 0x000000130a1072a5 */ /* 0x000fe4000f8e003f */
[----:B------:R-:W-:Y:S01]  /*11550*/  UIMAD UR19, UR11, UR19, URZ ;  /* 0x000000130b1372a4 */ /* 0x000fe2000f8e023f */
[----:B0-----:R-:W-:Y:S01]  /*11560*/  @P0 IMAD.HI.U32 R5, R6, R5, RZ ;  /* 0x0000000506050227 */ /* 0x001fe200078e00ff */
[----:B------:R-:W-:Y:S02]  /*11570*/  UIMAD UR13, UR13, UR4, URZ ;  /* 0x000000040d0d72a4 */ /* 0x000fe4000f8e023f */
[----:B------:R-:W-:Y:S01]  /*11580*/  UIMAD.WIDE.U32 UR10, UR12, UR4, URZ ;  /* 0x000000040c0a72a5 */ /* 0x000fe2000f8e003f */
[----:B------:R-:W-:Y:S01]  /*11590*/  IMAD.U32 R2, RZ, RZ, UR16 ;  /* 0x00000010ff027e24 */ /* 0x000fe2000f8e00ff */
[----:B------:R-:W-:-:S02]  /*115a0*/  UIADD3 UR19, UR17, UR19, URZ ;  /* 0x0000001311137290 */ /* 0x000fc4000fffe03f */
[----:B------:R-:W-:Y:S01]  /*115b0*/  IMAD.U32 R3, RZ, RZ, UR17 ;  /* 0x00000011ff037e24 */ /* 0x000fe2000f8e00ff */
[----:B------:R-:W-:Y:S01]  /*115c0*/  UIMAD UR13, UR12, UR8, UR13 ;  /* 0x000000080c0d72a4 */ /* 0x000fe2000f8e020d */
[----:B-1----:R-:W-:Y:S01]  /*115d0*/  @P0 SHF.R.U32.HI R4, RZ, R8, R5 ;  /* 0x00000008ff040219 */ /* 0x002fe20000011605 */
[----:B------:R-:W-:Y:S01]  /*115e0*/  ULDC.64 UR14, c[0x0][UR18+0x228] ;  /* 0x00008a00120e7abb */ /* 0x000fe20008000a00 */
[----:B------:R-:W-:Y:S01]  /*115f0*/  IADD3 R3, P0, P1, R2, UR10, R7 ;  /* 0x0000000a02037c10 */ /* 0x000fe2000f91e007 */
[----:B------:R-:W-:Y:S01]  /*11600*/  UIADD3 UR13, UR11, UR13, URZ ;  /* 0x0000000d0b0d7290 */ /* 0x000fe2000fffe03f */
[----:B------:R-:W-:Y:S01]  /*11610*/  IMAD.U32 R2, RZ, RZ, UR20 ;  /* 0x00000014ff027e24 */ /* 0x000fe2000f8e00ff */
[----:B------:R-:W-:Y:S01]  /*11620*/  UIMAD.WIDE.U32 UR16, UR14, UR9, URZ ;  /* 0x000000090e1072a5 */ /* 0x000fe2000f8e003f */
[----:B------:R-:W-:Y:S01]  /*11630*/  IMAD.MOV R5, RZ, RZ, -R4 ;  /* 0x000000ffff057224 */ /* 0x000fe200078e0a04 */
[----:B------:R-:W-:Y:S01]  /*11640*/  UIMAD UR9, UR15, UR9, URZ ;  /* 0x000000090f0972a4 */ /* 0x000fe2000f8e023f */
[----:B------:R-:W-:Y:S01]  /*11650*/  IMAD.U32 R11, RZ, RZ, UR19 ;  /* 0x00000013ff0b7e24 */ /* 0x000fe2000f8e00ff */
[----:B------:R-:W-:Y:S01]  /*11660*/  ULDC.64 UR10, c[0x0][UR18+0x210] ;  /* 0x00008400120a7abb */ /* 0x000fe20008000a00 */
[----:B------:R-:W-:Y:S01]  /*11670*/  IMAD R5, R9, R5, R6 ;  /* 0x0000000509057224 */ /* 0x000fe200078e0206 */
[----:B------:R-:W-:-:S02]  /*11680*/  UIADD3 UR9, UR17, UR9, URZ ;  /* 0x0000000911097290 */ /* 0x000fc4000fffe03f */
[----:B------:R-:W-:Y:S01]  /*11690*/  IADD3.X R6, R11, UR13, R2, P0, P1 ;  /* 0x0000000d0b067c10 */ /* 0x000fe200087e2402 */
[----:B------:R-:W-:Y:S01]  /*116a0*/  IMAD R9, R5, UR11, RZ ;  /* 0x0000000b05097c24 */ /* 0x000fe2000f8e02ff */
[----:B------:R-:W-:Y:S01]  /*116b0*/  IADD3 R2, P0, P1, R4, UR16, R3 ;  /* 0x0000001004027c10 */ /* 0x000fe2000f91e003 */
[----:B------:R-:W-:Y:S01]  /*116c0*/  ULDC.64 UR12, c[0x0][0xba8] ;  /* 0x0002ea00000c7ab9 */ /* 0x000fe20000000a00 */
[----:B------:R-:W-:Y:S01]  /*116d0*/  SHF.R.S32.HI R3, RZ, 0x1f, R4 ;  /* 0x0000001fff037819 */ /* 0x000fe20000011404 */
[----:B------:R-:W-:Y:S01]  /*116e0*/  @!UP0 ULDC UR12, c[0x0][0xb50] ;  /* 0x0002d400000c8ab9 */ /* 0x000fe20000000800 */
[----:B------:R-:W-:Y:S01]  /*116f0*/  SHF.R.S32.HI R4, RZ, 0x1f, R5 ;  /* 0x0000001fff047819 */ /* 0x000fe20000011405 */
[----:B------:R-:W-:Y:S01]  /*11700*/  @!UP0 ULDC UR13, c[0x0][0xb54] ;  /* 0x0002d500000d8ab9 */ /* 0x000fe20000000800 */
[----:B------:R-:W-:-:S03]  /*11710*/  IADD3.X R3, R3, UR9, R6, P0, P1 ;  /* 0x0000000903037c10 */ /* 0x000fc600087e2406 */
[----:B------:R-:W-:Y:S02]  /*11720*/  IMAD R9, R4, UR10, R9 ;  /* 0x0000000a04097c24 */ /* 0x000fe4000f8e0209 */
[----:B------:R-:W-:-:S04]  /*11730*/  IMAD.WIDE.U32 R2, R5, UR10, R2 ;  /* 0x0000000a05027c25 */ /* 0x000fc8000f8e0002 */
[----:B------:R-:W-:Y:S01]  /*11740*/  IMAD.IADD R3, R3, 0x1, R9 ;  /* 0x0000000103037824 */ /* 0x000fe200078e0209 */
[----:B------:R-:W-:-:S04]  /*11750*/  LEA R4, P0, R2, UR12, 0x2 ;  /* 0x0000000c02047c11 */ /* 0x000fc8000f8010ff */
[----:B------:R-:W-:Y:S01]  /*11760*/  LEA.HI.X R5, R2, UR13, R3, 0x2, P0 ;  /* 0x0000000d02057c11 */ /* 0x000fe200080f1403 */
[----:B------:R-:W-:-:S05]  /*11770*/  IMAD.MOV.U32 R3, RZ, RZ, -0x800000 ;  /* 0xff800000ff037424 */ /* 0x000fca00078e00ff */
[----:B------:R0:W-:Y:S03]  /*11780*/  STG.E desc[UR36][R4.64], R3 ;  /* 0x0000000304007986 */ /* 0x0001e6000c101924 */
.L_x_1314:
[----:B------:R-:W-:Y:S05]  /*11790*/  BSYNC B1 ;  /* 0x0000000000017941 */ /* 0x000fea0003800000 */
.L_x_1313:
[----:B------:R-:W-:-:S13]  /*117a0*/  R2UR UR9, R164 ;  /* 0x00000000a40972ca */ /* 0x000fda00000e0000 */
[----:B------:R-:W-:-:S06]  /*117b0*/  UISETP.GT.AND UP0, UPT, UR9, 0x1, UPT ;  /* 0x000000010900788c */ /* 0x000fcc000bf04270 */
[----:B------:R-:W-:-:S13]  /*117c0*/  PLOP3.LUT P0, PT, PT, PT, UP0, 0x80, 0x0 ;  /* 0x000000000000781c */ /* 0x000fda0003f0f008 */
[----:B------:R-:W-:Y:S05]  /*117d0*/  @P0 BRA `(.L_x_1309) ;  /* 0x0000000400b80947 */ /* 0x000fea0003800000 */
[----:B------:R-:W1:Y:S01]  /*117e0*/  LDC R11, c[0x0][0xbe8] ;  /* 0x0002fa00ff0b7b82 */ /* 0x000e620000000800 */
[C---:B------:R-:W-:Y:S01]  /*117f0*/  R2UR UR10, R7.reuse ;  /* 0x00000000070a72ca */ /* 0x040fe200000e0000 */
[----:B------:R-:W-:Y:S01]  /*11800*/  ULDC.64 UR12, c[0x0][0xaa0] ;  /* 0x0002a800000c7ab9 */ /* 0x000fe20000000a00 */
[----:B------:R-:W-:Y:S01]  /*11810*/  R2UR UR14, R7 ;  /* 0x00000000070e72ca */ /* 0x000fe200000e0000 */
[----:B------:R-:W-:Y:S01]  /*11820*/  UIMAD UR9, UR20, UR12, URZ ;  /* 0x0000000c140972a4 */ /* 0x000fe2000f8e023f */
[----:B------:R-:W-:Y:S01]  /*11830*/  R2UR UR16, R166 ;  /* 0x00000000a61072ca */ /* 0x000fe200000e0000 */
[----:B------:R-:W-:Y:S01]  /*11840*/  IMAD R2, R163, 0x20, R182 ;  /* 0x00000020a3027824 */ /* 0x000fe200078e02b6 */
[----:B------:R-:W-:Y:S01]  /*11850*/  R2UR UR15, R22 ;  /* 0x00000000160f72ca */ /* 0x000fe200000e0000 */
[----:B------:R-:W-:Y:S06]  /*11860*/  BSSY B1, `(.L_x_1315) ;  /* 0x000003b000017945 */ /* 0x000fec0003800000 */
[----:B------:R-:W-:-:S02]  /*11870*/  UIMAD.WIDE.U32 UR10, UR10, UR12, URZ ;  /* 0x0000000c0a0a72a5 */ /* 0x000fc4000f8e003f */
[----:B------:R-:W-:-:S03]  /*11880*/  UIMAD UR9, UR14, UR13, UR9 ;  /* 0x0000000d0e0972a4 */ /* 0x000fc6000f8e0209 */
[----:B------:R-:W-:Y:S01]  /*11890*/  ULDC.64 UR12, c[0x0][0xae8] ;  /* 0x0002ba00000c7ab9 */ /* 0x000fe20000000a00 */
[----:B------:R-:W-:Y:S01]  /*118a0*/  UIADD3 UR11, UR11, UR9, URZ ;  /* 0x000000090b0b7290 */ /* 0x000fe2000fffe03f */
[----:B------:R-:W-:Y:S01]  /*118b0*/  VIADD R6, R2, UR15 ;  /* 0x0000000f02067c36 */ /* 0x000fe20008000000 */
[----:B-1----:R-:W-:Y:S02]  /*118c0*/  ISETP.NE.AND P0, PT, R11, 0x1, PT ;  /* 0x000000010b00780c */ /* 0x002fe40003f05270 */
[----:B------:R-:W-:Y:S01]  /*118d0*/  UIMAD.WIDE.U32 UR10, UR16, UR12, UR10 ;  /* 0x0000000c100a72a5 */ /* 0x000fe2000f8e000a */
[----:B0-----:R-:W-:-:S03]  /*118e0*/  IMAD.MOV.U32 R5, RZ, RZ, R6 ;  /* 0x000000ffff057224 */ /* 0x001fc600078e0006 */
[----:B------:R-:W-:-:S03]  /*118f0*/  UIMAD UR9, UR16, UR13, UR11 ;  /* 0x0000000d100972a4 */ /* 0x000fc6000f8e020b */
[----:B------:R-:W-:Y:S02]  /*11900*/  ULDC.64 UR12, c[0x0][0xaf0] ;  /* 0x0002bc00000c7ab9 */ /* 0x000fe40000000a00 */
[----:B------:R-:W-:Y:S02]  /*11910*/  UIMAD UR8, UR8, UR12, URZ ;  /* 0x0000000c080872a4 */ /* 0x000fe4000f8e023f */
[----:B------:R-:W0:Y:S02]  /*11920*/  @P0 LDC R3, c[0x0][0xbec] ;  /* 0x0002fb00ff030b82 */ /* 0x000e240000000800 */
[----:B------:R-:W-:-:S03]  /*11930*/  UIMAD UR11, UR4, UR13, UR8 ;  /* 0x0000000d040b72a4 */ /* 0x000fc6000f8e0208 */
[----:B------:R-:W-:Y:S02]  /*11940*/  UMOV UR8, UR10 ;  /* 0x0000000a00087c82 */ /* 0x000fe40008000000 */
[----:B------:R-:W-:Y:S01]  /*11950*/  UIMAD.WIDE.U32 UR8, UR4, UR12, UR8 ;  /* 0x0000000c040872a5 */ /* 0x000fe2000f8e0008 */
[----:B------:R-:W1:Y:S03]  /*11960*/  @P0 LDC R7, c[0x0][0xbf0] ;  /* 0x0002fc00ff070b82 */ /* 0x000e660000000800 */
[----:B------:R-:W-:-:S03]  /*11970*/  UIADD3 UR4, UR9, UR11, URZ ;  /* 0x0000000b09047290 */ /* 0x000fc6000fffe03f */
[----:B------:R-:W-:Y:S01]  /*11980*/  ULDC.64 UR10, c[0x0][0xae0] ;  /* 0x0002b800000a7ab9 */ /* 0x000fe20000000a00 */
[----:B0-----:R-:W-:-:S04]  /*11990*/  @P0 IMAD.HI.U32 R2, R6, R3, RZ ;  /* 0x0000000306020227 */ /* 0x001fc800078e00ff */
[----:B------:R-:W-:Y:S02]  /*119a0*/  IMAD.U32 R3, RZ, RZ, UR9 ;  /* 0x00000009ff037e24 */ /* 0x000fe4000f8e00ff */
[----:B------:R-:W-:Y:S01]  /*119b0*/  IMAD.U32 R3, RZ, RZ, UR4 ;  /* 0x00000004ff037e24 */ /* 0x000fe2000f8e00ff */
[----:B-1----:R-:W-:-:S04]  /*119c0*/  @P0 SHF.R.U32.HI R5, RZ, R7, R2 ;  /* 0x00000007ff050219 */ /* 0x002fc80000011602 */
[--C-:B------:R-:W-:Y:S01]  /*119d0*/  SHF.R.S32.HI R2, RZ, 0x1f, R5.reuse ;  /* 0x0000001fff027819 */ /* 0x100fe20000011405 */
[----:B------:R-:W-:-:S04]  /*119e0*/  IMAD.MOV R7, RZ, RZ, -R5 ;  /* 0x000000ffff077224 */ /* 0x000fc800078e0a05 */
[----:B------:R-:W-:Y:S02]  /*119f0*/  IMAD R4, R2, UR10, RZ ;  /* 0x0000000a02047c24 */ /* 0x000fe4000f8e02ff */
[----:B------:R-:W-:Y:S02]  /*11a00*/  IMAD R7, R11, R7, R6 ;  /* 0x000000070b077224 */ /* 0x000fe400078e0206 */
[----:B------:R-:W-:Y:S01]  /*11a10*/  IMAD.U32 R2, RZ, RZ, UR8 ;  /* 0x00000008ff027e24 */ /* 0x000fe2000f8e00ff */
[----:B------:R-:W-:Y:S01]  /*11a20*/  ULDC.64 UR8, c[0x0][0xad8] ;  /* 0x0002b60000087ab9 */ /* 0x000fe20000000a00 */
[C---:B------:R-:W-:Y:S01]  /*11a30*/  IMAD R9, R5.reuse, UR11, R4 ;  /* 0x0000000b05097c24 */ /* 0x040fe2000f8e0204 */
[----:B------:R-:W-:Y:S01]  /*11a40*/  SHF.R.S32.HI R4, RZ, 0x1f, R7 ;  /* 0x0000001fff047819 */ /* 0x000fe20000011407 */
[----:B------:R-:W-:-:S04]  /*11a50*/  IMAD.WIDE.U32 R2, R5, UR10, R2 ;  /* 0x0000000a05027c25 */ /* 0x000fc8000f8e0002 */
[----:B------:R-:W-:Y:S02]  /*11a60*/  IMAD.IADD R3, R3, 0x1, R9 ;  /* 0x0000000103037824 */ /* 0x000fe400078e0209 */
[----:B------:R-:W-:Y:S02]  /*11a70*/  IMAD R4, R4, UR8, RZ ;  /* 0x0000000804047c24 */ /* 0x000fe4000f8e02ff */
[----:B------:R-:W-:Y:S02]  /*11a80*/  VIADD R6, R182, UR15 ;  /* 0x0000000fb6067c36 */ /* 0x000fe40008000000 */
[----:B------:R-:W-:Y:S02]  /*11a90*/  IMAD R11, R0, R11, RZ ;  /* 0x0000000b000b7224 */ /* 0x000fe400078e02ff */
        /* <DEDUP_REMOVED lines=9> */
[-C--:B------:R-:W-:Y:S01]  /*11b30*/  ISETP.GE.AND P1, PT, R0, R11.reuse, PT ;  /* 0x0000000b0000720c */ /* 0x080fe20003f26270 */
[----:B------:R-:W-:Y:S02]  /*11b40*/  VIADD R0, R6, 0x40 ;  /* 0x0000004006007836 */ /* 0x000fe40000000000 */
        /* <DEDUP_REMOVED lines=12> */
.L_x_1316:
[----:B------:R-:W-:Y:S05]  /*11c10*/  BSYNC B1 ;  /* 0x0000000000017941 */ /* 0x000fea0003800000 */
.L_x_1315:
        /* <DEDUP_REMOVED lines=13> */
.L_x_1318:
[----:B------:R-:W-:Y:S05]  /*11cf0*/  BSYNC B1 ;  /* 0x0000000000017941 */ /* 0x000fea0003800000 */
.L_x_1317:
        /* <DEDUP_REMOVED lines=13> */
.L_x_1320:
[----:B------:R-:W-:Y:S05]  /*11dd0*/  BSYNC B1 ;  /* 0x0000000000017941 */ /* 0x000fea0003800000 */
.L_x_1319:
        /* <DEDUP_REMOVED lines=14> */
.L_x_1309:
[----:B------:R-:W-:Y:S05]  /*11ec0*/  BSYNC B0 ;  /* 0x0000000000007941 */ /* 0x000fea0003800000 */
.L_x_1299:
[----:B------:R-:W-:Y:S02]  /*11ed0*/  ULDC UR4, c[0x0][0xc3c] ;  /* 0x00030f0000047ab9 */ /* 0x000fe40000000800 */
[----:B------:R-:W-:-:S06]  /*11ee0*/  UISETP.GE.AND UP0, UPT, UR7, UR4, UPT ;  /* 0x000000040700728c */ /* 0x000fcc000bf06270 */
[----:B------:R-:W-:-:S13]  /*11ef0*/  PLOP3.LUT P0, PT, PT, PT, UP0, 0x80, 0x0 ;  /* 0x000000000000781c */ /* 0x000fda0003f0f008 */
[----:B------:R-:W-:Y:S05]  /*11f00*/  @!P0 BRA `(.L_x_1321) ;  /* 0xfffffef000108947 */ /* 0x000fea000383ffff */
[----:B------:R-:W-:Y:S05]  /*11f10*/  EXIT ;  /* 0x000000000000794d */ /* 0x000fea0003800000 */
.L_x_1208:
[----:B------:R-:W-:-:S08]  /*11f20*/  NOP ;  /* 0x0000000000007918 */ /* 0x000fd00000000000 */
[----:B0-----:R-:W0:-:S00]  /*11f30*/  USETMAXREG.DEALLOC.CTAPOOL 0x28 ;  /* 0x00000028000079c8 */ /* 0x001e0000080e0500 */
[----:B0-----:R-:W-:Y:S01]  /*11f40*/  LOP3.LUT R2, R2, 0x3, RZ, 0xc0, !PT ;  /* 0x0000000302027812 */ /* 0x001fe200078ec0ff */
[----:B------:R-:W-:Y:S01]  /*11f50*/  IMAD.MOV.U32 R6, RZ, RZ, RZ ;  /* 0x000000ffff067224 */ /* 0x000fe200078e00ff */
[----:B------:R-:W-:-:S04]  /*11f60*/  LOP3.LUT R23, R23, 0xfffffeff, RZ, 0xc0, !PT ;  /* 0xfffffeff17177812 */ /* 0x000fc800078ec0ff */
[----:B------:R-:W0:Y:S02]  /*11f70*/  SHFL.IDX PT, R2, R2, RZ, 0x1f ;  /* 0x00001fff02027589 */ /* 0x000e2400000e0000 */
[----:B0-----:R-:W-:-:S13]  /*11f80*/  ISETP.NE.AND P0, PT, R2, RZ, PT ;  /* 0x000000ff0200720c */ /* 0x001fda0003f05270 */
[----:B------:R-:W-:Y:S01]  /*11f90*/  @P0 LOP3.LUT R23, R23, 0x100, RZ, 0xfc, !PT ;  /* 0x0000010017170812 */ /* 0x000fe200078efcff */
[----:B------:R-:W-:Y:S06]  /*11fa0*/  @!P0 BRA `(.L_x_1322) ;  /* 0x00000000001c8947 */ /* 0x000fec0003800000 */
[----:B------:R-:W0:Y:S08]  /*11fb0*/  S2UR UR5, SR_CgaCtaId ;  /* 0x00000000000579c3 */ /* 0x000e300000008800 */
[----:B------:R-:W-:Y:S06]  /*11fc0*/  BAR.SYNC.DEFER_BLOCKING 0x5, 0x180 ;  /* 0x0146000000007b1d */ /* 0x000fec0000010000 */
[----:B------:R-:W-:-:S02]  /*11fd0*/  UMOV UR4, 0x400 ;  /* 0x0000040000047882 */ /* 0x000fc40000000000 */
[----:B0-----:R-:W-:-:S09]  /*11fe0*/  ULEA UR4, UR5, UR4, 0x18 ;  /* 0x0000000405047291 */ /* 0x001fd2000f8ec03f */
[----:B------:R-:W1:Y:S01]  /*11ff0*/  LDS.128 R16, [UR4+0x2a8d0] ;  /* 0x02a8d004ff107984 */ /* 0x000e620008000c00 */
[----:B------:R-:W-:Y:S06]  /*12000*/  BAR.ARV 0x4, 0x180 ;  /* 0x0106000000007b1d */ /* 0x000fec0000002000 */
[----:B------:R-:W-:Y:S05]  /*12010*/  BRA `(.L_x_1323) ;  /* 0x0000000c00907947 */ /* 0x000fea0003800000 */
.L_x_1322:
[----:B------:R-:W-:Y:S01]  /*12020*/  LOP3.LUT R7, R0, 0x1f, RZ, 0xc0, !PT ;  /* 0x0000001f00077812 */ /* 0x000fe200078ec0ff */
[----:B------:R-:W-:Y:S01]  /*12030*/  ULDC UR4, c[0x0][0xc3c] ;  /* 0x00030f0000047ab9 */ /* 0x000fe20000000800 */
[----:B------:R-:W-:Y:S01]  /*12040*/  IMAD.MOV.U32 R9, RZ, RZ, RZ ;  /* 0x000000ffff097224 */ /* 0x000fe200078e00ff */
[----:B------:R-:W0:Y:S01]  /*12050*/  S2UR UR6, SR_CTAID.X ;  /* 0x00000000000679c3 */ /* 0x000e220000002500 */
[----:B------:R-:W-:Y:S01]  /*12060*/  ISETP.NE.AND P0, PT, R7, 0x1f, PT ;  /* 0x0000001f0700780c */ /* 0x000fe20003f05270 */
[----:B------:R-:W-:-:S03]  /*12070*/  ULDC UR5, c[0x0][0xc38] ;  /* 0x00030e0000057ab9 */ /* 0x000fc60000000800 */
[----:B------:R-:W-:-:S13]  /*12080*/  ISETP.GE.OR P1, PT, R7, UR4, !P0 ;  /* 0x0000000407007c0c */ /* 0x000fda000c726670 */
[----:B------:R-:W1:Y:S08]  /*12090*/  @!P1 LDC.64 R4, c[0x0][0xc80] ;  /* 0x00032000ff049b82 */ /* 0x000e700000000a00 */
[----:B------:R-:W2:Y:S01]  /*120a0*/  @!P1 LDC.64 R2, c[0x0][0xc78] ;  /* 0x00031e00ff029b82 */ /* 0x000ea20000000a00 */
[----:B-1----:R-:W-:-:S05]  /*120b0*/  @!P1 IMAD.WIDE.U32 R4, R7, 0x4, R4 ;  /* 0x0000000407049825 */ /* 0x002fca00078e0004 */
        /* <DEDUP_REMOVED lines=10> */
[----:B------:R-:W1:Y:S02]  /*12160*/  SHFL.UP PT, R10, R8, 0x1, RZ ;  /* 0x04200000080a7989 */ /* 0x000e6400000e00ff */
[----:B-1----:R-:W-:-:S05]  /*12170*/  SEL R11, R10, RZ, P1 ;  /* 0x000000ff0a0b7207 */ /* 0x002fca0000800000 */
[----:B------:R-:W-:-:S05]  /*12180*/  IMAD.IADD R11, R8, 0x1, R11 ;  /* 0x00000001080b7824 */ /* 0x000fca00078e020b */
        /* <DEDUP_REMOVED lines=12> */
[----:B------:R-:W1:Y:S02]  /*12250*/  SHFL.IDX PT, R8, R5, 0x1f, 0x1f ;  /* 0x03e01f0005087f89 */ /* 0x000e6400000e0000 */
[----:B-1----:R-:W-:-:S05]  /*12260*/  IMAD R8, R8, UR5, RZ ;  /* 0x0000000508087c24 */ /* 0x002fca000f8e02ff */
[----:B0-----:R-:W-:Y:S01]  /*12270*/  ISETP.GT.AND P6, PT, R8, UR6, PT ;  /* 0x0000000608007c0c */ /* 0x001fe2000bfc4270 */
[----:B------:R-:W-:-:S12]  /*12280*/  IMAD.MOV.U32 R3, RZ, RZ, R8 ;  /* 0x000000ffff037224 */ /* 0x000fd800078e0008 */
[----:B------:R-:W-:Y:S05]  /*12290*/  @P6 BRA `(.L_x_1324) ;  /* 0x0000000000986947 */ /* 0x000fea0003800000 */
[----:B------:R-:W-:Y:S01]  /*122a0*/  IMAD.MOV.U32 R8, RZ, RZ, R3 ;  /* 0x000000ffff087224 */ /* 0x000fe200078e0003 */
[----:B------:R-:W-:Y:S01]  /*122b0*/  UMOV UR4, URZ ;  /* 0x0000003f00047c82 */ /* 0x000fe20008000000 */
[----:B------:R-:W-:-:S05]  /*122c0*/  ULDC UR5, c[0x0][0xc38] ;  /* 0x00030e0000057ab9 */ /* 0x000fca0000000800 */
.L_x_1326:
[----:B------:R-:W0:Y:S01]  /*122d0*/  LDC R2, c[0x0][0xc3c] ;  /* 0x00030f00ff027b82 */ /* 0x000e220000000800 */
[----:B------:R-:W-:-:S06]  /*122e0*/  UIADD3 UR4, UR4, 0x1f, URZ ;  /* 0x0000001f04047890 */ /* 0x000fcc000fffe03f */
        /* <DEDUP_REMOVED lines=33> */
.L_x_1324:
        /* <DEDUP_REMOVED lines=9> */
[----:B0-----:R-:W-:-:S07]  /*12590*/  ISETP.NE.AND P1, PT, R9, 0x1, PT ;  /* 0x000000010900780c */ /* 0x001fce0003f25270 */
[----:B-1----:R-:W-:Y:S06]  /*125a0*/  @!P0 BRA `(.L_x_1327) ;  /* 0x0000000000088947 */ /* 0x002fec0003800000 */
[----:B------:R-:W-:-:S06]  /*125b0*/  VIADD R16, R19, 0xffffffff ;  /* 0xffffffff13107836 */ /* 0x000fcc0000000000 */
[----:B------:R0:W1:Y:S02]  /*125c0*/  SHFL.IDX PT, R16, R5, R16, 0x1f ;  /* 0x00001f1005107589 */ /* 0x00006400000e0000 */
.L_x_1327:
[----:B-1----:R-:W-:Y:S02]  /*125d0*/  IMAD R16, R16, UR5, R3 ;  /* 0x0000000510107c24 */ /* 0x002fe4000f8e0203 */
[----:B------:R-:W-:-:S03]  /*125e0*/  VIADD R19, R19, UR4 ;  /* 0x0000000413137c36 */ /* 0x000fc60008000000 */
[----:B0-----:R-:W-:Y:S01]  /*125f0*/  IADD3 R5, -R16, UR6, RZ ;  /* 0x0000000610057c10 */ /* 0x001fe2000fffe1ff */
[----:B------:R-:W-:Y:S06]  /*12600*/  @!P1 BRA `(.L_x_1328) ;  /* 0x0000000000e89947 */ /* 0x000fec0003800000 */
[-C--:B--2---:R-:W-:Y:S02]  /*12610*/  IABS R12, R6.reuse ;  /* 0x00000006000c7213 */ /* 0x084fe40000000000 */
[----:B------:R-:W-:Y:S02]  /*12620*/  IABS R4, R9 ;  /* 0x0000000900047213 */ /* 0x000fe40000000000 */
[----:B------:R-:W0:Y:S01]  /*12630*/  I2F.RP R8, R12 ;  /* 0x0000000c00087306 */ /* 0x000e220000209400 */
[----:B------:R-:W-:-:S07]  /*12640*/  IABS R13, R6 ;  /* 0x00000006000d7213 */ /* 0x000fce0000000000 */
[----:B------:R-:W1:Y:S08]  /*12650*/  I2F.RP R10, R4 ;  /* 0x00000004000a7306 */ /* 0x000e700000209400 */
[----:B0-----:R-:W0:Y:S08]  /*12660*/  MUFU.RCP R8, R8 ;  /* 0x0000000800087308 */ /* 0x001e300000001000 */
[----:B-1----:R-:W-:Y:S01]  /*12670*/  MUFU.RCP R10, R10 ;  /* 0x0000000a000a7308 */ /* 0x002fe20000001000 */
[----:B0-----:R-:W-:Y:S01]  /*12680*/  VIADD R2, R8, 0xffffffe ;  /* 0x0ffffffe08027836 */ /* 0x001fe20000000000 */
[----:B------:R-:W-:-:S06]  /*12690*/  IABS R8, R5 ;  /* 0x0000000500087213 */ /* 0x000fcc0000000000 */
[----:B------:R0:W1:Y:S02]  /*126a0*/  F2I.FTZ.U32.TRUNC.NTZ R3, R2 ;  /* 0x0000000200037305 */ /* 0x000064000021f000 */
[----:B0-----:R-:W-:Y:S02]  /*126b0*/  IMAD.MOV.U32 R2, RZ, RZ, RZ ;  /* 0x000000ffff027224 */ /* 0x001fe400078e00ff */
[----:B-1----:R-:W-:-:S04]  /*126c0*/  IMAD.MOV R11, RZ, RZ, -R3 ;  /* 0x000000ffff0b7224 */ /* 0x002fc800078e0a03 */
[----:B------:R-:W-:-:S04]  /*126d0*/  IMAD R11, R11, R12, RZ ;  /* 0x0000000c0b0b7224 */ /* 0x000fc800078e02ff */
[----:B------:R-:W-:-:S04]  /*126e0*/  IMAD.HI.U32 R3, R3, R11, R2 ;  /* 0x0000000b03037227 */ /* 0x000fc800078e0002 */
[----:B------:R-:W-:Y:S02]  /*126f0*/  IMAD.MOV R11, RZ, RZ, -R13 ;  /* 0x000000ffff0b7224 */ /* 0x000fe400078e0a0d */
[----:B------:R-:W-:-:S04]  /*12700*/  IMAD.HI.U32 R2, R3, R8, RZ ;  /* 0x0000000803027227 */ /* 0x000fc800078e00ff */
[----:B------:R-:W-:Y:S01]  /*12710*/  IMAD R3, R2, R11, R8 ;  /* 0x0000000b02037224 */ /* 0x000fe200078e0208 */
[----:B------:R-:W-:Y:S01]  /*12720*/  LOP3.LUT R8, R5, R6, RZ, 0x3c, !PT ;  /* 0x0000000605087212 */ /* 0x000fe200078e3cff */
[----:B------:R-:W-:-:S03]  /*12730*/  VIADD R11, R10, 0xffffffe ;  /* 0x0ffffffe0a0b7836 */ /* 0x000fc60000000000 */
[----:B------:R-:W-:Y:S02]  /*12740*/  ISETP.GT.U32.AND P1, PT, R12, R3, PT ;  /* 0x000000030c00720c */ /* 0x000fe40003f24070 */
[----:B------:R-:W-:-:S11]  /*12750*/  ISETP.GE.AND P2, PT, R8, RZ, PT ;  /* 0x000000ff0800720c */ /* 0x000fd60003f46270 */
[----:B------:R-:W-:Y:S02]  /*12760*/  @!P1 IMAD.IADD R3, R3, 0x1, -R12 ;  /* 0x0000000103039824 */ /* 0x000fe400078e0a0c */
[----:B------:R-:W-:Y:S01]  /*12770*/  @!P1 VIADD R2, R2, 0x1 ;  /* 0x0000000102029836 */ /* 0x000fe20000000000 */
[----:B------:R-:W-:Y:S02]  /*12780*/  ISETP.NE.AND P1, PT, R6, RZ, PT ;  /* 0x000000ff0600720c */ /* 0x000fe40003f25270 */
[----:B------:R-:W-:Y:S02]  /*12790*/  ISETP.GE.U32.AND P0, PT, R3, R12, PT ;  /* 0x0000000c0300720c */ /* 0x000fe40003f06070 */
[----:B------:R-:W0:Y:S11]  /*127a0*/  F2I.FTZ.U32.TRUNC.NTZ R3, R11 ;  /* 0x0000000b00037305 */ /* 0x000e36000021f000 */
[----:B------:R-:W-:-:S04]  /*127b0*/  @P0 VIADD R2, R2, 0x1 ;  /* 0x0000000102020836 */ /* 0x000fc80000000000 */
[----:B------:R-:W-:Y:S01]  /*127c0*/  IMAD.MOV.U32 R10, RZ, RZ, R2 ;  /* 0x000000ffff0a7224 */ /* 0x000fe200078e0002 */
[----:B------:R-:W-:Y:S01]  /*127d0*/  IABS R2, R9 ;  /* 0x0000000900027213 */ /* 0x000fe20000000000 */
[----:B0-----:R-:W-:Y:S02]  /*127e0*/  IMAD.MOV R13, RZ, RZ, -R3 ;  /* 0x000000ffff0d7224 */ /* 0x001fe400078e0a03 */
[----:B------:R-:W-:Y:S01]  /*127f0*/  @!P2 IMAD.MOV R10, RZ, RZ, -R10 ;  /* 0x000000ffff0aa224 */ /* 0x000fe200078e0a0a */
[----:B------:R-:W-:Y:S01]  /*12800*/  @!P1 LOP3.LUT R10, RZ, R6, RZ, 0x33, !PT ;  /* 0x00000006ff0a9212 */ /* 0x000fe200078e33ff */
[----:B------:R-:W-:Y:S02]  /*12810*/  IMAD.MOV R12, RZ, RZ, -R2 ;  /* 0x000000ffff0c7224 */ /* 0x000fe400078e0a02 */
[----:B------:R-:W-:Y:S01]  /*12820*/  IMAD R11, R13, R4, RZ ;  /* 0x000000040d0b7224 */ /* 0x000fe200078e02ff */
[----:B------:R-:W-:Y:S01]  /*12830*/  IABS R8, R10 ;  /* 0x0000000a00087213 */ /* 0x000fe20000000000 */
[----:B------:R-:W-:-:S04]  /*12840*/  IMAD.MOV.U32 R2, RZ, RZ, RZ ;  /* 0x000000ffff027224 */ /* 0x000fc800078e00ff */
[----:B------:R-:W-:-:S04]  /*12850*/  IMAD.HI.U32 R2, R3, R11, R2 ;  /* 0x0000000b03027227 */ /* 0x000fc800078e0002 */
[----:B------:R-:W-:Y:S02]  /*12860*/  IMAD.MOV.U32 R3, RZ, RZ, R8 ;  /* 0x000000ffff037224 */ /* 0x000fe400078e0008 */
[----:B------:R-:W-:Y:S02]  /*12870*/  IMAD.MOV.U32 R8, RZ, RZ, R12 ;  /* 0x000000ffff087224 */ /* 0x000fe400078e000c */
[----:B------:R-:W-:-:S04]  /*12880*/  IMAD.HI.U32 R2, R2, R3, RZ ;  /* 0x0000000302027227 */ /* 0x000fc800078e00ff */
[----:B------:R-:W-:-:S05]  /*12890*/  IMAD R3, R2, R8, R3 ;  /* 0x0000000802037224 */ /* 0x000fca00078e0203 */
[----:B------:R-:W-:-:S13]  /*128a0*/  ISETP.GT.U32.AND P1, PT, R4, R3, PT ;  /* 0x000000030400720c */ /* 0x000fda0003f24070 */
[----:B------:R-:W-:Y:S02]  /*128b0*/  @!P1 IMAD.IADD R3, R3, 0x1, -R4 ;  /* 0x0000000103039824 */ /* 0x000fe400078e0a04 */
[----:B------:R-:W-:Y:S01]  /*128c0*/  @!P1 VIADD R2, R2, 0x1 ;  /* 0x0000000102029836 */ /* 0x000fe20000000000 */
[----:B------:R-:W-:Y:S02]  /*128d0*/  ISETP.NE.AND P1, PT, R9, RZ, PT ;  /* 0x000000ff0900720c */ /* 0x000fe40003f25270 */
[----:B------:R-:W-:Y:S02]  /*128e0*/  ISETP.GE.U32.AND P0, PT, R3, R4, PT ;  /* 0x000000040300720c */ /* 0x000fe40003f06070 */
[----:B------:R-:W-:-:S04]  /*128f0*/  LOP3.LUT R3, R10, R9, RZ, 0x3c, !PT ;  /* 0x000000090a037212 */ /* 0x000fc800078e3cff */
[----:B------:R-:W-:Y:S01]  /*12900*/  ISETP.GE.AND P2, PT, R3, RZ, PT ;  /* 0x000000ff0300720c */ /* 0x000fe20003f46270 */
[----:B------:R-:W-:-:S06]  /*12910*/  IMAD.MOV R3, RZ, RZ, -R10 ;  /* 0x000000ffff037224 */ /* 0x000fcc00078e0a0a */
[----:B------:R-:W-:-:S06]  /*12920*/  @P0 VIADD R2, R2, 0x1 ;  /* 0x0000000102020836 */ /* 0x000fcc0000000000 */
[----:B------:R-:W-:Y:S01]  /*12930*/  @!P2 IMAD.MOV R2, RZ, RZ, -R2 ;  /* 0x000000ffff02a224 */ /* 0x000fe200078e0a02 */
[----:B------:R-:W-:-:S05]  /*12940*/  @!P1 LOP3.LUT R2, RZ, R9, RZ, 0x33, !PT ;  /* 0x00000009ff029212 */ /* 0x000fca00078e33ff */
[----:B------:R-:W-:-:S04]  /*12950*/  IMAD.MOV R18, RZ, RZ, -R2 ;  /* 0x000000ffff127224 */ /* 0x000fc800078e0a02 */
[C---:B------:R-:W-:Y:S02]  /*12960*/  IMAD R18, R9.reuse, R18, R10 ;  /* 0x0000001209127224 */ /* 0x040fe400078e020a */
[----:B------:R-:W-:Y:S02]  /*12970*/  IMAD R9, R9, 0x1000000, R2 ;  /* 0x0100000009097824 */ /* 0x000fe400078e0202 */
[----:B------:R-:W-:Y:S02]  /*12980*/  IMAD R2, R6, R3, R5 ;  /* 0x0000000306027224 */ /* 0x000fe400078e0205 */
[----:B------:R-:W-:Y:S01]  /*12990*/  IMAD R18, R18, 0x10000, R9 ;  /* 0x0001000012127824 */ /* 0x000fe200078e0209 */
[----:B------:R-:W-:Y:S06]  /*129a0*/  BRA `(.L_x_1329) ;  /* 0x0000000000f47947 */ /* 0x000fec0003800000 */
.L_x_1328:
[----:B------:R-:W0:Y:S02]  /*129b0*/  LDC.64 R2, c[0x0][0xc90] ;  /* 0x00032400ff027b82 */ /* 0x000e240000000a00 */
[----:B0-----:R-:W-:-:S05]  /*129c0*/  IMAD.WIDE R2, R19, 0x4, R2 ;  /* 0x0000000413027825 */ /* 0x001fca00078e0202 */
[----:B------:R0:W2:Y:S01]  /*129d0*/  LDG.E R13, desc[UR36][R2.64] ;  /* 0x00000024020d7981 */ /* 0x0000a2000c1e1900 */
[----:B------:R-:W-:Y:S01]  /*129e0*/  IABS R15, R5 ;  /* 0x00000005000f7213 */ /* 0x000fe20000000000 */
[----:B0-----:R-:W-:Y:S02]  /*129f0*/  IMAD.MOV.U32 R2, RZ, RZ, RZ ;  /* 0x000000ffff027224 */ /* 0x001fe400078e00ff */
[----:B--2---:R-:W-:-:S05]  /*12a00*/  IMAD R4, R6, R13, RZ ;  /* 0x0000000d06047224 */ /* 0x004fca00078e02ff */
[-C--:B------:R-:W-:Y:S02]  /*12a10*/  IABS R10, R4.reuse ;  /* 0x00000004000a7213 */ /* 0x080fe40000000000 */
[----:B------:R-:W-:Y:S02]  /*12a20*/  IABS R12, R4 ;  /* 0x00000004000c7213 */ /* 0x000fe40000000000 */
[----:B------:R-:W0:Y:S08]  /*12a30*/  I2F.RP R8, R10 ;  /* 0x0000000a00087306 */ /* 0x000e300000209400 */
[----:B0-----:R-:W0:Y:S02]  /*12a40*/  MUFU.RCP R8, R8 ;  /* 0x0000000800087308 */ /* 0x001e240000001000 */
[----:B0-----:R-:W-:-:S06]  /*12a50*/  VIADD R9, R8, 0xffffffe ;  /* 0x0ffffffe08097836 */ /* 0x001fcc0000000000 */
[----:B------:R-:W0:Y:S02]  /*12a60*/  F2I.FTZ.U32.TRUNC.NTZ R3, R9 ;  /* 0x0000000900037305 */ /* 0x000e24000021f000 */
[----:B0-----:R-:W-:-:S04]  /*12a70*/  IMAD.MOV R11, RZ, RZ, -R3 ;  /* 0x000000ffff0b7224 */ /* 0x001fc800078e0a03 */
[----:B------:R-:W-:-:S04]  /*12a80*/  IMAD R11, R11, R10, RZ ;  /* 0x0000000a0b0b7224 */ /* 0x000fc800078e02ff */
[----:B------:R-:W-:-:S04]  /*12a90*/  IMAD.HI.U32 R2, R3, R11, R2 ;  /* 0x0000000b03027227 */ /* 0x000fc800078e0002 */
[----:B------:R-:W-:Y:S02]  /*12aa0*/  IMAD.MOV R3, RZ, RZ, -R12 ;  /* 0x000000ffff037224 */ /* 0x000fe400078e0a0c */
        /* <DEDUP_REMOVED lines=11> */
[----:B------:R-:W-:-:S05]  /*12b60*/  @!P1 LOP3.LUT R2, RZ, R4, RZ, 0x33, !PT ;  /* 0x00000004ff029212 */ /* 0x000fca00078e33ff */
[----:B------:R-:W-:Y:S02]  /*12b70*/  IMAD R11, R13, R2, RZ ;  /* 0x000000020d0b7224 */ /* 0x000fe400078e02ff */
[----:B------:R-:W-:Y:S02]  /*12b80*/  IMAD.MOV R2, RZ, RZ, -R2 ;  /* 0x000000ffff027224 */ /* 0x000fe400078e0a02 */
[----:B------:R-:W-:Y:S02]  /*12b90*/  IMAD.MOV R3, RZ, RZ, -R11 ;  /* 0x000000ffff037224 */ /* 0x000fe400078e0a0b */
[----:B------:R-:W-:Y:S02]  /*12ba0*/  IMAD R4, R4, R2, R5 ;  /* 0x0000000204047224 */ /* 0x000fe400078e0205 */
[----:B------:R-:W-:Y:S01]  /*12bb0*/  IMAD.MOV.U32 R2, RZ, RZ, RZ ;  /* 0x000000ffff027224 */ /* 0x000fe200078e00ff */
[----:B------:R-:W-:-:S04]  /*12bc0*/  VIADDMNMX R13, R3, UR5, R13, PT ;  /* 0x00000005030d7c46 */ /* 0x000fc8000b80010d */
[-C--:B------:R-:W-:Y:S01]  /*12bd0*/  IABS R10, R13.reuse ;  /* 0x0000000d000a7213 */ /* 0x080fe20000000000 */
[----:B------:R-:W-:Y:S01]  /*12be0*/  IMAD.MOV R18, RZ, RZ, -R13 ;  /* 0x000000ffff127224 */ /* 0x000fe200078e0a0d */
[----:B------:R-:W-:Y:S02]  /*12bf0*/  IABS R12, R13 ;  /* 0x0000000d000c7213 */ /* 0x000fe40000000000 */
[----:B------:R-:W0:Y:S08]  /*12c00*/  I2F.RP R8, R10 ;  /* 0x0000000a00087306 */ /* 0x000e300000209400 */
[----:B0-----:R-:W0:Y:S02]  /*12c10*/  MUFU.RCP R8, R8 ;  /* 0x0000000800087308 */ /* 0x001e240000001000 */
[----:B0-----:R-:W-:-:S06]  /*12c20*/  VIADD R3, R8, 0xffffffe ;  /* 0x0ffffffe08037836 */ /* 0x001fcc0000000000 */
[----:B------:R-:W0:Y:S02]  /*12c30*/  F2I.FTZ.U32.TRUNC.NTZ R3, R3 ;  /* 0x0000000300037305 */ /* 0x000e24000021f000 */
[----:B0-----:R-:W-:-:S04]  /*12c40*/  IMAD.MOV R9, RZ, RZ, -R3 ;  /* 0x000000ffff097224 */ /* 0x001fc800078e0a03 */
[----:B------:R-:W-:Y:S01]  /*12c50*/  IMAD.MOV.U32 R5, RZ, RZ, R9 ;  /* 0x000000ffff057224 */ /* 0x000fe200078e0009 */
[----:B------:R-:W-:-:S03]  /*12c60*/  IABS R9, R4 ;  /* 0x0000000400097213 */ /* 0x000fc60000000000 */
        /* <DEDUP_REMOVED lines=11> */
[----:B------:R-:W-:Y:S02]  /*12d20*/  ISETP.GE.AND P2, PT, R3, RZ, PT ;  /* 0x000000ff0300720c */ /* 0x000fe40003f46270 */
[----:B------:R-:W-:-:S05]  /*12d30*/  IADD3 R3, R11, 0x1000000, R4 ;  /* 0x010000000b037810 */ /* 0x000fca0007ffe004 */
[----:B------:R-:W-:-:S06]  /*12d40*/  @P0 VIADD R2, R2, 0x1 ;  /* 0x0000000102020836 */ /* 0x000fcc0000000000 */
[----:B------:R-:W-:Y:S01]  /*12d50*/  @!P2 IMAD.MOV R2, RZ, RZ, -R2 ;  /* 0x000000ffff02a224 */ /* 0x000fe200078e0a02 */
[----:B------:R-:W-:-:S05]  /*12d60*/  @!P1 LOP3.LUT R2, RZ, R13, RZ, 0x33, !PT ;  /* 0x0000000dff029212 */ /* 0x000fca00078e33ff */
[----:B------:R-:W-:-:S07]  /*12d70*/  IMAD R18, R2, R18, R3 ;  /* 0x0000001202127224 */ /* 0x000fce00078e0203 */
.L_x_1329:
[----:B------:R-:W-:-:S05]  /*12d80*/  LOP3.LUT R17, RZ, R2, RZ, 0x33, !PT ;  /* 0x00000002ff117212 */ /* 0x000fca00078e33ff */
[----:B------:R-:W-:Y:S01]  /*12d90*/  IMAD.IADD R17, R6, 0x1, R17 ;  /* 0x0000000106117824 */ /* 0x000fe200078e0211 */
[----:B------:R-:W-:Y:S06]  /*12da0*/  BRA `(.L_x_1330) ;  /* 0x0000000000147947 */ /* 0x000fec0003800000 */
.L_x_1325:
[----:B------:R-:W-:Y:S01]  /*12db0*/  ULDC UR4, c[0x0][0xc3c] ;  /* 0x00030f0000047ab9 */ /* 0x000fe20000000800 */
[----:B------:R-:W-:Y:S02]  /*12dc0*/  IMAD.MOV.U32 R17, RZ, RZ, RZ ;  /* 0x000000ffff117224 */ /* 0x000fe400078e00ff */
[----:B------:R-:W-:Y:S02]  /*12dd0*/  IMAD.U32 R16, RZ, RZ, UR6 ;  /* 0x00000006ff107e24 */ /* 0x000fe4000f8e00ff */
[----:B------:R-:W-:Y:S02]  /*12de0*/  IMAD.MOV.U32 R18, RZ, RZ, RZ ;  /* 0x000000ffff127224 */ /* 0x000fe400078e00ff */
[----:B------:R-:W-:-:S07]  /*12df0*/  IMAD.U32 R19, RZ, RZ, UR4 ;  /* 0x00000004ff137e24 */ /* 0x000fce000f8e00ff */
.L_x_1330:
[----:B------:R-:W-:-:S13]  /*12e00*/  ISETP.NE.AND P0, PT, R7, RZ, PT ;  /* 0x000000ff0700720c */ /* 0x000fda0003f05270 */
[----:B------:R-:W0:Y:S01]  /*12e10*/  @!P0 S2R R3, SR_CgaCtaId ;  /* 0x0000000000038919 */ /* 0x000e220000008800 */
[----:B------:R-:W-:-:S04]  /*12e20*/  @!P0 MOV R2, 0x400 ;  /* 0x0000040000028802 */ /* 0x000fc80000000f00 */
[----:B0-----:R-:W-:-:S05]  /*12e30*/  @!P0 LEA R2, R3, R2, 0x18 ;  /* 0x0000000203028211 */ /* 0x001fca00078ec0ff */
[----:B------:R0:W-:Y:S01]  /*12e40*/  @!P0 STS.128 [R2+0x2a8d0], R16 ;  /* 0x02a8d01002008388 */ /* 0x0001e20000000c00 */
[----:B------:R-:W-:Y:S06]  /*12e50*/  BAR.ARV 0x5, 0x180 ;  /* 0x0146000000007b1d */ /* 0x000fec0000002000 */
.L_x_1323:
[----:B------:R2:W-:Y:S01]  /*12e60*/  STL [R1+0x10], RZ ;  /* 0x000010ff01007387 */ /* 0x0005e20000100800 */
[----:B------:R-:W-:Y:S01]  /*12e70*/  ULDC UR4, c[0x0][0xc3c] ;  /* 0x00030f0000047ab9 */ /* 0x000fe20000000800 */
[----:B------:R-:W-:Y:S01]  /*12e80*/  IMAD.MOV.U32 R28, RZ, RZ, 0x1 ;  /* 0x00000001ff1c7424 */ /* 0x000fe200078e00ff */
[----:B-1----:R-:W-:Y:S01]  /*12e90*/  ISETP.GE.AND P0, PT, R19, UR4, PT ;  /* 0x0000000413007c0c */ /* 0x002fe2000bf06270 */
[----:B------:R-:W-:-:S12]  /*12ea0*/  IMAD.MOV.U32 R26, RZ, RZ, RZ ;  /* 0x000000ffff1a7224 */ /* 0x000fd800078e00ff */
[----:B--2---:R-:W-:Y:S05]  /*12eb0*/  @P0 BRA `(.L_x_1331) ;  /* 0x00000050009c0947 */ /* 0x004fea0003800000 */
[----:B0-----:R-:W2:Y:S01]  /*12ec0*/  LDL R2, [R1+0x14] ;  /* 0x0000140001027983 */ /* 0x001ea20000100800 */
[----:B------:R-:W0:Y:S01]  /*12ed0*/  S2UR UR5, SR_CgaCtaId ;  /* 0x00000000000579c3 */ /* 0x000e220000008800 */
[----:B------:R-:W-:Y:S01]  /*12ee0*/  LOP3.LUT R4, R0, 0x7f, RZ, 0xc0, !PT ;  /* 0x0000007f00047812 */ /* 0x000fe200078ec0ff */
[----:B------:R-:W-:Y:S01]  /*12ef0*/  BSSY B8, `(.L_x_1331) ;  /* 0x0000523000087945 */ /* 0x000fe20003800000 */
[----:B------:R1:W-:Y:S01]  /*12f00*/  STL [R1+0x10], RZ ;  /* 0x000010ff01007387 */ /* 0x0003e20000100800 */
[----:B------:R-:W-:Y:S01]  /*12f10*/  IMAD.MOV.U32 R28, RZ, RZ, 0x1 ;  /* 0x00000001ff1c7424 */ /* 0x000fe200078e00ff */
[----:B------:R-:W-:Y:S01]  /*12f20*/  SHF.R.U32.HI R5, RZ, 0x3, R4 ;  /* 0x00000003ff057819 */ /* 0x000fe20000011604 */
[----:B------:R-:W-:Y:S01]  /*12f30*/  IMAD.MOV.U32 R26, RZ, RZ, RZ ;  /* 0x000000ffff1a7224 */ /* 0x000fe200078e00ff */
[----:B------:R-:W-:Y:S01]  /*12f40*/  ULDC UR39, c[0x0][0xc] ;  /* 0x0000030000277ab9 */ /* 0x000fe20000000800 */
[----:B--2---:R-:W-:Y:S01]  /*12f50*/  R2UR UR4, R2 ;  /* 0x00000000020472ca */ /* 0x004fe200000e0000 */
[----:B------:R-:W-:-:S05]  /*12f60*/  IMAD.SHL.U32 R2, R0, 0x8, RZ ;  /* 0x0000000800027824 */ /* 0x000fca00078e00ff */
[C---:B------:R-:W-:Y:S02]  /*12f70*/  LOP3.LUT R3, R2.reuse, 0x1f8, RZ, 0xc0, !PT ;  /* 0x000001f802037812 */ /* 0x040fe400078ec0ff */
[----:B------:R-:W-:Y:S02]  /*12f80*/  LOP3.LUT R4, R2, 0x38, RZ, 0xc0, !PT ;  /* 0x0000003802047812 */ /* 0x000fe400078ec0ff */
[----:B------:R-:W-:Y:S01]  /*12f90*/  LOP3.LUT R3, R3, 0x38, R0, 0x78, !PT ;  /* 0x0000003803037812 */ /* 0x000fe200078e7800 */
[----:B------:R-:W-:Y:S02]  /*12fa0*/  IMAD.SHL.U32 R0, R0, 0x10, RZ ;  /* 0x0000001000007824 */ /* 0x000fe400078e00ff */
[----:B------:R-:W-:Y:S01]  /*12fb0*/  ULOP3.LUT UR38, UR4, 0x2, URZ, 0xfc, !UPT ;  /* 0x0000000204267892 */ /* 0x000fe2000f8efc3f */
[----:B------:R-:W-:Y:S02]  /*12fc0*/  LOP3.LUT R32, R3, 0x200, R2, 0xf8, !PT ;  /* 0x0000020003207812 */ /* 0x000fe400078ef802 */
[----:B------:R-:W-:Y:S01]  /*12fd0*/  UMOV UR4, 0x400 ;  /* 0x0000040000047882 */ /* 0x000fe20000000000 */
[----:B------:R-:W-:Y:S01]  /*12fe0*/  LOP3.LUT R3, R5, 0x70, R0, 0xf8, !PT ;  /* 0x0000007005037812 */ /* 0x000fe200078ef800 */
[----:B0-----:R-:W-:Y:S01]  /*12ff0*/  ULEA UR4, UR5, UR4, 0x18 ;  /* 0x0000000405047291 */ /* 0x001fe2000f8ec03f */
[----:B------:R-:W-:-:S02]  /*13000*/  LOP3.LUT R2, R4, 0x40, RZ, 0xfc, !PT ;  /* 0x0000004004027812 */ /* 0x000fc400078efcff */
[----:B------:R-:W-:-:S03]  /*13010*/  LOP3.LUT R0, R4, 0x80, RZ, 0xfc, !PT ;  /* 0x0000008004007812 */ /* 0x000fc600078efcff */
[----:B------:R-:W-:-:S04]  /*13020*/  IMAD.U32 R22, RZ, RZ, UR4 ;  /* 0x00000004ff167e24 */ /* 0x000fc8000f8e00ff */
[----:B-1----:R-:W-:-:S07]  /*13030*/  IMAD R33, R32, 0x2, R22 ;  /* 0x0000000220217824 */ /* 0x002fce00078e0216 */
.L_x_1404:
[----:B------:R-:W-:Y:S05]  /*13040*/  YIELD ;  /* 0x0000000000007946 */ /* 0x000fea0003800000 */
[----:B------:R-:W-:Y:S01]  /*13050*/  ULDC.64 UR4, c[0x0][0xa28] ;  /* 0x00028a0000047ab9 */ /* 0x000fe20000000a00 */
[----:B------:R-:W-:Y:S01]  /*13060*/  IMAD.MOV.U32 R37, RZ, RZ, RZ ;  /* 0x000000ffff257224 */ /* 0x000fe200078e00ff */
[----:B------:R-:W-:-:S04]  /*13070*/  ISETP.NE.U32.AND P0, PT, RZ, UR4, PT ;  /* 0x00000004ff007c0c */ /* 0x000fc8000bf05070 */
[----:B------:R-:W-:Y:S01]  /*13080*/  ISETP.NE.AND.EX P0, PT, RZ, UR5, PT, P0 ;  /* 0x00000005ff007c0c */ /* 0x000fe2000bf05300 */
[----:B------:R-:W-:-:S12]  /*13090*/  ULDC.64 UR4, c[0x0][0xa18] ;  /* 0x0002860000047ab9 */ /* 0x000fd80000000a00 */
[----:B0-----:R-:W0:Y:S02]  /*130a0*/  @P0 LDC.64 R2, c[0x0][0xa28] ;  /* 0x00028a00ff020b82 */ /* 0x001e240000000a00 */
[----:B0-----:R-:W-:-:S05]  /*130b0*/  @P0 IMAD.WIDE R2, R19, 0x4, R2 ;  /* 0x0000000413020825 */ /* 0x001fca00078e0202 */
[----:B------:R0:W5:Y:S01]  /*130c0*/  @P0 LDG.E R37, desc[UR36][R2.64] ;  /* 0x0000002402250981 */ /* 0x000162000c1e1900 */
[----:B------:R-:W-:Y:S01]  /*130d0*/  ISETP.NE.U32.AND P0, PT, RZ, UR4, PT ;  /* 0x00000004ff007c0c */ /* 0x000fe2000bf05070 */
[----:B------:R-:W-:Y:S01]  /*130e0*/  IMAD.MOV.U32 R35, RZ, RZ, RZ ;  /* 0x000000ffff237224 */ /* 0x000fe200078e00ff */
[----:B------:R-:W-:Y:S02]  /*130f0*/  LOP3.LUT R23, R23, 0xffffff7f, RZ, 0xc0, !PT ;  /* 0xffffff7f17177812 */ /* 0x000fe400078ec0ff */
[----:B------:R-:W-:Y:S01]  /*13100*/  ISETP.NE.AND.EX P1, PT, RZ, UR5, PT, P0 ;  /* 0x00000005ff007c0c */ /* 0x000fe2000bf25300 */
[----:B------:R-:W-:Y:S02]  /*13110*/  ULDC.64 UR4, c[0x0][0xa00] ;  /* 0x0002800000047ab9 */ /* 0x000fe40000000a00 */
[----:B------:R-:W-:Y:S01]  /*13120*/  ISETP.NE.U32.AND P0, PT, RZ, UR4, PT ;  /* 0x00000004ff007c0c */ /* 0x000fe2000bf05070 */
[----:B0-----:R-:W0:Y:S03]  /*13130*/  LDC.64 R2, c[0x0][0xa00] ;  /* 0x00028000ff027b82 */ /* 0x001e260000000a00 */
[----:B------:R-:W-:Y:S01]  /*13140*/  ISETP.NE.AND.EX P2, PT, RZ, UR5, PT, P0 ;  /* 0x00000005ff007c0c */ /* 0x000fe2000bf45300 */
[----:B------:R-:W-:-:S05]  /*13150*/  ULDC.64 UR4, c[0x0][0x418] ;  /* 0x0001060000047ab9 */ /* 0x000fca0000000a00 */
[----:B------:R-:W1:Y:S07]  /*13160*/  @P1 LDC.64 R30, c[0x0][0xa18] ;  /* 0x00028600ff1e1b82 */ /* 0x000e6e0000000a00 */
[----:B------:R-:W-:Y:S01]  /*13170*/  @P2 LOP3.LUT R23, R23, 0x80, RZ, 0xfc, !PT ;  /* 0x0000008017172812 */ /* 0x000fe200078efcff */
[----:B0-----:R-:W-:-:S05]  /*13180*/  IMAD.WIDE R2, R19, 0x4, R2 ;  /* 0x0000000413027825 */ /* 0x001fca00078e0202 */
[----:B------:R0:W5:Y:S01]  /*13190*/  @P2 LDG.E R35, desc[UR36][R2.64] ;  /* 0x0000002402232981 */ /* 0x000162000c1e1900 */
[----:B-1----:R-:W-:-:S06]  /*131a0*/  @P1 IMAD.WIDE R30, R19, 0x4, R30 ;  /* 0x00000004131e1825 */ /* 0x002fcc00078e021e */
[----:B------:R0:W5:Y:S01]  /*131b0*/  @P1 LDG.E R30, desc[UR36][R30.64] ;  /* 0x000000241e1e1981 */ /* 0x000162000c1e1900 */
[----:B------:R-:W-:-:S03]  /*131c0*/  UISETP.NE.U32.AND UP0, UPT, UR4, URZ, UPT ;  /* 0x0000003f0400728c */ /* 0x000fc6000bf05070 */
[----:B------:R-:W-:Y:S01]  /*131d0*/  ULDC UR4, c[0x0][0x424] ;  /* 0x0001090000047ab9 */ /* 0x000fe20000000800 */
[----:B------:R-:W-:-:S03]  /*131e0*/  UISETP.NE.AND.EX UP0, UPT, UR5, URZ, UPT, UP0 ;  /* 0x0000003f0500728c */ /* 0x000fc6000bf05300 */
[----:B------:R-:W-:Y:S01]  /*131f0*/  ULDC UR5, c[0x0][0x2f0] ;  /* 0x0000bc0000057ab9 */ /* 0x000fe20000000800 */
[----:B------:R-:W-:-:S04]  /*13200*/  USEL UR4, UR4, 0x1, UP0 ;  /* 0x0000000104047887 */ /* 0x000fc80008000000 */
[----:B------:R-:W-:-:S06]  /*13210*/  UIMAD UR4, UR4, UR5, URZ ;  /* 0x00000005040472a4 */ /* 0x000fcc000f8e023f */
[----:B------:R-:W-:Y:S01]  /*13220*/  IMAD.U32 R34, RZ, RZ, UR4 ;  /* 0x00000004ff227e24 */ /* 0x000fe2000f8e00ff */
[----:B0-2---:R-:W-:Y:S06]  /*13230*/  @P1 BRA `(.L_x_1332) ;  /* 0x0000000000181947 */ /* 0x005fec0003800000 */
[----:B------:R-:W-:Y:S02]  /*13240*/  ULDC UR4, c[0x0][0x288] ;  /* 0x0000a20000047ab9 */ /* 0x000fe40000000800 */
[----:B-----5:R-:W-:Y:S01]  /*13250*/  IMAD.U32 R30, RZ, RZ, UR4 ;  /* 0x00000004ff1e7e24 */ /* 0x020fe2000f8e00ff */
[----:B------:R-:W-:Y:S06]  /*13260*/  @!P2 BRA `(.L_x_1332) ;  /* 0x00000000000ca947 */ /* 0x000fec0003800000 */
[----:B------:R-:W2:Y:S04]  /*13270*/  LDG.E R5, desc[UR36][R2.64] ;  /* 0x0000002402057981 */ /* 0x000ea8000c1e1900 */
[----:B------:R-:W2:Y:S02]  /*13280*/  LDG.E R30, desc[UR36][R2.64+0x4] ;  /* 0x00000424021e7981 */ /* 0x000ea4000c1e1900 */
[----:B--2---:R-:W-:-:S07]  /*13290*/  IMAD.IADD R30, R30, 0x1, -R5 ;  /* 0x000000011e1e7824 */ /* 0x004fce00078e0a05 */
.L_x_1332:
[----:B------:R-:W-:Y:S02]  /*132a0*/  ULDC.64 UR4, c[0x0][0xa20] ;  /* 0x0002880000047ab9 */ /* 0x000fe40000000a00 */
[----:B------:R-:W-:-:S04]  /*132b0*/  ISETP.NE.U32.AND P0, PT, RZ, UR4, PT ;  /* 0x00000004ff007c0c */ /* 0x000fc8000bf05070 */
[----:B------:R-:W-:-:S13]  /*132c0*/  ISETP.NE.AND.EX P0, PT, RZ, UR5, PT, P0 ;  /* 0x00000005ff007c0c */ /* 0x000fda000bf05300 */
[----:B------:R-:W-:Y:S05]  /*132d0*/  @!P0 BRA `(.L_x_1333) ;  /* 0x0000000000108947 */ /* 0x000fea0003800000 */
[----:B------:R-:W0:Y:S02]  /*132e0*/  LDC.64 R2, c[0x0][0xa20] ;  /* 0x00028800ff027b82 */ /* 0x000e240000000a00 */
[----:B0-----:R-:W-:-:S05]  /*132f0*/  IMAD.WIDE R2, R19, 0x4, R2 ;  /* 0x0000000413027825 */ /* 0x001fca00078e0202 */
[----:B------:R0:W5:Y:S01]  /*13300*/  LDG.E R34, desc[UR36][R2.64] ;  /* 0x0000002402227981 */ /* 0x000162000c1e1900 */
[----:B------:R-:W-:Y:S05]  /*13310*/  BRA `(.L_x_1334) ;  /* 0x0000000000247947 */ /* 0x000fea0003800000 */
.L_x_1333:
        /* <DEDUP_REMOVED lines=9> */
.L_x_1334:
[----:B------:R-:W1:Y:S01]  /*133b0*/  LDC R0, c[0x0][0x448] ;  /* 0x00011200ff007b82 */ /* 0x000e620000000800 */
[----:B------:R-:W-:Y:S01]  /*133c0*/  IMAD.SHL.U32 R27, R17, 0x80, RZ ;  /* 0x00000080111b7824 */ /* 0x000fe200078e00ff */
[----:B------:R-:W-:Y:S01]  /*133d0*/  LOP3.LUT R23, R23, 0xffffffbf, RZ, 0xc0, !PT ;  /* 0xffffffbf17177812 */ /* 0x000fe200078ec0ff */
[----:B-----5:R-:W-:-:S05]  /*133e0*/  IMAD.IADD R34, R34, 0x1, -R37 ;  /* 0x0000000122227824 */ /* 0x020fca00078e0a25 */
[----:B0-----:R-:W0:Y:S01]  /*133f0*/  LDC.64 R2, c[0x0][0x9e0] ;  /* 0x00027800ff027b82 */ /* 0x001e220000000a00 */
[----:B-1----:R-:W-:Y:S01]  /*13400*/  ISETP.NE.AND P2, PT, R0, 0x1, PT ;  /* 0x000000010000780c */ /* 0x002fe20003f45270 */
[----:B------:R-:W-:Y:S01]  /*13410*/  VIADD R0, R27, 0x7f ;  /* 0x0000007f1b007836 */ /* 0x000fe20000000000 */
[----:B0-----:R-:W-:-:S11]  /*13420*/  ISETP.GE.AND P1, PT, R3, 0x1, PT ;  /* 0x000000010300780c */ /* 0x001fd60003f26270 */
[----:B------:R-:W0:Y:S01]  /*13430*/  @P2 LDC R5, c[0x0][0x44c] ;  /* 0x00011300ff052b82 */ /* 0x000e220000000800 */
[----:B------:R-:W-:-:S07]  /*13440*/  @P2 LOP3.LUT R23, R23, 0x40, RZ, 0xfc, !PT ;  /* 0x0000004017172812 */ /* 0x000fce00078efcff */
[----:B------:R-:W1:Y:S01]  /*13450*/  @P2 LDC R7, c[0x0][0x450] ;  /* 0x00011400ff072b82 */ /* 0x000e620000000800 */
[----:B0-----:R-:W-:Y:S01]  /*13460*/  @P2 IMAD.HI.U32 R4, R0, R5, RZ ;  /* 0x0000000500042227 */ /* 0x001fe200078e00ff */
[----:B------:R-:W-:-:S04]  /*13470*/  IADD3 R5, R34, 0x1, -R30 ;  /* 0x0000000122057810 */ /* 0x000fc80007ffe81e */
[----:B-1----:R-:W-:-:S05]  /*13480*/  @P2 SHF.R.U32.HI R0, RZ, R7, R4 ;  /* 0x00000007ff002219 */ /* 0x002fca0000011604 */
[----:B------:R-:W-:-:S04]  /*13490*/  IMAD.IADD R7, R5, 0x1, R0 ;  /* 0x0000000105077824 */ /* 0x000fc800078e0200 */
[----:B------:R-:W-:Y:S01]  /*134a0*/  IMAD.IADD R2, R7, 0x1, R2 ;  /* 0x0000000107027824 */ /* 0x000fe200078e0202 */
[----:B------:R-:W-:Y:S06]  /*134b0*/  @!P1 BRA `(.L_x_1335) ;  /* 0x0000000000489947 */ /* 0x000fec0003800000 */
[C---:B------:R-:W-:Y:S01]  /*134c0*/  ISETP.GT.AND P0, PT, R7.reuse, RZ, PT ;  /* 0x000000ff0700720c */ /* 0x040fe20003f04270 */
[----:B------:R-:W-:Y:S01]  /*134d0*/  BSSY B0, `(.L_x_1336) ;  /* 0x000000e000007945 */ /* 0x000fe20003800000 */
[----:B------:R-:W-:-:S11]  /*134e0*/  VIADD R0, R7, 0xffffffff ;  /* 0xffffffff07007836 */ /* 0x000fd60000000000 */
        /* <DEDUP_REMOVED lines=8> */
.L_x_1337:
[----:B------:R-:W-:-:S13]  /*13570*/  ISETP.NE.AND P0, PT, R3, 0x1, PT ;  /* 0x000000010300780c */ /* 0x000fda0003f05270 */
[----:B------:R-:W0:Y:S02]  /*13580*/  @P0 LDC.64 R4, c[0x0][0x9e8] ;  /* 0x00027a00ff040b82 */ /* 0x000e240000000a00 */
[----:B0-----:R-:W-:-:S05]  /*13590*/  @P0 IMAD.HI.U32 R4, R0, R4, RZ ;  /* 0x0000000400040227 */ /* 0x001fca00078e00ff */
[----:B------:R-:W-:-:S07]  /*135a0*/  @P0 SHF.R.U32.HI R0, RZ, R5, R4 ;  /* 0x00000005ff000219 */ /* 0x000fce0000011604 */
.L_x_1338:
[----:B------:R-:W-:Y:S05]  /*135b0*/  BSYNC B0 ;  /* 0x0000000000007941 */ /* 0x000fea0003800000 */
.L_x_1336:
[----:B------:R-:W-:-:S05]  /*135c0*/  IMAD R5, R0, R3, R3 ;  /* 0x0000000300057224 */ /* 0x000fca00078e0203 */
[----:B------:R-:W-:-:S07]  /*135d0*/  VIMNMX R2, R2, R5, PT ;  /* 0x0000000502027248 */ /* 0x000fce0003fe0100 */
.L_x_1335:
[----:B------:R-:W0:Y:S01]  /*135e0*/  @P2 LDC R0, c[0x0][0x44c] ;  /* 0x00011300ff002b82 */ /* 0x000e220000000800 */
[----:B------:R-:W-:Y:S01]  /*135f0*/  VIADD R2, R2, 0x5f ;  /* 0x0000005f02027836 */ /* 0x000fe20000000000 */
[----:B------:R-:W-:Y:S01]  /*13600*/  ULDC UR4, c[0x0][0x9dc] ;  /* 0x0002770000047ab9 */ /* 0x000fe20000000800 */
[----:B------:R-:W-:Y:S02]  /*13610*/  IMAD.MOV.U32 R5, RZ, RZ, R27 ;  /* 0x000000ffff057224 */ /* 0x000fe400078e001b */
[----:B------:R-:W-:-:S03]  /*13620*/  IMAD.HI R2, R2, 0x2aaaaaab, RZ ;  /* 0x2aaaaaab02027827 */ /* 0x000fc600078e02ff */
[----:B------:R-:W1:Y:S01]  /*13630*/  @P2 LDC R7, c[0x0][0x450] ;  /* 0x00011400ff072b82 */ /* 0x000e620000000800 */
[----:B0-----:R-:W-:-:S05]  /*13640*/  @P2 IMAD.HI.U32 R0, R27, R0, RZ ;  /* 0x000000001b002227 */ /* 0x001fca00078e00ff */
[----:B-1----:R-:W-:Y:S01]  /*13650*/  @P2 SHF.R.U32.HI R5, RZ, R7, R0 ;  /* 0x00000007ff052219 */ /* 0x002fe20000011600 */
[----:B------:R-:W-:Y:S01]  /*13660*/  VIADD R0, R34, 0x5f ;  /* 0x0000005f22007836 */ /* 0x000fe20000000000 */
[----:B------:R-:W-:-:S03]  /*13670*/  SHF.R.U32.HI R7, RZ, 0x1f, R2 ;  /* 0x0000001fff077819 */ /* 0x000fc60000011602 */
[----:B------:R-:W-:Y:S01]  /*13680*/  IMAD.HI R0, R0, 0x2aaaaaab, RZ ;  /* 0x2aaaaaab00007827 */ /* 0x000fe200078e02ff */
[----:B------:R-:W-:-:S04]  /*13690*/  LEA.HI.SX32 R2, R2, R7, 0x1c ;  /* 0x0000000702027211 */ /* 0x000fc800078fe2ff */
[----:B------:R-:W-:-:S04]  /*136a0*/  SHF.R.U32.HI R7, RZ, 0x1f, R0 ;  /* 0x0000001fff077819 */ /* 0x000fc80000011600 */
[----:B------:R-:W-:-:S04]  /*136b0*/  LEA.HI.SX32 R7, R0, R7, 0x1c ;  /* 0x0000000700077211 */ /* 0x000fc800078fe2ff */
[----:B------:R-:W-:Y:S02]  /*136c0*/  VIMNMX R7, R7, R2, PT ;  /* 0x0000000207077248 */ /* 0x000fe40003fe0100 */
[----:B------:R-:W-:-:S05]  /*136d0*/  IADD3 R2, R5, R34, -R30 ;  /* 0x0000002205027210 */ /* 0x000fca0007ffe81e */
[----:B------:R-:W-:Y:S01]  /*136e0*/  VIADD R0, R2, -UR4 ;  /* 0x8000000402007c36 */ /* 0x000fe20008000000 */
[----:B------:R-:W-:Y:S06]  /*136f0*/  @!P1 BRA `(.L_x_1339) ;  /* 0x0000000000449947 */ /* 0x000fec0003800000 */
[----:B------:R-:W-:Y:S01]  /*13700*/  ISETP.GT.AND P0, PT, R2, -0x1, PT ;  /* 0xffffffff0200780c */ /* 0x000fe20003f04270 */
[----:B------:R-:W-:-:S12]  /*13710*/  BSSY B0, `(.L_x_1340) ;  /* 0x000000d000007945 */ /* 0x000fd80003800000 */
        /* <DEDUP_REMOVED lines=8> */
.L_x_1341:
[----:B------:R-:W-:-:S13]  /*137a0*/  ISETP.NE.AND P0, PT, R3, 0x1, PT ;  /* 0x000000010300780c */ /* 0x000fda0003f05270 */
[----:B------:R-:W0:Y:S02]  /*137b0*/  @P0 LDC.64 R4, c[0x0][0x9e8] ;  /* 0x00027a00ff040b82 */ /* 0x000e240000000a00 */
[----:B0-----:R-:W-:-:S05]  /*137c0*/  @P0 IMAD.HI.U32 R4, R2, R4, RZ ;  /* 0x0000000402040227 */ /* 0x001fca00078e00ff */
[----:B------:R-:W-:-:S07]  /*137d0*/  @P0 SHF.R.U32.HI R2, RZ, R5, R4 ;  /* 0x00000005ff020219 */ /* 0x000fce0000011604 */
.L_x_1342:
[----:B------:R-:W-:Y:S05]  /*137e0*/  BSYNC B0 ;  /* 0x0000000000007941 */ /* 0x000fea0003800000 */
.L_x_1340:
[----:B------:R-:W-:-:S05]  /*137f0*/  IMAD R3, R2, R3, RZ ;  /* 0x0000000302037224 */ /* 0x000fca00078e02ff */
[----:B------:R-:W-:-:S07]  /*13800*/  VIMNMX R0, R0, R3, !PT ;  /* 0x0000000300007248 */ /* 0x000fce0007fe0100 */
.L_x_1339:
[----:B------:R-:W-:Y:S01]  /*13810*/  IMAD.HI R0, R0, 0x2aaaaaab, RZ ;  /* 0x2aaaaaab00007827 */ /* 0x000fe200078e02ff */
[----:B------:R-:W-:Y:S04]  /*13820*/  BSSY B0, `(.L_x_1343) ;  /* 0x000002a000007945 */ /* 0x000fe80003800000 */
[----:B------:R-:W-:-:S04]  /*13830*/  SHF.R.U32.HI R3, RZ, 0x1f, R0 ;  /* 0x0000001fff037819 */ /* 0x000fc80000011600 */
[----:B------:R-:W-:Y:S02]  /*13840*/  LEA.HI.SX32 R3, R0, R3, 0x1c ;  /* 0x0000000300037211 */ /* 0x000fe400078fe2ff */
[C---:B------:R-:W-:Y:S02]  /*13850*/  LOP3.LUT R0, R18.reuse, 0xff000000, RZ, 0xc0, !PT ;  /* 0xff00000012007812 */ /* 0x040fe400078ec0ff */
[----:B------:R-:W-:Y:S02]  /*13860*/  VIMNMX R36, RZ, R3, !PT ;  /* 0x00000003ff247248 */ /* 0x000fe40007fe0100 */
[----:B------:R-:W-:Y:S02]  /*13870*/  SHF.R.U32.HI R3, RZ, 0x8, R0 ;  /* 0x00000008ff037819 */ /* 0x000fe40000011600 */
[----:B------:R-:W-:Y:S02]  /*13880*/  ISETP.GT.AND P0, PT, R7, R36, PT ;  /* 0x000000240700720c */ /* 0x000fe40003f04270 */
[----:B------:R-:W-:-:S04]  /*13890*/  LOP3.LUT R0, R18, 0xff0000, RZ, 0xc0, !PT ;  /* 0x00ff000012007812 */ /* 0x000fc800078ec0ff */
[----:B------:R-:W-:Y:S01]  /*138a0*/  LEA.HI R3, R0, R3, RZ, 0x10 ;  /* 0x0000000300037211 */ /* 0x000fe200078f80ff */
[----:B------:R-:W-:-:S03]  /*138b0*/  IMAD.MOV.U32 R0, RZ, RZ, RZ ;  /* 0x000000ffff007224 */ /* 0x000fc600078e00ff */
[----:B------:R-:W-:-:S03]  /*138c0*/  LOP3.LUT R5, R3, 0xff, RZ, 0xc0, !PT ;  /* 0x000000ff03057812 */ /* 0x000fc600078ec0ff */
[----:B------:R-:W-:Y:S05]  /*138d0*/  @!P0 BRA `(.L_x_1344) ;  /* 0x0000000000788947 */ /* 0x000fea0003800000 */
[----:B------:R-:W-:Y:S01]  /*138e0*/  SHF.R.U32.HI R0, RZ, 0x10, R3 ;  /* 0x00000010ff007819 */ /* 0x000fe20000011603 */
[----:B------:R-:W-:-:S03]  /*138f0*/  IMAD.MOV.U32 R2, RZ, RZ, RZ ;  /* 0x000000ffff027224 */ /* 0x000fc600078e00ff */
[----:B------:R-:W-:-:S13]  /*13900*/  ISETP.NE.AND P0, PT, R0, RZ, PT ;  /* 0x000000ff0000720c */ /* 0x000fda0003f05270 */
[----:B------:R-:W0:Y:S02]  /*13910*/  @!P0 LDC R0, c[0x0][0x9f0] ;  /* 0x00027c00ff008b82 */ /* 0x000e240000000800 */
[-C--:B0-----:R-:W-:Y:S02]  /*13920*/  IABS R4, R0.reuse ;  /* 0x0000000000047213 */ /* 0x081fe40000000000 */
[----:B------:R-:W-:Y:S02]  /*13930*/  IABS R10, R0 ;  /* 0x00000000000a7213 */ /* 0x000fe40000000000 */
[----:B------:R-:W0:Y:S08]  /*13940*/  I2F.RP R6, R4 ;  /* 0x0000000400067306 */ /* 0x000e300000209400 */
[----:B0-----:R-:W0:Y:S02]  /*13950*/  MUFU.RCP R6, R6 ;  /* 0x0000000600067308 */ /* 0x001e240000001000 */
[----:B0-----:R-:W-:-:S02]  /*13960*/  VIADD R8, R6, 0xffffffe ;  /* 0x0ffffffe06087836 */ /* 0x001fc40000000000 */
[----:B------:R-:W-:-:S04]  /*13970*/  IMAD.MOV R6, RZ, RZ, -R10 ;  /* 0x000000ffff067224 */ /* 0x000fc800078e0a0a */
[----:B------:R-:W0:Y:S02]  /*13980*/  F2I.FTZ.U32.TRUNC.NTZ R3, R8 ;  /* 0x0000000800037305 */ /* 0x000e24000021f000 */
[----:B0-----:R-:W-:-:S04]  /*13990*/  IMAD.MOV R9, RZ, RZ, -R3 ;  /* 0x000000ffff097224 */ /* 0x001fc800078e0a03 */
[----:B------:R-:W-:-:S04]  /*139a0*/  IMAD R9, R9, R4, RZ ;  /* 0x0000000409097224 */ /* 0x000fc800078e02ff */
[----:B------:R-:W-:Y:S01]  /*139b0*/  IMAD.HI.U32 R2, R3, R9, R2 ;  /* 0x0000000903027227 */ /* 0x000fe200078e0002 */
[----:B------:R-:W-:-:S05]  /*139c0*/  IADD3 R3, R0, -0x1, R7 ;  /* 0xffffffff00037810 */ /* 0x000fca0007ffe007 */
[----:B------:R-:W-:-:S05]  /*139d0*/  IMAD.IADD R3, R3, 0x1, -R36 ;  /* 0x0000000103037824 */ /* 0x000fca00078e0a24 */
[----:B------:R-:W-:Y:S02]  /*139e0*/  IABS R9, R3 ;  /* 0x0000000300097213 */ /* 0x000fe40000000000 */
[----:B------:R-:W-:-:S03]  /*139f0*/  LOP3.LUT R3, R3, R0, RZ, 0x3c, !PT ;  /* 0x0000000003037212 */ /* 0x000fc600078e3cff */
        /* <DEDUP_REMOVED lines=10> */
[----:B------:R-:W-:-:S05]  /*13aa0*/  @!P1 LOP3.LUT R2, RZ, R0, RZ, 0x33, !PT ;  /* 0x00000000ff029212 */ /* 0x000fca00078e33ff */
[----:B------:R-:W-:-:S07]  /*13ab0*/  IMAD.MOV.U32 R0, RZ, RZ, R2 ;  /* 0x000000ffff007224 */ /* 0x000fce00078e0002 */
.L_x_1344:
[----:B------:R-:W-:Y:S05]  /*13ac0*/  BSYNC B0 ;  /* 0x0000000000007941 */ /* 0x000fea0003800000 */
.L_x_1343:
[-C--:B------:R-:W-:Y:S01]  /*13ad0*/  IMAD R36, R5, R0.reuse, R36 ;  /* 0x0000000005247224 */ /* 0x080fe200078e0224 */
        /* <DEDUP_REMOVED lines=22> */
.L_x_1346:
        /* <DEDUP_REMOVED lines=8> */
[----:B------:R-:W-:Y:S02]  /*13cc0*/  IMAD.U32 R4, RZ, RZ, UR6 ;  /* 0x00000006ff047e24 */ /* 0x000fe4000f8e00ff */
[----:B------:R-:W0:Y:S01]  /*13cd0*/  LDC.64 R2, c[0x4][R2] ;  /* 0x0100000002027b82 */ /* 0x000e220000000a00 */
[----:B------:R-:W-:Y:S02]  /*13ce0*/  IMAD.U32 R5, RZ, RZ, UR7 ;  /* 0x00000007ff057e24 */ /* 0x000fe4000f8e00ff */
        /* <DEDUP_REMOVED lines=8> */
[----:B0-----:R-:W-:Y:S05]  /*13d70*/  CALL.ABS.NOINC R2 ;  /* 0x0000000002007343 */ /* 0x001fea0003c00000 */
.L_x_1349:
[----:B------:R-:W-:Y:S05]  /*13d80*/  BSYNC B6 ;  /* 0x0000000000067941 */ /* 0x000fea0003800000 */
.L_x_1348:
        /* <DEDUP_REMOVED lines=9> */
[----:B------:R-:W-:Y:S02]  /*13e20*/  IMAD.U32 R4, RZ, RZ, UR6 ;  /* 0x00000006ff047e24 */ /* 0x000fe4000f8e00ff */
[----:B------:R-:W-:Y:S02]  /*13e30*/  IMAD.U32 R5, RZ, RZ, UR7 ;  /* 0x00000007ff057e24 */ /* 0x000fe4000f8e00ff */
[----:B------:R-:W-:Y:S02]  /*13e40*/  IMAD.U32 R6, RZ, RZ, UR8 ;  /* 0x00000008ff067e24 */ /* 0x000fe4000f8e00ff */
[----:B------:R-:W-:-:S02]  /*13e50*/  IMAD.U32 R7, RZ, RZ, UR9 ;  /* 0x00000009ff077e24 */ /* 0x000fc4000f8e00ff */
[----:B------:R-:W-:Y:S02]  /*13e60*/  IMAD.U32 R10, RZ, RZ, UR4 ;  /* 0x00000004ff0a7e24 */ /* 0x000fe4000f8e00ff */
[----:B------:R-:W-:Y:S02]  /*13e70*/  IMAD.U32 R11, RZ, RZ, UR5 ;  /* 0x00000005ff0b7e24 */ /* 0x000fe4000f8e00ff */
[----:B------:R-:W-:Y:S02]  /*13e80*/  IMAD.MOV.U32 R8, RZ, RZ, 0x70 ;  /* 0x00000070ff087424 */ /* 0x000fe400078e00ff */
[----:B------:R-:W-:Y:S02]  /*13e90*/  IMAD.MOV.U32 R12, RZ, RZ, 0x1 ;  /* 0x00000001ff0c7424 */ /* 0x000fe400078e00ff */
[----:B0-----:R-:W-:-:S07]  /*13ea0*/  IMAD.MOV.U32 R13, RZ, RZ, RZ ;  /* 0x000000ffff0d7224 */ /* 0x001fce00078e00ff */
[----:B------:R-:W-:-:S07]  /*13eb0*/  LEPC R20, `(.L_x_1352) ;  /* 0x000000001014794e */ /* 0x000fce0000000000 */
[----:B-1----:R-:W-:Y:S05]  /*13ec0*/  CALL.ABS.NOINC R2 ;  /* 0x0000000002007343 */ /* 0x002fea0003c00000 */
.L_x_1352:
[----:B------:R0:W1:Y:S01]  /*13ed0*/  LDC.64 R2, c[0x4][R17] ;  /* 0x0100000011027b82 */ /* 0x0000620000000a00 */
[----:B------:R-:W-:Y:S01]  /*13ee0*/  ULDC.64 UR6, c[0x4][0xf0] ;  /* 0x01003c0000067ab9 */ /* 0x000fe20000000a00 */
[----:B------:R-:W-:Y:S01]  /*13ef0*/  ULDC.64 UR8, c[0x4][0xf8] ;  /* 0x01003e0000087ab9 */ /* 0x000fe20000000a00 */
[----:B------:R-:W-:Y:S01]  /*13f00*/  ULDC.64 UR4, c[0x4][0x80] ;  /* 0x0100200000047ab9 */ /* 0x000fe20000000a00 */
        /* <DEDUP_REMOVED lines=11> */
.L_x_1351:
[----:B------:R-:W-:Y:S05]  /*13fc0*/  BSYNC B6 ;  /* 0x0000000000067941 */ /* 0x000fea0003800000 */
.L_x_1350:
[----:B------:R-:W-:Y:S01]  /*13fd0*/  ULDC.64 UR4, c[0x0][0x9f8] ;  /* 0x00027e0000047ab9 */ /* 0x000fe20000000a00 */
[----:B------:R-:W-:Y:S01]  /*13fe0*/  IMAD.MOV.U32 R31, RZ, RZ, R19 ;  /* 0x000000ffff1f7224 */ /* 0x000fe200078e0013 */
[----:B------:R-:W-:Y:S01]  /*13ff0*/  ISETP.NE.U32.AND P0, PT, RZ, UR4, PT ;  /* 0x00000004ff007c0c */ /* 0x000fe2000bf05070 */
[----:B------:R-:W0:Y:S01]  /*14000*/  S2R R17, SR_TID.X ;  /* 0x0000000000117919 */ /* 0x000e220000002100 */
[----:B------:R-:W1:Y:S01]  /*14010*/  LDC R8, c[0x0][0x430] ;  /* 0x00010c00ff087b82 */ /* 0x000e620000000800 */
[----:B------:R-:W-:Y:S01]  /*14020*/  VIADD R25, R24, 0xffffffff ;  /* 0xffffffff18197836 */ /* 0x000fe20000000000 */
[----:B------:R-:W-:Y:S01]  /*14030*/  ISETP.NE.AND.EX P0, PT, RZ, UR5, PT, P0 ;  /* 0x00000005ff007c0c */ /* 0x000fe2000bf05300 */
[----:B------:R-:W2:Y:S01]  /*14040*/  S2R R21, SR_TID.X ;  /* 0x0000000000157919 */ /* 0x000ea20000002100 */
[----:B------:R-:W-:-:S11]  /*14050*/  ULDC UR4, c[0x0][0x320] ;  /* 0x0000c80000047ab9 */ /* 0x000fd60000000800 */
[----:B------:R-:W3:Y:S01]  /*14060*/  @P0 LDC.64 R2, c[0x0][0x9f8] ;  /* 0x00027e00ff020b82 */ /* 0x000ee20000000a00 */
[----:B0-----:R-:W-:-:S04]  /*14070*/  LOP3.LUT R17, R17, 0x7f, RZ, 0xc0, !PT ;  /* 0x0000007f11117812 */ /* 0x001fc800078ec0ff */
[----:B------:R-:W-:Y:S01]  /*14080*/  SHF.R.U32.HI R20, RZ, 0x3, R17 ;  /* 0x00000003ff147819 */ /* 0x000fe20000011611 */
[----:B---3--:R-:W-:-:S05]  /*14090*/  @P0 IMAD.WIDE R2, R19, 0x4, R2 ;  /* 0x0000000413020825 */ /* 0x008fca00078e0202 */
[----:B------:R0:W3:Y:S01]  /*140a0*/  @P0 LDG.E R31, desc[UR36][R2.64] ;  /* 0x00000024021f0981 */ /* 0x0000e2000c1e1900 */
[----:B-1----:R-:W-:Y:S01]  /*140b0*/  ISETP.NE.AND P1, PT, R8, 0x1, PT ;  /* 0x000000010800780c */ /* 0x002fe20003f25270 */
[----:B--2---:R-:W-:Y:S01]  /*140c0*/  IMAD.SHL.U32 R21, R21, 0x8, RZ ;  /* 0x0000000815157824 */ /* 0x004fe200078e00ff */
[----:B------:R-:W-:Y:S01]  /*140d0*/  LOP3.LUT R23, R23, 0xffffffdf, RZ, 0xc0, !PT ;  /* 0xffffffdf17177812 */ /* 0x000fe200078ec0ff */
[----:B------:R-:W1:Y:S03]  /*140e0*/  S2R R17, SR_TID.X ;  /* 0x0000000000117919 */ /* 0x000e660000002100 */
[----:B------:R-:W-:-:S07]  /*140f0*/  LOP3.LUT R21, R21, 0x38, RZ, 0xc0, !PT ;  /* 0x0000003815157812 */ /* 0x000fce00078ec0ff */
[----:B------:R-:W2:Y:S01]  /*14100*/  @P1 LDC R7, c[0x0][0x434] ;  /* 0x00010d00ff071b82 */ /* 0x000ea20000000800 */
[----:B------:R-:W-:-:S07]  /*14110*/  @P1 LOP3.LUT R23, R23, 0x20, RZ, 0xfc, !PT ;  /* 0x0000002017171812 */ /* 0x000fce00078efcff */
[----:B------:R-:W4:Y:S01]  /*14120*/  @P1 LDC R5, c[0x0][0x438] ;  /* 0x00010e00ff051b82 */ /* 0x000f220000000800 */
[----:B-1----:R-:W-:-:S05]  /*14130*/  IMAD.SHL.U32 R17, R17, 0x10, RZ ;  /* 0x0000001011117824 */ /* 0x002fca00078e00ff */
[----:B------:R-:W-:Y:S02]  /*14140*/  LOP3.LUT R17, R20, 0x70, R17, 0xf8, !PT ;  /* 0x0000007014117812 */ /* 0x000fe400078ef811 */
[----:B------:R-:W-:-:S03]  /*14150*/  LOP3.LUT R20, R21, 0x40, RZ, 0xfc, !PT ;  /* 0x0000004015147812 */ /* 0x000fc600078efcff */
[----:B------:R-:W-:Y:S01]  /*14160*/  IMAD R0, R25, 0x60, R17 ;  /* 0x0000006019007824 */ /* 0x000fe200078e0211 */
[----:B------:R-:W-:-:S04]  /*14170*/  ISETP.GE.AND P2, PT, R20, UR4, PT ;  /* 0x0000000414007c0c */ /* 0x000fc8000bf46270 */
[C---:B------:R-:W-:Y:S01]  /*14180*/  ISETP.GE.AND P0, PT, R0.reuse, R34, PT ;  /* 0x000000220000720c */ /* 0x040fe20003f06270 */
[----:B------:R-:W-:-:S03]  /*14190*/  IMAD.IADD R0, R0, 0x1, R37 ;  /* 0x0000000100007824 */ /* 0x000fc600078e0225 */
[----:B------:R-:W-:Y:S01]  /*141a0*/  ISETP.GT.U32.OR P0, PT, R17, 0x5f, P0 ;  /* 0x0000005f1100780c */ /* 0x000fe20000704470 */
[----:B--2---:R-:W-:-:S04]  /*141b0*/  @P1 IMAD.HI.U32 R6, R0, R7, RZ ;  /* 0x0000000700061227 */ /* 0x004fc800078e00ff */
[----:B------:R-:W-:Y:S01]  /*141c0*/  IMAD.MOV.U32 R4, RZ, RZ, R0 ;  /* 0x000000ffff047224 */ /* 0x000fe200078e0000 */
[----:B----4-:R-:W-:Y:S02]  /*141d0*/  @P1 SHF.R.U32.HI R4, RZ, R5, R6 ;  /* 0x00000005ff041219 */ /* 0x010fe40000011606 */
[----:B------:R-:W-:Y:S01]  /*141e0*/  ISETP.GE.AND P1, PT, R21, UR4, PT ;  /* 0x0000000415007c0c */ /* 0x000fe2000bf26270 */
[----:B------:R-:W-:Y:S02]  /*141f0*/  ULDC UR4, c[0x0][0x2f4] ;  /* 0x0000bd0000047ab9 */ /* 0x000fe40000000800 */
[----:B------:R-:W-:Y:S01]  /*14200*/  IMAD.MOV R5, RZ, RZ, -R4 ;  /* 0x000000ffff057224 */ /* 0x000fe200078e0a04 */
[----:B------:R-:W-:Y:S01]  /*14210*/  SEL R29, RZ, 0x1, P1 ;  /* 0x00000001ff1d7807 */ /* 0x000fe20000800000 */
[----:B0-----:R-:W0:Y:S02]  /*14220*/  @!P0 LDC.64 R2, c[0x0][0x428] ;  /* 0x00010a00ff028b82 */ /* 0x001e240000000a00 */
[----:B------:R-:W-:Y:S01]  /*14230*/  IMAD R0, R8, R5, R0 ;  /* 0x0000000508007224 */ /* 0x000fe200078e0200 */
[----:B------:R-:W-:-:S02]  /*14240*/  @!P0 SHF.R.S32.HI R5, RZ, 0x1f, R4 ;  /* 0x0000001fff058819 */ /* 0x000fc40000011404 */
[----:B------:R-:W-:Y:S02]  /*14250*/  LOP3.LUT R23, R23, 0xfffffffb, RZ, 0xc0, !PT ;  /* 0xfffffffb17177812 */ /* 0x000fe400078ec0ff */
[----:B------:R-:W-:Y:S01]  /*14260*/  LOP3.LUT R8, R21, 0x80, RZ, 0xfc, !PT ;  /* 0x0000008015087812 */ /* 0x000fe200078efcff */
[----:B------:R-:W-:Y:S01]  /*14270*/  UMOV UR5, 0xffffffff ;  /* 0xffffffff00057882 */ /* 0x000fe20000000000 */
[----:B------:R-:W-:Y:S02]  /*14280*/  LOP3.LUT R24, R18, 0xffff, RZ, 0xc0, !PT ;  /* 0x0000ffff12187812 */ /* 0x000fe400078ec0ff */
[----:B---3--:R-:W-:Y:S01]  /*14290*/  SHF.R.S32.HI R6, RZ, 0x1f, R31 ;  /* 0x0000001fff067819 */ /* 0x008fe2000001141f */
[----:B0-----:R-:W-:-:S04]  /*142a0*/  @!P0 IMAD.WIDE.U32 R4, R31, R2, R4 ;  /* 0x000000021f048225 */ /* 0x001fc800078e0004 */
[----:B------:R0:W-:Y:S02]  /*142b0*/  STL [R1], R6 ;  /* 0x0000000601007387 */ /* 0x0001e40000100800 */
[----:B0-----:R-:W-:Y:S01]  /*142c0*/  @!P0 IMAD R6, R6, R2, RZ ;  /* 0x0000000206068224 */ /* 0x001fe200078e02ff */
[----:B------:R-:W-:-:S03]  /*142d0*/  SEL R2, RZ, 0xffffffff, P2 ;  /* 0xffffffffff027807 */ /* 0x000fc60001000000 */
[----:B------:R-:W-:Y:S02]  /*142e0*/  @!P0 IMAD R6, R31, R3, R6 ;  /* 0x000000031f068224 */ /* 0x000fe400078e0206 */
[----:B------:R-:W-:Y:S01]  /*142f0*/  IMAD.SHL.U32 R2, R2, 0x2, RZ ;  /* 0x0000000202027824 */ /* 0x000fe200078e00ff */
[----:B------:R-:W-:Y:S01]  /*14300*/  ISETP.GE.AND P2, PT, R21, UR4, PT ;  /* 0x0000000415007c0c */ /* 0x000fe2000bf46270 */
[----:B------:R-:W-:-:S03]  /*14310*/  @!P0 IMAD.IADD R6, R5, 0x1, R6 ;  /* 0x0000000105068824 */ /* 0x000fc600078e0206 */
[----:B------:R-:W-:Y:S02]  /*14320*/  LOP3.LUT R29, R2, 0x2, R29, 0xe2, !PT ;  /* 0x00000002021d7812 */ /* 0x000fe400078ee21d */
[----:B------:R-:W0:Y:S07]  /*14330*/  @!P0 LDC.64 R2, c[0x0][0x418] ;  /* 0x00010600ff028b82 */ /* 0x000e2e0000000a00 */
[----:B------:R-:W-:Y:S02]  /*14340*/  @P2 LOP3.LUT R23, R23, 0x4, RZ, 0xfc, !PT ;  /* 0x0000000417172812 */ /* 0x000fe400078efcff */
[----:B0-----:R-:W-:-:S04]  /*14350*/  @!P0 LEA R2, P1, R4, R2, 0x2 ;  /* 0x0000000204028211 */ /* 0x001fc800078210ff */
[----:B------:R-:W-:Y:S01]  /*14360*/  @!P0 LEA.HI.X R3, R4, R3, R6, 0x2, P1 ;  /* 0x0000000304038211 */ /* 0x000fe200008f1406 */
[----:B------:R-:W-:Y:S01]  /*14370*/  IMAD.MOV.U32 R4, RZ, RZ, RZ ;  /* 0x000000ffff047224 */ /* 0x000fe200078e00ff */
[----:B------:R-:W-:Y:S02]  /*14380*/  ISETP.GE.AND P1, PT, R20, UR4, PT ;  /* 0x0000000414007c0c */ /* 0x000fe4000bf26270 */
[----:B------:R-:W-:-:S03]  /*14390*/  LOP3.LUT R23, R23, 0xfffffffd, RZ, 0xc0, !PT ;  /* 0xfffffffd17177812 */ /* 0x000fc600078ec0ff */
[----:B------:R0:W5:Y:S01]  /*143a0*/  @!P0 LDG.E R4, desc[UR36][R2.64] ;  /* 0x0000002402048981 */ /* 0x000162000c1e1900 */
[----:B------:R-:W-:-:S07]  /*143b0*/  ISETP.GE.AND P0, PT, R8, UR4, PT ;  /* 0x0000000408007c0c */ /* 0x000fce000bf06270 */
[----:B------:R-:W-:Y:S01]  /*143c0*/  @P1 LOP3.LUT R23, R23, 0x2, RZ, 0xfc, !PT ;  /* 0x0000000217171812 */ /* 0x000fe200078efcff */
[----:B0-----:R-:W-:-:S03]  /*143d0*/  IMAD.U32 R2, RZ, RZ, UR38 ;  /* 0x00000026ff027e24 */ /* 0x001fc6000f8e00ff */
[----:B------:R-:W-:-:S04]  /*143e0*/  LOP3.LUT R23, R23, 0xfffffffe, RZ, 0xc0, !PT ;  /* 0xfffffffe17177812 */ /* 0x000fc800078ec0ff */
[----:B------:R-:W-:Y:S01]  /*143f0*/  @P0 LOP3.LUT R23, R23, 0x1, RZ, 0xfc, !PT ;  /* 0x0000000117170812 */ /* 0x000fe200078efcff */
[----:B------:R-:W-:Y:S06]  /*14400*/  BRA.DIV UR5, `(.L_x_1353) ;  /* 0x00000046050c7947 */ /* 0x000fec000b800000 */
.L_x_1421:
[----:B------:R-:W-:Y:S02]  /*14410*/  ISETP.NE.AND P0, PT, R2, 0x3, PT ;  /* 0x000000030200780c */ /* 0x000fe40003f05270 */
[----:B------:R-:W-:Y:S02]  /*14420*/  ISETP.GT.U32.AND P1, PT, R17, 0x5f, PT ;  /* 0x0000005f1100780c */ /* 0x000fe40003f24070 */
[----:B------:R-:W-:-:S09]  /*14430*/  LOP3.LUT R23, R23, 0xffffffef, RZ, 0xc0, !PT ;  /* 0xffffffef17177812 */ /* 0x000fd200078ec0ff */
[----:B------:R-:W-:-:S04]  /*14440*/  @P0 LOP3.LUT R23, R23, 0x10, RZ, 0xfc, !PT ;  /* 0x0000001017170812 */ /* 0x000fc800078efcff */
[----:B------:R-:W-:-:S04]  /*14450*/  LOP3.LUT R23, R23, 0xfffffff7, RZ, 0xc0, !PT ;  /* 0xfffffff717177812 */ /* 0x000fc800078ec0ff */
[----:B------:R-:W-:Y:S01]  /*14460*/  @P1 LOP3.LUT R23, R23, 0x8, RZ, 0xfc, !PT ;  /* 0x0000000817171812 */ /* 0x000fe200078efcff */
[----:B------:R-:W-:Y:S06]  /*14470*/  @!P0 BRA `(.L_x_1354) ;  /* 0x0000000000048947 */ /* 0x000fec0003800000 */
[----:B------:R-:W-:Y:S01]  /*14480*/  BPT.TRAP 0x1 ;  /* 0x000000040000795c */ /* 0x000fe20000300000 */
.L_x_1354:
        /* <DEDUP_REMOVED lines=23> */
.L_x_1422:
[----:B------:R-:W-:Y:S05]  /*14600*/  BSYNC B0 ;  /* 0x0000000000007941 */ /* 0x000fea0003800000 */
.L_x_1355:
[----:B------:R-:W1:Y:S01]  /*14610*/  S2R R8, SR_TID.X ;  /* 0x0000000000087919 */ /* 0x000e620000002100 */
[----:B------:R-:W-:Y:S01]  /*14620*/  ULDC.64 UR4, c[0x0][0x300] ;  /* 0x0000c00000047ab9 */ /* 0x000fe20000000a00 */
[----:B------:R-:W-:Y:S01]  /*14630*/  ULDC.64 UR6, c[0x0][0x2e8] ;  /* 0x0000ba0000067ab9 */ /* 0x000fe20000000a00 */
[----:B------:R-:W-:Y:S01]  /*14640*/  IMAD R5, R5, UR4, RZ ;  /* 0x0000000405057c24 */ /* 0x000fe2000f8e02ff */
[----:B------:R-:W2:Y:S01]  /*14650*/  S2R R9, SR_TID.X ;  /* 0x0000000000097919 */ /* 0x000ea20000002100 */
[C---:B0-----:R-:W-:Y:S01]  /*14660*/  IMAD.WIDE.U32 R2, R0.reuse, UR4, RZ ;  /* 0x0000000400027c25 */ /* 0x041fe2000f8e00ff */
[C---:B------:R-:W-:Y:S02]  /*14670*/  LOP3.LUT P4, RZ, R23.reuse, 0x4, RZ, 0xc0, !PT ;  /* 0x0000000417ff7812 */ /* 0x040fe4000788c0ff */
[C---:B------:R-:W-:Y:S01]  /*14680*/  LOP3.LUT P3, RZ, R23.reuse, 0x2, RZ, 0xc0, !PT ;  /* 0x0000000217ff7812 */ /* 0x040fe2000786c0ff */
[----:B------:R-:W-:Y:S01]  /*14690*/  IMAD R5, R0, UR5, R5 ;  /* 0x0000000500057c24 */ /* 0x000fe2000f8e0205 */
[----:B------:R-:W-:Y:S01]  /*146a0*/  ULDC.64 UR4, c[0x0][0x310] ;  /* 0x0000c40000047ab9 */ /* 0x000fe20000000a00 */
[----:B------:R-:W-:Y:S01]  /*146b0*/  LOP3.LUT P2, RZ, R23, 0x1, RZ, 0xc0, !PT ;  /* 0x0000000117ff7812 */ /* 0x000fe2000784c0ff */
[----:B------:R-:W-:-:S02]  /*146c0*/  IMAD R6, R6, UR4, RZ ;  /* 0x0000000406067c24 */ /* 0x000fc4000f8e02ff */
        /* <DEDUP_REMOVED lines=12> */
[----:B------:R-:W-:Y:S01]  /*14790*/  LEA.HI.X R0, R2, UR7, R0, 0x1, P0 ;  /* 0x0000000702007c11 */ /* 0x000fe200080f0c00 */
[----:B--2---:R-:W-:Y:S01]  /*147a0*/  IMAD.SHL.U32 R9, R9, 0x8, RZ ;  /* 0x0000000809097824 */ /* 0x004fe200078e00ff */
[----:B------:R-:W-:-:S04]  /*147b0*/  SHF.R.U32.HI R8, RZ, 0x3, R8 ;  /* 0x00000003ff087819 */ /* 0x000fc80000011608 */
[----:B------:R-:W-:Y:S01]  /*147c0*/  LOP3.LUT R9, R9, 0x38, RZ, 0xc0, !PT ;  /* 0x0000003809097812 */ /* 0x000fe200078ec0ff */
[----:B------:R-:W-:-:S05]  /*147d0*/  IMAD.IADD R6, R6, 0x1, -R8 ;  /* 0x0000000106067824 */ /* 0x000fca00078e0a08 */
        /* <DEDUP_REMOVED lines=64> */
.L_x_1436:
        /* <DEDUP_REMOVED lines=12> */
.L_x_1358:
        /* <DEDUP_REMOVED lines=10> */
.L_x_1359:
[----:B------:R2:W-:Y:S02]  /*14d40*/  SYNCS.ARRIVE.TRANS64.A1T0 RZ, [R7+URZ+0x2a830], RZ ;  /* 0x02a830ff07ff79a7 */ /* 0x0005e4000810003f */
[----:B------:R-:W-:Y:S05]  /*14d50*/  WARPSYNC.ALL ;  /* 0x0000000000007948 */ /* 0x000fea0003800000 */
[----:B------:R-:W-:Y:S01]  /*14d60*/  ULDC.64 UR4, c[0x0][0x298] ;  /* 0x0000a60000047ab9 */ /* 0x000fe20000000a00 */
[----:B-1----:R-:W-:Y:S01]  /*14d70*/  VIADD R2, R22, 0xc400 ;  /* 0x0000c40016027836 */ /* 0x002fe20000000000 */
[----:B------:R-:W-:Y:S01]  /*14d80*/  SHF.R.S32.HI R0, RZ, 0x1f, R35 ;  /* 0x0000001fff007819 */ /* 0x000fe20000011423 */
[----:B0-----:R-:W-:Y:S01]  /*14d90*/  IMAD.WIDE.U32 R4, R35, UR4, RZ ;  /* 0x0000000423047c25 */ /* 0x001fe2000f8e00ff */
[----:B------:R-:W-:Y:S01]  /*14da0*/  BSSY B6, `(.L_x_1360) ;  /* 0x0000018000067945 */ /* 0x000fe20003800000 */
[----:B------:R-:W-:Y:S01]  /*14db0*/  BAR.SYNC.DEFER_BLOCKING 0x8, 0x180 ;  /* 0x0206000000007b1d */ /* 0x000fe20000010000 */
[----:B------:R-:W-:Y:S01]  /*14dc0*/  LOP3.LUT P0, RZ, R2, 0x3ff, RZ, 0xc0, !PT ;  /* 0x000003ff02ff7812 */ /* 0x000fe2000780c0ff */
[----:B------:R-:W-:-:S04]  /*14dd0*/  IMAD R0, R0, UR4, RZ ;  /* 0x0000000400007c24 */ /* 0x000fc8000f8e02ff */
[----:B------:R-:W-:Y:S01]  /*14de0*/  IMAD R0, R35, UR5, R0 ;  /* 0x0000000523007c24 */ /* 0x000fe2000f8e0200 */
[----:B------:R0:W-:Y:S03]  /*14df0*/  STL.64 [R1+0x8], R4 ;  /* 0x0000080401007387 */ /* 0x0001e60000100a00 */
[----:B------:R-:W-:-:S04]  /*14e00*/  IMAD.IADD R35, R5, 0x1, R0 ;  /* 0x0000000105237824 */ /* 0x000fc800078e0200 */
[----:B------:R-:W-:Y:S05]  /*14e10*/  @!P0 BRA `(.L_x_1361) ;  /* 0x0000000000408947 */ /* 0x000fea0003800000 */
[----:B------:R-:W-:Y:S01]  /*14e20*/  MOV R2, 0x0 ;  /* 0x0000000000027802 */ /* 0x000fe20000000f00 */
[----:B------:R-:W-:Y:S01]  /*14e30*/  ULDC.64 UR6, c[0x4][0xf0] ;  /* 0x01003c0000067ab9 */ /* 0x000fe20000000a00 */
[----:B------:R-:W-:Y:S01]  /*14e40*/  ULDC.64 UR8, c[0x4][0xf8] ;  /* 0x01003e0000087ab9 */ /* 0x000fe20000000a00 */
[----:B------:R-:W-:Y:S01]  /*14e50*/  ULDC.64 UR4, c[0x4][0x88] ;  /* 0x0100220000047ab9 */ /* 0x000fe20000000a00 */
[----:B0-----:R-:W-:Y:S02]  /*14e60*/  IMAD.U32 R4, RZ, RZ, UR6 ;  /* 0x00000006ff047e24 */ /* 0x001fe4000f8e00ff */
[----:B------:R-:W0:Y:S01]  /*14e70*/  LDC.64 R2, c[0x4][R2] ;  /* 0x0100000002027b82 */ /* 0x000e220000000a00 */
[----:B------:R-:W-:Y:S02]  /*14e80*/  IMAD.U32 R5, RZ, RZ, UR7 ;  /* 0x00000007ff057e24 */ /* 0x000fe4000f8e00ff */
[----:B------:R-:W-:Y:S02]  /*14e90*/  IMAD.U32 R6, RZ, RZ, UR8 ;  /* 0x00000008ff067e24 */ /* 0x000fe4000f8e00ff */
[----:B--2---:R-:W-:-:S02]  /*14ea0*/  IMAD.U32 R7, RZ, RZ, UR9 ;  /* 0x00000009ff077e24 */ /* 0x004fc4000f8e00ff */
[----:B------:R-:W-:Y:S02]  /*14eb0*/  IMAD.U32 R10, RZ, RZ, UR4 ;  /* 0x00000004ff0a7e24 */ /* 0x000fe4000f8e00ff */
[----:B------:R-:W-:Y:S02]  /*14ec0*/  IMAD.U32 R11, RZ, RZ, UR5 ;  /* 0x00000005ff0b7e24 */ /* 0x000fe4000f8e00ff */
[----:B------:R-:W-:Y:S02]  /*14ed0*/  IMAD.MOV.U32 R8, RZ, RZ, 0x70 ;  /* 0x00000070ff087424 */ /* 0x000fe400078e00ff */
[----:B------:R-:W-:Y:S02]  /*14ee0*/  IMAD.MOV.U32 R12, RZ, RZ, 0x1 ;  /* 0x00000001ff0c7424 */ /* 0x000fe400078e00ff */
[----:B------:R-:W-:-:S07]  /*14ef0*/  IMAD.MOV.U32 R13, RZ, RZ, RZ ;  /* 0x000000ffff0d7224 */ /* 0x000fce00078e00ff */
[----:B------:R-:W-:-:S07]  /*14f00*/  LEPC R20, `(.L_x_1361) ;  /* 0x000000001014794e */ /* 0x000fce0000000000 */
[----:B0-----:R-:W-:Y:S05]  /*14f10*/  CALL.ABS.NOINC R2 ;  /* 0x0000000002007343 */ /* 0x001fea0003c00000 */
.L_x_1361:
[----:B------:R-:W-:Y:S05]  /*14f20*/  BSYNC B6 ;  /* 0x0000000000067941 */ /* 0x000fea0003800000 */
.L_x_1360:
[----:B------:R-:W3:Y:S01]  /*14f30*/  LDL.LU.64 R20, [R1+0x8] ;  /* 0x0000080001147983 */ /* 0x000ee20000300a00 */
[----:B------:R-:W-:Y:S01]  /*14f40*/  LOP3.LUT P6, RZ, R23, 0x80, RZ, 0xc0, !PT ;  /* 0x0000008017ff7812 */ /* 0x000fe200078cc0ff */
[----:B------:R-:W-:Y:S01]  /*14f50*/  IMAD.MOV.U32 R3, RZ, RZ, R35 ;  /* 0x000000ffff037224 */ /* 0x000fe200078e0023 */
[----:B------:R-:W-:Y:S01]  /*14f60*/  SHF.R.S32.HI R0, RZ, 0x1f, R19 ;  /* 0x0000001fff007819 */ /* 0x000fe20000011413 */
[----:B------:R-:W-:Y:S01]  /*14f70*/  ULDC.64 UR4, c[0x0][0x2d8] ;  /* 0x0000b60000047ab9 */ /* 0x000fe20000000a00 */
[----:B0-----:R-:W-:Y:S01]  /*14f80*/  SEL R4, R19, RZ, !P6 ;  /* 0x000000ff13047207 */ /* 0x001fe20007000000 */
[----:B------:R-:W-:Y:S01]  /*14f90*/  ULDC.64 UR6, c[0x0][0x2e0] ;  /* 0x0000b80000067ab9 */ /* 0x000fe20000000a00 */
[----:B------:R-:W-:Y:S01]  /*14fa0*/  SEL R0, R0, RZ, !P6 ;  /* 0x000000ff00007207 */ /* 0x000fe20007000000 */
[----:B------:R-:W0:Y:S04]  /*14fb0*/  S2R R8, SR_TID.X ;  /* 0x0000000000087919 */ /* 0x000e280000002100 */
[----:B------:R-:W-:-:S04]  /*14fc0*/  IMAD R0, R0, UR6, RZ ;  /* 0x0000000600007c24 */ /* 0x000fc8000f8e02ff */
[----:B------:R-:W-:Y:S02]  /*14fd0*/  IMAD R5, R4, UR7, R0 ;  /* 0x0000000704057c24 */ /* 0x000fe4000f8e0200 */
[----:B0-----:R-:W-:-:S05]  /*14fe0*/  IMAD.SHL.U32 R8, R8, 0x8, RZ ;  /* 0x0000000808087824 */ /* 0x001fca00078e00ff */
[----:B------:R-:W-:Y:S01]  /*14ff0*/  LOP3.LUT R8, R8, 0x38, RZ, 0xc0, !PT ;  /* 0x0000003808087812 */ /* 0x000fe200078ec0ff */
[----:B---3--:R-:W-:Y:S01]  /*15000*/  IMAD.MOV.U32 R2, RZ, RZ, R20 ;  /* 0x000000ffff027224 */ /* 0x008fe200078e0014 */
[----:B------:R-:W0:Y:S01]  /*15010*/  LDC R21, c[0x0][0x448] ;  /* 0x00011200ff157b82 */ /* 0x000e220000000800 */
[----:B------:R-:W1:Y:S02]  /*15020*/  S2R R20, SR_TID.X ;  /* 0x0000000000147919 */ /* 0x000e640000002100 */
[----:B------:R-:W-:-:S04]  /*15030*/  IMAD.WIDE.U32 R2, R24, UR4, R2 ;  /* 0x0000000418027c25 */ /* 0x000fc8000f8e0002 */
[----:B------:R-:W-:Y:S01]  /*15040*/  IMAD R3, R24, UR5, R3 ;  /* 0x0000000518037c24 */ /* 0x000fe2000f8e0203 */
[----:B------:R-:W-:Y:S01]  /*15050*/  ULDC.64 UR4, c[0x0][0x2d0] ;  /* 0x0000b40000047ab9 */ /* 0x000fe20000000a00 */
[----:B------:R-:W-:-:S04]  /*15060*/  IMAD.WIDE.U32 R2, R4, UR6, R2 ;  /* 0x0000000604027c25 */ /* 0x000fc8000f8e0002 */
[----:B------:R-:W-:Y:S01]  /*15070*/  IMAD.IADD R3, R3, 0x1, R5 ;  /* 0x0000000103037824 */ /* 0x000fe200078e0205 */
[----:B0-----:R-:W-:Y:S02]  /*15080*/  ISETP.NE.AND P6, PT, R21, 0x1, PT ;  /* 0x000000011500780c */ /* 0x001fe40003fc5270 */
[----:B-1----:R-:W-:-:S04]  /*15090*/  LOP3.LUT R20, R20, 0x7f, RZ, 0xc0, !PT ;  /* 0x0000007f14147812 */ /* 0x002fc800078ec0ff */
[----:B------:R-:W-:-:S07]  /*150a0*/  SHF.R.U32.HI R21, RZ, 0x3, R20 ;  /* 0x00000003ff157819 */ /* 0x000fce0000011614 */
[----:B--2---:R-:W0:Y:S01]  /*150b0*/  @P6 LDC R7, c[0x0][0x44c] ;  /* 0x00011300ff076b82 */ /* 0x004e220000000800 */
[----:B------:R-:W1:Y:S07]  /*150c0*/  S2R R20, SR_TID.X ;  /* 0x0000000000147919 */ /* 0x000e6e0000002100 */
[----:B------:R-:W2:Y:S01]  /*150d0*/  @P6 LDC R6, c[0x0][0x450] ;  /* 0x00011400ff066b82 */ /* 0x000ea20000000800 */
[----:B-1----:R-:W-:-:S05]  /*150e0*/  IMAD.SHL.U32 R20, R20, 0x10, RZ ;  /* 0x0000001014147824 */ /* 0x002fca00078e00ff */
[----:B------:R-:W-:Y:S02]  /*150f0*/  LOP3.LUT R20, R21, 0x70, R20, 0xf8, !PT ;  /* 0x0000007015147812 */ /* 0x000fe400078ef814 */
[----:B------:R-:W1:Y:S03]  /*15100*/  S2R R21, SR_TID.X ;  /* 0x0000000000157919 */ /* 0x000e660000002100 */
[----:B------:R-:W-:Y:S02]  /*15110*/  IMAD.IADD R4, R20, 0x1, R27 ;  /* 0x0000000114047824 */ /* 0x000fe400078e021b */
[----:B------:R-:W3:Y:S02]  /*15120*/  S2R R20, SR_TID.X ;  /* 0x0000000000147919 */ /* 0x000ee40000002100 */
[----:B0-----:R-:W-:-:S04]  /*15130*/  @P6 IMAD.HI.U32 R7, R4, R7, RZ ;  /* 0x0000000704076227 */ /* 0x001fc800078e00ff */
[----:B------:R-:W-:Y:S01]  /*15140*/  IMAD.MOV.U32 R0, RZ, RZ, R4 ;  /* 0x000000ffff007224 */ /* 0x000fe200078e0004 */
[----:B--2---:R-:W-:Y:S02]  /*15150*/  @P6 SHF.R.U32.HI R0, RZ, R6, R7 ;  /* 0x00000006ff006219 */ /* 0x004fe40000011607 */
[----:B------:R-:W0:Y:S03]  /*15160*/  LDC R6, c[0x0][0x448] ;  /* 0x00011200ff067b82 */ /* 0x000e260000000800 */
[----:B------:R-:W-:Y:S02]  /*15170*/  IMAD.MOV R5, RZ, RZ, -R0 ;  /* 0x000000ffff057224 */ /* 0x000fe400078e0a00 */
[----:B------:R-:W-:-:S04]  /*15180*/  IMAD.WIDE.U32 R2, R0, UR4, R2 ;  /* 0x0000000400027c25 */ /* 0x000fc8000f8e0002 */
[----:B-1----:R-:W-:-:S05]  /*15190*/  IMAD.SHL.U32 R21, R21, 0x8, RZ ;  /* 0x0000000815157824 */ /* 0x002fca00078e00ff */
[----:B------:R-:W-:Y:S01]  /*151a0*/  LOP3.LUT R21, R21, 0x38, RZ, 0xc0, !PT ;  /* 0x0000003815157812 */ /* 0x000fe200078ec0ff */
[----:B0-----:R-:W-:Y:S01]  /*151b0*/  IMAD R4, R6, R5, R4 ;  /* 0x0000000506047224 */ /* 0x001fe200078e0204 */
[----:B------:R-:W-:Y:S02]  /*151c0*/  SHF.R.S32.HI R5, RZ, 0x1f, R0 ;  /* 0x0000001fff057819 */ /* 0x000fe40000011400 */
[C---:B------:R-:W-:Y:S02]  /*151d0*/  LOP3.LUT R9, R21.reuse, 0x40, RZ, 0xfc, !PT ;  /* 0x0000004015097812 */ /* 0x040fe400078efcff */
[----:B------:R-:W-:Y:S01]  /*151e0*/  LOP3.LUT R10, R21, 0x80, RZ, 0xfc, !PT ;  /* 0x00000080150a7812 */ /* 0x000fe200078efcff */
[----:B------:R-:W-:Y:S01]  /*151f0*/  IMAD R5, R5, UR4, RZ ;  /* 0x0000000405057c24 */ /* 0x000fe2000f8e02ff */
[----:B---3--:R-:W-:-:S03]  /*15200*/  LOP3.LUT R20, R20, 0x7f, RZ, 0xc0, !PT ;  /* 0x0000007f14147812 */ /* 0x008fc600078ec0ff */
[----:B------:R-:W-:Y:S01]  /*15210*/  IMAD R5, R0, UR5, R5 ;  /* 0x0000000500057c24 */ /* 0x000fe2000f8e0205 */
[----:B------:R-:W-:Y:S01]  /*15220*/  SHF.R.S32.HI R0, RZ, 0x1f, R4 ;  /* 0x0000001fff007819 */ /* 0x000fe20000011404 */
[----:B------:R-:W-:Y:S02]  /*15230*/  ULDC.64 UR4, c[0x0][0x2c8] ;  /* 0x0000b20000047ab9 */ /* 0x000fe40000000a00 */
[----:B------:R-:W-:Y:S02]  /*15240*/  IMAD.IADD R3, R3, 0x1, R5 ;  /* 0x0000000103037824 */ /* 0x000fe400078e0205 */
[----:B------:R-:W-:Y:S02]  /*15250*/  IMAD R5, R0, UR4, RZ ;  /* 0x0000000400057c24 */ /* 0x000fe4000f8e02ff */
[----:B------:R-:W-:-:S04]  /*15260*/  IMAD.WIDE.U32 R2, R4, UR4, R2 ;  /* 0x0000000404027c25 */ /* 0x000fc8000f8e0002 */
[----:B------:R-:W-:Y:S01]  /*15270*/  IMAD R0, R4, UR5, R5 ;  /* 0x0000000504007c24 */ /* 0x000fe2000f8e0205 */
[----:B------:R-:W-:-:S03]  /*15280*/  ULDC.64 UR4, c[0x0][0x280] ;  /* 0x0000a00000047ab9 */ /* 0x000fc60000000a00 */
[----:B------:R-:W-:Y:S01]  /*15290*/  IMAD.IADD R3, R3, 0x1, R0 ;  /* 0x0000000103037824 */ /* 0x000fe200078e0200 */
[----:B------:R-:W-:Y:S01]  /*152a0*/  LEA R0, P0, R2, UR4, 0x1 ;  /* 0x0000000402007c11 */ /* 0x000fe2000f8008ff */
[----:B------:R-:W-:Y:S02]  /*152b0*/  ULDC UR4, c[0x0][0x2b8] ;  /* 0x0000ae0000047ab9 */ /* 0x000fe40000000800 */
[----:B------:R-:W-:Y:S02]  /*152c0*/  ISETP.GE.AND P3, PT, R8, UR4, PT ;  /* 0x0000000408007c0c */ /* 0x000fe4000bf66270 */
[----:B------:R-:W-:Y:S01]  /*152d0*/  LEA.HI.X R4, R2, UR5, R3, 0x1, P0 ;  /* 0x0000000502047c11 */ /* 0x000fe200080f0c03 */
[----:B------:R-:W-:Y:S01]  /*152e0*/  UMOV UR5, 0xffffffff ;  /* 0xffffffff00057882 */ /* 0x000fe20000000000 */
[----:B------:R-:W-:Y:S02]  /*152f0*/  ISETP.GE.AND P2, PT, R9, UR4, PT ;  /* 0x0000000409007c0c */ /* 0x000fe4000bf46270 */
[----:B------:R-:W-:-:S02]  /*15300*/  ISETP.GE.AND P0, PT, R10, UR4, PT ;  /* 0x000000040a007c0c */ /* 0x000fc4000bf06270 */
[----:B------:R-:W-:Y:S01]  /*15310*/  SHF.R.U32.HI R9, RZ, 0x3, R20 ;  /* 0x00000003ff097819 */ /* 0x000fe20000011614 */
[----:B------:R-:W-:Y:S10]  /*15320*/  BRA.DIV UR5, `(.L_x_1362) ;  /* 0x0000003e05b47947 */ /* 0x000ff4000b800000 */
[----:B------:R-:W0:Y:S01]  /*15330*/  SHFL.IDX PT, R14, R0, RZ, 0x181f ;  /* 0x00181fff000e7589 */ /* 0x000e2200000e0000 */
[----:B------:R-:W-:Y:S02]  /*15340*/  IMAD R30, R30, R6, RZ ;  /* 0x000000061e1e7224 */ /* 0x000fe400078e02ff */
        /* <DEDUP_REMOVED lines=77> */
.L_x_1453:
[----:B------:R-:W-:Y:S01]  /*15820*/  VIADD R27, R27, 0x70 ;  /* 0x000000701b1b7836 */ /* 0x000fe20000000000 */
[----:B------:R-:W-:Y:S04]  /*15830*/  BSSY B0, `(.L_x_1363) ;  /* 0x000000b000007945 */ /* 0x000fe80003800000 */
[----:B------:R-:W-:-:S13]  /*15840*/  ISETP.GE.AND P1, PT, R27, R30, PT ;  /* 0x0000001e1b00720c */ /* 0x000fda0003f26270 */
[----:B------:R-:W-:Y:S05]  /*15850*/  @P1 BRA `(.L_x_1364) ;  /* 0x0000000000201947 */ /* 0x000fea0003800000 */
[----:B-12---:R-:W-:-:S05]  /*15860*/  LEA R2, P1, R8, R14, 0x1 ;  /* 0x0000000e08027211 */ /* 0x006fca00078208ff */
[----:B------:R-:W-:-:S05]  /*15870*/  IMAD.X R3, RZ, RZ, R4, P1 ;  /* 0x000000ffff037224 */ /* 0x000fca00008e0604 */
[----:B------:R-:W-:Y:S01]  /*15880*/  @!PT LDS RZ, [RZ] ;  /* 0x00000000fffff984 */ /* 0x000fe20000000800 */
[----:B------:R-:W-:Y:S01]  /*15890*/  @!PT LDS RZ, [RZ] ;  /* 0x00000000fffff984 */ /* 0x000fe20000000800 */
[----:B------:R-:W-:Y:S01]  /*158a0*/  @!PT LDS RZ, [RZ] ;  /* 0x00000000fffff984 */ /* 0x000fe20000000800 */
[----:B------:R0:W-:Y:S04]  /*158b0*/  LDGSTS.E.BYPASS.LTC128B.128 [R33+0xfc00], desc[UR36][R2.64], !P3 ;  /* 0x0fc0000002217fae */ /* 0x0001e8000d901d64 */
[----:B------:R0:W-:Y:S04]  /*158c0*/  LDGSTS.E.BYPASS.LTC128B.128 [R33+0x13c00], desc[UR36][R2.64+0x80], !P2 ;  /* 0x13c0008002217fae */ /* 0x0001e8000d101d64 */
[----:B------:R0:W-:Y:S02]  /*158d0*/  LDGSTS.E.BYPASS.LTC128B.128 [R33+0x17c00], desc[UR36][R2.64+0x100], !P0 ;  /* 0x17c0010002217fae */ /* 0x0001e4000c101d64 */
.L_x_1364:
[----:B------:R-:W-:Y:S05]  /*158e0*/  BSYNC B0 ;  /* 0x0000000000007941 */ /* 0x000fea0003800000 */
.L_x_1363:
[----:B------:R-:W-:Y:S01]  /*158f0*/  NOP ;  /* 0x0000000000007918 */ /* 0x000fe20000000000 */
[----:B------:R-:W-:-:S13]  /*15900*/  PLOP3.LUT P0, PT, PT, PT, PT, 0x80, 0x0 ;  /* 0x000000000000781c */ /* 0x000fda0003f0f070 */
.L_x_1365:
[----:B------:R-:W-:Y:S02]  /*15910*/  PLOP3.LUT P1, PT, P1, P0, PT, 0xa2, 0x0 ;  /* 0x000000000000781c */ /* 0x000fe40000f21472 */
[----:B------:R-:W-:-:S08]  /*15920*/  @P0 R2UR P1, UR4, R22 ;  /* 0x00000000160402ca */ /* 0x000fd00000020000 */
[----:B------:R-:W-:-:S05]  /*15930*/  @P0 PLOP3.LUT P0, PT, P1, PT, PT, 0x80, 0x0 ;  /* 0x000000000000081c */ /* 0x000fca0000f0f070 */
[----:B------:R-:W-:Y:S01]  /*15940*/  @!P1 SYNCS.ARRIVE.TRANS64.RED.A0T1 RZ, [UR4+0x2a800], RZ ;  /* 0x02a800ffffff99a7 */ /* 0x000fe20008200404 */
[----:B------:R-:W-:Y:S07]  /*15950*/  @!P1 ARRIVES.LDGSTSBAR.64.TRANSCNT [UR4+0x2a800] ;  /* 0x02a80000ff0099b0 */ /* 0x000fee0008000a84 */
[----:B------:R-:W-:Y:S05]  /*15960*/  @P0 BRA.U.ANY `(.L_x_1365) ;  /* 0xfffffffd00e80947 */ /* 0x000fea000393ffff */
[----:B01----:R-:W3:Y:S04]  /*15970*/  LDL.LU R3, [R1+0x10] ;  /* 0x0000100001037983 */ /* 0x003ee80000300800 */
        /* <DEDUP_REMOVED lines=13> */
.L_x_1454:
[----:B------:R-:W-:Y:S05]  /*15a50*/  BSYNC B0 ;  /* 0x0000000000007941 */ /* 0x000fea0003800000 */
.L_x_1366:
[----:B------:R-:W-:Y:S01]  /*15a60*/  ISETP.GE.AND P0, PT, R0, R36, PT ;  /* 0x000000240000720c */ /* 0x000fe20003f06270 */
[----:B------:R-:W-:-:S12]  /*15a70*/  BSSY B0, `(.L_x_1368) ;  /* 0x00000f6000007945 */ /* 0x000fd80003800000 */
[----:B------:R-:W-:Y:S05]  /*15a80*/  @!P0 BRA `(.L_x_1369) ;  /* 0x0000000c00d08947 */ /* 0x000fea0003800000 */
[----:B------:R-:W-:Y:S02]  /*15a90*/  IMAD.MOV.U32 R10, RZ, RZ, R26 ;  /* 0x000000ffff0a7224 */ /* 0x000fe400078e001a */
[----:B------:R-:W-:Y:S02]  /*15aa0*/  IMAD.MOV.U32 R20, RZ, RZ, R28 ;  /* 0x000000ffff147224 */ /* 0x000fe400078e001c */
[----:B------:R-:W-:-:S07]  /*15ab0*/  IMAD.MOV.U32 R30, RZ, RZ, R25 ;  /* 0x000000ffff1e7224 */ /* 0x000fce00078e0019 */
.L_x_1382:
        /* <DEDUP_REMOVED lines=26> */
[----:B------:R-:W-:Y:S01]  /*15c60*/  @!P2 LEA.HI.X R5, R2, R5, R8, 0x2, P0 ;  /* 0x000000050205a211 */ /* 0x000fe200000f1408 */
[----:B------:R-:W-:-:S06]  /*15c70*/  IMAD.MOV.U32 R8, RZ, RZ, RZ ;  /* 0x000000ffff087224 */ /* 0x000fcc00078e00ff */
        /* <DEDUP_REMOVED lines=14> */
.L_x_1370:
[----:B------:R-:W-:Y:S01]  /*15d60*/  IMAD R6, R26, 0x8, R22 ;  /* 0x000000081a067824 */ /* 0x000fe200078e0216 */
[----:B------:R-:W-:Y:S01]  /*15d70*/  SHF.L.U32 R3, R28, 0x1f, RZ ;  /* 0x0000001f1c037819 */ /* 0x000fe200000006ff */
[----:B------:R-:W-:Y:S03]  /*15d80*/  BSSY B1, `(.L_x_1371) ;  /* 0x0000003000017945 */ /* 0x000fe60003800000 */
[----:B------:R-:W0:Y:S02]  /*15d90*/  SYNCS.PHASECHK.TRANS64.TRYWAIT P0, [R6+URZ+0x2a840], R3 ;  /* 0x02a84003060075a7 */ /* 0x000e24000800017f */
[----:B0-----:R-:W-:Y:S05]  /*15da0*/  @!P0 BRA `(.L_x_1372) ;  /* 0x0000003c00c48947 */ /* 0x001fea0003800000 */
.L_x_1455:
[----:B------:R-:W-:Y:S05]  /*15db0*/  BSYNC B1 ;  /* 0x0000000000017941 */ /* 0x000fea0003800000 */
.L_x_1371:
[----:B------:R-:W-:Y:S01]  /*15dc0*/  SHF.R.S32.HI R21, RZ, 0x1f, R7 ;  /* 0x0000001fff157819 */ /* 0x000fe20000011407 */
[----:B------:R-:W-:Y:S01]  /*15dd0*/  ULDC.64 UR4, c[0x0][0x300] ;  /* 0x0000c00000047ab9 */ /* 0x000fe20000000a00 */
[----:B-----5:R-:W-:Y:S01]  /*15de0*/  SHF.R.S32.HI R27, RZ, 0x1f, R8 ;  /* 0x0000001fff1b7819 */ /* 0x020fe20000011408 */
[----:B0-----:R-:W-:Y:S01]  /*15df0*/  IMAD.WIDE.U32 R2, R7, UR4, RZ ;  /* 0x0000000407027c25 */ /* 0x001fe2000f8e00ff */
[----:B------:R-:W-:Y:S01]  /*15e00*/  ULDC.64 UR6, c[0x0][0x2e8] ;  /* 0x0000ba0000067ab9 */ /* 0x000fe20000000a00 */
[----:B------:R-:W-:Y:S02]  /*15e10*/  LOP3.LUT P3, RZ, R23, 0x4, RZ, 0xc0, !PT ;  /* 0x0000000417ff7812 */ /* 0x000fe4000786c0ff */
[----:B------:R-:W-:Y:S01]  /*15e20*/  IMAD R0, R21, UR4, RZ ;  /* 0x0000000415007c24 */ /* 0x000fe2000f8e02ff */
[C---:B------:R-:W-:Y:S01]  /*15e30*/  LOP3.LUT P2, RZ, R23.reuse, 0x2, RZ, 0xc0, !PT ;  /* 0x0000000217ff7812 */ /* 0x040fe2000784c0ff */
        /* <DEDUP_REMOVED lines=19> */
[----:B------:R-:W3:Y:S04]  /*15f70*/  SHFL.IDX PT, R3, R5, RZ, 0x181f ;  /* 0x00181fff05037589 */ /* 0x000ee800000e0000 */
[----:B------:R-:W-:Y:S01]  /*15f80*/  SHFL.IDX PT, R35, R5, 0x2, 0x181f ;  /* 0x00581f0005237f89 */ /* 0x000fe200000e0000 */
[----:B0-----:R-:W-:-:S05]  /*15f90*/  IMAD.SHL.U32 R11, R11, 0x8, RZ ;  /* 0x000000080b0b7824 */ /* 0x001fca00078e00ff */
[----:B------:R-:W-:-:S05]  /*15fa0*/  LOP3.LUT R11, R11, 0x38, RZ, 0xc0, !PT ;  /* 0x000000380b0b7812 */ /* 0x000fca00078ec0ff */
[----:B------:R-:W-:-:S05]  /*15fb0*/  IMAD.SHL.U32 R0, R11, 0x2, RZ ;  /* 0x000000020b007824 */ /* 0x000fca00078e00ff */
[----:B-1----:R-:W-:-:S05]  /*15fc0*/  IADD3 R2, P0, R2, R0, RZ ;  /* 0x0000000002027210 */ /* 0x002fca0007f1e0ff */
[----:B---3--:R-:W-:-:S05]  /*15fd0*/  IMAD.X R3, RZ, RZ, R3, P0 ;  /* 0x000000ffff037224 */ /* 0x008fca00000e0603 */
        /* <DEDUP_REMOVED lines=32> */
.L_x_1469:
[----:B---3--:R-:W-:-:S05]  /*161e0*/  IADD3 R2, P0, R2, R0, RZ ;  /* 0x0000000002027210 */ /* 0x008fca0007f1e0ff */
        /* <DEDUP_REMOVED lines=9> */
.L_x_1374:
        /* <DEDUP_REMOVED lines=10> */
.L_x_1375:
[----:B------:R3:W-:Y:S01]  /*16320*/  SYNCS.ARRIVE.TRANS64.A1T0 RZ, [R6+URZ+0x2a830], RZ ;  /* 0x02a830ff06ff79a7 */ /* 0x0007e2000810003f */
[----:B------:R-:W-:Y:S05]  /*16330*/  @!P2 BRA `(.L_x_1376) ;  /* 0x000000000004a947 */ /* 0x000fea0003800000 */
[----:B------:R-:W-:Y:S01]  /*16340*/  BPT.TRAP 0x1 ;  /* 0x000000040000795c */ /* 0x000fe20000300000 */
.L_x_1376:
[----:B-1----:R-:W-:Y:S01]  /*16350*/  SHF.L.U32 R2, R20, 0x1f, RZ ;  /* 0x0000001f14027819 */ /* 0x002fe200000006ff */
[----:B------:R-:W-:Y:S01]  /*16360*/  IMAD R4, R10, 0x8, R22 ;  /* 0x000000080a047824 */ /* 0x000fe200078e0216 */
[----:B------:R-:W-:Y:S03]  /*16370*/  BSSY B1, `(.L_x_1377) ;  /* 0x0000003000017945 */ /* 0x000fe60003800000 */
[----:B------:R-:W1:Y:S02]  /*16380*/  SYNCS.PHASECHK.TRANS64.TRYWAIT P0, [R4+URZ+0x2a860], R2 ;  /* 0x02a86002040075a7 */ /* 0x000e64000800017f */
[----:B-1----:R-:W-:Y:S05]  /*16390*/  @!P0 BRA `(.L_x_1378) ;  /* 0x0000004000388947 */ /* 0x002fea0003800000 */
.L_x_1470:
[----:B------:R-:W-:Y:S05]  /*163a0*/  BSYNC B1 ;  /* 0x0000000000017941 */ /* 0x000fea0003800000 */
.L_x_1377:
        /* <DEDUP_REMOVED lines=53> */
.L_x_1484:
[C---:B------:R-:W-:Y:S01]  /*16700*/  ISETP.LT.OR P1, PT, R6.reuse, 0x51, !P1 ;  /* 0x000000510600780c */ /* 0x040fe20004f21670 */
[----:B------:R-:W-:Y:S01]  /*16710*/  ULDC.64 UR4, c[0x0][0x328] ;  /* 0x0000ca0000047ab9 */ /* 0x000fe20000000a00 */
[----:B------:R-:W-:Y:S02]  /*16720*/  ISETP.LT.OR P0, PT, R6, 0x51, !P0 ;  /* 0x000000510600780c */ /* 0x000fe40004701670 */
[----:B01----:R-:W-:Y:S01]  /*16730*/  IADD3 R2, P2, R14, R0, RZ ;  /* 0x000000000e027210 */ /* 0x003fe20007f5e0ff */
[----:B------:R-:W-:-:S04]  /*16740*/  IMAD R0, R21, UR4, RZ ;  /* 0x0000000415007c24 */ /* 0x000fc8000f8e02ff */
[----:B------:R-:W-:Y:S02]  /*16750*/  IMAD.X R3, RZ, RZ, R18, P2 ;  /* 0x000000ffff037224 */ /* 0x000fe400010e0612 */
[----:B------:R-:W-:-:S03]  /*16760*/  IMAD R9, R7, UR5, R0 ;  /* 0x0000000507097c24 */ /* 0x000fc6000f8e0200 */
        /* <DEDUP_REMOVED lines=14> */
.L_x_1380:
        /* <DEDUP_REMOVED lines=10> */
.L_x_1381:
[----:B------:R-:W-:Y:S01]  /*168f0*/  IMAD.MOV.U32 R3, RZ, RZ, R27 ;  /* 0x000000ffff037224 */ /* 0x000fe200078e001b */
[----:B------:R-:W-:Y:S01]  /*16900*/  ULDC.64 UR4, c[0x0][0x330] ;  /* 0x0000cc0000047ab9 */ /* 0x000fe20000000a00 */
[----:B------:R-:W-:Y:S01]  /*16910*/  ULDC.64 UR6, c[0x0][0x318] ;  /* 0x0000c60000067ab9 */ /* 0x000fe20000000a00 */
[----:B------:R1:W-:Y:S01]  /*16920*/  SYNCS.ARRIVE.TRANS64.A1T0 RZ, [R4+URZ+0x2a850], RZ ;  /* 0x02a850ff04ff79a7 */ /* 0x0003e2000810003f */
[----:B------:R-:W-:-:S04]  /*16930*/  IMAD.WIDE.U32 R2, R24, UR4, R2 ;  /* 0x0000000418027c25 */ /* 0x000fc8000f8e0002 */
[----:B------:R-:W-:Y:S01]  /*16940*/  IMAD R3, R24, UR5, R3 ;  /* 0x0000000518037c24 */ /* 0x000fe2000f8e0203 */
[C---:B------:R-:W-:Y:S01]  /*16950*/  LEA R17, P0, R2.reuse, UR6, 0x1 ;  /* 0x0000000602117c11 */ /* 0x040fe2000f8008ff */
[C---:B------:R-:W-:Y:S02]  /*16960*/  VIADD R0, R25.reuse, 0xffffffff ;  /* 0xffffffff19007836 */ /* 0x040fe40000000000 */
[----:B------:R-:W-:Y:S01]  /*16970*/  IMAD.MOV.U32 R10, RZ, RZ, R26 ;  /* 0x000000ffff0a7224 */ /* 0x000fe200078e001a */
[----:B------:R-:W-:Y:S01]  /*16980*/  LEA.HI.X R18, R2, UR7, R3, 0x1, P0 ;  /* 0x0000000702127c11 */ /* 0x000fe200080f0c03 */
[----:B------:R-:W-:Y:S01]  /*16990*/  IMAD.MOV.U32 R20, RZ, RZ, R28 ;  /* 0x000000ffff147224 */ /* 0x000fe200078e001c */
[----:B------:R-:W-:Y:S01]  /*169a0*/  ISETP.GT.AND P0, PT, R25, R36, PT ;  /* 0x000000241900720c */ /* 0x000fe20003f04270 */
[----:B------:R-:W-:-:S12]  /*169b0*/  IMAD.MOV.U32 R30, RZ, RZ, R25 ;  /* 0x000000ffff1e7224 */ /* 0x000fd800078e0019 */
[----:B-1----:R-:W-:Y:S05]  /*169c0*/  @P0 BRA `(.L_x_1382) ;  /* 0xfffffff0003c0947 */ /* 0x002fea000383ffff */
.L_x_1369:
[----:B------:R-:W-:Y:S05]  /*169d0*/  BSYNC B0 ;  /* 0x0000000000007941 */ /* 0x000fea0003800000 */
.L_x_1368:
        /* <DEDUP_REMOVED lines=17> */
.L_x_1384:
[----:B------:R-:W-:Y:S05]  /*16af0*/  BSYNC B0 ;  /* 0x0000000000007941 */ /* 0x000fea0003800000 */
.L_x_1383:
[----:B------:R-:W-:-:S13]  /*16b00*/  LOP3.LUT P0, RZ, R23, 0x10, RZ, 0xc0, !PT ;  /* 0x0000001017ff7812 */ /* 0x000fda000780c0ff */
[----:B------:R-:W-:Y:S05]  /*16b10*/  @!P0 BRA `(.L_x_1385) ;  /* 0x0000000000048947 */ /* 0x000fea0003800000 */
[----:B------:R-:W-:Y:S01]  /*16b20*/  BPT.TRAP 0x1 ;  /* 0x000000040000795c */ /* 0x000fe20000300000 */
.L_x_1385:
[----:B------:R-:W-:Y:S01]  /*16b30*/  IMAD R0, R26, 0x8, R22 ;  /* 0x000000081a007824 */ /* 0x000fe200078e0216 */
[----:B0-----:R-:W-:Y:S01]  /*16b40*/  SHF.L.U32 R3, R28, 0x1f, RZ ;  /* 0x0000001f1c037819 */ /* 0x001fe200000006ff */
[----:B------:R-:W-:Y:S01]  /*16b50*/  BSSY B0, `(.L_x_1386) ;  /* 0x0000004000007945 */ /* 0x000fe20003800000 */
[----:B------:R-:W-:Y:S02]  /*16b60*/  IMAD R6, R25, -0x60, R34 ;  /* 0xffffffa019067824 */ /* 0x000fe400078e0222 */
[----:B------:R-:W0:Y:S02]  /*16b70*/  SYNCS.PHASECHK.TRANS64.TRYWAIT P0, [R0+URZ+0x2a860], R3 ;  /* 0x02a86003000075a7 */ /* 0x000e24000800017f */
[----:B0-----:R-:W-:Y:S05]  /*16b80*/  @!P0 BRA `(.L_x_1387) ;  /* 0x00000040003c8947 */ /* 0x001fea0003800000 */
.L_x_1485:
[----:B------:R-:W-:Y:S05]  /*16b90*/  BSYNC B0 ;  /* 0x0000000000007941 */ /* 0x000fea0003800000 */
.L_x_1386:
        /* <DEDUP_REMOVED lines=8> */
[----:B------:R-:W-:Y:S01]  /*16c20*/  LOP3.LUT R2, R29, 0x1, RZ, 0xc0, !PT ;  /* 0x000000011d027812 */ /* 0x000fe200078ec0ff */
[----:B------:R-:W-:Y:S01]  /*16c30*/  IMAD R4, R7, 0x2, R22 ;  /* 0x0000000207047824 */ /* 0x000fe200078e0216 */
[----:B------:R-:W-:Y:S01]  /*16c40*/  LOP3.LUT P0, RZ, R29, 0x2, RZ, 0xc0, !PT ;  /* 0x000000021dff7812 */ /* 0x000fe2000780c0ff */
[----:B--2---:R-:W2:Y:S01]  /*16c50*/  SHFL.IDX PT, R14, R17, RZ, 0x181f ;  /* 0x00181fff110e7589 */ /* 0x004ea200000e0000 */
        /* <DEDUP_REMOVED lines=45> */
.L_x_1499:
        /* <DEDUP_REMOVED lines=11> */
.L_x_1389:
        /* <DEDUP_REMOVED lines=10> */
.L_x_1390:
[----:B------:R1:W-:Y:S01]  /*17080*/  SYNCS.ARRIVE.TRANS64.A1T0 RZ, [R0+URZ+0x2a850], RZ ;  /* 0x02a850ff00ff79a7 */ /* 0x0003e2000810003f */
[----:B------:R-:W-:-:S05]  /*17090*/  VIADD R26, R26, 0x1 ;  /* 0x000000011a1a7836 */ /* 0x000fca0000000000 */
[----:B------:R-:W-:-:S04]  /*170a0*/  ISETP.NE.AND P0, PT, R26, 0x2, PT ;  /* 0x000000021a00780c */ /* 0x000fc80003f05270 */
[----:B0-----:R-:W-:Y:S02]  /*170b0*/  SEL R3, RZ, 0x1, P0 ;  /* 0x00000001ff037807 */ /* 0x001fe40000000000 */
[----:B------:R-:W-:Y:S02]  /*170c0*/  SEL R26, R26, RZ, P0 ;  /* 0x000000ff1a1a7207 */ /* 0x000fe40000000000 */
[----:B-1----:R-:W-:-:S07]  /*170d0*/  LOP3.LUT R28, R28, R3, RZ, 0x3c, !PT ;  /* 0x000000031c1c7212 */ /* 0x002fce00078e3cff */
.L_x_1347:
[----:B------:R-:W-:Y:S05]  /*170e0*/  BSYNC B7 ;  /* 0x0000000000077941 */ /* 0x000fea0003800000 */
.L_x_1345:
        /* <DEDUP_REMOVED lines=11> */
.L_x_1391:
        /* <DEDUP_REMOVED lines=43> */
.L_x_1509:
[----:B------:R-:W-:Y:S02]  /*17450*/  ULDC UR4, c[0x0][0xc38] ;  /* 0x00030e0000047ab9 */ /* 0x000fe40000000800 */
[----:B------:R-:W-:-:S04]  /*17460*/  IMAD.U32 R5, RZ, RZ, UR4 ;  /* 0x00000004ff057e24 */ /* 0x000fc8000f8e00ff */
[----:B-1----:R-:W-:-:S04]  /*17470*/  IMAD R14, R14, R5, RZ ;  /* 0x000000050e0e7224 */ /* 0x002fc800078e02ff */
[----:B------:R-:W-:-:S05]  /*17480*/  IMAD.IADD R7, R7, 0x1, R14 ;  /* 0x0000000107077824 */ /* 0x000fca00078e020e */
[----:B------:R-:W-:-:S13]  /*17490*/  ISETP.GT.AND P6, PT, R7, R0, PT ;  /* 0x000000000700720c */ /* 0x000fda0003fc4270 */
[----:B------:R-:W-:Y:S05]  /*174a0*/  @P6 BRA `(.L_x_1394) ;  /* 0x0000000000a46947 */ /* 0x000fea0003800000 */
.L_x_1397:
        /* <DEDUP_REMOVED lines=34> */
[----:B------:R0:W1:Y:S02]  /*176d0*/  SHFL.IDX PT, R14, R2, 0x1f, 0x1f ;  /* 0x03e01f00020e7f89 */ /* 0x00006400000e0000 */
.L_x_1517:
[----:B------:R-:W-:Y:S02]  /*176e0*/  ULDC UR4, c[0x0][0xc38] ;  /* 0x00030e0000047ab9 */ /* 0x000fe40000000800 */
[----:B------:R-:W-:-:S04]  /*176f0*/  IMAD.U32 R5, RZ, RZ, UR4 ;  /* 0x00000004ff057e24 */ /* 0x000fc8000f8e00ff */
[----:B-1----:R-:W-:-:S04]  /*17700*/  IMAD R14, R14, R5, RZ ;  /* 0x000000050e0e7224 */ /* 0x002fc800078e02ff */
[----:B------:R-:W-:-:S05]  /*17710*/  IMAD.IADD R7, R14, 0x1, R7 ;  /* 0x000000010e077824 */ /* 0x000fca00078e0207 */
[----:B------:R-:W-:-:S13]  /*17720*/  ISETP.GT.AND P6, PT, R7, R0, PT ;  /* 0x000000000700720c */ /* 0x000fda0003fc4270 */
[----:B------:R-:W-:Y:S05]  /*17730*/  @!P6 BRA `(.L_x_1397) ;  /* 0xfffffffc005ce947 */ /* 0x000fea000383ffff */
.L_x_1394:
[----:B------:R-:W-:Y:S01]  /*17740*/  IMAD.IADD R7, R7, 0x1, -R14 ;  /* 0x0000000107077824 */ /* 0x000fe200078e0a0e */
[----:B------:R-:W-:-:S03]  /*17750*/  UMOV UR4, 0xffffffff ;  /* 0xffffffff00047882 */ /* 0x000fc60000000000 */
[----:B------:R-:W-:-:S05]  /*17760*/  IMAD R3, R2, R5, R7 ;  /* 0x0000000502037224 */ /* 0x000fca00078e0207 */
[----:B------:R-:W-:Y:S01]  /*17770*/  ISETP.GT.AND P6, PT, R3, R0, PT ;  /* 0x000000000300720c */ /* 0x000fe20003fc4270 */
[----:B------:R-:W-:-:S12]  /*17780*/  BRA.DIV UR4, `(.L_x_1398) ;  /* 0x0000004604307947 */ /* 0x000fd8000b800000 */
[----:B------:R-:W-:-:S04]  /*17790*/  VOTE.ANY R3, PT, !P6 ;  /* 0x0000000000037806 */ /* 0x000fc800070e0100 */
[----:B------:R-:W1:Y:S02]  /*177a0*/  POPC R12, R3 ;  /* 0x00000003000c7309 */ /* 0x000e640000000000 */
[----:B-1----:R1:W2:Y:S01]  /*177b0*/  SHFL.IDX PT, R17, R17, R12, 0x1f ;  /* 0x00001f0c11117589 */ /* 0x0022a200000e0000 */
[----:B------:R-:W-:-:S03]  /*177c0*/  IMAD.IADD R19, R12, 0x1, R19 ;  /* 0x000000010c137824 */ /* 0x000fc600078e0213 */
[----:B------:R1:W3:Y:S04]  /*177d0*/  SHFL.IDX PT, R8, R8, R12, 0x1f ;  /* 0x00001f0c08087589 */ /* 0x0002e800000e0000 */
.L_x_1522:
[----:B------:R-:W-:-:S13]  /*177e0*/  ISETP.NE.AND P0, PT, R3, RZ, PT ;  /* 0x000000ff0300720c */ /* 0x000fda0003f05270 */
[----:B------:R-:W-:Y:S05]  /*177f0*/  @!P0 BRA `(.L_x_1399) ;  /* 0x0000000000108947 */ /* 0x000fea0003800000 */
[----:B------:R-:W-:Y:S01]  /*17800*/  UMOV UR4, 0xffffffff ;  /* 0xffffffff00047882 */ /* 0x000fe20000000000 */
[----:B-1----:R-:W-:Y:S02]  /*17810*/  VIADD R12, R12, 0xffffffff ;  /* 0xffffffff0c0c7836 */ /* 0x002fe40000000000 */
[----:B------:R-:W-:Y:S05]  /*17820*/  BRA.DIV UR4, `(.L_x_1400) ;  /* 0x0000004604647947 */ /* 0x000fea000b800000 */
[----:B------:R4:W1:Y:S02]  /*17830*/  SHFL.IDX PT, R6, R2, R12, 0x1f ;  /* 0x00001f0c02067589 */ /* 0x00086400000e0000 */
.L_x_1399:
[----:B---3--:R-:W-:Y:S01]  /*17840*/  ISETP.NE.AND P0, PT, R8, 0x1, PT ;  /* 0x000000010800780c */ /* 0x008fe20003f05270 */
[----:B-1----:R-:W-:-:S04]  /*17850*/  IMAD R16, R6, R5, R7 ;  /* 0x0000000506107224 */ /* 0x002fc800078e0207 */
[----:B------:R-:W-:-:S08]  /*17860*/  IMAD.IADD R0, R0, 0x1, -R16 ;  /* 0x0000000100007824 */ /* 0x000fd000078e0a10 */
[----:B------:R-:W-:Y:S05]  /*17870*/  @!P0 BRA `(.L_x_1401) ;  /* 0x0000000000dc8947 */ /* 0x000fea0003800000 */
[-C--:B--2---:R-:W-:Y:S02]  /*17880*/  IABS R5, R17.reuse ;  /* 0x0000001100057213 */ /* 0x084fe40000000000 */
[----:B------:R-:W-:Y:S02]  /*17890*/  IABS R4, R8 ;  /* 0x0000000800047213 */ /* 0x000fe40000000000 */
[----:B------:R-:W1:Y:S08]  /*178a0*/  I2F.RP R6, R5 ;  /* 0x0000000500067306 */ /* 0x000e700000209400 */
[----:B------:R-:W2:Y:S08]  /*178b0*/  I2F.RP R7, R4 ;  /* 0x0000000400077306 */ /* 0x000eb00000209400 */
[----:B-1----:R-:W0:Y:S08]  /*178c0*/  MUFU.RCP R6, R6 ;  /* 0x0000000600067308 */ /* 0x002e300000001000 */
[----:B--2---:R-:W-:Y:S01]  /*178d0*/  MUFU.RCP R7, R7 ;  /* 0x0000000700077308 */ /* 0x004fe20000001000 */
[----:B0---4-:R-:W-:Y:S01]  /*178e0*/  VIADD R2, R6, 0xffffffe ;  /* 0x0ffffffe06027836 */ /* 0x011fe20000000000 */
[----:B------:R-:W-:-:S06]  /*178f0*/  IABS R6, R17 ;  /* 0x0000001100067213 */ /* 0x000fcc0000000000 */
[----:B------:R0:W1:Y:S02]  /*17900*/  F2I.FTZ.U32.TRUNC.NTZ R3, R2 ;  /* 0x0000000200037305 */ /* 0x000064000021f000 */
[----:B0-----:R-:W-:Y:S02]  /*17910*/  IMAD.MOV.U32 R2, RZ, RZ, RZ ;  /* 0x000000ffff027224 */ /* 0x001fe400078e00ff */
[----:B-1----:R-:W-:-:S04]  /*17920*/  IMAD.MOV R10, RZ, RZ, -R3 ;  /* 0x000000ffff0a7224 */ /* 0x002fc800078e0a03 */
[----:B------:R-:W-:-:S04]  /*17930*/  IMAD R9, R10, R5, RZ ;  /* 0x000000050a097224 */ /* 0x000fc800078e02ff */
[----:B------:R-:W-:Y:S01]  /*17940*/  IMAD.HI.U32 R3, R3, R9, R2 ;  /* 0x0000000903037227 */ /* 0x000fe200078e0002 */
[----:B------:R-:W-:-:S03]  /*17950*/  IABS R2, R0 ;  /* 0x0000000000027213 */ /* 0x000fc60000000000 */
[----:B------:R-:W-:Y:S02]  /*17960*/  IMAD.MOV R9, RZ, RZ, -R6 ;  /* 0x000000ffff097224 */ /* 0x000fe400078e0a06 */
[----:B------:R-:W-:-:S04]  /*17970*/  IMAD.HI.U32 R6, R3, R2, RZ ;  /* 0x0000000203067227 */ /* 0x000fc800078e00ff */
[----:B------:R-:W-:Y:S02]  /*17980*/  IMAD R2, R6, R9, R2 ;  /* 0x0000000906027224 */ /* 0x000fe400078e0202 */
[----:B------:R-:W-:-:S03]  /*17990*/  VIADD R3, R7, 0xffffffe ;  /* 0x0ffffffe07037836 */ /* 0x000fc60000000000 */
[----:B------:R-:W-:-:S03]  /*179a0*/  ISETP.GT.U32.AND P1, PT, R5, R2, PT ;  /* 0x000000020500720c */ /* 0x000fc60003f24070 */
[----:B------:R-:W0:Y:S10]  /*179b0*/  F2I.FTZ.U32.TRUNC.NTZ R3, R3 ;  /* 0x0000000300037305 */ /* 0x000e34000021f000 */
[----:B------:R-:W-:-:S02]  /*179c0*/  @!P1 IMAD.IADD R2, R2, 0x1, -R5 ;  /* 0x0000000102029824 */ /* 0x000fc400078e0a05 */
[----:B------:R-:W-:Y:S01]  /*179d0*/  @!P1 VIADD R6, R6, 0x1 ;  /* 0x0000000106069836 */ /* 0x000fe20000000000 */
[----:B------:R-:W-:Y:S02]  /*179e0*/  ISETP.NE.AND P1, PT, R17, RZ, PT ;  /* 0x000000ff1100720c */ /* 0x000fe40003f25270 */
[----:B------:R-:W-:Y:S01]  /*179f0*/  ISETP.GE.U32.AND P0, PT, R2, R5, PT ;  /* 0x000000050200720c */ /* 0x000fe20003f06070 */
[----:B0-----:R-:W-:Y:S02]  /*17a00*/  IMAD.MOV R5, RZ, RZ, -R3 ;  /* 0x000000ffff057224 */ /* 0x001fe400078e0a03 */
[----:B------:R-:W-:Y:S02]  /*17a10*/  IMAD.MOV.U32 R2, RZ, RZ, RZ ;  /* 0x000000ffff027224 */ /* 0x000fe400078e00ff */
[----:B------:R-:W-:-:S04]  /*17a20*/  IMAD R5, R5, R4, RZ ;  /* 0x0000000405057224 */ /* 0x000fc800078e02ff */
[----:B------:R-:W-:Y:S01]  /*17a30*/  IMAD.HI.U32 R5, R3, R5, R2 ;  /* 0x0000000503057227 */ /* 0x000fe200078e0002 */
[----:B------:R-:W-:Y:S02]  /*17a40*/  LOP3.LUT R2, R0, R17, RZ, 0x3c, !PT ;  /* 0x0000001100027212 */ /* 0x000fe400078e3cff */
[----:B------:R-:W-:Y:S01]  /*17a50*/  IABS R3, R8 ;  /* 0x0000000800037213 */ /* 0x000fe20000000000 */
[----:B------:R-:W-:Y:S01]  /*17a60*/  @P0 VIADD R6, R6, 0x1 ;  /* 0x0000000106060836 */ /* 0x000fe20000000000 */
[----:B------:R-:W-:-:S03]  /*17a70*/  ISETP.GE.AND P2, PT, R2, RZ, PT ;  /* 0x000000ff0200720c */ /* 0x000fc60003f46270 */
[----:B------:R-:W-:-:S10]  /*17a80*/  IMAD.MOV R3, RZ, RZ, -R3 ;  /* 0x000000ffff037224 */ /* 0x000fd400078e0a03 */
[----:B------:R-:W-:Y:S01]  /*17a90*/  @!P2 IMAD.MOV R6, RZ, RZ, -R6 ;  /* 0x000000ffff06a224 */ /* 0x000fe200078e0a06 */
[----:B------:R-:W-:-:S04]  /*17aa0*/  @!P1 LOP3.LUT R6, RZ, R17, RZ, 0x33, !PT ;  /* 0x00000011ff069212 */ /* 0x000fc800078e33ff */
[----:B------:R-:W-:-:S05]  /*17ab0*/  IABS R2, R6 ;  /* 0x0000000600027213 */ /* 0x000fca0000000000 */
[----:B------:R-:W-:-:S04]  /*17ac0*/  IMAD.HI.U32 R5, R5, R2, RZ ;  /* 0x0000000205057227 */ /* 0x000fc800078e00ff */
[----:B------:R-:W-:Y:S01]  /*17ad0*/  IMAD R3, R5, R3, R2 ;  /* 0x0000000305037224 */ /* 0x000fe200078e0202 */
[----:B------:R-:W-:-:S04]  /*17ae0*/  LOP3.LUT R2, R6, R8, RZ, 0x3c, !PT ;  /* 0x0000000806027212 */ /* 0x000fc800078e3cff */
[----:B------:R-:W-:Y:S02]  /*17af0*/  ISETP.GT.U32.AND P1, PT, R4, R3, PT ;  /* 0x000000030400720c */ /* 0x000fe40003f24070 */
[----:B------:R-:W-:Y:S01]  /*17b00*/  ISETP.GE.AND P2, PT, R2, RZ, PT ;  /* 0x000000ff0200720c */ /* 0x000fe20003f46270 */
[----:B------:R-:W-:-:S04]  /*17b10*/  IMAD.MOV R2, RZ, RZ, -R6 ;  /* 0x000000ffff027224 */ /* 0x000fc800078e0a06 */
[----:B------:R-:W-:-:S06]  /*17b20*/  IMAD R2, R17, R2, R0 ;  /* 0x0000000211027224 */ /* 0x000fcc00078e0200 */
[----:B------:R-:W-:Y:S02]  /*17b30*/  @!P1 IMAD.IADD R3, R3, 0x1, -R4 ;  /* 0x0000000103039824 */ /* 0x000fe400078e0a04 */
[----:B------:R-:W-:Y:S01]  /*17b40*/  @!P1 VIADD R5, R5, 0x1 ;  /* 0x0000000105059836 */ /* 0x000fe20000000000 */
[----:B------:R-:W-:Y:S02]  /*17b50*/  ISETP.NE.AND P1, PT, R8, RZ, PT ;  /* 0x000000ff0800720c */ /* 0x000fe40003f25270 */
[----:B------:R-:W-:-:S13]  /*17b60*/  ISETP.GE.U32.AND P0, PT, R3, R4, PT ;  /* 0x000000040300720c */ /* 0x000fda0003f06070 */
[----:B------:R-:W-:-:S04]  /*17b70*/  @P0 VIADD R5, R5, 0x1 ;  /* 0x0000000105050836 */ /* 0x000fc80000000000 */
[----:B------:R-:W-:Y:S01]  /*17b80*/  @!P2 IMAD.MOV R5, RZ, RZ, -R5 ;  /* 0x000000ffff05a224 */ /* 0x000fe200078e0a05 */
[----:B------:R-:W-:-:S05]  /*17b90*/  @!P1 LOP3.LUT R5, RZ, R8, RZ, 0x33, !PT ;  /* 0x00000008ff059212 */ /* 0x000fca00078e33ff */
[--C-:B------:R-:W-:Y:S02]  /*17ba0*/  IMAD.MOV R3, RZ, RZ, -R5.reuse ;  /* 0x000000ffff037224 */ /* 0x100fe400078e0a05 */
[C---:B------:R-:W-:Y:S02]  /*17bb0*/  IMAD R5, R8.reuse, 0x1000000, R5 ;  /* 0x0100000008057824 */ /* 0x040fe400078e0205 */
[----:B------:R-:W-:-:S04]  /*17bc0*/  IMAD R8, R8, R3, R6 ;  /* 0x0000000308087224 */ /* 0x000fc800078e0206 */
[----:B------:R-:W-:Y:S01]  /*17bd0*/  IMAD R18, R8, 0x10000, R5 ;  /* 0x0001000008127824 */ /* 0x000fe200078e0205 */
[----:B------:R-:W-:Y:S06]  /*17be0*/  BRA `(.L_x_1402) ;  /* 0x0000000000f07947 */ /* 0x000fec0003800000 */
.L_x_1401:
[----:B0---4-:R-:W0:Y:S02]  /*17bf0*/  LDC.64 R2, c[0x0][0xc90] ;  /* 0x00032400ff027b82 */ /* 0x011e240000000a00 */
[----:B0-----:R-:W-:-:S05]  /*17c00*/  IMAD.WIDE R2, R19, 0x4, R2 ;  /* 0x0000000413027825 */ /* 0x001fca00078e0202 */
[----:B------:R0:W2:Y:S02]  /*17c10*/  LDG.E R6, desc[UR36][R2.64] ;  /* 0x0000002402067981 */ /* 0x0000a4000c1e1900 */
[----:B0-----:R-:W-:Y:S02]  /*17c20*/  IMAD.MOV.U32 R2, RZ, RZ, RZ ;  /* 0x000000ffff027224 */ /* 0x001fe400078e00ff */
[----:B--2---:R-:W-:-:S05]  /*17c30*/  IMAD R7, R17, R6, RZ ;  /* 0x0000000611077224 */ /* 0x004fca00078e02ff */
[----:B------:R-:W-:-:S04]  /*17c40*/  IABS R4, R7 ;  /* 0x0000000700047213 */ /* 0x000fc80000000000 */
[----:B------:R-:W0:Y:S08]  /*17c50*/  I2F.RP R8, R4 ;  /* 0x0000000400087306 */ /* 0x000e300000209400 */
[----:B0-----:R-:W0:Y:S02]  /*17c60*/  MUFU.RCP R8, R8 ;  /* 0x0000000800087308 */ /* 0x001e240000001000 */
[----:B0-----:R-:W-:-:S06]  /*17c70*/  VIADD R9, R8, 0xffffffe ;  /* 0x0ffffffe08097836 */ /* 0x001fcc0000000000 */
[----:B------:R-:W0:Y:S02]  /*17c80*/  F2I.FTZ.U32.TRUNC.NTZ R3, R9 ;  /* 0x0000000900037305 */ /* 0x000e24000021f000 */
[----:B0-----:R-:W-:-:S04]  /*17c90*/  IMAD.MOV R11, RZ, RZ, -R3 ;  /* 0x000000ffff0b7224 */ /* 0x001fc800078e0a03 */
[----:B------:R-:W-:-:S04]  /*17ca0*/  IMAD R11, R11, R4, RZ ;  /* 0x000000040b0b7224 */ /* 0x000fc800078e02ff */
        /* <DEDUP_REMOVED lines=21> */
[----:B------:R-:W-:-:S04]  /*17e00*/  VIADDMNMX R5, R3, R5, R6, PT ;  /* 0x0000000503057246 */ /* 0x000fc80003800106 */
[----:B------:R-:W-:-:S04]  /*17e10*/  IABS R6, R5 ;  /* 0x0000000500067213 */ /* 0x000fc80000000000 */
[----:B------:R-:W0:Y:S08]  /*17e20*/  I2F.RP R8, R6 ;  /* 0x0000000600087306 */ /* 0x000e300000209400 */
[----:B0-----:R-:W0:Y:S02]  /*17e30*/  MUFU.RCP R8, R8 ;  /* 0x0000000800087308 */ /* 0x001e240000001000 */
[----:B0-----:R-:W-:Y:S01]  /*17e40*/  VIADD R3, R8, 0xffffffe ;  /* 0x0ffffffe08037836 */ /* 0x001fe20000000000 */
[----:B------:R-:W-:-:S05]  /*17e50*/  IABS R8, R5 ;  /* 0x0000000500087213 */ /* 0x000fca0000000000 */
[----:B------:R-:W0:Y:S02]  /*17e60*/  F2I.FTZ.U32.TRUNC.NTZ R3, R3 ;  /* 0x0000000300037305 */ /* 0x000e24000021f000 */
[----:B0-----:R-:W-:-:S04]  /*17e70*/  IMAD.MOV R7, RZ, RZ, -R3 ;  /* 0x000000ffff077224 */ /* 0x001fc800078e0a03 */
[----:B------:R-:W-:-:S04]  /*17e80*/  IMAD R7, R7, R6, RZ ;  /* 0x0000000607077224 */ /* 0x000fc800078e02ff */
[----:B------:R-:W-:Y:S01]  /*17e90*/  IMAD.HI.U32 R2, R3, R7, R2 ;  /* 0x0000000703027227 */ /* 0x000fe200078e0002 */
[----:B------:R-:W-:-:S03]  /*17ea0*/  IABS R7, R0 ;  /* 0x0000000000077213 */ /* 0x000fc60000000000 */
        /* <DEDUP_REMOVED lines=13> */
[----:B------:R-:W-:Y:S01]  /*17f80*/  @!P1 LOP3.LUT R2, RZ, R5, RZ, 0x33, !PT ;  /* 0x00000005ff029212 */ /* 0x000fe200078e33ff */
[----:B------:R-:W-:-:S04]  /*17f90*/  IMAD.MOV R5, RZ, RZ, -R5 ;  /* 0x000000ffff057224 */ /* 0x000fc800078e0a05 */
[----:B------:R-:W-:-:S07]  /*17fa0*/  IMAD R18, R2, R5, R3 ;  /* 0x0000000502127224 */ /* 0x000fce00078e0203 */
.L_x_1402:
[----:B------:R-:W-:-:S05]  /*17fb0*/  LOP3.LUT R2, RZ, R2, RZ, 0x33, !PT ;  /* 0x00000002ff027212 */ /* 0x000fca00078e33ff */
[----:B------:R-:W-:Y:S01]  /*17fc0*/  IMAD.IADD R17, R17, 0x1, R2 ;  /* 0x0000000111117824 */ /* 0x000fe200078e0202 */
[----:B------:R-:W-:Y:S06]  /*17fd0*/  BRA `(.L_x_1403) ;  /* 0x00000000001c7947 */ /* 0x000fec0003800000 */
.L_x_1395:
[----:B------:R-:W-:Y:S01]  /*17fe0*/  UMOV UR4, URZ ;  /* 0x0000003f00047c82 */ /* 0x000fe20008000000 */
[----:B------:R-:W-:Y:S01]  /*17ff0*/  UMOV UR5, URZ ;  /* 0x0000003f00057c82 */ /* 0x000fe20008000000 */
[----:B------:R-:W-:Y:S01]  /*18000*/  ULDC UR6, c[0x0][0xc3c] ;  /* 0x00030f0000067ab9 */ /* 0x000fe20000000800 */
[----:B------:R-:W-:Y:S02]  /*18010*/  IMAD.MOV.U32 R16, RZ, RZ, R0 ;  /* 0x000000ffff107224 */ /* 0x000fe400078e0000 */
[----:B------:R-:W-:Y:S02]  /*18020*/  IMAD.U32 R17, RZ, RZ, UR4 ;  /* 0x00000004ff117e24 */ /* 0x000fe4000f8e00ff */
[----:B------:R-:W-:Y:S02]  /*18030*/  IMAD.U32 R18, RZ, RZ, UR5 ;  /* 0x00000005ff127e24 */ /* 0x000fe4000f8e00ff */
[----:B------:R-:W-:-:S07]  /*18040*/  IMAD.U32 R19, RZ, RZ, UR6 ;  /* 0x00000006ff137e24 */ /* 0x000fce000f8e00ff */
.L_x_1403:
        /* <DEDUP_REMOVED lines=10> */
.L_x_1392:
[----:B------:R-:W-:Y:S02]  /*180f0*/  ULDC UR4, c[0x0][0xc3c] ;  /* 0x00030f0000047ab9 */ /* 0x000fe40000000800 */
[----:B-1----:R-:W-:-:S13]  /*18100*/  ISETP.GE.AND P0, PT, R19, UR4, PT ;  /* 0x0000000413007c0c */ /* 0x002fda000bf06270 */
[----:B------:R-:W-:Y:S05]  /*18110*/  @!P0 BRA `(.L_x_1404) ;  /* 0xffffffac00c88947 */ /* 0x000fea000383ffff */
[----:B------:R-:W-:Y:S05]  /*18120*/  BSYNC B8 ;  /* 0x0000000000087941 */ /* 0x000fea0003800000 */
.L_x_1331:
[----:B------:R-:W3:Y:S01]  /*18130*/  LDL.LU R0, [R1+0x10] ;  /* 0x0000100001007983 */ /* 0x000ee20000300800 */
[----:B------:R-:W-:Y:S01]  /*18140*/  BSSY B0, `(.L_x_1405) ;  /* 0x000000b000007945 */ /* 0x000fe20003800000 */
[----:B------:R-:W1:Y:S01]  /*18150*/  S2R R5, SR_CgaCtaId ;  /* 0x0000000000057919 */ /* 0x000e620000008800 */
[----:B---3--:R-:W-:-:S05]  /*18160*/  VIADD R0, R0, 0x1 ;  /* 0x0000000100007836 */ /* 0x008fca0000000000 */
[----:B0-----:R-:W-:-:S04]  /*18170*/  LEA.HI R2, R0, R0, RZ, 0x1 ;  /* 0x0000000000027211 */ /* 0x001fc800078f08ff */
[----:B------:R-:W-:Y:S02]  /*18180*/  LOP3.LUT R3, R2, 0xfffffffe, RZ, 0xc0, !PT ;  /* 0xfffffffe02037812 */ /* 0x000fe400078ec0ff */
[----:B------:R-:W-:-:S03]  /*18190*/  MOV R2, 0x400 ;  /* 0x0000040000027802 */ /* 0x000fc60000000f00 */
[----:B------:R-:W-:Y:S01]  /*181a0*/  IMAD.IADD R0, R0, 0x1, -R3 ;  /* 0x0000000100007824 */ /* 0x000fe200078e0a03 */
[----:B-1----:R-:W-:-:S04]  /*181b0*/  LEA R7, R5, R2, 0x18 ;  /* 0x0000000205077211 */ /* 0x002fc800078ec0ff */
[----:B------:R-:W-:-:S04]  /*181c0*/  SHF.L.U32 R0, R0, 0x1f, RZ ;  /* 0x0000001f00007819 */ /* 0x000fc800000006ff */
[----:B------:R-:W0:Y:S02]  /*181d0*/  SYNCS.PHASECHK.TRANS64.TRYWAIT P0, [R7+URZ+0x2a820], R0 ;  /* 0x02a82000070075a7 */ /* 0x000e24000800017f */
[----:B0-----:R-:W-:Y:S05]  /*181e0*/  @!P0 BRA `(.L_x_1406) ;  /* 0x0000003c001c8947 */ /* 0x001fea0003800000 */
.L_x_1525:
[----:B------:R-:W-:Y:S05]  /*181f0*/  BSYNC B0 ;  /* 0x0000000000007941 */ /* 0x000fea0003800000 */
.L_x_1405:
[----:B------:R-:W-:-:S03]  /*18200*/  UMOV UR4, 0xffffffff ;  /* 0xffffffff00047882 */ /* 0x000fc60000000000 */
[----:B------:R-:W-:Y:S05]  /*18210*/  BRA.DIV UR4, `(.L_x_1407) ;  /* 0x0000003e04247947 */ /* 0x000fea000b800000 */
[----:B0-----:R-:W0:Y:S02]  /*18220*/  S2R R0, SR_TID.X ;  /* 0x0000000000007919 */ /* 0x001e240000002100 */
[----:B0-----:R-:W-:-:S04]  /*18230*/  SHF.R.U32.HI R0, RZ, 0x5, R0 ;  /* 0x00000005ff007819 */ /* 0x001fc80000011600 */
[----:B------:R-:W-:-:S05]  /*18240*/  LOP3.LUT R0, R0, 0x3, RZ, 0xc0, !PT ;  /* 0x0000000300007812 */ /* 0x000fca00078ec0ff */
[----:B------:R0:W1:Y:S02]  /*18250*/  SHFL.IDX PT, R14, R0, RZ, 0x1f ;  /* 0x00001fff000e7589 */ /* 0x00006400000e0000 */
.L_x_1528:
[----:B-1----:R-:W-:Y:S01]  /*18260*/  ISETP.NE.AND P0, PT, R14, RZ, PT ;  /* 0x000000ff0e00720c */ /* 0x002fe20003f05270 */
[----:B------:R-:W-:-:S12]  /*18270*/  BSSY B0, `(.L_x_1408) ;  /* 0x0000026000007945 */ /* 0x000fd80003800000 */
[----:B------:R-:W-:Y:S05]  /*18280*/  @P0 BRA `(.L_x_1409) ;  /* 0x0000000000900947 */ /* 0x000fea0003800000 */
[----:B------:R-:W-:-:S03]  /*18290*/  UMOV UR4, 0xffffffff ;  /* 0xffffffff00047882 */ /* 0x000fc60000000000 */
[----:B------:R-:W-:Y:S05]  /*182a0*/  BRA.DIV UR4, `(.L_x_1410) ;  /* 0x0000003e04347947 */ /* 0x000fea000b800000 */
[----:B------:R-:W-:-:S13]  /*182b0*/  ELECT P6, URZ, PT ;  /* 0x00000000003f782f */ /* 0x000fda00038c0000 */
.L_x_1531:
[----:B------:R-:W-:Y:S05]  /*182c0*/  @!P6 BRA `(.L_x_1409) ;  /* 0x000000000080e947 */ /* 0x000fea0003800000 */
[----:B0-----:R-:W3:Y:S02]  /*182d0*/  LDL R0, [R1+0x14] ;  /* 0x0000140001007983 */ /* 0x001ee40000100800 */
[----:B---3--:R-:W-:-:S13]  /*182e0*/  R2UR UR4, R0 ;  /* 0x00000000000472ca */ /* 0x008fda00000e0000 */
[----:B------:R-:W-:-:S06]  /*182f0*/  ULOP3.LUT UR4, UR4, 0x2, URZ, 0xfc, !UPT ;  /* 0x0000000204047892 */ /* 0x000fcc000f8efc3f */
[----:B------:R-:W-:-:S05]  /*18300*/  IMAD.U32 R0, RZ, RZ, UR4 ;  /* 0x00000004ff007e24 */ /* 0x000fca000f8e00ff */
[----:B------:R-:W-:-:S13]  /*18310*/  ISETP.NE.AND P0, PT, R0, 0x3, PT ;  /* 0x000000030000780c */ /* 0x000fda0003f05270 */
[----:B------:R-:W-:Y:S05]  /*18320*/  @!P0 BRA `(.L_x_1411) ;  /* 0x0000000000048947 */ /* 0x000fea0003800000 */
[----:B------:R-:W-:Y:S01]  /*18330*/  BPT.TRAP 0x1 ;  /* 0x000000040000795c */ /* 0x000fe20000300000 */
.L_x_1411:
[----:B------:R-:W-:Y:S01]  /*18340*/  IMAD R5, R26, 0x8, R7 ;  /* 0x000000081a057824 */ /* 0x000fe200078e0207 */
[----:B------:R-:W-:Y:S01]  /*18350*/  SHF.L.U32 R0, R28, 0x1f, RZ ;  /* 0x0000001f1c007819 */ /* 0x000fe200000006ff */
[----:B------:R-:W-:-:S03]  /*18360*/  VIADD R26, R26, 0x1 ;  /* 0x000000011a1a7836 */ /* 0x000fc60000000000 */
[----:B------:R-:W0:Y:S02]  /*18370*/  SYNCS.PHASECHK.TRANS64.TRYWAIT P1, [R5+URZ+0x2a840], R0 ;  /* 0x02a84000050075a7 */ /* 0x000e24000802017f */
[----:B------:R-:W-:-:S04]  /*18380*/  ISETP.NE.AND P2, PT, R26, 0x2, PT ;  /* 0x000000021a00780c */ /* 0x000fc80003f45270 */
[----:B------:R-:W-:Y:S01]  /*18390*/  SEL R3, RZ, 0x1, P2 ;  /* 0x00000001ff037807 */ /* 0x000fe20001000000 */
[----:B0-----:R-:W-:Y:S08]  /*183a0*/  @!P1 BRA `(.L_x_1412) ;  /* 0x0000003c00149947 */ /* 0x001ff00003800000 */
.L_x_1532:
[----:B------:R-:W-:Y:S02]  /*183b0*/  SEL R26, R26, RZ, P2 ;  /* 0x000000ff1a1a7207 */ /* 0x000fe40001000000 */
[----:B------:R-:W-:Y:S01]  /*183c0*/  LOP3.LUT R2, R28, R3, RZ, 0x3c, !PT ;  /* 0x000000031c027212 */ /* 0x000fe200078e3cff */
[----:B------:R-:W-:Y:S06]  /*183d0*/  @!P0 BRA `(.L_x_1413) ;  /* 0x0000000000048947 */ /* 0x000fec0003800000 */
[----:B------:R-:W-:Y:S01]  /*183e0*/  BPT.TRAP 0x1 ;  /* 0x000000040000795c */ /* 0x000fe20000300000 */
.L_x_1413:
[----:B------:R-:W-:Y:S01]  /*183f0*/  IMAD R3, R26, 0x8, R7 ;  /* 0x000000081a037824 */ /* 0x000fe200078e0207 */
[----:B------:R-:W-:-:S04]  /*18400*/  SHF.L.U32 R2, R2, 0x1f, RZ ;  /* 0x0000001f02027819 */ /* 0x000fc800000006ff */
[----:B------:R-:W1:Y:S02]  /*18410*/  SYNCS.PHASECHK.TRANS64.TRYWAIT P1, [R3+URZ+0x2a840], R2 ;  /* 0x02a84002030075a7 */ /* 0x000e64000802017f */
[----:B-1----:R-:W-:Y:S05]  /*18420*/  @!P1 BRA `(.L_x_1414) ;  /* 0x0000003c00089947 */ /* 0x002fea0003800000 */
.L_x_1533:
[----:B------:R-:W-:Y:S05]  /*18430*/  @!P0 BRA `(.L_x_1415) ;  /* 0x0000000000048947 */ /* 0x000fea0003800000 */
[----:B------:R-:W-:Y:S01]  /*18440*/  BPT.TRAP 0x1 ;  /* 0x000000040000795c */ /* 0x000fe20000300000 */
.L_x_1415:
[----:B------:R-:W3:Y:S02]  /*18450*/  SYNCS.PHASECHK.TRANS64.TRYWAIT P1, [R5+URZ+0x2a860], R0 ;  /* 0x02a86000050075a7 */ /* 0x000ee4000802017f */
[----:B---3--:R-:W-:Y:S05]  /*18460*/  @!P1 BRA `(.L_x_1416) ;  /* 0x0000003c000c9947 */ /* 0x008fea0003800000 */
.L_x_1534:
[----:B------:R-:W-:Y:S05]  /*18470*/  @!P0 BRA `(.L_x_1417) ;  /* 0x0000000000048947 */ /* 0x000fea0003800000 */
[----:B------:R-:W-:Y:S01]  /*18480*/  BPT.TRAP 0x1 ;  /* 0x000000040000795c */ /* 0x000fe20000300000 */
.L_x_1417:
[----:B----4-:R4:W0:Y:S02]  /*18490*/  SYNCS.PHASECHK.TRANS64.TRYWAIT P0, [R3+URZ+0x2a860], R2 ;  /* 0x02a86002030075a7 */ /* 0x010824000800017f */
[----:B0-----:R-:W-:Y:S05]  /*184a0*/  @!P0 NANOSLEEP.SYNCS 0x989680 ;  /* 0x009896800000895d */ /* 0x001fea0003900000 */
[----:B------:R-:W0:Y:S02]  /*184b0*/  @!P0 SYNCS.PHASECHK.TRANS64 P0, [R3+URZ+0x2a860], R2 ;  /* 0x02a86002030085a7 */ /* 0x000e24000800007f */
[----:B0-----:R-:W-:Y:S05]  /*184c0*/  @!P0 BRA `(.L_x_1417) ;  /* 0xfffffffc00f08947 */ /* 0x001fea000383ffff */
.L_x_1409:
[----:B------:R-:W-:Y:S05]  /*184d0*/  BSYNC B0 ;  /* 0x0000000000007941 */ /* 0x000fea0003800000 */
.L_x_1408:
[----:B------:R-:W-:Y:S05]  /*184e0*/  EXIT ;  /* 0x000000000000794d */ /* 0x000fea0003800000 */
.L_x_1222:
[----:B0-----:R-:W-:-:S04]  /*184f0*/  IMAD.U32 R3, RZ, RZ, UR60 ;  /* 0x0000003cff037e24 */ /* 0x001fc8000f8e00ff */
[----:B------:R0:W1:Y:S03]  /*18500*/  SYNCS.PHASECHK.TRANS64.TRYWAIT P1, [R3+URZ+0x2a800], R0 ;  /* 0x02a80000030075a7 */ /* 0x000066000802017f */
[----:B-1----:R-:W-:Y:S05]  /*18510*/  @!P1 NANOSLEEP.SYNCS 0x989680 ;  /* 0x009896800000995d */ /* 0x002fea0003900000 */
[----:B------:R-:W1:Y:S02]  /*18520*/  @!P1 SYNCS.PHASECHK.TRANS64 P1, [R3+URZ+0x2a800], R0 ;  /* 0x02a80000030095a7 */ /* 0x000e64000802007f */
[----:B-1----:R-:W-:Y:S05]  /*18530*/  @!P1 BRA `(.L_x_1222) ;  /* 0xfffffffc00ec9947 */ /* 0x002fea000383ffff */
[----:B------:R-:W-:Y:S05]  /*18540*/  BRA `(.L_x_1418) ;  /* 0xfffffe9800c87947 */ /* 0x000fea000383ffff */
.L_x_1226:
[----:B-1----:R1:W2:Y:S02]  /*18550*/  SYNCS.PHASECHK.TRANS64.TRYWAIT P1, [R21+URZ+0x2a830], R0 ;  /* 0x02a83000150075a7 */ /* 0x0022a4000802017f */
[----:B--2---:R-:W-:Y:S05]  /*18560*/  @!P1 NANOSLEEP.SYNCS 0x989680 ;  /* 0x009896800000995d */ /* 0x004fea0003900000 */
[----:B------:R-:W2:Y:S02]  /*18570*/  @!P1 SYNCS.PHASECHK.TRANS64 P1, [R21+URZ+0x2a830], R0 ;  /* 0x02a83000150095a7 */ /* 0x000ea4000802007f */
[----:B--2---:R-:W-:Y:S05]  /*18580*/  @!P1 BRA `(.L_x_1226) ;  /* 0xfffffffc00f09947 */ /* 0x004fea000383ffff */
[----:B------:R-:W-:Y:S05]  /*18590*/  BRA `(.L_x_1225) ;  /* 0xfffffe9800e47947 */ /* 0x000fea000383ffff */
.L_x_1243:
[----:B-1----:R-:W-:-:S04]  /*185a0*/  IMAD.U32 R12, RZ, RZ, UR6 ;  /* 0x00000006ff0c7e24 */ /* 0x002fc8000f8e00ff */
[----:B------:R1:W2:Y:S03]  /*185b0*/  SYNCS.PHASECHK.TRANS64.TRYWAIT P1, [R12+URZ+0x2a830], R11 ;  /* 0x02a8300b0c0075a7 */ /* 0x0002a6000802017f */
[----:B--2---:R-:W-:Y:S05]  /*185c0*/  @!P1 NANOSLEEP.SYNCS 0x989680 ;  /* 0x009896800000995d */ /* 0x004fea0003900000 */
[----:B------:R-:W2:Y:S02]  /*185d0*/  @!P1 SYNCS.PHASECHK.TRANS64 P1, [R12+URZ+0x2a830], R11 ;  /* 0x02a8300b0c0095a7 */ /* 0x000ea4000802007f */
[----:B--2---:R-:W-:Y:S05]  /*185e0*/  @!P1 BRA `(.L_x_1243) ;  /* 0xfffffffc00ec9947 */ /* 0x004fea000383ffff */
[----:B------:R-:W-:Y:S05]  /*185f0*/  BRA `(.L_x_1242) ;  /* 0xfffffecc008c7947 */ /* 0x000fea000383ffff */
.L_x_1247:
[----:B01----:R-:W-:-:S04]  /*18600*/  IMAD.U32 R11, RZ, RZ, UR7 ;  /* 0x00000007ff0b7e24 */ /* 0x003fc8000f8e00ff */
[----:B------:R0:W1:Y:S03]  /*18610*/  SYNCS.PHASECHK.TRANS64.TRYWAIT P1, [R11+URZ+0x2a850], R0 ;  /* 0x02a850000b0075a7 */ /* 0x000066000802017f */
[----:B-1----:R-:W-:Y:S05]  /*18620*/  @!P1 NANOSLEEP.SYNCS 0x989680 ;  /* 0x009896800000995d */ /* 0x002fea0003900000 */
[----:B------:R-:W1:Y:S02]  /*18630*/  @!P1 SYNCS.PHASECHK.TRANS64 P1, [R11+URZ+0x2a850], R0 ;  /* 0x02a850000b0095a7 */ /* 0x000e64000802007f */
[----:B-1----:R-:W-:Y:S05]  /*18640*/  @!P1 BRA `(.L_x_1247) ;  /* 0xfffffffc00ec9947 */ /* 0x002fea000383ffff */
[----:B------:R-:W-:Y:S05]  /*18650*/  BRA `(.L_x_1246) ;  /* 0xfffffed400c07947 */ /* 0x000fea000383ffff */
.L_x_1266:
[----:B-1----:R-:W-:-:S04]  /*18660*/  IMAD.U32 R11, RZ, RZ, UR6 ;  /* 0x00000006ff0b7e24 */ /* 0x002fc8000f8e00ff */
[----:B------:R1:W2:Y:S03]  /*18670*/  SYNCS.PHASECHK.TRANS64.TRYWAIT P1, [R11+URZ+0x2a830], R8 ;  /* 0x02a830080b0075a7 */ /* 0x0002a6000802017f */
[----:B--2---:R-:W-:Y:S05]  /*18680*/  @!P1 NANOSLEEP.SYNCS 0x989680 ;  /* 0x009896800000995d */ /* 0x004fea0003900000 */
[----:B------:R-:W2:Y:S02]  /*18690*/  @!P1 SYNCS.PHASECHK.TRANS64 P1, [R11+URZ+0x2a830], R8 ;  /* 0x02a830080b0095a7 */ /* 0x000ea4000802007f */
[----:B--2---:R-:W-:Y:S05]  /*186a0*/  @!P1 BRA `(.L_x_1266) ;  /* 0xfffffffc00ec9947 */ /* 0x004fea000383ffff */
[----:B------:R-:W-:Y:S05]  /*186b0*/  BRA `(.L_x_1265) ;  /* 0xffffff04001c7947 */ /* 0x000fea000383ffff */
.L_x_1270:
[----:B-1----:R-:W-:-:S04]  /*186c0*/  IMAD.U32 R11, RZ, RZ, UR7 ;  /* 0x00000007ff0b7e24 */ /* 0x002fc8000f8e00ff */
[----:B------:R1:W3:Y:S03]  /*186d0*/  SYNCS.PHASECHK.TRANS64.TRYWAIT P1, [R11+URZ+0x2a850], R0 ;  /* 0x02a850000b0075a7 */ /* 0x0002e6000802017f */
[----:B---3--:R-:W-:Y:S05]  /*186e0*/  @!P1 NANOSLEEP.SYNCS 0x989680 ;  /* 0x009896800000995d */ /* 0x008fea0003900000 */
[----:B------:R-:W3:Y:S02]  /*186f0*/  @!P1 SYNCS.PHASECHK.TRANS64 P1, [R11+URZ+0x2a850], R0 ;  /* 0x02a850000b0095a7 */ /* 0x000ee4000802007f */
[----:B---3--:R-:W-:Y:S05]  /*18700*/  @!P1 BRA `(.L_x_1270) ;  /* 0xfffffffc00ec9947 */ /* 0x008fea000383ffff */
[----:B------:R-:W-:Y:S05]  /*18710*/  BRA `(.L_x_1269) ;  /* 0xffffff0c00507947 */ /* 0x000fea000383ffff */
.L_x_1278:
[----:B-1----:R-:W-:-:S04]  /*18720*/  IMAD.U32 R12, RZ, RZ, UR6 ;  /* 0x00000006ff0c7e24 */ /* 0x002fc8000f8e00ff */
[----:B------:R1:W2:Y:S03]  /*18730*/  SYNCS.PHASECHK.TRANS64.TRYWAIT P1, [R12+URZ+0x2a830], R11 ;  /* 0x02a8300b0c0075a7 */ /* 0x0002a6000802017f */
[----:B--2---:R-:W-:Y:S05]  /*18740*/  @!P1 NANOSLEEP.SYNCS 0x989680 ;  /* 0x009896800000995d */ /* 0x004fea0003900000 */
[----:B------:R-:W2:Y:S02]  /*18750*/  @!P1 SYNCS.PHASECHK.TRANS64 P1, [R12+URZ+0x2a830], R11 ;  /* 0x02a8300b0c0095a7 */ /* 0x000ea4000802007f */
[----:B--2---:R-:W-:Y:S05]  /*18760*/  @!P1 BRA `(.L_x_1278) ;  /* 0xfffffffc00ec9947 */ /* 0x004fea000383ffff */
[----:B------:R-:W-:Y:S05]  /*18770*/  BRA `(.L_x_1277) ;  /* 0xffffff2400a47947 */ /* 0x000fea000383ffff */
.L_x_1282:
[----:B01----:R-:W-:-:S04]  /*18780*/  IMAD.U32 R11, RZ, RZ, UR7 ;  /* 0x00000007ff0b7e24 */ /* 0x003fc8000f8e00ff */
[----:B------:R0:W1:Y:S03]  /*18790*/  SYNCS.PHASECHK.TRANS64.TRYWAIT P1, [R11+URZ+0x2a850], R0 ;  /* 0x02a850000b0075a7 */ /* 0x000066000802017f */
[----:B-1----:R-:W-:Y:S05]  /*187a0*/  @!P1 NANOSLEEP.SYNCS 0x989680 ;  /* 0x009896800000995d */ /* 0x002fea0003900000 */
[----:B------:R-:W1:Y:S02]  /*187b0*/  @!P1 SYNCS.PHASECHK.TRANS64 P1, [R11+URZ+0x2a850], R0 ;  /* 0x02a850000b0095a7 */ /* 0x000e64000802007f */
[----:B-1----:R-:W-:Y:S05]  /*187c0*/  @!P1 BRA `(.L_x_1282) ;  /* 0xfffffffc00ec9947 */ /* 0x002fea000383ffff */
[----:B------:R-:W-:Y:S05]  /*187d0*/  BRA `(.L_x_1281) ;  /* 0xffffff2c00d87947 */ /* 0x000fea000383ffff */
.L_x_1297:
[----:B-1----:R-:W-:-:S04]  /*187e0*/  IMAD.U32 R5, RZ, RZ, UR5 ;  /* 0x00000005ff057e24 */ /* 0x002fc8000f8e00ff */
[----:B------:R1:W2:Y:S03]  /*187f0*/  SYNCS.PHASECHK.TRANS64.TRYWAIT P1, [R5+URZ+0x2a850], R0 ;  /* 0x02a85000050075a7 */ /* 0x0002a6000802017f */
[----:B--2---:R-:W-:Y:S05]  /*18800*/  @!P1 NANOSLEEP.SYNCS 0x989680 ;  /* 0x009896800000995d */ /* 0x004fea0003900000 */
[----:B------:R-:W2:Y:S02]  /*18810*/  @!P1 SYNCS.PHASECHK.TRANS64 P1, [R5+URZ+0x2a850], R0 ;  /* 0x02a85000050095a7 */ /* 0x000ea4000802007f */
[----:B--2---:R-:W-:Y:S05]  /*18820*/  @!P1 BRA `(.L_x_1297) ;  /* 0xfffffffc00ec9947 */ /* 0x004fea000383ffff */
[----:B------:R-:W-:Y:S05]  /*18830*/  BRA `(.L_x_1296) ;  /* 0xffffff5c005c7947 */ /* 0x000fea000383ffff */
.L_x_1353:
        /* <DEDUP_REMOVED lines=8> */
[----:B-----5:R-:W-:Y:S05]  /*188c0*/  WARPSYNC.COLLECTIVE R15, `(.L_x_1420) ;  /* 0x000000000f087348 */ /* 0x020fea0003c00000 */
[----:B------:R0:W1:Y:S02]  /*188d0*/  SHFL.IDX P6, R14, R13, R12, R11 ;  /* 0x0000000c0d0e7389 */ /* 0x00006400000c000b */
[----:B01---5:R-:W-:Y:S01]  /*188e0*/  ENDCOLLECTIVE ;  /* 0x000000000000791b */ /* 0x023fe20003800000 */
.L_x_1420:
[----:B------:R-:W-:Y:S05]  /*188f0*/  BSYNC B0 ;  /* 0x0000000000007941 */ /* 0x000fea0003800000 */
.L_x_1419:
[----:B------:R-:W-:Y:S05]  /*18900*/  BRA `(.L_x_1421) ;  /* 0xffffffb800c07947 */ /* 0x000fea000383ffff */
.L_x_1356:
[----:B0-----:R0:W1:Y:S02]  /*18910*/  SYNCS.PHASECHK.TRANS64.TRYWAIT P0, [R7+URZ+0x2a840], R2 ;  /* 0x02a84002070075a7 */ /* 0x001064000800017f */
[----:B-1----:R-:W-:Y:S05]  /*18920*/  @!P0 NANOSLEEP.SYNCS 0x989680 ;  /* 0x009896800000895d */ /* 0x002fea0003900000 */
[----:B------:R-:W1:Y:S02]  /*18930*/  @!P0 SYNCS.PHASECHK.TRANS64 P0, [R7+URZ+0x2a840], R2 ;  /* 0x02a84002070085a7 */ /* 0x000e64000800007f */
[----:B-1----:R-:W-:Y:S05]  /*18940*/  @!P0 BRA `(.L_x_1356) ;  /* 0xfffffffc00f08947 */ /* 0x002fea000383ffff */
[----:B------:R-:W-:Y:S05]  /*18950*/  BRA `(.L_x_1422) ;  /* 0xffffffbc00287947 */ /* 0x000fea000383ffff */
.L_x_1357:
        /* <DEDUP_REMOVED lines=8> */
.L_x_1424:
[----:B------:R-:W-:Y:S05]  /*189e0*/  BSYNC B0 ;  /* 0x0000000000007941 */ /* 0x000fea0003800000 */
.L_x_1423:
        /* <DEDUP_REMOVED lines=9> */
.L_x_1425:
[----:B------:R-:W-:Y:S02]  /*18a80*/  IMAD.MOV.U32 R13, RZ, RZ, R0 ;  /* 0x000000ffff0d7224 */ /* 0x000fe400078e0000 */
[----:B------:R-:W-:Y:S02]  /*18a90*/  IMAD.MOV.U32 R12, RZ, RZ, 0x1 ;  /* 0x00000001ff0c7424 */ /* 0x000fe400078e00ff */
[----:B------:R-:W-:-:S07]  /*18aa0*/  IMAD.MOV.U32 R3, RZ, RZ, R14 ;  /* 0x000000ffff037224 */ /* 0x000fce00078e000e */
[----:B------:R-:W-:Y:S05]  /*18ab0*/  WARPSYNC.COLLECTIVE R15, `(.L_x_1426) ;  /* 0x000000000f087348 */ /* 0x000fea0003c00000 */
[----:B------:R0:W1:Y:S02]  /*18ac0*/  SHFL.IDX P6, R14, R13, R12, R11 ;  /* 0x0000000c0d0e7389 */ /* 0x00006400000c000b */
[----:B01----:R-:W-:Y:S01]  /*18ad0*/  ENDCOLLECTIVE ;  /* 0x000000000000791b */ /* 0x003fe20003800000 */
.L_x_1426:
        /* <DEDUP_REMOVED lines=17> */
.L_x_1427:
[----:B------:R-:W-:Y:S02]  /*18bf0*/  @P1 IMAD R8, R5, 0x2, R22 ;  /* 0x0000000205081824 */ /* 0x000fe400078e0216 */
[----:B------:R-:W-:Y:S02]  /*18c00*/  IMAD.MOV.U32 R13, RZ, RZ, R0 ;  /* 0x000000ffff0d7224 */ /* 0x000fe400078e0000 */
[----:B------:R-:W-:Y:S02]  /*18c10*/  IMAD.MOV.U32 R12, RZ, RZ, 0x2 ;  /* 0x00000002ff0c7424 */ /* 0x000fe400078e00ff */
[----:B------:R-:W-:-:S07]  /*18c20*/  IMAD.MOV.U32 R3, RZ, RZ, R14 ;  /* 0x000000ffff037224 */ /* 0x000fce00078e000e */
[----:B------:R-:W-:Y:S05]  /*18c30*/  WARPSYNC.COLLECTIVE R15, `(.L_x_1428) ;  /* 0x000000000f087348 */ /* 0x000fea0003c00000 */
[----:B------:R0:W1:Y:S02]  /*18c40*/  SHFL.IDX P6, R14, R13, R12, R11 ;  /* 0x0000000c0d0e7389 */ /* 0x00006400000c000b */
[----:B01----:R-:W-:Y:S01]  /*18c50*/  ENDCOLLECTIVE ;  /* 0x000000000000791b */ /* 0x003fe20003800000 */
.L_x_1428:
        /* <DEDUP_REMOVED lines=17> */
.L_x_1429:
[----:B------:R-:W-:Y:S02]  /*18d70*/  @P1 IMAD R8, R5, 0x2, R22 ;  /* 0x0000000205081824 */ /* 0x000fe400078e0216 */
[----:B------:R-:W-:Y:S02]  /*18d80*/  IMAD.MOV.U32 R13, RZ, RZ, R0 ;  /* 0x000000ffff0d7224 */ /* 0x000fe400078e0000 */
[----:B------:R-:W-:Y:S02]  /*18d90*/  IMAD.MOV.U32 R12, RZ, RZ, 0x3 ;  /* 0x00000003ff0c7424 */ /* 0x000fe400078e00ff */
[----:B------:R-:W-:-:S07]  /*18da0*/  IMAD.MOV.U32 R3, RZ, RZ, R14 ;  /* 0x000000ffff037224 */ /* 0x000fce00078e000e */
[----:B------:R-:W-:Y:S05]  /*18db0*/  WARPSYNC.COLLECTIVE R15, `(.L_x_1430) ;  /* 0x000000000f087348 */ /* 0x000fea0003c00000 */
[----:B------:R0:W1:Y:S02]  /*18dc0*/  SHFL.IDX P6, R14, R13, R12, R11 ;  /* 0x0000000c0d0e7389 */ /* 0x00006400000c000b */
[----:B01----:R-:W-:Y:S01]  /*18dd0*/  ENDCOLLECTIVE ;  /* 0x000000000000791b */ /* 0x003fe20003800000 */
.L_x_1430:
        /* <DEDUP_REMOVED lines=17> */
.L_x_1431:
[----:B------:R-:W-:Y:S02]  /*18ef0*/  @P1 IMAD R8, R5, 0x2, R22 ;  /* 0x0000000205081824 */ /* 0x000fe400078e0216 */
[----:B------:R-:W-:Y:S02]  /*18f00*/  IMAD.MOV.U32 R13, RZ, RZ, R0 ;  /* 0x000000ffff0d7224 */ /* 0x000fe400078e0000 */
[----:B------:R-:W-:Y:S02]  /*18f10*/  IMAD.MOV.U32 R12, RZ, RZ, 0x4 ;  /* 0x00000004ff0c7424 */ /* 0x000fe400078e00ff */
[----:B------:R-:W-:-:S07]  /*18f20*/  IMAD.MOV.U32 R3, RZ, RZ, R14 ;  /* 0x000000ffff037224 */ /* 0x000fce00078e000e */
[----:B------:R-:W-:Y:S05]  /*18f30*/  WARPSYNC.COLLECTIVE R15, `(.L_x_1432) ;  /* 0x000000000f087348 */ /* 0x000fea0003c00000 */
[----:B------:R0:W1:Y:S02]  /*18f40*/  SHFL.IDX P6, R14, R13, R12, R11 ;  /* 0x0000000c0d0e7389 */ /* 0x00006400000c000b */
[----:B01----:R-:W-:Y:S01]  /*18f50*/  ENDCOLLECTIVE ;  /* 0x000000000000791b */ /* 0x003fe20003800000 */
.L_x_1432:
        /* <DEDUP_REMOVED lines=17> */
.L_x_1433:
[----:B------:R-:W-:Y:S02]  /*19070*/  @P1 IMAD R8, R5, 0x2, R22 ;  /* 0x0000000205081824 */ /* 0x000fe400078e0216 */
[----:B------:R-:W-:Y:S02]  /*19080*/  IMAD.MOV.U32 R13, RZ, RZ, R0 ;  /* 0x000000ffff0d7224 */ /* 0x000fe400078e0000 */
[----:B------:R-:W-:Y:S02]  /*19090*/  IMAD.MOV.U32 R12, RZ, RZ, 0x5 ;  /* 0x00000005ff0c7424 */ /* 0x000fe400078e00ff */
[----:B------:R-:W-:-:S07]  /*190a0*/  IMAD.MOV.U32 R3, RZ, RZ, R14 ;  /* 0x000000ffff037224 */ /* 0x000fce00078e000e */
[----:B------:R-:W-:Y:S05]  /*190b0*/  WARPSYNC.COLLECTIVE R15, `(.L_x_1434) ;  /* 0x000000000f087348 */ /* 0x000fea0003c00000 */
[----:B------:R0:W1:Y:S02]  /*190c0*/  SHFL.IDX P6, R14, R13, R12, R11 ;  /* 0x0000000c0d0e7389 */ /* 0x00006400000c000b */
[----:B01----:R-:W-:Y:S01]  /*190d0*/  ENDCOLLECTIVE ;  /* 0x000000000000791b */ /* 0x003fe20003800000 */
.L_x_1434:
        /* <DEDUP_REMOVED lines=10> */
.L_x_1435:
        /* <DEDUP_REMOVED lines=8> */
.L_x_1362:
[----:B------:R-:W-:Y:S02]  /*19200*/  IMAD.MOV.U32 R13, RZ, RZ, R4 ;  /* 0x000000ffff0d7224 */ /* 0x000fe400078e0004 */
[----:B------:R-:W-:Y:S02]  /*19210*/  IMAD.MOV.U32 R12, RZ, RZ, RZ ;  /* 0x000000ffff0c7224 */ /* 0x000fe400078e00ff */
[----:B------:R-:W-:Y:S02]  /*19220*/  IMAD.MOV.U32 R11, RZ, RZ, 0x181f ;  /* 0x0000181fff0b7424 */ /* 0x000fe400078e00ff */
[----:B------:R-:W-:Y:S02]  /*19230*/  IMAD.MOV.U32 R15, RZ, RZ, -0x1 ;  /* 0xffffffffff0f7424 */ /* 0x000fe400078e00ff */
[----:B------:R-:W-:Y:S02]  /*19240*/  IMAD R30, R30, R6, RZ ;  /* 0x000000061e1e7224 */ /* 0x000fe400078e02ff */
[----:B------:R-:W-:-:S07]  /*19250*/  IMAD.IADD R27, R9, 0x1, R27 ;  /* 0x00000001091b7824 */ /* 0x000fce00078e021b */
[----:B------:R-:W-:Y:S05]  /*19260*/  WARPSYNC.COLLECTIVE R15, `(.L_x_1437) ;  /* 0x000000000f087348 */ /* 0x000fea0003c00000 */
[----:B------:R0:W1:Y:S02]  /*19270*/  SHFL.IDX P6, R14, R13, R12, R11 ;  /* 0x0000000c0d0e7389 */ /* 0x00006400000c000b */
[----:B01----:R-:W-:Y:S01]  /*19280*/  ENDCOLLECTIVE ;  /* 0x000000000000791b */ /* 0x003fe20003800000 */
.L_x_1437:
[C---:B------:R-:W-:Y:S01]  /*19290*/  VIADD R5, R27.reuse, 0x10 ;  /* 0x000000101b057836 */ /* 0x040fe20000000000 */
[----:B------:R-:W-:Y:S01]  /*192a0*/  ISETP.GE.AND P1, PT, R27, R30, PT ;  /* 0x0000001e1b00720c */ /* 0x000fe20003f26270 */
[----:B------:R-:W-:Y:S02]  /*192b0*/  IMAD.MOV.U32 R13, RZ, RZ, R0 ;  /* 0x000000ffff0d7224 */ /* 0x000fe400078e0000 */
[----:B------:R-:W-:-:S10]  /*192c0*/  IMAD.MOV.U32 R2, RZ, RZ, R14 ;  /* 0x000000ffff027224 */ /* 0x000fd400078e000e */
[----:B------:R-:W-:Y:S05]  /*192d0*/  WARPSYNC.COLLECTIVE R15, `(.L_x_1438) ;  /* 0x000000000f087348 */ /* 0x000fea0003c00000 */
[----:B------:R0:W1:Y:S02]  /*192e0*/  SHFL.IDX P6, R14, R13, R12, R11 ;  /* 0x0000000c0d0e7389 */ /* 0x00006400000c000b */
[----:B01----:R-:W-:Y:S01]  /*192f0*/  ENDCOLLECTIVE ;  /* 0x000000000000791b */ /* 0x003fe20003800000 */
.L_x_1438:
        /* <DEDUP_REMOVED lines=8> */
.L_x_1439:
[----:B------:R-:W-:Y:S01]  /*19380*/  @!PT LDS RZ, [RZ] ;  /* 0x00000000fffff984 */ /* 0x000fe20000000800 */
[----:B------:R-:W-:Y:S01]  /*19390*/  @!PT LDS RZ, [RZ] ;  /* 0x00000000fffff984 */ /* 0x000fe20000000800 */
[----:B------:R-:W-:Y:S01]  /*193a0*/  @!PT LDS RZ, [RZ] ;  /* 0x00000000fffff984 */ /* 0x000fe20000000800 */
[----:B------:R-:W-:Y:S04]  /*193b0*/  @!P1 LDGSTS.E.BYPASS.LTC128B.128 [R33+0xc400], desc[UR36][R2.64], !P3 ;  /* 0x0c40000002219fae */ /* 0x000fe8000d901d64 */
[----:B------:R-:W-:Y:S04]  /*193c0*/  @!P1 LDGSTS.E.BYPASS.LTC128B.128 [R33+0x10400], desc[UR36][R2.64+0x80], !P2 ;  /* 0x1040008002219fae */ /* 0x000fe8000d101d64 */
[----:B------:R0:W-:Y:S01]  /*193d0*/  @!P1 LDGSTS.E.BYPASS.LTC128B.128 [R33+0x14400], desc[UR36][R2.64+0x100], !P0 ;  /* 0x1440010002219fae */ /* 0x0001e2000c101d64 */
[----:B------:R-:W-:Y:S01]  /*193e0*/  ISETP.GE.AND P1, PT, R5, R30, PT ;  /* 0x0000001e0500720c */ /* 0x000fe20003f26270 */
[----:B------:R-:W-:-:S02]  /*193f0*/  IMAD.MOV.U32 R13, RZ, RZ, R0 ;  /* 0x000000ffff0d7224 */ /* 0x000fc400078e0000 */
[----:B0-----:R-:W-:-:S10]  /*19400*/  IMAD.MOV.U32 R2, RZ, RZ, R14 ;  /* 0x000000ffff027224 */ /* 0x001fd400078e000e */
[----:B------:R-:W-:Y:S05]  /*19410*/  WARPSYNC.COLLECTIVE R15, `(.L_x_1440) ;  /* 0x000000000f087348 */ /* 0x000fea0003c00000 */
[----:B------:R0:W1:Y:S02]  /*19420*/  SHFL.IDX P6, R14, R13, R12, R11 ;  /* 0x0000000c0d0e7389 */ /* 0x00006400000c000b */
[----:B01----:R-:W-:Y:S01]  /*19430*/  ENDCOLLECTIVE ;  /* 0x000000000000791b */ /* 0x003fe20003800000 */
.L_x_1440:
        /* <DEDUP_REMOVED lines=8> */
.L_x_1441:
        /* <DEDUP_REMOVED lines=14> */
.L_x_1442:
        /* <DEDUP_REMOVED lines=8> */
.L_x_1443:
        /* <DEDUP_REMOVED lines=14> */
.L_x_1444:
        /* <DEDUP_REMOVED lines=8> */
.L_x_1445:
        /* <DEDUP_REMOVED lines=14> */
.L_x_1446:
        /* <DEDUP_REMOVED lines=8> */
.L_x_1447:
        /* <DEDUP_REMOVED lines=14> */
.L_x_1448:
        /* <DEDUP_REMOVED lines=8> */
.L_x_1449:
        /* <DEDUP_REMOVED lines=14> */
.L_x_1450:
        /* <DEDUP_REMOVED lines=8> */
.L_x_1451:
        /* <DEDUP_REMOVED lines=12> */
.L_x_1452:
[----:B------:R-:W-:Y:S05]  /*19c60*/  BRA `(.L_x_1453) ;  /* 0xffffffb800ec7947 */ /* 0x000fea000383ffff */
.L_x_1367:
[----:B0-----:R0:W1:Y:S02]  /*19c70*/  SYNCS.PHASECHK.TRANS64.TRYWAIT P0, [R22+URZ+0x2a820], R3 ;  /* 0x02a82003160075a7 */ /* 0x001064000800017f */
[----:B-1----:R-:W-:Y:S05]  /*19c80*/  @!P0 NANOSLEEP.SYNCS 0x989680 ;  /* 0x009896800000895d */ /* 0x002fea0003900000 */
[----:B------:R-:W1:Y:S02]  /*19c90*/  @!P0 SYNCS.PHASECHK.TRANS64 P0, [R22+URZ+0x2a820], R3 ;  /* 0x02a82003160085a7 */ /* 0x000e64000800007f */
[----:B-1----:R-:W-:Y:S05]  /*19ca0*/  @!P0 BRA `(.L_x_1367) ;  /* 0xfffffffc00f08947 */ /* 0x002fea000383ffff */
[----:B------:R-:W-:Y:S05]  /*19cb0*/  BRA `(.L_x_1454) ;  /* 0xffffffbc00647947 */ /* 0x000fea000383ffff */
.L_x_1372:
[----:B0-----:R0:W1:Y:S02]  /*19cc0*/  SYNCS.PHASECHK.TRANS64.TRYWAIT P0, [R6+URZ+0x2a840], R3 ;  /* 0x02a84003060075a7 */ /* 0x001064000800017f */
[----:B-1----:R-:W-:Y:S05]  /*19cd0*/  @!P0 NANOSLEEP.SYNCS 0x989680 ;  /* 0x009896800000895d */ /* 0x002fea0003900000 */
[----:B------:R-:W1:Y:S02]  /*19ce0*/  @!P0 SYNCS.PHASECHK.TRANS64 P0, [R6+URZ+0x2a840], R3 ;  /* 0x02a84003060085a7 */ /* 0x000e64000800007f */
[----:B-1----:R-:W-:Y:S05]  /*19cf0*/  @!P0 BRA `(.L_x_1372) ;  /* 0xfffffffc00f08947 */ /* 0x002fea000383ffff */
[----:B------:R-:W-:Y:S05]  /*19d00*/  BRA `(.L_x_1455) ;  /* 0xffffffc000287947 */ /* 0x000fea000383ffff */
.L_x_1373:
[----:B------:R-:W-:Y:S01]  /*19d10*/  BSSY B1, `(.L_x_1456) ;  /* 0x0000008000017945 */ /* 0x000fe20003800000 */
[----:B------:R-:W-:Y:S02]  /*19d20*/  IMAD.MOV.U32 R13, RZ, RZ, R5 ;  /* 0x000000ffff0d7224 */ /* 0x000fe400078e0005 */
[----:B------:R-:W-:Y:S02]  /*19d30*/  IMAD.MOV.U32 R12, RZ, RZ, RZ ;  /* 0x000000ffff0c7224 */ /* 0x000fe400078e00ff */
[----:B------:R-:W-:Y:S02]  /*19d40*/  IMAD.MOV.U32 R11, RZ, RZ, 0x181f ;  /* 0x0000181fff0b7424 */ /* 0x000fe400078e00ff */
[----:B------:R-:W-:-:S07]  /*19d50*/  IMAD.MOV.U32 R15, RZ, RZ, -0x1 ;  /* 0xffffffffff0f7424 */ /* 0x000fce00078e00ff */
[----:B--2---:R-:W-:Y:S05]  /*19d60*/  WARPSYNC.COLLECTIVE R15, `(.L_x_1457) ;  /* 0x000000000f087348 */ /* 0x004fea0003c00000 */
[----:B--2---:R0:W1:Y:S02]  /*19d70*/  SHFL.IDX P6, R14, R13, R12, R11 ;  /* 0x0000000c0d0e7389 */ /* 0x00406400000c000b */
[----:B01----:R-:W-:Y:S01]  /*19d80*/  ENDCOLLECTIVE ;  /* 0x000000000000791b */ /* 0x003fe20003800000 */
.L_x_1457:
[----:B------:R-:W-:Y:S05]  /*19d90*/  BSYNC B1 ;  /* 0x0000000000017941 */ /* 0x000fea0003800000 */
.L_x_1456:
        /* <DEDUP_REMOVED lines=10> */
.L_x_1458:
[----:B------:R-:W-:Y:S02]  /*19e40*/  IMAD.MOV.U32 R13, RZ, RZ, R5 ;  /* 0x000000ffff0d7224 */ /* 0x000fe400078e0005 */
[----:B------:R-:W-:Y:S02]  /*19e50*/  IMAD.MOV.U32 R12, RZ, RZ, 0x1 ;  /* 0x00000001ff0c7424 */ /* 0x000fe400078e00ff */
[----:B------:R-:W-:Y:S02]  /*19e60*/  IMAD.SHL.U32 R35, R35, 0x8, RZ ;  /* 0x0000000823237824 */ /* 0x000fe400078e00ff */
[----:B------:R-:W-:-:S03]  /*19e70*/  IMAD.MOV.U32 R2, RZ, RZ, R14 ;  /* 0x000000ffff027224 */ /* 0x000fc600078e000e */
[----:B------:R-:W-:-:S07]  /*19e80*/  LOP3.LUT R35, R35, 0x38, RZ, 0xc0, !PT ;  /* 0x0000003823237812 */ /* 0x000fce00078ec0ff */
[----:B------:R-:W-:Y:S05]  /*19e90*/  WARPSYNC.COLLECTIVE R15, `(.L_x_1459) ;  /* 0x000000000f087348 */ /* 0x000fea0003c00000 */
[----:B------:R0:W1:Y:S02]  /*19ea0*/  SHFL.IDX P6, R14, R13, R12, R11 ;  /* 0x0000000c0d0e7389 */ /* 0x00006400000c000b */
[----:B01----:R-:W-:Y:S01]  /*19eb0*/  ENDCOLLECTIVE ;  /* 0x000000000000791b */ /* 0x003fe20003800000 */
.L_x_1459:
        /* <DEDUP_REMOVED lines=14> */
.L_x_1460:
[----:B------:R-:W-:Y:S02]  /*19fa0*/  IMAD.MOV.U32 R13, RZ, RZ, R5 ;  /* 0x000000ffff0d7224 */ /* 0x000fe400078e0005 */
[----:B------:R-:W-:Y:S02]  /*19fb0*/  IMAD.MOV.U32 R12, RZ, RZ, 0x2 ;  /* 0x00000002ff0c7424 */ /* 0x000fe400078e00ff */
[----:B------:R-:W-:-:S07]  /*19fc0*/  IMAD.MOV.U32 R2, RZ, RZ, R14 ;  /* 0x000000ffff027224 */ /* 0x000fce00078e000e */
[----:B------:R-:W-:Y:S05]  /*19fd0*/  WARPSYNC.COLLECTIVE R15, `(.L_x_1461) ;  /* 0x000000000f087348 */ /* 0x000fea0003c00000 */
[----:B------:R0:W1:Y:S02]  /*19fe0*/  SHFL.IDX P6, R14, R13, R12, R11 ;  /* 0x0000000c0d0e7389 */ /* 0x00006400000c000b */
[----:B01----:R-:W-:Y:S01]  /*19ff0*/  ENDCOLLECTIVE ;  /* 0x000000000000791b */ /* 0x003fe20003800000 */
.L_x_1461:
        /* <DEDUP_REMOVED lines=13> */
.L_x_1462:
[----:B------:R-:W-:Y:S02]  /*1a0d0*/  IMAD.MOV.U32 R13, RZ, RZ, R5 ;  /* 0x000000ffff0d7224 */ /* 0x000fe400078e0005 */
[----:B------:R-:W-:Y:S02]  /*1a0e0*/  IMAD.MOV.U32 R12, RZ, RZ, 0x3 ;  /* 0x00000003ff0c7424 */ /* 0x000fe400078e00ff */
[----:B------:R-:W-:-:S07]  /*1a0f0*/  IMAD.MOV.U32 R2, RZ, RZ, R14 ;  /* 0x000000ffff027224 */ /* 0x000fce00078e000e */
[----:B------:R-:W-:Y:S05]  /*1a100*/  WARPSYNC.COLLECTIVE R15, `(.L_x_1463) ;  /* 0x000000000f087348 */ /* 0x000fea0003c00000 */
[----:B------:R0:W1:Y:S02]  /*1a110*/  SHFL.IDX P6, R14, R13, R12, R11 ;  /* 0x0000000c0d0e7389 */ /* 0x00006400000c000b */
[----:B01----:R-:W-:Y:S01]  /*1a120*/  ENDCOLLECTIVE ;  /* 0x000000000000791b */ /* 0x003fe20003800000 */
.L_x_1463:
        /* <DEDUP_REMOVED lines=13> */
.L_x_1464:
[----:B------:R-:W-:Y:S02]  /*1a200*/  IMAD.MOV.U32 R13, RZ, RZ, R5 ;  /* 0x000000ffff0d7224 */ /* 0x000fe400078e0005 */
[----:B------:R-:W-:Y:S02]  /*1a210*/  IMAD.MOV.U32 R12, RZ, RZ, 0x4 ;  /* 0x00000004ff0c7424 */ /* 0x000fe400078e00ff */
[----:B------:R-:W-:-:S07]  /*1a220*/  IMAD.MOV.U32 R2, RZ, RZ, R14 ;  /* 0x000000ffff027224 */ /* 0x000fce00078e000e */
[----:B------:R-:W-:Y:S05]  /*1a230*/  WARPSYNC.COLLECTIVE R15, `(.L_x_1465) ;  /* 0x000000000f087348 */ /* 0x000fea0003c00000 */
[----:B------:R0:W1:Y:S02]  /*1a240*/  SHFL.IDX P6, R14, R13, R12, R11 ;  /* 0x0000000c0d0e7389 */ /* 0x00006400000c000b */
[----:B01----:R-:W-:Y:S01]  /*1a250*/  ENDCOLLECTIVE ;  /* 0x000000000000791b */ /* 0x003fe20003800000 */
.L_x_1465:
        /* <DEDUP_REMOVED lines=13> */
.L_x_1466:
[----:B------:R-:W-:Y:S02]  /*1a330*/  IMAD.MOV.U32 R13, RZ, RZ, R5 ;  /* 0x000000ffff0d7224 */ /* 0x000fe400078e0005 */
[----:B------:R-:W-:Y:S02]  /*1a340*/  IMAD.MOV.U32 R12, RZ, RZ, 0x5 ;  /* 0x00000005ff0c7424 */ /* 0x000fe400078e00ff */
[----:B------:R-:W-:-:S07]  /*1a350*/  IMAD.MOV.U32 R2, RZ, RZ, R14 ;  /* 0x000000ffff027224 */ /* 0x000fce00078e000e */
[----:B------:R-:W-:Y:S05]  /*1a360*/  WARPSYNC.COLLECTIVE R15, `(.L_x_1467) ;  /* 0x000000000f087348 */ /* 0x000fea0003c00000 */
[----:B------:R0:W1:Y:S02]  /*1a370*/  SHFL.IDX P6, R14, R13, R12, R11 ;  /* 0x0000000c0d0e7389 */ /* 0x00006400000c000b */
[----:B01----:R-:W-:Y:S01]  /*1a380*/  ENDCOLLECTIVE ;  /* 0x000000000000791b */ /* 0x003fe20003800000 */
.L_x_1467:
        /* <DEDUP_REMOVED lines=13> */
.L_x_1468:
[----:B------:R-:W-:Y:S01]  /*1a460*/  IMAD.MOV.U32 R2, RZ, RZ, R14 ;  /* 0x000000ffff027224 */ /* 0x000fe200078e000e */
[----:B------:R-:W-:Y:S06]  /*1a470*/  BRA `(.L_x_1469) ;  /* 0xffffffbc00587947 */ /* 0x000fec000383ffff */
.L_x_1378:
[----:B-1----:R1:W4:Y:S02]  /*1a480*/  SYNCS.PHASECHK.TRANS64.TRYWAIT P0, [R4+URZ+0x2a860], R2 ;  /* 0x02a86002040075a7 */ /* 0x002324000800017f */
[----:B----4-:R-:W-:Y:S05]  /*1a490*/  @!P0 NANOSLEEP.SYNCS 0x989680 ;  /* 0x009896800000895d */ /* 0x010fea0003900000 */
[----:B------:R-:W4:Y:S02]  /*1a4a0*/  @!P0 SYNCS.PHASECHK.TRANS64 P0, [R4+URZ+0x2a860], R2 ;  /* 0x02a86002040085a7 */ /* 0x000f24000800007f */
[----:B----4-:R-:W-:Y:S05]  /*1a4b0*/  @!P0 BRA `(.L_x_1378) ;  /* 0xfffffffc00f08947 */ /* 0x010fea000383ffff */
[----:B------:R-:W-:Y:S05]  /*1a4c0*/  BRA `(.L_x_1470) ;  /* 0xffffffbc00b47947 */ /* 0x000fea000383ffff */
.L_x_1379:
        /* <DEDUP_REMOVED lines=8> */
.L_x_1472:
[----:B------:R-:W-:Y:S05]  /*1a550*/  BSYNC B1 ;  /* 0x0000000000017941 */ /* 0x000fea0003800000 */
.L_x_1471:
[----:B------:R-:W-:Y:S02]  /*1a560*/  IMAD.MOV.U32 R13, RZ, RZ, R17 ;  /* 0x000000ffff0d7224 */ /* 0x000fe400078e0011 */
[----:B------:R-:W-:Y:S02]  /*1a570*/  IMAD.MOV.U32 R12, RZ, RZ, RZ ;  /* 0x000000ffff0c7224 */ /* 0x000fe400078e00ff */
[----:B------:R-:W-:Y:S02]  /*1a580*/  IMAD.MOV.U32 R11, RZ, RZ, 0x181f ;  /* 0x0000181fff0b7424 */ /* 0x000fe400078e00ff */
[----:B------:R-:W-:Y:S02]  /*1a590*/  IMAD.MOV.U32 R15, RZ, RZ, -0x1 ;  /* 0xffffffffff0f7424 */ /* 0x000fe400078e00ff */
[----:B------:R-:W-:Y:S02]  /*1a5a0*/  IMAD.MOV.U32 R3, RZ, RZ, R14 ;  /* 0x000000ffff037224 */ /* 0x000fe400078e000e */
[----:B------:R-:W-:-:S07]  /*1a5b0*/  IMAD R5, R5, 0x2, R22 ;  /* 0x0000000205057824 */ /* 0x000fce00078e0216 */
[----:B------:R-:W-:Y:S05]  /*1a5c0*/  WARPSYNC.COLLECTIVE R15, `(.L_x_1473) ;  /* 0x000000000f087348 */ /* 0x000fea0003c00000 */
[----:B------:R0:W1:Y:S02]  /*1a5d0*/  SHFL.IDX P6, R14, R13, R12, R11 ;  /* 0x0000000c0d0e7389 */ /* 0x00006400000c000b */
[----:B01----:R-:W-:Y:S01]  /*1a5e0*/  ENDCOLLECTIVE ;  /* 0x000000000000791b */ /* 0x003fe20003800000 */
.L_x_1473:
[----:B------:R-:W-:Y:S02]  /*1a5f0*/  IMAD.MOV.U32 R13, RZ, RZ, R18 ;  /* 0x000000ffff0d7224 */ /* 0x000fe400078e0012 */
[----:B------:R-:W-:Y:S02]  /*1a600*/  IMAD.MOV.U32 R12, RZ, RZ, 0x1 ;  /* 0x00000001ff0c7424 */ /* 0x000fe400078e00ff */
[----:B------:R-:W-:-:S07]  /*1a610*/  IMAD.MOV.U32 R2, RZ, RZ, R14 ;  /* 0x000000ffff027224 */ /* 0x000fce00078e000e */
[----:B------:R-:W-:Y:S05]  /*1a620*/  WARPSYNC.COLLECTIVE R15, `(.L_x_1474) ;  /* 0x000000000f087348 */ /* 0x000fea0003c00000 */
[----:B------:R0:W1:Y:S02]  /*1a630*/  SHFL.IDX P6, R14, R13, R12, R11 ;  /* 0x0000000c0d0e7389 */ /* 0x00006400000c000b */
[----:B01----:R-:W-:Y:S01]  /*1a640*/  ENDCOLLECTIVE ;  /* 0x000000000000791b */ /* 0x003fe20003800000 */
.L_x_1474:
        /* <DEDUP_REMOVED lines=15> */
.L_x_1475:
[----:B------:R-:W-:Y:S02]  /*1a740*/  IMAD.MOV.U32 R13, RZ, RZ, R18 ;  /* 0x000000ffff0d7224 */ /* 0x000fe400078e0012 */
[----:B------:R-:W-:Y:S02]  /*1a750*/  IMAD.MOV.U32 R12, RZ, RZ, 0x2 ;  /* 0x00000002ff0c7424 */ /* 0x000fe400078e00ff */
[----:B------:R-:W-:-:S07]  /*1a760*/  IMAD.MOV.U32 R2, RZ, RZ, R14 ;  /* 0x000000ffff027224 */ /* 0x000fce00078e000e */
[----:B------:R-:W-:Y:S05]  /*1a770*/  WARPSYNC.COLLECTIVE R15, `(.L_x_1476) ;  /* 0x000000000f087348 */ /* 0x000fea0003c00000 */
[----:B------:R0:W1:Y:S02]  /*1a780*/  SHFL.IDX P6, R14, R13, R12, R11 ;  /* 0x0000000c0d0e7389 */ /* 0x00006400000c000b */
[----:B01----:R-:W-:Y:S01]  /*1a790*/  ENDCOLLECTIVE ;  /* 0x000000000000791b */ /* 0x003fe20003800000 */
.L_x_1476:
        /* <DEDUP_REMOVED lines=14> */
.L_x_1477:
[----:B------:R-:W-:Y:S02]  /*1a880*/  IMAD.MOV.U32 R13, RZ, RZ, R18 ;  /* 0x000000ffff0d7224 */ /* 0x000fe400078e0012 */
[----:B------:R-:W-:Y:S02]  /*1a890*/  IMAD.MOV.U32 R12, RZ, RZ, 0x3 ;  /* 0x00000003ff0c7424 */ /* 0x000fe400078e00ff */
[----:B------:R-:W-:-:S07]  /*1a8a0*/  IMAD.MOV.U32 R2, RZ, RZ, R14 ;  /* 0x000000ffff027224 */ /* 0x000fce00078e000e */
[----:B------:R-:W-:Y:S05]  /*1a8b0*/  WARPSYNC.COLLECTIVE R15, `(.L_x_1478) ;  /* 0x000000000f087348 */ /* 0x000fea0003c00000 */
[----:B------:R0:W1:Y:S02]  /*1a8c0*/  SHFL.IDX P6, R14, R13, R12, R11 ;  /* 0x0000000c0d0e7389 */ /* 0x00006400000c000b */
[----:B01----:R-:W-:Y:S01]  /*1a8d0*/  ENDCOLLECTIVE ;  /* 0x000000000000791b */ /* 0x003fe20003800000 */
.L_x_1478:
        /* <DEDUP_REMOVED lines=14> */
.L_x_1479:
[----:B------:R-:W-:Y:S02]  /*1a9c0*/  IMAD.MOV.U32 R13, RZ, RZ, R18 ;  /* 0x000000ffff0d7224 */ /* 0x000fe400078e0012 */
[----:B------:R-:W-:Y:S02]  /*1a9d0*/  IMAD.MOV.U32 R12, RZ, RZ, 0x4 ;  /* 0x00000004ff0c7424 */ /* 0x000fe400078e00ff */
[----:B------:R-:W-:-:S07]  /*1a9e0*/  IMAD.MOV.U32 R2, RZ, RZ, R14 ;  /* 0x000000ffff027224 */ /* 0x000fce00078e000e */
[----:B------:R-:W-:Y:S05]  /*1a9f0*/  WARPSYNC.COLLECTIVE R15, `(.L_x_1480) ;  /* 0x000000000f087348 */ /* 0x000fea0003c00000 */
[----:B------:R0:W1:Y:S02]  /*1aa00*/  SHFL.IDX P6, R14, R13, R12, R11 ;  /* 0x0000000c0d0e7389 */ /* 0x00006400000c000b */
[----:B01----:R-:W-:Y:S01]  /*1aa10*/  ENDCOLLECTIVE ;  /* 0x000000000000791b */ /* 0x003fe20003800000 */
.L_x_1480:
        /* <DEDUP_REMOVED lines=14> */
.L_x_1481:
[----:B------:R-:W-:Y:S02]  /*1ab00*/  IMAD.MOV.U32 R13, RZ, RZ, R18 ;  /* 0x000000ffff0d7224 */ /* 0x000fe400078e0012 */
[----:B------:R-:W-:Y:S02]  /*1ab10*/  IMAD.MOV.U32 R12, RZ, RZ, 0x5 ;  /* 0x00000005ff0c7424 */ /* 0x000fe400078e00ff */
[----:B------:R-:W-:-:S07]  /*1ab20*/  IMAD.MOV.U32 R2, RZ, RZ, R14 ;  /* 0x000000ffff027224 */ /* 0x000fce00078e000e */
[----:B------:R-:W-:Y:S05]  /*1ab30*/  WARPSYNC.COLLECTIVE R15, `(.L_x_1482) ;  /* 0x000000000f087348 */ /* 0x000fea0003c00000 */
[----:B------:R0:W1:Y:S02]  /*1ab40*/  SHFL.IDX P6, R14, R13, R12, R11 ;  /* 0x0000000c0d0e7389 */ /* 0x00006400000c000b */
[----:B01----:R-:W-:Y:S01]  /*1ab50*/  ENDCOLLECTIVE ;  /* 0x000000000000791b */ /* 0x003fe20003800000 */
.L_x_1482:
        /* <DEDUP_REMOVED lines=13> */
.L_x_1483:
[----:B------:R-:W-:Y:S01]  /*1ac30*/  @!PT LDS RZ, [RZ] ;  /* 0x00000000fffff984 */ /* 0x000fe20000000800 */
[----:B------:R-:W-:Y:S01]  /*1ac40*/  @!PT LDS RZ, [RZ] ;  /* 0x00000000fffff984 */ /* 0x000fe20000000800 */
[----:B------:R-:W-:Y:S01]  /*1ac50*/  @!PT LDS RZ, [RZ] ;  /* 0x00000000fffff984 */ /* 0x000fe20000000800 */
[----:B------:R1:W-:Y:S01]  /*1ac60*/  LDGSTS.E.BYPASS.LTC128B.128 [R5+0x5400], desc[UR36][R2.64+0x80], !P2 ;  /* 0x0540008002057fae */ /* 0x0003e2000d101d64 */
[----:B------:R-:W-:Y:S05]  /*1ac70*/  BRA `(.L_x_1484) ;  /* 0xffffffb800a07947 */ /* 0x000fea000383ffff */
.L_x_1387:
[----:B0-----:R0:W1:Y:S02]  /*1ac80*/  SYNCS.PHASECHK.TRANS64.TRYWAIT P0, [R0+URZ+0x2a860], R3 ;  /* 0x02a86003000075a7 */ /* 0x001064000800017f */
[----:B-1----:R-:W-:Y:S05]  /*1ac90*/  @!P0 NANOSLEEP.SYNCS 0x989680 ;  /* 0x009896800000895d */ /* 0x002fea0003900000 */
[----:B------:R-:W1:Y:S02]  /*1aca0*/  @!P0 SYNCS.PHASECHK.TRANS64 P0, [R0+URZ+0x2a860], R3 ;  /* 0x02a86003000085a7 */ /* 0x000e64000800007f */
[----:B-1----:R-:W-:Y:S05]  /*1acb0*/  @!P0 BRA `(.L_x_1387) ;  /* 0xfffffffc00f08947 */ /* 0x002fea000383ffff */
[----:B------:R-:W-:Y:S05]  /*1acc0*/  BRA `(.L_x_1485) ;  /* 0xffffffbc00b07947 */ /* 0x000fea000383ffff */
.L_x_1388:
[----:B------:R-:W-:Y:S01]  /*1acd0*/  BSSY B0, `(.L_x_1486) ;  /* 0x0000008000007945 */ /* 0x000fe20003800000 */
[----:B------:R-:W-:Y:S02]  /*1ace0*/  IMAD.MOV.U32 R13, RZ, RZ, R18 ;  /* 0x000000ffff0d7224 */ /* 0x000fe400078e0012 */
[----:B------:R-:W-:Y:S02]  /*1acf0*/  IMAD.MOV.U32 R12, RZ, RZ, RZ ;  /* 0x000000ffff0c7224 */ /* 0x000fe400078e00ff */
[----:B------:R-:W-:Y:S02]  /*1ad00*/  IMAD.MOV.U32 R11, RZ, RZ, 0x181f ;  /* 0x0000181fff0b7424 */ /* 0x000fe400078e00ff */
[----:B------:R-:W-:-:S07]  /*1ad10*/  IMAD.MOV.U32 R15, RZ, RZ, -0x1 ;  /* 0xffffffffff0f7424 */ /* 0x000fce00078e00ff */
[----:B0-2---:R-:W-:Y:S05]  /*1ad20*/  WARPSYNC.COLLECTIVE R15, `(.L_x_1487) ;  /* 0x000000000f087348 */ /* 0x005fea0003c00000 */
[----:B--2---:R1:W2:Y:S02]  /*1ad30*/  SHFL.IDX P6, R14, R13, R12, R11 ;  /* 0x0000000c0d0e7389 */ /* 0x0042a400000c000b */
[----:B012---:R-:W-:Y:S01]  /*1ad40*/  ENDCOLLECTIVE ;  /* 0x000000000000791b */ /* 0x007fe20003800000 */
.L_x_1487:
[----:B------:R-:W-:Y:S05]  /*1ad50*/  BSYNC B0 ;  /* 0x0000000000007941 */ /* 0x000fea0003800000 */
.L_x_1486:
        /* <DEDUP_REMOVED lines=11> */
[----:B0-----:R-:W-:Y:S05]  /*1ae10*/  WARPSYNC.COLLECTIVE R15, `(.L_x_1488) ;  /* 0x000000000f087348 */ /* 0x001fea0003c00000 */
[----:B------:R1:W2:Y:S02]  /*1ae20*/  SHFL.IDX P6, R14, R13, R12, R11 ;  /* 0x0000000c0d0e7389 */ /* 0x0002a400000c000b */
[----:B012---:R-:W-:Y:S01]  /*1ae30*/  ENDCOLLECTIVE ;  /* 0x000000000000791b */ /* 0x007fe20003800000 */
.L_x_1488:
[----:B------:R-:W-:Y:S02]  /*1ae40*/  IMAD.MOV.U32 R13, RZ, RZ, R18 ;  /* 0x000000ffff0d7224 */ /* 0x000fe400078e0012 */
        /* <DEDUP_REMOVED lines=9> */
.L_x_1489:
        /* <DEDUP_REMOVED lines=13> */
.L_x_1490:
[----:B------:R-:W-:Y:S02]  /*1afb0*/  IMAD.MOV.U32 R13, RZ, RZ, R18 ;  /* 0x000000ffff0d7224 */ /* 0x000fe400078e0012 */
[----:B------:R-:W-:Y:S01]  /*1afc0*/  IMAD.MOV.U32 R12, RZ, RZ, 0x2 ;  /* 0x00000002ff0c7424 */ /* 0x000fe200078e00ff */
[----:B------:R-:W-:-:S13]  /*1afd0*/  IADD3 R2, P2, R14, R5, RZ ;  /* 0x000000050e027210 */ /* 0x000fda0007f5e0ff */
[----:B------:R-:W-:Y:S05]  /*1afe0*/  WARPSYNC.COLLECTIVE R15, `(.L_x_1491) ;  /* 0x000000000f087348 */ /* 0x000fea0003c00000 */
[----:B------:R0:W1:Y:S02]  /*1aff0*/  SHFL.IDX P6, R14, R13, R12, R11 ;  /* 0x0000000c0d0e7389 */ /* 0x00006400000c000b */
[----:B01----:R-:W-:Y:S01]  /*1b000*/  ENDCOLLECTIVE ;  /* 0x000000000000791b */ /* 0x003fe20003800000 */
.L_x_1491:
        /* <DEDUP_REMOVED lines=13> */
.L_x_1492:
[----:B------:R-:W-:Y:S02]  /*1b0e0*/  IMAD.MOV.U32 R13, RZ, RZ, R18 ;  /* 0x000000ffff0d7224 */ /* 0x000fe400078e0012 */
[----:B------:R-:W-:Y:S02]  /*1b0f0*/  IMAD.MOV.U32 R12, RZ, RZ, 0x3 ;  /* 0x00000003ff0c7424 */ /* 0x000fe400078e00ff */
[----:B------:R-:W-:-:S07]  /*1b100*/  IMAD.MOV.U32 R10, RZ, RZ, R14 ;  /* 0x000000ffff0a7224 */ /* 0x000fce00078e000e */
[----:B------:R-:W-:Y:S05]  /*1b110*/  WARPSYNC.COLLECTIVE R15, `(.L_x_1493) ;  /* 0x000000000f087348 */ /* 0x000fea0003c00000 */
[----:B------:R0:W1:Y:S02]  /*1b120*/  SHFL.IDX P6, R14, R13, R12, R11 ;  /* 0x0000000c0d0e7389 */ /* 0x00006400000c000b */
[----:B01----:R-:W-:Y:S01]  /*1b130*/  ENDCOLLECTIVE ;  /* 0x000000000000791b */ /* 0x003fe20003800000 */
.L_x_1493:
        /* <DEDUP_REMOVED lines=14> */
.L_x_1494:
[----:B------:R-:W-:Y:S02]  /*1b220*/  IMAD.MOV.U32 R13, RZ, RZ, R18 ;  /* 0x000000ffff0d7224 */ /* 0x000fe400078e0012 */
[----:B------:R-:W-:Y:S01]  /*1b230*/  IMAD.MOV.U32 R12, RZ, RZ, 0x4 ;  /* 0x00000004ff0c7424 */ /* 0x000fe200078e00ff */
[----:B------:R-:W-:-:S13]  /*1b240*/  IADD3 R2, P2, R14, R5, RZ ;  /* 0x000000050e027210 */ /* 0x000fda0007f5e0ff */
[----:B------:R-:W-:Y:S05]  /*1b250*/  WARPSYNC.COLLECTIVE R15, `(.L_x_1495) ;  /* 0x000000000f087348 */ /* 0x000fea0003c00000 */
[----:B------:R0:W1:Y:S02]  /*1b260*/  SHFL.IDX P6, R14, R13, R12, R11 ;  /* 0x0000000c0d0e7389 */ /* 0x00006400000c000b */
[----:B01----:R-:W-:Y:S01]  /*1b270*/  ENDCOLLECTIVE ;  /* 0x000000000000791b */ /* 0x003fe20003800000 */
.L_x_1495:
        /* <DEDUP_REMOVED lines=13> */
.L_x_1496:
[----:B------:R-:W-:Y:S02]  /*1b350*/  IMAD.MOV.U32 R13, RZ, RZ, R18 ;  /* 0x000000ffff0d7224 */ /* 0x000fe400078e0012 */
[----:B------:R-:W-:Y:S02]  /*1b360*/  IMAD.MOV.U32 R12, RZ, RZ, 0x5 ;  /* 0x00000005ff0c7424 */ /* 0x000fe400078e00ff */
[----:B------:R-:W-:-:S07]  /*1b370*/  IMAD.MOV.U32 R10, RZ, RZ, R14 ;  /* 0x000000ffff0a7224 */ /* 0x000fce00078e000e */
[----:B------:R-:W-:Y:S05]  /*1b380*/  WARPSYNC.COLLECTIVE R15, `(.L_x_1497) ;  /* 0x000000000f087348 */ /* 0x000fea0003c00000 */
[----:B------:R0:W1:Y:S02]  /*1b390*/  SHFL.IDX P6, R14, R13, R12, R11 ;  /* 0x0000000c0d0e7389 */ /* 0x00006400000c000b */
[----:B01----:R-:W-:Y:S01]  /*1b3a0*/  ENDCOLLECTIVE ;  /* 0x000000000000791b */ /* 0x003fe20003800000 */
.L_x_1497:
        /* <DEDUP_REMOVED lines=12> */
.L_x_1498:
[----:B------:R-:W-:Y:S05]  /*1b470*/  BRA `(.L_x_1499) ;  /* 0xffffffb800ac7947 */ /* 0x000fea000383ffff */
.L_x_1393:
        /* <DEDUP_REMOVED lines=8> */
.L_x_1501:
[----:B------:R-:W-:Y:S05]  /*1b500*/  BSYNC B0 ;  /* 0x0000000000007941 */ /* 0x000fea0003800000 */
.L_x_1500:
        /* <DEDUP_REMOVED lines=9> */
.L_x_1502:
[----:B------:R-:W-:Y:S02]  /*1b5a0*/  ULDC UR4, c[0x0][0xc3c] ;  /* 0x00030f0000047ab9 */ /* 0x000fe40000000800 */
[----:B------:R-:W-:-:S13]  /*1b5b0*/  ISETP.GE.OR P1, PT, R9, UR4, !P0 ;  /* 0x0000000409007c0c */ /* 0x000fda000c726670 */
[----:B------:R-:W0:Y:S08]  /*1b5c0*/  @!P1 LDC.64 R4, c[0x0][0xc80] ;  /* 0x00032000ff049b82 */ /* 0x000e300000000a00 */
[----:B------:R-:W1:Y:S01]  /*1b5d0*/  @!P1 LDC.64 R2, c[0x0][0xc78] ;  /* 0x00031e00ff029b82 */ /* 0x000e620000000a00 */
[----:B------:R-:W-:Y:S02]  /*1b5e0*/  IMAD.MOV.U32 R17, RZ, RZ, RZ ;  /* 0x000000ffff117224 */ /* 0x000fe400078e00ff */
[----:B------:R-:W-:-:S02]  /*1b5f0*/  IMAD.MOV.U32 R8, RZ, RZ, RZ ;  /* 0x000000ffff087224 */ /* 0x000fc400078e00ff */
[----:B------:R-:W-:Y:S02]  /*1b600*/  IMAD.MOV.U32 R11, RZ, RZ, RZ ;  /* 0x000000ffff0b7224 */ /* 0x000fe400078e00ff */
[----:B------:R-:W-:Y:S02]  /*1b610*/  IMAD.MOV.U32 R7, RZ, RZ, R14 ;  /* 0x000000ffff077224 */ /* 0x000fe400078e000e */
[----:B0-----:R-:W-:-:S06]  /*1b620*/  @!P1 IMAD.WIDE R4, R9, 0x4, R4 ;  /* 0x0000000409049825 */ /* 0x001fcc00078e0204 */
[----:B------:R-:W2:Y:S01]  /*1b630*/  @!P1 LDG.E R4, desc[UR36][R4.64] ;  /* 0x0000002404049981 */ /* 0x000ea2000c1e1900 */
[----:B-1----:R-:W-:-:S06]  /*1b640*/  @!P1 IMAD.WIDE R2, R9, 0x4, R2 ;  /* 0x0000000409029825 */ /* 0x002fcc00078e0202 */
[----:B------:R-:W3:Y:S01]  /*1b650*/  @!P1 LDG.E R2, desc[UR36][R2.64] ;  /* 0x0000002402029981 */ /* 0x000ee2000c1e1900 */
        /* <DEDUP_REMOVED lines=11> */
.L_x_1503:
[----:B------:R-:W-:Y:S01]  /*1b710*/  IMAD.MOV.U32 R12, RZ, RZ, 0x2 ;  /* 0x00000002ff0c7424 */ /* 0x000fe200078e00ff */
[----:B------:R-:W-:-:S05]  /*1b720*/  SEL R6, R14, RZ, P1 ;  /* 0x000000ff0e067207 */ /* 0x000fca0000800000 */
[----:B------:R-:W-:-:S04]  /*1b730*/  IMAD.IADD R6, R13, 0x1, R6 ;  /* 0x000000010d067824 */ /* 0x000fc800078e0206 */
[----:B------:R-:W-:-:S07]  /*1b740*/  IMAD.MOV.U32 R13, RZ, RZ, R6 ;  /* 0x000000ffff0d7224 */ /* 0x000fce00078e0006 */
[----:B------:R-:W-:Y:S05]  /*1b750*/  WARPSYNC.COLLECTIVE R15, `(.L_x_1504) ;  /* 0x000000000f087348 */ /* 0x000fea0003c00000 */
[----:B------:R0:W1:Y:S02]  /*1b760*/  SHFL.UP P6, R14, R13, R12, R11 ;  /* 0x0400000c0d0e7389 */ /* 0x00006400000c000b */
[----:B01----:R-:W-:Y:S01]  /*1b770*/  ENDCOLLECTIVE ;  /* 0x000000000000791b */ /* 0x003fe20003800000 */
.L_x_1504:
        /* <DEDUP_REMOVED lines=8> */
.L_x_1505:
[----:B------:R-:W-:Y:S01]  /*1b800*/  IMAD.MOV.U32 R12, RZ, RZ, 0x8 ;  /* 0x00000008ff0c7424 */ /* 0x000fe200078e00ff */
[----:B------:R-:W-:-:S05]  /*1b810*/  SEL R3, R14, RZ, P3 ;  /* 0x000000ff0e037207 */ /* 0x000fca0001800000 */
[----:B------:R-:W-:-:S04]  /*1b820*/  IMAD.IADD R3, R2, 0x1, R3 ;  /* 0x0000000102037824 */ /* 0x000fc800078e0203 */
[----:B------:R-:W-:-:S07]  /*1b830*/  IMAD.MOV.U32 R13, RZ, RZ, R3 ;  /* 0x000000ffff0d7224 */ /* 0x000fce00078e0003 */
[----:B------:R-:W-:Y:S05]  /*1b840*/  WARPSYNC.COLLECTIVE R15, `(.L_x_1506) ;  /* 0x000000000f087348 */ /* 0x000fea0003c00000 */
[----:B------:R0:W1:Y:S02]  /*1b850*/  SHFL.UP P6, R14, R13, R12, R11 ;  /* 0x0400000c0d0e7389 */ /* 0x00006400000c000b */
[----:B01----:R-:W-:Y:S01]  /*1b860*/  ENDCOLLECTIVE ;  /* 0x000000000000791b */ /* 0x003fe20003800000 */
.L_x_1506:
[----:B------:R-:W-:Y:S01]  /*1b870*/  IMAD.MOV.U32 R12, RZ, RZ, 0x10 ;  /* 0x00000010ff0c7424 */ /* 0x000fe200078e00ff */
[----:B------:R-:W-:-:S05]  /*1b880*/  SEL R4, R14, RZ, P4 ;  /* 0x000000ff0e047207 */ /* 0x000fca0002000000 */
[----:B------:R-:W-:-:S04]  /*1b890*/  IMAD.IADD R4, R3, 0x1, R4 ;  /* 0x0000000103047824 */ /* 0x000fc800078e0204 */
[----:B------:R-:W-:-:S07]  /*1b8a0*/  IMAD.MOV.U32 R13, RZ, RZ, R4 ;  /* 0x000000ffff0d7224 */ /* 0x000fce00078e0004 */
[----:B------:R-:W-:Y:S05]  /*1b8b0*/  WARPSYNC.COLLECTIVE R15, `(.L_x_1507) ;  /* 0x000000000f087348 */ /* 0x000fea0003c00000 */
[----:B------:R0:W1:Y:S02]  /*1b8c0*/  SHFL.UP P6, R14, R13, R12, R11 ;  /* 0x0400000c0d0e7389 */ /* 0x00006400000c000b */
[----:B01----:R-:W-:Y:S01]  /*1b8d0*/  ENDCOLLECTIVE ;  /* 0x000000000000791b */ /* 0x003fe20003800000 */
.L_x_1507:
        /* <DEDUP_REMOVED lines=8> */
.L_x_1508:
[----:B------:R-:W-:Y:S05]  /*1b960*/  BRA `(.L_x_1509) ;  /* 0xffffffb800b87947 */ /* 0x000fea000383ffff */
.L_x_1396:
[----:B------:R-:W-:Y:S01]  /*1b970*/  BSSY B0, `(.L_x_1510) ;  /* 0x0000007000007945 */ /* 0x000fe20003800000 */
[----:B------:R-:W-:Y:S02]  /*1b980*/  IMAD.MOV.U32 R12, RZ, RZ, 0x1 ;  /* 0x00000001ff0c7424 */ /* 0x000fe400078e00ff */
[----:B------:R-:W-:Y:S02]  /*1b990*/  IMAD.MOV.U32 R11, RZ, RZ, RZ ;  /* 0x000000ffff0b7224 */ /* 0x000fe400078e00ff */
[----:B------:R-:W-:-:S07]  /*1b9a0*/  IMAD.MOV.U32 R15, RZ, RZ, -0x1 ;  /* 0xffffffffff0f7424 */ /* 0x000fce00078e00ff */
[----:B------:R-:W-:Y:S05]  /*1b9b0*/  WARPSYNC.COLLECTIVE R15, `(.L_x_1511) ;  /* 0x000000000f087348 */ /* 0x000fea0003c00000 */
[----:B------:R0:W1:Y:S02]  /*1b9c0*/  SHFL.UP P6, R14, R13, R12, R11 ;  /* 0x0400000c0d0e7389 */ /* 0x00006400000c000b */
[----:B01----:R-:W-:Y:S01]  /*1b9d0*/  ENDCOLLECTIVE ;  /* 0x000000000000791b */ /* 0x003fe20003800000 */
.L_x_1511:
[----:B------:R-:W-:Y:S05]  /*1b9e0*/  BSYNC B0 ;  /* 0x0000000000007941 */ /* 0x000fea0003800000 */
.L_x_1510:
[----:B------:R-:W-:Y:S01]  /*1b9f0*/  SEL R14, R14, RZ, P1 ;  /* 0x000000ff0e0e7207 */ /* 0x000fe20000800000 */
[----:B------:R-:W-:Y:S02]  /*1ba00*/  IMAD.MOV.U32 R12, RZ, RZ, 0x2 ;  /* 0x00000002ff0c7424 */ /* 0x000fe400078e00ff */
[----:B------:R-:W-:Y:S02]  /*1ba10*/  IMAD.MOV.U32 R11, RZ, RZ, RZ ;  /* 0x000000ffff0b7224 */ /* 0x000fe400078e00ff */
[----:B------:R-:W-:Y:S02]  /*1ba20*/  IMAD.IADD R13, R13, 0x1, R14 ;  /* 0x000000010d0d7824 */ /* 0x000fe400078e020e */
[----:B------:R-:W-:-:S07]  /*1ba30*/  IMAD.MOV.U32 R15, RZ, RZ, -0x1 ;  /* 0xffffffffff0f7424 */ /* 0x000fce00078e00ff */
[----:B------:R-:W-:Y:S05]  /*1ba40*/  WARPSYNC.COLLECTIVE R15, `(.L_x_1512) ;  /* 0x000000000f087348 */ /* 0x000fea0003c00000 */
[----:B------:R0:W1:Y:S02]  /*1ba50*/  SHFL.UP P6, R14, R13, R12, R11 ;  /* 0x0400000c0d0e7389 */ /* 0x00006400000c000b */
[----:B01----:R-:W-:Y:S01]  /*1ba60*/  ENDCOLLECTIVE ;  /* 0x000000000000791b */ /* 0x003fe20003800000 */
.L_x_1512:
[----:B------:R-:W-:Y:S01]  /*1ba70*/  IMAD.MOV.U32 R12, RZ, RZ, 0x4 ;  /* 0x00000004ff0c7424 */ /* 0x000fe200078e00ff */
[----:B------:R-:W-:-:S05]  /*1ba80*/  SEL R2, R14, RZ, P2 ;  /* 0x000000ff0e027207 */ /* 0x000fca0001000000 */
[----:B------:R-:W-:-:S04]  /*1ba90*/  IMAD.IADD R2, R13, 0x1, R2 ;  /* 0x000000010d027824 */ /* 0x000fc800078e0202 */
[----:B------:R-:W-:-:S07]  /*1baa0*/  IMAD.MOV.U32 R13, RZ, RZ, R2 ;  /* 0x000000ffff0d7224 */ /* 0x000fce00078e0002 */
[----:B------:R-:W-:Y:S05]  /*1bab0*/  WARPSYNC.COLLECTIVE R15, `(.L_x_1513) ;  /* 0x000000000f087348 */ /* 0x000fea0003c00000 */
[----:B------:R0:W1:Y:S02]  /*1bac0*/  SHFL.UP P6, R14, R13, R12, R11 ;  /* 0x0400000c0d0e7389 */ /* 0x00006400000c000b */
[----:B01----:R-:W-:Y:S01]  /*1bad0*/  ENDCOLLECTIVE ;  /* 0x000000000000791b */ /* 0x003fe20003800000 */
.L_x_1513:
[----:B------:R-:W-:Y:S01]  /*1bae0*/  IMAD.MOV.U32 R12, RZ, RZ, 0x8 ;  /* 0x00000008ff0c7424 */ /* 0x000fe200078e00ff */
[----:B------:R-:W-:-:S05]  /*1baf0*/  SEL R3, R14, RZ, P3 ;  /* 0x000000ff0e037207 */ /* 0x000fca0001800000 */
[----:B------:R-:W-:-:S04]  /*1bb00*/  IMAD.IADD R3, R2, 0x1, R3 ;  /* 0x0000000102037824 */ /* 0x000fc800078e0203 */
[----:B------:R-:W-:-:S07]  /*1bb10*/  IMAD.MOV.U32 R13, RZ, RZ, R3 ;  /* 0x000000ffff0d7224 */ /* 0x000fce00078e0003 */
[----:B------:R-:W-:Y:S05]  /*1bb20*/  WARPSYNC.COLLECTIVE R15, `(.L_x_1514) ;  /* 0x000000000f087348 */ /* 0x000fea0003c00000 */
[----:B------:R0:W1:Y:S02]  /*1bb30*/  SHFL.UP P6, R14, R13, R12, R11 ;  /* 0x0400000c0d0e7389 */ /* 0x00006400000c000b */
[----:B01----:R-:W-:Y:S01]  /*1bb40*/  ENDCOLLECTIVE ;  /* 0x000000000000791b */ /* 0x003fe20003800000 */
.L_x_1514:
[----:B------:R-:W-:Y:S01]  /*1bb50*/  IMAD.MOV.U32 R12, RZ, RZ, 0x10 ;  /* 0x00000010ff0c7424 */ /* 0x000fe200078e00ff */
[----:B------:R-:W-:-:S05]  /*1bb60*/  SEL R4, R14, RZ, P4 ;  /* 0x000000ff0e047207 */ /* 0x000fca0002000000 */
[----:B------:R-:W-:-:S04]  /*1bb70*/  IMAD.IADD R4, R3, 0x1, R4 ;  /* 0x0000000103047824 */ /* 0x000fc800078e0204 */
[----:B------:R-:W-:-:S07]  /*1bb80*/  IMAD.MOV.U32 R13, RZ, RZ, R4 ;  /* 0x000000ffff0d7224 */ /* 0x000fce00078e0004 */
[----:B------:R-:W-:Y:S05]  /*1bb90*/  WARPSYNC.COLLECTIVE R15, `(.L_x_1515) ;  /* 0x000000000f087348 */ /* 0x000fea0003c00000 */
[----:B------:R0:W1:Y:S02]  /*1bba0*/  SHFL.UP P6, R14, R13, R12, R11 ;  /* 0x0400000c0d0e7389 */ /* 0x00006400000c000b */
[----:B01----:R-:W-:Y:S01]  /*1bbb0*/  ENDCOLLECTIVE ;  /* 0x000000000000791b */ /* 0x003fe20003800000 */
.L_x_1515:
        /* <DEDUP_REMOVED lines=8> */
.L_x_1516:
[----:B------:R-:W-:Y:S05]  /*1bc40*/  BRA `(.L_x_1517) ;  /* 0xffffffb800a47947 */ /* 0x000fea000383ffff */
.L_x_1398:
[----:B------:R-:W-:Y:S01]  /*1bc50*/  BSSY B0, `(.L_x_1518) ;  /* 0x0000006000007945 */ /* 0x000fe20003800000 */
[----:B------:R-:W-:Y:S01]  /*1bc60*/  PLOP3.LUT P6, PT, P6, PT, PT, 0x8, 0x0 ;  /* 0x000000000000781c */ /* 0x000fe200037ce170 */
[----:B------:R-:W-:-:S12]  /*1bc70*/  IMAD.MOV.U32 R15, RZ, RZ, -0x1 ;  /* 0xffffffffff0f7424 */ /* 0x000fd800078e00ff */
[----:B0-----:R-:W-:Y:S05]  /*1bc80*/  WARPSYNC.COLLECTIVE R15, `(.L_x_1519) ;  /* 0x000000000f087348 */ /* 0x001fea0003c00000 */
[----:B------:R-:W-:Y:S01]  /*1bc90*/  VOTE.ANY R14, PT, P6 ;  /* 0x00000000000e7806 */ /* 0x000fe200030e0100 */
[----:B0-----:R-:W-:Y:S06]  /*1bca0*/  ENDCOLLECTIVE ;  /* 0x000000000000791b */ /* 0x001fec0003800000 */
.L_x_1519:
[----:B------:R-:W-:Y:S05]  /*1bcb0*/  BSYNC B0 ;  /* 0x0000000000007941 */ /* 0x000fea0003800000 */
.L_x_1518:
[----:B------:R-:W-:Y:S02]  /*1bcc0*/  IMAD.MOV.U32 R3, RZ, RZ, R14 ;  /* 0x000000ffff037224 */ /* 0x000fe400078e000e */
[----:B------:R-:W-:Y:S02]  /*1bcd0*/  IMAD.MOV.U32 R13, RZ, RZ, R17 ;  /* 0x000000ffff0d7224 */ /* 0x000fe400078e0011 */
[----:B------:R0:W1:Y:S01]  /*1bce0*/  POPC R12, R3 ;  /* 0x00000003000c7309 */ /* 0x0000620000000000 */
[----:B------:R-:W-:Y:S02]  /*1bcf0*/  IMAD.MOV.U32 R11, RZ, RZ, 0x1f ;  /* 0x0000001fff0b7424 */ /* 0x000fe400078e00ff */
[----:B------:R-:W-:-:S07]  /*1bd00*/  IMAD.MOV.U32 R15, RZ, RZ, -0x1 ;  /* 0xffffffffff0f7424 */ /* 0x000fce00078e00ff */
[----:B01----:R-:W-:Y:S05]  /*1bd10*/  WARPSYNC.COLLECTIVE R15, `(.L_x_1520) ;  /* 0x000000000f087348 */ /* 0x003fea0003c00000 */
[----:B-1----:R1:W2:Y:S02]  /*1bd20*/  SHFL.IDX P6, R14, R13, R12, R11 ;  /* 0x0000000c0d0e7389 */ /* 0x0022a400000c000b */
[----:B012---:R-:W-:Y:S01]  /*1bd30*/  ENDCOLLECTIVE ;  /* 0x000000000000791b */ /* 0x007fe20003800000 */
.L_x_1520:
[----:B------:R-:W-:Y:S02]  /*1bd40*/  IMAD.IADD R19, R12, 0x1, R19 ;  /* 0x000000010c137824 */ /* 0x000fe400078e0213 */
[----:B------:R-:W-:Y:S02]  /*1bd50*/  IMAD.MOV.U32 R13, RZ, RZ, R8 ;  /* 0x000000ffff0d7224 */ /* 0x000fe400078e0008 */
[----:B------:R-:W-:-:S07]  /*1bd60*/  IMAD.MOV.U32 R17, RZ, RZ, R14 ;  /* 0x000000ffff117224 */ /* 0x000fce00078e000e */
[----:B------:R-:W-:Y:S05]  /*1bd70*/  WARPSYNC.COLLECTIVE R15, `(.L_x_1521) ;  /* 0x000000000f087348 */ /* 0x000fea0003c00000 */
[----:B------:R0:W1:Y:S02]  /*1bd80*/  SHFL.IDX P6, R14, R13, R12, R11 ;  /* 0x0000000c0d0e7389 */ /* 0x00006400000c000b */
[----:B01----:R-:W-:Y:S01]  /*1bd90*/  ENDCOLLECTIVE ;  /* 0x000000000000791b */ /* 0x003fe20003800000 */
.L_x_1521:
[----:B------:R-:W-:Y:S01]  /*1bda0*/  IMAD.MOV.U32 R8, RZ, RZ, R14 ;  /* 0x000000ffff087224 */ /* 0x000fe200078e000e */
[----:B------:R-:W-:Y:S06]  /*1bdb0*/  BRA `(.L_x_1522) ;  /* 0xffffffb800887947 */ /* 0x000fec000383ffff */
.L_x_1400:
[----:B------:R-:W-:Y:S01]  /*1bdc0*/  BSSY B0, `(.L_x_1523) ;  /* 0x0000007000007945 */ /* 0x000fe20003800000 */
[----:B------:R-:W-:Y:S02]  /*1bdd0*/  IMAD.MOV.U32 R13, RZ, RZ, R2 ;  /* 0x000000ffff0d7224 */ /* 0x000fe400078e0002 */
[----:B------:R-:W-:Y:S02]  /*1bde0*/  IMAD.MOV.U32 R11, RZ, RZ, 0x1f ;  /* 0x0000001fff0b7424 */ /* 0x000fe400078e00ff */
[----:B------:R-:W-:-:S07]  /*1bdf0*/  IMAD.MOV.U32 R15, RZ, RZ, -0x1 ;  /* 0xffffffffff0f7424 */ /* 0x000fce00078e00ff */
[----:B0-23--:R-:W-:Y:S05]  /*1be00*/  WARPSYNC.COLLECTIVE R15, `(.L_x_1524) ;  /* 0x000000000f087348 */ /* 0x00dfea0003c00000 */
[----:B------:R1:W4:Y:S02]  /*1be10*/  SHFL.IDX P6, R14, R13, R12, R11 ;  /* 0x0000000c0d0e7389 */ /* 0x00032400000c000b */
[----:B01234-:R-:W-:Y:S01]  /*1be20*/  ENDCOLLECTIVE ;  /* 0x000000000000791b */ /* 0x01ffe20003800000 */
.L_x_1524:
[----:B------:R-:W-:Y:S05]  /*1be30*/  BSYNC B0 ;  /* 0x0000000000007941 */ /* 0x000fea0003800000 */
.L_x_1523:
[----:B------:R-:W-:Y:S01]  /*1be40*/  IMAD.MOV.U32 R6, RZ, RZ, R14 ;  /* 0x000000ffff067224 */ /* 0x000fe200078e000e */
[----:B------:R-:W-:Y:S06]  /*1be50*/  BRA `(.L_x_1399) ;  /* 0xffffffb800787947 */ /* 0x000fec000383ffff */
.L_x_1406:
[----:B0-----:R0:W1:Y:S02]  /*1be60*/  SYNCS.PHASECHK.TRANS64.TRYWAIT P0, [R7+URZ+0x2a820], R0 ;  /* 0x02a82000070075a7 */ /* 0x001064000800017f */
[----:B-1----:R-:W-:Y:S05]  /*1be70*/  @!P0 NANOSLEEP.SYNCS 0x989680 ;  /* 0x009896800000895d */ /* 0x002fea0003900000 */
[----:B------:R-:W1:Y:S02]  /*1be80*/  @!P0 SYNCS.PHASECHK.TRANS64 P0, [R7+URZ+0x2a820], R0 ;  /* 0x02a82000070085a7 */ /* 0x000e64000800007f */
[----:B-1----:R-:W-:Y:S05]  /*1be90*/  @!P0 BRA `(.L_x_1406) ;  /* 0xfffffffc00f08947 */ /* 0x002fea000383ffff */
[----:B------:R-:W-:Y:S05]  /*1bea0*/  BRA `(.L_x_1525) ;  /* 0xffffffc000d07947 */ /* 0x000fea000383ffff */
.L_x_1407:
        /* <DEDUP_REMOVED lines=8> */
[----:B0-2---:R-:W-:Y:S05]  /*1bf30*/  WARPSYNC.COLLECTIVE R15, `(.L_x_1527) ;  /* 0x000000000f087348 */ /* 0x005fea0003c00000 */
[----:B------:R1:W3:Y:S02]  /*1bf40*/  SHFL.IDX P6, R14, R13, R12, R11 ;  /* 0x0000000c0d0e7389 */ /* 0x0002e400000c000b */
[----:B0123--:R-:W-:Y:S01]  /*1bf50*/  ENDCOLLECTIVE ;  /* 0x000000000000791b */ /* 0x00ffe20003800000 */
.L_x_1527:
[----:B------:R-:W-:Y:S05]  /*1bf60*/  BSYNC B0 ;  /* 0x0000000000007941 */ /* 0x000fea0003800000 */
.L_x_1526:
[----:B------:R-:W-:Y:S05]  /*1bf70*/  BRA `(.L_x_1528) ;  /* 0xffffffc000b87947 */ /* 0x000fea000383ffff */
.L_x_1410:
[----:B------:R-:W-:Y:S01]  /*1bf80*/  BSSY B1, `(.L_x_1529) ;  /* 0x0000006000017945 */ /* 0x000fe20003800000 */
[----:B------:R-:W-:-:S07]  /*1bf90*/  IMAD.MOV.U32 R15, RZ, RZ, -0x1 ;  /* 0xffffffffff0f7424 */ /* 0x000fce00078e00ff */
[----:B0-2---:R-:W-:Y:S05]  /*1bfa0*/  WARPSYNC.COLLECTIVE R15, `(.L_x_1530) ;  /* 0x000000000f0c7348 */ /* 0x005fea0003c00000 */
[----:B------:R-:W-:Y:S02]  /*1bfb0*/  ELECT P6, UR62, PT ;  /* 0x00000000003e782f */ /* 0x000fe400038c0000 */
[----:B------:R-:W-:Y:S01]  /*1bfc0*/  MOV R14, UR62 ;  /* 0x0000003e000e7c02 */ /* 0x000fe20008000f00 */
[----:B0-2---:R-:W-:Y:S10]  /*1bfd0*/  ENDCOLLECTIVE ;  /* 0x000000000000791b */ /* 0x005ff40003800000 */
.L_x_1530:
[----:B------:R-:W-:Y:S05]  /*1bfe0*/  BSYNC B1 ;  /* 0x0000000000017941 */ /* 0x000fea0003800000 */
.L_x_1529:
[----:B------:R-:W-:Y:S05]  /*1bff0*/  BRA `(.L_x_1531) ;  /* 0xffffffc000b07947 */ /* 0x000fea000383ffff */
.L_x_1412:
[----:B0-----:R0:W1:Y:S02]  /*1c000*/  SYNCS.PHASECHK.TRANS64.TRYWAIT P1, [R5+URZ+0x2a840], R0 ;  /* 0x02a84000050075a7 */ /* 0x001064000802017f */
[----:B-1----:R-:W-:Y:S05]  /*1c010*/  @!P1 NANOSLEEP.SYNCS 0x989680 ;  /* 0x009896800000995d */ /* 0x002fea0003900000 */
[----:B------:R-:W1:Y:S02]  /*1c020*/  @!P1 SYNCS.PHASECHK.TRANS64 P1, [R5+URZ+0x2a840], R0 ;  /* 0x02a84000050095a7 */ /* 0x000e64000802007f */
[----:B-1----:R-:W-:Y:S05]  /*1c030*/  @!P1 BRA `(.L_x_1412) ;  /* 0xfffffffc00f09947 */ /* 0x002fea000383ffff */
[----:B------:R-:W-:Y:S05]  /*1c040*/  BRA `(.L_x_1532) ;  /* 0xffffffc000d87947 */ /* 0x000fea000383ffff */
.L_x_1414:
[----:B-1----:R1:W3:Y:S02]  /*1c050*/  SYNCS.PHASECHK.TRANS64.TRYWAIT P1, [R3+URZ+0x2a840], R2 ;  /* 0x02a84002030075a7 */ /* 0x0022e4000802017f */
[----:B---3--:R-:W-:Y:S05]  /*1c060*/  @!P1 NANOSLEEP.SYNCS 0x989680 ;  /* 0x009896800000995d */ /* 0x008fea0003900000 */
[----:B------:R-:W3:Y:S02]  /*1c070*/  @!P1 SYNCS.PHASECHK.TRANS64 P1, [R3+URZ+0x2a840], R2 ;  /* 0x02a84002030095a7 */ /* 0x000ee4000802007f */
[----:B---3--:R-:W-:Y:S05]  /*1c080*/  @!P1 BRA `(.L_x_1414) ;  /* 0xfffffffc00f09947 */ /* 0x008fea000383ffff */
[----:B------:R-:W-:Y:S05]  /*1c090*/  BRA `(.L_x_1533) ;  /* 0xffffffc000e47947 */ /* 0x000fea000383ffff */
.L_x_1416:
[----:B---3--:R3:W4:Y:S02]  /*1c0a0*/  SYNCS.PHASECHK.TRANS64.TRYWAIT P1, [R5+URZ+0x2a860], R0 ;  /* 0x02a86000050075a7 */ /* 0x008724000802017f */
[----:B----4-:R-:W-:Y:S05]  /*1c0b0*/  @!P1 NANOSLEEP.SYNCS 0x989680 ;  /* 0x009896800000995d */ /* 0x010fea0003900000 */
[----:B------:R-:W4:Y:S02]  /*1c0c0*/  @!P1 SYNCS.PHASECHK.TRANS64 P1, [R5+URZ+0x2a860], R0 ;  /* 0x02a86000050095a7 */ /* 0x000f24000802007f */
[----:B----4-:R-:W-:Y:S05]  /*1c0d0*/  @!P1 BRA `(.L_x_1416) ;  /* 0xfffffffc00f09947 */ /* 0x010fea000383ffff */
[----:B------:R-:W-:Y:S05]  /*1c0e0*/  BRA `(.L_x_1534) ;  /* 0xffffffc000e07947 */ /* 0x000fea000383ffff */
.L_x_1535:
        /* <DEDUP_REMOVED lines=9> */
.L_x_15737:


//--------------------- .text._ZN7cutlass13device_kernelIN5flash11enable_sm90INS1_16FlashAttnFwdSm90INS1_25CollectiveMainloopFwdSm90ILi2EN4cute5tupleIJNS5_1CILi1EEES8_S8_EEENS6_IJNS7_ILi128EEENS7_ILi96EEENS7_ILi192EEEEEELi128ENS_10bfloat16_tEfNS_4arch4Sm90ELb0ELb1ELb1ELb1ELb1ELb1ELb0ELb1ELb1ELb1ELb1ELb0EEENS1_21CollectiveEpilogueFwdINS6_IJSA_SA_SB_EEES9_SE_SG_Li256ELb1ELb1ELb1ELb0EEENS1_36VarlenDynamicPersistentTileSchedulerILi128ELi96ELi256ELi128ELb1ELb1ELb1ELb1ELb0ELb1EEEEEEEEEvNT_6ParamsE --------------------------
	.section	.text._ZN7cutlass13device_kernelIN5flash11enable_sm90INS1_16FlashAttnFwdSm90INS1_25CollectiveMainloopFwdSm90ILi2EN4cute5tupleIJNS5_1CILi1EEES8_S8_EEENS6_IJNS7_ILi128EEENS7_ILi96EEENS7_ILi192EEEEEELi128ENS_10bfloat16_tEfNS_4arch4Sm90ELb0ELb1ELb1ELb1ELb1ELb1ELb0ELb1ELb1ELb1ELb1ELb0EEENS1_21CollectiveEpilogueFwdINS6_IJSA_SA_SB_EEES9_SE_SG_Li256ELb1ELb1ELb1ELb0EEENS1_36VarlenDynamicPersistentTileSchedulerILi128ELi96ELi256ELi128ELb1ELb1ELb1ELb1ELb0ELb1EEEEEEEEEvNT_6ParamsE,"ax",@progbits
	.align	128
.text._ZN7cutlass13device_kernelIN5flash11enable_sm90INS1_16FlashAttnFwdSm90INS1_25CollectiveMainloopFwdSm90ILi2EN4cute5tupleIJNS5_1CILi1EEES8_S8_EEENS6_IJNS7_ILi128EEENS7_ILi96EEENS7_ILi192EEEEEELi128ENS_10bfloat16_tEfNS_4arch4Sm90ELb0ELb1ELb1ELb1ELb1ELb1ELb0ELb1ELb1ELb1ELb1ELb0EEENS1_21CollectiveEpilogueFwdINS6_IJSA_SA_SB_EEES9_SE_SG_Li256ELb1ELb1ELb1ELb0EEENS1_36VarlenDynamicPersistentTileSchedulerILi128ELi96ELi256ELi128ELb1ELb1ELb1ELb1ELb0ELb1EEEEEEEEEvNT_6ParamsE:
        .type           _ZN7cutlass13device_kernelIN5flash11enable_sm90INS1_16FlashAttnFwdSm90INS1_25CollectiveMainloopFwdSm90ILi2EN4cute5tupleIJNS5_1CILi1EEES8_S8_EEENS6_IJNS7_ILi128EEENS7_ILi96EEENS7_ILi192EEEEEELi128ENS_10bfloat16_tEfNS_4arch4Sm90ELb0ELb1ELb1ELb1ELb1ELb1ELb0ELb1ELb1ELb1ELb1ELb0EEENS1_21CollectiveEpilogueFwdINS6_IJSA_SA_SB_EEES9_SE_SG_Li256ELb1ELb1ELb1ELb0EEENS1_36VarlenDynamicPersistentTileSchedulerILi128ELi96ELi256ELi128ELb1ELb1ELb1ELb1ELb0ELb1EEEEEEEEEvNT_6ParamsE,@function
        .size           _ZN7cutlass13device_kernelIN5flash11enable_sm90INS1_16FlashAttnFwdSm90INS1_25CollectiveMainloopFwdSm90ILi2EN4cute5tupleIJNS5_1CILi1EEES8_S8_EEENS6_IJNS7_ILi128EEENS7_ILi96EEENS7_ILi192EEEEEELi128ENS_10bfloat16_tEfNS_4arch4Sm90ELb0ELb1ELb1ELb1ELb1ELb1ELb0ELb1ELb1ELb1ELb1ELb0EEENS1_21CollectiveEpilogueFwdINS6_IJSA_SA_SB_EEES9_SE_SG_Li256ELb1ELb1ELb1ELb0EEENS1_36VarlenDynamicPersistentTileSchedulerILi128ELi96ELi256ELi128ELb1ELb1ELb1ELb1ELb0ELb1EEEEEEEEEvNT_6ParamsE,(.L_x_15738 - _ZN7cutlass13device_kernelIN5flash11enable_sm90INS1_16FlashAttnFwdSm90INS1_25CollectiveMainloopFwdSm90ILi2EN4cute5tupleIJNS5_1CILi1EEES8_S8_EEENS6_IJNS7_ILi128EEENS7_ILi96EEENS7_ILi192EEEEEELi128ENS_10bfloat16_tEfNS_4arch4Sm90ELb0ELb1ELb1ELb1ELb1ELb1ELb0ELb1ELb1ELb1ELb1ELb0EEENS1_21CollectiveEpilogueFwdINS6_IJSA_SA_SB_EEES9_SE_SG_Li256ELb1ELb1ELb1ELb0EEENS1_36VarlenDynamicPersistentTileSchedulerILi128ELi96ELi256ELi128ELb1ELb1ELb1ELb1ELb0ELb1EEEEEEEEEvNT_6ParamsE)
        .other          _ZN7cutlass13device_kernelIN5flash11enable_sm90INS1_16FlashAttnFwdSm90INS1_25CollectiveMainloopFwdSm90ILi2EN4cute5tupleIJNS5_1CILi1EEES8_S8_EEENS6_IJNS7_ILi128EEENS7_ILi96EEENS7_ILi192EEEEEELi128ENS_10bfloat16_tEfNS_4arch4Sm90ELb0ELb1ELb1ELb1ELb1ELb1ELb0ELb1ELb1ELb1ELb1ELb0EEENS1_21CollectiveEpilogueFwdINS6_IJSA_SA_SB_EEES9_SE_SG_Li256ELb1ELb1ELb1ELb0EEENS1_36VarlenDynamicPersistentTileSchedulerILi128ELi96ELi256ELi128ELb1ELb1ELb1ELb1ELb0ELb1EEEEEEEEEvNT_6ParamsE,@"STO_CUDA_ENTRY STV_DEFAULT"
_ZN7cutlass13device_kernelIN5flash11enable_sm90INS1_16FlashAttnFwdSm90INS1_25CollectiveMainloopFwdSm90ILi2EN4cute5tupleIJNS5_1CILi1EEES8_S8_EEENS6_IJNS7_ILi128EEENS7_ILi96EEENS7_ILi192EEEEEELi128ENS_10bfloat16_tEfNS_4arch4Sm90ELb0ELb1ELb1ELb1ELb1ELb1ELb0ELb1ELb1ELb1ELb1ELb0EEENS1_21CollectiveEpilogueFwdINS6_IJSA_SA_SB_EEES9_SE_SG_Li256ELb1ELb1ELb1ELb0EEENS1_36VarlenDynamicPersistentTileSchedulerILi128ELi96ELi256ELi128ELb1ELb1ELb1ELb1ELb0ELb1EEEEEEEEEvNT_6ParamsE:
        /* <DEDUP_REMOVED lines=18> */
.L_x_1537:
[----:B------:R-:W-:Y:S05]  /*0120*/  BSYNC B0 ;  /* 0x0000000000007941 */ /* 0x000fea0003800000 */
.L_x_1536:
        /* <DEDUP_REMOVED lines=41> */
.L_x_1538:
        /* <DEDUP_REMOVED lines=22> */
.L_x_1539:
        /* <DEDUP_REMOVED lines=18> */
.L_x_1540:
        /* <DEDUP_REMOVED lines=22> */
.L_x_1541:
        /* <DEDUP_REMOVED lines=22> */
.L_x_1542:
[----:B0-----:R-:W-:Y:S01]  /*0900*/  UMOV UR4, 0x1 ;  /* 0x0000000100047882 */ /* 0x001fe20000000000 */
[----:B------:R-:W-:Y:S01]  /*0910*/  PLOP3.LUT P0, PT, PT, PT, UP0, 0x80, 0x0 ;  /* 0x000000000000781c */ /* 0x000fe20003f0f008 */
[----:B------:R-:W-:Y:S01]  /*0920*/  USEL UR4, UR4, 0x2, !UP0 ;  /* 0x0000000204047887 */ /* 0x000fe2000c000000 */
[----:B------:R-:W-:Y:S01]  /*0930*/  NOP ;  /* 0x0000000000007918 */ /* 0x000fe20000000000 */
[----:B------:R-:W-:Y:S01]  /*0940*/  ULDC.64 UR60, c[0x0][0x208] ;  /* 0x00008200003c7ab9 */ /* 0x000fe20000000a00 */
[----:B------:R-:W-:Y:S03]  /*0950*/  BSSY B9, `(.L_x_1543) ;  /* 0x0002bd3000097945 */ /* 0x000fe60003800000 */
[----:B------:R-:W-:-:S05]  /*0960*/  IMAD.U32 R3, RZ, RZ, UR4 ;  /* 0x00000004ff037e24 */ /* 0x000fca000f8e00ff */
[----:B------:R0:W-:Y:S01]  /*0970*/  STL [R1+0x58], R3 ;  /* 0x0000580301007387 */ /* 0x0001e20000100800 */
[----:B-12-4-:R-:W-:Y:S06]  /*0980*/  BAR.SYNC.DEFER_BLOCKING 0x0 ;  /* 0x0000000000007b1d */ /* 0x016fec0000010000 */
[----:B------:R-:W-:Y:S05]  /*0990*/  @!P0 BRA `(.L_x_1544) ;  /* 0x0000023c00188947 */ /* 0x000fea0003800000 */
.L_x_1545:
[----:B------:R-:W-:-:S08]  /*09a0*/  NOP ;  /* 0x0000000000007918 */ /* 0x000fd00000000000 */
[----:B------:R-:W1:Y:S02]  /*09b0*/  USETMAXREG.TRY_ALLOC.CTAPOOL UP0, 0xe8 ;  /* 0x000000e8000079c8 */ /* 0x000e640008000600 */
[----:B-1----:R-:W-:-:S13]  /*09c0*/  PLOP3.LUT P0, PT, PT, PT, UP0, 0x80, 0x0 ;  /* 0x000000000000781c */ /* 0x002fda0003f0f008 */
[----:B------:R-:W-:Y:S05]  /*09d0*/  @!P0 BRA `(.L_x_1545) ;  /* 0xfffffffc00f08947 */ /* 0x000fea000383ffff */
[----:B------:R-:W1:Y:S08]  /*09e0*/  S2UR UR4, SR_CgaCtaId ;  /* 0x00000000000479c3 */ /* 0x000e700000008800 */
[----:B------:R-:W-:Y:S06]  /*09f0*/  BAR.ARV 0x8, 0x180 ;  /* 0x0206000000007b1d */ /* 0x000fec0000002000 */
[----:B0-----:R-:W-:-:S02]  /*0a00*/  MOV R3, 0x400 ;  /* 0x0000040000037802 */ /* 0x001fc40000000f00 */
[----:B------:R-:W-:Y:S01]  /*0a10*/  BAR.SYNC.DEFER_BLOCKING 0x5, 0x180 ;  /* 0x0146000000007b1d */ /* 0x000fe20000010000 */
[----:B-1----:R-:W-:-:S05]  /*0a20*/  IMAD.U32 R172, RZ, RZ, UR4 ;  /* 0x00000004ffac7e24 */ /* 0x002fca000f8e00ff */
[----:B------:R-:W-:Y:S01]  /*0a30*/  ULDC UR4, c[0x0][0xc3c] ;  /* 0x00030f0000047ab9 */ /* 0x000fe20000000800 */
[----:B------:R-:W-:-:S05]  /*0a40*/  LEA R2, R172, R3, 0x18 ;  /* 0x00000003ac027211 */ /* 0x000fca00078ec0ff */
[----:B------:R-:W0:Y:S01]  /*0a50*/  LDS.128 R28, [R2+0x2a8d0] ;  /* 0x02a8d000021c7984 */ /* 0x000e220000000c00 */
[----:B------:R-:W-:Y:S06]  /*0a60*/  BAR.ARV 0x4, 0x180 ;  /* 0x0106000000007b1d */ /* 0x000fec0000002000 */
[----:B0-----:R-:W-:-:S13]  /*0a70*/  ISETP.GE.AND P0, PT, R31, UR4, PT ;  /* 0x000000041f007c0c */ /* 0x001fda000bf06270 */
[----:B------:R-:W-:Y:S05]  /*0a80*/  @P0 BRA `(.L_x_1546) ;  /* 0x000002b800fc0947 */ /* 0x000fea0003800000 */
[----:B------:R-:W2:Y:S01]  /*0a90*/  LDL R4, [R1+0x58] ;  /* 0x0000580001047983 */ /* 0x000ea20000100800 */
[----:B------:R-:W-:Y:S01]  /*0aa0*/  VIADD R0, R0, 0xffffff80 ;  /* 0xffffff8000007836 */ /* 0x000fe20000000000 */
[----:B------:R-:W-:Y:S01]  /*0ab0*/  R2UR UR4, R2 ;  /* 0x00000000020472ca */ /* 0x000fe200000e0000 */
[----:B------:R-:W-:Y:S02]  /*0ac0*/  IMAD.MOV.U32 R208, RZ, RZ, RZ ;  /* 0x000000ffffd07224 */ /* 0x000fe400078e00ff */
[----:B------:R-:W-:Y:S01]  /*0ad0*/  IMAD.MOV.U32 R17, RZ, RZ, RZ ;  /* 0x000000ffff117224 */ /* 0x000fe200078e00ff */
[----:B------:R-:W-:Y:S01]  /*0ae0*/  SHF.R.S32.HI R3, RZ, 0x1f, R0 ;  /* 0x0000001fff037819 */ /* 0x000fe20000011400 */
[----:B------:R-:W-:Y:S02]  /*0af0*/  IMAD.MOV.U32 R175, RZ, RZ, RZ ;  /* 0x000000ffffaf7224 */ /* 0x000fe400078e00ff */
[----:B------:R-:W-:Y:S01]  /*0b00*/  IMAD.MOV.U32 R164, RZ, RZ, RZ ;  /* 0x000000ffffa47224 */ /* 0x000fe200078e00ff */
[----:B------:R-:W-:Y:S01]  /*0b10*/  LEA.HI R225, R3, R0, RZ, 0x3 ;  /* 0x0000000003e17211 */ /* 0x000fe200078f18ff */
[----:B------:R-:W-:-:S03]  /*0b20*/  IMAD.MOV.U32 R23, RZ, RZ, RZ ;  /* 0x000000ffff177224 */ /* 0x000fc600078e00ff */
[----:B------:R-:W-:Y:S01]  /*0b30*/  LOP3.LUT R205, R225, 0xfffffff8, RZ, 0xc0, !PT ;  /* 0xfffffff8e1cd7812 */ /* 0x000fe200078ec0ff */
[----:B------:R-:W-:Y:S01]  /*0b40*/  UIADD3 UR4, UR4, 0xc400, URZ ;  /* 0x0000c40004047890 */ /* 0x000fe2000fffe03f */
[----:B------:R-:W-:-:S03]  /*0b50*/  SHF.R.S32.HI R225, RZ, 0x3, R225 ;  /* 0x00000003ffe17819 */ /* 0x000fc600000114e1 */
[----:B------:R-:W-:-:S04]  /*0b60*/  IMAD.IADD R205, R0, 0x1, -R205 ;  /* 0x0000000100cd7824 */ /* 0x000fc800078e0acd */
[----:B------:R-:W-:-:S04]  /*0b70*/  IMAD.SHL.U32 R203, R205, 0x8, RZ ;  /* 0x00000008cdcb7824 */ /* 0x000fc800078e00ff */
[----:B------:R-:W-:Y:S01]  /*0b80*/  VIADD R204, R203, 0x40 ;  /* 0x00000040cbcc7836 */ /* 0x000fe20000000000 */
[----:B--2---:R-:W-:Y:S02]  /*0b90*/  R2UR UR5, R4 ;  /* 0x00000000040572ca */ /* 0x004fe400000e0000 */
[----:B------:R-:W-:-:S04]  /*0ba0*/  LEA.HI R4, R3, R0, RZ, 0x7 ;  /* 0x0000000003047211 */ /* 0x000fc800078f38ff */
[----:B------:R-:W-:Y:S02]  /*0bb0*/  LOP3.LUT R5, R4, 0xffffff80, RZ, 0xc0, !PT ;  /* 0xffffff8004057812 */ /* 0x000fe400078ec0ff */
[----:B------:R-:W-:-:S03]  /*0bc0*/  SHF.R.S32.HI R12, RZ, 0x7, R4 ;  /* 0x00000007ff0c7819 */ /* 0x000fc60000011404 */
[----:B------:R-:W-:Y:S01]  /*0bd0*/  IMAD.IADD R228, R0, 0x1, -R5 ;  /* 0x0000000100e47824 */ /* 0x000fe200078e0a05 */
[----:B------:R-:W-:Y:S01]  /*0be0*/  LEA.HI R5, R3, R0, RZ, 0x4 ;  /* 0x0000000003057211 */ /* 0x000fe200078f20ff */
[----:B------:R0:W-:Y:S01]  /*0bf0*/  STL [R1+0x4c], R12 ;  /* 0x00004c0c01007387 */ /* 0x0001e20000100800 */
[----:B------:R-:W-:Y:S01]  /*0c00*/  LEA.HI R4, R4, R12, RZ, 0x1 ;  /* 0x0000000c04047211 */ /* 0x000fe200078f08ff */
[----:B------:R-:W-:Y:S01]  /*0c10*/  ULOP3.LUT UR5, UR5, 0x1, URZ, 0xfc, !UPT ;  /* 0x0000000105057892 */ /* 0x000fe2000f8efc3f */
[----:B------:R-:W-:Y:S02]  /*0c20*/  SHF.R.S32.HI R9, RZ, 0x1f, R228 ;  /* 0x0000001fff097819 */ /* 0x000fe400000114e4 */
[----:B------:R-:W-:Y:S02]  /*0c30*/  SHF.R.S32.HI R6, RZ, 0x4, R5 ;  /* 0x00000004ff067819 */ /* 0x000fe40000011405 */
[CC--:B------:R-:W-:Y:S02]  /*0c40*/  LEA.HI R10, R9.reuse, R228.reuse, RZ, 0x2 ;  /* 0x000000e4090a7211 */ /* 0x0c0fe400078f10ff */
[----:B------:R-:W-:-:S02]  /*0c50*/  LEA.HI R9, R9, R228, RZ, 0x5 ;  /* 0x000000e409097211 */ /* 0x000fc400078f28ff */
[--C-:B------:R-:W-:Y:S02]  /*0c60*/  SHF.R.S32.HI R8, RZ, 0x2, R10.reuse ;  /* 0x00000002ff087819 */ /* 0x100fe4000001140a */
[----:B------:R-:W-:Y:S02]  /*0c70*/  SHF.R.S32.HI R7, RZ, 0x1f, R10 ;  /* 0x0000001fff077819 */ /* 0x000fe4000001140a */
[----:B------:R-:W-:Y:S02]  /*0c80*/  SHF.R.S32.HI R9, RZ, 0x5, R9 ;  /* 0x00000005ff097819 */ /* 0x000fe40000011409 */
[----:B------:R-:W-:Y:S02]  /*0c90*/  LEA.HI R11, R7, R8, RZ, 0x3 ;  /* 0x00000008070b7211 */ /* 0x000fe400078f18ff */
[----:B------:R-:W-:Y:S02]  /*0ca0*/  LEA.HI R7, R5, R6, RZ, 0x1 ;  /* 0x0000000605077211 */ /* 0x000fe400078f08ff */
[----:B------:R-:W-:-:S02]  /*0cb0*/  LOP3.LUT R11, R11, 0xfffffff8, RZ, 0xc0, !PT ;  /* 0xfffffff80b0b7812 */ /* 0x000fc400078ec0ff */
[----:B------:R-:W-:Y:S02]  /*0cc0*/  LOP3.LUT R7, R7, 0x1ffffffe, RZ, 0xc0, !PT ;  /* 0x1ffffffe07077812 */ /* 0x000fe400078ec0ff */
[----:B------:R-:W-:Y:S01]  /*0cd0*/  LOP3.LUT R5, R5, 0x3fffff0, RZ, 0xc0, !PT ;  /* 0x03fffff005057812 */ /* 0x000fe200078ec0ff */
[----:B------:R-:W-:Y:S01]  /*0ce0*/  IMAD.IADD R8, R8, 0x1, -R11 ;  /* 0x0000000108087824 */ /* 0x000fe200078e0a0b */
[----:B------:R-:W-:Y:S01]  /*0cf0*/  LOP3.LUT R4, R4, 0x3fffffe, RZ, 0xc0, !PT ;  /* 0x03fffffe04047812 */ /* 0x000fe200078ec0ff */
[----:B------:R-:W-:Y:S01]  /*0d00*/  IMAD.IADD R7, R6, 0x1, -R7 ;  /* 0x0000000106077824 */ /* 0x000fe200078e0a07 */
[-C--:B------:R-:W-:Y:S01]  /*0d10*/  LEA.HI R6, R3, R0.reuse, RZ, 0x5 ;  /* 0x0000000003067211 */ /* 0x080fe200078f28ff */
[----:B------:R-:W-:Y:S01]  /*0d20*/  IMAD R9, R9, 0x10, R8 ;  /* 0x0000001009097824 */ /* 0x000fe200078e0208 */
[----:B------:R-:W-:Y:S01]  /*0d30*/  LEA.HI R8, R3, R0, RZ, 0x2 ;  /* 0x0000000003087211 */ /* 0x000fe200078f10ff */
[----:B------:R-:W-:Y:S01]  /*0d40*/  IMAD.IADD R5, R0, 0x1, -R5 ;  /* 0x0000000100057824 */ /* 0x000fe200078e0a05 */
[----:B------:R-:W-:Y:S01]  /*0d50*/  SHF.R.S32.HI R6, RZ, 0x5, R6 ;  /* 0x00000005ff067819 */ /* 0x000fe20000011406 */
[----:B------:R-:W-:Y:S01]  /*0d60*/  IMAD.IADD R4, R12, 0x1, -R4 ;  /* 0x000000010c047824 */ /* 0x000fe200078e0a04 */
[----:B------:R-:W-:-:S02]  /*0d70*/  LOP3.LUT R209, R8, 0xfffffffc, RZ, 0xc0, !PT ;  /* 0xfffffffc08d17812 */ /* 0x000fc400078ec0ff */
[--C-:B------:R-:W-:Y:S01]  /*0d80*/  SHF.R.S32.HI R174, RZ, 0x2, R8.reuse ;  /* 0x00000002ffae7819 */ /* 0x100fe20000011408 */
[----:B------:R-:W-:Y:S01]  /*0d90*/  IMAD R13, R4, 0x40, R9 ;  /* 0x00000040040d7824 */ /* 0x000fe200078e0209 */
[----:B------:R-:W-:Y:S01]  /*0da0*/  SHF.R.S32.HI R3, RZ, 0x1f, R8 ;  /* 0x0000001fff037819 */ /* 0x000fe20000011408 */
[----:B------:R-:W-:Y:S02]  /*0db0*/  IMAD.IADD R209, R0, 0x1, -R209 ;  /* 0x0000000100d17824 */ /* 0x000fe400078e0ad1 */
[----:B------:R-:W-:Y:S01]  /*0dc0*/  IMAD R8, R6, 0x10, R5 ;  /* 0x0000001006087824 */ /* 0x000fe200078e0205 */
[----:B------:R-:W-:Y:S01]  /*0dd0*/  LEA.HI R3, R3, R174, RZ, 0x3 ;  /* 0x000000ae03037211 */ /* 0x000fe200078f18ff */
[----:B------:R-:W-:Y:S01]  /*0de0*/  VIADD R5, R174, 0x40 ;  /* 0x00000040ae057836 */ /* 0x000fe20000000000 */
[----:B------:R-:W-:Y:S01]  /*0df0*/  STL [R1+0x50], R13 ;  /* 0x0000500d01007387 */ /* 0x000fe20000100800 */
[----:B------:R-:W-:Y:S01]  /*0e00*/  IMAD.SHL.U32 R162, R209, 0x4, RZ ;  /* 0x00000004d1a27824 */ /* 0x000fe200078e00ff */
[----:B------:R-:W-:Y:S01]  /*0e10*/  LOP3.LUT R3, R3, 0xfffffff8, RZ, 0xc0, !PT ;  /* 0xfffffff803037812 */ /* 0x000fe200078ec0ff */
[----:B------:R-:W-:Y:S01]  /*0e20*/  IMAD.SHL.U32 R181, R5, 0x40, RZ ;  /* 0x0000004005b57824 */ /* 0x000fe200078e00ff */
[----:B------:R-:W-:Y:S01]  /*0e30*/  SHF.R.S32.HI R0, RZ, 0x1f, R5 ;  /* 0x0000001fff007819 */ /* 0x000fe20000011405 */
[----:B------:R-:W-:-:S02]  /*0e40*/  VIADD R177, R162, 0x20 ;  /* 0x00000020a2b17836 */ /* 0x000fc40000000000 */
[----:B------:R-:W-:Y:S01]  /*0e50*/  VIADD R176, R162, 0x40 ;  /* 0x00000040a2b07836 */ /* 0x000fe20000000000 */
[----:B------:R-:W-:Y:S01]  /*0e60*/  LEA.HI R0, R0, R5, RZ, 0x3 ;  /* 0x0000000500007211 */ /* 0x000fe200078f18ff */
[----:B------:R-:W-:Y:S01]  /*0e70*/  IMAD.IADD R167, R162, 0x1, R177 ;  /* 0x00000001a2a77824 */ /* 0x000fe200078e02b1 */
[----:B------:R-:W-:Y:S01]  /*0e80*/  LOP3.LUT R181, R181, 0x1c0, RZ, 0xc0, !PT ;  /* 0x000001c0b5b57812 */ /* 0x000fe200078ec0ff */
[----:B------:R-:W-:Y:S02]  /*0e90*/  IMAD.IADD R227, R174, 0x1, -R3 ;  /* 0x00000001aee37824 */ /* 0x000fe400078e0a03 */
[----:B------:R-:W-:Y:S01]  /*0ea0*/  IMAD.SHL.U32 R200, R0, 0x40, RZ ;  /* 0x0000004000c87824 */ /* 0x000fe200078e00ff */
[----:B------:R-:W-:Y:S01]  /*0eb0*/  SHF.R.S32.HI R0, RZ, 0x1f, R167 ;  /* 0x0000001fff007819 */ /* 0x000fe200000114a7 */
[----:B------:R-:W-:Y:S01]  /*0ec0*/  IMAD.IADD R168, R162, 0x1, R176 ;  /* 0x00000001a2a87824 */ /* 0x000fe200078e02b0 */
[----:B------:R-:W-:Y:S01]  /*0ed0*/  SHF.R.U32.HI R14, RZ, 0x3, R181 ;  /* 0x00000003ff0e7819 */ /* 0x000fe200000116b5 */
[----:B------:R-:W-:Y:S01]  /*0ee0*/  IMAD.SHL.U32 R185, R227, 0x40, RZ ;  /* 0x00000040e3b97824 */ /* 0x000fe200078e00ff */
[-C--:B------:R-:W-:Y:S01]  /*0ef0*/  LEA.HI R170, R0, R167.reuse, RZ, 0x3 ;  /* 0x000000a700aa7211 */ /* 0x080fe200078f18ff */
[----:B0-----:R-:W-:Y:S01]  /*0f00*/  IMAD R12, R8, 0x8, R7 ;  /* 0x00000008080c7824 */ /* 0x001fe200078e0207 */
[----:B------:R-:W-:Y:S01]  /*0f10*/  SHF.R.S32.HI R3, RZ, 0x1f, R168 ;  /* 0x0000001fff037819 */ /* 0x000fe200000114a8 */
[----:B------:R-:W-:Y:S01]  /*0f20*/  IMAD.SHL.U32 R187, R6, 0x200, RZ ;  /* 0x0000020006bb7824 */ /* 0x000fe200078e00ff */
[----:B------:R-:W-:Y:S01]  /*0f30*/  LEA.HI R0, R0, R167, RZ, 0x6 ;  /* 0x000000a700007211 */ /* 0x000fe200078f30ff */
[----:B------:R-:W-:Y:S01]  /*0f40*/  IMAD.SHL.U32 R18, R209, 0x8, RZ ;  /* 0x00000008d1127824 */ /* 0x000fe200078e00ff */
[----:B------:R-:W-:Y:S01]  /*0f50*/  LOP3.LUT R185, R185, 0x1c0, RZ, 0xc0, !PT ;  /* 0x000001c0b9b97812 */ /* 0x000fe200078ec0ff */
[----:B------:R-:W-:Y:S01]  /*0f60*/  VIADD R179, R162, 0x10 ;  /* 0x00000010a2b37836 */ /* 0x000fe20000000000 */
[CC--:B------:R-:W-:Y:S01]  /*0f70*/  LEA.HI R5, R3.reuse, R168.reuse, RZ, 0x6 ;  /* 0x000000a803057211 */ /* 0x0c0fe200078f30ff */
[----:B------:R-:W-:Y:S01]  /*0f80*/  IMAD.SHL.U32 R0, R0, 0x80, RZ ;  /* 0x0000008000007824 */ /* 0x000fe200078e00ff */
[----:B------:R-:W-:Y:S01]  /*0f90*/  LEA.HI R4, R3, R168, RZ, 0x3 ;  /* 0x000000a803047211 */ /* 0x000fe200078f18ff */
[C---:B------:R-:W-:Y:S01]  /*0fa0*/  VIADD R22, R18.reuse, 0x60 ;  /* 0x0000006012167836 */ /* 0x040fe20000000000 */
[----:B------:R-:W-:Y:S01]  /*0fb0*/  SHF.R.U32.HI R186, RZ, 0x3, R185 ;  /* 0x00000003ffba7819 */ /* 0x000fe200000116b9 */
[----:B------:R-:W-:Y:S01]  /*0fc0*/  IMAD.SHL.U32 R6, R5, 0x80, RZ ;  /* 0x0000008005067824 */ /* 0x000fe200078e00ff */
[--C-:B------:R-:W-:Y:S01]  /*0fd0*/  LOP3.LUT R3, R185, 0x38, R170.reuse, 0xf8, !PT ;  /* 0x00000038b9037812 */ /* 0x100fe200078ef8aa */
[C---:B------:R-:W-:Y:S01]  /*0fe0*/  VIADD R160, R18.reuse, 0x80 ;  /* 0x0000008012a07836 */ /* 0x040fe20000000000 */
[----:B------:R-:W-:Y:S01]  /*0ff0*/  LOP3.LUT R7, R181, 0x38, R170, 0xf8, !PT ;  /* 0x00000038b5077812 */ /* 0x000fe200078ef8aa */
[----:B------:R-:W-:Y:S01]  /*1000*/  VIADD R161, R18, 0xa0 ;  /* 0x000000a012a17836 */ /* 0x000fe20000000000 */
[----:B------:R-:W-:Y:S01]  /*1010*/  LOP3.LUT R5, R185, 0x38, R4, 0xf8, !PT ;  /* 0x00000038b9057812 */ /* 0x000fe200078ef804 */
[----:B------:R-:W-:Y:S01]  /*1020*/  VIADD R178, R162, 0x30 ;  /* 0x00000030a2b27836 */ /* 0x000fe20000000000 */
[----:B------:R-:W-:Y:S01]  /*1030*/  LOP3.LUT R200, R200, 0xfffffe00, RZ, 0xc0, !PT ;  /* 0xfffffe00c8c87812 */ /* 0x000fe200078ec0ff */
[----:B------:R-:W-:Y:S01]  /*1040*/  VIADD R180, R162, 0x50 ;  /* 0x00000050a2b47836 */ /* 0x000fe20000000000 */
[----:B------:R-:W-:-:S02]  /*1050*/  LOP3.LUT R0, R0, 0xffffe000, RZ, 0xc0, !PT ;  /* 0xffffe00000007812 */ /* 0x000fc400078ec0ff */
[----:B------:R-:W-:Y:S02]  /*1060*/  LOP3.LUT R3, R3, R186, RZ, 0x3c, !PT ;  /* 0x000000ba03037212 */ /* 0x000fe400078e3cff */
[----:B------:R-:W-:Y:S02]  /*1070*/  LOP3.LUT R9, R7, R14, RZ, 0x3c, !PT ;  /* 0x0000000e07097212 */ /* 0x000fe400078e3cff */
[----:B------:R-:W-:Y:S02]  /*1080*/  LOP3.LUT R7, R5, R186, RZ, 0x3c, !PT ;  /* 0x000000ba05077212 */ /* 0x000fe400078e3cff */
[-C--:B------:R-:W-:Y:S01]  /*1090*/  IADD3 R5, R3, R0.reuse, R187 ;  /* 0x0000000003057210 */ /* 0x080fe20007ffe0bb */
[----:B------:R-:W-:Y:S01]  /*10a0*/  IMAD.U32 R3, RZ, RZ, UR4 ;  /* 0x00000004ff037e24 */ /* 0x000fe2000f8e00ff */
[----:B------:R-:W-:Y:S01]  /*10b0*/  IADD3 R9, R9, R0, R200 ;  /* 0x0000000009097210 */ /* 0x000fe20007ffe0c8 */
[----:B------:R-:W-:Y:S01]  /*10c0*/  IMAD.U32 R0, RZ, RZ, UR5 ;  /* 0x00000005ff007e24 */ /* 0x000fe2000f8e00ff */
[----:B------:R-:W-:-:S02]  /*10d0*/  LOP3.LUT R8, R181, 0x38, R4, 0xf8, !PT ;  /* 0x00000038b5087812 */ /* 0x000fc400078ef804 */
[----:B------:R-:W-:Y:S02]  /*10e0*/  LOP3.LUT R6, R6, 0xffffe000, RZ, 0xc0, !PT ;  /* 0xffffe00006067812 */ /* 0x000fe400078ec0ff */
[----:B------:R-:W-:Y:S01]  /*10f0*/  STL [R1+0x30], R0 ;  /* 0x0000300001007387 */ /* 0x000fe20000100800 */
[----:B------:R-:W-:Y:S02]  /*1100*/  LOP3.LUT R11, R8, R14, RZ, 0x3c, !PT ;  /* 0x0000000e080b7212 */ /* 0x000fe400078e3cff */
[-C--:B------:R-:W-:Y:S01]  /*1110*/  IADD3 R8, R7, R6.reuse, R187 ;  /* 0x0000000607087210 */ /* 0x080fe20007ffe0bb */
[----:B------:R0:W-:Y:S01]  /*1120*/  STL [R1+0x48], R3 ;  /* 0x0000480301007387 */ /* 0x0001e20000100800 */
[----:B------:R-:W-:Y:S02]  /*1130*/  LOP3.LUT R7, R181, 0x38, R18, 0xf8, !PT ;  /* 0x00000038b5077812 */ /* 0x000fe400078ef812 */
[----:B------:R-:W-:Y:S01]  /*1140*/  IADD3 R11, R11, R6, R200 ;  /* 0x000000060b0b7210 */ /* 0x000fe20007ffe0c8 */
[----:B------:R-:W-:Y:S01]  /*1150*/  IMAD.SHL.U32 R6, R12, 0x8, RZ ;  /* 0x000000080c067824 */ /* 0x000fe200078e00ff */
[----:B------:R-:W-:-:S02]  /*1160*/  LOP3.LUT R7, R200, R7, R14, 0xf6, !PT ;  /* 0x00000007c8077212 */ /* 0x000fc400078ef60e */
[----:B------:R-:W-:Y:S02]  /*1170*/  SHF.R.S32.HI R171, RZ, 0x3, R4 ;  /* 0x00000003ffab7819 */ /* 0x000fe40000011404 */
[----:B------:R-:W-:Y:S01]  /*1180*/  STL [R1+0x54], R6 ;  /* 0x0000540601007387 */ /* 0x000fe20000100800 */
[----:B0-----:R-:W-:Y:S02]  /*1190*/  SHF.R.S32.HI R3, RZ, 0x1f, R203 ;  /* 0x0000001fff037819 */ /* 0x001fe400000114cb */
[----:B------:R-:W-:Y:S02]  /*11a0*/  LOP3.LUT R3, R10, 0x7ffffffc, RZ, 0xc0, !PT ;  /* 0x7ffffffc0a037812 */ /* 0x000fe400078ec0ff */
[----:B------:R-:W-:Y:S02]  /*11b0*/  LEA.HI R0, R209, R209, RZ, 0x1 ;  /* 0x000000d1d1007211 */ /* 0x000fe400078f08ff */
[----:B------:R-:W-:Y:S01]  /*11c0*/  SHF.R.S32.HI R19, RZ, 0x1f, R18 ;  /* 0x0000001fff137819 */ /* 0x000fe20000011412 */
[----:B------:R-:W-:Y:S01]  /*11d0*/  IMAD.IADD R3, R228, 0x1, -R3 ;  /* 0x00000001e4037824 */ /* 0x000fe200078e0a03 */
[----:B------:R-:W-:-:S02]  /*11e0*/  LOP3.LUT R0, R0, 0x1ffffffe, RZ, 0xc0, !PT ;  /* 0x1ffffffe00007812 */ /* 0x000fc400078ec0ff */
[----:B------:R-:W-:Y:S01]  /*11f0*/  SHF.R.S32.HI R173, RZ, 0x1f, R22 ;  /* 0x0000001fffad7819 */ /* 0x000fe20000011416 */
[----:B------:R-:W-:Y:S01]  /*1200*/  IMAD.SHL.U32 R182, R3, 0x2, RZ ;  /* 0x0000000203b67824 */ /* 0x000fe200078e00ff */
[----:B------:R-:W-:Y:S01]  /*1210*/  LEA R3, R7, UR4, 0x1 ;  /* 0x0000000407037c11 */ /* 0x000fe2000f8e08ff */
[----:B------:R-:W-:Y:S01]  /*1220*/  IMAD.IADD R0, R209, 0x1, -R0 ;  /* 0x00000001d1007824 */ /* 0x000fe200078e0a00 */
[----:B------:R-:W-:Y:S01]  /*1230*/  SHF.R.S32.HI R184, RZ, 0x1f, R160 ;  /* 0x0000001fffb87819 */ /* 0x000fe200000114a0 */
[C---:B------:R-:W-:Y:S01]  /*1240*/  VIADD R222, R182.reuse, 0x20 ;  /* 0x00000020b6de7836 */ /* 0x040fe20000000000 */
[----:B------:R-:W-:Y:S01]  /*1250*/  SHF.R.S32.HI R183, RZ, 0x1f, R161 ;  /* 0x0000001fffb77819 */ /* 0x000fe200000114a1 */
[C---:B------:R-:W-:Y:S01]  /*1260*/  VIADD R219, R182.reuse, 0x38 ;  /* 0x00000038b6db7836 */ /* 0x040fe20000000000 */
[----:B------:R0:W-:Y:S01]  /*1270*/  STL [R1+0x40], R3 ;  /* 0x0000400301007387 */ /* 0x0001e20000100800 */
[C---:B------:R-:W-:Y:S01]  /*1280*/  VIADD R216, R182.reuse, 0x50 ;  /* 0x00000050b6d87836 */ /* 0x040fe20000000000 */
[----:B------:R-:W-:Y:S01]  /*1290*/  SHF.R.S32.HI R10, RZ, 0x1f, R204 ;  /* 0x0000001fff0a7819 */ /* 0x000fe200000114cc */
[C---:B------:R-:W-:Y:S01]  /*12a0*/  VIADD R213, R182.reuse, 0x68 ;  /* 0x00000068b6d57836 */ /* 0x040fe20000000000 */
[----:B------:R-:W-:Y:S01]  /*12b0*/  SHF.R.S32.HI R170, RZ, 0x3, R170 ;  /* 0x00000003ffaa7819 */ /* 0x000fe200000114aa */
[----:B------:R-:W-:-:S02]  /*12c0*/  VIADD R221, R182, 0x28 ;  /* 0x00000028b6dd7836 */ /* 0x000fc40000000000 */
[C---:B------:R-:W-:Y:S02]  /*12d0*/  VIADD R218, R182.reuse, 0x40 ;  /* 0x00000040b6da7836 */ /* 0x040fe40000000000 */
[C---:B------:R-:W-:Y:S01]  /*12e0*/  VIADD R215, R182.reuse, 0x58 ;  /* 0x00000058b6d77836 */ /* 0x040fe20000000000 */
[----:B0-----:R-:W-:Y:S01]  /*12f0*/  SHF.R.S32.HI R3, RZ, 0x1f, R222 ;  /* 0x0000001fff037819 */ /* 0x001fe200000114de */
[C---:B------:R-:W-:Y:S01]  /*1300*/  VIADD R212, R182.reuse, 0x70 ;  /* 0x00000070b6d47836 */ /* 0x040fe20000000000 */
[----:B------:R-:W-:Y:S01]  /*1310*/  SHF.R.S32.HI R3, RZ, 0x1f, R219 ;  /* 0x0000001fff037819 */ /* 0x000fe200000114db */
[C---:B------:R-:W-:Y:S01]  /*1320*/  VIADD R223, R182.reuse, 0x18 ;  /* 0x00000018b6df7836 */ /* 0x040fe20000000000 */
[----:B------:R-:W-:Y:S01]  /*1330*/  SHF.R.S32.HI R3, RZ, 0x1f, R216 ;  /* 0x0000001fff037819 */ /* 0x000fe200000114d8 */
[C---:B------:R-:W-:Y:S01]  /*1340*/  VIADD R220, R182.reuse, 0x30 ;  /* 0x00000030b6dc7836 */ /* 0x040fe20000000000 */
[----:B------:R-:W-:Y:S01]  /*1350*/  SHF.R.S32.HI R3, RZ, 0x1f, R213 ;  /* 0x0000001fff037819 */ /* 0x000fe200000114d5 */
[C---:B------:R-:W-:Y:S01]  /*1360*/  VIADD R217, R182.reuse, 0x48 ;  /* 0x00000048b6d97836 */ /* 0x040fe20000000000 */
[----:B------:R-:W-:Y:S01]  /*1370*/  LEA R3, R5, UR4, 0x1 ;  /* 0x0000000405037c11 */ /* 0x000fe2000f8e08ff */
[C---:B------:R-:W-:Y:S01]  /*1380*/  VIADD R214, R182.reuse, 0x60 ;  /* 0x00000060b6d67836 */ /* 0x040fe20000000000 */
[----:B------:R-:W-:Y:S01]  /*1390*/  SHF.R.S32.HI R4, RZ, 0x1f, R221 ;  /* 0x0000001fff047819 */ /* 0x000fe200000114dd */
[----:B------:R-:W-:Y:S01]  /*13a0*/  VIADD R211, R182, 0x78 ;  /* 0x00000078b6d37836 */ /* 0x000fe20000000000 */
[----:B------:R-:W-:Y:S01]  /*13b0*/  SHF.R.S32.HI R4, RZ, 0x1f, R218 ;  /* 0x0000001fff047819 */ /* 0x000fe200000114da */
[----:B------:R0:W-:Y:S01]  /*13c0*/  STL [R1+0x44], R3 ;  /* 0x0000440301007387 */ /* 0x0001e20000100800 */
[----:B------:R-:W-:Y:S01]  /*13d0*/  SHF.R.S32.HI R4, RZ, 0x1f, R215 ;  /* 0x0000001fff047819 */ /* 0x000fe200000114d7 */
[----:B------:R-:W-:Y:S01]  /*13e0*/  IMAD R202, R0, 0x8, R13 ;  /* 0x0000000800ca7824 */ /* 0x000fe200078e020d */
[----:B------:R-:W-:-:S02]  /*13f0*/  SHF.R.S32.HI R4, RZ, 0x1f, R212 ;  /* 0x0000001fff047819 */ /* 0x000fc400000114d4 */
[----:B------:R-:W-:Y:S02]  /*1400*/  LEA R5, R9, UR4, 0x1 ;  /* 0x0000000409057c11 */ /* 0x000fe4000f8e08ff */
[----:B------:R-:W-:Y:S02]  /*1410*/  LEA R4, R8, UR4, 0x1 ;  /* 0x0000000408047c11 */ /* 0x000fe4000f8e08ff */
[----:B------:R-:W-:Y:S01]  /*1420*/  SHF.R.S32.HI R6, RZ, 0x1f, R223 ;  /* 0x0000001fff067819 */ /* 0x000fe200000114df */
[----:B------:R1:W-:Y:S01]  /*1430*/  STL [R1+0x38], R5 ;  /* 0x0000380501007387 */ /* 0x0003e20000100800 */
[----:B0-----:R-:W-:Y:S02]  /*1440*/  LEA R3, R11, UR4, 0x1 ;  /* 0x000000040b037c11 */ /* 0x001fe4000f8e08ff */
[----:B------:R-:W-:Y:S01]  /*1450*/  SHF.R.S32.HI R6, RZ, 0x1f, R220 ;  /* 0x0000001fff067819 */ /* 0x000fe200000114dc */
[----:B------:R1:W-:Y:S01]  /*1460*/  STL [R1+0x3c], R4 ;  /* 0x00003c0401007387 */ /* 0x0003e20000100800 */
[----:B------:R-:W-:-:S02]  /*1470*/  SHF.R.S32.HI R6, RZ, 0x1f, R217 ;  /* 0x0000001fff067819 */ /* 0x000fc400000114d9 */
[----:B------:R-:W-:Y:S01]  /*1480*/  SHF.R.S32.HI R6, RZ, 0x1f, R214 ;  /* 0x0000001fff067819 */ /* 0x000fe200000114d6 */
[----:B------:R1:W-:Y:S01]  /*1490*/  STL [R1+0x34], R3 ;  /* 0x0000340301007387 */ /* 0x0003e20000100800 */
[----:B------:R-:W-:-:S07]  /*14a0*/  SHF.R.S32.HI R229, RZ, 0x1f, R211 ;  /* 0x0000001fffe57819 */ /* 0x000fce00000114d3 */
.L_x_1853:
[----:B------:R-:W-:Y:S01]  /*14b0*/  ULDC.64 UR4, c[0x0][0xa28] ;  /* 0x00028a0000047ab9 */ /* 0x000fe20000000a00 */
[----:B0-23--:R-:W0:Y:S01]  /*14c0*/  LDC.64 R6, c[0x0][0xa08] ;  /* 0x00028200ff067b82 */ /* 0x00de220000000a00 */
[----:B------:R-:W-:Y:S01]  /*14d0*/  ISETP.NE.U32.AND P0, PT, RZ, UR4, PT ;  /* 0x00000004ff007c0c */ /* 0x000fe2000bf05070 */
[----:B------:R-:W-:Y:S01]  /*14e0*/  IMAD.MOV.U32 R13, RZ, RZ, RZ ;  /* 0x000000ffff0d7224 */ /* 0x000fe200078e00ff */
[----:B------:R-:W-:Y:S01]  /*14f0*/  ULDC.64 UR6, c[0x0][0xa20] ;  /* 0x0002880000067ab9 */ /* 0x000fe20000000a00 */
[----:B------:R-:W-:Y:S01]  /*1500*/  IMAD.MOV.U32 R129, RZ, RZ, RZ ;  /* 0x000000ffff817224 */ /* 0x000fe200078e00ff */
[----:B------:R-:W-:Y:S01]  /*1510*/  ISETP.NE.AND.EX P0, PT, RZ, UR5, PT, P0 ;  /* 0x00000005ff007c0c */ /* 0x000fe2000bf05300 */
[----:B------:R-:W-:Y:S02]  /*1520*/  ULDC.64 UR4, c[0x0][0xa18] ;  /* 0x0002860000047ab9 */ /* 0x000fe40000000a00 */
[----:B------:R-:W-:-:S04]  /*1530*/  ISETP.NE.U32.AND P1, PT, RZ, UR4, PT ;  /* 0x00000004ff007c0c */ /* 0x000fc8000bf25070 */
[----:B------:R-:W-:Y:S01]  /*1540*/  ISETP.NE.AND.EX P1, PT, RZ, UR5, PT, P1 ;  /* 0x00000005ff007c0c */ /* 0x000fe2000bf25310 */
[----:B------:R-:W-:Y:S02]  /*1550*/  ULDC.64 UR4, c[0x0][0xa08] ;  /* 0x0002820000047ab9 */ /* 0x000fe40000000a00 */
[----:B------:R-:W-:-:S03]  /*1560*/  ISETP.NE.U32.AND P3, PT, RZ, UR4, PT ;  /* 0x00000004ff007c0c */ /* 0x000fc6000bf65070 */
[----:B-1--4-:R-:W1:Y:S01]  /*1570*/  @P0 LDC.64 R4, c[0x0][0xa28] ;  /* 0x00028a00ff040b82 */ /* 0x012e620000000a00 */
[----:B------:R-:W-:Y:S01]  /*1580*/  ISETP.NE.AND.EX P3, PT, RZ, UR5, PT, P3 ;  /* 0x00000005ff007c0c */ /* 0x000fe2000bf65330 */
[----:B0-----:R-:W-:-:S06]  /*1590*/  IMAD.WIDE R10, R31, 0x4, R6 ;  /* 0x000000041f0a7825 */ /* 0x001fcc00078e0206 */
[----:B------:R-:W0:Y:S01]  /*15a0*/  @P1 LDC.64 R8, c[0x0][0xa18] ;  /* 0x00028600ff081b82 */ /* 0x000e220000000a00 */
[----:B------:R-:W-:Y:S02]  /*15b0*/  ULDC UR4, c[0x0][0x288] ;  /* 0x0000a20000047ab9 */ /* 0x000fe40000000800 */
[----:B------:R-:W-:Y:S01]  /*15c0*/  IMAD.U32 R165, RZ, RZ, UR4 ;  /* 0x00000004ffa57e24 */ /* 0x000fe2000f8e00ff */
[----:B------:R-:W-:Y:S02]  /*15d0*/  ULDC.64 UR4, c[0x0][0x418] ;  /* 0x0001060000047ab9 */ /* 0x000fe40000000a00 */
[----:B------:R2:W5:Y:S01]  /*15e0*/  @P3 LDG.E R129, desc[UR60][R10.64] ;  /* 0x0000003c0a813981 */ /* 0x000562000c1e1900 */
[----:B-1----:R-:W-:-:S05]  /*15f0*/  @P0 IMAD.WIDE R4, R31, 0x4, R4 ;  /* 0x000000041f040825 */ /* 0x002fca00078e0204 */
[----:B------:R2:W5:Y:S01]  /*1600*/  @P0 LDG.E R13, desc[UR60][R4.64] ;  /* 0x0000003c040d0981 */ /* 0x000562000c1e1900 */
[----:B0-----:R-:W-:-:S05]  /*1610*/  @P1 IMAD.WIDE R6, R31, 0x4, R8 ;  /* 0x000000041f061825 */ /* 0x001fca00078e0208 */
[----:B------:R2:W5:Y:S01]  /*1620*/  @P1 LDG.E R165, desc[UR60][R6.64] ;  /* 0x0000003c06a51981 */ /* 0x000562000c1e1900 */
[----:B------:R-:W-:Y:S01]  /*1630*/  UISETP.NE.U32.AND UP0, UPT, UR4, URZ, UPT ;  /* 0x0000003f0400728c */ /* 0x000fe2000bf05070 */
[C---:B------:R-:W-:Y:S02]  /*1640*/  LOP3.LUT R3, R30.reuse, 0xff000000, RZ, 0xc0, !PT ;  /* 0xff0000001e037812 */ /* 0x040fe400078ec0ff */
[----:B------:R-:W-:Y:S01]  /*1650*/  ULDC UR4, c[0x0][0x424] ;  /* 0x0001090000047ab9 */ /* 0x000fe20000000800 */
[----:B------:R-:W-:Y:S01]  /*1660*/  UISETP.NE.AND.EX UP0, UPT, UR5, URZ, UPT, UP0 ;  /* 0x0000003f0500728c */ /* 0x000fe2000bf05300 */
[----:B------:R-:W-:Y:S02]  /*1670*/  ISETP.NE.U32.AND P2, PT, RZ, UR6, PT ;  /* 0x00000006ff007c0c */ /* 0x000fe4000bf45070 */
[----:B------:R-:W-:Y:S01]  /*1680*/  ULDC UR5, c[0x0][0x2f0] ;  /* 0x0000bc0000057ab9 */ /* 0x000fe20000000800 */
[----:B------:R-:W-:Y:S01]  /*1690*/  USEL UR4, UR4, 0x1, UP0 ;  /* 0x0000000104047887 */ /* 0x000fe20008000000 */
[----:B------:R-:W-:-:S02]  /*16a0*/  LOP3.LUT R0, R30, 0xff0000, RZ, 0xc0, !PT ;  /* 0x00ff00001e007812 */ /* 0x000fc400078ec0ff */
[----:B------:R-:W-:Y:S01]  /*16b0*/  SHF.R.U32.HI R3, RZ, 0x8, R3 ;  /* 0x00000008ff037819 */ /* 0x000fe20000011603 */
[----:B------:R-:W-:Y:S01]  /*16c0*/  UIMAD UR4, UR4, UR5, URZ ;  /* 0x00000005040472a4 */ /* 0x000fe2000f8e023f */
[----:B------:R-:W-:Y:S02]  /*16d0*/  ISETP.NE.AND.EX P2, PT, RZ, UR7, PT, P2 ;  /* 0x00000007ff007c0c */ /* 0x000fe4000bf45320 */
[----:B------:R-:W-:Y:S01]  /*16e0*/  ULDC UR5, c[0x0][0x348] ;  /* 0x0000d20000057ab9 */ /* 0x000fe20000000800 */
[----:B------:R-:W-:Y:S01]  /*16f0*/  LEA.HI R206, R0, R3, RZ, 0x10 ;  /* 0x0000000300ce7211 */ /* 0x000fe200078f80ff */
[----:B------:R-:W-:Y:S01]  /*1700*/  IMAD.MOV.U32 R207, RZ, RZ, R31 ;  /* 0x000000ffffcf7224 */ /* 0x000fe200078e001f */
[----:B------:R-:W-:Y:S01]  /*1710*/  LOP3.LUT R169, R30, 0xffff, RZ, 0xc0, !PT ;  /* 0x0000ffff1ea97812 */ /* 0x000fe200078ec0ff */
[----:B--2---:R-:W-:Y:S07]  /*1720*/  @P1 BRA `(.L_x_1547) ;  /* 0x0000000000241947 */ /* 0x004fee0003800000 */
        /* <DEDUP_REMOVED lines=9> */
.L_x_1547:
[----:B------:R-:W-:Y:S02]  /*17c0*/  IMAD.U32 R25, RZ, RZ, UR5 ;  /* 0x00000005ff197e24 */ /* 0x000fe4000f8e00ff */
[----:B------:R-:W-:Y:S01]  /*17d0*/  IMAD.U32 R26, RZ, RZ, UR4 ;  /* 0x00000004ff1a7e24 */ /* 0x000fe2000f8e00ff */
[----:B------:R-:W-:Y:S06]  /*17e0*/  @!P2 BRA `(.L_x_1548) ;  /* 0x000000000010a947 */ /* 0x000fec0003800000 */
[----:B------:R-:W0:Y:S02]  /*17f0*/  LDC.64 R26, c[0x0][0xa20] ;  /* 0x00028800ff1a7b82 */ /* 0x000e240000000a00 */
[----:B0-----:R-:W-:-:S06]  /*1800*/  IMAD.WIDE R26, R31, 0x4, R26 ;  /* 0x000000041f1a7825 */ /* 0x001fcc00078e021a */
[----:B------:R0:W5:Y:S01]  /*1810*/  LDG.E R26, desc[UR60][R26.64] ;  /* 0x0000003c1a1a7981 */ /* 0x000162000c1e1900 */
[----:B------:R-:W-:Y:S05]  /*1820*/  BRA `(.L_x_1549) ;  /* 0x0000000000107947 */ /* 0x000fea0003800000 */
.L_x_1548:
[----:B------:R-:W-:Y:S05]  /*1830*/  @!P3 BRA `(.L_x_1549) ;  /* 0x00000000000cb947 */ /* 0x000fea0003800000 */
[----:B------:R-:W2:Y:S04]  /*1840*/  LDG.E R3, desc[UR60][R10.64] ;  /* 0x0000003c0a037981 */ /* 0x000ea8000c1e1900 */
[----:B------:R-:W2:Y:S02]  /*1850*/  LDG.E R26, desc[UR60][R10.64+0x4] ;  /* 0x0000043c0a1a7981 */ /* 0x000ea4000c1e1900 */
[----:B--2---:R-:W-:-:S07]  /*1860*/  IMAD.IADD R26, R26, 0x1, -R3 ;  /* 0x000000011a1a7824 */ /* 0x004fce00078e0a03 */
.L_x_1549:
[----:B------:R-:W-:Y:S01]  /*1870*/  ULDC.64 UR4, c[0x0][0xa10] ;  /* 0x0002840000047ab9 */ /* 0x000fe20000000a00 */
[----:B------:R-:W1:Y:S01]  /*1880*/  LDC R4, c[0x0][0x448] ;  /* 0x00011200ff047b82 */ /* 0x000e620000000800 */
[----:B------:R-:W-:-:S04]  /*1890*/  ISETP.NE.U32.AND P0, PT, RZ, UR4, PT ;  /* 0x00000004ff007c0c */ /* 0x000fc8000bf05070 */
[----:B------:R-:W-:Y:S01]  /*18a0*/  ISETP.NE.AND.EX P0, PT, RZ, UR5, PT, P0 ;  /* 0x00000005ff007c0c */ /* 0x000fe2000bf05300 */
[----:B------:R-:W-:Y:S02]  /*18b0*/  ULDC.64 UR4, c[0x0][0xa30] ;  /* 0x00028c0000047ab9 */ /* 0x000fe40000000a00 */
[----:B------:R-:W-:-:S04]  /*18c0*/  ISETP.NE.U32.AND P1, PT, RZ, UR4, PT ;  /* 0x00000004ff007c0c */ /* 0x000fc8000bf25070 */
[----:B------:R-:W-:-:S06]  /*18d0*/  ISETP.NE.AND.EX P1, PT, RZ, UR5, PT, P1 ;  /* 0x00000005ff007c0c */ /* 0x000fcc000bf25310 */
[----:B------:R-:W2:Y:S08]  /*18e0*/  @P0 LDC.64 R6, c[0x0][0xa10] ;  /* 0x00028400ff060b82 */ /* 0x000eb00000000a00 */
[----:B------:R-:W3:Y:S01]  /*18f0*/  @P1 LDC.64 R8, c[0x0][0xa30] ;  /* 0x00028c00ff081b82 */ /* 0x000ee20000000a00 */
[----:B--2---:R-:W-:-:S05]  /*1900*/  @P0 IMAD.WIDE R6, R31, 0x4, R6 ;  /* 0x000000041f060825 */ /* 0x004fca00078e0206 */
[----:B------:R-:W2:Y:S04]  /*1910*/  @P0 LDG.E R0, desc[UR60][R6.64] ;  /* 0x0000003c06000981 */ /* 0x000ea8000c1e1900 */
[----:B------:R-:W2:Y:S01]  /*1920*/  @P0 LDG.E R3, desc[UR60][R6.64+0x4] ;  /* 0x0000043c06030981 */ /* 0x000ea2000c1e1900 */
[----:B-----5:R-:W-:Y:S02]  /*1930*/  IMAD.MOV.U32 R140, RZ, RZ, R26 ;  /* 0x000000ffff8c7224 */ /* 0x020fe400078e001a */
[----:B---3--:R-:W-:-:S05]  /*1940*/  @P1 IMAD.WIDE R8, R31, 0x4, R8 ;  /* 0x000000041f081825 */ /* 0x008fca00078e0208 */
[----:B------:R3:W5:Y:S01]  /*1950*/  @P1 LDG.E R140, desc[UR60][R8.64] ;  /* 0x0000003c088c1981 */ /* 0x000762000c1e1900 */
[----:B-1----:R-:W-:Y:S01]  /*1960*/  ISETP.NE.AND P1, PT, R4, 0x1, PT ;  /* 0x000000010400780c */ /* 0x002fe20003f25270 */
[----:B------:R-:W-:Y:S01]  /*1970*/  IMAD.SHL.U32 R188, R29, 0x80, RZ ;  /* 0x000000801dbc7824 */ /* 0x000fe200078e00ff */
[----:B------:R-:W1:Y:S01]  /*1980*/  LDC.64 R4, c[0x0][0x9e0] ;  /* 0x00027800ff047b82 */ /* 0x000e620000000a00 */
[----:B------:R-:W-:-:S10]  /*1990*/  IMAD.IADD R12, R26, 0x1, -R13 ;  /* 0x000000011a0c7824 */ /* 0x000fd400078e0a0d */
[----:B------:R-:W4:Y:S08]  /*19a0*/  @P1 LDC R10, c[0x0][0x44c] ;  /* 0x00011300ff0a1b82 */ /* 0x000f300000000800 */
[----:B------:R-:W0:Y:S01]  /*19b0*/  @P1 LDC R11, c[0x0][0x450] ;  /* 0x00011400ff0b1b82 */ /* 0x000e220000000800 */
[----:B-1----:R-:W-:Y:S01]  /*19c0*/  ISETP.GE.AND P2, PT, R5, 0x1, PT ;  /* 0x000000010500780c */ /* 0x002fe20003f46270 */
[----:B--2---:R-:W-:-:S02]  /*19d0*/  @P0 IMAD.IADD R25, R3, 0x1, -R0 ;  /* 0x0000000103190824 */ /* 0x004fc400078e0a00 */
[----:B------:R-:W-:Y:S02]  /*19e0*/  VIADD R3, R188, 0x7f ;  /* 0x0000007fbc037836 */ /* 0x000fe40000000000 */
[----:B------:R-:W-:Y:S02]  /*19f0*/  IMAD.IADD R166, R12, 0x1, R25 ;  /* 0x000000010ca67824 */ /* 0x000fe400078e0219 */
[----:B----4-:R-:W-:-:S04]  /*1a00*/  @P1 IMAD.HI.U32 R6, R3, R10, RZ ;  /* 0x0000000a03061227 */ /* 0x010fc800078e00ff */
[C---:B------:R-:W-:Y:S01]  /*1a10*/  VIADD R0, R166.reuse, 0x5f ;  /* 0x0000005fa6007836 */ /* 0x040fe20000000000 */
[----:B0-----:R-:W-:Y:S02]  /*1a20*/  @P1 SHF.R.U32.HI R3, RZ, R11, R6 ;  /* 0x0000000bff031219 */ /* 0x001fe40000011606 */
[----:B------:R-:W-:Y:S01]  /*1a30*/  IADD3 R6, R166, 0x1, -R165 ;  /* 0x00000001a6067810 */ /* 0x000fe20007ffe8a5 */
[----:B------:R-:W-:-:S04]  /*1a40*/  IMAD.HI R0, R0, 0x2aaaaaab, RZ ;  /* 0x2aaaaaab00007827 */ /* 0x000fc800078e02ff */
[----:B------:R-:W-:Y:S01]  /*1a50*/  IMAD.IADD R3, R6, 0x1, R3 ;  /* 0x0000000106037824 */ /* 0x000fe200078e0203 */
[----:B------:R-:W-:-:S03]  /*1a60*/  SHF.R.U32.HI R141, RZ, 0x1f, R0 ;  /* 0x0000001fff8d7819 */ /* 0x000fc60000011600 */
[----:B------:R-:W-:Y:S01]  /*1a70*/  IMAD.IADD R4, R3, 0x1, R4 ;  /* 0x0000000103047824 */ /* 0x000fe200078e0204 */
[----:B------:R-:W-:Y:S01]  /*1a80*/  LEA.HI.SX32 R141, R0, R141, 0x1c ;  /* 0x0000008d008d7211 */ /* 0x000fe200078fe2ff */
[----:B---3--:R-:W-:Y:S06]  /*1a90*/  @!P2 BRA `(.L_x_1550) ;  /* 0x000000000048a947 */ /* 0x008fec0003800000 */
        /* <DEDUP_REMOVED lines=11> */
.L_x_1552:
[----:B------:R-:W-:-:S13]  /*1b50*/  ISETP.NE.AND P0, PT, R5, 0x1, PT ;  /* 0x000000010500780c */ /* 0x000fda0003f05270 */
[----:B------:R-:W0:Y:S02]  /*1b60*/  @P0 LDC.64 R6, c[0x0][0x9e8] ;  /* 0x00027a00ff060b82 */ /* 0x000e240000000a00 */
[----:B0-----:R-:W-:-:S05]  /*1b70*/  @P0 IMAD.HI.U32 R6, R0, R6, RZ ;  /* 0x0000000600060227 */ /* 0x001fca00078e00ff */
[----:B------:R-:W-:-:S07]  /*1b80*/  @P0 SHF.R.U32.HI R0, RZ, R7, R6 ;  /* 0x00000007ff000219 */ /* 0x000fce0000011606 */
.L_x_1553:
[----:B------:R-:W-:Y:S05]  /*1b90*/  BSYNC B0 ;  /* 0x0000000000007941 */ /* 0x000fea0003800000 */
.L_x_1551:
[----:B------:R-:W-:-:S05]  /*1ba0*/  IMAD R3, R0, R5, R5 ;  /* 0x0000000500037224 */ /* 0x000fca00078e0205 */
[----:B------:R-:W-:-:S07]  /*1bb0*/  VIMNMX R4, R4, R3, PT ;  /* 0x0000000304047248 */ /* 0x000fce0003fe0100 */
.L_x_1550:
[----:B------:R-:W0:Y:S01]  /*1bc0*/  @P1 LDC R3, c[0x0][0x44c] ;  /* 0x00011300ff031b82 */ /* 0x000e220000000800 */
[----:B------:R-:W-:Y:S01]  /*1bd0*/  VIADD R4, R4, 0x5f ;  /* 0x0000005f04047836 */ /* 0x000fe20000000000 */
[----:B------:R-:W-:Y:S01]  /*1be0*/  ULDC UR4, c[0x0][0x9dc] ;  /* 0x0002770000047ab9 */ /* 0x000fe20000000800 */
[----:B------:R-:W-:Y:S02]  /*1bf0*/  IMAD.MOV.U32 R0, RZ, RZ, R188 ;  /* 0x000000ffff007224 */ /* 0x000fe400078e00bc */
[----:B------:R-:W-:-:S03]  /*1c00*/  IMAD.HI R4, R4, 0x2aaaaaab, RZ ;  /* 0x2aaaaaab04047827 */ /* 0x000fc600078e02ff */
[----:B------:R-:W1:Y:S01]  /*1c10*/  @P1 LDC R7, c[0x0][0x450] ;  /* 0x00011400ff071b82 */ /* 0x000e620000000800 */
[----:B------:R-:W-:Y:S02]  /*1c20*/  IMAD.IADD R193, R166, 0x1, -R165 ;  /* 0x00000001a6c17824 */ /* 0x000fe400078e0aa5 */
        /* <DEDUP_REMOVED lines=18> */
.L_x_1556:
[----:B------:R-:W-:-:S13]  /*1d50*/  ISETP.NE.AND P0, PT, R5, 0x1, PT ;  /* 0x000000010500780c */ /* 0x000fda0003f05270 */
[----:B------:R-:W0:Y:S02]  /*1d60*/  @P0 LDC.64 R6, c[0x0][0x9e8] ;  /* 0x00027a00ff060b82 */ /* 0x000e240000000a00 */
[----:B0-----:R-:W-:-:S05]  /*1d70*/  @P0 IMAD.HI.U32 R4, R0, R6, RZ ;  /* 0x0000000600040227 */ /* 0x001fca00078e00ff */
[----:B------:R-:W-:-:S07]  /*1d80*/  @P0 SHF.R.U32.HI R0, RZ, R7, R4 ;  /* 0x00000007ff000219 */ /* 0x000fce0000011604 */
.L_x_1557:
[----:B------:R-:W-:Y:S05]  /*1d90*/  BSYNC B0 ;  /* 0x0000000000007941 */ /* 0x000fea0003800000 */
.L_x_1555:
[----:B------:R-:W-:-:S05]  /*1da0*/  IMAD R0, R0, R5, RZ ;  /* 0x0000000500007224 */ /* 0x000fca00078e02ff */
[----:B------:R-:W-:-:S07]  /*1db0*/  VIMNMX R3, R3, R0, !PT ;  /* 0x0000000003037248 */ /* 0x000fce0007fe0100 */
.L_x_1554:
[----:B------:R-:W-:Y:S01]  /*1dc0*/  IMAD.HI R3, R3, 0x2aaaaaab, RZ ;  /* 0x2aaaaaab03037827 */ /* 0x000fe200078e02ff */
[----:B------:R-:W-:Y:S01]  /*1dd0*/  BSSY B0, `(.L_x_1558) ;  /* 0x0000028000007945 */ /* 0x000fe20003800000 */
[----:B------:R-:W-:Y:S02]  /*1de0*/  LOP3.LUT R210, R206, 0xff, RZ, 0xc0, !PT ;  /* 0x000000ffced27812 */ /* 0x000fe400078ec0ff */
[----:B------:R-:W-:Y:S02]  /*1df0*/  SHF.R.U32.HI R206, RZ, 0x10, R206 ;  /* 0x00000010ffce7819 */ /* 0x000fe400000116ce */
[----:B------:R-:W-:-:S04]  /*1e00*/  SHF.R.U32.HI R0, RZ, 0x1f, R3 ;  /* 0x0000001fff007819 */ /* 0x000fc80000011603 */
[----:B------:R-:W-:Y:S01]  /*1e10*/  LEA.HI.SX32 R0, R3, R0, 0x1c ;  /* 0x0000000003007211 */ /* 0x000fe200078fe2ff */
[----:B------:R-:W-:-:S03]  /*1e20*/  IMAD.MOV.U32 R3, RZ, RZ, RZ ;  /* 0x000000ffff037224 */ /* 0x000fc600078e00ff */
[----:B------:R-:W-:-:S04]  /*1e30*/  VIMNMX R9, RZ, R0, !PT ;  /* 0x00000000ff097248 */ /* 0x000fc80007fe0100 */
[----:B------:R-:W-:-:S13]  /*1e40*/  ISETP.GT.AND P0, PT, R8, R9, PT ;  /* 0x000000090800720c */ /* 0x000fda0003f04270 */
[----:B------:R-:W-:Y:S05]  /*1e50*/  @!P0 BRA `(.L_x_1559) ;  /* 0x00000000007c8947 */ /* 0x000fea0003800000 */
[----:B------:R-:W-:Y:S01]  /*1e60*/  ISETP.NE.AND P0, PT, R206, RZ, PT ;  /* 0x000000ffce00720c */ /* 0x000fe20003f05270 */
[----:B------:R-:W-:-:S03]  /*1e70*/  ULDC UR4, c[0x0][0x9f0] ;  /* 0x00027c0000047ab9 */ /* 0x000fc60000000800 */
[----:B------:R-:W-:-:S04]  /*1e80*/  SEL R11, R206, UR4, P0 ;  /* 0x00000004ce0b7c07 */ /* 0x000fc80008000000 */
[-C--:B------:R-:W-:Y:S02]  /*1e90*/  IABS R6, R11.reuse ;  /* 0x0000000b00067213 */ /* 0x080fe40000000000 */
[----:B------:R-:W-:Y:S02]  /*1ea0*/  IADD3 R0, R11, -0x1, R8 ;  /* 0xffffffff0b007810 */ /* 0x000fe40007ffe008 */
[----:B------:R-:W0:Y:S01]  /*1eb0*/  I2F.RP R3, R6 ;  /* 0x0000000600037306 */ /* 0x000e220000209400 */
[----:B------:R-:W-:Y:S02]  /*1ec0*/  IABS R13, R11 ;  /* 0x0000000b000d7213 */ /* 0x000fe40000000000 */
[----:B------:R-:W-:-:S05]  /*1ed0*/  IMAD.IADD R0, R0, 0x1, -R9 ;  /* 0x0000000100007824 */ /* 0x000fca00078e0a09 */
        /* <DEDUP_REMOVED lines=23> */
.L_x_1559:
[----:B------:R-:W-:Y:S05]  /*2050*/  BSYNC B0 ;  /* 0x0000000000007941 */ /* 0x000fea0003800000 */
.L_x_1558:
[----:B------:R-:W-:-:S05]  /*2060*/  IMAD R0, R210, R3, R9 ;  /* 0x00000003d2007224 */ /* 0x000fca00078e0209 */
        /* <DEDUP_REMOVED lines=12> */
[----:B------:R-:W-:Y:S02]  /*2130*/  @P0 LEA.HI.SX32 R24, R0, R3, 0x1c ;  /* 0x0000000300180211 */ /* 0x000fe400078fe2ff */
[----:B------:R-:W-:Y:S02]  /*2140*/  PLOP3.LUT P0, PT, PT, PT, PT, 0x80, 0x0 ;  /* 0x000000000000781c */ /* 0x000fe40003f0f070 */
[----:B------:R-:W-:-:S13]  /*2150*/  ISETP.GT.AND P1, PT, R24, R125, PT ;  /* 0x0000007d1800720c */ /* 0x000fda0003f24270 */
[----:B------:R-:W-:Y:S05]  /*2160*/  @!P1 BRA `(.L_x_1560) ;  /* 0x0000009400149947 */ /* 0x000fea0003800000 */
[----:B------:R-:W-:Y:S01]  /*2170*/  VIADD R121, R2, 0x18400 ;  /* 0x0001840002797836 */ /* 0x000fe20000000000 */
[----:B------:R-:W-:Y:S04]  /*2180*/  BSSY B6, `(.L_x_1561) ;  /* 0x0000013000067945 */ /* 0x000fe80003800000 */
[----:B------:R-:W-:-:S13]  /*2190*/  LOP3.LUT P0, RZ, R121, 0x3ff, RZ, 0xc0, !PT ;  /* 0x000003ff79ff7812 */ /* 0x000fda000780c0ff */
        /* <DEDUP_REMOVED lines=17> */
.L_x_1562:
[----:B------:R-:W-:Y:S05]  /*22b0*/  BSYNC B6 ;  /* 0x0000000000067941 */ /* 0x000fea0003800000 */
.L_x_1561:
        /* <DEDUP_REMOVED lines=20> */
.L_x_1564:
[----:B------:R-:W-:Y:S05]  /*2400*/  BSYNC B6 ;  /* 0x0000000000067941 */ /* 0x000fea0003800000 */
.L_x_1563:
[----:B------:R-:W-:Y:S01]  /*2410*/  ULDC.64 UR4, c[0x0][0x9f8] ;  /* 0x00027e0000047ab9 */ /* 0x000fe20000000a00 */
[----:B------:R-:W-:Y:S01]  /*2420*/  IMAD.MOV.U32 R100, RZ, RZ, R31 ;  /* 0x000000ffff647224 */ /* 0x000fe200078e001f */
[----:B------:R-:W-:Y:S01]  /*2430*/  ISETP.NE.U32.AND P0, PT, RZ, UR4, PT ;  /* 0x00000004ff007c0c */ /* 0x000fe2000bf05070 */
[----:B------:R-:W-:Y:S01]  /*2440*/  ULDC UR4, c[0x0][0x2f4] ;  /* 0x0000bd0000047ab9 */ /* 0x000fe20000000800 */
[----:B------:R-:W0:Y:S02]  /*2450*/  LDC.64 R94, c[0x0][0x3f8] ;  /* 0x0000fe00ff5e7b82 */ /* 0x000e240000000a00 */
[----:B------:R-:W-:Y:S01]  /*2460*/  ISETP.NE.AND.EX P0, PT, RZ, UR5, PT, P0 ;  /* 0x00000005ff007c0c */ /* 0x000fe2000bf05300 */
[----:B------:R-:W-:-:S05]  /*2470*/  ULDC UR5, c[0x0][0x320] ;  /* 0x0000c80000057ab9 */ /* 0x000fca0000000800 */
[----:B------:R-:W1:Y:S08]  /*2480*/  LDC R13, c[0x0][0x3f4] ;  /* 0x0000fd00ff0d7b82 */ /* 0x000e700000000800 */
[----:B------:R-:W2:Y:S08]  /*2490*/  @P0 LDC.64 R4, c[0x0][0x9f8] ;  /* 0x00027e00ff040b82 */ /* 0x000eb00000000a00 */
[----:B------:R-:W3:Y:S01]  /*24a0*/  LDC.64 R88, c[0x0][0x408] ;  /* 0x00010200ff587b82 */ /* 0x000ee20000000a00 */
[----:B--2---:R-:W-:-:S05]  /*24b0*/  @P0 IMAD.WIDE R4, R31, 0x4, R4 ;  /* 0x000000041f040825 */ /* 0x004fca00078e0204 */
[----:B------:R2:W4:Y:S01]  /*24c0*/  @P0 LDG.E R100, desc[UR60][R4.64] ;  /* 0x0000003c04640981 */ /* 0x000522000c1e1900 */
[C---:B------:R-:W-:Y:S01]  /*24d0*/  ISETP.GE.AND P1, PT, R167.reuse, UR4, PT ;  /* 0x00000004a7007c0c */ /* 0x040fe2000bf26270 */
[--C-:B0-----:R-:W-:Y:S01]  /*24e0*/  IMAD.WIDE.U32 R96, R174, R94, R18.reuse ;  /* 0x0000005eae607225 */ /* 0x101fe200078e0012 */
[----:B------:R-:W-:Y:S01]  /*24f0*/  ISETP.GE.AND P0, PT, R18, UR4, PT ;  /* 0x0000000412007c0c */ /* 0x000fe2000bf06270 */
[----:B------:R-:W0:Y:S01]  /*2500*/  S2R R194, SR_TID.X ;  /* 0x0000000000c27919 */ /* 0x000e220000002100 */
[----:B------:R-:W-:Y:S01]  /*2510*/  SEL R3, RZ, 0xffffffff, P1 ;  /* 0xffffffffff037807 */ /* 0x000fe20000800000 */
[----:B---3--:R-:W-:Y:S01]  /*2520*/  IMAD.WIDE.U32 R90, R174, R88, R18 ;  /* 0x00000058ae5a7225 */ /* 0x008fe200078e0012 */
[----:B------:R-:W-:Y:S02]  /*2530*/  SEL R0, RZ, 0x1, P0 ;  /* 0x00000001ff007807 */ /* 0x000fe40000000000 */
[----:B------:R-:W-:Y:S01]  /*2540*/  ISETP.GE.AND P0, PT, R167, UR5, PT ;  /* 0x00000005a7007c0c */ /* 0x000fe2000bf06270 */
[----:B------:R-:W-:Y:S01]  /*2550*/  IMAD.SHL.U32 R3, R3, 0x2, RZ ;  /* 0x0000000203037824 */ /* 0x000fe200078e00ff */
[----:B------:R-:W-:Y:S01]  /*2560*/  ISETP.GE.AND P1, PT, R22, UR4, PT ;  /* 0x0000000416007c0c */ /* 0x000fe2000bf26270 */
[----:B------:R-:W-:Y:S01]  /*2570*/  IMAD.SHL.U32 R106, R94, 0x40, RZ ;  /* 0x000000405e6a7824 */ /* 0x000fe200078e00ff */
[----:B------:R-:W-:Y:S01]  /*2580*/  SHF.R.S32.HI R9, RZ, 0x1f, R174 ;  /* 0x0000001fff097819 */ /* 0x000fe200000114ae */
[----:B------:R-:W-:Y:S01]  /*2590*/  IMAD.MOV.U32 R126, RZ, RZ, 0x20 ;  /* 0x00000020ff7e7424 */ /* 0x000fe200078e00ff */
[----:B------:R-:W-:Y:S01]  /*25a0*/  LOP3.LUT R0, R3, 0x2, R0, 0xe2, !PT ;  /* 0x0000000203007812 */ /* 0x000fe200078ee200 */
[----:B------:R-:W-:Y:S01]  /*25b0*/  IMAD.SHL.U32 R108, R88, 0x40, RZ ;  /* 0x00000040586c7824 */ /* 0x000fe200078e00ff */
[----:B------:R-:W-:Y:S01]  /*25c0*/  SEL R3, RZ, 0xffffffff, P0 ;  /* 0xffffffffff037807 */ /* 0x000fe20000000000 */
[----:B------:R-:W-:Y:S01]  /*25d0*/  IMAD.IADD R129, R129, 0x1, R26 ;  /* 0x0000000181817824 */ /* 0x000fe200078e021a */
[----:B------:R-:W-:Y:S01]  /*25e0*/  ISETP.GE.AND P0, PT, R168, UR4, PT ;  /* 0x00000004a8007c0c */ /* 0x000fe2000bf06270 */
[----:B------:R-:W-:Y:S01]  /*25f0*/  IMAD R112, R209, 0x40, R174 ;  /* 0x00000040d1707824 */ /* 0x000fe200078e02ae */
[----:B--2---:R-:W-:Y:S01]  /*2600*/  SEL R4, RZ, 0x8, P1 ;  /* 0x00000008ff047807 */ /* 0x004fe20000800000 */
[----:B------:R-:W-:Y:S01]  /*2610*/  IMAD.SHL.U32 R6, R3, 0x2, RZ ;  /* 0x0000000203067824 */ /* 0x000fe200078e00ff */
[----:B------:R-:W-:Y:S01]  /*2620*/  SEL R3, RZ, 0x4, P0 ;  /* 0x00000004ff037807 */ /* 0x000fe20000000000 */
[----:B-1----:R-:W-:Y:S01]  /*2630*/  IMAD.SHL.U32 R124, R13, 0x2, RZ ;  /* 0x000000020d7c7824 */ /* 0x002fe200078e00ff */
[----:B------:R-:W-:-:S02]  /*2640*/  ISETP.GE.AND P2, PT, R18, UR5, PT ;  /* 0x0000000512007c0c */ /* 0x000fc4000bf46270 */
[--C-:B------:R-:W-:Y:S02]  /*2650*/  SHF.R.S32.HI R163, RZ, 0x1f, R162.reuse ;  /* 0x0000001fffa37819 */ /* 0x100fe400000114a2 */
[----:B------:R-:W-:Y:S01]  /*2660*/  LOP3.LUT R0, R4, R0, R3, 0xfe, !PT ;  /* 0x0000000004007212 */ /* 0x000fe200078efe03 */
[CC--:B------:R-:W-:Y:S01]  /*2670*/  IMAD R3, R9.reuse, R94.reuse, RZ ;  /* 0x0000005e09037224 */ /* 0x0c0fe200078e02ff */
[----:B------:R-:W-:Y:S01]  /*2680*/  SEL R5, RZ, 0x1, P2 ;  /* 0x00000001ff057807 */ /* 0x000fe20001000000 */
[----:B------:R-:W-:Y:S01]  /*2690*/  IMAD.WIDE.U32 R98, R174, R94, R162 ;  /* 0x0000005eae627225 */ /* 0x000fe200078e00a2 */
[----:B------:R-:W-:Y:S02]  /*26a0*/  ISETP.GE.AND P0, PT, R160, UR4, PT ;  /* 0x00000004a0007c0c */ /* 0x000fe4000bf06270 */
[----:B------:R-:W-:Y:S01]  /*26b0*/  ISETP.GE.AND P1, PT, R168, UR5, PT ;  /* 0x00000005a8007c0c */ /* 0x000fe2000bf26270 */
[----:B------:R-:W-:Y:S01]  /*26c0*/  IMAD R3, R174, R95, R3 ;  /* 0x0000005fae037224 */ /* 0x000fe200078e0203 */
[-C--:B------:R-:W-:Y:S01]  /*26d0*/  ISETP.GE.AND P3, PT, R18, R13.reuse, PT ;  /* 0x0000000d1200720c */ /* 0x080fe20003f66270 */
[-C--:B------:R-:W-:Y:S01]  /*26e0*/  IMAD R9, R9, R88.reuse, RZ ;  /* 0x0000005809097224 */ /* 0x080fe200078e02ff */
[----:B------:R-:W-:Y:S01]  /*26f0*/  LOP3.LUT R5, R6, 0x2, R5, 0xe2, !PT ;  /* 0x0000000206057812 */ /* 0x000fe200078ee205 */
[----:B------:R-:W-:Y:S01]  /*2700*/  IMAD.IADD R99, R99, 0x1, R3 ;  /* 0x0000000163637824 */ /* 0x000fe200078e0203 */
[----:B------:R-:W-:Y:S01]  /*2710*/  SEL R7, RZ, 0x10, P0 ;  /* 0x00000010ff077807 */ /* 0x000fe20000000000 */
[----:B------:R-:W-:Y:S01]  /*2720*/  IMAD.IADD R97, R3, 0x1, R97 ;  /* 0x0000000103617824 */ /* 0x000fe200078e0261 */
[----:B------:R-:W-:Y:S01]  /*2730*/  SEL R4, RZ, 0x4, P1 ;  /* 0x00000004ff047807 */ /* 0x000fe20000800000 */
[----:B------:R-:W-:Y:S01]  /*2740*/  IMAD.WIDE.U32 R92, R174, R88, R162 ;  /* 0x00000058ae5c7225 */ /* 0x000fe200078e00a2 */
[----:B------:R-:W-:-:S02]  /*2750*/  ISETP.GE.AND P2, PT, R167, R13, PT ;  /* 0x0000000da700720c */ /* 0x000fc40003f46270 */
[----:B------:R-:W-:Y:S01]  /*2760*/  SEL R3, R13, RZ, P3 ;  /* 0x000000ff0d037207 */ /* 0x000fe20001800000 */
[----:B-----5:R-:W-:Y:S01]  /*2770*/  IMAD.WIDE.U32 R98, R140, R94, R98 ;  /* 0x0000005e8c627225 */ /* 0x020fe200078e0062 */
[----:B------:R-:W-:Y:S02]  /*2780*/  LOP3.LUT R4, R5, R4, RZ, 0xfc, !PT ;  /* 0x0000000405047212 */ /* 0x000fe400078efcff */
[----:B------:R-:W-:Y:S01]  /*2790*/  LOP3.LUT R7, R0, R7, RZ, 0xfc, !PT ;  /* 0x0000000700077212 */ /* 0x000fe200078efcff */
[----:B------:R-:W-:Y:S01]  /*27a0*/  IMAD R5, R174, R89, R9 ;  /* 0x00000059ae057224 */ /* 0x000fe200078e0209 */
[----:B------:R-:W-:Y:S01]  /*27b0*/  SEL R0, R13, RZ, P2 ;  /* 0x000000ff0d007207 */ /* 0x000fe20001000000 */
[----:B------:R-:W-:Y:S01]  /*27c0*/  IMAD.IADD R3, R18, 0x1, R3 ;  /* 0x0000000112037824 */ /* 0x000fe200078e0203 */
[----:B------:R-:W-:Y:S01]  /*27d0*/  ISETP.GE.AND P1, PT, R168, R13, PT ;  /* 0x0000000da800720c */ /* 0x000fe20003f26270 */
[----:B------:R-:W-:Y:S01]  /*27e0*/  IMAD.IADD R93, R93, 0x1, R5 ;  /* 0x000000015d5d7824 */ /* 0x000fe200078e0205 */
[----:B------:R-:W-:Y:S01]  /*27f0*/  SHF.R.U32.HI R21, RZ, 0x3, R181 ;  /* 0x00000003ff157819 */ /* 0x000fe200000116b5 */
[----:B------:R-:W-:Y:S01]  /*2800*/  IMAD.IADD R91, R5, 0x1, R91 ;  /* 0x00000001055b7824 */ /* 0x000fe200078e025b */
[----:B------:R-:W-:Y:S01]  /*2810*/  SEL R9, R13, RZ, P1 ;  /* 0x000000ff0d097207 */ /* 0x000fe20000800000 */
[----:B------:R-:W-:Y:S01]  /*2820*/  IMAD.IADD R5, R167, 0x1, R0 ;  /* 0x00000001a7057824 */ /* 0x000fe200078e0200 */
[----:B------:R-:W-:Y:S01]  /*2830*/  SHF.R.S32.HI R0, RZ, 0x1f, R3 ;  /* 0x0000001fff007819 */ /* 0x000fe20000011403 */
[----:B------:R-:W-:Y:S01]  /*2840*/  IMAD.WIDE.U32 R96, R140, R94, R96 ;  /* 0x0000005e8c607225 */ /* 0x000fe200078e0060 */
[----:B------:R-:W-:-:S02]  /*2850*/  ISETP.GE.AND P4, PT, R22, UR5, PT ;  /* 0x0000000516007c0c */ /* 0x000fc4000bf86270 */
[----:B------:R-:W-:Y:S01]  /*2860*/  SHF.R.S32.HI R8, RZ, 0x1f, R5 ;  /* 0x0000001fff087819 */ /* 0x000fe20000011405 */
[----:B------:R-:W-:Y:S01]  /*2870*/  IMAD.IADD R11, R168, 0x1, R9 ;  /* 0x00000001a80b7824 */ /* 0x000fe200078e0209 */
[-C--:B------:R-:W-:Y:S01]  /*2880*/  LEA.HI R6, R0, R3.reuse, RZ, 0x3 ;  /* 0x0000000300067211 */ /* 0x080fe200078f18ff */
[-C--:B------:R-:W-:Y:S01]  /*2890*/  IMAD.WIDE.U32 R92, R140, R88.reuse, R92 ;  /* 0x000000588c5c7225 */ /* 0x080fe200078e005c */
[----:B------:R-:W-:Y:S02]  /*28a0*/  LEA.HI R0, R0, R3, RZ, 0x6 ;  /* 0x0000000300007211 */ /* 0x000fe400078f30ff */
[-C--:B------:R-:W-:Y:S01]  /*28b0*/  LEA.HI R3, R8, R5.reuse, RZ, 0x6 ;  /* 0x0000000508037211 */ /* 0x080fe200078f30ff */
[----:B------:R-:W-:Y:S01]  /*28c0*/  IMAD.WIDE.U32 R90, R140, R88, R90 ;  /* 0x000000588c5a7225 */ /* 0x000fe200078e005a */
[----:B------:R-:W-:Y:S02]  /*28d0*/  LEA.HI R12, R8, R5, RZ, 0x3 ;  /* 0x00000005080c7211 */ /* 0x000fe400078f18ff */
[----:B------:R-:W-:-:S02]  /*28e0*/  SHF.R.S32.HI R0, RZ, 0x6, R0 ;  /* 0x00000006ff007819 */ /* 0x000fc40000011400 */
[----:B------:R-:W-:Y:S02]  /*28f0*/  SHF.R.S32.HI R8, RZ, 0x6, R3 ;  /* 0x00000006ff087819 */ /* 0x000fe40000011403 */
[----:B------:R-:W-:Y:S01]  /*2900*/  LOP3.LUT R3, R185, 0x38, R6, 0xf8, !PT ;  /* 0x00000038b9037812 */ /* 0x000fe200078ef806 */
[C---:B------:R-:W-:Y:S01]  /*2910*/  IMAD R139, R0.reuse, 0x1800, R187 ;  /* 0x00001800008b7824 */ /* 0x040fe200078e02bb */
[----:B------:R-:W-:Y:S01]  /*2920*/  SHF.R.S32.HI R14, RZ, 0x1f, R11 ;  /* 0x0000001fff0e7819 */ /* 0x000fe2000001140b */
[--C-:B------:R-:W-:Y:S01]  /*2930*/  IMAD R137, R0, 0x1800, R200.reuse ;  /* 0x0000180000897824 */ /* 0x100fe200078e02c8 */
[----:B------:R-:W-:Y:S01]  /*2940*/  LOP3.LUT R0, R3, R186, RZ, 0x3c, !PT ;  /* 0x000000ba03007212 */ /* 0x000fe200078e3cff */
[C---:B------:R-:W-:Y:S01]  /*2950*/  IMAD R135, R8.reuse, 0x1800, R200 ;  /* 0x0000180008877824 */ /* 0x040fe200078e02c8 */
[----:B------:R-:W-:Y:S01]  /*2960*/  LOP3.LUT R9, R181, 0x38, R6, 0xf8, !PT ;  /* 0x00000038b5097812 */ /* 0x000fe200078ef806 */
[----:B------:R-:W-:Y:S01]  /*2970*/  IMAD R138, R8, 0x1800, R187 ;  /* 0x00001800088a7824 */ /* 0x000fe200078e02bb */
[----:B------:R-:W-:Y:S01]  /*2980*/  LEA.HI R20, R14, R11, RZ, 0x3 ;  /* 0x0000000b0e147211 */ /* 0x000fe200078f18ff */
[----:B------:R-:W-:Y:S01]  /*2990*/  IMAD.IADD R139, R139, 0x1, R0 ;  /* 0x000000018b8b7824 */ /* 0x000fe200078e0200 */
[----:B------:R-:W-:-:S02]  /*29a0*/  LOP3.LUT R0, R181, 0x38, R12, 0xf8, !PT ;  /* 0x00000038b5007812 */ /* 0x000fc400078ef80c */
[----:B------:R-:W-:Y:S02]  /*29b0*/  LOP3.LUT R5, R185, 0x38, R12, 0xf8, !PT ;  /* 0x00000038b9057812 */ /* 0x000fe400078ef80c */
[----:B------:R-:W-:Y:S02]  /*29c0*/  LEA.HI R11, R14, R11, RZ, 0x6 ;  /* 0x0000000b0e0b7211 */ /* 0x000fe400078f30ff */
[-C--:B------:R-:W-:Y:S02]  /*29d0*/  LOP3.LUT R10, R9, R21.reuse, RZ, 0x3c, !PT ;  /* 0x00000015090a7212 */ /* 0x080fe400078e3cff */
[-C--:B------:R-:W-:Y:S02]  /*29e0*/  LOP3.LUT R0, R0, R21.reuse, RZ, 0x3c, !PT ;  /* 0x0000001500007212 */ /* 0x080fe400078e3cff */
[----:B------:R-:W-:Y:S01]  /*29f0*/  SHF.R.S32.HI R9, RZ, 0x1f, R140 ;  /* 0x0000001fff097819 */ /* 0x000fe2000001148c */
[----:B------:R-:W-:Y:S01]  /*2a00*/  IMAD.IADD R137, R137, 0x1, R10 ;  /* 0x0000000189897824 */ /* 0x000fe200078e020a */
[----:B------:R-:W-:Y:S01]  /*2a10*/  LOP3.LUT R5, R5, R186, RZ, 0x3c, !PT ;  /* 0x000000ba05057212 */ /* 0x000fe200078e3cff */
[----:B------:R-:W-:Y:S01]  /*2a20*/  IMAD.IADD R135, R135, 0x1, R0 ;  /* 0x0000000187877824 */ /* 0x000fe200078e0200 */
[----:B------:R-:W-:Y:S01]  /*2a30*/  SHF.R.S32.HI R11, RZ, 0x6, R11 ;  /* 0x00000006ff0b7819 */ /* 0x000fe2000001140b */
[----:B------:R-:W-:Y:S01]  /*2a40*/  IMAD R0, R9, R94, RZ ;  /* 0x0000005e09007224 */ /* 0x000fe200078e02ff */
[--C-:B------:R-:W-:Y:S01]  /*2a50*/  LOP3.LUT R3, R185, 0x38, R20.reuse, 0xf8, !PT ;  /* 0x00000038b9037812 */ /* 0x100fe200078ef814 */
[----:B------:R-:W-:Y:S01]  /*2a60*/  IMAD.IADD R138, R138, 0x1, R5 ;  /* 0x000000018a8a7824 */ /* 0x000fe200078e0205 */
[----:B------:R-:W-:Y:S01]  /*2a70*/  LOP3.LUT R5, R181, 0x38, R20, 0xf8, !PT ;  /* 0x00000038b5057812 */ /* 0x000fe200078ef814 */
[----:B------:R-:W-:Y:S01]  /*2a80*/  IMAD R136, R11, 0x1800, R187 ;  /* 0x000018000b887824 */ /* 0x000fe200078e02bb */
[----:B------:R-:W-:Y:S01]  /*2a90*/  LOP3.LUT R3, R3, R186, RZ, 0x3c, !PT ;  /* 0x000000ba03037212 */ /* 0x000fe200078e3cff */
[----:B------:R-:W-:Y:S01]  /*2aa0*/  IMAD R134, R11, 0x1800, R200 ;  /* 0x000018000b867824 */ /* 0x000fe200078e02c8 */
[----:B------:R-:W-:Y:S01]  /*2ab0*/  LOP3.LUT R5, R5, R21, RZ, 0x3c, !PT ;  /* 0x0000001505057212 */ /* 0x000fe200078e3cff */
[----:B------:R-:W-:Y:S01]  /*2ac0*/  IMAD R11, R140, R95, R0 ;  /* 0x0000005f8c0b7224 */ /* 0x000fe200078e0200 */
[----:B------:R-:W-:Y:S01]  /*2ad0*/  ISETP.GE.AND P0, PT, R161, UR4, PT ;  /* 0x00000004a1007c0c */ /* 0x000fe2000bf06270 */
[----:B------:R-:W-:Y:S01]  /*2ae0*/  IMAD.IADD R136, R136, 0x1, R3 ;  /* 0x0000000188887824 */ /* 0x000fe200078e0203 */
[----:B------:R-:W-:Y:S01]  /*2af0*/  LOP3.LUT R3, R185, 0x18, R18, 0xf8, !PT ;  /* 0x00000018b9037812 */ /* 0x000fe200078ef812 */
[----:B------:R-:W-:Y:S01]  /*2b00*/  IMAD R0, R9, R88, RZ ;  /* 0x0000005809007224 */ /* 0x000fe200078e02ff */
[----:B------:R-:W-:Y:S01]  /*2b10*/  SHF.L.U64.HI R105, R94, 0x6, R95 ;  /* 0x000000065e697819 */ /* 0x000fe2000001025f */
[----:B------:R-:W-:Y:S01]  /*2b20*/  IMAD.IADD R134, R134, 0x1, R5 ;  /* 0x0000000186867824 */ /* 0x000fe200078e0205 */
[----:B------:R-:W-:Y:S01]  /*2b30*/  LOP3.LUT P5, RZ, R227, 0x4, RZ, 0xc0, !PT ;  /* 0x00000004e3ff7812 */ /* 0x000fe200078ac0ff */
[----:B------:R-:W-:Y:S01]  /*2b40*/  IMAD R101, R140, R89, R0 ;  /* 0x000000598c657224 */ /* 0x000fe200078e0200 */
[----:B------:R-:W-:Y:S01]  /*2b50*/  LOP3.LUT R0, R3, R186, RZ, 0x3c, !PT ;  /* 0x000000ba03007212 */ /* 0x000fe200078e3cff */
[----:B------:R-:W-:Y:S01]  /*2b60*/  IMAD R5, R95, 0x60, RZ ;  /* 0x000000605f057824 */ /* 0x000fe200078e02ff */
[----:B------:R-:W-:Y:S01]  /*2b70*/  SEL R3, RZ, 0x8, P4 ;  /* 0x00000008ff037807 */ /* 0x000fe20002000000 */
[----:B------:R-:W-:Y:S01]  /*2b80*/  IMAD.WIDE.U32 R94, R94, 0x60, RZ ;  /* 0x000000605e5e7825 */ /* 0x000fe200078e00ff */
[----:B------:R-:W-:-:S02]  /*2b90*/  SEL R8, RZ, 0x20, P0 ;  /* 0x00000020ff087807 */ /* 0x000fc40000000000 */
[----:B------:R-:W-:Y:S01]  /*2ba0*/  SHF.L.U64.HI R107, R88, 0x6, R89 ;  /* 0x00000006586b7819 */ /* 0x000fe20000010259 */
[----:B------:R-:W-:Y:S01]  /*2bb0*/  IMAD R9, R89, 0x60, RZ ;  /* 0x0000006059097824 */ /* 0x000fe200078e02ff */
[----:B------:R-:W-:Y:S01]  /*2bc0*/  LOP3.LUT R10, R4, R3, RZ, 0xfc, !PT ;  /* 0x00000003040a7212 */ /* 0x000fe200078efcff */
[----:B------:R-:W-:Y:S01]  /*2bd0*/  IMAD.WIDE.U32 R88, R88, 0x60, RZ ;  /* 0x0000006058587825 */ /* 0x000fe200078e00ff */
[----:B------:R-:W-:Y:S02]  /*2be0*/  LOP3.LUT R3, R4, 0x1, RZ, 0xc0, !PT ;  /* 0x0000000104037812 */ /* 0x000fe400078ec0ff */
[----:B------:R-:W-:Y:S01]  /*2bf0*/  SEL R126, R126, 0xffffffe0, !P5 ;  /* 0xffffffe07e7e7807 */ /* 0x000fe20006800000 */
[----:B------:R-:W-:Y:S01]  /*2c00*/  IMAD.IADD R130, R95, 0x1, R5 ;  /* 0x000000015f827824 */ /* 0x000fe200078e0205 */
[----:B------:R-:W-:Y:S01]  /*2c10*/  SHF.R.S32.HI R119, RZ, 0x3, R6 ;  /* 0x00000003ff777819 */ /* 0x000fe20000011406 */
[----:B------:R-:W-:Y:S01]  /*2c20*/  IMAD.IADD R0, R187, 0x1, R0 ;  /* 0x00000001bb007824 */ /* 0x000fe200078e0200 */
        /* <DEDUP_REMOVED lines=8> */
[----:B------:R-:W-:Y:S01]  /*2cb0*/  SHF.R.S32.HI R113, RZ, 0x3, R20 ;  /* 0x00000003ff717819 */ /* 0x000fe20000011414 */
[----:B------:R-:W-:Y:S01]  /*2cc0*/  IMAD.IADD R102, R11, 0x1, R97 ;  /* 0x000000010b667824 */ /* 0x000fe200078e0261 */
[C---:B------:R-:W-:Y:S01]  /*2cd0*/  LOP3.LUT R8, R10.reuse, 0x2, RZ, 0xc0, !PT ;  /* 0x000000020a087812 */ /* 0x040fe200078ec0ff */
[----:B------:R-:W-:Y:S01]  /*2ce0*/  IMAD.IADD R101, R101, 0x1, R91 ;  /* 0x0000000165657824 */ /* 0x000fe200078e025b */
[----:B------:R-:W-:-:S02]  /*2cf0*/  LOP3.LUT R9, R10, 0x4, RZ, 0xc0, !PT ;  /* 0x000000040a097812 */ /* 0x000fc400078ec0ff */
[C---:B------:R-:W-:Y:S02]  /*2d00*/  LOP3.LUT R20, R76.reuse, 0x2, RZ, 0xc0, !PT ;  /* 0x000000024c147812 */ /* 0x040fe400078ec0ff */
[C---:B------:R-:W-:Y:S02]  /*2d10*/  LOP3.LUT R21, R76.reuse, 0x4, RZ, 0xc0, !PT ;  /* 0x000000044c157812 */ /* 0x040fe400078ec0ff */
[C---:B------:R-:W-:Y:S02]  /*2d20*/  LOP3.LUT R26, R76.reuse, 0x8, RZ, 0xc0, !PT ;  /* 0x000000084c1a7812 */ /* 0x040fe400078ec0ff */
[----:B------:R-:W-:Y:S02]  /*2d30*/  LOP3.LUT R27, R76, 0x10, RZ, 0xc0, !PT ;  /* 0x000000104c1b7812 */ /* 0x000fe400078ec0ff */
[----:B0-----:R-:W-:Y:S02]  /*2d40*/  LEA.HI R194, R194, 0x8, RZ, 0x19 ;  /* 0x00000008c2c27811 */ /* 0x001fe400078fc8ff */
[----:B------:R-:W-:-:S02]  /*2d50*/  SHF.R.S32.HI R118, RZ, 0x3, R12 ;  /* 0x00000003ff767819 */ /* 0x000fc4000001140c */
[----:B------:R-:W-:Y:S02]  /*2d60*/  LOP3.LUT R7, R7, 0x1, RZ, 0xc0, !PT ;  /* 0x0000000107077812 */ /* 0x000fe400078ec0ff */
[----:B------:R-:W-:Y:S02]  /*2d70*/  LOP3.LUT R10, R10, 0x8, RZ, 0xc0, !PT ;  /* 0x000000080a0a7812 */ /* 0x000fe400078ec0ff */
[----:B------:R-:W-:Y:S02]  /*2d80*/  SHF.R.S32.HI R111, RZ, 0x1f, R4 ;  /* 0x0000001fff6f7819 */ /* 0x000fe40000011404 */
[----:B------:R-:W-:Y:S02]  /*2d90*/  SHF.R.S32.HI R110, RZ, 0x1f, R5 ;  /* 0x0000001fff6e7819 */ /* 0x000fe40000011405 */
[----:B------:R-:W-:Y:S02]  /*2da0*/  SHF.R.S32.HI R109, RZ, 0x1f, R6 ;  /* 0x0000001fff6d7819 */ /* 0x000fe40000011406 */
[----:B------:R-:W-:-:S02]  /*2db0*/  LOP3.LUT R76, R76, 0x20, RZ, 0xc0, !PT ;  /* 0x000000204c4c7812 */ /* 0x000fc400078ec0ff */
[----:B----4-:R-:W-:-:S07]  /*2dc0*/  SHF.R.S32.HI R128, RZ, 0x1f, R100 ;  /* 0x0000001fff807819 */ /* 0x010fce0000011464 */
.L_x_1670:
[----:B0-----:R-:W0:Y:S01]  /*2dd0*/  LDC R78, c[0x0][0x430] ;  /* 0x00010c00ff4e7b82 */ /* 0x001e220000000800 */
[----:B------:R-:W-:Y:S02]  /*2de0*/  VIADD R24, R24, 0xffffffff ;  /* 0xffffffff18187836 */ /* 0x000fe40000000000 */
[----:B------:R-:W-:Y:S02]  /*2df0*/  IMAD.MOV.U32 R77, RZ, RZ, RZ ;  /* 0x000000ffff4d7224 */ /* 0x000fe400078e00ff */
[----:B------:R-:W-:-:S03]  /*2e00*/  IMAD R12, R24, 0x60, R112 ;  /* 0x00000060180c7824 */ /* 0x000fc600078e0270 */
[----:B-1----:R-:W1:Y:S01]  /*2e10*/  LDC R123, c[0x0][0x3f4] ;  /* 0x0000fd00ff7b7b82 */ /* 0x002e620000000800 */
[----:B------:R-:W-:Y:S01]  /*2e20*/  IMAD.IADD R32, R129, 0x1, R12 ;  /* 0x0000000181207824 */ /* 0x000fe200078e020c */
[----:B------:R-:W-:-:S03]  /*2e30*/  ISETP.GE.AND P0, PT, R12, R25, PT ;  /* 0x000000190c00720c */ /* 0x000fc60003f06270 */
[----:B------:R-:W-:Y:S01]  /*2e40*/  IMAD.MOV.U32 R28, RZ, RZ, R32 ;  /* 0x000000ffff1c7224 */ /* 0x000fe200078e0020 */
[----:B------:R-:W-:Y:S02]  /*2e50*/  ISETP.GT.OR P0, PT, R112, 0x5f, P0 ;  /* 0x0000005f7000780c */ /* 0x000fe40000704670 */
[----:B0-----:R-:W-:-:S11]  /*2e60*/  ISETP.NE.AND P4, PT, R78, 0x1, PT ;  /* 0x000000014e00780c */ /* 0x001fd60003f85270 */
[----:B------:R-:W0:Y:S08]  /*2e70*/  @!P0 LDC.64 R14, c[0x0][0x428] ;  /* 0x00010a00ff0e8b82 */ /* 0x000e300000000a00 */
[----:B------:R-:W2:Y:S08]  /*2e80*/  @!P0 LDC.64 R12, c[0x0][0x418] ;  /* 0x00010600ff0c8b82 */ /* 0x000eb00000000a00 */
[----:B------:R-:W3:Y:S08]  /*2e90*/  @P4 LDC R11, c[0x0][0x434] ;  /* 0x00010d00ff0b4b82 */ /* 0x000ef00000000800 */
[----:B----4-:R-:W4:Y:S01]  /*2ea0*/  @P4 LDC R30, c[0x0][0x438] ;  /* 0x00010e00ff1e4b82 */ /* 0x010f220000000800 */
[----:B---3--:R-:W-:-:S05]  /*2eb0*/  @P4 IMAD.HI.U32 R11, R32, R11, RZ ;  /* 0x0000000b200b4227 */ /* 0x008fca00078e00ff */
[----:B----4-:R-:W-:Y:S01]  /*2ec0*/  @P4 SHF.R.U32.HI R28, RZ, R30, R11 ;  /* 0x0000001eff1c4219 */ /* 0x010fe2000001160b */
[----:B0-----:R-:W-:-:S03]  /*2ed0*/  @!P0 IMAD R11, R128, R14, RZ ;  /* 0x0000000e800b8224 */ /* 0x001fc600078e02ff */
[--C-:B------:R-:W-:Y:S01]  /*2ee0*/  @!P0 SHF.R.S32.HI R29, RZ, 0x1f, R28.reuse ;  /* 0x0000001fff1d8819 */ /* 0x100fe2000001141c */
[C---:B------:R-:W-:Y:S02]  /*2ef0*/  @!P0 IMAD R11, R100.reuse, R15, R11 ;  /* 0x0000000f640b8224 */ /* 0x040fe400078e020b */
[----:B------:R-:W-:-:S04]  /*2f00*/  @!P0 IMAD.WIDE.U32 R14, R100, R14, R28 ;  /* 0x0000000e640e8225 */ /* 0x000fc800078e001c */
[----:B------:R-:W-:Y:S01]  /*2f10*/  @!P0 IMAD.IADD R11, R15, 0x1, R11 ;  /* 0x000000010f0b8824 */ /* 0x000fe200078e020b */
[----:B--2---:R-:W-:-:S04]  /*2f20*/  @!P0 LEA R12, P4, R14, R12, 0x2 ;  /* 0x0000000c0e0c8211 */ /* 0x004fc800078810ff */
[----:B------:R-:W-:-:S05]  /*2f30*/  @!P0 LEA.HI.X R13, R14, R13, R11, 0x2, P4 ;  /* 0x0000000d0e0d8211 */ /* 0x000fca00020f140b */
[----:B------:R0:W5:Y:S01]  /*2f40*/  @!P0 LDG.E R77, desc[UR60][R12.64] ;  /* 0x0000003c0c4d8981 */ /* 0x000162000c1e1900 */
[----:B-1----:R-:W-:Y:S01]  /*2f50*/  ISETP.GE.AND P0, PT, R123, 0x1, PT ;  /* 0x000000017b00780c */ /* 0x002fe20003f06270 */
[----:B------:R-:W-:Y:S01]  /*2f60*/  IMAD.MOV R11, RZ, RZ, -R28 ;  /* 0x000000ffff0b7224 */ /* 0x000fe200078e0a1c */
[----:B------:R-:W-:Y:S01]  /*2f70*/  ISETP.GT.AND P4, PT, R24, R125, PT ;  /* 0x0000007d1800720c */ /* 0x000fe20003f84270 */
[C---:B------:R-:W-:Y:S01]  /*2f80*/  IMAD R14, R17.reuse, 0x4800, R0 ;  /* 0x00004800110e7824 */ /* 0x040fe200078e0200 */
[----:B------:R-:W-:Y:S05]  /*2f90*/  YIELD ;  /* 0x0000000000007946 */ /* 0x000fea0003800000 */
[----:B------:R-:W-:Y:S01]  /*2fa0*/  IMAD R28, R17, 0x4800, R133 ;  /* 0x00004800111c7824 */ /* 0x000fe200078e0285 */
[----:B------:R-:W-:Y:S01]  /*2fb0*/  BSSY B0, `(.L_x_1565) ;  /* 0x00007ef000007945 */ /* 0x000fe20003800000 */
[----:B------:R-:W-:Y:S01]  /*2fc0*/  IMAD R78, R78, R11, R32 ;  /* 0x0000000b4e4e7224 */ /* 0x000fe200078e0220 */
[----:B------:R-:W-:Y:S01]  /*2fd0*/  P2R R122, PR, RZ, 0x10 ;  /* 0x00000010ff7a7803 */ /* 0x000fe20000000000 */
[----:B------:R-:W-:-:S02]  /*2fe0*/  IMAD R29, R14, 0x2, R121 ;  /* 0x000000020e1d7824 */ /* 0x000fc400078e0279 */
[----:B------:R-:W-:Y:S01]  /*2ff0*/  IMAD R28, R28, 0x2, R121 ;  /* 0x000000021c1c7824 */ /* 0x000fe200078e0279 */
[----:B0-----:R-:W-:Y:S06]  /*3000*/  @!P0 BRA `(.L_x_1566) ;  /* 0x0000007400d08947 */ /* 0x001fec0003800000 */
[----:B------:R-:W-:Y:S01]  /*3010*/  SHF.R.S32.HI R79, RZ, 0x1f, R78 ;  /* 0x0000001fff4f7819 */ /* 0x000fe2000001144e */
[----:B------:R-:W-:Y:S01]  /*3020*/  ULDC.64 UR4, c[0x0][0x300] ;  /* 0x0000c00000047ab9 */ /* 0x000fe20000000a00 */
[----:B-----5:R-:W-:Y:S01]  /*3030*/  SHF.R.S32.HI R84, RZ, 0x1f, R77 ;  /* 0x0000001fff547819 */ /* 0x020fe2000001144d */
[----:B------:R-:W-:Y:S01]  /*3040*/  IMAD.WIDE.U32 R12, R78, UR4, RZ ;  /* 0x000000044e0c7c25 */ /* 0x000fe2000f8e00ff */
[----:B------:R-:W-:Y:S02]  /*3050*/  ULDC.U8 UR6, c[0x0][0x410] ;  /* 0x0001040000067ab9 */ /* 0x000fe40000000000 */
[----:B------:R-:W-:Y:S01]  /*3060*/  ISETP.NE.AND P0, PT, RZ, UR6, PT ;  /* 0x00000006ff007c0c */ /* 0x000fe2000bf05270 */
[----:B------:R-:W-:Y:S02]  /*3070*/  IMAD R11, R79, UR4, RZ ;  /* 0x000000044f0b7c24 */ /* 0x000fe4000f8e02ff */
[----:B------:R-:W-:Y:S02]  /*3080*/  IMAD R15, R132, R24, RZ ;  /* 0x00000018840f7224 */ /* 0x000fe400078e02ff */
[----:B------:R-:W-:Y:S01]  /*3090*/  IMAD R11, R78, UR5, R11 ;  /* 0x000000054e0b7c24 */ /* 0x000fe2000f8e020b */
[----:B------:R-:W-:Y:S01]  /*30a0*/  ULDC.64 UR4, c[0x0][0x310] ;  /* 0x0000c40000047ab9 */ /* 0x000fe20000000a00 */
[----:B------:R-:W-:-:S02]  /*30b0*/  IMAD R85, R24, -0x60, R25 ;  /* 0xffffffa018557824 */ /* 0x000fc400078e0219 */
[----:B------:R-:W-:Y:S02]  /*30c0*/  IMAD R14, R84, UR4, RZ ;  /* 0x00000004540e7c24 */ /* 0x000fe4000f8e02ff */
[----:B------:R-:W-:Y:S01]  /*30d0*/  IMAD.IADD R13, R13, 0x1, R11 ;  /* 0x000000010d0d7824 */ /* 0x000fe200078e020b */
[----:B------:R-:W-:Y:S01]  /*30e0*/  VIMNMX R85, R85, 0x60, PT ;  /* 0x0000006055557848 */ /* 0x000fe20003fe0100 */
[C---:B------:R-:W-:Y:S02]  /*30f0*/  IMAD R11, R77.reuse, UR5, R14 ;  /* 0x000000054d0b7c24 */ /* 0x040fe4000f8e020e */
[----:B------:R-:W-:Y:S01]  /*3100*/  IMAD.WIDE.U32 R12, R77, UR4, R12 ;  /* 0x000000044d0c7c25 */ /* 0x000fe2000f8e000c */
[----:B------:R-:W-:-:S03]  /*3110*/  ULDC.64 UR4, c[0x0][0x308] ;  /* 0x0000c20000047ab9 */ /* 0x000fc60000000a00 */
[----:B------:R-:W-:Y:S01]  /*3120*/  IMAD.IADD R13, R13, 0x1, R11 ;  /* 0x000000010d0d7824 */ /* 0x000fe200078e020b */
[----:B------:R-:W-:Y:S01]  /*3130*/  SHF.R.S32.HI R11, RZ, 0x1f, R24 ;  /* 0x0000001fff0b7819 */ /* 0x000fe20000011418 */
[----:B------:R-:W-:Y:S02]  /*3140*/  IMAD R14, R130, R24, RZ ;  /* 0x00000018820e7224 */ /* 0x000fe400078e02ff */
[----:B------:R-:W-:-:S04]  /*3150*/  IMAD.WIDE.U32 R116, R169, UR4, R12 ;  /* 0x00000004a9747c25 */ /* 0x000fc8000f8e000c */
[C---:B------:R-:W-:Y:S02]  /*3160*/  IMAD R31, R11.reuse, R94, R14 ;  /* 0x0000005e0b1f7224 */ /* 0x040fe400078e020e */
[----:B------:R-:W-:Y:S02]  /*3170*/  IMAD R33, R11, R88, R15 ;  /* 0x000000580b217224 */ /* 0x000fe400078e020f */
[----:B------:R-:W-:Y:S01]  /*3180*/  IMAD R11, R169, UR5, R117 ;  /* 0x00000005a90b7c24 */ /* 0x000fe2000f8e0275 */
[----:B------:R-:W-:Y:S01]  /*3190*/  ULDC.64 UR4, c[0x0][0x2e8] ;  /* 0x0000ba0000047ab9 */ /* 0x000fe20000000a00 */
[----:B------:R-:W-:Y:S01]  /*31a0*/  IMAD.WIDE.U32 R14, R94, R24, RZ ;  /* 0x000000185e0e7225 */ /* 0x000fe200078e00ff */
[----:B------:R-:W-:-:S03]  /*31b0*/  LEA R117, P4, R116, UR4, 0x1 ;  /* 0x0000000474757c11 */ /* 0x000fc6000f8808ff */
[----:B------:R-:W-:Y:S01]  /*31c0*/  IMAD.WIDE.U32 R12, R88, R24, RZ ;  /* 0x00000018580c7225 */ /* 0x000fe200078e00ff */
[----:B------:R-:W-:-:S03]  /*31d0*/  LEA.HI.X R116, R116, UR5, R11, 0x1, P4 ;  /* 0x0000000574747c11 */ /* 0x000fc6000a0f0c0b */
        /* <DEDUP_REMOVED lines=21> */
[----:B------:R-:W-:Y:S01]  /*3330*/  IADD3 R35, P0, R92, R12, RZ ;  /* 0x0000000c5c237210 */ /* 0x000fe20007f1e0ff */
[----:B------:R-:W-:Y:S01]  /*3340*/  ULDC.64 UR6, c[0x0][0x400] ;  /* 0x0001000000067ab9 */ /* 0x000fe20000000a00 */
[----:B------:R-:W-:Y:S01]  /*3350*/  CS2R R74, SRZ ;  /* 0x00000000004a7805 */ /* 0x000fe2000001ff00 */
[----:B------:R-:W-:Y:S01]  /*3360*/  IMAD.X R34, R11, 0x1, R104, P5 ;  /* 0x000000010b227824 */ /* 0x000fe200028e0668 */
[----:B------:R-:W-:Y:S01]  /*3370*/  LEA R32, P5, R33, UR4, 0x1 ;  /* 0x0000000421207c11 */ /* 0x000fe2000f8a08ff */
[----:B------:R-:W-:Y:S01]  /*3380*/  IMAD.X R36, R82, 0x1, R103, P0 ;  /* 0x0000000152247824 */ /* 0x000fe200000e0667 */
[----:B------:R-:W-:Y:S02]  /*3390*/  ISETP.GE.AND P0, PT, R162, R123, PT ;  /* 0x0000007ba200720c */ /* 0x000fe40003f06270 */
[----:B------:R-:W-:-:S02]  /*33a0*/  CS2R R70, SRZ ;  /* 0x0000000000467805 */ /* 0x000fc4000001ff00 */
[----:B------:R-:W-:Y:S02]  /*33b0*/  LEA.HI.X R33, R33, UR5, R34, 0x1, P5 ;  /* 0x0000000521217c11 */ /* 0x000fe4000a8f0c22 */
[----:B------:R-:W-:Y:S02]  /*33c0*/  CS2R R80, SRZ ;  /* 0x0000000000507805 */ /* 0x000fe4000001ff00 */
[C---:B------:R-:W-:Y:S02]  /*33d0*/  LEA R34, P5, R35.reuse, UR6, 0x1 ;  /* 0x0000000623227c11 */ /* 0x040fe4000f8a08ff */
[----:B------:R-:W-:Y:S02]  /*33e0*/  CS2R R72, SRZ ;  /* 0x0000000000487805 */ /* 0x000fe4000001ff00 */
[----:B------:R-:W-:Y:S02]  /*33f0*/  LEA.HI.X R35, R35, UR7, R36, 0x1, P5 ;  /* 0x0000000723237c11 */ /* 0x000fe4000a8f0c24 */
[-C--:B------:R-:W-:Y:S01]  /*3400*/  ISETP.GE.AND P5, PT, R179, R123.reuse, PT ;  /* 0x0000007bb300720c */ /* 0x080fe20003fa6270 */
[----:B------:R0:W5:Y:S04]  /*3410*/  @!P0 LDG.E.64 R74, desc[UR60][R32.64] ;  /* 0x0000003c204a8981 */ /* 0x000168000c1e1b00 */
[----:B------:R0:W5:Y:S01]  /*3420*/  @!P0 LDG.E.64 R80, desc[UR60][R34.64] ;  /* 0x0000003c22508981 */ /* 0x000162000c1e1b00 */
[----:B------:R-:W-:-:S07]  /*3430*/  ISETP.GE.AND P0, PT, R177, R123, PT ;  /* 0x0000007bb100720c */ /* 0x000fce0003f06270 */
[----:B------:R0:W5:Y:S04]  /*3440*/  @!P5 LDG.E.64 R70, desc[UR60][R32.64+0x20] ;  /* 0x0000203c2046d981 */ /* 0x000168000c1e1b00 */
[----:B------:R0:W5:Y:S01]  /*3450*/  @!P5 LDG.E.64 R72, desc[UR60][R34.64+0x20] ;  /* 0x0000203c2248d981 */ /* 0x000162000c1e1b00 */
[----:B------:R-:W-:Y:S02]  /*3460*/  ISETP.GE.AND P5, PT, R178, R123, PT ;  /* 0x0000007bb200720c */ /* 0x000fe40003fa6270 */
[----:B------:R-:W-:Y:S02]  /*3470*/  CS2R R66, SRZ ;  /* 0x0000000000427805 */ /* 0x000fe4000001ff00 */
[----:B------:R-:W-:Y:S02]  /*3480*/  CS2R R68, SRZ ;  /* 0x0000000000447805 */ /* 0x000fe4000001ff00 */
[----:B------:R-:W-:-:S02]  /*3490*/  CS2R R62, SRZ ;  /* 0x00000000003e7805 */ /* 0x000fc4000001ff00 */
[----:B------:R-:W-:Y:S01]  /*34a0*/  CS2R R64, SRZ ;  /* 0x0000000000407805 */ /* 0x000fe2000001ff00 */
[----:B------:R0:W5:Y:S04]  /*34b0*/  @!P0 LDG.E.64 R66, desc[UR60][R32.64+0x40] ;  /* 0x0000403c20428981 */ /* 0x000168000c1e1b00 */
[----:B------:R0:W5:Y:S01]  /*34c0*/  @!P0 LDG.E.64 R68, desc[UR60][R34.64+0x40] ;  /* 0x0000403c22448981 */ /* 0x000162000c1e1b00 */
[----:B------:R-:W-:-:S03]  /*34d0*/  ISETP.GE.AND P0, PT, R176, R123, PT ;  /* 0x0000007bb000720c */ /* 0x000fc60003f06270 */
        /* <DEDUP_REMOVED lines=8> */
[----:B------:R0:W5:Y:S04]  /*3560*/  @!P0 LDG.E.64 R60, desc[UR60][R34.64+0x80] ;  /* 0x0000803c223c8981 */ /* 0x000168000c1e1b00 */
[----:B------:R0:W5:Y:S04]  /*3570*/  @!P5 LDG.E.64 R54, desc[UR60][R32.64+0xa0] ;  /* 0x0000a03c2036d981 */ /* 0x000168000c1e1b00 */
[----:B------:R0:W5:Y:S02]  /*3580*/  @!P5 LDG.E.64 R56, desc[UR60][R34.64+0xa0] ;  /* 0x0000a03c2238d981 */ /* 0x000164000c1e1b00 */
.L_x_1569:
[----:B------:R-:W-:Y:S05]  /*3590*/  BSYNC B1 ;  /* 0x0000000000017941 */ /* 0x000fea0003800000 */
.L_x_1568:
        /* <DEDUP_REMOVED lines=12> */
[----:B------:R-:W-:Y:S01]  /*3660*/  CS2R R48, SRZ ;  /* 0x0000000000307805 */ /* 0x000fe2000001ff00 */
[----:B-----5:R-:W-:Y:S01]  /*3670*/  IMAD.MOV.U32 R83, RZ, RZ, R54 ;  /* 0x000000ffff537224 */ /* 0x020fe200078e0036 */
[----:B------:R-:W-:Y:S01]  /*3680*/  CS2R R52, SRZ ;  /* 0x0000000000347805 */ /* 0x000fe2000001ff00 */
[----:B------:R-:W-:Y:S06]  /*3690*/  @P5 BRA `(.L_x_1571) ;  /* 0x0000000000a05947 */ /* 0x000fec0003800000 */
[----:B------:R-:W-:Y:S01]  /*36a0*/  IADD3 R14, P0, P6, R98, R14, R106 ;  /* 0x0000000e620e7210 */ /* 0x000fe20007e1e06a */
[----:B------:R-:W-:Y:S01]  /*36b0*/  ULDC.64 UR4, c[0x0][0x3e8] ;  /* 0x0000fa0000047ab9 */ /* 0x000fe20000000a00 */
[----:B------:R-:W-:Y:S01]  /*36c0*/  ULDC.64 UR6, c[0x0][0x400] ;  /* 0x0001000000067ab9 */ /* 0x000fe20000000a00 */
[----:B------:R-:W-:Y:S02]  /*36d0*/  CS2R R50, SRZ ;  /* 0x0000000000327805 */ /* 0x000fe4000001ff00 */
[----:B------:R-:W-:Y:S02]  /*36e0*/  IADD3.X R13, R104, R11, R105, P0, P6 ;  /* 0x0000000b680d7210 */ /* 0x000fe400007ec469 */
[----:B------:R-:W-:Y:S02]  /*36f0*/  CS2R R52, SRZ ;  /* 0x0000000000347805 */ /* 0x000fe4000001ff00 */
[----:B------:R-:W-:-:S04]  /*3700*/  IADD3 R11, P0, P6, R92, R12, R108 ;  /* 0x0000000c5c0b7210 */ /* 0x000fc80007e1e06c */
[----:B------:R-:W-:Y:S02]  /*3710*/  IADD3.X R82, R103, R82, R107, P0, P6 ;  /* 0x0000005267527210 */ /* 0x000fe400007ec46b */
[----:B------:R-:W-:-:S04]  /*3720*/  LEA R12, P0, R14, UR4, 0x1 ;  /* 0x000000040e0c7c11 */ /* 0x000fc8000f8008ff */
[----:B------:R-:W-:Y:S02]  /*3730*/  LEA.HI.X R13, R14, UR5, R13, 0x1, P0 ;  /* 0x000000050e0d7c11 */ /* 0x000fe400080f0c0d */
        /* <DEDUP_REMOVED lines=30> */
.L_x_1571:
[----:B------:R-:W-:Y:S05]  /*3920*/  BSYNC B1 ;  /* 0x0000000000017941 */ /* 0x000fea0003800000 */
.L_x_1570:
[----:B------:R-:W2:Y:S01]  /*3930*/  LDL R11, [R1+0x30] ;  /* 0x00003000010b7983 */ /* 0x000ea20000100800 */
[----:B0-----:R-:W-:Y:S02]  /*3940*/  IMAD.MOV.U32 R12, RZ, RZ, R58 ;  /* 0x000000ffff0c7224 */ /* 0x001fe400078e003a */
[----:B------:R-:W-:Y:S02]  /*3950*/  IMAD.MOV.U32 R13, RZ, RZ, R55 ;  /* 0x000000ffff0d7224 */ /* 0x000fe400078e0037 */
        /* <DEDUP_REMOVED lines=10> */
[----:B------:R-:W-:-:S03]  /*3a00*/  IMAD.MOV.U32 R13, RZ, RZ, R74 ;  /* 0x000000ffff0d7224 */ /* 0x000fc600078e004a */
[----:B------:R-:W-:Y:S01]  /*3a10*/  PRMT R192, R192, 0x5410, R12 ;  /* 0x00005410c0c07816 */ /* 0x000fe2000000000c */
[----:B------:R-:W-:Y:S01]  /*3a20*/  IMAD.MOV.U32 R12, RZ, RZ, R56 ;  /* 0x000000ffff0c7224 */ /* 0x000fe200078e0038 */
[----:B------:R-:W-:Y:S02]  /*3a30*/  PRMT R144, R14, 0x5410, R13 ;  /* 0x000054100e907816 */ /* 0x000fe4000000000d */
[----:B--2---:R-:W-:Y:S01]  /*3a40*/  R2UR UR4, R11 ;  /* 0x000000000b0472ca */ /* 0x004fe200000e0000 */
[----:B------:R-:W-:-:S05]  /*3a50*/  IMAD.MOV.U32 R11, RZ, RZ, R59 ;  /* 0x000000ffff0b7224 */ /* 0x000fca00078e003b */
[----:B------:R-:W-:Y:S01]  /*3a60*/  PRMT R156, R11, 0x7610, R156 ;  /* 0x000076100b9c7816 */ /* 0x000fe2000000009c */
[----:B------:R-:W-:-:S05]  /*3a70*/  IMAD.MOV.U32 R11, RZ, RZ, R66 ;  /* 0x000000ffff0b7224 */ /* 0x000fca00078e0042 */
[----:B------:R-:W-:Y:S01]  /*3a80*/  PRMT R189, R189, 0x5410, R11 ;  /* 0x00005410bdbd7816 */ /* 0x000fe2000000000b */
[----:B------:R-:W-:Y:S01]  /*3a90*/  IMAD.MOV.U32 R11, RZ, RZ, R70 ;  /* 0x000000ffff0b7224 */ /* 0x000fe200078e0046 */
[----:B------:R-:W-:-:S04]  /*3aa0*/  UISETP.NE.AND UP0, UPT, UR4, 0x3, UPT ;  /* 0x000000030400788c */ /* 0x000fc8000bf05270 */
[----:B------:R-:W-:Y:S01]  /*3ab0*/  PRMT R191, R191, 0x5410, R11 ;  /* 0x00005410bfbf7816 */ /* 0x000fe2000000000b */
[----:B------:R-:W-:Y:S01]  /*3ac0*/  IMAD.MOV.U32 R11, RZ, RZ, R57 ;  /* 0x000000ffff0b7224 */ /* 0x000fe200078e0039 */
[----:B------:R-:W-:-:S04]  /*3ad0*/  PLOP3.LUT P0, PT, PT, PT, UP0, 0x80, 0x0 ;  /* 0x000000000000781c */ /* 0x000fc80003f0f008 */
        /* <DEDUP_REMOVED lines=20> */
[----:B-----5:R-:W-:Y:S02]  /*3c20*/  IMAD.MOV.U32 R12, RZ, RZ, R30 ;  /* 0x000000ffff0c7224 */ /* 0x020fe400078e001e */
        /* <DEDUP_REMOVED lines=40> */
.L_x_1572:
[----:B------:R-:W-:Y:S01]  /*3eb0*/  IMAD R86, R17, 0x8, R2 ;  /* 0x0000000811567824 */ /* 0x000fe200078e0202 */
[----:B------:R-:W-:Y:S01]  /*3ec0*/  SHF.L.U32 R87, R175, 0x1f, RZ ;  /* 0x0000001faf577819 */ /* 0x000fe200000006ff */
[----:B------:R-:W-:Y:S03]  /*3ed0*/  BSSY B1, `(.L_x_1573) ;  /* 0x0000003000017945 */ /* 0x000fe60003800000 */
[----:B------:R-:W0:Y:S02]  /*3ee0*/  SYNCS.PHASECHK.TRANS64.TRYWAIT P6, [R86+URZ+0x2a890], R87 ;  /* 0x02a89057560075a7 */ /* 0x000e2400080c017f */
[----:B0-----:R-:W-:Y:S05]  /*3ef0*/  @!P6 BRA `(.L_x_1574) ;  /* 0x0000028400e8e947 */ /* 0x001fea0003800000 */
.L_x_1996:
[----:B------:R-:W-:Y:S05]  /*3f00*/  BSYNC B1 ;  /* 0x0000000000017941 */ /* 0x000fea0003800000 */
.L_x_1573:
[----:B------:R-:W-:-:S03]  /*3f10*/  UMOV UR4, 0xffffffff ;  /* 0xffffffff00047882 */ /* 0x000fc60000000000 */
[----:B------:R-:W-:Y:S05]  /*3f20*/  BRA.DIV UR4, `(.L_x_1575) ;  /* 0x0000028604f07947 */ /* 0x000fea000b800000 */
[----:B------:R1:W2:Y:S04]  /*3f30*/  SHFL.IDX PT, R82, R116, RZ, 0x1c1f ;  /* 0x001c1fff74527589 */ /* 0x0002a800000e0000 */
[----:B------:R1:W3:Y:S02]  /*3f40*/  SHFL.IDX PT, R11, R117, RZ, 0x1c1f ;  /* 0x001c1fff750b7589 */ /* 0x0002e400000e0000 */
.L_x_2000:
        /* <DEDUP_REMOVED lines=13> */
[C---:B------:R-:W-:Y:S02]  /*4020*/  PRMT R81, R145.reuse, 0x5410, R75 ;  /* 0x0000541091517816 */ /* 0x040fe4000000004b */
[----:B------:R-:W-:-:S02]  /*4030*/  PRMT R75, R145, 0x5432, R80 ;  /* 0x00005432914b7816 */ /* 0x000fc40000000050 */
[C---:B------:R-:W-:Y:S02]  /*4040*/  PRMT R74, R144.reuse, 0x5432, R74 ;  /* 0x00005432904a7816 */ /* 0x040fe4000000004a */
[----:B0-----:R-:W-:Y:S02]  /*4050*/  LOP3.LUT R146, R13, 0xffff0000, RZ, 0xc0, !PT ;  /* 0xffff00000d927812 */ /* 0x001fe400078ec0ff */
[C---:B------:R-:W-:Y:S01]  /*4060*/  LOP3.LUT R145, R81.reuse, 0xffff0000, RZ, 0xc0, !PT ;  /* 0xffff000051917812 */ /* 0x040fe200078ec0ff */
[----:B------:R-:W-:Y:S01]  /*4070*/  IMAD.U32 R81, R81, 0x10000, RZ ;  /* 0x0001000051517824 */ /* 0x000fe200078e00ff */
[----:B------:R-:W-:Y:S01]  /*4080*/  PRMT R143, R144, 0x5410, R143 ;  /* 0x00005410908f7816 */ /* 0x000fe2000000008f */
[----:B------:R-:W-:Y:S01]  /*4090*/  IMAD.U32 R144, R13, 0x10000, RZ ;  /* 0x000100000d907824 */ /* 0x000fe200078e00ff */
[----:B------:R-:W-:Y:S01]  /*40a0*/  LOP3.LUT R13, R74, 0xffff0000, RZ, 0xc0, !PT ;  /* 0xffff00004a0d7812 */ /* 0x000fe200078ec0ff */
        /* <DEDUP_REMOVED lines=34> */
.L_x_1581:
[----:B------:R-:W-:Y:S05]  /*42d0*/  BSYNC B3 ;  /* 0x0000000000037941 */ /* 0x000fea0003800000 */
.L_x_1580:
[----:B---3--:R-:W-:-:S04]  /*42e0*/  LEA R74, P4, R18, R11, 0x1 ;  /* 0x0000000b124a7211 */ /* 0x008fc800078808ff */
[----:B--2---:R-:W-:-:S05]  /*42f0*/  LEA.HI.X R75, R18, R82, R19, 0x1, P4 ;  /* 0x00000052124b7211 */ /* 0x004fca00020f0c13 */
[----:B0-----:R4:W-:Y:S04]  /*4300*/  ST.E.128 desc[UR60][R74.64], R12 ;  /* 0x0000000c4a007985 */ /* 0x0019e8000c101d3c */
.L_x_1579:
[----:B------:R-:W-:Y:S05]  /*4310*/  BSYNC B2 ;  /* 0x0000000000027941 */ /* 0x000fea0003800000 */
.L_x_1578:
        /* <DEDUP_REMOVED lines=12> */
[----:B------:R-:W-:Y:S02]  /*43e0*/  PRMT R73, R190, 0x5410, R71 ;  /* 0x00005410be497816 */ /* 0x000fe40000000047 */
        /* <DEDUP_REMOVED lines=41> */
.L_x_1585:
[----:B------:R-:W-:Y:S05]  /*4680*/  BSYNC B3 ;  /* 0x0000000000037941 */ /* 0x000fea0003800000 */
.L_x_1584:
[----:B------:R-:W-:Y:S02]  /*4690*/  IMAD.SHL.U32 R72, R170, 0x8, RZ ;  /* 0x00000008aa487824 */ /* 0x000fe400078e00ff */
[----:B---3--:R-:W-:Y:S02]  /*46a0*/  IMAD.MOV.U32 R70, RZ, RZ, R11 ;  /* 0x000000ffff467224 */ /* 0x008fe400078e000b */
[----:B--2---:R-:W-:Y:S02]  /*46b0*/  IMAD.MOV.U32 R71, RZ, RZ, R82 ;  /* 0x000000ffff477224 */ /* 0x004fe400078e0052 */
[----:B------:R-:W-:-:S05]  /*46c0*/  IMAD.WIDE R70, R72, 0x2, R70 ;  /* 0x0000000248467825 */ /* 0x000fca00078e0246 */
[----:B0-----:R0:W-:Y:S02]  /*46d0*/  ST.E.128 desc[UR60][R70.64], R12 ;  /* 0x0000000c46007985 */ /* 0x0011e4000c101d3c */
.L_x_1583:
[----:B------:R-:W-:Y:S05]  /*46e0*/  BSYNC B2 ;  /* 0x0000000000027941 */ /* 0x000fea0003800000 */
.L_x_1582:
        /* <DEDUP_REMOVED lines=54> */
.L_x_1589:
[----:B------:R-:W-:Y:S05]  /*4a50*/  BSYNC B3 ;  /* 0x0000000000037941 */ /* 0x000fea0003800000 */
.L_x_1588:
[----:B------:R-:W-:Y:S02]  /*4a60*/  IMAD.SHL.U32 R68, R171, 0x8, RZ ;  /* 0x00000008ab447824 */ /* 0x000fe400078e00ff */
[----:B---3--:R-:W-:Y:S02]  /*4a70*/  IMAD.MOV.U32 R66, RZ, RZ, R11 ;  /* 0x000000ffff427224 */ /* 0x008fe400078e000b */
[----:B--2---:R-:W-:Y:S02]  /*4a80*/  IMAD.MOV.U32 R67, RZ, RZ, R82 ;  /* 0x000000ffff437224 */ /* 0x004fe400078e0052 */
[----:B------:R-:W-:-:S05]  /*4a90*/  IMAD.WIDE R66, R68, 0x2, R66 ;  /* 0x0000000244427825 */ /* 0x000fca00078e0242 */
[----:B----4-:R0:W-:Y:S02]  /*4aa0*/  ST.E.128 desc[UR60][R66.64], R12 ;  /* 0x0000000c42007985 */ /* 0x0101e4000c101d3c */
.L_x_1587:
[----:B------:R-:W-:Y:S05]  /*4ab0*/  BSYNC B2 ;  /* 0x0000000000027941 */ /* 0x000fea0003800000 */
.L_x_1586:
        /* <DEDUP_REMOVED lines=11> */
[----:B------:R-:W-:Y:S01]  /*4b70*/  PRMT R65, R159, 0x5432, R63 ;  /* 0x000054329f417816 */ /* 0x000fe2000000003f */
[----:B----4-:R-:W-:Y:S01]  /*4b80*/  IMAD.U32 R63, R13, 0x10000, RZ ;  /* 0x000100000d3f7824 */ /* 0x010fe200078e00ff */
[----:B------:R-:W-:-:S02]  /*4b90*/  PRMT R62, R159, 0x5410, R62 ;  /* 0x000054109f3e7816 */ /* 0x000fc4000000003e */
[----:B------:R-:W-:Y:S02]  /*4ba0*/  LOP3.LUT R70, R13, 0xffff0000, RZ, 0xc0, !PT ;  /* 0xffff00000d467812 */ /* 0x000fe400078ec0ff */
[C---:B------:R-:W-:Y:S01]  /*4bb0*/  LOP3.LUT R68, R65.reuse, 0xffff0000, RZ, 0xc0, !PT ;  /* 0xffff000041447812 */ /* 0x040fe200078ec0ff */
[----:B------:R-:W-:Y:S01]  /*4bc0*/  IMAD.U32 R65, R65, 0x10000, RZ ;  /* 0x0001000041417824 */ /* 0x000fe200078e00ff */
[C---:B------:R-:W-:Y:S01]  /*4bd0*/  LOP3.LUT R64, R62.reuse, 0xffff0000, RZ, 0xc0, !PT ;  /* 0xffff00003e407812 */ /* 0x040fe200078ec0ff */
[----:B------:R-:W-:Y:S02]  /*4be0*/  IMAD.U32 R62, R62, 0x10000, RZ ;  /* 0x000100003e3e7824 */ /* 0x000fe400078e00ff */
[C---:B------:R-:W-:Y:S02]  /*4bf0*/  FMUL.FTZ R69, R70.reuse, R68 ;  /* 0x0000004446457220 */ /* 0x040fe40000410000 */
[-C--:B------:R-:W-:Y:S02]  /*4c00*/  FMUL.FTZ R13, R70, R64.reuse ;  /* 0x00000040460d7220 */ /* 0x080fe40000410000 */
[----:B------:R-:W-:-:S02]  /*4c10*/  FFMA.FTZ R64, R63, R64, -R69 ;  /* 0x000000403f407223 */ /* 0x000fc40000010845 */
[----:B------:R-:W-:Y:S01]  /*4c20*/  FFMA.FTZ R63, R63, R68, R13 ;  /* 0x000000443f3f7223 */ /* 0x000fe2000001000d */
[C---:B------:R-:W-:Y:S02]  /*4c30*/  PRMT R13, R158.reuse, 0x5432, R66 ;  /* 0x000054329e0d7816 */ /* 0x040fe40000000042 */
[----:B------:R-:W-:Y:S02]  /*4c40*/  PRMT R66, R158, 0x5410, R67 ;  /* 0x000054109e427816 */ /* 0x000fe40000000043 */
[----:B------:R-:W-:Y:S01]  /*4c50*/  LOP3.LUT R68, R14, 0xffff0000, RZ, 0xc0, !PT ;  /* 0xffff00000e447812 */ /* 0x000fe200078ec0ff */
[C---:B------:R-:W-:Y:S01]  /*4c60*/  IMAD.U32 R69, R13.reuse, 0x10000, RZ ;  /* 0x000100000d457824 */ /* 0x040fe200078e00ff */
[----:B------:R-:W-:Y:S01]  /*4c70*/  LOP3.LUT R13, R13, 0xffff0000, RZ, 0xc0, !PT ;  /* 0xffff00000d0d7812 */ /* 0x000fe200078ec0ff */
        /* <DEDUP_REMOVED lines=14> */
[C---:B------:R-:W-:Y:S01]  /*4d60*/  LOP3.LUT R13, R12.reuse, 0xffff0000, RZ, 0xc0, !PT ;  /* 0xffff00000c0d7812 */ /* 0x040fe200078ec0ff */
[----:B------:R-:W-:Y:S01]  /*4d70*/  FFMA.FTZ R14, R15, R66, R14 ;  /* 0x000000420f0e7223 */ /* 0x000fe2000001000e */
[----:B------:R-:W-:-:S03]  /*4d80*/  IMAD.U32 R12, R12, 0x10000, RZ ;  /* 0x000100000c0c7824 */ /* 0x000fc600078e00ff */
[C---:B------:R-:W-:Y:S01]  /*4d90*/  FMUL.FTZ R15, R13.reuse, R65 ;  /* 0x000000410d0f7220 */ /* 0x040fe20000410000 */
[-C--:B------:R-:W-:Y:S01]  /*4da0*/  FMUL.FTZ R13, R13, R62.reuse ;  /* 0x0000003e0d0d7220 */ /* 0x080fe20000410000 */
[----:B------:R-:W-:Y:S02]  /*4db0*/  F2FP.BF16.F32.PACK_AB R14, R14, R67 ;  /* 0x000000430e0e723e */ /* 0x000fe400000010ff */
[C---:B------:R-:W-:Y:S01]  /*4dc0*/  FFMA.FTZ R15, R12.reuse, R62, -R15 ;  /* 0x0000003e0c0f7223 */ /* 0x040fe2000001080f */
[----:B------:R-:W-:-:S05]  /*4dd0*/  FFMA.FTZ R13, R12, R65, R13 ;  /* 0x000000410c0d7223 */ /* 0x000fca000001000d */
[----:B------:R-:W-:Y:S01]  /*4de0*/  F2FP.BF16.F32.PACK_AB R13, R13, R15 ;  /* 0x0000000f0d0d723e */ /* 0x000fe200000010ff */
[----:B------:R-:W-:Y:S02]  /*4df0*/  IMAD.MOV.U32 R15, RZ, RZ, R14 ;  /* 0x000000ffff0f7224 */ /* 0x000fe400078e000e */
[----:B------:R-:W-:Y:S02]  /*4e00*/  IMAD.MOV.U32 R14, RZ, RZ, R68 ;  /* 0x000000ffff0e7224 */ /* 0x000fe400078e0044 */
[----:B------:R-:W-:Y:S02]  /*4e10*/  IMAD.MOV.U32 R12, RZ, RZ, R13 ;  /* 0x000000ffff0c7224 */ /* 0x000fe400078e000d */
[----:B------:R-:W-:-:S07]  /*4e20*/  IMAD.MOV.U32 R13, RZ, RZ, R63 ;  /* 0x000000ffff0d7224 */ /* 0x000fce00078e003f */
.L_x_1593:
[----:B------:R-:W-:Y:S05]  /*4e30*/  BSYNC B3 ;  /* 0x0000000000037941 */ /* 0x000fea0003800000 */
.L_x_1592:
[----:B---3--:R-:W-:-:S04]  /*4e40*/  LEA R62, P4, R22, R11, 0x1 ;  /* 0x0000000b163e7211 */ /* 0x008fc800078808ff */
[----:B--2---:R-:W-:-:S05]  /*4e50*/  LEA.HI.X R63, R22, R82, R173, 0x1, P4 ;  /* 0x00000052163f7211 */ /* 0x004fca00020f0cad */
[----:B----4-:R0:W-:Y:S04]  /*4e60*/  ST.E.128 desc[UR60][R62.64], R12 ;  /* 0x0000000c3e007985 */ /* 0x0101e8000c101d3c */
.L_x_1591:
[----:B------:R-:W-:Y:S05]  /*4e70*/  BSYNC B2 ;  /* 0x0000000000027941 */ /* 0x000fea0003800000 */
.L_x_1590:
[----:B------:R-:W-:Y:S01]  /*4e80*/  ISETP.NE.AND P4, PT, R27, RZ, PT ;  /* 0x000000ff1b00720c */ /* 0x000fe20003f85270 */
[----:B------:R-:W-:-:S12]  /*4e90*/  BSSY B2, `(.L_x_1594) ;  /* 0x0000039000027945 */ /* 0x000fd80003800000 */
[----:B------:R-:W-:Y:S05]  /*4ea0*/  @!P4 BRA `(.L_x_1595) ;  /* 0x0000000000dcc947 */ /* 0x000fea0003800000 */
[----:B0---4-:R0:W4:Y:S01]  /*4eb0*/  LDS.128 R12, [R29+0x6000] ;  /* 0x006000001d0c7984 */ /* 0x0111220000000c00 */
[----:B------:R-:W-:Y:S01]  /*4ec0*/  ISETP.GE.AND P4, PT, R176, R123, PT ;  /* 0x0000007bb000720c */ /* 0x000fe20003f86270 */
[----:B------:R-:W-:-:S12]  /*4ed0*/  BSSY B3, `(.L_x_1596) ;  /* 0x0000031000037945 */ /* 0x000fd80003800000 */
[----:B0-----:R-:W-:Y:S05]  /*4ee0*/  @P4 BRA `(.L_x_1597) ;  /* 0x0000000000bc4947 */ /* 0x001fea0003800000 */
[----:B------:R-:W-:Y:S02]  /*4ef0*/  SHF.R.U64 R58, R58, 0x10, R59 ;  /* 0x000000103a3a7819 */ /* 0x000fe4000000123b */
[--C-:B------:R-:W-:Y:S02]  /*4f00*/  SHF.R.U64 R62, R60, 0x10, R61.reuse ;  /* 0x000000103c3e7819 */ /* 0x100fe4000000123d */
[C---:B------:R-:W-:Y:S02]  /*4f10*/  PRMT R58, R157.reuse, 0x5432, R58 ;  /* 0x000054329d3a7816 */ /* 0x040fe4000000003a */
[----:B------:R-:W-:Y:S02]  /*4f20*/  PRMT R157, R157, 0x5410, R62 ;  /* 0x000054109d9d7816 */ /* 0x000fe4000000003e */
[----:B------:R-:W-:Y:S02]  /*4f30*/  SHF.R.U32.HI R60, RZ, 0x10, R61 ;  /* 0x00000010ff3c7819 */ /* 0x000fe4000001163d */
[C---:B----4-:R-:W-:Y:S01]  /*4f40*/  LOP3.LUT R64, R13.reuse, 0xffff0000, RZ, 0xc0, !PT ;  /* 0xffff00000d407812 */ /* 0x050fe200078ec0ff */
[----:B------:R-:W-:Y:S01]  /*4f50*/  IMAD.U32 R13, R13, 0x10000, RZ ;  /* 0x000100000d0d7824 */ /* 0x000fe200078e00ff */
[C---:B------:R-:W-:Y:S01]  /*4f60*/  LOP3.LUT R61, R157.reuse, 0xffff0000, RZ, 0xc0, !PT ;  /* 0xffff00009d3d7812 */ /* 0x040fe200078ec0ff */
[----:B------:R-:W-:Y:S01]  /*4f70*/  IMAD.U32 R157, R157, 0x10000, RZ ;  /* 0x000100009d9d7824 */ /* 0x000fe200078e00ff */
[C---:B------:R-:W-:Y:S01]  /*4f80*/  LOP3.LUT R62, R58.reuse, 0xffff0000, RZ, 0xc0, !PT ;  /* 0xffff00003a3e7812 */ /* 0x040fe200078ec0ff */
[----:B------:R-:W-:Y:S01]  /*4f90*/  IMAD.U32 R58, R58, 0x10000, RZ ;  /* 0x000100003a3a7824 */ /* 0x000fe200078e00ff */
[----:B------:R-:W-:Y:S01]  /*4fa0*/  SHF.R.U32.HI R59, RZ, 0x10, R59 ;  /* 0x00000010ff3b7819 */ /* 0x000fe2000001163b */
[-C--:B------:R-:W-:Y:S01]  /*4fb0*/  FMUL.FTZ R63, R64, R61.reuse ;  /* 0x0000003d403f7220 */ /* 0x080fe20000410000 */
[----:B------:R-:W-:Y:S01]  /*4fc0*/  PRMT R60, R156, 0x5432, R60 ;  /* 0x000054329c3c7816 */ /* 0x000fe2000000003c */
[-C--:B------:R-:W-:Y:S01]  /*4fd0*/  FMUL.FTZ R64, R64, R62.reuse ;  /* 0x0000003e40407220 */ /* 0x080fe20000410000 */
[----:B------:R-:W-:Y:S01]  /*4fe0*/  PRMT R59, R156, 0x5410, R59 ;  /* 0x000054109c3b7816 */ /* 0x000fe2000000003b */
[C---:B------:R-:W-:Y:S01]  /*4ff0*/  FFMA.FTZ R63, R13.reuse, R62, -R63 ;  /* 0x0000003e0d3f7223 */ /* 0x040fe2000001083f */
[----:B------:R-:W-:Y:S01]  /*5000*/  LOP3.LUT R65, R14, 0xffff0000, RZ, 0xc0, !PT ;  /* 0xffff00000e417812 */ /* 0x000fe200078ec0ff */
        /* <DEDUP_REMOVED lines=29> */
.L_x_1597:
[----:B------:R-:W-:Y:S05]  /*51e0*/  BSYNC B3 ;  /* 0x0000000000037941 */ /* 0x000fea0003800000 */
.L_x_1596:
[----:B---3--:R-:W-:-:S04]  /*51f0*/  LEA R58, P4, R160, R11, 0x1 ;  /* 0x0000000ba03a7211 */ /* 0x008fc800078808ff */
[----:B--2---:R-:W-:-:S05]  /*5200*/  LEA.HI.X R59, R160, R82, R184, 0x1, P4 ;  /* 0x00000052a03b7211 */ /* 0x004fca00020f0cb8 */
[----:B----4-:R0:W-:Y:S04]  /*5210*/  ST.E.128 desc[UR60][R58.64], R12 ;  /* 0x0000000c3a007985 */ /* 0x0101e8000c101d3c */
.L_x_1595:
[----:B------:R-:W-:Y:S05]  /*5220*/  BSYNC B2 ;  /* 0x0000000000027941 */ /* 0x000fea0003800000 */
.L_x_1594:
        /* <DEDUP_REMOVED lines=9> */
[----:B------:R-:W-:Y:S02]  /*52c0*/  SHF.R.U64 R54, R54, 0x10, R55 ;  /* 0x0000001036367819 */ /* 0x000fe40000001237 */
[----:B------:R-:W-:Y:S02]  /*52d0*/  PRMT R11, R155, 0x5410, R11 ;  /* 0x000054109b0b7816 */ /* 0x000fe4000000000b */
        /* <DEDUP_REMOVED lines=9> */
[CC--:B------:R-:W-:Y:S01]  /*5370*/  FMUL.FTZ R61, R62.reuse, R57.reuse ;  /* 0x000000393e3d7220 */ /* 0x0c0fe20000410000 */
        /* <DEDUP_REMOVED lines=34> */
.L_x_1599:
[----:B------:R-:W-:Y:S05]  /*55a0*/  BSYNC B2 ;  /* 0x0000000000027941 */ /* 0x000fea0003800000 */
.L_x_1598:
[----:B----4-:R0:W-:Y:S02]  /*55b0*/  ST.E.128 desc[UR60][R58.64], R12 ;  /* 0x0000000c3a007985 */ /* 0x0101e4000c101d3c */
.L_x_1577:
[----:B------:R-:W-:Y:S05]  /*55c0*/  BSYNC B1 ;  /* 0x0000000000017941 */ /* 0x000fea0003800000 */
.L_x_1576:
[----:B------:R-:W-:-:S03]  /*55d0*/  UMOV UR4, 0xffffffff ;  /* 0xffffffff00047882 */ /* 0x000fc60000000000 */
[----:B------:R-:W-:Y:S05]  /*55e0*/  BRA.DIV UR4, `(.L_x_1600) ;  /* 0x00000272048c7947 */ /* 0x000fea000b800000 */
[----:B-1----:R-:W1:Y:S04]  /*55f0*/  SHFL.IDX PT, R116, R116, 0x1, 0x1c1f ;  /* 0x003c1f0074747f89 */ /* 0x002e6800000e0000 */
[----:B------:R-:W0:Y:S02]  /*5600*/  SHFL.IDX PT, R117, R117, 0x1, 0x1c1f ;  /* 0x003c1f0075757f89 */ /* 0x000e2400000e0000 */
.L_x_2004:
[----:B------:R-:W-:Y:S05]  /*5610*/  @P5 BRA `(.L_x_1601) ;  /* 0x0000005800205947 */ /* 0x000fea0003800000 */
[----:B------:R-:W-:Y:S01]  /*5620*/  ISETP.NE.AND P4, PT, R7, RZ, PT ;  /* 0x000000ff0700720c */ /* 0x000fe20003f85270 */
[----:B------:R-:W-:-:S12]  /*5630*/  BSSY B1, `(.L_x_1602) ;  /* 0x0000036000017945 */ /* 0x000fd80003800000 */
[----:B------:R-:W-:Y:S05]  /*5640*/  @!P4 BRA `(.L_x_1603) ;  /* 0x0000000000d0c947 */ /* 0x000fea0003800000 */
[----:B0---4-:R0:W4:Y:S01]  /*5650*/  LDS.128 R12, [R29+0x2000] ;  /* 0x002000001d0c7984 */ /* 0x0111220000000c00 */
[----:B------:R-:W-:Y:S01]  /*5660*/  ISETP.GE.AND P5, PT, R162, R123, PT ;  /* 0x0000007ba200720c */ /* 0x000fe20003fa6270 */
[----:B------:R-:W-:Y:S01]  /*5670*/  BSSY B2, `(.L_x_1604) ;  /* 0x0000030000027945 */ /* 0x000fe20003800000 */
[----:B------:R-:W-:-:S04]  /*5680*/  LEA R54, P4, R18, R117, 0x1 ;  /* 0x0000007512367211 */ /* 0x000fc800078808ff */
[----:B-1----:R-:W-:-:S07]  /*5690*/  LEA.HI.X R55, R18, R116, R19, 0x1, P4 ;  /* 0x0000007412377211 */ /* 0x002fce00020f0c13 */
[----:B0-----:R-:W-:Y:S05]  /*56a0*/  @P5 BRA `(.L_x_1605) ;  /* 0x0000000000b05947 */ /* 0x001fea0003800000 */
[----:B---3--:R-:W-:Y:S01]  /*56b0*/  SHF.R.U64 R11, R50, 0x10, R51 ;  /* 0x00000010320b7819 */ /* 0x008fe20000001233 */
[----:B----4-:R-:W-:Y:S01]  /*56c0*/  IMAD.U32 R58, R15, 0x10000, RZ ;  /* 0x000100000f3a7824 */ /* 0x010fe200078e00ff */
[--C-:B------:R-:W-:Y:S01]  /*56d0*/  SHF.R.U64 R50, R52, 0x10, R53.reuse ;  /* 0x0000001034327819 */ /* 0x100fe20000001235 */
[----:B------:R-:W-:Y:S01]  /*56e0*/  IMAD.U32 R56, R14, 0x10000, RZ ;  /* 0x000100000e387824 */ /* 0x000fe200078e00ff */
[----:B------:R-:W-:Y:S01]  /*56f0*/  SHF.R.U32.HI R53, RZ, 0x10, R53 ;  /* 0x00000010ff357819 */ /* 0x000fe20000011635 */
[----:B------:R-:W-:Y:S01]  /*5700*/  IMAD.U32 R57, R12, 0x10000, RZ ;  /* 0x000100000c397824 */ /* 0x000fe200078e00ff */
[----:B------:R-:W-:Y:S02]  /*5710*/  PRMT R50, R153, 0x5410, R50 ;  /* 0x0000541099327816 */ /* 0x000fe40000000032 */
[----:B------:R-:W-:Y:S02]  /*5720*/  SHF.R.U32.HI R51, RZ, 0x10, R51 ;  /* 0x00000010ff337819 */ /* 0x000fe40000011633 */
[----:B------:R-:W-:Y:S01]  /*5730*/  LOP3.LUT R52, R15, 0xffff0000, RZ, 0xc0, !PT ;  /* 0xffff00000f347812 */ /* 0x000fe200078ec0ff */
[C---:B------:R-:W-:Y:S01]  /*5740*/  IMAD.U32 R15, R13.reuse, 0x10000, RZ ;  /* 0x000100000d0f7824 */ /* 0x040fe200078e00ff */
[----:B------:R-:W-:-:S02]  /*5750*/  LOP3.LUT R13, R13, 0xffff0000, RZ, 0xc0, !PT ;  /* 0xffff00000d0d7812 */ /* 0x000fc400078ec0ff */
[C---:B------:R-:W-:Y:S01]  /*5760*/  LOP3.LUT R59, R50.reuse, 0xffff0000, RZ, 0xc0, !PT ;  /* 0xffff0000323b7812 */ /* 0x040fe200078ec0ff */
[----:B------:R-:W-:Y:S01]  /*5770*/  IMAD.U32 R50, R50, 0x10000, RZ ;  /* 0x0001000032327824 */ /* 0x000fe200078e00ff */
[C---:B------:R-:W-:Y:S02]  /*5780*/  PRMT R11, R152.reuse, 0x5410, R11 ;  /* 0x00005410980b7816 */ /* 0x040fe4000000000b */
[----:B------:R-:W-:Y:S01]  /*5790*/  PRMT R53, R153, 0x5432, R53 ;  /* 0x0000543299357816 */ /* 0x000fe20000000035 */
[----:B------:R-:W-:Y:S01]  /*57a0*/  FMUL.FTZ R60, R13, R59 ;  /* 0x0000003b0d3c7220 */ /* 0x000fe20000410000 */
[----:B------:R-:W-:Y:S02]  /*57b0*/  PRMT R51, R152, 0x5432, R51 ;  /* 0x0000543298337816 */ /* 0x000fe40000000033 */
[----:B------:R-:W-:Y:S01]  /*57c0*/  LOP3.LUT R62, R11, 0xffff0000, RZ, 0xc0, !PT ;  /* 0xffff00000b3e7812 */ /* 0x000fe200078ec0ff */
[----:B------:R-:W-:Y:S01]  /*57d0*/  IMAD.U32 R61, R53, 0x10000, RZ ;  /* 0x00010000353d7824 */ /* 0x000fe200078e00ff */
[----:B------:R-:W-:Y:S01]  /*57e0*/  LOP3.LUT R14, R14, 0xffff0000, RZ, 0xc0, !PT ;  /* 0xffff00000e0e7812 */ /* 0x000fe200078ec0ff */
[----:B------:R-:W-:Y:S01]  /*57f0*/  IMAD.U32 R63, R51, 0x10000, RZ ;  /* 0x00010000333f7824 */ /* 0x000fe200078e00ff */
[----:B------:R-:W-:Y:S01]  /*5800*/  LOP3.LUT R53, R53, 0xffff0000, RZ, 0xc0, !PT ;  /* 0xffff000035357812 */ /* 0x000fe200078ec0ff */
[-C--:B------:R-:W-:Y:S01]  /*5810*/  FMUL.FTZ R13, R13, R62.reuse ;  /* 0x0000003e0d0d7220 */ /* 0x080fe20000410000 */
[----:B------:R-:W-:Y:S01]  /*5820*/  FFMA.FTZ R60, R15, R62, -R60 ;  /* 0x0000003e0f3c7223 */ /* 0x000fe2000001083c */
[C---:B------:R-:W-:Y:S01]  /*5830*/  FMUL.FTZ R62, R14.reuse, R61 ;  /* 0x0000003d0e3e7220 */ /* 0x040fe20000410000 */
[----:B------:R-:W-:Y:S01]  /*5840*/  FMUL.FTZ R14, R14, R63 ;  /* 0x0000003f0e0e7220 */ /* 0x000fe20000410000 */
[----:B------:R-:W-:Y:S01]  /*5850*/  LOP3.LUT R51, R51, 0xffff0000, RZ, 0xc0, !PT ;  /* 0xffff000033337812 */ /* 0x000fe200078ec0ff */
[----:B------:R-:W-:Y:S01]  /*5860*/  IMAD.U32 R11, R11, 0x10000, RZ ;  /* 0x000100000b0b7824 */ /* 0x000fe200078e00ff */
[----:B------:R-:W-:Y:S01]  /*5870*/  LOP3.LUT R12, R12, 0xffff0000, RZ, 0xc0, !PT ;  /* 0xffff00000c0c7812 */ /* 0x000fe200078ec0ff */
[----:B------:R-:W-:Y:S01]  /*5880*/  FFMA.FTZ R13, R15, R59, R13 ;  /* 0x0000003b0f0d7223 */ /* 0x000fe2000001000d */
[C---:B------:R-:W-:Y:S01]  /*5890*/  FFMA.FTZ R62, R56.reuse, R63, -R62 ;  /* 0x0000003f383e7223 */ /* 0x040fe2000001083e */
[----:B------:R-:W-:Y:S01]  /*58a0*/  FFMA.FTZ R14, R56, R61, R14 ;  /* 0x0000003d380e7223 */ /* 0x000fe2000001000e */
[C---:B------:R-:W-:Y:S01]  /*58b0*/  FMUL.FTZ R15, R52.reuse, R53 ;  /* 0x00000035340f7220 */ /* 0x040fe20000410000 */
[----:B------:R-:W-:Y:S01]  /*58c0*/  FMUL.FTZ R56, R52, R51 ;  /* 0x0000003334387220 */ /* 0x000fe20000410000 */
[CC--:B------:R-:W-:Y:S01]  /*58d0*/  FMUL.FTZ R52, R12.reuse, R50.reuse ;  /* 0x000000320c347220 */ /* 0x0c0fe20000410000 */
[----:B------:R-:W-:Y:S01]  /*58e0*/  FMUL.FTZ R12, R12, R11 ;  /* 0x0000000b0c0c7220 */ /* 0x000fe20000410000 */
[C---:B------:R-:W-:Y:S01]  /*58f0*/  FFMA.FTZ R15, R58.reuse, R51, -R15 ;  /* 0x000000333a0f7223 */ /* 0x040fe2000001080f */
[----:B------:R-:W-:Y:S01]  /*5900*/  FFMA.FTZ R56, R58, R53, R56 ;  /* 0x000000353a387223 */ /* 0x000fe20000010038 */
[C---:B------:R-:W-:Y:S01]  /*5910*/  FFMA.FTZ R52, R57.reuse, R11, -R52 ;  /* 0x0000000b39347223 */ /* 0x040fe20000010834 */
[----:B------:R-:W-:Y:S01]  /*5920*/  FFMA.FTZ R12, R57, R50, R12 ;  /* 0x00000032390c7223 */ /* 0x000fe2000001000c */
[----:B------:R-:W-:-:S02]  /*5930*/  F2FP.BF16.F32.PACK_AB R13, R13, R60 ;  /* 0x0000003c0d0d723e */ /* 0x000fc400000010ff */
[----:B------:R-:W-:Y:S02]  /*5940*/  F2FP.BF16.F32.PACK_AB R15, R56, R15 ;  /* 0x0000000f380f723e */ /* 0x000fe400000010ff */
[----:B------:R-:W-:Y:S02]  /*5950*/  F2FP.BF16.F32.PACK_AB R14, R14, R62 ;  /* 0x0000003e0e0e723e */ /* 0x000fe400000010ff */
[----:B------:R-:W-:-:S07]  /*5960*/  F2FP.BF16.F32.PACK_AB R12, R12, R52 ;  /* 0x000000340c0c723e */ /* 0x000fce00000010ff */
.L_x_1605:
[----:B------:R-:W-:Y:S05]  /*5970*/  BSYNC B2 ;  /* 0x0000000000027941 */ /* 0x000fea0003800000 */
.L_x_1604:
[----:B----4-:R0:W-:Y:S02]  /*5980*/  ST.E.128 desc[UR60][R54.64], R12 ;  /* 0x0000000c36007985 */ /* 0x0101e4000c101d3c */
.L_x_1603:
[----:B------:R-:W-:Y:S05]  /*5990*/  BSYNC B1 ;  /* 0x0000000000017941 */ /* 0x000fea0003800000 */
.L_x_1602:
        /* <DEDUP_REMOVED lines=11> */
[----:B------:R-:W-:Y:S01]  /*5a50*/  SHF.R.U64 R11, R46, 0x10, R47 ;  /* 0x000000102e0b7819 */ /* 0x000fe2000000122f */
[----:B----4-:R-:W-:Y:S01]  /*5a60*/  IMAD.U32 R54, R12, 0x10000, RZ ;  /* 0x000100000c367824 */ /* 0x010fe200078e00ff */
[--C-:B------:R-:W-:Y:S02]  /*5a70*/  SHF.R.U64 R46, R48, 0x10, R49.reuse ;  /* 0x00000010302e7819 */ /* 0x100fe40000001231 */
[----:B------:R-:W-:Y:S01]  /*5a80*/  SHF.R.U32.HI R52, RZ, 0x10, R49 ;  /* 0x00000010ff347819 */ /* 0x000fe20000011631 */
[----:B------:R-:W-:Y:S01]  /*5a90*/  IMAD.U32 R49, R14, 0x10000, RZ ;  /* 0x000100000e317824 */ /* 0x000fe200078e00ff */
[----:B------:R-:W-:Y:S02]  /*5aa0*/  PRMT R46, R151, 0x5410, R46 ;  /* 0x00005410972e7816 */ /* 0x000fe4000000002e */
[----:B------:R-:W-:Y:S02]  /*5ab0*/  SHF.R.U32.HI R47, RZ, 0x10, R47 ;  /* 0x00000010ff2f7819 */ /* 0x000fe4000001162f */
[----:B------:R-:W-:-:S02]  /*5ac0*/  PRMT R11, R150, 0x5410, R11 ;  /* 0x00005410960b7816 */ /* 0x000fc4000000000b */
[----:B------:R-:W-:Y:S01]  /*5ad0*/  PRMT R151, R151, 0x5432, R52 ;  /* 0x0000543297977816 */ /* 0x000fe20000000034 */
[C---:B------:R-:W-:Y:S01]  /*5ae0*/  IMAD.U32 R52, R13.reuse, 0x10000, RZ ;  /* 0x000100000d347824 */ /* 0x040fe200078e00ff */
[----:B------:R-:W-:Y:S02]  /*5af0*/  LOP3.LUT R58, R13, 0xffff0000, RZ, 0xc0, !PT ;  /* 0xffff00000d3a7812 */ /* 0x000fe400078ec0ff */
[----:B------:R-:W-:Y:S01]  /*5b00*/  LOP3.LUT R13, R46, 0xffff0000, RZ, 0xc0, !PT ;  /* 0xffff00002e0d7812 */ /* 0x000fe200078ec0ff */
[----:B------:R-:W-:Y:S01]  /*5b10*/  IMAD.U32 R55, R151, 0x10000, RZ ;  /* 0x0001000097377824 */ /* 0x000fe200078e00ff */
[----:B------:R-:W-:Y:S02]  /*5b20*/  PRMT R47, R150, 0x5432, R47 ;  /* 0x00005432962f7816 */ /* 0x000fe4000000002f */
[----:B------:R-:W-:Y:S01]  /*5b30*/  LOP3.LUT R53, R11, 0xffff0000, RZ, 0xc0, !PT ;  /* 0xffff00000b357812 */ /* 0x000fe200078ec0ff */
[----:B------:R-:W-:Y:S01]  /*5b40*/  FMUL.FTZ R57, R58, R13 ;  /* 0x0000000d3a397220 */ /* 0x000fe20000410000 */
[----:B------:R-:W-:Y:S01]  /*5b50*/  LOP3.LUT R14, R14, 0xffff0000, RZ, 0xc0, !PT ;  /* 0xffff00000e0e7812 */ /* 0x000fe200078ec0ff */
[----:B------:R-:W-:Y:S01]  /*5b60*/  IMAD.U32 R56, R47, 0x10000, RZ ;  /* 0x000100002f387824 */ /* 0x000fe200078e00ff */
[----:B------:R-:W-:Y:S01]  /*5b70*/  LOP3.LUT R48, R15, 0xffff0000, RZ, 0xc0, !PT ;  /* 0xffff00000f307812 */ /* 0x000fe200078ec0ff */
[----:B------:R-:W-:Y:S01]  /*5b80*/  FMUL.FTZ R58, R58, R53 ;  /* 0x000000353a3a7220 */ /* 0x000fe20000410000 */
[----:B------:R-:W-:Y:S01]  /*5b90*/  LOP3.LUT R12, R12, 0xffff0000, RZ, 0xc0, !PT ;  /* 0xffff00000c0c7812 */ /* 0x000fe200078ec0ff */
[C---:B------:R-:W-:Y:S01]  /*5ba0*/  FMUL.FTZ R59, R14.reuse, R55 ;  /* 0x000000370e3b7220 */ /* 0x040fe20000410000 */
[----:B------:R-:W-:Y:S01]  /*5bb0*/  FMUL.FTZ R14, R14, R56 ;  /* 0x000000380e0e7220 */ /* 0x000fe20000410000 */
[----:B------:R-:W-:Y:S01]  /*5bc0*/  FFMA.FTZ R58, R52, R13, R58 ;  /* 0x0000000d343a7223 */ /* 0x000fe2000001003a */
[----:B------:R-:W-:Y:S01]  /*5bd0*/  LOP3.LUT R151, R151, 0xffff0000, RZ, 0xc0, !PT ;  /* 0xffff000097977812 */ /* 0x000fe200078ec0ff */
[----:B------:R-:W-:Y:S01]  /*5be0*/  IMAD.U32 R13, R46, 0x10000, RZ ;  /* 0x000100002e0d7824 */ /* 0x000fe200078e00ff */
[----:B------:R-:W-:Y:S01]  /*5bf0*/  LOP3.LUT R47, R47, 0xffff0000, RZ, 0xc0, !PT ;  /* 0xffff00002f2f7812 */ /* 0x000fe200078ec0ff */
[----:B------:R-:W-:-:S02]  /*5c00*/  IMAD.U32 R11, R11, 0x10000, RZ ;  /* 0x000100000b0b7824 */ /* 0x000fc400078e00ff */
[C---:B------:R-:W-:Y:S01]  /*5c10*/  FFMA.FTZ R59, R49.reuse, R56, -R59 ;  /* 0x00000038313b7223 */ /* 0x040fe2000001083b */
[----:B------:R-:W-:Y:S01]  /*5c20*/  FFMA.FTZ R14, R49, R55, R14 ;  /* 0x00000037310e7223 */ /* 0x000fe2000001000e */
[----:B------:R-:W-:Y:S02]  /*5c30*/  IMAD.U32 R15, R15, 0x10000, RZ ;  /* 0x000100000f0f7824 */ /* 0x000fe400078e00ff */
[----:B------:R-:W-:Y:S01]  /*5c40*/  FMUL.FTZ R46, R48, R151 ;  /* 0x00000097302e7220 */ /* 0x000fe20000410000 */
[----:B------:R-:W-:Y:S01]  /*5c50*/  FMUL.FTZ R49, R12, R13 ;  /* 0x0000000d0c317220 */ /* 0x000fe20000410000 */
[----:B------:R-:W-:Y:S01]  /*5c60*/  FMUL.FTZ R48, R48, R47 ;  /* 0x0000002f30307220 */ /* 0x000fe20000410000 */
[----:B------:R-:W-:Y:S01]  /*5c70*/  FMUL.FTZ R12, R12, R11 ;  /* 0x0000000b0c0c7220 */ /* 0x000fe20000410000 */
[C---:B------:R-:W-:Y:S01]  /*5c80*/  FFMA.FTZ R46, R15.reuse, R47, -R46 ;  /* 0x0000002f0f2e7223 */ /* 0x040fe2000001082e */
[----:B------:R-:W-:Y:S01]  /*5c90*/  FFMA.FTZ R57, R52, R53, -R57 ;  /* 0x0000003534397223 */ /* 0x000fe20000010839 */
[----:B------:R-:W-:Y:S01]  /*5ca0*/  FFMA.FTZ R15, R15, R151, R48 ;  /* 0x000000970f0f7223 */ /* 0x000fe20000010030 */
[C---:B------:R-:W-:Y:S01]  /*5cb0*/  FFMA.FTZ R49, R54.reuse, R11, -R49 ;  /* 0x0000000b36317223 */ /* 0x040fe20000010831 */
[----:B------:R-:W-:Y:S01]  /*5cc0*/  FFMA.FTZ R12, R54, R13, R12 ;  /* 0x0000000d360c7223 */ /* 0x000fe2000001000c */
[----:B------:R-:W-:-:S02]  /*5cd0*/  F2FP.BF16.F32.PACK_AB R14, R14, R59 ;  /* 0x0000003b0e0e723e */ /* 0x000fc400000010ff */
[----:B------:R-:W-:Y:S02]  /*5ce0*/  F2FP.BF16.F32.PACK_AB R13, R58, R57 ;  /* 0x000000393a0d723e */ /* 0x000fe400000010ff */
[----:B------:R-:W-:Y:S02]  /*5cf0*/  F2FP.BF16.F32.PACK_AB R15, R15, R46 ;  /* 0x0000002e0f0f723e */ /* 0x000fe400000010ff */
[----:B------:R-:W-:-:S07]  /*5d00*/  F2FP.BF16.F32.PACK_AB R12, R12, R49 ;  /* 0x000000310c0c723e */ /* 0x000fce00000010ff */
.L_x_1609:
[----:B------:R-:W-:Y:S05]  /*5d10*/  BSYNC B2 ;  /* 0x0000000000027941 */ /* 0x000fea0003800000 */
.L_x_1608:
[----:B----4-:R0:W-:Y:S02]  /*5d20*/  ST.E.128 desc[UR60][R50.64], R12 ;  /* 0x0000000c32007985 */ /* 0x0101e4000c101d3c */
.L_x_1607:
[----:B------:R-:W-:Y:S05]  /*5d30*/  BSYNC B1 ;  /* 0x0000000000017941 */ /* 0x000fea0003800000 */
.L_x_1606:
        /* <DEDUP_REMOVED lines=11> */
[----:B------:R-:W-:Y:S02]  /*5df0*/  SHF.R.U64 R44, R44, 0x10, R45 ;  /* 0x000000102c2c7819 */ /* 0x000fe4000000122d */
[----:B------:R-:W-:Y:S01]  /*5e00*/  SHF.R.U64 R51, R42, 0x10, R43 ;  /* 0x000000102a337819 */ /* 0x000fe2000000122b */
[----:B----4-:R-:W-:Y:S01]  /*5e10*/  IMAD.U32 R42, R14, 0x10000, RZ ;  /* 0x000100000e2a7824 */ /* 0x010fe200078e00ff */
[----:B------:R-:W-:Y:S02]  /*5e20*/  SHF.R.U32.HI R48, RZ, 0x10, R45 ;  /* 0x00000010ff307819 */ /* 0x000fe4000001162d */
[----:B------:R-:W-:Y:S02]  /*5e30*/  SHF.R.U32.HI R49, RZ, 0x10, R43 ;  /* 0x00000010ff317819 */ /* 0x000fe4000001162b */
[----:B------:R-:W-:Y:S02]  /*5e40*/  PRMT R44, R149, 0x5410, R44 ;  /* 0x00005410952c7816 */ /* 0x000fe4000000002c */
[----:B------:R-:W-:-:S02]  /*5e50*/  PRMT R43, R148, 0x5410, R51 ;  /* 0x00005410942b7816 */ /* 0x000fc40000000033 */
[----:B------:R-:W-:Y:S02]  /*5e60*/  PRMT R149, R149, 0x5432, R48 ;  /* 0x0000543295957816 */ /* 0x000fe40000000030 */
[----:B------:R-:W-:Y:S02]  /*5e70*/  LOP3.LUT R48, R13, 0xffff0000, RZ, 0xc0, !PT ;  /* 0xffff00000d307812 */ /* 0x000fe400078ec0ff */
[C---:B------:R-:W-:Y:S01]  /*5e80*/  LOP3.LUT R52, R44.reuse, 0xffff0000, RZ, 0xc0, !PT ;  /* 0xffff00002c347812 */ /* 0x040fe200078ec0ff */
[----:B------:R-:W-:Y:S01]  /*5e90*/  IMAD.U32 R45, R149, 0x10000, RZ ;  /* 0x00010000952d7824 */ /* 0x000fe200078e00ff */
[----:B------:R-:W-:Y:S01]  /*5ea0*/  LOP3.LUT R50, R43, 0xffff0000, RZ, 0xc0, !PT ;  /* 0xffff00002b327812 */ /* 0x000fe200078ec0ff */
[----:B------:R-:W-:Y:S01]  /*5eb0*/  IMAD.U32 R44, R44, 0x10000, RZ ;  /* 0x000100002c2c7824 */ /* 0x000fe200078e00ff */
[----:B------:R-:W-:Y:S01]  /*5ec0*/  PRMT R148, R148, 0x5432, R49 ;  /* 0x0000543294947816 */ /* 0x000fe20000000031 */
[----:B------:R-:W-:Y:S02]  /*5ed0*/  IMAD.U32 R49, R13, 0x10000, RZ ;  /* 0x000100000d317824 */ /* 0x000fe400078e00ff */
[----:B------:R-:W-:Y:S01]  /*5ee0*/  FMUL.FTZ R54, R48, R52 ;  /* 0x0000003430367220 */ /* 0x000fe20000410000 */
[----:B------:R-:W-:Y:S01]  /*5ef0*/  LOP3.LUT R14, R14, 0xffff0000, RZ, 0xc0, !PT ;  /* 0xffff00000e0e7812 */ /* 0x000fe200078ec0ff */
[----:B------:R-:W-:Y:S01]  /*5f00*/  FMUL.FTZ R53, R48, R50 ;  /* 0x0000003230357220 */ /* 0x000fe20000410000 */
[----:B------:R-:W-:Y:S01]  /*5f10*/  IMAD.U32 R51, R148, 0x10000, RZ ;  /* 0x0001000094337824 */ /* 0x000fe200078e00ff */
[C---:B------:R-:W-:Y:S01]  /*5f20*/  LOP3.LUT R48, R12.reuse, 0xffff0000, RZ, 0xc0, !PT ;  /* 0xffff00000c307812 */ /* 0x040fe200078ec0ff */
[----:B------:R-:W-:-:S02]  /*5f30*/  IMAD.U32 R13, R12, 0x10000, RZ ;  /* 0x000100000c0d7824 */ /* 0x000fc400078e00ff */
[C---:B------:R-:W-:Y:S01]  /*5f40*/  FFMA.FTZ R12, R49.reuse, R50, -R54 ;  /* 0x00000032310c7223 */ /* 0x040fe20000010836 */
[----:B------:R-:W-:Y:S01]  /*5f50*/  FFMA.FTZ R49, R49, R52, R53 ;  /* 0x0000003431317223 */ /* 0x000fe20000010035 */
[C---:B------:R-:W-:Y:S01]  /*5f60*/  FMUL.FTZ R55, R14.reuse, R45 ;  /* 0x0000002d0e377220 */ /* 0x040fe20000410000 */
[----:B------:R-:W-:Y:S01]  /*5f70*/  FMUL.FTZ R53, R14, R51 ;  /* 0x000000330e357220 */ /* 0x000fe20000410000 */
[----:B------:R-:W-:Y:S01]  /*5f80*/  LOP3.LUT R11, R15, 0xffff0000, RZ, 0xc0, !PT ;  /* 0xffff00000f0b7812 */ /* 0x000fe200078ec0ff */
[----:B------:R-:W-:Y:S01]  /*5f90*/  IMAD.U32 R43, R43, 0x10000, RZ ;  /* 0x000100002b2b7824 */ /* 0x000fe200078e00ff */
[----:B------:R-:W-:Y:S01]  /*5fa0*/  LOP3.LUT R14, R149, 0xffff0000, RZ, 0xc0, !PT ;  /* 0xffff0000950e7812 */ /* 0x000fe200078ec0ff */
[----:B------:R-:W-:Y:S01]  /*5fb0*/  FFMA.FTZ R50, R42, R45, R53 ;  /* 0x0000002d2a327223 */ /* 0x000fe20000010035 */
[----:B------:R-:W-:Y:S01]  /*5fc0*/  LOP3.LUT R148, R148, 0xffff0000, RZ, 0xc0, !PT ;  /* 0xffff000094947812 */ /* 0x000fe200078ec0ff */
[----:B------:R-:W-:Y:S01]  /*5fd0*/  FFMA.FTZ R51, R42, R51, -R55 ;  /* 0x000000332a337223 */ /* 0x000fe20000010837 */
[----:B------:R-:W-:-:S02]  /*5fe0*/  IMAD.U32 R15, R15, 0x10000, RZ ;  /* 0x000100000f0f7824 */ /* 0x000fc400078e00ff */
[C---:B------:R-:W-:Y:S01]  /*5ff0*/  FMUL.FTZ R52, R11.reuse, R14 ;  /* 0x0000000e0b347220 */ /* 0x040fe20000410000 */
[C---:B------:R-:W-:Y:S01]  /*6000*/  FMUL.FTZ R42, R48.reuse, R44 ;  /* 0x0000002c302a7220 */ /* 0x040fe20000410000 */
[-C--:B------:R-:W-:Y:S01]  /*6010*/  FMUL.FTZ R45, R11, R148.reuse ;  /* 0x000000940b2d7220 */ /* 0x080fe20000410000 */
[-C--:B------:R-:W-:Y:S01]  /*6020*/  FMUL.FTZ R11, R48, R43.reuse ;  /* 0x0000002b300b7220 */ /* 0x080fe20000410000 */
[----:B------:R-:W-:Y:S01]  /*6030*/  FFMA.FTZ R52, R15, R148, -R52 ;  /* 0x000000940f347223 */ /* 0x000fe20000010834 */
[----:B------:R-:W-:Y:S01]  /*6040*/  FFMA.FTZ R42, R13, R43, -R42 ;  /* 0x0000002b0d2a7223 */ /* 0x000fe2000001082a */
[----:B------:R-:W-:Y:S01]  /*6050*/  FFMA.FTZ R45, R15, R14, R45 ;  /* 0x0000000e0f2d7223 */ /* 0x000fe2000001002d */
[----:B------:R-:W-:Y:S01]  /*6060*/  FFMA.FTZ R11, R13, R44, R11 ;  /* 0x0000002c0d0b7223 */ /* 0x000fe2000001000b */
[----:B------:R-:W-:Y:S02]  /*6070*/  F2FP.BF16.F32.PACK_AB R13, R49, R12 ;  /* 0x0000000c310d723e */ /* 0x000fe400000010ff */
[----:B------:R-:W-:-:S02]  /*6080*/  F2FP.BF16.F32.PACK_AB R14, R50, R51 ;  /* 0x00000033320e723e */ /* 0x000fc400000010ff */
[----:B------:R-:W-:Y:S02]  /*6090*/  F2FP.BF16.F32.PACK_AB R15, R45, R52 ;  /* 0x000000342d0f723e */ /* 0x000fe400000010ff */
[----:B------:R-:W-:-:S07]  /*60a0*/  F2FP.BF16.F32.PACK_AB R12, R11, R42 ;  /* 0x0000002a0b0c723e */ /* 0x000fce00000010ff */
.L_x_1613:
[----:B------:R-:W-:Y:S05]  /*60b0*/  BSYNC B2 ;  /* 0x0000000000027941 */ /* 0x000fea0003800000 */
.L_x_1612:
[----:B----4-:R0:W-:Y:S02]  /*60c0*/  ST.E.128 desc[UR60][R46.64], R12 ;  /* 0x0000000c2e007985 */ /* 0x0101e4000c101d3c */
.L_x_1611:
[----:B------:R-:W-:Y:S05]  /*60d0*/  BSYNC B1 ;  /* 0x0000000000017941 */ /* 0x000fea0003800000 */
.L_x_1610:
        /* <DEDUP_REMOVED lines=9> */
[--C-:B------:R-:W-:Y:S01]  /*6170*/  SHF.R.U64 R46, R38, 0x10, R39.reuse ;  /* 0x00000010262e7819 */ /* 0x100fe20000001227 */
[----:B----4-:R-:W-:Y:S01]  /*6180*/  IMAD.U32 R38, R14, 0x10000, RZ ;  /* 0x000100000e267824 */ /* 0x010fe200078e00ff */
[----:B------:R-:W-:Y:S02]  /*6190*/  SHF.R.U32.HI R44, RZ, 0x10, R39 ;  /* 0x00000010ff2c7819 */ /* 0x000fe40000011627 */
[--C-:B------:R-:W-:Y:S02]  /*61a0*/  SHF.R.U64 R45, R40, 0x10, R41.reuse ;  /* 0x00000010282d7819 */ /* 0x100fe40000001229 */
[----:B------:R-:W-:Y:S02]  /*61b0*/  SHF.R.U32.HI R41, RZ, 0x10, R41 ;  /* 0x00000010ff297819 */ /* 0x000fe40000011629 */
[----:B------:R-:W-:Y:S01]  /*61c0*/  LOP3.LUT R39, R14, 0xffff0000, RZ, 0xc0, !PT ;  /* 0xffff00000e277812 */ /* 0x000fe200078ec0ff */
[C---:B------:R-:W-:Y:S01]  /*61d0*/  IMAD.U32 R14, R15.reuse, 0x10000, RZ ;  /* 0x000100000f0e7824 */ /* 0x040fe200078e00ff */
[----:B---3--:R-:W-:-:S02]  /*61e0*/  LOP3.LUT R11, R15, 0xffff0000, RZ, 0xc0, !PT ;  /* 0xffff00000f0b7812 */ /* 0x008fc400078ec0ff */
[----:B------:R-:W-:Y:S02]  /*61f0*/  PRMT R15, R131, 0x5410, R46 ;  /* 0x00005410830f7816 */ /* 0x000fe4000000002e */
[C---:B------:R-:W-:Y:S02]  /*6200*/  PRMT R46, R142.reuse, 0x5410, R45 ;  /* 0x000054108e2e7816 */ /* 0x040fe4000000002d */
[----:B------:R-:W-:Y:S01]  /*6210*/  PRMT R142, R142, 0x5432, R41 ;  /* 0x000054328e8e7816 */ /* 0x000fe20000000029 */
[----:B------:R-:W-:Y:S01]  /*6220*/  IMAD.U32 R41, R13, 0x10000, RZ ;  /* 0x000100000d297824 */ /* 0x000fe200078e00ff */
[----:B------:R-:W-:Y:S02]  /*6230*/  PRMT R131, R131, 0x5432, R44 ;  /* 0x0000543283837816 */ /* 0x000fe4000000002c */
[----:B------:R-:W-:Y:S01]  /*6240*/  LOP3.LUT R40, R13, 0xffff0000, RZ, 0xc0, !PT ;  /* 0xffff00000d287812 */ /* 0x000fe200078ec0ff */
[----:B------:R-:W-:Y:S01]  /*6250*/  IMAD.U32 R48, R142, 0x10000, RZ ;  /* 0x000100008e307824 */ /* 0x000fe200078e00ff */
[----:B------:R-:W-:Y:S01]  /*6260*/  LOP3.LUT R47, R46, 0xffff0000, RZ, 0xc0, !PT ;  /* 0xffff00002e2f7812 */ /* 0x000fe200078ec0ff */
[----:B------:R-:W-:Y:S01]  /*6270*/  IMAD.U32 R45, R131, 0x10000, RZ ;  /* 0x00010000832d7824 */ /* 0x000fe200078e00ff */
[----:B------:R-:W-:Y:S01]  /*6280*/  LOP3.LUT R44, R15, 0xffff0000, RZ, 0xc0, !PT ;  /* 0xffff00000f2c7812 */ /* 0x000fe200078ec0ff */
[C---:B------:R-:W-:Y:S01]  /*6290*/  FMUL.FTZ R49, R39.reuse, R48 ;  /* 0x0000003027317220 */ /* 0x040fe20000410000 */
[----:B------:R-:W-:Y:S01]  /*62a0*/  LOP3.LUT R142, R142, 0xffff0000, RZ, 0xc0, !PT ;  /* 0xffff00008e8e7812 */ /* 0x000fe200078ec0ff */
[----:B------:R-:W-:Y:S01]  /*62b0*/  FMUL.FTZ R39, R39, R45 ;  /* 0x0000002d27277220 */ /* 0x000fe20000410000 */
[C---:B------:R-:W-:Y:S01]  /*62c0*/  FMUL.FTZ R50, R40.reuse, R47 ;  /* 0x0000002f28327220 */ /* 0x040fe20000410000 */
[----:B------:R-:W-:Y:S01]  /*62d0*/  FMUL.FTZ R52, R40, R44 ;  /* 0x0000002c28347220 */ /* 0x000fe20000410000 */
[----:B------:R-:W-:Y:S01]  /*62e0*/  LOP3.LUT R131, R131, 0xffff0000, RZ, 0xc0, !PT ;  /* 0xffff000083837812 */ /* 0x000fe200078ec0ff */
[----:B------:R-:W-:Y:S01]  /*62f0*/  IMAD.U32 R46, R46, 0x10000, RZ ;  /* 0x000100002e2e7824 */ /* 0x000fe200078e00ff */
[----:B------:R-:W-:Y:S01]  /*6300*/  LOP3.LUT R40, R12, 0xffff0000, RZ, 0xc0, !PT ;  /* 0xffff00000c287812 */ /* 0x000fe200078ec0ff */
[----:B------:R-:W-:-:S02]  /*6310*/  IMAD.U32 R15, R15, 0x10000, RZ ;  /* 0x000100000f0f7824 */ /* 0x000fc400078e00ff */
[C---:B------:R-:W-:Y:S01]  /*6320*/  FFMA.FTZ R48, R38.reuse, R48, R39 ;  /* 0x0000003026307223 */ /* 0x040fe20000010027 */
[----:B------:R-:W-:Y:S01]  /*6330*/  FFMA.FTZ R49, R38, R45, -R49 ;  /* 0x0000002d26317223 */ /* 0x000fe20000010831 */
[C---:B------:R-:W-:Y:S01]  /*6340*/  FMUL.FTZ R39, R11.reuse, R142 ;  /* 0x0000008e0b277220 */ /* 0x040fe20000410000 */
[----:B------:R-:W-:Y:S01]  /*6350*/  FMUL.FTZ R45, R11, R131 ;  /* 0x000000830b2d7220 */ /* 0x000fe20000410000 */
[----:B------:R-:W-:Y:S02]  /*6360*/  IMAD.U32 R13, R12, 0x10000, RZ ;  /* 0x000100000c0d7824 */ /* 0x000fe400078e00ff */
[C---:B------:R-:W-:Y:S01]  /*6370*/  FMUL.FTZ R38, R40.reuse, R46 ;  /* 0x0000002e28267220 */ /* 0x040fe20000410000 */
[----:B------:R-:W-:Y:S01]  /*6380*/  FMUL.FTZ R11, R40, R15 ;  /* 0x0000000f280b7220 */ /* 0x000fe20000410000 */
[C---:B------:R-:W-:Y:S01]  /*6390*/  FFMA.FTZ R12, R41.reuse, R44, -R50 ;  /* 0x0000002c290c7223 */ /* 0x040fe20000010832 */
[C---:B------:R-:W-:Y:S01]  /*63a0*/  FFMA.FTZ R39, R14.reuse, R131, -R39 ;  /* 0x000000830e277223 */ /* 0x040fe20000010827 */
[----:B------:R-:W-:Y:S01]  /*63b0*/  FFMA.FTZ R41, R41, R47, R52 ;  /* 0x0000002f29297223 */ /* 0x000fe20000010034 */
[----:B------:R-:W-:Y:S01]  /*63c0*/  FFMA.FTZ R14, R14, R142, R45 ;  /* 0x0000008e0e0e7223 */ /* 0x000fe2000001002d */
[C---:B------:R-:W-:Y:S01]  /*63d0*/  FFMA.FTZ R38, R13.reuse, R15, -R38 ;  /* 0x0000000f0d267223 */ /* 0x040fe20000010826 */
[----:B------:R-:W-:-:S02]  /*63e0*/  FFMA.FTZ R11, R13, R46, R11 ;  /* 0x0000002e0d0b7223 */ /* 0x000fc4000001000b */
[----:B------:R-:W-:Y:S02]  /*63f0*/  F2FP.BF16.F32.PACK_AB R13, R41, R12 ;  /* 0x0000000c290d723e */ /* 0x000fe400000010ff */
[----:B------:R-:W-:Y:S02]  /*6400*/  F2FP.BF16.F32.PACK_AB R15, R14, R39 ;  /* 0x000000270e0f723e */ /* 0x000fe400000010ff */
[----:B------:R-:W-:Y:S02]  /*6410*/  F2FP.BF16.F32.PACK_AB R14, R48, R49 ;  /* 0x00000031300e723e */ /* 0x000fe400000010ff */
[----:B------:R-:W-:-:S07]  /*6420*/  F2FP.BF16.F32.PACK_AB R12, R11, R38 ;  /* 0x000000260b0c723e */ /* 0x000fce00000010ff */
.L_x_1617:
[----:B------:R-:W-:Y:S05]  /*6430*/  BSYNC B2 ;  /* 0x0000000000027941 */ /* 0x000fea0003800000 */
.L_x_1616:
[----:B----4-:R0:W-:Y:S02]  /*6440*/  ST.E.128 desc[UR60][R42.64], R12 ;  /* 0x0000000c2a007985 */ /* 0x0101e4000c101d3c */
.L_x_1615:
[----:B------:R-:W-:Y:S05]  /*6450*/  BSYNC B1 ;  /* 0x0000000000017941 */ /* 0x000fea0003800000 */
.L_x_1614:
        /* <DEDUP_REMOVED lines=17> */
[----:B------:R-:W-:Y:S02]  /*6570*/  PRMT R115, R115, 0x5432, R44 ;  /* 0x0000543273737816 */ /* 0x000fe4000000002c */
[----:B------:R-:W-:Y:S01]  /*6580*/  LOP3.LUT R35, R14, 0xffff0000, RZ, 0xc0, !PT ;  /* 0xffff00000e237812 */ /* 0x000fe200078ec0ff */
[----:B------:R-:W-:Y:S01]  /*6590*/  IMAD.U32 R43, R127, 0x10000, RZ ;  /* 0x000100007f2b7824 */ /* 0x000fe200078e00ff */
[----:B------:R-:W-:Y:S01]  /*65a0*/  LOP3.LUT R29, R13, 0xffff0000, RZ, 0xc0, !PT ;  /* 0xffff00000d1d7812 */ /* 0x000fe200078ec0ff */
[----:B------:R-:W-:Y:S01]  /*65b0*/  IMAD.U32 R37, R115, 0x10000, RZ ;  /* 0x0001000073257824 */ /* 0x000fe200078e00ff */
[----:B------:R-:W-:Y:S01]  /*65c0*/  LOP3.LUT R42, R41, 0xffff0000, RZ, 0xc0, !PT ;  /* 0xffff0000292a7812 */ /* 0x000fe200078ec0ff */
[C---:B------:R-:W-:Y:S01]  /*65d0*/  IMAD.U32 R14, R15.reuse, 0x10000, RZ ;  /* 0x000100000f0e7824 */ /* 0x040fe200078e00ff */
[----:B---3--:R-:W-:Y:S01]  /*65e0*/  LOP3.LUT R11, R15, 0xffff0000, RZ, 0xc0, !PT ;  /* 0xffff00000f0b7812 */ /* 0x008fe200078ec0ff */
[----:B------:R-:W-:Y:S01]  /*65f0*/  IMAD.U32 R15, R13, 0x10000, RZ ;  /* 0x000100000d0f7824 */ /* 0x000fe200078e00ff */
[----:B------:R-:W-:Y:S01]  /*6600*/  LOP3.LUT R40, R36, 0xffff0000, RZ, 0xc0, !PT ;  /* 0xffff000024287812 */ /* 0x000fe200078ec0ff */
[----:B------:R-:W-:-:S02]  /*6610*/  IMAD.U32 R13, R12, 0x10000, RZ ;  /* 0x000100000c0d7824 */ /* 0x000fc400078e00ff */
[----:B------:R-:W-:Y:S01]  /*6620*/  FMUL.FTZ R44, R29, R42 ;  /* 0x0000002a1d2c7220 */ /* 0x000fe20000410000 */
[C---:B------:R-:W-:Y:S01]  /*6630*/  FMUL.FTZ R45, R35.reuse, R43 ;  /* 0x0000002b232d7220 */ /* 0x040fe20000410000 */
[----:B------:R-:W-:Y:S01]  /*6640*/  LOP3.LUT R12, R12, 0xffff0000, RZ, 0xc0, !PT ;  /* 0xffff00000c0c7812 */ /* 0x000fe200078ec0ff */
[-C--:B------:R-:W-:Y:S01]  /*6650*/  FMUL.FTZ R35, R35, R37.reuse ;  /* 0x0000002523237220 */ /* 0x080fe20000410000 */
[----:B------:R-:W-:Y:S02]  /*6660*/  IMAD.U32 R41, R41, 0x10000, RZ ;  /* 0x0001000029297824 */ /* 0x000fe400078e00ff */
[-C--:B------:R-:W-:Y:S01]  /*6670*/  FMUL.FTZ R29, R29, R40.reuse ;  /* 0x000000281d1d7220 */ /* 0x080fe20000410000 */
[----:B------:R-:W-:Y:S01]  /*6680*/  LOP3.LUT R127, R127, 0xffff0000, RZ, 0xc0, !PT ;  /* 0xffff00007f7f7812 */ /* 0x000fe200078ec0ff */
[----:B------:R-:W-:Y:S01]  /*6690*/  IMAD.U32 R36, R36, 0x10000, RZ ;  /* 0x0001000024247824 */ /* 0x000fe200078e00ff */
[----:B------:R-:W-:Y:S01]  /*66a0*/  LOP3.LUT R115, R115, 0xffff0000, RZ, 0xc0, !PT ;  /* 0xffff000073737812 */ /* 0x000fe200078ec0ff */
[C---:B------:R-:W-:Y:S01]  /*66b0*/  FFMA.FTZ R44, R15.reuse, R40, -R44 ;  /* 0x000000280f2c7223 */ /* 0x040fe2000001082c */
[C---:B------:R-:W-:Y:S01]  /*66c0*/  FFMA.FTZ R45, R34.reuse, R37, -R45 ;  /* 0x00000025222d7223 */ /* 0x040fe2000001082d */
[----:B------:R-:W-:Y:S01]  /*66d0*/  FFMA.FTZ R40, R34, R43, R35 ;  /* 0x0000002b22287223 */ /* 0x000fe20000010023 */
[C---:B------:R-:W-:Y:S01]  /*66e0*/  FMUL.FTZ R34, R12.reuse, R41 ;  /* 0x000000290c227220 */ /* 0x040fe20000410000 */
[----:B------:R-:W-:Y:S01]  /*66f0*/  FFMA.FTZ R29, R15, R42, R29 ;  /* 0x0000002a0f1d7223 */ /* 0x000fe2000001001d */
[-C--:B------:R-:W-:Y:S01]  /*6700*/  FMUL.FTZ R12, R12, R36.reuse ;  /* 0x000000240c0c7220 */ /* 0x080fe20000410000 */
        /* <DEDUP_REMOVED lines=11> */
.L_x_1621:
[----:B------:R-:W-:Y:S05]  /*67c0*/  BSYNC B2 ;  /* 0x0000000000027941 */ /* 0x000fea0003800000 */
.L_x_1620:
[----:B----4-:R0:W-:Y:S02]  /*67d0*/  ST.E.128 desc[UR60][R38.64], R12 ;  /* 0x0000000c26007985 */ /* 0x0101e4000c101d3c */
.L_x_1619:
[----:B------:R-:W-:Y:S05]  /*67e0*/  BSYNC B1 ;  /* 0x0000000000017941 */ /* 0x000fea0003800000 */
.L_x_1618:
[----:B------:R-:W-:-:S13]  /*67f0*/  ISETP.NE.AND P4, PT, R76, RZ, PT ;  /* 0x000000ff4c00720c */ /* 0x000fda0003f85270 */
        /* <DEDUP_REMOVED lines=10> */
[--C-:B---3--:R-:W-:Y:S02]  /*68a0*/  SHF.R.U64 R11, R32, 0x10, R33.reuse ;  /* 0x00000010200b7819 */ /* 0x108fe40000001221 */
[----:B------:R-:W-:Y:S02]  /*68b0*/  SHF.R.U32.HI R33, RZ, 0x10, R33 ;  /* 0x00000010ff217819 */ /* 0x000fe40000011621 */
[C---:B------:R-:W-:Y:S02]  /*68c0*/  PRMT R31, R83.reuse, 0x5410, R38 ;  /* 0x00005410531f7816 */ /* 0x040fe40000000026 */
[----:B------:R-:W-:-:S02]  /*68d0*/  PRMT R83, R83, 0x5432, R36 ;  /* 0x0000543253537816 */ /* 0x000fc40000000024 */
[----:B------:R-:W-:Y:S01]  /*68e0*/  PRMT R36, R114, 0x5410, R11 ;  /* 0x0000541072247816 */ /* 0x000fe2000000000b */
[----:B------:R-:W-:Y:S01]  /*68f0*/  IMAD.U32 R11, R12, 0x10000, RZ ;  /* 0x000100000c0b7824 */ /* 0x000fe200078e00ff */
[----:B------:R-:W-:Y:S01]  /*6900*/  PRMT R114, R114, 0x5432, R33 ;  /* 0x0000543272727816 */ /* 0x000fe20000000021 */
[----:B------:R-:W-:Y:S01]  /*6910*/  IMAD.U32 R33, R83, 0x10000, RZ ;  /* 0x0001000053217824 */ /* 0x000fe200078e00ff */
[----:B------:R-:W-:Y:S01]  /*6920*/  LOP3.LUT R29, R14, 0xffff0000, RZ, 0xc0, !PT ;  /* 0xffff00000e1d7812 */ /* 0x000fe200078ec0ff */
[C---:B------:R-:W-:Y:S01]  /*6930*/  IMAD.U32 R14, R13.reuse, 0x10000, RZ ;  /* 0x000100000d0e7824 */ /* 0x040fe200078e00ff */
[----:B------:R-:W-:Y:S01]  /*6940*/  LOP3.LUT R13, R13, 0xffff0000, RZ, 0xc0, !PT ;  /* 0xffff00000d0d7812 */ /* 0x000fe200078ec0ff */
[----:B------:R-:W-:Y:S01]  /*6950*/  IMAD.U32 R38, R114, 0x10000, RZ ;  /* 0x0001000072267824 */ /* 0x000fe200078e00ff */
[C---:B------:R-:W-:Y:S01]  /*6960*/  LOP3.LUT R37, R36.reuse, 0xffff0000, RZ, 0xc0, !PT ;  /* 0xffff000024257812 */ /* 0x040fe200078ec0ff */
[----:B------:R-:W-:Y:S01]  /*6970*/  IMAD.U32 R36, R36, 0x10000, RZ ;  /* 0x0001000024247824 */ /* 0x000fe200078e00ff */
[C---:B------:R-:W-:Y:S01]  /*6980*/  LOP3.LUT R32, R31.reuse, 0xffff0000, RZ, 0xc0, !PT ;  /* 0xffff00001f207812 */ /* 0x040fe200078ec0ff */
[----:B------:R-:W-:Y:S01]  /*6990*/  IMAD.U32 R31, R31, 0x10000, RZ ;  /* 0x000100001f1f7824 */ /* 0x000fe200078e00ff */
[----:B------:R-:W-:Y:S01]  /*69a0*/  LOP3.LUT R12, R12, 0xffff0000, RZ, 0xc0, !PT ;  /* 0xffff00000c0c7812 */ /* 0x000fe200078ec0ff */
[----:B------:R-:W-:Y:S01]  /*69b0*/  FMUL.FTZ R39, R13, R37 ;  /* 0x000000250d277220 */ /* 0x000fe20000410000 */
[----:B------:R-:W-:Y:S01]  /*69c0*/  LOP3.LUT R30, R15, 0xffff0000, RZ, 0xc0, !PT ;  /* 0xffff00000f1e7812 */ /* 0x000fe200078ec0ff */
[----:B------:R-:W-:Y:S01]  /*69d0*/  FMUL.FTZ R40, R13, R32 ;  /* 0x000000200d287220 */ /* 0x000fe20000410000 */
[C---:B------:R-:W-:Y:S01]  /*69e0*/  FMUL.FTZ R13, R29.reuse, R38 ;  /* 0x000000261d0d7220 */ /* 0x040fe20000410000 */
[----:B------:R-:W-:Y:S01]  /*69f0*/  FMUL.FTZ R29, R29, R33 ;  /* 0x000000211d1d7220 */ /* 0x000fe20000410000 */
[----:B------:R-:W-:Y:S01]  /*6a00*/  LOP3.LUT R114, R114, 0xffff0000, RZ, 0xc0, !PT ;  /* 0xffff000072727812 */ /* 0x000fe200078ec0ff */
[C---:B------:R-:W-:Y:S01]  /*6a10*/  FFMA.FTZ R39, R14.reuse, R32, -R39 ;  /* 0x000000200e277223 */ /* 0x040fe20000010827 */
[----:B------:R-:W-:Y:S01]  /*6a20*/  LOP3.LUT R83, R83, 0xffff0000, RZ, 0xc0, !PT ;  /* 0xffff000053537812 */ /* 0x000fe200078ec0ff */
[----:B------:R-:W-:Y:S01]  /*6a30*/  FFMA.FTZ R40, R14, R37, R40 ;  /* 0x000000250e287223 */ /* 0x000fe20000010028 */
[C---:B------:R-:W-:Y:S01]  /*6a40*/  FFMA.FTZ R33, R28.reuse, R33, -R13 ;  /* 0x000000211c217223 */ /* 0x040fe2000001080d */
[----:B------:R-:W-:Y:S01]  /*6a50*/  FFMA.FTZ R28, R28, R38, R29 ;  /* 0x000000261c1c7223 */ /* 0x000fe2000001001d */
[C---:B------:R-:W-:Y:S01]  /*6a60*/  FMUL.FTZ R14, R12.reuse, R36 ;  /* 0x000000240c0e7220 */ /* 0x040fe20000410000 */
[----:B------:R-:W-:Y:S01]  /*6a70*/  FMUL.FTZ R13, R12, R31 ;  /* 0x0000001f0c0d7220 */ /* 0x000fe20000410000 */
[----:B------:R-:W-:-:S02]  /*6a80*/  IMAD.U32 R15, R15, 0x10000, RZ ;  /* 0x000100000f0f7824 */ /* 0x000fc400078e00ff */
[C---:B------:R-:W-:Y:S01]  /*6a90*/  FMUL.FTZ R32, R30.reuse, R114 ;  /* 0x000000721e207220 */ /* 0x040fe20000410000 */
[----:B------:R-:W-:Y:S01]  /*6aa0*/  FMUL.FTZ R29, R30, R83 ;  /* 0x000000531e1d7220 */ /* 0x000fe20000410000 */
[C---:B------:R-:W-:Y:S01]  /*6ab0*/  FFMA.FTZ R14, R11.reuse, R31, -R14 ;  /* 0x0000001f0b0e7223 */ /* 0x040fe2000001080e */
[----:B------:R-:W-:Y:S01]  /*6ac0*/  FFMA.FTZ R13, R11, R36, R13 ;  /* 0x000000240b0d7223 */ /* 0x000fe2000001000d */
[C---:B------:R-:W-:Y:S01]  /*6ad0*/  FFMA.FTZ R32, R15.reuse, R83, -R32 ;  /* 0x000000530f207223 */ /* 0x040fe20000010820 */
[----:B------:R-:W-:Y:S01]  /*6ae0*/  FFMA.FTZ R29, R15, R114, R29 ;  /* 0x000000720f1d7223 */ /* 0x000fe2000001001d */
[----:B------:R-:W-:Y:S02]  /*6af0*/  F2FP.BF16.F32.PACK_AB R39, R40, R39 ;  /* 0x000000272827723e */ /* 0x000fe400000010ff */
[----:B------:R-:W-:Y:S02]  /*6b00*/  F2FP.BF16.F32.PACK_AB R28, R28, R33 ;  /* 0x000000211c1c723e */ /* 0x000fe400000010ff */
[----:B------:R-:W-:Y:S01]  /*6b10*/  F2FP.BF16.F32.PACK_AB R12, R13, R14 ;  /* 0x0000000e0d0c723e */ /* 0x000fe200000010ff */
[----:B------:R-:W-:Y:S01]  /*6b20*/  IMAD.MOV.U32 R13, RZ, RZ, R39 ;  /* 0x000000ffff0d7224 */ /* 0x000fe200078e0027 */
[----:B------:R-:W-:Y:S01]  /*6b30*/  F2FP.BF16.F32.PACK_AB R15, R29, R32 ;  /* 0x000000201d0f723e */ /* 0x000fe200000010ff */
[----:B------:R-:W-:-:S07]  /*6b40*/  IMAD.MOV.U32 R14, RZ, RZ, R28 ;  /* 0x000000ffff0e7224 */ /* 0x000fce00078e001c */
.L_x_1623:
[----:B------:R-:W-:Y:S05]  /*6b50*/  BSYNC B1 ;  /* 0x0000000000017941 */ /* 0x000fea0003800000 */
.L_x_1622:
[----:B----4-:R0:W-:Y:S01]  /*6b60*/  ST.E.128 desc[UR60][R34.64], R12 ;  /* 0x0000000c22007985 */ /* 0x0101e2000c101d3c */
[----:B------:R-:W-:Y:S05]  /*6b70*/  BRA `(.L_x_1601) ;  /* 0x0000004000c87947 */ /* 0x000fea0003800000 */
.L_x_1567:
        /* <DEDUP_REMOVED lines=18> */
[----:B------:R-:W-:Y:S02]  /*6ca0*/  IADD3 R28, P5, R90, R12, RZ ;  /* 0x0000000c5a1c7210 */ /* 0x000fe40007fbe0ff */
[----:B------:R-:W-:Y:S02]  /*6cb0*/  CS2R R38, SRZ ;  /* 0x0000000000267805 */ /* 0x000fe4000001ff00 */
[----:B------:R-:W-:Y:S01]  /*6cc0*/  CS2R R36, SRZ ;  /* 0x0000000000247805 */ /* 0x000fe2000001ff00 */
[----:B------:R-:W-:Y:S01]  /*6cd0*/  IMAD.X R30, R11, 0x1, R102, P0 ;  /* 0x000000010b1e7824 */ /* 0x000fe200000e0666 */
[----:B------:R-:W-:Y:S02]  /*6ce0*/  LEA R52, P0, R29, UR4, 0x1 ;  /* 0x000000041d347c11 */ /* 0x000fe4000f8008ff */
[----:B------:R-:W-:-:S02]  /*6cf0*/  CS2R R50, SRZ ;  /* 0x0000000000327805 */ /* 0x000fc4000001ff00 */
[----:B------:R-:W-:Y:S02]  /*6d00*/  CS2R R48, SRZ ;  /* 0x0000000000307805 */ /* 0x000fe4000001ff00 */
[----:B------:R-:W-:Y:S01]  /*6d10*/  LEA.HI.X R53, R29, UR5, R30, 0x1, P0 ;  /* 0x000000051d357c11 */ /* 0x000fe200080f0c1e */
[----:B------:R-:W-:Y:S01]  /*6d20*/  ULDC.64 UR4, c[0x0][0x400] ;  /* 0x0001000000047ab9 */ /* 0x000fe20000000a00 */
[----:B------:R-:W-:Y:S01]  /*6d30*/  ISETP.GE.AND P0, PT, R18, R123, PT ;  /* 0x0000007b1200720c */ /* 0x000fe20003f06270 */
[----:B------:R-:W-:Y:S01]  /*6d40*/  IMAD.X R29, R82, 0x1, R101, P5 ;  /* 0x00000001521d7824 */ /* 0x000fe200028e0665 */
[----:B------:R-:W-:-:S04]  /*6d50*/  LEA R56, P5, R28, UR4, 0x1 ;  /* 0x000000041c387c11 */ /* 0x000fc8000f8a08ff */
[----:B------:R-:W-:Y:S02]  /*6d60*/  LEA.HI.X R57, R28, UR5, R29, 0x1, P5 ;  /* 0x000000051c397c11 */ /* 0x000fe4000a8f0c1d */
[----:B------:R-:W-:-:S05]  /*6d70*/  ISETP.GE.AND P5, PT, R167, R123, PT ;  /* 0x0000007ba700720c */ /* 0x000fca0003fa6270 */
[----:B------:R0:W5:Y:S04]  /*6d80*/  @!P0 LDG.E.128 R36, desc[UR60][R52.64] ;  /* 0x0000003c34248981 */ /* 0x000168000c1e1d00 */
[----:B------:R0:W5:Y:S01]  /*6d90*/  @!P0 LDG.E.128 R48, desc[UR60][R56.64] ;  /* 0x0000003c38308981 */ /* 0x000162000c1e1d00 */
[----:B------:R-:W-:Y:S02]  /*6da0*/  ISETP.GE.AND P0, PT, R168, R123, PT ;  /* 0x0000007ba800720c */ /* 0x000fe40003f06270 */
        /* <DEDUP_REMOVED lines=8> */
[----:B------:R0:W5:Y:S04]  /*6e30*/  @!P5 LDG.E.128 R32, desc[UR60][R52.64+0x40] ;  /* 0x0000403c3420d981 */ /* 0x000168000c1e1d00 */
[----:B------:R0:W5:Y:S04]  /*6e40*/  @!P0 LDG.E.128 R28, desc[UR60][R52.64+0x80] ;  /* 0x0000803c341c8981 */ /* 0x000168000c1e1d00 */
[----:B------:R0:W5:Y:S04]  /*6e50*/  @!P5 LDG.E.128 R44, desc[UR60][R56.64+0x40] ;  /* 0x0000403c382cd981 */ /* 0x000168000c1e1d00 */
[----:B------:R0:W5:Y:S02]  /*6e60*/  @!P0 LDG.E.128 R40, desc[UR60][R56.64+0x80] ;  /* 0x0000803c38288981 */ /* 0x000164000c1e1d00 */
.L_x_1625:
[----:B------:R-:W-:Y:S05]  /*6e70*/  BSYNC B1 ;  /* 0x0000000000017941 */ /* 0x000fea0003800000 */
.L_x_1624:
        /* <DEDUP_REMOVED lines=22> */
[----:B------:R-:W-:Y:S02]  /*6fe0*/  IADD3 R11, P0, P6, R90, R12, R108 ;  /* 0x0000000c5a0b7210 */ /* 0x000fe40007e1e06c */
[----:B------:R-:W-:-:S02]  /*6ff0*/  CS2R R74, SRZ ;  /* 0x00000000004a7805 */ /* 0x000fc4000001ff00 */
[----:B------:R-:W-:Y:S02]  /*7000*/  CS2R R72, SRZ ;  /* 0x0000000000487805 */ /* 0x000fe4000001ff00 */
[----:B------:R-:W-:Y:S02]  /*7010*/  IADD3.X R82, R101, R82, R107, P0, P6 ;  /* 0x0000005265527210 */ /* 0x000fe400007ec46b */
[----:B------:R-:W-:-:S04]  /*7020*/  LEA R12, P0, R14, UR4, 0x1 ;  /* 0x000000040e0c7c11 */ /* 0x000fc8000f8008ff */
[----:B------:R-:W-:Y:S02]  /*7030*/  LEA.HI.X R13, R14, UR5, R13, 0x1, P0 ;  /* 0x000000050e0d7c11 */ /* 0x000fe400080f0c0d */
        /* <DEDUP_REMOVED lines=19> */
.L_x_1627:
[----:B------:R-:W-:Y:S05]  /*7170*/  BSYNC B1 ;  /* 0x0000000000017941 */ /* 0x000fea0003800000 */
.L_x_1626:
[----:B------:R-:W2:Y:S01]  /*7180*/  LDL R11, [R1+0x30] ;  /* 0x00003000010b7983 */ /* 0x000ea20000100800 */
[----:B0-----:R-:W-:Y:S02]  /*7190*/  IMAD.MOV.U32 R12, RZ, RZ, R28 ;  /* 0x000000ffff0c7224 */ /* 0x001fe400078e001c */
[----:B------:R-:W-:Y:S02]  /*71a0*/  IMAD.MOV.U32 R13, RZ, RZ, R31 ;  /* 0x000000ffff0d7224 */ /* 0x000fe400078e001f */
[----:B------:R-:W-:-:S03]  /*71b0*/  IMAD.MOV.U32 R14, RZ, RZ, R34 ;  /* 0x000000ffff0e7224 */ /* 0x000fc600078e0022 */
[----:B------:R-:W-:Y:S01]  /*71c0*/  PRMT R189, R80, 0x5410, R13 ;  /* 0x0000541050bd7816 */ /* 0x000fe2000000000d */
[----:B------:R-:W-:-:S05]  /*71d0*/  IMAD.MOV.U32 R13, RZ, RZ, R35 ;  /* 0x000000ffff0d7224 */ /* 0x000fca00078e0023 */
[----:B------:R-:W-:Y:S01]  /*71e0*/  PRMT R195, R14, 0x5410, R13 ;  /* 0x000054100ec37816 */ /* 0x000fe2000000000d */
[----:B------:R-:W-:Y:S02]  /*71f0*/  IMAD.MOV.U32 R13, RZ, RZ, R36 ;  /* 0x000000ffff0d7224 */ /* 0x000fe400078e0024 */
[----:B------:R-:W-:-:S05]  /*7200*/  IMAD.MOV.U32 R14, RZ, RZ, R37 ;  /* 0x000000ffff0e7224 */ /* 0x000fca00078e0025 */
[----:B------:R-:W-:Y:S02]  /*7210*/  PRMT R151, R14, 0x5410, R13 ;  /* 0x000054100e977816 */ /* 0x000fe4000000000d */
[----:B--2---:R-:W-:Y:S01]  /*7220*/  R2UR UR4, R11 ;  /* 0x000000000b0472ca */ /* 0x004fe200000e0000 */
[----:B------:R-:W-:-:S05]  /*7230*/  IMAD.MOV.U32 R11, RZ, RZ, R29 ;  /* 0x000000ffff0b7224 */ /* 0x000fca00078e001d */
[----:B------:R-:W-:Y:S01]  /*7240*/  PRMT R190, R12, 0x5410, R11 ;  /* 0x000054100cbe7816 */ /* 0x000fe2000000000b */
[----:B------:R-:W-:Y:S02]  /*7250*/  IMAD.MOV.U32 R11, RZ, RZ, R32 ;  /* 0x000000ffff0b7224 */ /* 0x000fe400078e0020 */
[----:B------:R-:W-:-:S03]  /*7260*/  IMAD.MOV.U32 R12, RZ, RZ, R33 ;  /* 0x000000ffff0c7224 */ /* 0x000fc600078e0021 */
[----:B------:R-:W-:Y:S01]  /*7270*/  PRMT R198, R198, 0x5410, R11 ;  /* 0x00005410c6c67816 */ /* 0x000fe2000000000b */
[----:B------:R-:W-:Y:S01]  /*7280*/  IMAD.MOV.U32 R11, RZ, RZ, R38 ;  /* 0x000000ffff0b7224 */ /* 0x000fe200078e0026 */
[----:B------:R-:W-:Y:S01]  /*7290*/  PRMT R196, R12, 0x7610, R196 ;  /* 0x000076100cc47816 */ /* 0x000fe200000000c4 */
[----:B------:R-:W-:Y:S01]  /*72a0*/  IMAD.MOV.U32 R12, RZ, RZ, R39 ;  /* 0x000000ffff0c7224 */ /* 0x000fe200078e0027 */
[----:B------:R-:W-:-:S04]  /*72b0*/  UISETP.NE.AND UP0, UPT, UR4, 0x3, UPT ;  /* 0x000000030400788c */ /* 0x000fc8000bf05270 */
[----:B------:R-:W-:Y:S01]  /*72c0*/  PRMT R153, R12, 0x5410, R11 ;  /* 0x000054100c997816 */ /* 0x000fe2000000000b */
[----:B------:R-:W-:Y:S01]  /*72d0*/  IMAD.MOV.U32 R12, RZ, RZ, R42 ;  /* 0x000000ffff0c7224 */ /* 0x000fe200078e002a */
[----:B------:R-:W-:Y:S01]  /*72e0*/  PLOP3.LUT P0, PT, PT, PT, UP0, 0x80, 0x0 ;  /* 0x000000000000781c */ /* 0x000fe20003f0f008 */
        /* <DEDUP_REMOVED lines=20> */
[----:B-----5:R-:W-:Y:S01]  /*7430*/  IMAD.MOV.U32 R11, RZ, RZ, R55 ;  /* 0x000000ffff0b7224 */ /* 0x020fe200078e0037 */
        /* <DEDUP_REMOVED lines=41> */
.L_x_1628:
[----:B------:R-:W-:Y:S01]  /*76d0*/  IMAD R86, R17, 0x8, R2 ;  /* 0x0000000811567824 */ /* 0x000fe200078e0202 */
[----:B------:R-:W-:Y:S01]  /*76e0*/  SHF.L.U32 R87, R175, 0x1f, RZ ;  /* 0x0000001faf577819 */ /* 0x000fe200000006ff */
[----:B------:R-:W-:Y:S03]  /*76f0*/  BSSY B1, `(.L_x_1629) ;  /* 0x0000003000017945 */ /* 0x000fe60003800000 */
[----:B------:R-:W0:Y:S02]  /*7700*/  SYNCS.PHASECHK.TRANS64.TRYWAIT P6, [R86+URZ+0x2a890], R87 ;  /* 0x02a89057560075a7 */ /* 0x000e2400080c017f */
[----:B0-----:R-:W-:Y:S05]  /*7710*/  @!P6 BRA `(.L_x_1630) ;  /* 0x00000250008ce947 */ /* 0x001fea0003800000 */
.L_x_2005:
[----:B------:R-:W-:Y:S05]  /*7720*/  BSYNC B1 ;  /* 0x0000000000017941 */ /* 0x000fea0003800000 */
.L_x_1629:
[----:B------:R-:W1:Y:S01]  /*7730*/  LDC R127, c[0x0][0x2f4] ;  /* 0x0000bd00ff7f7b82 */ /* 0x000e620000000800 */
[----:B------:R-:W-:Y:S01]  /*7740*/  UMOV UR4, 0xffffffff ;  /* 0xffffffff00047882 */ /* 0x000fe20000000000 */
[----:B-1----:R-:W-:Y:S02]  /*7750*/  IMAD.IADD R131, R127, 0x1, -R124 ;  /* 0x000000017f837824 */ /* 0x002fe400078e0a7c */
[----:B------:R-:W-:Y:S05]  /*7760*/  BRA.DIV UR4, `(.L_x_1631) ;  /* 0x00000252048c7947 */ /* 0x000fea000b800000 */
[----:B------:R1:W2:Y:S04]  /*7770*/  SHFL.IDX PT, R115, R116, RZ, 0x1c1f ;  /* 0x001c1fff74737589 */ /* 0x0002a800000e0000 */
[----:B------:R1:W3:Y:S02]  /*7780*/  SHFL.IDX PT, R11, R117, RZ, 0x1c1f ;  /* 0x001c1fff750b7589 */ /* 0x0002e400000e0000 */
.L_x_2009:
        /* <DEDUP_REMOVED lines=29> */
[C---:B------:R-:W-:Y:S02]  /*7960*/  PRMT R36, R151.reuse, 0x5432, R36 ;  /* 0x0000543297247816 */ /* 0x040fe40000000024 */
[----:B------:R-:W-:Y:S02]  /*7970*/  PRMT R37, R151, 0x5410, R37 ;  /* 0x0000541097257816 */ /* 0x000fe40000000025 */
[----:B------:R-:W-:Y:S02]  /*7980*/  SHF.R.U32.HI R152, RZ, 0x10, R49 ;  /* 0x00000010ff987819 */ /* 0x000fe40000011631 */
[----:B------:R-:W-:-:S02]  /*7990*/  SHF.R.U64 R38, R38, 0x10, R39 ;  /* 0x0000001026267819 */ /* 0x000fc40000001227 */
[----:B------:R-:W-:Y:S02]  /*79a0*/  SHF.R.U32.HI R151, RZ, 0x10, R39 ;  /* 0x00000010ff977819 */ /* 0x000fe40000011627 */
[----:B------:R-:W-:Y:S02]  /*79b0*/  SHF.R.U64 R39, R48, 0x10, R49 ;  /* 0x0000001030277819 */ /* 0x000fe40000001231 */
[--C-:B------:R-:W-:Y:S02]  /*79c0*/  SHF.R.U64 R48, R50, 0x10, R51.reuse ;  /* 0x0000001032307819 */ /* 0x100fe40000001233 */
[----:B------:R-:W-:Y:S01]  /*79d0*/  SHF.R.U32.HI R50, RZ, 0x10, R51 ;  /* 0x00000010ff327819 */ /* 0x000fe20000011633 */
[----:B------:R-:W-:Y:S01]  /*79e0*/  IMAD.U32 R51, R37, 0x10000, RZ ;  /* 0x0001000025337824 */ /* 0x000fe200078e00ff */
[----:B------:R-:W-:Y:S02]  /*79f0*/  PRMT R152, R201, 0x5432, R152 ;  /* 0x00005432c9987816 */ /* 0x000fe40000000098 */
[----:B------:R-:W-:-:S02]  /*7a00*/  PRMT R39, R154, 0x5410, R39 ;  /* 0x000054109a277816 */ /* 0x000fc40000000027 */
[----:B------:R-:W-:Y:S01]  /*7a10*/  PRMT R48, R154, 0x5432, R48 ;  /* 0x000054329a307816 */ /* 0x000fe20000000030 */
[C---:B------:R-:W-:Y:S01]  /*7a20*/  IMAD.U32 R154, R152.reuse, 0x10000, RZ ;  /* 0x00010000989a7824 */ /* 0x040fe200078e00ff */
[----:B------:R-:W-:Y:S01]  /*7a30*/  PRMT R50, R155, 0x5432, R50 ;  /* 0x000054329b327816 */ /* 0x000fe20000000032 */
[----:B---3--:R-:W-:Y:S01]  /*7a40*/  IMAD.U32 R155, R81, 0x10000, RZ ;  /* 0x00010000519b7824 */ /* 0x008fe200078e00ff */
[C---:B------:R-:W-:Y:S02]  /*7a50*/  PRMT R49, R153.reuse, 0x5432, R38 ;  /* 0x0000543299317816 */ /* 0x040fe40000000026 */
[----:B------:R-:W-:Y:S01]  /*7a60*/  PRMT R38, R153, 0x5410, R151 ;  /* 0x0000541099267816 */ /* 0x000fe20000000097 */
[----:B----4-:R-:W-:Y:S02]  /*7a70*/  IMAD.U32 R153, R13, 0x10000, RZ ;  /* 0x000100000d997824 */ /* 0x010fe400078e00ff */
        /* <DEDUP_REMOVED lines=38> */
[-C--:B------:R-:W-:Y:S01]  /*7ce0*/  FMUL.FTZ R51, R51, R81.reuse ;  /* 0x0000005133337220 */ /* 0x080fe20000410000 */
        /* <DEDUP_REMOVED lines=23> */
[CC--:B------:R-:W-:Y:S01]  /*7e60*/  FMUL.FTZ R39, R36.reuse, R48.reuse ;  /* 0x0000003024277220 */ /* 0x0c0fe20000410000 */
[-C--:B------:R-:W-:Y:S01]  /*7e70*/  FMUL.FTZ R36, R36, R49.reuse ;  /* 0x0000003124247220 */ /* 0x080fe20000410000 */
[----:B------:R-:W-:Y:S02]  /*7e80*/  IMAD.MOV.U32 R83, RZ, RZ, R38 ;  /* 0x000000ffff537224 */ /* 0x000fe400078e0026 */
        /* <DEDUP_REMOVED lines=9> */
.L_x_1637:
[----:B------:R-:W-:Y:S05]  /*7f20*/  BSYNC B3 ;  /* 0x0000000000037941 */ /* 0x000fea0003800000 */
.L_x_1636:
[----:B------:R-:W-:-:S04]  /*7f30*/  LEA R36, P4, R4, R11, 0x1 ;  /* 0x0000000b04247211 */ /* 0x000fc800078808ff */
[----:B--2---:R-:W-:Y:S02]  /*7f40*/  LEA.HI.X R37, R4, R115, R111, 0x1, P4 ;  /* 0x0000007304257211 */ /* 0x004fe400020f0c6f */
[----:B------:R-:W-:-:S03]  /*7f50*/  ISETP.GE.AND P4, PT, R150, R127, PT ;  /* 0x0000007f9600720c */ /* 0x000fc60003f86270 */
[----:B----4-:R2:W-:Y:S10]  /*7f60*/  ST.E.128 desc[UR60][R36.64], R12 ;  /* 0x0000000c24007985 */ /* 0x0105f4000c101d3c */
[----:B--2---:R-:W-:-:S05]  /*7f70*/  @!P4 IMAD.WIDE R12, R150, 0x2, R114 ;  /* 0x00000002960cc825 */ /* 0x004fca00078e0272 */
[----:B---3--:R3:W-:Y:S02]  /*7f80*/  @!P4 ST.E.128 desc[UR60][R12.64], R80 ;  /* 0x000000500c00c985 */ /* 0x0087e4000c101d3c */
.L_x_1635:
[----:B------:R-:W-:Y:S05]  /*7f90*/  BSYNC B2 ;  /* 0x0000000000027941 */ /* 0x000fea0003800000 */
.L_x_1634:
        /* <DEDUP_REMOVED lines=24> */
[----:B------:R-:W-:Y:S01]  /*8120*/  SHF.R.U32.HI R50, RZ, 0x10, R45 ;  /* 0x00000010ff327819 */ /* 0x000fe2000001162d */
[----:B---3--:R-:W-:Y:S01]  /*8130*/  IMAD.U32 R81, R37, 0x10000, RZ ;  /* 0x0001000025517824 */ /* 0x008fe200078e00ff */
[--C-:B------:R-:W-:Y:S01]  /*8140*/  SHF.R.U64 R32, R32, 0x10, R33.reuse ;  /* 0x0000001020207819 */ /* 0x100fe20000001221 */
[----:B----4-:R-:W-:Y:S01]  /*8150*/  IMAD.U32 R51, R13, 0x10000, RZ ;  /* 0x000100000d337824 */ /* 0x010fe200078e00ff */
[----:B------:R-:W-:Y:S02]  /*8160*/  SHF.R.U32.HI R33, RZ, 0x10, R33 ;  /* 0x00000010ff217819 */ /* 0x000fe40000011621 */
[----:B------:R-:W-:Y:S02]  /*8170*/  PRMT R50, R199, 0x5432, R50 ;  /* 0x00005432c7327816 */ /* 0x000fe40000000032 */
[----:B------:R-:W-:Y:S02]  /*8180*/  SHF.R.U64 R34, R34, 0x10, R35 ;  /* 0x0000001022227819 */ /* 0x000fe40000001223 */
[----:B------:R-:W-:Y:S01]  /*8190*/  PRMT R33, R196, 0x5410, R33 ;  /* 0x00005410c4217816 */ /* 0x000fe20000000021 */
[----:B------:R-:W-:Y:S01]  /*81a0*/  IMAD.U32 R80, R50, 0x10000, RZ ;  /* 0x0001000032507824 */ /* 0x000fe200078e00ff */
[----:B------:R-:W-:-:S02]  /*81b0*/  SHF.R.U32.HI R49, RZ, 0x10, R35 ;  /* 0x00000010ff317819 */ /* 0x000fc40000011623 */
[----:B------:R-:W-:Y:S02]  /*81c0*/  SHF.R.U64 R35, R44, 0x10, R45 ;  /* 0x000000102c237819 */ /* 0x000fe4000000122d */
[--C-:B------:R-:W-:Y:S02]  /*81d0*/  SHF.R.U64 R44, R46, 0x10, R47.reuse ;  /* 0x000000102e2c7819 */ /* 0x100fe4000000122f */
[----:B------:R-:W-:Y:S02]  /*81e0*/  PRMT R45, R195, 0x5410, R34 ;  /* 0x00005410c32d7816 */ /* 0x000fe40000000022 */
[----:B------:R-:W-:Y:S01]  /*81f0*/  SHF.R.U32.HI R46, RZ, 0x10, R47 ;  /* 0x00000010ff2e7819 */ /* 0x000fe2000001162f */
[----:B------:R-:W-:Y:S01]  /*8200*/  IMAD.U32 R47, R33, 0x10000, RZ ;  /* 0x00010000212f7824 */ /* 0x000fe200078e00ff */
[----:B------:R-:W-:Y:S01]  /*8210*/  PRMT R34, R195, 0x5432, R49 ;  /* 0x00005432c3227816 */ /* 0x000fe20000000031 */
[----:B------:R-:W-:Y:S01]  /*8220*/  FMUL.FTZ R49, R81, R80 ;  /* 0x0000005051317220 */ /* 0x000fe20000410000 */
[----:B------:R-:W-:-:S02]  /*8230*/  LOP3.LUT R50, R50, 0xffff0000, RZ, 0xc0, !PT ;  /* 0xffff000032327812 */ /* 0x000fc400078ec0ff */
[----:B------:R-:W-:Y:S01]  /*8240*/  LOP3.LUT R37, R37, 0xffff0000, RZ, 0xc0, !PT ;  /* 0xffff000025257812 */ /* 0x000fe200078ec0ff */
[-C--:B------:R-:W-:Y:S01]  /*8250*/  FFMA.FTZ R49, R51, R47.reuse, -R49 ;  /* 0x0000002f33317223 */ /* 0x080fe20000010831 */
[----:B------:R-:W-:Y:S01]  /*8260*/  FMUL.FTZ R47, R81, R47 ;  /* 0x0000002f512f7220 */ /* 0x000fe20000410000 */
[----:B------:R-:W-:Y:S01]  /*8270*/  LOP3.LUT R33, R33, 0xffff0000, RZ, 0xc0, !PT ;  /* 0xffff000021217812 */ /* 0x000fe200078ec0ff */
[----:B------:R-:W-:Y:S01]  /*8280*/  IMAD.U32 R81, R39, 0x10000, RZ ;  /* 0x0001000027517824 */ /* 0x000fe200078e00ff */
[----:B------:R-:W-:Y:S01]  /*8290*/  PRMT R46, R197, 0x5432, R46 ;  /* 0x00005432c52e7816 */ /* 0x000fe2000000002e */
[----:B------:R-:W-:Y:S01]  /*82a0*/  FFMA.FTZ R47, R51, R80, R47 ;  /* 0x00000050332f7223 */ /* 0x000fe2000001002f */
[----:B------:R-:W-:Y:S01]  /*82b0*/  LOP3.LUT R51, R13, 0xffff0000, RZ, 0xc0, !PT ;  /* 0xffff00000d337812 */ /* 0x000fe200078ec0ff */
[----:B------:R-:W-:Y:S01]  /*82c0*/  FMUL.FTZ R13, R37, R50 ;  /* 0x00000032250d7220 */ /* 0x000fe20000410000 */
[----:B------:R-:W-:Y:S01]  /*82d0*/  LOP3.LUT R39, R39, 0xffff0000, RZ, 0xc0, !PT ;  /* 0xffff000027277812 */ /* 0x000fe200078ec0ff */
[C---:B------:R-:W-:Y:S01]  /*82e0*/  IMAD.U32 R80, R46.reuse, 0x10000, RZ ;  /* 0x000100002e507824 */ /* 0x040fe200078e00ff */
[----:B------:R-:W-:Y:S01]  /*82f0*/  LOP3.LUT R46, R46, 0xffff0000, RZ, 0xc0, !PT ;  /* 0xffff00002e2e7812 */ /* 0x000fe200078ec0ff */
[-C--:B------:R-:W-:Y:S01]  /*8300*/  FFMA.FTZ R13, R51, R33.reuse, -R13 ;  /* 0x00000021330d7223 */ /* 0x080fe2000001080d */
[----:B------:R-:W-:Y:S01]  /*8310*/  FMUL.FTZ R33, R37, R33 ;  /* 0x0000002125217220 */ /* 0x000fe20000410000 */
[----:B------:R-:W-:Y:S01]  /*8320*/  FMUL.FTZ R37, R81, R80 ;  /* 0x0000005051257220 */ /* 0x000fe20000410000 */
[----:B------:R-:W-:-:S02]  /*8330*/  PRMT R35, R197, 0x5410, R35 ;  /* 0x00005410c5237816 */ /* 0x000fc40000000023 */
[----:B------:R-:W-:Y:S01]  /*8340*/  FFMA.FTZ R33, R51, R50, R33 ;  /* 0x0000003233217223 */ /* 0x000fe20000010021 */
[C---:B------:R-:W-:Y:S01]  /*8350*/  IMAD.U32 R51, R15.reuse, 0x10000, RZ ;  /* 0x000100000f337824 */ /* 0x040fe200078e00ff */
[----:B------:R-:W-:Y:S01]  /*8360*/  LOP3.LUT R15, R15, 0xffff0000, RZ, 0xc0, !PT ;  /* 0xffff00000f0f7812 */ /* 0x000fe200078ec0ff */
[C---:B------:R-:W-:Y:S01]  /*8370*/  IMAD.U32 R50, R34.reuse, 0x10000, RZ ;  /* 0x0001000022327824 */ /* 0x040fe200078e00ff */
[----:B------:R-:W-:Y:S02]  /*8380*/  LOP3.LUT R34, R34, 0xffff0000, RZ, 0xc0, !PT ;  /* 0xffff000022227812 */ /* 0x000fe400078ec0ff */
[----:B------:R-:W-:Y:S01]  /*8390*/  PRMT R32, R198, 0x5432, R32 ;  /* 0x00005432c6207816 */ /* 0x000fe20000000020 */
[-C--:B------:R-:W-:Y:S01]  /*83a0*/  FFMA.FTZ R37, R51, R50.reuse, -R37 ;  /* 0x0000003233257223 */ /* 0x080fe20000010825 */
[----:B------:R-:W-:Y:S01]  /*83b0*/  FMUL.FTZ R50, R81, R50 ;  /* 0x0000003251327220 */ /* 0x000fe20000410000 */
[----:B------:R-:W-:Y:S02]  /*83c0*/  F2FP.BF16.F32.PACK_AB R33, R33, R47 ;  /* 0x0000002f2121723e */ /* 0x000fe400000010ff */
[----:B------:R-:W-:Y:S01]  /*83d0*/  PRMT R44, R196, 0x5432, R44 ;  /* 0x00005432c42c7816 */ /* 0x000fe2000000002c */
[----:B------:R-:W-:Y:S01]  /*83e0*/  FFMA.FTZ R50, R51, R80, R50 ;  /* 0x0000005033327223 */ /* 0x000fe20000010032 */
[----:B------:R-:W-:Y:S01]  /*83f0*/  FMUL.FTZ R51, R39, R46 ;  /* 0x0000002e27337220 */ /* 0x000fe20000410000 */
[----:B------:R-:W-:-:S03]  /*8400*/  F2FP.BF16.F32.PACK_AB R13, R13, R49 ;  /* 0x000000310d0d723e */ /* 0x000fc600000010ff */
        /* <DEDUP_REMOVED lines=26> */
[----:B------:R-:W-:Y:S01]  /*85b0*/  FMUL.FTZ R37, R46, R35 ;  /* 0x000000232e257220 */ /* 0x000fe20000410000 */
[----:B------:R-:W-:Y:S02]  /*85c0*/  IMAD.U32 R32, R14, 0x10000, RZ ;  /* 0x000100000e207824 */ /* 0x000fe400078e00ff */
[-C--:B------:R-:W-:Y:S01]  /*85d0*/  FMUL.FTZ R46, R46, R36.reuse ;  /* 0x000000242e2e7220 */ /* 0x080fe20000410000 */
[----:B------:R-:W-:Y:S01]  /*85e0*/  LOP3.LUT R14, R14, 0xffff0000, RZ, 0xc0, !PT ;  /* 0xffff00000e0e7812 */ /* 0x000fe200078ec0ff */
[----:B------:R-:W-:-:S02]  /*85f0*/  FFMA.FTZ R37, R32, R36, -R37 ;  /* 0x0000002420257223 */ /* 0x000fc40000010825 */
[----:B------:R-:W-:Y:S01]  /*8600*/  FFMA.FTZ R46, R32, R35, R46 ;  /* 0x00000023202e7223 */ /* 0x000fe2000001002e */
[----:B------:R-:W-:Y:S02]  /*8610*/  LOP3.LUT R32, R38, 0xffff0000, RZ, 0xc0, !PT ;  /* 0xffff000026207812 */ /* 0x000fe400078ec0ff */
        /* <DEDUP_REMOVED lines=14> */
.L_x_1641:
[----:B------:R-:W-:Y:S05]  /*8700*/  BSYNC B3 ;  /* 0x0000000000037941 */ /* 0x000fea0003800000 */
.L_x_1640:
[----:B------:R-:W-:-:S04]  /*8710*/  LEA R32, P4, R5, R11, 0x1 ;  /* 0x0000000b05207211 */ /* 0x000fc800078808ff */
[----:B--2---:R-:W-:Y:S02]  /*8720*/  LEA.HI.X R33, R5, R115, R110, 0x1, P4 ;  /* 0x0000007305217211 */ /* 0x004fe400020f0c6e */
[----:B------:R-:W-:-:S03]  /*8730*/  ISETP.GE.AND P4, PT, R48, R127, PT ;  /* 0x0000007f3000720c */ /* 0x000fc60003f86270 */
[----:B----4-:R2:W-:Y:S10]  /*8740*/  ST.E.128 desc[UR60][R32.64], R12 ;  /* 0x0000000c20007985 */ /* 0x0105f4000c101d3c */
[----:B--2---:R-:W-:-:S05]  /*8750*/  @!P4 IMAD.WIDE R12, R48, 0x2, R114 ;  /* 0x00000002300cc825 */ /* 0x004fca00078e0272 */
[----:B---3--:R4:W-:Y:S02]  /*8760*/  @!P4 ST.E.128 desc[UR60][R12.64], R36 ;  /* 0x000000240c00c985 */ /* 0x0089e4000c101d3c */
.L_x_1639:
[----:B------:R-:W-:Y:S05]  /*8770*/  BSYNC B2 ;  /* 0x0000000000027941 */ /* 0x000fea0003800000 */
.L_x_1638:
[----:B------:R-:W-:-:S13]  /*8780*/  ISETP.NE.AND P4, PT, R21, RZ, PT ;  /* 0x000000ff1500720c */ /* 0x000fda0003f85270 */
[----:B------:R-:W-:Y:S05]  /*8790*/  @!P4 BRA `(.L_x_1633) ;  /* 0x0000000400e4c947 */ /* 0x000fea0003800000 */
[----:B---34-:R-:W-:Y:S01]  /*87a0*/  SEL R12, R124, R131, !P1 ;  /* 0x000000837c0c7207 */ /* 0x018fe20004800000 */
        /* <DEDUP_REMOVED lines=20> */
[----:B------:R-:W-:Y:S01]  /*88f0*/  SHF.R.U64 R37, R40, 0x10, R41 ;  /* 0x0000001028257819 */ /* 0x000fe20000001229 */
[----:B----4-:R-:W-:Y:S01]  /*8900*/  IMAD.U32 R39, R13, 0x10000, RZ ;  /* 0x000100000d277824 */ /* 0x010fe200078e00ff */
[----:B------:R-:W-:Y:S02]  /*8910*/  SHF.R.U64 R28, R28, 0x10, R29 ;  /* 0x000000101c1c7819 */ /* 0x000fe4000000121d */
[----:B------:R-:W-:Y:S02]  /*8920*/  SHF.R.U32.HI R40, RZ, 0x10, R41 ;  /* 0x00000010ff287819 */ /* 0x000fe40000011629 */
[----:B------:R-:W-:Y:S02]  /*8930*/  SHF.R.U32.HI R29, RZ, 0x10, R29 ;  /* 0x00000010ff1d7819 */ /* 0x000fe4000001161d */
[----:B------:R-:W-:Y:S02]  /*8940*/  PRMT R40, R192, 0x5432, R40 ;  /* 0x00005432c0287816 */ /* 0x000fe40000000028 */
[----:B------:R-:W-:-:S02]  /*8950*/  PRMT R29, R190, 0x5432, R29 ;  /* 0x00005432be1d7816 */ /* 0x000fc4000000001d */
[--C-:B------:R-:W-:Y:S01]  /*8960*/  SHF.R.U64 R38, R42, 0x10, R43.reuse ;  /* 0x000000102a267819 */ /* 0x100fe2000000122b */
[C---:B------:R-:W-:Y:S01]  /*8970*/  IMAD.U32 R41, R40.reuse, 0x10000, RZ ;  /* 0x0001000028297824 */ /* 0x040fe200078e00ff */
[----:B------:R-:W-:Y:S01]  /*8980*/  SHF.R.U32.HI R42, RZ, 0x10, R43 ;  /* 0x00000010ff2a7819 */ /* 0x000fe2000001162b */
[----:B---3--:R-:W-:Y:S01]  /*8990*/  IMAD.U32 R43, R33, 0x10000, RZ ;  /* 0x00010000212b7824 */ /* 0x008fe200078e00ff */
[----:B------:R-:W-:Y:S01]  /*89a0*/  LOP3.LUT R40, R40, 0xffff0000, RZ, 0xc0, !PT ;  /* 0xffff000028287812 */ /* 0x000fe200078ec0ff */
[C---:B------:R-:W-:Y:S01]  /*89b0*/  IMAD.U32 R44, R29.reuse, 0x10000, RZ ;  /* 0x000100001d2c7824 */ /* 0x040fe200078e00ff */
[----:B------:R-:W-:Y:S01]  /*89c0*/  LOP3.LUT R29, R29, 0xffff0000, RZ, 0xc0, !PT ;  /* 0xffff00001d1d7812 */ /* 0x000fe200078ec0ff */
[CC--:B------:R-:W-:Y:S01]  /*89d0*/  FMUL.FTZ R45, R43.reuse, R41.reuse ;  /* 0x000000292b2d7220 */ /* 0x0c0fe20000410000 */
[--C-:B------:R-:W-:Y:S01]  /*89e0*/  SHF.R.U64 R30, R30, 0x10, R31.reuse ;  /* 0x000000101e1e7819 */ /* 0x100fe2000000121f */
[-C--:B------:R-:W-:Y:S01]  /*89f0*/  FMUL.FTZ R43, R43, R44.reuse ;  /* 0x0000002c2b2b7220 */ /* 0x080fe20000410000 */
[----:B------:R-:W-:Y:S01]  /*8a00*/  SHF.R.U32.HI R31, RZ, 0x10, R31 ;  /* 0x00000010ff1f7819 */ /* 0x000fe2000001161f */
[----:B------:R-:W-:Y:S01]  /*8a10*/  FFMA.FTZ R45, R39, R44, -R45 ;  /* 0x0000002c272d7223 */ /* 0x000fe2000001082d */
[----:B------:R-:W-:Y:S01]  /*8a20*/  LOP3.LUT R13, R13, 0xffff0000, RZ, 0xc0, !PT ;  /* 0xffff00000d0d7812 */ /* 0x000fe200078ec0ff */
[----:B------:R-:W-:Y:S01]  /*8a30*/  FFMA.FTZ R43, R39, R41, R43 ;  /* 0x00000029272b7223 */ /* 0x000fe2000001002b */
[----:B------:R-:W-:Y:S01]  /*8a40*/  LOP3.LUT R39, R33, 0xffff0000, RZ, 0xc0, !PT ;  /* 0xffff000021277812 */ /* 0x000fe200078ec0ff */
[----:B------:R-:W-:Y:S01]  /*8a50*/  IMAD.U32 R41, R35, 0x10000, RZ ;  /* 0x0001000023297824 */ /* 0x000fe200078e00ff */
[----:B------:R-:W-:-:S02]  /*8a60*/  PRMT R42, R191, 0x5432, R42 ;  /* 0x00005432bf2a7816 */ /* 0x000fc4000000002a */
[----:B------:R-:W-:Y:S01]  /*8a70*/  PRMT R31, R189, 0x5432, R31 ;  /* 0x00005432bd1f7816 */ /* 0x000fe2000000001f */
[CC--:B------:R-:W-:Y:S01]  /*8a80*/  FMUL.FTZ R33, R39.reuse, R40.reuse ;  /* 0x0000002827217220 */ /* 0x0c0fe20000410000 */
[-C--:B------:R-:W-:Y:S01]  /*8a90*/  FMUL.FTZ R39, R39, R29.reuse ;  /* 0x0000001d27277220 */ /* 0x080fe20000410000 */
[----:B------:R-:W-:Y:S02]  /*8aa0*/  LOP3.LUT R35, R35, 0xffff0000, RZ, 0xc0, !PT ;  /* 0xffff000023237812 */ /* 0x000fe400078ec0ff */
[C---:B------:R-:W-:Y:S01]  /*8ab0*/  FFMA.FTZ R33, R13.reuse, R29, -R33 ;  /* 0x0000001d0d217223 */ /* 0x040fe20000010821 */
[----:B------:R-:W-:Y:S01]  /*8ac0*/  FFMA.FTZ R39, R13, R40, R39 ;  /* 0x000000280d277223 */ /* 0x000fe20000010027 */
[----:B------:R-:W-:Y:S01]  /*8ad0*/  IMAD.U32 R40, R42, 0x10000, RZ ;  /* 0x000100002a287824 */ /* 0x000fe200078e00ff */
[----:B------:R-:W-:Y:S01]  /*8ae0*/  PRMT R37, R192, 0x5410, R37 ;  /* 0x00005410c0257816 */ /* 0x000fe20000000025 */
[C---:B------:R-:W-:Y:S01]  /*8af0*/  IMAD.U32 R29, R31.reuse, 0x10000, RZ ;  /* 0x000100001f1d7824 */ /* 0x040fe200078e00ff */
[----:B------:R-:W-:Y:S01]  /*8b00*/  LOP3.LUT R31, R31, 0xffff0000, RZ, 0xc0, !PT ;  /* 0xffff00001f1f7812 */ /* 0x000fe200078ec0ff */
[----:B------:R-:W-:-:S02]  /*8b10*/  IMAD.U32 R13, R15, 0x10000, RZ ;  /* 0x000100000f0d7824 */ /* 0x000fc400078e00ff */
[CC--:B------:R-:W-:Y:S01]  /*8b20*/  FMUL.FTZ R44, R41.reuse, R40.reuse ;  /* 0x00000028292c7220 */ /* 0x0c0fe20000410000 */
[-C--:B------:R-:W-:Y:S01]  /*8b30*/  FMUL.FTZ R41, R41, R29.reuse ;  /* 0x0000001d29297220 */ /* 0x080fe20000410000 */
[----:B------:R-:W-:Y:S02]  /*8b40*/  LOP3.LUT R15, R15, 0xffff0000, RZ, 0xc0, !PT ;  /* 0xffff00000f0f7812 */ /* 0x000fe400078ec0ff */
[C---:B------:R-:W-:Y:S01]  /*8b50*/  FFMA.FTZ R29, R13.reuse, R29, -R44 ;  /* 0x0000001d0d1d7223 */ /* 0x040fe2000001082c */
[----:B------:R-:W-:Y:S01]  /*8b60*/  FFMA.FTZ R13, R13, R40, R41 ;  /* 0x000000280d0d7223 */ /* 0x000fe20000010029 */
[----:B------:R-:W-:Y:S02]  /*8b70*/  LOP3.LUT R40, R42, 0xffff0000, RZ, 0xc0, !PT ;  /* 0xffff00002a287812 */ /* 0x000fe400078ec0ff */
[----:B------:R-:W-:Y:S02]  /*8b80*/  PRMT R28, R190, 0x5410, R28 ;  /* 0x00005410be1c7816 */ /* 0x000fe4000000001c */
[----:B------:R-:W-:Y:S01]  /*8b90*/  PRMT R38, R191, 0x5410, R38 ;  /* 0x00005410bf267816 */ /* 0x000fe20000000026 */
[CC--:B------:R-:W-:Y:S01]  /*8ba0*/  FMUL.FTZ R41, R35.reuse, R40.reuse ;  /* 0x0000002823297220 */ /* 0x0c0fe20000410000 */
[-C--:B------:R-:W-:Y:S01]  /*8bb0*/  FMUL.FTZ R35, R35, R31.reuse ;  /* 0x0000001f23237220 */ /* 0x080fe20000410000 */
[C---:B------:R-:W-:Y:S01]  /*8bc0*/  IMAD.U32 R42, R28.reuse, 0x10000, RZ ;  /* 0x000100001c2a7824 */ /* 0x040fe200078e00ff */
[----:B------:R-:W-:Y:S01]  /*8bd0*/  LOP3.LUT R28, R28, 0xffff0000, RZ, 0xc0, !PT ;  /* 0xffff00001c1c7812 */ /* 0x000fe200078ec0ff */
[C---:B------:R-:W-:Y:S01]  /*8be0*/  FFMA.FTZ R31, R15.reuse, R31, -R41 ;  /* 0x0000001f0f1f7223 */ /* 0x040fe20000010829 */
[----:B------:R-:W-:Y:S01]  /*8bf0*/  FFMA.FTZ R15, R15, R40, R35 ;  /* 0x000000280f0f7223 */ /* 0x000fe20000010023 */
[C---:B------:R-:W-:Y:S01]  /*8c00*/  IMAD.U32 R41, R32.reuse, 0x10000, RZ ;  /* 0x0001000020297824 */ /* 0x040fe200078e00ff */
[----:B------:R-:W-:Y:S01]  /*8c10*/  LOP3.LUT R32, R32, 0xffff0000, RZ, 0xc0, !PT ;  /* 0xffff000020207812 */ /* 0x000fe200078ec0ff */
[C---:B------:R-:W-:Y:S01]  /*8c20*/  IMAD.U32 R40, R37.reuse, 0x10000, RZ ;  /* 0x0001000025287824 */ /* 0x040fe200078e00ff */
[----:B------:R-:W-:Y:S01]  /*8c30*/  LOP3.LUT R37, R37, 0xffff0000, RZ, 0xc0, !PT ;  /* 0xffff000025257812 */ /* 0x000fe200078ec0ff */
[----:B------:R-:W-:Y:S01]  /*8c40*/  IMAD.U32 R35, R12, 0x10000, RZ ;  /* 0x000100000c237824 */ /* 0x000fe200078e00ff */
[----:B------:R-:W-:Y:S01]  /*8c50*/  PRMT R30, R189, 0x5410, R30 ;  /* 0x00005410bd1e7816 */ /* 0x000fe2000000001e */
[C---:B------:R-:W-:Y:S01]  /*8c60*/  FMUL.FTZ R44, R41.reuse, R40 ;  /* 0x00000028292c7220 */ /* 0x040fe20000410000 */
[----:B------:R-:W-:Y:S01]  /*8c70*/  FMUL.FTZ R41, R41, R42 ;  /* 0x0000002a29297220 */ /* 0x000fe20000410000 */
[----:B------:R-:W-:-:S02]  /*8c80*/  F2FP.BF16.F32.PACK_AB R33, R33, R45 ;  /* 0x0000002d2121723e */ /* 0x000fc400000010ff */
[C---:B------:R-:W-:Y:S01]  /*8c90*/  FFMA.FTZ R44, R35.reuse, R42, -R44 ;  /* 0x0000002a232c7223 */ /* 0x040fe2000001082c */
[----:B------:R-:W-:Y:S01]  /*8ca0*/  FFMA.FTZ R41, R35, R40, R41 ;  /* 0x0000002823297223 */ /* 0x000fe20000010029 */
[----:B------:R-:W-:Y:S01]  /*8cb0*/  LOP3.LUT R35, R12, 0xffff0000, RZ, 0xc0, !PT ;  /* 0xffff00000c237812 */ /* 0x000fe200078ec0ff */
        /* <DEDUP_REMOVED lines=13> */
[----:B------:R-:W-:Y:S01]  /*8d90*/  LOP3.LUT R14, R14, 0xffff0000, RZ, 0xc0, !PT ;  /* 0xffff00000e0e7812 */ /* 0x000fe200078ec0ff */
[C---:B------:R-:W-:Y:S02]  /*8da0*/  FFMA.FTZ R40, R32.reuse, R37, -R40 ;  /* 0x0000002520287223 */ /* 0x040fe40000010828 */
[----:B------:R-:W-:Y:S01]  /*8db0*/  FFMA.FTZ R42, R32, R35, R42 ;  /* 0x00000023202a7223 */ /* 0x000fe2000001002a */
[C---:B------:R-:W-:Y:S01]  /*8dc0*/  FMUL.FTZ R32, R34.reuse, R38 ;  /* 0x0000002622207220 */ /* 0x040fe20000410000 */
[-C--:B------:R-:W-:Y:S01]  /*8dd0*/  FMUL.FTZ R34, R34, R30.reuse ;  /* 0x0000001e22227220 */ /* 0x080fe20000410000 */
[----:B------:R-:W-:Y:S02]  /*8de0*/  F2FP.BF16.F32.PACK_AB R29, R31, R29 ;  /* 0x0000001d1f1d723e */ /* 0x000fe400000010ff */
[C---:B------:R-:W-:Y:S01]  /*8df0*/  FFMA.FTZ R32, R14.reuse, R30, -R32 ;  /* 0x0000001e0e207223 */ /* 0x040fe20000010820 */
[----:B------:R-:W-:Y:S01]  /*8e00*/  FFMA.FTZ R34, R14, R38, R34 ;  /* 0x000000260e227223 */ /* 0x000fe20000010022 */
[----:B------:R-:W-:-:S02]  /*8e10*/  F2FP.BF16.F32.PACK_AB R39, R39, R43 ;  /* 0x0000002b2727723e */ /* 0x000fc400000010ff */
[----:B------:R-:W-:Y:S02]  /*8e20*/  F2FP.BF16.F32.PACK_AB R28, R28, R41 ;  /* 0x000000291c1c723e */ /* 0x000fe400000010ff */
[----:B------:R-:W-:Y:S02]  /*8e30*/  F2FP.BF16.F32.PACK_AB R40, R32, R40 ;  /* 0x000000282028723e */ /* 0x000fe400000010ff */
[----:B------:R-:W-:Y:S01]  /*8e40*/  F2FP.BF16.F32.PACK_AB R35, R15, R13 ;  /* 0x0000000d0f23723e */ /* 0x000fe200000010ff */
[----:B------:R-:W-:Y:S01]  /*8e50*/  IMAD.MOV.U32 R13, RZ, RZ, R33 ;  /* 0x000000ffff0d7224 */ /* 0x000fe200078e0021 */
[----:B------:R-:W-:Y:S01]  /*8e60*/  F2FP.BF16.F32.PACK_AB R12, R12, R44 ;  /* 0x0000002c0c0c723e */ /* 0x000fe200000010ff */
[----:B------:R-:W-:Y:S01]  /*8e70*/  IMAD.MOV.U32 R32, RZ, RZ, R28 ;  /* 0x000000ffff207224 */ /* 0x000fe200078e001c */
[----:B------:R-:W-:Y:S01]  /*8e80*/  F2FP.BF16.F32.PACK_AB R34, R34, R42 ;  /* 0x0000002a2222723e */ /* 0x000fe200000010ff */
[----:B------:R-:W-:Y:S02]  /*8e90*/  IMAD.MOV.U32 R33, RZ, RZ, R39 ;  /* 0x000000ffff217224 */ /* 0x000fe400078e0027 */
[----:B------:R-:W-:-:S02]  /*8ea0*/  IMAD.MOV.U32 R14, RZ, RZ, R40 ;  /* 0x000000ffff0e7224 */ /* 0x000fc400078e0028 */
[----:B------:R-:W-:-:S07]  /*8eb0*/  IMAD.MOV.U32 R15, RZ, RZ, R29 ;  /* 0x000000ffff0f7224 */ /* 0x000fce00078e001d */
.L_x_1643:
[----:B------:R-:W-:Y:S05]  /*8ec0*/  BSYNC B2 ;  /* 0x0000000000027941 */ /* 0x000fea0003800000 */
.L_x_1642:
[----:B------:R-:W-:-:S04]  /*8ed0*/  LEA R28, P4, R6, R11, 0x1 ;  /* 0x0000000b061c7211 */ /* 0x000fc800078808ff */
[----:B--2---:R-:W-:Y:S02]  /*8ee0*/  LEA.HI.X R29, R6, R115, R109, 0x1, P4 ;  /* 0x00000073061d7211 */ /* 0x004fe400020f0c6d */
[----:B------:R-:W-:-:S03]  /*8ef0*/  ISETP.GE.AND P4, PT, R36, R127, PT ;  /* 0x0000007f2400720c */ /* 0x000fc60003f86270 */
[----:B----4-:R2:W-:Y:S10]  /*8f00*/  ST.E.128 desc[UR60][R28.64], R12 ;  /* 0x0000000c1c007985 */ /* 0x0105f4000c101d3c */
[----:B------:R-:W-:-:S05]  /*8f10*/  @!P4 IMAD.WIDE R114, R36, 0x2, R114 ;  /* 0x000000022472c825 */ /* 0x000fca00078e0272 */
[----:B---3--:R2:W-:Y:S02]  /*8f20*/  @!P4 ST.E.128 desc[UR60][R114.64], R32 ;  /* 0x000000207200c985 */ /* 0x0085e4000c101d3c */
.L_x_1633:
[----:B------:R-:W-:Y:S05]  /*8f30*/  BSYNC B1 ;  /* 0x0000000000017941 */ /* 0x000fea0003800000 */
.L_x_1632:
[----:B------:R-:W-:-:S03]  /*8f40*/  UMOV UR4, 0xffffffff ;  /* 0xffffffff00047882 */ /* 0x000fc60000000000 */
[----:B------:R-:W-:Y:S05]  /*8f50*/  BRA.DIV UR4, `(.L_x_1644) ;  /* 0x0000023a04dc7947 */ /* 0x000fea000b800000 */
[----:B-1----:R-:W1:Y:S04]  /*8f60*/  SHFL.IDX PT, R116, R116, 0x1, 0x1c1f ;  /* 0x003c1f0074747f89 */ /* 0x002e6800000e0000 */
[----:B------:R-:W0:Y:S02]  /*8f70*/  SHFL.IDX PT, R117, R117, 0x1, 0x1c1f ;  /* 0x003c1f0075757f89 */ /* 0x000e2400000e0000 */
.L_x_2013:
[----:B------:R-:W-:Y:S05]  /*8f80*/  @P5 BRA `(.L_x_1601) ;  /* 0x0000001c00c45947 */ /* 0x000fea0003800000 */
[----:B------:R-:W-:Y:S01]  /*8f90*/  ISETP.NE.AND P4, PT, R7, RZ, PT ;  /* 0x000000ff0700720c */ /* 0x000fe20003f85270 */
[----:B------:R-:W-:Y:S01]  /*8fa0*/  BSSY B1, `(.L_x_1645) ;  /* 0x000007e000017945 */ /* 0x000fe20003800000 */
[----:B0-2---:R-:W-:Y:S02]  /*8fb0*/  IMAD.MOV.U32 R32, RZ, RZ, R117 ;  /* 0x000000ffff207224 */ /* 0x005fe400078e0075 */
[----:B-1----:R-:W-:-:S09]  /*8fc0*/  IMAD.MOV.U32 R33, RZ, RZ, R116 ;  /* 0x000000ffff217224 */ /* 0x002fd200078e0074 */
[----:B------:R-:W-:Y:S05]  /*8fd0*/  @!P4 BRA `(.L_x_1646) ;  /* 0x0000000400e8c947 */ /* 0x000fea0003800000 */
[----:B---3--:R-:W-:Y:S01]  /*8fe0*/  SEL R11, R124, R131, !P3 ;  /* 0x000000837c0b7207 */ /* 0x008fe20005800000 */
[----:B------:R-:W-:Y:S01]  /*8ff0*/  BSSY B2, `(.L_x_1647) ;  /* 0x0000076000027945 */ /* 0x000fe20003800000 */
[----:B----4-:R-:W-:Y:S02]  /*9000*/  SHF.R.U32.HI R13, RZ, 0x3, R181 ;  /* 0x00000003ff0d7819 */ /* 0x010fe400000116b5 */
[----:B------:R-:W-:Y:S02]  /*9010*/  SHF.R.S32.HI R12, RZ, 0x1f, R11 ;  /* 0x0000001fff0c7819 */ /* 0x000fe4000001140b */
[----:B------:R-:W-:Y:S02]  /*9020*/  LEA R34, P5, R4, R117, 0x1 ;  /* 0x0000007504227211 */ /* 0x000fe400078a08ff */
[----:B------:R-:W-:Y:S02]  /*9030*/  LEA.HI R12, R12, R11, RZ, 0x4 ;  /* 0x0000000b0c0c7211 */ /* 0x000fe400078f20ff */
[----:B------:R-:W-:-:S02]  /*9040*/  LEA.HI.X R35, R4, R116, R111, 0x1, P5 ;  /* 0x0000007404237211 */ /* 0x000fc400028f0c6f */
[----:B------:R-:W-:Y:S02]  /*9050*/  LEA.HI.SX32 R36, R12, R119, 0x1c ;  /* 0x000000770c247211 */ /* 0x000fe400078fe2ff */
[----:B------:R-:W-:Y:S02]  /*9060*/  ISETP.GE.AND P5, PT, R18, R123, PT ;  /* 0x0000007b1200720c */ /* 0x000fe40003fa6270 */
[----:B------:R-:W-:-:S04]  /*9070*/  SHF.R.S32.HI R12, RZ, 0x1f, R36 ;  /* 0x0000001fff0c7819 */ /* 0x000fc80000011424 */
[----:B------:R-:W-:Y:S01]  /*9080*/  LEA.HI R12, R12, R36, RZ, 0x3 ;  /* 0x000000240c0c7211 */ /* 0x000fe200078f18ff */
[----:B------:R-:W-:-:S03]  /*9090*/  IMAD.SHL.U32 R36, R36, 0x8, RZ ;  /* 0x0000000824247824 */ /* 0x000fc600078e00ff */
[----:B------:R-:W-:Y:S02]  /*90a0*/  SHF.R.S32.HI R12, RZ, 0x3, R12 ;  /* 0x00000003ff0c7819 */ /* 0x000fe4000001140c */
[----:B------:R-:W-:Y:S02]  /*90b0*/  LOP3.LUT R11, R181, 0x38, R36, 0xf8, !PT ;  /* 0x00000038b50b7812 */ /* 0x000fe400078ef824 */
[----:B------:R-:W-:Y:S01]  /*90c0*/  ISETP.GE.AND P4, PT, R36, R127, PT ;  /* 0x0000007f2400720c */ /* 0x000fe20003f86270 */
[----:B------:R-:W-:Y:S01]  /*90d0*/  IMAD R12, R12, 0x1800, R200 ;  /* 0x000018000c0c7824 */ /* 0x000fe200078e02c8 */
[----:B------:R-:W-:-:S05]  /*90e0*/  LOP3.LUT R11, R11, R13, RZ, 0x3c, !PT ;  /* 0x0000000d0b0b7212 */ /* 0x000fca00078e3cff */
[----:B------:R-:W-:Y:S02]  /*90f0*/  IMAD.IADD R11, R12, 0x1, R11 ;  /* 0x000000010c0b7824 */ /* 0x000fe400078e020b */
[C---:B------:R-:W-:Y:S02]  /*9100*/  IMAD R12, R17.reuse, 0x4800, R137 ;  /* 0x00004800110c7824 */ /* 0x040fe400078e0289 */
[----:B------:R-:W-:Y:S02]  /*9110*/  IMAD R28, R17, 0x4800, R11 ;  /* 0x00004800111c7824 */ /* 0x000fe400078e020b */
[--C-:B------:R-:W-:Y:S02]  /*9120*/  IMAD R12, R12, 0x2, R2.reuse ;  /* 0x000000020c0c7824 */ /* 0x100fe400078e0202 */
[----:B------:R-:W-:Y:S02]  /*9130*/  IMAD R28, R28, 0x2, R2 ;  /* 0x000000021c1c7824 */ /* 0x000fe400078e0202 */
[----:B------:R-:W-:-:S02]  /*9140*/  @!P4 IMAD.WIDE R36, R36, 0x2, R32 ;  /* 0x000000022424c825 */ /* 0x000fc400078e0220 */
        /* <DEDUP_REMOVED lines=16> */
[----:B------:R-:W-:Y:S01]  /*9250*/  FMUL.FTZ R43, R42, R11 ;  /* 0x0000000b2a2b7220 */ /* 0x000fe20000410000 */
[----:B------:R-:W-:Y:S01]  /*9260*/  SHF.R.U64 R72, R72, 0x10, R73 ;  /* 0x0000001048487819 */ /* 0x000fe20000001249 */
[-C--:B------:R-:W-:Y:S01]  /*9270*/  FMUL.FTZ R42, R42, R39.reuse ;  /* 0x000000272a2a7220 */ /* 0x080fe20000410000 */
[----:B------:R-:W-:Y:S01]  /*9280*/  SHF.R.U64 R60, R60, 0x10, R61 ;  /* 0x000000103c3c7819 */ /* 0x000fe2000000123d */
[C---:B------:R-:W-:Y:S01]  /*9290*/  FFMA.FTZ R39, R38.reuse, R39, -R43 ;  /* 0x0000002726277223 */ /* 0x040fe2000001082b */
        /* <DEDUP_REMOVED lines=9> */
[C---:B------:R-:W-:Y:S01]  /*9330*/  IMAD.U32 R41, R15.reuse, 0x10000, RZ ;  /* 0x000100000f297824 */ /* 0x040fe200078e00ff */
[----:B------:R-:W-:Y:S02]  /*9340*/  SHF.R.U32.HI R29, RZ, 0x10, R63 ;  /* 0x00000010ff1d7819 */ /* 0x000fe4000001163f */
[----:B------:R-:W-:Y:S02]  /*9350*/  PRMT R40, R158, 0x5432, R40 ;  /* 0x000054329e287816 */ /* 0x000fe40000000028 */
[----:B------:R-:W-:Y:S02]  /*9360*/  PRMT R29, R156, 0x5432, R29 ;  /* 0x000054329c1d7816 */ /* 0x000fe4000000001d */
[----:B------:R-:W-:Y:S01]  /*9370*/  LOP3.LUT R15, R15, 0xffff0000, RZ, 0xc0, !PT ;  /* 0xffff00000f0f7812 */ /* 0x000fe200078ec0ff */
[C---:B------:R-:W-:Y:S01]  /*9380*/  IMAD.U32 R42, R40.reuse, 0x10000, RZ ;  /* 0x00010000282a7824 */ /* 0x040fe200078e00ff */
[----:B------:R-:W-:Y:S01]  /*9390*/  LOP3.LUT R40, R40, 0xffff0000, RZ, 0xc0, !PT ;  /* 0xffff000028287812 */ /* 0x000fe200078ec0ff */
[C---:B------:R-:W-:Y:S01]  /*93a0*/  IMAD.U32 R43, R29.reuse, 0x10000, RZ ;  /* 0x000100001d2b7824 */ /* 0x040fe200078e00ff */
[----:B------:R-:W-:Y:S01]  /*93b0*/  LOP3.LUT R29, R29, 0xffff0000, RZ, 0xc0, !PT ;  /* 0xffff00001d1d7812 */ /* 0x000fe200078ec0ff */
[C---:B------:R-:W-:Y:S01]  /*93c0*/  FMUL.FTZ R44, R45.reuse, R42 ;  /* 0x0000002a2d2c7220 */ /* 0x040fe20000410000 */
[----:B------:R-:W-:Y:S01]  /*93d0*/  SHF.R.U64 R74, R74, 0x10, R75 ;  /* 0x000000104a4a7819 */ /* 0x000fe2000000124b */
[-C--:B------:R-:W-:Y:S01]  /*93e0*/  FMUL.FTZ R45, R45, R43.reuse ;  /* 0x0000002b2d2d7220 */ /* 0x080fe20000410000 */
[----:B------:R-:W-:Y:S01]  /*93f0*/  SHF.R.U64 R62, R62, 0x10, R63 ;  /* 0x000000103e3e7819 */ /* 0x000fe2000000123f */
[----:B------:R-:W-:Y:S01]  /*9400*/  FFMA.FTZ R44, R41, R43, -R44 ;  /* 0x0000002b292c7223 */ /* 0x000fe2000001082c */
[----:B------:R-:W-:-:S02]  /*9410*/  IMAD.U32 R43, R28, 0x10000, RZ ;  /* 0x000100001c2b7824 */ /* 0x000fc400078e00ff */
        /* <DEDUP_REMOVED lines=21> */
[----:B------:R-:W-:Y:S01]  /*9570*/  IMAD.U32 R29, R74, 0x10000, RZ ;  /* 0x000100004a1d7824 */ /* 0x000fe200078e00ff */
[----:B------:R-:W-:Y:S01]  /*9580*/  LOP3.LUT R30, R30, 0xffff0000, RZ, 0xc0, !PT ;  /* 0xffff00001e1e7812 */ /* 0x000fe200078ec0ff */
[----:B------:R-:W-:Y:S02]  /*9590*/  IMAD.U32 R40, R62, 0x10000, RZ ;  /* 0x000100003e287824 */ /* 0x000fe400078e00ff */
[C---:B------:R-:W-:Y:S01]  /*95a0*/  FFMA.FTZ R15, R12.reuse, R60, -R15 ;  /* 0x0000003c0c0f7223 */ /* 0x040fe2000001080f */
[----:B------:R-:W-:Y:S01]  /*95b0*/  FFMA.FTZ R28, R12, R72, R28 ;  /* 0x000000480c1c7223 */ /* 0x000fe2000001001c */
[----:B------:R-:W-:Y:S01]  /*95c0*/  FMUL.FTZ R46, R47, R29 ;  /* 0x0000001d2f2e7220 */ /* 0x000fe20000410000 */
[----:B------:R-:W-:-:S02]  /*95d0*/  IMAD.U32 R12, R14, 0x10000, RZ ;  /* 0x000100000e0c7824 */ /* 0x000fc400078e00ff */
[-C--:B------:R-:W-:Y:S01]  /*95e0*/  FMUL.FTZ R47, R47, R40.reuse ;  /* 0x000000282f2f7220 */ /* 0x080fe20000410000 */
[----:B------:R-:W-:Y:S01]  /*95f0*/  LOP3.LUT R74, R74, 0xffff0000, RZ, 0xc0, !PT ;  /* 0xffff00004a4a7812 */ /* 0x000fe200078ec0ff */
[C---:B------:R-:W-:Y:S02]  /*9600*/  FFMA.FTZ R46, R12.reuse, R40, -R46 ;  /* 0x000000280c2e7223 */ /* 0x040fe4000001082e */
[----:B------:R-:W-:Y:S01]  /*9610*/  FFMA.FTZ R47, R12, R29, R47 ;  /* 0x0000001d0c2f7223 */ /* 0x000fe2000001002f */
[----:B------:R-:W-:Y:S01]  /*9620*/  LOP3.LUT R62, R62, 0xffff0000, RZ, 0xc0, !PT ;  /* 0xffff00003e3e7812 */ /* 0x000fe200078ec0ff */
[----:B------:R-:W-:Y:S01]  /*9630*/  FMUL.FTZ R12, R30, R74 ;  /* 0x0000004a1e0c7220 */ /* 0x000fe20000410000 */
[----:B------:R-:W-:Y:S02]  /*9640*/  LOP3.LUT R14, R14, 0xffff0000, RZ, 0xc0, !PT ;  /* 0xffff00000e0e7812 */ /* 0x000fe400078ec0ff */
[----:B------:R-:W-:Y:S01]  /*9650*/  F2FP.BF16.F32.PACK_AB R15, R15, R42 ;  /* 0x0000002a0f0f723e */ /* 0x000fe200000010ff */
[----:B------:R-:W-:Y:S01]  /*9660*/  FMUL.FTZ R30, R30, R62 ;  /* 0x0000003e1e1e7220 */ /* 0x000fe20000410000 */
[----:B------:R-:W-:Y:S01]  /*9670*/  F2FP.BF16.F32.PACK_AB R31, R31, R44 ;  /* 0x0000002c1f1f723e */ /* 0x000fe200000010ff */
[C---:B------:R-:W-:Y:S01]  /*9680*/  FFMA.FTZ R12, R14.reuse, R62, -R12 ;  /* 0x0000003e0e0c7223 */ /* 0x040fe2000001080c */
[----:B------:R-:W-:Y:S01]  /*9690*/  F2FP.BF16.F32.PACK_AB R11, R11, R38 ;  /* 0x000000260b0b723e */ /* 0x000fe200000010ff */
[----:B------:R-:W-:Y:S01]  /*96a0*/  FFMA.FTZ R30, R14, R74, R30 ;  /* 0x0000004a0e1e7223 */ /* 0x000fe2000001001e */
[----:B------:R-:W-:-:S02]  /*96b0*/  F2FP.BF16.F32.PACK_AB R41, R41, R45 ;  /* 0x0000002d2929723e */ /* 0x000fc400000010ff */
[----:B------:R-:W-:Y:S01]  /*96c0*/  F2FP.BF16.F32.PACK_AB R46, R12, R46 ;  /* 0x0000002e0c2e723e */ /* 0x000fe200000010ff */
[----:B------:R-:W-:Y:S01]  /*96d0*/  IMAD.MOV.U32 R12, RZ, RZ, R15 ;  /* 0x000000ffff0c7224 */ /* 0x000fe200078e000f */
[----:B------:R-:W-:Y:S01]  /*96e0*/  F2FP.BF16.F32.PACK_AB R13, R13, R39 ;  /* 0x000000270d0d723e */ /* 0x000fe200000010ff */
[----:B------:R-:W-:Y:S01]  /*96f0*/  IMAD.MOV.U32 R15, RZ, RZ, R31 ;  /* 0x000000ffff0f7224 */ /* 0x000fe200078e001f */
[----:B------:R-:W-:Y:S01]  /*9700*/  F2FP.BF16.F32.PACK_AB R28, R28, R43 ;  /* 0x0000002b1c1c723e */ /* 0x000fe200000010ff */
[----:B------:R-:W-:Y:S01]  /*9710*/  IMAD.MOV.U32 R29, RZ, RZ, R11 ;  /* 0x000000ffff1d7224 */ /* 0x000fe200078e000b */
[----:B------:R-:W-:Y:S01]  /*9720*/  F2FP.BF16.F32.PACK_AB R30, R30, R47 ;  /* 0x0000002f1e1e723e */ /* 0x000fe200000010ff */
[----:B------:R-:W-:Y:S02]  /*9730*/  IMAD.MOV.U32 R14, RZ, RZ, R46 ;  /* 0x000000ffff0e7224 */ /* 0x000fe400078e002e */
[----:B------:R-:W-:-:S07]  /*9740*/  IMAD.MOV.U32 R31, RZ, RZ, R41 ;  /* 0x000000ffff1f7224 */ /* 0x000fce00078e0029 */
.L_x_1648:
[----:B------:R-:W-:Y:S05]  /*9750*/  BSYNC B2 ;  /* 0x0000000000027941 */ /* 0x000fea0003800000 */
.L_x_1647:
[----:B0-----:R0:W-:Y:S04]  /*9760*/  ST.E.128 desc[UR60][R34.64], R12 ;  /* 0x0000000c22007985 */ /* 0x0011e8000c101d3c */
[----:B-1----:R0:W-:Y:S02]  /*9770*/  @!P4 ST.E.128 desc[UR60][R36.64], R28 ;  /* 0x0000001c2400c985 */ /* 0x0021e4000c101d3c */
.L_x_1646:
[----:B------:R-:W-:Y:S05]  /*9780*/  BSYNC B1 ;  /* 0x0000000000017941 */ /* 0x000fea0003800000 */
.L_x_1645:
[----:B------:R-:W-:Y:S01]  /*9790*/  ISETP.NE.AND P4, PT, R20, RZ, PT ;  /* 0x000000ff1400720c */ /* 0x000fe20003f85270 */
[----:B------:R-:W-:-:S12]  /*97a0*/  BSSY B1, `(.L_x_1649) ;  /* 0x000007c000017945 */ /* 0x000fd80003800000 */
[----:B------:R-:W-:Y:S05]  /*97b0*/  @!P4 BRA `(.L_x_1650) ;  /* 0x0000000400e8c947 */ /* 0x000fea0003800000 */
[----:B---3--:R-:W-:Y:S01]  /*97c0*/  SEL R11, R124, R131, !P2 ;  /* 0x000000837c0b7207 */ /* 0x008fe20005000000 */
[----:B------:R-:W-:Y:S01]  /*97d0*/  BSSY B2, `(.L_x_1651) ;  /* 0x0000076000027945 */ /* 0x000fe20003800000 */
[----:B0-----:R-:W-:Y:S02]  /*97e0*/  SHF.R.U32.HI R14, RZ, 0x3, R181 ;  /* 0x00000003ff0e7819 */ /* 0x001fe400000116b5 */
[----:B----4-:R-:W-:Y:S02]  /*97f0*/  SHF.R.S32.HI R12, RZ, 0x1f, R11 ;  /* 0x0000001fff0c7819 */ /* 0x010fe4000001140b */
[C---:B------:R-:W-:Y:S02]  /*9800*/  LEA R34, P5, R5.reuse, R117, 0x1 ;  /* 0x0000007505227211 */ /* 0x040fe400078a08ff */
[----:B------:R-:W-:Y:S02]  /*9810*/  LEA.HI R11, R12, R11, RZ, 0x4 ;  /* 0x0000000b0c0b7211 */ /* 0x000fe400078f20ff */
[----:B------:R-:W-:-:S02]  /*9820*/  LEA.HI.X R35, R5, R116, R110, 0x1, P5 ;  /* 0x0000007405237211 */ /* 0x000fc400028f0c6e */
[----:B------:R-:W-:Y:S02]  /*9830*/  LEA.HI.SX32 R11, R11, R118, 0x1c ;  /* 0x000000760b0b7211 */ /* 0x000fe400078fe2ff */
[----:B------:R-:W-:Y:S02]  /*9840*/  ISETP.GE.AND P5, PT, R167, R123, PT ;  /* 0x0000007ba700720c */ /* 0x000fe40003fa6270 */
        /* <DEDUP_REMOVED lines=12> */
[----:B------:R-:W-:Y:S02]  /*9910*/  IMAD R28, R13, 0x2, R2 ;  /* 0x000000020d1c7824 */ /* 0x000fe400078e0202 */
[----:B------:R-:W-:Y:S01]  /*9920*/  @!P4 IMAD.WIDE R36, R36, 0x2, R32 ;  /* 0x000000022424c825 */ /* 0x000fe200078e0220 */
[----:B------:R0:W1:Y:S04]  /*9930*/  LDS.128 R12, [R11+0x18400] ;  /* 0x018400000b0c7984 */ /* 0x0000680000000c00 */
[----:B------:R-:W2:Y:S01]  /*9940*/  LDS.128 R28, [R28+0x18400] ;  /* 0x018400001c1c7984 */ /* 0x000ea20000000c00 */
[----:B------:R-:W-:Y:S05]  /*9950*/  @P5 BRA `(.L_x_1652) ;  /* 0x0000000400745947 */ /* 0x000fea0003800000 */
[----:B------:R-:W-:Y:S01]  /*9960*/  SHF.R.U64 R39, R68, 0x10, R69 ;  /* 0x0000001044277819 */ /* 0x000fe20000001245 */
[----:B--2---:R-:W-:Y:S01]  /*9970*/  IMAD.U32 R43, R29, 0x10000, RZ ;  /* 0x000100001d2b7824 */ /* 0x004fe200078e00ff */
[----:B0-----:R-:W-:Y:S01]  /*9980*/  SHF.R.U64 R11, R56, 0x10, R57 ;  /* 0x00000010380b7819 */ /* 0x001fe20000001239 */
[----:B-1----:R-:W-:Y:S01]  /*9990*/  IMAD.U32 R41, R13, 0x10000, RZ ;  /* 0x000100000d297824 */ /* 0x002fe200078e00ff */
[----:B------:R-:W-:Y:S01]  /*99a0*/  SHF.R.U32.HI R68, RZ, 0x10, R69 ;  /* 0x00000010ff447819 */ /* 0x000fe20000011645 */
[----:B------:R-:W-:Y:S01]  /*99b0*/  IMAD.U32 R47, R31, 0x10000, RZ ;  /* 0x000100001f2f7824 */ /* 0x000fe200078e00ff */
[----:B------:R-:W-:Y:S01]  /*99c0*/  SHF.R.U32.HI R56, RZ, 0x10, R57 ;  /* 0x00000010ff387819 */ /* 0x000fe20000011639 */
[----:B------:R-:W-:Y:S01]  /*99d0*/  IMAD.U32 R46, R15, 0x10000, RZ ;  /* 0x000100000f2e7824 */ /* 0x000fe200078e00ff */
[----:B------:R-:W-:Y:S01]  /*99e0*/  PRMT R68, R149, 0x5432, R68 ;  /* 0x0000543295447816 */ /* 0x000fe20000000044 */
[----:B------:R-:W-:Y:S01]  /*99f0*/  IMAD.U32 R48, R30, 0x10000, RZ ;  /* 0x000100001e307824 */ /* 0x000fe200078e00ff */
[----:B------:R-:W-:Y:S01]  /*9a00*/  PRMT R56, R147, 0x5432, R56 ;  /* 0x0000543293387816 */ /* 0x000fe20000000038 */
[----:B------:R-:W-:Y:S01]  /*9a10*/  IMAD.U32 R45, R14, 0x10000, RZ ;  /* 0x000100000e2d7824 */ /* 0x000fe200078e00ff */
[----:B------:R-:W-:Y:S01]  /*9a20*/  SHF.R.U64 R40, R70, 0x10, R71 ;  /* 0x0000001046287819 */ /* 0x000fe20000001247 */
[----:B------:R-:W-:Y:S01]  /*9a30*/  IMAD.U32 R49, R68, 0x10000, RZ ;  /* 0x0001000044317824 */ /* 0x000fe200078e00ff */
[----:B------:R-:W-:Y:S01]  /*9a40*/  SHF.R.U64 R38, R58, 0x10, R59 ;  /* 0x000000103a267819 */ /* 0x000fe2000000123b */
[----:B------:R-:W-:Y:S01]  /*9a50*/  IMAD.U32 R50, R56, 0x10000, RZ ;  /* 0x0001000038327824 */ /* 0x000fe200078e00ff */
[----:B------:R-:W-:-:S02]  /*9a60*/  SHF.R.U32.HI R70, RZ, 0x10, R71 ;  /* 0x00000010ff467819 */ /* 0x000fc40000011647 */
[----:B------:R-:W-:Y:S02]  /*9a70*/  SHF.R.U32.HI R58, RZ, 0x10, R59 ;  /* 0x00000010ff3a7819 */ /* 0x000fe4000001163b */
[----:B------:R-:W-:Y:S01]  /*9a80*/  LOP3.LUT R44, R29, 0xffff0000, RZ, 0xc0, !PT ;  /* 0xffff00001d2c7812 */ /* 0x000fe200078ec0ff */
[----:B------:R-:W-:Y:S01]  /*9a90*/  IMAD.U32 R29, R28, 0x10000, RZ ;  /* 0x000100001c1d7824 */ /* 0x000fe200078e00ff */
[----:B------:R-:W-:Y:S01]  /*9aa0*/  PRMT R51, R148, 0x5410, R40 ;  /* 0x0000541094337816 */ /* 0x000fe20000000028 */
[CC--:B------:R-:W-:Y:S01]  /*9ab0*/  FMUL.FTZ R40, R43.reuse, R49.reuse ;  /* 0x000000312b287220 */ /* 0x0c0fe20000410000 */
[----:B------:R-:W-:Y:S01]  /*9ac0*/  LOP3.LUT R68, R68, 0xffff0000, RZ, 0xc0, !PT ;  /* 0xffff000044447812 */ /* 0x000fe200078ec0ff */
[-C--:B------:R-:W-:Y:S01]  /*9ad0*/  FMUL.FTZ R43, R43, R50.reuse ;  /* 0x000000322b2b7220 */ /* 0x080fe20000410000 */
[----:B------:R-:W-:Y:S01]  /*9ae0*/  PRMT R70, R148, 0x5432, R70 ;  /* 0x0000543294467816 */ /* 0x000fe20000000046 */
[----:B------:R-:W-:Y:S01]  /*9af0*/  FFMA.FTZ R40, R41, R50, -R40 ;  /* 0x0000003229287223 */ /* 0x000fe20000010828 */
[----:B------:R-:W-:Y:S01]  /*9b00*/  PRMT R58, R146, 0x5432, R58 ;  /* 0x00005432923a7816 */ /* 0x000fe2000000003a */
[----:B------:R-:W-:Y:S01]  /*9b10*/  FMUL.FTZ R57, R44, R68 ;  /* 0x000000442c397220 */ /* 0x000fe20000410000 */
[----:B------:R-:W-:Y:S01]  /*9b20*/  LOP3.LUT R42, R13, 0xffff0000, RZ, 0xc0, !PT ;  /* 0xffff00000d2a7812 */ /* 0x000fe200078ec0ff */
[----:B------:R-:W-:Y:S01]  /*9b30*/  IMAD.U32 R50, R70, 0x10000, RZ ;  /* 0x0001000046327824 */ /* 0x000fe200078e00ff */
[----:B------:R-:W-:Y:S01]  /*9b40*/  LOP3.LUT R56, R56, 0xffff0000, RZ, 0xc0, !PT ;  /* 0xffff000038387812 */ /* 0x000fe200078ec0ff */
[----:B------:R-:W-:Y:S01]  /*9b50*/  FFMA.FTZ R43, R41, R49, R43 ;  /* 0x00000031292b7223 */ /* 0x000fe2000001002b */
[----:B------:R-:W-:Y:S01]  /*9b60*/  IMAD.U32 R41, R58, 0x10000, RZ ;  /* 0x000100003a297824 */ /* 0x000fe200078e00ff */
[----:B------:R-:W-:Y:S01]  /*9b70*/  PRMT R39, R149, 0x5410, R39 ;  /* 0x0000541095277816 */ /* 0x000fe20000000027 */
[----:B------:R-:W-:-:S02]  /*9b80*/  IMAD.U32 R13, R12, 0x10000, RZ ;  /* 0x000100000c0d7824 */ /* 0x000fc400078e00ff */
[----:B------:R-:W-:Y:S01]  /*9b90*/  FFMA.FTZ R59, R42, R56, -R57 ;  /* 0x000000382a3b7223 */ /* 0x000fe20000010839 */
[C---:B------:R-:W-:Y:S01]  /*9ba0*/  FMUL.FTZ R57, R47.reuse, R50 ;  /* 0x000000322f397220 */ /* 0x040fe20000410000 */
[-C--:B------:R-:W-:Y:S01]  /*9bb0*/  FMUL.FTZ R47, R47, R41.reuse ;  /* 0x000000292f2f7220 */ /* 0x080fe20000410000 */
[----:B------:R-:W-:Y:S01]  /*9bc0*/  LOP3.LUT R31, R31, 0xffff0000, RZ, 0xc0, !PT ;  /* 0xffff00001f1f7812 */ /* 0x000fe200078ec0ff */
[----:B------:R-:W-:Y:S01]  /*9bd0*/  FMUL.FTZ R49, R44, R56 ;  /* 0x000000382c317220 */ /* 0x000fe20000410000 */
[----:B------:R-:W-:Y:S01]  /*9be0*/  LOP3.LUT R70, R70, 0xffff0000, RZ, 0xc0, !PT ;  /* 0xffff000046467812 */ /* 0x000fe200078ec0ff */
[----:B------:R-:W-:Y:S01]  /*9bf0*/  FFMA.FTZ R57, R46, R41, -R57 ;  /* 0x000000292e397223 */ /* 0x000fe20000010839 */
[----:B------:R-:W-:Y:S01]  /*9c00*/  LOP3.LUT R58, R58, 0xffff0000, RZ, 0xc0, !PT ;  /* 0xffff00003a3a7812 */ /* 0x000fe200078ec0ff */
[----:B------:R-:W-:Y:S01]  /*9c10*/  FFMA.FTZ R47, R46, R50, R47 ;  /* 0x000000322e2f7223 */ /* 0x000fe2000001002f */
[----:B------:R-:W-:Y:S01]  /*9c20*/  PRMT R11, R147, 0x5410, R11 ;  /* 0x00005410930b7816 */ /* 0x000fe2000000000b */
[----:B------:R-:W-:Y:S01]  /*9c30*/  IMAD.U32 R46, R39, 0x10000, RZ ;  /* 0x00010000272e7824 */ /* 0x000fe200078e00ff */
[----:B------:R-:W-:Y:S01]  /*9c40*/  LOP3.LUT R15, R15, 0xffff0000, RZ, 0xc0, !PT ;  /* 0xffff00000f0f7812 */ /* 0x000fe200078ec0ff */
[C---:B------:R-:W-:Y:S01]  /*9c50*/  FMUL.FTZ R56, R31.reuse, R70 ;  /* 0x000000461f387220 */ /* 0x040fe20000410000 */
[----:B------:R-:W-:Y:S01]  /*9c60*/  LOP3.LUT R28, R28, 0xffff0000, RZ, 0xc0, !PT ;  /* 0xffff00001c1c7812 */ /* 0x000fe200078ec0ff */
[-C--:B------:R-:W-:Y:S01]  /*9c70*/  FMUL.FTZ R50, R31, R58.reuse ;  /* 0x0000003a1f327220 */ /* 0x080fe20000410000 */
[----:B------:R-:W-:Y:S01]  /*9c80*/  LOP3.LUT R39, R39, 0xffff0000, RZ, 0xc0, !PT ;  /* 0xffff000027277812 */ /* 0x000fe200078ec0ff */
[C---:B------:R-:W-:Y:S01]  /*9c90*/  IMAD.U32 R44, R11.reuse, 0x10000, RZ ;  /* 0x000100000b2c7824 */ /* 0x040fe200078e00ff */
[----:B------:R-:W-:Y:S01]  /*9ca0*/  LOP3.LUT R11, R11, 0xffff0000, RZ, 0xc0, !PT ;  /* 0xffff00000b0b7812 */ /* 0x000fe200078ec0ff */
[C---:B------:R-:W-:Y:S01]  /*9cb0*/  FFMA.FTZ R58, R15.reuse, R58, -R56 ;  /* 0x0000003a0f3a7223 */ /* 0x040fe20000010838 */
[----:B------:R-:W-:Y:S01]  /*9cc0*/  LOP3.LUT R12, R12, 0xffff0000, RZ, 0xc0, !PT ;  /* 0xffff00000c0c7812 */ /* 0x000fe200078ec0ff */
[----:B------:R-:W-:Y:S01]  /*9cd0*/  FFMA.FTZ R50, R15, R70, R50 ;  /* 0x000000460f327223 */ /* 0x000fe20000010032 */
[----:B------:R-:W-:Y:S01]  /*9ce0*/  FMUL.FTZ R15, R28, R39 ;  /* 0x000000271c0f7220 */ /* 0x000fe20000410000 */
[C---:B------:R-:W-:Y:S01]  /*9cf0*/  FMUL.FTZ R56, R29.reuse, R46 ;  /* 0x0000002e1d387220 */ /* 0x040fe20000410000 */
[-C--:B------:R-:W-:Y:S01]  /*9d00*/  FMUL.FTZ R29, R29, R44.reuse ;  /* 0x0000002c1d1d7220 */ /* 0x080fe20000410000 */
[----:B------:R-:W-:Y:S01]  /*9d10*/  PRMT R38, R146, 0x5410, R38 ;  /* 0x0000541092267816 */ /* 0x000fe20000000026 */
[-C--:B------:R-:W-:Y:S01]  /*9d20*/  FMUL.FTZ R31, R28, R11.reuse ;  /* 0x0000000b1c1f7220 */ /* 0x080fe20000410000 */
[----:B------:R-:W-:Y:S01]  /*9d30*/  FFMA.FTZ R11, R12, R11, -R15 ;  /* 0x0000000b0c0b7223 */ /* 0x000fe2000001080f */
[----:B------:R-:W-:Y:S01]  /*9d40*/  FFMA.FTZ R44, R13, R44, -R56 ;  /* 0x0000002c0d2c7223 */ /* 0x000fe20000010838 */
[----:B------:R-:W-:Y:S01]  /*9d50*/  IMAD.U32 R15, R51, 0x10000, RZ ;  /* 0x00010000330f7824 */ /* 0x000fe200078e00ff */
[----:B------:R-:W-:Y:S01]  /*9d60*/  LOP3.LUT R30, R30, 0xffff0000, RZ, 0xc0, !PT ;  /* 0xffff00001e1e7812 */ /* 0x000fe200078ec0ff */
[----:B------:R-:W-:Y:S01]  /*9d70*/  FFMA.FTZ R13, R13, R46, R29 ;  /* 0x0000002e0d0d7223 */ /* 0x000fe2000001001d */
[----:B------:R-:W-:Y:S01]  /*9d80*/  LOP3.LUT R51, R51, 0xffff0000, RZ, 0xc0, !PT ;  /* 0xffff000033337812 */ /* 0x000fe200078ec0ff */
[C---:B------:R-:W-:Y:S01]  /*9d90*/  IMAD.U32 R28, R38.reuse, 0x10000, RZ ;  /* 0x00010000261c7824 */ /* 0x040fe200078e00ff */
[----:B------:R-:W-:Y:S01]  /*9da0*/  LOP3.LUT R29, R38, 0xffff0000, RZ, 0xc0, !PT ;  /* 0xffff0000261d7812 */ /* 0x000fe200078ec0ff */
[----:B------:R-:W-:Y:S01]  /*9db0*/  FFMA.FTZ R12, R12, R39, R31 ;  /* 0x000000270c0c7223 */ /* 0x000fe2000001001f */
[----:B------:R-:W-:Y:S01]  /*9dc0*/  LOP3.LUT R14, R14, 0xffff0000, RZ, 0xc0, !PT ;  /* 0xffff00000e0e7812 */ /* 0x000fe200078ec0ff */
[----:B------:R-:W-:Y:S01]  /*9dd0*/  FMUL.FTZ R38, R48, R15 ;  /* 0x0000000f30267220 */ /* 0x000fe20000410000 */
[----:B------:R-:W-:Y:S01]  /*9de0*/  FMUL.FTZ R31, R30, R51 ;  /* 0x000000331e1f7220 */ /* 0x000fe20000410000 */
[-C--:B------:R-:W-:Y:S01]  /*9df0*/  FMUL.FTZ R48, R48, R28.reuse ;  /* 0x0000001c30307220 */ /* 0x080fe20000410000 */
[-C--:B------:R-:W-:Y:S01]  /*9e00*/  FMUL.FTZ R30, R30, R29.reuse ;  /* 0x0000001d1e1e7220 */ /* 0x080fe20000410000 */
[C---:B------:R-:W-:Y:S01]  /*9e10*/  FFMA.FTZ R28, R45.reuse, R28, -R38 ;  /* 0x0000001c2d1c7223 */ /* 0x040fe20000010826 */
[C---:B------:R-:W-:Y:S01]  /*9e20*/  FFMA.FTZ R31, R14.reuse, R29, -R31 ;  /* 0x0000001d0e1f7223 */ /* 0x040fe2000001081f */
[----:B------:R-:W-:Y:S01]  /*9e30*/  FFMA.FTZ R15, R45, R15, R48 ;  /* 0x0000000f2d0f7223 */ /* 0x000fe20000010030 */
[----:B------:R-:W-:Y:S01]  /*9e40*/  FFMA.FTZ R30, R14, R51, R30 ;  /* 0x000000330e1e7223 */ /* 0x000fe2000001001e */
[----:B------:R-:W-:Y:S01]  /*9e50*/  FFMA.FTZ R42, R42, R68, R49 ;  /* 0x000000442a2a7223 */ /* 0x000fe20000010031 */
        /* <DEDUP_REMOVED lines=11> */
[----:B------:R-:W-:-:S02]  /*9f10*/  IMAD.MOV.U32 R15, RZ, RZ, R57 ;  /* 0x000000ffff0f7224 */ /* 0x000fc400078e0039 */
[----:B------:R-:W-:-:S07]  /*9f20*/  IMAD.MOV.U32 R31, RZ, RZ, R47 ;  /* 0x000000ffff1f7224 */ /* 0x000fce00078e002f */
.L_x_1652:
[----:B------:R-:W-:Y:S05]  /*9f30*/  BSYNC B2 ;  /* 0x0000000000027941 */ /* 0x000fea0003800000 */
.L_x_1651:
[----:B-1----:R1:W-:Y:S04]  /*9f40*/  ST.E.128 desc[UR60][R34.64], R12 ;  /* 0x0000000c22007985 */ /* 0x0023e8000c101d3c */
[----:B--2---:R1:W-:Y:S02]  /*9f50*/  @!P4 ST.E.128 desc[UR60][R36.64], R28 ;  /* 0x0000001c2400c985 */ /* 0x0043e4000c101d3c */
.L_x_1650:
[----:B------:R-:W-:Y:S05]  /*9f60*/  BSYNC B1 ;  /* 0x0000000000017941 */ /* 0x000fea0003800000 */
.L_x_1649:
[----:B------:R-:W-:-:S13]  /*9f70*/  ISETP.NE.AND P4, PT, R21, RZ, PT ;  /* 0x000000ff1500720c */ /* 0x000fda0003f85270 */
[----:B------:R-:W-:Y:S05]  /*9f80*/  @!P4 BRA `(.L_x_1601) ;  /* 0x0000000c00c4c947 */ /* 0x000fea0003800000 */
[----:B------:R-:W-:Y:S01]  /*9f90*/  SEL R131, R124, R131, !P1 ;  /* 0x000000837c837207 */ /* 0x000fe20004800000 */
[----:B------:R-:W-:Y:S01]  /*9fa0*/  BSSY B1, `(.L_x_1653) ;  /* 0x0000074000017945 */ /* 0x000fe20003800000 */
[----:B01----:R-:W-:Y:S02]  /*9fb0*/  SHF.R.U32.HI R14, RZ, 0x3, R181 ;  /* 0x00000003ff0e7819 */ /* 0x003fe400000116b5 */
[----:B---34-:R-:W-:Y:S02]  /*9fc0*/  SHF.R.S32.HI R12, RZ, 0x1f, R131 ;  /* 0x0000001fff0c7819 */ /* 0x018fe40000011483 */
[----:B------:R-:W-:Y:S02]  /*9fd0*/  ISETP.GE.AND P5, PT, R168, R123, PT ;  /* 0x0000007ba800720c */ /* 0x000fe40003fa6270 */
[----:B------:R-:W-:Y:S02]  /*9fe0*/  LEA.HI R12, R12, R131, RZ, 0x4 ;  /* 0x000000830c0c7211 */ /* 0x000fe400078f20ff */
[----:B------:R-:W-:-:S02]  /*9ff0*/  LEA R34, P4, R6, R117, 0x1 ;  /* 0x0000007506227211 */ /* 0x000fc400078808ff */
[----:B------:R-:W-:Y:S02]  /*a000*/  LEA.HI.SX32 R12, R12, R113, 0x1c ;  /* 0x000000710c0c7211 */ /* 0x000fe400078fe2ff */
[----:B------:R-:W-:Y:S02]  /*a010*/  LEA.HI.X R35, R6, R116, R109, 0x1, P4 ;  /* 0x0000007406237211 */ /* 0x000fe400020f0c6d */
[----:B------:R-:W-:Y:S01]  /*a020*/  SHF.R.S32.HI R11, RZ, 0x1f, R12 ;  /* 0x0000001fff0b7819 */ /* 0x000fe2000001140c */
[----:B------:R-:W-:-:S03]  /*a030*/  IMAD.SHL.U32 R36, R12, 0x8, RZ ;  /* 0x000000080c247824 */ /* 0x000fc600078e00ff */
[----:B------:R-:W-:-:S04]  /*a040*/  LEA.HI R11, R11, R12, RZ, 0x3 ;  /* 0x0000000c0b0b7211 */ /* 0x000fc800078f18ff */
        /* <DEDUP_REMOVED lines=8> */
[----:B------:R-:W-:-:S03]  /*a0d0*/  IMAD R28, R13, 0x2, R2 ;  /* 0x000000020d1c7824 */ /* 0x000fc600078e0202 */
[----:B------:R0:W1:Y:S04]  /*a0e0*/  LDS.128 R12, [R11+0x18400] ;  /* 0x018400000b0c7984 */ /* 0x0000680000000c00 */
[----:B------:R-:W2:Y:S01]  /*a0f0*/  LDS.128 R28, [R28+0x18400] ;  /* 0x018400001c1c7984 */ /* 0x000ea20000000c00 */
[----:B------:R-:W-:Y:S05]  /*a100*/  @P5 BRA `(.L_x_1654) ;  /* 0x0000000400745947 */ /* 0x000fea0003800000 */
[--C-:B------:R-:W-:Y:S01]  /*a110*/  SHF.R.U64 R44, R64, 0x10, R65.reuse ;  /* 0x00000010402c7819 */ /* 0x100fe20000001241 */
[----:B--2---:R-:W-:Y:S01]  /*a120*/  IMAD.U32 R47, R29, 0x10000, RZ ;  /* 0x000100001d2f7824 */ /* 0x004fe200078e00ff */
[----:B------:R-:W-:Y:S01]  /*a130*/  SHF.R.U32.HI R64, RZ, 0x10, R65 ;  /* 0x00000010ff407819 */ /* 0x000fe20000011641 */
[----:B-1----:R-:W-:Y:S01]  /*a140*/  IMAD.U32 R42, R13, 0x10000, RZ ;  /* 0x000100000d2a7824 */ /* 0x002fe200078e00ff */
[--C-:B------:R-:W-:Y:S01]  /*a150*/  SHF.R.U64 R40, R52, 0x10, R53.reuse ;  /* 0x0000001034287819 */ /* 0x100fe20000001235 */
[----:B------:R-:W-:Y:S01]  /*a160*/  IMAD.U32 R46, R31, 0x10000, RZ ;  /* 0x000100001f2e7824 */ /* 0x000fe200078e00ff */
[----:B------:R-:W-:Y:S01]  /*a170*/  SHF.R.U32.HI R52, RZ, 0x10, R53 ;  /* 0x00000010ff347819 */ /* 0x000fe20000011635 */
[----:B------:R-:W-:Y:S01]  /*a180*/  IMAD.U32 R39, R15, 0x10000, RZ ;  /* 0x000100000f277824 */ /* 0x000fe200078e00ff */
[----:B------:R-:W-:Y:S01]  /*a190*/  PRMT R49, R145, 0x5432, R64 ;  /* 0x0000543291317816 */ /* 0x000fe20000000040 */
[----:B0-----:R-:W-:Y:S01]  /*a1a0*/  IMAD.U32 R11, R12, 0x10000, RZ ;  /* 0x000100000c0b7824 */ /* 0x001fe200078e00ff */
[----:B------:R-:W-:-:S02]  /*a1b0*/  PRMT R40, R143, 0x5410, R40 ;  /* 0x000054108f287816 */ /* 0x000fc40000000028 */
[--C-:B------:R-:W-:Y:S01]  /*a1c0*/  SHF.R.U64 R45, R66, 0x10, R67.reuse ;  /* 0x00000010422d7819 */ /* 0x100fe20000001243 */
[----:B------:R-:W-:Y:S01]  /*a1d0*/  IMAD.U32 R50, R49, 0x10000, RZ ;  /* 0x0001000031327824 */ /* 0x000fe200078e00ff */
[----:B------:R-:W-:Y:S02]  /*a1e0*/  PRMT R143, R143, 0x5432, R52 ;  /* 0x000054328f8f7816 */ /* 0x000fe40000000034 */
[----:B------:R-:W-:Y:S02]  /*a1f0*/  SHF.R.U32.HI R67, RZ, 0x10, R67 ;  /* 0x00000010ff437819 */ /* 0x000fe40000011643 */
[----:B------:R-:W-:Y:S01]  /*a200*/  PRMT R145, R145, 0x5410, R44 ;  /* 0x0000541091917816 */ /* 0x000fe2000000002c */
[----:B------:R-:W-:Y:S01]  /*a210*/  IMAD.U32 R48, R143, 0x10000, RZ ;  /* 0x000100008f307824 */ /* 0x000fe200078e00ff */
[----:B------:R-:W-:Y:S01]  /*a220*/  PRMT R44, R144, 0x5410, R45 ;  /* 0x00005410902c7816 */ /* 0x000fe2000000002d */
[C---:B------:R-:W-:Y:S01]  /*a230*/  FMUL.FTZ R45, R47.reuse, R50 ;  /* 0x000000322f2d7220 */ /* 0x040fe20000410000 */
[--C-:B------:R-:W-:Y:S01]  /*a240*/  SHF.R.U64 R41, R54, 0x10, R55.reuse ;  /* 0x0000001036297819 */ /* 0x100fe20000001237 */
[-C--:B------:R-:W-:Y:S01]  /*a250*/  FMUL.FTZ R47, R47, R48.reuse ;  /* 0x000000302f2f7220 */ /* 0x080fe20000410000 */
[----:B------:R-:W-:Y:S01]  /*a260*/  SHF.R.U32.HI R55, RZ, 0x10, R55 ;  /* 0x00000010ff377819 */ /* 0x000fe20000011637 */
[----:B------:R-:W-:Y:S01]  /*a270*/  FFMA.FTZ R45, R42, R48, -R45 ;  /* 0x000000302a2d7223 */ /* 0x000fe2000001082d */
[----:B------:R-:W-:Y:S01]  /*a280*/  PRMT R67, R144, 0x5432, R67 ;  /* 0x0000543290437816 */ /* 0x000fe20000000043 */
[----:B------:R-:W-:Y:S01]  /*a290*/  FFMA.FTZ R42, R42, R50, R47 ;  /* 0x000000322a2a7223 */ /* 0x000fe2000001002f */
[----:B------:R-:W-:Y:S01]  /*a2a0*/  LOP3.LUT R43, R29, 0xffff0000, RZ, 0xc0, !PT ;  /* 0xffff00001d2b7812 */ /* 0x000fe200078ec0ff */
[----:B------:R-:W-:Y:S01]  /*a2b0*/  IMAD.U32 R52, R145, 0x10000, RZ ;  /* 0x0001000091347824 */ /* 0x000fe200078e00ff */
[----:B------:R-:W-:Y:S01]  /*a2c0*/  LOP3.LUT R49, R49, 0xffff0000, RZ, 0xc0, !PT ;  /* 0xffff000031317812 */ /* 0x000fe200078ec0ff */
[----:B------:R-:W-:Y:S01]  /*a2d0*/  IMAD.U32 R51, R67, 0x10000, RZ ;  /* 0x0001000043337824 */ /* 0x000fe200078e00ff */
[----:B------:R-:W-:-:S02]  /*a2e0*/  LOP3.LUT R48, R143, 0xffff0000, RZ, 0xc0, !PT ;  /* 0xffff00008f307812 */ /* 0x000fc400078ec0ff */
[----:B------:R-:W-:Y:S01]  /*a2f0*/  PRMT R55, R142, 0x5432, R55 ;  /* 0x000054328e377816 */ /* 0x000fe20000000037 */
[----:B------:R-:W-:Y:S01]  /*a300*/  FMUL.FTZ R53, R43, R49 ;  /* 0x000000312b357220 */ /* 0x000fe20000410000 */
[----:B------:R-:W-:Y:S01]  /*a310*/  LOP3.LUT R38, R13, 0xffff0000, RZ, 0xc0, !PT ;  /* 0xffff00000d267812 */ /* 0x000fe200078ec0ff */
[-C--:B------:R-:W-:Y:S01]  /*a320*/  FMUL.FTZ R43, R43, R48.reuse ;  /* 0x000000302b2b7220 */ /* 0x080fe20000410000 */
[----:B------:R-:W-:Y:S01]  /*a330*/  FMUL.FTZ R50, R46, R51 ;  /* 0x000000332e327220 */ /* 0x000fe20000410000 */
[----:B------:R-:W-:Y:S01]  /*a340*/  IMAD.U32 R47, R55, 0x10000, RZ ;  /* 0x00010000372f7824 */ /* 0x000fe200078e00ff */
[----:B------:R-:W-:Y:S01]  /*a350*/  LOP3.LUT R31, R31, 0xffff0000, RZ, 0xc0, !PT ;  /* 0xffff00001f1f7812 */ /* 0x000fe200078ec0ff */
[C---:B------:R-:W-:Y:S01]  /*a360*/  FFMA.FTZ R48, R38.reuse, R48, -R53 ;  /* 0x0000003026307223 */ /* 0x040fe20000010835 */
[----:B------:R-:W-:Y:S01]  /*a370*/  FFMA.FTZ R43, R38, R49, R43 ;  /* 0x00000031262b7223 */ /* 0x000fe2000001002b */
[-C--:B------:R-:W-:Y:S01]  /*a380*/  FMUL.FTZ R46, R46, R47.reuse ;  /* 0x0000002f2e2e7220 */ /* 0x080fe20000410000 */
[----:B------:R-:W-:Y:S01]  /*a390*/  FFMA.FTZ R38, R39, R47, -R50 ;  /* 0x0000002f27267223 */ /* 0x000fe20000010832 */
[----:B------:R-:W-:Y:S01]  /*a3a0*/  LOP3.LUT R54, R67, 0xffff0000, RZ, 0xc0, !PT ;  /* 0xffff000043367812 */ /* 0x000fe200078ec0ff */
[----:B------:R-:W-:Y:S01]  /*a3b0*/  IMAD.U32 R13, R28, 0x10000, RZ ;  /* 0x000100001c0d7824 */ /* 0x000fe200078e00ff */
[----:B------:R-:W-:Y:S01]  /*a3c0*/  LOP3.LUT R50, R55, 0xffff0000, RZ, 0xc0, !PT ;  /* 0xffff000037327812 */ /* 0x000fe200078ec0ff */
[----:B------:R-:W-:Y:S01]  /*a3d0*/  FFMA.FTZ R39, R39, R51, R46 ;  /* 0x0000003327277223 */ /* 0x000fe2000001002e */
[----:B------:R-:W-:-:S02]  /*a3e0*/  IMAD.U32 R46, R40, 0x10000, RZ ;  /* 0x00010000282e7824 */ /* 0x000fc400078e00ff */
[----:B------:R-:W-:Y:S01]  /*a3f0*/  FMUL.FTZ R56, R31, R54 ;  /* 0x000000361f387220 */ /* 0x000fe20000410000 */
[----:B------:R-:W-:Y:S01]  /*a400*/  LOP3.LUT R29, R15, 0xffff0000, RZ, 0xc0, !PT ;  /* 0xffff00000f1d7812 */ /* 0x000fe200078ec0ff */
[----:B------:R-:W-:Y:S01]  /*a410*/  FMUL.FTZ R58, R31, R50 ;  /* 0x000000321f3a7220 */ /* 0x000fe20000410000 */
[----:B------:R-:W-:Y:S01]  /*a420*/  LOP3.LUT R31, R40, 0xffff0000, RZ, 0xc0, !PT ;  /* 0xffff0000281f7812 */ /* 0x000fe200078ec0ff */
[C---:B------:R-:W-:Y:S01]  /*a430*/  FMUL.FTZ R40, R13.reuse, R52 ;  /* 0x000000340d287220 */ /* 0x040fe20000410000 */
[----:B------:R-:W-:Y:S01]  /*a440*/  FMUL.FTZ R13, R13, R46 ;  /* 0x0000002e0d0d7220 */ /* 0x000fe20000410000 */
[----:B------:R-:W-:Y:S01]  /*a450*/  LOP3.LUT R28, R28, 0xffff0000, RZ, 0xc0, !PT ;  /* 0xffff00001c1c7812 */ /* 0x000fe200078ec0ff */
[----:B------:R-:W-:Y:S01]  /*a460*/  IMAD.U32 R15, R14, 0x10000, RZ ;  /* 0x000100000e0f7824 */ /* 0x000fe200078e00ff */
[----:B------:R-:W-:Y:S01]  /*a470*/  PRMT R41, R142, 0x5410, R41 ;  /* 0x000054108e297816 */ /* 0x000fe20000000029 */
[----:B------:R-:W-:Y:S01]  /*a480*/  FFMA.FTZ R52, R11, R52, R13 ;  /* 0x000000340b347223 */ /* 0x000fe2000001000d */
[----:B------:R-:W-:Y:S01]  /*a490*/  LOP3.LUT R145, R145, 0xffff0000, RZ, 0xc0, !PT ;  /* 0xffff000091917812 */ /* 0x000fe200078ec0ff */
[C---:B------:R-:W-:Y:S01]  /*a4a0*/  FFMA.FTZ R49, R29.reuse, R50, -R56 ;  /* 0x000000321d317223 */ /* 0x040fe20000010838 */
[----:B------:R-:W-:Y:S01]  /*a4b0*/  LOP3.LUT R37, R14, 0xffff0000, RZ, 0xc0, !PT ;  /* 0xffff00000e257812 */ /* 0x000fe200078ec0ff */
[----:B------:R-:W-:Y:S01]  /*a4c0*/  IMAD.U32 R14, R30, 0x10000, RZ ;  /* 0x000100001e0e7824 */ /* 0x000fe200078e00ff */
[----:B------:R-:W-:Y:S01]  /*a4d0*/  LOP3.LUT R12, R12, 0xffff0000, RZ, 0xc0, !PT ;  /* 0xffff00000c0c7812 */ /* 0x000fe200078ec0ff */
[----:B------:R-:W-:Y:S01]  /*a4e0*/  FFMA.FTZ R58, R29, R54, R58 ;  /* 0x000000361d3a7223 */ /* 0x000fe2000001003a */
[----:B------:R-:W-:Y:S01]  /*a4f0*/  FFMA.FTZ R40, R11, R46, -R40 ;  /* 0x0000002e0b287223 */ /* 0x000fe20000010828 */
[----:B------:R-:W-:Y:S01]  /*a500*/  IMAD.U32 R13, R44, 0x10000, RZ ;  /* 0x000100002c0d7824 */ /* 0x000fe200078e00ff */
[----:B------:R-:W-:Y:S01]  /*a510*/  LOP3.LUT R30, R30, 0xffff0000, RZ, 0xc0, !PT ;  /* 0xffff00001e1e7812 */ /* 0x000fe200078ec0ff */
[C---:B------:R-:W-:Y:S01]  /*a520*/  FMUL.FTZ R29, R28.reuse, R145 ;  /* 0x000000911c1d7220 */ /* 0x040fe20000410000 */
[-C--:B------:R-:W-:Y:S01]  /*a530*/  FMUL.FTZ R47, R28, R31.reuse ;  /* 0x0000001f1c2f7220 */ /* 0x080fe20000410000 */
[C---:B------:R-:W-:Y:S01]  /*a540*/  IMAD.U32 R11, R41.reuse, 0x10000, RZ ;  /* 0x00010000290b7824 */ /* 0x040fe200078e00ff */
[----:B------:R-:W-:Y:S01]  /*a550*/  LOP3.LUT R44, R44, 0xffff0000, RZ, 0xc0, !PT ;  /* 0xffff00002c2c7812 */ /* 0x000fe200078ec0ff */
[C---:B------:R-:W-:Y:S01]  /*a560*/  FFMA.FTZ R29, R12.reuse, R31, -R29 ;  /* 0x0000001f0c1d7223 */ /* 0x040fe2000001081d */
[----:B------:R-:W-:Y:S01]  /*a570*/  LOP3.LUT R41, R41, 0xffff0000, RZ, 0xc0, !PT ;  /* 0xffff000029297812 */ /* 0x000fe200078ec0ff */
[----:B------:R-:W-:Y:S01]  /*a580*/  FFMA.FTZ R47, R12, R145, R47 ;  /* 0x000000910c2f7223 */ /* 0x000fe2000001002f */
[----:B------:R-:W-:Y:S01]  /*a590*/  FMUL.FTZ R12, R14, R13 ;  /* 0x0000000d0e0c7220 */ /* 0x000fe20000410000 */
        /* <DEDUP_REMOVED lines=20> */
.L_x_1654:
[----:B------:R-:W-:Y:S05]  /*a6e0*/  BSYNC B1 ;  /* 0x0000000000017941 */ /* 0x000fea0003800000 */
.L_x_1653:
[----:B-1----:R1:W-:Y:S01]  /*a6f0*/  ST.E.128 desc[UR60][R34.64], R12 ;  /* 0x0000000c22007985 */ /* 0x0023e2000c101d3c */
[----:B------:R-:W-:-:S13]  /*a700*/  ISETP.GE.AND P4, PT, R36, R127, PT ;  /* 0x0000007f2400720c */ /* 0x000fda0003f86270 */
[----:B------:R-:W-:Y:S05]  /*a710*/  @P4 BRA `(.L_x_1601) ;  /* 0x0000000400e04947 */ /* 0x000fea0003800000 */
[----:B------:R-:W-:-:S05]  /*a720*/  IMAD.WIDE R32, R36, 0x2, R32 ;  /* 0x0000000224207825 */ /* 0x000fca00078e0220 */
[----:B--2---:R2:W-:Y:S01]  /*a730*/  ST.E.128 desc[UR60][R32.64], R28 ;  /* 0x0000001c20007985 */ /* 0x0045e2000c101d3c */
[----:B------:R-:W-:Y:S05]  /*a740*/  BRA `(.L_x_1601) ;  /* 0x0000000400d47947 */ /* 0x000fea0003800000 */
.L_x_1566:
[----:B------:R-:W2:Y:S02]  /*a750*/  LDL R11, [R1+0x30] ;  /* 0x00003000010b7983 */ /* 0x000ea40000100800 */
[----:B--2---:R-:W-:-:S13]  /*a760*/  R2UR UR4, R11 ;  /* 0x000000000b0472ca */ /* 0x004fda00000e0000 */
[----:B------:R-:W-:-:S06]  /*a770*/  UISETP.NE.AND UP0, UPT, UR4, 0x3, UPT ;  /* 0x000000030400788c */ /* 0x000fcc000bf05270 */
[----:B------:R-:W-:-:S13]  /*a780*/  PLOP3.LUT P0, PT, PT, PT, UP0, 0x80, 0x0 ;  /* 0x000000000000781c */ /* 0x000fda0003f0f008 */
[----:B------:R-:W-:Y:S05]  /*a790*/  @!P0 BRA `(.L_x_1655) ;  /* 0x0000000000048947 */ /* 0x000fea0003800000 */
[----:B------:R-:W-:Y:S01]  /*a7a0*/  BPT.TRAP 0x1 ;  /* 0x000000040000795c */ /* 0x000fe20000300000 */
.L_x_1655:
[----:B------:R-:W-:Y:S01]  /*a7b0*/  IMAD R86, R17, 0x8, R2 ;  /* 0x0000000811567824 */ /* 0x000fe200078e0202 */
[----:B------:R-:W-:Y:S01]  /*a7c0*/  SHF.L.U32 R87, R175, 0x1f, RZ ;  /* 0x0000001faf577819 */ /* 0x000fe200000006ff */
[----:B------:R-:W-:Y:S01]  /*a7d0*/  BSSY B1, `(.L_x_1656) ;  /* 0x0000004000017945 */ /* 0x000fe20003800000 */
[----:B------:R-:W-:Y:S02]  /*a7e0*/  SHF.R.S32.HI R79, RZ, 0x1f, R78 ;  /* 0x0000001fff4f7819 */ /* 0x000fe4000001144e */
[----:B------:R-:W0:Y:S02]  /*a7f0*/  SYNCS.PHASECHK.TRANS64.TRYWAIT P4, [R86+URZ+0x2a890], R87 ;  /* 0x02a89057560075a7 */ /* 0x000e24000808017f */
[----:B0-----:R-:W-:Y:S05]  /*a800*/  @!P4 BRA `(.L_x_1657) ;  /* 0x0000022000fcc947 */ /* 0x001fea0003800000 */
.L_x_2014:
[----:B------:R-:W-:Y:S05]  /*a810*/  BSYNC B1 ;  /* 0x0000000000017941 */ /* 0x000fea0003800000 */
.L_x_1656:
[----:B------:R-:W-:Y:S01]  /*a820*/  ULDC.64 UR4, c[0x0][0x300] ;  /* 0x0000c00000047ab9 */ /* 0x000fe20000000a00 */
[----:B-----5:R-:W-:Y:S01]  /*a830*/  SHF.R.S32.HI R84, RZ, 0x1f, R77 ;  /* 0x0000001fff547819 */ /* 0x020fe2000001144d */
[----:B------:R-:W-:Y:S01]  /*a840*/  IMAD R11, R79, UR4, RZ ;  /* 0x000000044f0b7c24 */ /* 0x000fe2000f8e02ff */
[----:B------:R-:W-:Y:S01]  /*a850*/  ULDC.64 UR6, c[0x0][0x2e8] ;  /* 0x0000ba0000067ab9 */ /* 0x000fe20000000a00 */
[----:B------:R-:W-:-:S04]  /*a860*/  IMAD.WIDE.U32 R12, R78, UR4, RZ ;  /* 0x000000044e0c7c25 */ /* 0x000fc8000f8e00ff */
        /* <DEDUP_REMOVED lines=20> */
.L_x_2018:
[----:B------:R-:W-:Y:S04]  /*a9b0*/  BSSY B1, `(.L_x_1659) ;  /* 0x0000025000017945 */ /* 0x000fe80003800000 */
[----:B------:R-:W-:Y:S05]  /*a9c0*/  @!P4 BRA `(.L_x_1660) ;  /* 0x00000000008cc947 */ /* 0x000fea0003800000 */
[----:B------:R-:W-:Y:S02]  /*a9d0*/  ULDC UR4, c[0x0][0x2f4] ;  /* 0x0000bd0000047ab9 */ /* 0x000fe40000000800 */
[----:B------:R-:W-:-:S13]  /*a9e0*/  ISETP.GE.AND P4, PT, R18, UR4, PT ;  /* 0x0000000412007c0c */ /* 0x000fda000bf86270 */
[----:B------:R-:W4:Y:S01]  /*a9f0*/  @!P4 LDS.128 R12, [R29] ;  /* 0x000000001d0cc984 */ /* 0x000f220000000c00 */
[----:B---3--:R-:W-:-:S04]  /*aa00*/  @!P4 LEA R30, P5, R18, R34, 0x1 ;  /* 0x00000022121ec211 */ /* 0x008fc800078a08ff */
[----:B--2---:R-:W-:Y:S02]  /*aa10*/  @!P4 LEA.HI.X R31, R18, R35, R19, 0x1, P5 ;  /* 0x00000023121fc211 */ /* 0x004fe400028f0c13 */
[----:B------:R-:W-:-:S13]  /*aa20*/  ISETP.GE.AND P5, PT, R167, UR4, PT ;  /* 0x00000004a7007c0c */ /* 0x000fda000bfa6270 */
[----:B------:R-:W-:Y:S01]  /*aa30*/  @!P5 IMAD.SHL.U32 R11, R170, 0x8, RZ ;  /* 0x00000008aa0bd824 */ /* 0x000fe200078e00ff */
[----:B----4-:R2:W-:Y:S01]  /*aa40*/  @!P4 ST.E.128 desc[UR60][R30.64], R12 ;  /* 0x0000000c1e00c985 */ /* 0x0105e2000c101d3c */
[----:B------:R-:W-:-:S03]  /*aa50*/  ISETP.GE.AND P4, PT, R168, UR4, PT ;  /* 0x00000004a8007c0c */ /* 0x000fc6000bf86270 */
[----:B------:R-:W3:Y:S01]  /*aa60*/  @!P5 LDS.128 R12, [R28] ;  /* 0x000000001c0cd984 */ /* 0x000ee20000000c00 */
[----:B--2---:R-:W-:Y:S02]  /*aa70*/  @!P5 IMAD.MOV.U32 R30, RZ, RZ, R34 ;  /* 0x000000ffff1ed224 */ /* 0x004fe400078e0022 */
[----:B------:R-:W-:Y:S02]  /*aa80*/  @!P5 IMAD.MOV.U32 R31, RZ, RZ, R35 ;  /* 0x000000ffff1fd224 */ /* 0x000fe400078e0023 */
[----:B------:R-:W-:-:S05]  /*aa90*/  @!P5 IMAD.WIDE R30, R11, 0x2, R30 ;  /* 0x000000020b1ed825 */ /* 0x000fca00078e021e */
[----:B------:R-:W-:Y:S01]  /*aaa0*/  @!P4 IMAD.SHL.U32 R11, R171, 0x8, RZ ;  /* 0x00000008ab0bc824 */ /* 0x000fe200078e00ff */
[----:B---3--:R2:W-:Y:S01]  /*aab0*/  @!P5 ST.E.128 desc[UR60][R30.64], R12 ;  /* 0x0000000c1e00d985 */ /* 0x0085e2000c101d3c */
[----:B------:R-:W-:-:S03]  /*aac0*/  ISETP.GE.AND P5, PT, R22, UR4, PT ;  /* 0x0000000416007c0c */ /* 0x000fc6000bfa6270 */
[----:B------:R-:W3:Y:S01]  /*aad0*/  @!P4 LDS.128 R12, [R29+0x3000] ;  /* 0x003000001d0cc984 */ /* 0x000ee20000000c00 */
[----:B--2---:R-:W-:Y:S02]  /*aae0*/  @!P4 IMAD.MOV.U32 R30, RZ, RZ, R34 ;  /* 0x000000ffff1ec224 */ /* 0x004fe400078e0022 */
[----:B------:R-:W-:Y:S02]  /*aaf0*/  @!P4 IMAD.MOV.U32 R31, RZ, RZ, R35 ;  /* 0x000000ffff1fc224 */ /* 0x000fe400078e0023 */
[----:B------:R-:W-:-:S05]  /*ab00*/  @!P4 IMAD.WIDE R30, R11, 0x2, R30 ;  /* 0x000000020b1ec825 */ /* 0x000fca00078e021e */
[----:B---3--:R2:W-:Y:S04]  /*ab10*/  @!P4 ST.E.128 desc[UR60][R30.64], R12 ;  /* 0x0000000c1e00c985 */ /* 0x0085e8000c101d3c */
[----:B------:R-:W3:Y:S01]  /*ab20*/  @!P5 LDS.128 R12, [R28+0x3000] ;  /* 0x003000001c0cd984 */ /* 0x000ee20000000c00 */
[----:B--2---:R-:W-:-:S04]  /*ab30*/  @!P5 LEA R30, P4, R22, R34, 0x1 ;  /* 0x00000022161ed211 */ /* 0x004fc800078808ff */
[----:B------:R-:W-:Y:S02]  /*ab40*/  @!P5 LEA.HI.X R31, R22, R35, R173, 0x1, P4 ;  /* 0x00000023161fd211 */ /* 0x000fe400020f0cad */
[----:B------:R-:W-:-:S03]  /*ab50*/  ISETP.GE.AND P4, PT, R160, UR4, PT ;  /* 0x00000004a0007c0c */ /* 0x000fc6000bf86270 */
[----:B---3--:R2:W-:Y:S10]  /*ab60*/  @!P5 ST.E.128 desc[UR60][R30.64], R12 ;  /* 0x0000000c1e00d985 */ /* 0x0085f4000c101d3c */
[----:B------:R-:W3:Y:S01]  /*ab70*/  @!P4 LDS.128 R12, [R29+0x6000] ;  /* 0x006000001d0cc984 */ /* 0x000ee20000000c00 */
[----:B--2---:R-:W-:-:S04]  /*ab80*/  @!P4 LEA R30, P5, R160, R34, 0x1 ;  /* 0x00000022a01ec211 */ /* 0x004fc800078a08ff */
[----:B------:R-:W-:Y:S02]  /*ab90*/  @!P4 LEA.HI.X R31, R160, R35, R184, 0x1, P5 ;  /* 0x00000023a01fc211 */ /* 0x000fe400028f0cb8 */
[----:B------:R-:W-:-:S03]  /*aba0*/  ISETP.GE.AND P5, PT, R161, UR4, PT ;  /* 0x00000004a1007c0c */ /* 0x000fc6000bfa6270 */
[----:B---3--:R2:W-:Y:S10]  /*abb0*/  @!P4 ST.E.128 desc[UR60][R30.64], R12 ;  /* 0x0000000c1e00c985 */ /* 0x0085f4000c101d3c */
[----:B------:R-:W3:Y:S01]  /*abc0*/  @!P5 LDS.128 R12, [R28+0x6000] ;  /* 0x006000001c0cd984 */ /* 0x000ee20000000c00 */
[----:B--2---:R-:W-:-:S04]  /*abd0*/  @!P5 LEA R30, P4, R161, R34, 0x1 ;  /* 0x00000022a11ed211 */ /* 0x004fc800078808ff */
[----:B------:R-:W-:-:S05]  /*abe0*/  @!P5 LEA.HI.X R31, R161, R35, R183, 0x1, P4 ;  /* 0x00000023a11fd211 */ /* 0x000fca00020f0cb7 */
[----:B---3--:R4:W-:Y:S04]  /*abf0*/  @!P5 ST.E.128 desc[UR60][R30.64], R12 ;  /* 0x0000000c1e00d985 */ /* 0x0089e8000c101d3c */
.L_x_1660:
[----:B------:R-:W-:Y:S05]  /*ac00*/  BSYNC B1 ;  /* 0x0000000000017941 */ /* 0x000fea0003800000 */
.L_x_1659:
[----:B------:R-:W-:-:S03]  /*ac10*/  UMOV UR4, 0xffffffff ;  /* 0xffffffff00047882 */ /* 0x000fc60000000000 */
[----:B------:R-:W-:Y:S05]  /*ac20*/  BRA.DIV UR4, `(.L_x_1661) ;  /* 0x0000022204547947 */ /* 0x000fea000b800000 */
[----:B-1----:R-:W1:Y:S04]  /*ac30*/  SHFL.IDX PT, R33, R33, 0x1, 0x1c1f ;  /* 0x003c1f0021217f89 */ /* 0x002e6800000e0000 */
[----:B------:R-:W0:Y:S02]  /*ac40*/  SHFL.IDX PT, R32, R32, 0x1, 0x1c1f ;  /* 0x003c1f0020207f89 */ /* 0x000e2400000e0000 */
.L_x_2022:
[----:B------:R-:W-:-:S13]  /*ac50*/  ISETP.GE.AND P4, PT, R36, 0x41, PT ;  /* 0x000000412400780c */ /* 0x000fda0003f86270 */
[----:B------:R-:W-:Y:S05]  /*ac60*/  @!P4 BRA `(.L_x_1601) ;  /* 0x00000000008cc947 */ /* 0x000fea0003800000 */
[----:B------:R-:W-:Y:S02]  /*ac70*/  ULDC UR4, c[0x0][0x2f4] ;  /* 0x0000bd0000047ab9 */ /* 0x000fe40000000800 */
[----:B------:R-:W-:-:S13]  /*ac80*/  ISETP.GE.AND P4, PT, R18, UR4, PT ;  /* 0x0000000412007c0c */ /* 0x000fda000bf86270 */
[----:B----4-:R-:W4:Y:S01]  /*ac90*/  @!P4 LDS.128 R12, [R29+0x2000] ;  /* 0x002000001d0cc984 */ /* 0x010f220000000c00 */
[----:B0-----:R-:W-:-:S04]  /*aca0*/  @!P4 LEA R30, P5, R18, R32, 0x1 ;  /* 0x00000020121ec211 */ /* 0x001fc800078a08ff */
[----:B-1----:R-:W-:Y:S02]  /*acb0*/  @!P4 LEA.HI.X R31, R18, R33, R19, 0x1, P5 ;  /* 0x00000021121fc211 */ /* 0x002fe400028f0c13 */
[----:B------:R-:W-:-:S13]  /*acc0*/  ISETP.GE.AND P5, PT, R167, UR4, PT ;  /* 0x00000004a7007c0c */ /* 0x000fda000bfa6270 */
[----:B------:R-:W-:Y:S01]  /*acd0*/  @!P5 IMAD.SHL.U32 R11, R170, 0x8, RZ ;  /* 0x00000008aa0bd824 */ /* 0x000fe200078e00ff */
[----:B----4-:R0:W-:Y:S01]  /*ace0*/  @!P4 ST.E.128 desc[UR60][R30.64], R12 ;  /* 0x0000000c1e00c985 */ /* 0x0101e2000c101d3c */
[----:B------:R-:W-:-:S03]  /*acf0*/  ISETP.GE.AND P4, PT, R168, UR4, PT ;  /* 0x00000004a8007c0c */ /* 0x000fc6000bf86270 */
[----:B------:R-:W1:Y:S01]  /*ad00*/  @!P5 LDS.128 R12, [R28+0x2000] ;  /* 0x002000001c0cd984 */ /* 0x000e620000000c00 */
[----:B0-----:R-:W-:Y:S02]  /*ad10*/  @!P5 IMAD.MOV.U32 R30, RZ, RZ, R32 ;  /* 0x000000ffff1ed224 */ /* 0x001fe400078e0020 */
[----:B------:R-:W-:Y:S02]  /*ad20*/  @!P5 IMAD.MOV.U32 R31, RZ, RZ, R33 ;  /* 0x000000ffff1fd224 */ /* 0x000fe400078e0021 */
[----:B------:R-:W-:-:S05]  /*ad30*/  @!P5 IMAD.WIDE R30, R11, 0x2, R30 ;  /* 0x000000020b1ed825 */ /* 0x000fca00078e021e */
[----:B------:R-:W-:Y:S01]  /*ad40*/  @!P4 IMAD.SHL.U32 R11, R171, 0x8, RZ ;  /* 0x00000008ab0bc824 */ /* 0x000fe200078e00ff */
[----:B-1----:R0:W-:Y:S01]  /*ad50*/  @!P5 ST.E.128 desc[UR60][R30.64], R12 ;  /* 0x0000000c1e00d985 */ /* 0x0021e2000c101d3c */
[----:B------:R-:W-:-:S03]  /*ad60*/  ISETP.GE.AND P5, PT, R22, UR4, PT ;  /* 0x0000000416007c0c */ /* 0x000fc6000bfa6270 */
[----:B------:R-:W1:Y:S01]  /*ad70*/  @!P4 LDS.128 R12, [R29+0x5000] ;  /* 0x005000001d0cc984 */ /* 0x000e620000000c00 */
[----:B0-----:R-:W-:Y:S02]  /*ad80*/  @!P4 IMAD.MOV.U32 R30, RZ, RZ, R32 ;  /* 0x000000ffff1ec224 */ /* 0x001fe400078e0020 */
[----:B------:R-:W-:Y:S02]  /*ad90*/  @!P4 IMAD.MOV.U32 R31, RZ, RZ, R33 ;  /* 0x000000ffff1fc224 */ /* 0x000fe400078e0021 */
[----:B------:R-:W-:-:S05]  /*ada0*/  @!P4 IMAD.WIDE R30, R11, 0x2, R30 ;  /* 0x000000020b1ec825 */ /* 0x000fca00078e021e */
[----:B-1----:R0:W-:Y:S04]  /*adb0*/  @!P4 ST.E.128 desc[UR60][R30.64], R12 ;  /* 0x0000000c1e00c985 */ /* 0x0021e8000c101d3c */
[----:B------:R-:W1:Y:S01]  /*adc0*/  @!P5 LDS.128 R12, [R28+0x5000] ;  /* 0x005000001c0cd984 */ /* 0x000e620000000c00 */
[----:B0-----:R-:W-:-:S04]  /*add0*/  @!P5 LEA R30, P4, R22, R32, 0x1 ;  /* 0x00000020161ed211 */ /* 0x001fc800078808ff */
[----:B------:R-:W-:Y:S02]  /*ade0*/  @!P5 LEA.HI.X R31, R22, R33, R173, 0x1, P4 ;  /* 0x00000021161fd211 */ /* 0x000fe400020f0cad */
[----:B------:R-:W-:-:S03]  /*adf0*/  ISETP.GE.AND P4, PT, R160, UR4, PT ;  /* 0x00000004a0007c0c */ /* 0x000fc6000bf86270 */
[----:B-1----:R0:W-:Y:S10]  /*ae00*/  @!P5 ST.E.128 desc[UR60][R30.64], R12 ;  /* 0x0000000c1e00d985 */ /* 0x0021f4000c101d3c */
[----:B------:R-:W1:Y:S01]  /*ae10*/  @!P4 LDS.128 R12, [R29+0x8000] ;  /* 0x008000001d0cc984 */ /* 0x000e620000000c00 */
[----:B0-----:R-:W-:-:S04]  /*ae20*/  @!P4 LEA R30, P5, R160, R32, 0x1 ;  /* 0x00000020a01ec211 */ /* 0x001fc800078a08ff */
[----:B------:R-:W-:Y:S02]  /*ae30*/  @!P4 LEA.HI.X R31, R160, R33, R184, 0x1, P5 ;  /* 0x00000021a01fc211 */ /* 0x000fe400028f0cb8 */
[----:B------:R-:W-:-:S03]  /*ae40*/  ISETP.GE.AND P5, PT, R161, UR4, PT ;  /* 0x00000004a1007c0c */ /* 0x000fc6000bfa6270 */
[----:B-1----:R-:W-:Y:S10]  /*ae50*/  @!P4 ST.E.128 desc[UR60][R30.64], R12 ;  /* 0x0000000c1e00c985 */ /* 0x002ff4000c101d3c */
[----:B------:R0:W1:Y:S02]  /*ae60*/  @!P5 LDS.128 R12, [R28+0x8000] ;  /* 0x008000001c0cd984 */ /* 0x0000640000000c00 */
[----:B0-----:R-:W-:-:S04]  /*ae70*/  @!P5 LEA R28, P4, R161, R32, 0x1 ;  /* 0x00000020a11cd211 */ /* 0x001fc800078808ff */
[----:B------:R-:W-:-:S05]  /*ae80*/  @!P5 LEA.HI.X R29, R161, R33, R183, 0x1, P4 ;  /* 0x00000021a11dd211 */ /* 0x000fca00020f0cb7 */
[----:B-1----:R0:W-:Y:S04]  /*ae90*/  @!P5 ST.E.128 desc[UR60][R28.64], R12 ;  /* 0x0000000c1c00d985 */ /* 0x0021e8000c101d3c */
.L_x_1601:
[----:B------:R-:W-:Y:S05]  /*aea0*/  BSYNC B0 ;  /* 0x0000000000007941 */ /* 0x000fea0003800000 */
.L_x_1565:
[----:B0--3--:R-:W0:Y:S01]  /*aeb0*/  S2R R11, SR_TID.X ;  /* 0x00000000000b7919 */ /* 0x009e220000002100 */
[----:B------:R-:W-:Y:S01]  /*aec0*/  @!PT LDS RZ, [RZ] ;  /* 0x00000000fffff984 */ /* 0x000fe20000000800 */
[----:B------:R-:W-:Y:S01]  /*aed0*/  @!PT LDS RZ, [RZ] ;  /* 0x00000000fffff984 */ /* 0x000fe20000000800 */
[----:B------:R-:W-:Y:S01]  /*aee0*/  @!PT LDS RZ, [RZ] ;  /* 0x00000000fffff984 */ /* 0x000fe20000000800 */
[----:B------:R-:W-:Y:S01]  /*aef0*/  @!PT LDS RZ, [RZ] ;  /* 0x00000000fffff984 */ /* 0x000fe20000000800 */
[----:B------:R3:W-:Y:S06]  /*af00*/  MEMBAR.ALL.CTA ;  /* 0x0000000000007992 */ /* 0x0007ec0000008000 */
[----:B---3--:R-:W3:Y:S01]  /*af10*/  FENCE.VIEW.ASYNC.S ;  /* 0x00000000000073c6 */ /* 0x008ee20000000000 */
[----:B------:R-:W-:Y:S05]  /*af20*/  WARPSYNC.ALL ;  /* 0x0000000000007948 */ /* 0x000fea0003800000 */
[----:B------:R-:W-:Y:S01]  /*af30*/  BSSY B0, `(.L_x_1662) ;  /* 0x0000009000007945 */ /* 0x000fe20003800000 */
[----:B0-----:R-:W-:Y:S01]  /*af40*/  LOP3.LUT R11, R11, 0x7f, RZ, 0xc0, !PT ;  /* 0x0000007f0b0b7812 */ /* 0x001fe200078ec0ff */
[----:B---3--:R0:W-:Y:S03]  /*af50*/  BAR.SYNC.DEFER_BLOCKING R194, 0x80 ;  /* 0x000200c20000751d */ /* 0x0081e60000010000 */
[----:B------:R-:W-:-:S13]  /*af60*/  ISETP.NE.AND P4, PT, R11, RZ, PT ;  /* 0x000000ff0b00720c */ /* 0x000fda0003f85270 */
[----:B------:R-:W-:-:S05]  /*af70*/  @!P4 VIADD R11, R86, 0x2a8a0 ;  /* 0x0002a8a0560bc836 */ /* 0x000fca0000000000 */
[----:B------:R-:W-:-:S04]  /*af80*/  @!P4 PRMT R11, RZ, 0x654, R11 ;  /* 0x00000654ff0bc816 */ /* 0x000fc8000000000b */
[----:B------:R0:W-:Y:S01]  /*af90*/  @!P4 SYNCS.ARRIVE.TRANS64.RED.A1T0 RZ, [R11+URZ], RZ ;  /* 0x000000ff0bffc9a7 */ /* 0x0001e2000810043f */
[----:B------:R-:W-:Y:S05]  /*afa0*/  @!P0 BRA `(.L_x_1663) ;  /* 0x0000000000048947 */ /* 0x000fea0003800000 */
[----:B------:R-:W-:Y:S01]  /*afb0*/  BPT.TRAP 0x1 ;  /* 0x000000040000795c */ /* 0x000fe20000300000 */
.L_x_1663:
[----:B------:R-:W-:Y:S05]  /*afc0*/  BSYNC B0 ;  /* 0x0000000000007941 */ /* 0x000fea0003800000 */
.L_x_1662:
[----:B------:R-:W3:Y:S01]  /*afd0*/  SYNCS.PHASECHK.TRANS64.TRYWAIT P0, [R86+URZ+0x2a8b0], R87 ;  /* 0x02a8b057560075a7 */ /* 0x000ee2000800017f */
[----:B------:R-:W-:Y:S04]  /*afe0*/  BSSY B0, `(.L_x_1664) ;  /* 0x0000002000007945 */ /* 0x000fe80003800000 */
[----:B---3--:R-:W-:Y:S05]  /*aff0*/  @!P0 BRA `(.L_x_1665) ;  /* 0x0000021c00ac8947 */ /* 0x008fea0003800000 */
.L_x_2023:
[----:B------:R-:W-:Y:S05]  /*b000*/  BSYNC B0 ;  /* 0x0000000000007941 */ /* 0x000fea0003800000 */
.L_x_1664:
[----:B------:R-:W-:Y:S01]  /*b010*/  ULDC.64 UR4, c[0x0][0x328] ;  /* 0x0000ca0000047ab9 */ /* 0x000fe20000000a00 */
[----:B------:R-:W-:Y:S01]  /*b020*/  IMAD.IADD R85, R85, 0x1, -R174 ;  /* 0x0000000155557824 */ /* 0x000fe200078e0aae */
[----:B------:R-:W-:Y:S01]  /*b030*/  ULDC.64 UR6, c[0x0][0x318] ;  /* 0x0000c60000067ab9 */ /* 0x000fe20000000a00 */
[----:B------:R-:W-:Y:S01]  /*b040*/  IMAD R79, R79, UR4, RZ ;  /* 0x000000044f4f7c24 */ /* 0x000fe2000f8e02ff */
[----:B------:R-:W-:Y:S01]  /*b050*/  BSSY B0, `(.L_x_1666) ;  /* 0x000002a000007945 */ /* 0x000fe20003800000 */
[----:B-12-4-:R-:W-:Y:S01]  /*b060*/  IMAD.WIDE.U32 R12, R78, UR4, RZ ;  /* 0x000000044e0c7c25 */ /* 0x016fe2000f8e00ff */
[----:B------:R-:W-:-:S03]  /*b070*/  ISETP.GE.AND P0, PT, R85, 0x1, PT ;  /* 0x000000015500780c */ /* 0x000fc60003f06270 */
[----:B------:R-:W-:Y:S01]  /*b080*/  IMAD R79, R78, UR5, R79 ;  /* 0x000000054e4f7c24 */ /* 0x000fe2000f8e024f */
[----:B------:R-:W-:Y:S02]  /*b090*/  ULDC.64 UR4, c[0x0][0x338] ;  /* 0x0000ce0000047ab9 */ /* 0x000fe40000000a00 */
[----:B------:R-:W-:Y:S02]  /*b0a0*/  IMAD R84, R84, UR4, RZ ;  /* 0x0000000454547c24 */ /* 0x000fe4000f8e02ff */
[----:B------:R-:W-:Y:S02]  /*b0b0*/  IMAD.IADD R13, R13, 0x1, R79 ;  /* 0x000000010d0d7824 */ /* 0x000fe400078e024f */
[C---:B0-----:R-:W-:Y:S02]  /*b0c0*/  IMAD R11, R77.reuse, UR5, R84 ;  /* 0x000000054d0b7c24 */ /* 0x041fe4000f8e0254 */
[----:B------:R-:W-:Y:S01]  /*b0d0*/  IMAD.WIDE.U32 R12, R77, UR4, R12 ;  /* 0x000000044d0c7c25 */ /* 0x000fe2000f8e000c */
[----:B------:R-:W-:-:S03]  /*b0e0*/  ULDC.64 UR4, c[0x0][0x330] ;  /* 0x0000cc0000047ab9 */ /* 0x000fc60000000a00 */
[----:B------:R-:W-:Y:S02]  /*b0f0*/  IMAD.IADD R13, R13, 0x1, R11 ;  /* 0x000000010d0d7824 */ /* 0x000fe400078e020b */
[----:B------:R-:W-:Y:S02]  /*b100*/  IMAD R11, R17, 0x3000, R0 ;  /* 0x00003000110b7824 */ /* 0x000fe400078e0200 */
[----:B------:R-:W-:-:S04]  /*b110*/  IMAD.WIDE.U32 R12, R169, UR4, R12 ;  /* 0x00000004a90c7c25 */ /* 0x000fc8000f8e000c */
[----:B------:R-:W-:Y:S01]  /*b120*/  IMAD R15, R169, UR5, R13 ;  /* 0x00000005a90f7c24 */ /* 0x000fe2000f8e020d */
[----:B------:R-:W-:Y:S01]  /*b130*/  LEA R32, P5, R12, UR6, 0x1 ;  /* 0x000000060c207c11 */ /* 0x000fe2000f8a08ff */
[----:B------:R-:W-:Y:S02]  /*b140*/  IMAD.IADD R13, R126, 0x1, R11 ;  /* 0x000000017e0d7824 */ /* 0x000fe400078e020b */
[--C-:B------:R-:W-:Y:S01]  /*b150*/  IMAD R11, R11, 0x2, R120.reuse ;  /* 0x000000020b0b7824 */ /* 0x100fe200078e0278 */
[----:B------:R-:W-:Y:S01]  /*b160*/  LEA.HI.X R33, R12, UR7, R15, 0x1, P5 ;  /* 0x000000070c217c11 */ /* 0x000fe2000a8f0c0f */
[----:B------:R0:W1:Y:S01]  /*b170*/  SHFL.IDX PT, R28, R32, RZ, 0x1c1f ;  /* 0x001c1fff201c7589 */ /* 0x00006200000e0000 */
[----:B------:R-:W-:-:S03]  /*b180*/  IMAD R34, R13, 0x2, R120 ;  /* 0x000000020d227824 */ /* 0x000fc600078e0278 */
[----:B------:R0:W2:Y:S01]  /*b190*/  SHFL.IDX PT, R29, R33, RZ, 0x1c1f ;  /* 0x001c1fff211d7589 */ /* 0x0000a200000e0000 */
[----:B------:R-:W-:Y:S05]  /*b1a0*/  @!P0 BRA `(.L_x_1667) ;  /* 0x0000000000508947 */ /* 0x000fea0003800000 */
[----:B------:R-:W-:-:S13]  /*b1b0*/  ISETP.NE.AND P5, PT, R3, RZ, PT ;  /* 0x000000ff0300720c */ /* 0x000fda0003fa5270 */
[----:B------:R-:W4:Y:S01]  /*b1c0*/  @P5 LDS.128 R12, [R11] ;  /* 0x000000000b0c5984 */ /* 0x000f220000000c00 */
[----:B-1----:R-:W-:-:S04]  /*b1d0*/  @P5 LEA R30, P0, R18, R28, 0x1 ;  /* 0x0000001c121e5211 */ /* 0x002fc800078008ff */
[----:B--2---:R-:W-:Y:S02]  /*b1e0*/  @P5 LEA.HI.X R31, R18, R29, R19, 0x1, P0 ;  /* 0x0000001d121f5211 */ /* 0x004fe400000f0c13 */
[----:B------:R-:W-:-:S13]  /*b1f0*/  ISETP.NE.AND P0, PT, R8, RZ, PT ;  /* 0x000000ff0800720c */ /* 0x000fda0003f05270 */
[----:B------:R-:W-:Y:S01]  /*b200*/  @P0 IMAD.SHL.U32 R35, R170, 0x8, RZ ;  /* 0x00000008aa230824 */ /* 0x000fe200078e00ff */
[----:B----4-:R1:W-:Y:S01]  /*b210*/  @P5 ST.E.128 desc[UR60][R30.64], R12 ;  /* 0x0000000c1e005985 */ /* 0x0103e2000c101d3c */
[----:B------:R-:W-:-:S03]  /*b220*/  ISETP.NE.AND P5, PT, R9, RZ, PT ;  /* 0x000000ff0900720c */ /* 0x000fc60003fa5270 */
[----:B------:R-:W2:Y:S01]  /*b230*/  @P0 LDS.128 R12, [R34] ;  /* 0x00000000220c0984 */ /* 0x000ea20000000c00 */
[----:B-1----:R-:W-:-:S09]  /*b240*/  @P0 IMAD.WIDE R30, R35, 0x2, R28 ;  /* 0x00000002231e0825 */ /* 0x002fd200078e021c */
[----:B------:R-:W-:Y:S01]  /*b250*/  @P5 IMAD.SHL.U32 R35, R171, 0x8, RZ ;  /* 0x00000008ab235824 */ /* 0x000fe200078e00ff */
[----:B--2---:R1:W-:Y:S01]  /*b260*/  @P0 ST.E.128 desc[UR60][R30.64], R12 ;  /* 0x0000000c1e000985 */ /* 0x0043e2000c101d3c */
[----:B------:R-:W-:-:S03]  /*b270*/  ISETP.NE.AND P0, PT, R10, RZ, PT ;  /* 0x000000ff0a00720c */ /* 0x000fc60003f05270 */
[----:B------:R-:W2:Y:S01]  /*b280*/  @P5 LDS.128 R12, [R11+0x3000] ;  /* 0x003000000b0c5984 */ /* 0x000ea20000000c00 */
[----:B-1----:R-:W-:-:S05]  /*b290*/  @P5 IMAD.WIDE R30, R35, 0x2, R28 ;  /* 0x00000002231e5825 */ /* 0x002fca00078e021c */
[----:B--2---:R-:W-:Y:S04]  /*b2a0*/  @P5 ST.E.128 desc[UR60][R30.64], R12 ;  /* 0x0000000c1e005985 */ /* 0x004fe8000c101d3c */
[C---:B------:R-:W-:Y:S01]  /*b2b0*/  @P0 LEA R28, P5, R22.reuse, R28, 0x1 ;  /* 0x0000001c161c0211 */ /* 0x040fe200078a08ff */
[----:B------:R-:W1:Y:S03]  /*b2c0*/  @P0 LDS.128 R12, [R34+0x3000] ;  /* 0x00300000220c0984 */ /* 0x000e660000000c00 */
[----:B------:R-:W-:-:S05]  /*b2d0*/  @P0 LEA.HI.X R29, R22, R29, R173, 0x1, P5 ;  /* 0x0000001d161d0211 */ /* 0x000fca00028f0cad */
[----:B-1----:R4:W-:Y:S04]  /*b2e0*/  @P0 ST.E.128 desc[UR60][R28.64], R12 ;  /* 0x0000000c1c000985 */ /* 0x0029e8000c101d3c */
.L_x_1667:
[----:B------:R-:W-:Y:S05]  /*b2f0*/  BSYNC B0 ;  /* 0x0000000000007941 */ /* 0x000fea0003800000 */
.L_x_1666:
[----:B------:R-:W-:Y:S01]  /*b300*/  ISETP.GE.AND P0, PT, R85, 0x41, PT ;  /* 0x000000415500780c */ /* 0x000fe20003f06270 */
[----:B--2-4-:R2:W4:Y:S01]  /*b310*/  SHFL.IDX PT, R29, R33, 0x1, 0x1c1f ;  /* 0x003c1f00211d7f89 */ /* 0x01452200000e0000 */
[----:B------:R-:W-:Y:S03]  /*b320*/  BSSY B0, `(.L_x_1668) ;  /* 0x0000017000007945 */ /* 0x000fe60003800000 */
[----:B-1----:R2:W1:Y:S08]  /*b330*/  SHFL.IDX PT, R28, R32, 0x1, 0x1c1f ;  /* 0x003c1f00201c7f89 */ /* 0x00247000000e0000 */
[----:B--2---:R-:W-:Y:S05]  /*b340*/  @!P0 BRA `(.L_x_1669) ;  /* 0x0000000000508947 */ /* 0x004fea0003800000 */
[----:B------:R-:W-:-:S13]  /*b350*/  ISETP.NE.AND P5, PT, R3, RZ, PT ;  /* 0x000000ff0300720c */ /* 0x000fda0003fa5270 */
[----:B------:R-:W2:Y:S01]  /*b360*/  @P5 LDS.128 R12, [R11+0x2000] ;  /* 0x002000000b0c5984 */ /* 0x000ea20000000c00 */
[----:B-1----:R-:W-:-:S04]  /*b370*/  @P5 LEA R30, P0, R18, R28, 0x1 ;  /* 0x0000001c121e5211 */ /* 0x002fc800078008ff */
[----:B----4-:R-:W-:Y:S02]  /*b380*/  @P5 LEA.HI.X R31, R18, R29, R19, 0x1, P0 ;  /* 0x0000001d121f5211 */ /* 0x010fe400000f0c13 */
[----:B------:R-:W-:-:S13]  /*b390*/  ISETP.NE.AND P0, PT, R8, RZ, PT ;  /* 0x000000ff0800720c */ /* 0x000fda0003f05270 */
[----:B0-----:R-:W-:Y:S01]  /*b3a0*/  @P0 IMAD.SHL.U32 R33, R170, 0x8, RZ ;  /* 0x00000008aa210824 */ /* 0x001fe200078e00ff */
[----:B--2---:R0:W-:Y:S01]  /*b3b0*/  @P5 ST.E.128 desc[UR60][R30.64], R12 ;  /* 0x0000000c1e005985 */ /* 0x0041e2000c101d3c */
[----:B------:R-:W-:-:S03]  /*b3c0*/  ISETP.NE.AND P5, PT, R9, RZ, PT ;  /* 0x000000ff0900720c */ /* 0x000fc60003fa5270 */
[----:B------:R-:W1:Y:S01]  /*b3d0*/  @P0 LDS.128 R12, [R34+0x2000] ;  /* 0x00200000220c0984 */ /* 0x000e620000000c00 */
[----:B0-----:R-:W-:-:S09]  /*b3e0*/  @P0 IMAD.WIDE R30, R33, 0x2, R28 ;  /* 0x00000002211e0825 */ /* 0x001fd200078e021c */
[----:B------:R-:W-:Y:S01]  /*b3f0*/  @P5 IMAD.SHL.U32 R33, R171, 0x8, RZ ;  /* 0x00000008ab215824 */ /* 0x000fe200078e00ff */
[----:B-1----:R0:W-:Y:S01]  /*b400*/  @P0 ST.E.128 desc[UR60][R30.64], R12 ;  /* 0x0000000c1e000985 */ /* 0x0021e2000c101d3c */
[----:B------:R-:W-:-:S03]  /*b410*/  ISETP.NE.AND P0, PT, R10, RZ, PT ;  /* 0x000000ff0a00720c */ /* 0x000fc60003f05270 */
[----:B------:R-:W1:Y:S01]  /*b420*/  @P5 LDS.128 R12, [R11+0x5000] ;  /* 0x005000000b0c5984 */ /* 0x000e620000000c00 */
[----:B0-----:R-:W-:-:S05]  /*b430*/  @P5 IMAD.WIDE R30, R33, 0x2, R28 ;  /* 0x00000002211e5825 */ /* 0x001fca00078e021c */
[----:B-1----:R-:W-:Y:S04]  /*b440*/  @P5 ST.E.128 desc[UR60][R30.64], R12 ;  /* 0x0000000c1e005985 */ /* 0x002fe8000c101d3c */
[C---:B------:R-:W-:Y:S01]  /*b450*/  @P0 LEA R28, P5, R22.reuse, R28, 0x1 ;  /* 0x0000001c161c0211 */ /* 0x040fe200078a08ff */
[----:B------:R-:W0:Y:S03]  /*b460*/  @P0 LDS.128 R12, [R34+0x5000] ;  /* 0x00500000220c0984 */ /* 0x000e260000000c00 */
[----:B------:R-:W-:-:S05]  /*b470*/  @P0 LEA.HI.X R29, R22, R29, R173, 0x1, P5 ;  /* 0x0000001d161d0211 */ /* 0x000fca00028f0cad */
[----:B0-----:R2:W-:Y:S04]  /*b480*/  @P0 ST.E.128 desc[UR60][R28.64], R12 ;  /* 0x0000000c1c000985 */ /* 0x0015e8000c101d3c */
.L_x_1669:
[----:B------:R-:W-:Y:S05]  /*b490*/  BSYNC B0 ;  /* 0x0000000000007941 */ /* 0x000fea0003800000 */
.L_x_1668:
[----:B------:R-:W-:Y:S01]  /*b4a0*/  @!PT LDS RZ, [RZ] ;  /* 0x00000000fffff984 */ /* 0x000fe20000000800 */
[----:B------:R-:W-:Y:S01]  /*b4b0*/  @!PT LDS RZ, [RZ] ;  /* 0x00000000fffff984 */ /* 0x000fe20000000800 */
[----:B------:R-:W-:Y:S01]  /*b4c0*/  @!PT LDS RZ, [RZ] ;  /* 0x00000000fffff984 */ /* 0x000fe20000000800 */
[----:B------:R-:W-:Y:S01]  /*b4d0*/  @!PT LDS RZ, [RZ] ;  /* 0x00000000fffff984 */ /* 0x000fe20000000800 */
[----:B------:R5:W-:Y:S06]  /*b4e0*/  MEMBAR.ALL.CTA ;  /* 0x0000000000007992 */ /* 0x000bec0000008000 */
[----:B-----5:R-:W5:Y:S01]  /*b4f0*/  FENCE.VIEW.ASYNC.S ;  /* 0x00000000000073c6 */ /* 0x020f620000000000 */
[----:B---3--:R-:W-:Y:S01]  /*b500*/  @!P4 VIADD R86, R86, 0x2a8c0 ;  /* 0x0002a8c05656c836 */ /* 0x008fe20000000000 */
[----:B-----5:R3:W-:Y:S01]  /*b510*/  BAR.SYNC.DEFER_BLOCKING R194, 0x80 ;  /* 0x000200c20000751d */ /* 0x0207e20000010000 */
[----:B------:R-:W-:Y:S01]  /*b520*/  ISETP.NE.AND P5, PT, R122, RZ, PT ;  /* 0x000000ff7a00720c */ /* 0x000fe20003fa5270 */
[----:B------:R-:W-:-:S02]  /*b530*/  VIADD R17, R17, 0x1 ;  /* 0x0000000111117836 */ /* 0x000fc40000000000 */
[----:B------:R-:W-:Y:S02]  /*b540*/  @!P4 PRMT R86, RZ, 0x654, R86 ;  /* 0x00000654ff56c816 */ /* 0x000fe40000000056 */
[----:B------:R-:W-:Y:S02]  /*b550*/  PLOP3.LUT P0, PT, PT, PT, PT, 0x8, 0x0 ;  /* 0x000000000000781c */ /* 0x000fe40003f0e170 */
[----:B------:R3:W-:Y:S01]  /*b560*/  @!P4 SYNCS.ARRIVE.TRANS64.RED.A1T0 RZ, [R86+URZ], RZ ;  /* 0x000000ff56ffc9a7 */ /* 0x0007e2000810043f */
[----:B------:R-:W-:-:S04]  /*b570*/  ISETP.NE.AND P4, PT, R17, 0x2, PT ;  /* 0x000000021100780c */ /* 0x000fc80003f85270 */
[----:B--2---:R-:W-:Y:S02]  /*b580*/  SEL R12, RZ, 0x1, P4 ;  /* 0x00000001ff0c7807 */ /* 0x004fe40002000000 */
[----:B------:R-:W-:Y:S02]  /*b590*/  SEL R17, R17, RZ, P4 ;  /* 0x000000ff11117207 */ /* 0x000fe40002000000 */
[----:B------:R-:W-:Y:S01]  /*b5a0*/  LOP3.LUT R175, R175, R12, RZ, 0x3c, !PT ;  /* 0x0000000cafaf7212 */ /* 0x000fe200078e3cff */
[----:B---3--:R-:W-:Y:S06]  /*b5b0*/  @P5 BRA `(.L_x_1670) ;  /* 0xffffff7800045947 */ /* 0x008fec000383ffff */
.L_x_1560:
[----:B------:R-:W2:Y:S01]  /*b5c0*/  LDC R0, c[0x0][0x448] ;  /* 0x00011200ff007b82 */ /* 0x000ea20000000800 */
[----:B------:R-:W-:Y:S01]  /*b5d0*/  IADD3 R7, R166, 0x1, -R165 ;  /* 0x00000001a6077810 */ /* 0x000fe20007ffe8a5 */
[----:B------:R-:W-:Y:S06]  /*b5e0*/  BSSY B0, `(.L_x_1671) ;  /* 0x000000d000007945 */ /* 0x000fec0003800000 */
[----:B------:R-:W3:Y:S01]  /*b5f0*/  LDC.64 R4, c[0x0][0x9e0] ;  /* 0x00027800ff047b82 */ /* 0x000ee20000000a00 */
[----:B--2---:R-:W-:Y:S01]  /*b600*/  ISETP.NE.AND P1, PT, R0, 0x1, PT ;  /* 0x000000010000780c */ /* 0x004fe20003f25270 */
[----:B------:R-:W-:Y:S01]  /*b610*/  VIADD R0, R188, 0x7f ;  /* 0x0000007fbc007836 */ /* 0x000fe20000000000 */
[----:B---3--:R-:W-:-:S11]  /*b620*/  ISETP.GE.AND P2, PT, R5, 0x1, PT ;  /* 0x000000010500780c */ /* 0x008fd60003f46270 */
[----:B------:R-:W2:Y:S08]  /*b630*/  @P1 LDC R3, c[0x0][0x44c] ;  /* 0x00011300ff031b82 */ /* 0x000eb00000000800 */
[----:B------:R-:W3:Y:S01]  /*b640*/  @P1 LDC R6, c[0x0][0x450] ;  /* 0x00011400ff061b82 */ /* 0x000ee20000000800 */
[----:B--2---:R-:W-:-:S05]  /*b650*/  @P1 IMAD.HI.U32 R3, R0, R3, RZ ;  /* 0x0000000300031227 */ /* 0x004fca00078e00ff */
[----:B---3--:R-:W-:-:S05]  /*b660*/  @P1 SHF.R.U32.HI R0, RZ, R6, R3 ;  /* 0x00000006ff001219 */ /* 0x008fca0000011603 */
[----:B------:R-:W-:Y:S01]  /*b670*/  IMAD.IADD R3, R7, 0x1, R0 ;  /* 0x0000000107037824 */ /* 0x000fe200078e0200 */
[----:B------:R-:W-:Y:S06]  /*b680*/  @P0 BRA `(.L_x_1672) ;  /* 0x0000000000080947 */ /* 0x000fec0003800000 */
[----:B------:R-:W2:Y:S02]  /*b690*/  FENCE.VIEW.ASYNC.G ;  /* 0x00000000000073c6 */ /* 0x000ea40000000100 */
[----:B--2---:R-:W-:Y:S06]  /*b6a0*/  BAR.ARV 0xc, 0x180 ;  /* 0x0306000000007b1d */ /* 0x004fec0000002000 */
.L_x_1672:
[----:B------:R-:W-:Y:S05]  /*b6b0*/  BSYNC B0 ;  /* 0x0000000000007941 */ /* 0x000fea0003800000 */
.L_x_1671:
        /* <DEDUP_REMOVED lines=8> */
[----:B------:R-:W2:Y:S02]  /*b740*/  @P0 LDC.64 R6, c[0x0][0x9e8] ;  /* 0x00027a00ff060b82 */ /* 0x000ea40000000a00 */
[----:B--2---:R-:W-:-:S05]  /*b750*/  @P0 IMAD.HI.U32 R0, R3, R6, RZ ;  /* 0x0000000603000227 */ /* 0x004fca00078e00ff */
[----:B------:R-:W-:-:S04]  /*b760*/  @P0 SHF.R.U32.HI R3, RZ, R7, R0 ;  /* 0x00000007ff030219 */ /* 0x000fc80000011600 */
[----:B------:R-:W-:Y:S01]  /*b770*/  LOP3.LUT R0, RZ, R3, RZ, 0x33, !PT ;  /* 0x00000003ff007212 */ /* 0x000fe200078e33ff */
[----:B------:R-:W-:Y:S06]  /*b780*/  BRA `(.L_x_1676) ;  /* 0x0000000000107947 */ /* 0x000fec0003800000 */
.L_x_1675:
[----:B------:R-:W-:-:S13]  /*b790*/  ISETP.NE.AND P0, PT, R5, 0x1, PT ;  /* 0x000000010500780c */ /* 0x000fda0003f05270 */
[----:B------:R-:W2:Y:S02]  /*b7a0*/  @P0 LDC.64 R6, c[0x0][0x9e8] ;  /* 0x00027a00ff060b82 */ /* 0x000ea40000000a00 */
[----:B--2---:R-:W-:-:S05]  /*b7b0*/  @P0 IMAD.HI.U32 R6, R0, R6, RZ ;  /* 0x0000000600060227 */ /* 0x004fca00078e00ff */
[----:B------:R-:W-:-:S07]  /*b7c0*/  @P0 SHF.R.U32.HI R0, RZ, R7, R6 ;  /* 0x00000007ff000219 */ /* 0x000fce0000011606 */
.L_x_1676:
[----:B------:R-:W-:Y:S05]  /*b7d0*/  BSYNC B0 ;  /* 0x0000000000007941 */ /* 0x000fea0003800000 */
.L_x_1674:
[----:B------:R-:W-:-:S05]  /*b7e0*/  IMAD R3, R0, R5, R5 ;  /* 0x0000000500037224 */ /* 0x000fca00078e0205 */
[----:B------:R-:W-:-:S07]  /*b7f0*/  VIMNMX R4, R4, R3, PT ;  /* 0x0000000304047248 */ /* 0x000fce0003fe0100 */
.L_x_1673:
[----:B------:R-:W2:Y:S01]  /*b800*/  @P1 LDC R3, c[0x0][0x44c] ;  /* 0x00011300ff031b82 */ /* 0x000ea20000000800 */
[----:B------:R-:W-:Y:S01]  /*b810*/  VIADD R4, R4, 0x5f ;  /* 0x0000005f04047836 */ /* 0x000fe20000000000 */
[----:B------:R-:W-:Y:S01]  /*b820*/  ULDC UR4, c[0x0][0x9dc] ;  /* 0x0002770000047ab9 */ /* 0x000fe20000000800 */
[----:B------:R-:W-:Y:S02]  /*b830*/  IMAD.MOV.U32 R0, RZ, RZ, R188 ;  /* 0x000000ffff007224 */ /* 0x000fe400078e00bc */
[----:B------:R-:W-:-:S03]  /*b840*/  IMAD.HI R4, R4, 0x2aaaaaab, RZ ;  /* 0x2aaaaaab04047827 */ /* 0x000fc600078e02ff */
[----:B------:R-:W3:Y:S01]  /*b850*/  @P1 LDC R7, c[0x0][0x450] ;  /* 0x00011400ff071b82 */ /* 0x000ee20000000800 */
[----:B--2---:R-:W-:Y:S01]  /*b860*/  @P1 IMAD.HI.U32 R6, R188, R3, RZ ;  /* 0x00000003bc061227 */ /* 0x004fe200078e00ff */
[----:B------:R-:W-:-:S04]  /*b870*/  SHF.R.U32.HI R3, RZ, 0x1f, R4 ;  /* 0x0000001fff037819 */ /* 0x000fc80000011604 */
[----:B------:R-:W-:Y:S02]  /*b880*/  LEA.HI.SX32 R4, R4, R3, 0x1c ;  /* 0x0000000304047211 */ /* 0x000fe400078fe2ff */
[----:B---3--:R-:W-:Y:S02]  /*b890*/  @P1 SHF.R.U32.HI R0, RZ, R7, R6 ;  /* 0x00000007ff001219 */ /* 0x008fe40000011606 */
        /* <DEDUP_REMOVED lines=9> */
[----:B------:R-:W2:Y:S02]  /*b930*/  @P0 LDC.64 R8, c[0x0][0x9e8] ;  /* 0x00027a00ff080b82 */ /* 0x000ea40000000a00 */
[----:B--2---:R-:W-:-:S05]  /*b940*/  @P0 IMAD.HI.U32 R0, R7, R8, RZ ;  /* 0x0000000807000227 */ /* 0x004fca00078e00ff */
[----:B------:R-:W-:-:S04]  /*b950*/  @P0 SHF.R.U32.HI R7, RZ, R9, R0 ;  /* 0x00000009ff070219 */ /* 0x000fc80000011600 */
[----:B------:R-:W-:Y:S01]  /*b960*/  LOP3.LUT R0, RZ, R7, RZ, 0x33, !PT ;  /* 0x00000007ff007212 */ /* 0x000fe200078e33ff */
[----:B------:R-:W-:Y:S06]  /*b970*/  BRA `(.L_x_1680) ;  /* 0x0000000000107947 */ /* 0x000fec0003800000 */
.L_x_1679:
[----:B------:R-:W-:-:S13]  /*b980*/  ISETP.NE.AND P0, PT, R5, 0x1, PT ;  /* 0x000000010500780c */ /* 0x000fda0003f05270 */
[----:B------:R-:W2:Y:S02]  /*b990*/  @P0 LDC.64 R6, c[0x0][0x9e8] ;  /* 0x00027a00ff060b82 */ /* 0x000ea40000000a00 */
[----:B--2---:R-:W-:-:S05]  /*b9a0*/  @P0 IMAD.HI.U32 R4, R0, R6, RZ ;  /* 0x0000000600040227 */ /* 0x004fca00078e00ff */
[----:B------:R-:W-:-:S07]  /*b9b0*/  @P0 SHF.R.U32.HI R0, RZ, R7, R4 ;  /* 0x00000007ff000219 */ /* 0x000fce0000011604 */
.L_x_1680:
[----:B------:R-:W-:Y:S05]  /*b9c0*/  BSYNC B0 ;  /* 0x0000000000007941 */ /* 0x000fea0003800000 */
.L_x_1678:
[----:B------:R-:W-:-:S05]  /*b9d0*/  IMAD R0, R0, R5, RZ ;  /* 0x0000000500007224 */ /* 0x000fca00078e02ff */
[----:B------:R-:W-:-:S07]  /*b9e0*/  VIMNMX R3, R3, R0, !PT ;  /* 0x0000000003037248 */ /* 0x000fce0007fe0100 */
.L_x_1677:
[----:B------:R-:W-:Y:S01]  /*b9f0*/  IMAD.HI R3, R3, 0x2aaaaaab, RZ ;  /* 0x2aaaaaab03037827 */ /* 0x000fe200078e02ff */
[----:B------:R-:W-:Y:S03]  /*ba00*/  BSSY B0, `(.L_x_1681) ;  /* 0x0000026000007945 */ /* 0x000fe60003800000 */
[----:B------:R-:W-:Y:S01]  /*ba10*/  IMAD.MOV.U32 R72, RZ, RZ, RZ ;  /* 0x000000ffff487224 */ /* 0x000fe200078e00ff */
[----:B------:R-:W-:-:S04]  /*ba20*/  SHF.R.U32.HI R0, RZ, 0x1f, R3 ;  /* 0x0000001fff007819 */ /* 0x000fc80000011603 */
[----:B------:R-:W-:-:S04]  /*ba30*/  LEA.HI.SX32 R0, R3, R0, 0x1c ;  /* 0x0000000003007211 */ /* 0x000fc800078fe2ff */
        /* <DEDUP_REMOVED lines=8> */
[----:B------:R-:W2:Y:S01]  /*bac0*/  I2F.RP R3, R6 ;  /* 0x0000000600037306 */ /* 0x000ea20000209400 */
[----:B------:R-:W-:Y:S02]  /*bad0*/  IABS R10, R8 ;  /* 0x00000008000a7213 */ /* 0x000fe40000000000 */
[----:B------:R-:W-:-:S05]  /*bae0*/  IMAD.IADD R0, R0, 0x1, -R201 ;  /* 0x0000000100007824 */ /* 0x000fca00078e0ac9 */
[----:B------:R-:W-:Y:S02]  /*baf0*/  IABS R9, R0 ;  /* 0x0000000000097213 */ /* 0x000fe40000000000 */
[----:B------:R-:W-:-:S04]  /*bb00*/  LOP3.LUT R0, R0, R8, RZ, 0x3c, !PT ;  /* 0x0000000800007212 */ /* 0x000fc800078e3cff */
[----:B------:R-:W-:Y:S01]  /*bb10*/  ISETP.GE.AND P2, PT, R0, RZ, PT ;  /* 0x000000ff0000720c */ /* 0x000fe20003f46270 */
[----:B--2---:R-:W2:Y:S02]  /*bb20*/  MUFU.RCP R3, R3 ;  /* 0x0000000300037308 */ /* 0x004ea40000001000 */
[----:B--2---:R-:W-:Y:S02]  /*bb30*/  VIADD R4, R3, 0xffffffe ;  /* 0x0ffffffe03047836 */ /* 0x004fe40000000000 */
[----:B------:R-:W-:-:S04]  /*bb40*/  IMAD.MOV R3, RZ, RZ, -R10 ;  /* 0x000000ffff037224 */ /* 0x000fc800078e0a0a */
[----:B------:R2:W3:Y:S02]  /*bb50*/  F2I.FTZ.U32.TRUNC.NTZ R5, R4 ;  /* 0x0000000400057305 */ /* 0x0004e4000021f000 */
[----:B--2---:R-:W-:Y:S02]  /*bb60*/  IMAD.MOV.U32 R4, RZ, RZ, RZ ;  /* 0x000000ffff047224 */ /* 0x004fe400078e00ff */
[----:B---3--:R-:W-:-:S04]  /*bb70*/  IMAD.MOV R7, RZ, RZ, -R5 ;  /* 0x000000ffff077224 */ /* 0x008fc800078e0a05 */
        /* <DEDUP_REMOVED lines=14> */
.L_x_1682:
[----:B------:R-:W-:Y:S05]  /*bc60*/  BSYNC B0 ;  /* 0x0000000000007941 */ /* 0x000fea0003800000 */
.L_x_1681:
[-C--:B------:R-:W-:Y:S01]  /*bc70*/  IMAD R201, R210, R72.reuse, R201 ;  /* 0x00000048d2c97224 */ /* 0x080fe200078e02c9 */
[----:B------:R-:W-:Y:S01]  /*bc80*/  PLOP3.LUT P0, PT, PT, PT, PT, 0x80, 0x0 ;  /* 0x000000000000781c */ /* 0x000fe20003f0f070 */
[----:B------:R-:W-:Y:S01]  /*bc90*/  IMAD.MOV.U32 R20, RZ, RZ, RZ ;  /* 0x000000ffff147224 */ /* 0x000fe200078e00ff */
        /* <DEDUP_REMOVED lines=36> */
[----:B------:R-:W2:Y:S04]  /*bee0*/  LDL R3, [R1+0x4c] ;  /* 0x00004c0001037983 */ /* 0x000ea80000100800 */
[----:B------:R-:W3:Y:S04]  /*bef0*/  LDL R4, [R1+0x48] ;  /* 0x0000480001047983 */ /* 0x000ee80000100800 */
[----:B--2---:R-:W2:Y:S01]  /*bf00*/  SHFL.IDX PT, R0, R3, RZ, 0x1f ;  /* 0x00001fff03007589 */ /* 0x004ea200000e0000 */
[----:B---3--:R-:W-:-:S13]  /*bf10*/  R2UR UR4, R4 ;  /* 0x00000000040472ca */ /* 0x008fda00000e0000 */
[----:B------:R-:W-:Y:S01]  /*bf20*/  ULOP3.LUT UP0, URZ, UR4, 0x1bf, URZ, 0xc0, !UPT ;  /* 0x000001bf043f7892 */ /* 0x000fe2000f80c03f */
[----:B--2---:R-:W-:-:S04]  /*bf30*/  LEA.HI R3, R0, R0, RZ, 0x1 ;  /* 0x0000000000037211 */ /* 0x004fc800078f08ff */
[----:B------:R-:W-:Y:S02]  /*bf40*/  LOP3.LUT R3, R3, 0x1e, RZ, 0xc0, !PT ;  /* 0x0000001e03037812 */ /* 0x000fe400078ec0ff */
[----:B------:R-:W-:-:S03]  /*bf50*/  PLOP3.LUT P0, PT, PT, PT, UP0, 0x80, 0x0 ;  /* 0x000000000000781c */ /* 0x000fc60003f0f008 */
        /* <DEDUP_REMOVED lines=8> */
[----:B------:R-:W-:Y:S01]  /*bfe0*/  IMAD.U32 R4, RZ, RZ, UR4 ;  /* 0x00000004ff047e24 */ /* 0x000fe2000f8e00ff */
[----:B------:R2:W3:Y:S01]  /*bff0*/  LDC.64 R14, c[0x4][R0] ;  /* 0x01000000000e7b82 */ /* 0x0004e20000000a00 */
        /* <DEDUP_REMOVED lines=8> */
[----:B--2---:R-:W-:-:S07]  /*c080*/  IMAD.MOV.U32 R13, RZ, RZ, RZ ;  /* 0x000000ffff0d7224 */ /* 0x004fce00078e00ff */
[----:B------:R-:W-:-:S07]  /*c090*/  LEPC R20, `(.L_x_1684) ;  /* 0x000000001014794e */ /* 0x000fce0000000000 */
[----:B01-345:R-:W-:Y:S05]  /*c0a0*/  CALL.ABS.NOINC R14 ;  /* 0x000000000e007343 */ /* 0x03bfea0003c00000 */
.L_x_1684:
[----:B------:R-:W-:Y:S02]  /*c0b0*/  ULDC UR4, c[0x0][0x3f4] ;  /* 0x0000fd0000047ab9 */ /* 0x000fe40000000800 */
[----:B------:R-:W-:-:S13]  /*c0c0*/  ISETP.LT.AND P0, PT, RZ, UR4, PT ;  /* 0x00000004ff007c0c */ /* 0x000fda000bf01270 */
[----:B------:R-:W-:Y:S05]  /*c0d0*/  @P0 BRA `(.L_x_1685) ;  /* 0x00000000003c0947 */ /* 0x000fea0003800000 */
[----:B------:R-:W-:-:S04]  /*c0e0*/  LEA.HI R0, R208, R208, RZ, 0x1 ;  /* 0x000000d0d0007211 */ /* 0x000fc800078f08ff */
[----:B------:R-:W-:-:S05]  /*c0f0*/  LOP3.LUT R3, R0, 0xfffffffe, RZ, 0xc0, !PT ;  /* 0xfffffffe00037812 */ /* 0x000fca00078ec0ff */
[----:B------:R-:W-:-:S05]  /*c100*/  IMAD.IADD R3, R208, 0x1, -R3 ;  /* 0x00000001d0037824 */ /* 0x000fca00078e0a03 */
[----:B------:R-:W-:-:S04]  /*c110*/  SHF.L.U32 R3, R3, 0x1f, RZ ;  /* 0x0000001f03037819 */ /* 0x000fc800000006ff */
[----:B------:R2:W3:Y:S03]  /*c120*/  SYNCS.PHASECHK.TRANS64.TRYWAIT P0, [R2+URZ+0x2a800], R3 ;  /* 0x02a80003020075a7 */ /* 0x0004e6000800017f */
[----:B---3--:R-:W-:Y:S05]  /*c130*/  @!P0 NANOSLEEP.SYNCS 0x989680 ;  /* 0x009896800000895d */ /* 0x008fea0003900000 */
[----:B------:R-:W3:Y:S01]  /*c140*/  @!P0 SYNCS.PHASECHK.TRANS64 P0, [R2+URZ+0x2a800], R3 ;  /* 0x02a80003020085a7 */ /* 0x000ee2000800007f */
[----:B------:R-:W-:Y:S04]  /*c150*/  BSSY B0, `(.L_x_1686) ;  /* 0x0000006000007945 */ /* 0x000fe80003800000 */
[----:B---3--:R-:W-:Y:S05]  /*c160*/  @P0 BRA `(.L_x_1687) ;  /* 0x0000000000100947 */ /* 0x008fea0003800000 */
.L_x_1688:
[----:B---3--:R3:W0:Y:S02]  /*c170*/  SYNCS.PHASECHK.TRANS64.TRYWAIT P0, [R2+URZ+0x2a800], R3 ;  /* 0x02a80003020075a7 */ /* 0x008624000800017f */
[----:B0-----:R-:W-:Y:S05]  /*c180*/  @!P0 NANOSLEEP.SYNCS 0x989680 ;  /* 0x009896800000895d */ /* 0x001fea0003900000 */
[----:B------:R-:W0:Y:S02]  /*c190*/  @!P0 SYNCS.PHASECHK.TRANS64 P0, [R2+URZ+0x2a800], R3 ;  /* 0x02a80003020085a7 */ /* 0x000e24000800007f */
[----:B0-----:R-:W-:Y:S05]  /*c1a0*/  @!P0 BRA `(.L_x_1688) ;  /* 0xfffffffc00f08947 */ /* 0x001fea000383ffff */
.L_x_1687:
[----:B------:R-:W-:Y:S05]  /*c1b0*/  BSYNC B0 ;  /* 0x0000000000007941 */ /* 0x000fea0003800000 */
.L_x_1686:
[----:B------:R-:W-:Y:S05]  /*c1c0*/  BRA `(.L_x_1689) ;  /* 0x0000007400647947 */ /* 0x000fea0003800000 */
.L_x_1685:
[----:B------:R-:W2:Y:S01]  /*c1d0*/  LDL R0, [R1+0x48] ;  /* 0x0000480001007983 */ /* 0x000ea20000100800 */
[----:B------:R-:W-:Y:S01]  /*c1e0*/  ULDC.64 UR6, c[0x0][0x408] ;  /* 0x0001020000067ab9 */ /* 0x000fe20000000a00 */
[----:B--2---:R-:W-:Y:S02]  /*c1f0*/  R2UR UR4, R0 ;  /* 0x00000000000472ca */ /* 0x004fe400000e0000 */
[----:B-----5:R-:W-:-:S05]  /*c200*/  SHF.R.S32.HI R0, RZ, 0x1f, R140 ;  /* 0x0000001fff007819 */ /* 0x020fca000001148c */
[----:B------:R-:W-:-:S04]  /*c210*/  IMAD R5, R0, UR6, RZ ;  /* 0x0000000600057c24 */ /* 0x000fc8000f8e02ff */
[----:B------:R-:W-:Y:S02]  /*c220*/  IMAD R5, R140, UR7, R5 ;  /* 0x000000078c057c24 */ /* 0x000fe4000f8e0205 */
[----:B------:R-:W-:-:S03]  /*c230*/  ULOP3.LUT UP0, URZ, UR4, 0x3ff, URZ, 0xc0, !UPT ;  /* 0x000003ff043f7892 */ /* 0x000fc6000f80c03f */
[----:B------:R-:W-:Y:S02]  /*c240*/  ULDC.64 UR4, c[0x0][0x3f8] ;  /* 0x0000fe0000047ab9 */ /* 0x000fe40000000a00 */
[----:B------:R-:W-:Y:S01]  /*c250*/  IMAD R3, R0, UR4, RZ ;  /* 0x0000000400037c24 */ /* 0x000fe2000f8e02ff */
[----:B------:R-:W-:Y:S01]  /*c260*/  PLOP3.LUT P0, PT, PT, PT, UP0, 0x80, 0x0 ;  /* 0x000000000000781c */ /* 0x000fe20003f0f008 */
[----:B------:R-:W-:-:S04]  /*c270*/  IMAD.WIDE.U32 R24, R140, UR4, RZ ;  /* 0x000000048c187c25 */ /* 0x000fc8000f8e00ff */
[C---:B------:R-:W-:Y:S02]  /*c280*/  IMAD R3, R140.reuse, UR5, R3 ;  /* 0x000000058c037c24 */ /* 0x040fe4000f8e0203 */
[----:B------:R-:W-:-:S04]  /*c290*/  IMAD.WIDE.U32 R140, R140, UR6, RZ ;  /* 0x000000068c8c7c25 */ /* 0x000fc8000f8e00ff */
[----:B------:R-:W-:Y:S02]  /*c2a0*/  IMAD.IADD R27, R3, 0x1, R25 ;  /* 0x00000001031b7824 */ /* 0x000fe400078e0219 */
[----:B----4-:R-:W-:Y:S01]  /*c2b0*/  IMAD.IADD R29, R5, 0x1, R141 ;  /* 0x00000001051d7824 */ /* 0x010fe200078e028d */
[----:B------:R-:W-:Y:S06]  /*c2c0*/  @!P0 BRA `(.L_x_1690) ;  /* 0x0000000000408947 */ /* 0x000fec0003800000 */
[----:B------:R-:W-:Y:S01]  /*c2d0*/  MOV R14, 0x0 ;  /* 0x00000000000e7802 */ /* 0x000fe20000000f00 */
[----:B------:R-:W-:Y:S01]  /*c2e0*/  ULDC.64 UR4, c[0x4][0xf0] ;  /* 0x01003c0000047ab9 */ /* 0x000fe20000000a00 */
[----:B------:R-:W-:Y:S01]  /*c2f0*/  ULDC.64 UR6, c[0x4][0xf8] ;  /* 0x01003e0000067ab9 */ /* 0x000fe20000000a00 */
[----:B------:R-:W-:Y:S02]  /*c300*/  IMAD.U32 R4, RZ, RZ, UR4 ;  /* 0x00000004ff047e24 */ /* 0x000fe4000f8e00ff */
[----:B------:R-:W-:Y:S01]  /*c310*/  IMAD.U32 R5, RZ, RZ, UR5 ;  /* 0x00000005ff057e24 */ /* 0x000fe2000f8e00ff */
[----:B------:R-:W2:Y:S01]  /*c320*/  LDC.64 R14, c[0x4][R14] ;  /* 0x010000000e0e7b82 */ /* 0x000ea20000000a00 */
        /* <DEDUP_REMOVED lines=9> */
[----:B012---:R-:W-:Y:S05]  /*c3c0*/  CALL.ABS.NOINC R14 ;  /* 0x000000000e007343 */ /* 0x007fea0003c00000 */
.L_x_1690:
[----:B------:R-:W-:Y:S01]  /*c3d0*/  ULDC.U8 UR4, c[0x0][0x410] ;  /* 0x0001040000047ab9 */ /* 0x000fe20000000000 */
[----:B------:R-:W-:Y:S01]  /*c3e0*/  BSSY B0, `(.L_x_1691) ;  /* 0x000072f000007945 */ /* 0x000fe20003800000 */
[----:B------:R-:W-:Y:S01]  /*c3f0*/  ISETP.NE.AND P0, PT, RZ, UR4, PT ;  /* 0x00000004ff007c0c */ /* 0x000fe2000bf05270 */
[----:B------:R-:W-:-:S12]  /*c400*/  IMAD.IADD R64, R174, 0x1, R188 ;  /* 0x00000001ae407824 */ /* 0x000fd800078e02bc */
[----:B------:R-:W-:Y:S05]  /*c410*/  @!P0 BRA `(.L_x_1692) ;  /* 0x0000003800888947 */ /* 0x000fea0003800000 */
[----:B------:R-:W2:Y:S01]  /*c420*/  LDC R10, c[0x0][0x448] ;  /* 0x00011200ff0a7b82 */ /* 0x000ea20000000800 */
[----:B------:R-:W-:Y:S01]  /*c430*/  IMAD R3, R209, 0x40, R64 ;  /* 0x00000040d1037824 */ /* 0x000fe200078e0240 */
[----:B------:R-:W-:Y:S01]  /*c440*/  ULDC.64 UR4, c[0x0][0x3f8] ;  /* 0x0000fe0000047ab9 */ /* 0x000fe20000000a00 */
[----:B------:R-:W-:Y:S01]  /*c450*/  ULDC.64 UR6, c[0x0][0x408] ;  /* 0x0001020000067ab9 */ /* 0x000fe20000000a00 */
[----:B------:R-:W-:Y:S01]  /*c460*/  IMAD.MOV.U32 R4, RZ, RZ, R24 ;  /* 0x000000ffff047224 */ /* 0x000fe200078e0018 */
[----:B------:R-:W-:Y:S01]  /*c470*/  SHF.R.S32.HI R76, RZ, 0x1f, R179 ;  /* 0x0000001fff4c7819 */ /* 0x000fe200000114b3 */
[----:B------:R-:W-:Y:S01]  /*c480*/  IMAD.MOV.U32 R6, RZ, RZ, R140 ;  /* 0x000000ffff067224 */ /* 0x000fe200078e008c */
[----:B------:R-:W-:Y:S01]  /*c490*/  SHF.R.S32.HI R74, RZ, 0x1f, R177 ;  /* 0x0000001fff4a7819 */ /* 0x000fe200000114b1 */
[----:B------:R-:W-:Y:S01]  /*c4a0*/  IMAD.MOV.U32 R7, RZ, RZ, R29 ;  /* 0x000000ffff077224 */ /* 0x000fe200078e001d */
[----:B------:R-:W-:Y:S02]  /*c4b0*/  SHF.R.S32.HI R81, RZ, 0x1f, R178 ;  /* 0x0000001fff517819 */ /* 0x000fe400000114b2 */
[----:B------:R-:W-:-:S02]  /*c4c0*/  SHF.R.S32.HI R75, RZ, 0x1f, R176 ;  /* 0x0000001fff4b7819 */ /* 0x000fc400000114b0 */
[----:B------:R-:W-:Y:S02]  /*c4d0*/  SHF.R.S32.HI R69, RZ, 0x1f, R180 ;  /* 0x0000001fff457819 */ /* 0x000fe400000114b4 */
[----:B--2---:R-:W-:-:S13]  /*c4e0*/  ISETP.NE.AND P0, PT, R10, 0x1, PT ;  /* 0x000000010a00780c */ /* 0x004fda0003f05270 */
[----:B------:R-:W2:Y:S08]  /*c4f0*/  @P0 LDC R0, c[0x0][0x44c] ;  /* 0x00011300ff000b82 */ /* 0x000eb00000000800 */
[----:B------:R-:W3:Y:S01]  /*c500*/  @P0 LDC R5, c[0x0][0x450] ;  /* 0x00011400ff050b82 */ /* 0x000ee20000000800 */
[----:B--2---:R-:W-:-:S05]  /*c510*/  @P0 IMAD.HI.U32 R0, R3, R0, RZ ;  /* 0x0000000003000227 */ /* 0x004fca00078e00ff */
[----:B---3--:R-:W-:Y:S01]  /*c520*/  @P0 SHF.R.U32.HI R3, RZ, R5, R0 ;  /* 0x00000005ff030219 */ /* 0x008fe20000011600 */
[----:B------:R-:W-:-:S03]  /*c530*/  IMAD.MOV.U32 R5, RZ, RZ, R27 ;  /* 0x000000ffff057224 */ /* 0x000fc600078e001b */
[----:B------:R-:W-:Y:S01]  /*c540*/  SHF.R.S32.HI R0, RZ, 0x1f, R3 ;  /* 0x0000001fff007819 */ /* 0x000fe20000011403 */
[----:B------:R-:W-:-:S04]  /*c550*/  IMAD.WIDE.U32 R4, R3, UR4, R4 ;  /* 0x0000000403047c25 */ /* 0x000fc8000f8e0004 */
[C---:B------:R-:W-:Y:S02]  /*c560*/  IMAD R8, R0.reuse, UR4, RZ ;  /* 0x0000000400087c24 */ /* 0x040fe4000f8e02ff */
[----:B------:R-:W-:Y:S02]  /*c570*/  IMAD R0, R0, UR6, RZ ;  /* 0x0000000600007c24 */ /* 0x000fe4000f8e02ff */
[C---:B------:R-:W-:Y:S01]  /*c580*/  IMAD R9, R3.reuse, UR5, R8 ;  /* 0x0000000503097c24 */ /* 0x040fe2000f8e0208 */
[----:B------:R-:W-:Y:S01]  /*c590*/  ULDC.64 UR4, c[0x0][0x3e8] ;  /* 0x0000fa0000047ab9 */ /* 0x000fe20000000a00 */
[C---:B------:R-:W-:Y:S01]  /*c5a0*/  IMAD.WIDE.U32 R6, R3.reuse, UR6, R6 ;  /* 0x0000000603067c25 */ /* 0x040fe2000f8e0006 */
[----:B------:R-:W-:Y:S01]  /*c5b0*/  LEA R63, P0, R4, UR4, 0x1 ;  /* 0x00000004043f7c11 */ /* 0x000fe2000f8008ff */
[----:B------:R-:W-:Y:S02]  /*c5c0*/  UMOV UR4, 0xffffffff ;  /* 0xffffffff00047882 */ /* 0x000fe40000000000 */
[----:B------:R-:W-:Y:S01]  /*c5d0*/  IMAD R3, R3, UR7, R0 ;  /* 0x0000000703037c24 */ /* 0x000fe2000f8e0200 */
[----:B------:R-:W-:Y:S01]  /*c5e0*/  ULDC.64 UR6, c[0x0][0x400] ;  /* 0x0001000000067ab9 */ /* 0x000fe20000000a00 */
[----:B------:R-:W-:Y:S01]  /*c5f0*/  IMAD.IADD R5, R5, 0x1, R9 ;  /* 0x0000000105057824 */ /* 0x000fe200078e0209 */
[----:B------:R-:W-:Y:S01]  /*c600*/  LEA R65, P1, R6, UR6, 0x1 ;  /* 0x0000000606417c11 */ /* 0x000fe2000f8208ff */
[----:B------:R-:W-:-:S03]  /*c610*/  IMAD.IADD R3, R7, 0x1, R3 ;  /* 0x0000000107037824 */ /* 0x000fc600078e0203 */
[----:B------:R-:W-:Y:S02]  /*c620*/  LEA.HI.X R62, R4, UR5, R5, 0x1, P0 ;  /* 0x00000005043e7c11 */ /* 0x000fe400080f0c05 */
[----:B------:R-:W-:Y:S01]  /*c630*/  LEA.HI.X R0, R6, UR7, R3, 0x1, P1 ;  /* 0x0000000706007c11 */ /* 0x000fe200088f0c03 */
[----:B------:R-:W-:Y:S06]  /*c640*/  BRA.DIV UR4, `(.L_x_1693) ;  /* 0x0000020a042c7947 */ /* 0x000fec000b800000 */
[----:B------:R2:W3:Y:S04]  /*c650*/  SHFL.IDX PT, R3, R62, RZ, 0x1c1f ;  /* 0x001c1fff3e037589 */ /* 0x0004e800000e0000 */
[----:B------:R2:W4:Y:S04]  /*c660*/  SHFL.IDX PT, R6, R63, RZ, 0x1c1f ;  /* 0x001c1fff3f067589 */ /* 0x00052800000e0000 */
[----:B------:R2:W0:Y:S04]  /*c670*/  SHFL.IDX PT, R9, R0, RZ, 0x1c1f ;  /* 0x001c1fff00097589 */ /* 0x00042800000e0000 */
[----:B------:R2:W0:Y:S02]  /*c680*/  SHFL.IDX PT, R8, R65, RZ, 0x1c1f ;  /* 0x001c1fff41087589 */ /* 0x00042400000e0000 */
.L_x_2029:
[----:B------:R-:W-:Y:S01]  /*c690*/  IMAD R67, R165, R10, RZ ;  /* 0x0000000aa5437224 */ /* 0x000fe200078e02ff */
        /* <DEDUP_REMOVED lines=15> */
[----:B------:R-:W-:Y:S01]  /*c790*/  ULDC UR4, c[0x0][0x3f4] ;  /* 0x0000fd0000047ab9 */ /* 0x000fe20000000800 */
[----:B------:R-:W-:Y:S02]  /*c7a0*/  CS2R R60, SRZ ;  /* 0x00000000003c7805 */ /* 0x000fe4000001ff00 */
[----:B------:R-:W-:Y:S02]  /*c7b0*/  ISETP.GE.AND P3, PT, R179, UR4, PT ;  /* 0x00000004b3007c0c */ /* 0x000fe4000bf66270 */
[----:B------:R-:W-:Y:S02]  /*c7c0*/  CS2R R58, SRZ ;  /* 0x00000000003a7805 */ /* 0x000fe4000001ff00 */
[----:B------:R-:W-:Y:S02]  /*c7d0*/  ISETP.GE.AND P2, PT, R177, UR4, PT ;  /* 0x00000004b1007c0c */ /* 0x000fe4000bf46270 */
[----:B------:R-:W-:Y:S02]  /*c7e0*/  ISETP.GE.AND P1, PT, R178, UR4, PT ;  /* 0x00000004b2007c0c */ /* 0x000fe4000bf26270 */
[----:B------:R-:W-:-:S02]  /*c7f0*/  ISETP.GE.AND P0, PT, R176, UR4, PT ;  /* 0x00000004b0007c0c */ /* 0x000fc4000bf06270 */
[----:B------:R-:W-:-:S03]  /*c800*/  ISETP.GE.AND P4, PT, R162, UR4, PT ;  /* 0x00000004a2007c0c */ /* 0x000fc6000bf86270 */
[C---:B------:R-:W-:Y:S01]  /*c810*/  @!P3 IMAD.SHL.U32 R27, R179.reuse, 0x2, RZ ;  /* 0x00000002b31bb824 */ /* 0x040fe200078e00ff */
[----:B------:R-:W-:-:S03]  /*c820*/  @!P3 SHF.L.U64.HI R4, R179, 0x1, R76 ;  /* 0x00000001b304b819 */ /* 0x000fc6000001024c */
[C---:B------:R-:W-:Y:S01]  /*c830*/  @!P2 IMAD.SHL.U32 R21, R177.reuse, 0x2, RZ ;  /* 0x00000002b115a824 */ /* 0x040fe200078e00ff */
[----:B------:R-:W-:Y:S01]  /*c840*/  @!P2 SHF.L.U64.HI R10, R177, 0x1, R74 ;  /* 0x00000001b10aa819 */ /* 0x000fe2000001024a */
[----:B------:R-:W-:Y:S01]  /*c850*/  @!P1 IMAD.SHL.U32 R13, R178, 0x2, RZ ;  /* 0x00000002b20d9824 */ /* 0x000fe200078e00ff */
[-C--:B-1--4-:R-:W-:Y:S01]  /*c860*/  @!P3 IADD3 R28, P6, R6, R27.reuse, RZ ;  /* 0x0000001b061cb210 */ /* 0x092fe20007fde0ff */
[----:B------:R-:W-:Y:S01]  /*c870*/  @!P0 IMAD.SHL.U32 R35, R176, 0x2, RZ ;  /* 0x00000002b0238824 */ /* 0x000fe200078e00ff */
[----:B0-----:R-:W-:Y:S01]  /*c880*/  @!P3 IADD3 R26, P5, R8, R27, RZ ;  /* 0x0000001b081ab210 */ /* 0x001fe20007fbe0ff */
[----:B------:R-:W-:Y:S01]  /*c890*/  @!P4 IMAD.MOV.U32 R5, RZ, RZ, R9 ;  /* 0x000000ffff05c224 */ /* 0x000fe200078e0009 */
[----:B------:R-:W-:Y:S01]  /*c8a0*/  @!P0 SHF.L.U64.HI R36, R176, 0x1, R75 ;  /* 0x00000001b0248819 */ /* 0x000fe2000001024b */
[--C-:B---3--:R-:W-:Y:S01]  /*c8b0*/  @!P3 IMAD.X R29, R3, 0x1, R4.reuse, P6 ;  /* 0x00000001031db824 */ /* 0x108fe200030e0604 */
[-C--:B------:R-:W-:Y:S01]  /*c8c0*/  @!P2 IADD3 R24, P6, R6, R21.reuse, RZ ;  /* 0x000000150618a210 */ /* 0x080fe20007fde0ff */
[----:B------:R-:W-:Y:S01]  /*c8d0*/  @!P3 IMAD.X R27, R9, 0x1, R4, P5 ;  /* 0x00000001091bb824 */ /* 0x000fe200028e0604 */
[----:B------:R-:W-:Y:S01]  /*c8e0*/  @!P2 IADD3 R20, P5, R8, R21, RZ ;  /* 0x000000150814a210 */ /* 0x000fe20007fbe0ff */
[----:B------:R-:W-:Y:S01]  /*c8f0*/  @!P4 IMAD.MOV.U32 R7, RZ, RZ, R3 ;  /* 0x000000ffff07c224 */ /* 0x000fe200078e0003 */
[----:B------:R-:W-:Y:S01]  /*c900*/  @!P1 SHF.L.U64.HI R4, R178, 0x1, R81 ;  /* 0x00000001b2049819 */ /* 0x000fe20000010251 */
[--C-:B------:R-:W-:Y:S01]  /*c910*/  @!P2 IMAD.X R25, R3, 0x1, R10.reuse, P6 ;  /* 0x000000010319a824 */ /* 0x100fe200030e060a */
[----:B------:R-:W-:Y:S01]  /*c920*/  @!P1 IADD3 R14, P6, R6, R13, RZ ;  /* 0x0000000d060e9210 */ /* 0x000fe20007fde0ff */
[----:B------:R-:W-:Y:S01]  /*c930*/  @!P2 IMAD.X R21, R9, 0x1, R10, P5 ;  /* 0x000000010915a824 */ /* 0x000fe200028e060a */
[----:B------:R-:W-:Y:S01]  /*c940*/  ISETP.GE.AND P5, PT, R180, UR4, PT ;  /* 0x00000004b4007c0c */ /* 0x000fe2000bfa6270 */
[----:B------:R-:W-:-:S04]  /*c950*/  @!P4 IMAD.WIDE R32, R162, 0x2, R6 ;  /* 0x00000002a220c825 */ /* 0x000fc800078e0206 */
[--C-:B------:R-:W-:Y:S01]  /*c960*/  @!P1 IMAD.X R15, R3, 0x1, R4.reuse, P6 ;  /* 0x00000001030f9824 */ /* 0x100fe200030e0604 */
[----:B------:R-:W-:Y:S01]  /*c970*/  @!P1 IADD3 R12, P6, R8, R13, RZ ;  /* 0x0000000d080c9210 */ /* 0x000fe20007fde0ff */
[----:B------:R0:W5:Y:S04]  /*c980*/  @!P4 LD.E.64 R60, desc[UR60][R32.64] ;  /* 0x0000003c203cc980 */ /* 0x000168000c101b00 */
[----:B------:R-:W-:Y:S01]  /*c990*/  @!P1 IMAD.X R13, R9, 0x1, R4, P6 ;  /* 0x00000001090d9824 */ /* 0x000fe200030e0604 */
[----:B------:R-:W-:Y:S01]  /*c9a0*/  @!P0 IADD3 R10, P6, R6, R35, RZ ;  /* 0x00000023060a8210 */ /* 0x000fe20007fde0ff */
[----:B------:R-:W-:Y:S02]  /*c9b0*/  @!P4 IMAD.MOV.U32 R4, RZ, RZ, R8 ;  /* 0x000000ffff04c224 */ /* 0x000fe400078e0008 */
[----:B------:R-:W-:-:S02]  /*c9c0*/  @!P5 IMAD.SHL.U32 R7, R180, 0x2, RZ ;  /* 0x00000002b407d824 */ /* 0x000fc400078e00ff */
[----:B------:R-:W-:-:S04]  /*c9d0*/  @!P4 IMAD.WIDE R30, R162, 0x2, R4 ;  /* 0x00000002a21ec825 */ /* 0x000fc800078e0204 */
[--C-:B------:R-:W-:Y:S01]  /*c9e0*/  @!P0 IMAD.X R11, R3, 0x1, R36.reuse, P6 ;  /* 0x00000001030b8824 */ /* 0x100fe200030e0624 */
[----:B------:R-:W-:Y:S01]  /*c9f0*/  @!P0 IADD3 R4, P6, R8, R35, RZ ;  /* 0x0000002308048210 */ /* 0x000fe20007fde0ff */
[----:B------:R0:W5:Y:S01]  /*ca00*/  @!P4 LD.E.64 R58, desc[UR60][R30.64] ;  /* 0x0000003c1e3ac980 */ /* 0x000162000c101b00 */
[----:B------:R-:W-:Y:S02]  /*ca10*/  @!P5 SHF.L.U64.HI R34, R180, 0x1, R69 ;  /* 0x00000001b422d819 */ /* 0x000fe40000010245 */
[-C--:B------:R-:W-:Y:S01]  /*ca20*/  @!P5 IADD3 R6, P4, R6, R7.reuse, RZ ;  /* 0x000000070606d210 */ /* 0x080fe20007f9e0ff */
[----:B------:R-:W-:Y:S01]  /*ca30*/  @!P0 IMAD.X R5, R9, 0x1, R36, P6 ;  /* 0x0000000109058824 */ /* 0x000fe200030e0624 */
[----:B------:R-:W-:Y:S02]  /*ca40*/  @!P5 IADD3 R8, P6, R8, R7, RZ ;  /* 0x000000070808d210 */ /* 0x000fe40007fde0ff */
[----:B------:R-:W-:Y:S02]  /*ca50*/  CS2R R56, SRZ ;  /* 0x0000000000387805 */ /* 0x000fe4000001ff00 */
[----:B------:R-:W-:Y:S01]  /*ca60*/  CS2R R54, SRZ ;  /* 0x0000000000367805 */ /* 0x000fe2000001ff00 */
[--C-:B------:R-:W-:Y:S01]  /*ca70*/  @!P5 IMAD.X R7, R3, 0x1, R34.reuse, P4 ;  /* 0x000000010307d824 */ /* 0x100fe200020e0622 */
[----:B------:R-:W-:Y:S01]  /*ca80*/  CS2R R52, SRZ ;  /* 0x0000000000347805 */ /* 0x000fe2000001ff00 */
[----:B------:R-:W-:Y:S01]  /*ca90*/  @!P5 IMAD.X R9, R9, 0x1, R34, P6 ;  /* 0x000000010909d824 */ /* 0x000fe200030e0622 */
[----:B------:R-:W-:-:S02]  /*caa0*/  CS2R R50, SRZ ;  /* 0x0000000000327805 */ /* 0x000fc4000001ff00 */
[----:B------:R-:W-:Y:S02]  /*cab0*/  CS2R R48, SRZ ;  /* 0x0000000000307805 */ /* 0x000fe4000001ff00 */
[----:B------:R-:W-:Y:S02]  /*cac0*/  CS2R R46, SRZ ;  /* 0x00000000002e7805 */ /* 0x000fe4000001ff00 */
[----:B------:R-:W-:Y:S02]  /*cad0*/  CS2R R44, SRZ ;  /* 0x00000000002c7805 */ /* 0x000fe4000001ff00 */
[----:B------:R-:W-:Y:S02]  /*cae0*/  CS2R R42, SRZ ;  /* 0x00000000002a7805 */ /* 0x000fe4000001ff00 */
[----:B------:R-:W-:Y:S02]  /*caf0*/  CS2R R34, SRZ ;  /* 0x0000000000227805 */ /* 0x000fe4000001ff00 */
[----:B------:R-:W-:Y:S01]  /*cb00*/  CS2R R36, SRZ ;  /* 0x0000000000247805 */ /* 0x000fe2000001ff00 */
[----:B------:R0:W5:Y:S04]  /*cb10*/  @!P3 LD.E.64 R56, desc[UR60][R28.64] ;  /* 0x0000003c1c38b980 */ /* 0x000168000c101b00 */
        /* <DEDUP_REMOVED lines=8> */
[----:B------:R0:W5:Y:S02]  /*cba0*/  @!P5 LD.E.64 R36, desc[UR60][R8.64] ;  /* 0x0000003c0824d980 */ /* 0x000164000c101b00 */
.L_x_1695:
[----:B------:R-:W-:Y:S05]  /*cbb0*/  BSYNC B1 ;  /* 0x0000000000017941 */ /* 0x000fea0003800000 */
.L_x_1694:
[----:B---3-5:R-:W-:Y:S01]  /*cbc0*/  IMAD.MOV.U32 R3, RZ, RZ, R36 ;  /* 0x000000ffff037224 */ /* 0x028fe200078e0024 */
[----:B------:R-:W-:Y:S01]  /*cbd0*/  UMOV UR4, 0xffffffff ;  /* 0xffffffff00047882 */ /* 0x000fe20000000000 */
[----:B0-----:R-:W-:Y:S01]  /*cbe0*/  IMAD.MOV.U32 R4, RZ, RZ, R37 ;  /* 0x000000ffff047224 */ /* 0x001fe200078e0025 */
[----:B------:R-:W-:Y:S01]  /*cbf0*/  CS2R R20, SRZ ;  /* 0x0000000000147805 */ /* 0x000fe2000001ff00 */
[----:B------:R-:W-:Y:S01]  /*cc00*/  IMAD.MOV.U32 R5, RZ, RZ, R42 ;  /* 0x000000ffff057224 */ /* 0x000fe200078e002a */
[----:B------:R-:W-:Y:S01]  /*cc10*/  PRMT R73, R3, 0x7610, R73 ;  /* 0x0000761003497816 */ /* 0x000fe20000000049 */
[----:B----4-:R-:W-:Y:S01]  /*cc20*/  IMAD.MOV.U32 R6, RZ, RZ, R43 ;  /* 0x000000ffff067224 */ /* 0x010fe200078e002b */
        /* <DEDUP_REMOVED lines=41> */
[----:B------:R-:W-:Y:S02]  /*cec0*/  PRMT R70, R5, 0x7610, R70 ;  /* 0x0000761005467816 */ /* 0x000fe40000000046 */
[----:B------:R-:W-:Y:S01]  /*ced0*/  PRMT R66, R6, 0x7610, R66 ;  /* 0x0000761006427816 */ /* 0x000fe20000000042 */
[----:B------:R-:W-:Y:S06]  /*cee0*/  BRA.DIV UR4, `(.L_x_1696) ;  /* 0x0000020204787947 */ /* 0x000fec000b800000 */
[----:B--2---:R-:W0:Y:S04]  /*cef0*/  SHFL.IDX PT, R62, R62, 0x1, 0x1c1f ;  /* 0x003c1f003e3e7f89 */ /* 0x004e2800000e0000 */
[----:B------:R-:W2:Y:S04]  /*cf00*/  SHFL.IDX PT, R63, R63, 0x1, 0x1c1f ;  /* 0x003c1f003f3f7f89 */ /* 0x000ea800000e0000 */
[----:B------:R-:W3:Y:S04]  /*cf10*/  SHFL.IDX PT, R0, R0, 0x1, 0x1c1f ;  /* 0x003c1f0000007f89 */ /* 0x000ee800000e0000 */
[----:B------:R-:W4:Y:S02]  /*cf20*/  SHFL.IDX PT, R65, R65, 0x1, 0x1c1f ;  /* 0x003c1f0041417f89 */ /* 0x000f2400000e0000 */
.L_x_2035:
[----:B------:R-:W-:Y:S01]  /*cf30*/  VIADD R64, R64, 0x40 ;  /* 0x0000004040407836 */ /* 0x000fe20000000000 */
[----:B------:R-:W-:Y:S01]  /*cf40*/  LOP3.LUT R3, R185, 0x18, R18, 0xf8, !PT ;  /* 0x00000018b9037812 */ /* 0x000fe200078ef812 */
[----:B------:R-:W-:Y:S01]  /*cf50*/  BSSY B1, `(.L_x_1697) ;  /* 0x0000055000017945 */ /* 0x000fe20003800000 */
[----:B------:R-:W-:Y:S02]  /*cf60*/  LOP3.LUT P0, RZ, R227, 0x4, RZ, 0xc0, !PT ;  /* 0x00000004e3ff7812 */ /* 0x000fe4000780c0ff */
[----:B------:R-:W-:Y:S02]  /*cf70*/  CS2R R30, SRZ ;  /* 0x00000000001e7805 */ /* 0x000fe4000001ff00 */
[----:B------:R-:W-:Y:S02]  /*cf80*/  ISETP.GE.AND P1, PT, R64, R67, PT ;  /* 0x000000434000720c */ /* 0x000fe40003f26270 */
[----:B------:R-:W-:Y:S02]  /*cf90*/  CS2R R38, SRZ ;  /* 0x0000000000267805 */ /* 0x000fe4000001ff00 */
[----:B------:R-:W-:-:S02]  /*cfa0*/  LOP3.LUT R4, R3, R186, RZ, 0x3c, !PT ;  /* 0x000000ba03047212 */ /* 0x000fc400078e3cff */
[----:B------:R-:W-:Y:S02]  /*cfb0*/  CS2R R24, SRZ ;  /* 0x0000000000187805 */ /* 0x000fe4000001ff00 */
[----:B------:R-:W-:Y:S02]  /*cfc0*/  CS2R R12, SRZ ;  /* 0x00000000000c7805 */ /* 0x000fe4000001ff00 */
[----:B------:R-:W-:Y:S02]  /*cfd0*/  CS2R R8, SRZ ;  /* 0x0000000000087805 */ /* 0x000fe4000001ff00 */
[----:B------:R-:W-:Y:S01]  /*cfe0*/  CS2R R40, SRZ ;  /* 0x0000000000287805 */ /* 0x000fe2000001ff00 */
[----:B------:R-:W-:Y:S01]  /*cff0*/  IMAD.IADD R3, R187, 0x1, R4 ;  /* 0x00000001bb037824 */ /* 0x000fe200078e0204 */
[----:B------:R-:W-:Y:S02]  /*d000*/  CS2R R32, SRZ ;  /* 0x0000000000207805 */ /* 0x000fe4000001ff00 */
[----:B-1----:R-:W-:-:S02]  /*d010*/  CS2R R28, SRZ ;  /* 0x00000000001c7805 */ /* 0x002fc4000001ff00 */
[----:B------:R-:W-:Y:S02]  /*d020*/  CS2R R26, SRZ ;  /* 0x00000000001a7805 */ /* 0x000fe4000001ff00 */
[----:B------:R-:W-:Y:S01]  /*d030*/  CS2R R14, SRZ ;  /* 0x00000000000e7805 */ /* 0x000fe2000001ff00 */
[----:B------:R-:W-:Y:S01]  /*d040*/  IMAD R3, R3, 0x2, R2 ;  /* 0x0000000203037824 */ /* 0x000fe200078e0202 */
        /* <DEDUP_REMOVED lines=8> */
[----:B------:R-:W-:-:S05]  /*d0d0*/  ISETP.GE.AND P1, PT, R176, UR4, PT ;  /* 0x00000004b0007c0c */ /* 0x000fca000bf26270 */
[C---:B------:R-:W-:Y:S01]  /*d0e0*/  @!P4 IMAD.SHL.U32 R20, R179.reuse, 0x2, RZ ;  /* 0x00000002b314c824 */ /* 0x040fe200078e00ff */
[----:B------:R-:W-:-:S03]  /*d0f0*/  @!P4 SHF.L.U64.HI R5, R179, 0x1, R76 ;  /* 0x00000001b305c819 */ /* 0x000fc6000001024c */
[C---:B------:R-:W-:Y:S01]  /*d100*/  @!P3 IMAD.SHL.U32 R14, R177.reuse, 0x2, RZ ;  /* 0x00000002b10eb824 */ /* 0x040fe200078e00ff */
[----:B------:R-:W-:Y:S01]  /*d110*/  @!P3 SHF.L.U64.HI R7, R177, 0x1, R74 ;  /* 0x00000001b107b819 */ /* 0x000fe2000001024a */
[----:B------:R-:W-:Y:S01]  /*d120*/  @!P2 IMAD.SHL.U32 R10, R178, 0x2, RZ ;  /* 0x00000002b20aa824 */ /* 0x000fe200078e00ff */
[-C--:B--2---:R-:W-:Y:S01]  /*d130*/  @!P4 IADD3 R26, P5, R63, R20.reuse, RZ ;  /* 0x000000143f1ac210 */ /* 0x084fe20007fbe0ff */
[----:B------:R-:W-:Y:S01]  /*d140*/  @!P1 IMAD.SHL.U32 R4, R176, 0x2, RZ ;  /* 0x00000002b0049824 */ /* 0x000fe200078e00ff */
[----:B----4-:R-:W-:Y:S02]  /*d150*/  @!P4 IADD3 R20, P6, R65, R20, RZ ;  /* 0x000000144114c210 */ /* 0x010fe40007fde0ff */
[----:B------:R-:W-:Y:S01]  /*d160*/  @!P2 SHF.L.U64.HI R81, R178, 0x1, R81 ;  /* 0x00000001b251a819 */ /* 0x000fe20000010251 */
[--C-:B0-----:R-:W-:Y:S01]  /*d170*/  @!P4 IMAD.X R27, R62, 0x1, R5.reuse, P5 ;  /* 0x000000013e1bc824 */ /* 0x101fe200028e0605 */
[-C--:B------:R-:W-:Y:S01]  /*d180*/  @!P3 IADD3 R24, P5, R63, R14.reuse, RZ ;  /* 0x0000000e3f18b210 */ /* 0x080fe20007fbe0ff */
[----:B---3--:R-:W-:Y:S01]  /*d190*/  @!P4 IMAD.X R21, R0, 0x1, R5, P6 ;  /* 0x000000010015c824 */ /* 0x008fe200030e0605 */
[----:B------:R-:W-:-:S02]  /*d1a0*/  @!P3 IADD3 R14, P6, R65, R14, RZ ;  /* 0x0000000e410eb210 */ /* 0x000fc40007fde0ff */
[----:B------:R-:W-:Y:S01]  /*d1b0*/  @!P1 SHF.L.U64.HI R75, R176, 0x1, R75 ;  /* 0x00000001b04b9819 */ /* 0x000fe2000001024b */
[--C-:B------:R-:W-:Y:S01]  /*d1c0*/  @!P3 IMAD.X R25, R62, 0x1, R7.reuse, P5 ;  /* 0x000000013e19b824 */ /* 0x100fe200028e0607 */
[-C--:B------:R-:W-:Y:S01]  /*d1d0*/  @!P2 IADD3 R12, P5, R63, R10.reuse, RZ ;  /* 0x0000000a3f0ca210 */ /* 0x080fe20007fbe0ff */
[----:B------:R-:W-:Y:S01]  /*d1e0*/  @!P3 IMAD.X R15, R0, 0x1, R7, P6 ;  /* 0x00000001000fb824 */ /* 0x000fe200030e0607 */
[----:B------:R-:W-:-:S03]  /*d1f0*/  @!P2 IADD3 R10, P6, R65, R10, RZ ;  /* 0x0000000a410aa210 */ /* 0x000fc60007fde0ff */
[--C-:B------:R-:W-:Y:S01]  /*d200*/  @!P2 IMAD.X R13, R62, 0x1, R81.reuse, P5 ;  /* 0x000000013e0da824 */ /* 0x100fe200028e0651 */
[----:B------:R-:W-:Y:S01]  /*d210*/  @!P1 IADD3 R8, P5, R63, R4, RZ ;  /* 0x000000043f089210 */ /* 0x000fe20007fbe0ff */
[----:B------:R-:W-:Y:S01]  /*d220*/  @!P2 IMAD.X R11, R0, 0x1, R81, P6 ;  /* 0x00000001000ba824 */ /* 0x000fe200030e0651 */
[----:B------:R-:W-:-:S03]  /*d230*/  ISETP.GE.AND P6, PT, R162, UR4, PT ;  /* 0x00000004a2007c0c */ /* 0x000fc6000bfc6270 */
[----:B------:R-:W-:Y:S01]  /*d240*/  @!P1 IMAD.X R9, R62, 0x1, R75, P5 ;  /* 0x000000013e099824 */ /* 0x000fe200028e064b */
[----:B------:R-:W-:-:S05]  /*d250*/  @!P1 IADD3 R4, P5, R65, R4, RZ ;  /* 0x0000000441049210 */ /* 0x000fca0007fbe0ff */
[----:B------:R-:W-:Y:S01]  /*d260*/  @!P1 IMAD.X R5, R0, 0x1, R75, P5 ;  /* 0x0000000100059824 */ /* 0x000fe200028e064b */
[----:B------:R-:W-:-:S03]  /*d270*/  ISETP.GE.AND P5, PT, R180, UR4, PT ;  /* 0x00000004b4007c0c */ /* 0x000fc6000bfa6270 */
[----:B------:R-:W-:Y:S02]  /*d280*/  @!P6 IMAD.MOV.U32 R28, RZ, RZ, R63 ;  /* 0x000000ffff1ce224 */ /* 0x000fe400078e003f */
[----:B------:R-:W-:Y:S02]  /*d290*/  @!P6 IMAD.MOV.U32 R29, RZ, RZ, R62 ;  /* 0x000000ffff1de224 */ /* 0x000fe400078e003e */
[----:B------:R-:W-:Y:S02]  /*d2a0*/  @!P6 IMAD.MOV.U32 R6, RZ, RZ, R65 ;  /* 0x000000ffff06e224 */ /* 0x000fe400078e0041 */
[----:B------:R-:W-:Y:S02]  /*d2b0*/  @!P6 IMAD.MOV.U32 R7, RZ, RZ, R0 ;  /* 0x000000ffff07e224 */ /* 0x000fe400078e0000 */
[----:B------:R-:W-:-:S04]  /*d2c0*/  @!P6 IMAD.WIDE R28, R162, 0x2, R28 ;  /* 0x00000002a21ce825 */ /* 0x000fc800078e021c */
[----:B------:R-:W-:Y:S01]  /*d2d0*/  @!P6 IMAD.WIDE R6, R162, 0x2, R6 ;  /* 0x00000002a206e825 */ /* 0x000fe200078e0206 */
[----:B------:R-:W5:Y:S03]  /*d2e0*/  @!P6 LD.E.64 R40, desc[UR60][R28.64] ;  /* 0x0000003c1c28e980 */ /* 0x000f66000c101b00 */
[C---:B------:R-:W-:Y:S01]  /*d2f0*/  @!P5 IMAD.SHL.U32 R30, R180.reuse, 0x2, RZ ;  /* 0x00000002b41ed824 */ /* 0x040fe200078e00ff */
[----:B------:R0:W5:Y:S01]  /*d300*/  @!P6 LD.E.64 R38, desc[UR60][R6.64] ;  /* 0x0000003c0626e980 */ /* 0x000162000c101b00 */
[----:B------:R-:W-:-:S03]  /*d310*/  @!P5 SHF.L.U64.HI R69, R180, 0x1, R69 ;  /* 0x00000001b445d819 */ /* 0x000fc60000010245 */
[----:B0-----:R-:W-:-:S05]  /*d320*/  @!P5 IADD3 R6, P6, R63, R30, RZ ;  /* 0x0000001e3f06d210 */ /* 0x001fca0007fde0ff */
[----:B------:R-:W-:Y:S01]  /*d330*/  @!P5 IMAD.X R7, R62, 0x1, R69, P6 ;  /* 0x000000013e07d824 */ /* 0x000fe200030e0645 */
[----:B------:R-:W-:Y:S02]  /*d340*/  @!P5 IADD3 R62, P6, R65, R30, RZ ;  /* 0x0000001e413ed210 */ /* 0x000fe40007fde0ff */
[----:B------:R-:W-:Y:S02]  /*d350*/  CS2R R30, SRZ ;  /* 0x00000000001e7805 */ /* 0x000fe4000001ff00 */
[----:B------:R-:W-:Y:S02]  /*d360*/  CS2R R32, SRZ ;  /* 0x0000000000207805 */ /* 0x000fe4000001ff00 */
[----:B------:R-:W-:Y:S02]  /*d370*/  CS2R R28, SRZ ;  /* 0x00000000001c7805 */ /* 0x000fe4000001ff00 */
[----:B------:R0:W5:Y:S04]  /*d380*/  @!P4 LD.E.64 R30, desc[UR60][R20.64] ;  /* 0x0000003c141ec980 */ /* 0x000168000c101b00 */
[----:B------:R1:W5:Y:S04]  /*d390*/  @!P4 LD.E.64 R32, desc[UR60][R26.64] ;  /* 0x0000003c1a20c980 */ /* 0x000368000c101b00 */
[----:B------:R2:W5:Y:S01]  /*d3a0*/  @!P3 LD.E.64 R28, desc[UR60][R24.64] ;  /* 0x0000003c181cb980 */ /* 0x000562000c101b00 */
[----:B0-----:R-:W-:-:S02]  /*d3b0*/  CS2R R20, SRZ ;  /* 0x0000000000147805 */ /* 0x001fc4000001ff00 */
[----:B-1----:R-:W-:-:S04]  /*d3c0*/  CS2R R26, SRZ ;  /* 0x00000000001a7805 */ /* 0x002fc8000001ff00 */
[----:B------:R0:W5:Y:S01]  /*d3d0*/  @!P3 LD.E.64 R20, desc[UR60][R14.64] ;  /* 0x0000003c0e14b980 */ /* 0x000162000c101b00 */
[----:B--2---:R-:W-:-:S03]  /*d3e0*/  CS2R R24, SRZ ;  /* 0x0000000000187805 */ /* 0x004fc6000001ff00 */
[----:B------:R1:W5:Y:S01]  /*d3f0*/  @!P2 LD.E.64 R26, desc[UR60][R12.64] ;  /* 0x0000003c0c1aa980 */ /* 0x000362000c101b00 */
[----:B------:R-:W-:-:S03]  /*d400*/  @!P5 IMAD.X R63, R0, 0x1, R69, P6 ;  /* 0x00000001003fd824 */ /* 0x000fc600030e0645 */
[----:B------:R2:W5:Y:S01]  /*d410*/  @!P2 LD.E.64 R24, desc[UR60][R10.64] ;  /* 0x0000003c0a18a980 */ /* 0x000562000c101b00 */
[----:B0-----:R-:W-:Y:S02]  /*d420*/  CS2R R14, SRZ ;  /* 0x00000000000e7805 */ /* 0x001fe4000001ff00 */
[----:B-1----:R-:W-:-:S04]  /*d430*/  CS2R R12, SRZ ;  /* 0x00000000000c7805 */ /* 0x002fc8000001ff00 */
[----:B------:R0:W5:Y:S01]  /*d440*/  @!P1 LD.E.64 R14, desc[UR60][R8.64] ;  /* 0x0000003c080e9980 */ /* 0x000162000c101b00 */
[----:B--2---:R-:W-:-:S03]  /*d450*/  CS2R R10, SRZ ;  /* 0x00000000000a7805 */ /* 0x004fc6000001ff00 */
[----:B------:R1:W5:Y:S04]  /*d460*/  @!P1 LD.E.64 R12, desc[UR60][R4.64] ;  /* 0x0000003c040c9980 */ /* 0x000368000c101b00 */
[----:B------:R1:W5:Y:S01]  /*d470*/  @!P5 LD.E.64 R10, desc[UR60][R6.64] ;  /* 0x0000003c060ad980 */ /* 0x000362000c101b00 */
[----:B0-----:R-:W-:-:S06]  /*d480*/  CS2R R8, SRZ ;  /* 0x0000000000087805 */ /* 0x001fcc000001ff00 */
[----:B------:R1:W5:Y:S02]  /*d490*/  @!P5 LD.E.64 R8, desc[UR60][R62.64] ;  /* 0x0000003c3e08d980 */ /* 0x000364000c101b00 */
.L_x_1698:
[----:B------:R-:W-:Y:S05]  /*d4a0*/  BSYNC B1 ;  /* 0x0000000000017941 */ /* 0x000fea0003800000 */
.L_x_1697:
[----:B-1---5:R-:W-:Y:S01]  /*d4b0*/  IMAD.MOV.U32 R5, RZ, RZ, R20 ;  /* 0x000000ffff057224 */ /* 0x022fe200078e0014 */
[----:B------:R-:W-:Y:S01]  /*d4c0*/  LEA.HI R4, R208, R208, RZ, 0x1 ;  /* 0x000000d0d0047211 */ /* 0x000fe200078f08ff */
[----:B------:R-:W-:Y:S01]  /*d4d0*/  VIADD R6, R3, 0xc400 ;  /* 0x0000c40003067836 */ /* 0x000fe20000000000 */
[----:B------:R-:W-:Y:S01]  /*d4e0*/  VIADDMNMX R67, R67, -R188, 0x80, PT ;  /* 0x0000008043437446 */ /* 0x000fe200038009bc */
[----:B---3--:R-:W-:Y:S01]  /*d4f0*/  VIADD R0, R3, 0xc440 ;  /* 0x0000c44003007836 */ /* 0x008fe20000000000 */
[----:B------:R-:W-:Y:S01]  /*d500*/  PRMT R90, R5, 0x7610, R90 ;  /* 0x00007610055a7816 */ /* 0x000fe2000000005a */
[----:B------:R-:W-:Y:S01]  /*d510*/  @P0 VIADD R0, R6, 0xffffffc0 ;  /* 0xffffffc006000836 */ /* 0x000fe20000000000 */
[----:B------:R-:W-:Y:S01]  /*d520*/  LOP3.LUT R5, R4, 0xfffffffe, RZ, 0xc0, !PT ;  /* 0xfffffffe04057812 */ /* 0x000fe200078ec0ff */
[----:B------:R-:W-:Y:S01]  /*d530*/  IMAD.MOV.U32 R6, RZ, RZ, R21 ;  /* 0x000000ffff067224 */ /* 0x000fe200078e0015 */
[----:B------:R-:W-:Y:S01]  /*d540*/  BSSY B1, `(.L_x_1699) ;  /* 0x0000030000017945 */ /* 0x000fe20003800000 */
[----:B------:R-:W-:Y:S01]  /*d550*/  IMAD.MOV.U32 R7, RZ, RZ, R30 ;  /* 0x000000ffff077224 */ /* 0x000fe200078e001e */
[----:B------:R-:W-:Y:S01]  /*d560*/  ISETP.GE.AND P1, PT, R174, R67, PT ;  /* 0x00000043ae00720c */ /* 0x000fe20003f26270 */
[----:B------:R-:W-:Y:S01]  /*d570*/  IMAD.IADD R5, R208, 0x1, -R5 ;  /* 0x00000001d0057824 */ /* 0x000fe200078e0a05 */
[----:B------:R-:W-:Y:S01]  /*d580*/  PRMT R89, R6, 0x7610, R89 ;  /* 0x0000761006597816 */ /* 0x000fe20000000059 */
[----:B------:R-:W-:Y:S01]  /*d590*/  IMAD.MOV.U32 R4, RZ, RZ, R38 ;  /* 0x000000ffff047224 */ /* 0x000fe200078e0026 */
[----:B------:R-:W-:Y:S01]  /*d5a0*/  PRMT R97, R7, 0x7610, R97 ;  /* 0x0000761007617816 */ /* 0x000fe20000000061 */
[----:B------:R-:W-:Y:S01]  /*d5b0*/  IMAD.MOV.U32 R6, RZ, RZ, R39 ;  /* 0x000000ffff067224 */ /* 0x000fe200078e0027 */
[----:B------:R-:W-:Y:S01]  /*d5c0*/  SHF.L.U32 R5, R5, 0x1f, RZ ;  /* 0x0000001f05057819 */ /* 0x000fe200000006ff */
[----:B------:R-:W-:Y:S01]  /*d5d0*/  IMAD.MOV.U32 R7, RZ, RZ, R24 ;  /* 0x000000ffff077224 */ /* 0x000fe200078e0018 */
[----:B------:R-:W-:Y:S01]  /*d5e0*/  PRMT R105, R4, 0x7610, R105 ;  /* 0x0000761004697816 */ /* 0x000fe20000000069 */
[----:B------:R-:W-:Y:S01]  /*d5f0*/  IMAD.MOV.U32 R4, RZ, RZ, R25 ;  /* 0x000000ffff047224 */ /* 0x000fe200078e0019 */
[----:B------:R-:W1:Y:S01]  /*d600*/  SYNCS.PHASECHK.TRANS64.TRYWAIT P0, [R2+URZ+0x2a800], R5 ;  /* 0x02a80005020075a7 */ /* 0x000e62000800017f */
        /* <DEDUP_REMOVED lines=10> */
[----:B--2---:R-:W-:Y:S01]  /*d6b0*/  PRMT R63, R4, 0x7610, R63 ;  /* 0x00007610043f7816 */ /* 0x004fe2000000003f */
        /* <DEDUP_REMOVED lines=8> */
[----:B0-----:R-:W-:Y:S01]  /*d740*/  IMAD.MOV.U32 R62, RZ, RZ, R31 ;  /* 0x000000ffff3e7224 */ /* 0x001fe200078e001f */
        /* <DEDUP_REMOVED lines=14> */
[----:B-1----:R-:W-:Y:S06]  /*d830*/  @!P0 BRA `(.L_x_1700) ;  /* 0x000001f800988947 */ /* 0x002fec0003800000 */
.L_x_2036:
[----:B------:R-:W-:Y:S05]  /*d840*/  BSYNC B1 ;  /* 0x0000000000017941 */ /* 0x000fea0003800000 */
.L_x_1699:
[----:B------:R-:W-:Y:S01]  /*d850*/  BSSY B1, `(.L_x_1701) ;  /* 0x000012f000017945 */ /* 0x000fe20003800000 */
[----:B------:R-:W-:Y:S02]  /*d860*/  PRMT R64, R4, 0x7610, R64 ;  /* 0x0000761004407816 */ /* 0x000fe40000000040 */
[----:B----4-:R-:W-:Y:S01]  /*d870*/  PRMT R65, R6, 0x7610, R65 ;  /* 0x0000761006417816 */ /* 0x010fe20000000041 */
[----:B------:R-:W-:Y:S06]  /*d880*/  @P1 BRA `(.L_x_1702) ;  /* 0x0000001000ac1947 */ /* 0x000fec0003800000 */
[----:B0-----:R-:W0:Y:S01]  /*d890*/  LDC R5, c[0x0][0x3f4] ;  /* 0x0000fd00ff057b82 */ /* 0x001e220000000800 */
        /* <DEDUP_REMOVED lines=9> */
[----:B------:R-:W-:Y:S02]  /*d930*/  SHF.R.U64 R115, R60, 0x10, R61 ;  /* 0x000000103c737819 */ /* 0x000fe4000000123d */
[----:B------:R-:W-:Y:S02]  /*d940*/  SHF.R.U32.HI R112, RZ, 0x10, R59 ;  /* 0x00000010ff707819 */ /* 0x000fe4000001163b */
[----:B------:R-:W-:Y:S02]  /*d950*/  SHF.R.U32.HI R60, RZ, 0x10, R61 ;  /* 0x00000010ff3c7819 */ /* 0x000fe4000001163d */
[----:B------:R-:W-:Y:S02]  /*d960*/  PRMT R112, R109, 0x5410, R112 ;  /* 0x000054106d707816 */ /* 0x000fe40000000070 */
[----:B------:R-:W-:Y:S02]  /*d970*/  SHF.R.U64 R113, R58, 0x10, R59 ;  /* 0x000000103a717819 */ /* 0x000fe4000000123b */
[----:B------:R-:W-:Y:S01]  /*d980*/  PRMT R111, R111, 0x5410, R60 ;  /* 0x000054106f6f7816 */ /* 0x000fe2000000003c */
[----:B------:R-:W-:Y:S01]  /*d990*/  IMAD.U32 R114, R112, 0x10000, RZ ;  /* 0x0001000070727824 */ /* 0x000fe200078e00ff */
[----:B------:R-:W-:-:S02]  /*d9a0*/  PRMT R113, R110, 0x5410, R113 ;  /* 0x000054106e717816 */ /* 0x000fc40000000071 */
[----:B------:R-:W-:Y:S01]  /*d9b0*/  LOP3.LUT R116, R112, 0xffff0000, RZ, 0xc0, !PT ;  /* 0xffff000070747812 */ /* 0x000fe200078ec0ff */
[C---:B------:R-:W-:Y:S01]  /*d9c0*/  IMAD.U32 R110, R111.reuse, 0x10000, RZ ;  /* 0x000100006f6e7824 */ /* 0x040fe200078e00ff */
[----:B------:R-:W-:Y:S02]  /*d9d0*/  LOP3.LUT R112, R111, 0xffff0000, RZ, 0xc0, !PT ;  /* 0xffff00006f707812 */ /* 0x000fe400078ec0ff */
[----:B------:R-:W-:Y:S02]  /*d9e0*/  PRMT R58, R66, 0x5432, R115 ;  /* 0x00005432423a7816 */ /* 0x000fe40000000073 */
[C---:B0-----:R-:W-:Y:S01]  /*d9f0*/  LOP3.LUT R60, R6.reuse, 0xffff0000, RZ, 0xc0, !PT ;  /* 0xffff0000063c7812 */ /* 0x041fe200078ec0ff */
[----:B------:R-:W-:Y:S01]  /*da00*/  IMAD.U32 R59, R6, 0x10000, RZ ;  /* 0x00010000063b7824 */ /* 0x000fe200078e00ff */
[C---:B------:R-:W-:Y:S01]  /*da10*/  LOP3.LUT R109, R7.reuse, 0xffff0000, RZ, 0xc0, !PT ;  /* 0xffff0000076d7812 */ /* 0x040fe200078ec0ff */
[----:B------:R-:W-:Y:S01]  /*da20*/  IMAD.U32 R61, R7, 0x10000, RZ ;  /* 0x00010000073d7824 */ /* 0x000fe200078e00ff */
[----:B------:R-:W-:Y:S01]  /*da30*/  LOP3.LUT R7, R4, 0xffff0000, RZ, 0xc0, !PT ;  /* 0xffff000004077812 */ /* 0x000fe200078ec0ff */
[C---:B------:R-:W-:Y:S01]  /*da40*/  FMUL.FTZ R118, R60.reuse, R114 ;  /* 0x000000723c767220 */ /* 0x040fe20000410000 */
[----:B------:R-:W-:Y:S01]  /*da50*/  FMUL.FTZ R111, R60, R110 ;  /* 0x0000006e3c6f7220 */ /* 0x000fe20000410000 */
[----:B------:R-:W-:Y:S01]  /*da60*/  FMUL.FTZ R60, R109, R116 ;  /* 0x000000746d3c7220 */ /* 0x000fe20000410000 */
[----:B------:R-:W-:-:S02]  /*da70*/  IMAD.U32 R6, R4, 0x10000, RZ ;  /* 0x0001000004067824 */ /* 0x000fc400078e00ff */
[----:B------:R-:W-:Y:S01]  /*da80*/  FFMA.FTZ R118, R59, R110, -R118 ;  /* 0x0000006e3b767223 */ /* 0x000fe20000010876 */
[----:B------:R-:W-:Y:S01]  /*da90*/  FMUL.FTZ R110, R109, R112 ;  /* 0x000000706d6e7220 */ /* 0x000fe20000410000 */
[----:B------:R-:W-:Y:S01]  /*daa0*/  FFMA.FTZ R111, R59, R114, R111 ;  /* 0x000000723b6f7223 */ /* 0x000fe2000001006f */
[----:B------:R-:W-:Y:S01]  /*dab0*/  FFMA.FTZ R112, R61, R112, -R60 ;  /* 0x000000703d707223 */ /* 0x000fe2000001083c */
[C---:B------:R-:W-:Y:S01]  /*dac0*/  IMAD.U32 R4, R5.reuse, 0x10000, RZ ;  /* 0x0001000005047824 */ /* 0x040fe200078e00ff */
[----:B------:R-:W-:Y:S01]  /*dad0*/  LOP3.LUT R5, R5, 0xffff0000, RZ, 0xc0, !PT ;  /* 0xffff000005057812 */ /* 0x000fe200078ec0ff */
[C---:B------:R-:W-:Y:S01]  /*dae0*/  IMAD.U32 R60, R113.reuse, 0x10000, RZ ;  /* 0x00010000713c7824 */ /* 0x040fe200078e00ff */
[----:B------:R-:W-:Y:S01]  /*daf0*/  LOP3.LUT R113, R113, 0xffff0000, RZ, 0xc0, !PT ;  /* 0xffff000071717812 */ /* 0x000fe200078ec0ff */
[C---:B------:R-:W-:Y:S01]  /*db00*/  IMAD.U32 R59, R58.reuse, 0x10000, RZ ;  /* 0x000100003a3b7824 */ /* 0x040fe200078e00ff */
[----:B------:R-:W-:Y:S01]  /*db10*/  LOP3.LUT R58, R58, 0xffff0000, RZ, 0xc0, !PT ;  /* 0xffff00003a3a7812 */ /* 0x000fe200078ec0ff */
[----:B------:R-:W-:Y:S01]  /*db20*/  FFMA.FTZ R115, R61, R116, R110 ;  /* 0x000000743d737223 */ /* 0x000fe2000001006e */
[C---:B------:R-:W-:Y:S01]  /*db30*/  FMUL.FTZ R61, R7.reuse, R60 ;  /* 0x0000003c073d7220 */ /* 0x040fe20000410000 */
        /* <DEDUP_REMOVED lines=12> */
.L_x_1704:
[----:B------:R-:W-:Y:S05]  /*dc00*/  BSYNC B2 ;  /* 0x0000000000027941 */ /* 0x000fea0003800000 */
.L_x_1703:
[----:B------:R-:W-:Y:S04]  /*dc10*/  BSSY B2, `(.L_x_1705) ;  /* 0x0000030000027945 */ /* 0x000fe80003800000 */
[----:B------:R-:W-:Y:S05]  /*dc20*/  @P1 BRA `(.L_x_1706) ;  /* 0x0000000000b81947 */ /* 0x000fea0003800000 */
[----:B0-----:R-:W0:Y:S01]  /*dc30*/  LDS.128 R4, [R0] ;  /* 0x0000000000047984 */ /* 0x001e220000000c00 */
[--C-:B------:R-:W-:Y:S02]  /*dc40*/  SHF.R.U64 R59, R56, 0x10, R57.reuse ;  /* 0x00000010383b7819 */ /* 0x100fe40000001239 */
[----:B------:R-:W-:Y:S02]  /*dc50*/  SHF.R.U32.HI R56, RZ, 0x10, R57 ;  /* 0x00000010ff387819 */ /* 0x000fe40000011639 */
[--C-:B------:R-:W-:Y:S02]  /*dc60*/  SHF.R.U64 R57, R54, 0x10, R55.reuse ;  /* 0x0000001036397819 */ /* 0x100fe40000001237 */
[----:B------:R-:W-:Y:S02]  /*dc70*/  SHF.R.U32.HI R54, RZ, 0x10, R55 ;  /* 0x00000010ff367819 */ /* 0x000fe40000011637 */
[----:B------:R-:W-:Y:S02]  /*dc80*/  PRMT R103, R103, 0x5410, R56 ;  /* 0x0000541067677816 */ /* 0x000fe40000000038 */
[----:B------:R-:W-:-:S02]  /*dc90*/  PRMT R101, R101, 0x5410, R54 ;  /* 0x0000541065657816 */ /* 0x000fc40000000036 */
[----:B------:R-:W-:Y:S01]  /*dca0*/  PRMT R102, R102, 0x5410, R59 ;  /* 0x0000541066667816 */ /* 0x000fe2000000003b */
[----:B------:R-:W-:Y:S01]  /*dcb0*/  IMAD.U32 R58, R103, 0x10000, RZ ;  /* 0x00010000673a7824 */ /* 0x000fe200078e00ff */
[----:B------:R-:W-:Y:S01]  /*dcc0*/  PRMT R100, R100, 0x5410, R57 ;  /* 0x0000541064647816 */ /* 0x000fe20000000039 */
[C---:B------:R-:W-:Y:S01]  /*dcd0*/  IMAD.U32 R59, R101.reuse, 0x10000, RZ ;  /* 0x00010000653b7824 */ /* 0x040fe200078e00ff */
[----:B------:R-:W-:Y:S02]  /*dce0*/  LOP3.LUT R101, R101, 0xffff0000, RZ, 0xc0, !PT ;  /* 0xffff000065657812 */ /* 0x000fe400078ec0ff */
[----:B------:R-:W-:Y:S02]  /*dcf0*/  LOP3.LUT R103, R103, 0xffff0000, RZ, 0xc0, !PT ;  /* 0xffff000067677812 */ /* 0x000fe400078ec0ff */
[C---:B0-----:R-:W-:Y:S01]  /*dd00*/  LOP3.LUT R55, R6.reuse, 0xffff0000, RZ, 0xc0, !PT ;  /* 0xffff000006377812 */ /* 0x041fe200078ec0ff */
[----:B------:R-:W-:Y:S01]  /*dd10*/  IMAD.U32 R54, R6, 0x10000, RZ ;  /* 0x0001000006367824 */ /* 0x000fe200078e00ff */
[C---:B------:R-:W-:Y:S01]  /*dd20*/  LOP3.LUT R57, R7.reuse, 0xffff0000, RZ, 0xc0, !PT ;  /* 0xffff000007397812 */ /* 0x040fe200078ec0ff */
[----:B------:R-:W-:-:S02]  /*dd30*/  IMAD.U32 R56, R7, 0x10000, RZ ;  /* 0x0001000007387824 */ /* 0x000fc400078e00ff */
[CC--:B------:R-:W-:Y:S01]  /*dd40*/  FMUL.FTZ R60, R55.reuse, R58.reuse ;  /* 0x0000003a373c7220 */ /* 0x0c0fe20000410000 */
[----:B------:R-:W-:Y:S01]  /*dd50*/  FMUL.FTZ R61, R55, R59 ;  /* 0x0000003b373d7220 */ /* 0x000fe20000410000 */
[C---:B------:R-:W-:Y:S01]  /*dd60*/  FMUL.FTZ R55, R57.reuse, R101 ;  /* 0x0000006539377220 */ /* 0x040fe20000410000 */
[----:B------:R-:W-:Y:S02]  /*dd70*/  IMAD.U32 R6, R4, 0x10000, RZ ;  /* 0x0001000004067824 */ /* 0x000fe400078e00ff */
[----:B------:R-:W-:Y:S01]  /*dd80*/  FFMA.FTZ R109, R54, R59, R60 ;  /* 0x0000003b366d7223 */ /* 0x000fe2000001003c */
[-C--:B------:R-:W-:Y:S01]  /*dd90*/  FMUL.FTZ R59, R57, R103.reuse ;  /* 0x00000067393b7220 */ /* 0x080fe20000410000 */
[----:B------:R-:W-:Y:S01]  /*dda0*/  FFMA.FTZ R103, R56, R103, -R55 ;  /* 0x0000006738677223 */ /* 0x000fe20000010837 */
[C---:B------:R-:W-:Y:S01]  /*ddb0*/  IMAD.U32 R7, R5.reuse, 0x10000, RZ ;  /* 0x0001000005077824 */ /* 0x040fe200078e00ff */
[----:B------:R-:W-:Y:S01]  /*ddc0*/  LOP3.LUT R4, R4, 0xffff0000, RZ, 0xc0, !PT ;  /* 0xffff000004047812 */ /* 0x000fe200078ec0ff */
[----:B------:R-:W-:Y:S01]  /*ddd0*/  IMAD.U32 R57, R100, 0x10000, RZ ;  /* 0x0001000064397824 */ /* 0x000fe200078e00ff */
[----:B------:R-:W-:Y:S01]  /*dde0*/  LOP3.LUT R5, R5, 0xffff0000, RZ, 0xc0, !PT ;  /* 0xffff000005057812 */ /* 0x000fe200078ec0ff */
        /* <DEDUP_REMOVED lines=18> */
.L_x_1706:
[----:B------:R-:W-:Y:S05]  /*df10*/  BSYNC B2 ;  /* 0x0000000000027941 */ /* 0x000fea0003800000 */
.L_x_1705:
[----:B------:R-:W-:Y:S04]  /*df20*/  BSSY B2, `(.L_x_1707) ;  /* 0x0000030000027945 */ /* 0x000fe80003800000 */
[----:B------:R-:W-:Y:S05]  /*df30*/  @P2 BRA `(.L_x_1708) ;  /* 0x0000000000b82947 */ /* 0x000fea0003800000 */
[----:B01----:R-:W0:Y:S01]  /*df40*/  LDS.128 R4, [R3+0x10400] ;  /* 0x0104000003047984 */ /* 0x003e220000000c00 */
        /* <DEDUP_REMOVED lines=45> */
.L_x_1708:
[----:B------:R-:W-:Y:S05]  /*e220*/  BSYNC B2 ;  /* 0x0000000000027941 */ /* 0x000fea0003800000 */
.L_x_1707:
[----:B------:R-:W-:Y:S04]  /*e230*/  BSSY B2, `(.L_x_1709) ;  /* 0x0000030000027945 */ /* 0x000fe80003800000 */
[----:B------:R-:W-:Y:S05]  /*e240*/  @P3 BRA `(.L_x_1710) ;  /* 0x0000000000b83947 */ /* 0x000fea0003800000 */
[----:B012---:R-:W0:Y:S01]  /*e250*/  LDS.128 R4, [R0+0x4000] ;  /* 0x0040000000047984 */ /* 0x007e220000000c00 */
[--C-:B------:R-:W-:Y:S02]  /*e260*/  SHF.R.U64 R48, R48, 0x10, R49.reuse ;  /* 0x0000001030307819 */ /* 0x100fe40000001231 */
[----:B------:R-:W-:Y:S02]  /*e270*/  SHF.R.U32.HI R51, RZ, 0x10, R49 ;  /* 0x00000010ff337819 */ /* 0x000fe40000011631 */
[--C-:B------:R-:W-:Y:S02]  /*e280*/  SHF.R.U64 R49, R46, 0x10, R47.reuse ;  /* 0x000000102e317819 */ /* 0x100fe4000000122f */
[----:B------:R-:W-:Y:S02]  /*e290*/  SHF.R.U32.HI R46, RZ, 0x10, R47 ;  /* 0x00000010ff2e7819 */ /* 0x000fe4000001162f */
[----:B------:R-:W-:Y:S02]  /*e2a0*/  PRMT R86, R86, 0x5410, R51 ;  /* 0x0000541056567816 */ /* 0x000fe40000000033 */
[----:B------:R-:W-:-:S02]  /*e2b0*/  PRMT R83, R83, 0x5410, R46 ;  /* 0x0000541053537816 */ /* 0x000fc4000000002e */
[----:B------:R-:W-:Y:S01]  /*e2c0*/  PRMT R84, R84, 0x5410, R49 ;  /* 0x0000541054547816 */ /* 0x000fe20000000031 */
[C---:B------:R-:W-:Y:S01]  /*e2d0*/  IMAD.U32 R50, R86.reuse, 0x10000, RZ ;  /* 0x0001000056327824 */ /* 0x040fe200078e00ff */
[----:B------:R-:W-:Y:S01]  /*e2e0*/  LOP3.LUT R86, R86, 0xffff0000, RZ, 0xc0, !PT ;  /* 0xffff000056567812 */ /* 0x000fe200078ec0ff */
[C---:B------:R-:W-:Y:S01]  /*e2f0*/  IMAD.U32 R51, R83.reuse, 0x10000, RZ ;  /* 0x0001000053337824 */ /* 0x040fe200078e00ff */
[----:B------:R-:W-:Y:S02]  /*e300*/  LOP3.LUT R83, R83, 0xffff0000, RZ, 0xc0, !PT ;  /* 0xffff000053537812 */ /* 0x000fe400078ec0ff */
[----:B------:R-:W-:Y:S02]  /*e310*/  PRMT R85, R85, 0x5410, R48 ;  /* 0x0000541055557816 */ /* 0x000fe40000000030 */
[C---:B0-----:R-:W-:Y:S01]  /*e320*/  LOP3.LUT R47, R6.reuse, 0xffff0000, RZ, 0xc0, !PT ;  /* 0xffff0000062f7812 */ /* 0x041fe200078ec0ff */
[----:B------:R-:W-:Y:S01]  /*e330*/  IMAD.U32 R46, R6, 0x10000, RZ ;  /* 0x00010000062e7824 */ /* 0x000fe200078e00ff */
[C---:B------:R-:W-:Y:S01]  /*e340*/  LOP3.LUT R49, R7.reuse, 0xffff0000, RZ, 0xc0, !PT ;  /* 0xffff000007317812 */ /* 0x040fe200078ec0ff */
[----:B------:R-:W-:-:S02]  /*e350*/  IMAD.U32 R48, R7, 0x10000, RZ ;  /* 0x0001000007307824 */ /* 0x000fc400078e00ff */
[C---:B------:R-:W-:Y:S01]  /*e360*/  FMUL.FTZ R54, R47.reuse, R50 ;  /* 0x000000322f367220 */ /* 0x040fe20000410000 */
[----:B------:R-:W-:Y:S01]  /*e370*/  FMUL.FTZ R53, R47, R51 ;  /* 0x000000332f357220 */ /* 0x000fe20000410000 */
[C---:B------:R-:W-:Y:S01]  /*e380*/  FMUL.FTZ R47, R49.reuse, R83 ;  /* 0x00000053312f7220 */ /* 0x040fe20000410000 */
[----:B------:R-:W-:Y:S02]  /*e390*/  IMAD.U32 R6, R4, 0x10000, RZ ;  /* 0x0001000004067824 */ /* 0x000fe400078e00ff */
[C---:B------:R-:W-:Y:S01]  /*e3a0*/  FFMA.FTZ R55, R46.reuse, R51, R54 ;  /* 0x000000332e377223 */ /* 0x040fe20000010036 */
[----:B------:R-:W-:Y:S01]  /*e3b0*/  FMUL.FTZ R51, R49, R86 ;  /* 0x0000005631337220 */ /* 0x000fe20000410000 */
[C---:B------:R-:W-:Y:S02]  /*e3c0*/  IMAD.U32 R7, R5.reuse, 0x10000, RZ ;  /* 0x0001000005077824 */ /* 0x040fe400078e00ff */
[----:B------:R-:W-:Y:S01]  /*e3d0*/  FFMA.FTZ R52, R46, R50, -R53 ;  /* 0x000000322e347223 */ /* 0x000fe20000010835 */
[----:B------:R-:W-:Y:S01]  /*e3e0*/  IMAD.U32 R49, R84, 0x10000, RZ ;  /* 0x0001000054317824 */ /* 0x000fe200078e00ff */
[----:B------:R-:W-:Y:S01]  /*e3f0*/  LOP3.LUT R4, R4, 0xffff0000, RZ, 0xc0, !PT ;  /* 0xffff000004047812 */ /* 0x000fe200078ec0ff */
[----:B------:R-:W-:Y:S01]  /*e400*/  FFMA.FTZ R86, R48, R86, -R47 ;  /* 0x0000005630567223 */ /* 0x000fe2000001082f */
[----:B------:R-:W-:Y:S01]  /*e410*/  LOP3.LUT R5, R5, 0xffff0000, RZ, 0xc0, !PT ;  /* 0xffff000005057812 */ /* 0x000fe200078ec0ff */
[C---:B------:R-:W-:Y:S01]  /*e420*/  IMAD.U32 R47, R85.reuse, 0x10000, RZ ;  /* 0x00010000552f7824 */ /* 0x040fe200078e00ff */
[----:B------:R-:W-:Y:S01]  /*e430*/  LOP3.LUT R84, R84, 0xffff0000, RZ, 0xc0, !PT ;  /* 0xffff000054547812 */ /* 0x000fe200078ec0ff */
[----:B------:R-:W-:Y:S01]  /*e440*/  FFMA.FTZ R83, R48, R83, R51 ;  /* 0x0000005330537223 */ /* 0x000fe20000010033 */
[----:B------:R-:W-:Y:S01]  /*e450*/  LOP3.LUT R46, R85, 0xffff0000, RZ, 0xc0, !PT ;  /* 0xffff0000552e7812 */ /* 0x000fe200078ec0ff */
[C---:B------:R-:W-:Y:S01]  /*e460*/  FMUL.FTZ R51, R4.reuse, R49 ;  /* 0x0000003104337220 */ /* 0x040fe20000410000 */
[----:B------:R-:W-:Y:S01]  /*e470*/  FMUL.FTZ R48, R4, R47 ;  /* 0x0000002f04307220 */ /* 0x000fe20000410000 */
[----:B------:R-:W-:-:S02]  /*e480*/  FMUL.FTZ R50, R5, R84 ;  /* 0x0000005405327220 */ /* 0x000fc40000410000 */
[-C--:B------:R-:W-:Y:S01]  /*e490*/  FMUL.FTZ R53, R5, R46.reuse ;  /* 0x0000002e05357220 */ /* 0x080fe20000410000 */
[C---:B------:R-:W-:Y:S01]  /*e4a0*/  FFMA.FTZ R4, R6.reuse, R47, -R51 ;  /* 0x0000002f06047223 */ /* 0x040fe20000010833 */
[----:B------:R-:W-:Y:S01]  /*e4b0*/  FFMA.FTZ R49, R6, R49, R48 ;  /* 0x0000003106317223 */ /* 0x000fe20000010030 */
[C---:B------:R-:W-:Y:S01]  /*e4c0*/  FFMA.FTZ R5, R7.reuse, R46, -R50 ;  /* 0x0000002e07057223 */ /* 0x040fe20000010832 */
[----:B------:R-:W-:Y:S01]  /*e4d0*/  FFMA.FTZ R84, R7, R84, R53 ;  /* 0x0000005407547223 */ /* 0x000fe20000010035 */
[----:B------:R-:W-:Y:S02]  /*e4e0*/  F2FP.BF16.F32.PACK_AB R6, R55, R52 ;  /* 0x000000343706723e */ /* 0x000fe400000010ff */
[----:B------:R-:W-:Y:S02]  /*e4f0*/  F2FP.BF16.F32.PACK_AB R7, R83, R86 ;  /* 0x000000565307723e */ /* 0x000fe400000010ff */
[----:B------:R-:W-:Y:S02]  /*e500*/  F2FP.BF16.F32.PACK_AB R4, R49, R4 ;  /* 0x000000043104723e */ /* 0x000fe400000010ff */
[----:B------:R-:W-:-:S05]  /*e510*/  F2FP.BF16.F32.PACK_AB R5, R84, R5 ;  /* 0x000000055405723e */ /* 0x000fca00000010ff */
[----:B------:R3:W-:Y:S02]  /*e520*/  STS.128 [R0+0x4000], R4 ;  /* 0x0040000400007388 */ /* 0x0007e40000000c00 */
.L_x_1710:
[----:B------:R-:W-:Y:S05]  /*e530*/  BSYNC B2 ;  /* 0x0000000000027941 */ /* 0x000fea0003800000 */
.L_x_1709:
[----:B------:R-:W-:Y:S04]  /*e540*/  BSSY B2, `(.L_x_1711) ;  /* 0x0000030000027945 */ /* 0x000fe80003800000 */
[----:B------:R-:W-:Y:S05]  /*e550*/  @P4 BRA `(.L_x_1712) ;  /* 0x0000000000b84947 */ /* 0x000fea0003800000 */
[----:B0123--:R-:W0:Y:S01]  /*e560*/  LDS.128 R4, [R3+0x14400] ;  /* 0x0144000003047984 */ /* 0x00fe220000000c00 */
        /* <DEDUP_REMOVED lines=45> */
.L_x_1712:
[----:B------:R-:W-:Y:S05]  /*e840*/  BSYNC B2 ;  /* 0x0000000000027941 */ /* 0x000fea0003800000 */
.L_x_1711:
[----:B------:R-:W-:Y:S05]  /*e850*/  @P5 BRA `(.L_x_1702) ;  /* 0x0000000000b85947 */ /* 0x000fea0003800000 */
[----:B01234-:R-:W0:Y:S01]  /*e860*/  LDS.128 R4, [R0+0x8000] ;  /* 0x0080000000047984 */ /* 0x01fe220000000c00 */
[----:B------:R-:W-:Y:S02]  /*e870*/  SHF.R.U64 R43, R34, 0x10, R35 ;  /* 0x00000010222b7819 */ /* 0x000fe40000001223 */
[----:B------:R-:W-:Y:S02]  /*e880*/  SHF.R.U64 R34, R36, 0x10, R37 ;  /* 0x0000001024227819 */ /* 0x000fe40000001225 */
[----:B------:R-:W-:Y:S02]  /*e890*/  SHF.R.U32.HI R35, RZ, 0x10, R35 ;  /* 0x00000010ff237819 */ /* 0x000fe40000011623 */
[----:B------:R-:W-:Y:S02]  /*e8a0*/  SHF.R.U32.HI R36, RZ, 0x10, R37 ;  /* 0x00000010ff247819 */ /* 0x000fe40000011625 */
[----:B------:R-:W-:Y:S02]  /*e8b0*/  PRMT R66, R66, 0x5410, R35 ;  /* 0x0000541042427816 */ /* 0x000fe40000000023 */
[----:B------:R-:W-:-:S02]  /*e8c0*/  PRMT R71, R71, 0x5410, R36 ;  /* 0x0000541047477816 */ /* 0x000fc40000000024 */
[----:B------:R-:W-:Y:S01]  /*e8d0*/  PRMT R70, R70, 0x5410, R43 ;  /* 0x0000541046467816 */ /* 0x000fe2000000002b */
[C---:B------:R-:W-:Y:S01]  /*e8e0*/  IMAD.U32 R42, R66.reuse, 0x10000, RZ ;  /* 0x00010000422a7824 */ /* 0x040fe200078e00ff */
        /* <DEDUP_REMOVED lines=12> */
[----:B------:R-:W-:Y:S01]  /*e9b0*/  FFMA.FTZ R47, R34, R43, R46 ;  /* 0x0000002b222f7223 */ /* 0x000fe2000001002e */
[-C--:B------:R-:W-:Y:S01]  /*e9c0*/  FMUL.FTZ R43, R37, R66.reuse ;  /* 0x00000042252b7220 */ /* 0x080fe20000410000 */
[----:B------:R-:W-:Y:S01]  /*e9d0*/  FFMA.FTZ R66, R36, R66, -R35 ;  /* 0x0000004224427223 */ /* 0x000fe20000010823 */
[----:B------:R-:W-:Y:S02]  /*e9e0*/  IMAD.U32 R7, R5, 0x10000, RZ ;  /* 0x0001000005077824 */ /* 0x000fe400078e00ff */
[----:B------:R-:W-:Y:S01]  /*e9f0*/  FFMA.FTZ R44, R34, R42, -R45 ;  /* 0x0000002a222c7223 */ /* 0x000fe2000001082d */
[----:B------:R-:W-:Y:S01]  /*ea00*/  IMAD.U32 R35, R70, 0x10000, RZ ;  /* 0x0001000046237824 */ /* 0x000fe200078e00ff */
[----:B------:R-:W-:Y:S01]  /*ea10*/  LOP3.LUT R4, R4, 0xffff0000, RZ, 0xc0, !PT ;  /* 0xffff000004047812 */ /* 0x000fe200078ec0ff */
[----:B------:R-:W-:Y:S01]  /*ea20*/  IMAD.U32 R37, R73, 0x10000, RZ ;  /* 0x0001000049257824 */ /* 0x000fe200078e00ff */
[----:B------:R-:W-:Y:S01]  /*ea30*/  LOP3.LUT R5, R5, 0xffff0000, RZ, 0xc0, !PT ;  /* 0xffff000005057812 */ /* 0x000fe200078ec0ff */
[----:B------:R-:W-:Y:S01]  /*ea40*/  FFMA.FTZ R71, R36, R71, R43 ;  /* 0x0000004724477223 */ /* 0x000fe2000001002b */
[----:B------:R-:W-:Y:S01]  /*ea50*/  LOP3.LUT R34, R73, 0xffff0000, RZ, 0xc0, !PT ;  /* 0xffff000049227812 */ /* 0x000fe200078ec0ff */
[----:B------:R-:W-:Y:S01]  /*ea60*/  FMUL.FTZ R43, R4, R37 ;  /* 0x00000025042b7220 */ /* 0x000fe20000410000 */
[----:B------:R-:W-:Y:S01]  /*ea70*/  LOP3.LUT R70, R70, 0xffff0000, RZ, 0xc0, !PT ;  /* 0xffff000046467812 */ /* 0x000fe200078ec0ff */
[----:B------:R-:W-:-:S02]  /*ea80*/  FMUL.FTZ R36, R4, R35 ;  /* 0x0000002304247220 */ /* 0x000fc40000410000 */
[C---:B------:R-:W-:Y:S01]  /*ea90*/  FMUL.FTZ R42, R5.reuse, R34 ;  /* 0x00000022052a7220 */ /* 0x040fe20000410000 */
[C---:B------:R-:W-:Y:S01]  /*eaa0*/  FFMA.FTZ R4, R6.reuse, R35, -R43 ;  /* 0x0000002306047223 */ /* 0x040fe2000001082b */
[-C--:B------:R-:W-:Y:S01]  /*eab0*/  FMUL.FTZ R45, R5, R70.reuse ;  /* 0x00000046052d7220 */ /* 0x080fe20000410000 */
[----:B------:R-:W-:Y:S01]  /*eac0*/  FFMA.FTZ R37, R6, R37, R36 ;  /* 0x0000002506257223 */ /* 0x000fe20000010024 */
[----:B------:R-:W-:Y:S01]  /*ead0*/  FFMA.FTZ R5, R7, R70, -R42 ;  /* 0x0000004607057223 */ /* 0x000fe2000001082a */
[----:B------:R-:W-:Y:S01]  /*eae0*/  F2FP.BF16.F32.PACK_AB R6, R47, R44 ;  /* 0x0000002c2f06723e */ /* 0x000fe200000010ff */
[----:B------:R-:W-:Y:S01]  /*eaf0*/  FFMA.FTZ R34, R7, R34, R45 ;  /* 0x0000002207227223 */ /* 0x000fe2000001002d */
[----:B------:R-:W-:Y:S02]  /*eb00*/  F2FP.BF16.F32.PACK_AB R7, R71, R66 ;  /* 0x000000424707723e */ /* 0x000fe400000010ff */
[----:B------:R-:W-:Y:S02]  /*eb10*/  F2FP.BF16.F32.PACK_AB R4, R37, R4 ;  /* 0x000000042504723e */ /* 0x000fe400000010ff */
[----:B------:R-:W-:-:S05]  /*eb20*/  F2FP.BF16.F32.PACK_AB R5, R34, R5 ;  /* 0x000000052205723e */ /* 0x000fca00000010ff */
[----:B------:R0:W-:Y:S02]  /*eb30*/  STS.128 [R0+0x8000], R4 ;  /* 0x0080000400007388 */ /* 0x0001e40000000c00 */
.L_x_1702:
[----:B------:R-:W-:Y:S05]  /*eb40*/  BSYNC B1 ;  /* 0x0000000000017941 */ /* 0x000fea0003800000 */
.L_x_1701:
        /* <DEDUP_REMOVED lines=30> */
[-C--:B------:R-:W-:Y:S01]  /*ed30*/  FMUL.FTZ R41, R35, R39.reuse ;  /* 0x0000002723297220 */ /* 0x080fe20000410000 */
[----:B------:R-:W-:Y:S01]  /*ed40*/  FMUL.FTZ R35, R37, R106 ;  /* 0x0000006a25237220 */ /* 0x000fe20000410000 */
[----:B------:R-:W-:Y:S02]  /*ed50*/  IMAD.U32 R6, R4, 0x10000, RZ ;  /* 0x0001000004067824 */ /* 0x000fe400078e00ff */
[C---:B------:R-:W-:Y:S01]  /*ed60*/  FFMA.FTZ R43, R34.reuse, R39, R40 ;  /* 0x00000027222b7223 */ /* 0x040fe20000010028 */
[----:B------:R-:W-:Y:S02]  /*ed70*/  IMAD.U32 R7, R5, 0x10000, RZ ;  /* 0x0001000005077824 */ /* 0x000fe400078e00ff */
[----:B------:R-:W-:Y:S01]  /*ed80*/  FFMA.FTZ R42, R34, R38, -R41 ;  /* 0x00000026222a7223 */ /* 0x000fe20000010829 */
[-C--:B------:R-:W-:Y:S01]  /*ed90*/  FMUL.FTZ R39, R37, R108.reuse ;  /* 0x0000006c25277220 */ /* 0x080fe20000410000 */
[----:B------:R-:W-:Y:S01]  /*eda0*/  LOP3.LUT R4, R4, 0xffff0000, RZ, 0xc0, !PT ;  /* 0xffff000004047812 */ /* 0x000fe200078ec0ff */
[C---:B------:R-:W-:Y:S01]  /*edb0*/  FFMA.FTZ R108, R36.reuse, R108, -R35 ;  /* 0x0000006c246c7223 */ /* 0x040fe20000010823 */
[----:B------:R-:W-:Y:S01]  /*edc0*/  LOP3.LUT R5, R5, 0xffff0000, RZ, 0xc0, !PT ;  /* 0xffff000005057812 */ /* 0x000fe200078ec0ff */
[C---:B------:R-:W-:Y:S01]  /*edd0*/  IMAD.U32 R37, R105.reuse, 0x10000, RZ ;  /* 0x0001000069257824 */ /* 0x040fe200078e00ff */
[----:B------:R-:W-:Y:S01]  /*ede0*/  LOP3.LUT R38, R105, 0xffff0000, RZ, 0xc0, !PT ;  /* 0xffff000069267812 */ /* 0x000fe200078ec0ff */
[C---:B------:R-:W-:Y:S01]  /*edf0*/  IMAD.U32 R35, R107.reuse, 0x10000, RZ ;  /* 0x000100006b237824 */ /* 0x040fe200078e00ff */
        /* <DEDUP_REMOVED lines=15> */
.L_x_1715:
[----:B------:R-:W-:Y:S05]  /*eef0*/  BSYNC B1 ;  /* 0x0000000000017941 */ /* 0x000fea0003800000 */
.L_x_1714:
[----:B------:R-:W-:Y:S04]  /*ef00*/  BSSY B1, `(.L_x_1716) ;  /* 0x0000030000017945 */ /* 0x000fe80003800000 */
[----:B------:R-:W-:Y:S05]  /*ef10*/  @P1 BRA `(.L_x_1717) ;  /* 0x0000000000b81947 */ /* 0x000fea0003800000 */
[----:B0-----:R-:W0:Y:S01]  /*ef20*/  LDS.128 R4, [R0+0x2000] ;  /* 0x0020000000047984 */ /* 0x001e220000000c00 */
        /* <DEDUP_REMOVED lines=45> */
.L_x_1717:
[----:B------:R-:W-:Y:S05]  /*f200*/  BSYNC B1 ;  /* 0x0000000000017941 */ /* 0x000fea0003800000 */
.L_x_1716:
        /* <DEDUP_REMOVED lines=48> */
.L_x_1719:
[----:B------:R-:W-:Y:S05]  /*f510*/  BSYNC B1 ;  /* 0x0000000000017941 */ /* 0x000fea0003800000 */
.L_x_1718:
        /* <DEDUP_REMOVED lines=48> */
.L_x_1721:
[----:B------:R-:W-:Y:S05]  /*f820*/  BSYNC B1 ;  /* 0x0000000000017941 */ /* 0x000fea0003800000 */
.L_x_1720:
[----:B------:R-:W-:Y:S04]  /*f830*/  BSSY B1, `(.L_x_1722) ;  /* 0x0000030000017945 */ /* 0x000fe80003800000 */
[----:B------:R-:W-:Y:S05]  /*f840*/  @P4 BRA `(.L_x_1723) ;  /* 0x0000000000b84947 */ /* 0x000fea0003800000 */
[----:B0123--:R-:W0:Y:S01]  /*f850*/  LDS.128 R4, [R3+0x16400] ;  /* 0x0164000003047984 */ /* 0x00fe220000000c00 */
        /* <DEDUP_REMOVED lines=45> */
.L_x_1723:
[----:B------:R-:W-:Y:S05]  /*fb30*/  BSYNC B1 ;  /* 0x0000000000017941 */ /* 0x000fea0003800000 */
.L_x_1722:
        /* <DEDUP_REMOVED lines=15> */
[C---:B------:R-:W-:Y:S01]  /*fc30*/  IMAD.U32 R10, R7.reuse, 0x10000, RZ ;  /* 0x00010000070a7824 */ /* 0x040fe200078e00ff */
[----:B------:R-:W-:Y:S01]  /*fc40*/  LOP3.LUT R7, R7, 0xffff0000, RZ, 0xc0, !PT ;  /* 0xffff000007077812 */ /* 0x000fe200078ec0ff */
[----:B------:R-:W-:-:S02]  /*fc50*/  IMAD.U32 R8, R6, 0x10000, RZ ;  /* 0x0001000006087824 */ /* 0x000fc400078e00ff */
[CC--:B------:R-:W-:Y:S01]  /*fc60*/  FMUL.FTZ R13, R9.reuse, R12.reuse ;  /* 0x0000000c090d7220 */ /* 0x0c0fe20000410000 */
[----:B------:R-:W-:Y:S01]  /*fc70*/  FMUL.FTZ R9, R9, R11 ;  /* 0x0000000b09097220 */ /* 0x000fe20000410000 */
[C---:B------:R-:W-:Y:S01]  /*fc80*/  FMUL.FTZ R21, R7.reuse, R63 ;  /* 0x0000003f07157220 */ /* 0x040fe20000410000 */
[----:B------:R-:W-:Y:S02]  /*fc90*/  IMAD.U32 R3, R4, 0x10000, RZ ;  /* 0x0001000004037824 */ /* 0x000fe400078e00ff */
[C---:B------:R-:W-:Y:S01]  /*fca0*/  FFMA.FTZ R14, R8.reuse, R11, -R13 ;  /* 0x0000000b080e7223 */ /* 0x040fe2000001080d */
[----:B------:R-:W-:Y:S01]  /*fcb0*/  FFMA.FTZ R15, R8, R12, R9 ;  /* 0x0000000c080f7223 */ /* 0x000fe20000010009 */
[-C--:B------:R-:W-:Y:S01]  /*fcc0*/  FMUL.FTZ R9, R7, R65.reuse ;  /* 0x0000004107097220 */ /* 0x080fe20000410000 */
        /* <DEDUP_REMOVED lines=21> */
[----:B------:R0:W-:Y:S01]  /*fe20*/  STS.128 [R0+0xa000], R4 ;  /* 0x00a0000400007388 */ /* 0x0001e20000000c00 */
[----:B------:R-:W-:Y:S05]  /*fe30*/  BRA `(.L_x_1713) ;  /* 0x0000003800247947 */ /* 0x000fea0003800000 */
.L_x_1692:
[----:B------:R-:W2:Y:S01]  /*fe40*/  LDC R10, c[0x0][0x448] ;  /* 0x00011200ff0a7b82 */ /* 0x000ea20000000800 */
[----:B------:R-:W-:Y:S01]  /*fe50*/  IMAD R3, R209, 0x40, R64 ;  /* 0x00000040d1037824 */ /* 0x000fe200078e0240 */
[----:B------:R-:W-:Y:S01]  /*fe60*/  ULDC.64 UR4, c[0x0][0x3f8] ;  /* 0x0000fe0000047ab9 */ /* 0x000fe20000000a00 */
[----:B------:R-:W-:Y:S01]  /*fe70*/  ULDC.64 UR6, c[0x0][0x408] ;  /* 0x0001020000067ab9 */ /* 0x000fe20000000a00 */
[----:B------:R-:W-:Y:S02]  /*fe80*/  IMAD.MOV.U32 R4, RZ, RZ, R24 ;  /* 0x000000ffff047224 */ /* 0x000fe400078e0018 */
[----:B------:R-:W-:Y:S02]  /*fe90*/  IMAD.MOV.U32 R6, RZ, RZ, R140 ;  /* 0x000000ffff067224 */ /* 0x000fe400078e008c */
[----:B------:R-:W-:Y:S01]  /*fea0*/  IMAD.MOV.U32 R7, RZ, RZ, R29 ;  /* 0x000000ffff077224 */ /* 0x000fe200078e001d */
        /* <DEDUP_REMOVED lines=27> */
.L_x_2042:
        /* <DEDUP_REMOVED lines=9> */
[----:B0-----:R-:W-:Y:S02]  /*100f0*/  CS2R R32, SRZ ;  /* 0x0000000000207805 */ /* 0x001fe4000001ff00 */
[----:B------:R-:W-:Y:S02]  /*10100*/  CS2R R34, SRZ ;  /* 0x0000000000227805 */ /* 0x000fe4000001ff00 */
[----:B-1----:R-:W-:Y:S02]  /*10110*/  CS2R R28, SRZ ;  /* 0x00000000001c7805 */ /* 0x002fe4000001ff00 */
[----:B------:R-:W-:-:S02]  /*10120*/  CS2R R30, SRZ ;  /* 0x00000000001e7805 */ /* 0x000fc4000001ff00 */
[----:B------:R-:W-:Y:S02]  /*10130*/  CS2R R24, SRZ ;  /* 0x0000000000187805 */ /* 0x000fe4000001ff00 */
[----:B------:R-:W-:Y:S01]  /*10140*/  CS2R R26, SRZ ;  /* 0x00000000001a7805 */ /* 0x000fe2000001ff00 */
[----:B------:R-:W-:Y:S06]  /*10150*/  @P0 BRA `(.L_x_1726) ;  /* 0x0000000000980947 */ /* 0x000fec0003800000 */
[----:B------:R-:W-:Y:S01]  /*10160*/  ULDC UR4, c[0x0][0x3f4] ;  /* 0x0000fd0000047ab9 */ /* 0x000fe20000000800 */
[----:B----4-:R-:W-:Y:S01]  /*10170*/  IMAD.MOV.U32 R8, RZ, RZ, R0 ;  /* 0x000000ffff087224 */ /* 0x010fe200078e0000 */
[----:B------:R-:W-:Y:S01]  /*10180*/  ISETP.GE.AND P2, PT, R18, UR4, PT ;  /* 0x0000000412007c0c */ /* 0x000fe2000bf46270 */
[----:B---3--:R-:W-:Y:S01]  /*10190*/  IMAD.MOV.U32 R9, RZ, RZ, R3 ;  /* 0x000000ffff097224 */ /* 0x008fe200078e0003 */
[----:B------:R-:W-:Y:S01]  /*101a0*/  ISETP.GE.AND P3, PT, R167, UR4, PT ;  /* 0x00000004a7007c0c */ /* 0x000fe2000bf66270 */
[----:B------:R-:W-:Y:S01]  /*101b0*/  IMAD.MOV.U32 R24, RZ, RZ, R14 ;  /* 0x000000ffff187224 */ /* 0x000fe200078e000e */
[----:B------:R-:W-:Y:S01]  /*101c0*/  ISETP.GE.AND P4, PT, R168, UR4, PT ;  /* 0x00000004a8007c0c */ /* 0x000fe2000bf86270 */
[----:B------:R-:W-:Y:S01]  /*101d0*/  IMAD.MOV.U32 R25, RZ, RZ, R7 ;  /* 0x000000ffff197224 */ /* 0x000fe200078e0007 */
[----:B------:R-:W-:Y:S02]  /*101e0*/  CS2R R28, SRZ ;  /* 0x00000000001c7805 */ /* 0x000fe4000001ff00 */
[----:B------:R-:W-:-:S02]  /*101f0*/  CS2R R30, SRZ ;  /* 0x00000000001e7805 */ /* 0x000fc4000001ff00 */
[----:B------:R-:W-:Y:S02]  /*10200*/  CS2R R40, SRZ ;  /* 0x0000000000287805 */ /* 0x000fe4000001ff00 */
[----:B------:R-:W-:Y:S01]  /*10210*/  CS2R R42, SRZ ;  /* 0x00000000002a7805 */ /* 0x000fe2000001ff00 */
[----:B------:R-:W-:Y:S02]  /*10220*/  @!P2 IMAD.SHL.U32 R5, R18, 0x2, RZ ;  /* 0x000000021205a824 */ /* 0x000fe400078e00ff */
[----:B------:R-:W-:Y:S02]  /*10230*/  @!P3 IMAD.SHL.U32 R15, R170, 0x8, RZ ;  /* 0x00000008aa0fb824 */ /* 0x000fe400078e00ff */
[----:B------:R-:W-:Y:S01]  /*10240*/  @!P4 IMAD.SHL.U32 R27, R171, 0x8, RZ ;  /* 0x00000008ab1bc824 */ /* 0x000fe200078e00ff */
[-C--:B------:R-:W-:Y:S01]  /*10250*/  @!P2 IADD3 R4, P0, R0, R5.reuse, RZ ;  /* 0x000000050004a210 */ /* 0x080fe20007f1e0ff */
[----:B------:R-:W-:Y:S01]  /*10260*/  @!P3 IMAD.WIDE R10, R15, 0x2, R8 ;  /* 0x000000020f0ab825 */ /* 0x000fe200078e0208 */
[----:B------:R-:W-:-:S02]  /*10270*/  @!P2 IADD3 R6, P1, R14, R5, RZ ;  /* 0x000000050e06a210 */ /* 0x000fc40007f3e0ff */
[----:B------:R-:W-:Y:S01]  /*10280*/  @!P2 SHF.L.U64.HI R0, R18, 0x1, R19 ;  /* 0x000000011200a819 */ /* 0x000fe20000010213 */
[----:B------:R-:W-:Y:S01]  /*10290*/  @!P4 IMAD.WIDE R12, R27, 0x2, R8 ;  /* 0x000000021b0cc825 */ /* 0x000fe200078e0208 */
[----:B------:R-:W-:Y:S02]  /*102a0*/  CS2R R36, SRZ ;  /* 0x0000000000247805 */ /* 0x000fe4000001ff00 */
[----:B------:R-:W-:Y:S02]  /*102b0*/  CS2R R38, SRZ ;  /* 0x0000000000267805 */ /* 0x000fe4000001ff00 */
[----:B------:R-:W-:Y:S01]  /*102c0*/  CS2R R32, SRZ ;  /* 0x0000000000207805 */ /* 0x000fe2000001ff00 */
[----:B------:R-:W-:Y:S01]  /*102d0*/  @!P3 IMAD.WIDE R14, R15, 0x2, R24 ;  /* 0x000000020f0eb825 */ /* 0x000fe200078e0218 */
[----:B------:R-:W-:Y:S02]  /*102e0*/  CS2R R34, SRZ ;  /* 0x0000000000227805 */ /* 0x000fe4000001ff00 */
[----:B------:R-:W-:-:S02]  /*102f0*/  CS2R R44, SRZ ;  /* 0x00000000002c7805 */ /* 0x000fc4000001ff00 */
[----:B------:R-:W-:Y:S01]  /*10300*/  CS2R R46, SRZ ;  /* 0x00000000002e7805 */ /* 0x000fe2000001ff00 */
[----:B------:R-:W-:Y:S01]  /*10310*/  @!P4 IMAD.WIDE R8, R27, 0x2, R24 ;  /* 0x000000021b08c825 */ /* 0x000fe200078e0218 */
[----:B------:R-:W-:Y:S02]  /*10320*/  CS2R R24, SRZ ;  /* 0x0000000000187805 */ /* 0x000fe4000001ff00 */
[----:B------:R-:W-:Y:S01]  /*10330*/  CS2R R26, SRZ ;  /* 0x00000000001a7805 */ /* 0x000fe2000001ff00 */
[----:B------:R0:W5:Y:S01]  /*10340*/  @!P3 LD.E.128 R28, desc[UR60][R10.64] ;  /* 0x0000003c0a1cb980 */ /* 0x000162000c101d00 */
[--C-:B------:R-:W-:Y:S02]  /*10350*/  @!P2 IMAD.X R5, R3, 0x1, R0.reuse, P0 ;  /* 0x000000010305a824 */ /* 0x100fe400000e0600 */
[----:B------:R-:W-:Y:S01]  /*10360*/  @!P2 IMAD.X R7, R7, 0x1, R0, P1 ;  /* 0x000000010707a824 */ /* 0x000fe200008e0600 */
[----:B------:R0:W5:Y:S04]  /*10370*/  @!P3 LD.E.128 R40, desc[UR60][R14.64] ;  /* 0x0000003c0e28b980 */ /* 0x000168000c101d00 */
[----:B------:R0:W5:Y:S04]  /*10380*/  @!P4 LD.E.128 R24, desc[UR60][R12.64] ;  /* 0x0000003c0c18c980 */ /* 0x000168000c101d00 */
[----:B------:R0:W5:Y:S04]  /*10390*/  @!P4 LD.E.128 R36, desc[UR60][R8.64] ;  /* 0x0000003c0824c980 */ /* 0x000168000c101d00 */
[----:B------:R0:W5:Y:S04]  /*103a0*/  @!P2 LD.E.128 R32, desc[UR60][R4.64] ;  /* 0x0000003c0420a980 */ /* 0x000168000c101d00 */
[----:B------:R0:W5:Y:S02]  /*103b0*/  @!P2 LD.E.128 R44, desc[UR60][R6.64] ;  /* 0x0000003c062ca980 */ /* 0x000164000c101d00 */
.L_x_1726:
[----:B------:R-:W-:Y:S05]  /*103c0*/  BSYNC B1 ;  /* 0x0000000000017941 */ /* 0x000fea0003800000 */
.L_x_1725:
[----:B0----5:R-:W-:Y:S01]  /*103d0*/  IMAD.MOV.U32 R4, RZ, RZ, R46 ;  /* 0x000000ffff047224 */ /* 0x021fe200078e002e */
[----:B------:R-:W-:Y:S01]  /*103e0*/  UMOV UR4, 0xffffffff ;  /* 0xffffffff00047882 */ /* 0x000fe20000000000 */
[----:B------:R-:W-:Y:S02]  /*103f0*/  IMAD.MOV.U32 R5, RZ, RZ, R47 ;  /* 0x000000ffff057224 */ /* 0x000fe400078e002f */
[----:B----4-:R-:W-:Y:S01]  /*10400*/  IMAD.MOV.U32 R0, RZ, RZ, R44 ;  /* 0x000000ffff007224 */ /* 0x010fe200078e002c */
[----:B------:R-:W-:Y:S01]  /*10410*/  PRMT R71, R71, 0x5410, R4 ;  /* 0x0000541047477816 */ /* 0x000fe20000000004 */
[----:B---3--:R-:W-:Y:S01]  /*10420*/  IMAD.MOV.U32 R3, RZ, RZ, R45 ;  /* 0x000000ffff037224 */ /* 0x008fe200078e002d */
        /* <DEDUP_REMOVED lines=41> */
[----:B------:R-:W-:Y:S02]  /*106c0*/  CS2R R4, SRZ ;  /* 0x0000000000047805 */ /* 0x000fe4000001ff00 */
[----:B------:R-:W-:Y:S02]  /*106d0*/  PRMT R88, R0, 0x7610, R88 ;  /* 0x0000761000587816 */ /* 0x000fe40000000058 */
[----:B------:R-:W-:Y:S01]  /*106e0*/  PRMT R89, R3, 0x7610, R89 ;  /* 0x0000761003597816 */ /* 0x000fe20000000059 */
[----:B------:R-:W-:Y:S06]  /*106f0*/  BRA.DIV UR4, `(.L_x_1727) ;  /* 0x000001ce046c7947 */ /* 0x000fec000b800000 */
[----:B------:R0:W1:Y:S04]  /*10700*/  SHFL.IDX PT, R0, R21, 0x1, 0x1c1f ;  /* 0x003c1f0015007f89 */ /* 0x00006800000e0000 */
[----:B------:R0:W3:Y:S04]  /*10710*/  SHFL.IDX PT, R3, R20, 0x1, 0x1c1f ;  /* 0x003c1f0014037f89 */ /* 0x0000e800000e0000 */
[----:B--2---:R-:W2:Y:S04]  /*10720*/  SHFL.IDX PT, R61, R61, 0x1, 0x1c1f ;  /* 0x003c1f003d3d7f89 */ /* 0x004ea800000e0000 */
[----:B0-----:R-:W4:Y:S02]  /*10730*/  SHFL.IDX PT, R62, R62, 0x1, 0x1c1f ;  /* 0x003c1f003e3e7f89 */ /* 0x001f2400000e0000 */
.L_x_2048:
[----:B------:R-:W-:Y:S01]  /*10740*/  VIADD R64, R64, 0x40 ;  /* 0x0000004040407836 */ /* 0x000fe20000000000 */
        /* <DEDUP_REMOVED lines=14> */
[----:B------:R-:W-:Y:S01]  /*10830*/  ULDC UR4, c[0x0][0x3f4] ;  /* 0x0000fd0000047ab9 */ /* 0x000fe20000000800 */
[----:B---3--:R-:W-:Y:S01]  /*10840*/  IMAD.MOV.U32 R6, RZ, RZ, R3 ;  /* 0x000000ffff067224 */ /* 0x008fe200078e0003 */
[----:B------:R-:W-:Y:S01]  /*10850*/  ISETP.GE.AND P2, PT, R18, UR4, PT ;  /* 0x0000000412007c0c */ /* 0x000fe2000bf46270 */
[----:B-1----:R-:W-:Y:S01]  /*10860*/  IMAD.MOV.U32 R7, RZ, RZ, R0 ;  /* 0x000000ffff077224 */ /* 0x002fe200078e0000 */
[----:B------:R-:W-:Y:S01]  /*10870*/  ISETP.GE.AND P3, PT, R167, UR4, PT ;  /* 0x00000004a7007c0c */ /* 0x000fe2000bf66270 */
[----:B----4-:R-:W-:Y:S01]  /*10880*/  IMAD.MOV.U32 R8, RZ, RZ, R62 ;  /* 0x000000ffff087224 */ /* 0x010fe200078e003e */
[----:B------:R-:W-:Y:S01]  /*10890*/  ISETP.GE.AND P4, PT, R168, UR4, PT ;  /* 0x00000004a8007c0c */ /* 0x000fe2000bf86270 */
[----:B--2---:R-:W-:Y:S01]  /*108a0*/  IMAD.MOV.U32 R9, RZ, RZ, R61 ;  /* 0x000000ffff097224 */ /* 0x004fe200078e003d */
[----:B------:R-:W-:Y:S02]  /*108b0*/  CS2R R52, SRZ ;  /* 0x0000000000347805 */ /* 0x000fe4000001ff00 */
[----:B------:R-:W-:-:S02]  /*108c0*/  CS2R R54, SRZ ;  /* 0x0000000000367805 */ /* 0x000fc4000001ff00 */
[----:B------:R-:W-:Y:S02]  /*108d0*/  CS2R R10, SRZ ;  /* 0x00000000000a7805 */ /* 0x000fe4000001ff00 */
        /* <DEDUP_REMOVED lines=27> */
.L_x_1729:
[----:B------:R-:W-:Y:S05]  /*10a90*/  BSYNC B1 ;  /* 0x0000000000017941 */ /* 0x000fea0003800000 */
.L_x_1728:
[----:B---3-5:R-:W-:Y:S01]  /*10aa0*/  IMAD.MOV.U32 R3, RZ, RZ, R4 ;  /* 0x000000ffff037224 */ /* 0x028fe200078e0004 */
[----:B-1----:R-:W-:Y:S01]  /*10ab0*/  LEA.HI R0, R208, R208, RZ, 0x1 ;  /* 0x000000d0d0007211 */ /* 0x002fe200078f08ff */
[----:B------:R-:W-:Y:S01]  /*10ac0*/  IMAD.MOV.U32 R60, RZ, RZ, R7 ;  /* 0x000000ffff3c7224 */ /* 0x000fe200078e0007 */
[----:B------:R-:W-:Y:S01]  /*10ad0*/  VIADDMNMX R69, R69, -R188, 0x80, PT ;  /* 0x0000008045457446 */ /* 0x000fe200038009bc */
[----:B------:R-:W-:Y:S01]  /*10ae0*/  IMAD.MOV.U32 R20, RZ, RZ, R5 ;  /* 0x000000ffff147224 */ /* 0x000fe200078e0005 */
[----:B------:R-:W-:Y:S01]  /*10af0*/  PRMT R92, R3, 0x7610, R92 ;  /* 0x00007610035c7816 */ /* 0x000fe2000000005c */
[----:B------:R-:W-:Y:S01]  /*10b00*/  IMAD.MOV.U32 R21, RZ, RZ, R6 ;  /* 0x000000ffff157224 */ /* 0x000fe200078e0006 */
[----:B------:R-:W-:Y:S01]  /*10b10*/  LOP3.LUT R3, R0, 0xfffffffe, RZ, 0xc0, !PT ;  /* 0xfffffffe00037812 */ /* 0x000fe200078ec0ff */
[----:B----4-:R-:W-:Y:S01]  /*10b20*/  IMAD.MOV.U32 R62, RZ, RZ, R49 ;  /* 0x000000ffff3e7224 */ /* 0x010fe200078e0031 */
[----:B------:R-:W-:Y:S01]  /*10b30*/  PRMT R95, R60, 0x7610, R95 ;  /* 0x000076103c5f7816 */ /* 0x000fe2000000005f */
[----:B------:R-:W-:Y:S01]  /*10b40*/  IMAD.MOV.U32 R60, RZ, RZ, R48 ;  /* 0x000000ffff3c7224 */ /* 0x000fe200078e0030 */
[----:B------:R-:W-:Y:S01]  /*10b50*/  PRMT R93, R20, 0x7610, R93 ;  /* 0x00007610145d7816 */ /* 0x000fe2000000005d */
[----:B------:R-:W-:Y:S01]  /*10b60*/  IMAD.IADD R3, R208, 0x1, -R3 ;  /* 0x00000001d0037824 */ /* 0x000fe200078e0a03 */
[----:B------:R-:W-:Y:S01]  /*10b70*/  PRMT R94, R21, 0x7610, R94 ;  /* 0x00007610155e7816 */ /* 0x000fe2000000005e */
[----:B------:R-:W-:Y:S01]  /*10b80*/  IMAD.MOV.U32 R63, RZ, RZ, R50 ;  /* 0x000000ffff3f7224 */ /* 0x000fe200078e0032 */
[----:B------:R-:W-:Y:S01]  /*10b90*/  PRMT R96, R60, 0x7610, R96 ;  /* 0x000076103c607816 */ /* 0x000fe20000000060 */
[----:B------:R-:W-:Y:S01]  /*10ba0*/  IMAD.MOV.U32 R0, RZ, RZ, R8 ;  /* 0x000000ffff007224 */ /* 0x000fe200078e0008 */
[----:B--2---:R-:W-:Y:S01]  /*10bb0*/  SHF.L.U32 R61, R3, 0x1f, RZ ;  /* 0x0000001f033d7819 */ /* 0x004fe200000006ff */
[----:B------:R-:W-:Y:S01]  /*10bc0*/  IMAD.MOV.U32 R20, RZ, RZ, R9 ;  /* 0x000000ffff147224 */ /* 0x000fe200078e0009 */
[----:B------:R-:W-:Y:S01]  /*10bd0*/  PRMT R97, R62, 0x7610, R97 ;  /* 0x000076103e617816 */ /* 0x000fe20000000061 */
[----:B------:R-:W-:Y:S01]  /*10be0*/  IMAD.MOV.U32 R21, RZ, RZ, R10 ;  /* 0x000000ffff157224 */ /* 0x000fe200078e000a */
[----:B------:R-:W0:Y:S01]  /*10bf0*/  SYNCS.PHASECHK.TRANS64.TRYWAIT P0, [R2+URZ+0x2a800], R61 ;  /* 0x02a8003d020075a7 */ /* 0x000e22000800017f */
        /* <DEDUP_REMOVED lines=18> */
[----:B------:R-:W-:Y:S01]  /*10d20*/  BSSY B1, `(.L_x_1730) ;  /* 0x000000e000017945 */ /* 0x000fe20003800000 */
        /* <DEDUP_REMOVED lines=9> */
[----:B------:R-:W-:-:S02]  /*10dc0*/  ISETP.GE.AND P1, PT, R174, R69, PT ;  /* 0x00000045ae00720c */ /* 0x000fc40003f26270 */
[----:B------:R-:W-:Y:S02]  /*10dd0*/  PRMT R70, R63, 0x7610, R70 ;  /* 0x000076103f467816 */ /* 0x000fe40000000046 */
[----:B------:R-:W-:Y:S01]  /*10de0*/  PRMT R71, R64, 0x7610, R71 ;  /* 0x0000761040477816 */ /* 0x000fe20000000047 */
[----:B0-----:R-:W-:Y:S08]  /*10df0*/  @!P0 BRA `(.L_x_1731) ;  /* 0x000001c800208947 */ /* 0x001ff00003800000 */
.L_x_2049:
[----:B------:R-:W-:Y:S05]  /*10e00*/  BSYNC B1 ;  /* 0x0000000000017941 */ /* 0x000fea0003800000 */
.L_x_1730:
[----:B------:R-:W-:Y:S01]  /*10e10*/  BSSY B1, `(.L_x_1732) ;  /* 0x0000147000017945 */ /* 0x000fe20003800000 */
[----:B------:R-:W-:Y:S02]  /*10e20*/  PRMT R73, R60, 0x7610, R73 ;  /* 0x000076103c497816 */ /* 0x000fe40000000049 */
[----:B------:R-:W-:Y:S01]  /*10e30*/  PRMT R74, R62, 0x7610, R74 ;  /* 0x000076103e4a7816 */ /* 0x000fe2000000004a */
[----:B------:R-:W-:Y:S06]  /*10e40*/  @P1 BRA `(.L_x_1733) ;  /* 0x00000014000c1947 */ /* 0x000fec0003800000 */
[----:B------:R-:W1:Y:S01]  /*10e50*/  LDC R83, c[0x0][0x3f4] ;  /* 0x0000fd00ff537b82 */ /* 0x000e620000000800 */
[----:B------:R-:W-:Y:S01]  /*10e60*/  BSSY B2, `(.L_x_1734) ;  /* 0x000006f000027945 */ /* 0x000fe20003800000 */
[-C--:B-1----:R-:W-:Y:S02]  /*10e70*/  ISETP.GE.AND P0, PT, R18, R83.reuse, PT ;  /* 0x000000531200720c */ /* 0x082fe40003f06270 */
[-C--:B------:R-:W-:Y:S02]  /*10e80*/  ISETP.GE.AND P1, PT, R167, R83.reuse, PT ;  /* 0x00000053a700720c */ /* 0x080fe40003f26270 */
[----:B------:R-:W-:-:S09]  /*10e90*/  ISETP.GE.AND P2, PT, R168, R83, PT ;  /* 0x00000053a800720c */ /* 0x000fd20003f46270 */
[----:B------:R-:W-:Y:S05]  /*10ea0*/  @P0 BRA `(.L_x_1735) ;  /* 0x0000000400a80947 */ /* 0x000fea0003800000 */
[----:B------:R-:W-:Y:S02]  /*10eb0*/  LEA.HI R62, R83, R209, RZ, 0x1d ;  /* 0x000000d1533e7211 */ /* 0x000fe400078fe8ff */
[----:B0-----:R-:W-:Y:S02]  /*10ec0*/  LOP3.LUT R61, R185, 0x38, R18, 0xf8, !PT ;  /* 0x00000038b93d7812 */ /* 0x001fe400078ef812 */
[----:B------:R-:W-:Y:S01]  /*10ed0*/  SHF.R.S32.HI R63, RZ, 0x1f, R62 ;  /* 0x0000001fff3f7819 */ /* 0x000fe2000001143e */
[----:B------:R-:W-:Y:S01]  /*10ee0*/  IMAD.SHL.U32 R64, R62, 0x8, RZ ;  /* 0x000000083e407824 */ /* 0x000fe200078e00ff */
[----:B------:R-:W-:Y:S02]  /*10ef0*/  LOP3.LUT R60, R61, R186, RZ, 0x3c, !PT ;  /* 0x000000ba3d3c7212 */ /* 0x000fe400078e3cff */
[----:B------:R-:W-:Y:S02]  /*10f00*/  LEA.HI R62, R63, R62, RZ, 0x3 ;  /* 0x0000003e3f3e7211 */ /* 0x000fe400078f18ff */
[----:B------:R-:W-:Y:S01]  /*10f10*/  LOP3.LUT R63, R185, 0x38, R64, 0xf8, !PT ;  /* 0x00000038b93f7812 */ /* 0x000fe200078ef840 */
[----:B------:R-:W-:Y:S01]  /*10f20*/  IMAD.IADD R61, R187, 0x1, R60 ;  /* 0x00000001bb3d7824 */ /* 0x000fe200078e023c */
[----:B------:R-:W-:Y:S01]  /*10f30*/  SHF.R.U64 R116, R32, 0x10, R33 ;  /* 0x0000001020747819 */ /* 0x000fe20000001221 */
[----:B------:R-:W-:Y:S01]  /*10f40*/  IMAD.SHL.U32 R62, R62, 0x400, RZ ;  /* 0x000004003e3e7824 */ /* 0x000fe200078e00ff */
[----:B------:R-:W-:Y:S01]  /*10f50*/  LOP3.LUT R63, R63, R186, RZ, 0x3c, !PT ;  /* 0x000000ba3f3f7212 */ /* 0x000fe200078e3cff */
[----:B------:R-:W-:Y:S01]  /*10f60*/  IMAD R100, R61, 0x2, R2 ;  /* 0x000000023d647824 */ /* 0x000fe200078e0202 */
[----:B------:R-:W-:-:S02]  /*10f70*/  SHF.R.U64 R115, R44, 0x10, R45 ;  /* 0x000000102c737819 */ /* 0x000fc4000000122d */
[----:B------:R-:W-:Y:S02]  /*10f80*/  LOP3.LUT R62, R62, 0x7fffe000, RZ, 0xc0, !PT ;  /* 0x7fffe0003e3e7812 */ /* 0x000fe400078ec0ff */
[----:B------:R-:W-:Y:S02]  /*10f90*/  SHF.R.U32.HI R32, RZ, 0x10, R35 ;  /* 0x00000010ff207819 */ /* 0x000fe40000011623 */
[----:B------:R-:W-:Y:S02]  /*10fa0*/  IADD3 R101, R63, R62, R187 ;  /* 0x0000003e3f657210 */ /* 0x000fe40007ffe0bb */
[----:B------:R-:W0:Y:S01]  /*10fb0*/  LDS.128 R60, [R100+0xc400] ;  /* 0x00c40000643c7984 */ /* 0x000e220000000c00 */
[----:B------:R-:W-:Y:S02]  /*10fc0*/  SHF.R.U32.HI R113, RZ, 0x10, R45 ;  /* 0x00000010ff717819 */ /* 0x000fe4000001162d */
[----:B------:R-:W-:Y:S01]  /*10fd0*/  IMAD R101, R101, 0x2, R2 ;  /* 0x0000000265657824 */ /* 0x000fe200078e0202 */
[----:B------:R-:W-:-:S02]  /*10fe0*/  SHF.R.U32.HI R45, RZ, 0x10, R47 ;  /* 0x00000010ff2d7819 */ /* 0x000fc4000001162f */
[----:B------:R-:W-:Y:S02]  /*10ff0*/  PRMT R111, R111, 0x5410, R116 ;  /* 0x000054106f6f7816 */ /* 0x000fe40000000074 */
[----:B------:R-:W1:Y:S01]  /*11000*/  LDS.128 R64, [R101+0xc400] ;  /* 0x00c4000065407984 */ /* 0x000e620000000c00 */
[----:B------:R-:W-:Y:S02]  /*11010*/  SHF.R.U32.HI R114, RZ, 0x10, R33 ;  /* 0x00000010ff727819 */ /* 0x000fe40000011621 */
[----:B------:R-:W-:Y:S02]  /*11020*/  SHF.R.U64 R33, R34, 0x10, R35 ;  /* 0x0000001022217819 */ /* 0x000fe40000001223 */
[----:B------:R-:W-:Y:S02]  /*11030*/  PRMT R112, R112, 0x5410, R115 ;  /* 0x0000541070707816 */ /* 0x000fe40000000073 */
[----:B------:R-:W-:Y:S02]  /*11040*/  PRMT R35, R73, 0x5432, R32 ;  /* 0x0000543249237816 */ /* 0x000fe40000000020 */
[----:B------:R-:W-:Y:S01]  /*11050*/  PRMT R110, R110, 0x5410, R113 ;  /* 0x000054106e6e7816 */ /* 0x000fe20000000071 */
[----:B------:R-:W-:Y:S01]  /*11060*/  IMAD.U32 R122, R112, 0x10000, RZ ;  /* 0x00010000707a7824 */ /* 0x000fe200078e00ff */
[----:B------:R-:W-:-:S02]  /*11070*/  SHF.R.U64 R34, R46, 0x10, R47 ;  /* 0x000000102e227819 */ /* 0x000fc4000000122f */
[----:B------:R-:W-:Y:S01]  /*11080*/  PRMT R32, R70, 0x5432, R45 ;  /* 0x0000543246207816 */ /* 0x000fe2000000002d */
[----:B------:R-:W-:Y:S01]  /*11090*/  IMAD.U32 R121, R110, 0x10000, RZ ;  /* 0x000100006e797824 */ /* 0x000fe200078e00ff */
[----:B------:R-:W-:Y:S02]  /*110a0*/  PRMT R47, R75, 0x5432, R114 ;  /* 0x000054324b2f7816 */ /* 0x000fe40000000072 */
[----:B------:R-:W-:Y:S01]  /*110b0*/  PRMT R34, R71, 0x5432, R34 ;  /* 0x0000543247227816 */ /* 0x000fe20000000022 */
[----:B------:R-:W-:Y:S01]  /*110c0*/  IMAD.U32 R120, R32, 0x10000, RZ ;  /* 0x0001000020787824 */ /* 0x000fe200078e00ff */
[----:B------:R-:W-:Y:S01]  /*110d0*/  PRMT R33, R74, 0x5432, R33 ;  /* 0x000054324a217816 */ /* 0x000fe20000000021 */
        /* <DEDUP_REMOVED lines=10> */
[----:B------:R-:W-:Y:S01]  /*11180*/  IMAD.U32 R119, R64, 0x10000, RZ ;  /* 0x0001000040777824 */ /* 0x000fe200078e00ff */
[----:B------:R-:W-:Y:S01]  /*11190*/  LOP3.LUT R61, R66, 0xffff0000, RZ, 0xc0, !PT ;  /* 0xffff0000423d7812 */ /* 0x000fe200078ec0ff */
[----:B------:R-:W-:-:S02]  /*111a0*/  IMAD.U32 R65, R111, 0x10000, RZ ;  /* 0x000100006f417824 */ /* 0x000fc400078e00ff */
[----:B------:R-:W-:Y:S01]  /*111b0*/  FMUL.FTZ R124, R118, R121 ;  /* 0x00000079767c7220 */ /* 0x000fe20000410000 */
[----:B------:R-:W-:Y:S01]  /*111c0*/  IMAD.U32 R63, R66, 0x10000, RZ ;  /* 0x00010000423f7824 */ /* 0x000fe200078e00ff */
[C---:B------:R-:W-:Y:S01]  /*111d0*/  LOP3.LUT R66, R67.reuse, 0xffff0000, RZ, 0xc0, !PT ;  /* 0xffff000043427812 */ /* 0x040fe200078ec0ff */
[----:B------:R-:W-:Y:S02]  /*111e0*/  IMAD.U32 R117, R67, 0x10000, RZ ;  /* 0x0001000043757824 */ /* 0x000fe400078e00ff */
[C---:B------:R-:W-:Y:S01]  /*111f0*/  FMUL.FTZ R67, R119.reuse, R65 ;  /* 0x0000004177437220 */ /* 0x040fe20000410000 */
[-C--:B------:R-:W-:Y:S01]  /*11200*/  FMUL.FTZ R123, R119, R122.reuse ;  /* 0x0000007a777b7220 */ /* 0x080fe20000410000 */
[----:B------:R-:W-:Y:S01]  /*11210*/  IMAD.U32 R119, R47, 0x10000, RZ ;  /* 0x000100002f777824 */ /* 0x000fe200078e00ff */
[----:B------:R-:W-:Y:S01]  /*11220*/  LOP3.LUT R64, R64, 0xffff0000, RZ, 0xc0, !PT ;  /* 0xffff000040407812 */ /* 0x000fe200078ec0ff */
[----:B------:R-:W-:Y:S01]  /*11230*/  FFMA.FTZ R67, R116, R122, R67 ;  /* 0x0000007a74437223 */ /* 0x000fe20000010043 */
[----:B------:R-:W-:-:S02]  /*11240*/  IMAD.U32 R122, R35, 0x10000, RZ ;  /* 0x00010000237a7824 */ /* 0x000fc400078e00ff */
[----:B------:R-:W-:Y:S01]  /*11250*/  FFMA.FTZ R65, R116, R65, -R123 ;  /* 0x0000004174417223 */ /* 0x000fe2000001087b */
[-C--:B------:R-:W-:Y:S01]  /*11260*/  FMUL.FTZ R118, R118, R119.reuse ;  /* 0x0000007776767220 */ /* 0x080fe20000410000 */
[----:B------:R-:W-:Y:S01]  /*11270*/  FFMA.FTZ R116, R113, R119, -R124 ;  /* 0x0000007771747223 */ /* 0x000fe2000001087c */
[C---:B------:R-:W-:Y:S01]  /*11280*/  FMUL.FTZ R123, R117.reuse, R120 ;  /* 0x00000078757b7220 */ /* 0x040fe20000410000 */
[----:B------:R-:W-:Y:S01]  /*11290*/  LOP3.LUT R119, R112, 0xffff0000, RZ, 0xc0, !PT ;  /* 0xffff000070777812 */ /* 0x000fe200078ec0ff */
[-C--:B------:R-:W-:Y:S01]  /*112a0*/  FMUL.FTZ R117, R117, R122.reuse ;  /* 0x0000007a75757220 */ /* 0x080fe20000410000 */
[----:B------:R-:W-:Y:S01]  /*112b0*/  LOP3.LUT R111, R111, 0xffff0000, RZ, 0xc0, !PT ;  /* 0xffff00006f6f7812 */ /* 0x000fe200078ec0ff */
[----:B------:R-:W-:Y:S01]  /*112c0*/  FFMA.FTZ R113, R113, R121, R118 ;  /* 0x0000007971717223 */ /* 0x000fe20000010076 */
[C---:B------:R-:W-:Y:S01]  /*112d0*/  FFMA.FTZ R112, R114.reuse, R122, -R123 ;  /* 0x0000007a72707223 */ /* 0x040fe2000001087b */
[----:B------:R-:W-:Y:S01]  /*112e0*/  FFMA.FTZ R114, R114, R120, R117 ;  /* 0x0000007872727223 */ /* 0x000fe20000010075 */
[----:B------:R-:W-:Y:S01]  /*112f0*/  FMUL.FTZ R121, R64, R119 ;  /* 0x0000007740797220 */ /* 0x000fe20000410000 */
[----:B------:R-:W-:Y:S01]  /*11300*/  LOP3.LUT R117, R110, 0xffff0000, RZ, 0xc0, !PT ;  /* 0xffff00006e757812 */ /* 0x000fe200078ec0ff */
[-C--:B------:R-:W-:Y:S01]  /*11310*/  FMUL.FTZ R123, R64, R111.reuse ;  /* 0x0000006f407b7220 */ /* 0x080fe20000410000 */
[----:B------:R-:W-:Y:S01]  /*11320*/  LOP3.LUT R47, R47, 0xffff0000, RZ, 0xc0, !PT ;  /* 0xffff00002f2f7812 */ /* 0x000fe200078ec0ff */
[----:B------:R-:W-:Y:S01]  /*11330*/  FFMA.FTZ R64, R44, R111, -R121 ;  /* 0x0000006f2c407223 */ /* 0x000fe20000010879 */
[----:B------:R-:W-:-:S02]  /*11340*/  IMAD.U32 R111, R34, 0x10000, RZ ;  /* 0x00010000226f7824 */ /* 0x000fc400078e00ff */
[----:B------:R-:W-:Y:S01]  /*11350*/  FMUL.FTZ R121, R115, R117 ;  /* 0x0000007573797220 */ /* 0x000fe20000410000 */
[----:B------:R-:W-:Y:S02]  /*11360*/  IMAD.U32 R110, R33, 0x10000, RZ ;  /* 0x00010000216e7824 */ /* 0x000fe400078e00ff */
[----:B------:R-:W-:Y:S01]  /*11370*/  FMUL.FTZ R118, R115, R47 ;  /* 0x0000002f73767220 */ /* 0x000fe20000410000 */
[----:B------:R-:W-:Y:S01]  /*11380*/  FMUL.FTZ R115, R63, R111 ;  /* 0x0000006f3f737220 */ /* 0x000fe20000410000 */
[C---:B------:R-:W-:Y:S01]  /*11390*/  FFMA.FTZ R47, R60.reuse, R47, -R121 ;  /* 0x0000002f3c2f7223 */ /* 0x040fe20000010879 */
[----:B------:R-:W-:Y:S01]  /*113a0*/  LOP3.LUT R35, R35, 0xffff0000, RZ, 0xc0, !PT ;  /* 0xffff000023237812 */ /* 0x000fe200078ec0ff */
[----:B------:R-:W-:Y:S01]  /*113b0*/  FFMA.FTZ R60, R60, R117, R118 ;  /* 0x000000753c3c7223 */ /* 0x000fe20000010076 */
[-C--:B------:R-:W-:Y:S01]  /*113c0*/  FMUL.FTZ R117, R63, R110.reuse ;  /* 0x0000006e3f757220 */ /* 0x080fe20000410000 */
[----:B------:R-:W-:Y:S01]  /*113d0*/  FFMA.FTZ R63, R46, R110, -R115 ;  /* 0x0000006e2e3f7223 */ /* 0x000fe20000010873 */
[----:B------:R-:W-:Y:S01]  /*113e0*/  LOP3.LUT R110, R34, 0xffff0000, RZ, 0xc0, !PT ;  /* 0xffff0000226e7812 */ /* 0x000fe200078ec0ff */
[----:B------:R-:W-:Y:S01]  /*113f0*/  FFMA.FTZ R44, R44, R119, R123 ;  /* 0x000000772c2c7223 */ /* 0x000fe2000001007b */
[----:B------:R-:W-:Y:S01]  /*11400*/  LOP3.LUT R34, R33, 0xffff0000, RZ, 0xc0, !PT ;  /* 0xffff000021227812 */ /* 0x000fe200078ec0ff */
[----:B------:R-:W-:Y:S01]  /*11410*/  FFMA.FTZ R46, R46, R111, R117 ;  /* 0x0000006f2e2e7223 */ /* 0x000fe20000010075 */
[----:B------:R-:W-:Y:S01]  /*11420*/  LOP3.LUT R33, R32, 0xffff0000, RZ, 0xc0, !PT ;  /* 0xffff000020217812 */ /* 0x000fe200078ec0ff */
[C---:B------:R-:W-:Y:S01]  /*11430*/  FMUL.FTZ R32, R61.reuse, R110 ;  /* 0x0000006e3d207220 */ /* 0x040fe20000410000 */
[----:B------:R-:W-:Y:S01]  /*11440*/  F2FP.BF16.F32.PACK_AB R44, R44, R67 ;  /* 0x000000432c2c723e */ /* 0x000fe200000010ff */
[----:B------:R-:W-:-:S02]  /*11450*/  FMUL.FTZ R61, R61, R34 ;  /* 0x000000223d3d7220 */ /* 0x000fc40000410000 */
[C---:B------:R-:W-:Y:S01]  /*11460*/  FMUL.FTZ R111, R66.reuse, R33 ;  /* 0x00000021426f7220 */ /* 0x040fe20000410000 */
[-C--:B------:R-:W-:Y:S01]  /*11470*/  FMUL.FTZ R66, R66, R35.reuse ;  /* 0x0000002342427220 */ /* 0x080fe20000410000 */
[C---:B------:R-:W-:Y:S01]  /*11480*/  FFMA.FTZ R34, R45.reuse, R34, -R32 ;  /* 0x000000222d227223 */ /* 0x040fe20000010820 */
[----:B------:R-:W-:Y:S01]  /*11490*/  FFMA.FTZ R61, R45, R110, R61 ;  /* 0x0000006e2d3d7223 */ /* 0x000fe2000001003d */
[C---:B------:R-:W-:Y:S01]  /*114a0*/  FFMA.FTZ R35, R62.reuse, R35, -R111 ;  /* 0x000000233e237223 */ /* 0x040fe2000001086f */
[----:B------:R-:W-:Y:S01]  /*114b0*/  FFMA.FTZ R111, R62, R33, R66 ;  /* 0x000000213e6f7223 */ /* 0x000fe20000010042 */
[----:B------:R-:W-:Y:S02]  /*114c0*/  F2FP.BF16.F32.PACK_AB R32, R64, R65 ;  /* 0x000000414020723e */ /* 0x000fe400000010ff */
[----:B------:R-:W-:Y:S02]  /*114d0*/  F2FP.BF16.F32.PACK_AB R33, R47, R116 ;  /* 0x000000742f21723e */ /* 0x000fe400000010ff */
[----:B------:R-:W-:-:S02]  /*114e0*/  F2FP.BF16.F32.PACK_AB R34, R34, R63 ;  /* 0x0000003f2222723e */ /* 0x000fc400000010ff */
[----:B------:R-:W-:Y:S02]  /*114f0*/  F2FP.BF16.F32.PACK_AB R35, R35, R112 ;  /* 0x000000702323723e */ /* 0x000fe400000010ff */
[----:B------:R-:W-:Y:S02]  /*11500*/  F2FP.BF16.F32.PACK_AB R45, R60, R113 ;  /* 0x000000713c2d723e */ /* 0x000fe400000010ff */
[----:B------:R-:W-:Y:S01]  /*11510*/  F2FP.BF16.F32.PACK_AB R46, R61, R46 ;  /* 0x0000002e3d2e723e */ /* 0x000fe200000010ff */
[----:B------:R1:W-:Y:S01]  /*11520*/  STS.128 [R100+0xc400], R32 ;  /* 0x00c4002064007388 */ /* 0x0003e20000000c00 */
[----:B------:R-:W-:-:S05]  /*11530*/  F2FP.BF16.F32.PACK_AB R47, R111, R114 ;  /* 0x000000726f2f723e */ /* 0x000fca00000010ff */
[----:B------:R1:W-:Y:S02]  /*11540*/  STS.128 [R101+0xc400], R44 ;  /* 0x00c4002c65007388 */ /* 0x0003e40000000c00 */
.L_x_1735:
[----:B------:R-:W-:Y:S05]  /*11550*/  BSYNC B2 ;  /* 0x0000000000027941 */ /* 0x000fea0003800000 */
.L_x_1734:
[----:B------:R-:W-:Y:S04]  /*11560*/  BSSY B2, `(.L_x_1736) ;  /* 0x0000069000027945 */ /* 0x000fe80003800000 */
[----:B------:R-:W-:Y:S05]  /*11570*/  @P1 BRA `(.L_x_1737) ;  /* 0x00000004009c1947 */ /* 0x000fea0003800000 */
[----:B------:R-:W2:Y:S01]  /*11580*/  LDL R67, [R1+0x44] ;  /* 0x0000440001437983 */ /* 0x000ea20000100800 */
[----:B-1----:R-:W-:Y:S02]  /*11590*/  LEA.HI R32, R83, R170, RZ, 0x1d ;  /* 0x000000aa53207211 */ /* 0x002fe400078fe8ff */
[--C-:B0-----:R-:W-:Y:S02]  /*115a0*/  SHF.R.U64 R61, R30, 0x10, R31.reuse ;  /* 0x000000101e3d7819 */ /* 0x101fe4000000121f */
[----:B------:R-:W-:Y:S01]  /*115b0*/  SHF.R.S32.HI R33, RZ, 0x1f, R32 ;  /* 0x0000001fff217819 */ /* 0x000fe20000011420 */
[----:B------:R-:W-:Y:S01]  /*115c0*/  IMAD.SHL.U32 R34, R32, 0x8, RZ ;  /* 0x0000000820227824 */ /* 0x000fe200078e00ff */
[----:B------:R-:W-:Y:S02]  /*115d0*/  SHF.R.U32.HI R30, RZ, 0x10, R31 ;  /* 0x00000010ff1e7819 */ /* 0x000fe4000001161f */
[----:B------:R-:W-:Y:S02]  /*115e0*/  LEA.HI R32, R33, R32, RZ, 0x3 ;  /* 0x0000002021207211 */ /* 0x000fe400078f18ff */
[----:B------:R-:W-:-:S02]  /*115f0*/  LOP3.LUT R33, R185, 0x38, R34, 0xf8, !PT ;  /* 0x00000038b9217812 */ /* 0x000fc400078ef822 */
[----:B------:R-:W-:Y:S01]  /*11600*/  SHF.R.U64 R63, R28, 0x10, R29 ;  /* 0x000000101c3f7819 */ /* 0x000fe2000000121d */
[----:B------:R-:W-:Y:S01]  /*11610*/  IMAD.SHL.U32 R32, R32, 0x400, RZ ;  /* 0x0000040020207824 */ /* 0x000fe200078e00ff */
[----:B------:R-:W-:Y:S02]  /*11620*/  LOP3.LUT R33, R33, R186, RZ, 0x3c, !PT ;  /* 0x000000ba21217212 */ /* 0x000fe400078e3cff */
[----:B------:R-:W-:Y:S02]  /*11630*/  SHF.R.U64 R31, R40, 0x10, R41 ;  /* 0x00000010281f7819 */ /* 0x000fe40000001229 */
[----:B------:R-:W-:Y:S02]  /*11640*/  LOP3.LUT R32, R32, 0x7fffe000, RZ, 0xc0, !PT ;  /* 0x7fffe00020207812 */ /* 0x000fe400078ec0ff */
[----:B------:R-:W-:Y:S02]  /*11650*/  SHF.R.U32.HI R28, RZ, 0x10, R29 ;  /* 0x00000010ff1c7819 */ /* 0x000fe4000001161d */
[----:B------:R-:W-:-:S02]  /*11660*/  IADD3 R45, R33, R32, R187 ;  /* 0x00000020212d7210 */ /* 0x000fc40007ffe0bb */
[----:B------:R-:W-:Y:S02]  /*11670*/  SHF.R.U64 R29, R42, 0x10, R43 ;  /* 0x000000102a1d7819 */ /* 0x000fe4000000122b */
[----:B------:R-:W-:Y:S01]  /*11680*/  PRMT R102, R102, 0x5410, R31 ;  /* 0x0000541066667816 */ /* 0x000fe2000000001f */
[----:B------:R-:W-:Y:S01]  /*11690*/  IMAD R60, R45, 0x2, R2 ;  /* 0x000000022d3c7824 */ /* 0x000fe200078e0202 */
[----:B------:R-:W-:Y:S02]  /*116a0*/  SHF.R.U32.HI R40, RZ, 0x10, R41 ;  /* 0x00000010ff287819 */ /* 0x000fe40000011629 */
[----:B------:R-:W-:Y:S02]  /*116b0*/  PRMT R107, R107, 0x5410, R28 ;  /* 0x000054106b6b7816 */ /* 0x000fe4000000001c */
[----:B------:R-:W0:Y:S01]  /*116c0*/  LDS.128 R44, [R60+0xc400] ;  /* 0x00c400003c2c7984 */ /* 0x000e220000000c00 */
[----:B------:R-:W-:Y:S02]  /*116d0*/  PRMT R104, R104, 0x5410, R29 ;  /* 0x0000541068687816 */ /* 0x000fe4000000001d */
[----:B------:R-:W-:Y:S01]  /*116e0*/  PRMT R106, R106, 0x5410, R63 ;  /* 0x000054106a6a7816 */ /* 0x000fe2000000003f */
[----:B------:R-:W-:Y:S01]  /*116f0*/  IMAD.U32 R63, R102, 0x10000, RZ ;  /* 0x00010000663f7824 */ /* 0x000fe200078e00ff */
[----:B------:R-:W-:-:S02]  /*11700*/  PRMT R108, R108, 0x5410, R61 ;  /* 0x000054106c6c7816 */ /* 0x000fc4000000003d */
[----:B------:R-:W-:Y:S02]  /*11710*/  SHF.R.U32.HI R42, RZ, 0x10, R43 ;  /* 0x00000010ff2a7819 */ /* 0x000fe4000001162b */
[----:B------:R-:W-:Y:S02]  /*11720*/  PRMT R103, R103, 0x5410, R40 ;  /* 0x0000541067677816 */ /* 0x000fe40000000028 */
[----:B------:R-:W-:Y:S02]  /*11730*/  PRMT R109, R109, 0x5410, R30 ;  /* 0x000054106d6d7816 */ /* 0x000fe4000000001e */
[----:B------:R-:W-:Y:S01]  /*11740*/  PRMT R105, R105, 0x5410, R42 ;  /* 0x0000541069697816 */ /* 0x000fe2000000002a */
[C---:B------:R-:W-:Y:S01]  /*11750*/  IMAD.U32 R64, R103.reuse, 0x10000, RZ ;  /* 0x0001000067407824 */ /* 0x040fe200078e00ff */
[----:B------:R-:W-:Y:S02]  /*11760*/  LOP3.LUT R103, R103, 0xffff0000, RZ, 0xc0, !PT ;  /* 0xffff000067677812 */ /* 0x000fe400078ec0ff */
[----:B0-----:R-:W-:Y:S01]  /*11770*/  LOP3.LUT R62, R44, 0xffff0000, RZ, 0xc0, !PT ;  /* 0xffff00002c3e7812 */ /* 0x001fe200078ec0ff */
[----:B------:R-:W-:Y:S01]  /*11780*/  IMAD.U32 R41, R45, 0x10000, RZ ;  /* 0x000100002d297824 */ /* 0x000fe200078e00ff */
[----:B------:R-:W-:Y:S01]  /*11790*/  LOP3.LUT R31, R46, 0xffff0000, RZ, 0xc0, !PT ;  /* 0xffff00002e1f7812 */ /* 0x000fe200078ec0ff */
[----:B------:R-:W-:Y:S01]  /*117a0*/  IMAD.U32 R42, R47, 0x10000, RZ ;  /* 0x000100002f2a7824 */ /* 0x000fe200078e00ff */
[----:B------:R-:W-:Y:S01]  /*117b0*/  LOP3.LUT R45, R45, 0xffff0000, RZ, 0xc0, !PT ;  /* 0xffff00002d2d7812 */ /* 0x000fe200078ec0ff */
[----:B------:R-:W-:Y:S01]  /*117c0*/  FMUL.FTZ R66, R41, R64 ;  /* 0x0000004029427220 */ /* 0x000fe20000410000 */
[----:B--2---:R-:W0:Y:S02]  /*117d0*/  LDS.128 R32, [R67] ;  /* 0x0000000043207984 */ /* 0x004e240000000c00 */
[C---:B0-----:R-:W-:Y:S01]  /*117e0*/  IMAD.U32 R29, R34.reuse, 0x10000, RZ ;  /* 0x00010000221d7824 */ /* 0x041fe200078e00ff */
[----:B------:R-:W-:Y:S01]  /*117f0*/  LOP3.LUT R28, R34, 0xffff0000, RZ, 0xc0, !PT ;  /* 0xffff0000221c7812 */ /* 0x000fe200078ec0ff */
[C---:B------:R-:W-:Y:S01]  /*11800*/  IMAD.U32 R61, R35.reuse, 0x10000, RZ ;  /* 0x00010000233d7824 */ /* 0x040fe200078e00ff */
[----:B------:R-:W-:Y:S01]  /*11810*/  LOP3.LUT R34, R35, 0xffff0000, RZ, 0xc0, !PT ;  /* 0xffff000023227812 */ /* 0x000fe200078ec0ff */
[----:B------:R-:W-:Y:S01]  /*11820*/  IMAD.U32 R35, R44, 0x10000, RZ ;  /* 0x000100002c237824 */ /* 0x000fe200078e00ff */
[C---:B------:R-:W-:Y:S01]  /*11830*/  LOP3.LUT R30, R32.reuse, 0xffff0000, RZ, 0xc0, !PT ;  /* 0xffff0000201e7812 */ /* 0x040fe200078ec0ff */
[----:B------:R-:W-:Y:S01]  /*11840*/  IMAD.U32 R40, R32, 0x10000, RZ ;  /* 0x0001000020287824 */ /* 0x000fe200078e00ff */
[----:B------:R-:W-:Y:S01]  /*11850*/  LOP3.LUT R32, R33, 0xffff0000, RZ, 0xc0, !PT ;  /* 0xffff000021207812 */ /* 0x000fe200078ec0ff */
[----:B------:R-:W-:-:S02]  /*11860*/  IMAD.U32 R44, R106, 0x10000, RZ ;  /* 0x000100006a2c7824 */ /* 0x000fc400078e00ff */
[-C--:B------:R-:W-:Y:S01]  /*11870*/  FMUL.FTZ R65, R35, R63.reuse ;  /* 0x0000003f23417220 */ /* 0x080fe20000410000 */
[----:B------:R-:W-:Y:S02]  /*11880*/  IMAD.U32 R43, R33, 0x10000, RZ ;  /* 0x00010000212b7824 */ /* 0x000fe400078e00ff */
[----:B------:R-:W-:Y:S01]  /*11890*/  IMAD.U32 R33, R46, 0x10000, RZ ;  /* 0x000100002e217824 */ /* 0x000fe200078e00ff */
[----:B------:R-:W-:Y:S01]  /*118a0*/  LOP3.LUT R46, R47, 0xffff0000, RZ, 0xc0, !PT ;  /* 0xffff00002f2e7812 */ /* 0x000fe200078ec0ff */
[-C--:B------:R-:W-:Y:S01]  /*118b0*/  FMUL.FTZ R47, R35, R44.reuse ;  /* 0x0000002c232f7220 */ /* 0x080fe20000410000 */
[C---:B------:R-:W-:Y:S01]  /*118c0*/  FFMA.FTZ R35, R40.reuse, R44, -R65 ;  /* 0x0000002c28237223 */ /* 0x040fe20000010841 */
[C---:B------:R-:W-:Y:S01]  /*118d0*/  IMAD.U32 R44, R107.reuse, 0x10000, RZ ;  /* 0x000100006b2c7824 */ /* 0x040fe200078e00ff */
[----:B------:R-:W-:Y:S01]  /*118e0*/  LOP3.LUT R107, R107, 0xffff0000, RZ, 0xc0, !PT ;  /* 0xffff00006b6b7812 */ /* 0x000fe200078ec0ff */
[----:B------:R-:W-:Y:S02]  /*118f0*/  IMAD.U32 R65, R105, 0x10000, RZ ;  /* 0x0001000069417824 */ /* 0x000fe400078e00ff */
[----:B------:R-:W-:Y:S01]  /*11900*/  FFMA.FTZ R40, R40, R63, R47 ;  /* 0x0000003f28287223 */ /* 0x000fe2000001002f */
[----:B------:R-:W-:-:S02]  /*11910*/  IMAD.U32 R47, R109, 0x10000, RZ ;  /* 0x000100006d2f7824 */ /* 0x000fc400078e00ff */
[-C--:B------:R-:W-:Y:S01]  /*11920*/  FMUL.FTZ R100, R41, R44.reuse ;  /* 0x0000002c29647220 */ /* 0x080fe20000410000 */
[C---:B------:R-:W-:Y:S01]  /*11930*/  FFMA.FTZ R41, R43.reuse, R44, -R66 ;  /* 0x0000002c2b297223 */ /* 0x040fe20000010842 */
[----:B------:R-:W-:Y:S01]  /*11940*/  FMUL.FTZ R44, R42, R65 ;  /* 0x000000412a2c7220 */ /* 0x000fe20000410000 */
[----:B------:R-:W-:Y:S01]  /*11950*/  LOP3.LUT R63, R102, 0xffff0000, RZ, 0xc0, !PT ;  /* 0xffff0000663f7812 */ /* 0x000fe200078ec0ff */
[-C--:B------:R-:W-:Y:S01]  /*11960*/  FMUL.FTZ R66, R42, R47.reuse ;  /* 0x0000002f2a427220 */ /* 0x080fe20000410000 */
[----:B------:R-:W-:Y:S01]  /*11970*/  FFMA.FTZ R43, R43, R64, R100 ;  /* 0x000000402b2b7223 */ /* 0x000fe20000010064 */
[C---:B------:R-:W-:Y:S01]  /*11980*/  FFMA.FTZ R42, R61.reuse, R47, -R44 ;  /* 0x0000002f3d2a7223 */ /* 0x040fe2000001082c */
[----:B------:R-:W-:Y:S01]  /*11990*/  LOP3.LUT R47, R106, 0xffff0000, RZ, 0xc0, !PT ;  /* 0xffff00006a2f7812 */ /* 0x000fe200078ec0ff */
[----:B------:R-:W-:Y:S01]  /*119a0*/  FFMA.FTZ R44, R61, R65, R66 ;  /* 0x000000413d2c7223 */ /* 0x000fe20000010042 */
[----:B------:R-:W-:Y:S01]  /*119b0*/  FMUL.FTZ R61, R62, R63 ;  /* 0x0000003f3e3d7220 */ /* 0x000fe20000410000 */
[----:B------:R-:W-:Y:S01]  /*119c0*/  FMUL.FTZ R100, R45, R107 ;  /* 0x0000006b2d647220 */ /* 0x000fe20000410000 */
[----:B------:R-:W-:-:S02]  /*119d0*/  IMAD.U32 R64, R104, 0x10000, RZ ;  /* 0x0001000068407824 */ /* 0x000fc400078e00ff */
[-C--:B------:R-:W-:Y:S01]  /*119e0*/  FMUL.FTZ R65, R62, R47.reuse ;  /* 0x0000002f3e417220 */ /* 0x080fe20000410000 */
[----:B------:R-:W-:Y:S01]  /*119f0*/  FFMA.FTZ R66, R30, R47, -R61 ;  /* 0x0000002f1e427223 */ /* 0x000fe2000001083d */
[----:B------:R-:W-:Y:S01]  /*11a00*/  FMUL.FTZ R47, R45, R103 ;  /* 0x000000672d2f7220 */ /* 0x000fe20000410000 */
[----:B------:R-:W-:Y:S02]  /*11a10*/  IMAD.U32 R62, R108, 0x10000, RZ ;  /* 0x000100006c3e7824 */ /* 0x000fe400078e00ff */
[----:B------:R-:W-:Y:S01]  /*11a20*/  FFMA.FTZ R65, R30, R63, R65 ;  /* 0x0000003f1e417223 */ /* 0x000fe20000010041 */
[C---:B------:R-:W-:Y:S01]  /*11a30*/  FFMA.FTZ R100, R32.reuse, R103, R100 ;  /* 0x0000006720647223 */ /* 0x040fe20000010064 */
[----:B------:R-:W-:Y:S01]  /*11a40*/  FFMA.FTZ R30, R32, R107, -R47 ;  /* 0x0000006b201e7223 */ /* 0x000fe2000001082f */
[C---:B------:R-:W-:Y:S01]  /*11a50*/  FMUL.FTZ R102, R33.reuse, R64 ;  /* 0x0000004021667220 */ /* 0x040fe20000410000 */
[----:B------:R-:W-:Y:S01]  /*11a60*/  FMUL.FTZ R32, R33, R62 ;  /* 0x0000003e21207220 */ /* 0x000fe20000410000 */
[----:B------:R-:W-:-:S02]  /*11a70*/  LOP3.LUT R104, R104, 0xffff0000, RZ, 0xc0, !PT ;  /* 0xffff000068687812 */ /* 0x000fc400078ec0ff */
[----:B------:R-:W-:Y:S01]  /*11a80*/  LOP3.LUT R105, R105, 0xffff0000, RZ, 0xc0, !PT ;  /* 0xffff000069697812 */ /* 0x000fe200078ec0ff */
[C---:B------:R-:W-:Y:S01]  /*11a90*/  FFMA.FTZ R102, R29.reuse, R62, -R102 ;  /* 0x0000003e1d667223 */ /* 0x040fe20000010866 */
[----:B------:R-:W-:Y:S01]  /*11aa0*/  LOP3.LUT R108, R108, 0xffff0000, RZ, 0xc0, !PT ;  /* 0xffff00006c6c7812 */ /* 0x000fe200078ec0ff */
[----:B------:R-:W-:Y:S01]  /*11ab0*/  FFMA.FTZ R64, R29, R64, R32 ;  /* 0x000000401d407223 */ /* 0x000fe20000010020 */
[----:B------:R-:W-:Y:S01]  /*11ac0*/  LOP3.LUT R109, R109, 0xffff0000, RZ, 0xc0, !PT ;  /* 0xffff00006d6d7812 */ /* 0x000fe200078ec0ff */
[C---:B------:R-:W-:Y:S01]  /*11ad0*/  FMUL.FTZ R29, R31.reuse, R104 ;  /* 0x000000681f1d7220 */ /* 0x040fe20000410000 */
[C---:B------:R-:W-:Y:S01]  /*11ae0*/  FMUL.FTZ R47, R46.reuse, R105 ;  /* 0x000000692e2f7220 */ /* 0x040fe20000410000 */
[----:B------:R-:W-:Y:S01]  /*11af0*/  FMUL.FTZ R33, R31, R108 ;  /* 0x0000006c1f217220 */ /* 0x000fe20000410000 */
[----:B------:R-:W-:Y:S01]  /*11b00*/  F2FP.BF16.F32.PACK_AB R32, R65, R40 ;  /* 0x000000284120723e */ /* 0x000fe200000010ff */
[-C--:B------:R-:W-:Y:S01]  /*11b10*/  FMUL.FTZ R46, R46, R109.reuse ;  /* 0x0000006d2e2e7220 */ /* 0x080fe20000410000 */
        /* <DEDUP_REMOVED lines=13> */
.L_x_1737:
[----:B------:R-:W-:Y:S05]  /*11bf0*/  BSYNC B2 ;  /* 0x0000000000027941 */ /* 0x000fea0003800000 */
.L_x_1736:
[----:B------:R-:W-:Y:S05]  /*11c00*/  @P2 BRA `(.L_x_1733) ;  /* 0x00000004009c2947 */ /* 0x000fea0003800000 */
[----:B------:R-:W3:Y:S01]  /*11c10*/  LDL R43, [R1+0x3c] ;  /* 0x00003c00012b7983 */ /* 0x000ee20000100800 */
[----:B------:R-:W-:Y:S02]  /*11c20*/  LEA.HI R83, R83, R171, RZ, 0x1d ;  /* 0x000000ab53537211 */ /* 0x000fe400078fe8ff */
[----:B------:R-:W-:Y:S02]  /*11c30*/  SHF.R.U64 R41, R24, 0x10, R25 ;  /* 0x0000001018297819 */ /* 0x000fe40000001219 */
[----:B--2---:R-:W-:Y:S01]  /*11c40*/  SHF.R.S32.HI R30, RZ, 0x1f, R83 ;  /* 0x0000001fff1e7819 */ /* 0x004fe20000011453 */
[----:B------:R-:W-:Y:S01]  /*11c50*/  IMAD.SHL.U32 R28, R83, 0x8, RZ ;  /* 0x00000008531c7824 */ /* 0x000fe200078e00ff */
[----:B-1----:R-:W-:Y:S02]  /*11c60*/  SHF.R.U32.HI R44, RZ, 0x10, R25 ;  /* 0x00000010ff2c7819 */ /* 0x002fe40000011619 */
[----:B------:R-:W-:Y:S02]  /*11c70*/  LEA.HI R30, R30, R83, RZ, 0x3 ;  /* 0x000000531e1e7211 */ /* 0x000fe400078f18ff */
[----:B------:R-:W-:-:S02]  /*11c80*/  LOP3.LUT R29, R185, 0x38, R28, 0xf8, !PT ;  /* 0x00000038b91d7812 */ /* 0x000fc400078ef81c */
[----:B------:R-:W-:Y:S01]  /*11c90*/  SHF.R.U64 R25, R26, 0x10, R27 ;  /* 0x000000101a197819 */ /* 0x000fe2000000121b */
[----:B------:R-:W-:Y:S01]  /*11ca0*/  IMAD.SHL.U32 R30, R30, 0x400, RZ ;  /* 0x000004001e1e7824 */ /* 0x000fe200078e00ff */
[----:B------:R-:W-:Y:S02]  /*11cb0*/  LOP3.LUT R29, R29, R186, RZ, 0x3c, !PT ;  /* 0x000000ba1d1d7212 */ /* 0x000fe400078e3cff */
[----:B------:R-:W-:Y:S02]  /*11cc0*/  SHF.R.U64 R26, R36, 0x10, R37 ;  /* 0x00000010241a7819 */ /* 0x000fe40000001225 */
[----:B------:R-:W-:Y:S02]  /*11cd0*/  LOP3.LUT R30, R30, 0x7fffe000, RZ, 0xc0, !PT ;  /* 0x7fffe0001e1e7812 */ /* 0x000fe400078ec0ff */
[----:B------:R-:W-:Y:S02]  /*11ce0*/  SHF.R.U64 R24, R38, 0x10, R39 ;  /* 0x0000001026187819 */ /* 0x000fe40000001227 */
[----:B------:R-:W-:-:S02]  /*11cf0*/  IADD3 R33, R29, R30, R187 ;  /* 0x0000001e1d217210 */ /* 0x000fc40007ffe0bb */
[----:B------:R-:W-:Y:S02]  /*11d00*/  PRMT R90, R90, 0x5410, R25 ;  /* 0x000054105a5a7816 */ /* 0x000fe40000000019 */
[----:B------:R-:W-:Y:S01]  /*11d10*/  PRMT R87, R87, 0x5410, R26 ;  /* 0x0000541057577816 */ /* 0x000fe2000000001a */
[----:B------:R-:W-:Y:S01]  /*11d20*/  IMAD R40, R33, 0x2, R2 ;  /* 0x0000000221287824 */ /* 0x000fe200078e0202 */
[----:B------:R-:W-:Y:S02]  /*11d30*/  SHF.R.U32.HI R42, RZ, 0x10, R27 ;  /* 0x00000010ff2a7819 */ /* 0x000fe4000001161b */
[----:B------:R-:W-:Y:S02]  /*11d40*/  PRMT R85, R85, 0x5410, R24 ;  /* 0x0000541055557816 */ /* 0x000fe40000000018 */
[----:B------:R-:W1:Y:S01]  /*11d50*/  LDS.128 R32, [R40+0xc400] ;  /* 0x00c4000028207984 */ /* 0x000e620000000c00 */
[----:B------:R-:W-:Y:S02]  /*11d60*/  PRMT R88, R88, 0x5410, R41 ;  /* 0x0000541058587816 */ /* 0x000fe40000000029 */
[----:B------:R-:W-:Y:S01]  /*11d70*/  PRMT R89, R89, 0x5410, R44 ;  /* 0x0000541059597816 */ /* 0x000fe2000000002c */
[----:B------:R-:W-:Y:S01]  /*11d80*/  IMAD.U32 R44, R87, 0x10000, RZ ;  /* 0x00010000572c7824 */ /* 0x000fe200078e00ff */
[----:B------:R-:W-:-:S02]  /*11d90*/  SHF.R.U32.HI R37, RZ, 0x10, R37 ;  /* 0x00000010ff257819 */ /* 0x000fc40000011625 */
[----:B------:R-:W-:Y:S02]  /*11da0*/  SHF.R.U32.HI R39, RZ, 0x10, R39 ;  /* 0x00000010ff277819 */ /* 0x000fe40000011627 */
[----:B------:R-:W-:Y:S01]  /*11db0*/  PRMT R91, R91, 0x5410, R42 ;  /* 0x000054105b5b7816 */ /* 0x000fe2000000002a */
[----:B------:R-:W-:Y:S01]  /*11dc0*/  IMAD.U32 R42, R88, 0x10000, RZ ;  /* 0x00010000582a7824 */ /* 0x000fe200078e00ff */
[----:B------:R-:W-:Y:S02]  /*11dd0*/  PRMT R86, R86, 0x5410, R37 ;  /* 0x0000541056567816 */ /* 0x000fe40000000025 */
[----:B------:R-:W-:Y:S02]  /*11de0*/  PRMT R84, R84, 0x5410, R39 ;  /* 0x0000541054547816 */ /* 0x000fe40000000027 */
[----:B------:R-:W-:Y:S01]  /*11df0*/  LOP3.LUT R87, R87, 0xffff0000, RZ, 0xc0, !PT ;  /* 0xffff000057577812 */ /* 0x000fe200078ec0ff */
[C---:B------:R-:W-:Y:S01]  /*11e00*/  IMAD.U32 R46, R86.reuse, 0x10000, RZ ;  /* 0x00010000562e7824 */ /* 0x040fe200078e00ff */
[----:B------:R-:W-:Y:S01]  /*11e10*/  LOP3.LUT R86, R86, 0xffff0000, RZ, 0xc0, !PT ;  /* 0xffff000056567812 */ /* 0x000fe200078ec0ff */
[C---:B-1----:R-:W-:Y:S01]  /*11e20*/  IMAD.U32 R37, R33.reuse, 0x10000, RZ ;  /* 0x0001000021257824 */ /* 0x042fe200078e00ff */
[----:B------:R-:W-:Y:S01]  /*11e30*/  LOP3.LUT R33, R33, 0xffff0000, RZ, 0xc0, !PT ;  /* 0xffff000021217812 */ /* 0x000fe200078ec0ff */
[C---:B------:R-:W-:Y:S01]  /*11e40*/  IMAD.U32 R39, R35.reuse, 0x10000, RZ ;  /* 0x0001000023277824 */ /* 0x040fe200078e00ff */
[----:B------:R-:W-:Y:S01]  /*11e50*/  LOP3.LUT R35, R35, 0xffff0000, RZ, 0xc0, !PT ;  /* 0xffff000023237812 */ /* 0x000fe200078ec0ff */
[----:B------:R-:W-:Y:S01]  /*11e60*/  FMUL.FTZ R64, R37, R46 ;  /* 0x0000002e25407220 */ /* 0x000fe20000410000 */
[C---:B------:R-:W-:Y:S01]  /*11e70*/  IMAD.U32 R38, R34.reuse, 0x10000, RZ ;  /* 0x0001000022267824 */ /* 0x040fe200078e00ff */
[----:B------:R-:W-:Y:S01]  /*11e80*/  LOP3.LUT R34, R34, 0xffff0000, RZ, 0xc0, !PT ;  /* 0xffff000022227812 */ /* 0x000fe200078ec0ff */
[----:B---3--:R-:W1:Y:S02]  /*11e90*/  LDS.128 R28, [R43] ;  /* 0x000000002b1c7984 */ /* 0x008e640000000c00 */
[C---:B-1----:R-:W-:Y:S01]  /*11ea0*/  IMAD.U32 R25, R28.reuse, 0x10000, RZ ;  /* 0x000100001c197824 */ /* 0x042fe200078e00ff */
[----:B------:R-:W-:Y:S01]  /*11eb0*/  LOP3.LUT R26, R28, 0xffff0000, RZ, 0xc0, !PT ;  /* 0xffff00001c1a7812 */ /* 0x000fe200078ec0ff */
[C---:B------:R-:W-:Y:S01]  /*11ec0*/  IMAD.U32 R27, R29.reuse, 0x10000, RZ ;  /* 0x000100001d1b7824 */ /* 0x040fe200078e00ff */
[----:B------:R-:W-:Y:S01]  /*11ed0*/  LOP3.LUT R28, R29, 0xffff0000, RZ, 0xc0, !PT ;  /* 0xffff00001d1c7812 */ /* 0x000fe200078ec0ff */
[C---:B------:R-:W-:Y:S01]  /*11ee0*/  IMAD.U32 R29, R30.reuse, 0x10000, RZ ;  /* 0x000100001e1d7824 */ /* 0x040fe200078e00ff */
[----:B------:R-:W-:Y:S01]  /*11ef0*/  LOP3.LUT R24, R30, 0xffff0000, RZ, 0xc0, !PT ;  /* 0xffff00001e187812 */ /* 0x000fe200078ec0ff */
[C---:B------:R-:W-:Y:S01]  /*11f00*/  IMAD.U32 R36, R31.reuse, 0x10000, RZ ;  /* 0x000100001f247824 */ /* 0x040fe200078e00ff */
[----:B------:R-:W-:Y:S01]  /*11f10*/  LOP3.LUT R30, R31, 0xffff0000, RZ, 0xc0, !PT ;  /* 0xffff00001f1e7812 */ /* 0x000fe200078ec0ff */
[C---:B------:R-:W-:Y:S01]  /*11f20*/  IMAD.U32 R31, R32.reuse, 0x10000, RZ ;  /* 0x00010000201f7824 */ /* 0x040fe200078e00ff */
[----:B------:R-:W-:-:S03]  /*11f30*/  LOP3.LUT R32, R32, 0xffff0000, RZ, 0xc0, !PT ;  /* 0xffff000020207812 */ /* 0x000fc600078ec0ff */
[C---:B------:R-:W-:Y:S01]  /*11f40*/  FMUL.FTZ R60, R31.reuse, R44 ;  /* 0x0000002c1f3c7220 */ /* 0x040fe20000410000 */
[-C--:B------:R-:W-:Y:S01]  /*11f50*/  FMUL.FTZ R62, R31, R42.reuse ;  /* 0x0000002a1f3e7220 */ /* 0x080fe20000410000 */
[C---:B------:R-:W-:Y:S01]  /*11f60*/  IMAD.U32 R31, R84.reuse, 0x10000, RZ ;  /* 0x00010000541f7824 */ /* 0x040fe200078e00ff */
[----:B------:R-:W-:Y:S01]  /*11f70*/  LOP3.LUT R84, R84, 0xffff0000, RZ, 0xc0, !PT ;  /* 0xffff000054547812 */ /* 0x000fe200078ec0ff */
[----:B------:R-:W-:Y:S01]  /*11f80*/  FFMA.FTZ R60, R25, R42, -R60 ;  /* 0x0000002a193c7223 */ /* 0x000fe2000001083c */
[----:B------:R-:W-:Y:S02]  /*11f90*/  IMAD.U32 R42, R89, 0x10000, RZ ;  /* 0x00010000592a7824 */ /* 0x000fe400078e00ff */
[----:B------:R-:W-:Y:S01]  /*11fa0*/  FFMA.FTZ R62, R25, R44, R62 ;  /* 0x0000002c193e7223 */ /* 0x000fe2000001003e */
[----:B------:R-:W-:Y:S01]  /*11fb0*/  IMAD.U32 R25, R91, 0x10000, RZ ;  /* 0x000100005b197824 */ /* 0x000fe200078e00ff */
[----:B------:R-:W-:Y:S01]  /*11fc0*/  LOP3.LUT R89, R89, 0xffff0000, RZ, 0xc0, !PT ;  /* 0xffff000059597812 */ /* 0x000fe200078ec0ff */
[-C--:B------:R-:W-:Y:S01]  /*11fd0*/  FMUL.FTZ R44, R37, R42.reuse ;  /* 0x0000002a252c7220 */ /* 0x080fe20000410000 */
[----:B------:R-:W-:Y:S01]  /*11fe0*/  FMUL.FTZ R37, R39, R31 ;  /* 0x0000001f27257220 */ /* 0x000fe20000410000 */
[----:B------:R-:W-:Y:S01]  /*11ff0*/  FFMA.FTZ R64, R27, R42, -R64 ;  /* 0x0000002a1b407223 */ /* 0x000fe20000010840 */
[-C--:B------:R-:W-:Y:S01]  /*12000*/  FMUL.FTZ R42, R39, R25.reuse ;  /* 0x00000019272a7220 */ /* 0x080fe20000410000 */
[----:B------:R-:W-:Y:S01]  /*12010*/  FFMA.FTZ R44, R27, R46, R44 ;  /* 0x0000002e1b2c7223 */ /* 0x000fe2000001002c */
[----:B------:R-:W-:Y:S01]  /*12020*/  FFMA.FTZ R41, R36, R25, -R37 ;  /* 0x0000001924297223 */ /* 0x000fe20000010825 */
[----:B------:R-:W-:Y:S01]  /*12030*/  LOP3.LUT R25, R88, 0xffff0000, RZ, 0xc0, !PT ;  /* 0xffff000058197812 */ /* 0x000fe200078ec0ff */
[----:B------:R-:W-:Y:S01]  /*12040*/  FMUL.FTZ R27, R32, R87 ;  /* 0x00000057201b7220 */ /* 0x000fe20000410000 */
[----:B------:R-:W-:Y:S01]  /*12050*/  FFMA.FTZ R42, R36, R31, R42 ;  /* 0x0000001f242a7223 */ /* 0x000fe2000001002a */
[----:B------:R-:W-:Y:S01]  /*12060*/  LOP3.LUT R91, R91, 0xffff0000, RZ, 0xc0, !PT ;  /* 0xffff00005b5b7812 */ /* 0x000fe200078ec0ff */
[----:B------:R-:W-:Y:S01]  /*12070*/  FMUL.FTZ R39, R33, R86 ;  /* 0x0000005621277220 */ /* 0x000fe20000410000 */
[-C--:B------:R-:W-:Y:S01]  /*12080*/  FMUL.FTZ R37, R32, R25.reuse ;  /* 0x0000001920257220 */ /* 0x080fe20000410000 */
[----:B------:R-:W-:Y:S01]  /*12090*/  FFMA.FTZ R31, R26, R25, -R27 ;  /* 0x000000191a1f7223 */ /* 0x000fe2000001081b */
[C---:B------:R-:W-:Y:S01]  /*120a0*/  IMAD.U32 R27, R85.reuse, 0x10000, RZ ;  /* 0x00010000551b7824 */ /* 0x040fe200078e00ff */
[----:B------:R-:W-:Y:S01]  /*120b0*/  LOP3.LUT R85, R85, 0xffff0000, RZ, 0xc0, !PT ;  /* 0xffff000055557812 */ /* 0x000fe200078ec0ff */
[----:B------:R-:W-:-:S02]  /*120c0*/  IMAD.U32 R25, R90, 0x10000, RZ ;  /* 0x000100005a197824 */ /* 0x000fc400078e00ff */
[----:B------:R-:W-:Y:S01]  /*120d0*/  FFMA.FTZ R37, R26, R87, R37 ;  /* 0x000000571a257223 */ /* 0x000fe20000010025 */
[C---:B------:R-:W-:Y:S01]  /*120e0*/  FMUL.FTZ R26, R38.reuse, R27 ;  /* 0x0000001b261a7220 */ /* 0x040fe20000410000 */
[----:B------:R-:W-:Y:S01]  /*120f0*/  FMUL.FTZ R33, R33, R89 ;  /* 0x0000005921217220 */ /* 0x000fe20000410000 */
[----:B------:R-:W-:Y:S01]  /*12100*/  FMUL.FTZ R38, R38, R25 ;  /* 0x0000001926267220 */ /* 0x000fe20000410000 */
[----:B------:R-:W-:Y:S01]  /*12110*/  FFMA.FTZ R39, R28, R89, -R39 ;  /* 0x000000591c277223 */ /* 0x000fe20000010827 */
[C---:B------:R-:W-:Y:S01]  /*12120*/  FFMA.FTZ R26, R29.reuse, R25, -R26 ;  /* 0x000000191d1a7223 */ /* 0x040fe2000001081a */
[----:B------:R-:W-:Y:S01]  /*12130*/  LOP3.LUT R25, R90, 0xffff0000, RZ, 0xc0, !PT ;  /* 0xffff00005a197812 */ /* 0x000fe200078ec0ff */
[----:B------:R-:W-:Y:S01]  /*12140*/  FFMA.FTZ R38, R29, R27, R38 ;  /* 0x0000001b1d267223 */ /* 0x000fe20000010026 */
[C---:B------:R-:W-:Y:S01]  /*12150*/  FMUL.FTZ R27, R34.reuse, R85 ;  /* 0x00000055221b7220 */ /* 0x040fe20000410000 */
[C---:B------:R-:W-:Y:S01]  /*12160*/  FMUL.FTZ R29, R35.reuse, R84 ;  /* 0x00000054231d7220 */ /* 0x040fe20000410000 */
[----:B------:R-:W-:Y:S01]  /*12170*/  FMUL.FTZ R35, R35, R91 ;  /* 0x0000005b23237220 */ /* 0x000fe20000410000 */
[-C--:B------:R-:W-:Y:S01]  /*12180*/  FMUL.FTZ R34, R34, R25.reuse ;  /* 0x0000001922227220 */ /* 0x080fe20000410000 */
        /* <DEDUP_REMOVED lines=15> */
.L_x_1733:
[----:B------:R-:W-:Y:S05]  /*12280*/  BSYNC B1 ;  /* 0x0000000000017941 */ /* 0x000fea0003800000 */
.L_x_1732:
[----:B---3--:R-:W-:-:S05]  /*12290*/  VIADD R24, R174, 0x40 ;  /* 0x00000040ae187836 */ /* 0x008fca0000000000 */
[----:B------:R-:W-:-:S13]  /*122a0*/  ISETP.GE.AND P0, PT, R24, R69, PT ;  /* 0x000000451800720c */ /* 0x000fda0003f06270 */
[----:B------:R-:W-:Y:S05]  /*122b0*/  @P0 BRA `(.L_x_1713) ;  /* 0x0000001400040947 */ /* 0x000fea0003800000 */
[----:B-12---:R-:W1:Y:S01]  /*122c0*/  LDC R32, c[0x0][0x3f4] ;  /* 0x0000fd00ff207b82 */ /* 0x006e620000000800 */
[----:B------:R-:W-:Y:S01]  /*122d0*/  BSSY B1, `(.L_x_1738) ;  /* 0x000006d000017945 */ /* 0x000fe20003800000 */
[----:B------:R-:W-:Y:S02]  /*122e0*/  SHF.R.U32.HI R44, RZ, 0x3, R181 ;  /* 0x00000003ff2c7819 */ /* 0x000fe400000116b5 */
[-C--:B-1----:R-:W-:Y:S02]  /*122f0*/  ISETP.GE.AND P0, PT, R18, R32.reuse, PT ;  /* 0x000000201200720c */ /* 0x082fe40003f06270 */
[-C--:B------:R-:W-:Y:S02]  /*12300*/  ISETP.GE.AND P1, PT, R167, R32.reuse, PT ;  /* 0x00000020a700720c */ /* 0x080fe40003f26270 */
[----:B------:R-:W-:-:S09]  /*12310*/  ISETP.GE.AND P2, PT, R168, R32, PT ;  /* 0x00000020a800720c */ /* 0x000fd20003f46270 */
[----:B------:R-:W-:Y:S05]  /*12320*/  @P0 BRA `(.L_x_1739) ;  /* 0x00000004009c0947 */ /* 0x000fea0003800000 */
[----:B------:R-:W2:Y:S01]  /*12330*/  LDL R46, [R1+0x40] ;  /* 0x00004000012e7983 */ /* 0x000ea20000100800 */
[----:B------:R-:W-:Y:S02]  /*12340*/  LEA.HI R24, R32, R209, RZ, 0x1d ;  /* 0x000000d120187211 */ /* 0x000fe400078fe8ff */
[--C-:B------:R-:W-:Y:S02]  /*12350*/  SHF.R.U64 R35, R4, 0x10, R5.reuse ;  /* 0x0000001004237819 */ /* 0x100fe40000001205 */
[----:B------:R-:W-:Y:S01]  /*12360*/  SHF.R.S32.HI R25, RZ, 0x1f, R24 ;  /* 0x0000001fff197819 */ /* 0x000fe20000011418 */
[----:B------:R-:W-:Y:S01]  /*12370*/  IMAD.SHL.U32 R26, R24, 0x8, RZ ;  /* 0x00000008181a7824 */ /* 0x000fe200078e00ff */
[----:B------:R-:W-:Y:S02]  /*12380*/  SHF.R.U32.HI R4, RZ, 0x10, R5 ;  /* 0x00000010ff047819 */ /* 0x000fe40000011605 */
[----:B------:R-:W-:Y:S02]  /*12390*/  LEA.HI R25, R25, R24, RZ, 0x3 ;  /* 0x0000001819197211 */ /* 0x000fe400078f18ff */
[----:B------:R-:W-:-:S02]  /*123a0*/  LOP3.LUT R24, R181, 0x38, R26, 0xf8, !PT ;  /* 0x00000038b5187812 */ /* 0x000fc400078ef81a */
[--C-:B------:R-:W-:Y:S01]  /*123b0*/  SHF.R.U64 R5, R6, 0x10, R7.reuse ;  /* 0x0000001006057819 */ /* 0x100fe20000001207 */
[----:B------:R-:W-:Y:S01]  /*123c0*/  IMAD.SHL.U32 R26, R25, 0x400, RZ ;  /* 0x00000400191a7824 */ /* 0x000fe200078e00ff */
[----:B------:R-:W-:Y:S02]  /*123d0*/  LOP3.LUT R25, R24, R44, RZ, 0x3c, !PT ;  /* 0x0000002c18197212 */ /* 0x000fe400078e3cff */
[----:B------:R-:W-:Y:S02]  /*123e0*/  SHF.R.U32.HI R6, RZ, 0x10, R7 ;  /* 0x00000010ff067819 */ /* 0x000fe40000011607 */
[----:B------:R-:W-:Y:S02]  /*123f0*/  LOP3.LUT R26, R26, 0x7fffe000, RZ, 0xc0, !PT ;  /* 0x7fffe0001a1a7812 */ /* 0x000fe400078ec0ff */
[----:B------:R-:W-:Y:S02]  /*12400*/  SHF.R.U64 R39, R48, 0x10, R49 ;  /* 0x0000001030277819 */ /* 0x000fe40000001231 */
[----:B------:R-:W-:-:S02]  /*12410*/  IADD3 R33, R25, R26, R200 ;  /* 0x0000001a19217210 */ /* 0x000fc40007ffe0c8 */
[----:B------:R-:W-:Y:S02]  /*12420*/  PRMT R92, R92, 0x5410, R35 ;  /* 0x000054105c5c7816 */ /* 0x000fe40000000023 */
[----:B------:R-:W-:Y:S01]  /*12430*/  PRMT R93, R93, 0x5410, R4 ;  /* 0x000054105d5d7816 */ /* 0x000fe20000000004 */
[----:B------:R-:W-:Y:S01]  /*12440*/  IMAD R33, R33, 0x2, R2 ;  /* 0x0000000221217824 */ /* 0x000fe200078e0202 */
[----:B------:R-:W-:Y:S02]  /*12450*/  PRMT R94, R94, 0x5410, R5 ;  /* 0x000054105e5e7816 */ /* 0x000fe40000000005 */
[----:B------:R-:W-:Y:S01]  /*12460*/  PRMT R95, R95, 0x5410, R6 ;  /* 0x000054105f5f7816 */ /* 0x000fe20000000006 */
[----:B------:R-:W-:Y:S01]  /*12470*/  IMAD.U32 R40, R93, 0x10000, RZ ;  /* 0x000100005d287824 */ /* 0x000fe200078e00ff */
[----:B------:R-:W1:Y:S01]  /*12480*/  LDS.128 R28, [R33+0xc400] ;  /* 0x00c40000211c7984 */ /* 0x000e620000000c00 */
[----:B------:R-:W-:Y:S01]  /*12490*/  PRMT R96, R96, 0x5410, R39 ;  /* 0x0000541060607816 */ /* 0x000fe20000000027 */
[----:B------:R-:W-:Y:S01]  /*124a0*/  IMAD.U32 R39, R92, 0x10000, RZ ;  /* 0x000100005c277824 */ /* 0x000fe200078e00ff */
[----:B------:R-:W-:-:S02]  /*124b0*/  SHF.R.U32.HI R48, RZ, 0x10, R49 ;  /* 0x00000010ff307819 */ /* 0x000fc40000011631 */
[--C-:B------:R-:W-:Y:S01]  /*124c0*/  SHF.R.U64 R37, R50, 0x10, R51.reuse ;  /* 0x0000001032257819 */ /* 0x100fe20000001233 */
[----:B------:R-:W-:Y:S01]  /*124d0*/  IMAD.U32 R38, R96, 0x10000, RZ ;  /* 0x0001000060267824 */ /* 0x000fe200078e00ff */
[----:B------:R-:W-:Y:S02]  /*124e0*/  SHF.R.U32.HI R50, RZ, 0x10, R51 ;  /* 0x00000010ff327819 */ /* 0x000fe40000011633 */
[----:B------:R-:W-:Y:S02]  /*124f0*/  PRMT R97, R97, 0x5410, R48 ;  /* 0x0000541061617816 */ /* 0x000fe40000000030 */
[----:B------:R-:W-:Y:S02]  /*12500*/  PRMT R99, R99, 0x5410, R50 ;  /* 0x0000541063637816 */ /* 0x000fe40000000032 */
[----:B------:R-:W-:Y:S02]  /*12510*/  PRMT R98, R98, 0x5410, R37 ;  /* 0x0000541062627816 */ /* 0x000fe40000000025 */
[----:B------:R-:W-:-:S02]  /*12520*/  LOP3.LUT R92, R92, 0xffff0000, RZ, 0xc0, !PT ;  /* 0xffff00005c5c7812 */ /* 0x000fc400078ec0ff */
[----:B------:R-:W-:Y:S02]  /*12530*/  LOP3.LUT R96, R96, 0xffff0000, RZ, 0xc0, !PT ;  /* 0xffff000060607812 */ /* 0x000fe400078ec0ff */
        /* <DEDUP_REMOVED lines=8> */
[----:B--2---:R-:W1:Y:S02]  /*125c0*/  LDS.128 R24, [R46] ;  /* 0x000000002e187984 */ /* 0x004e640000000c00 */
        /* <DEDUP_REMOVED lines=10> */
[CC--:B------:R-:W-:Y:S01]  /*12670*/  FMUL.FTZ R41, R27.reuse, R39.reuse ;  /* 0x000000271b297220 */ /* 0x0c0fe20000410000 */
[-C--:B------:R-:W-:Y:S01]  /*12680*/  FMUL.FTZ R43, R27, R38.reuse ;  /* 0x000000261b2b7220 */ /* 0x080fe20000410000 */
[C---:B------:R-:W-:Y:S01]  /*12690*/  IMAD.U32 R27, R97.reuse, 0x10000, RZ ;  /* 0x00010000611b7824 */ /* 0x040fe200078e00ff */
[----:B------:R-:W-:Y:S01]  /*126a0*/  LOP3.LUT R97, R97, 0xffff0000, RZ, 0xc0, !PT ;  /* 0xffff000061617812 */ /* 0x000fe200078ec0ff */
[C---:B------:R-:W-:Y:S01]  /*126b0*/  FFMA.FTZ R41, R4.reuse, R38, -R41 ;  /* 0x0000002604297223 */ /* 0x040fe20000010829 */
[----:B------:R-:W-:Y:S02]  /*126c0*/  IMAD.U32 R38, R95, 0x10000, RZ ;  /* 0x000100005f267824 */ /* 0x000fe400078e00ff */
[----:B------:R-:W-:Y:S01]  /*126d0*/  FFMA.FTZ R43, R4, R39, R43 ;  /* 0x00000027042b7223 */ /* 0x000fe2000001002b */
[----:B------:R-:W-:Y:S02]  /*126e0*/  IMAD.U32 R4, R99, 0x10000, RZ ;  /* 0x0001000063047824 */ /* 0x000fe400078e00ff */
[-C--:B------:R-:W-:Y:S01]  /*126f0*/  FMUL.FTZ R35, R35, R27.reuse ;  /* 0x0000001b23237220 */ /* 0x080fe20000410000 */
[C---:B------:R-:W-:Y:S01]  /*12700*/  FFMA.FTZ R45, R6.reuse, R27, -R45 ;  /* 0x0000001b062d7223 */ /* 0x040fe2000001082d */
[C---:B------:R-:W-:Y:S01]  /*12710*/  FMUL.FTZ R27, R37.reuse, R38 ;  /* 0x00000026251b7220 */ /* 0x040fe20000410000 */
[----:B------:R-:W-:Y:S01]  /*12720*/  FMUL.FTZ R39, R37, R4 ;  /* 0x0000000425277220 */ /* 0x000fe20000410000 */
[----:B------:R-:W-:Y:S01]  /*12730*/  FFMA.FTZ R35, R6, R40, R35 ;  /* 0x0000002806237223 */ /* 0x000fe20000010023 */
[----:B------:R-:W-:-:S02]  /*12740*/  IMAD.U32 R6, R94, 0x10000, RZ ;  /* 0x000100005e067824 */ /* 0x000fc400078e00ff */
[----:B------:R-:W-:Y:S01]  /*12750*/  FFMA.FTZ R37, R34, R4, -R27 ;  /* 0x0000000422257223 */ /* 0x000fe2000001081b */
[C---:B------:R-:W-:Y:S01]  /*12760*/  FMUL.FTZ R4, R28.reuse, R92 ;  /* 0x0000005c1c047220 */ /* 0x040fe20000410000 */
[----:B------:R-:W-:Y:S01]  /*12770*/  FMUL.FTZ R28, R28, R96 ;  /* 0x000000601c1c7220 */ /* 0x000fe20000410000 */
[----:B------:R-:W-:Y:S01]  /*12780*/  FMUL.FTZ R40, R36, R6 ;  /* 0x0000000624287220 */ /* 0x000fe20000410000 */
[----:B------:R-:W-:Y:S01]  /*12790*/  LOP3.LUT R94, R94, 0xffff0000, RZ, 0xc0, !PT ;  /* 0xffff00005e5e7812 */ /* 0x000fe200078ec0ff */
[----:B------:R-:W-:Y:S01]  /*127a0*/  FFMA.FTZ R96, R5, R96, -R4 ;  /* 0x0000006005607223 */ /* 0x000fe20000010804 */
[C---:B------:R-:W-:Y:S01]  /*127b0*/  IMAD.U32 R4, R98.reuse, 0x10000, RZ ;  /* 0x0001000062047824 */ /* 0x040fe200078e00ff */
[----:B------:R-:W-:Y:S01]  /*127c0*/  LOP3.LUT R98, R98, 0xffff0000, RZ, 0xc0, !PT ;  /* 0xffff000062627812 */ /* 0x000fe200078ec0ff */
[----:B------:R-:W-:Y:S01]  /*127d0*/  FFMA.FTZ R39, R34, R38, R39 ;  /* 0x0000002622277223 */ /* 0x000fe20000010027 */
[----:B------:R-:W-:Y:S01]  /*127e0*/  LOP3.LUT R95, R95, 0xffff0000, RZ, 0xc0, !PT ;  /* 0xffff00005f5f7812 */ /* 0x000fe200078ec0ff */
[-C--:B------:R-:W-:Y:S01]  /*127f0*/  FMUL.FTZ R36, R36, R4.reuse ;  /* 0x0000000424247220 */ /* 0x080fe20000410000 */
[----:B------:R-:W-:Y:S01]  /*12800*/  LOP3.LUT R99, R99, 0xffff0000, RZ, 0xc0, !PT ;  /* 0xffff000063637812 */ /* 0x000fe200078ec0ff */
[----:B------:R-:W-:Y:S01]  /*12810*/  FFMA.FTZ R40, R7, R4, -R40 ;  /* 0x0000000407287223 */ /* 0x000fe20000010828 */
[C---:B------:R-:W-:Y:S01]  /*12820*/  FMUL.FTZ R27, R29.reuse, R93 ;  /* 0x0000005d1d1b7220 */ /* 0x040fe20000410000 */
[----:B------:R-:W-:Y:S01]  /*12830*/  FMUL.FTZ R38, R29, R97 ;  /* 0x000000611d267220 */ /* 0x000fe20000410000 */
[----:B------:R-:W-:Y:S01]  /*12840*/  FFMA.FTZ R28, R5, R92, R28 ;  /* 0x0000005c051c7223 */ /* 0x000fe2000001001c */
[C---:B------:R-:W-:Y:S01]  /*12850*/  FMUL.FTZ R4, R30.reuse, R94 ;  /* 0x0000005e1e047220 */ /* 0x040fe20000410000 */
[----:B------:R-:W-:Y:S01]  /*12860*/  FFMA.FTZ R36, R7, R6, R36 ;  /* 0x0000000607247223 */ /* 0x000fe20000010024 */
[-C--:B------:R-:W-:Y:S01]  /*12870*/  FMUL.FTZ R5, R30, R98.reuse ;  /* 0x000000621e057220 */ /* 0x080fe20000410000 */
[C---:B------:R-:W-:Y:S01]  /*12880*/  FMUL.FTZ R29, R31.reuse, R95 ;  /* 0x0000005f1f1d7220 */ /* 0x040fe20000410000 */
[----:B------:R-:W-:Y:S01]  /*12890*/  FMUL.FTZ R6, R31, R99 ;  /* 0x000000631f067220 */ /* 0x000fe20000410000 */
[----:B------:R-:W-:Y:S01]  /*128a0*/  FFMA.FTZ R34, R24, R97, -R27 ;  /* 0x0000006118227223 */ /* 0x000fe2000001081b */
[C---:B------:R-:W-:Y:S01]  /*128b0*/  FFMA.FTZ R7, R25.reuse, R98, -R4 ;  /* 0x0000006219077223 */ /* 0x040fe20000010804 */
[----:B------:R-:W-:Y:S01]  /*128c0*/  FFMA.FTZ R27, R25, R94, R5 ;  /* 0x0000005e191b7223 */ /* 0x000fe20000010005 */
        /* <DEDUP_REMOVED lines=13> */
.L_x_1739:
[----:B------:R-:W-:Y:S05]  /*129a0*/  BSYNC B1 ;  /* 0x0000000000017941 */ /* 0x000fea0003800000 */
.L_x_1738:
[----:B------:R-:W-:Y:S04]  /*129b0*/  BSSY B1, `(.L_x_1740) ;  /* 0x0000069000017945 */ /* 0x000fe80003800000 */
[----:B------:R-:W-:Y:S05]  /*129c0*/  @P1 BRA `(.L_x_1741) ;  /* 0x00000004009c1947 */ /* 0x000fea0003800000 */
[----:B------:R-:W2:Y:S01]  /*129d0*/  LDL R41, [R1+0x38] ;  /* 0x0000380001297983 */ /* 0x000ea20000100800 */
[----:B-1----:R-:W-:Y:S02]  /*129e0*/  LEA.HI R4, R32, R170, RZ, 0x1d ;  /* 0x000000aa20047211 */ /* 0x002fe400078fe8ff */
[----:B------:R-:W-:Y:S02]  /*129f0*/  SHF.R.U64 R30, R8, 0x10, R9 ;  /* 0x00000010081e7819 */ /* 0x000fe40000001209 */
[----:B------:R-:W-:Y:S01]  /*12a00*/  SHF.R.S32.HI R5, RZ, 0x1f, R4 ;  /* 0x0000001fff057819 */ /* 0x000fe20000011404 */
[----:B------:R-:W-:Y:S01]  /*12a10*/  IMAD.SHL.U32 R6, R4, 0x8, RZ ;  /* 0x0000000804067824 */ /* 0x000fe200078e00ff */
[----:B------:R-:W-:Y:S02]  /*12a20*/  SHF.R.U64 R36, R52, 0x10, R53 ;  /* 0x0000001034247819 */ /* 0x000fe40000001235 */
[----:B------:R-:W-:Y:S02]  /*12a30*/  LEA.HI R5, R5, R4, RZ, 0x3 ;  /* 0x0000000405057211 */ /* 0x000fe400078f18ff */
[----:B------:R-:W-:-:S02]  /*12a40*/  LOP3.LUT R4, R181, 0x38, R6, 0xf8, !PT ;  /* 0x00000038b5047812 */ /* 0x000fc400078ef806 */
[----:B------:R-:W-:Y:S01]  /*12a50*/  PRMT R75, R75, 0x5410, R30 ;  /* 0x000054104b4b7816 */ /* 0x000fe2000000001e */
[----:B------:R-:W-:Y:S01]  /*12a60*/  IMAD.SHL.U32 R6, R5, 0x400, RZ ;  /* 0x0000040005067824 */ /* 0x000fe200078e00ff */
[----:B------:R-:W-:Y:S02]  /*12a70*/  LOP3.LUT R5, R4, R44, RZ, 0x3c, !PT ;  /* 0x0000002c04057212 */ /* 0x000fe400078e3cff */
[----:B------:R-:W-:Y:S01]  /*12a80*/  SHF.R.U64 R34, R54, 0x10, R55 ;  /* 0x0000001036227819 */ /* 0x000fe20000001237 */
[----:B------:R-:W-:Y:S01]  /*12a90*/  IMAD.U32 R35, R75, 0x10000, RZ ;  /* 0x000100004b237824 */ /* 0x000fe200078e00ff */
[----:B------:R-:W-:Y:S02]  /*12aa0*/  LOP3.LUT R6, R6, 0x7fffe000, RZ, 0xc0, !PT ;  /* 0x7fffe00006067812 */ /* 0x000fe400078ec0ff */
[----:B------:R-:W-:Y:S02]  /*12ab0*/  PRMT R79, R79, 0x5410, R36 ;  /* 0x000054104f4f7816 */ /* 0x000fe40000000024 */
[----:B------:R-:W-:-:S02]  /*12ac0*/  IADD3 R25, R5, R6, R200 ;  /* 0x0000000605197210 */ /* 0x000fc40007ffe0c8 */
[----:B------:R-:W-:Y:S02]  /*12ad0*/  SHF.R.U32.HI R9, RZ, 0x10, R9 ;  /* 0x00000010ff097819 */ /* 0x000fe40000011609 */
[----:B------:R-:W-:Y:S01]  /*12ae0*/  SHF.R.U32.HI R53, RZ, 0x10, R53 ;  /* 0x00000010ff357819 */ /* 0x000fe20000011635 */
[----:B------:R-:W-:Y:S01]  /*12af0*/  IMAD R28, R25, 0x2, R2 ;  /* 0x00000002191c7824 */ /* 0x000fe200078e0202 */
[--C-:B------:R-:W-:Y:S02]  /*12b00*/  SHF.R.U64 R8, R10, 0x10, R11.reuse ;  /* 0x000000100a087819 */ /* 0x100fe4000000120b */
[----:B------:R-:W-:Y:S02]  /*12b10*/  SHF.R.U32.HI R11, RZ, 0x10, R11 ;  /* 0x00000010ff0b7819 */ /* 0x000fe4000001160b */
[----:B------:R-:W1:Y:S01]  /*12b20*/  LDS.128 R24, [R28+0xc400] ;  /* 0x00c400001c187984 */ /* 0x000e620000000c00 */
[----:B------:R-:W-:Y:S01]  /*12b30*/  PRMT R81, R81, 0x5410, R34 ;  /* 0x0000541051517816 */ /* 0x000fe20000000022 */
[----:B------:R-:W-:Y:S01]  /*12b40*/  IMAD.U32 R34, R79, 0x10000, RZ ;  /* 0x000100004f227824 */ /* 0x000fe200078e00ff */
[----:B------:R-:W-:-:S02]  /*12b50*/  SHF.R.U32.HI R55, RZ, 0x10, R55 ;  /* 0x00000010ff377819 */ /* 0x000fc40000011637 */
[----:B------:R-:W-:Y:S02]  /*12b60*/  PRMT R76, R76, 0x5410, R9 ;  /* 0x000054104c4c7816 */ /* 0x000fe40000000009 */
[----:B------:R-:W-:Y:S02]  /*12b70*/  PRMT R80, R80, 0x5410, R53 ;  /* 0x0000541050507816 */ /* 0x000fe40000000035 */
[----:B------:R-:W-:Y:S01]  /*12b80*/  PRMT R77, R77, 0x5410, R8 ;  /* 0x000054104d4d7816 */ /* 0x000fe20000000008 */
[----:B------:R-:W-:Y:S01]  /*12b90*/  IMAD.U32 R36, R76, 0x10000, RZ ;  /* 0x000100004c247824 */ /* 0x000fe200078e00ff */
        /* <DEDUP_REMOVED lines=9> */
[C---:B------:R-:W-:Y:S01]  /*12c30*/  FMUL.FTZ R37, R29.reuse, R35 ;  /* 0x000000231d257220 */ /* 0x040fe20000410000 */
[----:B------:R-:W-:Y:S01]  /*12c40*/  FMUL.FTZ R39, R29, R34 ;  /* 0x000000221d277220 */ /* 0x000fe20000410000 */
[----:B------:R-:W-:Y:S02]  /*12c50*/  IMAD.U32 R29, R80, 0x10000, RZ ;  /* 0x00010000501d7824 */ /* 0x000fe400078e00ff */
[----:B------:R-:W-:Y:S01]  /*12c60*/  FMUL.FTZ R38, R30, R36 ;  /* 0x000000241e267220 */ /* 0x000fe20000410000 */
[----:B------:R-:W-:Y:S01]  /*12c70*/  IMAD.U32 R33, R27, 0x10000, RZ ;  /* 0x000100001b217824 */ /* 0x000fe200078e00ff */
[----:B------:R-:W-:Y:S01]  /*12c80*/  LOP3.LUT R80, R80, 0xffff0000, RZ, 0xc0, !PT ;  /* 0xffff000050507812 */ /* 0x000fe200078ec0ff */
[----:B------:R-:W-:Y:S01]  /*12c90*/  FMUL.FTZ R30, R30, R29 ;  /* 0x0000001d1e1e7220 */ /* 0x000fe20000410000 */
[C---:B------:R-:W-:Y:S01]  /*12ca0*/  IMAD.U32 R31, R26.reuse, 0x10000, RZ ;  /* 0x000100001a1f7824 */ /* 0x040fe200078e00ff */
[----:B------:R-:W-:-:S02]  /*12cb0*/  LOP3.LUT R26, R26, 0xffff0000, RZ, 0xc0, !PT ;  /* 0xffff00001a1a7812 */ /* 0x000fc400078ec0ff */
[----:B------:R-:W-:Y:S01]  /*12cc0*/  LOP3.LUT R27, R27, 0xffff0000, RZ, 0xc0, !PT ;  /* 0xffff00001b1b7812 */ /* 0x000fe200078ec0ff */
[----:B--2---:R-:W1:Y:S02]  /*12cd0*/  LDS.128 R4, [R41] ;  /* 0x0000000029047984 */ /* 0x004e640000000c00 */
[C---:B-1----:R-:W-:Y:S01]  /*12ce0*/  IMAD.U32 R8, R4.reuse, 0x10000, RZ ;  /* 0x0001000004087824 */ /* 0x042fe200078e00ff */
[----:B------:R-:W-:Y:S01]  /*12cf0*/  LOP3.LUT R4, R4, 0xffff0000, RZ, 0xc0, !PT ;  /* 0xffff000004047812 */ /* 0x000fe200078ec0ff */
[C---:B------:R-:W-:Y:S01]  /*12d00*/  IMAD.U32 R9, R5.reuse, 0x10000, RZ ;  /* 0x0001000005097824 */ /* 0x040fe200078e00ff */
[----:B------:R-:W-:Y:S01]  /*12d10*/  LOP3.LUT R5, R5, 0xffff0000, RZ, 0xc0, !PT ;  /* 0xffff000005057812 */ /* 0x000fe200078ec0ff */
[----:B------:R-:W-:Y:S01]  /*12d20*/  FFMA.FTZ R37, R8, R34, -R37 ;  /* 0x0000002208257223 */ /* 0x000fe20000010825 */
[----:B------:R-:W-:Y:S02]  /*12d30*/  IMAD.U32 R34, R78, 0x10000, RZ ;  /* 0x000100004e227824 */ /* 0x000fe400078e00ff */
[----:B------:R-:W-:Y:S01]  /*12d40*/  FFMA.FTZ R39, R8, R35, R39 ;  /* 0x0000002308277223 */ /* 0x000fe20000010027 */
[----:B------:R-:W-:-:S02]  /*12d50*/  IMAD.U32 R8, R82, 0x10000, RZ ;  /* 0x0001000052087824 */ /* 0x000fc400078e00ff */
[----:B------:R-:W-:Y:S01]  /*12d60*/  FFMA.FTZ R38, R9, R29, -R38 ;  /* 0x0000001d09267223 */ /* 0x000fe20000010826 */
[----:B------:R-:W-:Y:S01]  /*12d70*/  FMUL.FTZ R40, R33, R34 ;  /* 0x0000002221287220 */ /* 0x000fe20000410000 */
[----:B------:R-:W-:Y:S02]  /*12d80*/  IMAD.U32 R11, R7, 0x10000, RZ ;  /* 0x00010000070b7824 */ /* 0x000fe400078e00ff */
[----:B------:R-:W-:Y:S01]  /*12d90*/  FMUL.FTZ R33, R33, R8 ;  /* 0x0000000821217220 */ /* 0x000fe20000410000 */
[----:B------:R-:W-:Y:S01]  /*12da0*/  FFMA.FTZ R36, R9, R36, R30 ;  /* 0x0000002409247223 */ /* 0x000fe2000001001e */
[C---:B------:R-:W-:Y:S01]  /*12db0*/  FMUL.FTZ R9, R24.reuse, R75 ;  /* 0x0000004b18097220 */ /* 0x040fe20000410000 */
[C---:B------:R-:W-:Y:S01]  /*12dc0*/  FFMA.FTZ R40, R11.reuse, R8, -R40 ;  /* 0x000000080b287223 */ /* 0x040fe20000010828 */
[----:B------:R-:W-:Y:S01]  /*12dd0*/  FFMA.FTZ R33, R11, R34, R33 ;  /* 0x000000220b217223 */ /* 0x000fe20000010021 */
[-C--:B------:R-:W-:Y:S01]  /*12de0*/  FMUL.FTZ R11, R24, R79.reuse ;  /* 0x0000004f180b7220 */ /* 0x080fe20000410000 */
[----:B------:R-:W-:Y:S01]  /*12df0*/  FFMA.FTZ R24, R4, R79, -R9 ;  /* 0x0000004f04187223 */ /* 0x000fe20000010809 */
[----:B------:R-:W-:-:S02]  /*12e00*/  IMAD.U32 R9, R77, 0x10000, RZ ;  /* 0x000100004d097824 */ /* 0x000fc400078e00ff */
[----:B------:R-:W-:Y:S01]  /*12e10*/  FMUL.FTZ R34, R25, R76 ;  /* 0x0000004c19227220 */ /* 0x000fe20000410000 */
[----:B------:R-:W-:Y:S02]  /*12e20*/  IMAD.U32 R8, R81, 0x10000, RZ ;  /* 0x0001000051087824 */ /* 0x000fe400078e00ff */
[----:B------:R-:W-:Y:S01]  /*12e30*/  FMUL.FTZ R25, R25, R80 ;  /* 0x0000005019197220 */ /* 0x000fe20000410000 */
[----:B------:R-:W-:Y:S02]  /*12e40*/  IMAD.U32 R10, R6, 0x10000, RZ ;  /* 0x00010000060a7824 */ /* 0x000fe400078e00ff */
[----:B------:R-:W-:Y:S01]  /*12e50*/  FMUL.FTZ R29, R31, R9 ;  /* 0x000000091f1d7220 */ /* 0x000fe20000410000 */
[----:B------:R-:W-:Y:S01]  /*12e60*/  LOP3.LUT R77, R77, 0xffff0000, RZ, 0xc0, !PT ;  /* 0xffff00004d4d7812 */ /* 0x000fe200078ec0ff */
[----:B------:R-:W-:Y:S01]  /*12e70*/  FMUL.FTZ R31, R31, R8 ;  /* 0x000000081f1f7220 */ /* 0x000fe20000410000 */
[----:B------:R-:W-:Y:S01]  /*12e80*/  LOP3.LUT R78, R78, 0xffff0000, RZ, 0xc0, !PT ;  /* 0xffff00004e4e7812 */ /* 0x000fe200078ec0ff */
[----:B------:R-:W-:Y:S01]  /*12e90*/  FFMA.FTZ R30, R4, R75, R11 ;  /* 0x0000004b041e7223 */ /* 0x000fe2000001000b */
[----:B------:R-:W-:Y:S01]  /*12ea0*/  LOP3.LUT R81, R81, 0xffff0000, RZ, 0xc0, !PT ;  /* 0xffff000051517812 */ /* 0x000fe200078ec0ff */
[C---:B------:R-:W-:Y:S01]  /*12eb0*/  FFMA.FTZ R11, R5.reuse, R80, -R34 ;  /* 0x00000050050b7223 */ /* 0x040fe20000010822 */
[----:B------:R-:W-:Y:S01]  /*12ec0*/  LOP3.LUT R82, R82, 0xffff0000, RZ, 0xc0, !PT ;  /* 0xffff000052527812 */ /* 0x000fe200078ec0ff */
[----:B------:R-:W-:Y:S01]  /*12ed0*/  FFMA.FTZ R25, R5, R76, R25 ;  /* 0x0000004c05197223 */ /* 0x000fe20000010019 */
[----:B------:R-:W-:Y:S01]  /*12ee0*/  LOP3.LUT R6, R6, 0xffff0000, RZ, 0xc0, !PT ;  /* 0xffff000006067812 */ /* 0x000fe200078ec0ff */
[C---:B------:R-:W-:Y:S01]  /*12ef0*/  FFMA.FTZ R29, R10.reuse, R8, -R29 ;  /* 0x000000080a1d7223 */ /* 0x040fe2000001081d */
[----:B------:R-:W-:Y:S01]  /*12f00*/  LOP3.LUT R7, R7, 0xffff0000, RZ, 0xc0, !PT ;  /* 0xffff000007077812 */ /* 0x000fe200078ec0ff */
[----:B------:R-:W-:Y:S01]  /*12f10*/  FFMA.FTZ R10, R10, R9, R31 ;  /* 0x000000090a0a7223 */ /* 0x000fe2000001001f */
[C---:B------:R-:W-:Y:S01]  /*12f20*/  FMUL.FTZ R5, R26.reuse, R77 ;  /* 0x0000004d1a057220 */ /* 0x040fe20000410000 */
[C---:B------:R-:W-:Y:S01]  /*12f30*/  FMUL.FTZ R8, R27.reuse, R78 ;  /* 0x0000004e1b087220 */ /* 0x040fe20000410000 */
[-C--:B------:R-:W-:Y:S01]  /*12f40*/  FMUL.FTZ R4, R26, R81.reuse ;  /* 0x000000511a047220 */ /* 0x080fe20000410000 */
        /* <DEDUP_REMOVED lines=15> */
.L_x_1741:
[----:B------:R-:W-:Y:S05]  /*13040*/  BSYNC B1 ;  /* 0x0000000000017941 */ /* 0x000fea0003800000 */
.L_x_1740:
[----:B------:R-:W-:Y:S05]  /*13050*/  @P2 BRA `(.L_x_1713) ;  /* 0x00000004009c2947 */ /* 0x000fea0003800000 */
[----:B------:R-:W3:Y:S01]  /*13060*/  LDL R34, [R1+0x34] ;  /* 0x0000340001227983 */ /* 0x000ee20000100800 */
[----:B------:R-:W-:Y:S02]  /*13070*/  LEA.HI R32, R32, R171, RZ, 0x1d ;  /* 0x000000ab20207211 */ /* 0x000fe400078fe8ff */
[----:B-1----:R-:W-:Y:S02]  /*13080*/  SHF.R.U64 R26, R58, 0x10, R59 ;  /* 0x000000103a1a7819 */ /* 0x002fe4000000123b */
[----:B--2---:R-:W-:Y:S01]  /*13090*/  SHF.R.S32.HI R5, RZ, 0x1f, R32 ;  /* 0x0000001fff057819 */ /* 0x004fe20000011420 */
[----:B------:R-:W-:Y:S01]  /*130a0*/  IMAD.SHL.U32 R4, R32, 0x8, RZ ;  /* 0x0000000820047824 */ /* 0x000fe200078e00ff */
[----:B------:R-:W-:Y:S02]  /*130b0*/  SHF.R.U64 R25, R12, 0x10, R13 ;  /* 0x000000100c197819 */ /* 0x000fe4000000120d */
[----:B------:R-:W-:Y:S02]  /*130c0*/  LEA.HI R5, R5, R32, RZ, 0x3 ;  /* 0x0000002005057211 */ /* 0x000fe400078f18ff */
[----:B------:R-:W-:-:S02]  /*130d0*/  LOP3.LUT R4, R181, 0x38, R4, 0xf8, !PT ;  /* 0x00000038b5047812 */ /* 0x000fc400078ef804 */
[----:B------:R-:W-:Y:S01]  /*130e0*/  SHF.R.U32.HI R28, RZ, 0x10, R13 ;  /* 0x00000010ff1c7819 */ /* 0x000fe2000001160d */
[----:B------:R-:W-:Y:S01]  /*130f0*/  IMAD.SHL.U32 R6, R5, 0x400, RZ ;  /* 0x0000040005067824 */ /* 0x000fe200078e00ff */
[----:B------:R-:W-:Y:S02]  /*13100*/  LOP3.LUT R5, R4, R44, RZ, 0x3c, !PT ;  /* 0x0000002c04057212 */ /* 0x000fe400078e3cff */
[----:B------:R-:W-:Y:S02]  /*13110*/  SHF.R.U64 R13, R14, 0x10, R15 ;  /* 0x000000100e0d7819 */ /* 0x000fe4000000120f */
[----:B------:R-:W-:Y:S02]  /*13120*/  LOP3.LUT R6, R6, 0x7fffe000, RZ, 0xc0, !PT ;  /* 0x7fffe00006067812 */ /* 0x000fe400078ec0ff */
[----:B------:R-:W-:Y:S02]  /*13130*/  PRMT R73, R73, 0x5410, R26 ;  /* 0x0000541049497816 */ /* 0x000fe4000000001a */
[----:B------:R-:W-:-:S02]  /*13140*/  IADD3 R9, R5, R6, R200 ;  /* 0x0000000605097210 */ /* 0x000fc40007ffe0c8 */
[----:B------:R-:W-:Y:S02]  /*13150*/  SHF.R.U64 R27, R56, 0x10, R57 ;  /* 0x00000010381b7819 */ /* 0x000fe40000001239 */
[----:B------:R-:W-:Y:S01]  /*13160*/  SHF.R.U32.HI R14, RZ, 0x10, R15 ;  /* 0x00000010ff0e7819 */ /* 0x000fe2000001160f */
[----:B------:R-:W-:Y:S01]  /*13170*/  IMAD R24, R9, 0x2, R2 ;  /* 0x0000000209187824 */ /* 0x000fe200078e0202 */
[----:B------:R-:W-:Y:S02]  /*13180*/  PRMT R26, R0, 0x5410, R25 ;  /* 0x00005410001a7816 */ /* 0x000fe40000000019 */
[----:B------:R-:W-:Y:S02]  /*13190*/  PRMT R70, R70, 0x5410, R27 ;  /* 0x0000541046467816 */ /* 0x000fe4000000001b */
[----:B------:R-:W1:Y:S01]  /*131a0*/  LDS.128 R8, [R24+0xc400] ;  /* 0x00c4000018087984 */ /* 0x000e620000000c00 */
[----:B------:R-:W-:Y:S01]  /*131b0*/  PRMT R31, R21, 0x5410, R14 ;  /* 0x00005410151f7816 */ /* 0x000fe2000000000e */
[----:B------:R-:W-:Y:S01]  /*131c0*/  IMAD.U32 R27, R26, 0x10000, RZ ;  /* 0x000100001a1b7824 */ /* 0x000fe200078e00ff */
[----:B------:R-:W-:Y:S01]  /*131d0*/  SHF.R.U32.HI R56, RZ, 0x10, R57 ;  /* 0x00000010ff387819 */ /* 0x000fe20000011639 */
[----:B------:R-:W-:Y:S01]  /*131e0*/  IMAD.U32 R25, R70, 0x10000, RZ ;  /* 0x0001000046197824 */ /* 0x000fe200078e00ff */
[----:B------:R-:W-:Y:S01]  /*131f0*/  PRMT R28, R3, 0x5410, R28 ;  /* 0x00005410031c7816 */ /* 0x000fe2000000001c */
[----:B------:R-:W-:Y:S01]  /*13200*/  IMAD.U32 R32, R31, 0x10000, RZ ;  /* 0x000100001f207824 */ /* 0x000fe200078e00ff */
[----:B------:R-:W-:-:S02]  /*13210*/  SHF.R.U32.HI R59, RZ, 0x10, R59 ;  /* 0x00000010ff3b7819 */ /* 0x000fc4000001163b */
[----:B------:R-:W-:Y:S01]  /*13220*/  PRMT R71, R71, 0x5410, R56 ;  /* 0x0000541047477816 */ /* 0x000fe20000000038 */
[----:B------:R-:W-:Y:S01]  /*13230*/  IMAD.U32 R29, R28, 0x10000, RZ ;  /* 0x000100001c1d7824 */ /* 0x000fe200078e00ff */
[----:B------:R-:W-:Y:S02]  /*13240*/  PRMT R74, R74, 0x5410, R59 ;  /* 0x000054104a4a7816 */ /* 0x000fe4000000003b */
[----:B------:R-:W-:Y:S02]  /*13250*/  PRMT R30, R20, 0x5410, R13 ;  /* 0x00005410141e7816 */ /* 0x000fe4000000000d */
[----:B------:R-:W-:Y:S02]  /*13260*/  LOP3.LUT R26, R26, 0xffff0000, RZ, 0xc0, !PT ;  /* 0xffff00001a1a7812 */ /* 0x000fe400078ec0ff */
[----:B------:R-:W-:Y:S02]  /*13270*/  LOP3.LUT R70, R70, 0xffff0000, RZ, 0xc0, !PT ;  /* 0xffff000046467812 */ /* 0x000fe400078ec0ff */
[----:B------:R-:W-:Y:S01]  /*13280*/  LOP3.LUT R28, R28, 0xffff0000, RZ, 0xc0, !PT ;  /* 0xffff00001c1c7812 */ /* 0x000fe200078ec0ff */
[C---:B-1----:R-:W-:Y:S01]  /*13290*/  IMAD.U32 R14, R8.reuse, 0x10000, RZ ;  /* 0x00010000080e7824 */ /* 0x042fe200078e00ff */
[----:B------:R-:W-:Y:S01]  /*132a0*/  LOP3.LUT R8, R8, 0xffff0000, RZ, 0xc0, !PT ;  /* 0xffff000008087812 */ /* 0x000fe200078ec0ff */
[C---:B------:R-:W-:Y:S01]  /*132b0*/  IMAD.U32 R15, R9.reuse, 0x10000, RZ ;  /* 0x00010000090f7824 */ /* 0x040fe200078e00ff */
[----:B------:R-:W-:Y:S01]  /*132c0*/  LOP3.LUT R9, R9, 0xffff0000, RZ, 0xc0, !PT ;  /* 0xffff000009097812 */ /* 0x000fe200078ec0ff */
[C---:B------:R-:W-:Y:S01]  /*132d0*/  FMUL.FTZ R33, R14.reuse, R27 ;  /* 0x0000001b0e217220 */ /* 0x040fe20000410000 */
[-C--:B------:R-:W-:Y:S01]  /*132e0*/  FMUL.FTZ R35, R14, R25.reuse ;  /* 0x000000190e237220 */ /* 0x080fe20000410000 */
[C---:B------:R-:W-:Y:S01]  /*132f0*/  IMAD.U32 R14, R71.reuse, 0x10000, RZ ;  /* 0x00010000470e7824 */ /* 0x040fe200078e00ff */
[----:B------:R-:W-:Y:S01]  /*13300*/  LOP3.LUT R71, R71, 0xffff0000, RZ, 0xc0, !PT ;  /* 0xffff000047477812 */ /* 0x000fe200078ec0ff */
[C---:B------:R-:W-:Y:S01]  /*13310*/  IMAD.U32 R21, R11.reuse, 0x10000, RZ ;  /* 0x000100000b157824 */ /* 0x040fe200078e00ff */
[----:B------:R-:W-:Y:S01]  /*13320*/  LOP3.LUT R11, R11, 0xffff0000, RZ, 0xc0, !PT ;  /* 0xffff00000b0b7812 */ /* 0x000fe200078ec0ff */
[C---:B------:R-:W-:Y:S01]  /*13330*/  IMAD.U32 R20, R10.reuse, 0x10000, RZ ;  /* 0x000100000a147824 */ /* 0x040fe200078e00ff */
[----:B------:R-:W-:Y:S01]  /*13340*/  LOP3.LUT R10, R10, 0xffff0000, RZ, 0xc0, !PT ;  /* 0xffff00000a0a7812 */ /* 0x000fe200078ec0ff */
[----:B---3--:R-:W1:Y:S02]  /*13350*/  LDS.128 R4, [R34] ;  /* 0x0000000022047984 */ /* 0x008e640000000c00 */
[C---:B-1----:R-:W-:Y:S01]  /*13360*/  IMAD.U32 R0, R4.reuse, 0x10000, RZ ;  /* 0x0001000004007824 */ /* 0x042fe200078e00ff */
[----:B------:R-:W-:Y:S01]  /*13370*/  LOP3.LUT R3, R4, 0xffff0000, RZ, 0xc0, !PT ;  /* 0xffff000004037812 */ /* 0x000fe200078ec0ff */
[C---:B------:R-:W-:Y:S01]  /*13380*/  IMAD.U32 R12, R5.reuse, 0x10000, RZ ;  /* 0x00010000050c7824 */ /* 0x040fe200078e00ff */
[----:B------:R-:W-:Y:S01]  /*13390*/  LOP3.LUT R4, R5, 0xffff0000, RZ, 0xc0, !PT ;  /* 0xffff000005047812 */ /* 0x000fe200078ec0ff */
[C---:B------:R-:W-:Y:S01]  /*133a0*/  FFMA.FTZ R33, R0.reuse, R25, -R33 ;  /* 0x0000001900217223 */ /* 0x040fe20000010821 */
[----:B------:R-:W-:Y:S01]  /*133b0*/  FMUL.FTZ R25, R15, R29 ;  /* 0x0000001d0f197220 */ /* 0x000fe20000410000 */
[----:B------:R-:W-:Y:S01]  /*133c0*/  FFMA.FTZ R35, R0, R27, R35 ;  /* 0x0000001b00237223 */ /* 0x000fe20000010023 */
[----:B------:R-:W-:-:S02]  /*133d0*/  IMAD.U32 R0, R74, 0x10000, RZ ;  /* 0x000100004a007824 */ /* 0x000fc400078e00ff */
[-C--:B------:R-:W-:Y:S01]  /*133e0*/  FMUL.FTZ R15, R15, R14.reuse ;  /* 0x0000000e0f0f7220 */ /* 0x080fe20000410000 */
[C---:B------:R-:W-:Y:S01]  /*133f0*/  FFMA.FTZ R25, R12.reuse, R14, -R25 ;  /* 0x0000000e0c197223 */ /* 0x040fe20000010819 */
[----:B------:R-:W-:Y:S02]  /*13400*/  IMAD.U32 R13, R7, 0x10000, RZ ;  /* 0x00010000070d7824 */ /* 0x000fe400078e00ff */
[C---:B------:R-:W-:Y:S01]  /*13410*/  FMUL.FTZ R14, R21.reuse, R32 ;  /* 0x00000020150e7220 */ /* 0x040fe20000410000 */
[----:B------:R-:W-:Y:S01]  /*13420*/  FMUL.FTZ R27, R21, R0 ;  /* 0x00000000151b7220 */ /* 0x000fe20000410000 */
[----:B------:R-:W-:Y:S01]  /*13430*/  FFMA.FTZ R15, R12, R29, R15 ;  /* 0x0000001d0c0f7223 */ /* 0x000fe2000001000f */
[C---:B------:R-:W-:Y:S01]  /*13440*/  FMUL.FTZ R12, R8.reuse, R70 ;  /* 0x00000046080c7220 */ /* 0x040fe20000410000 */
[----:B------:R-:W-:Y:S01]  /*13450*/  FFMA.FTZ R21, R13, R0, -R14 ;  /* 0x000000000d157223 */ /* 0x000fe2000001080e */
[----:B------:R-:W-:Y:S01]  /*13460*/  FMUL.FTZ R0, R8, R26 ;  /* 0x0000001a08007220 */ /* 0x000fe20000410000 */
[----:B------:R-:W-:-:S02]  /*13470*/  IMAD.U32 R8, R30, 0x10000, RZ ;  /* 0x000100001e087824 */ /* 0x000fc400078e00ff */
[C---:B------:R-:W-:Y:S01]  /*13480*/  FFMA.FTZ R12, R3.reuse, R26, R12 ;  /* 0x0000001a030c7223 */ /* 0x040fe2000001000c */
[----:B------:R-:W-:Y:S02]  /*13490*/  IMAD.U32 R5, R6, 0x10000, RZ ;  /* 0x0001000006057824 */ /* 0x000fe400078e00ff */
[----:B------:R-:W-:Y:S01]  /*134a0*/  FFMA.FTZ R70, R3, R70, -R0 ;  /* 0x0000004603467223 */ /* 0x000fe20000010800 */
[----:B------:R-:W-:Y:S02]  /*134b0*/  IMAD.U32 R0, R73, 0x10000, RZ ;  /* 0x0001000049007824 */ /* 0x000fe400078e00ff */
[C---:B------:R-:W-:Y:S01]  /*134c0*/  FMUL.FTZ R26, R20.reuse, R8 ;  /* 0x00000008141a7220 */ /* 0x040fe20000410000 */
[----:B------:R-:W-:Y:S01]  /*134d0*/  FFMA.FTZ R27, R13, R32, R27 ;  /* 0x000000200d1b7223 */ /* 0x000fe2000001001b */
[----:B------:R-:W-:Y:S01]  /*134e0*/  FMUL.FTZ R13, R9, R28 ;  /* 0x0000001c090d7220 */ /* 0x000fe20000410000 */
[-C--:B------:R-:W-:Y:S01]  /*134f0*/  FMUL.FTZ R20, R20, R0.reuse ;  /* 0x0000000014147220 */ /* 0x080fe20000410000 */
[----:B------:R-:W-:Y:S01]  /*13500*/  FFMA.FTZ R26, R5, R0, -R26 ;  /* 0x00000000051a7223 */ /* 0x000fe2000001081a */
[-C--:B------:R-:W-:Y:S01]  /*13510*/  FMUL.FTZ R9, R9, R71.reuse ;  /* 0x0000004709097220 */ /* 0x080fe20000410000 */
[----:B------:R-:W-:Y:S01]  /*13520*/  LOP3.LUT R3, R30, 0xffff0000, RZ, 0xc0, !PT ;  /* 0xffff00001e037812 */ /* 0x000fe200078ec0ff */
[C---:B------:R-:W-:Y:S01]  /*13530*/  FFMA.FTZ R14, R4.reuse, R71, -R13 ;  /* 0x00000047040e7223 */ /* 0x040fe2000001080d */
[----:B------:R-:W-:Y:S01]  /*13540*/  LOP3.LUT R0, R31, 0xffff0000, RZ, 0xc0, !PT ;  /* 0xffff00001f007812 */ /* 0x000fe200078ec0ff */
[----:B------:R-:W-:Y:S01]  /*13550*/  FFMA.FTZ R28, R4, R28, R9 ;  /* 0x0000001c041c7223 */ /* 0x000fe20000010009 */
        /* <DEDUP_REMOVED lines=8> */
[-C--:B------:R-:W-:Y:S01]  /*135e0*/  FMUL.FTZ R11, R11, R74.reuse ;  /* 0x0000004a0b0b7220 */ /* 0x080fe20000410000 */
[----:B------:R-:W-:Y:S01]  /*135f0*/  FFMA.FTZ R73, R6, R73, -R5 ;  /* 0x0000004906497223 */ /* 0x000fe20000010805 */
[----:B------:R-:W-:Y:S01]  /*13600*/  F2FP.BF16.F32.PACK_AB R5, R14, R25 ;  /* 0x000000190e05723e */ /* 0x000fe200000010ff */
[C---:B------:R-:W-:Y:S01]  /*13610*/  FFMA.FTZ R74, R7.reuse, R74, -R4 ;  /* 0x0000004a074a7223 */ /* 0x040fe20000010804 */
        /* <DEDUP_REMOVED lines=11> */
.L_x_1713:
[----:B------:R-:W-:Y:S05]  /*136d0*/  BSYNC B0 ;  /* 0x0000000000007941 */ /* 0x000fea0003800000 */
.L_x_1691:
        /* <DEDUP_REMOVED lines=8> */
.L_x_1689:
[----:B01-3--:R-:W3:Y:S02]  /*13760*/  LDL R0, [R1+0x30] ;  /* 0x0000300001007983 */ /* 0x00bee40000100800 */
[----:B---3--:R-:W-:-:S13]  /*13770*/  R2UR UR4, R0 ;  /* 0x00000000000472ca */ /* 0x008fda00000e0000 */
[----:B------:R-:W-:-:S05]  /*13780*/  IMAD.U32 R0, RZ, RZ, UR4 ;  /* 0x00000004ff007e24 */ /* 0x000fca000f8e00ff */
[----:B------:R-:W-:-:S13]  /*13790*/  ISETP.NE.AND P0, PT, R0, 0x3, PT ;  /* 0x000000030000780c */ /* 0x000fda0003f05270 */
[----:B------:R-:W-:Y:S05]  /*137a0*/  @!P0 BRA `(.L_x_1742) ;  /* 0x0000000000048947 */ /* 0x000fea0003800000 */
[----:B------:R-:W-:Y:S01]  /*137b0*/  BPT.TRAP 0x1 ;  /* 0x000000040000795c */ /* 0x000fe20000300000 */
.L_x_1742:
[----:B------:R-:W-:Y:S01]  /*137c0*/  IMAD R21, R23, 0x8, R2 ;  /* 0x0000000817157824 */ /* 0x000fe200078e0202 */
[----:B------:R-:W-:-:S04]  /*137d0*/  SHF.L.U32 R0, R164, 0x1f, RZ ;  /* 0x0000001fa4007819 */ /* 0x000fc800000006ff */
[----:B------:R0:W1:Y:S01]  /*137e0*/  SYNCS.PHASECHK.TRANS64.TRYWAIT P1, [R21+URZ+0x2a830], R0 ;  /* 0x02a83000150075a7 */ /* 0x000062000802017f */
[----:B------:R-:W-:Y:S05]  /*137f0*/  @!P0 BRA `(.L_x_1743) ;  /* 0x0000000000048947 */ /* 0x000fea0003800000 */
[----:B------:R-:W-:Y:S01]  /*13800*/  BPT.TRAP 0x1 ;  /* 0x000000040000795c */ /* 0x000fe20000300000 */
.L_x_1743:
[----:B-1----:R-:W-:Y:S05]  /*13810*/  @P1 BRA `(.L_x_1744) ;  /* 0x0000000000081947 */ /* 0x002fea0003800000 */
[----:B------:R-:W1:Y:S02]  /*13820*/  SYNCS.PHASECHK.TRANS64.TRYWAIT P1, [R21+URZ+0x2a830], R0 ;  /* 0x02a83000150075a7 */ /* 0x000e64000802017f */
[----:B-1----:R-:W-:Y:S05]  /*13830*/  @!P1 BRA `(.L_x_1745) ;  /* 0x0000019c00a49947 */ /* 0x002fea0003800000 */
.L_x_1744:
[----:B------:R-:W-:Y:S05]  /*13840*/  WARPSYNC.ALL ;  /* 0x0000000000007948 */ /* 0x000fea0003800000 */
[----:B01----:R-:W-:Y:S01]  /*13850*/  VIADD R0, R2, 0x18400 ;  /* 0x0001840002007836 */ /* 0x003fe20000000000 */
[----:B------:R-:W-:Y:S01]  /*13860*/  R2UR UR4, R68 ;  /* 0x00000000440472ca */ /* 0x000fe200000e0000 */
[----:B--2-4-:R-:W-:Y:S01]  /*13870*/  IMAD.MOV.U32 R5, RZ, RZ, 0x40000040 ;  /* 0x40000040ff057424 */ /* 0x014fe200078e00ff */
[----:B------:R-:W-:Y:S01]  /*13880*/  WARPGROUP.ARRIVE ;  /* 0x00000000000079c5 */ /* 0x000fe20000000000 */
[----:B------:R-:W-:Y:S01]  /*13890*/  UMOV UR9, 0x40000040 ;  /* 0x4000004000097882 */ /* 0x000fe20000000000 */
        /* <DEDUP_REMOVED lines=10> */
[----:B------:R-:W-:Y:S01]  /*13940*/  IMAD.MOV.U32 R5, RZ, RZ, 0x40000040 ;  /* 0x40000040ff057424 */ /* 0x000fe200078e00ff */
        /* <DEDUP_REMOVED lines=22> */
[----:B------:R-:W-:Y:S01]  /*13ab0*/  IMAD.MOV.U32 R9, RZ, RZ, 0x40000040 ;  /* 0x40000040ff097424 */ /* 0x000fe200078e00ff */
[----:B------:R-:W-:Y:S01]  /*13ac0*/  UIADD3 UR36, UR4, 0x806, URZ ;  /* 0x0000080604247890 */ /* 0x000fe2000fffe03f */
[----:B0-----:R-:W-:Y:S01]  /*13ad0*/  IMAD.U32 R10, RZ, RZ, UR8 ;  /* 0x00000008ff0a7e24 */ /* 0x001fe2000f8e00ff */
[----:B------:R-:W-:Y:S01]  /*13ae0*/  UMOV UR37, 0x40000040 ;  /* 0x4000004000257882 */ /* 0x000fe20000000000 */
        /* <DEDUP_REMOVED lines=64> */
[----:B------:R-:W-:-:S03]  /*13ef0*/  IMAD.MOV.U32 R9, RZ, RZ, 0x40000040 ;  /* 0x40000040ff097424 */ /* 0x000fc600078e00ff */
[----:B------:R-:W-:Y:S01]  /*13f00*/  R2UR UR46, R8 ;  /* 0x00000000082e72ca */ /* 0x000fe200000e0000 */
[C---:B------:R-:W-:Y:S01]  /*13f10*/  VIADD R8, R4.reuse, 0x604 ;  /* 0x0000060404087836 */ /* 0x040fe20000000000 */
[----:B------:R-:W-:Y:S01]  /*13f20*/  R2UR UR47, R9 ;  /* 0x00000000092f72ca */ /* 0x000fe200000e0000 */
[----:B------:R-:W-:Y:S02]  /*13f30*/  IMAD.MOV.U32 R9, RZ, RZ, 0x40000040 ;  /* 0x40000040ff097424 */ /* 0x000fe400078e00ff */
[----:B------:R-:W-:Y:S01]  /*13f40*/  VIADD R4, R4, 0x606 ;  /* 0x0000060604047836 */ /* 0x000fe20000000000 */
[----:B------:R-:W-:Y:S02]  /*13f50*/  R2UR UR42, R8 ;  /* 0x00000000082a72ca */ /* 0x000fe400000e0000 */
[----:B------:R-:W-:Y:S02]  /*13f60*/  R2UR UR43, R9 ;  /* 0x00000000092b72ca */ /* 0x000fe400000e0000 */
[----:B------:R-:W-:Y:S01]  /*13f70*/  R2UR UR38, R4 ;  /* 0x00000000042672ca */ /* 0x000fe200000e0000 */
        /* <DEDUP_REMOVED lines=24> */
.L_x_1746:
[----:B------:R-:W0:Y:S01]  /*14100*/  LDC R224, c[0x0][0x448] ;  /* 0x00011200ffe07b82 */ /* 0x000e220000000800 */
[----:B------:R-:W-:Y:S01]  /*14110*/  ULDC UR4, c[0x0][0x9d8] ;  /* 0x0002760000047ab9 */ /* 0x000fe20000000800 */
[----:B------:R-:W-:Y:S02]  /*14120*/  VIADD R21, R21, 0x2a840 ;  /* 0x0002a84015157836 */ /* 0x000fe40000000000 */
[----:B------:R-:W-:Y:S01]  /*14130*/  FMUL.FTZ R15, R38, UR4 ;  /* 0x00000004260f7c20 */ /* 0x000fe20008410000 */
[----:B------:R-:W-:Y:S01]  /*14140*/  FMUL.FTZ R38, R58, UR4 ;  /* 0x000000043a267c20 */ /* 0x000fe20008410000 */
[----:B------:R-:W-:Y:S02]  /*14150*/  IMAD.IADD R58, R202, 0x1, R188 ;  /* 0x00000001ca3a7824 */ /* 0x000fe400078e02bc */
[----:B------:R-:W-:Y:S01]  /*14160*/  FMUL.FTZ R74, R28, UR4 ;  /* 0x000000041c4a7c20 */ /* 0x000fe20008410000 */
[----:B------:R-:W-:Y:S01]  /*14170*/  FMUL.FTZ R14, R39, UR4 ;  /* 0x00000004270e7c20 */ /* 0x000fe20008410000 */
[----:B------:R-:W-:Y:S01]  /*14180*/  FMUL.FTZ R28, R47, UR4 ;  /* 0x000000042f1c7c20 */ /* 0x000fe20008410000 */
[----:B------:R-:W-:Y:S01]  /*14190*/  FMUL.FTZ R39, R59, UR4 ;  /* 0x000000043b277c20 */ /* 0x000fe20008410000 */
[----:B------:R-:W-:Y:S01]  /*141a0*/  FMUL.FTZ R47, R49, UR4 ;  /* 0x00000004312f7c20 */ /* 0x000fe20008410000 */
[----:B------:R-:W-:Y:S01]  /*141b0*/  FMUL.FTZ R3, R27, UR4 ;  /* 0x000000041b037c20 */ /* 0x000fe20008410000 */
[----:B------:R-:W-:-:S02]  /*141c0*/  IMAD.MOV.U32 R49, RZ, RZ, -0x60 ;  /* 0xffffffa0ff317424 */ /* 0x000fc400078e00ff */
        /* <DEDUP_REMOVED lines=11> */
[----:B0-----:R-:W-:Y:S01]  /*14280*/  ISETP.NE.AND P1, PT, R224, 0x1, PT ;  /* 0x00000001e000780c */ /* 0x001fe20003f25270 */
[----:B------:R-:W-:Y:S01]  /*14290*/  FMUL.FTZ R13, R24, UR4 ;  /* 0x00000004180d7c20 */ /* 0x000fe20008410000 */
[----:B------:R-:W-:Y:S01]  /*142a0*/  LOP3.LUT R16, R16, 0xffefffff, RZ, 0xc0, !PT ;  /* 0xffefffff10107812 */ /* 0x000fe200078ec0ff */
        /* <DEDUP_REMOVED lines=8> */
[----:B------:R-:W-:-:S02]  /*14330*/  IMAD R49, R72, R49, 0x61 ;  /* 0x0000006148317424 */ /* 0x000fc400078e0231 */
[----:B------:R-:W-:Y:S01]  /*14340*/  FMUL.FTZ R29, R29, UR4 ;  /* 0x000000041d1d7c20 */ /* 0x000fe20008410000 */
[----:B------:R-:W0:Y:S01]  /*14350*/  @P1 LDC R5, c[0x0][0x44c] ;  /* 0x00011300ff051b82 */ /* 0x000e220000000800 */
[----:B------:R-:W-:Y:S01]  /*14360*/  FMUL.FTZ R32, R32, UR4 ;  /* 0x0000000420207c20 */ /* 0x000fe20008410000 */
[----:B------:R-:W-:Y:S01]  /*14370*/  FMUL.FTZ R33, R33, UR4 ;  /* 0x0000000421217c20 */ /* 0x000fe20008410000 */
[----:B------:R-:W-:Y:S01]  /*14380*/  FMUL.FTZ R36, R36, UR4 ;  /* 0x0000000424247c20 */ /* 0x000fe20008410000 */
[----:B------:R-:W-:Y:S01]  /*14390*/  FMUL.FTZ R37, R37, UR4 ;  /* 0x0000000425257c20 */ /* 0x000fe20008410000 */
[----:B------:R-:W-:Y:S01]  /*143a0*/  FMUL.FTZ R40, R40, UR4 ;  /* 0x0000000428287c20 */ /* 0x000fe20008410000 */
        /* <DEDUP_REMOVED lines=13> */
[----:B------:R-:W-:Y:S01]  /*14480*/  @P1 LOP3.LUT R16, R16, 0x100000, RZ, 0xfc, !PT ;  /* 0x0010000010101812 */ /* 0x000fe200078efcff */
[----:B------:R-:W-:Y:S01]  /*14490*/  FMUL.FTZ R69, R69, UR4 ;  /* 0x0000000445457c20 */ /* 0x000fe20008410000 */
[----:B------:R-:W2:Y:S01]  /*144a0*/  MUFU.TANH R13, R13 ;  /* 0x0000000d000d7308 */ /* 0x000ea20000002400 */
[----:B------:R-:W-:Y:S01]  /*144b0*/  ULDC UR38, c[0x0][0x9dc] ;  /* 0x0002770000267ab9 */ /* 0x000fe20000000800 */
[----:B------:R-:W-:Y:S01]  /*144c0*/  FMUL.FTZ R70, R70, UR4 ;  /* 0x0000000446467c20 */ /* 0x000fe20008410000 */
[----:B0-----:R-:W-:Y:S01]  /*144d0*/  @P1 IMAD.HI.U32 R4, R58, R5, RZ ;  /* 0x000000053a041227 */ /* 0x001fe200078e00ff */
[----:B------:R-:W-:Y:S01]  /*144e0*/  ULOP3.LUT UR38, URZ, UR38, URZ, 0x33, !UPT ;  /* 0x000000263f267292 */ /* 0x000fe2000f8e333f */
[----:B------:R-:W-:-:S02]  /*144f0*/  LOP3.LUT R16, R16, 0xfff7ffff, RZ, 0xc0, !PT ;  /* 0xfff7ffff10107812 */ /* 0x000fc400078ec0ff */
[----:B------:R-:W-:Y:S01]  /*14500*/  IMAD R5, R72, -0x60, R166 ;  /* 0xffffffa048057824 */ /* 0x000fe200078e02a6 */
[----:B------:R-:W0:Y:S01]  /*14510*/  MUFU.TANH R73, R73 ;  /* 0x0000004900497308 */ /* 0x000e220000002400 */
[----:B------:R-:W-:Y:S01]  /*14520*/  VIADD R83, R49, 0xffffffff ;  /* 0xffffffff31537836 */ /* 0x000fe20000000000 */
[----:B-1----:R-:W-:Y:S02]  /*14530*/  @P1 SHF.R.U32.HI R58, RZ, R9, R4 ;  /* 0x00000009ff3a1219 */ /* 0x002fe40000011604 */
[----:B------:R-:W1:Y:S01]  /*14540*/  LDC.64 R8, c[0x0][0x9e0] ;  /* 0x00027800ff087b82 */ /* 0x000e620000000a00 */
[----:B------:R-:W-:Y:S01]  /*14550*/  PRMT R4, R172, 0x654, R21 ;  /* 0x00000654ac047816 */ /* 0x000fe20000000015 */
[--C-:B------:R-:W-:Y:S01]  /*14560*/  IMAD.IADD R62, R83, 0x1, -R182.reuse ;  /* 0x00000001533e7824 */ /* 0x100fe200078e0ab6 */
[----:B------:R-:W3:Y:S01]  /*14570*/  SHFL.IDX PT, R59, R58, RZ, 0x1c1f ;  /* 0x001c1fff3a3b7589 */ /* 0x000ee200000e0000 */
[----:B------:R-:W4:Y:S01]  /*14580*/  MUFU.TANH R0, R0 ;  /* 0x0000000000007308 */ /* 0x000f220000002400 */
[----:B------:R-:W-:Y:S01]  /*14590*/  IADD3 R76, -R182, 0x60, R5 ;  /* 0x00000060b64c7810 */ /* 0x000fe20007ffe105 */
[----:B------:R2:W-:Y:S06]  /*145a0*/  SYNCS.ARRIVE.TRANS64.RED.A1T0 RZ, [R4+URZ], RZ ;  /* 0x000000ff04ff79a7 */ /* 0x0005ec000810043f */
[----:B------:R-:W0:Y:S01]  /*145b0*/  MUFU.TANH R3, R3 ;  /* 0x0000000300037308 */ /* 0x000e220000002400 */
[----:B--2---:R-:W-:-:S07]  /*145c0*/  IADD3 R4, R166, R49, -R182 ;  /* 0x00000031a6047210 */ /* 0x004fce0007ffe8b6 */
[----:B------:R-:W2:Y:S01]  /*145d0*/  MUFU.TANH R74, R74 ;  /* 0x0000004a004a7308 */ /* 0x000ea20000002400 */
[----:B------:R-:W-:Y:S01]  /*145e0*/  IMAD.IADD R57, R4, 0x1, -R165 ;  /* 0x0000000104397824 */ /* 0x000fe200078e0aa5 */
[----:B-1----:R-:W-:-:S03]  /*145f0*/  ISETP.GE.AND P1, PT, R9, 0x1, PT ;  /* 0x000000010900780c */ /* 0x002fc60003f26270 */
[----:B------:R-:W-:-:S03]  /*14600*/  IMAD.IADD R81, R57, 0x1, R8 ;  /* 0x0000000139517824 */ /* 0x000fc600078e0208 */
[----:B------:R-:W1:Y:S02]  /*14610*/  MUFU.TANH R29, R29 ;  /* 0x0000001d001d7308 */ /* 0x000e640000002400 */
[----:B---3--:R-:W-:-:S06]  /*14620*/  VIADDMNMX R64, R59, R81, R76, PT ;  /* 0x000000513b407246 */ /* 0x008fcc000380014c */
[----:B------:R-:W3:Y:S01]  /*14630*/  MUFU.TANH R10, R10 ;  /* 0x0000000a000a7308 */ /* 0x000ee20000002400 */
[----:B------:R-:W-:-:S07]  /*14640*/  @P1 LOP3.LUT R16, R16, 0x80000, RZ, 0xfc, !PT ;  /* 0x0008000010101812 */ /* 0x000fce00078efcff */
        /* <DEDUP_REMOVED lines=41> */
[----:B----4-:R-:W-:-:S04]  /*148e0*/  VIADD R70, R57, UR38 ;  /* 0x0000002639467c36 */ /* 0x010fc80008000000 */
[----:B------:R-:W-:Y:S01]  /*148f0*/  IMAD.IADD R66, R70, 0x1, R59 ;  /* 0x0000000146427824 */ /* 0x000fe200078e023b */
[----:B-123--:R-:W-:Y:S06]  /*14900*/  @!P1 BRA `(.L_x_1747) ;  /* 0x00000000004c9947 */ /* 0x00efec0003800000 */
[----:B------:R-:W-:Y:S01]  /*14910*/  IADD3 R49, -R165, R166, R59 ;  /* 0x000000a6a5317210 */ /* 0x000fe20007ffe13b */
[----:B------:R-:W-:Y:S03]  /*14920*/  BSSY B0, `(.L_x_1748) ;  /* 0x000000e000007945 */ /* 0x000fe60003800000 */
[----:B------:R-:W-:-:S13]  /*14930*/  ISETP.GT.AND P1, PT, R49, -0x1, PT ;  /* 0xffffffff3100780c */ /* 0x000fda0003f24270 */
[----:B------:R-:W-:Y:S05]  /*14940*/  @P1 BRA `(.L_x_1749) ;  /* 0x00000000001c1947 */ /* 0x000fea0003800000 */
[----:B------:R-:W-:Y:S02]  /*14950*/  ISETP.NE.AND P1, PT, R9, 0x1, PT ;  /* 0x000000010900780c */ /* 0x000fe40003f25270 */
[----:B------:R-:W-:-:S11]  /*14960*/  LOP3.LUT R49, RZ, R49, RZ, 0x33, !PT ;  /* 0x00000031ff317212 */ /* 0x000fd600078e33ff */
[----:B------:R-:W1:Y:S02]  /*14970*/  @P1 LDC.64 R4, c[0x0][0x9e8] ;  /* 0x00027a00ff041b82 */ /* 0x000e640000000a00 */
[----:B-1----:R-:W-:-:S05]  /*14980*/  @P1 IMAD.HI.U32 R4, R49, R4, RZ ;  /* 0x0000000431041227 */ /* 0x002fca00078e00ff */
[----:B------:R-:W-:-:S04]  /*14990*/  @P1 SHF.R.U32.HI R49, RZ, R5, R4 ;  /* 0x00000005ff311219 */ /* 0x000fc80000011604 */
[----:B------:R-:W-:Y:S01]  /*149a0*/  LOP3.LUT R49, RZ, R49, RZ, 0x33, !PT ;  /* 0x00000031ff317212 */ /* 0x000fe200078e33ff */
[----:B------:R-:W-:Y:S06]  /*149b0*/  BRA `(.L_x_1750) ;  /* 0x0000000000107947 */ /* 0x000fec0003800000 */
.L_x_1749:
[----:B------:R-:W-:-:S13]  /*149c0*/  ISETP.NE.AND P1, PT, R9, 0x1, PT ;  /* 0x000000010900780c */ /* 0x000fda0003f25270 */
[----:B------:R-:W1:Y:S02]  /*149d0*/  @P1 LDC.64 R4, c[0x0][0x9e8] ;  /* 0x00027a00ff041b82 */ /* 0x000e640000000a00 */
[----:B-1----:R-:W-:-:S05]  /*149e0*/  @P1 IMAD.HI.U32 R4, R49, R4, RZ ;  /* 0x0000000431041227 */ /* 0x002fca00078e00ff */
[----:B------:R-:W-:-:S07]  /*149f0*/  @P1 SHF.R.U32.HI R49, RZ, R5, R4 ;  /* 0x00000005ff311219 */ /* 0x000fce0000011604 */
.L_x_1750:
[----:B------:R-:W-:Y:S05]  /*14a00*/  BSYNC B0 ;  /* 0x0000000000007941 */ /* 0x000fea0003800000 */
.L_x_1748:
[----:B------:R-:W-:-:S05]  /*14a10*/  IMAD R49, R49, R9, R62 ;  /* 0x0000000931317224 */ /* 0x000fca00078e023e */
[----:B------:R-:W-:Y:S02]  /*14a20*/  VIMNMX R66, R66, R49, !PT ;  /* 0x0000003142427248 */ /* 0x000fe40007fe0100 */
[----:B------:R-:W-:-:S07]  /*14a30*/  VIADDMNMX R64, R49, R9, R64, PT ;  /* 0x0000000931407246 */ /* 0x000fce0003800140 */
.L_x_1747:
[C---:B------:R-:W-:Y:S01]  /*14a40*/  ISETP.GE.AND P6, PT, R83.reuse, 0x9, PT ;  /* 0x000000095300780c */ /* 0x040fe20003fc6270 */
[----:B------:R-:W1:Y:S01]  /*14a50*/  SHFL.IDX PT, R5, R58, 0x1, 0x1c1f ;  /* 0x003c1f003a057f89 */ /* 0x000e6200000e0000 */
[C---:B------:R-:W-:Y:S02]  /*14a60*/  ISETP.GE.AND P1, PT, R83.reuse, 0x2, PT ;  /* 0x000000025300780c */ /* 0x040fe40003f26270 */
[C---:B------:R-:W-:Y:S02]  /*14a70*/  ISETP.GT.AND P2, PT, R66.reuse, 0x8, !P6 ;  /* 0x000000084200780c */ /* 0x040fe40007744270 */
[----:B------:R-:W-:Y:S02]  /*14a80*/  ISETP.GT.AND P3, PT, R66, 0x1, !P1 ;  /* 0x000000014200780c */ /* 0x000fe40004f64270 */
[----:B------:R-:W-:Y:S02]  /*14a90*/  ISETP.LT.OR P2, PT, R64, 0x9, P2 ;  /* 0x000000094000780c */ /* 0x000fe40001741670 */
[----:B------:R-:W-:-:S02]  /*14aa0*/  ISETP.GE.AND P4, PT, R83, 0xa, PT ;  /* 0x0000000a5300780c */ /* 0x000fc40003f86270 */
[----:B------:R-:W-:Y:S02]  /*14ab0*/  FSEL R77, R74, -INF , !P2 ;  /* 0xff8000004a4d7808 */ /* 0x000fe40005000000 */
[----:B------:R-:W-:Y:S02]  /*14ac0*/  ISETP.LT.OR P3, PT, R64, 0x2, P3 ;  /* 0x000000024000780c */ /* 0x000fe40001f61670 */
[----:B------:R-:W-:Y:S02]  /*14ad0*/  ISETP.GT.AND P2, PT, R66, 0x9, !P4 ;  /* 0x000000094200780c */ /* 0x000fe40006744270 */
[----:B0-----:R-:W-:Y:S02]  /*14ae0*/  FSEL R79, R73, -INF , !P3 ;  /* 0xff800000494f7808 */ /* 0x001fe40005800000 */
        /* <DEDUP_REMOVED lines=17> */
[----:B------:R-:W-:Y:S01]  /*14c00*/  FSEL R71, R36, -INF , !P2 ;  /* 0xff80000024477808 */ /* 0x000fe20005000000 */
[----:B-1----:R-:W-:Y:S01]  /*14c10*/  IMAD.IADD R36, R70, 0x1, R5 ;  /* 0x0000000146247824 */ /* 0x002fe200078e0205 */
        /* <DEDUP_REMOVED lines=71> */
[----:B------:R-:W-:Y:S02]  /*15090*/  VIADDMNMX R32, R5, R81, R76, PT ;  /* 0x0000005105207246 */ /* 0x000fe4000380014c */
        /* <DEDUP_REMOVED lines=16> */
[----:B------:R-:W-:-:S13]  /*151a0*/  ISETP.GE.AND P5, PT, R9, 0x1, PT ;  /* 0x000000010900780c */ /* 0x000fda0003fa6270 */
[----:B------:R-:W-:Y:S05]  /*151b0*/  @!P5 BRA `(.L_x_1751) ;  /* 0x00000000004cd947 */ /* 0x000fea0003800000 */
[----:B------:R-:W-:Y:S01]  /*151c0*/  IADD3 R81, -R165, R166, R5 ;  /* 0x000000a6a5517210 */ /* 0x000fe20007ffe105 */
[----:B------:R-:W-:Y:S03]  /*151d0*/  BSSY B0, `(.L_x_1752) ;  /* 0x000000e000007945 */ /* 0x000fe60003800000 */
        /* <DEDUP_REMOVED lines=9> */
.L_x_1753:
[----:B------:R-:W-:-:S13]  /*15270*/  ISETP.NE.AND P5, PT, R9, 0x1, PT ;  /* 0x000000010900780c */ /* 0x000fda0003fa5270 */
[----:B------:R-:W0:Y:S02]  /*15280*/  @P5 LDC.64 R4, c[0x0][0x9e8] ;  /* 0x00027a00ff045b82 */ /* 0x000e240000000a00 */
[----:B0-----:R-:W-:-:S05]  /*15290*/  @P5 IMAD.HI.U32 R4, R81, R4, RZ ;  /* 0x0000000451045227 */ /* 0x001fca00078e00ff */
[----:B------:R-:W-:-:S07]  /*152a0*/  @P5 SHF.R.U32.HI R81, RZ, R5, R4 ;  /* 0x00000005ff515219 */ /* 0x000fce0000011604 */
.L_x_1754:
[----:B------:R-:W-:Y:S05]  /*152b0*/  BSYNC B0 ;  /* 0x0000000000007941 */ /* 0x000fea0003800000 */
.L_x_1752:
[----:B------:R-:W-:-:S05]  /*152c0*/  IMAD R81, R81, R9, R62 ;  /* 0x0000000951517224 */ /* 0x000fca00078e023e */
[----:B------:R-:W-:Y:S02]  /*152d0*/  VIMNMX R36, R36, R81, !PT ;  /* 0x0000005124247248 */ /* 0x000fe40007fe0100 */
[----:B------:R-:W-:-:S07]  /*152e0*/  VIADDMNMX R32, R81, R9, R32, PT ;  /* 0x0000000951207246 */ /* 0x000fce0003800120 */
.L_x_1751:
        /* <DEDUP_REMOVED lines=11> */
[----:B------:R-:W-:Y:S02]  /*153a0*/  FMNMX.FTZ R4, R99, R79, !PT ;  /* 0x0000004f63047209 */ /* 0x000fe40007810000 */
[----:B------:R-:W-:-:S02]  /*153b0*/  FSEL R93, R7, -INF , !P1 ;  /* 0xff800000075d7808 */ /* 0x000fc40004800000 */
[----:B------:R-:W-:Y:S02]  /*153c0*/  ISETP.NE.AND P1, PT, R78, RZ, PT ;  /* 0x000000ff4e00720c */ /* 0x000fe40003f25270 */
[----:B------:R-:W-:Y:S02]  /*153d0*/  ISETP.NE.AND P5, PT, R84, RZ, PT ;  /* 0x000000ff5400720c */ /* 0x000fe40003fa5270 */
        /* <DEDUP_REMOVED lines=18> */
[----:B------:R-:W-:Y:S02]  /*15500*/  ISETP.NE.AND P5, PT, R89, RZ, PT ;  /* 0x000000ff5900720c */ /* 0x000fe40003fa5270 */
[----:B------:R-:W-:Y:S02]  /*15510*/  ISETP.LT.OR P1, PT, R32, 0x1a, P1 ;  /* 0x0000001a2000780c */ /* 0x000fe40000f21670 */
[----:B------:R-:W-:Y:S02]  /*15520*/  FMNMX.FTZ R4, R61, R4, !PT ;  /* 0x000000043d047209 */ /* 0x000fe40007810000 */
[----:B------:R-:W-:Y:S01]  /*15530*/  FSEL R89, R14, -INF , !P1 ;  /* 0xff8000000e597808 */ /* 0x000fe20004800000 */
[----:B------:R-:W-:Y:S01]  /*15540*/  IMAD.U32 R14, RZ, RZ, UR4 ;  /* 0x00000004ff0e7e24 */ /* 0x000fe2000f8e00ff */
[----:B------:R-:W-:-:S02]  /*15550*/  ISETP.NE.AND P1, PT, R85, RZ, PT ;  /* 0x000000ff5500720c */ /* 0x000fc40003f25270 */
[----:B------:R-:W-:Y:S02]  /*15560*/  FMNMX.FTZ R4, R75, R4, !PT ;  /* 0x000000044b047209 */ /* 0x000fe40007810000 */
[----:B------:R-:W-:Y:S02]  /*15570*/  ISETP.GT.AND P1, PT, R36, 0x20, !P1 ;  /* 0x000000202400780c */ /* 0x000fe40004f24270 */
[----:B------:R-:W-:Y:S02]  /*15580*/  FMNMX.FTZ R4, R49, R4, !PT ;  /* 0x0000000431047209 */ /* 0x000fe40007810000 */
        /* <DEDUP_REMOVED lines=31> */
[----:B------:R-:W-:Y:S01]  /*15780*/  ISETP.NE.AND P1, PT, R94, RZ, PT ;  /* 0x000000ff5e00720c */ /* 0x000fe20003f25270 */
[----:B------:R-:W0:Y:S01]  /*15790*/  SHFL.BFLY PT, R4, R3, 0x2, 0x1f ;  /* 0x0c401f0003047f89 */ /* 0x000e2200000e0000 */
[----:B------:R-:W-:-:S02]  /*157a0*/  ISETP.GT.AND P4, PT, R36, RZ, !P4 ;  /* 0x000000ff2400720c */ /* 0x000fc40006784270 */
[----:B------:R-:W-:Y:S02]  /*157b0*/  ISETP.GT.AND P1, PT, R36, 0x31, !P1 ;  /* 0x000000312400780c */ /* 0x000fe40004f24270 */
[C---:B------:R-:W-:Y:S02]  /*157c0*/  ISETP.LT.OR P4, PT, R32.reuse, 0x1, P4 ;  /* 0x000000012000780c */ /* 0x040fe40002781670 */
[----:B------:R-:W-:Y:S02]  /*157d0*/  ISETP.LT.OR P1, PT, R32, 0x32, P1 ;  /* 0x000000322000780c */ /* 0x000fe40000f21670 */
[----:B------:R-:W-:Y:S02]  /*157e0*/  FSEL R0, R0, -INF , !P4 ;  /* 0xff80000000007808 */ /* 0x000fe40006000000 */
[----:B------:R-:W-:Y:S02]  /*157f0*/  FSEL R31, R31, -INF , !P1 ;  /* 0xff8000001f1f7808 */ /* 0x000fe40004800000 */
[----:B------:R-:W-:-:S02]  /*15800*/  ISETP.NE.AND P1, PT, R96, RZ, PT ;  /* 0x000000ff6000720c */ /* 0x000fc40003f25270 */
[----:B------:R-:W-:Y:S02]  /*15810*/  FMNMX.FTZ R12, R0, R95, !PT ;  /* 0x0000005f000c7209 */ /* 0x000fe40007810000 */
        /* <DEDUP_REMOVED lines=8> */
[----:B0-----:R-:W-:Y:S02]  /*158a0*/  FMNMX.FTZ R26, R3, R4, !PT ;  /* 0x00000004031a7209 */ /* 0x001fe40007810000 */
[----:B------:R-:W-:Y:S02]  /*158b0*/  ISETP.LT.OR P1, PT, R32, 0x3a, P1 ;  /* 0x0000003a2000780c */ /* 0x000fe40000f21670 */
[----:B------:R-:W-:Y:S01]  /*158c0*/  FMNMX.FTZ R12, R91, R12, !PT ;  /* 0x0000000c5b0c7209 */ /* 0x000fe20007810000 */
[----:B------:R-:W0:Y:S01]  /*158d0*/  SHFL.BFLY PT, R97, R26, 0x1, 0x1f ;  /* 0x0c201f001a617f89 */ /* 0x000e2200000e0000 */
        /* <DEDUP_REMOVED lines=13> */
[----:B------:R-:W-:Y:S02]  /*159b0*/  FMNMX.FTZ R12, R85, R12, !PT ;  /* 0x0000000c550c7209 */ /* 0x000fe40007810000 */
[----:B------:R-:W-:Y:S02]  /*159c0*/  ISETP.GT.AND P1, PT, R36, 0x48, !P5 ;  /* 0x000000482400780c */ /* 0x000fe40006f24270 */
[----:B0-----:R-:W-:Y:S02]  /*159d0*/  FMNMX.FTZ R4, R26, R97, !PT ;  /* 0x000000611a047209 */ /* 0x001fe40007810000 */
[----:B------:R-:W-:Y:S02]  /*159e0*/  FMNMX.FTZ R12, R25, R12, !PT ;  /* 0x0000000c190c7209 */ /* 0x000fe40007810000 */
[----:B------:R-:W-:Y:S01]  /*159f0*/  ISETP.LT.OR P1, PT, R32, 0x49, P1 ;  /* 0x000000492000780c */ /* 0x000fe20000f21670 */
[----:B------:R-:W-:Y:S01]  /*15a00*/  FMUL.FTZ R10, R4, R14 ;  /* 0x0000000e040a7220 */ /* 0x000fe20000410000 */
[----:B------:R-:W-:-:S02]  /*15a10*/  FMNMX.FTZ R12, R31, R12, !PT ;  /* 0x0000000c1f0c7209 */ /* 0x000fc40007810000 */
[----:B------:R-:W-:Y:S02]  /*15a20*/  FSEL R43, R43, -INF , !P1 ;  /* 0xff8000002b2b7808 */ /* 0x000fe40004800000 */
[----:B------:R-:W-:Y:S02]  /*15a30*/  FSETP.NEU.FTZ.AND P1, PT, R4, -INF , PT ;  /* 0xff8000000400780b */ /* 0x000fe40003f3d000 */
[----:B------:R-:W-:Y:S02]  /*15a40*/  ISETP.NE.AND P5, PT, R52, RZ, PT ;  /* 0x000000ff3400720c */ /* 0x000fe40003fa5270 */
[----:B------:R-:W-:Y:S02]  /*15a50*/  FMNMX.FTZ R12, R81, R12, !PT ;  /* 0x0000000c510c7209 */ /* 0x000fe40007810000 */
[----:B------:R-:W-:Y:S02]  /*15a60*/  FSEL R10, R10, RZ, P1 ;  /* 0x000000ff0a0a7208 */ /* 0x000fe40000800000 */
[----:B------:R-:W-:-:S02]  /*15a70*/  ISETP.GT.AND P1, PT, R36, 0x49, !P5 ;  /* 0x000000492400780c */ /* 0x000fc40006f24270 */
[----:B------:R-:W-:Y:S01]  /*15a80*/  FMNMX.FTZ R12, R35, R12, !PT ;  /* 0x0000000c230c7209 */ /* 0x000fe20007810000 */
[-CC-:B------:R-:W-:Y:S01]  /*15a90*/  FFMA.FTZ R148, R69, R14.reuse, -R10.reuse ;  /* 0x0000000e45947223 */ /* 0x180fe2000001080a */
[----:B------:R-:W-:Y:S01]  /*15aa0*/  ISETP.LT.OR P1, PT, R32, 0x4a, P1 ;  /* 0x0000004a2000780c */ /* 0x000fe20000f21670 */
[-CC-:B------:R-:W-:Y:S01]  /*15ab0*/  FFMA.FTZ R154, R71, R14.reuse, -R10.reuse ;  /* 0x0000000e479a7223 */ /* 0x180fe2000001080a */
[----:B------:R-:W-:Y:S01]  /*15ac0*/  ISETP.NE.AND P6, PT, R40, RZ, PT ;  /* 0x000000ff2800720c */ /* 0x000fe20003fc5270 */
[--C-:B------:R-:W-:Y:S01]  /*15ad0*/  FFMA.FTZ R152, R73, R14, -R10.reuse ;  /* 0x0000000e49987223 */ /* 0x100fe2000001080a */
[----:B------:R-:W-:Y:S01]  /*15ae0*/  FMNMX.FTZ R12, R83, R12, !PT ;  /* 0x0000000c530c7209 */ /* 0x000fe20007810000 */
[-CC-:B------:R-:W-:Y:S01]  /*15af0*/  FFMA.FTZ R156, R99, R14.reuse, -R10.reuse ;  /* 0x0000000e639c7223 */ /* 0x180fe2000001080a */
[----:B------:R-:W-:Y:S01]  /*15b00*/  FSEL R97, R42, -INF , !P1 ;  /* 0xff8000002a617808 */ /* 0x000fe20004800000 */
[-CC-:B------:R-:W-:Y:S01]  /*15b10*/  FFMA.FTZ R79, R79, R14.reuse, -R10.reuse ;  /* 0x0000000e4f4f7223 */ /* 0x180fe2000001080a */
[C---:B------:R-:W-:Y:S01]  /*15b20*/  ISETP.GT.AND P1, PT, R36.reuse, 0x50, !P6 ;  /* 0x000000502400780c */ /* 0x040fe20007724270 */
[--C-:B------:R-:W-:Y:S01]  /*15b30*/  FFMA.FTZ R158, R77, R14, -R10.reuse ;  /* 0x0000000e4d9e7223 */ /* 0x100fe2000001080a */
[----:B------:R-:W-:Y:S01]  /*15b40*/  FMNMX.FTZ R12, R39, R12, !PT ;  /* 0x0000000c270c7209 */ /* 0x000fe20007810000 */
[----:B------:R-:W-:Y:S01]  /*15b50*/  MUFU.EX2 R156, R156 ;  /* 0x0000009c009c7308 */ /* 0x000fe20000000800 */
[----:B------:R-:W-:Y:S01]  /*15b60*/  ISETP.GT.AND P2, PT, R36, 0x51, !P2 ;  /* 0x000000512400780c */ /* 0x000fe20005744270 */
[-CC-:B------:R-:W-:Y:S01]  /*15b70*/  FFMA.FTZ R65, R65, R14.reuse, -R10.reuse ;  /* 0x0000000e41417223 */ /* 0x180fe2000001080a */
[----:B------:R-:W-:Y:S01]  /*15b80*/  ISETP.LT.OR P1, PT, R32, 0x51, P1 ;  /* 0x000000512000780c */ /* 0x000fe20000f21670 */
[--C-:B------:R-:W-:Y:S01]  /*15b90*/  FFMA.FTZ R144, R45, R14, -R10.reuse ;  /* 0x0000000e2d907223 */ /* 0x100fe2000001080a */
[----:B------:R-:W-:Y:S01]  /*15ba0*/  FMNMX.FTZ R12, R43, R12, !PT ;  /* 0x0000000c2b0c7209 */ /* 0x000fe20007810000 */
[-CC-:B------:R-:W-:Y:S01]  /*15bb0*/  FFMA.FTZ R146, R33, R14.reuse, -R10.reuse ;  /* 0x0000000e21927223 */ /* 0x180fe2000001080a */
[----:B------:R-:W-:Y:S01]  /*15bc0*/  ISETP.NE.AND P5, PT, R46, RZ, PT ;  /* 0x000000ff2e00720c */ /* 0x000fe20003fa5270 */
[----:B------:R-:W0:Y:S01]  /*15bd0*/  MUFU.EX2 R79, R79 ;  /* 0x0000004f004f7308 */ /* 0x000e220000000800 */
[----:B------:R-:W-:Y:S01]  /*15be0*/  ISETP.GT.AND P3, PT, R36, 0x58, !P3 ;  /* 0x000000582400780c */ /* 0x000fe20005f64270 */
[-CC-:B-----5:R-:W-:Y:S01]  /*15bf0*/  FFMA.FTZ R140, R41, R14.reuse, -R10.reuse ;  /* 0x0000000e298c7223 */ /* 0x1a0fe2000001080a */
[----:B------:R-:W-:Y:S01]  /*15c00*/  ISETP.LT.OR P2, PT, R32, 0x52, P2 ;  /* 0x000000522000780c */ /* 0x000fe20001741670 */
[-CC-:B------:R-:W-:Y:S01]  /*15c10*/  FFMA.FTZ R142, R47, R14.reuse, -R10.reuse ;  /* 0x0000000e2f8e7223 */ /* 0x180fe2000001080a */
[----:B------:R-:W-:Y:S01]  /*15c20*/  FSEL R69, R24, -INF , !P1 ;  /* 0xff80000018457808 */ /* 0x000fe20004800000 */
[--C-:B------:R-:W-:Y:S01]  /*15c30*/  FFMA.FTZ R136, R37, R14, -R10.reuse ;  /* 0x0000000e25887223 */ /* 0x100fe2000001080a */
[----:B------:R-:W-:Y:S01]  /*15c40*/  FMNMX.FTZ R12, R97, R12, !PT ;  /* 0x0000000c610c7209 */ /* 0x000fe20007810000 */
[----:B------:R-:W1:Y:S01]  /*15c50*/  MUFU.EX2 R158, R158 ;  /* 0x0000009e009e7308 */ /* 0x000e620000000800 */
[----:B------:R-:W-:Y:S01]  /*15c60*/  ISETP.GT.AND P4, PT, R36, 0x59, !P5 ;  /* 0x000000592400780c */ /* 0x000fe20006f84270 */
[-CC-:B------:R-:W-:Y:S01]  /*15c70*/  FFMA.FTZ R67, R67, R14.reuse, -R10.reuse ;  /* 0x0000000e43437223 */ /* 0x180fe2000001080a */
[----:B------:R-:W-:Y:S01]  /*15c80*/  ISETP.LT.OR P3, PT, R32, 0x59, P3 ;  /* 0x000000592000780c */ /* 0x000fe20001f61670 */
[-CC-:B------:R-:W-:Y:S01]  /*15c90*/  FFMA.FTZ R63, R63, R14.reuse, -R10.reuse ;  /* 0x0000000e3f3f7223 */ /* 0x180fe2000001080a */
[----:B------:R-:W-:Y:S01]  /*15ca0*/  FSEL R71, R20, -INF , !P2 ;  /* 0xff80000014477808 */ /* 0x000fe20005000000 */
[--C-:B------:R-:W-:Y:S01]  /*15cb0*/  FFMA.FTZ R20, R61, R14, -R10.reuse ;  /* 0x0000000e3d147223 */ /* 0x100fe2000001080a */
[----:B------:R-:W-:Y:S01]  /*15cc0*/  FMNMX.FTZ R12, R69, R12, !PT ;  /* 0x0000000c450c7209 */ /* 0x000fe20007810000 */
[----:B------:R-:W2:Y:S01]  /*15cd0*/  MUFU.EX2 R65, R65 ;  /* 0x0000004100417308 */ /* 0x000ea20000000800 */
[----:B------:R-:W-:Y:S01]  /*15ce0*/  ISETP.LT.OR P4, PT, R32, 0x5a, P4 ;  /* 0x0000005a2000780c */ /* 0x000fe20002781670 */
[-CC-:B------:R-:W-:Y:S01]  /*15cf0*/  FFMA.FTZ R150, R75, R14.reuse, -R10.reuse ;  /* 0x0000000e4b967223 */ /* 0x180fe2000001080a */
[----:B------:R-:W-:Y:S01]  /*15d00*/  FSEL R61, R21, -INF , !P3 ;  /* 0xff800000153d7808 */ /* 0x000fe20005800000 */
[--C-:B------:R-:W-:Y:S01]  /*15d10*/  FFMA.FTZ R49, R49, R14, -R10.reuse ;  /* 0x0000000e31317223 */ /* 0x100fe2000001080a */
[----:B------:R-:W-:Y:S01]  /*15d20*/  FMNMX.FTZ R12, R71, R12, !PT ;  /* 0x0000000c470c7209 */ /* 0x000fe20007810000 */
[--C-:B------:R-:W-:Y:S01]  /*15d30*/  FFMA.FTZ R45, R59, R14, -R10.reuse ;  /* 0x0000000e3b2d7223 */ /* 0x100fe2000001080a */
[----:B------:R-:W-:Y:S01]  /*15d40*/  FSEL R73, R44, -INF , !P4 ;  /* 0xff8000002c497808 */ /* 0x000fe20006000000 */
[----:B------:R3:W-:Y:S01]  /*15d50*/  MUFU.EX2 R21, R20 ;  /* 0x0000001400157308 */ /* 0x0007e20000000800 */
[----:B------:R-:W-:Y:S01]  /*15d60*/  FMNMX.FTZ R12, R61, R12, !PT ;  /* 0x0000000c3d0c7209 */ /* 0x000fe20007810000 */
[-CC-:B------:R-:W-:Y:S01]  /*15d70*/  FFMA.FTZ R33, R57, R14.reuse, -R10.reuse ;  /* 0x0000000e39217223 */ /* 0x180fe2000001080a */
[-CC-:B------:R-:W-:Y:S01]  /*15d80*/  FFMA.FTZ R41, R55, R14.reuse, -R10.reuse ;  /* 0x0000000e37297223 */ /* 0x180fe2000001080a */
[--C-:B------:R-:W-:Y:S01]  /*15d90*/  FFMA.FTZ R47, R53, R14, -R10.reuse ;  /* 0x0000000e352f7223 */ /* 0x100fe2000001080a */
[----:B------:R-:W-:Y:S01]  /*15da0*/  FMNMX.FTZ R12, R73, R12, !PT ;  /* 0x0000000c490c7209 */ /* 0x000fe20007810000 */
[-CC-:B------:R-:W-:Y:S01]  /*15db0*/  FFMA.FTZ R37, R51, R14.reuse, -R10.reuse ;  /* 0x0000000e33257223 */ /* 0x180fe2000001080a */
[-CC-:B------:R-:W-:Y:S01]  /*15dc0*/  FFMA.FTZ R138, R29, R14.reuse, -R10.reuse ;  /* 0x0000000e1d8a7223 */ /* 0x180fe2000001080a */
[----:B------:R-:W-:Y:S01]  /*15dd0*/  FFMA.FTZ R13, R13, R14, -R10 ;  /* 0x0000000e0d0d7223 */ /* 0x000fe2000001080a */
[----:B------:R-:W4:Y:S01]  /*15de0*/  MUFU.EX2 R152, R152 ;  /* 0x0000009800987308 */ /* 0x000f220000000800 */
[----:B------:R-:W3:Y:S01]  /*15df0*/  SHFL.BFLY PT, R3, R12, 0x2, 0x1f ;  /* 0x0c401f000c037f89 */ /* 0x000ee200000e0000 */
[----:B------:R-:W-:Y:S01]  /*15e00*/  ISETP.NE.AND P5, PT, R224, 0x1, PT ;  /* 0x00000001e000780c */ /* 0x000fe20003fa5270 */
[----:B------:R-:W-:-:S05]  /*15e10*/  IMAD.MOV.U32 R40, RZ, RZ, R188 ;  /* 0x000000ffff287224 */ /* 0x000fca00078e00bc */
[----:B------:R-:W4:Y:S07]  /*15e20*/  MUFU.EX2 R67, R67 ;  /* 0x0000004300437308 */ /* 0x000f2e0000000800 */
[----:B------:R-:W4:Y:S01]  /*15e30*/  @P5 LDC R42, c[0x0][0x450] ;  /* 0x00011400ff2a5b82 */ /* 0x000f220000000800 */
[----:B------:R-:W4:Y:S08]  /*15e40*/  MUFU.EX2 R154, R154 ;  /* 0x0000009a009a7308 */ /* 0x000f300000000800 */
[----:B------:R-:W4:Y:S01]  /*15e50*/  MUFU.EX2 R63, R63 ;  /* 0x0000003f003f7308 */ /* 0x000f220000000800 */
[----:B---3--:R-:W-:-:S05]  /*15e60*/  FMNMX.FTZ R20, R12, R3, !PT ;  /* 0x000000030c147209 */ /* 0x008fca0007810000 */
[----:B------:R-:W3:Y:S02]  /*15e70*/  SHFL.BFLY PT, R3, R20, 0x1, 0x1f ;  /* 0x0c201f0014037f89 */ /* 0x000ee400000e0000 */
[----:B------:R-:W-:Y:S08]  /*15e80*/  MUFU.EX2 R148, R148 ;  /* 0x0000009400947308 */ /* 0x000ff00000000800 */
[----:B------:R-:W-:Y:S08]  /*15e90*/  MUFU.EX2 R150, R150 ;  /* 0x0000009600967308 */ /* 0x000ff00000000800 */
[----:B------:R-:W-:Y:S01]  /*15ea0*/  MUFU.EX2 R49, R49 ;  /* 0x0000003100317308 */ /* 0x000fe20000000800 */
[----:B---3--:R-:W-:-:S07]  /*15eb0*/  FMNMX.FTZ R3, R20, R3, !PT ;  /* 0x0000000314037209 */ /* 0x008fce0007810000 */
[----:B------:R-:W-:Y:S01]  /*15ec0*/  MUFU.EX2 R144, R144 ;  /* 0x0000009000907308 */ /* 0x000fe20000000800 */
[C---:B------:R-:W-:Y:S01]  /*15ed0*/  FSETP.NEU.FTZ.AND P1, PT, R3.reuse, -INF , PT ;  /* 0xff8000000300780b */ /* 0x040fe20003f3d000 */
[----:B------:R-:W-:-:S05]  /*15ee0*/  FMUL.FTZ R32, R3, R14 ;  /* 0x0000000e03207220 */ /* 0x000fca0000410000 */
[----:B------:R-:W-:Y:S01]  /*15ef0*/  FSEL R32, R32, RZ, P1 ;  /* 0x000000ff20207208 */ /* 0x000fe20000800000 */
[----:B------:R-:W-:Y:S04]  /*15f00*/  MUFU.EX2 R45, R45 ;  /* 0x0000002d002d7308 */ /* 0x000fe80000000800 */
[-CC-:B------:R-:W-:Y:S01]  /*15f10*/  FFMA.FTZ R157, R0, R14.reuse, -R32.reuse ;  /* 0x0000000e009d7223 */ /* 0x180fe20000010820 */
[-CC-:B------:R-:W-:Y:S01]  /*15f20*/  FFMA.FTZ R0, R95, R14.reuse, -R32.reuse ;  /* 0x0000000e5f007223 */ /* 0x180fe20000010820 */
[-CC-:B------:R-:W-:Y:S01]  /*15f30*/  FFMA.FTZ R159, R5, R14.reuse, -R32.reuse ;  /* 0x0000000e059f7223 */ /* 0x180fe20000010820 */
[-CC-:B------:R-:W-:Y:S01]  /*15f40*/  FFMA.FTZ R10, R93, R14.reuse, -R32.reuse ;  /* 0x0000000e5d0a7223 */ /* 0x180fe20000010820 */
[-CC-:B------:R-:W-:Y:S01]  /*15f50*/  FFMA.FTZ R153, R7, R14.reuse, -R32.reuse ;  /* 0x0000000e07997223 */ /* 0x180fe20000010820 */
[----:B0-----:R-:W-:Y:S01]  /*15f60*/  FADD.FTZ R5, R156, R79 ;  /* 0x0000004f9c057221 */ /* 0x001fe20000010000 */
[----:B------:R-:W-:Y:S01]  /*15f70*/  MUFU.EX2 R157, R157 ;  /* 0x0000009d009d7308 */ /* 0x000fe20000000800 */
[-CC-:B------:R-:W-:Y:S01]  /*15f80*/  FFMA.FTZ R12, R91, R14.reuse, -R32.reuse ;  /* 0x0000000e5b0c7223 */ /* 0x180fe20000010820 */
[-CC-:B------:R-:W-:Y:S01]  /*15f90*/  FFMA.FTZ R155, R15, R14.reuse, -R32.reuse ;  /* 0x0000000e0f9b7223 */ /* 0x180fe20000010820 */
[----:B-1----:R-:W-:Y:S01]  /*15fa0*/  FADD.FTZ R30, R158, R5 ;  /* 0x000000059e1e7221 */ /* 0x002fe20000010000 */
[-CC-:B------:R-:W-:Y:S01]  /*15fb0*/  FFMA.FTZ R20, R89, R14.reuse, -R32.reuse ;  /* 0x0000000e59147223 */ /* 0x180fe20000010820 */
[-CC-:B------:R-:W-:Y:S01]  /*15fc0*/  FFMA.FTZ R149, R11, R14.reuse, -R32.reuse ;  /* 0x0000000e0b957223 */ /* 0x180fe20000010820 */
[-C--:B------:R-:W-:Y:S01]  /*15fd0*/  FFMA.FTZ R24, R87, R14.reuse, -R32 ;  /* 0x0000000e57187223 */ /* 0x080fe20000010820 */
[----:B--2---:R-:W-:Y:S01]  /*15fe0*/  FADD.FTZ R5, R65, R30 ;  /* 0x0000001e41057221 */ /* 0x004fe20000010000 */
[----:B------:R-:W0:Y:S01]  /*15ff0*/  MUFU.EX2 R0, R0 ;  /* 0x0000000000007308 */ /* 0x000e220000000800 */
[-CC-:B------:R-:W-:Y:S01]  /*16000*/  FFMA.FTZ R151, R27, R14.reuse, -R32.reuse ;  /* 0x0000000e1b977223 */ /* 0x180fe20000010820 */
[-CC-:B------:R-:W-:Y:S01]  /*16010*/  FFMA.FTZ R26, R85, R14.reuse, -R32.reuse ;  /* 0x0000000e551a7223 */ /* 0x180fe20000010820 */
[----:B----4-:R-:W-:Y:S01]  /*16020*/  FADD.FTZ R30, R152, R5 ;  /* 0x00000005981e7221 */ /* 0x010fe20000010000 */
[-CC-:B------:R-:W-:Y:S01]  /*16030*/  FFMA.FTZ R145, R25, R14.reuse, -R32.reuse ;  /* 0x0000000e19917223 */ /* 0x180fe20000010820 */
[----:B------:R-:W1:Y:S01]  /*16040*/  @P5 LDC R11, c[0x0][0x44c] ;  /* 0x00011300ff0b5b82 */ /* 0x000e620000000800 */
[-C--:B------:R-:W-:Y:S01]  /*16050*/  FFMA.FTZ R28, R31, R14.reuse, -R32 ;  /* 0x0000000e1f1c7223 */ /* 0x080fe20000010820 */
[----:B------:R-:W-:Y:S01]  /*16060*/  FADD.FTZ R7, R67, R30 ;  /* 0x0000001e43077221 */ /* 0x000fe20000010000 */
[----:B------:R-:W2:Y:S01]  /*16070*/  MUFU.EX2 R159, R159 ;  /* 0x0000009f009f7308 */ /* 0x000ea20000000800 */
[-CC-:B------:R-:W-:Y:S01]  /*16080*/  FFMA.FTZ R147, R81, R14.reuse, -R32.reuse ;  /* 0x0000000e51937223 */ /* 0x180fe20000010820 */
[-CC-:B------:R-:W-:Y:S01]  /*16090*/  FFMA.FTZ R30, R35, R14.reuse, -R32.reuse ;  /* 0x0000000e231e7223 */ /* 0x180fe20000010820 */
[----:B------:R-:W-:Y:S01]  /*160a0*/  FADD.FTZ R36, R154, R7 ;  /* 0x000000079a247221 */ /* 0x000fe20000010000 */
[-CC-:B------:R-:W-:Y:S01]  /*160b0*/  FFMA.FTZ R141, R83, R14.reuse, -R32.reuse ;  /* 0x0000000e538d7223 */ /* 0x180fe20000010820 */
[-CC-:B------:R-:W-:Y:S01]  /*160c0*/  FFMA.FTZ R39, R39, R14.reuse, -R32.reuse ;  /* 0x0000000e27277223 */ /* 0x180fe20000010820 */
[-C--:B------:R-:W-:Y:S01]  /*160d0*/  FFMA.FTZ R43, R43, R14.reuse, -R32 ;  /* 0x0000000e2b2b7223 */ /* 0x080fe20000010820 */
[----:B------:R-:W-:Y:S01]  /*160e0*/  FADD.FTZ R7, R63, R36 ;  /* 0x000000243f077221 */ /* 0x000fe20000010000 */
[----:B------:R-:W3:Y:S01]  /*160f0*/  MUFU.EX2 R10, R10 ;  /* 0x0000000a000a7308 */ /* 0x000ee20000000800 */
[----:B0-----:R-:W-:Y:S01]  /*16100*/  FADD.FTZ R34, R157, R0 ;  /* 0x000000009d227221 */ /* 0x001fe20000010000 */
[-CC-:B------:R-:W-:Y:S01]  /*16110*/  FFMA.FTZ R97, R97, R14.reuse, -R32.reuse ;  /* 0x0000000e61617223 */ /* 0x180fe20000010820 */
[----:B------:R-:W-:Y:S01]  /*16120*/  FADD.FTZ R36, R148, R7 ;  /* 0x0000000794247221 */ /* 0x000fe20000010000 */
[-CC-:B------:R-:W-:Y:S01]  /*16130*/  FFMA.FTZ R69, R69, R14.reuse, -R32.reuse ;  /* 0x0000000e45457223 */ /* 0x180fe20000010820 */
[-CC-:B------:R-:W-:Y:S01]  /*16140*/  FFMA.FTZ R71, R71, R14.reuse, -R32.reuse ;  /* 0x0000000e47477223 */ /* 0x180fe20000010820 */
[-C--:B------:R-:W-:Y:S01]  /*16150*/  FFMA.FTZ R61, R61, R14.reuse, -R32 ;  /* 0x0000000e3d3d7223 */ /* 0x080fe20000010820 */
[----:B------:R-:W-:Y:S01]  /*16160*/  FADD.FTZ R7, R21, R36 ;  /* 0x0000002415077221 */ /* 0x000fe20000010000 */
[----:B------:R-:W0:Y:S01]  /*16170*/  MUFU.EX2 R153, R153 ;  /* 0x0000009900997308 */ /* 0x000e220000000800 */
[----:B--2---:R-:W-:Y:S01]  /*16180*/  FADD.FTZ R5, R159, R34 ;  /* 0x000000229f057221 */ /* 0x004fe20000010000 */
[----:B------:R-:W-:Y:S01]  /*16190*/  FFMA.FTZ R73, R73, R14, -R32 ;  /* 0x0000000e49497223 */ /* 0x000fe20000010820 */
[----:B------:R-:W-:Y:S01]  /*161a0*/  FADD.FTZ R38, R150, R7 ;  /* 0x0000000796267221 */ /* 0x000fe20000010000 */
[----:B------:R-:W-:Y:S01]  /*161b0*/  F2FP.BF16.F32.PACK_AB R157, R0, R157 ;  /* 0x0000009d009d723e */ /* 0x000fe200000010ff */
[----:B-1----:R-:W-:Y:S01]  /*161c0*/  @P5 IMAD.HI.U32 R11, R188, R11, RZ ;  /* 0x0000000bbc0b5227 */ /* 0x002fe200078e00ff */
[----:B------:R-:W-:-:S03]  /*161d0*/  F2FP.BF16.F32.PACK_AB R156, R79, R156 ;  /* 0x0000009c4f9c723e */ /* 0x000fc600000010ff */
[----:B------:R-:W-:Y:S01]  /*161e0*/  FADD.FTZ R7, R49, R38 ;  /* 0x0000002631077221 */ /* 0x000fe20000010000 */
[----:B------:R-:W1:Y:S01]  /*161f0*/  MUFU.EX2 R12, R12 ;  /* 0x0000000c000c7308 */ /* 0x000e620000000800 */
[----:B---3--:R-:W-:Y:S01]  /*16200*/  FADD.FTZ R34, R10, R5 ;  /* 0x000000050a227221 */ /* 0x008fe20000010000 */
[----:B------:R-:W-:Y:S01]  /*16210*/  @P5 SHF.R.U32.HI R40, RZ, R42, R11 ;  /* 0x0000002aff285219 */ /* 0x000fe2000001160b */
[----:B------:R-:W-:Y:S01]  /*16220*/  FADD.FTZ R38, R144, R7 ;  /* 0x0000000790267221 */ /* 0x000fe20000010000 */
[----:B------:R-:W-:Y:S02]  /*16230*/  ISETP.GE.AND P5, PT, R9, 0x1, PT ;  /* 0x000000010900780c */ /* 0x000fe40003fa6270 */
[----:B------:R-:W-:Y:S01]  /*16240*/  F2FP.BF16.F32.PACK_AB R158, R65, R158 ;  /* 0x0000009e419e723e */ /* 0x000fe200000010ff */
[----:B------:R-:W-:Y:S01]  /*16250*/  FADD.FTZ R7, R45, R38 ;  /* 0x000000262d077221 */ /* 0x000fe20000010000 */
[----:B------:R-:W2:Y:S01]  /*16260*/  MUFU.EX2 R155, R155 ;  /* 0x0000009b009b7308 */ /* 0x000ea20000000800 */
[----:B0-----:R-:W-:Y:S01]  /*16270*/  FADD.FTZ R5, R153, R34 ;  /* 0x0000002299057221 */ /* 0x001fe20000010000 */
[----:B------:R-:W-:Y:S01]  /*16280*/  IMAD.IADD R193, R193, 0x1, R40 ;  /* 0x00000001c1c17824 */ /* 0x000fe200078e0228 */
[----:B------:R-:W-:-:S02]  /*16290*/  F2FP.BF16.F32.PACK_AB R152, R67, R152 ;  /* 0x000000984398723e */ /* 0x000fc400000010ff */
[----:B------:R-:W-:Y:S01]  /*162a0*/  F2FP.BF16.F32.PACK_AB R154, R63, R154 ;  /* 0x0000009a3f9a723e */ /* 0x000fe200000010ff */
[----:B------:R-:W-:Y:S01]  /*162b0*/  IMAD.IADD R8, R193, 0x1, R8 ;  /* 0x00000001c1087824 */ /* 0x000fe200078e0208 */
[----:B------:R-:W-:Y:S01]  /*162c0*/  F2FP.BF16.F32.PACK_AB R148, R21, R148 ;  /* 0x000000941594723e */ /* 0x000fe200000010ff */
[----:B------:R-:W0:Y:S01]  /*162d0*/  MUFU.EX2 R20, R20 ;  /* 0x0000001400147308 */ /* 0x000e220000000800 */
[----:B-1----:R-:W-:Y:S01]  /*162e0*/  FADD.FTZ R34, R12, R5 ;  /* 0x000000050c227221 */ /* 0x002fe20000010000 */
[----:B------:R-:W-:Y:S02]  /*162f0*/  F2FP.BF16.F32.PACK_AB R150, R49, R150 ;  /* 0x000000963196723e */ /* 0x000fe400000010ff */
[----:B------:R-:W-:Y:S02]  /*16300*/  F2FP.BF16.F32.PACK_AB R144, R45, R144 ;  /* 0x000000902d90723e */ /* 0x000fe400000010ff */
[----:B------:R-:W-:Y:S02]  /*16310*/  F2FP.BF16.F32.PACK_AB R159, R10, R159 ;  /* 0x0000009f0a9f723e */ /* 0x000fe400000010ff */
[----:B------:R-:W1:Y:S01]  /*16320*/  MUFU.EX2 R149, R149 ;  /* 0x0000009500957308 */ /* 0x000e620000000800 */
[----:B--2---:R-:W-:Y:S01]  /*16330*/  FADD.FTZ R5, R155, R34 ;  /* 0x000000229b057221 */ /* 0x004fe20000010000 */
[----:B------:R-:W-:-:S06]  /*16340*/  F2FP.BF16.F32.PACK_AB R153, R12, R153 ;  /* 0x000000990c99723e */ /* 0x000fcc00000010ff */
        /* <DEDUP_REMOVED lines=12> */
[----:B------:R-:W-:-:S06]  /*16410*/  F2FP.BF16.F32.PACK_AB R151, R26, R151 ;  /* 0x000000971a97723e */ /* 0x000fcc00000010ff */
[----:B------:R-:W1:Y:S01]  /*16420*/  MUFU.EX2 R33, R33 ;  /* 0x0000002100217308 */ /* 0x000e620000000800 */
[----:B--2---:R-:W-:-:S07]  /*16430*/  FADD.FTZ R38, R146, R7 ;  /* 0x0000000792267221 */ /* 0x004fce0000010000 */
[----:B------:R-:W2:Y:S01]  /*16440*/  MUFU.EX2 R28, R28 ;  /* 0x0000001c001c7308 */ /* 0x000ea20000000800 */
[----:B0-----:R-:W-:-:S07]  /*16450*/  FADD.FTZ R5, R145, R36 ;  /* 0x0000002491057221 */ /* 0x001fce0000010000 */
[----:B------:R-:W0:Y:S01]  /*16460*/  MUFU.EX2 R140, R140 ;  /* 0x0000008c008c7308 */ /* 0x000e220000000800 */
[C---:B-1----:R-:W-:Y:S01]  /*16470*/  FADD.FTZ R7, R33.reuse, R38 ;  /* 0x0000002621077221 */ /* 0x042fe20000010000 */
[----:B------:R-:W-:-:S06]  /*16480*/  F2FP.BF16.F32.PACK_AB R146, R33, R146 ;  /* 0x000000922192723e */ /* 0x000fcc00000010ff */
        /* <DEDUP_REMOVED lines=16> */
[----:B--2---:R-:W-:-:S07]  /*16590*/  FADD.FTZ R5, R141, R38 ;  /* 0x000000268d057221 */ /* 0x004fce0000010000 */
[----:B------:R-:W2:Y:S01]  /*165a0*/  MUFU.EX2 R136, R136 ;  /* 0x0000008800887308 */ /* 0x000ea20000000800 */
[C---:B0-----:R-:W-:Y:S01]  /*165b0*/  FADD.FTZ R7, R47.reuse, R40 ;  /* 0x000000282f077221 */ /* 0x041fe20000010000 */
[----:B------:R-:W-:-:S06]  /*165c0*/  F2FP.BF16.F32.PACK_AB R142, R47, R142 ;  /* 0x0000008e2f8e723e */ /* 0x000fcc00000010ff */
        /* <DEDUP_REMOVED lines=21> */
[----:B0-----:R-:W-:-:S04]  /*16720*/  FADD.FTZ R7, R61, R0 ;  /* 0x000000003d077221 */ /* 0x001fc80000010000 */
[C---:B-1----:R-:W-:Y:S01]  /*16730*/  FADD.FTZ R0, R38.reuse, R7 ;  /* 0x0000000726007221 */ /* 0x042fe20000010000 */
[----:B------:R-:W-:Y:S01]  /*16740*/  F2FP.BF16.F32.PACK_AB R139, R38, R61 ;  /* 0x0000003d268b723e */ /* 0x000fe200000010ff */
[----:B------:R-:W-:Y:S02]  /*16750*/  VIADD R7, R72, 0xfffffffe ;  /* 0xfffffffe48077836 */ /* 0x000fe40000000000 */
[C---:B--2---:R-:W-:Y:S01]  /*16760*/  FADD.FTZ R5, R13.reuse, R42 ;  /* 0x0000002a0d057221 */ /* 0x044fe20000010000 */
[----:B------:R-:W-:Y:S01]  /*16770*/  F2FP.BF16.F32.PACK_AB R138, R13, R138 ;  /* 0x0000008a0d8a723e */ /* 0x000fe200000010ff */
        /* <DEDUP_REMOVED lines=12> */
.L_x_1757:
[----:B------:R-:W-:-:S13]  /*16840*/  ISETP.NE.AND P1, PT, R9, 0x1, PT ;  /* 0x000000010900780c */ /* 0x000fda0003f25270 */
[----:B------:R-:W0:Y:S02]  /*16850*/  @P1 LDC.64 R10, c[0x0][0x9e8] ;  /* 0x00027a00ff0a1b82 */ /* 0x000e240000000a00 */
[----:B0-----:R-:W-:-:S05]  /*16860*/  @P1 IMAD.HI.U32 R10, R12, R10, RZ ;  /* 0x0000000a0c0a1227 */ /* 0x001fca00078e00ff */
[----:B------:R-:W-:-:S07]  /*16870*/  @P1 SHF.R.U32.HI R12, RZ, R11, R10 ;  /* 0x0000000bff0c1219 */ /* 0x000fce000001160a */
.L_x_1758:
[----:B------:R-:W-:Y:S05]  /*16880*/  BSYNC B0 ;  /* 0x0000000000007941 */ /* 0x000fea0003800000 */
.L_x_1756:
[----:B------:R-:W-:-:S05]  /*16890*/  IMAD R9, R12, R9, R9 ;  /* 0x000000090c097224 */ /* 0x000fca00078e0209 */
[----:B------:R-:W-:-:S07]  /*168a0*/  VIMNMX R8, R8, R9, PT ;  /* 0x0000000908087248 */ /* 0x000fce0003fe0100 */
.L_x_1755:
[----:B------:R-:W-:Y:S01]  /*168b0*/  IMAD.HI R8, R8, 0x2aaaaaab, RZ ;  /* 0x2aaaaaab08087827 */ /* 0x000fe200078e02ff */
[----:B------:R-:W-:Y:S01]  /*168c0*/  ULDC UR47, c[0x0][0x9e4] ;  /* 0x00027900002f7ab9 */ /* 0x000fe20000000800 */
[----:B------:R-:W-:Y:S01]  /*168d0*/  ULDC UR46, c[0x0][0x9e4] ;  /* 0x00027900002e7ab9 */ /* 0x000fe20000000800 */
[----:B------:R-:W-:Y:S01]  /*168e0*/  ULDC UR39, c[0x0][0x9d8] ;  /* 0x0002760000277ab9 */ /* 0x000fe20000000800 */
[----:B------:R-:W-:Y:S01]  /*168f0*/  ULDC UR43, c[0x0][0x9d8] ;  /* 0x00027600002b7ab9 */ /* 0x000fe20000000800 */
[----:B------:R-:W-:Y:S01]  /*16900*/  SHF.R.U32.HI R9, RZ, 0x1f, R8 ;  /* 0x0000001fff097819 */ /* 0x000fe20000011608 */
[----:B------:R-:W-:Y:S01]  /*16910*/  ULDC UR42, c[0x0][0x9d8] ;  /* 0x00027600002a7ab9 */ /* 0x000fe20000000800 */
[----:B------:R-:W-:Y:S01]  /*16920*/  ULDC UR50, c[0x0][0x988] ;  /* 0x0002620000327ab9 */ /* 0x000fe20000000800 */
[----:B------:R-:W-:Y:S01]  /*16930*/  ULDC UR54, c[0x0][0x988] ;  /* 0x0002620000367ab9 */ /* 0x000fe20000000800 */
[----:B------:R-:W-:Y:S01]  /*16940*/  LEA.HI.SX32 R8, R8, R9, 0x1c ;  /* 0x0000000908087211 */ /* 0x000fe200078fe2ff */
[----:B------:R-:W-:Y:S01]  /*16950*/  ULDC UR51, c[0x0][0x988] ;  /* 0x0002620000337ab9 */ /* 0x000fe20000000800 */
[----:B------:R-:W-:Y:S01]  /*16960*/  ULDC UR58, c[0x0][0x9e0] ;  /* 0x00027800003a7ab9 */ /* 0x000fe20000000800 */
[----:B------:R-:W-:Y:S01]  /*16970*/  ULDC UR55, c[0x0][0x9e0] ;  /* 0x0002780000377ab9 */ /* 0x000fe20000000800 */
[----:B------:R-:W-:Y:S01]  /*16980*/  VIMNMX R8, R201, R8, !PT ;  /* 0x00000008c9087248 */ /* 0x000fe20007fe0100 */
[----:B------:R-:W-:Y:S01]  /*16990*/  BSSY B1, `(.L_x_1759) ;  /* 0x00003c3000017945 */ /* 0x000fe20003800000 */
[----:B------:R-:W-:Y:S01]  /*169a0*/  IMAD.MOV.U32 R9, RZ, RZ, 0x3f800000 ;  /* 0x3f800000ff097424 */ /* 0x000fe200078e00ff */
[----:B------:R-:W-:-:S02]  /*169b0*/  CS2R R86, SRZ ;  /* 0x0000000000567805 */ /* 0x000fc4000001ff00 */
[----:B------:R-:W-:Y:S01]  /*169c0*/  ISETP.GE.AND P1, PT, R7, R8, PT ;  /* 0x000000080700720c */ /* 0x000fe20003f26270 */
[----:B------:R-:W-:Y:S01]  /*169d0*/  IMAD.MOV.U32 R94, RZ, RZ, 0x3f800000 ;  /* 0x3f800000ff5e7424 */ /* 0x000fe200078e00ff */
        /* <DEDUP_REMOVED lines=31> */
[----:B------:R-:W-:Y:S06]  /*16bd0*/  @!P1 BRA `(.L_x_1760) ;  /* 0x0000003800789947 */ /* 0x000fec0003800000 */
[----:B------:R-:W-:Y:S01]  /*16be0*/  BSSY B0, `(.L_x_1761) ;  /* 0x0000399000007945 */ /* 0x000fe20003800000 */
[----:B------:R-:W-:Y:S02]  /*16bf0*/  IMAD.MOV.U32 R9, RZ, RZ, 0x3f800000 ;  /* 0x3f800000ff097424 */ /* 0x000fe400078e00ff */
[----:B------:R-:W-:-:S07]  /*16c00*/  IMAD.MOV.U32 R87, RZ, RZ, RZ ;  /* 0x000000ffff577224 */ /* 0x000fce00078e00ff */
.L_x_1782:
[----:B------:R-:W-:-:S05]  /*16c10*/  VIADD R12, R23, 0x1 ;  /* 0x00000001170c7836 */ /* 0x000fca0000000000 */
[----:B------:R-:W-:-:S04]  /*16c20*/  ISETP.NE.AND P1, PT, R12, 0x2, PT ;  /* 0x000000020c00780c */ /* 0x000fc80003f25270 */
[----:B------:R-:W-:Y:S02]  /*16c30*/  SEL R13, RZ, 0x1, P1 ;  /* 0x00000001ff0d7807 */ /* 0x000fe40000800000 */
[----:B------:R-:W-:Y:S02]  /*16c40*/  SEL R12, R12, RZ, P1 ;  /* 0x000000ff0c0c7207 */ /* 0x000fe40000800000 */
[----:B------:R-:W-:Y:S01]  /*16c50*/  LOP3.LUT R13, R164, R13, RZ, 0x3c, !PT ;  /* 0x0000000da40d7212 */ /* 0x000fe200078e3cff */
[----:B------:R-:W-:Y:S06]  /*16c60*/  @!P0 BRA `(.L_x_1762) ;  /* 0x0000000000048947 */ /* 0x000fec0003800000 */
[----:B------:R-:W-:Y:S01]  /*16c70*/  BPT.TRAP 0x1 ;  /* 0x000000040000795c */ /* 0x000fe20000300000 */
.L_x_1762:
[----:B------:R-:W-:Y:S01]  /*16c80*/  IMAD R20, R12, 0x8, R2 ;  /* 0x000000080c147824 */ /* 0x000fe200078e0202 */
[----:B------:R-:W-:-:S04]  /*16c90*/  SHF.L.U32 R11, R13, 0x1f, RZ ;  /* 0x0000001f0d0b7819 */ /* 0x000fc800000006ff */
[----:B------:R0:W1:Y:S01]  /*16ca0*/  SYNCS.PHASECHK.TRANS64.TRYWAIT P1, [R20+URZ+0x2a830], R11 ;  /* 0x02a8300b140075a7 */ /* 0x000062000802017f */
[----:B------:R-:W-:Y:S05]  /*16cb0*/  @!P0 BRA `(.L_x_1763) ;  /* 0x0000000000048947 */ /* 0x000fea0003800000 */
[----:B------:R-:W-:Y:S01]  /*16cc0*/  BPT.TRAP 0x1 ;  /* 0x000000040000795c */ /* 0x000fe20000300000 */
.L_x_1763:
[----:B------:R-:W-:Y:S01]  /*16cd0*/  IMAD R95, R12, 0x900, R6 ;  /* 0x000009000c5f7824 */ /* 0x000fe200078e0206 */
[----:B------:R-:W-:Y:S03]  /*16ce0*/  BSSY B2, `(.L_x_1764) ;  /* 0x0000006000027945 */ /* 0x000fe60003800000 */
[C---:B------:R-:W-:Y:S02]  /*16cf0*/  VIADD R90, R95.reuse, 0x2 ;  /* 0x000000025f5a7836 */ /* 0x040fe40000000000 */
[----:B------:R-:W-:Y:S01]  /*16d00*/  VIADD R92, R95, 0x4 ;  /* 0x000000045f5c7836 */ /* 0x000fe20000000000 */
[----:B-1----:R-:W-:Y:S06]  /*16d10*/  @P1 BRA `(.L_x_1765) ;  /* 0x0000000000081947 */ /* 0x002fec0003800000 */
[----:B------:R-:W1:Y:S02]  /*16d20*/  SYNCS.PHASECHK.TRANS64.TRYWAIT P1, [R20+URZ+0x2a830], R11 ;  /* 0x02a8300b140075a7 */ /* 0x000e64000802017f */
[----:B-1----:R-:W-:Y:S05]  /*16d30*/  @!P1 BRA `(.L_x_1766) ;  /* 0x0000016800789947 */ /* 0x002fea0003800000 */
.L_x_1765:
[----:B------:R-:W-:Y:S05]  /*16d40*/  BSYNC B2 ;  /* 0x0000000000027941 */ /* 0x000fea0003800000 */
.L_x_1764:
[----:B------:R-:W2:Y:S01]  /*16d50*/  LDL.64 R96, [R1+0x28] ;  /* 0x0000280001607983 */ /* 0x000ea20000100a00 */
[----:B------:R-:W-:Y:S01]  /*16d60*/  IMAD.MOV.U32 R88, RZ, RZ, R95 ;  /* 0x000000ffff587224 */ /* 0x000fe200078e005f */
[----:B------:R-:W-:Y:S01]  /*16d70*/  MOV R197, UR50 ;  /* 0x0000003200c57c02 */ /* 0x000fe20008000f00 */
[----:B------:R-:W-:Y:S01]  /*16d80*/  IMAD.MOV.U32 R89, RZ, RZ, 0x40000040 ;  /* 0x40000040ff597424 */ /* 0x000fe200078e00ff */
[----:B------:R-:W-:Y:S01]  /*16d90*/  MOV R193, UR46 ;  /* 0x0000002e00c17c02 */ /* 0x000fe20008000f00 */
[----:B------:R-:W-:Y:S01]  /*16da0*/  IMAD.MOV.U32 R91, RZ, RZ, 0x40000040 ;  /* 0x40000040ff5b7424 */ /* 0x000fe200078e00ff */
[----:B------:R-:W-:Y:S01]  /*16db0*/  R2UR UR50, R88 ;  /* 0x00000000583272ca */ /* 0x000fe200000e0000 */
[C---:B------:R-:W-:Y:S01]  /*16dc0*/  VIADD R88, R95.reuse, 0x6 ;  /* 0x000000065f587836 */ /* 0x040fe20000000000 */
[----:B01----:R-:W-:Y:S01]  /*16dd0*/  MOV R11, UR38 ;  /* 0x00000026000b7c02 */ /* 0x003fe20008000f00 */
[----:B------:R-:W-:Y:S01]  /*16de0*/  IMAD.MOV.U32 R93, RZ, RZ, 0x40000040 ;  /* 0x40000040ff5d7424 */ /* 0x000fe200078e00ff */
[----:B------:R-:W-:Y:S01]  /*16df0*/  R2UR UR46, R90 ;  /* 0x000000005a2e72ca */ /* 0x000fe200000e0000 */
[C---:B------:R-:W-:Y:S01]  /*16e00*/  VIADD R90, R95.reuse, 0x300 ;  /* 0x000003005f5a7836 */ /* 0x040fe20000000000 */
[----:B------:R-:W-:Y:S01]  /*16e10*/  R2UR UR38, R88 ;  /* 0x00000000582672ca */ /* 0x000fe200000e0000 */
[C---:B------:R-:W-:Y:S01]  /*16e20*/  VIADD R88, R95.reuse, 0x302 ;  /* 0x000003025f587836 */ /* 0x040fe20000000000 */
[----:B------:R-:W-:Y:S01]  /*16e30*/  MOV R189, UR42 ;  /* 0x0000002a00bd7c02 */ /* 0x000fe20008000f00 */
[-C--:B------:R-:W-:Y:S01]  /*16e40*/  FMUL.FTZ R24, R24, R94.reuse ;  /* 0x0000005e18187220 */ /* 0x080fe20000410000 */
[----:B------:R-:W-:Y:S01]  /*16e50*/  R2UR UR42, R92 ;  /* 0x000000005c2a72ca */ /* 0x000fe200000e0000 */
[C---:B------:R-:W-:Y:S01]  /*16e60*/  VIADD R92, R95.reuse, 0x304 ;  /* 0x000003045f5c7836 */ /* 0x040fe20000000000 */
[----:B------:R-:W-:Y:S01]  /*16e70*/  R2UR UR34, R90 ;  /* 0x000000005a2272ca */ /* 0x000fe200000e0000 */
[C---:B------:R-:W-:Y:S01]  /*16e80*/  VIADD R90, R95.reuse, 0x306 ;  /* 0x000003065f5a7836 */ /* 0x040fe20000000000 */
[----:B------:R-:W-:Y:S01]  /*16e90*/  R2UR UR30, R88 ;  /* 0x00000000581e72ca */ /* 0x000fe200000e0000 */
[----:B------:R-:W-:Y:S01]  /*16ea0*/  VIADD R88, R95, 0x600 ;  /* 0x000006005f587836 */ /* 0x000fe20000000000 */
[----:B------:R-:W-:Y:S01]  /*16eb0*/  MOV R196, UR51 ;  /* 0x0000003300c47c02 */ /* 0x000fe20008000f00 */
[-C--:B------:R-:W-:Y:S01]  /*16ec0*/  FMUL.FTZ R25, R25, R94.reuse ;  /* 0x0000005e19197220 */ /* 0x080fe20000410000 */
[----:B------:R-:W-:Y:S01]  /*16ed0*/  MOV R198, UR49 ;  /* 0x0000003100c67c02 */ /* 0x000fe20008000f00 */
[-C--:B------:R-:W-:Y:S01]  /*16ee0*/  FMUL.FTZ R28, R28, R94.reuse ;  /* 0x0000005e1c1c7220 */ /* 0x080fe20000410000 */
[----:B------:R-:W-:Y:S01]  /*16ef0*/  MOV R199, UR48 ;  /* 0x0000003000c77c02 */ /* 0x000fe20008000f00 */
[-C--:B------:R-:W-:Y:S01]  /*16f00*/  FMUL.FTZ R29, R29, R94.reuse ;  /* 0x0000005e1d1d7220 */ /* 0x080fe20000410000 */
        /* <DEDUP_REMOVED lines=94> */
[----:B------:R-:W-:Y:S02]  /*174f0*/  R2UR UR51, R196 ;  /* 0x00000000c43372ca */ /* 0x000fe400000e0000 */
[----:B------:R-:W-:Y:S02]  /*17500*/  R2UR UR50, R197 ;  /* 0x00000000c53272ca */ /* 0x000fe400000e0000 */
[----:B------:R-:W2:Y:S01]  /*17510*/  LDL.64 R196, [R1+0x20] ;  /* 0x0000200001c47983 */ /* 0x000ea20000100a00 */
[----:B------:R-:W-:Y:S02]  /*17520*/  WARPGROUP.DEPBAR.LE gsb0, 0x0 ;  /* 0x00008000000079c5 */ /* 0x000fe40000010000 */
[----:B------:R-:W-:Y:S01]  /*17530*/  WARPGROUP.ARRIVE ;  /* 0x00000000000079c5 */ /* 0x000fe20000000000 */
[----:B--2---:R-:W-:Y:S02]  /*17540*/  R2UR UR44, R196 ;  /* 0x00000000c42c72ca */ /* 0x004fe400000e0000 */
[----:B------:R-:W-:-:S02]  /*17550*/  R2UR UR45, R197 ;  /* 0x00000000c52d72ca */ /* 0x000fc400000e0000 */
[----:B------:R-:W-:Y:S01]  /*17560*/  R2UR UR49, R198 ;  /* 0x00000000c63172ca */ /* 0x000fe200000e0000 */
[----:B------:R-:W2:Y:S10]  /*17570*/  LDL.64 R196, [R1] ;  /* 0x0000000001c47983 */ /* 0x000eb40000100a00 */
[----:B------:R-:W-:Y:S01]  /*17580*/  HGMMA.64x96x16.F32.BF16 R88, gdesc[UR44], R88, gsb0 ;  /* 0x016000002c5879f0 */ /* 0x000fe20008001858 */
[----:B------:R-:W-:-:S02]  /*17590*/  R2UR UR45, R194 ;  /* 0x00000000c22d72ca */ /* 0x000fc400000e0000 */
[----:B------:R-:W-:Y:S02]  /*175a0*/  R2UR UR44, R195 ;  /* 0x00000000c32c72ca */ /* 0x000fe400000e0000 */
[----:B------:R-:W3:Y:S01]  /*175b0*/  LDL.64 R194, [R1+0x18] ;  /* 0x0000180001c27983 */ /* 0x000ee20000100a00 */
[----:B------:R-:W-:Y:S02]  /*175c0*/  R2UR UR47, R192 ;  /* 0x00000000c02f72ca */ /* 0x000fe400000e0000 */
[----:B------:R-:W-:Y:S02]  /*175d0*/  R2UR UR46, R193 ;  /* 0x00000000c12e72ca */ /* 0x000fe400000e0000 */
[----:B------:R-:W4:Y:S01]  /*175e0*/  LDL.64 R192, [R1+0x10] ;  /* 0x0000100001c07983 */ /* 0x000f220000100a00 */
[----:B------:R-:W-:-:S03]  /*175f0*/  R2UR UR48, R199 ;  /* 0x00000000c73072ca */ /* 0x000fc600000e0000 */
[----:B------:R-:W5:Y:S01]  /*17600*/  LDL.64 R198, [R1+0x8] ;  /* 0x0000080001c67983 */ /* 0x000f620000100a00 */
[----:B------:R-:W-:Y:S02]  /*17610*/  WARPGROUP.DEPBAR.LE gsb0, 0x0 ;  /* 0x00008000000079c5 */ /* 0x000fe40000010000 */
[----:B------:R-:W-:Y:S01]  /*17620*/  WARPGROUP.ARRIVE ;  /* 0x00000000000079c5 */ /* 0x000fe20000000000 */
[----:B---3--:R-:W-:Y:S02]  /*17630*/  R2UR UR40, R194 ;  /* 0x00000000c22872ca */ /* 0x008fe400000e0000 */
[----:B------:R-:W-:-:S13]  /*17640*/  R2UR UR41, R195 ;  /* 0x00000000c32972ca */ /* 0x000fda00000e0000 */
[----:B------:R-:W-:Y:S01]  /*17650*/  HGMMA.64x96x16.F32.BF16 R88, gdesc[UR40], R88, gsb0 ;  /* 0x01600000285879f0 */ /* 0x000fe20008001858 */
[----:B----4-:R-:W-:Y:S02]  /*17660*/  R2UR UR36, R192 ;  /* 0x00000000c02472ca */ /* 0x010fe400000e0000 */
[----:B------:R-:W-:Y:S02]  /*17670*/  R2UR UR37, R193 ;  /* 0x00000000c12572ca */ /* 0x000fe400000e0000 */
[----:B-----5:R-:W-:Y:S02]  /*17680*/  R2UR UR32, R198 ;  /* 0x00000000c62072ca */ /* 0x020fe400000e0000 */
[----:B------:R-:W-:Y:S01]  /*17690*/  R2UR UR33, R199 ;  /* 0x00000000c72172ca */ /* 0x000fe200000e0000 */
[----:B------:R-:W-:Y:S02]  /*176a0*/  WARPGROUP.DEPBAR.LE gsb0, 0x0 ;  /* 0x00008000000079c5 */ /* 0x000fe40000010000 */
[----:B------:R-:W-:-:S06]  /*176b0*/  WARPGROUP.ARRIVE ;  /* 0x00000000000079c5 */ /* 0x000fcc0000000000 */
        /* <DEDUP_REMOVED lines=47> */
[----:B------:R-:W-:Y:S02]  /*179b0*/  WARPGROUP.DEPBAR.LE gsb0, 0x0 ;  /* 0x00008000000079c5 */ /* 0x000fe40000010000 */
[----:B------:R-:W-:-:S12]  /*179c0*/  @!P0 BRA `(.L_x_1767) ;  /* 0x0000000000048947 */ /* 0x000fd80003800000 */
[----:B------:R-:W-:Y:S01]  /*179d0*/  BPT.TRAP 0x1 ;  /* 0x000000040000795c */ /* 0x000fe20000300000 */
.L_x_1767:
[----:B------:R-:W-:Y:S01]  /*179e0*/  SHF.L.U32 R9, R164, 0x1f, RZ ;  /* 0x0000001fa4097819 */ /* 0x000fe200000006ff */
[----:B------:R-:W-:-:S04]  /*179f0*/  IMAD R21, R23, 0x8, R2 ;  /* 0x0000000817157824 */ /* 0x000fc800078e0202 */
[----:B------:R0:W1:Y:S01]  /*17a00*/  SYNCS.PHASECHK.TRANS64.TRYWAIT P1, [R21+URZ+0x2a850], R9 ;  /* 0x02a85009150075a7 */ /* 0x000062000802017f */
[----:B------:R-:W-:Y:S05]  /*17a10*/  @!P0 BRA `(.L_x_1768) ;  /* 0x0000000000048947 */ /* 0x000fea0003800000 */
[----:B------:R-:W-:Y:S01]  /*17a20*/  BPT.TRAP 0x1 ;  /* 0x000000040000795c */ /* 0x000fe20000300000 */
.L_x_1768:
[----:B------:R-:W-:Y:S04]  /*17a30*/  BSSY B2, `(.L_x_1769) ;  /* 0x0000004000027945 */ /* 0x000fe80003800000 */
[----:B-1----:R-:W-:Y:S05]  /*17a40*/  @P1 BRA `(.L_x_1770) ;  /* 0x0000000000081947 */ /* 0x002fea0003800000 */
[----:B------:R-:W1:Y:S02]  /*17a50*/  SYNCS.PHASECHK.TRANS64.TRYWAIT P1, [R21+URZ+0x2a850], R9 ;  /* 0x02a85009150075a7 */ /* 0x000e64000802017f */
[----:B-1----:R-:W-:Y:S05]  /*17a60*/  @!P1 BRA `(.L_x_1771) ;  /* 0x0000015c00409947 */ /* 0x002fea0003800000 */
.L_x_1770:
[----:B------:R-:W-:Y:S05]  /*17a70*/  BSYNC B2 ;  /* 0x0000000000027941 */ /* 0x000fea0003800000 */
.L_x_1769:
        /* <DEDUP_REMOVED lines=9> */
[----:B------:R-:W-:-:S04]  /*17b10*/  IMAD R10, R23, 0x600, R9 ;  /* 0x00000600170a7824 */ /* 0x000fc800078e0209 */
[C---:B------:R-:W-:Y:S01]  /*17b20*/  VIADD R14, R10.reuse, 0x80 ;  /* 0x000000800a0e7836 */ /* 0x040fe20000000000 */
[----:B------:R-:W-:-:S13]  /*17b30*/  R2UR UR6, R10 ;  /* 0x000000000a0672ca */ /* 0x000fda00000e0000 */
        /* <DEDUP_REMOVED lines=36> */
.L_x_1772:
[----:B------:R-:W-:Y:S01]  /*17d80*/  ISETP.NE.AND P2, PT, R224, 0x1, PT ;  /* 0x00000001e000780c */ /* 0x000fe20003f45270 */
        /* <DEDUP_REMOVED lines=11> */
[----:B------:R-:W-:Y:S01]  /*17e40*/  IMAD.IADD R131, R202, 0x1, R188 ;  /* 0x00000001ca837824 */ /* 0x000fe200078e02bc */
        /* <DEDUP_REMOVED lines=36> */
[----:B------:R-:W-:Y:S01]  /*18090*/  FMUL.FTZ R121, R127, UR43 ;  /* 0x0000002b7f797c20 */ /* 0x000fe20008410000 */
[----:B------:R-:W0:Y:S01]  /*180a0*/  SHFL.IDX PT, R138, R131, RZ, 0x1c1f ;  /* 0x001c1fff838a7589 */ /* 0x000e2200000e0000 */
[----:B------:R-:W-:Y:S01]  /*180b0*/  FMUL.FTZ R126, R128, UR43 ;  /* 0x0000002b807e7c20 */ /* 0x000fe20008410000 */
[----:B------:R-:W-:-:S02]  /*180c0*/  VIADD R11, R20, 0x2a840 ;  /* 0x0002a840140b7836 */ /* 0x000fc40000000000 */
[----:B------:R-:W-:Y:S01]  /*180d0*/  FMUL.FTZ R127, R129, UR43 ;  /* 0x0000002b817f7c20 */ /* 0x000fe20008410000 */
[----:B------:R-:W-:Y:S02]  /*180e0*/  IMAD R133, R7, -0x60, RZ ;  /* 0xffffffa007857824 */ /* 0x000fe400078e02ff */
[----:B------:R-:W-:Y:S01]  /*180f0*/  FMUL.FTZ R20, R134, UR43 ;  /* 0x0000002b86147c20 */ /* 0x000fe20008410000 */
[----:B------:R-:W-:Y:S01]  /*18100*/  FMUL.FTZ R128, R135, UR43 ;  /* 0x0000002b87807c20 */ /* 0x000fe20008410000 */
[----:B------:R-:W-:Y:S01]  /*18110*/  LOP3.LUT P1, RZ, R16, 0x80000, RZ, 0xc0, !PT ;  /* 0x0008000010ff7812 */ /* 0x000fe2000782c0ff */
[----:B------:R-:W1:Y:S01]  /*18120*/  MUFU.TANH R15, R15 ;  /* 0x0000000f000f7308 */ /* 0x000e620000002400 */
[----:B------:R-:W-:Y:S01]  /*18130*/  IADD3 R136, -R182, 0x1, R133 ;  /* 0x00000001b6887810 */ /* 0x000fe20007ffe185 */
[----:B------:R-:W-:Y:S01]  /*18140*/  IMAD.IADD R129, R133, 0x1, -R182 ;  /* 0x0000000185817824 */ /* 0x000fe200078e0ab6 */
[----:B------:R-:W-:Y:S02]  /*18150*/  PRMT R10, R172, 0x654, R11 ;  /* 0x00000654ac0a7816 */ /* 0x000fe4000000000b */
[----:B------:R-:W-:-:S02]  /*18160*/  IADD3 R136, -R165, R136, R166 ;  /* 0x00000088a5887210 */ /* 0x000fc40007ffe1a6 */
[----:B------:R2:W-:Y:S01]  /*18170*/  SYNCS.ARRIVE.TRANS64.RED.A1T0 RZ, [R10+URZ], RZ ;  /* 0x000000ff0aff79a7 */ /* 0x0005e2000810043f */
[----:B------:R-:W3:Y:S02]  /*18180*/  MUFU.TANH R23, R23 ;  /* 0x0000001700177308 */ /* 0x000ee40000002400 */
[C---:B------:R-:W-:Y:S02]  /*18190*/  VIADD R137, R136.reuse, UR58 ;  /* 0x0000003a88897c36 */ /* 0x040fe40008000000 */
[----:B------:R-:W-:-:S04]  /*181a0*/  VIADD R136, R136, UR38 ;  /* 0x0000002688887c36 */ /* 0x000fc80008000000 */
[----:B------:R-:W4:Y:S01]  /*181b0*/  MUFU.TANH R9, R9 ;  /* 0x0000000900097308 */ /* 0x000f220000002400 */
[--C-:B0-----:R-:W-:Y:S02]  /*181c0*/  IMAD.IADD R135, R137, 0x1, R138.reuse ;  /* 0x0000000189877824 */ /* 0x101fe400078e028a */
        /* <DEDUP_REMOVED lines=59> */
.L_x_1775:
[----:B------:R-:W-:-:S05]  /*18580*/  IMAD.U32 R139, RZ, RZ, UR47 ;  /* 0x0000002fff8b7e24 */ /* 0x000fca000f8e00ff */
[----:B------:R-:W-:-:S13]  /*18590*/  ISETP.NE.AND P1, PT, R139, 0x1, PT ;  /* 0x000000018b00780c */ /* 0x000fda0003f25270 */
[----:B------:R-:W1:Y:S02]  /*185a0*/  @P1 LDC.64 R10, c[0x0][0x9e8] ;  /* 0x00027a00ff0a1b82 */ /* 0x000e640000000a00 */
[----:B-1----:R-:W-:-:S05]  /*185b0*/  @P1 IMAD.HI.U32 R10, R138, R10, RZ ;  /* 0x0000000a8a0a1227 */ /* 0x002fca00078e00ff */
[----:B------:R-:W-:-:S07]  /*185c0*/  @P1 SHF.R.U32.HI R138, RZ, R11, R10 ;  /* 0x0000000bff8a1219 */ /* 0x000fce000001160a */
.L_x_1776:
[----:B------:R-:W-:Y:S05]  /*185d0*/  BSYNC B2 ;  /* 0x0000000000027941 */ /* 0x000fea0003800000 */
.L_x_1774:
[----:B------:R-:W-:-:S05]  /*185e0*/  IMAD R138, R138, R139, R129 ;  /* 0x0000008b8a8a7224 */ /* 0x000fca00078e0281 */
[----:B------:R-:W-:Y:S02]  /*185f0*/  VIADDMNMX R135, R138, R139, R135, PT ;  /* 0x0000008b8a877246 */ /* 0x000fe40003800187 */
[----:B------:R-:W-:-:S07]  /*18600*/  VIMNMX R134, R134, R138, !PT ;  /* 0x0000008a86867248 */ /* 0x000fce0007fe0100 */
.L_x_1773:
[C---:B------:R-:W-:Y:S01]  /*18610*/  ISETP.GE.AND P1, PT, R133.reuse, 0x2, PT ;  /* 0x000000028500780c */ /* 0x040fe20003f26270 */
[----:B------:R-:W1:Y:S01]  /*18620*/  SHFL.IDX PT, R131, R131, 0x1, 0x1c1f ;  /* 0x003c1f0083837f89 */ /* 0x000e6200000e0000 */
[C---:B------:R-:W-:Y:S02]  /*18630*/  ISETP.GE.AND P2, PT, R133.reuse, 0x9, PT ;  /* 0x000000098500780c */ /* 0x040fe40003f46270 */
[C---:B------:R-:W-:Y:S02]  /*18640*/  ISETP.GT.AND P4, PT, R134.reuse, 0x1, !P1 ;  /* 0x000000018600780c */ /* 0x040fe40004f84270 */
[----:B------:R-:W-:Y:S02]  /*18650*/  ISETP.GE.AND P5, PT, R133, 0xa, PT ;  /* 0x0000000a8500780c */ /* 0x000fe40003fa6270 */
[----:B------:R-:W-:Y:S02]  /*18660*/  ISETP.GT.AND P3, PT, R134, 0x8, !P2 ;  /* 0x000000088600780c */ /* 0x000fe40005764270 */
[----:B------:R-:W-:-:S02]  /*18670*/  ISETP.LT.OR P4, PT, R135, 0x2, P4 ;  /* 0x000000028700780c */ /* 0x000fc40002781670 */
[----:B------:R-:W-:Y:S02]  /*18680*/  ISETP.LT.OR P3, PT, R135, 0x9, P3 ;  /* 0x000000098700780c */ /* 0x000fe40001f61670 */
[----:B------:R-:W-:Y:S02]  /*18690*/  FSEL R23, R23, -INF , !P4 ;  /* 0xff80000017177808 */ /* 0x000fe40006000000 */
[----:B------:R-:W-:Y:S02]  /*186a0*/  ISETP.GE.AND P4, PT, R133, 0x11, PT ;  /* 0x000000118500780c */ /* 0x000fe40003f86270 */
[----:B------:R-:W-:Y:S02]  /*186b0*/  LOP3.LUT R16, R16, 0xfffffffb, RZ, 0xc0, !PT ;  /* 0xfffffffb10107812 */ /* 0x000fe400078ec0ff */
[----:B0-----:R-:W-:Y:S02]  /*186c0*/  FSEL R90, R90, -INF , !P3 ;  /* 0xff8000005a5a7808 */ /* 0x001fe40005800000 */
[----:B------:R-:W-:-:S02]  /*186d0*/  ISETP.GT.AND P3, PT, R134, 0x9, !P5 ;  /* 0x000000098600780c */ /* 0x000fc40006f64270 */
[----:B------:R-:W-:Y:S01]  /*186e0*/  @P5 LOP3.LUT R16, R16, 0x4, RZ, 0xfc, !PT ;  /* 0x0000000410105812 */ /* 0x000fe200078efcff */
[--C-:B-1----:R-:W-:Y:S01]  /*186f0*/  IMAD.IADD R137, R137, 0x1, R131.reuse ;  /* 0x0000000189897824 */ /* 0x102fe200078e0283 */
[----:B------:R-:W-:Y:S01]  /*18700*/  ISETP.LT.OR P3, PT, R135, 0xa, P3 ;  /* 0x0000000a8700780c */ /* 0x000fe20001f61670 */
[----:B------:R-:W-:Y:S01]  /*18710*/  IMAD.IADD R136, R136, 0x1, R131 ;  /* 0x0000000188887824 */ /* 0x000fe200078e0283 */
[----:B------:R-:W-:Y:S02]  /*18720*/  LOP3.LUT R16, R16, 0xfffffff7, RZ, 0xc0, !PT ;  /* 0xfffffff710107812 */ /* 0x000fe400078ec0ff */
[----:B------:R-:W-:Y:S02]  /*18730*/  FSEL R91, R91, -INF , !P3 ;  /* 0xff8000005b5b7808 */ /* 0x000fe40005800000 */
[----:B------:R-:W-:Y:S02]  /*18740*/  @P4 LOP3.LUT R16, R16, 0x8, RZ, 0xfc, !PT ;  /* 0x0000000810104812 */ /* 0x000fe400078efcff */
[----:B------:R-:W-:-:S02]  /*18750*/  ISETP.GT.AND P3, PT, R134, 0x10, !P4 ;  /* 0x000000108600780c */ /* 0x000fc40006764270 */
[----:B------:R-:W-:Y:S02]  /*18760*/  ISETP.GE.AND P4, PT, R133, 0x12, PT ;  /* 0x000000128500780c */ /* 0x000fe40003f86270 */
[----:B------:R-:W-:Y:S02]  /*18770*/  ISETP.LT.OR P3, PT, R135, 0x11, P3 ;  /* 0x000000118700780c */ /* 0x000fe40001f61670 */
[----:B------:R-:W-:Y:S02]  /*18780*/  LOP3.LUT R16, R16, 0xffffffef, RZ, 0xc0, !PT ;  /* 0xffffffef10107812 */ /* 0x000fe400078ec0ff */
[----:B------:R-:W-:Y:S02]  /*18790*/  FSEL R94, R94, -INF , !P3 ;  /* 0xff8000005e5e7808 */ /* 0x000fe40005800000 */
[----:B------:R-:W-:-:S04]  /*187a0*/  ISETP.GT.AND P3, PT, R134, 0x11, !P4 ;  /* 0x000000118600780c */ /* 0x000fc80006764270 */
[----:B------:R-:W-:Y:S02]  /*187b0*/  ISETP.LT.OR P3, PT, R135, 0x12, P3 ;  /* 0x000000128700780c */ /* 0x000fe40001f61670 */
[----:B------:R-:W-:Y:S02]  /*187c0*/  @P4 LOP3.LUT R16, R16, 0x10, RZ, 0xfc, !PT ;  /* 0x0000001010104812 */ /* 0x000fe400078efcff */
[----:B------:R-:W-:Y:S02]  /*187d0*/  ISETP.GE.AND P4, PT, R133, 0x19, PT ;  /* 0x000000198500780c */ /* 0x000fe40003f86270 */
[----:B------:R-:W-:Y:S02]  /*187e0*/  LOP3.LUT R16, R16, 0xfffbffff, RZ, 0xc0, !PT ;  /* 0xfffbffff10107812 */ /* 0x000fe400078ec0ff */
[----:B------:R-:W-:Y:S02]  /*187f0*/  FSEL R95, R95, -INF , !P3 ;  /* 0xff8000005f5f7808 */ /* 0x000fe40005800000 */
[----:B------:R-:W-:-:S04]  /*18800*/  ISETP.GT.AND P3, PT, R134, 0x18, !P4 ;  /* 0x000000188600780c */ /* 0x000fc80006764270 */
[----:B------:R-:W-:-:S03]  /*18810*/  ISETP.LT.OR P3, PT, R135, 0x19, P3 ;  /* 0x000000198700780c */ /* 0x000fc60001f61670 */
        /* <DEDUP_REMOVED lines=68> */
[----:B------:R-:W-:Y:S02]  /*18c60*/  FSEL R119, R119, -INF , !P3 ;  /* 0xff80000077777808 */ /* 0x000fe40005800000 */
[----:B------:R-:W-:Y:S02]  /*18c70*/  LOP3.LUT R16, R16, 0xffffffbf, RZ, 0xc0, !PT ;  /* 0xffffffbf10107812 */ /* 0x000fe400078ec0ff */
[----:B------:R-:W-:-:S04]  /*18c80*/  ISETP.GT.AND P3, PT, R134, 0x48, !P4 ;  /* 0x000000488600780c */ /* 0x000fc80006764270 */
[----:B------:R-:W-:-:S03]  /*18c90*/  ISETP.LT.OR P3, PT, R135, 0x49, P3 ;  /* 0x000000498700780c */ /* 0x000fc60001f61670 */
[----:B------:R-:W-:Y:S02]  /*18ca0*/  @P4 LOP3.LUT R16, R16, 0x40, RZ, 0xfc, !PT ;  /* 0x0000004010104812 */ /* 0x000fe400078efcff */
[----:B------:R-:W-:Y:S02]  /*18cb0*/  ISETP.GE.AND P4, PT, R133, 0x4a, PT ;  /* 0x0000004a8500780c */ /* 0x000fe40003f86270 */
[----:B------:R-:W-:Y:S02]  /*18cc0*/  FSEL R122, R122, -INF , !P3 ;  /* 0xff8000007a7a7808 */ /* 0x000fe40005800000 */
[----:B------:R-:W-:Y:S02]  /*18cd0*/  ISETP.GT.AND P3, PT, R134, 0x49, !P4 ;  /* 0x000000498600780c */ /* 0x000fe40006764270 */
[----:B------:R-:W-:Y:S02]  /*18ce0*/  LOP3.LUT R16, R16, 0xffffffdf, RZ, 0xc0, !PT ;  /* 0xffffffdf10107812 */ /* 0x000fe400078ec0ff */
[----:B------:R-:W-:-:S04]  /*18cf0*/  ISETP.LT.OR P3, PT, R135, 0x4a, P3 ;  /* 0x0000004a8700780c */ /* 0x000fc80001f61670 */
[----:B------:R-:W-:Y:S02]  /*18d00*/  FSEL R123, R123, -INF , !P3 ;  /* 0xff8000007b7b7808 */ /* 0x000fe40005800000 */
[----:B------:R-:W-:Y:S02]  /*18d10*/  ISETP.GE.AND P3, PT, R133, 0x51, PT ;  /* 0x000000518500780c */ /* 0x000fe40003f66270 */
[----:B------:R-:W-:Y:S02]  /*18d20*/  @P4 LOP3.LUT R16, R16, 0x20, RZ, 0xfc, !PT ;  /* 0x0000002010104812 */ /* 0x000fe400078efcff */
[----:B------:R-:W-:Y:S02]  /*18d30*/  ISETP.GT.AND P4, PT, R134, 0x50, !P3 ;  /* 0x000000508600780c */ /* 0x000fe40005f84270 */
[----:B------:R-:W-:Y:S02]  /*18d40*/  LOP3.LUT R16, R16, 0xfffffffd, RZ, 0xc0, !PT ;  /* 0xfffffffd10107812 */ /* 0x000fe400078ec0ff */
        /* <DEDUP_REMOVED lines=10> */
[----:B------:R-:W-:-:S13]  /*18df0*/  ISETP.GE.AND P6, PT, R133, 0x1, PT ;  /* 0x000000018500780c */ /* 0x000fda0003fc6270 */
[----:B------:R-:W-:Y:S02]  /*18e00*/  @P6 LOP3.LUT R16, R16, 0x2, RZ, 0xfc, !PT ;  /* 0x0000000210106812 */ /* 0x000fe400078efcff */
[----:B------:R-:W-:Y:S02]  /*18e10*/  ISETP.GT.AND P6, PT, R134, RZ, !P6 ;  /* 0x000000ff8600720c */ /* 0x000fe400077c4270 */
[----:B------:R-:W-:Y:S02]  /*18e20*/  LOP3.LUT R16, R16, 0xfffffffe, RZ, 0xc0, !PT ;  /* 0xfffffffe10107812 */ /* 0x000fe400078ec0ff */
[----:B------:R-:W-:-:S04]  /*18e30*/  ISETP.LT.OR P6, PT, R135, 0x1, P6 ;  /* 0x000000018700780c */ /* 0x000fc800037c1670 */
[----:B------:R-:W-:Y:S02]  /*18e40*/  FSEL R15, R15, -INF , !P6 ;  /* 0xff8000000f0f7808 */ /* 0x000fe40007000000 */
[----:B------:R-:W-:-:S13]  /*18e50*/  ISETP.GE.AND P6, PT, R133, 0x5a, PT ;  /* 0x0000005a8500780c */ /* 0x000fda0003fc6270 */
[----:B------:R-:W-:Y:S02]  /*18e60*/  @P6 LOP3.LUT R16, R16, 0x1, RZ, 0xfc, !PT ;  /* 0x0000000110106812 */ /* 0x000fe400078efcff */
[----:B------:R-:W-:-:S04]  /*18e70*/  ISETP.GT.AND P6, PT, R134, 0x59, !P6 ;  /* 0x000000598600780c */ /* 0x000fc800077c4270 */
[----:B------:R-:W-:-:S04]  /*18e80*/  ISETP.LT.OR P6, PT, R135, 0x5a, P6 ;  /* 0x0000005a8700780c */ /* 0x000fc800037c1670 */
[----:B------:R-:W-:Y:S02]  /*18e90*/  FSEL R132, R132, -INF , !P6 ;  /* 0xff80000084847808 */ /* 0x000fe40007000000 */
[----:B------:R-:W-:-:S13]  /*18ea0*/  LOP3.LUT P6, RZ, R16, 0x80000, RZ, 0xc0, !PT ;  /* 0x0008000010ff7812 */ /* 0x000fda00078cc0ff */
[----:B------:R-:W-:Y:S05]  /*18eb0*/  @!P6 BRA `(.L_x_1777) ;  /* 0x000000000054e947 */ /* 0x000fea0003800000 */
        /* <DEDUP_REMOVED lines=12> */
.L_x_1779:
[----:B------:R-:W-:-:S05]  /*18f80*/  IMAD.U32 R133, RZ, RZ, UR47 ;  /* 0x0000002fff857e24 */ /* 0x000fca000f8e00ff */
[----:B------:R-:W-:-:S13]  /*18f90*/  ISETP.NE.AND P6, PT, R133, 0x1, PT ;  /* 0x000000018500780c */ /* 0x000fda0003fc5270 */
[----:B------:R-:W0:Y:S02]  /*18fa0*/  @P6 LDC.64 R10, c[0x0][0x9e8] ;  /* 0x00027a00ff0a6b82 */ /* 0x000e240000000a00 */
[----:B0-----:R-:W-:-:S05]  /*18fb0*/  @P6 IMAD.HI.U32 R10, R131, R10, RZ ;  /* 0x0000000a830a6227 */ /* 0x001fca00078e00ff */
[----:B------:R-:W-:-:S07]  /*18fc0*/  @P6 SHF.R.U32.HI R131, RZ, R11, R10 ;  /* 0x0000000bff836219 */ /* 0x000fce000001160a */
.L_x_1780:
[----:B------:R-:W-:Y:S05]  /*18fd0*/  BSYNC B2 ;  /* 0x0000000000027941 */ /* 0x000fea0003800000 */
.L_x_1778:
[----:B------:R-:W-:-:S05]  /*18fe0*/  IMAD R10, R131, R133, R129 ;  /* 0x00000085830a7224 */ /* 0x000fca00078e0281 */
[----:B------:R-:W-:Y:S02]  /*18ff0*/  VIADDMNMX R137, R10, R133, R137, PT ;  /* 0x000000850a897246 */ /* 0x000fe40003800189 */
[----:B------:R-:W-:-:S07]  /*19000*/  VIMNMX R136, R136, R10, !PT ;  /* 0x0000000a88887248 */ /* 0x000fce0007fe0100 */
.L_x_1777:
[C---:B------:R-:W-:Y:S02]  /*19010*/  ISETP.GT.AND P1, PT, R136.reuse, 0x1, !P1 ;  /* 0x000000018800780c */ /* 0x040fe40004f24270 */
[----:B------:R-:W-:Y:S02]  /*19020*/  ISETP.GT.AND P2, PT, R136, 0x8, !P2 ;  /* 0x000000088800780c */ /* 0x000fe40005744270 */
[C---:B------:R-:W-:Y:S02]  /*19030*/  ISETP.LT.OR P1, PT, R137.reuse, 0x2, P1 ;  /* 0x000000028900780c */ /* 0x040fe40000f21670 */
[----:B------:R-:W-:Y:S02]  /*19040*/  ISETP.LT.OR P2, PT, R137, 0x9, P2 ;  /* 0x000000098900780c */ /* 0x000fe40001741670 */
[----:B------:R-:W-:Y:S01]  /*19050*/  FSEL R11, R14, -INF , !P1 ;  /* 0xff8000000e0b7808 */ /* 0x000fe20004800000 */
[----:B------:R-:W-:Y:S01]  /*19060*/  IMAD.U32 R14, RZ, RZ, UR54 ;  /* 0x00000036ff0e7e24 */ /* 0x000fe2000f8e00ff */
[----:B------:R-:W-:-:S02]  /*19070*/  LOP3.LUT P1, RZ, R16, 0x4, RZ, 0xc0, !PT ;  /* 0x0000000410ff7812 */ /* 0x000fc4000782c0ff */
[----:B------:R-:W-:Y:S02]  /*19080*/  FSEL R88, R88, -INF , !P2 ;  /* 0xff80000058587808 */ /* 0x000fe40005000000 */
[----:B------:R-:W-:Y:S02]  /*19090*/  ISETP.GT.AND P1, PT, R136, 0x9, !P1 ;  /* 0x000000098800780c */ /* 0x000fe40004f24270 */
[C---:B------:R-:W-:Y:S02]  /*190a0*/  LOP3.LUT P2, RZ, R16.reuse, 0x20000, RZ, 0xc0, !PT ;  /* 0x0002000010ff7812 */ /* 0x040fe4000784c0ff */
[----:B------:R-:W-:Y:S02]  /*190b0*/  ISETP.LT.OR P1, PT, R137, 0xa, P1 ;  /* 0x0000000a8900780c */ /* 0x000fe40000f21670 */
[----:B------:R-:W-:Y:S02]  /*190c0*/  LOP3.LUT P6, RZ, R16, 0x10000, RZ, 0xc0, !PT ;  /* 0x0001000010ff7812 */ /* 0x000fe400078cc0ff */
[----:B------:R-:W-:-:S02]  /*190d0*/  FSEL R89, R89, -INF , !P1 ;  /* 0xff80000059597808 */ /* 0x000fc40004800000 */
[----:B------:R-:W-:Y:S02]  /*190e0*/  LOP3.LUT P1, RZ, R16, 0x8, RZ, 0xc0, !PT ;  /* 0x0000000810ff7812 */ /* 0x000fe4000782c0ff */
[----:B------:R-:W-:Y:S02]  /*190f0*/  FMNMX.FTZ R10, R15, R4, !PT ;  /* 0x000000040f0a7209 */ /* 0x000fe40007810000 */
[----:B------:R-:W-:Y:S02]  /*19100*/  ISETP.GT.AND P1, PT, R136, 0x10, !P1 ;  /* 0x000000108800780c */ /* 0x000fe40004f24270 */
[----:B------:R-:W-:Y:S02]  /*19110*/  FMNMX.FTZ R129, R23, R10, !PT ;  /* 0x0000000a17817209 */ /* 0x000fe40007810000 */
[----:B------:R-:W-:Y:S02]  /*19120*/  ISETP.LT.OR P1, PT, R137, 0x11, P1 ;  /* 0x000000118900780c */ /* 0x000fe40000f21670 */
[----:B------:R-:W-:-:S02]  /*19130*/  FMNMX.FTZ R10, R90, R129, !PT ;  /* 0x000000815a0a7209 */ /* 0x000fc40007810000 */
[----:B------:R-:W-:Y:S02]  /*19140*/  FSEL R92, R92, -INF , !P1 ;  /* 0xff8000005c5c7808 */ /* 0x000fe40004800000 */
[----:B------:R-:W-:Y:S02]  /*19150*/  LOP3.LUT P1, RZ, R16, 0x10, RZ, 0xc0, !PT ;  /* 0x0000001010ff7812 */ /* 0x000fe4000782c0ff */
[----:B------:R-:W-:Y:S02]  /*19160*/  FMNMX.FTZ R129, R91, R10, !PT ;  /* 0x0000000a5b817209 */ /* 0x000fe40007810000 */
[----:B------:R-:W-:Y:S02]  /*19170*/  ISETP.GT.AND P1, PT, R136, 0x11, !P1 ;  /* 0x000000118800780c */ /* 0x000fe40004f24270 */
[----:B------:R-:W-:Y:S02]  /*19180*/  FMNMX.FTZ R10, R94, R129, !PT ;  /* 0x000000815e0a7209 */ /* 0x000fe40007810000 */
[----:B------:R-:W-:-:S02]  /*19190*/  ISETP.LT.OR P1, PT, R137, 0x12, P1 ;  /* 0x000000128900780c */ /* 0x000fc40000f21670 */
[----:B------:R-:W-:Y:S02]  /*191a0*/  FMNMX.FTZ R129, R95, R10, !PT ;  /* 0x0000000a5f817209 */ /* 0x000fe40007810000 */
[----:B------:R-:W-:Y:S02]  /*191b0*/  FSEL R93, R93, -INF , !P1 ;  /* 0xff8000005d5d7808 */ /* 0x000fe40004800000 */
[----:B------:R-:W-:Y:S02]  /*191c0*/  LOP3.LUT P1, RZ, R16, 0x40000, RZ, 0xc0, !PT ;  /* 0x0004000010ff7812 */ /* 0x000fe4000782c0ff */
        /* <DEDUP_REMOVED lines=30> */
[----:B------:R-:W-:Y:S02]  /*193b0*/  LOP3.LUT P1, RZ, R16, 0x2000, RZ, 0xc0, !PT ;  /* 0x0000200010ff7812 */ /* 0x000fe4000782c0ff */
[----:B------:R-:W-:Y:S02]  /*193c0*/  FMNMX.FTZ R129, R123, R10, !PT ;  /* 0x0000000a7b817209 */ /* 0x000fe40007810000 */
[----:B------:R-:W-:-:S02]  /*193d0*/  ISETP.GT.AND P1, PT, R136, 0x29, !P1 ;  /* 0x000000298800780c */ /* 0x000fc40004f24270 */
[----:B------:R-:W-:Y:S02]  /*193e0*/  FMNMX.FTZ R10, R126, R129, !PT ;  /* 0x000000817e0a7209 */ /* 0x000fe40007810000 */
[----:B------:R-:W-:Y:S02]  /*193f0*/  ISETP.LT.OR P1, PT, R137, 0x2a, P1 ;  /* 0x0000002a8900780c */ /* 0x000fe40000f21670 */
[----:B------:R-:W-:Y:S02]  /*19400*/  FMNMX.FTZ R129, R127, R10, !PT ;  /* 0x0000000a7f817209 */ /* 0x000fe40007810000 */
[----:B------:R-:W-:Y:S02]  /*19410*/  FSEL R105, R105, -INF , !P1 ;  /* 0xff80000069697808 */ /* 0x000fe40004800000 */
[----:B------:R-:W-:Y:S02]  /*19420*/  LOP3.LUT P1, RZ, R16, 0x1000, RZ, 0xc0, !PT ;  /* 0x0000100010ff7812 */ /* 0x000fe4000782c0ff */
[----:B------:R-:W-:-:S02]  /*19430*/  FMNMX.FTZ R129, R130, R129, !PT ;  /* 0x0000008182817209 */ /* 0x000fc40007810000 */
[----:B------:R-:W-:Y:S02]  /*19440*/  ISETP.GT.AND P1, PT, R136, 0x30, !P1 ;  /* 0x000000308800780c */ /* 0x000fe40004f24270 */
[----:B------:R-:W-:Y:S02]  /*19450*/  FMNMX.FTZ R131, R132, R129, !PT ;  /* 0x0000008184837209 */ /* 0x000fe40007810000 */
[----:B------:R-:W-:Y:S02]  /*19460*/  ISETP.LT.OR P1, PT, R137, 0x31, P1 ;  /* 0x000000318900780c */ /* 0x000fe40000f21670 */
[----:B------:R-:W-:Y:S01]  /*19470*/  LOP3.LUT P2, RZ, R16, 0x40, RZ, 0xc0, !PT ;  /* 0x0000004010ff7812 */ /* 0x000fe2000784c0ff */
[----:B------:R-:W0:Y:S01]  /*19480*/  SHFL.BFLY PT, R10, R131, 0x2, 0x1f ;  /* 0x0c401f00830a7f89 */ /* 0x000e2200000e0000 */
[----:B------:R-:W-:Y:S02]  /*19490*/  FSEL R108, R108, -INF , !P1 ;  /* 0xff8000006c6c7808 */ /* 0x000fe40004800000 */
[----:B------:R-:W-:-:S02]  /*194a0*/  LOP3.LUT P1, RZ, R16, 0x800, RZ, 0xc0, !PT ;  /* 0x0000080010ff7812 */ /* 0x000fc4000782c0ff */
[----:B------:R-:W-:Y:S02]  /*194b0*/  LOP3.LUT P6, RZ, R16, 0x20, RZ, 0xc0, !PT ;  /* 0x0000002010ff7812 */ /* 0x000fe400078cc0ff */
[C---:B------:R-:W-:Y:S02]  /*194c0*/  ISETP.GT.AND P1, PT, R136.reuse, 0x31, !P1 ;  /* 0x000000318800780c */ /* 0x040fe40004f24270 */
[----:B------:R-:W-:Y:S02]  /*194d0*/  ISETP.GT.AND P3, PT, R136, 0x50, !P3 ;  /* 0x000000508800780c */ /* 0x000fe40005f64270 */
[C---:B------:R-:W-:Y:S02]  /*194e0*/  ISETP.LT.OR P1, PT, R137.reuse, 0x32, P1 ;  /* 0x000000328900780c */ /* 0x040fe40000f21670 */
[----:B------:R-:W-:Y:S02]  /*194f0*/  ISETP.LT.OR P3, PT, R137, 0x51, P3 ;  /* 0x000000518900780c */ /* 0x000fe40001f61670 */
[----:B------:R-:W-:-:S02]  /*19500*/  FSEL R109, R109, -INF , !P1 ;  /* 0xff8000006d6d7808 */ /* 0x000fc40004800000 */
[----:B------:R-:W-:Y:S02]  /*19510*/  LOP3.LUT P1, RZ, R16, 0x400, RZ, 0xc0, !PT ;  /* 0x0000040010ff7812 */ /* 0x000fe4000782c0ff */
[C---:B------:R-:W-:Y:S02]  /*19520*/  ISETP.GT.AND P4, PT, R136.reuse, 0x51, !P4 ;  /* 0x000000518800780c */ /* 0x040fe40006784270 */
[----:B------:R-:W-:Y:S02]  /*19530*/  ISETP.GT.AND P1, PT, R136, 0x38, !P1 ;  /* 0x000000388800780c */ /* 0x000fe40004f24270 */
[----:B------:R-:W-:Y:S02]  /*19540*/  FSEL R125, R125, -INF , !P3 ;  /* 0xff8000007d7d7808 */ /* 0x000fe40005800000 */
[----:B------:R-:W-:Y:S02]  /*19550*/  ISETP.LT.OR P1, PT, R137, 0x39, P1 ;  /* 0x000000398900780c */ /* 0x000fe40000f21670 */
[----:B0-----:R-:W-:-:S02]  /*19560*/  FMNMX.FTZ R133, R131, R10, !PT ;  /* 0x0000000a83857209 */ /* 0x001fc40007810000 */
[----:B------:R-:W-:Y:S02]  /*19570*/  FSEL R112, R112, -INF , !P1 ;  /* 0xff80000070707808 */ /* 0x000fe40004800000 */
[----:B------:R-:W-:Y:S01]  /*19580*/  LOP3.LUT P1, RZ, R16, 0x200, RZ, 0xc0, !PT ;  /* 0x0000020010ff7812 */ /* 0x000fe2000782c0ff */
[----:B------:R-:W0:Y:S01]  /*19590*/  SHFL.BFLY PT, R10, R133, 0x1, 0x1f ;  /* 0x0c201f00850a7f89 */ /* 0x000e2200000e0000 */
[C---:B------:R-:W-:Y:S02]  /*195a0*/  ISETP.GT.AND P5, PT, R136.reuse, 0x58, !P5 ;  /* 0x000000588800780c */ /* 0x040fe40006fa4270 */
[----:B------:R-:W-:Y:S02]  /*195b0*/  ISETP.GT.AND P1, PT, R136, 0x39, !P1 ;  /* 0x000000398800780c */ /* 0x000fe40004f24270 */
[C---:B------:R-:W-:Y:S02]  /*195c0*/  ISETP.LT.OR P4, PT, R137.reuse, 0x52, P4 ;  /* 0x000000528900780c */ /* 0x040fe40002781670 */
[----:B------:R-:W-:-:S02]  /*195d0*/  ISETP.LT.OR P1, PT, R137, 0x3a, P1 ;  /* 0x0000003a8900780c */ /* 0x000fc40000f21670 */
[----:B------:R-:W-:Y:S02]  /*195e0*/  ISETP.LT.OR P5, PT, R137, 0x59, P5 ;  /* 0x000000598900780c */ /* 0x000fe40002fa1670 */
[----:B------:R-:W-:Y:S02]  /*195f0*/  FSEL R113, R113, -INF , !P1 ;  /* 0xff80000071717808 */ /* 0x000fe40004800000 */
[----:B------:R-:W-:Y:S02]  /*19600*/  LOP3.LUT P1, RZ, R16, 0x100, RZ, 0xc0, !PT ;  /* 0x0000010010ff7812 */ /* 0x000fe4000782c0ff */
[----:B------:R-:W-:Y:S02]  /*19610*/  FSEL R124, R124, -INF , !P4 ;  /* 0xff8000007c7c7808 */ /* 0x000fe40006000000 */
[----:B------:R-:W-:-:S04]  /*19620*/  ISETP.GT.AND P1, PT, R136, 0x40, !P1 ;  /* 0x000000408800780c */ /* 0x000fc80004f24270 */
[----:B------:R-:W-:Y:S02]  /*19630*/  ISETP.LT.OR P1, PT, R137, 0x41, P1 ;  /* 0x000000418900780c */ /* 0x000fe40000f21670 */
[----:B0-----:R-:W-:Y:S02]  /*19640*/  FMNMX.FTZ R10, R133, R10, !PT ;  /* 0x0000000a850a7209 */ /* 0x001fe40007810000 */
[----:B------:R-:W-:Y:S02]  /*19650*/  FSEL R116, R116, -INF , !P1 ;  /* 0xff80000074747808 */ /* 0x000fe40004800000 */
[----:B------:R-:W-:Y:S01]  /*19660*/  LOP3.LUT P1, RZ, R16, 0x80, RZ, 0xc0, !PT ;  /* 0x0000008010ff7812 */ /* 0x000fe2000782c0ff */
[----:B------:R-:W-:-:S03]  /*19670*/  FMUL.FTZ R129, R10, R14 ;  /* 0x0000000e0a817220 */ /* 0x000fc60000410000 */
[----:B------:R-:W-:-:S04]  /*19680*/  ISETP.GT.AND P1, PT, R136, 0x41, !P1 ;  /* 0x000000418800780c */ /* 0x000fc80004f24270 */
[----:B------:R-:W-:-:S04]  /*19690*/  ISETP.LT.OR P1, PT, R137, 0x42, P1 ;  /* 0x000000428900780c */ /* 0x000fc80000f21670 */
[----:B------:R-:W-:Y:S02]  /*196a0*/  FSEL R117, R117, -INF , !P1 ;  /* 0xff80000075757808 */ /* 0x000fe40004800000 */
[----:B------:R-:W-:Y:S02]  /*196b0*/  ISETP.GT.AND P1, PT, R136, 0x48, !P2 ;  /* 0x000000488800780c */ /* 0x000fe40005724270 */
[----:B------:R-:W-:Y:S02]  /*196c0*/  LOP3.LUT P2, RZ, R16, 0x2, RZ, 0xc0, !PT ;  /* 0x0000000210ff7812 */ /* 0x000fe4000784c0ff */
[----:B------:R-:W-:-:S04]  /*196d0*/  ISETP.LT.OR P1, PT, R137, 0x49, P1 ;  /* 0x000000498900780c */ /* 0x000fc80000f21670 */
[----:B------:R-:W-:Y:S02]  /*196e0*/  FSEL R120, R120, -INF , !P1 ;  /* 0xff80000078787808 */ /* 0x000fe40004800000 */
[----:B------:R-:W-:Y:S02]  /*196f0*/  ISETP.GT.AND P1, PT, R136, 0x49, !P6 ;  /* 0x000000498800780c */ /* 0x000fe40007724270 */
[----:B------:R-:W-:Y:S02]  /*19700*/  LOP3.LUT P6, RZ, R16, 0x1, RZ, 0xc0, !PT ;  /* 0x0000000110ff7812 */ /* 0x000fe400078cc0ff */
[----:B------:R-:W-:-:S04]  /*19710*/  ISETP.LT.OR P1, PT, R137, 0x4a, P1 ;  /* 0x0000004a8900780c */ /* 0x000fc80000f21670 */
[----:B------:R-:W-:Y:S02]  /*19720*/  FSEL R121, R121, -INF , !P1 ;  /* 0xff80000079797808 */ /* 0x000fe40004800000 */
[C---:B------:R-:W-:Y:S02]  /*19730*/  ISETP.GT.AND P1, PT, R136.reuse, RZ, !P2 ;  /* 0x000000ff8800720c */ /* 0x040fe40005724270 */
[----:B------:R-:W-:Y:S02]  /*19740*/  ISETP.GT.AND P2, PT, R136, 0x59, !P6 ;  /* 0x000000598800780c */ /* 0x000fe40007744270 */
[C---:B------:R-:W-:Y:S02]  /*19750*/  ISETP.LT.OR P1, PT, R137.reuse, 0x1, P1 ;  /* 0x000000018900780c */ /* 0x040fe40000f21670 */
[----:B------:R-:W-:Y:S02]  /*19760*/  ISETP.LT.OR P2, PT, R137, 0x5a, P2 ;  /* 0x0000005a8900780c */ /* 0x000fe40001741670 */
[----:B------:R-:W-:-:S02]  /*19770*/  FSEL R9, R9, -INF , !P1 ;  /* 0xff80000009097808 */ /* 0x000fc40004800000 */
[----:B------:R-:W-:Y:S02]  /*19780*/  FSETP.NEU.FTZ.AND P1, PT, R10, -INF , PT ;  /* 0xff8000000a00780b */ /* 0x000fe40003f3d000 */
[----:B------:R-:W-:Y:S02]  /*19790*/  FSEL R128, R128, -INF , !P2 ;  /* 0xff80000080807808 */ /* 0x000fe40005000000 */
[----:B------:R-:W-:-:S05]  /*197a0*/  FSEL R129, R129, RZ, P1 ;  /* 0x000000ff81817208 */ /* 0x000fca0000800000 */
[-CC-:B------:R-:W-:Y:S01]  /*197b0*/  FFMA.FTZ R156, R15, R14.reuse, -R129.reuse ;  /* 0x0000000e0f9c7223 */ /* 0x180fe20000010881 */
[----:B------:R-:W-:Y:S01]  /*197c0*/  FMNMX.FTZ R15, R9, R3, !PT ;  /* 0x00000003090f7209 */ /* 0x000fe20007810000 */
[-CC-:B------:R-:W-:Y:S01]  /*197d0*/  FFMA.FTZ R152, R94, R14.reuse, -R129.reuse ;  /* 0x0000000e5e987223 */ /* 0x180fe20000010881 */
[-CC-:B------:R-:W-:Y:S01]  /*197e0*/  FFMA.FTZ R158, R90, R14.reuse, -R129.reuse ;  /* 0x0000000e5a9e7223 */ /* 0x180fe20000010881 */
[-CC-:B------:R-:W-:Y:S01]  /*197f0*/  FFMA.FTZ R90, R95, R14.reuse, -R129.reuse ;  /* 0x0000000e5f5a7223 */ /* 0x180fe20000010881 */
[----:B------:R-:W-:Y:S01]  /*19800*/  FMNMX.FTZ R15, R11, R15, !PT ;  /* 0x0000000f0b0f7209 */ /* 0x000fe20007810000 */
[-CC-:B------:R-:W-:Y:S01]  /*19810*/  FFMA.FTZ R95, R107, R14.reuse, -R129.reuse ;  /* 0x0000000e6b5f7223 */ /* 0x180fe20000010881 */
[----:B------:R-:W-:Y:S01]  /*19820*/  FSEL R107, R20, -INF , !P5 ;  /* 0xff800000146b7808 */ /* 0x000fe20006800000 */
[-CC-:B------:R-:W-:Y:S01]  /*19830*/  FFMA.FTZ R150, R106, R14.reuse, -R129.reuse ;  /* 0x0000000e6a967223 */ /* 0x180fe20000010881 */
[----:B------:R-:W-:Y:S01]  /*19840*/  FMNMX.FTZ R15, R88, R15, !PT ;  /* 0x0000000f580f7209 */ /* 0x000fe20007810000 */
[-CC-:B------:R-:W-:Y:S01]  /*19850*/  FFMA.FTZ R144, R110, R14.reuse, -R129.reuse ;  /* 0x0000000e6e907223 */ /* 0x180fe20000010881 */
[-CC-:B------:R-:W-:Y:S01]  /*19860*/  FFMA.FTZ R106, R111, R14.reuse, -R129.reuse ;  /* 0x0000000e6f6a7223 */ /* 0x180fe20000010881 */
[----:B------:R-:W-:Y:S01]  /*19870*/  FSEL R110, R10, RZ, P1 ;  /* 0x000000ff0a6e7208 */ /* 0x000fe20000800000 */
[-CC-:B------:R-:W-:Y:S01]  /*19880*/  FFMA.FTZ R131, R23, R14.reuse, -R129.reuse ;  /* 0x0000000e17837223 */ /* 0x180fe20000010881 */
[----:B------:R-:W-:Y:S01]  /*19890*/  FMNMX.FTZ R15, R89, R15, !PT ;  /* 0x0000000f590f7209 */ /* 0x000fe20007810000 */
[-CC-:B------:R-:W-:Y:S01]  /*198a0*/  FFMA.FTZ R146, R114, R14.reuse, -R129.reuse ;  /* 0x0000000e72927223 */ /* 0x180fe20000010881 */
[----:B------:R-:W-:Y:S01]  /*198b0*/  MUFU.EX2 R156, R156 ;  /* 0x0000009c009c7308 */ /* 0x000fe20000000800 */
[----:B------:R-:W-:Y:S01]  /*198c0*/  FADD.FTZ R110, -R110, R4 ;  /* 0x000000046e6e7221 */ /* 0x000fe20000010100 */
[----:B------:R-:W-:Y:S01]  /*198d0*/  FMNMX.FTZ R15, R92, R15, !PT ;  /* 0x0000000f5c0f7209 */ /* 0x000fe20007810000 */
[-CC-:B------:R-:W-:Y:S01]  /*198e0*/  FFMA.FTZ R91, R91, R14.reuse, -R129.reuse ;  /* 0x0000000e5b5b7223 */ /* 0x180fe20000010881 */
[-CC-:B------:R-:W-:Y:S01]  /*198f0*/  FFMA.FTZ R154, R98, R14.reuse, -R129.reuse ;  /* 0x0000000e629a7223 */ /* 0x180fe20000010881 */
[-C--:B------:R-:W-:Y:S01]  /*19900*/  FMUL.FTZ R110, R110, R14.reuse ;  /* 0x0000000e6e6e7220 */ /* 0x080fe20000410000 */
[----:B------:R-:W-:Y:S01]  /*19910*/  FMNMX.FTZ R15, R93, R15, !PT ;  /* 0x0000000f5d0f7209 */ /* 0x000fe20007810000 */
[-CC-:B------:R-:W-:Y:S01]  /*19920*/  FFMA.FTZ R23, R99, R14.reuse, -R129.reuse ;  /* 0x0000000e63177223 */ /* 0x180fe20000010881 */
[----:B------:R-:W-:Y:S01]  /*19930*/  MUFU.EX2 R131, R131 ;  /* 0x0000008300837308 */ /* 0x000fe20000000800 */
[-CC-:B------:R-:W-:Y:S01]  /*19940*/  FFMA.FTZ R148, R102, R14.reuse, -R129.reuse ;  /* 0x0000000e66947223 */ /* 0x180fe20000010881 */
[----:B------:R-:W-:Y:S01]  /*19950*/  FMNMX.FTZ R15, R96, R15, !PT ;  /* 0x0000000f600f7209 */ /* 0x000fe20007810000 */
[-CC-:B------:R-:W-:Y:S01]  /*19960*/  FFMA.FTZ R103, R103, R14.reuse, -R129.reuse ;  /* 0x0000000e67677223 */ /* 0x180fe20000010881 */
[-CC-:B------:R-:W-:Y:S01]  /*19970*/  FFMA.FTZ R140, R118, R14.reuse, -R129.reuse ;  /* 0x0000000e768c7223 */ /* 0x180fe20000010881 */
[-CC-:B------:R-:W-:Y:S01]  /*19980*/  FFMA.FTZ R102, R119, R14.reuse, -R129.reuse ;  /* 0x0000000e77667223 */ /* 0x180fe20000010881 */
[----:B------:R-:W-:Y:S01]  /*19990*/  FMNMX.FTZ R15, R97, R15, !PT ;  /* 0x0000000f610f7209 */ /* 0x000fe20007810000 */
[-CC-:B------:R-:W-:Y:S01]  /*199a0*/  FFMA.FTZ R142, R122, R14.reuse, -R129.reuse ;  /* 0x0000000e7a8e7223 */ /* 0x180fe20000010881 */
[----:B------:R-:W-:Y:S01]  /*199b0*/  MUFU.EX2 R158, R158 ;  /* 0x0000009e009e7308 */ /* 0x000fe20000000800 */
[-CC-:B------:R-:W-:Y:S01]  /*199c0*/  FFMA.FTZ R99, R123, R14.reuse, -R129.reuse ;  /* 0x0000000e7b637223 */ /* 0x180fe20000010881 */
[----:B------:R-:W-:Y:S01]  /*199d0*/  FMNMX.FTZ R15, R100, R15, !PT ;  /* 0x0000000f640f7209 */ /* 0x000fe20007810000 */
[-CC-:B------:R-:W-:Y:S01]  /*199e0*/  FFMA.FTZ R136, R126, R14.reuse, -R129.reuse ;  /* 0x0000000e7e887223 */ /* 0x180fe20000010881 */
[-CC-:B------:R-:W-:Y:S01]  /*199f0*/  FFMA.FTZ R98, R127, R14.reuse, -R129.reuse ;  /* 0x0000000e7f627223 */ /* 0x180fe20000010881 */
[----:B------:R-:W-:Y:S01]  /*19a00*/  FFMA.FTZ R138, R130, R14, -R129 ;  /* 0x0000000e828a7223 */ /* 0x000fe20000010881 */
[----:B------:R-:W-:-:S02]  /*19a10*/  FMNMX.FTZ R15, R101, R15, !PT ;  /* 0x0000000f650f7209 */ /* 0x000fc40007810000 */
[----:B------:R-:W-:Y:S02]  /*19a20*/  MUFU.EX2 R91, R91 ;  /* 0x0000005b005b7308 */ /* 0x000fe40000000800 */
[----:B------:R-:W-:-:S04]  /*19a30*/  FMNMX.FTZ R15, R104, R15, !PT ;  /* 0x0000000f680f7209 */ /* 0x000fc80007810000 */
[----:B------:R-:W-:Y:S02]  /*19a40*/  FMNMX.FTZ R15, R105, R15, !PT ;  /* 0x0000000f690f7209 */ /* 0x000fe40007810000 */
        /* <DEDUP_REMOVED lines=15> */
[----:B------:R0:W-:Y:S02]  /*19b40*/  MUFU.EX2 R15, R103 ;  /* 0x00000067000f7308 */ /* 0x0001e40000000800 */
[----:B------:R-:W-:-:S04]  /*19b50*/  FMNMX.FTZ R20, R107, R94, !PT ;  /* 0x0000005e6b147209 */ /* 0x000fc80007810000 */
[----:B------:R-:W-:Y:S02]  /*19b60*/  FMNMX.FTZ R20, R128, R20, !PT ;  /* 0x0000001480147209 */ /* 0x000fe40007810000 */
[----:B------:R-:W-:Y:S01]  /*19b70*/  MUFU.EX2 R150, R150 ;  /* 0x0000009600967308 */ /* 0x000fe20000000800 */
[-CC-:B0-----:R-:W-:Y:S01]  /*19b80*/  FFMA.FTZ R103, R115, R14.reuse, -R129.reuse ;  /* 0x0000000e73677223 */ /* 0x181fe20000010881 */
[----:B------:R-:W-:Y:S01]  /*19b90*/  FFMA.FTZ R129, R132, R14, -R129 ;  /* 0x0000000e84817223 */ /* 0x000fe20000010881 */
[----:B------:R-:W0:Y:S05]  /*19ba0*/  SHFL.BFLY PT, R94, R20, 0x2, 0x1f ;  /* 0x0c401f00145e7f89 */ /* 0x000e2a00000e0000 */
[----:B------:R-:W-:Y:S08]  /*19bb0*/  MUFU.EX2 R95, R95 ;  /* 0x0000005f005f7308 */ /* 0x000ff00000000800 */
[----:B------:R-:W-:Y:S08]  /*19bc0*/  MUFU.EX2 R144, R144 ;  /* 0x0000009000907308 */ /* 0x000ff00000000800 */
[----:B------:R-:W-:Y:S01]  /*19bd0*/  MUFU.EX2 R106, R106 ;  /* 0x0000006a006a7308 */ /* 0x000fe20000000800 */
[----:B0-----:R-:W-:-:S05]  /*19be0*/  FMNMX.FTZ R20, R20, R94, !PT ;  /* 0x0000005e14147209 */ /* 0x001fca0007810000 */
[----:B------:R-:W0:Y:S02]  /*19bf0*/  SHFL.BFLY PT, R94, R20, 0x1, 0x1f ;  /* 0x0c201f00145e7f89 */ /* 0x000e2400000e0000 */
[----:B------:R-:W-:Y:S08]  /*19c00*/  MUFU.EX2 R146, R146 ;  /* 0x0000009200927308 */ /* 0x000ff00000000800 */
[----:B------:R-:W-:Y:S08]  /*19c10*/  MUFU.EX2 R103, R103 ;  /* 0x0000006700677308 */ /* 0x000ff00000000800 */
[----:B------:R-:W-:Y:S01]  /*19c20*/  MUFU.EX2 R140, R140 ;  /* 0x0000008c008c7308 */ /* 0x000fe20000000800 */
[----:B0-----:R-:W-:-:S07]  /*19c30*/  FMNMX.FTZ R20, R20, R94, !PT ;  /* 0x0000005e14147209 */ /* 0x001fce0007810000 */
[----:B------:R-:W-:Y:S01]  /*19c40*/  MUFU.EX2 R102, R102 ;  /* 0x0000006600667308 */ /* 0x000fe20000000800 */
[C---:B------:R-:W-:Y:S01]  /*19c50*/  FSETP.NEU.FTZ.AND P1, PT, R20.reuse, -INF , PT ;  /* 0xff8000001400780b */ /* 0x040fe20003f3d000 */
[----:B------:R-:W-:-:S06]  /*19c60*/  FMUL.FTZ R111, R20, R14 ;  /* 0x0000000e146f7220 */ /* 0x000fcc0000410000 */
[----:B------:R-:W0:Y:S01]  /*19c70*/  MUFU.EX2 R94, R110 ;  /* 0x0000006e005e7308 */ /* 0x000e220000000800 */
[----:B------:R-:W-:-:S05]  /*19c80*/  FSEL R111, R111, RZ, P1 ;  /* 0x000000ff6f6f7208 */ /* 0x000fca0000800000 */
        /* <DEDUP_REMOVED lines=11> */
[----:B0-----:R-:W-:Y:S01]  /*19d40*/  FFMA.FTZ R5, R94, R5, R156 ;  /* 0x000000055e057223 */ /* 0x001fe2000001009c */
[-C--:B------:R-:W-:Y:S01]  /*19d50*/  FFMA.FTZ R151, R104, R14.reuse, -R111 ;  /* 0x0000000e68977223 */ /* 0x080fe2000001086f */
[----:B------:R-:W-:Y:S01]  /*19d60*/  MUFU.EX2 R157, R157 ;  /* 0x0000009d009d7308 */ /* 0x000fe20000000800 */
[----:B-1----:R-:W-:Y:S01]  /*19d70*/  FSEL R9, R20, RZ, P1 ;  /* 0x000000ff14097208 */ /* 0x002fe20000800000 */
[----:B------:R-:W-:Y:S01]  /*19d80*/  FADD.FTZ R5, R131, R5 ;  /* 0x0000000583057221 */ /* 0x000fe20000010000 */
[-CC-:B------:R-:W-:Y:S01]  /*19d90*/  FFMA.FTZ R100, R105, R14.reuse, -R111.reuse ;  /* 0x0000000e69647223 */ /* 0x180fe2000001086f */
[-CC-:B------:R-:W-:Y:S01]  /*19da0*/  FFMA.FTZ R145, R108, R14.reuse, -R111.reuse ;  /* 0x0000000e6c917223 */ /* 0x180fe2000001086f */
[-C--:B------:R-:W-:Y:S01]  /*19db0*/  FFMA.FTZ R97, R109, R14.reuse, -R111 ;  /* 0x0000000e6d617223 */ /* 0x080fe2000001086f */
[----:B------:R-:W-:Y:S01]  /*19dc0*/  FADD.FTZ R9, -R9, R3 ;  /* 0x0000000309097221 */ /* 0x000fe20000010100 */
[----:B------:R-:W-:Y:S01]  /*19dd0*/  FADD.FTZ R5, R158, R5 ;  /* 0x000000059e057221 */ /* 0x000fe20000010000 */
[----:B------:R-:W-:Y:S01]  /*19de0*/  MUFU.EX2 R114, R114 ;  /* 0x0000007200727308 */ /* 0x000fe20000000800 */
[-C--:B------:R-:W-:Y:S01]  /*19df0*/  FFMA.FTZ R147, R112, R14.reuse, -R111 ;  /* 0x0000000e70937223 */ /* 0x080fe2000001086f */
[-C--:B------:R-:W-:Y:S01]  /*19e00*/  FMUL.FTZ R9, R9, R14.reuse ;  /* 0x0000000e09097220 */ /* 0x080fe20000410000 */
[----:B------:R-:W-:Y:S01]  /*19e10*/  FADD.FTZ R5, R91, R5 ;  /* 0x000000055b057221 */ /* 0x000fe20000010000 */
[-CC-:B------:R-:W-:Y:S01]  /*19e20*/  FFMA.FTZ R96, R113, R14.reuse, -R111.reuse ;  /* 0x0000000e71607223 */ /* 0x180fe2000001086f */
[-CC-:B------:R-:W-:Y:S01]  /*19e30*/  FFMA.FTZ R141, R116, R14.reuse, -R111.reuse ;  /* 0x0000000e748d7223 */ /* 0x180fe2000001086f */
[-C--:B------:R-:W-:Y:S01]  /*19e40*/  FFMA.FTZ R93, R117, R14.reuse, -R111 ;  /* 0x0000000e755d7223 */ /* 0x080fe2000001086f */
[----:B------:R-:W-:Y:S01]  /*19e50*/  FADD.FTZ R5, R152, R5 ;  /* 0x0000000598057221 */ /* 0x000fe20000010000 */
[----:B------:R-:W0:Y:S01]  /*19e60*/  MUFU.EX2 R9, R9 ;  /* 0x0000000900097308 */ /* 0x000e220000000800 */
[-CC-:B------:R-:W-:Y:S01]  /*19e70*/  FFMA.FTZ R143, R120, R14.reuse, -R111.reuse ;  /* 0x0000000e788f7223 */ /* 0x180fe2000001086f */
[-C--:B------:R-:W-:Y:S01]  /*19e80*/  FFMA.FTZ R92, R121, R14.reuse, -R111 ;  /* 0x0000000e795c7223 */ /* 0x080fe2000001086f */
[----:B------:R-:W-:Y:S01]  /*19e90*/  FADD.FTZ R5, R90, R5 ;  /* 0x000000055a057221 */ /* 0x000fe20000010000 */
[-CC-:B------:R-:W-:Y:S01]  /*19ea0*/  FFMA.FTZ R137, R125, R14.reuse, -R111.reuse ;  /* 0x0000000e7d897223 */ /* 0x180fe2000001086f */
[-CC-:B------:R-:W-:Y:S01]  /*19eb0*/  FFMA.FTZ R3, R124, R14.reuse, -R111.reuse ;  /* 0x0000000e7c037223 */ /* 0x180fe2000001086f */
[-C--:B------:R-:W-:Y:S01]  /*19ec0*/  FFMA.FTZ R139, R107, R14.reuse, -R111 ;  /* 0x0000000e6b8b7223 */ /* 0x080fe2000001086f */
[----:B------:R-:W-:Y:S01]  /*19ed0*/  FADD.FTZ R5, R154, R5 ;  /* 0x000000059a057221 */ /* 0x000fe20000010000 */
[----:B------:R-:W1:Y:S01]  /*19ee0*/  MUFU.EX2 R159, R159 ;  /* 0x0000009f009f7308 */ /* 0x000e620000000800 */
[----:B------:R-:W-:-:S02]  /*19ef0*/  FFMA.FTZ R101, R128, R14, -R111 ;  /* 0x0000000e80657223 */ /* 0x000fc4000001086f */
[----:B------:R-:W-:-:S04]  /*19f00*/  FADD.FTZ R5, R23, R5 ;  /* 0x0000000517057221 */ /* 0x000fc80000010000 */
[----:B------:R-:W-:Y:S01]  /*19f10*/  FADD.FTZ R5, R148, R5 ;  /* 0x0000000594057221 */ /* 0x000fe20000010000 */
[----:B------:R-:W2:Y:S01]  /*19f20*/  MUFU.EX2 R153, R153 ;  /* 0x0000009900997308 */ /* 0x000ea20000000800 */
[----:B0-----:R-:W-:Y:S02]  /*19f30*/  FFMA.FTZ R0, R9, R0, R157 ;  /* 0x0000000009007223 */ /* 0x001fe4000001009d */
[----:B------:R-:W-:Y:S02]  /*19f40*/  FADD.FTZ R5, R15, R5 ;  /* 0x000000050f057221 */ /* 0x000fe40000010000 */
[----:B------:R-:W-:Y:S02]  /*19f50*/  FADD.FTZ R0, R114, R0 ;  /* 0x0000000072007221 */ /* 0x000fe40000010000 */
[----:B------:R-:W-:Y:S01]  /*19f60*/  FADD.FTZ R5, R150, R5 ;  /* 0x0000000596057221 */ /* 0x000fe20000010000 */
[----:B------:R-:W0:Y:S01]  /*19f70*/  MUFU.EX2 R89, R89 ;  /* 0x0000005900597308 */ /* 0x000e220000000800 */
[----:B-1----:R-:W-:-:S02]  /*19f80*/  FADD.FTZ R0, R159, R0 ;  /* 0x000000009f007221 */ /* 0x002fc40000010000 */
[----:B------:R-:W-:Y:S02]  /*19f90*/  FADD.FTZ R5, R95, R5 ;  /* 0x000000055f057221 */ /* 0x000fe40000010000 */
[----:B------:R-:W-:Y:S02]  /*19fa0*/  FADD.FTZ R0, R110, R0 ;  /* 0x000000006e007221 */ /* 0x000fe40000010000 */
[----:B------:R-:W-:Y:S01]  /*19fb0*/  FADD.FTZ R5, R144, R5 ;  /* 0x0000000590057221 */ /* 0x000fe20000010000 */
[----:B------:R-:W1:Y:S01]  /*19fc0*/  MUFU.EX2 R155, R155 ;  /* 0x0000009b009b7308 */ /* 0x000e620000000800 */
[----:B--2---:R-:W-:Y:S02]  /*19fd0*/  FADD.FTZ R0, R153, R0 ;  /* 0x0000000099007221 */ /* 0x004fe40000010000 */
[----:B------:R-:W-:-:S04]  /*19fe0*/  FADD.FTZ R5, R106, R5 ;  /* 0x000000056a057221 */ /* 0x000fc80000010000 */
[----:B------:R-:W-:Y:S01]  /*19ff0*/  FADD.FTZ R5, R146, R5 ;  /* 0x0000000592057221 */ /* 0x000fe20000010000 */
[----:B------:R-:W2:Y:S01]  /*1a000*/  MUFU.EX2 R88, R88 ;  /* 0x0000005800587308 */ /* 0x000ea20000000800 */
[----:B0-----:R-:W-:Y:S02]  /*1a010*/  FADD.FTZ R0, R89, R0 ;  /* 0x0000000059007221 */ /* 0x001fe40000010000 */
[----:B------:R-:W-:-:S04]  /*1a020*/  FADD.FTZ R5, R103, R5 ;  /* 0x0000000567057221 */ /* 0x000fc80000010000 */
[----:B------:R-:W-:Y:S01]  /*1a030*/  FADD.FTZ R5, R140, R5 ;  /* 0x000000058c057221 */ /* 0x000fe20000010000 */
[----:B------:R-:W0:Y:S01]  /*1a040*/  MUFU.EX2 R149, R149 ;  /* 0x0000009500957308 */ /* 0x000e220000000800 */
[----:B-1----:R-:W-:Y:S02]  /*1a050*/  FADD.FTZ R0, R155, R0 ;  /* 0x000000009b007221 */ /* 0x002fe40000010000 */
[----:B------:R-:W-:-:S05]  /*1a060*/  FADD.FTZ R5, R102, R5 ;  /* 0x0000000566057221 */ /* 0x000fca0000010000 */
        /* <DEDUP_REMOVED lines=46> */
.L_x_1781:
[----:B------:R-:W-:Y:S01]  /*1a350*/  ISETP.GT.AND P1, PT, R7, R8, PT ;  /* 0x000000080700720c */ /* 0x000fe20003f24270 */
[----:B------:R-:W-:Y:S01]  /*1a360*/  VIADD R21, R21, 0x2a860 ;  /* 0x0002a86015157836 */ /* 0x000fe20000000000 */
[----:B------:R-:W-:Y:S01]  /*1a370*/  F2FP.BF16.F32.PACK_AB R154, R23, R154 ;  /* 0x0000009a179a723e */ /* 0x000fe200000010ff */
[----:B------:R-:W-:Y:S01]  /*1a380*/  VIADD R7, R7, 0xffffffff ;  /* 0xffffffff07077836 */ /* 0x000fe20000000000 */
[----:B------:R-:W-:Y:S01]  /*1a390*/  F2FP.BF16.F32.PACK_AB R137, R3, R137 ;  /* 0x000000890389723e */ /* 0x000fe200000010ff */
[----:B------:R-:W-:Y:S01]  /*1a3a0*/  IMAD.MOV.U32 R3, RZ, RZ, R20 ;  /* 0x000000ffff037224 */ /* 0x000fe200078e0014 */
[----:B------:R-:W-:Y:S01]  /*1a3b0*/  PRMT R21, R172, 0x654, R21 ;  /* 0x00000654ac157816 */ /* 0x000fe20000000015 */
[----:B------:R-:W-:Y:S01]  /*1a3c0*/  IMAD.MOV.U32 R164, RZ, RZ, R13 ;  /* 0x000000ffffa47224 */ /* 0x000fe200078e000d */
[----:B------:R-:W-:Y:S01]  /*1a3d0*/  F2FP.BF16.F32.PACK_AB R138, R4, R138 ;  /* 0x0000008a048a723e */ /* 0x000fe200000010ff */
[----:B------:R-:W-:Y:S01]  /*1a3e0*/  IMAD.MOV.U32 R4, RZ, RZ, R10 ;  /* 0x000000ffff047224 */ /* 0x000fe200078e000a */
[----:B------:R0:W-:Y:S01]  /*1a3f0*/  SYNCS.ARRIVE.TRANS64.RED.A1T0 RZ, [R21+URZ], RZ ;  /* 0x000000ff15ff79a7 */ /* 0x0001e2000810043f */
        /* <DEDUP_REMOVED lines=23> */
[----:B------:R-:W-:Y:S05]  /*1a570*/  BSYNC B0 ;  /* 0x0000000000007941 */ /* 0x000fea0003800000 */
.L_x_1761:
[----:B------:R-:W-:Y:S02]  /*1a580*/  IMAD.MOV.U32 R3, RZ, RZ, R20 ;  /* 0x000000ffff037224 */ /* 0x000fe400078e0014 */
[----:B------:R-:W-:Y:S02]  /*1a590*/  IMAD.MOV.U32 R4, RZ, RZ, R10 ;  /* 0x000000ffff047224 */ /* 0x000fe400078e000a */
[----:B------:R-:W-:Y:S02]  /*1a5a0*/  IMAD.MOV.U32 R23, RZ, RZ, R12 ;  /* 0x000000ffff177224 */ /* 0x000fe400078e000c */
[----:B------:R-:W-:-:S07]  /*1a5b0*/  IMAD.MOV.U32 R164, RZ, RZ, R13 ;  /* 0x000000ffffa47224 */ /* 0x000fce00078e000d */
.L_x_1760:
[----:B------:R-:W-:Y:S05]  /*1a5c0*/  BSYNC B1 ;  /* 0x0000000000017941 */ /* 0x000fea0003800000 */
.L_x_1759:
[----:B------:R-:W0:Y:S01]  /*1a5d0*/  LDC R226, c[0x0][0x448] ;  /* 0x00011200ffe27b82 */ /* 0x000e220000000800 */
[----:B------:R-:W-:Y:S01]  /*1a5e0*/  VIADD R8, R188, 0x7f ;  /* 0x0000007fbc087836 */ /* 0x000fe20000000000 */
[----:B------:R-:W-:Y:S01]  /*1a5f0*/  LOP3.LUT R16, R16, 0xfff7ffff, RZ, 0xc0, !PT ;  /* 0xfff7ffff10107812 */ /* 0x000fe200078ec0ff */
[----:B------:R-:W-:Y:S01]  /*1a600*/  ULDC UR4, c[0x0][0x9dc] ;  /* 0x0002770000047ab9 */ /* 0x000fe20000000800 */
[----:B------:R-:W-:-:S04]  /*1a610*/  IADD3 R13, R166, 0x1, -R165 ;  /* 0x00000001a60d7810 */ /* 0x000fc80007ffe8a5 */
[----:B------:R-:W1:Y:S01]  /*1a620*/  LDC R224, c[0x0][0x9e4] ;  /* 0x00027900ffe07b82 */ /* 0x000e620000000800 */
[----:B0-----:R-:W-:-:S13]  /*1a630*/  ISETP.NE.AND P1, PT, R226, 0x1, PT ;  /* 0x00000001e200780c */ /* 0x001fda0003f25270 */
[----:B------:R-:W0:Y:S01]  /*1a640*/  @P1 LDC R11, c[0x0][0x44c] ;  /* 0x00011300ff0b1b82 */ /* 0x000e220000000800 */
[----:B------:R-:W-:-:S04]  /*1a650*/  @P1 LOP3.LUT R16, R16, 0x80000, RZ, 0xfc, !PT ;  /* 0x0008000010101812 */ /* 0x000fc800078efcff */
[----:B------:R-:W-:-:S03]  /*1a660*/  LOP3.LUT R16, R16, 0xffefffff, RZ, 0xc0, !PT ;  /* 0xffefffff10107812 */ /* 0x000fc600078ec0ff */
[----:B------:R-:W2:Y:S01]  /*1a670*/  @P1 LDC R10, c[0x0][0x450] ;  /* 0x00011400ff0a1b82 */ /* 0x000ea20000000800 */
[----:B0-----:R-:W-:-:S05]  /*1a680*/  @P1 IMAD.HI.U32 R11, R8, R11, RZ ;  /* 0x0000000b080b1227 */ /* 0x001fca00078e00ff */
[----:B--2---:R-:W-:Y:S02]  /*1a690*/  @P1 SHF.R.U32.HI R8, RZ, R10, R11 ;  /* 0x0000000aff081219 */ /* 0x004fe4000001160b */
[----:B-1----:R-:W-:-:S03]  /*1a6a0*/  ISETP.GE.AND P1, PT, R224, 0x1, PT ;  /* 0x00000001e000780c */ /* 0x002fc60003f26270 */
[----:B------:R-:W-:-:S04]  /*1a6b0*/  IMAD.IADD R8, R13, 0x1, R8 ;  /* 0x000000010d087824 */ /* 0x000fc800078e0208 */
[----:B------:R-:W-:-:S06]  /*1a6c0*/  VIADD R12, R8, -UR4 ;  /* 0x80000004080c7c36 */ /* 0x000fcc0008000000 */
[----:B------:R-:W-:Y:S01]  /*1a6d0*/  @P1 LOP3.LUT R16, R16, 0x100000, RZ, 0xfc, !PT ;  /* 0x0010000010101812 */ /* 0x000fe200078efcff */
        /* <DEDUP_REMOVED lines=11> */
.L_x_1785:
[----:B------:R-:W-:-:S13]  /*1a790*/  ISETP.NE.AND P1, PT, R224, 0x1, PT ;  /* 0x00000001e000780c */ /* 0x000fda0003f25270 */
[----:B------:R-:W0:Y:S02]  /*1a7a0*/  @P1 LDC.64 R10, c[0x0][0x9e8] ;  /* 0x00027a00ff0a1b82 */ /* 0x000e240000000a00 */
[----:B0-----:R-:W-:-:S05]  /*1a7b0*/  @P1 IMAD.HI.U32 R10, R8, R10, RZ ;  /* 0x0000000a080a1227 */ /* 0x001fca00078e00ff */
[----:B------:R-:W-:-:S07]  /*1a7c0*/  @P1 SHF.R.U32.HI R8, RZ, R11, R10 ;  /* 0x0000000bff081219 */ /* 0x000fce000001160a */
.L_x_1786:
[----:B------:R-:W-:Y:S05]  /*1a7d0*/  BSYNC B0 ;  /* 0x0000000000007941 */ /* 0x000fea0003800000 */
.L_x_1784:
[----:B------:R-:W-:-:S05]  /*1a7e0*/  IMAD R11, R8, R224, RZ ;  /* 0x000000e0080b7224 */ /* 0x000fca00078e02ff */
[----:B------:R-:W-:-:S07]  /*1a7f0*/  VIMNMX R12, R12, R11, !PT ;  /* 0x0000000b0c0c7248 */ /* 0x000fce0007fe0100 */
.L_x_1783:
[----:B------:R-:W-:Y:S01]  /*1a800*/  VIADD R12, R12, 0x5f ;  /* 0x0000005f0c0c7836 */ /* 0x000fe20000000000 */
[----:B------:R-:W-:Y:S03]  /*1a810*/  BSSY B0, `(.L_x_1787) ;  /* 0x000027d000007945 */ /* 0x000fe60003800000 */
[----:B------:R-:W-:-:S05]  /*1a820*/  IMAD.HI R12, R12, 0x2aaaaaab, RZ ;  /* 0x2aaaaaab0c0c7827 */ /* 0x000fca00078e02ff */
[----:B------:R-:W-:-:S04]  /*1a830*/  SHF.R.U32.HI R11, RZ, 0x1f, R12 ;  /* 0x0000001fff0b7819 */ /* 0x000fc8000001160c */
[----:B------:R-:W-:-:S04]  /*1a840*/  LEA.HI.SX32 R8, R12, R11, 0x1c ;  /* 0x0000000b0c087211 */ /* 0x000fc800078fe2ff */
[----:B------:R-:W-:-:S04]  /*1a850*/  VIMNMX R8, R201, R8, !PT ;  /* 0x00000008c9087248 */ /* 0x000fc80007fe0100 */
[----:B------:R-:W-:-:S13]  /*1a860*/  ISETP.GE.AND P1, PT, R7, R8, PT ;  /* 0x000000080700720c */ /* 0x000fda0003f26270 */
[----:B------:R-:W-:Y:S05]  /*1a870*/  @!P1 BRA `(.L_x_1788) ;  /* 0x0000002400d89947 */ /* 0x000fea0003800000 */
[----:B------:R-:W-:Y:S01]  /*1a880*/  BSSY B1, `(.L_x_1788) ;  /* 0x0000275000017945 */ /* 0x000fe20003800000 */
[----:B------:R-:W-:Y:S02]  /*1a890*/  IMAD.MOV.U32 R10, RZ, RZ, R3 ;  /* 0x000000ffff0a7224 */ /* 0x000fe400078e0003 */
[----:B------:R-:W-:Y:S02]  /*1a8a0*/  IMAD.MOV.U32 R11, RZ, RZ, R4 ;  /* 0x000000ffff0b7224 */ /* 0x000fe400078e0004 */
[----:B------:R-:W-:Y:S02]  /*1a8b0*/  IMAD.MOV.U32 R12, RZ, RZ, R164 ;  /* 0x000000ffff0c7224 */ /* 0x000fe400078e00a4 */
[----:B------:R-:W-:-:S07]  /*1a8c0*/  IMAD.MOV.U32 R13, RZ, RZ, R23 ;  /* 0x000000ffff0d7224 */ /* 0x000fce00078e0017 */
.L_x_1801:
[----:B------:R-:W-:-:S04]  /*1a8d0*/  ISETP.NE.AND P1, PT, R13, 0x1, PT ;  /* 0x000000010d00780c */ /* 0x000fc80003f25270 */
[----:B------:R-:W-:-:S04]  /*1a8e0*/  SEL R3, RZ, 0x1, P1 ;  /* 0x00000001ff037807 */ /* 0x000fc80000800000 */
[----:B------:R-:W-:Y:S01]  /*1a8f0*/  LOP3.LUT R164, R12, R3, RZ, 0x3c, !PT ;  /* 0x000000030ca47212 */ /* 0x000fe200078e3cff */
[----:B------:R-:W-:Y:S06]  /*1a900*/  @!P0 BRA `(.L_x_1789) ;  /* 0x0000000000048947 */ /* 0x000fec0003800000 */
[----:B------:R-:W-:Y:S01]  /*1a910*/  BPT.TRAP 0x1 ;  /* 0x000000040000795c */ /* 0x000fe20000300000 */
.L_x_1789:
        /* <DEDUP_REMOVED lines=8> */
.L_x_1790:
[----:B------:R-:W-:Y:S01]  /*1a9a0*/  IMAD R95, R23, 0x900, R6 ;  /* 0x00000900175f7824 */ /* 0x000fe200078e0206 */
[----:B------:R-:W-:Y:S03]  /*1a9b0*/  BSSY B2, `(.L_x_1791) ;  /* 0x0000006000027945 */ /* 0x000fe60003800000 */
[C---:B------:R-:W-:Y:S02]  /*1a9c0*/  VIADD R90, R95.reuse, 0x2 ;  /* 0x000000025f5a7836 */ /* 0x040fe40000000000 */
[----:B------:R-:W-:Y:S01]  /*1a9d0*/  VIADD R92, R95, 0x4 ;  /* 0x000000045f5c7836 */ /* 0x000fe20000000000 */
[----:B-1----:R-:W-:Y:S06]  /*1a9e0*/  @P1 BRA `(.L_x_1792) ;  /* 0x0000000000081947 */ /* 0x002fec0003800000 */
[----:B------:R-:W1:Y:S02]  /*1a9f0*/  SYNCS.PHASECHK.TRANS64.TRYWAIT P1, [R20+URZ+0x2a830], R3 ;  /* 0x02a83003140075a7 */ /* 0x000e64000802017f */
[----:B-1----:R-:W-:Y:S05]  /*1aa00*/  @!P1 BRA `(.L_x_1793) ;  /* 0x0000012c006c9947 */ /* 0x002fea0003800000 */
.L_x_1792:
[----:B------:R-:W-:Y:S05]  /*1aa10*/  BSYNC B2 ;  /* 0x0000000000027941 */ /* 0x000fea0003800000 */
.L_x_1791:
        /* <DEDUP_REMOVED lines=8> */
[----:B------:R-:W-:Y:S01]  /*1aaa0*/  MOV R4, UR38 ;  /* 0x0000002600047c02 */ /* 0x000fe20008000f00 */
        /* <DEDUP_REMOVED lines=31> */
[----:B01----:R-:W-:Y:S01]  /*1aca0*/  MOV R3, UR39 ;  /* 0x0000002700037c02 */ /* 0x003fe20008000f00 */
        /* <DEDUP_REMOVED lines=160> */
.L_x_1794:
[----:B------:R-:W-:Y:S01]  /*1b6b0*/  SHF.L.U32 R3, R12, 0x1f, RZ ;  /* 0x0000001f0c037819 */ /* 0x000fe200000006ff */
[----:B------:R-:W-:-:S04]  /*1b6c0*/  IMAD R21, R13, 0x8, R2 ;  /* 0x000000080d157824 */ /* 0x000fc800078e0202 */
[----:B------:R0:W1:Y:S01]  /*1b6d0*/  SYNCS.PHASECHK.TRANS64.TRYWAIT P1, [R21+URZ+0x2a850], R3 ;  /* 0x02a85003150075a7 */ /* 0x000062000802017f */
[----:B------:R-:W-:Y:S05]  /*1b6e0*/  @!P0 BRA `(.L_x_1795) ;  /* 0x0000000000048947 */ /* 0x000fea0003800000 */
[----:B------:R-:W-:Y:S01]  /*1b6f0*/  BPT.TRAP 0x1 ;  /* 0x000000040000795c */ /* 0x000fe20000300000 */
.L_x_1795:
[----:B------:R-:W-:Y:S04]  /*1b700*/  BSSY B2, `(.L_x_1796) ;  /* 0x0000004000027945 */ /* 0x000fe80003800000 */
[----:B-1----:R-:W-:Y:S05]  /*1b710*/  @P1 BRA `(.L_x_1797) ;  /* 0x0000000000081947 */ /* 0x002fea0003800000 */
[----:B------:R-:W1:Y:S02]  /*1b720*/  SYNCS.PHASECHK.TRANS64.TRYWAIT P1, [R21+URZ+0x2a850], R3 ;  /* 0x02a85003150075a7 */ /* 0x000e64000802017f */
[----:B-1----:R-:W-:Y:S05]  /*1b730*/  @!P1 BRA `(.L_x_1798) ;  /* 0x0000012000349947 */ /* 0x002fea0003800000 */
.L_x_1797:
[----:B------:R-:W-:Y:S05]  /*1b740*/  BSYNC B2 ;  /* 0x0000000000027941 */ /* 0x000fea0003800000 */
.L_x_1796:
[----:B01----:R-:W-:Y:S01]  /*1b750*/  VIADD R3, R2, 0x400 ;  /* 0x0000040002037836 */ /* 0x003fe20000000000 */
[----:B------:R-:W-:Y:S01]  /*1b760*/  WARPGROUP.ARRIVE ;  /* 0x00000000000079c5 */ /* 0x000fe20000000000 */
[----:B------:R-:W-:-:S03]  /*1b770*/  IMAD.MOV.U32 R15, RZ, RZ, 0x40000040 ;  /* 0x40000040ff0f7424 */ /* 0x000fc600078e00ff */
[----:B------:R-:W-:-:S04]  /*1b780*/  SHF.R.U32.HI R3, RZ, 0x4, R3 ;  /* 0x00000004ff037819 */ /* 0x000fc80000011603 */
[----:B------:R-:W-:-:S04]  /*1b790*/  LOP3.LUT R3, R3, 0x3fff, RZ, 0xc0, !PT ;  /* 0x00003fff03037812 */ /* 0x000fc800078ec0ff */
[----:B------:R-:W-:-:S05]  /*1b7a0*/  LOP3.LUT R3, R3, 0x3000000, RZ, 0xfc, !PT ;  /* 0x0300000003037812 */ /* 0x000fca00078efcff */
[----:B------:R-:W-:Y:S02]  /*1b7b0*/  IMAD R12, R13, 0x600, R3 ;  /* 0x000006000d0c7824 */ /* 0x000fe400078e0203 */
[----:B------:R-:W-:Y:S02]  /*1b7c0*/  IMAD.MOV.U32 R13, RZ, RZ, 0x40000040 ;  /* 0x40000040ff0d7424 */ /* 0x000fe400078e00ff */
[C---:B------:R-:W-:Y:S01]  /*1b7d0*/  VIADD R14, R12.reuse, 0x80 ;  /* 0x000000800c0e7836 */ /* 0x040fe20000000000 */
[----:B------:R-:W-:Y:S02]  /*1b7e0*/  R2UR UR6, R12 ;  /* 0x000000000c0672ca */ /* 0x000fe400000e0000 */
[----:B------:R-:W-:Y:S01]  /*1b7f0*/  R2UR UR7, R13 ;  /* 0x000000000d0772ca */ /* 0x000fe200000e0000 */
[----:B------:R-:W-:-:S12]  /*1b800*/  IMAD.MOV.U32 R13, RZ, RZ, 0x40000040 ;  /* 0x40000040ff0d7424 */ /* 0x000fd800078e00ff */
        /* <DEDUP_REMOVED lines=36> */
.L_x_1799:
        /* <DEDUP_REMOVED lines=60> */
[----:B------:R-:W-:-:S02]  /*1be10*/  VIADD R20, R20, 0x2a840 ;  /* 0x0002a84014147836 */ /* 0x000fc40000000000 */
[----:B------:R-:W1:Y:S01]  /*1be20*/  MUFU.TANH R92, R92 ;  /* 0x0000005c005c7308 */ /* 0x000e620000002400 */
[----:B--2---:R-:W-:Y:S02]  /*1be30*/  FMNMX.FTZ R4, R91, R4, !PT ;  /* 0x000000045b047209 */ /* 0x004fe40007810000 */
[----:B------:R-:W-:-:S04]  /*1be40*/  PRMT R20, R172, 0x654, R20 ;  /* 0x00000654ac147816 */ /* 0x000fc80000000014 */
[----:B------:R2:W-:Y:S01]  /*1be50*/  SYNCS.ARRIVE.TRANS64.RED.A1T0 RZ, [R20+URZ], RZ ;  /* 0x000000ff14ff79a7 */ /* 0x0005e2000810043f */
        /* <DEDUP_REMOVED lines=79> */
[----:B0-----:R-:W-:Y:S02]  /*1c350*/  FMNMX.FTZ R9, R132, R4, !PT ;  /* 0x0000000484097209 */ /* 0x001fe40007810000 */
[----:B-1----:R-:W-:-:S05]  /*1c360*/  FMNMX.FTZ R4, R131, R3, !PT ;  /* 0x0000000383047209 */ /* 0x002fca0007810000 */
[----:B------:R-:W0:Y:S01]  /*1c370*/  SHFL.BFLY PT, R14, R4, 0x2, 0x1f ;  /* 0x0c401f00040e7f89 */ /* 0x000e2200000e0000 */
[----:B---3--:R-:W-:-:S05]  /*1c380*/  FMNMX.FTZ R3, R133, R9, !PT ;  /* 0x0000000985037209 */ /* 0x008fca0007810000 */
        /* <DEDUP_REMOVED lines=8> */
[-C--:B------:R-:W-:Y:S01]  /*1c410*/  FMUL.FTZ R11, R4, R14.reuse ;  /* 0x0000000e040b7220 */ /* 0x080fe20000410000 */
[----:B-1----:R-:W-:Y:S02]  /*1c420*/  FMNMX.FTZ R3, R3, R9, !PT ;  /* 0x0000000903037209 */ /* 0x002fe40007810000 */
[-C--:B------:R-:W-:Y:S01]  /*1c430*/  FMUL.FTZ R94, R94, R14.reuse ;  /* 0x0000000e5e5e7220 */ /* 0x080fe20000410000 */
[-CC-:B------:R-:W-:Y:S01]  /*1c440*/  FFMA.FTZ R154, R98, R14.reuse, -R11.reuse ;  /* 0x0000000e629a7223 */ /* 0x180fe2000001080b */
[-CC-:B------:R-:W-:Y:S01]  /*1c450*/  FFMA.FTZ R98, R99, R14.reuse, -R11.reuse ;  /* 0x0000000e63627223 */ /* 0x180fe2000001080b */
[-CC-:B------:R-:W-:Y:S01]  /*1c460*/  FFMA.FTZ R156, R12, R14.reuse, -R11.reuse ;  /* 0x0000000e0c9c7223 */ /* 0x180fe2000001080b */
[C---:B------:R-:W-:Y:S01]  /*1c470*/  FADD.FTZ R9, -R3.reuse, R10 ;  /* 0x0000000a03097221 */ /* 0x040fe20000010100 */
[-C--:B------:R-:W-:Y:S01]  /*1c480*/  FMUL.FTZ R99, R3, R14.reuse ;  /* 0x0000000e03637220 */ /* 0x080fe20000410000 */
[-CC-:B------:R-:W-:Y:S01]  /*1c490*/  FFMA.FTZ R152, R93, R14.reuse, -R11.reuse ;  /* 0x0000000e5d987223 */ /* 0x180fe2000001080b */
[-C--:B------:R-:W-:Y:S01]  /*1c4a0*/  FFMA.FTZ R93, R107, R14.reuse, -R11 ;  /* 0x0000000e6b5d7223 */ /* 0x080fe2000001080b */
[-C--:B------:R-:W-:Y:S01]  /*1c4b0*/  FMUL.FTZ R9, R9, R14.reuse ;  /* 0x0000000e09097220 */ /* 0x080fe20000410000 */
[-C--:B------:R-:W-:Y:S01]  /*1c4c0*/  FFMA.FTZ R157, R15, R14.reuse, -R99 ;  /* 0x0000000e0f9d7223 */ /* 0x080fe20000010863 */
[-C--:B------:R-:W-:Y:S01]  /*1c4d0*/  FFMA.FTZ R137, R13, R14.reuse, -R11 ;  /* 0x0000000e0d897223 */ /* 0x080fe2000001080b */
[-C--:B------:R-:W-:Y:S01]  /*1c4e0*/  FFMA.FTZ R107, R88, R14.reuse, -R99 ;  /* 0x0000000e586b7223 */ /* 0x080fe20000010863 */
[----:B------:R-:W-:Y:S01]  /*1c4f0*/  MUFU.EX2 R94, R94 ;  /* 0x0000005e005e7308 */ /* 0x000fe20000000800 */
[-C--:B------:R-:W-:Y:S01]  /*1c500*/  FFMA.FTZ R158, R89, R14.reuse, -R11 ;  /* 0x0000000e599e7223 */ /* 0x080fe2000001080b */
[-C--:B------:R-:W-:Y:S01]  /*1c510*/  FFMA.FTZ R159, R91, R14.reuse, -R99 ;  /* 0x0000000e5b9f7223 */ /* 0x080fe20000010863 */
[-CC-:B------:R-:W-:Y:S01]  /*1c520*/  FFMA.FTZ R150, R106, R14.reuse, -R11.reuse ;  /* 0x0000000e6a967223 */ /* 0x180fe2000001080b */
[-C--:B------:R-:W-:Y:S01]  /*1c530*/  FFMA.FTZ R135, R90, R14.reuse, -R11 ;  /* 0x0000000e5a877223 */ /* 0x080fe2000001080b */
[-CC-:B------:R-:W-:Y:S01]  /*1c540*/  FFMA.FTZ R106, R92, R14.reuse, -R99.reuse ;  /* 0x0000000e5c6a7223 */ /* 0x180fe20000010863 */
[-C--:B------:R-:W-:Y:S01]  /*1c550*/  FFMA.FTZ R153, R96, R14.reuse, -R99 ;  /* 0x0000000e60997223 */ /* 0x080fe20000010863 */
[-CC-:B------:R-:W-:Y:S01]  /*1c560*/  FFMA.FTZ R134, R95, R14.reuse, -R11.reuse ;  /* 0x0000000e5f867223 */ /* 0x180fe2000001080b */
[----:B------:R-:W-:Y:S01]  /*1c570*/  MUFU.EX2 R9, R9 ;  /* 0x0000000900097308 */ /* 0x000fe20000000800 */
[-C--:B------:R-:W-:Y:S01]  /*1c580*/  FFMA.FTZ R95, R103, R14.reuse, -R11 ;  /* 0x0000000e675f7223 */ /* 0x080fe2000001080b */
[-CC-:B------:R-:W-:Y:S01]  /*1c590*/  FFMA.FTZ R103, R97, R14.reuse, -R99.reuse ;  /* 0x0000000e61677223 */ /* 0x180fe20000010863 */
[-C--:B------:R-:W-:Y:S01]  /*1c5a0*/  FFMA.FTZ R155, R100, R14.reuse, -R99 ;  /* 0x0000000e649b7223 */ /* 0x080fe20000010863 */
[-C--:B------:R-:W-:Y:S01]  /*1c5b0*/  FFMA.FTZ R148, R102, R14.reuse, -R11 ;  /* 0x0000000e66947223 */ /* 0x080fe2000001080b */
[-CC-:B------:R-:W-:Y:S01]  /*1c5c0*/  FFMA.FTZ R102, R101, R14.reuse, -R99.reuse ;  /* 0x0000000e65667223 */ /* 0x180fe20000010863 */
[-CC-:B------:R-:W-:Y:S01]  /*1c5d0*/  FFMA.FTZ R149, R104, R14.reuse, -R99.reuse ;  /* 0x0000000e68957223 */ /* 0x180fe20000010863 */
[-CC-:B------:R-:W-:Y:S01]  /*1c5e0*/  FFMA.FTZ R101, R105, R14.reuse, -R99.reuse ;  /* 0x0000000e69657223 */ /* 0x180fe20000010863 */
[----:B------:R-:W0:Y:S01]  /*1c5f0*/  MUFU.EX2 R156, R156 ;  /* 0x0000009c009c7308 */ /* 0x000e220000000800 */
[-CC-:B------:R-:W-:Y:S01]  /*1c600*/  FFMA.FTZ R151, R108, R14.reuse, -R99.reuse ;  /* 0x0000000e6c977223 */ /* 0x180fe20000010863 */
[-C--:B------:R-:W-:Y:S01]  /*1c610*/  FFMA.FTZ R100, R109, R14.reuse, -R99 ;  /* 0x0000000e6d647223 */ /* 0x080fe20000010863 */
[-C--:B------:R-:W-:Y:S01]  /*1c620*/  FFMA.FTZ R144, R110, R14.reuse, -R11 ;  /* 0x0000000e6e907223 */ /* 0x080fe2000001080b */
[-C--:B------:R-:W-:Y:S01]  /*1c630*/  FFMA.FTZ R145, R112, R14.reuse, -R99 ;  /* 0x0000000e70917223 */ /* 0x080fe20000010863 */
[-C--:B------:R-:W-:Y:S01]  /*1c640*/  FFMA.FTZ R90, R111, R14.reuse, -R11 ;  /* 0x0000000e6f5a7223 */ /* 0x080fe2000001080b */
[-C--:B------:R-:W-:Y:S01]  /*1c650*/  FFMA.FTZ R97, R113, R14.reuse, -R99 ;  /* 0x0000000e71617223 */ /* 0x080fe20000010863 */
[-C--:B------:R-:W-:Y:S01]  /*1c660*/  FFMA.FTZ R146, R114, R14.reuse, -R11 ;  /* 0x0000000e72927223 */ /* 0x080fe2000001080b */
[----:B------:R-:W1:Y:S01]  /*1c670*/  MUFU.EX2 R157, R157 ;  /* 0x0000009d009d7308 */ /* 0x000e620000000800 */
[-C--:B------:R-:W-:Y:S01]  /*1c680*/  FFMA.FTZ R147, R116, R14.reuse, -R99 ;  /* 0x0000000e74937223 */ /* 0x080fe20000010863 */
[-C--:B------:R-:W-:Y:S01]  /*1c690*/  FFMA.FTZ R89, R115, R14.reuse, -R11 ;  /* 0x0000000e73597223 */ /* 0x080fe2000001080b */
[-C--:B------:R-:W-:Y:S01]  /*1c6a0*/  FFMA.FTZ R96, R117, R14.reuse, -R99 ;  /* 0x0000000e75607223 */ /* 0x080fe20000010863 */
[-C--:B------:R-:W-:Y:S01]  /*1c6b0*/  FFMA.FTZ R140, R118, R14.reuse, -R11 ;  /* 0x0000000e768c7223 */ /* 0x080fe2000001080b */
[-C--:B------:R-:W-:Y:S01]  /*1c6c0*/  FFMA.FTZ R141, R120, R14.reuse, -R99 ;  /* 0x0000000e788d7223 */ /* 0x080fe20000010863 */
[-C--:B------:R-:W-:Y:S01]  /*1c6d0*/  FFMA.FTZ R13, R119, R14.reuse, -R11 ;  /* 0x0000000e770d7223 */ /* 0x080fe2000001080b */
[-C--:B------:R-:W-:Y:S01]  /*1c6e0*/  FFMA.FTZ R92, R121, R14.reuse, -R99 ;  /* 0x0000000e795c7223 */ /* 0x080fe20000010863 */
[----:B------:R-:W3:Y:S01]  /*1c6f0*/  MUFU.EX2 R137, R137 ;  /* 0x0000008900897308 */ /* 0x000ee20000000800 */
[----:B0-----:R-:W-:Y:S01]  /*1c700*/  FFMA.FTZ R5, R94, R5, R156 ;  /* 0x000000055e057223 */ /* 0x001fe2000001009c */
[-C--:B------:R-:W-:Y:S01]  /*1c710*/  FFMA.FTZ R142, R122, R14.reuse, -R11 ;  /* 0x0000000e7a8e7223 */ /* 0x080fe2000001080b */
[-C--:B------:R-:W-:Y:S01]  /*1c720*/  FFMA.FTZ R143, R124, R14.reuse, -R99 ;  /* 0x0000000e7c8f7223 */ /* 0x080fe20000010863 */
[-C--:B------:R-:W-:Y:S01]  /*1c730*/  FFMA.FTZ R12, R123, R14.reuse, -R11 ;  /* 0x0000000e7b0c7223 */ /* 0x080fe2000001080b */
[-C--:B------:R-:W-:Y:S01]  /*1c740*/  FFMA.FTZ R91, R125, R14.reuse, -R99 ;  /* 0x0000000e7d5b7223 */ /* 0x080fe20000010863 */
[-C--:B------:R-:W-:Y:S01]  /*1c750*/  FFMA.FTZ R136, R126, R14.reuse, -R11 ;  /* 0x0000000e7e887223 */ /* 0x080fe2000001080b */
[----:B------:R-:W-:Y:S01]  /*1c760*/  FFMA.FTZ R15, R128, R14, -R99 ;  /* 0x0000000e800f7223 */ /* 0x000fe20000010863 */
[----:B------:R-:W0:Y:S01]  /*1c770*/  MUFU.EX2 R107, R107 ;  /* 0x0000006b006b7308 */ /* 0x000e220000000800 */
[----:B-1----:R-:W-:Y:S01]  /*1c780*/  FFMA.FTZ R0, R9, R0, R157 ;  /* 0x0000000009007223 */ /* 0x002fe2000001009d */
[-C--:B------:R-:W-:Y:S01]  /*1c790*/  FFMA.FTZ R10, R127, R14.reuse, -R11 ;  /* 0x0000000e7f0a7223 */ /* 0x080fe2000001080b */
[-C--:B------:R-:W-:Y:S01]  /*1c7a0*/  FFMA.FTZ R88, R129, R14.reuse, -R99 ;  /* 0x0000000e81587223 */ /* 0x080fe20000010863 */
[-C--:B------:R-:W-:Y:S01]  /*1c7b0*/  FFMA.FTZ R138, R130, R14.reuse, -R11 ;  /* 0x0000000e828a7223 */ /* 0x080fe2000001080b */
[-C--:B------:R-:W-:Y:S01]  /*1c7c0*/  FFMA.FTZ R139, R132, R14.reuse, -R99 ;  /* 0x0000000e848b7223 */ /* 0x080fe20000010863 */
[-C--:B------:R-:W-:Y:S01]  /*1c7d0*/  FFMA.FTZ R11, R131, R14.reuse, -R11 ;  /* 0x0000000e830b7223 */ /* 0x080fe2000001080b */
[----:B------:R-:W-:Y:S01]  /*1c7e0*/  FFMA.FTZ R99, R133, R14, -R99 ;  /* 0x0000000e85637223 */ /* 0x000fe20000010863 */
[----:B------:R-:W1:Y:S01]  /*1c7f0*/  MUFU.EX2 R158, R158 ;  /* 0x0000009e009e7308 */ /* 0x000e620000000800 */
[----:B---3--:R-:W-:-:S07]  /*1c800*/  FADD.FTZ R5, R137, R5 ;  /* 0x0000000589057221 */ /* 0x008fce0000010000 */
[----:B------:R-:W3:Y:S01]  /*1c810*/  MUFU.EX2 R159, R159 ;  /* 0x0000009f009f7308 */ /* 0x000ee20000000800 */
[----:B0-----:R-:W-:-:S07]  /*1c820*/  FADD.FTZ R0, R107, R0 ;  /* 0x000000006b007221 */ /* 0x001fce0000010000 */
[----:B------:R-:W0:Y:S01]  /*1c830*/  MUFU.EX2 R135, R135 ;  /* 0x0000008700877308 */ /* 0x000e220000000800 */
[----:B-1----:R-:W-:-:S07]  /*1c840*/  FADD.FTZ R5, R158, R5 ;  /* 0x000000059e057221 */ /* 0x002fce0000010000 */
        /* <DEDUP_REMOVED lines=80> */
[----:B--2---:R-:W2:Y:S01]  /*1cd50*/  MUFU.EX2 R20, R99 ;  /* 0x0000006300147308 */ /* 0x004ea20000000800 */
[----:B0-----:R-:W-:Y:S01]  /*1cd60*/  FADD.FTZ R0, R139, R0 ;  /* 0x000000008b007221 */ /* 0x001fe20000010000 */
[----:B-1----:R-:W-:-:S03]  /*1cd70*/  FADD.FTZ R5, R11, R5 ;  /* 0x000000050b057221 */ /* 0x002fc60000010000 */
[----:B--2---:R-:W-:Y:S01]  /*1cd80*/  FADD.FTZ R0, R20, R0 ;  /* 0x0000000014007221 */ /* 0x004fe20000010000 */
[----:B------:R-:W-:Y:S06]  /*1cd90*/  @!P0 BRA `(.L_x_1800) ;  /* 0x0000000000048947 */ /* 0x000fec0003800000 */
[----:B------:R-:W-:Y:S01]  /*1cda0*/  BPT.TRAP 0x1 ;  /* 0x000000040000795c */ /* 0x000fe20000300000 */
.L_x_1800:
[----:B------:R-:W-:Y:S01]  /*1cdb0*/  ISETP.GT.AND P1, PT, R7, R8, PT ;  /* 0x000000080700720c */ /* 0x000fe20003f24270 */
[----:B------:R-:W-:Y:S01]  /*1cdc0*/  VIADD R21, R21, 0x2a860 ;  /* 0x0002a86015157836 */ /* 0x000fe20000000000 */
[----:B------:R-:W-:Y:S01]  /*1cdd0*/  F2FP.BF16.F32.PACK_AB R156, R137, R156 ;  /* 0x0000009c899c723e */ /* 0x000fe200000010ff */
[----:B------:R-:W-:Y:S01]  /*1cde0*/  VIADD R7, R7, 0xffffffff ;  /* 0xffffffff07077836 */ /* 0x000fe20000000000 */
        /* <DEDUP_REMOVED lines=29> */
[----:B0-----:R-:W-:Y:S06]  /*1cfc0*/  @P1 BRA `(.L_x_1801) ;  /* 0xffffffd800401947 */ /* 0x001fec000383ffff */
[----:B------:R-:W-:Y:S05]  /*1cfd0*/  BSYNC B1 ;  /* 0x0000000000017941 */ /* 0x000fea0003800000 */
.L_x_1788:
[----:B------:R-:W-:Y:S05]  /*1cfe0*/  BSYNC B0 ;  /* 0x0000000000007941 */ /* 0x000fea0003800000 */
.L_x_1787:
[----:B------:R-:W-:Y:S01]  /*1cff0*/  ISETP.GE.AND P1, PT, R7, R201, PT ;  /* 0x000000c90700720c */ /* 0x000fe20003f26270 */
[----:B------:R-:W-:-:S12]  /*1d000*/  BSSY B0, `(.L_x_1802) ;  /* 0x000039d000007945 */ /* 0x000fd80003800000 */
[----:B------:R-:W-:Y:S05]  /*1d010*/  @!P1 BRA `(.L_x_1803) ;  /* 0x00000038006c9947 */ /* 0x000fea0003800000 */
[----:B------:R-:W-:Y:S02]  /*1d020*/  IMAD.MOV.U32 R10, RZ, RZ, R3 ;  /* 0x000000ffff0a7224 */ /* 0x000fe400078e0003 */
[----:B------:R-:W-:Y:S02]  /*1d030*/  IMAD.MOV.U32 R11, RZ, RZ, R4 ;  /* 0x000000ffff0b7224 */ /* 0x000fe400078e0004 */
[----:B------:R-:W-:Y:S02]  /*1d040*/  IMAD.MOV.U32 R8, RZ, RZ, R164 ;  /* 0x000000ffff087224 */ /* 0x000fe400078e00a4 */
[----:B------:R-:W-:-:S07]  /*1d050*/  IMAD.MOV.U32 R12, RZ, RZ, R23 ;  /* 0x000000ffff0c7224 */ /* 0x000fce00078e0017 */
.L_x_1824:
[----:B------:R-:W-:-:S04]  /*1d060*/  ISETP.NE.AND P1, PT, R12, 0x1, PT ;  /* 0x000000010c00780c */ /* 0x000fc80003f25270 */
[----:B------:R-:W-:-:S04]  /*1d070*/  SEL R3, RZ, 0x1, P1 ;  /* 0x00000001ff037807 */ /* 0x000fc80000800000 */
[----:B------:R-:W-:Y:S01]  /*1d080*/  LOP3.LUT R164, R8, R3, RZ, 0x3c, !PT ;  /* 0x0000000308a47212 */ /* 0x000fe200078e3cff */
[----:B------:R-:W-:Y:S06]  /*1d090*/  @!P0 BRA `(.L_x_1804) ;  /* 0x0000000000048947 */ /* 0x000fec0003800000 */
[----:B------:R-:W-:Y:S01]  /*1d0a0*/  BPT.TRAP 0x1 ;  /* 0x000000040000795c */ /* 0x000fe20000300000 */
.L_x_1804:
        /* <DEDUP_REMOVED lines=8> */
.L_x_1805:
[----:B------:R-:W-:Y:S01]  /*1d130*/  IMAD R95, R23, 0x900, R6 ;  /* 0x00000900175f7824 */ /* 0x000fe200078e0206 */
[----:B------:R-:W-:Y:S03]  /*1d140*/  BSSY B1, `(.L_x_1806) ;  /* 0x0000006000017945 */ /* 0x000fe60003800000 */
[C---:B------:R-:W-:Y:S02]  /*1d150*/  VIADD R90, R95.reuse, 0x2 ;  /* 0x000000025f5a7836 */ /* 0x040fe40000000000 */
[----:B------:R-:W-:Y:S01]  /*1d160*/  VIADD R92, R95, 0x4 ;  /* 0x000000045f5c7836 */ /* 0x000fe20000000000 */
[----:B-1----:R-:W-:Y:S06]  /*1d170*/  @P1 BRA `(.L_x_1807) ;  /* 0x0000000000081947 */ /* 0x002fec0003800000 */
[----:B------:R-:W1:Y:S02]  /*1d180*/  SYNCS.PHASECHK.TRANS64.TRYWAIT P1, [R3+URZ+0x2a830], R4 ;  /* 0x02a83004030075a7 */ /* 0x000e64000802017f */
[----:B-1----:R-:W-:Y:S05]  /*1d190*/  @!P1 BRA `(.L_x_1808) ;  /* 0x0000010400b09947 */ /* 0x002fea0003800000 */
.L_x_1807:
[----:B------:R-:W-:Y:S05]  /*1d1a0*/  BSYNC B1 ;  /* 0x0000000000017941 */ /* 0x000fea0003800000 */
.L_x_1806:
        /* <DEDUP_REMOVED lines=125> */
[----:B------:R-:W-:Y:S01]  /*1d980*/  R2UR UR51, R195 ;  /* 0x00000000c33372ca */ /* 0x000fe200000e0000 */
[----:B------:R-:W-:Y:S02]  /*1d990*/  WARPGROUP.DEPBAR.LE gsb0, 0x0 ;  /* 0x00008000000079c5 */ /* 0x000fe40000010000 */
[----:B------:R-:W-:Y:S01]  /*1d9a0*/  WARPGROUP.ARRIVE ;  /* 0x00000000000079c5 */ /* 0x000fe20000000000 */
[----:B--2---:R-:W-:-:S02]  /*1d9b0*/  R2UR UR44, R196 ;  /* 0x00000000c42c72ca */ /* 0x004fc400000e0000 */
[----:B------:R-:W-:Y:S02]  /*1d9c0*/  R2UR UR45, R197 ;  /* 0x00000000c52d72ca */ /* 0x000fe400000e0000 */
[----:B------:R-:W-:Y:S01]  /*1d9d0*/  R2UR UR48, R198 ;  /* 0x00000000c63072ca */ /* 0x000fe200000e0000 */
[----:B------:R-:W2:Y:S04]  /*1d9e0*/  LDL.64 R196, [R1] ;  /* 0x0000000001c47983 */ /* 0x000ea80000100a00 */
[----:B------:R-:W3:Y:S06]  /*1d9f0*/  LDL.64 R198, [R1+0x8] ;  /* 0x0000080001c67983 */ /* 0x000eec0000100a00 */
[----:B------:R-:W-:Y:S01]  /*1da00*/  HGMMA.64x96x16.F32.BF16 R88, gdesc[UR44], R88, gsb0 ;  /* 0x016000002c5879f0 */ /* 0x000fe20008001858 */
[----:B------:R-:W-:-:S02]  /*1da10*/  R2UR UR44, R194 ;  /* 0x00000000c22c72ca */ /* 0x000fc400000e0000 */
[----:B------:R-:W4:Y:S01]  /*1da20*/  LDL.64 R194, [R1+0x18] ;  /* 0x0000180001c27983 */ /* 0x000f220000100a00 */
[----:B------:R-:W-:Y:S02]  /*1da30*/  R2UR UR46, R192 ;  /* 0x00000000c02e72ca */ /* 0x000fe400000e0000 */
[----:B------:R-:W-:Y:S02]  /*1da40*/  R2UR UR45, R193 ;  /* 0x00000000c12d72ca */ /* 0x000fe400000e0000 */
[----:B------:R-:W5:Y:S01]  /*1da50*/  LDL.64 R192, [R1+0x10] ;  /* 0x0000100001c07983 */ /* 0x000f620000100a00 */
[----:B------:R-:W-:Y:S02]  /*1da60*/  WARPGROUP.DEPBAR.LE gsb0, 0x0 ;  /* 0x00008000000079c5 */ /* 0x000fe40000010000 */
[----:B------:R-:W-:Y:S01]  /*1da70*/  WARPGROUP.ARRIVE ;  /* 0x00000000000079c5 */ /* 0x000fe20000000000 */
[----:B----4-:R-:W-:Y:S02]  /*1da80*/  R2UR UR40, R194 ;  /* 0x00000000c22872ca */ /* 0x010fe400000e0000 */
[----:B------:R-:W-:-:S13]  /*1da90*/  R2UR UR41, R195 ;  /* 0x00000000c32972ca */ /* 0x000fda00000e0000 */
[----:B------:R-:W-:Y:S01]  /*1daa0*/  HGMMA.64x96x16.F32.BF16 R88, gdesc[UR40], R88, gsb0 ;  /* 0x01600000285879f0 */ /* 0x000fe20008001858 */
[----:B-----5:R-:W-:Y:S02]  /*1dab0*/  R2UR UR36, R192 ;  /* 0x00000000c02472ca */ /* 0x020fe400000e0000 */
[----:B------:R-:W-:Y:S02]  /*1dac0*/  R2UR UR37, R193 ;  /* 0x00000000c12572ca */ /* 0x000fe400000e0000 */
[----:B---3--:R-:W-:Y:S02]  /*1dad0*/  R2UR UR32, R198 ;  /* 0x00000000c62072ca */ /* 0x008fe400000e0000 */
        /* <DEDUP_REMOVED lines=49> */
[----:B------:R-:W-:Y:S02]  /*1ddf0*/  R2UR UR39, R4 ;  /* 0x00000000042772ca */ /* 0x000fe400000e0000 */
[----:B------:R-:W-:Y:S01]  /*1de00*/  R2UR UR38, R13 ;  /* 0x000000000d2672ca */ /* 0x000fe200000e0000 */
[----:B------:R-:W-:Y:S02]  /*1de10*/  WARPGROUP.DEPBAR.LE gsb0, 0x0 ;  /* 0x00008000000079c5 */ /* 0x000fe40000010000 */
[----:B------:R-:W-:-:S12]  /*1de20*/  @!P0 BRA `(.L_x_1809) ;  /* 0x0000000000048947 */ /* 0x000fd80003800000 */
[----:B------:R-:W-:Y:S01]  /*1de30*/  BPT.TRAP 0x1 ;  /* 0x000000040000795c */ /* 0x000fe20000300000 */
.L_x_1809:
[----:B------:R-:W-:Y:S01]  /*1de40*/  SHF.L.U32 R4, R8, 0x1f, RZ ;  /* 0x0000001f08047819 */ /* 0x000fe200000006ff */
[----:B------:R-:W-:-:S04]  /*1de50*/  IMAD R15, R12, 0x8, R2 ;  /* 0x000000080c0f7824 */ /* 0x000fc800078e0202 */
[----:B------:R0:W1:Y:S01]  /*1de60*/  SYNCS.PHASECHK.TRANS64.TRYWAIT P1, [R15+URZ+0x2a850], R4 ;  /* 0x02a850040f0075a7 */ /* 0x000062000802017f */
[----:B------:R-:W-:Y:S05]  /*1de70*/  @!P0 BRA `(.L_x_1810) ;  /* 0x0000000000048947 */ /* 0x000fea0003800000 */
[----:B------:R-:W-:Y:S01]  /*1de80*/  BPT.TRAP 0x1 ;  /* 0x000000040000795c */ /* 0x000fe20000300000 */
.L_x_1810:
[----:B------:R-:W-:Y:S04]  /*1de90*/  BSSY B1, `(.L_x_1811) ;  /* 0x0000004000017945 */ /* 0x000fe80003800000 */
[----:B-1----:R-:W-:Y:S05]  /*1dea0*/  @P1 BRA `(.L_x_1812) ;  /* 0x0000000000081947 */ /* 0x002fea0003800000 */
[----:B------:R-:W1:Y:S02]  /*1deb0*/  SYNCS.PHASECHK.TRANS64.TRYWAIT P1, [R15+URZ+0x2a850], R4 ;  /* 0x02a850040f0075a7 */ /* 0x000e64000802017f */
[----:B-1----:R-:W-:Y:S05]  /*1dec0*/  @!P1 BRA `(.L_x_1813) ;  /* 0x000000f800789947 */ /* 0x002fea0003800000 */
.L_x_1812:
[----:B------:R-:W-:Y:S05]  /*1ded0*/  BSYNC B1 ;  /* 0x0000000000017941 */ /* 0x000fea0003800000 */
.L_x_1811:
        /* <DEDUP_REMOVED lines=48> */
.L_x_1814:
        /* <DEDUP_REMOVED lines=8> */
[----:B------:R-:W-:Y:S02]  /*1e260*/  IMAD.IADD R129, R202, 0x1, R188 ;  /* 0x00000001ca817824 */ /* 0x000fe400078e02bc */
[----:B------:R-:W-:Y:S01]  /*1e270*/  FMUL.FTZ R14, R89, UR39 ;  /* 0x00000027590e7c20 */ /* 0x000fe20008410000 */
[----:B------:R-:W-:Y:S01]  /*1e280*/  FMUL.FTZ R89, R93, UR39 ;  /* 0x000000275d597c20 */ /* 0x000fe20008410000 */
[----:B------:R-:W-:Y:S01]  /*1e290*/  FMUL.FTZ R93, R97, UR39 ;  /* 0x00000027615d7c20 */ /* 0x000fe20008410000 */
        /* <DEDUP_REMOVED lines=39> */
[----:B------:R-:W-:-:S02]  /*1e510*/  VIADD R9, R3, 0x2a840 ;  /* 0x0002a84003097836 */ /* 0x000fc40000000000 */
[----:B------:R-:W-:Y:S01]  /*1e520*/  FMUL.FTZ R119, R127, UR39 ;  /* 0x000000277f777c20 */ /* 0x000fe20008410000 */
[----:B------:R-:W-:Y:S02]  /*1e530*/  IMAD R132, R7, -0x60, RZ ;  /* 0xffffffa007847824 */ /* 0x000fe400078e02ff */
[----:B------:R-:W-:Y:S01]  /*1e540*/  FMUL.FTZ R130, R133, UR39 ;  /* 0x0000002785827c20 */ /* 0x000fe20008410000 */
[----:B------:R-:W-:Y:S01]  /*1e550*/  FMUL.FTZ R3, R134, UR39 ;  /* 0x0000002786037c20 */ /* 0x000fe20008410000 */
[----:B------:R-:W-:Y:S01]  /*1e560*/  FMUL.FTZ R126, R135, UR39 ;  /* 0x00000027877e7c20 */ /* 0x000fe20008410000 */
[----:B------:R-:W-:Y:S01]  /*1e570*/  ISETP.GE.AND P1, PT, R224, 0x1, PT ;  /* 0x00000001e000780c */ /* 0x000fe20003f26270 */
[----:B------:R-:W1:Y:S01]  /*1e580*/  MUFU.TANH R13, R13 ;  /* 0x0000000d000d7308 */ /* 0x000e620000002400 */
[----:B------:R-:W-:Y:S01]  /*1e590*/  IADD3 R135, -R182, 0x1, R132 ;  /* 0x00000001b6877810 */ /* 0x000fe20007ffe184 */
[----:B------:R-:W-:Y:S01]  /*1e5a0*/  IMAD.IADD R127, R132, 0x1, -R182 ;  /* 0x00000001847f7824 */ /* 0x000fe200078e0ab6 */
[----:B------:R-:W-:-:S02]  /*1e5b0*/  PRMT R8, R172, 0x654, R9 ;  /* 0x00000654ac087816 */ /* 0x000fc40000000009 */
[----:B------:R-:W-:Y:S02]  /*1e5c0*/  IADD3 R135, -R165, R135, R166 ;  /* 0x00000087a5877210 */ /* 0x000fe40007ffe1a6 */
        /* <DEDUP_REMOVED lines=65> */
.L_x_1817:
[----:B------:R-:W-:-:S05]  /*1e9e0*/  IMAD.U32 R137, RZ, RZ, UR46 ;  /* 0x0000002eff897e24 */ /* 0x000fca000f8e00ff */
[----:B------:R-:W-:-:S13]  /*1e9f0*/  ISETP.NE.AND P1, PT, R137, 0x1, PT ;  /* 0x000000018900780c */ /* 0x000fda0003f25270 */
[----:B------:R-:W1:Y:S02]  /*1ea00*/  @P1 LDC.64 R8, c[0x0][0x9e8] ;  /* 0x00027a00ff081b82 */ /* 0x000e640000000a00 */
[----:B-1----:R-:W-:-:S05]  /*1ea10*/  @P1 IMAD.HI.U32 R8, R131, R8, RZ ;  /* 0x0000000883081227 */ /* 0x002fca00078e00ff */
[----:B------:R-:W-:-:S07]  /*1ea20*/  @P1 SHF.R.U32.HI R131, RZ, R9, R8 ;  /* 0x00000009ff831219 */ /* 0x000fce0000011608 */
.L_x_1818:
[----:B------:R-:W-:Y:S05]  /*1ea30*/  BSYNC B1 ;  /* 0x0000000000017941 */ /* 0x000fea0003800000 */
.L_x_1816:
[----:B------:R-:W-:-:S05]  /*1ea40*/  IMAD R131, R131, R137, R127 ;  /* 0x0000008983837224 */ /* 0x000fca00078e027f */
[----:B------:R-:W-:Y:S02]  /*1ea50*/  VIADDMNMX R134, R131, R137, R134, PT ;  /* 0x0000008983867246 */ /* 0x000fe40003800186 */
[----:B------:R-:W-:-:S07]  /*1ea60*/  VIMNMX R133, R133, R131, !PT ;  /* 0x0000008385857248 */ /* 0x000fce0007fe0100 */
.L_x_1815:
[C---:B------:R-:W-:Y:S02]  /*1ea70*/  ISETP.GE.AND P1, PT, R132.reuse, 0x2, PT ;  /* 0x000000028400780c */ /* 0x040fe40003f26270 */
[C---:B------:R-:W-:Y:S02]  /*1ea80*/  ISETP.GE.AND P2, PT, R132.reuse, 0x9, PT ;  /* 0x000000098400780c */ /* 0x040fe40003f46270 */
[C---:B------:R-:W-:Y:S02]  /*1ea90*/  ISETP.GT.AND P4, PT, R133.reuse, 0x1, !P1 ;  /* 0x000000018500780c */ /* 0x040fe40004f84270 */
[----:B------:R-:W-:Y:S02]  /*1eaa0*/  ISETP.GE.AND P5, PT, R132, 0xa, PT ;  /* 0x0000000a8400780c */ /* 0x000fe40003fa6270 */
[----:B------:R-:W-:Y:S02]  /*1eab0*/  ISETP.GT.AND P3, PT, R133, 0x8, !P2 ;  /* 0x000000088500780c */ /* 0x000fe40005764270 */
[----:B------:R-:W-:-:S02]  /*1eac0*/  ISETP.LT.OR P4, PT, R134, 0x2, P4 ;  /* 0x000000028600780c */ /* 0x000fc40002781670 */
[----:B------:R-:W-:Y:S02]  /*1ead0*/  ISETP.LT.OR P3, PT, R134, 0x9, P3 ;  /* 0x000000098600780c */ /* 0x000fe40001f61670 */
[----:B------:R-:W-:Y:S02]  /*1eae0*/  FSEL R131, R14, -INF , !P4 ;  /* 0xff8000000e837808 */ /* 0x000fe40006000000 */
[----:B------:R-:W-:Y:S01]  /*1eaf0*/  ISETP.GE.AND P4, PT, R132, 0x11, PT ;  /* 0x000000118400780c */ /* 0x000fe20003f86270 */
[----:B------:R-:W1:Y:S01]  /*1eb00*/  SHFL.IDX PT, R14, R129, 0x1, 0x1c1f ;  /* 0x003c1f00810e7f89 */ /* 0x000e6200000e0000 */
[----:B------:R-:W-:Y:S02]  /*1eb10*/  LOP3.LUT R16, R16, 0xfffffffb, RZ, 0xc0, !PT ;  /* 0xfffffffb10107812 */ /* 0x000fe400078ec0ff */
[----:B0-----:R-:W-:Y:S02]  /*1eb20*/  FSEL R88, R88, -INF , !P3 ;  /* 0xff80000058587808 */ /* 0x001fe40005800000 */
[----:B------:R-:W-:-:S02]  /*1eb30*/  ISETP.GT.AND P3, PT, R133, 0x9, !P5 ;  /* 0x000000098500780c */ /* 0x000fc40006f64270 */
[----:B------:R-:W-:Y:S02]  /*1eb40*/  @P5 LOP3.LUT R16, R16, 0x4, RZ, 0xfc, !PT ;  /* 0x0000000410105812 */ /* 0x000fe400078efcff */
[----:B------:R-:W-:Y:S02]  /*1eb50*/  ISETP.LT.OR P3, PT, R134, 0xa, P3 ;  /* 0x0000000a8600780c */ /* 0x000fe40001f61670 */
[----:B------:R-:W-:Y:S02]  /*1eb60*/  LOP3.LUT R16, R16, 0xfffffff7, RZ, 0xc0, !PT ;  /* 0xfffffff710107812 */ /* 0x000fe400078ec0ff */
[----:B------:R-:W-:Y:S02]  /*1eb70*/  FSEL R89, R89, -INF , !P3 ;  /* 0xff80000059597808 */ /* 0x000fe40005800000 */
[----:B------:R-:W-:Y:S02]  /*1eb80*/  @P4 LOP3.LUT R16, R16, 0x8, RZ, 0xfc, !PT ;  /* 0x0000000810104812 */ /* 0x000fe400078efcff */
[----:B------:R-:W-:-:S02]  /*1eb90*/  ISETP.GT.AND P3, PT, R133, 0x10, !P4 ;  /* 0x000000108500780c */ /* 0x000fc40006764270 */
[----:B------:R-:W-:Y:S02]  /*1eba0*/  ISETP.GE.AND P4, PT, R132, 0x12, PT ;  /* 0x000000128400780c */ /* 0x000fe40003f86270 */
[----:B------:R-:W-:Y:S02]  /*1ebb0*/  ISETP.LT.OR P3, PT, R134, 0x11, P3 ;  /* 0x000000118600780c */ /* 0x000fe40001f61670 */
[----:B------:R-:W-:Y:S01]  /*1ebc0*/  LOP3.LUT R16, R16, 0xffffffef, RZ, 0xc0, !PT ;  /* 0xffffffef10107812 */ /* 0x000fe200078ec0ff */
[--C-:B-1----:R-:W-:Y:S01]  /*1ebd0*/  IMAD.IADD R136, R136, 0x1, R14.reuse ;  /* 0x0000000188887824 */ /* 0x102fe200078e020e */
[----:B------:R-:W-:Y:S01]  /*1ebe0*/  FSEL R92, R92, -INF , !P3 ;  /* 0xff8000005c5c7808 */ /* 0x000fe20005800000 */
[----:B------:R-:W-:Y:S01]  /*1ebf0*/  IMAD.IADD R135, R135, 0x1, R14 ;  /* 0x0000000187877824 */ /* 0x000fe200078e020e */
        /* <DEDUP_REMOVED lines=126> */
.L_x_1821:
[----:B------:R-:W-:-:S05]  /*1f3e0*/  IMAD.U32 R129, RZ, RZ, UR46 ;  /* 0x0000002eff817e24 */ /* 0x000fca000f8e00ff */
[----:B------:R-:W-:-:S13]  /*1f3f0*/  ISETP.NE.AND P6, PT, R129, 0x1, PT ;  /* 0x000000018100780c */ /* 0x000fda0003fc5270 */
[----:B------:R-:W0:Y:S02]  /*1f400*/  @P6 LDC.64 R8, c[0x0][0x9e8] ;  /* 0x00027a00ff086b82 */ /* 0x000e240000000a00 */
[----:B0-----:R-:W-:-:S05]  /*1f410*/  @P6 IMAD.HI.U32 R8, R14, R8, RZ ;  /* 0x000000080e086227 */ /* 0x001fca00078e00ff */
[----:B------:R-:W-:-:S07]  /*1f420*/  @P6 SHF.R.U32.HI R14, RZ, R9, R8 ;  /* 0x00000009ff0e6219 */ /* 0x000fce0000011608 */
.L_x_1822:
[----:B------:R-:W-:Y:S05]  /*1f430*/  BSYNC B1 ;  /* 0x0000000000017941 */ /* 0x000fea0003800000 */
.L_x_1820:
[----:B------:R-:W-:-:S05]  /*1f440*/  IMAD R14, R14, R129, R127 ;  /* 0x000000810e0e7224 */ /* 0x000fca00078e027f */
[----:B------:R-:W-:Y:S02]  /*1f450*/  VIADDMNMX R136, R14, R129, R136, PT ;  /* 0x000000810e887246 */ /* 0x000fe40003800188 */
[----:B------:R-:W-:-:S07]  /*1f460*/  VIMNMX R135, R135, R14, !PT ;  /* 0x0000000e87877248 */ /* 0x000fce0007fe0100 */
.L_x_1819:
[C---:B------:R-:W-:Y:S01]  /*1f470*/  ISETP.GT.AND P1, PT, R135.reuse, 0x1, !P1 ;  /* 0x000000018700780c */ /* 0x040fe20004f24270 */
[----:B------:R-:W-:Y:S01]  /*1f480*/  IMAD.U32 R14, RZ, RZ, UR50 ;  /* 0x00000032ff0e7e24 */ /* 0x000fe2000f8e00ff */
[----:B------:R-:W-:Y:S02]  /*1f490*/  ISETP.GT.AND P2, PT, R135, 0x8, !P2 ;  /* 0x000000088700780c */ /* 0x000fe40005744270 */
[C---:B------:R-:W-:Y:S02]  /*1f4a0*/  ISETP.LT.OR P1, PT, R136.reuse, 0x2, P1 ;  /* 0x000000028800780c */ /* 0x040fe40000f21670 */
[----:B------:R-:W-:Y:S02]  /*1f4b0*/  ISETP.LT.OR P2, PT, R136, 0x9, P2 ;  /* 0x000000098800780c */ /* 0x000fe40001741670 */
[----:B------:R-:W-:Y:S02]  /*1f4c0*/  FSEL R8, R4, -INF , !P1 ;  /* 0xff80000004087808 */ /* 0x000fe40004800000 */
[----:B------:R-:W-:-:S02]  /*1f4d0*/  LOP3.LUT P1, RZ, R16, 0x4, RZ, 0xc0, !PT ;  /* 0x0000000410ff7812 */ /* 0x000fc4000782c0ff */
[----:B------:R-:W-:Y:S02]  /*1f4e0*/  FSEL R20, R20, -INF , !P2 ;  /* 0xff80000014147808 */ /* 0x000fe40005000000 */
[----:B------:R-:W-:Y:S02]  /*1f4f0*/  ISETP.GT.AND P1, PT, R135, 0x9, !P1 ;  /* 0x000000098700780c */ /* 0x000fe40004f24270 */
[----:B------:R-:W-:Y:S02]  /*1f500*/  LOP3.LUT P2, RZ, R16, 0x20000, RZ, 0xc0, !PT ;  /* 0x0002000010ff7812 */ /* 0x000fe4000784c0ff */
        /* <DEDUP_REMOVED lines=96> */
[----:B------:R-:W-:-:S04]  /*1fb10*/  ISETP.GT.AND P1, PT, R135, 0x48, !P2 ;  /* 0x000000488700780c */ /* 0x000fc80005724270 */
[----:B------:R-:W-:-:S04]  /*1fb20*/  ISETP.LT.OR P1, PT, R136, 0x49, P1 ;  /* 0x000000498800780c */ /* 0x000fc80000f21670 */
[----:B------:R-:W-:Y:S02]  /*1fb30*/  FSEL R118, R118, -INF , !P1 ;  /* 0xff80000076767808 */ /* 0x000fe40004800000 */
[----:B------:R-:W-:Y:S02]  /*1fb40*/  ISETP.GT.AND P1, PT, R135, 0x49, !P6 ;  /* 0x000000498700780c */ /* 0x000fe40007724270 */
[----:B------:R-:W-:Y:S02]  /*1fb50*/  LOP3.LUT P6, RZ, R16, 0x2, RZ, 0xc0, !PT ;  /* 0x0000000210ff7812 */ /* 0x000fe400078cc0ff */
[----:B------:R-:W-:-:S04]  /*1fb60*/  ISETP.LT.OR P1, PT, R136, 0x4a, P1 ;  /* 0x0000004a8800780c */ /* 0x000fc80000f21670 */
[----:B------:R-:W-:Y:S02]  /*1fb70*/  FSEL R119, R119, -INF , !P1 ;  /* 0xff80000077777808 */ /* 0x000fe40004800000 */
[C---:B------:R-:W-:Y:S02]  /*1fb80*/  ISETP.GT.AND P1, PT, R135.reuse, RZ, !P6 ;  /* 0x000000ff8700720c */ /* 0x040fe40007724270 */
[----:B------:R-:W-:Y:S02]  /*1fb90*/  LOP3.LUT P6, RZ, R16, 0x1, RZ, 0xc0, !PT ;  /* 0x0000000110ff7812 */ /* 0x000fe400078cc0ff */
[----:B------:R-:W-:Y:S02]  /*1fba0*/  ISETP.LT.OR P1, PT, R136, 0x1, P1 ;  /* 0x000000018800780c */ /* 0x000fe40000f21670 */
[----:B------:R-:W-:Y:S02]  /*1fbb0*/  ISETP.GT.AND P2, PT, R135, 0x59, !P6 ;  /* 0x000000598700780c */ /* 0x000fe40007744270 */
[----:B------:R-:W-:-:S02]  /*1fbc0*/  FSEL R12, R12, -INF , !P1 ;  /* 0xff8000000c0c7808 */ /* 0x000fc40004800000 */
[----:B------:R-:W-:Y:S02]  /*1fbd0*/  FSETP.NEU.FTZ.AND P1, PT, R4, -INF , PT ;  /* 0xff8000000400780b */ /* 0x000fe40003f3d000 */
[----:B------:R-:W-:Y:S02]  /*1fbe0*/  ISETP.LT.OR P2, PT, R136, 0x5a, P2 ;  /* 0x0000005a8800780c */ /* 0x000fe40001741670 */
[----:B------:R-:W-:Y:S02]  /*1fbf0*/  FSEL R129, R129, RZ, P1 ;  /* 0x000000ff81817208 */ /* 0x000fe40000800000 */
[----:B------:R-:W-:-:S03]  /*1fc00*/  FSEL R126, R126, -INF , !P2 ;  /* 0xff8000007e7e7808 */ /* 0x000fc60005000000 */
[--C-:B------:R-:W-:Y:S01]  /*1fc10*/  FFMA.FTZ R156, R13, R14, -R129.reuse ;  /* 0x0000000e0d9c7223 */ /* 0x100fe20000010881 */
        /* <DEDUP_REMOVED lines=10> */
[----:B------:R-:W-:Y:S01]  /*1fcc0*/  FSEL R105, R4, RZ, P1 ;  /* 0x000000ff04697208 */ /* 0x000fe20000800000 */
[-CC-:B------:R-:W-:Y:S01]  /*1fcd0*/  FFMA.FTZ R144, R108, R14.reuse, -R129.reuse ;  /* 0x0000000e6c907223 */ /* 0x180fe20000010881 */
[----:B------:R-:W-:Y:S01]  /*1fce0*/  FMNMX.FTZ R13, R21, R13, !PT ;  /* 0x0000000d150d7209 */ /* 0x000fe20007810000 */
[----:B------:R-:W-:Y:S01]  /*1fcf0*/  MUFU.EX2 R156, R156 ;  /* 0x0000009c009c7308 */ /* 0x000fe20000000800 */
[-C--:B------:R-:W-:Y:S01]  /*1fd00*/  FFMA.FTZ R89, R89, R14.reuse, -R129 ;  /* 0x0000000e59597223 */ /* 0x080fe20000010881 */
[----:B------:R-:W-:Y:S01]  /*1fd10*/  FADD.FTZ R105, -R105, R11 ;  /* 0x0000000b69697221 */ /* 0x000fe20000010100 */
[----:B------:R-:W-:Y:S01]  /*1fd20*/  FMNMX.FTZ R13, R90, R13, !PT ;  /* 0x0000000d5a0d7209 */ /* 0x000fe20007810000 */
[-CC-:B------:R-:W-:Y:S01]  /*1fd30*/  FFMA.FTZ R154, R96, R14.reuse, -R129.reuse ;  /* 0x0000000e609a7223 */ /* 0x180fe20000010881 */
[-CC-:B------:R-:W-:Y:S01]  /*1fd40*/  FFMA.FTZ R97, R97, R14.reuse, -R129.reuse ;  /* 0x0000000e61617223 */ /* 0x180fe20000010881 */
[-C--:B------:R-:W-:Y:S01]  /*1fd50*/  FMUL.FTZ R108, R105, R14.reuse ;  /* 0x0000000e696c7220 */ /* 0x080fe20000410000 */
[----:B------:R-:W-:Y:S01]  /*1fd60*/  FMNMX.FTZ R13, R91, R13, !PT ;  /* 0x0000000d5b0d7209 */ /* 0x000fe20007810000 */
[----:B------:R-:W-:Y:S01]  /*1fd70*/  MUFU.EX2 R127, R127 ;  /* 0x0000007f007f7308 */ /* 0x000fe20000000800 */
[-CC-:B------:R-:W-:Y:S01]  /*1fd80*/  FFMA.FTZ R148, R100, R14.reuse, -R129.reuse ;  /* 0x0000000e64947223 */ /* 0x180fe20000010881 */
[-CC-:B------:R-:W-:Y:S01]  /*1fd90*/  FFMA.FTZ R101, R101, R14.reuse, -R129.reuse ;  /* 0x0000000e65657223 */ /* 0x180fe20000010881 */
[----:B------:R-:W-:Y:S01]  /*1fda0*/  FMNMX.FTZ R13, R9, R13, !PT ;  /* 0x0000000d090d7209 */ /* 0x000fe20007810000 */
[-CC-:B------:R-:W-:Y:S01]  /*1fdb0*/  FFMA.FTZ R146, R112, R14.reuse, -R129.reuse ;  /* 0x0000000e70927223 */ /* 0x180fe20000010881 */
[-CC-:B------:R-:W-:Y:S01]  /*1fdc0*/  FFMA.FTZ R100, R113, R14.reuse, -R129.reuse ;  /* 0x0000000e71647223 */ /* 0x180fe20000010881 */
[-CC-:B------:R-:W-:Y:S01]  /*1fdd0*/  FFMA.FTZ R140, R116, R14.reuse, -R129.reuse ;  /* 0x0000000e748c7223 */ /* 0x180fe20000010881 */
[----:B------:R-:W-:Y:S01]  /*1fde0*/  FMNMX.FTZ R13, R95, R13, !PT ;  /* 0x0000000d5f0d7209 */ /* 0x000fe20007810000 */
[----:B------:R-:W-:Y:S01]  /*1fdf0*/  MUFU.EX2 R158, R158 ;  /* 0x0000009e009e7308 */ /* 0x000fe20000000800 */
[-CC-:B------:R-:W-:Y:S01]  /*1fe00*/  FFMA.FTZ R142, R120, R14.reuse, -R129.reuse ;  /* 0x0000000e788e7223 */ /* 0x180fe20000010881 */
[-CC-:B------:R-:W-:Y:S01]  /*1fe10*/  FFMA.FTZ R96, R122, R14.reuse, -R129.reuse ;  /* 0x0000000e7a607223 */ /* 0x180fe20000010881 */
[----:B------:R-:W-:Y:S01]  /*1fe20*/  FMNMX.FTZ R13, R98, R13, !PT ;  /* 0x0000000d620d7209 */ /* 0x000fe20007810000 */
[-CC-:B------:R-:W-:Y:S01]  /*1fe30*/  FFMA.FTZ R136, R124, R14.reuse, -R129.reuse ;  /* 0x0000000e7c887223 */ /* 0x180fe20000010881 */
[----:B------:R-:W-:-:S02]  /*1fe40*/  FFMA.FTZ R138, R128, R14, -R129 ;  /* 0x0000000e808a7223 */ /* 0x000fc40000010881 */
        /* <DEDUP_REMOVED lines=24> */
[----:B0-----:R-:W-:-:S03]  /*1ffd0*/  FFMA.FTZ R101, R109, R14, -R129 ;  /* 0x0000000e6d657223 */ /* 0x001fc60000010881 */
[----:B------:R-:W0:Y:S04]  /*1ffe0*/  SHFL.BFLY PT, R93, R3, 0x2, 0x1f ;  /* 0x0c401f00035d7f89 */ /* 0x000e2800000e0000 */
[----:B------:R-:W-:Y:S08]  /*1fff0*/  MUFU.EX2 R104, R104 ;  /* 0x0000006800687308 */ /* 0x000ff00000000800 */
[----:B------:R-:W-:Y:S08]  /*20000*/  MUFU.EX2 R144, R144 ;  /* 0x0000009000907308 */ /* 0x000ff00000000800 */
[----:B------:R-:W-:Y:S01]  /*20010*/  MUFU.EX2 R101, R101 ;  /* 0x0000006500657308 */ /* 0x000fe20000000800 */
[----:B0-----:R-:W-:Y:S01]  /*20020*/  FMNMX.FTZ R3, R3, R93, !PT ;  /* 0x0000005d03037209 */ /* 0x001fe20007810000 */
[-CC-:B------:R-:W-:Y:S01]  /*20030*/  FFMA.FTZ R93, R125, R14.reuse, -R129.reuse ;  /* 0x0000000e7d5d7223 */ /* 0x180fe20000010881 */
[----:B------:R-:W-:-:S05]  /*20040*/  FFMA.FTZ R129, R130, R14, -R129 ;  /* 0x0000000e82817223 */ /* 0x000fca0000010881 */
[----:B------:R-:W-:Y:S01]  /*20050*/  MUFU.EX2 R146, R146 ;  /* 0x0000009200927308 */ /* 0x000fe20000000800 */
[----:B------:R-:W0:Y:S07]  /*20060*/  SHFL.BFLY PT, R94, R3, 0x1, 0x1f ;  /* 0x0c201f00035e7f89 */ /* 0x000e2e00000e0000 */
        /* <DEDUP_REMOVED lines=11> */
[----:B------:R-:W0:Y:S01]  /*20120*/  MUFU.EX2 R94, R108 ;  /* 0x0000006c005e7308 */ /* 0x000e220000000800 */
[-CC-:B------:R-:W-:Y:S01]  /*20130*/  FFMA.FTZ R8, R8, R14.reuse, -R105.reuse ;  /* 0x0000000e08087223 */ /* 0x180fe20000010869 */
[-CC-:B------:R-:W-:Y:S01]  /*20140*/  FFMA.FTZ R159, R20, R14.reuse, -R105.reuse ;  /* 0x0000000e149f7223 */ /* 0x180fe20000010869 */
[----:B------:R-:W-:Y:S01]  /*20150*/  FADD.FTZ R9, -R9, R10 ;  /* 0x0000000a09097221 */ /* 0x000fe20000010100 */
[-CC-:B------:R-:W-:Y:S01]  /*20160*/  FFMA.FTZ R21, R21, R14.reuse, -R105.reuse ;  /* 0x0000000e15157223 */ /* 0x180fe20000010869 */
[-CC-:B------:R-:W-:Y:S01]  /*20170*/  FFMA.FTZ R153, R90, R14.reuse, -R105.reuse ;  /* 0x0000000e5a997223 */ /* 0x180fe20000010869 */
[-CC-:B------:R-:W-:Y:S01]  /*20180*/  FFMA.FTZ R20, R91, R14.reuse, -R105.reuse ;  /* 0x0000000e5b147223 */ /* 0x180fe20000010869 */
        /* <DEDUP_REMOVED lines=13> */
[-C--:B------:R-:W-:Y:S01]  /*20260*/  FFMA.FTZ R143, R118, R14.reuse, -R105 ;  /* 0x0000000e768f7223 */ /* 0x080fe20000010869 */
[----:B------:R-:W-:Y:S01]  /*20270*/  FADD.FTZ R5, R127, R5 ;  /* 0x000000057f057221 */ /* 0x000fe20000010000 */
[-CC-:B------:R-:W-:Y:S01]  /*20280*/  FFMA.FTZ R90, R119, R14.reuse, -R105.reuse ;  /* 0x0000000e775a7223 */ /* 0x180fe20000010869 */
[-C--:B------:R-:W-:Y:S01]  /*20290*/  FFMA.FTZ R137, R123, R14.reuse, -R105 ;  /* 0x0000000e7b897223 */ /* 0x080fe20000010869 */
[----:B------:R0:W2:Y:S01]  /*202a0*/  MUFU.EX2 R108, R8 ;  /* 0x00000008006c7308 */ /* 0x0000a20000000800 */
[----:B------:R-:W-:Y:S01]  /*202b0*/  FADD.FTZ R5, R158, R5 ;  /* 0x000000059e057221 */ /* 0x000fe20000010000 */
[-CC-:B------:R-:W-:Y:S01]  /*202c0*/  FFMA.FTZ R10, R121, R14.reuse, -R105.reuse ;  /* 0x0000000e790a7223 */ /* 0x180fe20000010869 */
[-CC-:B------:R-:W-:Y:S01]  /*202d0*/  FFMA.FTZ R139, R131, R14.reuse, -R105.reuse ;  /* 0x0000000e838b7223 */ /* 0x180fe20000010869 */
[----:B------:R-:W-:Y:S01]  /*202e0*/  FFMA.FTZ R102, R126, R14, -R105 ;  /* 0x0000000e7e667223 */ /* 0x000fe20000010869 */
[----:B------:R-:W-:-:S03]  /*202f0*/  FADD.FTZ R5, R89, R5 ;  /* 0x0000000559057221 */ /* 0x000fc60000010000 */
[----:B------:R-:W3:Y:S01]  /*20300*/  MUFU.EX2 R159, R159 ;  /* 0x0000009f009f7308 */ /* 0x000ee20000000800 */
[----:B-1----:R-:W-:Y:S01]  /*20310*/  FFMA.FTZ R0, R9, R0, R157 ;  /* 0x0000000009007223 */ /* 0x002fe2000001009d */
[-C--:B0-----:R-:W-:Y:S01]  /*20320*/  FFMA.FTZ R8, R99, R14.reuse, -R105 ;  /* 0x0000000e63087223 */ /* 0x081fe20000010869 */
[----:B------:R-:W-:Y:S01]  /*20330*/  FADD.FTZ R5, R152, R5 ;  /* 0x0000000598057221 */ /* 0x000fe20000010000 */
[----:B------:R-:W-:-:S03]  /*20340*/  FFMA.FTZ R99, R103, R14, -R105 ;  /* 0x0000000e67637223 */ /* 0x000fc60000010869 */
[----:B------:R-:W-:Y:S01]  /*20350*/  FADD.FTZ R5, R88, R5 ;  /* 0x0000000558057221 */ /* 0x000fe20000010000 */
[----:B------:R-:W0:Y:S01]  /*20360*/  MUFU.EX2 R21, R21 ;  /* 0x0000001500157308 */ /* 0x000e220000000800 */
[----:B--2---:R-:W-:Y:S02]  /*20370*/  FADD.FTZ R0, R108, R0 ;  /* 0x000000006c007221 */ /* 0x004fe40000010000 */
[----:B------:R-:W-:-:S04]  /*20380*/  FADD.FTZ R5, R154, R5 ;  /* 0x000000059a057221 */ /* 0x000fc80000010000 */
[----:B------:R-:W-:Y:S01]  /*20390*/  FADD.FTZ R5, R13, R5 ;  /* 0x000000050d057221 */ /* 0x000fe20000010000 */
[----:B------:R-:W1:Y:S01]  /*203a0*/  MUFU.EX2 R153, R153 ;  /* 0x0000009900997308 */ /* 0x000e620000000800 */
[----:B---3--:R-:W-:Y:S02]  /*203b0*/  FADD.FTZ R0, R159, R0 ;  /* 0x000000009f007221 */ /* 0x008fe40000010000 */
        /* <DEDUP_REMOVED lines=8> */
[----:B------:R-:W-:-:S04]  /*20440*/  FADD.FTZ R5, R144, R5 ;  /* 0x0000000590057221 */ /* 0x000fc80000010000 */
        /* <DEDUP_REMOVED lines=54> */
.L_x_1823:
        /* <DEDUP_REMOVED lines=34> */
.L_x_1803:
[----:B------:R-:W-:Y:S05]  /*209d0*/  BSYNC B0 ;  /* 0x0000000000007941 */ /* 0x000fea0003800000 */
.L_x_1802:
        /* <DEDUP_REMOVED lines=67> */
.L_x_1825:
[----:B------:R-:W-:Y:S01]  /*20e10*/  IMAD R8, R23, 0x8, R2 ;  /* 0x0000000817087824 */ /* 0x000fe200078e0202 */
[----:B------:R-:W-:-:S04]  /*20e20*/  SHF.L.U32 R7, R164, 0x1f, RZ ;  /* 0x0000001fa4077819 */ /* 0x000fc800000006ff */
[----:B------:R0:W1:Y:S01]  /*20e30*/  SYNCS.PHASECHK.TRANS64.TRYWAIT P1, [R8+URZ+0x2a850], R7 ;  /* 0x02a85007080075a7 */ /* 0x000062000802017f */
[----:B------:R-:W-:Y:S05]  /*20e40*/  @!P0 BRA `(.L_x_1826) ;  /* 0x0000000000048947 */ /* 0x000fea0003800000 */
[----:B------:R-:W-:Y:S01]  /*20e50*/  BPT.TRAP 0x1 ;  /* 0x000000040000795c */ /* 0x000fe20000300000 */
.L_x_1826:
        /* <DEDUP_REMOVED lines=9> */
.L_x_1828:
[----:B------:R-:W-:Y:S05]  /*20ef0*/  BSYNC B0 ;  /* 0x0000000000007941 */ /* 0x000fea0003800000 */
.L_x_1827:
[----:B------:R-:W-:Y:S01]  /*20f00*/  IMAD.MOV.U32 R6, RZ, RZ, R2 ;  /* 0x000000ffff067224 */ /* 0x000fe200078e0002 */
[----:B------:R-:W-:Y:S01]  /*20f10*/  WARPGROUP.ARRIVE ;  /* 0x00000000000079c5 */ /* 0x000fe20000000000 */
[----:B01----:R-:W-:Y:S02]  /*20f20*/  IMAD.MOV.U32 R7, RZ, RZ, 0x40000040 ;  /* 0x40000040ff077424 */ /* 0x003fe400078e00ff */
[----:B------:R-:W-:Y:S01]  /*20f30*/  IMAD.MOV.U32 R20, RZ, RZ, -0x800000 ;  /* 0xff800000ff147424 */ /* 0x000fe200078e00ff */
[----:B------:R-:W-:Y:S01]  /*20f40*/  R2UR UR6, R6 ;  /* 0x00000000060672ca */ /* 0x000fe200000e0000 */
[----:B------:R-:W-:Y:S01]  /*20f50*/  VIADD R6, R2, 0x80 ;  /* 0x0000008002067836 */ /* 0x000fe20000000000 */
        /* <DEDUP_REMOVED lines=36> */
[----:B------:R-:W0:Y:S02]  /*211a0*/  SHFL.BFLY PT, R7, R0, 0x2, 0x1f ;  /* 0x0c401f0000077f89 */ /* 0x000e2400000e0000 */
[----:B0-----:R-:W-:Y:S01]  /*211b0*/  FADD.FTZ R9, R7, R0 ;  /* 0x0000000007097221 */ /* 0x001fe20000010000 */
[----:B------:R-:W-:Y:S01]  /*211c0*/  IMAD.MOV.U32 R0, RZ, RZ, -0x800000 ;  /* 0xff800000ff007424 */ /* 0x000fe200078e00ff */
[----:B------:R-:W0:Y:S04]  /*211d0*/  SHFL.BFLY PT, R7, R6, 0x1, 0x1f ;  /* 0x0c201f0006077f89 */ /* 0x000e2800000e0000 */
[----:B------:R-:W1:Y:S01]  /*211e0*/  SHFL.BFLY PT, R2, R9, 0x1, 0x1f ;  /* 0x0c201f0009027f89 */ /* 0x000e6200000e0000 */
[----:B0-----:R-:W-:Y:S01]  /*211f0*/  FADD.FTZ R12, R6, R7 ;  /* 0x00000007060c7221 */ /* 0x001fe20000010000 */
[----:B-1----:R-:W-:-:S04]  /*21200*/  FADD.FTZ R13, R9, R2 ;  /* 0x00000002090d7221 */ /* 0x002fc80000010000 */
[----:B------:R-:W-:Y:S01]  /*21210*/  FSETP.NE.FTZ.AND P1, PT, R12, RZ, PT ;  /* 0x000000ff0c00720b */ /* 0x000fe20003f35000 */
[----:B------:R-:W-:Y:S01]  /*21220*/  IMAD.MOV.U32 R2, RZ, RZ, RZ ;  /* 0x000000ffff027224 */ /* 0x000fe200078e00ff */
[----:B------:R-:W-:-:S11]  /*21230*/  FSETP.NE.FTZ.AND P2, PT, R13, RZ, PT ;  /* 0x000000ff0d00720b */ /* 0x000fd60003f55000 */
[----:B------:R-:W0:Y:S01]  /*21240*/  @P1 MUFU.LG2 R10, R12 ;  /* 0x0000000c000a1308 */ /* 0x000e220000000c00 */
[C---:B------:R-:W-:Y:S01]  /*21250*/  @P1 FMUL.FTZ R7, R14.reuse, 0.69314718246459960938 ;  /* 0x3f3172180e071820 */ /* 0x040fe20000410000 */
[----:B------:R-:W-:-:S06]  /*21260*/  @P2 FMUL.FTZ R9, R14, 0.69314718246459960938 ;  /* 0x3f3172180e092820 */ /* 0x000fcc0000410000 */
        /* <DEDUP_REMOVED lines=13> */
.L_x_1830:
[----:B------:R-:W-:Y:S02]  /*21340*/  VIADD R3, R8, 0x2a860 ;  /* 0x0002a86008037836 */ /* 0x000fe40000000000 */
[-C--:B------:R-:W-:Y:S01]  /*21350*/  FMUL.FTZ R88, R24, R5.reuse ;  /* 0x0000000518587220 */ /* 0x080fe20000410000 */
        /* <DEDUP_REMOVED lines=72> */
.L_x_1683:
[----:B------:R-:W2:Y:S08]  /*217e0*/  S2UR UR4, SR_CgaCtaId ;  /* 0x00000000000479c3 */ /* 0x000eb00000008800 */
[----:B------:R-:W-:Y:S01]  /*217f0*/  BAR.SYNC.DEFER_BLOCKING 0x5, 0x180 ;  /* 0x0146000000007b1d */ /* 0x000fe20000010000 */
[----:B------:R-:W-:-:S05]  /*21800*/  MOV R3, 0x400 ;  /* 0x0000040000037802 */ /* 0x000fca0000000f00 */
[----:B------:R-:W-:Y:S01]  /*21810*/  BSSY B0, `(.L_x_1831) ;  /* 0x00002da000007945 */ /* 0x000fe20003800000 */
[----:B--2---:R-:W-:-:S05]  /*21820*/  IMAD.U32 R172, RZ, RZ, UR4 ;  /* 0x00000004ffac7e24 */ /* 0x004fca000f8e00ff */
[----:B------:R-:W-:-:S05]  /*21830*/  LEA R2, R172, R3, 0x18 ;  /* 0x00000003ac027211 */ /* 0x000fca00078ec0ff */
[----:B-1--4-:R1:W2:Y:S01]  /*21840*/  LDS.128 R28, [R2+0x2a8d0] ;  /* 0x02a8d000021c7984 */ /* 0x0122a20000000c00 */
[----:B------:R-:W-:Y:S06]  /*21850*/  BAR.ARV 0x4, 0x180 ;  /* 0x0106000000007b1d */ /* 0x000fec0000002000 */
[----:B------:R-:W-:Y:S05]  /*21860*/  @P0 BRA `(.L_x_1832) ;  /* 0x0000002000680947 */ /* 0x000fea0003800000 */
[----:B------:R-:W3:Y:S01]  /*21870*/  LDL R4, [R1+0x54] ;  /* 0x0000540001047983 */ /* 0x000ee20000100800 */
[----:B------:R-:W-:Y:S01]  /*21880*/  F2FP.BF16.F32.PACK_AB R34, R69, R68 ;  /* 0x000000444522723e */ /* 0x000fe200000010ff */
[----:B------:R-:W-:Y:S01]  /*21890*/  ULDC.64 UR4, c[0x0][0xc00] ;  /* 0x0003000000047ab9 */ /* 0x000fe20000000a00 */
[----:B------:R-:W-:Y:S01]  /*218a0*/  ULDC.64 UR6, c[0x0][0xc08] ;  /* 0x0003020000067ab9 */ /* 0x000fe20000000a00 */
[----:B------:R-:W4:Y:S01]  /*218b0*/  S2R R3, SR_SWINHI ;  /* 0x0000000000037919 */ /* 0x000f220000002f00 */
[----:B------:R-:W-:Y:S02]  /*218c0*/  MOV R72, R2 ;  /* 0x0000000200487202 */ /* 0x000fe40000000f00 */
[----:B----4-:R-:W-:Y:S01]  /*218d0*/  MOV R73, R3 ;  /* 0x0000000300497202 */ /* 0x010fe20000000f00 */
[----:B------:R-:W-:Y:S02]  /*218e0*/  BAR.SYNC.DEFER_BLOCKING 0x1, 0x100 ;  /* 0x0044000000007b1d */ /* 0x000fe40000010000 */
[----:B---3--:R-:W-:-:S03]  /*218f0*/  IMAD.WIDE R4, R4, 0x2, R72 ;  /* 0x0000000204047825 */ /* 0x008fc600078e0248 */
        /* <DEDUP_REMOVED lines=17> */
[----:B0-----:R-:W-:Y:S01]  /*21a10*/  IMAD.X R33, RZ, RZ, R5, P0 ;  /* 0x000000ffff217224 */ /* 0x001fe200000e0605 */
[----:B------:R-:W-:-:S02]  /*21a20*/  LOP3.LUT R12, R21, 0x380, RZ, 0xc0, !PT ;  /* 0x00000380150c7812 */ /* 0x000fc400078ec0ff */
[----:B------:R-:W-:Y:S02]  /*21a30*/  LOP3.LUT R7, R10, 0x380, RZ, 0xc0, !PT ;  /* 0x000003800a077812 */ /* 0x000fe400078ec0ff */
[----:B------:R-:W-:Y:S02]  /*21a40*/  SHF.R.U64 R3, R3, 0x3, RZ ;  /* 0x0000000303037819 */ /* 0x000fe400000012ff */
[----:B------:R-:W-:Y:S02]  /*21a50*/  SHF.R.U64 R12, R12, 0x3, RZ ;  /* 0x000000030c0c7819 */ /* 0x000fe400000012ff */
[----:B------:R-:W-:Y:S02]  /*21a60*/  SHF.R.U64 R7, R7, 0x3, RZ ;  /* 0x0000000307077819 */ /* 0x000fe400000012ff */
[----:B------:R-:W-:Y:S02]  /*21a70*/  LOP3.LUT R14, R35, 0x380, RZ, 0xc0, !PT ;  /* 0x00000380230e7812 */ /* 0x000fe400078ec0ff */
[----:B------:R-:W-:-:S02]  /*21a80*/  LOP3.LUT R8, R3, R6, RZ, 0x3c, !PT ;  /* 0x0000000603087212 */ /* 0x000fc400078e3cff */
[----:B------:R-:W-:Y:S02]  /*21a90*/  LOP3.LUT R3, R24, 0x380, RZ, 0xc0, !PT ;  /* 0x0000038018037812 */ /* 0x000fe400078ec0ff */
[----:B------:R-:W-:Y:S02]  /*21aa0*/  LOP3.LUT R26, R103, 0x380, RZ, 0xc0, !PT ;  /* 0x00000380671a7812 */ /* 0x000fe400078ec0ff */
[----:B------:R-:W-:Y:S02]  /*21ab0*/  LOP3.LUT R12, R12, R21, RZ, 0x3c, !PT ;  /* 0x000000150c0c7212 */ /* 0x000fe400078e3cff */
[----:B--2---:R-:W-:Y:S02]  /*21ac0*/  LOP3.LUT R28, R105, 0x380, RZ, 0xc0, !PT ;  /* 0x00000380691c7812 */ /* 0x004fe400078ec0ff */
[----:B------:R-:W-:Y:S02]  /*21ad0*/  LOP3.LUT R10, R7, R10, RZ, 0x3c, !PT ;  /* 0x0000000a070a7212 */ /* 0x000fe400078e3cff */
[----:B------:R-:W-:-:S02]  /*21ae0*/  MOV R21, R4 ;  /* 0x0000000400157202 */ /* 0x000fc40000000f00 */
[----:B------:R-:W-:Y:S02]  /*21af0*/  SHF.R.U64 R14, R14, 0x3, RZ ;  /* 0x000000030e0e7819 */ /* 0x000fe400000012ff */
[----:B------:R-:W-:Y:S02]  /*21b00*/  F2FP.BF16.F32.PACK_AB R4, R89, R88 ;  /* 0x000000585904723e */ /* 0x000fe400000010ff */
[----:B------:R-:W-:Y:S02]  /*21b10*/  F2FP.BF16.F32.PACK_AB R5, R97, R96 ;  /* 0x000000606105723e */ /* 0x000fe400000010ff */
[----:B------:R-:W-:Y:S02]  /*21b20*/  F2FP.BF16.F32.PACK_AB R6, R91, R90 ;  /* 0x0000005a5b06723e */ /* 0x000fe400000010ff */
[----:B------:R-:W-:Y:S02]  /*21b30*/  F2FP.BF16.F32.PACK_AB R7, R99, R98 ;  /* 0x000000626307723e */ /* 0x000fe400000010ff */
[----:B------:R-:W-:-:S02]  /*21b40*/  SHF.R.U64 R3, R3, 0x3, RZ ;  /* 0x0000000303037819 */ /* 0x000fc400000012ff */
[----:B------:R-:W-:Y:S01]  /*21b50*/  SHF.R.U64 R26, R26, 0x3, RZ ;  /* 0x000000031a1a7819 */ /* 0x000fe200000012ff */
[----:B------:R0:W-:Y:S01]  /*21b60*/  STSM.16.M88.4 [R21], R4 ;  /* 0x0000000415007844 */ /* 0x0001e20000000200 */
[----:B------:R-:W-:Y:S02]  /*21b70*/  SHF.R.U64 R28, R28, 0x3, RZ ;  /* 0x000000031c1c7819 */ /* 0x000fe400000012ff */
[----:B------:R-:W-:Y:S02]  /*21b80*/  LOP3.LUT R14, R14, R35, RZ, 0x3c, !PT ;  /* 0x000000230e0e7212 */ /* 0x000fe400078e3cff */
[----:B------:R-:W-:Y:S02]  /*21b90*/  LOP3.LUT R24, R3, R24, RZ, 0x3c, !PT ;  /* 0x0000001803187212 */ /* 0x000fe400078e3cff */
[----:B------:R-:W-:Y:S02]  /*21ba0*/  LOP3.LUT R26, R26, R103, RZ, 0x3c, !PT ;  /* 0x000000671a1a7212 */ /* 0x000fe400078e3cff */
[----:B------:R-:W-:Y:S01]  /*21bb0*/  LOP3.LUT R32, R28, R105, RZ, 0x3c, !PT ;  /* 0x000000691c207212 */ /* 0x000fe200078e3cff */
[----:B------:R-:W2:Y:S01]  /*21bc0*/  LDC.64 R102, c[0x0][0xc00] ;  /* 0x00030000ff667b82 */ /* 0x000ea20000000a00 */
[----:B------:R-:W-:-:S02]  /*21bd0*/  MOV R107, R8 ;  /* 0x00000008006b7202 */ /* 0x000fc40000000f00 */
[----:B------:R-:W-:Y:S02]  /*21be0*/  MOV R106, R10 ;  /* 0x0000000a006a7202 */ /* 0x000fe40000000f00 */
[----:B------:R-:W-:Y:S02]  /*21bf0*/  F2FP.BF16.F32.PACK_AB R8, R41, R40 ;  /* 0x000000282908723e */ /* 0x000fe400000010ff */
[----:B0-----:R-:W-:Y:S02]  /*21c00*/  F2FP.BF16.F32.PACK_AB R4, R93, R92 ;  /* 0x0000005c5d04723e */ /* 0x001fe400000010ff */
[----:B------:R-:W-:Y:S02]  /*21c10*/  F2FP.BF16.F32.PACK_AB R5, R101, R100 ;  /* 0x000000646505723e */ /* 0x000fe400000010ff */
[----:B------:R-:W-:Y:S02]  /*21c20*/  F2FP.BF16.F32.PACK_AB R6, R37, R36 ;  /* 0x000000242506723e */ /* 0x000fe400000010ff */
[----:B------:R-:W-:-:S02]  /*21c30*/  F2FP.BF16.F32.PACK_AB R7, R39, R38 ;  /* 0x000000262707723e */ /* 0x000fc400000010ff */
[----:B------:R-:W-:Y:S02]  /*21c40*/  F2FP.BF16.F32.PACK_AB R9, R43, R42 ;  /* 0x0000002a2b09723e */ /* 0x000fe400000010ff */
[----:B------:R-:W-:Y:S01]  /*21c50*/  F2FP.BF16.F32.PACK_AB R10, R45, R44 ;  /* 0x0000002c2d0a723e */ /* 0x000fe200000010ff */
[----:B------:R0:W-:Y:S01]  /*21c60*/  STSM.16.M88.4 [R107], R4 ;  /* 0x000000046b007844 */ /* 0x0001e20000000200 */
[----:B------:R-:W-:Y:S02]  /*21c70*/  F2FP.BF16.F32.PACK_AB R11, R47, R46 ;  /* 0x0000002e2f0b723e */ /* 0x000fe400000010ff */
[----:B------:R-:W-:Y:S02]  /*21c80*/  MOV R105, R12 ;  /* 0x0000000c00697202 */ /* 0x000fe40000000f00 */
[----:B------:R-:W-:Y:S01]  /*21c90*/  MOV R3, R14 ;  /* 0x0000000e00037202 */ /* 0x000fe20000000f00 */
[----:B------:R-:W-:Y:S01]  /*21ca0*/  STSM.16.M88.4 [R106], R8 ;  /* 0x000000086a007844 */ /* 0x000fe20000000200 */
[----:B------:R-:W-:-:S02]  /*21cb0*/  MOV R104, R24 ;  /* 0x0000001800687202 */ /* 0x000fc40000000f00 */
[----:B------:R-:W-:Y:S02]  /*21cc0*/  MOV R28, R26 ;  /* 0x0000001a001c7202 */ /* 0x000fe40000000f00 */
[----:B------:R-:W-:Y:S02]  /*21cd0*/  F2FP.BF16.F32.PACK_AB R12, R49, R48 ;  /* 0x00000030310c723e */ /* 0x000fe400000010ff */
[----:B------:R-:W-:Y:S02]  /*21ce0*/  F2FP.BF16.F32.PACK_AB R13, R51, R50 ;  /* 0x00000032330d723e */ /* 0x000fe400000010ff */
[----:B------:R-:W-:Y:S02]  /*21cf0*/  F2FP.BF16.F32.PACK_AB R14, R53, R52 ;  /* 0x00000034350e723e */ /* 0x000fe400000010ff */
[----:B------:R-:W-:Y:S02]  /*21d00*/  F2FP.BF16.F32.PACK_AB R15, R55, R54 ;  /* 0x00000036370f723e */ /* 0x000fe400000010ff */
[----:B------:R-:W-:-:S02]  /*21d10*/  F2FP.BF16.F32.PACK_AB R24, R57, R56 ;  /* 0x000000383918723e */ /* 0x000fc400000010ff */
[----:B------:R-:W-:Y:S01]  /*21d20*/  F2FP.BF16.F32.PACK_AB R25, R59, R58 ;  /* 0x0000003a3b19723e */ /* 0x000fe200000010ff */
[----:B------:R2:W-:Y:S01]  /*21d30*/  STSM.16.M88.4 [R105], R12 ;  /* 0x0000000c69007844 */ /* 0x0005e20000000200 */
[----:B------:R-:W-:Y:S02]  /*21d40*/  F2FP.BF16.F32.PACK_AB R26, R61, R60 ;  /* 0x0000003c3d1a723e */ /* 0x000fe400000010ff */
[----:B------:R-:W-:Y:S02]  /*21d50*/  F2FP.BF16.F32.PACK_AB R27, R63, R62 ;  /* 0x0000003e3f1b723e */ /* 0x000fe400000010ff */
[----:B------:R-:W-:Y:S02]  /*21d60*/  MOV R21, R32 ;  /* 0x0000002000157202 */ /* 0x000fe40000000f00 */
[----:B------:R-:W-:Y:S01]  /*21d70*/  F2FP.BF16.F32.PACK_AB R32, R65, R64 ;  /* 0x000000404120723e */ /* 0x000fe200000010ff */
[----:B------:R3:W-:Y:S01]  /*21d80*/  STSM.16.M88.4 [R3], R24 ;  /* 0x0000001803007844 */ /* 0x0007e20000000200 */
[----:B------:R-:W-:-:S02]  /*21d90*/  F2FP.BF16.F32.PACK_AB R33, R67, R66 ;  /* 0x000000424321723e */ /* 0x000fc400000010ff */
[----:B------:R-:W-:Y:S02]  /*21da0*/  F2FP.BF16.F32.PACK_AB R35, R71, R70 ;  /* 0x000000464723723e */ /* 0x000fe400000010ff */
[----:B0-----:R-:W-:Y:S02]  /*21db0*/  F2FP.BF16.F32.PACK_AB R4, R95, R94 ;  /* 0x0000005e5f04723e */ /* 0x001fe400000010ff */
[----:B------:R-:W-:Y:S01]  /*21dc0*/  F2FP.BF16.F32.PACK_AB R5, R75, R74 ;  /* 0x0000004a4b05723e */ /* 0x000fe200000010ff */
[----:B------:R-:W-:Y:S01]  /*21dd0*/  STSM.16.M88.4 [R104], R32 ;  /* 0x0000002068007844 */ /* 0x000fe20000000200 */
[----:B------:R-:W-:Y:S01]  /*21de0*/  F2FP.BF16.F32.PACK_AB R6, R77, R76 ;  /* 0x0000004c4d06723e */ /* 0x000fe200000010ff */
[----:B--2---:R-:W-:Y:S01]  /*21df0*/  IMAD.WIDE R12, R207, 0x4, R102 ;  /* 0x00000004cf0c7825 */ /* 0x004fe200078e0266 */
[----:B------:R-:W-:Y:S01]  /*21e00*/  F2FP.BF16.F32.PACK_AB R7, R79, R78 ;  /* 0x0000004e4f07723e */ /* 0x000fe200000010ff */
[----:B------:R-:W0:Y:S01]  /*21e10*/  LDC.64 R14, c[0x0][0xba8] ;  /* 0x0002ea00ff0e7b82 */ /* 0x000e220000000a00 */
[----:B------:R-:W-:-:S02]  /*21e20*/  F2FP.BF16.F32.PACK_AB R8, R81, R80 ;  /* 0x000000505108723e */ /* 0x000fc400000010ff */
[----:B------:R-:W-:Y:S01]  /*21e30*/  F2FP.BF16.F32.PACK_AB R9, R83, R82 ;  /* 0x000000525309723e */ /* 0x000fe200000010ff */
[----:B------:R-:W-:Y:S01]  /*21e40*/  STSM.16.M88.4 [R28], R4 ;  /* 0x000000041c007844 */ /* 0x000fe20000000200 */
[----:B------:R-:W-:Y:S01]  /*21e50*/  F2FP.BF16.F32.PACK_AB R10, R85, R84 ;  /* 0x00000054550a723e */ /* 0x000fe200000010ff */
[----:B---3--:R-:W-:Y:S01]  /*21e60*/  IMAD.MOV.U32 R3, RZ, RZ, RZ ;  /* 0x000000ffff037224 */ /* 0x008fe200078e00ff */
[----:B------:R-:W-:Y:S02]  /*21e70*/  F2FP.BF16.F32.PACK_AB R11, R87, R86 ;  /* 0x00000056570b723e */ /* 0x000fe400000010ff */
[----:B------:R-:W-:-:S03]  /*21e80*/  ISETP.NE.U32.AND P0, PT, RZ, UR4, PT ;  /* 0x00000004ff007c0c */ /* 0x000fc6000bf05070 */
[----:B------:R2:W-:Y:S01]  /*21e90*/  STSM.16.M88.4 [R21], R8 ;  /* 0x0000000815007844 */ /* 0x0005e20000000200 */
[----:B------:R-:W-:Y:S01]  /*21ea0*/  BAR.SYNC.DEFER_BLOCKING 0x1, 0x100 ;  /* 0x0044000000007b1d */ /* 0x000fe20000010000 */
[----:B------:R-:W-:Y:S02]  /*21eb0*/  ISETP.NE.AND.EX P0, PT, RZ, UR5, PT, P0 ;  /* 0x00000005ff007c0c */ /* 0x000fe4000bf05300 */
[----:B------:R-:W-:Y:S02]  /*21ec0*/  ISETP.NE.U32.AND P1, PT, RZ, UR6, PT ;  /* 0x00000006ff007c0c */ /* 0x000fe4000bf25070 */
[----:B------:R-:W-:Y:S01]  /*21ed0*/  ISETP.NE.AND P2, PT, R206, RZ, PT ;  /* 0x000000ffce00720c */ /* 0x000fe20003f45270 */
[----:B------:R-:W-:Y:S02]  /*21ee0*/  IMAD.MOV.U32 R26, RZ, RZ, 0x9b8 ;  /* 0x000009b8ff1a7424 */ /* 0x000fe400078e00ff */
[----:B--2---:R-:W2:Y:S06]  /*21ef0*/  LDC R21, c[0x0][0xbe8] ;  /* 0x0002fa00ff157b82 */ /* 0x004eac0000000800 */
[----:B------:R-:W3:Y:S01]  /*21f00*/  @P0 LDG.E R3, desc[UR60][R12.64] ;  /* 0x0000003c0c030981 */ /* 0x000ee2000c1e1900 */
[----:B------:R-:W-:Y:S01]  /*21f10*/  ULDC UR6, c[0x0][0xa88] ;  /* 0x0002a20000067ab9 */ /* 0x000fe20000000800 */
[----:B------:R-:W-:Y:S01]  /*21f20*/  ISETP.NE.AND.EX P1, PT, RZ, UR7, PT, P1 ;  /* 0x00000007ff007c0c */ /* 0x000fe2000bf25310 */
[----:B------:R-:W-:Y:S01]  /*21f30*/  IMAD.U32 R102, RZ, RZ, UR6 ;  /* 0x00000006ff667e24 */ /* 0x000fe2000f8e00ff */
[----:B------:R-:W-:-:S02]  /*21f40*/  ULDC UR6, c[0x0][0xad4] ;  /* 0x0002b50000067ab9 */ /* 0x000fc40000000800 */
[----:B------:R-:W-:-:S04]  /*21f50*/  SEL R206, R206, UR6, P2 ;  /* 0x00000006cece7c07 */ /* 0x000fc80009000000 */
[----:B------:R-:W-:-:S04]  /*21f60*/  ISETP.GT.AND P3, PT, R206, 0x1, PT ;  /* 0x00000001ce00780c */ /* 0x000fc80003f64270 */
[----:B------:R-:W-:Y:S01]  /*21f70*/  SEL R26, R26, 0x978, P3 ;  /* 0x000009781a1a7807 */ /* 0x000fe20001800000 */
[----:B------:R-:W4:Y:S08]  /*21f80*/  @P1 LDC.64 R4, c[0x0][0xc08] ;  /* 0x00030200ff041b82 */ /* 0x000f300000000a00 */
[----:B------:R-:W1:Y:S08]  /*21f90*/  LDC.64 R6, c[0x0][R26+0x220] ;  /* 0x000088001a067b82 */ /* 0x000e700000000a00 */
[----:B------:R-:W0:Y:S01]  /*21fa0*/  LDC.64 R8, c[0x0][R26+0x218] ;  /* 0x000086001a087b82 */ /* 0x000e220000000a00 */
[----:B--2---:R-:W-:-:S07]  /*21fb0*/  ISETP.NE.AND P4, PT, R21, 0x1, PT ;  /* 0x000000011500780c */ /* 0x004fce0003f85270 */
[----:B------:R-:W2:Y:S01]  /*21fc0*/  LDC.64 R10, c[0x0][R26+0x228] ;  /* 0x00008a001a0a7b82 */ /* 0x000ea20000000a00 */
[----:B----4-:R-:W-:-:S05]  /*21fd0*/  @P1 IMAD.WIDE R4, R207, 0x4, R4 ;  /* 0x00000004cf041825 */ /* 0x010fca00078e0204 */
[----:B------:R4:W5:Y:S01]  /*21fe0*/  @P1 LDG.E R102, desc[UR60][R4.64] ;  /* 0x0000003c04661981 */ /* 0x000962000c1e1900 */
[----:B------:R-:W-:Y:S01]  /*21ff0*/  ISETP.NE.U32.AND P2, PT, RZ, UR4, PT ;  /* 0x00000004ff007c0c */ /* 0x000fe2000bf45070 */
[----:B------:R-:W3:Y:S01]  /*22000*/  @P4 LDC R35, c[0x0][0xbec] ;  /* 0x0002fb00ff234b82 */ /* 0x000ee20000000800 */
[----:B------:R-:W-:Y:S02]  /*22010*/  SHF.R.S32.HI R24, RZ, 0x1f, R207 ;  /* 0x0000001fff187819 */ /* 0x000fe400000114cf */
[----:B------:R-:W-:-:S04]  /*22020*/  ISETP.NE.AND.EX P2, PT, RZ, UR5, PT, P2 ;  /* 0x00000005ff007c0c */ /* 0x000fc8000bf45320 */
[----:B------:R-:W-:Y:S01]  /*22030*/  SEL R28, R207, RZ, !P2 ;  /* 0x000000ffcf1c7207 */ /* 0x000fe20005000000 */
[----:B----4-:R-:W4:Y:S01]  /*22040*/  LDC.64 R4, c[0x0][R26+0x210] ;  /* 0x000084001a047b82 */ /* 0x010f220000000a00 */
[----:B------:R-:W-:Y:S01]  /*22050*/  SEL R25, R24, RZ, !P2 ;  /* 0x000000ff18197207 */ /* 0x000fe20005000000 */
[----:B------:R-:W-:-:S06]  /*22060*/  IMAD.IADD R24, R202, 0x1, R188 ;  /* 0x00000001ca187824 */ /* 0x000fcc00078e02bc */
[----:B------:R-:W4:Y:S01]  /*22070*/  @P4 LDC R105, c[0x0][0xbf0] ;  /* 0x0002fc00ff694b82 */ /* 0x000f220000000800 */
[----:B-1----:R-:W-:-:S07]  /*22080*/  IMAD R7, R7, R28, RZ ;  /* 0x0000001c07077224 */ /* 0x002fce00078e02ff */
[----:B0-----:R-:W0:Y:S01]  /*22090*/  @!P3 LDC R14, c[0x0][0xb50] ;  /* 0x0002d400ff0ebb82 */ /* 0x001e220000000800 */
[----:B------:R-:W-:Y:S01]  /*220a0*/  IMAD R33, R6, R25, R7 ;  /* 0x0000001906217224 */ /* 0x000fe200078e0207 */
[----:B------:R-:W-:Y:S01]  /*220b0*/  SEL R25, R210, RZ, P3 ;  /* 0x000000ffd2197207 */ /* 0x000fe20001800000 */
[----:B------:R-:W-:-:S05]  /*220c0*/  IMAD.WIDE.U32 R6, R6, R28, RZ ;  /* 0x0000001c06067225 */ /* 0x000fca00078e00ff */
[----:B------:R-:W1:Y:S01]  /*220d0*/  @!P3 LDC R15, c[0x0][0xb54] ;  /* 0x0002d500ff0fbb82 */ /* 0x000e620000000800 */
[-C--:B------:R-:W-:Y:S02]  /*220e0*/  IMAD R27, R9, R169.reuse, RZ ;  /* 0x000000a9091b7224 */ /* 0x080fe400078e02ff */
[----:B------:R-:W-:-:S04]  /*220f0*/  IMAD.WIDE.U32 R8, R8, R169, RZ ;  /* 0x000000a908087225 */ /* 0x000fc800078e00ff */
[----:B------:R-:W-:Y:S02]  /*22100*/  IMAD.IADD R32, R9, 0x1, R27 ;  /* 0x0000000109207824 */ /* 0x000fe400078e021b */
[----:B------:R-:W-:Y:S02]  /*22110*/  IMAD.IADD R9, R7, 0x1, R33 ;  /* 0x0000000107097824 */ /* 0x000fe400078e0221 */
[----:B------:R-:W-:Y:S02]  /*22120*/  IMAD.MOV.U32 R7, RZ, RZ, R24 ;  /* 0x000000ffff077224 */ /* 0x000fe400078e0018 */
[-C--:B--2---:R-:W-:Y:S02]  /*22130*/  IMAD R27, R11, R25.reuse, RZ ;  /* 0x000000190b1b7224 */ /* 0x084fe400078e02ff */
[----:B------:R-:W-:-:S04]  /*22140*/  IMAD.WIDE.U32 R10, R10, R25, RZ ;  /* 0x000000190a0a7225 */ /* 0x000fc800078e00ff */
[----:B------:R-:W-:Y:S01]  /*22150*/  IMAD.IADD R27, R11, 0x1, R27 ;  /* 0x000000010b1b7824 */ /* 0x000fe200078e021b */
[--C-:B---3--:R-:W-:Y:S01]  /*22160*/  IADD3 R8, P2, P5, R6, R8, R3.reuse ;  /* 0x0000000806087210 */ /* 0x108fe20007d5e003 */
[----:B------:R-:W-:Y:S01]  /*22170*/  @P4 IMAD.HI.U32 R6, R24, R35, RZ ;  /* 0x0000002318064227 */ /* 0x000fe200078e00ff */
[----:B------:R-:W-:-:S04]  /*22180*/  SHF.R.S32.HI R103, RZ, 0x1f, R3 ;  /* 0x0000001fff677819 */ /* 0x000fc80000011403 */
[----:B----4-:R-:W-:Y:S02]  /*22190*/  @P4 SHF.R.U32.HI R7, RZ, R105, R6 ;  /* 0x00000069ff074219 */ /* 0x010fe40000011606 */
[----:B------:R-:W-:Y:S02]  /*221a0*/  IADD3.X R9, R9, R32, R103, P2, P5 ;  /* 0x0000002009097210 */ /* 0x000fe400017ea467 */
[----:B------:R-:W-:Y:S01]  /*221b0*/  IADD3 R10, P2, P5, R7, R8, R10 ;  /* 0x00000008070a7210 */ /* 0x000fe20007d5e00a */
[--C-:B------:R-:W-:Y:S01]  /*221c0*/  IMAD.MOV R25, RZ, RZ, -R7.reuse ;  /* 0x000000ffff197224 */ /* 0x100fe200078e0a07 */
[----:B------:R-:W-:-:S03]  /*221d0*/  SHF.R.S32.HI R6, RZ, 0x1f, R7 ;  /* 0x0000001fff067819 */ /* 0x000fc60000011407 */
[----:B------:R-:W-:Y:S01]  /*221e0*/  IMAD R7, R21, R25, R24 ;  /* 0x0000001915077224 */ /* 0x000fe200078e0218 */
[----:B------:R-:W-:-:S03]  /*221f0*/  IADD3.X R11, R6, R9, R27, P2, P5 ;  /* 0x00000009060b7210 */ /* 0x000fc600017ea41b */
        /* <DEDUP_REMOVED lines=12> */
.L_x_1833:
[----:B------:R-:W2:Y:S01]  /*222c0*/  LDL R8, [R1+0x50] ;  /* 0x0000500001087983 */ /* 0x000ea20000100800 */
[----:B-----5:R-:W-:Y:S01]  /*222d0*/  IMAD R102, R102, R21, RZ ;  /* 0x0000001566667224 */ /* 0x020fe200078e02ff */
[----:B------:R-:W-:Y:S02]  /*222e0*/  LOP3.LUT P0, RZ, R228, 0x3, RZ, 0xc0, !PT ;  /* 0x00000003e4ff7812 */ /* 0x000fe4000780c0ff */
[----:B------:R-:W-:Y:S04]  /*222f0*/  SHFL.IDX PT, R4, R14, RZ, 0x1c1f ;  /* 0x001c1fff0e047589 */ /* 0x000fe800000e0000 */
[----:B------:R-:W0:Y:S04]  /*22300*/  SHFL.IDX PT, R5, R15, RZ, 0x1c1f ;  /* 0x001c1fff0f057589 */ /* 0x000e2800000e0000 */
[----:B------:R-:W-:Y:S04]  /*22310*/  SHFL.IDX PT, R6, R14, 0x1, 0x1c1f ;  /* 0x003c1f000e067f89 */ /* 0x000fe800000e0000 */
[----:B------:R-:W1:Y:S01]  /*22320*/  SHFL.IDX PT, R7, R15, 0x1, 0x1c1f ;  /* 0x003c1f000f077f89 */ /* 0x000e6200000e0000 */
[----:B--2---:R-:W-:-:S04]  /*22330*/  IMAD.IADD R9, R8, 0x1, R188 ;  /* 0x0000000108097824 */ /* 0x004fc800078e02bc */
[C---:B------:R-:W-:Y:S01]  /*22340*/  VIADD R12, R9.reuse, 0x8 ;  /* 0x00000008090c7836 */ /* 0x040fe20000000000 */
[----:B------:R-:W-:-:S04]  /*22350*/  ISETP.GE.OR P1, PT, R9, R102, P0 ;  /* 0x000000660900720c */ /* 0x000fc80000726670 */
[----:B------:R-:W-:-:S09]  /*22360*/  ISETP.GE.OR P0, PT, R12, R102, P0 ;  /* 0x000000660c00720c */ /* 0x000fd20000706670 */
[----:B0-----:R0:W-:Y:S04]  /*22370*/  @!P1 ST.E desc[UR60][R4.64], R0 ;  /* 0x0000000004009985 */ /* 0x0011e8000c10193c */
[----:B-1----:R0:W-:Y:S01]  /*22380*/  @!P0 ST.E desc[UR60][R6.64], R20 ;  /* 0x0000001406008985 */ /* 0x0021e2000c10193c */
[----:B------:R-:W-:Y:S05]  /*22390*/  @P3 BRA `(.L_x_1834) ;  /* 0x0000000800843947 */ /* 0x000fea0003800000 */
[----:B0-----:R-:W-:Y:S01]  /*223a0*/  IMAD R5, R225, 0x40, R203 ;  /* 0x00000040e1057824 */ /* 0x001fe200078e02cb */
[----:B------:R-:W0:Y:S01]  /*223b0*/  @P4 LDC R53, c[0x0][0xbec] ;  /* 0x0002fb00ff354b82 */ /* 0x000e220000000800 */
[----:B------:R-:W-:Y:S02]  /*223c0*/  ULDC.64 UR4, c[0x0][0xaa0] ;  /* 0x0002a80000047ab9 */ /* 0x000fe40000000a00 */
[----:B------:R-:W-:-:S03]  /*223d0*/  IMAD.WIDE R72, R5, 0x2, R72 ;  /* 0x0000000205487825 */ /* 0x000fc600078e0248 */
[C---:B------:R-:W-:Y:S02]  /*223e0*/  IADD3 R9, P6, R72.reuse, 0x1000, RZ ;  /* 0x0000100048097810 */ /* 0x040fe40007fde0ff */
[----:B------:R-:W1:Y:S01]  /*223f0*/  @P4 LDC R55, c[0x0][0xbf0] ;  /* 0x0002fc00ff374b82 */ /* 0x000e620000000800 */
[----:B------:R-:W-:Y:S01]  /*22400*/  IMAD.WIDE.U32 R48, R3, UR4, RZ ;  /* 0x0000000403307c25 */ /* 0x000fe2000f8e00ff */
[C---:B------:R-:W-:Y:S02]  /*22410*/  IADD3 R13, P5, R72.reuse, 0x2000, RZ ;  /* 0x00002000480d7810 */ /* 0x040fe40007fbe0ff */
[----:B------:R-:W-:Y:S02]  /*22420*/  LOP3.LUT R8, R9, 0x380, RZ, 0xc0, !PT ;  /* 0x0000038009087812 */ /* 0x000fe400078ec0ff */
[----:B------:R-:W-:Y:S02]  /*22430*/  IADD3 R25, P3, R72, 0x3000, RZ ;  /* 0x0000300048197810 */ /* 0x000fe40007f7e0ff */
[----:B------:R-:W-:-:S02]  /*22440*/  SHF.R.U64 R8, R8, 0x3, RZ ;  /* 0x0000000308087819 */ /* 0x000fc400000012ff */
[----:B------:R-:W-:Y:S02]  /*22450*/  IADD3 R33, P2, R72, 0x4000, RZ ;  /* 0x0000400048217810 */ /* 0x000fe40007f5e0ff */
[----:B------:R-:W-:Y:S01]  /*22460*/  LOP3.LUT R8, R8, R9, RZ, 0x3c, !PT ;  /* 0x0000000908087212 */ /* 0x000fe200078e3cff */
[--C-:B------:R-:W-:Y:S01]  /*22470*/  IMAD.X R9, RZ, RZ, R73.reuse, P6 ;  /* 0x000000ffff097224 */ /* 0x100fe200030e0649 */
[C---:B------:R-:W-:Y:S02]  /*22480*/  IADD3 R5, P6, R72.reuse, 0x7000, RZ ;  /* 0x0000700048057810 */ /* 0x040fe40007fde0ff */
[C---:B------:R-:W-:Y:S02]  /*22490*/  IADD3 R37, P1, R72.reuse, 0x5000, RZ ;  /* 0x0000500048257810 */ /* 0x040fe40007f3e0ff */
[----:B------:R-:W-:Y:S01]  /*224a0*/  LOP3.LUT R0, R5, 0x380, RZ, 0xc0, !PT ;  /* 0x0000038005007812 */ /* 0x000fe200078ec0ff */
[----:B------:R-:W-:Y:S01]  /*224b0*/  IMAD.X R45, RZ, RZ, R73, P6 ;  /* 0x000000ffff2d7224 */ /* 0x000fe200030e0649 */
[----:B------:R-:W-:Y:S01]  /*224c0*/  IADD3 R41, P0, R72, 0x6000, RZ ;  /* 0x0000600048297810 */ /* 0x000fe20007f1e0ff */
[----:B------:R-:W5:Y:S01]  /*224d0*/  LD.E.128 R8, desc[UR60][R8.64] ;  /* 0x0000003c08087980 */ /* 0x000f62000c101d00 */
[----:B------:R-:W-:-:S02]  /*224e0*/  SHF.R.U64 R0, R0, 0x3, RZ ;  /* 0x0000000300007819 */ /* 0x000fc400000012ff */
[----:B------:R-:W-:Y:S02]  /*224f0*/  LOP3.LUT R12, R13, 0x380, RZ, 0xc0, !PT ;  /* 0x000003800d0c7812 */ /* 0x000fe400078ec0ff */
[----:B------:R-:W-:Y:S01]  /*22500*/  LOP3.LUT R44, R0, R5, RZ, 0x3c, !PT ;  /* 0x00000005002c7212 */ /* 0x000fe200078e3cff */
[----:B------:R-:W-:Y:S01]  /*22510*/  IMAD R0, R103, UR4, RZ ;  /* 0x0000000467007c24 */ /* 0x000fe2000f8e02ff */
[----:B------:R-:W-:Y:S02]  /*22520*/  LOP3.LUT R24, R25, 0x380, RZ, 0xc0, !PT ;  /* 0x0000038019187812 */ /* 0x000fe400078ec0ff */
[----:B------:R-:W-:Y:S01]  /*22530*/  LOP3.LUT R32, R33, 0x380, RZ, 0xc0, !PT ;  /* 0x0000038021207812 */ /* 0x000fe200078ec0ff */
[----:B------:R-:W-:Y:S01]  /*22540*/  IMAD R51, R3, UR5, R0 ;  /* 0x0000000503337c24 */ /* 0x000fe2000f8e0200 */
[----:B------:R-:W-:Y:S01]  /*22550*/  ULDC.64 UR4, c[0x0][0xae8] ;  /* 0x0002ba0000047ab9 */ /* 0x000fe20000000a00 */
[----:B------:R-:W-:Y:S01]  /*22560*/  IMAD R3, R205, 0x20, R225 ;  /* 0x00000020cd037824 */ /* 0x000fe200078e02e1 */
[----:B------:R-:W-:Y:S01]  /*22570*/  LOP3.LUT R36, R37, 0x380, RZ, 0xc0, !PT ;  /* 0x0000038025247812 */ /* 0x000fe200078ec0ff */
[----:B------:R-:W-:Y:S01]  /*22580*/  IMAD.IADD R49, R49, 0x1, R51 ;  /* 0x0000000131317824 */ /* 0x000fe200078e0233 */
[----:B------:R-:W-:Y:S01]  /*22590*/  LOP3.LUT R40, R41, 0x380, RZ, 0xc0, !PT ;  /* 0x0000038029287812 */ /* 0x000fe200078ec0ff */
[----:B------:R-:W-:Y:S01]  /*225a0*/  IMAD.IADD R50, R188, 0x1, R3 ;  /* 0x00000001bc327824 */ /* 0x000fe200078e0203 */
[----:B------:R-:W-:Y:S01]  /*225b0*/  LOP3.LUT R7, R72, 0x380, RZ, 0xc0, !PT ;  /* 0x0000038048077812 */ /* 0x000fe200078ec0ff */
[----:B------:R-:W-:Y:S01]  /*225c0*/  IMAD.WIDE.U32 R48, R169, UR4, R48 ;  /* 0x00000004a9307c25 */ /* 0x000fe2000f8e0030 */
[----:B------:R-:W-:Y:S01]  /*225d0*/  SHF.R.S32.HI R51, RZ, 0x1f, R28 ;  /* 0x0000001fff337819 */ /* 0x000fe2000001141c */
[----:B------:R-:W5:Y:S01]  /*225e0*/  LD.E.128 R44, desc[UR60][R44.64] ;  /* 0x0000003c2c2c7980 */ /* 0x000f62000c101d00 */
[----:B------:R-:W-:Y:S01]  /*225f0*/  SHF.R.U64 R12, R12, 0x3, RZ ;  /* 0x000000030c0c7819 */ /* 0x000fe200000012ff */
[----:B0-----:R-:W-:Y:S01]  /*22600*/  @P4 IMAD.HI.U32 R0, R50, R53, RZ ;  /* 0x0000003532004227 */ /* 0x001fe200078e00ff */
[----:B------:R-:W-:-:S02]  /*22610*/  SHF.R.U64 R24, R24, 0x3, RZ ;  /* 0x0000000318187819 */ /* 0x000fc400000012ff */
[----:B------:R-:W-:Y:S01]  /*22620*/  SHF.R.U64 R32, R32, 0x3, RZ ;  /* 0x0000000320207819 */ /* 0x000fe200000012ff */
[----:B------:R-:W-:Y:S01]  /*22630*/  IMAD R49, R169, UR5, R49 ;  /* 0x00000005a9317c24 */ /* 0x000fe2000f8e0231 */
[----:B------:R-:W-:Y:S01]  /*22640*/  ULDC.64 UR4, c[0x0][0xaf0] ;  /* 0x0002bc0000047ab9 */ /* 0x000fe20000000a00 */
[----:B------:R-:W-:Y:S01]  /*22650*/  IMAD.MOV.U32 R3, RZ, RZ, R50 ;  /* 0x000000ffff037224 */ /* 0x000fe200078e0032 */
[----:B-1----:R-:W-:Y:S01]  /*22660*/  @P4 SHF.R.U32.HI R3, RZ, R55, R0 ;  /* 0x00000037ff034219 */ /* 0x002fe20000011600 */
[----:B------:R-:W-:Y:S01]  /*22670*/  IMAD R51, R51, UR4, RZ ;  /* 0x0000000433337c24 */ /* 0x000fe2000f8e02ff */
[----:B------:R-:W-:Y:S02]  /*22680*/  SHF.R.U64 R36, R36, 0x3, RZ ;  /* 0x0000000324247819 */ /* 0x000fe400000012ff */
[----:B------:R-:W-:Y:S02]  /*22690*/  SHF.R.U64 R40, R40, 0x3, RZ ;  /* 0x0000000328287819 */ /* 0x000fe400000012ff */
[----:B------:R-:W-:Y:S01]  /*226a0*/  SHF.R.U64 R7, R7, 0x3, RZ ;  /* 0x0000000307077819 */ /* 0x000fe200000012ff */
[--C-:B------:R-:W-:Y:S01]  /*226b0*/  IMAD.MOV R20, RZ, RZ, -R3.reuse ;  /* 0x000000ffff147224 */ /* 0x100fe200078e0a03 */
[----:B------:R-:W-:Y:S01]  /*226c0*/  SHF.R.S32.HI R0, RZ, 0x1f, R3 ;  /* 0x0000001fff007819 */ /* 0x000fe20000011403 */
[----:B------:R-:W-:Y:S01]  /*226d0*/  IMAD R51, R28, UR5, R51 ;  /* 0x000000051c337c24 */ /* 0x000fe2000f8e0233 */
[----:B------:R-:W-:Y:S01]  /*226e0*/  LOP3.LUT R12, R12, R13, RZ, 0x3c, !PT ;  /* 0x0000000d0c0c7212 */ /* 0x000fe200078e3cff */
[--C-:B------:R-:W-:Y:S01]  /*226f0*/  IMAD.X R13, RZ, RZ, R73.reuse, P5 ;  /* 0x000000ffff0d7224 */ /* 0x100fe200028e0649 */
[----:B------:R-:W-:Y:S01]  /*22700*/  LOP3.LUT R24, R24, R25, RZ, 0x3c, !PT ;  /* 0x0000001918187212 */ /* 0x000fe200078e3cff */
[--C-:B------:R-:W-:Y:S01]  /*22710*/  IMAD.X R25, RZ, RZ, R73.reuse, P3 ;  /* 0x000000ffff197224 */ /* 0x100fe200018e0649 */
[----:B------:R-:W-:Y:S01]  /*22720*/  LOP3.LUT R32, R32, R33, RZ, 0x3c, !PT ;  /* 0x0000002120207212 */ /* 0x000fe200078e3cff */
[--C-:B------:R-:W-:Y:S01]  /*22730*/  IMAD.X R33, RZ, RZ, R73.reuse, P2 ;  /* 0x000000ffff217224 */ /* 0x100fe200010e0649 */
[----:B------:R-:W-:Y:S01]  /*22740*/  LOP3.LUT R36, R36, R37, RZ, 0x3c, !PT ;  /* 0x0000002524247212 */ /* 0x000fe200078e3cff */
[--C-:B------:R-:W-:Y:S01]  /*22750*/  IMAD.X R37, RZ, RZ, R73.reuse, P1 ;  /* 0x000000ffff257224 */ /* 0x100fe200008e0649 */
[----:B------:R-:W-:Y:S01]  /*22760*/  LOP3.LUT R40, R40, R41, RZ, 0x3c, !PT ;  /* 0x0000002928287212 */ /* 0x000fe200078e3cff */
[----:B------:R-:W-:Y:S01]  /*22770*/  IMAD.X R41, RZ, RZ, R73, P0 ;  /* 0x000000ffff297224 */ /* 0x000fe200000e0649 */
[----:B------:R-:W-:Y:S01]  /*22780*/  LOP3.LUT R72, R7, R72, RZ, 0x3c, !PT ;  /* 0x0000004807487212 */ /* 0x000fe200078e3cff */
[----:B------:R-:W-:Y:S01]  /*22790*/  IMAD.WIDE.U32 R48, R28, UR4, R48 ;  /* 0x000000041c307c25 */ /* 0x000fe2000f8e0030 */
[----:B------:R-:W-:Y:S01]  /*227a0*/  ULDC.64 UR4, c[0x0][0xae0] ;  /* 0x0002b80000047ab9 */ /* 0x000fe20000000a00 */
[----:B------:R-:W5:Y:S02]  /*227b0*/  LD.E.128 R12, desc[UR60][R12.64] ;  /* 0x0000003c0c0c7980 */ /* 0x000f64000c101d00 */
[----:B------:R-:W-:-:S02]  /*227c0*/  IMAD R0, R0, UR4, RZ ;  /* 0x0000000400007c24 */ /* 0x000fc4000f8e02ff */
[----:B------:R-:W-:Y:S01]  /*227d0*/  IMAD R21, R21, R20, R50 ;  /* 0x0000001415157224 */ /* 0x000fe200078e0232 */
[----:B------:R0:W5:Y:S01]  /*227e0*/  LD.E.128 R4, desc[UR60][R72.64] ;  /* 0x0000003c48047980 */ /* 0x000162000c101d00 */
[----:B------:R-:W-:Y:S02]  /*227f0*/  IMAD.IADD R49, R49, 0x1, R51 ;  /* 0x0000000131317824 */ /* 0x000fe400078e0233 */
[----:B------:R-:W-:Y:S01]  /*22800*/  IMAD R51, R3, UR5, R0 ;  /* 0x0000000503337c24 */ /* 0x000fe2000f8e0200 */
        /* <DEDUP_REMOVED lines=13> */
[----:B------:R-:W-:-:S02]  /*228e0*/  IMAD R0, R0, UR4, RZ ;  /* 0x0000000400007c24 */ /* 0x000fc4000f8e02ff */
[----:B------:R-:W-:Y:S02]  /*228f0*/  IMAD.IADD R49, R49, 0x1, R51 ;  /* 0x0000000131317824 */ /* 0x000fe400078e0233 */
[----:B------:R-:W-:Y:S02]  /*22900*/  IMAD.IADD R53, R225, 0x1, R188 ;  /* 0x00000001e1357824 */ /* 0x000fe400078e02bc */
[C---:B------:R-:W-:Y:S02]  /*22910*/  IMAD R51, R21.reuse, UR5, R0 ;  /* 0x0000000515337c24 */ /* 0x040fe4000f8e0200 */
[----:B------:R-:W-:Y:S01]  /*22920*/  IMAD.WIDE.U32 R20, R21, UR4, R48 ;  /* 0x0000000415147c25 */ /* 0x000fe2000f8e0030 */
[----:B------:R-:W-:Y:S01]  /*22930*/  ISETP.GE.AND P2, PT, R53, R102, PT ;  /* 0x000000663500720c */ /* 0x000fe20003f46270 */
[----:B------:R-:W-:Y:S02]  /*22940*/  ULDC.64 UR4, c[0x0][0xa80] ;  /* 0x0002a00000047ab9 */ /* 0x000fe40000000a00 */
[----:B------:R-:W-:Y:S01]  /*22950*/  VIADD R0, R2, 0x2a820 ;  /* 0x0002a82002007836 */ /* 0x000fe20000000000 */
[----:B------:R-:W-:Y:S01]  /*22960*/  LEA R28, P3, R20, UR4, 0x1 ;  /* 0x00000004141c7c11 */ /* 0x000fe2000f8608ff */
[----:B------:R-:W-:-:S02]  /*22970*/  IMAD.IADD R21, R21, 0x1, R51 ;  /* 0x0000000115157824 */ /* 0x000fc400078e0233 */
[----:B------:R-:W-:Y:S01]  /*22980*/  VIADD R3, R53, 0x20 ;  /* 0x0000002035037836 */ /* 0x000fe20000000000 */
[----:B------:R-:W-:Y:S02]  /*22990*/  PRMT R0, RZ, 0x654, R0 ;  /* 0x00000654ff007816 */ /* 0x000fe40000000000 */
[----:B------:R-:W-:Y:S02]  /*229a0*/  LEA.HI.X R50, R20, UR5, R21, 0x1, P3 ;  /* 0x0000000514327c11 */ /* 0x000fe400098f0c15 */
[----:B------:R-:W-:Y:S01]  /*229b0*/  ISETP.GE.AND P0, PT, R3, R102, PT ;  /* 0x000000660300720c */ /* 0x000fe20003f06270 */
[----:B------:R-:W-:Y:S01]  /*229c0*/  VIADD R3, R53, 0x40 ;  /* 0x0000004035037836 */ /* 0x000fe20000000000 */
[----:B-1----:R1:W-:Y:S01]  /*229d0*/  SYNCS.ARRIVE.TRANS64.RED.A1T0 RZ, [R0+URZ], RZ ;  /* 0x000000ff00ff79a7 */ /* 0x0023e2000810043f */
[----:B------:R0:W2:Y:S01]  /*229e0*/  SHFL.IDX PT, R48, R28, RZ, 0x181f ;  /* 0x00181fff1c307589 */ /* 0x0000a200000e0000 */
[----:B------:R-:W-:Y:S01]  /*229f0*/  BSSY B1, `(.L_x_1835) ;  /* 0x000000f000017945 */ /* 0x000fe20003800000 */
[----:B------:R-:W-:-:S02]  /*22a00*/  SHF.R.S32.HI R104, RZ, 0x1f, R204 ;  /* 0x0000001fff687819 */ /* 0x000fc400000114cc */
[----:B------:R-:W-:Y:S01]  /*22a10*/  ISETP.GE.AND P1, PT, R3, R102, PT ;  /* 0x000000660300720c */ /* 0x000fe20003f26270 */
[----:B-1----:R0:W1:Y:S01]  /*22a20*/  SHFL.IDX PT, R0, R50, RZ, 0x181f ;  /* 0x00181fff32007589 */ /* 0x00206200000e0000 */
[----:B------:R-:W-:Y:S01]  /*22a30*/  SHF.R.S32.HI R105, RZ, 0x1f, R203 ;  /* 0x0000001fff697819 */ /* 0x000fe200000114cb */
[----:B------:R-:W-:Y:S10]  /*22a40*/  @P2 BRA `(.L_x_1836) ;  /* 0x0000000000242947 */ /* 0x000ff40003800000 */
        /* <DEDUP_REMOVED lines=9> */
.L_x_1836:
[----:B------:R-:W-:Y:S05]  /*22ae0*/  BSYNC B1 ;  /* 0x0000000000017941 */ /* 0x000fea0003800000 */
.L_x_1835:
        /* <DEDUP_REMOVED lines=13> */
.L_x_1838:
[----:B------:R-:W-:Y:S05]  /*22bc0*/  BSYNC B1 ;  /* 0x0000000000017941 */ /* 0x000fea0003800000 */
.L_x_1837:
        /* <DEDUP_REMOVED lines=13> */
.L_x_1840:
[----:B------:R-:W-:Y:S05]  /*22ca0*/  BSYNC B1 ;  /* 0x0000000000017941 */ /* 0x000fea0003800000 */
.L_x_1839:
[----:B------:R-:W-:Y:S01]  /*22cb0*/  VIADD R3, R53, 0x60 ;  /* 0x0000006035037836 */ /* 0x000fe20000000000 */
[----:B01--4-:R-:W0:Y:S04]  /*22cc0*/  SHFL.IDX PT, R50, R50, 0x3, 0x181f ;  /* 0x00781f0032327f89 */ /* 0x013e2800000e0000 */
        /* <DEDUP_REMOVED lines=14> */
.L_x_1834:
[----:B------:R-:W-:Y:S01]  /*22db0*/  ULDC.64 UR4, c[0x0][0xb08] ;  /* 0x0002c20000047ab9 */ /* 0x000fe20000000a00 */
[----:B------:R-:W1:Y:S01]  /*22dc0*/  @P4 LDC R11, c[0x0][0xbec] ;  /* 0x0002fb00ff0b4b82 */ /* 0x000e620000000800 */
[----:B0-----:R-:W-:Y:S01]  /*22dd0*/  IMAD R0, R103, UR4, RZ ;  /* 0x0000000467007c24 */ /* 0x001fe2000f8e02ff */
[----:B------:R-:W-:Y:S01]  /*22de0*/  ULDC.64 UR6, c[0x0][0xb30] ;  /* 0x0002cc0000067ab9 */ /* 0x000fe20000000a00 */
[----:B------:R-:W-:Y:S01]  /*22df0*/  IMAD.WIDE.U32 R4, R3, UR4, RZ ;  /* 0x0000000403047c25 */ /* 0x000fe2000f8e00ff */
[----:B------:R-:W-:Y:S01]  /*22e00*/  ISETP.GE.AND P0, PT, R9, R102, PT ;  /* 0x000000660900720c */ /* 0x000fe20003f06270 */
[----:B------:R-:W-:Y:S01]  /*22e10*/  BSSY B1, `(.L_x_1842) ;  /* 0x0000079000017945 */ /* 0x000fe20003800000 */
[----:B------:R-:W-:Y:S01]  /*22e20*/  SHF.R.S32.HI R25, RZ, 0x1f, R212 ;  /* 0x0000001fff197819 */ /* 0x000fe200000114d4 */
[----:B------:R-:W-:Y:S01]  /*22e30*/  IMAD R3, R3, UR5, R0 ;  /* 0x0000000503037c24 */ /* 0x000fe2000f8e0200 */
[----:B------:R-:W-:Y:S01]  /*22e40*/  ULDC.64 UR4, c[0x0][0xb38] ;  /* 0x0002ce0000047ab9 */ /* 0x000fe20000000a00 */
[----:B------:R-:W0:Y:S01]  /*22e50*/  @P4 LDC R0, c[0x0][0xbf0] ;  /* 0x0002fc00ff004b82 */ /* 0x000e220000000800 */
[C---:B------:R-:W-:Y:S01]  /*22e60*/  VIADD R13, R182.reuse, 0x8 ;  /* 0x00000008b60d7836 */ /* 0x040fe20000000000 */
[----:B------:R-:W-:Y:S01]  /*22e70*/  SHF.R.S32.HI R26, RZ, 0x1f, R213 ;  /* 0x0000001fff1a7819 */ /* 0x000fe200000114d5 */
[----:B------:R-:W-:Y:S01]  /*22e80*/  IMAD.IADD R5, R5, 0x1, R3 ;  /* 0x0000000105057824 */ /* 0x000fe200078e0203 */
[----:B------:R-:W-:Y:S01]  /*22e90*/  SHF.R.S32.HI R3, RZ, 0x1f, R28 ;  /* 0x0000001fff037819 */ /* 0x000fe2000001141c */
[----:B------:R-:W-:Y:S01]  /*22ea0*/  VIADD R15, R182, 0x10 ;  /* 0x00000010b60f7836 */ /* 0x000fe20000000000 */
[----:B------:R-:W-:Y:S01]  /*22eb0*/  SHF.R.S32.HI R14, RZ, 0x1f, R13 ;  /* 0x0000001fff0e7819 */ /* 0x000fe2000001140d */
[----:B------:R-:W-:Y:S01]  /*22ec0*/  IMAD.WIDE.U32 R4, R169, UR4, R4 ;  /* 0x00000004a9047c25 */ /* 0x000fe2000f8e0004 */
[----:B------:R-:W-:-:S02]  /*22ed0*/  SHF.R.S32.HI R27, RZ, 0x1f, R214 ;  /* 0x0000001fff1b7819 */ /* 0x000fc400000114d6 */
[----:B------:R-:W-:Y:S01]  /*22ee0*/  SHF.R.S32.HI R20, RZ, 0x1f, R15 ;  /* 0x0000001fff147819 */ /* 0x000fe2000001140f */
[----:B------:R-:W-:Y:S01]  /*22ef0*/  IMAD R5, R169, UR5, R5 ;  /* 0x00000005a9057c24 */ /* 0x000fe2000f8e0205 */
[----:B------:R-:W-:Y:S01]  /*22f00*/  ULDC.64 UR4, c[0x0][0xb40] ;  /* 0x0002d00000047ab9 */ /* 0x000fe20000000a00 */
[----:B------:R-:W-:Y:S01]  /*22f10*/  SHF.R.S32.HI R32, RZ, 0x1f, R215 ;  /* 0x0000001fff207819 */ /* 0x000fe200000114d7 */
[----:B------:R-:W-:Y:S01]  /*22f20*/  IMAD R3, R3, UR4, RZ ;  /* 0x0000000403037c24 */ /* 0x000fe2000f8e02ff */
[----:B------:R-:W-:Y:S01]  /*22f30*/  SHF.R.S32.HI R33, RZ, 0x1f, R216 ;  /* 0x0000001fff217819 */ /* 0x000fe200000114d8 */
[----:B-1----:R-:W-:Y:S01]  /*22f40*/  @P4 IMAD.HI.U32 R11, R24, R11, RZ ;  /* 0x0000000b180b4227 */ /* 0x002fe200078e00ff */
        /* <DEDUP_REMOVED lines=8> */
[----:B0-----:R-:W-:Y:S01]  /*22fd0*/  @P4 SHF.R.U32.HI R3, RZ, R0, R11 ;  /* 0x00000000ff034219 */ /* 0x001fe2000001160b */
[----:B------:R-:W-:Y:S01]  /*22fe0*/  IMAD.IADD R5, R5, 0x1, R7 ;  /* 0x0000000105057824 */ /* 0x000fe200078e0207 */
[----:B------:R-:W-:Y:S02]  /*22ff0*/  SHF.R.S32.HI R104, RZ, 0x1f, R221 ;  /* 0x0000001fff687819 */ /* 0x000fe400000114dd */
[--C-:B------:R-:W-:Y:S01]  /*23000*/  SHF.R.S32.HI R0, RZ, 0x1f, R3.reuse ;  /* 0x0000001fff007819 */ /* 0x100fe20000011403 */
[----:B------:R-:W-:Y:S01]  /*23010*/  IMAD.MOV R6, RZ, RZ, -R3 ;  /* 0x000000ffff067224 */ /* 0x000fe200078e0a03 */
[----:B------:R-:W-:Y:S01]  /*23020*/  SHF.R.S32.HI R105, RZ, 0x1f, R222 ;  /* 0x0000001fff697819 */ /* 0x000fe200000114de */
[----:B------:R-:W-:Y:S01]  /*23030*/  IMAD.WIDE.U32 R4, R210, UR4, R4 ;  /* 0x00000004d2047c25 */ /* 0x000fe2000f8e0004 */
[----:B------:R-:W-:-:S03]  /*23040*/  SHF.R.S32.HI R106, RZ, 0x1f, R223 ;  /* 0x0000001fff6a7819 */ /* 0x000fc600000114df */
[----:B------:R-:W-:Y:S02]  /*23050*/  IMAD R21, R21, R6, R24 ;  /* 0x0000000615157224 */ /* 0x000fe400078e0218 */
[----:B------:R-:W-:Y:S02]  /*23060*/  IMAD R0, R0, UR6, RZ ;  /* 0x0000000600007c24 */ /* 0x000fe4000f8e02ff */
[----:B------:R-:W-:Y:S01]  /*23070*/  IMAD R5, R210, UR5, R5 ;  /* 0x00000005d2057c24 */ /* 0x000fe2000f8e0205 */
[----:B------:R-:W-:Y:S01]  /*23080*/  ULDC.64 UR4, c[0x0][0xb28] ;  /* 0x0002ca0000047ab9 */ /* 0x000fe20000000a00 */
        /* <DEDUP_REMOVED lines=9> */
[----:B------:R-:W-:Y:S01]  /*23120*/  LEA R0, P1, R4, UR4, 0x2 ;  /* 0x0000000404007c11 */ /* 0x000fe2000f8210ff */
[----:B------:R-:W-:-:S03]  /*23130*/  VIADD R6, R2, 0x2a820 ;  /* 0x0002a82002067836 */ /* 0x000fc60000000000 */
[----:B------:R-:W-:Y:S02]  /*23140*/  LEA.HI.X R3, R4, UR5, R3, 0x2, P1 ;  /* 0x0000000504037c11 */ /* 0x000fe400088f1403 */
[----:B------:R-:W-:Y:S01]  /*23150*/  PRMT R6, RZ, 0x654, R6 ;  /* 0x00000654ff067816 */ /* 0x000fe20000000006 */
[----:B------:R0:W1:Y:S03]  /*23160*/  SHFL.IDX PT, R4, R0, RZ, 0x1c1f ;  /* 0x001c1fff00047589 */ /* 0x00006600000e0000 */
[----:B------:R0:W-:Y:S01]  /*23170*/  SYNCS.ARRIVE.TRANS64.RED.A1T0 RZ, [R6+URZ], RZ ;  /* 0x000000ff06ff79a7 */ /* 0x0001e2000810043f */
[----:B------:R0:W2:Y:S01]  /*23180*/  SHFL.IDX PT, R5, R3, RZ, 0x1c1f ;  /* 0x001c1fff03057589 */ /* 0x0000a200000e0000 */
        /* <DEDUP_REMOVED lines=65> */
.L_x_1843:
[----:B------:R-:W-:Y:S05]  /*235a0*/  BSYNC B1 ;  /* 0x0000000000017941 */ /* 0x000fea0003800000 */
.L_x_1842:
[----:B------:R-:W-:Y:S01]  /*235b0*/  ISETP.GE.AND P0, PT, R12, R102, PT ;  /* 0x000000660c00720c */ /* 0x000fe20003f06270 */
[----:B--23--:R2:W3:Y:S04]  /*235c0*/  SHFL.IDX PT, R5, R3, 0x1, 0x1c1f ;  /* 0x003c1f0003057f89 */ /* 0x00c4e800000e0000 */
[----:B-1----:R2:W1:Y:S08]  /*235d0*/  SHFL.IDX PT, R4, R0, 0x1, 0x1c1f ;  /* 0x003c1f0000047f89 */ /* 0x00247000000e0000 */
[----:B--2---:R-:W-:Y:S05]  /*235e0*/  @P0 BRA `(.L_x_1841) ;  /* 0x0000000c00f00947 */ /* 0x004fea0003800000 */
[----:B------:R-:W-:Y:S02]  /*235f0*/  ULDC UR4, c[0x0][0xac8] ;  /* 0x0002b20000047ab9 */ /* 0x000fe40000000800 */
[----:B------:R-:W-:Y:S02]  /*23600*/  ISETP.GE.AND P1, PT, R13, UR4, PT ;  /* 0x000000040d007c0c */ /* 0x000fe4000bf26270 */
[----:B------:R-:W-:Y:S02]  /*23610*/  ISETP.GE.AND P0, PT, R15, UR4, PT ;  /* 0x000000040f007c0c */ /* 0x000fe4000bf06270 */
[----:B------:R-:W-:Y:S02]  /*23620*/  ISETP.GE.AND P2, PT, R182, UR4, PT ;  /* 0x00000004b6007c0c */ /* 0x000fe4000bf46270 */
[----:B------:R-:W-:Y:S02]  /*23630*/  ISETP.GE.AND P4, PT, R222, UR4, PT ;  /* 0x00000004de007c0c */ /* 0x000fe4000bf86270 */
[----:B------:R-:W-:-:S05]  /*23640*/  ISETP.GE.AND P3, PT, R223, UR4, PT ;  /* 0x00000004df007c0c */ /* 0x000fca000bf66270 */
[-C--:B-1----:R-:W-:Y:S02]  /*23650*/  @!P1 LEA R8, P5, R13, R4.reuse, 0x2 ;  /* 0x000000040d089211 */ /* 0x082fe400078a10ff */
[-C--:B------:R-:W-:Y:S02]  /*23660*/  @!P0 LEA R10, P6, R15, R4.reuse, 0x2 ;  /* 0x000000040f0a8211 */ /* 0x080fe400078c10ff */
[-C--:B---3--:R-:W-:Y:S01]  /*23670*/  @!P1 LEA.HI.X R9, R13, R5.reuse, R14, 0x2, P5 ;  /* 0x000000050d099211 */ /* 0x088fe200028f140e */
[----:B0-----:R-:W-:Y:S01]  /*23680*/  @!P2 IMAD.WIDE R6, R182, 0x4, R4 ;  /* 0x00000004b606a825 */ /* 0x001fe200078e0204 */
        /* <DEDUP_REMOVED lines=18> */
[-C--:B-1----:R-:W-:Y:S01]  /*237b0*/  @!P2 LEA R10, P6, R218, R4.reuse, 0x2 ;  /* 0x00000004da0aa211 */ /* 0x082fe200078c10ff */
[----:B------:R-:W-:Y:S01]  /*237c0*/  @!P5 ST.E.64 desc[UR60][R20.64], R46 ;  /* 0x0000002e1400d985 */ /* 0x000fe2000c101b3c */
[----:B------:R-:W-:Y:S02]  /*237d0*/  @!P1 LEA R8, P5, R219, R4, 0x2 ;  /* 0x00000004db089211 */ /* 0x000fe400078a10ff */
        /* <DEDUP_REMOVED lines=35> */
.L_x_1832:
[----:B------:R-:W-:Y:S01]  /*23a10*/  ULDC.64 UR4, c[0x0][0xc08] ;  /* 0x0003020000047ab9 */ /* 0x000fe20000000a00 */
[----:B------:R-:W3:Y:S01]  /*23a20*/  LDC.64 R4, c[0x0][0xc00] ;  /* 0x00030000ff047b82 */ /* 0x000ee20000000a00 */
[----:B------:R-:W-:Y:S01]  /*23a30*/  ISETP.NE.U32.AND P0, PT, RZ, UR4, PT ;  /* 0x00000004ff007c0c */ /* 0x000fe2000bf05070 */
[----:B------:R-:W-:-:S03]  /*23a40*/  IMAD.MOV.U32 R3, RZ, RZ, RZ ;  /* 0x000000ffff037224 */ /* 0x000fc600078e00ff */
[----:B------:R-:W-:Y:S01]  /*23a50*/  ISETP.NE.AND.EX P1, PT, RZ, UR5, PT, P0 ;  /* 0x00000005ff007c0c */ /* 0x000fe2000bf25300 */
[----:B------:R-:W-:Y:S02]  /*23a60*/  ULDC.64 UR4, c[0x0][0xc00] ;  /* 0x0003000000047ab9 */ /* 0x000fe40000000a00 */
[----:B------:R-:W-:-:S04]  /*23a70*/  ISETP.NE.U32.AND P0, PT, RZ, UR4, PT ;  /* 0x00000004ff007c0c */ /* 0x000fc8000bf05070 */
[----:B------:R-:W-:-:S06]  /*23a80*/  ISETP.NE.AND.EX P0, PT, RZ, UR5, PT, P0 ;  /* 0x00000005ff007c0c */ /* 0x000fcc000bf05300 */
[----:B------:R-:W4:Y:S01]  /*23a90*/  @P1 LDC.64 R6, c[0x0][0xc08] ;  /* 0x00030200ff061b82 */ /* 0x000f220000000a00 */
[----:B------:R-:W-:Y:S02]  /*23aa0*/  ULDC UR4, c[0x0][0xa88] ;  /* 0x0002a20000047ab9 */ /* 0x000fe40000000800 */
[----:B------:R-:W-:Y:S02]  /*23ab0*/  IMAD.U32 R0, RZ, RZ, UR4 ;  /* 0x00000004ff007e24 */ /* 0x000fe4000f8e00ff */
[----:B---3--:R-:W-:-:S05]  /*23ac0*/  IMAD.WIDE R4, R207, 0x4, R4 ;  /* 0x00000004cf047825 */ /* 0x008fca00078e0204 */
[----:B------:R3:W5:Y:S01]  /*23ad0*/  @P0 LDG.E R3, desc[UR60][R4.64] ;  /* 0x0000003c04030981 */ /* 0x000762000c1e1900 */
[----:B----4-:R-:W-:-:S05]  /*23ae0*/  @P1 IMAD.WIDE R6, R207, 0x4, R6 ;  /* 0x00000004cf061825 */ /* 0x010fca00078e0206 */
[----:B------:R3:W5:Y:S01]  /*23af0*/  @P1 LDG.E R0, desc[UR60][R6.64] ;  /* 0x0000003c06001981 */ /* 0x000762000c1e1900 */
[----:B------:R-:W-:Y:S02]  /*23b00*/  ISETP.NE.AND P2, PT, R206, RZ, PT ;  /* 0x000000ffce00720c */ /* 0x000fe40003f45270 */
[----:B--2---:R-:W-:Y:S01]  /*23b10*/  SHF.R.S32.HI R28, RZ, 0x1f, R207 ;  /* 0x0000001fff1c7819 */ /* 0x004fe200000114cf */
[----:B------:R-:W2:Y:S10]  /*23b20*/  S2R R35, SR_TID.X ;  /* 0x0000000000237919 */ /* 0x000eb40000002100 */
[----:B------:R-:W4:Y:S01]  /*23b30*/  @!P2 LDC R206, c[0x0][0xad4] ;  /* 0x0002b500ffceab82 */ /* 0x000f220000000800 */
[----:B--2---:R-:W-:Y:S01]  /*23b40*/  VIADD R8, R35, 0xffffff80 ;  /* 0xffffff8023087836 */ /* 0x004fe20000000000 */
[----:B----4-:R-:W-:-:S04]  /*23b50*/  ISETP.GT.AND P2, PT, R206, 0x1, PT ;  /* 0x00000001ce00780c */ /* 0x010fc80003f44270 */
[----:B------:R-:W-:Y:S01]  /*23b60*/  ISETP.GT.AND P3, PT, R8, 0x7f, PT ;  /* 0x0000007f0800780c */ /* 0x000fe20003f64270 */
[----:B---3--:R-:W-:-:S12]  /*23b70*/  @P1 BRA `(.L_x_1844) ;  /* 0x0000000000101947 */ /* 0x008fd80003800000 */
[----:B------:R-:W-:Y:S05]  /*23b80*/  @!P0 BRA `(.L_x_1844) ;  /* 0x00000000000c8947 */ /* 0x000fea0003800000 */
[----:B------:R-:W2:Y:S04]  /*23b90*/  LDG.E R7, desc[UR60][R4.64] ;  /* 0x0000003c04077981 */ /* 0x000ea8000c1e1900 */
[----:B-----5:R-:W2:Y:S02]  /*23ba0*/  LDG.E R0, desc[UR60][R4.64+0x4] ;  /* 0x0000043c04007981 */ /* 0x020ea4000c1e1900 */
[----:B--2---:R-:W-:-:S07]  /*23bb0*/  IMAD.IADD R0, R0, 0x1, -R7 ;  /* 0x0000000100007824 */ /* 0x004fce00078e0a07 */
.L_x_1844:
[----:B------:R-:W-:Y:S01]  /*23bc0*/  BSSY B1, `(.L_x_1845) ;  /* 0x0000035000017945 */ /* 0x000fe20003800000 */
[----:B0-----:R-:W-:Y:S02]  /*23bd0*/  SEL R33, R207, RZ, !P0 ;  /* 0x000000ffcf217207 */ /* 0x001fe40004000000 */
[----:B------:R-:W-:Y:S02]  /*23be0*/  SEL R28, R28, RZ, !P0 ;  /* 0x000000ff1c1c7207 */ /* 0x000fe40004000000 */
[----:B-----5:R-:W-:Y:S01]  /*23bf0*/  SHF.R.S32.HI R26, RZ, 0x1f, R3 ;  /* 0x0000001fff1a7819 */ /* 0x020fe20000011403 */
[----:B------:R-:W-:Y:S06]  /*23c00*/  @P3 BRA `(.L_x_1846) ;  /* 0x0000000000c03947 */ /* 0x000fec0003800000 */
[----:B------:R-:W0:Y:S01]  /*23c10*/  LDC R37, c[0x0][0xbe8] ;  /* 0x0002fa00ff257b82 */ /* 0x000e220000000800 */
[----:B------:R-:W-:Y:S01]  /*23c20*/  IADD3 R35, R188, -0x80, R35 ;  /* 0xffffff80bc237810 */ /* 0x000fe20007ffe023 */
[----:B0-----:R-:W-:-:S05]  /*23c30*/  IMAD R4, R0, R37, RZ ;  /* 0x0000002500047224 */ /* 0x001fca00078e02ff */
[----:B------:R-:W-:-:S13]  /*23c40*/  ISETP.GE.AND P0, PT, R35, R4, PT ;  /* 0x000000042300720c */ /* 0x000fda0003f06270 */
[----:B------:R-:W-:Y:S05]  /*23c50*/  @P0 BRA `(.L_x_1846) ;  /* 0x0000000000ac0947 */ /* 0x000fea0003800000 */
[----:B------:R-:W-:Y:S01]  /*23c60*/  IMAD.MOV.U32 R24, RZ, RZ, 0x9b8 ;  /* 0x000009b8ff187424 */ /* 0x000fe200078e00ff */
[----:B------:R-:W-:Y:S01]  /*23c70*/  ISETP.GT.AND P0, PT, R206, 0x1, PT ;  /* 0x00000001ce00780c */ /* 0x000fe20003f04270 */
[----:B------:R-:W0:Y:S01]  /*23c80*/  LDC.64 R4, c[0x0][0xba8] ;  /* 0x0002ea00ff047b82 */ /* 0x000e220000000a00 */
[----:B------:R-:W-:Y:S01]  /*23c90*/  ISETP.NE.AND P1, PT, R37, 0x1, PT ;  /* 0x000000012500780c */ /* 0x000fe20003f25270 */
[----:B------:R-:W-:Y:S01]  /*23ca0*/  IMAD.MOV.U32 R21, RZ, RZ, R35 ;  /* 0x000000ffff157224 */ /* 0x000fe200078e0023 */
[----:B------:R-:W-:-:S05]  /*23cb0*/  SEL R24, R24, 0x978, P0 ;  /* 0x0000097818187807 */ /* 0x000fca0000000000 */
[----:B------:R-:W2:Y:S08]  /*23cc0*/  LDC.64 R12, c[0x0][R24+0x220] ;  /* 0x00008800180c7b82 */ /* 0x000eb00000000a00 */
[----:B------:R-:W3:Y:S08]  /*23cd0*/  LDC.64 R10, c[0x0][R24+0x218] ;  /* 0x00008600180a7b82 */ /* 0x000ef00000000a00 */
[----:B------:R-:W4:Y:S08]  /*23ce0*/  LDC.64 R8, c[0x0][R24+0x228] ;  /* 0x00008a0018087b82 */ /* 0x000f300000000a00 */
[----:B------:R-:W5:Y:S08]  /*23cf0*/  LDC.64 R6, c[0x0][R24+0x210] ;  /* 0x0000840018067b82 */ /* 0x000f700000000a00 */
[----:B------:R-:W1:Y:S08]  /*23d00*/  @P1 LDC R20, c[0x0][0xbec] ;  /* 0x0002fb00ff141b82 */ /* 0x000e700000000800 */
[----:B------:R-:W4:Y:S01]  /*23d10*/  @P1 LDC R27, c[0x0][0xbf0] ;  /* 0x0002fc00ff1b1b82 */ /* 0x000f220000000800 */
[----:B--2---:R-:W-:-:S07]  /*23d20*/  IMAD R13, R13, R33, RZ ;  /* 0x000000210d0d7224 */ /* 0x004fce00078e02ff */
[----:B0-----:R-:W0:Y:S01]  /*23d30*/  @!P0 LDC R4, c[0x0][0xb50] ;  /* 0x0002d400ff048b82 */ /* 0x001e220000000800 */
[----:B-1----:R-:W-:-:S07]  /*23d40*/  @P1 IMAD.HI.U32 R20, R35, R20, RZ ;  /* 0x0000001423141227 */ /* 0x002fce00078e00ff */
[----:B------:R-:W1:Y:S01]  /*23d50*/  @!P0 LDC R5, c[0x0][0xb54] ;  /* 0x0002d500ff058b82 */ /* 0x000e620000000800 */
[-C--:B---3--:R-:W-:Y:S02]  /*23d60*/  IMAD R25, R11, R169.reuse, RZ ;  /* 0x000000a90b197224 */ /* 0x088fe400078e02ff */
[----:B------:R-:W-:Y:S01]  /*23d70*/  IMAD.WIDE.U32 R14, R10, R169, RZ ;  /* 0x000000a90a0e7225 */ /* 0x000fe200078e00ff */
[----:B----4-:R-:W-:-:S03]  /*23d80*/  @P1 SHF.R.U32.HI R21, RZ, R27, R20 ;  /* 0x0000001bff151219 */ /* 0x010fc60000011614 */
        /* <DEDUP_REMOVED lines=13> */
[----:B-----5:R-:W-:Y:S01]  /*23e60*/  IMAD R7, R7, R11, RZ ;  /* 0x0000000b07077224 */ /* 0x020fe200078e02ff */
[----:B------:R-:W-:Y:S02]  /*23e70*/  SHF.R.S32.HI R21, RZ, 0x1f, R21 ;  /* 0x0000001fff157819 */ /* 0x000fe40000011415 */
[----:B------:R-:W-:Y:S02]  /*23e80*/  SHF.R.S32.HI R13, RZ, 0x1f, R11 ;  /* 0x0000001fff0d7819 */ /* 0x000fe4000001140b */
[----:B------:R-:W-:-:S03]  /*23e90*/  IADD3.X R9, R21, R10, R15, P0, P1 ;  /* 0x0000000a15097210 */ /* 0x000fc600007e240f */
[C---:B------:R-:W-:Y:S02]  /*23ea0*/  IMAD R13, R6.reuse, R13, R7 ;  /* 0x0000000d060d7224 */ /* 0x040fe400078e0207 */
[----:B------:R-:W-:-:S04]  /*23eb0*/  IMAD.WIDE.U32 R6, R6, R11, R8 ;  /* 0x0000000b06067225 */ /* 0x000fc800078e0008 */
[----:B------:R-:W-:Y:S01]  /*23ec0*/  IMAD.IADD R7, R7, 0x1, R13 ;  /* 0x0000000107077824 */ /* 0x000fe200078e020d */
[----:B0-----:R-:W-:-:S04]  /*23ed0*/  LEA R4, P0, R6, R4, 0x2 ;  /* 0x0000000406047211 */ /* 0x001fc800078010ff */
[----:B-1----:R-:W-:Y:S01]  /*23ee0*/  LEA.HI.X R5, R6, R5, R7, 0x2, P0 ;  /* 0x0000000506057211 */ /* 0x002fe200000f1407 */
[----:B------:R-:W-:-:S05]  /*23ef0*/  IMAD.MOV.U32 R7, RZ, RZ, -0x800000 ;  /* 0xff800000ff077424 */ /* 0x000fca00078e00ff */
[----:B------:R0:W-:Y:S03]  /*23f00*/  STG.E desc[UR60][R4.64], R7 ;  /* 0x0000000704007986 */ /* 0x0001e6000c10193c */
.L_x_1846:
[----:B------:R-:W-:Y:S05]  /*23f10*/  BSYNC B1 ;  /* 0x0000000000017941 */ /* 0x000fea0003800000 */
.L_x_1845:
[----:B------:R-:W-:Y:S05]  /*23f20*/  @P2 BRA `(.L_x_1841) ;  /* 0x0000000400a02947 */ /* 0x000fea0003800000 */
[----:B------:R-:W2:Y:S01]  /*23f30*/  LDC R11, c[0x0][0xbe8] ;  /* 0x0002fa00ff0b7b82 */ /* 0x000ea20000000800 */
        /* <DEDUP_REMOVED lines=11> */
[----:B------:R-:W-:Y:S02]  /*23ff0*/  IMAD.IADD R9, R188, 0x1, R3 ;  /* 0x00000001bc097824 */ /* 0x000fe400078e0203 */
[----:B------:R-:W-:-:S04]  /*24000*/  IMAD.WIDE.U32 R4, R169, UR4, R4 ;  /* 0x00000004a9047c25 */ /* 0x000fc8000f8e0004 */
[----:B------:R-:W-:Y:S01]  /*24010*/  IMAD.MOV.U32 R3, RZ, RZ, R9 ;  /* 0x000000ffff037224 */ /* 0x000fe200078e0009 */
[----:B--2---:R-:W-:Y:S01]  /*24020*/  ISETP.NE.AND P0, PT, R11, 0x1, PT ;  /* 0x000000010b00780c */ /* 0x004fe20003f05270 */
[----:B------:R-:W-:Y:S02]  /*24030*/  IMAD R7, R28, UR6, RZ ;  /* 0x000000061c077c24 */ /* 0x000fe4000f8e02ff */
[----:B------:R-:W-:Y:S01]  /*24040*/  IMAD R5, R169, UR5, R5 ;  /* 0x00000005a9057c24 */ /* 0x000fe2000f8e0205 */
[----:B------:R-:W-:Y:S01]  /*24050*/  ULDC.64 UR4, c[0x0][0xae0] ;  /* 0x0002b80000047ab9 */ /* 0x000fe20000000a00 */
[C---:B------:R-:W-:Y:S02]  /*24060*/  IMAD R7, R33.reuse, UR7, R7 ;  /* 0x0000000721077c24 */ /* 0x040fe4000f8e0207 */
[----:B------:R-:W-:-:S04]  /*24070*/  IMAD.WIDE.U32 R4, R33, UR6, R4 ;  /* 0x0000000621047c25 */ /* 0x000fc8000f8e0004 */
[----:B------:R-:W-:Y:S02]  /*24080*/  IMAD.IADD R5, R5, 0x1, R7 ;  /* 0x0000000105057824 */ /* 0x000fe400078e0207 */
[----:B------:R-:W0:Y:S01]  /*24090*/  @P0 LDC R6, c[0x0][0xbec] ;  /* 0x0002fb00ff060b82 */ /* 0x000e220000000800 */
[----:B------:R-:W-:-:S07]  /*240a0*/  IMAD.IADD R188, R225, 0x1, R188 ;  /* 0x00000001e1bc7824 */ /* 0x000fce00078e02bc */
[----:B------:R-:W2:Y:S01]  /*240b0*/  @P0 LDC R13, c[0x0][0xbf0] ;  /* 0x0002fc00ff0d0b82 */ /* 0x000ea20000000800 */
[----:B0-----:R-:W-:-:S05]  /*240c0*/  @P0 IMAD.HI.U32 R6, R9, R6, RZ ;  /* 0x0000000609060227 */ /* 0x001fca00078e00ff */
[----:B--2---:R-:W-:-:S04]  /*240d0*/  @P0 SHF.R.U32.HI R3, RZ, R13, R6 ;  /* 0x0000000dff030219 */ /* 0x004fc80000011606 */
[--C-:B------:R-:W-:Y:S01]  /*240e0*/  SHF.R.S32.HI R6, RZ, 0x1f, R3.reuse ;  /* 0x0000001fff067819 */ /* 0x100fe20000011403 */
[----:B------:R-:W-:Y:S02]  /*240f0*/  IMAD.MOV R8, RZ, RZ, -R3 ;  /* 0x000000ffff087224 */ /* 0x000fe400078e0a03 */
[----:B------:R-:W-:-:S04]  /*24100*/  IMAD.WIDE.U32 R4, R3, UR4, R4 ;  /* 0x0000000403047c25 */ /* 0x000fc8000f8e0004 */
[----:B------:R-:W-:Y:S02]  /*24110*/  IMAD R6, R6, UR4, RZ ;  /* 0x0000000406067c24 */ /* 0x000fe4000f8e02ff */
[----:B------:R-:W-:Y:S02]  /*24120*/  IMAD R7, R11, R8, R9 ;  /* 0x000000080b077224 */ /* 0x000fe400078e0209 */
[----:B------:R-:W-:Y:S01]  /*24130*/  IMAD R9, R3, UR5, R6 ;  /* 0x0000000503097c24 */ /* 0x000fe2000f8e0206 */
[----:B------:R-:W-:Y:S01]  /*24140*/  ULDC.64 UR4, c[0x0][0xad8] ;  /* 0x0002b60000047ab9 */ /* 0x000fe20000000a00 */
[----:B------:R-:W-:Y:S01]  /*24150*/  IMAD R11, R0, R11, RZ ;  /* 0x0000000b000b7224 */ /* 0x000fe200078e02ff */
[----:B------:R-:W-:Y:S01]  /*24160*/  SHF.R.S32.HI R3, RZ, 0x1f, R7 ;  /* 0x0000001fff037819 */ /* 0x000fe20000011407 */
[----:B------:R-:W-:Y:S02]  /*24170*/  IMAD.IADD R5, R5, 0x1, R9 ;  /* 0x0000000105057824 */ /* 0x000fe400078e0209 */
[C---:B------:R-:W-:Y:S01]  /*24180*/  VIADD R0, R188.reuse, 0x20 ;  /* 0x00000020bc007836 */ /* 0x040fe20000000000 */
[----:B------:R-:W-:Y:S01]  /*24190*/  ISETP.GE.AND P2, PT, R188, R11, PT ;  /* 0x0000000bbc00720c */ /* 0x000fe20003f46270 */
[----:B------:R-:W-:-:S02]  /*241a0*/  IMAD R6, R3, UR4, RZ ;  /* 0x0000000403067c24 */ /* 0x000fc4000f8e02ff */
[----:B------:R-:W-:Y:S01]  /*241b0*/  IMAD.WIDE.U32 R4, R7, UR4, R4 ;  /* 0x0000000407047c25 */ /* 0x000fe2000f8e0004 */
[----:B------:R-:W-:-:S03]  /*241c0*/  ISETP.GE.AND P1, PT, R0, R11, PT ;  /* 0x0000000b0000720c */ /* 0x000fc60003f26270 */
[----:B------:R-:W-:Y:S01]  /*241d0*/  IMAD R3, R7, UR5, R6 ;  /* 0x0000000507037c24 */ /* 0x000fe2000f8e0206 */
[----:B------:R-:W-:Y:S01]  /*241e0*/  ULDC.64 UR4, c[0x0][0xa80] ;  /* 0x0002a00000047ab9 */ /* 0x000fe20000000a00 */
[----:B------:R-:W-:Y:S01]  /*241f0*/  VIADD R0, R188, 0x40 ;  /* 0x00000040bc007836 */ /* 0x000fe20000000000 */
[----:B------:R-:W-:Y:S01]  /*24200*/  LEA R6, P3, R4, UR4, 0x1 ;  /* 0x0000000404067c11 */ /* 0x000fe2000f8608ff */
[----:B------:R-:W-:-:S03]  /*24210*/  IMAD.IADD R3, R5, 0x1, R3 ;  /* 0x0000000105037824 */ /* 0x000fc600078e0203 */
[----:B------:R-:W-:Y:S02]  /*24220*/  ISETP.GE.AND P0, PT, R0, R11, PT ;  /* 0x0000000b0000720c */ /* 0x000fe40003f06270 */
[----:B------:R-:W-:Y:S02]  /*24230*/  LEA.HI.X R3, R4, UR5, R3, 0x1, P3 ;  /* 0x0000000504037c11 */ /* 0x000fe400098f0c03 */
[----:B------:R0:W2:Y:S04]  /*24240*/  SHFL.IDX PT, R4, R6, RZ, 0x181f ;  /* 0x00181fff06047589 */ /* 0x0000a800000e0000 */
[----:B------:R0:W3:Y:S01]  /*24250*/  SHFL.IDX PT, R0, R3, RZ, 0x181f ;  /* 0x00181fff03007589 */ /* 0x0000e200000e0000 */
[----:B------:R-:W-:Y:S05]  /*24260*/  @P2 BRA `(.L_x_1848) ;  /* 0x0000000000242947 */ /* 0x000fea0003800000 */
[----:B------:R-:W-:Y:S02]  /*24270*/  ULDC UR4, c[0x0][0xac8] ;  /* 0x0002b20000047ab9 */ /* 0x000fe40000000800 */
[----:B------:R-:W-:Y:S02]  /*24280*/  ISETP.GE.AND P4, PT, R203, UR4, PT ;  /* 0x00000004cb007c0c */ /* 0x000fe4000bf86270 */
[----:B------:R-:W-:-:S11]  /*24290*/  ISETP.GE.AND P5, PT, R204, UR4, PT ;  /* 0x00000004cc007c0c */ /* 0x000fd6000bfa6270 */
[CC--:B--2---:R-:W-:Y:S02]  /*242a0*/  @!P4 LEA R8, P2, R203.reuse, R4.reuse, 0x1 ;  /* 0x00000004cb08c211 */ /* 0x0c4fe400078408ff */
[C---:B------:R-:W-:Y:S02]  /*242b0*/  @!P5 LEA R4, P3, R204.reuse, R4, 0x1 ;  /* 0x00000004cc04d211 */ /* 0x040fe400078608ff */
[-C--:B---3--:R-:W-:Y:S02]  /*242c0*/  @!P4 LEA.HI.X R9, R203, R0.reuse, R12, 0x1, P2 ;  /* 0x00000000cb09c211 */ /* 0x088fe400010f0c0c */
[----:B------:R-:W-:-:S03]  /*242d0*/  @!P5 LEA.HI.X R5, R204, R0, R10, 0x1, P3 ;  /* 0x00000000cc05d211 */ /* 0x000fc600018f0c0a */
[----:B------:R4:W-:Y:S04]  /*242e0*/  @!P4 ST.E.128 desc[UR60][R8.64], RZ ;  /* 0x000000ff0800c985 */ /* 0x0009e8000c101d3c */
[----:B------:R4:W-:Y:S02]  /*242f0*/  @!P5 ST.E.128 desc[UR60][R4.64], RZ ;  /* 0x000000ff0400d985 */ /* 0x0009e4000c101d3c */
.L_x_1848:
[----:B------:R-:W-:Y:S05]  /*24300*/  BSYNC B1 ;  /* 0x0000000000017941 */ /* 0x000fea0003800000 */
.L_x_1847:
[----:B---3--:R3:W0:Y:S01]  /*24310*/  SHFL.IDX PT, R0, R3, 0x1, 0x181f ;  /* 0x00381f0003007f89 */ /* 0x00862200000e0000 */
[----:B------:R-:W-:Y:S03]  /*24320*/  BSSY B1, `(.L_x_1849) ;  /* 0x000000c000017945 */ /* 0x000fe60003800000 */
[----:B--2-4-:R3:W2:Y:S01]  /*24330*/  SHFL.IDX PT, R4, R6, 0x1, 0x181f ;  /* 0x00381f0006047f89 */ /* 0x0146a200000e0000 */
[----:B------:R-:W-:Y:S05]  /*24340*/  @P1 BRA `(.L_x_1850) ;  /* 0x0000000000241947 */ /* 0x000fea0003800000 */
[----:B------:R-:W-:Y:S02]  /*24350*/  ULDC UR4, c[0x0][0xac8] ;  /* 0x0002b20000047ab9 */ /* 0x000fe40000000800 */
[----:B------:R-:W-:Y:S02]  /*24360*/  ISETP.GE.AND P3, PT, R203, UR4, PT ;  /* 0x00000004cb007c0c */ /* 0x000fe4000bf66270 */
[----:B------:R-:W-:-:S11]  /*24370*/  ISETP.GE.AND P4, PT, R204, UR4, PT ;  /* 0x00000004cc007c0c */ /* 0x000fd6000bf86270 */
[CC--:B--2---:R-:W-:Y:S02]  /*24380*/  @!P3 LEA R8, P1, R203.reuse, R4.reuse, 0x1 ;  /* 0x00000004cb08b211 */ /* 0x0c4fe400078208ff */
[C---:B------:R-:W-:Y:S02]  /*24390*/  @!P4 LEA R4, P2, R204.reuse, R4, 0x1 ;  /* 0x00000004cc04c211 */ /* 0x040fe400078408ff */
[-C--:B0-----:R-:W-:Y:S02]  /*243a0*/  @!P3 LEA.HI.X R9, R203, R0.reuse, R12, 0x1, P1 ;  /* 0x00000000cb09b211 */ /* 0x081fe400008f0c0c */
[----:B------:R-:W-:-:S03]  /*243b0*/  @!P4 LEA.HI.X R5, R204, R0, R10, 0x1, P2 ;  /* 0x00000000cc05c211 */ /* 0x000fc600010f0c0a */
[----:B------:R4:W-:Y:S04]  /*243c0*/  @!P3 ST.E.128 desc[UR60][R8.64], RZ ;  /* 0x000000ff0800b985 */ /* 0x0009e8000c101d3c */
[----:B------:R4:W-:Y:S02]  /*243d0*/  @!P4 ST.E.128 desc[UR60][R4.64], RZ ;  /* 0x000000ff0400c985 */ /* 0x0009e4000c101d3c */
.L_x_1850:
[----:B------:R-:W-:Y:S05]  /*243e0*/  BSYNC B1 ;  /* 0x0000000000017941 */ /* 0x000fea0003800000 */
.L_x_1849:
[----:B0-----:R0:W0:Y:S01]  /*243f0*/  SHFL.IDX PT, R0, R3, 0x2, 0x181f ;  /* 0x00581f0003007f89 */ /* 0x00102200000e0000 */
[----:B------:R-:W-:Y:S03]  /*24400*/  BSSY B1, `(.L_x_1851) ;  /* 0x000000c000017945 */ /* 0x000fe60003800000 */
[----:B--2-4-:R2:W4:Y:S01]  /*24410*/  SHFL.IDX PT, R4, R6, 0x2, 0x181f ;  /* 0x00581f0006047f89 */ /* 0x01452200000e0000 */
[----:B------:R-:W-:Y:S05]  /*24420*/  @P0 BRA `(.L_x_1852) ;  /* 0x0000000000240947 */ /* 0x000fea0003800000 */
[----:B------:R-:W-:Y:S02]  /*24430*/  ULDC UR4, c[0x0][0xac8] ;  /* 0x0002b20000047ab9 */ /* 0x000fe40000000800 */
[----:B------:R-:W-:Y:S02]  /*24440*/  ISETP.GE.AND P2, PT, R203, UR4, PT ;  /* 0x00000004cb007c0c */ /* 0x000fe4000bf46270 */
[----:B------:R-:W-:-:S11]  /*24450*/  ISETP.GE.AND P3, PT, R204, UR4, PT ;  /* 0x00000004cc007c0c */ /* 0x000fd6000bf66270 */
[CC--:B----4-:R-:W-:Y:S02]  /*24460*/  @!P2 LEA R8, P0, R203.reuse, R4.reuse, 0x1 ;  /* 0x00000004cb08a211 */ /* 0x0d0fe400078008ff */
[C---:B------:R-:W-:Y:S02]  /*24470*/  @!P3 LEA R4, P1, R204.reuse, R4, 0x1 ;  /* 0x00000004cc04b211 */ /* 0x040fe400078208ff */
[-C--:B0-----:R-:W-:Y:S02]  /*24480*/  @!P2 LEA.HI.X R9, R203, R0.reuse, R12, 0x1, P0 ;  /* 0x00000000cb09a211 */ /* 0x081fe400000f0c0c */
[----:B------:R-:W-:-:S03]  /*24490*/  @!P3 LEA.HI.X R5, R204, R0, R10, 0x1, P1 ;  /* 0x00000000cc05b211 */ /* 0x000fc600008f0c0a */
[----:B------:R0:W-:Y:S04]  /*244a0*/  @!P2 ST.E.128 desc[UR60][R8.64], RZ ;  /* 0x000000ff0800a985 */ /* 0x0001e8000c101d3c */
[----:B------:R0:W-:Y:S02]  /*244b0*/  @!P3 ST.E.128 desc[UR60][R4.64], RZ ;  /* 0x000000ff0400b985 */ /* 0x0001e4000c101d3c */
.L_x_1852:
[----:B------:R-:W-:Y:S05]  /*244c0*/  BSYNC B1 ;  /* 0x0000000000017941 */ /* 0x000fea0003800000 */
.L_x_1851:
[----:B0-----:R-:W-:Y:S01]  /*244d0*/  VIADD R0, R188, 0x60 ;  /* 0x00000060bc007836 */ /* 0x001fe20000000000 */
[----:B---3--:R-:W0:Y:S04]  /*244e0*/  SHFL.IDX PT, R3, R3, 0x3, 0x181f ;  /* 0x00781f0003037f89 */ /* 0x008e2800000e0000 */
[----:B------:R-:W-:Y:S01]  /*244f0*/  ISETP.GE.AND P0, PT, R0, R11, PT ;  /* 0x0000000b0000720c */ /* 0x000fe20003f06270 */
[----:B----4-:R3:W4:-:S12]  /*24500*/  SHFL.IDX PT, R4, R6, 0x3, 0x181f ;  /* 0x00781f0006047f89 */ /* 0x01071800000e0000 */
[----:B---3--:R-:W-:Y:S05]  /*24510*/  @P0 BRA `(.L_x_1841) ;  /* 0x0000000000240947 */ /* 0x008fea0003800000 */
[----:B------:R-:W-:Y:S02]  /*24520*/  ULDC UR4, c[0x0][0xac8] ;  /* 0x0002b20000047ab9 */ /* 0x000fe40000000800 */
[----:B------:R-:W-:Y:S02]  /*24530*/  ISETP.GE.AND P2, PT, R203, UR4, PT ;  /* 0x00000004cb007c0c */ /* 0x000fe4000bf46270 */
[----:B------:R-:W-:-:S11]  /*24540*/  ISETP.GE.AND P3, PT, R204, UR4, PT ;  /* 0x00000004cc007c0c */ /* 0x000fd6000bf66270 */
[CC--:B--2-4-:R-:W-:Y:S02]  /*24550*/  @!P2 LEA R6, P0, R203.reuse, R4.reuse, 0x1 ;  /* 0x00000004cb06a211 */ /* 0x0d4fe400078008ff */
[C---:B------:R-:W-:Y:S02]  /*24560*/  @!P3 LEA R4, P1, R204.reuse, R4, 0x1 ;  /* 0x00000004cc04b211 */ /* 0x040fe400078208ff */
[-C--:B0-----:R-:W-:Y:S02]  /*24570*/  @!P2 LEA.HI.X R7, R203, R3.reuse, R12, 0x1, P0 ;  /* 0x00000003cb07a211 */ /* 0x081fe400000f0c0c */
[----:B------:R-:W-:-:S03]  /*24580*/  @!P3 LEA.HI.X R5, R204, R3, R10, 0x1, P1 ;  /* 0x00000003cc05b211 */ /* 0x000fc600008f0c0a */
[----:B------:R0:W-:Y:S04]  /*24590*/  @!P2 ST.E.128 desc[UR60][R6.64], RZ ;  /* 0x000000ff0600a985 */ /* 0x0001e8000c101d3c */
[----:B------:R0:W-:Y:S02]  /*245a0*/  @!P3 ST.E.128 desc[UR60][R4.64], RZ ;  /* 0x000000ff0400b985 */ /* 0x0001e4000c101d3c */
.L_x_1841:
[----:B------:R-:W-:Y:S05]  /*245b0*/  BSYNC B0 ;  /* 0x0000000000007941 */ /* 0x000fea0003800000 */
.L_x_1831:
[----:B------:R-:W-:Y:S02]  /*245c0*/  ULDC UR4, c[0x0][0xc3c] ;  /* 0x00030f0000047ab9 */ /* 0x000fe40000000800 */
[----:B------:R-:W-:-:S13]  /*245d0*/  ISETP.GE.AND P0, PT, R31, UR4, PT ;  /* 0x000000041f007c0c */ /* 0x000fda000bf06270 */
[----:B------:R-:W-:Y:S05]  /*245e0*/  @!P0 BRA `(.L_x_1853) ;  /* 0xfffffdcc00b08947 */ /* 0x000fea000383ffff */
[----:B------:R-:W-:Y:S05]  /*245f0*/  BRA `(.L_x_1546) ;  /* 0x0000008000207947 */ /* 0x000fea0003800000 */
.L_x_1544:
        /* <DEDUP_REMOVED lines=16> */
.L_x_1854:
        /* <DEDUP_REMOVED lines=43> */
.L_x_1858:
[----:B------:R-:W0:Y:S01]  /*249b0*/  LDC R2, c[0x0][0xc3c] ;  /* 0x00030f00ff027b82 */ /* 0x000e220000000800 */
[----:B------:R-:W-:Y:S01]  /*249c0*/  UIADD3 UR4, UR4, 0x1f, URZ ;  /* 0x0000001f04047890 */ /* 0x000fe2000fffe03f */
[----:B------:R-:W-:Y:S02]  /*249d0*/  ULDC UR7, c[0x0][0xc3c] ;  /* 0x00030f0000077ab9 */ /* 0x000fe40000000800 */
[----:B------:R-:W-:-:S03]  /*249e0*/  IMAD.U32 R27, RZ, RZ, UR7 ;  /* 0x00000007ff1b7e24 */ /* 0x000fc6000f8e00ff */
[----:B0-----:R-:W-:-:S13]  /*249f0*/  ISETP.LE.AND P6, PT, R2, UR4, PT ;  /* 0x0000000402007c0c */ /* 0x001fda000bfc3270 */
[----:B------:R-:W-:Y:S05]  /*24a00*/  @P6 BRA `(.L_x_1857) ;  /* 0x0000000800a86947 */ /* 0x000fea0003800000 */
[----:B------:R-:W-:Y:S02]  /*24a10*/  VIADD R11, R6, UR4 ;  /* 0x00000004060b7c36 */ /* 0x000fe40008000000 */
[----:B------:R-:W-:Y:S02]  /*24a20*/  IMAD.MOV.U32 R7, RZ, RZ, RZ ;  /* 0x000000ffff077224 */ /* 0x000fe400078e00ff */
[----:B------:R-:W-:Y:S01]  /*24a30*/  IMAD.MOV.U32 R8, RZ, RZ, RZ ;  /* 0x000000ffff087224 */ /* 0x000fe200078e00ff */
[----:B------:R-:W-:-:S13]  /*24a40*/  ISETP.GE.OR P6, PT, R11, R2, !P0 ;  /* 0x000000020b00720c */ /* 0x000fda00047c6670 */
[----:B------:R-:W0:Y:S08]  /*24a50*/  @!P6 LDC.64 R4, c[0x0][0xc80] ;  /* 0x00032000ff04eb82 */ /* 0x000e300000000a00 */
[----:B------:R-:W1:Y:S01]  /*24a60*/  @!P6 LDC.64 R2, c[0x0][0xc78] ;  /* 0x00031e00ff02eb82 */ /* 0x000e620000000a00 */
[----:B0-----:R-:W-:-:S05]  /*24a70*/  @!P6 IMAD.WIDE R4, R11, 0x4, R4 ;  /* 0x000000040b04e825 */ /* 0x001fca00078e0204 */
[----:B------:R-:W2:Y:S01]  /*24a80*/  @!P6 LDG.E R7, desc[UR60][R4.64] ;  /* 0x0000003c0407e981 */ /* 0x000ea2000c1e1900 */
[----:B-1----:R-:W-:-:S05]  /*24a90*/  @!P6 IMAD.WIDE R2, R11, 0x4, R2 ;  /* 0x000000040b02e825 */ /* 0x002fca00078e0202 */
        /* <DEDUP_REMOVED lines=22> */
.L_x_1856:
        /* <DEDUP_REMOVED lines=11> */
[----:B------:R-:W-:-:S05]  /*24cb0*/  VIADD R3, R27, 0xffffffff ;  /* 0xffffffff1b037836 */ /* 0x000fca0000000000 */
[----:B------:R0:W1:Y:S02]  /*24cc0*/  SHFL.IDX PT, R24, R2, R3, 0x1f ;  /* 0x00001f0302187589 */ /* 0x00006400000e0000 */
.L_x_1859:
[----:B-1----:R-:W-:Y:S02]  /*24cd0*/  IMAD R24, R24, UR5, R5 ;  /* 0x0000000518187c24 */ /* 0x002fe4000f8e0205 */
[----:B------:R-:W-:-:S03]  /*24ce0*/  VIADD R27, R27, UR4 ;  /* 0x000000041b1b7c36 */ /* 0x000fc60008000000 */
[----:B------:R-:W-:Y:S01]  /*24cf0*/  IADD3 R4, -R24, UR6, RZ ;  /* 0x0000000618047c10 */ /* 0x000fe2000fffe1ff */
[----:B------:R-:W-:Y:S06]  /*24d00*/  @!P1 BRA `(.L_x_1860) ;  /* 0x0000000000e89947 */ /* 0x000fec0003800000 */
[-C--:B--2---:R-:W-:Y:S02]  /*24d10*/  IABS R12, R7.reuse ;  /* 0x00000007000c7213 */ /* 0x084fe40000000000 */
[----:B------:R-:W-:Y:S02]  /*24d20*/  IABS R5, R8 ;  /* 0x0000000800057213 */ /* 0x000fe40000000000 */
[----:B------:R-:W1:Y:S01]  /*24d30*/  I2F.RP R9, R12 ;  /* 0x0000000c00097306 */ /* 0x000e620000209400 */
[----:B------:R-:W-:-:S07]  /*24d40*/  IABS R13, R7 ;  /* 0x00000007000d7213 */ /* 0x000fce0000000000 */
[----:B------:R-:W2:Y:S08]  /*24d50*/  I2F.RP R10, R5 ;  /* 0x00000005000a7306 */ /* 0x000eb00000209400 */
[----:B-1----:R-:W0:Y:S08]  /*24d60*/  MUFU.RCP R9, R9 ;  /* 0x0000000900097308 */ /* 0x002e300000001000 */
[----:B--2---:R-:W-:Y:S01]  /*24d70*/  MUFU.RCP R10, R10 ;  /* 0x0000000a000a7308 */ /* 0x004fe20000001000 */
        /* <DEDUP_REMOVED lines=18> */
[----:B------:R-:W0:Y:S01]  /*24ea0*/  F2I.FTZ.U32.TRUNC.NTZ R3, R11 ;  /* 0x0000000b00037305 */ /* 0x000e22000021f000 */
[----:B------:R-:W-:-:S05]  /*24eb0*/  IABS R12, R8 ;  /* 0x00000008000c7213 */ /* 0x000fca0000000000 */
[----:B------:R-:W-:-:S05]  /*24ec0*/  IMAD.MOV R12, RZ, RZ, -R12 ;  /* 0x000000ffff0c7224 */ /* 0x000fca00078e0a0c */
[----:B------:R-:W-:-:S04]  /*24ed0*/  @P0 VIADD R2, R2, 0x1 ;  /* 0x0000000102020836 */ /* 0x000fc80000000000 */
[----:B------:R-:W-:Y:S02]  /*24ee0*/  IMAD.MOV.U32 R13, RZ, RZ, R2 ;  /* 0x000000ffff0d7224 */ /* 0x000fe400078e0002 */
[----:B0-----:R-:W-:Y:S02]  /*24ef0*/  IMAD.MOV R2, RZ, RZ, -R3 ;  /* 0x000000ffff027224 */ /* 0x001fe400078e0a03 */
[----:B------:R-:W-:Y:S01]  /*24f00*/  @!P2 IMAD.MOV R13, RZ, RZ, -R13 ;  /* 0x000000ffff0da224 */ /* 0x000fe200078e0a0d */
[----:B------:R-:W-:Y:S01]  /*24f10*/  @!P1 LOP3.LUT R13, RZ, R7, RZ, 0x33, !PT ;  /* 0x00000007ff0d9212 */ /* 0x000fe200078e33ff */
[----:B------:R-:W-:Y:S02]  /*24f20*/  IMAD R9, R2, R5, RZ ;  /* 0x0000000502097224 */ /* 0x000fe400078e02ff */
[----:B------:R-:W-:Y:S01]  /*24f30*/  IMAD.MOV.U32 R2, RZ, RZ, RZ ;  /* 0x000000ffff027224 */ /* 0x000fe200078e00ff */
[----:B------:R-:W-:-:S03]  /*24f40*/  IABS R10, R13 ;  /* 0x0000000d000a7213 */ /* 0x000fc60000000000 */
[----:B------:R-:W-:-:S04]  /*24f50*/  IMAD.HI.U32 R2, R3, R9, R2 ;  /* 0x0000000903027227 */ /* 0x000fc800078e0002 */
[----:B------:R-:W-:Y:S02]  /*24f60*/  IMAD.MOV.U32 R3, RZ, RZ, R10 ;  /* 0x000000ffff037224 */ /* 0x000fe400078e000a */
[----:B------:R-:W-:Y:S02]  /*24f70*/  IMAD.MOV.U32 R10, RZ, RZ, R12 ;  /* 0x000000ffff0a7224 */ /* 0x000fe400078e000c */
[----:B------:R-:W-:-:S04]  /*24f80*/  IMAD.HI.U32 R2, R2, R3, RZ ;  /* 0x0000000302027227 */ /* 0x000fc800078e00ff */
[----:B------:R-:W-:Y:S01]  /*24f90*/  IMAD R10, R2, R10, R3 ;  /* 0x0000000a020a7224 */ /* 0x000fe200078e0203 */
[----:B------:R-:W-:-:S04]  /*24fa0*/  LOP3.LUT R3, R13, R8, RZ, 0x3c, !PT ;  /* 0x000000080d037212 */ /* 0x000fc800078e3cff */
[----:B------:R-:W-:Y:S02]  /*24fb0*/  ISETP.GT.U32.AND P1, PT, R5, R10, PT ;  /* 0x0000000a0500720c */ /* 0x000fe40003f24070 */
[----:B------:R-:W-:-:S11]  /*24fc0*/  ISETP.GE.AND P2, PT, R3, RZ, PT ;  /* 0x000000ff0300720c */ /* 0x000fd60003f46270 */
[----:B------:R-:W-:Y:S02]  /*24fd0*/  @!P1 IMAD.IADD R10, R10, 0x1, -R5 ;  /* 0x000000010a0a9824 */ /* 0x000fe400078e0a05 */
[----:B------:R-:W-:Y:S01]  /*24fe0*/  @!P1 VIADD R2, R2, 0x1 ;  /* 0x0000000102029836 */ /* 0x000fe20000000000 */
[----:B------:R-:W-:Y:S02]  /*24ff0*/  ISETP.NE.AND P1, PT, R8, RZ, PT ;  /* 0x000000ff0800720c */ /* 0x000fe40003f25270 */
[----:B------:R-:W-:Y:S01]  /*25000*/  ISETP.GE.U32.AND P0, PT, R10, R5, PT ;  /* 0x000000050a00720c */ /* 0x000fe20003f06070 */
[----:B------:R-:W-:-:S12]  /*25010*/  IMAD.MOV R5, RZ, RZ, -R13 ;  /* 0x000000ffff057224 */ /* 0x000fd800078e0a0d */
[----:B------:R-:W-:-:S04]  /*25020*/  @P0 VIADD R2, R2, 0x1 ;  /* 0x0000000102020836 */ /* 0x000fc80000000000 */
        /* <DEDUP_REMOVED lines=8> */
.L_x_1860:
[----:B0-----:R-:W0:Y:S02]  /*250b0*/  LDC.64 R2, c[0x0][0xc90] ;  /* 0x00032400ff027b82 */ /* 0x001e240000000a00 */
        /* <DEDUP_REMOVED lines=32> */
[----:B------:R-:W-:Y:S02]  /*252c0*/  VIADDMNMX R8, R8, UR5, R13, PT ;  /* 0x0000000508087c46 */ /* 0x000fe4000b80010d */
[----:B------:R-:W-:-:S02]  /*252d0*/  IADD3 R9, R9, 0x1000000, R4 ;  /* 0x0100000009097810 */ /* 0x000fc40007ffe004 */
        /* <DEDUP_REMOVED lines=25> */
[----:B------:R-:W-:-:S07]  /*25470*/  IMAD R26, R2, R26, R9 ;  /* 0x0000001a021a7224 */ /* 0x000fce00078e0209 */
.L_x_1861:
[----:B------:R-:W-:-:S05]  /*25480*/  LOP3.LUT R2, RZ, R2, RZ, 0x33, !PT ;  /* 0x00000002ff027212 */ /* 0x000fca00078e33ff */
[----:B------:R-:W-:Y:S01]  /*25490*/  IMAD.IADD R25, R7, 0x1, R2 ;  /* 0x0000000107197824 */ /* 0x000fe200078e0202 */
[----:B------:R-:W-:Y:S06]  /*254a0*/  BRA `(.L_x_1862) ;  /* 0x00000000000c7947 */ /* 0x000fec0003800000 */
.L_x_1857:
[----:B------:R-:W-:Y:S02]  /*254b0*/  IMAD.MOV.U32 R25, RZ, RZ, RZ ;  /* 0x000000ffff197224 */ /* 0x000fe400078e00ff */
[----:B------:R-:W-:Y:S02]  /*254c0*/  IMAD.U32 R24, RZ, RZ, UR6 ;  /* 0x00000006ff187e24 */ /* 0x000fe4000f8e00ff */
[----:B------:R-:W-:-:S07]  /*254d0*/  IMAD.MOV.U32 R26, RZ, RZ, RZ ;  /* 0x000000ffff1a7224 */ /* 0x000fce00078e00ff */
.L_x_1862:
[----:B------:R-:W-:-:S13]  /*254e0*/  ISETP.NE.AND P0, PT, R6, RZ, PT ;  /* 0x000000ff0600720c */ /* 0x000fda0003f05270 */
[----:B------:R-:W0:Y:S01]  /*254f0*/  @!P0 S2R R3, SR_CgaCtaId ;  /* 0x0000000000038919 */ /* 0x000e220000008800 */
[----:B------:R-:W-:-:S04]  /*25500*/  @!P0 MOV R2, 0x400 ;  /* 0x0000040000028802 */ /* 0x000fc80000000f00 */
[----:B0-----:R-:W-:-:S05]  /*25510*/  @!P0 LEA R2, R3, R2, 0x18 ;  /* 0x0000000203028211 */ /* 0x001fca00078ec0ff */
[----:B------:R0:W-:Y:S01]  /*25520*/  @!P0 STS.128 [R2+0x2a8d0], R24 ;  /* 0x02a8d01802008388 */ /* 0x0001e20000000c00 */
[----:B------:R-:W-:Y:S06]  /*25530*/  BAR.ARV 0x5, 0x180 ;  /* 0x0146000000007b1d */ /* 0x000fec0000002000 */
.L_x_1855:
        /* <DEDUP_REMOVED lines=12> */
[----:B------:R-:W-:Y:S01]  /*25600*/  ULDC.64 UR36, c[0x0][0x198] ;  /* 0x0000660000247ab9 */ /* 0x000fe20000000a00 */
[----:B------:R-:W-:Y:S01]  /*25610*/  IMAD.SHL.U32 R34, R4, 0x8, RZ ;  /* 0x0000000804227824 */ /* 0x000fe200078e00ff */
[----:B------:R-:W-:Y:S01]  /*25620*/  ULDC UR38, c[0x0][0xc] ;  /* 0x0000030000267ab9 */ /* 0x000fe20000000800 */
[----:B------:R-:W-:Y:S02]  /*25630*/  IMAD.MOV.U32 R22, RZ, RZ, RZ ;  /* 0x000000ffff167224 */ /* 0x000fe400078e00ff */
[----:B------:R-:W-:-:S02]  /*25640*/  IMAD.MOV.U32 R28, RZ, RZ, RZ ;  /* 0x000000ffff1c7224 */ /* 0x000fc400078e00ff */
[----:B------:R-:W-:Y:S01]  /*25650*/  IMAD.MOV.U32 R30, RZ, RZ, 0x1 ;  /* 0x00000001ff1e7424 */ /* 0x000fe200078e00ff */
        /* <DEDUP_REMOVED lines=9> */
[----:B------:R-:W-:Y:S01]  /*256f0*/  SHF.R.U32.HI R3, RZ, 0x3, R4 ;  /* 0x00000003ff037819 */ /* 0x000fe20000011604 */
[----:B0-----:R-:W-:-:S03]  /*25700*/  ULEA UR4, UR5, UR4, 0x18 ;  /* 0x0000000405047291 */ /* 0x001fc6000f8ec03f */
[----:B------:R-:W-:Y:S02]  /*25710*/  LOP3.LUT R4, R3, 0x70, R0, 0xf8, !PT ;  /* 0x0000007003047812 */ /* 0x000fe400078ef800 */
[C---:B------:R-:W-:Y:S01]  /*25720*/  LOP3.LUT R3, R2.reuse, 0x40, RZ, 0xfc, !PT ;  /* 0x0000004002037812 */ /* 0x040fe200078efcff */
[----:B------:R-:W-:Y:S01]  /*25730*/  IMAD.U32 R17, RZ, RZ, UR4 ;  /* 0x00000004ff117e24 */ /* 0x000fe2000f8e00ff */
[----:B------:R-:W-:-:S03]  /*25740*/  LOP3.LUT R0, R2, 0x80, RZ, 0xfc, !PT ;  /* 0x0000008002007812 */ /* 0x000fc600078efcff */
[----:B-1----:R-:W-:-:S07]  /*25750*/  IMAD R36, R34, 0x2, R17 ;  /* 0x0000000222247824 */ /* 0x002fce00078e0211 */
.L_x_1984:
[----:B------:R-:W-:Y:S05]  /*25760*/  YIELD ;  /* 0x0000000000007946 */ /* 0x000fea0003800000 */
[----:B------:R-:W-:Y:S01]  /*25770*/  ULDC.64 UR4, c[0x0][0xa28] ;  /* 0x00028a0000047ab9 */ /* 0x000fe20000000a00 */
[----:B------:R-:W-:Y:S01]  /*25780*/  IMAD.MOV.U32 R11, RZ, RZ, RZ ;  /* 0x000000ffff0b7224 */ /* 0x000fe200078e00ff */
[----:B------:R-:W-:Y:S01]  /*25790*/  ISETP.NE.U32.AND P0, PT, RZ, UR4, PT ;  /* 0x00000004ff007c0c */ /* 0x000fe2000bf05070 */
[----:B0-----:R-:W0:Y:S01]  /*257a0*/  LDC.64 R4, c[0x0][0xa00] ;  /* 0x00028000ff047b82 */ /* 0x001e220000000a00 */
[----:B------:R-:W-:Y:S02]  /*257b0*/  ULDC.64 UR6, c[0x0][0xa10] ;  /* 0x0002840000067ab9 */ /* 0x000fe40000000a00 */
[----:B------:R-:W-:Y:S01]  /*257c0*/  ISETP.NE.AND.EX P0, PT, RZ, UR5, PT, P0 ;  /* 0x00000005ff007c0c */ /* 0x000fe2000bf05300 */
[----:B------:R-:W-:-:S12]  /*257d0*/  ULDC.64 UR4, c[0x0][0xa18] ;  /* 0x0002860000047ab9 */ /* 0x000fd80000000a00 */
[----:B-1----:R-:W1:Y:S01]  /*257e0*/  @P0 LDC.64 R2, c[0x0][0xa28] ;  /* 0x00028a00ff020b82 */ /* 0x002e620000000a00 */
[----:B------:R-:W-:Y:S01]  /*257f0*/  ISETP.NE.U32.AND P1, PT, RZ, UR6, PT ;  /* 0x00000006ff007c0c */ /* 0x000fe2000bf25070 */
[----:B-1----:R-:W-:-:S05]  /*25800*/  @P0 IMAD.WIDE R2, R27, 0x4, R2 ;  /* 0x000000041b020825 */ /* 0x002fca00078e0202 */
[----:B------:R1:W2:Y:S01]  /*25810*/  @P0 LDG.E R11, desc[UR60][R2.64] ;  /* 0x0000003c020b0981 */ /* 0x0002a2000c1e1900 */
[----:B------:R-:W-:Y:S01]  /*25820*/  ISETP.NE.U32.AND P0, PT, RZ, UR4, PT ;  /* 0x00000004ff007c0c */ /* 0x000fe2000bf05070 */
[----:B------:R-:W-:Y:S01]  /*25830*/  IMAD.MOV.U32 R35, RZ, RZ, RZ ;  /* 0x000000ffff237224 */ /* 0x000fe200078e00ff */
[----:B------:R-:W-:Y:S01]  /*25840*/  ISETP.NE.AND.EX P1, PT, RZ, UR7, PT, P1 ;  /* 0x00000007ff007c0c */ /* 0x000fe2000bf25310 */
[----:B------:R-:W-:Y:S01]  /*25850*/  IMAD.MOV.U32 R0, RZ, RZ, RZ ;  /* 0x000000ffff007224 */ /* 0x000fe200078e00ff */
[----:B------:R-:W-:Y:S01]  /*25860*/  ISETP.NE.AND.EX P2, PT, RZ, UR5, PT, P0 ;  /* 0x00000005ff007c0c */ /* 0x000fe2000bf45300 */
[----:B------:R-:W-:Y:S01]  /*25870*/  ULDC.64 UR4, c[0x0][0xa00] ;  /* 0x0002800000047ab9 */ /* 0x000fe20000000a00 */
[----:B0-----:R-:W-:Y:S01]  /*25880*/  IMAD.WIDE R4, R27, 0x4, R4 ;  /* 0x000000041b047825 */ /* 0x001fe200078e0204 */
[----:B------:R-:W-:Y:S01]  /*25890*/  ISETP.NE.U32.AND P0, PT, RZ, UR4, PT ;  /* 0x00000004ff007c0c */ /* 0x000fe2000bf05070 */
[----:B-1----:R-:W0:Y:S03]  /*258a0*/  LDC.64 R2, c[0x0][0xa10] ;  /* 0x00028400ff027b82 */ /* 0x002e260000000a00 */
[----:B------:R-:W-:-:S06]  /*258b0*/  ISETP.NE.AND.EX P0, PT, RZ, UR5, PT, P0 ;  /* 0x00000005ff007c0c */ /* 0x000fcc000bf05300 */
[----:B------:R-:W1:Y:S07]  /*258c0*/  @P2 LDC.64 R6, c[0x0][0xa18] ;  /* 0x00028600ff062b82 */ /* 0x000e6e0000000a00 */
[----:B------:R-:W5:Y:S01]  /*258d0*/  @P0 LDG.E R35, desc[UR60][R4.64] ;  /* 0x0000003c04230981 */ /* 0x000f62000c1e1900 */
[----:B0-----:R-:W-:-:S05]  /*258e0*/  IMAD.WIDE R2, R27, 0x4, R2 ;  /* 0x000000041b027825 */ /* 0x001fca00078e0202 */
[----:B------:R-:W5:Y:S01]  /*258f0*/  @P1 LDG.E R0, desc[UR60][R2.64] ;  /* 0x0000003c02001981 */ /* 0x000f62000c1e1900 */
[----:B------:R-:W-:Y:S02]  /*25900*/  ULDC UR4, c[0x0][0x288] ;  /* 0x0000a20000047ab9 */ /* 0x000fe40000000800 */
[----:B------:R-:W-:Y:S01]  /*25910*/  IMAD.U32 R32, RZ, RZ, UR4 ;  /* 0x00000004ff207e24 */ /* 0x000fe2000f8e00ff */
[----:B------:R-:W-:Y:S02]  /*25920*/  ULDC.64 UR4, c[0x0][0x418] ;  /* 0x0001060000047ab9 */ /* 0x000fe40000000a00 */
[----:B------:R-:W-:-:S03]  /*25930*/  UISETP.NE.U32.AND UP0, UPT, UR4, URZ, UPT ;  /* 0x0000003f0400728c */ /* 0x000fc6000bf05070 */
[----:B------:R-:W-:Y:S01]  /*25940*/  ULDC UR4, c[0x0][0x424] ;  /* 0x0001090000047ab9 */ /* 0x000fe20000000800 */
[----:B------:R-:W-:Y:S01]  /*25950*/  UISETP.NE.AND.EX UP0, UPT, UR5, URZ, UPT, UP0 ;  /* 0x0000003f0500728c */ /* 0x000fe2000bf05300 */
[----:B-1----:R-:W-:Y:S02]  /*25960*/  @P2 IMAD.WIDE R6, R27, 0x4, R6 ;  /* 0x000000041b062825 */ /* 0x002fe400078e0206 */
[----:B------:R-:W-:Y:S01]  /*25970*/  ULDC UR5, c[0x0][0x2f0] ;  /* 0x0000bc0000057ab9 */ /* 0x000fe20000000800 */
[----:B------:R-:W-:Y:S02]  /*25980*/  USEL UR4, UR4, 0x1, UP0 ;  /* 0x0000000104047887 */ /* 0x000fe40008000000 */
[----:B------:R0:W5:Y:S02]  /*25990*/  @P2 LDG.E R32, desc[UR60][R6.64] ;  /* 0x0000003c06202981 */ /* 0x000164000c1e1900 */
[----:B------:R-:W-:-:S03]  /*259a0*/  UIMAD UR4, UR4, UR5, URZ ;  /* 0x00000005040472a4 */ /* 0x000fc6000f8e023f */
[----:B------:R-:W-:-:S03]  /*259b0*/  ULDC UR5, c[0x0][0x348] ;  /* 0x0000d20000057ab9 */ /* 0x000fc60000000800 */
[----:B------:R-:W-:Y:S02]  /*259c0*/  IMAD.U32 R10, RZ, RZ, UR4 ;  /* 0x00000004ff0a7e24 */ /* 0x000fe4000f8e00ff */
[----:B0-----:R-:W-:Y:S01]  /*259d0*/  IMAD.U32 R7, RZ, RZ, UR5 ;  /* 0x00000005ff077e24 */ /* 0x001fe2000f8e00ff */
[----:B--2---:R0:W-:Y:S01]  /*259e0*/  STL [R1+0x4], R11 ;  /* 0x0000040b01007387 */ /* 0x0041e20000100800 */
[----:B---3--:R-:W-:Y:S05]  /*259f0*/  @P2 BRA `(.L_x_1864) ;  /* 0x0000000000102947 */ /* 0x008fea0003800000 */
[----:B------:R-:W-:Y:S05]  /*25a00*/  @!P0 BRA `(.L_x_1864) ;  /* 0x00000000000c8947 */ /* 0x000fea0003800000 */
[----:B------:R-:W2:Y:S04]  /*25a10*/  LDG.E R9, desc[UR60][R4.64] ;  /* 0x0000003c04097981 */ /* 0x000ea8000c1e1900 */
[----:B-----5:R-:W2:Y:S02]  /*25a20*/  LDG.E R32, desc[UR60][R4.64+0x4] ;  /* 0x0000043c04207981 */ /* 0x020ea4000c1e1900 */
[----:B--2---:R-:W-:-:S07]  /*25a30*/  IMAD.IADD R32, R32, 0x1, -R9 ;  /* 0x0000000120207824 */ /* 0x004fce00078e0a09 */
.L_x_1864:
[----:B------:R-:W-:Y:S01]  /*25a40*/  ULDC.64 UR4, c[0x0][0xa20] ;  /* 0x0002880000047ab9 */ /* 0x000fe20000000a00 */
[C---:B------:R-:W-:Y:S02]  /*25a50*/  LOP3.LUT R4, R26.reuse, 0xff000000, RZ, 0xc0, !PT ;  /* 0xff0000001a047812 */ /* 0x040fe400078ec0ff */
[----:B------:R-:W-:Y:S02]  /*25a60*/  ISETP.NE.U32.AND P0, PT, RZ, UR4, PT ;  /* 0x00000004ff007c0c */ /* 0x000fe4000bf05070 */
[----:B------:R-:W-:Y:S02]  /*25a70*/  SHF.R.U32.HI R5, RZ, 0x8, R4 ;  /* 0x00000008ff057819 */ /* 0x000fe40000011604 */
[----:B------:R-:W-:Y:S02]  /*25a80*/  ISETP.NE.AND.EX P0, PT, RZ, UR5, PT, P0 ;  /* 0x00000005ff007c0c */ /* 0x000fe4000bf05300 */
[C---:B------:R-:W-:Y:S02]  /*25a90*/  LOP3.LUT R6, R26.reuse, 0xff0000, RZ, 0xc0, !PT ;  /* 0x00ff00001a067812 */ /* 0x040fe400078ec0ff */
[----:B------:R-:W-:-:S02]  /*25aa0*/  LOP3.LUT R26, R26, 0xffff, RZ, 0xc0, !PT ;  /* 0x0000ffff1a1a7812 */ /* 0x000fc400078ec0ff */
[----:B------:R-:W-:-:S07]  /*25ab0*/  LEA.HI R6, R6, R5, RZ, 0x10 ;  /* 0x0000000506067211 */ /* 0x000fce00078f80ff */
[----:B------:R-:W-:Y:S05]  /*25ac0*/  @!P0 BRA `(.L_x_1865) ;  /* 0x0000000000108947 */ /* 0x000fea0003800000 */
[----:B------:R-:W1:Y:S02]  /*25ad0*/  LDC.64 R4, c[0x0][0xa20] ;  /* 0x00028800ff047b82 */ /* 0x000e640000000a00 */
[----:B-1----:R-:W-:-:S05]  /*25ae0*/  IMAD.WIDE R4, R27, 0x4, R4 ;  /* 0x000000041b047825 */ /* 0x002fca00078e0204 */
[----:B------:R1:W5:Y:S01]  /*25af0*/  LDG.E R10, desc[UR60][R4.64] ;  /* 0x0000003c040a7981 */ /* 0x000362000c1e1900 */
[----:B------:R-:W-:Y:S05]  /*25b00*/  BRA `(.L_x_1866) ;  /* 0x0000000000247947 */ /* 0x000fea0003800000 */
.L_x_1865:
[----:B------:R-:W-:Y:S02]  /*25b10*/  ULDC.64 UR4, c[0x0][0xa08] ;  /* 0x0002820000047ab9 */ /* 0x000fe40000000a00 */
[----:B------:R-:W-:-:S04]  /*25b20*/  ISETP.NE.U32.AND P0, PT, RZ, UR4, PT ;  /* 0x00000004ff007c0c */ /* 0x000fc8000bf05070 */
[----:B------:R-:W-:-:S13]  /*25b30*/  ISETP.NE.AND.EX P0, PT, RZ, UR5, PT, P0 ;  /* 0x00000005ff007c0c */ /* 0x000fda000bf05300 */
[----:B------:R-:W-:Y:S05]  /*25b40*/  @!P0 BRA `(.L_x_1866) ;  /* 0x0000000000148947 */ /* 0x000fea0003800000 */
[----:B------:R-:W1:Y:S02]  /*25b50*/  LDC.64 R4, c[0x0][0xa08] ;  /* 0x00028200ff047b82 */ /* 0x000e640000000a00 */
[----:B-1----:R-:W-:-:S05]  /*25b60*/  IMAD.WIDE R4, R27, 0x4, R4 ;  /* 0x000000041b047825 */ /* 0x002fca00078e0204 */
[----:B------:R-:W2:Y:S04]  /*25b70*/  LDG.E R10, desc[UR60][R4.64] ;  /* 0x0000003c040a7981 */ /* 0x000ea8000c1e1900 */
[----:B------:R-:W2:Y:S02]  /*25b80*/  LDG.E R9, desc[UR60][R4.64+0x4] ;  /* 0x0000043c04097981 */ /* 0x000ea4000c1e1900 */
[----:B--2---:R-:W-:-:S07]  /*25b90*/  IMAD.IADD R10, R9, 0x1, -R10 ;  /* 0x00000001090a7824 */ /* 0x004fce00078e0a0a */
.L_x_1866:
[----:B-1----:R-:W2:Y:S01]  /*25ba0*/  @P1 LDG.E R5, desc[UR60][R2.64] ;  /* 0x0000003c02051981 */ /* 0x002ea2000c1e1900 */
[----:B------:R-:W1:Y:S03]  /*25bb0*/  LDC R8, c[0x0][0x448] ;  /* 0x00011200ff087b82 */ /* 0x000e660000000800 */
[----:B------:R3:W2:Y:S01]  /*25bc0*/  @P1 LDG.E R4, desc[UR60][R2.64+0x4] ;  /* 0x0000043c02041981 */ /* 0x0006a2000c1e1900 */
[----:B------:R-:W-:Y:S02]  /*25bd0*/  IMAD.SHL.U32 R25, R25, 0x80, RZ ;  /* 0x0000008019197824 */ /* 0x000fe400078e00ff */
[----:B-----5:R-:W-:Y:S02]  /*25be0*/  IMAD.IADD R10, R10, 0x1, -R11 ;  /* 0x000000010a0a7824 */ /* 0x020fe400078e0a0b */
[----:B---3--:R-:W3:Y:S01]  /*25bf0*/  LDC.64 R2, c[0x0][0x9e0] ;  /* 0x00027800ff027b82 */ /* 0x008ee20000000a00 */
[----:B-1----:R-:W-:-:S13]  /*25c00*/  ISETP.NE.AND P2, PT, R8, 0x1, PT ;  /* 0x000000010800780c */ /* 0x002fda0003f45270 */
[----:B------:R-:W1:Y:S01]  /*25c10*/  @P2 LDC R8, c[0x0][0x44c] ;  /* 0x00011300ff082b82 */ /* 0x000e620000000800 */
[----:B---3--:R-:W-:-:S07]  /*25c20*/  ISETP.GE.AND P3, PT, R3, 0x1, PT ;  /* 0x000000010300780c */ /* 0x008fce0003f66270 */
[----:B------:R-:W3:Y:S01]  /*25c30*/  @P2 LDC R9, c[0x0][0x450] ;  /* 0x00011400ff092b82 */ /* 0x000ee20000000800 */
[----:B--2---:R-:W-:Y:S02]  /*25c40*/  @P1 IMAD.IADD R7, R4, 0x1, -R5 ;  /* 0x0000000104071824 */ /* 0x004fe400078e0a05 */
[----:B------:R-:W-:Y:S02]  /*25c50*/  VIADD R5, R25, 0x7f ;  /* 0x0000007f19057836 */ /* 0x000fe40000000000 */
[----:B------:R-:W-:Y:S02]  /*25c60*/  IMAD.IADD R37, R10, 0x1, R7 ;  /* 0x000000010a257824 */ /* 0x000fe400078e0207 */
[----:B-1----:R-:W-:-:S03]  /*25c70*/  @P2 IMAD.HI.U32 R4, R5, R8, RZ ;  /* 0x0000000805042227 */ /* 0x002fc600078e00ff */
[C---:B------:R-:W-:Y:S02]  /*25c80*/  IADD3 R18, R37.reuse, 0x1, -R32 ;  /* 0x0000000125127810 */ /* 0x040fe40007ffe820 */
[----:B---3--:R-:W-:Y:S01]  /*25c90*/  @P2 SHF.R.U32.HI R5, RZ, R9, R4 ;  /* 0x00000009ff052219 */ /* 0x008fe20000011604 */
[----:B------:R-:W-:-:S04]  /*25ca0*/  VIADD R4, R37, 0x5f ;  /* 0x0000005f25047836 */ /* 0x000fc80000000000 */
[----:B------:R-:W-:-:S04]  /*25cb0*/  IMAD.HI R4, R4, 0x2aaaaaab, RZ ;  /* 0x2aaaaaab04047827 */ /* 0x000fc800078e02ff */
[----:B------:R-:W-:Y:S01]  /*25cc0*/  IMAD.IADD R8, R18, 0x1, R5 ;  /* 0x0000000112087824 */ /* 0x000fe200078e0205 */
[----:B------:R-:W-:-:S03]  /*25cd0*/  SHF.R.U32.HI R19, RZ, 0x1f, R4 ;  /* 0x0000001fff137819 */ /* 0x000fc60000011604 */
[----:B------:R-:W-:Y:S01]  /*25ce0*/  IMAD.IADD R2, R8, 0x1, R2 ;  /* 0x0000000108027824 */ /* 0x000fe200078e0202 */
[----:B------:R-:W-:Y:S01]  /*25cf0*/  LEA.HI.SX32 R19, R4, R19, 0x1c ;  /* 0x0000001304137211 */ /* 0x000fe200078fe2ff */
[----:B------:R-:W-:Y:S06]  /*25d00*/  @!P3 BRA `(.L_x_1867) ;  /* 0x000000000048b947 */ /* 0x000fec0003800000 */
[C---:B------:R-:W-:Y:S01]  /*25d10*/  ISETP.GT.AND P0, PT, R8.reuse, RZ, PT ;  /* 0x000000ff0800720c */ /* 0x040fe20003f04270 */
[----:B------:R-:W-:Y:S01]  /*25d20*/  BSSY B0, `(.L_x_1868) ;  /* 0x000000e000007945 */ /* 0x000fe20003800000 */
[----:B------:R-:W-:-:S11]  /*25d30*/  VIADD R9, R8, 0xffffffff ;  /* 0xffffffff08097836 */ /* 0x000fd60000000000 */
[----:B------:R-:W-:Y:S05]  /*25d40*/  @P0 BRA `(.L_x_1869) ;  /* 0x00000000001c0947 */ /* 0x000fea0003800000 */
[----:B------:R-:W-:Y:S01]  /*25d50*/  ISETP.NE.AND P0, PT, R3, 0x1, PT ;  /* 0x000000010300780c */ /* 0x000fe20003f05270 */
[----:B------:R-:W-:-:S12]  /*25d60*/  IMAD.MOV R9, RZ, RZ, -R8 ;  /* 0x000000ffff097224 */ /* 0x000fd800078e0a08 */
[----:B------:R-:W1:Y:S02]  /*25d70*/  @P0 LDC.64 R4, c[0x0][0x9e8] ;  /* 0x00027a00ff040b82 */ /* 0x000e640000000a00 */
[----:B-1----:R-:W-:-:S05]  /*25d80*/  @P0 IMAD.HI.U32 R4, R9, R4, RZ ;  /* 0x0000000409040227 */ /* 0x002fca00078e00ff */
[----:B------:R-:W-:-:S04]  /*25d90*/  @P0 SHF.R.U32.HI R9, RZ, R5, R4 ;  /* 0x00000005ff090219 */ /* 0x000fc80000011604 */
[----:B------:R-:W-:Y:S01]  /*25da0*/  LOP3.LUT R9, RZ, R9, RZ, 0x33, !PT ;  /* 0x00000009ff097212 */ /* 0x000fe200078e33ff */
[----:B------:R-:W-:Y:S06]  /*25db0*/  BRA `(.L_x_1870) ;  /* 0x0000000000107947 */ /* 0x000fec0003800000 */
.L_x_1869:
[----:B------:R-:W-:-:S13]  /*25dc0*/  ISETP.NE.AND P0, PT, R3, 0x1, PT ;  /* 0x000000010300780c */ /* 0x000fda0003f05270 */
[----:B------:R-:W1:Y:S02]  /*25dd0*/  @P0 LDC.64 R4, c[0x0][0x9e8] ;  /* 0x00027a00ff040b82 */ /* 0x000e640000000a00 */
[----:B-1----:R-:W-:-:S05]  /*25de0*/  @P0 IMAD.HI.U32 R4, R9, R4, RZ ;  /* 0x0000000409040227 */ /* 0x002fca00078e00ff */
[----:B------:R-:W-:-:S07]  /*25df0*/  @P0 SHF.R.U32.HI R9, RZ, R5, R4 ;  /* 0x00000005ff090219 */ /* 0x000fce0000011604 */
.L_x_1870:
[----:B------:R-:W-:Y:S05]  /*25e00*/  BSYNC B0 ;  /* 0x0000000000007941 */ /* 0x000fea0003800000 */
.L_x_1868:
[----:B------:R-:W-:-:S05]  /*25e10*/  IMAD R9, R9, R3, R3 ;  /* 0x0000000309097224 */ /* 0x000fca00078e0203 */
[----:B------:R-:W-:-:S07]  /*25e20*/  VIMNMX R2, R2, R9, PT ;  /* 0x0000000902027248 */ /* 0x000fce0003fe0100 */
.L_x_1867:
[----:B------:R-:W1:Y:S01]  /*25e30*/  @P2 LDC R8, c[0x0][0x44c] ;  /* 0x00011300ff082b82 */ /* 0x000e620000000800 */
[----:B------:R-:W-:Y:S01]  /*25e40*/  VIADD R2, R2, 0x5f ;  /* 0x0000005f02027836 */ /* 0x000fe20000000000 */
[----:B------:R-:W-:Y:S01]  /*25e50*/  ULDC UR4, c[0x0][0x9dc] ;  /* 0x0002770000047ab9 */ /* 0x000fe20000000800 */
[----:B------:R-:W-:Y:S02]  /*25e60*/  IMAD.MOV.U32 R5, RZ, RZ, R25 ;  /* 0x000000ffff057224 */ /* 0x000fe400078e0019 */
[----:B------:R-:W-:-:S03]  /*25e70*/  IMAD.HI R2, R2, 0x2aaaaaab, RZ ;  /* 0x2aaaaaab02027827 */ /* 0x000fc600078e02ff */
[----:B------:R-:W2:Y:S01]  /*25e80*/  @P2 LDC R4, c[0x0][0x450] ;  /* 0x00011400ff042b82 */ /* 0x000ea20000000800 */
[----:B-1----:R-:W-:-:S04]  /*25e90*/  @P2 IMAD.HI.U32 R9, R25, R8, RZ ;  /* 0x0000000819092227 */ /* 0x002fc800078e00ff */
[----:B------:R-:W-:Y:S01]  /*25ea0*/  IMAD.IADD R8, R37, 0x1, -R32 ;  /* 0x0000000125087824 */ /* 0x000fe200078e0a20 */
[----:B--2---:R-:W-:Y:S02]  /*25eb0*/  @P2 SHF.R.U32.HI R5, RZ, R4, R9 ;  /* 0x00000004ff052219 */ /* 0x004fe40000011609 */
[----:B------:R-:W-:-:S04]  /*25ec0*/  SHF.R.U32.HI R9, RZ, 0x1f, R2 ;  /* 0x0000001fff097819 */ /* 0x000fc80000011602 */
[----:B------:R-:W-:Y:S01]  /*25ed0*/  LEA.HI.SX32 R2, R2, R9, 0x1c ;  /* 0x0000000902027211 */ /* 0x000fe200078fe2ff */
[----:B------:R-:W-:-:S03]  /*25ee0*/  IMAD.IADD R9, R8, 0x1, R5 ;  /* 0x0000000108097824 */ /* 0x000fc600078e0205 */
[----:B0-----:R-:W-:Y:S01]  /*25ef0*/  VIMNMX R11, R19, R2, PT ;  /* 0x00000002130b7248 */ /* 0x001fe20003fe0100 */
        /* <DEDUP_REMOVED lines=12> */
.L_x_1873:
[----:B------:R-:W-:-:S13]  /*25fc0*/  ISETP.NE.AND P0, PT, R3, 0x1, PT ;  /* 0x000000010300780c */ /* 0x000fda0003f05270 */
[----:B------:R-:W0:Y:S02]  /*25fd0*/  @P0 LDC.64 R4, c[0x0][0x9e8] ;  /* 0x00027a00ff040b82 */ /* 0x000e240000000a00 */
[----:B0-----:R-:W-:-:S05]  /*25fe0*/  @P0 IMAD.HI.U32 R4, R9, R4, RZ ;  /* 0x0000000409040227 */ /* 0x001fca00078e00ff */
[----:B------:R-:W-:-:S07]  /*25ff0*/  @P0 SHF.R.U32.HI R9, RZ, R5, R4 ;  /* 0x00000005ff090219 */ /* 0x000fce0000011604 */
.L_x_1874:
[----:B------:R-:W-:Y:S05]  /*26000*/  BSYNC B0 ;  /* 0x0000000000007941 */ /* 0x000fea0003800000 */
.L_x_1872:
[----:B------:R-:W-:-:S05]  /*26010*/  IMAD R3, R9, R3, RZ ;  /* 0x0000000309037224 */ /* 0x000fca00078e02ff */
[----:B------:R-:W-:-:S07]  /*26020*/  VIMNMX R2, R2, R3, !PT ;  /* 0x0000000302027248 */ /* 0x000fce0007fe0100 */
.L_x_1871:
[----:B------:R-:W-:Y:S01]  /*26030*/  IMAD.HI R2, R2, 0x2aaaaaab, RZ ;  /* 0x2aaaaaab02027827 */ /* 0x000fe200078e02ff */
[----:B------:R-:W-:Y:S01]  /*26040*/  BSSY B0, `(.L_x_1875) ;  /* 0x0000026000007945 */ /* 0x000fe20003800000 */
[----:B------:R-:W-:Y:S02]  /*26050*/  LOP3.LUT R9, R6, 0xff, RZ, 0xc0, !PT ;  /* 0x000000ff06097812 */ /* 0x000fe400078ec0ff */
[----:B------:R-:W-:Y:S01]  /*26060*/  SHF.R.U32.HI R6, RZ, 0x10, R6 ;  /* 0x00000010ff067819 */ /* 0x000fe20000011606 */
        /* <DEDUP_REMOVED lines=9> */
[----:B------:R-:W-:Y:S02]  /*26100*/  IABS R13, R5 ;  /* 0x00000005000d7213 */ /* 0x000fe40000000000 */
[----:B------:R-:W-:Y:S02]  /*26110*/  IADD3 R12, R5, -0x1, R11 ;  /* 0xffffffff050c7810 */ /* 0x000fe40007ffe00b */
[----:B------:R-:W0:Y:S03]  /*26120*/  I2F.RP R2, R13 ;  /* 0x0000000d00027306 */ /* 0x000e260000209400 */
[----:B------:R-:W-:-:S05]  /*26130*/  IMAD.IADD R12, R12, 0x1, -R4 ;  /* 0x000000010c0c7824 */ /* 0x000fca00078e0a04 */
        /* <DEDUP_REMOVED lines=22> */
.L_x_1876:
[----:B------:R-:W-:Y:S05]  /*262a0*/  BSYNC B0 ;  /* 0x0000000000007941 */ /* 0x000fea0003800000 */
.L_x_1875:
[-C--:B------:R-:W-:Y:S01]  /*262b0*/  IMAD R3, R9, R14.reuse, R4 ;  /* 0x0000000e09037224 */ /* 0x080fe200078e0204 */
        /* <DEDUP_REMOVED lines=11> */
[----:B------:R-:W-:Y:S01]  /*26370*/  @P0 SHF.R.U32.HI R3, RZ, 0x1f, R4 ;  /* 0x0000001fff030819 */ /* 0x000fe20000011604 */
[----:B------:R-:W-:-:S03]  /*26380*/  IMAD.MOV.U32 R2, RZ, RZ, R5 ;  /* 0x000000ffff027224 */ /* 0x000fc600078e0005 */
        /* <DEDUP_REMOVED lines=11> */
.L_x_2052:
[----:B-1----:R-:W-:Y:S02]  /*26440*/  ISETP.NE.AND P0, PT, R14, RZ, PT ;  /* 0x000000ff0e00720c */ /* 0x002fe40003f05270 */
[----:B------:R-:W-:-:S11]  /*26450*/  PLOP3.LUT P6, PT, PT, PT, PT, 0x8, 0x0 ;  /* 0x000000000000781c */ /* 0x000fd60003fce170 */
[----:B------:R-:W-:Y:S05]  /*26460*/  @P0 BRA `(.L_x_1880) ;  /* 0x00000000000c0947 */ /* 0x000fea0003800000 */
[----:B------:R-:W-:-:S03]  /*26470*/  UMOV UR4, 0xffffffff ;  /* 0xffffffff00047882 */ /* 0x000fc60000000000 */
[----:B------:R-:W-:Y:S05]  /*26480*/  BRA.DIV UR4, `(.L_x_1881) ;  /* 0x0000007604647947 */ /* 0x000fea000b800000 */
[----:B------:R-:W-:-:S13]  /*26490*/  ELECT P6, URZ, PT ;  /* 0x00000000003f782f */ /* 0x000fda00038c0000 */
.L_x_1880:
        /* <DEDUP_REMOVED lines=9> */
.L_x_2055:
[----:B------:R-:W-:Y:S05]  /*26530*/  BSYNC B1 ;  /* 0x0000000000017941 */ /* 0x000fea0003800000 */
.L_x_1882:
        /* <DEDUP_REMOVED lines=10> */
.L_x_2056:
[----:B------:R-:W-:Y:S05]  /*265e0*/  BSYNC B2 ;  /* 0x0000000000027941 */ /* 0x000fea0003800000 */
.L_x_1886:
[----:B------:R-:W-:Y:S04]  /*265f0*/  BSSY B2, `(.L_x_1888) ;  /* 0x0000009000027945 */ /* 0x000fe80003800000 */
        /* <DEDUP_REMOVED lines=8> */
.L_x_1889:
[----:B------:R-:W-:Y:S05]  /*26680*/  BSYNC B2 ;  /* 0x0000000000027941 */ /* 0x000fea0003800000 */
.L_x_1888:
[----:B------:R-:W-:Y:S01]  /*26690*/  IMAD.MOV.U32 R20, RZ, RZ, RZ ;  /* 0x000000ffff147224 */ /* 0x000fe200078e00ff */
[----:B------:R-:W-:Y:S01]  /*266a0*/  UIADD3 UR4, UP0, UR36, 0x570, URZ ;  /* 0x0000057024047890 */ /* 0x000fe2000ff1e03f */
[----:B------:R-:W-:Y:S01]  /*266b0*/  IMAD R7, R2, 0x60, R0 ;  /* 0x0000006002077824 */ /* 0x000fe200078e0200 */
[----:B------:R-:W-:Y:S01]  /*266c0*/  PLOP3.LUT P0, PT, PT, PT, PT, 0x80, 0x0 ;  /* 0x000000000000781c */ /* 0x000fe20003f0f070 */
[----:B0-----:R-:W-:Y:S01]  /*266d0*/  IMAD R10, R22, 0x9000, R17 ;  /* 0x00009000160a7824 */ /* 0x001fe200078e0211 */
[----:B------:R-:W-:Y:S01]  /*266e0*/  R2UR UR10, R20 ;  /* 0x00000000140a72ca */ /* 0x000fe200000e0000 */
[----:B------:R-:W-:Y:S01]  /*266f0*/  VIADD R7, R7, 0xffffffa0 ;  /* 0xffffffa007077836 */ /* 0x000fe20000000000 */
[----:B------:R-:W-:Y:S01]  /*26700*/  UIADD3.X UR5, URZ, UR37, URZ, UP0, !UPT ;  /* 0x000000253f057290 */ /* 0x000fe200087fe43f */
[----:B------:R-:W-:Y:S01]  /*26710*/  VIADD R3, R12, 0x2a890 ;  /* 0x0002a8900c037836 */ /* 0x000fe20000000000 */
[----:B------:R-:W-:Y:S01]  /*26720*/  UMOV UR6, 0x0 ;  /* 0x0000000000067882 */ /* 0x000fe20000000000 */
[----:B------:R-:W-:Y:S01]  /*26730*/  VIADD R13, R10, 0x18400 ;  /* 0x000184000a0d7836 */ /* 0x000fe20000000000 */
[----:B------:R-:W-:-:S09]  /*26740*/  UMOV UR7, 0x12f00000 ;  /* 0x12f0000000077882 */ /* 0x000fd20000000000 */
.L_x_1890:
        /* <DEDUP_REMOVED lines=16> */
.L_x_1891:
        /* <DEDUP_REMOVED lines=15> */
.L_x_1892:
        /* <DEDUP_REMOVED lines=13> */
.L_x_2057:
[----:B------:R-:W-:Y:S05]  /*26a10*/  BSYNC B2 ;  /* 0x0000000000027941 */ /* 0x000fea0003800000 */
.L_x_1893:
        /* <DEDUP_REMOVED lines=11> */
.L_x_1896:
[----:B------:R-:W-:Y:S05]  /*26ad0*/  BSYNC B2 ;  /* 0x0000000000027941 */ /* 0x000fea0003800000 */
.L_x_1895:
        /* <DEDUP_REMOVED lines=9> */
.L_x_1897:
        /* <DEDUP_REMOVED lines=15> */
.L_x_1898:
        /* <DEDUP_REMOVED lines=10> */
.L_x_1885:
[----:B------:R-:W-:Y:S05]  /*26d00*/  BSYNC B1 ;  /* 0x0000000000017941 */ /* 0x000fea0003800000 */
.L_x_1884:
        /* <DEDUP_REMOVED lines=9> */
.L_x_1914:
[----:B------:R-:W-:Y:S05]  /*26da0*/  YIELD ;  /* 0x0000000000007946 */ /* 0x000fea0003800000 */
[----:B------:R-:W-:Y:S04]  /*26db0*/  BSSY B1, `(.L_x_1899) ;  /* 0x000007b000017945 */ /* 0x000fe80003800000 */
[----:B------:R-:W-:Y:S05]  /*26dc0*/  @!P6 BRA `(.L_x_1900) ;  /* 0x0000000400e4e947 */ /* 0x000fea0003800000 */
[----:B0-----:R-:W-:Y:S01]  /*26dd0*/  IMAD R10, R22, 0x8, R17 ;  /* 0x00000008160a7824 */ /* 0x001fe200078e0211 */
[----:B------:R-:W-:Y:S01]  /*26de0*/  SHF.L.U32 R2, R31, 0x1f, RZ ;  /* 0x0000001f1f027819 */ /* 0x000fe200000006ff */
[----:B------:R-:W0:Y:S01]  /*26df0*/  S2R R3, SR_TID.X ;  /* 0x0000000000037919 */ /* 0x000e220000002100 */
[----:B------:R-:W-:Y:S02]  /*26e00*/  BSSY B2, `(.L_x_1901) ;  /* 0x0000005000027945 */ /* 0x000fe40003800000 */
[----:B------:R-:W1:Y:S01]  /*26e10*/  SYNCS.PHASECHK.TRANS64.TRYWAIT P1, [R10+URZ+0x2a8a0], R2 ;  /* 0x02a8a0020a0075a7 */ /* 0x000e62000802017f */
[----:B0-----:R-:W-:-:S04]  /*26e20*/  LOP3.LUT R3, R3, 0x7f, RZ, 0xc0, !PT ;  /* 0x0000007f03037812 */ /* 0x001fc800078ec0ff */
[----:B------:R-:W-:Y:S01]  /*26e30*/  ISETP.NE.AND P2, PT, R3, RZ, PT ;  /* 0x000000ff0300720c */ /* 0x000fe20003f45270 */
[----:B-1----:R-:W-:-:S12]  /*26e40*/  @!P1 BRA `(.L_x_1902) ;  /* 0x0000006c00509947 */ /* 0x002fd80003800000 */
.L_x_2058:
[----:B------:R-:W-:Y:S05]  /*26e50*/  BSYNC B2 ;  /* 0x0000000000027941 */ /* 0x000fea0003800000 */
.L_x_1901:
[----:B------:R-:W-:Y:S04]  /*26e60*/  BSSY B2, `(.L_x_1903) ;  /* 0x0000009000027945 */ /* 0x000fe80003800000 */
[----:B------:R-:W-:Y:S05]  /*26e70*/  @P2 BRA `(.L_x_1904) ;  /* 0x00000000001c2947 */ /* 0x000fea0003800000 */
[----:B------:R-:W1:Y:S01]  /*26e80*/  S2R R7, SR_TID.X ;  /* 0x0000000000077919 */ /* 0x000e620000002100 */
[----:B------:R-:W-:-:S04]  /*26e90*/  IMAD.MOV.U32 R3, RZ, RZ, 0x9000 ;  /* 0x00009000ff037424 */ /* 0x000fc800078e00ff */
[----:B------:R2:W-:Y:S01]  /*26ea0*/  SYNCS.ARRIVE.TRANS64 RZ, [R10+URZ+0x2a890], R3 ;  /* 0x02a890030aff79a7 */ /* 0x0005e2000800003f */
[----:B-1----:R-:W-:-:S04]  /*26eb0*/  LOP3.LUT R7, R7, 0x1f, RZ, 0xc0, !PT ;  /* 0x0000001f07077812 */ /* 0x002fc800078ec0ff */
[----:B------:R-:W-:-:S13]  /*26ec0*/  ISETP.NE.AND P1, PT, R7, RZ, PT ;  /* 0x000000ff0700720c */ /* 0x000fda0003f25270 */
[----:B--2---:R-:W-:Y:S05]  /*26ed0*/  @!P1 BRA `(.L_x_1904) ;  /* 0x0000000000049947 */ /* 0x004fea0003800000 */
[----:B------:R-:W-:Y:S01]  /*26ee0*/  BPT.TRAP 0x1 ;  /* 0x000000040000795c */ /* 0x000fe20000300000 */
.L_x_1904:
[----:B------:R-:W-:Y:S05]  /*26ef0*/  BSYNC B2 ;  /* 0x0000000000027941 */ /* 0x000fea0003800000 */
.L_x_1903:
        /* <DEDUP_REMOVED lines=8> */
[----:B------:R-:W-:Y:S01]  /*26f80*/  VIADD R12, R3, 0x18400 ;  /* 0x00018400030c7836 */ /* 0x000fe20000000000 */
[----:B------:R-:W-:Y:S01]  /*26f90*/  UMOV UR6, 0x0 ;  /* 0x0000000000067882 */ /* 0x000fe20000000000 */
[----:B------:R-:W-:-:S10]  /*26fa0*/  UMOV UR7, 0x12f00000 ;  /* 0x12f0000000077882 */ /* 0x000fd40000000000 */
.L_x_1905:
        /* <DEDUP_REMOVED lines=10> */
[----:B------:R-:W-:Y:S01]  /*27050*/  IMAD.MOV.U32 R12, RZ, RZ, 0x40 ;  /* 0x00000040ff0c7424 */ /* 0x000fe200078e00ff */
[----:B------:R-:W-:Y:S01]  /*27060*/  PLOP3.LUT P1, PT, PT, PT, PT, 0x80, 0x0 ;  /* 0x000000000000781c */ /* 0x000fe20003f2f070 */
[----:B------:R-:W-:Y:S01]  /*27070*/  VIADD R14, R3, 0x1b400 ;  /* 0x0001b400030e7836 */ /* 0x000fe20000000000 */
[----:B------:R-:W-:Y:S01]  /*27080*/  UMOV UR6, 0x0 ;  /* 0x0000000000067882 */ /* 0x000fe20000000000 */
[----:B------:R-:W-:Y:S01]  /*27090*/  UMOV UR7, 0x12f00000 ;  /* 0x12f0000000077882 */ /* 0x000fe20000000000 */
[----:B------:R-:W-:-:S15]  /*270a0*/  R2UR UR10, R12 ;  /* 0x000000000c0a72ca */ /* 0x000fde00000e0000 */
.L_x_1906:
        /* <DEDUP_REMOVED lines=10> */
[----:B------:R-:W-:Y:S01]  /*27150*/  PLOP3.LUT P1, PT, PT, PT, PT, 0x80, 0x0 ;  /* 0x000000000000781c */ /* 0x000fe20003f2f070 */
[----:B------:R-:W-:Y:S01]  /*27160*/  VIADD R3, R3, 0x1e400 ;  /* 0x0001e40003037836 */ /* 0x000fe20000000000 */
[----:B------:R-:W-:Y:S01]  /*27170*/  UMOV UR6, 0x0 ;  /* 0x0000000000067882 */ /* 0x000fe20000000000 */
[----:B------:R-:W-:Y:S01]  /*27180*/  UMOV UR7, 0x12f00000 ;  /* 0x12f0000000077882 */ /* 0x000fe20000000000 */
[----:B------:R-:W-:-:S09]  /*27190*/  UMOV UR10, 0x80 ;  /* 0x00000080000a7882 */ /* 0x000fd20000000000 */
.L_x_1907:
        /* <DEDUP_REMOVED lines=10> */
[----:B------:R-:W1:Y:S01]  /*27240*/  SYNCS.PHASECHK.TRANS64.TRYWAIT P1, [R10+URZ+0x2a8c0], R2 ;  /* 0x02a8c0020a0075a7 */ /* 0x000e62000802017f */
[----:B------:R-:W-:Y:S04]  /*27250*/  BSSY B2, `(.L_x_1908) ;  /* 0x0000002000027945 */ /* 0x000fe80003800000 */
[----:B-1----:R-:W-:Y:S05]  /*27260*/  @!P1 BRA `(.L_x_1909) ;  /* 0x00000068005c9947 */ /* 0x002fea0003800000 */
.L_x_2059:
[----:B------:R-:W-:Y:S05]  /*27270*/  BSYNC B2 ;  /* 0x0000000000027941 */ /* 0x000fea0003800000 */
.L_x_1908:
[----:B------:R-:W-:Y:S01]  /*27280*/  BSSY B2, `(.L_x_1910) ;  /* 0x000000b000027945 */ /* 0x000fe20003800000 */
[----:B01----:R-:W-:Y:S02]  /*27290*/  IMAD.MOV.U32 R2, RZ, RZ, 0x0 ;  /* 0x00000000ff027424 */ /* 0x003fe400078e00ff */
[----:B------:R-:W-:Y:S01]  /*272a0*/  IMAD.MOV.U32 R3, RZ, RZ, 0x12f00000 ;  /* 0x12f00000ff037424 */ /* 0x000fe200078e00ff */
[----:B------:R-:W-:Y:S06]  /*272b0*/  @P2 BRA `(.L_x_1911) ;  /* 0x00000000001c2947 */ /* 0x000fec0003800000 */
[----:B------:R-:W0:Y:S01]  /*272c0*/  S2R R14, SR_TID.X ;  /* 0x00000000000e7919 */ /* 0x000e220000002100 */
[----:B------:R-:W-:-:S04]  /*272d0*/  IMAD.MOV.U32 R13, RZ, RZ, 0x6000 ;  /* 0x00006000ff0d7424 */ /* 0x000fc800078e00ff */
[----:B------:R1:W-:Y:S01]  /*272e0*/  SYNCS.ARRIVE.TRANS64 RZ, [R10+URZ+0x2a8b0], R13 ;  /* 0x02a8b00d0aff79a7 */ /* 0x0003e2000800003f */
[----:B0-----:R-:W-:-:S04]  /*272f0*/  LOP3.LUT R14, R14, 0x1f, RZ, 0xc0, !PT ;  /* 0x0000001f0e0e7812 */ /* 0x001fc800078ec0ff */
[----:B------:R-:W-:-:S13]  /*27300*/  ISETP.NE.AND P1, PT, R14, RZ, PT ;  /* 0x000000ff0e00720c */ /* 0x000fda0003f25270 */
[----:B-1----:R-:W-:Y:S05]  /*27310*/  @!P1 BRA `(.L_x_1911) ;  /* 0x0000000000049947 */ /* 0x002fea0003800000 */
[----:B------:R-:W-:Y:S01]  /*27320*/  BPT.TRAP 0x1 ;  /* 0x000000040000795c */ /* 0x000fe20000300000 */
.L_x_1911:
[----:B------:R-:W-:Y:S05]  /*27330*/  BSYNC B2 ;  /* 0x0000000000027941 */ /* 0x000fea0003800000 */
.L_x_1910:
[----:B------:R-:W-:Y:S01]  /*27340*/  R2UR UR10, R15 ;  /* 0x000000000f0a72ca */ /* 0x000fe200000e0000 */
[----:B------:R-:W-:Y:S01]  /*27350*/  IMAD R13, R22, 0x6000, R17 ;  /* 0x00006000160d7824 */ /* 0x000fe200078e0211 */
[----:B------:R-:W-:Y:S01]  /*27360*/  R2UR UR6, R2 ;  /* 0x00000000020672ca */ /* 0x000fe200000e0000 */
[----:B------:R-:W-:Y:S01]  /*27370*/  UIADD3 UR4, UP0, UR36, 0x670, URZ ;  /* 0x0000067024047890 */ /* 0x000fe2000ff1e03f */
[----:B------:R-:W-:Y:S01]  /*27380*/  R2UR UR7, R3 ;  /* 0x00000000030772ca */ /* 0x000fe200000e0000 */
[----:B------:R-:W-:Y:S01]  /*27390*/  VIADD R10, R10, 0x2a8b0 ;  /* 0x0002a8b00a0a7836 */ /* 0x000fe20000000000 */
[----:B------:R-:W-:Y:S01]  /*273a0*/  PLOP3.LUT P1, PT, PT, PT, PT, 0x80, 0x0 ;  /* 0x000000000000781c */ /* 0x000fe20003f2f070 */
[----:B------:R-:W-:Y:S01]  /*273b0*/  VIADD R14, R13, 0x400 ;  /* 0x000004000d0e7836 */ /* 0x000fe20000000000 */
[----:B------:R-:W-:-:S12]  /*273c0*/  UIADD3.X UR5, URZ, UR37, URZ, UP0, !UPT ;  /* 0x000000253f057290 */ /* 0x000fd800087fe43f */
.L_x_1912:
        /* <DEDUP_REMOVED lines=15> */
.L_x_1913:
        /* <DEDUP_REMOVED lines=10> */
.L_x_1900:
[----:B------:R-:W-:Y:S05]  /*27560*/  BSYNC B1 ;  /* 0x0000000000017941 */ /* 0x000fea0003800000 */
.L_x_1899:
[C---:B------:R-:W-:Y:S01]  /*27570*/  ISETP.GT.AND P2, PT, R11.reuse, R5, PT ;  /* 0x000000050b00720c */ /* 0x040fe20003f44270 */
[----:B------:R-:W-:Y:S02]  /*27580*/  VIADD R22, R22, 0x1 ;  /* 0x0000000116167836 */ /* 0x000fe40000000000 */
[----:B------:R-:W-:-:S03]  /*27590*/  VIADD R11, R11, 0xffffffff ;  /* 0xffffffff0b0b7836 */ /* 0x000fc60000000000 */
[----:B------:R-:W-:-:S04]  /*275a0*/  ISETP.NE.AND P1, PT, R22, 0x2, PT ;  /* 0x000000021600780c */ /* 0x000fc80003f25270 */
[----:B------:R-:W-:Y:S02]  /*275b0*/  SEL R2, RZ, 0x1, P1 ;  /* 0x00000001ff027807 */ /* 0x000fe40000800000 */
[----:B------:R-:W-:Y:S02]  /*275c0*/  SEL R22, R22, RZ, P1 ;  /* 0x000000ff16167207 */ /* 0x000fe40000800000 */
[----:B------:R-:W-:Y:S01]  /*275d0*/  LOP3.LUT R31, R31, R2, RZ, 0x3c, !PT ;  /* 0x000000021f1f7212 */ /* 0x000fe200078e3cff */
[----:B------:R-:W-:Y:S06]  /*275e0*/  @P2 BRA `(.L_x_1914) ;  /* 0xfffffff400ec2947 */ /* 0x000fec000383ffff */
.L_x_1878:
[----:B------:R-:W-:Y:S05]  /*275f0*/  BSYNC B0 ;  /* 0x0000000000007941 */ /* 0x000fea0003800000 */
.L_x_1877:
[----:B------:R-:W1:Y:S01]  /*27600*/  LDC R0, c[0x0][0x448] ;  /* 0x00011200ff007b82 */ /* 0x000e620000000800 */
[----:B------:R-:W-:Y:S01]  /*27610*/  VIADD R5, R25, 0x7f ;  /* 0x0000007f19057836 */ /* 0x000fe20000000000 */
[----:B------:R-:W-:Y:S06]  /*27620*/  @!P0 WARPSYNC.ALL ;  /* 0x0000000000008948 */ /* 0x000fec0003800000 */
[----:B------:R-:W2:Y:S08]  /*27630*/  LDC.64 R2, c[0x0][0x9e0] ;  /* 0x00027800ff027b82 */ /* 0x000eb00000000a00 */
[----:B------:R-:W-:Y:S01]  /*27640*/  @!P0 BAR.SYNC.DEFER_BLOCKING 0xc, 0x180 ;  /* 0x0306000000008b1d */ /* 0x000fe20000010000 */
[----:B-1----:R-:W-:-:S02]  /*27650*/  ISETP.NE.AND P1, PT, R0, 0x1, PT ;  /* 0x000000010000780c */ /* 0x002fc40003f25270 */
[----:B--2---:R-:W-:-:S11]  /*27660*/  ISETP.GE.AND P2, PT, R3, 0x1, PT ;  /* 0x000000010300780c */ /* 0x004fd60003f46270 */
[----:B------:R-:W1:Y:S08]  /*27670*/  @P1 LDC R4, c[0x0][0x44c] ;  /* 0x00011300ff041b82 */ /* 0x000e700000000800 */
[----:B------:R-:W2:Y:S01]  /*27680*/  @P1 LDC R0, c[0x0][0x450] ;  /* 0x00011400ff001b82 */ /* 0x000ea20000000800 */
[----:B-1----:R-:W-:-:S05]  /*27690*/  @P1 IMAD.HI.U32 R7, R5, R4, RZ ;  /* 0x0000000405071227 */ /* 0x002fca00078e00ff */
[----:B--2---:R-:W-:-:S05]  /*276a0*/  @P1 SHF.R.U32.HI R5, RZ, R0, R7 ;  /* 0x00000000ff051219 */ /* 0x004fca0000011607 */
        /* <DEDUP_REMOVED lines=14> */
.L_x_1917:
[----:B------:R-:W-:-:S13]  /*27790*/  ISETP.NE.AND P0, PT, R3, 0x1, PT ;  /* 0x000000010300780c */ /* 0x000fda0003f05270 */
[----:B------:R-:W1:Y:S02]  /*277a0*/  @P0 LDC.64 R4, c[0x0][0x9e8] ;  /* 0x00027a00ff040b82 */ /* 0x000e640000000a00 */
[----:B-1----:R-:W-:-:S05]  /*277b0*/  @P0 IMAD.HI.U32 R4, R0, R4, RZ ;  /* 0x0000000400040227 */ /* 0x002fca00078e00ff */
[----:B------:R-:W-:-:S07]  /*277c0*/  @P0 SHF.R.U32.HI R0, RZ, R5, R4 ;  /* 0x00000005ff000219 */ /* 0x000fce0000011604 */
.L_x_1918:
[----:B------:R-:W-:Y:S05]  /*277d0*/  BSYNC B0 ;  /* 0x0000000000007941 */ /* 0x000fea0003800000 */
.L_x_1916:
[----:B------:R-:W-:-:S05]  /*277e0*/  IMAD R5, R0, R3, R3 ;  /* 0x0000000300057224 */ /* 0x000fca00078e0203 */
[----:B------:R-:W-:-:S07]  /*277f0*/  VIMNMX R2, R2, R5, PT ;  /* 0x0000000502027248 */ /* 0x000fce0003fe0100 */
.L_x_1915:
[----:B------:R-:W1:Y:S01]  /*27800*/  @P1 LDC R0, c[0x0][0x44c] ;  /* 0x00011300ff001b82 */ /* 0x000e620000000800 */
[----:B------:R-:W-:Y:S01]  /*27810*/  VIADD R2, R2, 0x5f ;  /* 0x0000005f02027836 */ /* 0x000fe20000000000 */
[----:B------:R-:W-:Y:S01]  /*27820*/  ULDC UR4, c[0x0][0x9dc] ;  /* 0x0002770000047ab9 */ /* 0x000fe20000000800 */
[----:B------:R-:W-:Y:S02]  /*27830*/  IMAD.MOV.U32 R5, RZ, RZ, R25 ;  /* 0x000000ffff057224 */ /* 0x000fe400078e0019 */
[----:B------:R-:W-:-:S03]  /*27840*/  IMAD.HI R2, R2, 0x2aaaaaab, RZ ;  /* 0x2aaaaaab02027827 */ /* 0x000fc600078e02ff */
[----:B------:R-:W2:Y:S01]  /*27850*/  @P1 LDC R7, c[0x0][0x450] ;  /* 0x00011400ff071b82 */ /* 0x000ea20000000800 */
[----:B-1----:R-:W-:-:S05]  /*27860*/  @P1 IMAD.HI.U32 R0, R25, R0, RZ ;  /* 0x0000000019001227 */ /* 0x002fca00078e00ff */
[----:B--2---:R-:W-:Y:S02]  /*27870*/  @P1 SHF.R.U32.HI R5, RZ, R7, R0 ;  /* 0x00000007ff051219 */ /* 0x004fe40000011600 */
[----:B------:R-:W-:-:S03]  /*27880*/  SHF.R.U32.HI R7, RZ, 0x1f, R2 ;  /* 0x0000001fff077819 */ /* 0x000fc60000011602 */
[----:B------:R-:W-:Y:S01]  /*27890*/  IMAD.IADD R8, R8, 0x1, R5 ;  /* 0x0000000108087824 */ /* 0x000fe200078e0205 */
[----:B------:R-:W-:-:S03]  /*278a0*/  LEA.HI.SX32 R2, R2, R7, 0x1c ;  /* 0x0000000702027211 */ /* 0x000fc600078fe2ff */
[----:B------:R-:W-:Y:S01]  /*278b0*/  VIADD R0, R8, -UR4 ;  /* 0x8000000408007c36 */ /* 0x000fe20008000000 */
[----:B------:R-:W-:Y:S01]  /*278c0*/  VIMNMX R19, R19, R2, PT ;  /* 0x0000000213137248 */ /* 0x000fe20003fe0100 */
[----:B------:R-:W-:Y:S06]  /*278d0*/  @!P2 BRA `(.L_x_1919) ;  /* 0x000000000044a947 */ /* 0x000fec0003800000 */
[----:B------:R-:W-:Y:S01]  /*278e0*/  ISETP.GT.AND P0, PT, R8, -0x1, PT ;  /* 0xffffffff0800780c */ /* 0x000fe20003f04270 */
[----:B------:R-:W-:-:S12]  /*278f0*/  BSSY B0, `(.L_x_1920) ;  /* 0x000000d000007945 */ /* 0x000fd80003800000 */
        /* <DEDUP_REMOVED lines=8> */
.L_x_1921:
[----:B------:R-:W-:-:S13]  /*27980*/  ISETP.NE.AND P0, PT, R3, 0x1, PT ;  /* 0x000000010300780c */ /* 0x000fda0003f05270 */
[----:B------:R-:W1:Y:S02]  /*27990*/  @P0 LDC.64 R4, c[0x0][0x9e8] ;  /* 0x00027a00ff040b82 */ /* 0x000e640000000a00 */
[----:B-1----:R-:W-:-:S05]  /*279a0*/  @P0 IMAD.HI.U32 R4, R8, R4, RZ ;  /* 0x0000000408040227 */ /* 0x002fca00078e00ff */
[----:B------:R-:W-:-:S07]  /*279b0*/  @P0 SHF.R.U32.HI R8, RZ, R5, R4 ;  /* 0x00000005ff080219 */ /* 0x000fce0000011604 */
.L_x_1922:
[----:B------:R-:W-:Y:S05]  /*279c0*/  BSYNC B0 ;  /* 0x0000000000007941 */ /* 0x000fea0003800000 */
.L_x_1920:
[----:B------:R-:W-:-:S05]  /*279d0*/  IMAD R3, R8, R3, RZ ;  /* 0x0000000308037224 */ /* 0x000fca00078e02ff */
[----:B------:R-:W-:-:S07]  /*279e0*/  VIMNMX R0, R0, R3, !PT ;  /* 0x0000000300007248 */ /* 0x000fce0007fe0100 */
.L_x_1919:
[----:B------:R-:W-:Y:S01]  /*279f0*/  ISETP.NE.AND P1, PT, R6, RZ, PT ;  /* 0x000000ff0600720c */ /* 0x000fe20003f25270 */
[----:B------:R-:W-:Y:S01]  /*27a00*/  IMAD.HI R0, R0, 0x2aaaaaab, RZ ;  /* 0x2aaaaaab00007827 */ /* 0x000fe200078e02ff */
[----:B------:R-:W-:Y:S03]  /*27a10*/  BSSY B0, `(.L_x_1923) ;  /* 0x0000022000007945 */ /* 0x000fe60003800000 */
[----:B------:R-:W-:Y:S01]  /*27a20*/  IMAD.MOV.U32 R2, RZ, RZ, RZ ;  /* 0x000000ffff027224 */ /* 0x000fe200078e00ff */
[----:B------:R-:W-:-:S04]  /*27a30*/  SHF.R.U32.HI R3, RZ, 0x1f, R0 ;  /* 0x0000001fff037819 */ /* 0x000fc80000011600 */
[----:B------:R-:W-:-:S03]  /*27a40*/  LEA.HI.SX32 R0, R0, R3, 0x1c ;  /* 0x0000000300007211 */ /* 0x000fc600078fe2ff */
[----:B------:R-:W1:Y:S01]  /*27a50*/  @!P1 LDC R6, c[0x0][0x9f0] ;  /* 0x00027c00ff069b82 */ /* 0x000e620000000800 */
[----:B------:R-:W-:-:S04]  /*27a60*/  VIMNMX R0, RZ, R0, !PT ;  /* 0x00000000ff007248 */ /* 0x000fc80007fe0100 */
[----:B------:R-:W-:-:S13]  /*27a70*/  ISETP.GT.AND P0, PT, R19, R0, PT ;  /* 0x000000001300720c */ /* 0x000fda0003f04270 */
[----:B------:R-:W-:Y:S05]  /*27a80*/  @!P0 BRA `(.L_x_1924) ;  /* 0x0000000000688947 */ /* 0x000fea0003800000 */
[-C--:B-1----:R-:W-:Y:S01]  /*27a90*/  IABS R4, R6.reuse ;  /* 0x0000000600047213 */ /* 0x082fe20000000000 */
[----:B------:R-:W-:Y:S01]  /*27aa0*/  IMAD.MOV.U32 R2, RZ, RZ, RZ ;  /* 0x000000ffff027224 */ /* 0x000fe200078e00ff */
[----:B------:R-:W-:Y:S02]  /*27ab0*/  IABS R8, R6 ;  /* 0x0000000600087213 */ /* 0x000fe40000000000 */
[----:B------:R-:W1:Y:S08]  /*27ac0*/  I2F.RP R5, R4 ;  /* 0x0000000400057306 */ /* 0x000e700000209400 */
[----:B-1----:R-:W1:Y:S02]  /*27ad0*/  MUFU.RCP R5, R5 ;  /* 0x0000000500057308 */ /* 0x002e640000001000 */
[----:B-1----:R-:W-:-:S06]  /*27ae0*/  VIADD R7, R5, 0xffffffe ;  /* 0x0ffffffe05077836 */ /* 0x002fcc0000000000 */
[----:B------:R1:W2:Y:S02]  /*27af0*/  F2I.FTZ.U32.TRUNC.NTZ R3, R7 ;  /* 0x0000000700037305 */ /* 0x0002a4000021f000 */
[----:B-1----:R-:W-:Y:S02]  /*27b00*/  IMAD.MOV R7, RZ, RZ, -R8 ;  /* 0x000000ffff077224 */ /* 0x002fe400078e0a08 */
[----:B--2---:R-:W-:-:S04]  /*27b10*/  IMAD.MOV R11, RZ, RZ, -R3 ;  /* 0x000000ffff0b7224 */ /* 0x004fc800078e0a03 */
        /* <DEDUP_REMOVED lines=17> */
.L_x_1924:
[----:B------:R-:W-:Y:S05]  /*27c30*/  BSYNC B0 ;  /* 0x0000000000007941 */ /* 0x000fea0003800000 */
.L_x_1923:
[-C--:B------:R-:W-:Y:S01]  /*27c40*/  IMAD R0, R9, R2.reuse, R0 ;  /* 0x0000000209007224 */ /* 0x080fe200078e0200 */
[----:B------:R-:W-:Y:S04]  /*27c50*/  BSSY B7, `(.L_x_1925) ;  /* 0x0000365000077945 */ /* 0x000fe80003800000 */
[----:B------:R-:W-:Y:S01]  /*27c60*/  VIADDMNMX R19, R0, R2, R19, PT ;  /* 0x0000000200137246 */ /* 0x000fe20003800113 */
[----:B------:R2:W-:Y:S03]  /*27c70*/  STL [R1], R0 ;  /* 0x0000000001007387 */ /* 0x0005e60000100800 */
[----:B------:R-:W-:Y:S01]  /*27c80*/  ISETP.GT.AND P0, PT, R19, R0, PT ;  /* 0x000000001300720c */ /* 0x000fe20003f04270 */
[----:B------:R2:W-:-:S12]  /*27c90*/  STL [R1+0x20], R19 ;  /* 0x0000201301007387 */ /* 0x0005d80000100800 */
[----:B--2---:R-:W-:Y:S05]  /*27ca0*/  @P0 BRA `(.L_x_1926) ;  /* 0x0000000000440947 */ /* 0x004fea0003800000 */
[----:B------:R-:W2:Y:S02]  /*27cb0*/  S2R R3, SR_TID.X ;  /* 0x0000000000037919 */ /* 0x000ea40000002100 */
[----:B--2---:R-:W-:-:S04]  /*27cc0*/  LOP3.LUT R3, R3, 0x7f, RZ, 0xc0, !PT ;  /* 0x0000007f03037812 */ /* 0x004fc800078ec0ff */
[----:B------:R-:W-:-:S13]  /*27cd0*/  ISETP.NE.AND P0, PT, R3, RZ, PT ;  /* 0x000000ff0300720c */ /* 0x000fda0003f05270 */
[----:B------:R-:W-:Y:S05]  /*27ce0*/  @P0 BRA `(.L_x_1927) ;  /* 0x00000034006c0947 */ /* 0x000fea0003800000 */
[----:B------:R-:W2:Y:S01]  /*27cf0*/  S2R R5, SR_LANEID ;  /* 0x0000000000057919 */ /* 0x000ea20000000000 */
[----:B------:R-:W-:Y:S01]  /*27d00*/  VOTEU.ANY UR4, UPT, PT ;  /* 0x0000000000047886 */ /* 0x000fe200038e0100 */
[----:B------:R-:W3:Y:S01]  /*27d10*/  LDC.64 R2, c[0x0][0xc60] ;  /* 0x00031800ff027b82 */ /* 0x000ee20000000a00 */
[----:B------:R-:W2:Y:S02]  /*27d20*/  FLO.U32 R0, UR4 ;  /* 0x0000000400007d00 */ /* 0x000ea400080e0000 */
[----:B--2---:R-:W-:-:S06]  /*27d30*/  ISETP.EQ.U32.AND P0, PT, R0, R5, PT ;  /* 0x000000050000720c */ /* 0x004fcc0003f02070 */
[----:B------:R-:W3:Y:S07]  /*27d40*/  POPC R5, UR4 ;  /* 0x0000000400057d09 */ /* 0x000eee0008000000 */
[----:B---3--:R-:W2:Y:S01]  /*27d50*/  @P0 ATOMG.E.ADD.STRONG.GPU PT, R3, desc[UR60][R2.64], R5 ;  /* 0x00000005020309a8 */ /* 0x008ea200081ee1fc */
[----:B------:R-:W3:Y:S02]  /*27d60*/  S2R R4, SR_LTMASK ;  /* 0x0000000000047919 */ /* 0x000ee40000003900 */
[----:B---3--:R-:W-:-:S04]  /*27d70*/  LOP3.LUT R4, R4, UR4, RZ, 0xc0, !PT ;  /* 0x0000000404047c12 */ /* 0x008fc8000f8ec0ff */
[----:B------:R-:W3:Y:S01]  /*27d80*/  POPC R7, R4 ;  /* 0x0000000400077309 */ /* 0x000ee20000000000 */
[----:B--2---:R-:W3:Y:S02]  /*27d90*/  SHFL.IDX PT, R0, R3, R0, 0x1f ;  /* 0x00001f0003007589 */ /* 0x004ee400000e0000 */
[----:B---3--:R-:W-:Y:S01]  /*27da0*/  IADD3 R24, R0, UR38, R7 ;  /* 0x0000002600187c10 */ /* 0x008fe2000fffe007 */
[----:B------:R-:W-:Y:S06]  /*27db0*/  BRA `(.L_x_1927) ;  /* 0x0000003400387947 */ /* 0x000fec0003800000 */
.L_x_1926:
        /* <DEDUP_REMOVED lines=9> */
[----:B------:R-:W2:Y:S01]  /*27e50*/  LDC.64 R2, c[0x4][R2] ;  /* 0x0100000002027b82 */ /* 0x000ea20000000a00 */
[----:B------:R-:W-:Y:S02]  /*27e60*/  IMAD.U32 R5, RZ, RZ, UR7 ;  /* 0x00000007ff057e24 */ /* 0x000fe4000f8e00ff */
[----:B-1----:R-:W-:Y:S02]  /*27e70*/  IMAD.U32 R6, RZ, RZ, UR8 ;  /* 0x00000008ff067e24 */ /* 0x002fe4000f8e00ff */
[----:B------:R-:W-:-:S02]  /*27e80*/  IMAD.U32 R7, RZ, RZ, UR9 ;  /* 0x00000009ff077e24 */ /* 0x000fc4000f8e00ff */
[----:B0-----:R-:W-:Y:S02]  /*27e90*/  IMAD.U32 R10, RZ, RZ, UR4 ;  /* 0x00000004ff0a7e24 */ /* 0x001fe4000f8e00ff */
[----:B------:R-:W-:Y:S02]  /*27ea0*/  IMAD.U32 R11, RZ, RZ, UR5 ;  /* 0x00000005ff0b7e24 */ /* 0x000fe4000f8e00ff */
[----:B------:R-:W-:Y:S02]  /*27eb0*/  IMAD.MOV.U32 R8, RZ, RZ, 0x70 ;  /* 0x00000070ff087424 */ /* 0x000fe400078e00ff */
[----:B------:R-:W-:Y:S02]  /*27ec0*/  IMAD.MOV.U32 R12, RZ, RZ, 0x1 ;  /* 0x00000001ff0c7424 */ /* 0x000fe400078e00ff */
[----:B------:R-:W-:-:S07]  /*27ed0*/  IMAD.MOV.U32 R13, RZ, RZ, RZ ;  /* 0x000000ffff0d7224 */ /* 0x000fce00078e00ff */
[----:B------:R-:W-:-:S07]  /*27ee0*/  LEPC R20, `(.L_x_1929) ;  /* 0x000000001014794e */ /* 0x000fce0000000000 */
[----:B--2---:R-:W-:Y:S05]  /*27ef0*/  CALL.ABS.NOINC R2 ;  /* 0x0000000002007343 */ /* 0x004fea0003c00000 */
.L_x_1929:
[----:B------:R-:W-:Y:S05]  /*27f00*/  BSYNC B6 ;  /* 0x0000000000067941 */ /* 0x000fea0003800000 */
.L_x_1928:
        /* <DEDUP_REMOVED lines=8> */
[----:B------:R2:W3:Y:S01]  /*27f90*/  LDC.64 R2, c[0x4][R18] ;  /* 0x0100000012027b82 */ /* 0x0004e20000000a00 */
[----:B------:R-:W-:Y:S02]  /*27fa0*/  IMAD.U32 R4, RZ, RZ, UR6 ;  /* 0x00000006ff047e24 */ /* 0x000fe4000f8e00ff */
[----:B------:R-:W-:Y:S02]  /*27fb0*/  IMAD.U32 R5, RZ, RZ, UR7 ;  /* 0x00000007ff057e24 */ /* 0x000fe4000f8e00ff */
[----:B-1----:R-:W-:Y:S02]  /*27fc0*/  IMAD.U32 R6, RZ, RZ, UR8 ;  /* 0x00000008ff067e24 */ /* 0x002fe4000f8e00ff */
[----:B------:R-:W-:-:S02]  /*27fd0*/  IMAD.U32 R7, RZ, RZ, UR9 ;  /* 0x00000009ff077e24 */ /* 0x000fc4000f8e00ff */
[----:B0-----:R-:W-:Y:S02]  /*27fe0*/  IMAD.U32 R10, RZ, RZ, UR4 ;  /* 0x00000004ff0a7e24 */ /* 0x001fe4000f8e00ff */
[----:B------:R-:W-:Y:S02]  /*27ff0*/  IMAD.U32 R11, RZ, RZ, UR5 ;  /* 0x00000005ff0b7e24 */ /* 0x000fe4000f8e00ff */
[----:B------:R-:W-:Y:S02]  /*28000*/  IMAD.MOV.U32 R8, RZ, RZ, 0x70 ;  /* 0x00000070ff087424 */ /* 0x000fe400078e00ff */
[----:B------:R-:W-:Y:S02]  /*28010*/  IMAD.MOV.U32 R12, RZ, RZ, 0x1 ;  /* 0x00000001ff0c7424 */ /* 0x000fe400078e00ff */
[----:B--2---:R-:W-:-:S07]  /*28020*/  IMAD.MOV.U32 R13, RZ, RZ, RZ ;  /* 0x000000ffff0d7224 */ /* 0x004fce00078e00ff */
[----:B------:R-:W-:-:S07]  /*28030*/  LEPC R20, `(.L_x_1932) ;  /* 0x000000001014794e */ /* 0x000fce0000000000 */
[----:B---3--:R-:W-:Y:S05]  /*28040*/  CALL.ABS.NOINC R2 ;  /* 0x0000000002007343 */ /* 0x008fea0003c00000 */
.L_x_1932:
        /* <DEDUP_REMOVED lines=15> */
.L_x_1931:
[----:B------:R-:W-:Y:S05]  /*28140*/  BSYNC B6 ;  /* 0x0000000000067941 */ /* 0x000fea0003800000 */
.L_x_1930:
[----:B------:R-:W-:Y:S01]  /*28150*/  ULDC.64 UR4, c[0x0][0x9f8] ;  /* 0x00027e0000047ab9 */ /* 0x000fe20000000a00 */
[----:B------:R-:W2:Y:S01]  /*28160*/  LDL R18, [R1+0x4] ;  /* 0x0000040001127983 */ /* 0x000ea20000100800 */
[----:B------:R-:W-:Y:S01]  /*28170*/  ISETP.NE.U32.AND P0, PT, RZ, UR4, PT ;  /* 0x00000004ff007c0c */ /* 0x000fe2000bf05070 */
[----:B------:R-:W-:Y:S01]  /*28180*/  IMAD.MOV.U32 R33, RZ, RZ, R27 ;  /* 0x000000ffff217224 */ /* 0x000fe200078e001b */
[----:B------:R-:W3:Y:S01]  /*28190*/  LDC R0, c[0x0][0x430] ;  /* 0x00010c00ff007b82 */ /* 0x000ee20000000800 */
[----:B------:R-:W4:Y:S01]  /*281a0*/  S2R R20, SR_TID.X ;  /* 0x0000000000147919 */ /* 0x000f220000002100 */
[----:B------:R-:W-:Y:S01]  /*281b0*/  ISETP.NE.AND.EX P0, PT, RZ, UR5, PT, P0 ;  /* 0x00000005ff007c0c */ /* 0x000fe2000bf05300 */
[----:B------:R-:W-:Y:S01]  /*281c0*/  VIADD R23, R19, 0xffffffff ;  /* 0xffffffff13177836 */ /* 0x000fe20000000000 */
[----:B------:R-:W-:-:S11]  /*281d0*/  ULDC UR4, c[0x0][0x320] ;  /* 0x0000c80000047ab9 */ /* 0x000fd60000000800 */
[----:B------:R-:W0:Y:S01]  /*281e0*/  @P0 LDC.64 R2, c[0x0][0x9f8] ;  /* 0x00027e00ff020b82 */ /* 0x000e220000000a00 */
[----:B----4-:R-:W-:Y:S01]  /*281f0*/  LOP3.LUT R20, R20, 0x7f, RZ, 0xc0, !PT ;  /* 0x0000007f14147812 */ /* 0x010fe200078ec0ff */
[----:B0-----:R-:W-:-:S05]  /*28200*/  @P0 IMAD.WIDE R2, R27, 0x4, R2 ;  /* 0x000000041b020825 */ /* 0x001fca00078e0202 */
[----:B------:R0:W4:Y:S01]  /*28210*/  @P0 LDG.E R33, desc[UR60][R2.64] ;  /* 0x0000003c02210981 */ /* 0x000122000c1e1900 */
[----:B------:R-:W-:Y:S02]  /*28220*/  SHF.R.U32.HI R21, RZ, 0x3, R20 ;  /* 0x00000003ff157819 */ /* 0x000fe40000011614 */
[----:B---3--:R-:W-:Y:S01]  /*28230*/  ISETP.NE.AND P1, PT, R0, 0x1, PT ;  /* 0x000000010000780c */ /* 0x008fe20003f25270 */
[----:B------:R-:W3:Y:S01]  /*28240*/  S2R R20, SR_TID.X ;  /* 0x0000000000147919 */ /* 0x000ee20000002100 */
[----:B------:R-:W0:Y:S11]  /*28250*/  S2R R19, SR_TID.X ;  /* 0x0000000000137919 */ /* 0x000e360000002100 */
[----:B-1----:R-:W1:Y:S08]  /*28260*/  @P1 LDC R6, c[0x0][0x434] ;  /* 0x00010d00ff061b82 */ /* 0x002e700000000800 */
[----:B------:R-:W1:Y:S01]  /*28270*/  @P1 LDC R7, c[0x0][0x438] ;  /* 0x00010e00ff071b82 */ /* 0x000e620000000800 */
[----:B---3--:R-:W-:-:S02]  /*28280*/  IMAD.SHL.U32 R20, R20, 0x10, RZ ;  /* 0x0000001014147824 */ /* 0x008fc400078e00ff */
[----:B0-----:R-:W-:-:S03]  /*28290*/  IMAD.SHL.U32 R19, R19, 0x8, RZ ;  /* 0x0000000813137824 */ /* 0x001fc600078e00ff */
[----:B------:R-:W-:Y:S02]  /*282a0*/  LOP3.LUT R20, R21, 0x70, R20, 0xf8, !PT ;  /* 0x0000007015147812 */ /* 0x000fe400078ef814 */
[----:B------:R-:W-:-:S03]  /*282b0*/  LOP3.LUT R19, R19, 0x38, RZ, 0xc0, !PT ;  /* 0x0000003813137812 */ /* 0x000fc600078ec0ff */
[----:B------:R-:W-:-:S05]  /*282c0*/  IMAD R4, R23, 0x60, R20 ;  /* 0x0000006017047824 */ /* 0x000fca00078e0214 */
[----:B------:R-:W-:-:S04]  /*282d0*/  ISETP.GE.AND P0, PT, R4, R37, PT ;  /* 0x000000250400720c */ /* 0x000fc80003f06270 */
[----:B------:R-:W-:Y:S02]  /*282e0*/  ISETP.GT.U32.OR P0, PT, R20, 0x5f, P0 ;  /* 0x0000005f1400780c */ /* 0x000fe40000704470 */
[----:B------:R-:W-:Y:S01]  /*282f0*/  LOP3.LUT R16, R16, 0xfffffff7, RZ, 0xc0, !PT ;  /* 0xfffffff710107812 */ /* 0x000fe200078ec0ff */
[----:B------:R-:W-:Y:S01]  /*28300*/  UMOV UR5, 0xffffffff ;  /* 0xffffffff00057882 */ /* 0x000fe20000000000 */
[----:B--2---:R-:W-:Y:S01]  /*28310*/  IMAD.IADD R5, R4, 0x1, R18 ;  /* 0x0000000104057824 */ /* 0x004fe200078e0212 */
[----:B------:R-:W-:-:S03]  /*28320*/  LOP3.LUT R18, R19, 0x40, RZ, 0xfc, !PT ;  /* 0x0000004013127812 */ /* 0x000fc600078efcff */
[----:B-1----:R-:W-:Y:S01]  /*28330*/  @P1 IMAD.HI.U32 R6, R5, R6, RZ ;  /* 0x0000000605061227 */ /* 0x002fe200078e00ff */
[----:B------:R-:W-:-:S03]  /*28340*/  ISETP.GE.AND P2, PT, R18, UR4, PT ;  /* 0x0000000412007c0c */ /* 0x000fc6000bf46270 */
[----:B------:R-:W-:Y:S01]  /*28350*/  IMAD.MOV.U32 R4, RZ, RZ, R5 ;  /* 0x000000ffff047224 */ /* 0x000fe200078e0005 */
[----:B------:R-:W-:Y:S02]  /*28360*/  @P1 SHF.R.U32.HI R4, RZ, R7, R6 ;  /* 0x00000007ff041219 */ /* 0x000fe40000011606 */
[----:B------:R-:W-:Y:S01]  /*28370*/  ISETP.GE.AND P1, PT, R19, UR4, PT ;  /* 0x0000000413007c0c */ /* 0x000fe2000bf26270 */
[----:B------:R-:W-:Y:S02]  /*28380*/  ULDC UR4, c[0x0][0x2f4] ;  /* 0x0000bd0000047ab9 */ /* 0x000fe40000000800 */
[----:B------:R-:W-:Y:S01]  /*28390*/  IMAD.MOV R2, RZ, RZ, -R4 ;  /* 0x000000ffff027224 */ /* 0x000fe200078e0a04 */
[----:B------:R-:W-:-:S03]  /*283a0*/  SEL R29, RZ, 0x1, P1 ;  /* 0x00000001ff1d7807 */ /* 0x000fc60000800000 */
[----:B------:R-:W-:Y:S01]  /*283b0*/  IMAD R0, R0, R2, R5 ;  /* 0x0000000200007224 */ /* 0x000fe200078e0205 */
[----:B------:R-:W-:Y:S01]  /*283c0*/  SEL R5, RZ, 0xffffffff, P2 ;  /* 0xffffffffff057807 */ /* 0x000fe20001000000 */
[----:B------:R-:W0:Y:S04]  /*283d0*/  @!P0 LDC.64 R2, c[0x0][0x428] ;  /* 0x00010a00ff028b82 */ /* 0x000e280000000a00 */
[----:B------:R-:W-:Y:S01]  /*283e0*/  IMAD.SHL.U32 R6, R5, 0x2, RZ ;  /* 0x0000000205067824 */ /* 0x000fe200078e00ff */
[----:B------:R-:W-:-:S04]  /*283f0*/  @!P0 SHF.R.S32.HI R5, RZ, 0x1f, R4 ;  /* 0x0000001fff058819 */ /* 0x000fc80000011404 */
[----:B------:R-:W-:Y:S02]  /*28400*/  LOP3.LUT R29, R6, 0x2, R29, 0xe2, !PT ;  /* 0x00000002061d7812 */ /* 0x000fe400078ee21d */
[----:B----4-:R-:W-:Y:S01]  /*28410*/  SHF.R.S32.HI R8, RZ, 0x1f, R33 ;  /* 0x0000001fff087819 */ /* 0x010fe20000011421 */
[----:B0-----:R-:W-:-:S04]  /*28420*/  @!P0 IMAD.WIDE.U32 R4, R33, R2, R4 ;  /* 0x0000000221048225 */ /* 0x001fc800078e0004 */
[----:B------:R-:W-:Y:S01]  /*28430*/  @!P0 IMAD R6, R8, R2, RZ ;  /* 0x0000000208068224 */ /* 0x000fe200078e02ff */
[----:B------:R-:W-:Y:S01]  /*28440*/  ISETP.GE.AND P2, PT, R19, UR4, PT ;  /* 0x0000000413007c0c */ /* 0x000fe2000bf46270 */
[----:B------:R0:W-:Y:S02]  /*28450*/  STL [R1+0x8], R8 ;  /* 0x0000080801007387 */ /* 0x0001e40000100800 */
[----:B------:R-:W-:Y:S02]  /*28460*/  @!P0 IMAD R6, R33, R3, R6 ;  /* 0x0000000321068224 */ /* 0x000fe400078e0206 */
[----:B------:R-:W1:Y:S02]  /*28470*/  @!P0 LDC.64 R2, c[0x0][0x418] ;  /* 0x00010600ff028b82 */ /* 0x000e640000000a00 */
[----:B------:R-:W-:Y:S02]  /*28480*/  @!P0 IMAD.IADD R6, R5, 0x1, R6 ;  /* 0x0000000105068824 */ /* 0x000fe400078e0206 */
[----:B------:R-:W-:Y:S01]  /*28490*/  IMAD.U32 R5, RZ, RZ, UR39 ;  /* 0x00000027ff057e24 */ /* 0x000fe2000f8e00ff */
[----:B-1----:R-:W-:-:S04]  /*284a0*/  @!P0 LEA R2, P1, R4, R2, 0x2 ;  /* 0x0000000204028211 */ /* 0x002fc800078210ff */
[----:B------:R-:W-:Y:S01]  /*284b0*/  @!P0 LEA.HI.X R3, R4, R3, R6, 0x2, P1 ;  /* 0x0000000304038211 */ /* 0x000fe200008f1406 */
[----:B------:R-:W-:-:S06]  /*284c0*/  IMAD.MOV.U32 R4, RZ, RZ, RZ ;  /* 0x000000ffff047224 */ /* 0x000fcc00078e00ff */
[----:B------:R1:W5:Y:S01]  /*284d0*/  @!P0 LDG.E R4, desc[UR60][R2.64] ;  /* 0x0000003c02048981 */ /* 0x000362000c1e1900 */
[----:B------:R-:W-:Y:S02]  /*284e0*/  ISETP.GT.U32.AND P0, PT, R20, 0x5f, PT ;  /* 0x0000005f1400780c */ /* 0x000fe40003f04070 */
[----:B------:R-:W-:Y:S02]  /*284f0*/  ISETP.NE.AND P3, PT, R5, 0x3, PT ;  /* 0x000000030500780c */ /* 0x000fe40003f65270 */
[----:B0-----:R-:W-:Y:S02]  /*28500*/  LOP3.LUT R8, R19, 0x80, RZ, 0xfc, !PT ;  /* 0x0000008013087812 */ /* 0x001fe400078efcff */
[----:B------:R-:W-:-:S07]  /*28510*/  ISETP.GE.AND P1, PT, R18, UR4, PT ;  /* 0x0000000412007c0c */ /* 0x000fce000bf26270 */
[----:B------:R-:W-:Y:S02]  /*28520*/  @P0 LOP3.LUT R16, R16, 0x8, RZ, 0xfc, !PT ;  /* 0x0000000810100812 */ /* 0x000fe400078efcff */
[----:B------:R-:W-:Y:S02]  /*28530*/  ISETP.GE.AND P0, PT, R8, UR4, PT ;  /* 0x0000000408007c0c */ /* 0x000fe4000bf06270 */
[----:B------:R-:W-:-:S04]  /*28540*/  LOP3.LUT R16, R16, 0xffffffef, RZ, 0xc0, !PT ;  /* 0xffffffef10107812 */ /* 0x000fc800078ec0ff */
[----:B------:R-:W-:-:S04]  /*28550*/  @P3 LOP3.LUT R16, R16, 0x10, RZ, 0xfc, !PT ;  /* 0x0000001010103812 */ /* 0x000fc800078efcff */
[----:B------:R-:W-:-:S04]  /*28560*/  LOP3.LUT R16, R16, 0xfffffffb, RZ, 0xc0, !PT ;  /* 0xfffffffb10107812 */ /* 0x000fc800078ec0ff */
[----:B------:R-:W-:-:S04]  /*28570*/  @P2 LOP3.LUT R16, R16, 0x4, RZ, 0xfc, !PT ;  /* 0x0000000410102812 */ /* 0x000fc800078efcff */
[----:B------:R-:W-:-:S04]  /*28580*/  LOP3.LUT R16, R16, 0xfffffffe, RZ, 0xc0, !PT ;  /* 0xfffffffe10107812 */ /* 0x000fc800078ec0ff */
[----:B------:R-:W-:-:S04]  /*28590*/  LOP3.LUT R16, R16, 0xfffffffd, RZ, 0xc0, !PT ;  /* 0xfffffffd10107812 */ /* 0x000fc800078ec0ff */
[----:B------:R-:W-:-:S04]  /*285a0*/  @P1 LOP3.LUT R16, R16, 0x2, RZ, 0xfc, !PT ;  /* 0x0000000210101812 */ /* 0x000fc800078efcff */
[----:B------:R-:W-:Y:S01]  /*285b0*/  @P0 LOP3.LUT R16, R16, 0x1, RZ, 0xfc, !PT ;  /* 0x0000000110100812 */ /* 0x000fe200078efcff */
[----:B-1----:R-:W-:Y:S06]  /*285c0*/  BRA.DIV UR5, `(.L_x_1933) ;  /* 0x0000005605987947 */ /* 0x002fec000b800000 */
.L_x_2062:
[----:B------:R-:W-:Y:S05]  /*285d0*/  @!P3 BRA `(.L_x_1934) ;  /* 0x000000000004b947 */ /* 0x000fea0003800000 */
[----:B------:R-:W-:Y:S01]  /*285e0*/  BPT.TRAP 0x1 ;  /* 0x000000040000795c */ /* 0x000fe20000300000 */
.L_x_1934:
        /* <DEDUP_REMOVED lines=23> */
.L_x_2063:
[----:B------:R-:W-:Y:S05]  /*28760*/  BSYNC B0 ;  /* 0x0000000000007941 */ /* 0x000fea0003800000 */
.L_x_1935:
[----:B------:R-:W1:Y:S01]  /*28770*/  S2R R8, SR_TID.X ;  /* 0x0000000000087919 */ /* 0x000e620000002100 */
[----:B------:R-:W-:Y:S01]  /*28780*/  ULDC.64 UR4, c[0x0][0x300] ;  /* 0x0000c00000047ab9 */ /* 0x000fe20000000a00 */
[----:B------:R-:W-:Y:S01]  /*28790*/  ULDC.64 UR6, c[0x0][0x2e8] ;  /* 0x0000ba0000067ab9 */ /* 0x000fe20000000a00 */
[----:B------:R-:W-:Y:S01]  /*287a0*/  IMAD R5, R5, UR4, RZ ;  /* 0x0000000405057c24 */ /* 0x000fe2000f8e02ff */
[----:B------:R-:W2:Y:S01]  /*287b0*/  S2R R9, SR_TID.X ;  /* 0x0000000000097919 */ /* 0x000ea20000002100 */
[----:B0-----:R-:W-:Y:S01]  /*287c0*/  IMAD.WIDE.U32 R2, R0, UR4, RZ ;  /* 0x0000000400027c25 */ /* 0x001fe2000f8e00ff */
[C---:B------:R-:W-:Y:S02]  /*287d0*/  LOP3.LUT P4, RZ, R16.reuse, 0x4, RZ, 0xc0, !PT ;  /* 0x0000000410ff7812 */ /* 0x040fe4000788c0ff */
[----:B------:R-:W-:Y:S01]  /*287e0*/  LOP3.LUT P3, RZ, R16, 0x2, RZ, 0xc0, !PT ;  /* 0x0000000210ff7812 */ /* 0x000fe2000786c0ff */
        /* <DEDUP_REMOVED lines=85> */
.L_x_2077:
        /* <DEDUP_REMOVED lines=12> */
.L_x_1938:
        /* <DEDUP_REMOVED lines=10> */
.L_x_1939:
[----:B------:R2:W-:Y:S02]  /*28ea0*/  SYNCS.ARRIVE.TRANS64.A1T0 RZ, [R7+URZ+0x2a830], RZ ;  /* 0x02a830ff07ff79a7 */ /* 0x0005e4000810003f */
[----:B------:R-:W-:Y:S05]  /*28eb0*/  WARPSYNC.ALL ;  /* 0x0000000000007948 */ /* 0x000fea0003800000 */
[----:B------:R-:W-:Y:S01]  /*28ec0*/  ULDC.64 UR4, c[0x0][0xa00] ;  /* 0x0002800000047ab9 */ /* 0x000fe20000000a00 */
[----:B-1----:R-:W-:Y:S01]  /*28ed0*/  VIADD R2, R17, 0xc400 ;  /* 0x0000c40011027836 */ /* 0x002fe20000000000 */
[----:B------:R-:W-:Y:S01]  /*28ee0*/  BAR.SYNC.DEFER_BLOCKING 0x8, 0x180 ;  /* 0x0206000000007b1d */ /* 0x000fe20000010000 */
[----:B------:R-:W-:Y:S02]  /*28ef0*/  ISETP.NE.U32.AND P0, PT, RZ, UR4, PT ;  /* 0x00000004ff007c0c */ /* 0x000fe4000bf05070 */
[----:B------:R-:W-:-:S02]  /*28f00*/  SHF.R.S32.HI R0, RZ, 0x1f, R27 ;  /* 0x0000001fff007819 */ /* 0x000fc4000001141b */
[----:B------:R-:W-:Y:S01]  /*28f10*/  ISETP.NE.AND.EX P0, PT, RZ, UR5, PT, P0 ;  /* 0x00000005ff007c0c */ /* 0x000fe2000bf05300 */
[----:B------:R-:W-:Y:S01]  /*28f20*/  ULDC.64 UR4, c[0x0][0x298] ;  /* 0x0000a60000047ab9 */ /* 0x000fe20000000a00 */
[----:B------:R-:W-:Y:S01]  /*28f30*/  LOP3.LUT P1, RZ, R2, 0x3ff, RZ, 0xc0, !PT ;  /* 0x000003ff02ff7812 */ /* 0x000fe2000782c0ff */
[----:B------:R-:W-:Y:S01]  /*28f40*/  BSSY B6, `(.L_x_1940) ;  /* 0x000001c000067945 */ /* 0x000fe20003800000 */
[----:B------:R-:W-:Y:S02]  /*28f50*/  SEL R0, R0, RZ, !P0 ;  /* 0x000000ff00007207 */ /* 0x000fe40004000000 */
[----:B------:R-:W-:-:S03]  /*28f60*/  SEL R2, R27, RZ, !P0 ;  /* 0x000000ff1b027207 */ /* 0x000fc60004000000 */
[----:B------:R1:W-:Y:S04]  /*28f70*/  STL [R1+0x28], R0 ;  /* 0x0000280001007387 */ /* 0x0003e80000100800 */
[----:B------:R3:W-:Y:S01]  /*28f80*/  STL [R1+0x14], R2 ;  /* 0x0000140201007387 */ /* 0x0007e20000100800 */
[----:B-1----:R-:W-:Y:S01]  /*28f90*/  SHF.R.S32.HI R0, RZ, 0x1f, R35 ;  /* 0x0000001fff007819 */ /* 0x002fe20000011423 */
[----:B---3--:R-:W-:-:S04]  /*28fa0*/  IMAD.WIDE.U32 R2, R35, UR4, RZ ;  /* 0x0000000423027c25 */ /* 0x008fc8000f8e00ff */
[----:B------:R-:W-:Y:S01]  /*28fb0*/  IMAD R0, R0, UR4, RZ ;  /* 0x0000000400007c24 */ /* 0x000fe2000f8e02ff */
[----:B------:R1:W-:Y:S03]  /*28fc0*/  STL.64 [R1+0x18], R2 ;  /* 0x0000180201007387 */ /* 0x0003e60000100a00 */
[----:B------:R-:W-:-:S04]  /*28fd0*/  IMAD R0, R35, UR5, R0 ;  /* 0x0000000523007c24 */ /* 0x000fc8000f8e0200 */
[----:B------:R-:W-:Y:S01]  /*28fe0*/  IMAD.IADD R35, R3, 0x1, R0 ;  /* 0x0000000103237824 */ /* 0x000fe200078e0200 */
[----:B------:R-:W-:Y:S06]  /*28ff0*/  @!P1 BRA `(.L_x_1941) ;  /* 0x0000000000409947 */ /* 0x000fec0003800000 */
[----:B-1----:R-:W-:Y:S01]  /*29000*/  MOV R2, 0x0 ;  /* 0x0000000000027802 */ /* 0x002fe20000000f00 */
        /* <DEDUP_REMOVED lines=15> */
.L_x_1941:
[----:B------:R-:W-:Y:S05]  /*29100*/  BSYNC B6 ;  /* 0x0000000000067941 */ /* 0x000fea0003800000 */
.L_x_1940:
[----:B------:R-:W3:Y:S01]  /*29110*/  LDL.LU R20, [R1+0x28] ;  /* 0x0000280001147983 */ /* 0x000ee20000300800 */
[----:B------:R-:W-:Y:S01]  /*29120*/  ULDC.64 UR4, c[0x0][0x2d8] ;  /* 0x0000b60000047ab9 */ /* 0x000fe20000000a00 */
[----:B--2---:R-:W2:Y:S02]  /*29130*/  LDC R7, c[0x0][0x448] ;  /* 0x00011200ff077b82 */ /* 0x004ea40000000800 */
[----:B------:R-:W4:Y:S04]  /*29140*/  LDL.LU R21, [R1+0x14] ;  /* 0x0000140001157983 */ /* 0x000f280000300800 */
[----:B-1----:R-:W5:Y:S01]  /*29150*/  LDL.LU.64 R2, [R1+0x18] ;  /* 0x0000180001027983 */ /* 0x002f620000300a00 */
[----:B------:R-:W1:Y:S01]  /*29160*/  S2R R8, SR_TID.X ;  /* 0x0000000000087919 */ /* 0x000e620000002100 */
[----:B--2---:R-:W-:-:S13]  /*29170*/  ISETP.NE.AND P0, PT, R7, 0x1, PT ;  /* 0x000000010700780c */ /* 0x004fda0003f05270 */
[----:B------:R-:W2:Y:S01]  /*29180*/  @P0 LDC R6, c[0x0][0x44c] ;  /* 0x00011300ff060b82 */ /* 0x000ea20000000800 */
[----:B-1----:R-:W-:-:S05]  /*29190*/  IMAD.SHL.U32 R8, R8, 0x8, RZ ;  /* 0x0000000808087824 */ /* 0x002fca00078e00ff */
[----:B------:R-:W-:Y:S01]  /*291a0*/  LOP3.LUT R8, R8, 0x38, RZ, 0xc0, !PT ;  /* 0x0000003808087812 */ /* 0x000fe200078ec0ff */
[----:B-----5:R-:W-:Y:S02]  /*291b0*/  IMAD.MOV.U32 R3, RZ, RZ, R35 ;  /* 0x000000ffff037224 */ /* 0x020fe400078e0023 */
[----:B------:R-:W-:-:S04]  /*291c0*/  IMAD.WIDE.U32 R2, R26, UR4, R2 ;  /* 0x000000041a027c25 */ /* 0x000fc8000f8e0002 */
[----:B------:R-:W-:Y:S01]  /*291d0*/  IMAD R3, R26, UR5, R3 ;  /* 0x000000051a037c24 */ /* 0x000fe2000f8e0203 */
[----:B------:R-:W-:Y:S02]  /*291e0*/  ULDC.64 UR4, c[0x0][0x2e0] ;  /* 0x0000b80000047ab9 */ /* 0x000fe40000000a00 */
[----:B---3--:R-:W-:Y:S02]  /*291f0*/  IMAD R0, R20, UR4, RZ ;  /* 0x0000000414007c24 */ /* 0x008fe4000f8e02ff */
[----:B------:R-:W1:Y:S01]  /*29200*/  S2R R20, SR_TID.X ;  /* 0x0000000000147919 */ /* 0x000e620000002100 */
[----:B----4-:R-:W-:-:S04]  /*29210*/  IMAD.WIDE.U32 R2, R21, UR4, R2 ;  /* 0x0000000415027c25 */ /* 0x010fc8000f8e0002 */
[----:B------:R-:W-:Y:S01]  /*29220*/  IMAD R0, R21, UR5, R0 ;  /* 0x0000000515007c24 */ /* 0x000fe2000f8e0200 */
[----:B------:R-:W-:-:S03]  /*29230*/  ULDC.64 UR4, c[0x0][0x2d0] ;  /* 0x0000b40000047ab9 */ /* 0x000fc60000000a00 */
[----:B------:R-:W-:Y:S02]  /*29240*/  IMAD.IADD R3, R3, 0x1, R0 ;  /* 0x0000000103037824 */ /* 0x000fe400078e0200 */
[----:B------:R-:W3:Y:S01]  /*29250*/  @P0 LDC R0, c[0x0][0x450] ;  /* 0x00011400ff000b82 */ /* 0x000ee20000000800 */
[----:B-1----:R-:W-:-:S04]  /*29260*/  LOP3.LUT R20, R20, 0x7f, RZ, 0xc0, !PT ;  /* 0x0000007f14147812 */ /* 0x002fc800078ec0ff */
[----:B------:R-:W-:Y:S02]  /*29270*/  SHF.R.U32.HI R21, RZ, 0x3, R20 ;  /* 0x00000003ff157819 */ /* 0x000fe40000011614 */
[----:B------:R-:W1:Y:S02]  /*29280*/  S2R R20, SR_TID.X ;  /* 0x0000000000147919 */ /* 0x000e640000002100 */
[----:B-1----:R-:W-:-:S05]  /*29290*/  IMAD.SHL.U32 R20, R20, 0x10, RZ ;  /* 0x0000001014147824 */ /* 0x002fca00078e00ff */
[----:B------:R-:W-:Y:S02]  /*292a0*/  LOP3.LUT R20, R21, 0x70, R20, 0xf8, !PT ;  /* 0x0000007015147812 */ /* 0x000fe400078ef814 */
[----:B------:R-:W1:Y:S03]  /*292b0*/  S2R R21, SR_TID.X ;  /* 0x0000000000157919 */ /* 0x000e660000002100 */
[----:B------:R-:W-:Y:S02]  /*292c0*/  IMAD.IADD R5, R20, 0x1, R25 ;  /* 0x0000000114057824 */ /* 0x000fe400078e0219 */
[----:B------:R-:W4:Y:S02]  /*292d0*/  S2R R20, SR_TID.X ;  /* 0x0000000000147919 */ /* 0x000f240000002100 */
[----:B--2---:R-:W-:-:S04]  /*292e0*/  @P0 IMAD.HI.U32 R6, R5, R6, RZ ;  /* 0x0000000605060227 */ /* 0x004fc800078e00ff */
[----:B0-----:R-:W-:Y:S01]  /*292f0*/  IMAD.MOV.U32 R4, RZ, RZ, R5 ;  /* 0x000000ffff047224 */ /* 0x001fe200078e0005 */
[----:B---3--:R-:W-:-:S05]  /*29300*/  @P0 SHF.R.U32.HI R4, RZ, R0, R6 ;  /* 0x00000000ff040219 */ /* 0x008fca0000011606 */
[----:B------:R-:W-:Y:S02]  /*29310*/  IMAD.MOV R0, RZ, RZ, -R4 ;  /* 0x000000ffff007224 */ /* 0x000fe400078e0a04 */
[----:B------:R-:W-:-:S04]  /*29320*/  IMAD.WIDE.U32 R2, R4, UR4, R2 ;  /* 0x0000000404027c25 */ /* 0x000fc8000f8e0002 */
[----:B------:R-:W-:Y:S01]  /*29330*/  IMAD R0, R7, R0, R5 ;  /* 0x0000000007007224 */ /* 0x000fe200078e0205 */
[----:B------:R-:W-:-:S05]  /*29340*/  SHF.R.S32.HI R5, RZ, 0x1f, R4 ;  /* 0x0000001fff057819 */ /* 0x000fca0000011404 */
[----:B------:R-:W-:Y:S02]  /*29350*/  IMAD R5, R5, UR4, RZ ;  /* 0x0000000405057c24 */ /* 0x000fe4000f8e02ff */
[----:B-1----:R-:W-:Y:S02]  /*29360*/  IMAD.SHL.U32 R21, R21, 0x8, RZ ;  /* 0x0000000815157824 */ /* 0x002fe400078e00ff */
[----:B------:R-:W-:Y:S01]  /*29370*/  IMAD R5, R4, UR5, R5 ;  /* 0x0000000504057c24 */ /* 0x000fe2000f8e0205 */
[----:B------:R-:W-:Y:S01]  /*29380*/  SHF.R.S32.HI R4, RZ, 0x1f, R0 ;  /* 0x0000001fff047819 */ /* 0x000fe20000011400 */
[----:B------:R-:W-:Y:S01]  /*29390*/  ULDC.64 UR4, c[0x0][0x2c8] ;  /* 0x0000b20000047ab9 */ /* 0x000fe20000000a00 */
[----:B------:R-:W-:Y:S01]  /*293a0*/  LOP3.LUT R21, R21, 0x38, RZ, 0xc0, !PT ;  /* 0x0000003815157812 */ /* 0x000fe200078ec0ff */
[----:B------:R-:W-:Y:S01]  /*293b0*/  IMAD.IADD R3, R3, 0x1, R5 ;  /* 0x0000000103037824 */ /* 0x000fe200078e0205 */
[----:B----4-:R-:W-:Y:S01]  /*293c0*/  LOP3.LUT R20, R20, 0x7f, RZ, 0xc0, !PT ;  /* 0x0000007f14147812 */ /* 0x010fe200078ec0ff */
[----:B------:R-:W-:Y:S01]  /*293d0*/  IMAD R4, R4, UR4, RZ ;  /* 0x0000000404047c24 */ /* 0x000fe2000f8e02ff */
[C---:B------:R-:W-:Y:S01]  /*293e0*/  LOP3.LUT R9, R21.reuse, 0x40, RZ, 0xfc, !PT ;  /* 0x0000004015097812 */ /* 0x040fe200078efcff */
[----:B------:R-:W-:Y:S01]  /*293f0*/  IMAD.WIDE.U32 R2, R0, UR4, R2 ;  /* 0x0000000400027c25 */ /* 0x000fe2000f8e0002 */
[----:B------:R-:W-:-:S03]  /*29400*/  LOP3.LUT R10, R21, 0x80, RZ, 0xfc, !PT ;  /* 0x00000080150a7812 */ /* 0x000fc600078efcff */
[----:B------:R-:W-:Y:S01]  /*29410*/  IMAD R5, R0, UR5, R4 ;  /* 0x0000000500057c24 */ /* 0x000fe2000f8e0204 */
[----:B------:R-:W-:Y:S02]  /*29420*/  ULDC.64 UR4, c[0x0][0x280] ;  /* 0x0000a00000047ab9 */ /* 0x000fe40000000a00 */
[----:B------:R-:W-:Y:S01]  /*29430*/  LEA R0, P0, R2, UR4, 0x1 ;  /* 0x0000000402007c11 */ /* 0x000fe2000f8008ff */
[----:B------:R-:W-:Y:S01]  /*29440*/  IMAD.IADD R4, R3, 0x1, R5 ;  /* 0x0000000103047824 */ /* 0x000fe200078e0205 */
[----:B------:R-:W-:Y:S02]  /*29450*/  ULDC UR4, c[0x0][0x2b8] ;  /* 0x0000ae0000047ab9 */ /* 0x000fe40000000800 */
[----:B------:R-:W-:Y:S02]  /*29460*/  ISETP.GE.AND P3, PT, R8, UR4, PT ;  /* 0x0000000408007c0c */ /* 0x000fe4000bf66270 */
[----:B------:R-:W-:Y:S01]  /*29470*/  LEA.HI.X R4, R2, UR5, R4, 0x1, P0 ;  /* 0x0000000502047c11 */ /* 0x000fe200080f0c04 */
[----:B------:R-:W-:Y:S01]  /*29480*/  UMOV UR5, 0xffffffff ;  /* 0xffffffff00057882 */ /* 0x000fe20000000000 */
[----:B------:R-:W-:-:S02]  /*29490*/  ISETP.GE.AND P2, PT, R9, UR4, PT ;  /* 0x0000000409007c0c */ /* 0x000fc4000bf46270 */
[----:B------:R-:W-:Y:S02]  /*294a0*/  ISETP.GE.AND P0, PT, R10, UR4, PT ;  /* 0x000000040a007c0c */ /* 0x000fe4000bf06270 */
[----:B------:R-:W-:Y:S01]  /*294b0*/  SHF.R.U32.HI R9, RZ, 0x3, R20 ;  /* 0x00000003ff097819 */ /* 0x000fe20000011614 */
[----:B------:R-:W-:Y:S10]  /*294c0*/  BRA.DIV UR5, `(.L_x_1942) ;  /* 0x0000005205487947 */ /* 0x000ff4000b800000 */
[----:B------:R-:W0:Y:S01]  /*294d0*/  SHFL.IDX PT, R3, R0, RZ, 0x181f ;  /* 0x00181fff00037589 */ /* 0x000e2200000e0000 */
[----:B------:R-:W-:Y:S02]  /*294e0*/  IMAD R32, R32, R7, RZ ;  /* 0x0000000720207224 */ /* 0x000fe400078e02ff */
        /* <DEDUP_REMOVED lines=77> */
.L_x_2094:
[----:B------:R-:W-:Y:S01]  /*299c0*/  VIADD R25, R25, 0x70 ;  /* 0x0000007019197836 */ /* 0x000fe20000000000 */
[----:B------:R-:W-:Y:S04]  /*299d0*/  BSSY B0, `(.L_x_1943) ;  /* 0x000000b000007945 */ /* 0x000fe80003800000 */
[----:B------:R-:W-:-:S13]  /*299e0*/  ISETP.GE.AND P1, PT, R25, R32, PT ;  /* 0x000000201900720c */ /* 0x000fda0003f26270 */
[----:B------:R-:W-:Y:S05]  /*299f0*/  @P1 BRA `(.L_x_1944) ;  /* 0x0000000000201947 */ /* 0x000fea0003800000 */
[----:B0-----:R-:W-:-:S05]  /*29a00*/  LEA R2, P1, R8, R14, 0x1 ;  /* 0x0000000e08027211 */ /* 0x001fca00078208ff */
[----:B------:R-:W-:-:S05]  /*29a10*/  IMAD.X R3, RZ, RZ, R4, P1 ;  /* 0x000000ffff037224 */ /* 0x000fca00008e0604 */
[----:B------:R-:W-:Y:S01]  /*29a20*/  @!PT LDS RZ, [RZ] ;  /* 0x00000000fffff984 */ /* 0x000fe20000000800 */
[----:B------:R-:W-:Y:S01]  /*29a30*/  @!PT LDS RZ, [RZ] ;  /* 0x00000000fffff984 */ /* 0x000fe20000000800 */
[----:B------:R-:W-:Y:S01]  /*29a40*/  @!PT LDS RZ, [RZ] ;  /* 0x00000000fffff984 */ /* 0x000fe20000000800 */
[----:B------:R1:W-:Y:S04]  /*29a50*/  LDGSTS.E.BYPASS.LTC128B.128 [R36+0xfc00], desc[UR60][R2.64], !P3 ;  /* 0x0fc0000002247fae */ /* 0x0003e8000d901d7c */
[----:B------:R1:W-:Y:S04]  /*29a60*/  LDGSTS.E.BYPASS.LTC128B.128 [R36+0x13c00], desc[UR60][R2.64+0x80], !P2 ;  /* 0x13c0008002247fae */ /* 0x0003e8000d101d7c */
[----:B------:R1:W-:Y:S02]  /*29a70*/  LDGSTS.E.BYPASS.LTC128B.128 [R36+0x17c00], desc[UR60][R2.64+0x100], !P0 ;  /* 0x17c0010002247fae */ /* 0x0003e4000c101d7c */
.L_x_1944:
[----:B------:R-:W-:Y:S05]  /*29a80*/  BSYNC B0 ;  /* 0x0000000000007941 */ /* 0x000fea0003800000 */
.L_x_1943:
[----:B------:R-:W-:Y:S01]  /*29a90*/  NOP ;  /* 0x0000000000007918 */ /* 0x000fe20000000000 */
[----:B------:R-:W-:-:S13]  /*29aa0*/  PLOP3.LUT P0, PT, PT, PT, PT, 0x80, 0x0 ;  /* 0x000000000000781c */ /* 0x000fda0003f0f070 */
.L_x_1945:
[----:B------:R-:W-:Y:S02]  /*29ab0*/  PLOP3.LUT P1, PT, P1, P0, PT, 0xa2, 0x0 ;  /* 0x000000000000781c */ /* 0x000fe40000f21472 */
[----:B------:R-:W-:-:S08]  /*29ac0*/  @P0 R2UR P1, UR4, R17 ;  /* 0x00000000110402ca */ /* 0x000fd00000020000 */
[----:B------:R-:W-:-:S05]  /*29ad0*/  @P0 PLOP3.LUT P0, PT, P1, PT, PT, 0x80, 0x0 ;  /* 0x000000000000081c */ /* 0x000fca0000f0f070 */
[----:B------:R-:W-:Y:S01]  /*29ae0*/  @!P1 SYNCS.ARRIVE.TRANS64.RED.A0T1 RZ, [UR4+0x2a800], RZ ;  /* 0x02a800ffffff99a7 */ /* 0x000fe20008200404 */
[----:B------:R-:W-:Y:S07]  /*29af0*/  @!P1 ARRIVES.LDGSTSBAR.64.TRANSCNT [UR4+0x2a800] ;  /* 0x02a80000ff0099b0 */ /* 0x000fee0008000a84 */
[----:B------:R-:W-:Y:S05]  /*29b00*/  @P0 BRA.U.ANY `(.L_x_1945) ;  /* 0xfffffffd00e80947 */ /* 0x000fea000393ffff */
[----:B01----:R-:W2:Y:S02]  /*29b10*/  LDL.LU R2, [R1+0x24] ;  /* 0x0000240001027983 */ /* 0x003ea40000300800 */
[----:B--2---:R-:W-:-:S05]  /*29b20*/  VIADD R2, R2, 0x1 ;  /* 0x0000000102027836 */ /* 0x004fca0000000000 */
[----:B------:R-:W-:Y:S01]  /*29b30*/  LEA.HI R0, R2, R2, RZ, 0x1 ;  /* 0x0000000202007211 */ /* 0x000fe200078f08ff */
[----:B------:R0:W-:Y:S03]  /*29b40*/  STL [R1+0x24], R2 ;  /* 0x0000240201007387 */ /* 0x0001e60000100800 */
[----:B------:R-:W-:-:S05]  /*29b50*/  LOP3.LUT R0, R0, 0xfffffffe, RZ, 0xc0, !PT ;  /* 0xfffffffe00007812 */ /* 0x000fca00078ec0ff */
[----:B------:R-:W-:-:S05]  /*29b60*/  IMAD.IADD R0, R2, 0x1, -R0 ;  /* 0x0000000102007824 */ /* 0x000fca00078e0a00 */
[----:B0-----:R-:W-:Y:S01]  /*29b70*/  SHF.L.U32 R2, R0, 0x1f, RZ ;  /* 0x0000001f00027819 */ /* 0x001fe200000006ff */
[----:B------:R-:W-:Y:S01]  /*29b80*/  NOP ;  /* 0x0000000000007918 */ /* 0x000fe20000000000 */
[----:B------:R-:W2:Y:S01]  /*29b90*/  LDL.LU R3, [R1+0x20] ;  /* 0x0000200001037983 */ /* 0x000ea20000300800 */
[----:B------:R0:W-:Y:S01]  /*29ba0*/  SYNCS.ARRIVE.TRANS64.A1T0 RZ, [R17+URZ+0x2a800], RZ ;  /* 0x02a800ff11ff79a7 */ /* 0x0001e2000810003f */
[----:B------:R-:W-:Y:S01]  /*29bb0*/  BSSY B0, `(.L_x_1946) ;  /* 0x0000004000007945 */ /* 0x000fe20003800000 */
[----:B------:R-:W1:Y:S01]  /*29bc0*/  SYNCS.PHASECHK.TRANS64.TRYWAIT P0, [R17+URZ+0x2a820], R2 ;  /* 0x02a82002110075a7 */ /* 0x000e62000800017f */
[----:B--2---:R-:W-:Y:S02]  /*29bd0*/  VIADD R0, R3, 0xfffffffe ;  /* 0xfffffffe03007836 */ /* 0x004fe40000000000 */
[----:B01----:R-:W-:Y:S05]  /*29be0*/  @!P0 BRA `(.L_x_1947) ;  /* 0x0000005400388947 */ /* 0x003fea0003800000 */
.L_x_2095:
[----:B------:R-:W-:Y:S05]  /*29bf0*/  BSYNC B0 ;  /* 0x0000000000007941 */ /* 0x000fea0003800000 */
.L_x_1946:
[----:B------:R-:W2:Y:S01]  /*29c00*/  LDL R3, [R1] ;  /* 0x0000000001037983 */ /* 0x000ea20000100800 */
[----:B------:R-:W-:Y:S01]  /*29c10*/  BSSY B0, `(.L_x_1948) ;  /* 0x00000f8000007945 */ /* 0x000fe20003800000 */
[----:B--2---:R-:W-:-:S13]  /*29c20*/  ISETP.GE.AND P0, PT, R0, R3, PT ;  /* 0x000000030000720c */ /* 0x004fda0003f06270 */
[----:B------:R-:W-:Y:S05]  /*29c30*/  @!P0 BRA `(.L_x_1949) ;  /* 0x0000000c00d48947 */ /* 0x000fea0003800000 */
[----:B------:R-:W-:Y:S02]  /*29c40*/  IMAD.MOV.U32 R10, RZ, RZ, R28 ;  /* 0x000000ffff0a7224 */ /* 0x000fe400078e001c */
[----:B------:R-:W-:Y:S02]  /*29c50*/  IMAD.MOV.U32 R20, RZ, RZ, R30 ;  /* 0x000000ffff147224 */ /* 0x000fe400078e001e */
[----:B------:R-:W-:-:S07]  /*29c60*/  IMAD.MOV.U32 R32, RZ, RZ, R23 ;  /* 0x000000ffff207224 */ /* 0x000fce00078e0017 */
.L_x_1962:
[----:B0-----:R-:W2:Y:S01]  /*29c70*/  LDL R2, [R1+0x4] ;  /* 0x0000040001027983 */ /* 0x001ea20000100800 */
[----:B------:R-:W0:Y:S03]  /*29c80*/  LDC R7, c[0x0][0x430] ;  /* 0x00010c00ff077b82 */ /* 0x000e260000000800 */
[----:B------:R-:W3:Y:S01]  /*29c90*/  LDL R8, [R1+0x8] ;  /* 0x0000080001087983 */ /* 0x000ee20000100800 */
[----:B------:R-:W1:Y:S01]  /*29ca0*/  S2R R3, SR_TID.X ;  /* 0x0000000000037919 */ /* 0x000e620000002100 */
[----:B------:R-:W4:Y:S01]  /*29cb0*/  S2R R9, SR_TID.X ;  /* 0x0000000000097919 */ /* 0x000f220000002100 */
[----:B0-----:R-:W-:-:S13]  /*29cc0*/  ISETP.NE.AND P0, PT, R7, 0x1, PT ;  /* 0x000000010700780c */ /* 0x001fda0003f05270 */
[----:B------:R-:W0:Y:S01]  /*29cd0*/  @P0 LDC R5, c[0x0][0x434] ;  /* 0x00010d00ff050b82 */ /* 0x000e220000000800 */
[----:B-1----:R-:W-:-:S04]  /*29ce0*/  LOP3.LUT R3, R3, 0x7f, RZ, 0xc0, !PT ;  /* 0x0000007f03037812 */ /* 0x002fc800078ec0ff */
[----:B------:R-:W-:Y:S01]  /*29cf0*/  SHF.R.U32.HI R3, RZ, 0x3, R3 ;  /* 0x00000003ff037819 */ /* 0x000fe20000011603 */
[----:B----4-:R-:W-:-:S05]  /*29d00*/  IMAD.SHL.U32 R9, R9, 0x10, RZ ;  /* 0x0000001009097824 */ /* 0x010fca00078e00ff */
[----:B------:R-:W-:Y:S02]  /*29d10*/  LOP3.LUT R9, R3, 0x70, R9, 0xf8, !PT ;  /* 0x0000007003097812 */ /* 0x000fe400078ef809 */
[----:B------:R-:W1:Y:S02]  /*29d20*/  @P0 LDC R3, c[0x0][0x438] ;  /* 0x00010e00ff030b82 */ /* 0x000e640000000800 */
[----:B------:R-:W-:Y:S01]  /*29d30*/  ISETP.GT.U32.AND P2, PT, R9, 0x5f, PT ;  /* 0x0000005f0900780c */ /* 0x000fe20003f44070 */
[----:B--2---:R-:W-:-:S04]  /*29d40*/  IMAD R4, R0, 0x60, R2 ;  /* 0x0000006000047824 */ /* 0x004fc800078e0202 */
[----:B------:R-:W-:-:S04]  /*29d50*/  IMAD.IADD R4, R9, 0x1, R4 ;  /* 0x0000000109047824 */ /* 0x000fc800078e0204 */
[----:B0-----:R-:W-:-:S04]  /*29d60*/  @P0 IMAD.HI.U32 R6, R4, R5, RZ ;  /* 0x0000000504060227 */ /* 0x001fc800078e00ff */
[----:B------:R-:W-:Y:S01]  /*29d70*/  IMAD.MOV.U32 R2, RZ, RZ, R4 ;  /* 0x000000ffff027224 */ /* 0x000fe200078e0004 */
[----:B-1----:R-:W-:-:S05]  /*29d80*/  @P0 SHF.R.U32.HI R2, RZ, R3, R6 ;  /* 0x00000003ff020219 */ /* 0x002fca0000011606 */
        /* <DEDUP_REMOVED lines=13> */
[----:B------:R-:W-:Y:S01]  /*29e60*/  LOP3.LUT P1, RZ, R16, 0x10, RZ, 0xc0, !PT ;  /* 0x0000001010ff7812 */ /* 0x000fe2000782c0ff */
[----:B------:R-:W-:-:S05]  /*29e70*/  VIADD R28, R10, 0x1 ;  /* 0x000000010a1c7836 */ /* 0x000fca0000000000 */
[C---:B------:R-:W-:Y:S01]  /*29e80*/  ISETP.NE.AND P0, PT, R28.reuse, 0x2, PT ;  /* 0x000000021c00780c */ /* 0x040fe20003f05270 */
[----:B------:R-:W-:Y:S05]  /*29e90*/  YIELD ;  /* 0x0000000000007946 */ /* 0x000fea0003800000 */
[----:B------:R-:W-:Y:S01]  /*29ea0*/  SEL R3, RZ, 0x1, P0 ;  /* 0x00000001ff037807 */ /* 0x000fe20000000000 */
[----:B------:R-:W-:Y:S01]  /*29eb0*/  IMAD.MOV.U32 R23, RZ, RZ, R0 ;  /* 0x000000ffff177224 */ /* 0x000fe200078e0000 */
[----:B------:R-:W-:Y:S02]  /*29ec0*/  SEL R28, R28, RZ, P0 ;  /* 0x000000ff1c1c7207 */ /* 0x000fe40000000000 */
[----:B------:R-:W-:Y:S01]  /*29ed0*/  LOP3.LUT R30, R20, R3, RZ, 0x3c, !PT ;  /* 0x00000003141e7212 */ /* 0x000fe200078e3cff */
[----:B0-----:R-:W-:Y:S06]  /*29ee0*/  @!P1 BRA `(.L_x_1950) ;  /* 0x0000000000049947 */ /* 0x001fec0003800000 */
[----:B------:R-:W-:Y:S01]  /*29ef0*/  BPT.TRAP 0x1 ;  /* 0x000000040000795c */ /* 0x000fe20000300000 */
.L_x_1950:
[----:B------:R-:W-:Y:S01]  /*29f00*/  IMAD R5, R28, 0x8, R17 ;  /* 0x000000081c057824 */ /* 0x000fe200078e0211 */
[----:B------:R-:W-:Y:S01]  /*29f10*/  SHF.L.U32 R0, R30, 0x1f, RZ ;  /* 0x0000001f1e007819 */ /* 0x000fe200000006ff */
[----:B------:R-:W-:Y:S03]  /*29f20*/  BSSY B1, `(.L_x_1951) ;  /* 0x0000003000017945 */ /* 0x000fe60003800000 */
[----:B------:R-:W0:Y:S02]  /*29f30*/  SYNCS.PHASECHK.TRANS64.TRYWAIT P0, [R5+URZ+0x2a840], R0 ;  /* 0x02a84000050075a7 */ /* 0x000e24000800017f */
[----:B0-----:R-:W-:Y:S05]  /*29f40*/  @!P0 BRA `(.L_x_1952) ;  /* 0x0000005000748947 */ /* 0x001fea0003800000 */
.L_x_2096:
[----:B------:R-:W-:Y:S05]  /*29f50*/  BSYNC B1 ;  /* 0x0000000000017941 */ /* 0x000fea0003800000 */
.L_x_1951:
[----:B------:R-:W-:Y:S01]  /*29f60*/  SHF.R.S32.HI R21, RZ, 0x1f, R7 ;  /* 0x0000001fff157819 */ /* 0x000fe20000011407 */
[----:B------:R-:W-:Y:S01]  /*29f70*/  ULDC.64 UR4, c[0x0][0x300] ;  /* 0x0000c00000047ab9 */ /* 0x000fe20000000a00 */
[----:B-----5:R-:W-:Y:S01]  /*29f80*/  SHF.R.S32.HI R25, RZ, 0x1f, R6 ;  /* 0x0000001fff197819 */ /* 0x020fe20000011406 */
[----:B------:R-:W-:Y:S01]  /*29f90*/  IMAD.WIDE.U32 R2, R7, UR4, RZ ;  /* 0x0000000407027c25 */ /* 0x000fe2000f8e00ff */
[----:B------:R-:W-:Y:S01]  /*29fa0*/  ULDC.64 UR6, c[0x0][0x2e8] ;  /* 0x0000ba0000067ab9 */ /* 0x000fe20000000a00 */
[C---:B------:R-:W-:Y:S02]  /*29fb0*/  LOP3.LUT P3, RZ, R16.reuse, 0x4, RZ, 0xc0, !PT ;  /* 0x0000000410ff7812 */ /* 0x040fe4000786c0ff */
[----:B0-----:R-:W-:Y:S01]  /*29fc0*/  IMAD R0, R21, UR4, RZ ;  /* 0x0000000415007c24 */ /* 0x001fe2000f8e02ff */
        /* <DEDUP_REMOVED lines=59> */
.L_x_2110:
        /* <DEDUP_REMOVED lines=10> */
.L_x_1954:
        /* <DEDUP_REMOVED lines=10> */
.L_x_1955:
[----:B------:R2:W-:Y:S01]  /*2a4c0*/  SYNCS.ARRIVE.TRANS64.A1T0 RZ, [R5+URZ+0x2a830], RZ ;  /* 0x02a830ff05ff79a7 */ /* 0x0005e2000810003f */
[----:B------:R-:W-:Y:S05]  /*2a4d0*/  @!P2 BRA `(.L_x_1956) ;  /* 0x000000000004a947 */ /* 0x000fea0003800000 */
[----:B------:R-:W-:Y:S01]  /*2a4e0*/  BPT.TRAP 0x1 ;  /* 0x000000040000795c */ /* 0x000fe20000300000 */
.L_x_1956:
[----:B-1----:R-:W-:Y:S01]  /*2a4f0*/  SHF.L.U32 R2, R20, 0x1f, RZ ;  /* 0x0000001f14027819 */ /* 0x002fe200000006ff */
[----:B--2---:R-:W-:Y:S01]  /*2a500*/  IMAD R5, R10, 0x8, R17 ;  /* 0x000000080a057824 */ /* 0x004fe200078e0211 */
[----:B------:R-:W-:Y:S03]  /*2a510*/  BSSY B1, `(.L_x_1957) ;  /* 0x0000003000017945 */ /* 0x000fe60003800000 */
[----:B------:R-:W1:Y:S02]  /*2a520*/  SYNCS.PHASECHK.TRANS64.TRYWAIT P0, [R5+URZ+0x2a860], R2 ;  /* 0x02a86002050075a7 */ /* 0x000e64000800017f */
[----:B-1----:R-:W-:Y:S05]  /*2a530*/  @!P0 BRA `(.L_x_1958) ;  /* 0x0000005000e88947 */ /* 0x002fea0003800000 */
.L_x_2111:
[----:B------:R-:W-:Y:S05]  /*2a540*/  BSYNC B1 ;  /* 0x0000000000017941 */ /* 0x000fea0003800000 */
.L_x_1957:
[----:B------:R-:W2:Y:S01]  /*2a550*/  S2R R3, SR_TID.X ;  /* 0x0000000000037919 */ /* 0x000ea20000002100 */
[----:B------:R-:W-:Y:S01]  /*2a560*/  UMOV UR4, 0xffffffff ;  /* 0xffffffff00047882 */ /* 0x000fe20000000000 */
[----:B0-----:R-:W-:Y:S01]  /*2a570*/  IMAD R8, R32, -0x60, R37 ;  /* 0xffffffa020087824 */ /* 0x001fe200078e0225 */
[----:B------:R-:W-:Y:S01]  /*2a580*/  LOP3.LUT P0, RZ, R29, 0x2, RZ, 0xc0, !PT ;  /* 0x000000021dff7812 */ /* 0x000fe2000780c0ff */
[----:B------:R-:W-:Y:S01]  /*2a590*/  IMAD R4, R10, 0x3000, R34 ;  /* 0x000030000a047824 */ /* 0x000fe200078e0222 */
[----:B--2---:R-:W-:-:S04]  /*2a5a0*/  LOP3.LUT R3, R3, 0x7f, RZ, 0xc0, !PT ;  /* 0x0000007f03037812 */ /* 0x004fc800078ec0ff */
[----:B------:R-:W-:-:S05]  /*2a5b0*/  SHF.R.U32.HI R3, RZ, 0x3, R3 ;  /* 0x00000003ff037819 */ /* 0x000fca0000011603 */
[----:B------:R-:W-:Y:S01]  /*2a5c0*/  IMAD.IADD R8, R8, 0x1, -R3 ;  /* 0x0000000108087824 */ /* 0x000fe200078e0a03 */
[----:B------:R-:W-:Y:S06]  /*2a5d0*/  BRA.DIV UR4, `(.L_x_1959) ;  /* 0x0000005204d47947 */ /* 0x000fec000b800000 */
[----:B-1----:R-:W0:Y:S01]  /*2a5e0*/  SHFL.IDX PT, R2, R18, RZ, 0x181f ;  /* 0x00181fff12027589 */ /* 0x002e2200000e0000 */
        /* <DEDUP_REMOVED lines=44> */
.L_x_2125:
[C---:B------:R-:W-:Y:S01]  /*2a8b0*/  ISETP.LT.OR P1, PT, R8.reuse, 0x51, !P1 ;  /* 0x000000510800780c */ /* 0x040fe20004f21670 */
[----:B------:R-:W-:Y:S01]  /*2a8c0*/  ULDC.64 UR4, c[0x0][0x328] ;  /* 0x0000ca0000047ab9 */ /* 0x000fe20000000a00 */
[----:B------:R-:W-:Y:S02]  /*2a8d0*/  ISETP.LT.OR P0, PT, R8, 0x51, !P0 ;  /* 0x000000510800780c */ /* 0x000fe40004701670 */
[----:B-1----:R-:W-:Y:S01]  /*2a8e0*/  IADD3 R2, P2, R2, R0, RZ ;  /* 0x0000000002027210 */ /* 0x002fe20007f5e0ff */
        /* <DEDUP_REMOVED lines=17> */
.L_x_1960:
        /* <DEDUP_REMOVED lines=10> */
.L_x_1961:
[----:B------:R-:W2:Y:S01]  /*2aaa0*/  LDL R0, [R1] ;  /* 0x0000000001007983 */ /* 0x000ea20000100800 */
[----:B------:R-:W-:Y:S01]  /*2aab0*/  IMAD.MOV.U32 R3, RZ, RZ, R25 ;  /* 0x000000ffff037224 */ /* 0x000fe200078e0019 */
[----:B------:R-:W-:Y:S01]  /*2aac0*/  ULDC.64 UR4, c[0x0][0x330] ;  /* 0x0000cc0000047ab9 */ /* 0x000fe20000000a00 */
[----:B------:R-:W-:Y:S01]  /*2aad0*/  ULDC.64 UR6, c[0x0][0x318] ;  /* 0x0000c60000067ab9 */ /* 0x000fe20000000a00 */
[----:B------:R1:W-:Y:S01]  /*2aae0*/  SYNCS.ARRIVE.TRANS64.A1T0 RZ, [R5+URZ+0x2a850], RZ ;  /* 0x02a850ff05ff79a7 */ /* 0x0003e2000810003f */
[----:B------:R-:W-:-:S04]  /*2aaf0*/  IMAD.WIDE.U32 R2, R26, UR4, R2 ;  /* 0x000000041a027c25 */ /* 0x000fc8000f8e0002 */
[----:B------:R-:W-:Y:S01]  /*2ab00*/  IMAD R19, R26, UR5, R3 ;  /* 0x000000051a137c24 */ /* 0x000fe2000f8e0203 */
[C---:B0-----:R-:W-:Y:S01]  /*2ab10*/  LEA R18, P0, R2.reuse, UR6, 0x1 ;  /* 0x0000000602127c11 */ /* 0x041fe2000f8008ff */
[----:B------:R-:W-:Y:S02]  /*2ab20*/  IMAD.MOV.U32 R10, RZ, RZ, R28 ;  /* 0x000000ffff0a7224 */ /* 0x000fe400078e001c */
[----:B------:R-:W-:Y:S01]  /*2ab30*/  IMAD.MOV.U32 R20, RZ, RZ, R30 ;  /* 0x000000ffff147224 */ /* 0x000fe200078e001e */
[----:B------:R-:W-:Y:S01]  /*2ab40*/  LEA.HI.X R19, R2, UR7, R19, 0x1, P0 ;  /* 0x0000000702137c11 */ /* 0x000fe200080f0c13 */
[----:B------:R-:W-:Y:S01]  /*2ab50*/  IMAD.MOV.U32 R32, RZ, RZ, R23 ;  /* 0x000000ffff207224 */ /* 0x000fe200078e0017 */
[C---:B--2---:R-:W-:Y:S01]  /*2ab60*/  ISETP.GT.AND P0, PT, R23.reuse, R0, PT ;  /* 0x000000001700720c */ /* 0x044fe20003f04270 */
[----:B------:R-:W-:-:S12]  /*2ab70*/  VIADD R0, R23, 0xffffffff ;  /* 0xffffffff17007836 */ /* 0x000fd80000000000 */
[----:B-1----:R-:W-:Y:S05]  /*2ab80*/  @P0 BRA `(.L_x_1962) ;  /* 0xfffffff000380947 */ /* 0x002fea000383ffff */
.L_x_1949:
[----:B------:R-:W-:Y:S05]  /*2ab90*/  BSYNC B0 ;  /* 0x0000000000007941 */ /* 0x000fea0003800000 */
.L_x_1948:
[----:B0-----:R-:W0:Y:S01]  /*2aba0*/  S2R R2, SR_TID.X ;  /* 0x0000000000027919 */ /* 0x001e220000002100 */
[----:B------:R-:W-:Y:S01]  /*2abb0*/  BSSY B0, `(.L_x_1963) ;  /* 0x0000010000007945 */ /* 0x000fe20003800000 */
[----:B0-----:R-:W-:-:S04]  /*2abc0*/  LOP3.LUT R2, R2, 0x7f, RZ, 0xc0, !PT ;  /* 0x0000007f02027812 */ /* 0x001fc800078ec0ff */
[----:B------:R-:W-:-:S13]  /*2abd0*/  ISETP.NE.AND P0, PT, R2, RZ, PT ;  /* 0x000000ff0200720c */ /* 0x000fda0003f05270 */
[----:B------:R-:W-:Y:S05]  /*2abe0*/  @P0 BRA `(.L_x_1964) ;  /* 0x0000000000300947 */ /* 0x000fea0003800000 */
[----:B------:R-:W0:Y:S01]  /*2abf0*/  S2R R5, SR_LANEID ;  /* 0x0000000000057919 */ /* 0x000e220000000000 */
[----:B------:R-:W-:Y:S01]  /*2ac00*/  VOTEU.ANY UR4, UPT, PT ;  /* 0x0000000000047886 */ /* 0x000fe200038e0100 */
[----:B------:R-:W1:Y:S01]  /*2ac10*/  LDC.64 R2, c[0x0][0xc60] ;  /* 0x00031800ff027b82 */ /* 0x000e620000000a00 */
[----:B------:R-:W0:Y:S02]  /*2ac20*/  FLO.U32 R0, UR4 ;  /* 0x0000000400007d00 */ /* 0x000e2400080e0000 */
[----:B0-----:R-:W-:-:S06]  /*2ac30*/  ISETP.EQ.U32.AND P0, PT, R0, R5, PT ;  /* 0x000000050000720c */ /* 0x001fcc0003f02070 */
[----:B------:R-:W1:Y:S07]  /*2ac40*/  POPC R5, UR4 ;  /* 0x0000000400057d09 */ /* 0x000e6e0008000000 */
[----:B-1----:R-:W2:Y:S01]  /*2ac50*/  @P0 ATOMG.E.ADD.STRONG.GPU PT, R3, desc[UR60][R2.64], R5 ;  /* 0x00000005020309a8 */ /* 0x002ea200081ee1fc */
[----:B------:R-:W0:Y:S02]  /*2ac60*/  S2R R4, SR_LTMASK ;  /* 0x0000000000047919 */ /* 0x000e240000003900 */
[----:B0-----:R-:W-:-:S04]  /*2ac70*/  LOP3.LUT R4, R4, UR4, RZ, 0xc0, !PT ;  /* 0x0000000404047c12 */ /* 0x001fc8000f8ec0ff */
[----:B------:R-:W0:Y:S01]  /*2ac80*/  POPC R7, R4 ;  /* 0x0000000400077309 */ /* 0x000e220000000000 */
[----:B--2---:R-:W0:Y:S02]  /*2ac90*/  SHFL.IDX PT, R0, R3, R0, 0x1f ;  /* 0x00001f0003007589 */ /* 0x004e2400000e0000 */
[----:B0-----:R-:W-:-:S07]  /*2aca0*/  IADD3 R24, R0, UR38, R7 ;  /* 0x0000002600187c10 */ /* 0x001fce000fffe007 */
.L_x_1964:
[----:B------:R-:W-:Y:S05]  /*2acb0*/  BSYNC B0 ;  /* 0x0000000000007941 */ /* 0x000fea0003800000 */
.L_x_1963:
[----:B------:R-:W-:-:S13]  /*2acc0*/  LOP3.LUT P0, RZ, R16, 0x10, RZ, 0xc0, !PT ;  /* 0x0000001010ff7812 */ /* 0x000fda000780c0ff */
[----:B------:R-:W-:Y:S05]  /*2acd0*/  @!P0 BRA `(.L_x_1965) ;  /* 0x0000000000048947 */ /* 0x000fea0003800000 */
[----:B------:R-:W-:Y:S01]  /*2ace0*/  BPT.TRAP 0x1 ;  /* 0x000000040000795c */ /* 0x000fe20000300000 */
.L_x_1965:
[----:B------:R-:W-:Y:S01]  /*2acf0*/  IMAD R0, R28, 0x8, R17 ;  /* 0x000000081c007824 */ /* 0x000fe200078e0211 */
[----:B------:R-:W-:Y:S01]  /*2ad00*/  SHF.L.U32 R3, R30, 0x1f, RZ ;  /* 0x0000001f1e037819 */ /* 0x000fe200000006ff */
[----:B------:R-:W-:Y:S01]  /*2ad10*/  BSSY B0, `(.L_x_1966) ;  /* 0x0000004000007945 */ /* 0x000fe20003800000 */
[----:B------:R-:W-:Y:S02]  /*2ad20*/  IMAD R6, R23, -0x60, R37 ;  /* 0xffffffa017067824 */ /* 0x000fe400078e0225 */
[----:B------:R-:W0:Y:S02]  /*2ad30*/  SYNCS.PHASECHK.TRANS64.TRYWAIT P0, [R0+URZ+0x2a860], R3 ;  /* 0x02a86003000075a7 */ /* 0x000e24000800017f */
[----:B0-----:R-:W-:Y:S05]  /*2ad40*/  @!P0 BRA `(.L_x_1967) ;  /* 0x0000005000e88947 */ /* 0x001fea0003800000 */
.L_x_2126:
[----:B------:R-:W-:Y:S05]  /*2ad50*/  BSYNC B0 ;  /* 0x0000000000007941 */ /* 0x000fea0003800000 */
.L_x_1966:
        /* <DEDUP_REMOVED lines=57> */
.L_x_2140:
        /* <DEDUP_REMOVED lines=11> */
.L_x_1969:
        /* <DEDUP_REMOVED lines=10> */
.L_x_1970:
[----:B------:R2:W-:Y:S01]  /*2b240*/  SYNCS.ARRIVE.TRANS64.A1T0 RZ, [R0+URZ+0x2a850], RZ ;  /* 0x02a850ff00ff79a7 */ /* 0x0005e2000810003f */
[----:B------:R-:W-:-:S05]  /*2b250*/  VIADD R28, R28, 0x1 ;  /* 0x000000011c1c7836 */ /* 0x000fca0000000000 */
[----:B------:R-:W-:-:S04]  /*2b260*/  ISETP.NE.AND P0, PT, R28, 0x2, PT ;  /* 0x000000021c00780c */ /* 0x000fc80003f05270 */
[----:B0-----:R-:W-:Y:S02]  /*2b270*/  SEL R3, RZ, 0x1, P0 ;  /* 0x00000001ff037807 */ /* 0x001fe40000000000 */
[----:B------:R-:W-:Y:S02]  /*2b280*/  SEL R28, R28, RZ, P0 ;  /* 0x000000ff1c1c7207 */ /* 0x000fe40000000000 */
[----:B--2---:R-:W-:-:S07]  /*2b290*/  LOP3.LUT R30, R30, R3, RZ, 0x3c, !PT ;  /* 0x000000031e1e7212 */ /* 0x004fce00078e3cff */
.L_x_1927:
[----:B------:R-:W-:Y:S05]  /*2b2a0*/  BSYNC B7 ;  /* 0x0000000000077941 */ /* 0x000fea0003800000 */
.L_x_1925:
[----:B------:R-:W-:-:S13]  /*2b2b0*/  LOP3.LUT P0, RZ, R16, 0x20, RZ, 0xc0, !PT ;  /* 0x0000002010ff7812 */ /* 0x000fda000780c0ff */
[----:B------:R-:W-:Y:S05]  /*2b2c0*/  @!P0 BRA `(.L_x_1971) ;  /* 0x0000000000248947 */ /* 0x000fea0003800000 */
[----:B------:R-:W-:Y:S05]  /*2b2d0*/  WARPSYNC.ALL ;  /* 0x0000000000007948 */ /* 0x000fea0003800000 */
[----:B------:R-:W2:Y:S08]  /*2b2e0*/  S2UR UR5, SR_CgaCtaId ;  /* 0x00000000000579c3 */ /* 0x000eb00000008800 */
[----:B------:R-:W-:Y:S06]  /*2b2f0*/  BAR.SYNC.DEFER_BLOCKING 0x5, 0x180 ;  /* 0x0146000000007b1d */ /* 0x000fec0000010000 */
[----:B------:R-:W-:-:S02]  /*2b300*/  UMOV UR4, 0x400 ;  /* 0x0000040000047882 */ /* 0x000fc40000000000 */
[----:B--2---:R-:W-:-:S06]  /*2b310*/  ULEA UR4, UR5, UR4, 0x18 ;  /* 0x0000000405047291 */ /* 0x004fcc000f8ec03f */
[----:B0-----:R-:W-:-:S05]  /*2b320*/  IMAD.U32 R17, RZ, RZ, UR4 ;  /* 0x00000004ff117e24 */ /* 0x001fca000f8e00ff */
[----:B------:R0:W2:Y:S01]  /*2b330*/  LDS.128 R24, [R17+0x2a8d0] ;  /* 0x02a8d00011187984 */ /* 0x0000a20000000c00 */
[----:B------:R-:W-:Y:S06]  /*2b340*/  BAR.ARV 0x4, 0x180 ;  /* 0x0106000000007b1d */ /* 0x000fec0000002000 */
[----:B------:R-:W-:Y:S05]  /*2b350*/  BRA `(.L_x_1972) ;  /* 0x0000000c00d47947 */ /* 0x000fea0003800000 */
.L_x_1971:
[----:B------:R-:W2:Y:S01]  /*2b360*/  S2R R8, SR_TID.X ;  /* 0x0000000000087919 */ /* 0x000ea20000002100 */
[----:B------:R-:W-:Y:S01]  /*2b370*/  UMOV UR4, 0xffffffff ;  /* 0xffffffff00047882 */ /* 0x000fe20000000000 */
[----:B--2---:R-:W-:-:S04]  /*2b380*/  LOP3.LUT R8, R8, 0x1f, RZ, 0xc0, !PT ;  /* 0x0000001f08087812 */ /* 0x004fc800078ec0ff */
[----:B------:R-:W-:Y:S01]  /*2b390*/  ISETP.NE.AND P0, PT, R8, 0x1f, PT ;  /* 0x0000001f0800780c */ /* 0x000fe20003f05270 */
[----:B------:R-:W-:-:S12]  /*2b3a0*/  BRA.DIV UR4, `(.L_x_1973) ;  /* 0x0000005604507947 */ /* 0x000fd8000b800000 */
[----:B------:R-:W-:Y:S01]  /*2b3b0*/  IMAD.IADD R7, R27, 0x1, R8 ;  /* 0x000000011b077824 */ /* 0x000fe200078e0208 */
[----:B------:R-:W-:-:S04]  /*2b3c0*/  ULDC UR4, c[0x0][0xc3c] ;  /* 0x00030f0000047ab9 */ /* 0x000fc80000000800 */
[----:B------:R-:W-:-:S13]  /*2b3d0*/  ISETP.GE.OR P1, PT, R7, UR4, !P0 ;  /* 0x0000000407007c0c */ /* 0x000fda000c726670 */
[----:B------:R-:W2:Y:S08]  /*2b3e0*/  @!P1 LDC.64 R2, c[0x0][0xc80] ;  /* 0x00032000ff029b82 */ /* 0x000eb00000000a00 */
[----:B------:R-:W3:Y:S01]  /*2b3f0*/  @!P1 LDC.64 R4, c[0x0][0xc78] ;  /* 0x00031e00ff049b82 */ /* 0x000ee20000000a00 */
[----:B--2---:R-:W-:-:S05]  /*2b400*/  @!P1 IMAD.WIDE R2, R7, 0x4, R2 ;  /* 0x0000000407029825 */ /* 0x004fca00078e0202 */
[----:B-1----:R3:W2:Y:S02]  /*2b410*/  @!P1 LDG.E R6, desc[UR60][R2.64] ;  /* 0x0000003c02069981 */ /* 0x0026a4000c1e1900 */
[----:B---3--:R-:W-:-:S05]  /*2b420*/  @!P1 IMAD.WIDE R2, R7, 0x4, R4 ;  /* 0x0000000407029825 */ /* 0x008fca00078e0204 */
        /* <DEDUP_REMOVED lines=29> */
[----:B------:R1:W2:Y:S02]  /*2b600*/  SHFL.IDX PT, R14, R2, 0x1f, 0x1f ;  /* 0x03e01f00020e7f89 */ /* 0x0002a400000e0000 */
.L_x_2150:
[----:B------:R-:W-:Y:S02]  /*2b610*/  ULDC UR4, c[0x0][0xc38] ;  /* 0x00030e0000047ab9 */ /* 0x000fe40000000800 */
[----:B------:R-:W-:-:S04]  /*2b620*/  IMAD.U32 R5, RZ, RZ, UR4 ;  /* 0x00000004ff057e24 */ /* 0x000fc8000f8e00ff */
[----:B--2---:R-:W-:-:S04]  /*2b630*/  IMAD R14, R14, R5, RZ ;  /* 0x000000050e0e7224 */ /* 0x004fc800078e02ff */
[----:B------:R-:W-:-:S05]  /*2b640*/  IMAD.IADD R7, R7, 0x1, R14 ;  /* 0x0000000107077824 */ /* 0x000fca00078e020e */
[----:B------:R-:W-:-:S13]  /*2b650*/  ISETP.GT.AND P6, PT, R7, R0, PT ;  /* 0x000000000700720c */ /* 0x000fda0003fc4270 */
[----:B------:R-:W-:Y:S05]  /*2b660*/  @P6 BRA `(.L_x_1974) ;  /* 0x0000000000a46947 */ /* 0x000fea0003800000 */
.L_x_1977:
[----:B-1----:R-:W1:Y:S01]  /*2b670*/  LDC R2, c[0x0][0xc3c] ;  /* 0x00030f00ff027b82 */ /* 0x002e620000000800 */
[----:B------:R-:W-:-:S05]  /*2b680*/  VIADD R27, R27, 0x1f ;  /* 0x0000001f1b1b7836 */ /* 0x000fca0000000000 */
[----:B-1----:R-:W-:-:S13]  /*2b690*/  ISETP.GE.AND P6, PT, R27, R2, PT ;  /* 0x000000021b00720c */ /* 0x002fda0003fc6270 */
[----:B------:R-:W-:Y:S05]  /*2b6a0*/  @P6 BRA `(.L_x_1975) ;  /* 0x0000000800bc6947 */ /* 0x000fea0003800000 */
[----:B------:R-:W1:Y:S01]  /*2b6b0*/  S2R R3, SR_TID.X ;  /* 0x0000000000037919 */ /* 0x000e620000002100 */
[----:B------:R-:W-:Y:S01]  /*2b6c0*/  IMAD.MOV.U32 R25, RZ, RZ, RZ ;  /* 0x000000ffff197224 */ /* 0x000fe200078e00ff */
[----:B-1----:R-:W-:-:S05]  /*2b6d0*/  LOP3.LUT R3, R3, 0x1f, RZ, 0xc0, !PT ;  /* 0x0000001f03037812 */ /* 0x002fca00078ec0ff */
[----:B------:R-:W-:-:S05]  /*2b6e0*/  IMAD.IADD R9, R27, 0x1, R3 ;  /* 0x000000011b097824 */ /* 0x000fca00078e0203 */
[----:B------:R-:W-:-:S13]  /*2b6f0*/  ISETP.GE.OR P6, PT, R9, R2, !P0 ;  /* 0x000000020900720c */ /* 0x000fda00047c6670 */
[----:B------:R-:W1:Y:S08]  /*2b700*/  @!P6 LDC.64 R2, c[0x0][0xc80] ;  /* 0x00032000ff02eb82 */ /* 0x000e700000000a00 */
[----:B------:R-:W2:Y:S01]  /*2b710*/  @!P6 LDC.64 R4, c[0x0][0xc78] ;  /* 0x00031e00ff04eb82 */ /* 0x000ea20000000a00 */
[----:B-1----:R-:W-:-:S05]  /*2b720*/  @!P6 IMAD.WIDE R2, R9, 0x4, R2 ;  /* 0x000000040902e825 */ /* 0x002fca00078e0202 */
[----:B------:R2:W3:Y:S02]  /*2b730*/  @!P6 LDG.E R25, desc[UR60][R2.64] ;  /* 0x0000003c0219e981 */ /* 0x0004e4000c1e1900 */
[----:B--2---:R-:W-:-:S04]  /*2b740*/  @!P6 IMAD.WIDE R2, R9, 0x4, R4 ;  /* 0x000000040902e825 */ /* 0x004fc800078e0204 */
[----:B------:R-:W-:-:S06]  /*2b750*/  IMAD.MOV.U32 R4, RZ, RZ, RZ ;  /* 0x000000ffff047224 */ /* 0x000fcc00078e00ff */
[----:B------:R-:W3:Y:S01]  /*2b760*/  @!P6 LDG.E R4, desc[UR60][R2.64] ;  /* 0x0000003c0204e981 */ /* 0x000ee2000c1e1900 */
[----:B------:R-:W-:Y:S01]  /*2b770*/  UMOV UR4, 0xffffffff ;  /* 0xffffffff00047882 */ /* 0x000fe20000000000 */
[----:B---3--:R-:W-:Y:S02]  /*2b780*/  IMAD R13, R4, R25, RZ ;  /* 0x00000019040d7224 */ /* 0x008fe400078e02ff */
[----:B------:R-:W-:Y:S05]  /*2b790*/  BRA.DIV UR4, `(.L_x_1976) ;  /* 0x0000005604907947 */ /* 0x000fea000b800000 */
        /* <DEDUP_REMOVED lines=16> */
.L_x_2158:
[----:B------:R-:W-:Y:S02]  /*2b8a0*/  ULDC UR4, c[0x0][0xc38] ;  /* 0x00030e0000047ab9 */ /* 0x000fe40000000800 */
[----:B------:R-:W-:-:S04]  /*2b8b0*/  IMAD.U32 R5, RZ, RZ, UR4 ;  /* 0x00000004ff057e24 */ /* 0x000fc8000f8e00ff */
[----:B--2---:R-:W-:-:S04]  /*2b8c0*/  IMAD R14, R14, R5, RZ ;  /* 0x000000050e0e7224 */ /* 0x004fc800078e02ff */
[----:B------:R-:W-:-:S05]  /*2b8d0*/  IMAD.IADD R7, R14, 0x1, R7 ;  /* 0x000000010e077824 */ /* 0x000fca00078e0207 */
[----:B------:R-:W-:-:S13]  /*2b8e0*/  ISETP.GT.AND P6, PT, R7, R0, PT ;  /* 0x000000000700720c */ /* 0x000fda0003fc4270 */
[----:B------:R-:W-:Y:S05]  /*2b8f0*/  @!P6 BRA `(.L_x_1977) ;  /* 0xfffffffc005ce947 */ /* 0x000fea000383ffff */
.L_x_1974:
[----:B------:R-:W-:Y:S01]  /*2b900*/  IMAD.IADD R7, R7, 0x1, -R14 ;  /* 0x0000000107077824 */ /* 0x000fe200078e0a0e */
[----:B------:R-:W-:-:S03]  /*2b910*/  UMOV UR4, 0xffffffff ;  /* 0xffffffff00047882 */ /* 0x000fc60000000000 */
[----:B------:R-:W-:-:S05]  /*2b920*/  IMAD R3, R2, R5, R7 ;  /* 0x0000000502037224 */ /* 0x000fca00078e0207 */
[----:B------:R-:W-:Y:S01]  /*2b930*/  ISETP.GT.AND P6, PT, R3, R0, PT ;  /* 0x000000000300720c */ /* 0x000fe20003fc4270 */
[----:B------:R-:W-:-:S12]  /*2b940*/  BRA.DIV UR4, `(.L_x_1978) ;  /* 0x0000005604dc7947 */ /* 0x000fd8000b800000 */
[----:B------:R-:W-:-:S04]  /*2b950*/  VOTE.ANY R3, PT, !P6 ;  /* 0x0000000000037806 */ /* 0x000fc800070e0100 */
[----:B------:R-:W2:Y:S02]  /*2b960*/  POPC R12, R3 ;  /* 0x00000003000c7309 */ /* 0x000ea40000000000 */
[----:B--2---:R2:W3:Y:S01]  /*2b970*/  SHFL.IDX PT, R25, R25, R12, 0x1f ;  /* 0x00001f0c19197589 */ /* 0x0044e200000e0000 */
[----:B------:R-:W-:-:S03]  /*2b980*/  IMAD.IADD R27, R12, 0x1, R27 ;  /* 0x000000010c1b7824 */ /* 0x000fc600078e021b */
[----:B------:R2:W4:Y:S04]  /*2b990*/  SHFL.IDX PT, R4, R4, R12, 0x1f ;  /* 0x00001f0c04047589 */ /* 0x00052800000e0000 */
.L_x_2163:
[----:B------:R-:W-:-:S13]  /*2b9a0*/  ISETP.NE.AND P0, PT, R3, RZ, PT ;  /* 0x000000ff0300720c */ /* 0x000fda0003f05270 */
[----:B------:R-:W-:Y:S05]  /*2b9b0*/  @!P0 BRA `(.L_x_1979) ;  /* 0x0000000000108947 */ /* 0x000fea0003800000 */
[----:B------:R-:W-:Y:S01]  /*2b9c0*/  UMOV UR4, 0xffffffff ;  /* 0xffffffff00047882 */ /* 0x000fe20000000000 */
[----:B--2---:R-:W-:Y:S02]  /*2b9d0*/  VIADD R12, R12, 0xffffffff ;  /* 0xffffffff0c0c7836 */ /* 0x004fe40000000000 */
[----:B------:R-:W-:Y:S05]  /*2b9e0*/  BRA.DIV UR4, `(.L_x_1980) ;  /* 0x0000005a04107947 */ /* 0x000fea000b800000 */
[----:B------:R2:W0:Y:S02]  /*2b9f0*/  SHFL.IDX PT, R6, R2, R12, 0x1f ;  /* 0x00001f0c02067589 */ /* 0x00042400000e0000 */
.L_x_1979:
[----:B----4-:R-:W-:Y:S01]  /*2ba00*/  ISETP.NE.AND P0, PT, R4, 0x1, PT ;  /* 0x000000010400780c */ /* 0x010fe20003f05270 */
[----:B0-----:R-:W-:-:S04]  /*2ba10*/  IMAD R24, R6, R5, R7 ;  /* 0x0000000506187224 */ /* 0x001fc800078e0207 */
[----:B------:R-:W-:-:S08]  /*2ba20*/  IMAD.IADD R0, R0, 0x1, -R24 ;  /* 0x0000000100007824 */ /* 0x000fd000078e0a18 */
[----:B------:R-:W-:Y:S05]  /*2ba30*/  @!P0 BRA `(.L_x_1981) ;  /* 0x0000000000dc8947 */ /* 0x000fea0003800000 */
[-C--:B---3--:R-:W-:Y:S02]  /*2ba40*/  IABS R5, R25.reuse ;  /* 0x0000001900057213 */ /* 0x088fe40000000000 */
[----:B------:R-:W-:Y:S02]  /*2ba50*/  IABS R6, R4 ;  /* 0x0000000400067213 */ /* 0x000fe40000000000 */
[----:B------:R-:W0:Y:S08]  /*2ba60*/  I2F.RP R7, R5 ;  /* 0x0000000500077306 */ /* 0x000e300000209400 */
[----:B------:R-:W3:Y:S08]  /*2ba70*/  I2F.RP R8, R6 ;  /* 0x0000000600087306 */ /* 0x000ef00000209400 */
[----:B0-----:R-:W1:Y:S08]  /*2ba80*/  MUFU.RCP R7, R7 ;  /* 0x0000000700077308 */ /* 0x001e700000001000 */
[----:B---3--:R-:W-:Y:S01]  /*2ba90*/  MUFU.RCP R8, R8 ;  /* 0x0000000800087308 */ /* 0x008fe20000001000 */
[----:B-12---:R-:W-:Y:S01]  /*2baa0*/  VIADD R2, R7, 0xffffffe ;  /* 0x0ffffffe07027836 */ /* 0x006fe20000000000 */
        /* <DEDUP_REMOVED lines=43> */
[--C-:B------:R-:W-:Y:S02]  /*2bd60*/  IMAD R4, R4, R2, R7.reuse ;  /* 0x0000000204047224 */ /* 0x100fe400078e0207 */
[----:B------:R-:W-:Y:S02]  /*2bd70*/  IMAD.MOV R2, RZ, RZ, -R7 ;  /* 0x000000ffff027224 */ /* 0x000fe400078e0a07 */
[----:B------:R-:W-:Y:S02]  /*2bd80*/  IMAD R26, R4, 0x10000, R5 ;  /* 0x00010000041a7824 */ /* 0x000fe400078e0205 */
[----:B------:R-:W-:Y:S01]  /*2bd90*/  IMAD R2, R25, R2, R0 ;  /* 0x0000000219027224 */ /* 0x000fe200078e0200 */
[----:B------:R-:W-:Y:S06]  /*2bda0*/  BRA `(.L_x_1982) ;  /* 0x0000000000f07947 */ /* 0x000fec0003800000 */
.L_x_1981:
[----:B-12---:R-:W0:Y:S02]  /*2bdb0*/  LDC.64 R2, c[0x0][0xc90] ;  /* 0x00032400ff027b82 */ /* 0x006e240000000a00 */
[----:B0-----:R-:W-:-:S05]  /*2bdc0*/  IMAD.WIDE R2, R27, 0x4, R2 ;  /* 0x000000041b027825 */ /* 0x001fca00078e0202 */
[----:B------:R0:W3:Y:S02]  /*2bdd0*/  LDG.E R6, desc[UR60][R2.64] ;  /* 0x0000003c02067981 */ /* 0x0000e4000c1e1900 */
[----:B0-----:R-:W-:Y:S02]  /*2bde0*/  IMAD.MOV.U32 R2, RZ, RZ, RZ ;  /* 0x000000ffff027224 */ /* 0x001fe400078e00ff */
[----:B---3--:R-:W-:-:S05]  /*2bdf0*/  IMAD R7, R25, R6, RZ ;  /* 0x0000000619077224 */ /* 0x008fca00078e02ff */
        /* <DEDUP_REMOVED lines=55> */
.L_x_1982:
[----:B------:R-:W-:-:S05]  /*2c170*/  LOP3.LUT R2, RZ, R2, RZ, 0x33, !PT ;  /* 0x00000002ff027212 */ /* 0x000fca00078e33ff */
[----:B------:R-:W-:Y:S01]  /*2c180*/  IMAD.IADD R25, R25, 0x1, R2 ;  /* 0x0000000119197824 */ /* 0x000fe200078e0202 */
[----:B------:R-:W-:Y:S06]  /*2c190*/  BRA `(.L_x_1983) ;  /* 0x00000000001c7947 */ /* 0x000fec0003800000 */
.L_x_1975:
[----:B------:R-:W-:Y:S01]  /*2c1a0*/  UMOV UR4, URZ ;  /* 0x0000003f00047c82 */ /* 0x000fe20008000000 */
[----:B------:R-:W-:Y:S01]  /*2c1b0*/  UMOV UR5, URZ ;  /* 0x0000003f00057c82 */ /* 0x000fe20008000000 */
[----:B------:R-:W-:Y:S01]  /*2c1c0*/  ULDC UR6, c[0x0][0xc3c] ;  /* 0x00030f0000067ab9 */ /* 0x000fe20000000800 */
[----:B------:R-:W-:Y:S02]  /*2c1d0*/  IMAD.MOV.U32 R24, RZ, RZ, R0 ;  /* 0x000000ffff187224 */ /* 0x000fe400078e0000 */
[----:B------:R-:W-:Y:S02]  /*2c1e0*/  IMAD.U32 R25, RZ, RZ, UR4 ;  /* 0x00000004ff197e24 */ /* 0x000fe4000f8e00ff */
[----:B------:R-:W-:Y:S02]  /*2c1f0*/  IMAD.U32 R26, RZ, RZ, UR5 ;  /* 0x00000005ff1a7e24 */ /* 0x000fe4000f8e00ff */
[----:B------:R-:W-:-:S07]  /*2c200*/  IMAD.U32 R27, RZ, RZ, UR6 ;  /* 0x00000006ff1b7e24 */ /* 0x000fce000f8e00ff */
.L_x_1983:
[----:B------:R-:W1:Y:S01]  /*2c210*/  S2R R0, SR_TID.X ;  /* 0x0000000000007919 */ /* 0x000e620000002100 */
[----:B------:R-:W-:Y:S05]  /*2c220*/  WARPSYNC.ALL ;  /* 0x0000000000007948 */ /* 0x000fea0003800000 */
[----:B------:R-:W-:Y:S01]  /*2c230*/  BAR.SYNC.DEFER_BLOCKING 0x4, 0x180 ;  /* 0x0106000000007b1d */ /* 0x000fe20000010000 */
[----:B-1----:R-:W-:-:S04]  /*2c240*/  LOP3.LUT R0, R0, 0x1f, RZ, 0xc0, !PT ;  /* 0x0000001f00007812 */ /* 0x002fc800078ec0ff */
[----:B------:R-:W-:-:S13]  /*2c250*/  ISETP.NE.AND P0, PT, R0, RZ, PT ;  /* 0x000000ff0000720c */ /* 0x000fda0003f05270 */
[----:B------:R-:W0:Y:S01]  /*2c260*/  @!P0 S2R R3, SR_CgaCtaId ;  /* 0x0000000000038919 */ /* 0x000e220000008800 */
[----:B------:R-:W-:-:S04]  /*2c270*/  @!P0 MOV R0, 0x400 ;  /* 0x0000040000008802 */ /* 0x000fc80000000f00 */
[----:B0-----:R-:W-:-:S05]  /*2c280*/  @!P0 LEA R17, R3, R0, 0x18 ;  /* 0x0000000003118211 */ /* 0x001fca00078ec0ff */
[----:B------:R3:W-:Y:S01]  /*2c290*/  @!P0 STS.128 [R17+0x2a8d0], R24 ;  /* 0x02a8d01811008388 */ /* 0x0007e20000000c00 */
[----:B------:R-:W-:Y:S06]  /*2c2a0*/  BAR.ARV 0x5, 0x180 ;  /* 0x0146000000007b1d */ /* 0x000fec0000002000 */
.L_x_1972:
[----:B------:R-:W-:Y:S02]  /*2c2b0*/  ULDC UR4, c[0x0][0xc3c] ;  /* 0x00030f0000047ab9 */ /* 0x000fe40000000800 */
[----:B--2---:R-:W-:-:S13]  /*2c2c0*/  ISETP.GE.AND P0, PT, R27, UR4, PT ;  /* 0x000000041b007c0c */ /* 0x004fda000bf06270 */
[----:B------:R-:W-:Y:S05]  /*2c2d0*/  @!P0 BRA `(.L_x_1984) ;  /* 0xffffff9400208947 */ /* 0x000fea000383ffff */
[----:B------:R-:W-:Y:S05]  /*2c2e0*/  BSYNC B8 ;  /* 0x0000000000087941 */ /* 0x000fea0003800000 */
.L_x_1863:
[----:B------:R-:W2:Y:S01]  /*2c2f0*/  LDL.LU R0, [R1+0x24] ;  /* 0x0000240001007983 */ /* 0x000ea20000300800 */
[----:B------:R-:W-:Y:S01]  /*2c300*/  BSSY B0, `(.L_x_1985) ;  /* 0x000000b000007945 */ /* 0x000fe20003800000 */
[----:B------:R-:W4:Y:S01]  /*2c310*/  S2R R5, SR_CgaCtaId ;  /* 0x0000000000057919 */ /* 0x000f220000008800 */
[----:B--2---:R-:W-:-:S05]  /*2c320*/  VIADD R0, R0, 0x1 ;  /* 0x0000000100007836 */ /* 0x004fca0000000000 */
        /* <DEDUP_REMOVED lines=8> */
.L_x_2166:
[----:B------:R-:W-:Y:S05]  /*2c3b0*/  BSYNC B0 ;  /* 0x0000000000007941 */ /* 0x000fea0003800000 */
.L_x_1985:
[----:B------:R-:W-:-:S03]  /*2c3c0*/  UMOV UR4, 0xffffffff ;  /* 0xffffffff00047882 */ /* 0x000fc60000000000 */
[----:B------:R-:W-:Y:S05]  /*2c3d0*/  BRA.DIV UR4, `(.L_x_1987) ;  /* 0x0000004e04d07947 */ /* 0x000fea000b800000 */
[----:B0-----:R-:W0:Y:S02]  /*2c3e0*/  S2R R0, SR_TID.X ;  /* 0x0000000000007919 */ /* 0x001e240000002100 */
[----:B0-----:R-:W-:-:S04]  /*2c3f0*/  SHF.R.U32.HI R0, RZ, 0x5, R0 ;  /* 0x00000005ff007819 */ /* 0x001fc80000011600 */
[----:B------:R-:W-:-:S05]  /*2c400*/  LOP3.LUT R0, R0, 0x3, RZ, 0xc0, !PT ;  /* 0x0000000300007812 */ /* 0x000fca00078ec0ff */
[----:B------:R0:W2:Y:S02]  /*2c410*/  SHFL.IDX PT, R14, R0, RZ, 0x1f ;  /* 0x00001fff000e7589 */ /* 0x0000a400000e0000 */
.L_x_2169:
[----:B--2---:R-:W-:-:S13]  /*2c420*/  ISETP.NE.AND P0, PT, R14, RZ, PT ;  /* 0x000000ff0e00720c */ /* 0x004fda0003f05270 */
[----:B------:R-:W-:Y:S05]  /*2c430*/  @P0 BRA `(.L_x_1546) ;  /* 0x0000000000900947 */ /* 0x000fea0003800000 */
[----:B------:R-:W-:-:S03]  /*2c440*/  UMOV UR4, 0xffffffff ;  /* 0xffffffff00047882 */ /* 0x000fc60000000000 */
[----:B------:R-:W-:Y:S05]  /*2c450*/  BRA.DIV UR4, `(.L_x_1988) ;  /* 0x0000004e04e47947 */ /* 0x000fea000b800000 */
[----:B------:R-:W-:-:S13]  /*2c460*/  ELECT P6, URZ, PT ;  /* 0x00000000003f782f */ /* 0x000fda00038c0000 */
.L_x_2172:
[----:B------:R-:W-:Y:S05]  /*2c470*/  @!P6 BRA `(.L_x_1546) ;  /* 0x000000000080e947 */ /* 0x000fea0003800000 */
[----:B0-----:R-:W2:Y:S02]  /*2c480*/  LDL R0, [R1+0x58] ;  /* 0x0000580001007983 */ /* 0x001ea40000100800 */
[----:B--2---:R-:W-:-:S13]  /*2c490*/  R2UR UR4, R0 ;  /* 0x00000000000472ca */ /* 0x004fda00000e0000 */
[----:B------:R-:W-:-:S06]  /*2c4a0*/  ULOP3.LUT UR4, UR4, 0x2, URZ, 0xfc, !UPT ;  /* 0x0000000204047892 */ /* 0x000fcc000f8efc3f */
[----:B------:R-:W-:-:S05]  /*2c4b0*/  IMAD.U32 R0, RZ, RZ, UR4 ;  /* 0x00000004ff007e24 */ /* 0x000fca000f8e00ff */
[----:B------:R-:W-:-:S13]  /*2c4c0*/  ISETP.NE.AND P0, PT, R0, 0x3, PT ;  /* 0x000000030000780c */ /* 0x000fda0003f05270 */
[----:B------:R-:W-:Y:S05]  /*2c4d0*/  @!P0 BRA `(.L_x_1989) ;  /* 0x0000000000048947 */ /* 0x000fea0003800000 */
[----:B------:R-:W-:Y:S01]  /*2c4e0*/  BPT.TRAP 0x1 ;  /* 0x000000040000795c */ /* 0x000fe20000300000 */
.L_x_1989:
[----:B------:R-:W-:Y:S01]  /*2c4f0*/  IMAD R5, R28, 0x8, R7 ;  /* 0x000000081c057824 */ /* 0x000fe200078e0207 */
[----:B------:R-:W-:Y:S01]  /*2c500*/  SHF.L.U32 R0, R30, 0x1f, RZ ;  /* 0x0000001f1e007819 */ /* 0x000fe200000006ff */
[----:B------:R-:W-:-:S03]  /*2c510*/  VIADD R28, R28, 0x1 ;  /* 0x000000011c1c7836 */ /* 0x000fc60000000000 */
[----:B------:R-:W0:Y:S02]  /*2c520*/  SYNCS.PHASECHK.TRANS64.TRYWAIT P1, [R5+URZ+0x2a840], R0 ;  /* 0x02a84000050075a7 */ /* 0x000e24000802017f */
[----:B------:R-:W-:-:S04]  /*2c530*/  ISETP.NE.AND P2, PT, R28, 0x2, PT ;  /* 0x000000021c00780c */ /* 0x000fc80003f45270 */
[----:B------:R-:W-:Y:S01]  /*2c540*/  SEL R3, RZ, 0x1, P2 ;  /* 0x00000001ff037807 */ /* 0x000fe20001000000 */
[----:B0-----:R-:W-:Y:S08]  /*2c550*/  @!P1 BRA `(.L_x_1990) ;  /* 0x0000004c00c49947 */ /* 0x001ff00003800000 */
.L_x_2173:
[----:B------:R-:W-:Y:S02]  /*2c560*/  SEL R28, R28, RZ, P2 ;  /* 0x000000ff1c1c7207 */ /* 0x000fe40001000000 */
[----:B------:R-:W-:Y:S01]  /*2c570*/  LOP3.LUT R2, R30, R3, RZ, 0x3c, !PT ;  /* 0x000000031e027212 */ /* 0x000fe200078e3cff */
[----:B------:R-:W-:Y:S06]  /*2c580*/  @!P0 BRA `(.L_x_1991) ;  /* 0x0000000000048947 */ /* 0x000fec0003800000 */
[----:B------:R-:W-:Y:S01]  /*2c590*/  BPT.TRAP 0x1 ;  /* 0x000000040000795c */ /* 0x000fe20000300000 */
.L_x_1991:
[----:B------:R-:W-:Y:S01]  /*2c5a0*/  IMAD R3, R28, 0x8, R7 ;  /* 0x000000081c037824 */ /* 0x000fe200078e0207 */
[----:B------:R-:W-:-:S04]  /*2c5b0*/  SHF.L.U32 R2, R2, 0x1f, RZ ;  /* 0x0000001f02027819 */ /* 0x000fc800000006ff */
[----:B------:R-:W2:Y:S02]  /*2c5c0*/  SYNCS.PHASECHK.TRANS64.TRYWAIT P1, [R3+URZ+0x2a840], R2 ;  /* 0x02a84002030075a7 */ /* 0x000ea4000802017f */
[----:B--2---:R-:W-:Y:S05]  /*2c5d0*/  @!P1 BRA `(.L_x_1992) ;  /* 0x0000004c00b89947 */ /* 0x004fea0003800000 */
.L_x_2174:
[----:B------:R-:W-:Y:S05]  /*2c5e0*/  @!P0 BRA `(.L_x_1993) ;  /* 0x0000000000048947 */ /* 0x000fea0003800000 */
[----:B------:R-:W-:Y:S01]  /*2c5f0*/  BPT.TRAP 0x1 ;  /* 0x000000040000795c */ /* 0x000fe20000300000 */
.L_x_1993:
[----:B------:R-:W4:Y:S02]  /*2c600*/  SYNCS.PHASECHK.TRANS64.TRYWAIT P1, [R5+URZ+0x2a860], R0 ;  /* 0x02a86000050075a7 */ /* 0x000f24000802017f */
[----:B----4-:R-:W-:Y:S05]  /*2c610*/  @!P1 BRA `(.L_x_1994) ;  /* 0x0000004c00bc9947 */ /* 0x010fea0003800000 */
.L_x_2175:
[----:B------:R-:W-:Y:S05]  /*2c620*/  @!P0 BRA `(.L_x_1995) ;  /* 0x0000000000048947 */ /* 0x000fea0003800000 */
[----:B------:R-:W-:Y:S01]  /*2c630*/  BPT.TRAP 0x1 ;  /* 0x000000040000795c */ /* 0x000fe20000300000 */
.L_x_1995:
[----:B------:R0:W0:Y:S02]  /*2c640*/  SYNCS.PHASECHK.TRANS64.TRYWAIT P0, [R3+URZ+0x2a860], R2 ;  /* 0x02a86002030075a7 */ /* 0x000024000800017f */
[----:B0-----:R-:W-:Y:S05]  /*2c650*/  @!P0 NANOSLEEP.SYNCS 0x989680 ;  /* 0x009896800000895d */ /* 0x001fea0003900000 */
[----:B------:R-:W0:Y:S02]  /*2c660*/  @!P0 SYNCS.PHASECHK.TRANS64 P0, [R3+URZ+0x2a860], R2 ;  /* 0x02a86002030085a7 */ /* 0x000e24000800007f */
[----:B0-----:R-:W-:Y:S05]  /*2c670*/  @!P0 BRA `(.L_x_1995) ;  /* 0xfffffffc00f08947 */ /* 0x001fea000383ffff */
.L_x_1546:
[----:B------:R-:W-:Y:S05]  /*2c680*/  BSYNC B9 ;  /* 0x0000000000097941 */ /* 0x000fea0003800000 */
.L_x_1543:
[----:B------:R-:W-:Y:S05]  /*2c690*/  EXIT ;  /* 0x000000000000794d */ /* 0x000fea0003800000 */
.L_x_1574:
[----:B0-----:R0:W1:Y:S02]  /*2c6a0*/  SYNCS.PHASECHK.TRANS64.TRYWAIT P6, [R86+URZ+0x2a890], R87 ;  /* 0x02a89057560075a7 */ /* 0x00106400080c017f */
[----:B-1----:R-:W-:Y:S05]  /*2c6b0*/  @!P6 NANOSLEEP.SYNCS 0x989680 ;  /* 0x009896800000e95d */ /* 0x002fea0003900000 */
[----:B------:R-:W1:Y:S02]  /*2c6c0*/  @!P6 SYNCS.PHASECHK.TRANS64 P6, [R86+URZ+0x2a890], R87 ;  /* 0x02a890575600e5a7 */ /* 0x000e6400080c007f */
[----:B-1----:R-:W-:Y:S05]  /*2c6d0*/  @!P6 BRA `(.L_x_1574) ;  /* 0xfffffffc00f0e947 */ /* 0x002fea000383ffff */
[----:B------:R-:W-:Y:S05]  /*2c6e0*/  BRA `(.L_x_1996) ;  /* 0xfffffd7800047947 */ /* 0x000fea000383ffff */
.L_x_1575:
        /* <DEDUP_REMOVED lines=8> */
.L_x_1998:
[----:B------:R-:W-:Y:S05]  /*2c770*/  BSYNC B1 ;  /* 0x0000000000017941 */ /* 0x000fea0003800000 */
.L_x_1997:
        /* <DEDUP_REMOVED lines=8> */
.L_x_1999:
[----:B------:R-:W-:Y:S01]  /*2c800*/  IMAD.MOV.U32 R11, RZ, RZ, R14 ;  /* 0x000000ffff0b7224 */ /* 0x000fe200078e000e */
[----:B------:R-:W-:Y:S06]  /*2c810*/  BRA `(.L_x_2000) ;  /* 0xfffffd7400cc7947 */ /* 0x000fec000383ffff */
.L_x_1600:
        /* <DEDUP_REMOVED lines=8> */
.L_x_2002:
[----:B------:R-:W-:Y:S05]  /*2c8a0*/  BSYNC B1 ;  /* 0x0000000000017941 */ /* 0x000fea0003800000 */
.L_x_2001:
        /* <DEDUP_REMOVED lines=8> */
.L_x_2003:
[----:B------:R-:W-:Y:S01]  /*2c930*/  IMAD.MOV.U32 R117, RZ, RZ, R14 ;  /* 0x000000ffff757224 */ /* 0x000fe200078e000e */
[----:B------:R-:W-:Y:S06]  /*2c940*/  BRA `(.L_x_2004) ;  /* 0xfffffd8c00307947 */ /* 0x000fec000383ffff */
.L_x_1630:
[----:B0-----:R0:W1:Y:S02]  /*2c950*/  SYNCS.PHASECHK.TRANS64.TRYWAIT P6, [R86+URZ+0x2a890], R87 ;  /* 0x02a89057560075a7 */ /* 0x00106400080c017f */
[----:B-1----:R-:W-:Y:S05]  /*2c960*/  @!P6 NANOSLEEP.SYNCS 0x989680 ;  /* 0x009896800000e95d */ /* 0x002fea0003900000 */
[----:B------:R-:W1:Y:S02]  /*2c970*/  @!P6 SYNCS.PHASECHK.TRANS64 P6, [R86+URZ+0x2a890], R87 ;  /* 0x02a890575600e5a7 */ /* 0x000e6400080c007f */
[----:B-1----:R-:W-:Y:S05]  /*2c980*/  @!P6 BRA `(.L_x_1630) ;  /* 0xfffffffc00f0e947 */ /* 0x002fea000383ffff */
[----:B------:R-:W-:Y:S05]  /*2c990*/  BRA `(.L_x_2005) ;  /* 0xfffffdac00607947 */ /* 0x000fea000383ffff */
.L_x_1631:
        /* <DEDUP_REMOVED lines=8> */
.L_x_2007:
[----:B------:R-:W-:Y:S05]  /*2ca20*/  BSYNC B1 ;  /* 0x0000000000017941 */ /* 0x000fea0003800000 */
.L_x_2006:
        /* <DEDUP_REMOVED lines=8> */
.L_x_2008:
[----:B------:R-:W-:Y:S01]  /*2cab0*/  IMAD.MOV.U32 R11, RZ, RZ, R14 ;  /* 0x000000ffff0b7224 */ /* 0x000fe200078e000e */
[----:B------:R-:W-:Y:S06]  /*2cac0*/  BRA `(.L_x_2009) ;  /* 0xfffffdac00307947 */ /* 0x000fec000383ffff */
.L_x_1644:
[----:B------:R-:W-:Y:S01]  /*2cad0*/  BSSY B1, `(.L_x_2010) ;  /* 0x0000008000017945 */ /* 0x000fe20003800000 */
[----:B--234-:R-:W-:Y:S02]  /*2cae0*/  IMAD.MOV.U32 R13, RZ, RZ, R116 ;  /* 0x000000ffff0d7224 */ /* 0x01cfe400078e0074 */
[----:B------:R-:W-:Y:S02]  /*2caf0*/  IMAD.MOV.U32 R12, RZ, RZ, 0x1 ;  /* 0x00000001ff0c7424 */ /* 0x000fe400078e00ff */
[----:B------:R-:W-:Y:S02]  /*2cb00*/  IMAD.MOV.U32 R11, RZ, RZ, 0x1c1f ;  /* 0x00001c1fff0b7424 */ /* 0x000fe400078e00ff */
[----:B------:R-:W-:-:S07]  /*2cb10*/  IMAD.MOV.U32 R15, RZ, RZ, -0x1 ;  /* 0xffffffffff0f7424 */ /* 0x000fce00078e00ff */
[----:B01----:R-:W-:Y:S05]  /*2cb20*/  WARPSYNC.COLLECTIVE R15, `(.L_x_2011) ;  /* 0x000000000f087348 */ /* 0x003fea0003c00000 */
[----:B------:R2:W3:Y:S02]  /*2cb30*/  SHFL.IDX P6, R14, R13, R12, R11 ;  /* 0x0000000c0d0e7389 */ /* 0x0004e400000c000b */
[----:B0123--:R-:W-:Y:S01]  /*2cb40*/  ENDCOLLECTIVE ;  /* 0x000000000000791b */ /* 0x00ffe20003800000 */
.L_x_2011:
[----:B------:R-:W-:Y:S05]  /*2cb50*/  BSYNC B1 ;  /* 0x0000000000017941 */ /* 0x000fea0003800000 */
.L_x_2010:
        /* <DEDUP_REMOVED lines=8> */
.L_x_2012:
[----:B------:R-:W-:Y:S01]  /*2cbe0*/  IMAD.MOV.U32 R117, RZ, RZ, R14 ;  /* 0x000000ffff757224 */ /* 0x000fe200078e000e */
[----:B------:R-:W-:Y:S06]  /*2cbf0*/  BRA `(.L_x_2013) ;  /* 0xfffffdc000e07947 */ /* 0x000fec000383ffff */
.L_x_1657:
[----:B0-----:R0:W1:Y:S02]  /*2cc00*/  SYNCS.PHASECHK.TRANS64.TRYWAIT P4, [R86+URZ+0x2a890], R87 ;  /* 0x02a89057560075a7 */ /* 0x001064000808017f */
[----:B-1----:R-:W-:Y:S05]  /*2cc10*/  @!P4 NANOSLEEP.SYNCS 0x989680 ;  /* 0x009896800000c95d */ /* 0x002fea0003900000 */
[----:B------:R-:W1:Y:S02]  /*2cc20*/  @!P4 SYNCS.PHASECHK.TRANS64 P4, [R86+URZ+0x2a890], R87 ;  /* 0x02a890575600c5a7 */ /* 0x000e64000808007f */
[----:B-1----:R-:W-:Y:S05]  /*2cc30*/  @!P4 BRA `(.L_x_1657) ;  /* 0xfffffffc00f0c947 */ /* 0x002fea000383ffff */
[----:B------:R-:W-:Y:S05]  /*2cc40*/  BRA `(.L_x_2014) ;  /* 0xfffffdd800f07947 */ /* 0x000fea000383ffff */
.L_x_1658:
        /* <DEDUP_REMOVED lines=8> */
.L_x_2016:
[----:B------:R-:W-:Y:S05]  /*2ccd0*/  BSYNC B1 ;  /* 0x0000000000017941 */ /* 0x000fea0003800000 */
.L_x_2015:
        /* <DEDUP_REMOVED lines=8> */
.L_x_2017:
[----:B------:R-:W-:Y:S01]  /*2cd60*/  IMAD.MOV.U32 R34, RZ, RZ, R14 ;  /* 0x000000ffff227224 */ /* 0x000fe200078e000e */
[----:B------:R-:W-:Y:S06]  /*2cd70*/  BRA `(.L_x_2018) ;  /* 0xfffffddc000c7947 */ /* 0x000fec000383ffff */
.L_x_1661:
        /* <DEDUP_REMOVED lines=8> */
.L_x_2020:
[----:B------:R-:W-:Y:S05]  /*2ce00*/  BSYNC B1 ;  /* 0x0000000000017941 */ /* 0x000fea0003800000 */
.L_x_2019:
        /* <DEDUP_REMOVED lines=8> */
.L_x_2021:
[----:B------:R-:W-:Y:S01]  /*2ce90*/  IMAD.MOV.U32 R32, RZ, RZ, R14 ;  /* 0x000000ffff207224 */ /* 0x000fe200078e000e */
[----:B------:R-:W-:Y:S06]  /*2cea0*/  BRA `(.L_x_2022) ;  /* 0xfffffddc00687947 */ /* 0x000fec000383ffff */
.L_x_1665:
[----:B---3--:R3:W0:Y:S02]  /*2ceb0*/  SYNCS.PHASECHK.TRANS64.TRYWAIT P0, [R86+URZ+0x2a8b0], R87 ;  /* 0x02a8b057560075a7 */ /* 0x008624000800017f */
[----:B0-----:R-:W-:Y:S05]  /*2cec0*/  @!P0 NANOSLEEP.SYNCS 0x989680 ;  /* 0x009896800000895d */ /* 0x001fea0003900000 */
[----:B------:R-:W0:Y:S02]  /*2ced0*/  @!P0 SYNCS.PHASECHK.TRANS64 P0, [R86+URZ+0x2a8b0], R87 ;  /* 0x02a8b057560085a7 */ /* 0x000e24000800007f */
[----:B0-----:R-:W-:Y:S05]  /*2cee0*/  @!P0 BRA `(.L_x_1665) ;  /* 0xfffffffc00f08947 */ /* 0x001fea000383ffff */
[----:B------:R-:W-:Y:S05]  /*2cef0*/  BRA `(.L_x_2023) ;  /* 0xfffffde000407947 */ /* 0x000fea000383ffff */
.L_x_1693:
[----:B------:R-:W-:Y:S01]  /*2cf00*/  BSSY B1, `(.L_x_2024) ;  /* 0x0000008000017945 */ /* 0x000fe20003800000 */
[----:B------:R-:W-:Y:S02]  /*2cf10*/  IMAD.MOV.U32 R13, RZ, RZ, R62 ;  /* 0x000000ffff0d7224 */ /* 0x000fe400078e003e */
[----:B------:R-:W-:Y:S02]  /*2cf20*/  IMAD.MOV.U32 R12, RZ, RZ, RZ ;  /* 0x000000ffff0c7224 */ /* 0x000fe400078e00ff */
[----:B------:R-:W-:Y:S02]  /*2cf30*/  IMAD.MOV.U32 R11, RZ, RZ, 0x1c1f ;  /* 0x00001c1fff0b7424 */ /* 0x000fe400078e00ff */
[----:B------:R-:W-:-:S07]  /*2cf40*/  IMAD.MOV.U32 R15, RZ, RZ, -0x1 ;  /* 0xffffffffff0f7424 */ /* 0x000fce00078e00ff */
[----:B01----:R-:W-:Y:S05]  /*2cf50*/  WARPSYNC.COLLECTIVE R15, `(.L_x_2025) ;  /* 0x000000000f087348 */ /* 0x003fea0003c00000 */
[----:B------:R2:W3:Y:S02]  /*2cf60*/  SHFL.IDX P6, R14, R13, R12, R11 ;  /* 0x0000000c0d0e7389 */ /* 0x0004e400000c000b */
[----:B0123--:R-:W-:Y:S01]  /*2cf70*/  ENDCOLLECTIVE ;  /* 0x000000000000791b */ /* 0x00ffe20003800000 */
.L_x_2025:
[----:B------:R-:W-:Y:S05]  /*2cf80*/  BSYNC B1 ;  /* 0x0000000000017941 */ /* 0x000fea0003800000 */
.L_x_2024:
        /* <DEDUP_REMOVED lines=8> */
.L_x_2026:
[----:B------:R-:W-:Y:S02]  /*2d010*/  IMAD.MOV.U32 R13, RZ, RZ, R0 ;  /* 0x000000ffff0d7224 */ /* 0x000fe400078e0000 */
[----:B------:R-:W-:-:S07]  /*2d020*/  IMAD.MOV.U32 R6, RZ, RZ, R14 ;  /* 0x000000ffff067224 */ /* 0x000fce00078e000e */
[----:B------:R-:W-:Y:S05]  /*2d030*/  WARPSYNC.COLLECTIVE R15, `(.L_x_2027) ;  /* 0x000000000f087348 */ /* 0x000fea0003c00000 */
[----:B------:R0:W1:Y:S02]  /*2d040*/  SHFL.IDX P6, R14, R13, R12, R11 ;  /* 0x0000000c0d0e7389 */ /* 0x00006400000c000b */
[----:B01----:R-:W-:Y:S01]  /*2d050*/  ENDCOLLECTIVE ;  /* 0x000000000000791b */ /* 0x003fe20003800000 */
.L_x_2027:
[----:B------:R-:W-:Y:S02]  /*2d060*/  IMAD.MOV.U32 R13, RZ, RZ, R65 ;  /* 0x000000ffff0d7224 */ /* 0x000fe400078e0041 */
[----:B------:R-:W-:-:S07]  /*2d070*/  IMAD.MOV.U32 R9, RZ, RZ, R14 ;  /* 0x000000ffff097224 */ /* 0x000fce00078e000e */
[----:B------:R-:W-:Y:S05]  /*2d080*/  WARPSYNC.COLLECTIVE R15, `(.L_x_2028) ;  /* 0x000000000f087348 */ /* 0x000fea0003c00000 */
[----:B------:R0:W1:Y:S02]  /*2d090*/  SHFL.IDX P6, R14, R13, R12, R11 ;  /* 0x0000000c0d0e7389 */ /* 0x00006400000c000b */
[----:B01----:R-:W-:Y:S01]  /*2d0a0*/  ENDCOLLECTIVE ;  /* 0x000000000000791b */ /* 0x003fe20003800000 */
.L_x_2028:
[----:B------:R-:W-:Y:S01]  /*2d0b0*/  IMAD.MOV.U32 R8, RZ, RZ, R14 ;  /* 0x000000ffff087224 */ /* 0x000fe200078e000e */
[----:B------:R-:W-:Y:S06]  /*2d0c0*/  BRA `(.L_x_2029) ;  /* 0xfffffdf400707947 */ /* 0x000fec000383ffff */
.L_x_1696:
[----:B------:R-:W-:Y:S01]  /*2d0d0*/  BSSY B1, `(.L_x_2030) ;  /* 0x0000008000017945 */ /* 0x000fe20003800000 */
[----:B------:R-:W-:Y:S02]  /*2d0e0*/  IMAD.MOV.U32 R13, RZ, RZ, R62 ;  /* 0x000000ffff0d7224 */ /* 0x000fe400078e003e */
[----:B------:R-:W-:Y:S02]  /*2d0f0*/  IMAD.MOV.U32 R12, RZ, RZ, 0x1 ;  /* 0x00000001ff0c7424 */ /* 0x000fe400078e00ff */
[----:B------:R-:W-:Y:S02]  /*2d100*/  IMAD.MOV.U32 R11, RZ, RZ, 0x1c1f ;  /* 0x00001c1fff0b7424 */ /* 0x000fe400078e00ff */
[----:B------:R-:W-:-:S07]  /*2d110*/  IMAD.MOV.U32 R15, RZ, RZ, -0x1 ;  /* 0xffffffffff0f7424 */ /* 0x000fce00078e00ff */
[----:B-12---:R-:W-:Y:S05]  /*2d120*/  WARPSYNC.COLLECTIVE R15, `(.L_x_2031) ;  /* 0x000000000f087348 */ /* 0x006fea0003c00000 */
[----:B------:R0:W3:Y:S02]  /*2d130*/  SHFL.IDX P6, R14, R13, R12, R11 ;  /* 0x0000000c0d0e7389 */ /* 0x0000e400000c000b */
[----:B0123--:R-:W-:Y:S01]  /*2d140*/  ENDCOLLECTIVE ;  /* 0x000000000000791b */ /* 0x00ffe20003800000 */
.L_x_2031:
[----:B------:R-:W-:Y:S05]  /*2d150*/  BSYNC B1 ;  /* 0x0000000000017941 */ /* 0x000fea0003800000 */
.L_x_2030:
        /* <DEDUP_REMOVED lines=8> */
.L_x_2032:
[----:B------:R-:W-:Y:S02]  /*2d1e0*/  IMAD.MOV.U32 R13, RZ, RZ, R0 ;  /* 0x000000ffff0d7224 */ /* 0x000fe400078e0000 */
[----:B------:R-:W-:-:S07]  /*2d1f0*/  IMAD.MOV.U32 R63, RZ, RZ, R14 ;  /* 0x000000ffff3f7224 */ /* 0x000fce00078e000e */
[----:B------:R-:W-:Y:S05]  /*2d200*/  WARPSYNC.COLLECTIVE R15, `(.L_x_2033) ;  /* 0x000000000f087348 */ /* 0x000fea0003c00000 */
[----:B------:R0:W1:Y:S02]  /*2d210*/  SHFL.IDX P6, R14, R13, R12, R11 ;  /* 0x0000000c0d0e7389 */ /* 0x00006400000c000b */
[----:B01----:R-:W-:Y:S01]  /*2d220*/  ENDCOLLECTIVE ;  /* 0x000000000000791b */ /* 0x003fe20003800000 */
.L_x_2033:
[----:B------:R-:W-:Y:S02]  /*2d230*/  IMAD.MOV.U32 R13, RZ, RZ, R65 ;  /* 0x000000ffff0d7224 */ /* 0x000fe400078e0041 */
[----:B------:R-:W-:-:S07]  /*2d240*/  IMAD.MOV.U32 R0, RZ, RZ, R14 ;  /* 0x000000ffff007224 */ /* 0x000fce00078e000e */
[----:B------:R-:W-:Y:S05]  /*2d250*/  WARPSYNC.COLLECTIVE R15, `(.L_x_2034) ;  /* 0x000000000f087348 */ /* 0x000fea0003c00000 */
[----:B------:R0:W1:Y:S02]  /*2d260*/  SHFL.IDX P6, R14, R13, R12, R11 ;  /* 0x0000000c0d0e7389 */ /* 0x00006400000c000b */
[----:B01----:R-:W-:Y:S01]  /*2d270*/  ENDCOLLECTIVE ;  /* 0x000000000000791b */ /* 0x003fe20003800000 */
.L_x_2034:
[----:B------:R-:W-:Y:S01]  /*2d280*/  IMAD.MOV.U32 R65, RZ, RZ, R14 ;  /* 0x000000ffff417224 */ /* 0x000fe200078e000e */
[----:B------:R-:W-:Y:S06]  /*2d290*/  BRA `(.L_x_2035) ;  /* 0xfffffdfc00247947 */ /* 0x000fec000383ffff */
.L_x_1700:
[----:B0-----:R0:W1:Y:S02]  /*2d2a0*/  SYNCS.PHASECHK.TRANS64.TRYWAIT P0, [R2+URZ+0x2a800], R5 ;  /* 0x02a80005020075a7 */ /* 0x001064000800017f */
[----:B-1----:R-:W-:Y:S05]  /*2d2b0*/  @!P0 NANOSLEEP.SYNCS 0x989680 ;  /* 0x009896800000895d */ /* 0x002fea0003900000 */
[----:B------:R-:W1:Y:S02]  /*2d2c0*/  @!P0 SYNCS.PHASECHK.TRANS64 P0, [R2+URZ+0x2a800], R5 ;  /* 0x02a80005020085a7 */ /* 0x000e64000800007f */
[----:B-1----:R-:W-:Y:S05]  /*2d2d0*/  @!P0 BRA `(.L_x_1700) ;  /* 0xfffffffc00f08947 */ /* 0x002fea000383ffff */
[----:B------:R-:W-:Y:S05]  /*2d2e0*/  BRA `(.L_x_2036) ;  /* 0xfffffe0400547947 */ /* 0x000fea000383ffff */
.L_x_1724:
        /* <DEDUP_REMOVED lines=8> */
.L_x_2038:
[----:B------:R-:W-:Y:S05]  /*2d370*/  BSYNC B1 ;  /* 0x0000000000017941 */ /* 0x000fea0003800000 */
.L_x_2037:
        /* <DEDUP_REMOVED lines=8> */
.L_x_2039:
[----:B------:R-:W-:Y:S02]  /*2d400*/  IMAD.MOV.U32 R13, RZ, RZ, R61 ;  /* 0x000000ffff0d7224 */ /* 0x000fe400078e003d */
[----:B------:R-:W-:-:S07]  /*2d410*/  IMAD.MOV.U32 R0, RZ, RZ, R14 ;  /* 0x000000ffff007224 */ /* 0x000fce00078e000e */
[----:B------:R-:W-:Y:S05]  /*2d420*/  WARPSYNC.COLLECTIVE R15, `(.L_x_2040) ;  /* 0x000000000f087348 */ /* 0x000fea0003c00000 */
[----:B------:R0:W1:Y:S02]  /*2d430*/  SHFL.IDX P6, R14, R13, R12, R11 ;  /* 0x0000000c0d0e7389 */ /* 0x00006400000c000b */
[----:B01----:R-:W-:Y:S01]  /*2d440*/  ENDCOLLECTIVE ;  /* 0x000000000000791b */ /* 0x003fe20003800000 */
.L_x_2040:
[----:B------:R-:W-:Y:S02]  /*2d450*/  IMAD.MOV.U32 R13, RZ, RZ, R62 ;  /* 0x000000ffff0d7224 */ /* 0x000fe400078e003e */
[----:B------:R-:W-:-:S07]  /*2d460*/  IMAD.MOV.U32 R7, RZ, RZ, R14 ;  /* 0x000000ffff077224 */ /* 0x000fce00078e000e */
[----:B------:R-:W-:Y:S05]  /*2d470*/  WARPSYNC.COLLECTIVE R15, `(.L_x_2041) ;  /* 0x000000000f087348 */ /* 0x000fea0003c00000 */
[----:B------:R0:W1:Y:S02]  /*2d480*/  SHFL.IDX P6, R14, R13, R12, R11 ;  /* 0x0000000c0d0e7389 */ /* 0x00006400000c000b */
[----:B01----:R-:W-:Y:S01]  /*2d490*/  ENDCOLLECTIVE ;  /* 0x000000000000791b */ /* 0x003fe20003800000 */
.L_x_2041:
[----:B------:R-:W-:Y:S05]  /*2d4a0*/  BRA `(.L_x_2042) ;  /* 0xfffffe2800ec7947 */ /* 0x000fea000383ffff */
.L_x_1727:
[----:B------:R-:W-:Y:S01]  /*2d4b0*/  BSSY B1, `(.L_x_2043) ;  /* 0x0000008000017945 */ /* 0x000fe20003800000 */
[----:B------:R-:W-:Y:S02]  /*2d4c0*/  IMAD.MOV.U32 R13, RZ, RZ, R21 ;  /* 0x000000ffff0d7224 */ /* 0x000fe400078e0015 */
[----:B------:R-:W-:Y:S02]  /*2d4d0*/  IMAD.MOV.U32 R12, RZ, RZ, 0x1 ;  /* 0x00000001ff0c7424 */ /* 0x000fe400078e00ff */
[----:B------:R-:W-:Y:S02]  /*2d4e0*/  IMAD.MOV.U32 R11, RZ, RZ, 0x1c1f ;  /* 0x00001c1fff0b7424 */ /* 0x000fe400078e00ff */
[----:B------:R-:W-:-:S07]  /*2d4f0*/  IMAD.MOV.U32 R15, RZ, RZ, -0x1 ;  /* 0xffffffffff0f7424 */ /* 0x000fce00078e00ff */
[----:B--2---:R-:W-:Y:S05]  /*2d500*/  WARPSYNC.COLLECTIVE R15, `(.L_x_2044) ;  /* 0x000000000f087348 */ /* 0x004fea0003c00000 */
[----:B------:R0:W1:Y:S02]  /*2d510*/  SHFL.IDX P6, R14, R13, R12, R11 ;  /* 0x0000000c0d0e7389 */ /* 0x00006400000c000b */
[----:B012---:R-:W-:Y:S01]  /*2d520*/  ENDCOLLECTIVE ;  /* 0x000000000000791b */ /* 0x007fe20003800000 */
.L_x_2044:
[----:B------:R-:W-:Y:S05]  /*2d530*/  BSYNC B1 ;  /* 0x0000000000017941 */ /* 0x000fea0003800000 */
.L_x_2043:
        /* <DEDUP_REMOVED lines=8> */
.L_x_2045:
[----:B------:R-:W-:Y:S02]  /*2d5c0*/  IMAD.MOV.U32 R13, RZ, RZ, R61 ;  /* 0x000000ffff0d7224 */ /* 0x000fe400078e003d */
[----:B------:R-:W-:-:S07]  /*2d5d0*/  IMAD.MOV.U32 R3, RZ, RZ, R14 ;  /* 0x000000ffff037224 */ /* 0x000fce00078e000e */
[----:B------:R-:W-:Y:S05]  /*2d5e0*/  WARPSYNC.COLLECTIVE R15, `(.L_x_2046) ;  /* 0x000000000f087348 */ /* 0x000fea0003c00000 */
[----:B------:R0:W1:Y:S02]  /*2d5f0*/  SHFL.IDX P6, R14, R13, R12, R11 ;  /* 0x0000000c0d0e7389 */ /* 0x00006400000c000b */
[----:B01----:R-:W-:Y:S01]  /*2d600*/  ENDCOLLECTIVE ;  /* 0x000000000000791b */ /* 0x003fe20003800000 */
.L_x_2046:
[----:B------:R-:W-:Y:S02]  /*2d610*/  IMAD.MOV.U32 R13, RZ, RZ, R62 ;  /* 0x000000ffff0d7224 */ /* 0x000fe400078e003e */
[----:B------:R-:W-:-:S07]  /*2d620*/  IMAD.MOV.U32 R61, RZ, RZ, R14 ;  /* 0x000000ffff3d7224 */ /* 0x000fce00078e000e */
[----:B------:R-:W-:Y:S05]  /*2d630*/  WARPSYNC.COLLECTIVE R15, `(.L_x_2047) ;  /* 0x000000000f087348 */ /* 0x000fea0003c00000 */
[----:B------:R0:W1:Y:S02]  /*2d640*/  SHFL.IDX P6, R14, R13, R12, R11 ;  /* 0x0000000c0d0e7389 */ /* 0x00006400000c000b */
[----:B01----:R-:W-:Y:S01]  /*2d650*/  ENDCOLLECTIVE ;  /* 0x000000000000791b */ /* 0x003fe20003800000 */
.L_x_2047:
[----:B------:R-:W-:Y:S01]  /*2d660*/  IMAD.MOV.U32 R62, RZ, RZ, R14 ;  /* 0x000000ffff3e7224 */ /* 0x000fe200078e000e */
[----:B------:R-:W-:Y:S06]  /*2d670*/  BRA `(.L_x_2048) ;  /* 0xfffffe3000307947 */ /* 0x000fec000383ffff */
.L_x_1731:
[----:B0-----:R0:W1:Y:S02]  /*2d680*/  SYNCS.PHASECHK.TRANS64.TRYWAIT P0, [R2+URZ+0x2a800], R61 ;  /* 0x02a8003d020075a7 */ /* 0x001064000800017f */
[----:B-1----:R-:W-:Y:S05]  /*2d690*/  @!P0 NANOSLEEP.SYNCS 0x989680 ;  /* 0x009896800000895d */ /* 0x002fea0003900000 */
[----:B------:R-:W1:Y:S02]  /*2d6a0*/  @!P0 SYNCS.PHASECHK.TRANS64 P0, [R2+URZ+0x2a800], R61 ;  /* 0x02a8003d020085a7 */ /* 0x000e64000800007f */
[----:B-1----:R-:W-:Y:S05]  /*2d6b0*/  @!P0 BRA `(.L_x_1731) ;  /* 0xfffffffc00f08947 */ /* 0x002fea000383ffff */
[----:B------:R-:W-:Y:S05]  /*2d6c0*/  BRA `(.L_x_2049) ;  /* 0xfffffe3400cc7947 */ /* 0x000fea000383ffff */
.L_x_1745:
[----:B-1----:R1:W3:Y:S02]  /*2d6d0*/  SYNCS.PHASECHK.TRANS64.TRYWAIT P1, [R21+URZ+0x2a830], R0 ;  /* 0x02a83000150075a7 */ /* 0x0022e4000802017f */
[----:B---3--:R-:W-:Y:S05]  /*2d6e0*/  @!P1 NANOSLEEP.SYNCS 0x989680 ;  /* 0x009896800000995d */ /* 0x008fea0003900000 */
[----:B------:R-:W3:Y:S02]  /*2d6f0*/  @!P1 SYNCS.PHASECHK.TRANS64 P1, [R21+URZ+0x2a830], R0 ;  /* 0x02a83000150095a7 */ /* 0x000ee4000802007f */
[----:B---3--:R-:W-:Y:S05]  /*2d700*/  @!P1 BRA `(.L_x_1745) ;  /* 0xfffffffc00f09947 */ /* 0x008fea000383ffff */
[----:B------:R-:W-:Y:S05]  /*2d710*/  BRA `(.L_x_1744) ;  /* 0xfffffe6000487947 */ /* 0x000fea000383ffff */
.L_x_1766:
[----:B-1----:R1:W2:Y:S02]  /*2d720*/  SYNCS.PHASECHK.TRANS64.TRYWAIT P1, [R20+URZ+0x2a830], R11 ;  /* 0x02a8300b140075a7 */ /* 0x0022a4000802017f */
[----:B--2---:R-:W-:Y:S05]  /*2d730*/  @!P1 NANOSLEEP.SYNCS 0x989680 ;  /* 0x009896800000995d */ /* 0x004fea0003900000 */
[----:B------:R-:W2:Y:S02]  /*2d740*/  @!P1 SYNCS.PHASECHK.TRANS64 P1, [R20+URZ+0x2a830], R11 ;  /* 0x02a8300b140095a7 */ /* 0x000ea4000802007f */
[----:B--2---:R-:W-:Y:S05]  /*2d750*/  @!P1 BRA `(.L_x_1766) ;  /* 0xfffffffc00f09947 */ /* 0x004fea000383ffff */
[----:B------:R-:W-:Y:S05]  /*2d760*/  BRA `(.L_x_1765) ;  /* 0xfffffe9400747947 */ /* 0x000fea000383ffff */
.L_x_1771:
[----:B-1----:R1:W2:Y:S02]  /*2d770*/  SYNCS.PHASECHK.TRANS64.TRYWAIT P1, [R21+URZ+0x2a850], R9 ;  /* 0x02a85009150075a7 */ /* 0x0022a4000802017f */
[----:B--2---:R-:W-:Y:S05]  /*2d780*/  @!P1 NANOSLEEP.SYNCS 0x989680 ;  /* 0x009896800000995d */ /* 0x004fea0003900000 */
[----:B------:R-:W2:Y:S02]  /*2d790*/  @!P1 SYNCS.PHASECHK.TRANS64 P1, [R21+URZ+0x2a850], R9 ;  /* 0x02a85009150095a7 */ /* 0x000ea4000802007f */
[----:B--2---:R-:W-:Y:S05]  /*2d7a0*/  @!P1 BRA `(.L_x_1771) ;  /* 0xfffffffc00f09947 */ /* 0x004fea000383ffff */
[----:B------:R-:W-:Y:S05]  /*2d7b0*/  BRA `(.L_x_1770) ;  /* 0xfffffea000ac7947 */ /* 0x000fea000383ffff */
.L_x_1793:
[----:B-1----:R1:W2:Y:S02]  /*2d7c0*/  SYNCS.PHASECHK.TRANS64.TRYWAIT P1, [R20+URZ+0x2a830], R3 ;  /* 0x02a83003140075a7 */ /* 0x0022a4000802017f */
[----:B--2---:R-:W-:Y:S05]  /*2d7d0*/  @!P1 NANOSLEEP.SYNCS 0x989680 ;  /* 0x009896800000995d */ /* 0x004fea0003900000 */
[----:B------:R-:W2:Y:S02]  /*2d7e0*/  @!P1 SYNCS.PHASECHK.TRANS64 P1, [R20+URZ+0x2a830], R3 ;  /* 0x02a83003140095a7 */ /* 0x000ea4000802007f */
[----:B--2---:R-:W-:Y:S05]  /*2d7f0*/  @!P1 BRA `(.L_x_1793) ;  /* 0xfffffffc00f09947 */ /* 0x004fea000383ffff */
[----:B------:R-:W-:Y:S05]  /*2d800*/  BRA `(.L_x_1792) ;  /* 0xfffffed000807947 */ /* 0x000fea000383ffff */
.L_x_1798:
[----:B-1----:R1:W2:Y:S02]  /*2d810*/  SYNCS.PHASECHK.TRANS64.TRYWAIT P1, [R21+URZ+0x2a850], R3 ;  /* 0x02a85003150075a7 */ /* 0x0022a4000802017f */
[----:B--2---:R-:W-:Y:S05]  /*2d820*/  @!P1 NANOSLEEP.SYNCS 0x989680 ;  /* 0x009896800000995d */ /* 0x004fea0003900000 */
[----:B------:R-:W2:Y:S02]  /*2d830*/  @!P1 SYNCS.PHASECHK.TRANS64 P1, [R21+URZ+0x2a850], R3 ;  /* 0x02a85003150095a7 */ /* 0x000ea4000802007f */
[----:B--2---:R-:W-:Y:S05]  /*2d840*/  @!P1 BRA `(.L_x_1798) ;  /* 0xfffffffc00f09947 */ /* 0x004fea000383ffff */
[----:B------:R-:W-:Y:S05]  /*2d850*/  BRA `(.L_x_1797) ;  /* 0xfffffedc00b87947 */ /* 0x000fea000383ffff */
.L_x_1808:
[----:B-1----:R1:W2:Y:S02]  /*2d860*/  SYNCS.PHASECHK.TRANS64.TRYWAIT P1, [R3+URZ+0x2a830], R4 ;  /* 0x02a83004030075a7 */ /* 0x0022a4000802017f */
[----:B--2---:R-:W-:Y:S05]  /*2d870*/  @!P1 NANOSLEEP.SYNCS 0x989680 ;  /* 0x009896800000995d */ /* 0x004fea0003900000 */
[----:B------:R-:W2:Y:S02]  /*2d880*/  @!P1 SYNCS.PHASECHK.TRANS64 P1, [R3+URZ+0x2a830], R4 ;  /* 0x02a83004030095a7 */ /* 0x000ea4000802007f */
[----:B--2---:R-:W-:Y:S05]  /*2d890*/  @!P1 BRA `(.L_x_1808) ;  /* 0xfffffffc00f09947 */ /* 0x004fea000383ffff */
[----:B------:R-:W-:Y:S05]  /*2d8a0*/  BRA `(.L_x_1807) ;  /* 0xfffffef8003c7947 */ /* 0x000fea000383ffff */
.L_x_1813:
[----:B-1----:R1:W2:Y:S02]  /*2d8b0*/  SYNCS.PHASECHK.TRANS64.TRYWAIT P1, [R15+URZ+0x2a850], R4 ;  /* 0x02a850040f0075a7 */ /* 0x0022a4000802017f */
[----:B--2---:R-:W-:Y:S05]  /*2d8c0*/  @!P1 NANOSLEEP.SYNCS 0x989680 ;  /* 0x009896800000995d */ /* 0x004fea0003900000 */
[----:B------:R-:W2:Y:S02]  /*2d8d0*/  @!P1 SYNCS.PHASECHK.TRANS64 P1, [R15+URZ+0x2a850], R4 ;  /* 0x02a850040f0095a7 */ /* 0x000ea4000802007f */
[----:B--2---:R-:W-:Y:S05]  /*2d8e0*/  @!P1 BRA `(.L_x_1813) ;  /* 0xfffffffc00f09947 */ /* 0x004fea000383ffff */
[----:B------:R-:W-:Y:S05]  /*2d8f0*/  BRA `(.L_x_1812) ;  /* 0xffffff0400747947 */ /* 0x000fea000383ffff */
.L_x_1829:
[----:B-1----:R1:W2:Y:S02]  /*2d900*/  SYNCS.PHASECHK.TRANS64.TRYWAIT P1, [R8+URZ+0x2a850], R7 ;  /* 0x02a85007080075a7 */ /* 0x0022a4000802017f */
[----:B--2---:R-:W-:Y:S05]  /*2d910*/  @!P1 NANOSLEEP.SYNCS 0x989680 ;  /* 0x009896800000995d */ /* 0x004fea0003900000 */
[----:B------:R-:W2:Y:S02]  /*2d920*/  @!P1 SYNCS.PHASECHK.TRANS64 P1, [R8+URZ+0x2a850], R7 ;  /* 0x02a85007080095a7 */ /* 0x000ea4000802007f */
[----:B--2---:R-:W-:Y:S05]  /*2d930*/  @!P1 BRA `(.L_x_1829) ;  /* 0xfffffffc00f09947 */ /* 0x004fea000383ffff */
[----:B------:R-:W-:Y:S05]  /*2d940*/  BRA `(.L_x_1828) ;  /* 0xffffff3400687947 */ /* 0x000fea000383ffff */
.L_x_1879:
[----:B------:R-:W0:Y:S01]  /*2d950*/  S2R R12, SR_TID.X ;  /* 0x00000000000c7919 */ /* 0x000e220000002100 */
[----:B------:R-:W-:Y:S01]  /*2d960*/  BSSY B1, `(.L_x_2050) ;  /* 0x000000a000017945 */ /* 0x000fe20003800000 */
[----:B------:R-:W-:Y:S02]  /*2d970*/  IMAD.MOV.U32 R11, RZ, RZ, 0x1f ;  /* 0x0000001fff0b7424 */ /* 0x000fe400078e00ff */
[----:B------:R-:W-:Y:S01]  /*2d980*/  IMAD.MOV.U32 R15, RZ, RZ, -0x1 ;  /* 0xffffffffff0f7424 */ /* 0x000fe200078e00ff */
[----:B0-----:R-:W-:-:S04]  /*2d990*/  SHF.R.U32.HI R12, RZ, 0x5, R12 ;  /* 0x00000005ff0c7819 */ /* 0x001fc8000001160c */
[----:B------:R-:W-:-:S05]  /*2d9a0*/  LOP3.LUT R12, R12, 0x3, RZ, 0xc0, !PT ;  /* 0x000000030c0c7812 */ /* 0x000fca00078ec0ff */
[----:B------:R-:W-:Y:S02]  /*2d9b0*/  IMAD.MOV.U32 R13, RZ, RZ, R12 ;  /* 0x000000ffff0d7224 */ /* 0x000fe400078e000c */
[----:B------:R-:W-:-:S07]  /*2d9c0*/  IMAD.MOV.U32 R12, RZ, RZ, RZ ;  /* 0x000000ffff0c7224 */ /* 0x000fce00078e00ff */
[----:B------:R-:W-:Y:S05]  /*2d9d0*/  WARPSYNC.COLLECTIVE R15, `(.L_x_2051) ;  /* 0x000000000f087348 */ /* 0x000fea0003c00000 */
[----:B------:R0:W1:Y:S02]  /*2d9e0*/  SHFL.IDX P6, R14, R13, R12, R11 ;  /* 0x0000000c0d0e7389 */ /* 0x00006400000c000b */
[----:B01----:R-:W-:Y:S01]  /*2d9f0*/  ENDCOLLECTIVE ;  /* 0x000000000000791b */ /* 0x003fe20003800000 */
.L_x_2051:
[----:B------:R-:W-:Y:S05]  /*2da00*/  BSYNC B1 ;  /* 0x0000000000017941 */ /* 0x000fea0003800000 */
.L_x_2050:
[----:B------:R-:W-:Y:S05]  /*2da10*/  BRA `(.L_x_2052) ;  /* 0xffffff8800887947 */ /* 0x000fea000383ffff */
.L_x_1881:
[----:B------:R-:W-:Y:S01]  /*2da20*/  BSSY B1, `(.L_x_2053) ;  /* 0x0000006000017945 */ /* 0x000fe20003800000 */
[----:B------:R-:W-:-:S07]  /*2da30*/  IMAD.MOV.U32 R15, RZ, RZ, -0x1 ;  /* 0xffffffffff0f7424 */ /* 0x000fce00078e00ff */
[----:B0-----:R-:W-:Y:S05]  /*2da40*/  WARPSYNC.COLLECTIVE R15, `(.L_x_2054) ;  /* 0x000000000f0c7348 */ /* 0x001fea0003c00000 */
[----:B------:R-:W-:Y:S02]  /*2da50*/  ELECT P6, UR62, PT ;  /* 0x00000000003e782f */ /* 0x000fe400038c0000 */
[----:B------:R-:W-:Y:S01]  /*2da60*/  MOV R14, UR62 ;  /* 0x0000003e000e7c02 */ /* 0x000fe20008000f00 */
[----:B0-----:R-:W-:Y:S10]  /*2da70*/  ENDCOLLECTIVE ;  /* 0x000000000000791b */ /* 0x001ff40003800000 */
.L_x_2054:
[----:B------:R-:W-:Y:S05]  /*2da80*/  BSYNC B1 ;  /* 0x0000000000017941 */ /* 0x000fea0003800000 */
.L_x_2053:
[----:B------:R-:W-:Y:S05]  /*2da90*/  BRA `(.L_x_1880) ;  /* 0xffffff8800807947 */ /* 0x000fea000383ffff */
.L_x_1883:
[----:B0-----:R0:W1:Y:S02]  /*2daa0*/  SYNCS.PHASECHK.TRANS64.TRYWAIT P0, [R17+URZ+0x2a820], R10 ;  /* 0x02a8200a110075a7 */ /* 0x001064000800017f */
[----:B-1----:R-:W-:Y:S05]  /*2dab0*/  @!P0 NANOSLEEP.SYNCS 0x989680 ;  /* 0x009896800000895d */ /* 0x002fea0003900000 */
[----:B------:R-:W1:Y:S02]  /*2dac0*/  @!P0 SYNCS.PHASECHK.TRANS64 P0, [R17+URZ+0x2a820], R10 ;  /* 0x02a8200a110085a7 */ /* 0x000e64000800007f */
[----:B-1----:R-:W-:Y:S05]  /*2dad0*/  @!P0 BRA `(.L_x_1883) ;  /* 0xfffffffc00f08947 */ /* 0x002fea000383ffff */
[----:B------:R-:W-:Y:S05]  /*2dae0*/  BRA `(.L_x_2055) ;  /* 0xffffff8800907947 */ /* 0x000fea000383ffff */
.L_x_1887:
[----:B-1----:R1:W2:Y:S02]  /*2daf0*/  SYNCS.PHASECHK.TRANS64.TRYWAIT P0, [R12+URZ+0x2a8a0], R11 ;  /* 0x02a8a00b0c0075a7 */ /* 0x0022a4000800017f */
[----:B--2---:R-:W-:Y:S05]  /*2db00*/  @!P0 NANOSLEEP.SYNCS 0x989680 ;  /* 0x009896800000895d */ /* 0x004fea0003900000 */
[----:B------:R-:W2:Y:S02]  /*2db10*/  @!P0 SYNCS.PHASECHK.TRANS64 P0, [R12+URZ+0x2a8a0], R11 ;  /* 0x02a8a00b0c0085a7 */ /* 0x000ea4000800007f */
[----:B--2---:R-:W-:Y:S05]  /*2db20*/  @!P0 BRA `(.L_x_1887) ;  /* 0xfffffffc00f08947 */ /* 0x004fea000383ffff */
[----:B------:R-:W-:Y:S05]  /*2db30*/  BRA `(.L_x_2056) ;  /* 0xffffff8800a87947 */ /* 0x000fea000383ffff */
.L_x_1894:
[----:B0-----:R0:W2:Y:S02]  /*2db40*/  SYNCS.PHASECHK.TRANS64.TRYWAIT P0, [R12+URZ+0x2a8c0], R11 ;  /* 0x02a8c00b0c0075a7 */ /* 0x0010a4000800017f */
[----:B--2---:R-:W-:Y:S05]  /*2db50*/  @!P0 NANOSLEEP.SYNCS 0x989680 ;  /* 0x009896800000895d */ /* 0x004fea0003900000 */
[----:B------:R-:W2:Y:S02]  /*2db60*/  @!P0 SYNCS.PHASECHK.TRANS64 P0, [R12+URZ+0x2a8c0], R11 ;  /* 0x02a8c00b0c0085a7 */ /* 0x000ea4000800007f */
[----:B--2---:R-:W-:Y:S05]  /*2db70*/  @!P0 BRA `(.L_x_1894) ;  /* 0xfffffffc00f08947 */ /* 0x004fea000383ffff */
[----:B------:R-:W-:Y:S05]  /*2db80*/  BRA `(.L_x_2057) ;  /* 0xffffff8c00a07947 */ /* 0x000fea000383ffff */
.L_x_1902:
[----:B0-----:R0:W1:Y:S02]  /*2db90*/  SYNCS.PHASECHK.TRANS64.TRYWAIT P1, [R10+URZ+0x2a8a0], R2 ;  /* 0x02a8a0020a0075a7 */ /* 0x001064000802017f */
[----:B-1----:R-:W-:Y:S05]  /*2dba0*/  @!P1 NANOSLEEP.SYNCS 0x989680 ;  /* 0x009896800000995d */ /* 0x002fea0003900000 */
[----:B------:R-:W1:Y:S02]  /*2dbb0*/  @!P1 SYNCS.PHASECHK.TRANS64 P1, [R10+URZ+0x2a8a0], R2 ;  /* 0x02a8a0020a0095a7 */ /* 0x000e64000802007f */
[----:B-1----:R-:W-:Y:S05]  /*2dbc0*/  @!P1 BRA `(.L_x_1902) ;  /* 0xfffffffc00f09947 */ /* 0x002fea000383ffff */
[----:B------:R-:W-:Y:S05]  /*2dbd0*/  BRA `(.L_x_2058) ;  /* 0xffffff90009c7947 */ /* 0x000fea000383ffff */
.L_x_1909:
[----:B-1----:R1:W2:Y:S02]  /*2dbe0*/  SYNCS.PHASECHK.TRANS64.TRYWAIT P1, [R10+URZ+0x2a8c0], R2 ;  /* 0x02a8c0020a0075a7 */ /* 0x0022a4000802017f */
[----:B--2---:R-:W-:Y:S05]  /*2dbf0*/  @!P1 NANOSLEEP.SYNCS 0x989680 ;  /* 0x009896800000995d */ /* 0x004fea0003900000 */
[----:B------:R-:W2:Y:S02]  /*2dc00*/  @!P1 SYNCS.PHASECHK.TRANS64 P1, [R10+URZ+0x2a8c0], R2 ;  /* 0x02a8c0020a0095a7 */ /* 0x000ea4000802007f */
[----:B--2---:R-:W-:Y:S05]  /*2dc10*/  @!P1 BRA `(.L_x_1909) ;  /* 0xfffffffc00f09947 */ /* 0x004fea000383ffff */
[----:B------:R-:W-:Y:S05]  /*2dc20*/  BRA `(.L_x_2059) ;  /* 0xffffff9400907947 */ /* 0x000fea000383ffff */
.L_x_1933:
        /* <DEDUP_REMOVED lines=11> */
.L_x_2061:
[----:B------:R-:W-:Y:S05]  /*2dce0*/  BSYNC B0 ;  /* 0x0000000000007941 */ /* 0x000fea0003800000 */
.L_x_2060:
[----:B------:R-:W-:Y:S05]  /*2dcf0*/  BRA `(.L_x_2062) ;  /* 0xffffffa800347947 */ /* 0x000fea000383ffff */
.L_x_1936:
[----:B0-----:R0:W1:Y:S02]  /*2dd00*/  SYNCS.PHASECHK.TRANS64.TRYWAIT P0, [R7+URZ+0x2a840], R2 ;  /* 0x02a84002070075a7 */ /* 0x001064000800017f */
[----:B-1----:R-:W-:Y:S05]  /*2dd10*/  @!P0 NANOSLEEP.SYNCS 0x989680 ;  /* 0x009896800000895d */ /* 0x002fea0003900000 */
[----:B------:R-:W1:Y:S02]  /*2dd20*/  @!P0 SYNCS.PHASECHK.TRANS64 P0, [R7+URZ+0x2a840], R2 ;  /* 0x02a84002070085a7 */ /* 0x000e64000800007f */
[----:B-1----:R-:W-:Y:S05]  /*2dd30*/  @!P0 BRA `(.L_x_1936) ;  /* 0xfffffffc00f08947 */ /* 0x002fea000383ffff */
[----:B------:R-:W-:Y:S05]  /*2dd40*/  BRA `(.L_x_2063) ;  /* 0xffffffa800847947 */ /* 0x000fea000383ffff */
.L_x_1937:
        /* <DEDUP_REMOVED lines=8> */
.L_x_2065:
[----:B------:R-:W-:Y:S05]  /*2ddd0*/  BSYNC B0 ;  /* 0x0000000000007941 */ /* 0x000fea0003800000 */
.L_x_2064:
        /* <DEDUP_REMOVED lines=9> */
.L_x_2066:
[----:B------:R-:W-:Y:S02]  /*2de70*/  IMAD.MOV.U32 R13, RZ, RZ, R0 ;  /* 0x000000ffff0d7224 */ /* 0x000fe400078e0000 */
[----:B------:R-:W-:Y:S02]  /*2de80*/  IMAD.MOV.U32 R12, RZ, RZ, 0x1 ;  /* 0x00000001ff0c7424 */ /* 0x000fe400078e00ff */
[----:B------:R-:W-:-:S07]  /*2de90*/  IMAD.MOV.U32 R3, RZ, RZ, R14 ;  /* 0x000000ffff037224 */ /* 0x000fce00078e000e */
[----:B------:R-:W-:Y:S05]  /*2dea0*/  WARPSYNC.COLLECTIVE R15, `(.L_x_2067) ;  /* 0x000000000f087348 */ /* 0x000fea0003c00000 */
[----:B------:R0:W1:Y:S02]  /*2deb0*/  SHFL.IDX P6, R14, R13, R12, R11 ;  /* 0x0000000c0d0e7389 */ /* 0x00006400000c000b */
[----:B01----:R-:W-:Y:S01]  /*2dec0*/  ENDCOLLECTIVE ;  /* 0x000000000000791b */ /* 0x003fe20003800000 */
.L_x_2067:
        /* <DEDUP_REMOVED lines=17> */
.L_x_2068:
[----:B------:R-:W-:Y:S02]  /*2dfe0*/  @P1 IMAD R8, R5, 0x2, R17 ;  /* 0x0000000205081824 */ /* 0x000fe400078e0211 */
[----:B------:R-:W-:Y:S02]  /*2dff0*/  IMAD.MOV.U32 R13, RZ, RZ, R0 ;  /* 0x000000ffff0d7224 */ /* 0x000fe400078e0000 */
[----:B------:R-:W-:Y:S02]  /*2e000*/  IMAD.MOV.U32 R12, RZ, RZ, 0x2 ;  /* 0x00000002ff0c7424 */ /* 0x000fe400078e00ff */
[----:B------:R-:W-:-:S07]  /*2e010*/  IMAD.MOV.U32 R3, RZ, RZ, R14 ;  /* 0x000000ffff037224 */ /* 0x000fce00078e000e */
[----:B------:R-:W-:Y:S05]  /*2e020*/  WARPSYNC.COLLECTIVE R15, `(.L_x_2069) ;  /* 0x000000000f087348 */ /* 0x000fea0003c00000 */
[----:B------:R0:W1:Y:S02]  /*2e030*/  SHFL.IDX P6, R14, R13, R12, R11 ;  /* 0x0000000c0d0e7389 */ /* 0x00006400000c000b */
[----:B01----:R-:W-:Y:S01]  /*2e040*/  ENDCOLLECTIVE ;  /* 0x000000000000791b */ /* 0x003fe20003800000 */
.L_x_2069:
        /* <DEDUP_REMOVED lines=17> */
.L_x_2070:
[----:B------:R-:W-:Y:S02]  /*2e160*/  @P1 IMAD R8, R5, 0x2, R17 ;  /* 0x0000000205081824 */ /* 0x000fe400078e0211 */
[----:B------:R-:W-:Y:S02]  /*2e170*/  IMAD.MOV.U32 R13, RZ, RZ, R0 ;  /* 0x000000ffff0d7224 */ /* 0x000fe400078e0000 */
[----:B------:R-:W-:Y:S02]  /*2e180*/  IMAD.MOV.U32 R12, RZ, RZ, 0x3 ;  /* 0x00000003ff0c7424 */ /* 0x000fe400078e00ff */
[----:B------:R-:W-:-:S07]  /*2e190*/  IMAD.MOV.U32 R3, RZ, RZ, R14 ;  /* 0x000000ffff037224 */ /* 0x000fce00078e000e */
[----:B------:R-:W-:Y:S05]  /*2e1a0*/  WARPSYNC.COLLECTIVE R15, `(.L_x_2071) ;  /* 0x000000000f087348 */ /* 0x000fea0003c00000 */
[----:B------:R0:W1:Y:S02]  /*2e1b0*/  SHFL.IDX P6, R14, R13, R12, R11 ;  /* 0x0000000c0d0e7389 */ /* 0x00006400000c000b */
[----:B01----:R-:W-:Y:S01]  /*2e1c0*/  ENDCOLLECTIVE ;  /* 0x000000000000791b */ /* 0x003fe20003800000 */
.L_x_2071:
        /* <DEDUP_REMOVED lines=17> */
.L_x_2072:
[----:B------:R-:W-:Y:S02]  /*2e2e0*/  @P1 IMAD R8, R5, 0x2, R17 ;  /* 0x0000000205081824 */ /* 0x000fe400078e0211 */
[----:B------:R-:W-:Y:S02]  /*2e2f0*/  IMAD.MOV.U32 R13, RZ, RZ, R0 ;  /* 0x000000ffff0d7224 */ /* 0x000fe400078e0000 */
[----:B------:R-:W-:Y:S02]  /*2e300*/  IMAD.MOV.U32 R12, RZ, RZ, 0x4 ;  /* 0x00000004ff0c7424 */ /* 0x000fe400078e00ff */
[----:B------:R-:W-:-:S07]  /*2e310*/  IMAD.MOV.U32 R3, RZ, RZ, R14 ;  /* 0x000000ffff037224 */ /* 0x000fce00078e000e */
[----:B------:R-:W-:Y:S05]  /*2e320*/  WARPSYNC.COLLECTIVE R15, `(.L_x_2073) ;  /* 0x000000000f087348 */ /* 0x000fea0003c00000 */
[----:B------:R0:W1:Y:S02]  /*2e330*/  SHFL.IDX P6, R14, R13, R12, R11 ;  /* 0x0000000c0d0e7389 */ /* 0x00006400000c000b */
[----:B01----:R-:W-:Y:S01]  /*2e340*/  ENDCOLLECTIVE ;  /* 0x000000000000791b */ /* 0x003fe20003800000 */
.L_x_2073:
        /* <DEDUP_REMOVED lines=17> */
.L_x_2074:
[----:B------:R-:W-:Y:S02]  /*2e460*/  @P1 IMAD R8, R5, 0x2, R17 ;  /* 0x0000000205081824 */ /* 0x000fe400078e0211 */
[----:B------:R-:W-:Y:S02]  /*2e470*/  IMAD.MOV.U32 R13, RZ, RZ, R0 ;  /* 0x000000ffff0d7224 */ /* 0x000fe400078e0000 */
[----:B------:R-:W-:Y:S02]  /*2e480*/  IMAD.MOV.U32 R12, RZ, RZ, 0x5 ;  /* 0x00000005ff0c7424 */ /* 0x000fe400078e00ff */
[----:B------:R-:W-:-:S07]  /*2e490*/  IMAD.MOV.U32 R3, RZ, RZ, R14 ;  /* 0x000000ffff037224 */ /* 0x000fce00078e000e */
[----:B------:R-:W-:Y:S05]  /*2e4a0*/  WARPSYNC.COLLECTIVE R15, `(.L_x_2075) ;  /* 0x000000000f087348 */ /* 0x000fea0003c00000 */
[----:B------:R0:W1:Y:S02]  /*2e4b0*/  SHFL.IDX P6, R14, R13, R12, R11 ;  /* 0x0000000c0d0e7389 */ /* 0x00006400000c000b */
[----:B01----:R-:W-:Y:S01]  /*2e4c0*/  ENDCOLLECTIVE ;  /* 0x000000000000791b */ /* 0x003fe20003800000 */
.L_x_2075:
        /* <DEDUP_REMOVED lines=10> */
.L_x_2076:
        /* <DEDUP_REMOVED lines=8> */
.L_x_1942:
        /* <DEDUP_REMOVED lines=9> */
.L_x_2078:
[----:B------:R-:W-:Y:S01]  /*2e680*/  ISETP.GE.AND P1, PT, R25, R32, PT ;  /* 0x000000201900720c */ /* 0x000fe20003f26270 */
[----:B------:R-:W-:Y:S02]  /*2e690*/  IMAD.MOV.U32 R13, RZ, RZ, R0 ;  /* 0x000000ffff0d7224 */ /* 0x000fe400078e0000 */
[----:B------:R-:W-:-:S10]  /*2e6a0*/  IMAD.MOV.U32 R2, RZ, RZ, R14 ;  /* 0x000000ffff027224 */ /* 0x000fd400078e000e */
[----:B------:R-:W-:Y:S05]  /*2e6b0*/  WARPSYNC.COLLECTIVE R15, `(.L_x_2079) ;  /* 0x000000000f087348 */ /* 0x000fea0003c00000 */
[----:B------:R0:W1:Y:S02]  /*2e6c0*/  SHFL.IDX P6, R14, R13, R12, R11 ;  /* 0x0000000c0d0e7389 */ /* 0x00006400000c000b */
[----:B01----:R-:W-:Y:S01]  /*2e6d0*/  ENDCOLLECTIVE ;  /* 0x000000000000791b */ /* 0x003fe20003800000 */
.L_x_2079:
[----:B------:R-:W-:Y:S02]  /*2e6e0*/  IMAD.MOV.U32 R13, RZ, RZ, R4 ;  /* 0x000000ffff0d7224 */ /* 0x000fe400078e0004 */
[----:B------:R-:W-:Y:S02]  /*2e6f0*/  IMAD.MOV.U32 R12, RZ, RZ, 0x1 ;  /* 0x00000001ff0c7424 */ /* 0x000fe400078e00ff */
[----:B------:R-:W-:-:S07]  /*2e700*/  IMAD.MOV.U32 R3, RZ, RZ, R14 ;  /* 0x000000ffff037224 */ /* 0x000fce00078e000e */
[----:B------:R-:W-:Y:S05]  /*2e710*/  WARPSYNC.COLLECTIVE R15, `(.L_x_2080) ;  /* 0x000000000f087348 */ /* 0x000fea0003c00000 */
[----:B------:R0:W1:Y:S02]  /*2e720*/  SHFL.IDX P6, R14, R13, R12, R11 ;  /* 0x0000000c0d0e7389 */ /* 0x00006400000c000b */
[----:B01----:R-:W-:Y:S01]  /*2e730*/  ENDCOLLECTIVE ;  /* 0x000000000000791b */ /* 0x003fe20003800000 */
.L_x_2080:
        /* <DEDUP_REMOVED lines=16> */
.L_x_2081:
[----:B------:R-:W-:Y:S02]  /*2e840*/  IMAD.MOV.U32 R13, RZ, RZ, R4 ;  /* 0x000000ffff0d7224 */ /* 0x000fe400078e0004 */
[----:B------:R-:W-:Y:S02]  /*2e850*/  IMAD.MOV.U32 R12, RZ, RZ, 0x2 ;  /* 0x00000002ff0c7424 */ /* 0x000fe400078e00ff */
[----:B------:R-:W-:-:S07]  /*2e860*/  IMAD.MOV.U32 R3, RZ, RZ, R14 ;  /* 0x000000ffff037224 */ /* 0x000fce00078e000e */
[----:B------:R-:W-:Y:S05]  /*2e870*/  WARPSYNC.COLLECTIVE R15, `(.L_x_2082) ;  /* 0x000000000f087348 */ /* 0x000fea0003c00000 */
[----:B------:R0:W1:Y:S02]  /*2e880*/  SHFL.IDX P6, R14, R13, R12, R11 ;  /* 0x0000000c0d0e7389 */ /* 0x00006400000c000b */
[----:B01----:R-:W-:Y:S01]  /*2e890*/  ENDCOLLECTIVE ;  /* 0x000000000000791b */ /* 0x003fe20003800000 */
.L_x_2082:
        /* <DEDUP_REMOVED lines=17> */
.L_x_2083:
[----:B------:R-:W-:Y:S02]  /*2e9b0*/  IMAD.MOV.U32 R13, RZ, RZ, R4 ;  /* 0x000000ffff0d7224 */ /* 0x000fe400078e0004 */
[----:B------:R-:W-:Y:S02]  /*2e9c0*/  IMAD.MOV.U32 R12, RZ, RZ, 0x3 ;  /* 0x00000003ff0c7424 */ /* 0x000fe400078e00ff */
[----:B------:R-:W-:-:S07]  /*2e9d0*/  IMAD.MOV.U32 R3, RZ, RZ, R14 ;  /* 0x000000ffff037224 */ /* 0x000fce00078e000e */
[----:B------:R-:W-:Y:S05]  /*2e9e0*/  WARPSYNC.COLLECTIVE R15, `(.L_x_2084) ;  /* 0x000000000f087348 */ /* 0x000fea0003c00000 */
[----:B------:R0:W1:Y:S02]  /*2e9f0*/  SHFL.IDX P6, R14, R13, R12, R11 ;  /* 0x0000000c0d0e7389 */ /* 0x00006400000c000b */
[----:B01----:R-:W-:Y:S01]  /*2ea00*/  ENDCOLLECTIVE ;  /* 0x000000000000791b */ /* 0x003fe20003800000 */
.L_x_2084:
        /* <DEDUP_REMOVED lines=17> */
.L_x_2085:
[----:B------:R-:W-:Y:S02]  /*2eb20*/  IMAD.MOV.U32 R13, RZ, RZ, R4 ;  /* 0x000000ffff0d7224 */ /* 0x000fe400078e0004 */
[----:B------:R-:W-:Y:S02]  /*2eb30*/  IMAD.MOV.U32 R12, RZ, RZ, 0x4 ;  /* 0x00000004ff0c7424 */ /* 0x000fe400078e00ff */
[----:B------:R-:W-:-:S07]  /*2eb40*/  IMAD.MOV.U32 R3, RZ, RZ, R14 ;  /* 0x000000ffff037224 */ /* 0x000fce00078e000e */
[----:B------:R-:W-:Y:S05]  /*2eb50*/  WARPSYNC.COLLECTIVE R15, `(.L_x_2086) ;  /* 0x000000000f087348 */ /* 0x000fea0003c00000 */
[----:B------:R0:W1:Y:S02]  /*2eb60*/  SHFL.IDX P6, R14, R13, R12, R11 ;  /* 0x0000000c0d0e7389 */ /* 0x00006400000c000b */
[----:B01----:R-:W-:Y:S01]  /*2eb70*/  ENDCOLLECTIVE ;  /* 0x000000000000791b */ /* 0x003fe20003800000 */
.L_x_2086:
        /* <DEDUP_REMOVED lines=17> */
.L_x_2087:
[----:B------:R-:W-:Y:S02]  /*2ec90*/  IMAD.MOV.U32 R13, RZ, RZ, R4 ;  /* 0x000000ffff0d7224 */ /* 0x000fe400078e0004 */
[----:B------:R-:W-:Y:S02]  /*2eca0*/  IMAD.MOV.U32 R12, RZ, RZ, 0x5 ;  /* 0x00000005ff0c7424 */ /* 0x000fe400078e00ff */
[----:B------:R-:W-:-:S07]  /*2ecb0*/  IMAD.MOV.U32 R3, RZ, RZ, R14 ;  /* 0x000000ffff037224 */ /* 0x000fce00078e000e */
[----:B------:R-:W-:Y:S05]  /*2ecc0*/  WARPSYNC.COLLECTIVE R15, `(.L_x_2088) ;  /* 0x000000000f087348 */ /* 0x000fea0003c00000 */
[----:B------:R0:W1:Y:S02]  /*2ecd0*/  SHFL.IDX P6, R14, R13, R12, R11 ;  /* 0x0000000c0d0e7389 */ /* 0x00006400000c000b */
[----:B01----:R-:W-:Y:S01]  /*2ece0*/  ENDCOLLECTIVE ;  /* 0x000000000000791b */ /* 0x003fe20003800000 */
.L_x_2088:
        /* <DEDUP_REMOVED lines=17> */
.L_x_2089:
[----:B------:R-:W-:Y:S02]  /*2ee00*/  IMAD.MOV.U32 R13, RZ, RZ, R4 ;  /* 0x000000ffff0d7224 */ /* 0x000fe400078e0004 */
[----:B------:R-:W-:Y:S02]  /*2ee10*/  IMAD.MOV.U32 R12, RZ, RZ, 0x6 ;  /* 0x00000006ff0c7424 */ /* 0x000fe400078e00ff */
[----:B------:R-:W-:-:S07]  /*2ee20*/  IMAD.MOV.U32 R3, RZ, RZ, R14 ;  /* 0x000000ffff037224 */ /* 0x000fce00078e000e */
[----:B------:R-:W-:Y:S05]  /*2ee30*/  WARPSYNC.COLLECTIVE R15, `(.L_x_2090) ;  /* 0x000000000f087348 */ /* 0x000fea0003c00000 */
[----:B------:R0:W1:Y:S02]  /*2ee40*/  SHFL.IDX P6, R14, R13, R12, R11 ;  /* 0x0000000c0d0e7389 */ /* 0x00006400000c000b */
[----:B01----:R-:W-:Y:S01]  /*2ee50*/  ENDCOLLECTIVE ;  /* 0x000000000000791b */ /* 0x003fe20003800000 */
.L_x_2090:
        /* <DEDUP_REMOVED lines=17> */
.L_x_2091:
[----:B------:R-:W-:Y:S02]  /*2ef70*/  IMAD.MOV.U32 R13, RZ, RZ, R4 ;  /* 0x000000ffff0d7224 */ /* 0x000fe400078e0004 */
[----:B------:R-:W-:Y:S02]  /*2ef80*/  IMAD.MOV.U32 R12, RZ, RZ, 0x7 ;  /* 0x00000007ff0c7424 */ /* 0x000fe400078e00ff */
[----:B------:R-:W-:-:S07]  /*2ef90*/  IMAD.MOV.U32 R3, RZ, RZ, R14 ;  /* 0x000000ffff037224 */ /* 0x000fce00078e000e */
[----:B------:R-:W-:Y:S05]  /*2efa0*/  WARPSYNC.COLLECTIVE R15, `(.L_x_2092) ;  /* 0x000000000f087348 */ /* 0x000fea0003c00000 */
[----:B------:R0:W1:Y:S02]  /*2efb0*/  SHFL.IDX P6, R14, R13, R12, R11 ;  /* 0x0000000c0d0e7389 */ /* 0x00006400000c000b */
[----:B01----:R-:W-:Y:S01]  /*2efc0*/  ENDCOLLECTIVE ;  /* 0x000000000000791b */ /* 0x003fe20003800000 */
.L_x_2092:
        /* <DEDUP_REMOVED lines=15> */
.L_x_2093:
[----:B------:R-:W-:Y:S05]  /*2f0c0*/  BRA `(.L_x_2094) ;  /* 0xffffffa8003c7947 */ /* 0x000fea000383ffff */
.L_x_1947:
[----:B0-----:R0:W1:Y:S02]  /*2f0d0*/  SYNCS.PHASECHK.TRANS64.TRYWAIT P0, [R17+URZ+0x2a820], R2 ;  /* 0x02a82002110075a7 */ /* 0x001064000800017f */
[----:B-1----:R-:W-:Y:S05]  /*2f0e0*/  @!P0 NANOSLEEP.SYNCS 0x989680 ;  /* 0x009896800000895d */ /* 0x002fea0003900000 */
[----:B------:R-:W1:Y:S02]  /*2f0f0*/  @!P0 SYNCS.PHASECHK.TRANS64 P0, [R17+URZ+0x2a820], R2 ;  /* 0x02a82002110085a7 */ /* 0x000e64000800007f */
[----:B-1----:R-:W-:Y:S05]  /*2f100*/  @!P0 BRA `(.L_x_1947) ;  /* 0xfffffffc00f08947 */ /* 0x002fea000383ffff */
[----:B------:R-:W-:Y:S05]  /*2f110*/  BRA `(.L_x_2095) ;  /* 0xffffffa800b47947 */ /* 0x000fea000383ffff */
.L_x_1952:
[----:B0-----:R0:W1:Y:S02]  /*2f120*/  SYNCS.PHASECHK.TRANS64.TRYWAIT P0, [R5+URZ+0x2a840], R0 ;  /* 0x02a84000050075a7 */ /* 0x001064000800017f */
[----:B-1----:R-:W-:Y:S05]  /*2f130*/  @!P0 NANOSLEEP.SYNCS 0x989680 ;  /* 0x009896800000895d */ /* 0x002fea0003900000 */
[----:B------:R-:W1:Y:S02]  /*2f140*/  @!P0 SYNCS.PHASECHK.TRANS64 P0, [R5+URZ+0x2a840], R0 ;  /* 0x02a84000050085a7 */ /* 0x000e64000800007f */
[----:B-1----:R-:W-:Y:S05]  /*2f150*/  @!P0 BRA `(.L_x_1952) ;  /* 0xfffffffc00f08947 */ /* 0x002fea000383ffff */
[----:B------:R-:W-:Y:S05]  /*2f160*/  BRA `(.L_x_2096) ;  /* 0xffffffac00787947 */ /* 0x000fea000383ffff */
.L_x_1953:
        /* <DEDUP_REMOVED lines=8> */
.L_x_2098:
[----:B------:R-:W-:Y:S05]  /*2f1f0*/  BSYNC B1 ;  /* 0x0000000000017941 */ /* 0x000fea0003800000 */
.L_x_2097:
        /* <DEDUP_REMOVED lines=10> */
.L_x_2099:
        /* <DEDUP_REMOVED lines=8> */
.L_x_2100:
        /* <DEDUP_REMOVED lines=14> */
.L_x_2101:
[----:B------:R-:W-:Y:S02]  /*2f400*/  IMAD.MOV.U32 R13, RZ, RZ, R8 ;  /* 0x000000ffff0d7224 */ /* 0x000fe400078e0008 */
[----:B------:R-:W-:Y:S02]  /*2f410*/  IMAD.MOV.U32 R12, RZ, RZ, 0x2 ;  /* 0x00000002ff0c7424 */ /* 0x000fe400078e00ff */
[----:B------:R-:W-:-:S07]  /*2f420*/  IMAD.MOV.U32 R2, RZ, RZ, R14 ;  /* 0x000000ffff027224 */ /* 0x000fce00078e000e */
[----:B------:R-:W-:Y:S05]  /*2f430*/  WARPSYNC.COLLECTIVE R15, `(.L_x_2102) ;  /* 0x000000000f087348 */ /* 0x000fea0003c00000 */
[----:B------:R0:W1:Y:S02]  /*2f440*/  SHFL.IDX P6, R14, R13, R12, R11 ;  /* 0x0000000c0d0e7389 */ /* 0x00006400000c000b */
[----:B01----:R-:W-:Y:S01]  /*2f450*/  ENDCOLLECTIVE ;  /* 0x000000000000791b */ /* 0x003fe20003800000 */
.L_x_2102:
        /* <DEDUP_REMOVED lines=13> */
.L_x_2103:
[----:B------:R-:W-:Y:S02]  /*2f530*/  IMAD.MOV.U32 R13, RZ, RZ, R8 ;  /* 0x000000ffff0d7224 */ /* 0x000fe400078e0008 */
[----:B------:R-:W-:Y:S02]  /*2f540*/  IMAD.MOV.U32 R12, RZ, RZ, 0x3 ;  /* 0x00000003ff0c7424 */ /* 0x000fe400078e00ff */
[----:B------:R-:W-:-:S07]  /*2f550*/  IMAD.MOV.U32 R2, RZ, RZ, R14 ;  /* 0x000000ffff027224 */ /* 0x000fce00078e000e */
[----:B------:R-:W-:Y:S05]  /*2f560*/  WARPSYNC.COLLECTIVE R15, `(.L_x_2104) ;  /* 0x000000000f087348 */ /* 0x000fea0003c00000 */
[----:B------:R0:W1:Y:S02]  /*2f570*/  SHFL.IDX P6, R14, R13, R12, R11 ;  /* 0x0000000c0d0e7389 */ /* 0x00006400000c000b */
[----:B01----:R-:W-:Y:S01]  /*2f580*/  ENDCOLLECTIVE ;  /* 0x000000000000791b */ /* 0x003fe20003800000 */
.L_x_2104:
        /* <DEDUP_REMOVED lines=13> */
.L_x_2105:
[----:B------:R-:W-:Y:S02]  /*2f660*/  IMAD.MOV.U32 R13, RZ, RZ, R8 ;  /* 0x000000ffff0d7224 */ /* 0x000fe400078e0008 */
[----:B------:R-:W-:Y:S02]  /*2f670*/  IMAD.MOV.U32 R12, RZ, RZ, 0x4 ;  /* 0x00000004ff0c7424 */ /* 0x000fe400078e00ff */
[----:B------:R-:W-:-:S07]  /*2f680*/  IMAD.MOV.U32 R2, RZ, RZ, R14 ;  /* 0x000000ffff027224 */ /* 0x000fce00078e000e */
[----:B------:R-:W-:Y:S05]  /*2f690*/  WARPSYNC.COLLECTIVE R15, `(.L_x_2106) ;  /* 0x000000000f087348 */ /* 0x000fea0003c00000 */
[----:B------:R0:W1:Y:S02]  /*2f6a0*/  SHFL.IDX P6, R14, R13, R12, R11 ;  /* 0x0000000c0d0e7389 */ /* 0x00006400000c000b */
[----:B01----:R-:W-:Y:S01]  /*2f6b0*/  ENDCOLLECTIVE ;  /* 0x000000000000791b */ /* 0x003fe20003800000 */
.L_x_2106:
        /* <DEDUP_REMOVED lines=13> */
.L_x_2107:
[----:B------:R-:W-:Y:S02]  /*2f790*/  IMAD.MOV.U32 R13, RZ, RZ, R8 ;  /* 0x000000ffff0d7224 */ /* 0x000fe400078e0008 */
[----:B------:R-:W-:Y:S02]  /*2f7a0*/  IMAD.MOV.U32 R12, RZ, RZ, 0x5 ;  /* 0x00000005ff0c7424 */ /* 0x000fe400078e00ff */
[----:B------:R-:W-:-:S07]  /*2f7b0*/  IMAD.MOV.U32 R2, RZ, RZ, R14 ;  /* 0x000000ffff027224 */ /* 0x000fce00078e000e */
[----:B------:R-:W-:Y:S05]  /*2f7c0*/  WARPSYNC.COLLECTIVE R15, `(.L_x_2108) ;  /* 0x000000000f087348 */ /* 0x000fea0003c00000 */
[----:B------:R0:W1:Y:S02]  /*2f7d0*/  SHFL.IDX P6, R14, R13, R12, R11 ;  /* 0x0000000c0d0e7389 */ /* 0x00006400000c000b */
[----:B01----:R-:W-:Y:S01]  /*2f7e0*/  ENDCOLLECTIVE ;  /* 0x000000000000791b */ /* 0x003fe20003800000 */
.L_x_2108:
        /* <DEDUP_REMOVED lines=13> */
.L_x_2109:
[----:B------:R-:W-:Y:S01]  /*2f8c0*/  IMAD.MOV.U32 R2, RZ, RZ, R14 ;  /* 0x000000ffff027224 */ /* 0x000fe200078e000e */
[----:B------:R-:W-:Y:S06]  /*2f8d0*/  BRA `(.L_x_2110) ;  /* 0xffffffa800a87947 */ /* 0x000fec000383ffff */
.L_x_1958:
[----:B-1----:R1:W2:Y:S02]  /*2f8e0*/  SYNCS.PHASECHK.TRANS64.TRYWAIT P0, [R5+URZ+0x2a860], R2 ;  /* 0x02a86002050075a7 */ /* 0x0022a4000800017f */
[----:B--2---:R-:W-:Y:S05]  /*2f8f0*/  @!P0 NANOSLEEP.SYNCS 0x989680 ;  /* 0x009896800000895d */ /* 0x004fea0003900000 */
[----:B------:R-:W2:Y:S02]  /*2f900*/  @!P0 SYNCS.PHASECHK.TRANS64 P0, [R5+URZ+0x2a860], R2 ;  /* 0x02a86002050085a7 */ /* 0x000ea4000800007f */
[----:B--2---:R-:W-:Y:S05]  /*2f910*/  @!P0 BRA `(.L_x_1958) ;  /* 0xfffffffc00f08947 */ /* 0x004fea000383ffff */
[----:B------:R-:W-:Y:S05]  /*2f920*/  BRA `(.L_x_2111) ;  /* 0xffffffac00047947 */ /* 0x000fea000383ffff */
.L_x_1959:
        /* <DEDUP_REMOVED lines=8> */
.L_x_2113:
[----:B------:R-:W-:Y:S05]  /*2f9b0*/  BSYNC B1 ;  /* 0x0000000000017941 */ /* 0x000fea0003800000 */
.L_x_2112:
        /* <DEDUP_REMOVED lines=9> */
.L_x_2114:
[----:B------:R-:W-:Y:S02]  /*2fa50*/  IMAD.MOV.U32 R13, RZ, RZ, R19 ;  /* 0x000000ffff0d7224 */ /* 0x000fe400078e0013 */
[----:B------:R-:W-:Y:S02]  /*2fa60*/  IMAD.MOV.U32 R12, RZ, RZ, 0x1 ;  /* 0x00000001ff0c7424 */ /* 0x000fe400078e00ff */
[----:B------:R-:W-:-:S07]  /*2fa70*/  IMAD.MOV.U32 R2, RZ, RZ, R14 ;  /* 0x000000ffff027224 */ /* 0x000fce00078e000e */
[----:B------:R-:W-:Y:S05]  /*2fa80*/  WARPSYNC.COLLECTIVE R15, `(.L_x_2115) ;  /* 0x000000000f087348 */ /* 0x000fea0003c00000 */
[----:B------:R0:W1:Y:S02]  /*2fa90*/  SHFL.IDX P6, R14, R13, R12, R11 ;  /* 0x0000000c0d0e7389 */ /* 0x00006400000c000b */
[----:B01----:R-:W-:Y:S01]  /*2faa0*/  ENDCOLLECTIVE ;  /* 0x000000000000791b */ /* 0x003fe20003800000 */
.L_x_2115:
        /* <DEDUP_REMOVED lines=15> */
.L_x_2116:
[----:B------:R-:W-:Y:S02]  /*2fba0*/  IMAD.MOV.U32 R13, RZ, RZ, R19 ;  /* 0x000000ffff0d7224 */ /* 0x000fe400078e0013 */
[----:B------:R-:W-:Y:S02]  /*2fbb0*/  IMAD.MOV.U32 R12, RZ, RZ, 0x2 ;  /* 0x00000002ff0c7424 */ /* 0x000fe400078e00ff */
[----:B------:R-:W-:-:S07]  /*2fbc0*/  IMAD.MOV.U32 R2, RZ, RZ, R14 ;  /* 0x000000ffff027224 */ /* 0x000fce00078e000e */
[----:B------:R-:W-:Y:S05]  /*2fbd0*/  WARPSYNC.COLLECTIVE R15, `(.L_x_2117) ;  /* 0x000000000f087348 */ /* 0x000fea0003c00000 */
[----:B------:R0:W1:Y:S02]  /*2fbe0*/  SHFL.IDX P6, R14, R13, R12, R11 ;  /* 0x0000000c0d0e7389 */ /* 0x00006400000c000b */
[----:B01----:R-:W-:Y:S01]  /*2fbf0*/  ENDCOLLECTIVE ;  /* 0x000000000000791b */ /* 0x003fe20003800000 */
.L_x_2117:
        /* <DEDUP_REMOVED lines=14> */
.L_x_2118:
[----:B------:R-:W-:Y:S02]  /*2fce0*/  IMAD.MOV.U32 R13, RZ, RZ, R19 ;  /* 0x000000ffff0d7224 */ /* 0x000fe400078e0013 */
[----:B------:R-:W-:Y:S02]  /*2fcf0*/  IMAD.MOV.U32 R12, RZ, RZ, 0x3 ;  /* 0x00000003ff0c7424 */ /* 0x000fe400078e00ff */
[----:B------:R-:W-:-:S07]  /*2fd00*/  IMAD.MOV.U32 R2, RZ, RZ, R14 ;  /* 0x000000ffff027224 */ /* 0x000fce00078e000e */
[----:B------:R-:W-:Y:S05]  /*2fd10*/  WARPSYNC.COLLECTIVE R15, `(.L_x_2119) ;  /* 0x000000000f087348 */ /* 0x000fea0003c00000 */
[----:B------:R0:W1:Y:S02]  /*2fd20*/  SHFL.IDX P6, R14, R13, R12, R11 ;  /* 0x0000000c0d0e7389 */ /* 0x00006400000c000b */
[----:B01----:R-:W-:Y:S01]  /*2fd30*/  ENDCOLLECTIVE ;  /* 0x000000000000791b */ /* 0x003fe20003800000 */
.L_x_2119:
        /* <DEDUP_REMOVED lines=14> */
.L_x_2120:
[----:B------:R-:W-:Y:S02]  /*2fe20*/  IMAD.MOV.U32 R13, RZ, RZ, R19 ;  /* 0x000000ffff0d7224 */ /* 0x000fe400078e0013 */
[----:B------:R-:W-:Y:S02]  /*2fe30*/  IMAD.MOV.U32 R12, RZ, RZ, 0x4 ;  /* 0x00000004ff0c7424 */ /* 0x000fe400078e00ff */
[----:B------:R-:W-:-:S07]  /*2fe40*/  IMAD.MOV.U32 R2, RZ, RZ, R14 ;  /* 0x000000ffff027224 */ /* 0x000fce00078e000e */
[----:B------:R-:W-:Y:S05]  /*2fe50*/  WARPSYNC.COLLECTIVE R15, `(.L_x_2121) ;  /* 0x000000000f087348 */ /* 0x000fea0003c00000 */
[----:B------:R0:W1:Y:S02]  /*2fe60*/  SHFL.IDX P6, R14, R13, R12, R11 ;  /* 0x0000000c0d0e7389 */ /* 0x00006400000c000b */
[----:B01----:R-:W-:Y:S01]  /*2fe70*/  ENDCOLLECTIVE ;  /* 0x000000000000791b */ /* 0x003fe20003800000 */
.L_x_2121:
        /* <DEDUP_REMOVED lines=14> */
.L_x_2122:
[----:B------:R-:W-:Y:S02]  /*2ff60*/  IMAD.MOV.U32 R13, RZ, RZ, R19 ;  /* 0x000000ffff0d7224 */ /* 0x000fe400078e0013 */
[----:B------:R-:W-:Y:S02]  /*2ff70*/  IMAD.MOV.U32 R12, RZ, RZ, 0x5 ;  /* 0x00000005ff0c7424 */ /* 0x000fe400078e00ff */
[----:B------:R-:W-:-:S07]  /*2ff80*/  IMAD.MOV.U32 R2, RZ, RZ, R14 ;  /* 0x000000ffff027224 */ /* 0x000fce00078e000e */
[----:B------:R-:W-:Y:S05]  /*2ff90*/  WARPSYNC.COLLECTIVE R15, `(.L_x_2123) ;  /* 0x000000000f087348 */ /* 0x000fea0003c00000 */
[----:B------:R0:W1:Y:S02]  /*2ffa0*/  SHFL.IDX P6, R14, R13, R12, R11 ;  /* 0x0000000c0d0e7389 */ /* 0x00006400000c000b */
[----:B01----:R-:W-:Y:S01]  /*2ffb0*/  ENDCOLLECTIVE ;  /* 0x000000000000791b */ /* 0x003fe20003800000 */
.L_x_2123:
        /* <DEDUP_REMOVED lines=13> */
.L_x_2124:
[----:B------:R-:W-:Y:S01]  /*30090*/  @!PT LDS RZ, [RZ] ;  /* 0x00000000fffff984 */ /* 0x000fe20000000800 */
[----:B------:R-:W-:Y:S01]  /*300a0*/  @!PT LDS RZ, [RZ] ;  /* 0x00000000fffff984 */ /* 0x000fe20000000800 */
[----:B------:R-:W-:Y:S01]  /*300b0*/  @!PT LDS RZ, [RZ] ;  /* 0x00000000fffff984 */ /* 0x000fe20000000800 */
[----:B------:R0:W-:Y:S02]  /*300c0*/  LDGSTS.E.BYPASS.LTC128B.128 [R4+0x5400], desc[UR60][R2.64+0x80], !P2 ;  /* 0x0540008002047fae */ /* 0x0001e4000d101d7c */
[----:B0-----:R-:W-:Y:S01]  /*300d0*/  IMAD.MOV.U32 R2, RZ, RZ, R14 ;  /* 0x000000ffff027224 */ /* 0x001fe200078e000e */
[----:B------:R-:W-:Y:S06]  /*300e0*/  BRA `(.L_x_2125) ;  /* 0xffffffa400f07947 */ /* 0x000fec000383ffff */
.L_x_1967:
[----:B0-----:R0:W1:Y:S02]  /*300f0*/  SYNCS.PHASECHK.TRANS64.TRYWAIT P0, [R0+URZ+0x2a860], R3 ;  /* 0x02a86003000075a7 */ /* 0x001064000800017f */
[----:B-1----:R-:W-:Y:S05]  /*30100*/  @!P0 NANOSLEEP.SYNCS 0x989680 ;  /* 0x009896800000895d */ /* 0x002fea0003900000 */
[----:B------:R-:W1:Y:S02]  /*30110*/  @!P0 SYNCS.PHASECHK.TRANS64 P0, [R0+URZ+0x2a860], R3 ;  /* 0x02a86003000085a7 */ /* 0x000e64000800007f */
[----:B-1----:R-:W-:Y:S05]  /*30120*/  @!P0 BRA `(.L_x_1967) ;  /* 0xfffffffc00f08947 */ /* 0x002fea000383ffff */
[----:B------:R-:W-:Y:S05]  /*30130*/  BRA `(.L_x_2126) ;  /* 0xffffffac00047947 */ /* 0x000fea000383ffff */
.L_x_1968:
        /* <DEDUP_REMOVED lines=8> */
.L_x_2128:
[----:B------:R-:W-:Y:S05]  /*301c0*/  BSYNC B0 ;  /* 0x0000000000007941 */ /* 0x000fea0003800000 */
.L_x_2127:
        /* <DEDUP_REMOVED lines=15> */
.L_x_2129:
        /* <DEDUP_REMOVED lines=9> */
.L_x_2130:
        /* <DEDUP_REMOVED lines=13> */
.L_x_2131:
[----:B------:R-:W-:Y:S02]  /*30420*/  IMAD.MOV.U32 R13, RZ, RZ, R19 ;  /* 0x000000ffff0d7224 */ /* 0x000fe400078e0013 */
[----:B------:R-:W-:Y:S01]  /*30430*/  IMAD.MOV.U32 R12, RZ, RZ, 0x2 ;  /* 0x00000002ff0c7424 */ /* 0x000fe200078e00ff */
[----:B------:R-:W-:-:S13]  /*30440*/  IADD3 R2, P2, R14, R5, RZ ;  /* 0x000000050e027210 */ /* 0x000fda0007f5e0ff */
[----:B------:R-:W-:Y:S05]  /*30450*/  WARPSYNC.COLLECTIVE R15, `(.L_x_2132) ;  /* 0x000000000f087348 */ /* 0x000fea0003c00000 */
[----:B------:R0:W1:Y:S02]  /*30460*/  SHFL.IDX P6, R14, R13, R12, R11 ;  /* 0x0000000c0d0e7389 */ /* 0x00006400000c000b */
[----:B01----:R-:W-:Y:S01]  /*30470*/  ENDCOLLECTIVE ;  /* 0x000000000000791b */ /* 0x003fe20003800000 */
.L_x_2132:
        /* <DEDUP_REMOVED lines=13> */
.L_x_2133:
[----:B------:R-:W-:Y:S02]  /*30550*/  IMAD.MOV.U32 R13, RZ, RZ, R19 ;  /* 0x000000ffff0d7224 */ /* 0x000fe400078e0013 */
[----:B------:R-:W-:Y:S02]  /*30560*/  IMAD.MOV.U32 R12, RZ, RZ, 0x3 ;  /* 0x00000003ff0c7424 */ /* 0x000fe400078e00ff */
[----:B------:R-:W-:-:S07]  /*30570*/  IMAD.MOV.U32 R10, RZ, RZ, R14 ;  /* 0x000000ffff0a7224 */ /* 0x000fce00078e000e */
[----:B------:R-:W-:Y:S05]  /*30580*/  WARPSYNC.COLLECTIVE R15, `(.L_x_2134) ;  /* 0x000000000f087348 */ /* 0x000fea0003c00000 */
[----:B------:R0:W1:Y:S02]  /*30590*/  SHFL.IDX P6, R14, R13, R12, R11 ;  /* 0x0000000c0d0e7389 */ /* 0x00006400000c000b */
[----:B01----:R-:W-:Y:S01]  /*305a0*/  ENDCOLLECTIVE ;  /* 0x000000000000791b */ /* 0x003fe20003800000 */
.L_x_2134:
        /* <DEDUP_REMOVED lines=14> */
.L_x_2135:
[----:B------:R-:W-:Y:S02]  /*30690*/  IMAD.MOV.U32 R13, RZ, RZ, R19 ;  /* 0x000000ffff0d7224 */ /* 0x000fe400078e0013 */
[----:B------:R-:W-:Y:S01]  /*306a0*/  IMAD.MOV.U32 R12, RZ, RZ, 0x4 ;  /* 0x00000004ff0c7424 */ /* 0x000fe200078e00ff */
[----:B------:R-:W-:-:S13]  /*306b0*/  IADD3 R2, P2, R14, R5, RZ ;  /* 0x000000050e027210 */ /* 0x000fda0007f5e0ff */
[----:B------:R-:W-:Y:S05]  /*306c0*/  WARPSYNC.COLLECTIVE R15, `(.L_x_2136) ;  /* 0x000000000f087348 */ /* 0x000fea0003c00000 */
[----:B------:R0:W1:Y:S02]  /*306d0*/  SHFL.IDX P6, R14, R13, R12, R11 ;  /* 0x0000000c0d0e7389 */ /* 0x00006400000c000b */
[----:B01----:R-:W-:Y:S01]  /*306e0*/  ENDCOLLECTIVE ;  /* 0x000000000000791b */ /* 0x003fe20003800000 */
.L_x_2136:
        /* <DEDUP_REMOVED lines=13> */
.L_x_2137:
[----:B------:R-:W-:Y:S02]  /*307c0*/  IMAD.MOV.U32 R13, RZ, RZ, R19 ;  /* 0x000000ffff0d7224 */ /* 0x000fe400078e0013 */
[----:B------:R-:W-:Y:S02]  /*307d0*/  IMAD.MOV.U32 R12, RZ, RZ, 0x5 ;  /* 0x00000005ff0c7424 */ /* 0x000fe400078e00ff */
[----:B------:R-:W-:-:S07]  /*307e0*/  IMAD.MOV.U32 R10, RZ, RZ, R14 ;  /* 0x000000ffff0a7224 */ /* 0x000fce00078e000e */
[----:B------:R-:W-:Y:S05]  /*307f0*/  WARPSYNC.COLLECTIVE R15, `(.L_x_2138) ;  /* 0x000000000f087348 */ /* 0x000fea0003c00000 */
[----:B------:R0:W1:Y:S02]  /*30800*/  SHFL.IDX P6, R14, R13, R12, R11 ;  /* 0x0000000c0d0e7389 */ /* 0x00006400000c000b */
[----:B01----:R-:W-:Y:S01]  /*30810*/  ENDCOLLECTIVE ;  /* 0x000000000000791b */ /* 0x003fe20003800000 */
.L_x_2138:
        /* <DEDUP_REMOVED lines=12> */
.L_x_2139:
[----:B------:R-:W-:Y:S05]  /*308e0*/  BRA `(.L_x_2140) ;  /* 0xffffffa800007947 */ /* 0x000fea000383ffff */
.L_x_1973:
        /* <DEDUP_REMOVED lines=8> */
.L_x_2142:
[----:B------:R-:W-:Y:S05]  /*30970*/  BSYNC B0 ;  /* 0x0000000000007941 */ /* 0x000fea0003800000 */
.L_x_2141:
        /* <DEDUP_REMOVED lines=9> */
.L_x_2143:
[----:B------:R-:W-:Y:S02]  /*30a10*/  ULDC UR4, c[0x0][0xc3c] ;  /* 0x00030f0000047ab9 */ /* 0x000fe40000000800 */
[----:B------:R-:W-:-:S13]  /*30a20*/  ISETP.GE.OR P1, PT, R9, UR4, !P0 ;  /* 0x0000000409007c0c */ /* 0x000fda000c726670 */
[----:B------:R-:W0:Y:S08]  /*30a30*/  @!P1 LDC.64 R2, c[0x0][0xc80] ;  /* 0x00032000ff029b82 */ /* 0x000e300000000a00 */
[----:B------:R-:W1:Y:S01]  /*30a40*/  @!P1 LDC.64 R4, c[0x0][0xc78] ;  /* 0x00031e00ff049b82 */ /* 0x000e620000000a00 */
[----:B------:R-:W-:Y:S02]  /*30a50*/  IMAD.MOV.U32 R25, RZ, RZ, RZ ;  /* 0x000000ffff197224 */ /* 0x000fe400078e00ff */
[----:B------:R-:W-:-:S02]  /*30a60*/  IMAD.MOV.U32 R11, RZ, RZ, RZ ;  /* 0x000000ffff0b7224 */ /* 0x000fc400078e00ff */
[----:B------:R-:W-:Y:S02]  /*30a70*/  IMAD.MOV.U32 R7, RZ, RZ, R14 ;  /* 0x000000ffff077224 */ /* 0x000fe400078e000e */
[----:B0-----:R-:W-:-:S05]  /*30a80*/  @!P1 IMAD.WIDE R2, R9, 0x4, R2 ;  /* 0x0000000409029825 */ /* 0x001fca00078e0202 */
[----:B------:R1:W2:Y:S02]  /*30a90*/  @!P1 LDG.E R6, desc[UR60][R2.64] ;  /* 0x0000003c02069981 */ /* 0x0002a4000c1e1900 */
[----:B-1----:R-:W-:-:S05]  /*30aa0*/  @!P1 IMAD.WIDE R2, R9, 0x4, R4 ;  /* 0x0000000409029825 */ /* 0x002fca00078e0204 */
[----:B------:R-:W3:Y:S01]  /*30ab0*/  @!P1 LDG.E R5, desc[UR60][R2.64] ;  /* 0x0000003c02059981 */ /* 0x000ee2000c1e1900 */
[----:B------:R-:W-:Y:S01]  /*30ac0*/  IMAD.MOV.U32 R4, RZ, RZ, RZ ;  /* 0x000000ffff047224 */ /* 0x000fe200078e00ff */
[C---:B------:R-:W-:Y:S02]  /*30ad0*/  ISETP.GE.U32.AND P2, PT, R8.reuse, 0x2, PT ;  /* 0x000000020800780c */ /* 0x040fe40003f46070 */
[C---:B------:R-:W-:Y:S02]  /*30ae0*/  ISETP.GE.U32.AND P3, PT, R8.reuse, 0x4, PT ;  /* 0x000000040800780c */ /* 0x040fe40003f66070 */
[C---:B------:R-:W-:Y:S02]  /*30af0*/  ISETP.GE.U32.AND P4, PT, R8.reuse, 0x8, PT ;  /* 0x000000080800780c */ /* 0x040fe40003f86070 */
[----:B------:R-:W-:Y:S01]  /*30b00*/  ISETP.GE.U32.AND P5, PT, R8, 0x10, PT ;  /* 0x000000100800780c */ /* 0x000fe20003fa6070 */
[----:B--2---:R-:W-:Y:S02]  /*30b10*/  @!P1 IMAD.MOV.U32 R25, RZ, RZ, R6 ;  /* 0x000000ffff199224 */ /* 0x004fe400078e0006 */
[----:B------:R-:W-:-:S02]  /*30b20*/  IMAD.MOV.U32 R6, RZ, RZ, RZ ;  /* 0x000000ffff067224 */ /* 0x000fc400078e00ff */
[----:B---3--:R-:W-:Y:S01]  /*30b30*/  @!P1 IMAD.MOV.U32 R4, RZ, RZ, R5 ;  /* 0x000000ffff049224 */ /* 0x008fe200078e0005 */
[----:B------:R-:W-:-:S03]  /*30b40*/  ISETP.NE.AND P1, PT, R8, RZ, PT ;  /* 0x000000ff0800720c */ /* 0x000fc60003f25270 */
[----:B------:R-:W-:-:S10]  /*30b50*/  IMAD R13, R4, R25, RZ ;  /* 0x00000019040d7224 */ /* 0x000fd400078e02ff */
[----:B------:R-:W-:Y:S05]  /*30b60*/  WARPSYNC.COLLECTIVE R15, `(.L_x_2144) ;  /* 0x000000000f087348 */ /* 0x000fea0003c00000 */
[----:B------:R0:W1:Y:S02]  /*30b70*/  SHFL.UP P6, R14, R13, R12, R11 ;  /* 0x0400000c0d0e7389 */ /* 0x00006400000c000b */
[----:B01----:R-:W-:Y:S01]  /*30b80*/  ENDCOLLECTIVE ;  /* 0x000000000000791b */ /* 0x003fe20003800000 */
.L_x_2144:
[----:B------:R-:W-:Y:S01]  /*30b90*/  IMAD.MOV.U32 R12, RZ, RZ, 0x2 ;  /* 0x00000002ff0c7424 */ /* 0x000fe200078e00ff */
[----:B------:R-:W-:-:S05]  /*30ba0*/  SEL R14, R14, RZ, P1 ;  /* 0x000000ff0e0e7207 */ /* 0x000fca0000800000 */
[----:B------:R-:W-:-:S04]  /*30bb0*/  IMAD.IADD R5, R13, 0x1, R14 ;  /* 0x000000010d057824 */ /* 0x000fc800078e020e */
[----:B------:R-:W-:-:S07]  /*30bc0*/  IMAD.MOV.U32 R13, RZ, RZ, R5 ;  /* 0x000000ffff0d7224 */ /* 0x000fce00078e0005 */
[----:B------:R-:W-:Y:S05]  /*30bd0*/  WARPSYNC.COLLECTIVE R15, `(.L_x_2145) ;  /* 0x000000000f087348 */ /* 0x000fea0003c00000 */
[----:B------:R0:W1:Y:S02]  /*30be0*/  SHFL.UP P6, R14, R13, R12, R11 ;  /* 0x0400000c0d0e7389 */ /* 0x00006400000c000b */
[----:B01----:R-:W-:Y:S01]  /*30bf0*/  ENDCOLLECTIVE ;  /* 0x000000000000791b */ /* 0x003fe20003800000 */
.L_x_2145:
[----:B------:R-:W-:Y:S01]  /*30c00*/  IMAD.MOV.U32 R12, RZ, RZ, 0x4 ;  /* 0x00000004ff0c7424 */ /* 0x000fe200078e00ff */
[----:B------:R-:W-:-:S05]  /*30c10*/  SEL R2, R14, RZ, P2 ;  /* 0x000000ff0e027207 */ /* 0x000fca0001000000 */
[----:B------:R-:W-:-:S04]  /*30c20*/  IMAD.IADD R2, R5, 0x1, R2 ;  /* 0x0000000105027824 */ /* 0x000fc800078e0202 */
[----:B------:R-:W-:-:S07]  /*30c30*/  IMAD.MOV.U32 R13, RZ, RZ, R2 ;  /* 0x000000ffff0d7224 */ /* 0x000fce00078e0002 */
[----:B------:R-:W-:Y:S05]  /*30c40*/  WARPSYNC.COLLECTIVE R15, `(.L_x_2146) ;  /* 0x000000000f087348 */ /* 0x000fea0003c00000 */
[----:B------:R0:W1:Y:S02]  /*30c50*/  SHFL.UP P6, R14, R13, R12, R11 ;  /* 0x0400000c0d0e7389 */ /* 0x00006400000c000b */
[----:B01----:R-:W-:Y:S01]  /*30c60*/  ENDCOLLECTIVE ;  /* 0x000000000000791b */ /* 0x003fe20003800000 */
.L_x_2146:
[----:B------:R-:W-:Y:S01]  /*30c70*/  IMAD.MOV.U32 R12, RZ, RZ, 0x8 ;  /* 0x00000008ff0c7424 */ /* 0x000fe200078e00ff */
[----:B------:R-:W-:-:S05]  /*30c80*/  SEL R3, R14, RZ, P3 ;  /* 0x000000ff0e037207 */ /* 0x000fca0001800000 */
[----:B------:R-:W-:-:S04]  /*30c90*/  IMAD.IADD R3, R2, 0x1, R3 ;  /* 0x0000000102037824 */ /* 0x000fc800078e0203 */
[----:B------:R-:W-:-:S07]  /*30ca0*/  IMAD.MOV.U32 R13, RZ, RZ, R3 ;  /* 0x000000ffff0d7224 */ /* 0x000fce00078e0003 */
[----:B------:R-:W-:Y:S05]  /*30cb0*/  WARPSYNC.COLLECTIVE R15, `(.L_x_2147) ;  /* 0x000000000f087348 */ /* 0x000fea0003c00000 */
[----:B------:R0:W1:Y:S02]  /*30cc0*/  SHFL.UP P6, R14, R13, R12, R11 ;  /* 0x0400000c0d0e7389 */ /* 0x00006400000c000b */
[----:B01----:R-:W-:Y:S01]  /*30cd0*/  ENDCOLLECTIVE ;  /* 0x000000000000791b */ /* 0x003fe20003800000 */
.L_x_2147:
[----:B------:R-:W-:Y:S01]  /*30ce0*/  IMAD.MOV.U32 R12, RZ, RZ, 0x10 ;  /* 0x00000010ff0c7424 */ /* 0x000fe200078e00ff */
[----:B------:R-:W-:-:S05]  /*30cf0*/  SEL R14, R14, RZ, P4 ;  /* 0x000000ff0e0e7207 */ /* 0x000fca0002000000 */
[----:B------:R-:W-:-:S04]  /*30d00*/  IMAD.IADD R5, R3, 0x1, R14 ;  /* 0x0000000103057824 */ /* 0x000fc800078e020e */
[----:B------:R-:W-:-:S07]  /*30d10*/  IMAD.MOV.U32 R13, RZ, RZ, R5 ;  /* 0x000000ffff0d7224 */ /* 0x000fce00078e0005 */
[----:B------:R-:W-:Y:S05]  /*30d20*/  WARPSYNC.COLLECTIVE R15, `(.L_x_2148) ;  /* 0x000000000f087348 */ /* 0x000fea0003c00000 */
[----:B------:R0:W1:Y:S02]  /*30d30*/  SHFL.UP P6, R14, R13, R12, R11 ;  /* 0x0400000c0d0e7389 */ /* 0x00006400000c000b */
[----:B01----:R-:W-:Y:S01]  /*30d40*/  ENDCOLLECTIVE ;  /* 0x000000000000791b */ /* 0x003fe20003800000 */
.L_x_2148:
        /* <DEDUP_REMOVED lines=8> */
.L_x_2149:
[----:B------:R-:W-:Y:S05]  /*30dd0*/  BRA `(.L_x_2150) ;  /* 0xffffffa8000c7947 */ /* 0x000fea000383ffff */
.L_x_1976:
[----:B------:R-:W-:Y:S01]  /*30de0*/  BSSY B0, `(.L_x_2151) ;  /* 0x0000007000007945 */ /* 0x000fe20003800000 */
[----:B------:R-:W-:Y:S02]  /*30df0*/  IMAD.MOV.U32 R12, RZ, RZ, 0x1 ;  /* 0x00000001ff0c7424 */ /* 0x000fe400078e00ff */
[----:B------:R-:W-:Y:S02]  /*30e00*/  IMAD.MOV.U32 R11, RZ, RZ, RZ ;  /* 0x000000ffff0b7224 */ /* 0x000fe400078e00ff */
[----:B------:R-:W-:-:S07]  /*30e10*/  IMAD.MOV.U32 R15, RZ, RZ, -0x1 ;  /* 0xffffffffff0f7424 */ /* 0x000fce00078e00ff */
[----:B0-----:R-:W-:Y:S05]  /*30e20*/  WARPSYNC.COLLECTIVE R15, `(.L_x_2152) ;  /* 0x000000000f087348 */ /* 0x001fea0003c00000 */
[----:B------:R1:W2:Y:S02]  /*30e30*/  SHFL.UP P6, R14, R13, R12, R11 ;  /* 0x0400000c0d0e7389 */ /* 0x0002a400000c000b */
[----:B012---:R-:W-:Y:S01]  /*30e40*/  ENDCOLLECTIVE ;  /* 0x000000000000791b */ /* 0x007fe20003800000 */
.L_x_2152:
[----:B------:R-:W-:Y:S05]  /*30e50*/  BSYNC B0 ;  /* 0x0000000000007941 */ /* 0x000fea0003800000 */
.L_x_2151:
        /* <DEDUP_REMOVED lines=8> */
.L_x_2153:
[----:B------:R-:W-:Y:S01]  /*30ee0*/  IMAD.MOV.U32 R12, RZ, RZ, 0x4 ;  /* 0x00000004ff0c7424 */ /* 0x000fe200078e00ff */
[----:B------:R-:W-:-:S05]  /*30ef0*/  SEL R2, R14, RZ, P2 ;  /* 0x000000ff0e027207 */ /* 0x000fca0001000000 */
[----:B------:R-:W-:-:S04]  /*30f00*/  IMAD.IADD R2, R13, 0x1, R2 ;  /* 0x000000010d027824 */ /* 0x000fc800078e0202 */
[----:B------:R-:W-:-:S07]  /*30f10*/  IMAD.MOV.U32 R13, RZ, RZ, R2 ;  /* 0x000000ffff0d7224 */ /* 0x000fce00078e0002 */
[----:B------:R-:W-:Y:S05]  /*30f20*/  WARPSYNC.COLLECTIVE R15, `(.L_x_2154) ;  /* 0x000000000f087348 */ /* 0x000fea0003c00000 */
[----:B------:R0:W1:Y:S02]  /*30f30*/  SHFL.UP P6, R14, R13, R12, R11 ;  /* 0x0400000c0d0e7389 */ /* 0x00006400000c000b */
[----:B01----:R-:W-:Y:S01]  /*30f40*/  ENDCOLLECTIVE ;  /* 0x000000000000791b */ /* 0x003fe20003800000 */
.L_x_2154:
[----:B------:R-:W-:Y:S01]  /*30f50*/  IMAD.MOV.U32 R12, RZ, RZ, 0x8 ;  /* 0x00000008ff0c7424 */ /* 0x000fe200078e00ff */
[----:B------:R-:W-:-:S05]  /*30f60*/  SEL R3, R14, RZ, P3 ;  /* 0x000000ff0e037207 */ /* 0x000fca0001800000 */
[----:B------:R-:W-:-:S04]  /*30f70*/  IMAD.IADD R3, R2, 0x1, R3 ;  /* 0x0000000102037824 */ /* 0x000fc800078e0203 */
[----:B------:R-:W-:-:S07]  /*30f80*/  IMAD.MOV.U32 R13, RZ, RZ, R3 ;  /* 0x000000ffff0d7224 */ /* 0x000fce00078e0003 */
[----:B------:R-:W-:Y:S05]  /*30f90*/  WARPSYNC.COLLECTIVE R15, `(.L_x_2155) ;  /* 0x000000000f087348 */ /* 0x000fea0003c00000 */
[----:B------:R0:W1:Y:S02]  /*30fa0*/  SHFL.UP P6, R14, R13, R12, R11 ;  /* 0x0400000c0d0e7389 */ /* 0x00006400000c000b */
[----:B01----:R-:W-:Y:S01]  /*30fb0*/  ENDCOLLECTIVE ;  /* 0x000000000000791b */ /* 0x003fe20003800000 */
.L_x_2155:
[----:B------:R-:W-:Y:S01]  /*30fc0*/  IMAD.MOV.U32 R12, RZ, RZ, 0x10 ;  /* 0x00000010ff0c7424 */ /* 0x000fe200078e00ff */
[----:B------:R-:W-:-:S05]  /*30fd0*/  SEL R14, R14, RZ, P4 ;  /* 0x000000ff0e0e7207 */ /* 0x000fca0002000000 */
[----:B------:R-:W-:-:S04]  /*30fe0*/  IMAD.IADD R5, R3, 0x1, R14 ;  /* 0x0000000103057824 */ /* 0x000fc800078e020e */
[----:B------:R-:W-:-:S07]  /*30ff0*/  IMAD.MOV.U32 R13, RZ, RZ, R5 ;  /* 0x000000ffff0d7224 */ /* 0x000fce00078e0005 */
[----:B------:R-:W-:Y:S05]  /*31000*/  WARPSYNC.COLLECTIVE R15, `(.L_x_2156) ;  /* 0x000000000f087348 */ /* 0x000fea0003c00000 */
[----:B------:R0:W1:Y:S02]  /*31010*/  SHFL.UP P6, R14, R13, R12, R11 ;  /* 0x0400000c0d0e7389 */ /* 0x00006400000c000b */
[----:B01----:R-:W-:Y:S01]  /*31020*/  ENDCOLLECTIVE ;  /* 0x000000000000791b */ /* 0x003fe20003800000 */
.L_x_2156:
        /* <DEDUP_REMOVED lines=8> */
.L_x_2157:
[----:B------:R-:W-:Y:S05]  /*310b0*/  BRA `(.L_x_2158) ;  /* 0xffffffa400f87947 */ /* 0x000fea000383ffff */
.L_x_1978:
[----:B------:R-:W-:Y:S01]  /*310c0*/  BSSY B0, `(.L_x_2159) ;  /* 0x0000006000007945 */ /* 0x000fe20003800000 */
[----:B------:R-:W-:Y:S01]  /*310d0*/  PLOP3.LUT P6, PT, P6, PT, PT, 0x8, 0x0 ;  /* 0x000000000000781c */ /* 0x000fe200037ce170 */
[----:B------:R-:W-:-:S12]  /*310e0*/  IMAD.MOV.U32 R15, RZ, RZ, -0x1 ;  /* 0xffffffffff0f7424 */ /* 0x000fd800078e00ff */
[----:B01----:R-:W-:Y:S05]  /*310f0*/  WARPSYNC.COLLECTIVE R15, `(.L_x_2160) ;  /* 0x000000000f087348 */ /* 0x003fea0003c00000 */
[----:B------:R-:W-:Y:S01]  /*31100*/  VOTE.ANY R14, PT, P6 ;  /* 0x00000000000e7806 */ /* 0x000fe200030e0100 */
[----:B01----:R-:W-:Y:S06]  /*31110*/  ENDCOLLECTIVE ;  /* 0x000000000000791b */ /* 0x003fec0003800000 */
.L_x_2160:
[----:B------:R-:W-:Y:S05]  /*31120*/  BSYNC B0 ;  /* 0x0000000000007941 */ /* 0x000fea0003800000 */
.L_x_2159:
        /* <DEDUP_REMOVED lines=8> */
.L_x_2161:
[----:B------:R-:W-:Y:S02]  /*311b0*/  IMAD.IADD R27, R12, 0x1, R27 ;  /* 0x000000010c1b7824 */ /* 0x000fe400078e021b */
[----:B------:R-:W-:Y:S02]  /*311c0*/  IMAD.MOV.U32 R13, RZ, RZ, R4 ;  /* 0x000000ffff0d7224 */ /* 0x000fe400078e0004 */
[----:B------:R-:W-:-:S07]  /*311d0*/  IMAD.MOV.U32 R25, RZ, RZ, R14 ;  /* 0x000000ffff197224 */ /* 0x000fce00078e000e */
[----:B------:R-:W-:Y:S05]  /*311e0*/  WARPSYNC.COLLECTIVE R15, `(.L_x_2162) ;  /* 0x000000000f087348 */ /* 0x000fea0003c00000 */
[----:B------:R0:W1:Y:S02]  /*311f0*/  SHFL.IDX P6, R14, R13, R12, R11 ;  /* 0x0000000c0d0e7389 */ /* 0x00006400000c000b */
[----:B01----:R-:W-:Y:S01]  /*31200*/  ENDCOLLECTIVE ;  /* 0x000000000000791b */ /* 0x003fe20003800000 */
.L_x_2162:
[----:B------:R-:W-:Y:S01]  /*31210*/  IMAD.MOV.U32 R4, RZ, RZ, R14 ;  /* 0x000000ffff047224 */ /* 0x000fe200078e000e */
[----:B------:R-:W-:Y:S06]  /*31220*/  BRA `(.L_x_2163) ;  /* 0xffffffa400dc7947 */ /* 0x000fec000383ffff */
.L_x_1980:
[----:B------:R-:W-:Y:S01]  /*31230*/  BSSY B0, `(.L_x_2164) ;  /* 0x0000007000007945 */ /* 0x000fe20003800000 */
[----:B------:R-:W-:Y:S02]  /*31240*/  IMAD.MOV.U32 R13, RZ, RZ, R2 ;  /* 0x000000ffff0d7224 */ /* 0x000fe400078e0002 */
[----:B------:R-:W-:Y:S02]  /*31250*/  IMAD.MOV.U32 R11, RZ, RZ, 0x1f ;  /* 0x0000001fff0b7424 */ /* 0x000fe400078e00ff */
[----:B------:R-:W-:-:S07]  /*31260*/  IMAD.MOV.U32 R15, RZ, RZ, -0x1 ;  /* 0xffffffffff0f7424 */ /* 0x000fce00078e00ff */
[----:B01-34-:R-:W-:Y:S05]  /*31270*/  WARPSYNC.COLLECTIVE R15, `(.L_x_2165) ;  /* 0x000000000f087348 */ /* 0x01bfea0003c00000 */
[----:B------:R2:W0:Y:S02]  /*31280*/  SHFL.IDX P6, R14, R13, R12, R11 ;  /* 0x0000000c0d0e7389 */ /* 0x00042400000c000b */
[----:B01234-:R-:W-:Y:S01]  /*31290*/  ENDCOLLECTIVE ;  /* 0x000000000000791b */ /* 0x01ffe20003800000 */
.L_x_2165:
[----:B------:R-:W-:Y:S05]  /*312a0*/  BSYNC B0 ;  /* 0x0000000000007941 */ /* 0x000fea0003800000 */
.L_x_2164:
[----:B------:R-:W-:Y:S01]  /*312b0*/  IMAD.MOV.U32 R6, RZ, RZ, R14 ;  /* 0x000000ffff067224 */ /* 0x000fe200078e000e */
[----:B------:R-:W-:Y:S06]  /*312c0*/  BRA `(.L_x_1979) ;  /* 0xffffffa400cc7947 */ /* 0x000fec000383ffff */
.L_x_1986:
[----:B0-----:R0:W2:Y:S02]  /*312d0*/  SYNCS.PHASECHK.TRANS64.TRYWAIT P0, [R7+URZ+0x2a820], R0 ;  /* 0x02a82000070075a7 */ /* 0x0010a4000800017f */
[----:B--2---:R-:W-:Y:S05]  /*312e0*/  @!P0 NANOSLEEP.SYNCS 0x989680 ;  /* 0x009896800000895d */ /* 0x004fea0003900000 */
[----:B------:R-:W2:Y:S02]  /*312f0*/  @!P0 SYNCS.PHASECHK.TRANS64 P0, [R7+URZ+0x2a820], R0 ;  /* 0x02a82000070085a7 */ /* 0x000ea4000800007f */
[----:B--2---:R-:W-:Y:S05]  /*31300*/  @!P0 BRA `(.L_x_1986) ;  /* 0xfffffffc00f08947 */ /* 0x004fea000383ffff */
[----:B------:R-:W-:Y:S05]  /*31310*/  BRA `(.L_x_2166) ;  /* 0xffffffb000247947 */ /* 0x000fea000383ffff */
.L_x_1987:
[----:B------:R-:W2:Y:S01]  /*31320*/  S2R R2, SR_TID.X ;  /* 0x0000000000027919 */ /* 0x000ea20000002100 */
[----:B------:R-:W-:Y:S01]  /*31330*/  BSSY B0, `(.L_x_2167) ;  /* 0x000000a000007945 */ /* 0x000fe20003800000 */
[----:B------:R-:W-:Y:S02]  /*31340*/  IMAD.MOV.U32 R12, RZ, RZ, RZ ;  /* 0x000000ffff0c7224 */ /* 0x000fe400078e00ff */
[----:B------:R-:W-:Y:S02]  /*31350*/  IMAD.MOV.U32 R11, RZ, RZ, 0x1f ;  /* 0x0000001fff0b7424 */ /* 0x000fe400078e00ff */
[----:B------:R-:W-:Y:S01]  /*31360*/  IMAD.MOV.U32 R15, RZ, RZ, -0x1 ;  /* 0xffffffffff0f7424 */ /* 0x000fe200078e00ff */
[----:B--2---:R-:W-:-:S04]  /*31370*/  SHF.R.U32.HI R2, RZ, 0x5, R2 ;  /* 0x00000005ff027819 */ /* 0x004fc80000011602 */
[----:B------:R-:W-:-:S05]  /*31380*/  LOP3.LUT R2, R2, 0x3, RZ, 0xc0, !PT ;  /* 0x0000000302027812 */ /* 0x000fca00078ec0ff */
[----:B------:R-:W-:-:S07]  /*31390*/  IMAD.MOV.U32 R13, RZ, RZ, R2 ;  /* 0x000000ffff0d7224 */ /* 0x000fce00078e0002 */
[----:B01-3--:R-:W-:Y:S05]  /*313a0*/  WARPSYNC.COLLECTIVE R15, `(.L_x_2168) ;  /* 0x000000000f087348 */ /* 0x00bfea0003c00000 */
[----:B------:R2:W4:Y:S02]  /*313b0*/  SHFL.IDX P6, R14, R13, R12, R11 ;  /* 0x0000000c0d0e7389 */ /* 0x00052400000c000b */
[----:B01234-:R-:W-:Y:S01]  /*313c0*/  ENDCOLLECTIVE ;  /* 0x000000000000791b */ /* 0x01ffe20003800000 */
.L_x_2168:
[----:B------:R-:W-:Y:S05]  /*313d0*/  BSYNC B0 ;  /* 0x0000000000007941 */ /* 0x000fea0003800000 */
.L_x_2167:
[----:B------:R-:W-:Y:S05]  /*313e0*/  BRA `(.L_x_2169) ;  /* 0xffffffb0000c7947 */ /* 0x000fea000383ffff */
.L_x_1988:
[----:B------:R-:W-:Y:S01]  /*313f0*/  BSSY B0, `(.L_x_2170) ;  /* 0x0000006000007945 */ /* 0x000fe20003800000 */
[----:B------:R-:W-:-:S07]  /*31400*/  IMAD.MOV.U32 R15, RZ, RZ, -0x1 ;  /* 0xffffffffff0f7424 */ /* 0x000fce00078e00ff */
[----:B01-3--:R-:W-:Y:S05]  /*31410*/  WARPSYNC.COLLECTIVE R15, `(.L_x_2171) ;  /* 0x000000000f0c7348 */ /* 0x00bfea0003c00000 */
[----:B------:R-:W-:Y:S02]  /*31420*/  ELECT P6, UR62, PT ;  /* 0x00000000003e782f */ /* 0x000fe400038c0000 */
[----:B------:R-:W-:Y:S01]  /*31430*/  MOV R14, UR62 ;  /* 0x0000003e000e7c02 */ /* 0x000fe20008000f00 */
[----:B01-3--:R-:W-:Y:S10]  /*31440*/  ENDCOLLECTIVE ;  /* 0x000000000000791b */ /* 0x00bff40003800000 */
.L_x_2171:
[----:B------:R-:W-:Y:S05]  /*31450*/  BSYNC B0 ;  /* 0x0000000000007941 */ /* 0x000fea0003800000 */
.L_x_2170:
[----:B------:R-:W-:Y:S05]  /*31460*/  BRA `(.L_x_2172) ;  /* 0xffffffb000007947 */ /* 0x000fea000383ffff */
.L_x_1990:
[----:B0-----:R0:W2:Y:S02]  /*31470*/  SYNCS.PHASECHK.TRANS64.TRYWAIT P1, [R5+URZ+0x2a840], R0 ;  /* 0x02a84000050075a7 */ /* 0x0010a4000802017f */
[----:B--2---:R-:W-:Y:S05]  /*31480*/  @!P1 NANOSLEEP.SYNCS 0x989680 ;  /* 0x009896800000995d */ /* 0x004fea0003900000 */
[----:B------:R-:W2:Y:S02]  /*31490*/  @!P1 SYNCS.PHASECHK.TRANS64 P1, [R5+URZ+0x2a840], R0 ;  /* 0x02a84000050095a7 */ /* 0x000ea4000802007f */
[----:B--2---:R-:W-:Y:S05]  /*314a0*/  @!P1 BRA `(.L_x_1990) ;  /* 0xfffffffc00f09947 */ /* 0x004fea000383ffff */
[----:B------:R-:W-:Y:S05]  /*314b0*/  BRA `(.L_x_2173) ;  /* 0xffffffb000287947 */ /* 0x000fea000383ffff */
.L_x_1992:
[----:B--2---:R2:W4:Y:S02]  /*314c0*/  SYNCS.PHASECHK.TRANS64.TRYWAIT P1, [R3+URZ+0x2a840], R2 ;  /* 0x02a84002030075a7 */ /* 0x004524000802017f */
[----:B----4-:R-:W-:Y:S05]  /*314d0*/  @!P1 NANOSLEEP.SYNCS 0x989680 ;  /* 0x009896800000995d */ /* 0x010fea0003900000 */
[----:B------:R-:W4:Y:S02]  /*314e0*/  @!P1 SYNCS.PHASECHK.TRANS64 P1, [R3+URZ+0x2a840], R2 ;  /* 0x02a84002030095a7 */ /* 0x000f24000802007f */
[----:B----4-:R-:W-:Y:S05]  /*314f0*/  @!P1 BRA `(.L_x_1992) ;  /* 0xfffffffc00f09947 */ /* 0x010fea000383ffff */
[----:B------:R-:W-:Y:S05]  /*31500*/  BRA `(.L_x_2174) ;  /* 0xffffffb000347947 */ /* 0x000fea000383ffff */
.L_x_1994:
[----:B----4-:R4:W0:Y:S02]  /*31510*/  SYNCS.PHASECHK.TRANS64.TRYWAIT P1, [R5+URZ+0x2a860], R0 ;  /* 0x02a86000050075a7 */ /* 0x010824000802017f */
[----:B0-----:R-:W-:Y:S05]  /*31520*/  @!P1 NANOSLEEP.SYNCS 0x989680 ;  /* 0x009896800000995d */ /* 0x001fea0003900000 */
[----:B------:R-:W0:Y:S02]  /*31530*/  @!P1 SYNCS.PHASECHK.TRANS64 P1, [R5+URZ+0x2a860], R0 ;  /* 0x02a86000050095a7 */ /* 0x000e24000802007f */
[----:B0-----:R-:W-:Y:S05]  /*31540*/  @!P1 BRA `(.L_x_1994) ;  /* 0xfffffffc00f09947 */ /* 0x001fea000383ffff */
[----:B------:R-:W-:Y:S05]  /*31550*/  BRA `(.L_x_2175) ;  /* 0xffffffb000307947 */ /* 0x000fea000383ffff */
.L_x_2176:
        /* <DEDUP_REMOVED lines=10> */
.L_x_15738:


//--------------------- .text._ZN7cutlass13device_kernelIN5flash11enable_sm90INS1_16FlashAttnFwdSm90INS1_25CollectiveMainloopFwdSm90ILi2EN4cute5tupleIJNS5_1CILi1EEES8_S8_EEENS6_IJNS7_ILi128EEENS7_ILi96EEENS7_ILi192EEEEEELi128ENS_10bfloat16_tEfNS_4arch4Sm90ELb1ELb0ELb1ELb0ELb1ELb0ELb0ELb1ELb1ELb1ELb1ELb0EEENS1_21CollectiveEpilogueFwdINS6_IJSA_SA_SB_EEES9_SE_SG_Li256ELb0ELb1ELb1ELb0EEENS1_19SingleTileSchedulerILb0ELb1ELb1ELi128EEEEEEEEEvNT_6ParamsE --------------------------
	.section	.text._ZN7cutlass13device_kernelIN5flash11enable_sm90INS1_16FlashAttnFwdSm90INS1_25CollectiveMainloopFwdSm90ILi2EN4cute5tupleIJNS5_1CILi1EEES8_S8_EEENS6_IJNS7_ILi128EEENS7_ILi96EEENS7_ILi192EEEEEELi128ENS_10bfloat16_tEfNS_4arch4Sm90ELb1ELb0ELb1ELb0ELb1ELb0ELb0ELb1ELb1ELb1ELb1ELb0EEENS1_21CollectiveEpilogueFwdINS6_IJSA_SA_SB_EEES9_SE_SG_Li256ELb0ELb1ELb1ELb0EEENS1_19SingleTileSchedulerILb0ELb1ELb1ELi128EEEEEEEEEvNT_6ParamsE,"ax",@progbits
	.align	128
.text._ZN7cutlass13device_kernelIN5flash11enable_sm90INS1_16FlashAttnFwdSm90INS1_25CollectiveMainloopFwdSm90ILi2EN4cute5tupleIJNS5_1CILi1EEES8_S8_EEENS6_IJNS7_ILi128EEENS7_ILi96EEENS7_ILi192EEEEEELi128ENS_10bfloat16_tEfNS_4arch4Sm90ELb1ELb0ELb1ELb0ELb1ELb0ELb0ELb1ELb1ELb1ELb1ELb0EEENS1_21CollectiveEpilogueFwdINS6_IJSA_SA_SB_EEES9_SE_SG_Li256ELb0ELb1ELb1ELb0EEENS1_19SingleTileSchedulerILb0ELb1ELb1ELi128EEEEEEEEEvNT_6ParamsE:
        .type           _ZN7cutlass13device_kernelIN5flash11enable_sm90INS1_16FlashAttnFwdSm90INS1_25CollectiveMainloopFwdSm90ILi2EN4cute5tupleIJNS5_1CILi1EEES8_S8_EEENS6_IJNS7_ILi128EEENS7_ILi96EEENS7_ILi192EEEEEELi128ENS_10bfloat16_tEfNS_4arch4Sm90ELb1ELb0ELb1ELb0ELb1ELb0ELb0ELb1ELb1ELb1ELb1ELb0EEENS1_21CollectiveEpilogueFwdINS6_IJSA_SA_SB_EEES9_SE_SG_Li256ELb0ELb1ELb1ELb0EEENS1_19SingleTileSchedulerILb0ELb1ELb1ELi128EEEEEEEEEvNT_6ParamsE,@function
        .size           _ZN7cutlass13device_kernelIN5flash11enable_sm90INS1_16FlashAttnFwdSm90INS1_25CollectiveMainloopFwdSm90ILi2EN4cute5tupleIJNS5_1CILi1EEES8_S8_EEENS6_IJNS7_ILi128EEENS7_ILi96EEENS7_ILi192EEEEEELi128ENS_10bfloat16_tEfNS_4arch4Sm90ELb1ELb0ELb1ELb0ELb1ELb0ELb0ELb1ELb1ELb1ELb1ELb0EEENS1_21CollectiveEpilogueFwdINS6_IJSA_SA_SB_EEES9_SE_SG_Li256ELb0ELb1ELb1ELb0EEENS1_19SingleTileSchedulerILb0ELb1ELb1ELi128EEEEEEEEEvNT_6ParamsE,(.L_x_15739 - _ZN7cutlass13device_kernelIN5flash11enable_sm90INS1_16FlashAttnFwdSm90INS1_25CollectiveMainloopFwdSm90ILi2EN4cute5tupleIJNS5_1CILi1EEES8_S8_EEENS6_IJNS7_ILi128EEENS7_ILi96EEENS7_ILi192EEEEEELi128ENS_10bfloat16_tEfNS_4arch4Sm90ELb1ELb0ELb1ELb0ELb1ELb0ELb0ELb1ELb1ELb1ELb1ELb0EEENS1_21CollectiveEpilogueFwdINS6_IJSA_SA_SB_EEES9_SE_SG_Li256ELb0ELb1ELb1ELb0EEENS1_19SingleTileSchedulerILb0ELb1ELb1ELi128EEEEEEEEEvNT_6ParamsE)
        .other          _ZN7cutlass13device_kernelIN5flash11enable_sm90INS1_16FlashAttnFwdSm90INS1_25CollectiveMainloopFwdSm90ILi2EN4cute5tupleIJNS5_1CILi1EEES8_S8_EEENS6_IJNS7_ILi128EEENS7_ILi96EEENS7_ILi192EEEEEELi128ENS_10bfloat16_tEfNS_4arch4Sm90ELb1ELb0ELb1ELb0ELb1ELb0ELb0ELb1ELb1ELb1ELb1ELb0EEENS1_21CollectiveEpilogueFwdINS6_IJSA_SA_SB_EEES9_SE_SG_Li256ELb0ELb1ELb1ELb0EEENS1_19SingleTileSchedulerILb0ELb1ELb1ELi128EEEEEEEEEvNT_6ParamsE,@"STO_CUDA_ENTRY STV_DEFAULT"
_ZN7cutlass13device_kernelIN5flash11enable_sm90INS1_16FlashAttnFwdSm90INS1_25CollectiveMainloopFwdSm90ILi2EN4cute5tupleIJNS5_1CILi1EEES8_S8_EEENS6_IJNS7_ILi128EEENS7_ILi96EEENS7_ILi192EEEEEELi128ENS_10bfloat16_tEfNS_4arch4Sm90ELb1ELb0ELb1ELb0ELb1ELb0ELb0ELb1ELb1ELb1ELb1ELb0EEENS1_21CollectiveEpilogueFwdINS6_IJSA_SA_SB_EEES9_SE_SG_Li256ELb0ELb1ELb1ELb0EEENS1_19SingleTileSchedulerILb0ELb1ELb1ELi128EEEEEEEEEvNT_6ParamsE:
        /* <DEDUP_REMOVED lines=44> */
.L_x_2177:
        /* <DEDUP_REMOVED lines=22> */
.L_x_2178:
        /* <DEDUP_REMOVED lines=18> */
.L_x_2179:
        /* <DEDUP_REMOVED lines=22> */
.L_x_2180:
        /* <DEDUP_REMOVED lines=23> */
.L_x_2181:
        /* <DEDUP_REMOVED lines=8> */
[----:B------:R-:W-:-:S10]  /*0890*/  IMAD.U32 R2, RZ, RZ, UR4 ;  /* 0x00000004ff027e24 */ /* 0x000fd4000f8e00ff */
[----:B------:R-:W-:Y:S05]  /*08a0*/  @!P0 BRA `(.L_x_2183) ;  /* 0x000000a000748947 */ /* 0x000fea0003800000 */
.L_x_2184:
        /* <DEDUP_REMOVED lines=14> */
[----:B--2---:R-:W-:Y:S02]  /*0990*/  ISETP.LE.AND P0, PT, RZ, UR5, PT ;  /* 0x00000005ff007c0c */ /* 0x004fe4000bf03270 */
[----:B------:R-:W-:-:S05]  /*09a0*/  IADD3 R0, -R16, RZ, RZ ;  /* 0x000000ff10007210 */ /* 0x000fca0007ffe1ff */
[----:B------:R-:W-:-:S06]  /*09b0*/  IMAD R17, R3, R0, UR4 ;  /* 0x0000000403117e24 */ /* 0x000fcc000f8e0200 */
[----:B------:R-:W-:Y:S05]  /*09c0*/  @!P0 BRA `(.L_x_2185) ;  /* 0x000000d800d88947 */ /* 0x000fea0003800000 */
[----:B------:R-:W0:Y:S01]  /*09d0*/  S2UR UR42, SR_CTAID.X ;  /* 0x00000000002a79c3 */ /* 0x000e220000002500 */
[----:B------:R-:W-:Y:S01]  /*09e0*/  ULDC UR4, c[0x0][0x448] ;  /* 0x0001120000047ab9 */ /* 0x000fe20000000800 */
[----:B------:R-:W-:Y:S01]  /*09f0*/  SHF.R.U32.HI R6, RZ, 0x10, R17 ;  /* 0x00000010ff067819 */ /* 0x000fe20000011611 */
[----:B------:R-:W-:Y:S01]  /*0a00*/  UISETP.NE.AND UP0, UPT, UR4, 0x1, UPT ;  /* 0x000000010400788c */ /* 0x000fe2000bf05270 */
[----:B------:R-:W-:Y:S01]  /*0a10*/  LOP3.LUT R17, R17, 0xffff, RZ, 0xc0, !PT ;  /* 0x0000ffff11117812 */ /* 0x000fe200078ec0ff */
[----:B------:R-:W-:Y:S02]  /*0a20*/  IMAD.MOV.U32 R22, RZ, RZ, RZ ;  /* 0x000000ffff167224 */ /* 0x000fe400078e00ff */
[----:B------:R-:W-:Y:S01]  /*0a30*/  UP2UR UR38, UPR, URZ, 0x1 ;  /* 0x000000013f267883 */ /* 0x000fe20008000000 */
[----:B------:R-:W1:Y:S06]  /*0a40*/  LDC.64 R4, c[0x0][0x418] ;  /* 0x00010600ff047b82 */ /* 0x000e6c0000000a00 */
[----:B------:R-:W-:Y:S01]  /*0a50*/  @UP0 ULDC UR5, c[0x0][0x44c] ;  /* 0x0001130000050ab9 */ /* 0x000fe20000000800 */
[----:B------:R-:W-:Y:S01]  /*0a60*/  @UP0 ULDC UR7, c[0x0][0x450] ;  /* 0x0001140000070ab9 */ /* 0x000fe20000000800 */
[----:B------:R-:W2:Y:S08]  /*0a70*/  LDC R3, c[0x0][0x288] ;  /* 0x0000a200ff037b82 */ /* 0x000eb00000000800 */
[----:B------:R-:W3:Y:S01]  /*0a80*/  LDC R18, c[0x0][0x424] ;  /* 0x00010900ff127b82 */ /* 0x000ee20000000800 */
[----:B0-----:R-:W-:-:S04]  /*0a90*/  USHF.L.U32 UR42, UR42, 0x7, URZ ;  /* 0x000000072a2a7899 */ /* 0x001fc8000800063f */
[----:B------:R-:W-:Y:S02]  /*0aa0*/  @UP0 UIADD3 UR4, UR42, 0x7f, URZ ;  /* 0x0000007f2a040890 */ /* 0x000fe4000fffe03f */
[----:B------:R-:W-:Y:S01]  /*0ab0*/  UIADD3 UR6, UR42, 0x7f, URZ ;  /* 0x0000007f2a067890 */ /* 0x000fe2000fffe03f */
[----:B------:R-:W0:Y:S01]  /*0ac0*/  LDC R7, c[0x0][0x2f0] ;  /* 0x0000bc00ff077b82 */ /* 0x000e220000000800 */
[----:B-1----:R-:W-:Y:S01]  /*0ad0*/  ISETP.NE.U32.AND P0, PT, R4, RZ, PT ;  /* 0x000000ff0400720c */ /* 0x002fe20003f05070 */
[----:B------:R-:W-:-:S03]  /*0ae0*/  UIMAD.WIDE.U32 UR4, UR4, UR5, URZ ;  /* 0x00000005040472a5 */ /* 0x000fc6000f8e003f */
[----:B------:R-:W-:Y:S01]  /*0af0*/  ISETP.NE.AND.EX P0, PT, R5, RZ, PT, P0 ;  /* 0x000000ff0500720c */ /* 0x000fe20003f05300 */
[----:B------:R-:W-:Y:S01]  /*0b00*/  @UP0 USHF.R.U32.HI UR6, URZ, UR7, UR5 ;  /* 0x000000073f060299 */ /* 0x000fe20008011605 */
[----:B--2---:R-:W-:Y:S02]  /*0b10*/  IADD3 R3, -R3, 0x60, RZ ;  /* 0x0000006003037810 */ /* 0x004fe40007ffe1ff */
[----:B---3--:R-:W-:Y:S02]  /*0b20*/  SEL R18, R18, 0x1, P0 ;  /* 0x0000000112127807 */ /* 0x008fe40000000000 */
[----:B------:R-:W-:-:S03]  /*0b30*/  ISETP.NE.AND P0, PT, R6, RZ, PT ;  /* 0x000000ff0600720c */ /* 0x000fc60003f05270 */
[CC--:B0-----:R-:W-:Y:S02]  /*0b40*/  IMAD R3, R18.reuse, R7.reuse, R3 ;  /* 0x0000000712037224 */ /* 0x0c1fe400078e0203 */
[----:B------:R-:W-:Y:S02]  /*0b50*/  IMAD R0, R18, R7, 0x5f ;  /* 0x0000005f12007424 */ /* 0x000fe400078e0207 */
[----:B------:R-:W-:Y:S02]  /*0b60*/  VIADD R3, R3, UR6 ;  /* 0x0000000603037c36 */ /* 0x000fe40008000000 */
[----:B------:R-:W-:-:S04]  /*0b70*/  IMAD.HI R0, R0, 0x2aaaaaab, RZ ;  /* 0x2aaaaaab00007827 */ /* 0x000fc800078e02ff */
[----:B------:R-:W0:Y:S01]  /*0b80*/  @!P0 LDC R6, c[0x0][0x9f0] ;  /* 0x00027c00ff068b82 */ /* 0x000e220000000800 */
[----:B------:R-:W-:Y:S01]  /*0b90*/  IMAD.HI R4, R3, 0x2aaaaaab, RZ ;  /* 0x2aaaaaab03047827 */ /* 0x000fe200078e02ff */
[----:B------:R-:W-:-:S04]  /*0ba0*/  SHF.R.U32.HI R3, RZ, 0x1f, R0 ;  /* 0x0000001fff037819 */ /* 0x000fc80000011600 */
[----:B------:R-:W-:Y:S02]  /*0bb0*/  SHF.R.U32.HI R5, RZ, 0x1f, R4 ;  /* 0x0000001fff057819 */ /* 0x000fe40000011604 */
[----:B------:R-:W-:Y:S02]  /*0bc0*/  LEA.HI.SX32 R3, R0, R3, 0x1c ;  /* 0x0000000300037211 */ /* 0x000fe400078fe2ff */
[----:B------:R-:W-:-:S04]  /*0bd0*/  LEA.HI.SX32 R4, R4, R5, 0x1c ;  /* 0x0000000504047211 */ /* 0x000fc800078fe2ff */
[----:B------:R-:W-:-:S04]  /*0be0*/  VIMNMX R13, R3, R4, PT ;  /* 0x00000004030d7248 */ /* 0x000fc80003fe0100 */
[----:B------:R-:W-:-:S13]  /*0bf0*/  ISETP.GE.AND P1, PT, R13, 0x1, PT ;  /* 0x000000010d00780c */ /* 0x000fda0003f26270 */
[----:B------:R-:W-:Y:S05]  /*0c00*/  @!P1 BRA `(.L_x_2186) ;  /* 0x00000000006c9947 */ /* 0x000fea0003800000 */
[-C--:B0-----:R-:W-:Y:S02]  /*0c10*/  IABS R9, R6.reuse ;  /* 0x0000000600097213 */ /* 0x081fe40000000000 */
[----:B------:R-:W-:Y:S02]  /*0c20*/  IADD3 R3, R6, -0x1, R13 ;  /* 0xffffffff06037810 */ /* 0x000fe40007ffe00d */
[----:B------:R-:W0:Y:S01]  /*0c30*/  I2F.RP R0, R9 ;  /* 0x0000000900007306 */ /* 0x000e220000209400 */
[----:B------:R-:W-:-:S05]  /*0c40*/  IABS R10, R6 ;  /* 0x00000006000a7213 */ /* 0x000fca0000000000 */
[----:B------:R-:W-:Y:S02]  /*0c50*/  IMAD.MOV R10, RZ, RZ, -R10 ;  /* 0x000000ffff0a7224 */ /* 0x000fe400078e0a0a */
[----:B0-----:R-:W0:Y:S02]  /*0c60*/  MUFU.RCP R0, R0 ;  /* 0x0000000000007308 */ /* 0x001e240000001000 */
[----:B0-----:R-:W-:Y:S02]  /*0c70*/  IADD3 R4, R0, 0xffffffe, RZ ;  /* 0x0ffffffe00047810 */ /* 0x001fe40007ffe0ff */
[----:B------:R-:W-:-:S04]  /*0c80*/  IABS R0, R3 ;  /* 0x0000000300007213 */ /* 0x000fc80000000000 */
[----:B------:R0:W1:Y:S01]  /*0c90*/  F2I.FTZ.U32.TRUNC.NTZ R5, R4 ;  /* 0x0000000400057305 */ /* 0x000062000021f000 */
[----:B------:R-:W-:-:S04]  /*0ca0*/  LOP3.LUT R3, R3, R6, RZ, 0x3c, !PT ;  /* 0x0000000603037212 */ /* 0x000fc800078e3cff */
[----:B------:R-:W-:Y:S02]  /*0cb0*/  ISETP.GE.AND P2, PT, R3, RZ, PT ;  /* 0x000000ff0300720c */ /* 0x000fe40003f46270 */
[----:B0-----:R-:W-:Y:S01]  /*0cc0*/  MOV R4, RZ ;  /* 0x000000ff00047202 */ /* 0x001fe20000000f00 */
[----:B-1----:R-:W-:-:S04]  /*0cd0*/  IMAD.MOV R8, RZ, RZ, -R5 ;  /* 0x000000ffff087224 */ /* 0x002fc800078e0a05 */
[----:B------:R-:W-:-:S04]  /*0ce0*/  IMAD R11, R8, R9, RZ ;  /* 0x00000009080b7224 */ /* 0x000fc800078e02ff */
[----:B------:R-:W-:-:S04]  /*0cf0*/  IMAD.HI.U32 R5, R5, R11, R4 ;  /* 0x0000000b05057227 */ /* 0x000fc800078e0004 */
[----:B------:R-:W-:Y:S02]  /*0d00*/  IMAD.MOV.U32 R4, RZ, RZ, R10 ;  /* 0x000000ffff047224 */ /* 0x000fe400078e000a */
[----:B------:R-:W-:-:S04]  /*0d10*/  IMAD.HI.U32 R5, R5, R0, RZ ;  /* 0x0000000005057227 */ /* 0x000fc800078e00ff */
[----:B------:R-:W-:-:S05]  /*0d20*/  IMAD R0, R5, R4, R0 ;  /* 0x0000000405007224 */ /* 0x000fca00078e0200 */
[----:B------:R-:W-:-:S13]  /*0d30*/  ISETP.GT.U32.AND P1, PT, R9, R0, PT ;  /* 0x000000000900720c */ /* 0x000fda0003f24070 */
[----:B------:R-:W-:Y:S01]  /*0d40*/  @!P1 IMAD.IADD R0, R0, 0x1, -R9 ;  /* 0x0000000100009824 */ /* 0x000fe200078e0a09 */
[----:B------:R-:W-:Y:S02]  /*0d50*/  @!P1 IADD3 R5, R5, 0x1, RZ ;  /* 0x0000000105059810 */ /* 0x000fe40007ffe0ff */
[----:B------:R-:W-:Y:S02]  /*0d60*/  ISETP.NE.AND P1, PT, R6, RZ, PT ;  /* 0x000000ff0600720c */ /* 0x000fe40003f25270 */
[----:B------:R-:W-:-:S13]  /*0d70*/  ISETP.GE.U32.AND P0, PT, R0, R9, PT ;  /* 0x000000090000720c */ /* 0x000fda0003f06070 */
[----:B------:R-:W-:-:S04]  /*0d80*/  @P0 VIADD R5, R5, 0x1 ;  /* 0x0000000105050836 */ /* 0x000fc80000000000 */
[----:B------:R-:W-:Y:S01]  /*0d90*/  @!P2 IMAD.MOV R5, RZ, RZ, -R5 ;  /* 0x000000ffff05a224 */ /* 0x000fe200078e0a05 */
[----:B------:R-:W-:-:S04]  /*0da0*/  @!P1 LOP3.LUT R5, RZ, R6, RZ, 0x33, !PT ;  /* 0x00000006ff059212 */ /* 0x000fc800078e33ff */
[----:B------:R-:W-:-:S07]  /*0db0*/  MOV R22, R5 ;  /* 0x0000000500167202 */ /* 0x000fce0000000f00 */
.L_x_2186:
[-C--:B------:R-:W-:Y:S01]  /*0dc0*/  IMAD R17, R17, R22.reuse, RZ ;  /* 0x0000001611117224 */ /* 0x080fe200078e02ff */
[----:B------:R-:W-:Y:S01]  /*0dd0*/  PLOP3.LUT P0, PT, PT, PT, PT, 0x80, 0x0 ;  /* 0x000000000000781c */ /* 0x000fe20003f0f070 */
[----:B------:R-:W-:Y:S01]  /*0de0*/  VIADD R23, R19, 0xffffff80 ;  /* 0xffffff8013177836 */ /* 0x000fe20000000000 */
[----:B------:R-:W-:Y:S01]  /*0df0*/  MOV R3, RZ ;  /* 0x000000ff00037202 */ /* 0x000fe20000000f00 */
        /* <DEDUP_REMOVED lines=35> */
[----:B------:R-:W-:Y:S01]  /*1030*/  IMAD R19, R18, R7, RZ ;  /* 0x0000000712137224 */ /* 0x000fe200078e02ff */
[----:B------:R-:W-:Y:S06]  /*1040*/  @!P1 BRA `(.L_x_2187) ;  /* 0x0000008000709947 */ /* 0x000fec0003800000 */
[----:B------:R-:W-:Y:S01]  /*1050*/  SHF.R.S32.HI R72, RZ, 0x1f, R23 ;  /* 0x0000001fff487819 */ /* 0x000fe20000011417 */
[----:B------:R-:W1:Y:S01]  /*1060*/  S2UR UR6, SR_CgaCtaId ;  /* 0x00000000000679c3 */ /* 0x000e620000008800 */
[----:B------:R-:W-:Y:S02]  /*1070*/  UMOV UR39, 0x400 ;  /* 0x0000040000277882 */ /* 0x000fe40000000000 */
[----:B------:R-:W-:-:S04]  /*1080*/  LEA.HI R73, R72, R23, RZ, 0x7 ;  /* 0x0000001748497211 */ /* 0x000fc800078f38ff */
[----:B------:R-:W-:-:S05]  /*1090*/  SHF.R.S32.HI R74, RZ, 0x7, R73 ;  /* 0x00000007ff4a7819 */ /* 0x000fca0000011449 */
[----:B------:R-:W2:Y:S01]  /*10a0*/  SHFL.IDX PT, R0, R74, RZ, 0x1f ;  /* 0x00001fff4a007589 */ /* 0x000ea200000e0000 */
[----:B-1----:R-:W-:-:S04]  /*10b0*/  ULEA UR39, UR6, UR39, 0x18 ;  /* 0x0000002706277291 */ /* 0x002fc8000f8ec03f */
[----:B------:R-:W-:-:S04]  /*10c0*/  UIADD3 UR6, UR39, 0xc400, URZ ;  /* 0x0000c40027067890 */ /* 0x000fc8000fffe03f */
[----:B------:R-:W-:Y:S01]  /*10d0*/  ULOP3.LUT UP0, URZ, UR6, 0x1bf, URZ, 0xc0, !UPT ;  /* 0x000001bf063f7892 */ /* 0x000fe2000f80c03f */
[----:B--2---:R-:W-:-:S05]  /*10e0*/  R2UR UR4, R0 ;  /* 0x00000000000472ca */ /* 0x004fca00000e0000 */
        /* <DEDUP_REMOVED lines=12> */
[----:B------:R1:W2:Y:S01]  /*11b0*/  LDC.64 R14, c[0x4][R0] ;  /* 0x01000000000e7b82 */ /* 0x0002a20000000a00 */
[----:B------:R-:W-:Y:S01]  /*11c0*/  IMAD.U32 R5, RZ, RZ, UR5 ;  /* 0x00000005ff057e24 */ /* 0x000fe2000f8e00ff */
[----:B------:R-:W-:Y:S01]  /*11d0*/  ULDC.64 UR4, c[0x4][0xf8] ;  /* 0x01003e0000047ab9 */ /* 0x000fe20000000a00 */
[----:B------:R-:W-:Y:S01]  /*11e0*/  IMAD.U32 R10, RZ, RZ, UR6 ;  /* 0x00000006ff0a7e24 */ /* 0x000fe2000f8e00ff */
[----:B0-----:R-:W-:Y:S01]  /*11f0*/  MOV R6, UR4 ;  /* 0x0000000400067c02 */ /* 0x001fe20008000f00 */
[----:B------:R-:W-:Y:S01]  /*1200*/  IMAD.U32 R7, RZ, RZ, UR5 ;  /* 0x00000005ff077e24 */ /* 0x000fe2000f8e00ff */
[----:B------:R-:W-:Y:S01]  /*1210*/  MOV R11, UR7 ;  /* 0x00000007000b7c02 */ /* 0x000fe20008000f00 */
[----:B------:R-:W-:Y:S01]  /*1220*/  IMAD.MOV.U32 R8, RZ, RZ, 0x70 ;  /* 0x00000070ff087424 */ /* 0x000fe200078e00ff */
[----:B------:R-:W-:Y:S01]  /*1230*/  MOV R13, RZ ;  /* 0x000000ff000d7202 */ /* 0x000fe20000000f00 */
[----:B-1----:R-:W-:-:S07]  /*1240*/  IMAD.MOV.U32 R12, RZ, RZ, 0x1 ;  /* 0x00000001ff0c7424 */ /* 0x002fce00078e00ff */
[----:B------:R-:W-:-:S07]  /*1250*/  LEPC R20, `(.L_x_2188) ;  /* 0x000000001014794e */ /* 0x000fce0000000000 */
[----:B--2---:R-:W-:Y:S05]  /*1260*/  CALL.ABS.NOINC R14 ;  /* 0x000000000e007343 */ /* 0x004fea0003c00000 */
.L_x_2188:
[----:B------:R-:W-:-:S04]  /*1270*/  SHF.L.U32 R0, RZ, 0x1f, RZ ;  /* 0x0000001fff007819 */ /* 0x000fc800000006ff */
[----:B------:R-:W1:Y:S02]  /*1280*/  SYNCS.PHASECHK.TRANS64.TRYWAIT P0, [UR39+0x2a800], R0 ;  /* 0x02a80000ff0075a7 */ /* 0x000e640008000167 */
[----:B-1----:R-:W-:Y:S05]  /*1290*/  @!P0 BRA `(.L_x_2189) ;  /* 0x000000d000ac8947 */ /* 0x002fea0003800000 */
.L_x_2274:
[----:B------:R-:W-:-:S13]  /*12a0*/  R2UR UR4, R2 ;  /* 0x00000000020472ca */ /* 0x000fda00000e0000 */
[----:B------:R-:W-:-:S06]  /*12b0*/  ULOP3.LUT UR4, UR4, 0x1, URZ, 0xfc, !UPT ;  /* 0x0000000104047892 */ /* 0x000fcc000f8efc3f */
[----:B-1----:R-:W-:-:S05]  /*12c0*/  IMAD.U32 R3, RZ, RZ, UR4 ;  /* 0x00000004ff037e24 */ /* 0x002fca000f8e00ff */
[----:B------:R-:W-:-:S13]  /*12d0*/  ISETP.NE.AND P0, PT, R3, 0x3, PT ;  /* 0x000000030300780c */ /* 0x000fda0003f05270 */
[----:B------:R-:W-:Y:S05]  /*12e0*/  @!P0 BRA `(.L_x_2190) ;  /* 0x0000000000048947 */ /* 0x000fea0003800000 */
[----:B------:R-:W-:Y:S01]  /*12f0*/  BPT.TRAP 0x1 ;  /* 0x000000040000795c */ /* 0x000fe20000300000 */
.L_x_2190:
[----:B------:R1:W2:Y:S01]  /*1300*/  SYNCS.PHASECHK.TRANS64.TRYWAIT P1, [UR39+0x2a830], R0 ;  /* 0x02a83000ff0075a7 */ /* 0x0002a20008020167 */
[----:B------:R-:W-:Y:S05]  /*1310*/  @!P0 BRA `(.L_x_2191) ;  /* 0x0000000000048947 */ /* 0x000fea0003800000 */
[----:B------:R-:W-:Y:S01]  /*1320*/  BPT.TRAP 0x1 ;  /* 0x000000040000795c */ /* 0x000fe20000300000 */
.L_x_2191:
[----:B------:R-:W-:-:S05]  /*1330*/  IMAD.U32 R8, RZ, RZ, UR40 ;  /* 0x00000028ff087e24 */ /* 0x000fca000f8e00ff */
[----:B------:R-:W-:Y:S01]  /*1340*/  LOP3.LUT R8, R8, 0x10000, RZ, 0xfc, !PT ;  /* 0x0001000008087812 */ /* 0x000fe200078efcff */
[----:B--2---:R-:W-:Y:S06]  /*1350*/  @P1 BRA `(.L_x_2192) ;  /* 0x0000000000081947 */ /* 0x004fec0003800000 */
[----:B------:R-:W2:Y:S02]  /*1360*/  SYNCS.PHASECHK.TRANS64.TRYWAIT P1, [UR39+0x2a830], R0 ;  /* 0x02a83000ff0075a7 */ /* 0x000ea40008020167 */
[----:B--2---:R-:W-:Y:S05]  /*1370*/  @!P1 BRA `(.L_x_2193) ;  /* 0x000000d0008c9947 */ /* 0x004fea0003800000 */
.L_x_2192:
[----:B------:R-:W-:Y:S05]  /*1380*/  WARPSYNC.ALL ;  /* 0x0000000000007948 */ /* 0x000fea0003800000 */
[----:B------:R-:W-:Y:S01]  /*1390*/  MOV R9, 0x40000040 ;  /* 0x4000004000097802 */ /* 0x000fe20000000f00 */
[----:B------:R-:W-:Y:S01]  /*13a0*/  UIADD3 UR4, UR39, 0x18400, URZ ;  /* 0x0001840027047890 */ /* 0x000fe2000fffe03f */
[----:B------:R-:W-:Y:S01]  /*13b0*/  R2UR UR8, R8 ;  /* 0x00000000080872ca */ /* 0x000fe200000e0000 */
[----:B------:R-:W-:Y:S01]  /*13c0*/  WARPGROUP.ARRIVE ;  /* 0x00000000000079c5 */ /* 0x000fe20000000000 */
[----:B------:R-:W-:Y:S01]  /*13d0*/  R2UR UR9, R9 ;  /* 0x00000000090972ca */ /* 0x000fe200000e0000 */
[----:B------:R-:W-:-:S04]  /*13e0*/  USHF.R.U32.HI UR4, URZ, 0x4, UR4 ;  /* 0x000000043f047899 */ /* 0x000fc80008011604 */
[----:B------:R-:W3:Y:S01]  /*13f0*/  S2UR UR61, SR_CgaCtaId ;  /* 0x00000000003d79c3 */ /* 0x000ee20000008800 */
[----:B------:R-:W-:Y:S01]  /*1400*/  UMOV UR11, 0x40000040 ;  /* 0x40000040000b7882 */ /* 0x000fe20000000000 */
[----:B------:R-:W-:Y:S01]  /*1410*/  UMOV UR7, 0x40000040 ;  /* 0x4000004000077882 */ /* 0x000fe20000000000 */
[----:B------:R-:W-:Y:S01]  /*1420*/  ULOP3.LUT UR4, UR4, 0x3fff, URZ, 0xc0, !UPT ;  /* 0x00003fff04047892 */ /* 0x000fe2000f8ec03f */
[----:B------:R-:W-:Y:S01]  /*1430*/  UMOV UR13, 0x40000040 ;  /* 0x40000040000d7882 */ /* 0x000fe20000000000 */
[----:B------:R-:W-:Y:S02]  /*1440*/  UMOV UR15, 0x40000040 ;  /* 0x40000040000f7882 */ /* 0x000fe40000000000 */
[----:B------:R-:W-:Y:S01]  /*1450*/  ULOP3.LUT UR60, UR4, 0x10000, URZ, 0xfc, !UPT ;  /* 0x00010000043c7892 */ /* 0x000fe2000f8efc3f */
[----:B------:R-:W-:Y:S01]  /*1460*/  UMOV UR17, 0x40000040 ;  /* 0x4000004000117882 */ /* 0x000fe20000000000 */
[----:B------:R-:W-:Y:S02]  /*1470*/  UMOV UR19, 0x40000040 ;  /* 0x4000004000137882 */ /* 0x000fe40000000000 */
[----:B------:R-:W-:-:S02]  /*1480*/  UIADD3 UR6, UR60, 0x2, URZ ;  /* 0x000000023c067890 */ /* 0x000fc4000fffe03f */
[----:B------:R-:W-:Y:S02]  /*1490*/  UIADD3 UR14, UR60, 0x4, URZ ;  /* 0x000000043c0e7890 */ /* 0x000fe4000fffe03f */
[----:B------:R-:W-:Y:S01]  /*14a0*/  UMOV UR10, UR60 ;  /* 0x0000003c000a7c82 */ /* 0x000fe20008000000 */
[----:B------:R-:W-:Y:S01]  /*14b0*/  UIADD3 UR18, UR60, 0x6, URZ ;  /* 0x000000063c127890 */ /* 0x000fe2000fffe03f */
[----:B------:R-:W-:Y:S01]  /*14c0*/  HGMMA.64x96x16.F32.BF16 R24, gdesc[UR8], RZ, !UPT, gsb0 ;  /* 0x01600000081879f0 */ /* 0x000fe2000c0018ff */
[----:B------:R-:W-:Y:S01]  /*14d0*/  R2UR UR10, R8 ;  /* 0x00000000080a72ca */ /* 0x000fe200000e0000 */
[----:B------:R-:W-:Y:S01]  /*14e0*/  UMOV UR9, 0x40000040 ;  /* 0x4000004000097882 */ /* 0x000fe20000000000 */
[----:B------:R-:W-:Y:S01]  /*14f0*/  UIADD3 UR22, UR60, 0x300, URZ ;  /* 0x000003003c167890 */ /* 0x000fe2000fffe03f */
[----:B------:R-:W-:Y:S01]  /*1500*/  UMOV UR5, UR9 ;  /* 0x0000000900057c82 */ /* 0x000fe20008000000 */
[----:B------:R-:W-:Y:S01]  /*1510*/  UMOV UR21, 0x40000040 ;  /* 0x4000004000157882 */ /* 0x000fe20000000000 */
[----:B------:R-:W-:Y:S01]  /*1520*/  UMOV UR23, 0x40000040 ;  /* 0x4000004000177882 */ /* 0x000fe20000000000 */
[----:B------:R-:W-:Y:S01]  /*1530*/  UIADD3 UR26, UR60, 0x302, URZ ;  /* 0x000003023c1a7890 */ /* 0x000fe2000fffe03f */
[----:B------:R-:W-:Y:S01]  /*1540*/  UMOV UR25, 0x40000040 ;  /* 0x4000004000197882 */ /* 0x000fe20000000000 */
[----:B------:R-:W-:Y:S01]  /*1550*/  UMOV UR27, 0x40000040 ;  /* 0x40000040001b7882 */ /* 0x000fe20000000000 */
[----:B------:R-:W-:-:S04]  /*1560*/  UIADD3 UR30, UR60, 0x304, URZ ;  /* 0x000003043c1e7890 */ /* 0x000fc8000fffe03f */
[----:B------:R-:W-:Y:S02]  /*1570*/  UIADD3 UR8, UR10, 0x2, URZ ;  /* 0x000000020a087890 */ /* 0x000fe4000fffe03f */
[----:B------:R-:W-:Y:S02]  /*1580*/  UIADD3 UR12, UR10, 0x4, URZ ;  /* 0x000000040a0c7890 */ /* 0x000fe4000fffe03f */
[----:B------:R-:W-:Y:S02]  /*1590*/  UIADD3 UR16, UR10, 0x6, URZ ;  /* 0x000000060a107890 */ /* 0x000fe4000fffe03f */
[----:B------:R-:W-:Y:S01]  /*15a0*/  UIADD3 UR20, UR10, 0x400, URZ ;  /* 0x000004000a147890 */ /* 0x000fe2000fffe03f */
[----:B------:R-:W-:Y:S01]  /*15b0*/  UMOV UR4, UR8 ;  /* 0x0000000800047c82 */ /* 0x000fe20008000000 */
        /* <DEDUP_REMOVED lines=8> */
[----:B------:R-:W-:Y:S01]  /*1640*/  UIADD3 UR40, UR10, 0x800, URZ ;  /* 0x000008000a287890 */ /* 0x000fe2000fffe03f */
[----:B------:R-:W-:Y:S01]  /*1650*/  UMOV UR41, 0x40000040 ;  /* 0x4000004000297882 */ /* 0x000fe20000000000 */
[----:B------:R-:W-:Y:S01]  /*1660*/  UIADD3 UR44, UR10, 0x802, URZ ;  /* 0x000008020a2c7890 */ /* 0x000fe2000fffe03f */
[----:B------:R-:W-:Y:S01]  /*1670*/  UMOV UR45, 0x40000040 ;  /* 0x40000040002d7882 */ /* 0x000fe20000000000 */
[----:B------:R-:W-:Y:S01]  /*1680*/  UIADD3 UR48, UR10, 0x804, URZ ;  /* 0x000008040a307890 */ /* 0x000fe2000fffe03f */
[----:B------:R-:W-:Y:S01]  /*1690*/  UMOV UR49, 0x40000040 ;  /* 0x4000004000317882 */ /* 0x000fe20000000000 */
[----:B------:R-:W-:Y:S01]  /*16a0*/  UIADD3 UR52, UR10, 0x806, URZ ;  /* 0x000008060a347890 */ /* 0x000fe2000fffe03f */
[----:B------:R-:W-:Y:S01]  /*16b0*/  UMOV UR53, 0x40000040 ;  /* 0x4000004000357882 */ /* 0x000fe20000000000 */
        /* <DEDUP_REMOVED lines=50> */
[----:B---3--:R-:W-:Y:S05]  /*19e0*/  @!P0 BRA `(.L_x_2194) ;  /* 0x0000000000048947 */ /* 0x008fea0003800000 */
[----:B------:R-:W-:Y:S01]  /*19f0*/  BPT.TRAP 0x1 ;  /* 0x000000040000795c */ /* 0x000fe20000300000 */
.L_x_2194:
[----:B-12---:R-:W-:Y:S01]  /*1a00*/  LOP3.LUT R0, R73, 0xffffff80, RZ, 0xc0, !PT ;  /* 0xffffff8049007812 */ /* 0x006fe200078ec0ff */
[----:B------:R-:W-:Y:S01]  /*1a10*/  UISETP.NE.AND UP0, UPT, UR38, URZ, UPT ;  /* 0x0000003f2600728c */ /* 0x000fe2000bf05270 */
[----:B------:R-:W-:Y:S01]  /*1a20*/  LEA.HI R72, R72, R23, RZ, 0x2 ;  /* 0x0000001748487211 */ /* 0x000fe200078f10ff */
[----:B------:R-:W-:Y:S01]  /*1a30*/  ULDC UR4, c[0x0][0x9d8] ;  /* 0x0002760000047ab9 */ /* 0x000fe20000000800 */
[----:B------:R-:W-:Y:S01]  /*1a40*/  LEA.HI R14, R74, R74, RZ, 0x1 ;  /* 0x0000004a4a0e7211 */ /* 0x000fe200078f08ff */
[----:B------:R-:W-:Y:S01]  /*1a50*/  IMAD.IADD R10, R23, 0x1, -R0 ;  /* 0x00000001170a7824 */ /* 0x000fe200078e0a00 */
[----:B------:R-:W-:Y:S01]  /*1a60*/  LOP3.LUT R72, R72, 0xfffffffc, RZ, 0xc0, !PT ;  /* 0xfffffffc48487812 */ /* 0x000fe200078ec0ff */
[----:B------:R-:W-:Y:S01]  /*1a70*/  FMUL.FTZ R5, R25, UR4 ;  /* 0x0000000419057c20 */ /* 0x000fe20008410000 */
[----:B------:R-:W-:Y:S01]  /*1a80*/  PLOP3.LUT P1, PT, PT, PT, UP0, 0x80, 0x0 ;  /* 0x000000000000781c */ /* 0x000fe20003f2f008 */
[----:B------:R-:W-:Y:S01]  /*1a90*/  FMUL.FTZ R26, R26, UR4 ;  /* 0x000000041a1a7c20 */ /* 0x000fe20008410000 */
[----:B------:R-:W-:Y:S01]  /*1aa0*/  SHF.R.S32.HI R7, RZ, 0x1f, R10 ;  /* 0x0000001fff077819 */ /* 0x000fe2000001140a */
[----:B------:R-:W-:Y:S01]  /*1ab0*/  IMAD.IADD R72, R23, 0x1, -R72 ;  /* 0x0000000117487824 */ /* 0x000fe200078e0a48 */
[----:B------:R-:W-:Y:S01]  /*1ac0*/  LOP3.LUT R23, R14, 0x3fffffe, RZ, 0xc0, !PT ;  /* 0x03fffffe0e177812 */ /* 0x000fe200078ec0ff */
[----:B------:R-:W-:Y:S01]  /*1ad0*/  @UP0 ULDC UR5, c[0x0][0x44c] ;  /* 0x0001130000050ab9 */ /* 0x000fe20000000800 */
[-C--:B------:R-:W-:Y:S01]  /*1ae0*/  LEA.HI R4, R7, R10.reuse, RZ, 0x2 ;  /* 0x0000000a07047211 */ /* 0x080fe200078f10ff */
[----:B------:R-:W-:Y:S01]  /*1af0*/  FMUL.FTZ R27, R27, UR4 ;  /* 0x000000041b1b7c20 */ /* 0x000fe20008410000 */
[----:B------:R-:W-:Y:S01]  /*1b00*/  LEA.HI R7, R7, R10, RZ, 0x5 ;  /* 0x0000000a07077211 */ /* 0x000fe200078f28ff */
[----:B------:R-:W-:Y:S01]  /*1b10*/  FMUL.FTZ R30, R30, UR4 ;  /* 0x000000041e1e7c20 */ /* 0x000fe20008410000 */
[--C-:B------:R-:W-:Y:S01]  /*1b20*/  SHF.R.S32.HI R0, RZ, 0x2, R4.reuse ;  /* 0x00000002ff007819 */ /* 0x100fe20000011404 */
[----:B------:R-:W1:Y:S01]  /*1b30*/  MUFU.TANH R26, R26 ;  /* 0x0000001a001a7308 */ /* 0x000e620000002400 */
[----:B------:R-:W-:Y:S01]  /*1b40*/  SHF.R.S32.HI R11, RZ, 0x1f, R4 ;  /* 0x0000001fff0b7819 */ /* 0x000fe20000011404 */
[----:B------:R-:W-:Y:S01]  /*1b50*/  FMUL.FTZ R31, R31, UR4 ;  /* 0x000000041f1f7c20 */ /* 0x000fe20008410000 */
[----:B------:R-:W-:Y:S01]  /*1b60*/  SHF.R.S32.HI R7, RZ, 0x5, R7 ;  /* 0x00000005ff077819 */ /* 0x000fe20000011407 */
[----:B------:R-:W-:Y:S01]  /*1b70*/  FMUL.FTZ R3, R24, UR4 ;  /* 0x0000000418037c20 */ /* 0x000fe20008410000 */
[----:B------:R-:W-:Y:S01]  /*1b80*/  LEA.HI R11, R11, R0, RZ, 0x3 ;  /* 0x000000000b0b7211 */ /* 0x000fe200078f18ff */
[----:B------:R-:W-:Y:S01]  /*1b90*/  FMUL.FTZ R34, R34, UR4 ;  /* 0x0000000422227c20 */ /* 0x000fe20008410000 */
[----:B------:R-:W-:Y:S01]  /*1ba0*/  LEA R14, R7, UR42, 0x4 ;  /* 0x0000002a070e7c11 */ /* 0x000fe2000f8e20ff */
[----:B------:R-:W2:Y:S01]  /*1bb0*/  MUFU.TANH R27, R27 ;  /* 0x0000001b001b7308 */ /* 0x000ea20000002400 */
[----:B------:R-:W-:Y:S01]  /*1bc0*/  LOP3.LUT R11, R11, 0xfffffff8, RZ, 0xc0, !PT ;  /* 0xfffffff80b0b7812 */ /* 0x000fe200078ec0ff */
[----:B------:R-:W-:Y:S01]  /*1bd0*/  FMUL.FTZ R35, R35, UR4 ;  /* 0x0000000423237c20 */ /* 0x000fe20008410000 */
[----:B------:R-:W-:Y:S01]  /*1be0*/  LEA.HI R7, R72, R72, RZ, 0x1 ;  /* 0x0000004848077211 */ /* 0x000fe200078f08ff */
[----:B------:R-:W-:Y:S01]  /*1bf0*/  FMUL.FTZ R38, R38, UR4 ;  /* 0x0000000426267c20 */ /* 0x000fe20008410000 */
[----:B------:R-:W-:Y:S01]  /*1c00*/  IADD3 R23, R74, -R23, RZ ;  /* 0x800000174a177210 */ /* 0x000fe20007ffe0ff */
[----:B------:R-:W-:Y:S01]  /*1c10*/  FMUL.FTZ R21, R36, UR4 ;  /* 0x0000000424157c20 */ /* 0x000fe20008410000 */
[----:B------:R-:W-:Y:S01]  /*1c20*/  IADD3 R14, R14, R0, -R11 ;  /* 0x000000000e0e7210 */ /* 0x000fe20007ffe80b */
[----:B------:R-:W3:Y:S01]  /*1c30*/  MUFU.TANH R30, R30 ;  /* 0x0000001e001e7308 */ /* 0x000ee20000002400 */
[----:B------:R-:W-:Y:S01]  /*1c40*/  LOP3.LUT R7, R7, 0x1ffffffe, RZ, 0xc0, !PT ;  /* 0x1ffffffe07077812 */ /* 0x000fe200078ec0ff */
[----:B------:R-:W-:Y:S01]  /*1c50*/  FMUL.FTZ R46, R46, UR4 ;  /* 0x000000042e2e7c20 */ /* 0x000fe20008410000 */
[----:B------:R-:W-:Y:S01]  /*1c60*/  PLOP3.LUT P2, PT, PT, PT, UP0, 0x80, 0x0 ;  /* 0x000000000000781c */ /* 0x000fe20003f4f008 */
[----:B------:R-:W-:Y:S01]  /*1c70*/  IMAD R14, R23, 0x40, R14 ;  /* 0x00000040170e7824 */ /* 0x000fe200078e020e */
[----:B------:R-:W-:Y:S01]  /*1c80*/  LOP3.LUT R11, R4, 0x7ffffffc, RZ, 0xc0, !PT ;  /* 0x7ffffffc040b7812 */ /* 0x000fe200078ec0ff */
[----:B------:R-:W-:-:S02]  /*1c90*/  IMAD.IADD R7, R72, 0x1, -R7 ;  /* 0x0000000148077824 */ /* 0x000fc400078e0a07 */
[----:B------:R-:W-:Y:S01]  /*1ca0*/  FMUL.FTZ R39, R39, UR4 ;  /* 0x0000000427277c20 */ /* 0x000fe20008410000 */
[----:B------:R-:W-:Y:S01]  /*1cb0*/  IMAD.MOV.U32 R23, RZ, RZ, -0x60 ;  /* 0xffffffa0ff177424 */ /* 0x000fe200078e00ff */
[----:B------:R-:W-:Y:S01]  /*1cc0*/  IADD3 R10, R10, -R11, RZ ;  /* 0x8000000b0a0a7210 */ /* 0x000fe20007ffe0ff */
[C---:B------:R-:W-:Y:S01]  /*1cd0*/  IMAD R4, R22.reuse, -0x60, R19 ;  /* 0xffffffa016047824 */ /* 0x040fe200078e0213 */
[----:B------:R-:W-:Y:S01]  /*1ce0*/  LEA R7, R7, R14, 0x3 ;  /* 0x0000000e07077211 */ /* 0x000fe200078e18ff */
[----:B------:R-:W-:Y:S01]  /*1cf0*/  IMAD R23, R22, R23, 0x61 ;  /* 0x0000006116177424 */ /* 0x000fe200078e0217 */
[----:B------:R-:W4:Y:S01]  /*1d00*/  MUFU.TANH R31, R31 ;  /* 0x0000001f001f7308 */ /* 0x000f220000002400 */
[----:B------:R-:W-:Y:S02]  /*1d10*/  VIADD R11, R4, 0x60 ;  /* 0x00000060040b7836 */ /* 0x000fe40000000000 */
[----:B------:R-:W-:Y:S01]  /*1d20*/  FMUL.FTZ R50, R50, UR4 ;  /* 0x0000000432327c20 */ /* 0x000fe20008410000 */
[----:B------:R-:W-:Y:S01]  /*1d30*/  @P1 IMAD.HI.U32 R0, R7, UR5, RZ ;  /* 0x0000000507001c27 */ /* 0x000fe2000f8e00ff */
[----:B------:R-:W-:-:S03]  /*1d40*/  @UP0 ULDC UR5, c[0x0][0x450] ;  /* 0x0001140000050ab9 */ /* 0x000fc60000000800 */
[----:B------:R-:W-:Y:S01]  /*1d50*/  FMUL.FTZ R42, R42, UR4 ;  /* 0x000000042a2a7c20 */ /* 0x000fe20008410000 */
[----:B------:R-:W-:Y:S01]  /*1d60*/  FMUL.FTZ R54, R54, UR4 ;  /* 0x0000000436367c20 */ /* 0x000fe20008410000 */
[----:B------:R-:W-:Y:S01]  /*1d70*/  IMAD.MOV.U32 R14, RZ, RZ, R7 ;  /* 0x000000ffff0e7224 */ /* 0x000fe200078e0007 */
[----:B------:R-:W-:Y:S01]  /*1d80*/  @P2 SHF.R.U32.HI R14, RZ, UR5, R0 ;  /* 0x00000005ff0e2c19 */ /* 0x000fe20008011600 */
[C---:B------:R-:W-:Y:S01]  /*1d90*/  IMAD R23, R10.reuse, -0x2, R23 ;  /* 0xfffffffe0a177824 */ /* 0x040fe200078e0217 */
[----:B------:R-:W5:Y:S01]  /*1da0*/  LDC R0, c[0x0][0x288] ;  /* 0x0000a200ff007b82 */ /* 0x000f620000000800 */
[----:B------:R-:W-:Y:S01]  /*1db0*/  IMAD R11, R10, -0x2, R11 ;  /* 0xfffffffe0a0b7824 */ /* 0x000fe200078e020b */
[----:B------:R-:W-:Y:S01]  /*1dc0*/  MUFU.TANH R34, R34 ;  /* 0x0000002200227308 */ /* 0x000fe20000002400 */
[----:B------:R-:W1:Y:S01]  /*1dd0*/  SHFL.IDX PT, R25, R14, 0x1, 0x1c1f ;  /* 0x003c1f000e197f89 */ /* 0x000e6200000e0000 */
        /* <DEDUP_REMOVED lines=13> */
[----:B------:R-:W4:Y:S01]  /*1eb0*/  SHFL.IDX PT, R14, R14, RZ, 0x1c1f ;  /* 0x001c1fff0e0e7589 */ /* 0x000f2200000e0000 */
[----:B------:R-:W-:Y:S01]  /*1ec0*/  MUFU.TANH R38, R38 ;  /* 0x0000002600267308 */ /* 0x000fe20000002400 */
[----:B0-----:R-:W-:Y:S01]  /*1ed0*/  FMUL.FTZ R6, R28, UR4 ;  /* 0x000000041c067c20 */ /* 0x001fe20008410000 */
[----:B------:R-:W-:Y:S01]  /*1ee0*/  FMUL.FTZ R12, R29, UR4 ;  /* 0x000000041d0c7c20 */ /* 0x000fe20008410000 */
[----:B------:R-:W-:Y:S01]  /*1ef0*/  FMUL.FTZ R15, R32, UR4 ;  /* 0x00000004200f7c20 */ /* 0x000fe20008410000 */
[----:B------:R-:W-:Y:S01]  /*1f00*/  FMUL.FTZ R13, R33, UR4 ;  /* 0x00000004210d7c20 */ /* 0x000fe20008410000 */
[----:B------:R-:W-:Y:S01]  /*1f10*/  FMUL.FTZ R20, R37, UR4 ;  /* 0x0000000425147c20 */ /* 0x000fe20008410000 */
[----:B-----5:R-:W-:Y:S01]  /*1f20*/  IADD3 R24, R23, -R0, R19 ;  /* 0x8000000017187210 */ /* 0x020fe20007ffe013 */
[----:B------:R-:W-:Y:S01]  /*1f30*/  FMUL.FTZ R40, R40, UR4 ;  /* 0x0000000428287c20 */ /* 0x000fe20008410000 */
[----:B------:R3:W-:Y:S01]  /*1f40*/  MUFU.TANH R82, R46 ;  /* 0x0000002e00527308 */ /* 0x0007e20000002400 */
[----:B------:R-:W-:Y:S01]  /*1f50*/  FMUL.FTZ R41, R41, UR4 ;  /* 0x0000000429297c20 */ /* 0x000fe20008410000 */
[-CC-:B-1----:R-:W-:Y:S01]  /*1f60*/  VIADDMNMX R25, R25, R24.reuse, R11.reuse, PT ;  /* 0x0000001819197246 */ /* 0x182fe2000380010b */
[----:B------:R-:W-:Y:S01]  /*1f70*/  FMUL.FTZ R44, R44, UR4 ;  /* 0x000000042c2c7c20 */ /* 0x000fe20008410000 */
[----:B------:R-:W-:Y:S01]  /*1f80*/  FMUL.FTZ R45, R45, UR4 ;  /* 0x000000042d2d7c20 */ /* 0x000fe20008410000 */
[----:B------:R-:W-:Y:S01]  /*1f90*/  FMUL.FTZ R48, R48, UR4 ;  /* 0x0000000430307c20 */ /* 0x000fe20008410000 */
[----:B------:R-:W-:Y:S01]  /*1fa0*/  ISETP.GT.AND P1, PT, R25, RZ, PT ;  /* 0x000000ff1900720c */ /* 0x000fe20003f24270 */
[----:B------:R-:W-:Y:S01]  /*1fb0*/  FMUL.FTZ R49, R49, UR4 ;  /* 0x0000000431317c20 */ /* 0x000fe20008410000 */
[C---:B------:R-:W-:Y:S01]  /*1fc0*/  ISETP.GT.AND P2, PT, R25.reuse, 0x1, PT ;  /* 0x000000011900780c */ /* 0x040fe20003f44270 */
[----:B------:R-:W0:Y:S01]  /*1fd0*/  MUFU.TANH R39, R39 ;  /* 0x0000002700277308 */ /* 0x000e220000002400 */
[----:B------:R-:W-:Y:S01]  /*1fe0*/  ISETP.GT.AND P3, PT, R25, 0x8, PT ;  /* 0x000000081900780c */ /* 0x000fe20003f64270 */
[----:B------:R-:W-:Y:S01]  /*1ff0*/  FMUL.FTZ R52, R52, UR4 ;  /* 0x0000000434347c20 */ /* 0x000fe20008410000 */
[----:B------:R-:W-:Y:S01]  /*2000*/  FSEL R36, R26, -INF , P1 ;  /* 0xff8000001a247808 */ /* 0x000fe20000800000 */
[----:B------:R-:W-:Y:S01]  /*2010*/  FMUL.FTZ R53, R53, UR4 ;  /* 0x0000000435357c20 */ /* 0x000fe20008410000 */
[----:B--2---:R-:W-:Y:S01]  /*2020*/  FSEL R23, R27, -INF , P2 ;  /* 0xff8000001b177808 */ /* 0x004fe20001000000 */
[----:B------:R-:W-:Y:S01]  /*2030*/  FMUL.FTZ R56, R56, UR4 ;  /* 0x0000000438387c20 */ /* 0x000fe20008410000 */
[----:B------:R-:W-:Y:S01]  /*2040*/  ISETP.GT.AND P1, PT, R25, 0x9, PT ;  /* 0x000000091900780c */ /* 0x000fe20003f24270 */
[----:B------:R4:W-:Y:S01]  /*2050*/  MUFU.TANH R86, R50 ;  /* 0x0000003200567308 */ /* 0x0009e20000002400 */
[----:B---3--:R-:W-:Y:S01]  /*2060*/  FSEL R46, R30, -INF , P3 ;  /* 0xff8000001e2e7808 */ /* 0x008fe20001800000 */
[----:B------:R-:W-:Y:S01]  /*2070*/  FMUL.FTZ R57, R57, UR4 ;  /* 0x0000000439397c20 */ /* 0x000fe20008410000 */
[----:B------:R-:W-:Y:S01]  /*2080*/  FMNMX.FTZ R27, R36, R23, !PT ;  /* 0x00000017241b7209 */ /* 0x000fe20007810000 */
[----:B------:R-:W-:Y:S01]  /*2090*/  FMUL.FTZ R60, R60, UR4 ;  /* 0x000000043c3c7c20 */ /* 0x000fe20008410000 */
[----:B------:R-:W-:Y:S01]  /*20a0*/  ISETP.GT.AND P2, PT, R25, 0x10, PT ;  /* 0x000000101900780c */ /* 0x000fe20003f44270 */
[----:B------:R-:W-:Y:S01]  /*20b0*/  FMUL.FTZ R61, R61, UR4 ;  /* 0x000000043d3d7c20 */ /* 0x000fe20008410000 */
[----:B------:R-:W-:Y:S01]  /*20c0*/  FMNMX.FTZ R27, R46, R27, !PT ;  /* 0x0000001b2e1b7209 */ /* 0x000fe20007810000 */
[----:B------:R-:W1:Y:S01]  /*20d0*/  MUFU.TANH R42, R42 ;  /* 0x0000002a002a7308 */ /* 0x000e620000002400 */
[----:B----4-:R-:W-:Y:S01]  /*20e0*/  FSEL R50, R31, -INF , P1 ;  /* 0xff8000001f327808 */ /* 0x010fe20000800000 */
[----:B------:R-:W-:Y:S01]  /*20f0*/  FMUL.FTZ R64, R64, UR4 ;  /* 0x0000000440407c20 */ /* 0x000fe20008410000 */
[----:B------:R-:W-:Y:S01]  /*2100*/  ISETP.GT.AND P1, PT, R25, 0x11, PT ;  /* 0x000000111900780c */ /* 0x000fe20003f24270 */
[----:B------:R-:W-:Y:S01]  /*2110*/  FMUL.FTZ R65, R65, UR4 ;  /* 0x0000000441417c20 */ /* 0x000fe20008410000 */
[----:B------:R-:W-:Y:S01]  /*2120*/  FMNMX.FTZ R27, R50, R27, !PT ;  /* 0x0000001b321b7209 */ /* 0x000fe20007810000 */
[----:B------:R-:W-:Y:S01]  /*2130*/  FMUL.FTZ R68, R68, UR4 ;  /* 0x0000000444447c20 */ /* 0x000fe20008410000 */
[----:B------:R-:W-:Y:S01]  /*2140*/  FSEL R72, R35, -INF , P1 ;  /* 0xff80000023487808 */ /* 0x000fe20000800000 */
[----:B------:R2:W-:Y:S01]  /*2150*/  MUFU.TANH R90, R54 ;  /* 0x00000036005a7308 */ /* 0x0005e20000002400 */
[----:B------:R-:W-:Y:S01]  /*2160*/  ISETP.GT.AND P1, PT, R25, 0x19, PT ;  /* 0x000000191900780c */ /* 0x000fe20003f24270 */
[----:B------:R-:W-:Y:S01]  /*2170*/  FMUL.FTZ R69, R69, UR4 ;  /* 0x0000000445457c20 */ /* 0x000fe20008410000 */
[----:B------:R-:W-:Y:S01]  /*2180*/  VIADDMNMX R24, R14, R24, R11, PT ;  /* 0x000000180e187246 */ /* 0x000fe2000380010b */
[----:B------:R-:W-:Y:S01]  /*2190*/  ULDC UR4, c[0x0][0x988] ;  /* 0x0002620000047ab9 */ /* 0x000fe20000000800 */
[----:B0-----:R-:W-:Y:S01]  /*21a0*/  FSEL R76, R39, -INF , P1 ;  /* 0xff800000274c7808 */ /* 0x001fe20000800000 */
[----:B------:R-:W-:Y:S01]  /*21b0*/  IMAD.U32 R11, RZ, RZ, UR4 ;  /* 0x00000004ff0b7e24 */ /* 0x000fe2000f8e00ff */
[C---:B------:R-:W-:Y:S01]  /*21c0*/  ISETP.GT.AND P1, PT, R25.reuse, 0x21, PT ;  /* 0x000000211900780c */ /* 0x040fe20003f24270 */
[----:B------:R-:W0:Y:S01]  /*21d0*/  MUFU.TANH R43, R43 ;  /* 0x0000002b002b7308 */ /* 0x000e220000002400 */
[----:B--2---:R-:W-:Y:S01]  /*21e0*/  FSEL R54, R34, -INF , P2 ;  /* 0xff80000022367808 */ /* 0x004fe20001000000 */
[----:B------:R-:W-:Y:S01]  /*21f0*/  @UP0 ULDC UR4, c[0x0][0x44c] ;  /* 0x0001130000040ab9 */ /* 0x000fe20000000800 */
[C---:B------:R-:W-:Y:S01]  /*2200*/  ISETP.GT.AND P2, PT, R25.reuse, 0x18, PT ;  /* 0x000000181900780c */ /* 0x040fe20003f44270 */
[----:B------:R-:W-:Y:S01]  /*2210*/  UIMAD.WIDE.U32 UR4, UR42, UR4, URZ ;  /* 0x000000042a0472a5 */ /* 0x000fe2000f8e003f */
[----:B------:R-:W-:Y:S01]  /*2220*/  FMNMX.FTZ R27, R54, R27, !PT ;  /* 0x0000001b361b7209 */ /* 0x000fe20007810000 */
[----:B------:R-:W-:Y:S01]  /*2230*/  @UP0 ULDC UR6, c[0x0][0x450] ;  /* 0x0001140000060ab9 */ /* 0x000fe20000000800 */
[----:B------:R-:W-:Y:S01]  /*2240*/  FSEL R74, R38, -INF , P2 ;  /* 0xff800000264a7808 */ /* 0x000fe20001000000 */
[----:B------:R-:W2:Y:S01]  /*2250*/  MUFU.TANH R47, R47 ;  /* 0x0000002f002f7308 */ /* 0x000ea20000002400 */
[----:B------:R-:W-:Y:S01]  /*2260*/  FMNMX.FTZ R27, R72, R27, !PT ;  /* 0x0000001b481b7209 */ /* 0x000fe20007810000 */
[----:B------:R-:W-:Y:S01]  /*2270*/  @UP0 USHF.R.U32.HI UR42, URZ, UR6, UR5 ;  /* 0x000000063f2a0299 */ /* 0x000fe20008011605 */
[----:B------:R-:W-:Y:S01]  /*2280*/  ISETP.GT.AND P2, PT, R25, 0x20, PT ;  /* 0x000000201900780c */ /* 0x000fe20003f44270 */
[----:B------:R-:W-:Y:S01]  /*2290*/  UIADD3 UR4, UR39, 0x2a840, URZ ;  /* 0x0002a84027047890 */ /* 0x000fe2000fffe03f */
[----:B------:R-:W-:-:S02]  /*22a0*/  FMNMX.FTZ R27, R74, R27, !PT ;  /* 0x0000001b4a1b7209 */ /* 0x000fc40007810000 */
[----:B-1----:R-:W-:Y:S01]  /*22b0*/  FSEL R78, R42, -INF , P2 ;  /* 0xff8000002a4e7808 */ /* 0x002fe20001000000 */
[----:B------:R-:W1:Y:S01]  /*22c0*/  MUFU.TANH R51, R51 ;  /* 0x0000003300337308 */ /* 0x000e620000002400 */
[----:B------:R-:W-:Y:S01]  /*22d0*/  FMNMX.FTZ R27, R76, R27, !PT ;  /* 0x0000001b4c1b7209 */ /* 0x000fe20007810000 */
[----:B------:R-:W-:Y:S01]  /*22e0*/  UPRMT UR4, UR61, 0x654, UR4 ;  /* 0x000006543d047896 */ /* 0x000fe20008000004 */
[----:B------:R-:W-:Y:S02]  /*22f0*/  ISETP.GT.AND P2, PT, R25, 0x28, PT ;  /* 0x000000281900780c */ /* 0x000fe40003f44270 */
[----:B0-----:R-:W-:Y:S02]  /*2300*/  FSEL R80, R43, -INF , P1 ;  /* 0xff8000002b507808 */ /* 0x001fe40000800000 */
[----:B------:R-:W-:Y:S01]  /*2310*/  FMNMX.FTZ R27, R78, R27, !PT ;  /* 0x0000001b4e1b7209 */ /* 0x000fe20007810000 */
[----:B------:R-:W0:Y:S01]  /*2320*/  MUFU.TANH R55, R55 ;  /* 0x0000003700377308 */ /* 0x000e220000002400 */
[----:B------:R-:W-:-:S02]  /*2330*/  ISETP.GT.AND P1, PT, R25, 0x29, PT ;  /* 0x000000291900780c */ /* 0x000fc40003f24270 */
[----:B------:R-:W-:Y:S01]  /*2340*/  FSEL R82, R82, -INF , P2 ;  /* 0xff80000052527808 */ /* 0x000fe20001000000 */
[----:B------:R-:W-:Y:S01]  /*2350*/  SYNCS.ARRIVE.TRANS64.RED.A1T0 RZ, [UR4], RZ ;  /* 0x000000ffffff79a7 */ /* 0x000fe20008100404 */
[----:B------:R-:W-:Y:S01]  /*2360*/  FMNMX.FTZ R27, R80, R27, !PT ;  /* 0x0000001b501b7209 */ /* 0x000fe20007810000 */
[----:B------:R-:W-:Y:S01]  /*2370*/  UMOV UR4, URZ ;  /* 0x0000003f00047c82 */ /* 0x000fe20008000000 */
[----:B------:R-:W-:Y:S01]  /*2380*/  ISETP.GT.AND P2, PT, R25, 0x30, PT ;  /* 0x000000301900780c */ /* 0x000fe20003f44270 */
[----:B------:R-:W-:Y:S01]  /*2390*/  MUFU.TANH R58, R58 ;  /* 0x0000003a003a7308 */ /* 0x000fe20000002400 */
[----:B--2---:R-:W-:Y:S02]  /*23a0*/  FSEL R84, R47, -INF , P1 ;  /* 0xff8000002f547808 */ /* 0x004fe40000800000 */
[----:B------:R-:W-:Y:S02]  /*23b0*/  FMNMX.FTZ R27, R82, R27, !PT ;  /* 0x0000001b521b7209 */ /* 0x000fe40007810000 */
[----:B------:R-:W-:-:S02]  /*23c0*/  ISETP.GT.AND P1, PT, R25, 0x31, PT ;  /* 0x000000311900780c */ /* 0x000fc40003f24270 */
[----:B------:R-:W-:Y:S01]  /*23d0*/  FSEL R86, R86, -INF , P2 ;  /* 0xff80000056567808 */ /* 0x000fe20001000000 */
[----:B------:R-:W2:Y:S01]  /*23e0*/  MUFU.TANH R59, R59 ;  /* 0x0000003b003b7308 */ /* 0x000ea20000002400 */
[----:B------:R-:W-:Y:S02]  /*23f0*/  FMNMX.FTZ R27, R84, R27, !PT ;  /* 0x0000001b541b7209 */ /* 0x000fe40007810000 */
[----:B------:R-:W-:Y:S02]  /*2400*/  ISETP.GT.AND P2, PT, R25, 0x38, PT ;  /* 0x000000381900780c */ /* 0x000fe40003f44270 */
[----:B-1----:R-:W-:Y:S02]  /*2410*/  FSEL R88, R51, -INF , P1 ;  /* 0xff80000033587808 */ /* 0x002fe40000800000 */
[----:B------:R-:W-:Y:S01]  /*2420*/  FMNMX.FTZ R27, R86, R27, !PT ;  /* 0x0000001b561b7209 */ /* 0x000fe20007810000 */
[----:B------:R-:W1:Y:S01]  /*2430*/  MUFU.TANH R62, R62 ;  /* 0x0000003e003e7308 */ /* 0x000e620000002400 */
[----:B------:R-:W-:-:S02]  /*2440*/  ISETP.GT.AND P1, PT, R25, 0x39, PT ;  /* 0x000000391900780c */ /* 0x000fc40003f24270 */
[----:B------:R-:W-:Y:S02]  /*2450*/  FSEL R90, R90, -INF , P2 ;  /* 0xff8000005a5a7808 */ /* 0x000fe40001000000 */
[----:B------:R-:W-:Y:S02]  /*2460*/  FMNMX.FTZ R27, R88, R27, !PT ;  /* 0x0000001b581b7209 */ /* 0x000fe40007810000 */
[----:B------:R-:W-:Y:S01]  /*2470*/  ISETP.GT.AND P2, PT, R25, 0x40, PT ;  /* 0x000000401900780c */ /* 0x000fe20003f44270 */
[----:B------:R-:W3:Y:S01]  /*2480*/  MUFU.TANH R63, R63 ;  /* 0x0000003f003f7308 */ /* 0x000ee20000002400 */
[----:B0-----:R-:W-:Y:S02]  /*2490*/  FSEL R92, R55, -INF , P1 ;  /* 0xff800000375c7808 */ /* 0x001fe40000800000 */
[----:B------:R-:W-:Y:S02]  /*24a0*/  FMNMX.FTZ R27, R90, R27, !PT ;  /* 0x0000001b5a1b7209 */ /* 0x000fe40007810000 */
[----:B------:R-:W-:-:S02]  /*24b0*/  ISETP.GT.AND P1, PT, R25, 0x41, PT ;  /* 0x000000411900780c */ /* 0x000fc40003f24270 */
[----:B------:R-:W-:Y:S01]  /*24c0*/  FMNMX.FTZ R27, R92, R27, !PT ;  /* 0x0000001b5c1b7209 */ /* 0x000fe20007810000 */
[----:B------:R0:W4:Y:S01]  /*24d0*/  MUFU.TANH R4, R66 ;  /* 0x0000004200047308 */ /* 0x0001220000002400 */
[----:B--2---:R-:W-:Y:S02]  /*24e0*/  FSEL R94, R59, -INF , P1 ;  /* 0xff8000003b5e7808 */ /* 0x004fe40000800000 */
[----:B------:R-:W-:Y:S02]  /*24f0*/  ISETP.GT.AND P1, PT, R25, 0x49, PT ;  /* 0x000000491900780c */ /* 0x000fe40003f24270 */
[----:B------:R-:W-:Y:S02]  /*2500*/  ISETP.GT.AND P3, PT, R24, 0x8, PT ;  /* 0x000000081800780c */ /* 0x000fe40003f64270 */
[----:B------:R-:W-:Y:S01]  /*2510*/  IADD3 R0, -R0, UR42, R19 ;  /* 0x0000002a00007c10 */ /* 0x000fe2000fffe113 */
[----:B------:R-:W2:Y:S01]  /*2520*/  MUFU.TANH R67, R67 ;  /* 0x0000004300437308 */ /* 0x000ea20000002400 */
[----:B0-----:R-:W-:-:S02]  /*2530*/  FSEL R66, R58, -INF , P2 ;  /* 0xff8000003a427808 */ /* 0x001fc40001000000 */
[C---:B------:R-:W-:Y:S02]  /*2540*/  ISETP.GT.AND P2, PT, R25.reuse, 0x48, PT ;  /* 0x000000481900780c */ /* 0x040fe40003f44270 */
[----:B------:R-:W-:Y:S02]  /*2550*/  FMNMX.FTZ R27, R66, R27, !PT ;  /* 0x0000001b421b7209 */ /* 0x000fe40007810000 */
[----:B-1----:R-:W-:Y:S01]  /*2560*/  FSEL R96, R62, -INF , P2 ;  /* 0xff8000003e607808 */ /* 0x002fe20001000000 */
[----:B------:R4:W0:Y:S01]  /*2570*/  MUFU.TANH R102, R70 ;  /* 0x0000004600667308 */ /* 0x0008220000002400 */
[----:B------:R-:W-:Y:S02]  /*2580*/  FMNMX.FTZ R27, R94, R27, !PT ;  /* 0x0000001b5e1b7209 */ /* 0x000fe40007810000 */
[----:B------:R-:W-:Y:S02]  /*2590*/  ISETP.GT.AND P2, PT, R25, 0x50, PT ;  /* 0x000000501900780c */ /* 0x000fe40003f44270 */
[----:B---3--:R-:W-:-:S02]  /*25a0*/  FSEL R98, R63, -INF , P1 ;  /* 0xff8000003f627808 */ /* 0x008fc40000800000 */
[----:B------:R-:W-:Y:S01]  /*25b0*/  FMNMX.FTZ R27, R96, R27, !PT ;  /* 0x0000001b601b7209 */ /* 0x000fe20007810000 */
[----:B------:R-:W1:Y:S01]  /*25c0*/  MUFU.TANH R71, R71 ;  /* 0x0000004700477308 */ /* 0x000e620000002400 */
[C---:B------:R-:W-:Y:S02]  /*25d0*/  ISETP.GT.AND P1, PT, R25.reuse, 0x51, PT ;  /* 0x000000511900780c */ /* 0x040fe40003f24270 */
[----:B----4-:R-:W-:Y:S02]  /*25e0*/  FSEL R70, R4, -INF , P2 ;  /* 0xff80000004467808 */ /* 0x010fe40001000000 */
[----:B------:R-:W-:Y:S02]  /*25f0*/  FMNMX.FTZ R27, R98, R27, !PT ;  /* 0x0000001b621b7209 */ /* 0x000fe40007810000 */
[----:B------:R-:W-:Y:S01]  /*2600*/  ISETP.GT.AND P2, PT, R25, 0x58, PT ;  /* 0x000000581900780c */ /* 0x000fe20003f44270 */
[----:B------:R-:W-:Y:S01]  /*2610*/  MUFU.TANH R3, R3 ;  /* 0x0000000300037308 */ /* 0x000fe20000002400 */
[----:B--2---:R-:W-:-:S02]  /*2620*/  FSEL R100, R67, -INF , P1 ;  /* 0xff80000043647808 */ /* 0x004fc40000800000 */
[----:B------:R-:W-:Y:S02]  /*2630*/  FMNMX.FTZ R27, R70, R27, !PT ;  /* 0x0000001b461b7209 */ /* 0x000fe40007810000 */
[----:B------:R-:W-:Y:S02]  /*2640*/  ISETP.GT.AND P1, PT, R25, 0x59, PT ;  /* 0x000000591900780c */ /* 0x000fe40003f24270 */
[----:B0-----:R-:W-:Y:S01]  /*2650*/  FSEL R102, R102, -INF , P2 ;  /* 0xff80000066667808 */ /* 0x001fe20001000000 */
[----:B------:R-:W0:Y:S01]  /*2660*/  MUFU.TANH R5, R5 ;  /* 0x0000000500057308 */ /* 0x000e220000002400 */
[----:B------:R-:W-:Y:S02]  /*2670*/  FMNMX.FTZ R27, R100, R27, !PT ;  /* 0x0000001b641b7209 */ /* 0x000fe40007810000 */
[----:B-1----:R-:W-:Y:S02]  /*2680*/  FSEL R4, R71, -INF , P1 ;  /* 0xff80000047047808 */ /* 0x002fe40000800000 */
[----:B------:R-:W-:-:S02]  /*2690*/  FMNMX.FTZ R27, R102, R27, !PT ;  /* 0x0000001b661b7209 */ /* 0x000fc40007810000 */
[----:B------:R-:W-:Y:S01]  /*26a0*/  ISETP.GT.AND P1, PT, R24, RZ, PT ;  /* 0x000000ff1800720c */ /* 0x000fe20003f24270 */
[----:B------:R-:W1:Y:S01]  /*26b0*/  MUFU.TANH R6, R6 ;  /* 0x0000000600067308 */ /* 0x000e620000002400 */
[----:B------:R-:W-:Y:S02]  /*26c0*/  FMNMX.FTZ R27, R4, R27, !PT ;  /* 0x0000001b041b7209 */ /* 0x000fe40007810000 */
[----:B------:R-:W-:-:S03]  /*26d0*/  ISETP.GT.AND P2, PT, R24, 0x1, PT ;  /* 0x000000011800780c */ /* 0x000fc60003f44270 */
[----:B------:R-:W2:Y:S02]  /*26e0*/  SHFL.BFLY PT, R26, R27, 0x2, 0x1f ;  /* 0x0c401f001b1a7f89 */ /* 0x000ea400000e0000 */
[----:B------:R-:W-:Y:S01]  /*26f0*/  MUFU.TANH R12, R12 ;  /* 0x0000000c000c7308 */ /* 0x000fe20000002400 */
[----:B0-----:R-:W-:Y:S02]  /*2700*/  FSEL R5, R5, -INF , P2 ;  /* 0xff80000005057808 */ /* 0x001fe40001000000 */
[----:B------:R-:W-:-:S05]  /*2710*/  ISETP.GT.AND P2, PT, R24, 0x10, PT ;  /* 0x000000101800780c */ /* 0x000fca0003f44270 */
[----:B------:R-:W0:Y:S01]  /*2720*/  MUFU.TANH R15, R15 ;  /* 0x0000000f000f7308 */ /* 0x000e220000002400 */
[----:B-1----:R-:W-:Y:S02]  /*2730*/  FSEL R6, R6, -INF , P3 ;  /* 0xff80000006067808 */ /* 0x002fe40001800000 */
[----:B------:R-:W-:-:S05]  /*2740*/  ISETP.GT.AND P3, PT, R24, 0x18, PT ;  /* 0x000000181800780c */ /* 0x000fca0003f64270 */
[----:B------:R-:W-:Y:S01]  /*2750*/  MUFU.TANH R13, R13 ;  /* 0x0000000d000d7308 */ /* 0x000fe20000002400 */
[----:B--2---:R-:W-:-:S07]  /*2760*/  FMNMX.FTZ R26, R27, R26, !PT ;  /* 0x0000001a1b1a7209 */ /* 0x004fce0007810000 */
[----:B------:R-:W1:Y:S01]  /*2770*/  MUFU.TANH R21, R21 ;  /* 0x0000001500157308 */ /* 0x000e620000002400 */
[----:B0-----:R-:W-:Y:S01]  /*2780*/  FSEL R30, R15, -INF , P2 ;  /* 0xff8000000f1e7808 */ /* 0x001fe20001000000 */
[----:B------:R-:W0:Y:S06]  /*2790*/  SHFL.BFLY PT, R25, R26, 0x1, 0x1f ;  /* 0x0c201f001a197f89 */ /* 0x000e2c00000e0000 */
[----:B------:R-:W2:Y:S08]  /*27a0*/  MUFU.TANH R20, R20 ;  /* 0x0000001400147308 */ /* 0x000eb00000002400 */
[----:B------:R-:W3:Y:S01]  /*27b0*/  MUFU.TANH R40, R40 ;  /* 0x0000002800287308 */ /* 0x000ee20000002400 */
[----:B-1----:R-:W-:-:S07]  /*27c0*/  FSEL R34, R21, -INF , P3 ;  /* 0xff80000015227808 */ /* 0x002fce0001800000 */
[----:B------:R-:W1:Y:S01]  /*27d0*/  MUFU.TANH R41, R41 ;  /* 0x0000002900297308 */ /* 0x000e620000002400 */
[----:B0-----:R-:W-:Y:S02]  /*27e0*/  FMNMX.FTZ R14, R26, R25, !PT ;  /* 0x000000191a0e7209 */ /* 0x001fe40007810000 */
[----:B------:R-:W-:Y:S02]  /*27f0*/  FSEL R26, R3, -INF , P1 ;  /* 0xff800000031a7808 */ /* 0x000fe40000800000 */
[----:B------:R-:W-:-:S03]  /*2800*/  ISETP.GT.AND P1, PT, R24, 0x9, PT ;  /* 0x000000091800780c */ /* 0x000fc60003f24270 */
[----:B------:R-:W0:Y:S01]  /*2810*/  MUFU.TANH R44, R44 ;  /* 0x0000002c002c7308 */ /* 0x000e220000002400 */
[----:B------:R-:W-:Y:S02]  /*2820*/  FMNMX.FTZ R3, R26, R5, !PT ;  /* 0x000000051a037209 */ /* 0x000fe40007810000 */
[----:B------:R-:W-:Y:S01]  /*2830*/  FSEL R28, R12, -INF , P1 ;  /* 0xff8000000c1c7808 */ /* 0x000fe20000800000 */
[----:B------:R-:W-:Y:S01]  /*2840*/  FMUL.FTZ R12, R14, R11 ;  /* 0x0000000b0e0c7220 */ /* 0x000fe20000410000 */
[----:B------:R-:W-:Y:S02]  /*2850*/  FMNMX.FTZ R3, R6, R3, !PT ;  /* 0x0000000306037209 */ /* 0x000fe40007810000 */
[----:B------:R-:W-:Y:S01]  /*2860*/  ISETP.GT.AND P1, PT, R24, 0x11, PT ;  /* 0x000000111800780c */ /* 0x000fe20003f24270 */
[----:B------:R-:W4:Y:S01]  /*2870*/  MUFU.TANH R42, R45 ;  /* 0x0000002d002a7308 */ /* 0x000f220000002400 */
[----:B------:R-:W-:Y:S02]  /*2880*/  FMNMX.FTZ R3, R28, R3, !PT ;  /* 0x000000031c037209 */ /* 0x000fe40007810000 */
[----:B------:R-:W-:-:S02]  /*2890*/  FSEL R32, R13, -INF , P1 ;  /* 0xff8000000d207808 */ /* 0x000fc40000800000 */
[----:B------:R-:W-:Y:S02]  /*28a0*/  FMNMX.FTZ R3, R30, R3, !PT ;  /* 0x000000031e037209 */ /* 0x000fe40007810000 */
[----:B------:R-:W-:Y:S01]  /*28b0*/  FSETP.NEU.FTZ.AND P2, PT, R14, -INF , PT ;  /* 0xff8000000e00780b */ /* 0x000fe20003f5d000 */
[----:B------:R-:W5:Y:S01]  /*28c0*/  MUFU.TANH R48, R48 ;  /* 0x0000003000307308 */ /* 0x000f620000002400 */
[----:B------:R-:W-:Y:S02]  /*28d0*/  ISETP.GT.AND P1, PT, R24, 0x19, PT ;  /* 0x000000191800780c */ /* 0x000fe40003f24270 */
[----:B------:R-:W-:Y:S02]  /*28e0*/  FMNMX.FTZ R3, R32, R3, !PT ;  /* 0x0000000320037209 */ /* 0x000fe40007810000 */
[----:B------:R-:W-:Y:S02]  /*28f0*/  FSEL R29, R12, RZ, P2 ;  /* 0x000000ff0c1d7208 */ /* 0x000fe40001000000 */
[----:B------:R-:W-:Y:S01]  /*2900*/  ISETP.GT.AND P2, PT, R24, 0x20, PT ;  /* 0x000000201800780c */ /* 0x000fe20003f44270 */
[----:B------:R-:W-:Y:S01]  /*2910*/  MUFU.TANH R49, R49 ;  /* 0x0000003100317308 */ /* 0x000fe20000002400 */
[----:B--2---:R-:W-:Y:S01]  /*2920*/  FSEL R20, R20, -INF , P1 ;  /* 0xff80000014147808 */ /* 0x004fe20000800000 */
[--C-:B------:R-:W-:Y:S01]  /*2930*/  FFMA.FTZ R12, R36, R11, -R29.reuse ;  /* 0x0000000b240c7223 */ /* 0x100fe2000001081d */
[----:B------:R-:W-:Y:S01]  /*2940*/  FMNMX.FTZ R3, R34, R3, !PT ;  /* 0x0000000322037209 */ /* 0x000fe20007810000 */
[-CC-:B------:R-:W-:Y:S01]  /*2950*/  FFMA.FTZ R13, R50, R11.reuse, -R29.reuse ;  /* 0x0000000b320d7223 */ /* 0x180fe2000001081d */
[----:B------:R-:W-:Y:S01]  /*2960*/  ISETP.GT.AND P1, PT, R24, 0x21, PT ;  /* 0x000000211800780c */ /* 0x000fe20003f24270 */
[--C-:B------:R-:W-:Y:S01]  /*2970*/  FFMA.FTZ R23, R23, R11, -R29.reuse ;  /* 0x0000000b17177223 */ /* 0x100fe2000001081d */
[----:B---3--:R-:W-:Y:S01]  /*2980*/  FSEL R36, R40, -INF , P2 ;  /* 0xff80000028247808 */ /* 0x008fe20001000000 */
[----:B------:R-:W2:Y:S01]  /*2990*/  MUFU.TANH R52, R52 ;  /* 0x0000003400347308 */ /* 0x000ea20000002400 */
[----:B------:R-:W-:Y:S01]  /*29a0*/  FMNMX.FTZ R3, R20, R3, !PT ;  /* 0x0000000314037209 */ /* 0x000fe20007810000 */
[-CC-:B------:R-:W-:Y:S01]  /*29b0*/  FFMA.FTZ R72, R72, R11.reuse, -R29.reuse ;  /* 0x0000000b48487223 */ /* 0x180fe2000001081d */
[----:B------:R-:W-:Y:S01]  /*29c0*/  ISETP.GT.AND P2, PT, R24, 0x28, PT ;  /* 0x000000281800780c */ /* 0x000fe20003f44270 */
[-CC-:B------:R-:W-:Y:S01]  /*29d0*/  FFMA.FTZ R74, R74, R11.reuse, -R29.reuse ;  /* 0x0000000b4a4a7223 */ /* 0x180fe2000001081d */
[----:B-1----:R-:W-:Y:S01]  /*29e0*/  FSEL R38, R41, -INF , P1 ;  /* 0xff80000029267808 */ /* 0x002fe20000800000 */
[--C-:B------:R-:W-:Y:S01]  /*29f0*/  FFMA.FTZ R76, R76, R11, -R29.reuse ;  /* 0x0000000b4c4c7223 */ /* 0x100fe2000001081d */
[----:B------:R-:W-:Y:S01]  /*2a00*/  FMNMX.FTZ R3, R36, R3, !PT ;  /* 0x0000000324037209 */ /* 0x000fe20007810000 */
[----:B------:R-:W1:Y:S01]  /*2a10*/  MUFU.TANH R53, R53 ;  /* 0x0000003500357308 */ /* 0x000e620000002400 */
[----:B------:R-:W-:Y:S01]  /*2a20*/  ISETP.GT.AND P1, PT, R24, 0x29, PT ;  /* 0x000000291800780c */ /* 0x000fe20003f24270 */
[-CC-:B------:R-:W-:Y:S01]  /*2a30*/  FFMA.FTZ R78, R78, R11.reuse, -R29.reuse ;  /* 0x0000000b4e4e7223 */ /* 0x180fe2000001081d */
[----:B0-----:R-:W-:Y:S01]  /*2a40*/  FSEL R40, R44, -INF , P2 ;  /* 0xff8000002c287808 */ /* 0x001fe20001000000 */
[--C-:B------:R-:W-:Y:S01]  /*2a50*/  FFMA.FTZ R80, R80, R11, -R29.reuse ;  /* 0x0000000b50507223 */ /* 0x100fe2000001081d */
[----:B------:R-:W-:Y:S01]  /*2a60*/  FMNMX.FTZ R3, R38, R3, !PT ;  /* 0x0000000326037209 */ /* 0x000fe20007810000 */
[-CC-:B------:R-:W-:Y:S01]  /*2a70*/  FFMA.FTZ R82, R82, R11.reuse, -R29.reuse ;  /* 0x0000000b52527223 */ /* 0x180fe2000001081d */
[----:B------:R-:W-:Y:S01]  /*2a80*/  ISETP.GT.AND P2, PT, R24, 0x30, PT ;  /* 0x000000301800780c */ /* 0x000fe20003f44270 */
[----:B------:R-:W0:Y:S01]  /*2a90*/  MUFU.TANH R56, R56 ;  /* 0x0000003800387308 */ /* 0x000e220000002400 */
[----:B----4-:R-:W-:Y:S01]  /*2aa0*/  FSEL R42, R42, -INF , P1 ;  /* 0xff8000002a2a7808 */ /* 0x010fe20000800000 */
[--C-:B------:R-:W-:Y:S01]  /*2ab0*/  FFMA.FTZ R84, R84, R11, -R29.reuse ;  /* 0x0000000b54547223 */ /* 0x100fe2000001081d */
[----:B------:R-:W-:Y:S01]  /*2ac0*/  FMNMX.FTZ R3, R40, R3, !PT ;  /* 0x0000000328037209 */ /* 0x000fe20007810000 */
[-CC-:B------:R-:W-:Y:S01]  /*2ad0*/  FFMA.FTZ R86, R86, R11.reuse, -R29.reuse ;  /* 0x0000000b56567223 */ /* 0x180fe2000001081d */
[----:B------:R-:W-:Y:S01]  /*2ae0*/  ISETP.GT.AND P1, PT, R24, 0x31, PT ;  /* 0x000000311800780c */ /* 0x000fe20003f24270 */
[--C-:B------:R-:W-:Y:S01]  /*2af0*/  FFMA.FTZ R88, R88, R11, -R29.reuse ;  /* 0x0000000b58587223 */ /* 0x100fe2000001081d */
[----:B-----5:R-:W-:Y:S01]  /*2b00*/  FSEL R44, R48, -INF , P2 ;  /* 0xff800000302c7808 */ /* 0x020fe20001000000 */
[----:B------:R3:W-:Y:S01]  /*2b10*/  MUFU.EX2 R157, R12 ;  /* 0x0000000c009d7308 */ /* 0x0007e20000000800 */
[----:B------:R-:W-:Y:S01]  /*2b20*/  FMNMX.FTZ R3, R42, R3, !PT ;  /* 0x000000032a037209 */ /* 0x000fe20007810000 */
[-CC-:B------:R-:W-:Y:S01]  /*2b30*/  FFMA.FTZ R90, R90, R11.reuse, -R29.reuse ;  /* 0x0000000b5a5a7223 */ /* 0x180fe2000001081d */
[----:B------:R-:W-:Y:S01]  /*2b40*/  ISETP.GT.AND P2, PT, R24, 0x38, PT ;  /* 0x000000381800780c */ /* 0x000fe20003f44270 */
[--C-:B------:R-:W-:Y:S01]  /*2b50*/  FFMA.FTZ R92, R92, R11, -R29.reuse ;  /* 0x0000000b5c5c7223 */ /* 0x100fe2000001081d */
[----:B------:R-:W-:Y:S01]  /*2b60*/  FMNMX.FTZ R3, R44, R3, !PT ;  /* 0x000000032c037209 */ /* 0x000fe20007810000 */
[-CC-:B------:R-:W-:Y:S01]  /*2b70*/  FFMA.FTZ R66, R66, R11.reuse, -R29.reuse ;  /* 0x0000000b42427223 */ /* 0x180fe2000001081d */
[----:B--2---:R-:W-:Y:S01]  /*2b80*/  FSEL R48, R52, -INF , P2 ;  /* 0xff80000034307808 */ /* 0x004fe20001000000 */
[----:B------:R-:W-:Y:S01]  /*2b90*/  MUFU.TANH R57, R57 ;  /* 0x0000003900397308 */ /* 0x000fe20000002400 */
[-CC-:B---3--:R-:W-:Y:S01]  /*2ba0*/  FFMA.FTZ R12, R46, R11.reuse, -R29.reuse ;  /* 0x0000000b2e0c7223 */ /* 0x188fe2000001081d */
[----:B------:R-:W-:Y:S01]  /*2bb0*/  FSEL R46, R49, -INF , P1 ;  /* 0xff800000312e7808 */ /* 0x000fe20000800000 */
[-CC-:B------:R-:W-:Y:S01]  /*2bc0*/  FFMA.FTZ R94, R94, R11.reuse, -R29.reuse ;  /* 0x0000000b5e5e7223 */ /* 0x180fe2000001081d */
[----:B------:R-:W-:Y:S01]  /*2bd0*/  ISETP.GT.AND P1, PT, R24, 0x39, PT ;  /* 0x000000391800780c */ /* 0x000fe20003f24270 */
[--C-:B------:R-:W-:Y:S01]  /*2be0*/  FFMA.FTZ R96, R96, R11, -R29.reuse ;  /* 0x0000000b60607223 */ /* 0x100fe2000001081d */
[----:B------:R-:W-:Y:S01]  /*2bf0*/  FMNMX.FTZ R3, R46, R3, !PT ;  /* 0x000000032e037209 */ /* 0x000fe20007810000 */
[-CC-:B------:R-:W-:Y:S01]  /*2c00*/  FFMA.FTZ R98, R98, R11.reuse, -R29.reuse ;  /* 0x0000000b62627223 */ /* 0x180fe2000001081d */
[----:B------:R-:W2:Y:S01]  /*2c10*/  MUFU.TANH R60, R60 ;  /* 0x0000003c003c7308 */ /* 0x000ea20000002400 */
[----:B------:R-:W-:Y:S01]  /*2c20*/  ISETP.GT.AND P2, PT, R24, 0x40, PT ;  /* 0x000000401800780c */ /* 0x000fe20003f44270 */
[-CC-:B------:R-:W-:Y:S01]  /*2c30*/  FFMA.FTZ R70, R70, R11.reuse, -R29.reuse ;  /* 0x0000000b46467223 */ /* 0x180fe2000001081d */
[----:B-1----:R-:W-:Y:S01]  /*2c40*/  FSEL R50, R53, -INF , P1 ;  /* 0xff80000035327808 */ /* 0x002fe20000800000 */
[--C-:B------:R-:W-:Y:S01]  /*2c50*/  FFMA.FTZ R100, R100, R11, -R29.reuse ;  /* 0x0000000b64647223 */ /* 0x100fe2000001081d */
[----:B------:R-:W-:Y:S01]  /*2c60*/  FMNMX.FTZ R3, R48, R3, !PT ;  /* 0x0000000330037209 */ /* 0x000fe20007810000 */
[-CC-:B------:R-:W-:Y:S01]  /*2c70*/  FFMA.FTZ R102, R102, R11.reuse, -R29.reuse ;  /* 0x0000000b66667223 */ /* 0x180fe2000001081d */
[----:B------:R-:W-:Y:S01]  /*2c80*/  ISETP.GT.AND P1, PT, R24, 0x41, PT ;  /* 0x000000411800780c */ /* 0x000fe20003f24270 */
[----:B------:R-:W1:Y:S01]  /*2c90*/  MUFU.TANH R58, R61 ;  /* 0x0000003d003a7308 */ /* 0x000e620000002400 */
[----:B0-----:R-:W-:Y:S01]  /*2ca0*/  FSEL R52, R56, -INF , P2 ;  /* 0xff80000038347808 */ /* 0x001fe20001000000 */
[----:B------:R-:W-:Y:S01]  /*2cb0*/  FFMA.FTZ R4, R4, R11, -R29 ;  /* 0x0000000b04047223 */ /* 0x000fe2000001081d */
[----:B------:R-:W-:-:S02]  /*2cc0*/  FMNMX.FTZ R3, R50, R3, !PT ;  /* 0x0000000332037209 */ /* 0x000fc40007810000 */
[----:B------:R-:W-:Y:S02]  /*2cd0*/  ISETP.GT.AND P2, PT, R24, 0x48, PT ;  /* 0x000000481800780c */ /* 0x000fe40003f44270 */
[----:B------:R-:W-:Y:S01]  /*2ce0*/  FMNMX.FTZ R3, R52, R3, !PT ;  /* 0x0000000334037209 */ /* 0x000fe20007810000 */
[----:B------:R-:W0:Y:S01]  /*2cf0*/  MUFU.TANH R64, R64 ;  /* 0x0000004000407308 */ /* 0x000e220000002400 */
[----:B--2---:R-:W-:Y:S02]  /*2d00*/  FSEL R56, R60, -INF , P2 ;  /* 0xff8000003c387808 */ /* 0x004fe40001000000 */
[----:B------:R-:W-:-:S05]  /*2d10*/  ISETP.GT.AND P2, PT, R24, 0x50, PT ;  /* 0x000000501800780c */ /* 0x000fca0003f44270 */
[----:B------:R2:W-:Y:S08]  /*2d20*/  MUFU.EX2 R159, R12 ;  /* 0x0000000c009f7308 */ /* 0x0005f00000000800 */
[----:B------:R-:W3:Y:S01]  /*2d30*/  MUFU.TANH R62, R65 ;  /* 0x00000041003e7308 */ /* 0x000ee20000002400 */
[----:B--2---:R-:W-:Y:S01]  /*2d40*/  FFMA.FTZ R12, R54, R11, -R29 ;  /* 0x0000000b360c7223 */ /* 0x004fe2000001081d */
[----:B------:R-:W-:-:S02]  /*2d50*/  FSEL R54, R57, -INF , P1 ;  /* 0xff80000039367808 */ /* 0x000fc40000800000 */
[----:B------:R-:W-:Y:S02]  /*2d60*/  ISETP.GT.AND P1, PT, R24, 0x49, PT ;  /* 0x000000491800780c */ /* 0x000fe40003f24270 */
[----:B------:R-:W-:Y:S02]  /*2d70*/  FMNMX.FTZ R3, R54, R3, !PT ;  /* 0x0000000336037209 */ /* 0x000fe40007810000 */
[----:B------:R-:W2:Y:S01]  /*2d80*/  MUFU.TANH R25, R68 ;  /* 0x0000004400197308 */ /* 0x000ea20000002400 */
[----:B-1----:R-:W-:Y:S02]  /*2d90*/  FSEL R58, R58, -INF , P1 ;  /* 0xff8000003a3a7808 */ /* 0x002fe40000800000 */
[----:B------:R-:W-:Y:S02]  /*2da0*/  FMNMX.FTZ R3, R56, R3, !PT ;  /* 0x0000000338037209 */ /* 0x000fe40007810000 */
[----:B------:R-:W-:Y:S02]  /*2db0*/  ISETP.GT.AND P1, PT, R24, 0x51, PT ;  /* 0x000000511800780c */ /* 0x000fe40003f24270 */
[----:B0-----:R-:W-:Y:S01]  /*2dc0*/  FSEL R60, R64, -INF , P2 ;  /* 0xff800000403c7808 */ /* 0x001fe20001000000 */
[----:B------:R-:W0:Y:S01]  /*2dd0*/  MUFU.TANH R69, R69 ;  /* 0x0000004500457308 */ /* 0x000e220000002400 */
[----:B------:R-:W-:-:S02]  /*2de0*/  FMNMX.FTZ R3, R58, R3, !PT ;  /* 0x000000033a037209 */ /* 0x000fc40007810000 */
[----:B------:R-:W-:Y:S02]  /*2df0*/  ISETP.GT.AND P2, PT, R24, 0x58, PT ;  /* 0x000000581800780c */ /* 0x000fe40003f44270 */
[----:B---3--:R-:W-:Y:S02]  /*2e00*/  FSEL R62, R62, -INF , P1 ;  /* 0xff8000003e3e7808 */ /* 0x008fe40000800000 */
[----:B------:R-:W-:Y:S01]  /*2e10*/  FMNMX.FTZ R3, R60, R3, !PT ;  /* 0x000000033c037209 */ /* 0x000fe20007810000 */
[----:B------:R1:W-:Y:S01]  /*2e20*/  MUFU.EX2 R153, R12 ;  /* 0x0000000c00997308 */ /* 0x0003e20000000800 */
[----:B------:R-:W-:Y:S02]  /*2e30*/  ISETP.GT.AND P1, PT, R24, 0x59, PT ;  /* 0x000000591800780c */ /* 0x000fe40003f24270 */
[----:B--2---:R-:W-:Y:S02]  /*2e40*/  FSEL R24, R25, -INF , P2 ;  /* 0xff80000019187808 */ /* 0x004fe40001000000 */
[----:B------:R-:W-:-:S03]  /*2e50*/  FMNMX.FTZ R3, R62, R3, !PT ;  /* 0x000000033e037209 */ /* 0x000fc60007810000 */
[----:B------:R2:W-:Y:S01]  /*2e60*/  MUFU.EX2 R104, R13 ;  /* 0x0000000d00687308 */ /* 0x0005e20000000800 */
[----:B0-----:R-:W-:Y:S02]  /*2e70*/  FSEL R64, R69, -INF , P1 ;  /* 0xff80000045407808 */ /* 0x001fe40000800000 */
[----:B------:R-:W-:-:S04]  /*2e80*/  FMNMX.FTZ R3, R24, R3, !PT ;  /* 0x0000000318037209 */ /* 0x000fc80007810000 */
[----:B------:R-:W-:Y:S01]  /*2e90*/  FMNMX.FTZ R3, R64, R3, !PT ;  /* 0x0000000340037209 */ /* 0x000fe20007810000 */
[----:B------:R-:W-:Y:S04]  /*2ea0*/  MUFU.EX2 R68, R23 ;  /* 0x0000001700447308 */ /* 0x000fe80000000800 */
[----:B-1----:R-:W2:Y:S04]  /*2eb0*/  SHFL.BFLY PT, R12, R3, 0x2, 0x1f ;  /* 0x0c401f00030c7f89 */ /* 0x002ea800000e0000 */
[----:B------:R-:W-:Y:S08]  /*2ec0*/  MUFU.EX2 R72, R72 ;  /* 0x0000004800487308 */ /* 0x000ff00000000800 */
[----:B------:R-:W-:Y:S08]  /*2ed0*/  MUFU.EX2 R74, R74 ;  /* 0x0000004a004a7308 */ /* 0x000ff00000000800 */
[----:B------:R0:W-:Y:S01]  /*2ee0*/  MUFU.EX2 R155, R76 ;  /* 0x0000004c009b7308 */ /* 0x0001e20000000800 */
[----:B--2---:R-:W-:-:S07]  /*2ef0*/  FMNMX.FTZ R13, R3, R12, !PT ;  /* 0x0000000c030d7209 */ /* 0x004fce0007810000 */
[----:B------:R-:W-:Y:S01]  /*2f00*/  MUFU.EX2 R78, R78 ;  /* 0x0000004e004e7308 */ /* 0x000fe20000000800 */
[----:B------:R-:W1:Y:S01]  /*2f10*/  SHFL.BFLY PT, R12, R13, 0x1, 0x1f ;  /* 0x0c201f000d0c7f89 */ /* 0x000e6200000e0000 */
[----:B0-----:R-:W-:-:S06]  /*2f20*/  CS2R R76, SRZ ;  /* 0x00000000004c7805 */ /* 0x001fcc000001ff00 */
[----:B------:R0:W-:Y:S08]  /*2f30*/  MUFU.EX2 R149, R80 ;  /* 0x0000005000957308 */ /* 0x0001f00000000800 */
[----:B------:R-:W-:Y:S01]  /*2f40*/  MUFU.EX2 R82, R82 ;  /* 0x0000005200527308 */ /* 0x000fe20000000800 */
[----:B0-----:R-:W-:-:S07]  /*2f50*/  CS2R R80, SRZ ;  /* 0x0000000000507805 */ /* 0x001fce000001ff00 */
[----:B------:R0:W-:Y:S01]  /*2f60*/  MUFU.EX2 R151, R84 ;  /* 0x0000005400977308 */ /* 0x0001e20000000800 */
[----:B-1----:R-:W-:-:S04]  /*2f70*/  FMNMX.FTZ R12, R13, R12, !PT ;  /* 0x0000000c0d0c7209 */ /* 0x002fc80007810000 */
[C---:B------:R-:W-:Y:S01]  /*2f80*/  FSETP.NEU.FTZ.AND P1, PT, R12.reuse, -INF , PT ;  /* 0xff8000000c00780b */ /* 0x040fe20003f3d000 */
[----:B------:R-:W-:Y:S02]  /*2f90*/  FMUL.FTZ R3, R12, R11 ;  /* 0x0000000b0c037220 */ /* 0x000fe40000410000 */
[----:B------:R-:W-:Y:S01]  /*2fa0*/  MUFU.EX2 R86, R86 ;  /* 0x0000005600567308 */ /* 0x000fe20000000800 */
[----:B0-----:R-:W-:Y:S02]  /*2fb0*/  CS2R R84, SRZ ;  /* 0x0000000000547805 */ /* 0x001fe4000001ff00 */
[----:B------:R-:W-:-:S05]  /*2fc0*/  FSEL R3, R3, RZ, P1 ;  /* 0x000000ff03037208 */ /* 0x000fca0000800000 */
        /* <DEDUP_REMOVED lines=26> */
[----:B------:R-:W-:-:S04]  /*3170*/  FFMA.FTZ R64, R64, R11, -R3 ;  /* 0x0000000b40407223 */ /* 0x000fc80000010803 */
[----:B------:R1:W2:Y:S01]  /*3180*/  MUFU.EX2 R13, R28 ;  /* 0x0000001c000d7308 */ /* 0x0002a20000000800 */
[----:B0-----:R-:W-:Y:S01]  /*3190*/  FADD.FTZ R31, R26, R5 ;  /* 0x000000051a1f7221 */ /* 0x001fe20000010000 */
[----:B------:R-:W-:-:S06]  /*31a0*/  F2FP.BF16.F32.PACK_AB R156, R5, R26 ;  /* 0x0000001a059c723e */ /* 0x000fcc00000010ff */
[----:B------:R-:W-:Y:S01]  /*31b0*/  MUFU.EX2 R30, R30 ;  /* 0x0000001e001e7308 */ /* 0x000fe20000000800 */
[----:B-1----:R-:W-:-:S04]  /*31c0*/  IMAD.HI R28, R0, 0x2aaaaaab, RZ ;  /* 0x2aaaaaab001c7827 */ /* 0x002fc800078e02ff */
[----:B------:R-:W-:Y:S01]  /*31d0*/  FADD.FTZ R0, R157, R68 ;  /* 0x000000449d007221 */ /* 0x000fe20000010000 */
[----:B------:R-:W-:Y:S02]  /*31e0*/  F2FP.BF16.F32.PACK_AB R157, R68, R157 ;  /* 0x0000009d449d723e */ /* 0x000fe400000010ff */
[----:B------:R-:W-:Y:S02]  /*31f0*/  CS2R R68, SRZ ;  /* 0x0000000000447805 */ /* 0x000fe4000001ff00 */
[----:B------:R-:W-:Y:S01]  /*3200*/  SHF.R.U32.HI R35, RZ, 0x1f, R28 ;  /* 0x0000001fff237819 */ /* 0x000fe2000001161c */
[----:B------:R-:W0:Y:S01]  /*3210*/  MUFU.EX2 R15, R32 ;  /* 0x00000020000f7308 */ /* 0x000e220000000800 */
[----:B--2---:R-:W-:Y:S02]  /*3220*/  F2FP.BF16.F32.PACK_AB R158, R13, R6 ;  /* 0x000000060d9e723e */ /* 0x004fe400000010ff */
[----:B------:R-:W-:-:S05]  /*3230*/  LEA.HI.SX32 R28, R28, R35, 0x1c ;  /* 0x000000231c1c7211 */ /* 0x000fca00078fe2ff */
[----:B------:R1:W-:Y:S08]  /*3240*/  MUFU.EX2 R21, R20 ;  /* 0x0000001400157308 */ /* 0x0003f00000000800 */
[----:B------:R-:W2:Y:S01]  /*3250*/  MUFU.EX2 R34, R34 ;  /* 0x0000002200227308 */ /* 0x000ea20000000800 */
[----:B-1----:R-:W-:Y:S01]  /*3260*/  FADD.FTZ R20, R6, R31 ;  /* 0x0000001f06147221 */ /* 0x002fe20000010000 */
[----:B------:R-:W-:Y:S01]  /*3270*/  FADD.FTZ R31, R159, R0 ;  /* 0x000000009f1f7221 */ /* 0x000fe20000010000 */
[----:B0-----:R-:W-:-:S02]  /*3280*/  F2FP.BF16.F32.PACK_AB R152, R15, R30 ;  /* 0x0000001e0f98723e */ /* 0x001fc400000010ff */
[----:B------:R-:W-:Y:S01]  /*3290*/  FADD.FTZ R33, R13, R20 ;  /* 0x000000140d217221 */ /* 0x000fe20000010000 */
[C---:B------:R-:W-:Y:S01]  /*32a0*/  FADD.FTZ R0, R104.reuse, R31 ;  /* 0x0000001f68007221 */ /* 0x040fe20000010000 */
[----:B------:R-:W-:Y:S01]  /*32b0*/  F2FP.BF16.F32.PACK_AB R159, R104, R159 ;  /* 0x0000009f689f723e */ /* 0x000fe200000010ff */
[----:B------:R-:W0:Y:S01]  /*32c0*/  MUFU.EX2 R36, R36 ;  /* 0x0000002400247308 */ /* 0x000e220000000800 */
[----:B------:R-:W-:Y:S01]  /*32d0*/  FADD.FTZ R20, R30, R33 ;  /* 0x000000211e147221 */ /* 0x000fe20000010000 */
[----:B------:R-:W-:Y:S01]  /*32e0*/  FADD.FTZ R31, R153, R0 ;  /* 0x00000000991f7221 */ /* 0x000fe20000010000 */
[C---:B------:R-:W-:Y:S02]  /*32f0*/  F2FP.BF16.F32.PACK_AB R153, R72.reuse, R153 ;  /* 0x000000994899723e */ /* 0x040fe400000010ff */
[----:B------:R-:W-:Y:S01]  /*3300*/  FADD.FTZ R33, R15, R20 ;  /* 0x000000140f217221 */ /* 0x000fe20000010000 */
[----:B------:R-:W-:Y:S01]  /*3310*/  FADD.FTZ R31, R72, R31 ;  /* 0x0000001f481f7221 */ /* 0x000fe20000010000 */
[----:B------:R-:W-:Y:S01]  /*3320*/  CS2R R72, SRZ ;  /* 0x0000000000487805 */ /* 0x000fe2000001ff00 */
[----:B------:R1:W3:Y:S01]  /*3330*/  MUFU.EX2 R23, R38 ;  /* 0x0000002600177308 */ /* 0x0002e20000000800 */
[----:B--2---:R-:W-:Y:S01]  /*3340*/  FADD.FTZ R0, R34, R33 ;  /* 0x0000002122007221 */ /* 0x004fe20000010000 */
[----:B------:R-:W-:Y:S01]  /*3350*/  FADD.FTZ R20, R74, R31 ;  /* 0x0000001f4a147221 */ /* 0x000fe20000010000 */
[----:B------:R-:W-:-:S02]  /*3360*/  F2FP.BF16.F32.PACK_AB R154, R21, R34 ;  /* 0x00000022159a723e */ /* 0x000fc400000010ff */
[----:B------:R-:W-:Y:S01]  /*3370*/  FADD.FTZ R31, R21, R0 ;  /* 0x00000000151f7221 */ /* 0x000fe20000010000 */
[C---:B------:R-:W-:Y:S01]  /*3380*/  FADD.FTZ R33, R155.reuse, R20 ;  /* 0x000000149b217221 */ /* 0x040fe20000010000 */
[----:B------:R-:W-:Y:S01]  /*3390*/  F2FP.BF16.F32.PACK_AB R155, R155, R74 ;  /* 0x0000004a9b9b723e */ /* 0x000fe200000010ff */
[----:B------:R-:W2:Y:S01]  /*33a0*/  MUFU.EX2 R40, R40 ;  /* 0x0000002800287308 */ /* 0x000ea20000000800 */
[----:B0-----:R-:W-:Y:S01]  /*33b0*/  FADD.FTZ R0, R36, R31 ;  /* 0x0000001f24007221 */ /* 0x001fe20000010000 */
[----:B------:R-:W-:Y:S01]  /*33c0*/  FADD.FTZ R20, R78, R33 ;  /* 0x000000214e147221 */ /* 0x000fe20000010000 */
[----:B------:R-:W-:Y:S02]  /*33d0*/  CS2R R74, SRZ ;  /* 0x00000000004a7805 */ /* 0x000fe4000001ff00 */
[----:B-1----:R-:W-:Y:S01]  /*33e0*/  CS2R R38, SRZ ;  /* 0x0000000000267805 */ /* 0x002fe2000001ff00 */
[C---:B------:R-:W-:Y:S01]  /*33f0*/  FADD.FTZ R33, R149.reuse, R20 ;  /* 0x0000001495217221 */ /* 0x040fe20000010000 */
[----:B------:R-:W-:Y:S01]  /*3400*/  F2FP.BF16.F32.PACK_AB R149, R149, R78 ;  /* 0x0000004e9595723e */ /* 0x000fe200000010ff */
[----:B------:R0:W1:Y:S01]  /*3410*/  MUFU.EX2 R25, R42 ;  /* 0x0000002a00197308 */ /* 0x0000620000000800 */
[C---:B---3--:R-:W-:Y:S01]  /*3420*/  FADD.FTZ R31, R23.reuse, R0 ;  /* 0x00000000171f7221 */ /* 0x048fe20000010000 */
[----:B------:R-:W-:Y:S01]  /*3430*/  FADD.FTZ R20, R82, R33 ;  /* 0x0000002152147221 */ /* 0x000fe20000010000 */
[----:B------:R-:W-:-:S02]  /*3440*/  F2FP.BF16.F32.PACK_AB R148, R23, R36 ;  /* 0x000000241794723e */ /* 0x000fc400000010ff */
[----:B------:R-:W-:Y:S02]  /*3450*/  CS2R R78, SRZ ;  /* 0x00000000004e7805 */ /* 0x000fe4000001ff00 */
[----:B------:R-:W-:Y:S01]  /*3460*/  CS2R R36, SRZ ;  /* 0x0000000000247805 */ /* 0x000fe2000001ff00 */
[C---:B------:R-:W-:Y:S01]  /*3470*/  FADD.FTZ R33, R151.reuse, R20 ;  /* 0x0000001497217221 */ /* 0x040fe20000010000 */
[----:B------:R-:W-:Y:S01]  /*3480*/  F2FP.BF16.F32.PACK_AB R151, R151, R82 ;  /* 0x000000529797723e */ /* 0x000fe200000010ff */
[----:B------:R-:W3:Y:S01]  /*3490*/  MUFU.EX2 R145, R88 ;  /* 0x0000005800917308 */ /* 0x000ee20000000800 */
[----:B--2---:R-:W-:Y:S01]  /*34a0*/  FADD.FTZ R0, R40, R31 ;  /* 0x0000001f28007221 */ /* 0x004fe20000010000 */
[----:B------:R-:W-:Y:S01]  /*34b0*/  FADD.FTZ R20, R86, R33 ;  /* 0x0000002156147221 */ /* 0x000fe20000010000 */
[----:B------:R-:W-:Y:S02]  /*34c0*/  CS2R R82, SRZ ;  /* 0x0000000000527805 */ /* 0x000fe4000001ff00 */
[----:B0-----:R-:W-:-:S03]  /*34d0*/  CS2R R42, SRZ ;  /* 0x00000000002a7805 */ /* 0x001fc6000001ff00 */
[----:B------:R-:W0:Y:S01]  /*34e0*/  MUFU.EX2 R44, R44 ;  /* 0x0000002c002c7308 */ /* 0x000e220000000800 */
[C---:B-1----:R-:W-:Y:S01]  /*34f0*/  FADD.FTZ R31, R25.reuse, R0 ;  /* 0x00000000191f7221 */ /* 0x042fe20000010000 */
[----:B------:R-:W-:Y:S02]  /*3500*/  F2FP.BF16.F32.PACK_AB R150, R25, R40 ;  /* 0x000000281996723e */ /* 0x000fe400000010ff */
[----:B------:R-:W-:-:S04]  /*3510*/  CS2R R40, SRZ ;  /* 0x0000000000287805 */ /* 0x000fc8000001ff00 */
[----:B------:R-:W1:Y:S01]  /*3520*/  MUFU.EX2 R90, R90 ;  /* 0x0000005a005a7308 */ /* 0x000e620000000800 */
[C---:B---3--:R-:W-:Y:S01]  /*3530*/  FADD.FTZ R35, R145.reuse, R20 ;  /* 0x0000001491237221 */ /* 0x048fe20000010000 */
[----:B------:R-:W-:Y:S02]  /*3540*/  IADD3 R20, R22, -0x2, RZ ;  /* 0xfffffffe16147810 */ /* 0x000fe40007ffe0ff */
[----:B------:R-:W-:Y:S02]  /*3550*/  F2FP.BF16.F32.PACK_AB R145, R145, R86 ;  /* 0x000000569191723e */ /* 0x000fe400000010ff */
[----:B------:R-:W-:Y:S02]  /*3560*/  CS2R R86, SRZ ;  /* 0x0000000000567805 */ /* 0x000fe4000001ff00 */
[----:B------:R2:W3:Y:S01]  /*3570*/  MUFU.EX2 R27, R46 ;  /* 0x0000002e001b7308 */ /* 0x0004e20000000800 */
[----:B0-----:R-:W-:-:S07]  /*3580*/  FADD.FTZ R0, R44, R31 ;  /* 0x0000001f2c007221 */ /* 0x001fce0000010000 */
[----:B------:R-:W0:Y:S01]  /*3590*/  MUFU.EX2 R147, R92 ;  /* 0x0000005c00937308 */ /* 0x000e220000000800 */
[----:B-1----:R-:W-:Y:S01]  /*35a0*/  FADD.FTZ R6, R90, R35 ;  /* 0x000000235a067221 */ /* 0x002fe20000010000 */
[----:B--2---:R-:W-:Y:S02]  /*35b0*/  CS2R R46, SRZ ;  /* 0x00000000002e7805 */ /* 0x004fe4000001ff00 */
[----:B------:R-:W-:-:S04]  /*35c0*/  CS2R R34, SRZ ;  /* 0x0000000000227805 */ /* 0x000fc8000001ff00 */
[----:B------:R-:W1:Y:S01]  /*35d0*/  MUFU.EX2 R48, R48 ;  /* 0x0000003000307308 */ /* 0x000e620000000800 */
[C---:B---3--:R-:W-:Y:S01]  /*35e0*/  FADD.FTZ R33, R27.reuse, R0 ;  /* 0x000000001b217221 */ /* 0x048fe20000010000 */
[----:B------:R-:W-:Y:S02]  /*35f0*/  F2FP.BF16.F32.PACK_AB R144, R27, R44 ;  /* 0x0000002c1b90723e */ /* 0x000fe400000010ff */
[----:B------:R-:W-:Y:S02]  /*3600*/  CS2R R44, SRZ ;  /* 0x00000000002c7805 */ /* 0x000fe4000001ff00 */
[----:B------:R-:W-:Y:S02]  /*3610*/  CS2R R26, SRZ ;  /* 0x00000000001a7805 */ /* 0x000fe4000001ff00 */
[----:B------:R-:W2:Y:S01]  /*3620*/  MUFU.EX2 R66, R66 ;  /* 0x0000004200427308 */ /* 0x000ea20000000800 */
[C---:B0-----:R-:W-:Y:S01]  /*3630*/  FADD.FTZ R13, R147.reuse, R6 ;  /* 0x00000006930d7221 */ /* 0x041fe20000010000 */
[----:B------:R-:W-:-:S06]  /*3640*/  F2FP.BF16.F32.PACK_AB R147, R147, R90 ;  /* 0x0000005a9393723e */ /* 0x000fcc00000010ff */
[----:B------:R0:W3:Y:S01]  /*3650*/  MUFU.EX2 R19, R50 ;  /* 0x0000003200137308 */ /* 0x0000e20000000800 */
[----:B-1----:R-:W-:Y:S01]  /*3660*/  FADD.FTZ R0, R48, R33 ;  /* 0x0000002130007221 */ /* 0x002fe20000010000 */
[----:B------:R-:W-:-:S06]  /*3670*/  CS2R R32, SRZ ;  /* 0x0000000000207805 */ /* 0x000fcc000001ff00 */
[----:B------:R-:W1:Y:S01]  /*3680*/  MUFU.EX2 R141, R94 ;  /* 0x0000005e008d7308 */ /* 0x000e620000000800 */
[----:B--2---:R-:W-:Y:S01]  /*3690*/  FADD.FTZ R6, R66, R13 ;  /* 0x0000000d42067221 */ /* 0x004fe20000010000 */
[----:B0-----:R-:W-:-:S06]  /*36a0*/  CS2R R50, SRZ ;  /* 0x0000000000327805 */ /* 0x001fcc000001ff00 */
[----:B------:R-:W0:Y:S01]  /*36b0*/  MUFU.EX2 R52, R52 ;  /* 0x0000003400347308 */ /* 0x000e220000000800 */
[C---:B---3--:R-:W-:Y:S01]  /*36c0*/  FADD.FTZ R5, R19.reuse, R0 ;  /* 0x0000000013057221 */ /* 0x048fe20000010000 */
[----:B------:R-:W-:Y:S02]  /*36d0*/  F2FP.BF16.F32.PACK_AB R146, R19, R48 ;  /* 0x000000301392723e */ /* 0x000fe400000010ff */
[----:B------:R-:W-:-:S04]  /*36e0*/  CS2R R48, SRZ ;  /* 0x0000000000307805 */ /* 0x000fc8000001ff00 */
[----:B------:R-:W2:Y:S01]  /*36f0*/  MUFU.EX2 R96, R96 ;  /* 0x0000006000607308 */ /* 0x000ea20000000800 */
[C---:B-1----:R-:W-:Y:S01]  /*3700*/  FADD.FTZ R15, R141.reuse, R6 ;  /* 0x000000068d0f7221 */ /* 0x042fe20000010000 */
[----:B------:R-:W-:Y:S02]  /*3710*/  F2FP.BF16.F32.PACK_AB R141, R141, R66 ;  /* 0x000000428d8d723e */ /* 0x000fe400000010ff */
[----:B------:R-:W-:-:S04]  /*3720*/  CS2R R66, SRZ ;  /* 0x0000000000427805 */ /* 0x000fc8000001ff00 */
[----:B------:R1:W3:Y:S01]  /*3730*/  MUFU.EX2 R29, R54 ;  /* 0x00000036001d7308 */ /* 0x0002e20000000800 */
[----:B0-----:R-:W-:-:S07]  /*3740*/  FADD.FTZ R0, R52, R5 ;  /* 0x0000000534007221 */ /* 0x001fce0000010000 */
[----:B------:R-:W0:Y:S01]  /*3750*/  MUFU.EX2 R143, R98 ;  /* 0x00000062008f7308 */ /* 0x000e220000000800 */
[----:B--2---:R-:W-:Y:S01]  /*3760*/  FADD.FTZ R6, R96, R15 ;  /* 0x0000000f60067221 */ /* 0x004fe20000010000 */
[----:B-1----:R-:W-:-:S06]  /*3770*/  CS2R R54, SRZ ;  /* 0x0000000000367805 */ /* 0x002fcc000001ff00 */
[----:B------:R-:W1:Y:S01]  /*3780*/  MUFU.EX2 R56, R56 ;  /* 0x0000003800387308 */ /* 0x000e620000000800 */
[C---:B---3--:R-:W-:Y:S01]  /*3790*/  FADD.FTZ R13, R29.reuse, R0 ;  /* 0x000000001d0d7221 */ /* 0x048fe20000010000 */
[----:B------:R-:W-:Y:S02]  /*37a0*/  F2FP.BF16.F32.PACK_AB R140, R29, R52 ;  /* 0x000000341d8c723e */ /* 0x000fe400000010ff */
[----:B------:R-:W-:-:S04]  /*37b0*/  CS2R R52, SRZ ;  /* 0x0000000000347805 */ /* 0x000fc8000001ff00 */
[----:B------:R-:W2:Y:S01]  /*37c0*/  MUFU.EX2 R70, R70 ;  /* 0x0000004600467308 */ /* 0x000ea20000000800 */
[C---:B0-----:R-:W-:Y:S01]  /*37d0*/  FADD.FTZ R15, R143.reuse, R6 ;  /* 0x000000068f0f7221 */ /* 0x041fe20000010000 */
[----:B------:R-:W-:-:S06]  /*37e0*/  F2FP.BF16.F32.PACK_AB R143, R143, R96 ;  /* 0x000000608f8f723e */ /* 0x000fcc00000010ff */
[----:B------:R0:W3:Y:S01]  /*37f0*/  MUFU.EX2 R3, R58 ;  /* 0x0000003a00037308 */ /* 0x0000e20000000800 */
[----:B-1----:R-:W-:-:S07]  /*3800*/  FADD.FTZ R0, R56, R13 ;  /* 0x0000000d38007221 */ /* 0x002fce0000010000 */
[----:B------:R-:W1:Y:S01]  /*3810*/  MUFU.EX2 R60, R60 ;  /* 0x0000003c003c7308 */ /* 0x000e620000000800 */
[----:B--2---:R-:W-:Y:S01]  /*3820*/  FADD.FTZ R6, R70, R15 ;  /* 0x0000000f46067221 */ /* 0x004fe20000010000 */
[----:B------:R-:W-:Y:S02]  /*3830*/  VIMNMX R15, R17, R28, !PT ;  /* 0x0000001c110f7248 */ /* 0x000fe40007fe0100 */
[----:B0-----:R-:W-:Y:S02]  /*3840*/  CS2R R58, SRZ ;  /* 0x00000000003a7805 */ /* 0x001fe4000001ff00 */
[----:B------:R-:W-:Y:S02]  /*3850*/  CS2R R28, SRZ ;  /* 0x00000000001c7805 */ /* 0x000fe4000001ff00 */
[----:B------:R-:W-:Y:S01]  /*3860*/  ISETP.GE.AND P1, PT, R20, R15, PT ;  /* 0x0000000f1400720c */ /* 0x000fe20003f26270 */
[----:B------:R-:W0:Y:S01]  /*3870*/  MUFU.EX2 R137, R100 ;  /* 0x0000006400897308 */ /* 0x000e220000000800 */
[C---:B---3--:R-:W-:Y:S01]  /*3880*/  FADD.FTZ R13, R3.reuse, R0 ;  /* 0x00000000030d7221 */ /* 0x048fe20000010000 */
[----:B------:R-:W-:-:S02]  /*3890*/  F2FP.BF16.F32.PACK_AB R142, R3, R56 ;  /* 0x00000038038e723e */ /* 0x000fc400000010ff */
[----:B------:R-:W-:-:S04]  /*38a0*/  CS2R R56, SRZ ;  /* 0x0000000000387805 */ /* 0x000fc8000001ff00 */
[----:B------:R2:W3:Y:S01]  /*38b0*/  MUFU.EX2 R31, R62 ;  /* 0x0000003e001f7308 */ /* 0x0004e20000000800 */
[----:B-1----:R-:W-:-:S07]  /*38c0*/  FADD.FTZ R0, R60, R13 ;  /* 0x0000000d3c007221 */ /* 0x002fce0000010000 */
[----:B------:R-:W1:Y:S01]  /*38d0*/  MUFU.EX2 R102, R102 ;  /* 0x0000006600667308 */ /* 0x000e620000000800 */
[C---:B0-----:R-:W-:Y:S01]  /*38e0*/  FADD.FTZ R3, R137.reuse, R6 ;  /* 0x0000000689037221 */ /* 0x041fe20000010000 */
[----:B------:R-:W-:Y:S01]  /*38f0*/  F2FP.BF16.F32.PACK_AB R137, R137, R70 ;  /* 0x000000468989723e */ /* 0x000fe200000010ff */
[----:B------:R-:W-:Y:S01]  /*3900*/  IMAD.MOV.U32 R6, RZ, RZ, 0x3f800000 ;  /* 0x3f800000ff067424 */ /* 0x000fe200078e00ff */
[----:B------:R-:W-:Y:S02]  /*3910*/  CS2R R70, SRZ ;  /* 0x0000000000467805 */ /* 0x000fe4000001ff00 */
[----:B--2---:R-:W-:Y:S02]  /*3920*/  CS2R R62, SRZ ;  /* 0x00000000003e7805 */ /* 0x004fe4000001ff00 */
[----:B------:R-:W0:Y:S01]  /*3930*/  MUFU.EX2 R24, R24 ;  /* 0x0000001800187308 */ /* 0x000e220000000800 */
[C---:B---3--:R-:W-:Y:S01]  /*3940*/  FADD.FTZ R13, R31.reuse, R0 ;  /* 0x000000001f0d7221 */ /* 0x048fe20000010000 */
[----:B------:R-:W-:-:S02]  /*3950*/  F2FP.BF16.F32.PACK_AB R136, R31, R60 ;  /* 0x0000003c1f88723e */ /* 0x000fc400000010ff */
[----:B------:R-:W-:Y:S02]  /*3960*/  CS2R R60, SRZ ;  /* 0x00000000003c7805 */ /* 0x000fe4000001ff00 */
[----:B------:R-:W-:Y:S02]  /*3970*/  CS2R R30, SRZ ;  /* 0x00000000001e7805 */ /* 0x000fe4000001ff00 */
[----:B------:R2:W3:Y:S01]  /*3980*/  MUFU.EX2 R5, R64 ;  /* 0x0000004000057308 */ /* 0x0004e20000000800 */
[----:B-1----:R-:W-:-:S07]  /*3990*/  FADD.FTZ R0, R102, R3 ;  /* 0x0000000366007221 */ /* 0x002fce0000010000 */
[----:B------:R0:W1:Y:S01]  /*39a0*/  MUFU.EX2 R139, R4 ;  /* 0x00000004008b7308 */ /* 0x0000620000000800 */
[----:B--2---:R-:W-:Y:S01]  /*39b0*/  CS2R R64, SRZ ;  /* 0x0000000000407805 */ /* 0x004fe2000001ff00 */
[----:B0-----:R-:W-:Y:S01]  /*39c0*/  FADD.FTZ R4, R24, R13 ;  /* 0x0000000d18047221 */ /* 0x001fe20000010000 */
[C---:B---3--:R-:W-:Y:S02]  /*39d0*/  F2FP.BF16.F32.PACK_AB R138, R5.reuse, R24 ;  /* 0x00000018058a723e */ /* 0x048fe400000010ff */
[----:B------:R-:W-:Y:S01]  /*39e0*/  CS2R R24, SRZ ;  /* 0x0000000000187805 */ /* 0x000fe2000001ff00 */
[----:B------:R-:W-:Y:S01]  /*39f0*/  FADD.FTZ R4, R5, R4 ;  /* 0x0000000405047221 */ /* 0x000fe20000010000 */
[----:B------:R-:W-:Y:S02]  /*3a00*/  IMAD.MOV.U32 R5, RZ, RZ, 0x3f800000 ;  /* 0x3f800000ff057424 */ /* 0x000fe400078e00ff */
[C---:B-1----:R-:W-:Y:S01]  /*3a10*/  FADD.FTZ R3, R139.reuse, R0 ;  /* 0x000000008b037221 */ /* 0x042fe20000010000 */
[----:B------:R-:W-:-:S02]  /*3a20*/  F2FP.BF16.F32.PACK_AB R139, R139, R102 ;  /* 0x000000668b8b723e */ /* 0x000fc400000010ff */
[----:B------:R-:W-:Y:S01]  /*3a30*/  MOV R0, RZ ;  /* 0x000000ff00007202 */ /* 0x000fe20000000f00 */
[----:B------:R-:W-:Y:S06]  /*3a40*/  @!P1 BRA `(.L_x_2195) ;  /* 0x0000002800509947 */ /* 0x000fec0003800000 */
[----:B------:R-:W-:Y:S01]  /*3a50*/  IMAD.MOV.U32 R13, RZ, RZ, R14 ;  /* 0x000000ffff0d7224 */ /* 0x000fe200078e000e */
[----:B------:R-:W-:Y:S01]  /*3a60*/  MOV R21, RZ ;  /* 0x000000ff00157202 */ /* 0x000fe20000000f00 */
[----:B------:R-:W-:Y:S01]  /*3a70*/  IMAD.MOV.U32 R19, RZ, RZ, R12 ;  /* 0x000000ffff137224 */ /* 0x000fe200078e000c */
[----:B------:R-:W-:Y:S01]  /*3a80*/  UMOV UR5, URZ ;  /* 0x0000003f00057c82 */ /* 0x000fe20008000000 */
[----:B------:R-:W-:Y:S01]  /*3a90*/  IMAD.MOV.U32 R6, RZ, RZ, 0x3f800000 ;  /* 0x3f800000ff067424 */ /* 0x000fe200078e00ff */
[----:B------:R-:W-:Y:S01]  /*3aa0*/  ULDC UR6, c[0x0][0x9d8] ;  /* 0x0002760000067ab9 */ /* 0x000fe20000000800 */
[----:B------:R-:W-:-:S07]  /*3ab0*/  IMAD.MOV.U32 R87, RZ, RZ, RZ ;  /* 0x000000ffff577224 */ /* 0x000fce00078e00ff */
.L_x_2206:
[----:B------:R-:W-:-:S04]  /*3ac0*/  UISETP.NE.AND UP0, UPT, UR5, 0x1, UPT ;  /* 0x000000010500788c */ /* 0x000fc8000bf05270 */
[----:B------:R-:W-:-:S06]  /*3ad0*/  USEL UR4, URZ, 0x1, UP0 ;  /* 0x000000013f047887 */ /* 0x000fcc0008000000 */
[----:B------:R-:W-:Y:S01]  /*3ae0*/  LOP3.LUT R0, R21, UR4, RZ, 0x3c, !PT ;  /* 0x0000000415007c12 */ /* 0x000fe2000f8e3cff */
[----:B------:R-:W-:Y:S06]  /*3af0*/  @!P0 BRA `(.L_x_2196) ;  /* 0x0000000000048947 */ /* 0x000fec0003800000 */
[----:B------:R-:W-:Y:S01]  /*3b00*/  BPT.TRAP 0x1 ;  /* 0x000000040000795c */ /* 0x000fe20000300000 */
.L_x_2196:
        /* <DEDUP_REMOVED lines=8> */
.L_x_2197:
[----:B-1----:R-:W-:Y:S05]  /*3b90*/  @P1 BRA `(.L_x_2198) ;  /* 0x0000000000081947 */ /* 0x002fea0003800000 */
[----:B------:R-:W1:Y:S02]  /*3ba0*/  SYNCS.PHASECHK.TRANS64.TRYWAIT P1, [UR7+0x2a830], R11 ;  /* 0x02a8300bff0075a7 */ /* 0x000e640008020147 */
[----:B-1----:R-:W-:Y:S05]  /*3bb0*/  @!P1 BRA `(.L_x_2199) ;  /* 0x000000a800949947 */ /* 0x002fea0003800000 */
.L_x_2198:
        /* <DEDUP_REMOVED lines=129> */
.L_x_2200:
[----:B------:R-:W-:Y:S01]  /*43d0*/  ULEA UR10, UR5, UR39, 0x3 ;  /* 0x00000027050a7291 */ /* 0x000fe2000f8e183f */
[----:B------:R-:W-:-:S08]  /*43e0*/  SHF.L.U32 R5, R21, 0x1f, RZ ;  /* 0x0000001f15057819 */ /* 0x000fd000000006ff */
[----:B------:R2:W3:Y:S01]  /*43f0*/  SYNCS.PHASECHK.TRANS64.TRYWAIT P1, [UR10+0x2a850], R5 ;  /* 0x02a85005ff0075a7 */ /* 0x0004e2000802014a */
[----:B------:R-:W-:Y:S05]  /*4400*/  @!P0 BRA `(.L_x_2201) ;  /* 0x0000000000048947 */ /* 0x000fea0003800000 */
[----:B------:R-:W-:Y:S01]  /*4410*/  BPT.TRAP 0x1 ;  /* 0x000000040000795c */ /* 0x000fe20000300000 */
.L_x_2201:
[----:B---3--:R-:W-:Y:S05]  /*4420*/  @P1 BRA `(.L_x_2202) ;  /* 0x0000000000081947 */ /* 0x008fea0003800000 */
[----:B------:R-:W3:Y:S02]  /*4430*/  SYNCS.PHASECHK.TRANS64.TRYWAIT P1, [UR10+0x2a850], R5 ;  /* 0x02a85005ff0075a7 */ /* 0x000ee4000802014a */
[----:B---3--:R-:W-:Y:S05]  /*4440*/  @!P1 BRA `(.L_x_2203) ;  /* 0x000000a000889947 */ /* 0x008fea0003800000 */
.L_x_2202:
        /* <DEDUP_REMOVED lines=36> */
.L_x_2204:
[----:B------:R-:W-:Y:S01]  /*4690*/  UISETP.NE.AND UP0, UPT, UR38, URZ, UPT ;  /* 0x0000003f2600728c */ /* 0x000fe2000bf05270 */
[----:B------:R-:W-:Y:S01]  /*46a0*/  FMUL.FTZ R88, R88, UR6 ;  /* 0x0000000658587c20 */ /* 0x000fe20008410000 */
[----:B-1----:R-:W-:Y:S01]  /*46b0*/  MOV R12, R7 ;  /* 0x00000007000c7202 */ /* 0x002fe20000000f00 */
[----:B------:R-:W-:Y:S01]  /*46c0*/  FMUL.FTZ R101, R101, UR6 ;  /* 0x0000000665657c20 */ /* 0x000fe20008410000 */
[----:B------:R-:W-:Y:S01]  /*46d0*/  FMUL.FTZ R89, R89, UR6 ;  /* 0x0000000659597c20 */ /* 0x000fe20008410000 */
[----:B------:R1:W4:Y:S01]  /*46e0*/  MUFU.TANH R148, R88 ;  /* 0x0000005800947308 */ /* 0x0003220000002400 */
[----:B------:R-:W-:Y:S01]  /*46f0*/  PLOP3.LUT P1, PT, PT, PT, UP0, 0x80, 0x0 ;  /* 0x000000000000781c */ /* 0x000fe20003f2f008 */
[----:B--23--:R-:W-:Y:S01]  /*4700*/  FMUL.FTZ R5, R90, UR6 ;  /* 0x000000065a057c20 */ /* 0x00cfe20008410000 */
[----:B------:R-:W-:Y:S01]  /*4710*/  PLOP3.LUT P2, PT, PT, PT, UP0, 0x80, 0x0 ;  /* 0x000000000000781c */ /* 0x000fe20003f4f008 */
[----:B------:R-:W-:Y:S01]  /*4720*/  FMUL.FTZ R92, R92, UR6 ;  /* 0x000000065c5c7c20 */ /* 0x000fe20008410000 */
[----:B------:R-:W-:Y:S01]  /*4730*/  ULDC UR14, c[0x0][0x2f0] ;  /* 0x0000bc00000e7ab9 */ /* 0x000fe20000000800 */
[----:B------:R-:W-:Y:S01]  /*4740*/  @UP0 ULDC UR5, c[0x0][0x44c] ;  /* 0x0001130000050ab9 */ /* 0x000fe20000000800 */
[----:B------:R-:W-:Y:S01]  /*4750*/  ULDC UR11, c[0x0][0x288] ;  /* 0x0000a200000b7ab9 */ /* 0x000fe20000000800 */
[----:B------:R-:W-:Y:S01]  /*4760*/  MUFU.TANH R90, R101 ;  /* 0x00000065005a7308 */ /* 0x000fe20000002400 */
[----:B------:R-:W-:Y:S01]  /*4770*/  FMUL.FTZ R93, R93, UR6 ;  /* 0x000000065d5d7c20 */ /* 0x000fe20008410000 */
[----:B------:R-:W-:Y:S01]  /*4780*/  FMUL.FTZ R96, R96, UR6 ;  /* 0x0000000660607c20 */ /* 0x000fe20008410000 */
[----:B------:R-:W-:Y:S01]  /*4790*/  FMUL.FTZ R97, R97, UR6 ;  /* 0x0000000661617c20 */ /* 0x000fe20008410000 */
[----:B------:R-:W-:Y:S01]  /*47a0*/  FMUL.FTZ R100, R100, UR6 ;  /* 0x0000000664647c20 */ /* 0x000fe20008410000 */
[----:B------:R-:W-:Y:S01]  /*47b0*/  FMUL.FTZ R105, R105, UR6 ;  /* 0x0000000669697c20 */ /* 0x000fe20008410000 */
[----:B0-----:R-:W-:Y:S01]  /*47c0*/  @P1 IMAD.HI.U32 R11, R7, UR5, RZ ;  /* 0x00000005070b1c27 */ /* 0x001fe2000f8e00ff */
[----:B------:R-:W-:Y:S01]  /*47d0*/  @UP0 ULDC UR5, c[0x0][0x450] ;  /* 0x0001140000050ab9 */ /* 0x000fe20000000800 */
[----:B------:R0:W2:Y:S02]  /*47e0*/  MUFU.TANH R146, R89 ;  /* 0x0000005900927308 */ /* 0x0000a40000002400 */
[----:B------:R-:W-:Y:S01]  /*47f0*/  FMUL.FTZ R104, R104, UR6 ;  /* 0x0000000668687c20 */ /* 0x000fe20008410000 */
[----:B------:R-:W-:Y:S01]  /*4800*/  FMUL.FTZ R23, R98, UR6 ;  /* 0x0000000662177c20 */ /* 0x000fe20008410000 */
[----:B------:R-:W-:Y:S01]  /*4810*/  @P2 SHF.R.U32.HI R12, RZ, UR5, R11 ;  /* 0x00000005ff0c2c19 */ /* 0x000fe2000801160b */
[----:B------:R-:W-:-:S02]  /*4820*/  IMAD.MOV.U32 R11, RZ, RZ, -0x60 ;  /* 0xffffffa0ff0b7424 */ /* 0x000fc400078e00ff */
[----:B------:R-:W-:Y:S01]  /*4830*/  FMUL.FTZ R108, R108, UR6 ;  /* 0x000000066c6c7c20 */ /* 0x000fe20008410000 */
[----:B------:R-:W-:Y:S01]  /*4840*/  FMUL.FTZ R109, R109, UR6 ;  /* 0x000000066d6d7c20 */ /* 0x000fe20008410000 */
[----:B------:R-:W-:Y:S01]  /*4850*/  FMUL.FTZ R112, R112, UR6 ;  /* 0x0000000670707c20 */ /* 0x000fe20008410000 */
[----:B-1----:R-:W1:Y:S01]  /*4860*/  SHFL.IDX PT, R88, R12, RZ, 0x1c1f ;  /* 0x001c1fff0c587589 */ /* 0x002e6200000e0000 */
[----:B------:R-:W-:Y:S01]  /*4870*/  IMAD R11, R20, R11, 0x1 ;  /* 0x00000001140b7424 */ /* 0x000fe200078e020b */
[----:B------:R-:W3:Y:S01]  /*4880*/  MUFU.TANH R92, R92 ;  /* 0x0000005c005c7308 */ /* 0x000ee20000002400 */
[----:B0-----:R-:W-:Y:S01]  /*4890*/  FMUL.FTZ R89, R103, UR6 ;  /* 0x0000000667597c20 */ /* 0x001fe20008410000 */
[----:B------:R-:W-:Y:S01]  /*48a0*/  FMUL.FTZ R22, R99, UR6 ;  /* 0x0000000663167c20 */ /* 0x000fe20008410000 */
[----:B------:R-:W-:Y:S02]  /*48b0*/  IMAD R11, R10, -0x2, R11 ;  /* 0xfffffffe0a0b7824 */ /* 0x000fe400078e020b */
[----:B------:R-:W-:Y:S01]  /*48c0*/  FMUL.FTZ R99, R110, UR6 ;  /* 0x000000066e637c20 */ /* 0x000fe20008410000 */
[----:B------:R-:W-:Y:S01]  /*48d0*/  FMUL.FTZ R113, R113, UR6 ;  /* 0x0000000671717c20 */ /* 0x000fe20008410000 */
[----:B------:R-:W-:Y:S01]  /*48e0*/  FMUL.FTZ R116, R116, UR6 ;  /* 0x0000000674747c20 */ /* 0x000fe20008410000 */
[----:B------:R-:W-:Y:S01]  /*48f0*/  IMAD R101, R18, UR14, R11 ;  /* 0x0000000e12657c24 */ /* 0x000fe2000f8e020b */
[----:B------:R0:W5:Y:S01]  /*4900*/  MUFU.TANH R142, R93 ;  /* 0x0000005d008e7308 */ /* 0x0001620000002400 */
        /* <DEDUP_REMOVED lines=8> */
[----:B------:R-:W-:Y:S01]  /*4990*/  FMUL.FTZ R95, R106, UR6 ;  /* 0x000000066a5f7c20 */ /* 0x000fe20008410000 */
[----:B------:R-:W-:Y:S01]  /*49a0*/  FMUL.FTZ R125, R125, UR6 ;  /* 0x000000067d7d7c20 */ /* 0x000fe20008410000 */
[----:B------:R-:W-:Y:S01]  /*49b0*/  FMUL.FTZ R128, R128, UR6 ;  /* 0x0000000680807c20 */ /* 0x000fe20008410000 */
[----:B------:R-:W-:Y:S01]  /*49c0*/  FMUL.FTZ R129, R129, UR6 ;  /* 0x0000000681817c20 */ /* 0x000fe20008410000 */
[----:B------:R-:W-:Y:S01]  /*49d0*/  FMUL.FTZ R132, R132, UR6 ;  /* 0x0000000684847c20 */ /* 0x000fe20008410000 */
[----:B-1----:R-:W-:Y:S01]  /*49e0*/  IADD3 R103, R88, -UR11, R101 ;  /* 0x8000000b58677c10 */ /* 0x002fe2000fffe065 */
[----:B------:R-:W-:Y:S01]  /*49f0*/  FMUL.FTZ R133, R133, UR6 ;  /* 0x0000000685857c20 */ /* 0x000fe20008410000 */
[----:B------:R1:W5:Y:S01]  /*4a00*/  MUFU.TANH R138, R97 ;  /* 0x00000061008a7308 */ /* 0x0003620000002400 */
[----:B------:R-:W5:Y:S01]  /*4a10*/  SHFL.IDX PT, R12, R12, 0x1, 0x1c1f ;  /* 0x003c1f000c0c7f89 */ /* 0x000f6200000e0000 */
[C---:B------:R-:W-:Y:S01]  /*4a20*/  ISETP.GT.AND P1, PT, R103.reuse, RZ, PT ;  /* 0x000000ff6700720c */ /* 0x040fe20003f24270 */
[----:B------:R-:W-:Y:S01]  /*4a30*/  FMUL.FTZ R122, R122, UR6 ;  /* 0x000000067a7a7c20 */ /* 0x000fe20008410000 */
[C---:B------:R-:W-:Y:S01]  /*4a40*/  ISETP.GT.AND P2, PT, R103.reuse, 0x1, PT ;  /* 0x000000016700780c */ /* 0x040fe20003f44270 */
[----:B------:R-:W-:Y:S01]  /*4a50*/  FMUL.FTZ R126, R126, UR6 ;  /* 0x000000067e7e7c20 */ /* 0x000fe20008410000 */
[----:B----4-:R-:W-:Y:S01]  /*4a60*/  FSEL R148, R148, -INF , P1 ;  /* 0xff80000094947808 */ /* 0x010fe20000800000 */
[----:B------:R-:W-:Y:S01]  /*4a70*/  FMUL.FTZ R130, R130, UR6 ;  /* 0x0000000682827c20 */ /* 0x000fe20008410000 */
[----:B------:R-:W-:Y:S01]  /*4a80*/  ISETP.GT.AND P1, PT, R103, 0x8, PT ;  /* 0x000000086700780c */ /* 0x000fe20003f24270 */
[----:B------:R-:W4:Y:S01]  /*4a90*/  MUFU.TANH R100, R100 ;  /* 0x0000006400647308 */ /* 0x000f220000002400 */
[----:B--2---:R-:W-:Y:S01]  /*4aa0*/  FSEL R146, R146, -INF , P2 ;  /* 0xff80000092927808 */ /* 0x004fe20001000000 */
[----:B0-----:R-:W-:Y:S01]  /*4ab0*/  FMUL.FTZ R93, R107, UR6 ;  /* 0x000000066b5d7c20 */ /* 0x001fe20008410000 */
[----:B------:R-:W-:Y:S01]  /*4ac0*/  FMNMX.FTZ R11, R148, R19, !PT ;  /* 0x00000013940b7209 */ /* 0x000fe20007810000 */
[----:B------:R-:W-:Y:S01]  /*4ad0*/  FMUL.FTZ R134, R134, UR6 ;  /* 0x0000000686867c20 */ /* 0x000fe20008410000 */
[----:B------:R-:W-:Y:S01]  /*4ae0*/  ISETP.GT.AND P2, PT, R103, 0x9, PT ;  /* 0x000000096700780c */ /* 0x000fe20003f44270 */
[----:B-1----:R-:W-:Y:S01]  /*4af0*/  FMUL.FTZ R97, R111, UR6 ;  /* 0x000000066f617c20 */ /* 0x002fe20008410000 */
[----:B---3--:R-:W-:Y:S01]  /*4b00*/  FSEL R144, R92, -INF , P1 ;  /* 0xff8000005c907808 */ /* 0x008fe20000800000 */
[----:B------:R0:W-:Y:S01]  /*4b10*/  MUFU.TANH R98, R105 ;  /* 0x0000006900627308 */ /* 0x0001e20000002400 */
[----:B------:R-:W-:Y:S01]  /*4b20*/  FMNMX.FTZ R11, R146, R11, !PT ;  /* 0x0000000b920b7209 */ /* 0x000fe20007810000 */
[----:B------:R-:W-:Y:S01]  /*4b30*/  FMUL.FTZ R115, R115, UR6 ;  /* 0x0000000673737c20 */ /* 0x000fe20008410000 */
[----:B------:R-:W-:Y:S01]  /*4b40*/  ISETP.GT.AND P1, PT, R103, 0x10, PT ;  /* 0x000000106700780c */ /* 0x000fe20003f24270 */
[----:B------:R-:W-:Y:S01]  /*4b50*/  FMUL.FTZ R118, R118, UR6 ;  /* 0x0000000676767c20 */ /* 0x000fe20008410000 */
[----:B-----5:R-:W-:Y:S01]  /*4b60*/  FSEL R142, R142, -INF , P2 ;  /* 0xff8000008e8e7808 */ /* 0x020fe20001000000 */
[----:B------:R-:W-:Y:S01]  /*4b70*/  FMUL.FTZ R119, R119, UR6 ;  /* 0x0000000677777c20 */ /* 0x000fe20008410000 */
[----:B------:R-:W-:Y:S01]  /*4b80*/  ISETP.GT.AND P2, PT, R103, 0x11, PT ;  /* 0x000000116700780c */ /* 0x000fe20003f44270 */
[----:B------:R-:W1:Y:S01]  /*4b90*/  MUFU.TANH R104, R104 ;  /* 0x0000006800687308 */ /* 0x000e620000002400 */
[----:B0-----:R-:W-:Y:S01]  /*4ba0*/  FMNMX.FTZ R105, R144, R11, !PT ;  /* 0x0000000b90697209 */ /* 0x001fe20007810000 */
[----:B------:R-:W-:Y:S01]  /*4bb0*/  FMUL.FTZ R11, R120, UR6 ;  /* 0x00000006780b7c20 */ /* 0x000fe20008410000 */
[----:B------:R-:W-:Y:S01]  /*4bc0*/  FSEL R140, R96, -INF , P1 ;  /* 0xff800000608c7808 */ /* 0x000fe20000800000 */
[----:B------:R-:W-:Y:S01]  /*4bd0*/  FMUL.FTZ R123, R123, UR6 ;  /* 0x000000067b7b7c20 */ /* 0x000fe20008410000 */
[----:B------:R-:W-:Y:S01]  /*4be0*/  FMNMX.FTZ R105, R142, R105, !PT ;  /* 0x000000698e697209 */ /* 0x000fe20007810000 */
[----:B------:R-:W-:Y:S01]  /*4bf0*/  FMUL.FTZ R127, R127, UR6 ;  /* 0x000000067f7f7c20 */ /* 0x000fe20008410000 */
[----:B------:R-:W-:Y:S01]  /*4c00*/  ISETP.GT.AND P1, PT, R103, 0x18, PT ;  /* 0x000000186700780c */ /* 0x000fe20003f24270 */
[----:B------:R-:W0:Y:S01]  /*4c10*/  MUFU.TANH R108, R108 ;  /* 0x0000006c006c7308 */ /* 0x000e220000002400 */
[----:B------:R-:W-:Y:S01]  /*4c20*/  FSEL R138, R138, -INF , P2 ;  /* 0xff8000008a8a7808 */ /* 0x000fe20001000000 */
[----:B------:R-:W-:Y:S01]  /*4c30*/  FMUL.FTZ R131, R131, UR6 ;  /* 0x0000000683837c20 */ /* 0x000fe20008410000 */
[----:B------:R-:W-:Y:S01]  /*4c40*/  FMNMX.FTZ R105, R140, R105, !PT ;  /* 0x000000698c697209 */ /* 0x000fe20007810000 */
[----:B------:R-:W-:Y:S01]  /*4c50*/  FMUL.FTZ R135, R135, UR6 ;  /* 0x0000000687877c20 */ /* 0x000fe20008410000 */
[C---:B------:R-:W-:Y:S01]  /*4c60*/  ISETP.GT.AND P2, PT, R103.reuse, 0x19, PT ;  /* 0x000000196700780c */ /* 0x040fe20003f44270 */
[----:B------:R-:W-:Y:S01]  /*4c70*/  UIADD3 UR7, UR7, 0x2a840, URZ ;  /* 0x0002a84007077890 */ /* 0x000fe2000fffe03f */
[----:B----4-:R-:W-:Y:S01]  /*4c80*/  FSEL R136, R100, -INF , P1 ;  /* 0xff80000064887808 */ /* 0x010fe20000800000 */
[----:B------:R-:W2:Y:S01]  /*4c90*/  MUFU.TANH R109, R109 ;  /* 0x0000006d006d7308 */ /* 0x000ea20000002400 */
[----:B------:R-:W-:Y:S01]  /*4ca0*/  FMNMX.FTZ R105, R138, R105, !PT ;  /* 0x000000698a697209 */ /* 0x000fe20007810000 */
[----:B------:R-:W-:Y:S01]  /*4cb0*/  UPRMT UR7, UR61, 0x654, UR7 ;  /* 0x000006543d077896 */ /* 0x000fe20008000007 */
[----:B------:R-:W-:-:S02]  /*4cc0*/  ISETP.GT.AND P1, PT, R103, 0x20, PT ;  /* 0x000000206700780c */ /* 0x000fc40003f24270 */
[----:B------:R-:W-:Y:S02]  /*4cd0*/  FSEL R120, R90, -INF , P2 ;  /* 0xff8000005a787808 */ /* 0x000fe40001000000 */
[----:B------:R-:W-:Y:S01]  /*4ce0*/  FMNMX.FTZ R105, R136, R105, !PT ;  /* 0x0000006988697209 */ /* 0x000fe20007810000 */
[----:B------:R-:W3:Y:S01]  /*4cf0*/  MUFU.TANH R112, R112 ;  /* 0x0000007000707308 */ /* 0x000ee20000002400 */
[C---:B------:R-:W-:Y:S02]  /*4d00*/  ISETP.GT.AND P2, PT, R103.reuse, 0x21, PT ;  /* 0x000000216700780c */ /* 0x040fe40003f44270 */
[----:B-1----:R-:W-:Y:S01]  /*4d10*/  FSEL R110, R104, -INF , P1 ;  /* 0xff800000686e7808 */ /* 0x002fe20000800000 */
[----:B------:R-:W-:Y:S01]  /*4d20*/  SYNCS.ARRIVE.TRANS64.RED.A1T0 RZ, [UR7], RZ ;  /* 0x000000ffffff79a7 */ /* 0x000fe20008100407 */
[----:B------:R-:W-:Y:S02]  /*4d30*/  FMNMX.FTZ R105, R120, R105, !PT ;  /* 0x0000006978697209 */ /* 0x000fe40007810000 */
[----:B------:R-:W-:Y:S01]  /*4d40*/  ISETP.GT.AND P1, PT, R103, 0x28, PT ;  /* 0x000000286700780c */ /* 0x000fe20003f24270 */
[----:B------:R-:W1:Y:S01]  /*4d50*/  MUFU.TANH R94, R113 ;  /* 0x00000071005e7308 */ /* 0x000e620000002400 */
[----:B------:R-:W-:-:S02]  /*4d60*/  FSEL R98, R98, -INF , P2 ;  /* 0xff80000062627808 */ /* 0x000fc40001000000 */
[----:B------:R-:W-:Y:S02]  /*4d70*/  FMNMX.FTZ R105, R110, R105, !PT ;  /* 0x000000696e697209 */ /* 0x000fe40007810000 */
[C---:B------:R-:W-:Y:S02]  /*4d80*/  ISETP.GT.AND P2, PT, R103.reuse, 0x29, PT ;  /* 0x000000296700780c */ /* 0x040fe40003f44270 */
[----:B0-----:R-:W-:Y:S01]  /*4d90*/  FSEL R90, R108, -INF , P1 ;  /* 0xff8000006c5a7808 */ /* 0x001fe20000800000 */
[----:B------:R-:W0:Y:S01]  /*4da0*/  MUFU.TANH R116, R116 ;  /* 0x0000007400747308 */ /* 0x000e220000002400 */
[----:B------:R-:W-:Y:S02]  /*4db0*/  FMNMX.FTZ R105, R98, R105, !PT ;  /* 0x0000006962697209 */ /* 0x000fe40007810000 */
[----:B------:R-:W-:Y:S02]  /*4dc0*/  ISETP.GT.AND P1, PT, R103, 0x30, PT ;  /* 0x000000306700780c */ /* 0x000fe40003f24270 */
[----:B--2---:R-:W-:-:S02]  /*4dd0*/  FSEL R88, R109, -INF , P2 ;  /* 0xff8000006d587808 */ /* 0x004fc40001000000 */
[----:B------:R-:W-:Y:S01]  /*4de0*/  FMNMX.FTZ R105, R90, R105, !PT ;  /* 0x000000695a697209 */ /* 0x000fe20007810000 */
[----:B------:R-:W2:Y:S01]  /*4df0*/  MUFU.TANH R102, R117 ;  /* 0x0000007500667308 */ /* 0x000ea20000002400 */
[C---:B------:R-:W-:Y:S02]  /*4e00*/  ISETP.GT.AND P2, PT, R103.reuse, 0x31, PT ;  /* 0x000000316700780c */ /* 0x040fe40003f44270 */
[----:B---3--:R-:W-:Y:S02]  /*4e10*/  FSEL R92, R112, -INF , P1 ;  /* 0xff800000705c7808 */ /* 0x008fe40000800000 */
[----:B------:R-:W-:Y:S02]  /*4e20*/  FMNMX.FTZ R105, R88, R105, !PT ;  /* 0x0000006958697209 */ /* 0x000fe40007810000 */
[----:B------:R-:W-:Y:S01]  /*4e30*/  ISETP.GT.AND P1, PT, R103, 0x38, PT ;  /* 0x000000386700780c */ /* 0x000fe20003f24270 */
[----:B------:R-:W3:Y:S01]  /*4e40*/  MUFU.TANH R11, R11 ;  /* 0x0000000b000b7308 */ /* 0x000ee20000002400 */
[----:B-1----:R-:W-:-:S02]  /*4e50*/  FSEL R94, R94, -INF , P2 ;  /* 0xff8000005e5e7808 */ /* 0x002fc40001000000 */
        /* <DEDUP_REMOVED lines=8> */
[----:B------:R-:W1:Y:S01]  /*4ee0*/  MUFU.TANH R106, R124 ;  /* 0x0000007c006a7308 */ /* 0x000e620000002400 */
[----:B------:R-:W-:Y:S02]  /*4ef0*/  ISETP.GT.AND P2, PT, R103, 0x41, PT ;  /* 0x000000416700780c */ /* 0x000fe40003f44270 */
[----:B---3--:R-:W-:Y:S01]  /*4f00*/  FSEL R104, R11, -INF , P1 ;  /* 0xff8000000b687808 */ /* 0x008fe20000800000 */
[----:B------:R-:W-:Y:S01]  /*4f10*/  FMUL.FTZ R11, R114, UR6 ;  /* 0x00000006720b7c20 */ /* 0x000fe20008410000 */
[----:B------:R-:W-:Y:S02]  /*4f20*/  FMNMX.FTZ R105, R102, R105, !PT ;  /* 0x0000006966697209 */ /* 0x000fe40007810000 */
[----:B------:R-:W-:Y:S01]  /*4f30*/  ISETP.GT.AND P1, PT, R103, 0x48, PT ;  /* 0x000000486700780c */ /* 0x000fe20003f24270 */
[----:B------:R-:W2:Y:S01]  /*4f40*/  MUFU.TANH R108, R125 ;  /* 0x0000007d006c7308 */ /* 0x000ea20000002400 */
[----:B0-----:R-:W-:-:S02]  /*4f50*/  FSEL R100, R100, -INF , P2 ;  /* 0xff80000064647808 */ /* 0x001fc40001000000 */
[----:B------:R-:W-:Y:S02]  /*4f60*/  FMNMX.FTZ R105, R104, R105, !PT ;  /* 0x0000006968697209 */ /* 0x000fe40007810000 */
[C---:B------:R-:W-:Y:S02]  /*4f70*/  ISETP.GT.AND P2, PT, R103.reuse, 0x49, PT ;  /* 0x000000496700780c */ /* 0x040fe40003f44270 */
[----:B------:R-:W-:Y:S01]  /*4f80*/  FMNMX.FTZ R105, R100, R105, !PT ;  /* 0x0000006964697209 */ /* 0x000fe20007810000 */
[----:B------:R-:W0:Y:S01]  /*4f90*/  MUFU.TANH R112, R128 ;  /* 0x0000008000707308 */ /* 0x000e220000002400 */
[----:B-1----:R-:W-:Y:S02]  /*4fa0*/  FSEL R106, R106, -INF , P1 ;  /* 0xff8000006a6a7808 */ /* 0x002fe40000800000 */
[----:B------:R-:W-:Y:S02]  /*4fb0*/  ISETP.GT.AND P1, PT, R103, 0x50, PT ;  /* 0x000000506700780c */ /* 0x000fe40003f24270 */
[----:B------:R-:W-:-:S02]  /*4fc0*/  FMNMX.FTZ R105, R106, R105, !PT ;  /* 0x000000696a697209 */ /* 0x000fc40007810000 */
[----:B------:R-:W-:Y:S01]  /*4fd0*/  IADD3 R101, R12, -UR11, R101 ;  /* 0x8000000b0c657c10 */ /* 0x000fe2000fffe065 */
[----:B------:R-:W1:Y:S01]  /*4fe0*/  MUFU.TANH R129, R129 ;  /* 0x0000008100817308 */ /* 0x000e620000002400 */
[----:B--2---:R-:W-:Y:S02]  /*4ff0*/  FSEL R108, R108, -INF , P2 ;  /* 0xff8000006c6c7808 */ /* 0x004fe40001000000 */
[----:B------:R-:W-:Y:S02]  /*5000*/  ISETP.GT.AND P2, PT, R103, 0x51, PT ;  /* 0x000000516700780c */ /* 0x000fe40003f44270 */
[----:B------:R-:W-:Y:S02]  /*5010*/  FMNMX.FTZ R105, R108, R105, !PT ;  /* 0x000000696c697209 */ /* 0x000fe40007810000 */
[----:B------:R-:W-:Y:S01]  /*5020*/  ISETP.GT.AND P3, PT, R101, 0x8, PT ;  /* 0x000000086500780c */ /* 0x000fe20003f64270 */
[----:B------:R-:W2:Y:S01]  /*5030*/  MUFU.TANH R116, R132 ;  /* 0x0000008400747308 */ /* 0x000ea20000002400 */
[----:B0-----:R-:W-:-:S02]  /*5040*/  FSEL R112, R112, -INF , P1 ;  /* 0xff80000070707808 */ /* 0x001fc40000800000 */
[----:B------:R-:W-:Y:S02]  /*5050*/  ISETP.GT.AND P1, PT, R103, 0x58, PT ;  /* 0x000000586700780c */ /* 0x000fe40003f24270 */
[----:B------:R-:W-:Y:S02]  /*5060*/  FMNMX.FTZ R105, R112, R105, !PT ;  /* 0x0000006970697209 */ /* 0x000fe40007810000 */
[----:B------:R-:W-:Y:S01]  /*5070*/  ISETP.GT.AND P4, PT, R101, 0x9, PT ;  /* 0x000000096500780c */ /* 0x000fe20003f84270 */
[----:B------:R-:W0:Y:S01]  /*5080*/  MUFU.TANH R124, R133 ;  /* 0x00000085007c7308 */ /* 0x000e220000002400 */
[----:B-1----:R-:W-:Y:S02]  /*5090*/  FSEL R114, R129, -INF , P2 ;  /* 0xff80000081727808 */ /* 0x002fe40001000000 */
[----:B------:R-:W-:Y:S02]  /*50a0*/  ISETP.GT.AND P2, PT, R103, 0x59, PT ;  /* 0x000000596700780c */ /* 0x000fe40003f44270 */
[----:B------:R-:W-:-:S03]  /*50b0*/  FMNMX.FTZ R105, R114, R105, !PT ;  /* 0x0000006972697209 */ /* 0x000fc60007810000 */
[----:B------:R-:W-:Y:S01]  /*50c0*/  MUFU.TANH R5, R5 ;  /* 0x0000000500057308 */ /* 0x000fe20000002400 */
[----:B--2---:R-:W-:Y:S02]  /*50d0*/  FSEL R116, R116, -INF , P1 ;  /* 0xff80000074747808 */ /* 0x004fe40000800000 */
[----:B------:R-:W-:Y:S02]  /*50e0*/  ISETP.GT.AND P1, PT, R101, RZ, PT ;  /* 0x000000ff6500720c */ /* 0x000fe40003f24270 */
[----:B------:R-:W-:-:S03]  /*50f0*/  FMNMX.FTZ R105, R116, R105, !PT ;  /* 0x0000006974697209 */ /* 0x000fc60007810000 */
[----:B------:R-:W1:Y:S01]  /*5100*/  MUFU.TANH R6, R6 ;  /* 0x0000000600067308 */ /* 0x000e620000002400 */
[----:B0-----:R-:W-:Y:S02]  /*5110*/  FSEL R124, R124, -INF , P2 ;  /* 0xff8000007c7c7808 */ /* 0x001fe40001000000 */
[----:B------:R-:W-:Y:S02]  /*5120*/  ISETP.GT.AND P2, PT, R101, 0x1, PT ;  /* 0x000000016500780c */ /* 0x000fe40003f44270 */
[----:B------:R-:W-:-:S03]  /*5130*/  FMNMX.FTZ R105, R124, R105, !PT ;  /* 0x000000697c697209 */ /* 0x000fc60007810000 */
[----:B------:R-:W0:Y:S02]  /*5140*/  MUFU.TANH R21, R21 ;  /* 0x0000001500157308 */ /* 0x000e240000002400 */
[----:B------:R-:W2:Y:S06]  /*5150*/  SHFL.BFLY PT, R128, R105, 0x2, 0x1f ;  /* 0x0c401f0069807f89 */ /* 0x000eac00000e0000 */
[----:B------:R-:W-:Y:S08]  /*5160*/  MUFU.TANH R14, R14 ;  /* 0x0000000e000e7308 */ /* 0x000ff00000002400 */
[----:B------:R-:W-:Y:S08]  /*5170*/  MUFU.TANH R23, R23 ;  /* 0x0000001700177308 */ /* 0x000ff00000002400 */
[----:B------:R-:W3:Y:S01]  /*5180*/  MUFU.TANH R22, R22 ;  /* 0x0000001600167308 */ /* 0x000ee20000002400 */
[----:B--2---:R-:W-:-:S05]  /*5190*/  FMNMX.FTZ R128, R105, R128, !PT ;  /* 0x0000008069807209 */ /* 0x004fca0007810000 */
[----:B------:R-:W2:Y:S02]  /*51a0*/  SHFL.BFLY PT, R103, R128, 0x1, 0x1f ;  /* 0x0c201f0080677f89 */ /* 0x000ea400000e0000 */
[----:B------:R1:W-:Y:S08]  /*51b0*/  MUFU.TANH R172, R122 ;  /* 0x0000007a00ac7308 */ /* 0x0003f00000002400 */
[----:B------:R-:W-:Y:S01]  /*51c0*/  MUFU.TANH R91, R91 ;  /* 0x0000005b005b7308 */ /* 0x000fe20000002400 */
[----:B-1----:R-:W-:-:S02]  /*51d0*/  FSEL R122, R6, -INF , P2 ;  /* 0xff800000067a7808 */ /* 0x002fc40001000000 */
[----:B0-----:R-:W-:Y:S02]  /*51e0*/  FSEL R6, R21, -INF , P3 ;  /* 0xff80000015067808 */ /* 0x001fe40001800000 */
[C---:B------:R-:W-:Y:S02]  /*51f0*/  ISETP.GT.AND P2, PT, R101.reuse, 0x10, PT ;  /* 0x000000106500780c */ /* 0x040fe40003f44270 */
[C---:B------:R-:W-:Y:S01]  /*5200*/  ISETP.GT.AND P3, PT, R101.reuse, 0x11, PT ;  /* 0x000000116500780c */ /* 0x040fe20003f64270 */
[----:B------:R-:W0:Y:S03]  /*5210*/  MUFU.TANH R89, R89 ;  /* 0x0000005900597308 */ /* 0x000e260000002400 */
[----:B---3--:R-:W-:Y:S02]  /*5220*/  FSEL R132, R22, -INF , P3 ;  /* 0xff80000016847808 */ /* 0x008fe40001800000 */
[----:B------:R-:W-:-:S02]  /*5230*/  ISETP.GT.AND P3, PT, R101, 0x19, PT ;  /* 0x000000196500780c */ /* 0x000fc40003f64270 */
[----:B--2---:R-:W-:Y:S01]  /*5240*/  FMNMX.FTZ R12, R128, R103, !PT ;  /* 0x00000067800c7209 */ /* 0x004fe20007810000 */
[----:B------:R1:W-:Y:S01]  /*5250*/  MUFU.TANH R160, R126 ;  /* 0x0000007e00a07308 */ /* 0x0003e20000002400 */
[----:B------:R-:W-:Y:S02]  /*5260*/  FSEL R128, R5, -INF , P1 ;  /* 0xff80000005807808 */ /* 0x000fe40000800000 */
[----:B------:R-:W-:Y:S02]  /*5270*/  FSETP.NEU.FTZ.AND P1, PT, R12, -INF , PT ;  /* 0xff8000000c00780b */ /* 0x000fe40003f3d000 */
[----:B------:R-:W-:-:S03]  /*5280*/  FMNMX.FTZ R5, R128, R13, !PT ;  /* 0x0000000d80057209 */ /* 0x000fc60007810000 */
[----:B------:R-:W-:Y:S01]  /*5290*/  MUFU.TANH R95, R95 ;  /* 0x0000005f005f7308 */ /* 0x000fe20000002400 */
[----:B------:R-:W-:Y:S02]  /*52a0*/  FMNMX.FTZ R5, R122, R5, !PT ;  /* 0x000000057a057209 */ /* 0x000fe40007810000 */
[----:B-1----:R-:W-:Y:S02]  /*52b0*/  FSEL R126, R14, -INF , P4 ;  /* 0xff8000000e7e7808 */ /* 0x002fe40002000000 */
[----:B------:R-:W-:Y:S02]  /*52c0*/  FMNMX.FTZ R5, R6, R5, !PT ;  /* 0x0000000506057209 */ /* 0x000fe40007810000 */
[----:B0-----:R-:W-:Y:S01]  /*52d0*/  FSEL R162, R89, -INF , P3 ;  /* 0xff80000059a27808 */ /* 0x001fe20001800000 */
[----:B------:R0:W-:Y:S01]  /*52e0*/  MUFU.TANH R105, R130 ;  /* 0x0000008200697308 */ /* 0x0001e20000002400 */
[----:B------:R-:W-:Y:S02]  /*52f0*/  FMNMX.FTZ R5, R126, R5, !PT ;  /* 0x000000057e057209 */ /* 0x000fe40007810000 */
[----:B------:R-:W-:-:S05]  /*5300*/  ISETP.GT.AND P3, PT, R101, 0x21, PT ;  /* 0x000000216500780c */ /* 0x000fca0003f64270 */
[----:B------:R-:W1:Y:S01]  /*5310*/  MUFU.TANH R93, R93 ;  /* 0x0000005d005d7308 */ /* 0x000e620000002400 */
[----:B0-----:R-:W-:Y:S02]  /*5320*/  FSEL R130, R23, -INF , P2 ;  /* 0xff80000017827808 */ /* 0x001fe40001000000 */
[----:B------:R-:W-:Y:S02]  /*5330*/  ISETP.GT.AND P2, PT, R101, 0x18, PT ;  /* 0x000000186500780c */ /* 0x000fe40003f44270 */
[----:B------:R-:W-:-:S03]  /*5340*/  FMNMX.FTZ R5, R130, R5, !PT ;  /* 0x0000000582057209 */ /* 0x000fc60007810000 */
[----:B------:R-:W0:Y:S01]  /*5350*/  MUFU.TANH R99, R99 ;  /* 0x0000006300637308 */ /* 0x000e220000002400 */
[----:B------:R-:W-:-:S07]  /*5360*/  FMNMX.FTZ R5, R132, R5, !PT ;  /* 0x0000000584057209 */ /* 0x000fce0007810000 */
[----:B------:R2:W-:Y:S01]  /*5370*/  MUFU.TANH R109, R134 ;  /* 0x00000086006d7308 */ /* 0x0005e20000002400 */
[----:B-1----:R-:W-:Y:S02]  /*5380*/  FSEL R174, R93, -INF , P3 ;  /* 0xff8000005dae7808 */ /* 0x002fe40001800000 */
[----:B------:R-:W-:-:S05]  /*5390*/  ISETP.GT.AND P3, PT, R101, 0x29, PT ;  /* 0x000000296500780c */ /* 0x000fca0003f64270 */
[----:B------:R-:W1:Y:S01]  /*53a0*/  MUFU.TANH R97, R97 ;  /* 0x0000006100617308 */ /* 0x000e620000002400 */
[----:B--2---:R-:W-:Y:S02]  /*53b0*/  FSEL R134, R91, -INF , P2 ;  /* 0xff8000005b867808 */ /* 0x004fe40001000000 */
[----:B------:R-:W-:Y:S02]  /*53c0*/  ISETP.GT.AND P2, PT, R101, 0x20, PT ;  /* 0x000000206500780c */ /* 0x000fe40003f44270 */
[----:B------:R-:W-:Y:S02]  /*53d0*/  FMNMX.FTZ R5, R134, R5, !PT ;  /* 0x0000000586057209 */ /* 0x000fe40007810000 */
[----:B------:R-:W-:Y:S01]  /*53e0*/  FSEL R168, R95, -INF , P2 ;  /* 0xff8000005fa87808 */ /* 0x000fe20001000000 */
[----:B------:R2:W3:Y:S01]  /*53f0*/  MUFU.TANH R170, R11 ;  /* 0x0000000b00aa7308 */ /* 0x0004e20000002400 */
[----:B------:R-:W-:Y:S02]  /*5400*/  FMNMX.FTZ R5, R162, R5, !PT ;  /* 0x00000005a2057209 */ /* 0x000fe40007810000 */
[----:B------:R-:W-:-:S02]  /*5410*/  ISETP.GT.AND P2, PT, R101, 0x28, PT ;  /* 0x000000286500780c */ /* 0x000fc40003f44270 */
[----:B------:R-:W-:Y:S02]  /*5420*/  FMNMX.FTZ R5, R168, R5, !PT ;  /* 0x00000005a8057209 */ /* 0x000fe40007810000 */
[----:B0-----:R-:W-:Y:S01]  /*5430*/  FSEL R176, R99, -INF , P2 ;  /* 0xff80000063b07808 */ /* 0x001fe20001000000 */
[----:B------:R-:W0:Y:S01]  /*5440*/  MUFU.TANH R115, R115 ;  /* 0x0000007300737308 */ /* 0x000e220000002400 */
[----:B------:R-:W-:Y:S01]  /*5450*/  FMNMX.FTZ R5, R174, R5, !PT ;  /* 0x00000005ae057209 */ /* 0x000fe20007810000 */
[----:B--2---:R-:W2:Y:S01]  /*5460*/  LDC R11, c[0x0][0x988] ;  /* 0x00026200ff0b7b82 */ /* 0x004ea20000000800 */
[----:B------:R-:W-:Y:S02]  /*5470*/  ISETP.GT.AND P2, PT, R101, 0x30, PT ;  /* 0x000000306500780c */ /* 0x000fe40003f44270 */
[----:B-1----:R-:W-:Y:S02]  /*5480*/  FSEL R164, R97, -INF , P3 ;  /* 0xff80000061a47808 */ /* 0x002fe40001800000 */
[----:B------:R-:W-:Y:S01]  /*5490*/  FMNMX.FTZ R5, R176, R5, !PT ;  /* 0x00000005b0057209 */ /* 0x000fe20007810000 */
[----:B------:R-:W1:Y:S01]  /*54a0*/  MUFU.TANH R118, R118 ;  /* 0x0000007600767308 */ /* 0x000e620000002400 */
[----:B------:R-:W-:-:S02]  /*54b0*/  ISETP.GT.AND P3, PT, R101, 0x31, PT ;  /* 0x000000316500780c */ /* 0x000fc40003f64270 */
[----:B---3--:R-:W-:Y:S02]  /*54c0*/  FSEL R170, R170, -INF , P2 ;  /* 0xff800000aaaa7808 */ /* 0x008fe40001000000 */
[----:B------:R-:W-:Y:S02]  /*54d0*/  FMNMX.FTZ R5, R164, R5, !PT ;  /* 0x00000005a4057209 */ /* 0x000fe40007810000 */
[----:B------:R-:W-:Y:S01]  /*54e0*/  ISETP.GT.AND P2, PT, R101, 0x38, PT ;  /* 0x000000386500780c */ /* 0x000fe20003f44270 */
[----:B------:R-:W3:Y:S01]  /*54f0*/  MUFU.TANH R119, R119 ;  /* 0x0000007700777308 */ /* 0x000ee20000002400 */
[----:B0-----:R-:W-:Y:S02]  /*5500*/  FSEL R178, R115, -INF , P3 ;  /* 0xff80000073b27808 */ /* 0x001fe40001800000 */
[----:B------:R-:W-:Y:S02]  /*5510*/  FMNMX.FTZ R5, R170, R5, !PT ;  /* 0x00000005aa057209 */ /* 0x000fe40007810000 */
[----:B------:R-:W-:-:S02]  /*5520*/  ISETP.GT.AND P3, PT, R101, 0x39, PT ;  /* 0x000000396500780c */ /* 0x000fc40003f64270 */
[----:B------:R-:W-:Y:S01]  /*5530*/  FMNMX.FTZ R5, R178, R5, !PT ;  /* 0x00000005b2057209 */ /* 0x000fe20007810000 */
[----:B------:R-:W0:Y:S01]  /*5540*/  MUFU.TANH R123, R123 ;  /* 0x0000007b007b7308 */ /* 0x000e220000002400 */
[----:B-1----:R-:W-:Y:S01]  /*5550*/  FSEL R182, R118, -INF , P2 ;  /* 0xff80000076b67808 */ /* 0x002fe20001000000 */
[----:B--2---:R-:W-:Y:S01]  /*5560*/  FMUL.FTZ R103, R12, R11 ;  /* 0x0000000b0c677220 */ /* 0x004fe20000410000 */
[----:B------:R-:W-:Y:S02]  /*5570*/  ISETP.GT.AND P2, PT, R101, 0x40, PT ;  /* 0x000000406500780c */ /* 0x000fe40003f44270 */
[----:B------:R-:W-:Y:S02]  /*5580*/  FMNMX.FTZ R5, R182, R5, !PT ;  /* 0x00000005b6057209 */ /* 0x000fe40007810000 */
[----:B------:R-:W-:Y:S01]  /*5590*/  FSEL R172, R172, -INF , P2 ;  /* 0xff800000acac7808 */ /* 0x000fe20001000000 */
[----:B------:R-:W1:Y:S01]  /*55a0*/  MUFU.TANH R127, R127 ;  /* 0x0000007f007f7308 */ /* 0x000e620000002400 */
[----:B---3--:R-:W-:-:S02]  /*55b0*/  FSEL R180, R119, -INF , P3 ;  /* 0xff80000077b47808 */ /* 0x008fc40001800000 */
[C---:B------:R-:W-:Y:S02]  /*55c0*/  ISETP.GT.AND P3, PT, R101.reuse, 0x41, PT ;  /* 0x000000416500780c */ /* 0x040fe40003f64270 */
[----:B------:R-:W-:Y:S02]  /*55d0*/  FMNMX.FTZ R5, R180, R5, !PT ;  /* 0x00000005b4057209 */ /* 0x000fe40007810000 */
[----:B------:R-:W-:Y:S01]  /*55e0*/  ISETP.GT.AND P2, PT, R101, 0x48, PT ;  /* 0x000000486500780c */ /* 0x000fe20003f44270 */
[----:B------:R-:W2:Y:S01]  /*55f0*/  MUFU.TANH R131, R131 ;  /* 0x0000008300837308 */ /* 0x000ea20000002400 */
[----:B0-----:R-:W-:Y:S02]  /*5600*/  FSEL R166, R123, -INF , P3 ;  /* 0xff8000007ba67808 */ /* 0x001fe40001800000 */
[----:B------:R-:W-:Y:S02]  /*5610*/  FMNMX.FTZ R5, R172, R5, !PT ;  /* 0x00000005ac057209 */ /* 0x000fe40007810000 */
[----:B------:R-:W-:-:S02]  /*5620*/  FSEL R107, R103, RZ, P1 ;  /* 0x000000ff676b7208 */ /* 0x000fc40000800000 */
[C---:B------:R-:W-:Y:S01]  /*5630*/  ISETP.GT.AND P3, PT, R101.reuse, 0x49, PT ;  /* 0x000000496500780c */ /* 0x040fe20003f64270 */
[----:B------:R-:W0:Y:S01]  /*5640*/  MUFU.TANH R135, R135 ;  /* 0x0000008700877308 */ /* 0x000e220000002400 */
[----:B------:R-:W-:Y:S01]  /*5650*/  FSEL R160, R160, -INF , P2 ;  /* 0xff800000a0a07808 */ /* 0x000fe20001000000 */
[--C-:B------:R-:W-:Y:S01]  /*5660*/  FFMA.FTZ R91, R120, R11, -R107.reuse ;  /* 0x0000000b785b7223 */ /* 0x100fe2000001086b */
[----:B------:R-:W-:Y:S01]  /*5670*/  FMNMX.FTZ R5, R166, R5, !PT ;  /* 0x00000005a6057209 */ /* 0x000fe20007810000 */
[-CC-:B------:R-:W-:Y:S01]  /*5680*/  FFMA.FTZ R156, R148, R11.reuse, -R107.reuse ;  /* 0x0000000b949c7223 */ /* 0x180fe2000001086b */
[----:B------:R-:W-:Y:S01]  /*5690*/  ISETP.GT.AND P2, PT, R101, 0x50, PT ;  /* 0x000000506500780c */ /* 0x000fe20003f44270 */
[-CC-:B------:R-:W-:Y:S01]  /*56a0*/  FFMA.FTZ R148, R110, R11.reuse, -R107.reuse ;  /* 0x0000000b6e947223 */ /* 0x180fe2000001086b */
[----:B-1----:R-:W-:Y:S01]  /*56b0*/  FSEL R120, R127, -INF , P3 ;  /* 0xff8000007f787808 */ /* 0x002fe20001800000 */
[--C-:B------:R-:W-:Y:S01]  /*56c0*/  FFMA.FTZ R93, R98, R11, -R107.reuse ;  /* 0x0000000b625d7223 */ /* 0x100fe2000001086b */
[----:B------:R-:W-:Y:S01]  /*56d0*/  FMNMX.FTZ R5, R160, R5, !PT ;  /* 0x00000005a0057209 */ /* 0x000fe20007810000 */
[-CC-:B------:R-:W-:Y:S01]  /*56e0*/  FFMA.FTZ R95, R88, R11.reuse, -R107.reuse ;  /* 0x0000000b585f7223 */ /* 0x180fe2000001086b */
[----:B------:R-:W-:Y:S01]  /*56f0*/  ISETP.GT.AND P3, PT, R101, 0x51, PT ;  /* 0x000000516500780c */ /* 0x000fe20003f64270 */
[-CC-:B------:R-:W-:Y:S01]  /*5700*/  FFMA.FTZ R150, R90, R11.reuse, -R107.reuse ;  /* 0x0000000b5a967223 */ /* 0x180fe2000001086b */
[----:B------:R-:W-:Y:S01]  /*5710*/  FSEL R22, R105, -INF , P2 ;  /* 0xff80000069167808 */ /* 0x000fe20001000000 */
[--C-:B------:R-:W-:Y:S01]  /*5720*/  FFMA.FTZ R21, R146, R11, -R107.reuse ;  /* 0x0000000b92157223 */ /* 0x100fe2000001086b */
[----:B------:R-:W-:Y:S01]  /*5730*/  FMNMX.FTZ R5, R120, R5, !PT ;  /* 0x0000000578057209 */ /* 0x000fe20007810000 */
[----:B------:R-:W-:Y:S01]  /*5740*/  MUFU.EX2 R156, R156 ;  /* 0x0000009c009c7308 */ /* 0x000fe20000000800 */
[----:B------:R-:W-:Y:S01]  /*5750*/  ISETP.GT.AND P2, PT, R101, 0x58, PT ;  /* 0x000000586500780c */ /* 0x000fe20003f44270 */
[-CC-:B------:R-:W-:Y:S01]  /*5760*/  FFMA.FTZ R158, R144, R11.reuse, -R107.reuse ;  /* 0x0000000b909e7223 */ /* 0x180fe2000001086b */
[----:B--2---:R-:W-:Y:S01]  /*5770*/  FSEL R110, R131, -INF , P3 ;  /* 0xff800000836e7808 */ /* 0x004fe20001800000 */
[--C-:B------:R-:W-:Y:S01]  /*5780*/  FFMA.FTZ R23, R142, R11, -R107.reuse ;  /* 0x0000000b8e177223 */ /* 0x100fe2000001086b */
[----:B------:R-:W-:Y:S01]  /*5790*/  FMNMX.FTZ R5, R22, R5, !PT ;  /* 0x0000000516057209 */ /* 0x000fe20007810000 */
[-CC-:B------:R-:W-:Y:S01]  /*57a0*/  FFMA.FTZ R152, R140, R11.reuse, -R107.reuse ;  /* 0x0000000b8c987223 */ /* 0x180fe2000001086b */
[----:B------:R-:W-:Y:S01]  /*57b0*/  ISETP.GT.AND P3, PT, R101, 0x59, PT ;  /* 0x000000596500780c */ /* 0x000fe20003f64270 */
[----:B------:R-:W-:Y:S01]  /*57c0*/  MUFU.EX2 R21, R21 ;  /* 0x0000001500157308 */ /* 0x000fe20000000800 */
[----:B------:R-:W-:Y:S01]  /*57d0*/  FSEL R118, R109, -INF , P2 ;  /* 0xff8000006d767808 */ /* 0x000fe20001000000 */
[--C-:B------:R-:W-:Y:S01]  /*57e0*/  FFMA.FTZ R89, R138, R11, -R107.reuse ;  /* 0x0000000b8a597223 */ /* 0x100fe2000001086b */
[----:B------:R-:W-:Y:S01]  /*57f0*/  FMNMX.FTZ R5, R110, R5, !PT ;  /* 0x000000056e057209 */ /* 0x000fe20007810000 */
[-CC-:B------:R-:W-:Y:S01]  /*5800*/  FFMA.FTZ R154, R136, R11.reuse, -R107.reuse ;  /* 0x0000000b889a7223 */ /* 0x180fe2000001086b */
[----:B0-----:R-:W-:Y:S01]  /*5810*/  FSEL R98, R135, -INF , P3 ;  /* 0xff80000087627808 */ /* 0x001fe20001800000 */
[--C-:B------:R-:W-:Y:S01]  /*5820*/  FFMA.FTZ R144, R92, R11, -R107.reuse ;  /* 0x0000000b5c907223 */ /* 0x100fe2000001086b */
[----:B------:R-:W-:Y:S01]  /*5830*/  FMNMX.FTZ R5, R118, R5, !PT ;  /* 0x0000000576057209 */ /* 0x000fe20007810000 */
[----:B------:R-:W-:Y:S01]  /*5840*/  MUFU.EX2 R158, R158 ;  /* 0x0000009e009e7308 */ /* 0x000fe20000000800 */
[-CC-:B------:R-:W-:Y:S01]  /*5850*/  FFMA.FTZ R97, R94, R11.reuse, -R107.reuse ;  /* 0x0000000b5e617223 */ /* 0x180fe2000001086b */
[--C-:B------:R-:W-:Y:S01]  /*5860*/  FFMA.FTZ R146, R96, R11, -R107.reuse ;  /* 0x0000000b60927223 */ /* 0x100fe2000001086b */
[----:B------:R-:W-:Y:S01]  /*5870*/  FMNMX.FTZ R5, R98, R5, !PT ;  /* 0x0000000562057209 */ /* 0x000fe20007810000 */
[-CC-:B------:R-:W-:Y:S01]  /*5880*/  FFMA.FTZ R99, R102, R11.reuse, -R107.reuse ;  /* 0x0000000b66637223 */ /* 0x180fe2000001086b */
[-CC-:B------:R-:W-:Y:S01]  /*5890*/  FFMA.FTZ R140, R104, R11.reuse, -R107.reuse ;  /* 0x0000000b688c7223 */ /* 0x180fe2000001086b */
[-CC-:B------:R-:W-:Y:S01]  /*58a0*/  FFMA.FTZ R101, R100, R11.reuse, -R107.reuse ;  /* 0x0000000b64657223 */ /* 0x180fe2000001086b */
[-CC-:B------:R-:W-:Y:S01]  /*58b0*/  FFMA.FTZ R142, R106, R11.reuse, -R107.reuse ;  /* 0x0000000b6a8e7223 */ /* 0x180fe2000001086b */
[----:B------:R-:W0:Y:S01]  /*58c0*/  SHFL.BFLY PT, R14, R5, 0x2, 0x1f ;  /* 0x0c401f00050e7f89 */ /* 0x000e2200000e0000 */
[----:B------:R-:W-:Y:S01]  /*58d0*/  MUFU.EX2 R23, R23 ;  /* 0x0000001700177308 */ /* 0x000fe20000000800 */
[-CC-:B------:R-:W-:Y:S01]  /*58e0*/  FFMA.FTZ R103, R108, R11.reuse, -R107.reuse ;  /* 0x0000000b6c677223 */ /* 0x180fe2000001086b */
[-CC-:B------:R-:W-:Y:S01]  /*58f0*/  FFMA.FTZ R136, R112, R11.reuse, -R107.reuse ;  /* 0x0000000b70887223 */ /* 0x180fe2000001086b */
[-CC-:B------:R-:W-:Y:S01]  /*5900*/  FFMA.FTZ R105, R114, R11.reuse, -R107.reuse ;  /* 0x0000000b72697223 */ /* 0x180fe2000001086b */
[-CC-:B------:R-:W-:Y:S01]  /*5910*/  FFMA.FTZ R138, R116, R11.reuse, -R107.reuse ;  /* 0x0000000b748a7223 */ /* 0x180fe2000001086b */
[----:B------:R-:W-:-:S03]  /*5920*/  FFMA.FTZ R107, R124, R11, -R107 ;  /* 0x0000000b7c6b7223 */ /* 0x000fc6000001086b */
[----:B------:R-:W-:Y:S08]  /*5930*/  MUFU.EX2 R152, R152 ;  /* 0x0000009800987308 */ /* 0x000ff00000000800 */
[----:B------:R-:W-:Y:S01]  /*5940*/  MUFU.EX2 R89, R89 ;  /* 0x0000005900597308 */ /* 0x000fe20000000800 */
[----:B0-----:R-:W-:-:S07]  /*5950*/  FMNMX.FTZ R88, R5, R14, !PT ;  /* 0x0000000e05587209 */ /* 0x001fce0007810000 */
[----:B------:R-:W-:Y:S01]  /*5960*/  MUFU.EX2 R154, R154 ;  /* 0x0000009a009a7308 */ /* 0x000fe20000000800 */
[----:B------:R-:W0:Y:S07]  /*5970*/  SHFL.BFLY PT, R5, R88, 0x1, 0x1f ;  /* 0x0c201f0058057f89 */ /* 0x000e2e00000e0000 */
[----:B------:R-:W-:Y:S08]  /*5980*/  MUFU.EX2 R91, R91 ;  /* 0x0000005b005b7308 */ /* 0x000ff00000000800 */
[----:B------:R-:W-:Y:S08]  /*5990*/  MUFU.EX2 R148, R148 ;  /* 0x0000009400947308 */ /* 0x000ff00000000800 */
[----:B------:R-:W-:Y:S01]  /*59a0*/  MUFU.EX2 R93, R93 ;  /* 0x0000005d005d7308 */ /* 0x000fe20000000800 */
[----:B0-----:R-:W-:-:S04]  /*59b0*/  FMNMX.FTZ R14, R88, R5, !PT ;  /* 0x00000005580e7209 */ /* 0x001fc80007810000 */
[C---:B------:R-:W-:Y:S01]  /*59c0*/  FSETP.NEU.FTZ.AND P2, PT, R14.reuse, -INF , PT ;  /* 0xff8000000e00780b */ /* 0x040fe20003f5d000 */
[C---:B------:R-:W-:Y:S02]  /*59d0*/  FMUL.FTZ R5, R14.reuse, R11 ;  /* 0x0000000b0e057220 */ /* 0x040fe40000410000 */
[----:B------:R-:W-:Y:S01]  /*59e0*/  MUFU.EX2 R150, R150 ;  /* 0x0000009600967308 */ /* 0x000fe20000000800 */
[----:B------:R-:W-:Y:S02]  /*59f0*/  FSEL R90, R14, RZ, P2 ;  /* 0x000000ff0e5a7208 */ /* 0x000fe40001000000 */
[----:B------:R-:W-:-:S03]  /*5a00*/  FSEL R109, R5, RZ, P2 ;  /* 0x000000ff056d7208 */ /* 0x000fc60001000000 */
[----:B------:R-:W-:Y:S02]  /*5a10*/  FADD.FTZ R90, -R90, R13 ;  /* 0x0000000d5a5a7221 */ /* 0x000fe40000010100 */
[----:B------:R-:W-:Y:S01]  /*5a20*/  MUFU.EX2 R95, R95 ;  /* 0x0000005f005f7308 */ /* 0x000fe20000000800 */
[-CC-:B------:R-:W-:Y:S01]  /*5a30*/  FFMA.FTZ R159, R6, R11.reuse, -R109.reuse ;  /* 0x0000000b069f7223 */ /* 0x180fe2000001086d */
[----:B------:R-:W-:Y:S01]  /*5a40*/  FSEL R6, R12, RZ, P1 ;  /* 0x000000ff0c067208 */ /* 0x000fe20000800000 */
[-CC-:B------:R-:W-:Y:S01]  /*5a50*/  FFMA.FTZ R157, R128, R11.reuse, -R109.reuse ;  /* 0x0000000b809d7223 */ /* 0x180fe2000001086d */
[-C--:B------:R-:W-:Y:S01]  /*5a60*/  FMUL.FTZ R90, R90, R11.reuse ;  /* 0x0000000b5a5a7220 */ /* 0x080fe20000410000 */
[-CC-:B------:R-:W-:Y:S01]  /*5a70*/  FFMA.FTZ R88, R122, R11.reuse, -R109.reuse ;  /* 0x0000000b7a587223 */ /* 0x180fe2000001086d */
[-C--:B------:R-:W-:Y:S01]  /*5a80*/  FFMA.FTZ R126, R126, R11.reuse, -R109 ;  /* 0x0000000b7e7e7223 */ /* 0x080fe2000001086d */
        /* <DEDUP_REMOVED lines=27> */
[----:B0-----:R-:W-:-:S04]  /*5c40*/  FFMA.FTZ R4, R5, R4, R156 ;  /* 0x0000000405047223 */ /* 0x001fc8000001009c */
[----:B------:R-:W-:-:S03]  /*5c50*/  FADD.FTZ R13, R21, R4 ;  /* 0x00000004150d7221 */ /* 0x000fc60000010000 */
[----:B------:R-:W0:Y:S01]  /*5c60*/  MUFU.EX2 R126, R126 ;  /* 0x0000007e007e7308 */ /* 0x000e220000000800 */
[----:B-1----:R-:W-:Y:S01]  /*5c70*/  FFMA.FTZ R3, R6, R3, R157 ;  /* 0x0000000306037223 */ /* 0x002fe2000001009d */
[----:B------:R-:W-:-:S06]  /*5c80*/  FADD.FTZ R90, R158, R13 ;  /* 0x0000000d9e5a7221 */ /* 0x000fcc0000010000 */
[----:B------:R-:W1:Y:S01]  /*5c90*/  MUFU.EX2 R153, R130 ;  /* 0x0000008200997308 */ /* 0x000e620000000800 */
[----:B--2---:R-:W-:Y:S01]  /*5ca0*/  FADD.FTZ R4, R88, R3 ;  /* 0x0000000358047221 */ /* 0x004fe20000010000 */
[----:B------:R-:W-:-:S03]  /*5cb0*/  FADD.FTZ R3, R23, R90 ;  /* 0x0000005a17037221 */ /* 0x000fc60000010000 */
[----:B------:R-:W-:Y:S01]  /*5cc0*/  FADD.FTZ R4, R159, R4 ;  /* 0x000000049f047221 */ /* 0x000fe20000010000 */
        /* <DEDUP_REMOVED lines=15> */
[----:B------:R-:W-:-:S06]  /*5dc0*/  FADD.FTZ R3, R95, R90 ;  /* 0x0000005a5f037221 */ /* 0x000fcc0000010000 */
        /* <DEDUP_REMOVED lines=32> */
[----:B------:R-:W-:Y:S08]  /*5fd0*/  MUFU.EX2 R103, R103 ;  /* 0x0000006700677308 */ /* 0x000ff00000000800 */
[----:B------:R-:W1:Y:S01]  /*5fe0*/  MUFU.EX2 R120, R120 ;  /* 0x0000007800787308 */ /* 0x000e620000000800 */
[----:B0-----:R-:W-:-:S07]  /*5ff0*/  FADD.FTZ R4, R143, R4 ;  /* 0x000000048f047221 */ /* 0x001fce0000010000 */
[----:B------:R-:W-:Y:S08]  /*6000*/  MUFU.EX2 R136, R136 ;  /* 0x0000008800887308 */ /* 0x000ff00000000800 */
[----:B------:R0:W2:Y:S01]  /*6010*/  MUFU.EX2 R137, R22 ;  /* 0x0000001600897308 */ /* 0x0000a20000000800 */
[----:B-1----:R-:W-:-:S07]  /*6020*/  FADD.FTZ R4, R120, R4 ;  /* 0x0000000478047221 */ /* 0x002fce0000010000 */
[----:B------:R-:W1:Y:S01]  /*6030*/  MUFU.EX2 R105, R105 ;  /* 0x0000006900697308 */ /* 0x000e620000000800 */
[----:B0-----:R-:W-:-:S04]  /*6040*/  FADD.FTZ R22, R140, R3 ;  /* 0x000000038c167221 */ /* 0x001fc80000010000 */
[----:B------:R-:W-:-:S03]  /*6050*/  FADD.FTZ R3, R101, R22 ;  /* 0x0000001665037221 */ /* 0x000fc60000010000 */
[----:B------:R-:W0:Y:S01]  /*6060*/  MUFU.EX2 R110, R110 ;  /* 0x0000006e006e7308 */ /* 0x000e220000000800 */
[----:B------:R-:W-:Y:S01]  /*6070*/  FADD.FTZ R22, R142, R3 ;  /* 0x000000038e167221 */ /* 0x000fe20000010000 */
[----:B--2---:R-:W-:-:S03]  /*6080*/  FADD.FTZ R4, R137, R4 ;  /* 0x0000000489047221 */ /* 0x004fc60000010000 */
[----:B------:R-:W-:-:S03]  /*6090*/  FADD.FTZ R3, R103, R22 ;  /* 0x0000001667037221 */ /* 0x000fc60000010000 */
[----:B------:R-:W2:Y:S01]  /*60a0*/  MUFU.EX2 R138, R138 ;  /* 0x0000008a008a7308 */ /* 0x000ea20000000800 */
[----:B------:R-:W-:-:S04]  /*60b0*/  FADD.FTZ R22, R136, R3 ;  /* 0x0000000388167221 */ /* 0x000fc80000010000 */
[----:B-1----:R-:W-:-:S03]  /*60c0*/  FADD.FTZ R3, R105, R22 ;  /* 0x0000001669037221 */ /* 0x002fc60000010000 */
[----:B------:R-:W1:Y:S01]  /*60d0*/  MUFU.EX2 R139, R118 ;  /* 0x00000076008b7308 */ /* 0x000e620000000800 */
[----:B0-----:R-:W-:-:S07]  /*60e0*/  FADD.FTZ R4, R110, R4 ;  /* 0x000000046e047221 */ /* 0x001fce0000010000 */
[----:B------:R-:W0:Y:S01]  /*60f0*/  MUFU.EX2 R107, R107 ;  /* 0x0000006b006b7308 */ /* 0x000e220000000800 */
[----:B--2---:R-:W-:-:S07]  /*6100*/  FADD.FTZ R22, R138, R3 ;  /* 0x000000038a167221 */ /* 0x004fce0000010000 */
[----:B------:R-:W2:Y:S01]  /*6110*/  MUFU.EX2 R98, R98 ;  /* 0x0000006200627308 */ /* 0x000ea20000000800 */
[----:B-1----:R-:W-:Y:S01]  /*6120*/  FADD.FTZ R3, R139, R4 ;  /* 0x000000048b037221 */ /* 0x002fe20000010000 */
[----:B0-----:R-:W-:-:S03]  /*6130*/  FADD.FTZ R4, R107, R22 ;  /* 0x000000166b047221 */ /* 0x001fc60000010000 */
[----:B--2---:R-:W-:Y:S01]  /*6140*/  FADD.FTZ R3, R98, R3 ;  /* 0x0000000362037221 */ /* 0x004fe20000010000 */
[----:B------:R-:W-:Y:S06]  /*6150*/  @!P0 BRA `(.L_x_2205) ;  /* 0x0000000000048947 */ /* 0x000fec0003800000 */
[----:B------:R-:W-:Y:S01]  /*6160*/  BPT.TRAP 0x1 ;  /* 0x000000040000795c */ /* 0x000fe20000300000 */
.L_x_2205:
[----:B------:R-:W-:Y:S01]  /*6170*/  UIADD3 UR10, UR10, 0x2a860, URZ ;  /* 0x0002a8600a0a7890 */ /* 0x000fe2000fffe03f */
[----:B------:R-:W-:Y:S01]  /*6180*/  ISETP.GT.AND P1, PT, R20, R15, PT ;  /* 0x0000000f1400720c */ /* 0x000fe20003f24270 */
[----:B------:R-:W-:Y:S01]  /*6190*/  UMOV UR5, UR4 ;  /* 0x0000000400057c82 */ /* 0x000fe20008000000 */
[----:B------:R-:W-:Y:S01]  /*61a0*/  F2FP.BF16.F32.PACK_AB R156, R21, R156 ;  /* 0x0000009c159c723e */ /* 0x000fe200000010ff */
[----:B------:R-:W-:Y:S01]  /*61b0*/  UPRMT UR10, UR61, 0x654, UR10 ;  /* 0x000006543d0a7896 */ /* 0x000fe2000800000a */
[----:B------:R-:W-:Y:S01]  /*61c0*/  F2FP.BF16.F32.PACK_AB R157, R88, R157 ;  /* 0x0000009d589d723e */ /* 0x000fe200000010ff */
[----:B------:R-:W-:Y:S01]  /*61d0*/  VIADD R20, R20, 0xffffffff ;  /* 0xffffffff14147836 */ /* 0x000fe20000000000 */
[----:B------:R-:W-:Y:S01]  /*61e0*/  F2FP.BF16.F32.PACK_AB R158, R23, R158 ;  /* 0x0000009e179e723e */ /* 0x000fe200000010ff */
[----:B------:R-:W-:Y:S01]  /*61f0*/  IMAD.MOV.U32 R19, RZ, RZ, R12 ;  /* 0x000000ffff137224 */ /* 0x000fe200078e000c */
[----:B------:R-:W-:Y:S01]  /*6200*/  F2FP.BF16.F32.PACK_AB R159, R126, R159 ;  /* 0x0000009f7e9f723e */ /* 0x000fe200000010ff */
[----:B------:R-:W-:Y:S01]  /*6210*/  IMAD.MOV.U32 R21, RZ, RZ, R0 ;  /* 0x000000ffff157224 */ /* 0x000fe200078e0000 */
        /* <DEDUP_REMOVED lines=21> */
[----:B------:R-:W-:Y:S01]  /*6370*/  MOV R13, R14 ;  /* 0x0000000e000d7202 */ /* 0x000fe20000000f00 */
[----:B------:R-:W-:Y:S06]  /*6380*/  @P1 BRA `(.L_x_2206) ;  /* 0xffffffd400cc1947 */ /* 0x000fec000383ffff */
.L_x_2195:
[----:B------:R-:W-:-:S13]  /*6390*/  ISETP.GE.AND P1, PT, R20, R17, PT ;  /* 0x000000111400720c */ /* 0x000fda0003f26270 */
[----:B------:R-:W-:Y:S05]  /*63a0*/  @!P1 BRA `(.L_x_2207) ;  /* 0x0000002000649947 */ /* 0x000fea0003800000 */
[----:B------:R-:W-:Y:S01]  /*63b0*/  MOV R13, R14 ;  /* 0x0000000e000d7202 */ /* 0x000fe20000000f00 */
[----:B------:R-:W-:Y:S01]  /*63c0*/  IMAD.MOV.U32 R7, RZ, RZ, R12 ;  /* 0x000000ffff077224 */ /* 0x000fe200078e000c */
[----:B------:R-:W-:Y:S01]  /*63d0*/  UMOV UR7, UR4 ;  /* 0x0000000400077c82 */ /* 0x000fe20008000000 */
[----:B------:R-:W-:Y:S01]  /*63e0*/  IMAD.MOV.U32 R10, RZ, RZ, R0 ;  /* 0x000000ffff0a7224 */ /* 0x000fe200078e0000 */
[----:B------:R-:W-:-:S06]  /*63f0*/  ULDC UR6, c[0x0][0x9d8] ;  /* 0x0002760000067ab9 */ /* 0x000fcc0000000800 */
.L_x_2218:
[----:B------:R-:W-:-:S04]  /*6400*/  UIADD3 UR4, UR7, 0x1, URZ ;  /* 0x0000000107047890 */ /* 0x000fc8000fffe03f */
[----:B------:R-:W-:-:S04]  /*6410*/  UISETP.NE.AND UP0, UPT, UR4, 0x2, UPT ;  /* 0x000000020400788c */ /* 0x000fc8000bf05270 */
[----:B------:R-:W-:Y:S02]  /*6420*/  USEL UR5, URZ, 0x1, UP0 ;  /* 0x000000013f057887 */ /* 0x000fe40008000000 */
[----:B------:R-:W-:-:S04]  /*6430*/  USEL UR4, UR4, URZ, UP0 ;  /* 0x0000003f04047287 */ /* 0x000fc80008000000 */
[----:B------:R-:W-:Y:S01]  /*6440*/  LOP3.LUT R0, R10, UR5, RZ, 0x3c, !PT ;  /* 0x000000050a007c12 */ /* 0x000fe2000f8e3cff */
[----:B------:R-:W-:Y:S07]  /*6450*/  @!P0 BRA `(.L_x_2208) ;  /* 0x0000000000048947 */ /* 0x000fee0003800000 */
[----:B------:R-:W-:Y:S01]  /*6460*/  BPT.TRAP 0x1 ;  /* 0x000000040000795c */ /* 0x000fe20000300000 */
.L_x_2208:
[----:B------:R-:W-:Y:S01]  /*6470*/  ULEA UR38, UR4, UR39, 0x3 ;  /* 0x0000002704267291 */ /* 0x000fe2000f8e183f */
[----:B------:R-:W-:-:S08]  /*6480*/  SHF.L.U32 R11, R0, 0x1f, RZ ;  /* 0x0000001f000b7819 */ /* 0x000fd000000006ff */
[----:B------:R0:W1:Y:S01]  /*6490*/  SYNCS.PHASECHK.TRANS64.TRYWAIT P1, [UR38+0x2a830], R11 ;  /* 0x02a8300bff0075a7 */ /* 0x0000620008020166 */
[----:B------:R-:W-:Y:S05]  /*64a0*/  @!P0 BRA `(.L_x_2209) ;  /* 0x0000000000048947 */ /* 0x000fea0003800000 */
[----:B------:R-:W-:Y:S01]  /*64b0*/  BPT.TRAP 0x1 ;  /* 0x000000040000795c */ /* 0x000fe20000300000 */
.L_x_2209:
[----:B-1----:R-:W-:Y:S05]  /*64c0*/  @P1 BRA `(.L_x_2210) ;  /* 0x0000000000081947 */ /* 0x002fea0003800000 */
[----:B------:R-:W1:Y:S02]  /*64d0*/  SYNCS.PHASECHK.TRANS64.TRYWAIT P1, [UR38+0x2a830], R11 ;  /* 0x02a8300bff0075a7 */ /* 0x000e640008020166 */
[----:B-1----:R-:W-:Y:S05]  /*64e0*/  @!P1 BRA `(.L_x_2211) ;  /* 0x0000008000789947 */ /* 0x002fea0003800000 */
.L_x_2210:
        /* <DEDUP_REMOVED lines=129> */
.L_x_2212:
[----:B------:R-:W-:Y:S01]  /*6d00*/  ULEA UR5, UR7, UR39, 0x3 ;  /* 0x0000002707057291 */ /* 0x000fe2000f8e183f */
[----:B------:R-:W-:-:S08]  /*6d10*/  SHF.L.U32 R5, R10, 0x1f, RZ ;  /* 0x0000001f0a057819 */ /* 0x000fd000000006ff */
[----:B------:R2:W3:Y:S01]  /*6d20*/  SYNCS.PHASECHK.TRANS64.TRYWAIT P1, [UR5+0x2a850], R5 ;  /* 0x02a85005ff0075a7 */ /* 0x0004e20008020145 */
[----:B------:R-:W-:Y:S05]  /*6d30*/  @!P0 BRA `(.L_x_2213) ;  /* 0x0000000000048947 */ /* 0x000fea0003800000 */
[----:B------:R-:W-:Y:S01]  /*6d40*/  BPT.TRAP 0x1 ;  /* 0x000000040000795c */ /* 0x000fe20000300000 */
.L_x_2213:
[----:B---3--:R-:W-:Y:S05]  /*6d50*/  @P1 BRA `(.L_x_2214) ;  /* 0x0000000000081947 */ /* 0x008fea0003800000 */
[----:B------:R-:W3:Y:S02]  /*6d60*/  SYNCS.PHASECHK.TRANS64.TRYWAIT P1, [UR5+0x2a850], R5 ;  /* 0x02a85005ff0075a7 */ /* 0x000ee40008020145 */
[----:B---3--:R-:W-:Y:S05]  /*6d70*/  @!P1 BRA `(.L_x_2215) ;  /* 0x00000078006c9947 */ /* 0x008fea0003800000 */
.L_x_2214:
        /* <DEDUP_REMOVED lines=36> */
.L_x_2216:
        /* <DEDUP_REMOVED lines=23> */
[----:B--23--:R-:W-:Y:S01]  /*7130*/  FMNMX.FTZ R5, R136, R7, !PT ;  /* 0x0000000788057209 */ /* 0x00cfe20007810000 */
        /* <DEDUP_REMOVED lines=34> */
[----:B------:R-:W-:-:S04]  /*7360*/  UIADD3 UR38, UR38, 0x2a840, URZ ;  /* 0x0002a84026267890 */ /* 0x000fc8000fffe03f */
[----:B------:R-:W2:Y:S01]  /*7370*/  MUFU.TANH R144, R144 ;  /* 0x0000009000907308 */ /* 0x000ea20000002400 */
[----:B0-----:R-:W-:Y:S01]  /*7380*/  FMNMX.FTZ R5, R142, R5, !PT ;  /* 0x000000058e057209 */ /* 0x001fe20007810000 */
[----:B------:R-:W-:-:S06]  /*7390*/  UPRMT UR38, UR61, 0x654, UR38 ;  /* 0x000006543d267896 */ /* 0x000fcc0008000026 */
[----:B------:R-:W0:Y:S01]  /*73a0*/  MUFU.TANH R88, R88 ;  /* 0x0000005800587308 */ /* 0x000e220000002400 */
[----:B-1----:R-:W-:Y:S02]  /*73b0*/  FMNMX.FTZ R11, R22, R11, !PT ;  /* 0x0000000b160b7209 */ /* 0x002fe40007810000 */
[----:B------:R-:W-:Y:S05]  /*73c0*/  SYNCS.ARRIVE.TRANS64.RED.A1T0 RZ, [UR38], RZ ;  /* 0x000000ffffff79a7 */ /* 0x000fea0008100426 */
        /* <DEDUP_REMOVED lines=49> */
[----:B--2---:R-:W-:Y:S01]  /*76e0*/  FMNMX.FTZ R15, R164, R5, !PT ;  /* 0x00000005a40f7209 */ /* 0x004fe20007810000 */
[----:B------:R-:W-:Y:S01]  /*76f0*/  FMUL.FTZ R5, R134, UR6 ;  /* 0x0000000686057c20 */ /* 0x000fe20008410000 */
[----:B------:R-:W-:-:S05]  /*7700*/  FMUL.FTZ R134, R135, UR6 ;  /* 0x0000000687867c20 */ /* 0x000fca0008410000 */
        /* <DEDUP_REMOVED lines=27> */
[----:B-1----:R-:W-:-:S05]  /*78c0*/  FMNMX.FTZ R15, R176, R15, !PT ;  /* 0x0000000fb00f7209 */ /* 0x002fca0007810000 */
[----:B------:R-:W1:Y:S01]  /*78d0*/  SHFL.BFLY PT, R6, R15, 0x2, 0x1f ;  /* 0x0c401f000f067f89 */ /* 0x000e6200000e0000 */
[----:B--2---:R-:W-:-:S04]  /*78e0*/  FMNMX.FTZ R11, R132, R11, !PT ;  /* 0x0000000b840b7209 */ /* 0x004fc80007810000 */
[----:B0-----:R-:W-:Y:S02]  /*78f0*/  FMNMX.FTZ R5, R134, R11, !PT ;  /* 0x0000000b86057209 */ /* 0x001fe40007810000 */
[----:B------:R-:W0:Y:S03]  /*7900*/  LDC R11, c[0x0][0x988] ;  /* 0x00026200ff0b7b82 */ /* 0x000e260000000800 */
[----:B------:R-:W2:Y:S01]  /*7910*/  SHFL.BFLY PT, R12, R5, 0x2, 0x1f ;  /* 0x0c401f00050c7f89 */ /* 0x000ea200000e0000 */
[----:B-1----:R-:W-:-:S05]  /*7920*/  FMNMX.FTZ R6, R15, R6, !PT ;  /* 0x000000060f067209 */ /* 0x002fca0007810000 */
[----:B------:R-:W1:Y:S01]  /*7930*/  SHFL.BFLY PT, R19, R6, 0x1, 0x1f ;  /* 0x0c201f0006137f89 */ /* 0x000e6200000e0000 */
[----:B--2---:R-:W-:-:S05]  /*7940*/  FMNMX.FTZ R21, R5, R12, !PT ;  /* 0x0000000c05157209 */ /* 0x004fca0007810000 */
[----:B------:R-:W2:Y:S01]  /*7950*/  SHFL.BFLY PT, R14, R21, 0x1, 0x1f ;  /* 0x0c201f00150e7f89 */ /* 0x000ea200000e0000 */
[----:B-1----:R-:W-:-:S05]  /*7960*/  FMNMX.FTZ R12, R6, R19, !PT ;  /* 0x00000013060c7209 */ /* 0x002fca0007810000 */
        /* <DEDUP_REMOVED lines=9> */
[----:B--2---:R-:W-:Y:S01]  /*7a00*/  FMNMX.FTZ R14, R21, R14, !PT ;  /* 0x0000000e150e7209 */ /* 0x004fe20007810000 */
        /* <DEDUP_REMOVED lines=145> */
.L_x_2217:
[----:B------:R-:W-:Y:S01]  /*8320*/  UIADD3 UR5, UR5, 0x2a860, URZ ;  /* 0x0002a86005057890 */ /* 0x000fe2000fffe03f */
[----:B------:R-:W-:Y:S01]  /*8330*/  ISETP.GT.AND P1, PT, R20, R17, PT ;  /* 0x000000111400720c */ /* 0x000fe20003f24270 */
[----:B------:R-:W-:Y:S01]  /*8340*/  UMOV UR7, UR4 ;  /* 0x0000000400077c82 */ /* 0x000fe20008000000 */
[----:B------:R-:W-:Y:S01]  /*8350*/  F2FP.BF16.F32.PACK_AB R156, R7, R136 ;  /* 0x00000088079c723e */ /* 0x000fe200000010ff */
        /* <DEDUP_REMOVED lines=27> */
[----:B------:R-:W-:Y:S02]  /*8510*/  IADD3 R20, R20, -0x1, RZ ;  /* 0xffffffff14147810 */ /* 0x000fe40007ffe0ff */
[----:B------:R-:W-:Y:S01]  /*8520*/  MOV R10, R0 ;  /* 0x00000000000a7202 */ /* 0x000fe20000000f00 */
[----:B------:R-:W-:Y:S06]  /*8530*/  @P1 BRA `(.L_x_2218) ;  /* 0xffffffdc00b01947 */ /* 0x000fec000383ffff */
.L_x_2207:
        /* <DEDUP_REMOVED lines=67> */
.L_x_2219:
[----:B------:R-:W-:Y:S01]  /*8970*/  ULEA UR5, UR4, UR39, 0x3 ;  /* 0x0000002704057291 */ /* 0x000fe2000f8e183f */
[----:B------:R-:W-:-:S08]  /*8980*/  SHF.L.U32 R0, R0, 0x1f, RZ ;  /* 0x0000001f00007819 */ /* 0x000fd000000006ff */
[----:B------:R0:W1:Y:S01]  /*8990*/  SYNCS.PHASECHK.TRANS64.TRYWAIT P1, [UR5+0x2a850], R0 ;  /* 0x02a85000ff0075a7 */ /* 0x0000620008020145 */
[----:B------:R-:W-:Y:S05]  /*89a0*/  @!P0 BRA `(.L_x_2220) ;  /* 0x0000000000048947 */ /* 0x000fea0003800000 */
[----:B------:R-:W-:Y:S01]  /*89b0*/  BPT.TRAP 0x1 ;  /* 0x000000040000795c */ /* 0x000fe20000300000 */
.L_x_2220:
[----:B-1----:R-:W-:Y:S05]  /*89c0*/  @P1 BRA `(.L_x_2221) ;  /* 0x0000000000081947 */ /* 0x002fea0003800000 */
[----:B------:R-:W1:Y:S02]  /*89d0*/  SYNCS.PHASECHK.TRANS64.TRYWAIT P1, [UR5+0x2a850], R0 ;  /* 0x02a85000ff0075a7 */ /* 0x000e640008020145 */
[----:B-1----:R-:W-:Y:S05]  /*89e0*/  @!P1 BRA `(.L_x_2222) ;  /* 0x0000005c00689947 */ /* 0x002fea0003800000 */
.L_x_2221:
[----:B------:R-:W-:Y:S01]  /*89f0*/  UIADD3 UR39, UR39, 0x400, URZ ;  /* 0x0000040027277890 */ /* 0x000fe2000fffe03f */
[----:B------:R-:W-:Y:S01]  /*8a00*/  WARPGROUP.ARRIVE ;  /* 0x00000000000079c5 */ /* 0x000fe20000000000 */
[----:B------:R-:W-:Y:S01]  /*8a10*/  UMOV UR7, 0x40000040 ;  /* 0x4000004000077882 */ /* 0x000fe20000000000 */
[----:B-1----:R-:W1:Y:S01]  /*8a20*/  SHFL.BFLY PT, R5, R4, 0x2, 0x1f ;  /* 0x0c401f0004057f89 */ /* 0x002e6200000e0000 */
[----:B------:R-:W-:Y:S01]  /*8a30*/  USHF.R.U32.HI UR39, URZ, 0x4, UR39 ;  /* 0x000000043f277899 */ /* 0x000fe20008011627 */
[----:B------:R-:W-:Y:S02]  /*8a40*/  IMAD.MOV.U32 R8, RZ, RZ, RZ ;  /* 0x000000ffff087224 */ /* 0x000fe400078e00ff */
        /* <DEDUP_REMOVED lines=11> */
[----:B------:R-:W-:Y:S01]  /*8b00*/  MOV R3, 0xff800000 ;  /* 0xff80000000037802 */ /* 0x000fe20000000f00 */
        /* <DEDUP_REMOVED lines=44> */
.L_x_2223:
        /* <DEDUP_REMOVED lines=68> */
.L_x_2187:
[----:B------:R-:W-:Y:S05]  /*9210*/  @P0 BRA `(.L_x_2224) ;  /* 0x0000001400340947 */ /* 0x000fea0003800000 */
[----:B------:R-:W1:Y:S01]  /*9220*/  S2R R4, SR_TID.X ;  /* 0x0000000000047919 */ /* 0x000e620000002100 */
[----:B------:R-:W2:Y:S01]  /*9230*/  LDC R18, c[0x0][0xbe8] ;  /* 0x0002fa00ff127b82 */ /* 0x000ea20000000800 */
[----:B------:R-:W-:Y:S01]  /*9240*/  ULDC.64 UR4, c[0x0][0xbd0] ;  /* 0x0002f40000047ab9 */ /* 0x000fe20000000a00 */
[----:B------:R-:W-:Y:S01]  /*9250*/  ULDC.64 UR6, c[0x0][0xb38] ;  /* 0x0002ce0000067ab9 */ /* 0x000fe20000000a00 */
[----:B------:R-:W3:Y:S01]  /*9260*/  S2R R19, SR_CTAID.X ;  /* 0x0000000000137919 */ /* 0x000ee20000002500 */
[----:B------:R-:W-:Y:S04]  /*9270*/  BSSY B0, `(.L_x_2225) ;  /* 0x00000e3000007945 */ /* 0x000fe80003800000 */
[----:B------:R-:W4:Y:S08]  /*9280*/  S2UR UR9, SR_CTAID.Z ;  /* 0x00000000000979c3 */ /* 0x000f300000002700 */
[----:B------:R-:W5:Y:S08]  /*9290*/  LDC.64 R20, c[0x0][0xbd8] ;  /* 0x0002f600ff147b82 */ /* 0x000f700000000a00 */
[----:B------:R-:W-:Y:S01]  /*92a0*/  BAR.SYNC.DEFER_BLOCKING 0x1, 0x100 ;  /* 0x0044000000007b1d */ /* 0x000fe20000010000 */
[----:B--2---:R-:W-:-:S07]  /*92b0*/  ISETP.NE.AND P0, PT, R18, 0x1, PT ;  /* 0x000000011200780c */ /* 0x004fce0003f05270 */
[----:B------:R-:W2:Y:S01]  /*92c0*/  S2UR UR8, SR_CTAID.Y ;  /* 0x00000000000879c3 */ /* 0x000ea20000002600 */
[----:B-1----:R-:W-:-:S07]  /*92d0*/  VIADD R4, R4, 0xffffff80 ;  /* 0xffffff8004047836 */ /* 0x002fce0000000000 */
[----:B------:R-:W2:Y:S01]  /*92e0*/  LDC R17, c[0x0][0xc50] ;  /* 0x00031400ff117b82 */ /* 0x000ea20000000800 */
[----:B------:R-:W-:-:S04]  /*92f0*/  SHF.R.S32.HI R5, RZ, 0x1f, R4 ;  /* 0x0000001fff057819 */ /* 0x000fc80000011404 */
[----:B0-----:R-:W-:-:S03]  /*9300*/  LEA.HI R6, R5, R4, RZ, 0x7 ;  /* 0x0000000405067211 */ /* 0x001fc600078f38ff */
[----:B------:R-:W0:Y:S01]  /*9310*/  @P0 LDC R12, c[0x0][0xbec] ;  /* 0x0002fb00ff0c0b82 */ /* 0x000e220000000800 */
[----:B------:R-:W-:Y:S02]  /*9320*/  LEA.HI R5, R5, R4, RZ, 0x2 ;  /* 0x0000000405057211 */ /* 0x000fe400078f10ff */
[----:B------:R-:W-:Y:S02]  /*9330*/  LOP3.LUT R7, R6, 0xffffff80, RZ, 0xc0, !PT ;  /* 0xffffff8006077812 */ /* 0x000fe400078ec0ff */
[----:B------:R-:W-:Y:S02]  /*9340*/  LOP3.LUT R11, R5, 0xfffffffc, RZ, 0xc0, !PT ;  /* 0xfffffffc050b7812 */ /* 0x000fe400078ec0ff */
[C---:B------:R-:W-:Y:S01]  /*9350*/  IADD3 R88, R4.reuse, -R7, RZ ;  /* 0x8000000704587210 */ /* 0x040fe20007ffe0ff */
[----:B------:R-:W1:Y:S02]  /*9360*/  LDC.64 R22, c[0x0][0xb40] ;  /* 0x0002d000ff167b82 */ /* 0x000e640000000a00 */
[----:B------:R-:W-:Y:S01]  /*9370*/  IMAD.IADD R11, R4, 0x1, -R11 ;  /* 0x00000001040b7824 */ /* 0x000fe200078e0a0b */
[----:B------:R-:W-:-:S04]  /*9380*/  SHF.R.S32.HI R9, RZ, 0x1f, R88 ;  /* 0x0000001fff097819 */ /* 0x000fc80000011458 */
[CC--:B------:R-:W-:Y:S01]  /*9390*/  LEA.HI R89, R9.reuse, R88.reuse, RZ, 0x2 ;  /* 0x0000005809597211 */ /* 0x0c0fe200078f10ff */
[----:B------:R-:W1:Y:S01]  /*93a0*/  @P0 LDC R90, c[0x0][0xbec] ;  /* 0x0002fb00ff5a0b82 */ /* 0x000e620000000800 */
[----:B------:R-:W-:Y:S02]  /*93b0*/  LEA.HI R9, R9, R88, RZ, 0x5 ;  /* 0x0000005809097211 */ /* 0x000fe400078f28ff */
[--C-:B------:R-:W-:Y:S02]  /*93c0*/  SHF.R.S32.HI R8, RZ, 0x2, R89.reuse ;  /* 0x00000002ff087819 */ /* 0x100fe40000011459 */
[----:B------:R-:W-:Y:S02]  /*93d0*/  SHF.R.S32.HI R7, RZ, 0x1f, R89 ;  /* 0x0000001fff077819 */ /* 0x000fe40000011459 */
[----:B------:R-:W-:Y:S01]  /*93e0*/  LOP3.LUT R89, R89, 0x7ffffffc, RZ, 0xc0, !PT ;  /* 0x7ffffffc59597812 */ /* 0x000fe200078ec0ff */
[----:B------:R-:W1:Y:S01]  /*93f0*/  @P0 LDC R15, c[0x0][0xbf0] ;  /* 0x0002fc00ff0f0b82 */ /* 0x000e620000000800 */
[----:B------:R-:W-:-:S04]  /*9400*/  LEA.HI R7, R7, R8, RZ, 0x3 ;  /* 0x0000000807077211 */ /* 0x000fc800078f18ff */
[----:B------:R-:W-:Y:S02]  /*9410*/  LOP3.LUT R5, R7, 0xfffffff8, RZ, 0xc0, !PT ;  /* 0xfffffff807057812 */ /* 0x000fe400078ec0ff */
[----:B------:R-:W-:Y:S01]  /*9420*/  SHF.R.S32.HI R7, RZ, 0x7, R6 ;  /* 0x00000007ff077819 */ /* 0x000fe20000011406 */
[----:B------:R-:W1:Y:S02]  /*9430*/  @P0 LDC R91, c[0x0][0xbf0] ;  /* 0x0002fc00ff5b0b82 */ /* 0x000e640000000800 */
[----:B------:R-:W-:Y:S01]  /*9440*/  IMAD.IADD R5, R8, 0x1, -R5 ;  /* 0x0000000108057824 */ /* 0x000fe200078e0a05 */
[----:B------:R-:W-:Y:S02]  /*9450*/  LEA.HI R8, R11, R11, RZ, 0x1 ;  /* 0x0000000b0b087211 */ /* 0x000fe400078f08ff */
[----:B------:R-:W-:Y:S02]  /*9460*/  LEA.HI R4, R6, R7, RZ, 0x1 ;  /* 0x0000000706047211 */ /* 0x000fe400078f08ff */
[----:B------:R-:W-:-:S02]  /*9470*/  LOP3.LUT R8, R8, 0x1ffffffe, RZ, 0xc0, !PT ;  /* 0x1ffffffe08087812 */ /* 0x000fc400078ec0ff */
[----:B------:R-:W-:Y:S02]  /*9480*/  SHF.R.S32.HI R6, RZ, 0x5, R9 ;  /* 0x00000005ff067819 */ /* 0x000fe40000011409 */
[----:B------:R-:W-:Y:S01]  /*9490*/  LOP3.LUT R4, R4, 0x3fffffe, RZ, 0xc0, !PT ;  /* 0x03fffffe04047812 */ /* 0x000fe200078ec0ff */
[----:B------:R-:W-:Y:S01]  /*94a0*/  IMAD.IADD R13, R11, 0x1, -R8 ;  /* 0x000000010b0d7824 */ /* 0x000fe200078e0a08 */
[----:B------:R-:W-:Y:S01]  /*94b0*/  SHF.R.S32.HI R11, RZ, 0x1f, R16 ;  /* 0x0000001fff0b7819 */ /* 0x000fe20000011410 */
[----:B------:R-:W-:Y:S01]  /*94c0*/  IMAD R5, R6, 0x10, R5 ;  /* 0x0000001006057824 */ /* 0x000fe200078e0205 */
[----:B------:R-:W-:-:S03]  /*94d0*/  IADD3 R4, R7, -R4, RZ ;  /* 0x8000000407047210 */ /* 0x000fc60007ffe0ff */
[----:B------:R-:W-:Y:S01]  /*94e0*/  IMAD R7, R11, UR4, RZ ;  /* 0x000000040b077c24 */ /* 0x000fe2000f8e02ff */
[----:B------:R-:W-:Y:S01]  /*94f0*/  LEA R8, R4, R5, 0x6 ;  /* 0x0000000504087211 */ /* 0x000fe200078e30ff */
[----:B------:R-:W-:Y:S01]  /*9500*/  IMAD.WIDE.U32 R4, R16, UR4, RZ ;  /* 0x0000000410047c25 */ /* 0x000fe2000f8e00ff */
[----:B----4-:R-:W-:-:S03]  /*9510*/  USHF.R.S32.HI UR4, URZ, 0x1f, UR9 ;  /* 0x0000001f3f047899 */ /* 0x010fc60008011409 */
[C---:B------:R-:W-:Y:S02]  /*9520*/  IMAD R9, R16.reuse, UR5, R7 ;  /* 0x0000000510097c24 */ /* 0x040fe4000f8e0207 */
[----:B------:R-:W-:Y:S02]  /*9530*/  IMAD R11, R11, UR6, RZ ;  /* 0x000000060b0b7c24 */ /* 0x000fe4000f8e02ff */
[----:B------:R-:W-:Y:S02]  /*9540*/  IMAD.IADD R5, R5, 0x1, R9 ;  /* 0x0000000105057824 */ /* 0x000fe400078e0209 */
[----:B------:R-:W-:Y:S02]  /*9550*/  IMAD R9, R13, 0x8, R8 ;  /* 0x000000080d097824 */ /* 0x000fe400078e0208 */
[----:B------:R-:W-:-:S03]  /*9560*/  IMAD.WIDE.U32 R6, R16, UR6, RZ ;  /* 0x0000000610067c25 */ /* 0x000fc6000f8e00ff */
[----:B---3--:R-:W-:Y:S01]  /*9570*/  LEA R9, R19, R9, 0x7 ;  /* 0x0000000913097211 */ /* 0x008fe200078e38ff */
[----:B------:R-:W-:Y:S01]  /*9580*/  IMAD R11, R16, UR7, R11 ;  /* 0x00000007100b7c24 */ /* 0x000fe2000f8e020b */
[----:B------:R-:W-:Y:S01]  /*9590*/  ULDC.64 UR6, c[0x0][0xb48] ;  /* 0x0002d20000067ab9 */ /* 0x000fe20000000a00 */
[C---:B-----5:R-:W-:Y:S02]  /*95a0*/  IMAD R10, R20.reuse, UR4, RZ ;  /* 0x00000004140a7c24 */ /* 0x060fe4000f8e02ff */
[----:B------:R-:W-:Y:S02]  /*95b0*/  IMAD.MOV R16, RZ, RZ, -R16 ;  /* 0x000000ffff107224 */ /* 0x000fe400078e0a10 */
[----:B------:R-:W-:Y:S02]  /*95c0*/  IMAD R13, R21, UR9, R10 ;  /* 0x00000009150d7c24 */ /* 0x000fe4000f8e020a */
[----:B--2---:R-:W-:Y:S02]  /*95d0*/  IMAD R21, R17, R16, UR8 ;  /* 0x0000000811157e24 */ /* 0x004fe4000f8e0210 */
[----:B------:R-:W-:-:S03]  /*95e0*/  IMAD.WIDE.U32 R4, R20, UR9, R4 ;  /* 0x0000000914047c25 */ /* 0x000fc6000f8e0004 */
[----:B------:R-:W-:Y:S01]  /*95f0*/  SHF.R.S32.HI R14, RZ, 0x1f, R21 ;  /* 0x0000001fff0e7819 */ /* 0x000fe20000011415 */
[----:B0-----:R-:W-:-:S04]  /*9600*/  @P0 IMAD.HI.U32 R10, R9, R12, RZ ;  /* 0x0000000c090a0227 */ /* 0x001fc800078e00ff */
[----:B------:R-:W-:Y:S01]  /*9610*/  IMAD.IADD R7, R7, 0x1, R11 ;  /* 0x0000000107077824 */ /* 0x000fe200078e020b */
[----:B------:R-:W-:Y:S01]  /*9620*/  MOV R11, R9 ;  /* 0x00000009000b7202 */ /* 0x000fe20000000f00 */
[----:B-1----:R-:W-:Y:S01]  /*9630*/  IMAD R12, R22, UR4, RZ ;  /* 0x00000004160c7c24 */ /* 0x002fe2000f8e02ff */
[----:B------:R-:W-:Y:S01]  /*9640*/  @P0 SHF.R.U32.HI R11, RZ, R15, R10 ;  /* 0x0000000fff0b0219 */ /* 0x000fe2000001160a */
[----:B------:R-:W-:Y:S01]  /*9650*/  IMAD.IADD R5, R5, 0x1, R13 ;  /* 0x0000000105057824 */ /* 0x000fe200078e020d */
[----:B------:R-:W-:Y:S01]  /*9660*/  ULDC.64 UR4, c[0x0][0xbe0] ;  /* 0x0002f80000047ab9 */ /* 0x000fe20000000a00 */
[----:B------:R-:W-:-:S04]  /*9670*/  @P0 IMAD.HI.U32 R90, R9, R90, RZ ;  /* 0x0000005a095a0227 */ /* 0x000fc800078e00ff */
[----:B------:R-:W-:Y:S02]  /*9680*/  IMAD R15, R23, UR9, R12 ;  /* 0x00000009170f7c24 */ /* 0x000fe4000f8e020c */
[----:B------:R-:W-:Y:S01]  /*9690*/  IMAD.WIDE.U32 R6, R22, UR9, R6 ;  /* 0x0000000916067c25 */ /* 0x000fe2000f8e0006 */
[----:B------:R-:W-:-:S03]  /*96a0*/  ULDC.64 UR8, c[0x0][0xb28] ;  /* 0x0002ca0000087ab9 */ /* 0x000fc60000000a00 */
[----:B------:R-:W-:Y:S01]  /*96b0*/  IMAD.MOV.U32 R13, RZ, RZ, R9 ;  /* 0x000000ffff0d7224 */ /* 0x000fe200078e0009 */
[----:B------:R-:W-:Y:S01]  /*96c0*/  @P0 SHF.R.U32.HI R13, RZ, R91, R90 ;  /* 0x0000005bff0d0219 */ /* 0x000fe2000001165a */
[----:B------:R-:W-:Y:S01]  /*96d0*/  IMAD R10, R14, UR4, RZ ;  /* 0x000000040e0a7c24 */ /* 0x000fe2000f8e02ff */
[----:B------:R-:W-:Y:S01]  /*96e0*/  IADD3 R7, R7, R15, RZ ;  /* 0x0000000f07077210 */ /* 0x000fe20007ffe0ff */
[----:B------:R-:W-:Y:S01]  /*96f0*/  IMAD.WIDE.U32 R4, R21, UR4, R4 ;  /* 0x0000000415047c25 */ /* 0x000fe2000f8e0004 */
[----:B------:R-:W-:-:S03]  /*9700*/  SHF.R.S32.HI R15, RZ, 0x1f, R11 ;  /* 0x0000001fff0f7819 */ /* 0x000fc6000001140b */
[----:B------:R-:W-:Y:S01]  /*9710*/  IMAD R14, R14, UR6, RZ ;  /* 0x000000060e0e7c24 */ /* 0x000fe2000f8e02ff */
[----:B------:R-:W-:Y:S01]  /*9720*/  IADD3 R4, P0, R11, R4, RZ ;  /* 0x000000040b047210 */ /* 0x000fe20007f1e0ff */
[C---:B------:R-:W-:Y:S01]  /*9730*/  IMAD R12, R21.reuse, UR5, R10 ;  /* 0x00000005150c7c24 */ /* 0x040fe2000f8e020a */
[----:B------:R-:W-:Y:S01]  /*9740*/  SHF.R.S32.HI R10, RZ, 0x1f, R13 ;  /* 0x0000001fff0a7819 */ /* 0x000fe2000001140d */
[----:B------:R-:W-:Y:S01]  /*9750*/  IMAD.MOV R11, RZ, RZ, -R11 ;  /* 0x000000ffff0b7224 */ /* 0x000fe200078e0a0b */
[----:B------:R-:W-:Y:S01]  /*9760*/  ULDC.64 UR4, c[0x0][0xb30] ;  /* 0x0002cc0000047ab9 */ /* 0x000fe20000000a00 */
[----:B------:R-:W-:Y:S01]  /*9770*/  IMAD R17, R21, UR7, R14 ;  /* 0x0000000715117c24 */ /* 0x000fe2000f8e020e */
[----:B------:R-:W-:Y:S01]  /*9780*/  IADD3.X R5, R15, R5, R12, P0, !PT ;  /* 0x000000050f057210 */ /* 0x000fe200007fe40c */
[----:B------:R-:W-:Y:S01]  /*9790*/  IMAD.WIDE.U32 R6, R21, UR6, R6 ;  /* 0x0000000615067c25 */ /* 0x000fe2000f8e0006 */
[----:B------:R-:W-:Y:S01]  /*97a0*/  ULDC.64 UR6, c[0x0][0xbc8] ;  /* 0x0002f20000067ab9 */ /* 0x000fe20000000a00 */
[----:B------:R-:W-:-:S02]  /*97b0*/  IADD3 R21, R88, -R89, RZ ;  /* 0x8000005958157210 */ /* 0x000fc40007ffe0ff */
[----:B------:R-:W-:Y:S01]  /*97c0*/  IMAD.MOV R14, RZ, RZ, -R13 ;  /* 0x000000ffff0e7224 */ /* 0x000fe200078e0a0d */
[----:B------:R-:W-:Y:S01]  /*97d0*/  IADD3 R7, R7, R17, RZ ;  /* 0x0000001107077210 */ /* 0x000fe20007ffe0ff */
[----:B------:R-:W-:Y:S02]  /*97e0*/  IMAD R10, R10, UR4, RZ ;  /* 0x000000040a0a7c24 */ /* 0x000fe4000f8e02ff */
[C-C-:B------:R-:W-:Y:S02]  /*97f0*/  IMAD R11, R18.reuse, R11, R9.reuse ;  /* 0x0000000b120b7224 */ /* 0x140fe400078e0209 */
[----:B------:R-:W-:Y:S02]  /*9800*/  IMAD R9, R18, R14, R9 ;  /* 0x0000000e12097224 */ /* 0x000fe400078e0209 */
[C---:B------:R-:W-:Y:S01]  /*9810*/  IMAD R15, R13.reuse, UR5, R10 ;  /* 0x000000050d0f7c24 */ /* 0x040fe2000f8e020a */
[----:B------:R-:W-:Y:S01]  /*9820*/  SHF.R.S32.HI R10, RZ, 0x1f, R11 ;  /* 0x0000001fff0a7819 */ /* 0x000fe2000001140b */
[----:B------:R-:W-:Y:S01]  /*9830*/  IMAD.WIDE.U32 R6, R13, UR4, R6 ;  /* 0x000000040d067c25 */ /* 0x000fe2000f8e0006 */
[----:B------:R-:W-:Y:S01]  /*9840*/  SHF.R.S32.HI R12, RZ, 0x1f, R9 ;  /* 0x0000001fff0c7819 */ /* 0x000fe20000011409 */
[----:B------:R-:W0:Y:S01]  /*9850*/  S2UR UR5, SR_CgaCtaId ;  /* 0x00000000000579c3 */ /* 0x000e220000008800 */
[----:B------:R-:W-:Y:S01]  /*9860*/  UMOV UR4, 0x400 ;  /* 0x0000040000047882 */ /* 0x000fe20000000000 */
[----:B------:R-:W-:-:S02]  /*9870*/  IMAD R10, R10, UR6, RZ ;  /* 0x000000060a0a7c24 */ /* 0x000fc4000f8e02ff */
        /* <DEDUP_REMOVED lines=11> */
[----:B------:R-:W-:Y:S01]  /*9930*/  IADD3 R5, R7, R11, RZ ;  /* 0x0000000b07057210 */ /* 0x000fe20007ffe0ff */
[----:B------:R-:W-:Y:S01]  /*9940*/  IMAD R8, R19, 0x80, R8 ;  /* 0x0000008013087824 */ /* 0x000fe200078e0208 */
[----:B------:R-:W-:Y:S01]  /*9950*/  LEA R20, P1, R6, UR8, 0x2 ;  /* 0x0000000806147c11 */ /* 0x000fe2000f8210ff */
[----:B0-----:R-:W-:Y:S01]  /*9960*/  ULEA UR4, UR5, UR4, 0x18 ;  /* 0x0000000405047291 */ /* 0x001fe2000f8ec03f */
        /* <DEDUP_REMOVED lines=8> */
[-C--:B------:R-:W-:Y:S01]  /*99f0*/  ISETP.GE.OR P1, PT, R8, R19.reuse, P0 ;  /* 0x000000130800720c */ /* 0x080fe20000726670 */
[----:B------:R-:W-:Y:S01]  /*9a00*/  IMAD.SHL.U32 R21, R21, 0x2, RZ ;  /* 0x0000000215157824 */ /* 0x000fe200078e00ff */
[-C--:B------:R-:W-:Y:S01]  /*9a10*/  ISETP.GE.OR P0, PT, R18, R19.reuse, P0 ;  /* 0x000000131200720c */ /* 0x080fe20000706670 */
[----:B------:R-:W-:Y:S01]  /*9a20*/  SHFL.IDX PT, R6, R10, 0x1, 0x1c1f ;  /* 0x003c1f000a067f89 */ /* 0x000fe200000e0000 */
[----:B------:R-:W-:Y:S01]  /*9a30*/  UPRMT UR4, URZ, 0x654, UR4 ;  /* 0x000006543f047896 */ /* 0x000fe20008000004 */
[----:B------:R-:W-:-:S02]  /*9a40*/  ISETP.GE.AND P2, PT, R8, R19, PT ;  /* 0x000000130800720c */ /* 0x000fc40003f46270 */
[----:B------:R-:W1:Y:S04]  /*9a50*/  SHFL.IDX PT, R7, R9, 0x1, 0x1c1f ;  /* 0x003c1f0009077f89 */ /* 0x000e6800000e0000 */
[----:B------:R2:W3:Y:S02]  /*9a60*/  SHFL.IDX PT, R16, R20, RZ, 0x1c1f ;  /* 0x001c1fff14107589 */ /* 0x0004e400000e0000 */
[----:B------:R-:W-:Y:S02]  /*9a70*/  SYNCS.ARRIVE.TRANS64.RED.A1T0 RZ, [UR4], RZ ;  /* 0x000000ffffff79a7 */ /* 0x000fe40008100404 */
[----:B------:R2:W4:Y:S04]  /*9a80*/  SHFL.IDX PT, R17, R22, RZ, 0x1c1f ;  /* 0x001c1fff16117589 */ /* 0x00052800000e0000 */
[----:B0-----:R2:W-:Y:S04]  /*9a90*/  @!P1 ST.E desc[UR36][R4.64], R3 ;  /* 0x0000000304009985 */ /* 0x0015e8000c101924 */
[----:B-1----:R2:W-:Y:S01]  /*9aa0*/  @!P0 ST.E desc[UR36][R6.64], R0 ;  /* 0x0000000006008985 */ /* 0x0025e2000c101924 */
[----:B------:R-:W-:Y:S05]  /*9ab0*/  @P2 BRA `(.L_x_2226) ;  /* 0x0000000400782947 */ /* 0x000fea0003800000 */
[C---:B--2---:R-:W-:Y:S01]  /*9ac0*/  VIADD R0, R21.reuse, 0x8 ;  /* 0x0000000815007836 */ /* 0x044fe20000000000 */
[----:B------:R-:W-:Y:S01]  /*9ad0*/  ULDC UR4, c[0x0][0xac8] ;  /* 0x0002b20000047ab9 */ /* 0x000fe20000000800 */
[C---:B------:R-:W-:Y:S01]  /*9ae0*/  IADD3 R3, R21.reuse, 0x10, RZ ;  /* 0x0000001015037810 */ /* 0x040fe20007ffe0ff */
[C---:B------:R-:W-:Y:S01]  /*9af0*/  VIADD R8, R21.reuse, 0x18 ;  /* 0x0000001815087836 */ /* 0x040fe20000000000 */
[C---:B------:R-:W-:Y:S01]  /*9b00*/  ISETP.GE.AND P2, PT, R21.reuse, UR4, PT ;  /* 0x0000000415007c0c */ /* 0x040fe2000bf46270 */
[C---:B------:R-:W-:Y:S01]  /*9b10*/  VIADD R10, R21.reuse, 0x30 ;  /* 0x00000030150a7836 */ /* 0x040fe20000000000 */
[----:B------:R-:W-:Y:S01]  /*9b20*/  ISETP.GE.AND P3, PT, R0, UR4, PT ;  /* 0x0000000400007c0c */ /* 0x000fe2000bf66270 */
[----:B------:R-:W-:Y:S01]  /*9b30*/  VIADD R11, R21, 0x38 ;  /* 0x00000038150b7836 */ /* 0x000fe20000000000 */
[----:B------:R-:W-:Y:S01]  /*9b40*/  ISETP.GE.AND P0, PT, R3, UR4, PT ;  /* 0x0000000403007c0c */ /* 0x000fe2000bf06270 */
[C---:B------:R-:W-:Y:S01]  /*9b50*/  VIADD R15, R21.reuse, 0x60 ;  /* 0x00000060150f7836 */ /* 0x040fe20000000000 */
[----:B------:R-:W-:-:S02]  /*9b60*/  IADD3 R9, R21, 0x28, RZ ;  /* 0x0000002815097810 */ /* 0x000fc40007ffe0ff */
[----:B------:R-:W-:Y:S02]  /*9b70*/  ISETP.GE.AND P1, PT, R8, UR4, PT ;  /* 0x0000000408007c0c */ /* 0x000fe4000bf26270 */
[C---:B------:R-:W-:Y:S02]  /*9b80*/  IADD3 R12, R21.reuse, 0x40, RZ ;  /* 0x00000040150c7810 */ /* 0x040fe40007ffe0ff */
[----:B------:R-:W-:Y:S01]  /*9b90*/  ISETP.GE.AND P4, PT, R10, UR4, PT ;  /* 0x000000040a007c0c */ /* 0x000fe2000bf86270 */
[----:B---34-:R-:W-:Y:S01]  /*9ba0*/  @!P2 IMAD.WIDE R4, R21, 0x4, R16 ;  /* 0x000000041504a825 */ /* 0x018fe200078e0210 */
[----:B------:R-:W-:Y:S02]  /*9bb0*/  ISETP.GE.AND P5, PT, R11, UR4, PT ;  /* 0x000000040b007c0c */ /* 0x000fe4000bfa6270 */
[----:B------:R-:W-:Y:S02]  /*9bc0*/  @!P3 LEA.HI R0, R0, R0, RZ, 0x1 ;  /* 0x000000000000b211 */ /* 0x000fe400078f08ff */
[----:B------:R0:W-:Y:S01]  /*9bd0*/  @!P2 ST.E.64 desc[UR36][R4.64], R24 ;  /* 0x000000180400a985 */ /* 0x0001e2000c101b24 */
[----:B------:R-:W-:-:S02]  /*9be0*/  @!P0 LEA.HI R3, R3, R3, RZ, 0x1 ;  /* 0x0000000303038211 */ /* 0x000fc400078f08ff */
[----:B------:R-:W-:Y:S01]  /*9bf0*/  @!P3 LOP3.LUT R7, R0, 0xfffffffe, RZ, 0xc0, !PT ;  /* 0xfffffffe0007b812 */ /* 0x000fe200078ec0ff */
[----:B------:R-:W-:Y:S01]  /*9c00*/  VIADD R0, R21, 0x20 ;  /* 0x0000002015007836 */ /* 0x000fe20000000000 */
[----:B------:R-:W-:Y:S02]  /*9c10*/  ISETP.GE.AND P6, PT, R12, UR4, PT ;  /* 0x000000040c007c0c */ /* 0x000fe4000bfc6270 */
[----:B------:R-:W-:Y:S01]  /*9c20*/  @!P0 LOP3.LUT R3, R3, 0xfffffffe, RZ, 0xc0, !PT ;  /* 0xfffffffe03038812 */ /* 0x000fe200078ec0ff */
[--C-:B------:R-:W-:Y:S01]  /*9c30*/  @!P3 IMAD.WIDE R6, R7, 0x4, R16.reuse ;  /* 0x000000040706b825 */ /* 0x100fe200078e0210 */
[----:B------:R-:W-:Y:S02]  /*9c40*/  ISETP.GE.AND P2, PT, R0, UR4, PT ;  /* 0x0000000400007c0c */ /* 0x000fe4000bf46270 */
[----:B------:R-:W-:Y:S02]  /*9c50*/  @!P1 LEA.HI R8, R8, R8, RZ, 0x1 ;  /* 0x0000000808089211 */ /* 0x000fe400078f08ff */
[----:B------:R1:W-:Y:S01]  /*9c60*/  @!P3 ST.E.64 desc[UR36][R6.64], R28 ;  /* 0x0000001c0600b985 */ /* 0x0003e2000c101b24 */
[----:B------:R-:W-:Y:S01]  /*9c70*/  ISETP.GE.AND P3, PT, R9, UR4, PT ;  /* 0x0000000409007c0c */ /* 0x000fe2000bf66270 */
[----:B0-----:R-:W-:Y:S01]  /*9c80*/  @!P0 IMAD.WIDE R4, R3, 0x4, R16 ;  /* 0x0000000403048825 */ /* 0x001fe200078e0210 */
[----:B------:R-:W-:-:S02]  /*9c90*/  @!P4 LEA.HI R10, R10, R10, RZ, 0x1 ;  /* 0x0000000a0a0ac211 */ /* 0x000fc400078f08ff */
[----:B------:R-:W-:Y:S02]  /*9ca0*/  @!P6 LEA.HI R12, R12, R12, RZ, 0x1 ;  /* 0x0000000c0c0ce211 */ /* 0x000fe400078f08ff */
[----:B------:R0:W-:Y:S01]  /*9cb0*/  @!P0 ST.E.64 desc[UR36][R4.64], R32 ;  /* 0x0000002004008985 */ /* 0x0001e2000c101b24 */
[----:B------:R-:W-:Y:S02]  /*9cc0*/  IADD3 R14, R21, 0x58, RZ ;  /* 0x00000058150e7810 */ /* 0x000fe40007ffe0ff */
[----:B------:R-:W-:-:S04]  /*9cd0*/  @!P2 LEA.HI R0, R0, R0, RZ, 0x1 ;  /* 0x000000000000a211 */ /* 0x000fc800078f08ff */
[----:B------:R-:W-:Y:S02]  /*9ce0*/  @!P3 LEA.HI R3, R9, R9, RZ, 0x1 ;  /* 0x000000090903b211 */ /* 0x000fe400078f08ff */
[----:B-1----:R-:W-:Y:S02]  /*9cf0*/  @!P1 LOP3.LUT R7, R8, 0xfffffffe, RZ, 0xc0, !PT ;  /* 0xfffffffe08079812 */ /* 0x002fe400078ec0ff */
[----:B------:R-:W-:Y:S02]  /*9d00*/  @!P2 LOP3.LUT R9, R0, 0xfffffffe, RZ, 0xc0, !PT ;  /* 0xfffffffe0009a812 */ /* 0x000fe400078ec0ff */
[----:B------:R-:W-:Y:S01]  /*9d10*/  @!P3 LOP3.LUT R3, R3, 0xfffffffe, RZ, 0xc0, !PT ;  /* 0xfffffffe0303b812 */ /* 0x000fe200078ec0ff */
[--C-:B------:R-:W-:Y:S01]  /*9d20*/  @!P1 IMAD.WIDE R6, R7, 0x4, R16.reuse ;  /* 0x0000000407069825 */ /* 0x100fe200078e0210 */
[----:B------:R-:W-:Y:S02]  /*9d30*/  @!P5 LEA.HI R0, R11, R11, RZ, 0x1 ;  /* 0x0000000b0b00d211 */ /* 0x000fe400078f08ff */
[----:B------:R-:W-:Y:S01]  /*9d40*/  @!P4 LOP3.LUT R11, R10, 0xfffffffe, RZ, 0xc0, !PT ;  /* 0xfffffffe0a0bc812 */ /* 0x000fe200078ec0ff */
[--C-:B0-----:R-:W-:Y:S01]  /*9d50*/  @!P3 IMAD.WIDE R4, R3, 0x4, R16.reuse ;  /* 0x000000040304b825 */ /* 0x101fe200078e0210 */
[----:B------:R-:W-:Y:S01]  /*9d60*/  @!P5 LOP3.LUT R13, R0, 0xfffffffe, RZ, 0xc0, !PT ;  /* 0xfffffffe000dd812 */ /* 0x000fe200078ec0ff */
[----:B------:R0:W-:Y:S01]  /*9d70*/  @!P1 ST.E.64 desc[UR36][R6.64], R36 ;  /* 0x0000002406009985 */ /* 0x0001e2000c101b24 */
[----:B------:R-:W-:Y:S01]  /*9d80*/  @!P6 LOP3.LUT R3, R12, 0xfffffffe, RZ, 0xc0, !PT ;  /* 0xfffffffe0c03e812 */ /* 0x000fe200078ec0ff */
[----:B------:R-:W-:-:S04]  /*9d90*/  @!P2 IMAD.WIDE R8, R9, 0x4, R16 ;  /* 0x000000040908a825 */ /* 0x000fc800078e0210 */
[----:B------:R-:W-:Y:S01]  /*9da0*/  VIADD R0, R21, 0x48 ;  /* 0x0000004815007836 */ /* 0x000fe20000000000 */
[----:B------:R1:W-:Y:S01]  /*9db0*/  @!P2 ST.E.64 desc[UR36][R8.64], R40 ;  /* 0x000000280800a985 */ /* 0x0003e2000c101b24 */
[----:B------:R-:W-:-:S03]  /*9dc0*/  ISETP.GE.AND P2, PT, R14, UR4, PT ;  /* 0x000000040e007c0c */ /* 0x000fc6000bf46270 */
[----:B------:R2:W-:Y:S01]  /*9dd0*/  @!P3 ST.E.64 desc[UR36][R4.64], R44 ;  /* 0x0000002c0400b985 */ /* 0x0005e2000c101b24 */
[----:B------:R-:W-:Y:S01]  /*9de0*/  ISETP.GE.AND P0, PT, R0, UR4, PT ;  /* 0x0000000400007c0c */ /* 0x000fe2000bf06270 */
[----:B0-----:R-:W-:Y:S01]  /*9df0*/  @!P4 IMAD.WIDE R6, R11, 0x4, R16 ;  /* 0x000000040b06c825 */ /* 0x001fe200078e0210 */
[----:B------:R-:W-:-:S03]  /*9e00*/  ISETP.GE.AND P3, PT, R15, UR4, PT ;  /* 0x000000040f007c0c */ /* 0x000fc6000bf66270 */
[--C-:B------:R-:W-:Y:S01]  /*9e10*/  @!P5 IMAD.WIDE R10, R13, 0x4, R16.reuse ;  /* 0x000000040d0ad825 */ /* 0x100fe200078e0210 */
[----:B------:R0:W-:Y:S01]  /*9e20*/  @!P4 ST.E.64 desc[UR36][R6.64], R48 ;  /* 0x000000300600c985 */ /* 0x0001e2000c101b24 */
[----:B-1----:R-:W-:Y:S02]  /*9e30*/  IADD3 R9, R21, 0x70, RZ ;  /* 0x0000007015097810 */ /* 0x002fe40007ffe0ff */
[----:B------:R-:W-:Y:S01]  /*9e40*/  @!P6 IMAD.WIDE R12, R3, 0x4, R16 ;  /* 0x00000004030ce825 */ /* 0x000fe200078e0210 */
[----:B------:R1:W-:Y:S01]  /*9e50*/  @!P5 ST.E.64 desc[UR36][R10.64], R52 ;  /* 0x000000340a00d985 */ /* 0x0003e2000c101b24 */
[----:B------:R-:W-:Y:S02]  /*9e60*/  @!P2 LEA.HI R14, R14, R14, RZ, 0x1 ;  /* 0x0000000e0e0ea211 */ /* 0x000fe400078f08ff */
[C---:B------:R-:W-:Y:S01]  /*9e70*/  VIADD R3, R21.reuse, 0x50 ;  /* 0x0000005015037836 */ /* 0x040fe20000000000 */
[----:B------:R3:W-:Y:S01]  /*9e80*/  @!P6 ST.E.64 desc[UR36][R12.64], R56 ;  /* 0x000000380c00e985 */ /* 0x0007e2000c101b24 */
[----:B--2---:R-:W-:Y:S01]  /*9e90*/  VIADD R5, R21, 0x78 ;  /* 0x0000007815057836 */ /* 0x004fe20000000000 */
[----:B------:R-:W-:Y:S01]  /*9ea0*/  ISETP.GE.AND P5, PT, R9, UR4, PT ;  /* 0x0000000409007c0c */ /* 0x000fe2000bfa6270 */
[----:B------:R-:W-:Y:S01]  /*9eb0*/  VIADD R8, R21, 0x68 ;  /* 0x0000006815087836 */ /* 0x000fe20000000000 */
[----:B------:R-:W-:-:S02]  /*9ec0*/  ISETP.GE.AND P1, PT, R3, UR4, PT ;  /* 0x0000000403007c0c */ /* 0x000fc4000bf26270 */
[----:B------:R-:W-:Y:S02]  /*9ed0*/  ISETP.GE.AND P6, PT, R5, UR4, PT ;  /* 0x0000000405007c0c */ /* 0x000fe4000bfc6270 */
[----:B------:R-:W-:Y:S02]  /*9ee0*/  ISETP.GE.AND P4, PT, R8, UR4, PT ;  /* 0x0000000408007c0c */ /* 0x000fe4000bf86270 */
[----:B------:R-:W-:Y:S02]  /*9ef0*/  @!P0 LEA.HI R0, R0, R0, RZ, 0x1 ;  /* 0x0000000000008211 */ /* 0x000fe400078f08ff */
[----:B------:R-:W-:-:S03]  /*9f00*/  @!P3 LEA.HI R15, R15, R15, RZ, 0x1 ;  /* 0x0000000f0f0fb211 */ /* 0x000fc600078f08ff */
[----:B------:R-:W-:Y:S02]  /*9f10*/  @!P5 LEA.HI R4, R9, R9, RZ, 0x1 ;  /* 0x000000090904d211 */ /* 0x000fe400078f08ff */
[----:B------:R-:W-:Y:S02]  /*9f20*/  @!P1 LEA.HI R3, R3, R3, RZ, 0x1 ;  /* 0x0000000303039211 */ /* 0x000fe400078f08ff */
[----:B0-----:R-:W-:Y:S02]  /*9f30*/  @!P6 LEA.HI R6, R5, R5, RZ, 0x1 ;  /* 0x000000050506e211 */ /* 0x001fe400078f08ff */
[----:B------:R-:W-:Y:S02]  /*9f40*/  @!P4 LEA.HI R8, R8, R8, RZ, 0x1 ;  /* 0x000000080808c211 */ /* 0x000fe400078f08ff */
[----:B------:R-:W-:Y:S02]  /*9f50*/  @!P0 LOP3.LUT R5, R0, 0xfffffffe, RZ, 0xc0, !PT ;  /* 0xfffffffe00058812 */ /* 0x000fe400078ec0ff */
[----:B------:R-:W-:-:S02]  /*9f60*/  @!P1 LOP3.LUT R3, R3, 0xfffffffe, RZ, 0xc0, !PT ;  /* 0xfffffffe03039812 */ /* 0x000fc400078ec0ff */
[----:B------:R-:W-:Y:S02]  /*9f70*/  @!P2 LOP3.LUT R9, R14, 0xfffffffe, RZ, 0xc0, !PT ;  /* 0xfffffffe0e09a812 */ /* 0x000fe400078ec0ff */
[----:B-1----:R-:W-:Y:S02]  /*9f80*/  @!P3 LOP3.LUT R11, R15, 0xfffffffe, RZ, 0xc0, !PT ;  /* 0xfffffffe0f0bb812 */ /* 0x002fe400078ec0ff */
[----:B---3--:R-:W-:Y:S01]  /*9f90*/  @!P4 LOP3.LUT R13, R8, 0xfffffffe, RZ, 0xc0, !PT ;  /* 0xfffffffe080dc812 */ /* 0x008fe200078ec0ff */
        /* <DEDUP_REMOVED lines=16> */
.L_x_2226:
[----:B------:R-:W-:Y:S05]  /*a0a0*/  BSYNC B0 ;  /* 0x0000000000007941 */ /* 0x000fea0003800000 */
.L_x_2225:
[----:B------:R-:W-:Y:S01]  /*a0b0*/  ISETP.GE.AND P0, PT, R18, R19, PT ;  /* 0x000000131200720c */ /* 0x000fe20003f06270 */
[----:B0-----:R0:W1:Y:S04]  /*a0c0*/  SHFL.IDX PT, R15, R22, 0x1, 0x1c1f ;  /* 0x003c1f00160f7f89 */ /* 0x00106800000e0000 */
[----:B------:R0:W0:Y:S08]  /*a0d0*/  SHFL.IDX PT, R14, R20, 0x1, 0x1c1f ;  /* 0x003c1f00140e7f89 */ /* 0x00003000000e0000 */
[----:B------:R-:W-:Y:S05]  /*a0e0*/  @P0 BRA `(.L_x_2185) ;  /* 0x0000004400100947 */ /* 0x000fea0003800000 */
[----:B------:R-:W-:Y:S01]  /*a0f0*/  ULDC UR4, c[0x0][0xac8] ;  /* 0x0002b20000047ab9 */ /* 0x000fe20000000800 */
[C---:B--2---:R-:W-:Y:S01]  /*a100*/  VIADD R0, R21.reuse, 0x8 ;  /* 0x0000000815007836 */ /* 0x044fe20000000000 */
[C---:B------:R-:W-:Y:S01]  /*a110*/  ISETP.GE.AND P0, PT, R21.reuse, UR4, PT ;  /* 0x0000000415007c0c */ /* 0x040fe2000bf06270 */
[C---:B------:R-:W-:Y:S01]  /*a120*/  VIADD R8, R21.reuse, 0x18 ;  /* 0x0000001815087836 */ /* 0x040fe20000000000 */
[C---:B------:R-:W-:Y:S01]  /*a130*/  IADD3 R3, R21.reuse, 0x10, RZ ;  /* 0x0000001015037810 */ /* 0x040fe20007ffe0ff */
[C---:B------:R-:W-:Y:S01]  /*a140*/  VIADD R9, R21.reuse, 0x20 ;  /* 0x0000002015097836 */ /* 0x040fe20000000000 */
[----:B------:R-:W-:Y:S01]  /*a150*/  ISETP.GE.AND P5, PT, R0, UR4, PT ;  /* 0x0000000400007c0c */ /* 0x000fe2000bfa6270 */
[----:B------:R-:W-:Y:S01]  /*a160*/  VIADD R11, R21, 0x30 ;  /* 0x00000030150b7836 */ /* 0x000fe20000000000 */
[----:B------:R-:W-:Y:S01]  /*a170*/  ISETP.GE.AND P6, PT, R3, UR4, PT ;  /* 0x0000000403007c0c */ /* 0x000fe2000bfc6270 */
[C---:B------:R-:W-:Y:S01]  /*a180*/  VIADD R12, R21.reuse, 0x38 ;  /* 0x00000038150c7836 */ /* 0x040fe20000000000 */
[C---:B------:R-:W-:Y:S01]  /*a190*/  IADD3 R10, R21.reuse, 0x28, RZ ;  /* 0x00000028150a7810 */ /* 0x040fe20007ffe0ff */
[----:B------:R-:W-:Y:S01]  /*a1a0*/  VIADD R18, R21, 0x48 ;  /* 0x0000004815127836 */ /* 0x000fe20000000000 */
[----:B------:R-:W-:Y:S01]  /*a1b0*/  ISETP.GE.AND P4, PT, R9, UR4, PT ;  /* 0x0000000409007c0c */ /* 0x000fe2000bf86270 */
[C---:B------:R-:W-:Y:S01]  /*a1c0*/  VIADD R19, R21.reuse, 0x68 ;  /* 0x0000006815137836 */ /* 0x040fe20000000000 */
[----:B------:R-:W-:Y:S01]  /*a1d0*/  ISETP.GE.AND P3, PT, R10, UR4, PT ;  /* 0x000000040a007c0c */ /* 0x000fe2000bf66270 */
[----:B01----:R-:W-:Y:S01]  /*a1e0*/  @!P0 IMAD.WIDE R4, R21, 0x4, R14 ;  /* 0x0000000415048825 */ /* 0x003fe200078e020e */
        /* <DEDUP_REMOVED lines=14> */
[----:B------:R-:W-:Y:S01]  /*a2d0*/  @!P1 LEA.HI R12, R12, R12, RZ, 0x1 ;  /* 0x0000000c0c0c9211 */ /* 0x000fe200078f08ff */
[----:B------:R0:W-:Y:S01]  /*a2e0*/  @!P5 ST.E.64 desc[UR36][R4.64], R30 ;  /* 0x0000001e0400d985 */ /* 0x0001e2000c101b24 */
[----:B------:R-:W-:-:S02]  /*a2f0*/  @!P0 LOP3.LUT R3, R8, 0xfffffffe, RZ, 0xc0, !PT ;  /* 0xfffffffe08038812 */ /* 0x000fc400078ec0ff */
[----:B------:R-:W-:Y:S01]  /*a300*/  @!P4 LOP3.LUT R9, R9, 0xfffffffe, RZ, 0xc0, !PT ;  /* 0xfffffffe0909c812 */ /* 0x000fe200078ec0ff */
[----:B------:R1:W-:Y:S01]  /*a310*/  @!P6 ST.E.64 desc[UR36][R6.64], R34 ;  /* 0x000000220600e985 */ /* 0x0003e2000c101b24 */
[----:B------:R-:W-:Y:S02]  /*a320*/  @!P3 LOP3.LUT R11, R10, 0xfffffffe, RZ, 0xc0, !PT ;  /* 0xfffffffe0a0bb812 */ /* 0x000fe400078ec0ff */
[----:B------:R-:W-:Y:S01]  /*a330*/  @!P2 LOP3.LUT R13, R0, 0xfffffffe, RZ, 0xc0, !PT ;  /* 0xfffffffe000da812 */ /* 0x000fe200078ec0ff */
[C---:B------:R-:W-:Y:S01]  /*a340*/  VIADD R0, R21.reuse, 0x50 ;  /* 0x0000005015007836 */ /* 0x040fe20000000000 */
[----:B---3--:R-:W-:Y:S02]  /*a350*/  IADD3 R16, R21, 0x40, RZ ;  /* 0x0000004015107810 */ /* 0x008fe40007ffe0ff */
[----:B----4-:R-:W-:Y:S02]  /*a360*/  @!P1 LOP3.LUT R17, R12, 0xfffffffe, RZ, 0xc0, !PT ;  /* 0xfffffffe0c119812 */ /* 0x010fe400078ec0ff */
[----:B------:R-:W-:Y:S01]  /*a370*/  ISETP.GE.AND P5, PT, R16, UR4, PT ;  /* 0x0000000410007c0c */ /* 0x000fe2000bfa6270 */
[----:B0-----:R-:W-:Y:S01]  /*a380*/  @!P0 IMAD.WIDE R4, R3, 0x4, R14 ;  /* 0x0000000403048825 */ /* 0x001fe200078e020e */
[----:B------:R-:W-:-:S02]  /*a390*/  ISETP.GE.AND P6, PT, R18, UR4, PT ;  /* 0x0000000412007c0c */ /* 0x000fc4000bfc6270 */
[----:B------:R-:W-:Y:S01]  /*a3a0*/  IADD3 R3, R21, 0x58, RZ ;  /* 0x0000005815037810 */ /* 0x000fe20007ffe0ff */
[--C-:B-1----:R-:W-:Y:S01]  /*a3b0*/  @!P4 IMAD.WIDE R6, R9, 0x4, R14.reuse ;  /* 0x000000040906c825 */ /* 0x102fe200078e020e */
[----:B------:R0:W-:Y:S01]  /*a3c0*/  @!P0 ST.E.64 desc[UR36][R4.64], R38 ;  /* 0x0000002604008985 */ /* 0x0001e2000c101b24 */
[----:B------:R-:W-:Y:S02]  /*a3d0*/  IADD3 R20, R21, 0x70, RZ ;  /* 0x0000007015147810 */ /* 0x000fe40007ffe0ff */
[--C-:B------:R-:W-:Y:S01]  /*a3e0*/  @!P3 IMAD.WIDE R8, R11, 0x4, R14.reuse ;  /* 0x000000040b08b825 */ /* 0x100fe200078e020e */
[----:B------:R1:W-:Y:S01]  /*a3f0*/  @!P4 ST.E.64 desc[UR36][R6.64], R42 ;  /* 0x0000002a0600c985 */ /* 0x0003e2000c101b24 */
[----:B------:R-:W-:Y:S02]  /*a400*/  ISETP.GE.AND P0, PT, R0, UR4, PT ;  /* 0x0000000400007c0c */ /* 0x000fe4000bf06270 */
[----:B------:R-:W-:Y:S01]  /*a410*/  @!P2 IMAD.WIDE R10, R13, 0x4, R14 ;  /* 0x000000040d0aa825 */ /* 0x000fe200078e020e */
[----:B------:R2:W-:Y:S01]  /*a420*/  @!P3 ST.E.64 desc[UR36][R8.64], R46 ;  /* 0x0000002e0800b985 */ /* 0x0005e2000c101b24 */
[----:B------:R-:W-:-:S02]  /*a430*/  ISETP.GE.AND P3, PT, R19, UR4, PT ;  /* 0x0000000413007c0c */ /* 0x000fc4000bf66270 */
[----:B------:R-:W-:Y:S01]  /*a440*/  @!P1 IMAD.WIDE R12, R17, 0x4, R14 ;  /* 0x00000004110c9825 */ /* 0x000fe200078e020e */
[----:B------:R3:W-:Y:S01]  /*a450*/  @!P2 ST.E.64 desc[UR36][R10.64], R50 ;  /* 0x000000320a00a985 */ /* 0x0007e2000c101b24 */
[----:B------:R-:W-:Y:S02]  /*a460*/  ISETP.GE.AND P4, PT, R20, UR4, PT ;  /* 0x0000000414007c0c */ /* 0x000fe4000bf86270 */
[----:B------:R-:W-:Y:S01]  /*a470*/  VIADD R17, R21, 0x60 ;  /* 0x0000006015117836 */ /* 0x000fe20000000000 */
[----:B------:R4:W-:Y:S01]  /*a480*/  @!P1 ST.E.64 desc[UR36][R12.64], R54 ;  /* 0x000000360c009985 */ /* 0x0009e2000c101b24 */
[----:B------:R-:W-:Y:S01]  /*a490*/  ISETP.GE.AND P1, PT, R3, UR4, PT ;  /* 0x0000000403007c0c */ /* 0x000fe2000bf26270 */
[----:B------:R-:W-:Y:S01]  /*a4a0*/  VIADD R21, R21, 0x78 ;  /* 0x0000007815157836 */ /* 0x000fe20000000000 */
[----:B------:R-:W-:Y:S02]  /*a4b0*/  @!P5 LEA.HI R16, R16, R16, RZ, 0x1 ;  /* 0x000000101010d211 */ /* 0x000fe400078f08ff */
[----:B------:R-:W-:-:S02]  /*a4c0*/  ISETP.GE.AND P2, PT, R17, UR4, PT ;  /* 0x0000000411007c0c */ /* 0x000fc4000bf46270 */
[----:B------:R-:W-:Y:S02]  /*a4d0*/  @!P6 LEA.HI R18, R18, R18, RZ, 0x1 ;  /* 0x000000121212e211 */ /* 0x000fe400078f08ff */
[----:B0-----:R-:W-:Y:S02]  /*a4e0*/  @!P5 LOP3.LUT R5, R16, 0xfffffffe, RZ, 0xc0, !PT ;  /* 0xfffffffe1005d812 */ /* 0x001fe400078ec0ff */
[----:B-1----:R-:W-:Y:S02]  /*a4f0*/  @!P6 LOP3.LUT R7, R18, 0xfffffffe, RZ, 0xc0, !PT ;  /* 0xfffffffe1207e812 */ /* 0x002fe400078ec0ff */
[----:B------:R-:W-:Y:S01]  /*a500*/  @!P0 LEA.HI R0, R0, R0, RZ, 0x1 ;  /* 0x0000000000008211 */ /* 0x000fe200078f08ff */
[--C-:B------:R-:W-:Y:S01]  /*a510*/  @!P5 IMAD.WIDE R4, R5, 0x4, R14.reuse ;  /* 0x000000040504d825 */ /* 0x100fe200078e020e */
[----:B--2---:R-:W-:Y:S02]  /*a520*/  @!P1 LEA.HI R8, R3, R3, RZ, 0x1 ;  /* 0x0000000303089211 */ /* 0x004fe400078f08ff */
[----:B------:R-:W-:Y:S01]  /*a530*/  @!P3 LEA.HI R19, R19, R19, RZ, 0x1 ;  /* 0x000000131313b211 */ /* 0x000fe200078f08ff */
[----:B------:R-:W-:Y:S01]  /*a540*/  @!P6 IMAD.WIDE R6, R7, 0x4, R14 ;  /* 0x000000040706e825 */ /* 0x000fe200078e020e */
[----:B------:R-:W-:Y:S01]  /*a550*/  @!P2 LEA.HI R17, R17, R17, RZ, 0x1 ;  /* 0x000000111111a211 */ /* 0x000fe200078f08ff */
[----:B------:R0:W-:Y:S01]  /*a560*/  @!P5 ST.E.64 desc[UR36][R4.64], R58 ;  /* 0x0000003a0400d985 */ /* 0x0001e2000c101b24 */
[----:B------:R-:W-:-:S02]  /*a570*/  @!P4 LEA.HI R20, R20, R20, RZ, 0x1 ;  /* 0x000000141414c211 */ /* 0x000fc400078f08ff */
[----:B------:R-:W-:Y:S01]  /*a580*/  @!P0 LOP3.LUT R3, R0, 0xfffffffe, RZ, 0xc0, !PT ;  /* 0xfffffffe00038812 */ /* 0x000fe200078ec0ff */
[----:B------:R1:W-:Y:S01]  /*a590*/  @!P6 ST.E.64 desc[UR36][R6.64], R62 ;  /* 0x0000003e0600e985 */ /* 0x0003e2000c101b24 */
[----:B------:R-:W-:Y:S02]  /*a5a0*/  @!P1 LOP3.LUT R9, R8, 0xfffffffe, RZ, 0xc0, !PT ;  /* 0xfffffffe08099812 */ /* 0x000fe400078ec0ff */
[----:B------:R-:W-:Y:S02]  /*a5b0*/  @!P2 LOP3.LUT R17, R17, 0xfffffffe, RZ, 0xc0, !PT ;  /* 0xfffffffe1111a812 */ /* 0x000fe400078ec0ff */
[----:B---3--:R-:W-:Y:S02]  /*a5c0*/  @!P3 LOP3.LUT R11, R19, 0xfffffffe, RZ, 0xc0, !PT ;  /* 0xfffffffe130bb812 */ /* 0x008fe400078ec0ff */
        /* <DEDUP_REMOVED lines=18> */
.L_x_2224:
[----:B------:R-:W1:Y:S02]  /*a6f0*/  S2R R0, SR_TID.X ;  /* 0x0000000000007919 */ /* 0x000e640000002100 */
[----:B-1----:R-:W-:-:S05]  /*a700*/  VIADD R3, R0, 0xffffff80 ;  /* 0xffffff8000037836 */ /* 0x002fca0000000000 */
[----:B------:R-:W-:-:S13]  /*a710*/  ISETP.GT.AND P0, PT, R3, 0x7f, PT ;  /* 0x0000007f0300780c */ /* 0x000fda0003f04270 */
[----:B------:R-:W-:Y:S05]  /*a720*/  @P0 BRA `(.L_x_2185) ;  /* 0x0000003c00800947 */ /* 0x000fea0003800000 */
[----:B------:R-:W1:Y:S01]  /*a730*/  S2R R3, SR_CTAID.X ;  /* 0x0000000000037919 */ /* 0x000e620000002500 */
[----:B------:R-:W2:Y:S01]  /*a740*/  LDC R8, c[0x0][0xbe8] ;  /* 0x0002fa00ff087b82 */ /* 0x000ea20000000800 */
[----:B------:R-:W-:Y:S01]  /*a750*/  ULDC UR4, c[0x0][0xa88] ;  /* 0x0002a20000047ab9 */ /* 0x000fe20000000800 */
[----:B-1----:R-:W-:Y:S01]  /*a760*/  LEA R0, R3, R0, 0x7 ;  /* 0x0000000003007211 */ /* 0x002fe200078e38ff */
[----:B--2---:R-:W-:-:S04]  /*a770*/  IMAD R3, R8, UR4, RZ ;  /* 0x0000000408037c24 */ /* 0x004fc8000f8e02ff */
[----:B------:R-:W-:-:S05]  /*a780*/  VIADD R0, R0, 0xffffff80 ;  /* 0xffffff8000007836 */ /* 0x000fca0000000000 */
[----:B------:R-:W-:-:S13]  /*a790*/  ISETP.GE.AND P0, PT, R0, R3, PT ;  /* 0x000000030000720c */ /* 0x000fda0003f06270 */
[----:B------:R-:W-:Y:S05]  /*a7a0*/  @P0 BRA `(.L_x_2185) ;  /* 0x0000003c00600947 */ /* 0x000fea0003800000 */
[----:B------:R-:W-:Y:S01]  /*a7b0*/  ISETP.NE.AND P0, PT, R8, 0x1, PT ;  /* 0x000000010800780c */ /* 0x000fe20003f05270 */
[----:B------:R-:W1:Y:S01]  /*a7c0*/  S2UR UR4, SR_CTAID.Z ;  /* 0x00000000000479c3 */ /* 0x000e620000002700 */
[----:B------:R-:W-:Y:S01]  /*a7d0*/  SHF.R.S32.HI R3, RZ, 0x1f, R16 ;  /* 0x0000001fff037819 */ /* 0x000fe20000011410 */
[----:B------:R-:W-:Y:S02]  /*a7e0*/  ULDC.64 UR6, c[0x0][0xbd0] ;  /* 0x0002f40000067ab9 */ /* 0x000fe40000000a00 */
[----:B------:R-:W-:-:S04]  /*a7f0*/  IMAD.WIDE.U32 R4, R16, UR6, RZ ;  /* 0x0000000610047c25 */ /* 0x000fc8000f8e00ff */
[----:B------:R-:W2:Y:S01]  /*a800*/  LDC.64 R12, c[0x0][0xbd8] ;  /* 0x0002f600ff0c7b82 */ /* 0x000ea20000000a00 */
[----:B------:R-:W-:-:S04]  /*a810*/  IMAD R3, R3, UR6, RZ ;  /* 0x0000000603037c24 */ /* 0x000fc8000f8e02ff */
[----:B------:R-:W-:Y:S02]  /*a820*/  IMAD R3, R16, UR7, R3 ;  /* 0x0000000710037c24 */ /* 0x000fe4000f8e0203 */
[----:B------:R-:W-:Y:S01]  /*a830*/  IMAD.MOV R16, RZ, RZ, -R16 ;  /* 0x000000ffff107224 */ /* 0x000fe200078e0a10 */
[----:B------:R-:W0:Y:S02]  /*a840*/  @P0 LDC R9, c[0x0][0xbec] ;  /* 0x0002fb00ff090b82 */ /* 0x000e240000000800 */
[----:B------:R-:W-:Y:S01]  /*a850*/  IADD3 R5, R5, R3, RZ ;  /* 0x0000000305057210 */ /* 0x000fe20007ffe0ff */
[----:B------:R-:W-:-:S05]  /*a860*/  IMAD.MOV.U32 R3, RZ, RZ, R0 ;  /* 0x000000ffff037224 */ /* 0x000fca00078e0000 */
[----:B------:R-:W3:Y:S01]  /*a870*/  S2UR UR8, SR_CTAID.Y ;  /* 0x00000000000879c3 */ /* 0x000ee20000002600 */
[----:B-1----:R-:W-:-:S07]  /*a880*/  USHF.R.S32.HI UR5, URZ, 0x1f, UR4 ;  /* 0x0000001f3f057899 */ /* 0x002fce0008011404 */
[----:B------:R-:W3:Y:S01]  /*a890*/  LDC R7, c[0x0][0xc50] ;  /* 0x00031400ff077b82 */ /* 0x000ee20000000800 */
[C---:B--2---:R-:W-:Y:S02]  /*a8a0*/  IMAD R10, R12.reuse, UR5, RZ ;  /* 0x000000050c0a7c24 */ /* 0x044fe4000f8e02ff */
[----:B------:R-:W-:-:S04]  /*a8b0*/  IMAD.WIDE.U32 R4, R12, UR4, R4 ;  /* 0x000000040c047c25 */ /* 0x000fc8000f8e0004 */
[----:B------:R-:W-:Y:S01]  /*a8c0*/  IMAD R13, R13, UR4, R10 ;  /* 0x000000040d0d7c24 */ /* 0x000fe2000f8e020a */
[----:B------:R-:W1:Y:S01]  /*a8d0*/  @P0 LDC R11, c[0x0][0xbf0] ;  /* 0x0002fc00ff0b0b82 */ /* 0x000e620000000800 */
[----:B0-----:R-:W-:Y:S01]  /*a8e0*/  @P0 IMAD.HI.U32 R6, R0, R9, RZ ;  /* 0x0000000900060227 */ /* 0x001fe200078e00ff */
[----:B------:R-:W-:Y:S02]  /*a8f0*/  ULDC.64 UR4, c[0x0][0xbe0] ;  /* 0x0002f80000047ab9 */ /* 0x000fe40000000a00 */
[----:B------:R-:W-:Y:S01]  /*a900*/  IADD3 R5, R13, R5, RZ ;  /* 0x000000050d057210 */ /* 0x000fe20007ffe0ff */
[----:B---3--:R-:W-:-:S04]  /*a910*/  IMAD R9, R7, R16, UR8 ;  /* 0x0000000807097e24 */ /* 0x008fc8000f8e0210 */
[----:B------:R-:W-:Y:S01]  /*a920*/  IMAD.WIDE.U32 R4, R9, UR4, R4 ;  /* 0x0000000409047c25 */ /* 0x000fe2000f8e0004 */
[----:B-1----:R-:W-:Y:S02]  /*a930*/  @P0 SHF.R.U32.HI R3, RZ, R11, R6 ;  /* 0x0000000bff030219 */ /* 0x002fe40000011606 */
[----:B------:R-:W-:Y:S02]  /*a940*/  SHF.R.S32.HI R6, RZ, 0x1f, R9 ;  /* 0x0000001fff067819 */ /* 0x000fe40000011409 */
[----:B------:R-:W-:Y:S01]  /*a950*/  IADD3 R4, P0, R3, R4, RZ ;  /* 0x0000000403047210 */ /* 0x000fe20007f1e0ff */
[----:B------:R-:W-:Y:S02]  /*a960*/  IMAD.MOV R7, RZ, RZ, -R3 ;  /* 0x000000ffff077224 */ /* 0x000fe400078e0a03 */
[----:B------:R-:W-:Y:S02]  /*a970*/  IMAD R6, R6, UR4, RZ ;  /* 0x0000000406067c24 */ /* 0x000fe4000f8e02ff */
[----:B------:R-:W-:-:S02]  /*a980*/  IMAD R7, R8, R7, R0 ;  /* 0x0000000708077224 */ /* 0x000fc400078e0200 */
[----:B------:R-:W-:Y:S01]  /*a990*/  IMAD R6, R9, UR5, R6 ;  /* 0x0000000509067c24 */ /* 0x000fe2000f8e0206 */
[----:B------:R-:W-:Y:S01]  /*a9a0*/  SHF.R.S32.HI R9, RZ, 0x1f, R3 ;  /* 0x0000001fff097819 */ /* 0x000fe20000011403 */
[----:B------:R-:W-:Y:S01]  /*a9b0*/  ULDC.64 UR4, c[0x0][0xbc8] ;  /* 0x0002f20000047ab9 */ /* 0x000fe20000000a00 */
        /* <DEDUP_REMOVED lines=12> */
.L_x_2183:
        /* <DEDUP_REMOVED lines=18> */
.L_x_2227:
[----:B------:R-:W-:Y:S01]  /*aba0*/  ULDC UR44, c[0x0][0xc50] ;  /* 0x00031400002c7ab9 */ /* 0x000fe20000000800 */
[----:B------:R-:W-:Y:S01]  /*abb0*/  UMOV UR41, UR6 ;  /* 0x0000000600297c82 */ /* 0x000fe20008000000 */
[----:B------:R-:W-:-:S11]  /*abc0*/  UISETP.NE.AND UP0, UPT, UR44, 0x1, UPT ;  /* 0x000000012c00788c */ /* 0x000fd6000bf05270 */
[----:B------:R-:W-:Y:S01]  /*abd0*/  @UP0 ULDC UR4, c[0x0][0xc54] ;  /* 0x0003150000040ab9 */ /* 0x000fe20000000800 */
[----:B------:R-:W-:Y:S01]  /*abe0*/  @UP0 ULDC UR7, c[0x0][0xc58] ;  /* 0x0003160000070ab9 */ /* 0x000fe20000000800 */
[----:B------:R-:W-:-:S04]  /*abf0*/  UIMAD.WIDE.U32 UR4, UR6, UR4, URZ ;  /* 0x00000004060472a5 */ /* 0x000fc8000f8e003f */
[----:B------:R-:W-:-:S12]  /*ac00*/  @UP0 USHF.R.U32.HI UR41, URZ, UR7, UR5 ;  /* 0x000000073f290299 */ /* 0x000fd80008011605 */
.L_x_2228:
[----:B------:R-:W-:Y:S01]  /*ac10*/  ISETP.GE.AND P0, PT, R31, RZ, PT ;  /* 0x000000ff1f00720c */ /* 0x000fe20003f06270 */
[----:B------:R-:W-:Y:S01]  /*ac20*/  UIADD3 UR4, -UR41, URZ, URZ ;  /* 0x0000003f29047290 */ /* 0x000fe2000fffe13f */
[----:B------:R-:W-:Y:S01]  /*ac30*/  MOV R9, 0x1 ;  /* 0x0000000100097802 */ /* 0x000fe20000000f00 */
[----:B------:R-:W-:Y:S02]  /*ac40*/  IMAD.MOV.U32 R0, RZ, RZ, RZ ;  /* 0x000000ffff007224 */ /* 0x000fe400078e00ff */
[----:B------:R-:W-:Y:S01]  /*ac50*/  UIMAD UR44, UR44, UR4, UR6 ;  /* 0x000000042c2c72a4 */ /* 0x000fe2000f8e0206 */
[----:B------:R-:W-:-:S07]  /*ac60*/  IMAD.MOV.U32 R10, RZ, RZ, 0x1 ;  /* 0x00000001ff0a7424 */ /* 0x000fce00078e00ff */
[----:B------:R-:W-:Y:S05]  /*ac70*/  @!P0 BRA `(.L_x_2229) ;  /* 0x0000003400748947 */ /* 0x000fea0003800000 */
[----:B------:R-:W0:Y:S01]  /*ac80*/  LDC.64 R4, c[0x0][0xa28] ;  /* 0x00028a00ff047b82 */ /* 0x000e220000000a00 */
[----:B------:R-:W-:Y:S01]  /*ac90*/  ULDC UR4, c[0x0][0x448] ;  /* 0x0001120000047ab9 */ /* 0x000fe20000000800 */
[----:B------:R-:W-:Y:S01]  /*aca0*/  ULDC UR7, c[0x0][0x2f0] ;  /* 0x0000bc0000077ab9 */ /* 0x000fe20000000800 */
[----:B------:R-:W-:-:S05]  /*acb0*/  MOV R30, RZ ;  /* 0x000000ff001e7202 */ /* 0x000fca0000000f00 */
[----:B------:R-:W1:Y:S01]  /*acc0*/  S2UR UR48, SR_CTAID.X ;  /* 0x00000000003079c3 */ /* 0x000e620000002500 */
[----:B------:R-:W-:Y:S01]  /*acd0*/  UISETP.NE.AND UP1, UPT, UR4, 0x1, UPT ;  /* 0x000000010400788c */ /* 0x000fe2000bf25270 */
[----:B------:R-:W-:Y:S02]  /*ace0*/  ULDC UR8, c[0x0][0x288] ;  /* 0x0000a20000087ab9 */ /* 0x000fe40000000800 */
[----:B------:R-:W-:Y:S02]  /*acf0*/  ULDC.64 UR4, c[0x0][0x418] ;  /* 0x0001060000047ab9 */ /* 0x000fe40000000a00 */
[----:B------:R-:W-:-:S03]  /*ad00*/  UISETP.NE.U32.AND UP0, UPT, UR4, URZ, UPT ;  /* 0x0000003f0400728c */ /* 0x000fc6000bf05070 */
[----:B------:R-:W-:Y:S01]  /*ad10*/  ULDC UR4, c[0x0][0x424] ;  /* 0x0001090000047ab9 */ /* 0x000fe20000000800 */
[----:B------:R-:W-:-:S03]  /*ad20*/  UISETP.NE.AND.EX UP0, UPT, UR5, URZ, UPT, UP0 ;  /* 0x0000003f0500728c */ /* 0x000fc6000bf05300 */
[----:B------:R-:W-:Y:S01]  /*ad30*/  @UP1 ULDC UR5, c[0x0][0x44c] ;  /* 0x0001130000051ab9 */ /* 0x000fe20000000800 */
[----:B0-----:R-:W-:Y:S01]  /*ad40*/  ISETP.NE.U32.AND P0, PT, R4, RZ, PT ;  /* 0x000000ff0400720c */ /* 0x001fe20003f05070 */
[----:B------:R-:W-:-:S03]  /*ad50*/  USEL UR42, UR4, 0x1, UP0 ;  /* 0x00000001042a7887 */ /* 0x000fc60008000000 */
[----:B------:R-:W-:Y:S01]  /*ad60*/  ISETP.NE.AND.EX P0, PT, R5, RZ, PT, P0 ;  /* 0x000000ff0500720c */ /* 0x000fe20003f05300 */
[----:B-1----:R-:W-:Y:S02]  /*ad70*/  ULEA UR6, UR48, 0x7f, 0x7 ;  /* 0x0000007f30067891 */ /* 0x002fe4000f8e383f */
[----:B------:R-:W-:Y:S02]  /*ad80*/  UIMAD UR42, UR42, UR7, URZ ;  /* 0x000000072a2a72a4 */ /* 0x000fe4000f8e023f */
[----:B------:R-:W-:Y:S01]  /*ad90*/  UIMAD.WIDE.U32 UR4, UR6, UR5, URZ ;  /* 0x00000005060472a5 */ /* 0x000fe2000f8e003f */
[----:B------:R-:W-:-:S03]  /*ada0*/  @UP1 ULDC UR7, c[0x0][0x450] ;  /* 0x0001140000071ab9 */ /* 0x000fc60000000800 */
[----:B------:R-:W-:-:S04]  /*adb0*/  @UP1 USHF.R.U32.HI UR6, URZ, UR7, UR5 ;  /* 0x000000073f061299 */ /* 0x000fc80008011605 */
[----:B------:R-:W0:Y:S01]  /*adc0*/  @P0 LDC.64 R4, c[0x0][0xa28] ;  /* 0x00028a00ff040b82 */ /* 0x000e220000000a00 */
[----:B------:R-:W-:Y:S02]  /*add0*/  UIADD3 UR5, UR42, 0x60, -UR8 ;  /* 0x000000602a057890 */ /* 0x000fe4000fffe808 */
[----:B------:R-:W-:Y:S02]  /*ade0*/  UIADD3 UR4, UR42, 0x5f, URZ ;  /* 0x0000005f2a047890 */ /* 0x000fe4000fffe03f */
[----:B------:R-:W-:Y:S02]  /*adf0*/  UIADD3 UR6, UR5, UR6, URZ ;  /* 0x0000000605067290 */ /* 0x000fe4000fffe03f */
[----:B------:R-:W-:Y:S02]  /*ae00*/  UIMAD.WIDE UR4, UR4, 0x2aaaaaab, URZ ;  /* 0x2aaaaaab040478a5 */ /* 0x000fe4000f8e023f */
[----:B------:R-:W-:Y:S02]  /*ae10*/  UIMAD.WIDE UR6, UR6, 0x2aaaaaab, URZ ;  /* 0x2aaaaaab060678a5 */ /* 0x000fe4000f8e023f */
[----:B------:R-:W-:-:S02]  /*ae20*/  USHF.R.U32.HI UR43, URZ, 0x1f, UR5 ;  /* 0x0000001f3f2b7899 */ /* 0x000fc40008011605 */
[----:B------:R-:W-:Y:S02]  /*ae30*/  USHF.R.U32.HI UR45, URZ, 0x1f, UR7 ;  /* 0x0000001f3f2d7899 */ /* 0x000fe40008011607 */
[----:B------:R-:W-:Y:S02]  /*ae40*/  ULEA.HI.SX32 UR43, UR5, UR43, 0x1c ;  /* 0x0000002b052b7291 */ /* 0x000fe4000f8fe23f */
[----:B------:R-:W-:-:S04]  /*ae50*/  ULEA.HI.SX32 UR45, UR7, UR45, 0x1c ;  /* 0x0000002d072d7291 */ /* 0x000fc8000f8fe23f */
[----:B------:R-:W-:Y:S02]  /*ae60*/  UISETP.LT.AND UP0, UPT, UR43, UR45, UPT ;  /* 0x0000002d2b00728c */ /* 0x000fe4000bf01270 */
[----:B------:R-:W-:Y:S01]  /*ae70*/  UP2UR UR49, UPR, URZ, 0x2 ;  /* 0x000000023f317883 */ /* 0x000fe20008000000 */
[----:B0-----:R-:W-:Y:S01]  /*ae80*/  @P0 IMAD.WIDE R4, R31, 0x4, R4 ;  /* 0x000000041f040825 */ /* 0x001fe200078e0204 */
[----:B------:R-:W-:-:S04]  /*ae90*/  USEL UR11, UR43, UR45, UP0 ;  /* 0x0000002d2b0b7287 */ /* 0x000fc80008000000 */
[----:B------:R-:W-:Y:S01]  /*aea0*/  UISETP.GE.AND UP1, UPT, UR11, 0x1, UPT ;  /* 0x000000010b00788c */ /* 0x000fe2000bf26270 */
[----:B------:R0:W5:Y:S01]  /*aeb0*/  @P0 LDG.E R30, desc[UR36][R4.64] ;  /* 0x00000024041e0981 */ /* 0x000162000c1e1900 */
[----:B------:R-:W-:Y:S02]  /*aec0*/  USHF.R.U32.HI UR9, URZ, 0x10, UR44 ;  /* 0x000000103f097899 */ /* 0x000fe4000801162c */
[----:B------:R-:W-:Y:S02]  /*aed0*/  ULOP3.LUT UR44, UR44, 0xffff, URZ, 0xc0, !UPT ;  /* 0x0000ffff2c2c7892 */ /* 0x000fe4000f8ec03f */
[----:B------:R-:W-:Y:S01]  /*aee0*/  PLOP3.LUT P0, PT, PT, PT, UP1, 0x80, 0x0 ;  /* 0x000000000000781c */ /* 0x000fe20003f0f018 */
[----:B------:R-:W-:Y:S01]  /*aef0*/  UISETP.NE.AND UP0, UPT, UR9, URZ, UPT ;  /* 0x0000003f0900728c */ /* 0x000fe2000bf05270 */
[----:B------:R-:W-:-:S10]  /*af00*/  UMOV UR40, URZ ;  /* 0x0000003f00287c82 */ /* 0x000fd40008000000 */
[----:B------:R-:W-:Y:S01]  /*af10*/  @!UP0 ULDC UR9, c[0x0][0x9f0] ;  /* 0x00027c0000098ab9 */ /* 0x000fe20000000800 */
[----:B0-----:R-:W-:Y:S05]  /*af20*/  @!P0 BRA `(.L_x_2230) ;  /* 0x0000000000788947 */ /* 0x001fea0003800000 */
[----:B------:R-:W-:Y:S01]  /*af30*/  IABS R0, UR9 ;  /* 0x0000000900007c13 */ /* 0x000fe20008000000 */
[----:B------:R-:W-:Y:S02]  /*af40*/  UIADD3 UR6, UR9, -0x1, UR11 ;  /* 0xffffffff09067890 */ /* 0x000fe4000fffe00b */
[----:B------:R-:W-:Y:S01]  /*af50*/  IABS R5, UR9 ;  /* 0x0000000900057c13 */ /* 0x000fe20008000000 */
[----:B------:R-:W-:Y:S01]  /*af60*/  UMOV UR4, URZ ;  /* 0x0000003f00047c82 */ /* 0x000fe20008000000 */
[----:B------:R-:W-:Y:S02]  /*af70*/  R2UR UR10, R0 ;  /* 0x00000000000a72ca */ /* 0x000fe400000e0000 */
[----:B------:R-:W-:Y:S01]  /*af80*/  IABS R4, UR6 ;  /* 0x0000000600047c13 */ /* 0x000fe20008000000 */
[----:B------:R-:W-:-:S03]  /*af90*/  ULOP3.LUT UR6, UR6, UR9, URZ, 0x3c, !UPT ;  /* 0x0000000906067292 */ /* 0x000fc6000f8e3c3f */
[----:B------:R-:W-:-:S07]  /*afa0*/  R2UR UR8, R4 ;  /* 0x00000000040872ca */ /* 0x000fce00000e0000 */
        /* <DEDUP_REMOVED lines=22> */
.L_x_2230:
[----:B------:R-:W-:Y:S02]  /*b110*/  UIMAD UR50, UR44, UR40, URZ ;  /* 0x000000282c3272a4 */ /* 0x000fe4000f8e023f */
[----:B------:R-:W-:Y:S02]  /*b120*/  MOV R3, UR40 ;  /* 0x0000002800037c02 */ /* 0x000fe40008000f00 */
[----:B------:R-:W-:Y:S02]  /*b130*/  MOV R10, 0x1 ;  /* 0x00000001000a7802 */ /* 0x000fe40000000f00 */
[----:B------:R-:W-:-:S05]  /*b140*/  IMAD.U32 R0, RZ, RZ, UR50 ;  /* 0x00000032ff007e24 */ /* 0x000fca000f8e00ff */
        /* <DEDUP_REMOVED lines=17> */
[----:B------:R-:W-:Y:S01]  /*b260*/  MOV R6, UR6 ;  /* 0x0000000600067c02 */ /* 0x000fe20008000f00 */
[----:B------:R-:W-:Y:S01]  /*b270*/  IMAD.U32 R5, RZ, RZ, UR5 ;  /* 0x00000005ff057e24 */ /* 0x000fe2000f8e00ff */
[----:B------:R-:W0:Y:S01]  /*b280*/  LDC.64 R14, c[0x4][R14] ;  /* 0x010000000e0e7b82 */ /* 0x000e220000000a00 */
[----:B------:R-:W-:Y:S01]  /*b290*/  ULDC.64 UR4, c[0x4][0x70] ;  /* 0x01001c0000047ab9 */ /* 0x000fe20000000a00 */
[----:B------:R-:W-:Y:S01]  /*b2a0*/  IMAD.U32 R7, RZ, RZ, UR7 ;  /* 0x00000007ff077e24 */ /* 0x000fe2000f8e00ff */
[----:B------:R-:W-:Y:S01]  /*b2b0*/  MOV R11, UR5 ;  /* 0x00000005000b7c02 */ /* 0x000fe20008000f00 */
[----:B------:R-:W-:Y:S01]  /*b2c0*/  IMAD.U32 R10, RZ, RZ, UR4 ;  /* 0x00000004ff0a7e24 */ /* 0x000fe2000f8e00ff */
[----:B------:R-:W-:Y:S01]  /*b2d0*/  MOV R13, RZ ;  /* 0x000000ff000d7202 */ /* 0x000fe20000000f00 */
[----:B------:R-:W-:-:S02]  /*b2e0*/  IMAD.MOV.U32 R8, RZ, RZ, 0x70 ;  /* 0x00000070ff087424 */ /* 0x000fc400078e00ff */
[----:B------:R-:W-:-:S07]  /*b2f0*/  IMAD.MOV.U32 R12, RZ, RZ, 0x1 ;  /* 0x00000001ff0c7424 */ /* 0x000fce00078e00ff */
[----:B------:R-:W-:-:S07]  /*b300*/  LEPC R20, `(.L_x_2231) ;  /* 0x000000001014794e */ /* 0x000fce0000000000 */
[----:B0----5:R-:W-:Y:S05]  /*b310*/  CALL.ABS.NOINC R14 ;  /* 0x000000000e007343 */ /* 0x021fea0003c00000 */
.L_x_2231:
        /* <DEDUP_REMOVED lines=12> */
[----:B------:R-:W-:Y:S01]  /*b3e0*/  IMAD.U32 R7, RZ, RZ, UR7 ;  /* 0x00000007ff077e24 */ /* 0x000fe2000f8e00ff */
[----:B------:R-:W-:Y:S01]  /*b3f0*/  MOV R11, UR5 ;  /* 0x00000005000b7c02 */ /* 0x000fe20008000f00 */
[----:B------:R-:W-:Y:S01]  /*b400*/  IMAD.U32 R10, RZ, RZ, UR4 ;  /* 0x00000004ff0a7e24 */ /* 0x000fe2000f8e00ff */
[----:B------:R-:W-:Y:S01]  /*b410*/  MOV R13, RZ ;  /* 0x000000ff000d7202 */ /* 0x000fe20000000f00 */
[----:B------:R-:W-:-:S02]  /*b420*/  IMAD.MOV.U32 R8, RZ, RZ, 0x70 ;  /* 0x00000070ff087424 */ /* 0x000fc400078e00ff */
[----:B0-----:R-:W-:-:S07]  /*b430*/  IMAD.MOV.U32 R12, RZ, RZ, 0x1 ;  /* 0x00000001ff0c7424 */ /* 0x001fce00078e00ff */
[----:B------:R-:W-:-:S07]  /*b440*/  LEPC R20, `(.L_x_2233) ;  /* 0x000000001014794e */ /* 0x000fce0000000000 */
[----:B-1---5:R-:W-:Y:S05]  /*b450*/  CALL.ABS.NOINC R14 ;  /* 0x000000000e007343 */ /* 0x022fea0003c00000 */
.L_x_2233:
[----:B------:R0:W1:Y:S01]  /*b460*/  LDC.64 R14, c[0x4][R17] ;  /* 0x01000000110e7b82 */ /* 0x0000620000000a00 */
[----:B------:R-:W-:Y:S01]  /*b470*/  ULDC.64 UR4, c[0x4][0xf0] ;  /* 0x01003c0000047ab9 */ /* 0x000fe20000000a00 */
[----:B------:R-:W-:Y:S01]  /*b480*/  ULDC.64 UR6, c[0x4][0xf8] ;  /* 0x01003e0000067ab9 */ /* 0x000fe20000000a00 */
[----:B------:R-:W-:Y:S01]  /*b490*/  IMAD.U32 R4, RZ, RZ, UR4 ;  /* 0x00000004ff047e24 */ /* 0x000fe2000f8e00ff */
[----:B------:R-:W-:Y:S01]  /*b4a0*/  MOV R6, UR6 ;  /* 0x0000000600067c02 */ /* 0x000fe20008000f00 */
[----:B------:R-:W-:Y:S01]  /*b4b0*/  IMAD.U32 R5, RZ, RZ, UR5 ;  /* 0x00000005ff057e24 */ /* 0x000fe2000f8e00ff */
[----:B------:R-:W-:Y:S01]  /*b4c0*/  ULDC.64 UR4, c[0x4][0x80] ;  /* 0x0100200000047ab9 */ /* 0x000fe20000000a00 */
[----:B------:R-:W-:Y:S01]  /*b4d0*/  IMAD.U32 R7, RZ, RZ, UR7 ;  /* 0x00000007ff077e24 */ /* 0x000fe2000f8e00ff */
[----:B------:R-:W-:Y:S01]  /*b4e0*/  MOV R11, UR5 ;  /* 0x00000005000b7c02 */ /* 0x000fe20008000f00 */
[----:B------:R-:W-:Y:S01]  /*b4f0*/  IMAD.U32 R10, RZ, RZ, UR4 ;  /* 0x00000004ff0a7e24 */ /* 0x000fe2000f8e00ff */
[----:B------:R-:W-:Y:S01]  /*b500*/  MOV R13, RZ ;  /* 0x000000ff000d7202 */ /* 0x000fe20000000f00 */
[----:B------:R-:W-:-:S02]  /*b510*/  IMAD.MOV.U32 R8, RZ, RZ, 0x70 ;  /* 0x00000070ff087424 */ /* 0x000fc400078e00ff */
[----:B0-----:R-:W-:-:S07]  /*b520*/  IMAD.MOV.U32 R12, RZ, RZ, 0x1 ;  /* 0x00000001ff0c7424 */ /* 0x001fce00078e00ff */
[----:B------:R-:W-:-:S07]  /*b530*/  LEPC R20, `(.L_x_2232) ;  /* 0x000000001014794e */ /* 0x000fce0000000000 */
[----:B-1----:R-:W-:Y:S05]  /*b540*/  CALL.ABS.NOINC R14 ;  /* 0x000000000e007343 */ /* 0x002fea0003c00000 */
.L_x_2232:
[----:B------:R-:W0:Y:S01]  /*b550*/  LDC.64 R4, c[0x0][0x9f8] ;  /* 0x00027e00ff047b82 */ /* 0x000e220000000a00 */
[----:B------:R-:W-:Y:S01]  /*b560*/  IMAD.SHL.U32 R6, R19, 0x8, RZ ;  /* 0x0000000813067824 */ /* 0x000fe200078e00ff */
[----:B------:R-:W-:Y:S01]  /*b570*/  ULDC UR4, c[0x0][0x2f4] ;  /* 0x0000bd0000047ab9 */ /* 0x000fe20000000800 */
[----:B------:R-:W-:Y:S01]  /*b580*/  IMAD.MOV.U32 R29, RZ, RZ, R31 ;  /* 0x000000ffff1d7224 */ /* 0x000fe200078e001f */
        /* <DEDUP_REMOVED lines=12> */
[----:B------:R-:W-:Y:S01]  /*b650*/  UMOV UR6, 0xffffffff ;  /* 0xffffffff00067882 */ /* 0x000fe20000000000 */
[----:B------:R-:W-:Y:S02]  /*b660*/  LOP3.LUT R24, R27, 0x80, RZ, 0xfc, !PT ;  /* 0x000000801b187812 */ /* 0x000fe400078efcff */
[----:B------:R-:W-:Y:S02]  /*b670*/  SHF.L.U32 R26, R19, 0x4, RZ ;  /* 0x00000004131a7819 */ /* 0x000fe400000006ff */
[----:B------:R-:W-:Y:S02]  /*b680*/  ISETP.GE.AND P1, PT, R24, UR4, PT ;  /* 0x0000000418007c0c */ /* 0x000fe4000bf26270 */
[----:B------:R-:W-:Y:S02]  /*b690*/  ISETP.GE.AND P3, PT, R27, UR5, PT ;  /* 0x000000051b007c0c */ /* 0x000fe4000bf66270 */
[----:B------:R-:W-:-:S02]  /*b6a0*/  LOP3.LUT R7, R19, 0x7f, RZ, 0xc0, !PT ;  /* 0x0000007f13077812 */ /* 0x000fc400078ec0ff */
[----:B------:R-:W-:Y:S02]  /*b6b0*/  LOP3.LUT R26, R26, 0x70, RZ, 0xc0, !PT ;  /* 0x000000701a1a7812 */ /* 0x000fe400078ec0ff */
[----:B------:R-:W-:Y:S02]  /*b6c0*/  @P0 LOP3.LUT R36, R36, 0x4, RZ, 0xfc, !PT ;  /* 0x0000000424240812 */ /* 0x000fe400078efcff */
[----:B------:R-:W-:Y:S02]  /*b6d0*/  ISETP.GE.AND P0, PT, R25, UR5, PT ;  /* 0x0000000519007c0c */ /* 0x000fe4000bf06270 */
[----:B------:R-:W-:-:S04]  /*b6e0*/  LOP3.LUT R36, R36, 0xfffffffd, RZ, 0xc0, !PT ;  /* 0xfffffffd24247812 */ /* 0x000fc800078ec0ff */
[----:B------:R-:W-:-:S04]  /*b6f0*/  @P2 LOP3.LUT R36, R36, 0x2, RZ, 0xfc, !PT ;  /* 0x0000000224242812 */ /* 0x000fc800078efcff */
[----:B------:R-:W-:-:S04]  /*b700*/  LOP3.LUT R36, R36, 0xfffffffe, RZ, 0xc0, !PT ;  /* 0xfffffffe24247812 */ /* 0x000fc800078ec0ff */
[----:B------:R-:W-:Y:S01]  /*b710*/  @P1 LOP3.LUT R36, R36, 0x1, RZ, 0xfc, !PT ;  /* 0x0000000124241812 */ /* 0x000fe200078efcff */
[----:B01----:R-:W-:Y:S06]  /*b720*/  BRA.DIV UR6, `(.L_x_2234) ;  /* 0x0000003206307947 */ /* 0x003fec000b800000 */
.L_x_2276:
[----:B------:R-:W-:Y:S01]  /*b730*/  UIADD3 UR4, UR51, -0x1, URZ ;  /* 0xffffffff33047890 */ /* 0x000fe2000fffe03f */
[----:B------:R-:W-:Y:S02]  /*b740*/  SHF.R.U32.HI R23, RZ, 0x3, R7 ;  /* 0x00000003ff177819 */ /* 0x000fe40000011607 */
[----:B------:R-:W-:Y:S02]  /*b750*/  ISETP.NE.AND P2, PT, R28, 0x1, PT ;  /* 0x000000011c00780c */ /* 0x000fe40003f45270 */
[----:B------:R-:W-:Y:S01]  /*b760*/  LOP3.LUT R22, R26, R23, RZ, 0xfc, !PT ;  /* 0x000000171a167212 */ /* 0x000fe200078efcff */
[----:B------:R-:W-:Y:S01]  /*b770*/  IMAD.U32 R13, RZ, RZ, UR4 ;  /* 0x00000004ff0d7e24 */ /* 0x000fe2000f8e00ff */
[----:B-----5:R-:W-:Y:S02]  /*b780*/  SHF.R.S32.HI R33, RZ, 0x1f, R29 ;  /* 0x0000001fff217819 */ /* 0x020fe4000001141d */
[----:B------:R-:W-:Y:S01]  /*b790*/  LOP3.LUT R36, R36, 0xffffffdf, RZ, 0xc0, !PT ;  /* 0xffffffdf24247812 */ /* 0x000fe200078ec0ff */
[----:B------:R-:W-:Y:S01]  /*b7a0*/  IMAD R13, R13, 0x60, R22 ;  /* 0x000000600d0d7824 */ /* 0x000fe200078e0216 */
[----:B------:R-:W-:-:S04]  /*b7b0*/  R2UR UR5, R2 ;  /* 0x00000000020572ca */ /* 0x000fc800000e0000 */
[C---:B------:R-:W-:Y:S01]  /*b7c0*/  ISETP.GE.AND P1, PT, R13.reuse, UR42, PT ;  /* 0x0000002a0d007c0c */ /* 0x040fe2000bf26270 */
[----:B------:R-:W0:Y:S01]  /*b7d0*/  @P2 LDC R0, c[0x0][0x434] ;  /* 0x00010d00ff002b82 */ /* 0x000e220000000800 */
[----:B------:R-:W-:Y:S01]  /*b7e0*/  IMAD.IADD R13, R13, 0x1, R30 ;  /* 0x000000010d0d7824 */ /* 0x000fe200078e021e */
[----:B------:R-:W-:Y:S02]  /*b7f0*/  @P2 LOP3.LUT R36, R36, 0x20, RZ, 0xfc, !PT ;  /* 0x0000002024242812 */ /* 0x000fe400078efcff */
[----:B------:R-:W-:Y:S02]  /*b800*/  ISETP.GT.U32.OR P1, PT, R22, 0x5f, P1 ;  /* 0x0000005f1600780c */ /* 0x000fe40000f24470 */
[----:B------:R-:W-:Y:S02]  /*b810*/  MOV R10, R13 ;  /* 0x0000000d000a7202 */ /* 0x000fe40000000f00 */
[----:B------:R-:W1:Y:S09]  /*b820*/  @P2 LDC R3, c[0x0][0x438] ;  /* 0x00010e00ff032b82 */ /* 0x000e720000000800 */
[----:B------:R-:W2:Y:S01]  /*b830*/  @!P1 LDC.64 R4, c[0x0][0x428] ;  /* 0x00010a00ff049b82 */ /* 0x000ea20000000a00 */
[----:B0-----:R-:W-:-:S07]  /*b840*/  @P2 IMAD.HI.U32 R0, R13, R0, RZ ;  /* 0x000000000d002227 */ /* 0x001fce00078e00ff */
[----:B------:R-:W0:Y:S01]  /*b850*/  @!P1 LDC.64 R8, c[0x0][0x418] ;  /* 0x00010600ff089b82 */ /* 0x000e220000000a00 */
[----:B-1----:R-:W-:-:S04]  /*b860*/  @P2 SHF.R.U32.HI R10, RZ, R3, R0 ;  /* 0x00000003ff0a2219 */ /* 0x002fc80000011600 */
[----:B------:R-:W-:Y:S01]  /*b870*/  @!P1 SHF.R.S32.HI R11, RZ, 0x1f, R10 ;  /* 0x0000001fff0b9819 */ /* 0x000fe2000001140a */
[----:B--2---:R-:W-:-:S04]  /*b880*/  @!P1 IMAD R0, R33, R4, RZ ;  /* 0x0000000421009224 */ /* 0x004fc800078e02ff */
[C---:B------:R-:W-:Y:S02]  /*b890*/  @!P1 IMAD R3, R29.reuse, R5, R0 ;  /* 0x000000051d039224 */ /* 0x040fe400078e0200 */
[----:B------:R-:W-:-:S04]  /*b8a0*/  @!P1 IMAD.WIDE.U32 R4, R29, R4, R10 ;  /* 0x000000041d049225 */ /* 0x000fc800078e000a */
[----:B------:R-:W-:Y:S01]  /*b8b0*/  @!P1 IMAD.IADD R0, R5, 0x1, R3 ;  /* 0x0000000105009824 */ /* 0x000fe200078e0203 */
[----:B0-----:R-:W-:Y:S01]  /*b8c0*/  @!P1 LEA R8, P2, R4, R8, 0x2 ;  /* 0x0000000804089211 */ /* 0x001fe200078410ff */
[----:B------:R-:W-:-:S03]  /*b8d0*/  IMAD.MOV.U32 R3, RZ, RZ, RZ ;  /* 0x000000ffff037224 */ /* 0x000fc600078e00ff */
[----:B------:R-:W-:-:S05]  /*b8e0*/  @!P1 LEA.HI.X R9, R4, R9, R0, 0x2, P2 ;  /* 0x0000000904099211 */ /* 0x000fca00010f1400 */
[----:B------:R0:W5:Y:S01]  /*b8f0*/  @!P1 LDG.E R3, desc[UR36][R8.64] ;  /* 0x0000002408039981 */ /* 0x000162000c1e1900 */
[----:B------:R-:W-:Y:S01]  /*b900*/  ULOP3.LUT UR5, UR5, 0x2, URZ, 0xfc, !UPT ;  /* 0x0000000205057892 */ /* 0x000fe2000f8efc3f */
[----:B------:R-:W-:Y:S01]  /*b910*/  SEL R0, RZ, 0xffffffff, P0 ;  /* 0xffffffffff007807 */ /* 0x000fe20000000000 */
[----:B------:R-:W-:Y:S01]  /*b920*/  IMAD.MOV R10, RZ, RZ, -R10 ;  /* 0x000000ffff0a7224 */ /* 0x000fe200078e0a0a */
[----:B------:R-:W-:Y:S01]  /*b930*/  ISETP.GT.U32.AND P0, PT, R22, 0x5f, PT ;  /* 0x0000005f1600780c */ /* 0x000fe20003f04070 */
[----:B------:R-:W-:Y:S01]  /*b940*/  IMAD.U32 R35, RZ, RZ, UR4 ;  /* 0x00000004ff237e24 */ /* 0x000fe2000f8e00ff */
[----:B------:R-:W-:Y:S01]  /*b950*/  LOP3.LUT R36, R36, 0xffffffef, RZ, 0xc0, !PT ;  /* 0xffffffef24247812 */ /* 0x000fe200078ec0ff */
[----:B------:R-:W-:Y:S01]  /*b960*/  IMAD.SHL.U32 R5, R0, 0x2, RZ ;  /* 0x0000000200057824 */ /* 0x000fe200078e00ff */
[----:B------:R-:W-:Y:S01]  /*b970*/  MOV R4, UR5 ;  /* 0x0000000500047c02 */ /* 0x000fe20008000f00 */
[----:B------:R-:W-:Y:S01]  /*b980*/  IMAD R10, R28, R10, R13 ;  /* 0x0000000a1c0a7224 */ /* 0x000fe200078e020d */
[----:B------:R-:W-:-:S02]  /*b990*/  SEL R32, RZ, 0x1, P3 ;  /* 0x00000001ff207807 */ /* 0x000fc40001800000 */
[----:B------:R-:W-:Y:S02]  /*b9a0*/  ISETP.NE.AND P4, PT, R4, 0x3, PT ;  /* 0x000000030400780c */ /* 0x000fe40003f85270 */
[----:B------:R-:W-:Y:S02]  /*b9b0*/  MOV R34, UR41 ;  /* 0x0000002900227c02 */ /* 0x000fe40008000f00 */
[----:B------:R-:W-:Y:S02]  /*b9c0*/  LOP3.LUT R32, R5, 0x2, R32, 0xe2, !PT ;  /* 0x0000000205207812 */ /* 0x000fe400078ee220 */
[----:B------:R-:W-:-:S07]  /*b9d0*/  SHF.R.S32.HI R34, RZ, 0x1f, R34 ;  /* 0x0000001fff227819 */ /* 0x000fce0000011422 */
[----:B------:R-:W-:-:S04]  /*b9e0*/  @P4 LOP3.LUT R36, R36, 0x10, RZ, 0xfc, !PT ;  /* 0x0000001024244812 */ /* 0x000fc800078efcff */
[----:B------:R-:W-:-:S04]  /*b9f0*/  LOP3.LUT R36, R36, 0xfffffff7, RZ, 0xc0, !PT ;  /* 0xfffffff724247812 */ /* 0x000fc800078ec0ff */
[----:B------:R-:W-:Y:S01]  /*ba00*/  @P0 LOP3.LUT R36, R36, 0x8, RZ, 0xfc, !PT ;  /* 0x0000000824240812 */ /* 0x000fe200078efcff */
[----:B0-----:R-:W-:Y:S06]  /*ba10*/  @!P4 BRA `(.L_x_2235) ;  /* 0x000000000004c947 */ /* 0x001fec0003800000 */
[----:B------:R-:W-:Y:S01]  /*ba20*/  BPT.TRAP 0x1 ;  /* 0x000000040000795c */ /* 0x000fe20000300000 */
.L_x_2235:
        /* <DEDUP_REMOVED lines=26> */
.L_x_2277:
[----:B------:R-:W-:Y:S01]  /*bbd0*/  ULDC.64 UR4, c[0x0][0x300] ;  /* 0x0000c00000047ab9 */ /* 0x000fe20000000a00 */
[----:B------:R-:W-:Y:S01]  /*bbe0*/  R2UR UR6, R34 ;  /* 0x00000000220672ca */ /* 0x000fe200000e0000 */
[----:B0-----:R-:W-:Y:S01]  /*bbf0*/  IMAD R5, R8, UR4, RZ ;  /* 0x0000000408057c24 */ /* 0x001fe2000f8e02ff */
[C---:B------:R-:W-:Y:S01]  /*bc00*/  LOP3.LUT P3, RZ, R36.reuse, 0x4, RZ, 0xc0, !PT ;  /* 0x0000000424ff7812 */ /* 0x040fe2000786c0ff */
[----:B------:R-:W-:Y:S01]  /*bc10*/  IMAD.MOV.U32 R8, RZ, RZ, -0x60 ;  /* 0xffffffa0ff087424 */ /* 0x000fe200078e00ff */
[----:B------:R-:W-:Y:S01]  /*bc20*/  LOP3.LUT P2, RZ, R36, 0x2, RZ, 0xc0, !PT ;  /* 0x0000000224ff7812 */ /* 0x000fe2000784c0ff */
[----:B------:R-:W-:Y:S01]  /*bc30*/  IMAD R9, R10, UR5, R5 ;  /* 0x000000050a097c24 */ /* 0x000fe2000f8e0205 */
[----:B------:R-:W-:Y:S01]  /*bc40*/  LOP3.LUT P1, RZ, R36, 0x1, RZ, 0xc0, !PT ;  /* 0x0000000124ff7812 */ /* 0x000fe2000782c0ff */
[----:B------:R-:W-:Y:S01]  /*bc50*/  IMAD.WIDE.U32 R4, R10, UR4, RZ ;  /* 0x000000040a047c25 */ /* 0x000fe2000f8e00ff */
[----:B------:R-:W-:-:S03]  /*bc60*/  ULDC.64 UR4, c[0x0][0x310] ;  /* 0x0000c40000047ab9 */ /* 0x000fc60000000a00 */
[----:B------:R-:W-:Y:S02]  /*bc70*/  IMAD.IADD R5, R5, 0x1, R9 ;  /* 0x0000000105057824 */ /* 0x000fe400078e0209 */
[----:B------:R-:W-:Y:S02]  /*bc80*/  IMAD R0, R0, UR4, RZ ;  /* 0x0000000400007c24 */ /* 0x000fe4000f8e02ff */
[----:B------:R-:W-:-:S04]  /*bc90*/  IMAD.WIDE.U32 R4, R3, UR4, R4 ;  /* 0x0000000403047c25 */ /* 0x000fc8000f8e0004 */
[----:B------:R-:W-:Y:S01]  /*bca0*/  IMAD R9, R3, UR5, R0 ;  /* 0x0000000503097c24 */ /* 0x000fe2000f8e0200 */
[----:B------:R-:W-:Y:S01]  /*bcb0*/  ULDC.64 UR4, c[0x0][0x308] ;  /* 0x0000c20000047ab9 */ /* 0x000fe20000000a00 */
[----:B------:R-:W-:Y:S01]  /*bcc0*/  IMAD R8, R35, R8, UR42 ;  /* 0x0000002a23087e24 */ /* 0x000fe2000f8e0208 */
[----:B------:R-:W-:Y:S01]  /*bcd0*/  MOV R3, UR4 ;  /* 0x0000000400037c02 */ /* 0x000fe20008000f00 */
[----:B------:R-:W-:Y:S01]  /*bce0*/  UIMAD UR4, UR6, UR4, URZ ;  /* 0x00000004060472a4 */ /* 0x000fe2000f8e023f */
[----:B------:R-:W-:Y:S02]  /*bcf0*/  IMAD.IADD R5, R5, 0x1, R9 ;  /* 0x0000000105057824 */ /* 0x000fe400078e0209 */
[----:B------:R-:W-:Y:S01]  /*bd00*/  ULDC.64 UR6, c[0x0][0x2e8] ;  /* 0x0000ba0000067ab9 */ /* 0x000fe20000000a00 */
[----:B------:R-:W-:Y:S02]  /*bd10*/  UIMAD UR4, UR41, UR5, UR4 ;  /* 0x00000005290472a4 */ /* 0x000fe4000f8e0204 */
[----:B------:R-:W-:-:S04]  /*bd20*/  IMAD.WIDE.U32 R4, R3, UR41, R4 ;  /* 0x0000002903047c25 */ /* 0x000fc8000f8e0004 */
[----:B------:R-:W-:Y:S01]  /*bd30*/  IMAD.SHL.U32 R37, R7, 0x8, RZ ;  /* 0x0000000807257824 */ /* 0x000fe200078e00ff */
[----:B------:R-:W-:Y:S01]  /*bd40*/  LEA R0, P0, R4, UR6, 0x1 ;  /* 0x0000000604007c11 */ /* 0x000fe2000f8008ff */
[----:B------:R-:W-:Y:S01]  /*bd50*/  VIADD R3, R5, UR4 ;  /* 0x0000000405037c36 */ /* 0x000fe20008000000 */
[----:B------:R-:W-:Y:S01]  /*bd60*/  LOP3.LUT R5, R6, 0x1c0, RZ, 0xc0, !PT ;  /* 0x000001c006057812 */ /* 0x000fe200078ec0ff */
[----:B------:R-:W-:-:S03]  /*bd70*/  UMOV UR4, 0xffffffff ;  /* 0xffffffff00047882 */ /* 0x000fc60000000000 */
[----:B------:R-:W-:Y:S02]  /*bd80*/  LEA.HI.X R3, R4, UR7, R3, 0x1, P0 ;  /* 0x0000000704037c11 */ /* 0x000fe400080f0c03 */
[----:B------:R-:W-:Y:S02]  /*bd90*/  LOP3.LUT R4, R5, 0x38, R6, 0xf8, !PT ;  /* 0x0000003805047812 */ /* 0x000fe400078ef806 */
[----:B------:R-:W-:Y:S02]  /*bda0*/  IADD3 R6, -R23, R8, RZ ;  /* 0x0000000817067210 */ /* 0x000fe40007ffe1ff */
[----:B------:R-:W-:Y:S02]  /*bdb0*/  LOP3.LUT R4, R4, 0x38, R19, 0x78, !PT ;  /* 0x0000003804047812 */ /* 0x000fe400078e7813 */
[----:B------:R-:W-:Y:S02]  /*bdc0*/  ISETP.GE.AND P0, PT, R6, 0x1, PT ;  /* 0x000000010600780c */ /* 0x000fe40003f06270 */
[----:B------:R-:W-:Y:S01]  /*bdd0*/  LOP3.LUT R37, R4, 0x200, R37, 0xf8, !PT ;  /* 0x0000020004257812 */ /* 0x000fe200078ef825 */
[----:B------:R-:W-:Y:S10]  /*bde0*/  BRA.DIV UR4, `(.L_x_2237) ;  /* 0x0000002a04b87947 */ /* 0x000ff4000b800000 */
[----:B------:R-:W-:Y:S01]  /*bdf0*/  SHFL.IDX PT, R5, R3, RZ, 0x181f ;  /* 0x00181fff03057589 */ /* 0x000fe200000e0000 */
[----:B------:R-:W-:-:S03]  /*be00*/  @P0 LEA R19, R37, UR46, 0x1 ;  /* 0x0000002e25130c11 */ /* 0x000fc6000f8e08ff */
[----:B------:R-:W0:Y:S04]  /*be10*/  SHFL.IDX PT, R4, R0, RZ, 0x181f ;  /* 0x00181fff00047589 */ /* 0x000e2800000e0000 */
[----:B------:R-:W1:Y:S04]  /*be20*/  SHFL.IDX PT, R7, R3, 0x1, 0x181f ;  /* 0x00381f0003077f89 */ /* 0x000e6800000e0000 */
[----:B------:R-:W2:Y:S04]  /*be30*/  SHFL.IDX PT, R14, R0, 0x1, 0x181f ;  /* 0x00381f00000e7f89 */ /* 0x000ea800000e0000 */
[----:B------:R-:W-:Y:S04]  /*be40*/  SHFL.IDX PT, R10, R3, 0x2, 0x181f ;  /* 0x00581f00030a7f89 */ /* 0x000fe800000e0000 */
[----:B------:R-:W3:Y:S01]  /*be50*/  SHFL.IDX PT, R21, R0, 0x2, 0x181f ;  /* 0x00581f0000157f89 */ /* 0x000ee200000e0000 */
[----:B0-----:R-:W-:-:S05]  /*be60*/  @P0 IMAD.WIDE.U32 R4, R27, 0x2, R4 ;  /* 0x000000021b040825 */ /* 0x001fca00078e0004 */
[----:B------:R-:W-:Y:S04]  /*be70*/  @P0 LDGSTS.E.BYPASS.LTC128B.128 [R19+0x18400], desc[UR36][R4.64], !P3 ;  /* 0x1840000004130fae */ /* 0x000fe8000d901d64 */
[----:B------:R-:W-:Y:S04]  /*be80*/  @P0 LDGSTS.E.BYPASS.LTC128B.128 [R19+0x1b400], desc[UR36][R4.64+0x80], !P2 ;  /* 0x1b40008004130fae */ /* 0x000fe8000d101d64 */
[----:B------:R1:W-:Y:S01]  /*be90*/  @P0 LDGSTS.E.BYPASS.LTC128B.128 [R19+0x1e400], desc[UR36][R4.64+0x100], !P1 ;  /* 0x1e40010004130fae */ /* 0x0003e2000c901d64 */
[----:B------:R-:W-:Y:S02]  /*bea0*/  ISETP.GE.AND P0, PT, R6, 0x11, PT ;  /* 0x000000110600780c */ /* 0x000fe40003f06270 */
[----:B-1----:R-:W-:Y:S01]  /*beb0*/  MOV R5, R7 ;  /* 0x0000000700057202 */ /* 0x002fe20000000f00 */
[----:B--2---:R-:W-:-:S10]  /*bec0*/  IMAD.MOV.U32 R4, RZ, RZ, R14 ;  /* 0x000000ffff047224 */ /* 0x004fd400078e000e */
[----:B------:R-:W-:Y:S01]  /*bed0*/  @P0 LEA R20, R37, UR46, 0x1 ;  /* 0x0000002e25140c11 */ /* 0x000fe2000f8e08ff */
[----:B------:R-:W0:Y:S01]  /*bee0*/  SHFL.IDX PT, R14, R0, 0x3, 0x181f ;  /* 0x00781f00000e7f89 */ /* 0x000e2200000e0000 */
[----:B------:R-:W-:-:S03]  /*bef0*/  @P0 IMAD.WIDE.U32 R8, R27, 0x2, R4 ;  /* 0x000000021b080825 */ /* 0x000fc600078e0004 */
[----:B------:R-:W1:Y:S01]  /*bf00*/  SHFL.IDX PT, R7, R3, 0x3, 0x181f ;  /* 0x00781f0003077f89 */ /* 0x000e6200000e0000 */
[----:B---3--:R-:W-:-:S03]  /*bf10*/  IMAD.MOV.U32 R4, RZ, RZ, R21 ;  /* 0x000000ffff047224 */ /* 0x008fc600078e0015 */
[----:B------:R-:W-:Y:S01]  /*bf20*/  @P0 LDGSTS.E.BYPASS.LTC128B.128 [R20+0x18c00], desc[UR36][R8.64], !P3 ;  /* 0x18c0000008140fae */ /* 0x000fe2000d901d64 */
[----:B------:R-:W-:-:S03]  /*bf30*/  IMAD.MOV.U32 R5, RZ, RZ, R10 ;  /* 0x000000ffff057224 */ /* 0x000fc600078e000a */
[----:B------:R-:W-:Y:S04]  /*bf40*/  @P0 LDGSTS.E.BYPASS.LTC128B.128 [R20+0x1bc00], desc[UR36][R8.64+0x80], !P2 ;  /* 0x1bc0008008140fae */ /* 0x000fe8000d101d64 */
[----:B------:R-:W-:Y:S01]  /*bf50*/  @P0 LDGSTS.E.BYPASS.LTC128B.128 [R20+0x1ec00], desc[UR36][R8.64+0x100], !P1 ;  /* 0x1ec0010008140fae */ /* 0x000fe2000c901d64 */
[----:B------:R-:W-:-:S03]  /*bf60*/  ISETP.GE.AND P0, PT, R6, 0x21, PT ;  /* 0x000000210600780c */ /* 0x000fc60003f06270 */
[----:B------:R-:W2:Y:S04]  /*bf70*/  SHFL.IDX PT, R10, R3, 0x4, 0x181f ;  /* 0x00981f00030a7f89 */ /* 0x000ea800000e0000 */
[----:B------:R-:W3:Y:S04]  /*bf80*/  SHFL.IDX PT, R19, R0, 0x4, 0x181f ;  /* 0x00981f0000137f89 */ /* 0x000ee800000e0000 */
[----:B------:R-:W4:Y:S02]  /*bf90*/  SHFL.IDX PT, R3, R3, 0x5, 0x181f ;  /* 0x00b81f0003037f89 */ /* 0x000f2400000e0000 */
[----:B------:R-:W-:Y:S01]  /*bfa0*/  @P0 IMAD.WIDE.U32 R4, R27, 0x2, R4 ;  /* 0x000000021b040825 */ /* 0x000fe200078e0004 */
[----:B------:R-:W-:-:S05]  /*bfb0*/  @P0 LEA R21, R37, UR46, 0x1 ;  /* 0x0000002e25150c11 */ /* 0x000fca000f8e08ff */
[----:B------:R-:W-:Y:S04]  /*bfc0*/  @P0 LDGSTS.E.BYPASS.LTC128B.128 [R21+0x19400], desc[UR36][R4.64], !P3 ;  /* 0x1940000004150fae */ /* 0x000fe8000d901d64 */
[----:B------:R-:W-:Y:S04]  /*bfd0*/  @P0 LDGSTS.E.BYPASS.LTC128B.128 [R21+0x1c400], desc[UR36][R4.64+0x80], !P2 ;  /* 0x1c40008004150fae */ /* 0x000fe8000d101d64 */
[----:B------:R0:W-:Y:S01]  /*bfe0*/  @P0 LDGSTS.E.BYPASS.LTC128B.128 [R21+0x1f400], desc[UR36][R4.64+0x100], !P1 ;  /* 0x1f40010004150fae */ /* 0x0001e2000c901d64 */
[----:B------:R-:W-:Y:S02]  /*bff0*/  ISETP.GE.AND P0, PT, R6, 0x31, PT ;  /* 0x000000310600780c */ /* 0x000fe40003f06270 */
[----:B0-----:R-:W-:Y:S01]  /*c000*/  MOV R4, R14 ;  /* 0x0000000e00047202 */ /* 0x001fe20000000f00 */
[----:B-1----:R-:W-:-:S10]  /*c010*/  IMAD.MOV.U32 R5, RZ, RZ, R7 ;  /* 0x000000ffff057224 */ /* 0x002fd400078e0007 */
[----:B------:R-:W-:Y:S01]  /*c020*/  @P0 LEA R7, R37, UR46, 0x1 ;  /* 0x0000002e25070c11 */ /* 0x000fe2000f8e08ff */
[----:B------:R0:W1:Y:S01]  /*c030*/  SHFL.IDX PT, R14, R0, 0x5, 0x181f ;  /* 0x00b81f00000e7f89 */ /* 0x00006200000e0000 */
[----:B------:R-:W-:Y:S01]  /*c040*/  @P0 IMAD.WIDE.U32 R8, R27, 0x2, R4 ;  /* 0x000000021b080825 */ /* 0x000fe200078e0004 */
[----:B--2---:R-:W-:-:S03]  /*c050*/  MOV R5, R10 ;  /* 0x0000000a00057202 */ /* 0x004fc60000000f00 */
[----:B---3--:R-:W-:Y:S01]  /*c060*/  IMAD.MOV.U32 R4, RZ, RZ, R19 ;  /* 0x000000ffff047224 */ /* 0x008fe200078e0013 */
        /* <DEDUP_REMOVED lines=9> */
.L_x_2291:
        /* <DEDUP_REMOVED lines=18> */
.L_x_2238:
        /* <DEDUP_REMOVED lines=18> */
[----:B------:R-:W-:Y:S01]  /*c340*/  MOV R4, UR6 ;  /* 0x0000000600047c02 */ /* 0x000fe20008000f00 */
[----:B------:R-:W-:Y:S01]  /*c350*/  IMAD.U32 R5, RZ, RZ, UR7 ;  /* 0x00000007ff057e24 */ /* 0x000fe2000f8e00ff */
        /* <DEDUP_REMOVED lines=9> */
[----:B0-----:R-:W-:Y:S05]  /*c3f0*/  CALL.ABS.NOINC R14 ;  /* 0x000000000e007343 */ /* 0x001fea0003c00000 */
.L_x_2239:
[----:B------:R-:W-:Y:S01]  /*c400*/  UISETP.NE.AND UP0, UPT, UR49, URZ, UPT ;  /* 0x0000003f3100728c */ /* 0x000fe2000bf05270 */
[----:B------:R-:W-:Y:S01]  /*c410*/  MOV R3, UR48 ;  /* 0x0000003000037c02 */ /* 0x000fe20008000f00 */
[----:B------:R-:W0:Y:S01]  /*c420*/  LDC R8, c[0x0][0x448] ;  /* 0x00011200ff087b82 */ /* 0x000e220000000800 */
[----:B------:R-:W-:Y:S01]  /*c430*/  MOV R4, UR38 ;  /* 0x0000002600047c02 */ /* 0x000fe20008000f00 */
[----:B------:R-:W-:Y:S01]  /*c440*/  IMAD.U32 R7, RZ, RZ, UR47 ;  /* 0x0000002fff077e24 */ /* 0x000fe2000f8e00ff */
[----:B------:R-:W-:Y:S01]  /*c450*/  ULDC.64 UR4, c[0x0][0x2e0] ;  /* 0x0000b80000047ab9 */ /* 0x000fe20000000a00 */
[----:B------:R-:W-:Y:S01]  /*c460*/  PLOP3.LUT P0, PT, PT, PT, UP0, 0x80, 0x0 ;  /* 0x000000000000781c */ /* 0x000fe20003f0f008 */
[----:B------:R-:W-:Y:S02]  /*c470*/  IMAD R3, R3, 0x80, R22 ;  /* 0x0000008003037824 */ /* 0x000fe400078e0216 */
[----:B------:R-:W-:Y:S02]  /*c480*/  IMAD.MOV.U32 R6, RZ, RZ, R4 ;  /* 0x000000ffff067224 */ /* 0x000fe400078e0004 */
[----:B------:R-:W-:Y:S01]  /*c490*/  @UP0 ULDC UR6, c[0x0][0x44c] ;  /* 0x0001130000060ab9 */ /* 0x000fe20000000800 */
[----:B------:R-:W-:Y:S01]  /*c4a0*/  IMAD R0, R19, UR4, RZ ;  /* 0x0000000413007c24 */ /* 0x000fe2000f8e02ff */
[----:B------:R-:W-:Y:S01]  /*c4b0*/  MOV R9, R3 ;  /* 0x0000000300097202 */ /* 0x000fe20000000f00 */
[----:B------:R-:W-:Y:S01]  /*c4c0*/  IMAD.WIDE.U32 R6, R31, UR4, R6 ;  /* 0x000000041f067c25 */ /* 0x000fe2000f8e0006 */
[----:B------:R-:W-:-:S03]  /*c4d0*/  @UP0 ULDC UR4, c[0x0][0x450] ;  /* 0x0001140000040ab9 */ /* 0x000fc60000000800 */
[----:B------:R-:W-:Y:S02]  /*c4e0*/  IMAD.U32 R5, RZ, RZ, UR39 ;  /* 0x00000027ff057e24 */ /* 0x000fe4000f8e00ff */
        /* <DEDUP_REMOVED lines=29> */
[----:B------:R-:W-:Y:S01]  /*c6c0*/  IMAD.U32 R10, RZ, RZ, UR48 ;  /* 0x00000030ff0a7e24 */ /* 0x000fe2000f8e00ff */
[----:B------:R-:W-:Y:S02]  /*c6d0*/  ULDC UR4, c[0x0][0x288] ;  /* 0x0000a20000047ab9 */ /* 0x000fe40000000800 */
[----:B------:R-:W0:Y:S01]  /*c6e0*/  SHFL.IDX PT, R4, R3, RZ, 0x181f ;  /* 0x00181fff03047589 */ /* 0x000e2200000e0000 */
[----:B------:R-:W-:Y:S01]  /*c6f0*/  IMAD R6, R8, UR4, RZ ;  /* 0x0000000408067c24 */ /* 0x000fe2000f8e02ff */
[----:B------:R-:W-:Y:S02]  /*c700*/  LEA R7, R10, R23, 0x7 ;  /* 0x000000170a077211 */ /* 0x000fe400078e38ff */
[----:B------:R-:W-:Y:S02]  /*c710*/  SHFL.IDX PT, R8, R0, 0x1, 0x181f ;  /* 0x00381f0000087f89 */ /* 0x000fe400000e0000 */
[C---:B------:R-:W-:Y:S01]  /*c720*/  ISETP.GE.AND P1, PT, R7.reuse, R6, PT ;  /* 0x000000060700720c */ /* 0x040fe20003f26270 */
[C---:B------:R-:W-:Y:S01]  /*c730*/  VIADD R9, R7.reuse, 0x10 ;  /* 0x0000001007097836 */ /* 0x040fe20000000000 */
[----:B------:R-:W1:Y:S01]  /*c740*/  SHFL.IDX PT, R14, R3, 0x1, 0x181f ;  /* 0x00381f00030e7f89 */ /* 0x000e6200000e0000 */
[----:B------:R-:W-:-:S10]  /*c750*/  VIADD R11, R7, 0x20 ;  /* 0x00000020070b7836 */ /* 0x000fd40000000000 */
[----:B------:R-:W-:Y:S01]  /*c760*/  @!P1 LEA R19, R37, UR46, 0x1 ;  /* 0x0000002e25139c11 */ /* 0x000fe2000f8e08ff */
[----:B0-----:R-:W-:-:S05]  /*c770*/  @!P1 IMAD.WIDE.U32 R4, R27, 0x2, R4 ;  /* 0x000000021b049825 */ /* 0x001fca00078e0004 */
[----:B------:R-:W-:Y:S04]  /*c780*/  @!P1 LDGSTS.E.BYPASS.LTC128B.128 [R19+0xc400], desc[UR36][R4.64], !P3 ;  /* 0x0c40000004139fae */ /* 0x000fe8000d901d64 */
[----:B------:R-:W-:Y:S04]  /*c790*/  @!P1 LDGSTS.E.BYPASS.LTC128B.128 [R19+0x10400], desc[UR36][R4.64+0x80], !P2 ;  /* 0x1040008004139fae */ /* 0x000fe8000d101d64 */
[----:B------:R1:W-:Y:S01]  /*c7a0*/  @!P1 LDGSTS.E.BYPASS.LTC128B.128 [R19+0x14400], desc[UR36][R4.64+0x100], !P0 ;  /* 0x1440010004139fae */ /* 0x0003e2000c101d64 */
[----:B------:R-:W-:Y:S01]  /*c7b0*/  ISETP.GE.AND P1, PT, R9, R6, PT ;  /* 0x000000060900720c */ /* 0x000fe20003f26270 */
[----:B-1----:R-:W-:Y:S01]  /*c7c0*/  IMAD.MOV.U32 R4, RZ, RZ, R14 ;  /* 0x000000ffff047224 */ /* 0x002fe200078e000e */
[----:B------:R-:W-:Y:S01]  /*c7d0*/  MOV R5, R8 ;  /* 0x0000000800057202 */ /* 0x000fe20000000f00 */
[----:B------:R-:W-:Y:S10]  /*c7e0*/  SHFL.IDX PT, R14, R3, 0x3, 0x181f ;  /* 0x00781f00030e7f89 */ /* 0x000ff400000e0000 */
[----:B------:R-:W-:Y:S01]  /*c7f0*/  @!P1 LEA R21, R37, UR46, 0x1 ;  /* 0x0000002e25159c11 */ /* 0x000fe2000f8e08ff */
[----:B------:R-:W-:-:S02]  /*c800*/  @!P1 IMAD.WIDE.U32 R8, R27, 0x2, R4 ;  /* 0x000000021b089825 */ /* 0x000fc400078e0004 */
[----:B------:R-:W-:Y:S04]  /*c810*/  SHFL.IDX PT, R5, R0, 0x2, 0x181f ;  /* 0x00581f0000057f89 */ /* 0x000fe800000e0000 */
[----:B------:R-:W0:Y:S04]  /*c820*/  SHFL.IDX PT, R4, R3, 0x2, 0x181f ;  /* 0x00581f0003047f89 */ /* 0x000e2800000e0000 */
[----:B------:R-:W-:Y:S04]  /*c830*/  @!P1 LDGSTS.E.BYPASS.LTC128B.128 [R21+0xcc00], desc[UR36][R8.64], !P3 ;  /* 0x0cc0000008159fae */ /* 0x000fe8000d901d64 */
[----:B------:R-:W-:Y:S04]  /*c840*/  @!P1 LDGSTS.E.BYPASS.LTC128B.128 [R21+0x10c00], desc[UR36][R8.64+0x80], !P2 ;  /* 0x10c0008008159fae */ /* 0x000fe8000d101d64 */
[----:B------:R1:W-:Y:S01]  /*c850*/  @!P1 LDGSTS.E.BYPASS.LTC128B.128 [R21+0x14c00], desc[UR36][R8.64+0x100], !P0 ;  /* 0x14c0010008159fae */ /* 0x0003e2000c101d64 */
[----:B------:R-:W-:Y:S01]  /*c860*/  ISETP.GE.AND P1, PT, R11, R6, PT ;  /* 0x000000060b00720c */ /* 0x000fe20003f26270 */
[----:B------:R-:W-:-:S02]  /*c870*/  VIADD R11, R7, 0x40 ;  /* 0x00000040070b7836 */ /* 0x000fc40000000000 */
[----:B-1----:R-:W1:Y:S01]  /*c880*/  SHFL.IDX PT, R8, R0, 0x3, 0x181f ;  /* 0x00781f0000087f89 */ /* 0x002e6200000e0000 */
[----:B------:R-:W-:-:S09]  /*c890*/  VIADD R9, R7, 0x30 ;  /* 0x0000003007097836 */ /* 0x000fd20000000000 */
[----:B------:R-:W-:Y:S01]  /*c8a0*/  @!P1 LEA R19, R37, UR46, 0x1 ;  /* 0x0000002e25139c11 */ /* 0x000fe2000f8e08ff */
[----:B0-----:R-:W-:-:S05]  /*c8b0*/  @!P1 IMAD.WIDE.U32 R4, R27, 0x2, R4 ;  /* 0x000000021b049825 */ /* 0x001fca00078e0004 */
[----:B------:R-:W-:Y:S04]  /*c8c0*/  @!P1 LDGSTS.E.BYPASS.LTC128B.128 [R19+0xd400], desc[UR36][R4.64], !P3 ;  /* 0x0d40000004139fae */ /* 0x000fe8000d901d64 */
[----:B------:R-:W-:Y:S04]  /*c8d0*/  @!P1 LDGSTS.E.BYPASS.LTC128B.128 [R19+0x11400], desc[UR36][R4.64+0x80], !P2 ;  /* 0x1140008004139fae */ /* 0x000fe8000d101d64 */
[----:B------:R0:W-:Y:S01]  /*c8e0*/  @!P1 LDGSTS.E.BYPASS.LTC128B.128 [R19+0x15400], desc[UR36][R4.64+0x100], !P0 ;  /* 0x1540010004139fae */ /* 0x0001e2000c101d64 */
[----:B------:R-:W-:Y:S02]  /*c8f0*/  ISETP.GE.AND P1, PT, R9, R6, PT ;  /* 0x000000060900720c */ /* 0x000fe40003f26270 */
[----:B0-----:R-:W-:Y:S01]  /*c900*/  MOV R4, R14 ;  /* 0x0000000e00047202 */ /* 0x001fe20000000f00 */
[----:B-1----:R-:W-:-:S10]  /*c910*/  IMAD.MOV.U32 R5, RZ, RZ, R8 ;  /* 0x000000ffff057224 */ /* 0x002fd400078e0008 */
[----:B------:R-:W-:Y:S01]  /*c920*/  @!P1 LEA R21, R37, UR46, 0x1 ;  /* 0x0000002e25159c11 */ /* 0x000fe2000f8e08ff */
[----:B------:R-:W-:Y:S01]  /*c930*/  SHFL.IDX PT, R14, R3, 0x5, 0x181f ;  /* 0x00b81f00030e7f89 */ /* 0x000fe200000e0000 */
[----:B------:R-:W-:-:S03]  /*c940*/  @!P1 IMAD.WIDE.U32 R8, R27, 0x2, R4 ;  /* 0x000000021b089825 */ /* 0x000fc600078e0004 */
[----:B------:R-:W-:Y:S04]  /*c950*/  SHFL.IDX PT, R5, R0, 0x4, 0x181f ;  /* 0x00981f0000057f89 */ /* 0x000fe800000e0000 */
[----:B------:R-:W0:Y:S04]  /*c960*/  SHFL.IDX PT, R4, R3, 0x4, 0x181f ;  /* 0x00981f0003047f89 */ /* 0x000e2800000e0000 */
[----:B------:R-:W-:Y:S04]  /*c970*/  @!P1 LDGSTS.E.BYPASS.LTC128B.128 [R21+0xdc00], desc[UR36][R8.64], !P3 ;  /* 0x0dc0000008159fae */ /* 0x000fe8000d901d64 */
[----:B------:R-:W-:Y:S04]  /*c980*/  @!P1 LDGSTS.E.BYPASS.LTC128B.128 [R21+0x11c00], desc[UR36][R8.64+0x80], !P2 ;  /* 0x11c0008008159fae */ /* 0x000fe8000d101d64 */
[----:B------:R1:W-:Y:S01]  /*c990*/  @!P1 LDGSTS.E.BYPASS.LTC128B.128 [R21+0x15c00], desc[UR36][R8.64+0x100], !P0 ;  /* 0x15c0010008159fae */ /* 0x0003e2000c101d64 */
[----:B------:R-:W-:-:S02]  /*c9a0*/  ISETP.GE.AND P1, PT, R11, R6, PT ;  /* 0x000000060b00720c */ /* 0x000fc40003f26270 */
[C---:B------:R-:W-:Y:S01]  /*c9b0*/  IADD3 R11, R7.reuse, 0x60, RZ ;  /* 0x00000060070b7810 */ /* 0x040fe20007ffe0ff */
[----:B-1----:R-:W1:Y:S01]  /*c9c0*/  SHFL.IDX PT, R8, R0, 0x5, 0x181f ;  /* 0x00b81f0000087f89 */ /* 0x002e6200000e0000 */
[----:B------:R-:W-:-:S09]  /*c9d0*/  IADD3 R9, R7, 0x50, RZ ;  /* 0x0000005007097810 */ /* 0x000fd20007ffe0ff */
[----:B0-----:R-:W-:Y:S01]  /*c9e0*/  @!P1 IMAD.WIDE.U32 R4, R27, 0x2, R4 ;  /* 0x000000021b049825 */ /* 0x001fe200078e0004 */
[----:B------:R-:W-:-:S05]  /*c9f0*/  @!P1 LEA R19, R37, UR46, 0x1 ;  /* 0x0000002e25139c11 */ /* 0x000fca000f8e08ff */
[----:B------:R-:W-:Y:S04]  /*ca00*/  @!P1 LDGSTS.E.BYPASS.LTC128B.128 [R19+0xe400], desc[UR36][R4.64], !P3 ;  /* 0x0e40000004139fae */ /* 0x000fe8000d901d64 */
[----:B------:R-:W-:Y:S04]  /*ca10*/  @!P1 LDGSTS.E.BYPASS.LTC128B.128 [R19+0x12400], desc[UR36][R4.64+0x80], !P2 ;  /* 0x1240008004139fae */ /* 0x000fe8000d101d64 */
[----:B------:R0:W-:Y:S01]  /*ca20*/  @!P1 LDGSTS.E.BYPASS.LTC128B.128 [R19+0x16400], desc[UR36][R4.64+0x100], !P0 ;  /* 0x1640010004139fae */ /* 0x0001e2000c101d64 */
[----:B------:R-:W-:Y:S01]  /*ca30*/  ISETP.GE.AND P1, PT, R9, R6, PT ;  /* 0x000000060900720c */ /* 0x000fe20003f26270 */
[----:B0-----:R-:W-:-:S02]  /*ca40*/  IMAD.MOV.U32 R4, RZ, RZ, R14 ;  /* 0x000000ffff047224 */ /* 0x001fc400078e000e */
        /* <DEDUP_REMOVED lines=16> */
.L_x_2308:
[----:B------:R-:W-:Y:S01]  /*cb50*/  VIADD R7, R7, 0x70 ;  /* 0x0000007007077836 */ /* 0x000fe20000000000 */
[----:B------:R-:W-:Y:S01]  /*cb60*/  BSSY B0, `(.L_x_2241) ;  /* 0x000000d000007945 */ /* 0x000fe20003800000 */
[----:B-1----:R-:W-:Y:S01]  /*cb70*/  IMAD.MOV.U32 R4, RZ, RZ, R14 ;  /* 0x000000ffff047224 */ /* 0x002fe200078e000e */
[----:B--2---:R-:W-:Y:S02]  /*cb80*/  MOV R5, R8 ;  /* 0x0000000800057202 */ /* 0x004fe40000000f00 */
        /* <DEDUP_REMOVED lines=10> */
.L_x_2242:
[----:B------:R-:W-:Y:S05]  /*cc30*/  BSYNC B0 ;  /* 0x0000000000007941 */ /* 0x000fea0003800000 */
.L_x_2241:
[----:B------:R-:W-:Y:S01]  /*cc40*/  NOP ;  /* 0x0000000000007918 */ /* 0x000fe20000000000 */
[----:B------:R-:W-:Y:S01]  /*cc50*/  SYNCS.ARRIVE.TRANS64.RED.A0T1 RZ, [UR46+0x2a800], RZ ;  /* 0x02a800ffffff79a7 */ /* 0x000fe2000820042e */
[----:B------:R-:W-:Y:S01]  /*cc60*/  IMAD.MOV.U32 R0, RZ, RZ, 0x1 ;  /* 0x00000001ff007424 */ /* 0x000fe200078e00ff */
[----:B------:R-:W-:Y:S04]  /*cc70*/  ARRIVES.LDGSTSBAR.64.TRANSCNT [UR46+0x2a800] ;  /* 0x02a80000ff0079b0 */ /* 0x000fe80008000aae */
[----:B------:R-:W-:Y:S01]  /*cc80*/  SHF.L.U32 R0, R0, 0x1f, RZ ;  /* 0x0000001f00007819 */ /* 0x000fe200000006ff */
[----:B------:R-:W-:Y:S01]  /*cc90*/  NOP ;  /* 0x0000000000007918 */ /* 0x000fe20000000000 */
[----:B------:R-:W-:Y:S02]  /*cca0*/  SYNCS.ARRIVE.TRANS64.A1T0 RZ, [UR46+0x2a800], RZ ;  /* 0x02a800ffffff79a7 */ /* 0x000fe4000810002e */
[----:B------:R-:W1:Y:S02]  /*ccb0*/  SYNCS.PHASECHK.TRANS64.TRYWAIT P0, [UR46+0x2a820], R0 ;  /* 0x02a82000ff0075a7 */ /* 0x000e64000800016e */
[----:B-1----:R-:W-:Y:S05]  /*ccc0*/  @!P0 BRA `(.L_x_2243) ;  /* 0x0000002c00848947 */ /* 0x002fea0003800000 */
.L_x_2309:
[----:B------:R-:W-:Y:S01]  /*ccd0*/  UIADD3 UR4, UR51, -0x2, URZ ;  /* 0xfffffffe33047890 */ /* 0x000fe2000fffe03f */
[----:B------:R-:W-:Y:S01]  /*cce0*/  IMAD.MOV.U32 R9, RZ, RZ, 0x1 ;  /* 0x00000001ff097424 */ /* 0x000fe200078e00ff */
[----:B------:R-:W-:Y:S02]  /*ccf0*/  MOV R8, RZ ;  /* 0x000000ff00087202 */ /* 0x000fe40000000f00 */
[----:B------:R-:W-:-:S06]  /*cd00*/  UISETP.GE.AND UP0, UPT, UR4, UR50, UPT ;  /* 0x000000320400728c */ /* 0x000fcc000bf06270 */
[----:B------:R-:W-:-:S13]  /*cd10*/  PLOP3.LUT P0, PT, PT, PT, UP0, 0x80, 0x0 ;  /* 0x000000000000781c */ /* 0x000fda0003f0f008 */
[----:B------:R-:W-:Y:S05]  /*cd20*/  @!P0 BRA `(.L_x_2244) ;  /* 0x0000000c00dc8947 */ /* 0x000fea0003800000 */
[----:B------:R-:W-:Y:S01]  /*cd30*/  UIADD3 UR4, UR44, 0x1, URZ ;  /* 0x000000012c047890 */ /* 0x000fe2000fffe03f */
[----:B0-----:R-:W-:Y:S01]  /*cd40*/  LOP3.LUT R0, RZ, UR43, RZ, 0x33, !PT ;  /* 0x0000002bff007c12 */ /* 0x001fe2000f8e33ff */
[----:B------:R-:W-:Y:S01]  /*cd50*/  ULOP3.LUT UR5, URZ, UR45, URZ, 0x33, !UPT ;  /* 0x0000002d3f057292 */ /* 0x000fe2000f8e333f */
[----:B------:R-:W-:Y:S01]  /*cd60*/  IADD3 R26, R26, R30, R23 ;  /* 0x0000001e1a1a7210 */ /* 0x000fe20007ffe017 */
[----:B------:R-:W-:Y:S01]  /*cd70*/  UIMAD UR4, UR4, UR40, URZ ;  /* 0x00000028040472a4 */ /* 0x000fe2000f8e023f */
[----:B------:R-:W-:Y:S01]  /*cd80*/  IADD3 R5, -R23, UR42, RZ ;  /* 0x0000002a17057c10 */ /* 0x000fe2000fffe1ff */
[----:B------:R-:W-:Y:S01]  /*cd90*/  BSSY B0, `(.L_x_2244) ;  /* 0x00000f0000007945 */ /* 0x000fe20003800000 */
[----:B------:R-:W-:Y:S01]  /*cda0*/  IMAD.SHL.U32 R20, R27, 0x2, RZ ;  /* 0x000000021b147824 */ /* 0x000fe200078e00ff */
[----:B------:R-:W-:Y:S01]  /*cdb0*/  MOV R19, 0x1 ;  /* 0x0000000100137802 */ /* 0x000fe20000000f00 */
[----:B------:R-:W-:Y:S01]  /*cdc0*/  VIADD R7, R26, 0xfffffee0 ;  /* 0xfffffee01a077836 */ /* 0x000fe20000000000 */
[----:B------:R-:W-:Y:S01]  /*cdd0*/  LOP3.LUT R3, RZ, UR4, RZ, 0x33, !PT ;  /* 0x00000004ff037c12 */ /* 0x000fe2000f8e33ff */
[----:B------:R-:W-:-:S03]  /*cde0*/  IMAD.MOV.U32 R10, RZ, RZ, RZ ;  /* 0x000000ffff0a7224 */ /* 0x000fc600078e00ff */
[----:B------:R-:W-:-:S04]  /*cdf0*/  VIMNMX3 R0, R0, UR5, R3, !PT ;  /* 0x0000000500007c0f */ /* 0x000fc8000f800103 */
[C---:B------:R-:W-:Y:S01]  /*ce00*/  IADD3 R35, -R0.reuse, -0x2, RZ ;  /* 0xfffffffe00237810 */ /* 0x040fe20007ffe1ff */
[C---:B------:R-:W-:Y:S02]  /*ce10*/  IMAD R5, R0.reuse, 0x60, R5 ;  /* 0x0000006000057824 */ /* 0x040fe400078e0205 */
[----:B------:R-:W-:Y:S02]  /*ce20*/  IMAD R7, R0, -0x60, R7 ;  /* 0xffffffa000077824 */ /* 0x000fe400078e0207 */
[----:B------:R-:W-:-:S07]  /*ce30*/  VIADD R6, R5, 0xc0 ;  /* 0x000000c005067836 */ /* 0x000fce0000000000 */
.L_x_2257:
[----:B------:R-:W-:Y:S02]  /*ce40*/  ISETP.NE.AND P0, PT, R28, 0x1, PT ;  /* 0x000000011c00780c */ /* 0x000fe40003f05270 */
[----:B------:R-:W-:Y:S02]  /*ce50*/  ISETP.GT.U32.AND P2, PT, R22, 0x5f, PT ;  /* 0x0000005f1600780c */ /* 0x000fe40003f44070 */
[----:B------:R-:W-:Y:S02]  /*ce60*/  MOV R30, RZ ;  /* 0x000000ff001e7202 */ /* 0x000fe40000000f00 */
[----:B------:R-:W-:-:S07]  /*ce70*/  LOP3.LUT P1, RZ, R36, 0x10, RZ, 0xc0, !PT ;  /* 0x0000001024ff7812 */ /* 0x000fce000782c0ff */
[----:B------:R-:W0:Y:S08]  /*ce80*/  @P0 LDC R0, c[0x0][0x434] ;  /* 0x00010d00ff000b82 */ /* 0x000e300000000800 */
[----:B-1----:R-:W1:Y:S08]  /*ce90*/  @P0 LDC R12, c[0x0][0x438] ;  /* 0x00010e00ff0c0b82 */ /* 0x002e700000000800 */
[----:B------:R-:W2:Y:S08]  /*cea0*/  @!P2 LDC.64 R4, c[0x0][0x428] ;  /* 0x00010a00ff04ab82 */ /* 0x000eb00000000a00 */
[----:B------:R-:W3:Y:S01]  /*ceb0*/  @!P2 LDC.64 R8, c[0x0][0x418] ;  /* 0x00010600ff08ab82 */ /* 0x000ee20000000a00 */
[----:B0-----:R-:W-:Y:S01]  /*cec0*/  @P0 IMAD.HI.U32 R3, R7, R0, RZ ;  /* 0x0000000007030227 */ /* 0x001fe200078e00ff */
[----:B------:R-:W-:-:S04]  /*ced0*/  MOV R0, R7 ;  /* 0x0000000700007202 */ /* 0x000fc80000000f00 */
[----:B-1----:R-:W-:-:S04]  /*cee0*/  @P0 SHF.R.U32.HI R0, RZ, R12, R3 ;  /* 0x0000000cff000219 */ /* 0x002fc80000011603 */
[----:B------:R-:W-:Y:S01]  /*cef0*/  @!P2 SHF.R.S32.HI R13, RZ, 0x1f, R0 ;  /* 0x0000001fff0da819 */ /* 0x000fe20000011400 */
[----:B--2---:R-:W-:-:S04]  /*cf00*/  @!P2 IMAD R12, R33, R4, RZ ;  /* 0x00000004210ca224 */ /* 0x004fc800078e02ff */
[----:B------:R-:W-:Y:S02]  /*cf10*/  @!P2 IMAD R3, R29, R5, R12 ;  /* 0x000000051d03a224 */ /* 0x000fe400078e020c */
[----:B------:R-:W-:-:S04]  /*cf20*/  @!P2 IMAD.MOV.U32 R12, RZ, RZ, R0 ;  /* 0x000000ffff0ca224 */ /* 0x000fc800078e0000 */
[----:B------:R-:W-:-:S04]  /*cf30*/  @!P2 IMAD.WIDE.U32 R12, R29, R4, R12 ;  /* 0x000000041d0ca225 */ /* 0x000fc800078e000c */
[----:B------:R-:W-:Y:S01]  /*cf40*/  @!P2 IMAD.IADD R3, R3, 0x1, R13 ;  /* 0x000000010303a824 */ /* 0x000fe200078e020d */
[----:B---3--:R-:W-:-:S04]  /*cf50*/  @!P2 LEA R4, P0, R12, R8, 0x2 ;  /* 0x000000080c04a211 */ /* 0x008fc800078010ff */
        /* <DEDUP_REMOVED lines=9> */
.L_x_2245:
[----:B------:R-:W-:Y:S01]  /*cff0*/  LEA R26, R8, UR46, 0x3 ;  /* 0x0000002e081a7c11 */ /* 0x000fe2000f8e18ff */
[----:B------:R-:W-:Y:S01]  /*d000*/  BSSY B1, `(.L_x_2246) ;  /* 0x0000004000017945 */ /* 0x000fe20003800000 */
[----:B------:R-:W-:-:S04]  /*d010*/  SHF.L.U32 R3, R9, 0x1f, RZ ;  /* 0x0000001f09037819 */ /* 0x000fc800000006ff */
[----:B------:R-:W0:Y:S02]  /*d020*/  SYNCS.PHASECHK.TRANS64.TRYWAIT P0, [R26+URZ+0x2a840], R3 ;  /* 0x02a840031a0075a7 */ /* 0x000e24000800017f */
[----:B0-----:R-:W-:Y:S05]  /*d030*/  @!P0 BRA `(.L_x_2247) ;  /* 0x0000002800c08947 */ /* 0x001fea0003800000 */
.L_x_2310:
[----:B------:R-:W-:Y:S05]  /*d040*/  BSYNC B1 ;  /* 0x0000000000017941 */ /* 0x000fea0003800000 */
.L_x_2246:
[----:B------:R-:W-:Y:S01]  /*d050*/  ULDC UR4, c[0x0][0x430] ;  /* 0x00010c0000047ab9 */ /* 0x000fe20000000800 */
[----:B-----5:R-:W-:Y:S01]  /*d060*/  SHF.R.S32.HI R21, RZ, 0x1f, R30 ;  /* 0x0000001fff157819 */ /* 0x020fe2000001141e */
[----:B------:R-:W-:Y:S01]  /*d070*/  UIADD3 UR4, -UR4, URZ, URZ ;  /* 0x0000003f04047290 */ /* 0x000fe2000fffe13f */
[----:B------:R-:W-:Y:S02]  /*d080*/  R2UR UR6, R34 ;  /* 0x00000000220672ca */ /* 0x000fe400000e0000 */
[C---:B------:R-:W-:Y:S02]  /*d090*/  LOP3.LUT P3, RZ, R36.reuse, 0x4, RZ, 0xc0, !PT ;  /* 0x0000000424ff7812 */ /* 0x040fe4000786c0ff */
[----:B------:R-:W-:Y:S01]  /*d0a0*/  LOP3.LUT P2, RZ, R36, 0x2, RZ, 0xc0, !PT ;  /* 0x0000000224ff7812 */ /* 0x000fe2000784c0ff */
[----:B------:R-:W-:Y:S01]  /*d0b0*/  IMAD R25, R0, UR4, R7 ;  /* 0x0000000400197c24 */ /* 0x000fe2000f8e0207 */
[----:B------:R-:W-:Y:S01]  /*d0c0*/  ULDC.64 UR4, c[0x0][0x300] ;  /* 0x0000c00000047ab9 */ /* 0x000fe20000000a00 */
[----:B------:R-:W-:-:S02]  /*d0d0*/  LOP3.LUT P1, RZ, R36, 0x1, RZ, 0xc0, !PT ;  /* 0x0000000124ff7812 */ /* 0x000fc4000782c0ff */
[----:B------:R-:W-:Y:S01]  /*d0e0*/  IMAD.WIDE.U32 R4, R25, UR4, RZ ;  /* 0x0000000419047c25 */ /* 0x000fe2000f8e00ff */
[----:B------:R-:W-:-:S05]  /*d0f0*/  SHF.R.S32.HI R24, RZ, 0x1f, R25 ;  /* 0x0000001fff187819 */ /* 0x000fca0000011419 */
[----:B------:R-:W-:-:S04]  /*d100*/  IMAD R0, R24, UR4, RZ ;  /* 0x0000000418007c24 */ /* 0x000fc8000f8e02ff */
[----:B0-----:R-:W-:Y:S01]  /*d110*/  IMAD R3, R25, UR5, R0 ;  /* 0x0000000519037c24 */ /* 0x001fe2000f8e0200 */
        /* <DEDUP_REMOVED lines=16> */
[----:B------:R-:W-:Y:S01]  /*d220*/  IMAD R5, R8, 0x4800, R37 ;  /* 0x0000480008057824 */ /* 0x000fe200078e0225 */
[----:B------:R-:W-:Y:S06]  /*d230*/  BRA.DIV UR4, `(.L_x_2248) ;  /* 0x0000002a04547947 */ /* 0x000fec000b800000 */
[----:B------:R-:W0:Y:S01]  /*d240*/  SHFL.IDX PT, R14, R3, RZ, 0x181f ;  /* 0x00181fff030e7589 */ /* 0x000e2200000e0000 */
[----:B------:R-:W-:-:S03]  /*d250*/  LEA R5, R5, UR46, 0x1 ;  /* 0x0000002e05057c11 */ /* 0x000fc6000f8e08ff */
[----:B------:R-:W1:Y:S04]  /*d260*/  SHFL.IDX PT, R4, R0, RZ, 0x181f ;  /* 0x00181fff00047589 */ /* 0x000e6800000e0000 */
[----:B------:R-:W-:Y:S04]  /*d270*/  SHFL.IDX PT, R11, R3, 0x2, 0x181f ;  /* 0x00581f00030b7f89 */ /* 0x000fe800000e0000 */
[----:B------:R-:W-:Y:S01]  /*d280*/  SHFL.IDX PT, R31, R0, 0x2, 0x181f ;  /* 0x00581f00001f7f89 */ /* 0x000fe200000e0000 */
[----:B0-----:R-:W-:-:S03]  /*d290*/  IADD3 R12, P0, R14, R20, RZ ;  /* 0x000000140e0c7210 */ /* 0x001fc60007f1e0ff */
[----:B------:R-:W0:Y:S01]  /*d2a0*/  SHFL.IDX PT, R14, R3, 0x1, 0x181f ;  /* 0x00381f00030e7f89 */ /* 0x000e2200000e0000 */
[----:B-1----:R-:W-:-:S03]  /*d2b0*/  IADD3.X R13, RZ, R4, RZ, P0, !PT ;  /* 0x00000004ff0d7210 */ /* 0x002fc600007fe4ff */
[----:B------:R-:W1:Y:S04]  /*d2c0*/  SHFL.IDX PT, R4, R0, 0x1, 0x181f ;  /* 0x00381f0000047f89 */ /* 0x000e6800000e0000 */
[----:B------:R-:W-:Y:S04]  /*d2d0*/  LDGSTS.E.BYPASS.LTC128B.128 [R5+0x18400], desc[UR36][R12.64], !P3 ;  /* 0x184000000c057fae */ /* 0x000fe8000d901d64 */
[----:B------:R-:W-:Y:S04]  /*d2e0*/  LDGSTS.E.BYPASS.LTC128B.128 [R5+0x1b400], desc[UR36][R12.64+0x80], !P2 ;  /* 0x1b4000800c057fae */ /* 0x000fe8000d101d64 */
[----:B------:R-:W-:Y:S01]  /*d2f0*/  LDGSTS.E.BYPASS.LTC128B.128 [R5+0x1e400], desc[UR36][R12.64+0x100], !P1 ;  /* 0x1e4001000c057fae */ /* 0x000fe2000c901d64 */
[----:B0-----:R-:W-:-:S05]  /*d300*/  IADD3 R14, P0, R14, R20, RZ ;  /* 0x000000140e0e7210 */ /* 0x001fca0007f1e0ff */
[----:B-1----:R-:W-:Y:S02]  /*d310*/  IMAD.X R15, RZ, RZ, R4, P0 ;  /* 0x000000ffff0f7224 */ /* 0x002fe400000e0604 */
[----:B------:R-:W-:Y:S04]  /*d320*/  SHFL.IDX PT, R4, R0, 0x4, 0x181f ;  /* 0x00981f0000047f89 */ /* 0x000fe800000e0000 */
[----:B------:R-:W-:Y:S04]  /*d330*/  LDGSTS.E.BYPASS.LTC128B.128 [R5+0x18c00], desc[UR36][R14.64], !P3 ;  /* 0x18c000000e057fae */ /* 0x000fe8000d901d64 */
[----:B------:R-:W-:Y:S04]  /*d340*/  LDGSTS.E.BYPASS.LTC128B.128 [R5+0x1bc00], desc[UR36][R14.64+0x80], !P2 ;  /* 0x1bc000800e057fae */ /* 0x000fe8000d101d64 */
[----:B------:R0:W-:Y:S02]  /*d350*/  LDGSTS.E.BYPASS.LTC128B.128 [R5+0x1ec00], desc[UR36][R14.64+0x100], !P1 ;  /* 0x1ec001000e057fae */ /* 0x0001e4000c901d64 */
[----:B0-----:R-:W-:-:S02]  /*d360*/  IADD3 R14, P0, R11, R20, RZ ;  /* 0x000000140b0e7210 */ /* 0x001fc40007f1e0ff */
[----:B------:R-:W0:Y:S03]  /*d370*/  SHFL.IDX PT, R11, R3, 0x3, 0x181f ;  /* 0x00781f00030b7f89 */ /* 0x000e2600000e0000 */
[----:B------:R-:W-:Y:S02]  /*d380*/  IMAD.X R15, RZ, RZ, R31, P0 ;  /* 0x000000ffff0f7224 */ /* 0x000fe400000e061f */
[----:B------:R-:W1:Y:S04]  /*d390*/  SHFL.IDX PT, R31, R0, 0x3, 0x181f ;  /* 0x00781f00001f7f89 */ /* 0x000e6800000e0000 */
[----:B------:R-:W-:Y:S04]  /*d3a0*/  LDGSTS.E.BYPASS.LTC128B.128 [R5+0x19400], desc[UR36][R14.64], !P3 ;  /* 0x194000000e057fae */ /* 0x000fe8000d901d64 */
[----:B------:R-:W-:Y:S04]  /*d3b0*/  LDGSTS.E.BYPASS.LTC128B.128 [R5+0x1c400], desc[UR36][R14.64+0x80], !P2 ;  /* 0x1c4000800e057fae */ /* 0x000fe8000d101d64 */
[----:B------:R2:W-:Y:S04]  /*d3c0*/  LDGSTS.E.BYPASS.LTC128B.128 [R5+0x1f400], desc[UR36][R14.64+0x100], !P1 ;  /* 0x1f4001000e057fae */ /* 0x0005e8000c901d64 */
[----:B------:R-:W-:Y:S01]  /*d3d0*/  SHFL.IDX PT, R0, R0, 0x5, 0x181f ;  /* 0x00b81f0000007f89 */ /* 0x000fe200000e0000 */
[----:B0-----:R-:W-:-:S03]  /*d3e0*/  IADD3 R12, P0, R11, R20, RZ ;  /* 0x000000140b0c7210 */ /* 0x001fc60007f1e0ff */
[----:B--2---:R-:W0:Y:S01]  /*d3f0*/  SHFL.IDX PT, R14, R3, 0x4, 0x181f ;  /* 0x00981f00030e7f89 */ /* 0x004e2200000e0000 */
[----:B-1----:R-:W-:-:S03]  /*d400*/  IADD3.X R13, RZ, R31, RZ, P0, !PT ;  /* 0x0000001fff0d7210 */ /* 0x002fc600007fe4ff */
[----:B------:R-:W1:Y:S04]  /*d410*/  SHFL.IDX PT, R3, R3, 0x5, 0x181f ;  /* 0x00b81f0003037f89 */ /* 0x000e6800000e0000 */
[----:B------:R2:W-:Y:S04]  /*d420*/  LDGSTS.E.BYPASS.LTC128B.128 [R5+0x19c00], desc[UR36][R12.64], !P3 ;  /* 0x19c000000c057fae */ /* 0x0005e8000d901d64 */
[----:B------:R2:W-:Y:S04]  /*d430*/  LDGSTS.E.BYPASS.LTC128B.128 [R5+0x1cc00], desc[UR36][R12.64+0x80], !P2 ;  /* 0x1cc000800c057fae */ /* 0x0005e8000d101d64 */
[----:B------:R2:W-:Y:S01]  /*d440*/  LDGSTS.E.BYPASS.LTC128B.128 [R5+0x1fc00], desc[UR36][R12.64+0x100], !P1 ;  /* 0x1fc001000c057fae */ /* 0x0005e2000c901d64 */
[----:B0-----:R-:W-:-:S05]  /*d450*/  IADD3 R14, P0, R14, R20, RZ ;  /* 0x000000140e0e7210 */ /* 0x001fca0007f1e0ff */
[----:B------:R-:W-:-:S05]  /*d460*/  IMAD.X R15, RZ, RZ, R4, P0 ;  /* 0x000000ffff0f7224 */ /* 0x000fca00000e0604 */
[----:B------:R2:W-:Y:S04]  /*d470*/  LDGSTS.E.BYPASS.LTC128B.128 [R5+0x1a400], desc[UR36][R14.64], !P3 ;  /* 0x1a4000000e057fae */ /* 0x0005e8000d901d64 */
[----:B------:R2:W-:Y:S04]  /*d480*/  LDGSTS.E.BYPASS.LTC128B.128 [R5+0x1d400], desc[UR36][R14.64+0x80], !P2 ;  /* 0x1d4000800e057fae */ /* 0x0005e8000d101d64 */
[----:B-1----:R2:W-:Y:S02]  /*d490*/  LDGSTS.E.BYPASS.LTC128B.128 [R5+0x20400], desc[UR36][R14.64+0x100], !P1 ;  /* 0x204001000e057fae */ /* 0x0025e4000c901d64 */
.L_x_2324:
        /* <DEDUP_REMOVED lines=10> */
.L_x_2249:
        /* <DEDUP_REMOVED lines=10> */
.L_x_2250:
[----:B------:R1:W-:Y:S01]  /*d5e0*/  SYNCS.ARRIVE.TRANS64.A1T0 RZ, [R26+URZ+0x2a830], RZ ;  /* 0x02a830ff1aff79a7 */ /* 0x0003e2000810003f */
[----:B------:R-:W-:Y:S05]  /*d5f0*/  @!P2 BRA `(.L_x_2251) ;  /* 0x000000000004a947 */ /* 0x000fea0003800000 */
[----:B------:R-:W-:Y:S01]  /*d600*/  BPT.TRAP 0x1 ;  /* 0x000000040000795c */ /* 0x000fe20000300000 */
.L_x_2251:
[----:B------:R-:W-:Y:S01]  /*d610*/  SHF.L.U32 R3, R19, 0x1f, RZ ;  /* 0x0000001f13037819 */ /* 0x000fe200000006ff */
[----:B------:R-:W-:Y:S01]  /*d620*/  BSSY B1, `(.L_x_2252) ;  /* 0x0000004000017945 */ /* 0x000fe20003800000 */
[----:B------:R-:W-:-:S04]  /*d630*/  LEA R0, R10, UR46, 0x3 ;  /* 0x0000002e0a007c11 */ /* 0x000fc8000f8e18ff */
[----:B------:R-:W2:Y:S02]  /*d640*/  SYNCS.PHASECHK.TRANS64.TRYWAIT P0, [R0+URZ+0x2a860], R3 ;  /* 0x02a86003000075a7 */ /* 0x000ea4000800017f */
[----:B--2---:R-:W-:Y:S05]  /*d650*/  @!P0 BRA `(.L_x_2253) ;  /* 0x0000002c00288947 */ /* 0x004fea0003800000 */
.L_x_2325:
[----:B------:R-:W-:Y:S05]  /*d660*/  BSYNC B1 ;  /* 0x0000000000017941 */ /* 0x000fea0003800000 */
.L_x_2252:
[----:B------:R-:W-:Y:S01]  /*d670*/  UMOV UR4, 0xffffffff ;  /* 0xffffffff00047882 */ /* 0x000fe20000000000 */
[----:B------:R-:W-:Y:S01]  /*d680*/  LOP3.LUT P0, RZ, R32, 0x2, RZ, 0xc0, !PT ;  /* 0x0000000220ff7812 */ /* 0x000fe2000780c0ff */
[----:B------:R-:W-:Y:S01]  /*d690*/  IMAD R10, R10, 0x3000, R37 ;  /* 0x000030000a0a7824 */ /* 0x000fe200078e0225 */
[----:B------:R-:W-:Y:S11]  /*d6a0*/  BRA.DIV UR4, `(.L_x_2254) ;  /* 0x0000002e04287947 */ /* 0x000ff6000b800000 */
[----:B------:R-:W3:Y:S04]  /*d6b0*/  SHFL.IDX PT, R14, R17, RZ, 0x181f ;  /* 0x00181fff110e7589 */ /* 0x000ee800000e0000 */
[----:B--2---:R-:W0:Y:S04]  /*d6c0*/  SHFL.IDX PT, R3, R18, RZ, 0x181f ;  /* 0x00181fff12037589 */ /* 0x004e2800000e0000 */
[----:B------:R-:W-:Y:S01]  /*d6d0*/  SHFL.IDX PT, R19, R18, 0x1, 0x181f ;  /* 0x00381f0012137f89 */ /* 0x000fe200000e0000 */
[----:B---3--:R-:W-:-:S03]  /*d6e0*/  IADD3 R4, P1, R14, R20, RZ ;  /* 0x000000140e047210 */ /* 0x008fc60007f3e0ff */
[----:B------:R-:W2:Y:S01]  /*d6f0*/  SHFL.IDX PT, R14, R17, 0x1, 0x181f ;  /* 0x00381f00110e7f89 */ /* 0x000ea200000e0000 */
[----:B0-----:R-:W-:Y:S02]  /*d700*/  IADD3.X R5, RZ, R3, RZ, P1, !PT ;  /* 0x00000003ff057210 */ /* 0x001fe40000ffe4ff */
[----:B------:R-:W-:Y:S02]  /*d710*/  LOP3.LUT P1, RZ, R32, 0x1, RZ, 0xc0, !PT ;  /* 0x0000000120ff7812 */ /* 0x000fe4000782c0ff */
[----:B------:R-:W-:Y:S02]  /*d720*/  LEA R3, R10, UR46, 0x1 ;  /* 0x0000002e0a037c11 */ /* 0x000fe4000f8e08ff */
[----:B------:R-:W-:-:S13]  /*d730*/  ISETP.LT.OR P2, PT, R6, 0x1, !P1 ;  /* 0x000000010600780c */ /* 0x000fda0004f41670 */
[----:B------:R-:W-:Y:S01]  /*d740*/  LDGSTS.E.BYPASS.LTC128B.128 [R3+0x400], desc[UR36][R4.64], !P2 ;  /* 0x0040000004037fae */ /* 0x000fe2000d101d64 */
[----:B------:R-:W-:-:S13]  /*d750*/  ISETP.LT.OR P2, PT, R6, 0x1, !P0 ;  /* 0x000000010600780c */ /* 0x000fda0004741670 */
[----:B------:R0:W-:Y:S01]  /*d760*/  LDGSTS.E.BYPASS.LTC128B.128 [R3+0x3400], desc[UR36][R4.64+0x80], !P2 ;  /* 0x0340008004037fae */ /* 0x0001e2000d101d64 */
[----:B--2---:R-:W-:-:S03]  /*d770*/  IADD3 R10, P2, R14, R20, RZ ;  /* 0x000000140e0a7210 */ /* 0x004fc60007f5e0ff */
[----:B------:R-:W0:Y:S02]  /*d780*/  SHFL.IDX PT, R14, R17, 0x2, 0x181f ;  /* 0x00581f00110e7f89 */ /* 0x000e2400000e0000 */
[----:B------:R-:W-:Y:S01]  /*d790*/  IMAD.X R11, RZ, RZ, R19, P2 ;  /* 0x000000ffff0b7224 */ /* 0x000fe200010e0613 */
[----:B------:R-:W-:Y:S01]  /*d7a0*/  ISETP.LT.OR P2, PT, R6, 0x11, !P1 ;  /* 0x000000110600780c */ /* 0x000fe20004f41670 */
[----:B------:R-:W2:-:S12]  /*d7b0*/  SHFL.IDX PT, R19, R18, 0x2, 0x181f ;  /* 0x00581f0012137f89 */ /* 0x000e9800000e0000 */
[----:B------:R-:W-:Y:S01]  /*d7c0*/  LDGSTS.E.BYPASS.LTC128B.128 [R3+0xc00], desc[UR36][R10.64], !P2 ;  /* 0x00c000000a037fae */ /* 0x000fe2000d101d64 */
[----:B------:R-:W-:-:S13]  /*d7d0*/  ISETP.LT.OR P2, PT, R6, 0x11, !P0 ;  /* 0x000000110600780c */ /* 0x000fda0004741670 */
[----:B------:R3:W-:Y:S01]  /*d7e0*/  LDGSTS.E.BYPASS.LTC128B.128 [R3+0x3c00], desc[UR36][R10.64+0x80], !P2 ;  /* 0x03c000800a037fae */ /* 0x0007e2000d101d64 */
[----:B0-----:R-:W-:-:S03]  /*d7f0*/  IADD3 R4, P2, R14, R20, RZ ;  /* 0x000000140e047210 */ /* 0x001fc60007f5e0ff */
[----:B------:R-:W3:Y:S02]  /*d800*/  SHFL.IDX PT, R14, R17, 0x3, 0x181f ;  /* 0x00781f00110e7f89 */ /* 0x000ee400000e0000 */
[----:B--2---:R-:W-:Y:S01]  /*d810*/  IMAD.X R5, RZ, RZ, R19, P2 ;  /* 0x000000ffff057224 */ /* 0x004fe200010e0613 */
[----:B------:R-:W-:Y:S01]  /*d820*/  ISETP.LT.OR P2, PT, R6, 0x21, !P1 ;  /* 0x000000210600780c */ /* 0x000fe20004f41670 */
[----:B------:R-:W0:-:S12]  /*d830*/  SHFL.IDX PT, R19, R18, 0x3, 0x181f ;  /* 0x00781f0012137f89 */ /* 0x000e1800000e0000 */
[----:B------:R-:W-:Y:S01]  /*d840*/  LDGSTS.E.BYPASS.LTC128B.128 [R3+0x1400], desc[UR36][R4.64], !P2 ;  /* 0x0140000004037fae */ /* 0x000fe2000d101d64 */
[----:B------:R-:W-:-:S13]  /*d850*/  ISETP.LT.OR P2, PT, R6, 0x21, !P0 ;  /* 0x000000210600780c */ /* 0x000fda0004741670 */
[----:B------:R2:W-:Y:S01]  /*d860*/  LDGSTS.E.BYPASS.LTC128B.128 [R3+0x4400], desc[UR36][R4.64+0x80], !P2 ;  /* 0x0440008004037fae */ /* 0x0005e2000d101d64 */
[----:B---3--:R-:W-:-:S03]  /*d870*/  IADD3 R10, P2, R14, R20, RZ ;  /* 0x000000140e0a7210 */ /* 0x008fc60007f5e0ff */
[----:B------:R-:W2:Y:S01]  /*d880*/  SHFL.IDX PT, R14, R17, 0x4, 0x181f ;  /* 0x00981f00110e7f89 */ /* 0x000ea200000e0000 */
[----:B0-----:R-:W-:Y:S02]  /*d890*/  IADD3.X R11, RZ, R19, RZ, P2, !PT ;  /* 0x00000013ff0b7210 */ /* 0x001fe400017fe4ff */
[----:B------:R-:W-:Y:S01]  /*d8a0*/  ISETP.LT.OR P2, PT, R6, 0x31, !P1 ;  /* 0x000000310600780c */ /* 0x000fe20004f41670 */
[----:B------:R-:W0:-:S12]  /*d8b0*/  SHFL.IDX PT, R19, R18, 0x4, 0x181f ;  /* 0x00981f0012137f89 */ /* 0x000e1800000e0000 */
[----:B------:R3:W-:Y:S01]  /*d8c0*/  LDGSTS.E.BYPASS.LTC128B.128 [R3+0x1c00], desc[UR36][R10.64], !P2 ;  /* 0x01c000000a037fae */ /* 0x0007e2000d101d64 */
[----:B------:R-:W-:-:S13]  /*d8d0*/  ISETP.LT.OR P2, PT, R6, 0x31, !P0 ;  /* 0x000000310600780c */ /* 0x000fda0004741670 */
[----:B------:R3:W-:Y:S01]  /*d8e0*/  LDGSTS.E.BYPASS.LTC128B.128 [R3+0x4c00], desc[UR36][R10.64+0x80], !P2 ;  /* 0x04c000800a037fae */ /* 0x0007e2000d101d64 */
[----:B--2---:R-:W-:-:S03]  /*d8f0*/  IADD3 R4, P2, R14, R20, RZ ;  /* 0x000000140e047210 */ /* 0x004fc60007f5e0ff */
[----:B------:R3:W2:Y:S02]  /*d900*/  SHFL.IDX PT, R14, R17, 0x5, 0x181f ;  /* 0x00b81f00110e7f89 */ /* 0x0006a400000e0000 */
[----:B0-----:R-:W-:Y:S01]  /*d910*/  IMAD.X R5, RZ, RZ, R19, P2 ;  /* 0x000000ffff057224 */ /* 0x001fe200010e0613 */
[----:B------:R-:W-:Y:S01]  /*d920*/  ISETP.LT.OR P2, PT, R6, 0x41, !P1 ;  /* 0x000000410600780c */ /* 0x000fe20004f41670 */
[----:B------:R3:W4:-:S12]  /*d930*/  SHFL.IDX PT, R19, R18, 0x5, 0x181f ;  /* 0x00b81f0012137f89 */ /* 0x00071800000e0000 */
[----:B------:R3:W-:Y:S01]  /*d940*/  LDGSTS.E.BYPASS.LTC128B.128 [R3+0x2400], desc[UR36][R4.64], !P2 ;  /* 0x0240000004037fae */ /* 0x0007e2000d101d64 */
[----:B------:R-:W-:-:S13]  /*d950*/  ISETP.LT.OR P2, PT, R6, 0x41, !P0 ;  /* 0x000000410600780c */ /* 0x000fda0004741670 */
[----:B--2-4-:R3:W-:Y:S02]  /*d960*/  LDGSTS.E.BYPASS.LTC128B.128 [R3+0x5400], desc[UR36][R4.64+0x80], !P2 ;  /* 0x0540008004037fae */ /* 0x0147e4000d101d64 */
.L_x_2339:
[C---:B------:R-:W-:Y:S01]  /*d970*/  ISETP.LT.OR P1, PT, R6.reuse, 0x51, !P1 ;  /* 0x000000510600780c */ /* 0x040fe20004f21670 */
[----:B------:R-:W-:Y:S01]  /*d980*/  ULDC.64 UR4, c[0x0][0x328] ;  /* 0x0000ca0000047ab9 */ /* 0x000fe20000000a00 */
[----:B------:R-:W-:Y:S01]  /*d990*/  ISETP.LT.OR P0, PT, R6, 0x51, !P0 ;  /* 0x000000510600780c */ /* 0x000fe20004701670 */
[----:B------:R-:W-:Y:S01]  /*d9a0*/  IMAD R24, R24, UR4, RZ ;  /* 0x0000000418187c24 */ /* 0x000fe2000f8e02ff */
[----:B0--3--:R-:W-:Y:S01]  /*d9b0*/  IADD3 R4, P2, R14, R20, RZ ;  /* 0x000000140e047210 */ /* 0x009fe20007f5e0ff */
[----:B------:R-:W-:-:S04]  /*d9c0*/  IMAD.WIDE.U32 R10, R25, UR4, RZ ;  /* 0x00000004190a7c25 */ /* 0x000fc8000f8e00ff */
[----:B------:R-:W-:Y:S02]  /*d9d0*/  IMAD.X R5, RZ, RZ, R19, P2 ;  /* 0x000000ffff057224 */ /* 0x000fe400010e0613 */
[----:B------:R-:W-:Y:S01]  /*d9e0*/  IMAD R13, R25, UR5, R24 ;  /* 0x00000005190d7c24 */ /* 0x000fe2000f8e0218 */
[----:B------:R-:W-:Y:S02]  /*d9f0*/  ULDC.64 UR4, c[0x0][0x338] ;  /* 0x0000ce0000047ab9 */ /* 0x000fe40000000a00 */
[----:B------:R-:W-:Y:S01]  /*da00*/  @!PT LDS RZ, [RZ] ;  /* 0x00000000fffff984 */ /* 0x000fe20000000800 */
[----:B------:R-:W-:Y:S01]  /*da10*/  @!PT LDS RZ, [RZ] ;  /* 0x00000000fffff984 */ /* 0x000fe20000000800 */
[----:B------:R-:W-:Y:S01]  /*da20*/  @!PT LDS RZ, [RZ] ;  /* 0x00000000fffff984 */ /* 0x000fe20000000800 */
[----:B------:R0:W-:Y:S01]  /*da30*/  LDGSTS.E.BYPASS.LTC128B.128 [R3+0x2c00], desc[UR36][R4.64], !P1 ;  /* 0x02c0000004037fae */ /* 0x0001e2000c901d64 */
[----:B------:R-:W-:Y:S01]  /*da40*/  IMAD R21, R21, UR4, RZ ;  /* 0x0000000415157c24 */ /* 0x000fe2000f8e02ff */
[----:B------:R-:W-:Y:S02]  /*da50*/  IADD3 R11, R11, R13, RZ ;  /* 0x0000000d0b0b7210 */ /* 0x000fe40007ffe0ff */
[----:B------:R0:W-:Y:S01]  /*da60*/  LDGSTS.E.BYPASS.LTC128B.128 [R3+0x5c00], desc[UR36][R4.64+0x80], !P0 ;  /* 0x05c0008004037fae */ /* 0x0001e2000c101d64 */
[C---:B------:R-:W-:Y:S01]  /*da70*/  IMAD R21, R30.reuse, UR5, R21 ;  /* 0x000000051e157c24 */ /* 0x040fe2000f8e0215 */
[----:B------:R-:W-:Y:S01]  /*da80*/  PLOP3.LUT P0, PT, PT, PT, PT, 0x80, 0x0 ;  /* 0x000000000000781c */ /* 0x000fe20003f0f070 */
[----:B------:R-:W-:Y:S01]  /*da90*/  IMAD.WIDE.U32 R10, R30, UR4, R10 ;  /* 0x000000041e0a7c25 */ /* 0x000fe2000f8e000a */
[----:B------:R-:W-:-:S03]  /*daa0*/  NOP ;  /* 0x0000000000007918 */ /* 0x000fc60000000000 */
[----:B------:R-:W-:-:S08]  /*dab0*/  IMAD.IADD R21, R11, 0x1, R21 ;  /* 0x000000010b157824 */ /* 0x000fd000078e0215 */
.L_x_2255:
        /* <DEDUP_REMOVED lines=10> */
.L_x_2256:
[----:B------:R-:W-:Y:S01]  /*db60*/  R2UR UR4, R34 ;  /* 0x00000000220472ca */ /* 0x000fe200000e0000 */
[----:B------:R-:W-:Y:S01]  /*db70*/  ULDC.64 UR6, c[0x0][0x330] ;  /* 0x0000cc0000067ab9 */ /* 0x000fe20000000a00 */
[----:B------:R-:W-:Y:S01]  /*db80*/  MOV R11, R21 ;  /* 0x00000015000b7202 */ /* 0x000fe20000000f00 */
[----:B0-----:R-:W-:Y:S01]  /*db90*/  IMAD.U32 R3, RZ, RZ, UR6 ;  /* 0x00000006ff037e24 */ /* 0x001fe2000f8e00ff */
[----:B------:R0:W-:Y:S01]  /*dba0*/  SYNCS.ARRIVE.TRANS64.A1T0 RZ, [R0+URZ+0x2a850], RZ ;  /* 0x02a850ff00ff79a7 */ /* 0x0001e2000810003f */
[----:B------:R-:W-:Y:S01]  /*dbb0*/  VIADD R35, R35, 0xffffffff ;  /* 0xffffffff23237836 */ /* 0x000fe20000000000 */
[----:B------:R-:W-:Y:S01]  /*dbc0*/  IADD3 R6, R6, 0x60, RZ ;  /* 0x0000006006067810 */ /* 0x000fe20007ffe0ff */
[----:B------:R-:W-:-:S04]  /*dbd0*/  IMAD.WIDE.U32 R10, R3, UR41, R10 ;  /* 0x00000029030a7c25 */ /* 0x000fc8000f8e000a */
[----:B------:R-:W-:Y:S02]  /*dbe0*/  VIADD R7, R7, 0xffffffa0 ;  /* 0xffffffa007077836 */ /* 0x000fe40000000000 */
[----:B------:R-:W-:Y:S01]  /*dbf0*/  UIMAD UR4, UR4, UR6, URZ ;  /* 0x00000006040472a4 */ /* 0x000fe2000f8e023f */
[----:B------:R-:W-:-:S03]  /*dc00*/  IMAD.MOV.U32 R19, RZ, RZ, R9 ;  /* 0x000000ffff137224 */ /* 0x000fc600078e0009 */
[----:B------:R-:W-:-:S03]  /*dc10*/  UIMAD UR4, UR41, UR7, UR4 ;  /* 0x00000007290472a4 */ /* 0x000fc6000f8e0204 */
[----:B------:R-:W-:Y:S02]  /*dc20*/  ULDC.64 UR6, c[0x0][0x318] ;  /* 0x0000c60000067ab9 */ /* 0x000fe40000000a00 */
[----:B------:R-:W-:Y:S01]  /*dc30*/  LEA R17, P0, R10, UR6, 0x1 ;  /* 0x000000060a117c11 */ /* 0x000fe2000f8008ff */
[----:B------:R-:W-:-:S05]  /*dc40*/  VIADD R3, R11, UR4 ;  /* 0x000000040b037c36 */ /* 0x000fca0008000000 */
[----:B------:R-:W-:Y:S02]  /*dc50*/  LEA.HI.X R18, R10, UR7, R3, 0x1, P0 ;  /* 0x000000070a127c11 */ /* 0x000fe400080f0c03 */
[----:B------:R-:W-:Y:S02]  /*dc60*/  ISETP.GT.AND P0, PT, R35, UR50, PT ;  /* 0x0000003223007c0c */ /* 0x000fe4000bf04270 */
[----:B------:R-:W-:-:S11]  /*dc70*/  MOV R10, R8 ;  /* 0x00000008000a7202 */ /* 0x000fd60000000f00 */
[----:B0-----:R-:W-:Y:S05]  /*dc80*/  @P0 BRA `(.L_x_2257) ;  /* 0xfffffff0006c0947 */ /* 0x001fea000383ffff */
[----:B------:R-:W-:Y:S05]  /*dc90*/  BSYNC B0 ;  /* 0x0000000000007941 */ /* 0x000fea0003800000 */
.L_x_2244:
[----:B------:R-:W-:-:S13]  /*dca0*/  LOP3.LUT P0, RZ, R36, 0x10, RZ, 0xc0, !PT ;  /* 0x0000001024ff7812 */ /* 0x000fda000780c0ff */
[----:B------:R-:W-:Y:S05]  /*dcb0*/  @!P0 BRA `(.L_x_2258) ;  /* 0x0000000000048947 */ /* 0x000fea0003800000 */
[----:B------:R-:W-:Y:S01]  /*dcc0*/  BPT.TRAP 0x1 ;  /* 0x000000040000795c */ /* 0x000fe20000300000 */
.L_x_2258:
[C---:B0-----:R-:W-:Y:S01]  /*dcd0*/  LEA R0, R8.reuse, UR46, 0x3 ;  /* 0x0000002e08007c11 */ /* 0x041fe2000f8e18ff */
        /* <DEDUP_REMOVED lines=8> */
.L_x_2340:
[----:B------:R-:W-:Y:S05]  /*dd60*/  BSYNC B0 ;  /* 0x0000000000007941 */ /* 0x000fea0003800000 */
.L_x_2259:
[----:B------:R-:W-:-:S03]  /*dd70*/  UMOV UR4, 0xffffffff ;  /* 0xffffffff00047882 */ /* 0x000fc60000000000 */
[----:B------:R-:W-:Y:S05]  /*dd80*/  BRA.DIV UR4, `(.L_x_2261) ;  /* 0x0000002e048c7947 */ /* 0x000fea000b800000 */
[----:B------:R-:W-:Y:S01]  /*dd90*/  SHFL.IDX PT, R5, R18, RZ, 0x181f ;  /* 0x00181fff12057589 */ /* 0x000fe200000e0000 */
[C---:B0-----:R-:W-:Y:S02]  /*dda0*/  LOP3.LUT R3, R32.reuse, 0x1, RZ, 0xc0, !PT ;  /* 0x0000000120037812 */ /* 0x041fe400078ec0ff */
[----:B------:R-:W-:Y:S01]  /*ddb0*/  LOP3.LUT P0, RZ, R32, 0x2, RZ, 0xc0, !PT ;  /* 0x0000000220ff7812 */ /* 0x000fe2000780c0ff */
[----:B------:R-:W0:Y:S01]  /*ddc0*/  SHFL.IDX PT, R4, R17, RZ, 0x181f ;  /* 0x00181fff11047589 */ /* 0x000e2200000e0000 */
[----:B------:R-:W-:Y:S02]  /*ddd0*/  ISETP.NE.U32.AND P1, PT, R3, 0x1, PT ;  /* 0x000000010300780c */ /* 0x000fe40003f25070 */
[C---:B------:R-:W-:Y:S01]  /*dde0*/  ISETP.LT.OR P3, PT, R23.reuse, 0x1, !P0 ;  /* 0x000000011700780c */ /* 0x040fe20004761670 */
[----:B------:R-:W2:Y:S01]  /*ddf0*/  SHFL.IDX PT, R14, R17, 0x1, 0x181f ;  /* 0x00381f00110e7f89 */ /* 0x000ea200000e0000 */
[----:B------:R-:W-:Y:S02]  /*de00*/  ISETP.LT.OR P2, PT, R23, 0x1, P1 ;  /* 0x000000011700780c */ /* 0x000fe40000f41670 */
[----:B------:R-:W-:Y:S01]  /*de10*/  LEA R3, R37, UR46, 0x1 ;  /* 0x0000002e25037c11 */ /* 0x000fe2000f8e08ff */
[----:B------:R-:W3:Y:S01]  /*de20*/  SHFL.IDX PT, R6, R18, 0x1, 0x181f ;  /* 0x00381f0012067f89 */ /* 0x000ee200000e0000 */
[----:B------:R-:W-:-:S02]  /*de30*/  ISETP.LT.OR P4, PT, R23, 0x11, P1 ;  /* 0x000000111700780c */ /* 0x000fc40000f81670 */
[----:B------:R-:W-:Y:S01]  /*de40*/  ISETP.LT.OR P5, PT, R23, 0x11, !P0 ;  /* 0x000000111700780c */ /* 0x000fe200047a1670 */
[----:B------:R-:W4:Y:S04]  /*de50*/  SHFL.IDX PT, R20, R18, 0x2, 0x181f ;  /* 0x00581f0012147f89 */ /* 0x000f2800000e0000 */
[----:B------:R-:W5:Y:S04]  /*de60*/  SHFL.IDX PT, R10, R17, 0x2, 0x181f ;  /* 0x00581f00110a7f89 */ /* 0x000f6800000e0000 */
[----:B------:R-:W1:Y:S01]  /*de70*/  SHFL.IDX PT, R22, R17, 0x3, 0x181f ;  /* 0x00781f0011167f89 */ /* 0x000e6200000e0000 */
[----:B0-----:R-:W-:-:S03]  /*de80*/  IMAD.WIDE.U32 R4, R27, 0x2, R4 ;  /* 0x000000021b047825 */ /* 0x001fc600078e0004 */
[----:B------:R-:W-:Y:S01]  /*de90*/  SHFL.IDX PT, R19, R18, 0x4, 0x181f ;  /* 0x00981f0012137f89 */ /* 0x000fe200000e0000 */
[----:B--2---:R-:W-:-:S03]  /*dea0*/  MOV R12, R14 ;  /* 0x0000000e000c7202 */ /* 0x004fc60000000f00 */
[----:B------:R-:W0:Y:S01]  /*deb0*/  SHFL.IDX PT, R24, R17, 0x4, 0x181f ;  /* 0x00981f0011187f89 */ /* 0x000e2200000e0000 */
[----:B---3--:R-:W-:-:S03]  /*dec0*/  IMAD.MOV.U32 R13, RZ, RZ, R6 ;  /* 0x000000ffff0d7224 */ /* 0x008fc600078e0006 */
[----:B------:R-:W2:Y:S01]  /*ded0*/  SHFL.IDX PT, R7, R18, 0x3, 0x181f ;  /* 0x00781f0012077f89 */ /* 0x000ea200000e0000 */
[----:B----4-:R-:W-:-:S03]  /*dee0*/  IMAD.MOV.U32 R11, RZ, RZ, R20 ;  /* 0x000000ffff0b7224 */ /* 0x010fc600078e0014 */
[----:B------:R-:W-:Y:S01]  /*def0*/  LDGSTS.E.BYPASS.LTC128B.128 [R3+0x400], desc[UR36][R4.64], !P2 ;  /* 0x0040000004037fae */ /* 0x000fe2000d101d64 */
[----:B------:R-:W-:Y:S01]  /*df00*/  ISETP.LT.OR P2, PT, R23, 0x21, P1 ;  /* 0x000000211700780c */ /* 0x000fe20000f41670 */
[----:B------:R-:W-:Y:S02]  /*df10*/  IMAD.WIDE.U32 R12, R27, 0x2, R12 ;  /* 0x000000021b0c7825 */ /* 0x000fe400078e000c */
[----:B------:R0:W-:Y:S01]  /*df20*/  LDGSTS.E.BYPASS.LTC128B.128 [R3+0x3400], desc[UR36][R4.64+0x80], !P3 ;  /* 0x0340008004037fae */ /* 0x0001e2000d901d64 */
[----:B------:R-:W-:Y:S01]  /*df30*/  ISETP.LT.OR P3, PT, R23, 0x21, !P0 ;  /* 0x000000211700780c */ /* 0x000fe20004761670 */
[----:B-----5:R-:W-:Y:S01]  /*df40*/  IMAD.WIDE.U32 R10, R27, 0x2, R10 ;  /* 0x000000021b0a7825 */ /* 0x020fe200078e000a */
[----:B-1----:R-:W-:Y:S01]  /*df50*/  MOV R6, R22 ;  /* 0x0000001600067202 */ /* 0x002fe20000000f00 */
[----:B------:R-:W-:Y:S01]  /*df60*/  LDGSTS.E.BYPASS.LTC128B.128 [R3+0xc00], desc[UR36][R12.64], !P4 ;  /* 0x00c000000c037fae */ /* 0x000fe2000e101d64 */
[----:B------:R-:W-:-:S03]  /*df70*/  ISETP.LT.OR P4, PT, R23, 0x31, P1 ;  /* 0x000000311700780c */ /* 0x000fc60000f81670 */
[----:B------:R-:W-:Y:S01]  /*df80*/  LDGSTS.E.BYPASS.LTC128B.128 [R3+0x3c00], desc[UR36][R12.64+0x80], !P5 ;  /* 0x03c000800c037fae */ /* 0x000fe2000e901d64 */
[----:B------:R-:W-:-:S03]  /*df90*/  ISETP.LT.OR P5, PT, R23, 0x31, !P0 ;  /* 0x000000311700780c */ /* 0x000fc600047a1670 */
[----:B------:R-:W-:Y:S01]  /*dfa0*/  LDGSTS.E.BYPASS.LTC128B.128 [R3+0x1400], desc[UR36][R10.64], !P2 ;  /* 0x014000000a037fae */ /* 0x000fe2000d101d64 */
[C---:B------:R-:W-:Y:S01]  /*dfb0*/  ISETP.LT.OR P2, PT, R23.reuse, 0x41, P1 ;  /* 0x000000411700780c */ /* 0x040fe20000f41670 */
[----:B0-----:R-:W-:Y:S02]  /*dfc0*/  IMAD.MOV.U32 R4, RZ, RZ, R24 ;  /* 0x000000ffff047224 */ /* 0x001fe400078e0018 */
[----:B------:R0:W-:Y:S01]  /*dfd0*/  LDGSTS.E.BYPASS.LTC128B.128 [R3+0x4400], desc[UR36][R10.64+0x80], !P3 ;  /* 0x044000800a037fae */ /* 0x0001e2000d901d64 */
[----:B------:R-:W-:Y:S01]  /*dfe0*/  ISETP.LT.OR P3, PT, R23, 0x41, !P0 ;  /* 0x000000411700780c */ /* 0x000fe20004761670 */
[----:B------:R-:W-:Y:S02]  /*dff0*/  IMAD.MOV.U32 R5, RZ, RZ, R19 ;  /* 0x000000ffff057224 */ /* 0x000fe400078e0013 */
[C---:B--2---:R-:W-:Y:S01]  /*e000*/  IMAD.WIDE.U32 R6, R27.reuse, 0x2, R6 ;  /* 0x000000021b067825 */ /* 0x044fe200078e0006 */
[----:B------:R-:W1:Y:S03]  /*e010*/  SHFL.IDX PT, R18, R18, 0x5, 0x181f ;  /* 0x00b81f0012127f89 */ /* 0x000e6600000e0000 */
[----:B------:R-:W-:Y:S01]  /*e020*/  IMAD.WIDE.U32 R4, R27, 0x2, R4 ;  /* 0x000000021b047825 */ /* 0x000fe200078e0004 */
[----:B------:R2:W-:Y:S01]  /*e030*/  LDGSTS.E.BYPASS.LTC128B.128 [R3+0x1c00], desc[UR36][R6.64], !P4 ;  /* 0x01c0000006037fae */ /* 0x0005e2000e101d64 */
[----:B0-----:R-:W-:-:S03]  /*e040*/  MOV R10, RZ ;  /* 0x000000ff000a7202 */ /* 0x001fc60000000f00 */
[----:B------:R2:W-:Y:S04]  /*e050*/  LDGSTS.E.BYPASS.LTC128B.128 [R3+0x4c00], desc[UR36][R6.64+0x80], !P5 ;  /* 0x04c0008006037fae */ /* 0x0005e8000e901d64 */
[----:B------:R2:W-:Y:S04]  /*e060*/  LDGSTS.E.BYPASS.LTC128B.128 [R3+0x2400], desc[UR36][R4.64], !P2 ;  /* 0x0240000004037fae */ /* 0x0005e8000d101d64 */
[----:B------:R2:W0:Y:S04]  /*e070*/  SHFL.IDX PT, R14, R17, 0x5, 0x181f ;  /* 0x00b81f00110e7f89 */ /* 0x00042800000e0000 */
[----:B------:R2:W-:Y:S02]  /*e080*/  LDGSTS.E.BYPASS.LTC128B.128 [R3+0x5400], desc[UR36][R4.64+0x80], !P3 ;  /* 0x0540008004037fae */ /* 0x0005e4000d901d64 */
.L_x_2354:
[C---:B------:R-:W-:Y:S01]  /*e090*/  ISETP.LT.OR P1, PT, R23.reuse, 0x51, P1 ;  /* 0x000000511700780c */ /* 0x040fe20000f21670 */
[----:B0-2---:R-:W-:Y:S01]  /*e0a0*/  IMAD.MOV.U32 R4, RZ, RZ, R14 ;  /* 0x000000ffff047224 */ /* 0x005fe200078e000e */
[----:B------:R-:W-:Y:S01]  /*e0b0*/  ISETP.LT.OR P0, PT, R23, 0x51, !P0 ;  /* 0x000000511700780c */ /* 0x000fe20004701670 */
[----:B-1----:R-:W-:Y:S02]  /*e0c0*/  IMAD.MOV.U32 R5, RZ, RZ, R18 ;  /* 0x000000ffff057224 */ /* 0x002fe400078e0012 */
        /* <DEDUP_REMOVED lines=8> */
.L_x_2262:
        /* <DEDUP_REMOVED lines=10> */
.L_x_2263:
[----:B------:R1:W-:Y:S02]  /*e1f0*/  SYNCS.ARRIVE.TRANS64.A1T0 RZ, [R0+URZ+0x2a850], RZ ;  /* 0x02a850ff00ff79a7 */ /* 0x0003e4000810003f */
[----:B-1----:R-:W-:-:S04]  /*e200*/  IADD3 R0, R8, 0x1, RZ ;  /* 0x0000000108007810 */ /* 0x002fc80007ffe0ff */
[----:B------:R-:W-:-:S04]  /*e210*/  ISETP.NE.AND P0, PT, R0, 0x2, PT ;  /* 0x000000020000780c */ /* 0x000fc80003f05270 */
[----:B0-----:R-:W-:Y:S02]  /*e220*/  SEL R4, RZ, 0x1, P0 ;  /* 0x00000001ff047807 */ /* 0x001fe40000000000 */
[----:B------:R-:W-:Y:S02]  /*e230*/  SEL R0, R0, RZ, P0 ;  /* 0x000000ff00007207 */ /* 0x000fe40000000000 */
[----:B------:R-:W-:-:S07]  /*e240*/  LOP3.LUT R9, R9, R4, RZ, 0x3c, !PT ;  /* 0x0000000409097212 */ /* 0x000fce00078e3cff */
.L_x_2229:
[----:B------:R-:W0:Y:S01]  /*e250*/  S2R R4, SR_CgaCtaId ;  /* 0x0000000000047919 */ /* 0x000e220000008800 */
[----:B------:R-:W-:Y:S02]  /*e260*/  MOV R3, 0x400 ;  /* 0x0000040000037802 */ /* 0x000fe40000000f00 */
[----:B------:R-:W-:Y:S02]  /*e270*/  SHF.L.U32 R10, R10, 0x1f, RZ ;  /* 0x0000001f0a0a7819 */ /* 0x000fe400000006ff */
[----:B0-----:R-:W-:-:S04]  /*e280*/  LEA R5, R4, R3, 0x18 ;  /* 0x0000000304057211 */ /* 0x001fc800078ec0ff */
[----:B------:R-:W0:Y:S02]  /*e290*/  SYNCS.PHASECHK.TRANS64.TRYWAIT P0, [R5+URZ+0x2a820], R10 ;  /* 0x02a8200a050075a7 */ /* 0x000e24000800017f */
[----:B0-----:R-:W-:Y:S05]  /*e2a0*/  @!P0 BRA `(.L_x_2264) ;  /* 0x0000003000388947 */ /* 0x001fea0003800000 */
.L_x_2355:
[----:B------:R-:W-:-:S03]  /*e2b0*/  UMOV UR4, 0xffffffff ;  /* 0xffffffff00047882 */ /* 0x000fc60000000000 */
[----:B------:R-:W-:Y:S05]  /*e2c0*/  BRA.DIV UR4, `(.L_x_2265) ;  /* 0x0000003204447947 */ /* 0x000fea000b800000 */
[----:B------:R1:W2:Y:S02]  /*e2d0*/  SHFL.IDX PT, R14, R16, RZ, 0x1f ;  /* 0x00001fff100e7589 */ /* 0x0002a400000e0000 */
.L_x_2358:
[----:B--2---:R-:W-:-:S13]  /*e2e0*/  ISETP.NE.AND P0, PT, R14, RZ, PT ;  /* 0x000000ff0e00720c */ /* 0x004fda0003f05270 */
[----:B------:R-:W-:Y:S05]  /*e2f0*/  @P0 BRA `(.L_x_2185) ;  /* 0x00000000008c0947 */ /* 0x000fea0003800000 */
[----:B------:R-:W-:-:S03]  /*e300*/  UMOV UR4, 0xffffffff ;  /* 0xffffffff00047882 */ /* 0x000fc60000000000 */
[----:B------:R-:W-:Y:S05]  /*e310*/  BRA.DIV UR4, `(.L_x_2266) ;  /* 0x0000003204587947 */ /* 0x000fea000b800000 */
[----:B------:R-:W-:-:S13]  /*e320*/  ELECT P6, URZ, PT ;  /* 0x00000000003f782f */ /* 0x000fda00038c0000 */
.L_x_2361:
[----:B------:R-:W-:Y:S05]  /*e330*/  @!P6 BRA `(.L_x_2185) ;  /* 0x00000000007ce947 */ /* 0x000fea0003800000 */
[----:B------:R-:W-:-:S13]  /*e340*/  R2UR UR4, R2 ;  /* 0x00000000020472ca */ /* 0x000fda00000e0000 */
[----:B------:R-:W-:-:S06]  /*e350*/  ULOP3.LUT UR4, UR4, 0x2, URZ, 0xfc, !UPT ;  /* 0x0000000204047892 */ /* 0x000fcc000f8efc3f */
[----:B------:R-:W-:-:S05]  /*e360*/  IMAD.U32 R3, RZ, RZ, UR4 ;  /* 0x00000004ff037e24 */ /* 0x000fca000f8e00ff */
[----:B------:R-:W-:-:S13]  /*e370*/  ISETP.NE.AND P0, PT, R3, 0x3, PT ;  /* 0x000000030300780c */ /* 0x000fda0003f05270 */
[----:B------:R-:W-:Y:S05]  /*e380*/  @!P0 BRA `(.L_x_2267) ;  /* 0x0000000000048947 */ /* 0x000fea0003800000 */
[----:B------:R-:W-:Y:S01]  /*e390*/  BPT.TRAP 0x1 ;  /* 0x000000040000795c */ /* 0x000fe20000300000 */
.L_x_2267:
[C---:B------:R-:W-:Y:S01]  /*e3a0*/  IMAD R6, R0.reuse, 0x8, R5 ;  /* 0x0000000800067824 */ /* 0x040fe200078e0205 */
[----:B------:R-:W-:Y:S02]  /*e3b0*/  SHF.L.U32 R3, R9, 0x1f, RZ ;  /* 0x0000001f09037819 */ /* 0x000fe400000006ff */
[----:B------:R-:W-:Y:S02]  /*e3c0*/  IADD3 R0, R0, 0x1, RZ ;  /* 0x0000000100007810 */ /* 0x000fe40007ffe0ff */
[----:B------:R-:W2:Y:S02]  /*e3d0*/  SYNCS.PHASECHK.TRANS64.TRYWAIT P1, [R6+URZ+0x2a840], R3 ;  /* 0x02a84003060075a7 */ /* 0x000ea4000802017f */
[----:B------:R-:W-:-:S04]  /*e3e0*/  ISETP.NE.AND P2, PT, R0, 0x2, PT ;  /* 0x000000020000780c */ /* 0x000fc80003f45270 */
[----:B------:R-:W-:Y:S01]  /*e3f0*/  SEL R4, RZ, 0x1, P2 ;  /* 0x00000001ff047807 */ /* 0x000fe20001000000 */
[----:B--2---:R-:W-:Y:S08]  /*e400*/  @!P1 BRA `(.L_x_2268) ;  /* 0x00000030003c9947 */ /* 0x004ff00003800000 */
.L_x_2362:
[----:B------:R-:W-:Y:S02]  /*e410*/  SEL R0, R0, RZ, P2 ;  /* 0x000000ff00007207 */ /* 0x000fe40001000000 */
[----:B------:R-:W-:Y:S01]  /*e420*/  LOP3.LUT R4, R9, R4, RZ, 0x3c, !PT ;  /* 0x0000000409047212 */ /* 0x000fe200078e3cff */
[----:B------:R-:W-:Y:S06]  /*e430*/  @!P0 BRA `(.L_x_2269) ;  /* 0x0000000000048947 */ /* 0x000fec0003800000 */
[----:B------:R-:W-:Y:S01]  /*e440*/  BPT.TRAP 0x1 ;  /* 0x000000040000795c */ /* 0x000fe20000300000 */
.L_x_2269:
[----:B0-----:R-:W-:Y:S01]  /*e450*/  IMAD R5, R0, 0x8, R5 ;  /* 0x0000000800057824 */ /* 0x001fe200078e0205 */
[----:B------:R-:W-:-:S04]  /*e460*/  SHF.L.U32 R0, R4, 0x1f, RZ ;  /* 0x0000001f04007819 */ /* 0x000fc800000006ff */
[----:B------:R-:W0:Y:S02]  /*e470*/  SYNCS.PHASECHK.TRANS64.TRYWAIT P1, [R5+URZ+0x2a840], R0 ;  /* 0x02a84000050075a7 */ /* 0x000e24000802017f */
[----:B0-----:R-:W-:Y:S05]  /*e480*/  @!P1 BRA `(.L_x_2270) ;  /* 0x0000003000309947 */ /* 0x001fea0003800000 */
.L_x_2363:
[----:B------:R-:W-:Y:S05]  /*e490*/  @!P0 BRA `(.L_x_2271) ;  /* 0x0000000000048947 */ /* 0x000fea0003800000 */
[----:B------:R-:W-:Y:S01]  /*e4a0*/  BPT.TRAP 0x1 ;  /* 0x000000040000795c */ /* 0x000fe20000300000 */
.L_x_2271:
[----:B------:R-:W3:Y:S02]  /*e4b0*/  SYNCS.PHASECHK.TRANS64.TRYWAIT P1, [R6+URZ+0x2a860], R3 ;  /* 0x02a86003060075a7 */ /* 0x000ee4000802017f */
[----:B---3--:R-:W-:Y:S05]  /*e4c0*/  @!P1 BRA `(.L_x_2272) ;  /* 0x0000003000349947 */ /* 0x008fea0003800000 */
.L_x_2364:
[----:B------:R-:W-:Y:S05]  /*e4d0*/  @!P0 BRA `(.L_x_2273) ;  /* 0x0000000000048947 */ /* 0x000fea0003800000 */
[----:B------:R-:W-:Y:S01]  /*e4e0*/  BPT.TRAP 0x1 ;  /* 0x000000040000795c */ /* 0x000fe20000300000 */
.L_x_2273:
[----:B----4-:R4:W0:Y:S02]  /*e4f0*/  SYNCS.PHASECHK.TRANS64.TRYWAIT P0, [R5+URZ+0x2a860], R0 ;  /* 0x02a86000050075a7 */ /* 0x010824000800017f */
[----:B0-----:R-:W-:Y:S05]  /*e500*/  @!P0 NANOSLEEP.SYNCS 0x989680 ;  /* 0x009896800000895d */ /* 0x001fea0003900000 */
[----:B------:R-:W0:Y:S02]  /*e510*/  @!P0 SYNCS.PHASECHK.TRANS64 P0, [R5+URZ+0x2a860], R0 ;  /* 0x02a86000050085a7 */ /* 0x000e24000800007f */
[----:B0-----:R-:W-:Y:S05]  /*e520*/  @!P0 BRA `(.L_x_2273) ;  /* 0xfffffffc00f08947 */ /* 0x001fea000383ffff */
.L_x_2185:
[----:B------:R-:W-:Y:S05]  /*e530*/  BSYNC B6 ;  /* 0x0000000000067941 */ /* 0x000fea0003800000 */
.L_x_2182:
[----:B------:R-:W-:Y:S05]  /*e540*/  EXIT ;  /* 0x000000000000794d */ /* 0x000fea0003800000 */
.L_x_2189:
[----:B-1----:R-:W-:-:S04]  /*e550*/  IMAD.U32 R3, RZ, RZ, UR39 ;  /* 0x00000027ff037e24 */ /* 0x002fc8000f8e00ff */
[----:B------:R1:W2:Y:S03]  /*e560*/  SYNCS.PHASECHK.TRANS64.TRYWAIT P0, [R3+URZ+0x2a800], R0 ;  /* 0x02a80000030075a7 */ /* 0x0002a6000800017f */
[----:B--2---:R-:W-:Y:S05]  /*e570*/  @!P0 NANOSLEEP.SYNCS 0x989680 ;  /* 0x009896800000895d */ /* 0x004fea0003900000 */
[----:B------:R-:W2:Y:S02]  /*e580*/  @!P0 SYNCS.PHASECHK.TRANS64 P0, [R3+URZ+0x2a800], R0 ;  /* 0x02a80000030085a7 */ /* 0x000ea4000800007f */
[----:B--2---:R-:W-:Y:S05]  /*e590*/  @!P0 BRA `(.L_x_2189) ;  /* 0xfffffffc00ec8947 */ /* 0x004fea000383ffff */
[----:B------:R-:W-:Y:S05]  /*e5a0*/  BRA `(.L_x_2274) ;  /* 0xffffff2c003c7947 */ /* 0x000fea000383ffff */
.L_x_2193:
[----:B--2---:R-:W-:-:S04]  /*e5b0*/  MOV R3, UR39 ;  /* 0x0000002700037c02 */ /* 0x004fc80008000f00 */
[----:B------:R2:W3:Y:S03]  /*e5c0*/  SYNCS.PHASECHK.TRANS64.TRYWAIT P1, [R3+URZ+0x2a830], R0 ;  /* 0x02a83000030075a7 */ /* 0x0004e6000802017f */
[----:B---3--:R-:W-:Y:S05]  /*e5d0*/  @!P1 NANOSLEEP.SYNCS 0x989680 ;  /* 0x009896800000995d */ /* 0x008fea0003900000 */
[----:B------:R-:W3:Y:S02]  /*e5e0*/  @!P1 SYNCS.PHASECHK.TRANS64 P1, [R3+URZ+0x2a830], R0 ;  /* 0x02a83000030095a7 */ /* 0x000ee4000802007f */
[----:B---3--:R-:W-:Y:S05]  /*e5f0*/  @!P1 BRA `(.L_x_2193) ;  /* 0xfffffffc00ec9947 */ /* 0x008fea000383ffff */
[----:B------:R-:W-:Y:S05]  /*e600*/  BRA `(.L_x_2192) ;  /* 0xffffff2c005c7947 */ /* 0x000fea000383ffff */
.L_x_2199:
[----:B-1----:R-:W-:-:S04]  /*e610*/  IMAD.U32 R12, RZ, RZ, UR7 ;  /* 0x00000007ff0c7e24 */ /* 0x002fc8000f8e00ff */
[----:B------:R1:W2:Y:S03]  /*e620*/  SYNCS.PHASECHK.TRANS64.TRYWAIT P1, [R12+URZ+0x2a830], R11 ;  /* 0x02a8300b0c0075a7 */ /* 0x0002a6000802017f */
[----:B--2---:R-:W-:Y:S05]  /*e630*/  @!P1 NANOSLEEP.SYNCS 0x989680 ;  /* 0x009896800000995d */ /* 0x004fea0003900000 */
[----:B------:R-:W2:Y:S02]  /*e640*/  @!P1 SYNCS.PHASECHK.TRANS64 P1, [R12+URZ+0x2a830], R11 ;  /* 0x02a8300b0c0095a7 */ /* 0x000ea4000802007f */
[----:B--2---:R-:W-:Y:S05]  /*e650*/  @!P1 BRA `(.L_x_2199) ;  /* 0xfffffffc00ec9947 */ /* 0x004fea000383ffff */
[----:B------:R-:W-:Y:S05]  /*e660*/  BRA `(.L_x_2198) ;  /* 0xffffff5400547947 */ /* 0x000fea000383ffff */
.L_x_2203:
[----:B---3--:R-:W-:-:S04]  /*e670*/  IMAD.U32 R6, RZ, RZ, UR10 ;  /* 0x0000000aff067e24 */ /* 0x008fc8000f8e00ff */
[----:B------:R3:W4:Y:S03]  /*e680*/  SYNCS.PHASECHK.TRANS64.TRYWAIT P1, [R6+URZ+0x2a850], R5 ;  /* 0x02a85005060075a7 */ /* 0x000726000802017f */
[----:B----4-:R-:W-:Y:S05]  /*e690*/  @!P1 NANOSLEEP.SYNCS 0x989680 ;  /* 0x009896800000995d */ /* 0x010fea0003900000 */
[----:B------:R-:W4:Y:S02]  /*e6a0*/  @!P1 SYNCS.PHASECHK.TRANS64 P1, [R6+URZ+0x2a850], R5 ;  /* 0x02a85005060095a7 */ /* 0x000f24000802007f */
[----:B----4-:R-:W-:Y:S05]  /*e6b0*/  @!P1 BRA `(.L_x_2203) ;  /* 0xfffffffc00ec9947 */ /* 0x010fea000383ffff */
[----:B------:R-:W-:Y:S05]  /*e6c0*/  BRA `(.L_x_2202) ;  /* 0xffffff5c00607947 */ /* 0x000fea000383ffff */
.L_x_2211:
[----:B-1----:R-:W-:-:S04]  /*e6d0*/  MOV R12, UR38 ;  /* 0x00000026000c7c02 */ /* 0x002fc80008000f00 */
[----:B------:R1:W2:Y:S03]  /*e6e0*/  SYNCS.PHASECHK.TRANS64.TRYWAIT P1, [R12+URZ+0x2a830], R11 ;  /* 0x02a8300b0c0075a7 */ /* 0x0002a6000802017f */
[----:B--2---:R-:W-:Y:S05]  /*e6f0*/  @!P1 NANOSLEEP.SYNCS 0x989680 ;  /* 0x009896800000995d */ /* 0x004fea0003900000 */
[----:B------:R-:W2:Y:S02]  /*e700*/  @!P1 SYNCS.PHASECHK.TRANS64 P1, [R12+URZ+0x2a830], R11 ;  /* 0x02a8300b0c0095a7 */ /* 0x000ea4000802007f */
[----:B--2---:R-:W-:Y:S05]  /*e710*/  @!P1 BRA `(.L_x_2211) ;  /* 0xfffffffc00ec9947 */ /* 0x004fea000383ffff */
[----:B------:R-:W-:Y:S05]  /*e720*/  BRA `(.L_x_2210) ;  /* 0xffffff7c00707947 */ /* 0x000fea000383ffff */
.L_x_2215:
[----:B---3--:R-:W-:-:S04]  /*e730*/  IMAD.U32 R6, RZ, RZ, UR5 ;  /* 0x00000005ff067e24 */ /* 0x008fc8000f8e00ff */
[----:B------:R3:W4:Y:S03]  /*e740*/  SYNCS.PHASECHK.TRANS64.TRYWAIT P1, [R6+URZ+0x2a850], R5 ;  /* 0x02a85005060075a7 */ /* 0x000726000802017f */
[----:B----4-:R-:W-:Y:S05]  /*e750*/  @!P1 NANOSLEEP.SYNCS 0x989680 ;  /* 0x009896800000995d */ /* 0x010fea0003900000 */
[----:B------:R-:W4:Y:S02]  /*e760*/  @!P1 SYNCS.PHASECHK.TRANS64 P1, [R6+URZ+0x2a850], R5 ;  /* 0x02a85005060095a7 */ /* 0x000f24000802007f */
[----:B----4-:R-:W-:Y:S05]  /*e770*/  @!P1 BRA `(.L_x_2215) ;  /* 0xfffffffc00ec9947 */ /* 0x010fea000383ffff */
[----:B------:R-:W-:Y:S05]  /*e780*/  BRA `(.L_x_2214) ;  /* 0xffffff84007c7947 */ /* 0x000fea000383ffff */
.L_x_2222:
[----:B-1----:R-:W-:-:S04]  /*e790*/  IMAD.U32 R5, RZ, RZ, UR5 ;  /* 0x00000005ff057e24 */ /* 0x002fc8000f8e00ff */
[----:B------:R1:W2:Y:S03]  /*e7a0*/  SYNCS.PHASECHK.TRANS64.TRYWAIT P1, [R5+URZ+0x2a850], R0 ;  /* 0x02a85000050075a7 */ /* 0x0002a6000802017f */
[----:B--2---:R-:W-:Y:S05]  /*e7b0*/  @!P1 NANOSLEEP.SYNCS 0x989680 ;  /* 0x009896800000995d */ /* 0x004fea0003900000 */
[----:B------:R-:W2:Y:S02]  /*e7c0*/  @!P1 SYNCS.PHASECHK.TRANS64 P1, [R5+URZ+0x2a850], R0 ;  /* 0x02a85000050095a7 */ /* 0x000ea4000802007f */
[----:B--2---:R-:W-:Y:S05]  /*e7d0*/  @!P1 BRA `(.L_x_2222) ;  /* 0xfffffffc00ec9947 */ /* 0x004fea000383ffff */
[----:B------:R-:W-:Y:S05]  /*e7e0*/  BRA `(.L_x_2221) ;  /* 0xffffffa000807947 */ /* 0x000fea000383ffff */
.L_x_2234:
[----:B------:R-:W-:Y:S01]  /*e7f0*/  MOV R13, R16 ;  /* 0x00000010000d7202 */ /* 0x000fe20000000f00 */
[----:B------:R-:W-:Y:S01]  /*e800*/  IMAD.MOV.U32 R12, RZ, RZ, RZ ;  /* 0x000000ffff0c7224 */ /* 0x000fe200078e00ff */
[----:B------:R-:W-:Y:S01]  /*e810*/  MOV R15, 0xffffffff ;  /* 0xffffffff000f7802 */ /* 0x000fe20000000f00 */
[----:B------:R-:W-:-:S07]  /*e820*/  IMAD.MOV.U32 R11, RZ, RZ, 0x1f ;  /* 0x0000001fff0b7424 */ /* 0x000fce00078e00ff */
[----:B-----5:R-:W-:Y:S05]  /*e830*/  WARPSYNC.COLLECTIVE R15, `(.L_x_2275) ;  /* 0x000000000f087348 */ /* 0x020fea0003c00000 */
[----:B------:R0:W1:Y:S02]  /*e840*/  SHFL.IDX P6, R14, R13, R12, R11 ;  /* 0x0000000c0d0e7389 */ /* 0x00006400000c000b */
[----:B01---5:R-:W-:Y:S01]  /*e850*/  ENDCOLLECTIVE ;  /* 0x000000000000791b */ /* 0x023fe20003800000 */
.L_x_2275:
[----:B------:R-:W-:Y:S05]  /*e860*/  BRA `(.L_x_2276) ;  /* 0xffffffcc00b07947 */ /* 0x000fea000383ffff */
.L_x_2236:
[----:B0-----:R-:W-:-:S04]  /*e870*/  IMAD.U32 R5, RZ, RZ, UR46 ;  /* 0x0000002eff057e24 */ /* 0x001fc8000f8e00ff */
[----:B------:R0:W1:Y:S03]  /*e880*/  SYNCS.PHASECHK.TRANS64.TRYWAIT P0, [R5+URZ+0x2a840], R4 ;  /* 0x02a84004050075a7 */ /* 0x000066000800017f */
[----:B-1----:R-:W-:Y:S05]  /*e890*/  @!P0 NANOSLEEP.SYNCS 0x989680 ;  /* 0x009896800000895d */ /* 0x002fea0003900000 */
[----:B------:R-:W1:Y:S02]  /*e8a0*/  @!P0 SYNCS.PHASECHK.TRANS64 P0, [R5+URZ+0x2a840], R4 ;  /* 0x02a84004050085a7 */ /* 0x000e64000800007f */
[----:B-1----:R-:W-:Y:S05]  /*e8b0*/  @!P0 BRA `(.L_x_2236) ;  /* 0xfffffffc00ec8947 */ /* 0x002fea000383ffff */
[----:B------:R-:W-:Y:S05]  /*e8c0*/  BRA `(.L_x_2277) ;  /* 0xffffffd000c07947 */ /* 0x000fea000383ffff */
.L_x_2237:
[----:B------:R-:W-:Y:S01]  /*e8d0*/  BSSY B0, `(.L_x_2278) ;  /* 0x0000008000007945 */ /* 0x000fe20003800000 */
[----:B------:R-:W-:Y:S01]  /*e8e0*/  IMAD.MOV.U32 R13, RZ, RZ, R3 ;  /* 0x000000ffff0d7224 */ /* 0x000fe200078e0003 */
[----:B------:R-:W-:Y:S01]  /*e8f0*/  MOV R12, RZ ;  /* 0x000000ff000c7202 */ /* 0x000fe20000000f00 */
[----:B------:R-:W-:Y:S02]  /*e900*/  IMAD.MOV.U32 R11, RZ, RZ, 0x181f ;  /* 0x0000181fff0b7424 */ /* 0x000fe400078e00ff */
[----:B------:R-:W-:-:S07]  /*e910*/  IMAD.MOV.U32 R15, RZ, RZ, -0x1 ;  /* 0xffffffffff0f7424 */ /* 0x000fce00078e00ff */
[----:B------:R-:W-:Y:S05]  /*e920*/  WARPSYNC.COLLECTIVE R15, `(.L_x_2279) ;  /* 0x000000000f087348 */ /* 0x000fea0003c00000 */
[----:B------:R0:W1:Y:S02]  /*e930*/  SHFL.IDX P6, R14, R13, R12, R11 ;  /* 0x0000000c0d0e7389 */ /* 0x00006400000c000b */
[----:B01----:R-:W-:Y:S01]  /*e940*/  ENDCOLLECTIVE ;  /* 0x000000000000791b */ /* 0x003fe20003800000 */
.L_x_2279:
[----:B------:R-:W-:Y:S05]  /*e950*/  BSYNC B0 ;  /* 0x0000000000007941 */ /* 0x000fea0003800000 */
.L_x_2278:
[----:B------:R-:W-:Y:S01]  /*e960*/  IMAD.MOV.U32 R13, RZ, RZ, R0 ;  /* 0x000000ffff0d7224 */ /* 0x000fe200078e0000 */
[----:B------:R-:W-:Y:S01]  /*e970*/  MOV R11, 0x181f ;  /* 0x0000181f000b7802 */ /* 0x000fe20000000f00 */
[----:B------:R-:W-:Y:S01]  /*e980*/  IMAD.MOV.U32 R12, RZ, RZ, RZ ;  /* 0x000000ffff0c7224 */ /* 0x000fe200078e00ff */
[----:B------:R-:W-:Y:S01]  /*e990*/  MOV R5, R14 ;  /* 0x0000000e00057202 */ /* 0x000fe20000000f00 */
[----:B------:R-:W-:Y:S01]  /*e9a0*/  IMAD.MOV.U32 R15, RZ, RZ, -0x1 ;  /* 0xffffffffff0f7424 */ /* 0x000fe200078e00ff */
[----:B------:R-:W-:-:S07]  /*e9b0*/  @P0 LEA R19, R37, UR46, 0x1 ;  /* 0x0000002e25130c11 */ /* 0x000fce000f8e08ff */
[----:B------:R-:W-:Y:S05]  /*e9c0*/  WARPSYNC.COLLECTIVE R15, `(.L_x_2280) ;  /* 0x000000000f087348 */ /* 0x000fea0003c00000 */
[----:B------:R0:W1:Y:S02]  /*e9d0*/  SHFL.IDX P6, R14, R13, R12, R11 ;  /* 0x0000000c0d0e7389 */ /* 0x00006400000c000b */
[----:B01----:R-:W-:Y:S01]  /*e9e0*/  ENDCOLLECTIVE ;  /* 0x000000000000791b */ /* 0x003fe20003800000 */
.L_x_2280:
[----:B------:R-:W-:Y:S01]  /*e9f0*/  MOV R13, R3 ;  /* 0x00000003000d7202 */ /* 0x000fe20000000f00 */
[----:B------:R-:W-:Y:S02]  /*ea00*/  IMAD.MOV.U32 R12, RZ, RZ, 0x1 ;  /* 0x00000001ff0c7424 */ /* 0x000fe400078e00ff */
[----:B------:R-:W-:-:S07]  /*ea10*/  IMAD.MOV.U32 R4, RZ, RZ, R14 ;  /* 0x000000ffff047224 */ /* 0x000fce00078e000e */
[----:B------:R-:W-:Y:S05]  /*ea20*/  WARPSYNC.COLLECTIVE R15, `(.L_x_2281) ;  /* 0x000000000f087348 */ /* 0x000fea0003c00000 */
[----:B------:R0:W1:Y:S02]  /*ea30*/  SHFL.IDX P6, R14, R13, R12, R11 ;  /* 0x0000000c0d0e7389 */ /* 0x00006400000c000b */
[----:B01----:R-:W-:Y:S01]  /*ea40*/  ENDCOLLECTIVE ;  /* 0x000000000000791b */ /* 0x003fe20003800000 */
.L_x_2281:
        /* <DEDUP_REMOVED lines=13> */
.L_x_2282:
[----:B------:R-:W-:Y:S01]  /*eb20*/  IMAD.MOV.U32 R5, RZ, RZ, R7 ;  /* 0x000000ffff057224 */ /* 0x000fe200078e0007 */
[----:B------:R-:W-:Y:S02]  /*eb30*/  @P0 LEA R20, R37, UR46, 0x1 ;  /* 0x0000002e25140c11 */ /* 0x000fe4000f8e08ff */
[----:B------:R-:W-:Y:S01]  /*eb40*/  MOV R13, R3 ;  /* 0x00000003000d7202 */ /* 0x000fe20000000f00 */
[----:B------:R-:W-:Y:S02]  /*eb50*/  IMAD.MOV.U32 R12, RZ, RZ, 0x2 ;  /* 0x00000002ff0c7424 */ /* 0x000fe400078e00ff */
[----:B------:R-:W-:-:S07]  /*eb60*/  IMAD.MOV.U32 R4, RZ, RZ, R14 ;  /* 0x000000ffff047224 */ /* 0x000fce00078e000e */
[----:B------:R-:W-:Y:S05]  /*eb70*/  WARPSYNC.COLLECTIVE R15, `(.L_x_2283) ;  /* 0x000000000f087348 */ /* 0x000fea0003c00000 */
[----:B------:R0:W1:Y:S02]  /*eb80*/  SHFL.IDX P6, R14, R13, R12, R11 ;  /* 0x0000000c0d0e7389 */ /* 0x00006400000c000b */
[----:B01----:R-:W-:Y:S01]  /*eb90*/  ENDCOLLECTIVE ;  /* 0x000000000000791b */ /* 0x003fe20003800000 */
.L_x_2283:
        /* <DEDUP_REMOVED lines=13> */
.L_x_2284:
[----:B------:R-:W-:Y:S01]  /*ec70*/  MOV R5, R10 ;  /* 0x0000000a00057202 */ /* 0x000fe20000000f00 */
[----:B------:R-:W-:Y:S02]  /*ec80*/  IMAD.MOV.U32 R13, RZ, RZ, R3 ;  /* 0x000000ffff0d7224 */ /* 0x000fe400078e0003 */
[----:B------:R-:W-:Y:S02]  /*ec90*/  IMAD.MOV.U32 R12, RZ, RZ, 0x3 ;  /* 0x00000003ff0c7424 */ /* 0x000fe400078e00ff */
[----:B------:R-:W-:-:S07]  /*eca0*/  IMAD.MOV.U32 R21, RZ, RZ, R14 ;  /* 0x000000ffff157224 */ /* 0x000fce00078e000e */
[----:B------:R-:W-:Y:S05]  /*ecb0*/  WARPSYNC.COLLECTIVE R15, `(.L_x_2285) ;  /* 0x000000000f087348 */ /* 0x000fea0003c00000 */
[----:B------:R0:W1:Y:S02]  /*ecc0*/  SHFL.IDX P6, R14, R13, R12, R11 ;  /* 0x0000000c0d0e7389 */ /* 0x00006400000c000b */
[----:B01----:R-:W-:Y:S01]  /*ecd0*/  ENDCOLLECTIVE ;  /* 0x000000000000791b */ /* 0x003fe20003800000 */
.L_x_2285:
[----:B------:R-:W-:Y:S01]  /*ece0*/  IMAD.MOV.U32 R4, RZ, RZ, R21 ;  /* 0x000000ffff047224 */ /* 0x000fe200078e0015 */
[----:B------:R-:W-:-:S03]  /*ecf0*/  @P0 LEA R21, R37, UR46, 0x1 ;  /* 0x0000002e25150c11 */ /* 0x000fc6000f8e08ff */
        /* <DEDUP_REMOVED lines=8> */
[----:B------:R-:W-:Y:S02]  /*ed80*/  ISETP.GE.AND P0, PT, R6, 0x31, PT ;  /* 0x000000310600780c */ /* 0x000fe40003f06270 */
[----:B------:R-:W-:-:S11]  /*ed90*/  MOV R7, R14 ;  /* 0x0000000e00077202 */ /* 0x000fd60000000f00 */
[----:B0-----:R-:W-:Y:S05]  /*eda0*/  WARPSYNC.COLLECTIVE R15, `(.L_x_2286) ;  /* 0x000000000f087348 */ /* 0x001fea0003c00000 */
[----:B------:R1:W2:Y:S02]  /*edb0*/  SHFL.IDX P6, R14, R13, R12, R11 ;  /* 0x0000000c0d0e7389 */ /* 0x0002a400000c000b */
[----:B012---:R-:W-:Y:S01]  /*edc0*/  ENDCOLLECTIVE ;  /* 0x000000000000791b */ /* 0x007fe20003800000 */
.L_x_2286:
[----:B------:R-:W-:Y:S02]  /*edd0*/  MOV R5, R7 ;  /* 0x0000000700057202 */ /* 0x000fe40000000f00 */
[----:B------:R-:W-:Y:S01]  /*ede0*/  @P0 LEA R7, R37, UR46, 0x1 ;  /* 0x0000002e25070c11 */ /* 0x000fe2000f8e08ff */
[----:B------:R-:W-:Y:S02]  /*edf0*/  IMAD.MOV.U32 R13, RZ, RZ, R3 ;  /* 0x000000ffff0d7224 */ /* 0x000fe400078e0003 */
[----:B------:R-:W-:Y:S02]  /*ee00*/  IMAD.MOV.U32 R12, RZ, RZ, 0x4 ;  /* 0x00000004ff0c7424 */ /* 0x000fe400078e00ff */
[----:B------:R-:W-:-:S07]  /*ee10*/  IMAD.MOV.U32 R4, RZ, RZ, R14 ;  /* 0x000000ffff047224 */ /* 0x000fce00078e000e */
[----:B------:R-:W-:Y:S05]  /*ee20*/  WARPSYNC.COLLECTIVE R15, `(.L_x_2287) ;  /* 0x000000000f087348 */ /* 0x000fea0003c00000 */
[----:B------:R0:W1:Y:S02]  /*ee30*/  SHFL.IDX P6, R14, R13, R12, R11 ;  /* 0x0000000c0d0e7389 */ /* 0x00006400000c000b */
[----:B01----:R-:W-:Y:S01]  /*ee40*/  ENDCOLLECTIVE ;  /* 0x000000000000791b */ /* 0x003fe20003800000 */
.L_x_2287:
        /* <DEDUP_REMOVED lines=13> */
.L_x_2288:
[----:B------:R-:W-:Y:S02]  /*ef20*/  IMAD.MOV.U32 R5, RZ, RZ, R10 ;  /* 0x000000ffff057224 */ /* 0x000fe400078e000a */
[----:B------:R-:W-:Y:S01]  /*ef30*/  IMAD.MOV.U32 R13, RZ, RZ, R3 ;  /* 0x000000ffff0d7224 */ /* 0x000fe200078e0003 */
[----:B------:R-:W-:Y:S01]  /*ef40*/  MOV R12, 0x5 ;  /* 0x00000005000c7802 */ /* 0x000fe20000000f00 */
[----:B------:R-:W-:-:S07]  /*ef50*/  IMAD.MOV.U32 R19, RZ, RZ, R14 ;  /* 0x000000ffff137224 */ /* 0x000fce00078e000e */
[----:B------:R-:W-:Y:S05]  /*ef60*/  WARPSYNC.COLLECTIVE R15, `(.L_x_2289) ;  /* 0x000000000f087348 */ /* 0x000fea0003c00000 */
[----:B------:R0:W1:Y:S02]  /*ef70*/  SHFL.IDX P6, R14, R13, R12, R11 ;  /* 0x0000000c0d0e7389 */ /* 0x00006400000c000b */
[----:B01----:R-:W-:Y:S01]  /*ef80*/  ENDCOLLECTIVE ;  /* 0x000000000000791b */ /* 0x003fe20003800000 */
.L_x_2289:
[----:B------:R-:W-:Y:S02]  /*ef90*/  MOV R4, R19 ;  /* 0x0000001300047202 */ /* 0x000fe40000000f00 */
        /* <DEDUP_REMOVED lines=9> */
[----:B------:R-:W-:-:S07]  /*f030*/  IMAD.MOV.U32 R3, RZ, RZ, R14 ;  /* 0x000000ffff037224 */ /* 0x000fce00078e000e */
[----:B0-----:R-:W-:Y:S05]  /*f040*/  WARPSYNC.COLLECTIVE R15, `(.L_x_2290) ;  /* 0x000000000f087348 */ /* 0x001fea0003c00000 */
[----:B------:R1:W2:Y:S02]  /*f050*/  SHFL.IDX P6, R14, R13, R12, R11 ;  /* 0x0000000c0d0e7389 */ /* 0x0002a400000c000b */
[----:B012---:R-:W-:Y:S01]  /*f060*/  ENDCOLLECTIVE ;  /* 0x000000000000791b */ /* 0x007fe20003800000 */
.L_x_2290:
[----:B------:R-:W-:Y:S05]  /*f070*/  BRA `(.L_x_2291) ;  /* 0xffffffd000207947 */ /* 0x000fea000383ffff */
.L_x_2240:
[----:B------:R-:W-:Y:S01]  /*f080*/  MOV R13, R0 ;  /* 0x00000000000d7202 */ /* 0x000fe20000000f00 */
[----:B------:R-:W-:Y:S01]  /*f090*/  IMAD.MOV.U32 R12, RZ, RZ, RZ ;  /* 0x000000ffff0c7224 */ /* 0x000fe200078e00ff */
[----:B------:R-:W-:Y:S01]  /*f0a0*/  MOV R15, 0xffffffff ;  /* 0xffffffff000f7802 */ /* 0x000fe20000000f00 */
[----:B------:R-:W-:Y:S02]  /*f0b0*/  IMAD.MOV.U32 R11, RZ, RZ, 0x181f ;  /* 0x0000181fff0b7424 */ /* 0x000fe400078e00ff */
[----:B------:R-:W-:-:S07]  /*f0c0*/  IMAD.U32 R10, RZ, RZ, UR48 ;  /* 0x00000030ff0a7e24 */ /* 0x000fce000f8e00ff */
[----:B------:R-:W-:Y:S05]  /*f0d0*/  WARPSYNC.COLLECTIVE R15, `(.L_x_2292) ;  /* 0x000000000f087348 */ /* 0x000fea0003c00000 */
[----:B------:R0:W1:Y:S02]  /*f0e0*/  SHFL.IDX P6, R14, R13, R12, R11 ;  /* 0x0000000c0d0e7389 */ /* 0x00006400000c000b */
[----:B01----:R-:W-:Y:S01]  /*f0f0*/  ENDCOLLECTIVE ;  /* 0x000000000000791b */ /* 0x003fe20003800000 */
.L_x_2292:
[----:B------:R-:W-:-:S05]  /*f100*/  IMAD R7, R10, 0x80, R23 ;  /* 0x000000800a077824 */ /* 0x000fca00078e0217 */
[----:B------:R-:W-:Y:S01]  /*f110*/  IADD3 R9, R7, 0x10, RZ ;  /* 0x0000001007097810 */ /* 0x000fe20007ffe0ff */
[----:B------:R-:W-:Y:S02]  /*f120*/  IMAD.MOV.U32 R13, RZ, RZ, R3 ;  /* 0x000000ffff0d7224 */ /* 0x000fe400078e0003 */
[----:B------:R-:W-:-:S07]  /*f130*/  IMAD.MOV.U32 R5, RZ, RZ, R14 ;  /* 0x000000ffff057224 */ /* 0x000fce00078e000e */
[----:B------:R-:W-:Y:S05]  /*f140*/  WARPSYNC.COLLECTIVE R15, `(.L_x_2293) ;  /* 0x000000000f087348 */ /* 0x000fea0003c00000 */
[----:B------:R0:W1:Y:S02]  /*f150*/  SHFL.IDX P6, R14, R13, R12, R11 ;  /* 0x0000000c0d0e7389 */ /* 0x00006400000c000b */
[----:B01----:R-:W-:Y:S01]  /*f160*/  ENDCOLLECTIVE ;  /* 0x000000000000791b */ /* 0x003fe20003800000 */
.L_x_2293:
[----:B------:R-:W-:Y:S02]  /*f170*/  ULDC UR4, c[0x0][0x288] ;  /* 0x0000a20000047ab9 */ /* 0x000fe40000000800 */
[----:B------:R-:W-:-:S05]  /*f180*/  IMAD R6, R8, UR4, RZ ;  /* 0x0000000408067c24 */ /* 0x000fca000f8e02ff */
[----:B------:R-:W-:Y:S01]  /*f190*/  ISETP.GE.AND P1, PT, R7, R6, PT ;  /* 0x000000060700720c */ /* 0x000fe20003f26270 */
[----:B------:R-:W-:Y:S02]  /*f1a0*/  IMAD.MOV.U32 R13, RZ, RZ, R0 ;  /* 0x000000ffff0d7224 */ /* 0x000fe400078e0000 */
[----:B------:R-:W-:-:S10]  /*f1b0*/  IMAD.MOV.U32 R12, RZ, RZ, 0x1 ;  /* 0x00000001ff0c7424 */ /* 0x000fd400078e00ff */
[----:B------:R-:W-:Y:S02]  /*f1c0*/  @!P1 LEA R19, R37, UR46, 0x1 ;  /* 0x0000002e25139c11 */ /* 0x000fe4000f8e08ff */
[----:B------:R-:W-:-:S07]  /*f1d0*/  MOV R4, R14 ;  /* 0x0000000e00047202 */ /* 0x000fce0000000f00 */
[----:B------:R-:W-:Y:S05]  /*f1e0*/  WARPSYNC.COLLECTIVE R15, `(.L_x_2294) ;  /* 0x000000000f087348 */ /* 0x000fea0003c00000 */
[----:B------:R0:W1:Y:S02]  /*f1f0*/  SHFL.IDX P6, R14, R13, R12, R11 ;  /* 0x0000000c0d0e7389 */ /* 0x00006400000c000b */
[----:B01----:R-:W-:Y:S01]  /*f200*/  ENDCOLLECTIVE ;  /* 0x000000000000791b */ /* 0x003fe20003800000 */
.L_x_2294:
        /* <DEDUP_REMOVED lines=13> */
.L_x_2295:
[----:B------:R-:W-:Y:S02]  /*f2e0*/  MOV R5, R8 ;  /* 0x0000000800057202 */ /* 0x000fe40000000f00 */
[----:B------:R-:W-:Y:S01]  /*f2f0*/  @!P1 LEA R21, R37, UR46, 0x1 ;  /* 0x0000002e25159c11 */ /* 0x000fe2000f8e08ff */
[----:B------:R-:W-:Y:S01]  /*f300*/  IMAD.MOV.U32 R13, RZ, RZ, R0 ;  /* 0x000000ffff0d7224 */ /* 0x000fe200078e0000 */
[----:B------:R-:W-:Y:S01]  /*f310*/  MOV R12, 0x2 ;  /* 0x00000002000c7802 */ /* 0x000fe20000000f00 */
[----:B------:R-:W-:-:S07]  /*f320*/  IMAD.MOV.U32 R4, RZ, RZ, R14 ;  /* 0x000000ffff047224 */ /* 0x000fce00078e000e */
[----:B------:R-:W-:Y:S05]  /*f330*/  WARPSYNC.COLLECTIVE R15, `(.L_x_2296) ;  /* 0x000000000f087348 */ /* 0x000fea0003c00000 */
[----:B------:R0:W1:Y:S02]  /*f340*/  SHFL.IDX P6, R14, R13, R12, R11 ;  /* 0x0000000c0d0e7389 */ /* 0x00006400000c000b */
[----:B01----:R-:W-:Y:S01]  /*f350*/  ENDCOLLECTIVE ;  /* 0x000000000000791b */ /* 0x003fe20003800000 */
.L_x_2296:
[----:B------:R-:W-:-:S04]  /*f360*/  @!P1 IMAD.WIDE.U32 R8, R27, 0x2, R4 ;  /* 0x000000021b089825 */ /* 0x000fc800078e0004 */
[----:B------:R-:W-:Y:S01]  /*f370*/  VIADD R5, R7, 0x20 ;  /* 0x0000002007057836 */ /* 0x000fe20000000000 */
        /* <DEDUP_REMOVED lines=12> */
.L_x_2297:
[----:B------:R-:W-:Y:S01]  /*f440*/  VIADD R9, R7, 0x30 ;  /* 0x0000003007097836 */ /* 0x000fe20000000000 */
[----:B------:R-:W-:Y:S01]  /*f450*/  @!P1 LEA R19, R37, UR46, 0x1 ;  /* 0x0000002e25139c11 */ /* 0x000fe2000f8e08ff */
[----:B------:R-:W-:Y:S01]  /*f460*/  IMAD.MOV.U32 R13, RZ, RZ, R0 ;  /* 0x000000ffff0d7224 */ /* 0x000fe200078e0000 */
[----:B------:R-:W-:Y:S02]  /*f470*/  MOV R12, 0x3 ;  /* 0x00000003000c7802 */ /* 0x000fe40000000f00 */
[----:B------:R-:W-:-:S07]  /*f480*/  MOV R4, R14 ;  /* 0x0000000e00047202 */ /* 0x000fce0000000f00 */
[----:B------:R-:W-:Y:S05]  /*f490*/  WARPSYNC.COLLECTIVE R15, `(.L_x_2298) ;  /* 0x000000000f087348 */ /* 0x000fea0003c00000 */
[----:B------:R0:W1:Y:S02]  /*f4a0*/  SHFL.IDX P6, R14, R13, R12, R11 ;  /* 0x0000000c0d0e7389 */ /* 0x00006400000c000b */
[----:B01----:R-:W-:Y:S01]  /*f4b0*/  ENDCOLLECTIVE ;  /* 0x000000000000791b */ /* 0x003fe20003800000 */
.L_x_2298:
        /* <DEDUP_REMOVED lines=13> */
.L_x_2299:
[----:B------:R-:W-:Y:S01]  /*f590*/  IMAD.MOV.U32 R5, RZ, RZ, R8 ;  /* 0x000000ffff057224 */ /* 0x000fe200078e0008 */
[----:B------:R-:W-:Y:S02]  /*f5a0*/  @!P1 LEA R21, R37, UR46, 0x1 ;  /* 0x0000002e25159c11 */ /* 0x000fe4000f8e08ff */
[----:B------:R-:W-:Y:S01]  /*f5b0*/  MOV R13, R0 ;  /* 0x00000000000d7202 */ /* 0x000fe20000000f00 */
[----:B------:R-:W-:Y:S01]  /*f5c0*/  IMAD.MOV.U32 R12, RZ, RZ, 0x4 ;  /* 0x00000004ff0c7424 */ /* 0x000fe200078e00ff */
[----:B------:R-:W-:-:S07]  /*f5d0*/  MOV R4, R14 ;  /* 0x0000000e00047202 */ /* 0x000fce0000000f00 */
[----:B------:R-:W-:Y:S05]  /*f5e0*/  WARPSYNC.COLLECTIVE R15, `(.L_x_2300) ;  /* 0x000000000f087348 */ /* 0x000fea0003c00000 */
[----:B------:R0:W1:Y:S02]  /*f5f0*/  SHFL.IDX P6, R14, R13, R12, R11 ;  /* 0x0000000c0d0e7389 */ /* 0x00006400000c000b */
[----:B01----:R-:W-:Y:S01]  /*f600*/  ENDCOLLECTIVE ;  /* 0x000000000000791b */ /* 0x003fe20003800000 */
.L_x_2300:
[----:B------:R-:W-:-:S04]  /*f610*/  @!P1 IMAD.WIDE.U32 R8, R27, 0x2, R4 ;  /* 0x000000021b089825 */ /* 0x000fc800078e0004 */
[----:B------:R-:W-:Y:S01]  /*f620*/  VIADD R5, R7, 0x40 ;  /* 0x0000004007057836 */ /* 0x000fe20000000000 */
[----:B------:R-:W-:Y:S01]  /*f630*/  @!PT LDS RZ, [RZ] ;  /* 0x00000000fffff984 */ /* 0x000fe20000000800 */
[----:B------:R-:W-:Y:S01]  /*f640*/  @!PT LDS RZ, [RZ] ;  /* 0x00000000fffff984 */ /* 0x000fe20000000800 */
[----:B------:R-:W-:Y:S01]  /*f650*/  @!PT LDS RZ, [RZ] ;  /* 0x00000000fffff984 */ /* 0x000fe20000000800 */
[----:B------:R0:W-:Y:S04]  /*f660*/  @!P1 LDGSTS.E.BYPASS.LTC128B.128 [R21+0xdc00], desc[UR36][R8.64], !P3 ;  /* 0x0dc0000008159fae */ /* 0x0001e8000d901d64 */
[----:B------:R0:W-:Y:S01]  /*f670*/  @!P1 LDGSTS.E.BYPASS.LTC128B.128 [R21+0x11c00], desc[UR36][R8.64+0x80], !P2 ;  /* 0x11c0008008159fae */ /* 0x0001e2000d101d64 */
[----:B------:R-:W-:-:S03]  /*f680*/  MOV R13, R3 ;  /* 0x00000003000d7202 */ /* 0x000fc60000000f00 */
[----:B------:R0:W-:Y:S01]  /*f690*/  @!P1 LDGSTS.E.BYPASS.LTC128B.128 [R21+0x15c00], desc[UR36][R8.64+0x100], !P0 ;  /* 0x15c0010008159fae */ /* 0x0001e2000c101d64 */
[----:B------:R-:W-:Y:S01]  /*f6a0*/  ISETP.GE.AND P1, PT, R5, R6, PT ;  /* 0x000000060500720c */ /* 0x000fe20003f26270 */
[----:B------:R-:W-:-:S12]  /*f6b0*/  IMAD.MOV.U32 R5, RZ, RZ, R14 ;  /* 0x000000ffff057224 */ /* 0x000fd800078e000e */
[----:B0-----:R-:W-:Y:S05]  /*f6c0*/  WARPSYNC.COLLECTIVE R15, `(.L_x_2301) ;  /* 0x000000000f087348 */ /* 0x001fea0003c00000 */
[----:B------:R1:W2:Y:S02]  /*f6d0*/  SHFL.IDX P6, R14, R13, R12, R11 ;  /* 0x0000000c0d0e7389 */ /* 0x0002a400000c000b */
[----:B012---:R-:W-:Y:S01]  /*f6e0*/  ENDCOLLECTIVE ;  /* 0x000000000000791b */ /* 0x007fe20003800000 */
.L_x_2301:
        /* <DEDUP_REMOVED lines=8> */
.L_x_2302:
        /* <DEDUP_REMOVED lines=13> */
.L_x_2303:
[----:B------:R-:W-:Y:S02]  /*f840*/  MOV R5, R8 ;  /* 0x0000000800057202 */ /* 0x000fe40000000f00 */
[----:B------:R-:W-:Y:S02]  /*f850*/  @!P1 LEA R21, R37, UR46, 0x1 ;  /* 0x0000002e25159c11 */ /* 0x000fe4000f8e08ff */
[----:B------:R-:W-:Y:S01]  /*f860*/  MOV R13, R0 ;  /* 0x00000000000d7202 */ /* 0x000fe20000000f00 */
[----:B------:R-:W-:Y:S02]  /*f870*/  IMAD.MOV.U32 R12, RZ, RZ, 0x6 ;  /* 0x00000006ff0c7424 */ /* 0x000fe400078e00ff */
[----:B------:R-:W-:-:S07]  /*f880*/  IMAD.MOV.U32 R4, RZ, RZ, R14 ;  /* 0x000000ffff047224 */ /* 0x000fce00078e000e */
[----:B------:R-:W-:Y:S05]  /*f890*/  WARPSYNC.COLLECTIVE R15, `(.L_x_2304) ;  /* 0x000000000f087348 */ /* 0x000fea0003c00000 */
[----:B------:R0:W1:Y:S02]  /*f8a0*/  SHFL.IDX P6, R14, R13, R12, R11 ;  /* 0x0000000c0d0e7389 */ /* 0x00006400000c000b */
[----:B01----:R-:W-:Y:S01]  /*f8b0*/  ENDCOLLECTIVE ;  /* 0x000000000000791b */ /* 0x003fe20003800000 */
.L_x_2304:
        /* <DEDUP_REMOVED lines=14> */
.L_x_2305:
[----:B------:R-:W-:Y:S01]  /*f9a0*/  @!P1 LEA R19, R37, UR46, 0x1 ;  /* 0x0000002e25139c11 */ /* 0x000fe2000f8e08ff */
[----:B------:R-:W-:Y:S01]  /*f9b0*/  IMAD.MOV.U32 R13, RZ, RZ, R0 ;  /* 0x000000ffff0d7224 */ /* 0x000fe200078e0000 */
[----:B------:R-:W-:Y:S02]  /*f9c0*/  MOV R12, 0x7 ;  /* 0x00000007000c7802 */ /* 0x000fe40000000f00 */
[----:B------:R-:W-:-:S07]  /*f9d0*/  MOV R4, R14 ;  /* 0x0000000e00047202 */ /* 0x000fce0000000f00 */
[----:B------:R-:W-:Y:S05]  /*f9e0*/  WARPSYNC.COLLECTIVE R15, `(.L_x_2306) ;  /* 0x000000000f087348 */ /* 0x000fea0003c00000 */
[----:B------:R0:W1:Y:S02]  /*f9f0*/  SHFL.IDX P6, R14, R13, R12, R11 ;  /* 0x0000000c0d0e7389 */ /* 0x00006400000c000b */
[----:B01----:R-:W-:Y:S01]  /*fa00*/  ENDCOLLECTIVE ;  /* 0x000000000000791b */ /* 0x003fe20003800000 */
.L_x_2306:
        /* <DEDUP_REMOVED lines=12> */
.L_x_2307:
[----:B------:R-:W-:Y:S05]  /*fad0*/  BRA `(.L_x_2308) ;  /* 0xffffffd0001c7947 */ /* 0x000fea000383ffff */
.L_x_2243:
[----:B0-----:R-:W-:-:S04]  /*fae0*/  IMAD.U32 R3, RZ, RZ, UR46 ;  /* 0x0000002eff037e24 */ /* 0x001fc8000f8e00ff */
[----:B------:R0:W1:Y:S03]  /*faf0*/  SYNCS.PHASECHK.TRANS64.TRYWAIT P0, [R3+URZ+0x2a820], R0 ;  /* 0x02a82000030075a7 */ /* 0x000066000800017f */
[----:B-1----:R-:W-:Y:S05]  /*fb00*/  @!P0 NANOSLEEP.SYNCS 0x989680 ;  /* 0x009896800000895d */ /* 0x002fea0003900000 */
[----:B------:R-:W1:Y:S02]  /*fb10*/  @!P0 SYNCS.PHASECHK.TRANS64 P0, [R3+URZ+0x2a820], R0 ;  /* 0x02a82000030085a7 */ /* 0x000e64000800007f */
[----:B-1----:R-:W-:Y:S05]  /*fb20*/  @!P0 BRA `(.L_x_2243) ;  /* 0xfffffffc00ec8947 */ /* 0x002fea000383ffff */
[----:B------:R-:W-:Y:S05]  /*fb30*/  BRA `(.L_x_2309) ;  /* 0xffffffd000647947 */ /* 0x000fea000383ffff */
.L_x_2247:
[----:B0-----:R0:W1:Y:S02]  /*fb40*/  SYNCS.PHASECHK.TRANS64.TRYWAIT P0, [R26+URZ+0x2a840], R3 ;  /* 0x02a840031a0075a7 */ /* 0x001064000800017f */
[----:B-1----:R-:W-:Y:S05]  /*fb50*/  @!P0 NANOSLEEP.SYNCS 0x989680 ;  /* 0x009896800000895d */ /* 0x002fea0003900000 */
[----:B------:R-:W1:Y:S02]  /*fb60*/  @!P0 SYNCS.PHASECHK.TRANS64 P0, [R26+URZ+0x2a840], R3 ;  /* 0x02a840031a0085a7 */ /* 0x000e64000800007f */
[----:B-1----:R-:W-:Y:S05]  /*fb70*/  @!P0 BRA `(.L_x_2247) ;  /* 0xfffffffc00f08947 */ /* 0x002fea000383ffff */
[----:B------:R-:W-:Y:S05]  /*fb80*/  BRA `(.L_x_2310) ;  /* 0xffffffd4002c7947 */ /* 0x000fea000383ffff */
.L_x_2248:
        /* <DEDUP_REMOVED lines=8> */
.L_x_2312:
[----:B------:R-:W-:Y:S05]  /*fc10*/  BSYNC B1 ;  /* 0x0000000000017941 */ /* 0x000fea0003800000 */
.L_x_2311:
        /* <DEDUP_REMOVED lines=9> */
.L_x_2313:
[----:B------:R-:W-:Y:S01]  /*fcb0*/  MOV R13, R0 ;  /* 0x00000000000d7202 */ /* 0x000fe20000000f00 */
[----:B------:R-:W-:Y:S01]  /*fcc0*/  IMAD.MOV.U32 R12, RZ, RZ, 0x1 ;  /* 0x00000001ff0c7424 */ /* 0x000fe200078e00ff */
[----:B------:R-:W-:-:S05]  /*fcd0*/  IADD3 R14, P0, R14, R20, RZ ;  /* 0x000000140e0e7210 */ /* 0x000fca0007f1e0ff */
[----:B------:R-:W-:-:S05]  /*fce0*/  IMAD.X R15, RZ, RZ, R4, P0 ;  /* 0x000000ffff0f7224 */ /* 0x000fca00000e0604 */
[----:B------:R-:W-:Y:S01]  /*fcf0*/  @!PT LDS RZ, [RZ] ;  /* 0x00000000fffff984 */ /* 0x000fe20000000800 */
[----:B------:R-:W-:Y:S01]  /*fd00*/  @!PT LDS RZ, [RZ] ;  /* 0x00000000fffff984 */ /* 0x000fe20000000800 */
[----:B------:R-:W-:Y:S01]  /*fd10*/  @!PT LDS RZ, [RZ] ;  /* 0x00000000fffff984 */ /* 0x000fe20000000800 */
[----:B------:R-:W-:Y:S04]  /*fd20*/  LDGSTS.E.BYPASS.LTC128B.128 [R5+0x18400], desc[UR36][R14.64], !P3 ;  /* 0x184000000e057fae */ /* 0x000fe8000d901d64 */
[----:B------:R-:W-:Y:S04]  /*fd30*/  LDGSTS.E.BYPASS.LTC128B.128 [R5+0x1b400], desc[UR36][R14.64+0x80], !P2 ;  /* 0x1b4000800e057fae */ /* 0x000fe8000d101d64 */
[----:B------:R0:W-:Y:S02]  /*fd40*/  LDGSTS.E.BYPASS.LTC128B.128 [R5+0x1e400], desc[UR36][R14.64+0x100], !P1 ;  /* 0x1e4001000e057fae */ /* 0x0001e4000c901d64 */
[----:B0-----:R-:W-:-:S07]  /*fd50*/  MOV R15, 0xffffffff ;  /* 0xffffffff000f7802 */ /* 0x001fce0000000f00 */
[----:B------:R-:W-:Y:S05]  /*fd60*/  WARPSYNC.COLLECTIVE R15, `(.L_x_2314) ;  /* 0x000000000f087348 */ /* 0x000fea0003c00000 */
[----:B------:R0:W1:Y:S02]  /*fd70*/  SHFL.IDX P6, R14, R13, R12, R11 ;  /* 0x0000000c0d0e7389 */ /* 0x00006400000c000b */
[----:B01----:R-:W-:Y:S01]  /*fd80*/  ENDCOLLECTIVE ;  /* 0x000000000000791b */ /* 0x003fe20003800000 */
.L_x_2314:
[----:B------:R-:W-:Y:S01]  /*fd90*/  MOV R13, R3 ;  /* 0x00000003000d7202 */ /* 0x000fe20000000f00 */
[----:B------:R-:W-:-:S07]  /*fda0*/  IMAD.MOV.U32 R4, RZ, RZ, R14 ;  /* 0x000000ffff047224 */ /* 0x000fce00078e000e */
[----:B------:R-:W-:Y:S05]  /*fdb0*/  WARPSYNC.COLLECTIVE R15, `(.L_x_2315) ;  /* 0x000000000f087348 */ /* 0x000fea0003c00000 */
[----:B------:R0:W1:Y:S02]  /*fdc0*/  SHFL.IDX P6, R14, R13, R12, R11 ;  /* 0x0000000c0d0e7389 */ /* 0x00006400000c000b */
[----:B01----:R-:W-:Y:S01]  /*fdd0*/  ENDCOLLECTIVE ;  /* 0x000000000000791b */ /* 0x003fe20003800000 */
.L_x_2315:
        /* <DEDUP_REMOVED lines=14> */
.L_x_2316:
[----:B------:R-:W-:Y:S01]  /*fec0*/  MOV R13, R3 ;  /* 0x00000003000d7202 */ /* 0x000fe20000000f00 */
[----:B------:R-:W-:-:S07]  /*fed0*/  IMAD.MOV.U32 R31, RZ, RZ, R14 ;  /* 0x000000ffff1f7224 */ /* 0x000fce00078e000e */
[----:B------:R-:W-:Y:S05]  /*fee0*/  WARPSYNC.COLLECTIVE R15, `(.L_x_2317) ;  /* 0x000000000f087348 */ /* 0x000fea0003c00000 */
[----:B------:R0:W1:Y:S02]  /*fef0*/  SHFL.IDX P6, R14, R13, R12, R11 ;  /* 0x0000000c0d0e7389 */ /* 0x00006400000c000b */
[----:B01----:R-:W-:Y:S01]  /*ff00*/  ENDCOLLECTIVE ;  /* 0x000000000000791b */ /* 0x003fe20003800000 */
.L_x_2317:
[----:B------:R-:W-:Y:S01]  /*ff10*/  IMAD.MOV.U32 R13, RZ, RZ, R0 ;  /* 0x000000ffff0d7224 */ /* 0x000fe200078e0000 */
[----:B------:R-:W-:Y:S01]  /*ff20*/  MOV R12, 0x3 ;  /* 0x00000003000c7802 */ /* 0x000fe20000000f00 */
[----:B------:R-:W-:-:S05]  /*ff30*/  IMAD.MOV.U32 R11, RZ, RZ, R14 ;  /* 0x000000ffff0b7224 */ /* 0x000fca00078e000e */
[----:B------:R-:W-:Y:S01]  /*ff40*/  IADD3 R14, P0, R11, R20, RZ ;  /* 0x000000140b0e7210 */ /* 0x000fe20007f1e0ff */
[----:B------:R-:W-:-:S03]  /*ff50*/  IMAD.MOV.U32 R11, RZ, RZ, 0x181f ;  /* 0x0000181fff0b7424 */ /* 0x000fc600078e00ff */
[----:B------:R-:W-:-:S05]  /*ff60*/  IADD3.X R15, RZ, R31, RZ, P0, !PT ;  /* 0x0000001fff0f7210 */ /* 0x000fca00007fe4ff */
        /* <DEDUP_REMOVED lines=10> */
.L_x_2318:
[----:B------:R-:W-:Y:S01]  /*10010*/  MOV R13, R3 ;  /* 0x00000003000d7202 */ /* 0x000fe20000000f00 */
[----:B------:R-:W-:-:S07]  /*10020*/  IMAD.MOV.U32 R31, RZ, RZ, R14 ;  /* 0x000000ffff1f7224 */ /* 0x000fce00078e000e */
[----:B------:R-:W-:Y:S05]  /*10030*/  WARPSYNC.COLLECTIVE R15, `(.L_x_2319) ;  /* 0x000000000f087348 */ /* 0x000fea0003c00000 */
[----:B------:R0:W1:Y:S02]  /*10040*/  SHFL.IDX P6, R14, R13, R12, R11 ;  /* 0x0000000c0d0e7389 */ /* 0x00006400000c000b */
[----:B01----:R-:W-:Y:S01]  /*10050*/  ENDCOLLECTIVE ;  /* 0x000000000000791b */ /* 0x003fe20003800000 */
.L_x_2319:
        /* <DEDUP_REMOVED lines=16> */
.L_x_2320:
[----:B------:R-:W-:Y:S01]  /*10160*/  MOV R13, R3 ;  /* 0x00000003000d7202 */ /* 0x000fe20000000f00 */
[----:B------:R-:W-:-:S07]  /*10170*/  IMAD.MOV.U32 R4, RZ, RZ, R14 ;  /* 0x000000ffff047224 */ /* 0x000fce00078e000e */
[----:B------:R-:W-:Y:S05]  /*10180*/  WARPSYNC.COLLECTIVE R15, `(.L_x_2321) ;  /* 0x000000000f087348 */ /* 0x000fea0003c00000 */
[----:B------:R0:W1:Y:S02]  /*10190*/  SHFL.IDX P6, R14, R13, R12, R11 ;  /* 0x0000000c0d0e7389 */ /* 0x00006400000c000b */
[----:B01----:R-:W-:Y:S01]  /*101a0*/  ENDCOLLECTIVE ;  /* 0x000000000000791b */ /* 0x003fe20003800000 */
.L_x_2321:
        /* <DEDUP_REMOVED lines=14> */
.L_x_2322:
[----:B------:R-:W-:Y:S01]  /*10290*/  MOV R13, R3 ;  /* 0x00000003000d7202 */ /* 0x000fe20000000f00 */
[----:B------:R-:W-:-:S07]  /*102a0*/  IMAD.MOV.U32 R0, RZ, RZ, R14 ;  /* 0x000000ffff007224 */ /* 0x000fce00078e000e */
[----:B------:R-:W-:Y:S05]  /*102b0*/  WARPSYNC.COLLECTIVE R15, `(.L_x_2323) ;  /* 0x000000000f087348 */ /* 0x000fea0003c00000 */
[----:B------:R0:W1:Y:S02]  /*102c0*/  SHFL.IDX P6, R14, R13, R12, R11 ;  /* 0x0000000c0d0e7389 */ /* 0x00006400000c000b */
[----:B01----:R-:W-:Y:S01]  /*102d0*/  ENDCOLLECTIVE ;  /* 0x000000000000791b */ /* 0x003fe20003800000 */
.L_x_2323:
[----:B------:R-:W-:Y:S01]  /*102e0*/  IMAD.MOV.U32 R3, RZ, RZ, R14 ;  /* 0x000000ffff037224 */ /* 0x000fe200078e000e */
[----:B------:R-:W-:Y:S06]  /*102f0*/  BRA `(.L_x_2324) ;  /* 0xffffffd000687947 */ /* 0x000fec000383ffff */
.L_x_2253:
[----:B--2---:R2:W3:Y:S02]  /*10300*/  SYNCS.PHASECHK.TRANS64.TRYWAIT P0, [R0+URZ+0x2a860], R3 ;  /* 0x02a86003000075a7 */ /* 0x0044e4000800017f */
[----:B---3--:R-:W-:Y:S05]  /*10310*/  @!P0 NANOSLEEP.SYNCS 0x989680 ;  /* 0x009896800000895d */ /* 0x008fea0003900000 */
[----:B------:R-:W3:Y:S02]  /*10320*/  @!P0 SYNCS.PHASECHK.TRANS64 P0, [R0+URZ+0x2a860], R3 ;  /* 0x02a86003000085a7 */ /* 0x000ee4000800007f */
[----:B---3--:R-:W-:Y:S05]  /*10330*/  @!P0 BRA `(.L_x_2253) ;  /* 0xfffffffc00f08947 */ /* 0x008fea000383ffff */
[----:B------:R-:W-:Y:S05]  /*10340*/  BRA `(.L_x_2325) ;  /* 0xffffffd000c47947 */ /* 0x000fea000383ffff */
.L_x_2254:
[----:B------:R-:W-:Y:S01]  /*10350*/  BSSY B1, `(.L_x_2326) ;  /* 0x0000008000017945 */ /* 0x000fe20003800000 */
[----:B0-----:R-:W-:Y:S01]  /*10360*/  MOV R13, R18 ;  /* 0x00000012000d7202 */ /* 0x001fe20000000f00 */
[----:B------:R-:W-:Y:S01]  /*10370*/  IMAD.MOV.U32 R12, RZ, RZ, RZ ;  /* 0x000000ffff0c7224 */ /* 0x000fe200078e00ff */
[----:B------:R-:W-:Y:S01]  /*10380*/  MOV R11, 0x181f ;  /* 0x0000181f000b7802 */ /* 0x000fe20000000f00 */
[----:B------:R-:W-:-:S07]  /*10390*/  IMAD.MOV.U32 R15, RZ, RZ, -0x1 ;  /* 0xffffffffff0f7424 */ /* 0x000fce00078e00ff */
[----:B-12---:R-:W-:Y:S05]  /*103a0*/  WARPSYNC.COLLECTIVE R15, `(.L_x_2327) ;  /* 0x000000000f087348 */ /* 0x006fea0003c00000 */
[----:B------:R0:W3:Y:S02]  /*103b0*/  SHFL.IDX P6, R14, R13, R12, R11 ;  /* 0x0000000c0d0e7389 */ /* 0x0000e400000c000b */
[----:B0123--:R-:W-:Y:S01]  /*103c0*/  ENDCOLLECTIVE ;  /* 0x000000000000791b */ /* 0x00ffe20003800000 */
.L_x_2327:
[----:B------:R-:W-:Y:S05]  /*103d0*/  BSYNC B1 ;  /* 0x0000000000017941 */ /* 0x000fea0003800000 */
.L_x_2326:
[----:B------:R-:W-:Y:S01]  /*103e0*/  IMAD.MOV.U32 R13, RZ, RZ, R17 ;  /* 0x000000ffff0d7224 */ /* 0x000fe200078e0011 */
[----:B------:R-:W-:Y:S01]  /*103f0*/  MOV R12, RZ ;  /* 0x000000ff000c7202 */ /* 0x000fe20000000f00 */
[----:B------:R-:W-:Y:S01]  /*10400*/  IMAD.MOV.U32 R11, RZ, RZ, 0x181f ;  /* 0x0000181fff0b7424 */ /* 0x000fe200078e00ff */
[----:B------:R-:W-:Y:S02]  /*10410*/  MOV R15, 0xffffffff ;  /* 0xffffffff000f7802 */ /* 0x000fe40000000f00 */
[----:B------:R-:W-:-:S07]  /*10420*/  MOV R3, R14 ;  /* 0x0000000e00037202 */ /* 0x000fce0000000f00 */
[----:B------:R-:W-:Y:S05]  /*10430*/  WARPSYNC.COLLECTIVE R15, `(.L_x_2328) ;  /* 0x000000000f087348 */ /* 0x000fea0003c00000 */
[----:B------:R0:W1:Y:S02]  /*10440*/  SHFL.IDX P6, R14, R13, R12, R11 ;  /* 0x0000000c0d0e7389 */ /* 0x00006400000c000b */
[----:B01----:R-:W-:Y:S01]  /*10450*/  ENDCOLLECTIVE ;  /* 0x000000000000791b */ /* 0x003fe20003800000 */
.L_x_2328:
[----:B------:R-:W-:Y:S01]  /*10460*/  MOV R13, R18 ;  /* 0x00000012000d7202 */ /* 0x000fe20000000f00 */
[----:B------:R-:W-:Y:S01]  /*10470*/  IMAD.MOV.U32 R12, RZ, RZ, 0x1 ;  /* 0x00000001ff0c7424 */ /* 0x000fe200078e00ff */
[----:B------:R-:W-:-:S13]  /*10480*/  IADD3 R4, P1, R14, R20, RZ ;  /* 0x000000140e047210 */ /* 0x000fda0007f3e0ff */
[----:B------:R-:W-:Y:S05]  /*10490*/  WARPSYNC.COLLECTIVE R15, `(.L_x_2329) ;  /* 0x000000000f087348 */ /* 0x000fea0003c00000 */
[----:B------:R0:W1:Y:S02]  /*104a0*/  SHFL.IDX P6, R14, R13, R12, R11 ;  /* 0x0000000c0d0e7389 */ /* 0x00006400000c000b */
[----:B01----:R-:W-:Y:S01]  /*104b0*/  ENDCOLLECTIVE ;  /* 0x000000000000791b */ /* 0x003fe20003800000 */
.L_x_2329:
[----:B------:R-:W-:Y:S01]  /*104c0*/  IMAD.X R5, RZ, RZ, R3, P1 ;  /* 0x000000ffff057224 */ /* 0x000fe200008e0603 */
[----:B------:R-:W-:Y:S02]  /*104d0*/  LOP3.LUT P1, RZ, R32, 0x1, RZ, 0xc0, !PT ;  /* 0x0000000120ff7812 */ /* 0x000fe4000782c0ff */
[----:B------:R-:W-:Y:S02]  /*104e0*/  LEA R3, R10, UR46, 0x1 ;  /* 0x0000002e0a037c11 */ /* 0x000fe4000f8e08ff */
        /* <DEDUP_REMOVED lines=11> */
.L_x_2330:
        /* <DEDUP_REMOVED lines=10> */
.L_x_2331:
        /* <DEDUP_REMOVED lines=12> */
.L_x_2332:
        /* <DEDUP_REMOVED lines=10> */
.L_x_2333:
        /* <DEDUP_REMOVED lines=12> */
.L_x_2334:
        /* <DEDUP_REMOVED lines=10> */
.L_x_2335:
        /* <DEDUP_REMOVED lines=12> */
.L_x_2336:
        /* <DEDUP_REMOVED lines=10> */
.L_x_2337:
        /* <DEDUP_REMOVED lines=12> */
.L_x_2338:
[----:B------:R-:W-:Y:S01]  /*10b20*/  @!PT LDS RZ, [RZ] ;  /* 0x00000000fffff984 */ /* 0x000fe20000000800 */
[----:B------:R-:W-:Y:S01]  /*10b30*/  @!PT LDS RZ, [RZ] ;  /* 0x00000000fffff984 */ /* 0x000fe20000000800 */
[----:B------:R-:W-:Y:S01]  /*10b40*/  @!PT LDS RZ, [RZ] ;  /* 0x00000000fffff984 */ /* 0x000fe20000000800 */
[----:B------:R0:W-:Y:S01]  /*10b50*/  LDGSTS.E.BYPASS.LTC128B.128 [R3+0x5400], desc[UR36][R4.64+0x80], !P2 ;  /* 0x0540008004037fae */ /* 0x0001e2000d101d64 */
[----:B------:R-:W-:Y:S05]  /*10b60*/  BRA `(.L_x_2339) ;  /* 0xffffffcc00807947 */ /* 0x000fea000383ffff */
.L_x_2260:
[----:B0-----:R0:W2:Y:S02]  /*10b70*/  SYNCS.PHASECHK.TRANS64.TRYWAIT P0, [R0+URZ+0x2a860], R3 ;  /* 0x02a86003000075a7 */ /* 0x0010a4000800017f */
[----:B--2---:R-:W-:Y:S05]  /*10b80*/  @!P0 NANOSLEEP.SYNCS 0x989680 ;  /* 0x009896800000895d */ /* 0x004fea0003900000 */
[----:B------:R-:W2:Y:S02]  /*10b90*/  @!P0 SYNCS.PHASECHK.TRANS64 P0, [R0+URZ+0x2a860], R3 ;  /* 0x02a86003000085a7 */ /* 0x000ea4000800007f */
[----:B--2---:R-:W-:Y:S05]  /*10ba0*/  @!P0 BRA `(.L_x_2260) ;  /* 0xfffffffc00f08947 */ /* 0x004fea000383ffff */
[----:B------:R-:W-:Y:S05]  /*10bb0*/  BRA `(.L_x_2340) ;  /* 0xffffffd000687947 */ /* 0x000fea000383ffff */
.L_x_2261:
        /* <DEDUP_REMOVED lines=8> */
.L_x_2342:
[----:B------:R-:W-:Y:S05]  /*10c40*/  BSYNC B0 ;  /* 0x0000000000007941 */ /* 0x000fea0003800000 */
.L_x_2341:
        /* <DEDUP_REMOVED lines=9> */
.L_x_2343:
        /* <DEDUP_REMOVED lines=11> */
.L_x_2344:
        /* <DEDUP_REMOVED lines=13> */
.L_x_2345:
[----:B------:R-:W-:Y:S01]  /*10e60*/  IMAD.MOV.U32 R5, RZ, RZ, R6 ;  /* 0x000000ffff057224 */ /* 0x000fe200078e0006 */
[----:B------:R-:W-:Y:S01]  /*10e70*/  MOV R13, R18 ;  /* 0x00000012000d7202 */ /* 0x000fe20000000f00 */
[----:B------:R-:W-:Y:S01]  /*10e80*/  IMAD.MOV.U32 R12, RZ, RZ, 0x2 ;  /* 0x00000002ff0c7424 */ /* 0x000fe200078e00ff */
[----:B------:R-:W-:-:S07]  /*10e90*/  MOV R4, R14 ;  /* 0x0000000e00047202 */ /* 0x000fce0000000f00 */
[----:B------:R-:W-:Y:S05]  /*10ea0*/  WARPSYNC.COLLECTIVE R15, `(.L_x_2346) ;  /* 0x000000000f087348 */ /* 0x000fea0003c00000 */
[----:B------:R0:W1:Y:S02]  /*10eb0*/  SHFL.IDX P6, R14, R13, R12, R11 ;  /* 0x0000000c0d0e7389 */ /* 0x00006400000c000b */
[----:B01----:R-:W-:Y:S01]  /*10ec0*/  ENDCOLLECTIVE ;  /* 0x000000000000791b */ /* 0x003fe20003800000 */
.L_x_2346:
        /* <DEDUP_REMOVED lines=13> */
.L_x_2347:
[----:B------:R-:W-:Y:S01]  /*10fa0*/  MOV R5, R20 ;  /* 0x0000001400057202 */ /* 0x000fe20000000f00 */
[----:B------:R-:W-:Y:S01]  /*10fb0*/  IMAD.MOV.U32 R13, RZ, RZ, R18 ;  /* 0x000000ffff0d7224 */ /* 0x000fe200078e0012 */
[----:B------:R-:W-:Y:S02]  /*10fc0*/  MOV R12, 0x3 ;  /* 0x00000003000c7802 */ /* 0x000fe40000000f00 */
[----:B------:R-:W-:-:S07]  /*10fd0*/  MOV R10, R14 ;  /* 0x0000000e000a7202 */ /* 0x000fce0000000f00 */
[----:B------:R-:W-:Y:S05]  /*10fe0*/  WARPSYNC.COLLECTIVE R15, `(.L_x_2348) ;  /* 0x000000000f087348 */ /* 0x000fea0003c00000 */
[----:B------:R0:W1:Y:S02]  /*10ff0*/  SHFL.IDX P6, R14, R13, R12, R11 ;  /* 0x0000000c0d0e7389 */ /* 0x00006400000c000b */
[----:B01----:R-:W-:Y:S01]  /*11000*/  ENDCOLLECTIVE ;  /* 0x000000000000791b */ /* 0x003fe20003800000 */
.L_x_2348:
[----:B------:R-:W-:Y:S02]  /*11010*/  IMAD.MOV.U32 R4, RZ, RZ, R10 ;  /* 0x000000ffff047224 */ /* 0x000fe400078e000a */
[----:B------:R-:W-:Y:S02]  /*11020*/  IMAD.MOV.U32 R10, RZ, RZ, RZ ;  /* 0x000000ffff0a7224 */ /* 0x000fe400078e00ff */
        /* <DEDUP_REMOVED lines=13> */
.L_x_2349:
[----:B------:R-:W-:Y:S01]  /*11100*/  IMAD.MOV.U32 R5, RZ, RZ, R7 ;  /* 0x000000ffff057224 */ /* 0x000fe200078e0007 */
[----:B------:R-:W-:Y:S01]  /*11110*/  MOV R13, R18 ;  /* 0x00000012000d7202 */ /* 0x000fe20000000f00 */
[----:B------:R-:W-:Y:S02]  /*11120*/  IMAD.MOV.U32 R12, RZ, RZ, 0x4 ;  /* 0x00000004ff0c7424 */ /* 0x000fe400078e00ff */
[----:B------:R-:W-:-:S07]  /*11130*/  IMAD.MOV.U32 R22, RZ, RZ, R14 ;  /* 0x000000ffff167224 */ /* 0x000fce00078e000e */
[----:B------:R-:W-:Y:S05]  /*11140*/  WARPSYNC.COLLECTIVE R15, `(.L_x_2350) ;  /* 0x000000000f087348 */ /* 0x000fea0003c00000 */
[----:B------:R0:W1:Y:S02]  /*11150*/  SHFL.IDX P6, R14, R13, R12, R11 ;  /* 0x0000000c0d0e7389 */ /* 0x00006400000c000b */
[----:B01----:R-:W-:Y:S01]  /*11160*/  ENDCOLLECTIVE ;  /* 0x000000000000791b */ /* 0x003fe20003800000 */
.L_x_2350:
        /* <DEDUP_REMOVED lines=14> */
.L_x_2351:
[----:B------:R-:W-:Y:S01]  /*11250*/  MOV R5, R19 ;  /* 0x0000001300057202 */ /* 0x000fe20000000f00 */
[----:B------:R-:W-:Y:S01]  /*11260*/  IMAD.MOV.U32 R13, RZ, RZ, R18 ;  /* 0x000000ffff0d7224 */ /* 0x000fe200078e0012 */
[----:B------:R-:W-:Y:S02]  /*11270*/  MOV R12, 0x5 ;  /* 0x00000005000c7802 */ /* 0x000fe40000000f00 */
[----:B------:R-:W-:-:S07]  /*11280*/  MOV R24, R14 ;  /* 0x0000000e00187202 */ /* 0x000fce0000000f00 */
[----:B------:R-:W-:Y:S05]  /*11290*/  WARPSYNC.COLLECTIVE R15, `(.L_x_2352) ;  /* 0x000000000f087348 */ /* 0x000fea0003c00000 */
[----:B------:R0:W1:Y:S02]  /*112a0*/  SHFL.IDX P6, R14, R13, R12, R11 ;  /* 0x0000000c0d0e7389 */ /* 0x00006400000c000b */
[----:B01----:R-:W-:Y:S01]  /*112b0*/  ENDCOLLECTIVE ;  /* 0x000000000000791b */ /* 0x003fe20003800000 */
.L_x_2352:
        /* <DEDUP_REMOVED lines=12> */
.L_x_2353:
[----:B------:R-:W-:Y:S05]  /*11380*/  BRA `(.L_x_2354) ;  /* 0xffffffcc00407947 */ /* 0x000fea000383ffff */
.L_x_2264:
[----:B0-----:R0:W1:Y:S02]  /*11390*/  SYNCS.PHASECHK.TRANS64.TRYWAIT P0, [R5+URZ+0x2a820], R10 ;  /* 0x02a8200a050075a7 */ /* 0x001064000800017f */
[----:B-1----:R-:W-:Y:S05]  /*113a0*/  @!P0 NANOSLEEP.SYNCS 0x989680 ;  /* 0x009896800000895d */ /* 0x002fea0003900000 */
[----:B------:R-:W1:Y:S02]  /*113b0*/  @!P0 SYNCS.PHASECHK.TRANS64 P0, [R5+URZ+0x2a820], R10 ;  /* 0x02a8200a050085a7 */ /* 0x000e64000800007f */
[----:B-1----:R-:W-:Y:S05]  /*113c0*/  @!P0 BRA `(.L_x_2264) ;  /* 0xfffffffc00f08947 */ /* 0x002fea000383ffff */
[----:B------:R-:W-:Y:S05]  /*113d0*/  BRA `(.L_x_2355) ;  /* 0xffffffcc00b47947 */ /* 0x000fea000383ffff */
.L_x_2265:
[----:B------:R-:W-:Y:S01]  /*113e0*/  BSSY B0, `(.L_x_2356) ;  /* 0x0000008000007945 */ /* 0x000fe20003800000 */
[----:B------:R-:W-:Y:S01]  /*113f0*/  MOV R13, R16 ;  /* 0x00000010000d7202 */ /* 0x000fe20000000f00 */
[----:B------:R-:W-:Y:S01]  /*11400*/  IMAD.MOV.U32 R12, RZ, RZ, RZ ;  /* 0x000000ffff0c7224 */ /* 0x000fe200078e00ff */
[----:B------:R-:W-:Y:S01]  /*11410*/  MOV R11, 0x1f ;  /* 0x0000001f000b7802 */ /* 0x000fe20000000f00 */
[----:B------:R-:W-:-:S07]  /*11420*/  IMAD.MOV.U32 R15, RZ, RZ, -0x1 ;  /* 0xffffffffff0f7424 */ /* 0x000fce00078e00ff */
[----:B0----5:R-:W-:Y:S05]  /*11430*/  WARPSYNC.COLLECTIVE R15, `(.L_x_2357) ;  /* 0x000000000f087348 */ /* 0x021fea0003c00000 */
[----:B------:R1:W2:Y:S02]  /*11440*/  SHFL.IDX P6, R14, R13, R12, R11 ;  /* 0x0000000c0d0e7389 */ /* 0x0002a400000c000b */
[----:B012--5:R-:W-:Y:S01]  /*11450*/  ENDCOLLECTIVE ;  /* 0x000000000000791b */ /* 0x027fe20003800000 */
.L_x_2357:
[----:B------:R-:W-:Y:S05]  /*11460*/  BSYNC B0 ;  /* 0x0000000000007941 */ /* 0x000fea0003800000 */
.L_x_2356:
[----:B------:R-:W-:Y:S05]  /*11470*/  BRA `(.L_x_2358) ;  /* 0xffffffcc00987947 */ /* 0x000fea000383ffff */
.L_x_2266:
[----:B------:R-:W-:Y:S01]  /*11480*/  BSSY B0, `(.L_x_2359) ;  /* 0x0000006000007945 */ /* 0x000fe20003800000 */
[----:B------:R-:W-:-:S07]  /*11490*/  MOV R15, 0xffffffff ;  /* 0xffffffff000f7802 */ /* 0x000fce0000000f00 */
[----:B01---5:R-:W-:Y:S05]  /*114a0*/  WARPSYNC.COLLECTIVE R15, `(.L_x_2360) ;  /* 0x000000000f0c7348 */ /* 0x023fea0003c00000 */
[----:B------:R-:W-:Y:S02]  /*114b0*/  ELECT P6, UR62, PT ;  /* 0x00000000003e782f */ /* 0x000fe400038c0000 */
[----:B------:R-:W-:Y:S01]  /*114c0*/  MOV R14, UR62 ;  /* 0x0000003e000e7c02 */ /* 0x000fe20008000f00 */
[----:B01---5:R-:W-:Y:S10]  /*114d0*/  ENDCOLLECTIVE ;  /* 0x000000000000791b */ /* 0x023ff40003800000 */
.L_x_2360:
[----:B------:R-:W-:Y:S05]  /*114e0*/  BSYNC B0 ;  /* 0x0000000000007941 */ /* 0x000fea0003800000 */
.L_x_2359:
[----:B------:R-:W-:Y:S05]  /*114f0*/  BRA `(.L_x_2361) ;  /* 0xffffffcc008c7947 */ /* 0x000fea000383ffff */
.L_x_2268:
[----:B--2---:R2:W3:Y:S02]  /*11500*/  SYNCS.PHASECHK.TRANS64.TRYWAIT P1, [R6+URZ+0x2a840], R3 ;  /* 0x02a84003060075a7 */ /* 0x0044e4000802017f */
[----:B---3--:R-:W-:Y:S05]  /*11510*/  @!P1 NANOSLEEP.SYNCS 0x989680 ;  /* 0x009896800000995d */ /* 0x008fea0003900000 */
[----:B------:R-:W3:Y:S02]  /*11520*/  @!P1 SYNCS.PHASECHK.TRANS64 P1, [R6+URZ+0x2a840], R3 ;  /* 0x02a84003060095a7 */ /* 0x000ee4000802007f */
[----:B---3--:R-:W-:Y:S05]  /*11530*/  @!P1 BRA `(.L_x_2268) ;  /* 0xfffffffc00f09947 */ /* 0x008fea000383ffff */
[----:B------:R-:W-:Y:S05]  /*11540*/  BRA `(.L_x_2362) ;  /* 0xffffffcc00b07947 */ /* 0x000fea000383ffff */
.L_x_2270:
[----:B0-----:R0:W3:Y:S02]  /*11550*/  SYNCS.PHASECHK.TRANS64.TRYWAIT P1, [R5+URZ+0x2a840], R0 ;  /* 0x02a84000050075a7 */ /* 0x0010e4000802017f */
[----:B---3--:R-:W-:Y:S05]  /*11560*/  @!P1 NANOSLEEP.SYNCS 0x989680 ;  /* 0x009896800000995d */ /* 0x008fea0003900000 */
[----:B------:R-:W3:Y:S02]  /*11570*/  @!P1 SYNCS.PHASECHK.TRANS64 P1, [R5+URZ+0x2a840], R0 ;  /* 0x02a84000050095a7 */ /* 0x000ee4000802007f */
[----:B---3--:R-:W-:Y:S05]  /*11580*/  @!P1 BRA `(.L_x_2270) ;  /* 0xfffffffc00f09947 */ /* 0x008fea000383ffff */
[----:B------:R-:W-:Y:S05]  /*11590*/  BRA `(.L_x_2363) ;  /* 0xffffffcc00bc7947 */ /* 0x000fea000383ffff */
.L_x_2272:
[----:B---3--:R3:W4:Y:S02]  /*115a0*/  SYNCS.PHASECHK.TRANS64.TRYWAIT P1, [R6+URZ+0x2a860], R3 ;  /* 0x02a86003060075a7 */ /* 0x008724000802017f */
[----:B----4-:R-:W-:Y:S05]  /*115b0*/  @!P1 NANOSLEEP.SYNCS 0x989680 ;  /* 0x009896800000995d */ /* 0x010fea0003900000 */
[----:B------:R-:W4:Y:S02]  /*115c0*/  @!P1 SYNCS.PHASECHK.TRANS64 P1, [R6+URZ+0x2a860], R3 ;  /* 0x02a86003060095a7 */ /* 0x000f24000802007f */
[----:B----4-:R-:W-:Y:S05]  /*115d0*/  @!P1 BRA `(.L_x_2272) ;  /* 0xfffffffc00f09947 */ /* 0x010fea000383ffff */
[----:B------:R-:W-:Y:S05]  /*115e0*/  BRA `(.L_x_2364) ;  /* 0xffffffcc00b87947 */ /* 0x000fea000383ffff */
.L_x_2365:
        /* <DEDUP_REMOVED lines=9> */
.L_x_15739:


//--------------------- .text._ZN7cutlass13device_kernelIN5flash11enable_sm90INS1_16FlashAttnFwdSm90INS1_25CollectiveMainloopFwdSm90ILi2EN4cute5tupleIJNS5_1CILi1EEES8_S8_EEENS6_IJNS7_ILi128EEENS7_ILi96EEENS7_ILi192EEEEEELi128ENS_10bfloat16_tEfNS_4arch4Sm90ELb1ELb0ELb1ELb1ELb1ELb0ELb0ELb1ELb1ELb1ELb1ELb0EEENS1_21CollectiveEpilogueFwdINS6_IJSA_SA_SB_EEES9_SE_SG_Li256ELb1ELb1ELb1ELb0EEENS1_36VarlenDynamicPersistentTileSchedulerILi128ELi96ELi256ELi128ELb1ELb1ELb1ELb1ELb1ELb1EEEEEEEEEvNT_6ParamsE --------------------------
	.section	.text._ZN7cutlass13device_kernelIN5flash11enable_sm90INS1_16FlashAttnFwdSm90INS1_25CollectiveMainloopFwdSm90ILi2EN4cute5tupleIJNS5_1CILi1EEES8_S8_EEENS6_IJNS7_ILi128EEENS7_ILi96EEENS7_ILi192EEEEEELi128ENS_10bfloat16_tEfNS_4arch4Sm90ELb1ELb0ELb1ELb1ELb1ELb0ELb0ELb1ELb1ELb1ELb1ELb0EEENS1_21CollectiveEpilogueFwdINS6_IJSA_SA_SB_EEES9_SE_SG_Li256ELb1ELb1ELb1ELb0EEENS1_36VarlenDynamicPersistentTileSchedulerILi128ELi96ELi256ELi128ELb1ELb1ELb1ELb1ELb1ELb1EEEEEEEEEvNT_6ParamsE,"ax",@progbits
	.align	128
.text._ZN7cutlass13device_kernelIN5flash11enable_sm90INS1_16FlashAttnFwdSm90INS1_25CollectiveMainloopFwdSm90ILi2EN4cute5tupleIJNS5_1CILi1EEES8_S8_EEENS6_IJNS7_ILi128EEENS7_ILi96EEENS7_ILi192EEEEEELi128ENS_10bfloat16_tEfNS_4arch4Sm90ELb1ELb0ELb1ELb1ELb1ELb0ELb0ELb1ELb1ELb1ELb1ELb0EEENS1_21CollectiveEpilogueFwdINS6_IJSA_SA_SB_EEES9_SE_SG_Li256ELb1ELb1ELb1ELb0EEENS1_36VarlenDynamicPersistentTileSchedulerILi128ELi96ELi256ELi128ELb1ELb1ELb1ELb1ELb1ELb1EEEEEEEEEvNT_6ParamsE:
        .type           _ZN7cutlass13device_kernelIN5flash11enable_sm90INS1_16FlashAttnFwdSm90INS1_25CollectiveMainloopFwdSm90ILi2EN4cute5tupleIJNS5_1CILi1EEES8_S8_EEENS6_IJNS7_ILi128EEENS7_ILi96EEENS7_ILi192EEEEEELi128ENS_10bfloat16_tEfNS_4arch4Sm90ELb1ELb0ELb1ELb1ELb1ELb0ELb0ELb1ELb1ELb1ELb1ELb0EEENS1_21CollectiveEpilogueFwdINS6_IJSA_SA_SB_EEES9_SE_SG_Li256ELb1ELb1ELb1ELb0EEENS1_36VarlenDynamicPersistentTileSchedulerILi128ELi96ELi256ELi128ELb1ELb1ELb1ELb1ELb1ELb1EEEEEEEEEvNT_6ParamsE,@function
        .size           _ZN7cutlass13device_kernelIN5flash11enable_sm90INS1_16FlashAttnFwdSm90INS1_25CollectiveMainloopFwdSm90ILi2EN4cute5tupleIJNS5_1CILi1EEES8_S8_EEENS6_IJNS7_ILi128EEENS7_ILi96EEENS7_ILi192EEEEEELi128ENS_10bfloat16_tEfNS_4arch4Sm90ELb1ELb0ELb1ELb1ELb1ELb0ELb0ELb1ELb1ELb1ELb1ELb0EEENS1_21CollectiveEpilogueFwdINS6_IJSA_SA_SB_EEES9_SE_SG_Li256ELb1ELb1ELb1ELb0EEENS1_36VarlenDynamicPersistentTileSchedulerILi128ELi96ELi256ELi128ELb1ELb1ELb1ELb1ELb1ELb1EEEEEEEEEvNT_6ParamsE,(.L_x_15740 - _ZN7cutlass13device_kernelIN5flash11enable_sm90INS1_16FlashAttnFwdSm90INS1_25CollectiveMainloopFwdSm90ILi2EN4cute5tupleIJNS5_1CILi1EEES8_S8_EEENS6_IJNS7_ILi128EEENS7_ILi96EEENS7_ILi192EEEEEELi128ENS_10bfloat16_tEfNS_4arch4Sm90ELb1ELb0ELb1ELb1ELb1ELb0ELb0ELb1ELb1ELb1ELb1ELb0EEENS1_21CollectiveEpilogueFwdINS6_IJSA_SA_SB_EEES9_SE_SG_Li256ELb1ELb1ELb1ELb0EEENS1_36VarlenDynamicPersistentTileSchedulerILi128ELi96ELi256ELi128ELb1ELb1ELb1ELb1ELb1ELb1EEEEEEEEEvNT_6ParamsE)
        .other          _ZN7cutlass13device_kernelIN5flash11enable_sm90INS1_16FlashAttnFwdSm90INS1_25CollectiveMainloopFwdSm90ILi2EN4cute5tupleIJNS5_1CILi1EEES8_S8_EEENS6_IJNS7_ILi128EEENS7_ILi96EEENS7_ILi192EEEEEELi128ENS_10bfloat16_tEfNS_4arch4Sm90ELb1ELb0ELb1ELb1ELb1ELb0ELb0ELb1ELb1ELb1ELb1ELb0EEENS1_21CollectiveEpilogueFwdINS6_IJSA_SA_SB_EEES9_SE_SG_Li256ELb1ELb1ELb1ELb0EEENS1_36VarlenDynamicPersistentTileSchedulerILi128ELi96ELi256ELi128ELb1ELb1ELb1ELb1ELb1ELb1EEEEEEEEEvNT_6ParamsE,@"STO_CUDA_ENTRY STV_DEFAULT"
_ZN7cutlass13device_kernelIN5flash11enable_sm90INS1_16FlashAttnFwdSm90INS1_25CollectiveMainloopFwdSm90ILi2EN4cute5tupleIJNS5_1CILi1EEES8_S8_EEENS6_IJNS7_ILi128EEENS7_ILi96EEENS7_ILi192EEEEEELi128ENS_10bfloat16_tEfNS_4arch4Sm90ELb1ELb0ELb1ELb1ELb1ELb0ELb0ELb1ELb1ELb1ELb1ELb0EEENS1_21CollectiveEpilogueFwdINS6_IJSA_SA_SB_EEES9_SE_SG_Li256ELb1ELb1ELb1ELb0EEENS1_36VarlenDynamicPersistentTileSchedulerILi128ELi96ELi256ELi128ELb1ELb1ELb1ELb1ELb1ELb1EEEEEEEEEvNT_6ParamsE:
        /* <DEDUP_REMOVED lines=45> */
.L_x_2366:
        /* <DEDUP_REMOVED lines=22> */
.L_x_2367:
        /* <DEDUP_REMOVED lines=18> */
.L_x_2368:
        /* <DEDUP_REMOVED lines=22> */
.L_x_2369:
        /* <DEDUP_REMOVED lines=23> */
.L_x_2370:
        /* <DEDUP_REMOVED lines=10> */
.L_x_2372:
        /* <DEDUP_REMOVED lines=22> */
[----:B------:R-:W-:-:S04]  /*0a20*/  LEA.HI R3, R0, R203, RZ, 0x4 ;  /* 0x000000cb00037211 */ /* 0x000fc800078f20ff */
        /* <DEDUP_REMOVED lines=17> */
[----:B------:R-:W-:Y:S01]  /*0b40*/  LEA.HI R7, R8, R181, RZ, 0x2 ;  /* 0x000000b508077211 */ /* 0x000fe200078f10ff */
[----:B------:R-:W-:Y:S01]  /*0b50*/  IMAD.U32 R180, RZ, RZ, UR4 ;  /* 0x00000004ffb47e24 */ /* 0x000fe2000f8e00ff */
[----:B------:R-:W-:Y:S01]  /*0b60*/  LOP3.LUT R3, R3, 0x1ffffffe, RZ, 0xc0, !PT ;  /* 0x1ffffffe03037812 */ /* 0x000fe200078ec0ff */
[----:B------:R-:W-:Y:S01]  /*0b70*/  IMAD R4, R4, 0x40, R5 ;  /* 0x0000004004047824 */ /* 0x000fe200078e0205 */
[----:B------:R-:W-:-:S02]  /*0b80*/  LEA.HI R5, R0, R203, RZ, 0x2 ;  /* 0x000000cb00057211 */ /* 0x000fc400078f10ff */
[----:B------:R-:W-:Y:S01]  /*0b90*/  SHF.R.S32.HI R9, RZ, 0x2, R7 ;  /* 0x00000002ff097819 */ /* 0x000fe20000011407 */
[----:B------:R-:W-:Y:S01]  /*0ba0*/  IMAD.IADD R3, R6, 0x1, -R3 ;  /* 0x0000000106037824 */ /* 0x000fe200078e0a03 */
[----:B------:R-:W-:Y:S02]  /*0bb0*/  SHF.R.S32.HI R10, RZ, 0x1f, R7 ;  /* 0x0000001fff0a7819 */ /* 0x000fe40000011407 */
[----:B------:R-:W-:Y:S02]  /*0bc0*/  LOP3.LUT R6, R5, 0xfffffffc, RZ, 0xc0, !PT ;  /* 0xfffffffc05067812 */ /* 0x000fe400078ec0ff */
[----:B------:R-:W-:Y:S02]  /*0bd0*/  LEA.HI R0, R0, R203, RZ, 0x3 ;  /* 0x000000cb00007211 */ /* 0x000fe400078f18ff */
[----:B------:R-:W-:Y:S01]  /*0be0*/  LEA.HI R10, R10, R9, RZ, 0x3 ;  /* 0x000000090a0a7211 */ /* 0x000fe200078f18ff */
[----:B------:R-:W-:Y:S01]  /*0bf0*/  IMAD.IADD R6, R203, 0x1, -R6 ;  /* 0x00000001cb067824 */ /* 0x000fe200078e0a06 */
[----:B------:R-:W-:-:S02]  /*0c00*/  LEA R199, R3, R4, 0x3 ;  /* 0x0000000403c77211 */ /* 0x000fc400078e18ff */
[----:B------:R-:W-:Y:S02]  /*0c10*/  LOP3.LUT R22, R0, 0xfffffff8, RZ, 0xc0, !PT ;  /* 0xfffffff800167812 */ /* 0x000fe400078ec0ff */
[----:B------:R-:W-:Y:S02]  /*0c20*/  LOP3.LUT R4, R7, 0x7ffffffc, RZ, 0xc0, !PT ;  /* 0x7ffffffc07047812 */ /* 0x000fe400078ec0ff */
[----:B------:R-:W-:Y:S01]  /*0c30*/  LOP3.LUT R10, R10, 0xfffffff8, RZ, 0xc0, !PT ;  /* 0xfffffff80a0a7812 */ /* 0x000fe200078ec0ff */
[----:B------:R-:W-:Y:S01]  /*0c40*/  IMAD.IADD R22, R203, 0x1, -R22 ;  /* 0x00000001cb167824 */ /* 0x000fe200078e0a16 */
[----:B------:R-:W-:Y:S02]  /*0c50*/  LEA.HI R8, R8, R181, RZ, 0x5 ;  /* 0x000000b508087211 */ /* 0x000fe400078f28ff */
[----:B------:R-:W-:Y:S01]  /*0c60*/  IADD3 R4, R181, -R4, RZ ;  /* 0x80000004b5047210 */ /* 0x000fe20007ffe0ff */
[----:B------:R-:W-:Y:S01]  /*0c70*/  IMAD.IADD R9, R9, 0x1, -R10 ;  /* 0x0000000109097824 */ /* 0x000fe200078e0a0a */
[----:B------:R-:W-:Y:S01]  /*0c80*/  LEA.HI R3, R6, R6, RZ, 0x1 ;  /* 0x0000000606037211 */ /* 0x000fe200078f08ff */
[----:B------:R-:W-:Y:S01]  /*0c90*/  IMAD.SHL.U32 R16, R22, 0x8, RZ ;  /* 0x0000000816107824 */ /* 0x000fe200078e00ff */
[----:B------:R-:W-:Y:S01]  /*0ca0*/  SHF.R.S32.HI R8, RZ, 0x5, R8 ;  /* 0x00000005ff087819 */ /* 0x000fe20000011408 */
[----:B------:R-:W-:Y:S01]  /*0cb0*/  IMAD.SHL.U32 R17, R4, 0x2, RZ ;  /* 0x0000000204117824 */ /* 0x000fe200078e00ff */
[----:B------:R-:W-:Y:S01]  /*0cc0*/  LOP3.LUT R2, R2, 0x3fffffe, RZ, 0xc0, !PT ;  /* 0x03fffffe02027812 */ /* 0x000fe200078ec0ff */
[----:B------:R-:W-:Y:S01]  /*0cd0*/  VIADD R19, R16, 0x40 ;  /* 0x0000004010137836 */ /* 0x000fe20000000000 */
[----:B------:R-:W-:Y:S01]  /*0ce0*/  LOP3.LUT R3, R3, 0x1ffffffe, RZ, 0xc0, !PT ;  /* 0x1ffffffe03037812 */ /* 0x000fe200078ec0ff */
[----:B------:R-:W-:Y:S01]  /*0cf0*/  IMAD R9, R8, 0x10, R9 ;  /* 0x0000001008097824 */ /* 0x000fe200078e0209 */
[----:B------:R-:W-:Y:S01]  /*0d00*/  IADD3 R172, R17, 0x28, RZ ;  /* 0x0000002811ac7810 */ /* 0x000fe20007ffe0ff */
[----:B------:R-:W-:Y:S01]  /*0d10*/  IMAD.IADD R2, R197, 0x1, -R2 ;  /* 0x00000001c5027824 */ /* 0x000fe200078e0a02 */
        /* <DEDUP_REMOVED lines=30> */
[----:B------:R-:W-:-:S02]  /*0f00*/  SHF.R.S32.HI R185, RZ, 0x1f, R165 ;  /* 0x0000001fffb97819 */ /* 0x000fc400000114a5 */
[----:B------:R-:W-:Y:S01]  /*0f10*/  SHF.R.S32.HI R184, RZ, 0x1f, R164 ;  /* 0x0000001fffb87819 */ /* 0x000fe200000114a4 */
[----:B------:R-:W-:Y:S01]  /*0f20*/  IMAD R18, R3, 0x8, R198 ;  /* 0x0000000803127824 */ /* 0x000fe200078e02c6 */
[----:B------:R-:W-:Y:S02]  /*0f30*/  SHF.R.S32.HI R183, RZ, 0x1f, R163 ;  /* 0x0000001fffb77819 */ /* 0x000fe400000114a3 */
[----:B------:R-:W-:-:S07]  /*0f40*/  SHF.R.S32.HI R182, RZ, 0x1f, R162 ;  /* 0x0000001fffb67819 */ /* 0x000fce00000114a2 */
.L_x_2436:
[----:B01-34-:R-:W0:Y:S01]  /*0f50*/  LDC.64 R2, c[0x0][0xc88] ;  /* 0x00032200ff027b82 */ /* 0x01be220000000a00 */
[----:B------:R-:W-:Y:S01]  /*0f60*/  ULDC.64 UR8, c[0x0][0xa28] ;  /* 0x00028a0000087ab9 */ /* 0x000fe20000000a00 */
[----:B------:R-:W-:Y:S01]  /*0f70*/  ULDC.64 UR10, c[0x0][0xa18] ;  /* 0x00028600000a7ab9 */ /* 0x000fe20000000a00 */
[----:B0-----:R-:W-:-:S06]  /*0f80*/  IMAD.WIDE R2, R27, 0x4, R2 ;  /* 0x000000041b027825 */ /* 0x001fcc00078e0202 */
[----:B--2---:R-:W2:Y:S01]  /*0f90*/  LDG.E R2, desc[UR36][R2.64] ;  /* 0x0000002402027981 */ /* 0x004ea2000c1e1900 */
        /* <DEDUP_REMOVED lines=8> */
[----:B------:R-:W-:Y:S01]  /*1020*/  IMAD.U32 R161, RZ, RZ, UR4 ;  /* 0x00000004ffa17e24 */ /* 0x000fe2000f8e00ff */
[----:B------:R-:W-:-:S04]  /*1030*/  @UP0 ULEA UR8, UP2, UR4, UR8, 0x2 ;  /* 0x0000000804080291 */ /* 0x000fc8000f84103f */
[----:B------:R-:W-:Y:S02]  /*1040*/  @UP0 ULEA.HI.X UR9, UR4, UR9, UR7, 0x2, UP2 ;  /* 0x0000000904090291 */ /* 0x000fe400090f1407 */
[----:B------:R-:W-:Y:S01]  /*1050*/  IMAD.U32 R179, RZ, RZ, UR7 ;  /* 0x00000007ffb37e24 */ /* 0x000fe2000f8e00ff */
[----:B------:R-:W-:Y:S01]  /*1060*/  @UP1 ULEA UR10, UP0, UR4, UR10, 0x2 ;  /* 0x0000000a040a1291 */ /* 0x000fe2000f80103f */
[----:B------:R-:W-:-:S03]  /*1070*/  IMAD.U32 R2, RZ, RZ, UR8 ;  /* 0x00000008ff027e24 */ /* 0x000fc6000f8e00ff */
[----:B------:R-:W-:Y:S01]  /*1080*/  @UP1 ULEA.HI.X UR11, UR4, UR11, UR7, 0x2, UP0 ;  /* 0x0000000b040b1291 */ /* 0x000fe200080f1407 */
[----:B------:R-:W-:Y:S01]  /*1090*/  IMAD.U32 R3, RZ, RZ, UR9 ;  /* 0x00000009ff037e24 */ /* 0x000fe2000f8e00ff */
[----:B------:R-:W-:Y:S01]  /*10a0*/  ULDC.64 UR8, c[0x0][0x418] ;  /* 0x0001060000087ab9 */ /* 0x000fe20000000a00 */
[----:B------:R-:W-:Y:S01]  /*10b0*/  IMAD.U32 R4, RZ, RZ, UR10 ;  /* 0x0000000aff047e24 */ /* 0x000fe2000f8e00ff */
[----:B------:R-:W-:Y:S01]  /*10c0*/  ULDC UR4, c[0x0][0x424] ;  /* 0x0001090000047ab9 */ /* 0x000fe20000000800 */
[----:B------:R-:W-:Y:S01]  /*10d0*/  ULDC UR7, c[0x0][0x2f0] ;  /* 0x0000bc0000077ab9 */ /* 0x000fe20000000800 */
[----:B------:R-:W-:Y:S01]  /*10e0*/  IMAD.U32 R5, RZ, RZ, UR11 ;  /* 0x0000000bff057e24 */ /* 0x000fe2000f8e00ff */
[----:B------:R-:W2:Y:S01]  /*10f0*/  @P0 LDG.E R2, desc[UR36][R2.64] ;  /* 0x0000002402020981 */ /* 0x000ea2000c1e1900 */
[----:B------:R-:W-:Y:S01]  /*1100*/  UISETP.NE.U32.AND UP0, UPT, UR8, URZ, UPT ;  /* 0x0000003f0800728c */ /* 0x000fe2000bf05070 */
[----:B------:R-:W-:Y:S02]  /*1110*/  ULDC.64 UR10, c[0x0][0xa20] ;  /* 0x00028800000a7ab9 */ /* 0x000fe40000000a00 */
[----:B------:R-:W3:Y:S01]  /*1120*/  @P2 LDG.E R4, desc[UR36][R4.64] ;  /* 0x0000002404042981 */ /* 0x000ee2000c1e1900 */
[----:B------:R-:W-:Y:S01]  /*1130*/  UISETP.NE.AND.EX UP0, UPT, UR9, URZ, UPT, UP0 ;  /* 0x0000003f0900728c */ /* 0x000fe2000bf05300 */
[----:B------:R-:W-:Y:S01]  /*1140*/  ISETP.NE.U32.AND P1, PT, RZ, UR10, PT ;  /* 0x0000000aff007c0c */ /* 0x000fe2000bf25070 */
[----:B------:R-:W-:-:S02]  /*1150*/  ULOP3.LUT UR8, UR5, 0xffff, URZ, 0xc0, !UPT ;  /* 0x0000ffff05087892 */ /* 0x000fc4000f8ec03f */
[----:B------:R-:W-:Y:S01]  /*1160*/  USEL UR4, UR4, 0x1, UP0 ;  /* 0x0000000104047887 */ /* 0x000fe20008000000 */
[----:B------:R-:W-:Y:S01]  /*1170*/  ISETP.NE.AND.EX P1, PT, RZ, UR11, PT, P1 ;  /* 0x0000000bff007c0c */ /* 0x000fe2000bf25310 */
[----:B------:R-:W-:Y:S02]  /*1180*/  UMOV UR43, URZ ;  /* 0x0000003f002b7c82 */ /* 0x000fe40008000000 */
[----:B------:R-:W-:Y:S01]  /*1190*/  MOV R177, UR8 ;  /* 0x0000000800b17c02 */ /* 0x000fe20008000f00 */
[----:B------:R-:W-:Y:S01]  /*11a0*/  UIMAD UR4, UR4, UR7, URZ ;  /* 0x00000007040472a4 */ /* 0x000fe2000f8e023f */
[----:B--2---:R-:W-:Y:S02]  /*11b0*/  @P0 R2UR UR43, R2 ;  /* 0x00000000022b02ca */ /* 0x004fe400000e0000 */
[----:B---3--:R-:W-:Y:S01]  /*11c0*/  @P2 R2UR UR41, R4 ;  /* 0x00000000042922ca */ /* 0x008fe200000e0000 */
[----:B-----5:R-:W-:-:S14]  /*11d0*/  @P2 BRA `(.L_x_2373) ;  /* 0x00000000003c2947 */ /* 0x020fdc0003800000 */
[----:B------:R-:W-:Y:S01]  /*11e0*/  ULDC.64 UR8, c[0x0][0xa00] ;  /* 0x0002800000087ab9 */ /* 0x000fe20000000a00 */
[----:B------:R-:W-:Y:S01]  /*11f0*/  ULDC UR41, c[0x0][0x288] ;  /* 0x0000a20000297ab9 */ /* 0x000fe20000000800 */
[----:B------:R-:W-:-:S04]  /*1200*/  ISETP.NE.U32.AND P0, PT, RZ, UR8, PT ;  /* 0x00000008ff007c0c */ /* 0x000fc8000bf05070 */
[----:B------:R-:W-:-:S13]  /*1210*/  ISETP.NE.AND.EX P0, PT, RZ, UR9, PT, P0 ;  /* 0x00000009ff007c0c */ /* 0x000fda000bf05300 */
[----:B------:R-:W-:Y:S05]  /*1220*/  @!P0 BRA `(.L_x_2373) ;  /* 0x0000000000288947 */ /* 0x000fea0003800000 */
[----:B------:R-:W-:Y:S01]  /*1230*/  R2UR UR7, R161 ;  /* 0x00000000a10772ca */ /* 0x000fe200000e0000 */
[----:B------:R-:W-:-:S12]  /*1240*/  ULDC.64 UR8, c[0x0][0xa00] ;  /* 0x0002800000087ab9 */ /* 0x000fd80000000a00 */
        /* <DEDUP_REMOVED lines=8> */
.L_x_2373:
[----:B------:R-:W-:Y:S05]  /*12d0*/  @!P1 BRA `(.L_x_2374) ;  /* 0x0000000000249947 */ /* 0x000fea0003800000 */
[----:B------:R-:W-:Y:S02]  /*12e0*/  R2UR UR7, R161 ;  /* 0x00000000a10772ca */ /* 0x000fe400000e0000 */
[----:B------:R-:W-:-:S11]  /*12f0*/  R2UR UR8, R179 ;  /* 0x00000000b30872ca */ /* 0x000fd600000e0000 */
[----:B------:R-:W-:-:S04]  /*1300*/  ULEA UR4, UP0, UR7, UR10, 0x2 ;  /* 0x0000000a07047291 */ /* 0x000fc8000f80103f */
[----:B------:R-:W-:Y:S02]  /*1310*/  ULEA.HI.X UR7, UR7, UR11, UR8, 0x2, UP0 ;  /* 0x0000000b07077291 */ /* 0x000fe400080f1408 */
[----:B------:R-:W-:-:S04]  /*1320*/  IMAD.U32 R2, RZ, RZ, UR4 ;  /* 0x00000004ff027e24 */ /* 0x000fc8000f8e00ff */
[----:B------:R-:W-:-:S05]  /*1330*/  IMAD.U32 R3, RZ, RZ, UR7 ;  /* 0x00000007ff037e24 */ /* 0x000fca000f8e00ff */
[----:B------:R-:W2:Y:S02]  /*1340*/  LDG.E R2, desc[UR36][R2.64] ;  /* 0x0000002402027981 */ /* 0x000ea4000c1e1900 */
[----:B--2---:R-:W-:Y:S01]  /*1350*/  R2UR UR4, R2 ;  /* 0x00000000020472ca */ /* 0x004fe200000e0000 */
[----:B------:R-:W-:-:S14]  /*1360*/  BRA `(.L_x_2375) ;  /* 0x0000000000387947 */ /* 0x000fdc0003800000 */
.L_x_2374:
[----:B------:R-:W-:Y:S02]  /*1370*/  ULDC.64 UR8, c[0x0][0xa08] ;  /* 0x0002820000087ab9 */ /* 0x000fe40000000a00 */
        /* <DEDUP_REMOVED lines=13> */
.L_x_2375:
[----:B------:R-:W-:Y:S01]  /*1450*/  ULDC UR7, c[0x0][0x448] ;  /* 0x0001120000077ab9 */ /* 0x000fe20000000800 */
[----:B------:R-:W-:Y:S02]  /*1460*/  USHF.L.U32 UR42, UR6, 0x7, URZ ;  /* 0x00000007062a7899 */ /* 0x000fe4000800063f */
[----:B------:R-:W-:Y:S02]  /*1470*/  UISETP.NE.AND UP0, UPT, UR7, 0x1, UPT ;  /* 0x000000010700788c */ /* 0x000fe4000bf05270 */
[----:B------:R-:W-:Y:S02]  /*1480*/  UIADD3 UR8, UR42, 0x7f, URZ ;  /* 0x0000007f2a087890 */ /* 0x000fe4000fffe03f */
[----:B------:R-:W-:Y:S02]  /*1490*/  UIADD3 UR43, -UR43, UR4, URZ ;  /* 0x000000042b2b7290 */ /* 0x000fe4000fffe13f */
[----:B------:R-:W-:Y:S02]  /*14a0*/  UP2UR UR61, UPR, URZ, 0x1 ;  /* 0x000000013f3d7883 */ /* 0x000fe40008000000 */
[----:B------:R-:W-:-:S03]  /*14b0*/  UIADD3 UR4, UR43, 0x60, -UR41 ;  /* 0x000000602b047890 */ /* 0x000fc6000fffe829 */
[----:B------:R-:W-:Y:S01]  /*14c0*/  @UP0 ULDC UR6, c[0x0][0x44c] ;  /* 0x0001130000060ab9 */ /* 0x000fe20000000800 */
[----:B------:R-:W-:Y:S01]  /*14d0*/  @UP0 ULDC UR9, c[0x0][0x450] ;  /* 0x0001140000090ab9 */ /* 0x000fe20000000800 */
[----:B------:R-:W-:Y:S02]  /*14e0*/  UIMAD.WIDE.U32 UR6, UR8, UR6, URZ ;  /* 0x00000006080672a5 */ /* 0x000fe4000f8e003f */
[----:B------:R-:W-:Y:S02]  /*14f0*/  UIADD3 UR6, UR43, 0x5f, URZ ;  /* 0x0000005f2b067890 */ /* 0x000fe4000fffe03f */
[----:B------:R-:W-:Y:S02]  /*1500*/  @UP0 USHF.R.U32.HI UR8, URZ, UR9, UR7 ;  /* 0x000000093f080299 */ /* 0x000fe40008011607 */
[----:B------:R-:W-:Y:S02]  /*1510*/  UIMAD.WIDE UR6, UR6, 0x2aaaaaab, URZ ;  /* 0x2aaaaaab060678a5 */ /* 0x000fe4000f8e023f */
[----:B------:R-:W-:-:S02]  /*1520*/  UIADD3 UR8, UR4, UR8, URZ ;  /* 0x0000000804087290 */ /* 0x000fc4000fffe03f */
[----:B------:R-:W-:Y:S02]  /*1530*/  USHF.R.U32.HI UR4, URZ, 0x1f, UR7 ;  /* 0x0000001f3f047899 */ /* 0x000fe40008011607 */
[----:B------:R-:W-:Y:S02]  /*1540*/  UIMAD.WIDE UR8, UR8, 0x2aaaaaab, URZ ;  /* 0x2aaaaaab080878a5 */ /* 0x000fe4000f8e023f */
[----:B------:R-:W-:Y:S02]  /*1550*/  ULEA.HI.SX32 UR7, UR7, UR4, 0x1c ;  /* 0x0000000407077291 */ /* 0x000fe4000f8fe23f */
[----:B------:R-:W-:Y:S02]  /*1560*/  USHF.R.U32.HI UR6, URZ, 0x1f, UR9 ;  /* 0x0000001f3f067899 */ /* 0x000fe40008011609 */
[----:B------:R-:W-:Y:S02]  /*1570*/  ULOP3.LUT UR4, UR5, 0xff000000, URZ, 0xc0, !UPT ;  /* 0xff00000005047892 */ /* 0x000fe4000f8ec03f */
[----:B------:R-:W-:-:S02]  /*1580*/  ULEA.HI.SX32 UR6, UR9, UR6, 0x1c ;  /* 0x0000000609067291 */ /* 0x000fc4000f8fe23f */
[----:B------:R-:W-:Y:S02]  /*1590*/  ULOP3.LUT UR5, UR5, 0xff0000, URZ, 0xc0, !UPT ;  /* 0x00ff000005057892 */ /* 0x000fe4000f8ec03f */
[----:B------:R-:W-:Y:S02]  /*15a0*/  UISETP.LT.AND UP0, UPT, UR7, UR6, UPT ;  /* 0x000000060700728c */ /* 0x000fe4000bf01270 */
[----:B------:R-:W-:Y:S02]  /*15b0*/  USHF.R.U32.HI UR4, URZ, 0x8, UR4 ;  /* 0x000000083f047899 */ /* 0x000fe40008011604 */
[----:B------:R-:W-:Y:S02]  /*15c0*/  USEL UR9, UR7, UR6, UP0 ;  /* 0x0000000607097287 */ /* 0x000fe40008000000 */
[----:B------:R-:W-:Y:S02]  /*15d0*/  ULEA.HI UR5, UR5, UR4, URZ, 0x10 ;  /* 0x0000000405057291 */ /* 0x000fe4000f8f803f */
[----:B------:R-:W-:-:S02]  /*15e0*/  UISETP.GE.AND UP0, UPT, UR9, 0x1, UPT ;  /* 0x000000010900788c */ /* 0x000fc4000bf06270 */
[----:B------:R-:W-:Y:S02]  /*15f0*/  ULOP3.LUT UR6, UR5, 0xff, URZ, 0xc0, !UPT ;  /* 0x000000ff05067892 */ /* 0x000fe4000f8ec03f */
[----:B------:R-:W-:Y:S02]  /*1600*/  USHF.R.U32.HI UR5, URZ, 0x10, UR5 ;  /* 0x000000103f057899 */ /* 0x000fe40008011605 */
[----:B------:R-:W-:Y:S01]  /*1610*/  PLOP3.LUT P0, PT, PT, PT, UP0, 0x80, 0x0 ;  /* 0x000000000000781c */ /* 0x000fe20003f0f008 */
[----:B------:R-:W-:Y:S01]  /*1620*/  UMOV UR4, URZ ;  /* 0x0000003f00047c82 */ /* 0x000fe20008000000 */
[----:B------:R-:W-:Y:S02]  /*1630*/  IMAD.U32 R160, RZ, RZ, UR6 ;  /* 0x00000006ffa07e24 */ /* 0x000fe4000f8e00ff */
[----:B------:R-:W-:-:S09]  /*1640*/  IMAD.U32 R23, RZ, RZ, UR5 ;  /* 0x00000005ff177e24 */ /* 0x000fd2000f8e00ff */
[----:B------:R-:W-:Y:S05]  /*1650*/  @!P0 BRA `(.L_x_2376) ;  /* 0x0000000000948947 */ /* 0x000fea0003800000 */
[----:B------:R-:W-:Y:S01]  /*1660*/  R2UR UR5, R23 ;  /* 0x00000000170572ca */ /* 0x000fe200000e0000 */
[----:B------:R-:W-:-:S12]  /*1670*/  ULDC UR4, c[0x0][0x9f0] ;  /* 0x00027c0000047ab9 */ /* 0x000fd80000000800 */
[----:B------:R-:W-:-:S04]  /*1680*/  UISETP.NE.AND UP0, UPT, UR5, URZ, UPT ;  /* 0x0000003f0500728c */ /* 0x000fc8000bf05270 */
[----:B------:R-:W-:-:S03]  /*1690*/  USEL UR10, UR5, UR4, UP0 ;  /* 0x00000004050a7287 */ /* 0x000fc60008000000 */
[----:B------:R-:W-:Y:S01]  /*16a0*/  UMOV UR4, URZ ;  /* 0x0000003f00047c82 */ /* 0x000fe20008000000 */
[----:B------:R-:W-:Y:S02]  /*16b0*/  UIADD3 UR6, UR10, -0x1, UR9 ;  /* 0xffffffff0a067890 */ /* 0x000fe4000fffe009 */
[----:B------:R-:W-:-:S04]  /*16c0*/  MOV R3, UR10 ;  /* 0x0000000a00037c02 */ /* 0x000fc80008000f00 */
[-C--:B------:R-:W-:Y:S01]  /*16d0*/  IABS R0, R3.reuse ;  /* 0x0000000300007213 */ /* 0x080fe20000000000 */
[----:B------:R-:W-:Y:S01]  /*16e0*/  IMAD.U32 R4, RZ, RZ, UR6 ;  /* 0x00000006ff047e24 */ /* 0x000fe2000f8e00ff */
[----:B------:R-:W-:Y:S01]  /*16f0*/  IABS R5, R3 ;  /* 0x0000000300057213 */ /* 0x000fe20000000000 */
[----:B------:R-:W-:Y:S01]  /*1700*/  ULOP3.LUT UR6, UR6, UR10, URZ, 0x3c, !UPT ;  /* 0x0000000a06067292 */ /* 0x000fe2000f8e3c3f */
        /* <DEDUP_REMOVED lines=26> */
.L_x_2376:
[----:B------:R-:W-:Y:S01]  /*18b0*/  R2UR UR5, R160 ;  /* 0x00000000a00572ca */ /* 0x000fe200000e0000 */
[----:B------:R-:W-:Y:S01]  /*18c0*/  IMAD.U32 R0, RZ, RZ, UR9 ;  /* 0x00000009ff007e24 */ /* 0x000fe2000f8e00ff */
[----:B------:R-:W-:Y:S01]  /*18d0*/  PLOP3.LUT P0, PT, PT, PT, PT, 0x80, 0x0 ;  /* 0x000000000000781c */ /* 0x000fe20003f0f070 */
[----:B------:R-:W-:Y:S01]  /*18e0*/  IMAD.U32 R3, RZ, RZ, UR4 ;  /* 0x00000004ff037e24 */ /* 0x000fe2000f8e00ff */
[----:B------:R-:W-:Y:S01]  /*18f0*/  CS2R R86, SRZ ;  /* 0x0000000000567805 */ /* 0x000fe2000001ff00 */
[----:B------:R-:W-:Y:S01]  /*1900*/  IMAD.MOV.U32 R96, RZ, RZ, RZ ;  /* 0x000000ffff607224 */ /* 0x000fe200078e00ff */
[----:B------:R-:W-:Y:S02]  /*1910*/  CS2R R84, SRZ ;  /* 0x0000000000547805 */ /* 0x000fe4000001ff00 */
[----:B------:R-:W-:Y:S02]  /*1920*/  CS2R R82, SRZ ;  /* 0x0000000000527805 */ /* 0x000fe4000001ff00 */
[----:B------:R-:W-:-:S02]  /*1930*/  CS2R R80, SRZ ;  /* 0x0000000000507805 */ /* 0x000fc4000001ff00 */
[----:B------:R-:W-:Y:S02]  /*1940*/  CS2R R78, SRZ ;  /* 0x00000000004e7805 */ /* 0x000fe4000001ff00 */
[----:B------:R-:W-:Y:S02]  /*1950*/  CS2R R76, SRZ ;  /* 0x00000000004c7805 */ /* 0x000fe4000001ff00 */
[----:B------:R-:W-:Y:S02]  /*1960*/  CS2R R74, SRZ ;  /* 0x00000000004a7805 */ /* 0x000fe4000001ff00 */
[----:B------:R-:W-:Y:S01]  /*1970*/  CS2R R72, SRZ ;  /* 0x0000000000487805 */ /* 0x000fe2000001ff00 */
[----:B------:R-:W-:Y:S01]  /*1980*/  UIMAD UR60, UR5, UR4, URZ ;  /* 0x00000004053c72a4 */ /* 0x000fe2000f8e023f */
[----:B------:R-:W-:Y:S02]  /*1990*/  CS2R R70, SRZ ;  /* 0x0000000000467805 */ /* 0x000fe4000001ff00 */
[----:B------:R-:W-:-:S02]  /*19a0*/  CS2R R68, SRZ ;  /* 0x0000000000447805 */ /* 0x000fc4000001ff00 */
[----:B------:R-:W-:Y:S02]  /*19b0*/  CS2R R66, SRZ ;  /* 0x0000000000427805 */ /* 0x000fe4000001ff00 */
[----:B------:R-:W-:Y:S02]  /*19c0*/  CS2R R64, SRZ ;  /* 0x0000000000407805 */ /* 0x000fe4000001ff00 */
[----:B------:R-:W-:Y:S02]  /*19d0*/  CS2R R62, SRZ ;  /* 0x00000000003e7805 */ /* 0x000fe4000001ff00 */
[----:B------:R-:W-:Y:S01]  /*19e0*/  VIADDMNMX R3, R3, UR60, R0, PT ;  /* 0x0000003c03037c46 */ /* 0x000fe2000b800100 */
[----:B------:R-:W-:Y:S01]  /*19f0*/  IMAD.MOV.U32 R0, RZ, RZ, RZ ;  /* 0x000000ffff007224 */ /* 0x000fe200078e00ff */
[----:B------:R-:W-:Y:S02]  /*1a00*/  CS2R R60, SRZ ;  /* 0x00000000003c7805 */ /* 0x000fe4000001ff00 */
[----:B------:R-:W-:-:S02]  /*1a10*/  CS2R R58, SRZ ;  /* 0x00000000003a7805 */ /* 0x000fc4000001ff00 */
[----:B------:R-:W-:Y:S02]  /*1a20*/  R2UR UR5, R3 ;  /* 0x00000000030572ca */ /* 0x000fe400000e0000 */
        /* <DEDUP_REMOVED lines=13> */
[----:B------:R-:W-:Y:S02]  /*1b00*/  MOV R97, UR5 ;  /* 0x0000000500617c02 */ /* 0x000fe40008000f00 */
        /* <DEDUP_REMOVED lines=30> */
[----:B------:R-:W-:Y:S01]  /*1cf0*/  MOV R13, RZ ;  /* 0x000000ff000d7202 */ /* 0x000fe20000000f00 */
[----:B------:R-:W-:Y:S02]  /*1d00*/  IMAD.U32 R6, RZ, RZ, UR4 ;  /* 0x00000004ff067e24 */ /* 0x000fe4000f8e00ff */
[----:B------:R-:W-:-:S02]  /*1d10*/  IMAD.U32 R7, RZ, RZ, UR5 ;  /* 0x00000005ff077e24 */ /* 0x000fc4000f8e00ff */
[----:B------:R-:W-:Y:S02]  /*1d20*/  IMAD.U32 R11, RZ, RZ, UR7 ;  /* 0x00000007ff0b7e24 */ /* 0x000fe4000f8e00ff */
[----:B------:R-:W-:Y:S02]  /*1d30*/  IMAD.MOV.U32 R8, RZ, RZ, 0x70 ;  /* 0x00000070ff087424 */ /* 0x000fe400078e00ff */
[----:B0-----:R-:W-:-:S07]  /*1d40*/  IMAD.MOV.U32 R12, RZ, RZ, 0x1 ;  /* 0x00000001ff0c7424 */ /* 0x001fce00078e00ff */
[----:B------:R-:W-:-:S07]  /*1d50*/  LEPC R20, `(.L_x_2378) ;  /* 0x000000001014794e */ /* 0x000fce0000000000 */
[----:B-1----:R-:W-:Y:S05]  /*1d60*/  CALL.ABS.NOINC R2 ;  /* 0x0000000002007343 */ /* 0x002fea0003c00000 */
.L_x_2378:
        /* <DEDUP_REMOVED lines=11> */
.L_x_2525:
[----:B------:R-:W-:Y:S05]  /*1e20*/  @!P0 BRA `(.L_x_2380) ;  /* 0x0000000000048947 */ /* 0x000fea0003800000 */
[----:B------:R-:W-:Y:S01]  /*1e30*/  BPT.TRAP 0x1 ;  /* 0x000000040000795c */ /* 0x000fe20000300000 */
.L_x_2380:
[----:B0-----:R-:W-:Y:S02]  /*1e40*/  IMAD.U32 R0, RZ, RZ, UR39 ;  /* 0x00000027ff007e24 */ /* 0x001fe4000f8e00ff */
[----:B------:R-:W-:-:S03]  /*1e50*/  IMAD.U32 R3, RZ, RZ, UR38 ;  /* 0x00000026ff037e24 */ /* 0x000fc6000f8e00ff */
[----:B------:R-:W-:Y:S02]  /*1e60*/  LEA R0, R0, UR40, 0x3 ;  /* 0x0000002800007c11 */ /* 0x000fe4000f8e18ff */
[----:B------:R-:W-:-:S04]  /*1e70*/  SHF.L.U32 R3, R3, 0x1f, RZ ;  /* 0x0000001f03037819 */ /* 0x000fc800000006ff */
[----:B------:R0:W1:Y:S01]  /*1e80*/  SYNCS.PHASECHK.TRANS64.TRYWAIT P1, [R0+URZ+0x2a830], R3 ;  /* 0x02a83003000075a7 */ /* 0x000062000802017f */
[----:B------:R-:W-:Y:S05]  /*1e90*/  @!P0 BRA `(.L_x_2381) ;  /* 0x0000000000048947 */ /* 0x000fea0003800000 */
[----:B------:R-:W-:Y:S01]  /*1ea0*/  BPT.TRAP 0x1 ;  /* 0x000000040000795c */ /* 0x000fe20000300000 */
.L_x_2381:
[----:B-1----:R-:W-:Y:S05]  /*1eb0*/  @P1 BRA `(.L_x_2382) ;  /* 0x0000000000081947 */ /* 0x002fea0003800000 */
[----:B------:R-:W1:Y:S02]  /*1ec0*/  SYNCS.PHASECHK.TRANS64.TRYWAIT P1, [R0+URZ+0x2a830], R3 ;  /* 0x02a83003000075a7 */ /* 0x000e64000802017f */
[----:B-1----:R-:W-:Y:S05]  /*1ed0*/  @!P1 BRA `(.L_x_2383) ;  /* 0x0000011400009947 */ /* 0x002fea0003800000 */
.L_x_2382:
        /* <DEDUP_REMOVED lines=13> */
[----:B------:R-:W-:Y:S02]  /*1fb0*/  ULOP3.LUT UR4, UR44, 0x10000, URZ, 0xfc, !UPT ;  /* 0x000100002c047892 */ /* 0x000fe4000f8efc3f */
[----:B------:R-:W-:Y:S02]  /*1fc0*/  UIMAD UR5, UR39, 0x900, UR11 ;  /* 0x00000900270578a4 */ /* 0x000fe4000f8e020b */
[----:B------:R-:W-:Y:S02]  /*1fd0*/  UIADD3 UR6, UR4, 0x2, URZ ;  /* 0x0000000204067890 */ /* 0x000fe4000fffe03f */
[----:B------:R-:W-:Y:S01]  /*1fe0*/  UIADD3 UR7, UR5, 0x2, URZ ;  /* 0x0000000205077890 */ /* 0x000fe2000fffe03f */
[----:B------:R-:W-:Y:S02]  /*1ff0*/  UMOV UR12, UR4 ;  /* 0x00000004000c7c82 */ /* 0x000fe40008000000 */
[----:B------:R-:W-:Y:S01]  /*2000*/  UMOV UR14, UR5 ;  /* 0x00000005000e7c82 */ /* 0x000fe20008000000 */
[----:B------:R-:W-:Y:S01]  /*2010*/  IMAD.U32 R6, RZ, RZ, UR12 ;  /* 0x0000000cff067e24 */ /* 0x000fe2000f8e00ff */
[----:B------:R-:W-:Y:S01]  /*2020*/  HGMMA.64x96x16.F32.BF16 R24, gdesc[UR12], RZ, !UPT, gsb0 ;  /* 0x016000000c1879f0 */ /* 0x000fe2000c0018ff */
[----:B------:R-:W-:Y:S01]  /*2030*/  UMOV UR12, UR6 ;  /* 0x00000006000c7c82 */ /* 0x000fe20008000000 */
[----:B------:R-:W-:Y:S01]  /*2040*/  UMOV UR13, 0x40000040 ;  /* 0x40000040000d7882 */ /* 0x000fe20000000000 */
[----:B------:R-:W-:Y:S01]  /*2050*/  UMOV UR14, UR7 ;  /* 0x00000007000e7c82 */ /* 0x000fe20008000000 */
[----:B------:R-:W-:Y:S01]  /*2060*/  UMOV UR15, 0x40000040 ;  /* 0x40000040000f7882 */ /* 0x000fe20000000000 */
[----:B------:R-:W-:Y:S01]  /*2070*/  UIADD3 UR6, UR4, 0x4, URZ ;  /* 0x0000000404067890 */ /* 0x000fe2000fffe03f */
[----:B------:R-:W-:Y:S01]  /*2080*/  IMAD.U32 R4, RZ, RZ, UR12 ;  /* 0x0000000cff047e24 */ /* 0x000fe2000f8e00ff */
[----:B------:R-:W-:Y:S01]  /*2090*/  UIADD3 UR7, UR5, 0x4, URZ ;  /* 0x0000000405077890 */ /* 0x000fe2000fffe03f */
[----:B------:R-:W-:Y:S01]  /*20a0*/  IMAD.U32 R5, RZ, RZ, UR13 ;  /* 0x0000000dff057e24 */ /* 0x000fe2000f8e00ff */
[----:B------:R-:W-:-:S02]  /*20b0*/  UIADD3 UR56, UR4, 0x6, URZ ;  /* 0x0000000604387890 */ /* 0x000fc4000fffe03f */
        /* <DEDUP_REMOVED lines=29> */
[----:B------:R-:W-:Y:S01]  /*2290*/  HGMMA.64x96x16.F32.BF16 R24, gdesc[UR12], R24, gsb0 ;  /* 0x016000000c1879f0 */ /* 0x000fe20008001818 */
[----:B------:R-:W-:Y:S01]  /*22a0*/  UMOV UR12, UR6 ;  /* 0x00000006000c7c82 */ /* 0x000fe20008000000 */
[----:B------:R-:W-:Y:S01]  /*22b0*/  UMOV UR13, 0x40000040 ;  /* 0x40000040000d7882 */ /* 0x000fe20000000000 */
[----:B------:R-:W-:Y:S01]  /*22c0*/  UMOV UR14, UR7 ;  /* 0x00000007000e7c82 */ /* 0x000fe20008000000 */
[----:B------:R-:W-:Y:S01]  /*22d0*/  UMOV UR15, 0x40000040 ;  /* 0x40000040000f7882 */ /* 0x000fe20000000000 */
[----:B------:R-:W-:Y:S01]  /*22e0*/  MOV R2, UR12 ;  /* 0x0000000c00027c02 */ /* 0x000fe20008000f00 */
[----:B01----:R-:W-:Y:S01]  /*22f0*/  IMAD.U32 R3, RZ, RZ, UR13 ;  /* 0x0000000dff037e24 */ /* 0x003fe2000f8e00ff */
[----:B------:R-:W-:Y:S02]  /*2300*/  WARPGROUP.DEPBAR.LE gsb0, 0x0 ;  /* 0x00008000000079c5 */ /* 0x000fe40000010000 */
        /* <DEDUP_REMOVED lines=36> */
.L_x_2384:
[----:B------:R-:W-:Y:S01]  /*2550*/  UISETP.NE.AND UP0, UPT, UR61, URZ, UPT ;  /* 0x0000003f3d00728c */ /* 0x000fe2000bf05270 */
[----:B------:R-:W-:Y:S01]  /*2560*/  VIADD R12, R18, UR42 ;  /* 0x0000002a120c7c36 */ /* 0x000fe20008000000 */
[----:B------:R-:W-:Y:S01]  /*2570*/  R2UR UR7, R97 ;  /* 0x00000000610772ca */ /* 0x000fe200000e0000 */
[----:B------:R-:W-:Y:S01]  /*2580*/  ULDC UR6, c[0x0][0x9d8] ;  /* 0x0002760000067ab9 */ /* 0x000fe20000000800 */
[----:B------:R-:W-:Y:S02]  /*2590*/  IMAD.U32 R15, RZ, RZ, UR41 ;  /* 0x00000029ff0f7e24 */ /* 0x000fe4000f8e00ff */
[----:B------:R-:W-:Y:S01]  /*25a0*/  FMUL.FTZ R26, R26, UR6 ;  /* 0x000000061a1a7c20 */ /* 0x000fe20008410000 */
[----:B------:R-:W-:Y:S01]  /*25b0*/  PLOP3.LUT P1, PT, PT, PT, UP0, 0x80, 0x0 ;  /* 0x000000000000781c */ /* 0x000fe20003f2f008 */
[----:B------:R-:W-:Y:S01]  /*25c0*/  FMUL.FTZ R27, R27, UR6 ;  /* 0x000000061b1b7c20 */ /* 0x000fe20008410000 */
[----:B------:R-:W-:Y:S01]  /*25d0*/  PLOP3.LUT P2, PT, PT, PT, UP0, 0x80, 0x0 ;  /* 0x000000000000781c */ /* 0x000fe20003f4f008 */
[----:B------:R-:W-:Y:S01]  /*25e0*/  FMUL.FTZ R30, R30, UR6 ;  /* 0x000000061e1e7c20 */ /* 0x000fe20008410000 */
[----:B------:R-:W-:Y:S01]  /*25f0*/  FMUL.FTZ R35, R35, UR6 ;  /* 0x0000000623237c20 */ /* 0x000fe20008410000 */
[----:B------:R-:W-:Y:S01]  /*2600*/  @UP0 ULDC UR4, c[0x0][0x44c] ;  /* 0x0001130000040ab9 */ /* 0x000fe20000000800 */
[----:B------:R-:W0:Y:S01]  /*2610*/  MUFU.TANH R26, R26 ;  /* 0x0000001a001a7308 */ /* 0x000e220000002400 */
[----:B------:R-:W-:Y:S01]  /*2620*/  FMUL.FTZ R31, R31, UR6 ;  /* 0x000000061f1f7c20 */ /* 0x000fe20008410000 */
[----:B------:R-:W-:Y:S01]  /*2630*/  FMUL.FTZ R34, R34, UR6 ;  /* 0x0000000622227c20 */ /* 0x000fe20008410000 */
[----:B------:R-:W-:Y:S01]  /*2640*/  UIMAD UR5, UR7, -0x60, UR43 ;  /* 0xffffffa0070578a4 */ /* 0x000fe2000f8e022b */
[----:B------:R-:W-:Y:S01]  /*2650*/  FMUL.FTZ R38, R38, UR6 ;  /* 0x0000000626267c20 */ /* 0x000fe20008410000 */
[----:B------:R-:W-:Y:S01]  /*2660*/  FMUL.FTZ R39, R39, UR6 ;  /* 0x0000000627277c20 */ /* 0x000fe20008410000 */
[----:B------:R-:W-:Y:S01]  /*2670*/  FMUL.FTZ R42, R42, UR6 ;  /* 0x000000062a2a7c20 */ /* 0x000fe20008410000 */
[----:B------:R-:W-:Y:S01]  /*2680*/  @P1 IMAD.HI.U32 R8, R12, UR4, RZ ;  /* 0x000000040c081c27 */ /* 0x000fe2000f8e00ff */
[----:B------:R-:W-:Y:S01]  /*2690*/  @UP0 ULDC UR4, c[0x0][0x450] ;  /* 0x0001140000040ab9 */ /* 0x000fe20000000800 */
[----:B------:R-:W1:Y:S02]  /*26a0*/  MUFU.TANH R84, R27 ;  /* 0x0000001b00547308 */ /* 0x000e640000002400 */
[----:B------:R-:W-:Y:S01]  /*26b0*/  FMUL.FTZ R43, R43, UR6 ;  /* 0x000000062b2b7c20 */ /* 0x000fe20008410000 */
[----:B------:R-:W-:Y:S01]  /*26c0*/  IMAD.U32 R10, RZ, RZ, UR5 ;  /* 0x00000005ff0a7e24 */ /* 0x000fe2000f8e00ff */
[----:B------:R-:W-:Y:S01]  /*26d0*/  @P2 SHF.R.U32.HI R12, RZ, UR4, R8 ;  /* 0x00000004ff0c2c19 */ /* 0x000fe20008011608 */
[----:B------:R-:W-:Y:S01]  /*26e0*/  UIMAD UR4, UR7, -0x60, URZ ;  /* 0xffffffa0070478a4 */ /* 0x000fe2000f8e023f */
[----:B------:R-:W-:Y:S01]  /*26f0*/  FMUL.FTZ R46, R46, UR6 ;  /* 0x000000062e2e7c20 */ /* 0x000fe20008410000 */
[----:B------:R-:W-:Y:S01]  /*2700*/  FMUL.FTZ R11, R24, UR6 ;  /* 0x00000006180b7c20 */ /* 0x000fe20008410000 */
[----:B------:R-:W-:Y:S01]  /*2710*/  FMUL.FTZ R47, R47, UR6 ;  /* 0x000000062f2f7c20 */ /* 0x000fe20008410000 */
[----:B------:R-:W2:Y:S01]  /*2720*/  SHFL.IDX PT, R9, R12, 0x1, 0x1c1f ;  /* 0x003c1f000c097f89 */ /* 0x000ea200000e0000 */
[----:B------:R-:W3:Y:S01]  /*2730*/  MUFU.TANH R30, R30 ;  /* 0x0000001e001e7308 */ /* 0x000ee20000002400 */
[----:B------:R-:W-:-:S02]  /*2740*/  IMAD.U32 R8, RZ, RZ, UR4 ;  /* 0x00000004ff087e24 */ /* 0x000fc4000f8e00ff */
[----:B------:R-:W-:Y:S01]  /*2750*/  FMUL.FTZ R54, R54, UR6 ;  /* 0x0000000636367c20 */ /* 0x000fe20008410000 */
[----:B------:R-:W-:Y:S01]  /*2760*/  FMUL.FTZ R50, R50, UR6 ;  /* 0x0000000632327c20 */ /* 0x000fe20008410000 */
[----:B------:R-:W-:Y:S01]  /*2770*/  FMUL.FTZ R21, R33, UR6 ;  /* 0x0000000621157c20 */ /* 0x000fe20008410000 */
[----:B------:R-:W-:Y:S01]  /*2780*/  FMUL.FTZ R51, R51, UR6 ;  /* 0x0000000633337c20 */ /* 0x000fe20008410000 */
[----:B------:R-:W-:Y:S01]  /*2790*/  IADD3 R8, -R17, 0x61, R8 ;  /* 0x0000006111087810 */ /* 0x000fe20007ffe108 */
[----:B------:R-:W-:Y:S01]  /*27a0*/  FMUL.FTZ R33, R40, UR6 ;  /* 0x0000000628217c20 */ /* 0x000fe20008410000 */
[----:B------:R4:W-:Y:S01]  /*27b0*/  MUFU.TANH R72, R35 ;  /* 0x0000002300487308 */ /* 0x0009e20000002400 */
[----:B------:R-:W-:Y:S01]  /*27c0*/  FMUL.FTZ R55, R55, UR6 ;  /* 0x0000000637377c20 */ /* 0x000fe20008410000 */
[----:B------:R-:W-:Y:S01]  /*27d0*/  IADD3 R80, -R15, UR43, R8 ;  /* 0x0000002b0f507c10 */ /* 0x000fe2000fffe108 */
[----:B------:R-:W-:Y:S01]  /*27e0*/  FMUL.FTZ R8, R58, UR6 ;  /* 0x000000063a087c20 */ /* 0x000fe20008410000 */
[----:B------:R-:W-:Y:S01]  /*27f0*/  FMUL.FTZ R20, R29, UR6 ;  /* 0x000000061d147c20 */ /* 0x000fe20008410000 */
[----:B------:R-:W-:Y:S01]  /*2800*/  FMUL.FTZ R29, R36, UR6 ;  /* 0x00000006241d7c20 */ /* 0x000fe20008410000 */
[----:B------:R-:W-:Y:S01]  /*2810*/  FMUL.FTZ R59, R59, UR6 ;  /* 0x000000063b3b7c20 */ /* 0x000fe20008410000 */
[----:B------:R-:W-:Y:S01]  /*2820*/  FMUL.FTZ R62, R62, UR6 ;  /* 0x000000063e3e7c20 */ /* 0x000fe20008410000 */
[----:B------:R5:W5:Y:S01]  /*2830*/  MUFU.TANH R76, R31 ;  /* 0x0000001f004c7308 */ /* 0x000b620000002400 */
[----:B----4-:R-:W-:Y:S01]  /*2840*/  IADD3 R35, -R17, 0x60, R10 ;  /* 0x0000006011237810 */ /* 0x010fe20007ffe10a */
[----:B------:R-:W-:Y:S01]  /*2850*/  FMUL.FTZ R63, R63, UR6 ;  /* 0x000000063f3f7c20 */ /* 0x000fe20008410000 */
[----:B------:R-:W-:Y:S01]  /*2860*/  FMUL.FTZ R13, R25, UR6 ;  /* 0x00000006190d7c20 */ /* 0x000fe20008410000 */
[----:B------:R-:W-:Y:S01]  /*2870*/  FMUL.FTZ R66, R66, UR6 ;  /* 0x0000000642427c20 */ /* 0x000fe20008410000 */
[----:B------:R-:W-:Y:S01]  /*2880*/  FMUL.FTZ R25, R32, UR6 ;  /* 0x0000000620197c20 */ /* 0x000fe20008410000 */
[----:B------:R-:W-:Y:S01]  /*2890*/  FMUL.FTZ R67, R67, UR6 ;  /* 0x0000000643437c20 */ /* 0x000fe20008410000 */
[--C-:B--2---:R-:W-:Y:S01]  /*28a0*/  VIADDMNMX R10, R9, R80, R35.reuse, PT ;  /* 0x00000050090a7246 */ /* 0x104fe20003800123 */
[----:B------:R-:W2:Y:S01]  /*28b0*/  MUFU.TANH R34, R34 ;  /* 0x0000002200227308 */ /* 0x000ea20000002400 */
[----:B------:R-:W-:Y:S01]  /*28c0*/  FMUL.FTZ R14, R28, UR6 ;  /* 0x000000061c0e7c20 */ /* 0x000fe20008410000 */
[----:B------:R-:W-:Y:S01]  /*28d0*/  FMUL.FTZ R70, R70, UR6 ;  /* 0x0000000646467c20 */ /* 0x000fe20008410000 */
[C---:B------:R-:W-:Y:S01]  /*28e0*/  ISETP.GT.AND P1, PT, R10.reuse, RZ, PT ;  /* 0x000000ff0a00720c */ /* 0x040fe20003f24270 */
[----:B------:R-:W-:Y:S01]  /*28f0*/  FMUL.FTZ R71, R71, UR6 ;  /* 0x0000000647477c20 */ /* 0x000fe20008410000 */
[C---:B------:R-:W-:Y:S01]  /*2900*/  ISETP.GT.AND P2, PT, R10.reuse, 0x1, PT ;  /* 0x000000010a00780c */ /* 0x040fe20003f44270 */
[----:B------:R-:W-:Y:S01]  /*2910*/  FMUL.FTZ R27, R37, UR6 ;  /* 0x00000006251b7c20 */ /* 0x000fe20008410000 */
[----:B------:R-:W-:Y:S01]  /*2920*/  ISETP.GT.AND P3, PT, R10, 0x8, PT ;  /* 0x000000080a00780c */ /* 0x000fe20003f64270 */
[----:B------:R-:W4:Y:S01]  /*2930*/  MUFU.TANH R38, R38 ;  /* 0x0000002600267308 */ /* 0x000f220000002400 */
[----:B0-----:R-:W-:Y:S01]  /*2940*/  FSEL R82, R26, -INF , P1 ;  /* 0xff8000001a527808 */ /* 0x001fe20000800000 */
[----:B------:R-:W-:Y:S01]  /*2950*/  FMUL.FTZ R44, R44, UR6 ;  /* 0x000000062c2c7c20 */ /* 0x000fe20008410000 */
[----:B-1----:R-:W-:Y:S01]  /*2960*/  FSEL R84, R84, -INF , P2 ;  /* 0xff80000054547808 */ /* 0x002fe20001000000 */
[----:B------:R-:W0:Y:S01]  /*2970*/  SHFL.IDX PT, R12, R12, RZ, 0x1c1f ;  /* 0x001c1fff0c0c7589 */ /* 0x000e2200000e0000 */
[----:B------:R-:W-:Y:S01]  /*2980*/  ISETP.GT.AND P1, PT, R10, 0x9, PT ;  /* 0x000000090a00780c */ /* 0x000fe20003f24270 */
[----:B------:R-:W-:Y:S01]  /*2990*/  FMUL.FTZ R48, R48, UR6 ;  /* 0x0000000630307c20 */ /* 0x000fe20008410000 */
[----:B---3--:R-:W-:Y:S01]  /*29a0*/  FSEL R78, R30, -INF , P3 ;  /* 0xff8000001e4e7808 */ /* 0x008fe20001800000 */
[----:B------:R-:W-:Y:S01]  /*29b0*/  MUFU.TANH R39, R39 ;  /* 0x0000002700277308 */ /* 0x000fe20000002400 */
[----:B------:R-:W-:Y:S01]  /*29c0*/  FMNMX.FTZ R9, R82, R84, !PT ;  /* 0x0000005452097209 */ /* 0x000fe20007810000 */
[----:B-----5:R-:W-:Y:S01]  /*29d0*/  FMUL.FTZ R31, R41, UR6 ;  /* 0x00000006291f7c20 */ /* 0x020fe20008410000 */
[----:B------:R-:W-:Y:S01]  /*29e0*/  ISETP.GT.AND P2, PT, R10, 0x10, PT ;  /* 0x000000100a00780c */ /* 0x000fe20003f44270 */
[----:B------:R-:W-:Y:S01]  /*29f0*/  ULDC UR14, c[0x0][0x988] ;  /* 0x00026200000e7ab9 */ /* 0x000fe20000000800 */
[----:B------:R-:W-:Y:S01]  /*2a00*/  FSEL R76, R76, -INF , P1 ;  /* 0xff8000004c4c7808 */ /* 0x000fe20000800000 */
[----:B------:R-:W-:Y:S01]  /*2a10*/  FMUL.FTZ R45, R45, UR6 ;  /* 0x000000062d2d7c20 */ /* 0x000fe20008410000 */
[----:B------:R-:W-:Y:S01]  /*2a20*/  FMNMX.FTZ R9, R78, R9, !PT ;  /* 0x000000094e097209 */ /* 0x000fe20007810000 */
[----:B------:R-:W1:Y:S01]  /*2a30*/  MUFU.TANH R42, R42 ;  /* 0x0000002a002a7308 */ /* 0x000e620000002400 */
[----:B------:R-:W-:Y:S01]  /*2a40*/  ISETP.GT.AND P1, PT, R10, 0x11, PT ;  /* 0x000000110a00780c */ /* 0x000fe20003f24270 */
[----:B------:R-:W-:Y:S01]  /*2a50*/  FMUL.FTZ R49, R49, UR6 ;  /* 0x0000000631317c20 */ /* 0x000fe20008410000 */
[----:B--2---:R-:W-:Y:S01]  /*2a60*/  FSEL R74, R34, -INF , P2 ;  /* 0xff800000224a7808 */ /* 0x004fe20001000000 */
[----:B------:R-:W-:Y:S01]  /*2a70*/  FMUL.FTZ R52, R52, UR6 ;  /* 0x0000000634347c20 */ /* 0x000fe20008410000 */
[----:B------:R-:W-:Y:S01]  /*2a80*/  FMNMX.FTZ R9, R76, R9, !PT ;  /* 0x000000094c097209 */ /* 0x000fe20007810000 */
[----:B------:R-:W-:Y:S01]  /*2a90*/  FMUL.FTZ R53, R53, UR6 ;  /* 0x0000000635357c20 */ /* 0x000fe20008410000 */
[----:B------:R-:W-:Y:S01]  /*2aa0*/  ISETP.GT.AND P2, PT, R10, 0x18, PT ;  /* 0x000000180a00780c */ /* 0x000fe20003f44270 */
[----:B------:R-:W-:Y:S01]  /*2ab0*/  MUFU.TANH R24, R43 ;  /* 0x0000002b00187308 */ /* 0x000fe20000002400 */
[----:B------:R-:W-:Y:S01]  /*2ac0*/  FSEL R72, R72, -INF , P1 ;  /* 0xff80000048487808 */ /* 0x000fe20000800000 */
        /* <DEDUP_REMOVED lines=9> */
[----:B------:R-:W-:Y:S01]  /*2b60*/  ISETP.GT.AND P2, PT, R10, 0x20, PT ;  /* 0x000000200a00780c */ /* 0x000fe20003f44270 */
[----:B------:R-:W-:Y:S01]  /*2b70*/  FMUL.FTZ R64, R64, UR6 ;  /* 0x0000000640407c20 */ /* 0x000fe20008410000 */
[----:B------:R-:W-:Y:S01]  /*2b80*/  FMNMX.FTZ R9, R58, R9, !PT ;  /* 0x000000093a097209 */ /* 0x000fe20007810000 */
[----:B------:R-:W-:Y:S01]  /*2b90*/  FMUL.FTZ R65, R65, UR6 ;  /* 0x0000000641417c20 */ /* 0x000fe20008410000 */
[----:B-1----:R-:W-:Y:S01]  /*2ba0*/  FSEL R42, R42, -INF , P2 ;  /* 0xff8000002a2a7808 */ /* 0x002fe20001000000 */
[----:B------:R-:W1:Y:S01]  /*2bb0*/  MUFU.TANH R47, R47 ;  /* 0x0000002f002f7308 */ /* 0x000e620000002400 */
[----:B------:R-:W-:Y:S01]  /*2bc0*/  ISETP.GT.AND P2, PT, R10, 0x28, PT ;  /* 0x000000280a00780c */ /* 0x000fe20003f44270 */
[----:B------:R-:W-:Y:S01]  /*2bd0*/  FMUL.FTZ R68, R68, UR6 ;  /* 0x0000000644447c20 */ /* 0x000fe20008410000 */
[----:B0-----:R-:W-:Y:S01]  /*2be0*/  VIADDMNMX R35, R12, R80, R35, PT ;  /* 0x000000500c237246 */ /* 0x001fe20003800123 */
[----:B------:R-:W-:Y:S01]  /*2bf0*/  FMUL.FTZ R69, R69, UR6 ;  /* 0x0000000645457c20 */ /* 0x000fe20008410000 */
[----:B------:R-:W-:Y:S01]  /*2c00*/  R2UR UR8, R0 ;  /* 0x00000000000872ca */ /* 0x000fe200000e0000 */
[----:B------:R-:W-:Y:S01]  /*2c10*/  @UP0 ULDC UR6, c[0x0][0x44c] ;  /* 0x0001130000060ab9 */ /* 0x000fe20000000800 */
[----:B------:R-:W-:Y:S01]  /*2c20*/  ISETP.GT.AND P3, PT, R35, 0x8, PT ;  /* 0x000000082300780c */ /* 0x000fe20003f64270 */
[----:B------:R0:W-:Y:S01]  /*2c30*/  MUFU.TANH R15, R54 ;  /* 0x00000036000f7308 */ /* 0x0001e20000002400 */
[----:B--2---:R-:W-:Y:S01]  /*2c40*/  FSEL R26, R46, -INF , P2 ;  /* 0xff8000002e1a7808 */ /* 0x004fe20001000000 */
[----:B------:R-:W-:Y:S01]  /*2c50*/  UIADD3 UR4, UR7, -0x2, URZ ;  /* 0xfffffffe07047890 */ /* 0x000fe2000fffe03f */
[C---:B------:R-:W-:Y:S01]  /*2c60*/  ISETP.GT.AND P2, PT, R10.reuse, 0x30, PT ;  /* 0x000000300a00780c */ /* 0x040fe20003f44270 */
[----:B------:R-:W-:Y:S01]  /*2c70*/  UIMAD.WIDE.U32 UR6, UR42, UR6, URZ ;  /* 0x000000062a0672a5 */ /* 0x000fe2000f8e003f */
[----:B------:R-:W2:Y:S01]  /*2c80*/  S2UR UR10, SR_CgaCtaId ;  /* 0x00000000000a79c3 */ /* 0x000ea20000008800 */
[----:B------:R-:W-:Y:S01]  /*2c90*/  @UP0 ULDC UR9, c[0x0][0x450] ;  /* 0x0001140000090ab9 */ /* 0x000fe20000000800 */
[----:B------:R-:W-:Y:S01]  /*2ca0*/  UMOV UR5, UR42 ;  /* 0x0000002a00057c82 */ /* 0x000fe20008000000 */
[----:B------:R1:W3:Y:S01]  /*2cb0*/  MUFU.TANH R40, R50 ;  /* 0x0000003200287308 */ /* 0x0002e20000002400 */
[----:B0-----:R-:W-:Y:S01]  /*2cc0*/  FSEL R54, R39, -INF , P1 ;  /* 0xff80000027367808 */ /* 0x001fe20000800000 */
[----:B------:R-:W-:Y:S01]  /*2cd0*/  @UP0 USHF.R.U32.HI UR5, URZ, UR9, UR7 ;  /* 0x000000093f050299 */ /* 0x000fe20008011607 */
[----:B------:R-:W-:-:S02]  /*2ce0*/  ISETP.GT.AND P1, PT, R10, 0x21, PT ;  /* 0x000000210a00780c */ /* 0x000fc40003f24270 */
[----:B------:R-:W-:Y:S02]  /*2cf0*/  CS2R R86, SRZ ;  /* 0x0000000000567805 */ /* 0x000fe4000001ff00 */
[----:B------:R-:W-:Y:S01]  /*2d00*/  FMNMX.FTZ R9, R54, R9, !PT ;  /* 0x0000000936097209 */ /* 0x000fe20007810000 */
[----:B------:R-:W-:Y:S01]  /*2d10*/  UIADD3 UR6, UR5, UR43, -UR41 ;  /* 0x0000002b05067290 */ /* 0x000fe2000fffe829 */
[----:B------:R-:W-:Y:S01]  /*2d20*/  FSEL R24, R24, -INF , P1 ;  /* 0xff80000018187808 */ /* 0x000fe20000800000 */
[----:B------:R-:W0:Y:S01]  /*2d30*/  MUFU.TANH R51, R51 ;  /* 0x0000003300337308 */ /* 0x000e220000002400 */
[----:B------:R-:W-:Y:S01]  /*2d40*/  FMNMX.FTZ R9, R42, R9, !PT ;  /* 0x000000092a097209 */ /* 0x000fe20007810000 */
[----:B------:R-:W-:Y:S01]  /*2d50*/  UIMAD.WIDE UR6, UR6, 0x2aaaaaab, URZ ;  /* 0x2aaaaaab060678a5 */ /* 0x000fe2000f8e023f */
[----:B------:R-:W-:Y:S01]  /*2d60*/  ISETP.GT.AND P1, PT, R10, 0x29, PT ;  /* 0x000000290a00780c */ /* 0x000fe20003f24270 */
[----:B------:R-:W-:Y:S01]  /*2d70*/  UIADD3 UR5, UR8, 0x2a840, URZ ;  /* 0x0002a84008057890 */ /* 0x000fe2000fffe03f */
[----:B------:R-:W-:Y:S01]  /*2d80*/  FMNMX.FTZ R9, R24, R9, !PT ;  /* 0x0000000918097209 */ /* 0x000fe20007810000 */
[----:B------:R-:W-:Y:S01]  /*2d90*/  USHF.R.U32.HI UR6, URZ, 0x1f, UR7 ;  /* 0x0000001f3f067899 */ /* 0x000fe20008011607 */
[----:B-1----:R-:W-:Y:S01]  /*2da0*/  FSEL R50, R47, -INF , P1 ;  /* 0xff8000002f327808 */ /* 0x002fe20000800000 */
[----:B------:R-:W1:Y:S01]  /*2db0*/  MUFU.TANH R36, R55 ;  /* 0x0000003700247308 */ /* 0x000e620000002400 */
[----:B------:R-:W-:Y:S01]  /*2dc0*/  FMNMX.FTZ R9, R26, R9, !PT ;  /* 0x000000091a097209 */ /* 0x000fe20007810000 */
[----:B------:R-:W-:Y:S01]  /*2dd0*/  ULEA.HI.SX32 UR6, UR7, UR6, 0x1c ;  /* 0x0000000607067291 */ /* 0x000fe2000f8fe23f */
[----:B------:R-:W-:-:S02]  /*2de0*/  ISETP.GT.AND P1, PT, R10, 0x31, PT ;  /* 0x000000310a00780c */ /* 0x000fc40003f24270 */
[----:B------:R-:W-:Y:S02]  /*2df0*/  CS2R R80, SRZ ;  /* 0x0000000000507805 */ /* 0x000fe4000001ff00 */
[----:B---3--:R-:W-:Y:S01]  /*2e00*/  FSEL R40, R40, -INF , P2 ;  /* 0xff80000028287808 */ /* 0x008fe20001000000 */
[----:B------:R-:W-:Y:S01]  /*2e10*/  UISETP.LT.AND UP0, UPT, UR60, UR6, UPT ;  /* 0x000000063c00728c */ /* 0x000fe2000bf01270 */
[----:B------:R-:W-:Y:S01]  /*2e20*/  FMNMX.FTZ R9, R50, R9, !PT ;  /* 0x0000000932097209 */ /* 0x000fe20007810000 */
[----:B------:R-:W3:Y:S01]  /*2e30*/  MUFU.TANH R8, R8 ;  /* 0x0000000800087308 */ /* 0x000ee20000002400 */
[----:B------:R-:W-:Y:S01]  /*2e40*/  ISETP.GT.AND P2, PT, R10, 0x38, PT ;  /* 0x000000380a00780c */ /* 0x000fe20003f44270 */
[----:B--2---:R-:W-:Y:S01]  /*2e50*/  UPRMT UR5, UR10, 0x654, UR5 ;  /* 0x000006540a057896 */ /* 0x004fe20008000005 */
[----:B0-----:R-:W-:Y:S01]  /*2e60*/  FSEL R46, R51, -INF , P1 ;  /* 0xff800000332e7808 */ /* 0x001fe20000800000 */
[----:B------:R-:W-:Y:S01]  /*2e70*/  USEL UR10, UR60, UR6, !UP0 ;  /* 0x000000063c0a7287 */ /* 0x000fe2000c000000 */
[----:B------:R-:W-:-:S02]  /*2e80*/  FMNMX.FTZ R9, R40, R9, !PT ;  /* 0x0000000928097209 */ /* 0x000fc40007810000 */
[----:B------:R-:W-:Y:S01]  /*2e90*/  ISETP.GT.AND P1, PT, R10, 0x39, PT ;  /* 0x000000390a00780c */ /* 0x000fe20003f24270 */
[----:B------:R-:W0:Y:S01]  /*2ea0*/  MUFU.TANH R34, R59 ;  /* 0x0000003b00227308 */ /* 0x000e220000002400 */
[----:B------:R-:W-:Y:S01]  /*2eb0*/  FSEL R38, R15, -INF , P2 ;  /* 0xff8000000f267808 */ /* 0x000fe20001000000 */
[----:B------:R-:W-:Y:S01]  /*2ec0*/  UISETP.GE.AND UP0, UPT, UR4, UR10, UPT ;  /* 0x0000000a0400728c */ /* 0x000fe2000bf06270 */
[----:B------:R-:W-:Y:S01]  /*2ed0*/  FMNMX.FTZ R9, R46, R9, !PT ;  /* 0x000000092e097209 */ /* 0x000fe20007810000 */
[----:B------:R-:W-:Y:S01]  /*2ee0*/  SYNCS.ARRIVE.TRANS64.RED.A1T0 RZ, [UR5], RZ ;  /* 0x000000ffffff79a7 */ /* 0x000fe20008100405 */
[----:B------:R-:W-:Y:S02]  /*2ef0*/  ISETP.GT.AND P2, PT, R10, 0x40, PT ;  /* 0x000000400a00780c */ /* 0x000fe40003f44270 */
[----:B-1----:R-:W-:Y:S01]  /*2f00*/  FSEL R36, R36, -INF , P1 ;  /* 0xff80000024247808 */ /* 0x002fe20000800000 */
[----:B------:R-:W1:Y:S01]  /*2f10*/  MUFU.TANH R30, R62 ;  /* 0x0000003e001e7308 */ /* 0x000e620000002400 */
[----:B------:R-:W-:-:S02]  /*2f20*/  FMNMX.FTZ R9, R38, R9, !PT ;  /* 0x0000000926097209 */ /* 0x000fc40007810000 */
[----:B------:R-:W-:Y:S02]  /*2f30*/  ISETP.GT.AND P1, PT, R10, 0x41, PT ;  /* 0x000000410a00780c */ /* 0x000fe40003f24270 */
[----:B---3--:R-:W-:Y:S02]  /*2f40*/  FSEL R28, R8, -INF , P2 ;  /* 0xff800000081c7808 */ /* 0x008fe40001000000 */
[----:B------:R-:W-:Y:S01]  /*2f50*/  FMNMX.FTZ R9, R36, R9, !PT ;  /* 0x0000000924097209 */ /* 0x000fe20007810000 */
[----:B------:R-:W2:Y:S01]  /*2f60*/  MUFU.TANH R32, R63 ;  /* 0x0000003f00207308 */ /* 0x000ea20000002400 */
[----:B------:R-:W-:Y:S02]  /*2f70*/  ISETP.GT.AND P2, PT, R10, 0x48, PT ;  /* 0x000000480a00780c */ /* 0x000fe40003f44270 */
[----:B0-----:R-:W-:Y:S02]  /*2f80*/  FSEL R34, R34, -INF , P1 ;  /* 0xff80000022227808 */ /* 0x001fe40000800000 */
[----:B------:R-:W-:-:S02]  /*2f90*/  FMNMX.FTZ R9, R28, R9, !PT ;  /* 0x000000091c097209 */ /* 0x000fc40007810000 */
[----:B------:R-:W-:Y:S01]  /*2fa0*/  ISETP.GT.AND P1, PT, R10, 0x49, PT ;  /* 0x000000490a00780c */ /* 0x000fe20003f24270 */
[----:B------:R-:W0:Y:S01]  /*2fb0*/  MUFU.TANH R66, R66 ;  /* 0x0000004200427308 */ /* 0x000e220000002400 */
[----:B-1----:R-:W-:Y:S02]  /*2fc0*/  FSEL R30, R30, -INF , P2 ;  /* 0xff8000001e1e7808 */ /* 0x002fe40001000000 */
[----:B------:R-:W-:Y:S02]  /*2fd0*/  FMNMX.FTZ R9, R34, R9, !PT ;  /* 0x0000000922097209 */ /* 0x000fe40007810000 */
[----:B------:R-:W-:Y:S02]  /*2fe0*/  ISETP.GT.AND P2, PT, R10, 0x50, PT ;  /* 0x000000500a00780c */ /* 0x000fe40003f44270 */
[----:B------:R-:W-:Y:S01]  /*2ff0*/  FMNMX.FTZ R9, R30, R9, !PT ;  /* 0x000000091e097209 */ /* 0x000fe20007810000 */
[----:B------:R-:W1:Y:S01]  /*3000*/  MUFU.TANH R67, R67 ;  /* 0x0000004300437308 */ /* 0x000e620000002400 */
[----:B--2---:R-:W-:-:S02]  /*3010*/  FSEL R32, R32, -INF , P1 ;  /* 0xff80000020207808 */ /* 0x004fc40000800000 */
[----:B------:R-:W-:Y:S02]  /*3020*/  ISETP.GT.AND P1, PT, R10, 0x51, PT ;  /* 0x000000510a00780c */ /* 0x000fe40003f24270 */
[----:B------:R-:W-:-:S03]  /*3030*/  FMNMX.FTZ R8, R32, R9, !PT ;  /* 0x0000000920087209 */ /* 0x000fc60007810000 */
[----:B------:R-:W2:Y:S01]  /*3040*/  MUFU.TANH R70, R70 ;  /* 0x0000004600467308 */ /* 0x000ea20000002400 */
[----:B0-----:R-:W-:Y:S02]  /*3050*/  FSEL R15, R66, -INF , P2 ;  /* 0xff800000420f7808 */ /* 0x001fe40001000000 */
[----:B------:R-:W-:Y:S02]  /*3060*/  ISETP.GT.AND P2, PT, R10, 0x58, PT ;  /* 0x000000580a00780c */ /* 0x000fe40003f44270 */
[----:B------:R-:W-:-:S03]  /*3070*/  FMNMX.FTZ R8, R15, R8, !PT ;  /* 0x000000080f087209 */ /* 0x000fc60007810000 */
[----:B------:R-:W0:Y:S01]  /*3080*/  MUFU.TANH R71, R71 ;  /* 0x0000004700477308 */ /* 0x000e220000002400 */
[----:B-1----:R-:W-:Y:S02]  /*3090*/  FSEL R9, R67, -INF , P1 ;  /* 0xff80000043097808 */ /* 0x002fe40000800000 */
[----:B------:R-:W-:Y:S02]  /*30a0*/  CS2R R66, SRZ ;  /* 0x0000000000427805 */ /* 0x000fe4000001ff00 */
[----:B------:R-:W-:Y:S02]  /*30b0*/  ISETP.GT.AND P1, PT, R10, 0x59, PT ;  /* 0x000000590a00780c */ /* 0x000fe40003f24270 */
[----:B------:R-:W-:Y:S01]  /*30c0*/  FMNMX.FTZ R37, R9, R8, !PT ;  /* 0x0000000809257209 */ /* 0x000fe20007810000 */
[----:B------:R1:W-:Y:S01]  /*30d0*/  MUFU.TANH R43, R44 ;  /* 0x0000002c002b7308 */ /* 0x0003e20000002400 */
[----:B--2---:R-:W-:Y:S02]  /*30e0*/  FSEL R10, R70, -INF , P2 ;  /* 0xff800000460a7808 */ /* 0x004fe40001000000 */
[----:B------:R-:W-:-:S02]  /*30f0*/  ISETP.GT.AND P2, PT, R35, 0x1, PT ;  /* 0x000000012300780c */ /* 0x000fc40003f44270 */
[----:B------:R-:W-:-:S03]  /*3100*/  FMNMX.FTZ R37, R10, R37, !PT ;  /* 0x000000250a257209 */ /* 0x000fc60007810000 */
[----:B------:R-:W-:Y:S01]  /*3110*/  MUFU.TANH R11, R11 ;  /* 0x0000000b000b7308 */ /* 0x000fe20000002400 */
[----:B0-----:R-:W-:Y:S02]  /*3120*/  FSEL R8, R71, -INF , P1 ;  /* 0xff80000047087808 */ /* 0x001fe40000800000 */
[----:B------:R-:W-:Y:S02]  /*3130*/  CS2R R70, SRZ ;  /* 0x0000000000467805 */ /* 0x000fe4000001ff00 */
[----:B------:R-:W-:Y:S02]  /*3140*/  ISETP.GT.AND P1, PT, R35, RZ, PT ;  /* 0x000000ff2300720c */ /* 0x000fe40003f24270 */
[----:B------:R-:W-:Y:S01]  /*3150*/  FMNMX.FTZ R37, R8, R37, !PT ;  /* 0x0000002508257209 */ /* 0x000fe20007810000 */
[----:B------:R-:W-:Y:S04]  /*3160*/  MUFU.TANH R13, R13 ;  /* 0x0000000d000d7308 */ /* 0x000fe80000002400 */
[----:B-1----:R-:W0:Y:S04]  /*3170*/  SHFL.BFLY PT, R44, R37, 0x2, 0x1f ;  /* 0x0c401f00252c7f89 */ /* 0x002e2800000e0000 */
[----:B------:R-:W1:Y:S08]  /*3180*/  MUFU.TANH R14, R14 ;  /* 0x0000000e000e7308 */ /* 0x000e700000002400 */
[----:B------:R-:W2:Y:S08]  /*3190*/  MUFU.TANH R20, R20 ;  /* 0x0000001400147308 */ /* 0x000eb00000002400 */
[----:B------:R-:W3:Y:S01]  /*31a0*/  MUFU.TANH R25, R25 ;  /* 0x0000001900197308 */ /* 0x000ee20000002400 */
[----:B-1----:R-:W-:-:S02]  /*31b0*/  FSEL R39, R14, -INF , P3 ;  /* 0xff8000000e277808 */ /* 0x002fc40001800000 */
[----:B0-----:R-:W-:Y:S02]  /*31c0*/  FMNMX.FTZ R44, R37, R44, !PT ;  /* 0x0000002c252c7209 */ /* 0x001fe40007810000 */
[----:B------:R-:W-:-:S03]  /*31d0*/  ISETP.GT.AND P3, PT, R35, 0x18, PT ;  /* 0x000000182300780c */ /* 0x000fc60003f64270 */
[----:B------:R-:W0:Y:S01]  /*31e0*/  SHFL.BFLY PT, R37, R44, 0x1, 0x1f ;  /* 0x0c201f002c257f89 */ /* 0x000e2200000e0000 */
[----:B------:R-:W1:Y:S08]  /*31f0*/  MUFU.TANH R21, R21 ;  /* 0x0000001500157308 */ /* 0x000e700000002400 */
[----:B------:R4:W-:Y:S08]  /*3200*/  MUFU.TANH R47, R48 ;  /* 0x00000030002f7308 */ /* 0x0009f00000002400 */
[----:B------:R-:W5:Y:S01]  /*3210*/  MUFU.TANH R29, R29 ;  /* 0x0000001d001d7308 */ /* 0x000f620000002400 */
[----:B----4-:R-:W-:-:S02]  /*3220*/  FSEL R48, R13, -INF , P2 ;  /* 0xff8000000d307808 */ /* 0x010fc40001000000 */
[----:B------:R-:W-:Y:S02]  /*3230*/  ISETP.GT.AND P2, PT, R35, 0x10, PT ;  /* 0x000000102300780c */ /* 0x000fe40003f44270 */
[----:B0-----:R-:W-:-:S03]  /*3240*/  FMNMX.FTZ R12, R44, R37, !PT ;  /* 0x000000252c0c7209 */ /* 0x001fc60007810000 */
[----:B------:R-:W0:Y:S01]  /*3250*/  MUFU.TANH R27, R27 ;  /* 0x0000001b001b7308 */ /* 0x000e220000002400 */
[----:B------:R-:W-:Y:S02]  /*3260*/  FSEL R37, R11, -INF , P1 ;  /* 0xff8000000b257808 */ /* 0x000fe40000800000 */
[----:B------:R-:W-:Y:S01]  /*3270*/  ISETP.GT.AND P1, PT, R35, 0x9, PT ;  /* 0x000000092300780c */ /* 0x000fe20003f24270 */
[----:B------:R-:W-:Y:S01]  /*3280*/  FMUL.FTZ R13, R12, UR14 ;  /* 0x0000000e0c0d7c20 */ /* 0x000fe20008410000 */
[----:B------:R-:W-:Y:S02]  /*3290*/  FMNMX.FTZ R14, R37, R48, !PT ;  /* 0x00000030250e7209 */ /* 0x000fe40007810000 */
[----:B--2---:R-:W-:Y:S01]  /*32a0*/  FSEL R41, R20, -INF , P1 ;  /* 0xff80000014297808 */ /* 0x004fe20000800000 */
[----:B------:R-:W2:Y:S01]  /*32b0*/  MUFU.TANH R33, R33 ;  /* 0x0000002100217308 */ /* 0x000ea20000002400 */
[----:B------:R-:W-:Y:S02]  /*32c0*/  FMNMX.FTZ R14, R39, R14, !PT ;  /* 0x0000000e270e7209 */ /* 0x000fe40007810000 */
[----:B------:R-:W-:-:S02]  /*32d0*/  ISETP.GT.AND P1, PT, R35, 0x11, PT ;  /* 0x000000112300780c */ /* 0x000fc40003f24270 */
[----:B---3--:R-:W-:Y:S02]  /*32e0*/  FSEL R25, R25, -INF , P2 ;  /* 0xff80000019197808 */ /* 0x008fe40001000000 */
[----:B------:R-:W-:Y:S01]  /*32f0*/  FMNMX.FTZ R14, R41, R14, !PT ;  /* 0x0000000e290e7209 */ /* 0x000fe20007810000 */
[----:B------:R-:W3:Y:S01]  /*3300*/  MUFU.TANH R31, R31 ;  /* 0x0000001f001f7308 */ /* 0x000ee20000002400 */
[----:B-1----:R-:W-:Y:S02]  /*3310*/  FSEL R21, R21, -INF , P1 ;  /* 0xff80000015157808 */ /* 0x002fe40000800000 */
[----:B------:R-:W-:Y:S02]  /*3320*/  FMNMX.FTZ R14, R25, R14, !PT ;  /* 0x0000000e190e7209 */ /* 0x000fe40007810000 */
[----:B------:R-:W-:Y:S02]  /*3330*/  FSETP.NEU.FTZ.AND P2, PT, R12, -INF , PT ;  /* 0xff8000000c00780b */ /* 0x000fe40003f5d000 */
[----:B------:R-:W-:Y:S01]  /*3340*/  ISETP.GT.AND P1, PT, R35, 0x19, PT ;  /* 0x000000192300780c */ /* 0x000fe20003f24270 */
[----:B------:R-:W1:Y:S01]  /*3350*/  MUFU.TANH R45, R45 ;  /* 0x0000002d002d7308 */ /* 0x000e620000002400 */
[----:B-----5:R-:W-:-:S02]  /*3360*/  FSEL R29, R29, -INF , P3 ;  /* 0xff8000001d1d7808 */ /* 0x020fc40001800000 */
[----:B------:R-:W-:Y:S02]  /*3370*/  FMNMX.FTZ R14, R21, R14, !PT ;  /* 0x0000000e150e7209 */ /* 0x000fe40007810000 */
[----:B------:R-:W-:Y:S02]  /*3380*/  FSEL R13, R13, RZ, P2 ;  /* 0x000000ff0d0d7208 */ /* 0x000fe40001000000 */
[----:B------:R-:W-:Y:S01]  /*3390*/  ISETP.GT.AND P2, PT, R35, 0x20, PT ;  /* 0x000000202300780c */ /* 0x000fe20003f44270 */
[----:B------:R-:W4:Y:S01]  /*33a0*/  MUFU.TANH R49, R49 ;  /* 0x0000003100317308 */ /* 0x000f220000002400 */
[----:B0-----:R-:W-:Y:S01]  /*33b0*/  FSEL R27, R27, -INF , P1 ;  /* 0xff8000001b1b7808 */ /* 0x001fe20000800000 */
[--C-:B------:R-:W-:Y:S01]  /*33c0*/  FFMA.FTZ R62, R54, UR14, -R13.reuse ;  /* 0x0000000e363e7c23 */ /* 0x100fe2000801080d */
[----:B------:R-:W-:Y:S01]  /*33d0*/  FMNMX.FTZ R14, R29, R14, !PT ;  /* 0x0000000e1d0e7209 */ /* 0x000fe20007810000 */
[--C-:B------:R-:W-:Y:S01]  /*33e0*/  FFMA.FTZ R63, R42, UR14, -R13.reuse ;  /* 0x0000000e2a3f7c23 */ /* 0x100fe2000801080d */
[----:B------:R-:W-:Y:S01]  /*33f0*/  ISETP.GT.AND P1, PT, R35, 0x21, PT ;  /* 0x000000212300780c */ /* 0x000fe20003f24270 */
[--C-:B------:R-:W-:Y:S01]  /*3400*/  FFMA.FTZ R137, R15, UR14, -R13.reuse ;  /* 0x0000000e0f897c23 */ /* 0x100fe2000801080d */
[----:B--2---:R-:W-:Y:S01]  /*3410*/  FSEL R33, R33, -INF , P2 ;  /* 0xff80000021217808 */ /* 0x004fe20001000000 */
[----:B------:R-:W0:Y:S01]  /*3420*/  MUFU.TANH R51, R52 ;  /* 0x0000003400337308 */ /* 0x000e220000002400 */
[----:B------:R-:W-:Y:S01]  /*3430*/  FMNMX.FTZ R14, R27, R14, !PT ;  /* 0x0000000e1b0e7209 */ /* 0x000fe20007810000 */
[--C-:B------:R-:W-:Y:S01]  /*3440*/  FFMA.FTZ R143, R30, UR14, -R13.reuse ;  /* 0x0000000e1e8f7c23 */ /* 0x100fe2000801080d */
[----:B------:R-:W-:Y:S01]  /*3450*/  ISETP.GT.AND P2, PT, R35, 0x28, PT ;  /* 0x000000282300780c */ /* 0x000fe20003f44270 */
[--C-:B------:R-:W-:Y:S01]  /*3460*/  FFMA.FTZ R30, R32, UR14, -R13.reuse ;  /* 0x0000000e201e7c23 */ /* 0x100fe2000801080d */
[----:B---3--:R-:W-:Y:S01]  /*3470*/  FSEL R31, R31, -INF , P1 ;  /* 0xff8000001f1f7808 */ /* 0x008fe20000800000 */
[--C-:B------:R-:W-:Y:S01]  /*3480*/  FFMA.FTZ R157, R82, UR14, -R13.reuse ;  /* 0x0000000e529d7c23 */ /* 0x100fe2000801080d */
[----:B------:R-:W-:Y:S01]  /*3490*/  FMNMX.FTZ R20, R33, R14, !PT ;  /* 0x0000000e21147209 */ /* 0x000fe20007810000 */
[----:B------:R-:W2:Y:S01]  /*34a0*/  MUFU.TANH R53, R53 ;  /* 0x0000003500357308 */ /* 0x000ea20000002400 */
[----:B------:R-:W-:Y:S01]  /*34b0*/  ISETP.GT.AND P1, PT, R35, 0x29, PT ;  /* 0x000000292300780c */ /* 0x000fe20003f24270 */
[--C-:B------:R-:W-:Y:S01]  /*34c0*/  FFMA.FTZ R84, R84, UR14, -R13.reuse ;  /* 0x0000000e54547c23 */ /* 0x100fe2000801080d */
[----:B------:R-:W-:Y:S01]  /*34d0*/  FSEL R43, R43, -INF , P2 ;  /* 0xff8000002b2b7808 */ /* 0x000fe20001000000 */
[--C-:B------:R-:W-:Y:S01]  /*34e0*/  FFMA.FTZ R159, R78, UR14, -R13.reuse ;  /* 0x0000000e4e9f7c23 */ /* 0x100fe2000801080d */
[----:B------:R-:W-:Y:S01]  /*34f0*/  FMNMX.FTZ R20, R31, R20, !PT ;  /* 0x000000141f147209 */ /* 0x000fe20007810000 */
[--C-:B------:R-:W-:Y:S01]  /*3500*/  FFMA.FTZ R76, R76, UR14, -R13.reuse ;  /* 0x0000000e4c4c7c23 */ /* 0x100fe2000801080d */
[----:B------:R-:W-:Y:S01]  /*3510*/  ISETP.GT.AND P2, PT, R35, 0x30, PT ;  /* 0x000000302300780c */ /* 0x000fe20003f44270 */
[----:B------:R-:W3:Y:S01]  /*3520*/  MUFU.TANH R56, R56 ;  /* 0x0000003800387308 */ /* 0x000ee20000002400 */
[----:B-1----:R-:W-:Y:S01]  /*3530*/  FSEL R45, R45, -INF , P1 ;  /* 0xff8000002d2d7808 */ /* 0x002fe20000800000 */
[--C-:B------:R-:W-:Y:S01]  /*3540*/  FFMA.FTZ R153, R74, UR14, -R13.reuse ;  /* 0x0000000e4a997c23 */ /* 0x100fe2000801080d */
[----:B------:R-:W-:Y:S01]  /*3550*/  FMNMX.FTZ R20, R43, R20, !PT ;  /* 0x000000142b147209 */ /* 0x000fe20007810000 */
[--C-:B------:R-:W-:Y:S01]  /*3560*/  FFMA.FTZ R26, R26, UR14, -R13.reuse ;  /* 0x0000000e1a1a7c23 */ /* 0x100fe2000801080d */
[----:B------:R-:W-:Y:S01]  /*3570*/  ISETP.GT.AND P1, PT, R35, 0x31, PT ;  /* 0x000000312300780c */ /* 0x000fe20003f24270 */
[--C-:B------:R-:W-:Y:S01]  /*3580*/  FFMA.FTZ R72, R72, UR14, -R13.reuse ;  /* 0x0000000e48487c23 */ /* 0x100fe2000801080d */
[----:B------:R-:W-:Y:S01]  /*3590*/  FSEL R47, R47, -INF , P2 ;  /* 0xff8000002f2f7808 */ /* 0x000fe20001000000 */
[----:B------:R-:W1:Y:S01]  /*35a0*/  MUFU.TANH R55, R57 ;  /* 0x0000003900377308 */ /* 0x000e620000002400 */
[----:B------:R-:W-:Y:S01]  /*35b0*/  FMNMX.FTZ R20, R45, R20, !PT ;  /* 0x000000142d147209 */ /* 0x000fe20007810000 */
[--C-:B------:R-:W-:Y:S01]  /*35c0*/  FFMA.FTZ R36, R36, UR14, -R13.reuse ;  /* 0x0000000e24247c23 */ /* 0x100fe2000801080d */
[----:B------:R-:W-:Y:S01]  /*35d0*/  ISETP.GT.AND P2, PT, R35, 0x38, PT ;  /* 0x000000382300780c */ /* 0x000fe20003f44270 */
[--C-:B------:R-:W-:Y:S01]  /*35e0*/  FFMA.FTZ R9, R9, UR14, -R13.reuse ;  /* 0x0000000e09097c23 */ /* 0x100fe2000801080d */
[----:B----4-:R-:W-:Y:S01]  /*35f0*/  FSEL R49, R49, -INF , P1 ;  /* 0xff80000031317808 */ /* 0x010fe20000800000 */
[--C-:B------:R-:W-:Y:S01]  /*3600*/  FFMA.FTZ R139, R10, UR14, -R13.reuse ;  /* 0x0000000e0a8b7c23 */ /* 0x100fe2000801080d */
[----:B------:R-:W-:Y:S01]  /*3610*/  FMNMX.FTZ R44, R47, R20, !PT ;  /* 0x000000142f2c7209 */ /* 0x000fe20007810000 */
[----:B------:R4:W5:Y:S01]  /*3620*/  MUFU.TANH R59, R60 ;  /* 0x0000003c003b7308 */ /* 0x0009620000002400 */
[----:B------:R-:W-:Y:S01]  /*3630*/  ISETP.GT.AND P1, PT, R35, 0x39, PT ;  /* 0x000000392300780c */ /* 0x000fe20003f24270 */
[--C-:B------:R-:W-:Y:S01]  /*3640*/  FFMA.FTZ R141, R28, UR14, -R13.reuse ;  /* 0x0000000e1c8d7c23 */ /* 0x100fe2000801080d */
[----:B0-----:R-:W-:Y:S01]  /*3650*/  FSEL R51, R51, -INF , P2 ;  /* 0xff80000033337808 */ /* 0x001fe20001000000 */
[--C-:B------:R-:W-:Y:S01]  /*3660*/  FFMA.FTZ R28, R34, UR14, -R13.reuse ;  /* 0x0000000e221c7c23 */ /* 0x100fe2000801080d */
[----:B------:R-:W-:Y:S01]  /*3670*/  FMNMX.FTZ R44, R49, R44, !PT ;  /* 0x0000002c312c7209 */ /* 0x000fe20007810000 */
[--C-:B------:R-:W-:Y:S01]  /*3680*/  FFMA.FTZ R50, R50, UR14, -R13.reuse ;  /* 0x0000000e32327c23 */ /* 0x100fe2000801080d */
[----:B------:R-:W-:Y:S01]  /*3690*/  ISETP.GT.AND P2, PT, R35, 0x40, PT ;  /* 0x000000402300780c */ /* 0x000fe20003f44270 */
[----:B------:R-:W0:Y:S01]  /*36a0*/  MUFU.TANH R61, R61 ;  /* 0x0000003d003d7308 */ /* 0x000e220000002400 */
[----:B--2---:R-:W-:Y:S01]  /*36b0*/  FSEL R52, R53, -INF , P1 ;  /* 0xff80000035347808 */ /* 0x004fe20000800000 */
[--C-:B------:R-:W-:Y:S01]  /*36c0*/  FFMA.FTZ R145, R40, UR14, -R13.reuse ;  /* 0x0000000e28917c23 */ /* 0x100fe2000801080d */
[----:B------:R-:W-:Y:S01]  /*36d0*/  FMNMX.FTZ R11, R51, R44, !PT ;  /* 0x0000002c330b7209 */ /* 0x000fe20007810000 */
[--C-:B------:R-:W-:Y:S01]  /*36e0*/  FFMA.FTZ R147, R38, UR14, -R13.reuse ;  /* 0x0000000e26937c23 */ /* 0x100fe2000801080d */
[----:B------:R-:W-:Y:S01]  /*36f0*/  ISETP.GT.AND P1, PT, R35, 0x41, PT ;  /* 0x000000412300780c */ /* 0x000fe20003f24270 */
[----:B------:R-:W-:Y:S01]  /*3700*/  FFMA.FTZ R8, R8, UR14, -R13 ;  /* 0x0000000e08087c23 */ /* 0x000fe2000801080d */
[----:B---3--:R-:W-:Y:S01]  /*3710*/  FSEL R53, R56, -INF , P2 ;  /* 0xff80000038357808 */ /* 0x008fe20001000000 */
[----:B------:R-:W2:Y:S01]  /*3720*/  MUFU.TANH R64, R64 ;  /* 0x0000004000407308 */ /* 0x000ea20000002400 */
[----:B------:R-:W-:-:S02]  /*3730*/  FMNMX.FTZ R44, R52, R11, !PT ;  /* 0x0000000b342c7209 */ /* 0x000fc40007810000 */
[----:B------:R-:W-:Y:S02]  /*3740*/  CS2R R82, SRZ ;  /* 0x0000000000527805 */ /* 0x000fe4000001ff00 */
[----:B------:R-:W-:Y:S02]  /*3750*/  ISETP.GT.AND P2, PT, R35, 0x48, PT ;  /* 0x000000482300780c */ /* 0x000fe40003f44270 */
[----:B------:R-:W-:Y:S02]  /*3760*/  CS2R R78, SRZ ;  /* 0x00000000004e7805 */ /* 0x000fe4000001ff00 */
[----:B-1----:R-:W-:Y:S02]  /*3770*/  FSEL R55, R55, -INF , P1 ;  /* 0xff80000037377808 */ /* 0x002fe40000800000 */
[----:B------:R-:W-:Y:S02]  /*3780*/  CS2R R74, SRZ ;  /* 0x00000000004a7805 */ /* 0x000fe4000001ff00 */
[----:B----4-:R-:W-:Y:S01]  /*3790*/  FMNMX.FTZ R60, R53, R44, !PT ;  /* 0x0000002c353c7209 */ /* 0x010fe20007810000 */
[----:B------:R-:W1:Y:S01]  /*37a0*/  MUFU.TANH R65, R65 ;  /* 0x0000004100417308 */ /* 0x000e620000002400 */
[----:B------:R-:W-:-:S02]  /*37b0*/  ISETP.GT.AND P1, PT, R35, 0x49, PT ;  /* 0x000000492300780c */ /* 0x000fc40003f24270 */
[----:B-----5:R-:W-:Y:S02]  /*37c0*/  FSEL R56, R59, -INF , P2 ;  /* 0xff8000003b387808 */ /* 0x020fe40001000000 */
[----:B------:R-:W-:Y:S02]  /*37d0*/  FMNMX.FTZ R11, R55, R60, !PT ;  /* 0x0000003c370b7209 */ /* 0x000fe40007810000 */
[----:B------:R-:W-:Y:S01]  /*37e0*/  ISETP.GT.AND P2, PT, R35, 0x50, PT ;  /* 0x000000502300780c */ /* 0x000fe20003f44270 */
[----:B------:R-:W3:Y:S01]  /*37f0*/  MUFU.TANH R68, R68 ;  /* 0x0000004400447308 */ /* 0x000ee20000002400 */
[----:B0-----:R-:W-:Y:S01]  /*3800*/  FSEL R57, R61, -INF , P1 ;  /* 0xff8000003d397808 */ /* 0x001fe20000800000 */
[----:B------:R-:W-:Y:S01]  /*3810*/  FFMA.FTZ R61, R58, UR14, -R13 ;  /* 0x0000000e3a3d7c23 */ /* 0x000fe2000801080d */
[----:B------:R-:W-:Y:S02]  /*3820*/  FMNMX.FTZ R60, R56, R11, !PT ;  /* 0x0000000b383c7209 */ /* 0x000fe40007810000 */
[----:B------:R-:W-:-:S02]  /*3830*/  ISETP.GT.AND P1, PT, R35, 0x51, PT ;  /* 0x000000512300780c */ /* 0x000fc40003f24270 */
[----:B--2---:R-:W-:Y:S01]  /*3840*/  FSEL R58, R64, -INF , P2 ;  /* 0xff800000403a7808 */ /* 0x004fe20001000000 */
[----:B------:R-:W0:Y:S01]  /*3850*/  MUFU.TANH R69, R69 ;  /* 0x0000004500457308 */ /* 0x000e220000002400 */
[----:B------:R-:W-:Y:S02]  /*3860*/  FMNMX.FTZ R11, R57, R60, !PT ;  /* 0x0000003c390b7209 */ /* 0x000fe40007810000 */
[----:B------:R-:W-:Y:S02]  /*3870*/  ISETP.GT.AND P2, PT, R35, 0x58, PT ;  /* 0x000000582300780c */ /* 0x000fe40003f44270 */
[----:B-1----:R-:W-:Y:S02]  /*3880*/  FSEL R59, R65, -INF , P1 ;  /* 0xff800000413b7808 */ /* 0x002fe40000800000 */
[----:B------:R-:W-:Y:S02]  /*3890*/  CS2R R64, SRZ ;  /* 0x0000000000407805 */ /* 0x000fe4000001ff00 */
[----:B------:R-:W-:Y:S01]  /*38a0*/  FMNMX.FTZ R54, R58, R11, !PT ;  /* 0x0000000b3a367209 */ /* 0x000fe20007810000 */
[----:B------:R-:W-:Y:S01]  /*38b0*/  MUFU.EX2 R157, R157 ;  /* 0x0000009d009d7308 */ /* 0x000fe20000000800 */
[----:B------:R-:W-:-:S02]  /*38c0*/  ISETP.GT.AND P1, PT, R35, 0x59, PT ;  /* 0x000000592300780c */ /* 0x000fc40003f24270 */
[----:B---3--:R-:W-:Y:S02]  /*38d0*/  FSEL R35, R68, -INF , P2 ;  /* 0xff80000044237808 */ /* 0x008fe40001000000 */
[----:B------:R-:W-:-:S03]  /*38e0*/  FMNMX.FTZ R60, R59, R54, !PT ;  /* 0x000000363b3c7209 */ /* 0x000fc60007810000 */
[----:B------:R1:W2:Y:S01]  /*38f0*/  MUFU.EX2 R14, R84 ;  /* 0x00000054000e7308 */ /* 0x0002a20000000800 */
[----:B0-----:R-:W-:Y:S02]  /*3900*/  FSEL R54, R69, -INF , P1 ;  /* 0xff80000045367808 */ /* 0x001fe40000800000 */
[----:B------:R-:W-:Y:S02]  /*3910*/  CS2R R68, SRZ ;  /* 0x0000000000447805 */ /* 0x000fe4000001ff00 */
[----:B------:R-:W-:Y:S01]  /*3920*/  FMNMX.FTZ R11, R35, R60, !PT ;  /* 0x0000003c230b7209 */ /* 0x000fe20007810000 */
[--C-:B------:R-:W-:Y:S01]  /*3930*/  FFMA.FTZ R60, R24, UR14, -R13.reuse ;  /* 0x0000000e183c7c23 */ /* 0x100fe2000801080d */
[----:B------:R-:W-:Y:S02]  /*3940*/  FFMA.FTZ R24, R46, UR14, -R13 ;  /* 0x0000000e2e187c23 */ /* 0x000fe4000801080d */
[----:B------:R-:W-:Y:S01]  /*3950*/  FMNMX.FTZ R11, R54, R11, !PT ;  /* 0x0000000b360b7209 */ /* 0x000fe20007810000 */
[----:B------:R-:W0:Y:S01]  /*3960*/  MUFU.EX2 R159, R159 ;  /* 0x0000009f009f7308 */ /* 0x000e220000000800 */
[----:B-1----:R-:W-:-:S03]  /*3970*/  CS2R R84, SRZ ;  /* 0x0000000000547805 */ /* 0x002fc6000001ff00 */
[----:B------:R-:W1:Y:S04]  /*3980*/  SHFL.BFLY PT, R42, R11, 0x2, 0x1f ;  /* 0x0c401f000b2a7f89 */ /* 0x000e6800000e0000 */
[----:B------:R3:W4:Y:S08]  /*3990*/  MUFU.EX2 R20, R76 ;  /* 0x0000004c00147308 */ /* 0x0007300000000800 */
[----:B------:R-:W5:Y:S01]  /*39a0*/  MUFU.EX2 R153, R153 ;  /* 0x0000009900997308 */ /* 0x000f620000000800 */
[----:B---3--:R-:W-:-:S07]  /*39b0*/  CS2R R76, SRZ ;  /* 0x00000000004c7805 */ /* 0x008fce000001ff00 */
[----:B------:R-:W-:Y:S01]  /*39c0*/  MUFU.EX2 R151, R26 ;  /* 0x0000001a00977308 */ /* 0x000fe20000000800 */
[----:B-1----:R-:W-:-:S07]  /*39d0*/  FMNMX.FTZ R42, R11, R42, !PT ;  /* 0x0000002a0b2a7209 */ /* 0x002fce0007810000 */
[----:B------:R1:W3:Y:S01]  /*39e0*/  MUFU.EX2 R44, R72 ;  /* 0x00000048002c7308 */ /* 0x0002e20000000800 */
[----:B------:R-:W0:Y:S07]  /*39f0*/  SHFL.BFLY PT, R11, R42, 0x1, 0x1f ;  /* 0x0c201f002a0b7f89 */ /* 0x000e2e00000e0000 */
[----:B------:R2:W-:Y:S01]  /*3a00*/  MUFU.EX2 R26, R36 ;  /* 0x00000024001a7308 */ /* 0x0005e20000000800 */
[----:B-1----:R-:W-:-:S07]  /*3a10*/  CS2R R72, SRZ ;  /* 0x0000000000487805 */ /* 0x002fce000001ff00 */
[----:B------:R-:W-:Y:S01]  /*3a20*/  MUFU.EX2 R34, R9 ;  /* 0x0000000900227308 */ /* 0x000fe20000000800 */
[----:B--2---:R-:W-:Y:S01]  /*3a30*/  FADD.FTZ R36, R157, R14 ;  /* 0x0000000e9d247221 */ /* 0x004fe20000010000 */
[----:B------:R-:W-:-:S06]  /*3a40*/  F2FP.BF16.F32.PACK_AB R157, R14, R157 ;  /* 0x0000009d0e9d723e */ /* 0x000fcc00000010ff */
[----:B------:R-:W-:Y:S01]  /*3a50*/  MUFU.EX2 R61, R61 ;  /* 0x0000003d003d7308 */ /* 0x000fe20000000800 */
[----:B0-----:R-:W-:-:S04]  /*3a60*/  FMNMX.FTZ R11, R42, R11, !PT ;  /* 0x0000000b2a0b7209 */ /* 0x001fc80007810000 */
[C---:B------:R-:W-:Y:S01]  /*3a70*/  FSETP.NEU.FTZ.AND P1, PT, R11.reuse, -INF , PT ;  /* 0xff8000000b00780b */ /* 0x040fe20003f3d000 */
[----:B------:R-:W-:Y:S02]  /*3a80*/  FMUL.FTZ R15, R11, UR14 ;  /* 0x0000000e0b0f7c20 */ /* 0x000fe40008410000 */
[----:B------:R-:W-:Y:S03]  /*3a90*/  MUFU.EX2 R62, R62 ;  /* 0x0000003e003e7308 */ /* 0x000fe60000000800 */
[----:B------:R-:W-:Y:S01]  /*3aa0*/  FSEL R32, R15, RZ, P1 ;  /* 0x000000ff0f207208 */ /* 0x000fe20000800000 */
[----:B------:R-:W-:Y:S01]  /*3ab0*/  FADD.FTZ R15, R159, R36 ;  /* 0x000000249f0f7221 */ /* 0x000fe20000010000 */
[----:B------:R-:W-:Y:S02]  /*3ac0*/  PLOP3.LUT P1, PT, PT, PT, UP0, 0x80, 0x0 ;  /* 0x000000000000781c */ /* 0x000fe40003f2f008 */
[----:B----4-:R-:W-:Y:S01]  /*3ad0*/  F2FP.BF16.F32.PACK_AB R159, R20, R159 ;  /* 0x0000009f149f723e */ /* 0x010fe200000010ff */
[--C-:B------:R-:W-:Y:S01]  /*3ae0*/  FFMA.FTZ R37, R37, UR14, -R32.reuse ;  /* 0x0000000e25257c23 */ /* 0x100fe20008010820 */
[--C-:B------:R-:W-:Y:S01]  /*3af0*/  FFMA.FTZ R48, R48, UR14, -R32.reuse ;  /* 0x0000000e30307c23 */ /* 0x100fe20008010820 */
[--C-:B------:R-:W-:Y:S01]  /*3b00*/  FFMA.FTZ R39, R39, UR14, -R32.reuse ;  /* 0x0000000e27277c23 */ /* 0x100fe20008010820 */
[--C-:B------:R-:W-:Y:S01]  /*3b10*/  FFMA.FTZ R41, R41, UR14, -R32.reuse ;  /* 0x0000000e29297c23 */ /* 0x100fe20008010820 */
[--C-:B------:R-:W-:Y:S01]  /*3b20*/  FFMA.FTZ R25, R25, UR14, -R32.reuse ;  /* 0x0000000e19197c23 */ /* 0x100fe20008010820 */
[--C-:B------:R-:W-:Y:S01]  /*3b30*/  FFMA.FTZ R21, R21, UR14, -R32.reuse ;  /* 0x0000000e15157c23 */ /* 0x100fe20008010820 */
[----:B------:R-:W-:Y:S01]  /*3b40*/  MUFU.EX2 R37, R37 ;  /* 0x0000002500257308 */ /* 0x000fe20000000800 */
[--C-:B------:R-:W-:Y:S01]  /*3b50*/  FFMA.FTZ R29, R29, UR14, -R32.reuse ;  /* 0x0000000e1d1d7c23 */ /* 0x100fe20008010820 */
[--C-:B------:R-:W-:Y:S01]  /*3b60*/  FFMA.FTZ R27, R27, UR14, -R32.reuse ;  /* 0x0000000e1b1b7c23 */ /* 0x100fe20008010820 */
[--C-:B------:R-:W-:Y:S01]  /*3b70*/  FFMA.FTZ R33, R33, UR14, -R32.reuse ;  /* 0x0000000e21217c23 */ /* 0x100fe20008010820 */
[----:B------:R-:W-:Y:S01]  /*3b80*/  FADD.FTZ R36, R20, R15 ;  /* 0x0000000f14247221 */ /* 0x000fe20000010000 */
[--C-:B------:R-:W-:Y:S01]  /*3b90*/  FFMA.FTZ R31, R31, UR14, -R32.reuse ;  /* 0x0000000e1f1f7c23 */ /* 0x100fe20008010820 */
[--C-:B------:R-:W-:Y:S01]  /*3ba0*/  FFMA.FTZ R43, R43, UR14, -R32.reuse ;  /* 0x0000000e2b2b7c23 */ /* 0x100fe20008010820 */
[----:B------:R-:W-:Y:S01]  /*3bb0*/  FFMA.FTZ R45, R45, UR14, -R32 ;  /* 0x0000000e2d2d7c23 */ /* 0x000fe20008010820 */
[----:B------:R-:W0:Y:S01]  /*3bc0*/  MUFU.EX2 R48, R48 ;  /* 0x0000003000307308 */ /* 0x000e220000000800 */
[----:B-----5:R-:W-:Y:S01]  /*3bd0*/  FADD.FTZ R15, R153, R36 ;  /* 0x00000024990f7221 */ /* 0x020fe20000010000 */
[--C-:B------:R-:W-:Y:S01]  /*3be0*/  FFMA.FTZ R47, R47, UR14, -R32.reuse ;  /* 0x0000000e2f2f7c23 */ /* 0x100fe20008010820 */
[--C-:B------:R-:W-:Y:S01]  /*3bf0*/  FFMA.FTZ R49, R49, UR14, -R32.reuse ;  /* 0x0000000e31317c23 */ /* 0x100fe20008010820 */
[--C-:B------:R-:W-:Y:S01]  /*3c00*/  FFMA.FTZ R51, R51, UR14, -R32.reuse ;  /* 0x0000000e33337c23 */ /* 0x100fe20008010820 */
[--C-:B------:R-:W-:Y:S01]  /*3c10*/  FFMA.FTZ R52, R52, UR14, -R32.reuse ;  /* 0x0000000e34347c23 */ /* 0x100fe20008010820 */
[--C-:B------:R-:W-:Y:S01]  /*3c20*/  FFMA.FTZ R53, R53, UR14, -R32.reuse ;  /* 0x0000000e35357c23 */ /* 0x100fe20008010820 */
[--C-:B------:R-:W-:Y:S01]  /*3c30*/  FFMA.FTZ R55, R55, UR14, -R32.reuse ;  /* 0x0000000e37377c23 */ /* 0x100fe20008010820 */
[----:B------:R-:W1:Y:S01]  /*3c40*/  MUFU.EX2 R39, R39 ;  /* 0x0000002700277308 */ /* 0x000e620000000800 */
[--C-:B------:R-:W-:Y:S01]  /*3c50*/  FFMA.FTZ R56, R56, UR14, -R32.reuse ;  /* 0x0000000e38387c23 */ /* 0x100fe20008010820 */
[--C-:B------:R-:W-:Y:S01]  /*3c60*/  FFMA.FTZ R57, R57, UR14, -R32.reuse ;  /* 0x0000000e39397c23 */ /* 0x100fe20008010820 */
[--C-:B------:R-:W-:Y:S01]  /*3c70*/  FFMA.FTZ R58, R58, UR14, -R32.reuse ;  /* 0x0000000e3a3a7c23 */ /* 0x100fe20008010820 */
[--C-:B------:R-:W-:Y:S01]  /*3c80*/  FFMA.FTZ R59, R59, UR14, -R32.reuse ;  /* 0x0000000e3b3b7c23 */ /* 0x100fe20008010820 */
[--C-:B------:R-:W-:Y:S01]  /*3c90*/  FFMA.FTZ R35, R35, UR14, -R32.reuse ;  /* 0x0000000e23237c23 */ /* 0x100fe20008010820 */
[----:B------:R-:W-:Y:S01]  /*3ca0*/  FFMA.FTZ R32, R54, UR14, -R32 ;  /* 0x0000000e36207c23 */ /* 0x000fe20008010820 */
[----:B---3--:R-:W-:Y:S01]  /*3cb0*/  F2FP.BF16.F32.PACK_AB R153, R44, R153 ;  /* 0x000000992c99723e */ /* 0x008fe200000010ff */
[----:B------:R2:W3:Y:S01]  /*3cc0*/  MUFU.EX2 R158, R41 ;  /* 0x00000029009e7308 */ /* 0x0004e20000000800 */
[----:B0-----:R-:W-:Y:S01]  /*3cd0*/  FADD.FTZ R10, R37, R48 ;  /* 0x00000030250a7221 */ /* 0x001fe20000010000 */
[----:B------:R-:W-:-:S02]  /*3ce0*/  F2FP.BF16.F32.PACK_AB R155, R62, R61 ;  /* 0x0000003d3e9b723e */ /* 0x000fc400000010ff */
[----:B------:R-:W-:Y:S02]  /*3cf0*/  F2FP.BF16.F32.PACK_AB R156, R48, R37 ;  /* 0x00000025309c723e */ /* 0x000fe400000010ff */
[----:B------:R-:W-:Y:S02]  /*3d00*/  CS2R R36, SRZ ;  /* 0x0000000000247805 */ /* 0x000fe4000001ff00 */
[----:B------:R-:W0:Y:S01]  /*3d10*/  MUFU.EX2 R25, R25 ;  /* 0x0000001900197308 */ /* 0x000e220000000800 */
[----:B-1----:R-:W-:Y:S01]  /*3d20*/  FADD.FTZ R9, R39, R10 ;  /* 0x0000000a27097221 */ /* 0x002fe20000010000 */
[----:B--2---:R-:W-:-:S06]  /*3d30*/  CS2R R40, SRZ ;  /* 0x0000000000287805 */ /* 0x004fcc000001ff00 */
[----:B------:R-:W1:Y:S01]  /*3d40*/  MUFU.EX2 R152, R21 ;  /* 0x0000001500987308 */ /* 0x000e620000000800 */
[C---:B---3--:R-:W-:Y:S01]  /*3d50*/  FADD.FTZ R10, R158.reuse, R9 ;  /* 0x000000099e0a7221 */ /* 0x048fe20000010000 */
[----:B------:R-:W-:Y:S02]  /*3d60*/  F2FP.BF16.F32.PACK_AB R158, R158, R39 ;  /* 0x000000279e9e723e */ /* 0x000fe400000010ff */
[----:B------:R-:W-:-:S04]  /*3d70*/  CS2R R38, SRZ ;  /* 0x0000000000267805 */ /* 0x000fc8000001ff00 */
[----:B------:R-:W2:Y:S01]  /*3d80*/  MUFU.EX2 R29, R29 ;  /* 0x0000001d001d7308 */ /* 0x000ea20000000800 */
[----:B0-----:R-:W-:Y:S01]  /*3d90*/  FADD.FTZ R9, R25, R10 ;  /* 0x0000000a19097221 */ /* 0x001fe20000010000 */
[----:B------:R-:W-:-:S04]  /*3da0*/  FADD.FTZ R10, R44, R15 ;  /* 0x0000000f2c0a7221 */ /* 0x000fc80000010000 */
[----:B------:R-:W-:Y:S02]  /*3db0*/  FADD.FTZ R13, R61, R10 ;  /* 0x0000000a3d0d7221 */ /* 0x000fe40000010000 */
[----:B------:R-:W0:Y:S01]  /*3dc0*/  MUFU.EX2 R154, R27 ;  /* 0x0000001b009a7308 */ /* 0x000e220000000800 */
[----:B-1----:R-:W-:Y:S01]  /*3dd0*/  FADD.FTZ R0, R152, R9 ;  /* 0x0000000998007221 */ /* 0x002fe20000010000 */
[----:B------:R-:W-:Y:S01]  /*3de0*/  FADD.FTZ R10, R62, R13 ;  /* 0x0000000d3e0a7221 */ /* 0x000fe20000010000 */
[----:B------:R-:W-:-:S05]  /*3df0*/  F2FP.BF16.F32.PACK_AB R152, R152, R25 ;  /* 0x000000199898723e */ /* 0x000fca00000010ff */
        /* <DEDUP_REMOVED lines=12> */
[----:B------:R0:W3:Y:S01]  /*3ec0*/  MUFU.EX2 R150, R45 ;  /* 0x0000002d00967308 */ /* 0x0000e20000000800 */
[C---:B-1----:R-:W-:Y:S01]  /*3ed0*/  FADD.FTZ R10, R60.reuse, R13 ;  /* 0x0000000d3c0a7221 */ /* 0x042fe20000010000 */
[----:B------:R-:W-:Y:S02]  /*3ee0*/  F2FP.BF16.F32.PACK_AB R149, R60, R63 ;  /* 0x0000003f3c95723e */ /* 0x000fe400000010ff */
[----:B------:R-:W-:Y:S02]  /*3ef0*/  CS2R R62, SRZ ;  /* 0x00000000003e7805 */ /* 0x000fe4000001ff00 */
[----:B------:R-:W-:Y:S01]  /*3f00*/  CS2R R60, SRZ ;  /* 0x00000000003c7805 */ /* 0x000fe2000001ff00 */
[----:B------:R-:W-:Y:S01]  /*3f10*/  FADD.FTZ R13, R151, R10 ;  /* 0x0000000a970d7221 */ /* 0x000fe20000010000 */
        /* <DEDUP_REMOVED lines=9> */
[----:B------:R-:W-:-:S06]  /*3fb0*/  F2FP.BF16.F32.PACK_AB R151, R50, R151 ;  /* 0x000000973297723e */ /* 0x000fcc00000010ff */
        /* <DEDUP_REMOVED lines=11> */
[----:B------:R-:W-:Y:S02]  /*4070*/  F2FP.BF16.F32.PACK_AB R145, R24, R145 ;  /* 0x000000911891723e */ /* 0x000fe400000010ff */
[----:B------:R-:W-:-:S04]  /*4080*/  CS2R R24, SRZ ;  /* 0x0000000000187805 */ /* 0x000fc8000001ff00 */
[----:B------:R-:W0:Y:S01]  /*4090*/  MUFU.EX2 R52, R52 ;  /* 0x0000003400347308 */ /* 0x000e220000000800 */
[----:B-1----:R-:W-:-:S07]  /*40a0*/  FADD.FTZ R9, R51, R0 ;  /* 0x0000000033097221 */ /* 0x002fce0000010000 */
[----:B------:R-:W1:Y:S01]  /*40b0*/  MUFU.EX2 R53, R53 ;  /* 0x0000003500357308 */ /* 0x000e620000000800 */
[----:B--2---:R-:W-:Y:S01]  /*40c0*/  FADD.FTZ R13, R147, R10 ;  /* 0x0000000a930d7221 */ /* 0x004fe20000010000 */
[----:B------:R-:W-:-:S03]  /*40d0*/  F2FP.BF16.F32.PACK_AB R147, R26, R147 ;  /* 0x000000931a93723e */ /* 0x000fc600000010ff */
[----:B------:R-:W-:Y:S01]  /*40e0*/  FADD.FTZ R10, R26, R13 ;  /* 0x0000000d1a0a7221 */ /* 0x000fe20000010000 */
[----:B------:R-:W-:Y:S02]  /*40f0*/  CS2R R26, SRZ ;  /* 0x00000000001a7805 */ /* 0x000fe4000001ff00 */
[----:B------:R-:W2:Y:S01]  /*4100*/  MUFU.EX2 R141, R141 ;  /* 0x0000008d008d7308 */ /* 0x000ea20000000800 */
[C---:B0-----:R-:W-:Y:S01]  /*4110*/  FADD.FTZ R0, R52.reuse, R9 ;  /* 0x0000000934007221 */ /* 0x041fe20000010000 */
[----:B------:R-:W-:Y:S02]  /*4120*/  F2FP.BF16.F32.PACK_AB R146, R52, R51 ;  /* 0x000000333492723e */ /* 0x000fe400000010ff */
[----:B------:R-:W-:-:S04]  /*4130*/  CS2R R50, SRZ ;  /* 0x0000000000327805 */ /* 0x000fc8000001ff00 */
[----:B------:R0:W3:Y:S01]  /*4140*/  MUFU.EX2 R140, R55 ;  /* 0x00000037008c7308 */ /* 0x0000e20000000800 */
[----:B-1----:R-:W-:-:S07]  /*4150*/  FADD.FTZ R9, R53, R0 ;  /* 0x0000000035097221 */ /* 0x002fce0000010000 */
        /* <DEDUP_REMOVED lines=11> */
[----:B------:R-:W1:Y:S01]  /*4210*/  MUFU.EX2 R57, R57 ;  /* 0x0000003900397308 */ /* 0x000e620000000800 */
[----:B0-----:R-:W-:-:S07]  /*4220*/  FADD.FTZ R10, R56, R9 ;  /* 0x00000009380a7221 */ /* 0x001fce0000010000 */
[----:B------:R-:W0:Y:S01]  /*4230*/  MUFU.EX2 R30, R30 ;  /* 0x0000001e001e7308 */ /* 0x000e220000000800 */
[----:B--2---:R-:W-:-:S07]  /*4240*/  FADD.FTZ R9, R143, R0 ;  /* 0x000000008f097221 */ /* 0x004fce0000010000 */
[----:B------:R-:W2:Y:S01]  /*4250*/  MUFU.EX2 R137, R137 ;  /* 0x0000008900897308 */ /* 0x000ea20000000800 */
[C---:B-1----:R-:W-:Y:S01]  /*4260*/  FADD.FTZ R13, R57.reuse, R10 ;  /* 0x0000000a390d7221 */ /* 0x042fe20000010000 */
[----:B------:R-:W-:Y:S02]  /*4270*/  F2FP.BF16.F32.PACK_AB R142, R57, R56 ;  /* 0x00000038398e723e */ /* 0x000fe400000010ff */
[----:B------:R-:W-:-:S04]  /*4280*/  CS2R R56, SRZ ;  /* 0x0000000000387805 */ /* 0x000fc8000001ff00 */
[----:B------:R-:W1:Y:S01]  /*4290*/  MUFU.EX2 R58, R58 ;  /* 0x0000003a003a7308 */ /* 0x000e620000000800 */
[C---:B0-----:R-:W-:Y:S01]  /*42a0*/  FADD.FTZ R10, R30.reuse, R9 ;  /* 0x000000091e0a7221 */ /* 0x041fe20000010000 */
[----:B------:R-:W-:Y:S02]  /*42b0*/  F2FP.BF16.F32.PACK_AB R143, R30, R143 ;  /* 0x0000008f1e8f723e */ /* 0x000fe400000010ff */
[----:B------:R-:W-:-:S04]  /*42c0*/  CS2R R30, SRZ ;  /* 0x00000000001e7805 */ /* 0x000fc8000001ff00 */
[----:B------:R-:W0:Y:S01]  /*42d0*/  MUFU.EX2 R59, R59 ;  /* 0x0000003b003b7308 */ /* 0x000e220000000800 */
[----:B--2---:R-:W-:Y:S01]  /*42e0*/  FADD.FTZ R9, R137, R10 ;  /* 0x0000000a89097221 */ /* 0x004fe20000010000 */
[----:B------:R-:W-:-:S03]  /*42f0*/  F2FP.BF16.F32.PACK_AB R137, R34, R137 ;  /* 0x000000892289723e */ /* 0x000fc600000010ff */
[----:B------:R-:W-:-:S03]  /*4300*/  FADD.FTZ R10, R34, R9 ;  /* 0x00000009220a7221 */ /* 0x000fc60000010000 */
[----:B------:R-:W2:Y:S01]  /*4310*/  MUFU.EX2 R139, R139 ;  /* 0x0000008b008b7308 */ /* 0x000ea20000000800 */
[----:B-1----:R-:W-:-:S07]  /*4320*/  FADD.FTZ R14, R58, R13 ;  /* 0x0000000d3a0e7221 */ /* 0x002fce0000010000 */
[----:B------:R-:W1:Y:S01]  /*4330*/  MUFU.EX2 R35, R35 ;  /* 0x0000002300237308 */ /* 0x000e620000000800 */
[C---:B0-----:R-:W-:Y:S01]  /*4340*/  FADD.FTZ R14, R59.reuse, R14 ;  /* 0x0000000e3b0e7221 */ /* 0x041fe20000010000 */
[----:B------:R-:W-:Y:S02]  /*4350*/  F2FP.BF16.F32.PACK_AB R136, R59, R58 ;  /* 0x0000003a3b88723e */ /* 0x000fe400000010ff */
[----:B------:R-:W-:-:S04]  /*4360*/  CS2R R58, SRZ ;  /* 0x00000000003a7805 */ /* 0x000fc8000001ff00 */
[----:B------:R-:W0:Y:S01]  /*4370*/  MUFU.EX2 R32, R32 ;  /* 0x0000002000207308 */ /* 0x000e220000000800 */
[----:B--2---:R-:W-:Y:S01]  /*4380*/  FADD.FTZ R13, R139, R10 ;  /* 0x0000000a8b0d7221 */ /* 0x004fe20000010000 */
[----:B------:R-:W-:-:S06]  /*4390*/  IMAD.MOV.U32 R10, RZ, RZ, 0x3f800000 ;  /* 0x3f800000ff0a7424 */ /* 0x000fcc00078e00ff */
[----:B------:R-:W2:Y:S01]  /*43a0*/  MUFU.EX2 R0, R8 ;  /* 0x0000000800007308 */ /* 0x000ea20000000800 */
[----:B-1----:R-:W-:-:S04]  /*43b0*/  FADD.FTZ R9, R35, R14 ;  /* 0x0000000e23097221 */ /* 0x002fc80000010000 */
[C---:B0-----:R-:W-:Y:S01]  /*43c0*/  FADD.FTZ R9, R32.reuse, R9 ;  /* 0x0000000920097221 */ /* 0x041fe20000010000 */
[----:B------:R-:W-:Y:S02]  /*43d0*/  F2FP.BF16.F32.PACK_AB R138, R32, R35 ;  /* 0x00000023208a723e */ /* 0x000fe400000010ff */
[----:B------:R-:W-:Y:S02]  /*43e0*/  CS2R R34, SRZ ;  /* 0x0000000000227805 */ /* 0x000fe4000001ff00 */
[----:B------:R-:W-:Y:S01]  /*43f0*/  CS2R R32, SRZ ;  /* 0x0000000000207805 */ /* 0x000fe2000001ff00 */
[C---:B--2---:R-:W-:Y:S01]  /*4400*/  FADD.FTZ R8, R0.reuse, R13 ;  /* 0x0000000d00087221 */ /* 0x044fe20000010000 */
[----:B------:R-:W-:Y:S01]  /*4410*/  F2FP.BF16.F32.PACK_AB R139, R0, R139 ;  /* 0x0000008b008b723e */ /* 0x000fe200000010ff */
[----:B------:R-:W-:Y:S01]  /*4420*/  IMAD.MOV.U32 R0, RZ, RZ, 0x3f800000 ;  /* 0x3f800000ff007424 */ /* 0x000fe200078e00ff */
[----:B------:R-:W-:Y:S06]  /*4430*/  @!P1 BRA `(.L_x_2385) ;  /* 0x0000002800a09947 */ /* 0x000fec0003800000 */
[----:B------:R-:W-:Y:S01]  /*4440*/  MOV R13, R12 ;  /* 0x0000000c000d7202 */ /* 0x000fe20000000f00 */
[----:B------:R-:W-:Y:S01]  /*4450*/  IMAD.MOV.U32 R14, RZ, RZ, R11 ;  /* 0x000000ffff0e7224 */ /* 0x000fe200078e000b */
[----:B------:R-:W-:Y:S01]  /*4460*/  UMOV UR5, UR38 ;  /* 0x0000002600057c82 */ /* 0x000fe20008000000 */
[----:B------:R-:W-:Y:S01]  /*4470*/  IMAD.MOV.U32 R0, RZ, RZ, 0x3f800000 ;  /* 0x3f800000ff007424 */ /* 0x000fe200078e00ff */
[----:B------:R-:W-:Y:S01]  /*4480*/  UMOV UR6, UR39 ;  /* 0x0000002700067c82 */ /* 0x000fe20008000000 */
[----:B------:R-:W-:Y:S01]  /*4490*/  IMAD.MOV.U32 R87, RZ, RZ, RZ ;  /* 0x000000ffff577224 */ /* 0x000fe200078e00ff */
[----:B------:R-:W-:Y:S01]  /*44a0*/  ULDC UR7, c[0x0][0x9d8] ;  /* 0x0002760000077ab9 */ /* 0x000fe20000000800 */
[----:B------:R-:W-:-:S05]  /*44b0*/  ULDC UR34, c[0x0][0x988] ;  /* 0x0002620000227ab9 */ /* 0x000fca0000000800 */
.L_x_2396:
[----:B------:R-:W-:-:S04]  /*44c0*/  UISETP.NE.AND UP0, UPT, UR6, 0x1, UPT ;  /* 0x000000010600788c */ /* 0x000fc8000bf05270 */
[----:B------:R-:W-:-:S04]  /*44d0*/  USEL UR38, URZ, 0x1, UP0 ;  /* 0x000000013f267887 */ /* 0x000fc80008000000 */
[----:B------:R-:W-:Y:S01]  /*44e0*/  ULOP3.LUT UR38, UR5, UR38, URZ, 0x3c, !UPT ;  /* 0x0000002605267292 */ /* 0x000fe2000f8e3c3f */
[----:B------:R-:W-:Y:S11]  /*44f0*/  @!P0 BRA `(.L_x_2386) ;  /* 0x0000000000048947 */ /* 0x000ff60003800000 */
[----:B------:R-:W-:Y:S01]  /*4500*/  BPT.TRAP 0x1 ;  /* 0x000000040000795c */ /* 0x000fe20000300000 */
.L_x_2386:
        /* <DEDUP_REMOVED lines=9> */
.L_x_2387:
[----:B-1----:R-:W-:Y:S05]  /*45a0*/  @P1 BRA `(.L_x_2388) ;  /* 0x0000000000081947 */ /* 0x002fea0003800000 */
[----:B------:R-:W1:Y:S02]  /*45b0*/  SYNCS.PHASECHK.TRANS64.TRYWAIT P1, [UR8+0x2a830], R11 ;  /* 0x02a8300bff0075a7 */ /* 0x000e640008020148 */
[----:B-1----:R-:W-:Y:S05]  /*45c0*/  @!P1 BRA `(.L_x_2389) ;  /* 0x000000ec00589947 */ /* 0x002fea0003800000 */
.L_x_2388:
        /* <DEDUP_REMOVED lines=86> */
[----:B------:R-:W-:Y:S01]  /*4b30*/  R2UR UR28, R2 ;  /* 0x00000000021c72ca */ /* 0x000fe200000e0000 */
[----:B------:R-:W-:Y:S01]  /*4b40*/  UIADD3 UR30, UR9, 0x4, URZ ;  /* 0x00000004091e7890 */ /* 0x000fe2000fffe03f */
[----:B------:R-:W-:Y:S01]  /*4b50*/  R2UR UR29, R3 ;  /* 0x00000000031d72ca */ /* 0x000fe200000e0000 */
[----:B------:R-:W-:Y:S01]  /*4b60*/  UMOV UR31, 0x40000040 ;  /* 0x40000040001f7882 */ /* 0x000fe20000000000 */
[----:B------:R-:W-:Y:S02]  /*4b70*/  WARPGROUP.DEPBAR.LE gsb0, 0x0 ;  /* 0x00008000000079c5 */ /* 0x000fe40000010000 */
[----:B------:R-:W-:-:S09]  /*4b80*/  WARPGROUP.ARRIVE ;  /* 0x00000000000079c5 */ /* 0x000fd20000000000 */
        /* <DEDUP_REMOVED lines=51> */
.L_x_2390:
[----:B------:R-:W-:Y:S01]  /*4ec0*/  ULEA UR9, UR6, UR40, 0x3 ;  /* 0x0000002806097291 */ /* 0x000fe2000f8e183f */
[----:B------:R-:W-:-:S05]  /*4ed0*/  IMAD.U32 R0, RZ, RZ, UR5 ;  /* 0x00000005ff007e24 */ /* 0x000fca000f8e00ff */
[----:B------:R-:W-:-:S04]  /*4ee0*/  SHF.L.U32 R0, R0, 0x1f, RZ ;  /* 0x0000001f00007819 */ /* 0x000fc800000006ff */
[----:B------:R2:W3:Y:S01]  /*4ef0*/  SYNCS.PHASECHK.TRANS64.TRYWAIT P1, [UR9+0x2a850], R0 ;  /* 0x02a85000ff0075a7 */ /* 0x0004e20008020149 */
[----:B------:R-:W-:Y:S05]  /*4f00*/  @!P0 BRA `(.L_x_2391) ;  /* 0x0000000000048947 */ /* 0x000fea0003800000 */
[----:B------:R-:W-:Y:S01]  /*4f10*/  BPT.TRAP 0x1 ;  /* 0x000000040000795c */ /* 0x000fe20000300000 */
.L_x_2391:
[----:B---3--:R-:W-:Y:S05]  /*4f20*/  @P1 BRA `(.L_x_2392) ;  /* 0x0000000000081947 */ /* 0x008fea0003800000 */
[----:B------:R-:W3:Y:S02]  /*4f30*/  SYNCS.PHASECHK.TRANS64.TRYWAIT P1, [UR9+0x2a850], R0 ;  /* 0x02a85000ff0075a7 */ /* 0x000ee40008020149 */
[----:B---3--:R-:W-:Y:S05]  /*4f40*/  @!P1 BRA `(.L_x_2393) ;  /* 0x000000e400109947 */ /* 0x008fea0003800000 */
.L_x_2392:
        /* <DEDUP_REMOVED lines=37> */
.L_x_2394:
[----:B------:R-:W-:Y:S01]  /*51a0*/  UISETP.NE.AND UP0, UPT, UR61, URZ, UPT ;  /* 0x0000003f3d00728c */ /* 0x000fe2000bf05270 */
[----:B01----:R-:W-:Y:S01]  /*51b0*/  FMUL.FTZ R11, R97, UR7 ;  /* 0x00000007610b7c20 */ /* 0x003fe20008410000 */
[----:B------:R-:W-:Y:S01]  /*51c0*/  FMUL.FTZ R15, R100, UR7 ;  /* 0x00000007640f7c20 */ /* 0x000fe20008410000 */
[----:B------:R-:W-:Y:S01]  /*51d0*/  FMUL.FTZ R10, R88, UR7 ;  /* 0x00000007580a7c20 */ /* 0x000fe20008410000 */
[----:B------:R-:W-:Y:S01]  /*51e0*/  FMUL.FTZ R137, R91, UR7 ;  /* 0x000000075b897c20 */ /* 0x000fe20008410000 */
[----:B------:R0:W-:Y:S01]  /*51f0*/  MUFU.TANH R20, R11 ;  /* 0x0000000b00147308 */ /* 0x0001e20000002400 */
[----:B------:R-:W-:Y:S01]  /*5200*/  PLOP3.LUT P1, PT, PT, PT, UP0, 0x80, 0x0 ;  /* 0x000000000000781c */ /* 0x000fe20003f2f008 */
[----:B--2---:R-:W-:Y:S01]  /*5210*/  FMUL.FTZ R0, R89, UR7 ;  /* 0x0000000759007c20 */ /* 0x004fe20008410000 */
[----:B------:R-:W-:Y:S01]  /*5220*/  PLOP3.LUT P2, PT, PT, PT, UP0, 0x80, 0x0 ;  /* 0x000000000000781c */ /* 0x000fe20003f4f008 */
[----:B------:R-:W-:Y:S01]  /*5230*/  FMUL.FTZ R92, R92, UR7 ;  /* 0x000000075c5c7c20 */ /* 0x000fe20008410000 */
[----:B------:R-:W-:Y:S01]  /*5240*/  FMUL.FTZ R12, R93, UR7 ;  /* 0x000000075d0c7c20 */ /* 0x000fe20008410000 */
[----:B------:R-:W-:Y:S01]  /*5250*/  @UP0 ULDC UR5, c[0x0][0x44c] ;  /* 0x0001130000050ab9 */ /* 0x000fe20000000800 */
[----:B------:R-:W-:Y:S01]  /*5260*/  FMUL.FTZ R96, R96, UR7 ;  /* 0x0000000760607c20 */ /* 0x000fe20008410000 */
[----:B------:R1:W-:Y:S01]  /*5270*/  MUFU.TANH R88, R15 ;  /* 0x0000000f00587308 */ /* 0x0003e20000002400 */
[----:B0-----:R-:W-:-:S02]  /*5280*/  VIADD R11, R18, UR42 ;  /* 0x0000002a120b7c36 */ /* 0x001fc40008000000 */
[----:B------:R-:W-:Y:S01]  /*5290*/  FMUL.FTZ R112, R112, UR7 ;  /* 0x0000000770707c20 */ /* 0x000fe20008410000 */
[----:B------:R-:W-:Y:S01]  /*52a0*/  FMUL.FTZ R139, R94, UR7 ;  /* 0x000000075e8b7c20 */ /* 0x000fe20008410000 */
[----:B------:R-:W-:Y:S01]  /*52b0*/  FMUL.FTZ R104, R104, UR7 ;  /* 0x0000000768687c20 */ /* 0x000fe20008410000 */
[----:B------:R-:W-:Y:S01]  /*52c0*/  FMUL.FTZ R100, R103, UR7 ;  /* 0x0000000767647c20 */ /* 0x000fe20008410000 */
[----:B------:R-:W-:Y:S01]  /*52d0*/  FMUL.FTZ R101, R101, UR7 ;  /* 0x0000000765657c20 */ /* 0x000fe20008410000 */
[----:B------:R-:W-:Y:S01]  /*52e0*/  FMUL.FTZ R109, R109, UR7 ;  /* 0x000000076d6d7c20 */ /* 0x000fe20008410000 */
[----:B------:R-:W0:Y:S01]  /*52f0*/  MUFU.TANH R10, R10 ;  /* 0x0000000a000a7308 */ /* 0x000e220000002400 */
[----:B-1----:R-:W-:Y:S01]  /*5300*/  @P1 IMAD.HI.U32 R15, R11, UR5, RZ ;  /* 0x000000050b0f1c27 */ /* 0x002fe2000f8e00ff */
[----:B------:R-:W-:-:S03]  /*5310*/  @UP0 ULDC UR5, c[0x0][0x450] ;  /* 0x0001140000050ab9 */ /* 0x000fc60000000800 */
[----:B------:R-:W-:Y:S01]  /*5320*/  FMUL.FTZ R108, R108, UR7 ;  /* 0x000000076c6c7c20 */ /* 0x000fe20008410000 */
[----:B------:R-:W-:Y:S01]  /*5330*/  FMUL.FTZ R138, R95, UR7 ;  /* 0x000000075f8a7c20 */ /* 0x000fe20008410000 */
[----:B------:R-:W-:Y:S01]  /*5340*/  FMUL.FTZ R105, R105, UR7 ;  /* 0x0000000769697c20 */ /* 0x000fe20008410000 */
[----:B------:R-:W-:Y:S01]  /*5350*/  @P2 SHF.R.U32.HI R11, RZ, UR5, R15 ;  /* 0x00000005ff0b2c19 */ /* 0x000fe2000801160f */
[----:B------:R-:W-:Y:S01]  /*5360*/  UIMAD UR5, UR4, -0x60, URZ ;  /* 0xffffffa0040578a4 */ /* 0x000fe2000f8e023f */
[----:B------:R-:W-:Y:S01]  /*5370*/  MOV R15, UR41 ;  /* 0x00000029000f7c02 */ /* 0x000fe20008000f00 */
[----:B------:R-:W1:Y:S01]  /*5380*/  MUFU.TANH R0, R0 ;  /* 0x0000000000007308 */ /* 0x000e620000002400 */
[----:B------:R-:W-:Y:S01]  /*5390*/  FMUL.FTZ R97, R98, UR7 ;  /* 0x0000000762617c20 */ /* 0x000fe20008410000 */
[----:B------:R-:W2:Y:S01]  /*53a0*/  SHFL.IDX PT, R91, R11, RZ, 0x1c1f ;  /* 0x001c1fff0b5b7589 */ /* 0x000ea200000e0000 */
[----:B------:R-:W-:Y:S01]  /*53b0*/  FMUL.FTZ R98, R99, UR7 ;  /* 0x0000000763627c20 */ /* 0x000fe20008410000 */
[----:B------:R-:W-:-:S02]  /*53c0*/  IMAD.U32 R140, RZ, RZ, UR5 ;  /* 0x00000005ff8c7e24 */ /* 0x000fc4000f8e00ff */
[----:B------:R-:W-:Y:S01]  /*53d0*/  FMUL.FTZ R136, R90, UR7 ;  /* 0x000000075a887c20 */ /* 0x000fe20008410000 */
[----:B------:R-:W-:Y:S01]  /*53e0*/  FMUL.FTZ R99, R102, UR7 ;  /* 0x0000000766637c20 */ /* 0x000fe20008410000 */
[----:B------:R-:W-:Y:S01]  /*53f0*/  FMUL.FTZ R106, R106, UR7 ;  /* 0x000000076a6a7c20 */ /* 0x000fe20008410000 */
[----:B------:R-:W3:Y:S01]  /*5400*/  MUFU.TANH R92, R92 ;  /* 0x0000005c005c7308 */ /* 0x000ee20000002400 */
[----:B------:R-:W-:Y:S01]  /*5410*/  IADD3 R140, -R17, 0x1, R140 ;  /* 0x00000001118c7810 */ /* 0x000fe20007ffe18c */
[----:B------:R-:W-:Y:S01]  /*5420*/  FMUL.FTZ R102, R107, UR7 ;  /* 0x000000076b667c20 */ /* 0x000fe20008410000 */
[----:B------:R-:W-:Y:S01]  /*5430*/  FMUL.FTZ R116, R116, UR7 ;  /* 0x0000000774747c20 */ /* 0x000fe20008410000 */
[----:B------:R-:W-:Y:S01]  /*5440*/  FMUL.FTZ R117, R117, UR7 ;  /* 0x0000000775757c20 */ /* 0x000fe20008410000 */
[----:B------:R-:W-:Y:S01]  /*5450*/  IADD3 R140, -R15, UR43, R140 ;  /* 0x0000002b0f8c7c10 */ /* 0x000fe2000fffe18c */
        /* <DEDUP_REMOVED lines=11> */
[----:B------:R-:W4:Y:S01]  /*5510*/  SHFL.IDX PT, R11, R11, 0x1, 0x1c1f ;  /* 0x003c1f000b0b7f89 */ /* 0x000f2200000e0000 */
[----:B--2---:R-:W-:Y:S01]  /*5520*/  IMAD.IADD R91, R140, 0x1, R91 ;  /* 0x000000018c5b7824 */ /* 0x004fe200078e025b */
[----:B------:R-:W-:Y:S01]  /*5530*/  UMOV UR14, UR34 ;  /* 0x00000022000e7c82 */ /* 0x000fe20008000000 */
[----:B------:R-:W2:Y:S01]  /*5540*/  S2UR UR6, SR_CgaCtaId ;  /* 0x00000000000679c3 */ /* 0x000ea20000008800 */
[----:B------:R-:W-:-:S02]  /*5550*/  UIADD3 UR8, UR8, 0x2a840, URZ ;  /* 0x0002a84008087890 */ /* 0x000fc4000fffe03f */
[C---:B------:R-:W-:Y:S01]  /*5560*/  ISETP.GT.AND P1, PT, R91.reuse, RZ, PT ;  /* 0x000000ff5b00720c */ /* 0x040fe20003f24270 */
[----:B------:R1:W-:Y:S01]  /*5570*/  MUFU.TANH R94, R112 ;  /* 0x00000070005e7308 */ /* 0x0003e20000002400 */
[C---:B------:R-:W-:Y:S02]  /*5580*/  ISETP.GT.AND P2, PT, R91.reuse, 0x1, PT ;  /* 0x000000015b00780c */ /* 0x040fe40003f44270 */
[----:B0-----:R-:W-:Y:S02]  /*5590*/  FSEL R113, R10, -INF , P1 ;  /* 0xff8000000a717808 */ /* 0x001fe40000800000 */
[----:B------:R-:W-:Y:S02]  /*55a0*/  ISETP.GT.AND P1, PT, R91, 0x8, PT ;  /* 0x000000085b00780c */ /* 0x000fe40003f24270 */
[----:B------:R-:W-:Y:S01]  /*55b0*/  FMNMX.FTZ R21, R113, R14, !PT ;  /* 0x0000000e71157209 */ /* 0x000fe20007810000 */
[----:B------:R0:W-:Y:S01]  /*55c0*/  MUFU.TANH R103, R104 ;  /* 0x0000006800677308 */ /* 0x0001e20000002400 */
[----:B-1----:R-:W-:-:S02]  /*55d0*/  FSEL R112, R0, -INF , P2 ;  /* 0xff80000000707808 */ /* 0x002fc40001000000 */
[----:B------:R-:W-:Y:S02]  /*55e0*/  ISETP.GT.AND P2, PT, R91, 0x9, PT ;  /* 0x000000095b00780c */ /* 0x000fe40003f44270 */
[----:B------:R-:W-:-:S03]  /*55f0*/  FMNMX.FTZ R21, R112, R21, !PT ;  /* 0x0000001570157209 */ /* 0x000fc60007810000 */
[----:B------:R-:W1:Y:S01]  /*5600*/  MUFU.TANH R89, R101 ;  /* 0x0000006500597308 */ /* 0x000e620000002400 */
[----:B0-----:R-:W-:Y:S01]  /*5610*/  FMUL.FTZ R104, R110, UR7 ;  /* 0x000000076e687c20 */ /* 0x001fe20008410000 */
[----:B---3--:R-:W-:Y:S01]  /*5620*/  FSEL R110, R92, -INF , P1 ;  /* 0xff8000005c6e7808 */ /* 0x008fe20000800000 */
[----:B----4-:R-:W-:Y:S01]  /*5630*/  IMAD.IADD R140, R140, 0x1, R11 ;  /* 0x000000018c8c7824 */ /* 0x010fe200078e020b */
[----:B------:R-:W-:Y:S01]  /*5640*/  ISETP.GT.AND P1, PT, R91, 0x10, PT ;  /* 0x000000105b00780c */ /* 0x000fe20003f24270 */
[----:B--2---:R-:W-:Y:S01]  /*5650*/  UPRMT UR8, UR6, 0x654, UR8 ;  /* 0x0000065406087896 */ /* 0x004fe20008000008 */
[----:B------:R-:W-:Y:S02]  /*5660*/  FMNMX.FTZ R0, R110, R21, !PT ;  /* 0x000000156e007209 */ /* 0x000fe40007810000 */
[----:B------:R0:W-:Y:S01]  /*5670*/  MUFU.TANH R93, R109 ;  /* 0x0000006d005d7308 */ /* 0x0001e20000002400 */
[C---:B------:R-:W-:Y:S02]  /*5680*/  ISETP.GT.AND P3, PT, R140.reuse, 0x8, PT ;  /* 0x000000088c00780c */ /* 0x040fe40003f64270 */
[----:B------:R-:W-:-:S03]  /*5690*/  ISETP.GT.AND P4, PT, R140, 0x9, PT ;  /* 0x000000098c00780c */ /* 0x000fc60003f84270 */
[----:B------:R-:W-:Y:S02]  /*56a0*/  SYNCS.ARRIVE.TRANS64.RED.A1T0 RZ, [UR8], RZ ;  /* 0x000000ffffff79a7 */ /* 0x000fe40008100408 */
[----:B------:R5:W-:Y:S01]  /*56b0*/  MUFU.TANH R95, R108 ;  /* 0x0000006c005f7308 */ /* 0x000be20000002400 */
[----:B0-----:R-:W-:Y:S02]  /*56c0*/  FSEL R109, R12, -INF , P2 ;  /* 0xff8000000c6d7808 */ /* 0x001fe40001000000 */
[----:B------:R-:W-:-:S04]  /*56d0*/  ISETP.GT.AND P2, PT, R91, 0x11, PT ;  /* 0x000000115b00780c */ /* 0x000fc80003f44270 */
[----:B------:R-:W-:Y:S01]  /*56e0*/  FSEL R107, R20, -INF , P2 ;  /* 0xff800000146b7808 */ /* 0x000fe20001000000 */
[----:B------:R0:W-:Y:S01]  /*56f0*/  MUFU.TANH R141, R15 ;  /* 0x0000000f008d7308 */ /* 0x0001e20000002400 */
[----:B-----5:R-:W-:Y:S02]  /*5700*/  FSEL R108, R96, -INF , P1 ;  /* 0xff800000606c7808 */ /* 0x020fe40000800000 */
[C---:B------:R-:W-:Y:S02]  /*5710*/  ISETP.GT.AND P1, PT, R91.reuse, 0x18, PT ;  /* 0x000000185b00780c */ /* 0x040fe40003f24270 */
[----:B------:R-:W-:-:S03]  /*5720*/  ISETP.GT.AND P2, PT, R91, 0x19, PT ;  /* 0x000000195b00780c */ /* 0x000fc60003f44270 */
[----:B------:R1:W2:Y:S01]  /*5730*/  MUFU.TANH R90, R105 ;  /* 0x00000069005a7308 */ /* 0x0002a20000002400 */
[----:B0-----:R-:W-:-:S04]  /*5740*/  FMNMX.FTZ R15, R109, R0, !PT ;  /* 0x000000006d0f7209 */ /* 0x001fc80007810000 */
[----:B------:R-:W-:-:S03]  /*5750*/  FMNMX.FTZ R0, R108, R15, !PT ;  /* 0x0000000f6c007209 */ /* 0x000fc60007810000 */
[----:B------:R0:W-:Y:S01]  /*5760*/  MUFU.TANH R101, R106 ;  /* 0x0000006a00657308 */ /* 0x0001e20000002400 */
[----:B------:R-:W-:Y:S02]  /*5770*/  FMNMX.FTZ R15, R107, R0, !PT ;  /* 0x000000006b0f7209 */ /* 0x000fe40007810000 */
[----:B-1----:R-:W-:Y:S02]  /*5780*/  FSEL R105, R89, -INF , P2 ;  /* 0xff80000059697808 */ /* 0x002fe40001000000 */
[----:B------:R-:W-:-:S03]  /*5790*/  ISETP.GT.AND P2, PT, R91, 0x21, PT ;  /* 0x000000215b00780c */ /* 0x000fc60003f44270 */
[----:B------:R-:W1:Y:S01]  /*57a0*/  MUFU.TANH R116, R116 ;  /* 0x0000007400747308 */ /* 0x000e620000002400 */
[----:B0-----:R-:W-:Y:S02]  /*57b0*/  FSEL R106, R88, -INF , P1 ;  /* 0xff800000586a7808 */ /* 0x001fe40000800000 */
[----:B------:R-:W-:Y:S02]  /*57c0*/  ISETP.GT.AND P1, PT, R91, 0x20, PT ;  /* 0x000000205b00780c */ /* 0x000fe40003f24270 */
[----:B------:R-:W-:Y:S02]  /*57d0*/  FMNMX.FTZ R0, R106, R15, !PT ;  /* 0x0000000f6a007209 */ /* 0x000fe40007810000 */
[----:B------:R-:W-:Y:S01]  /*57e0*/  FSEL R103, R103, -INF , P1 ;  /* 0xff80000067677808 */ /* 0x000fe20000800000 */
[----:B------:R-:W0:Y:S01]  /*57f0*/  MUFU.TANH R117, R117 ;  /* 0x0000007500757308 */ /* 0x000e220000002400 */
[----:B------:R-:W-:Y:S02]  /*5800*/  FMNMX.FTZ R0, R105, R0, !PT ;  /* 0x0000000069007209 */ /* 0x000fe40007810000 */
[----:B------:R-:W-:-:S02]  /*5810*/  ISETP.GT.AND P1, PT, R91, 0x28, PT ;  /* 0x000000285b00780c */ /* 0x000fc40003f24270 */
[----:B--2---:R-:W-:Y:S02]  /*5820*/  FSEL R96, R90, -INF , P2 ;  /* 0xff8000005a607808 */ /* 0x004fe40001000000 */
[----:B------:R-:W-:Y:S01]  /*5830*/  FMNMX.FTZ R15, R103, R0, !PT ;  /* 0x00000000670f7209 */ /* 0x000fe20007810000 */
[----:B------:R-:W2:Y:S01]  /*5840*/  MUFU.TANH R10, R120 ;  /* 0x00000078000a7308 */ /* 0x000ea20000002400 */
[----:B------:R-:W-:Y:S02]  /*5850*/  ISETP.GT.AND P2, PT, R91, 0x29, PT ;  /* 0x000000295b00780c */ /* 0x000fe40003f44270 */
[----:B------:R-:W-:Y:S02]  /*5860*/  FSEL R95, R95, -INF , P1 ;  /* 0xff8000005f5f7808 */ /* 0x000fe40000800000 */
[----:B------:R-:W-:Y:S02]  /*5870*/  FMNMX.FTZ R0, R96, R15, !PT ;  /* 0x0000000f60007209 */ /* 0x000fe40007810000 */
[----:B------:R-:W-:Y:S01]  /*5880*/  ISETP.GT.AND P1, PT, R91, 0x30, PT ;  /* 0x000000305b00780c */ /* 0x000fe20003f24270 */
[----:B------:R3:W4:Y:S01]  /*5890*/  MUFU.TANH R12, R121 ;  /* 0x00000079000c7308 */ /* 0x0007220000002400 */
[----:B------:R-:W-:-:S02]  /*58a0*/  FSEL R93, R93, -INF , P2 ;  /* 0xff8000005d5d7808 */ /* 0x000fc40001000000 */
[----:B------:R-:W-:Y:S02]  /*58b0*/  FMNMX.FTZ R0, R95, R0, !PT ;  /* 0x000000005f007209 */ /* 0x000fe40007810000 */
[----:B------:R-:W-:Y:S02]  /*58c0*/  ISETP.GT.AND P2, PT, R91, 0x31, PT ;  /* 0x000000315b00780c */ /* 0x000fe40003f44270 */
[----:B------:R-:W-:Y:S01]  /*58d0*/  FSEL R94, R94, -INF , P1 ;  /* 0xff8000005e5e7808 */ /* 0x000fe20000800000 */
[----:B------:R-:W5:Y:S01]  /*58e0*/  MUFU.TANH R124, R124 ;  /* 0x0000007c007c7308 */ /* 0x000f620000002400 */
[----:B------:R-:W-:Y:S01]  /*58f0*/  FMNMX.FTZ R21, R93, R0, !PT ;  /* 0x000000005d157209 */ /* 0x000fe20007810000 */
[----:B---3--:R-:W-:Y:S01]  /*5900*/  FMUL.FTZ R121, R130, UR7 ;  /* 0x0000000782797c20 */ /* 0x008fe20008410000 */
[----:B------:R-:W-:Y:S02]  /*5910*/  ISETP.GT.AND P1, PT, R91, 0x38, PT ;  /* 0x000000385b00780c */ /* 0x000fe40003f24270 */
[----:B------:R-:W-:-:S02]  /*5920*/  FSEL R15, R141, -INF , P2 ;  /* 0xff8000008d0f7808 */ /* 0x000fc40001000000 */
[----:B------:R-:W-:Y:S01]  /*5930*/  FMNMX.FTZ R0, R94, R21, !PT ;  /* 0x000000155e007209 */ /* 0x000fe20007810000 */
[----:B------:R3:W5:Y:S01]  /*5940*/  MUFU.TANH R88, R125 ;  /* 0x0000007d00587308 */ /* 0x0007620000002400 */
[----:B------:R-:W-:Y:S02]  /*5950*/  ISETP.GT.AND P2, PT, R91, 0x39, PT ;  /* 0x000000395b00780c */ /* 0x000fe40003f44270 */
[----:B-1----:R-:W-:Y:S01]  /*5960*/  FSEL R20, R116, -INF , P1 ;  /* 0xff80000074147808 */ /* 0x002fe20000800000 */
[----:B------:R-:W-:Y:S01]  /*5970*/  FMUL.FTZ R116, R122, UR7 ;  /* 0x000000077a747c20 */ /* 0x000fe20008410000 */
[----:B------:R-:W-:Y:S01]  /*5980*/  FMNMX.FTZ R21, R15, R0, !PT ;  /* 0x000000000f157209 */ /* 0x000fe20007810000 */
[----:B------:R-:W-:Y:S01]  /*5990*/  FMUL.FTZ R122, R131, UR7 ;  /* 0x00000007837a7c20 */ /* 0x000fe20008410000 */
[----:B------:R-:W-:Y:S01]  /*59a0*/  ISETP.GT.AND P1, PT, R91, 0x40, PT ;  /* 0x000000405b00780c */ /* 0x000fe20003f24270 */
[----:B------:R-:W1:Y:S01]  /*59b0*/  MUFU.TANH R128, R128 ;  /* 0x0000008000807308 */ /* 0x000e620000002400 */
[----:B0-----:R-:W-:Y:S01]  /*59c0*/  FSEL R0, R117, -INF , P2 ;  /* 0xff80000075007808 */ /* 0x001fe20001000000 */
[----:B---3--:R-:W-:Y:S01]  /*59d0*/  FMUL.FTZ R125, R135, UR7 ;  /* 0x00000007877d7c20 */ /* 0x008fe20008410000 */
[----:B------:R-:W-:-:S02]  /*59e0*/  FMNMX.FTZ R21, R20, R21, !PT ;  /* 0x0000001514157209 */ /* 0x000fc40007810000 */
[C---:B------:R-:W-:Y:S02]  /*59f0*/  ISETP.GT.AND P2, PT, R91.reuse, 0x41, PT ;  /* 0x000000415b00780c */ /* 0x040fe40003f44270 */
[----:B--2---:R-:W-:Y:S01]  /*5a00*/  FSEL R10, R10, -INF , P1 ;  /* 0xff8000000a0a7808 */ /* 0x004fe20000800000 */
[----:B------:R-:W0:Y:S01]  /*5a10*/  MUFU.TANH R129, R129 ;  /* 0x0000008100817308 */ /* 0x000e220000002400 */
[----:B------:R-:W-:Y:S02]  /*5a20*/  FMNMX.FTZ R21, R0, R21, !PT ;  /* 0x0000001500157209 */ /* 0x000fe40007810000 */
[C---:B------:R-:W-:Y:S02]  /*5a30*/  ISETP.GT.AND P1, PT, R91.reuse, 0x48, PT ;  /* 0x000000485b00780c */ /* 0x040fe40003f24270 */
[----:B----4-:R-:W-:Y:S02]  /*5a40*/  FSEL R12, R12, -INF , P2 ;  /* 0xff8000000c0c7808 */ /* 0x010fe40001000000 */
[----:B------:R-:W-:Y:S01]  /*5a50*/  FMNMX.FTZ R89, R10, R21, !PT ;  /* 0x000000150a597209 */ /* 0x000fe20007810000 */
[----:B------:R-:W2:Y:S01]  /*5a60*/  MUFU.TANH R132, R132 ;  /* 0x0000008400847308 */ /* 0x000ea20000002400 */
[----:B------:R-:W-:-:S02]  /*5a70*/  ISETP.GT.AND P2, PT, R91, 0x49, PT ;  /* 0x000000495b00780c */ /* 0x000fc40003f44270 */
[----:B-----5:R-:W-:Y:S01]  /*5a80*/  FSEL R21, R124, -INF , P1 ;  /* 0xff8000007c157808 */ /* 0x020fe20000800000 */
[----:B------:R-:W-:Y:S01]  /*5a90*/  FMUL.FTZ R124, R111, UR7 ;  /* 0x000000076f7c7c20 */ /* 0x000fe20008410000 */
[----:B------:R-:W-:Y:S02]  /*5aa0*/  FMNMX.FTZ R90, R12, R89, !PT ;  /* 0x000000590c5a7209 */ /* 0x000fe40007810000 */
[----:B------:R-:W-:Y:S01]  /*5ab0*/  ISETP.GT.AND P1, PT, R91, 0x50, PT ;  /* 0x000000505b00780c */ /* 0x000fe20003f24270 */
[----:B------:R-:W3:Y:S01]  /*5ac0*/  MUFU.TANH R133, R133 ;  /* 0x0000008500857308 */ /* 0x000ee20000002400 */
[----:B------:R-:W-:Y:S02]  /*5ad0*/  FSEL R88, R88, -INF , P2 ;  /* 0xff80000058587808 */ /* 0x000fe40001000000 */
[----:B------:R-:W-:Y:S02]  /*5ae0*/  FMNMX.FTZ R117, R21, R90, !PT ;  /* 0x0000005a15757209 */ /* 0x000fe40007810000 */
[----:B------:R-:W-:-:S02]  /*5af0*/  ISETP.GT.AND P2, PT, R91, 0x51, PT ;  /* 0x000000515b00780c */ /* 0x000fc40003f44270 */
[----:B-1----:R-:W-:Y:S01]  /*5b00*/  FSEL R89, R128, -INF , P1 ;  /* 0xff80000080597808 */ /* 0x002fe20000800000 */
[----:B------:R-:W-:Y:S01]  /*5b10*/  FMUL.FTZ R128, R114, UR7 ;  /* 0x0000000772807c20 */ /* 0x000fe20008410000 */
[----:B------:R-:W-:Y:S01]  /*5b20*/  FMNMX.FTZ R92, R88, R117, !PT ;  /* 0x00000075585c7209 */ /* 0x000fe20007810000 */
[----:B------:R-:W-:Y:S01]  /*5b30*/  FMUL.FTZ R117, R119, UR7 ;  /* 0x0000000777757c20 */ /* 0x000fe20008410000 */
[----:B------:R-:W-:Y:S01]  /*5b40*/  ISETP.GT.AND P1, PT, R91, 0x58, PT ;  /* 0x000000585b00780c */ /* 0x000fe20003f24270 */
[----:B------:R-:W-:Y:S01]  /*5b50*/  FMUL.FTZ R119, R126, UR7 ;  /* 0x000000077e777c20 */ /* 0x000fe20008410000 */
[----:B0-----:R-:W-:Y:S01]  /*5b60*/  FSEL R90, R129, -INF , P2 ;  /* 0xff800000815a7808 */ /* 0x001fe20001000000 */
[----:B------:R-:W-:Y:S01]  /*5b70*/  FMUL.FTZ R129, R115, UR7 ;  /* 0x0000000773817c20 */ /* 0x000fe20008410000 */
[----:B------:R-:W-:Y:S01]  /*5b80*/  FMNMX.FTZ R111, R89, R92, !PT ;  /* 0x0000005c596f7209 */ /* 0x000fe20007810000 */
[----:B------:R-:W0:Y:S01]  /*5b90*/  MUFU.TANH R136, R136 ;  /* 0x0000008800887308 */ /* 0x000e220000002400 */
[----:B------:R-:W-:-:S02]  /*5ba0*/  ISETP.GT.AND P2, PT, R91, 0x59, PT ;  /* 0x000000595b00780c */ /* 0x000fc40003f44270 */
[----:B--2---:R-:W-:Y:S02]  /*5bb0*/  FSEL R91, R132, -INF , P1 ;  /* 0xff800000845b7808 */ /* 0x004fe40000800000 */
[----:B------:R-:W-:Y:S02]  /*5bc0*/  FMNMX.FTZ R114, R90, R111, !PT ;  /* 0x0000006f5a727209 */ /* 0x000fe40007810000 */
[----:B---3--:R-:W-:Y:S01]  /*5bd0*/  FSEL R92, R133, -INF , P2 ;  /* 0xff800000855c7808 */ /* 0x008fe20001000000 */
[----:B------:R-:W1:Y:S01]  /*5be0*/  MUFU.TANH R137, R137 ;  /* 0x0000008900897308 */ /* 0x000e620000002400 */
[----:B------:R-:W-:Y:S01]  /*5bf0*/  FMNMX.FTZ R111, R91, R114, !PT ;  /* 0x000000725b6f7209 */ /* 0x000fe20007810000 */
[----:B------:R-:W-:Y:S01]  /*5c00*/  FMUL.FTZ R114, R118, UR7 ;  /* 0x0000000776727c20 */ /* 0x000fe20008410000 */
[----:B------:R-:W-:Y:S01]  /*5c10*/  ISETP.GT.AND P1, PT, R140, RZ, PT ;  /* 0x000000ff8c00720c */ /* 0x000fe20003f24270 */
[----:B------:R-:W-:Y:S01]  /*5c20*/  FMUL.FTZ R118, R123, UR7 ;  /* 0x000000077b767c20 */ /* 0x000fe20008410000 */
[----:B------:R-:W-:Y:S01]  /*5c30*/  FMNMX.FTZ R111, R92, R111, !PT ;  /* 0x0000006f5c6f7209 */ /* 0x000fe20007810000 */
[----:B------:R-:W-:Y:S01]  /*5c40*/  FMUL.FTZ R123, R134, UR7 ;  /* 0x00000007867b7c20 */ /* 0x000fe20008410000 */
[----:B------:R-:W-:Y:S01]  /*5c50*/  ISETP.GT.AND P2, PT, R140, 0x1, PT ;  /* 0x000000018c00780c */ /* 0x000fe20003f44270 */
[----:B------:R-:W2:Y:S01]  /*5c60*/  MUFU.TANH R139, R139 ;  /* 0x0000008b008b7308 */ /* 0x000ea20000002400 */
[----:B0-----:R-:W-:Y:S01]  /*5c70*/  FSEL R136, R136, -INF , P1 ;  /* 0xff80000088887808 */ /* 0x001fe20000800000 */
[----:B------:R-:W0:Y:S06]  /*5c80*/  SHFL.BFLY PT, R120, R111, 0x2, 0x1f ;  /* 0x0c401f006f787f89 */ /* 0x000e2c00000e0000 */
[----:B------:R-:W3:Y:S01]  /*5c90*/  MUFU.TANH R138, R138 ;  /* 0x0000008a008a7308 */ /* 0x000ee20000002400 */
[----:B-1----:R-:W-:-:S02]  /*5ca0*/  FSEL R137, R137, -INF , P2 ;  /* 0xff80000089897808 */ /* 0x002fc40001000000 */
[----:B------:R-:W-:-:S05]  /*5cb0*/  ISETP.GT.AND P2, PT, R140, 0x10, PT ;  /* 0x000000108c00780c */ /* 0x000fca0003f44270 */
[----:B------:R-:W1:Y:S01]  /*5cc0*/  MUFU.TANH R97, R97 ;  /* 0x0000006100617308 */ /* 0x000e620000002400 */
[----:B--2---:R-:W-:Y:S02]  /*5cd0*/  FSEL R139, R139, -INF , P3 ;  /* 0xff8000008b8b7808 */ /* 0x004fe40001800000 */
[----:B------:R-:W-:-:S05]  /*5ce0*/  ISETP.GT.AND P3, PT, R140, 0x11, PT ;  /* 0x000000118c00780c */ /* 0x000fca0003f64270 */
[----:B------:R-:W2:Y:S01]  /*5cf0*/  MUFU.TANH R98, R98 ;  /* 0x0000006200627308 */ /* 0x000ea20000002400 */
[----:B---3--:R-:W-:Y:S02]  /*5d00*/  FSEL R138, R138, -INF , P4 ;  /* 0xff8000008a8a7808 */ /* 0x008fe40002000000 */
[----:B0-----:R-:W-:Y:S01]  /*5d10*/  FMNMX.FTZ R115, R111, R120, !PT ;  /* 0x000000786f737209 */ /* 0x001fe20007810000 */
[----:B------:R-:W-:-:S04]  /*5d20*/  FMUL.FTZ R120, R127, UR7 ;  /* 0x000000077f787c20 */ /* 0x000fc80008410000 */
[----:B------:R-:W0:Y:S01]  /*5d30*/  SHFL.BFLY PT, R126, R115, 0x1, 0x1f ;  /* 0x0c201f00737e7f89 */ /* 0x000e2200000e0000 */
[----:B------:R-:W-:Y:S01]  /*5d40*/  MUFU.TANH R99, R99 ;  /* 0x0000006300637308 */ /* 0x000fe20000002400 */
[----:B-1----:R-:W-:Y:S02]  /*5d50*/  FSEL R111, R97, -INF , P2 ;  /* 0xff800000616f7808 */ /* 0x002fe40001000000 */
[----:B------:R-:W-:-:S05]  /*5d60*/  ISETP.GT.AND P2, PT, R140, 0x18, PT ;  /* 0x000000188c00780c */ /* 0x000fca0003f44270 */
[----:B------:R-:W1:Y:S01]  /*5d70*/  MUFU.TANH R100, R100 ;  /* 0x0000006400647308 */ /* 0x000e620000002400 */
[----:B--2---:R-:W-:Y:S02]  /*5d80*/  FSEL R98, R98, -INF , P3 ;  /* 0xff80000062627808 */ /* 0x004fe40001800000 */
[----:B------:R-:W-:-:S05]  /*5d90*/  ISETP.GT.AND P3, PT, R140, 0x19, PT ;  /* 0x000000198c00780c */ /* 0x000fca0003f64270 */
[----:B------:R-:W2:Y:S01]  /*5da0*/  MUFU.TANH R102, R102 ;  /* 0x0000006600667308 */ /* 0x000ea20000002400 */
[----:B0-----:R-:W-:-:S07]  /*5db0*/  FMNMX.FTZ R11, R115, R126, !PT ;  /* 0x0000007e730b7209 */ /* 0x001fce0007810000 */
[----:B------:R-:W0:Y:S01]  /*5dc0*/  MUFU.TANH R104, R104 ;  /* 0x0000006800687308 */ /* 0x000e220000002400 */
[----:B------:R-:W-:Y:S02]  /*5dd0*/  FMNMX.FTZ R126, R136, R13, !PT ;  /* 0x0000000d887e7209 */ /* 0x000fe40007810000 */
[C---:B------:R-:W-:Y:S01]  /*5de0*/  FSETP.NEU.FTZ.AND P1, PT, R11.reuse, -INF , PT ;  /* 0xff8000000b00780b */ /* 0x040fe20003f3d000 */
[----:B------:R-:W-:Y:S01]  /*5df0*/  FMUL.FTZ R115, R11, UR14 ;  /* 0x0000000e0b737c20 */ /* 0x000fe20008410000 */
[----:B------:R-:W-:Y:S02]  /*5e00*/  FMNMX.FTZ R126, R137, R126, !PT ;  /* 0x0000007e897e7209 */ /* 0x000fe40007810000 */
[----:B-1----:R-:W-:Y:S01]  /*5e10*/  FSEL R100, R100, -INF , P3 ;  /* 0xff80000064647808 */ /* 0x002fe20001800000 */
[----:B------:R-:W1:Y:S01]  /*5e20*/  MUFU.TANH R124, R124 ;  /* 0x0000007c007c7308 */ /* 0x000e620000002400 */
[----:B------:R-:W-:Y:S02]  /*5e30*/  FMNMX.FTZ R127, R139, R126, !PT ;  /* 0x0000007e8b7f7209 */ /* 0x000fe40007810000 */
[----:B------:R-:W-:-:S02]  /*5e40*/  FSEL R115, R115, RZ, P1 ;  /* 0x000000ff73737208 */ /* 0x000fc40000800000 */
[----:B------:R-:W-:Y:S02]  /*5e50*/  FMNMX.FTZ R126, R138, R127, !PT ;  /* 0x0000007f8a7e7209 */ /* 0x000fe40007810000 */
[----:B------:R-:W-:Y:S01]  /*5e60*/  ISETP.GT.AND P3, PT, R140, 0x21, PT ;  /* 0x000000218c00780c */ /* 0x000fe20003f64270 */
[--C-:B------:R-:W-:Y:S01]  /*5e70*/  FFMA.FTZ R97, R113, UR14, -R115.reuse ;  /* 0x0000000e71617c23 */ /* 0x100fe20008010873 */
[----:B------:R-:W-:Y:S01]  /*5e80*/  FMNMX.FTZ R127, R111, R126, !PT ;  /* 0x0000007e6f7f7209 */ /* 0x000fe20007810000 */
[--C-:B------:R-:W-:Y:S01]  /*5e90*/  FFMA.FTZ R156, R112, UR14, -R115.reuse ;  /* 0x0000000e709c7c23 */ /* 0x100fe20008010873 */
[----:B------:R-:W-:Y:S01]  /*5ea0*/  FSEL R113, R99, -INF , P2 ;  /* 0xff80000063717808 */ /* 0x000fe20001000000 */
[----:B------:R-:W3:Y:S01]  /*5eb0*/  MUFU.TANH R128, R128 ;  /* 0x0000008000807308 */ /* 0x000ee20000002400 */
[----:B------:R-:W-:Y:S01]  /*5ec0*/  FMNMX.FTZ R112, R98, R127, !PT ;  /* 0x0000007f62707209 */ /* 0x000fe20007810000 */
[--C-:B------:R-:W-:Y:S01]  /*5ed0*/  FFMA.FTZ R158, R110, UR14, -R115.reuse ;  /* 0x0000000e6e9e7c23 */ /* 0x100fe20008010873 */
[----:B------:R-:W-:Y:S01]  /*5ee0*/  ISETP.GT.AND P2, PT, R140, 0x20, PT ;  /* 0x000000208c00780c */ /* 0x000fe20003f44270 */
[--C-:B------:R-:W-:Y:S01]  /*5ef0*/  FFMA.FTZ R126, R109, UR14, -R115.reuse ;  /* 0x0000000e6d7e7c23 */ /* 0x100fe20008010873 */
[----:B------:R-:W-:Y:S01]  /*5f00*/  FMNMX.FTZ R99, R113, R112, !PT ;  /* 0x0000007071637209 */ /* 0x000fe20007810000 */
[--C-:B------:R-:W-:Y:S01]  /*5f10*/  FFMA.FTZ R152, R108, UR14, -R115.reuse ;  /* 0x0000000e6c987c23 */ /* 0x100fe20008010873 */
[----:B------:R-:W-:Y:S01]  /*5f20*/  FSEL R112, R101, -INF , P2 ;  /* 0xff80000065707808 */ /* 0x000fe20001000000 */
[----:B------:R-:W4:Y:S01]  /*5f30*/  MUFU.TANH R129, R129 ;  /* 0x0000008100817308 */ /* 0x000f220000002400 */
[----:B------:R-:W-:Y:S01]  /*5f40*/  FMNMX.FTZ R99, R100, R99, !PT ;  /* 0x0000006364637209 */ /* 0x000fe20007810000 */
[--C-:B------:R-:W-:Y:S01]  /*5f50*/  FFMA.FTZ R154, R106, UR14, -R115.reuse ;  /* 0x0000000e6a9a7c23 */ /* 0x100fe20008010873 */
[----:B------:R-:W-:Y:S01]  /*5f60*/  ISETP.GT.AND P2, PT, R140, 0x28, PT ;  /* 0x000000288c00780c */ /* 0x000fe20003f44270 */
[--C-:B------:R-:W-:Y:S01]  /*5f70*/  FFMA.FTZ R148, R103, UR14, -R115.reuse ;  /* 0x0000000e67947c23 */ /* 0x100fe20008010873 */
[----:B--2---:R-:W-:Y:S01]  /*5f80*/  FSEL R102, R102, -INF , P3 ;  /* 0xff80000066667808 */ /* 0x004fe20001800000 */
[--C-:B------:R-:W-:Y:S01]  /*5f90*/  FFMA.FTZ R150, R95, UR14, -R115.reuse ;  /* 0x0000000e5f967c23 */ /* 0x100fe20008010873 */
[----:B------:R-:W-:Y:S01]  /*5fa0*/  FMNMX.FTZ R99, R112, R99, !PT ;  /* 0x0000006370637209 */ /* 0x000fe20007810000 */
[----:B------:R-:W2:Y:S01]  /*5fb0*/  MUFU.TANH R114, R114 ;  /* 0x0000007200727308 */ /* 0x000ea20000002400 */
        /* <DEDUP_REMOVED lines=8> */
[----:B-1----:R-:W-:Y:S01]  /*6040*/  FSEL R104, R124, -INF , P3 ;  /* 0xff8000007c687808 */ /* 0x002fe20001800000 */
[--C-:B------:R-:W-:Y:S01]  /*6050*/  FFMA.FTZ R21, R88, UR14, -R115.reuse ;  /* 0x0000000e58157c23 */ /* 0x100fe20008010873 */
[----:B------:R-:W-:Y:S01]  /*6060*/  FMNMX.FTZ R101, R110, R101, !PT ;  /* 0x000000656e657209 */ /* 0x000fe20007810000 */
[--C-:B------:R-:W-:Y:S01]  /*6070*/  FFMA.FTZ R20, R89, UR14, -R115.reuse ;  /* 0x0000000e59147c23 */ /* 0x100fe20008010873 */
[----:B------:R-:W-:Y:S01]  /*6080*/  ISETP.GT.AND P3, PT, R140, 0x31, PT ;  /* 0x000000318c00780c */ /* 0x000fe20003f64270 */
[--C-:B------:R-:W-:Y:S01]  /*6090*/  FFMA.FTZ R88, R91, UR14, -R115.reuse ;  /* 0x0000000e5b587c23 */ /* 0x100fe20008010873 */
[----:B---3--:R-:W-:Y:S01]  /*60a0*/  FSEL R109, R128, -INF , P2 ;  /* 0xff800000806d7808 */ /* 0x008fe20001000000 */
        /* <DEDUP_REMOVED lines=8> */
[----:B------:R-:W3:Y:S01]  /*6130*/  MUFU.TANH R118, R118 ;  /* 0x0000007600767308 */ /* 0x000ee20000002400 */
[----:B------:R-:W-:Y:S01]  /*6140*/  ISETP.GT.AND P3, PT, R140, 0x39, PT ;  /* 0x000000398c00780c */ /* 0x000fe20003f64270 */
[--C-:B------:R-:W-:Y:S01]  /*6150*/  FFMA.FTZ R15, R15, UR14, -R115.reuse ;  /* 0x0000000e0f0f7c23 */ /* 0x100fe20008010873 */
[----:B--2---:R-:W-:Y:S01]  /*6160*/  FSEL R114, R114, -INF , P2 ;  /* 0xff80000072727808 */ /* 0x004fe20001000000 */
[--C-:B------:R-:W-:Y:S01]  /*6170*/  FFMA.FTZ R89, R90, UR14, -R115.reuse ;  /* 0x0000000e5a597c23 */ /* 0x100fe20008010873 */
[----:B------:R-:W-:Y:S01]  /*6180*/  ISETP.GT.AND P2, PT, R140, 0x40, PT ;  /* 0x000000408c00780c */ /* 0x000fe20003f44270 */
[----:B------:R-:W-:Y:S01]  /*6190*/  FFMA.FTZ R91, R92, UR14, -R115 ;  /* 0x0000000e5c5b7c23 */ /* 0x000fe20008010873 */
[----:B0-----:R-:W-:Y:S01]  /*61a0*/  FSEL R117, R117, -INF , P3 ;  /* 0xff80000075757808 */ /* 0x001fe20001800000 */
[----:B------:R0:W-:Y:S01]  /*61b0*/  MUFU.EX2 R99, R126 ;  /* 0x0000007e00637308 */ /* 0x0001e20000000800 */
[----:B------:R-:W-:-:S02]  /*61c0*/  ISETP.GT.AND P3, PT, R140, 0x41, PT ;  /* 0x000000418c00780c */ /* 0x000fc40003f64270 */
[----:B-1----:R-:W-:Y:S02]  /*61d0*/  FSEL R116, R116, -INF , P2 ;  /* 0xff80000074747808 */ /* 0x002fe40001000000 */
[----:B------:R-:W-:-:S03]  /*61e0*/  ISETP.GT.AND P2, PT, R140, 0x48, PT ;  /* 0x000000488c00780c */ /* 0x000fc60003f44270 */
[----:B------:R-:W1:Y:S01]  /*61f0*/  MUFU.TANH R119, R119 ;  /* 0x0000007700777308 */ /* 0x000e620000002400 */
[----:B0-----:R-:W-:Y:S01]  /*6200*/  FFMA.FTZ R126, R107, UR14, -R115 ;  /* 0x0000000e6b7e7c23 */ /* 0x001fe20008010873 */
[----:B------:R-:W-:Y:S02]  /*6210*/  FMNMX.FTZ R107, R108, R101, !PT ;  /* 0x000000656c6b7209 */ /* 0x000fe40007810000 */
[----:B---3--:R-:W-:Y:S02]  /*6220*/  FSEL R118, R118, -INF , P3 ;  /* 0xff80000076767808 */ /* 0x008fe40001800000 */
[----:B------:R-:W-:Y:S02]  /*6230*/  FMNMX.FTZ R124, R114, R107, !PT ;  /* 0x0000006b727c7209 */ /* 0x000fe40007810000 */
[----:B------:R-:W0:Y:S01]  /*6240*/  MUFU.TANH R120, R120 ;  /* 0x0000007800787308 */ /* 0x000e220000002400 */
[----:B------:R-:W-:Y:S02]  /*6250*/  ISETP.GT.AND P3, PT, R140, 0x49, PT ;  /* 0x000000498c00780c */ /* 0x000fe40003f64270 */
[----:B------:R-:W-:-:S04]  /*6260*/  FMNMX.FTZ R107, R117, R124, !PT ;  /* 0x0000007c756b7209 */ /* 0x000fc80007810000 */
[----:B------:R-:W-:Y:S01]  /*6270*/  FMNMX.FTZ R107, R116, R107, !PT ;  /* 0x0000006b746b7209 */ /* 0x000fe20007810000 */
[----:B------:R-:W2:Y:S01]  /*6280*/  MUFU.TANH R121, R121 ;  /* 0x0000007900797308 */ /* 0x000ea20000002400 */
[----:B-1----:R-:W-:Y:S02]  /*6290*/  FSEL R119, R119, -INF , P2 ;  /* 0xff80000077777808 */ /* 0x002fe40001000000 */
[----:B------:R-:W-:Y:S02]  /*62a0*/  FMNMX.FTZ R106, R118, R107, !PT ;  /* 0x0000006b766a7209 */ /* 0x000fe40007810000 */
[----:B------:R-:W-:Y:S02]  /*62b0*/  ISETP.GT.AND P2, PT, R140, 0x50, PT ;  /* 0x000000508c00780c */ /* 0x000fe40003f44270 */
[----:B------:R-:W-:Y:S01]  /*62c0*/  FMNMX.FTZ R107, R119, R106, !PT ;  /* 0x0000006a776b7209 */ /* 0x000fe20007810000 */
[----:B------:R-:W1:Y:S01]  /*62d0*/  MUFU.TANH R122, R122 ;  /* 0x0000007a007a7308 */ /* 0x000e620000002400 */
[----:B0-----:R-:W-:-:S02]  /*62e0*/  FSEL R120, R120, -INF , P3 ;  /* 0xff80000078787808 */ /* 0x001fc40001800000 */
[----:B------:R-:W-:Y:S02]  /*62f0*/  ISETP.GT.AND P3, PT, R140, 0x51, PT ;  /* 0x000000518c00780c */ /* 0x000fe40003f64270 */
[----:B------:R-:W-:-:S03]  /*6300*/  FMNMX.FTZ R106, R120, R107, !PT ;  /* 0x0000006b786a7209 */ /* 0x000fc60007810000 */
[----:B------:R-:W0:Y:S01]  /*6310*/  MUFU.TANH R123, R123 ;  /* 0x0000007b007b7308 */ /* 0x000e220000002400 */
[----:B--2---:R-:W-:Y:S02]  /*6320*/  FSEL R121, R121, -INF , P2 ;  /* 0xff80000079797808 */ /* 0x004fe40001000000 */
[----:B------:R-:W-:Y:S02]  /*6330*/  ISETP.GT.AND P2, PT, R140, 0x58, PT ;  /* 0x000000588c00780c */ /* 0x000fe40003f44270 */
[----:B------:R-:W-:Y:S01]  /*6340*/  FMNMX.FTZ R103, R121, R106, !PT ;  /* 0x0000006a79677209 */ /* 0x000fe20007810000 */
[--C-:B------:R-:W-:Y:S02]  /*6350*/  FFMA.FTZ R106, R96, UR14, -R115.reuse ;  /* 0x0000000e606a7c23 */ /* 0x100fe40008010873 */
[----:B------:R-:W2:Y:S01]  /*6360*/  MUFU.TANH R125, R125 ;  /* 0x0000007d007d7308 */ /* 0x000ea20000002400 */
[----:B-1----:R-:W-:Y:S02]  /*6370*/  FSEL R122, R122, -INF , P3 ;  /* 0xff8000007a7a7808 */ /* 0x002fe40001800000 */
[----:B------:R-:W-:Y:S01]  /*6380*/  ISETP.GT.AND P3, PT, R140, 0x59, PT ;  /* 0x000000598c00780c */ /* 0x000fe20003f64270 */
[----:B------:R-:W-:Y:S01]  /*6390*/  FFMA.FTZ R140, R10, UR14, -R115 ;  /* 0x0000000e0a8c7c23 */ /* 0x000fe20008010873 */
[----:B------:R-:W-:-:S03]  /*63a0*/  FMNMX.FTZ R96, R122, R103, !PT ;  /* 0x000000677a607209 */ /* 0x000fc60007810000 */
[----:B------:R-:W-:Y:S01]  /*63b0*/  MUFU.EX2 R97, R97 ;  /* 0x0000006100617308 */ /* 0x000fe20000000800 */
[----:B0-----:R-:W-:-:S04]  /*63c0*/  FSEL R123, R123, -INF , P2 ;  /* 0xff8000007b7b7808 */ /* 0x001fc80001000000 */
[----:B------:R-:W-:-:S03]  /*63d0*/  FMNMX.FTZ R96, R123, R96, !PT ;  /* 0x000000607b607209 */ /* 0x000fc60007810000 */
[----:B------:R-:W-:Y:S01]  /*63e0*/  MUFU.EX2 R156, R156 ;  /* 0x0000009c009c7308 */ /* 0x000fe20000000800 */
[----:B--2---:R-:W-:-:S04]  /*63f0*/  FSEL R125, R125, -INF , P3 ;  /* 0xff8000007d7d7808 */ /* 0x004fc80001800000 */
[----:B------:R-:W-:-:S03]  /*6400*/  FMNMX.FTZ R96, R125, R96, !PT ;  /* 0x000000607d607209 */ /* 0x000fc60007810000 */
[----:B------:R-:W-:Y:S02]  /*6410*/  MUFU.EX2 R158, R158 ;  /* 0x0000009e009e7308 */ /* 0x000fe40000000800 */
[----:B------:R-:W0:Y:S06]  /*6420*/  SHFL.BFLY PT, R107, R96, 0x2, 0x1f ;  /* 0x0c401f00606b7f89 */ /* 0x000e2c00000e0000 */
[----:B------:R-:W-:Y:S08]  /*6430*/  MUFU.EX2 R152, R152 ;  /* 0x0000009800987308 */ /* 0x000ff00000000800 */
[----:B------:R-:W-:Y:S08]  /*6440*/  MUFU.EX2 R101, R126 ;  /* 0x0000007e00657308 */ /* 0x000ff00000000800 */
[----:B------:R-:W-:Y:S01]  /*6450*/  MUFU.EX2 R154, R154 ;  /* 0x0000009a009a7308 */ /* 0x000fe20000000800 */
[----:B0-----:R-:W-:Y:S01]  /*6460*/  FMNMX.FTZ R0, R96, R107, !PT ;  /* 0x0000006b60007209 */ /* 0x001fe20007810000 */
[----:B------:R-:W-:-:S04]  /*6470*/  FFMA.FTZ R107, R12, UR14, -R115 ;  /* 0x0000000e0c6b7c23 */ /* 0x000fc80008010873 */
[----:B------:R-:W0:Y:S02]  /*6480*/  SHFL.BFLY PT, R127, R0, 0x1, 0x1f ;  /* 0x0c201f00007f7f89 */ /* 0x000e2400000e0000 */
[----:B------:R-:W-:Y:S08]  /*6490*/  MUFU.EX2 R105, R105 ;  /* 0x0000006900697308 */ /* 0x000ff00000000800 */
[----:B------:R-:W-:Y:S08]  /*64a0*/  MUFU.EX2 R148, R148 ;  /* 0x0000009400947308 */ /* 0x000ff00000000800 */
[----:B------:R-:W-:Y:S01]  /*64b0*/  MUFU.EX2 R103, R106 ;  /* 0x0000006a00677308 */ /* 0x000fe20000000800 */
[----:B0-----:R-:W-:-:S07]  /*64c0*/  FMNMX.FTZ R12, R0, R127, !PT ;  /* 0x0000007f000c7209 */ /* 0x001fce0007810000 */
[----:B------:R-:W-:Y:S01]  /*64d0*/  MUFU.EX2 R150, R150 ;  /* 0x0000009600967308 */ /* 0x000fe20000000800 */
[C---:B------:R-:W-:Y:S01]  /*64e0*/  FSETP.NEU.FTZ.AND P2, PT, R12.reuse, -INF , PT ;  /* 0xff8000000c00780b */ /* 0x040fe20003f5d000 */
[----:B------:R-:W-:-:S06]  /*64f0*/  FMUL.FTZ R0, R12, UR14 ;  /* 0x0000000e0c007c20 */ /* 0x000fcc0008410000 */
[----:B------:R-:W-:Y:S01]  /*6500*/  MUFU.EX2 R93, R93 ;  /* 0x0000005d005d7308 */ /* 0x000fe20000000800 */
[----:B------:R-:W-:Y:S02]  /*6510*/  FSEL R115, R0, RZ, P2 ;  /* 0x000000ff00737208 */ /* 0x000fe40001000000 */
[----:B------:R-:W-:-:S03]  /*6520*/  FSEL R0, R12, RZ, P2 ;  /* 0x000000ff0c007208 */ /* 0x000fc60001000000 */
[----:B------:R-:W-:Y:S01]  /*6530*/  FFMA.FTZ R153, R111, UR14, -R115 ;  /* 0x0000000e6f997c23 */ /* 0x000fe20008010873 */
[----:B------:R-:W-:Y:S01]  /*6540*/  FSEL R111, R11, RZ, P1 ;  /* 0x000000ff0b6f7208 */ /* 0x000fe20000800000 */
[----:B------:R-:W-:Y:S01]  /*6550*/  FADD.FTZ R0, -R0, R13 ;  /* 0x0000000d00007221 */ /* 0x000fe20000010100 */
[--C-:B------:R-:W-:Y:S01]  /*6560*/  FFMA.FTZ R157, R136, UR14, -R115.reuse ;  /* 0x0000000e889d7c23 */ /* 0x100fe20008010873 */
[--C-:B------:R-:W-:Y:S01]  /*6570*/  FFMA.FTZ R90, R137, UR14, -R115.reuse ;  /* 0x0000000e895a7c23 */ /* 0x100fe20008010873 */
[--C-:B------:R-:W-:Y:S01]  /*6580*/  FFMA.FTZ R159, R139, UR14, -R115.reuse ;  /* 0x0000000e8b9f7c23 */ /* 0x100fe20008010873 */
[----:B------:R-:W-:Y:S01]  /*6590*/  FADD.FTZ R111, -R111, R14 ;  /* 0x0000000e6f6f7221 */ /* 0x000fe20000010100 */
[----:B------:R-:W-:Y:S01]  /*65a0*/  FMUL.FTZ R0, R0, UR14 ;  /* 0x0000000e00007c20 */ /* 0x000fe20008410000 */
[--C-:B------:R-:W-:Y:S01]  /*65b0*/  FFMA.FTZ R92, R138, UR14, -R115.reuse ;  /* 0x0000000e8a5c7c23 */ /* 0x100fe20008010873 */
[----:B------:R-:W-:Y:S01]  /*65c0*/  MUFU.EX2 R157, R157 ;  /* 0x0000009d009d7308 */ /* 0x000fe20000000800 */
[----:B------:R-:W-:Y:S01]  /*65d0*/  FMUL.FTZ R111, R111, UR14 ;  /* 0x0000000e6f6f7c20 */ /* 0x000fe20008410000 */
[--C-:B------:R-:W-:Y:S01]  /*65e0*/  FFMA.FTZ R94, R98, UR14, -R115.reuse ;  /* 0x0000000e625e7c23 */ /* 0x100fe20008010873 */
[--C-:B------:R-:W-:Y:S01]  /*65f0*/  FFMA.FTZ R155, R113, UR14, -R115.reuse ;  /* 0x0000000e719b7c23 */ /* 0x100fe20008010873 */
[--C-:B------:R-:W-:Y:S01]  /*6600*/  FFMA.FTZ R96, R100, UR14, -R115.reuse ;  /* 0x0000000e64607c23 */ /* 0x100fe20008010873 */
[--C-:B------:R-:W-:Y:S01]  /*6610*/  FFMA.FTZ R14, R104, UR14, -R115.reuse ;  /* 0x0000000e680e7c23 */ /* 0x100fe20008010873 */
[--C-:B------:R-:W-:Y:S01]  /*6620*/  FFMA.FTZ R149, R112, UR14, -R115.reuse ;  /* 0x0000000e70957c23 */ /* 0x100fe20008010873 */
[--C-:B------:R-:W-:Y:S01]  /*6630*/  FFMA.FTZ R98, R102, UR14, -R115.reuse ;  /* 0x0000000e66627c23 */ /* 0x100fe20008010873 */
[----:B------:R-:W0:Y:S01]  /*6640*/  MUFU.EX2 R10, R111 ;  /* 0x0000006f000a7308 */ /* 0x000e220000000800 */
[--C-:B------:R-:W-:Y:S01]  /*6650*/  FFMA.FTZ R151, R110, UR14, -R115.reuse ;  /* 0x0000000e6e977c23 */ /* 0x100fe20008010873 */
        /* <DEDUP_REMOVED lines=9> */
[----:B------:R-:W-:-:S05]  /*66f0*/  FFMA.FTZ R123, R123, UR14, -R115 ;  /* 0x0000000e7b7b7c23 */ /* 0x000fca0008010873 */
        /* <DEDUP_REMOVED lines=8> */
[----:B------:R-:W-:-:S04]  /*6780*/  FADD.FTZ R13, R99, R104 ;  /* 0x00000068630d7221 */ /* 0x000fc80000010000 */
[----:B------:R-:W-:Y:S02]  /*6790*/  FADD.FTZ R104, R152, R13 ;  /* 0x0000000d98687221 */ /* 0x000fe40000010000 */
[----:B------:R-:W2:Y:S01]  /*67a0*/  MUFU.EX2 R153, R153 ;  /* 0x0000009900997308 */ /* 0x000ea20000000800 */
[----:B0-----:R-:W-:Y:S01]  /*67b0*/  FADD.FTZ R9, R159, R8 ;  /* 0x000000089f097221 */ /* 0x001fe20000010000 */
[----:B------:R-:W-:Y:S01]  /*67c0*/  FADD.FTZ R13, R101, R104 ;  /* 0x00000068650d7221 */ /* 0x000fe20000010000 */
[----:B------:R-:W-:-:S03]  /*67d0*/  FFMA.FTZ R104, R118, UR14, -R115 ;  /* 0x0000000e76687c23 */ /* 0x000fc60008010873 */
[----:B------:R-:W-:Y:S02]  /*67e0*/  FADD.FTZ R106, R154, R13 ;  /* 0x0000000d9a6a7221 */ /* 0x000fe40000010000 */
[----:B------:R-:W0:Y:S01]  /*67f0*/  MUFU.EX2 R94, R94 ;  /* 0x0000005e005e7308 */ /* 0x000e220000000800 */
[----:B-1----:R-:W-:Y:S01]  /*6800*/  FADD.FTZ R8, R92, R9 ;  /* 0x000000095c087221 */ /* 0x002fe20000010000 */
[----:B------:R-:W-:-:S04]  /*6810*/  FADD.FTZ R13, R105, R106 ;  /* 0x0000006a690d7221 */ /* 0x000fc80000010000 */
[----:B------:R-:W-:Y:S02]  /*6820*/  FADD.FTZ R106, R148, R13 ;  /* 0x0000000d946a7221 */ /* 0x000fe40000010000 */
[----:B------:R-:W1:Y:S01]  /*6830*/  MUFU.EX2 R155, R155 ;  /* 0x0000009b009b7308 */ /* 0x000e620000000800 */
[----:B--2---:R-:W-:Y:S01]  /*6840*/  FADD.FTZ R9, R153, R8 ;  /* 0x0000000899097221 */ /* 0x004fe20000010000 */
[----:B------:R-:W-:Y:S01]  /*6850*/  FADD.FTZ R13, R103, R106 ;  /* 0x0000006a670d7221 */ /* 0x000fe20000010000 */
[--C-:B------:R-:W-:Y:S01]  /*6860*/  FFMA.FTZ R106, R120, UR14, -R115.reuse ;  /* 0x0000000e786a7c23 */ /* 0x100fe20008010873 */
[----:B------:R-:W-:Y:S02]  /*6870*/  FFMA.FTZ R115, R125, UR14, -R115 ;  /* 0x0000000e7d737c23 */ /* 0x000fe40008010873 */
        /* <DEDUP_REMOVED lines=64> */
.L_x_2395:
[----:B------:R-:W0:Y:S01]  /*6c80*/  S2UR UR5, SR_CgaCtaId ;  /* 0x00000000000579c3 */ /* 0x000e220000008800 */
[----:B------:R-:W-:Y:S01]  /*6c90*/  UISETP.GT.AND UP0, UPT, UR4, UR10, UPT ;  /* 0x0000000a0400728c */ /* 0x000fe2000bf04270 */
[----:B------:R-:W-:Y:S01]  /*6ca0*/  F2FP.BF16.F32.PACK_AB R151, R14, R151 ;  /* 0x000000970e97723e */ /* 0x000fe200000010ff */
[----:B------:R-:W-:Y:S01]  /*6cb0*/  UIADD3 UR9, UR9, 0x2a860, URZ ;  /* 0x0002a86009097890 */ /* 0x000fe2000fffe03f */
[----:B------:R-:W-:Y:S01]  /*6cc0*/  F2FP.BF16.F32.PACK_AB R156, R156, R97 ;  /* 0x000000619c9c723e */ /* 0x000fe200000010ff */
[----:B------:R-:W-:Y:S01]  /*6cd0*/  UIADD3 UR4, UR4, -0x1, URZ ;  /* 0xffffffff04047890 */ /* 0x000fe2000fffe03f */
[----:B------:R-:W-:Y:S01]  /*6ce0*/  F2FP.BF16.F32.PACK_AB R157, R90, R157 ;  /* 0x0000009d5a9d723e */ /* 0x000fe200000010ff */
[----:B------:R-:W-:Y:S01]  /*6cf0*/  UMOV UR6, UR39 ;  /* 0x0000002700067c82 */ /* 0x000fe20008000000 */
[----:B------:R-:W-:Y:S01]  /*6d00*/  PLOP3.LUT P1, PT, PT, PT, UP0, 0x80, 0x0 ;  /* 0x000000000000781c */ /* 0x000fe20003f2f008 */
        /* <DEDUP_REMOVED lines=27> */
.L_x_2385:
[----:B------:R-:W-:-:S06]  /*6ec0*/  UISETP.GE.AND UP0, UPT, UR4, UR60, UPT ;  /* 0x0000003c0400728c */ /* 0x000fcc000bf06270 */
[----:B------:R-:W-:-:S13]  /*6ed0*/  PLOP3.LUT P1, PT, PT, PT, UP0, 0x80, 0x0 ;  /* 0x000000000000781c */ /* 0x000fda0003f2f008 */
[----:B------:R-:W-:Y:S05]  /*6ee0*/  @!P1 BRA `(.L_x_2397) ;  /* 0x0000002000c09947 */ /* 0x000fea0003800000 */
[----:B------:R-:W-:Y:S01]  /*6ef0*/  IMAD.MOV.U32 R13, RZ, RZ, R12 ;  /* 0x000000ffff0d7224 */ /* 0x000fe200078e000c */
[----:B------:R-:W-:Y:S01]  /*6f00*/  UMOV UR5, UR38 ;  /* 0x0000002600057c82 */ /* 0x000fe20008000000 */
[----:B------:R-:W-:Y:S01]  /*6f10*/  IMAD.MOV.U32 R14, RZ, RZ, R11 ;  /* 0x000000ffff0e7224 */ /* 0x000fe200078e000b */
[----:B------:R-:W-:Y:S01]  /*6f20*/  UMOV UR6, UR39 ;  /* 0x0000002700067c82 */ /* 0x000fe20008000000 */
[----:B------:R-:W-:Y:S01]  /*6f30*/  ULDC UR7, c[0x0][0x9d8] ;  /* 0x0002760000077ab9 */ /* 0x000fe20000000800 */
[----:B------:R-:W-:-:S05]  /*6f40*/  ULDC UR10, c[0x0][0x988] ;  /* 0x00026200000a7ab9 */ /* 0x000fca0000000800 */
.L_x_2408:
[----:B------:R-:W-:-:S04]  /*6f50*/  UIADD3 UR9, UR6, 0x1, URZ ;  /* 0x0000000106097890 */ /* 0x000fc8000fffe03f */
[----:B------:R-:W-:-:S04]  /*6f60*/  UISETP.NE.AND UP0, UPT, UR9, 0x2, UPT ;  /* 0x000000020900788c */ /* 0x000fc8000bf05270 */
[----:B------:R-:W-:Y:S02]  /*6f70*/  USEL UR9, UR9, URZ, UP0 ;  /* 0x0000003f09097287 */ /* 0x000fe40008000000 */
[----:B------:R-:W-:-:S04]  /*6f80*/  USEL UR38, URZ, 0x1, UP0 ;  /* 0x000000013f267887 */ /* 0x000fc80008000000 */
[----:B------:R-:W-:Y:S01]  /*6f90*/  ULOP3.LUT UR38, UR5, UR38, URZ, 0x3c, !UPT ;  /* 0x0000002605267292 */ /* 0x000fe2000f8e3c3f */
[----:B------:R-:W-:Y:S01]  /*6fa0*/  UMOV UR39, UR9 ;  /* 0x0000000900277c82 */ /* 0x000fe20008000000 */
[----:B------:R-:W-:Y:S10]  /*6fb0*/  @!P0 BRA `(.L_x_2398) ;  /* 0x0000000000048947 */ /* 0x000ff40003800000 */
[----:B------:R-:W-:Y:S01]  /*6fc0*/  BPT.TRAP 0x1 ;  /* 0x000000040000795c */ /* 0x000fe20000300000 */
.L_x_2398:
[----:B------:R-:W-:Y:S01]  /*6fd0*/  ULEA UR8, UR39, UR40, 0x3 ;  /* 0x0000002827087291 */ /* 0x000fe2000f8e183f */
[----:B------:R-:W-:-:S05]  /*6fe0*/  IMAD.U32 R11, RZ, RZ, UR38 ;  /* 0x00000026ff0b7e24 */ /* 0x000fca000f8e00ff */
[----:B------:R-:W-:-:S04]  /*6ff0*/  SHF.L.U32 R11, R11, 0x1f, RZ ;  /* 0x0000001f0b0b7819 */ /* 0x000fc800000006ff */
[----:B------:R0:W1:Y:S01]  /*7000*/  SYNCS.PHASECHK.TRANS64.TRYWAIT P1, [UR8+0x2a830], R11 ;  /* 0x02a8300bff0075a7 */ /* 0x0000620008020148 */
[----:B------:R-:W-:Y:S05]  /*7010*/  @!P0 BRA `(.L_x_2399) ;  /* 0x0000000000048947 */ /* 0x000fea0003800000 */
[----:B------:R-:W-:Y:S01]  /*7020*/  BPT.TRAP 0x1 ;  /* 0x000000040000795c */ /* 0x000fe20000300000 */
.L_x_2399:
[----:B-1----:R-:W-:Y:S05]  /*7030*/  @P1 BRA `(.L_x_2400) ;  /* 0x0000000000081947 */ /* 0x002fea0003800000 */
[----:B------:R-:W1:Y:S02]  /*7040*/  SYNCS.PHASECHK.TRANS64.TRYWAIT P1, [UR8+0x2a830], R11 ;  /* 0x02a8300bff0075a7 */ /* 0x000e640008020148 */
[----:B-1----:R-:W-:Y:S05]  /*7050*/  @!P1 BRA `(.L_x_2401) ;  /* 0x000000c000e49947 */ /* 0x002fea0003800000 */
.L_x_2400:
        /* <DEDUP_REMOVED lines=143> */
.L_x_2402:
[----:B------:R-:W-:Y:S01]  /*7950*/  ULEA UR8, UR6, UR40, 0x3 ;  /* 0x0000002806087291 */ /* 0x000fe2000f8e183f */
[----:B------:R-:W-:-:S04]  /*7960*/  MOV R0, UR5 ;  /* 0x0000000500007c02 */ /* 0x000fc80008000f00 */
[----:B------:R-:W-:-:S04]  /*7970*/  SHF.L.U32 R0, R0, 0x1f, RZ ;  /* 0x0000001f00007819 */ /* 0x000fc800000006ff */
[----:B------:R2:W3:Y:S01]  /*7980*/  SYNCS.PHASECHK.TRANS64.TRYWAIT P1, [UR8+0x2a850], R0 ;  /* 0x02a85000ff0075a7 */ /* 0x0004e20008020148 */
[----:B------:R-:W-:Y:S05]  /*7990*/  @!P0 BRA `(.L_x_2403) ;  /* 0x0000000000048947 */ /* 0x000fea0003800000 */
[----:B------:R-:W-:Y:S01]  /*79a0*/  BPT.TRAP 0x1 ;  /* 0x000000040000795c */ /* 0x000fe20000300000 */
.L_x_2403:
[----:B---3--:R-:W-:Y:S05]  /*79b0*/  @P1 BRA `(.L_x_2404) ;  /* 0x0000000000081947 */ /* 0x008fea0003800000 */
[----:B------:R-:W3:Y:S02]  /*79c0*/  SYNCS.PHASECHK.TRANS64.TRYWAIT P1, [UR8+0x2a850], R0 ;  /* 0x02a85000ff0075a7 */ /* 0x000ee40008020148 */
[----:B---3--:R-:W-:Y:S05]  /*79d0*/  @!P1 BRA `(.L_x_2405) ;  /* 0x000000b8009c9947 */ /* 0x008fea0003800000 */
.L_x_2404:
        /* <DEDUP_REMOVED lines=37> */
.L_x_2406:
        /* <DEDUP_REMOVED lines=58> */
[----:B------:R-:W-:Y:S01]  /*7fd0*/  UMOV UR14, UR10 ;  /* 0x0000000a000e7c82 */ /* 0x000fe20008000000 */
[----:B------:R-:W1:Y:S01]  /*7fe0*/  S2UR UR6, SR_CgaCtaId ;  /* 0x00000000000679c3 */ /* 0x000e620000008800 */
[----:B------:R-:W-:-:S02]  /*7ff0*/  ULEA UR5, UR9, UR40, 0x3 ;  /* 0x0000002809057291 */ /* 0x000fc4000f8e183f */
[----:B------:R-:W3:Y:S01]  /*8000*/  MUFU.TANH R88, R88 ;  /* 0x0000005800587308 */ /* 0x000ee20000002400 */
[----:B--2---:R-:W-:Y:S01]  /*8010*/  FMNMX.FTZ R11, R21, R0, !PT ;  /* 0x00000000150b7209 */ /* 0x004fe20007810000 */
[----:B------:R-:W-:-:S06]  /*8020*/  UIADD3 UR5, UR5, 0x2a840, URZ ;  /* 0x0002a84005057890 */ /* 0x000fcc000fffe03f */
[----:B------:R-:W2:Y:S01]  /*8030*/  MUFU.TANH R140, R140 ;  /* 0x0000008c008c7308 */ /* 0x000ea20000002400 */
[----:B0-----:R-:W-:-:S07]  /*8040*/  FMNMX.FTZ R111, R139, R10, !PT ;  /* 0x0000000a8b6f7209 */ /* 0x001fce0007810000 */
[----:B------:R-:W0:Y:S01]  /*8050*/  MUFU.TANH R89, R89 ;  /* 0x0000005900597308 */ /* 0x000e220000002400 */
[----:B---3--:R-:W-:Y:S01]  /*8060*/  FMNMX.FTZ R0, R88, R11, !PT ;  /* 0x0000000b58007209 */ /* 0x008fe20007810000 */
[----:B-1----:R-:W-:-:S06]  /*8070*/  UPRMT UR5, UR6, 0x654, UR5 ;  /* 0x0000065406057896 */ /* 0x002fcc0008000005 */
[----:B------:R-:W1:Y:S01]  /*8080*/  MUFU.TANH R141, R141 ;  /* 0x0000008d008d7308 */ /* 0x000e620000002400 */
[----:B--2---:R-:W-:Y:S02]  /*8090*/  FMNMX.FTZ R10, R140, R111, !PT ;  /* 0x0000006f8c0a7209 */ /* 0x004fe40007810000 */
        /* <DEDUP_REMOVED lines=25> */
[----:B------:R-:W-:-:S06]  /*8230*/  FMUL.FTZ R111, R131, UR7 ;  /* 0x00000007836f7c20 */ /* 0x000fcc0008410000 */
        /* <DEDUP_REMOVED lines=31> */
[----:B0-----:R-:W-:Y:S01]  /*8430*/  FMNMX.FTZ R10, R116, R121, !PT ;  /* 0x00000079740a7209 */ /* 0x001fe20007810000 */
[----:B------:R-:W-:-:S06]  /*8440*/  FMUL.FTZ R121, R135, UR7 ;  /* 0x0000000787797c20 */ /* 0x000fcc0008410000 */
        /* <DEDUP_REMOVED lines=20> */
[----:B---3--:R-:W-:-:S05]  /*8590*/  FMNMX.FTZ R10, R121, R10, !PT ;  /* 0x0000000a790a7209 */ /* 0x008fca0007810000 */
[----:B------:R-:W0:Y:S01]  /*85a0*/  SHFL.BFLY PT, R125, R10, 0x2, 0x1f ;  /* 0x0c401f000a7d7f89 */ /* 0x000e2200000e0000 */
[----:B--2---:R-:W-:-:S05]  /*85b0*/  FMNMX.FTZ R124, R0, R11, !PT ;  /* 0x0000000b007c7209 */ /* 0x004fca0007810000 */
[----:B------:R-:W1:Y:S01]  /*85c0*/  SHFL.BFLY PT, R11, R124, 0x1, 0x1f ;  /* 0x0c201f007c0b7f89 */ /* 0x000e6200000e0000 */
[----:B0-----:R-:W-:-:S05]  /*85d0*/  FMNMX.FTZ R125, R10, R125, !PT ;  /* 0x0000007d0a7d7209 */ /* 0x001fca0007810000 */
[----:B------:R-:W0:Y:S01]  /*85e0*/  SHFL.BFLY PT, R12, R125, 0x1, 0x1f ;  /* 0x0c201f007d0c7f89 */ /* 0x000e2200000e0000 */
[----:B-1----:R-:W-:-:S05]  /*85f0*/  FMNMX.FTZ R11, R124, R11, !PT ;  /* 0x0000000b7c0b7209 */ /* 0x002fca0007810000 */
[C---:B------:R-:W-:Y:S01]  /*8600*/  FADD.FTZ R14, -R11.reuse, R14 ;  /* 0x0000000e0b0e7221 */ /* 0x040fe20000010100 */
[----:B------:R-:W-:-:S03]  /*8610*/  FMUL.FTZ R126, R11, UR14 ;  /* 0x0000000e0b7e7c20 */ /* 0x000fc60008410000 */
[----:B------:R-:W-:Y:S01]  /*8620*/  FMUL.FTZ R14, R14, UR14 ;  /* 0x0000000e0e0e7c20 */ /* 0x000fe20008410000 */
[--C-:B------:R-:W-:Y:S01]  /*8630*/  FFMA.FTZ R156, R136, UR14, -R126.reuse ;  /* 0x0000000e889c7c23 */ /* 0x100fe2000801087e */
[--C-:B------:R-:W-:Y:S01]  /*8640*/  FFMA.FTZ R158, R138, UR14, -R126.reuse ;  /* 0x0000000e8a9e7c23 */ /* 0x100fe2000801087e */
[--C-:B------:R-:W-:Y:S01]  /*8650*/  FFMA.FTZ R152, R140, UR14, -R126.reuse ;  /* 0x0000000e8c987c23 */ /* 0x100fe2000801087e */
[----:B------:R1:W-:Y:S01]  /*8660*/  MUFU.EX2 R10, R14 ;  /* 0x0000000e000a7308 */ /* 0x0003e20000000800 */
[--C-:B------:R-:W-:Y:S01]  /*8670*/  FFMA.FTZ R127, R141, UR14, -R126.reuse ;  /* 0x0000000e8d7f7c23 */ /* 0x100fe2000801087e */
        /* <DEDUP_REMOVED lines=8> */
[----:B0-----:R-:W-:Y:S01]  /*8700*/  FMNMX.FTZ R12, R125, R12, !PT ;  /* 0x0000000c7d0c7209 */ /* 0x001fe20007810000 */
[--C-:B------:R-:W-:Y:S01]  /*8710*/  FFMA.FTZ R125, R139, UR14, -R126.reuse ;  /* 0x0000000e8b7d7c23 */ /* 0x100fe2000801087e */
[--C-:B------:R-:W-:Y:S01]  /*8720*/  FFMA.FTZ R109, R109, UR14, -R126.reuse ;  /* 0x0000000e6d6d7c23 */ /* 0x100fe2000801087e */
[--C-:B------:R-:W-:Y:S01]  /*8730*/  FFMA.FTZ R146, R112, UR14, -R126.reuse ;  /* 0x0000000e70927c23 */ /* 0x100fe2000801087e */
[--C-:B------:R-:W-:Y:S01]  /*8740*/  FFMA.FTZ R113, R113, UR14, -R126.reuse ;  /* 0x0000000e71717c23 */ /* 0x100fe2000801087e */
[C---:B------:R-:W-:Y:S01]  /*8750*/  FADD.FTZ R0, -R12.reuse, R13 ;  /* 0x0000000d0c007221 */ /* 0x040fe20000010100 */
[----:B-1----:R-:W-:Y:S01]  /*8760*/  FMUL.FTZ R14, R12, UR14 ;  /* 0x0000000e0c0e7c20 */ /* 0x002fe20008410000 */
[----:B------:R-:W-:Y:S01]  /*8770*/  FFMA.FTZ R13, R137, UR14, -R126 ;  /* 0x0000000e890d7c23 */ /* 0x000fe2000801087e */
        /* <DEDUP_REMOVED lines=19> */
[----:B------:R-:W-:Y:S01]  /*88b0*/  FFMA.FTZ R100, R100, UR14, -R14 ;  /* 0x0000000e64647c23 */ /* 0x000fe2000801080e */
[----:B------:R-:W-:Y:S01]  /*88c0*/  FFMA.FTZ R140, R114, UR14, -R126 ;  /* 0x0000000e728c7c23 */ /* 0x000fe2000801087e */
[----:B------:R-:W-:Y:S01]  /*88d0*/  FFMA.FTZ R141, R101, UR14, -R14 ;  /* 0x0000000e658d7c23 */ /* 0x000fe2000801080e */
[----:B------:R-:W-:Y:S01]  /*88e0*/  FFMA.FTZ R115, R115, UR14, -R126 ;  /* 0x0000000e73737c23 */ /* 0x000fe2000801087e */
[----:B------:R-:W-:Y:S01]  /*88f0*/  FFMA.FTZ R102, R102, UR14, -R14 ;  /* 0x0000000e66667c23 */ /* 0x000fe2000801080e */
[----:B------:R-:W1:Y:S01]  /*8900*/  MUFU.EX2 R157, R157 ;  /* 0x0000009d009d7308 */ /* 0x000e620000000800 */
[----:B0-----:R-:W-:Y:S01]  /*8910*/  FFMA.FTZ R9, R10, R9, R13 ;  /* 0x000000090a097223 */ /* 0x001fe2000001000d */
[----:B------:R-:W-:Y:S01]  /*8920*/  FFMA.FTZ R142, R116, UR14, -R126 ;  /* 0x0000000e748e7c23 */ /* 0x000fe2000801087e */
[----:B------:R-:W-:Y:S01]  /*8930*/  FFMA.FTZ R143, R103, UR14, -R14 ;  /* 0x0000000e678f7c23 */ /* 0x000fe2000801080e */
[----:B------:R-:W-:Y:S01]  /*8940*/  FFMA.FTZ R117, R117, UR14, -R126 ;  /* 0x0000000e75757c23 */ /* 0x000fe2000801087e */
[----:B------:R-:W-:Y:S01]  /*8950*/  FADD.FTZ R9, R156, R9 ;  /* 0x000000099c097221 */ /* 0x000fe20000010000 */
[----:B------:R-:W-:Y:S01]  /*8960*/  FFMA.FTZ R104, R104, UR14, -R14 ;  /* 0x0000000e68687c23 */ /* 0x000fe2000801080e */
[----:B------:R-:W-:Y:S01]  /*8970*/  FFMA.FTZ R136, R118, UR14, -R126 ;  /* 0x0000000e76887c23 */ /* 0x000fe2000801087e */
[----:B------:R-:W0:Y:S01]  /*8980*/  MUFU.EX2 R20, R20 ;  /* 0x0000001400147308 */ /* 0x000e220000000800 */
[----:B------:R-:W-:Y:S01]  /*8990*/  FADD.FTZ R106, R158, R9 ;  /* 0x000000099e6a7221 */ /* 0x000fe20000010000 */
[----:B------:R-:W-:Y:S01]  /*89a0*/  FFMA.FTZ R110, R110, UR14, -R14 ;  /* 0x0000000e6e6e7c23 */ /* 0x000fe2000801080e */
[----:B------:R-:W-:Y:S01]  /*89b0*/  FFMA.FTZ R119, R119, UR14, -R126 ;  /* 0x0000000e77777c23 */ /* 0x000fe2000801087e */
[----:B------:R-:W-:Y:S01]  /*89c0*/  FFMA.FTZ R111, R111, UR14, -R14 ;  /* 0x0000000e6f6f7c23 */ /* 0x000fe2000801080e */
[----:B------:R-:W-:Y:S01]  /*89d0*/  FFMA.FTZ R138, R122, UR14, -R126 ;  /* 0x0000000e7a8a7c23 */ /* 0x000fe2000801087e */
[----:B------:R-:W-:Y:S01]  /*89e0*/  FFMA.FTZ R120, R120, UR14, -R14 ;  /* 0x0000000e78787c23 */ /* 0x000fe2000801080e */
[----:B------:R-:W-:Y:S01]  /*89f0*/  FFMA.FTZ R123, R123, UR14, -R126 ;  /* 0x0000000e7b7b7c23 */ /* 0x000fe2000801087e */
[----:B------:R-:W2:Y:S01]  /*8a00*/  MUFU.EX2 R159, R159 ;  /* 0x0000009f009f7308 */ /* 0x000ea20000000800 */
[----:B-1----:R-:W-:Y:S01]  /*8a10*/  FFMA.FTZ R15, R0, R8, R157 ;  /* 0x00000008000f7223 */ /* 0x002fe2000001009d */
[----:B------:R-:W-:-:S06]  /*8a20*/  FFMA.FTZ R14, R121, UR14, -R14 ;  /* 0x0000000e790e7c23 */ /* 0x000fcc000801080e */
        /* <DEDUP_REMOVED lines=88> */
.L_x_2407:
        /* <DEDUP_REMOVED lines=36> */
.L_x_2397:
        /* <DEDUP_REMOVED lines=67> */
.L_x_2409:
[----:B------:R-:W-:Y:S01]  /*9620*/  ULEA UR5, UR39, UR40, 0x3 ;  /* 0x0000002827057291 */ /* 0x000fe2000f8e183f */
[----:B------:R-:W-:-:S05]  /*9630*/  IMAD.U32 R0, RZ, RZ, UR38 ;  /* 0x00000026ff007e24 */ /* 0x000fca000f8e00ff */
[----:B------:R-:W-:-:S04]  /*9640*/  SHF.L.U32 R0, R0, 0x1f, RZ ;  /* 0x0000001f00007819 */ /* 0x000fc800000006ff */
[----:B------:R0:W1:Y:S01]  /*9650*/  SYNCS.PHASECHK.TRANS64.TRYWAIT P1, [UR5+0x2a850], R0 ;  /* 0x02a85000ff0075a7 */ /* 0x0000620008020145 */
[----:B------:R-:W-:Y:S05]  /*9660*/  @!P0 BRA `(.L_x_2410) ;  /* 0x0000000000048947 */ /* 0x000fea0003800000 */
[----:B------:R-:W-:Y:S01]  /*9670*/  BPT.TRAP 0x1 ;  /* 0x000000040000795c */ /* 0x000fe20000300000 */
.L_x_2410:
[----:B-1----:R-:W-:Y:S05]  /*9680*/  @P1 BRA `(.L_x_2411) ;  /* 0x0000000000081947 */ /* 0x002fea0003800000 */
[----:B------:R-:W1:Y:S02]  /*9690*/  SYNCS.PHASECHK.TRANS64.TRYWAIT P1, [UR5+0x2a850], R0 ;  /* 0x02a85000ff0075a7 */ /* 0x000e640008020145 */
[----:B-1----:R-:W-:Y:S05]  /*96a0*/  @!P1 BRA `(.L_x_2412) ;  /* 0x0000009c00809947 */ /* 0x002fea0003800000 */
.L_x_2411:
[----:B------:R-:W-:Y:S01]  /*96b0*/  UIADD3 UR40, UR40, 0x400, URZ ;  /* 0x0000040028287890 */ /* 0x000fe2000fffe03f */
[----:B------:R-:W-:Y:S01]  /*96c0*/  WARPGROUP.ARRIVE ;  /* 0x00000000000079c5 */ /* 0x000fe20000000000 */
[----:B------:R-:W-:Y:S01]  /*96d0*/  UMOV UR7, 0x40000040 ;  /* 0x4000004000077882 */ /* 0x000fe20000000000 */
[----:B01----:R-:W0:Y:S01]  /*96e0*/  SHFL.BFLY PT, R0, R9, 0x2, 0x1f ;  /* 0x0c401f0009007f89 */ /* 0x003e2200000e0000 */
[----:B------:R-:W-:Y:S01]  /*96f0*/  USHF.R.U32.HI UR40, URZ, 0x4, UR40 ;  /* 0x000000043f287899 */ /* 0x000fe20008011628 */
[----:B------:R-:W-:Y:S02]  /*9700*/  IMAD.U32 R7, RZ, RZ, UR14 ;  /* 0x0000000eff077e24 */ /* 0x000fe4000f8e00ff */
[----:B------:R-:W1:Y:S01]  /*9710*/  SHFL.BFLY PT, R3, R8, 0x2, 0x1f ;  /* 0x0c401f0008037f89 */ /* 0x000e6200000e0000 */
[----:B------:R-:W-:Y:S01]  /*9720*/  ULOP3.LUT UR40, UR40, 0x3fff, URZ, 0xc0, !UPT ;  /* 0x00003fff28287892 */ /* 0x000fe2000f8ec03f */
[----:B------:R-:W-:-:S03]  /*9730*/  IMAD.MOV.U32 R96, RZ, RZ, -0x800000 ;  /* 0xff800000ff607424 */ /* 0x000fc600078e00ff */
[----:B------:R-:W-:-:S04]  /*9740*/  ULOP3.LUT UR4, UR40, 0x3000000, URZ, 0xfc, !UPT ;  /* 0x0300000028047892 */ /* 0x000fc8000f8efc3f */
[----:B------:R-:W-:-:S07]  /*9750*/  UIMAD UR4, UR39, 0x600, UR4 ;  /* 0x00000600270478a4 */ /* 0x000fce000f8e0204 */
[----:B------:R-:W-:Y:S02]  /*9760*/  UMOV UR6, UR4 ;  /* 0x0000000400067c82 */ /* 0x000fe40008000000 */
[----:B------:R-:W-:Y:S01]  /*9770*/  HGMMA.64x128x16.F32.BF16 R24, R156, gdesc[UR4].tnspB, R24, gsb0 ;  /* 0x41e000049c187df0 */ /* 0x000fe20008001818 */
[----:B------:R-:W-:Y:S01]  /*9780*/  UIADD3 UR6, UR4, 0x80, URZ ;  /* 0x0000008004067890 */ /* 0x000fe2000fffe03f */
[----:B0-----:R-:W-:Y:S01]  /*9790*/  FADD.FTZ R0, R0, R9 ;  /* 0x0000000900007221 */ /* 0x001fe20000010000 */
[----:B------:R-:W-:Y:S01]  /*97a0*/  UMOV UR7, 0x40000040 ;  /* 0x4000004000077882 */ /* 0x000fe20000000000 */
[----:B-1----:R-:W-:Y:S01]  /*97b0*/  FADD.FTZ R2, R3, R8 ;  /* 0x0000000803027221 */ /* 0x002fe20000010000 */
[----:B------:R-:W-:Y:S02]  /*97c0*/  IMAD.U32 R8, RZ, RZ, UR14 ;  /* 0x0000000eff087e24 */ /* 0x000fe4000f8e00ff */
[----:B------:R-:W0:Y:S04]  /*97d0*/  SHFL.BFLY PT, R3, R0, 0x1, 0x1f ;  /* 0x0c201f0000037f89 */ /* 0x000e2800000e0000 */
[----:B------:R-:W1:Y:S01]  /*97e0*/  SHFL.BFLY PT, R5, R2, 0x1, 0x1f ;  /* 0x0c201f0002057f89 */ /* 0x000e6200000e0000 */
[----:B0-----:R-:W-:Y:S01]  /*97f0*/  FADD.FTZ R10, R0, R3 ;  /* 0x00000003000a7221 */ /* 0x001fe20000010000 */
[----:B------:R-:W-:-:S02]  /*9800*/  IMAD.MOV.U32 R0, RZ, RZ, -0x800000 ;  /* 0xff800000ff007424 */ /* 0x000fc400078e00ff */
[----:B-1----:R-:W-:Y:S02]  /*9810*/  FADD.FTZ R13, R2, R5 ;  /* 0x00000005020d7221 */ /* 0x002fe40000010000 */
[----:B------:R-:W-:Y:S02]  /*9820*/  FSETP.NE.FTZ.AND P1, PT, R10, RZ, PT ;  /* 0x000000ff0a00720b */ /* 0x000fe40003f35000 */
[----:B------:R-:W-:Y:S02]  /*9830*/  CS2R R4, SRZ ;  /* 0x0000000000047805 */ /* 0x000fe4000001ff00 */
        /* <DEDUP_REMOVED lines=35> */
[----:B0-23--:R-:W-:Y:S05]  /*9a70*/  @!P0 BRA `(.L_x_2413) ;  /* 0x0000000000048947 */ /* 0x00dfea0003800000 */
[----:B------:R-:W-:Y:S01]  /*9a80*/  BPT.TRAP 0x1 ;  /* 0x000000040000795c */ /* 0x000fe20000300000 */
.L_x_2413:
        /* <DEDUP_REMOVED lines=18> */
[-C--:B------:R-:W-:Y:S01]  /*9bb0*/  FMUL.FTZ R49, R49, R4.reuse ;  /* 0x0000000431317220 */ /* 0x080fe20000410000 */
[----:B------:R-:W-:Y:S01]  /*9bc0*/  MOV R180, UR6 ;  /* 0x0000000600b47c02 */ /* 0x000fe20008000f00 */
        /* <DEDUP_REMOVED lines=57> */
.L_x_2377:
        /* <DEDUP_REMOVED lines=12> */
[----:B------:R-:W-:Y:S01]  /*a020*/  ULDC.64 UR10, c[0x0][0xc00] ;  /* 0x00030000000a7ab9 */ /* 0x000fe20000000a00 */
[----:B------:R-:W-:Y:S01]  /*a030*/  R2UR UR7, R161 ;  /* 0x00000000a10772ca */ /* 0x000fe200000e0000 */
[----:B------:R-:W-:Y:S01]  /*a040*/  ULDC.64 UR8, c[0x0][0xc00] ;  /* 0x0003000000087ab9 */ /* 0x000fe20000000a00 */
[----:B------:R-:W-:Y:S02]  /*a050*/  R2UR UR12, R179 ;  /* 0x00000000b30c72ca */ /* 0x000fe400000e0000 */
[----:B------:R-:W-:Y:S02]  /*a060*/  R2UR UR13, R160 ;  /* 0x00000000a00d72ca */ /* 0x000fe400000e0000 */
[----:B------:R-:W-:-:S07]  /*a070*/  R2UR UR19, R177 ;  /* 0x00000000b11372ca */ /* 0x000fce00000e0000 */
        /* <DEDUP_REMOVED lines=26> */
[----:B------:R-:W-:Y:S02]  /*a220*/  LOP3.LUT R30, R7, R8, RZ, 0x3c, !PT ;  /* 0x00000008071e7212 */ /* 0x000fe400078e3cff */
[----:B------:R-:W-:Y:S02]  /*a230*/  SHF.R.U64 R6, R6, 0x3, RZ ;  /* 0x0000000306067819 */ /* 0x000fe400000012ff */
[----:B------:R-:W-:-:S02]  /*a240*/  SHF.R.U64 R10, R10, 0x3, RZ ;  /* 0x000000030a0a7819 */ /* 0x000fc400000012ff */
[----:B------:R-:W-:Y:S02]  /*a250*/  LOP3.LUT R8, R101, 0x380, RZ, 0xc0, !PT ;  /* 0x0000038065087812 */ /* 0x000fe400078ec0ff */
[----:B------:R-:W-:Y:S02]  /*a260*/  SHF.R.U64 R12, R12, 0x3, RZ ;  /* 0x000000030c0c7819 */ /* 0x000fe400000012ff */
[----:B------:R-:W-:Y:S02]  /*a270*/  LOP3.LUT R32, R6, R23, RZ, 0x3c, !PT ;  /* 0x0000001706207212 */ /* 0x000fe400078e3cff */
[----:B------:R-:W-:Y:S02]  /*a280*/  LOP3.LUT R28, R10, R35, RZ, 0x3c, !PT ;  /* 0x000000230a1c7212 */ /* 0x000fe400078e3cff */
[----:B------:R-:W-:Y:S02]  /*a290*/  SHF.R.U64 R8, R8, 0x3, RZ ;  /* 0x0000000308087819 */ /* 0x000fe400000012ff */
[----:B------:R-:W-:-:S02]  /*a2a0*/  LOP3.LUT R10, R103, 0x380, RZ, 0xc0, !PT ;  /* 0x00000380670a7812 */ /* 0x000fc400078ec0ff */
[----:B------:R-:W-:Y:S02]  /*a2b0*/  LOP3.LUT R23, R34, 0x380, RZ, 0xc0, !PT ;  /* 0x0000038022177812 */ /* 0x000fe400078ec0ff */
[----:B------:R-:W-:Y:S02]  /*a2c0*/  LOP3.LUT R14, R12, R99, RZ, 0x3c, !PT ;  /* 0x000000630c0e7212 */ /* 0x000fe400078e3cff */
[----:B------:R-:W-:Y:S02]  /*a2d0*/  LOP3.LUT R12, R8, R101, RZ, 0x3c, !PT ;  /* 0x00000065080c7212 */ /* 0x000fe400078e3cff */
[----:B------:R-:W-:Y:S02]  /*a2e0*/  SHF.R.U64 R10, R10, 0x3, RZ ;  /* 0x000000030a0a7819 */ /* 0x000fe400000012ff */
[----:B------:R-:W-:Y:S02]  /*a2f0*/  SHF.R.U64 R23, R23, 0x3, RZ ;  /* 0x0000000317177819 */ /* 0x000fe400000012ff */
[----:B------:R-:W-:-:S02]  /*a300*/  MOV R26, R4 ;  /* 0x00000004001a7202 */ /* 0x000fc40000000f00 */
[----:B------:R-:W-:Y:S02]  /*a310*/  F2FP.BF16.F32.PACK_AB R4, R3, R2 ;  /* 0x000000020304723e */ /* 0x000fe400000010ff */
[----:B------:R-:W-:Y:S02]  /*a320*/  F2FP.BF16.F32.PACK_AB R5, R91, R90 ;  /* 0x0000005a5b05723e */ /* 0x000fe400000010ff */
[----:B------:R-:W-:Y:S02]  /*a330*/  F2FP.BF16.F32.PACK_AB R6, R21, R20 ;  /* 0x000000141506723e */ /* 0x000fe400000010ff */
[----:B------:R-:W-:Y:S01]  /*a340*/  F2FP.BF16.F32.PACK_AB R7, R93, R92 ;  /* 0x0000005c5d07723e */ /* 0x000fe200000010ff */
[----:B------:R-:W-:Y:S01]  /*a350*/  BAR.SYNC.DEFER_BLOCKING 0x1, 0x100 ;  /* 0x0044000000007b1d */ /* 0x000fe20000010000 */
[----:B------:R-:W-:Y:S02]  /*a360*/  MOV R99, R14 ;  /* 0x0000000e00637202 */ /* 0x000fe40000000f00 */
[----:B------:R-:W-:-:S02]  /*a370*/  MOV R98, R12 ;  /* 0x0000000c00627202 */ /* 0x000fc40000000f00 */
[----:B------:R-:W-:Y:S02]  /*a380*/  LOP3.LUT R10, R10, R103, RZ, 0x3c, !PT ;  /* 0x000000670a0a7212 */ /* 0x000fe400078e3cff */
[----:B------:R-:W-:Y:S02]  /*a390*/  LOP3.LUT R8, R23, R34, RZ, 0x3c, !PT ;  /* 0x0000002217087212 */ /* 0x000fe400078e3cff */
[----:B------:R-:W-:Y:S02]  /*a3a0*/  MOV R102, R32 ;  /* 0x0000002000667202 */ /* 0x000fe40000000f00 */
[----:B------:R-:W-:Y:S02]  /*a3b0*/  MOV R101, R30 ;  /* 0x0000001e00657202 */ /* 0x000fe40000000f00 */
[----:B------:R-:W-:Y:S02]  /*a3c0*/  MOV R100, R28 ;  /* 0x0000001c00647202 */ /* 0x000fe40000000f00 */
[----:B------:R-:W-:-:S02]  /*a3d0*/  F2FP.BF16.F32.PACK_AB R12, R89, R88 ;  /* 0x00000058590c723e */ /* 0x000fc400000010ff */
[----:B------:R-:W-:Y:S02]  /*a3e0*/  F2FP.BF16.F32.PACK_AB R13, R95, R94 ;  /* 0x0000005e5f0d723e */ /* 0x000fe400000010ff */
[----:B------:R-:W-:Y:S02]  /*a3f0*/  F2FP.BF16.F32.PACK_AB R14, R37, R36 ;  /* 0x00000024250e723e */ /* 0x000fe400000010ff */
[----:B------:R-:W-:Y:S02]  /*a400*/  F2FP.BF16.F32.PACK_AB R15, R39, R38 ;  /* 0x00000026270f723e */ /* 0x000fe400000010ff */
[----:B------:R-:W-:Y:S01]  /*a410*/  F2FP.BF16.F32.PACK_AB R28, R41, R40 ;  /* 0x00000028291c723e */ /* 0x000fe200000010ff */
[----:B------:R0:W-:Y:S01]  /*a420*/  STSM.16.M88.4 [R26], R4 ;  /* 0x000000041a007844 */ /* 0x0001e20000000200 */
[----:B------:R-:W-:Y:S02]  /*a430*/  F2FP.BF16.F32.PACK_AB R29, R43, R42 ;  /* 0x0000002a2b1d723e */ /* 0x000fe400000010ff */
[----:B------:R-:W-:Y:S01]  /*a440*/  F2FP.BF16.F32.PACK_AB R30, R45, R44 ;  /* 0x0000002c2d1e723e */ /* 0x000fe200000010ff */
[----:B------:R-:W-:Y:S01]  /*a450*/  STSM.16.M88.4 [R102], R12 ;  /* 0x0000000c66007844 */ /* 0x000fe20000000200 */
[----:B------:R-:W-:-:S02]  /*a460*/  F2FP.BF16.F32.PACK_AB R31, R47, R46 ;  /* 0x0000002e2f1f723e */ /* 0x000fc400000010ff */
[----:B------:R-:W-:Y:S02]  /*a470*/  F2FP.BF16.F32.PACK_AB R32, R49, R48 ;  /* 0x000000303120723e */ /* 0x000fe400000010ff */
[----:B------:R-:W-:Y:S01]  /*a480*/  F2FP.BF16.F32.PACK_AB R33, R51, R50 ;  /* 0x000000323321723e */ /* 0x000fe200000010ff */
[----:B------:R-:W-:Y:S01]  /*a490*/  STSM.16.M88.4 [R101], R28 ;  /* 0x0000001c65007844 */ /* 0x000fe20000000200 */
[----:B------:R-:W-:Y:S02]  /*a4a0*/  F2FP.BF16.F32.PACK_AB R34, R53, R52 ;  /* 0x000000343522723e */ /* 0x000fe400000010ff */
        /* <DEDUP_REMOVED lines=32> */
[----:B------:R-:W-:Y:S01]  /*a6b0*/  UISETP.NE.U32.AND UP0, UPT, UR8, URZ, UPT ;  /* 0x0000003f0800728c */ /* 0x000fe2000bf05070 */
[----:B------:R-:W-:-:S03]  /*a6c0*/  ULDC UR4, c[0x0][0xa88] ;  /* 0x0002a20000047ab9 */ /* 0x000fc60000000800 */
[----:B------:R-:W-:Y:S01]  /*a6d0*/  UISETP.NE.AND.EX UP0, UPT, UR9, URZ, UPT, UP0 ;  /* 0x0000003f0900728c */ /* 0x000fe2000bf05300 */
[----:B------:R-:W-:Y:S01]  /*a6e0*/  IMAD.U32 R23, RZ, RZ, UR4 ;  /* 0x00000004ff177e24 */ /* 0x000fe2000f8e00ff */
[----:B------:R-:W-:-:S04]  /*a6f0*/  ULDC UR4, c[0x0][0xad4] ;  /* 0x0002b50000047ab9 */ /* 0x000fc80000000800 */
[----:B------:R-:W-:Y:S02]  /*a700*/  PLOP3.LUT P4, PT, PT, PT, UP0, 0x80, 0x0 ;  /* 0x000000000000781c */ /* 0x000fe40003f8f008 */
[----:B0-----:R-:W-:-:S03]  /*a710*/  ISETP.NE.AND P1, PT, R26, 0x1, PT ;  /* 0x000000011a00780c */ /* 0x001fc60003f25270 */
[----:B------:R-:W-:-:S04]  /*a720*/  @UP0 ULEA UR8, UP1, UR7, UR8, 0x2 ;  /* 0x0000000807080291 */ /* 0x000fc8000f82103f */
[----:B------:R-:W-:Y:S02]  /*a730*/  @UP0 ULEA.HI.X UR9, UR7, UR9, UR12, 0x2, UP1 ;  /* 0x0000000907090291 */ /* 0x000fe400088f140c */
[----:B------:R-:W-:Y:S01]  /*a740*/  UISETP.NE.AND UP0, UPT, UR14, URZ, UPT ;  /* 0x0000003f0e00728c */ /* 0x000fe2000bf05270 */
[----:B------:R-:W-:-:S03]  /*a750*/  IMAD.U32 R4, RZ, RZ, UR8 ;  /* 0x00000008ff047e24 */ /* 0x000fc6000f8e00ff */
[----:B------:R-:W0:Y:S01]  /*a760*/  @P1 LDC R6, c[0x0][0xbec] ;  /* 0x0002fb00ff061b82 */ /* 0x000e220000000800 */
[----:B------:R-:W-:Y:S01]  /*a770*/  USEL UR4, UR14, UR4, UP0 ;  /* 0x000000040e047287 */ /* 0x000fe20008000000 */
[----:B------:R-:W-:Y:S01]  /*a780*/  IMAD.U32 R5, RZ, RZ, UR9 ;  /* 0x00000009ff057e24 */ /* 0x000fe2000f8e00ff */
[----:B------:R-:W-:Y:S02]  /*a790*/  UMOV UR18, 0x9b8 ;  /* 0x000009b800127882 */ /* 0x000fe40000000000 */
[----:B------:R-:W-:-:S03]  /*a7a0*/  UISETP.GT.AND UP1, UPT, UR4, 0x1, UPT ;  /* 0x000000010400788c */ /* 0x000fc6000bf24270 */
[----:B------:R-:W1:Y:S01]  /*a7b0*/  @P1 LDC R9, c[0x0][0xbf0] ;  /* 0x0002fc00ff091b82 */ /* 0x000e620000000800 */
[----:B------:R-:W-:Y:S01]  /*a7c0*/  USEL UR18, UR18, 0x978, UP1 ;  /* 0x0000097812127887 */ /* 0x000fe20008800000 */
[----:B------:R-:W-:Y:S01]  /*a7d0*/  VIADD R11, R18, UR42 ;  /* 0x0000002a120b7c36 */ /* 0x000fe20008000000 */
[----:B------:R-:W-:Y:S01]  /*a7e0*/  UISETP.NE.U32.AND UP0, UPT, UR10, URZ, UPT ;  /* 0x0000003f0a00728c */ /* 0x000fe2000bf05070 */
[----:B------:R0:W5:Y:S01]  /*a7f0*/  @P4 LDG.E R23, desc[UR36][R4.64] ;  /* 0x0000002404174981 */ /* 0x000162000c1e1900 */
[----:B------:R-:W-:Y:S01]  /*a800*/  UMOV UR4, URZ ;  /* 0x0000003f00047c82 */ /* 0x000fe20008000000 */
[----:B------:R-:W-:Y:S01]  /*a810*/  USEL UR16, UR13, URZ, UP1 ;  /* 0x0000003f0d107287 */ /* 0x000fe20008800000 */
[----:B------:R-:W-:Y:S01]  /*a820*/  IMAD.MOV.U32 R7, RZ, RZ, R11 ;  /* 0x000000ffff077224 */ /* 0x000fe200078e000b */
[----:B------:R-:W-:-:S04]  /*a830*/  UISETP.NE.AND.EX UP0, UPT, UR11, URZ, UPT, UP0 ;  /* 0x0000003f0b00728c */ /* 0x000fc8000bf05300 */
[----:B------:R-:W-:Y:S01]  /*a840*/  USEL UR7, UR7, URZ, !UP0 ;  /* 0x0000003f07077287 */ /* 0x000fe2000c000000 */
[----:B------:R-:W-:Y:S01]  /*a850*/  ULDC.64 UR10, c[0x0][UR18+0x220] ;  /* 0x00008800120a7abb */ /* 0x000fe20008000a00 */
[----:B------:R-:W-:Y:S01]  /*a860*/  USEL UR17, UR12, URZ, !UP0 ;  /* 0x0000003f0c117287 */ /* 0x000fe2000c000000 */
[----:B0-----:R-:W-:Y:S01]  /*a870*/  @P1 IMAD.HI.U32 R4, R11, R6, RZ ;  /* 0x000000060b041227 */ /* 0x001fe200078e00ff */
[----:B------:R-:W-:Y:S01]  /*a880*/  ULDC.64 UR8, c[0x0][UR18+0x218] ;  /* 0x0000860012087abb */ /* 0x000fe20008000a00 */
[----:B------:R-:W-:Y:S01]  /*a890*/  UIMAD UR11, UR11, UR7, URZ ;  /* 0x000000070b0b72a4 */ /* 0x000fe2000f8e023f */
[----:B------:R-:W-:Y:S01]  /*a8a0*/  ULDC.64 UR12, c[0x0][UR18+0x228] ;  /* 0x00008a00120c7abb */ /* 0x000fe20008000a00 */
[----:B------:R-:W-:Y:S02]  /*a8b0*/  UIMAD.WIDE.U32 UR14, UR8, UR19, URZ ;  /* 0x00000013080e72a5 */ /* 0x000fe4000f8e003f */
[----:B------:R-:W-:Y:S01]  /*a8c0*/  UIMAD UR19, UR9, UR19, URZ ;  /* 0x00000013091372a4 */ /* 0x000fe2000f8e023f */
[----:B-1----:R-:W-:Y:S01]  /*a8d0*/  @P1 SHF.R.U32.HI R7, RZ, R9, R4 ;  /* 0x00000009ff071219 */ /* 0x002fe20000011604 */
[----:B------:R-:W-:-:S02]  /*a8e0*/  UIMAD.WIDE.U32 UR20, UR12, UR16, URZ ;  /* 0x000000100c1472a5 */ /* 0x000fc4000f8e003f */
[----:B------:R-:W-:Y:S02]  /*a8f0*/  UIMAD.WIDE.U32 UR8, UR10, UR7, URZ ;  /* 0x000000070a0872a5 */ /* 0x000fe4000f8e003f */
[----:B------:R-:W-:Y:S01]  /*a900*/  UIMAD UR12, UR13, UR16, URZ ;  /* 0x000000100d0c72a4 */ /* 0x000fe2000f8e023f */
[----:B------:R-:W-:Y:S01]  /*a910*/  IMAD.MOV R9, RZ, RZ, -R7 ;  /* 0x000000ffff097224 */ /* 0x000fe200078e0a07 */
[----:B------:R-:W-:Y:S01]  /*a920*/  UIMAD UR11, UR10, UR17, UR11 ;  /* 0x000000110a0b72a4 */ /* 0x000fe2000f8e020b */
[----:B------:R-:W-:Y:S01]  /*a930*/  MOV R4, UR20 ;  /* 0x0000001400047c02 */ /* 0x000fe20008000f00 */
[----:B------:R-:W-:Y:S02]  /*a940*/  UIADD3 UR12, UR21, UR12, URZ ;  /* 0x0000000c150c7290 */ /* 0x000fe4000fffe03f */
[----:B------:R-:W-:Y:S01]  /*a950*/  IMAD.U32 R5, RZ, RZ, UR21 ;  /* 0x00000015ff057e24 */ /* 0x000fe2000f8e00ff */
[----:B------:R-:W-:Y:S01]  /*a960*/  UIADD3 UR10, UR9, UR11, URZ ;  /* 0x0000000b090a7290 */ /* 0x000fe2000fffe03f */
[----:B------:R-:W-:Y:S01]  /*a970*/  IMAD R9, R26, R9, R11 ;  /* 0x000000091a097224 */ /* 0x000fe200078e020b */
[----:B------:R-:W-:Y:S01]  /*a980*/  UIADD3 UR19, UR15, UR19, URZ ;  /* 0x000000130f137290 */ /* 0x000fe2000fffe03f */
[----:B------:R-:W-:Y:S01]  /*a990*/  SHF.R.S32.HI R5, RZ, 0x1f, R7 ;  /* 0x0000001fff057819 */ /* 0x000fe20000011407 */
[----:B------:R-:W-:Y:S01]  /*a9a0*/  IMAD.U32 R8, RZ, RZ, UR12 ;  /* 0x0000000cff087e24 */ /* 0x000fe2000f8e00ff */
[----:B------:R-:W-:Y:S01]  /*a9b0*/  ULDC.64 UR12, c[0x0][0xba8] ;  /* 0x0002ea00000c7ab9 */ /* 0x000fe20000000a00 */
[----:B------:R-:W-:Y:S01]  /*a9c0*/  SHF.R.S32.HI R6, RZ, 0x1f, R9 ;  /* 0x0000001fff067819 */ /* 0x000fe20000011409 */
[----:B------:R-:W-:Y:S01]  /*a9d0*/  @!UP1 ULDC UR12, c[0x0][0xb50] ;  /* 0x0002d400000c9ab9 */ /* 0x000fe20000000800 */
[----:B------:R-:W-:Y:S01]  /*a9e0*/  @!UP1 ULDC UR13, c[0x0][0xb54] ;  /* 0x0002d500000d9ab9 */ /* 0x000fe20000000800 */
[----:B--2---:R-:W-:-:S13]  /*a9f0*/  @P0 R2UR UR4, R34 ;  /* 0x00000000220402ca */ /* 0x004fda00000e0000 */
[----:B------:R-:W-:Y:S02]  /*aa00*/  UIADD3 UR14, UP0, UP2, UR8, UR14, UR4 ;  /* 0x0000000e080e7290 */ /* 0x000fe4000fa1e004 */
[----:B------:R-:W-:Y:S01]  /*aa10*/  USHF.R.S32.HI UR11, URZ, 0x1f, UR4 ;  /* 0x0000001f3f0b7899 */ /* 0x000fe20008011404 */
[----:B------:R-:W-:-:S03]  /*aa20*/  ULDC.64 UR8, c[0x0][UR18+0x210] ;  /* 0x0000840012087abb */ /* 0x000fc60008000a00 */
[----:B------:R-:W-:Y:S01]  /*aa30*/  UIADD3.X UR10, UR10, UR19, UR11, UP0, UP2 ;  /* 0x000000130a0a7290 */ /* 0x000fe200087e440b */
[----:B------:R-:W-:Y:S01]  /*aa40*/  IADD3 R4, P2, P3, R7, UR14, R4 ;  /* 0x0000000e07047c10 */ /* 0x000fe2000fb5e004 */
[----:B------:R-:W-:-:S04]  /*aa50*/  IMAD R7, R9, UR9, RZ ;  /* 0x0000000909077c24 */ /* 0x000fc8000f8e02ff */
[----:B------:R-:W-:Y:S01]  /*aa60*/  IADD3.X R5, R5, UR10, R8, P2, P3 ;  /* 0x0000000a05057c10 */ /* 0x000fe200097e6408 */
[----:B------:R-:W-:Y:S02]  /*aa70*/  IMAD R7, R6, UR8, R7 ;  /* 0x0000000806077c24 */ /* 0x000fe4000f8e0207 */
        /* <DEDUP_REMOVED lines=9> */
.L_x_2416:
[----:B------:R-:W-:Y:S01]  /*ab10*/  SHFL.IDX PT, R4, R9, RZ, 0x1c1f ;  /* 0x001c1fff09047589 */ /* 0x000fe200000e0000 */
[----:B------:R-:W-:Y:S01]  /*ab20*/  VIADD R12, R198, UR42 ;  /* 0x0000002ac60c7c36 */ /* 0x000fe20008000000 */
[----:B------:R-:W-:Y:S01]  /*ab30*/  LOP3.LUT P0, RZ, R181, 0x3, RZ, 0xc0, !PT ;  /* 0x00000003b5ff7812 */ /* 0x000fe2000780c0ff */
[----:B-----5:R-:W-:Y:S01]  /*ab40*/  IMAD R23, R23, R26, RZ ;  /* 0x0000001a17177224 */ /* 0x020fe200078e02ff */
[----:B------:R-:W0:Y:S01]  /*ab50*/  SHFL.IDX PT, R5, R10, RZ, 0x1c1f ;  /* 0x001c1fff0a057589 */ /* 0x000e2200000e0000 */
[C---:B------:R-:W-:Y:S01]  /*ab60*/  VIADD R8, R12.reuse, 0x8 ;  /* 0x000000080c087836 */ /* 0x040fe20000000000 */
[----:B------:R-:W-:Y:S02]  /*ab70*/  PLOP3.LUT P3, PT, PT, PT, UP1, 0x80, 0x0 ;  /* 0x000000000000781c */ /* 0x000fe40003f6f018 */
[----:B------:R-:W-:Y:S01]  /*ab80*/  SHFL.IDX PT, R6, R9, 0x1, 0x1c1f ;  /* 0x003c1f0009067f89 */ /* 0x000fe200000e0000 */
[-C--:B------:R-:W-:Y:S02]  /*ab90*/  ISETP.GE.OR P2, PT, R12, R23.reuse, P0 ;  /* 0x000000170c00720c */ /* 0x080fe40000746670 */
[-C--:B------:R-:W-:Y:S01]  /*aba0*/  ISETP.GE.OR P0, PT, R8, R23.reuse, P0 ;  /* 0x000000170800720c */ /* 0x080fe20000706670 */
[----:B------:R-:W1:Y:S10]  /*abb0*/  SHFL.IDX PT, R7, R10, 0x1, 0x1c1f ;  /* 0x003c1f000a077f89 */ /* 0x000e7400000e0000 */
[----:B0-----:R0:W-:Y:S01]  /*abc0*/  @!P2 ST.E desc[UR36][R4.64], R96 ;  /* 0x000000600400a985 */ /* 0x0011e2000c101924 */
[----:B------:R-:W-:-:S03]  /*abd0*/  ISETP.GE.AND P2, PT, R12, R23, PT ;  /* 0x000000170c00720c */ /* 0x000fc60003f46270 */
[----:B-1----:R0:W-:Y:S01]  /*abe0*/  @!P0 ST.E desc[UR36][R6.64], R0 ;  /* 0x0000000006008985 */ /* 0x0021e2000c101924 */
[----:B------:R-:W-:Y:S01]  /*abf0*/  ISETP.GE.AND P0, PT, R8, R23, PT ;  /* 0x000000170800720c */ /* 0x000fe20003f06270 */
[----:B------:R-:W-:-:S12]  /*ac00*/  @P3 BRA `(.L_x_2417) ;  /* 0x00000008008c3947 */ /* 0x000fd80003800000 */
[----:B------:R-:W-:Y:S01]  /*ac10*/  IMAD R3, R178, 0x40, R16 ;  /* 0x00000040b2037824 */ /* 0x000fe200078e0210 */
[----:B------:R-:W-:Y:S01]  /*ac20*/  ULDC.64 UR12, c[0x0][0xaa0] ;  /* 0x0002a800000c7ab9 */ /* 0x000fe20000000a00 */
[----:B------:R-:W-:Y:S02]  /*ac30*/  R2UR UR14, R177 ;  /* 0x00000000b10e72ca */ /* 0x000fe400000e0000 */
[----:B------:R-:W-:-:S03]  /*ac40*/  IMAD.WIDE R24, R3, 0x2, R24 ;  /* 0x0000000203187825 */ /* 0x000fc600078e0218 */
[C---:B------:R-:W-:Y:S02]  /*ac50*/  IADD3 R9, P6, R24.reuse, 0x1000, RZ ;  /* 0x0000100018097810 */ /* 0x040fe40007fde0ff */
[C---:B------:R-:W-:Y:S02]  /*ac60*/  IADD3 R13, P5, R24.reuse, 0x2000, RZ ;  /* 0x00002000180d7810 */ /* 0x040fe40007fbe0ff */
[----:B------:R-:W-:Y:S02]  /*ac70*/  LOP3.LUT R8, R9, 0x380, RZ, 0xc0, !PT ;  /* 0x0000038009087812 */ /* 0x000fe400078ec0ff */
[----:B------:R-:W-:Y:S02]  /*ac80*/  IADD3 R29, P4, R24, 0x3000, RZ ;  /* 0x00003000181d7810 */ /* 0x000fe40007f9e0ff */
[----:B------:R-:W-:Y:S02]  /*ac90*/  SHF.R.U64 R8, R8, 0x3, RZ ;  /* 0x0000000308087819 */ /* 0x000fe400000012ff */
[----:B------:R-:W-:-:S02]  /*aca0*/  IADD3 R33, P3, R24, 0x4000, RZ ;  /* 0x0000400018217810 */ /* 0x000fc40007f7e0ff */
[----:B------:R-:W-:Y:S02]  /*acb0*/  LOP3.LUT R8, R8, R9, RZ, 0x3c, !PT ;  /* 0x0000000908087212 */ /* 0x000fe400078e3cff */
[----:B------:R-:W-:Y:S02]  /*acc0*/  IADD3.X R9, RZ, R25, RZ, P6, !PT ;  /* 0x00000019ff097210 */ /* 0x000fe400037fe4ff */
[C---:B------:R-:W-:Y:S02]  /*acd0*/  IADD3 R3, P6, R24.reuse, 0x7000, RZ ;  /* 0x0000700018037810 */ /* 0x040fe40007fde0ff */
[C---:B------:R-:W-:Y:S02]  /*ace0*/  IADD3 R37, P2, R24.reuse, 0x5000, RZ ;  /* 0x0000500018257810 */ /* 0x040fe40007f5e0ff */
[C---:B------:R-:W-:Y:S01]  /*acf0*/  IADD3 R41, P0, R24.reuse, 0x6000, RZ ;  /* 0x0000600018297810 */ /* 0x040fe20007f1e0ff */
[----:B------:R-:W-:Y:S01]  /*ad00*/  IMAD.X R45, RZ, RZ, R25, P6 ;  /* 0x000000ffff2d7224 */ /* 0x000fe200030e0619 */
[----:B0-----:R-:W-:Y:S01]  /*ad10*/  LOP3.LUT R5, R24, 0x380, RZ, 0xc0, !PT ;  /* 0x0000038018057812 */ /* 0x001fe200078ec0ff */
[----:B------:R-:W-:Y:S01]  /*ad20*/  UIMAD UR10, UR11, UR12, URZ ;  /* 0x0000000c0b0a72a4 */ /* 0x000fe2000f8e023f */
[----:B------:R-:W-:Y:S01]  /*ad30*/  LOP3.LUT R0, R3, 0x380, RZ, 0xc0, !PT ;  /* 0x0000038003007812 */ /* 0x000fe200078ec0ff */
[----:B------:R-:W-:Y:S01]  /*ad40*/  UIMAD.WIDE.U32 UR8, UR4, UR12, URZ ;  /* 0x0000000c040872a5 */ /* 0x000fe2000f8e003f */
[----:B------:R-:W-:Y:S01]  /*ad50*/  LOP3.LUT R12, R13, 0x380, RZ, 0xc0, !PT ;  /* 0x000003800d0c7812 */ /* 0x000fe200078ec0ff */
[----:B------:R-:W5:Y:S01]  /*ad60*/  LD.E.128 R8, desc[UR36][R8.64] ;  /* 0x0000002408087980 */ /* 0x000f62000c101d00 */
[----:B------:R-:W-:-:S02]  /*ad70*/  LOP3.LUT R28, R29, 0x380, RZ, 0xc0, !PT ;  /* 0x000003801d1c7812 */ /* 0x000fc400078ec0ff */
[----:B------:R-:W-:Y:S02]  /*ad80*/  LOP3.LUT R32, R33, 0x380, RZ, 0xc0, !PT ;  /* 0x0000038021207812 */ /* 0x000fe400078ec0ff */
[----:B------:R-:W-:Y:S02]  /*ad90*/  LOP3.LUT R36, R37, 0x380, RZ, 0xc0, !PT ;  /* 0x0000038025247812 */ /* 0x000fe400078ec0ff */
[----:B------:R-:W-:Y:S02]  /*ada0*/  LOP3.LUT R40, R41, 0x380, RZ, 0xc0, !PT ;  /* 0x0000038029287812 */ /* 0x000fe400078ec0ff */
[----:B------:R-:W-:Y:S02]  /*adb0*/  SHF.R.U64 R5, R5, 0x3, RZ ;  /* 0x0000000305057819 */ /* 0x000fe400000012ff */
[----:B------:R-:W-:Y:S02]  /*adc0*/  SHF.R.U64 R0, R0, 0x3, RZ ;  /* 0x0000000300007819 */ /* 0x000fe400000012ff */
[----:B------:R-:W-:-:S02]  /*add0*/  SHF.R.U64 R12, R12, 0x3, RZ ;  /* 0x000000030c0c7819 */ /* 0x000fc400000012ff */
[----:B------:R-:W-:Y:S02]  /*ade0*/  SHF.R.U64 R28, R28, 0x3, RZ ;  /* 0x000000031c1c7819 */ /* 0x000fe400000012ff */
[----:B------:R-:W-:Y:S02]  /*adf0*/  SHF.R.U64 R32, R32, 0x3, RZ ;  /* 0x0000000320207819 */ /* 0x000fe400000012ff */
[----:B------:R-:W-:Y:S02]  /*ae00*/  SHF.R.U64 R36, R36, 0x3, RZ ;  /* 0x0000000324247819 */ /* 0x000fe400000012ff */
[----:B------:R-:W-:Y:S02]  /*ae10*/  SHF.R.U64 R40, R40, 0x3, RZ ;  /* 0x0000000328287819 */ /* 0x000fe400000012ff */
[----:B------:R-:W-:Y:S02]  /*ae20*/  LOP3.LUT R24, R5, R24, RZ, 0x3c, !PT ;  /* 0x0000001805187212 */ /* 0x000fe400078e3cff */
[----:B------:R-:W-:-:S02]  /*ae30*/  LOP3.LUT R44, R0, R3, RZ, 0x3c, !PT ;  /* 0x00000003002c7212 */ /* 0x000fc400078e3cff */
[----:B------:R-:W0:Y:S01]  /*ae40*/  @P1 LDC R3, c[0x0][0xbec] ;  /* 0x0002fb00ff031b82 */ /* 0x000e220000000800 */
        /* <DEDUP_REMOVED lines=10> */
[----:B------:R1:W5:Y:S01]  /*aef0*/  LD.E.128 R4, desc[UR36][R24.64] ;  /* 0x0000002418047980 */ /* 0x000362000c101d00 */
[----:B------:R-:W-:Y:S01]  /*af00*/  UIMAD UR10, UR4, UR13, UR10 ;  /* 0x0000000d040a72a4 */ /* 0x000fe2000f8e020a */
[----:B------:R-:W-:-:S02]  /*af10*/  IMAD R0, R22, 0x20, R178 ;  /* 0x0000002016007824 */ /* 0x000fc400078e02b2 */
[----:B------:R-:W5:Y:S04]  /*af20*/  LD.E.128 R12, desc[UR36][R12.64] ;  /* 0x000000240c0c7980 */ /* 0x000f68000c101d00 */
[----:B------:R-:W5:Y:S01]  /*af30*/  LD.E.128 R28, desc[UR36][R28.64] ;  /* 0x000000241c1c7980 */ /* 0x000f62000c101d00 */
[----:B-1----:R-:W1:Y:S01]  /*af40*/  @P1 LDC R25, c[0x0][0xbf0] ;  /* 0x0002fc00ff191b82 */ /* 0x002e620000000800 */
[----:B------:R-:W-:Y:S01]  /*af50*/  UIADD3 UR9, UR9, UR10, URZ ;  /* 0x0000000a09097290 */ /* 0x000fe2000fffe03f */
[----:B------:R-:W-:Y:S01]  /*af60*/  IADD3 R20, R0, UR42, RZ ;  /* 0x0000002a00147c10 */ /* 0x000fe2000fffe0ff */
[----:B------:R-:W5:Y:S01]  /*af70*/  LD.E.128 R32, desc[UR36][R32.64] ;  /* 0x0000002420207980 */ /* 0x000f62000c101d00 */
[----:B------:R-:W-:Y:S02]  /*af80*/  ULDC.64 UR10, c[0x0][0xae8] ;  /* 0x0002ba00000a7ab9 */ /* 0x000fe40000000a00 */
[----:B------:R-:W-:Y:S01]  /*af90*/  UIMAD.WIDE.U32 UR8, UR14, UR10, UR8 ;  /* 0x0000000a0e0872a5 */ /* 0x000fe2000f8e0008 */
[----:B------:R-:W5:Y:S01]  /*afa0*/  LD.E.128 R36, desc[UR36][R36.64] ;  /* 0x0000002424247980 */ /* 0x000f62000c101d00 */
[----:B------:R-:W-:Y:S01]  /*afb0*/  USHF.R.S32.HI UR4, URZ, 0x1f, UR7 ;  /* 0x0000001f3f047899 */ /* 0x000fe20008011407 */
[----:B0-----:R-:W-:Y:S01]  /*afc0*/  @P1 IMAD.HI.U32 R0, R20, R3, RZ ;  /* 0x0000000314001227 */ /* 0x001fe200078e00ff */
[----:B------:R-:W-:Y:S01]  /*afd0*/  UIMAD UR9, UR14, UR11, UR9 ;  /* 0x0000000b0e0972a4 */ /* 0x000fe2000f8e0209 */
[----:B------:R-:W5:Y:S02]  /*afe0*/  LD.E.128 R40, desc[UR36][R40.64] ;  /* 0x0000002428287980 */ /* 0x000f64000c101d00 */
[----:B------:R-:W-:-:S02]  /*aff0*/  ULDC.64 UR10, c[0x0][0xaf0] ;  /* 0x0002bc00000a7ab9 */ /* 0x000fc40000000a00 */
[----:B------:R-:W-:Y:S01]  /*b000*/  UIMAD UR4, UR4, UR10, URZ ;  /* 0x0000000a040472a4 */ /* 0x000fe2000f8e023f */
[----:B------:R-:W-:Y:S01]  /*b010*/  IMAD.MOV.U32 R21, RZ, RZ, R20 ;  /* 0x000000ffff157224 */ /* 0x000fe200078e0014 */
[----:B------:R-:W-:Y:S01]  /*b020*/  UIMAD.WIDE.U32 UR8, UR7, UR10, UR8 ;  /* 0x0000000a070872a5 */ /* 0x000fe2000f8e0008 */
[----:B------:R-:W5:Y:S01]  /*b030*/  LD.E.128 R44, desc[UR36][R44.64] ;  /* 0x000000242c2c7980 */ /* 0x000f62000c101d00 */
[----:B------:R-:W-:-:S03]  /*b040*/  UIMAD UR4, UR7, UR11, UR4 ;  /* 0x0000000b070472a4 */ /* 0x000fc6000f8e0204 */
[----:B------:R-:W-:Y:S01]  /*b050*/  ULDC.64 UR10, c[0x0][0xae0] ;  /* 0x0002b800000a7ab9 */ /* 0x000fe20000000a00 */
[----:B-1----:R-:W-:Y:S01]  /*b060*/  @P1 SHF.R.U32.HI R21, RZ, R25, R0 ;  /* 0x00000019ff151219 */ /* 0x002fe20000011600 */
[----:B------:R-:W-:Y:S02]  /*b070*/  UIADD3 UR4, UR9, UR4, URZ ;  /* 0x0000000409047290 */ /* 0x000fe4000fffe03f */
[----:B------:R-:W-:Y:S01]  /*b080*/  IMAD.U32 R3, RZ, RZ, UR9 ;  /* 0x00000009ff037e24 */ /* 0x000fe2000f8e00ff */
[----:B------:R-:W-:Y:S01]  /*b090*/  @!PT LDS RZ, [RZ] ;  /* 0x00000000fffff984 */ /* 0x000fe20000000800 */
[----:B------:R-:W-:Y:S01]  /*b0a0*/  @!PT LDS RZ, [RZ] ;  /* 0x00000000fffff984 */ /* 0x000fe20000000800 */
[----:B------:R-:W-:Y:S01]  /*b0b0*/  @!PT LDS RZ, [RZ] ;  /* 0x00000000fffff984 */ /* 0x000fe20000000800 */
[----:B------:R-:W-:Y:S01]  /*b0c0*/  @!PT LDS RZ, [RZ] ;  /* 0x00000000fffff984 */ /* 0x000fe20000000800 */
[----:B------:R0:W-:Y:S06]  /*b0d0*/  MEMBAR.ALL.CTA ;  /* 0x0000000000007992 */ /* 0x0001ec0000008000 */
[----:B0-----:R-:W0:Y:S01]  /*b0e0*/  FENCE.VIEW.ASYNC.S ;  /* 0x00000000000073c6 */ /* 0x001e220000000000 */
[--C-:B------:R-:W-:Y:S01]  /*b0f0*/  SHF.R.S32.HI R0, RZ, 0x1f, R21.reuse ;  /* 0x0000001fff007819 */ /* 0x100fe20000011415 */
[----:B------:R-:W-:-:S02]  /*b100*/  IMAD.MOV R25, RZ, RZ, -R21 ;  /* 0x000000ffff197224 */ /* 0x000fc400078e0a15 */
[----:B------:R-:W-:Y:S01]  /*b110*/  IMAD.U32 R2, RZ, RZ, UR8 ;  /* 0x00000008ff027e24 */ /* 0x000fe2000f8e00ff */
[----:B------:R-:W-:Y:S01]  /*b120*/  ULDC.64 UR8, c[0x0][0xad8] ;  /* 0x0002b60000087ab9 */ /* 0x000fe20000000a00 */
[----:B------:R-:W-:Y:S02]  /*b130*/  IMAD R0, R0, UR10, RZ ;  /* 0x0000000a00007c24 */ /* 0x000fe4000f8e02ff */
[----:B------:R-:W-:Y:S02]  /*b140*/  IMAD R25, R26, R25, R20 ;  /* 0x000000191a197224 */ /* 0x000fe400078e0214 */
[----:B------:R-:W-:Y:S02]  /*b150*/  IMAD.U32 R3, RZ, RZ, UR4 ;  /* 0x00000004ff037e24 */ /* 0x000fe4000f8e00ff */
[C---:B------:R-:W-:Y:S01]  /*b160*/  IMAD R49, R21.reuse, UR11, R0 ;  /* 0x0000000b15317c24 */ /* 0x040fe2000f8e0200 */
[----:B------:R-:W-:Y:S01]  /*b170*/  SHF.R.S32.HI R0, RZ, 0x1f, R25 ;  /* 0x0000001fff007819 */ /* 0x000fe20000011419 */
[----:B------:R-:W-:-:S04]  /*b180*/  IMAD.WIDE.U32 R2, R21, UR10, R2 ;  /* 0x0000000a15027c25 */ /* 0x000fc8000f8e0002 */
[----:B------:R-:W-:Y:S02]  /*b190*/  IMAD.IADD R3, R3, 0x1, R49 ;  /* 0x0000000103037824 */ /* 0x000fe400078e0231 */
[----:B------:R-:W-:Y:S02]  /*b1a0*/  IMAD R20, R0, UR8, RZ ;  /* 0x0000000800147c24 */ /* 0x000fe4000f8e02ff */
[----:B------:R-:W-:Y:S02]  /*b1b0*/  VIADD R26, R178, UR42 ;  /* 0x0000002ab21a7c36 */ /* 0x000fe40008000000 */
        /* <DEDUP_REMOVED lines=21> */
[CC--:B-1----:R-:W-:Y:S02]  /*b310*/  @!P2 LEA R2, P4, R16.reuse, R20.reuse, 0x1 ;  /* 0x000000141002a211 */ /* 0x0c2fe400078808ff */
[C---:B------:R-:W-:Y:S02]  /*b320*/  @!P3 LEA R20, P5, R19.reuse, R20, 0x1 ;  /* 0x000000141314b211 */ /* 0x040fe400078a08ff */
[-C--:B--2---:R-:W-:Y:S02]  /*b330*/  @!P2 LEA.HI.X R3, R16, R0.reuse, R202, 0x1, P4 ;  /* 0x000000001003a211 */ /* 0x084fe400020f0cca */
[----:B------:R-:W-:-:S03]  /*b340*/  @!P3 LEA.HI.X R21, R19, R0, R201, 0x1, P5 ;  /* 0x000000001315b211 */ /* 0x000fc600028f0cc9 */
[----:B-----5:R3:W-:Y:S04]  /*b350*/  @!P2 ST.E.128 desc[UR36][R2.64], R4 ;  /* 0x000000040200a985 */ /* 0x0207e8000c101d24 */
[----:B------:R3:W-:Y:S02]  /*b360*/  @!P3 ST.E.128 desc[UR36][R20.64], R32 ;  /* 0x000000201400b985 */ /* 0x0007e4000c101d24 */
.L_x_2419:
[----:B------:R-:W-:Y:S05]  /*b370*/  BSYNC B1 ;  /* 0x0000000000017941 */ /* 0x000fea0003800000 */
.L_x_2418:
[----:B--2---:R2:W4:Y:S01]  /*b380*/  SHFL.IDX PT, R0, R25, 0x1, 0x181f ;  /* 0x00381f0019007f89 */ /* 0x00452200000e0000 */
        /* <DEDUP_REMOVED lines=12> */
.L_x_2421:
[----:B------:R-:W-:Y:S05]  /*b450*/  BSYNC B1 ;  /* 0x0000000000017941 */ /* 0x000fea0003800000 */
.L_x_2420:
        /* <DEDUP_REMOVED lines=13> */
.L_x_2423:
[----:B------:R-:W-:Y:S05]  /*b530*/  BSYNC B1 ;  /* 0x0000000000017941 */ /* 0x000fea0003800000 */
.L_x_2422:
[----:B0-----:R-:W-:Y:S01]  /*b540*/  VIADD R0, R26, 0x60 ;  /* 0x000000601a007836 */ /* 0x001fe20000000000 */
[----:B--2-4-:R-:W4:Y:S04]  /*b550*/  SHFL.IDX PT, R25, R25, 0x3, 0x181f ;  /* 0x00781f0019197f89 */ /* 0x014f2800000e0000 */
[----:B------:R-:W-:Y:S01]  /*b560*/  ISETP.GE.AND P0, PT, R0, R23, PT ;  /* 0x000000170000720c */ /* 0x000fe20003f06270 */
[----:B------:R-:W0:-:S12]  /*b570*/  SHFL.IDX PT, R24, R24, 0x3, 0x181f ;  /* 0x00781f0018187f89 */ /* 0x000e1800000e0000 */
        /* <DEDUP_REMOVED lines=12> */
.L_x_2417:
        /* <DEDUP_REMOVED lines=12> */
[----:B------:R-:W-:Y:S01]  /*b700*/  BSSY B1, `(.L_x_2425) ;  /* 0x0000067000017945 */ /* 0x000fe20003800000 */
[----:B------:R-:W-:Y:S01]  /*b710*/  ULDC.64 UR10, c[0x0][0xb38] ;  /* 0x0002ce00000a7ab9 */ /* 0x000fe20000000a00 */
[----:B------:R-:W-:Y:S01]  /*b720*/  PRMT R97, RZ, 0x654, R97 ;  /* 0x00000654ff617816 */ /* 0x000fe20000000061 */
[----:B------:R-:W-:-:S04]  /*b730*/  UIMAD.WIDE.U32 UR8, UR15, UR10, UR8 ;  /* 0x0000000a0f0872a5 */ /* 0x000fc8000f8e0008 */
[----:B------:R-:W-:Y:S01]  /*b740*/  UIMAD UR9, UR15, UR11, UR9 ;  /* 0x0000000b0f0972a4 */ /* 0x000fe2000f8e0209 */
[----:B------:R2:W-:Y:S02]  /*b750*/  SYNCS.ARRIVE.TRANS64.RED.A1T0 RZ, [R97+URZ], RZ ;  /* 0x000000ff61ff79a7 */ /* 0x0005e4000810043f */
[----:B------:R-:W-:Y:S02]  /*b760*/  ULDC.64 UR10, c[0x0][0xb40] ;  /* 0x0002d000000a7ab9 */ /* 0x000fe40000000a00 */
[----:B------:R-:W-:Y:S02]  /*b770*/  UIMAD UR4, UR4, UR10, URZ ;  /* 0x0000000a040472a4 */ /* 0x000fe4000f8e023f */
[----:B------:R-:W-:Y:S01]  /*b780*/  UIMAD.WIDE.U32 UR8, UR7, UR10, UR8 ;  /* 0x0000000a070872a5 */ /* 0x000fe2000f8e0008 */
[----:B0-----:R-:W-:Y:S01]  /*b790*/  @P1 IMAD.HI.U32 R0, R11, R0, RZ ;  /* 0x000000000b001227 */ /* 0x001fe200078e00ff */
[----:B------:R-:W-:-:S03]  /*b7a0*/  UIMAD UR4, UR7, UR11, UR4 ;  /* 0x0000000b070472a4 */ /* 0x000fc6000f8e0204 */
[----:B------:R-:W-:Y:S01]  /*b7b0*/  ULDC.64 UR10, c[0x0][0xb48] ;  /* 0x0002d200000a7ab9 */ /* 0x000fe20000000a00 */
[----:B------:R-:W-:Y:S01]  /*b7c0*/  UIADD3 UR9, UR9, UR4, URZ ;  /* 0x0000000409097290 */ /* 0x000fe2000fffe03f */
[----:B-1----:R-:W-:-:S03]  /*b7d0*/  @P1 SHF.R.U32.HI R7, RZ, R5, R0 ;  /* 0x00000005ff071219 */ /* 0x002fc60000011600 */
[----:B------:R-:W-:Y:S01]  /*b7e0*/  UIMAD.WIDE.U32 UR8, UR14, UR10, UR8 ;  /* 0x0000000a0e0872a5 */ /* 0x000fe2000f8e0008 */
[--C-:B------:R-:W-:Y:S01]  /*b7f0*/  SHF.R.S32.HI R0, RZ, 0x1f, R7.reuse ;  /* 0x0000001fff007819 */ /* 0x100fe20000011407 */
[----:B------:R-:W-:Y:S02]  /*b800*/  IMAD.MOV R9, RZ, RZ, -R7 ;  /* 0x000000ffff097224 */ /* 0x000fe400078e0a07 */
        /* <DEDUP_REMOVED lines=86> */
.L_x_2426:
[----:B------:R-:W-:Y:S05]  /*bd70*/  BSYNC B1 ;  /* 0x0000000000017941 */ /* 0x000fea0003800000 */
.L_x_2425:
        /* <DEDUP_REMOVED lines=69> */
.L_x_2415:
[----:B------:R-:W-:Y:S01]  /*c1d0*/  R2UR UR4, R161 ;  /* 0x00000000a10472ca */ /* 0x000fe200000e0000 */
[----:B------:R-:W-:Y:S01]  /*c1e0*/  ULDC.64 UR8, c[0x0][0xc00] ;  /* 0x0003000000087ab9 */ /* 0x000fe20000000a00 */
[----:B------:R-:W-:Y:S01]  /*c1f0*/  R2UR UR10, R179 ;  /* 0x00000000b30a72ca */ /* 0x000fe200000e0000 */
[----:B------:R-:W-:Y:S01]  /*c200*/  UISETP.NE.U32.AND UP0, UPT, UR8, URZ, UPT ;  /* 0x0000003f0800728c */ /* 0x000fe2000bf05070 */
[----:B------:R-:W-:-:S03]  /*c210*/  R2UR UR7, R23 ;  /* 0x00000000170772ca */ /* 0x000fc600000e0000 */
[----:B------:R-:W-:-:S03]  /*c220*/  UISETP.NE.AND.EX UP0, UPT, UR9, URZ, UPT, UP0 ;  /* 0x0000003f0900728c */ /* 0x000fc6000bf05300 */
[----:B------:R-:W-:-:S03]  /*c230*/  ULDC.64 UR8, c[0x0][0xc00] ;  /* 0x0003000000087ab9 */ /* 0x000fc60000000a00 */
[----:B------:R-:W-:Y:S01]  /*c240*/  UIMAD.WIDE UR8, UR4, 0x4, UR8 ;  /* 0x00000004040878a5 */ /* 0x000fe2000f8e0208 */
[----:B------:R-:W-:-:S05]  /*c250*/  PLOP3.LUT P1, PT, PT, PT, UP0, 0x80, 0x0 ;  /* 0x000000000000781c */ /* 0x000fca0003f2f008 */
[----:B------:R-:W-:Y:S02]  /*c260*/  IMAD.U32 R2, RZ, RZ, UR8 ;  /* 0x00000008ff027e24 */ /* 0x000fe4000f8e00ff */
[----:B------:R-:W-:Y:S01]  /*c270*/  IMAD.U32 R3, RZ, RZ, UR9 ;  /* 0x00000009ff037e24 */ /* 0x000fe2000f8e00ff */
[----:B------:R-:W-:Y:S02]  /*c280*/  ULDC.64 UR8, c[0x0][0xc08] ;  /* 0x0003020000087ab9 */ /* 0x000fe40000000a00 */
[----:B------:R-:W-:-:S03]  /*c290*/  UISETP.NE.U32.AND UP1, UPT, UR8, URZ, UPT ;  /* 0x0000003f0800728c */ /* 0x000fc6000bf25070 */
[----:B------:R-:W2:Y:S01]  /*c2a0*/  @P1 LDG.E R6, desc[UR36][R2.64] ;  /* 0x0000002402061981 */ /* 0x000ea2000c1e1900 */
[----:B------:R-:W-:-:S06]  /*c2b0*/  UISETP.NE.AND.EX UP1, UPT, UR9, URZ, UPT, UP1 ;  /* 0x0000003f0900728c */ /* 0x000fcc000bf25310 */
[----:B------:R-:W-:-:S05]  /*c2c0*/  PLOP3.LUT P2, PT, PT, PT, UP1, 0x80, 0x0 ;  /* 0x000000000000781c */ /* 0x000fca0003f4f018 */
[----:B------:R-:W-:-:S04]  /*c2d0*/  @UP1 ULEA UR8, UP2, UR4, UR8, 0x2 ;  /* 0x0000000804081291 */ /* 0x000fc8000f84103f */
[----:B------:R-:W-:Y:S02]  /*c2e0*/  @UP1 ULEA.HI.X UR9, UR4, UR9, UR10, 0x2, UP2 ;  /* 0x0000000904091291 */ /* 0x000fe400090f140a */
[----:B------:R-:W-:Y:S01]  /*c2f0*/  MOV R4, UR8 ;  /* 0x0000000800047c02 */ /* 0x000fe20008000f00 */
        /* <DEDUP_REMOVED lines=16> */
.L_x_2427:
[----:B------:R-:W-:Y:S01]  /*c400*/  R2UR UR7, R161 ;  /* 0x00000000a10772ca */ /* 0x000fe200000e0000 */
[----:B------:R-:W-:Y:S01]  /*c410*/  BSSY B1, `(.L_x_2428) ;  /* 0x000003d000017945 */ /* 0x000fe20003800000 */
[----:B------:R-:W-:-:S11]  /*c420*/  R2UR UR8, R179 ;  /* 0x00000000b30872ca */ /* 0x000fd600000e0000 */
[----:B------:R-:W-:Y:S02]  /*c430*/  USEL UR7, UR7, URZ, !UP0 ;  /* 0x0000003f07077287 */ /* 0x000fe4000c000000 */
[----:B------:R-:W-:Y:S01]  /*c440*/  USEL UR10, UR8, URZ, !UP0 ;  /* 0x0000003f080a7287 */ /* 0x000fe2000c000000 */
[----:B------:R-:W-:Y:S11]  /*c450*/  @P0 BRA `(.L_x_2429) ;  /* 0x0000000000e00947 */ /* 0x000ff60003800000 */
[----:B------:R-:W0:Y:S01]  /*c460*/  S2R R3, SR_TID.X ;  /* 0x0000000000037919 */ /* 0x000e220000002100 */
[----:B------:R-:W1:Y:S01]  /*c470*/  LDC R9, c[0x0][0xbe8] ;  /* 0x0002fa00ff097b82 */ /* 0x000e620000000800 */
[----:B------:R-:W-:Y:S02]  /*c480*/  IMAD.U32 R4, RZ, RZ, UR42 ;  /* 0x0000002aff047e24 */ /* 0x000fe4000f8e00ff */
[----:B-1---5:R-:W-:-:S03]  /*c490*/  IMAD R2, R0, R9, RZ ;  /* 0x0000000900027224 */ /* 0x022fc600078e02ff */
        /* <DEDUP_REMOVED lines=17> */
[----:B------:R-:W-:Y:S02]  /*c5b0*/  UIMAD.WIDE.U32 UR16, UR8, UR19, URZ ;  /* 0x00000013081072a5 */ /* 0x000fe4000f8e003f */
[----:B------:R-:W-:Y:S01]  /*c5c0*/  UIMAD UR13, UR13, UR7, URZ ;  /* 0x000000070d0d72a4 */ /* 0x000fe2000f8e023f */
[----:B0-----:R-:W-:Y:S01]  /*c5d0*/  @P0 IMAD.HI.U32 R2, R4, R3, RZ ;  /* 0x0000000304020227 */ /* 0x001fe200078e00ff */
[----:B------:R-:W-:Y:S02]  /*c5e0*/  UIMAD UR19, UR9, UR19, URZ ;  /* 0x00000013091372a4 */ /* 0x000fe4000f8e023f */
[----:B------:R-:W-:Y:S02]  /*c5f0*/  UIMAD.WIDE.U32 UR8, UR12, UR7, URZ ;  /* 0x000000070c0872a5 */ /* 0x000fe4000f8e003f */
[----:B------:R-:W-:-:S02]  /*c600*/  UIMAD.WIDE.U32 UR22, UR14, UR11, URZ ;  /* 0x0000000b0e1672a5 */ /* 0x000fc4000f8e003f */
[----:B------:R-:W-:Y:S01]  /*c610*/  UIMAD UR11, UR15, UR11, URZ ;  /* 0x0000000b0f0b72a4 */ /* 0x000fe2000f8e023f */
[----:B-1----:R-:W-:Y:S01]  /*c620*/  @P0 SHF.R.U32.HI R5, RZ, R7, R2 ;  /* 0x00000007ff050219 */ /* 0x002fe20000011602 */
[----:B------:R-:W-:Y:S02]  /*c630*/  UIMAD UR13, UR12, UR10, UR13 ;  /* 0x0000000a0c0d72a4 */ /* 0x000fe4000f8e020d */
[----:B------:R-:W-:Y:S01]  /*c640*/  UIADD3 UR16, UP1, UP2, UR8, UR16, UR4 ;  /* 0x0000001008107290 */ /* 0x000fe2000fa3e004 */
[----:B------:R-:W-:Y:S01]  /*c650*/  IMAD.U32 R2, RZ, RZ, UR22 ;  /* 0x00000016ff027e24 */ /* 0x000fe2000f8e00ff */
[----:B------:R-:W-:Y:S01]  /*c660*/  UIADD3 UR8, UR23, UR11, URZ ;  /* 0x0000000b17087290 */ /* 0x000fe2000fffe03f */
[--C-:B------:R-:W-:Y:S01]  /*c670*/  IMAD.MOV R7, RZ, RZ, -R5.reuse ;  /* 0x000000ffff077224 */ /* 0x100fe200078e0a05 */
[----:B------:R-:W-:Y:S01]  /*c680*/  UIADD3 UR19, UR17, UR19, URZ ;  /* 0x0000001311137290 */ /* 0x000fe2000fffe03f */
[----:B------:R-:W-:Y:S01]  /*c690*/  MOV R3, UR23 ;  /* 0x0000001700037c02 */ /* 0x000fe20008000f00 */
[----:B------:R-:W-:Y:S01]  /*c6a0*/  UIADD3 UR11, UR9, UR13, URZ ;  /* 0x0000000d090b7290 */ /* 0x000fe2000fffe03f */
[----:B------:R-:W-:Y:S01]  /*c6b0*/  IMAD R7, R9, R7, R4 ;  /* 0x0000000709077224 */ /* 0x000fe200078e0204 */
[----:B------:R-:W-:Y:S01]  /*c6c0*/  IADD3 R2, P0, P1, R5, UR16, R2 ;  /* 0x0000001005027c10 */ /* 0x000fe2000f91e002 */
[----:B------:R-:W-:Y:S01]  /*c6d0*/  IMAD.U32 R6, RZ, RZ, UR8 ;  /* 0x00000008ff067e24 */ /* 0x000fe2000f8e00ff */
[----:B------:R-:W-:Y:S01]  /*c6e0*/  UIADD3.X UR11, UR11, UR19, UR20, UP1, UP2 ;  /* 0x000000130b0b7290 */ /* 0x000fe20008fe4414 */
[----:B------:R-:W-:Y:S01]  /*c6f0*/  SHF.R.S32.HI R5, RZ, 0x1f, R5 ;  /* 0x0000001fff057819 */ /* 0x000fe20000011405 */
[----:B------:R-:W-:Y:S01]  /*c700*/  ULDC.64 UR8, c[0x0][UR18+0x210] ;  /* 0x0000840012087abb */ /* 0x000fe20008000a00 */
[----:B------:R-:W-:Y:S01]  /*c710*/  SHF.R.S32.HI R4, RZ, 0x1f, R7 ;  /* 0x0000001fff047819 */ /* 0x000fe20000011407 */
[----:B------:R-:W-:Y:S01]  /*c720*/  IMAD R9, R7, UR9, RZ ;  /* 0x0000000907097c24 */ /* 0x000fe2000f8e02ff */
[----:B------:R-:W-:Y:S01]  /*c730*/  ULDC.64 UR12, c[0x0][0xba8] ;  /* 0x0002ea00000c7ab9 */ /* 0x000fe20000000a00 */
[----:B------:R-:W-:Y:S01]  /*c740*/  IADD3.X R3, R5, UR11, R6, P0, P1 ;  /* 0x0000000b05037c10 */ /* 0x000fe200087e2406 */
[----:B------:R-:W-:Y:S01]  /*c750*/  @!UP0 ULDC UR12, c[0x0][0xb50] ;  /* 0x0002d400000c8ab9 */ /* 0x000fe20000000800 */
[----:B------:R-:W-:Y:S01]  /*c760*/  IMAD R9, R4, UR8, R9 ;  /* 0x0000000804097c24 */ /* 0x000fe2000f8e0209 */
[----:B------:R-:W-:Y:S01]  /*c770*/  @!UP0 ULDC UR13, c[0x0][0xb54] ;  /* 0x0002d500000d8ab9 */ /* 0x000fe20000000800 */
[----:B------:R-:W-:-:S04]  /*c780*/  IMAD.WIDE.U32 R2, R7, UR8, R2 ;  /* 0x0000000807027c25 */ /* 0x000fc8000f8e0002 */
[----:B------:R-:W-:Y:S01]  /*c790*/  IMAD.IADD R3, R3, 0x1, R9 ;  /* 0x0000000103037824 */ /* 0x000fe200078e0209 */
[----:B------:R-:W-:-:S04]  /*c7a0*/  LEA R4, P0, R2, UR12, 0x2 ;  /* 0x0000000c02047c11 */ /* 0x000fc8000f8010ff */
[----:B------:R-:W-:Y:S01]  /*c7b0*/  LEA.HI.X R5, R2, UR13, R3, 0x2, P0 ;  /* 0x0000000d02057c11 */ /* 0x000fe200080f1403 */
[----:B------:R-:W-:-:S05]  /*c7c0*/  IMAD.MOV.U32 R3, RZ, RZ, -0x800000 ;  /* 0xff800000ff037424 */ /* 0x000fca00078e00ff */
[----:B------:R0:W-:Y:S03]  /*c7d0*/  STG.E desc[UR36][R4.64], R3 ;  /* 0x0000000304007986 */ /* 0x0001e6000c101924 */
.L_x_2429:
[----:B------:R-:W-:Y:S05]  /*c7e0*/  BSYNC B1 ;  /* 0x0000000000017941 */ /* 0x000fea0003800000 */
.L_x_2428:
[----:B------:R-:W-:-:S13]  /*c7f0*/  R2UR UR8, R23 ;  /* 0x00000000170872ca */ /* 0x000fda00000e0000 */
[----:B------:R-:W-:-:S06]  /*c800*/  UISETP.GT.AND UP0, UPT, UR8, 0x1, UPT ;  /* 0x000000010800788c */ /* 0x000fcc000bf04270 */
[----:B------:R-:W-:-:S13]  /*c810*/  PLOP3.LUT P0, PT, PT, PT, UP0, 0x80, 0x0 ;  /* 0x000000000000781c */ /* 0x000fda0003f0f008 */
[----:B------:R-:W-:Y:S05]  /*c820*/  @P0 BRA `(.L_x_2424) ;  /* 0x0000000400a80947 */ /* 0x000fea0003800000 */
[----:B------:R-:W1:Y:S01]  /*c830*/  LDC R11, c[0x0][0xbe8] ;  /* 0x0002fa00ff0b7b82 */ /* 0x000e620000000800 */
[----:B------:R-:W-:Y:S01]  /*c840*/  ULDC.64 UR12, c[0x0][0xaa0] ;  /* 0x0002a800000c7ab9 */ /* 0x000fe20000000a00 */
[----:B------:R-:W-:Y:S01]  /*c850*/  R2UR UR14, R177 ;  /* 0x00000000b10e72ca */ /* 0x000fe200000e0000 */
[----:B------:R-:W-:Y:S01]  /*c860*/  UIMAD UR11, UR20, UR12, URZ ;  /* 0x0000000c140b72a4 */ /* 0x000fe2000f8e023f */
[----:B------:R-:W-:Y:S01]  /*c870*/  IMAD R2, R22, 0x20, R178 ;  /* 0x0000002016027824 */ /* 0x000fe200078e02b2 */
[----:B------:R-:W-:Y:S01]  /*c880*/  UIMAD.WIDE.U32 UR8, UR4, UR12, URZ ;  /* 0x0000000c040872a5 */ /* 0x000fe2000f8e003f */
[----:B------:R-:W-:Y:S01]  /*c890*/  BSSY B1, `(.L_x_2430) ;  /* 0x0000039000017945 */ /* 0x000fe20003800000 */
[----:B------:R-:W-:Y:S01]  /*c8a0*/  UIMAD UR11, UR4, UR13, UR11 ;  /* 0x0000000d040b72a4 */ /* 0x000fe2000f8e020b */
[----:B------:R-:W-:Y:S02]  /*c8b0*/  VIADD R6, R2, UR42 ;  /* 0x0000002a02067c36 */ /* 0x000fe40008000000 */
[----:B------:R-:W-:Y:S01]  /*c8c0*/  ULDC.64 UR12, c[0x0][0xae8] ;  /* 0x0002ba00000c7ab9 */ /* 0x000fe20000000a00 */
[----:B------:R-:W-:Y:S01]  /*c8d0*/  UIADD3 UR9, UR9, UR11, URZ ;  /* 0x0000000b09097290 */ /* 0x000fe2000fffe03f */
[----:B0-----:R-:W-:-:S03]  /*c8e0*/  IMAD.MOV.U32 R5, RZ, RZ, R6 ;  /* 0x000000ffff057224 */ /* 0x001fc600078e0006 */
[----:B------:R-:W-:-:S04]  /*c8f0*/  UIMAD.WIDE.U32 UR8, UR14, UR12, UR8 ;  /* 0x0000000c0e0872a5 */ /* 0x000fc8000f8e0008 */
[----:B------:R-:W-:-:S03]  /*c900*/  UIMAD UR9, UR14, UR13, UR9 ;  /* 0x0000000d0e0972a4 */ /* 0x000fc6000f8e0209 */
[----:B------:R-:W-:Y:S01]  /*c910*/  ULDC.64 UR12, c[0x0][0xaf0] ;  /* 0x0002bc00000c7ab9 */ /* 0x000fe20000000a00 */
[----:B-1----:R-:W-:Y:S01]  /*c920*/  ISETP.NE.AND P0, PT, R11, 0x1, PT ;  /* 0x000000010b00780c */ /* 0x002fe20003f05270 */
[----:B------:R-:W-:Y:S02]  /*c930*/  UIMAD UR10, UR10, UR12, URZ ;  /* 0x0000000c0a0a72a4 */ /* 0x000fe4000f8e023f */
[----:B------:R-:W-:Y:S02]  /*c940*/  UIMAD.WIDE.U32 UR8, UR7, UR12, UR8 ;  /* 0x0000000c070872a5 */ /* 0x000fe4000f8e0008 */
[----:B------:R-:W-:-:S03]  /*c950*/  UIMAD UR4, UR7, UR13, UR10 ;  /* 0x0000000d070472a4 */ /* 0x000fc6000f8e020a */
[----:B------:R-:W-:Y:S01]  /*c960*/  ULDC.64 UR10, c[0x0][0xae0] ;  /* 0x0002b800000a7ab9 */ /* 0x000fe20000000a00 */
[----:B------:R-:W-:-:S04]  /*c970*/  UIADD3 UR4, UR9, UR4, URZ ;  /* 0x0000000409047290 */ /* 0x000fc8000fffe03f */
        /* <DEDUP_REMOVED lines=17> */
[----:B------:R-:W-:Y:S02]  /*ca90*/  VIADD R6, R178, UR42 ;  /* 0x0000002ab2067c36 */ /* 0x000fe40008000000 */
[----:B-----5:R-:W-:Y:S02]  /*caa0*/  IMAD R11, R0, R11, RZ ;  /* 0x0000000b000b7224 */ /* 0x020fe400078e02ff */
[C---:B------:R-:W-:Y:S02]  /*cab0*/  IMAD R5, R7.reuse, UR9, R4 ;  /* 0x0000000907057c24 */ /* 0x040fe4000f8e0204 */
[----:B------:R-:W-:Y:S01]  /*cac0*/  IMAD.WIDE.U32 R2, R7, UR8, R2 ;  /* 0x0000000807027c25 */ /* 0x000fe2000f8e0002 */
[----:B------:R-:W-:Y:S01]  /*cad0*/  ISETP.GE.AND P2, PT, R6, R11, PT ;  /* 0x0000000b0600720c */ /* 0x000fe20003f46270 */
[----:B------:R-:W-:-:S02]  /*cae0*/  ULDC.64 UR8, c[0x0][0xa80] ;  /* 0x0002a00000087ab9 */ /* 0x000fc40000000a00 */
[----:B------:R-:W-:Y:S01]  /*caf0*/  VIADD R0, R6, 0x20 ;  /* 0x0000002006007836 */ /* 0x000fe20000000000 */
[----:B------:R-:W-:Y:S01]  /*cb00*/  LEA R4, P3, R2, UR8, 0x1 ;  /* 0x0000000802047c11 */ /* 0x000fe2000f8608ff */
[----:B------:R-:W-:-:S03]  /*cb10*/  IMAD.IADD R3, R3, 0x1, R5 ;  /* 0x0000000103037824 */ /* 0x000fc600078e0205 */
[-C--:B------:R-:W-:Y:S01]  /*cb20*/  ISETP.GE.AND P1, PT, R0, R11.reuse, PT ;  /* 0x0000000b0000720c */ /* 0x080fe20003f26270 */
[----:B------:R-:W-:Y:S01]  /*cb30*/  VIADD R0, R6, 0x40 ;  /* 0x0000004006007836 */ /* 0x000fe20000000000 */
[----:B------:R-:W-:Y:S02]  /*cb40*/  LEA.HI.X R5, R2, UR9, R3, 0x1, P3 ;  /* 0x0000000902057c11 */ /* 0x000fe400098f0c03 */
[----:B------:R0:W1:Y:S02]  /*cb50*/  SHFL.IDX PT, R2, R4, RZ, 0x181f ;  /* 0x00181fff04027589 */ /* 0x00006400000e0000 */
[----:B------:R-:W-:Y:S02]  /*cb60*/  ISETP.GE.AND P0, PT, R0, R11, PT ;  /* 0x0000000b0000720c */ /* 0x000fe40003f06270 */
[----:B------:R0:W2:Y:S01]  /*cb70*/  SHFL.IDX PT, R0, R5, RZ, 0x181f ;  /* 0x00181fff05007589 */ /* 0x0000a200000e0000 */
[----:B------:R-:W-:Y:S10]  /*cb80*/  @P2 BRA `(.L_x_2431) ;  /* 0x0000000000242947 */ /* 0x000ff40003800000 */
[----:B------:R-:W-:Y:S02]  /*cb90*/  ULDC UR4, c[0x0][0xac8] ;  /* 0x0002b20000047ab9 */ /* 0x000fe40000000800 */
[----:B------:R-:W-:Y:S02]  /*cba0*/  ISETP.GE.AND P4, PT, R16, UR4, PT ;  /* 0x0000000410007c0c */ /* 0x000fe4000bf86270 */
[----:B------:R-:W-:-:S11]  /*cbb0*/  ISETP.GE.AND P5, PT, R19, UR4, PT ;  /* 0x0000000413007c0c */ /* 0x000fd6000bfa6270 */
[CC--:B-1----:R-:W-:Y:S02]  /*cbc0*/  @!P4 LEA R8, P2, R16.reuse, R2.reuse, 0x1 ;  /* 0x000000021008c211 */ /* 0x0c2fe400078408ff */
[C---:B------:R-:W-:Y:S02]  /*cbd0*/  @!P5 LEA R2, P3, R19.reuse, R2, 0x1 ;  /* 0x000000021302d211 */ /* 0x040fe400078608ff */
[-C--:B--2---:R-:W-:Y:S02]  /*cbe0*/  @!P4 LEA.HI.X R9, R16, R0.reuse, R202, 0x1, P2 ;  /* 0x000000001009c211 */ /* 0x084fe400010f0cca */
[----:B------:R-:W-:-:S03]  /*cbf0*/  @!P5 LEA.HI.X R3, R19, R0, R201, 0x1, P3 ;  /* 0x000000001303d211 */ /* 0x000fc600018f0cc9 */
[----:B------:R3:W-:Y:S04]  /*cc00*/  @!P4 ST.E.128 desc[UR36][R8.64], RZ ;  /* 0x000000ff0800c985 */ /* 0x0007e8000c101d24 */
[----:B------:R3:W-:Y:S02]  /*cc10*/  @!P5 ST.E.128 desc[UR36][R2.64], RZ ;  /* 0x000000ff0200d985 */ /* 0x0007e4000c101d24 */
.L_x_2431:
[----:B------:R-:W-:Y:S05]  /*cc20*/  BSYNC B1 ;  /* 0x0000000000017941 */ /* 0x000fea0003800000 */
.L_x_2430:
[----:B--2---:R2:W4:Y:S01]  /*cc30*/  SHFL.IDX PT, R0, R5, 0x1, 0x181f ;  /* 0x00381f0005007f89 */ /* 0x00452200000e0000 */
[----:B------:R-:W-:Y:S03]  /*cc40*/  BSSY B1, `(.L_x_2432) ;  /* 0x000000c000017945 */ /* 0x000fe60003800000 */
[----:B-1-3--:R2:W1:Y:S01]  /*cc50*/  SHFL.IDX PT, R2, R4, 0x1, 0x181f ;  /* 0x00381f0004027f89 */ /* 0x00a46200000e0000 */
[----:B------:R-:W-:Y:S05]  /*cc60*/  @P1 BRA `(.L_x_2433) ;  /* 0x0000000000241947 */ /* 0x000fea0003800000 */
[----:B------:R-:W-:Y:S02]  /*cc70*/  ULDC UR4, c[0x0][0xac8] ;  /* 0x0002b20000047ab9 */ /* 0x000fe40000000800 */
[----:B------:R-:W-:Y:S02]  /*cc80*/  ISETP.GE.AND P3, PT, R16, UR4, PT ;  /* 0x0000000410007c0c */ /* 0x000fe4000bf66270 */
[----:B------:R-:W-:-:S11]  /*cc90*/  ISETP.GE.AND P4, PT, R19, UR4, PT ;  /* 0x0000000413007c0c */ /* 0x000fd6000bf86270 */
[CC--:B-1----:R-:W-:Y:S02]  /*cca0*/  @!P3 LEA R8, P1, R16.reuse, R2.reuse, 0x1 ;  /* 0x000000021008b211 */ /* 0x0c2fe400078208ff */
[C---:B------:R-:W-:Y:S02]  /*ccb0*/  @!P4 LEA R2, P2, R19.reuse, R2, 0x1 ;  /* 0x000000021302c211 */ /* 0x040fe400078408ff */
[-C--:B----4-:R-:W-:Y:S02]  /*ccc0*/  @!P3 LEA.HI.X R9, R16, R0.reuse, R202, 0x1, P1 ;  /* 0x000000001009b211 */ /* 0x090fe400008f0cca */
[----:B------:R-:W-:-:S03]  /*ccd0*/  @!P4 LEA.HI.X R3, R19, R0, R201, 0x1, P2 ;  /* 0x000000001303c211 */ /* 0x000fc600010f0cc9 */
[----:B------:R3:W-:Y:S04]  /*cce0*/  @!P3 ST.E.128 desc[UR36][R8.64], RZ ;  /* 0x000000ff0800b985 */ /* 0x0007e8000c101d24 */
[----:B------:R3:W-:Y:S02]  /*ccf0*/  @!P4 ST.E.128 desc[UR36][R2.64], RZ ;  /* 0x000000ff0200c985 */ /* 0x0007e4000c101d24 */
.L_x_2433:
[----:B------:R-:W-:Y:S05]  /*cd00*/  BSYNC B1 ;  /* 0x0000000000017941 */ /* 0x000fea0003800000 */
.L_x_2432:
[----:B----4-:R4:W0:Y:S01]  /*cd10*/  SHFL.IDX PT, R0, R5, 0x2, 0x181f ;  /* 0x00581f0005007f89 */ /* 0x01082200000e0000 */
        /* <DEDUP_REMOVED lines=8> */
[-C--:B0-----:R-:W-:Y:S02]  /*cda0*/  @!P2 LEA.HI.X R9, R16, R0.reuse, R202, 0x1, P0 ;  /* 0x000000001009a211 */ /* 0x081fe400000f0cca */
[----:B------:R-:W-:-:S03]  /*cdb0*/  @!P3 LEA.HI.X R3, R19, R0, R201, 0x1, P1 ;  /* 0x000000001303b211 */ /* 0x000fc600008f0cc9 */
[----:B------:R3:W-:Y:S04]  /*cdc0*/  @!P2 ST.E.128 desc[UR36][R8.64], RZ ;  /* 0x000000ff0800a985 */ /* 0x0007e8000c101d24 */
[----:B------:R3:W-:Y:S02]  /*cdd0*/  @!P3 ST.E.128 desc[UR36][R2.64], RZ ;  /* 0x000000ff0200b985 */ /* 0x0007e4000c101d24 */
.L_x_2435:
[----:B------:R-:W-:Y:S05]  /*cde0*/  BSYNC B1 ;  /* 0x0000000000017941 */ /* 0x000fea0003800000 */
.L_x_2434:
[----:B0-----:R-:W-:Y:S01]  /*cdf0*/  IADD3 R0, R6, 0x60, RZ ;  /* 0x0000006006007810 */ /* 0x001fe20007ffe0ff */
[----:B--2-4-:R-:W2:Y:S03]  /*ce00*/  SHFL.IDX PT, R5, R5, 0x3, 0x181f ;  /* 0x00781f0005057f89 */ /* 0x014ea600000e0000 */
[----:B------:R-:W-:Y:S01]  /*ce10*/  ISETP.GE.AND P0, PT, R0, R11, PT ;  /* 0x0000000b0000720c */ /* 0x000fe20003f06270 */
[----:B-1-3--:R1:W3:-:S12]  /*ce20*/  SHFL.IDX PT, R2, R4, 0x3, 0x181f ;  /* 0x00781f0004027f89 */ /* 0x00a2d800000e0000 */
[----:B-1----:R-:W-:Y:S05]  /*ce30*/  @P0 BRA `(.L_x_2424) ;  /* 0x0000000000240947 */ /* 0x002fea0003800000 */
[----:B------:R-:W-:Y:S02]  /*ce40*/  ULDC UR4, c[0x0][0xac8] ;  /* 0x0002b20000047ab9 */ /* 0x000fe40000000800 */
[----:B------:R-:W-:Y:S02]  /*ce50*/  ISETP.GE.AND P2, PT, R16, UR4, PT ;  /* 0x0000000410007c0c */ /* 0x000fe4000bf46270 */
[----:B------:R-:W-:-:S11]  /*ce60*/  ISETP.GE.AND P3, PT, R19, UR4, PT ;  /* 0x0000000413007c0c */ /* 0x000fd6000bf66270 */
[CC--:B---3--:R-:W-:Y:S02]  /*ce70*/  @!P2 LEA R6, P0, R16.reuse, R2.reuse, 0x1 ;  /* 0x000000021006a211 */ /* 0x0c8fe400078008ff */
[C---:B------:R-:W-:Y:S02]  /*ce80*/  @!P3 LEA R2, P1, R19.reuse, R2, 0x1 ;  /* 0x000000021302b211 */ /* 0x040fe400078208ff */
[-C--:B--2---:R-:W-:Y:S02]  /*ce90*/  @!P2 LEA.HI.X R7, R16, R5.reuse, R202, 0x1, P0 ;  /* 0x000000051007a211 */ /* 0x084fe400000f0cca */
[----:B------:R-:W-:-:S03]  /*cea0*/  @!P3 LEA.HI.X R3, R19, R5, R201, 0x1, P1 ;  /* 0x000000051303b211 */ /* 0x000fc600008f0cc9 */
[----:B------:R1:W-:Y:S04]  /*ceb0*/  @!P2 ST.E.128 desc[UR36][R6.64], RZ ;  /* 0x000000ff0600a985 */ /* 0x0003e8000c101d24 */
[----:B------:R1:W-:Y:S02]  /*cec0*/  @!P3 ST.E.128 desc[UR36][R2.64], RZ ;  /* 0x000000ff0200b985 */ /* 0x0003e4000c101d24 */
.L_x_2424:
[----:B------:R-:W-:Y:S05]  /*ced0*/  BSYNC B0 ;  /* 0x0000000000007941 */ /* 0x000fea0003800000 */
.L_x_2414:
[----:B------:R-:W-:Y:S02]  /*cee0*/  ULDC UR4, c[0x0][0xc3c] ;  /* 0x00030f0000047ab9 */ /* 0x000fe40000000800 */
[----:B------:R-:W-:-:S13]  /*cef0*/  ISETP.GE.AND P0, PT, R27, UR4, PT ;  /* 0x000000041b007c0c */ /* 0x000fda000bf06270 */
[----:B------:R-:W-:Y:S05]  /*cf00*/  @!P0 BRA `(.L_x_2436) ;  /* 0xffffff4000108947 */ /* 0x000fea000383ffff */
[----:B------:R-:W-:Y:S05]  /*cf10*/  EXIT ;  /* 0x000000000000794d */ /* 0x000fea0003800000 */
.L_x_2371:
        /* <DEDUP_REMOVED lines=16> */
.L_x_2437:
        /* <DEDUP_REMOVED lines=38> */
[----:B-1----:R-:W-:Y:S02]  /*d280*/  ISETP.GT.AND P6, PT, R6, UR6, PT ;  /* 0x0000000606007c0c */ /* 0x002fe4000bfc4270 */
[----:B------:R-:W-:-:S11]  /*d290*/  MOV R3, R6 ;  /* 0x0000000600037202 */ /* 0x000fd60000000f00 */
[----:B------:R-:W-:Y:S05]  /*d2a0*/  @P6 BRA `(.L_x_2439) ;  /* 0x0000000000986947 */ /* 0x000fea0003800000 */
[----:B------:R-:W-:Y:S01]  /*d2b0*/  IMAD.MOV.U32 R6, RZ, RZ, R3 ;  /* 0x000000ffff067224 */ /* 0x000fe200078e0003 */
[----:B------:R-:W-:Y:S01]  /*d2c0*/  UMOV UR4, URZ ;  /* 0x0000003f00047c82 */ /* 0x000fe20008000000 */
[----:B------:R-:W-:-:S05]  /*d2d0*/  ULDC UR5, c[0x0][0xc38] ;  /* 0x00030e0000057ab9 */ /* 0x000fca0000000800 */
.L_x_2441:
        /* <DEDUP_REMOVED lines=35> */
.L_x_2439:
        /* <DEDUP_REMOVED lines=13> */
.L_x_2442:
        /* <DEDUP_REMOVED lines=14> */
[----:B0-----:R-:W-:Y:S01]  /*d6c0*/  IMAD.MOV.U32 R2, RZ, RZ, RZ ;  /* 0x000000ffff027224 */ /* 0x001fe200078e00ff */
[----:B-1----:R-:W-:-:S05]  /*d6d0*/  IADD3 R11, RZ, -R3, RZ ;  /* 0x80000003ff0b7210 */ /* 0x002fca0007ffe0ff */
        /* <DEDUP_REMOVED lines=16> */
[----:B------:R-:W-:Y:S02]  /*d7e0*/  IABS R2, R9 ;  /* 0x0000000900027213 */ /* 0x000fe40000000000 */
[----:B0-----:R-:W-:Y:S01]  /*d7f0*/  IADD3 R11, RZ, -R3, RZ ;  /* 0x80000003ff0b7210 */ /* 0x001fe20007ffe0ff */
        /* <DEDUP_REMOVED lines=19> */
[----:B------:R-:W-:-:S06]  /*d930*/  @P0 IADD3 R2, R2, 0x1, RZ ;  /* 0x0000000102020810 */ /* 0x000fcc0007ffe0ff */
        /* <DEDUP_REMOVED lines=8> */
.L_x_2443:
[----:B------:R-:W0:Y:S02]  /*d9c0*/  LDC.64 R2, c[0x0][0xc90] ;  /* 0x00032400ff027b82 */ /* 0x000e240000000a00 */
[----:B0-----:R-:W-:-:S05]  /*d9d0*/  IMAD.WIDE R2, R19, 0x4, R2 ;  /* 0x0000000413027825 */ /* 0x001fca00078e0202 */
[----:B------:R0:W2:Y:S01]  /*d9e0*/  LDG.E R11, desc[UR36][R2.64] ;  /* 0x00000024020b7981 */ /* 0x0000a2000c1e1900 */
[----:B------:R-:W-:Y:S02]  /*d9f0*/  IABS R13, R5 ;  /* 0x00000005000d7213 */ /* 0x000fe40000000000 */
[----:B0-----:R-:W-:Y:S01]  /*da00*/  MOV R2, RZ ;  /* 0x000000ff00027202 */ /* 0x001fe20000000f00 */
        /* <DEDUP_REMOVED lines=23> */
[----:B------:R-:W-:Y:S01]  /*db80*/  IMAD R13, R11, R2, RZ ;  /* 0x000000020b0d7224 */ /* 0x000fe200078e02ff */
[----:B------:R-:W-:-:S03]  /*db90*/  IADD3 R2, -R2, RZ, RZ ;  /* 0x000000ff02027210 */ /* 0x000fc60007ffe1ff */
        /* <DEDUP_REMOVED lines=28> */
[----:B------:R-:W-:Y:S02]  /*dd60*/  @!P2 IADD3 R2, -R2, RZ, RZ ;  /* 0x000000ff0202a210 */ /* 0x000fe40007ffe1ff */
[----:B------:R-:W-:-:S05]  /*dd70*/  @!P1 LOP3.LUT R2, RZ, R11, RZ, 0x33, !PT ;  /* 0x0000000bff029212 */ /* 0x000fca00078e33ff */
[----:B------:R-:W-:-:S07]  /*dd80*/  IMAD R18, R2, R18, R3 ;  /* 0x0000001202127224 */ /* 0x000fce00078e0203 */
.L_x_2444:
[----:B------:R-:W-:-:S05]  /*dd90*/  LOP3.LUT R17, RZ, R2, RZ, 0x33, !PT ;  /* 0x00000002ff117212 */ /* 0x000fca00078e33ff */
[----:B------:R-:W-:Y:S01]  /*dda0*/  IMAD.IADD R17, R0, 0x1, R17 ;  /* 0x0000000100117824 */ /* 0x000fe200078e0211 */
[----:B------:R-:W-:Y:S06]  /*ddb0*/  BRA `(.L_x_2445) ;  /* 0x0000000000147947 */ /* 0x000fec0003800000 */
.L_x_2440:
[----:B------:R-:W-:Y:S01]  /*ddc0*/  ULDC UR4, c[0x0][0xc3c] ;  /* 0x00030f0000047ab9 */ /* 0x000fe20000000800 */
[----:B------:R-:W-:Y:S02]  /*ddd0*/  IMAD.MOV.U32 R17, RZ, RZ, RZ ;  /* 0x000000ffff117224 */ /* 0x000fe400078e00ff */
[----:B------:R-:W-:Y:S02]  /*dde0*/  IMAD.U32 R16, RZ, RZ, UR6 ;  /* 0x00000006ff107e24 */ /* 0x000fe4000f8e00ff */
[----:B------:R-:W-:Y:S02]  /*ddf0*/  IMAD.MOV.U32 R18, RZ, RZ, RZ ;  /* 0x000000ffff127224 */ /* 0x000fe400078e00ff */
[----:B------:R-:W-:-:S07]  /*de00*/  IMAD.U32 R19, RZ, RZ, UR4 ;  /* 0x00000004ff137e24 */ /* 0x000fce000f8e00ff */
.L_x_2445:
[----:B------:R-:W-:-:S13]  /*de10*/  ISETP.NE.AND P0, PT, R7, RZ, PT ;  /* 0x000000ff0700720c */ /* 0x000fda0003f05270 */
[----:B------:R-:W0:Y:S01]  /*de20*/  @!P0 S2R R3, SR_CgaCtaId ;  /* 0x0000000000038919 */ /* 0x000e220000008800 */
[----:B------:R-:W-:-:S04]  /*de30*/  @!P0 MOV R0, 0x400 ;  /* 0x0000040000008802 */ /* 0x000fc80000000f00 */
[----:B0-----:R-:W-:-:S05]  /*de40*/  @!P0 LEA R0, R3, R0, 0x18 ;  /* 0x0000000003008211 */ /* 0x001fca00078ec0ff */
[----:B------:R1:W-:Y:S01]  /*de50*/  @!P0 STS.128 [R0+0x2a8d0], R16 ;  /* 0x02a8d01000008388 */ /* 0x0003e20000000c00 */
[----:B------:R-:W-:Y:S06]  /*de60*/  BAR.ARV 0x5, 0x180 ;  /* 0x0146000000007b1d */ /* 0x000fec0000002000 */
.L_x_2438:
[----:B------:R2:W-:Y:S01]  /*de70*/  STL [R1+0x14], RZ ;  /* 0x000014ff01007387 */ /* 0x0005e20000100800 */
[----:B------:R-:W-:Y:S01]  /*de80*/  ULDC UR4, c[0x0][0xc3c] ;  /* 0x00030f0000047ab9 */ /* 0x000fe20000000800 */
[----:B------:R-:W-:Y:S01]  /*de90*/  IMAD.MOV.U32 R28, RZ, RZ, 0x1 ;  /* 0x00000001ff1c7424 */ /* 0x000fe200078e00ff */
[----:B0-----:R-:W-:Y:S02]  /*dea0*/  ISETP.GE.AND P0, PT, R19, UR4, PT ;  /* 0x0000000413007c0c */ /* 0x001fe4000bf06270 */
[----:B------:R-:W-:-:S11]  /*deb0*/  MOV R27, RZ ;  /* 0x000000ff001b7202 */ /* 0x000fd60000000f00 */
        /* <DEDUP_REMOVED lines=9> */
[C---:B-1----:R-:W-:Y:S02]  /*df50*/  LOP3.LUT R4, R5.reuse, 0x7f, RZ, 0xc0, !PT ;  /* 0x0000007f05047812 */ /* 0x042fe400078ec0ff */
[----:B--2---:R-:W-:Y:S01]  /*df60*/  R2UR UR4, R0 ;  /* 0x00000000000472ca */ /* 0x004fe200000e0000 */
[----:B------:R-:W-:-:S05]  /*df70*/  IMAD.SHL.U32 R0, R5, 0x8, RZ ;  /* 0x0000000805007824 */ /* 0x000fca00078e00ff */
        /* <DEDUP_REMOVED lines=14> */
.L_x_2511:
[----:B0-----:R-:W0:Y:S02]  /*e060*/  LDC.64 R30, c[0x0][0xc88] ;  /* 0x00032200ff1e7b82 */ /* 0x001e240000000a00 */
[----:B0-----:R-:W-:-:S06]  /*e070*/  IMAD.WIDE R30, R19, 0x4, R30 ;  /* 0x00000004131e7825 */ /* 0x001fcc00078e021e */
[----:B------:R-:W2:Y:S01]  /*e080*/  LDG.E R30, desc[UR36][R30.64] ;  /* 0x000000241e1e7981 */ /* 0x000ea2000c1e1900 */
        /* <DEDUP_REMOVED lines=13> */
[----:B-1----:R1:W5:Y:S01]  /*e160*/  @P0 LDG.E R37, desc[UR36][R2.64] ;  /* 0x0000002402250981 */ /* 0x002362000c1e1900 */
        /* <DEDUP_REMOVED lines=31> */
.L_x_2447:
        /* <DEDUP_REMOVED lines=9> */
.L_x_2448:
        /* <DEDUP_REMOVED lines=9> */
.L_x_2449:
[----:B------:R-:W4:Y:S01]  /*e480*/  LDL R4, [R1+0x4] ;  /* 0x0000040001047983 */ /* 0x000f220000100800 */
[----:B012---:R-:W0:Y:S01]  /*e490*/  LDC R0, c[0x0][0x448] ;  /* 0x00011200ff007b82 */ /* 0x007e220000000800 */
[----:B-----5:R-:W-:Y:S01]  /*e4a0*/  IMAD.IADD R34, R34, 0x1, -R37 ;  /* 0x0000000122227824 */ /* 0x020fe200078e0a25 */
[----:B------:R-:W-:Y:S01]  /*e4b0*/  LOP3.LUT R23, R23, 0xffffff7f, RZ, 0xc0, !PT ;  /* 0xffffff7f17177812 */ /* 0x000fe200078ec0ff */
[----:B------:R-:W-:Y:S01]  /*e4c0*/  BSSY B0, `(.L_x_2450) ;  /* 0x0000038000007945 */ /* 0x000fe20003800000 */
[----:B0-----:R-:W-:Y:S01]  /*e4d0*/  ISETP.NE.AND P0, PT, R0, 0x1, PT ;  /* 0x000000010000780c */ /* 0x001fe20003f05270 */
[----:B------:R-:W-:-:S05]  /*e4e0*/  IMAD.SHL.U32 R0, R17, 0x80, RZ ;  /* 0x0000008011007824 */ /* 0x000fca00078e00ff */
[----:B------:R-:W-:-:S07]  /*e4f0*/  IADD3 R0, R0, 0x7f, RZ ;  /* 0x0000007f00007810 */ /* 0x000fce0007ffe0ff */
[----:B---3--:R-:W0:Y:S01]  /*e500*/  @P0 LDC R3, c[0x0][0x44c] ;  /* 0x00011300ff030b82 */ /* 0x008e220000000800 */
[----:B------:R-:W-:-:S07]  /*e510*/  @P0 LOP3.LUT R23, R23, 0x80, RZ, 0xfc, !PT ;  /* 0x0000008017170812 */ /* 0x000fce00078efcff */
[----:B------:R-:W1:Y:S01]  /*e520*/  @P0 LDC R5, c[0x0][0x450] ;  /* 0x00011400ff050b82 */ /* 0x000e620000000800 */
[----:B0-----:R-:W-:-:S05]  /*e530*/  @P0 IMAD.HI.U32 R2, R0, R3, RZ ;  /* 0x0000000300020227 */ /* 0x001fca00078e00ff */
[----:B-1----:R-:W-:Y:S01]  /*e540*/  @P0 SHF.R.U32.HI R0, RZ, R5, R2 ;  /* 0x00000005ff000219 */ /* 0x002fe20000011602 */
[----:B------:R-:W-:-:S04]  /*e550*/  VIADD R2, R34, 0x5f ;  /* 0x0000005f22027836 */ /* 0x000fc80000000000 */
[----:B------:R-:W-:Y:S01]  /*e560*/  IMAD.HI R2, R2, 0x2aaaaaab, RZ ;  /* 0x2aaaaaab02027827 */ /* 0x000fe200078e02ff */
[----:B----4-:R-:W-:-:S05]  /*e570*/  IADD3 R3, R34, 0x60, -R4 ;  /* 0x0000006022037810 */ /* 0x010fca0007ffe804 */
[----:B------:R-:W-:Y:S01]  /*e580*/  IMAD.IADD R0, R3, 0x1, R0 ;  /* 0x0000000103007824 */ /* 0x000fe200078e0200 */
[----:B------:R-:W-:-:S03]  /*e590*/  SHF.R.U32.HI R3, RZ, 0x1f, R2 ;  /* 0x0000001fff037819 */ /* 0x000fc60000011602 */
[----:B------:R-:W-:Y:S01]  /*e5a0*/  IMAD.HI R4, R0, 0x2aaaaaab, RZ ;  /* 0x2aaaaaab00047827 */ /* 0x000fe200078e02ff */
[----:B------:R-:W-:Y:S02]  /*e5b0*/  LEA.HI.SX32 R0, R2, R3, 0x1c ;  /* 0x0000000302007211 */ /* 0x000fe400078fe2ff */
[----:B------:R-:W-:Y:S02]  /*e5c0*/  LOP3.LUT R2, R18, 0xff000000, RZ, 0xc0, !PT ;  /* 0xff00000012027812 */ /* 0x000fe400078ec0ff */
[----:B------:R-:W-:Y:S02]  /*e5d0*/  SHF.R.U32.HI R3, RZ, 0x1f, R4 ;  /* 0x0000001fff037819 */ /* 0x000fe40000011604 */
[----:B------:R-:W-:Y:S02]  /*e5e0*/  SHF.R.U32.HI R2, RZ, 0x8, R2 ;  /* 0x00000008ff027819 */ /* 0x000fe40000011602 */
[----:B------:R-:W-:-:S04]  /*e5f0*/  LEA.HI.SX32 R3, R4, R3, 0x1c ;  /* 0x0000000304037211 */ /* 0x000fc800078fe2ff */
[----:B------:R-:W-:Y:S02]  /*e600*/  VIMNMX R0, R0, R3, PT ;  /* 0x0000000300007248 */ /* 0x000fe40003fe0100 */
[----:B------:R-:W-:Y:S02]  /*e610*/  LOP3.LUT R3, R18, 0xff0000, RZ, 0xc0, !PT ;  /* 0x00ff000012037812 */ /* 0x000fe400078ec0ff */
[----:B------:R-:W-:Y:S02]  /*e620*/  ISETP.GE.AND P0, PT, R0, 0x1, PT ;  /* 0x000000010000780c */ /* 0x000fe40003f06270 */
[----:B------:R-:W-:Y:S01]  /*e630*/  LEA.HI R2, R3, R2, RZ, 0x10 ;  /* 0x0000000203027211 */ /* 0x000fe200078f80ff */
[----:B------:R-:W-:-:S03]  /*e640*/  IMAD.MOV.U32 R3, RZ, RZ, RZ ;  /* 0x000000ffff037224 */ /* 0x000fc600078e00ff */
[----:B------:R-:W-:-:S07]  /*e650*/  LOP3.LUT R36, R2, 0xff, RZ, 0xc0, !PT ;  /* 0x000000ff02247812 */ /* 0x000fce00078ec0ff */
[----:B------:R-:W-:Y:S05]  /*e660*/  @!P0 BRA `(.L_x_2451) ;  /* 0x0000000000748947 */ /* 0x000fea0003800000 */
[----:B------:R-:W-:-:S04]  /*e670*/  SHF.R.U32.HI R4, RZ, 0x10, R2 ;  /* 0x00000010ff047819 */ /* 0x000fc80000011602 */
[----:B------:R-:W-:-:S13]  /*e680*/  ISETP.NE.AND P0, PT, R4, RZ, PT ;  /* 0x000000ff0400720c */ /* 0x000fda0003f05270 */
[----:B------:R-:W0:Y:S02]  /*e690*/  @!P0 LDC R4, c[0x0][0x9f0] ;  /* 0x00027c00ff048b82 */ /* 0x000e240000000800 */
[-C--:B0-----:R-:W-:Y:S02]  /*e6a0*/  IABS R6, R4.reuse ;  /* 0x0000000400067213 */ /* 0x081fe40000000000 */
[----:B------:R-:W-:Y:S02]  /*e6b0*/  IADD3 R5, R4, -0x1, R0 ;  /* 0xffffffff04057810 */ /* 0x000fe40007ffe000 */
[----:B------:R-:W0:Y:S02]  /*e6c0*/  I2F.RP R8, R6 ;  /* 0x0000000600087306 */ /* 0x000e240000209400 */
[----:B------:R-:W-:-:S04]  /*e6d0*/  LOP3.LUT R2, R5, R4, RZ, 0x3c, !PT ;  /* 0x0000000405027212 */ /* 0x000fc800078e3cff */
[----:B------:R-:W-:Y:S02]  /*e6e0*/  ISETP.GE.AND P2, PT, R2, RZ, PT ;  /* 0x000000ff0200720c */ /* 0x000fe40003f46270 */
[----:B0-----:R-:W0:Y:S02]  /*e6f0*/  MUFU.RCP R8, R8 ;  /* 0x0000000800087308 */ /* 0x001e240000001000 */
[----:B0-----:R-:W-:-:S06]  /*e700*/  VIADD R3, R8, 0xffffffe ;  /* 0x0ffffffe08037836 */ /* 0x001fcc0000000000 */
[----:B------:R-:W0:Y:S02]  /*e710*/  F2I.FTZ.U32.TRUNC.NTZ R3, R3 ;  /* 0x0000000300037305 */ /* 0x000e24000021f000 */
[----:B0-----:R-:W-:-:S04]  /*e720*/  IMAD.MOV R2, RZ, RZ, -R3 ;  /* 0x000000ffff027224 */ /* 0x001fc800078e0a03 */
[----:B------:R-:W-:Y:S02]  /*e730*/  IMAD R7, R2, R6, RZ ;  /* 0x0000000602077224 */ /* 0x000fe400078e02ff */
[----:B------:R-:W-:-:S04]  /*e740*/  IMAD.MOV.U32 R2, RZ, RZ, RZ ;  /* 0x000000ffff027224 */ /* 0x000fc800078e00ff */
[----:B------:R-:W-:Y:S01]  /*e750*/  IMAD.HI.U32 R7, R3, R7, R2 ;  /* 0x0000000703077227 */ /* 0x000fe200078e0002 */
[----:B------:R-:W-:Y:S02]  /*e760*/  IABS R2, R5 ;  /* 0x0000000500027213 */ /* 0x000fe40000000000 */
[----:B------:R-:W-:-:S03]  /*e770*/  IABS R5, R4 ;  /* 0x0000000400057213 */ /* 0x000fc60000000000 */
[----:B------:R-:W-:Y:S01]  /*e780*/  IMAD.HI.U32 R7, R7, R2, RZ ;  /* 0x0000000207077227 */ /* 0x000fe200078e00ff */
[----:B------:R-:W-:-:S05]  /*e790*/  IADD3 R3, RZ, -R5, RZ ;  /* 0x80000005ff037210 */ /* 0x000fca0007ffe0ff */
        /* <DEDUP_REMOVED lines=10> */
.L_x_2451:
[----:B------:R-:W-:Y:S05]  /*e840*/  BSYNC B0 ;  /* 0x0000000000007941 */ /* 0x000fea0003800000 */
.L_x_2450:
        /* <DEDUP_REMOVED lines=23> */
.L_x_2453:
        /* <DEDUP_REMOVED lines=20> */
.L_x_2456:
[----:B------:R-:W-:Y:S05]  /*eb00*/  BSYNC B6 ;  /* 0x0000000000067941 */ /* 0x000fea0003800000 */
.L_x_2455:
[----:B------:R-:W-:Y:S01]  /*eb10*/  IADD3 R0, R22, 0x400, RZ ;  /* 0x0000040016007810 */ /* 0x000fe20007ffe0ff */
[----:B------:R-:W-:Y:S03]  /*eb20*/  BSSY B6, `(.L_x_2457) ;  /* 0x0000022000067945 */ /* 0x000fe60003800000 */
        /* <DEDUP_REMOVED lines=18> */
.L_x_2459:
        /* <DEDUP_REMOVED lines=15> */
.L_x_2458:
[----:B------:R-:W-:Y:S05]  /*ed40*/  BSYNC B6 ;  /* 0x0000000000067941 */ /* 0x000fea0003800000 */
.L_x_2457:
[----:B------:R-:W-:Y:S01]  /*ed50*/  ULDC.64 UR4, c[0x0][0x9f8] ;  /* 0x00027e0000047ab9 */ /* 0x000fe20000000a00 */
[----:B------:R-:W0:Y:S01]  /*ed60*/  S2R R2, SR_TID.X ;  /* 0x0000000000027919 */ /* 0x000e220000002100 */
[----:B------:R-:W-:Y:S01]  /*ed70*/  ISETP.NE.U32.AND P0, PT, RZ, UR4, PT ;  /* 0x00000004ff007c0c */ /* 0x000fe2000bf05070 */
[----:B------:R-:W1:Y:S03]  /*ed80*/  LDC R5, c[0x0][0x430] ;  /* 0x00010c00ff057b82 */ /* 0x000e660000000800 */
[----:B------:R-:W-:-:S13]  /*ed90*/  ISETP.NE.AND.EX P0, PT, RZ, UR5, PT, P0 ;  /* 0x00000005ff007c0c */ /* 0x000fda000bf05300 */
[----:B------:R-:W-:Y:S01]  /*eda0*/  @P0 IADD3 R24, P1, R24, UR4, RZ ;  /* 0x0000000418180c10 */ /* 0x000fe2000ff3e0ff */
[----:B------:R-:W2:Y:S01]  /*edb0*/  S2R R21, SR_TID.X ;  /* 0x0000000000157919 */ /* 0x000ea20000002100 */
[----:B------:R-:W-:Y:S01]  /*edc0*/  LOP3.LUT R23, R23, 0xffffffdf, RZ, 0xc0, !PT ;  /* 0xffffffdf17177812 */ /* 0x000fe200078ec0ff */
[----:B------:R-:W-:Y:S01]  /*edd0*/  ULDC UR4, c[0x0][0x320] ;  /* 0x0000c80000047ab9 */ /* 0x000fe20000000800 */
[----:B------:R-:W-:-:S05]  /*ede0*/  @P0 IADD3.X R25, R25, UR5, RZ, P1, !PT ;  /* 0x0000000519190c10 */ /* 0x000fca0008ffe4ff */
[----:B------:R3:W4:Y:S01]  /*edf0*/  @P0 LDG.E R31, desc[UR36][R24.64] ;  /* 0x00000024181f0981 */ /* 0x000722000c1e1900 */
[----:B-1----:R-:W-:Y:S01]  /*ee00*/  ISETP.NE.AND P2, PT, R5, 0x1, PT ;  /* 0x000000010500780c */ /* 0x002fe20003f45270 */
[----:B------:R-:W1:Y:S01]  /*ee10*/  S2R R26, SR_TID.X ;  /* 0x00000000001a7919 */ /* 0x000e620000002100 */
[----:B0-----:R-:W-:-:S04]  /*ee20*/  LOP3.LUT R2, R2, 0x7f, RZ, 0xc0, !PT ;  /* 0x0000007f02027812 */ /* 0x001fc800078ec0ff */
[----:B------:R-:W-:Y:S01]  /*ee30*/  SHF.R.U32.HI R2, RZ, 0x3, R2 ;  /* 0x00000003ff027819 */ /* 0x000fe20000011602 */
[----:B---3--:R-:W-:-:S06]  /*ee40*/  VIADD R25, R29, 0xffffffff ;  /* 0xffffffff1d197836 */ /* 0x008fcc0000000000 */
[----:B------:R-:W0:Y:S01]  /*ee50*/  @P2 LDC R3, c[0x0][0x434] ;  /* 0x00010d00ff032b82 */ /* 0x000e220000000800 */
[----:B------:R-:W-:Y:S01]  /*ee60*/  @P2 LOP3.LUT R23, R23, 0x20, RZ, 0xfc, !PT ;  /* 0x0000002017172812 */ /* 0x000fe200078efcff */
[----:B--2---:R-:W-:-:S05]  /*ee70*/  IMAD.SHL.U32 R20, R21, 0x10, RZ ;  /* 0x0000001015147824 */ /* 0x004fca00078e00ff */
[----:B------:R-:W-:Y:S02]  /*ee80*/  LOP3.LUT R20, R2, 0x70, R20, 0xf8, !PT ;  /* 0x0000007002147812 */ /* 0x000fe400078ef814 */
[----:B------:R-:W2:Y:S03]  /*ee90*/  @P2 LDC R2, c[0x0][0x438] ;  /* 0x00010e00ff022b82 */ /* 0x000ea60000000800 */
[----:B------:R-:W-:Y:S02]  /*eea0*/  IMAD R4, R25, 0x60, R20 ;  /* 0x0000006019047824 */ /* 0x000fe400078e0214 */
[----:B-1----:R-:W-:Y:S02]  /*eeb0*/  IMAD.SHL.U32 R9, R26, 0x8, RZ ;  /* 0x000000081a097824 */ /* 0x002fe400078e00ff */
[C---:B------:R-:W-:Y:S01]  /*eec0*/  IMAD.IADD R0, R4.reuse, 0x1, R37 ;  /* 0x0000000104007824 */ /* 0x040fe200078e0225 */
[----:B------:R-:W-:-:S02]  /*eed0*/  ISETP.GE.AND P0, PT, R4, R34, PT ;  /* 0x000000220400720c */ /* 0x000fc40003f06270 */
[----:B------:R-:W-:Y:S01]  /*eee0*/  LOP3.LUT R9, R9, 0x38, RZ, 0xc0, !PT ;  /* 0x0000003809097812 */ /* 0x000fe200078ec0ff */
[----:B0-----:R-:W-:Y:S01]  /*eef0*/  @P2 IMAD.HI.U32 R3, R0, R3, RZ ;  /* 0x0000000300032227 */ /* 0x001fe200078e00ff */
[----:B------:R-:W-:Y:S02]  /*ef00*/  ISETP.GT.U32.OR P0, PT, R20, 0x5f, P0 ;  /* 0x0000005f1400780c */ /* 0x000fe40000704470 */
[C---:B------:R-:W-:Y:S01]  /*ef10*/  LOP3.LUT R8, R9.reuse, 0x40, RZ, 0xfc, !PT ;  /* 0x0000004009087812 */ /* 0x040fe200078efcff */
[----:B------:R-:W-:Y:S01]  /*ef20*/  IMAD.MOV.U32 R4, RZ, RZ, R0 ;  /* 0x000000ffff047224 */ /* 0x000fe200078e0000 */
[----:B------:R-:W-:Y:S02]  /*ef30*/  ISETP.GE.AND P1, PT, R9, UR4, PT ;  /* 0x0000000409007c0c */ /* 0x000fe4000bf26270 */
[----:B--2---:R-:W-:Y:S02]  /*ef40*/  @P2 SHF.R.U32.HI R4, RZ, R2, R3 ;  /* 0x00000002ff042219 */ /* 0x004fe40000011603 */
[----:B------:R-:W-:Y:S01]  /*ef50*/  ISETP.GE.AND P2, PT, R8, UR4, PT ;  /* 0x0000000408007c0c */ /* 0x000fe2000bf46270 */
[----:B------:R-:W-:Y:S01]  /*ef60*/  ULDC UR4, c[0x0][0x2f4] ;  /* 0x0000bd0000047ab9 */ /* 0x000fe20000000800 */
[----:B------:R-:W-:-:S02]  /*ef70*/  IADD3 R3, -R4, RZ, RZ ;  /* 0x000000ff04037210 */ /* 0x000fc40007ffe1ff */
[----:B------:R-:W-:-:S03]  /*ef80*/  SEL R29, RZ, 0xffffffff, P2 ;  /* 0xffffffffff1d7807 */ /* 0x000fc60001000000 */
[----:B------:R-:W-:Y:S01]  /*ef90*/  IMAD R0, R5, R3, R0 ;  /* 0x0000000305007224 */ /* 0x000fe200078e0200 */
[----:B------:R-:W-:Y:S01]  /*efa0*/  SEL R5, RZ, 0x1, P1 ;  /* 0x00000001ff057807 */ /* 0x000fe20000800000 */
[----:B------:R-:W0:Y:S01]  /*efb0*/  @!P0 LDC.64 R2, c[0x0][0x428] ;  /* 0x00010a00ff028b82 */ /* 0x000e220000000a00 */
[----:B------:R-:W-:-:S05]  /*efc0*/  IMAD.SHL.U32 R29, R29, 0x2, RZ ;  /* 0x000000021d1d7824 */ /* 0x000fca00078e00ff */
[----:B------:R-:W-:Y:S02]  /*efd0*/  LOP3.LUT R29, R29, 0x2, R5, 0xe2, !PT ;  /* 0x000000021d1d7812 */ /* 0x000fe400078ee205 */
[----:B------:R-:W-:Y:S02]  /*efe0*/  @!P0 SHF.R.S32.HI R5, RZ, 0x1f, R4 ;  /* 0x0000001fff058819 */ /* 0x000fe40000011404 */
[----:B------:R-:W-:Y:S02]  /*eff0*/  ISETP.GE.AND P2, PT, R9, UR4, PT ;  /* 0x0000000409007c0c */ /* 0x000fe4000bf46270 */
[----:B------:R-:W-:Y:S02]  /*f000*/  LOP3.LUT R23, R23, 0xfffffffb, RZ, 0xc0, !PT ;  /* 0xfffffffb17177812 */ /* 0x000fe400078ec0ff */
[----:B------:R-:W-:-:S09]  /*f010*/  LOP3.LUT R7, R9, 0x80, RZ, 0xfc, !PT ;  /* 0x0000008009077812 */ /* 0x000fd200078efcff */
[----:B------:R-:W-:-:S04]  /*f020*/  @P2 LOP3.LUT R23, R23, 0x4, RZ, 0xfc, !PT ;  /* 0x0000000417172812 */ /* 0x000fc800078efcff */
[----:B------:R-:W-:Y:S01]  /*f030*/  LOP3.LUT R23, R23, 0xfffffffd, RZ, 0xc0, !PT ;  /* 0xfffffffd17177812 */ /* 0x000fe200078ec0ff */
[----:B------:R-:W-:Y:S01]  /*f040*/  UMOV UR5, 0xffffffff ;  /* 0xffffffff00057882 */ /* 0x000fe20000000000 */
[----:B------:R-:W-:Y:S02]  /*f050*/  LOP3.LUT R26, R18, 0xffff, RZ, 0xc0, !PT ;  /* 0x0000ffff121a7812 */ /* 0x000fe400078ec0ff */
[----:B----4-:R-:W-:Y:S01]  /*f060*/  SHF.R.S32.HI R6, RZ, 0x1f, R31 ;  /* 0x0000001fff067819 */ /* 0x010fe2000001141f */
[----:B0-----:R-:W-:-:S04]  /*f070*/  @!P0 IMAD.WIDE.U32 R4, R31, R2, R4 ;  /* 0x000000021f048225 */ /* 0x001fc800078e0004 */
[----:B------:R0:W-:Y:S02]  /*f080*/  STL [R1], R6 ;  /* 0x0000000601007387 */ /* 0x0001e40000100800 */
[----:B0-----:R-:W-:-:S04]  /*f090*/  @!P0 IMAD R6, R6, R2, RZ ;  /* 0x0000000206068224 */ /* 0x001fc800078e02ff */
[----:B------:R-:W-:Y:S02]  /*f0a0*/  @!P0 IMAD R6, R31, R3, R6 ;  /* 0x000000031f068224 */ /* 0x000fe400078e0206 */
[----:B------:R-:W0:Y:S02]  /*f0b0*/  @!P0 LDC.64 R2, c[0x0][0x418] ;  /* 0x00010600ff028b82 */ /* 0x000e240000000a00 */
[----:B------:R-:W-:Y:S01]  /*f0c0*/  @!P0 IMAD.IADD R6, R5, 0x1, R6 ;  /* 0x0000000105068824 */ /* 0x000fe200078e0206 */
[----:B0-----:R-:W-:-:S04]  /*f0d0*/  @!P0 LEA R2, P1, R4, R2, 0x2 ;  /* 0x0000000204028211 */ /* 0x001fc800078210ff */
[----:B------:R-:W-:Y:S01]  /*f0e0*/  @!P0 LEA.HI.X R3, R4, R3, R6, 0x2, P1 ;  /* 0x0000000304038211 */ /* 0x000fe200008f1406 */
[----:B------:R-:W-:Y:S01]  /*f0f0*/  IMAD.MOV.U32 R4, RZ, RZ, RZ ;  /* 0x000000ffff047224 */ /* 0x000fe200078e00ff */
[----:B------:R-:W-:-:S05]  /*f100*/  ISETP.GE.AND P1, PT, R8, UR4, PT ;  /* 0x0000000408007c0c */ /* 0x000fca000bf26270 */
[----:B------:R0:W5:Y:S01]  /*f110*/  @!P0 LDG.E R4, desc[UR36][R2.64] ;  /* 0x0000002402048981 */ /* 0x000162000c1e1900 */
[----:B------:R-:W-:-:S07]  /*f120*/  ISETP.GE.AND P0, PT, R7, UR4, PT ;  /* 0x0000000407007c0c */ /* 0x000fce000bf06270 */
[----:B------:R-:W-:Y:S01]  /*f130*/  @P1 LOP3.LUT R23, R23, 0x2, RZ, 0xfc, !PT ;  /* 0x0000000217171812 */ /* 0x000fe200078efcff */
[----:B0-----:R-:W-:-:S03]  /*f140*/  IMAD.U32 R2, RZ, RZ, UR38 ;  /* 0x00000026ff027e24 */ /* 0x001fc6000f8e00ff */
[----:B------:R-:W-:-:S04]  /*f150*/  LOP3.LUT R23, R23, 0xfffffffe, RZ, 0xc0, !PT ;  /* 0xfffffffe17177812 */ /* 0x000fc800078ec0ff */
[----:B------:R-:W-:Y:S01]  /*f160*/  @P0 LOP3.LUT R23, R23, 0x1, RZ, 0xfc, !PT ;  /* 0x0000000117170812 */ /* 0x000fe200078efcff */
[----:B------:R-:W-:Y:S06]  /*f170*/  BRA.DIV UR5, `(.L_x_2460) ;  /* 0x0000004205e47947 */ /* 0x000fec000b800000 */
.L_x_2528:
        /* <DEDUP_REMOVED lines=8> */
.L_x_2461:
[----:B------:R-:W-:Y:S01]  /*f200*/  SHF.R.S32.HI R5, RZ, 0x1f, R0 ;  /* 0x0000001fff057819 */ /* 0x000fe20000011400 */
[----:B------:R-:W-:Y:S01]  /*f210*/  ULDC.64 UR4, c[0x0][0x328] ;  /* 0x0000ca0000047ab9 */ /* 0x000fe20000000a00 */
[----:B------:R-:W-:Y:S01]  /*f220*/  ULDC.64 UR6, c[0x0][0x318] ;  /* 0x0000c60000067ab9 */ /* 0x000fe20000000a00 */
[----:B------:R-:W-:Y:S01]  /*f230*/  IMAD.WIDE.U32 R2, R0, UR4, RZ ;  /* 0x0000000400027c25 */ /* 0x000fe2000f8e00ff */
        /* <DEDUP_REMOVED lines=19> */
.L_x_2529:
[----:B------:R-:W-:Y:S05]  /*f370*/  BSYNC B0 ;  /* 0x0000000000007941 */ /* 0x000fea0003800000 */
.L_x_2462:
        /* <DEDUP_REMOVED lines=11> */
[----:B------:R-:W-:Y:S01]  /*f430*/  IADD3 R3, R3, R5, RZ ;  /* 0x0000000503037210 */ /* 0x000fe20007ffe0ff */
[----:B------:R-:W-:Y:S02]  /*f440*/  IMAD R5, R27, 0x4800, R32 ;  /* 0x000048001b057824 */ /* 0x000fe400078e0220 */
        /* <DEDUP_REMOVED lines=8> */
[----:B-1----:R-:W-:Y:S02]  /*f4d0*/  LOP3.LUT R8, R8, 0x7f, RZ, 0xc0, !PT ;  /* 0x0000007f08087812 */ /* 0x002fe400078ec0ff */
[C---:B------:R-:W-:Y:S02]  /*f4e0*/  LEA R4, P0, R2.reuse, UR6, 0x1 ;  /* 0x0000000602047c11 */ /* 0x040fe4000f8008ff */
[----:B------:R-:W-:Y:S02]  /*f4f0*/  SHF.R.U32.HI R9, RZ, 0x3, R8 ;  /* 0x00000003ff097819 */ /* 0x000fe40000011608 */
[----:B------:R-:W0:Y:S01]  /*f500*/  S2R R8, SR_TID.X ;  /* 0x0000000000087919 */ /* 0x000e220000002100 */
[----:B------:R-:W-:Y:S02]  /*f510*/  LEA.HI.X R0, R2, UR7, R0, 0x1, P0 ;  /* 0x0000000702007c11 */ /* 0x000fe400080f0c00 */
[----:B------:R-:W-:-:S05]  /*f520*/  IMAD.IADD R6, R6, 0x1, -R9 ;  /* 0x0000000106067824 */ /* 0x000fca00078e0a09 */
        /* <DEDUP_REMOVED lines=66> */
.L_x_2543:
        /* <DEDUP_REMOVED lines=12> */
.L_x_2465:
        /* <DEDUP_REMOVED lines=10> */
.L_x_2466:
        /* <DEDUP_REMOVED lines=24> */
[----:B------:R-:W-:Y:S01]  /*fc30*/  MOV R8, 0x70 ;  /* 0x0000007000087802 */ /* 0x000fe20000000f00 */
[----:B------:R-:W0:Y:S01]  /*fc40*/  LDC.64 R2, c[0x4][R2] ;  /* 0x0100000002027b82 */ /* 0x000e220000000a00 */
[----:B------:R-:W-:Y:S02]  /*fc50*/  IMAD.U32 R5, RZ, RZ, UR7 ;  /* 0x00000007ff057e24 */ /* 0x000fe4000f8e00ff */
[----:B------:R-:W-:Y:S02]  /*fc60*/  IMAD.U32 R6, RZ, RZ, UR8 ;  /* 0x00000008ff067e24 */ /* 0x000fe4000f8e00ff */
[----:B--2---:R-:W-:-:S02]  /*fc70*/  IMAD.U32 R7, RZ, RZ, UR9 ;  /* 0x00000009ff077e24 */ /* 0x004fc4000f8e00ff */
[----:B------:R-:W-:Y:S02]  /*fc80*/  IMAD.U32 R10, RZ, RZ, UR4 ;  /* 0x00000004ff0a7e24 */ /* 0x000fe4000f8e00ff */
[----:B------:R-:W-:Y:S02]  /*fc90*/  IMAD.U32 R11, RZ, RZ, UR5 ;  /* 0x00000005ff0b7e24 */ /* 0x000fe4000f8e00ff */
[----:B------:R-:W-:Y:S02]  /*fca0*/  IMAD.MOV.U32 R12, RZ, RZ, 0x1 ;  /* 0x00000001ff0c7424 */ /* 0x000fe400078e00ff */
[----:B------:R-:W-:-:S07]  /*fcb0*/  IMAD.MOV.U32 R13, RZ, RZ, RZ ;  /* 0x000000ffff0d7224 */ /* 0x000fce00078e00ff */
[----:B------:R-:W-:-:S07]  /*fcc0*/  LEPC R20, `(.L_x_2468) ;  /* 0x000000001014794e */ /* 0x000fce0000000000 */
[----:B0-----:R-:W-:Y:S05]  /*fcd0*/  CALL.ABS.NOINC R2 ;  /* 0x0000000002007343 */ /* 0x001fea0003c00000 */
.L_x_2468:
[----:B------:R-:W-:Y:S05]  /*fce0*/  BSYNC B6 ;  /* 0x0000000000067941 */ /* 0x000fea0003800000 */
.L_x_2467:
[----:B------:R-:W3:Y:S01]  /*fcf0*/  LDL.LU R2, [R1+0x18] ;  /* 0x0000180001027983 */ /* 0x000ee20000300800 */
[----:B------:R-:W-:Y:S01]  /*fd00*/  ULDC.64 UR6, c[0x0][0x2e0] ;  /* 0x0000b80000067ab9 */ /* 0x000fe20000000a00 */
[----:B------:R-:W-:Y:S01]  /*fd10*/  IMAD.MOV.U32 R3, RZ, RZ, R35 ;  /* 0x000000ffff037224 */ /* 0x000fe200078e0023 */
[----:B------:R-:W-:Y:S01]  /*fd20*/  ULDC.64 UR4, c[0x0][0x2d8] ;  /* 0x0000b60000047ab9 */ /* 0x000fe20000000a00 */
[----:B------:R-:W4:Y:S04]  /*fd30*/  LDL.LU.64 R20, [R1+0x8] ;  /* 0x0000080001147983 */ /* 0x000f280000300a00 */
[----:B------:R0:W5:Y:S01]  /*fd40*/  LDL R10, [R1+0x4] ;  /* 0x00000400010a7983 */ /* 0x0001620000100800 */
[----:B------:R-:W1:Y:S02]  /*fd50*/  S2R R11, SR_TID.X ;  /* 0x00000000000b7919 */ /* 0x000e640000002100 */
[----:B-1----:R-:W-:-:S05]  /*fd60*/  IMAD.SHL.U32 R8, R11, 0x8, RZ ;  /* 0x000000080b087824 */ /* 0x002fca00078e00ff */
[----:B------:R-:W-:Y:S01]  /*fd70*/  LOP3.LUT R8, R8, 0x38, RZ, 0xc0, !PT ;  /* 0x0000003808087812 */ /* 0x000fe200078ec0ff */
[----:B---3--:R-:W-:Y:S02]  /*fd80*/  IMAD.MOV.U32 R0, RZ, RZ, R2 ;  /* 0x000000ffff007224 */ /* 0x008fe400078e0002 */
[----:B----4-:R-:W-:Y:S01]  /*fd90*/  IMAD.MOV.U32 R2, RZ, RZ, R20 ;  /* 0x000000ffff027224 */ /* 0x010fe200078e0014 */
[----:B------:R-:W1:Y:S01]  /*fda0*/  S2R R21, SR_TID.X ;  /* 0x0000000000157919 */ /* 0x000e620000002100 */
[----:B------:R-:W3:Y:S01]  /*fdb0*/  LDC R20, c[0x0][0x448] ;  /* 0x00011200ff147b82 */ /* 0x000ee20000000800 */
[----:B------:R-:W-:Y:S02]  /*fdc0*/  IMAD R4, R0, UR6, RZ ;  /* 0x0000000600047c24 */ /* 0x000fe4000f8e02ff */
[----:B------:R-:W-:-:S04]  /*fdd0*/  IMAD.WIDE.U32 R2, R26, UR4, R2 ;  /* 0x000000041a027c25 */ /* 0x000fc8000f8e0002 */
[----:B------:R-:W-:Y:S01]  /*fde0*/  IMAD R3, R26, UR5, R3 ;  /* 0x000000051a037c24 */ /* 0x000fe2000f8e0203 */
[----:B------:R-:W-:Y:S01]  /*fdf0*/  ULDC.64 UR4, c[0x0][0x2d0] ;  /* 0x0000b40000047ab9 */ /* 0x000fe20000000a00 */
[C---:B------:R-:W-:Y:S02]  /*fe00*/  IMAD R4, R30.reuse, UR7, R4 ;  /* 0x000000071e047c24 */ /* 0x040fe4000f8e0204 */
[----:B------:R-:W-:Y:S01]  /*fe10*/  IMAD.WIDE.U32 R2, R30, UR6, R2 ;  /* 0x000000061e027c25 */ /* 0x000fe2000f8e0002 */
[----:B---3--:R-:W-:Y:S02]  /*fe20*/  ISETP.NE.AND P6, PT, R20, 0x1, PT ;  /* 0x000000011400780c */ /* 0x008fe40003fc5270 */
[----:B------:R-:W3:Y:S01]  /*fe30*/  S2R R20, SR_TID.X ;  /* 0x0000000000147919 */ /* 0x000ee20000002100 */
[----:B-1----:R-:W-:-:S04]  /*fe40*/  LOP3.LUT R21, R21, 0x7f, RZ, 0xc0, !PT ;  /* 0x0000007f15157812 */ /* 0x002fc800078ec0ff */
[----:B------:R-:W-:-:S06]  /*fe50*/  SHF.R.U32.HI R21, RZ, 0x3, R21 ;  /* 0x00000003ff157819 */ /* 0x000fcc0000011615 */
[----:B--2---:R-:W1:Y:S08]  /*fe60*/  @P6 LDC R7, c[0x0][0x44c] ;  /* 0x00011300ff076b82 */ /* 0x004e700000000800 */
[----:B------:R-:W2:Y:S01]  /*fe70*/  @P6 LDC R6, c[0x0][0x450] ;  /* 0x00011400ff066b82 */ /* 0x000ea20000000800 */
[----:B---3--:R-:W-:-:S05]  /*fe80*/  IMAD.SHL.U32 R20, R20, 0x10, RZ ;  /* 0x0000001014147824 */ /* 0x008fca00078e00ff */
[----:B------:R-:W-:-:S05]  /*fe90*/  LOP3.LUT R20, R21, 0x70, R20, 0xf8, !PT ;  /* 0x0000007015147812 */ /* 0x000fca00078ef814 */
[----:B------:R-:W-:-:S04]  /*fea0*/  IMAD R5, R17, 0x80, R20 ;  /* 0x0000008011057824 */ /* 0x000fc800078e0214 */
[----:B-1----:R-:W-:Y:S01]  /*feb0*/  @P6 IMAD.HI.U32 R7, R5, R7, RZ ;  /* 0x0000000705076227 */ /* 0x002fe200078e00ff */
[----:B------:R-:W-:-:S04]  /*fec0*/  MOV R0, R5 ;  /* 0x0000000500007202 */ /* 0x000fc80000000f00 */
[----:B--2---:R-:W-:Y:S02]  /*fed0*/  @P6 SHF.R.U32.HI R0, RZ, R6, R7 ;  /* 0x00000006ff006219 */ /* 0x004fe40000011607 */
[----:B------:R-:W1:Y:S01]  /*fee0*/  LDC R6, c[0x0][0x448] ;  /* 0x00011200ff067b82 */ /* 0x000e620000000800 */
[----:B------:R-:W-:Y:S02]  /*fef0*/  IMAD.IADD R3, R3, 0x1, R4 ;  /* 0x0000000103037824 */ /* 0x000fe400078e0204 */
[----:B------:R-:W-:Y:S02]  /*ff00*/  IMAD.MOV R4, RZ, RZ, -R0 ;  /* 0x000000ffff047224 */ /* 0x000fe400078e0a00 */
[----:B------:R-:W-:-:S04]  /*ff10*/  IMAD.WIDE.U32 R2, R0, UR4, R2 ;  /* 0x0000000400027c25 */ /* 0x000fc8000f8e0002 */
[----:B-1----:R-:W-:Y:S01]  /*ff20*/  IMAD R4, R6, R4, R5 ;  /* 0x0000000406047224 */ /* 0x002fe200078e0205 */
[----:B------:R-:W-:-:S05]  /*ff30*/  SHF.R.S32.HI R5, RZ, 0x1f, R0 ;  /* 0x0000001fff057819 */ /* 0x000fca0000011400 */
[----:B------:R-:W-:-:S04]  /*ff40*/  IMAD R5, R5, UR4, RZ ;  /* 0x0000000405057c24 */ /* 0x000fc8000f8e02ff */
[----:B------:R-:W-:Y:S01]  /*ff50*/  IMAD R5, R0, UR5, R5 ;  /* 0x0000000500057c24 */ /* 0x000fe2000f8e0205 */
[----:B------:R-:W-:Y:S01]  /*ff60*/  SHF.R.S32.HI R0, RZ, 0x1f, R4 ;  /* 0x0000001fff007819 */ /* 0x000fe20000011404 */
[----:B------:R-:W-:Y:S02]  /*ff70*/  ULDC.64 UR4, c[0x0][0x2c8] ;  /* 0x0000b20000047ab9 */ /* 0x000fe40000000a00 */
[----:B------:R-:W-:Y:S02]  /*ff80*/  IMAD.IADD R3, R3, 0x1, R5 ;  /* 0x0000000103037824 */ /* 0x000fe400078e0205 */
[----:B------:R-:W-:Y:S02]  /*ff90*/  IMAD R5, R0, UR4, RZ ;  /* 0x0000000400057c24 */ /* 0x000fe4000f8e02ff */
[----:B------:R-:W-:Y:S02]  /*ffa0*/  IMAD.SHL.U32 R21, R11, 0x8, RZ ;  /* 0x000000080b157824 */ /* 0x000fe400078e00ff */
[----:B------:R-:W-:-:S02]  /*ffb0*/  IMAD R0, R4, UR5, R5 ;  /* 0x0000000504007c24 */ /* 0x000fc4000f8e0205 */
[----:B------:R-:W-:Y:S01]  /*ffc0*/  IMAD.WIDE.U32 R2, R4, UR4, R2 ;  /* 0x0000000404027c25 */ /* 0x000fe2000f8e0002 */
        /* <DEDUP_REMOVED lines=14> */
[----:B0-----:R-:W-:Y:S10]  /*100b0*/  BRA.DIV UR5, `(.L_x_2469) ;  /* 0x0000003e05807947 */ /* 0x001ff4000b800000 */
[----:B------:R-:W0:Y:S01]  /*100c0*/  SHFL.IDX PT, R14, R0, RZ, 0x181f ;  /* 0x00181fff000e7589 */ /* 0x000e2200000e0000 */
[----:B-----5:R-:W-:Y:S02]  /*100d0*/  IMAD R5, R10, R6, RZ ;  /* 0x000000060a057224 */ /* 0x020fe400078e02ff */
[----:B------:R-:W-:Y:S01]  /*100e0*/  IMAD R17, R17, 0x80, R9 ;  /* 0x0000008011117824 */ /* 0x000fe200078e0209 */
[----:B------:R-:W1:Y:S03]  /*100f0*/  SHFL.IDX PT, R2, R4, RZ, 0x181f ;  /* 0x00181fff04027589 */ /* 0x000e6600000e0000 */
[C---:B------:R-:W-:Y:S01]  /*10100*/  VIADD R6, R17.reuse, 0x10 ;  /* 0x0000001011067836 */ /* 0x040fe20000000000 */
[----:B------:R-:W-:-:S13]  /*10110*/  ISETP.GE.AND P1, PT, R17, R5, PT ;  /* 0x000000051100720c */ /* 0x000fda0003f26270 */
[----:B0-----:R-:W-:-:S04]  /*10120*/  @!P1 LEA R14, P4, R8, R14, 0x1 ;  /* 0x0000000e080e9211 */ /* 0x001fc800078808ff */
[----:B-1----:R-:W-:Y:S01]  /*10130*/  @!P1 IADD3.X R3, RZ, R2, RZ, P4, !PT ;  /* 0x00000002ff039210 */ /* 0x002fe200027fe4ff */
[----:B------:R-:W-:Y:S02]  /*10140*/  @!P1 IMAD.MOV.U32 R2, RZ, RZ, R14 ;  /* 0x000000ffff029224 */ /* 0x000fe400078e000e */
[----:B------:R-:W0:Y:S04]  /*10150*/  SHFL.IDX PT, R14, R0, 0x1, 0x181f ;  /* 0x00381f00000e7f89 */ /* 0x000e2800000e0000 */
[----:B------:R-:W-:Y:S04]  /*10160*/  @!P1 LDGSTS.E.BYPASS.LTC128B.128 [R33+0xc400], desc[UR36][R2.64], !P3 ;  /* 0x0c40000002219fae */ /* 0x000fe8000d901d64 */
[----:B------:R-:W-:Y:S04]  /*10170*/  @!P1 LDGSTS.E.BYPASS.LTC128B.128 [R33+0x10400], desc[UR36][R2.64+0x80], !P2 ;  /* 0x1040008002219fae */ /* 0x000fe8000d101d64 */
[----:B------:R1:W-:Y:S01]  /*10180*/  @!P1 LDGSTS.E.BYPASS.LTC128B.128 [R33+0x14400], desc[UR36][R2.64+0x100], !P0 ;  /* 0x1440010002219fae */ /* 0x0003e2000c101d64 */
[----:B------:R-:W-:Y:S01]  /*10190*/  ISETP.GE.AND P1, PT, R6, R5, PT ;  /* 0x000000050600720c */ /* 0x000fe20003f26270 */
[----:B------:R-:W-:-:S02]  /*101a0*/  VIADD R6, R17, 0x20 ;  /* 0x0000002011067836 */ /* 0x000fc40000000000 */
[----:B-1----:R-:W1:Y:S10]  /*101b0*/  SHFL.IDX PT, R2, R4, 0x1, 0x181f ;  /* 0x00381f0004027f89 */ /* 0x002e7400000e0000 */
[----:B0-----:R-:W-:-:S05]  /*101c0*/  @!P1 LEA R14, P4, R8, R14, 0x1 ;  /* 0x0000000e080e9211 */ /* 0x001fca00078808ff */
[----:B-1----:R-:W-:Y:S02]  /*101d0*/  @!P1 IMAD.X R7, RZ, RZ, R2, P4 ;  /* 0x000000ffff079224 */ /* 0x002fe400020e0602 */
[----:B------:R-:W-:Y:S02]  /*101e0*/  @!P1 IMAD.MOV.U32 R2, RZ, RZ, R14 ;  /* 0x000000ffff029224 */ /* 0x000fe400078e000e */
[----:B------:R-:W-:Y:S01]  /*101f0*/  @!P1 IMAD.MOV.U32 R3, RZ, RZ, R7 ;  /* 0x000000ffff039224 */ /* 0x000fe200078e0007 */
        /* <DEDUP_REMOVED lines=8> */
[----:B-1----:R-:W-:Y:S01]  /*10280*/  @!P1 IMAD.X R7, RZ, RZ, R2, P4 ;  /* 0x000000ffff079224 */ /* 0x002fe200020e0602 */
[----:B------:R-:W-:Y:S02]  /*10290*/  @!P1 MOV R2, R14 ;  /* 0x0000000e00029202 */ /* 0x000fe40000000f00 */
[----:B------:R-:W0:Y:S01]  /*102a0*/  SHFL.IDX PT, R14, R0, 0x3, 0x181f ;  /* 0x00781f00000e7f89 */ /* 0x000e2200000e0000 */
[----:B------:R-:W-:-:S05]  /*102b0*/  @!P1 IMAD.MOV.U32 R3, RZ, RZ, R7 ;  /* 0x000000ffff039224 */ /* 0x000fca00078e0007 */
        /* <DEDUP_REMOVED lines=36> */
[----:B------:R-:W-:-:S03]  /*10500*/  ISETP.GE.AND P1, PT, R6, R5, PT ;  /* 0x000000050600720c */ /* 0x000fc60003f26270 */
[----:B-1----:R-:W1:Y:S10]  /*10510*/  SHFL.IDX PT, R2, R4, 0x6, 0x181f ;  /* 0x00d81f0004027f89 */ /* 0x002e7400000e0000 */
[----:B0-----:R-:W-:Y:S01]  /*10520*/  @!P1 LEA R14, P4, R8, R14, 0x1 ;  /* 0x0000000e080e9211 */ /* 0x001fe200078808ff */
[----:B------:R-:W0:Y:S04]  /*10530*/  SHFL.IDX PT, R4, R4, 0x7, 0x181f ;  /* 0x00f81f0004047f89 */ /* 0x000e2800000e0000 */
[----:B-1----:R-:W-:Y:S01]  /*10540*/  @!P1 IMAD.X R7, RZ, RZ, R2, P4 ;  /* 0x000000ffff079224 */ /* 0x002fe200020e0602 */
[----:B------:R-:W-:-:S02]  /*10550*/  @!P1 MOV R2, R14 ;  /* 0x0000000e00029202 */ /* 0x000fc40000000f00 */
[----:B------:R1:W2:Y:S01]  /*10560*/  SHFL.IDX PT, R14, R0, 0x7, 0x181f ;  /* 0x00f81f00000e7f89 */ /* 0x0002a200000e0000 */
[----:B------:R-:W-:-:S05]  /*10570*/  @!P1 IMAD.MOV.U32 R3, RZ, RZ, R7 ;  /* 0x000000ffff039224 */ /* 0x000fca00078e0007 */
[----:B------:R1:W-:Y:S04]  /*10580*/  @!P1 LDGSTS.E.BYPASS.LTC128B.128 [R33+0xf400], desc[UR36][R2.64], !P3 ;  /* 0x0f40000002219fae */ /* 0x0003e8000d901d64 */
[----:B------:R1:W-:Y:S04]  /*10590*/  @!P1 LDGSTS.E.BYPASS.LTC128B.128 [R33+0x13400], desc[UR36][R2.64+0x80], !P2 ;  /* 0x1340008002219fae */ /* 0x0003e8000d101d64 */
[----:B0-----:R1:W-:Y:S02]  /*105a0*/  @!P1 LDGSTS.E.BYPASS.LTC128B.128 [R33+0x17400], desc[UR36][R2.64+0x100], !P0 ;  /* 0x1740010002219fae */ /* 0x0013e4000c101d64 */
.L_x_2560:
[----:B-1----:R-:W-:Y:S01]  /*105b0*/  VIADD R0, R17, 0x70 ;  /* 0x0000007011007836 */ /* 0x002fe20000000000 */
[----:B------:R-:W-:Y:S04]  /*105c0*/  BSSY B0, `(.L_x_2470) ;  /* 0x000000b000007945 */ /* 0x000fe80003800000 */
        /* <DEDUP_REMOVED lines=10> */
.L_x_2471:
[----:B------:R-:W-:Y:S05]  /*10670*/  BSYNC B0 ;  /* 0x0000000000007941 */ /* 0x000fea0003800000 */
.L_x_2470:
[----:B------:R-:W-:Y:S01]  /*10680*/  NOP ;  /* 0x0000000000007918 */ /* 0x000fe20000000000 */
[----:B------:R-:W-:-:S13]  /*10690*/  PLOP3.LUT P0, PT, PT, PT, PT, 0x80, 0x0 ;  /* 0x000000000000781c */ /* 0x000fda0003f0f070 */
.L_x_2472:
        /* <DEDUP_REMOVED lines=20> */
.L_x_2561:
[----:B------:R-:W-:Y:S05]  /*107e0*/  BSYNC B0 ;  /* 0x0000000000007941 */ /* 0x000fea0003800000 */
.L_x_2473:
[----:B------:R-:W-:Y:S01]  /*107f0*/  ISETP.GE.AND P0, PT, R0, R36, PT ;  /* 0x000000240000720c */ /* 0x000fe20003f06270 */
[----:B------:R-:W-:-:S12]  /*10800*/  BSSY B0, `(.L_x_2475) ;  /* 0x00000f6000007945 */ /* 0x000fd80003800000 */
[----:B------:R-:W-:Y:S05]  /*10810*/  @!P0 BRA `(.L_x_2476) ;  /* 0x0000000c00d08947 */ /* 0x000fea0003800000 */
[----:B------:R-:W-:Y:S01]  /*10820*/  IMAD.MOV.U32 R10, RZ, RZ, R27 ;  /* 0x000000ffff0a7224 */ /* 0x000fe200078e001b */
[----:B------:R-:W-:Y:S01]  /*10830*/  MOV R17, R28 ;  /* 0x0000001c00117202 */ /* 0x000fe20000000f00 */
[----:B------:R-:W-:-:S07]  /*10840*/  IMAD.MOV.U32 R30, RZ, RZ, R25 ;  /* 0x000000ffff1e7224 */ /* 0x000fce00078e0019 */
.L_x_2489:
        /* <DEDUP_REMOVED lines=42> */
.L_x_2477:
[----:B------:R-:W-:Y:S01]  /*10af0*/  IMAD R6, R27, 0x8, R22 ;  /* 0x000000081b067824 */ /* 0x000fe200078e0216 */
[----:B------:R-:W-:Y:S01]  /*10b00*/  SHF.L.U32 R3, R28, 0x1f, RZ ;  /* 0x0000001f1c037819 */ /* 0x000fe200000006ff */
[----:B------:R-:W-:Y:S03]  /*10b10*/  BSSY B1, `(.L_x_2478) ;  /* 0x0000003000017945 */ /* 0x000fe60003800000 */
[----:B------:R-:W0:Y:S02]  /*10b20*/  SYNCS.PHASECHK.TRANS64.TRYWAIT P0, [R6+URZ+0x2a840], R3 ;  /* 0x02a84003060075a7 */ /* 0x000e24000800017f */
[----:B0-----:R-:W-:Y:S05]  /*10b30*/  @!P0 BRA `(.L_x_2479) ;  /* 0x0000003c00908947 */ /* 0x001fea0003800000 */
.L_x_2562:
[----:B------:R-:W-:Y:S05]  /*10b40*/  BSYNC B1 ;  /* 0x0000000000017941 */ /* 0x000fea0003800000 */
.L_x_2478:
        /* <DEDUP_REMOVED lines=30> */
[----:B------:R-:W-:-:S05]  /*10d30*/  LOP3.LUT R11, R11, 0x38, RZ, 0xc0, !PT ;  /* 0x000000380b0b7812 */ /* 0x000fca00078ec0ff */
[----:B------:R-:W-:-:S05]  /*10d40*/  IMAD.SHL.U32 R0, R11, 0x2, RZ ;  /* 0x000000020b007824 */ /* 0x000fca00078e00ff */
[----:B-1----:R-:W-:-:S04]  /*10d50*/  IADD3 R2, P0, R2, R0, RZ ;  /* 0x0000000002027210 */ /* 0x002fc80007f1e0ff */
[----:B0-----:R-:W-:-:S05]  /*10d60*/  IADD3.X R3, RZ, R3, RZ, P0, !PT ;  /* 0x00000003ff037210 */ /* 0x001fca00007fe4ff */
        /* <DEDUP_REMOVED lines=32> */
.L_x_2576:
        /* <DEDUP_REMOVED lines=10> */
.L_x_2481:
        /* <DEDUP_REMOVED lines=10> */
.L_x_2482:
[----:B------:R3:W-:Y:S01]  /*110b0*/  SYNCS.ARRIVE.TRANS64.A1T0 RZ, [R6+URZ+0x2a830], RZ ;  /* 0x02a830ff06ff79a7 */ /* 0x0007e2000810003f */
[----:B------:R-:W-:Y:S05]  /*110c0*/  @!P2 BRA `(.L_x_2483) ;  /* 0x000000000004a947 */ /* 0x000fea0003800000 */
[----:B------:R-:W-:Y:S01]  /*110d0*/  BPT.TRAP 0x1 ;  /* 0x000000040000795c */ /* 0x000fe20000300000 */
.L_x_2483:
[----:B-1----:R-:W-:Y:S01]  /*110e0*/  SHF.L.U32 R2, R17, 0x1f, RZ ;  /* 0x0000001f11027819 */ /* 0x002fe200000006ff */
[----:B------:R-:W-:Y:S01]  /*110f0*/  IMAD R4, R10, 0x8, R22 ;  /* 0x000000080a047824 */ /* 0x000fe200078e0216 */
[----:B------:R-:W-:Y:S03]  /*11100*/  BSSY B1, `(.L_x_2484) ;  /* 0x0000003000017945 */ /* 0x000fe60003800000 */
[----:B------:R-:W1:Y:S02]  /*11110*/  SYNCS.PHASECHK.TRANS64.TRYWAIT P0, [R4+URZ+0x2a860], R2 ;  /* 0x02a86002040075a7 */ /* 0x000e64000800017f */
[----:B-1----:R-:W-:Y:S05]  /*11120*/  @!P0 BRA `(.L_x_2485) ;  /* 0x0000004000048947 */ /* 0x002fea0003800000 */
.L_x_2577:
[----:B------:R-:W-:Y:S05]  /*11130*/  BSYNC B1 ;  /* 0x0000000000017941 */ /* 0x000fea0003800000 */
.L_x_2484:
[----:B------:R-:W4:Y:S01]  /*11140*/  S2R R3, SR_TID.X ;  /* 0x0000000000037919 */ /* 0x000f220000002100 */
[----:B---3--:R-:W-:Y:S01]  /*11150*/  IMAD R6, R30, -0x60, R34 ;  /* 0xffffffa01e067824 */ /* 0x008fe200078e0222 */
[----:B------:R-:W-:Y:S01]  /*11160*/  UMOV UR4, 0xffffffff ;  /* 0xffffffff00047882 */ /* 0x000fe20000000000 */
[----:B0-----:R-:W-:Y:S01]  /*11170*/  IMAD R5, R10, 0x3000, R32 ;  /* 0x000030000a057824 */ /* 0x001fe200078e0220 */
[----:B------:R-:W-:Y:S02]  /*11180*/  LOP3.LUT P0, RZ, R29, 0x2, RZ, 0xc0, !PT ;  /* 0x000000021dff7812 */ /* 0x000fe4000780c0ff */
[----:B----4-:R-:W-:-:S04]  /*11190*/  LOP3.LUT R3, R3, 0x7f, RZ, 0xc0, !PT ;  /* 0x0000007f03037812 */ /* 0x010fc800078ec0ff */
[----:B------:R-:W-:-:S04]  /*111a0*/  SHF.R.U32.HI R3, RZ, 0x3, R3 ;  /* 0x00000003ff037819 */ /* 0x000fc80000011603 */
[----:B------:R-:W-:Y:S01]  /*111b0*/  IADD3 R6, -R3, R6, RZ ;  /* 0x0000000603067210 */ /* 0x000fe20007ffe1ff */
        /* <DEDUP_REMOVED lines=45> */
.L_x_2591:
        /* <DEDUP_REMOVED lines=16> */
[----:B------:R-:W-:Y:S01]  /*11590*/  IMAD R21, R21, UR4, RZ ;  /* 0x0000000415157c24 */ /* 0x000fe2000f8e02ff */
[----:B------:R-:W-:-:S03]  /*115a0*/  IADD3 R3, R3, R9, RZ ;  /* 0x0000000903037210 */ /* 0x000fc60007ffe0ff */
[C---:B------:R-:W-:Y:S02]  /*115b0*/  IMAD R21, R8.reuse, UR5, R21 ;  /* 0x0000000508157c24 */ /* 0x040fe4000f8e0215 */
[----:B------:R-:W-:-:S04]  /*115c0*/  IMAD.WIDE.U32 R2, R8, UR4, R2 ;  /* 0x0000000408027c25 */ /* 0x000fc8000f8e0002 */
[----:B------:R-:W-:-:S07]  /*115d0*/  IMAD.IADD R21, R3, 0x1, R21 ;  /* 0x0000000103157824 */ /* 0x000fce00078e0215 */
.L_x_2487:
        /* <DEDUP_REMOVED lines=10> */
.L_x_2488:
        /* <DEDUP_REMOVED lines=14> */
.L_x_2476:
[----:B------:R-:W-:Y:S05]  /*11760*/  BSYNC B0 ;  /* 0x0000000000007941 */ /* 0x000fea0003800000 */
.L_x_2475:
        /* <DEDUP_REMOVED lines=17> */
.L_x_2491:
[----:B------:R-:W-:Y:S05]  /*11880*/  BSYNC B0 ;  /* 0x0000000000007941 */ /* 0x000fea0003800000 */
.L_x_2490:
[----:B------:R-:W-:-:S13]  /*11890*/  LOP3.LUT P0, RZ, R23, 0x10, RZ, 0xc0, !PT ;  /* 0x0000001017ff7812 */ /* 0x000fda000780c0ff */
[----:B------:R-:W-:Y:S05]  /*118a0*/  @!P0 BRA `(.L_x_2492) ;  /* 0x0000000000048947 */ /* 0x000fea0003800000 */
[----:B------:R-:W-:Y:S01]  /*118b0*/  BPT.TRAP 0x1 ;  /* 0x000000040000795c */ /* 0x000fe20000300000 */
.L_x_2492:
[----:B------:R-:W-:Y:S01]  /*118c0*/  IMAD R0, R27, 0x8, R22 ;  /* 0x000000081b007824 */ /* 0x000fe200078e0216 */
[----:B0-----:R-:W-:Y:S01]  /*118d0*/  SHF.L.U32 R3, R28, 0x1f, RZ ;  /* 0x0000001f1c037819 */ /* 0x001fe200000006ff */
[----:B------:R-:W-:Y:S01]  /*118e0*/  BSSY B0, `(.L_x_2493) ;  /* 0x0000004000007945 */ /* 0x000fe20003800000 */
[----:B------:R-:W-:Y:S02]  /*118f0*/  IMAD R6, R25, -0x60, R34 ;  /* 0xffffffa019067824 */ /* 0x000fe400078e0222 */
[----:B------:R-:W0:Y:S02]  /*11900*/  SYNCS.PHASECHK.TRANS64.TRYWAIT P0, [R0+URZ+0x2a860], R3 ;  /* 0x02a86003000075a7 */ /* 0x000e24000800017f */
[----:B0-----:R-:W-:Y:S05]  /*11910*/  @!P0 BRA `(.L_x_2494) ;  /* 0x0000004000088947 */ /* 0x001fea0003800000 */
.L_x_2592:
[----:B------:R-:W-:Y:S05]  /*11920*/  BSYNC B0 ;  /* 0x0000000000007941 */ /* 0x000fea0003800000 */
.L_x_2493:
[----:B------:R-:W1:Y:S01]  /*11930*/  S2R R2, SR_TID.X ;  /* 0x0000000000027919 */ /* 0x000e620000002100 */
[----:B------:R-:W-:Y:S01]  /*11940*/  UMOV UR4, 0xffffffff ;  /* 0xffffffff00047882 */ /* 0x000fe20000000000 */
[----:B------:R-:W-:Y:S01]  /*11950*/  IMAD R7, R27, 0x3000, R32 ;  /* 0x000030001b077824 */ /* 0x000fe200078e0220 */
[----:B-1----:R-:W-:-:S04]  /*11960*/  LOP3.LUT R2, R2, 0x7f, RZ, 0xc0, !PT ;  /* 0x0000007f02027812 */ /* 0x002fc800078ec0ff */
[----:B------:R-:W-:-:S04]  /*11970*/  SHF.R.U32.HI R2, RZ, 0x3, R2 ;  /* 0x00000003ff027819 */ /* 0x000fc80000011602 */
[----:B------:R-:W-:Y:S01]  /*11980*/  IADD3 R6, -R2, R6, RZ ;  /* 0x0000000602067210 */ /* 0x000fe20007ffe1ff */
        /* <DEDUP_REMOVED lines=47> */
[----:B--2---:R-:W-:-:S04]  /*11c80*/  IADD3 R2, P4, R10, R5, RZ ;  /* 0x000000050a027210 */ /* 0x004fc80007f9e0ff */
[----:B---3--:R-:W-:-:S05]  /*11c90*/  IADD3.X R3, RZ, R7, RZ, P4, !PT ;  /* 0x00000007ff037210 */ /* 0x008fca00027fe4ff */
[----:B------:R1:W-:Y:S04]  /*11ca0*/  LDGSTS.E.BYPASS.LTC128B.128 [R4+0x2400], desc[UR36][R2.64], !P2 ;  /* 0x0240000002047fae */ /* 0x0003e8000d101d64 */
[----:B0---4-:R1:W-:Y:S02]  /*11cb0*/  LDGSTS.E.BYPASS.LTC128B.128 [R4+0x5400], desc[UR36][R2.64+0x80], !P3 ;  /* 0x0540008002047fae */ /* 0x0113e4000d901d64 */
.L_x_2606:
        /* <DEDUP_REMOVED lines=11> */
.L_x_2496:
        /* <DEDUP_REMOVED lines=10> */
.L_x_2497:
[----:B------:R1:W-:Y:S01]  /*11e10*/  SYNCS.ARRIVE.TRANS64.A1T0 RZ, [R0+URZ+0x2a850], RZ ;  /* 0x02a850ff00ff79a7 */ /* 0x0003e2000810003f */
[----:B------:R-:W-:-:S05]  /*11e20*/  VIADD R27, R27, 0x1 ;  /* 0x000000011b1b7836 */ /* 0x000fca0000000000 */
[----:B------:R-:W-:-:S04]  /*11e30*/  ISETP.NE.AND P0, PT, R27, 0x2, PT ;  /* 0x000000021b00780c */ /* 0x000fc80003f05270 */
[----:B0-----:R-:W-:Y:S02]  /*11e40*/  SEL R3, RZ, 0x1, P0 ;  /* 0x00000001ff037807 */ /* 0x001fe40000000000 */
[----:B------:R-:W-:Y:S02]  /*11e50*/  SEL R27, R27, RZ, P0 ;  /* 0x000000ff1b1b7207 */ /* 0x000fe40000000000 */
[----:B-1----:R-:W-:-:S07]  /*11e60*/  LOP3.LUT R28, R28, R3, RZ, 0x3c, !PT ;  /* 0x000000031c1c7212 */ /* 0x002fce00078e3cff */
.L_x_2454:
[----:B------:R-:W-:Y:S05]  /*11e70*/  BSYNC B7 ;  /* 0x0000000000077941 */ /* 0x000fea0003800000 */
.L_x_2452:
        /* <DEDUP_REMOVED lines=8> */
[----:B------:R1:W2:Y:S01]  /*11f00*/  LDS.128 R16, [R22+0x2a8d0] ;  /* 0x02a8d00016107984 */ /* 0x0002a20000000c00 */
[----:B------:R-:W-:Y:S06]  /*11f10*/  BAR.ARV 0x4, 0x180 ;  /* 0x0106000000007b1d */ /* 0x000fec0000002000 */
[----:B------:R-:W-:Y:S05]  /*11f20*/  BRA `(.L_x_2499) ;  /* 0x0000000c00d47947 */ /* 0x000fea0003800000 */
.L_x_2498:
        /* <DEDUP_REMOVED lines=22> */
[----:B--2---:R-:W-:Y:S01]  /*12090*/  @!P1 MOV R8, R2 ;  /* 0x0000000200089202 */ /* 0x004fe20000000f00 */
        /* <DEDUP_REMOVED lines=20> */
.L_x_2616:
[----:B------:R-:W-:Y:S02]  /*121e0*/  ULDC UR4, c[0x0][0xc38] ;  /* 0x00030e0000047ab9 */ /* 0x000fe40000000800 */
[----:B------:R-:W-:-:S04]  /*121f0*/  IMAD.U32 R5, RZ, RZ, UR4 ;  /* 0x00000004ff057e24 */ /* 0x000fc8000f8e00ff */
[----:B-1----:R-:W-:-:S05]  /*12200*/  IMAD R14, R14, R5, RZ ;  /* 0x000000050e0e7224 */ /* 0x002fca00078e02ff */
[----:B------:R-:W-:-:S04]  /*12210*/  IADD3 R7, R7, R14, RZ ;  /* 0x0000000e07077210 */ /* 0x000fc80007ffe0ff */
[----:B------:R-:W-:-:S13]  /*12220*/  ISETP.GT.AND P6, PT, R7, R0, PT ;  /* 0x000000000700720c */ /* 0x000fda0003fc4270 */
[----:B------:R-:W-:Y:S05]  /*12230*/  @P6 BRA `(.L_x_2501) ;  /* 0x0000000000a46947 */ /* 0x000fea0003800000 */
.L_x_2504:
        /* <DEDUP_REMOVED lines=34> */
[----:B------:R0:W1:Y:S02]  /*12460*/  SHFL.IDX PT, R14, R2, 0x1f, 0x1f ;  /* 0x03e01f00020e7f89 */ /* 0x00006400000e0000 */
.L_x_2624:
[----:B------:R-:W-:Y:S02]  /*12470*/  ULDC UR4, c[0x0][0xc38] ;  /* 0x00030e0000047ab9 */ /* 0x000fe40000000800 */
[----:B------:R-:W-:-:S04]  /*12480*/  IMAD.U32 R5, RZ, RZ, UR4 ;  /* 0x00000004ff057e24 */ /* 0x000fc8000f8e00ff */
[----:B-1----:R-:W-:-:S04]  /*12490*/  IMAD R14, R14, R5, RZ ;  /* 0x000000050e0e7224 */ /* 0x002fc800078e02ff */
[----:B------:R-:W-:-:S05]  /*124a0*/  IMAD.IADD R7, R14, 0x1, R7 ;  /* 0x000000010e077824 */ /* 0x000fca00078e0207 */
[----:B------:R-:W-:-:S13]  /*124b0*/  ISETP.GT.AND P6, PT, R7, R0, PT ;  /* 0x000000000700720c */ /* 0x000fda0003fc4270 */
[----:B------:R-:W-:Y:S05]  /*124c0*/  @!P6 BRA `(.L_x_2504) ;  /* 0xfffffffc005ce947 */ /* 0x000fea000383ffff */
.L_x_2501:
        /* <DEDUP_REMOVED lines=10> */
.L_x_2629:
[----:B------:R-:W-:-:S13]  /*12570*/  ISETP.NE.AND P0, PT, R3, RZ, PT ;  /* 0x000000ff0300720c */ /* 0x000fda0003f05270 */
[----:B------:R-:W-:Y:S05]  /*12580*/  @!P0 BRA `(.L_x_2506) ;  /* 0x0000000000108947 */ /* 0x000fea0003800000 */
[----:B------:R-:W-:Y:S01]  /*12590*/  UMOV UR4, 0xffffffff ;  /* 0xffffffff00047882 */ /* 0x000fe20000000000 */
[----:B-1----:R-:W-:Y:S02]  /*125a0*/  VIADD R12, R12, 0xffffffff ;  /* 0xffffffff0c0c7836 */ /* 0x002fe40000000000 */
[----:B------:R-:W-:Y:S05]  /*125b0*/  BRA.DIV UR4, `(.L_x_2507) ;  /* 0x0000004604307947 */ /* 0x000fea000b800000 */
[----:B------:R4:W1:Y:S02]  /*125c0*/  SHFL.IDX PT, R6, R2, R12, 0x1f ;  /* 0x00001f0c02067589 */ /* 0x00086400000e0000 */
.L_x_2506:
[----:B---3--:R-:W-:Y:S01]  /*125d0*/  ISETP.NE.AND P0, PT, R8, 0x1, PT ;  /* 0x000000010800780c */ /* 0x008fe20003f05270 */
[----:B-1----:R-:W-:-:S04]  /*125e0*/  IMAD R16, R6, R5, R7 ;  /* 0x0000000506107224 */ /* 0x002fc800078e0207 */
[----:B------:R-:W-:-:S08]  /*125f0*/  IMAD.IADD R0, R0, 0x1, -R16 ;  /* 0x0000000100007824 */ /* 0x000fd000078e0a10 */
[----:B------:R-:W-:Y:S05]  /*12600*/  @!P0 BRA `(.L_x_2508) ;  /* 0x0000000000dc8947 */ /* 0x000fea0003800000 */
[----:B--2---:R-:W-:Y:S02]  /*12610*/  IABS R5, R17 ;  /* 0x0000001100057213 */ /* 0x004fe40000000000 */
[----:B------:R-:W-:Y:S02]  /*12620*/  IABS R4, R8 ;  /* 0x0000000800047213 */ /* 0x000fe40000000000 */
[----:B------:R-:W1:Y:S08]  /*12630*/  I2F.RP R6, R5 ;  /* 0x0000000500067306 */ /* 0x000e700000209400 */
[----:B------:R-:W2:Y:S08]  /*12640*/  I2F.RP R7, R4 ;  /* 0x0000000400077306 */ /* 0x000eb00000209400 */
[----:B-1----:R-:W0:Y:S08]  /*12650*/  MUFU.RCP R6, R6 ;  /* 0x0000000600067308 */ /* 0x002e300000001000 */
[----:B--2---:R-:W-:Y:S01]  /*12660*/  MUFU.RCP R7, R7 ;  /* 0x0000000700077308 */ /* 0x004fe20000001000 */
[----:B0---4-:R-:W-:-:S02]  /*12670*/  IADD3 R2, R6, 0xffffffe, RZ ;  /* 0x0ffffffe06027810 */ /* 0x011fc40007ffe0ff */
[----:B------:R-:W-:-:S05]  /*12680*/  IABS R6, R17 ;  /* 0x0000001100067213 */ /* 0x000fca0000000000 */
        /* <DEDUP_REMOVED lines=12> */
[----:B------:R-:W-:Y:S01]  /*12750*/  @!P1 IMAD.IADD R2, R2, 0x1, -R5 ;  /* 0x0000000102029824 */ /* 0x000fe200078e0a05 */
[----:B------:R-:W-:-:S02]  /*12760*/  @!P1 IADD3 R6, R6, 0x1, RZ ;  /* 0x0000000106069810 */ /* 0x000fc40007ffe0ff */
        /* <DEDUP_REMOVED lines=27> */
[----:B------:R-:W-:-:S04]  /*12920*/  @!P1 LOP3.LUT R5, RZ, R8, RZ, 0x33, !PT ;  /* 0x00000008ff059212 */ /* 0x000fc800078e33ff */
[----:B------:R-:W-:Y:S01]  /*12930*/  IADD3 R3, -R5, RZ, RZ ;  /* 0x000000ff05037210 */ /* 0x000fe20007ffe1ff */
[----:B------:R-:W-:-:S04]  /*12940*/  IMAD R5, R8, 0x1000000, R5 ;  /* 0x0100000008057824 */ /* 0x000fc800078e0205 */
[----:B------:R-:W-:-:S04]  /*12950*/  IMAD R8, R8, R3, R6 ;  /* 0x0000000308087224 */ /* 0x000fc800078e0206 */
[----:B------:R-:W-:Y:S01]  /*12960*/  IMAD R18, R8, 0x10000, R5 ;  /* 0x0001000008127824 */ /* 0x000fe200078e0205 */
[----:B------:R-:W-:Y:S06]  /*12970*/  BRA `(.L_x_2509) ;  /* 0x0000000000f07947 */ /* 0x000fec0003800000 */
.L_x_2508:
        /* <DEDUP_REMOVED lines=19> */
[-C--:B------:R-:W-:Y:S01]  /*12ab0*/  @!P1 IADD3 R3, R3, -R4.reuse, RZ ;  /* 0x8000000403039210 */ /* 0x080fe20007ffe0ff */
        /* <DEDUP_REMOVED lines=11> */
[----:B------:R-:W-:Y:S01]  /*12b70*/  IMAD R0, R7, R2, R0 ;  /* 0x0000000207007224 */ /* 0x000fe200078e0200 */
[----:B------:R-:W-:Y:S02]  /*12b80*/  MOV R2, RZ ;  /* 0x000000ff00027202 */ /* 0x000fe40000000f00 */
        /* <DEDUP_REMOVED lines=27> */
.L_x_2509:
[----:B------:R-:W-:-:S05]  /*12d40*/  LOP3.LUT R2, RZ, R2, RZ, 0x33, !PT ;  /* 0x00000002ff027212 */ /* 0x000fca00078e33ff */
[----:B------:R-:W-:Y:S01]  /*12d50*/  IMAD.IADD R17, R17, 0x1, R2 ;  /* 0x0000000111117824 */ /* 0x000fe200078e0202 */
[----:B------:R-:W-:Y:S06]  /*12d60*/  BRA `(.L_x_2510) ;  /* 0x00000000001c7947 */ /* 0x000fec0003800000 */
.L_x_2502:
[----:B------:R-:W-:Y:S01]  /*12d70*/  UMOV UR4, URZ ;  /* 0x0000003f00047c82 */ /* 0x000fe20008000000 */
[----:B------:R-:W-:Y:S01]  /*12d80*/  UMOV UR5, URZ ;  /* 0x0000003f00057c82 */ /* 0x000fe20008000000 */
[----:B------:R-:W-:Y:S01]  /*12d90*/  ULDC UR6, c[0x0][0xc3c] ;  /* 0x00030f0000067ab9 */ /* 0x000fe20000000800 */
[----:B------:R-:W-:Y:S01]  /*12da0*/  MOV R16, R0 ;  /* 0x0000000000107202 */ /* 0x000fe20000000f00 */
[----:B------:R-:W-:Y:S02]  /*12db0*/  IMAD.U32 R17, RZ, RZ, UR4 ;  /* 0x00000004ff117e24 */ /* 0x000fe4000f8e00ff */
[----:B------:R-:W-:Y:S02]  /*12dc0*/  IMAD.U32 R18, RZ, RZ, UR5 ;  /* 0x00000005ff127e24 */ /* 0x000fe4000f8e00ff */
[----:B------:R-:W-:-:S07]  /*12dd0*/  IMAD.U32 R19, RZ, RZ, UR6 ;  /* 0x00000006ff137e24 */ /* 0x000fce000f8e00ff */
.L_x_2510:
        /* <DEDUP_REMOVED lines=10> */
.L_x_2499:
[----:B------:R-:W-:Y:S02]  /*12e80*/  ULDC UR4, c[0x0][0xc3c] ;  /* 0x00030f0000047ab9 */ /* 0x000fe40000000800 */
[----:B--2---:R-:W-:-:S13]  /*12e90*/  ISETP.GE.AND P0, PT, R19, UR4, PT ;  /* 0x0000000413007c0c */ /* 0x004fda000bf06270 */
[----:B------:R-:W-:Y:S05]  /*12ea0*/  @!P0 BRA `(.L_x_2511) ;  /* 0xffffffb0006c8947 */ /* 0x000fea000383ffff */
[----:B------:R-:W-:Y:S05]  /*12eb0*/  BSYNC B8 ;  /* 0x0000000000087941 */ /* 0x000fea0003800000 */
.L_x_2446:
[----:B-1----:R-:W2:Y:S01]  /*12ec0*/  LDL.LU R0, [R1+0x14] ;  /* 0x0000140001007983 */ /* 0x002ea20000300800 */
[----:B------:R-:W-:Y:S01]  /*12ed0*/  BSSY B0, `(.L_x_2512) ;  /* 0x000000b000007945 */ /* 0x000fe20003800000 */
[----:B------:R-:W1:Y:S01]  /*12ee0*/  S2R R5, SR_CgaCtaId ;  /* 0x0000000000057919 */ /* 0x000e620000008800 */
[----:B--2---:R-:W-:-:S05]  /*12ef0*/  VIADD R0, R0, 0x1 ;  /* 0x0000000100007836 */ /* 0x004fca0000000000 */
        /* <DEDUP_REMOVED lines=8> */
.L_x_2632:
[----:B------:R-:W-:Y:S05]  /*12f80*/  BSYNC B0 ;  /* 0x0000000000007941 */ /* 0x000fea0003800000 */
.L_x_2512:
[----:B------:R-:W-:-:S03]  /*12f90*/  UMOV UR4, 0xffffffff ;  /* 0xffffffff00047882 */ /* 0x000fc60000000000 */
[----:B------:R-:W-:Y:S05]  /*12fa0*/  BRA.DIV UR4, `(.L_x_2514) ;  /* 0x0000003a04f07947 */ /* 0x000fea000b800000 */
[----:B-1----:R-:W1:Y:S02]  /*12fb0*/  S2R R0, SR_TID.X ;  /* 0x0000000000007919 */ /* 0x002e640000002100 */
[----:B-1----:R-:W-:-:S04]  /*12fc0*/  SHF.R.U32.HI R0, RZ, 0x5, R0 ;  /* 0x00000005ff007819 */ /* 0x002fc80000011600 */
[----:B------:R-:W-:-:S05]  /*12fd0*/  LOP3.LUT R0, R0, 0x3, RZ, 0xc0, !PT ;  /* 0x0000000300007812 */ /* 0x000fca00078ec0ff */
[----:B------:R1:W2:Y:S02]  /*12fe0*/  SHFL.IDX PT, R14, R0, RZ, 0x1f ;  /* 0x00001fff000e7589 */ /* 0x0002a400000e0000 */
.L_x_2635:
[----:B--2---:R-:W-:Y:S01]  /*12ff0*/  ISETP.NE.AND P0, PT, R14, RZ, PT ;  /* 0x000000ff0e00720c */ /* 0x004fe20003f05270 */
[----:B------:R-:W-:-:S12]  /*13000*/  BSSY B0, `(.L_x_2515) ;  /* 0x0000026000007945 */ /* 0x000fd80003800000 */
[----:B------:R-:W-:Y:S05]  /*13010*/  @P0 BRA `(.L_x_2516) ;  /* 0x0000000000900947 */ /* 0x000fea0003800000 */
[----:B------:R-:W-:-:S03]  /*13020*/  UMOV UR4, 0xffffffff ;  /* 0xffffffff00047882 */ /* 0x000fc60000000000 */
[----:B------:R-:W-:Y:S05]  /*13030*/  BRA.DIV UR4, `(.L_x_2517) ;  /* 0x0000003e04007947 */ /* 0x000fea000b800000 */
[----:B------:R-:W-:-:S13]  /*13040*/  ELECT P6, URZ, PT ;  /* 0x00000000003f782f */ /* 0x000fda00038c0000 */
.L_x_2638:
[----:B------:R-:W-:Y:S05]  /*13050*/  @!P6 BRA `(.L_x_2516) ;  /* 0x000000000080e947 */ /* 0x000fea0003800000 */
[----:B-1----:R-:W2:Y:S02]  /*13060*/  LDL R0, [R1+0x1c] ;  /* 0x00001c0001007983 */ /* 0x002ea40000100800 */
[----:B--2---:R-:W-:-:S13]  /*13070*/  R2UR UR4, R0 ;  /* 0x00000000000472ca */ /* 0x004fda00000e0000 */
[----:B------:R-:W-:-:S06]  /*13080*/  ULOP3.LUT UR4, UR4, 0x2, URZ, 0xfc, !UPT ;  /* 0x0000000204047892 */ /* 0x000fcc000f8efc3f */
[----:B------:R-:W-:-:S05]  /*13090*/  IMAD.U32 R0, RZ, RZ, UR4 ;  /* 0x00000004ff007e24 */ /* 0x000fca000f8e00ff */
[----:B------:R-:W-:-:S13]  /*130a0*/  ISETP.NE.AND P0, PT, R0, 0x3, PT ;  /* 0x000000030000780c */ /* 0x000fda0003f05270 */
[----:B------:R-:W-:Y:S05]  /*130b0*/  @!P0 BRA `(.L_x_2518) ;  /* 0x0000000000048947 */ /* 0x000fea0003800000 */
[----:B------:R-:W-:Y:S01]  /*130c0*/  BPT.TRAP 0x1 ;  /* 0x000000040000795c */ /* 0x000fe20000300000 */
.L_x_2518:
[C---:B------:R-:W-:Y:S01]  /*130d0*/  IMAD R5, R27.reuse, 0x8, R4 ;  /* 0x000000081b057824 */ /* 0x040fe200078e0204 */
[----:B------:R-:W-:Y:S02]  /*130e0*/  SHF.L.U32 R0, R28, 0x1f, RZ ;  /* 0x0000001f1c007819 */ /* 0x000fe400000006ff */
[----:B------:R-:W-:Y:S02]  /*130f0*/  IADD3 R27, R27, 0x1, RZ ;  /* 0x000000011b1b7810 */ /* 0x000fe40007ffe0ff */
[----:B------:R-:W1:Y:S02]  /*13100*/  SYNCS.PHASECHK.TRANS64.TRYWAIT P1, [R5+URZ+0x2a840], R0 ;  /* 0x02a84000050075a7 */ /* 0x000e64000802017f */
[----:B------:R-:W-:-:S04]  /*13110*/  ISETP.NE.AND P2, PT, R27, 0x2, PT ;  /* 0x000000021b00780c */ /* 0x000fc80003f45270 */
[----:B------:R-:W-:Y:S01]  /*13120*/  SEL R3, RZ, 0x1, P2 ;  /* 0x00000001ff037807 */ /* 0x000fe20001000000 */
[----:B-1----:R-:W-:Y:S08]  /*13130*/  @!P1 BRA `(.L_x_2519) ;  /* 0x0000003800e09947 */ /* 0x002ff00003800000 */
.L_x_2639:
[----:B------:R-:W-:Y:S02]  /*13140*/  SEL R27, R27, RZ, P2 ;  /* 0x000000ff1b1b7207 */ /* 0x000fe40001000000 */
[----:B------:R-:W-:Y:S01]  /*13150*/  LOP3.LUT R2, R28, R3, RZ, 0x3c, !PT ;  /* 0x000000031c027212 */ /* 0x000fe200078e3cff */
[----:B------:R-:W-:Y:S06]  /*13160*/  @!P0 BRA `(.L_x_2520) ;  /* 0x0000000000048947 */ /* 0x000fec0003800000 */
[----:B------:R-:W-:Y:S01]  /*13170*/  BPT.TRAP 0x1 ;  /* 0x000000040000795c */ /* 0x000fe20000300000 */
.L_x_2520:
[----:B------:R-:W-:Y:S01]  /*13180*/  IMAD R27, R27, 0x8, R4 ;  /* 0x000000081b1b7824 */ /* 0x000fe200078e0204 */
[----:B------:R-:W-:-:S04]  /*13190*/  SHF.L.U32 R2, R2, 0x1f, RZ ;  /* 0x0000001f02027819 */ /* 0x000fc800000006ff */
[----:B------:R-:W2:Y:S02]  /*131a0*/  SYNCS.PHASECHK.TRANS64.TRYWAIT P1, [R27+URZ+0x2a840], R2 ;  /* 0x02a840021b0075a7 */ /* 0x000ea4000802017f */
[----:B--2---:R-:W-:Y:S05]  /*131b0*/  @!P1 BRA `(.L_x_2521) ;  /* 0x0000003800d49947 */ /* 0x004fea0003800000 */
.L_x_2640:
[----:B------:R-:W-:Y:S05]  /*131c0*/  @!P0 BRA `(.L_x_2522) ;  /* 0x0000000000048947 */ /* 0x000fea0003800000 */
[----:B------:R-:W-:Y:S01]  /*131d0*/  BPT.TRAP 0x1 ;  /* 0x000000040000795c */ /* 0x000fe20000300000 */
.L_x_2522:
[----:B------:R-:W3:Y:S02]  /*131e0*/  SYNCS.PHASECHK.TRANS64.TRYWAIT P1, [R5+URZ+0x2a860], R0 ;  /* 0x02a86000050075a7 */ /* 0x000ee4000802017f */
[----:B---3--:R-:W-:Y:S05]  /*131f0*/  @!P1 BRA `(.L_x_2523) ;  /* 0x0000003800d89947 */ /* 0x008fea0003800000 */
.L_x_2641:
[----:B------:R-:W-:Y:S05]  /*13200*/  @!P0 BRA `(.L_x_2524) ;  /* 0x0000000000048947 */ /* 0x000fea0003800000 */
[----:B------:R-:W-:Y:S01]  /*13210*/  BPT.TRAP 0x1 ;  /* 0x000000040000795c */ /* 0x000fe20000300000 */
.L_x_2524:
[----:B----4-:R4:W0:Y:S02]  /*13220*/  SYNCS.PHASECHK.TRANS64.TRYWAIT P0, [R27+URZ+0x2a860], R2 ;  /* 0x02a860021b0075a7 */ /* 0x010824000800017f */
[----:B0-----:R-:W-:Y:S05]  /*13230*/  @!P0 NANOSLEEP.SYNCS 0x989680 ;  /* 0x009896800000895d */ /* 0x001fea0003900000 */
[----:B------:R-:W0:Y:S02]  /*13240*/  @!P0 SYNCS.PHASECHK.TRANS64 P0, [R27+URZ+0x2a860], R2 ;  /* 0x02a860021b0085a7 */ /* 0x000e24000800007f */
[----:B0-----:R-:W-:Y:S05]  /*13250*/  @!P0 BRA `(.L_x_2524) ;  /* 0xfffffffc00f08947 */ /* 0x001fea000383ffff */
.L_x_2516:
[----:B------:R-:W-:Y:S05]  /*13260*/  BSYNC B0 ;  /* 0x0000000000007941 */ /* 0x000fea0003800000 */
.L_x_2515:
[----:B------:R-:W-:Y:S05]  /*13270*/  EXIT ;  /* 0x000000000000794d */ /* 0x000fea0003800000 */
.L_x_2379:
[----:B0-----:R-:W-:-:S04]  /*13280*/  IMAD.U32 R3, RZ, RZ, UR40 ;  /* 0x00000028ff037e24 */ /* 0x001fc8000f8e00ff */
[----:B------:R0:W1:Y:S03]  /*13290*/  SYNCS.PHASECHK.TRANS64.TRYWAIT P1, [R3+URZ+0x2a800], R0 ;  /* 0x02a80000030075a7 */ /* 0x000066000802017f */
[----:B-1----:R-:W-:Y:S05]  /*132a0*/  @!P1 NANOSLEEP.SYNCS 0x989680 ;  /* 0x009896800000995d */ /* 0x002fea0003900000 */
[----:B------:R-:W1:Y:S02]  /*132b0*/  @!P1 SYNCS.PHASECHK.TRANS64 P1, [R3+URZ+0x2a800], R0 ;  /* 0x02a80000030095a7 */ /* 0x000e64000802007f */
[----:B-1----:R-:W-:Y:S05]  /*132c0*/  @!P1 BRA `(.L_x_2379) ;  /* 0xfffffffc00ec9947 */ /* 0x002fea000383ffff */
[----:B------:R-:W-:Y:S05]  /*132d0*/  BRA `(.L_x_2525) ;  /* 0xfffffee800d07947 */ /* 0x000fea000383ffff */
.L_x_2383:
[----:B-1----:R1:W2:Y:S02]  /*132e0*/  SYNCS.PHASECHK.TRANS64.TRYWAIT P1, [R0+URZ+0x2a830], R3 ;  /* 0x02a83003000075a7 */ /* 0x0022a4000802017f */
[----:B--2---:R-:W-:Y:S05]  /*132f0*/  @!P1 NANOSLEEP.SYNCS 0x989680 ;  /* 0x009896800000995d */ /* 0x004fea0003900000 */
[----:B------:R-:W2:Y:S02]  /*13300*/  @!P1 SYNCS.PHASECHK.TRANS64 P1, [R0+URZ+0x2a830], R3 ;  /* 0x02a83003000095a7 */ /* 0x000ea4000802007f */
[----:B--2---:R-:W-:Y:S05]  /*13310*/  @!P1 BRA `(.L_x_2383) ;  /* 0xfffffffc00f09947 */ /* 0x004fea000383ffff */
[----:B------:R-:W-:Y:S05]  /*13320*/  BRA `(.L_x_2382) ;  /* 0xfffffee800ec7947 */ /* 0x000fea000383ffff */
.L_x_2389:
[----:B-1----:R-:W-:-:S04]  /*13330*/  IMAD.U32 R12, RZ, RZ, UR8 ;  /* 0x00000008ff0c7e24 */ /* 0x002fc8000f8e00ff */
[----:B------:R1:W2:Y:S03]  /*13340*/  SYNCS.PHASECHK.TRANS64.TRYWAIT P1, [R12+URZ+0x2a830], R11 ;  /* 0x02a8300b0c0075a7 */ /* 0x0002a6000802017f */
[----:B--2---:R-:W-:Y:S05]  /*13350*/  @!P1 NANOSLEEP.SYNCS 0x989680 ;  /* 0x009896800000995d */ /* 0x004fea0003900000 */
[----:B------:R-:W2:Y:S02]  /*13360*/  @!P1 SYNCS.PHASECHK.TRANS64 P1, [R12+URZ+0x2a830], R11 ;  /* 0x02a8300b0c0095a7 */ /* 0x000ea4000802007f */
[----:B--2---:R-:W-:Y:S05]  /*13370*/  @!P1 BRA `(.L_x_2389) ;  /* 0xfffffffc00ec9947 */ /* 0x004fea000383ffff */
[----:B------:R-:W-:Y:S05]  /*13380*/  BRA `(.L_x_2388) ;  /* 0xffffff1000907947 */ /* 0x000fea000383ffff */
.L_x_2393:
[----:B01----:R-:W-:-:S04]  /*13390*/  IMAD.U32 R11, RZ, RZ, UR9 ;  /* 0x00000009ff0b7e24 */ /* 0x003fc8000f8e00ff */
[----:B------:R0:W1:Y:S03]  /*133a0*/  SYNCS.PHASECHK.TRANS64.TRYWAIT P1, [R11+URZ+0x2a850], R0 ;  /* 0x02a850000b0075a7 */ /* 0x000066000802017f */
[----:B-1----:R-:W-:Y:S05]  /*133b0*/  @!P1 NANOSLEEP.SYNCS 0x989680 ;  /* 0x009896800000995d */ /* 0x002fea0003900000 */
[----:B------:R-:W1:Y:S02]  /*133c0*/  @!P1 SYNCS.PHASECHK.TRANS64 P1, [R11+URZ+0x2a850], R0 ;  /* 0x02a850000b0095a7 */ /* 0x000e64000802007f */
[----:B-1----:R-:W-:Y:S05]  /*133d0*/  @!P1 BRA `(.L_x_2393) ;  /* 0xfffffffc00ec9947 */ /* 0x002fea000383ffff */
[----:B------:R-:W-:Y:S05]  /*133e0*/  BRA `(.L_x_2392) ;  /* 0xffffff1800d87947 */ /* 0x000fea000383ffff */
.L_x_2401:
[----:B-1----:R-:W-:-:S04]  /*133f0*/  IMAD.U32 R12, RZ, RZ, UR8 ;  /* 0x00000008ff0c7e24 */ /* 0x002fc8000f8e00ff */
[----:B------:R1:W2:Y:S03]  /*13400*/  SYNCS.PHASECHK.TRANS64.TRYWAIT P1, [R12+URZ+0x2a830], R11 ;  /* 0x02a8300b0c0075a7 */ /* 0x0002a6000802017f */
[----:B--2---:R-:W-:Y:S05]  /*13410*/  @!P1 NANOSLEEP.SYNCS 0x989680 ;  /* 0x009896800000995d */ /* 0x004fea0003900000 */
[----:B------:R-:W2:Y:S02]  /*13420*/  @!P1 SYNCS.PHASECHK.TRANS64 P1, [R12+URZ+0x2a830], R11 ;  /* 0x02a8300b0c0095a7 */ /* 0x000ea4000802007f */
[----:B--2---:R-:W-:Y:S05]  /*13430*/  @!P1 BRA `(.L_x_2401) ;  /* 0xfffffffc00ec9947 */ /* 0x004fea000383ffff */
[----:B------:R-:W-:Y:S05]  /*13440*/  BRA `(.L_x_2400) ;  /* 0xffffff3c00047947 */ /* 0x000fea000383ffff */
.L_x_2405:
[----:B01----:R-:W-:-:S04]  /*13450*/  IMAD.U32 R11, RZ, RZ, UR8 ;  /* 0x00000008ff0b7e24 */ /* 0x003fc8000f8e00ff */
[----:B------:R0:W1:Y:S03]  /*13460*/  SYNCS.PHASECHK.TRANS64.TRYWAIT P1, [R11+URZ+0x2a850], R0 ;  /* 0x02a850000b0075a7 */ /* 0x000066000802017f */
[----:B-1----:R-:W-:Y:S05]  /*13470*/  @!P1 NANOSLEEP.SYNCS 0x989680 ;  /* 0x009896800000995d */ /* 0x002fea0003900000 */
[----:B------:R-:W1:Y:S02]  /*13480*/  @!P1 SYNCS.PHASECHK.TRANS64 P1, [R11+URZ+0x2a850], R0 ;  /* 0x02a850000b0095a7 */ /* 0x000e64000802007f */
[----:B-1----:R-:W-:Y:S05]  /*13490*/  @!P1 BRA `(.L_x_2405) ;  /* 0xfffffffc00ec9947 */ /* 0x002fea000383ffff */
[----:B------:R-:W-:Y:S05]  /*134a0*/  BRA `(.L_x_2404) ;  /* 0xffffff44004c7947 */ /* 0x000fea000383ffff */
.L_x_2412:
[----:B-1----:R-:W-:-:S04]  /*134b0*/  IMAD.U32 R3, RZ, RZ, UR5 ;  /* 0x00000005ff037e24 */ /* 0x002fc8000f8e00ff */
[----:B------:R1:W2:Y:S03]  /*134c0*/  SYNCS.PHASECHK.TRANS64.TRYWAIT P1, [R3+URZ+0x2a850], R0 ;  /* 0x02a85000030075a7 */ /* 0x0002a6000802017f */
[----:B--2---:R-:W-:Y:S05]  /*134d0*/  @!P1 NANOSLEEP.SYNCS 0x989680 ;  /* 0x009896800000995d */ /* 0x004fea0003900000 */
[----:B------:R-:W2:Y:S02]  /*134e0*/  @!P1 SYNCS.PHASECHK.TRANS64 P1, [R3+URZ+0x2a850], R0 ;  /* 0x02a85000030095a7 */ /* 0x000ea4000802007f */
[----:B--2---:R-:W-:Y:S05]  /*134f0*/  @!P1 BRA `(.L_x_2412) ;  /* 0xfffffffc00ec9947 */ /* 0x004fea000383ffff */
[----:B------:R-:W-:Y:S05]  /*13500*/  BRA `(.L_x_2411) ;  /* 0xffffff6000687947 */ /* 0x000fea000383ffff */
.L_x_2460:
[----:B------:R-:W-:Y:S01]  /*13510*/  SHF.R.U32.HI R7, RZ, 0x5, R21 ;  /* 0x00000005ff077819 */ /* 0x000fe20000011615 */
[----:B------:R-:W-:Y:S01]  /*13520*/  BSSY B0, `(.L_x_2526) ;  /* 0x0000009000007945 */ /* 0x000fe20003800000 */
[----:B------:R-:W-:Y:S02]  /*13530*/  IMAD.MOV.U32 R12, RZ, RZ, RZ ;  /* 0x000000ffff0c7224 */ /* 0x000fe400078e00ff */
[----:B------:R-:W-:Y:S01]  /*13540*/  LOP3.LUT R7, R7, 0x3, RZ, 0xc0, !PT ;  /* 0x0000000307077812 */ /* 0x000fe200078ec0ff */
[----:B------:R-:W-:Y:S02]  /*13550*/  IMAD.MOV.U32 R11, RZ, RZ, 0x1f ;  /* 0x0000001fff0b7424 */ /* 0x000fe400078e00ff */
[----:B------:R-:W-:Y:S01]  /*13560*/  IMAD.MOV.U32 R15, RZ, RZ, -0x1 ;  /* 0xffffffffff0f7424 */ /* 0x000fe200078e00ff */
[----:B------:R-:W-:-:S07]  /*13570*/  MOV R13, R7 ;  /* 0x00000007000d7202 */ /* 0x000fce0000000f00 */
[----:B-----5:R-:W-:Y:S05]  /*13580*/  WARPSYNC.COLLECTIVE R15, `(.L_x_2527) ;  /* 0x000000000f087348 */ /* 0x020fea0003c00000 */
[----:B------:R0:W1:Y:S02]  /*13590*/  SHFL.IDX P6, R14, R13, R12, R11 ;  /* 0x0000000c0d0e7389 */ /* 0x00006400000c000b */
[----:B01---5:R-:W-:Y:S01]  /*135a0*/  ENDCOLLECTIVE ;  /* 0x000000000000791b */ /* 0x023fe20003800000 */
.L_x_2527:
[----:B------:R-:W-:Y:S05]  /*135b0*/  BSYNC B0 ;  /* 0x0000000000007941 */ /* 0x000fea0003800000 */
.L_x_2526:
[----:B------:R-:W-:Y:S05]  /*135c0*/  BRA `(.L_x_2528) ;  /* 0xffffffb800ec7947 */ /* 0x000fea000383ffff */
.L_x_2463:
[----:B0-----:R0:W1:Y:S02]  /*135d0*/  SYNCS.PHASECHK.TRANS64.TRYWAIT P0, [R7+URZ+0x2a840], R2 ;  /* 0x02a84002070075a7 */ /* 0x001064000800017f */
[----:B-1----:R-:W-:Y:S05]  /*135e0*/  @!P0 NANOSLEEP.SYNCS 0x989680 ;  /* 0x009896800000895d */ /* 0x002fea0003900000 */
[----:B------:R-:W1:Y:S02]  /*135f0*/  @!P0 SYNCS.PHASECHK.TRANS64 P0, [R7+URZ+0x2a840], R2 ;  /* 0x02a84002070085a7 */ /* 0x000e64000800007f */
[----:B-1----:R-:W-:Y:S05]  /*13600*/  @!P0 BRA `(.L_x_2463) ;  /* 0xfffffffc00f08947 */ /* 0x002fea000383ffff */
[----:B------:R-:W-:Y:S05]  /*13610*/  BRA `(.L_x_2529) ;  /* 0xffffffbc00547947 */ /* 0x000fea000383ffff */
.L_x_2464:
        /* <DEDUP_REMOVED lines=8> */
.L_x_2531:
[----:B------:R-:W-:Y:S05]  /*136a0*/  BSYNC B0 ;  /* 0x0000000000007941 */ /* 0x000fea0003800000 */
.L_x_2530:
[----:B------:R-:W-:Y:S01]  /*136b0*/  IMAD.MOV.U32 R13, RZ, RZ, R4 ;  /* 0x000000ffff0d7224 */ /* 0x000fe200078e0004 */
[----:B------:R-:W-:Y:S01]  /*136c0*/  MOV R2, R14 ;  /* 0x0000000e00027202 */ /* 0x000fe20000000f00 */
[----:B------:R-:W-:Y:S02]  /*136d0*/  IMAD.MOV.U32 R12, RZ, RZ, RZ ;  /* 0x000000ffff0c7224 */ /* 0x000fe400078e00ff */
[----:B------:R-:W-:Y:S02]  /*136e0*/  IMAD.MOV.U32 R11, RZ, RZ, 0x181f ;  /* 0x0000181fff0b7424 */ /* 0x000fe400078e00ff */
[----:B------:R-:W-:Y:S02]  /*136f0*/  IMAD.MOV.U32 R15, RZ, RZ, -0x1 ;  /* 0xffffffffff0f7424 */ /* 0x000fe400078e00ff */
[----:B------:R-:W-:-:S07]  /*13700*/  @P0 IMAD R8, R5, 0x2, R22 ;  /* 0x0000000205080824 */ /* 0x000fce00078e0216 */
[----:B------:R-:W-:Y:S05]  /*13710*/  WARPSYNC.COLLECTIVE R15, `(.L_x_2532) ;  /* 0x000000000f087348 */ /* 0x000fea0003c00000 */
[----:B------:R0:W1:Y:S02]  /*13720*/  SHFL.IDX P6, R14, R13, R12, R11 ;  /* 0x0000000c0d0e7389 */ /* 0x00006400000c000b */
[----:B01----:R-:W-:Y:S01]  /*13730*/  ENDCOLLECTIVE ;  /* 0x000000000000791b */ /* 0x003fe20003800000 */
.L_x_2532:
[----:B------:R-:W-:Y:S01]  /*13740*/  MOV R13, R0 ;  /* 0x00000000000d7202 */ /* 0x000fe20000000f00 */
[----:B------:R-:W-:Y:S02]  /*13750*/  IMAD.MOV.U32 R12, RZ, RZ, 0x1 ;  /* 0x00000001ff0c7424 */ /* 0x000fe400078e00ff */
[----:B------:R-:W-:-:S07]  /*13760*/  IMAD.MOV.U32 R3, RZ, RZ, R14 ;  /* 0x000000ffff037224 */ /* 0x000fce00078e000e */
[----:B------:R-:W-:Y:S05]  /*13770*/  WARPSYNC.COLLECTIVE R15, `(.L_x_2533) ;  /* 0x000000000f087348 */ /* 0x000fea0003c00000 */
[----:B------:R0:W1:Y:S02]  /*13780*/  SHFL.IDX P6, R14, R13, R12, R11 ;  /* 0x0000000c0d0e7389 */ /* 0x00006400000c000b */
[----:B01----:R-:W-:Y:S01]  /*13790*/  ENDCOLLECTIVE ;  /* 0x000000000000791b */ /* 0x003fe20003800000 */
.L_x_2533:
        /* <DEDUP_REMOVED lines=17> */
.L_x_2534:
[----:B------:R-:W-:Y:S02]  /*138b0*/  @P1 IMAD R8, R5, 0x2, R22 ;  /* 0x0000000205081824 */ /* 0x000fe400078e0216 */
[----:B------:R-:W-:Y:S01]  /*138c0*/  IMAD.MOV.U32 R13, RZ, RZ, R0 ;  /* 0x000000ffff0d7224 */ /* 0x000fe200078e0000 */
[----:B------:R-:W-:Y:S01]  /*138d0*/  MOV R12, 0x2 ;  /* 0x00000002000c7802 */ /* 0x000fe20000000f00 */
[----:B------:R-:W-:-:S07]  /*138e0*/  IMAD.MOV.U32 R3, RZ, RZ, R14 ;  /* 0x000000ffff037224 */ /* 0x000fce00078e000e */
[----:B------:R-:W-:Y:S05]  /*138f0*/  WARPSYNC.COLLECTIVE R15, `(.L_x_2535) ;  /* 0x000000000f087348 */ /* 0x000fea0003c00000 */
[----:B------:R0:W1:Y:S02]  /*13900*/  SHFL.IDX P6, R14, R13, R12, R11 ;  /* 0x0000000c0d0e7389 */ /* 0x00006400000c000b */
[----:B01----:R-:W-:Y:S01]  /*13910*/  ENDCOLLECTIVE ;  /* 0x000000000000791b */ /* 0x003fe20003800000 */
.L_x_2535:
        /* <DEDUP_REMOVED lines=17> */
.L_x_2536:
[----:B------:R-:W-:Y:S02]  /*13a30*/  @P1 IMAD R8, R5, 0x2, R22 ;  /* 0x0000000205081824 */ /* 0x000fe400078e0216 */
[----:B------:R-:W-:Y:S02]  /*13a40*/  IMAD.MOV.U32 R13, RZ, RZ, R0 ;  /* 0x000000ffff0d7224 */ /* 0x000fe400078e0000 */
[----:B------:R-:W-:Y:S02]  /*13a50*/  IMAD.MOV.U32 R12, RZ, RZ, 0x3 ;  /* 0x00000003ff0c7424 */ /* 0x000fe400078e00ff */
[----:B------:R-:W-:-:S07]  /*13a60*/  IMAD.MOV.U32 R3, RZ, RZ, R14 ;  /* 0x000000ffff037224 */ /* 0x000fce00078e000e */
[----:B------:R-:W-:Y:S05]  /*13a70*/  WARPSYNC.COLLECTIVE R15, `(.L_x_2537) ;  /* 0x000000000f087348 */ /* 0x000fea0003c00000 */
[----:B------:R0:W1:Y:S02]  /*13a80*/  SHFL.IDX P6, R14, R13, R12, R11 ;  /* 0x0000000c0d0e7389 */ /* 0x00006400000c000b */
[----:B01----:R-:W-:Y:S01]  /*13a90*/  ENDCOLLECTIVE ;  /* 0x000000000000791b */ /* 0x003fe20003800000 */
.L_x_2537:
        /* <DEDUP_REMOVED lines=17> */
.L_x_2538:
[----:B------:R-:W-:Y:S02]  /*13bb0*/  @P1 IMAD R8, R5, 0x2, R22 ;  /* 0x0000000205081824 */ /* 0x000fe400078e0216 */
[----:B------:R-:W-:Y:S02]  /*13bc0*/  IMAD.MOV.U32 R13, RZ, RZ, R0 ;  /* 0x000000ffff0d7224 */ /* 0x000fe400078e0000 */
[----:B------:R-:W-:Y:S02]  /*13bd0*/  IMAD.MOV.U32 R12, RZ, RZ, 0x4 ;  /* 0x00000004ff0c7424 */ /* 0x000fe400078e00ff */
[----:B------:R-:W-:-:S07]  /*13be0*/  IMAD.MOV.U32 R3, RZ, RZ, R14 ;  /* 0x000000ffff037224 */ /* 0x000fce00078e000e */
[----:B------:R-:W-:Y:S05]  /*13bf0*/  WARPSYNC.COLLECTIVE R15, `(.L_x_2539) ;  /* 0x000000000f087348 */ /* 0x000fea0003c00000 */
[----:B------:R0:W1:Y:S02]  /*13c00*/  SHFL.IDX P6, R14, R13, R12, R11 ;  /* 0x0000000c0d0e7389 */ /* 0x00006400000c000b */
[----:B01----:R-:W-:Y:S01]  /*13c10*/  ENDCOLLECTIVE ;  /* 0x000000000000791b */ /* 0x003fe20003800000 */
.L_x_2539:
        /* <DEDUP_REMOVED lines=17> */
.L_x_2540:
[----:B------:R-:W-:Y:S02]  /*13d30*/  @P1 IMAD R8, R5, 0x2, R22 ;  /* 0x0000000205081824 */ /* 0x000fe400078e0216 */
[----:B------:R-:W-:Y:S02]  /*13d40*/  IMAD.MOV.U32 R13, RZ, RZ, R0 ;  /* 0x000000ffff0d7224 */ /* 0x000fe400078e0000 */
[----:B------:R-:W-:Y:S02]  /*13d50*/  IMAD.MOV.U32 R12, RZ, RZ, 0x5 ;  /* 0x00000005ff0c7424 */ /* 0x000fe400078e00ff */
[----:B------:R-:W-:-:S07]  /*13d60*/  IMAD.MOV.U32 R3, RZ, RZ, R14 ;  /* 0x000000ffff037224 */ /* 0x000fce00078e000e */
[----:B------:R-:W-:Y:S05]  /*13d70*/  WARPSYNC.COLLECTIVE R15, `(.L_x_2541) ;  /* 0x000000000f087348 */ /* 0x000fea0003c00000 */
[----:B------:R0:W1:Y:S02]  /*13d80*/  SHFL.IDX P6, R14, R13, R12, R11 ;  /* 0x0000000c0d0e7389 */ /* 0x00006400000c000b */
[----:B01----:R-:W-:Y:S01]  /*13d90*/  ENDCOLLECTIVE ;  /* 0x000000000000791b */ /* 0x003fe20003800000 */
.L_x_2541:
        /* <DEDUP_REMOVED lines=10> */
.L_x_2542:
        /* <DEDUP_REMOVED lines=8> */
.L_x_2469:
[----:B------:R-:W-:Y:S02]  /*13ec0*/  IMAD.MOV.U32 R13, RZ, RZ, R4 ;  /* 0x000000ffff0d7224 */ /* 0x000fe400078e0004 */
[----:B------:R-:W-:Y:S02]  /*13ed0*/  IMAD.MOV.U32 R12, RZ, RZ, RZ ;  /* 0x000000ffff0c7224 */ /* 0x000fe400078e00ff */
[----:B------:R-:W-:Y:S02]  /*13ee0*/  IMAD.MOV.U32 R11, RZ, RZ, 0x181f ;  /* 0x0000181fff0b7424 */ /* 0x000fe400078e00ff */
[----:B------:R-:W-:Y:S02]  /*13ef0*/  IMAD.MOV.U32 R15, RZ, RZ, -0x1 ;  /* 0xffffffffff0f7424 */ /* 0x000fe400078e00ff */
[----:B-----5:R-:W-:Y:S02]  /*13f00*/  IMAD R5, R10, R6, RZ ;  /* 0x000000060a057224 */ /* 0x020fe400078e02ff */
[----:B------:R-:W-:-:S07]  /*13f10*/  IMAD R17, R17, 0x80, R9 ;  /* 0x0000008011117824 */ /* 0x000fce00078e0209 */
[----:B------:R-:W-:Y:S05]  /*13f20*/  WARPSYNC.COLLECTIVE R15, `(.L_x_2544) ;  /* 0x000000000f087348 */ /* 0x000fea0003c00000 */
[----:B------:R0:W1:Y:S02]  /*13f30*/  SHFL.IDX P6, R14, R13, R12, R11 ;  /* 0x0000000c0d0e7389 */ /* 0x00006400000c000b */
[----:B01----:R-:W-:Y:S01]  /*13f40*/  ENDCOLLECTIVE ;  /* 0x000000000000791b */ /* 0x003fe20003800000 */
.L_x_2544:
[C---:B------:R-:W-:Y:S01]  /*13f50*/  VIADD R6, R17.reuse, 0x10 ;  /* 0x0000001011067836 */ /* 0x040fe20000000000 */
[----:B------:R-:W-:Y:S01]  /*13f60*/  ISETP.GE.AND P1, PT, R17, R5, PT ;  /* 0x000000051100720c */ /* 0x000fe20003f26270 */
[----:B------:R-:W-:Y:S02]  /*13f70*/  IMAD.MOV.U32 R13, RZ, RZ, R0 ;  /* 0x000000ffff0d7224 */ /* 0x000fe400078e0000 */
[----:B------:R-:W-:-:S10]  /*13f80*/  IMAD.MOV.U32 R2, RZ, RZ, R14 ;  /* 0x000000ffff027224 */ /* 0x000fd400078e000e */
[----:B------:R-:W-:Y:S05]  /*13f90*/  WARPSYNC.COLLECTIVE R15, `(.L_x_2545) ;  /* 0x000000000f087348 */ /* 0x000fea0003c00000 */
[----:B------:R0:W1:Y:S02]  /*13fa0*/  SHFL.IDX P6, R14, R13, R12, R11 ;  /* 0x0000000c0d0e7389 */ /* 0x00006400000c000b */
[----:B01----:R-:W-:Y:S01]  /*13fb0*/  ENDCOLLECTIVE ;  /* 0x000000000000791b */ /* 0x003fe20003800000 */
.L_x_2545:
        /* <DEDUP_REMOVED lines=8> */
.L_x_2546:
        /* <DEDUP_REMOVED lines=8> */
[----:B------:R-:W-:Y:S02]  /*140c0*/  VIADD R6, R17, 0x20 ;  /* 0x0000002011067836 */ /* 0x000fe40000000000 */
[----:B0-----:R-:W-:-:S08]  /*140d0*/  IMAD.MOV.U32 R2, RZ, RZ, R14 ;  /* 0x000000ffff027224 */ /* 0x001fd000078e000e */
[----:B------:R-:W-:Y:S05]  /*140e0*/  WARPSYNC.COLLECTIVE R15, `(.L_x_2547) ;  /* 0x000000000f087348 */ /* 0x000fea0003c00000 */
[----:B------:R0:W1:Y:S02]  /*140f0*/  SHFL.IDX P6, R14, R13, R12, R11 ;  /* 0x0000000c0d0e7389 */ /* 0x00006400000c000b */
[----:B01----:R-:W-:Y:S01]  /*14100*/  ENDCOLLECTIVE ;  /* 0x000000000000791b */ /* 0x003fe20003800000 */
.L_x_2547:
        /* <DEDUP_REMOVED lines=8> */
.L_x_2548:
[----:B------:R-:W-:-:S05]  /*14190*/  @!P1 IMAD.MOV.U32 R3, RZ, RZ, R7 ;  /* 0x000000ffff039224 */ /* 0x000fca00078e0007 */
        /* <DEDUP_REMOVED lines=8> */
[----:B------:R-:W-:Y:S02]  /*14220*/  VIADD R6, R17, 0x30 ;  /* 0x0000003011067836 */ /* 0x000fe40000000000 */
[----:B0-----:R-:W-:-:S10]  /*14230*/  IMAD.MOV.U32 R2, RZ, RZ, R14 ;  /* 0x000000ffff027224 */ /* 0x001fd400078e000e */
[----:B------:R-:W-:Y:S05]  /*14240*/  WARPSYNC.COLLECTIVE R15, `(.L_x_2549) ;  /* 0x000000000f087348 */ /* 0x000fea0003c00000 */
[----:B------:R0:W1:Y:S02]  /*14250*/  SHFL.IDX P6, R14, R13, R12, R11 ;  /* 0x0000000c0d0e7389 */ /* 0x00006400000c000b */
[----:B01----:R-:W-:Y:S01]  /*14260*/  ENDCOLLECTIVE ;  /* 0x000000000000791b */ /* 0x003fe20003800000 */
.L_x_2549:
        /* <DEDUP_REMOVED lines=8> */
.L_x_2550:
        /* <DEDUP_REMOVED lines=14> */
.L_x_2551:
        /* <DEDUP_REMOVED lines=8> */
.L_x_2552:
        /* <DEDUP_REMOVED lines=14> */
.L_x_2553:
        /* <DEDUP_REMOVED lines=8> */
.L_x_2554:
        /* <DEDUP_REMOVED lines=14> */
.L_x_2555:
        /* <DEDUP_REMOVED lines=8> */
.L_x_2556:
        /* <DEDUP_REMOVED lines=13> */
.L_x_2557:
        /* <DEDUP_REMOVED lines=8> */
.L_x_2558:
        /* <DEDUP_REMOVED lines=12> */
.L_x_2559:
[----:B------:R-:W-:Y:S05]  /*14920*/  BRA `(.L_x_2560) ;  /* 0xffffffbc00207947 */ /* 0x000fea000383ffff */
.L_x_2474:
[----:B0-----:R0:W1:Y:S02]  /*14930*/  SYNCS.PHASECHK.TRANS64.TRYWAIT P0, [R22+URZ+0x2a820], R3 ;  /* 0x02a82003160075a7 */ /* 0x001064000800017f */
[----:B-1----:R-:W-:Y:S05]  /*14940*/  @!P0 NANOSLEEP.SYNCS 0x989680 ;  /* 0x009896800000895d */ /* 0x002fea0003900000 */
[----:B------:R-:W1:Y:S02]  /*14950*/  @!P0 SYNCS.PHASECHK.TRANS64 P0, [R22+URZ+0x2a820], R3 ;  /* 0x02a82003160085a7 */ /* 0x000e64000800007f */
[----:B-1----:R-:W-:Y:S05]  /*14960*/  @!P0 BRA `(.L_x_2474) ;  /* 0xfffffffc00f08947 */ /* 0x002fea000383ffff */
[----:B------:R-:W-:Y:S05]  /*14970*/  BRA `(.L_x_2561) ;  /* 0xffffffbc00987947 */ /* 0x000fea000383ffff */
.L_x_2479:
[----:B0-----:R0:W1:Y:S02]  /*14980*/  SYNCS.PHASECHK.TRANS64.TRYWAIT P0, [R6+URZ+0x2a840], R3 ;  /* 0x02a84003060075a7 */ /* 0x001064000800017f */
[----:B-1----:R-:W-:Y:S05]  /*14990*/  @!P0 NANOSLEEP.SYNCS 0x989680 ;  /* 0x009896800000895d */ /* 0x002fea0003900000 */
[----:B------:R-:W1:Y:S02]  /*149a0*/  @!P0 SYNCS.PHASECHK.TRANS64 P0, [R6+URZ+0x2a840], R3 ;  /* 0x02a84003060085a7 */ /* 0x000e64000800007f */
[----:B-1----:R-:W-:Y:S05]  /*149b0*/  @!P0 BRA `(.L_x_2479) ;  /* 0xfffffffc00f08947 */ /* 0x002fea000383ffff */
[----:B------:R-:W-:Y:S05]  /*149c0*/  BRA `(.L_x_2562) ;  /* 0xffffffc0005c7947 */ /* 0x000fea000383ffff */
.L_x_2480:
[----:B------:R-:W-:Y:S01]  /*149d0*/  BSSY B1, `(.L_x_2563) ;  /* 0x0000008000017945 */ /* 0x000fe20003800000 */
[----:B------:R-:W-:Y:S01]  /*149e0*/  IMAD.MOV.U32 R13, RZ, RZ, R5 ;  /* 0x000000ffff0d7224 */ /* 0x000fe200078e0005 */
[----:B------:R-:W-:Y:S01]  /*149f0*/  MOV R11, 0x181f ;  /* 0x0000181f000b7802 */ /* 0x000fe20000000f00 */
[----:B------:R-:W-:Y:S02]  /*14a00*/  IMAD.MOV.U32 R12, RZ, RZ, RZ ;  /* 0x000000ffff0c7224 */ /* 0x000fe400078e00ff */
[----:B------:R-:W-:-:S07]  /*14a10*/  IMAD.MOV.U32 R15, RZ, RZ, -0x1 ;  /* 0xffffffffff0f7424 */ /* 0x000fce00078e00ff */
[----:B--2---:R-:W-:Y:S05]  /*14a20*/  WARPSYNC.COLLECTIVE R15, `(.L_x_2564) ;  /* 0x000000000f087348 */ /* 0x004fea0003c00000 */
[----:B--2---:R0:W1:Y:S02]  /*14a30*/  SHFL.IDX P6, R14, R13, R12, R11 ;  /* 0x0000000c0d0e7389 */ /* 0x00406400000c000b */
[----:B01----:R-:W-:Y:S01]  /*14a40*/  ENDCOLLECTIVE ;  /* 0x000000000000791b */ /* 0x003fe20003800000 */
.L_x_2564:
[----:B------:R-:W-:Y:S05]  /*14a50*/  BSYNC B1 ;  /* 0x0000000000017941 */ /* 0x000fea0003800000 */
.L_x_2563:
        /* <DEDUP_REMOVED lines=10> */
.L_x_2565:
[----:B------:R-:W-:Y:S02]  /*14b00*/  IMAD.MOV.U32 R13, RZ, RZ, R5 ;  /* 0x000000ffff0d7224 */ /* 0x000fe400078e0005 */
[----:B------:R-:W-:Y:S02]  /*14b10*/  IMAD.MOV.U32 R12, RZ, RZ, 0x1 ;  /* 0x00000001ff0c7424 */ /* 0x000fe400078e00ff */
[----:B------:R-:W-:Y:S01]  /*14b20*/  IMAD.SHL.U32 R35, R35, 0x8, RZ ;  /* 0x0000000823237824 */ /* 0x000fe200078e00ff */
[----:B------:R-:W-:-:S07]  /*14b30*/  MOV R2, R14 ;  /* 0x0000000e00027202 */ /* 0x000fce0000000f00 */
[----:B------:R-:W-:Y:S05]  /*14b40*/  WARPSYNC.COLLECTIVE R15, `(.L_x_2566) ;  /* 0x000000000f087348 */ /* 0x000fea0003c00000 */
[----:B------:R0:W1:Y:S02]  /*14b50*/  SHFL.IDX P6, R14, R13, R12, R11 ;  /* 0x0000000c0d0e7389 */ /* 0x00006400000c000b */
[----:B01----:R-:W-:Y:S01]  /*14b60*/  ENDCOLLECTIVE ;  /* 0x000000000000791b */ /* 0x003fe20003800000 */
.L_x_2566:
[----:B------:R-:W-:-:S05]  /*14b70*/  LOP3.LUT R35, R35, 0x38, RZ, 0xc0, !PT ;  /* 0x0000003823237812 */ /* 0x000fca00078ec0ff */
[----:B------:R-:W-:-:S05]  /*14b80*/  IMAD.SHL.U32 R0, R35, 0x2, RZ ;  /* 0x0000000223007824 */ /* 0x000fca00078e00ff */
[----:B------:R-:W-:Y:S01]  /*14b90*/  IADD3 R2, P0, R2, R0, RZ ;  /* 0x0000000002027210 */ /* 0x000fe20007f1e0ff */
[----:B------:R-:W-:-:S04]  /*14ba0*/  IMAD.MOV.U32 R13, RZ, RZ, R9 ;  /* 0x000000ffff0d7224 */ /* 0x000fc800078e0009 */
[----:B------:R-:W-:-:S05]  /*14bb0*/  IMAD.X R3, RZ, RZ, R3, P0 ;  /* 0x000000ffff037224 */ /* 0x000fca00000e0603 */
        /* <DEDUP_REMOVED lines=10> */
.L_x_2567:
[----:B------:R-:W-:Y:S02]  /*14c60*/  IMAD.MOV.U32 R13, RZ, RZ, R5 ;  /* 0x000000ffff0d7224 */ /* 0x000fe400078e0005 */
[----:B------:R-:W-:Y:S01]  /*14c70*/  IMAD.MOV.U32 R12, RZ, RZ, 0x2 ;  /* 0x00000002ff0c7424 */ /* 0x000fe200078e00ff */
[----:B------:R-:W-:-:S07]  /*14c80*/  MOV R2, R14 ;  /* 0x0000000e00027202 */ /* 0x000fce0000000f00 */
[----:B------:R-:W-:Y:S05]  /*14c90*/  WARPSYNC.COLLECTIVE R15, `(.L_x_2568) ;  /* 0x000000000f087348 */ /* 0x000fea0003c00000 */
[----:B------:R0:W1:Y:S02]  /*14ca0*/  SHFL.IDX P6, R14, R13, R12, R11 ;  /* 0x0000000c0d0e7389 */ /* 0x00006400000c000b */
[----:B01----:R-:W-:Y:S01]  /*14cb0*/  ENDCOLLECTIVE ;  /* 0x000000000000791b */ /* 0x003fe20003800000 */
.L_x_2568:
        /* <DEDUP_REMOVED lines=13> */
.L_x_2569:
[----:B------:R-:W-:Y:S01]  /*14d90*/  MOV R13, R5 ;  /* 0x00000005000d7202 */ /* 0x000fe20000000f00 */
[----:B------:R-:W-:Y:S02]  /*14da0*/  IMAD.MOV.U32 R12, RZ, RZ, 0x3 ;  /* 0x00000003ff0c7424 */ /* 0x000fe400078e00ff */
[----:B------:R-:W-:-:S07]  /*14db0*/  IMAD.MOV.U32 R2, RZ, RZ, R14 ;  /* 0x000000ffff027224 */ /* 0x000fce00078e000e */
[----:B------:R-:W-:Y:S05]  /*14dc0*/  WARPSYNC.COLLECTIVE R15, `(.L_x_2570) ;  /* 0x000000000f087348 */ /* 0x000fea0003c00000 */
[----:B------:R0:W1:Y:S02]  /*14dd0*/  SHFL.IDX P6, R14, R13, R12, R11 ;  /* 0x0000000c0d0e7389 */ /* 0x00006400000c000b */
[----:B01----:R-:W-:Y:S01]  /*14de0*/  ENDCOLLECTIVE ;  /* 0x000000000000791b */ /* 0x003fe20003800000 */
.L_x_2570:
        /* <DEDUP_REMOVED lines=13> */
.L_x_2571:
[----:B------:R-:W-:Y:S02]  /*14ec0*/  IMAD.MOV.U32 R13, RZ, RZ, R5 ;  /* 0x000000ffff0d7224 */ /* 0x000fe400078e0005 */
[----:B------:R-:W-:Y:S02]  /*14ed0*/  IMAD.MOV.U32 R12, RZ, RZ, 0x4 ;  /* 0x00000004ff0c7424 */ /* 0x000fe400078e00ff */
[----:B------:R-:W-:-:S07]  /*14ee0*/  IMAD.MOV.U32 R2, RZ, RZ, R14 ;  /* 0x000000ffff027224 */ /* 0x000fce00078e000e */
[----:B------:R-:W-:Y:S05]  /*14ef0*/  WARPSYNC.COLLECTIVE R15, `(.L_x_2572) ;  /* 0x000000000f087348 */ /* 0x000fea0003c00000 */
[----:B------:R0:W1:Y:S02]  /*14f00*/  SHFL.IDX P6, R14, R13, R12, R11 ;  /* 0x0000000c0d0e7389 */ /* 0x00006400000c000b */
[----:B01----:R-:W-:Y:S01]  /*14f10*/  ENDCOLLECTIVE ;  /* 0x000000000000791b */ /* 0x003fe20003800000 */
.L_x_2572:
        /* <DEDUP_REMOVED lines=9> */
[----:B------:R-:W-:-:S07]  /*14fb0*/  MOV R35, R14 ;  /* 0x0000000e00237202 */ /* 0x000fce0000000f00 */
[----:B0-----:R-:W-:Y:S05]  /*14fc0*/  WARPSYNC.COLLECTIVE R15, `(.L_x_2573) ;  /* 0x000000000f087348 */ /* 0x001fea0003c00000 */
[----:B------:R1:W2:Y:S02]  /*14fd0*/  SHFL.IDX P6, R14, R13, R12, R11 ;  /* 0x0000000c0d0e7389 */ /* 0x0002a400000c000b */
[----:B012---:R-:W-:Y:S01]  /*14fe0*/  ENDCOLLECTIVE ;  /* 0x000000000000791b */ /* 0x007fe20003800000 */
.L_x_2573:
[----:B------:R-:W-:Y:S02]  /*14ff0*/  IMAD.MOV.U32 R13, RZ, RZ, R5 ;  /* 0x000000ffff0d7224 */ /* 0x000fe400078e0005 */
[----:B------:R-:W-:Y:S02]  /*15000*/  IMAD.MOV.U32 R12, RZ, RZ, 0x5 ;  /* 0x00000005ff0c7424 */ /* 0x000fe400078e00ff */
[----:B------:R-:W-:-:S07]  /*15010*/  IMAD.MOV.U32 R2, RZ, RZ, R14 ;  /* 0x000000ffff027224 */ /* 0x000fce00078e000e */
[----:B------:R-:W-:Y:S05]  /*15020*/  WARPSYNC.COLLECTIVE R15, `(.L_x_2574) ;  /* 0x000000000f087348 */ /* 0x000fea0003c00000 */
[----:B------:R0:W1:Y:S02]  /*15030*/  SHFL.IDX P6, R14, R13, R12, R11 ;  /* 0x0000000c0d0e7389 */ /* 0x00006400000c000b */
[----:B01----:R-:W-:Y:S01]  /*15040*/  ENDCOLLECTIVE ;  /* 0x000000000000791b */ /* 0x003fe20003800000 */
.L_x_2574:
        /* <DEDUP_REMOVED lines=13> */
.L_x_2575:
[----:B------:R-:W-:Y:S01]  /*15120*/  MOV R2, R14 ;  /* 0x0000000e00027202 */ /* 0x000fe20000000f00 */
[----:B------:R-:W-:Y:S06]  /*15130*/  BRA `(.L_x_2576) ;  /* 0xffffffbc008c7947 */ /* 0x000fec000383ffff */
.L_x_2485:
[----:B-1----:R1:W4:Y:S02]  /*15140*/  SYNCS.PHASECHK.TRANS64.TRYWAIT P0, [R4+URZ+0x2a860], R2 ;  /* 0x02a86002040075a7 */ /* 0x002324000800017f */
[----:B----4-:R-:W-:Y:S05]  /*15150*/  @!P0 NANOSLEEP.SYNCS 0x989680 ;  /* 0x009896800000895d */ /* 0x010fea0003900000 */
[----:B------:R-:W4:Y:S02]  /*15160*/  @!P0 SYNCS.PHASECHK.TRANS64 P0, [R4+URZ+0x2a860], R2 ;  /* 0x02a86002040085a7 */ /* 0x000f24000800007f */
[----:B----4-:R-:W-:Y:S05]  /*15170*/  @!P0 BRA `(.L_x_2485) ;  /* 0xfffffffc00f08947 */ /* 0x010fea000383ffff */
[----:B------:R-:W-:Y:S05]  /*15180*/  BRA `(.L_x_2577) ;  /* 0xffffffbc00e87947 */ /* 0x000fea000383ffff */
.L_x_2486:
        /* <DEDUP_REMOVED lines=8> */
.L_x_2579:
[----:B------:R-:W-:Y:S05]  /*15210*/  BSYNC B1 ;  /* 0x0000000000017941 */ /* 0x000fea0003800000 */
.L_x_2578:
[----:B------:R-:W-:Y:S01]  /*15220*/  IMAD.MOV.U32 R13, RZ, RZ, R18 ;  /* 0x000000ffff0d7224 */ /* 0x000fe200078e0012 */
[----:B------:R-:W-:Y:S01]  /*15230*/  MOV R11, 0x181f ;  /* 0x0000181f000b7802 */ /* 0x000fe20000000f00 */
[----:B------:R-:W-:Y:S02]  /*15240*/  IMAD.MOV.U32 R12, RZ, RZ, RZ ;  /* 0x000000ffff0c7224 */ /* 0x000fe400078e00ff */
[----:B------:R-:W-:Y:S02]  /*15250*/  IMAD.MOV.U32 R15, RZ, RZ, -0x1 ;  /* 0xffffffffff0f7424 */ /* 0x000fe400078e00ff */
[----:B------:R-:W-:Y:S02]  /*15260*/  IMAD.MOV.U32 R3, RZ, RZ, R14 ;  /* 0x000000ffff037224 */ /* 0x000fe400078e000e */
[----:B------:R-:W-:-:S07]  /*15270*/  IMAD R5, R5, 0x2, R22 ;  /* 0x0000000205057824 */ /* 0x000fce00078e0216 */
[----:B------:R-:W-:Y:S05]  /*15280*/  WARPSYNC.COLLECTIVE R15, `(.L_x_2580) ;  /* 0x000000000f087348 */ /* 0x000fea0003c00000 */
[----:B------:R0:W1:Y:S02]  /*15290*/  SHFL.IDX P6, R14, R13, R12, R11 ;  /* 0x0000000c0d0e7389 */ /* 0x00006400000c000b */
[----:B01----:R-:W-:Y:S01]  /*152a0*/  ENDCOLLECTIVE ;  /* 0x000000000000791b */ /* 0x003fe20003800000 */
.L_x_2580:
[----:B------:R-:W-:Y:S02]  /*152b0*/  IMAD.MOV.U32 R13, RZ, RZ, R24 ;  /* 0x000000ffff0d7224 */ /* 0x000fe400078e0018 */
[----:B------:R-:W-:Y:S02]  /*152c0*/  IMAD.MOV.U32 R12, RZ, RZ, 0x1 ;  /* 0x00000001ff0c7424 */ /* 0x000fe400078e00ff */
[----:B------:R-:W-:-:S07]  /*152d0*/  IMAD.MOV.U32 R2, RZ, RZ, R14 ;  /* 0x000000ffff027224 */ /* 0x000fce00078e000e */
[----:B------:R-:W-:Y:S05]  /*152e0*/  WARPSYNC.COLLECTIVE R15, `(.L_x_2581) ;  /* 0x000000000f087348 */ /* 0x000fea0003c00000 */
[----:B------:R0:W1:Y:S02]  /*152f0*/  SHFL.IDX P6, R14, R13, R12, R11 ;  /* 0x0000000c0d0e7389 */ /* 0x00006400000c000b */
[----:B01----:R-:W-:Y:S01]  /*15300*/  ENDCOLLECTIVE ;  /* 0x000000000000791b */ /* 0x003fe20003800000 */
.L_x_2581:
[----:B------:R-:W-:-:S05]  /*15310*/  IADD3 R2, P1, R2, R0, RZ ;  /* 0x0000000002027210 */ /* 0x000fca0007f3e0ff */
[----:B------:R-:W-:Y:S01]  /*15320*/  IMAD.X R3, RZ, RZ, R3, P1 ;  /* 0x000000ffff037224 */ /* 0x000fe200008e0603 */
[----:B------:R-:W-:-:S04]  /*15330*/  LOP3.LUT P1, RZ, R29, 0x1, RZ, 0xc0, !PT ;  /* 0x000000011dff7812 */ /* 0x000fc8000782c0ff */
[----:B------:R-:W-:Y:S02]  /*15340*/  ISETP.LT.OR P2, PT, R6, 0x1, !P1 ;  /* 0x000000010600780c */ /* 0x000fe40004f41670 */
[----:B------:R-:W-:-:S11]  /*15350*/  MOV R13, R18 ;  /* 0x00000012000d7202 */ /* 0x000fd60000000f00 */
        /* <DEDUP_REMOVED lines=10> */
.L_x_2582:
[----:B------:R-:W-:Y:S02]  /*15400*/  IMAD.MOV.U32 R13, RZ, RZ, R24 ;  /* 0x000000ffff0d7224 */ /* 0x000fe400078e0018 */
[----:B------:R-:W-:Y:S02]  /*15410*/  IMAD.MOV.U32 R12, RZ, RZ, 0x2 ;  /* 0x00000002ff0c7424 */ /* 0x000fe400078e00ff */
[----:B------:R-:W-:-:S07]  /*15420*/  IMAD.MOV.U32 R2, RZ, RZ, R14 ;  /* 0x000000ffff027224 */ /* 0x000fce00078e000e */
[----:B------:R-:W-:Y:S05]  /*15430*/  WARPSYNC.COLLECTIVE R15, `(.L_x_2583) ;  /* 0x000000000f087348 */ /* 0x000fea0003c00000 */
[----:B------:R0:W1:Y:S02]  /*15440*/  SHFL.IDX P6, R14, R13, R12, R11 ;  /* 0x0000000c0d0e7389 */ /* 0x00006400000c000b */
[----:B01----:R-:W-:Y:S01]  /*15450*/  ENDCOLLECTIVE ;  /* 0x000000000000791b */ /* 0x003fe20003800000 */
.L_x_2583:
        /* <DEDUP_REMOVED lines=14> */
.L_x_2584:
[----:B------:R-:W-:Y:S02]  /*15540*/  IMAD.MOV.U32 R13, RZ, RZ, R24 ;  /* 0x000000ffff0d7224 */ /* 0x000fe400078e0018 */
[----:B------:R-:W-:Y:S02]  /*15550*/  IMAD.MOV.U32 R12, RZ, RZ, 0x3 ;  /* 0x00000003ff0c7424 */ /* 0x000fe400078e00ff */
[----:B------:R-:W-:-:S07]  /*15560*/  IMAD.MOV.U32 R2, RZ, RZ, R14 ;  /* 0x000000ffff027224 */ /* 0x000fce00078e000e */
[----:B------:R-:W-:Y:S05]  /*15570*/  WARPSYNC.COLLECTIVE R15, `(.L_x_2585) ;  /* 0x000000000f087348 */ /* 0x000fea0003c00000 */
[----:B------:R0:W1:Y:S02]  /*15580*/  SHFL.IDX P6, R14, R13, R12, R11 ;  /* 0x0000000c0d0e7389 */ /* 0x00006400000c000b */
[----:B01----:R-:W-:Y:S01]  /*15590*/  ENDCOLLECTIVE ;  /* 0x000000000000791b */ /* 0x003fe20003800000 */
.L_x_2585:
        /* <DEDUP_REMOVED lines=14> */
.L_x_2586:
[----:B------:R-:W-:Y:S01]  /*15680*/  IMAD.MOV.U32 R13, RZ, RZ, R24 ;  /* 0x000000ffff0d7224 */ /* 0x000fe200078e0018 */
[----:B------:R-:W-:Y:S01]  /*15690*/  MOV R12, 0x4 ;  /* 0x00000004000c7802 */ /* 0x000fe20000000f00 */
[----:B------:R-:W-:-:S07]  /*156a0*/  IMAD.MOV.U32 R2, RZ, RZ, R14 ;  /* 0x000000ffff027224 */ /* 0x000fce00078e000e */
[----:B------:R-:W-:Y:S05]  /*156b0*/  WARPSYNC.COLLECTIVE R15, `(.L_x_2587) ;  /* 0x000000000f087348 */ /* 0x000fea0003c00000 */
[----:B------:R0:W1:Y:S02]  /*156c0*/  SHFL.IDX P6, R14, R13, R12, R11 ;  /* 0x0000000c0d0e7389 */ /* 0x00006400000c000b */
[----:B01----:R-:W-:Y:S01]  /*156d0*/  ENDCOLLECTIVE ;  /* 0x000000000000791b */ /* 0x003fe20003800000 */
.L_x_2587:
        /* <DEDUP_REMOVED lines=14> */
.L_x_2588:
[----:B------:R-:W-:Y:S02]  /*157c0*/  IMAD.MOV.U32 R13, RZ, RZ, R24 ;  /* 0x000000ffff0d7224 */ /* 0x000fe400078e0018 */
[----:B------:R-:W-:Y:S02]  /*157d0*/  IMAD.MOV.U32 R12, RZ, RZ, 0x5 ;  /* 0x00000005ff0c7424 */ /* 0x000fe400078e00ff */
[----:B------:R-:W-:-:S07]  /*157e0*/  IMAD.MOV.U32 R2, RZ, RZ, R14 ;  /* 0x000000ffff027224 */ /* 0x000fce00078e000e */
[----:B------:R-:W-:Y:S05]  /*157f0*/  WARPSYNC.COLLECTIVE R15, `(.L_x_2589) ;  /* 0x000000000f087348 */ /* 0x000fea0003c00000 */
[----:B------:R0:W1:Y:S02]  /*15800*/  SHFL.IDX P6, R14, R13, R12, R11 ;  /* 0x0000000c0d0e7389 */ /* 0x00006400000c000b */
[----:B01----:R-:W-:Y:S01]  /*15810*/  ENDCOLLECTIVE ;  /* 0x000000000000791b */ /* 0x003fe20003800000 */
.L_x_2589:
[----:B------:R-:W-:-:S05]  /*15820*/  IADD3 R2, P2, R2, R0, RZ ;  /* 0x0000000002027210 */ /* 0x000fca0007f5e0ff */
        /* <DEDUP_REMOVED lines=12> */
.L_x_2590:
[----:B------:R-:W-:Y:S01]  /*158f0*/  @!PT LDS RZ, [RZ] ;  /* 0x00000000fffff984 */ /* 0x000fe20000000800 */
[----:B------:R-:W-:Y:S01]  /*15900*/  @!PT LDS RZ, [RZ] ;  /* 0x00000000fffff984 */ /* 0x000fe20000000800 */
[----:B------:R-:W-:Y:S01]  /*15910*/  @!PT LDS RZ, [RZ] ;  /* 0x00000000fffff984 */ /* 0x000fe20000000800 */
[----:B------:R1:W-:Y:S01]  /*15920*/  LDGSTS.E.BYPASS.LTC128B.128 [R5+0x5400], desc[UR36][R2.64+0x80], !P2 ;  /* 0x0540008002057fae */ /* 0x0003e2000d101d64 */
[----:B------:R-:W-:Y:S05]  /*15930*/  BRA `(.L_x_2591) ;  /* 0xffffffb800d47947 */ /* 0x000fea000383ffff */
.L_x_2494:
[----:B0-----:R0:W1:Y:S02]  /*15940*/  SYNCS.PHASECHK.TRANS64.TRYWAIT P0, [R0+URZ+0x2a860], R3 ;  /* 0x02a86003000075a7 */ /* 0x001064000800017f */
[----:B-1----:R-:W-:Y:S05]  /*15950*/  @!P0 NANOSLEEP.SYNCS 0x989680 ;  /* 0x009896800000895d */ /* 0x002fea0003900000 */
[----:B------:R-:W1:Y:S02]  /*15960*/  @!P0 SYNCS.PHASECHK.TRANS64 P0, [R0+URZ+0x2a860], R3 ;  /* 0x02a86003000085a7 */ /* 0x000e64000800007f */
[----:B-1----:R-:W-:Y:S05]  /*15970*/  @!P0 BRA `(.L_x_2494) ;  /* 0xfffffffc00f08947 */ /* 0x002fea000383ffff */
[----:B------:R-:W-:Y:S05]  /*15980*/  BRA `(.L_x_2592) ;  /* 0xffffffbc00e47947 */ /* 0x000fea000383ffff */
.L_x_2495:
        /* <DEDUP_REMOVED lines=8> */
.L_x_2594:
[----:B------:R-:W-:Y:S05]  /*15a10*/  BSYNC B0 ;  /* 0x0000000000007941 */ /* 0x000fea0003800000 */
.L_x_2593:
        /* <DEDUP_REMOVED lines=12> */
.L_x_2595:
[C---:B------:R-:W-:Y:S02]  /*15ae0*/  ISETP.LT.OR P4, PT, R6.reuse, 0x1, !P0 ;  /* 0x000000010600780c */ /* 0x040fe40004781670 */
[----:B------:R-:W-:Y:S01]  /*15af0*/  ISETP.LT.OR P3, PT, R6, 0x1, P1 ;  /* 0x000000010600780c */ /* 0x000fe20000f61670 */
        /* <DEDUP_REMOVED lines=10> */
.L_x_2596:
        /* <DEDUP_REMOVED lines=13> */
.L_x_2597:
[----:B------:R-:W-:Y:S02]  /*15c70*/  IMAD.MOV.U32 R13, RZ, RZ, R24 ;  /* 0x000000ffff0d7224 */ /* 0x000fe400078e0018 */
[----:B------:R-:W-:Y:S01]  /*15c80*/  IMAD.MOV.U32 R12, RZ, RZ, 0x2 ;  /* 0x00000002ff0c7424 */ /* 0x000fe200078e00ff */
[----:B------:R-:W-:-:S13]  /*15c90*/  IADD3 R2, P2, R14, R5, RZ ;  /* 0x000000050e027210 */ /* 0x000fda0007f5e0ff */
[----:B------:R-:W-:Y:S05]  /*15ca0*/  WARPSYNC.COLLECTIVE R15, `(.L_x_2598) ;  /* 0x000000000f087348 */ /* 0x000fea0003c00000 */
[----:B------:R0:W1:Y:S02]  /*15cb0*/  SHFL.IDX P6, R14, R13, R12, R11 ;  /* 0x0000000c0d0e7389 */ /* 0x00006400000c000b */
[----:B01----:R-:W-:Y:S01]  /*15cc0*/  ENDCOLLECTIVE ;  /* 0x000000000000791b */ /* 0x003fe20003800000 */
.L_x_2598:
        /* <DEDUP_REMOVED lines=13> */
.L_x_2599:
[----:B------:R-:W-:Y:S02]  /*15da0*/  IMAD.MOV.U32 R13, RZ, RZ, R24 ;  /* 0x000000ffff0d7224 */ /* 0x000fe400078e0018 */
[----:B------:R-:W-:Y:S02]  /*15db0*/  IMAD.MOV.U32 R12, RZ, RZ, 0x3 ;  /* 0x00000003ff0c7424 */ /* 0x000fe400078e00ff */
[----:B------:R-:W-:-:S07]  /*15dc0*/  IMAD.MOV.U32 R10, RZ, RZ, R14 ;  /* 0x000000ffff0a7224 */ /* 0x000fce00078e000e */
[----:B------:R-:W-:Y:S05]  /*15dd0*/  WARPSYNC.COLLECTIVE R15, `(.L_x_2600) ;  /* 0x000000000f087348 */ /* 0x000fea0003c00000 */
[----:B------:R0:W1:Y:S02]  /*15de0*/  SHFL.IDX P6, R14, R13, R12, R11 ;  /* 0x0000000c0d0e7389 */ /* 0x00006400000c000b */
[----:B01----:R-:W-:Y:S01]  /*15df0*/  ENDCOLLECTIVE ;  /* 0x000000000000791b */ /* 0x003fe20003800000 */
.L_x_2600:
[----:B------:R-:W-:-:S04]  /*15e00*/  IADD3 R2, P2, R10, R5, RZ ;  /* 0x000000050a027210 */ /* 0x000fc80007f5e0ff */
[----:B------:R-:W-:-:S05]  /*15e10*/  IADD3.X R3, RZ, R7, RZ, P2, !PT ;  /* 0x00000007ff037210 */ /* 0x000fca00017fe4ff */
        /* <DEDUP_REMOVED lines=12> */
.L_x_2601:
[----:B------:R-:W-:Y:S02]  /*15ee0*/  IMAD.MOV.U32 R13, RZ, RZ, R24 ;  /* 0x000000ffff0d7224 */ /* 0x000fe400078e0018 */
[----:B------:R-:W-:Y:S01]  /*15ef0*/  IMAD.MOV.U32 R12, RZ, RZ, 0x4 ;  /* 0x00000004ff0c7424 */ /* 0x000fe200078e00ff */
[----:B------:R-:W-:-:S13]  /*15f00*/  IADD3 R2, P2, R14, R5, RZ ;  /* 0x000000050e027210 */ /* 0x000fda0007f5e0ff */
[----:B------:R-:W-:Y:S05]  /*15f10*/  WARPSYNC.COLLECTIVE R15, `(.L_x_2602) ;  /* 0x000000000f087348 */ /* 0x000fea0003c00000 */
[----:B------:R0:W1:Y:S02]  /*15f20*/  SHFL.IDX P6, R14, R13, R12, R11 ;  /* 0x0000000c0d0e7389 */ /* 0x00006400000c000b */
[----:B01----:R-:W-:Y:S01]  /*15f30*/  ENDCOLLECTIVE ;  /* 0x000000000000791b */ /* 0x003fe20003800000 */
.L_x_2602:
        /* <DEDUP_REMOVED lines=13> */
.L_x_2603:
[----:B------:R-:W-:Y:S02]  /*16010*/  IMAD.MOV.U32 R13, RZ, RZ, R24 ;  /* 0x000000ffff0d7224 */ /* 0x000fe400078e0018 */
[----:B------:R-:W-:Y:S02]  /*16020*/  IMAD.MOV.U32 R12, RZ, RZ, 0x5 ;  /* 0x00000005ff0c7424 */ /* 0x000fe400078e00ff */
[----:B------:R-:W-:-:S07]  /*16030*/  IMAD.MOV.U32 R10, RZ, RZ, R14 ;  /* 0x000000ffff0a7224 */ /* 0x000fce00078e000e */
[----:B------:R-:W-:Y:S05]  /*16040*/  WARPSYNC.COLLECTIVE R15, `(.L_x_2604) ;  /* 0x000000000f087348 */ /* 0x000fea0003c00000 */
[----:B------:R0:W1:Y:S02]  /*16050*/  SHFL.IDX P6, R14, R13, R12, R11 ;  /* 0x0000000c0d0e7389 */ /* 0x00006400000c000b */
[----:B01----:R-:W-:Y:S01]  /*16060*/  ENDCOLLECTIVE ;  /* 0x000000000000791b */ /* 0x003fe20003800000 */
.L_x_2604:
        /* <DEDUP_REMOVED lines=12> */
.L_x_2605:
[----:B------:R-:W-:Y:S05]  /*16130*/  BRA `(.L_x_2606) ;  /* 0xffffffb800e07947 */ /* 0x000fea000383ffff */
.L_x_2500:
[----:B------:R-:W-:Y:S01]  /*16140*/  BSSY B0, `(.L_x_2607) ;  /* 0x0000008000007945 */ /* 0x000fe20003800000 */
[----:B------:R-:W-:Y:S01]  /*16150*/  MOV R13, R16 ;  /* 0x00000010000d7202 */ /* 0x000fe20000000f00 */
[----:B------:R-:W-:Y:S02]  /*16160*/  IMAD.MOV.U32 R12, RZ, RZ, RZ ;  /* 0x000000ffff0c7224 */ /* 0x000fe400078e00ff */
[----:B------:R-:W-:Y:S02]  /*16170*/  IMAD.MOV.U32 R11, RZ, RZ, 0x1f ;  /* 0x0000001fff0b7424 */ /* 0x000fe400078e00ff */
[----:B------:R-:W-:-:S07]  /*16180*/  IMAD.MOV.U32 R15, RZ, RZ, -0x1 ;  /* 0xffffffffff0f7424 */ /* 0x000fce00078e00ff */
[----:B------:R-:W-:Y:S05]  /*16190*/  WARPSYNC.COLLECTIVE R15, `(.L_x_2608) ;  /* 0x000000000f087348 */ /* 0x000fea0003c00000 */
[----:B------:R0:W1:Y:S02]  /*161a0*/  SHFL.IDX P6, R14, R13, R12, R11 ;  /* 0x0000000c0d0e7389 */ /* 0x00006400000c000b */
[----:B01----:R-:W-:Y:S01]  /*161b0*/  ENDCOLLECTIVE ;  /* 0x000000000000791b */ /* 0x003fe20003800000 */
.L_x_2608:
[----:B------:R-:W-:Y:S05]  /*161c0*/  BSYNC B0 ;  /* 0x0000000000007941 */ /* 0x000fea0003800000 */
.L_x_2607:
[----:B------:R-:W-:Y:S01]  /*161d0*/  IMAD.MOV.U32 R13, RZ, RZ, R16 ;  /* 0x000000ffff0d7224 */ /* 0x000fe200078e0010 */
[----:B------:R-:W-:Y:S01]  /*161e0*/  MOV R15, 0xffffffff ;  /* 0xffffffff000f7802 */ /* 0x000fe20000000f00 */
[----:B------:R-:W-:Y:S02]  /*161f0*/  IMAD.MOV.U32 R12, RZ, RZ, 0x1 ;  /* 0x00000001ff0c7424 */ /* 0x000fe400078e00ff */
[----:B------:R-:W-:Y:S02]  /*16200*/  IMAD.MOV.U32 R11, RZ, RZ, 0x1f ;  /* 0x0000001fff0b7424 */ /* 0x000fe400078e00ff */
[----:B------:R-:W-:Y:S02]  /*16210*/  IMAD.IADD R9, R19, 0x1, R10 ;  /* 0x0000000113097824 */ /* 0x000fe400078e020a */
[----:B------:R-:W-:-:S07]  /*16220*/  IMAD.MOV.U32 R0, RZ, RZ, R14 ;  /* 0x000000ffff007224 */ /* 0x000fce00078e000e */
[----:B------:R-:W-:Y:S05]  /*16230*/  WARPSYNC.COLLECTIVE R15, `(.L_x_2609) ;  /* 0x000000000f087348 */ /* 0x000fea0003c00000 */
[----:B------:R0:W1:Y:S02]  /*16240*/  SHFL.IDX P6, R14, R13, R12, R11 ;  /* 0x0000000c0d0e7389 */ /* 0x00006400000c000b */
[----:B01----:R-:W-:Y:S01]  /*16250*/  ENDCOLLECTIVE ;  /* 0x000000000000791b */ /* 0x003fe20003800000 */
.L_x_2609:
        /* <DEDUP_REMOVED lines=23> */
.L_x_2610:
[----:B------:R-:W-:Y:S01]  /*163d0*/  IMAD.MOV.U32 R12, RZ, RZ, 0x2 ;  /* 0x00000002ff0c7424 */ /* 0x000fe200078e00ff */
[----:B------:R-:W-:-:S04]  /*163e0*/  SEL R6, R14, RZ, P1 ;  /* 0x000000ff0e067207 */ /* 0x000fc80000800000 */
[----:B------:R-:W-:-:S05]  /*163f0*/  IADD3 R6, R13, R6, RZ ;  /* 0x000000060d067210 */ /* 0x000fca0007ffe0ff */
[----:B------:R-:W-:-:S07]  /*16400*/  IMAD.MOV.U32 R13, RZ, RZ, R6 ;  /* 0x000000ffff0d7224 */ /* 0x000fce00078e0006 */
[----:B------:R-:W-:Y:S05]  /*16410*/  WARPSYNC.COLLECTIVE R15, `(.L_x_2611) ;  /* 0x000000000f087348 */ /* 0x000fea0003c00000 */
[----:B------:R0:W1:Y:S02]  /*16420*/  SHFL.UP P6, R14, R13, R12, R11 ;  /* 0x0400000c0d0e7389 */ /* 0x00006400000c000b */
[----:B01----:R-:W-:Y:S01]  /*16430*/  ENDCOLLECTIVE ;  /* 0x000000000000791b */ /* 0x003fe20003800000 */
.L_x_2611:
[----:B------:R-:W-:Y:S01]  /*16440*/  IMAD.MOV.U32 R12, RZ, RZ, 0x4 ;  /* 0x00000004ff0c7424 */ /* 0x000fe200078e00ff */
[----:B------:R-:W-:-:S05]  /*16450*/  SEL R3, R14, RZ, P2 ;  /* 0x000000ff0e037207 */ /* 0x000fca0001000000 */
[----:B------:R-:W-:Y:S01]  /*16460*/  IMAD.IADD R2, R6, 0x1, R3 ;  /* 0x0000000106027824 */ /* 0x000fe200078e0203 */
[----:B------:R-:W-:-:S03]  /*16470*/  MOV R6, RZ ;  /* 0x000000ff00067202 */ /* 0x000fc60000000f00 */
[----:B------:R-:W-:-:S07]  /*16480*/  IMAD.MOV.U32 R13, RZ, RZ, R2 ;  /* 0x000000ffff0d7224 */ /* 0x000fce00078e0002 */
[----:B------:R-:W-:Y:S05]  /*16490*/  WARPSYNC.COLLECTIVE R15, `(.L_x_2612) ;  /* 0x000000000f087348 */ /* 0x000fea0003c00000 */
[----:B------:R0:W1:Y:S02]  /*164a0*/  SHFL.UP P6, R14, R13, R12, R11 ;  /* 0x0400000c0d0e7389 */ /* 0x00006400000c000b */
[----:B01----:R-:W-:Y:S01]  /*164b0*/  ENDCOLLECTIVE ;  /* 0x000000000000791b */ /* 0x003fe20003800000 */
.L_x_2612:
[----:B------:R-:W-:Y:S02]  /*164c0*/  MOV R12, 0x8 ;  /* 0x00000008000c7802 */ /* 0x000fe40000000f00 */
[----:B------:R-:W-:-:S05]  /*164d0*/  SEL R3, R14, RZ, P3 ;  /* 0x000000ff0e037207 */ /* 0x000fca0001800000 */
[----:B------:R-:W-:-:S04]  /*164e0*/  IMAD.IADD R3, R2, 0x1, R3 ;  /* 0x0000000102037824 */ /* 0x000fc800078e0203 */
[----:B------:R-:W-:-:S07]  /*164f0*/  IMAD.MOV.U32 R13, RZ, RZ, R3 ;  /* 0x000000ffff0d7224 */ /* 0x000fce00078e0003 */
[----:B------:R-:W-:Y:S05]  /*16500*/  WARPSYNC.COLLECTIVE R15, `(.L_x_2613) ;  /* 0x000000000f087348 */ /* 0x000fea0003c00000 */
[----:B------:R0:W1:Y:S02]  /*16510*/  SHFL.UP P6, R14, R13, R12, R11 ;  /* 0x0400000c0d0e7389 */ /* 0x00006400000c000b */
[----:B01----:R-:W-:Y:S01]  /*16520*/  ENDCOLLECTIVE ;  /* 0x000000000000791b */ /* 0x003fe20003800000 */
.L_x_2613:
[----:B------:R-:W-:Y:S01]  /*16530*/  IMAD.MOV.U32 R12, RZ, RZ, 0x10 ;  /* 0x00000010ff0c7424 */ /* 0x000fe200078e00ff */
[----:B------:R-:W-:-:S05]  /*16540*/  SEL R4, R14, RZ, P4 ;  /* 0x000000ff0e047207 */ /* 0x000fca0002000000 */
[----:B------:R-:W-:-:S04]  /*16550*/  IMAD.IADD R4, R3, 0x1, R4 ;  /* 0x0000000103047824 */ /* 0x000fc800078e0204 */
[----:B------:R-:W-:-:S07]  /*16560*/  IMAD.MOV.U32 R13, RZ, RZ, R4 ;  /* 0x000000ffff0d7224 */ /* 0x000fce00078e0004 */
[----:B------:R-:W-:Y:S05]  /*16570*/  WARPSYNC.COLLECTIVE R15, `(.L_x_2614) ;  /* 0x000000000f087348 */ /* 0x000fea0003c00000 */
[----:B------:R0:W1:Y:S02]  /*16580*/  SHFL.UP P6, R14, R13, R12, R11 ;  /* 0x0400000c0d0e7389 */ /* 0x00006400000c000b */
[----:B01----:R-:W-:Y:S01]  /*16590*/  ENDCOLLECTIVE ;  /* 0x000000000000791b */ /* 0x003fe20003800000 */
.L_x_2614:
        /* <DEDUP_REMOVED lines=8> */
.L_x_2615:
[----:B------:R-:W-:Y:S05]  /*16620*/  BRA `(.L_x_2616) ;  /* 0xffffffb800ec7947 */ /* 0x000fea000383ffff */
.L_x_2503:
[----:B------:R-:W-:Y:S01]  /*16630*/  BSSY B0, `(.L_x_2617) ;  /* 0x0000007000007945 */ /* 0x000fe20003800000 */
[----:B------:R-:W-:Y:S02]  /*16640*/  IMAD.MOV.U32 R12, RZ, RZ, 0x1 ;  /* 0x00000001ff0c7424 */ /* 0x000fe400078e00ff */
[----:B------:R-:W-:Y:S02]  /*16650*/  IMAD.MOV.U32 R11, RZ, RZ, RZ ;  /* 0x000000ffff0b7224 */ /* 0x000fe400078e00ff */
[----:B------:R-:W-:-:S07]  /*16660*/  IMAD.MOV.U32 R15, RZ, RZ, -0x1 ;  /* 0xffffffffff0f7424 */ /* 0x000fce00078e00ff */
[----:B------:R-:W-:Y:S05]  /*16670*/  WARPSYNC.COLLECTIVE R15, `(.L_x_2618) ;  /* 0x000000000f087348 */ /* 0x000fea0003c00000 */
[----:B------:R0:W1:Y:S02]  /*16680*/  SHFL.UP P6, R14, R13, R12, R11 ;  /* 0x0400000c0d0e7389 */ /* 0x00006400000c000b */
[----:B01----:R-:W-:Y:S01]  /*16690*/  ENDCOLLECTIVE ;  /* 0x000000000000791b */ /* 0x003fe20003800000 */
.L_x_2618:
[----:B------:R-:W-:Y:S05]  /*166a0*/  BSYNC B0 ;  /* 0x0000000000007941 */ /* 0x000fea0003800000 */
.L_x_2617:
        /* <DEDUP_REMOVED lines=8> */
.L_x_2619:
[----:B------:R-:W-:Y:S01]  /*16730*/  IMAD.MOV.U32 R12, RZ, RZ, 0x4 ;  /* 0x00000004ff0c7424 */ /* 0x000fe200078e00ff */
[----:B------:R-:W-:-:S04]  /*16740*/  SEL R2, R14, RZ, P2 ;  /* 0x000000ff0e027207 */ /* 0x000fc80001000000 */
[----:B------:R-:W-:-:S05]  /*16750*/  IADD3 R2, R13, R2, RZ ;  /* 0x000000020d027210 */ /* 0x000fca0007ffe0ff */
[----:B------:R-:W-:-:S07]  /*16760*/  IMAD.MOV.U32 R13, RZ, RZ, R2 ;  /* 0x000000ffff0d7224 */ /* 0x000fce00078e0002 */
[----:B------:R-:W-:Y:S05]  /*16770*/  WARPSYNC.COLLECTIVE R15, `(.L_x_2620) ;  /* 0x000000000f087348 */ /* 0x000fea0003c00000 */
[----:B------:R0:W1:Y:S02]  /*16780*/  SHFL.UP P6, R14, R13, R12, R11 ;  /* 0x0400000c0d0e7389 */ /* 0x00006400000c000b */
[----:B01----:R-:W-:Y:S01]  /*16790*/  ENDCOLLECTIVE ;  /* 0x000000000000791b */ /* 0x003fe20003800000 */
.L_x_2620:
[----:B------:R-:W-:Y:S01]  /*167a0*/  IMAD.MOV.U32 R12, RZ, RZ, 0x8 ;  /* 0x00000008ff0c7424 */ /* 0x000fe200078e00ff */
[----:B------:R-:W-:-:S05]  /*167b0*/  SEL R3, R14, RZ, P3 ;  /* 0x000000ff0e037207 */ /* 0x000fca0001800000 */
[----:B------:R-:W-:-:S04]  /*167c0*/  IMAD.IADD R3, R2, 0x1, R3 ;  /* 0x0000000102037824 */ /* 0x000fc800078e0203 */
[----:B------:R-:W-:-:S07]  /*167d0*/  IMAD.MOV.U32 R13, RZ, RZ, R3 ;  /* 0x000000ffff0d7224 */ /* 0x000fce00078e0003 */
[----:B------:R-:W-:Y:S05]  /*167e0*/  WARPSYNC.COLLECTIVE R15, `(.L_x_2621) ;  /* 0x000000000f087348 */ /* 0x000fea0003c00000 */
[----:B------:R0:W1:Y:S02]  /*167f0*/  SHFL.UP P6, R14, R13, R12, R11 ;  /* 0x0400000c0d0e7389 */ /* 0x00006400000c000b */
[----:B01----:R-:W-:Y:S01]  /*16800*/  ENDCOLLECTIVE ;  /* 0x000000000000791b */ /* 0x003fe20003800000 */
.L_x_2621:
[----:B------:R-:W-:Y:S02]  /*16810*/  MOV R12, 0x10 ;  /* 0x00000010000c7802 */ /* 0x000fe40000000f00 */
[----:B------:R-:W-:-:S05]  /*16820*/  SEL R4, R14, RZ, P4 ;  /* 0x000000ff0e047207 */ /* 0x000fca0002000000 */
[----:B------:R-:W-:-:S04]  /*16830*/  IMAD.IADD R4, R3, 0x1, R4 ;  /* 0x0000000103047824 */ /* 0x000fc800078e0204 */
[----:B------:R-:W-:-:S07]  /*16840*/  IMAD.MOV.U32 R13, RZ, RZ, R4 ;  /* 0x000000ffff0d7224 */ /* 0x000fce00078e0004 */
[----:B------:R-:W-:Y:S05]  /*16850*/  WARPSYNC.COLLECTIVE R15, `(.L_x_2622) ;  /* 0x000000000f087348 */ /* 0x000fea0003c00000 */
[----:B------:R0:W1:Y:S02]  /*16860*/  SHFL.UP P6, R14, R13, R12, R11 ;  /* 0x0400000c0d0e7389 */ /* 0x00006400000c000b */
[----:B01----:R-:W-:Y:S01]  /*16870*/  ENDCOLLECTIVE ;  /* 0x000000000000791b */ /* 0x003fe20003800000 */
.L_x_2622:
        /* <DEDUP_REMOVED lines=8> */
.L_x_2623:
[----:B------:R-:W-:Y:S05]  /*16900*/  BRA `(.L_x_2624) ;  /* 0xffffffb800d87947 */ /* 0x000fea000383ffff */
.L_x_2505:
[----:B------:R-:W-:Y:S01]  /*16910*/  BSSY B0, `(.L_x_2625) ;  /* 0x0000006000007945 */ /* 0x000fe20003800000 */
[----:B------:R-:W-:Y:S01]  /*16920*/  PLOP3.LUT P6, PT, P6, PT, PT, 0x8, 0x0 ;  /* 0x000000000000781c */ /* 0x000fe200037ce170 */
[----:B------:R-:W-:-:S12]  /*16930*/  IMAD.MOV.U32 R15, RZ, RZ, -0x1 ;  /* 0xffffffffff0f7424 */ /* 0x000fd800078e00ff */
[----:B0-----:R-:W-:Y:S05]  /*16940*/  WARPSYNC.COLLECTIVE R15, `(.L_x_2626) ;  /* 0x000000000f087348 */ /* 0x001fea0003c00000 */
[----:B------:R-:W-:Y:S01]  /*16950*/  VOTE.ANY R14, PT, P6 ;  /* 0x00000000000e7806 */ /* 0x000fe200030e0100 */
[----:B0-----:R-:W-:Y:S06]  /*16960*/  ENDCOLLECTIVE ;  /* 0x000000000000791b */ /* 0x001fec0003800000 */
.L_x_2626:
[----:B------:R-:W-:Y:S05]  /*16970*/  BSYNC B0 ;  /* 0x0000000000007941 */ /* 0x000fea0003800000 */
.L_x_2625:
[----:B------:R-:W-:Y:S01]  /*16980*/  IMAD.MOV.U32 R3, RZ, RZ, R14 ;  /* 0x000000ffff037224 */ /* 0x000fe200078e000e */
[----:B------:R-:W-:Y:S01]  /*16990*/  MOV R11, 0x1f ;  /* 0x0000001f000b7802 */ /* 0x000fe20000000f00 */
[----:B------:R-:W-:Y:S02]  /*169a0*/  IMAD.MOV.U32 R13, RZ, RZ, R17 ;  /* 0x000000ffff0d7224 */ /* 0x000fe400078e0011 */
[----:B------:R0:W1:Y:S01]  /*169b0*/  POPC R12, R3 ;  /* 0x00000003000c7309 */ /* 0x0000620000000000 */
[----:B------:R-:W-:-:S07]  /*169c0*/  IMAD.MOV.U32 R15, RZ, RZ, -0x1 ;  /* 0xffffffffff0f7424 */ /* 0x000fce00078e00ff */
[----:B01----:R-:W-:Y:S05]  /*169d0*/  WARPSYNC.COLLECTIVE R15, `(.L_x_2627) ;  /* 0x000000000f087348 */ /* 0x003fea0003c00000 */
[----:B-1----:R1:W2:Y:S02]  /*169e0*/  SHFL.IDX P6, R14, R13, R12, R11 ;  /* 0x0000000c0d0e7389 */ /* 0x0022a400000c000b */
[----:B012---:R-:W-:Y:S01]  /*169f0*/  ENDCOLLECTIVE ;  /* 0x000000000000791b */ /* 0x007fe20003800000 */
.L_x_2627:
[----:B------:R-:W-:Y:S02]  /*16a00*/  IMAD.IADD R19, R12, 0x1, R19 ;  /* 0x000000010c137824 */ /* 0x000fe400078e0213 */
[----:B------:R-:W-:Y:S02]  /*16a10*/  IMAD.MOV.U32 R13, RZ, RZ, R8 ;  /* 0x000000ffff0d7224 */ /* 0x000fe400078e0008 */
[----:B------:R-:W-:-:S07]  /*16a20*/  IMAD.MOV.U32 R17, RZ, RZ, R14 ;  /* 0x000000ffff117224 */ /* 0x000fce00078e000e */
[----:B------:R-:W-:Y:S05]  /*16a30*/  WARPSYNC.COLLECTIVE R15, `(.L_x_2628) ;  /* 0x000000000f087348 */ /* 0x000fea0003c00000 */
[----:B------:R0:W1:Y:S02]  /*16a40*/  SHFL.IDX P6, R14, R13, R12, R11 ;  /* 0x0000000c0d0e7389 */ /* 0x00006400000c000b */
[----:B01----:R-:W-:Y:S01]  /*16a50*/  ENDCOLLECTIVE ;  /* 0x000000000000791b */ /* 0x003fe20003800000 */
.L_x_2628:
[----:B------:R-:W-:Y:S01]  /*16a60*/  IMAD.MOV.U32 R8, RZ, RZ, R14 ;  /* 0x000000ffff087224 */ /* 0x000fe200078e000e */
[----:B------:R-:W-:Y:S06]  /*16a70*/  BRA `(.L_x_2629) ;  /* 0xffffffb800bc7947 */ /* 0x000fec000383ffff */
.L_x_2507:
[----:B------:R-:W-:Y:S01]  /*16a80*/  BSSY B0, `(.L_x_2630) ;  /* 0x0000007000007945 */ /* 0x000fe20003800000 */
[----:B------:R-:W-:Y:S01]  /*16a90*/  IMAD.MOV.U32 R13, RZ, RZ, R2 ;  /* 0x000000ffff0d7224 */ /* 0x000fe200078e0002 */
[----:B------:R-:W-:Y:S01]  /*16aa0*/  MOV R15, 0xffffffff ;  /* 0xffffffff000f7802 */ /* 0x000fe20000000f00 */
[----:B------:R-:W-:-:S07]  /*16ab0*/  IMAD.MOV.U32 R11, RZ, RZ, 0x1f ;  /* 0x0000001fff0b7424 */ /* 0x000fce00078e00ff */
[----:B0-23--:R-:W-:Y:S05]  /*16ac0*/  WARPSYNC.COLLECTIVE R15, `(.L_x_2631) ;  /* 0x000000000f087348 */ /* 0x00dfea0003c00000 */
[----:B------:R1:W4:Y:S02]  /*16ad0*/  SHFL.IDX P6, R14, R13, R12, R11 ;  /* 0x0000000c0d0e7389 */ /* 0x00032400000c000b */
[----:B01234-:R-:W-:Y:S01]  /*16ae0*/  ENDCOLLECTIVE ;  /* 0x000000000000791b */ /* 0x01ffe20003800000 */
.L_x_2631:
[----:B------:R-:W-:Y:S05]  /*16af0*/  BSYNC B0 ;  /* 0x0000000000007941 */ /* 0x000fea0003800000 */
.L_x_2630:
[----:B------:R-:W-:Y:S01]  /*16b00*/  IMAD.MOV.U32 R6, RZ, RZ, R14 ;  /* 0x000000ffff067224 */ /* 0x000fe200078e000e */
[----:B------:R-:W-:Y:S06]  /*16b10*/  BRA `(.L_x_2506) ;  /* 0xffffffb800ac7947 */ /* 0x000fec000383ffff */
.L_x_2513:
[----:B-1----:R1:W2:Y:S02]  /*16b20*/  SYNCS.PHASECHK.TRANS64.TRYWAIT P0, [R4+URZ+0x2a820], R0 ;  /* 0x02a82000040075a7 */ /* 0x0022a4000800017f */
[----:B--2---:R-:W-:Y:S05]  /*16b30*/  @!P0 NANOSLEEP.SYNCS 0x989680 ;  /* 0x009896800000895d */ /* 0x004fea0003900000 */
[----:B------:R-:W2:Y:S02]  /*16b40*/  @!P0 SYNCS.PHASECHK.TRANS64 P0, [R4+URZ+0x2a820], R0 ;  /* 0x02a82000040085a7 */ /* 0x000ea4000800007f */
[----:B--2---:R-:W-:Y:S05]  /*16b50*/  @!P0 BRA `(.L_x_2513) ;  /* 0xfffffffc00f08947 */ /* 0x004fea000383ffff */
[----:B------:R-:W-:Y:S05]  /*16b60*/  BRA `(.L_x_2632) ;  /* 0xffffffc400047947 */ /* 0x000fea000383ffff */
.L_x_2514:
        /* <DEDUP_REMOVED lines=8> */
[----:B01----:R-:W-:Y:S05]  /*16bf0*/  WARPSYNC.COLLECTIVE R15, `(.L_x_2634) ;  /* 0x000000000f087348 */ /* 0x003fea0003c00000 */
[----:B------:R2:W3:Y:S02]  /*16c00*/  SHFL.IDX P6, R14, R13, R12, R11 ;  /* 0x0000000c0d0e7389 */ /* 0x0004e400000c000b */
[----:B0123--:R-:W-:Y:S01]  /*16c10*/  ENDCOLLECTIVE ;  /* 0x000000000000791b */ /* 0x00ffe20003800000 */
.L_x_2634:
[----:B------:R-:W-:Y:S05]  /*16c20*/  BSYNC B0 ;  /* 0x0000000000007941 */ /* 0x000fea0003800000 */
.L_x_2633:
[----:B------:R-:W-:Y:S05]  /*16c30*/  BRA `(.L_x_2635) ;  /* 0xffffffc000ec7947 */ /* 0x000fea000383ffff */
.L_x_2517:
[----:B------:R-:W-:Y:S01]  /*16c40*/  BSSY B1, `(.L_x_2636) ;  /* 0x0000006000017945 */ /* 0x000fe20003800000 */
[----:B------:R-:W-:-:S07]  /*16c50*/  IMAD.MOV.U32 R15, RZ, RZ, -0x1 ;  /* 0xffffffffff0f7424 */ /* 0x000fce00078e00ff */
[----:B01----:R-:W-:Y:S05]  /*16c60*/  WARPSYNC.COLLECTIVE R15, `(.L_x_2637) ;  /* 0x000000000f0c7348 */ /* 0x003fea0003c00000 */
[----:B------:R-:W-:Y:S02]  /*16c70*/  ELECT P6, UR62, PT ;  /* 0x00000000003e782f */ /* 0x000fe400038c0000 */
[----:B------:R-:W-:Y:S01]  /*16c80*/  MOV R14, UR62 ;  /* 0x0000003e000e7c02 */ /* 0x000fe20008000f00 */
[----:B01----:R-:W-:Y:S10]  /*16c90*/  ENDCOLLECTIVE ;  /* 0x000000000000791b */ /* 0x003ff40003800000 */
.L_x_2637:
[----:B------:R-:W-:Y:S05]  /*16ca0*/  BSYNC B1 ;  /* 0x0000000000017941 */ /* 0x000fea0003800000 */
.L_x_2636:
[----:B------:R-:W-:Y:S05]  /*16cb0*/  BRA `(.L_x_2638) ;  /* 0xffffffc000e47947 */ /* 0x000fea000383ffff */
.L_x_2519:
[----:B-1----:R1:W2:Y:S02]  /*16cc0*/  SYNCS.PHASECHK.TRANS64.TRYWAIT P1, [R5+URZ+0x2a840], R0 ;  /* 0x02a84000050075a7 */ /* 0x0022a4000802017f */
[----:B--2---:R-:W-:Y:S05]  /*16cd0*/  @!P1 NANOSLEEP.SYNCS 0x989680 ;  /* 0x009896800000995d */ /* 0x004fea0003900000 */
[----:B------:R-:W2:Y:S02]  /*16ce0*/  @!P1 SYNCS.PHASECHK.TRANS64 P1, [R5+URZ+0x2a840], R0 ;  /* 0x02a84000050095a7 */ /* 0x000ea4000802007f */
[----:B--2---:R-:W-:Y:S05]  /*16cf0*/  @!P1 BRA `(.L_x_2519) ;  /* 0xfffffffc00f09947 */ /* 0x004fea000383ffff */
[----:B------:R-:W-:Y:S05]  /*16d00*/  BRA `(.L_x_2639) ;  /* 0xffffffc4000c7947 */ /* 0x000fea000383ffff */
.L_x_2521:
[----:B--2---:R2:W3:Y:S02]  /*16d10*/  SYNCS.PHASECHK.TRANS64.TRYWAIT P1, [R27+URZ+0x2a840], R2 ;  /* 0x02a840021b0075a7 */ /* 0x0044e4000802017f */
[----:B---3--:R-:W-:Y:S05]  /*16d20*/  @!P1 NANOSLEEP.SYNCS 0x989680 ;  /* 0x009896800000995d */ /* 0x008fea0003900000 */
[----:B------:R-:W3:Y:S02]  /*16d30*/  @!P1 SYNCS.PHASECHK.TRANS64 P1, [R27+URZ+0x2a840], R2 ;  /* 0x02a840021b0095a7 */ /* 0x000ee4000802007f */
[----:B---3--:R-:W-:Y:S05]  /*16d40*/  @!P1 BRA `(.L_x_2521) ;  /* 0xfffffffc00f09947 */ /* 0x008fea000383ffff */
[----:B------:R-:W-:Y:S05]  /*16d50*/  BRA `(.L_x_2640) ;  /* 0xffffffc400187947 */ /* 0x000fea000383ffff */
.L_x_2523:
[----:B---3--:R3:W4:Y:S02]  /*16d60*/  SYNCS.PHASECHK.TRANS64.TRYWAIT P1, [R5+URZ+0x2a860], R0 ;  /* 0x02a86000050075a7 */ /* 0x008724000802017f */
[----:B----4-:R-:W-:Y:S05]  /*16d70*/  @!P1 NANOSLEEP.SYNCS 0x989680 ;  /* 0x009896800000995d */ /* 0x010fea0003900000 */
[----:B------:R-:W4:Y:S02]  /*16d80*/  @!P1 SYNCS.PHASECHK.TRANS64 P1, [R5+URZ+0x2a860], R0 ;  /* 0x02a86000050095a7 */ /* 0x000f24000802007f */
[----:B----4-:R-:W-:Y:S05]  /*16d90*/  @!P1 BRA `(.L_x_2523) ;  /* 0xfffffffc00f09947 */ /* 0x010fea000383ffff */
[----:B------:R-:W-:Y:S05]  /*16da0*/  BRA `(.L_x_2641) ;  /* 0xffffffc400147947 */ /* 0x000fea000383ffff */
.L_x_2642:
        /* <DEDUP_REMOVED lines=13> */
.L_x_15740:


//--------------------- .text._ZN7cutlass13device_kernelIN5flash11enable_sm90INS1_16FlashAttnFwdSm90INS1_25CollectiveMainloopFwdSm90ILi2EN4cute5tupleIJNS5_1CILi1EEES8_S8_EEENS6_IJNS7_ILi128EEENS7_ILi96EEENS7_ILi192EEEEEELi128ENS_10bfloat16_tEfNS_4arch4Sm90ELb1ELb0ELb1ELb1ELb1ELb1ELb0ELb1ELb1ELb1ELb1ELb0EEENS1_21CollectiveEpilogueFwdINS6_IJSA_SA_SB_EEES9_SE_SG_Li256ELb1ELb1ELb1ELb0EEENS1_36VarlenDynamicPersistentTileSchedulerILi128ELi96ELi256ELi128ELb1ELb1ELb1ELb1ELb1ELb1EEEEEEEEEvNT_6ParamsE --------------------------
	.section	.text._ZN7cutlass13device_kernelIN5flash11enable_sm90INS1_16FlashAttnFwdSm90INS1_25CollectiveMainloopFwdSm90ILi2EN4cute5tupleIJNS5_1CILi1EEES8_S8_EEENS6_IJNS7_ILi128EEENS7_ILi96EEENS7_ILi192EEEEEELi128ENS_10bfloat16_tEfNS_4arch4Sm90ELb1ELb0ELb1ELb1ELb1ELb1ELb0ELb1ELb1ELb1ELb1ELb0EEENS1_21CollectiveEpilogueFwdINS6_IJSA_SA_SB_EEES9_SE_SG_Li256ELb1ELb1ELb1ELb0EEENS1_36VarlenDynamicPersistentTileSchedulerILi128ELi96ELi256ELi128ELb1ELb1ELb1ELb1ELb1ELb1EEEEEEEEEvNT_6ParamsE,"ax",@progbits
	.align	128
.text._ZN7cutlass13device_kernelIN5flash11enable_sm90INS1_16FlashAttnFwdSm90INS1_25CollectiveMainloopFwdSm90ILi2EN4cute5tupleIJNS5_1CILi1EEES8_S8_EEENS6_IJNS7_ILi128EEENS7_ILi96EEENS7_ILi192EEEEEELi128ENS_10bfloat16_tEfNS_4arch4Sm90ELb1ELb0ELb1ELb1ELb1ELb1ELb0ELb1ELb1ELb1ELb1ELb0EEENS1_21CollectiveEpilogueFwdINS6_IJSA_SA_SB_EEES9_SE_SG_Li256ELb1ELb1ELb1ELb0EEENS1_36VarlenDynamicPersistentTileSchedulerILi128ELi96ELi256ELi128ELb1ELb1ELb1ELb1ELb1ELb1EEEEEEEEEvNT_6ParamsE:
        .type           _ZN7cutlass13device_kernelIN5flash11enable_sm90INS1_16FlashAttnFwdSm90INS1_25CollectiveMainloopFwdSm90ILi2EN4cute5tupleIJNS5_1CILi1EEES8_S8_EEENS6_IJNS7_ILi128EEENS7_ILi96EEENS7_ILi192EEEEEELi128ENS_10bfloat16_tEfNS_4arch4Sm90ELb1ELb0ELb1ELb1ELb1ELb1ELb0ELb1ELb1ELb1ELb1ELb0EEENS1_21CollectiveEpilogueFwdINS6_IJSA_SA_SB_EEES9_SE_SG_Li256ELb1ELb1ELb1ELb0EEENS1_36VarlenDynamicPersistentTileSchedulerILi128ELi96ELi256ELi128ELb1ELb1ELb1ELb1ELb1ELb1EEEEEEEEEvNT_6ParamsE,@function
        .size           _ZN7cutlass13device_kernelIN5flash11enable_sm90INS1_16FlashAttnFwdSm90INS1_25CollectiveMainloopFwdSm90ILi2EN4cute5tupleIJNS5_1CILi1EEES8_S8_EEENS6_IJNS7_ILi128EEENS7_ILi96EEENS7_ILi192EEEEEELi128ENS_10bfloat16_tEfNS_4arch4Sm90ELb1ELb0ELb1ELb1ELb1ELb1ELb0ELb1ELb1ELb1ELb1ELb0EEENS1_21CollectiveEpilogueFwdINS6_IJSA_SA_SB_EEES9_SE_SG_Li256ELb1ELb1ELb1ELb0EEENS1_36VarlenDynamicPersistentTileSchedulerILi128ELi96ELi256ELi128ELb1ELb1ELb1ELb1ELb1ELb1EEEEEEEEEvNT_6ParamsE,(.L_x_15741 - _ZN7cutlass13device_kernelIN5flash11enable_sm90INS1_16FlashAttnFwdSm90INS1_25CollectiveMainloopFwdSm90ILi2EN4cute5tupleIJNS5_1CILi1EEES8_S8_EEENS6_IJNS7_ILi128EEENS7_ILi96EEENS7_ILi192EEEEEELi128ENS_10bfloat16_tEfNS_4arch4Sm90ELb1ELb0ELb1ELb1ELb1ELb1ELb0ELb1ELb1ELb1ELb1ELb0EEENS1_21CollectiveEpilogueFwdINS6_IJSA_SA_SB_EEES9_SE_SG_Li256ELb1ELb1ELb1ELb0EEENS1_36VarlenDynamicPersistentTileSchedulerILi128ELi96ELi256ELi128ELb1ELb1ELb1ELb1ELb1ELb1EEEEEEEEEvNT_6ParamsE)
        .other          _ZN7cutlass13device_kernelIN5flash11enable_sm90INS1_16FlashAttnFwdSm90INS1_25CollectiveMainloopFwdSm90ILi2EN4cute5tupleIJNS5_1CILi1EEES8_S8_EEENS6_IJNS7_ILi128EEENS7_ILi96EEENS7_ILi192EEEEEELi128ENS_10bfloat16_tEfNS_4arch4Sm90ELb1ELb0ELb1ELb1ELb1ELb1ELb0ELb1ELb1ELb1ELb1ELb0EEENS1_21CollectiveEpilogueFwdINS6_IJSA_SA_SB_EEES9_SE_SG_Li256ELb1ELb1ELb1ELb0EEENS1_36VarlenDynamicPersistentTileSchedulerILi128ELi96ELi256ELi128ELb1ELb1ELb1ELb1ELb1ELb1EEEEEEEEEvNT_6ParamsE,@"STO_CUDA_ENTRY STV_DEFAULT"
_ZN7cutlass13device_kernelIN5flash11enable_sm90INS1_16FlashAttnFwdSm90INS1_25CollectiveMainloopFwdSm90ILi2EN4cute5tupleIJNS5_1CILi1EEES8_S8_EEENS6_IJNS7_ILi128EEENS7_ILi96EEENS7_ILi192EEEEEELi128ENS_10bfloat16_tEfNS_4arch4Sm90ELb1ELb0ELb1ELb1ELb1ELb1ELb0ELb1ELb1ELb1ELb1ELb0EEENS1_21CollectiveEpilogueFwdINS6_IJSA_SA_SB_EEES9_SE_SG_Li256ELb1ELb1ELb1ELb0EEENS1_36VarlenDynamicPersistentTileSchedulerILi128ELi96ELi256ELi128ELb1ELb1ELb1ELb1ELb1ELb1EEEEEEEEEvNT_6ParamsE:
        /* <DEDUP_REMOVED lines=18> */
.L_x_2644:
[----:B------:R-:W-:Y:S05]  /*0120*/  BSYNC B0 ;  /* 0x0000000000007941 */ /* 0x000fea0003800000 */
.L_x_2643:
        /* <DEDUP_REMOVED lines=41> */
.L_x_2645:
        /* <DEDUP_REMOVED lines=22> */
.L_x_2646:
        /* <DEDUP_REMOVED lines=18> */
.L_x_2647:
        /* <DEDUP_REMOVED lines=22> */
.L_x_2648:
        /* <DEDUP_REMOVED lines=22> */
.L_x_2649:
        /* <DEDUP_REMOVED lines=10> */
.L_x_2652:
        /* <DEDUP_REMOVED lines=23> */
[CC--:B------:R-:W-:Y:S01]  /*0b10*/  LEA.HI R5, R3.reuse, R0.reuse, RZ, 0x4 ;  /* 0x0000000003057211 */ /* 0x0c0fe200078f20ff */
[----:B------:R-:W-:Y:S01]  /*0b20*/  IMAD.MOV.U32 R162, RZ, RZ, RZ ;  /* 0x000000ffffa27224 */ /* 0x000fe200078e00ff */
[----:B------:R-:W-:-:S02]  /*0b30*/  LEA.HI R224, R3, R0, RZ, 0x3 ;  /* 0x0000000003e07211 */ /* 0x000fc400078f18ff */
[----:B------:R-:W-:Y:S01]  /*0b40*/  SHF.R.S32.HI R6, RZ, 0x4, R5 ;  /* 0x00000004ff067819 */ /* 0x000fe20000011405 */
[----:B------:R-:W-:Y:S01]  /*0b50*/  UIADD3 UR4, UR4, 0xc400, URZ ;  /* 0x0000c40004047890 */ /* 0x000fe2000fffe03f */
[----:B------:R-:W-:Y:S02]  /*0b60*/  LOP3.LUT R11, R224, 0xfffffff8, RZ, 0xc0, !PT ;  /* 0xfffffff8e00b7812 */ /* 0x000fe400078ec0ff */
[C---:B------:R-:W-:Y:S02]  /*0b70*/  LEA.HI R7, R5.reuse, R6, RZ, 0x1 ;  /* 0x0000000605077211 */ /* 0x040fe400078f08ff */
[----:B------:R-:W-:Y:S01]  /*0b80*/  LOP3.LUT R5, R5, 0x3fffff0, RZ, 0xc0, !PT ;  /* 0x03fffff005057812 */ /* 0x000fe200078ec0ff */
[C---:B------:R-:W-:Y:S01]  /*0b90*/  IMAD.IADD R200, R0.reuse, 0x1, -R11 ;  /* 0x0000000100c87824 */ /* 0x040fe200078e0a0b */
[----:B------:R-:W-:Y:S02]  /*0ba0*/  LOP3.LUT R7, R7, 0x1ffffffe, RZ, 0xc0, !PT ;  /* 0x1ffffffe07077812 */ /* 0x000fe400078ec0ff */
[----:B------:R-:W-:Y:S01]  /*0bb0*/  SHF.R.S32.HI R224, RZ, 0x3, R224 ;  /* 0x00000003ffe07819 */ /* 0x000fe200000114e0 */
[----:B------:R-:W-:-:S02]  /*0bc0*/  IMAD.IADD R5, R0, 0x1, -R5 ;  /* 0x0000000100057824 */ /* 0x000fc400078e0a05 */
[----:B------:R-:W-:Y:S01]  /*0bd0*/  IMAD.IADD R7, R6, 0x1, -R7 ;  /* 0x0000000106077824 */ /* 0x000fe200078e0a07 */
[----:B------:R-:W-:Y:S01]  /*0be0*/  LEA.HI R6, R3, R0, RZ, 0x5 ;  /* 0x0000000003067211 */ /* 0x000fe200078f28ff */
[----:B------:R-:W-:-:S03]  /*0bf0*/  IMAD.SHL.U32 R189, R200, 0x8, RZ ;  /* 0x00000008c8bd7824 */ /* 0x000fc600078e00ff */
[----:B------:R-:W-:Y:S01]  /*0c00*/  SHF.R.S32.HI R6, RZ, 0x5, R6 ;  /* 0x00000005ff067819 */ /* 0x000fe20000011406 */
[----:B------:R-:W-:-:S04]  /*0c10*/  VIADD R192, R189, 0x40 ;  /* 0x00000040bdc07836 */ /* 0x000fc80000000000 */
[----:B------:R-:W-:Y:S01]  /*0c20*/  IMAD.SHL.U32 R183, R6, 0x200, RZ ;  /* 0x0000020006b77824 */ /* 0x000fe200078e00ff */
[----:B--2---:R-:W-:Y:S02]  /*0c30*/  R2UR UR5, R4 ;  /* 0x00000000040572ca */ /* 0x004fe400000e0000 */
[----:B------:R-:W-:-:S04]  /*0c40*/  LEA.HI R4, R3, R0, RZ, 0x7 ;  /* 0x0000000003047211 */ /* 0x000fc800078f38ff */
[----:B------:R-:W-:Y:S02]  /*0c50*/  LOP3.LUT R227, R4, 0xffffff80, RZ, 0xc0, !PT ;  /* 0xffffff8004e37812 */ /* 0x000fe400078ec0ff */
[----:B------:R-:W-:-:S03]  /*0c60*/  SHF.R.S32.HI R16, RZ, 0x7, R4 ;  /* 0x00000007ff107819 */ /* 0x000fc60000011404 */
[----:B------:R-:W-:Y:S01]  /*0c70*/  IMAD.IADD R227, R0, 0x1, -R227 ;  /* 0x0000000100e37824 */ /* 0x000fe200078e0ae3 */
[----:B------:R-:W-:Y:S01]  /*0c80*/  LEA.HI R4, R4, R16, RZ, 0x1 ;  /* 0x0000001004047211 */ /* 0x000fe200078f08ff */
[----:B------:R-:W-:Y:S01]  /*0c90*/  ULOP3.LUT UR5, UR5, 0x1, URZ, 0xfc, !UPT ;  /* 0x0000000105057892 */ /* 0x000fe2000f8efc3f */
[----:B------:R0:W-:Y:S02]  /*0ca0*/  STL [R1+0x4c], R16 ;  /* 0x00004c1001007387 */ /* 0x0001e40000100800 */
[----:B------:R-:W-:Y:S02]  /*0cb0*/  SHF.R.S32.HI R8, RZ, 0x1f, R227 ;  /* 0x0000001fff087819 */ /* 0x000fe400000114e3 */
[----:B------:R-:W-:Y:S02]  /*0cc0*/  LOP3.LUT R4, R4, 0x3fffffe, RZ, 0xc0, !PT ;  /* 0x03fffffe04047812 */ /* 0x000fe400078ec0ff */
[CC--:B------:R-:W-:Y:S02]  /*0cd0*/  LEA.HI R10, R8.reuse, R227.reuse, RZ, 0x2 ;  /* 0x000000e3080a7211 */ /* 0x0c0fe400078f10ff */
[----:B------:R-:W-:Y:S01]  /*0ce0*/  LEA.HI R8, R8, R227, RZ, 0x5 ;  /* 0x000000e308087211 */ /* 0x000fe200078f28ff */
[----:B------:R-:W-:Y:S01]  /*0cf0*/  IMAD.IADD R4, R16, 0x1, -R4 ;  /* 0x0000000110047824 */ /* 0x000fe200078e0a04 */
[----:B------:R-:W-:-:S02]  /*0d00*/  SHF.R.S32.HI R9, RZ, 0x2, R10 ;  /* 0x00000002ff097819 */ /* 0x000fc4000001140a */
[----:B------:R-:W-:Y:S02]  /*0d10*/  SHF.R.S32.HI R12, RZ, 0x1f, R10 ;  /* 0x0000001fff0c7819 */ /* 0x000fe4000001140a */
[----:B------:R-:W-:Y:S02]  /*0d20*/  SHF.R.S32.HI R8, RZ, 0x5, R8 ;  /* 0x00000005ff087819 */ /* 0x000fe40000011408 */
[----:B------:R-:W-:Y:S02]  /*0d30*/  LEA.HI R12, R12, R9, RZ, 0x3 ;  /* 0x000000090c0c7211 */ /* 0x000fe400078f18ff */
[----:B------:R-:W-:Y:S02]  /*0d40*/  LOP3.LUT R10, R10, 0x7ffffffc, RZ, 0xc0, !PT ;  /* 0x7ffffffc0a0a7812 */ /* 0x000fe400078ec0ff */
[----:B------:R-:W-:-:S03]  /*0d50*/  LOP3.LUT R12, R12, 0xfffffff8, RZ, 0xc0, !PT ;  /* 0xfffffff80c0c7812 */ /* 0x000fc600078ec0ff */
[----:B------:R-:W-:Y:S02]  /*0d60*/  IMAD.IADD R10, R227, 0x1, -R10 ;  /* 0x00000001e30a7824 */ /* 0x000fe400078e0a0a */
[----:B------:R-:W-:Y:S02]  /*0d70*/  IMAD.IADD R9, R9, 0x1, -R12 ;  /* 0x0000000109097824 */ /* 0x000fe400078e0a0c */
[----:B------:R-:W-:Y:S02]  /*0d80*/  IMAD.SHL.U32 R190, R10, 0x2, RZ ;  /* 0x000000020abe7824 */ /* 0x000fe400078e00ff */
[----:B------:R-:W-:Y:S01]  /*0d90*/  IMAD R17, R8, 0x10, R9 ;  /* 0x0000001008117824 */ /* 0x000fe200078e0209 */
[----:B------:R-:W-:Y:S01]  /*0da0*/  LEA.HI R8, R3, R0, RZ, 0x2 ;  /* 0x0000000003087211 */ /* 0x000fe200078f10ff */
[----:B------:R-:W-:Y:S02]  /*0db0*/  VIADD R220, R190, 0x20 ;  /* 0x00000020bedc7836 */ /* 0x000fe40000000000 */
[----:B------:R-:W-:Y:S01]  /*0dc0*/  IMAD R24, R4, 0x40, R17 ;  /* 0x0000004004187824 */ /* 0x000fe200078e0211 */
[----:B------:R-:W-:Y:S01]  /*0dd0*/  LOP3.LUT R3, R8, 0xfffffffc, RZ, 0xc0, !PT ;  /* 0xfffffffc08037812 */ /* 0x000fe200078ec0ff */
[C---:B------:R-:W-:Y:S01]  /*0de0*/  VIADD R217, R190.reuse, 0x38 ;  /* 0x00000038bed97836 */ /* 0x040fe20000000000 */
[--C-:B------:R-:W-:Y:S01]  /*0df0*/  SHF.R.S32.HI R170, RZ, 0x2, R8.reuse ;  /* 0x00000002ffaa7819 */ /* 0x100fe20000011408 */
[----:B------:R-:W-:Y:S01]  /*0e00*/  VIADD R214, R190, 0x50 ;  /* 0x00000050bed67836 */ /* 0x000fe20000000000 */
[----:B------:R-:W-:Y:S01]  /*0e10*/  SHF.R.S32.HI R9, RZ, 0x1f, R8 ;  /* 0x0000001fff097819 */ /* 0x000fe20000011408 */
[----:B------:R-:W-:Y:S01]  /*0e20*/  IMAD.IADD R206, R0, 0x1, -R3 ;  /* 0x0000000100ce7824 */ /* 0x000fe200078e0a03 */
[----:B------:R-:W-:Y:S01]  /*0e30*/  STL [R1+0x58], R24 ;  /* 0x0000581801007387 */ /* 0x000fe20000100800 */
[----:B------:R-:W-:Y:S01]  /*0e40*/  IMAD R8, R6, 0x10, R5 ;  /* 0x0000001006087824 */ /* 0x000fe200078e0205 */
[----:B------:R-:W-:Y:S01]  /*0e50*/  LEA.HI R9, R9, R170, RZ, 0x3 ;  /* 0x000000aa09097211 */ /* 0x000fe200078f18ff */
[----:B------:R-:W-:-:S02]  /*0e60*/  VIADD R5, R170, 0x40 ;  /* 0x00000040aa057836 */ /* 0x000fc40000000000 */
[----:B------:R-:W-:Y:S01]  /*0e70*/  IMAD.SHL.U32 R160, R206, 0x4, RZ ;  /* 0x00000004cea07824 */ /* 0x000fe200078e00ff */
[----:B------:R-:W-:Y:S01]  /*0e80*/  LOP3.LUT R9, R9, 0xfffffff8, RZ, 0xc0, !PT ;  /* 0xfffffff809097812 */ /* 0x000fe200078ec0ff */
[----:B------:R-:W-:Y:S01]  /*0e90*/  IMAD.SHL.U32 R177, R5, 0x40, RZ ;  /* 0x0000004005b17824 */ /* 0x000fe200078e00ff */
[----:B------:R-:W-:Y:S01]  /*0ea0*/  SHF.R.S32.HI R0, RZ, 0x1f, R5 ;  /* 0x0000001fff007819 */ /* 0x000fe20000011405 */
[C---:B------:R-:W-:Y:S01]  /*0eb0*/  VIADD R173, R160.reuse, 0x20 ;  /* 0x00000020a0ad7836 */ /* 0x040fe20000000000 */
[C---:B------:R-:W-:Y:S01]  /*0ec0*/  IADD3 R176, R160.reuse, 0x50, RZ ;  /* 0x00000050a0b07810 */ /* 0x040fe20007ffe0ff */
[----:B------:R-:W-:Y:S01]  /*0ed0*/  VIADD R172, R160, 0x40 ;  /* 0x00000040a0ac7836 */ /* 0x000fe20000000000 */
[----:B------:R-:W-:Y:S01]  /*0ee0*/  LEA.HI R0, R0, R5, RZ, 0x3 ;  /* 0x0000000500007211 */ /* 0x000fe200078f18ff */
[----:B------:R-:W-:Y:S01]  /*0ef0*/  IMAD.IADD R163, R160, 0x1, R173 ;  /* 0x00000001a0a37824 */ /* 0x000fe200078e02ad */
[----:B------:R-:W-:Y:S01]  /*0f00*/  LOP3.LUT R177, R177, 0x1c0, RZ, 0xc0, !PT ;  /* 0x000001c0b1b17812 */ /* 0x000fe200078ec0ff */
[----:B------:R-:W-:Y:S01]  /*0f10*/  IMAD.IADD R226, R170, 0x1, -R9 ;  /* 0x00000001aae27824 */ /* 0x000fe200078e0a09 */
[----:B------:R-:W-:Y:S01]  /*0f20*/  SHF.R.S32.HI R225, RZ, 0x1f, R176 ;  /* 0x0000001fffe17819 */ /* 0x000fe200000114b0 */
[----:B------:R-:W-:Y:S01]  /*0f30*/  IMAD.SHL.U32 R184, R0, 0x40, RZ ;  /* 0x0000004000b87824 */ /* 0x000fe200078e00ff */
[----:B------:R-:W-:Y:S01]  /*0f40*/  SHF.R.S32.HI R0, RZ, 0x1f, R163 ;  /* 0x0000001fff007819 */ /* 0x000fe200000114a3 */
[----:B------:R-:W-:Y:S01]  /*0f50*/  IMAD.IADD R164, R160, 0x1, R172 ;  /* 0x00000001a0a47824 */ /* 0x000fe200078e02ac */
[----:B------:R-:W-:Y:S01]  /*0f60*/  SHF.R.U32.HI R25, RZ, 0x3, R177 ;  /* 0x00000003ff197819 */ /* 0x000fe200000116b1 */
[----:B------:R-:W-:Y:S01]  /*0f70*/  IMAD.SHL.U32 R181, R226, 0x40, RZ ;  /* 0x00000040e2b57824 */ /* 0x000fe200078e00ff */
[-C--:B------:R-:W-:Y:S01]  /*0f80*/  LEA.HI R166, R0, R163.reuse, RZ, 0x3 ;  /* 0x000000a300a67211 */ /* 0x080fe200078f18ff */
[----:B------:R-:W-:Y:S01]  /*0f90*/  IMAD R21, R8, 0x8, R7 ;  /* 0x0000000808157824 */ /* 0x000fe200078e0207 */
[----:B------:R-:W-:Y:S01]  /*0fa0*/  LEA.HI R0, R0, R163, RZ, 0x6 ;  /* 0x000000a300007211 */ /* 0x000fe200078f30ff */
[----:B0-----:R-:W-:Y:S01]  /*0fb0*/  IMAD.SHL.U32 R16, R206, 0x8, RZ ;  /* 0x00000008ce107824 */ /* 0x001fe200078e00ff */
[----:B------:R-:W-:Y:S01]  /*0fc0*/  SHF.R.S32.HI R3, RZ, 0x1f, R164 ;  /* 0x0000001fff037819 */ /* 0x000fe200000114a4 */
[----:B------:R-:W-:Y:S01]  /*0fd0*/  VIADD R211, R190, 0x68 ;  /* 0x00000068bed37836 */ /* 0x000fe20000000000 */
[----:B------:R-:W-:Y:S01]  /*0fe0*/  LOP3.LUT R181, R181, 0x1c0, RZ, 0xc0, !PT ;  /* 0x000001c0b5b57812 */ /* 0x000fe200078ec0ff */
[----:B------:R-:W-:Y:S01]  /*0ff0*/  IMAD.SHL.U32 R0, R0, 0x80, RZ ;  /* 0x0000008000007824 */ /* 0x000fe200078e00ff */
[CC--:B------:R-:W-:Y:S01]  /*1000*/  LEA.HI R5, R3.reuse, R164.reuse, RZ, 0x6 ;  /* 0x000000a403057211 */ /* 0x0c0fe200078f30ff */
[C---:B------:R-:W-:Y:S01]  /*1010*/  VIADD R221, R190.reuse, 0x18 ;  /* 0x00000018bedd7836 */ /* 0x040fe20000000000 */
[----:B------:R-:W-:Y:S01]  /*1020*/  LEA.HI R4, R3, R164, RZ, 0x3 ;  /* 0x000000a403047211 */ /* 0x000fe200078f18ff */
[C---:B------:R-:W-:Y:S01]  /*1030*/  VIADD R218, R190.reuse, 0x30 ;  /* 0x00000030beda7836 */ /* 0x040fe20000000000 */
[----:B------:R-:W-:Y:S01]  /*1040*/  SHF.R.U32.HI R182, RZ, 0x3, R181 ;  /* 0x00000003ffb67819 */ /* 0x000fe200000116b5 */
[----:B------:R-:W-:Y:S01]  /*1050*/  IMAD.SHL.U32 R6, R5, 0x80, RZ ;  /* 0x0000008005067824 */ /* 0x000fe200078e00ff */
[--C-:B------:R-:W-:Y:S01]  /*1060*/  LOP3.LUT R3, R181, 0x38, R166.reuse, 0xf8, !PT ;  /* 0x00000038b5037812 */ /* 0x100fe200078ef8a6 */
[C---:B------:R-:W-:Y:S01]  /*1070*/  VIADD R215, R190.reuse, 0x48 ;  /* 0x00000048bed77836 */ /* 0x040fe20000000000 */
[C---:B------:R-:W-:Y:S01]  /*1080*/  LOP3.LUT R7, R177.reuse, 0x38, R166, 0xf8, !PT ;  /* 0x00000038b1077812 */ /* 0x040fe200078ef8a6 */
[C---:B------:R-:W-:Y:S01]  /*1090*/  VIADD R212, R190.reuse, 0x60 ;  /* 0x00000060bed47836 */ /* 0x040fe20000000000 */
[----:B------:R-:W-:Y:S01]  /*10a0*/  LOP3.LUT R8, R177, 0x38, R4, 0xf8, !PT ;  /* 0x00000038b1087812 */ /* 0x000fe200078ef804 */
[----:B------:R-:W-:Y:S01]  /*10b0*/  VIADD R222, R190, 0x10 ;  /* 0x00000010bede7836 */ /* 0x000fe20000000000 */
[----:B------:R-:W-:Y:S01]  /*10c0*/  LOP3.LUT R184, R184, 0xfffffe00, RZ, 0xc0, !PT ;  /* 0xfffffe00b8b87812 */ /* 0x000fe200078ec0ff */
[----:B------:R-:W-:Y:S01]  /*10d0*/  VIADD R219, R190, 0x28 ;  /* 0x00000028bedb7836 */ /* 0x000fe20000000000 */
[----:B------:R-:W-:Y:S01]  /*10e0*/  LOP3.LUT R0, R0, 0xffffe000, RZ, 0xc0, !PT ;  /* 0xffffe00000007812 */ /* 0x000fe200078ec0ff */
[----:B------:R-:W-:Y:S01]  /*10f0*/  VIADD R216, R190, 0x40 ;  /* 0x00000040bed87836 */ /* 0x000fe20000000000 */
[----:B------:R-:W-:Y:S01]  /*1100*/  LOP3.LUT R3, R3, R182, RZ, 0x3c, !PT ;  /* 0x000000b603037212 */ /* 0x000fe200078e3cff */
[C---:B------:R-:W-:Y:S01]  /*1110*/  VIADD R19, R16.reuse, 0x60 ;  /* 0x0000006010137836 */ /* 0x040fe20000000000 */
[-C--:B------:R-:W-:Y:S01]  /*1120*/  LOP3.LUT R7, R7, R25.reuse, RZ, 0x3c, !PT ;  /* 0x0000001907077212 */ /* 0x080fe200078e3cff */
[----:B------:R-:W-:Y:S01]  /*1130*/  VIADD R22, R16, 0x80 ;  /* 0x0000008010167836 */ /* 0x000fe20000000000 */
[----:B------:R-:W-:Y:S01]  /*1140*/  LOP3.LUT R9, R8, R25, RZ, 0x3c, !PT ;  /* 0x0000001908097212 */ /* 0x000fe200078e3cff */
[----:B------:R-:W-:Y:S01]  /*1150*/  VIADD R23, R16, 0xa0 ;  /* 0x000000a010177836 */ /* 0x000fe20000000000 */
[-C--:B------:R-:W-:Y:S01]  /*1160*/  IADD3 R8, R3, R0.reuse, R183 ;  /* 0x0000000003087210 */ /* 0x080fe20007ffe0b7 */
[----:B------:R-:W-:Y:S01]  /*1170*/  VIADD R213, R190, 0x58 ;  /* 0x00000058bed57836 */ /* 0x000fe20000000000 */
[----:B------:R-:W-:Y:S01]  /*1180*/  IADD3 R12, R7, R0, R184 ;  /* 0x00000000070c7210 */ /* 0x000fe20007ffe0b8 */
[----:B------:R-:W-:Y:S01]  /*1190*/  IMAD.U32 R0, RZ, RZ, UR5 ;  /* 0x00000005ff007e24 */ /* 0x000fe2000f8e00ff */
[----:B------:R-:W-:Y:S01]  /*11a0*/  LOP3.LUT R6, R6, 0xffffe000, RZ, 0xc0, !PT ;  /* 0xffffe00006067812 */ /* 0x000fe200078ec0ff */
[C---:B------:R-:W-:Y:S01]  /*11b0*/  VIADD R210, R190.reuse, 0x70 ;  /* 0x00000070bed27836 */ /* 0x040fe20000000000 */
[----:B------:R-:W-:Y:S01]  /*11c0*/  LOP3.LUT R5, R181, 0x38, R4, 0xf8, !PT ;  /* 0x00000038b5057812 */ /* 0x000fe200078ef804 */
[----:B------:R-:W-:Y:S01]  /*11d0*/  VIADD R209, R190, 0x78 ;  /* 0x00000078bed17836 */ /* 0x000fe20000000000 */
[----:B------:R-:W-:Y:S01]  /*11e0*/  IADD3 R20, R9, R6, R184 ;  /* 0x0000000609147210 */ /* 0x000fe20007ffe0b8 */
[----:B------:R0:W-:Y:S01]  /*11f0*/  STL [R1+0x30], R0 ;  /* 0x0000300001007387 */ /* 0x0001e20000100800 */
[----:B------:R-:W-:Y:S01]  /*1200*/  IMAD.U32 R9, RZ, RZ, UR4 ;  /* 0x00000004ff097e24 */ /* 0x000fe2000f8e00ff */
[----:B------:R-:W-:Y:S01]  /*1210*/  LOP3.LUT R5, R5, R182, RZ, 0x3c, !PT ;  /* 0x000000b605057212 */ /* 0x000fe200078e3cff */
[----:B------:R-:W-:Y:S01]  /*1220*/  IMAD.MOV.U32 R7, RZ, RZ, R15 ;  /* 0x000000ffff077224 */ /* 0x000fe200078e000f */
[----:B------:R-:W-:Y:S01]  /*1230*/  SHF.R.S32.HI R167, RZ, 0x3, R4 ;  /* 0x00000003ffa77819 */ /* 0x000fe20000011404 */
[----:B------:R-:W-:Y:S01]  /*1240*/  VIADD R175, R160, 0x10 ;  /* 0x00000010a0af7836 */ /* 0x000fe20000000000 */
[----:B------:R1:W-:Y:S01]  /*1250*/  STL [R1+0x48], R9 ;  /* 0x0000480901007387 */ /* 0x0003e20000100800 */
[----:B------:R-:W-:Y:S01]  /*1260*/  IADD3 R11, R5, R6, R183 ;  /* 0x00000006050b7210 */ /* 0x000fe20007ffe0b7 */
[----:B------:R-:W-:Y:S01]  /*1270*/  IMAD.MOV.U32 R5, RZ, RZ, R13 ;  /* 0x000000ffff057224 */ /* 0x000fe200078e000d */
[----:B------:R-:W-:Y:S01]  /*1280*/  SHF.R.S32.HI R4, RZ, 0x1f, R221 ;  /* 0x0000001fff047819 */ /* 0x000fe200000114dd */
[----:B------:R-:W-:Y:S01]  /*1290*/  IMAD.MOV.U32 R6, RZ, RZ, R14 ;  /* 0x000000ffff067224 */ /* 0x000fe200078e000e */
[----:B0-----:R-:W-:Y:S01]  /*12a0*/  LEA.HI R0, R206, R206, RZ, 0x1 ;  /* 0x000000cece007211 */ /* 0x001fe200078f08ff */
[----:B------:R-:W-:Y:S01]  /*12b0*/  VIADD R174, R160, 0x30 ;  /* 0x00000030a0ae7836 */ /* 0x000fe20000000000 */
[----:B------:R-:W-:Y:S01]  /*12c0*/  SHF.R.S32.HI R4, RZ, 0x1f, R218 ;  /* 0x0000001fff047819 */ /* 0x000fe200000114da */
[----:B------:R-:W-:Y:S01]  /*12d0*/  VIADD R208, R190, 0x8 ;  /* 0x00000008bed07836 */ /* 0x000fe20000000000 */
[----:B------:R-:W-:-:S02]  /*12e0*/  LOP3.LUT R3, R0, 0x1ffffffe, RZ, 0xc0, !PT ;  /* 0x1ffffffe00037812 */ /* 0x000fc400078ec0ff */
[----:B------:R-:W-:Y:S02]  /*12f0*/  SHF.R.S32.HI R0, RZ, 0x1f, R189 ;  /* 0x0000001fff007819 */ /* 0x000fe400000114bd */
[----:B-1----:R-:W-:Y:S01]  /*1300*/  LOP3.LUT R9, R177, 0x38, R16, 0xf8, !PT ;  /* 0x00000038b1097812 */ /* 0x002fe200078ef810 */
[----:B------:R-:W-:Y:S01]  /*1310*/  IMAD.IADD R3, R206, 0x1, -R3 ;  /* 0x00000001ce037824 */ /* 0x000fe200078e0a03 */
[----:B------:R-:W-:Y:S01]  /*1320*/  SHF.R.S32.HI R0, RZ, 0x1f, R192 ;  /* 0x0000001fff007819 */ /* 0x000fe200000114c0 */
[----:B------:R-:W-:Y:S01]  /*1330*/  IMAD.SHL.U32 R0, R21, 0x8, RZ ;  /* 0x0000000815007824 */ /* 0x000fe200078e00ff */
[----:B------:R-:W-:Y:S01]  /*1340*/  LOP3.LUT R9, R184, R9, R25, 0xf6, !PT ;  /* 0x00000009b8097212 */ /* 0x000fe200078ef619 */
[----:B------:R-:W-:Y:S01]  /*1350*/  IMAD R191, R3, 0x8, R24 ;  /* 0x0000000803bf7824 */ /* 0x000fe200078e0218 */
[----:B------:R-:W-:Y:S02]  /*1360*/  SHF.R.S32.HI R4, RZ, 0x1f, R215 ;  /* 0x0000001fff047819 */ /* 0x000fe400000114d7 */
[----:B------:R0:W-:Y:S01]  /*1370*/  STL [R1+0x5c], R0 ;  /* 0x00005c0001007387 */ /* 0x0001e20000100800 */
[----:B------:R-:W-:-:S02]  /*1380*/  SHF.R.S32.HI R4, RZ, 0x1f, R212 ;  /* 0x0000001fff047819 */ /* 0x000fc400000114d4 */
[----:B------:R-:W-:Y:S02]  /*1390*/  LEA R4, R11, UR4, 0x1 ;  /* 0x000000040b047c11 */ /* 0x000fe4000f8e08ff */
[----:B------:R-:W-:Y:S02]  /*13a0*/  SHF.R.S32.HI R17, RZ, 0x1f, R16 ;  /* 0x0000001fff117819 */ /* 0x000fe40000011410 */
[----:B------:R-:W-:Y:S02]  /*13b0*/  SHF.R.S32.HI R169, RZ, 0x1f, R19 ;  /* 0x0000001fffa97819 */ /* 0x000fe40000011413 */
[----:B------:R-:W-:Y:S02]  /*13c0*/  SHF.R.S32.HI R180, RZ, 0x1f, R22 ;  /* 0x0000001fffb47819 */ /* 0x000fe40000011416 */
[----:B0-----:R-:W-:Y:S02]  /*13d0*/  LEA R0, R9, UR4, 0x1 ;  /* 0x0000000409007c11 */ /* 0x001fe4000f8e08ff */
[----:B------:R-:W-:-:S02]  /*13e0*/  SHF.R.S32.HI R9, RZ, 0x1f, R222 ;  /* 0x0000001fff097819 */ /* 0x000fc400000114de */
[----:B------:R-:W-:Y:S01]  /*13f0*/  SHF.R.S32.HI R9, RZ, 0x1f, R219 ;  /* 0x0000001fff097819 */ /* 0x000fe200000114db */
[----:B------:R0:W-:Y:S01]  /*1400*/  STL [R1+0x40], R0 ;  /* 0x0000400001007387 */ /* 0x0001e20000100800 */
[----:B------:R-:W-:Y:S02]  /*1410*/  SHF.R.S32.HI R9, RZ, 0x1f, R216 ;  /* 0x0000001fff097819 */ /* 0x000fe400000114d8 */
[----:B------:R-:W-:Y:S02]  /*1420*/  SHF.R.S32.HI R179, RZ, 0x1f, R23 ;  /* 0x0000001fffb37819 */ /* 0x000fe40000011417 */
[----:B------:R-:W-:Y:S02]  /*1430*/  SHF.R.S32.HI R166, RZ, 0x3, R166 ;  /* 0x00000003ffa67819 */ /* 0x000fe400000114a6 */
[----:B------:R-:W-:Y:S02]  /*1440*/  SHF.R.S32.HI R9, RZ, 0x1f, R213 ;  /* 0x0000001fff097819 */ /* 0x000fe400000114d5 */
[----:B------:R-:W-:-:S02]  /*1450*/  SHF.R.S32.HI R229, RZ, 0x1f, R210 ;  /* 0x0000001fffe57819 */ /* 0x000fc400000114d2 */
[----:B0-----:R-:W-:Y:S02]  /*1460*/  SHF.R.S32.HI R0, RZ, 0x1f, R220 ;  /* 0x0000001fff007819 */ /* 0x001fe400000114dc */
[----:B------:R-:W-:Y:S02]  /*1470*/  SHF.R.S32.HI R0, RZ, 0x1f, R217 ;  /* 0x0000001fff007819 */ /* 0x000fe400000114d9 */
[----:B------:R-:W-:Y:S02]  /*1480*/  SHF.R.S32.HI R0, RZ, 0x1f, R214 ;  /* 0x0000001fff007819 */ /* 0x000fe400000114d6 */
[----:B------:R-:W-:Y:S02]  /*1490*/  SHF.R.S32.HI R0, RZ, 0x1f, R211 ;  /* 0x0000001fff007819 */ /* 0x000fe400000114d3 */
[----:B------:R-:W-:Y:S02]  /*14a0*/  LEA R0, R8, UR4, 0x1 ;  /* 0x0000000408007c11 */ /* 0x000fe4000f8e08ff */
[----:B------:R-:W-:-:S02]  /*14b0*/  LEA R8, R12, UR4, 0x1 ;  /* 0x000000040c087c11 */ /* 0x000fc4000f8e08ff */
[----:B------:R-:W-:Y:S01]  /*14c0*/  SHF.R.S32.HI R228, RZ, 0x1f, R209 ;  /* 0x0000001fffe47819 */ /* 0x000fe200000114d1 */
[----:B------:R0:W-:Y:S04]  /*14d0*/  STL [R1+0x44], R0 ;  /* 0x0000440001007387 */ /* 0x0001e80000100800 */
[----:B------:R1:W-:Y:S04]  /*14e0*/  STL [R1+0x38], R8 ;  /* 0x0000380801007387 */ /* 0x0003e80000100800 */
[----:B------:R1:W-:Y:S01]  /*14f0*/  STL [R1+0x3c], R4 ;  /* 0x00003c0401007387 */ /* 0x0003e20000100800 */
[----:B0-----:R-:W-:-:S05]  /*1500*/  LEA R0, R20, UR4, 0x1 ;  /* 0x0000000414007c11 */ /* 0x001fca000f8e08ff */
[----:B------:R1:W-:Y:S02]  /*1510*/  STL [R1+0x34], R0 ;  /* 0x0000340001007387 */ /* 0x0003e40000100800 */
.L_x_2896:
[----:B0-----:R-:W0:Y:S01]  /*1520*/  LDC.64 R202, c[0x0][0xc88] ;  /* 0x00032200ffca7b82 */ /* 0x001e220000000a00 */
[----:B------:R-:W-:Y:S01]  /*1530*/  ULDC.64 UR4, c[0x0][0xa28] ;  /* 0x00028a0000047ab9 */ /* 0x000fe20000000a00 */
[----:B------:R-:W-:Y:S01]  /*1540*/  ULDC.64 UR8, c[0x0][0xa18] ;  /* 0x0002860000087ab9 */ /* 0x000fe20000000a00 */
[----:B------:R-:W-:Y:S01]  /*1550*/  ULDC.64 UR6, c[0x0][0xa08] ;  /* 0x0002820000067ab9 */ /* 0x000fe20000000a00 */
[----:B0-----:R-:W-:-:S06]  /*1560*/  IMAD.WIDE R202, R7, 0x4, R202 ;  /* 0x0000000407ca7825 */ /* 0x001fcc00078e02ca */
[----:B--2---:R-:W2:Y:S01]  /*1570*/  LDG.E R202, desc[UR60][R202.64] ;  /* 0x0000003ccaca7981 */ /* 0x004ea2000c1e1900 */
[----:B------:R-:W-:Y:S01]  /*1580*/  ISETP.NE.U32.AND P2, PT, RZ, UR4, PT ;  /* 0x00000004ff007c0c */ /* 0x000fe2000bf45070 */
[----:B-1----:R-:W-:Y:S01]  /*1590*/  IMAD.MOV.U32 R4, RZ, RZ, RZ ;  /* 0x000000ffff047224 */ /* 0x002fe200078e00ff */
[----:B------:R-:W-:Y:S01]  /*15a0*/  ISETP.NE.U32.AND P1, PT, RZ, UR8, PT ;  /* 0x00000008ff007c0c */ /* 0x000fe2000bf25070 */
[----:B------:R-:W-:Y:S01]  /*15b0*/  IMAD.MOV.U32 R128, RZ, RZ, RZ ;  /* 0x000000ffff807224 */ /* 0x000fe200078e00ff */
[----:B------:R-:W-:Y:S02]  /*15c0*/  ISETP.NE.AND.EX P2, PT, RZ, UR5, PT, P2 ;  /* 0x00000005ff007c0c */ /* 0x000fe4000bf45320 */
[----:B------:R-:W-:Y:S02]  /*15d0*/  ISETP.NE.AND.EX P1, PT, RZ, UR9, PT, P1 ;  /* 0x00000009ff007c0c */ /* 0x000fe4000bf25310 */
[----:B------:R-:W-:-:S04]  /*15e0*/  ISETP.NE.U32.AND P0, PT, RZ, UR6, PT ;  /* 0x00000006ff007c0c */ /* 0x000fc8000bf05070 */
[----:B------:R-:W-:Y:S02]  /*15f0*/  ISETP.NE.AND.EX P0, PT, RZ, UR7, PT, P0 ;  /* 0x00000007ff007c0c */ /* 0x000fe4000bf05300 */
[----:B--2---:R-:W-:Y:S01]  /*1600*/  SHF.R.S32.HI R223, RZ, 0x1f, R202 ;  /* 0x0000001fffdf7819 */ /* 0x004fe200000114ca */
[C---:B------:R-:W-:Y:S02]  /*1610*/  IMAD.SHL.U32 R203, R202.reuse, 0x4, RZ ;  /* 0x00000004cacb7824 */ /* 0x040fe400078e00ff */
[C---:B---34-:R-:W-:Y:S02]  /*1620*/  @P2 LEA R10, P3, R202.reuse, UR4, 0x2 ;  /* 0x00000004ca0a2c11 */ /* 0x058fe4000f8610ff */
[C-C-:B------:R-:W-:Y:S02]  /*1630*/  SHF.L.U64.HI R204, R202.reuse, 0x2, R223.reuse ;  /* 0x00000002cacc7819 */ /* 0x140fe400000102df */
[----:B------:R-:W-:Y:S01]  /*1640*/  @P2 LEA.HI.X R11, R202, UR5, R223, 0x2, P3 ;  /* 0x00000005ca0b2c11 */ /* 0x000fe200098f14df */
[----:B------:R-:W-:Y:S01]  /*1650*/  ULDC UR4, c[0x0][0x288] ;  /* 0x0000a20000047ab9 */ /* 0x000fe20000000800 */
[----:B------:R-:W-:-:S03]  /*1660*/  IADD3 R8, P4, R203, UR6, RZ ;  /* 0x00000006cb087c10 */ /* 0x000fc6000ff9e0ff */
        /* <DEDUP_REMOVED lines=8> */
[C---:B------:R-:W-:Y:S01]  /*16f0*/  LOP3.LUT R3, R6.reuse, 0xff000000, RZ, 0xc0, !PT ;  /* 0xff00000006037812 */ /* 0x040fe200078ec0ff */
        /* <DEDUP_REMOVED lines=12> */
[----:B------:R-:W-:Y:S02]  /*17c0*/  LEA.HI R201, R0, R3, RZ, 0x10 ;  /* 0x0000000300c97211 */ /* 0x000fe400078f80ff */
[----:B------:R-:W-:Y:S01]  /*17d0*/  LOP3.LUT R165, R6, 0xffff, RZ, 0xc0, !PT ;  /* 0x0000ffff06a57812 */ /* 0x000fe200078ec0ff */
[----:B0-----:R-:W-:Y:S08]  /*17e0*/  @P1 BRA `(.L_x_2654) ;  /* 0x0000000000241947 */ /* 0x001ff00003800000 */
        /* <DEDUP_REMOVED lines=9> */
.L_x_2654:
[----:B------:R-:W-:Y:S02]  /*1880*/  IMAD.U32 R25, RZ, RZ, UR5 ;  /* 0x00000005ff197e24 */ /* 0x000fe4000f8e00ff */
[----:B------:R-:W-:Y:S01]  /*1890*/  IMAD.U32 R27, RZ, RZ, UR4 ;  /* 0x00000004ff1b7e24 */ /* 0x000fe2000f8e00ff */
[----:B------:R-:W-:Y:S06]  /*18a0*/  @!P2 BRA `(.L_x_2655) ;  /* 0x000000000010a947 */ /* 0x000fec0003800000 */
[----:B------:R-:W-:-:S04]  /*18b0*/  IADD3 R6, P0, R203, UR8, RZ ;  /* 0x00000008cb067c10 */ /* 0x000fc8000ff1e0ff */
[----:B------:R-:W-:-:S05]  /*18c0*/  IADD3.X R7, R204, UR9, RZ, P0, !PT ;  /* 0x00000009cc077c10 */ /* 0x000fca00087fe4ff */
[----:B------:R0:W5:Y:S01]  /*18d0*/  LDG.E R27, desc[UR60][R6.64] ;  /* 0x0000003c061b7981 */ /* 0x000162000c1e1900 */
[----:B------:R-:W-:Y:S05]  /*18e0*/  BRA `(.L_x_2656) ;  /* 0x0000000000107947 */ /* 0x000fea0003800000 */
.L_x_2655:
[----:B------:R-:W-:Y:S05]  /*18f0*/  @!P0 BRA `(.L_x_2656) ;  /* 0x00000000000c8947 */ /* 0x000fea0003800000 */
[----:B------:R-:W2:Y:S04]  /*1900*/  LDG.E R0, desc[UR60][R8.64] ;  /* 0x0000003c08007981 */ /* 0x000ea8000c1e1900 */
[----:B------:R-:W2:Y:S02]  /*1910*/  LDG.E R27, desc[UR60][R8.64+0x4] ;  /* 0x0000043c081b7981 */ /* 0x000ea4000c1e1900 */
[----:B--2---:R-:W-:-:S07]  /*1920*/  IMAD.IADD R27, R27, 0x1, -R0 ;  /* 0x000000011b1b7824 */ /* 0x004fce00078e0a00 */
.L_x_2656:
[----:B------:R-:W-:Y:S01]  /*1930*/  ULDC.64 UR4, c[0x0][0xa10] ;  /* 0x0002840000047ab9 */ /* 0x000fe20000000a00 */
[----:B------:R-:W1:Y:S01]  /*1940*/  LDC R10, c[0x0][0x448] ;  /* 0x00011200ff0a7b82 */ /* 0x000e620000000800 */
[----:B------:R-:W-:-:S04]  /*1950*/  ISETP.NE.U32.AND P0, PT, RZ, UR4, PT ;  /* 0x00000004ff007c0c */ /* 0x000fc8000bf05070 */
[----:B------:R-:W-:Y:S01]  /*1960*/  ISETP.NE.AND.EX P0, PT, RZ, UR5, PT, P0 ;  /* 0x00000005ff007c0c */ /* 0x000fe2000bf05300 */
[----:B------:R-:W-:-:S12]  /*1970*/  ULDC.64 UR4, c[0x0][0xa30] ;  /* 0x00028c0000047ab9 */ /* 0x000fd80000000a00 */
[----:B0-----:R-:W0:Y:S02]  /*1980*/  @P0 LDC.64 R6, c[0x0][0xa10] ;  /* 0x00028400ff060b82 */ /* 0x001e240000000a00 */
[----:B0-----:R-:W-:-:S05]  /*1990*/  @P0 IMAD.WIDE R6, R202, 0x4, R6 ;  /* 0x00000004ca060825 */ /* 0x001fca00078e0206 */
[----:B------:R-:W2:Y:S04]  /*19a0*/  @P0 LDG.E R0, desc[UR60][R6.64] ;  /* 0x0000003c06000981 */ /* 0x000ea8000c1e1900 */
[----:B------:R0:W2:Y:S01]  /*19b0*/  @P0 LDG.E R3, desc[UR60][R6.64+0x4] ;  /* 0x0000043c06030981 */ /* 0x0000a2000c1e1900 */
[----:B------:R-:W-:Y:S01]  /*19c0*/  ISETP.NE.U32.AND P1, PT, RZ, UR4, PT ;  /* 0x00000004ff007c0c */ /* 0x000fe2000bf25070 */
[----:B-----5:R-:W-:-:S03]  /*19d0*/  IMAD.MOV.U32 R140, RZ, RZ, R27 ;  /* 0x000000ffff8c7224 */ /* 0x020fc600078e001b */
[----:B------:R-:W-:-:S13]  /*19e0*/  ISETP.NE.AND.EX P1, PT, RZ, UR5, PT, P1 ;  /* 0x00000005ff007c0c */ /* 0x000fda000bf25310 */
[----:B------:R-:W-:-:S04]  /*19f0*/  @P1 IADD3 R8, P2, R203, UR4, RZ ;  /* 0x00000004cb081c10 */ /* 0x000fc8000ff5e0ff */
[----:B------:R-:W-:-:S05]  /*1a00*/  @P1 IADD3.X R9, R204, UR5, RZ, P2, !PT ;  /* 0x00000005cc091c10 */ /* 0x000fca00097fe4ff */
[----:B------:R3:W5:Y:S01]  /*1a10*/  @P1 LDG.E R140, desc[UR60][R8.64] ;  /* 0x0000003c088c1981 */ /* 0x000762000c1e1900 */
[----:B-1----:R-:W-:Y:S01]  /*1a20*/  ISETP.NE.AND P1, PT, R10, 0x1, PT ;  /* 0x000000010a00780c */ /* 0x002fe20003f25270 */
[----:B------:R-:W-:Y:S01]  /*1a30*/  IMAD.SHL.U32 R186, R5, 0x80, RZ ;  /* 0x0000008005ba7824 */ /* 0x000fe200078e00ff */
[----:B------:R-:W-:Y:S01]  /*1a40*/  BSSY B0, `(.L_x_2657) ;  /* 0x0000035000007945 */ /* 0x000fe20003800000 */
[----:B------:R-:W-:Y:S01]  /*1a50*/  IMAD.IADD R12, R27, 0x1, -R4 ;  /* 0x000000011b0c7824 */ /* 0x000fe200078e0a04 */
[----:B------:R-:W-:Y:S01]  /*1a60*/  LOP3.LUT R207, R201, 0xff, RZ, 0xc0, !PT ;  /* 0x000000ffc9cf7812 */ /* 0x000fe200078ec0ff */
[----:B------:R-:W-:Y:S01]  /*1a70*/  VIADD R5, R186, 0x7f ;  /* 0x0000007fba057836 */ /* 0x000fe20000000000 */
[----:B------:R-:W-:-:S07]  /*1a80*/  SHF.R.U32.HI R201, RZ, 0x10, R201 ;  /* 0x00000010ffc97819 */ /* 0x000fce00000116c9 */
[----:B------:R-:W1:Y:S08]  /*1a90*/  @P1 LDC R10, c[0x0][0x44c] ;  /* 0x00011300ff0a1b82 */ /* 0x000e700000000800 */
[----:B0-----:R-:W0:Y:S01]  /*1aa0*/  @P1 LDC R7, c[0x0][0x450] ;  /* 0x00011400ff071b82 */ /* 0x001e220000000800 */
[----:B--2---:R-:W-:Y:S02]  /*1ab0*/  @P0 IMAD.IADD R25, R3, 0x1, -R0 ;  /* 0x0000000103190824 */ /* 0x004fe400078e0a00 */
[----:B-1----:R-:W-:-:S04]  /*1ac0*/  @P1 IMAD.HI.U32 R0, R5, R10, RZ ;  /* 0x0000000a05001227 */ /* 0x002fc800078e00ff */
[----:B------:R-:W-:Y:S01]  /*1ad0*/  IMAD.IADD R188, R12, 0x1, R25 ;  /* 0x000000010cbc7824 */ /* 0x000fe200078e0219 */
[----:B0-----:R-:W-:-:S03]  /*1ae0*/  @P1 SHF.R.U32.HI R5, RZ, R7, R0 ;  /* 0x00000007ff051219 */ /* 0x001fc60000011600 */
[C---:B------:R-:W-:Y:S01]  /*1af0*/  VIADD R0, R188.reuse, 0x5f ;  /* 0x0000005fbc007836 */ /* 0x040fe20000000000 */
[----:B------:R-:W-:-:S03]  /*1b00*/  IADD3 R195, R188, 0x60, -R187 ;  /* 0x00000060bcc37810 */ /* 0x000fc60007ffe8bb */
[----:B------:R-:W-:-:S04]  /*1b10*/  IMAD.HI R0, R0, 0x2aaaaaab, RZ ;  /* 0x2aaaaaab00007827 */ /* 0x000fc800078e02ff */
[----:B------:R-:W-:Y:S01]  /*1b20*/  IMAD.IADD R5, R195, 0x1, R5 ;  /* 0x00000001c3057824 */ /* 0x000fe200078e0205 */
[----:B------:R-:W-:-:S03]  /*1b30*/  SHF.R.U32.HI R3, RZ, 0x1f, R0 ;  /* 0x0000001fff037819 */ /* 0x000fc60000011600 */
[----:B------:R-:W-:Y:S01]  /*1b40*/  IMAD.HI R5, R5, 0x2aaaaaab, RZ ;  /* 0x2aaaaaab05057827 */ /* 0x000fe200078e02ff */
[----:B------:R-:W-:-:S03]  /*1b50*/  LEA.HI.SX32 R196, R0, R3, 0x1c ;  /* 0x0000000300c47211 */ /* 0x000fc600078fe2ff */
[----:B------:R-:W-:Y:S01]  /*1b60*/  IMAD.MOV.U32 R0, RZ, RZ, RZ ;  /* 0x000000ffff007224 */ /* 0x000fe200078e00ff */
[----:B------:R-:W-:-:S04]  /*1b70*/  SHF.R.U32.HI R4, RZ, 0x1f, R5 ;  /* 0x0000001fff047819 */ /* 0x000fc80000011605 */
[----:B------:R-:W-:-:S04]  /*1b80*/  LEA.HI.SX32 R5, R5, R4, 0x1c ;  /* 0x0000000405057211 */ /* 0x000fc800078fe2ff */
[----:B---3--:R-:W-:-:S04]  /*1b90*/  VIMNMX R9, R196, R5, PT ;  /* 0x00000005c4097248 */ /* 0x008fc80003fe0100 */
[----:B------:R-:W-:-:S13]  /*1ba0*/  ISETP.GE.AND P0, PT, R9, 0x1, PT ;  /* 0x000000010900780c */ /* 0x000fda0003f06270 */
        /* <DEDUP_REMOVED lines=27> */
[----:B------:R-:W-:-:S05]  /*1d60*/  IMAD.MOV.U32 R0, RZ, RZ, R5 ;  /* 0x000000ffff007224 */ /* 0x000fca00078e0005 */
[----:B------:R-:W-:Y:S02]  /*1d70*/  @!P2 IADD3 R0, -R0, RZ, RZ ;  /* 0x000000ff0000a210 */ /* 0x000fe40007ffe1ff */
[----:B------:R-:W-:-:S07]  /*1d80*/  @!P1 LOP3.LUT R0, RZ, R10, RZ, 0x33, !PT ;  /* 0x0000000aff009212 */ /* 0x000fce00078e33ff */
.L_x_2658:
[----:B------:R-:W-:Y:S05]  /*1d90*/  BSYNC B0 ;  /* 0x0000000000007941 */ /* 0x000fea0003800000 */
.L_x_2657:
[----:B------:R-:W-:-:S05]  /*1da0*/  IMAD R3, R207, R0, RZ ;  /* 0x00000000cf037224 */ /* 0x000fca00078e02ff */
        /* <DEDUP_REMOVED lines=36> */
.L_x_2661:
[----:B------:R-:W-:Y:S05]  /*1ff0*/  BSYNC B6 ;  /* 0x0000000000067941 */ /* 0x000fea0003800000 */
.L_x_2660:
        /* <DEDUP_REMOVED lines=20> */
.L_x_2663:
[----:B------:R-:W-:Y:S05]  /*2140*/  BSYNC B6 ;  /* 0x0000000000067941 */ /* 0x000fea0003800000 */
.L_x_2662:
[----:B------:R-:W-:Y:S01]  /*2150*/  ULDC.64 UR4, c[0x0][0x9f8] ;  /* 0x00027e0000047ab9 */ /* 0x000fe20000000a00 */
[----:B------:R-:W-:Y:S01]  /*2160*/  IMAD.MOV.U32 R100, RZ, RZ, R202 ;  /* 0x000000ffff647224 */ /* 0x000fe200078e00ca */
[----:B------:R-:W-:Y:S01]  /*2170*/  ISETP.NE.U32.AND P0, PT, RZ, UR4, PT ;  /* 0x00000004ff007c0c */ /* 0x000fe2000bf05070 */
[----:B------:R-:W0:Y:S03]  /*2180*/  LDC.64 R92, c[0x0][0x3f8] ;  /* 0x0000fe00ff5c7b82 */ /* 0x000e260000000a00 */
[----:B------:R-:W-:-:S05]  /*2190*/  ISETP.NE.AND.EX P0, PT, RZ, UR5, PT, P0 ;  /* 0x00000005ff007c0c */ /* 0x000fca000bf05300 */
[----:B------:R-:W1:Y:S08]  /*21a0*/  LDC.64 R86, c[0x0][0x408] ;  /* 0x00010200ff567b82 */ /* 0x000e700000000a00 */
[----:B------:R-:W-:Y:S01]  /*21b0*/  @P0 IADD3 R4, P1, R203, UR4, RZ ;  /* 0x00000004cb040c10 */ /* 0x000fe2000ff3e0ff */
[----:B------:R-:W-:-:S03]  /*21c0*/  ULDC UR4, c[0x0][0x2f4] ;  /* 0x0000bd0000047ab9 */ /* 0x000fc60000000800 */
[----:B------:R-:W-:Y:S01]  /*21d0*/  @P0 IADD3.X R5, R204, UR5, RZ, P1, !PT ;  /* 0x00000005cc050c10 */ /* 0x000fe20008ffe4ff */
[----:B------:R-:W-:-:S04]  /*21e0*/  ULDC UR5, c[0x0][0x320] ;  /* 0x0000c80000057ab9 */ /* 0x000fc80000000800 */
[----:B------:R2:W3:Y:S01]  /*21f0*/  @P0 LDG.E R100, desc[UR60][R4.64] ;  /* 0x0000003c04640981 */ /* 0x0004e2000c1e1900 */
[C---:B------:R-:W-:Y:S01]  /*2200*/  ISETP.GE.AND P1, PT, R163.reuse, UR4, PT ;  /* 0x00000004a3007c0c */ /* 0x040fe2000bf26270 */
[--C-:B0-----:R-:W-:Y:S01]  /*2210*/  IMAD.WIDE.U32 R94, R170, R92, R16.reuse ;  /* 0x0000005caa5e7225 */ /* 0x101fe200078e0010 */
[----:B------:R-:W-:Y:S01]  /*2220*/  ISETP.GE.AND P0, PT, R16, UR4, PT ;  /* 0x0000000410007c0c */ /* 0x000fe2000bf06270 */
[----:B------:R-:W0:Y:S01]  /*2230*/  S2R R197, SR_TID.X ;  /* 0x0000000000c57919 */ /* 0x000e220000002100 */
[----:B------:R-:W-:Y:S01]  /*2240*/  SEL R3, RZ, 0xffffffff, P1 ;  /* 0xffffffffff037807 */ /* 0x000fe20000800000 */
[----:B------:R-:W-:Y:S01]  /*2250*/  IMAD.MOV.U32 R126, RZ, RZ, 0x20 ;  /* 0x00000020ff7e7424 */ /* 0x000fe200078e00ff */
[----:B------:R-:W-:Y:S01]  /*2260*/  SEL R0, RZ, 0x1, P0 ;  /* 0x00000001ff007807 */ /* 0x000fe20000000000 */
[----:B-1----:R-:W-:Y:S01]  /*2270*/  IMAD.WIDE.U32 R88, R170, R86, R16 ;  /* 0x00000056aa587225 */ /* 0x002fe200078e0010 */
[----:B------:R-:W-:Y:S02]  /*2280*/  ISETP.GE.AND P0, PT, R163, UR5, PT ;  /* 0x00000005a3007c0c */ /* 0x000fe4000bf06270 */
[----:B------:R-:W-:Y:S01]  /*2290*/  ISETP.GE.AND P1, PT, R19, UR4, PT ;  /* 0x0000000413007c0c */ /* 0x000fe2000bf26270 */
[----:B------:R-:W-:Y:S01]  /*22a0*/  IMAD.SHL.U32 R3, R3, 0x2, RZ ;  /* 0x0000000203037824 */ /* 0x000fe200078e00ff */
[----:B--2---:R-:W-:Y:S01]  /*22b0*/  SEL R4, RZ, 0xffffffff, P0 ;  /* 0xffffffffff047807 */ /* 0x004fe20000000000 */
[----:B------:R-:W-:Y:S01]  /*22c0*/  IMAD.SHL.U32 R108, R86, 0x40, RZ ;  /* 0x00000040566c7824 */ /* 0x000fe200078e00ff */
[----:B------:R-:W-:Y:S01]  /*22d0*/  ISETP.GE.AND P0, PT, R164, UR4, PT ;  /* 0x00000004a4007c0c */ /* 0x000fe2000bf06270 */
[----:B------:R-:W-:Y:S01]  /*22e0*/  IMAD R129, R93, 0x60, RZ ;  /* 0x000000605d817824 */ /* 0x000fe200078e02ff */
[----:B------:R-:W-:Y:S01]  /*22f0*/  LOP3.LUT R0, R3, 0x2, R0, 0xe2, !PT ;  /* 0x0000000203007812 */ /* 0x000fe200078ee200 */
[----:B------:R-:W-:Y:S01]  /*2300*/  IMAD.SHL.U32 R7, R4, 0x2, RZ ;  /* 0x0000000204077824 */ /* 0x000fe200078e00ff */
[----:B------:R-:W1:Y:S01]  /*2310*/  LDC R3, c[0x0][0x3f4] ;  /* 0x0000fd00ff037b82 */ /* 0x000e620000000800 */
[----:B------:R-:W-:Y:S01]  /*2320*/  ISETP.GE.AND P2, PT, R16, UR5, PT ;  /* 0x0000000510007c0c */ /* 0x000fe2000bf46270 */
[----:B------:R-:W-:Y:S01]  /*2330*/  IMAD.SHL.U32 R106, R92, 0x40, RZ ;  /* 0x000000405c6a7824 */ /* 0x000fe200078e00ff */
[----:B------:R-:W-:Y:S01]  /*2340*/  SEL R5, RZ, 0x4, P0 ;  /* 0x00000004ff057807 */ /* 0x000fe20000000000 */
[----:B------:R-:W-:Y:S01]  /*2350*/  IMAD.IADD R128, R128, 0x1, R27 ;  /* 0x0000000180807824 */ /* 0x000fe200078e021b */
[----:B------:R-:W-:Y:S01]  /*2360*/  SEL R4, RZ, 0x8, P1 ;  /* 0x00000008ff047807 */ /* 0x000fe20000800000 */
[--C-:B------:R-:W-:Y:S01]  /*2370*/  IMAD R112, R206, 0x40, R170.reuse ;  /* 0x00000040ce707824 */ /* 0x100fe200078e02aa */
[----:B------:R-:W-:-:S02]  /*2380*/  SHF.R.S32.HI R9, RZ, 0x1f, R170 ;  /* 0x0000001fff097819 */ /* 0x000fc400000114aa */
[----:B------:R-:W-:Y:S02]  /*2390*/  SEL R6, RZ, 0x1, P2 ;  /* 0x00000001ff067807 */ /* 0x000fe40001000000 */
[----:B------:R-:W-:Y:S02]  /*23a0*/  ISETP.GE.AND P1, PT, R164, UR5, PT ;  /* 0x00000005a4007c0c */ /* 0x000fe4000bf26270 */
[----:B------:R-:W-:Y:S02]  /*23b0*/  ISETP.GE.AND P0, PT, R22, UR4, PT ;  /* 0x0000000416007c0c */ /* 0x000fe4000bf06270 */
[----:B------:R-:W-:Y:S01]  /*23c0*/  LOP3.LUT R0, R4, R0, R5, 0xfe, !PT ;  /* 0x0000000004007212 */ /* 0x000fe200078efe05 */
[----:B------:R-:W-:Y:S01]  /*23d0*/  IMAD R4, R9, R92, RZ ;  /* 0x0000005c09047224 */ /* 0x000fe200078e02ff */
[----:B------:R-:W-:Y:S01]  /*23e0*/  LOP3.LUT R6, R7, 0x2, R6, 0xe2, !PT ;  /* 0x0000000207067812 */ /* 0x000fe200078ee206 */
[----:B------:R-:W-:Y:S01]  /*23f0*/  IMAD R9, R9, R86, RZ ;  /* 0x0000005609097224 */ /* 0x000fe200078e02ff */
[----:B------:R-:W-:Y:S01]  /*2400*/  SHF.R.S32.HI R161, RZ, 0x1f, R160 ;  /* 0x0000001fffa17819 */ /* 0x000fe200000114a0 */
[----:B------:R-:W-:Y:S01]  /*2410*/  IMAD R11, R170, R93, R4 ;  /* 0x0000005daa0b7224 */ /* 0x000fe200078e0204 */
[----:B------:R-:W-:-:S02]  /*2420*/  SEL R5, RZ, 0x4, P1 ;  /* 0x00000004ff057807 */ /* 0x000fc40000800000 */
[----:B------:R-:W-:Y:S01]  /*2430*/  SEL R7, RZ, 0x10, P0 ;  /* 0x00000010ff077807 */ /* 0x000fe20000000000 */
[----:B------:R-:W-:Y:S01]  /*2440*/  IMAD.WIDE.U32 R96, R170, R92, R160 ;  /* 0x0000005caa607225 */ /* 0x000fe200078e00a0 */
[-C--:B-1----:R-:W-:Y:S02]  /*2450*/  ISETP.GE.AND P3, PT, R16, R3.reuse, PT ;  /* 0x000000031000720c */ /* 0x082fe40003f66270 */
[----:B------:R-:W-:Y:S01]  /*2460*/  ISETP.GE.AND P2, PT, R163, R3, PT ;  /* 0x00000003a300720c */ /* 0x000fe20003f46270 */
[----:B------:R-:W-:Y:S01]  /*2470*/  IMAD.IADD R97, R97, 0x1, R11 ;  /* 0x0000000161617824 */ /* 0x000fe200078e020b */
[----:B------:R-:W-:Y:S01]  /*2480*/  LOP3.LUT R6, R6, R5, RZ, 0xfc, !PT ;  /* 0x0000000506067212 */ /* 0x000fe200078efcff */
[----:B------:R-:W-:Y:S01]  /*2490*/  IMAD.IADD R95, R11, 0x1, R95 ;  /* 0x000000010b5f7824 */ /* 0x000fe200078e025f */
[----:B------:R-:W-:Y:S01]  /*24a0*/  SEL R5, R3, RZ, P3 ;  /* 0x000000ff03057207 */ /* 0x000fe20001800000 */
[----:B------:R-:W-:Y:S01]  /*24b0*/  IMAD R11, R170, R87, R9 ;  /* 0x00000057aa0b7224 */ /* 0x000fe200078e0209 */
[----:B------:R-:W-:Y:S01]  /*24c0*/  LOP3.LUT R7, R0, R7, RZ, 0xfc, !PT ;  /* 0x0000000700077212 */ /* 0x000fe200078efcff */
[----:B------:R-:W-:Y:S01]  /*24d0*/  IMAD.WIDE.U32 R90, R170, R86, R160 ;  /* 0x00000056aa5a7225 */ /* 0x000fe200078e00a0 */
[----:B------:R-:W-:-:S02]  /*24e0*/  ISETP.GE.AND P1, PT, R164, R3, PT ;  /* 0x00000003a400720c */ /* 0x000fc40003f26270 */
[C---:B------:R-:W-:Y:S01]  /*24f0*/  SEL R0, R3.reuse, RZ, P2 ;  /* 0x000000ff03007207 */ /* 0x040fe20001000000 */
[----:B------:R-:W-:Y:S01]  /*2500*/  IMAD.IADD R5, R16, 0x1, R5 ;  /* 0x0000000110057824 */ /* 0x000fe200078e0205 */
[----:B------:R-:W-:Y:S01]  /*2510*/  SEL R9, R3, RZ, P1 ;  /* 0x000000ff03097207 */ /* 0x000fe20000800000 */
[----:B------:R-:W-:Y:S01]  /*2520*/  IMAD.IADD R91, R91, 0x1, R11 ;  /* 0x000000015b5b7824 */ /* 0x000fe200078e020b */
[----:B------:R-:W-:Y:S01]  /*2530*/  SHF.R.U32.HI R21, RZ, 0x3, R177 ;  /* 0x00000003ff157819 */ /* 0x000fe200000116b1 */
[----:B------:R-:W-:Y:S01]  /*2540*/  IMAD.IADD R8, R163, 0x1, R0 ;  /* 0x00000001a3087824 */ /* 0x000fe200078e0200 */
[----:B------:R-:W-:Y:S01]  /*2550*/  SHF.R.S32.HI R0, RZ, 0x1f, R5 ;  /* 0x0000001fff007819 */ /* 0x000fe20000011405 */
[----:B------:R-:W-:Y:S01]  /*2560*/  IMAD.IADD R89, R11, 0x1, R89 ;  /* 0x000000010b597824 */ /* 0x000fe200078e0259 */
[----:B-----5:R-:W-:Y:S01]  /*2570*/  SHF.R.S32.HI R13, RZ, 0x1f, R140 ;  /* 0x0000001fff0d7819 */ /* 0x020fe2000001148c */
[----:B------:R-:W-:Y:S01]  /*2580*/  IMAD.IADD R11, R164, 0x1, R9 ;  /* 0x00000001a40b7824 */ /* 0x000fe200078e0209 */
[----:B------:R-:W-:Y:S01]  /*2590*/  SHF.R.S32.HI R9, RZ, 0x1f, R8 ;  /* 0x0000001fff097819 */ /* 0x000fe20000011408 */
[----:B------:R-:W-:Y:S01]  /*25a0*/  IMAD.SHL.U32 R124, R3, 0x2, RZ ;  /* 0x00000002037c7824 */ /* 0x000fe200078e00ff */
[-C--:B------:R-:W-:Y:S01]  /*25b0*/  LEA.HI R4, R0, R5.reuse, RZ, 0x3 ;  /* 0x0000000500047211 */ /* 0x080fe200078f18ff */
[----:B------:R-:W-:Y:S01]  /*25c0*/  IMAD.WIDE.U32 R90, R140, R86, R90 ;  /* 0x000000568c5a7225 */ /* 0x000fe200078e005a */
[----:B------:R-:W-:-:S02]  /*25d0*/  LEA.HI R0, R0, R5, RZ, 0x6 ;  /* 0x0000000500007211 */ /* 0x000fc400078f30ff */
[C---:B------:R-:W-:Y:S01]  /*25e0*/  LEA.HI R5, R9.reuse, R8, RZ, 0x6 ;  /* 0x0000000809057211 */ /* 0x040fe200078f30ff */
[C---:B------:R-:W-:Y:S01]  /*25f0*/  IMAD.WIDE.U32 R88, R140.reuse, R86, R88 ;  /* 0x000000568c587225 */ /* 0x040fe200078e0058 */
[----:B------:R-:W-:Y:S02]  /*2600*/  SHF.R.S32.HI R14, RZ, 0x1f, R11 ;  /* 0x0000001fff0e7819 */ /* 0x000fe4000001140b */
[----:B------:R-:W-:Y:S01]  /*2610*/  LEA.HI R12, R9, R8, RZ, 0x3 ;  /* 0x00000008090c7211 */ /* 0x000fe200078f18ff */
[CC--:B------:R-:W-:Y:S01]  /*2620*/  IMAD.WIDE.U32 R96, R140.reuse, R92.reuse, R96 ;  /* 0x0000005c8c607225 */ /* 0x0c0fe200078e0060 */
[----:B------:R-:W-:Y:S02]  /*2630*/  SHF.R.S32.HI R0, RZ, 0x6, R0 ;  /* 0x00000006ff007819 */ /* 0x000fe40000011400 */
[----:B------:R-:W-:Y:S01]  /*2640*/  SHF.R.S32.HI R8, RZ, 0x6, R5 ;  /* 0x00000006ff087819 */ /* 0x000fe20000011405 */
[----:B------:R-:W-:Y:S01]  /*2650*/  IMAD.WIDE.U32 R94, R140, R92, R94 ;  /* 0x0000005c8c5e7225 */ /* 0x000fe200078e005e */
[----:B------:R-:W-:-:S02]  /*2660*/  LOP3.LUT R10, R177, 0x38, R4, 0xf8, !PT ;  /* 0x00000038b10a7812 */ /* 0x000fc400078ef804 */
[C---:B------:R-:W-:Y:S01]  /*2670*/  LOP3.LUT R5, R181.reuse, 0x38, R4, 0xf8, !PT ;  /* 0x00000038b5057812 */ /* 0x040fe200078ef804 */
[--C-:B------:R-:W-:Y:S01]  /*2680*/  IMAD R139, R0, 0x1800, R183.reuse ;  /* 0x00001800008b7824 */ /* 0x100fe200078e02b7 */
[-C--:B------:R-:W-:Y:S01]  /*2690*/  LEA.HI R20, R14, R11.reuse, RZ, 0x3 ;  /* 0x0000000b0e147211 */ /* 0x080fe200078f18ff */
[--C-:B------:R-:W-:Y:S01]  /*26a0*/  IMAD R137, R0, 0x1800, R184.reuse ;  /* 0x0000180000897824 */ /* 0x100fe200078e02b8 */
[----:B------:R-:W-:Y:S01]  /*26b0*/  LEA.HI R11, R14, R11, RZ, 0x6 ;  /* 0x0000000b0e0b7211 */ /* 0x000fe200078f30ff */
[----:B------:R-:W-:Y:S01]  /*26c0*/  IMAD R138, R8, 0x1800, R183 ;  /* 0x00001800088a7824 */ /* 0x000fe200078e02b7 */
[----:B------:R-:W-:Y:S01]  /*26d0*/  LOP3.LUT R10, R10, R21, RZ, 0x3c, !PT ;  /* 0x000000150a0a7212 */ /* 0x000fe200078e3cff */
[----:B------:R-:W-:Y:S01]  /*26e0*/  IMAD R134, R8, 0x1800, R184 ;  /* 0x0000180008867824 */ /* 0x000fe200078e02b8 */
[----:B------:R-:W-:Y:S02]  /*26f0*/  LOP3.LUT R9, R181, 0x38, R12, 0xf8, !PT ;  /* 0x00000038b5097812 */ /* 0x000fe400078ef80c */
[----:B------:R-:W-:Y:S01]  /*2700*/  LOP3.LUT R0, R5, R182, RZ, 0x3c, !PT ;  /* 0x000000b605007212 */ /* 0x000fe200078e3cff */
[----:B------:R-:W-:Y:S01]  /*2710*/  IMAD.IADD R137, R137, 0x1, R10 ;  /* 0x0000000189897824 */ /* 0x000fe200078e020a */
[----:B------:R-:W-:-:S02]  /*2720*/  SHF.R.S32.HI R11, RZ, 0x6, R11 ;  /* 0x00000006ff0b7819 */ /* 0x000fc4000001140b */
[----:B------:R-:W-:Y:S01]  /*2730*/  LOP3.LUT R5, R181, 0x38, R20, 0xf8, !PT ;  /* 0x00000038b5057812 */ /* 0x000fe200078ef814 */
[----:B------:R-:W-:Y:S01]  /*2740*/  IMAD.IADD R139, R139, 0x1, R0 ;  /* 0x000000018b8b7824 */ /* 0x000fe200078e0200 */
[-C--:B------:R-:W-:Y:S01]  /*2750*/  LOP3.LUT R9, R9, R182.reuse, RZ, 0x3c, !PT ;  /* 0x000000b609097212 */ /* 0x080fe200078e3cff */
[----:B------:R-:W-:Y:S01]  /*2760*/  IMAD R136, R11, 0x1800, R183 ;  /* 0x000018000b887824 */ /* 0x000fe200078e02b7 */
[----:B------:R-:W-:Y:S01]  /*2770*/  LOP3.LUT R10, R177, 0x38, R20, 0xf8, !PT ;  /* 0x00000038b10a7812 */ /* 0x000fe200078ef814 */
[----:B------:R-:W-:Y:S01]  /*2780*/  IMAD R132, R11, 0x1800, R184 ;  /* 0x000018000b847824 */ /* 0x000fe200078e02b8 */
[----:B------:R-:W-:Y:S01]  /*2790*/  LOP3.LUT R0, R177, 0x38, R12, 0xf8, !PT ;  /* 0x00000038b1007812 */ /* 0x000fe200078ef80c */
[----:B------:R-:W-:Y:S01]  /*27a0*/  IMAD.IADD R138, R138, 0x1, R9 ;  /* 0x000000018a8a7824 */ /* 0x000fe200078e0209 */
[----:B------:R-:W-:Y:S02]  /*27b0*/  LOP3.LUT R5, R5, R182, RZ, 0x3c, !PT ;  /* 0x000000b605057212 */ /* 0x000fe400078e3cff */
[----:B------:R-:W-:-:S02]  /*27c0*/  LOP3.LUT R11, R10, R21, RZ, 0x3c, !PT ;  /* 0x000000150a0b7212 */ /* 0x000fc400078e3cff */
[----:B------:R-:W-:Y:S01]  /*27d0*/  LOP3.LUT R9, R0, R21, RZ, 0x3c, !PT ;  /* 0x0000001500097212 */ /* 0x000fe200078e3cff */
[----:B------:R-:W-:Y:S01]  /*27e0*/  IMAD R0, R13, R92, RZ ;  /* 0x0000005c0d007224 */ /* 0x000fe200078e02ff */
[----:B------:R-:W-:Y:S01]  /*27f0*/  ISETP.GE.AND P4, PT, R19, UR5, PT ;  /* 0x0000000513007c0c */ /* 0x000fe2000bf86270 */
[----:B------:R-:W-:Y:S01]  /*2800*/  IMAD.IADD R136, R136, 0x1, R5 ;  /* 0x0000000188887824 */ /* 0x000fe200078e0205 */
[----:B------:R-:W-:Y:S01]  /*2810*/  LOP3.LUT R5, R181, 0x18, R16, 0xf8, !PT ;  /* 0x00000018b5057812 */ /* 0x000fe200078ef810 */
[----:B------:R-:W-:Y:S01]  /*2820*/  IMAD.IADD R132, R132, 0x1, R11 ;  /* 0x0000000184847824 */ /* 0x000fe200078e020b */
[----:B------:R-:W-:Y:S01]  /*2830*/  ISETP.GE.AND P0, PT, R23, UR4, PT ;  /* 0x0000000417007c0c */ /* 0x000fe2000bf06270 */
[----:B------:R-:W-:Y:S01]  /*2840*/  IMAD R13, R13, R86, RZ ;  /* 0x000000560d0d7224 */ /* 0x000fe200078e02ff */
[----:B------:R-:W-:Y:S01]  /*2850*/  SEL R3, RZ, 0x8, P4 ;  /* 0x00000008ff037807 */ /* 0x000fe20002000000 */
[----:B------:R-:W-:Y:S01]  /*2860*/  IMAD R11, R140, R93, R0 ;  /* 0x0000005d8c0b7224 */ /* 0x000fe200078e0200 */
[----:B------:R-:W-:Y:S01]  /*2870*/  LOP3.LUT P5, RZ, R226, 0x4, RZ, 0xc0, !PT ;  /* 0x00000004e2ff7812 */ /* 0x000fe200078ac0ff */
[----:B------:R-:W-:Y:S01]  /*2880*/  IMAD.IADD R134, R134, 0x1, R9 ;  /* 0x0000000186867824 */ /* 0x000fe200078e0209 */
[----:B------:R-:W-:Y:S01]  /*2890*/  LOP3.LUT R0, R5, R182, RZ, 0x3c, !PT ;  /* 0x000000b605007212 */ /* 0x000fe200078e3cff */
[----:B------:R-:W-:Y:S01]  /*28a0*/  IMAD R9, R87, 0x60, RZ ;  /* 0x0000006057097824 */ /* 0x000fe200078e02ff */
[----:B------:R-:W-:Y:S01]  /*28b0*/  SEL R8, RZ, 0x20, P0 ;  /* 0x00000020ff087807 */ /* 0x000fe20000000000 */
[----:B------:R-:W-:Y:S01]  /*28c0*/  IMAD R13, R140, R87, R13 ;  /* 0x000000578c0d7224 */ /* 0x000fe200078e020d */
[C---:B------:R-:W-:Y:S01]  /*28d0*/  SHF.L.U64.HI R107, R86.reuse, 0x6, R87 ;  /* 0x00000006566b7819 */ /* 0x040fe20000010257 */
[----:B------:R-:W-:Y:S01]  /*28e0*/  IMAD.WIDE.U32 R86, R86, 0x60, RZ ;  /* 0x0000006056567825 */ /* 0x000fe200078e00ff */
[----:B------:R-:W-:-:S02]  /*28f0*/  SHF.L.U64.HI R105, R92, 0x6, R93 ;  /* 0x000000065c697819 */ /* 0x000fc4000001025d */
[----:B------:R-:W-:Y:S01]  /*2900*/  LOP3.LUT R10, R6, R3, RZ, 0xfc, !PT ;  /* 0x00000003060a7212 */ /* 0x000fe200078efcff */
[----:B------:R-:W-:Y:S01]  /*2910*/  IMAD.WIDE.U32 R92, R92, 0x60, RZ ;  /* 0x000000605c5c7825 */ /* 0x000fe200078e00ff */
[----:B------:R-:W-:Y:S02]  /*2920*/  SEL R126, R126, 0xffffffe0, !P5 ;  /* 0xffffffe07e7e7807 */ /* 0x000fe40006800000 */
[----:B------:R-:W-:Y:S01]  /*2930*/  LOP3.LUT R3, R6, 0x1, RZ, 0xc0, !PT ;  /* 0x0000000106037812 */ /* 0x000fe200078ec0ff */
[----:B------:R-:W-:Y:S01]  /*2940*/  IMAD.IADD R0, R183, 0x1, R0 ;  /* 0x00000001b7007824 */ /* 0x000fe200078e0200 */
[----:B------:R-:W-:Y:S01]  /*2950*/  SHF.R.S32.HI R115, RZ, 0x3, R4 ;  /* 0x00000003ff737819 */ /* 0x000fe20000011404 */
[----:B------:R-:W-:Y:S01]  /*2960*/  IMAD.IADD R130, R87, 0x1, R9 ;  /* 0x0000000157827824 */ /* 0x000fe200078e0209 */
[----:B------:R-:W-:Y:S01]  /*2970*/  LOP3.LUT R26, R7, R8, RZ, 0xfc, !PT ;  /* 0x00000008071a7212 */ /* 0x000fe200078efcff */
[----:B------:R-:W-:Y:S01]  /*2980*/  IMAD.IADD R131, R126, 0x1, R0 ;  /* 0x000000017e837824 */ /* 0x000fe200078e0200 */
[----:B------:R-:W-:Y:S01]  /*2990*/  LOP3.LUT R4, R4, 0xfffffff8, RZ, 0xc0, !PT ;  /* 0xfffffff804047812 */ /* 0x000fe200078ec0ff */
[----:B------:R-:W-:Y:S01]  /*29a0*/  IMAD.IADD R104, R97, 0x1, R11 ;  /* 0x0000000161687824 */ /* 0x000fe200078e020b */
[----:B------:R-:W-:Y:S01]  /*29b0*/  LOP3.LUT R5, R12, 0xfffffff8, RZ, 0xc0, !PT ;  /* 0xfffffff80c057812 */ /* 0x000fe200078ec0ff */
[----:B------:R-:W-:Y:S01]  /*29c0*/  IMAD.IADD R102, R11, 0x1, R95 ;  /* 0x000000010b667824 */ /* 0x000fe200078e025f */
[----:B------:R-:W-:Y:S01]  /*29d0*/  LOP3.LUT R6, R20, 0xfffffff8, RZ, 0xc0, !PT ;  /* 0xfffffff814067812 */ /* 0x000fe200078ec0ff */
[----:B------:R-:W-:Y:S01]  /*29e0*/  IMAD.IADD R103, R91, 0x1, R13 ;  /* 0x000000015b677824 */ /* 0x000fe200078e020d */
[----:B------:R-:W-:Y:S01]  /*29f0*/  SHF.R.S32.HI R113, RZ, 0x3, R20 ;  /* 0x00000003ff717819 */ /* 0x000fe20000011414 */
[----:B------:R-:W-:Y:S01]  /*2a00*/  IMAD.IADD R101, R13, 0x1, R89 ;  /* 0x000000010d657824 */ /* 0x000fe200078e0259 */
[----:B------:R-:W-:-:S02]  /*2a10*/  LOP3.LUT R8, R10, 0x2, RZ, 0xc0, !PT ;  /* 0x000000020a087812 */ /* 0x000fc400078ec0ff */
[----:B------:R-:W-:Y:S02]  /*2a20*/  LOP3.LUT R9, R10, 0x4, RZ, 0xc0, !PT ;  /* 0x000000040a097812 */ /* 0x000fe400078ec0ff */
[C---:B------:R-:W-:Y:S02]  /*2a30*/  LOP3.LUT R20, R26.reuse, 0x2, RZ, 0xc0, !PT ;  /* 0x000000021a147812 */ /* 0x040fe400078ec0ff */
[C---:B------:R-:W-:Y:S02]  /*2a40*/  LOP3.LUT R21, R26.reuse, 0x4, RZ, 0xc0, !PT ;  /* 0x000000041a157812 */ /* 0x040fe400078ec0ff */
[C---:B------:R-:W-:Y:S02]  /*2a50*/  LOP3.LUT R99, R26.reuse, 0x8, RZ, 0xc0, !PT ;  /* 0x000000081a637812 */ /* 0x040fe400078ec0ff */
[----:B------:R-:W-:Y:S02]  /*2a60*/  LOP3.LUT R98, R26, 0x10, RZ, 0xc0, !PT ;  /* 0x000000101a627812 */ /* 0x000fe400078ec0ff */
[----:B0-----:R-:W-:-:S02]  /*2a70*/  LEA.HI R197, R197, 0x8, RZ, 0x19 ;  /* 0x00000008c5c57811 */ /* 0x001fc400078fc8ff */
[----:B------:R-:W-:Y:S02]  /*2a80*/  IADD3 R129, R93, R129, RZ ;  /* 0x000000815d817210 */ /* 0x000fe40007ffe0ff */
[----:B------:R-:W-:Y:S02]  /*2a90*/  SHF.R.S32.HI R114, RZ, 0x3, R12 ;  /* 0x00000003ff727819 */ /* 0x000fe4000001140c */
[----:B------:R-:W-:Y:S02]  /*2aa0*/  LOP3.LUT R7, R7, 0x1, RZ, 0xc0, !PT ;  /* 0x0000000107077812 */ /* 0x000fe400078ec0ff */
[----:B------:R-:W-:Y:S02]  /*2ab0*/  LOP3.LUT R10, R10, 0x8, RZ, 0xc0, !PT ;  /* 0x000000080a0a7812 */ /* 0x000fe400078ec0ff */
[----:B------:R-:W-:Y:S02]  /*2ac0*/  SHF.R.S32.HI R111, RZ, 0x1f, R4 ;  /* 0x0000001fff6f7819 */ /* 0x000fe40000011404 */
[----:B------:R-:W-:-:S02]  /*2ad0*/  SHF.R.S32.HI R110, RZ, 0x1f, R5 ;  /* 0x0000001fff6e7819 */ /* 0x000fc40000011405 */
[----:B------:R-:W-:Y:S02]  /*2ae0*/  SHF.R.S32.HI R109, RZ, 0x1f, R6 ;  /* 0x0000001fff6d7819 */ /* 0x000fe40000011406 */
[----:B------:R-:W-:Y:S02]  /*2af0*/  LOP3.LUT R26, R26, 0x20, RZ, 0xc0, !PT ;  /* 0x000000201a1a7812 */ /* 0x000fe400078ec0ff */
[----:B---3--:R-:W-:-:S07]  /*2b00*/  SHF.R.S32.HI R127, RZ, 0x1f, R100 ;  /* 0x0000001fff7f7819 */ /* 0x008fce0000011464 */
.L_x_2769:
        /* <DEDUP_REMOVED lines=124> */
.L_x_2668:
[----:B------:R-:W-:Y:S05]  /*32d0*/  BSYNC B1 ;  /* 0x0000000000017941 */ /* 0x000fea0003800000 */
.L_x_2667:
        /* <DEDUP_REMOVED lines=55> */
.L_x_2670:
[----:B------:R-:W-:Y:S05]  /*3650*/  BSYNC B1 ;  /* 0x0000000000017941 */ /* 0x000fea0003800000 */
.L_x_2669:
[----:B------:R-:W2:Y:S01]  /*3660*/  LDL R11, [R1+0x30] ;  /* 0x00003000010b7983 */ /* 0x000ea20000100800 */
[----:B0----5:R-:W-:Y:S02]  /*3670*/  IMAD.MOV.U32 R12, RZ, RZ, R54 ;  /* 0x000000ffff0c7224 */ /* 0x021fe400078e0036 */
[----:B------:R-:W-:Y:S02]  /*3680*/  IMAD.MOV.U32 R14, RZ, RZ, R58 ;  /* 0x000000ffff0e7224 */ /* 0x000fe400078e003a */
[----:B------:R-:W-:-:S05]  /*3690*/  IMAD.MOV.U32 R13, RZ, RZ, R59 ;  /* 0x000000ffff0d7224 */ /* 0x000fca00078e003b */
[----:B------:R-:W-:Y:S01]  /*36a0*/  PRMT R156, R13, 0x5410, R14 ;  /* 0x000054100d9c7816 */ /* 0x000fe2000000000e */
[----:B------:R-:W-:Y:S02]  /*36b0*/  IMAD.MOV.U32 R13, RZ, RZ, R70 ;  /* 0x000000ffff0d7224 */ /* 0x000fe400078e0046 */
[----:B------:R-:W-:-:S03]  /*36c0*/  IMAD.MOV.U32 R14, RZ, RZ, R71 ;  /* 0x000000ffff0e7224 */ /* 0x000fc600078e0047 */
[----:B------:R-:W-:Y:S02]  /*36d0*/  PRMT R193, R193, 0x5410, R13 ;  /* 0x00005410c1c17816 */ /* 0x000fe4000000000d */
        /* <DEDUP_REMOVED lines=10> */
[----:B------:R-:W-:Y:S02]  /*3780*/  UISETP.NE.AND UP0, UPT, UR4, 0x3, UPT ;  /* 0x000000030400788c */ /* 0x000fe4000bf05270 */
[----:B------:R-:W-:Y:S01]  /*3790*/  PRMT R185, R185, 0x5410, R12 ;  /* 0x00005410b9b97816 */ /* 0x000fe2000000000c */
[----:B------:R-:W-:Y:S01]  /*37a0*/  IMAD.MOV.U32 R12, RZ, RZ, R75 ;  /* 0x000000ffff0c7224 */ /* 0x000fe200078e004b */
[----:B------:R-:W-:Y:S01]  /*37b0*/  PRMT R159, R159, 0x5410, R11 ;  /* 0x000054109f9f7816 */ /* 0x000fe2000000000b */
[----:B------:R-:W-:Y:S01]  /*37c0*/  IMAD.MOV.U32 R11, RZ, RZ, R74 ;  /* 0x000000ffff0b7224 */ /* 0x000fe200078e004a */
[----:B------:R-:W-:-:S02]  /*37d0*/  PLOP3.LUT P0, PT, PT, PT, UP0, 0x80, 0x0 ;  /* 0x000000000000781c */ /* 0x000fc40003f0f008 */
        /* <DEDUP_REMOVED lines=65> */
.L_x_2671:
[----:B------:R-:W-:Y:S01]  /*3bf0*/  IMAD R84, R18, 0x8, R2 ;  /* 0x0000000812547824 */ /* 0x000fe200078e0202 */
[----:B------:R-:W-:Y:S01]  /*3c00*/  SHF.L.U32 R85, R171, 0x1f, RZ ;  /* 0x0000001fab557819 */ /* 0x000fe200000006ff */
[----:B------:R-:W-:Y:S03]  /*3c10*/  BSSY B1, `(.L_x_2672) ;  /* 0x0000003000017945 */ /* 0x000fe60003800000 */
[----:B------:R-:W0:Y:S02]  /*3c20*/  SYNCS.PHASECHK.TRANS64.TRYWAIT P6, [R84+URZ+0x2a890], R85 ;  /* 0x02a89055540075a7 */ /* 0x000e2400080c017f */
[----:B0-----:R-:W-:Y:S05]  /*3c30*/  @!P6 BRA `(.L_x_2673) ;  /* 0x000002280048e947 */ /* 0x001fea0003800000 */
.L_x_3023:
[----:B------:R-:W-:Y:S05]  /*3c40*/  BSYNC B1 ;  /* 0x0000000000017941 */ /* 0x000fea0003800000 */
.L_x_2672:
[----:B------:R-:W-:-:S03]  /*3c50*/  UMOV UR4, 0xffffffff ;  /* 0xffffffff00047882 */ /* 0x000fc60000000000 */
[----:B------:R-:W-:Y:S05]  /*3c60*/  BRA.DIV UR4, `(.L_x_2674) ;  /* 0x0000022a04507947 */ /* 0x000fea000b800000 */
[----:B------:R1:W2:Y:S04]  /*3c70*/  SHFL.IDX PT, R78, R118, RZ, 0x1c1f ;  /* 0x001c1fff764e7589 */ /* 0x0002a800000e0000 */
[----:B------:R1:W3:Y:S02]  /*3c80*/  SHFL.IDX PT, R11, R119, RZ, 0x1c1f ;  /* 0x001c1fff770b7589 */ /* 0x0002e400000e0000 */
.L_x_3027:
        /* <DEDUP_REMOVED lines=16> */
[----:B------:R-:W-:Y:S01]  /*3d90*/  PRMT R74, R143, 0x5432, R74 ;  /* 0x000054328f4a7816 */ /* 0x000fe2000000004a */
[C---:B0-----:R-:W-:Y:S01]  /*3da0*/  IMAD.U32 R143, R13.reuse, 0x10000, RZ ;  /* 0x000100000d8f7824 */ /* 0x041fe200078e00ff */
[----:B------:R-:W-:Y:S02]  /*3db0*/  LOP3.LUT R145, R13, 0xffff0000, RZ, 0xc0, !PT ;  /* 0xffff00000d917812 */ /* 0x000fe400078ec0ff */
[C---:B------:R-:W-:Y:S01]  /*3dc0*/  LOP3.LUT R144, R77.reuse, 0xffff0000, RZ, 0xc0, !PT ;  /* 0xffff00004d907812 */ /* 0x040fe200078ec0ff */
[----:B------:R-:W-:Y:S01]  /*3dd0*/  IMAD.U32 R77, R77, 0x10000, RZ ;  /* 0x000100004d4d7824 */ /* 0x000fe200078e00ff */
[C---:B------:R-:W-:Y:S01]  /*3de0*/  LOP3.LUT R13, R74.reuse, 0xffff0000, RZ, 0xc0, !PT ;  /* 0xffff00004a0d7812 */ /* 0x040fe200078ec0ff */
[----:B------:R-:W-:Y:S02]  /*3df0*/  IMAD.U32 R74, R74, 0x10000, RZ ;  /* 0x000100004a4a7824 */ /* 0x000fe400078e00ff */
[----:B------:R-:W-:-:S04]  /*3e00*/  FMUL.FTZ R76, R145, R144 ;  /* 0x00000090914c7220 */ /* 0x000fc80000410000 */
        /* <DEDUP_REMOVED lines=32> */
.L_x_2680:
[----:B------:R-:W-:Y:S05]  /*4010*/  BSYNC B3 ;  /* 0x0000000000037941 */ /* 0x000fea0003800000 */
.L_x_2679:
[----:B---3--:R-:W-:-:S04]  /*4020*/  LEA R74, P4, R16, R11, 0x1 ;  /* 0x0000000b104a7211 */ /* 0x008fc800078808ff */
[----:B--2---:R-:W-:-:S05]  /*4030*/  LEA.HI.X R75, R16, R78, R17, 0x1, P4 ;  /* 0x0000004e104b7211 */ /* 0x004fca00020f0c11 */
[----:B0-----:R4:W-:Y:S04]  /*4040*/  ST.E.128 desc[UR60][R74.64], R12 ;  /* 0x0000000c4a007985 */ /* 0x0019e8000c101d3c */
.L_x_2678:
[----:B------:R-:W-:Y:S05]  /*4050*/  BSYNC B2 ;  /* 0x0000000000027941 */ /* 0x000fea0003800000 */
.L_x_2677:
        /* <DEDUP_REMOVED lines=52> */
[----:B------:R-:W-:Y:S01]  /*43a0*/  IMAD.MOV.U32 R14, RZ, RZ, R76 ;  /* 0x000000ffff0e7224 */ /* 0x000fe200078e004c */
[----:B------:R-:W-:-:S07]  /*43b0*/  MOV R12, R71 ;  /* 0x00000047000c7202 */ /* 0x000fce0000000f00 */
.L_x_2684:
[----:B------:R-:W-:Y:S05]  /*43c0*/  BSYNC B3 ;  /* 0x0000000000037941 */ /* 0x000fea0003800000 */
.L_x_2683:
[----:B------:R-:W-:Y:S02]  /*43d0*/  IMAD.SHL.U32 R72, R166, 0x8, RZ ;  /* 0x00000008a6487824 */ /* 0x000fe400078e00ff */
[----:B---3--:R-:W-:Y:S02]  /*43e0*/  IMAD.MOV.U32 R70, RZ, RZ, R11 ;  /* 0x000000ffff467224 */ /* 0x008fe400078e000b */
[----:B--2---:R-:W-:Y:S02]  /*43f0*/  IMAD.MOV.U32 R71, RZ, RZ, R78 ;  /* 0x000000ffff477224 */ /* 0x004fe400078e004e */
[----:B------:R-:W-:-:S05]  /*4400*/  IMAD.WIDE R70, R72, 0x2, R70 ;  /* 0x0000000248467825 */ /* 0x000fca00078e0246 */
[----:B0-----:R0:W-:Y:S02]  /*4410*/  ST.E.128 desc[UR60][R70.64], R12 ;  /* 0x0000000c46007985 */ /* 0x0011e4000c101d3c */
.L_x_2682:
[----:B------:R-:W-:Y:S05]  /*4420*/  BSYNC B2 ;  /* 0x0000000000027941 */ /* 0x000fea0003800000 */
.L_x_2681:
        /* <DEDUP_REMOVED lines=18> */
[C---:B------:R-:W-:Y:S01]  /*4550*/  LOP3.LUT R13, R66.reuse, 0xffff0000, RZ, 0xc0, !PT ;  /* 0xffff0000420d7812 */ /* 0x040fe200078ec0ff */
        /* <DEDUP_REMOVED lines=35> */
.L_x_2688:
[----:B------:R-:W-:Y:S05]  /*4790*/  BSYNC B3 ;  /* 0x0000000000037941 */ /* 0x000fea0003800000 */
.L_x_2687:
[----:B------:R-:W-:Y:S02]  /*47a0*/  IMAD.SHL.U32 R68, R167, 0x8, RZ ;  /* 0x00000008a7447824 */ /* 0x000fe400078e00ff */
[----:B---3--:R-:W-:Y:S02]  /*47b0*/  IMAD.MOV.U32 R66, RZ, RZ, R11 ;  /* 0x000000ffff427224 */ /* 0x008fe400078e000b */
[----:B--2---:R-:W-:Y:S02]  /*47c0*/  IMAD.MOV.U32 R67, RZ, RZ, R78 ;  /* 0x000000ffff437224 */ /* 0x004fe400078e004e */
[----:B------:R-:W-:-:S05]  /*47d0*/  IMAD.WIDE R66, R68, 0x2, R66 ;  /* 0x0000000244427825 */ /* 0x000fca00078e0242 */
[----:B----4-:R0:W-:Y:S02]  /*47e0*/  ST.E.128 desc[UR60][R66.64], R12 ;  /* 0x0000000c42007985 */ /* 0x0101e4000c101d3c */
.L_x_2686:
[----:B------:R-:W-:Y:S05]  /*47f0*/  BSYNC B2 ;  /* 0x0000000000027941 */ /* 0x000fea0003800000 */
.L_x_2685:
        /* <DEDUP_REMOVED lines=54> */
.L_x_2692:
[----:B------:R-:W-:Y:S05]  /*4b60*/  BSYNC B3 ;  /* 0x0000000000037941 */ /* 0x000fea0003800000 */
.L_x_2691:
[----:B---3--:R-:W-:-:S04]  /*4b70*/  LEA R62, P4, R19, R11, 0x1 ;  /* 0x0000000b133e7211 */ /* 0x008fc800078808ff */
[----:B--2---:R-:W-:-:S05]  /*4b80*/  LEA.HI.X R63, R19, R78, R169, 0x1, P4 ;  /* 0x0000004e133f7211 */ /* 0x004fca00020f0ca9 */
[----:B----4-:R0:W-:Y:S04]  /*4b90*/  ST.E.128 desc[UR60][R62.64], R12 ;  /* 0x0000000c3e007985 */ /* 0x0101e8000c101d3c */
.L_x_2690:
[----:B------:R-:W-:Y:S05]  /*4ba0*/  BSYNC B2 ;  /* 0x0000000000027941 */ /* 0x000fea0003800000 */
.L_x_2689:
        /* <DEDUP_REMOVED lines=13> */
[----:B------:R-:W-:Y:S02]  /*4c80*/  PRMT R155, R155, 0x5410, R60 ;  /* 0x000054109b9b7816 */ /* 0x000fe4000000003c */
[C---:B----4-:R-:W-:Y:S01]  /*4c90*/  LOP3.LUT R63, R13.reuse, 0xffff0000, RZ, 0xc0, !PT ;  /* 0xffff00000d3f7812 */ /* 0x050fe200078ec0ff */
[----:B------:R-:W-:Y:S01]  /*4ca0*/  IMAD.U32 R13, R13, 0x10000, RZ ;  /* 0x000100000d0d7824 */ /* 0x000fe200078e00ff */
[C---:B------:R-:W-:Y:S01]  /*4cb0*/  LOP3.LUT R61, R59.reuse, 0xffff0000, RZ, 0xc0, !PT ;  /* 0xffff00003b3d7812 */ /* 0x040fe200078ec0ff */
[----:B------:R-:W-:Y:S01]  /*4cc0*/  IMAD.U32 R59, R59, 0x10000, RZ ;  /* 0x000100003b3b7824 */ /* 0x000fe200078e00ff */
[C---:B------:R-:W-:Y:S01]  /*4cd0*/  LOP3.LUT R60, R58.reuse, 0xffff0000, RZ, 0xc0, !PT ;  /* 0xffff00003a3c7812 */ /* 0x040fe200078ec0ff */
[----:B------:R-:W-:Y:S01]  /*4ce0*/  IMAD.U32 R58, R58, 0x10000, RZ ;  /* 0x000100003a3a7824 */ /* 0x000fe200078e00ff */
[----:B------:R-:W-:Y:S01]  /*4cf0*/  PRMT R62, R156, 0x5410, R62 ;  /* 0x000054109c3e7816 */ /* 0x000fe2000000003e */
[C---:B------:R-:W-:Y:S02]  /*4d00*/  FMUL.FTZ R64, R63.reuse, R61 ;  /* 0x0000003d3f407220 */ /* 0x040fe40000410000 */
[----:B------:R-:W-:-:S02]  /*4d10*/  FMUL.FTZ R63, R63, R60 ;  /* 0x0000003c3f3f7220 */ /* 0x000fc40000410000 */
[C---:B------:R-:W-:Y:S01]  /*4d20*/  FFMA.FTZ R60, R13.reuse, R60, -R64 ;  /* 0x0000003c0d3c7223 */ /* 0x040fe20000010840 */
[----:B------:R-:W-:Y:S02]  /*4d30*/  IMAD.U32 R64, R62, 0x10000, RZ ;  /* 0x000100003e407824 */ /* 0x000fe400078e00ff */
[----:B------:R-:W-:Y:S01]  /*4d40*/  FFMA.FTZ R13, R13, R61, R63 ;  /* 0x0000003d0d0d7223 */ /* 0x000fe2000001003f */
[C---:B------:R-:W-:Y:S01]  /*4d50*/  LOP3.LUT R63, R14.reuse, 0xffff0000, RZ, 0xc0, !PT ;  /* 0xffff00000e3f7812 */ /* 0x040fe200078ec0ff */
[C---:B------:R-:W-:Y:S01]  /*4d60*/  IMAD.U32 R61, R155.reuse, 0x10000, RZ ;  /* 0x000100009b3d7824 */ /* 0x040fe200078e00ff */
[----:B------:R-:W-:Y:S01]  /*4d70*/  LOP3.LUT R155, R155, 0xffff0000, RZ, 0xc0, !PT ;  /* 0xffff00009b9b7812 */ /* 0x000fe200078ec0ff */
[----:B------:R-:W-:Y:S01]  /*4d80*/  IMAD.U32 R14, R14, 0x10000, RZ ;  /* 0x000100000e0e7824 */ /* 0x000fe200078e00ff */
[----:B------:R-:W-:Y:S01]  /*4d90*/  LOP3.LUT R62, R62, 0xffff0000, RZ, 0xc0, !PT ;  /* 0xffff00003e3e7812 */ /* 0x000fe200078ec0ff */
[C---:B------:R-:W-:Y:S01]  /*4da0*/  FMUL.FTZ R65, R63.reuse, R61 ;  /* 0x0000003d3f417220 */ /* 0x040fe20000410000 */
[----:B------:R-:W-:Y:S01]  /*4db0*/  FMUL.FTZ R63, R63, R64 ;  /* 0x000000403f3f7220 */ /* 0x000fe20000410000 */
[----:B------:R-:W-:-:S02]  /*4dc0*/  F2FP.BF16.F32.PACK_AB R13, R13, R60 ;  /* 0x0000003c0d0d723e */ /* 0x000fc400000010ff */
        /* <DEDUP_REMOVED lines=20> */
.L_x_2696:
[----:B------:R-:W-:Y:S05]  /*4f10*/  BSYNC B3 ;  /* 0x0000000000037941 */ /* 0x000fea0003800000 */
.L_x_2695:
[----:B---3--:R-:W-:-:S04]  /*4f20*/  LEA R58, P4, R22, R11, 0x1 ;  /* 0x0000000b163a7211 */ /* 0x008fc800078808ff */
[----:B--2---:R-:W-:-:S05]  /*4f30*/  LEA.HI.X R59, R22, R78, R180, 0x1, P4 ;  /* 0x0000004e163b7211 */ /* 0x004fca00020f0cb4 */
[----:B----4-:R0:W-:Y:S04]  /*4f40*/  ST.E.128 desc[UR60][R58.64], R12 ;  /* 0x0000000c3a007985 */ /* 0x0101e8000c101d3c */
.L_x_2694:
[----:B------:R-:W-:Y:S05]  /*4f50*/  BSYNC B2 ;  /* 0x0000000000027941 */ /* 0x000fea0003800000 */
.L_x_2693:
[----:B------:R-:W-:-:S13]  /*4f60*/  ISETP.NE.AND P4, PT, R26, RZ, PT ;  /* 0x000000ff1a00720c */ /* 0x000fda0003f85270 */
[----:B------:R-:W-:Y:S05]  /*4f70*/  @!P4 BRA `(.L_x_2676) ;  /* 0x0000000000dcc947 */ /* 0x000fea0003800000 */
[----:B0---4-:R0:W4:Y:S01]  /*4f80*/  LDS.128 R12, [R28+0x6000] ;  /* 0x006000001c0c7984 */ /* 0x0111220000000c00 */
[----:B------:R-:W-:Y:S01]  /*4f90*/  ISETP.GE.AND P4, PT, R176, R123, PT ;  /* 0x0000007bb000720c */ /* 0x000fe20003f86270 */
[----:B------:R-:W-:-:S12]  /*4fa0*/  BSSY B2, `(.L_x_2697) ;  /* 0x0000031000027945 */ /* 0x000fd80003800000 */
[----:B0-----:R-:W-:Y:S05]  /*4fb0*/  @P4 BRA `(.L_x_2698) ;  /* 0x0000000000bc4947 */ /* 0x001fea0003800000 */
[----:B------:R-:W-:Y:S02]  /*4fc0*/  SHF.R.U64 R58, R56, 0x10, R57 ;  /* 0x00000010383a7819 */ /* 0x000fe40000001239 */
[----:B------:R-:W-:Y:S02]  /*4fd0*/  SHF.R.U64 R54, R54, 0x10, R55 ;  /* 0x0000001036367819 */ /* 0x000fe40000001237 */
[----:B------:R-:W-:Y:S02]  /*4fe0*/  SHF.R.U32.HI R56, RZ, 0x10, R57 ;  /* 0x00000010ff387819 */ /* 0x000fe40000011639 */
[----:B------:R-:W-:Y:S02]  /*4ff0*/  PRMT R57, R154, 0x5410, R58 ;  /* 0x000054109a397816 */ /* 0x000fe4000000003a */
[----:B------:R-:W-:Y:S02]  /*5000*/  PRMT R54, R153, 0x5410, R54 ;  /* 0x0000541099367816 */ /* 0x000fe40000000036 */
[C---:B----4-:R-:W-:Y:S01]  /*5010*/  LOP3.LUT R61, R13.reuse, 0xffff0000, RZ, 0xc0, !PT ;  /* 0xffff00000d3d7812 */ /* 0x050fe200078ec0ff */
[----:B------:R-:W-:Y:S01]  /*5020*/  IMAD.U32 R13, R13, 0x10000, RZ ;  /* 0x000100000d0d7824 */ /* 0x000fe200078e00ff */
[----:B------:R-:W-:-:S02]  /*5030*/  LOP3.LUT R58, R57, 0xffff0000, RZ, 0xc0, !PT ;  /* 0xffff0000393a7812 */ /* 0x000fc400078ec0ff */
        /* <DEDUP_REMOVED lines=15> */
[CC--:B------:R-:W-:Y:S01]  /*5130*/  FMUL.FTZ R14, R62.reuse, R58.reuse ;  /* 0x0000003a3e0e7220 */ /* 0x0c0fe20000410000 */
[-C--:B------:R-:W-:Y:S01]  /*5140*/  FMUL.FTZ R62, R62, R59.reuse ;  /* 0x0000003b3e3e7220 */ /* 0x080fe20000410000 */
[----:B------:R-:W-:Y:S02]  /*5150*/  SHF.L.U32 R57, R57, 0x10, RZ ;  /* 0x0000001039397819 */ /* 0x000fe400000006ff */
        /* <DEDUP_REMOVED lines=21> */
.L_x_2698:
[----:B------:R-:W-:Y:S05]  /*52b0*/  BSYNC B2 ;  /* 0x0000000000027941 */ /* 0x000fea0003800000 */
.L_x_2697:
[----:B---3--:R-:W-:-:S04]  /*52c0*/  LEA R54, P4, R23, R11, 0x1 ;  /* 0x0000000b17367211 */ /* 0x008fc800078808ff */
[----:B--2---:R-:W-:-:S05]  /*52d0*/  LEA.HI.X R55, R23, R78, R179, 0x1, P4 ;  /* 0x0000004e17377211 */ /* 0x004fca00020f0cb3 */
[----:B----4-:R0:W-:Y:S04]  /*52e0*/  ST.E.128 desc[UR60][R54.64], R12 ;  /* 0x0000000c36007985 */ /* 0x0101e8000c101d3c */
.L_x_2676:
[----:B------:R-:W-:Y:S05]  /*52f0*/  BSYNC B1 ;  /* 0x0000000000017941 */ /* 0x000fea0003800000 */
.L_x_2675:
[----:B------:R-:W-:-:S03]  /*5300*/  UMOV UR4, 0xffffffff ;  /* 0xffffffff00047882 */ /* 0x000fc60000000000 */
[----:B------:R-:W-:Y:S05]  /*5310*/  BRA.DIV UR4, `(.L_x_2699) ;  /* 0x0000021204f07947 */ /* 0x000fea000b800000 */
[----:B-1----:R-:W1:Y:S04]  /*5320*/  SHFL.IDX PT, R118, R118, 0x1, 0x1c1f ;  /* 0x003c1f0076767f89 */ /* 0x002e6800000e0000 */
[----:B------:R-:W0:Y:S02]  /*5330*/  SHFL.IDX PT, R119, R119, 0x1, 0x1c1f ;  /* 0x003c1f0077777f89 */ /* 0x000e2400000e0000 */
.L_x_3031:
        /* <DEDUP_REMOVED lines=29> */
[C---:B------:R-:W-:Y:S01]  /*5510*/  IMAD.U32 R53, R52.reuse, 0x10000, RZ ;  /* 0x0001000034357824 */ /* 0x040fe200078e00ff */
[----:B------:R-:W-:Y:S01]  /*5520*/  LOP3.LUT R52, R52, 0xffff0000, RZ, 0xc0, !PT ;  /* 0xffff000034347812 */ /* 0x000fe200078ec0ff */
[C---:B------:R-:W-:Y:S01]  /*5530*/  IMAD.U32 R56, R50.reuse, 0x10000, RZ ;  /* 0x0001000032387824 */ /* 0x040fe200078e00ff */
[----:B------:R-:W-:Y:S01]  /*5540*/  LOP3.LUT R50, R50, 0xffff0000, RZ, 0xc0, !PT ;  /* 0xffff000032327812 */ /* 0x000fe200078ec0ff */
[----:B------:R-:W-:Y:S02]  /*5550*/  IMAD.U32 R13, R14, 0x10000, RZ ;  /* 0x000100000e0d7824 */ /* 0x000fe400078e00ff */
        /* <DEDUP_REMOVED lines=23> */
.L_x_2704:
[----:B------:R-:W-:Y:S05]  /*56d0*/  BSYNC B2 ;  /* 0x0000000000027941 */ /* 0x000fea0003800000 */
.L_x_2703:
[----:B----4-:R0:W-:Y:S02]  /*56e0*/  ST.E.128 desc[UR60][R54.64], R12 ;  /* 0x0000000c36007985 */ /* 0x0101e4000c101d3c */
.L_x_2702:
[----:B------:R-:W-:Y:S05]  /*56f0*/  BSYNC B1 ;  /* 0x0000000000017941 */ /* 0x000fea0003800000 */
.L_x_2701:
        /* <DEDUP_REMOVED lines=42> */
[----:B------:R-:W-:Y:S01]  /*59a0*/  FMUL.FTZ R13, R48, R52 ;  /* 0x00000034300d7220 */ /* 0x000fe20000410000 */
[----:B------:R-:W-:-:S02]  /*59b0*/  IMAD.U32 R15, R15, 0x10000, RZ ;  /* 0x000100000f0f7824 */ /* 0x000fc400078e00ff */
        /* <DEDUP_REMOVED lines=8> */
[----:B------:R-:W-:Y:S02]  /*5a40*/  F2FP.BF16.F32.PACK_AB R14, R14, R53 ;  /* 0x000000350e0e723e */ /* 0x000fe400000010ff */
[----:B------:R-:W-:Y:S01]  /*5a50*/  F2FP.BF16.F32.PACK_AB R15, R49, R13 ;  /* 0x0000000d310f723e */ /* 0x000fe200000010ff */
[----:B------:R-:W-:Y:S01]  /*5a60*/  IMAD.MOV.U32 R13, RZ, RZ, R54 ;  /* 0x000000ffff0d7224 */ /* 0x000fe200078e0036 */
[----:B------:R-:W-:-:S07]  /*5a70*/  F2FP.BF16.F32.PACK_AB R12, R47, R48 ;  /* 0x000000302f0c723e */ /* 0x000fce00000010ff */
.L_x_2708:
[----:B------:R-:W-:Y:S05]  /*5a80*/  BSYNC B2 ;  /* 0x0000000000027941 */ /* 0x000fea0003800000 */
.L_x_2707:
[----:B----4-:R0:W-:Y:S02]  /*5a90*/  ST.E.128 desc[UR60][R50.64], R12 ;  /* 0x0000000c32007985 */ /* 0x0101e4000c101d3c */
.L_x_2706:
[----:B------:R-:W-:Y:S05]  /*5aa0*/  BSYNC B1 ;  /* 0x0000000000017941 */ /* 0x000fea0003800000 */
.L_x_2705:
        /* <DEDUP_REMOVED lines=41> */
[----:B------:R-:W-:Y:S01]  /*5d40*/  FFMA.FTZ R53, R48, R49, -R53 ;  /* 0x0000003130357223 */ /* 0x000fe20000010835 */
[----:B------:R-:W-:Y:S01]  /*5d50*/  FMUL.FTZ R45, R12, R13 ;  /* 0x0000000d0c2d7220 */ /* 0x000fe20000410000 */
[----:B------:R-:W-:Y:S02]  /*5d60*/  IMAD.U32 R15, R15, 0x10000, RZ ;  /* 0x000100000f0f7824 */ /* 0x000fe400078e00ff */
[CC--:B------:R-:W-:Y:S01]  /*5d70*/  FMUL.FTZ R42, R44.reuse, R148.reuse ;  /* 0x000000942c2a7220 */ /* 0x0c0fe20000410000 */
        /* <DEDUP_REMOVED lines=9> */
[----:B------:R-:W-:-:S07]  /*5e10*/  F2FP.BF16.F32.PACK_AB R12, R12, R45 ;  /* 0x0000002d0c0c723e */ /* 0x000fce00000010ff */
.L_x_2712:
[----:B------:R-:W-:Y:S05]  /*5e20*/  BSYNC B2 ;  /* 0x0000000000027941 */ /* 0x000fea0003800000 */
.L_x_2711:
[----:B----4-:R0:W-:Y:S02]  /*5e30*/  ST.E.128 desc[UR60][R46.64], R12 ;  /* 0x0000000c2e007985 */ /* 0x0101e4000c101d3c */
.L_x_2710:
[----:B------:R-:W-:Y:S05]  /*5e40*/  BSYNC B1 ;  /* 0x0000000000017941 */ /* 0x000fea0003800000 */
.L_x_2709:
        /* <DEDUP_REMOVED lines=9> */
[----:B------:R-:W-:Y:S01]  /*5ee0*/  SHF.R.U64 R44, R40, 0x10, R41 ;  /* 0x00000010282c7819 */ /* 0x000fe20000001229 */
[----:B----4-:R-:W-:Y:S01]  /*5ef0*/  IMAD.U32 R45, R13, 0x10000, RZ ;  /* 0x000100000d2d7824 */ /* 0x010fe200078e00ff */
[--C-:B------:R-:W-:Y:S01]  /*5f00*/  SHF.R.U64 R48, R38, 0x10, R39.reuse ;  /* 0x0000001026307819 */ /* 0x100fe20000001227 */
[C---:B------:R-:W-:Y:S01]  /*5f10*/  IMAD.U32 R38, R14.reuse, 0x10000, RZ ;  /* 0x000100000e267824 */ /* 0x040fe200078e00ff */
[----:B------:R-:W-:Y:S02]  /*5f20*/  SHF.R.U32.HI R46, RZ, 0x10, R39 ;  /* 0x00000010ff2e7819 */ /* 0x000fe40000011627 */
[----:B------:R-:W-:Y:S02]  /*5f30*/  SHF.R.U32.HI R40, RZ, 0x10, R41 ;  /* 0x00000010ff287819 */ /* 0x000fe40000011629 */
[----:B------:R-:W-:Y:S01]  /*5f40*/  LOP3.LUT R39, R14, 0xffff0000, RZ, 0xc0, !PT ;  /* 0xffff00000e277812 */ /* 0x000fe200078ec0ff */
[C---:B------:R-:W-:Y:S01]  /*5f50*/  IMAD.U32 R14, R15.reuse, 0x10000, RZ ;  /* 0x000100000f0e7824 */ /* 0x040fe200078e00ff */
[----:B---3--:R-:W-:-:S02]  /*5f60*/  LOP3.LUT R11, R15, 0xffff0000, RZ, 0xc0, !PT ;  /* 0xffff00000f0b7812 */ /* 0x008fc400078ec0ff */
[----:B------:R-:W-:Y:S02]  /*5f70*/  PRMT R41, R141, 0x5410, R44 ;  /* 0x000054108d297816 */ /* 0x000fe4000000002c */
[C---:B------:R-:W-:Y:S02]  /*5f80*/  PRMT R15, R135.reuse, 0x5410, R48 ;  /* 0x00005410870f7816 */ /* 0x040fe40000000030 */
[----:B------:R-:W-:Y:S02]  /*5f90*/  PRMT R135, R135, 0x5432, R46 ;  /* 0x0000543287877816 */ /* 0x000fe4000000002e */
[----:B------:R-:W-:Y:S01]  /*5fa0*/  LOP3.LUT R44, R13, 0xffff0000, RZ, 0xc0, !PT ;  /* 0xffff00000d2c7812 */ /* 0x000fe200078ec0ff */
[----:B------:R-:W-:Y:S01]  /*5fb0*/  IMAD.U32 R13, R12, 0x10000, RZ ;  /* 0x000100000c0d7824 */ /* 0x000fe200078e00ff */
[----:B------:R-:W-:Y:S01]  /*5fc0*/  LOP3.LUT R48, R41, 0xffff0000, RZ, 0xc0, !PT ;  /* 0xffff000029307812 */ /* 0x000fe200078ec0ff */
[----:B------:R-:W-:Y:S01]  /*5fd0*/  IMAD.U32 R47, R135, 0x10000, RZ ;  /* 0x00010000872f7824 */ /* 0x000fe200078e00ff */
[----:B------:R-:W-:Y:S01]  /*5fe0*/  LOP3.LUT R46, R15, 0xffff0000, RZ, 0xc0, !PT ;  /* 0xffff00000f2e7812 */ /* 0x000fe200078ec0ff */
[----:B------:R-:W-:Y:S01]  /*5ff0*/  IMAD.U32 R41, R41, 0x10000, RZ ;  /* 0x0001000029297824 */ /* 0x000fe200078e00ff */
[----:B------:R-:W-:Y:S01]  /*6000*/  PRMT R141, R141, 0x5432, R40 ;  /* 0x000054328d8d7816 */ /* 0x000fe20000000028 */
[C---:B------:R-:W-:Y:S01]  /*6010*/  FMUL.FTZ R50, R44.reuse, R48 ;  /* 0x000000302c327220 */ /* 0x040fe20000410000 */
[----:B------:R-:W-:Y:S01]  /*6020*/  SHF.L.U32 R15, R15, 0x10, RZ ;  /* 0x000000100f0f7819 */ /* 0x000fe200000006ff */
[----:B------:R-:W-:Y:S01]  /*6030*/  FMUL.FTZ R49, R44, R46 ;  /* 0x0000002e2c317220 */ /* 0x000fe20000410000 */
[----:B------:R-:W-:Y:S01]  /*6040*/  LOP3.LUT R44, R12, 0xffff0000, RZ, 0xc0, !PT ;  /* 0xffff00000c2c7812 */ /* 0x000fe200078ec0ff */
[----:B------:R-:W-:-:S02]  /*6050*/  IMAD.U32 R40, R141, 0x10000, RZ ;  /* 0x000100008d287824 */ /* 0x000fc400078e00ff */
[C---:B------:R-:W-:Y:S01]  /*6060*/  FFMA.FTZ R12, R45.reuse, R46, -R50 ;  /* 0x0000002e2d0c7223 */ /* 0x040fe20000010832 */
[----:B------:R-:W-:Y:S01]  /*6070*/  FFMA.FTZ R45, R45, R48, R49 ;  /* 0x000000302d2d7223 */ /* 0x000fe20000010031 */
[CC--:B------:R-:W-:Y:S01]  /*6080*/  FMUL.FTZ R49, R39.reuse, R47.reuse ;  /* 0x0000002f27317220 */ /* 0x0c0fe20000410000 */
[-C--:B------:R-:W-:Y:S01]  /*6090*/  FMUL.FTZ R51, R39, R40.reuse ;  /* 0x0000002827337220 */ /* 0x080fe20000410000 */
[----:B------:R-:W-:Y:S02]  /*60a0*/  LOP3.LUT R141, R141, 0xffff0000, RZ, 0xc0, !PT ;  /* 0xffff00008d8d7812 */ /* 0x000fe400078ec0ff */
[----:B------:R-:W-:Y:S01]  /*60b0*/  LOP3.LUT R135, R135, 0xffff0000, RZ, 0xc0, !PT ;  /* 0xffff000087877812 */ /* 0x000fe200078ec0ff */
[C---:B------:R-:W-:Y:S01]  /*60c0*/  FFMA.FTZ R39, R38.reuse, R47, -R51 ;  /* 0x0000002f26277223 */ /* 0x040fe20000010833 */
        /* <DEDUP_REMOVED lines=14> */
.L_x_2716:
[----:B------:R-:W-:Y:S05]  /*61b0*/  BSYNC B2 ;  /* 0x0000000000027941 */ /* 0x000fea0003800000 */
.L_x_2715:
[----:B----4-:R0:W-:Y:S02]  /*61c0*/  ST.E.128 desc[UR60][R42.64], R12 ;  /* 0x0000000c2a007985 */ /* 0x0101e4000c101d3c */
.L_x_2714:
[----:B------:R-:W-:Y:S05]  /*61d0*/  BSYNC B1 ;  /* 0x0000000000017941 */ /* 0x000fea0003800000 */
.L_x_2713:
        /* <DEDUP_REMOVED lines=11> */
[--C-:B------:R-:W-:Y:S02]  /*6290*/  SHF.R.U64 R40, R36, 0x10, R37.reuse ;  /* 0x0000001024287819 */ /* 0x100fe40000001225 */
[----:B------:R-:W-:Y:S02]  /*62a0*/  SHF.R.U32.HI R34, RZ, 0x10, R37 ;  /* 0x00000010ff227819 */ /* 0x000fe40000011625 */
[----:B------:R-:W-:Y:S02]  /*62b0*/  PRMT R36, R117, 0x5410, R44 ;  /* 0x0000541075247816 */ /* 0x000fe4000000002c */
[----:B------:R-:W-:Y:S02]  /*62c0*/  SHF.R.U32.HI R42, RZ, 0x10, R35 ;  /* 0x00000010ff2a7819 */ /* 0x000fe40000011623 */
[----:B------:R-:W-:-:S02]  /*62d0*/  PRMT R41, R133, 0x5410, R40 ;  /* 0x0000541085297816 */ /* 0x000fc40000000028 */
[----:B------:R-:W-:Y:S02]  /*62e0*/  PRMT R133, R133, 0x5432, R34 ;  /* 0x0000543285857816 */ /* 0x000fe40000000022 */
        /* <DEDUP_REMOVED lines=8> */
[C---:B------:R-:W-:Y:S01]  /*6370*/  IMAD.U32 R14, R15.reuse, 0x10000, RZ ;  /* 0x000100000f0e7824 */ /* 0x040fe200078e00ff */
[----:B---3--:R-:W-:Y:S01]  /*6380*/  LOP3.LUT R11, R15, 0xffff0000, RZ, 0xc0, !PT ;  /* 0xffff00000f0b7812 */ /* 0x008fe200078ec0ff */
[----:B------:R-:W-:-:S02]  /*6390*/  IMAD.U32 R15, R13, 0x10000, RZ ;  /* 0x000100000d0f7824 */ /* 0x000fc400078e00ff */
[----:B------:R-:W-:Y:S01]  /*63a0*/  FMUL.FTZ R46, R34, R42 ;  /* 0x0000002a222e7220 */ /* 0x000fe20000410000 */
[----:B------:R-:W-:Y:S02]  /*63b0*/  IMAD.U32 R40, R117, 0x10000, RZ ;  /* 0x0001000075287824 */ /* 0x000fe400078e00ff */
[----:B------:R-:W-:Y:S01]  /*63c0*/  FMUL.FTZ R34, R35, R44 ;  /* 0x0000002c23227220 */ /* 0x000fe20000410000 */
[C---:B------:R-:W-:Y:S01]  /*63d0*/  IMAD.U32 R13, R12.reuse, 0x10000, RZ ;  /* 0x000100000c0d7824 */ /* 0x040fe200078e00ff */
[----:B------:R-:W-:Y:S01]  /*63e0*/  LOP3.LUT R12, R12, 0xffff0000, RZ, 0xc0, !PT ;  /* 0xffff00000c0c7812 */ /* 0x000fe200078ec0ff */
[----:B------:R-:W-:Y:S01]  /*63f0*/  FFMA.FTZ R43, R15, R42, R43 ;  /* 0x0000002a0f2b7223 */ /* 0x000fe2000001002b */
[----:B------:R-:W-:Y:S02]  /*6400*/  IMAD.U32 R41, R41, 0x10000, RZ ;  /* 0x0001000029297824 */ /* 0x000fe400078e00ff */
[-C--:B------:R-:W-:Y:S01]  /*6410*/  FMUL.FTZ R42, R35, R40.reuse ;  /* 0x00000028232a7220 */ /* 0x080fe20000410000 */
[----:B------:R-:W-:Y:S01]  /*6420*/  LOP3.LUT R133, R133, 0xffff0000, RZ, 0xc0, !PT ;  /* 0xffff000085857812 */ /* 0x000fe200078ec0ff */
[----:B------:R-:W-:Y:S01]  /*6430*/  FFMA.FTZ R40, R29, R40, -R34 ;  /* 0x000000281d287223 */ /* 0x000fe20000010822 */
[----:B------:R-:W-:Y:S01]  /*6440*/  LOP3.LUT R117, R117, 0xffff0000, RZ, 0xc0, !PT ;  /* 0xffff000075757812 */ /* 0x000fe200078ec0ff */
[C---:B------:R-:W-:Y:S01]  /*6450*/  FMUL.FTZ R34, R12.reuse, R41 ;  /* 0x000000290c227220 */ /* 0x040fe20000410000 */
[----:B------:R-:W-:Y:S01]  /*6460*/  FFMA.FTZ R46, R15, R37, -R46 ;  /* 0x000000250f2e7223 */ /* 0x000fe2000001082e */
        /* <DEDUP_REMOVED lines=13> */
.L_x_2720:
[----:B------:R-:W-:Y:S05]  /*6540*/  BSYNC B2 ;  /* 0x0000000000027941 */ /* 0x000fea0003800000 */
.L_x_2719:
[----:B----4-:R0:W-:Y:S02]  /*6550*/  ST.E.128 desc[UR60][R38.64], R12 ;  /* 0x0000000c26007985 */ /* 0x0101e4000c101d3c */
.L_x_2718:
[----:B------:R-:W-:Y:S05]  /*6560*/  BSYNC B1 ;  /* 0x0000000000017941 */ /* 0x000fea0003800000 */
.L_x_2717:
        /* <DEDUP_REMOVED lines=54> */
.L_x_2722:
[----:B------:R-:W-:Y:S05]  /*68d0*/  BSYNC B1 ;  /* 0x0000000000017941 */ /* 0x000fea0003800000 */
.L_x_2721:
[----:B----4-:R0:W-:Y:S01]  /*68e0*/  ST.E.128 desc[UR60][R34.64], R12 ;  /* 0x0000000c22007985 */ /* 0x0101e2000c101d3c */
[----:B------:R-:W-:Y:S05]  /*68f0*/  BRA `(.L_x_2700) ;  /* 0x0000004000d07947 */ /* 0x000fea0003800000 */
.L_x_2666:
        /* <DEDUP_REMOVED lines=47> */
.L_x_2724:
[----:B------:R-:W-:Y:S05]  /*6bf0*/  BSYNC B1 ;  /* 0x0000000000017941 */ /* 0x000fea0003800000 */
.L_x_2723:
        /* <DEDUP_REMOVED lines=47> */
.L_x_2726:
[----:B------:R-:W-:Y:S05]  /*6ef0*/  BSYNC B1 ;  /* 0x0000000000017941 */ /* 0x000fea0003800000 */
.L_x_2725:
        /* <DEDUP_REMOVED lines=15> */
[----:B------:R0:W-:Y:S01]  /*6ff0*/  STL.S16 [R1+0x52], R11 ;  /* 0x0000520b01007387 */ /* 0x0001e20000100600 */
[----:B------:R-:W-:-:S03]  /*7000*/  UISETP.NE.AND UP0, UPT, UR4, 0x3, UPT ;  /* 0x000000030400788c */ /* 0x000fc6000bf05270 */
[----:B------:R1:W-:Y:S03]  /*7010*/  STL.S16 [R1+0x50], R12 ;  /* 0x0000500c01007387 */ /* 0x0003e60000100600 */
[----:B------:R-:W-:Y:S01]  /*7020*/  PLOP3.LUT P0, PT, PT, PT, UP0, 0x80, 0x0 ;  /* 0x000000000000781c */ /* 0x000fe20003f0f008 */
[----:B0-----:R-:W-:Y:S02]  /*7030*/  IMAD.MOV.U32 R11, RZ, RZ, R38 ;  /* 0x000000ffff0b7224 */ /* 0x001fe400078e0026 */
[----:B-1----:R-:W-:-:S03]  /*7040*/  IMAD.MOV.U32 R12, RZ, RZ, R39 ;  /* 0x000000ffff0c7224 */ /* 0x002fc600078e0027 */
        /* <DEDUP_REMOVED lines=22> */
[----:B-----5:R-:W-:-:S03]  /*71b0*/  IMAD.MOV.U32 R11, RZ, RZ, R55 ;  /* 0x000000ffff0b7224 */ /* 0x020fc600078e0037 */
        /* <DEDUP_REMOVED lines=41> */
.L_x_2727:
[----:B------:R-:W-:Y:S01]  /*7450*/  IMAD R84, R18, 0x8, R2 ;  /* 0x0000000812547824 */ /* 0x000fe200078e0202 */
[----:B------:R-:W-:Y:S01]  /*7460*/  SHF.L.U32 R85, R171, 0x1f, RZ ;  /* 0x0000001fab557819 */ /* 0x000fe200000006ff */
[----:B------:R-:W-:Y:S03]  /*7470*/  BSSY B1, `(.L_x_2728) ;  /* 0x0000003000017945 */ /* 0x000fe60003800000 */
[----:B------:R-:W0:Y:S02]  /*7480*/  SYNCS.PHASECHK.TRANS64.TRYWAIT P6, [R84+URZ+0x2a890], R85 ;  /* 0x02a89055540075a7 */ /* 0x000e2400080c017f */
[----:B0-----:R-:W-:Y:S05]  /*7490*/  @!P6 BRA `(.L_x_2729) ;  /* 0x000001f000dce947 */ /* 0x001fea0003800000 */
.L_x_3032:
[----:B------:R-:W-:Y:S05]  /*74a0*/  BSYNC B1 ;  /* 0x0000000000017941 */ /* 0x000fea0003800000 */
.L_x_2728:
[----:B------:R-:W1:Y:S01]  /*74b0*/  LDC R133, c[0x0][0x2f4] ;  /* 0x0000bd00ff857b82 */ /* 0x000e620000000800 */
[----:B------:R-:W-:Y:S01]  /*74c0*/  UMOV UR4, 0xffffffff ;  /* 0xffffffff00047882 */ /* 0x000fe20000000000 */
[----:B-1----:R-:W-:Y:S02]  /*74d0*/  IMAD.IADD R135, R133, 0x1, -R124 ;  /* 0x0000000185877824 */ /* 0x002fe400078e0a7c */
[----:B------:R-:W-:Y:S05]  /*74e0*/  BRA.DIV UR4, `(.L_x_2730) ;  /* 0x000001f204dc7947 */ /* 0x000fea000b800000 */
[----:B------:R1:W2:Y:S04]  /*74f0*/  SHFL.IDX PT, R117, R118, RZ, 0x1c1f ;  /* 0x001c1fff76757589 */ /* 0x0002a800000e0000 */
[----:B------:R1:W3:Y:S02]  /*7500*/  SHFL.IDX PT, R11, R119, RZ, 0x1c1f ;  /* 0x001c1fff770b7589 */ /* 0x0002e400000e0000 */
.L_x_3036:
        /* <DEDUP_REMOVED lines=38> */
[----:B------:R-:W-:Y:S01]  /*7770*/  SHF.R.U32.HI R50, RZ, 0x10, R51 ;  /* 0x00000010ff327819 */ /* 0x000fe20000011633 */
[----:B------:R-:W-:Y:S01]  /*7780*/  IMAD.U32 R51, R37, 0x10000, RZ ;  /* 0x0001000025337824 */ /* 0x000fe200078e00ff */
[----:B------:R-:W-:-:S02]  /*7790*/  PRMT R38, R153, 0x5432, R150 ;  /* 0x0000543299267816 */ /* 0x000fc40000000096 */
[----:B------:R-:W-:Y:S01]  /*77a0*/  PRMT R39, R153, 0x5410, R39 ;  /* 0x0000541099277816 */ /* 0x000fe20000000027 */
[----:B------:R-:W-:Y:S01]  /*77b0*/  IMAD.U32 R153, R151, 0x10000, RZ ;  /* 0x0001000097997824 */ /* 0x000fe200078e00ff */
[----:B------:R-:W-:Y:S01]  /*77c0*/  PRMT R48, R154, 0x5432, R48 ;  /* 0x000054329a307816 */ /* 0x000fe20000000030 */
[----:B---3--:R-:W-:Y:S01]  /*77d0*/  IMAD.U32 R154, R77, 0x10000, RZ ;  /* 0x000100004d9a7824 */ /* 0x008fe200078e00ff */
[----:B------:R-:W-:Y:S01]  /*77e0*/  PRMT R50, R152, 0x5410, R50 ;  /* 0x0000541098327816 */ /* 0x000fe20000000032 */
[----:B----4-:R-:W-:Y:S01]  /*77f0*/  IMAD.U32 R152, R13, 0x10000, RZ ;  /* 0x000100000d987824 */ /* 0x010fe200078e00ff */
[----:B------:R-:W-:Y:S01]  /*7800*/  LOP3.LUT R151, R151, 0xffff0000, RZ, 0xc0, !PT ;  /* 0xffff000097977812 */ /* 0x000fe200078ec0ff */
[----:B------:R-:W-:Y:S01]  /*7810*/  FMUL.FTZ R150, R154, R153 ;  /* 0x000000999a967220 */ /* 0x000fe20000410000 */
[----:B------:R-:W-:Y:S02]  /*7820*/  LOP3.LUT R77, R77, 0xffff0000, RZ, 0xc0, !PT ;  /* 0xffff00004d4d7812 */ /* 0x000fe400078ec0ff */
[----:B------:R-:W-:Y:S01]  /*7830*/  LOP3.LUT R37, R37, 0xffff0000, RZ, 0xc0, !PT ;  /* 0xffff000025257812 */ /* 0x000fe200078ec0ff */
[-C--:B------:R-:W-:Y:S01]  /*7840*/  FFMA.FTZ R150, R152, R51.reuse, -R150 ;  /* 0x0000003398967223 */ /* 0x080fe20000010896 */
[----:B------:R-:W-:Y:S01]  /*7850*/  FMUL.FTZ R51, R154, R51 ;  /* 0x000000339a337220 */ /* 0x000fe20000410000 */
[C---:B------:R-:W-:Y:S01]  /*7860*/  IMAD.U32 R154, R79.reuse, 0x10000, RZ ;  /* 0x000100004f9a7824 */ /* 0x040fe200078e00ff */
[----:B------:R-:W-:-:S02]  /*7870*/  LOP3.LUT R79, R79, 0xffff0000, RZ, 0xc0, !PT ;  /* 0xffff00004f4f7812 */ /* 0x000fc400078ec0ff */
[----:B------:R-:W-:Y:S01]  /*7880*/  FFMA.FTZ R51, R152, R153, R51 ;  /* 0x0000009998337223 */ /* 0x000fe20000010033 */
[----:B------:R-:W-:Y:S01]  /*7890*/  LOP3.LUT R152, R13, 0xffff0000, RZ, 0xc0, !PT ;  /* 0xffff00000d987812 */ /* 0x000fe200078ec0ff */
[C---:B------:R-:W-:Y:S01]  /*78a0*/  FMUL.FTZ R13, R77.reuse, R151 ;  /* 0x000000974d0d7220 */ /* 0x040fe20000410000 */
        /* <DEDUP_REMOVED lines=48> */
[----:B------:R-:W-:-:S02]  /*7bb0*/  LOP3.LUT R36, R78, 0xffff0000, RZ, 0xc0, !PT ;  /* 0xffff00004e247812 */ /* 0x000fc400078ec0ff */
        /* <DEDUP_REMOVED lines=14> */
.L_x_2736:
[----:B------:R-:W-:Y:S05]  /*7ca0*/  BSYNC B3 ;  /* 0x0000000000037941 */ /* 0x000fea0003800000 */
.L_x_2735:
[----:B------:R-:W-:-:S04]  /*7cb0*/  LEA R36, P4, R4, R11, 0x1 ;  /* 0x0000000b04247211 */ /* 0x000fc800078808ff */
[----:B--2---:R-:W-:Y:S02]  /*7cc0*/  LEA.HI.X R37, R4, R117, R111, 0x1, P4 ;  /* 0x0000007504257211 */ /* 0x004fe400020f0c6f */
[----:B------:R-:W-:-:S03]  /*7cd0*/  ISETP.GE.AND P4, PT, R149, R133, PT ;  /* 0x000000859500720c */ /* 0x000fc60003f86270 */
[----:B----4-:R2:W-:Y:S10]  /*7ce0*/  ST.E.128 desc[UR60][R36.64], R12 ;  /* 0x0000000c24007985 */ /* 0x0105f4000c101d3c */
[----:B--2---:R-:W-:-:S05]  /*7cf0*/  @!P4 IMAD.WIDE R12, R149, 0x2, R116 ;  /* 0x00000002950cc825 */ /* 0x004fca00078e0274 */
[----:B---3--:R3:W-:Y:S02]  /*7d00*/  @!P4 ST.E.128 desc[UR60][R12.64], R76 ;  /* 0x0000004c0c00c985 */ /* 0x0087e4000c101d3c */
.L_x_2734:
[----:B------:R-:W-:Y:S05]  /*7d10*/  BSYNC B2 ;  /* 0x0000000000027941 */ /* 0x000fea0003800000 */
.L_x_2733:
        /* <DEDUP_REMOVED lines=26> */
[----:B------:R-:W4:Y:S04]  /*7ec0*/  LDL.S16 R76, [R1+0x54] ;  /* 0x00005400014c7983 */ /* 0x000f280000100600 */
[----:B------:R-:W4:Y:S01]  /*7ed0*/  LDL.LU.S16 R51, [R1+0x56] ;  /* 0x0000560001337983 */ /* 0x000f220000300600 */
[--C-:B------:R-:W-:Y:S01]  /*7ee0*/  SHF.R.U64 R32, R32, 0x10, R33.reuse ;  /* 0x0000001020207819 */ /* 0x100fe20000001221 */
[----:B---3--:R-:W-:Y:S01]  /*7ef0*/  IMAD.U32 R77, R37, 0x10000, RZ ;  /* 0x00010000254d7824 */ /* 0x008fe200078e00ff */
[----:B------:R-:W-:-:S02]  /*7f00*/  SHF.R.U32.HI R33, RZ, 0x10, R33 ;  /* 0x00000010ff217819 */ /* 0x000fc40000011621 */
[----:B------:R-:W-:Y:S02]  /*7f10*/  SHF.R.U64 R34, R34, 0x10, R35 ;  /* 0x0000001022227819 */ /* 0x000fe40000001223 */
[----:B------:R-:W-:Y:S02]  /*7f20*/  LOP3.LUT R37, R37, 0xffff0000, RZ, 0xc0, !PT ;  /* 0xffff000025257812 */ /* 0x000fe400078ec0ff */
[----:B-----5:R-:W-:Y:S02]  /*7f30*/  PRMT R32, R50, 0x5410, R32 ;  /* 0x0000541032207816 */ /* 0x020fe40000000020 */
[----:B------:R-:W-:Y:S02]  /*7f40*/  SHF.R.U32.HI R50, RZ, 0x10, R45 ;  /* 0x00000010ff327819 */ /* 0x000fe4000001162d */
[----:B--2---:R-:W-:Y:S02]  /*7f50*/  PRMT R33, R49, 0x5410, R33 ;  /* 0x0000541031217816 */ /* 0x004fe40000000021 */
[----:B------:R-:W-:-:S02]  /*7f60*/  SHF.R.U32.HI R49, RZ, 0x10, R35 ;  /* 0x00000010ff317819 */ /* 0x000fc40000011623 */
[----:B------:R-:W-:Y:S02]  /*7f70*/  SHF.R.U64 R35, R44, 0x10, R45 ;  /* 0x000000102c237819 */ /* 0x000fe4000000122d */
[----:B------:R-:W-:Y:S02]  /*7f80*/  SHF.R.U64 R44, R46, 0x10, R47 ;  /* 0x000000102e2c7819 */ /* 0x000fe4000000122f */
[----:B----4-:R-:W-:Y:S01]  /*7f90*/  PRMT R50, R51, 0x5410, R50 ;  /* 0x0000541033327816 */ /* 0x010fe20000000032 */
[----:B------:R-:W-:Y:S01]  /*7fa0*/  IMAD.U32 R51, R13, 0x10000, RZ ;  /* 0x000100000d337824 */ /* 0x000fe200078e00ff */
[----:B------:R-:W-:Y:S02]  /*7fb0*/  PRMT R35, R76, 0x5410, R35 ;  /* 0x000054104c237816 */ /* 0x000fe40000000023 */
[----:B------:R-:W-:Y:S01]  /*7fc0*/  PRMT R45, R198, 0x5410, R34 ;  /* 0x00005410c62d7816 */ /* 0x000fe20000000022 */
[----:B------:R-:W-:Y:S01]  /*7fd0*/  IMAD.U32 R76, R50, 0x10000, RZ ;  /* 0x00010000324c7824 */ /* 0x000fe200078e00ff */
        /* <DEDUP_REMOVED lines=8> */
[----:B------:R-:W-:Y:S01]  /*8060*/  PRMT R46, R199, 0x5432, R46 ;  /* 0x00005432c72e7816 */ /* 0x000fe2000000002e */
        /* <DEDUP_REMOVED lines=9> */
[----:B------:R-:W-:Y:S01]  /*8100*/  FMUL.FTZ R37, R77, R76 ;  /* 0x0000004c4d257220 */ /* 0x000fe20000410000 */
[----:B------:R-:W-:Y:S02]  /*8110*/  PRMT R44, R199, 0x5410, R44 ;  /* 0x00005410c72c7816 */ /* 0x000fe4000000002c */
        /* <DEDUP_REMOVED lines=58> */
.L_x_2740:
[----:B------:R-:W-:Y:S05]  /*84c0*/  BSYNC B3 ;  /* 0x0000000000037941 */ /* 0x000fea0003800000 */
.L_x_2739:
[----:B------:R-:W-:-:S04]  /*84d0*/  LEA R32, P4, R5, R11, 0x1 ;  /* 0x0000000b05207211 */ /* 0x000fc800078808ff */
[----:B--2---:R-:W-:Y:S02]  /*84e0*/  LEA.HI.X R33, R5, R117, R110, 0x1, P4 ;  /* 0x0000007505217211 */ /* 0x004fe400020f0c6e */
[----:B------:R-:W-:-:S03]  /*84f0*/  ISETP.GE.AND P4, PT, R48, R133, PT ;  /* 0x000000853000720c */ /* 0x000fc60003f86270 */
[----:B----4-:R2:W-:Y:S10]  /*8500*/  ST.E.128 desc[UR60][R32.64], R12 ;  /* 0x0000000c20007985 */ /* 0x0105f4000c101d3c */
[----:B--2---:R-:W-:-:S05]  /*8510*/  @!P4 IMAD.WIDE R12, R48, 0x2, R116 ;  /* 0x00000002300cc825 */ /* 0x004fca00078e0274 */
[----:B---3--:R4:W-:Y:S02]  /*8520*/  @!P4 ST.E.128 desc[UR60][R12.64], R36 ;  /* 0x000000240c00c985 */ /* 0x0089e4000c101d3c */
.L_x_2738:
[----:B------:R-:W-:Y:S05]  /*8530*/  BSYNC B2 ;  /* 0x0000000000027941 */ /* 0x000fea0003800000 */
.L_x_2737:
        /* <DEDUP_REMOVED lines=55> */
[C---:B------:R-:W-:Y:S01]  /*88b0*/  SHF.L.U32 R33, R37.reuse, 0x10, RZ ;  /* 0x0000001025217819 */ /* 0x040fe200000006ff */
        /* <DEDUP_REMOVED lines=8> */
[----:B------:R-:W-:Y:S01]  /*8940*/  F2FP.BF16.F32.PACK_AB R29, R29, R39 ;  /* 0x000000271d1d723e */ /* 0x000fe200000010ff */
[C---:B------:R-:W-:Y:S01]  /*8950*/  IMAD.U32 R39, R28.reuse, 0x10000, RZ ;  /* 0x000100001c277824 */ /* 0x040fe200078e00ff */
[----:B------:R-:W-:Y:S01]  /*8960*/  LOP3.LUT R28, R28, 0xffff0000, RZ, 0xc0, !PT ;  /* 0xffff00001c1c7812 */ /* 0x000fe200078ec0ff */
[----:B------:R-:W-:Y:S01]  /*8970*/  FFMA.FTZ R41, R41, R43, R33 ;  /* 0x0000002b29297223 */ /* 0x000fe20000010021 */
[----:B------:R-:W-:-:S02]  /*8980*/  LOP3.LUT R33, R35, 0xffff0000, RZ, 0xc0, !PT ;  /* 0xffff000023217812 */ /* 0x000fc400078ec0ff */
[----:B------:R-:W-:Y:S02]  /*8990*/  PRMT R38, R193, 0x5410, R38 ;  /* 0x00005410c1267816 */ /* 0x000fe40000000026 */
[----:B------:R-:W-:Y:S01]  /*89a0*/  PRMT R30, R159, 0x5410, R30 ;  /* 0x000054109f1e7816 */ /* 0x000fe2000000001e */
[C---:B------:R-:W-:Y:S01]  /*89b0*/  FMUL.FTZ R35, R33.reuse, R42 ;  /* 0x0000002a21237220 */ /* 0x040fe20000410000 */
[----:B------:R-:W-:-:S03]  /*89c0*/  FMUL.FTZ R33, R33, R37 ;  /* 0x0000002521217220 */ /* 0x000fc60000410000 */
[C---:B------:R-:W-:Y:S01]  /*89d0*/  FFMA.FTZ R35, R15.reuse, R37, -R35 ;  /* 0x000000250f237223 */ /* 0x040fe20000010823 */
[----:B------:R-:W-:Y:S01]  /*89e0*/  FFMA.FTZ R33, R15, R42, R33 ;  /* 0x0000002a0f217223 */ /* 0x000fe20000010021 */
[----:B------:R-:W-:Y:S02]  /*89f0*/  IMAD.U32 R37, R32, 0x10000, RZ ;  /* 0x0001000020257824 */ /* 0x000fe400078e00ff */
        /* <DEDUP_REMOVED lines=41> */
.L_x_2742:
[----:B------:R-:W-:Y:S05]  /*8c90*/  BSYNC B2 ;  /* 0x0000000000027941 */ /* 0x000fea0003800000 */
.L_x_2741:
[----:B------:R-:W-:-:S04]  /*8ca0*/  LEA R28, P4, R6, R11, 0x1 ;  /* 0x0000000b061c7211 */ /* 0x000fc800078808ff */
[----:B--2---:R-:W-:Y:S02]  /*8cb0*/  LEA.HI.X R29, R6, R117, R109, 0x1, P4 ;  /* 0x00000075061d7211 */ /* 0x004fe400020f0c6d */
[----:B------:R-:W-:-:S03]  /*8cc0*/  ISETP.GE.AND P4, PT, R36, R133, PT ;  /* 0x000000852400720c */ /* 0x000fc60003f86270 */
[----:B----4-:R2:W-:Y:S10]  /*8cd0*/  ST.E.128 desc[UR60][R28.64], R12 ;  /* 0x0000000c1c007985 */ /* 0x0105f4000c101d3c */
[----:B------:R-:W-:-:S05]  /*8ce0*/  @!P4 IMAD.WIDE R116, R36, 0x2, R116 ;  /* 0x000000022474c825 */ /* 0x000fca00078e0274 */
[----:B---3--:R2:W-:Y:S02]  /*8cf0*/  @!P4 ST.E.128 desc[UR60][R116.64], R32 ;  /* 0x000000207400c985 */ /* 0x0085e4000c101d3c */
.L_x_2732:
[----:B------:R-:W-:Y:S05]  /*8d00*/  BSYNC B1 ;  /* 0x0000000000017941 */ /* 0x000fea0003800000 */
.L_x_2731:
[----:B------:R-:W-:-:S03]  /*8d10*/  UMOV UR4, 0xffffffff ;  /* 0xffffffff00047882 */ /* 0x000fc60000000000 */
[----:B------:R-:W-:Y:S05]  /*8d20*/  BRA.DIV UR4, `(.L_x_2743) ;  /* 0x000001de04187947 */ /* 0x000fea000b800000 */
[----:B-1----:R-:W1:Y:S04]  /*8d30*/  SHFL.IDX PT, R118, R118, 0x1, 0x1c1f ;  /* 0x003c1f0076767f89 */ /* 0x002e6800000e0000 */
[----:B------:R-:W0:Y:S02]  /*8d40*/  SHFL.IDX PT, R119, R119, 0x1, 0x1c1f ;  /* 0x003c1f0077777f89 */ /* 0x000e2400000e0000 */
.L_x_3040:
        /* <DEDUP_REMOVED lines=106> */
[-C--:B------:R-:W-:Y:S01]  /*93f0*/  FMUL.FTZ R30, R30, R62.reuse ;  /* 0x0000003e1e1e7220 */ /* 0x080fe20000410000 */
        /* <DEDUP_REMOVED lines=14> */
.L_x_2747:
[----:B------:R-:W-:Y:S05]  /*94e0*/  BSYNC B2 ;  /* 0x0000000000027941 */ /* 0x000fea0003800000 */
.L_x_2746:
[----:B------:R-:W-:Y:S02]  /*94f0*/  ISETP.GE.AND P5, PT, R36, R133, PT ;  /* 0x000000852400720c */ /* 0x000fe40003fa6270 */
[----:B------:R-:W-:-:S04]  /*9500*/  LEA R34, P4, R4, R119, 0x1 ;  /* 0x0000007704227211 */ /* 0x000fc800078808ff */
[----:B------:R-:W-:-:S05]  /*9510*/  LEA.HI.X R35, R4, R118, R111, 0x1, P4 ;  /* 0x0000007604237211 */ /* 0x000fca00020f0c6f */
[----:B0-----:R0:W-:Y:S02]  /*9520*/  ST.E.128 desc[UR60][R34.64], R12 ;  /* 0x0000000c22007985 */ /* 0x0011e4000c101d3c */
[----:B------:R-:W-:-:S05]  /*9530*/  @!P5 IMAD.WIDE R36, R36, 0x2, R32 ;  /* 0x000000022424d825 */ /* 0x000fca00078e0220 */
[----:B-1----:R0:W-:Y:S02]  /*9540*/  @!P5 ST.E.128 desc[UR60][R36.64], R28 ;  /* 0x0000001c2400d985 */ /* 0x0021e4000c101d3c */
.L_x_2745:
[----:B------:R-:W-:Y:S05]  /*9550*/  BSYNC B1 ;  /* 0x0000000000017941 */ /* 0x000fea0003800000 */
.L_x_2744:
        /* <DEDUP_REMOVED lines=29> */
[----:B------:R-:W-:Y:S01]  /*9730*/  SHF.R.U32.HI R41, RZ, 0x10, R69 ;  /* 0x00000010ff297819 */ /* 0x000fe20000011645 */
[----:B-1----:R-:W-:Y:S01]  /*9740*/  IMAD.U32 R44, R13, 0x10000, RZ ;  /* 0x000100000d2c7824 */ /* 0x002fe200078e00ff */
[----:B0-----:R-:W-:Y:S01]  /*9750*/  SHF.R.U32.HI R11, RZ, 0x10, R57 ;  /* 0x00000010ff0b7819 */ /* 0x001fe20000011639 */
[----:B------:R-:W-:Y:S01]  /*9760*/  IMAD.U32 R46, R15, 0x10000, RZ ;  /* 0x000100000f2e7824 */ /* 0x000fe200078e00ff */
[----:B------:R-:W-:Y:S02]  /*9770*/  PRMT R41, R148, 0x5432, R41 ;  /* 0x0000543294297816 */ /* 0x000fe40000000029 */
[----:B------:R-:W-:Y:S02]  /*9780*/  PRMT R11, R146, 0x5432, R11 ;  /* 0x00005432920b7816 */ /* 0x000fe4000000000b */
[----:B--2---:R-:W-:Y:S01]  /*9790*/  SHF.L.U32 R39, R29, 0x10, RZ ;  /* 0x000000101d277819 */ /* 0x004fe200000006ff */
[----:B------:R-:W-:Y:S01]  /*97a0*/  IMAD.U32 R42, R41, 0x10000, RZ ;  /* 0x00010000292a7824 */ /* 0x000fe200078e00ff */
[----:B------:R-:W-:Y:S01]  /*97b0*/  LOP3.LUT R29, R29, 0xffff0000, RZ, 0xc0, !PT ;  /* 0xffff00001d1d7812 */ /* 0x000fe200078ec0ff */
[----:B------:R-:W-:Y:S01]  /*97c0*/  IMAD.U32 R40, R11, 0x10000, RZ ;  /* 0x000100000b287824 */ /* 0x000fe200078e00ff */
[----:B------:R-:W-:Y:S01]  /*97d0*/  LOP3.LUT R41, R41, 0xffff0000, RZ, 0xc0, !PT ;  /* 0xffff000029297812 */ /* 0x000fe200078ec0ff */
[C---:B------:R-:W-:Y:S01]  /*97e0*/  FMUL.FTZ R43, R39.reuse, R42 ;  /* 0x0000002a272b7220 */ /* 0x040fe20000410000 */
[----:B------:R-:W-:Y:S01]  /*97f0*/  SHF.R.U64 R45, R70, 0x10, R71 ;  /* 0x00000010462d7819 */ /* 0x000fe20000001247 */
[-C--:B------:R-:W-:Y:S01]  /*9800*/  FMUL.FTZ R39, R39, R40.reuse ;  /* 0x0000002827277220 */ /* 0x080fe20000410000 */
[----:B------:R-:W-:Y:S01]  /*9810*/  SHF.R.U64 R38, R58, 0x10, R59 ;  /* 0x000000103a267819 */ /* 0x000fe2000000123b */
[C---:B------:R-:W-:Y:S01]  /*9820*/  FFMA.FTZ R43, R44.reuse, R40, -R43 ;  /* 0x000000282c2b7223 */ /* 0x040fe2000001082b */
[----:B------:R-:W-:Y:S01]  /*9830*/  LOP3.LUT R40, R11, 0xffff0000, RZ, 0xc0, !PT ;  /* 0xffff00000b287812 */ /* 0x000fe200078ec0ff */
[----:B------:R-:W-:Y:S01]  /*9840*/  FFMA.FTZ R39, R44, R42, R39 ;  /* 0x0000002a2c277223 */ /* 0x000fe20000010027 */
[----:B------:R-:W-:Y:S01]  /*9850*/  SHF.R.U32.HI R70, RZ, 0x10, R71 ;  /* 0x00000010ff467819 */ /* 0x000fe20000011647 */
[C---:B------:R-:W-:Y:S01]  /*9860*/  FMUL.FTZ R42, R29.reuse, R41 ;  /* 0x000000291d2a7220 */ /* 0x040fe20000410000 */
[----:B------:R-:W-:Y:S01]  /*9870*/  SHF.R.U32.HI R58, RZ, 0x10, R59 ;  /* 0x00000010ff3a7819 */ /* 0x000fe2000001163b */
[----:B------:R-:W-:Y:S01]  /*9880*/  FMUL.FTZ R29, R29, R40 ;  /* 0x000000281d1d7220 */ /* 0x000fe20000410000 */
[----:B------:R-:W-:Y:S01]  /*9890*/  LOP3.LUT R13, R13, 0xffff0000, RZ, 0xc0, !PT ;  /* 0xffff00000d0d7812 */ /* 0x000fe200078ec0ff */
[----:B------:R-:W-:Y:S01]  /*98a0*/  IMAD.U32 R11, R12, 0x10000, RZ ;  /* 0x000100000c0b7824 */ /* 0x000fe200078e00ff */
[----:B------:R-:W-:-:S02]  /*98b0*/  PRMT R70, R147, 0x5432, R70 ;  /* 0x0000543293467816 */ /* 0x000fc40000000046 */
[----:B------:R-:W-:Y:S01]  /*98c0*/  PRMT R58, R145, 0x5432, R58 ;  /* 0x00005432913a7816 */ /* 0x000fe2000000003a */
[C---:B------:R-:W-:Y:S01]  /*98d0*/  FFMA.FTZ R42, R13.reuse, R40, -R42 ;  /* 0x000000280d2a7223 */ /* 0x040fe2000001082a */
[----:B------:R-:W-:Y:S01]  /*98e0*/  FFMA.FTZ R29, R13, R41, R29 ;  /* 0x000000290d1d7223 */ /* 0x000fe2000001001d */
[C---:B------:R-:W-:Y:S01]  /*98f0*/  IMAD.U32 R13, R31.reuse, 0x10000, RZ ;  /* 0x000100001f0d7824 */ /* 0x040fe200078e00ff */
[----:B------:R-:W-:Y:S01]  /*9900*/  LOP3.LUT R31, R31, 0xffff0000, RZ, 0xc0, !PT ;  /* 0xffff00001f1f7812 */ /* 0x000fe200078ec0ff */
[C---:B------:R-:W-:Y:S01]  /*9910*/  IMAD.U32 R41, R70.reuse, 0x10000, RZ ;  /* 0x0001000046297824 */ /* 0x040fe200078e00ff */
[----:B------:R-:W-:Y:S01]  /*9920*/  LOP3.LUT R70, R70, 0xffff0000, RZ, 0xc0, !PT ;  /* 0xffff000046467812 */ /* 0x000fe200078ec0ff */
[----:B------:R-:W-:Y:S01]  /*9930*/  IMAD.U32 R44, R58, 0x10000, RZ ;  /* 0x000100003a2c7824 */ /* 0x000fe200078e00ff */
[----:B------:R-:W-:Y:S01]  /*9940*/  SHF.R.U64 R68, R68, 0x10, R69 ;  /* 0x0000001044447819 */ /* 0x000fe20000001245 */
[CC--:B------:R-:W-:Y:S01]  /*9950*/  FMUL.FTZ R47, R13.reuse, R41.reuse ;  /* 0x000000290d2f7220 */ /* 0x0c0fe20000410000 */
[----:B------:R-:W-:Y:S01]  /*9960*/  LOP3.LUT R58, R58, 0xffff0000, RZ, 0xc0, !PT ;  /* 0xffff00003a3a7812 */ /* 0x000fe200078ec0ff */
        /* <DEDUP_REMOVED lines=8> */
[----:B------:R-:W-:Y:S01]  /*99f0*/  PRMT R56, R146, 0x5410, R56 ;  /* 0x0000541092387816 */ /* 0x000fe20000000038 */
[----:B------:R-:W-:-:S02]  /*9a00*/  IMAD.U32 R40, R28, 0x10000, RZ ;  /* 0x000100001c287824 */ /* 0x000fc400078e00ff */
[C---:B------:R-:W-:Y:S01]  /*9a10*/  FFMA.FTZ R46, R41.reuse, R58, -R46 ;  /* 0x0000003a292e7223 */ /* 0x040fe2000001082e */
[----:B------:R-:W-:Y:S01]  /*9a20*/  FFMA.FTZ R31, R41, R70, R31 ;  /* 0x00000046291f7223 */ /* 0x000fe2000001001f */
[----:B------:R-:W-:Y:S01]  /*9a30*/  IMAD.U32 R48, R68, 0x10000, RZ ;  /* 0x0001000044307824 */ /* 0x000fe200078e00ff */
[----:B------:R-:W-:Y:S01]  /*9a40*/  LOP3.LUT R28, R28, 0xffff0000, RZ, 0xc0, !PT ;  /* 0xffff00001c1c7812 */ /* 0x000fe200078ec0ff */
[----:B------:R-:W-:Y:S01]  /*9a50*/  IMAD.U32 R41, R56, 0x10000, RZ ;  /* 0x0001000038297824 */ /* 0x000fe200078e00ff */
[----:B------:R-:W-:Y:S01]  /*9a60*/  LOP3.LUT R68, R68, 0xffff0000, RZ, 0xc0, !PT ;  /* 0xffff000044447812 */ /* 0x000fe200078ec0ff */
[----:B------:R-:W-:Y:S01]  /*9a70*/  FMUL.FTZ R49, R40, R48 ;  /* 0x0000003028317220 */ /* 0x000fe20000410000 */
[----:B------:R-:W-:Y:S01]  /*9a80*/  LOP3.LUT R56, R56, 0xffff0000, RZ, 0xc0, !PT ;  /* 0xffff000038387812 */ /* 0x000fe200078ec0ff */
[-C--:B------:R-:W-:Y:S01]  /*9a90*/  FMUL.FTZ R40, R40, R41.reuse ;  /* 0x0000002928287220 */ /* 0x080fe20000410000 */
[----:B------:R-:W-:Y:S01]  /*9aa0*/  PRMT R45, R147, 0x5410, R45 ;  /* 0x00005410932d7816 */ /* 0x000fe2000000002d */
[----:B------:R-:W-:Y:S01]  /*9ab0*/  FMUL.FTZ R50, R28, R68 ;  /* 0x000000441c327220 */ /* 0x000fe20000410000 */
[----:B------:R-:W-:Y:S01]  /*9ac0*/  PRMT R38, R145, 0x5410, R38 ;  /* 0x0000541091267816 */ /* 0x000fe20000000026 */
[C---:B------:R-:W-:Y:S01]  /*9ad0*/  FFMA.FTZ R49, R11.reuse, R41, -R49 ;  /* 0x000000290b317223 */ /* 0x040fe20000010831 */
[----:B------:R-:W-:Y:S01]  /*9ae0*/  LOP3.LUT R12, R12, 0xffff0000, RZ, 0xc0, !PT ;  /* 0xffff00000c0c7812 */ /* 0x000fe200078ec0ff */
[----:B------:R-:W-:Y:S01]  /*9af0*/  FFMA.FTZ R40, R11, R48, R40 ;  /* 0x000000300b287223 */ /* 0x000fe20000010028 */
[----:B------:R-:W-:-:S02]  /*9b00*/  IMAD.U32 R44, R30, 0x10000, RZ ;  /* 0x000100001e2c7824 */ /* 0x000fc400078e00ff */
[-C--:B------:R-:W-:Y:S01]  /*9b10*/  FMUL.FTZ R28, R28, R56.reuse ;  /* 0x000000381c1c7220 */ /* 0x080fe20000410000 */
[C---:B------:R-:W-:Y:S01]  /*9b20*/  IMAD.U32 R11, R45.reuse, 0x10000, RZ ;  /* 0x000100002d0b7824 */ /* 0x040fe200078e00ff */
[----:B------:R-:W-:Y:S01]  /*9b30*/  LOP3.LUT R30, R30, 0xffff0000, RZ, 0xc0, !PT ;  /* 0xffff00001e1e7812 */ /* 0x000fe200078ec0ff */
[----:B------:R-:W-:Y:S01]  /*9b40*/  IMAD.U32 R41, R38, 0x10000, RZ ;  /* 0x0001000026297824 */ /* 0x000fe200078e00ff */
[----:B------:R-:W-:Y:S01]  /*9b50*/  LOP3.LUT R45, R45, 0xffff0000, RZ, 0xc0, !PT ;  /* 0xffff00002d2d7812 */ /* 0x000fe200078ec0ff */
[----:B------:R-:W-:Y:S01]  /*9b60*/  IMAD.U32 R15, R14, 0x10000, RZ ;  /* 0x000100000e0f7824 */ /* 0x000fe200078e00ff */
[----:B------:R-:W-:Y:S01]  /*9b70*/  LOP3.LUT R38, R38, 0xffff0000, RZ, 0xc0, !PT ;  /* 0xffff000026267812 */ /* 0x000fe200078ec0ff */
[C---:B------:R-:W-:Y:S01]  /*9b80*/  FFMA.FTZ R50, R12.reuse, R56, -R50 ;  /* 0x000000380c327223 */ /* 0x040fe20000010832 */
[----:B------:R-:W-:Y:S01]  /*9b90*/  FFMA.FTZ R28, R12, R68, R28 ;  /* 0x000000440c1c7223 */ /* 0x000fe2000001001c */
[----:B------:R-:W-:Y:S01]  /*9ba0*/  LOP3.LUT R14, R14, 0xffff0000, RZ, 0xc0, !PT ;  /* 0xffff00000e0e7812 */ /* 0x000fe200078ec0ff */
[C---:B------:R-:W-:Y:S01]  /*9bb0*/  FMUL.FTZ R12, R44.reuse, R11 ;  /* 0x0000000b2c0c7220 */ /* 0x040fe20000410000 */
[----:B------:R-:W-:Y:S01]  /*9bc0*/  FMUL.FTZ R48, R44, R41 ;  /* 0x000000292c307220 */ /* 0x000fe20000410000 */
        /* <DEDUP_REMOVED lines=10> */
[----:B------:R-:W-:Y:S01]  /*9c70*/  F2FP.BF16.F32.PACK_AB R14, R11, R12 ;  /* 0x0000000c0b0e723e */ /* 0x000fe200000010ff */
[----:B------:R-:W-:Y:S01]  /*9c80*/  IMAD.MOV.U32 R12, RZ, RZ, R49 ;  /* 0x000000ffff0c7224 */ /* 0x000fe200078e0031 */
[----:B------:R-:W-:Y:S02]  /*9c90*/  F2FP.BF16.F32.PACK_AB R15, R46, R47 ;  /* 0x0000002f2e0f723e */ /* 0x000fe400000010ff */
[----:B------:R-:W-:Y:S02]  /*9ca0*/  F2FP.BF16.F32.PACK_AB R29, R29, R39 ;  /* 0x000000271d1d723e */ /* 0x000fe400000010ff */
[----:B------:R-:W-:-:S02]  /*9cb0*/  F2FP.BF16.F32.PACK_AB R28, R28, R40 ;  /* 0x000000281c1c723e */ /* 0x000fc400000010ff */
[----:B------:R-:W-:-:S07]  /*9cc0*/  F2FP.BF16.F32.PACK_AB R30, R45, R48 ;  /* 0x000000302d1e723e */ /* 0x000fce00000010ff */
.L_x_2751:
[----:B------:R-:W-:Y:S05]  /*9cd0*/  BSYNC B2 ;  /* 0x0000000000027941 */ /* 0x000fea0003800000 */
.L_x_2750:
[----:B-1----:R1:W-:Y:S04]  /*9ce0*/  ST.E.128 desc[UR60][R34.64], R12 ;  /* 0x0000000c22007985 */ /* 0x0023e8000c101d3c */
[----:B--2---:R1:W-:Y:S02]  /*9cf0*/  @!P4 ST.E.128 desc[UR60][R36.64], R28 ;  /* 0x0000001c2400c985 */ /* 0x0043e4000c101d3c */
.L_x_2749:
[----:B------:R-:W-:Y:S05]  /*9d00*/  BSYNC B1 ;  /* 0x0000000000017941 */ /* 0x000fea0003800000 */
.L_x_2748:
        /* <DEDUP_REMOVED lines=36> */
[----:B------:R-:W-:-:S02]  /*9f50*/  PRMT R53, R142, 0x5432, R53 ;  /* 0x000054328e357816 */ /* 0x000fc40000000035 */
[--C-:B------:R-:W-:Y:S01]  /*9f60*/  SHF.R.U64 R40, R66, 0x10, R67.reuse ;  /* 0x0000001042287819 */ /* 0x100fe20000001243 */
[----:B------:R-:W-:Y:S01]  /*9f70*/  IMAD.U32 R48, R65, 0x10000, RZ ;  /* 0x0001000041307824 */ /* 0x000fe200078e00ff */
[----:B------:R-:W-:Y:S02]  /*9f80*/  SHF.R.U32.HI R66, RZ, 0x10, R67 ;  /* 0x00000010ff427819 */ /* 0x000fe40000011643 */
[----:B------:R-:W-:Y:S01]  /*9f90*/  PRMT R144, R144, 0x5410, R37 ;  /* 0x0000541090907816 */ /* 0x000fe20000000025 */
[----:B------:R-:W-:Y:S01]  /*9fa0*/  IMAD.U32 R37, R53, 0x10000, RZ ;  /* 0x0001000035257824 */ /* 0x000fe200078e00ff */
[--C-:B------:R-:W-:Y:S01]  /*9fb0*/  SHF.R.U64 R38, R54, 0x10, R55.reuse ;  /* 0x0000001036267819 */ /* 0x100fe20000001237 */
[CC--:B------:R-:W-:Y:S01]  /*9fc0*/  FMUL.FTZ R50, R46.reuse, R48.reuse ;  /* 0x000000302e327220 */ /* 0x0c0fe20000410000 */
[----:B------:R-:W-:Y:S01]  /*9fd0*/  SHF.R.U32.HI R54, RZ, 0x10, R55 ;  /* 0x00000010ff367819 */ /* 0x000fe20000011637 */
[-C--:B------:R-:W-:Y:S01]  /*9fe0*/  FMUL.FTZ R46, R46, R37.reuse ;  /* 0x000000252e2e7220 */ /* 0x080fe20000410000 */
[----:B------:R-:W-:Y:S01]  /*9ff0*/  PRMT R66, R143, 0x5432, R66 ;  /* 0x000054328f427816 */ /* 0x000fe20000000042 */
[----:B------:R-:W-:Y:S01]  /*a000*/  FFMA.FTZ R37, R39, R37, -R50 ;  /* 0x0000002527257223 */ /* 0x000fe20000010832 */
[----:B------:R-:W-:Y:S01]  /*a010*/  LOP3.LUT R42, R29, 0xffff0000, RZ, 0xc0, !PT ;  /* 0xffff00001d2a7812 */ /* 0x000fe200078ec0ff */
[----:B------:R-:W-:Y:S01]  /*a020*/  FFMA.FTZ R39, R39, R48, R46 ;  /* 0x0000003027277223 */ /* 0x000fe2000001002e */
[----:B------:R-:W-:Y:S01]  /*a030*/  LOP3.LUT R65, R65, 0xffff0000, RZ, 0xc0, !PT ;  /* 0xffff000041417812 */ /* 0x000fe200078ec0ff */
[----:B------:R-:W-:Y:S01]  /*a040*/  IMAD.U32 R49, R66, 0x10000, RZ ;  /* 0x0001000042317824 */ /* 0x000fe200078e00ff */
[----:B------:R-:W-:Y:S01]  /*a050*/  LOP3.LUT R53, R53, 0xffff0000, RZ, 0xc0, !PT ;  /* 0xffff000035357812 */ /* 0x000fe200078ec0ff */
[----:B------:R-:W-:Y:S01]  /*a060*/  IMAD.U32 R29, R28, 0x10000, RZ ;  /* 0x000100001c1d7824 */ /* 0x000fe200078e00ff */
[----:B------:R-:W-:Y:S01]  /*a070*/  PRMT R54, R141, 0x5432, R54 ;  /* 0x000054328d367816 */ /* 0x000fe20000000036 */
[C---:B------:R-:W-:Y:S01]  /*a080*/  FMUL.FTZ R50, R42.reuse, R65 ;  /* 0x000000412a327220 */ /* 0x040fe20000410000 */
[----:B------:R-:W-:Y:S01]  /*a090*/  LOP3.LUT R41, R13, 0xffff0000, RZ, 0xc0, !PT ;  /* 0xffff00000d297812 */ /* 0x000fe200078ec0ff */
[----:B------:R-:W-:Y:S01]  /*a0a0*/  FMUL.FTZ R46, R42, R53 ;  /* 0x000000352a2e7220 */ /* 0x000fe20000410000 */
[----:B------:R-:W-:Y:S01]  /*a0b0*/  FMUL.FTZ R51, R47, R49 ;  /* 0x000000312f337220 */ /* 0x000fe20000410000 */
[----:B------:R-:W-:Y:S01]  /*a0c0*/  IMAD.U32 R48, R54, 0x10000, RZ ;  /* 0x0001000036307824 */ /* 0x000fe200078e00ff */
[----:B------:R-:W-:Y:S01]  /*a0d0*/  LOP3.LUT R31, R31, 0xffff0000, RZ, 0xc0, !PT ;  /* 0xffff00001f1f7812 */ /* 0x000fe200078ec0ff */
[C---:B------:R-:W-:Y:S01]  /*a0e0*/  FFMA.FTZ R42, R41.reuse, R53, -R50 ;  /* 0x00000035292a7223 */ /* 0x040fe20000010832 */
        /* <DEDUP_REMOVED lines=9> */
[----:B------:R-:W-:-:S02]  /*a180*/  IMAD.U32 R52, R144, 0x10000, RZ ;  /* 0x0001000090347824 */ /* 0x000fc400078e00ff */
[-C--:B------:R-:W-:Y:S01]  /*a190*/  FMUL.FTZ R56, R31, R48.reuse ;  /* 0x000000301f387220 */ /* 0x080fe20000410000 */
[----:B------:R-:W-:Y:S02]  /*a1a0*/  IMAD.U32 R50, R11, 0x10000, RZ ;  /* 0x000100000b327824 */ /* 0x000fe400078e00ff */
[----:B------:R-:W-:Y:S01]  /*a1b0*/  FFMA.FTZ R48, R15, R48, -R54 ;  /* 0x000000300f307223 */ /* 0x000fe20000010836 */
[----:B------:R-:W-:Y:S01]  /*a1c0*/  LOP3.LUT R28, R28, 0xffff0000, RZ, 0xc0, !PT ;  /* 0xffff00001c1c7812 */ /* 0x000fe200078ec0ff */
[----:B------:R-:W-:Y:S01]  /*a1d0*/  FMUL.FTZ R54, R29, R52 ;  /* 0x000000341d367220 */ /* 0x000fe20000410000 */
[----:B------:R-:W-:Y:S01]  /*a1e0*/  LOP3.LUT R47, R144, 0xffff0000, RZ, 0xc0, !PT ;  /* 0xffff0000902f7812 */ /* 0x000fe200078ec0ff */
[----:B------:R-:W-:Y:S01]  /*a1f0*/  IMAD.U32 R13, R12, 0x10000, RZ ;  /* 0x000100000c0d7824 */ /* 0x000fe200078e00ff */
        /* <DEDUP_REMOVED lines=8> */
[----:B------:R-:W-:Y:S01]  /*a280*/  LOP3.LUT R45, R14, 0xffff0000, RZ, 0xc0, !PT ;  /* 0xffff00000e2d7812 */ /* 0x000fe200078ec0ff */
[-C--:B------:R-:W-:Y:S01]  /*a290*/  FMUL.FTZ R51, R28, R31.reuse ;  /* 0x0000001f1c337220 */ /* 0x080fe20000410000 */
[C---:B------:R-:W-:Y:S01]  /*a2a0*/  IMAD.U32 R14, R30.reuse, 0x10000, RZ ;  /* 0x000100001e0e7824 */ /* 0x040fe200078e00ff */
[----:B------:R-:W-:Y:S01]  /*a2b0*/  LOP3.LUT R30, R30, 0xffff0000, RZ, 0xc0, !PT ;  /* 0xffff00001e1e7812 */ /* 0x000fe200078ec0ff */
[C---:B------:R-:W-:Y:S01]  /*a2c0*/  IMAD.U32 R28, R40.reuse, 0x10000, RZ ;  /* 0x00010000281c7824 */ /* 0x040fe200078e00ff */
[----:B------:R-:W-:Y:S01]  /*a2d0*/  LOP3.LUT R40, R40, 0xffff0000, RZ, 0xc0, !PT ;  /* 0xffff000028287812 */ /* 0x000fe200078ec0ff */
[C---:B------:R-:W-:Y:S01]  /*a2e0*/  IMAD.U32 R13, R38.reuse, 0x10000, RZ ;  /* 0x00010000260d7824 */ /* 0x040fe200078e00ff */
[----:B------:R-:W-:Y:S01]  /*a2f0*/  LOP3.LUT R38, R38, 0xffff0000, RZ, 0xc0, !PT ;  /* 0xffff000026267812 */ /* 0x000fe200078ec0ff */
[C---:B------:R-:W-:Y:S01]  /*a300*/  FFMA.FTZ R50, R12.reuse, R31, -R49 ;  /* 0x0000001f0c327223 */ /* 0x040fe20000010831 */
[----:B------:R-:W-:Y:S01]  /*a310*/  FFMA.FTZ R12, R12, R47, R51 ;  /* 0x0000002f0c0c7223 */ /* 0x000fe20000010033 */
[C---:B------:R-:W-:Y:S01]  /*a320*/  FMUL.FTZ R52, R14.reuse, R28 ;  /* 0x0000001c0e347220 */ /* 0x040fe20000410000 */
[-C--:B------:R-:W-:Y:S01]  /*a330*/  FMUL.FTZ R31, R14, R13.reuse ;  /* 0x0000000d0e1f7220 */ /* 0x080fe20000410000 */
[----:B------:R-:W-:Y:S01]  /*a340*/  FFMA.FTZ R15, R15, R66, R56 ;  /* 0x000000420f0f7223 */ /* 0x000fe20000010038 */
        /* <DEDUP_REMOVED lines=9> */
[----:B------:R-:W-:Y:S01]  /*a3e0*/  F2FP.BF16.F32.PACK_AB R44, R15, R44 ;  /* 0x0000002c0f2c723e */ /* 0x000fe200000010ff */
[----:B------:R-:W-:Y:S01]  /*a3f0*/  IMAD.MOV.U32 R15, RZ, RZ, R41 ;  /* 0x000000ffff0f7224 */ /* 0x000fe200078e0029 */
[----:B------:R-:W-:Y:S02]  /*a400*/  F2FP.BF16.F32.PACK_AB R50, R50, R11 ;  /* 0x0000000b3232723e */ /* 0x000fe400000010ff */
[----:B------:R-:W-:Y:S01]  /*a410*/  F2FP.BF16.F32.PACK_AB R28, R12, R29 ;  /* 0x0000001d0c1c723e */ /* 0x000fe200000010ff */
[----:B------:R-:W-:Y:S01]  /*a420*/  IMAD.MOV.U32 R29, RZ, RZ, R39 ;  /* 0x000000ffff1d7224 */ /* 0x000fe200078e0027 */
[----:B------:R-:W-:Y:S01]  /*a430*/  F2FP.BF16.F32.PACK_AB R14, R13, R52 ;  /* 0x000000340d0e723e */ /* 0x000fe200000010ff */
[----:B------:R-:W-:Y:S01]  /*a440*/  IMAD.MOV.U32 R12, RZ, RZ, R50 ;  /* 0x000000ffff0c7224 */ /* 0x000fe200078e0032 */
[----:B------:R-:W-:Y:S01]  /*a450*/  F2FP.BF16.F32.PACK_AB R30, R40, R31 ;  /* 0x0000001f281e723e */ /* 0x000fe200000010ff */
[----:B------:R-:W-:-:S02]  /*a460*/  IMAD.MOV.U32 R13, RZ, RZ, R37 ;  /* 0x000000ffff0d7224 */ /* 0x000fc400078e0025 */
[----:B------:R-:W-:-:S07]  /*a470*/  IMAD.MOV.U32 R31, RZ, RZ, R44 ;  /* 0x000000ffff1f7224 */ /* 0x000fce00078e002c */
.L_x_2753:
[----:B------:R-:W-:Y:S05]  /*a480*/  BSYNC B1 ;  /* 0x0000000000017941 */ /* 0x000fea0003800000 */
.L_x_2752:
[----:B-1----:R1:W-:Y:S01]  /*a490*/  ST.E.128 desc[UR60][R34.64], R12 ;  /* 0x0000000c22007985 */ /* 0x0023e2000c101d3c */
[----:B------:R-:W-:-:S13]  /*a4a0*/  ISETP.GE.AND P4, PT, R36, R133, PT ;  /* 0x000000852400720c */ /* 0x000fda0003f86270 */
[----:B------:R-:W-:Y:S05]  /*a4b0*/  @P4 BRA `(.L_x_2700) ;  /* 0x0000000400e04947 */ /* 0x000fea0003800000 */
[----:B------:R-:W-:-:S05]  /*a4c0*/  IMAD.WIDE R32, R36, 0x2, R32 ;  /* 0x0000000224207825 */ /* 0x000fca00078e0220 */
[----:B--2---:R2:W-:Y:S01]  /*a4d0*/  ST.E.128 desc[UR60][R32.64], R28 ;  /* 0x0000001c20007985 */ /* 0x0045e2000c101d3c */
[----:B------:R-:W-:Y:S05]  /*a4e0*/  BRA `(.L_x_2700) ;  /* 0x0000000400d47947 */ /* 0x000fea0003800000 */
.L_x_2665:
[----:B------:R-:W2:Y:S02]  /*a4f0*/  LDL R11, [R1+0x30] ;  /* 0x00003000010b7983 */ /* 0x000ea40000100800 */
[----:B--2---:R-:W-:-:S13]  /*a500*/  R2UR UR4, R11 ;  /* 0x000000000b0472ca */ /* 0x004fda00000e0000 */
[----:B------:R-:W-:-:S06]  /*a510*/  UISETP.NE.AND UP0, UPT, UR4, 0x3, UPT ;  /* 0x000000030400788c */ /* 0x000fcc000bf05270 */
[----:B------:R-:W-:-:S13]  /*a520*/  PLOP3.LUT P0, PT, PT, PT, UP0, 0x80, 0x0 ;  /* 0x000000000000781c */ /* 0x000fda0003f0f008 */
[----:B------:R-:W-:Y:S05]  /*a530*/  @!P0 BRA `(.L_x_2754) ;  /* 0x0000000000048947 */ /* 0x000fea0003800000 */
[----:B------:R-:W-:Y:S01]  /*a540*/  BPT.TRAP 0x1 ;  /* 0x000000040000795c */ /* 0x000fe20000300000 */
.L_x_2754:
[----:B------:R-:W-:Y:S01]  /*a550*/  IMAD R84, R18, 0x8, R2 ;  /* 0x0000000812547824 */ /* 0x000fe200078e0202 */
[----:B------:R-:W-:Y:S01]  /*a560*/  SHF.L.U32 R85, R171, 0x1f, RZ ;  /* 0x0000001fab557819 */ /* 0x000fe200000006ff */
[----:B------:R-:W-:Y:S01]  /*a570*/  BSSY B1, `(.L_x_2755) ;  /* 0x0000004000017945 */ /* 0x000fe20003800000 */
[----:B------:R-:W-:Y:S02]  /*a580*/  SHF.R.S32.HI R81, RZ, 0x1f, R80 ;  /* 0x0000001fff517819 */ /* 0x000fe40000011450 */
[----:B------:R-:W0:Y:S02]  /*a590*/  SYNCS.PHASECHK.TRANS64.TRYWAIT P4, [R84+URZ+0x2a890], R85 ;  /* 0x02a89055540075a7 */ /* 0x000e24000808017f */
[----:B0-----:R-:W-:Y:S05]  /*a5a0*/  @!P4 BRA `(.L_x_2756) ;  /* 0x000001c40044c947 */ /* 0x001fea0003800000 */
.L_x_3041:
[----:B------:R-:W-:Y:S05]  /*a5b0*/  BSYNC B1 ;  /* 0x0000000000017941 */ /* 0x000fea0003800000 */
.L_x_2755:
        /* <DEDUP_REMOVED lines=13> */
[----:B------:R-:W-:Y:S01]  /*a690*/  ULDC.64 UR4, c[0x0][0x308] ;  /* 0x0000c20000047ab9 */ /* 0x000fe20000000a00 */
[----:B------:R-:W-:-:S02]  /*a6a0*/  IADD3 R35, -R170, R83, RZ ;  /* 0x00000053aa237210 */ /* 0x000fc40007ffe1ff */
[----:B------:R-:W-:Y:S02]  /*a6b0*/  IMAD.IADD R13, R13, 0x1, R11 ;  /* 0x000000010d0d7824 */ /* 0x000fe400078e020b */
        /* <DEDUP_REMOVED lines=9> */
.L_x_3045:
        /* <DEDUP_REMOVED lines=37> */
.L_x_2759:
[----:B------:R-:W-:Y:S05]  /*a9a0*/  BSYNC B1 ;  /* 0x0000000000017941 */ /* 0x000fea0003800000 */
.L_x_2758:
[----:B------:R-:W-:-:S03]  /*a9b0*/  UMOV UR4, 0xffffffff ;  /* 0xffffffff00047882 */ /* 0x000fc60000000000 */
[----:B------:R-:W-:Y:S05]  /*a9c0*/  BRA.DIV UR4, `(.L_x_2760) ;  /* 0x000001c2049c7947 */ /* 0x000fea000b800000 */
[----:B-1----:R-:W1:Y:S04]  /*a9d0*/  SHFL.IDX PT, R33, R33, 0x1, 0x1c1f ;  /* 0x003c1f0021217f89 */ /* 0x002e6800000e0000 */
[----:B------:R-:W0:Y:S02]  /*a9e0*/  SHFL.IDX PT, R32, R32, 0x1, 0x1c1f ;  /* 0x003c1f0020207f89 */ /* 0x000e2400000e0000 */
.L_x_3049:
        /* <DEDUP_REMOVED lines=37> */
.L_x_2700:
[----:B------:R-:W-:Y:S05]  /*ac40*/  BSYNC B0 ;  /* 0x0000000000007941 */ /* 0x000fea0003800000 */
.L_x_2664:
        /* <DEDUP_REMOVED lines=17> */
.L_x_2762:
[----:B------:R-:W-:Y:S05]  /*ad60*/  BSYNC B0 ;  /* 0x0000000000007941 */ /* 0x000fea0003800000 */
.L_x_2761:
[----:B------:R-:W3:Y:S01]  /*ad70*/  SYNCS.PHASECHK.TRANS64.TRYWAIT P0, [R84+URZ+0x2a8b0], R85 ;  /* 0x02a8b055540075a7 */ /* 0x000ee2000800017f */
[----:B------:R-:W-:Y:S04]  /*ad80*/  BSSY B0, `(.L_x_2763) ;  /* 0x0000002000007945 */ /* 0x000fe80003800000 */
[----:B---3--:R-:W-:Y:S05]  /*ad90*/  @!P0 BRA `(.L_x_2764) ;  /* 0x000001bc00f48947 */ /* 0x008fea0003800000 */
.L_x_3050:
[----:B------:R-:W-:Y:S05]  /*ada0*/  BSYNC B0 ;  /* 0x0000000000007941 */ /* 0x000fea0003800000 */
.L_x_2763:
        /* <DEDUP_REMOVED lines=46> */
.L_x_2766:
[----:B------:R-:W-:Y:S05]  /*b090*/  BSYNC B0 ;  /* 0x0000000000007941 */ /* 0x000fea0003800000 */
.L_x_2765:
        /* <DEDUP_REMOVED lines=25> */
.L_x_2768:
[----:B------:R-:W-:Y:S05]  /*b230*/  BSYNC B0 ;  /* 0x0000000000007941 */ /* 0x000fea0003800000 */
.L_x_2767:
        /* <DEDUP_REMOVED lines=18> */
.L_x_2659:
[----:B------:R-:W2:Y:S01]  /*b360*/  LDC R0, c[0x0][0x448] ;  /* 0x00011200ff007b82 */ /* 0x000ea20000000800 */
[----:B------:R-:W-:Y:S01]  /*b370*/  BSSY B0, `(.L_x_2770) ;  /* 0x0000011000007945 */ /* 0x000fe20003800000 */
[----:B------:R-:W-:Y:S01]  /*b380*/  IMAD.MOV.U32 R72, RZ, RZ, RZ ;  /* 0x000000ffff487224 */ /* 0x000fe200078e00ff */
[----:B--2---:R-:W-:Y:S01]  /*b390*/  ISETP.NE.AND P1, PT, R0, 0x1, PT ;  /* 0x000000010000780c */ /* 0x004fe20003f25270 */
[----:B------:R-:W-:-:S12]  /*b3a0*/  VIADD R0, R186, 0x7f ;  /* 0x0000007fba007836 */ /* 0x000fd80000000000 */
[----:B------:R-:W2:Y:S08]  /*b3b0*/  @P1 LDC R3, c[0x0][0x44c] ;  /* 0x00011300ff031b82 */ /* 0x000eb00000000800 */
[----:B------:R-:W3:Y:S01]  /*b3c0*/  @P1 LDC R4, c[0x0][0x450] ;  /* 0x00011400ff041b82 */ /* 0x000ee20000000800 */
[----:B--2---:R-:W-:-:S05]  /*b3d0*/  @P1 IMAD.HI.U32 R3, R0, R3, RZ ;  /* 0x0000000300031227 */ /* 0x004fca00078e00ff */
[----:B---3--:R-:W-:-:S05]  /*b3e0*/  @P1 SHF.R.U32.HI R0, RZ, R4, R3 ;  /* 0x00000004ff001219 */ /* 0x008fca0000011603 */
[----:B------:R-:W-:-:S04]  /*b3f0*/  IMAD.IADD R0, R195, 0x1, R0 ;  /* 0x00000001c3007824 */ /* 0x000fc800078e0200 */
[----:B------:R-:W-:-:S05]  /*b400*/  IMAD.HI R0, R0, 0x2aaaaaab, RZ ;  /* 0x2aaaaaab00007827 */ /* 0x000fca00078e02ff */
[----:B------:R-:W-:-:S04]  /*b410*/  SHF.R.U32.HI R3, RZ, 0x1f, R0 ;  /* 0x0000001fff037819 */ /* 0x000fc80000011600 */
[----:B------:R-:W-:-:S04]  /*b420*/  LEA.HI.SX32 R3, R0, R3, 0x1c ;  /* 0x0000000300037211 */ /* 0x000fc800078fe2ff */
[----:B------:R-:W-:-:S04]  /*b430*/  VIMNMX R196, R196, R3, PT ;  /* 0x00000003c4c47248 */ /* 0x000fc80003fe0100 */
[----:B------:R-:W-:Y:S01]  /*b440*/  ISETP.GE.AND P1, PT, R196, 0x1, PT ;  /* 0x00000001c400780c */ /* 0x000fe20003f26270 */
[----:B------:R-:W-:-:S12]  /*b450*/  @P0 BRA `(.L_x_2771) ;  /* 0x0000000000080947 */ /* 0x000fd80003800000 */
[----:B------:R-:W2:Y:S02]  /*b460*/  FENCE.VIEW.ASYNC.G ;  /* 0x00000000000073c6 */ /* 0x000ea40000000100 */
[----:B--2---:R-:W-:Y:S06]  /*b470*/  BAR.ARV 0xc, 0x180 ;  /* 0x0306000000007b1d */ /* 0x004fec0000002000 */
.L_x_2771:
[----:B------:R-:W-:Y:S05]  /*b480*/  BSYNC B0 ;  /* 0x0000000000007941 */ /* 0x000fea0003800000 */
.L_x_2770:
[----:B------:R-:W-:Y:S04]  /*b490*/  BSSY B0, `(.L_x_2772) ;  /* 0x000001f000007945 */ /* 0x000fe80003800000 */
[----:B------:R-:W-:Y:S05]  /*b4a0*/  @!P1 BRA `(.L_x_2773) ;  /* 0x0000000000749947 */ /* 0x000fea0003800000 */
[----:B------:R-:W-:Y:S01]  /*b4b0*/  ISETP.NE.AND P0, PT, R201, RZ, PT ;  /* 0x000000ffc900720c */ /* 0x000fe20003f05270 */
[----:B------:R-:W-:-:S03]  /*b4c0*/  ULDC UR4, c[0x0][0x9f0] ;  /* 0x00027c0000047ab9 */ /* 0x000fc60000000800 */
[----:B------:R-:W-:-:S04]  /*b4d0*/  SEL R9, R201, UR4, P0 ;  /* 0x00000004c9097c07 */ /* 0x000fc80008000000 */
[-C--:B------:R-:W-:Y:S02]  /*b4e0*/  IABS R6, R9.reuse ;  /* 0x0000000900067213 */ /* 0x080fe40000000000 */
[----:B------:R-:W-:Y:S02]  /*b4f0*/  IADD3 R0, R9, -0x1, R196 ;  /* 0xffffffff09007810 */ /* 0x000fe40007ffe0c4 */
[----:B------:R-:W2:Y:S01]  /*b500*/  I2F.RP R3, R6 ;  /* 0x0000000600037306 */ /* 0x000ea20000209400 */
[-C--:B------:R-:W-:Y:S02]  /*b510*/  IABS R10, R9.reuse ;  /* 0x00000009000a7213 */ /* 0x080fe40000000000 */
        /* <DEDUP_REMOVED lines=22> */
.L_x_2773:
[----:B------:R-:W-:Y:S05]  /*b680*/  BSYNC B0 ;  /* 0x0000000000007941 */ /* 0x000fea0003800000 */
.L_x_2772:
[-C--:B------:R-:W-:Y:S01]  /*b690*/  IMAD R185, R207, R72.reuse, RZ ;  /* 0x00000048cfb97224 */ /* 0x080fe200078e02ff */
        /* <DEDUP_REMOVED lines=58> */
[----:B------:R-:W-:Y:S01]  /*ba40*/  IMAD.U32 R6, RZ, RZ, UR6 ;  /* 0x00000006ff067e24 */ /* 0x000fe2000f8e00ff */
[----:B------:R-:W-:Y:S01]  /*ba50*/  MOV R11, UR5 ;  /* 0x00000005000b7c02 */ /* 0x000fe20008000f00 */
[----:B------:R-:W-:-:S02]  /*ba60*/  IMAD.U32 R7, RZ, RZ, UR7 ;  /* 0x00000007ff077e24 */ /* 0x000fc4000f8e00ff */
[----:B------:R-:W-:Y:S02]  /*ba70*/  IMAD.U32 R10, RZ, RZ, UR4 ;  /* 0x00000004ff0a7e24 */ /* 0x000fe4000f8e00ff */
[----:B------:R-:W-:Y:S02]  /*ba80*/  IMAD.MOV.U32 R8, RZ, RZ, 0x70 ;  /* 0x00000070ff087424 */ /* 0x000fe400078e00ff */
[----:B------:R-:W-:Y:S02]  /*ba90*/  IMAD.MOV.U32 R12, RZ, RZ, 0x1 ;  /* 0x00000001ff0c7424 */ /* 0x000fe400078e00ff */
[----:B------:R-:W-:-:S07]  /*baa0*/  IMAD.MOV.U32 R13, RZ, RZ, RZ ;  /* 0x000000ffff0d7224 */ /* 0x000fce00078e00ff */
[----:B------:R-:W-:-:S07]  /*bab0*/  LEPC R20, `(.L_x_2775) ;  /* 0x000000001014794e */ /* 0x000fce0000000000 */
[----:B012-45:R-:W-:Y:S05]  /*bac0*/  CALL.ABS.NOINC R14 ;  /* 0x000000000e007343 */ /* 0x037fea0003c00000 */
.L_x_2775:
        /* <DEDUP_REMOVED lines=12> */
.L_x_2779:
[----:B---3--:R3:W0:Y:S02]  /*bb90*/  SYNCS.PHASECHK.TRANS64.TRYWAIT P0, [R2+URZ+0x2a800], R3 ;  /* 0x02a80003020075a7 */ /* 0x008624000800017f */
[----:B0-----:R-:W-:Y:S05]  /*bba0*/  @!P0 NANOSLEEP.SYNCS 0x989680 ;  /* 0x009896800000895d */ /* 0x001fea0003900000 */
[----:B------:R-:W0:Y:S02]  /*bbb0*/  @!P0 SYNCS.PHASECHK.TRANS64 P0, [R2+URZ+0x2a800], R3 ;  /* 0x02a80003020085a7 */ /* 0x000e24000800007f */
[----:B0-----:R-:W-:Y:S05]  /*bbc0*/  @!P0 BRA `(.L_x_2779) ;  /* 0xfffffffc00f08947 */ /* 0x001fea000383ffff */
.L_x_2778:
[----:B------:R-:W-:Y:S05]  /*bbd0*/  BSYNC B0 ;  /* 0x0000000000007941 */ /* 0x000fea0003800000 */
.L_x_2777:
[----:B------:R-:W-:Y:S05]  /*bbe0*/  BRA `(.L_x_2780) ;  /* 0x00000074005c7947 */ /* 0x000fea0003800000 */
.L_x_2776:
        /* <DEDUP_REMOVED lines=13> */
[----:B0-----:R-:W-:Y:S02]  /*bcc0*/  IMAD.IADD R27, R3, 0x1, R25 ;  /* 0x00000001031b7824 */ /* 0x001fe400078e0219 */
[----:B----4-:R-:W-:Y:S01]  /*bcd0*/  IMAD.IADD R29, R5, 0x1, R141 ;  /* 0x00000001051d7824 */ /* 0x010fe200078e028d */
[----:B------:R-:W-:Y:S06]  /*bce0*/  @!P0 BRA `(.L_x_2781) ;  /* 0x0000000000408947 */ /* 0x000fec0003800000 */
        /* <DEDUP_REMOVED lines=15> */
[----:B01----:R-:W-:Y:S05]  /*bde0*/  CALL.ABS.NOINC R14 ;  /* 0x000000000e007343 */ /* 0x003fea0003c00000 */
.L_x_2781:
[----:B------:R-:W-:Y:S01]  /*bdf0*/  ULDC.U8 UR4, c[0x0][0x410] ;  /* 0x0001040000047ab9 */ /* 0x000fe20000000000 */
[----:B------:R-:W-:Y:S01]  /*be00*/  BSSY B0, `(.L_x_2782) ;  /* 0x000072d000007945 */ /* 0x000fe20003800000 */
[----:B------:R-:W-:Y:S01]  /*be10*/  ISETP.NE.AND P0, PT, RZ, UR4, PT ;  /* 0x00000004ff007c0c */ /* 0x000fe2000bf05270 */
[----:B------:R-:W-:-:S12]  /*be20*/  IMAD.IADD R69, R170, 0x1, R186 ;  /* 0x00000001aa457824 */ /* 0x000fd800078e02ba */
[----:B------:R-:W-:Y:S05]  /*be30*/  @!P0 BRA `(.L_x_2783) ;  /* 0x0000003800888947 */ /* 0x000fea0003800000 */
[----:B------:R-:W0:Y:S01]  /*be40*/  LDC R10, c[0x0][0x448] ;  /* 0x00011200ff0a7b82 */ /* 0x000e220000000800 */
        /* <DEDUP_REMOVED lines=10> */
[----:B0-----:R-:W-:-:S13]  /*bef0*/  ISETP.NE.AND P0, PT, R10, 0x1, PT ;  /* 0x000000010a00780c */ /* 0x001fda0003f05270 */
[----:B------:R-:W0:Y:S08]  /*bf00*/  @P0 LDC R0, c[0x0][0x44c] ;  /* 0x00011300ff000b82 */ /* 0x000e300000000800 */
[----:B------:R-:W2:Y:S01]  /*bf10*/  @P0 LDC R5, c[0x0][0x450] ;  /* 0x00011400ff050b82 */ /* 0x000ea20000000800 */
[----:B0-----:R-:W-:-:S05]  /*bf20*/  @P0 IMAD.HI.U32 R0, R3, R0, RZ ;  /* 0x0000000003000227 */ /* 0x001fca00078e00ff */
[----:B--2---:R-:W-:Y:S01]  /*bf30*/  @P0 SHF.R.U32.HI R3, RZ, R5, R0 ;  /* 0x00000005ff030219 */ /* 0x004fe20000011600 */
        /* <DEDUP_REMOVED lines=18> */
[----:B------:R0:W2:Y:S04]  /*c060*/  SHFL.IDX PT, R9, R0, RZ, 0x1c1f ;  /* 0x001c1fff00097589 */ /* 0x0000a800000e0000 */
[----:B------:R0:W3:Y:S04]  /*c070*/  SHFL.IDX PT, R8, R65, RZ, 0x1c1f ;  /* 0x001c1fff41087589 */ /* 0x0000e800000e0000 */
[----:B------:R0:W4:Y:S04]  /*c080*/  SHFL.IDX PT, R30, R63, RZ, 0x1c1f ;  /* 0x001c1fff3f1e7589 */ /* 0x00012800000e0000 */
[----:B------:R0:W0:Y:S02]  /*c090*/  SHFL.IDX PT, R31, R3, RZ, 0x1c1f ;  /* 0x001c1fff031f7589 */ /* 0x00002400000e0000 */
.L_x_3056:
        /* <DEDUP_REMOVED lines=29> */
[-C--:B-1-3--:R-:W-:Y:S01]  /*c270*/  @!P3 IADD3 R28, P6, R8, R26.reuse, RZ ;  /* 0x0000001a081cb210 */ /* 0x08afe20007fde0ff */
[----:B------:R-:W-:Y:S01]  /*c280*/  @!P0 IMAD.SHL.U32 R32, R172, 0x2, RZ ;  /* 0x00000002ac208824 */ /* 0x000fe200078e00ff */
[----:B0-----:R-:W-:Y:S01]  /*c290*/  @!P3 IADD3 R26, P5, R31, R26, RZ ;  /* 0x0000001a1f1ab210 */ /* 0x001fe20007fbe0ff */
[----:B----4-:R-:W-:Y:S01]  /*c2a0*/  @!P4 IMAD.MOV.U32 R7, RZ, RZ, R30 ;  /* 0x000000ffff07c224 */ /* 0x010fe200078e001e */
[----:B------:R-:W-:Y:S01]  /*c2b0*/  @!P1 SHF.L.U64.HI R6, R174, 0x1, R81 ;  /* 0x00000001ae069819 */ /* 0x000fe20000010251 */
[--C-:B--2---:R-:W-:Y:S01]  /*c2c0*/  @!P3 IMAD.X R29, R9, 0x1, R5.reuse, P6 ;  /* 0x00000001091db824 */ /* 0x104fe200030e0605 */
        /* <DEDUP_REMOVED lines=9> */
[----:B------:R-:W-:-:S02]  /*c360*/  @!P4 IMAD.MOV.U32 R4, RZ, RZ, R8 ;  /* 0x000000ffff04c224 */ /* 0x000fc400078e0008 */
[----:B------:R-:W-:Y:S01]  /*c370*/  @!P1 IMAD.X R15, R9, 0x1, R6, P6 ;  /* 0x00000001090f9824 */ /* 0x000fe200030e0606 */
[----:B------:R-:W-:Y:S01]  /*c380*/  @!P1 IADD3 R12, P6, R31, R12, RZ ;  /* 0x0000000c1f0c9210 */ /* 0x000fe20007fde0ff */
[----:B------:R-:W-:-:S04]  /*c390*/  @!P4 IMAD.WIDE R4, R160, 0x2, R4 ;  /* 0x00000002a004c825 */ /* 0x000fc800078e0204 */
[----:B------:R-:W-:Y:S01]  /*c3a0*/  @!P1 IMAD.X R13, R30, 0x1, R6, P6 ;  /* 0x000000011e0d9824 */ /* 0x000fe200030e0606 */
[-C--:B------:R-:W-:Y:S01]  /*c3b0*/  @!P0 IADD3 R10, P6, R8, R32.reuse, RZ ;  /* 0x00000020080a8210 */ /* 0x080fe20007fde0ff */
[----:B------:R-:W-:Y:S01]  /*c3c0*/  @!P4 IMAD.MOV.U32 R6, RZ, RZ, R31 ;  /* 0x000000ffff06c224 */ /* 0x000fe200078e001f */
[----:B------:R0:W5:Y:S03]  /*c3d0*/  @!P4 LD.E.64 R60, desc[UR60][R4.64] ;  /* 0x0000003c043cc980 */ /* 0x000166000c101b00 */
[----:B------:R-:W-:Y:S02]  /*c3e0*/  @!P0 IMAD.X R11, R9, 0x1, R34, P6 ;  /* 0x00000001090b8824 */ /* 0x000fe400030e0622 */
[----:B------:R-:W-:Y:S01]  /*c3f0*/  @!P4 IMAD.WIDE R6, R160, 0x2, R6 ;  /* 0x00000002a006c825 */ /* 0x000fe200078e0206 */
[----:B0-----:R-:W-:-:S03]  /*c400*/  @!P0 IADD3 R4, P6, R31, R32, RZ ;  /* 0x000000201f048210 */ /* 0x001fc60007fde0ff */
[C---:B------:R-:W-:Y:S01]  /*c410*/  @!P5 IMAD.SHL.U32 R32, R176.reuse, 0x2, RZ ;  /* 0x00000002b020d824 */ /* 0x040fe200078e00ff */
[----:B------:R0:W5:Y:S01]  /*c420*/  @!P4 LD.E.64 R58, desc[UR60][R6.64] ;  /* 0x0000003c063ac980 */ /* 0x000162000c101b00 */
[----:B------:R-:W-:Y:S01]  /*c430*/  @!P5 SHF.L.U64.HI R33, R176, 0x1, R225 ;  /* 0x00000001b021d819 */ /* 0x000fe200000102e1 */
[----:B------:R-:W-:Y:S01]  /*c440*/  @!P0 IMAD.X R5, R30, 0x1, R34, P6 ;  /* 0x000000011e058824 */ /* 0x000fe200030e0622 */
[----:B------:R-:W-:Y:S02]  /*c450*/  CS2R R56, SRZ ;  /* 0x0000000000387805 */ /* 0x000fe4000001ff00 */
[----:B------:R-:W-:Y:S02]  /*c460*/  CS2R R54, SRZ ;  /* 0x0000000000367805 */ /* 0x000fe4000001ff00 */
[----:B0-----:R-:W-:Y:S02]  /*c470*/  @!P5 IADD3 R6, P4, R8, R32, RZ ;  /* 0x000000200806d210 */ /* 0x001fe40007f9e0ff */
[----:B------:R-:W-:-:S02]  /*c480*/  CS2R R52, SRZ ;  /* 0x0000000000347805 */ /* 0x000fc4000001ff00 */
[----:B------:R-:W-:Y:S02]  /*c490*/  @!P5 IADD3 R8, P6, R31, R32, RZ ;  /* 0x000000201f08d210 */ /* 0x000fe40007fde0ff */
[----:B------:R-:W-:Y:S02]  /*c4a0*/  CS2R R50, SRZ ;  /* 0x0000000000327805 */ /* 0x000fe4000001ff00 */
[----:B------:R-:W-:Y:S01]  /*c4b0*/  CS2R R48, SRZ ;  /* 0x0000000000307805 */ /* 0x000fe2000001ff00 */
[----:B------:R-:W-:Y:S01]  /*c4c0*/  @!P5 IMAD.X R7, R9, 0x1, R33, P4 ;  /* 0x000000010907d824 */ /* 0x000fe200020e0621 */
[----:B------:R-:W-:Y:S02]  /*c4d0*/  CS2R R46, SRZ ;  /* 0x00000000002e7805 */ /* 0x000fe4000001ff00 */
[----:B------:R-:W-:Y:S02]  /*c4e0*/  CS2R R44, SRZ ;  /* 0x00000000002c7805 */ /* 0x000fe4000001ff00 */
[----:B------:R-:W-:-:S02]  /*c4f0*/  CS2R R42, SRZ ;  /* 0x00000000002a7805 */ /* 0x000fc4000001ff00 */
[----:B------:R-:W-:Y:S02]  /*c500*/  CS2R R34, SRZ ;  /* 0x0000000000227805 */ /* 0x000fe4000001ff00 */
[----:B------:R-:W-:Y:S01]  /*c510*/  CS2R R36, SRZ ;  /* 0x0000000000247805 */ /* 0x000fe2000001ff00 */
[----:B------:R-:W-:Y:S01]  /*c520*/  @!P5 IMAD.X R9, R30, 0x1, R33, P6 ;  /* 0x000000011e09d824 */ /* 0x000fe200030e0621 */
        /* <DEDUP_REMOVED lines=10> */
.L_x_2786:
[----:B------:R-:W-:Y:S05]  /*c5d0*/  BSYNC B1 ;  /* 0x0000000000017941 */ /* 0x000fea0003800000 */
.L_x_2785:
[----:B0----5:R-:W-:Y:S01]  /*c5e0*/  IMAD.MOV.U32 R4, RZ, RZ, R36 ;  /* 0x000000ffff047224 */ /* 0x021fe200078e0024 */
[----:B------:R-:W-:Y:S01]  /*c5f0*/  MOV R7, R43 ;  /* 0x0000002b00077202 */ /* 0x000fe20000000f00 */
[----:B------:R-:W-:Y:S01]  /*c600*/  IMAD.MOV.U32 R5, RZ, RZ, R37 ;  /* 0x000000ffff057224 */ /* 0x000fe200078e0025 */
[----:B------:R-:W-:Y:S01]  /*c610*/  UMOV UR4, 0xffffffff ;  /* 0xffffffff00047882 */ /* 0x000fe20000000000 */
        /* <DEDUP_REMOVED lines=44> */
[----:B------:R-:W-:Y:S02]  /*c8e0*/  PRMT R71, R6, 0x7610, R71 ;  /* 0x0000761006477816 */ /* 0x000fe40000000047 */
[----:B------:R-:W-:Y:S01]  /*c8f0*/  PRMT R73, R7, 0x7610, R73 ;  /* 0x0000761007497816 */ /* 0x000fe20000000049 */
[----:B------:R-:W-:Y:S06]  /*c900*/  BRA.DIV UR4, `(.L_x_2787) ;  /* 0x000001a604a07947 */ /* 0x000fec000b800000 */
[----:B------:R-:W0:Y:S04]  /*c910*/  SHFL.IDX PT, R0, R0, 0x1, 0x1c1f ;  /* 0x003c1f0000007f89 */ /* 0x000e2800000e0000 */
[----:B------:R-:W0:Y:S04]  /*c920*/  SHFL.IDX PT, R65, R65, 0x1, 0x1c1f ;  /* 0x003c1f0041417f89 */ /* 0x000e2800000e0000 */
[----:B------:R-:W0:Y:S04]  /*c930*/  SHFL.IDX PT, R63, R63, 0x1, 0x1c1f ;  /* 0x003c1f003f3f7f89 */ /* 0x000e2800000e0000 */
[----:B------:R0:W0:Y:S02]  /*c940*/  SHFL.IDX PT, R62, R3, 0x1, 0x1c1f ;  /* 0x003c1f00033e7f89 */ /* 0x00002400000e0000 */
.L_x_3062:
[----:B------:R-:W-:Y:S01]  /*c950*/  VIADD R4, R69, 0x40 ;  /* 0x0000004045047836 */ /* 0x000fe20000000000 */
[----:B0-----:R-:W-:Y:S01]  /*c960*/  LOP3.LUT R3, R181, 0x18, R16, 0xf8, !PT ;  /* 0x00000018b5037812 */ /* 0x001fe200078ef810 */
[----:B------:R-:W-:Y:S01]  /*c970*/  BSSY B1, `(.L_x_2788) ;  /* 0x0000055000017945 */ /* 0x000fe20003800000 */
[----:B------:R-:W-:Y:S02]  /*c980*/  LOP3.LUT P0, RZ, R226, 0x4, RZ, 0xc0, !PT ;  /* 0x00000004e2ff7812 */ /* 0x000fe4000780c0ff */
[----:B----4-:R-:W-:Y:S02]  /*c990*/  CS2R R30, SRZ ;  /* 0x00000000001e7805 */ /* 0x010fe4000001ff00 */
[----:B------:R-:W-:Y:S02]  /*c9a0*/  ISETP.GE.AND P1, PT, R4, R67, PT ;  /* 0x000000430400720c */ /* 0x000fe40003f26270 */
[----:B------:R-:W-:Y:S02]  /*c9b0*/  CS2R R38, SRZ ;  /* 0x0000000000267805 */ /* 0x000fe4000001ff00 */
[----:B------:R-:W-:-:S02]  /*c9c0*/  LOP3.LUT R4, R3, R182, RZ, 0x3c, !PT ;  /* 0x000000b603047212 */ /* 0x000fc400078e3cff */
[----:B------:R-:W-:Y:S02]  /*c9d0*/  CS2R R24, SRZ ;  /* 0x0000000000187805 */ /* 0x000fe4000001ff00 */
[----:B------:R-:W-:Y:S02]  /*c9e0*/  CS2R R12, SRZ ;  /* 0x00000000000c7805 */ /* 0x000fe4000001ff00 */
[----:B--23--:R-:W-:Y:S02]  /*c9f0*/  CS2R R8, SRZ ;  /* 0x0000000000087805 */ /* 0x00cfe4000001ff00 */
        /* <DEDUP_REMOVED lines=21> */
[CC--:B------:R-:W-:Y:S01]  /*cb50*/  @!P4 IADD3 R26, P5, R65.reuse, R20.reuse, RZ ;  /* 0x00000014411ac210 */ /* 0x0c0fe20007fbe0ff */
[----:B------:R-:W-:Y:S01]  /*cb60*/  @!P1 IMAD.SHL.U32 R4, R172, 0x2, RZ ;  /* 0x00000002ac049824 */ /* 0x000fe200078e00ff */
[----:B------:R-:W-:Y:S02]  /*cb70*/  @!P4 IADD3 R20, P6, R62, R20, RZ ;  /* 0x000000143e14c210 */ /* 0x000fe40007fde0ff */
[----:B------:R-:W-:Y:S01]  /*cb80*/  @!P2 SHF.L.U64.HI R81, R174, 0x1, R81 ;  /* 0x00000001ae51a819 */ /* 0x000fe20000010251 */
[--C-:B------:R-:W-:Y:S01]  /*cb90*/  @!P4 IMAD.X R27, R0, 0x1, R74.reuse, P5 ;  /* 0x00000001001bc824 */ /* 0x100fe200028e064a */
[-C--:B------:R-:W-:Y:S01]  /*cba0*/  @!P3 IADD3 R24, P5, R65, R14.reuse, RZ ;  /* 0x0000000e4118b210 */ /* 0x080fe20007fbe0ff */
[----:B------:R-:W-:Y:S01]  /*cbb0*/  @!P4 IMAD.X R21, R63, 0x1, R74, P6 ;  /* 0x000000013f15c824 */ /* 0x000fe200030e064a */
        /* <DEDUP_REMOVED lines=26> */
[----:B------:R-:W-:-:S05]  /*cd60*/  @!P5 IADD3 R62, P6, R62, R31, RZ ;  /* 0x0000001f3e3ed210 */ /* 0x000fca0007fde0ff */
[----:B------:R-:W-:Y:S01]  /*cd70*/  @!P5 IMAD.X R63, R63, 0x1, R30, P6 ;  /* 0x000000013f3fd824 */ /* 0x000fe200030e061e */
        /* <DEDUP_REMOVED lines=10> */
[----:B------:R1:W5:Y:S04]  /*ce20*/  @!P2 LD.E.64 R26, desc[UR60][R12.64] ;  /* 0x0000003c0c1aa980 */ /* 0x000368000c101b00 */
        /* <DEDUP_REMOVED lines=9> */
.L_x_2789:
[----:B------:R-:W-:Y:S05]  /*cec0*/  BSYNC B1 ;  /* 0x0000000000017941 */ /* 0x000fea0003800000 */
.L_x_2788:
[----:B-1----:R-:W-:Y:S01]  /*ced0*/  LEA.HI R4, R205, R205, RZ, 0x1 ;  /* 0x000000cdcd047211 */ /* 0x002fe200078f08ff */
[----:B-----5:R-:W-:Y:S01]  /*cee0*/  IMAD.MOV.U32 R5, RZ, RZ, R20 ;  /* 0x000000ffff057224 */ /* 0x020fe200078e0014 */
[----:B------:R-:W-:Y:S01]  /*cef0*/  VIADDMNMX R67, R67, -R186, 0x80, PT ;  /* 0x0000008043437446 */ /* 0x000fe200038009ba */
[C---:B------:R-:W-:Y:S01]  /*cf00*/  VIADD R6, R3.reuse, 0xc400 ;  /* 0x0000c40003067836 */ /* 0x040fe20000000000 */
[----:B------:R-:W-:Y:S01]  /*cf10*/  LOP3.LUT R4, R4, 0xfffffffe, RZ, 0xc0, !PT ;  /* 0xfffffffe04047812 */ /* 0x000fe200078ec0ff */
[----:B------:R-:W-:Y:S01]  /*cf20*/  VIADD R0, R3, 0xc440 ;  /* 0x0000c44003007836 */ /* 0x000fe20000000000 */
[----:B------:R-:W-:Y:S01]  /*cf30*/  PRMT R90, R5, 0x7610, R90 ;  /* 0x00007610055a7816 */ /* 0x000fe2000000005a */
[----:B------:R-:W-:Y:S01]  /*cf40*/  IMAD.MOV.U32 R5, RZ, RZ, R21 ;  /* 0x000000ffff057224 */ /* 0x000fe200078e0015 */
[----:B------:R-:W-:Y:S01]  /*cf50*/  @P0 IADD3 R0, R6, -0x40, RZ ;  /* 0xffffffc006000810 */ /* 0x000fe20007ffe0ff */
[----:B------:R-:W-:Y:S01]  /*cf60*/  IMAD.IADD R4, R205, 0x1, -R4 ;  /* 0x00000001cd047824 */ /* 0x000fe200078e0a04 */
[----:B------:R-:W-:Y:S01]  /*cf70*/  BSSY B1, `(.L_x_2790) ;  /* 0x000002f000017945 */ /* 0x000fe20003800000 */
[----:B------:R-:W-:Y:S01]  /*cf80*/  IMAD.MOV.U32 R6, RZ, RZ, R30 ;  /* 0x000000ffff067224 */ /* 0x000fe200078e001e */
[----:B------:R-:W-:Y:S01]  /*cf90*/  PRMT R89, R5, 0x7610, R89 ;  /* 0x0000761005597816 */ /* 0x000fe20000000059 */
[----:B------:R-:W-:Y:S01]  /*cfa0*/  IMAD.MOV.U32 R7, RZ, RZ, R31 ;  /* 0x000000ffff077224 */ /* 0x000fe200078e001f */
[----:B------:R-:W-:Y:S01]  /*cfb0*/  SHF.L.U32 R5, R4, 0x1f, RZ ;  /* 0x0000001f04057819 */ /* 0x000fe200000006ff */
        /* <DEDUP_REMOVED lines=36> */
[----:B------:R-:W-:Y:S01]  /*d200*/  ISETP.GE.AND P1, PT, R170, R67, PT ;  /* 0x00000043aa00720c */ /* 0x000fe20003f26270 */
[----:B------:R-:W-:Y:S01]  /*d210*/  IMAD.MOV.U32 R4, RZ, RZ, R10 ;  /* 0x000000ffff047224 */ /* 0x000fe200078e000a */
[----:B------:R-:W-:Y:S01]  /*d220*/  PRMT R75, R7, 0x7610, R75 ;  /* 0x00007610074b7816 */ /* 0x000fe2000000004b */
[----:B------:R-:W-:Y:S01]  /*d230*/  IMAD.MOV.U32 R6, RZ, RZ, R11 ;  /* 0x000000ffff067224 */ /* 0x000fe200078e000b */
[----:B------:R-:W-:Y:S01]  /*d240*/  PRMT R76, R64, 0x7610, R76 ;  /* 0x00007610404c7816 */ /* 0x000fe2000000004c */
[----:B0-----:R-:W-:Y:S08]  /*d250*/  @!P0 BRA `(.L_x_2791) ;  /* 0x0000019c00c08947 */ /* 0x001ff00003800000 */
.L_x_3063:
[----:B------:R-:W-:Y:S05]  /*d260*/  BSYNC B1 ;  /* 0x0000000000017941 */ /* 0x000fea0003800000 */
.L_x_2790:
[----:B------:R-:W-:Y:S01]  /*d270*/  BSSY B1, `(.L_x_2792) ;  /* 0x000012f000017945 */ /* 0x000fe20003800000 */
[----:B------:R-:W-:Y:S02]  /*d280*/  PRMT R64, R4, 0x7610, R64 ;  /* 0x0000761004407816 */ /* 0x000fe40000000040 */
[----:B------:R-:W-:Y:S01]  /*d290*/  PRMT R65, R6, 0x7610, R65 ;  /* 0x0000761006417816 */ /* 0x000fe20000000041 */
        /* <DEDUP_REMOVED lines=11> */
[----:B------:R-:W-:Y:S02]  /*d350*/  SHF.R.U32.HI R111, RZ, 0x10, R61 ;  /* 0x00000010ff6f7819 */ /* 0x000fe4000001163d */
[----:B------:R-:W-:Y:S02]  /*d360*/  SHF.R.U32.HI R112, RZ, 0x10, R59 ;  /* 0x00000010ff707819 */ /* 0x000fe4000001163b */
[----:B------:R-:W-:Y:S02]  /*d370*/  SHF.R.U64 R113, R60, 0x10, R61 ;  /* 0x000000103c717819 */ /* 0x000fe4000000123d */
[----:B------:R-:W-:Y:S02]  /*d380*/  SHF.R.U64 R61, R58, 0x10, R59 ;  /* 0x000000103a3d7819 */ /* 0x000fe4000000123b */
[----:B------:R-:W-:Y:S02]  /*d390*/  PRMT R111, R110, 0x5410, R111 ;  /* 0x000054106e6f7816 */ /* 0x000fe4000000006f */
[----:B------:R-:W-:-:S02]  /*d3a0*/  PRMT R110, R109, 0x5410, R112 ;  /* 0x000054106d6e7816 */ /* 0x000fc40000000070 */
[----:B------:R-:W-:Y:S02]  /*d3b0*/  PRMT R60, R66, 0x5432, R61 ;  /* 0x00005432423c7816 */ /* 0x000fe4000000003d */
[----:B------:R-:W-:Y:S01]  /*d3c0*/  PRMT R58, R70, 0x5432, R113 ;  /* 0x00005432463a7816 */ /* 0x000fe20000000071 */
[C---:B------:R-:W-:Y:S01]  /*d3d0*/  IMAD.U32 R115, R110.reuse, 0x10000, RZ ;  /* 0x000100006e737824 */ /* 0x040fe200078e00ff */
[C---:B------:R-:W-:Y:S01]  /*d3e0*/  LOP3.LUT R114, R111.reuse, 0xffff0000, RZ, 0xc0, !PT ;  /* 0xffff00006f727812 */ /* 0x040fe200078ec0ff */
[----:B------:R-:W-:Y:S01]  /*d3f0*/  IMAD.U32 R113, R111, 0x10000, RZ ;  /* 0x000100006f717824 */ /* 0x000fe200078e00ff */
[----:B------:R-:W-:Y:S02]  /*d400*/  LOP3.LUT R110, R110, 0xffff0000, RZ, 0xc0, !PT ;  /* 0xffff00006e6e7812 */ /* 0x000fe400078ec0ff */
[C---:B0-----:R-:W-:Y:S01]  /*d410*/  LOP3.LUT R61, R6.reuse, 0xffff0000, RZ, 0xc0, !PT ;  /* 0xffff0000063d7812 */ /* 0x041fe200078ec0ff */
[----:B------:R-:W-:Y:S01]  /*d420*/  IMAD.U32 R112, R6, 0x10000, RZ ;  /* 0x0001000006707824 */ /* 0x000fe200078e00ff */
[C---:B------:R-:W-:Y:S01]  /*d430*/  LOP3.LUT R109, R7.reuse, 0xffff0000, RZ, 0xc0, !PT ;  /* 0xffff0000076d7812 */ /* 0x040fe200078ec0ff */
[----:B------:R-:W-:Y:S01]  /*d440*/  IMAD.U32 R59, R7, 0x10000, RZ ;  /* 0x00010000073b7824 */ /* 0x000fe200078e00ff */
[C---:B------:R-:W-:Y:S01]  /*d450*/  LOP3.LUT R7, R4.reuse, 0xffff0000, RZ, 0xc0, !PT ;  /* 0xffff000004077812 */ /* 0x040fe200078ec0ff */
[C---:B------:R-:W-:Y:S01]  /*d460*/  FMUL.FTZ R111, R61.reuse, R115 ;  /* 0x000000733d6f7220 */ /* 0x040fe20000410000 */
[----:B------:R-:W-:Y:S01]  /*d470*/  FMUL.FTZ R116, R61, R113 ;  /* 0x000000713d747220 */ /* 0x000fe20000410000 */
[----:B------:R-:W-:Y:S01]  /*d480*/  IMAD.U32 R6, R4, 0x10000, RZ ;  /* 0x0001000004067824 */ /* 0x000fe200078e00ff */
[C---:B------:R-:W-:Y:S01]  /*d490*/  LOP3.LUT R61, R5.reuse, 0xffff0000, RZ, 0xc0, !PT ;  /* 0xffff0000053d7812 */ /* 0x040fe200078ec0ff */
[----:B------:R-:W-:-:S02]  /*d4a0*/  IMAD.U32 R4, R5, 0x10000, RZ ;  /* 0x0001000005047824 */ /* 0x000fc400078e00ff */
[C---:B------:R-:W-:Y:S01]  /*d4b0*/  FFMA.FTZ R5, R112.reuse, R113, -R111 ;  /* 0x0000007170057223 */ /* 0x040fe2000001086f */
[----:B------:R-:W-:Y:S01]  /*d4c0*/  FFMA.FTZ R112, R112, R115, R116 ;  /* 0x0000007370707223 */ /* 0x000fe20000010074 */
[C---:B------:R-:W-:Y:S01]  /*d4d0*/  FMUL.FTZ R118, R109.reuse, R110 ;  /* 0x0000006e6d767220 */ /* 0x040fe20000410000 */
[-C--:B------:R-:W-:Y:S01]  /*d4e0*/  FMUL.FTZ R116, R109, R114.reuse ;  /* 0x000000726d747220 */ /* 0x080fe20000410000 */
        /* <DEDUP_REMOVED lines=19> */
.L_x_2795:
[----:B------:R-:W-:Y:S05]  /*d620*/  BSYNC B2 ;  /* 0x0000000000027941 */ /* 0x000fea0003800000 */
.L_x_2794:
[----:B------:R-:W-:Y:S04]  /*d630*/  BSSY B2, `(.L_x_2796) ;  /* 0x0000030000027945 */ /* 0x000fe80003800000 */
[----:B------:R-:W-:Y:S05]  /*d640*/  @P1 BRA `(.L_x_2797) ;  /* 0x0000000000b81947 */ /* 0x000fea0003800000 */
[----:B0-----:R-:W0:Y:S01]  /*d650*/  LDS.128 R4, [R0] ;  /* 0x0000000000047984 */ /* 0x001e220000000c00 */
        /* <DEDUP_REMOVED lines=16> */
[C---:B------:R-:W-:Y:S01]  /*d760*/  LOP3.LUT R7, R4.reuse, 0xffff0000, RZ, 0xc0, !PT ;  /* 0xffff000004077812 */ /* 0x040fe200078ec0ff */
[C---:B------:R-:W-:Y:S01]  /*d770*/  FMUL.FTZ R61, R55.reuse, R59 ;  /* 0x0000003b373d7220 */ /* 0x040fe20000410000 */
[----:B------:R-:W-:Y:S01]  /*d780*/  FMUL.FTZ R60, R55, R58 ;  /* 0x0000003a373c7220 */ /* 0x000fe20000410000 */
[C---:B------:R-:W-:Y:S01]  /*d790*/  FMUL.FTZ R55, R57.reuse, R102 ;  /* 0x0000006639377220 */ /* 0x040fe20000410000 */
[----:B------:R-:W-:Y:S01]  /*d7a0*/  FMUL.FTZ R57, R57, R104 ;  /* 0x0000006839397220 */ /* 0x000fe20000410000 */
[----:B------:R-:W-:-:S02]  /*d7b0*/  IMAD.U32 R6, R4, 0x10000, RZ ;  /* 0x0001000004067824 */ /* 0x000fc400078e00ff */
[C---:B------:R-:W-:Y:S01]  /*d7c0*/  FFMA.FTZ R61, R54.reuse, R58, -R61 ;  /* 0x0000003a363d7223 */ /* 0x040fe2000001083d */
[----:B------:R-:W-:Y:S01]  /*d7d0*/  FFMA.FTZ R60, R54, R59, R60 ;  /* 0x0000003b363c7223 */ /* 0x000fe2000001003c */
[C---:B------:R-:W-:Y:S01]  /*d7e0*/  FFMA.FTZ R104, R56.reuse, R104, -R55 ;  /* 0x0000006838687223 */ /* 0x040fe20000010837 */
        /* <DEDUP_REMOVED lines=20> */
.L_x_2797:
[----:B------:R-:W-:Y:S05]  /*d930*/  BSYNC B2 ;  /* 0x0000000000027941 */ /* 0x000fea0003800000 */
.L_x_2796:
        /* <DEDUP_REMOVED lines=18> */
[----:B------:R-:W-:Y:S01]  /*da60*/  IMAD.U32 R52, R7, 0x10000, RZ ;  /* 0x0001000007347824 */ /* 0x000fe200078e00ff */
[----:B------:R-:W-:Y:S01]  /*da70*/  SHF.L.U32 R7, R5, 0x10, RZ ;  /* 0x0000001005077819 */ /* 0x000fe200000006ff */
[C---:B------:R-:W-:Y:S01]  /*da80*/  FMUL.FTZ R56, R51.reuse, R54 ;  /* 0x0000003633387220 */ /* 0x040fe20000410000 */
[----:B------:R-:W-:Y:S01]  /*da90*/  FMUL.FTZ R57, R51, R55 ;  /* 0x0000003733397220 */ /* 0x000fe20000410000 */
[----:B------:R-:W-:Y:S01]  /*daa0*/  FMUL.FTZ R51, R53, R95 ;  /* 0x0000005f35337220 */ /* 0x000fe20000410000 */
[----:B------:R-:W-:-:S02]  /*dab0*/  IMAD.U32 R6, R4, 0x10000, RZ ;  /* 0x0001000004067824 */ /* 0x000fc400078e00ff */
[----:B------:R-:W-:Y:S01]  /*dac0*/  FFMA.FTZ R59, R50, R55, R56 ;  /* 0x00000037323b7223 */ /* 0x000fe20000010038 */
[-C--:B------:R-:W-:Y:S01]  /*dad0*/  FMUL.FTZ R55, R53, R93.reuse ;  /* 0x0000005d35377220 */ /* 0x080fe20000410000 */
[----:B------:R-:W-:Y:S01]  /*dae0*/  FFMA.FTZ R93, R52, R93, -R51 ;  /* 0x0000005d345d7223 */ /* 0x000fe20000010833 */
[----:B------:R-:W-:Y:S01]  /*daf0*/  IMAD.U32 R53, R96, 0x10000, RZ ;  /* 0x0001000060357824 */ /* 0x000fe200078e00ff */
[----:B------:R-:W-:Y:S01]  /*db00*/  LOP3.LUT R4, R4, 0xffff0000, RZ, 0xc0, !PT ;  /* 0xffff000004047812 */ /* 0x000fe200078ec0ff */
[----:B------:R-:W-:Y:S01]  /*db10*/  IMAD.U32 R51, R94, 0x10000, RZ ;  /* 0x000100005e337824 */ /* 0x000fe200078e00ff */
[----:B------:R-:W-:Y:S01]  /*db20*/  LOP3.LUT R5, R5, 0xffff0000, RZ, 0xc0, !PT ;  /* 0xffff000005057812 */ /* 0x000fe200078ec0ff */
[----:B------:R-:W-:Y:S01]  /*db30*/  FFMA.FTZ R54, R50, R54, -R57 ;  /* 0x0000003632367223 */ /* 0x000fe20000010839 */
        /* <DEDUP_REMOVED lines=16> */
.L_x_2799:
[----:B------:R-:W-:Y:S05]  /*dc40*/  BSYNC B2 ;  /* 0x0000000000027941 */ /* 0x000fea0003800000 */
.L_x_2798:
        /* <DEDUP_REMOVED lines=48> */
.L_x_2801:
[----:B------:R-:W-:Y:S05]  /*df50*/  BSYNC B2 ;  /* 0x0000000000027941 */ /* 0x000fea0003800000 */
.L_x_2800:
        /* <DEDUP_REMOVED lines=48> */
.L_x_2803:
[----:B------:R-:W-:Y:S05]  /*e260*/  BSYNC B2 ;  /* 0x0000000000027941 */ /* 0x000fea0003800000 */
.L_x_2802:
[----:B------:R-:W-:Y:S05]  /*e270*/  @P5 BRA `(.L_x_2793) ;  /* 0x0000000000b85947 */ /* 0x000fea0003800000 */
[----:B01234-:R-:W0:Y:S01]  /*e280*/  LDS.128 R4, [R0+0x8000] ;  /* 0x0080000000047984 */ /* 0x01fe220000000c00 */
        /* <DEDUP_REMOVED lines=8> */
[C---:B------:R-:W-:Y:S01]  /*e310*/  IMAD.U32 R42, R73.reuse, 0x10000, RZ ;  /* 0x00010000492a7824 */ /* 0x040fe200078e00ff */
[----:B------:R-:W-:Y:S01]  /*e320*/  LOP3.LUT R73, R73, 0xffff0000, RZ, 0xc0, !PT ;  /* 0xffff000049497812 */ /* 0x000fe200078ec0ff */
[C---:B------:R-:W-:Y:S01]  /*e330*/  IMAD.U32 R43, R66.reuse, 0x10000, RZ ;  /* 0x00010000422b7824 */ /* 0x040fe200078e00ff */
[----:B------:R-:W-:Y:S02]  /*e340*/  LOP3.LUT R66, R66, 0xffff0000, RZ, 0xc0, !PT ;  /* 0xffff000042427812 */ /* 0x000fe400078ec0ff */
[C---:B0-----:R-:W-:Y:S01]  /*e350*/  LOP3.LUT R35, R6.reuse, 0xffff0000, RZ, 0xc0, !PT ;  /* 0xffff000006237812 */ /* 0x041fe200078ec0ff */
[----:B------:R-:W-:Y:S01]  /*e360*/  IMAD.U32 R34, R6, 0x10000, RZ ;  /* 0x0001000006227824 */ /* 0x000fe200078e00ff */
[C---:B------:R-:W-:Y:S01]  /*e370*/  LOP3.LUT R37, R7.reuse, 0xffff0000, RZ, 0xc0, !PT ;  /* 0xffff000007257812 */ /* 0x040fe200078ec0ff */
[----:B------:R-:W-:-:S02]  /*e380*/  IMAD.U32 R36, R7, 0x10000, RZ ;  /* 0x0001000007247824 */ /* 0x000fc400078e00ff */
[C---:B------:R-:W-:Y:S01]  /*e390*/  FMUL.FTZ R46, R35.reuse, R42 ;  /* 0x0000002a232e7220 */ /* 0x040fe20000410000 */
[-C--:B------:R-:W-:Y:S01]  /*e3a0*/  FMUL.FTZ R45, R35, R43.reuse ;  /* 0x0000002b232d7220 */ /* 0x080fe20000410000 */
[C---:B------:R-:W-:Y:S01]  /*e3b0*/  FMUL.FTZ R35, R37.reuse, R66 ;  /* 0x0000004225237220 */ /* 0x040fe20000410000 */
[----:B------:R-:W-:Y:S02]  /*e3c0*/  IMAD.U32 R6, R4, 0x10000, RZ ;  /* 0x0001000004067824 */ /* 0x000fe400078e00ff */
[C---:B------:R-:W-:Y:S01]  /*e3d0*/  FFMA.FTZ R47, R34.reuse, R43, R46 ;  /* 0x0000002b222f7223 */ /* 0x040fe2000001002e */
[-C--:B------:R-:W-:Y:S01]  /*e3e0*/  FMUL.FTZ R43, R37, R73.reuse ;  /* 0x00000049252b7220 */ /* 0x080fe20000410000 */
        /* <DEDUP_REMOVED lines=23> */
.L_x_2793:
[----:B------:R-:W-:Y:S05]  /*e560*/  BSYNC B1 ;  /* 0x0000000000017941 */ /* 0x000fea0003800000 */
.L_x_2792:
        /* <DEDUP_REMOVED lines=58> */
.L_x_2806:
[----:B------:R-:W-:Y:S05]  /*e910*/  BSYNC B1 ;  /* 0x0000000000017941 */ /* 0x000fea0003800000 */
.L_x_2805:
        /* <DEDUP_REMOVED lines=48> */
.L_x_2808:
[----:B------:R-:W-:Y:S05]  /*ec20*/  BSYNC B1 ;  /* 0x0000000000017941 */ /* 0x000fea0003800000 */
.L_x_2807:
        /* <DEDUP_REMOVED lines=24> */
[C---:B------:R-:W-:Y:S01]  /*edb0*/  FFMA.FTZ R35, R20.reuse, R31, R34 ;  /* 0x0000001f14237223 */ /* 0x040fe20000010022 */
[----:B------:R-:W-:Y:S01]  /*edc0*/  FMUL.FTZ R31, R29, R92 ;  /* 0x0000005c1d1f7220 */ /* 0x000fe20000410000 */
        /* <DEDUP_REMOVED lines=22> */
.L_x_2810:
[----:B------:R-:W-:Y:S05]  /*ef30*/  BSYNC B1 ;  /* 0x0000000000017941 */ /* 0x000fea0003800000 */
.L_x_2809:
[----:B------:R-:W-:Y:S04]  /*ef40*/  BSSY B1, `(.L_x_2811) ;  /* 0x0000030000017945 */ /* 0x000fe80003800000 */
[----:B------:R-:W-:Y:S05]  /*ef50*/  @P3 BRA `(.L_x_2812) ;  /* 0x0000000000b83947 */ /* 0x000fea0003800000 */
[----:B012---:R-:W0:Y:S01]  /*ef60*/  LDS.128 R4, [R0+0x6000] ;  /* 0x0060000000047984 */ /* 0x007e220000000c00 */
[----:B------:R-:W-:Y:S02]  /*ef70*/  SHF.R.U64 R26, R26, 0x10, R27 ;  /* 0x000000101a1a7819 */ /* 0x000fe4000000121b */
[----:B------:R-:W-:Y:S02]  /*ef80*/  SHF.R.U64 R20, R24, 0x10, R25 ;  /* 0x0000001018147819 */ /* 0x000fe40000001219 */
[----:B------:R-:W-:Y:S02]  /*ef90*/  SHF.R.U32.HI R27, RZ, 0x10, R27 ;  /* 0x00000010ff1b7819 */ /* 0x000fe4000001161b */
        /* <DEDUP_REMOVED lines=42> */
.L_x_2812:
[----:B------:R-:W-:Y:S05]  /*f240*/  BSYNC B1 ;  /* 0x0000000000017941 */ /* 0x000fea0003800000 */
.L_x_2811:
        /* <DEDUP_REMOVED lines=48> */
.L_x_2814:
[----:B------:R-:W-:Y:S05]  /*f550*/  BSYNC B1 ;  /* 0x0000000000017941 */ /* 0x000fea0003800000 */
.L_x_2813:
        /* <DEDUP_REMOVED lines=48> */
.L_x_2783:
[----:B------:R-:W0:Y:S01]  /*f860*/  LDC R64, c[0x0][0x448] ;  /* 0x00011200ff407b82 */ /* 0x000e220000000800 */
[----:B------:R-:W-:Y:S01]  /*f870*/  IMAD R3, R206, 0x40, R69 ;  /* 0x00000040ce037824 */ /* 0x000fe200078e0245 */
[----:B------:R-:W-:Y:S01]  /*f880*/  ULDC.64 UR4, c[0x0][0x3f8] ;  /* 0x0000fe0000047ab9 */ /* 0x000fe20000000a00 */
[----:B------:R-:W-:Y:S01]  /*f890*/  ULDC.64 UR6, c[0x0][0x408] ;  /* 0x0001020000067ab9 */ /* 0x000fe20000000a00 */
[----:B------:R-:W-:Y:S02]  /*f8a0*/  IMAD.MOV.U32 R4, RZ, RZ, R24 ;  /* 0x000000ffff047224 */ /* 0x000fe400078e0018 */
[----:B------:R-:W-:Y:S02]  /*f8b0*/  IMAD.MOV.U32 R6, RZ, RZ, R140 ;  /* 0x000000ffff067224 */ /* 0x000fe400078e008c */
[----:B------:R-:W-:Y:S01]  /*f8c0*/  IMAD.MOV.U32 R7, RZ, RZ, R29 ;  /* 0x000000ffff077224 */ /* 0x000fe200078e001d */
        /* <DEDUP_REMOVED lines=12> */
[----:B------:R-:W-:-:S04]  /*f990*/  IMAD.WIDE.U32 R6, R3, UR6, R6 ;  /* 0x0000000603067c25 */ /* 0x000fc8000f8e0006 */
[----:B------:R-:W-:Y:S01]  /*f9a0*/  IMAD R61, R3, UR7, R0 ;  /* 0x00000007033d7c24 */ /* 0x000fe2000f8e0200 */
[----:B------:R-:W-:Y:S01]  /*f9b0*/  ULDC.64 UR6, c[0x0][0x400] ;  /* 0x0001000000067ab9 */ /* 0x000fe20000000a00 */
[----:B------:R-:W-:Y:S01]  /*f9c0*/  IMAD.IADD R21, R5, 0x1, R21 ;  /* 0x0000000105157824 */ /* 0x000fe200078e0215 */
[----:B------:R-:W-:Y:S01]  /*f9d0*/  LEA R3, P0, R4, UR4, 0x1 ;  /* 0x0000000404037c11 */ /* 0x000fe2000f8008ff */
[----:B------:R-:W-:Y:S01]  /*f9e0*/  IMAD.IADD R61, R7, 0x1, R61 ;  /* 0x00000001073d7824 */ /* 0x000fe200078e023d */
[----:B------:R-:W-:Y:S01]  /*f9f0*/  LEA R0, P1, R6, UR6, 0x1 ;  /* 0x0000000606007c11 */ /* 0x000fe2000f8208ff */
[----:B------:R-:W-:Y:S01]  /*fa00*/  UMOV UR4, 0xffffffff ;  /* 0xffffffff00047882 */ /* 0x000fe20000000000 */
[----:B------:R-:W-:Y:S02]  /*fa10*/  LEA.HI.X R21, R4, UR5, R21, 0x1, P0 ;  /* 0x0000000504157c11 */ /* 0x000fe400080f0c15 */
[----:B------:R-:W-:Y:S01]  /*fa20*/  LEA.HI.X R61, R6, UR7, R61, 0x1, P1 ;  /* 0x00000007063d7c11 */ /* 0x000fe200088f0c3d */
[----:B------:R-:W-:Y:S08]  /*fa30*/  BRA.DIV UR4, `(.L_x_2815) ;  /* 0x0000017604dc7947 */ /* 0x000ff0000b800000 */
[----:B------:R0:W2:Y:S04]  /*fa40*/  SHFL.IDX PT, R5, R21, RZ, 0x1c1f ;  /* 0x001c1fff15057589 */ /* 0x0000a800000e0000 */
[----:B------:R0:W3:Y:S04]  /*fa50*/  SHFL.IDX PT, R4, R3, RZ, 0x1c1f ;  /* 0x001c1fff03047589 */ /* 0x0000e800000e0000 */
[----:B------:R0:W4:Y:S04]  /*fa60*/  SHFL.IDX PT, R7, R61, RZ, 0x1c1f ;  /* 0x001c1fff3d077589 */ /* 0x00012800000e0000 */
[----:B------:R0:W0:Y:S02]  /*fa70*/  SHFL.IDX PT, R8, R0, RZ, 0x1c1f ;  /* 0x001c1fff00087589 */ /* 0x00002400000e0000 */
.L_x_3069:
        /* <DEDUP_REMOVED lines=11> */
[----:B-1----:R-:W-:Y:S02]  /*fb30*/  CS2R R28, SRZ ;  /* 0x00000000001c7805 */ /* 0x002fe4000001ff00 */
[----:B------:R-:W-:-:S02]  /*fb40*/  CS2R R30, SRZ ;  /* 0x00000000001e7805 */ /* 0x000fc4000001ff00 */
[----:B------:R-:W-:Y:S02]  /*fb50*/  CS2R R24, SRZ ;  /* 0x0000000000187805 */ /* 0x000fe4000001ff00 */
[----:B------:R-:W-:Y:S01]  /*fb60*/  CS2R R26, SRZ ;  /* 0x00000000001a7805 */ /* 0x000fe2000001ff00 */
[----:B------:R-:W-:Y:S06]  /*fb70*/  @P0 BRA `(.L_x_2817) ;  /* 0x0000000000940947 */ /* 0x000fec0003800000 */
[----:B------:R-:W-:Y:S01]  /*fb80*/  ULDC UR4, c[0x0][0x3f4] ;  /* 0x0000fd0000047ab9 */ /* 0x000fe20000000800 */
[----:B---3--:R-:W-:Y:S01]  /*fb90*/  IMAD.MOV.U32 R12, RZ, RZ, R4 ;  /* 0x000000ffff0c7224 */ /* 0x008fe200078e0004 */
[----:B------:R-:W-:Y:S01]  /*fba0*/  ISETP.GE.AND P2, PT, R16, UR4, PT ;  /* 0x0000000410007c0c */ /* 0x000fe2000bf46270 */
[----:B--2---:R-:W-:Y:S01]  /*fbb0*/  IMAD.MOV.U32 R13, RZ, RZ, R5 ;  /* 0x000000ffff0d7224 */ /* 0x004fe200078e0005 */
[----:B------:R-:W-:Y:S02]  /*fbc0*/  ISETP.GE.AND P3, PT, R163, UR4, PT ;  /* 0x00000004a3007c0c */ /* 0x000fe4000bf66270 */
[----:B------:R-:W-:Y:S02]  /*fbd0*/  CS2R R28, SRZ ;  /* 0x00000000001c7805 */ /* 0x000fe4000001ff00 */
[----:B------:R-:W-:Y:S02]  /*fbe0*/  ISETP.GE.AND P4, PT, R164, UR4, PT ;  /* 0x00000004a4007c0c */ /* 0x000fe4000bf86270 */
[----:B------:R-:W-:-:S02]  /*fbf0*/  CS2R R30, SRZ ;  /* 0x00000000001e7805 */ /* 0x000fc4000001ff00 */
[----:B------:R-:W-:Y:S02]  /*fc00*/  CS2R R40, SRZ ;  /* 0x0000000000287805 */ /* 0x000fe4000001ff00 */
[----:B------:R-:W-:Y:S02]  /*fc10*/  CS2R R42, SRZ ;  /* 0x00000000002a7805 */ /* 0x000fe4000001ff00 */
[----:B------:R-:W-:Y:S01]  /*fc20*/  CS2R R26, SRZ ;  /* 0x00000000001a7805 */ /* 0x000fe2000001ff00 */
[C---:B------:R-:W-:Y:S01]  /*fc30*/  @!P2 IMAD.SHL.U32 R9, R16.reuse, 0x2, RZ ;  /* 0x000000021009a824 */ /* 0x040fe200078e00ff */
[----:B------:R-:W-:Y:S01]  /*fc40*/  @!P2 SHF.L.U64.HI R20, R16, 0x1, R17 ;  /* 0x000000011014a819 */ /* 0x000fe20000010211 */
[----:B------:R-:W-:Y:S02]  /*fc50*/  @!P3 IMAD.SHL.U32 R15, R166, 0x8, RZ ;  /* 0x00000008a60fb824 */ /* 0x000fe400078e00ff */
[----:B------:R-:W-:Y:S01]  /*fc60*/  @!P4 IMAD.SHL.U32 R25, R167, 0x8, RZ ;  /* 0x00000008a719c824 */ /* 0x000fe200078e00ff */
[-C--:B------:R-:W-:Y:S01]  /*fc70*/  @!P2 IADD3 R4, P0, R4, R9.reuse, RZ ;  /* 0x000000090404a210 */ /* 0x080fe20007f1e0ff */
[----:B------:R-:W-:Y:S01]  /*fc80*/  @!P3 IMAD.WIDE R10, R15, 0x2, R12 ;  /* 0x000000020f0ab825 */ /* 0x000fe200078e020c */
[----:B0-----:R-:W-:-:S03]  /*fc90*/  @!P2 IADD3 R6, P1, R8, R9, RZ ;  /* 0x000000090806a210 */ /* 0x001fc60007f3e0ff */
[----:B----4-:R-:W-:Y:S01]  /*fca0*/  IMAD.MOV.U32 R9, RZ, RZ, R7 ;  /* 0x000000ffff097224 */ /* 0x010fe200078e0007 */
[----:B------:R-:W-:Y:S01]  /*fcb0*/  CS2R R36, SRZ ;  /* 0x0000000000247805 */ /* 0x000fe2000001ff00 */
[----:B------:R-:W-:Y:S01]  /*fcc0*/  @!P4 IMAD.WIDE R12, R25, 0x2, R12 ;  /* 0x00000002190cc825 */ /* 0x000fe200078e020c */
[----:B------:R-:W-:Y:S02]  /*fcd0*/  CS2R R38, SRZ ;  /* 0x0000000000267805 */ /* 0x000fe4000001ff00 */
[----:B------:R-:W-:Y:S02]  /*fce0*/  CS2R R32, SRZ ;  /* 0x0000000000207805 */ /* 0x000fe4000001ff00 */
[----:B------:R-:W-:Y:S01]  /*fcf0*/  CS2R R34, SRZ ;  /* 0x0000000000227805 */ /* 0x000fe2000001ff00 */
[--C-:B------:R-:W-:Y:S01]  /*fd00*/  @!P3 IMAD.WIDE R14, R15, 0x2, R8.reuse ;  /* 0x000000020f0eb825 */ /* 0x100fe200078e0208 */
[----:B------:R-:W-:Y:S02]  /*fd10*/  CS2R R44, SRZ ;  /* 0x00000000002c7805 */ /* 0x000fe4000001ff00 */
[----:B------:R-:W-:Y:S01]  /*fd20*/  CS2R R46, SRZ ;  /* 0x00000000002e7805 */ /* 0x000fe2000001ff00 */
[----:B------:R1:W5:Y:S01]  /*fd30*/  @!P3 LD.E.128 R28, desc[UR60][R10.64] ;  /* 0x0000003c0a1cb980 */ /* 0x000362000c101d00 */
[----:B------:R-:W-:Y:S01]  /*fd40*/  @!P4 IMAD.WIDE R8, R25, 0x2, R8 ;  /* 0x000000021908c825 */ /* 0x000fe200078e0208 */
[----:B------:R-:W-:-:S02]  /*fd50*/  CS2R R24, SRZ ;  /* 0x0000000000187805 */ /* 0x000fc4000001ff00 */
[----:B------:R1:W5:Y:S01]  /*fd60*/  @!P3 LD.E.128 R40, desc[UR60][R14.64] ;  /* 0x0000003c0e28b980 */ /* 0x000362000c101d00 */
[--C-:B------:R-:W-:Y:S02]  /*fd70*/  @!P2 IMAD.X R5, R5, 0x1, R20.reuse, P0 ;  /* 0x000000010505a824 */ /* 0x100fe400000e0614 */
[----:B------:R-:W-:Y:S01]  /*fd80*/  @!P2 IMAD.X R7, R7, 0x1, R20, P1 ;  /* 0x000000010707a824 */ /* 0x000fe200008e0614 */
[----:B------:R1:W5:Y:S04]  /*fd90*/  @!P4 LD.E.128 R24, desc[UR60][R12.64] ;  /* 0x0000003c0c18c980 */ /* 0x000368000c101d00 */
[----:B------:R1:W5:Y:S04]  /*fda0*/  @!P4 LD.E.128 R36, desc[UR60][R8.64] ;  /* 0x0000003c0824c980 */ /* 0x000368000c101d00 */
[----:B------:R1:W5:Y:S04]  /*fdb0*/  @!P2 LD.E.128 R32, desc[UR60][R4.64] ;  /* 0x0000003c0420a980 */ /* 0x000368000c101d00 */
[----:B------:R1:W5:Y:S02]  /*fdc0*/  @!P2 LD.E.128 R44, desc[UR60][R6.64] ;  /* 0x0000003c062ca980 */ /* 0x000364000c101d00 */
.L_x_2817:
[----:B------:R-:W-:Y:S05]  /*fdd0*/  BSYNC B1 ;  /* 0x0000000000017941 */ /* 0x000fea0003800000 */
.L_x_2816:
[----:B-1-3-5:R-:W-:Y:S01]  /*fde0*/  IMAD.MOV.U32 R4, RZ, RZ, R44 ;  /* 0x000000ffff047224 */ /* 0x02afe200078e002c */
[----:B--2---:R-:W-:Y:S01]  /*fdf0*/  MOV R5, R45 ;  /* 0x0000002d00057202 */ /* 0x004fe20000000f00 */
[----:B------:R-:W-:Y:S01]  /*fe00*/  IMAD.MOV.U32 R6, RZ, RZ, R46 ;  /* 0x000000ffff067224 */ /* 0x000fe200078e002e */
[----:B------:R-:W-:Y:S01]  /*fe10*/  UMOV UR4, 0xffffffff ;  /* 0xffffffff00047882 */ /* 0x000fe20000000000 */
        /* <DEDUP_REMOVED lines=43> */
[----:B------:R-:W-:Y:S02]  /*100d0*/  CS2R R4, SRZ ;  /* 0x0000000000047805 */ /* 0x000fe4000001ff00 */
[----:B------:R-:W-:Y:S02]  /*100e0*/  PRMT R90, R6, 0x7610, R90 ;  /* 0x00007610065a7816 */ /* 0x000fe4000000005a */
[----:B------:R-:W-:Y:S01]  /*100f0*/  PRMT R91, R7, 0x7610, R91 ;  /* 0x00007610075b7816 */ /* 0x000fe2000000005b */
[----:B------:R-:W-:Y:S06]  /*10100*/  BRA.DIV UR4, `(.L_x_2818) ;  /* 0x00000172049c7947 */ /* 0x000fec000b800000 */
[----:B0-----:R-:W0:Y:S04]  /*10110*/  SHFL.IDX PT, R21, R21, 0x1, 0x1c1f ;  /* 0x003c1f0015157f89 */ /* 0x001e2800000e0000 */
[----:B------:R1:W2:Y:S04]  /*10120*/  SHFL.IDX PT, R20, R3, 0x1, 0x1c1f ;  /* 0x003c1f0003147f89 */ /* 0x0002a800000e0000 */
[----:B------:R-:W3:Y:S04]  /*10130*/  SHFL.IDX PT, R61, R61, 0x1, 0x1c1f ;  /* 0x003c1f003d3d7f89 */ /* 0x000ee800000e0000 */
[----:B-1----:R-:W4:Y:S02]  /*10140*/  SHFL.IDX PT, R0, R0, 0x1, 0x1c1f ;  /* 0x003c1f0000007f89 */ /* 0x002f2400000e0000 */
.L_x_3075:
        /* <DEDUP_REMOVED lines=16> */
[----:B--2---:R-:W-:Y:S01]  /*10250*/  IMAD.MOV.U32 R6, RZ, RZ, R20 ;  /* 0x000000ffff067224 */ /* 0x004fe200078e0014 */
[----:B------:R-:W-:Y:S01]  /*10260*/  ISETP.GE.AND P3, PT, R163, UR4, PT ;  /* 0x00000004a3007c0c */ /* 0x000fe2000bf66270 */
[----:B0-----:R-:W-:Y:S01]  /*10270*/  IMAD.MOV.U32 R7, RZ, RZ, R21 ;  /* 0x000000ffff077224 */ /* 0x001fe200078e0015 */
[----:B------:R-:W-:Y:S01]  /*10280*/  ISETP.GE.AND P4, PT, R164, UR4, PT ;  /* 0x00000004a4007c0c */ /* 0x000fe2000bf86270 */
[----:B----4-:R-:W-:Y:S01]  /*10290*/  IMAD.MOV.U32 R8, RZ, RZ, R0 ;  /* 0x000000ffff087224 */ /* 0x010fe200078e0000 */
[----:B------:R-:W-:Y:S01]  /*102a0*/  ISETP.GE.AND P2, PT, R16, UR4, PT ;  /* 0x0000000410007c0c */ /* 0x000fe2000bf46270 */
[----:B---3--:R-:W-:Y:S01]  /*102b0*/  IMAD.MOV.U32 R9, RZ, RZ, R61 ;  /* 0x000000ffff097224 */ /* 0x008fe200078e003d */
[----:B------:R-:W-:Y:S02]  /*102c0*/  CS2R R52, SRZ ;  /* 0x0000000000347805 */ /* 0x000fe4000001ff00 */
[----:B------:R-:W-:-:S02]  /*102d0*/  CS2R R54, SRZ ;  /* 0x0000000000367805 */ /* 0x000fc4000001ff00 */
[----:B------:R-:W-:Y:S02]  /*102e0*/  CS2R R10, SRZ ;  /* 0x00000000000a7805 */ /* 0x000fe4000001ff00 */
[----:B------:R-:W-:Y:S02]  /*102f0*/  CS2R R56, SRZ ;  /* 0x0000000000387805 */ /* 0x000fe4000001ff00 */
[----:B------:R-:W-:Y:S01]  /*10300*/  CS2R R58, SRZ ;  /* 0x00000000003a7805 */ /* 0x000fe2000001ff00 */
[----:B------:R-:W-:Y:S02]  /*10310*/  @!P3 IMAD.SHL.U32 R13, R166, 0x8, RZ ;  /* 0x00000008a60db824 */ /* 0x000fe400078e00ff */
[----:B------:R-:W-:Y:S02]  /*10320*/  @!P4 IMAD.SHL.U32 R63, R167, 0x8, RZ ;  /* 0x00000008a73fc824 */ /* 0x000fe400078e00ff */
[----:B------:R-:W-:Y:S02]  /*10330*/  @!P2 IMAD.SHL.U32 R3, R16, 0x2, RZ ;  /* 0x000000021003a824 */ /* 0x000fe400078e00ff */
[----:B------:R-:W-:-:S03]  /*10340*/  @!P3 IMAD.WIDE R4, R13, 0x2, R6 ;  /* 0x000000020d04b825 */ /* 0x000fc600078e0206 */
[-C--:B------:R-:W-:Y:S01]  /*10350*/  @!P2 IADD3 R60, P1, R0, R3.reuse, RZ ;  /* 0x00000003003ca210 */ /* 0x080fe20007f3e0ff */
[----:B------:R-:W-:Y:S01]  /*10360*/  @!P4 IMAD.WIDE R6, R63, 0x2, R6 ;  /* 0x000000023f06c825 */ /* 0x000fe200078e0206 */
[----:B------:R-:W-:Y:S01]  /*10370*/  @!P2 IADD3 R20, P0, R20, R3, RZ ;  /* 0x000000031414a210 */ /* 0x000fe20007f1e0ff */
[----:B------:R0:W5:Y:S01]  /*10380*/  @!P3 LD.E.128 R52, desc[UR60][R4.64] ;  /* 0x0000003c0434b980 */ /* 0x000162000c101d00 */
[----:B------:R-:W-:Y:S01]  /*10390*/  @!P2 SHF.L.U64.HI R0, R16, 0x1, R17 ;  /* 0x000000011000a819 */ /* 0x000fe20000010211 */
[--C-:B------:R-:W-:Y:S01]  /*103a0*/  @!P3 IMAD.WIDE R12, R13, 0x2, R8.reuse ;  /* 0x000000020d0cb825 */ /* 0x100fe200078e0208 */
[----:B------:R-:W-:Y:S01]  /*103b0*/  CS2R R14, SRZ ;  /* 0x00000000000e7805 */ /* 0x000fe2000001ff00 */
[----:B------:R1:W5:Y:S02]  /*103c0*/  @!P4 LD.E.128 R56, desc[UR60][R6.64] ;  /* 0x0000003c0638c980 */ /* 0x000364000c101d00 */
[----:B------:R-:W-:Y:S01]  /*103d0*/  @!P4 IMAD.WIDE R62, R63, 0x2, R8 ;  /* 0x000000023f3ec825 */ /* 0x000fe200078e0208 */
[----:B------:R-:W-:-:S02]  /*103e0*/  CS2R R8, SRZ ;  /* 0x0000000000087805 */ /* 0x000fc4000001ff00 */
[----:B------:R-:W-:Y:S02]  /*103f0*/  CS2R R48, SRZ ;  /* 0x0000000000307805 */ /* 0x000fe4000001ff00 */
[----:B------:R-:W-:Y:S02]  /*10400*/  CS2R R50, SRZ ;  /* 0x0000000000327805 */ /* 0x000fe4000001ff00 */
[----:B0-----:R-:W-:Y:S01]  /*10410*/  CS2R R4, SRZ ;  /* 0x0000000000047805 */ /* 0x001fe2000001ff00 */
[--C-:B------:R-:W-:Y:S01]  /*10420*/  @!P2 IMAD.X R21, R21, 0x1, R0.reuse, P0 ;  /* 0x000000011515a824 */ /* 0x100fe200000e0600 */
[----:B------:R0:W5:Y:S01]  /*10430*/  @!P3 LD.E.128 R8, desc[UR60][R12.64] ;  /* 0x0000003c0c08b980 */ /* 0x000162000c101d00 */
[----:B-1----:R-:W-:Y:S01]  /*10440*/  CS2R R6, SRZ ;  /* 0x0000000000067805 */ /* 0x002fe2000001ff00 */
[----:B------:R-:W-:Y:S02]  /*10450*/  @!P2 IMAD.X R61, R61, 0x1, R0, P1 ;  /* 0x000000013d3da824 */ /* 0x000fe400008e0600 */
[----:B------:R1:W5:Y:S04]  /*10460*/  @!P2 LD.E.128 R48, desc[UR60][R20.64] ;  /* 0x0000003c1430a980 */ /* 0x000368000c101d00 */
[----:B------:R1:W5:Y:S01]  /*10470*/  @!P2 LD.E.128 R4, desc[UR60][R60.64] ;  /* 0x0000003c3c04a980 */ /* 0x000362000c101d00 */
[----:B0-----:R-:W-:-:S06]  /*10480*/  CS2R R12, SRZ ;  /* 0x00000000000c7805 */ /* 0x001fcc000001ff00 */
[----:B------:R1:W5:Y:S02]  /*10490*/  @!P4 LD.E.128 R12, desc[UR60][R62.64] ;  /* 0x0000003c3e0cc980 */ /* 0x000364000c101d00 */
.L_x_2820:
[----:B------:R-:W-:Y:S05]  /*104a0*/  BSYNC B1 ;  /* 0x0000000000017941 */ /* 0x000fea0003800000 */
.L_x_2819:
[----:B----4-:R-:W-:Y:S01]  /*104b0*/  LEA.HI R0, R205, R205, RZ, 0x1 ;  /* 0x000000cdcd007211 */ /* 0x010fe200078f08ff */
[----:B-----5:R-:W-:Y:S01]  /*104c0*/  IMAD.MOV.U32 R3, RZ, RZ, R4 ;  /* 0x000000ffff037224 */ /* 0x020fe200078e0004 */
[----:B-1----:R-:W-:Y:S01]  /*104d0*/  MOV R60, R48 ;  /* 0x00000030003c7202 */ /* 0x002fe20000000f00 */
[----:B------:R-:W-:Y:S01]  /*104e0*/  IMAD.MOV.U32 R62, RZ, RZ, R49 ;  /* 0x000000ffff3e7224 */ /* 0x000fe200078e0031 */
[----:B------:R-:W-:Y:S01]  /*104f0*/  LOP3.LUT R0, R0, 0xfffffffe, RZ, 0xc0, !PT ;  /* 0xfffffffe00007812 */ /* 0x000fe200078ec0ff */
[----:B------:R-:W-:Y:S01]  /*10500*/  IMAD.MOV.U32 R63, RZ, RZ, R50 ;  /* 0x000000ffff3f7224 */ /* 0x000fe200078e0032 */
[----:B------:R-:W-:Y:S01]  /*10510*/  PRMT R94, R3, 0x7610, R94 ;  /* 0x00007610035e7816 */ /* 0x000fe2000000005e */
[----:B------:R-:W-:Y:S01]  /*10520*/  IMAD.MOV.U32 R3, RZ, RZ, R6 ;  /* 0x000000ffff037224 */ /* 0x000fe200078e0006 */
[----:B------:R-:W-:Y:S01]  /*10530*/  PRMT R98, R60, 0x7610, R98 ;  /* 0x000076103c627816 */ /* 0x000fe20000000062 */
[----:B------:R-:W-:Y:S01]  /*10540*/  IMAD.IADD R0, R205, 0x1, -R0 ;  /* 0x00000001cd007824 */ /* 0x000fe200078e0a00 */
[----:B------:R-:W-:Y:S01]  /*10550*/  PRMT R99, R62, 0x7610, R99 ;  /* 0x000076103e637816 */ /* 0x000fe20000000063 */
[----:B--2---:R-:W-:Y:S01]  /*10560*/  IMAD.MOV.U32 R20, RZ, RZ, R5 ;  /* 0x000000ffff147224 */ /* 0x004fe200078e0005 */
[----:B------:R-:W-:Y:S01]  /*10570*/  PRMT R96, R3, 0x7610, R96 ;  /* 0x0000761003607816 */ /* 0x000fe20000000060 */
[----:B------:R-:W-:Y:S01]  /*10580*/  IMAD.MOV.U32 R3, RZ, RZ, R8 ;  /* 0x000000ffff037224 */ /* 0x000fe200078e0008 */
[----:B---3--:R-:W-:Y:S01]  /*10590*/  SHF.L.U32 R61, R0, 0x1f, RZ ;  /* 0x0000001f003d7819 */ /* 0x008fe200000006ff */
[----:B------:R-:W-:Y:S01]  /*105a0*/  IMAD.MOV.U32 R0, RZ, RZ, R11 ;  /* 0x000000ffff007224 */ /* 0x000fe200078e000b */
[----:B------:R-:W-:Y:S01]  /*105b0*/  PRMT R100, R63, 0x7610, R100 ;  /* 0x000076103f647816 */ /* 0x000fe20000000064 */
[----:B0-----:R-:W-:Y:S01]  /*105c0*/  IMAD.MOV.U32 R21, RZ, RZ, R7 ;  /* 0x000000ffff157224 */ /* 0x001fe200078e0007 */
        /* <DEDUP_REMOVED lines=17> */
[----:B------:R-:W-:Y:S01]  /*106e0*/  VIADDMNMX R3, R64, -R186, 0x80, PT ;  /* 0x0000008040037446 */ /* 0x000fe200038009ba */
        /* <DEDUP_REMOVED lines=17> */
.L_x_3076:
[----:B------:R-:W-:Y:S05]  /*10800*/  BSYNC B1 ;  /* 0x0000000000017941 */ /* 0x000fea0003800000 */
.L_x_2821:
        /* <DEDUP_REMOVED lines=24> */
[----:B------:R-:W-:Y:S02]  /*10990*/  SHF.R.U64 R115, R34, 0x10, R35 ;  /* 0x0000001022737819 */ /* 0x000fe40000001223 */
[----:B------:R-:W-:Y:S02]  /*109a0*/  IADD3 R93, R63, R62, R183 ;  /* 0x0000003e3f5d7210 */ /* 0x000fe40007ffe0b7 */
[----:B------:R-:W0:Y:S01]  /*109b0*/  LDS.128 R60, [R92+0xc400] ;  /* 0x00c400005c3c7984 */ /* 0x000e220000000c00 */
[----:B------:R-:W-:Y:S02]  /*109c0*/  PRMT R113, R113, 0x5410, R110 ;  /* 0x0000541071717816 */ /* 0x000fe4000000006e */
[----:B------:R-:W-:Y:S01]  /*109d0*/  IMAD R93, R93, 0x2, R2 ;  /* 0x000000025d5d7824 */ /* 0x000fe200078e0202 */
[----:B------:R-:W-:-:S02]  /*109e0*/  SHF.R.U32.HI R32, RZ, 0x10, R33 ;  /* 0x00000010ff207819 */ /* 0x000fc40000011621 */
[----:B------:R-:W-:Y:S01]  /*109f0*/  SHF.R.U32.HI R34, RZ, 0x10, R45 ;  /* 0x00000010ff227819 */ /* 0x000fe2000001162d */
[----:B------:R-:W-:Y:S01]  /*10a00*/  IMAD.U32 R121, R113, 0x10000, RZ ;  /* 0x0001000071797824 */ /* 0x000fe200078e00ff */
[----:B------:R-:W1:Y:S01]  /*10a10*/  LDS.128 R64, [R93+0xc400] ;  /* 0x00c400005d407984 */ /* 0x000e620000000c00 */
[--C-:B------:R-:W-:Y:S02]  /*10a20*/  SHF.R.U64 R44, R46, 0x10, R47.reuse ;  /* 0x000000102e2c7819 */ /* 0x100fe4000000122f */
[----:B------:R-:W-:Y:S02]  /*10a30*/  SHF.R.U32.HI R33, RZ, 0x10, R47 ;  /* 0x00000010ff217819 */ /* 0x000fe4000001162f */
[----:B------:R-:W-:Y:S02]  /*10a40*/  PRMT R47, R78, 0x5432, R117 ;  /* 0x000054324e2f7816 */ /* 0x000fe40000000075 */
[----:B------:R-:W-:Y:S02]  /*10a50*/  PRMT R34, R73, 0x5432, R34 ;  /* 0x0000543249227816 */ /* 0x000fe40000000022 */
[----:B------:R-:W-:Y:S01]  /*10a60*/  SHF.R.U32.HI R111, RZ, 0x10, R35 ;  /* 0x00000010ff6f7819 */ /* 0x000fe20000011623 */
[----:B------:R-:W-:Y:S01]  /*10a70*/  IMAD.U32 R119, R47, 0x10000, RZ ;  /* 0x000100002f777824 */ /* 0x000fe200078e00ff */
[----:B------:R-:W-:Y:S01]  /*10a80*/  PRMT R32, R77, 0x5432, R32 ;  /* 0x000054324d207816 */ /* 0x000fe20000000020 */
[----:B------:R-:W-:Y:S01]  /*10a90*/  IMAD.U32 R120, R34, 0x10000, RZ ;  /* 0x0001000022787824 */ /* 0x000fe200078e00ff */
[----:B------:R-:W-:-:S02]  /*10aa0*/  PRMT R35, R76, 0x5432, R115 ;  /* 0x000054324c237816 */ /* 0x000fc40000000073 */
[----:B------:R-:W-:Y:S01]  /*10ab0*/  PRMT R33, R70, 0x5432, R33 ;  /* 0x0000543246217816 */ /* 0x000fe20000000021 */
[----:B------:R-:W-:Y:S01]  /*10ac0*/  IMAD.U32 R122, R32, 0x10000, RZ ;  /* 0x00010000207a7824 */ /* 0x000fe200078e00ff */
[----:B------:R-:W-:Y:S02]  /*10ad0*/  PRMT R45, R74, 0x5432, R111 ;  /* 0x000054324a2d7816 */ /* 0x000fe4000000006f */
        /* <DEDUP_REMOVED lines=16> */
[C---:B------:R-:W-:Y:S01]  /*10be0*/  IMAD.U32 R118, R67.reuse, 0x10000, RZ ;  /* 0x0001000043767824 */ /* 0x040fe200078e00ff */
[----:B------:R-:W-:Y:S01]  /*10bf0*/  LOP3.LUT R66, R67, 0xffff0000, RZ, 0xc0, !PT ;  /* 0xffff000043427812 */ /* 0x000fe200078ec0ff */
[-C--:B------:R-:W-:Y:S01]  /*10c00*/  FMUL.FTZ R125, R116, R119.reuse ;  /* 0x00000077747d7220 */ /* 0x080fe20000410000 */
[----:B------:R-:W-:Y:S01]  /*10c10*/  FFMA.FTZ R67, R114, R119, -R123 ;  /* 0x0000007772437223 */ /* 0x000fe2000001087b */
[----:B------:R-:W-:Y:S01]  /*10c20*/  FMUL.FTZ R123, R117, R120 ;  /* 0x00000078757b7220 */ /* 0x000fe20000410000 */
[----:B------:R-:W-:-:S02]  /*10c30*/  IMAD.U32 R119, R33, 0x10000, RZ ;  /* 0x0001000021777824 */ /* 0x000fc400078e00ff */
[----:B------:R-:W-:Y:S01]  /*10c40*/  FFMA.FTZ R116, R114, R121, R125 ;  /* 0x0000007972747223 */ /* 0x000fe2000001007d */
[----:B------:R-:W-:Y:S02]  /*10c50*/  IMAD.U32 R121, R45, 0x10000, RZ ;  /* 0x000100002d797824 */ /* 0x000fe400078e00ff */
[-C--:B------:R-:W-:Y:S01]  /*10c60*/  FMUL.FTZ R125, R117, R122.reuse ;  /* 0x0000007a757d7220 */ /* 0x080fe20000410000 */
[----:B------:R-:W-:Y:S01]  /*10c70*/  FFMA.FTZ R114, R112, R122, -R123 ;  /* 0x0000007a70727223 */ /* 0x000fe2000001087b */
[C---:B------:R-:W-:Y:S01]  /*10c80*/  FMUL.FTZ R122, R118.reuse, R119 ;  /* 0x00000077767a7220 */ /* 0x040fe20000410000 */
[----:B------:R-:W-:Y:S01]  /*10c90*/  LOP3.LUT R117, R113, 0xffff0000, RZ, 0xc0, !PT ;  /* 0xffff000071757812 */ /* 0x000fe200078ec0ff */
[-C--:B------:R-:W-:Y:S01]  /*10ca0*/  FMUL.FTZ R118, R118, R121.reuse ;  /* 0x0000007976767220 */ /* 0x080fe20000410000 */
[----:B------:R-:W-:Y:S01]  /*10cb0*/  FFMA.FTZ R113, R112, R120, R125 ;  /* 0x0000007870717223 */ /* 0x000fe2000001007d */
[----:B------:R-:W-:Y:S01]  /*10cc0*/  FFMA.FTZ R112, R111, R121, -R122 ;  /* 0x000000796f707223 */ /* 0x000fe2000001087a */
[----:B------:R-:W-:Y:S01]  /*10cd0*/  LOP3.LUT R121, R47, 0xffff0000, RZ, 0xc0, !PT ;  /* 0xffff00002f797812 */ /* 0x000fe200078ec0ff */
[----:B------:R-:W-:Y:S01]  /*10ce0*/  FFMA.FTZ R47, R111, R119, R118 ;  /* 0x000000776f2f7223 */ /* 0x000fe20000010076 */
[----:B------:R-:W-:Y:S01]  /*10cf0*/  FMUL.FTZ R119, R62, R117 ;  /* 0x000000753e777220 */ /* 0x000fe20000410000 */
[----:B------:R-:W-:Y:S01]  /*10d00*/  LOP3.LUT R111, R34, 0xffff0000, RZ, 0xc0, !PT ;  /* 0xffff0000226f7812 */ /* 0x000fe200078ec0ff */
[----:B------:R-:W-:Y:S01]  /*10d10*/  IMAD.U32 R34, R44, 0x10000, RZ ;  /* 0x000100002c227824 */ /* 0x000fe200078e00ff */
[----:B------:R-:W-:Y:S01]  /*10d20*/  LOP3.LUT R118, R32, 0xffff0000, RZ, 0xc0, !PT ;  /* 0xffff000020767812 */ /* 0x000fe200078ec0ff */
[-C--:B------:R-:W-:Y:S01]  /*10d30*/  FFMA.FTZ R32, R46, R121.reuse, -R119 ;  /* 0x000000792e207223 */ /* 0x080fe20000010877 */
[----:B------:R-:W-:Y:S01]  /*10d40*/  FMUL.FTZ R123, R62, R121 ;  /* 0x000000793e7b7220 */ /* 0x000fe20000410000 */
[----:B------:R-:W-:Y:S01]  /*10d50*/  FMUL.FTZ R119, R115, R111 ;  /* 0x0000006f73777220 */ /* 0x000fe20000410000 */
[----:B------:R-:W-:-:S02]  /*10d60*/  IMAD.U32 R62, R35, 0x10000, RZ ;  /* 0x00010000233e7824 */ /* 0x000fc400078e00ff */
[-C--:B------:R-:W-:Y:S01]  /*10d70*/  FMUL.FTZ R120, R115, R118.reuse ;  /* 0x0000007673787220 */ /* 0x080fe20000410000 */
[----:B------:R-:W-:Y:S01]  /*10d80*/  FFMA.FTZ R117, R46, R117, R123 ;  /* 0x000000752e757223 */ /* 0x000fe2000001007b */
[----:B------:R-:W-:Y:S01]  /*10d90*/  FFMA.FTZ R115, R110, R118, -R119 ;  /* 0x000000766e737223 */ /* 0x000fe20000010877 */
[C---:B------:R-:W-:Y:S01]  /*10da0*/  FMUL.FTZ R46, R65.reuse, R34 ;  /* 0x00000022412e7220 */ /* 0x040fe20000410000 */
[-C--:B------:R-:W-:Y:S01]  /*10db0*/  FMUL.FTZ R118, R65, R62.reuse ;  /* 0x0000003e41767220 */ /* 0x080fe20000410000 */
[----:B------:R-:W-:Y:S01]  /*10dc0*/  LOP3.LUT R65, R44, 0xffff0000, RZ, 0xc0, !PT ;  /* 0xffff00002c417812 */ /* 0x000fe200078ec0ff */
[----:B------:R-:W-:Y:S01]  /*10dd0*/  FFMA.FTZ R110, R110, R111, R120 ;  /* 0x0000006f6e6e7223 */ /* 0x000fe20000010078 */
[----:B------:R-:W-:Y:S01]  /*10de0*/  LOP3.LUT R33, R33, 0xffff0000, RZ, 0xc0, !PT ;  /* 0xffff000021217812 */ /* 0x000fe200078ec0ff */
[----:B------:R-:W-:Y:S01]  /*10df0*/  FFMA.FTZ R46, R61, R62, -R46 ;  /* 0x0000003e3d2e7223 */ /* 0x000fe2000001082e */
[----:B------:R-:W-:Y:S01]  /*10e00*/  LOP3.LUT R35, R35, 0xffff0000, RZ, 0xc0, !PT ;  /* 0xffff000023237812 */ /* 0x000fe200078ec0ff */
[----:B------:R-:W-:Y:S01]  /*10e10*/  FFMA.FTZ R118, R61, R34, R118 ;  /* 0x000000223d767223 */ /* 0x000fe20000010076 */
[----:B------:R-:W-:Y:S01]  /*10e20*/  LOP3.LUT R45, R45, 0xffff0000, RZ, 0xc0, !PT ;  /* 0xffff00002d2d7812 */ /* 0x000fe200078ec0ff */
[----:B------:R-:W-:Y:S01]  /*10e30*/  FMUL.FTZ R61, R64, R65 ;  /* 0x00000041403d7220 */ /* 0x000fe20000410000 */
[----:B------:R-:W-:Y:S01]  /*10e40*/  FMUL.FTZ R34, R66, R33 ;  /* 0x0000002142227220 */ /* 0x000fe20000410000 */
[----:B------:R-:W-:Y:S01]  /*10e50*/  FMUL.FTZ R64, R64, R35 ;  /* 0x0000002340407220 */ /* 0x000fe20000410000 */
[----:B------:R-:W-:Y:S01]  /*10e60*/  F2FP.BF16.F32.PACK_AB R32, R32, R67 ;  /* 0x000000432020723e */ /* 0x000fe200000010ff */
[----:B------:R-:W-:Y:S01]  /*10e70*/  FMUL.FTZ R66, R66, R45 ;  /* 0x0000002d42427220 */ /* 0x000fe20000410000 */
        /* <DEDUP_REMOVED lines=9> */
[----:B------:R1:W-:Y:S01]  /*10f10*/  STS.128 [R92+0xc400], R32 ;  /* 0x00c400205c007388 */ /* 0x0003e20000000c00 */
[----:B------:R-:W-:Y:S02]  /*10f20*/  F2FP.BF16.F32.PACK_AB R46, R65, R118 ;  /* 0x00000076412e723e */ /* 0x000fe400000010ff */
[----:B------:R-:W-:-:S05]  /*10f30*/  F2FP.BF16.F32.PACK_AB R47, R66, R47 ;  /* 0x0000002f422f723e */ /* 0x000fca00000010ff */
[----:B------:R1:W-:Y:S02]  /*10f40*/  STS.128 [R93+0xc400], R44 ;  /* 0x00c4002c5d007388 */ /* 0x0003e40000000c00 */
.L_x_2826:
[----:B------:R-:W-:Y:S05]  /*10f50*/  BSYNC B2 ;  /* 0x0000000000027941 */ /* 0x000fea0003800000 */
.L_x_2825:
[----:B------:R-:W-:Y:S04]  /*10f60*/  BSSY B2, `(.L_x_2827) ;  /* 0x0000069000027945 */ /* 0x000fe80003800000 */
[----:B------:R-:W-:Y:S05]  /*10f70*/  @P1 BRA `(.L_x_2828) ;  /* 0x00000004009c1947 */ /* 0x000fea0003800000 */
[----:B-1----:R-:W2:Y:S01]  /*10f80*/  LDL R93, [R1+0x44] ;  /* 0x00004400015d7983 */ /* 0x002ea20000100800 */
[----:B------:R-:W-:Y:S02]  /*10f90*/  LEA.HI R32, R75, R166, RZ, 0x1d ;  /* 0x000000a64b207211 */ /* 0x000fe400078fe8ff */
        /* <DEDUP_REMOVED lines=20> */
[----:B------:R-:W-:-:S02]  /*110e0*/  SHF.R.U32.HI R42, RZ, 0x10, R43 ;  /* 0x00000010ff2a7819 */ /* 0x000fc4000001162b */
[----:B------:R-:W-:Y:S01]  /*110f0*/  PRMT R106, R106, 0x5410, R63 ;  /* 0x000054106a6a7816 */ /* 0x000fe2000000003f */
[----:B------:R-:W-:Y:S01]  /*11100*/  IMAD.U32 R63, R102, 0x10000, RZ ;  /* 0x00010000663f7824 */ /* 0x000fe200078e00ff */
[----:B------:R-:W-:Y:S02]  /*11110*/  PRMT R103, R103, 0x5410, R40 ;  /* 0x0000541067677816 */ /* 0x000fe40000000028 */
[----:B------:R-:W-:Y:S01]  /*11120*/  PRMT R109, R109, 0x5410, R30 ;  /* 0x000054106d6d7816 */ /* 0x000fe2000000001e */
[----:B------:R-:W-:Y:S01]  /*11130*/  IMAD.U32 R62, R106, 0x10000, RZ ;  /* 0x000100006a3e7824 */ /* 0x000fe200078e00ff */
[----:B------:R-:W-:Y:S02]  /*11140*/  PRMT R108, R108, 0x5410, R61 ;  /* 0x000054106c6c7816 */ /* 0x000fe4000000003d */
[----:B------:R-:W-:Y:S02]  /*11150*/  PRMT R105, R105, 0x5410, R42 ;  /* 0x0000541069697816 */ /* 0x000fe4000000002a */
[----:B------:R-:W-:-:S02]  /*11160*/  SHF.L.U32 R64, R103, 0x10, RZ ;  /* 0x0000001067407819 */ /* 0x000fc400000006ff */
[----:B------:R-:W-:Y:S01]  /*11170*/  LOP3.LUT R102, R102, 0xffff0000, RZ, 0xc0, !PT ;  /* 0xffff000066667812 */ /* 0x000fe200078ec0ff */
[----:B------:R-:W-:Y:S01]  /*11180*/  IMAD.U32 R66, R105, 0x10000, RZ ;  /* 0x0001000069427824 */ /* 0x000fe200078e00ff */
[----:B------:R-:W-:Y:S02]  /*11190*/  LOP3.LUT R106, R106, 0xffff0000, RZ, 0xc0, !PT ;  /* 0xffff00006a6a7812 */ /* 0x000fe400078ec0ff */
[----:B------:R-:W-:Y:S02]  /*111a0*/  LOP3.LUT R103, R103, 0xffff0000, RZ, 0xc0, !PT ;  /* 0xffff000067677812 */ /* 0x000fe400078ec0ff */
[----:B------:R-:W-:Y:S01]  /*111b0*/  LOP3.LUT R105, R105, 0xffff0000, RZ, 0xc0, !PT ;  /* 0xffff000069697812 */ /* 0x000fe200078ec0ff */
[----:B0-----:R-:W-:Y:S01]  /*111c0*/  IMAD.U32 R41, R45, 0x10000, RZ ;  /* 0x000100002d297824 */ /* 0x001fe200078e00ff */
[----:B------:R-:W-:Y:S02]  /*111d0*/  LOP3.LUT R61, R44, 0xffff0000, RZ, 0xc0, !PT ;  /* 0xffff00002c3d7812 */ /* 0x000fe400078ec0ff */
[----:B------:R-:W-:Y:S01]  /*111e0*/  LOP3.LUT R31, R46, 0xffff0000, RZ, 0xc0, !PT ;  /* 0xffff00002e1f7812 */ /* 0x000fe200078ec0ff */
        /* <DEDUP_REMOVED lines=9> */
[----:B------:R-:W-:Y:S01]  /*11280*/  FMUL.FTZ R65, R35, R63 ;  /* 0x0000003f23417220 */ /* 0x000fe20000410000 */
[----:B------:R-:W-:Y:S01]  /*11290*/  IMAD.U32 R42, R33, 0x10000, RZ ;  /* 0x00010000212a7824 */ /* 0x000fe200078e00ff */
[----:B------:R-:W-:Y:S01]  /*112a0*/  LOP3.LUT R44, R45, 0xffff0000, RZ, 0xc0, !PT ;  /* 0xffff00002d2c7812 */ /* 0x000fe200078ec0ff */
[----:B------:R-:W-:Y:S01]  /*112b0*/  IMAD.U32 R33, R46, 0x10000, RZ ;  /* 0x000100002e217824 */ /* 0x000fe200078e00ff */
[C---:B------:R-:W-:Y:S01]  /*112c0*/  LOP3.LUT R46, R47.reuse, 0xffff0000, RZ, 0xc0, !PT ;  /* 0xffff00002f2e7812 */ /* 0x040fe200078ec0ff */
[----:B------:R-:W-:-:S02]  /*112d0*/  IMAD.U32 R45, R47, 0x10000, RZ ;  /* 0x000100002f2d7824 */ /* 0x000fc400078e00ff */
[-C--:B------:R-:W-:Y:S01]  /*112e0*/  FMUL.FTZ R67, R35, R62.reuse ;  /* 0x0000003e23437220 */ /* 0x080fe20000410000 */
[C---:B------:R-:W-:Y:S01]  /*112f0*/  FFMA.FTZ R35, R40.reuse, R62, -R65 ;  /* 0x0000003e28237223 */ /* 0x040fe20000010841 */
[----:B------:R-:W-:Y:S02]  /*11300*/  IMAD.U32 R47, R107, 0x10000, RZ ;  /* 0x000100006b2f7824 */ /* 0x000fe400078e00ff */
[----:B------:R-:W-:Y:S01]  /*11310*/  FMUL.FTZ R65, R41, R64 ;  /* 0x0000004029417220 */ /* 0x000fe20000410000 */
[----:B------:R-:W-:Y:S02]  /*11320*/  IMAD.U32 R62, R109, 0x10000, RZ ;  /* 0x000100006d3e7824 */ /* 0x000fe400078e00ff */
[----:B------:R-:W-:Y:S01]  /*11330*/  FFMA.FTZ R40, R40, R63, R67 ;  /* 0x0000003f28287223 */ /* 0x000fe20000010043 */
[-C--:B------:R-:W-:Y:S01]  /*11340*/  FMUL.FTZ R63, R41, R47.reuse ;  /* 0x0000002f293f7220 */ /* 0x080fe20000410000 */
[C---:B------:R-:W-:Y:S01]  /*11350*/  FFMA.FTZ R41, R42.reuse, R47, -R65 ;  /* 0x0000002f2a297223 */ /* 0x040fe20000010841 */
[C---:B------:R-:W-:Y:S01]  /*11360*/  FMUL.FTZ R92, R45.reuse, R66 ;  /* 0x000000422d5c7220 */ /* 0x040fe20000410000 */
[----:B------:R-:W-:Y:S01]  /*11370*/  FMUL.FTZ R47, R45, R62 ;  /* 0x0000003e2d2f7220 */ /* 0x000fe20000410000 */
[----:B------:R-:W-:Y:S01]  /*11380*/  FFMA.FTZ R45, R42, R64, R63 ;  /* 0x000000402a2d7223 */ /* 0x000fe2000001003f */
[----:B------:R-:W-:Y:S01]  /*11390*/  LOP3.LUT R107, R107, 0xffff0000, RZ, 0xc0, !PT ;  /* 0xffff00006b6b7812 */ /* 0x000fe200078ec0ff */
[C---:B------:R-:W-:Y:S01]  /*113a0*/  FFMA.FTZ R42, R43.reuse, R62, -R92 ;  /* 0x0000003e2b2a7223 */ /* 0x040fe2000001085c */
[----:B------:R-:W-:Y:S01]  /*113b0*/  FFMA.FTZ R43, R43, R66, R47 ;  /* 0x000000422b2b7223 */ /* 0x000fe2000001002f */
[C---:B------:R-:W-:Y:S01]  /*113c0*/  FMUL.FTZ R47, R61.reuse, R102 ;  /* 0x000000663d2f7220 */ /* 0x040fe20000410000 */
[-C--:B------:R-:W-:Y:S01]  /*113d0*/  FMUL.FTZ R61, R61, R106.reuse ;  /* 0x0000006a3d3d7220 */ /* 0x080fe20000410000 */
[C---:B------:R-:W-:Y:S01]  /*113e0*/  IMAD.U32 R64, R104.reuse, 0x10000, RZ ;  /* 0x0001000068407824 */ /* 0x040fe200078e00ff */
[----:B------:R-:W-:Y:S01]  /*113f0*/  LOP3.LUT R104, R104, 0xffff0000, RZ, 0xc0, !PT ;  /* 0xffff000068687812 */ /* 0x000fe200078ec0ff */
[----:B------:R-:W-:Y:S01]  /*11400*/  FFMA.FTZ R106, R30, R106, -R47 ;  /* 0x0000006a1e6a7223 */ /* 0x000fe2000001082f */
[C---:B------:R-:W-:Y:S01]  /*11410*/  FMUL.FTZ R47, R44.reuse, R103 ;  /* 0x000000672c2f7220 */ /* 0x040fe20000410000 */
[----:B------:R-:W-:Y:S01]  /*11420*/  FMUL.FTZ R44, R44, R107 ;  /* 0x0000006b2c2c7220 */ /* 0x000fe20000410000 */
[----:B------:R-:W-:-:S02]  /*11430*/  IMAD.U32 R62, R108, 0x10000, RZ ;  /* 0x000100006c3e7824 */ /* 0x000fc400078e00ff */
[----:B------:R-:W-:Y:S01]  /*11440*/  FFMA.FTZ R61, R30, R102, R61 ;  /* 0x000000661e3d7223 */ /* 0x000fe2000001003d */
[C---:B------:R-:W-:Y:S01]  /*11450*/  FFMA.FTZ R30, R32.reuse, R107, -R47 ;  /* 0x0000006b201e7223 */ /* 0x040fe2000001082f */
[----:B------:R-:W-:Y:S01]  /*11460*/  FFMA.FTZ R44, R32, R103, R44 ;  /* 0x00000067202c7223 */ /* 0x000fe2000001002c */
[C---:B------:R-:W-:Y:S01]  /*11470*/  FMUL.FTZ R66, R33.reuse, R64 ;  /* 0x0000004021427220 */ /* 0x040fe20000410000 */
[-C--:B------:R-:W-:Y:S01]  /*11480*/  FMUL.FTZ R32, R33, R62.reuse ;  /* 0x0000003e21207220 */ /* 0x080fe20000410000 */
[----:B------:R-:W-:Y:S01]  /*11490*/  LOP3.LUT R108, R108, 0xffff0000, RZ, 0xc0, !PT ;  /* 0xffff00006c6c7812 */ /* 0x000fe200078ec0ff */
[C---:B------:R-:W-:Y:S01]  /*114a0*/  FMUL.FTZ R63, R46.reuse, R105 ;  /* 0x000000692e3f7220 */ /* 0x040fe20000410000 */
[----:B------:R-:W-:Y:S01]  /*114b0*/  LOP3.LUT R109, R109, 0xffff0000, RZ, 0xc0, !PT ;  /* 0xffff00006d6d7812 */ /* 0x000fe200078ec0ff */
[C---:B------:R-:W-:Y:S01]  /*114c0*/  FFMA.FTZ R66, R29.reuse, R62, -R66 ;  /* 0x0000003e1d427223 */ /* 0x040fe20000010842 */
[----:B------:R-:W-:Y:S01]  /*114d0*/  FFMA.FTZ R64, R29, R64, R32 ;  /* 0x000000401d407223 */ /* 0x000fe20000010020 */
[C---:B------:R-:W-:Y:S01]  /*114e0*/  FMUL.FTZ R29, R31.reuse, R104 ;  /* 0x000000681f1d7220 */ /* 0x040fe20000410000 */
[-C--:B------:R-:W-:Y:S01]  /*114f0*/  FMUL.FTZ R33, R31, R108.reuse ;  /* 0x0000006c1f217220 */ /* 0x080fe20000410000 */
[-C--:B------:R-:W-:Y:S01]  /*11500*/  FMUL.FTZ R46, R46, R109.reuse ;  /* 0x0000006d2e2e7220 */ /* 0x080fe20000410000 */
[----:B------:R-:W-:Y:S01]  /*11510*/  FFMA.FTZ R63, R34, R109, -R63 ;  /* 0x0000006d223f7223 */ /* 0x000fe2000001083f */
        /* <DEDUP_REMOVED lines=13> */
.L_x_2828:
[----:B------:R-:W-:Y:S05]  /*115f0*/  BSYNC B2 ;  /* 0x0000000000027941 */ /* 0x000fea0003800000 */
.L_x_2827:
[----:B------:R-:W-:Y:S05]  /*11600*/  @P2 BRA `(.L_x_2824) ;  /* 0x00000004009c2947 */ /* 0x000fea0003800000 */
[----:B-1----:R-:W3:Y:S01]  /*11610*/  LDL R47, [R1+0x3c] ;  /* 0x00003c00012f7983 */ /* 0x002ee20000100800 */
[----:B------:R-:W-:Y:S02]  /*11620*/  LEA.HI R75, R75, R167, RZ, 0x1d ;  /* 0x000000a74b4b7211 */ /* 0x000fe400078fe8ff */
[----:B------:R-:W-:Y:S02]  /*11630*/  SHF.R.U64 R41, R24, 0x10, R25 ;  /* 0x0000001018297819 */ /* 0x000fe40000001219 */
[----:B--2---:R-:W-:Y:S01]  /*11640*/  SHF.R.S32.HI R30, RZ, 0x1f, R75 ;  /* 0x0000001fff1e7819 */ /* 0x004fe2000001144b */
        /* <DEDUP_REMOVED lines=11> */
[----:B------:R-:W-:Y:S02]  /*11700*/  PRMT R87, R87, 0x5410, R26 ;  /* 0x0000541057577816 */ /* 0x000fe4000000001a */
[----:B------:R-:W-:Y:S01]  /*11710*/  SHF.R.U32.HI R37, RZ, 0x10, R37 ;  /* 0x00000010ff257819 */ /* 0x000fe20000011625 */
[----:B------:R-:W-:Y:S01]  /*11720*/  IMAD R40, R33, 0x2, R2 ;  /* 0x0000000221287824 */ /* 0x000fe200078e0202 */
[----:B------:R-:W-:Y:S02]  /*11730*/  PRMT R88, R88, 0x5410, R41 ;  /* 0x0000541058587816 */ /* 0x000fe40000000029 */
[----:B------:R-:W-:Y:S01]  /*11740*/  PRMT R91, R91, 0x5410, R42 ;  /* 0x000054105b5b7816 */ /* 0x000fe2000000002a */
[----:B------:R-:W-:Y:S01]  /*11750*/  IMAD.U32 R42, R87, 0x10000, RZ ;  /* 0x00010000572a7824 */ /* 0x000fe200078e00ff */
[----:B------:R-:W1:Y:S01]  /*11760*/  LDS.128 R32, [R40+0xc400] ;  /* 0x00c4000028207984 */ /* 0x000e620000000c00 */
[----:B------:R-:W-:Y:S01]  /*11770*/  SHF.R.U64 R24, R38, 0x10, R39 ;  /* 0x0000001026187819 */ /* 0x000fe20000001227 */
[----:B------:R-:W-:Y:S01]  /*11780*/  IMAD.U32 R41, R88, 0x10000, RZ ;  /* 0x0001000058297824 */ /* 0x000fe200078e00ff */
[----:B------:R-:W-:-:S02]  /*11790*/  PRMT R86, R86, 0x5410, R37 ;  /* 0x0000541056567816 */ /* 0x000fc40000000025 */
[----:B------:R-:W-:Y:S02]  /*117a0*/  SHF.R.U32.HI R39, RZ, 0x10, R39 ;  /* 0x00000010ff277819 */ /* 0x000fe40000011627 */
[----:B------:R-:W-:Y:S01]  /*117b0*/  PRMT R89, R89, 0x5410, R44 ;  /* 0x0000541059597816 */ /* 0x000fe2000000002c */
[----:B------:R-:W-:Y:S01]  /*117c0*/  IMAD.U32 R43, R86, 0x10000, RZ ;  /* 0x00010000562b7824 */ /* 0x000fe200078e00ff */
[----:B------:R-:W-:Y:S02]  /*117d0*/  PRMT R84, R84, 0x5410, R39 ;  /* 0x0000541054547816 */ /* 0x000fe40000000027 */
[----:B------:R-:W-:Y:S02]  /*117e0*/  PRMT R90, R90, 0x5410, R25 ;  /* 0x000054105a5a7816 */ /* 0x000fe40000000019 */
[----:B------:R-:W-:Y:S02]  /*117f0*/  PRMT R85, R85, 0x5410, R24 ;  /* 0x0000541055557816 */ /* 0x000fe40000000018 */
[----:B------:R-:W-:-:S02]  /*11800*/  LOP3.LUT R87, R87, 0xffff0000, RZ, 0xc0, !PT ;  /* 0xffff000057577812 */ /* 0x000fc400078ec0ff */
[----:B------:R-:W-:Y:S02]  /*11810*/  LOP3.LUT R88, R88, 0xffff0000, RZ, 0xc0, !PT ;  /* 0xffff000058587812 */ /* 0x000fe400078ec0ff */
[----:B------:R-:W-:Y:S01]  /*11820*/  LOP3.LUT R86, R86, 0xffff0000, RZ, 0xc0, !PT ;  /* 0xffff000056567812 */ /* 0x000fe200078ec0ff */
[----:B-1----:R-:W-:Y:S02]  /*11830*/  IMAD.U32 R26, R32, 0x10000, RZ ;  /* 0x00010000201a7824 */ /* 0x002fe400078e00ff */
[----:B------:R-:W-:Y:S02]  /*11840*/  IMAD.U32 R38, R33, 0x10000, RZ ;  /* 0x0001000021267824 */ /* 0x000fe400078e00ff */
[C---:B------:R-:W-:Y:S01]  /*11850*/  FMUL.FTZ R44, R26.reuse, R42 ;  /* 0x0000002a1a2c7220 */ /* 0x040fe20000410000 */
[----:B------:R-:W-:Y:S01]  /*11860*/  FMUL.FTZ R46, R26, R41 ;  /* 0x000000291a2e7220 */ /* 0x000fe20000410000 */
[----:B------:R-:W-:Y:S01]  /*11870*/  FMUL.FTZ R45, R38, R43 ;  /* 0x0000002b262d7220 */ /* 0x000fe20000410000 */
[C---:B------:R-:W-:Y:S01]  /*11880*/  IMAD.U32 R39, R35.reuse, 0x10000, RZ ;  /* 0x0001000023277824 */ /* 0x040fe200078e00ff */
[----:B------:R-:W-:Y:S01]  /*11890*/  LOP3.LUT R35, R35, 0xffff0000, RZ, 0xc0, !PT ;  /* 0xffff000023237812 */ /* 0x000fe200078ec0ff */
[----:B---3--:R-:W1:Y:S02]  /*118a0*/  LDS.128 R28, [R47] ;  /* 0x000000002f1c7984 */ /* 0x008e640000000c00 */
[----:B-1----:R-:W-:Y:S01]  /*118b0*/  IMAD.U32 R27, R28, 0x10000, RZ ;  /* 0x000100001c1b7824 */ /* 0x002fe200078e00ff */
[----:B------:R-:W-:Y:S01]  /*118c0*/  LOP3.LUT R24, R30, 0xffff0000, RZ, 0xc0, !PT ;  /* 0xffff00001e187812 */ /* 0x000fe200078ec0ff */
[----:B------:R-:W-:Y:S01]  /*118d0*/  IMAD.U32 R36, R29, 0x10000, RZ ;  /* 0x000100001d247824 */ /* 0x000fe200078e00ff */
[----:B------:R-:W-:Y:S01]  /*118e0*/  LOP3.LUT R28, R28, 0xffff0000, RZ, 0xc0, !PT ;  /* 0xffff00001c1c7812 */ /* 0x000fe200078ec0ff */
[----:B------:R-:W-:Y:S01]  /*118f0*/  FFMA.FTZ R26, R27, R41, -R44 ;  /* 0x000000291b1a7223 */ /* 0x000fe2000001082c */
[----:B------:R-:W-:-:S02]  /*11900*/  IMAD.U32 R41, R89, 0x10000, RZ ;  /* 0x0001000059297824 */ /* 0x000fc400078e00ff */
[----:B------:R-:W-:Y:S01]  /*11910*/  FFMA.FTZ R46, R27, R42, R46 ;  /* 0x0000002a1b2e7223 */ /* 0x000fe2000001002e */
[----:B------:R-:W-:Y:S01]  /*11920*/  IMAD.U32 R25, R30, 0x10000, RZ ;  /* 0x000100001e197824 */ /* 0x000fe200078e00ff */
[C---:B------:R-:W-:Y:S01]  /*11930*/  LOP3.LUT R30, R31.reuse, 0xffff0000, RZ, 0xc0, !PT ;  /* 0xffff00001f1e7812 */ /* 0x040fe200078ec0ff */
[----:B------:R-:W-:Y:S01]  /*11940*/  IMAD.U32 R37, R31, 0x10000, RZ ;  /* 0x000100001f257824 */ /* 0x000fe200078e00ff */
[----:B------:R-:W-:Y:S01]  /*11950*/  LOP3.LUT R31, R32, 0xffff0000, RZ, 0xc0, !PT ;  /* 0xffff0000201f7812 */ /* 0x000fe200078ec0ff */
[----:B------:R-:W-:Y:S02]  /*11960*/  IMAD.U32 R44, R84, 0x10000, RZ ;  /* 0x00010000542c7824 */ /* 0x000fe400078e00ff */
[-C--:B------:R-:W-:Y:S01]  /*11970*/  FMUL.FTZ R27, R38, R41.reuse ;  /* 0x00000029261b7220 */ /* 0x080fe20000410000 */
[----:B------:R-:W-:Y:S02]  /*11980*/  IMAD.U32 R42, R91, 0x10000, RZ ;  /* 0x000100005b2a7824 */ /* 0x000fe400078e00ff */
[C---:B------:R-:W-:Y:S01]  /*11990*/  FFMA.FTZ R45, R36.reuse, R41, -R45 ;  /* 0x00000029242d7223 */ /* 0x040fe2000001082d */
[C---:B------:R-:W-:Y:S01]  /*119a0*/  FMUL.FTZ R38, R39.reuse, R44 ;  /* 0x0000002c27267220 */ /* 0x040fe20000410000 */
[----:B------:R-:W-:Y:S01]  /*119b0*/  FFMA.FTZ R43, R36, R43, R27 ;  /* 0x0000002b242b7223 */ /* 0x000fe2000001001b */
[-C--:B------:R-:W-:Y:S01]  /*119c0*/  FMUL.FTZ R41, R39, R42.reuse ;  /* 0x0000002a27297220 */ /* 0x080fe20000410000 */
[----:B------:R-:W-:Y:S01]  /*119d0*/  LOP3.LUT R32, R33, 0xffff0000, RZ, 0xc0, !PT ;  /* 0xffff000021207812 */ /* 0x000fe200078ec0ff */
[----:B------:R-:W-:Y:S01]  /*119e0*/  FMUL.FTZ R27, R31, R87 ;  /* 0x000000571f1b7220 */ /* 0x000fe20000410000 */
[----:B------:R-:W-:Y:S01]  /*119f0*/  LOP3.LUT R89, R89, 0xffff0000, RZ, 0xc0, !PT ;  /* 0xffff000059597812 */ /* 0x000fe200078ec0ff */
[C---:B------:R-:W-:Y:S01]  /*11a00*/  FFMA.FTZ R39, R37.reuse, R42, -R38 ;  /* 0x0000002a25277223 */ /* 0x040fe20000010826 */
[----:B------:R-:W-:Y:S01]  /*11a10*/  FFMA.FTZ R41, R37, R44, R41 ;  /* 0x0000002c25297223 */ /* 0x000fe20000010029 */
[-C--:B------:R-:W-:Y:S01]  /*11a20*/  FMUL.FTZ R37, R31, R88.reuse ;  /* 0x000000581f257220 */ /* 0x080fe20000410000 */
[----:B------:R-:W-:Y:S01]  /*11a30*/  LOP3.LUT R29, R29, 0xffff0000, RZ, 0xc0, !PT ;  /* 0xffff00001d1d7812 */ /* 0x000fe200078ec0ff */
[----:B------:R-:W-:Y:S01]  /*11a40*/  FFMA.FTZ R31, R28, R88, -R27 ;  /* 0x000000581c1f7223 */ /* 0x000fe2000001081b */
[----:B------:R-:W-:-:S02]  /*11a50*/  IMAD.U32 R33, R34, 0x10000, RZ ;  /* 0x0001000022217824 */ /* 0x000fc400078e00ff */
[C---:B------:R-:W-:Y:S01]  /*11a60*/  FMUL.FTZ R27, R32.reuse, R89 ;  /* 0x00000059201b7220 */ /* 0x040fe20000410000 */
[----:B------:R-:W-:Y:S02]  /*11a70*/  IMAD.U32 R38, R85, 0x10000, RZ ;  /* 0x0001000055267824 */ /* 0x000fe400078e00ff */
[----:B------:R-:W-:Y:S01]  /*11a80*/  FMUL.FTZ R42, R32, R86 ;  /* 0x00000056202a7220 */ /* 0x000fe20000410000 */
[----:B------:R-:W-:Y:S02]  /*11a90*/  IMAD.U32 R36, R90, 0x10000, RZ ;  /* 0x000100005a247824 */ /* 0x000fe400078e00ff */
[----:B------:R-:W-:Y:S01]  /*11aa0*/  FFMA.FTZ R37, R28, R87, R37 ;  /* 0x000000571c257223 */ /* 0x000fe20000010025 */
[----:B------:R-:W-:Y:S01]  /*11ab0*/  LOP3.LUT R34, R34, 0xffff0000, RZ, 0xc0, !PT ;  /* 0xffff000022227812 */ /* 0x000fe200078ec0ff */
[----:B------:R-:W-:Y:S01]  /*11ac0*/  FMUL.FTZ R28, R33, R38 ;  /* 0x00000026211c7220 */ /* 0x000fe20000410000 */
[----:B------:R-:W-:Y:S01]  /*11ad0*/  FFMA.FTZ R86, R29, R86, R27 ;  /* 0x000000561d567223 */ /* 0x000fe2000001001b */
[-C--:B------:R-:W-:Y:S01]  /*11ae0*/  FMUL.FTZ R32, R33, R36.reuse ;  /* 0x0000002421207220 */ /* 0x080fe20000410000 */
[----:B------:R-:W-:Y:S01]  /*11af0*/  LOP3.LUT R85, R85, 0xffff0000, RZ, 0xc0, !PT ;  /* 0xffff000055557812 */ /* 0x000fe200078ec0ff */
[C---:B------:R-:W-:Y:S01]  /*11b00*/  FFMA.FTZ R36, R25.reuse, R36, -R28 ;  /* 0x0000002419247223 */ /* 0x040fe2000001081c */
[----:B------:R-:W-:Y:S01]  /*11b10*/  LOP3.LUT R27, R90, 0xffff0000, RZ, 0xc0, !PT ;  /* 0xffff00005a1b7812 */ /* 0x000fe200078ec0ff */
[----:B------:R-:W-:Y:S01]  /*11b20*/  FFMA.FTZ R32, R25, R38, R32 ;  /* 0x0000002619207223 */ /* 0x000fe20000010020 */
[----:B------:R-:W-:Y:S01]  /*11b30*/  LOP3.LUT R84, R84, 0xffff0000, RZ, 0xc0, !PT ;  /* 0xffff000054547812 */ /* 0x000fe200078ec0ff */
[C---:B------:R-:W-:Y:S01]  /*11b40*/  FMUL.FTZ R25, R34.reuse, R85 ;  /* 0x0000005522197220 */ /* 0x040fe20000410000 */
[----:B------:R-:W-:Y:S01]  /*11b50*/  LOP3.LUT R91, R91, 0xffff0000, RZ, 0xc0, !PT ;  /* 0xffff00005b5b7812 */ /* 0x000fe200078ec0ff */
[----:B------:R-:W-:Y:S01]  /*11b60*/  FFMA.FTZ R42, R29, R89, -R42 ;  /* 0x000000591d2a7223 */ /* 0x000fe2000001082a */
[-C--:B------:R-:W-:Y:S01]  /*11b70*/  FMUL.FTZ R34, R34, R27.reuse ;  /* 0x0000001b22227220 */ /* 0x080fe20000410000 */
[C---:B------:R-:W-:Y:S01]  /*11b80*/  FMUL.FTZ R29, R35.reuse, R84 ;  /* 0x00000054231d7220 */ /* 0x040fe20000410000 */
[C---:B------:R-:W-:Y:S01]  /*11b90*/  FFMA.FTZ R27, R24.reuse, R27, -R25 ;  /* 0x0000001b181b7223 */ /* 0x040fe20000010819 */
[----:B------:R-:W-:Y:S01]  /*11ba0*/  FMUL.FTZ R35, R35, R91 ;  /* 0x0000005b23237220 */ /* 0x000fe20000410000 */
[----:B------:R-:W-:Y:S01]  /*11bb0*/  FFMA.FTZ R85, R24, R85, R34 ;  /* 0x0000005518557223 */ /* 0x000fe20000010022 */
[C---:B------:R-:W-:Y:S01]  /*11bc0*/  FFMA.FTZ R34, R30.reuse, R91, -R29 ;  /* 0x0000005b1e227223 */ /* 0x040fe2000001081d */
[----:B------:R-:W-:Y:S01]  /*11bd0*/  F2FP.BF16.F32.PACK_AB R24, R31, R26 ;  /* 0x0000001a1f18723e */ /* 0x000fe200000010ff */
        /* <DEDUP_REMOVED lines=10> */
.L_x_2824:
[----:B------:R-:W-:Y:S05]  /*11c80*/  BSYNC B1 ;  /* 0x0000000000017941 */ /* 0x000fea0003800000 */
.L_x_2823:
[----:B---3--:R-:W-:-:S05]  /*11c90*/  VIADD R24, R170, 0x40 ;  /* 0x00000040aa187836 */ /* 0x008fca0000000000 */
[----:B------:R-:W-:-:S13]  /*11ca0*/  ISETP.GE.AND P0, PT, R24, R3, PT ;  /* 0x000000031800720c */ /* 0x000fda0003f06270 */
[----:B------:R-:W-:Y:S05]  /*11cb0*/  @P0 BRA `(.L_x_2804) ;  /* 0x0000001400040947 */ /* 0x000fea0003800000 */
[----:B------:R-:W3:Y:S01]  /*11cc0*/  LDC R3, c[0x0][0x3f4] ;  /* 0x0000fd00ff037b82 */ /* 0x000ee20000000800 */
[----:B------:R-:W-:Y:S01]  /*11cd0*/  BSSY B1, `(.L_x_2829) ;  /* 0x000006d000017945 */ /* 0x000fe20003800000 */
[----:B-1----:R-:W-:Y:S02]  /*11ce0*/  SHF.R.U32.HI R44, RZ, 0x3, R177 ;  /* 0x00000003ff2c7819 */ /* 0x002fe400000116b1 */
[-C--:B---3--:R-:W-:Y:S02]  /*11cf0*/  ISETP.GE.AND P0, PT, R16, R3.reuse, PT ;  /* 0x000000031000720c */ /* 0x088fe40003f06270 */
[-C--:B------:R-:W-:Y:S02]  /*11d00*/  ISETP.GE.AND P1, PT, R163, R3.reuse, PT ;  /* 0x00000003a300720c */ /* 0x080fe40003f26270 */
[----:B------:R-:W-:-:S09]  /*11d10*/  ISETP.GE.AND P2, PT, R164, R3, PT ;  /* 0x00000003a400720c */ /* 0x000fd20003f46270 */
[----:B------:R-:W-:Y:S05]  /*11d20*/  @P0 BRA `(.L_x_2830) ;  /* 0x00000004009c0947 */ /* 0x000fea0003800000 */
[----:B------:R-:W3:Y:S01]  /*11d30*/  LDL R42, [R1+0x40] ;  /* 0x00004000012a7983 */ /* 0x000ee20000100800 */
[----:B------:R-:W-:Y:S02]  /*11d40*/  LEA.HI R24, R3, R206, RZ, 0x1d ;  /* 0x000000ce03187211 */ /* 0x000fe400078fe8ff */
[--C-:B--2---:R-:W-:Y:S02]  /*11d50*/  SHF.R.U64 R33, R4, 0x10, R5.reuse ;  /* 0x0000001004217819 */ /* 0x104fe40000001205 */
        /* <DEDUP_REMOVED lines=15> */
[----:B------:R-:W-:Y:S01]  /*11e50*/  PRMT R96, R96, 0x5410, R5 ;  /* 0x0000541060607816 */ /* 0x000fe20000000005 */
[----:B------:R-:W-:Y:S01]  /*11e60*/  IMAD.U32 R38, R94, 0x10000, RZ ;  /* 0x000100005e267824 */ /* 0x000fe200078e00ff */
[----:B------:R-:W-:Y:S01]  /*11e70*/  PRMT R97, R97, 0x5410, R6 ;  /* 0x0000541061617816 */ /* 0x000fe20000000006 */
[----:B------:R-:W-:Y:S01]  /*11e80*/  IMAD.U32 R39, R95, 0x10000, RZ ;  /* 0x000100005f277824 */ /* 0x000fe200078e00ff */
[----:B------:R-:W1:Y:S01]  /*11e90*/  LDS.128 R28, [R32+0xc400] ;  /* 0x00c40000201c7984 */ /* 0x000e620000000c00 */
[----:B------:R-:W-:Y:S02]  /*11ea0*/  PRMT R98, R98, 0x5410, R37 ;  /* 0x0000541062627816 */ /* 0x000fe40000000025 */
[----:B------:R-:W-:-:S02]  /*11eb0*/  SHF.R.U32.HI R48, RZ, 0x10, R49 ;  /* 0x00000010ff307819 */ /* 0x000fc40000011631 */
[--C-:B------:R-:W-:Y:S01]  /*11ec0*/  SHF.R.U64 R35, R50, 0x10, R51.reuse ;  /* 0x0000001032237819 */ /* 0x100fe20000001233 */
[----:B------:R-:W-:Y:S01]  /*11ed0*/  IMAD.U32 R37, R98, 0x10000, RZ ;  /* 0x0001000062257824 */ /* 0x000fe200078e00ff */
[----:B------:R-:W-:Y:S02]  /*11ee0*/  PRMT R99, R99, 0x5410, R48 ;  /* 0x0000541063637816 */ /* 0x000fe40000000030 */
[----:B------:R-:W-:Y:S02]  /*11ef0*/  SHF.R.U32.HI R50, RZ, 0x10, R51 ;  /* 0x00000010ff327819 */ /* 0x000fe40000011633 */
[----:B------:R-:W-:Y:S02]  /*11f00*/  LOP3.LUT R94, R94, 0xffff0000, RZ, 0xc0, !PT ;  /* 0xffff00005e5e7812 */ /* 0x000fe400078ec0ff */
[----:B------:R-:W-:Y:S02]  /*11f10*/  PRMT R101, R101, 0x5410, R50 ;  /* 0x0000541065657816 */ /* 0x000fe40000000032 */
[----:B------:R-:W-:-:S02]  /*11f20*/  LOP3.LUT R98, R98, 0xffff0000, RZ, 0xc0, !PT ;  /* 0xffff000062627812 */ /* 0x000fc400078ec0ff */
[----:B------:R-:W-:Y:S02]  /*11f30*/  LOP3.LUT R95, R95, 0xffff0000, RZ, 0xc0, !PT ;  /* 0xffff00005f5f7812 */ /* 0x000fe400078ec0ff */
[----:B------:R-:W-:Y:S01]  /*11f40*/  PRMT R100, R100, 0x5410, R35 ;  /* 0x0000541064647816 */ /* 0x000fe20000000023 */
        /* <DEDUP_REMOVED lines=25> */
[----:B------:R-:W-:Y:S01]  /*120e0*/  FMUL.FTZ R47, R34, R27 ;  /* 0x0000001b222f7220 */ /* 0x000fe20000410000 */
[----:B------:R-:W-:Y:S02]  /*120f0*/  IMAD.U32 R4, R101, 0x10000, RZ ;  /* 0x0001000065047824 */ /* 0x000fe400078e00ff */
[----:B------:R-:W-:Y:S01]  /*12100*/  FMUL.FTZ R34, R36, R37 ;  /* 0x0000002524227220 */ /* 0x000fe20000410000 */
[C---:B------:R-:W-:Y:S01]  /*12110*/  FFMA.FTZ R45, R6.reuse, R27, -R45 ;  /* 0x0000001b062d7223 */ /* 0x040fe2000001082d */
[----:B------:R-:W-:Y:S01]  /*12120*/  FFMA.FTZ R47, R6, R39, R47 ;  /* 0x00000027062f7223 */ /* 0x000fe2000001002f */
        /* <DEDUP_REMOVED lines=8> */
[-C--:B------:R-:W-:Y:S01]  /*121b0*/  FMUL.FTZ R36, R29, R99.reuse ;  /* 0x000000631d247220 */ /* 0x080fe20000410000 */
[C---:B------:R-:W-:Y:S01]  /*121c0*/  IMAD.U32 R4, R100.reuse, 0x10000, RZ ;  /* 0x0001000064047824 */ /* 0x040fe200078e00ff */
[----:B------:R-:W-:Y:S01]  /*121d0*/  LOP3.LUT R100, R100, 0xffff0000, RZ, 0xc0, !PT ;  /* 0xffff000064647812 */ /* 0x000fe200078ec0ff */
[C---:B------:R-:W-:Y:S01]  /*121e0*/  FMUL.FTZ R38, R35.reuse, R6 ;  /* 0x0000000623267220 */ /* 0x040fe20000410000 */
[C---:B------:R-:W-:Y:S01]  /*121f0*/  FFMA.FTZ R34, R24.reuse, R99, -R27 ;  /* 0x0000006318227223 */ /* 0x040fe2000001081b */
[----:B------:R-:W-:Y:S01]  /*12200*/  FFMA.FTZ R36, R24, R95, R36 ;  /* 0x0000005f18247223 */ /* 0x000fe20000010024 */
[----:B------:R-:W-:Y:S01]  /*12210*/  LOP3.LUT R96, R96, 0xffff0000, RZ, 0xc0, !PT ;  /* 0xffff000060607812 */ /* 0x000fe200078ec0ff */
[----:B------:R-:W-:Y:S01]  /*12220*/  FMUL.FTZ R24, R35, R4 ;  /* 0x0000000423187220 */ /* 0x000fe20000410000 */
[----:B------:R-:W-:Y:S01]  /*12230*/  LOP3.LUT R97, R97, 0xffff0000, RZ, 0xc0, !PT ;  /* 0xffff000061617812 */ /* 0x000fe200078ec0ff */
[----:B------:R-:W-:Y:S01]  /*12240*/  FFMA.FTZ R28, R5, R94, R28 ;  /* 0x0000005e051c7223 */ /* 0x000fe2000001001c */
[----:B------:R-:W-:Y:S01]  /*12250*/  LOP3.LUT R101, R101, 0xffff0000, RZ, 0xc0, !PT ;  /* 0xffff000065657812 */ /* 0x000fe200078ec0ff */
[C---:B------:R-:W-:Y:S01]  /*12260*/  FFMA.FTZ R38, R7.reuse, R4, -R38 ;  /* 0x0000000407267223 */ /* 0x040fe20000010826 */
[C---:B------:R-:W-:Y:S01]  /*12270*/  FMUL.FTZ R5, R30.reuse, R100 ;  /* 0x000000641e057220 */ /* 0x040fe20000410000 */
[----:B------:R-:W-:Y:S01]  /*12280*/  FFMA.FTZ R7, R7, R6, R24 ;  /* 0x0000000607077223 */ /* 0x000fe20000010018 */
[-C--:B------:R-:W-:Y:S01]  /*12290*/  FMUL.FTZ R4, R30, R96.reuse ;  /* 0x000000601e047220 */ /* 0x080fe20000410000 */
[C---:B------:R-:W-:Y:S01]  /*122a0*/  FMUL.FTZ R29, R31.reuse, R97 ;  /* 0x000000611f1d7220 */ /* 0x040fe20000410000 */
[-C--:B------:R-:W-:Y:S01]  /*122b0*/  FMUL.FTZ R6, R31, R101.reuse ;  /* 0x000000651f067220 */ /* 0x080fe20000410000 */
[C---:B------:R-:W-:Y:S01]  /*122c0*/  FFMA.FTZ R96, R25.reuse, R96, R5 ;  /* 0x0000006019607223 */ /* 0x040fe20000010005 */
[----:B------:R-:W-:Y:S01]  /*122d0*/  FFMA.FTZ R27, R25, R100, -R4 ;  /* 0x00000064191b7223 */ /* 0x000fe20000010804 */
[C---:B------:R-:W-:Y:S01]  /*122e0*/  FFMA.FTZ R30, R26.reuse, R101, -R29 ;  /* 0x000000651a1e7223 */ /* 0x040fe2000001081d */
        /* <DEDUP_REMOVED lines=11> */
.L_x_2830:
[----:B------:R-:W-:Y:S05]  /*123a0*/  BSYNC B1 ;  /* 0x0000000000017941 */ /* 0x000fea0003800000 */
.L_x_2829:
[----:B------:R-:W-:Y:S04]  /*123b0*/  BSSY B1, `(.L_x_2831) ;  /* 0x0000069000017945 */ /* 0x000fe80003800000 */
[----:B------:R-:W-:Y:S05]  /*123c0*/  @P1 BRA `(.L_x_2832) ;  /* 0x00000004009c1947 */ /* 0x000fea0003800000 */
[----:B------:R-:W3:Y:S01]  /*123d0*/  LDL R43, [R1+0x38] ;  /* 0x00003800012b7983 */ /* 0x000ee20000100800 */
[----:B-1----:R-:W-:Y:S02]  /*123e0*/  LEA.HI R4, R3, R166, RZ, 0x1d ;  /* 0x000000a603047211 */ /* 0x002fe400078fe8ff */
[----:B--2---:R-:W-:Y:S02]  /*123f0*/  SHF.R.U64 R29, R8, 0x10, R9 ;  /* 0x00000010081d7819 */ /* 0x004fe40000001209 */
[----:B------:R-:W-:Y:S01]  /*12400*/  SHF.R.S32.HI R5, RZ, 0x1f, R4 ;  /* 0x0000001fff057819 */ /* 0x000fe20000011404 */
[----:B------:R-:W-:Y:S01]  /*12410*/  IMAD.SHL.U32 R6, R4, 0x8, RZ ;  /* 0x0000000804067824 */ /* 0x000fe200078e00ff */
[----:B------:R-:W-:Y:S02]  /*12420*/  SHF.R.U64 R33, R52, 0x10, R53 ;  /* 0x0000001034217819 */ /* 0x000fe40000001235 */
[----:B------:R-:W-:Y:S02]  /*12430*/  LEA.HI R5, R5, R4, RZ, 0x3 ;  /* 0x0000000405057211 */ /* 0x000fe400078f18ff */
[----:B------:R-:W-:-:S02]  /*12440*/  LOP3.LUT R4, R177, 0x38, R6, 0xf8, !PT ;  /* 0x00000038b1047812 */ /* 0x000fc400078ef806 */
[----:B------:R-:W-:Y:S02]  /*12450*/  SHF.L.U32 R6, R5, 0xa, RZ ;  /* 0x0000000a05067819 */ /* 0x000fe400000006ff */
[----:B------:R-:W-:Y:S02]  /*12460*/  LOP3.LUT R5, R4, R44, RZ, 0x3c, !PT ;  /* 0x0000002c04057212 */ /* 0x000fe400078e3cff */
[----:B------:R-:W-:Y:S02]  /*12470*/  LOP3.LUT R6, R6, 0x7fffe000, RZ, 0xc0, !PT ;  /* 0x7fffe00006067812 */ /* 0x000fe400078ec0ff */
[----:B------:R-:W-:Y:S02]  /*12480*/  PRMT R76, R76, 0x5410, R29 ;  /* 0x000054104c4c7816 */ /* 0x000fe4000000001d */
[----:B------:R-:W-:Y:S02]  /*12490*/  IADD3 R25, R5, R6, R184 ;  /* 0x0000000605197210 */ /* 0x000fe40007ffe0b8 */
[----:B------:R-:W-:Y:S01]  /*124a0*/  SHF.R.U32.HI R8, RZ, 0x10, R9 ;  /* 0x00000010ff087819 */ /* 0x000fe20000011609 */
[----:B------:R-:W-:Y:S01]  /*124b0*/  IMAD.U32 R34, R76, 0x10000, RZ ;  /* 0x000100004c227824 */ /* 0x000fe200078e00ff */
[----:B------:R-:W-:Y:S01]  /*124c0*/  PRMT R80, R80, 0x5410, R33 ;  /* 0x0000541050507816 */ /* 0x000fe20000000021 */
[----:B------:R-:W-:Y:S01]  /*124d0*/  IMAD R28, R25, 0x2, R2 ;  /* 0x00000002191c7824 */ /* 0x000fe200078e0202 */
[----:B------:R-:W-:-:S02]  /*124e0*/  SHF.R.U32.HI R52, RZ, 0x10, R53 ;  /* 0x00000010ff347819 */ /* 0x000fc40000011635 */
[----:B------:R-:W-:Y:S01]  /*124f0*/  SHF.R.U64 R9, R10, 0x10, R11 ;  /* 0x000000100a097819 */ /* 0x000fe2000000120b */
[----:B------:R-:W-:Y:S01]  /*12500*/  IMAD.U32 R33, R80, 0x10000, RZ ;  /* 0x0001000050217824 */ /* 0x000fe200078e00ff */
[----:B------:R-:W1:Y:S01]  /*12510*/  LDS.128 R24, [R28+0xc400] ;  /* 0x00c400001c187984 */ /* 0x000e620000000c00 */
[----:B------:R-:W-:Y:S02]  /*12520*/  SHF.R.U64 R31, R54, 0x10, R55 ;  /* 0x00000010361f7819 */ /* 0x000fe40000001237 */
[----:B------:R-:W-:Y:S02]  /*12530*/  SHF.R.U32.HI R10, RZ, 0x10, R11 ;  /* 0x00000010ff0a7819 */ /* 0x000fe4000001160b */
[----:B------:R-:W-:Y:S02]  /*12540*/  PRMT R77, R77, 0x5410, R8 ;  /* 0x000054104d4d7816 */ /* 0x000fe40000000008 */
[----:B------:R-:W-:Y:S02]  /*12550*/  SHF.R.U32.HI R54, RZ, 0x10, R55 ;  /* 0x00000010ff367819 */ /* 0x000fe40000011637 */
[----:B------:R-:W-:Y:S01]  /*12560*/  PRMT R81, R81, 0x5410, R52 ;  /* 0x0000541051517816 */ /* 0x000fe20000000034 */
[----:B------:R-:W-:Y:S01]  /*12570*/  IMAD.U32 R35, R77, 0x10000, RZ ;  /* 0x000100004d237824 */ /* 0x000fe200078e00ff */
[----:B------:R-:W-:-:S02]  /*12580*/  PRMT R79, R79, 0x5410, R10 ;  /* 0x000054104f4f7816 */ /* 0x000fc4000000000a */
[----:B------:R-:W-:Y:S02]  /*12590*/  PRMT R83, R83, 0x5410, R54 ;  /* 0x0000541053537816 */ /* 0x000fe40000000036 */
[----:B------:R-:W-:Y:S02]  /*125a0*/  PRMT R78, R78, 0x5410, R9 ;  /* 0x000054104e4e7816 */ /* 0x000fe40000000009 */
[----:B------:R-:W-:Y:S01]  /*125b0*/  PRMT R82, R82, 0x5410, R31 ;  /* 0x0000541052527816 */ /* 0x000fe2000000001f */
[C---:B-1----:R-:W-:Y:S01]  /*125c0*/  IMAD.U32 R29, R24.reuse, 0x10000, RZ ;  /* 0x00010000181d7824 */ /* 0x042fe200078e00ff */
[----:B------:R-:W-:Y:S01]  /*125d0*/  LOP3.LUT R24, R24, 0xffff0000, RZ, 0xc0, !PT ;  /* 0xffff000018187812 */ /* 0x000fe200078ec0ff */
[C---:B------:R-:W-:Y:S01]  /*125e0*/  IMAD.U32 R30, R25.reuse, 0x10000, RZ ;  /* 0x00010000191e7824 */ /* 0x040fe200078e00ff */
[----:B------:R-:W-:Y:S01]  /*125f0*/  LOP3.LUT R25, R25, 0xffff0000, RZ, 0xc0, !PT ;  /* 0xffff000019197812 */ /* 0x000fe200078ec0ff */
[C---:B------:R-:W-:Y:S01]  /*12600*/  FMUL.FTZ R37, R29.reuse, R34 ;  /* 0x000000221d257220 */ /* 0x040fe20000410000 */
[----:B------:R-:W-:Y:S01]  /*12610*/  FMUL.FTZ R39, R29, R33 ;  /* 0x000000211d277220 */ /* 0x000fe20000410000 */
[----:B------:R-:W-:-:S02]  /*12620*/  IMAD.U32 R29, R81, 0x10000, RZ ;  /* 0x00010000511d7824 */ /* 0x000fc400078e00ff */
[C---:B------:R-:W-:Y:S01]  /*12630*/  FMUL.FTZ R36, R30.reuse, R35 ;  /* 0x000000231e247220 */ /* 0x040fe20000410000 */
        /* <DEDUP_REMOVED lines=10> */
[----:B------:R-:W-:Y:S01]  /*126e0*/  FFMA.FTZ R37, R8, R33, -R37 ;  /* 0x0000002108257223 */ /* 0x000fe20000010825 */
[----:B------:R-:W-:-:S02]  /*126f0*/  IMAD.U32 R33, R79, 0x10000, RZ ;  /* 0x000100004f217824 */ /* 0x000fc400078e00ff */
[----:B------:R-:W-:Y:S01]  /*12700*/  FFMA.FTZ R39, R8, R34, R39 ;  /* 0x0000002208277223 */ /* 0x000fe20000010027 */
[----:B------:R-:W-:Y:S02]  /*12710*/  IMAD.U32 R8, R83, 0x10000, RZ ;  /* 0x0001000053087824 */ /* 0x000fe400078e00ff */
[----:B------:R-:W-:Y:S01]  /*12720*/  FFMA.FTZ R36, R9, R29, -R36 ;  /* 0x0000001d09247223 */ /* 0x000fe20000010824 */
[----:B------:R-:W-:Y:S01]  /*12730*/  FMUL.FTZ R34, R32, R33 ;  /* 0x0000002120227220 */ /* 0x000fe20000410000 */
[----:B------:R-:W-:Y:S01]  /*12740*/  IMAD.U32 R11, R7, 0x10000, RZ ;  /* 0x00010000070b7824 */ /* 0x000fe200078e00ff */
[----:B------:R-:W-:Y:S01]  /*12750*/  LOP3.LUT R29, R76, 0xffff0000, RZ, 0xc0, !PT ;  /* 0xffff00004c1d7812 */ /* 0x000fe200078ec0ff */
[-C--:B------:R-:W-:Y:S01]  /*12760*/  FMUL.FTZ R32, R32, R8.reuse ;  /* 0x0000000820207220 */ /* 0x080fe20000410000 */
[----:B------:R-:W-:Y:S01]  /*12770*/  FFMA.FTZ R35, R9, R35, R30 ;  /* 0x0000002309237223 */ /* 0x000fe2000001001e */
[----:B------:R-:W-:Y:S01]  /*12780*/  LOP3.LUT R9, R80, 0xffff0000, RZ, 0xc0, !PT ;  /* 0xffff000050097812 */ /* 0x000fe200078ec0ff */
[C---:B------:R-:W-:Y:S01]  /*12790*/  FFMA.FTZ R38, R11.reuse, R8, -R34 ;  /* 0x000000080b267223 */ /* 0x040fe20000010822 */
[----:B------:R-:W-:Y:S01]  /*127a0*/  FFMA.FTZ R40, R11, R33, R32 ;  /* 0x000000210b287223 */ /* 0x000fe20000010020 */
[C---:B------:R-:W-:Y:S01]  /*127b0*/  FMUL.FTZ R11, R24.reuse, R29 ;  /* 0x0000001d180b7220 */ /* 0x040fe20000410000 */
[----:B------:R-:W-:Y:S01]  /*127c0*/  LOP3.LUT R8, R81, 0xffff0000, RZ, 0xc0, !PT ;  /* 0xffff000051087812 */ /* 0x000fe200078ec0ff */
[-C--:B------:R-:W-:Y:S01]  /*127d0*/  FMUL.FTZ R33, R24, R9.reuse ;  /* 0x0000000918217220 */ /* 0x080fe20000410000 */
[----:B------:R-:W-:Y:S01]  /*127e0*/  LOP3.LUT R30, R77, 0xffff0000, RZ, 0xc0, !PT ;  /* 0xffff00004d1e7812 */ /* 0x000fe200078ec0ff */
[----:B------:R-:W-:Y:S01]  /*127f0*/  FFMA.FTZ R24, R4, R9, -R11 ;  /* 0x0000000904187223 */ /* 0x000fe2000001080b */
[----:B------:R-:W-:-:S02]  /*12800*/  IMAD.U32 R11, R78, 0x10000, RZ ;  /* 0x000100004e0b7824 */ /* 0x000fc400078e00ff */
[----:B------:R-:W-:Y:S01]  /*12810*/  FFMA.FTZ R32, R4, R29, R33 ;  /* 0x0000001d04207223 */ /* 0x000fe20000010021 */
[----:B------:R-:W-:Y:S02]  /*12820*/  IMAD.U32 R10, R6, 0x10000, RZ ;  /* 0x00010000060a7824 */ /* 0x000fe400078e00ff */
[----:B------:R-:W-:Y:S01]  /*12830*/  FMUL.FTZ R34, R25, R30 ;  /* 0x0000001e19227220 */ /* 0x000fe20000410000 */
[----:B------:R-:W-:Y:S02]  /*12840*/  IMAD.U32 R9, R82, 0x10000, RZ ;  /* 0x0001000052097824 */ /* 0x000fe400078e00ff */
[----:B------:R-:W-:Y:S01]  /*12850*/  FMUL.FTZ R29, R31, R11 ;  /* 0x0000000b1f1d7220 */ /* 0x000fe20000410000 */
[-C--:B------:R-:W-:Y:S01]  /*12860*/  FMUL.FTZ R41, R25, R8.reuse ;  /* 0x0000000819297220 */ /* 0x080fe20000410000 */
[----:B------:R-:W-:Y:S01]  /*12870*/  FFMA.FTZ R25, R5, R8, -R34 ;  /* 0x0000000805197223 */ /* 0x000fe20000010822 */
[-C--:B------:R-:W-:Y:S01]  /*12880*/  FMUL.FTZ R31, R31, R9.reuse ;  /* 0x000000091f1f7220 */ /* 0x080fe20000410000 */
[----:B------:R-:W-:Y:S01]  /*12890*/  FFMA.FTZ R29, R10, R9, -R29 ;  /* 0x000000090a1d7223 */ /* 0x000fe2000001081d */
[----:B------:R-:W-:Y:S01]  /*128a0*/  FFMA.FTZ R30, R5, R30, R41 ;  /* 0x0000001e051e7223 */ /* 0x000fe20000010029 */
[----:B------:R-:W-:Y:S01]  /*128b0*/  LOP3.LUT R9, R78, 0xffff0000, RZ, 0xc0, !PT ;  /* 0xffff00004e097812 */ /* 0x000fe200078ec0ff */
[----:B------:R-:W-:Y:S01]  /*128c0*/  FFMA.FTZ R10, R10, R11, R31 ;  /* 0x0000000b0a0a7223 */ /* 0x000fe2000001001f */
[----:B------:R-:W-:-:S02]  /*128d0*/  LOP3.LUT R5, R82, 0xffff0000, RZ, 0xc0, !PT ;  /* 0xffff000052057812 */ /* 0x000fc400078ec0ff */
[----:B------:R-:W-:Y:S01]  /*128e0*/  LOP3.LUT R8, R79, 0xffff0000, RZ, 0xc0, !PT ;  /* 0xffff00004f087812 */ /* 0x000fe200078ec0ff */
[C---:B------:R-:W-:Y:S01]  /*128f0*/  FMUL.FTZ R11, R26.reuse, R9 ;  /* 0x000000091a0b7220 */ /* 0x040fe20000410000 */
[----:B------:R-:W-:Y:S01]  /*12900*/  LOP3.LUT R4, R83, 0xffff0000, RZ, 0xc0, !PT ;  /* 0xffff000053047812 */ /* 0x000fe200078ec0ff */
[-C--:B------:R-:W-:Y:S01]  /*12910*/  FMUL.FTZ R34, R26, R5.reuse ;  /* 0x000000051a227220 */ /* 0x080fe20000410000 */
[----:B------:R-:W-:Y:S01]  /*12920*/  LOP3.LUT R6, R6, 0xffff0000, RZ, 0xc0, !PT ;  /* 0xffff000006067812 */ /* 0x000fe200078ec0ff */
[----:B------:R-:W-:Y:S01]  /*12930*/  FMUL.FTZ R42, R27, R8 ;  /* 0x000000081b2a7220 */ /* 0x000fe20000410000 */
[----:B------:R-:W-:Y:S01]  /*12940*/  LOP3.LUT R7, R7, 0xffff0000, RZ, 0xc0, !PT ;  /* 0xffff000007077812 */ /* 0x000fe200078ec0ff */
[-C--:B------:R-:W-:Y:S02]  /*12950*/  FMUL.FTZ R31, R27, R4.reuse ;  /* 0x000000041b1f7220 */ /* 0x080fe40000410000 */
[C---:B------:R-:W-:Y:S01]  /*12960*/  FFMA.FTZ R26, R6.reuse, R5, -R11 ;  /* 0x00000005061a7223 */ /* 0x040fe2000001080b */
[----:B------:R-:W-:Y:S01]  /*12970*/  FFMA.FTZ R11, R6, R9, R34 ;  /* 0x00000009060b7223 */ /* 0x000fe20000010022 */
        /* <DEDUP_REMOVED lines=12> */
.L_x_2832:
[----:B------:R-:W-:Y:S05]  /*12a40*/  BSYNC B1 ;  /* 0x0000000000017941 */ /* 0x000fea0003800000 */
.L_x_2831:
[----:B------:R-:W-:Y:S05]  /*12a50*/  @P2 BRA `(.L_x_2804) ;  /* 0x00000004009c2947 */ /* 0x000fea0003800000 */
[----:B--2---:R-:W2:Y:S01]  /*12a60*/  LDL R34, [R1+0x34] ;  /* 0x0000340001227983 */ /* 0x004ea20000100800 */
[----:B------:R-:W-:Y:S02]  /*12a70*/  LEA.HI R3, R3, R167, RZ, 0x1d ;  /* 0x000000a703037211 */ /* 0x000fe400078fe8ff */
[----:B-1----:R-:W-:Y:S02]  /*12a80*/  SHF.R.U64 R25, R12, 0x10, R13 ;  /* 0x000000100c197819 */ /* 0x002fe4000000120d */
[----:B---3--:R-:W-:Y:S01]  /*12a90*/  SHF.R.S32.HI R6, RZ, 0x1f, R3 ;  /* 0x0000001fff067819 */ /* 0x008fe20000011403 */
[----:B------:R-:W-:Y:S01]  /*12aa0*/  IMAD.SHL.U32 R4, R3, 0x8, RZ ;  /* 0x0000000803047824 */ /* 0x000fe200078e00ff */
[----:B------:R-:W-:Y:S02]  /*12ab0*/  SHF.R.U64 R27, R56, 0x10, R57 ;  /* 0x00000010381b7819 */ /* 0x000fe40000001239 */
[----:B------:R-:W-:Y:S02]  /*12ac0*/  LEA.HI R6, R6, R3, RZ, 0x3 ;  /* 0x0000000306067211 */ /* 0x000fe400078f18ff */
[----:B------:R-:W-:-:S02]  /*12ad0*/  LOP3.LUT R3, R177, 0x38, R4, 0xf8, !PT ;  /* 0x00000038b1037812 */ /* 0x000fc400078ef804 */
[----:B------:R-:W-:Y:S01]  /*12ae0*/  SHF.R.U32.HI R13, RZ, 0x10, R13 ;  /* 0x00000010ff0d7819 */ /* 0x000fe2000001160d */
[----:B------:R-:W-:Y:S01]  /*12af0*/  IMAD.SHL.U32 R6, R6, 0x400, RZ ;  /* 0x0000040006067824 */ /* 0x000fe200078e00ff */
[----:B------:R-:W-:Y:S02]  /*12b00*/  LOP3.LUT R3, R3, R44, RZ, 0x3c, !PT ;  /* 0x0000002c03037212 */ /* 0x000fe400078e3cff */
[----:B------:R-:W-:Y:S02]  /*12b10*/  PRMT R26, R0, 0x5410, R25 ;  /* 0x00005410001a7816 */ /* 0x000fe40000000019 */
[----:B------:R-:W-:Y:S02]  /*12b20*/  LOP3.LUT R6, R6, 0x7fffe000, RZ, 0xc0, !PT ;  /* 0x7fffe00006067812 */ /* 0x000fe400078ec0ff */
[----:B------:R-:W-:Y:S02]  /*12b30*/  SHF.R.U64 R30, R14, 0x10, R15 ;  /* 0x000000100e1e7819 */ /* 0x000fe4000000120f */
[----:B------:R-:W-:-:S02]  /*12b40*/  IADD3 R3, R3, R6, R184 ;  /* 0x0000000603037210 */ /* 0x000fc40007ffe0b8 */
[----:B------:R-:W-:Y:S01]  /*12b50*/  PRMT R70, R70, 0x5410, R27 ;  /* 0x0000541046467816 */ /* 0x000fe2000000001b */
[----:B------:R-:W-:Y:S01]  /*12b60*/  IMAD.U32 R27, R26, 0x10000, RZ ;  /* 0x000100001a1b7824 */ /* 0x000fe200078e00ff */
[----:B------:R-:W-:Y:S01]  /*12b70*/  SHF.R.U32.HI R56, RZ, 0x10, R57 ;  /* 0x00000010ff387819 */ /* 0x000fe20000011639 */
[----:B------:R-:W-:Y:S01]  /*12b80*/  IMAD R3, R3, 0x2, R2 ;  /* 0x0000000203037824 */ /* 0x000fe200078e0202 */
[----:B------:R-:W-:Y:S01]  /*12b90*/  SHF.R.U32.HI R14, RZ, 0x10, R15 ;  /* 0x00000010ff0e7819 */ /* 0x000fe2000001160f */
[----:B------:R-:W-:Y:S01]  /*12ba0*/  IMAD.U32 R25, R70, 0x10000, RZ ;  /* 0x0001000046197824 */ /* 0x000fe200078e00ff */
[----:B------:R-:W-:Y:S02]  /*12bb0*/  PRMT R28, R20, 0x5410, R13 ;  /* 0x00005410141c7816 */ /* 0x000fe4000000000d */
[----:B------:R-:W1:Y:S01]  /*12bc0*/  LDS.128 R8, [R3+0xc400] ;  /* 0x00c4000003087984 */ /* 0x000e620000000c00 */
[--C-:B------:R-:W-:Y:S02]  /*12bd0*/  SHF.R.U64 R24, R58, 0x10, R59.reuse ;  /* 0x000000103a187819 */ /* 0x100fe4000000123b */
[----:B------:R-:W-:Y:S01]  /*12be0*/  PRMT R71, R71, 0x5410, R56 ;  /* 0x0000541047477816 */ /* 0x000fe20000000038 */
[----:B------:R-:W-:Y:S01]  /*12bf0*/  IMAD.U32 R29, R28, 0x10000, RZ ;  /* 0x000100001c1d7824 */ /* 0x000fe200078e00ff */
[----:B------:R-:W-:-:S02]  /*12c00*/  SHF.R.U32.HI R59, RZ, 0x10, R59 ;  /* 0x00000010ff3b7819 */ /* 0x000fc4000001163b */
[----:B------:R-:W-:Y:S02]  /*12c10*/  PRMT R69, R69, 0x5410, R14 ;  /* 0x0000541045457816 */ /* 0x000fe4000000000e */
[----:B------:R-:W-:Y:S02]  /*12c20*/  PRMT R73, R73, 0x5410, R24 ;  /* 0x0000541049497816 */ /* 0x000fe40000000018 */
[----:B------:R-:W-:Y:S02]  /*12c30*/  PRMT R74, R74, 0x5410, R59 ;  /* 0x000054104a4a7816 */ /* 0x000fe4000000003b */
[----:B------:R-:W-:Y:S02]  /*12c40*/  LOP3.LUT R28, R28, 0xffff0000, RZ, 0xc0, !PT ;  /* 0xffff00001c1c7812 */ /* 0x000fe400078ec0ff */
        /* <DEDUP_REMOVED lines=20> */
[----:B------:R-:W-:Y:S01]  /*12d90*/  FFMA.FTZ R32, R0, R25, -R31 ;  /* 0x0000001900207223 */ /* 0x000fe2000001081f */
[----:B------:R-:W-:-:S02]  /*12da0*/  IMAD.U32 R31, R69, 0x10000, RZ ;  /* 0x00010000451f7824 */ /* 0x000fc400078e00ff */
[----:B------:R-:W-:Y:S01]  /*12db0*/  FFMA.FTZ R35, R12, R15, -R35 ;  /* 0x0000000f0c237223 */ /* 0x000fe20000010823 */
[----:B------:R-:W-:Y:S02]  /*12dc0*/  IMAD.U32 R14, R7, 0x10000, RZ ;  /* 0x00010000070e7824 */ /* 0x000fe400078e00ff */
[----:B------:R-:W-:Y:S01]  /*12dd0*/  FFMA.FTZ R33, R0, R27, R33 ;  /* 0x0000001b00217223 */ /* 0x000fe20000010021 */
[----:B------:R-:W-:Y:S02]  /*12de0*/  IMAD.U32 R25, R74, 0x10000, RZ ;  /* 0x000100004a197824 */ /* 0x000fe400078e00ff */
[----:B------:R-:W-:Y:S01]  /*12df0*/  FMUL.FTZ R15, R24, R31 ;  /* 0x0000001f180f7220 */ /* 0x000fe20000410000 */
[----:B------:R-:W-:Y:S01]  /*12e00*/  LOP3.LUT R27, R26, 0xffff0000, RZ, 0xc0, !PT ;  /* 0xffff00001a1b7812 */ /* 0x000fe200078ec0ff */
[----:B------:R-:W-:Y:S01]  /*12e10*/  FFMA.FTZ R37, R12, R29, R37 ;  /* 0x0000001d0c257223 */ /* 0x000fe20000010025 */
[----:B------:R-:W-:Y:S01]  /*12e20*/  LOP3.LUT R0, R71, 0xffff0000, RZ, 0xc0, !PT ;  /* 0xffff000047007812 */ /* 0x000fe200078ec0ff */
[-C--:B------:R-:W-:Y:S01]  /*12e30*/  FFMA.FTZ R26, R14, R25.reuse, -R15 ;  /* 0x000000190e1a7223 */ /* 0x080fe2000001080f */
[----:B------:R-:W-:Y:S01]  /*12e40*/  LOP3.LUT R15, R70, 0xffff0000, RZ, 0xc0, !PT ;  /* 0xffff0000460f7812 */ /* 0x000fe200078ec0ff */
[----:B------:R-:W-:Y:S01]  /*12e50*/  FMUL.FTZ R24, R24, R25 ;  /* 0x0000001918187220 */ /* 0x000fe20000410000 */
[----:B------:R-:W-:Y:S01]  /*12e60*/  FMUL.FTZ R25, R8, R27 ;  /* 0x0000001b08197220 */ /* 0x000fe20000410000 */
[----:B------:R-:W-:Y:S01]  /*12e70*/  FMUL.FTZ R9, R9, R0 ;  /* 0x0000000009097220 */ /* 0x000fe20000410000 */
[----:B------:R-:W-:-:S02]  /*12e80*/  IMAD.U32 R12, R30, 0x10000, RZ ;  /* 0x000100001e0c7824 */ /* 0x000fc400078e00ff */
[----:B------:R-:W-:Y:S01]  /*12e90*/  FMUL.FTZ R29, R8, R15 ;  /* 0x0000000f081d7220 */ /* 0x000fe20000410000 */
[----:B------:R-:W-:Y:S01]  /*12ea0*/  FFMA.FTZ R31, R14, R31, R24 ;  /* 0x0000001f0e1f7223 */ /* 0x000fe20000010018 */
[C---:B------:R-:W-:Y:S01]  /*12eb0*/  FFMA.FTZ R20, R5.reuse, R0, -R20 ;  /* 0x0000000005147223 */ /* 0x040fe20000010814 */
[----:B------:R-:W-:Y:S01]  /*12ec0*/  FFMA.FTZ R28, R5, R28, R9 ;  /* 0x0000001c051c7223 */ /* 0x000fe20000010009 */
[C---:B------:R-:W-:Y:S01]  /*12ed0*/  FFMA.FTZ R25, R4.reuse, R15, -R25 ;  /* 0x0000000f04197223 */ /* 0x040fe20000010819 */
[----:B------:R-:W-:Y:S02]  /*12ee0*/  IMAD.U32 R8, R73, 0x10000, RZ ;  /* 0x0001000049087824 */ /* 0x000fe400078e00ff */
[----:B------:R-:W-:Y:S01]  /*12ef0*/  FFMA.FTZ R14, R4, R27, R29 ;  /* 0x0000001b040e7223 */ /* 0x000fe2000001001d */
[----:B------:R-:W-:Y:S01]  /*12f00*/  LOP3.LUT R5, R30, 0xffff0000, RZ, 0xc0, !PT ;  /* 0xffff00001e057812 */ /* 0x000fe200078ec0ff */
[----:B------:R-:W-:Y:S02]  /*12f10*/  IMAD.U32 R13, R6, 0x10000, RZ ;  /* 0x00010000060d7824 */ /* 0x000fe400078e00ff */
[----:B------:R-:W-:Y:S01]  /*12f20*/  FMUL.FTZ R4, R21, R12 ;  /* 0x0000000c15047220 */ /* 0x000fe20000410000 */
[----:B------:R-:W-:Y:S01]  /*12f30*/  LOP3.LUT R73, R73, 0xffff0000, RZ, 0xc0, !PT ;  /* 0xffff000049497812 */ /* 0x000fe200078ec0ff */
[-C--:B------:R-:W-:Y:S01]  /*12f40*/  FMUL.FTZ R24, R21, R8.reuse ;  /* 0x0000000815187220 */ /* 0x080fe20000410000 */
[----:B------:R-:W-:Y:S01]  /*12f50*/  LOP3.LUT R0, R69, 0xffff0000, RZ, 0xc0, !PT ;  /* 0xffff000045007812 */ /* 0x000fe200078ec0ff */
[----:B------:R-:W-:Y:S01]  /*12f60*/  FFMA.FTZ R15, R13, R8, -R4 ;  /* 0x000000080d0f7223 */ /* 0x000fe20000010804 */
[----:B------:R-:W-:Y:S01]  /*12f70*/  LOP3.LUT R74, R74, 0xffff0000, RZ, 0xc0, !PT ;  /* 0xffff00004a4a7812 */ /* 0x000fe200078ec0ff */
[----:B------:R-:W-:Y:S01]  /*12f80*/  FMUL.FTZ R9, R10, R5 ;  /* 0x000000050a097220 */ /* 0x000fe20000410000 */
[----:B------:R-:W-:Y:S01]  /*12f90*/  LOP3.LUT R6, R6, 0xffff0000, RZ, 0xc0, !PT ;  /* 0xffff000006067812 */ /* 0x000fe200078ec0ff */
[-C--:B------:R-:W-:Y:S01]  /*12fa0*/  FMUL.FTZ R4, R10, R73.reuse ;  /* 0x000000490a047220 */ /* 0x080fe20000410000 */
[----:B------:R-:W-:Y:S01]  /*12fb0*/  LOP3.LUT R7, R7, 0xffff0000, RZ, 0xc0, !PT ;  /* 0xffff000007077812 */ /* 0x000fe200078ec0ff */
[C---:B------:R-:W-:Y:S01]  /*12fc0*/  FMUL.FTZ R8, R11.reuse, R0 ;  /* 0x000000000b087220 */ /* 0x040fe20000410000 */
[----:B------:R-:W-:Y:S01]  /*12fd0*/  FMUL.FTZ R21, R11, R74 ;  /* 0x0000004a0b157220 */ /* 0x000fe20000410000 */
[----:B------:R-:W-:Y:S01]  /*12fe0*/  FFMA.FTZ R24, R13, R12, R24 ;  /* 0x0000000c0d187223 */ /* 0x000fe20000010018 */
        /* <DEDUP_REMOVED lines=14> */
.L_x_2804:
[----:B------:R-:W-:Y:S05]  /*130d0*/  BSYNC B0 ;  /* 0x0000000000007941 */ /* 0x000fea0003800000 */
.L_x_2782:
        /* <DEDUP_REMOVED lines=8> */
.L_x_2780:
[----:B01-3--:R-:W3:Y:S02]  /*13160*/  LDL R0, [R1+0x30] ;  /* 0x0000300001007983 */ /* 0x00bee40000100800 */
[----:B---3--:R-:W-:-:S13]  /*13170*/  R2UR UR4, R0 ;  /* 0x00000000000472ca */ /* 0x008fda00000e0000 */
[----:B------:R-:W-:-:S05]  /*13180*/  IMAD.U32 R0, RZ, RZ, UR4 ;  /* 0x00000004ff007e24 */ /* 0x000fca000f8e00ff */
[----:B------:R-:W-:-:S13]  /*13190*/  ISETP.NE.AND P0, PT, R0, 0x3, PT ;  /* 0x000000030000780c */ /* 0x000fda0003f05270 */
[----:B------:R-:W-:Y:S05]  /*131a0*/  @!P0 BRA `(.L_x_2833) ;  /* 0x0000000000048947 */ /* 0x000fea0003800000 */
[----:B------:R-:W-:Y:S01]  /*131b0*/  BPT.TRAP 0x1 ;  /* 0x000000040000795c */ /* 0x000fe20000300000 */
.L_x_2833:
[----:B------:R-:W-:Y:S01]  /*131c0*/  IMAD R0, R162, 0x8, R2 ;  /* 0x00000008a2007824 */ /* 0x000fe200078e0202 */
[----:B--2-4-:R-:W-:-:S04]  /*131d0*/  SHF.L.U32 R3, R168, 0x1f, RZ ;  /* 0x0000001fa8037819 */ /* 0x014fc800000006ff */
[----:B------:R0:W1:Y:S01]  /*131e0*/  SYNCS.PHASECHK.TRANS64.TRYWAIT P1, [R0+URZ+0x2a830], R3 ;  /* 0x02a83003000075a7 */ /* 0x000062000802017f */
[----:B------:R-:W-:Y:S05]  /*131f0*/  @!P0 BRA `(.L_x_2834) ;  /* 0x0000000000048947 */ /* 0x000fea0003800000 */
[----:B------:R-:W-:Y:S01]  /*13200*/  BPT.TRAP 0x1 ;  /* 0x000000040000795c */ /* 0x000fe20000300000 */
.L_x_2834:
[----:B-1----:R-:W-:Y:S05]  /*13210*/  @P1 BRA `(.L_x_2835) ;  /* 0x0000000000081947 */ /* 0x002fea0003800000 */
[----:B------:R-:W1:Y:S02]  /*13220*/  SYNCS.PHASECHK.TRANS64.TRYWAIT P1, [R0+URZ+0x2a830], R3 ;  /* 0x02a83003000075a7 */ /* 0x000e64000802017f */
[----:B-1----:R-:W-:Y:S05]  /*13230*/  @!P1 BRA `(.L_x_2836) ;  /* 0x0000014000d89947 */ /* 0x002fea0003800000 */
.L_x_2835:
[----:B------:R-:W-:Y:S05]  /*13240*/  WARPSYNC.ALL ;  /* 0x0000000000007948 */ /* 0x000fea0003800000 */
[----:B01----:R-:W-:Y:S01]  /*13250*/  VIADD R3, R2, 0x18400 ;  /* 0x0001840002037836 */ /* 0x003fe20000000000 */
[----:B------:R-:W-:Y:S01]  /*13260*/  R2UR UR4, R68 ;  /* 0x00000000440472ca */ /* 0x000fe200000e0000 */
[----:B------:R-:W-:Y:S01]  /*13270*/  IMAD.MOV.U32 R7, RZ, RZ, 0x40000040 ;  /* 0x40000040ff077424 */ /* 0x000fe200078e00ff */
        /* <DEDUP_REMOVED lines=36> */
[----:B0-----:R-:W-:Y:S01]  /*134c0*/  MOV R11, UR9 ;  /* 0x00000009000b7c02 */ /* 0x001fe20008000f00 */
[----:B------:R-:W-:Y:S01]  /*134d0*/  IMAD.U32 R10, RZ, RZ, UR8 ;  /* 0x00000008ff0a7e24 */ /* 0x000fe2000f8e00ff */
[----:B------:R-:W-:Y:S01]  /*134e0*/  UIADD3 UR36, UR4, 0x806, URZ ;  /* 0x0000080604247890 */ /* 0x000fe2000fffe03f */
[----:B------:R-:W-:-:S03]  /*134f0*/  UMOV UR37, 0x40000040 ;  /* 0x4000004000257882 */ /* 0x000fc60000000000 */
        /* <DEDUP_REMOVED lines=96> */
.L_x_2837:
[----:B------:R-:W0:Y:S01]  /*13b00*/  LDC R6, c[0x0][0x448] ;  /* 0x00011200ff067b82 */ /* 0x000e220000000800 */
[----:B------:R-:W-:Y:S01]  /*13b10*/  IMAD.IADD R8, R191, 0x1, R186 ;  /* 0x00000001bf087824 */ /* 0x000fe200078e02ba */
[----:B------:R-:W-:Y:S01]  /*13b20*/  ULDC UR4, c[0x0][0x9d8] ;  /* 0x0002760000047ab9 */ /* 0x000fe20000000800 */
[----:B------:R-:W-:Y:S01]  /*13b30*/  ULDC UR38, c[0x0][0x9d8] ;  /* 0x0002760000267ab9 */ /* 0x000fe20000000800 */
        /* <DEDUP_REMOVED lines=20> */
[----:B0-----:R-:W-:Y:S01]  /*13c80*/  ISETP.NE.AND P1, PT, R6, 0x1, PT ;  /* 0x000000010600780c */ /* 0x001fe20003f25270 */
        /* <DEDUP_REMOVED lines=12> */
[----:B------:R-:W4:Y:S01]  /*13d50*/  @P1 LDC R9, c[0x0][0x44c] ;  /* 0x00011300ff091b82 */ /* 0x000f220000000800 */
[----:B------:R-:W-:Y:S01]  /*13d60*/  FMUL.FTZ R71, R71, UR4 ;  /* 0x0000000447477c20 */ /* 0x000fe20008410000 */
[----:B------:R-:W-:Y:S01]  /*13d70*/  FMUL.FTZ R44, R44, UR4 ;  /* 0x000000042c2c7c20 */ /* 0x000fe20008410000 */
[----:B------:R-:W-:Y:S01]  /*13d80*/  FMUL.FTZ R10, R29, UR4 ;  /* 0x000000041d0a7c20 */ /* 0x000fe20008410000 */
[----:B------:R-:W-:Y:S01]  /*13d90*/  FMUL.FTZ R12, R33, UR4 ;  /* 0x00000004210c7c20 */ /* 0x000fe20008410000 */
[----:B------:R-:W3:Y:S01]  /*13da0*/  MUFU.TANH R34, R34 ;  /* 0x0000002200227308 */ /* 0x000ee20000002400 */
[----:B------:R-:W-:Y:S01]  /*13db0*/  FMUL.FTZ R14, R37, UR4 ;  /* 0x00000004250e7c20 */ /* 0x000fe20008410000 */
[----:B------:R-:W-:Y:S01]  /*13dc0*/  FMUL.FTZ R15, R41, UR4 ;  /* 0x00000004290f7c20 */ /* 0x000fe20008410000 */
[----:B------:R-:W1:Y:S01]  /*13dd0*/  @P1 LDC R21, c[0x0][0x450] ;  /* 0x00011400ff151b82 */ /* 0x000e620000000800 */
        /* <DEDUP_REMOVED lines=15> */
[----:B----4-:R-:W-:Y:S01]  /*13ed0*/  @P1 IMAD.HI.U32 R6, R8, R9, RZ ;  /* 0x0000000908061227 */ /* 0x010fe200078e00ff */
[----:B------:R-:W-:Y:S01]  /*13ee0*/  ULDC UR39, c[0x0][0x9d8] ;  /* 0x0002760000277ab9 */ /* 0x000fe20000000800 */
[----:B------:R-:W-:Y:S01]  /*13ef0*/  ULDC UR42, c[0x0][0x988] ;  /* 0x00026200002a7ab9 */ /* 0x000fe20000000800 */
[----:B------:R-:W-:Y:S01]  /*13f00*/  ULDC UR43, c[0x0][0x988] ;  /* 0x00026200002b7ab9 */ /* 0x000fe20000000800 */
[C---:B------:R-:W-:Y:S01]  /*13f10*/  IMAD R9, R72.reuse, -0x60, RZ ;  /* 0xffffffa048097824 */ /* 0x040fe200078e02ff */
[----:B------:R-:W4:Y:S01]  /*13f20*/  MUFU.TANH R39, R39 ;  /* 0x0000002700277308 */ /* 0x000f220000002400 */
[----:B------:R-:W-:Y:S01]  /*13f30*/  BSSY B0, `(.L_x_2838) ;  /* 0x000048c000007945 */ /* 0x000fe20003800000 */
[----:B-1----:R-:W-:Y:S01]  /*13f40*/  @P1 SHF.R.U32.HI R8, RZ, R21, R6 ;  /* 0x00000015ff081219 */ /* 0x002fe20000011606 */
[----:B------:R-:W-:Y:S01]  /*13f50*/  IMAD R21, R72, -0x60, R188 ;  /* 0xffffffa048157824 */ /* 0x000fe200078e02bc */
[----:B------:R-:W-:-:S03]  /*13f60*/  IADD3 R88, -R190, 0x61, R9 ;  /* 0x00000061be587810 */ /* 0x000fc60007ffe109 */
[----:B------:R-:W1:Y:S01]  /*13f70*/  SHFL.IDX PT, R6, R8, 0x1, 0x1c1f ;  /* 0x003c1f0008067f89 */ /* 0x000e6200000e0000 */
[----:B------:R-:W-:Y:S01]  /*13f80*/  IADD3 R9, -R190, 0x60, R21 ;  /* 0x00000060be097810 */ /* 0x000fe20007ffe115 */
[----:B------:R-:W4:Y:S01]  /*13f90*/  MUFU.TANH R42, R42 ;  /* 0x0000002a002a7308 */ /* 0x000f220000002400 */
[----:B------:R-:W-:Y:S01]  /*13fa0*/  IADD3 R88, -R187, R88, R188 ;  /* 0x00000058bb587210 */ /* 0x000fe20007ffe1bc */
[----:B------:R-:W-:Y:S06]  /*13fb0*/  SHFL.IDX PT, R8, R8, RZ, 0x1c1f ;  /* 0x001c1fff08087589 */ /* 0x000fec00000e0000 */
[----:B------:R-:W4:Y:S08]  /*13fc0*/  MUFU.TANH R40, R43 ;  /* 0x0000002b00287308 */ /* 0x000f300000002400 */
[----:B------:R-:W4:Y:S01]  /*13fd0*/  MUFU.TANH R46, R46 ;  /* 0x0000002e002e7308 */ /* 0x000f220000002400 */
[----:B-1----:R-:W-:Y:S01]  /*13fe0*/  VIADDMNMX R25, R6, R88, R9, PT ;  /* 0x0000005806197246 */ /* 0x002fe20003800109 */
[----:B------:R-:W-:-:S06]  /*13ff0*/  FMUL.FTZ R6, R62, UR4 ;  /* 0x000000043e067c20 */ /* 0x000fcc0008410000 */
[----:B------:R-:W1:Y:S01]  /*14000*/  MUFU.TANH R47, R47 ;  /* 0x0000002f002f7308 */ /* 0x000e620000002400 */
[----:B------:R-:W-:Y:S01]  /*14010*/  ULDC UR4, c[0x0][0x988] ;  /* 0x0002620000047ab9 */ /* 0x000fe20000000800 */
[C---:B------:R-:W-:Y:S02]  /*14020*/  ISETP.GT.AND P2, PT, R25.reuse, RZ, PT ;  /* 0x000000ff1900720c */ /* 0x040fe40003f44270 */
[C---:B------:R-:W-:Y:S02]  /*14030*/  ISETP.GT.AND P3, PT, R25.reuse, 0x1, PT ;  /* 0x000000011900780c */ /* 0x040fe40003f64270 */
[----:B------:R-:W-:Y:S02]  /*14040*/  ISETP.GT.AND P4, PT, R25, 0x8, PT ;  /* 0x000000081900780c */ /* 0x000fe40003f84270 */
[----:B------:R-:W-:Y:S01]  /*14050*/  FSEL R21, R26, -INF , P2 ;  /* 0xff8000001a157808 */ /* 0x000fe20001000000 */
[----:B------:R1:W1:Y:S01]  /*14060*/  MUFU.TANH R24, R50 ;  /* 0x0000003200187308 */ /* 0x0002620000002400 */
[----:B--2---:R-:W-:-:S02]  /*14070*/  FSEL R86, R27, -INF , P3 ;  /* 0xff8000001b567808 */ /* 0x004fc40001800000 */
[----:B------:R-:W-:Y:S02]  /*14080*/  ISETP.GT.AND P2, PT, R25, 0x9, PT ;  /* 0x000000091900780c */ /* 0x000fe40003f44270 */
[----:B0-----:R-:W-:Y:S02]  /*14090*/  FSEL R84, R30, -INF , P4 ;  /* 0xff8000001e547808 */ /* 0x001fe40002000000 */
[----:B------:R-:W-:Y:S01]  /*140a0*/  FMNMX.FTZ R27, R21, R86, !PT ;  /* 0x00000056151b7209 */ /* 0x000fe20007810000 */
[----:B------:R-:W0:Y:S01]  /*140b0*/  MUFU.TANH R51, R51 ;  /* 0x0000003300337308 */ /* 0x000e220000002400 */
[----:B------:R-:W-:Y:S02]  /*140c0*/  ISETP.GT.AND P3, PT, R25, 0x10, PT ;  /* 0x000000101900780c */ /* 0x000fe40003f64270 */
[----:B---3--:R-:W-:Y:S02]  /*140d0*/  FSEL R82, R31, -INF , P2 ;  /* 0xff8000001f527808 */ /* 0x008fe40001000000 */
[----:B------:R-:W-:-:S02]  /*140e0*/  FMNMX.FTZ R27, R84, R27, !PT ;  /* 0x0000001b541b7209 */ /* 0x000fc40007810000 */
[C---:B------:R-:W-:Y:S01]  /*140f0*/  ISETP.GT.AND P2, PT, R25.reuse, 0x11, PT ;  /* 0x000000111900780c */ /* 0x040fe20003f44270 */
[----:B------:R-:W2:Y:S01]  /*14100*/  MUFU.TANH R32, R54 ;  /* 0x0000003600207308 */ /* 0x000ea20000002400 */
[----:B------:R-:W-:Y:S02]  /*14110*/  FSEL R80, R34, -INF , P3 ;  /* 0xff80000022507808 */ /* 0x000fe40001800000 */
[----:B------:R-:W-:Y:S02]  /*14120*/  FMNMX.FTZ R27, R82, R27, !PT ;  /* 0x0000001b521b7209 */ /* 0x000fe40007810000 */
[----:B------:R-:W-:Y:S02]  /*14130*/  ISETP.GT.AND P3, PT, R25, 0x18, PT ;  /* 0x000000181900780c */ /* 0x000fe40003f64270 */
[----:B------:R-:W-:Y:S01]  /*14140*/  FSEL R78, R35, -INF , P2 ;  /* 0xff800000234e7808 */ /* 0x000fe20001000000 */
[----:B------:R-:W3:Y:S01]  /*14150*/  MUFU.TANH R55, R55 ;  /* 0x0000003700377308 */ /* 0x000ee20000002400 */
[----:B------:R-:W-:-:S02]  /*14160*/  FMNMX.FTZ R27, R80, R27, !PT ;  /* 0x0000001b501b7209 */ /* 0x000fc40007810000 */
[C---:B------:R-:W-:Y:S02]  /*14170*/  ISETP.GT.AND P2, PT, R25.reuse, 0x19, PT ;  /* 0x000000191900780c */ /* 0x040fe40003f44270 */
[----:B------:R-:W-:Y:S02]  /*14180*/  FSEL R76, R38, -INF , P3 ;  /* 0xff800000264c7808 */ /* 0x000fe40001800000 */
[----:B------:R-:W-:Y:S01]  /*14190*/  FMNMX.FTZ R27, R78, R27, !PT ;  /* 0x0000001b4e1b7209 */ /* 0x000fe20007810000 */
[----:B------:R0:W3:Y:S01]  /*141a0*/  MUFU.TANH R34, R58 ;  /* 0x0000003a00227308 */ /* 0x0000e20000002400 */
[----:B------:R-:W-:Y:S02]  /*141b0*/  ISETP.GT.AND P3, PT, R25, 0x20, PT ;  /* 0x000000201900780c */ /* 0x000fe40003f64270 */
[----:B----4-:R-:W-:Y:S02]  /*141c0*/  FSEL R74, R39, -INF , P2 ;  /* 0xff800000274a7808 */ /* 0x010fe40001000000 */
[----:B------:R-:W-:-:S02]  /*141d0*/  FMNMX.FTZ R27, R76, R27, !PT ;  /* 0x0000001b4c1b7209 */ /* 0x000fc40007810000 */
[C---:B------:R-:W-:Y:S01]  /*141e0*/  ISETP.GT.AND P2, PT, R25.reuse, 0x21, PT ;  /* 0x000000211900780c */ /* 0x040fe20003f44270 */
[----:B------:R-:W4:Y:S01]  /*141f0*/  MUFU.TANH R59, R59 ;  /* 0x0000003b003b7308 */ /* 0x000f220000002400 */
[----:B-1----:R-:W-:Y:S02]  /*14200*/  FSEL R50, R42, -INF , P3 ;  /* 0xff8000002a327808 */ /* 0x002fe40001800000 */
[----:B------:R-:W-:Y:S02]  /*14210*/  FMNMX.FTZ R27, R74, R27, !PT ;  /* 0x0000001b4a1b7209 */ /* 0x000fe40007810000 */
[----:B------:R-:W-:Y:S02]  /*14220*/  ISETP.GT.AND P3, PT, R25, 0x28, PT ;  /* 0x000000281900780c */ /* 0x000fe40003f64270 */
[----:B------:R-:W-:Y:S01]  /*14230*/  FSEL R40, R40, -INF , P2 ;  /* 0xff80000028287808 */ /* 0x000fe20001000000 */
[----:B------:R-:W1:Y:S01]  /*14240*/  MUFU.TANH R6, R6 ;  /* 0x0000000600067308 */ /* 0x000e620000002400 */
[----:B------:R-:W-:-:S02]  /*14250*/  FMNMX.FTZ R27, R50, R27, !PT ;  /* 0x0000001b321b7209 */ /* 0x000fc40007810000 */
[C---:B------:R-:W-:Y:S02]  /*14260*/  ISETP.GT.AND P2, PT, R25.reuse, 0x29, PT ;  /* 0x000000291900780c */ /* 0x040fe40003f44270 */
[----:B------:R-:W-:Y:S02]  /*14270*/  FSEL R38, R46, -INF , P3 ;  /* 0xff8000002e267808 */ /* 0x000fe40001800000 */
[----:B------:R-:W-:Y:S01]  /*14280*/  FMNMX.FTZ R27, R40, R27, !PT ;  /* 0x0000001b281b7209 */ /* 0x000fe20007810000 */
[----:B------:R-:W1:Y:S01]  /*14290*/  MUFU.TANH R42, R63 ;  /* 0x0000003f002a7308 */ /* 0x000e620000002400 */
[----:B------:R-:W-:Y:S02]  /*142a0*/  ISETP.GT.AND P3, PT, R25, 0x30, PT ;  /* 0x000000301900780c */ /* 0x000fe40003f64270 */
[----:B------:R-:W-:Y:S02]  /*142b0*/  FSEL R62, R47, -INF , P2 ;  /* 0xff8000002f3e7808 */ /* 0x000fe40001000000 */
[----:B------:R-:W-:-:S02]  /*142c0*/  FMNMX.FTZ R27, R38, R27, !PT ;  /* 0x0000001b261b7209 */ /* 0x000fc40007810000 */
[C---:B------:R-:W-:Y:S01]  /*142d0*/  ISETP.GT.AND P2, PT, R25.reuse, 0x31, PT ;  /* 0x000000311900780c */ /* 0x040fe20003f44270 */
[----:B------:R-:W-:Y:S01]  /*142e0*/  MUFU.TANH R28, R67 ;  /* 0x00000043001c7308 */ /* 0x000fe20000002400 */
[----:B------:R-:W-:Y:S02]  /*142f0*/  FSEL R30, R24, -INF , P3 ;  /* 0xff800000181e7808 */ /* 0x000fe40001800000 */
[----:B------:R-:W-:Y:S02]  /*14300*/  FMNMX.FTZ R27, R62, R27, !PT ;  /* 0x0000001b3e1b7209 */ /* 0x000fe40007810000 */
[----:B------:R-:W-:Y:S02]  /*14310*/  ISETP.GT.AND P3, PT, R25, 0x38, PT ;  /* 0x000000381900780c */ /* 0x000fe40003f64270 */
[----:B0-----:R-:W-:Y:S01]  /*14320*/  FSEL R58, R51, -INF , P2 ;  /* 0xff800000333a7808 */ /* 0x001fe20001000000 */
[----:B------:R-:W0:Y:S01]  /*14330*/  MUFU.TANH R24, R66 ;  /* 0x0000004200187308 */ /* 0x000e220000002400 */
[----:B------:R-:W-:-:S02]  /*14340*/  FMNMX.FTZ R27, R30, R27, !PT ;  /* 0x0000001b1e1b7209 */ /* 0x000fc40007810000 */
[C---:B------:R-:W-:Y:S02]  /*14350*/  ISETP.GT.AND P2, PT, R25.reuse, 0x39, PT ;  /* 0x000000391900780c */ /* 0x040fe40003f44270 */
[----:B--2---:R-:W-:Y:S02]  /*14360*/  FSEL R32, R32, -INF , P3 ;  /* 0xff80000020207808 */ /* 0x004fe40001800000 */
[----:B------:R-:W-:Y:S01]  /*14370*/  FMNMX.FTZ R27, R58, R27, !PT ;  /* 0x0000001b3a1b7209 */ /* 0x000fe20007810000 */
[----:B------:R-:W2:Y:S01]  /*14380*/  MUFU.TANH R26, R70 ;  /* 0x00000046001a7308 */ /* 0x000ea20000002400 */
[----:B------:R-:W-:Y:S02]  /*14390*/  ISETP.GT.AND P3, PT, R25, 0x40, PT ;  /* 0x000000401900780c */ /* 0x000fe40003f64270 */
[----:B---3--:R-:W-:Y:S02]  /*143a0*/  FSEL R54, R55, -INF , P2 ;  /* 0xff80000037367808 */ /* 0x008fe40001000000 */
[----:B------:R-:W-:-:S02]  /*143b0*/  FMNMX.FTZ R27, R32, R27, !PT ;  /* 0x0000001b201b7209 */ /* 0x000fc40007810000 */
[C---:B------:R-:W-:Y:S01]  /*143c0*/  ISETP.GT.AND P2, PT, R25.reuse, 0x41, PT ;  /* 0x000000411900780c */ /* 0x040fe20003f44270 */
[----:B------:R-:W-:Y:S01]  /*143d0*/  MUFU.TANH R29, R44 ;  /* 0x0000002c001d7308 */ /* 0x000fe20000002400 */
[----:B------:R-:W-:Y:S02]  /*143e0*/  FSEL R34, R34, -INF , P3 ;  /* 0xff80000022227808 */ /* 0x000fe40001800000 */
[----:B------:R-:W-:Y:S02]  /*143f0*/  FMNMX.FTZ R27, R54, R27, !PT ;  /* 0x0000001b361b7209 */ /* 0x000fe40007810000 */
[----:B------:R-:W-:Y:S02]  /*14400*/  ISETP.GT.AND P3, PT, R25, 0x48, PT ;  /* 0x000000481900780c */ /* 0x000fe40003f64270 */
[----:B----4-:R-:W-:Y:S01]  /*14410*/  FSEL R46, R59, -INF , P2 ;  /* 0xff8000003b2e7808 */ /* 0x010fe20001000000 */
[----:B------:R-:W-:Y:S01]  /*14420*/  MUFU.TANH R3, R3 ;  /* 0x0000000300037308 */ /* 0x000fe20000002400 */
[----:B------:R-:W-:-:S02]  /*14430*/  FMNMX.FTZ R27, R34, R27, !PT ;  /* 0x0000001b221b7209 */ /* 0x000fc40007810000 */
[C---:B------:R-:W-:Y:S02]  /*14440*/  ISETP.GT.AND P2, PT, R25.reuse, 0x49, PT ;  /* 0x000000491900780c */ /* 0x040fe40003f44270 */
[----:B-1----:R-:W-:Y:S02]  /*14450*/  FSEL R36, R6, -INF , P3 ;  /* 0xff80000006247808 */ /* 0x002fe40001800000 */
[----:B------:R-:W-:Y:S01]  /*14460*/  FMNMX.FTZ R27, R46, R27, !PT ;  /* 0x0000001b2e1b7209 */ /* 0x000fe20007810000 */
[----:B------:R-:W1:Y:S01]  /*14470*/  MUFU.TANH R6, R71 ;  /* 0x0000004700067308 */ /* 0x000e620000002400 */
[----:B------:R-:W-:Y:S02]  /*14480*/  ISETP.GT.AND P3, PT, R25, 0x50, PT ;  /* 0x000000501900780c */ /* 0x000fe40003f64270 */
[----:B------:R-:W-:Y:S02]  /*14490*/  FSEL R42, R42, -INF , P2 ;  /* 0xff8000002a2a7808 */ /* 0x000fe40001000000 */
[----:B------:R-:W-:-:S02]  /*144a0*/  FMNMX.FTZ R27, R36, R27, !PT ;  /* 0x0000001b241b7209 */ /* 0x000fc40007810000 */
[C---:B------:R-:W-:Y:S01]  /*144b0*/  ISETP.GT.AND P2, PT, R25.reuse, 0x51, PT ;  /* 0x000000511900780c */ /* 0x040fe20003f44270 */
[----:B------:R-:W3:Y:S01]  /*144c0*/  MUFU.TANH R5, R5 ;  /* 0x0000000500057308 */ /* 0x000ee20000002400 */
[----:B0-----:R-:W-:Y:S02]  /*144d0*/  FSEL R24, R24, -INF , P3 ;  /* 0xff80000018187808 */ /* 0x001fe40001800000 */
[----:B------:R-:W-:Y:S02]  /*144e0*/  FMNMX.FTZ R27, R42, R27, !PT ;  /* 0x0000001b2a1b7209 */ /* 0x000fe40007810000 */
[----:B------:R-:W-:Y:S02]  /*144f0*/  ISETP.GT.AND P3, PT, R25, 0x58, PT ;  /* 0x000000581900780c */ /* 0x000fe40003f64270 */
[----:B------:R-:W-:Y:S01]  /*14500*/  FSEL R28, R28, -INF , P2 ;  /* 0xff8000001c1c7808 */ /* 0x000fe20001000000 */
[----:B------:R-:W0:Y:S01]  /*14510*/  MUFU.TANH R7, R7 ;  /* 0x0000000700077308 */ /* 0x000e220000002400 */
[----:B------:R-:W-:-:S02]  /*14520*/  FMNMX.FTZ R27, R24, R27, !PT ;  /* 0x0000001b181b7209 */ /* 0x000fc40007810000 */
[----:B------:R-:W-:Y:S02]  /*14530*/  ISETP.GT.AND P2, PT, R25, 0x59, PT ;  /* 0x000000591900780c */ /* 0x000fe40003f44270 */
[----:B--2---:R-:W-:Y:S02]  /*14540*/  FSEL R26, R26, -INF , P3 ;  /* 0xff8000001a1a7808 */ /* 0x004fe40001800000 */
[----:B------:R-:W-:Y:S01]  /*14550*/  FMNMX.FTZ R27, R28, R27, !PT ;  /* 0x0000001b1c1b7209 */ /* 0x000fe20007810000 */
[----:B------:R-:W-:Y:S01]  /*14560*/  MUFU.TANH R10, R10 ;  /* 0x0000000a000a7308 */ /* 0x000fe20000002400 */
[----:B-1----:R-:W-:Y:S02]  /*14570*/  FSEL R6, R6, -INF , P2 ;  /* 0xff80000006067808 */ /* 0x002fe40001000000 */
[----:B------:R-:W-:-:S04]  /*14580*/  FMNMX.FTZ R27, R26, R27, !PT ;  /* 0x0000001b1a1b7209 */ /* 0x000fc80007810000 */
[----:B------:R-:W-:Y:S01]  /*14590*/  FMNMX.FTZ R27, R6, R27, !PT ;  /* 0x0000001b061b7209 */ /* 0x000fe20007810000 */
[----:B------:R-:W1:Y:S04]  /*145a0*/  MUFU.TANH R11, R11 ;  /* 0x0000000b000b7308 */ /* 0x000e680000002400 */
[----:B------:R-:W2:Y:S04]  /*145b0*/  SHFL.BFLY PT, R44, R27, 0x2, 0x1f ;  /* 0x0c401f001b2c7f89 */ /* 0x000ea800000e0000 */
[----:B------:R-:W-:Y:S08]  /*145c0*/  MUFU.TANH R12, R12 ;  /* 0x0000000c000c7308 */ /* 0x000ff00000002400 */
[----:B------:R-:W4:Y:S08]  /*145d0*/  MUFU.TANH R13, R13 ;  /* 0x0000000d000d7308 */ /* 0x000f300000002400 */
[----:B------:R-:W4:Y:S01]  /*145e0*/  MUFU.TANH R14, R14 ;  /* 0x0000000e000e7308 */ /* 0x000f220000002400 */
[----:B--2---:R-:W-:-:S02]  /*145f0*/  FMNMX.FTZ R44, R27, R44, !PT ;  /* 0x0000002c1b2c7209 */ /* 0x004fc40007810000 */
[----:B------:R-:W-:Y:S01]  /*14600*/  VIADDMNMX R27, R8, R88, R9, PT ;  /* 0x00000058081b7246 */ /* 0x000fe20003800109 */
[----:B------:R-:W-:-:S04]  /*14610*/  IMAD.U32 R9, RZ, RZ, UR4 ;  /* 0x00000004ff097e24 */ /* 0x000fc8000f8e00ff */
[----:B------:R-:W2:Y:S01]  /*14620*/  MUFU.TANH R20, R20 ;  /* 0x0000001400147308 */ /* 0x000ea20000002400 */
[----:B------:R-:W2:Y:S01]  /*14630*/  SHFL.BFLY PT, R25, R44, 0x1, 0x1f ;  /* 0x0c201f002c197f89 */ /* 0x000ea200000e0000 */
[C---:B------:R-:W-:Y:S02]  /*14640*/  ISETP.GT.AND P2, PT, R27.reuse, RZ, PT ;  /* 0x000000ff1b00720c */ /* 0x040fe40003f44270 */
[C---:B------:R-:W-:Y:S02]  /*14650*/  ISETP.GT.AND P3, PT, R27.reuse, 0x1, PT ;  /* 0x000000011b00780c */ /* 0x040fe40003f64270 */
[----:B------:R-:W-:Y:S02]  /*14660*/  ISETP.GT.AND P4, PT, R27, 0x8, PT ;  /* 0x000000081b00780c */ /* 0x000fe40003f84270 */
[----:B---3--:R-:W-:Y:S01]  /*14670*/  FSEL R100, R5, -INF , P3 ;  /* 0xff80000005647808 */ /* 0x008fe20001800000 */
[----:B------:R-:W3:Y:S01]  /*14680*/  MUFU.TANH R15, R15 ;  /* 0x0000000f000f7308 */ /* 0x000ee20000002400 */
[----:B0-----:R-:W-:-:S02]  /*14690*/  FSEL R90, R7, -INF , P4 ;  /* 0xff800000075a7808 */ /* 0x001fc40002000000 */
[C---:B------:R-:W-:Y:S02]  /*146a0*/  ISETP.GT.AND P3, PT, R27.reuse, 0x10, PT ;  /* 0x000000101b00780c */ /* 0x040fe40003f64270 */
[----:B------:R-:W-:Y:S02]  /*146b0*/  ISETP.GT.AND P4, PT, R27, 0x18, PT ;  /* 0x000000181b00780c */ /* 0x000fe40003f84270 */
[----:B-1----:R-:W-:Y:S01]  /*146c0*/  FSEL R88, R11, -INF , P3 ;  /* 0xff8000000b587808 */ /* 0x002fe20001800000 */
[----:B------:R-:W0:Y:S01]  /*146d0*/  MUFU.TANH R45, R45 ;  /* 0x0000002d002d7308 */ /* 0x000e220000002400 */
[----:B----4-:R-:W-:Y:S02]  /*146e0*/  FSEL R96, R13, -INF , P4 ;  /* 0xff8000000d607808 */ /* 0x010fe40002000000 */
[----:B--2---:R-:W-:-:S05]  /*146f0*/  FMNMX.FTZ R8, R44, R25, !PT ;  /* 0x000000192c087209 */ /* 0x004fca0007810000 */
[----:B------:R-:W1:Y:S01]  /*14700*/  MUFU.TANH R48, R48 ;  /* 0x0000003000307308 */ /* 0x000e620000002400 */
[----:B------:R-:W-:Y:S02]  /*14710*/  FSEL R25, R3, -INF , P2 ;  /* 0xff80000003197808 */ /* 0x000fe40001000000 */
[----:B------:R-:W-:Y:S01]  /*14720*/  ISETP.GT.AND P2, PT, R27, 0x9, PT ;  /* 0x000000091b00780c */ /* 0x000fe20003f44270 */
[----:B------:R-:W-:Y:S01]  /*14730*/  FMUL.FTZ R7, R8, R9 ;  /* 0x0000000908077220 */ /* 0x000fe20000410000 */
[----:B------:R-:W-:Y:S02]  /*14740*/  FMNMX.FTZ R3, R25, R100, !PT ;  /* 0x0000006419037209 */ /* 0x000fe40007810000 */
[----:B------:R-:W-:Y:S01]  /*14750*/  FSEL R92, R10, -INF , P2 ;  /* 0xff8000000a5c7808 */ /* 0x000fe20001000000 */
[----:B------:R-:W2:Y:S01]  /*14760*/  MUFU.TANH R49, R49 ;  /* 0x0000003100317308 */ /* 0x000ea20000002400 */
[----:B------:R-:W-:Y:S02]  /*14770*/  FMNMX.FTZ R3, R90, R3, !PT ;  /* 0x000000035a037209 */ /* 0x000fe40007810000 */
[----:B------:R-:W-:-:S02]  /*14780*/  ISETP.GT.AND P2, PT, R27, 0x11, PT ;  /* 0x000000111b00780c */ /* 0x000fc40003f44270 */
[----:B------:R-:W-:Y:S02]  /*14790*/  FMNMX.FTZ R3, R92, R3, !PT ;  /* 0x000000035c037209 */ /* 0x000fe40007810000 */
[----:B------:R-:W-:Y:S01]  /*147a0*/  FSEL R94, R12, -INF , P2 ;  /* 0xff8000000c5e7808 */ /* 0x000fe20001000000 */
[----:B------:R-:W4:Y:S01]  /*147b0*/  MUFU.TANH R52, R52 ;  /* 0x0000003400347308 */ /* 0x000f220000002400 */
[----:B------:R-:W-:Y:S02]  /*147c0*/  FMNMX.FTZ R5, R88, R3, !PT ;  /* 0x0000000358057209 */ /* 0x000fe40007810000 */
[----:B------:R-:W-:Y:S02]  /*147d0*/  FSETP.NEU.FTZ.AND P3, PT, R8, -INF , PT ;  /* 0xff8000000800780b */ /* 0x000fe40003f7d000 */
[----:B------:R-:W-:Y:S02]  /*147e0*/  ISETP.GT.AND P2, PT, R27, 0x19, PT ;  /* 0x000000191b00780c */ /* 0x000fe40003f44270 */
[----:B------:R-:W-:Y:S01]  /*147f0*/  FMNMX.FTZ R5, R94, R5, !PT ;  /* 0x000000055e057209 */ /* 0x000fe20007810000 */
[----:B------:R-:W4:Y:S01]  /*14800*/  MUFU.TANH R53, R53 ;  /* 0x0000003500357308 */ /* 0x000f220000002400 */
[----:B------:R-:W-:-:S02]  /*14810*/  FSEL R3, R7, RZ, P3 ;  /* 0x000000ff07037208 */ /* 0x000fc40001800000 */
[C---:B------:R-:W-:Y:S02]  /*14820*/  ISETP.GT.AND P3, PT, R27.reuse, 0x20, PT ;  /* 0x000000201b00780c */ /* 0x040fe40003f64270 */
[----:B------:R-:W-:Y:S01]  /*14830*/  FSEL R98, R14, -INF , P2 ;  /* 0xff8000000e627808 */ /* 0x000fe20001000000 */
[--C-:B------:R-:W-:Y:S01]  /*14840*/  FFMA.FTZ R12, R86, R9, -R3.reuse ;  /* 0x00000009560c7223 */ /* 0x100fe20000010803 */
[----:B------:R-:W-:Y:S01]  /*14850*/  FMNMX.FTZ R5, R96, R5, !PT ;  /* 0x0000000560057209 */ /* 0x000fe20007810000 */
[----:B------:R2:W4:Y:S01]  /*14860*/  MUFU.TANH R31, R56 ;  /* 0x00000038001f7308 */ /* 0x0005220000002400 */
[C---:B------:R-:W-:Y:S01]  /*14870*/  ISETP.GT.AND P2, PT, R27.reuse, 0x21, PT ;  /* 0x000000211b00780c */ /* 0x040fe20003f44270 */
[-CC-:B------:R-:W-:Y:S01]  /*14880*/  FFMA.FTZ R159, R84, R9.reuse, -R3.reuse ;  /* 0x00000009549f7223 */ /* 0x180fe20000010803 */
[----:B------:R-:W-:Y:S01]  /*14890*/  FSEL R102, R20, -INF , P3 ;  /* 0xff80000014667808 */ /* 0x000fe20001800000 */
[--C-:B------:R-:W-:Y:S01]  /*148a0*/  FFMA.FTZ R66, R74, R9, -R3.reuse ;  /* 0x000000094a427223 */ /* 0x100fe20000010803 */
[----:B------:R-:W-:Y:S01]  /*148b0*/  FMNMX.FTZ R5, R98, R5, !PT ;  /* 0x0000000562057209 */ /* 0x000fe20007810000 */
[-CC-:B------:R-:W-:Y:S01]  /*148c0*/  FFMA.FTZ R155, R76, R9.reuse, -R3.reuse ;  /* 0x000000094c9b7223 */ /* 0x180fe20000010803 */
[----:B------:R-:W-:Y:S01]  /*148d0*/  ISETP.GT.AND P3, PT, R27, 0x28, PT ;  /* 0x000000281b00780c */ /* 0x000fe20003f64270 */
[----:B------:R-:W4:Y:S01]  /*148e0*/  MUFU.TANH R57, R57 ;  /* 0x0000003900397308 */ /* 0x000f220000002400 */
[----:B---3--:R-:W-:Y:S01]  /*148f0*/  FSEL R106, R15, -INF , P2 ;  /* 0xff8000000f6a7808 */ /* 0x008fe20001000000 */
[--C-:B------:R-:W-:Y:S01]  /*14900*/  FFMA.FTZ R20, R78, R9, -R3.reuse ;  /* 0x000000094e147223 */ /* 0x100fe20000010803 */
[----:B------:R-:W-:Y:S01]  /*14910*/  FMNMX.FTZ R5, R102, R5, !PT ;  /* 0x0000000566057209 */ /* 0x000fe20007810000 */
[-CC-:B------:R-:W-:Y:S01]  /*14920*/  FFMA.FTZ R157, R21, R9.reuse, -R3.reuse ;  /* 0x00000009159d7223 */ /* 0x180fe20000010803 */
[----:B------:R-:W-:Y:S01]  /*14930*/  ISETP.GT.AND P2, PT, R27, 0x29, PT ;  /* 0x000000291b00780c */ /* 0x000fe20003f44270 */
[--C-:B------:R-:W-:Y:S01]  /*14940*/  FFMA.FTZ R14, R82, R9, -R3.reuse ;  /* 0x00000009520e7223 */ /* 0x100fe20000010803 */
[----:B------:R-:W-:Y:S01]  /*14950*/  FSEL R86, R29, -INF , P3 ;  /* 0xff8000001d567808 */ /* 0x000fe20001800000 */
[----:B------:R-:W3:Y:S01]  /*14960*/  MUFU.TANH R60, R60 ;  /* 0x0000003c003c7308 */ /* 0x000ee20000002400 */
[----:B------:R-:W-:Y:S01]  /*14970*/  FMNMX.FTZ R5, R106, R5, !PT ;  /* 0x000000056a057209 */ /* 0x000fe20007810000 */
[-CC-:B------:R-:W-:Y:S01]  /*14980*/  FFMA.FTZ R153, R80, R9.reuse, -R3.reuse ;  /* 0x0000000950997223 */ /* 0x180fe20000010803 */
[----:B------:R-:W-:Y:S01]  /*14990*/  ISETP.GT.AND P3, PT, R27, 0x30, PT ;  /* 0x000000301b00780c */ /* 0x000fe20003f64270 */
[-CC-:B------:R-:W-:Y:S01]  /*149a0*/  FFMA.FTZ R137, R24, R9.reuse, -R3.reuse ;  /* 0x0000000918897223 */ /* 0x180fe20000010803 */
[----:B0-----:R-:W-:Y:S01]  /*149b0*/  FSEL R104, R45, -INF , P2 ;  /* 0xff8000002d687808 */ /* 0x001fe20001000000 */
[--C-:B------:R-:W-:Y:S01]  /*149c0*/  FFMA.FTZ R24, R28, R9, -R3.reuse ;  /* 0x000000091c187223 */ /* 0x100fe20000010803 */
[----:B------:R-:W-:Y:S01]  /*149d0*/  FMNMX.FTZ R5, R86, R5, !PT ;  /* 0x0000000556057209 */ /* 0x000fe20007810000 */
[----:B------:R-:W0:Y:S01]  /*149e0*/  MUFU.TANH R61, R61 ;  /* 0x0000003d003d7308 */ /* 0x000e220000002400 */
[C---:B------:R-:W-:Y:S01]  /*149f0*/  ISETP.GT.AND P2, PT, R27.reuse, 0x31, PT ;  /* 0x000000311b00780c */ /* 0x040fe20003f44270 */
[----:B------:R-:W-:Y:S01]  /*14a00*/  VIADD R29, R0, 0x2a840 ;  /* 0x0002a840001d7836 */ /* 0x000fe20000000000 */
[----:B-1----:R-:W-:Y:S01]  /*14a10*/  FSEL R84, R48, -INF , P3 ;  /* 0xff80000030547808 */ /* 0x002fe20001800000 */
[--C-:B------:R-:W-:Y:S01]  /*14a20*/  FFMA.FTZ R139, R26, R9, -R3.reuse ;  /* 0x000000091a8b7223 */ /* 0x100fe20000010803 */
[----:B------:R-:W-:Y:S01]  /*14a30*/  FMNMX.FTZ R5, R104, R5, !PT ;  /* 0x0000000568057209 */ /* 0x000fe20007810000 */
[----:B------:R-:W-:Y:S01]  /*14a40*/  IMAD.MOV.U32 R26, RZ, RZ, R186 ;  /* 0x000000ffff1a7224 */ /* 0x000fe200078e00ba */
[----:B------:R-:W-:Y:S01]  /*14a50*/  ISETP.GT.AND P3, PT, R27, 0x38, PT ;  /* 0x000000381b00780c */ /* 0x000fe20003f64270 */
[----:B------:R0:W1:Y:S01]  /*14a60*/  MUFU.TANH R33, R64 ;  /* 0x0000004000217308 */ /* 0x0000620000002400 */
[----:B--2---:R-:W-:Y:S01]  /*14a70*/  FSEL R56, R49, -INF , P2 ;  /* 0xff80000031387808 */ /* 0x004fe20001000000 */
[--C-:B------:R-:W-:Y:S01]  /*14a80*/  FFMA.FTZ R149, R50, R9, -R3.reuse ;  /* 0x0000000932957223 */ /* 0x100fe20000010803 */
[----:B------:R-:W-:Y:S01]  /*14a90*/  FMNMX.FTZ R5, R84, R5, !PT ;  /* 0x0000000554057209 */ /* 0x000fe20007810000 */
[-CC-:B------:R-:W-:Y:S01]  /*14aa0*/  FFMA.FTZ R40, R40, R9.reuse, -R3.reuse ;  /* 0x0000000928287223 */ /* 0x180fe20000010803 */
[C---:B------:R-:W-:Y:S01]  /*14ab0*/  ISETP.GT.AND P2, PT, R27.reuse, 0x39, PT ;  /* 0x000000391b00780c */ /* 0x040fe20003f44270 */
[--C-:B------:R-:W-:Y:S01]  /*14ac0*/  FFMA.FTZ R151, R38, R9, -R3.reuse ;  /* 0x0000000926977223 */ /* 0x100fe20000010803 */
[----:B----4-:R-:W-:Y:S01]  /*14ad0*/  FSEL R52, R52, -INF , P3 ;  /* 0xff80000034347808 */ /* 0x010fe20001800000 */
[----:B------:R-:W2:Y:S01]  /*14ae0*/  MUFU.TANH R65, R65 ;  /* 0x0000004100417308 */ /* 0x000ea20000002400 */
[----:B------:R-:W-:Y:S01]  /*14af0*/  FMNMX.FTZ R5, R56, R5, !PT ;  /* 0x0000000538057209 */ /* 0x000fe20007810000 */
[-CC-:B------:R-:W-:Y:S01]  /*14b00*/  FFMA.FTZ R145, R30, R9.reuse, -R3.reuse ;  /* 0x000000091e917223 */ /* 0x180fe20000010803 */
[----:B------:R-:W-:Y:S01]  /*14b10*/  ISETP.GT.AND P3, PT, R27, 0x40, PT ;  /* 0x000000401b00780c */ /* 0x000fe20003f64270 */
[-CC-:B------:R-:W-:Y:S01]  /*14b20*/  FFMA.FTZ R147, R32, R9.reuse, -R3.reuse ;  /* 0x0000000920937223 */ /* 0x180fe20000010803 */
[----:B------:R-:W-:Y:S01]  /*14b30*/  FSEL R44, R53, -INF , P2 ;  /* 0xff800000352c7808 */ /* 0x000fe20001000000 */
[--C-:B------:R-:W-:Y:S01]  /*14b40*/  FFMA.FTZ R38, R62, R9, -R3.reuse ;  /* 0x000000093e267223 */ /* 0x100fe20000010803 */
[----:B------:R-:W-:Y:S01]  /*14b50*/  FMNMX.FTZ R5, R52, R5, !PT ;  /* 0x0000000534057209 */ /* 0x000fe20007810000 */
[----:B------:R1:W4:Y:S01]  /*14b60*/  MUFU.TANH R35, R68 ;  /* 0x0000004400237308 */ /* 0x0003220000002400 */
[----:B------:R-:W-:Y:S01]  /*14b70*/  ISETP.GT.AND P2, PT, R27, 0x41, PT ;  /* 0x000000411b00780c */ /* 0x000fe20003f44270 */
[-CC-:B------:R-:W-:Y:S01]  /*14b80*/  FFMA.FTZ R50, R58, R9.reuse, -R3.reuse ;  /* 0x000000093a327223 */ /* 0x180fe20000010803 */
[----:B------:R-:W-:Y:S01]  /*14b90*/  FSEL R48, R31, -INF , P3 ;  /* 0xff8000001f307808 */ /* 0x000fe20001800000 */
[--C-:B------:R-:W-:Y:S01]  /*14ba0*/  FFMA.FTZ R54, R54, R9, -R3.reuse ;  /* 0x0000000936367223 */ /* 0x100fe20000010803 */
[----:B------:R-:W-:Y:S01]  /*14bb0*/  FMNMX.FTZ R5, R44, R5, !PT ;  /* 0x000000052c057209 */ /* 0x000fe20007810000 */
[-CC-:B------:R-:W-:Y:S01]  /*14bc0*/  FFMA.FTZ R141, R34, R9.reuse, -R3.reuse ;  /* 0x00000009228d7223 */ /* 0x180fe20000010803 */
[----:B------:R-:W-:Y:S01]  /*14bd0*/  ISETP.GT.AND P3, PT, R27, 0x48, PT ;  /* 0x000000481b00780c */ /* 0x000fe20003f64270 */
[----:B------:R-:W4:Y:S01]  /*14be0*/  MUFU.TANH R69, R69 ;  /* 0x0000004500457308 */ /* 0x000f220000002400 */
[----:B------:R-:W-:Y:S01]  /*14bf0*/  FSEL R10, R57, -INF , P2 ;  /* 0xff800000390a7808 */ /* 0x000fe20001000000 */
[--C-:B------:R-:W-:Y:S01]  /*14c00*/  FFMA.FTZ R30, R46, R9, -R3.reuse ;  /* 0x000000092e1e7223 */ /* 0x100fe20000010803 */
[----:B------:R-:W-:Y:S01]  /*14c10*/  FMNMX.FTZ R5, R48, R5, !PT ;  /* 0x0000000530057209 */ /* 0x000fe20007810000 */
[-CC-:B------:R-:W-:Y:S01]  /*14c20*/  FFMA.FTZ R143, R36, R9.reuse, -R3.reuse ;  /* 0x00000009248f7223 */ /* 0x180fe20000010803 */
[C---:B------:R-:W-:Y:S01]  /*14c30*/  ISETP.GT.AND P2, PT, R27.reuse, 0x49, PT ;  /* 0x000000491b00780c */ /* 0x040fe20003f44270 */
[--C-:B------:R-:W-:Y:S01]  /*14c40*/  FFMA.FTZ R32, R42, R9, -R3.reuse ;  /* 0x000000092a207223 */ /* 0x100fe20000010803 */
[----:B---3--:R-:W-:Y:S01]  /*14c50*/  FSEL R60, R60, -INF , P3 ;  /* 0xff8000003c3c7808 */ /* 0x008fe20001800000 */
[----:B------:R-:W-:Y:S01]  /*14c60*/  MUFU.EX2 R157, R157 ;  /* 0x0000009d009d7308 */ /* 0x000fe20000000800 */
[----:B------:R-:W-:Y:S01]  /*14c70*/  FMNMX.FTZ R5, R10, R5, !PT ;  /* 0x000000050a057209 */ /* 0x000fe20007810000 */
[----:B------:R-:W-:Y:S01]  /*14c80*/  FFMA.FTZ R3, R6, R9, -R3 ;  /* 0x0000000906037223 */ /* 0x000fe20000010803 */
[----:B------:R-:W-:-:S02]  /*14c90*/  ISETP.GT.AND P3, PT, R27, 0x50, PT ;  /* 0x000000501b00780c */ /* 0x000fc40003f64270 */
[----:B------:R-:W-:Y:S02]  /*14ca0*/  CS2R R82, SRZ ;  /* 0x0000000000527805 */ /* 0x000fe4000001ff00 */
[----:B0-----:R-:W-:Y:S02]  /*14cb0*/  FSEL R64, R61, -INF , P2 ;  /* 0xff8000003d407808 */ /* 0x001fe40001000000 */
[----:B------:R-:W-:Y:S02]  /*14cc0*/  CS2R R80, SRZ ;  /* 0x0000000000507805 */ /* 0x000fe4000001ff00 */
[----:B------:R-:W-:Y:S01]  /*14cd0*/  FMNMX.FTZ R5, R60, R5, !PT ;  /* 0x000000053c057209 */ /* 0x000fe20007810000 */
[----:B------:R-:W0:Y:S01]  /*14ce0*/  MUFU.EX2 R12, R12 ;  /* 0x0000000c000c7308 */ /* 0x000e220000000800 */
[----:B------:R-:W-:Y:S02]  /*14cf0*/  ISETP.GT.AND P2, PT, R27, 0x51, PT ;  /* 0x000000511b00780c */ /* 0x000fe40003f44270 */
[----:B------:R-:W-:-:S02]  /*14d00*/  CS2R R62, SRZ ;  /* 0x00000000003e7805 */ /* 0x000fc4000001ff00 */
[----:B-1----:R-:W-:Y:S02]  /*14d10*/  FSEL R68, R33, -INF , P3 ;  /* 0xff80000021447808 */ /* 0x002fe40001800000 */
[----:B------:R-:W-:Y:S02]  /*14d20*/  CS2R R58, SRZ ;  /* 0x00000000003a7805 */ /* 0x000fe4000001ff00 */
[----:B------:R-:W-:Y:S01]  /*14d30*/  FMNMX.FTZ R5, R64, R5, !PT ;  /* 0x0000000540057209 */ /* 0x000fe20007810000 */
[----:B------:R-:W1:Y:S01]  /*14d40*/  @P1 LDC R33, c[0x0][0x44c] ;  /* 0x00011300ff211b82 */ /* 0x000e620000000800 */
[----:B------:R-:W-:Y:S01]  /*14d50*/  ISETP.GT.AND P3, PT, R27, 0x58, PT ;  /* 0x000000581b00780c */ /* 0x000fe20003f64270 */
[----:B------:R-:W3:Y:S01]  /*14d60*/  MUFU.EX2 R159, R159 ;  /* 0x0000009f009f7308 */ /* 0x000ee20000000800 */
[----:B--2---:R-:W-:Y:S02]  /*14d70*/  FSEL R70, R65, -INF , P2 ;  /* 0xff80000041467808 */ /* 0x004fe40001000000 */
[----:B------:R-:W-:-:S02]  /*14d80*/  CS2R R46, SRZ ;  /* 0x00000000002e7805 */ /* 0x000fc4000001ff00 */
[----:B------:R-:W-:Y:S02]  /*14d90*/  FMNMX.FTZ R5, R68, R5, !PT ;  /* 0x0000000544057209 */ /* 0x000fe40007810000 */
[----:B------:R-:W-:Y:S02]  /*14da0*/  CS2R R42, SRZ ;  /* 0x00000000002a7805 */ /* 0x000fe4000001ff00 */
[----:B------:R-:W-:Y:S02]  /*14db0*/  ISETP.GT.AND P2, PT, R27, 0x59, PT ;  /* 0x000000591b00780c */ /* 0x000fe40003f44270 */
[----:B----4-:R-:W-:Y:S01]  /*14dc0*/  FSEL R74, R35, -INF , P3 ;  /* 0xff800000234a7808 */ /* 0x010fe20001800000 */
[----:B------:R-:W2:Y:S01]  /*14dd0*/  MUFU.EX2 R14, R14 ;  /* 0x0000000e000e7308 */ /* 0x000ea20000000800 */
[----:B------:R-:W-:Y:S01]  /*14de0*/  FMNMX.FTZ R5, R70, R5, !PT ;  /* 0x0000000546057209 */ /* 0x000fe20007810000 */
[----:B------:R-:W4:Y:S01]  /*14df0*/  @P1 LDC R35, c[0x0][0x450] ;  /* 0x00011400ff231b82 */ /* 0x000f220000000800 */
[----:B------:R-:W-:Y:S01]  /*14e00*/  FSEL R76, R69, -INF , P2 ;  /* 0xff800000454c7808 */ /* 0x000fe20001000000 */
[----:B0-----:R-:W-:Y:S01]  /*14e10*/  FADD.FTZ R0, R157, R12 ;  /* 0x0000000c9d007221 */ /* 0x001fe20000010000 */
[----:B------:R-:W-:-:S02]  /*14e20*/  FMNMX.FTZ R5, R74, R5, !PT ;  /* 0x000000054a057209 */ /* 0x000fc40007810000 */
[----:B------:R-:W-:Y:S01]  /*14e30*/  PRMT R29, R178, 0x654, R29 ;  /* 0x00000654b21d7816 */ /* 0x000fe2000000001d */
[----:B------:R-:W0:Y:S01]  /*14e40*/  MUFU.EX2 R153, R153 ;  /* 0x0000009900997308 */ /* 0x000e220000000800 */
[----:B------:R-:W-:Y:S02]  /*14e50*/  FMNMX.FTZ R5, R76, R5, !PT ;  /* 0x000000054c057209 */ /* 0x000fe40007810000 */
[----:B------:R0:W-:Y:S01]  /*14e60*/  SYNCS.ARRIVE.TRANS64.RED.A1T0 RZ, [R29+URZ], RZ ;  /* 0x000000ff1dff79a7 */ /* 0x0001e2000810043f */
[----:B------:R-:W-:Y:S02]  /*14e70*/  F2FP.BF16.F32.PACK_AB R157, R12, R157 ;  /* 0x0000009d0c9d723e */ /* 0x000fe400000010ff */
[----:B------:R-:W0:Y:S01]  /*14e80*/  SHFL.BFLY PT, R78, R5, 0x2, 0x1f ;  /* 0x0c401f00054e7f89 */ /* 0x000e2200000e0000 */
[----:B-1----:R-:W-:Y:S01]  /*14e90*/  @P1 IMAD.HI.U32 R28, R186, R33, RZ ;  /* 0x00000021ba1c1227 */ /* 0x002fe200078e00ff */
[----:B------:R-:W1:Y:S08]  /*14ea0*/  MUFU.EX2 R20, R20 ;  /* 0x0000001400147308 */ /* 0x000e700000000800 */
[----:B------:R-:W1:Y:S01]  /*14eb0*/  MUFU.EX2 R155, R155 ;  /* 0x0000009b009b7308 */ /* 0x000e620000000800 */
[----:B----4-:R-:W-:Y:S01]  /*14ec0*/  @P1 SHF.R.U32.HI R26, RZ, R35, R28 ;  /* 0x00000023ff1a1219 */ /* 0x010fe2000001161c */
[----:B---3--:R-:W-:Y:S01]  /*14ed0*/  FADD.FTZ R35, R159, R0 ;  /* 0x000000009f237221 */ /* 0x008fe20000010000 */
[----:B--2---:R-:W-:-:S02]  /*14ee0*/  F2FP.BF16.F32.PACK_AB R159, R14, R159 ;  /* 0x0000009f0e9f723e */ /* 0x004fc400000010ff */
[----:B------:R-:W-:Y:S01]  /*14ef0*/  IADD3 R28, R26, R188, -R187 ;  /* 0x000000bc1a1c7210 */ /* 0x000fe20007ffe8bb */
[----:B------:R-:W-:Y:S02]  /*14f00*/  FADD.FTZ R26, R14, R35 ;  /* 0x000000230e1a7221 */ /* 0x000fe40000010000 */
[----:B------:R-:W2:Y:S02]  /*14f10*/  MUFU.EX2 R66, R66 ;  /* 0x0000004200427308 */ /* 0x000ea40000000800 */
[----:B0-----:R-:W-:Y:S01]  /*14f20*/  FADD.FTZ R35, R153, R26 ;  /* 0x0000001a99237221 */ /* 0x001fe20000010000 */
[----:B------:R-:W-:Y:S01]  /*14f30*/  IMAD.HI R28, R28, 0x2aaaaaab, RZ ;  /* 0x2aaaaaab1c1c7827 */ /* 0x000fe200078e02ff */
[C---:B-1----:R-:W-:Y:S02]  /*14f40*/  F2FP.BF16.F32.PACK_AB R153, R20.reuse, R153 ;  /* 0x000000991499723e */ /* 0x042fe400000010ff */
[----:B------:R-:W-:Y:S02]  /*14f50*/  FMNMX.FTZ R78, R5, R78, !PT ;  /* 0x0000004e054e7209 */ /* 0x000fe40007810000 */
[----:B------:R-:W0:Y:S01]  /*14f60*/  MUFU.EX2 R149, R149 ;  /* 0x0000009500957308 */ /* 0x000e220000000800 */
[----:B------:R-:W-:Y:S01]  /*14f70*/  FADD.FTZ R6, R20, R35 ;  /* 0x0000002314067221 */ /* 0x000fe20000010000 */
[----:B------:R-:W-:Y:S01]  /*14f80*/  SHF.R.U32.HI R39, RZ, 0x1f, R28 ;  /* 0x0000001fff277819 */ /* 0x000fe2000001161c */
[----:B------:R-:W1:Y:S02]  /*14f90*/  SHFL.BFLY PT, R15, R78, 0x1, 0x1f ;  /* 0x0c201f004e0f7f89 */ /* 0x000e6400000e0000 */
[----:B------:R-:W-:-:S03]  /*14fa0*/  FADD.FTZ R37, R155, R6 ;  /* 0x000000069b257221 */ /* 0x000fc60000010000 */
[----:B------:R-:W3:Y:S01]  /*14fb0*/  MUFU.EX2 R40, R40 ;  /* 0x0000002800287308 */ /* 0x000ee20000000800 */
[C---:B--2---:R-:W-:Y:S01]  /*14fc0*/  FADD.FTZ R6, R66.reuse, R37 ;  /* 0x0000002542067221 */ /* 0x044fe20000010000 */
[----:B------:R-:W-:Y:S02]  /*14fd0*/  F2FP.BF16.F32.PACK_AB R155, R66, R155 ;  /* 0x0000009b429b723e */ /* 0x000fe400000010ff */
[----:B------:R-:W-:-:S04]  /*14fe0*/  CS2R R66, SRZ ;  /* 0x0000000000427805 */ /* 0x000fc8000001ff00 */
[----:B------:R-:W2:Y:S01]  /*14ff0*/  MUFU.EX2 R151, R151 ;  /* 0x0000009700977308 */ /* 0x000ea20000000800 */
[----:B0-----:R-:W-:-:S07]  /*15000*/  FADD.FTZ R37, R149, R6 ;  /* 0x0000000695257221 */ /* 0x001fce0000010000 */
[----:B------:R-:W0:Y:S01]  /*15010*/  MUFU.EX2 R38, R38 ;  /* 0x0000002600267308 */ /* 0x000e220000000800 */
[C---:B---3--:R-:W-:Y:S01]  /*15020*/  FADD.FTZ R6, R40.reuse, R37 ;  /* 0x0000002528067221 */ /* 0x048fe20000010000 */
[----:B------:R-:W-:Y:S02]  /*15030*/  F2FP.BF16.F32.PACK_AB R149, R40, R149 ;  /* 0x000000952895723e */ /* 0x000fe400000010ff */
[----:B------:R-:W-:Y:S02]  /*15040*/  CS2R R40, SRZ ;  /* 0x0000000000287805 */ /* 0x000fe4000001ff00 */
[----:B-1----:R-:W-:Y:S02]  /*15050*/  FMNMX.FTZ R15, R78, R15, !PT ;  /* 0x0000000f4e0f7209 */ /* 0x002fe40007810000 */
[----:B------:R-:W-:Y:S02]  /*15060*/  CS2R R78, SRZ ;  /* 0x00000000004e7805 */ /* 0x000fe4000001ff00 */
[C---:B------:R-:W-:Y:S01]  /*15070*/  FSETP.NEU.FTZ.AND P2, PT, R15.reuse, -INF , PT ;  /* 0xff8000000f00780b */ /* 0x040fe20003f5d000 */
[----:B------:R-:W-:Y:S01]  /*15080*/  FMUL.FTZ R31, R15, R9 ;  /* 0x000000090f1f7220 */ /* 0x000fe20000410000 */
[----:B------:R-:W1:Y:S01]  /*15090*/  MUFU.EX2 R145, R145 ;  /* 0x0000009100917308 */ /* 0x000e620000000800 */
[----:B--2---:R-:W-:-:S03]  /*150a0*/  FADD.FTZ R37, R151, R6 ;  /* 0x0000000697257221 */ /* 0x004fc60000010000 */
[----:B------:R-:W-:Y:S01]  /*150b0*/  FSEL R31, R31, RZ, P2 ;  /* 0x000000ff1f1f7208 */ /* 0x000fe20001000000 */
[----:B0-----:R-:W-:-:S03]  /*150c0*/  FADD.FTZ R6, R38, R37 ;  /* 0x0000002526067221 */ /* 0x001fc60000010000 */
        /* <DEDUP_REMOVED lines=19> */
[-CC-:B-----5:R-:W-:Y:S01]  /*15200*/  FFMA.FTZ R140, R48, R9.reuse, -R31.reuse ;  /* 0x00000009308c7223 */ /* 0x1a0fe2000001081f */
[-CC-:B------:R-:W-:Y:S01]  /*15210*/  FFMA.FTZ R10, R10, R9.reuse, -R31.reuse ;  /* 0x000000090a0a7223 */ /* 0x180fe2000001081f */
[----:B-1----:R-:W-:Y:S01]  /*15220*/  FADD.FTZ R37, R145, R6 ;  /* 0x0000000691257221 */ /* 0x002fe20000010000 */
[-CC-:B------:R-:W-:Y:S01]  /*15230*/  FFMA.FTZ R60, R60, R9.reuse, -R31.reuse ;  /* 0x000000093c3c7223 */ /* 0x180fe2000001081f */
[-C--:B------:R-:W-:Y:S01]  /*15240*/  FFMA.FTZ R64, R64, R9.reuse, -R31 ;  /* 0x0000000940407223 */ /* 0x080fe2000001081f */
[----:B------:R-:W1:Y:S01]  /*15250*/  MUFU.EX2 R158, R158 ;  /* 0x0000009e009e7308 */ /* 0x000e620000000800 */
[----:B0-----:R-:W-:Y:S01]  /*15260*/  FADD.FTZ R6, R50, R37 ;  /* 0x0000002532067221 */ /* 0x001fe20000010000 */
[-CC-:B------:R-:W-:Y:S01]  /*15270*/  FFMA.FTZ R68, R68, R9.reuse, -R31.reuse ;  /* 0x0000000944447223 */ /* 0x180fe2000001081f */
[-CC-:B------:R-:W-:Y:S01]  /*15280*/  FFMA.FTZ R70, R70, R9.reuse, -R31.reuse ;  /* 0x0000000946467223 */ /* 0x180fe2000001081f */
[-CC-:B------:R-:W-:Y:S01]  /*15290*/  FFMA.FTZ R74, R74, R9.reuse, -R31.reuse ;  /* 0x000000094a4a7223 */ /* 0x180fe2000001081f */
[----:B------:R-:W-:Y:S01]  /*152a0*/  FFMA.FTZ R76, R76, R9, -R31 ;  /* 0x000000094c4c7223 */ /* 0x000fe2000001081f */
[----:B------:R-:W-:Y:S01]  /*152b0*/  F2FP.BF16.F32.PACK_AB R151, R38, R151 ;  /* 0x000000972697723e */ /* 0x000fe200000010ff */
[----:B------:R-:W-:Y:S01]  /*152c0*/  IMAD.MOV.U32 R94, RZ, RZ, 0x3f800000 ;  /* 0x3f800000ff5e7424 */ /* 0x000fe200078e00ff */
[----:B------:R-:W0:Y:S01]  /*152d0*/  MUFU.EX2 R7, R7 ;  /* 0x0000000700077308 */ /* 0x000e220000000800 */
[----:B--2---:R-:W-:Y:S01]  /*152e0*/  FADD.FTZ R33, R156, R5 ;  /* 0x000000059c217221 */ /* 0x004fe20000010000 */
[----:B------:R-:W-:-:S02]  /*152f0*/  F2FP.BF16.F32.PACK_AB R156, R5, R156 ;  /* 0x0000009c059c723e */ /* 0x000fc400000010ff */
[----:B------:R-:W-:Y:S02]  /*15300*/  CS2R R86, SRZ ;  /* 0x0000000000567805 */ /* 0x000fe4000001ff00 */
[----:B------:R-:W-:Y:S02]  /*15310*/  F2FP.BF16.F32.PACK_AB R145, R50, R145 ;  /* 0x000000913291723e */ /* 0x000fe400000010ff */
[----:B------:R-:W-:Y:S02]  /*15320*/  CS2R R84, SRZ ;  /* 0x0000000000547805 */ /* 0x000fe4000001ff00 */
[----:B------:R-:W-:Y:S02]  /*15330*/  CS2R R56, SRZ ;  /* 0x0000000000387805 */ /* 0x000fe4000001ff00 */
[----:B------:R-:W-:Y:S01]  /*15340*/  CS2R R52, SRZ ;  /* 0x0000000000347805 */ /* 0x000fe2000001ff00 */
[----:B------:R-:W2:Y:S01]  /*15350*/  MUFU.EX2 R152, R152 ;  /* 0x0000009800987308 */ /* 0x000ea20000000800 */
[----:B-1----:R-:W-:Y:S01]  /*15360*/  FADD.FTZ R0, R158, R33 ;  /* 0x000000219e007221 */ /* 0x002fe20000010000 */
[----:B------:R-:W-:-:S02]  /*15370*/  CS2R R50, SRZ ;  /* 0x0000000000327805 */ /* 0x000fc4000001ff00 */
[----:B------:R-:W-:Y:S02]  /*15380*/  CS2R R48, SRZ ;  /* 0x0000000000307805 */ /* 0x000fe4000001ff00 */
[----:B------:R-:W-:Y:S02]  /*15390*/  CS2R R44, SRZ ;  /* 0x00000000002c7805 */ /* 0x000fe4000001ff00 */
[----:B------:R-:W1:Y:S01]  /*153a0*/  MUFU.EX2 R11, R11 ;  /* 0x0000000b000b7308 */ /* 0x000e620000000800 */
[C---:B0-----:R-:W-:Y:S01]  /*153b0*/  FADD.FTZ R33, R7.reuse, R0 ;  /* 0x0000000007217221 */ /* 0x041fe20000010000 */
[----:B------:R-:W-:-:S06]  /*153c0*/  F2FP.BF16.F32.PACK_AB R158, R7, R158 ;  /* 0x0000009e079e723e */ /* 0x000fcc00000010ff */
[----:B------:R-:W0:Y:S01]  /*153d0*/  MUFU.EX2 R154, R154 ;  /* 0x0000009a009a7308 */ /* 0x000e220000000800 */
[----:B--2---:R-:W-:-:S07]  /*153e0*/  FADD.FTZ R0, R152, R33 ;  /* 0x0000002198007221 */ /* 0x004fce0000010000 */
[----:B------:R-:W2:Y:S01]  /*153f0*/  MUFU.EX2 R13, R13 ;  /* 0x0000000d000d7308 */ /* 0x000ea20000000800 */
[C---:B-1----:R-:W-:Y:S01]  /*15400*/  FADD.FTZ R35, R11.reuse, R0 ;  /* 0x000000000b237221 */ /* 0x042fe20000010000 */
[----:B------:R-:W-:-:S06]  /*15410*/  F2FP.BF16.F32.PACK_AB R152, R11, R152 ;  /* 0x000000980b98723e */ /* 0x000fcc00000010ff */
[----:B------:R-:W1:Y:S01]  /*15420*/  MUFU.EX2 R148, R148 ;  /* 0x0000009400947308 */ /* 0x000e620000000800 */
[----:B0-----:R-:W-:-:S07]  /*15430*/  FADD.FTZ R0, R154, R35 ;  /* 0x000000239a007221 */ /* 0x001fce0000010000 */
[----:B------:R-:W0:Y:S01]  /*15440*/  MUFU.EX2 R21, R21 ;  /* 0x0000001500157308 */ /* 0x000e220000000800 */
[C---:B--2---:R-:W-:Y:S01]  /*15450*/  FADD.FTZ R35, R13.reuse, R0 ;  /* 0x000000000d237221 */ /* 0x044fe20000010000 */
[----:B------:R-:W-:Y:S01]  /*15460*/  F2FP.BF16.F32.PACK_AB R154, R13, R154 ;  /* 0x0000009a0d9a723e */ /* 0x000fe200000010ff */
[----:B------:R-:W-:Y:S01]  /*15470*/  VIADD R13, R72, 0xfffffffe ;  /* 0xfffffffe480d7836 */ /* 0x000fe20000000000 */
[----:B------:R-:W-:-:S04]  /*15480*/  CS2R R72, SRZ ;  /* 0x0000000000487805 */ /* 0x000fc8000001ff00 */
[----:B------:R-:W2:Y:S01]  /*15490*/  MUFU.EX2 R150, R150 ;  /* 0x0000009600967308 */ /* 0x000ea20000000800 */
[----:B-1----:R-:W-:-:S07]  /*154a0*/  FADD.FTZ R0, R148, R35 ;  /* 0x0000002394007221 */ /* 0x002fce0000010000 */
        /* <DEDUP_REMOVED lines=10> */
[----:B------:R-:W-:Y:S01]  /*15550*/  MUFU.EX2 R147, R147 ;  /* 0x0000009300937308 */ /* 0x000fe20000000800 */
[C---:B--2---:R-:W-:Y:S01]  /*15560*/  FADD.FTZ R37, R27.reuse, R0 ;  /* 0x000000001b257221 */ /* 0x044fe20000010000 */
[----:B------:R-:W-:Y:S02]  /*15570*/  F2FP.BF16.F32.PACK_AB R144, R27, R144 ;  /* 0x000000901b90723e */ /* 0x000fe400000010ff */
[----:B------:R-:W-:-:S04]  /*15580*/  CS2R R26, SRZ ;  /* 0x00000000001a7805 */ /* 0x000fc8000001ff00 */
[----:B------:R-:W0:Y:S01]  /*15590*/  MUFU.EX2 R29, R29 ;  /* 0x0000001d001d7308 */ /* 0x000e220000000800 */
[----:B-1----:R-:W-:-:S07]  /*155a0*/  FADD.FTZ R0, R146, R37 ;  /* 0x0000002592007221 */ /* 0x002fce0000010000 */
[----:B------:R-:W-:Y:S08]  /*155b0*/  MUFU.EX2 R54, R54 ;  /* 0x0000003600367308 */ /* 0x000ff00000000800 */
[----:B------:R-:W1:Y:S01]  /*155c0*/  MUFU.EX2 R140, R140 ;  /* 0x0000008c008c7308 */ /* 0x000e620000000800 */
[C---:B0-----:R-:W-:Y:S01]  /*155d0*/  FADD.FTZ R37, R29.reuse, R0 ;  /* 0x000000001d257221 */ /* 0x041fe20000010000 */
[----:B------:R-:W-:-:S06]  /*155e0*/  F2FP.BF16.F32.PACK_AB R146, R29, R146 ;  /* 0x000000921d92723e */ /* 0x000fcc00000010ff */
[----:B------:R-:W-:Y:S08]  /*155f0*/  MUFU.EX2 R141, R141 ;  /* 0x0000008d008d7308 */ /* 0x000ff00000000800 */
[----:B------:R0:W2:Y:S01]  /*15600*/  MUFU.EX2 R33, R10 ;  /* 0x0000000a00217308 */ /* 0x0000a20000000800 */
[----:B-1----:R-:W-:Y:S01]  /*15610*/  FADD.FTZ R0, R140, R37 ;  /* 0x000000258c007221 */ /* 0x002fe20000010000 */
[----:B------:R-:W-:-:S06]  /*15620*/  CS2R R36, SRZ ;  /* 0x0000000000247805 */ /* 0x000fcc000001ff00 */
[----:B------:R-:W1:Y:S01]  /*15630*/  MUFU.EX2 R30, R30 ;  /* 0x0000001e001e7308 */ /* 0x000e620000000800 */
[----:B0-----:R-:W-:Y:S01]  /*15640*/  LEA.HI.SX32 R10, R28, R39, 0x1c ;  /* 0x000000271c0a7211 */ /* 0x001fe200078fe2ff */
[----:B------:R-:W-:Y:S01]  /*15650*/  FADD.FTZ R39, R147, R6 ;  /* 0x0000000693277221 */ /* 0x000fe20000010000 */
[C---:B------:R-:W-:Y:S02]  /*15660*/  F2FP.BF16.F32.PACK_AB R147, R54.reuse, R147 ;  /* 0x000000933693723e */ /* 0x040fe400000010ff */
[----:B------:R-:W-:Y:S02]  /*15670*/  CS2R R28, SRZ ;  /* 0x00000000001c7805 */ /* 0x000fe4000001ff00 */
[----:B------:R-:W-:Y:S01]  /*15680*/  VIMNMX R10, R185, R10, !PT ;  /* 0x0000000ab90a7248 */ /* 0x000fe20007fe0100 */
[----:B------:R-:W-:Y:S01]  /*15690*/  FADD.FTZ R6, R54, R39 ;  /* 0x0000002736067221 */ /* 0x000fe20000010000 */
[----:B------:R-:W-:Y:S01]  /*156a0*/  CS2R R54, SRZ ;  /* 0x0000000000367805 */ /* 0x000fe2000001ff00 */
[----:B------:R-:W0:Y:S01]  /*156b0*/  MUFU.EX2 R60, R60 ;  /* 0x0000003c003c7308 */ /* 0x000e220000000800 */
[----:B--2---:R-:W-:Y:S01]  /*156c0*/  FADD.FTZ R11, R33, R0 ;  /* 0x00000000210b7221 */ /* 0x004fe20000010000 */
[----:B------:R-:W-:Y:S01]  /*156d0*/  FADD.FTZ R7, R141, R6 ;  /* 0x000000068d077221 */ /* 0x000fe20000010000 */
[----:B------:R-:W-:-:S02]  /*156e0*/  ISETP.GE.AND P2, PT, R13, R10, PT ;  /* 0x0000000a0d00720c */ /* 0x000fc40003f46270 */
[----:B------:R-:W-:Y:S02]  /*156f0*/  CS2R R38, SRZ ;  /* 0x0000000000267805 */ /* 0x000fe4000001ff00 */
[----:B------:R-:W-:Y:S01]  /*15700*/  F2FP.BF16.F32.PACK_AB R140, R33, R140 ;  /* 0x0000008c218c723e */ /* 0x000fe200000010ff */
        /* <DEDUP_REMOVED lines=11> */
[----:B------:R-:W-:Y:S02]  /*157c0*/  CS2R R60, SRZ ;  /* 0x00000000003c7805 */ /* 0x000fe4000001ff00 */
[----:B------:R-:W-:Y:S02]  /*157d0*/  CS2R R30, SRZ ;  /* 0x00000000001e7805 */ /* 0x000fe4000001ff00 */
[----:B------:R-:W2:Y:S01]  /*157e0*/  MUFU.EX2 R137, R137 ;  /* 0x0000008900897308 */ /* 0x000ea20000000800 */
[C---:B0-----:R-:W-:Y:S01]  /*157f0*/  FADD.FTZ R0, R32.reuse, R7 ;  /* 0x0000000720007221 */ /* 0x041fe20000010000 */
[----:B------:R-:W-:-:S02]  /*15800*/  F2FP.BF16.F32.PACK_AB R143, R32, R143 ;  /* 0x0000008f208f723e */ /* 0x000fc400000010ff */
        /* <DEDUP_REMOVED lines=9> */
[----:B------:R-:W-:Y:S02]  /*158a0*/  CS2R R68, SRZ ;  /* 0x0000000000447805 */ /* 0x000fe4000001ff00 */
[----:B------:R-:W-:Y:S02]  /*158b0*/  CS2R R34, SRZ ;  /* 0x0000000000227805 */ /* 0x000fe4000001ff00 */
[----:B------:R-:W2:Y:S01]  /*158c0*/  MUFU.EX2 R139, R139 ;  /* 0x0000008b008b7308 */ /* 0x000ea20000000800 */
[C---:B-1----:R-:W-:Y:S01]  /*158d0*/  FADD.FTZ R0, R24.reuse, R7 ;  /* 0x0000000718007221 */ /* 0x042fe20000010000 */
[----:B------:R-:W-:-:S02]  /*158e0*/  F2FP.BF16.F32.PACK_AB R137, R24, R137 ;  /* 0x000000891889723e */ /* 0x000fc400000010ff */
[----:B------:R-:W-:-:S04]  /*158f0*/  CS2R R24, SRZ ;  /* 0x0000000000187805 */ /* 0x000fc8000001ff00 */
[----:B------:R1:W3:Y:S01]  /*15900*/  MUFU.EX2 R5, R76 ;  /* 0x0000004c00057308 */ /* 0x0002e20000000800 */
[----:B0-----:R-:W-:-:S07]  /*15910*/  FADD.FTZ R12, R74, R11 ;  /* 0x0000000b4a0c7221 */ /* 0x001fce0000010000 */
[----:B------:R3:W0:Y:S01]  /*15920*/  MUFU.EX2 R6, R3 ;  /* 0x0000000300067308 */ /* 0x0006220000000800 */
[----:B--2---:R-:W-:Y:S01]  /*15930*/  FADD.FTZ R7, R139, R0 ;  /* 0x000000008b077221 */ /* 0x004fe20000010000 */
[----:B-1----:R-:W-:Y:S01]  /*15940*/  CS2R R76, SRZ ;  /* 0x00000000004c7805 */ /* 0x002fe2000001ff00 */
[C---:B---3--:R-:W-:Y:S01]  /*15950*/  FADD.FTZ R3, R5.reuse, R12 ;  /* 0x0000000c05037221 */ /* 0x048fe20000010000 */
[----:B------:R-:W-:Y:S01]  /*15960*/  F2FP.BF16.F32.PACK_AB R138, R5, R74 ;  /* 0x0000004a058a723e */ /* 0x000fe200000010ff */
[----:B------:R-:W-:Y:S01]  /*15970*/  IMAD.MOV.U32 R5, RZ, RZ, 0x3f800000 ;  /* 0x3f800000ff057424 */ /* 0x000fe200078e00ff */
[----:B------:R-:W-:Y:S01]  /*15980*/  CS2R R74, SRZ ;  /* 0x00000000004a7805 */ /* 0x000fe2000001ff00 */
[C---:B0-----:R-:W-:Y:S01]  /*15990*/  FADD.FTZ R0, R6.reuse, R7 ;  /* 0x0000000706007221 */ /* 0x041fe20000010000 */
[----:B------:R-:W-:Y:S01]  /*159a0*/  F2FP.BF16.F32.PACK_AB R139, R6, R139 ;  /* 0x0000008b068b723e */ /* 0x000fe200000010ff */
[----:B------:R-:W-:Y:S06]  /*159b0*/  @!P2 BRA `(.L_x_2839) ;  /* 0x0000002c008ca947 */ /* 0x000fec0003800000 */
[----:B------:R-:W-:Y:S01]  /*159c0*/  BSSY B1, `(.L_x_2839) ;  /* 0x00002e2000017945 */ /* 0x000fe20003800000 */
[----:B------:R-:W-:Y:S02]  /*159d0*/  IMAD.MOV.U32 R11, RZ, RZ, R8 ;  /* 0x000000ffff0b7224 */ /* 0x000fe400078e0008 */
[----:B------:R-:W-:Y:S02]  /*159e0*/  IMAD.MOV.U32 R12, RZ, RZ, R15 ;  /* 0x000000ffff0c7224 */ /* 0x000fe400078e000f */
[----:B------:R-:W-:Y:S02]  /*159f0*/  IMAD.MOV.U32 R6, RZ, RZ, R168 ;  /* 0x000000ffff067224 */ /* 0x000fe400078e00a8 */
[----:B------:R-:W-:Y:S02]  /*15a00*/  IMAD.MOV.U32 R7, RZ, RZ, R162 ;  /* 0x000000ffff077224 */ /* 0x000fe400078e00a2 */
[----:B------:R-:W-:Y:S02]  /*15a10*/  IMAD.MOV.U32 R5, RZ, RZ, 0x3f800000 ;  /* 0x3f800000ff057424 */ /* 0x000fe400078e00ff */
[----:B------:R-:W-:-:S07]  /*15a20*/  IMAD.MOV.U32 R87, RZ, RZ, RZ ;  /* 0x000000ffff577224 */ /* 0x000fce00078e00ff */
.L_x_2852:
[----:B------:R-:W-:-:S04]  /*15a30*/  ISETP.NE.AND P2, PT, R7, 0x1, PT ;  /* 0x000000010700780c */ /* 0x000fc80003f45270 */
[----:B------:R-:W-:-:S04]  /*15a40*/  SEL R9, RZ, 0x1, P2 ;  /* 0x00000001ff097807 */ /* 0x000fc80001000000 */
[----:B------:R-:W-:Y:S01]  /*15a50*/  LOP3.LUT R168, R6, R9, RZ, 0x3c, !PT ;  /* 0x0000000906a87212 */ /* 0x000fe200078e3cff */
[----:B------:R-:W-:Y:S06]  /*15a60*/  @!P0 BRA `(.L_x_2840) ;  /* 0x0000000000048947 */ /* 0x000fec0003800000 */
[----:B------:R-:W-:Y:S01]  /*15a70*/  BPT.TRAP 0x1 ;  /* 0x000000040000795c */ /* 0x000fe20000300000 */
.L_x_2840:
        /* <DEDUP_REMOVED lines=8> */
.L_x_2841:
[----:B------:R-:W-:Y:S01]  /*15b00*/  IMAD R95, R162, 0x900, R4 ;  /* 0x00000900a25f7824 */ /* 0x000fe200078e0204 */
[----:B------:R-:W-:Y:S03]  /*15b10*/  BSSY B2, `(.L_x_2842) ;  /* 0x0000006000027945 */ /* 0x000fe60003800000 */
[C---:B------:R-:W-:Y:S02]  /*15b20*/  VIADD R90, R95.reuse, 0x2 ;  /* 0x000000025f5a7836 */ /* 0x040fe40000000000 */
[----:B------:R-:W-:Y:S01]  /*15b30*/  VIADD R92, R95, 0x4 ;  /* 0x000000045f5c7836 */ /* 0x000fe20000000000 */
[----:B-1----:R-:W-:Y:S06]  /*15b40*/  @P2 BRA `(.L_x_2843) ;  /* 0x0000000000082947 */ /* 0x002fec0003800000 */
[----:B------:R-:W1:Y:S02]  /*15b50*/  SYNCS.PHASECHK.TRANS64.TRYWAIT P2, [R14+URZ+0x2a830], R9 ;  /* 0x02a830090e0075a7 */ /* 0x000e64000804017f */
[----:B-1----:R-:W-:Y:S05]  /*15b60*/  @!P2 BRA `(.L_x_2844) ;  /* 0x0000011800a0a947 */ /* 0x002fea0003800000 */
.L_x_2843:
[----:B------:R-:W-:Y:S05]  /*15b70*/  BSYNC B2 ;  /* 0x0000000000027941 */ /* 0x000fea0003800000 */
.L_x_2842:
[----:B------:R-:W2:Y:S01]  /*15b80*/  LDL.64 R96, [R1+0x28] ;  /* 0x0000280001607983 */ /* 0x000ea20000100a00 */
[----:B------:R-:W-:Y:S01]  /*15b90*/  MOV R88, R95 ;  /* 0x0000005f00587202 */ /* 0x000fe20000000f00 */
[----:B------:R-:W-:Y:S01]  /*15ba0*/  IMAD.MOV.U32 R89, RZ, RZ, 0x40000040 ;  /* 0x40000040ff597424 */ /* 0x000fe200078e00ff */
[----:B------:R-:W-:Y:S01]  /*15bb0*/  R2UR UR46, R90 ;  /* 0x000000005a2e72ca */ /* 0x000fe200000e0000 */
[----:B------:R-:W-:Y:S01]  /*15bc0*/  IMAD.MOV.U32 R90, RZ, RZ, R92 ;  /* 0x000000ffff5a7224 */ /* 0x000fe200078e005c */
[----:B------:R-:W-:Y:S01]  /*15bd0*/  R2UR UR50, R88 ;  /* 0x00000000583272ca */ /* 0x000fe200000e0000 */
[C---:B------:R-:W-:Y:S01]  /*15be0*/  VIADD R88, R95.reuse, 0x6 ;  /* 0x000000065f587836 */ /* 0x040fe20000000000 */
[----:B------:R-:W-:Y:S01]  /*15bf0*/  MOV R193, UR42 ;  /* 0x0000002a00c17c02 */ /* 0x000fe20008000f00 */
        /* <DEDUP_REMOVED lines=8> */
[----:B------:R-:W-:Y:S01]  /*15c80*/  IMAD.MOV.U32 R93, RZ, RZ, 0x40000040 ;  /* 0x40000040ff5d7424 */ /* 0x000fe200078e00ff */
[----:B------:R-:W-:Y:S01]  /*15c90*/  R2UR UR34, R90 ;  /* 0x000000005a2272ca */ /* 0x000fe200000e0000 */
[C---:B------:R-:W-:Y:S01]  /*15ca0*/  VIADD R90, R95.reuse, 0x306 ;  /* 0x000003065f5a7836 */ /* 0x040fe20000000000 */
[----:B------:R-:W-:Y:S01]  /*15cb0*/  R2UR UR26, R88 ;  /* 0x00000000581a72ca */ /* 0x000fe200000e0000 */
[----:B------:R-:W-:Y:S01]  /*15cc0*/  VIADD R88, R95, 0x602 ;  /* 0x000006025f587836 */ /* 0x000fe20000000000 */
        /* <DEDUP_REMOVED lines=105> */
[----:B------:R-:W2:Y:S11]  /*16360*/  LDL.64 R198, [R1+0x8] ;  /* 0x0000080001c67983 */ /* 0x000eb60000100a00 */
[----:B------:R-:W-:Y:S01]  /*16370*/  HGMMA.64x96x16.F32.BF16 R88, gdesc[UR44], R88, gsb0 ;  /* 0x016000002c5879f0 */ /* 0x000fe20008001858 */
[----:B------:R-:W-:-:S02]  /*16380*/  R2UR UR45, R196 ;  /* 0x00000000c42d72ca */ /* 0x000fc400000e0000 */
[----:B------:R-:W-:Y:S02]  /*16390*/  R2UR UR44, R197 ;  /* 0x00000000c52c72ca */ /* 0x000fe400000e0000 */
[----:B------:R-:W3:Y:S01]  /*163a0*/  LDL.64 R196, [R1+0x18] ;  /* 0x0000180001c47983 */ /* 0x000ee20000100a00 */
[----:B------:R-:W-:Y:S02]  /*163b0*/  WARPGROUP.DEPBAR.LE gsb0, 0x0 ;  /* 0x00008000000079c5 */ /* 0x000fe40000010000 */
[----:B------:R-:W-:Y:S01]  /*163c0*/  WARPGROUP.ARRIVE ;  /* 0x00000000000079c5 */ /* 0x000fe20000000000 */
[----:B---3--:R-:W-:Y:S02]  /*163d0*/  R2UR UR40, R196 ;  /* 0x00000000c42872ca */ /* 0x008fe400000e0000 */
[----:B------:R-:W-:Y:S02]  /*163e0*/  R2UR UR41, R197 ;  /* 0x00000000c52972ca */ /* 0x000fe400000e0000 */
[----:B------:R-:W3:Y:S11]  /*163f0*/  LDL.64 R196, [R1] ;  /* 0x0000000001c47983 */ /* 0x000ef60000100a00 */
[----:B------:R-:W-:Y:S01]  /*16400*/  HGMMA.64x96x16.F32.BF16 R88, gdesc[UR40], R88, gsb0 ;  /* 0x01600000285879f0 */ /* 0x000fe20008001858 */
[----:B------:R-:W-:-:S02]  /*16410*/  R2UR UR41, R194 ;  /* 0x00000000c22972ca */ /* 0x000fc400000e0000 */
[----:B------:R-:W-:Y:S02]  /*16420*/  R2UR UR40, R195 ;  /* 0x00000000c32872ca */ /* 0x000fe400000e0000 */
[----:B------:R-:W4:Y:S01]  /*16430*/  LDL.64 R194, [R1+0x10] ;  /* 0x0000100001c27983 */ /* 0x000f220000100a00 */
[----:B--2---:R-:W-:Y:S02]  /*16440*/  R2UR UR32, R198 ;  /* 0x00000000c62072ca */ /* 0x004fe400000e0000 */
[----:B------:R-:W-:Y:S01]  /*16450*/  R2UR UR33, R199 ;  /* 0x00000000c72172ca */ /* 0x000fe200000e0000 */
[----:B------:R-:W-:Y:S02]  /*16460*/  WARPGROUP.DEPBAR.LE gsb0, 0x0 ;  /* 0x00008000000079c5 */ /* 0x000fe40000010000 */
[----:B------:R-:W-:Y:S01]  /*16470*/  WARPGROUP.ARRIVE ;  /* 0x00000000000079c5 */ /* 0x000fe20000000000 */
[----:B----4-:R-:W-:Y:S02]  /*16480*/  R2UR UR36, R194 ;  /* 0x00000000c22472ca */ /* 0x010fe400000e0000 */
[----:B------:R-:W-:-:S13]  /*16490*/  R2UR UR37, R195 ;  /* 0x00000000c32572ca */ /* 0x000fda00000e0000 */
[----:B------:R-:W-:Y:S01]  /*164a0*/  HGMMA.64x96x16.F32.BF16 R88, gdesc[UR36], R88, gsb0 ;  /* 0x01600000245879f0 */ /* 0x000fe20008001858 */
[----:B---3--:R-:W-:Y:S02]  /*164b0*/  R2UR UR28, R196 ;  /* 0x00000000c41c72ca */ /* 0x008fe400000e0000 */
        /* <DEDUP_REMOVED lines=46> */
.L_x_2845:
[----:B------:R-:W-:Y:S01]  /*167a0*/  SHF.L.U32 R5, R6, 0x1f, RZ ;  /* 0x0000001f06057819 */ /* 0x000fe200000006ff */
[----:B------:R-:W-:-:S04]  /*167b0*/  IMAD R20, R7, 0x8, R2 ;  /* 0x0000000807147824 */ /* 0x000fc800078e0202 */
[----:B------:R0:W1:Y:S01]  /*167c0*/  SYNCS.PHASECHK.TRANS64.TRYWAIT P2, [R20+URZ+0x2a850], R5 ;  /* 0x02a85005140075a7 */ /* 0x000062000804017f */
[----:B------:R-:W-:Y:S05]  /*167d0*/  @!P0 BRA `(.L_x_2846) ;  /* 0x0000000000048947 */ /* 0x000fea0003800000 */
[----:B------:R-:W-:Y:S01]  /*167e0*/  BPT.TRAP 0x1 ;  /* 0x000000040000795c */ /* 0x000fe20000300000 */
.L_x_2846:
[----:B------:R-:W-:Y:S04]  /*167f0*/  BSSY B2, `(.L_x_2847) ;  /* 0x0000004000027945 */ /* 0x000fe80003800000 */
[----:B-1----:R-:W-:Y:S05]  /*16800*/  @P2 BRA `(.L_x_2848) ;  /* 0x0000000000082947 */ /* 0x002fea0003800000 */
[----:B------:R-:W1:Y:S02]  /*16810*/  SYNCS.PHASECHK.TRANS64.TRYWAIT P2, [R20+URZ+0x2a850], R5 ;  /* 0x02a85005140075a7 */ /* 0x000e64000804017f */
[----:B-1----:R-:W-:Y:S05]  /*16820*/  @!P2 BRA `(.L_x_2849) ;  /* 0x0000010c0084a947 */ /* 0x002fea0003800000 */
.L_x_2848:
[----:B------:R-:W-:Y:S05]  /*16830*/  BSYNC B2 ;  /* 0x0000000000027941 */ /* 0x000fea0003800000 */
.L_x_2847:
        /* <DEDUP_REMOVED lines=48> */
.L_x_2850:
[----:B------:R-:W0:Y:S01]  /*16b40*/  @P1 LDC R7, c[0x0][0x44c] ;  /* 0x00011300ff071b82 */ /* 0x000e220000000800 */
[----:B------:R-:W-:Y:S02]  /*16b50*/  IMAD.IADD R5, R191, 0x1, R186 ;  /* 0x00000001bf057824 */ /* 0x000fe400078e02ba */
[----:B------:R-:W-:Y:S01]  /*16b60*/  FMUL.FTZ R137, R89, UR39 ;  /* 0x0000002759897c20 */ /* 0x000fe20008410000 */
[----:B------:R-:W-:Y:S01]  /*16b70*/  FMUL.FTZ R89, R102, UR39 ;  /* 0x0000002766597c20 */ /* 0x000fe20008410000 */
[----:B------:R-:W-:Y:S01]  /*16b80*/  FMUL.FTZ R102, R113, UR39 ;  /* 0x0000002771667c20 */ /* 0x000fe20008410000 */
[----:B------:R-:W-:Y:S01]  /*16b90*/  FMUL.FTZ R136, R88, UR39 ;  /* 0x0000002758887c20 */ /* 0x000fe20008410000 */
[----:B------:R-:W-:Y:S02]  /*16ba0*/  IMAD R15, R13, -0x60, RZ ;  /* 0xffffffa00d0f7824 */ /* 0x000fe400078e02ff */
[----:B------:R-:W-:Y:S01]  /*16bb0*/  FMUL.FTZ R8, R94, UR39 ;  /* 0x000000275e087c20 */ /* 0x000fe20008410000 */
[----:B------:R-:W1:Y:S01]  /*16bc0*/  @P1 LDC R6, c[0x0][0x450] ;  /* 0x00011400ff061b82 */ /* 0x000e620000000800 */
[----:B------:R-:W-:Y:S01]  /*16bd0*/  FMUL.FTZ R94, R97, UR39 ;  /* 0x00000027615e7c20 */ /* 0x000fe20008410000 */
[----:B------:R-:W-:Y:S01]  /*16be0*/  FMUL.FTZ R9, R95, UR39 ;  /* 0x000000275f097c20 */ /* 0x000fe20008410000 */
[----:B------:R-:W-:Y:S01]  /*16bf0*/  IADD3 R15, -R190, 0x1, R15 ;  /* 0x00000001be0f7810 */ /* 0x000fe20007ffe10f */
[----:B------:R-:W2:Y:S01]  /*16c00*/  MUFU.TANH R136, R136 ;  /* 0x0000008800887308 */ /* 0x000ea20000002400 */
[----:B------:R-:W-:Y:S01]  /*16c10*/  FMUL.FTZ R95, R100, UR39 ;  /* 0x00000027645f7c20 */ /* 0x000fe20008410000 */
[----:B------:R-:W-:Y:S01]  /*16c20*/  FMUL.FTZ R97, R104, UR39 ;  /* 0x0000002768617c20 */ /* 0x000fe20008410000 */
[----:B------:R-:W-:Y:S01]  /*16c30*/  FMUL.FTZ R21, R98, UR39 ;  /* 0x0000002762157c20 */ /* 0x000fe20008410000 */
[----:B------:R-:W-:Y:S01]  /*16c40*/  IADD3 R15, -R187, R15, R188 ;  /* 0x0000000fbb0f7210 */ /* 0x000fe20007ffe1bc */
[----:B------:R-:W-:Y:S01]  /*16c50*/  FMUL.FTZ R98, R108, UR39 ;  /* 0x000000276c627c20 */ /* 0x000fe20008410000 */
[----:B------:R-:W-:Y:S01]  /*16c60*/  FMUL.FTZ R138, R112, UR39 ;  /* 0x00000027708a7c20 */ /* 0x000fe20008410000 */
[----:B------:R-:W-:Y:S01]  /*16c70*/  FMUL.FTZ R105, R105, UR39 ;  /* 0x0000002769697c20 */ /* 0x000fe20008410000 */
[----:B------:R-:W-:Y:S01]  /*16c80*/  MUFU.TANH R137, R137 ;  /* 0x0000008900897308 */ /* 0x000fe20000002400 */
[----:B------:R-:W-:Y:S01]  /*16c90*/  FMUL.FTZ R109, R109, UR39 ;  /* 0x000000276d6d7c20 */ /* 0x000fe20008410000 */
[----:B------:R-:W-:Y:S01]  /*16ca0*/  FMUL.FTZ R88, R99, UR39 ;  /* 0x0000002763587c20 */ /* 0x000fe20008410000 */
[----:B------:R-:W-:Y:S01]  /*16cb0*/  FMUL.FTZ R100, R117, UR39 ;  /* 0x0000002775647c20 */ /* 0x000fe20008410000 */
[----:B0-----:R-:W-:-:S04]  /*16cc0*/  @P1 IMAD.HI.U32 R7, R5, R7, RZ ;  /* 0x0000000705071227 */ /* 0x001fc800078e00ff */
[----:B------:R-:W-:Y:S01]  /*16cd0*/  FMUL.FTZ R104, R121, UR39 ;  /* 0x0000002779687c20 */ /* 0x000fe20008410000 */
[----:B------:R-:W-:Y:S01]  /*16ce0*/  FMUL.FTZ R99, R116, UR39 ;  /* 0x0000002774637c20 */ /* 0x000fe20008410000 */
[----:B------:R-:W-:Y:S01]  /*16cf0*/  FMUL.FTZ R117, R124, UR39 ;  /* 0x000000277c757c20 */ /* 0x000fe20008410000 */
[----:B------:R-:W-:Y:S01]  /*16d00*/  MUFU.TANH R94, R94 ;  /* 0x0000005e005e7308 */ /* 0x000fe20000002400 */
        /* <DEDUP_REMOVED lines=10> */
[----:B------:R-:W-:Y:S01]  /*16db0*/  MUFU.TANH R95, R95 ;  /* 0x0000005f005f7308 */ /* 0x000fe20000002400 */
        /* <DEDUP_REMOVED lines=12> */
[----:B------:R-:W-:-:S03]  /*16e80*/  VIADD R14, R14, 0x2a840 ;  /* 0x0002a8400e0e7836 */ /* 0x000fc60000000000 */
[----:B------:R-:W3:Y:S02]  /*16e90*/  MUFU.TANH R92, R92 ;  /* 0x0000005c005c7308 */ /* 0x000ee40000002400 */
[----:B------:R-:W-:Y:S01]  /*16ea0*/  PRMT R14, R178, 0x654, R14 ;  /* 0x00000654b20e7816 */ /* 0x000fe2000000000e */
[----:B0-----:R-:W-:-:S03]  /*16eb0*/  IMAD.IADD R113, R15, 0x1, R113 ;  /* 0x000000010f717824 */ /* 0x001fc600078e0271 */
[----:B------:R0:W-:Y:S02]  /*16ec0*/  SYNCS.ARRIVE.TRANS64.RED.A1T0 RZ, [R14+URZ], RZ ;  /* 0x000000ff0eff79a7 */ /* 0x0001e4000810043f */
[----:B------:R-:W4:Y:S01]  /*16ed0*/  MUFU.TANH R96, R96 ;  /* 0x0000006000607308 */ /* 0x000f220000002400 */
[C---:B------:R-:W-:Y:S02]  /*16ee0*/  ISETP.GT.AND P5, PT, R113.reuse, RZ, PT ;  /* 0x000000ff7100720c */ /* 0x040fe40003fa4270 */
[C---:B------:R-:W-:Y:S02]  /*16ef0*/  ISETP.GT.AND P4, PT, R113.reuse, 0x8, PT ;  /* 0x000000087100780c */ /* 0x040fe40003f84270 */
[----:B------:R-:W-:-:S03]  /*16f00*/  ISETP.GT.AND P2, PT, R113, 0x1, PT ;  /* 0x000000017100780c */ /* 0x000fc60003f44270 */
[----:B------:R-:W5:Y:S01]  /*16f10*/  MUFU.TANH R93, R93 ;  /* 0x0000005d005d7308 */ /* 0x000f620000002400 */
[C---:B------:R-:W-:Y:S02]  /*16f20*/  ISETP.GT.AND P3, PT, R113.reuse, 0x9, PT ;  /* 0x000000097100780c */ /* 0x040fe40003f64270 */
[----:B--2---:R-:W-:Y:S02]  /*16f30*/  FSEL R108, R136, -INF , P5 ;  /* 0xff800000886c7808 */ /* 0x004fe40002800000 */
[----:B------:R-:W-:Y:S02]  /*16f40*/  ISETP.GT.AND P5, PT, R113, 0x11, PT ;  /* 0x000000117100780c */ /* 0x000fe40003fa4270 */
[----:B-1----:R-:W-:Y:S01]  /*16f50*/  FSEL R91, R91, -INF , P4 ;  /* 0xff8000005b5b7808 */ /* 0x002fe20002000000 */
[----:B------:R-:W1:Y:S01]  /*16f60*/  MUFU.TANH R97, R97 ;  /* 0x0000006100617308 */ /* 0x000e620000002400 */
[----:B------:R-:W-:Y:S02]  /*16f70*/  FSEL R90, R137, -INF , P2 ;  /* 0xff800000895a7808 */ /* 0x000fe40001000000 */
[----:B------:R-:W-:-:S02]  /*16f80*/  ISETP.GT.AND P4, PT, R113, 0x19, PT ;  /* 0x000000197100780c */ /* 0x000fc40003f84270 */
[----:B---3--:R-:W-:Y:S02]  /*16f90*/  FSEL R92, R92, -INF , P3 ;  /* 0xff8000005c5c7808 */ /* 0x008fe40001800000 */
[C---:B------:R-:W-:Y:S01]  /*16fa0*/  ISETP.GT.AND P6, PT, R113.reuse, 0x10, PT ;  /* 0x000000107100780c */ /* 0x040fe20003fc4270 */
[----:B------:R-:W2:Y:S01]  /*16fb0*/  MUFU.TANH R98, R98 ;  /* 0x0000006200627308 */ /* 0x000ea20000002400 */
[C---:B------:R-:W-:Y:S02]  /*16fc0*/  ISETP.GT.AND P2, PT, R113.reuse, 0x18, PT ;  /* 0x000000187100780c */ /* 0x040fe40003f44270 */
[C---:B------:R-:W-:Y:S02]  /*16fd0*/  ISETP.GT.AND P3, PT, R113.reuse, 0x20, PT ;  /* 0x000000207100780c */ /* 0x040fe40003f64270 */
[----:B------:R-:W-:Y:S02]  /*16fe0*/  FSEL R94, R94, -INF , P5 ;  /* 0xff8000005e5e7808 */ /* 0x000fe40002800000 */
[----:B------:R-:W-:Y:S01]  /*16ff0*/  ISETP.GT.AND P5, PT, R113, 0x28, PT ;  /* 0x000000287100780c */ /* 0x000fe20003fa4270 */
[----:B------:R-:W3:Y:S01]  /*17000*/  MUFU.TANH R138, R138 ;  /* 0x0000008a008a7308 */ /* 0x000ee20000002400 */
[----:B----4-:R-:W-:-:S02]  /*17010*/  FSEL R96, R96, -INF , P4 ;  /* 0xff80000060607808 */ /* 0x010fc40002000000 */
[----:B-----5:R-:W-:Y:S02]  /*17020*/  FSEL R93, R93, -INF , P6 ;  /* 0xff8000005d5d7808 */ /* 0x020fe40003000000 */
[----:B------:R-:W-:Y:S02]  /*17030*/  FSEL R95, R95, -INF , P2 ;  /* 0xff8000005f5f7808 */ /* 0x000fe40001000000 */
[----:B------:R-:W-:Y:S01]  /*17040*/  ISETP.GT.AND P4, PT, R113, 0x30, PT ;  /* 0x000000307100780c */ /* 0x000fe20003f84270 */
[----:B------:R-:W4:Y:S01]  /*17050*/  MUFU.TANH R105, R105 ;  /* 0x0000006900697308 */ /* 0x000f220000002400 */
[----:B-1----:R-:W-:Y:S02]  /*17060*/  FSEL R97, R97, -INF , P3 ;  /* 0xff80000061617808 */ /* 0x002fe40001800000 */
[C---:B------:R-:W-:Y:S02]  /*17070*/  ISETP.GT.AND P6, PT, R113.reuse, 0x21, PT ;  /* 0x000000217100780c */ /* 0x040fe40003fc4270 */
[----:B------:R-:W-:-:S02]  /*17080*/  ISETP.GT.AND P2, PT, R113, 0x29, PT ;  /* 0x000000297100780c */ /* 0x000fc40003f44270 */
[C---:B------:R-:W-:Y:S01]  /*17090*/  ISETP.GT.AND P3, PT, R113.reuse, 0x31, PT ;  /* 0x000000317100780c */ /* 0x040fe20003f64270 */
[----:B------:R-:W1:Y:S01]  /*170a0*/  MUFU.TANH R109, R109 ;  /* 0x0000006d006d7308 */ /* 0x000e620000002400 */
[----:B--2---:R-:W-:Y:S02]  /*170b0*/  FSEL R112, R98, -INF , P5 ;  /* 0xff80000062707808 */ /* 0x004fe40002800000 */
[----:B---3--:R-:W-:Y:S02]  /*170c0*/  FSEL R98, R138, -INF , P4 ;  /* 0xff8000008a627808 */ /* 0x008fe40002000000 */
[C---:B------:R-:W-:Y:S02]  /*170d0*/  ISETP.GT.AND P4, PT, R113.reuse, 0x41, PT ;  /* 0x000000417100780c */ /* 0x040fe40003f84270 */
[----:B------:R-:W-:Y:S01]  /*170e0*/  ISETP.GT.AND P5, PT, R113, 0x39, PT ;  /* 0x000000397100780c */ /* 0x000fe20003fa4270 */
[----:B------:R-:W2:Y:S01]  /*170f0*/  MUFU.TANH R102, R102 ;  /* 0x0000006600667308 */ /* 0x000ea20000002400 */
[----:B----4-:R-:W-:-:S02]  /*17100*/  FSEL R105, R105, -INF , P6 ;  /* 0xff80000069697808 */ /* 0x010fc40003000000 */
[----:B------:R-:W-:-:S05]  /*17110*/  ISETP.GT.AND P6, PT, R113, 0x38, PT ;  /* 0x000000387100780c */ /* 0x000fca0003fc4270 */
[----:B------:R-:W3:Y:S01]  /*17120*/  MUFU.TANH R104, R104 ;  /* 0x0000006800687308 */ /* 0x000ee20000002400 */
[----:B-1----:R-:W-:Y:S02]  /*17130*/  FSEL R109, R109, -INF , P2 ;  /* 0xff8000006d6d7808 */ /* 0x002fe40001000000 */
[----:B------:R-:W-:-:S05]  /*17140*/  ISETP.GT.AND P2, PT, R113, 0x40, PT ;  /* 0x000000407100780c */ /* 0x000fca0003f44270 */
[----:B------:R-:W1:Y:S01]  /*17150*/  MUFU.TANH R99, R99 ;  /* 0x0000006300637308 */ /* 0x000e620000002400 */
[----:B--2---:R-:W-:Y:S02]  /*17160*/  FSEL R102, R102, -INF , P3 ;  /* 0xff80000066667808 */ /* 0x004fe40001800000 */
[----:B------:R-:W-:-:S05]  /*17170*/  ISETP.GT.AND P3, PT, R113, 0x48, PT ;  /* 0x000000487100780c */ /* 0x000fca0003f64270 */
[----:B------:R-:W2:Y:S01]  /*17180*/  MUFU.TANH R100, R100 ;  /* 0x0000006400647308 */ /* 0x000ea20000002400 */
[----:B---3--:R-:W-:Y:S02]  /*17190*/  FSEL R103, R104, -INF , P4 ;  /* 0xff80000068677808 */ /* 0x008fe40002000000 */
[----:B------:R-:W-:-:S05]  /*171a0*/  ISETP.GT.AND P4, PT, R113, 0x58, PT ;  /* 0x000000587100780c */ /* 0x000fca0003f84270 */
[----:B------:R-:W3:Y:S01]  /*171b0*/  MUFU.TANH R101, R101 ;  /* 0x0000006500657308 */ /* 0x000ee20000002400 */
[----:B-1----:R-:W-:Y:S02]  /*171c0*/  FSEL R99, R99, -INF , P6 ;  /* 0xff80000063637808 */ /* 0x002fe40003000000 */
[----:B------:R-:W-:-:S05]  /*171d0*/  ISETP.GT.AND P6, PT, R113, 0x49, PT ;  /* 0x000000497100780c */ /* 0x000fca0003fc4270 */
[----:B------:R-:W1:Y:S01]  /*171e0*/  MUFU.TANH R117, R117 ;  /* 0x0000007500757308 */ /* 0x000e620000002400 */
[----:B--2---:R-:W-:Y:S02]  /*171f0*/  FSEL R100, R100, -INF , P5 ;  /* 0xff80000064647808 */ /* 0x004fe40002800000 */
[----:B------:R-:W-:-:S05]  /*17200*/  ISETP.GT.AND P5, PT, R113, 0x50, PT ;  /* 0x000000507100780c */ /* 0x000fca0003fa4270 */
[----:B------:R-:W-:Y:S01]  /*17210*/  MUFU.TANH R124, R124 ;  /* 0x0000007c007c7308 */ /* 0x000fe20000002400 */
[----:B---3--:R-:W-:Y:S02]  /*17220*/  FSEL R101, R101, -INF , P2 ;  /* 0xff80000065657808 */ /* 0x008fe40001000000 */
[----:B------:R-:W-:-:S05]  /*17230*/  ISETP.GT.AND P2, PT, R113, 0x51, PT ;  /* 0x000000517100780c */ /* 0x000fca0003f44270 */
[----:B------:R-:W-:Y:S01]  /*17240*/  MUFU.TANH R21, R21 ;  /* 0x0000001500157308 */ /* 0x000fe20000002400 */
[----:B-1----:R-:W-:Y:S02]  /*17250*/  FSEL R104, R117, -INF , P3 ;  /* 0xff80000075687808 */ /* 0x002fe40001800000 */
[----:B------:R-:W-:-:S05]  /*17260*/  ISETP.GT.AND P3, PT, R113, 0x59, PT ;  /* 0x000000597100780c */ /* 0x000fca0003f64270 */
[----:B------:R1:W-:Y:S08]  /*17270*/  MUFU.TANH R113, R116 ;  /* 0x0000007400717308 */ /* 0x0003f00000002400 */
[----:B------:R-:W-:Y:S01]  /*17280*/  MUFU.TANH R107, R107 ;  /* 0x0000006b006b7308 */ /* 0x000fe20000002400 */
[----:B-1----:R-:W-:-:S04]  /*17290*/  FMNMX.FTZ R116, R108, R12, !PT ;  /* 0x0000000c6c747209 */ /* 0x002fc80007810000 */
[----:B------:R-:W-:-:S03]  /*172a0*/  FMNMX.FTZ R116, R90, R116, !PT ;  /* 0x000000745a747209 */ /* 0x000fc60007810000 */
[----:B------:R-:W-:Y:S01]  /*172b0*/  MUFU.TANH R6, R6 ;  /* 0x0000000600067308 */ /* 0x000fe20000002400 */
[----:B------:R-:W-:-:S04]  /*172c0*/  FMNMX.FTZ R116, R91, R116, !PT ;  /* 0x000000745b747209 */ /* 0x000fc80007810000 */
        /* <DEDUP_REMOVED lines=10> */
[----:B------:R1:W2:Y:S01]  /*17370*/  MUFU.TANH R116, R125 ;  /* 0x0000007d00747308 */ /* 0x0002a20000002400 */
[----:B------:R-:W-:-:S04]  /*17380*/  FMNMX.FTZ R117, R112, R117, !PT ;  /* 0x0000007570757209 */ /* 0x000fc80007810000 */
[----:B------:R-:W-:-:S03]  /*17390*/  FMNMX.FTZ R120, R109, R117, !PT ;  /* 0x000000756d787209 */ /* 0x000fc60007810000 */
[----:B------:R-:W3:Y:S01]  /*173a0*/  MUFU.TANH R117, R128 ;  /* 0x0000008000757308 */ /* 0x000ee20000002400 */
[----:B------:R-:W-:Y:S01]  /*173b0*/  FMNMX.FTZ R120, R98, R120, !PT ;  /* 0x0000007862787209 */ /* 0x000fe20007810000 */
[----:B-1----:R-:W-:-:S03]  /*173c0*/  FMUL.FTZ R125, R133, UR39 ;  /* 0x00000027857d7c20 */ /* 0x002fc60008410000 */
[----:B------:R-:W-:-:S03]  /*173d0*/  FMNMX.FTZ R121, R102, R120, !PT ;  /* 0x0000007866797209 */ /* 0x000fc60007810000 */
[----:B------:R-:W1:Y:S01]  /*173e0*/  MUFU.TANH R120, R129 ;  /* 0x0000008100787308 */ /* 0x000e620000002400 */
[----:B------:R-:W-:Y:S02]  /*173f0*/  FMNMX.FTZ R121, R99, R121, !PT ;  /* 0x0000007963797209 */ /* 0x000fe40007810000 */
[----:B--2---:R-:W-:Y:S02]  /*17400*/  FSEL R116, R116, -INF , P6 ;  /* 0xff80000074747808 */ /* 0x004fe40003000000 */
[----:B------:R-:W-:-:S03]  /*17410*/  FMNMX.FTZ R121, R100, R121, !PT ;  /* 0x0000007964797209 */ /* 0x000fc60007810000 */
[----:B------:R-:W2:Y:S01]  /*17420*/  MUFU.TANH R125, R125 ;  /* 0x0000007d007d7308 */ /* 0x000ea20000002400 */
[----:B------:R-:W-:Y:S02]  /*17430*/  FMNMX.FTZ R121, R101, R121, !PT ;  /* 0x0000007965797209 */ /* 0x000fe40007810000 */
[----:B---3--:R-:W-:Y:S02]  /*17440*/  FSEL R117, R117, -INF , P5 ;  /* 0xff80000075757808 */ /* 0x008fe40002800000 */
[----:B------:R-:W-:-:S03]  /*17450*/  FMNMX.FTZ R121, R103, R121, !PT ;  /* 0x0000007967797209 */ /* 0x000fc60007810000 */
[----:B------:R-:W-:Y:S01]  /*17460*/  MUFU.TANH R88, R88 ;  /* 0x0000005800587308 */ /* 0x000fe20000002400 */
[----:B------:R-:W-:Y:S02]  /*17470*/  FMNMX.FTZ R121, R104, R121, !PT ;  /* 0x0000007968797209 */ /* 0x000fe40007810000 */
[----:B-1----:R-:W-:Y:S02]  /*17480*/  FSEL R120, R120, -INF , P2 ;  /* 0xff80000078787808 */ /* 0x002fe40001000000 */
[----:B------:R-:W-:-:S03]  /*17490*/  FMNMX.FTZ R128, R116, R121, !PT ;  /* 0x0000007974807209 */ /* 0x000fc60007810000 */
[----:B------:R1:W-:Y:S01]  /*174a0*/  MUFU.TANH R121, R114 ;  /* 0x0000007200797308 */ /* 0x0003e20000002400 */
[----:B------:R-:W-:-:S04]  /*174b0*/  FMNMX.FTZ R128, R117, R128, !PT ;  /* 0x0000008075807209 */ /* 0x000fc80007810000 */
[----:B------:R-:W-:-:S03]  /*174c0*/  FMNMX.FTZ R128, R120, R128, !PT ;  /* 0x0000008078807209 */ /* 0x000fc60007810000 */
[----:B------:R-:W-:Y:S01]  /*174d0*/  MUFU.TANH R89, R89 ;  /* 0x0000005900597308 */ /* 0x000fe20000002400 */
[----:B-1----:R-:W-:-:S04]  /*174e0*/  FSEL R114, R124, -INF , P4 ;  /* 0xff8000007c727808 */ /* 0x002fc80002000000 */
[----:B------:R-:W-:-:S03]  /*174f0*/  FMNMX.FTZ R128, R114, R128, !PT ;  /* 0x0000008072807209 */ /* 0x000fc60007810000 */
[----:B------:R2:W-:Y:S08]  /*17500*/  MUFU.TANH R124, R115 ;  /* 0x00000073007c7308 */ /* 0x0005f00000002400 */
[----:B------:R-:W-:Y:S01]  /*17510*/  MUFU.TANH R106, R106 ;  /* 0x0000006a006a7308 */ /* 0x000fe20000002400 */
[----:B--2---:R-:W-:Y:S01]  /*17520*/  FSEL R115, R125, -INF , P3 ;  /* 0xff8000007d737808 */ /* 0x004fe20001800000 */
[----:B------:R-:W-:Y:S01]  /*17530*/  FMUL.FTZ R125, R118, UR39 ;  /* 0x00000027767d7c20 */ /* 0x000fe20008410000 */
[----:B------:R-:W-:Y:S01]  /*17540*/  FMUL.FTZ R118, R119, UR39 ;  /* 0x0000002777767c20 */ /* 0x000fe20008410000 */
[----:B------:R-:W-:Y:S01]  /*17550*/  FMUL.FTZ R119, R122, UR39 ;  /* 0x000000277a777c20 */ /* 0x000fe20008410000 */
[----:B------:R-:W-:Y:S01]  /*17560*/  FMNMX.FTZ R128, R115, R128, !PT ;  /* 0x0000008073807209 */ /* 0x000fe20007810000 */
[----:B------:R-:W-:Y:S01]  /*17570*/  FMUL.FTZ R122, R123, UR39 ;  /* 0x000000277b7a7c20 */ /* 0x000fe20008410000 */
[----:B------:R-:W-:Y:S01]  /*17580*/  FMUL.FTZ R123, R126, UR39 ;  /* 0x000000277e7b7c20 */ /* 0x000fe20008410000 */
[----:B------:R-:W1:Y:S01]  /*17590*/  MUFU.TANH R125, R125 ;  /* 0x0000007d007d7308 */ /* 0x000e620000002400 */
[----:B------:R-:W-:Y:S01]  /*175a0*/  FMUL.FTZ R126, R130, UR39 ;  /* 0x00000027827e7c20 */ /* 0x000fe20008410000 */
[----:B------:R-:W2:Y:S01]  /*175b0*/  SHFL.BFLY PT, R129, R128, 0x2, 0x1f ;  /* 0x0c401f0080817f89 */ /* 0x000ea200000e0000 */
[----:B------:R-:W-:-:S05]  /*175c0*/  FMUL.FTZ R130, R135, UR39 ;  /* 0x0000002787827c20 */ /* 0x000fca0008410000 */
[----:B------:R-:W-:Y:S08]  /*175d0*/  MUFU.TANH R110, R110 ;  /* 0x0000006e006e7308 */ /* 0x000ff00000002400 */
[----:B------:R-:W-:Y:S08]  /*175e0*/  MUFU.TANH R111, R111 ;  /* 0x0000006f006f7308 */ /* 0x000ff00000002400 */
[----:B------:R-:W-:Y:S01]  /*175f0*/  MUFU.TANH R118, R118 ;  /* 0x0000007600767308 */ /* 0x000fe20000002400 */
[----:B--2---:R-:W-:Y:S01]  /*17600*/  FMNMX.FTZ R132, R128, R129, !PT ;  /* 0x0000008180847209 */ /* 0x004fe20007810000 */
[----:B------:R-:W-:Y:S01]  /*17610*/  FMUL.FTZ R128, R134, UR39 ;  /* 0x0000002786807c20 */ /* 0x000fe20008410000 */
[----:B------:R2:W3:Y:S04]  /*17620*/  SHFL.IDX PT, R129, R5, 0x1, 0x1c1f ;  /* 0x003c1f0005817f89 */ /* 0x0004e800000e0000 */
[----:B------:R-:W4:Y:S01]  /*17630*/  SHFL.BFLY PT, R133, R132, 0x1, 0x1f ;  /* 0x0c201f0084857f89 */ /* 0x000f2200000e0000 */
[----:B------:R-:W-:Y:S08]  /*17640*/  MUFU.TANH R119, R119 ;  /* 0x0000007700777308 */ /* 0x000ff00000002400 */
[----:B--2---:R2:W5:Y:S08]  /*17650*/  MUFU.TANH R5, R127 ;  /* 0x0000007f00057308 */ /* 0x0045700000002400 */
[----:B------:R-:W0:Y:S01]  /*17660*/  MUFU.TANH R122, R122 ;  /* 0x0000007a007a7308 */ /* 0x000e220000002400 */
[----:B--2---:R-:W-:Y:S01]  /*17670*/  FMUL.FTZ R127, R131, UR39 ;  /* 0x00000027837f7c20 */ /* 0x004fe20008410000 */
[----:B---3--:R-:W-:Y:S01]  /*17680*/  IMAD.IADD R129, R15, 0x1, R129 ;  /* 0x000000010f817824 */ /* 0x008fe200078e0281 */
[----:B----4-:R-:W-:-:S05]  /*17690*/  FMNMX.FTZ R15, R132, R133, !PT ;  /* 0x00000085840f7209 */ /* 0x010fca0007810000 */
[----:B------:R-:W2:Y:S01]  /*176a0*/  MUFU.TANH R123, R123 ;  /* 0x0000007b007b7308 */ /* 0x000ea20000002400 */
[C---:B------:R-:W-:Y:S02]  /*176b0*/  ISETP.GT.AND P6, PT, R129.reuse, 0x10, PT ;  /* 0x000000108100780c */ /* 0x040fe40003fc4270 */
[----:B------:R-:W-:Y:S02]  /*176c0*/  ISETP.GT.AND P5, PT, R129, RZ, PT ;  /* 0x000000ff8100720c */ /* 0x000fe40003fa4270 */
[----:B------:R-:W-:Y:S02]  /*176d0*/  FSEL R21, R21, -INF , P6 ;  /* 0xff80000015157808 */ /* 0x000fe40003000000 */
[C---:B------:R-:W-:Y:S01]  /*176e0*/  ISETP.GT.AND P6, PT, R129.reuse, 0x21, PT ;  /* 0x000000218100780c */ /* 0x040fe20003fc4270 */
[----:B------:R-:W3:Y:S01]  /*176f0*/  MUFU.TANH R126, R126 ;  /* 0x0000007e007e7308 */ /* 0x000ee20000002400 */
[----:B------:R-:W-:Y:S02]  /*17700*/  ISETP.GT.AND P3, PT, R129, 0x1, PT ;  /* 0x000000018100780c */ /* 0x000fe40003f64270 */
[----:B------:R-:W-:-:S02]  /*17710*/  FSEL R107, R107, -INF , P6 ;  /* 0xff8000006b6b7808 */ /* 0x000fc40003000000 */
[----:B------:R-:W-:Y:S02]  /*17720*/  ISETP.GT.AND P6, PT, R129, 0x38, PT ;  /* 0x000000388100780c */ /* 0x000fe40003fc4270 */
[----:B------:R-:W-:Y:S01]  /*17730*/  FSEL R6, R6, -INF , P5 ;  /* 0xff80000006067808 */ /* 0x000fe20002800000 */
[----:B------:R-:W4:Y:S01]  /*17740*/  MUFU.TANH R127, R127 ;  /* 0x0000007f007f7308 */ /* 0x000f220000002400 */
[----:B-1----:R-:W-:Y:S02]  /*17750*/  FSEL R125, R125, -INF , P6 ;  /* 0xff8000007d7d7808 */ /* 0x002fe40003000000 */
[C---:B------:R-:W-:Y:S02]  /*17760*/  ISETP.GT.AND P6, PT, R129.reuse, 0x49, PT ;  /* 0x000000498100780c */ /* 0x040fe40003fc4270 */
[----:B------:R-:W-:Y:S02]  /*17770*/  ISETP.GT.AND P4, PT, R129, 0x8, PT ;  /* 0x000000088100780c */ /* 0x000fe40003f84270 */
[----:B-----5:R-:W-:Y:S01]  /*17780*/  FSEL R133, R5, -INF , P6 ;  /* 0xff80000005857808 */ /* 0x020fe20003000000 */
[----:B------:R-:W1:Y:S01]  /*17790*/  MUFU.TANH R128, R128 ;  /* 0x0000008000807308 */ /* 0x000e620000002400 */
[----:B------:R-:W-:-:S02]  /*177a0*/  FSEL R7, R7, -INF , P3 ;  /* 0xff80000007077808 */ /* 0x000fc40001800000 */
[----:B------:R-:W-:Y:S02]  /*177b0*/  FMNMX.FTZ R5, R6, R11, !PT ;  /* 0x0000000b06057209 */ /* 0x000fe40007810000 */
[----:B------:R-:W-:Y:S02]  /*177c0*/  ISETP.GT.AND P2, PT, R129, 0x9, PT ;  /* 0x000000098100780c */ /* 0x000fe40003f44270 */
[----:B------:R-:W-:Y:S01]  /*177d0*/  FSEL R131, R8, -INF , P4 ;  /* 0xff80000008837808 */ /* 0x000fe20002000000 */
[----:B------:R-:W5:Y:S01]  /*177e0*/  MUFU.TANH R130, R130 ;  /* 0x0000008200827308 */ /* 0x000f620000002400 */
[----:B------:R-:W-:Y:S02]  /*177f0*/  FMNMX.FTZ R5, R7, R5, !PT ;  /* 0x0000000507057209 */ /* 0x000fe40007810000 */
[----:B------:R-:W-:Y:S01]  /*17800*/  FSEL R132, R9, -INF , P2 ;  /* 0xff80000009847808 */ /* 0x000fe20001000000 */
[----:B------:R-:W-:Y:S01]  /*17810*/  IMAD.U32 R9, RZ, RZ, UR43 ;  /* 0x0000002bff097e24 */ /* 0x000fe2000f8e00ff */
[----:B------:R-:W-:-:S02]  /*17820*/  FMNMX.FTZ R5, R131, R5, !PT ;  /* 0x0000000583057209 */ /* 0x000fc40007810000 */
[----:B------:R-:W-:Y:S01]  /*17830*/  ISETP.GT.AND P5, PT, R129, 0x11, PT ;  /* 0x000000118100780c */ /* 0x000fe20003fa4270 */
[----:B------:R-:W-:Y:S01]  /*17840*/  FMUL.FTZ R134, R15, R9 ;  /* 0x000000090f867220 */ /* 0x000fe20000410000 */
[----:B------:R-:W-:Y:S02]  /*17850*/  FMNMX.FTZ R5, R132, R5, !PT ;  /* 0x0000000584057209 */ /* 0x000fe40007810000 */
[----:B------:R-:W-:Y:S02]  /*17860*/  ISETP.GT.AND P3, PT, R129, 0x18, PT ;  /* 0x000000188100780c */ /* 0x000fe40003f64270 */
[----:B------:R-:W-:Y:S02]  /*17870*/  FSEL R88, R88, -INF , P5 ;  /* 0xff80000058587808 */ /* 0x000fe40002800000 */
[----:B------:R-:W-:Y:S02]  /*17880*/  FMNMX.FTZ R5, R21, R5, !PT ;  /* 0x0000000515057209 */ /* 0x000fe40007810000 */
[----:B------:R-:W-:-:S02]  /*17890*/  ISETP.GT.AND P4, PT, R129, 0x19, PT ;  /* 0x000000198100780c */ /* 0x000fc40003f84270 */
[----:B------:R-:W-:Y:S02]  /*178a0*/  FSEL R89, R89, -INF , P3 ;  /* 0xff80000059597808 */ /* 0x000fe40001800000 */
[----:B------:R-:W-:Y:S02]  /*178b0*/  FMNMX.FTZ R5, R88, R5, !PT ;  /* 0x0000000558057209 */ /* 0x000fe40007810000 */
[----:B------:R-:W-:Y:S02]  /*178c0*/  ISETP.GT.AND P2, PT, R129, 0x20, PT ;  /* 0x000000208100780c */ /* 0x000fe40003f44270 */
[----:B------:R-:W-:Y:S02]  /*178d0*/  FSEL R113, R113, -INF , P4 ;  /* 0xff80000071717808 */ /* 0x000fe40002000000 */
[----:B------:R-:W-:Y:S02]  /*178e0*/  FMNMX.FTZ R5, R89, R5, !PT ;  /* 0x0000000559057209 */ /* 0x000fe40007810000 */
[----:B------:R-:W-:-:S02]  /*178f0*/  FSEL R106, R106, -INF , P2 ;  /* 0xff8000006a6a7808 */ /* 0x000fc40001000000 */
[----:B------:R-:W-:Y:S02]  /*17900*/  FMNMX.FTZ R5, R113, R5, !PT ;  /* 0x0000000571057209 */ /* 0x000fe40007810000 */
[C---:B------:R-:W-:Y:S02]  /*17910*/  ISETP.GT.AND P5, PT, R129.reuse, 0x28, PT ;  /* 0x000000288100780c */ /* 0x040fe40003fa4270 */
[----:B------:R-:W-:Y:S02]  /*17920*/  FMNMX.FTZ R5, R106, R5, !PT ;  /* 0x000000056a057209 */ /* 0x000fe40007810000 */
[----:B------:R-:W-:Y:S02]  /*17930*/  ISETP.GT.AND P3, PT, R129, 0x29, PT ;  /* 0x000000298100780c */ /* 0x000fe40003f64270 */
[----:B------:R-:W-:Y:S02]  /*17940*/  FSEL R110, R110, -INF , P5 ;  /* 0xff8000006e6e7808 */ /* 0x000fe40002800000 */
[----:B------:R-:W-:-:S02]  /*17950*/  FMNMX.FTZ R5, R107, R5, !PT ;  /* 0x000000056b057209 */ /* 0x000fc40007810000 */
[----:B------:R-:W-:Y:S02]  /*17960*/  ISETP.GT.AND P4, PT, R129, 0x30, PT ;  /* 0x000000308100780c */ /* 0x000fe40003f84270 */
[----:B------:R-:W-:Y:S02]  /*17970*/  FSEL R111, R111, -INF , P3 ;  /* 0xff8000006f6f7808 */ /* 0x000fe40001800000 */
[----:B------:R-:W-:Y:S02]  /*17980*/  FMNMX.FTZ R5, R110, R5, !PT ;  /* 0x000000056e057209 */ /* 0x000fe40007810000 */
[----:B------:R-:W-:Y:S02]  /*17990*/  ISETP.GT.AND P2, PT, R129, 0x31, PT ;  /* 0x000000318100780c */ /* 0x000fe40003f44270 */
[----:B------:R-:W-:Y:S02]  /*179a0*/  FSEL R121, R121, -INF , P4 ;  /* 0xff80000079797808 */ /* 0x000fe40002000000 */
[----:B------:R-:W-:-:S02]  /*179b0*/  FMNMX.FTZ R5, R111, R5, !PT ;  /* 0x000000056f057209 */ /* 0x000fc40007810000 */
[----:B------:R-:W-:Y:S02]  /*179c0*/  FSEL R124, R124, -INF , P2 ;  /* 0xff8000007c7c7808 */ /* 0x000fe40001000000 */
[----:B------:R-:W-:Y:S02]  /*179d0*/  FMNMX.FTZ R5, R121, R5, !PT ;  /* 0x0000000579057209 */ /* 0x000fe40007810000 */
[C---:B------:R-:W-:Y:S02]  /*179e0*/  ISETP.GT.AND P5, PT, R129.reuse, 0x39, PT ;  /* 0x000000398100780c */ /* 0x040fe40003fa4270 */
[----:B------:R-:W-:Y:S02]  /*179f0*/  FMNMX.FTZ R5, R124, R5, !PT ;  /* 0x000000057c057209 */ /* 0x000fe40007810000 */
[----:B------:R-:W-:Y:S02]  /*17a00*/  ISETP.GT.AND P3, PT, R129, 0x40, PT ;  /* 0x000000408100780c */ /* 0x000fe40003f64270 */
[----:B------:R-:W-:-:S02]  /*17a10*/  FSEL R118, R118, -INF , P5 ;  /* 0xff80000076767808 */ /* 0x000fc40002800000 */
[----:B------:R-:W-:Y:S02]  /*17a20*/  FMNMX.FTZ R5, R125, R5, !PT ;  /* 0x000000057d057209 */ /* 0x000fe40007810000 */
[----:B------:R-:W-:Y:S02]  /*17a30*/  ISETP.GT.AND P4, PT, R129, 0x41, PT ;  /* 0x000000418100780c */ /* 0x000fe40003f84270 */
[----:B------:R-:W-:Y:S02]  /*17a40*/  FSEL R119, R119, -INF , P3 ;  /* 0xff80000077777808 */ /* 0x000fe40001800000 */
[----:B------:R-:W-:Y:S02]  /*17a50*/  FMNMX.FTZ R5, R118, R5, !PT ;  /* 0x0000000576057209 */ /* 0x000fe40007810000 */
[----:B------:R-:W-:Y:S02]  /*17a60*/  ISETP.GT.AND P2, PT, R129, 0x48, PT ;  /* 0x000000488100780c */ /* 0x000fe40003f44270 */
[----:B0-----:R-:W-:-:S02]  /*17a70*/  FSEL R122, R122, -INF , P4 ;  /* 0xff8000007a7a7808 */ /* 0x001fc40002000000 */
[----:B------:R-:W-:Y:S02]  /*17a80*/  FMNMX.FTZ R5, R119, R5, !PT ;  /* 0x0000000577057209 */ /* 0x000fe40007810000 */
[----:B--2---:R-:W-:Y:S02]  /*17a90*/  FSEL R123, R123, -INF , P2 ;  /* 0xff8000007b7b7808 */ /* 0x004fe40001000000 */
[----:B------:R-:W-:Y:S02]  /*17aa0*/  FMNMX.FTZ R5, R122, R5, !PT ;  /* 0x000000057a057209 */ /* 0x000fe40007810000 */
[----:B------:R-:W-:Y:S02]  /*17ab0*/  ISETP.GT.AND P5, PT, R129, 0x50, PT ;  /* 0x000000508100780c */ /* 0x000fe40003fa4270 */
[----:B------:R-:W-:Y:S02]  /*17ac0*/  FMNMX.FTZ R5, R123, R5, !PT ;  /* 0x000000057b057209 */ /* 0x000fe40007810000 */
[----:B------:R-:W-:-:S02]  /*17ad0*/  ISETP.GT.AND P4, PT, R129, 0x51, PT ;  /* 0x000000518100780c */ /* 0x000fc40003f84270 */
[----:B---3--:R-:W-:Y:S02]  /*17ae0*/  FSEL R126, R126, -INF , P5 ;  /* 0xff8000007e7e7808 */ /* 0x008fe40002800000 */
[----:B------:R-:W-:Y:S02]  /*17af0*/  FMNMX.FTZ R5, R133, R5, !PT ;  /* 0x0000000585057209 */ /* 0x000fe40007810000 */
[----:B------:R-:W-:Y:S02]  /*17b00*/  ISETP.GT.AND P2, PT, R129, 0x58, PT ;  /* 0x000000588100780c */ /* 0x000fe40003f44270 */
[----:B----4-:R-:W-:Y:S02]  /*17b10*/  FSEL R127, R127, -INF , P4 ;  /* 0xff8000007f7f7808 */ /* 0x010fe40002000000 */
[----:B------:R-:W-:Y:S02]  /*17b20*/  FMNMX.FTZ R5, R126, R5, !PT ;  /* 0x000000057e057209 */ /* 0x000fe40007810000 */
[----:B------:R-:W-:-:S02]  /*17b30*/  ISETP.GT.AND P6, PT, R129, 0x59, PT ;  /* 0x000000598100780c */ /* 0x000fc40003fc4270 */
[----:B-1----:R-:W-:Y:S02]  /*17b40*/  FSEL R128, R128, -INF , P2 ;  /* 0xff80000080807808 */ /* 0x002fe40001000000 */
[----:B------:R-:W-:Y:S02]  /*17b50*/  FMNMX.FTZ R5, R127, R5, !PT ;  /* 0x000000057f057209 */ /* 0x000fe40007810000 */
[----:B-----5:R-:W-:Y:S02]  /*17b60*/  FSEL R130, R130, -INF , P6 ;  /* 0xff80000082827808 */ /* 0x020fe40003000000 */
[----:B------:R-:W-:Y:S02]  /*17b70*/  FMNMX.FTZ R5, R128, R5, !PT ;  /* 0x0000000580057209 */ /* 0x000fe40007810000 */
[----:B------:R-:W-:Y:S02]  /*17b80*/  FSETP.NEU.FTZ.AND P3, PT, R15, -INF , PT ;  /* 0xff8000000f00780b */ /* 0x000fe40003f7d000 */
[----:B------:R-:W-:-:S02]  /*17b90*/  FMNMX.FTZ R5, R130, R5, !PT ;  /* 0x0000000582057209 */ /* 0x000fc40007810000 */
[----:B------:R-:W-:-:S03]  /*17ba0*/  FSEL R134, R134, RZ, P3 ;  /* 0x000000ff86867208 */ /* 0x000fc60001800000 */
[----:B------:R-:W0:Y:S02]  /*17bb0*/  SHFL.BFLY PT, R8, R5, 0x2, 0x1f ;  /* 0x0c401f0005087f89 */ /* 0x000e2400000e0000 */
        /* <DEDUP_REMOVED lines=22> */
[----:B0-----:R-:W-:Y:S01]  /*17d20*/  FMNMX.FTZ R5, R5, R8, !PT ;  /* 0x0000000805057209 */ /* 0x001fe20007810000 */
[-CC-:B------:R-:W-:Y:S01]  /*17d30*/  FFMA.FTZ R136, R117, R9.reuse, -R134.reuse ;  /* 0x0000000975887223 */ /* 0x180fe20000010886 */
[----:B------:R-:W-:Y:S01]  /*17d40*/  MUFU.EX2 R158, R158 ;  /* 0x0000009e009e7308 */ /* 0x000fe20000000800 */
[-CC-:B------:R-:W-:Y:S01]  /*17d50*/  FFMA.FTZ R95, R120, R9.reuse, -R134.reuse ;  /* 0x00000009785f7223 */ /* 0x180fe20000010886 */
[-CC-:B------:R-:W-:Y:S01]  /*17d60*/  FFMA.FTZ R138, R114, R9.reuse, -R134.reuse ;  /* 0x00000009728a7223 */ /* 0x180fe20000010886 */
[----:B------:R-:W0:Y:S01]  /*17d70*/  SHFL.BFLY PT, R8, R5, 0x1, 0x1f ;  /* 0x0c201f0005087f89 */ /* 0x000e2200000e0000 */
[----:B------:R-:W-:-:S04]  /*17d80*/  FFMA.FTZ R99, R115, R9, -R134 ;  /* 0x0000000973637223 */ /* 0x000fc80000010886 */
[----:B------:R-:W-:Y:S08]  /*17d90*/  MUFU.EX2 R92, R92 ;  /* 0x0000005c005c7308 */ /* 0x000ff00000000800 */
[----:B------:R-:W-:Y:S08]  /*17da0*/  MUFU.EX2 R152, R152 ;  /* 0x0000009800987308 */ /* 0x000ff00000000800 */
[----:B------:R-:W-:Y:S01]  /*17db0*/  MUFU.EX2 R91, R91 ;  /* 0x0000005b005b7308 */ /* 0x000fe20000000800 */
[----:B0-----:R-:W-:-:S02]  /*17dc0*/  FMNMX.FTZ R8, R5, R8, !PT ;  /* 0x0000000805087209 */ /* 0x001fc40007810000 */
[----:B------:R-:W-:Y:S02]  /*17dd0*/  FSEL R5, R15, RZ, P3 ;  /* 0x000000ff0f057208 */ /* 0x000fe40001800000 */
[C---:B------:R-:W-:Y:S01]  /*17de0*/  FSETP.NEU.FTZ.AND P2, PT, R8.reuse, -INF , PT ;  /* 0xff8000000800780b */ /* 0x040fe20003f5d000 */
[-C--:B------:R-:W-:Y:S02]  /*17df0*/  FMUL.FTZ R100, R8, R9.reuse ;  /* 0x0000000908647220 */ /* 0x080fe40000410000 */
[----:B------:R-:W-:Y:S01]  /*17e00*/  MUFU.EX2 R154, R154 ;  /* 0x0000009a009a7308 */ /* 0x000fe20000000800 */
[----:B------:R-:W-:Y:S02]  /*17e10*/  FADD.FTZ R5, -R5, R12 ;  /* 0x0000000c05057221 */ /* 0x000fe40000010100 */
[----:B------:R-:W-:Y:S02]  /*17e20*/  FSEL R100, R100, RZ, P2 ;  /* 0x000000ff64647208 */ /* 0x000fe40001000000 */
[----:B------:R-:W-:-:S03]  /*17e30*/  FMUL.FTZ R5, R5, R9 ;  /* 0x0000000905057220 */ /* 0x000fc60000410000 */
[----:B------:R-:W-:Y:S01]  /*17e40*/  MUFU.EX2 R90, R90 ;  /* 0x0000005a005a7308 */ /* 0x000fe20000000800 */
[-CC-:B------:R-:W-:Y:S01]  /*17e50*/  FFMA.FTZ R153, R21, R9.reuse, -R100.reuse ;  /* 0x0000000915997223 */ /* 0x180fe20000010864 */
[-CC-:B------:R-:W-:Y:S01]  /*17e60*/  FFMA.FTZ R21, R88, R9.reuse, -R100.reuse ;  /* 0x0000000958157223 */ /* 0x180fe20000010864 */
[----:B------:R-:W-:Y:S01]  /*17e70*/  FSEL R88, R8, RZ, P2 ;  /* 0x000000ff08587208 */ /* 0x000fe20001000000 */
[-CC-:B------:R-:W-:Y:S01]  /*17e80*/  FFMA.FTZ R157, R6, R9.reuse, -R100.reuse ;  /* 0x00000009069d7223 */ /* 0x180fe20000010864 */
[-CC-:B------:R-:W-:Y:S01]  /*17e90*/  FFMA.FTZ R103, R7, R9.reuse, -R100.reuse ;  /* 0x0000000907677223 */ /* 0x180fe20000010864 */
[-CC-:B------:R-:W-:Y:S01]  /*17ea0*/  FFMA.FTZ R159, R131, R9.reuse, -R100.reuse ;  /* 0x00000009839f7223 */ /* 0x180fe20000010864 */
[-CC-:B------:R-:W-:Y:S01]  /*17eb0*/  FFMA.FTZ R101, R132, R9.reuse, -R100.reuse ;  /* 0x0000000984657223 */ /* 0x180fe20000010864 */
[----:B------:R-:W-:Y:S01]  /*17ec0*/  FADD.FTZ R88, -R88, R11 ;  /* 0x0000000b58587221 */ /* 0x000fe20000010100 */
[----:B------:R-:W0:Y:S01]  /*17ed0*/  MUFU.EX2 R94, R5 ;  /* 0x00000005005e7308 */ /* 0x000e220000000800 */
        /* <DEDUP_REMOVED lines=15> */
[----:B------:R1:W2:Y:S01]  /*17fd0*/  MUFU.EX2 R5, R88 ;  /* 0x0000005800057308 */ /* 0x0002a20000000800 */
[----:B0-----:R-:W-:Y:S01]  /*17fe0*/  FFMA.FTZ R3, R94, R3, R156 ;  /* 0x000000035e037223 */ /* 0x001fe2000001009c */
[-CC-:B------:R-:W-:Y:S01]  /*17ff0*/  FFMA.FTZ R137, R126, R9.reuse, -R100.reuse ;  /* 0x000000097e897223 */ /* 0x180fe20000010864 */
[-CC-:B------:R-:W-:Y:S01]  /*18000*/  FFMA.FTZ R14, R127, R9.reuse, -R100.reuse ;  /* 0x000000097f0e7223 */ /* 0x180fe20000010864 */
[-CC-:B------:R-:W-:Y:S01]  /*18010*/  FFMA.FTZ R139, R128, R9.reuse, -R100.reuse ;  /* 0x00000009808b7223 */ /* 0x180fe20000010864 */
[----:B------:R-:W-:Y:S01]  /*18020*/  FFMA.FTZ R11, R130, R9, -R100 ;  /* 0x00000009820b7223 */ /* 0x000fe20000010864 */
[----:B------:R-:W-:-:S02]  /*18030*/  FADD.FTZ R3, R108, R3 ;  /* 0x000000036c037221 */ /* 0x000fc40000010000 */
[----:B------:R-:W0:Y:S01]  /*18040*/  MUFU.EX2 R103, R103 ;  /* 0x0000006700677308 */ /* 0x000e220000000800 */
[----:B-1----:R-:W-:-:S07]  /*18050*/  FFMA.FTZ R88, R133, R9, -R100 ;  /* 0x0000000985587223 */ /* 0x002fce0000010864 */
[----:B------:R-:W1:Y:S01]  /*18060*/  MUFU.EX2 R159, R159 ;  /* 0x0000009f009f7308 */ /* 0x000e620000000800 */
[----:B--2---:R-:W-:-:S07]  /*18070*/  FFMA.FTZ R0, R5, R0, R157 ;  /* 0x0000000005007223 */ /* 0x004fce000001009d */
        /* <DEDUP_REMOVED lines=84> */
.L_x_2851:
        /* <DEDUP_REMOVED lines=35> */
.L_x_2839:
[----:B------:R-:W-:Y:S05]  /*187f0*/  BSYNC B0 ;  /* 0x0000000000007941 */ /* 0x000fea0003800000 */
.L_x_2838:
[----:B------:R-:W-:Y:S01]  /*18800*/  ISETP.GE.AND P1, PT, R13, R185, PT ;  /* 0x000000b90d00720c */ /* 0x000fe20003f26270 */
[----:B------:R-:W-:-:S12]  /*18810*/  BSSY B0, `(.L_x_2853) ;  /* 0x0000270000007945 */ /* 0x000fd80003800000 */
[----:B------:R-:W-:Y:S05]  /*18820*/  @!P1 BRA `(.L_x_2854) ;  /* 0x0000002400b89947 */ /* 0x000fea0003800000 */
[----:B------:R-:W-:Y:S02]  /*18830*/  IMAD.MOV.U32 R10, RZ, RZ, R8 ;  /* 0x000000ffff0a7224 */ /* 0x000fe400078e0008 */
[----:B------:R-:W-:Y:S02]  /*18840*/  IMAD.MOV.U32 R11, RZ, RZ, R15 ;  /* 0x000000ffff0b7224 */ /* 0x000fe400078e000f */
[----:B------:R-:W-:Y:S02]  /*18850*/  IMAD.MOV.U32 R6, RZ, RZ, R168 ;  /* 0x000000ffff067224 */ /* 0x000fe400078e00a8 */
[----:B------:R-:W-:-:S07]  /*18860*/  IMAD.MOV.U32 R7, RZ, RZ, R162 ;  /* 0x000000ffff077224 */ /* 0x000fce00078e00a2 */
.L_x_2867:
[----:B------:R-:W-:-:S05]  /*18870*/  VIADD R12, R7, 0x1 ;  /* 0x00000001070c7836 */ /* 0x000fca0000000000 */
[----:B------:R-:W-:-:S04]  /*18880*/  ISETP.NE.AND P1, PT, R12, 0x2, PT ;  /* 0x000000020c00780c */ /* 0x000fc80003f25270 */
[----:B------:R-:W-:Y:S02]  /*18890*/  SEL R12, R12, RZ, P1 ;  /* 0x000000ff0c0c7207 */ /* 0x000fe40000800000 */
[----:B------:R-:W-:-:S03]  /*188a0*/  SEL R9, RZ, 0x1, P1 ;  /* 0x00000001ff097807 */ /* 0x000fc60000800000 */
[----:B------:R-:W-:Y:S01]  /*188b0*/  IMAD.MOV.U32 R162, RZ, RZ, R12 ;  /* 0x000000ffffa27224 */ /* 0x000fe200078e000c */
[----:B------:R-:W-:Y:S01]  /*188c0*/  LOP3.LUT R168, R6, R9, RZ, 0x3c, !PT ;  /* 0x0000000906a87212 */ /* 0x000fe200078e3cff */
[----:B------:R-:W-:Y:S06]  /*188d0*/  @!P0 BRA `(.L_x_2855) ;  /* 0x0000000000048947 */ /* 0x000fec0003800000 */
[----:B------:R-:W-:Y:S01]  /*188e0*/  BPT.TRAP 0x1 ;  /* 0x000000040000795c */ /* 0x000fe20000300000 */
.L_x_2855:
[----:B------:R-:W-:Y:S01]  /*188f0*/  IMAD R8, R162, 0x8, R2 ;  /* 0x00000008a2087824 */ /* 0x000fe200078e0202 */
[----:B------:R-:W-:-:S04]  /*18900*/  SHF.L.U32 R9, R168, 0x1f, RZ ;  /* 0x0000001fa8097819 */ /* 0x000fc800000006ff */
[----:B------:R0:W1:Y:S01]  /*18910*/  SYNCS.PHASECHK.TRANS64.TRYWAIT P1, [R8+URZ+0x2a830], R9 ;  /* 0x02a83009080075a7 */ /* 0x000062000802017f */
[----:B------:R-:W-:Y:S05]  /*18920*/  @!P0 BRA `(.L_x_2856) ;  /* 0x0000000000048947 */ /* 0x000fea0003800000 */
[----:B------:R-:W-:Y:S01]  /*18930*/  BPT.TRAP 0x1 ;  /* 0x000000040000795c */ /* 0x000fe20000300000 */
.L_x_2856:
[----:B------:R-:W-:Y:S01]  /*18940*/  IMAD R95, R162, 0x900, R4 ;  /* 0x00000900a25f7824 */ /* 0x000fe200078e0204 */
[----:B------:R-:W-:Y:S03]  /*18950*/  BSSY B1, `(.L_x_2857) ;  /* 0x0000006000017945 */ /* 0x000fe60003800000 */
[C---:B------:R-:W-:Y:S01]  /*18960*/  VIADD R90, R95.reuse, 0x2 ;  /* 0x000000025f5a7836 */ /* 0x040fe20000000000 */
[----:B------:R-:W-:Y:S01]  /*18970*/  IADD3 R92, R95, 0x4, RZ ;  /* 0x000000045f5c7810 */ /* 0x000fe20007ffe0ff */
[----:B-1----:R-:W-:Y:S06]  /*18980*/  @P1 BRA `(.L_x_2858) ;  /* 0x0000000000081947 */ /* 0x002fec0003800000 */
[----:B------:R-:W1:Y:S02]  /*18990*/  SYNCS.PHASECHK.TRANS64.TRYWAIT P1, [R8+URZ+0x2a830], R9 ;  /* 0x02a83009080075a7 */ /* 0x000e64000802017f */
[----:B-1----:R-:W-:Y:S05]  /*189a0*/  @!P1 BRA `(.L_x_2859) ;  /* 0x000000ec00389947 */ /* 0x002fea0003800000 */
.L_x_2858:
[----:B------:R-:W-:Y:S05]  /*189b0*/  BSYNC B1 ;  /* 0x0000000000017941 */ /* 0x000fea0003800000 */
.L_x_2857:
[----:B------:R-:W2:Y:S01]  /*189c0*/  LDL.64 R96, [R1+0x28] ;  /* 0x0000280001607983 */ /* 0x000ea20000100a00 */
[----:B------:R-:W-:Y:S01]  /*189d0*/  IMAD.MOV.U32 R88, RZ, RZ, R95 ;  /* 0x000000ffff587224 */ /* 0x000fe200078e005f */
[----:B------:R-:W-:Y:S01]  /*189e0*/  R2UR UR46, R90 ;  /* 0x000000005a2e72ca */ /* 0x000fe200000e0000 */
[----:B------:R-:W-:Y:S01]  /*189f0*/  IMAD.MOV.U32 R90, RZ, RZ, R92 ;  /* 0x000000ffff5a7224 */ /* 0x000fe200078e005c */
[----:B------:R-:W-:Y:S01]  /*18a00*/  MOV R21, UR42 ;  /* 0x0000002a00157c02 */ /* 0x000fe20008000f00 */
[----:B------:R-:W-:Y:S01]  /*18a10*/  IMAD.MOV.U32 R89, RZ, RZ, 0x40000040 ;  /* 0x40000040ff597424 */ /* 0x000fe200078e00ff */
[----:B------:R-:W-:Y:S01]  /*18a20*/  R2UR UR50, R88 ;  /* 0x00000000583272ca */ /* 0x000fe200000e0000 */
[C---:B------:R-:W-:Y:S01]  /*18a30*/  VIADD R88, R95.reuse, 0x6 ;  /* 0x000000065f587836 */ /* 0x040fe20000000000 */
[----:B01----:R-:W-:Y:S01]  /*18a40*/  MOV R9, UR38 ;  /* 0x0000002600097c02 */ /* 0x003fe20008000f00 */
[C---:B------:R-:W-:Y:S01]  /*18a50*/  VIADD R92, R95.reuse, 0x302 ;  /* 0x000003025f5c7836 */ /* 0x040fe20000000000 */
        /* <DEDUP_REMOVED lines=11> */
[----:B------:R-:W-:Y:S01]  /*18b10*/  IMAD.MOV.U32 R93, RZ, RZ, 0x40000040 ;  /* 0x40000040ff5d7424 */ /* 0x000fe200078e00ff */
        /* <DEDUP_REMOVED lines=54> */
[----:B------:R-:W3:Y:S01]  /*18e80*/  LDL.64 R198, [R1+0x10] ;  /* 0x0000100001c67983 */ /* 0x000ee20000100a00 */
        /* <DEDUP_REMOVED lines=44> */
[----:B------:R-:W2:Y:S01]  /*19150*/  LDL.64 R196, [R1+0x20] ;  /* 0x0000200001c47983 */ /* 0x000ea20000100a00 */
[----:B------:R-:W-:Y:S01]  /*19160*/  R2UR UR49, R195 ;  /* 0x00000000c33172ca */ /* 0x000fe200000e0000 */
[----:B------:R-:W-:Y:S02]  /*19170*/  WARPGROUP.DEPBAR.LE gsb0, 0x0 ;  /* 0x00008000000079c5 */ /* 0x000fe40000010000 */
[----:B------:R-:W-:Y:S01]  /*19180*/  WARPGROUP.ARRIVE ;  /* 0x00000000000079c5 */ /* 0x000fe20000000000 */
[----:B--2---:R-:W-:Y:S02]  /*19190*/  R2UR UR44, R196 ;  /* 0x00000000c42c72ca */ /* 0x004fe400000e0000 */
[----:B------:R-:W-:-:S02]  /*191a0*/  R2UR UR45, R197 ;  /* 0x00000000c52d72ca */ /* 0x000fc400000e0000 */
[----:B------:R-:W2:Y:S11]  /*191b0*/  LDL.64 R196, [R1+0x8] ;  /* 0x0000080001c47983 */ /* 0x000eb60000100a00 */
[----:B------:R-:W-:Y:S01]  /*191c0*/  HGMMA.64x96x16.F32.BF16 R88, gdesc[UR44], R88, gsb0 ;  /* 0x016000002c5879f0 */ /* 0x000fe20008001858 */
[----:B------:R-:W-:-:S02]  /*191d0*/  R2UR UR44, R194 ;  /* 0x00000000c22c72ca */ /* 0x000fc400000e0000 */
[----:B------:R-:W4:Y:S01]  /*191e0*/  LDL.64 R194, [R1+0x18] ;  /* 0x0000180001c27983 */ /* 0x000f220000100a00 */
[----:B---3--:R-:W-:Y:S02]  /*191f0*/  R2UR UR36, R198 ;  /* 0x00000000c62472ca */ /* 0x008fe400000e0000 */
[----:B------:R-:W-:Y:S01]  /*19200*/  R2UR UR37, R199 ;  /* 0x00000000c72572ca */ /* 0x000fe200000e0000 */
[----:B------:R-:W-:Y:S02]  /*19210*/  WARPGROUP.DEPBAR.LE gsb0, 0x0 ;  /* 0x00008000000079c5 */ /* 0x000fe40000010000 */
[----:B------:R-:W-:Y:S01]  /*19220*/  WARPGROUP.ARRIVE ;  /* 0x00000000000079c5 */ /* 0x000fe20000000000 */
[----:B----4-:R-:W-:Y:S02]  /*19230*/  R2UR UR40, R194 ;  /* 0x00000000c22872ca */ /* 0x010fe400000e0000 */
[----:B------:R-:W-:Y:S02]  /*19240*/  R2UR UR41, R195 ;  /* 0x00000000c32972ca */ /* 0x000fe400000e0000 */
[----:B------:R-:W3:Y:S11]  /*19250*/  LDL.64 R194, [R1] ;  /* 0x0000000001c27983 */ /* 0x000ef60000100a00 */
[----:B------:R-:W-:Y:S01]  /*19260*/  HGMMA.64x96x16.F32.BF16 R88, gdesc[UR40], R88, gsb0 ;  /* 0x01600000285879f0 */ /* 0x000fe20008001858 */
[----:B--2---:R-:W-:-:S02]  /*19270*/  R2UR UR32, R196 ;  /* 0x00000000c42072ca */ /* 0x004fc400000e0000 */
[----:B------:R-:W-:Y:S01]  /*19280*/  R2UR UR33, R197 ;  /* 0x00000000c52172ca */ /* 0x000fe200000e0000 */
[----:B------:R-:W-:Y:S02]  /*19290*/  WARPGROUP.DEPBAR.LE gsb0, 0x0 ;  /* 0x00008000000079c5 */ /* 0x000fe40000010000 */
[----:B------:R-:W-:-:S06]  /*192a0*/  WARPGROUP.ARRIVE ;  /* 0x00000000000079c5 */ /* 0x000fcc0000000000 */
[----:B------:R-:W-:Y:S03]  /*192b0*/  HGMMA.64x96x16.F32.BF16 R88, gdesc[UR36], R88, gsb0 ;  /* 0x01600000245879f0 */ /* 0x000fe60008001858 */
[----:B------:R-:W-:Y:S02]  /*192c0*/  WARPGROUP.DEPBAR.LE gsb0, 0x0 ;  /* 0x00008000000079c5 */ /* 0x000fe40000010000 */
[----:B------:R-:W-:-:S06]  /*192d0*/  WARPGROUP.ARRIVE ;  /* 0x00000000000079c5 */ /* 0x000fcc0000000000 */
[----:B------:R-:W-:Y:S01]  /*192e0*/  HGMMA.64x96x16.F32.BF16 R88, gdesc[UR32], R88, gsb0 ;  /* 0x01600000205879f0 */ /* 0x000fe20008001858 */
[----:B---3--:R-:W-:Y:S02]  /*192f0*/  R2UR UR28, R194 ;  /* 0x00000000c21c72ca */ /* 0x008fe400000e0000 */
[----:B------:R-:W-:Y:S01]  /*19300*/  R2UR UR29, R195 ;  /* 0x00000000c31d72ca */ /* 0x000fe200000e0000 */
[----:B------:R-:W-:Y:S02]  /*19310*/  WARPGROUP.DEPBAR.LE gsb0, 0x0 ;  /* 0x00008000000079c5 */ /* 0x000fe40000010000 */
[----:B------:R-:W-:-:S10]  /*19320*/  WARPGROUP.ARRIVE ;  /* 0x00000000000079c5 */ /* 0x000fd40000000000 */
        /* <DEDUP_REMOVED lines=17> */
[----:B------:R-:W-:-:S03]  /*19440*/  UMOV UR12, UR44 ;  /* 0x0000002c000c7c82 */ /* 0x000fc60008000000 */
        /* <DEDUP_REMOVED lines=25> */
.L_x_2860:
[----:B------:R-:W-:Y:S01]  /*195e0*/  SHF.L.U32 R5, R6, 0x1f, RZ ;  /* 0x0000001f06057819 */ /* 0x000fe200000006ff */
[----:B------:R-:W-:-:S04]  /*195f0*/  IMAD R14, R7, 0x8, R2 ;  /* 0x00000008070e7824 */ /* 0x000fc800078e0202 */
[----:B------:R0:W1:Y:S01]  /*19600*/  SYNCS.PHASECHK.TRANS64.TRYWAIT P1, [R14+URZ+0x2a850], R5 ;  /* 0x02a850050e0075a7 */ /* 0x000062000802017f */
[----:B------:R-:W-:Y:S05]  /*19610*/  @!P0 BRA `(.L_x_2861) ;  /* 0x0000000000048947 */ /* 0x000fea0003800000 */
[----:B------:R-:W-:Y:S01]  /*19620*/  BPT.TRAP 0x1 ;  /* 0x000000040000795c */ /* 0x000fe20000300000 */
.L_x_2861:
[----:B------:R-:W-:Y:S04]  /*19630*/  BSSY B1, `(.L_x_2862) ;  /* 0x0000004000017945 */ /* 0x000fe80003800000 */
[----:B-1----:R-:W-:Y:S05]  /*19640*/  @P1 BRA `(.L_x_2863) ;  /* 0x0000000000081947 */ /* 0x002fea0003800000 */
[----:B------:R-:W1:Y:S02]  /*19650*/  SYNCS.PHASECHK.TRANS64.TRYWAIT P1, [R14+URZ+0x2a850], R5 ;  /* 0x02a850050e0075a7 */ /* 0x000e64000802017f */
[----:B-1----:R-:W-:Y:S05]  /*19660*/  @!P1 BRA `(.L_x_2864) ;  /* 0x000000e0001c9947 */ /* 0x002fea0003800000 */
.L_x_2863:
[----:B------:R-:W-:Y:S05]  /*19670*/  BSYNC B1 ;  /* 0x0000000000017941 */ /* 0x000fea0003800000 */
.L_x_2862:
        /* <DEDUP_REMOVED lines=48> */
.L_x_2865:
        /* <DEDUP_REMOVED lines=60> */
[----:B------:R-:W-:-:S02]  /*19d40*/  IMAD R12, R12, 0x8, R2 ;  /* 0x000000080c0c7824 */ /* 0x000fc400078e0202 */
        /* <DEDUP_REMOVED lines=81> */
[----:B0-----:R-:W-:Y:S02]  /*1a260*/  FMNMX.FTZ R5, R131, R5, !PT ;  /* 0x0000000583057209 */ /* 0x001fe40007810000 */
[----:B-1----:R-:W-:-:S05]  /*1a270*/  FMNMX.FTZ R15, R130, R8, !PT ;  /* 0x00000008820f7209 */ /* 0x002fca0007810000 */
[----:B------:R-:W0:Y:S01]  /*1a280*/  SHFL.BFLY PT, R9, R15, 0x2, 0x1f ;  /* 0x0c401f000f097f89 */ /* 0x000e2200000e0000 */
        /* <DEDUP_REMOVED lines=8> */
[----:B------:R-:W-:Y:S01]  /*1a310*/  FADD.FTZ R94, -R15, R11 ;  /* 0x0000000b0f5e7221 */ /* 0x000fe20000010100 */
[----:B-1----:R-:W-:-:S03]  /*1a320*/  FMNMX.FTZ R8, R8, R5, !PT ;  /* 0x0000000508087209 */ /* 0x002fc60007810000 */
[-C--:B------:R-:W-:Y:S02]  /*1a330*/  FMUL.FTZ R94, R94, R9.reuse ;  /* 0x000000095e5e7220 */ /* 0x080fe40000410000 */
[----:B------:R-:W-:Y:S01]  /*1a340*/  FADD.FTZ R5, -R8, R10 ;  /* 0x0000000a08057221 */ /* 0x000fe20000010100 */
[----:B------:R-:W-:-:S03]  /*1a350*/  FMUL.FTZ R10, R15, R9 ;  /* 0x000000090f0a7220 */ /* 0x000fc60000410000 */
[----:B------:R-:W-:Y:S01]  /*1a360*/  MUFU.EX2 R94, R94 ;  /* 0x0000005e005e7308 */ /* 0x000fe20000000800 */
[-C--:B------:R-:W-:Y:S01]  /*1a370*/  FMUL.FTZ R5, R5, R9.reuse ;  /* 0x0000000905057220 */ /* 0x080fe20000410000 */
[-CC-:B------:R-:W-:Y:S01]  /*1a380*/  FFMA.FTZ R154, R97, R9.reuse, -R10.reuse ;  /* 0x00000009619a7223 */ /* 0x180fe2000001080a */
[-CC-:B------:R-:W-:Y:S01]  /*1a390*/  FFMA.FTZ R97, R98, R9.reuse, -R10.reuse ;  /* 0x0000000962617223 */ /* 0x180fe2000001080a */
[-C--:B------:R-:W-:Y:S01]  /*1a3a0*/  FMUL.FTZ R98, R8, R9.reuse ;  /* 0x0000000908627220 */ /* 0x080fe20000410000 */
[-CC-:B------:R-:W-:Y:S01]  /*1a3b0*/  FFMA.FTZ R156, R6, R9.reuse, -R10.reuse ;  /* 0x00000009069c7223 */ /* 0x180fe2000001080a */
[-CC-:B------:R-:W-:Y:S01]  /*1a3c0*/  FFMA.FTZ R135, R7, R9.reuse, -R10.reuse ;  /* 0x0000000907877223 */ /* 0x180fe2000001080a */
[-C--:B------:R-:W-:Y:S01]  /*1a3d0*/  FFMA.FTZ R148, R101, R9.reuse, -R10 ;  /* 0x0000000965947223 */ /* 0x080fe2000001080a */
[-CC-:B------:R-:W-:Y:S01]  /*1a3e0*/  FFMA.FTZ R157, R20, R9.reuse, -R98.reuse ;  /* 0x00000009149d7223 */ /* 0x180fe20000010862 */
[-C--:B------:R-:W-:Y:S01]  /*1a3f0*/  FFMA.FTZ R101, R21, R9.reuse, -R98 ;  /* 0x0000000915657223 */ /* 0x080fe20000010862 */
[----:B------:R-:W-:Y:S01]  /*1a400*/  MUFU.EX2 R5, R5 ;  /* 0x0000000500057308 */ /* 0x000fe20000000800 */
[-C--:B------:R-:W-:Y:S01]  /*1a410*/  FFMA.FTZ R158, R88, R9.reuse, -R10 ;  /* 0x00000009589e7223 */ /* 0x080fe2000001080a */
[-C--:B------:R-:W-:Y:S01]  /*1a420*/  FFMA.FTZ R159, R90, R9.reuse, -R98 ;  /* 0x000000095a9f7223 */ /* 0x080fe20000010862 */
[-C--:B------:R-:W-:Y:S01]  /*1a430*/  FFMA.FTZ R134, R89, R9.reuse, -R10 ;  /* 0x0000000959867223 */ /* 0x080fe2000001080a */
[-C--:B------:R-:W-:Y:S01]  /*1a440*/  FFMA.FTZ R91, R91, R9.reuse, -R98 ;  /* 0x000000095b5b7223 */ /* 0x080fe20000010862 */
[-C--:B------:R-:W-:Y:S01]  /*1a450*/  FFMA.FTZ R152, R92, R9.reuse, -R10 ;  /* 0x000000095c987223 */ /* 0x080fe2000001080a */
[-C--:B------:R-:W-:Y:S01]  /*1a460*/  FFMA.FTZ R153, R95, R9.reuse, -R98 ;  /* 0x000000095f997223 */ /* 0x080fe20000010862 */
[----:B------:R-:W-:Y:S01]  /*1a470*/  VIADD R95, R12, 0x2a840 ;  /* 0x0002a8400c5f7836 */ /* 0x000fe20000000000 */
[----:B------:R-:W0:Y:S01]  /*1a480*/  MUFU.EX2 R156, R156 ;  /* 0x0000009c009c7308 */ /* 0x000e220000000800 */
[-C--:B------:R-:W-:Y:S01]  /*1a490*/  FFMA.FTZ R133, R93, R9.reuse, -R10 ;  /* 0x000000095d857223 */ /* 0x080fe2000001080a */
[-CC-:B------:R-:W-:Y:S01]  /*1a4a0*/  FFMA.FTZ R90, R96, R9.reuse, -R98.reuse ;  /* 0x00000009605a7223 */ /* 0x180fe20000010862 */
[-C--:B------:R-:W-:Y:S01]  /*1a4b0*/  FFMA.FTZ R155, R99, R9.reuse, -R98 ;  /* 0x00000009639b7223 */ /* 0x080fe20000010862 */
[----:B------:R-:W-:Y:S01]  /*1a4c0*/  PRMT R95, R178, 0x654, R95 ;  /* 0x00000654b25f7816 */ /* 0x000fe2000000005f */
[-C--:B------:R-:W-:Y:S01]  /*1a4d0*/  FFMA.FTZ R93, R102, R9.reuse, -R10 ;  /* 0x00000009665d7223 */ /* 0x080fe2000001080a */
[-CC-:B------:R-:W-:Y:S01]  /*1a4e0*/  FFMA.FTZ R21, R100, R9.reuse, -R98.reuse ;  /* 0x0000000964157223 */ /* 0x180fe20000010862 */
[-CC-:B------:R-:W-:Y:S01]  /*1a4f0*/  FFMA.FTZ R149, R103, R9.reuse, -R98.reuse ;  /* 0x0000000967957223 */ /* 0x180fe20000010862 */
[----:B------:R-:W1:Y:S01]  /*1a500*/  MUFU.EX2 R157, R157 ;  /* 0x0000009d009d7308 */ /* 0x000e620000000800 */
[----:B------:R2:W-:Y:S01]  /*1a510*/  SYNCS.ARRIVE.TRANS64.RED.A1T0 RZ, [R95+URZ], RZ ;  /* 0x000000ff5fff79a7 */ /* 0x0005e2000810043f */
[-CC-:B------:R-:W-:Y:S01]  /*1a520*/  FFMA.FTZ R20, R104, R9.reuse, -R98.reuse ;  /* 0x0000000968147223 */ /* 0x180fe20000010862 */
[-CC-:B------:R-:W-:Y:S01]  /*1a530*/  FFMA.FTZ R151, R107, R9.reuse, -R98.reuse ;  /* 0x000000096b977223 */ /* 0x180fe20000010862 */
[-CC-:B------:R-:W-:Y:S01]  /*1a540*/  FFMA.FTZ R108, R108, R9.reuse, -R98.reuse ;  /* 0x000000096c6c7223 */ /* 0x180fe20000010862 */
[-CC-:B------:R-:W-:Y:S01]  /*1a550*/  FFMA.FTZ R145, R111, R9.reuse, -R98.reuse ;  /* 0x000000096f917223 */ /* 0x180fe20000010862 */
[-CC-:B------:R-:W-:Y:S01]  /*1a560*/  FFMA.FTZ R99, R112, R9.reuse, -R98.reuse ;  /* 0x0000000970637223 */ /* 0x180fe20000010862 */
[----:B------:R-:W-:Y:S01]  /*1a570*/  FFMA.FTZ R147, R115, R9, -R98 ;  /* 0x0000000973937223 */ /* 0x000fe20000010862 */
[----:B------:R-:W3:Y:S01]  /*1a580*/  MUFU.EX2 R135, R135 ;  /* 0x0000008700877308 */ /* 0x000ee20000000800 */
        /* <DEDUP_REMOVED lines=8> */
[----:B-1----:R-:W-:Y:S01]  /*1a610*/  FFMA.FTZ R0, R5, R0, R157 ;  /* 0x0000000005007223 */ /* 0x002fe2000001009d */
[-CC-:B------:R-:W-:Y:S01]  /*1a620*/  FFMA.FTZ R96, R128, R9.reuse, -R98.reuse ;  /* 0x0000000980607223 */ /* 0x180fe20000010862 */
[-CC-:B------:R-:W-:Y:S01]  /*1a630*/  FFMA.FTZ R139, R131, R9.reuse, -R98.reuse ;  /* 0x00000009838b7223 */ /* 0x180fe20000010862 */
[-C--:B--2---:R-:W-:Y:S01]  /*1a640*/  FFMA.FTZ R95, R132, R9.reuse, -R98 ;  /* 0x00000009845f7223 */ /* 0x084fe20000010862 */
[-CC-:B------:R-:W-:Y:S01]  /*1a650*/  FFMA.FTZ R150, R105, R9.reuse, -R10.reuse ;  /* 0x0000000969967223 */ /* 0x180fe2000001080a */
[-CC-:B------:R-:W-:Y:S01]  /*1a660*/  FFMA.FTZ R92, R106, R9.reuse, -R10.reuse ;  /* 0x000000096a5c7223 */ /* 0x180fe2000001080a */
[-CC-:B------:R-:W-:Y:S01]  /*1a670*/  FFMA.FTZ R144, R109, R9.reuse, -R10.reuse ;  /* 0x000000096d907223 */ /* 0x180fe2000001080a */
[----:B------:R-:W1:Y:S01]  /*1a680*/  MUFU.EX2 R158, R158 ;  /* 0x0000009e009e7308 */ /* 0x000e620000000800 */
[----:B---3--:R-:W-:Y:S01]  /*1a690*/  FADD.FTZ R3, R135, R3 ;  /* 0x0000000387037221 */ /* 0x008fe20000010000 */
[-CC-:B------:R-:W-:Y:S01]  /*1a6a0*/  FFMA.FTZ R89, R110, R9.reuse, -R10.reuse ;  /* 0x000000096e597223 */ /* 0x180fe2000001080a */
[-CC-:B------:R-:W-:Y:S01]  /*1a6b0*/  FFMA.FTZ R146, R113, R9.reuse, -R10.reuse ;  /* 0x0000000971927223 */ /* 0x180fe2000001080a */
[-CC-:B------:R-:W-:Y:S01]  /*1a6c0*/  FFMA.FTZ R88, R114, R9.reuse, -R10.reuse ;  /* 0x0000000972587223 */ /* 0x180fe2000001080a */
[-CC-:B------:R-:W-:Y:S01]  /*1a6d0*/  FFMA.FTZ R140, R117, R9.reuse, -R10.reuse ;  /* 0x00000009758c7223 */ /* 0x180fe2000001080a */
[-CC-:B------:R-:W-:Y:S01]  /*1a6e0*/  FFMA.FTZ R11, R118, R9.reuse, -R10.reuse ;  /* 0x00000009760b7223 */ /* 0x180fe2000001080a */
[-C--:B------:R-:W-:Y:S01]  /*1a6f0*/  FFMA.FTZ R142, R121, R9.reuse, -R10 ;  /* 0x00000009798e7223 */ /* 0x080fe2000001080a */
[----:B------:R-:W2:Y:S01]  /*1a700*/  MUFU.EX2 R159, R159 ;  /* 0x0000009f009f7308 */ /* 0x000ea20000000800 */
[----:B0-----:R-:W-:Y:S01]  /*1a710*/  FADD.FTZ R98, R101, R0 ;  /* 0x0000000065627221 */ /* 0x001fe20000010000 */
[-CC-:B------:R-:W-:Y:S01]  /*1a720*/  FFMA.FTZ R7, R122, R9.reuse, -R10.reuse ;  /* 0x000000097a077223 */ /* 0x180fe2000001080a */
[-CC-:B------:R-:W-:Y:S01]  /*1a730*/  FFMA.FTZ R136, R125, R9.reuse, -R10.reuse ;  /* 0x000000097d887223 */ /* 0x180fe2000001080a */
[-CC-:B------:R-:W-:Y:S01]  /*1a740*/  FFMA.FTZ R6, R126, R9.reuse, -R10.reuse ;  /* 0x000000097e067223 */ /* 0x180fe2000001080a */
[-CC-:B------:R-:W-:Y:S01]  /*1a750*/  FFMA.FTZ R138, R129, R9.reuse, -R10.reuse ;  /* 0x00000009818a7223 */ /* 0x180fe2000001080a */
[----:B------:R-:W-:-:S02]  /*1a760*/  FFMA.FTZ R10, R130, R9, -R10 ;  /* 0x00000009820a7223 */ /* 0x000fc4000001080a */
        /* <DEDUP_REMOVED lines=88> */
.L_x_2866:
        /* <DEDUP_REMOVED lines=34> */
.L_x_2854:
[----:B------:R-:W-:Y:S05]  /*1af10*/  BSYNC B0 ;  /* 0x0000000000007941 */ /* 0x000fea0003800000 */
.L_x_2853:
        /* <DEDUP_REMOVED lines=67> */
.L_x_2868:
[----:B------:R-:W-:Y:S01]  /*1b350*/  IMAD R6, R162, 0x8, R2 ;  /* 0x00000008a2067824 */ /* 0x000fe200078e0202 */
[----:B------:R-:W-:-:S04]  /*1b360*/  SHF.L.U32 R5, R168, 0x1f, RZ ;  /* 0x0000001fa8057819 */ /* 0x000fc800000006ff */
[----:B------:R0:W1:Y:S01]  /*1b370*/  SYNCS.PHASECHK.TRANS64.TRYWAIT P1, [R6+URZ+0x2a850], R5 ;  /* 0x02a85005060075a7 */ /* 0x000062000802017f */
[----:B------:R-:W-:Y:S05]  /*1b380*/  @!P0 BRA `(.L_x_2869) ;  /* 0x0000000000048947 */ /* 0x000fea0003800000 */
[----:B------:R-:W-:Y:S01]  /*1b390*/  BPT.TRAP 0x1 ;  /* 0x000000040000795c */ /* 0x000fe20000300000 */
.L_x_2869:
        /* <DEDUP_REMOVED lines=9> */
.L_x_2871:
[----:B------:R-:W-:Y:S05]  /*1b430*/  BSYNC B0 ;  /* 0x0000000000007941 */ /* 0x000fea0003800000 */
.L_x_2870:
[----:B------:R-:W-:Y:S01]  /*1b440*/  IMAD.MOV.U32 R4, RZ, RZ, R2 ;  /* 0x000000ffff047224 */ /* 0x000fe200078e0002 */
[----:B------:R-:W-:Y:S01]  /*1b450*/  WARPGROUP.ARRIVE ;  /* 0x00000000000079c5 */ /* 0x000fe20000000000 */
[----:B01----:R-:W-:-:S03]  /*1b460*/  IMAD.MOV.U32 R5, RZ, RZ, 0x40000040 ;  /* 0x40000040ff057424 */ /* 0x003fc600078e00ff */
        /* <DEDUP_REMOVED lines=14> */
[----:B------:R-:W-:Y:S02]  /*1b550*/  R2UR UR7, R5 ;  /* 0x00000000050772ca */ /* 0x000fe400000e0000 */
[----:B------:R-:W-:Y:S01]  /*1b560*/  MOV R5, 0x40000040 ;  /* 0x4000004000057802 */ /* 0x000fe20000000f00 */
        /* <DEDUP_REMOVED lines=21> */
[----:B------:R-:W-:Y:S01]  /*1b6c0*/  IMAD.MOV.U32 R3, RZ, RZ, -0x800000 ;  /* 0xff800000ff037424 */ /* 0x000fe200078e00ff */
[----:B------:R-:W0:Y:S02]  /*1b6d0*/  SHFL.BFLY PT, R5, R0, 0x2, 0x1f ;  /* 0x0c401f0000057f89 */ /* 0x000e2400000e0000 */
[----:B0-----:R-:W-:Y:S01]  /*1b6e0*/  FADD.FTZ R7, R5, R0 ;  /* 0x0000000005077221 */ /* 0x001fe20000010000 */
[----:B------:R-:W-:Y:S01]  /*1b6f0*/  IMAD.MOV.U32 R0, RZ, RZ, -0x800000 ;  /* 0xff800000ff007424 */ /* 0x000fe200078e00ff */
[----:B------:R-:W0:Y:S04]  /*1b700*/  SHFL.BFLY PT, R5, R4, 0x1, 0x1f ;  /* 0x0c201f0004057f89 */ /* 0x000e2800000e0000 */
[----:B------:R-:W1:Y:S01]  /*1b710*/  SHFL.BFLY PT, R2, R7, 0x1, 0x1f ;  /* 0x0c201f0007027f89 */ /* 0x000e6200000e0000 */
[----:B0-----:R-:W-:Y:S01]  /*1b720*/  FADD.FTZ R12, R4, R5 ;  /* 0x00000005040c7221 */ /* 0x001fe20000010000 */
[----:B------:R-:W-:-:S02]  /*1b730*/  IMAD.MOV.U32 R5, RZ, RZ, RZ ;  /* 0x000000ffff057224 */ /* 0x000fc400078e00ff */
[----:B-1----:R-:W-:Y:S02]  /*1b740*/  FADD.FTZ R13, R7, R2 ;  /* 0x00000002070d7221 */ /* 0x002fe40000010000 */
[----:B------:R-:W-:Y:S01]  /*1b750*/  FSETP.NE.FTZ.AND P1, PT, R12, RZ, PT ;  /* 0x000000ff0c00720b */ /* 0x000fe20003f35000 */
[----:B------:R-:W-:Y:S02]  /*1b760*/  IMAD.MOV.U32 R2, RZ, RZ, RZ ;  /* 0x000000ffff027224 */ /* 0x000fe400078e00ff */
        /* <DEDUP_REMOVED lines=17> */
.L_x_2873:
        /* <DEDUP_REMOVED lines=37> */
[----:B------:R-:W-:Y:S01]  /*1bad0*/  SEL R5, RZ, 0x1, P1 ;  /* 0x00000001ff057807 */ /* 0x000fe20000800000 */
[-C--:B0-----:R-:W-:Y:S01]  /*1bae0*/  FMUL.FTZ R96, R26, R2.reuse ;  /* 0x000000021a607220 */ /* 0x081fe20000410000 */
        /* <DEDUP_REMOVED lines=34> */
[----:B--2---:R-:W-:-:S07]  /*1bd10*/  SEL R162, R162, RZ, P1 ;  /* 0x000000ffa2a27207 */ /* 0x004fce0000800000 */
.L_x_2774:
[----:B------:R-:W2:Y:S08]  /*1bd20*/  S2UR UR4, SR_CgaCtaId ;  /* 0x00000000000479c3 */ /* 0x000eb00000008800 */
[----:B------:R-:W-:Y:S01]  /*1bd30*/  BAR.SYNC.DEFER_BLOCKING 0x5, 0x180 ;  /* 0x0146000000007b1d */ /* 0x000fe20000010000 */
[----:B------:R-:W-:-:S05]  /*1bd40*/  MOV R5, 0x400 ;  /* 0x0000040000057802 */ /* 0x000fca0000000f00 */
[----:B------:R-:W-:Y:S01]  /*1bd50*/  BSSY B0, `(.L_x_2874) ;  /* 0x00002d5000007945 */ /* 0x000fe20003800000 */
[----:B--2---:R-:W-:-:S05]  /*1bd60*/  IMAD.U32 R178, RZ, RZ, UR4 ;  /* 0x00000004ffb27e24 */ /* 0x004fca000f8e00ff */
[----:B------:R-:W-:-:S05]  /*1bd70*/  LEA R2, R178, R5, 0x18 ;  /* 0x00000005b2027211 */ /* 0x000fca00078ec0ff */
[----:B------:R2:W3:Y:S01]  /*1bd80*/  LDS.128 R4, [R2+0x2a8d0] ;  /* 0x02a8d00002047984 */ /* 0x0004e20000000c00 */
[----:B------:R-:W-:Y:S06]  /*1bd90*/  BAR.ARV 0x4, 0x180 ;  /* 0x0106000000007b1d */ /* 0x000fec0000002000 */
[----:B------:R-:W-:Y:S05]  /*1bda0*/  @P0 BRA `(.L_x_2875) ;  /* 0x0000002000580947 */ /* 0x000fea0003800000 */
[----:B------:R-:W4:Y:S01]  /*1bdb0*/  LDL R8, [R1+0x5c] ;  /* 0x00005c0001087983 */ /* 0x000f220000100800 */
[----:B------:R-:W-:Y:S01]  /*1bdc0*/  F2FP.BF16.F32.PACK_AB R36, R95, R94 ;  /* 0x0000005e5f24723e */ /* 0x000fe200000010ff */
[----:B------:R-:W-:Y:S01]  /*1bdd0*/  ULDC.64 UR6, c[0x0][0xc00] ;  /* 0x0003000000067ab9 */ /* 0x000fe20000000a00 */
[----:B------:R-:W-:Y:S01]  /*1bde0*/  ULDC.64 UR4, c[0x0][0xc08] ;  /* 0x0003020000047ab9 */ /* 0x000fe20000000a00 */
[----:B------:R-:W0:Y:S01]  /*1bdf0*/  S2R R9, SR_SWINHI ;  /* 0x0000000000097919 */ /* 0x000e220000002f00 */
[----:B------:R-:W-:Y:S02]  /*1be00*/  MOV R72, R2 ;  /* 0x0000000200487202 */ /* 0x000fe40000000f00 */
[----:B0-----:R-:W-:Y:S01]  /*1be10*/  MOV R73, R9 ;  /* 0x0000000900497202 */ /* 0x001fe20000000f00 */
[----:B------:R-:W-:Y:S02]  /*1be20*/  BAR.SYNC.DEFER_BLOCKING 0x1, 0x100 ;  /* 0x0044000000007b1d */ /* 0x000fe40000010000 */
[----:B----4-:R-:W-:-:S03]  /*1be30*/  IMAD.WIDE R12, R8, 0x2, R72 ;  /* 0x00000002080c7825 */ /* 0x010fc600078e0248 */
        /* <DEDUP_REMOVED lines=8> */
[----:B---3--:R-:W-:Y:S01]  /*1bec0*/  LOP3.LUT R4, R35, 0x380, RZ, 0xc0, !PT ;  /* 0x0000038023047812 */ /* 0x008fe200078ec0ff */
[--C-:B------:R-:W-:Y:S01]  /*1bed0*/  IMAD.X R27, RZ, RZ, R13.reuse, P3 ;  /* 0x000000ffff1b7224 */ /* 0x100fe200018e060d */
[C---:B------:R-:W-:Y:S01]  /*1bee0*/  IADD3 R105, P2, R12.reuse, 0x4020, RZ ;  /* 0x000040200c697810 */ /* 0x040fe20007f5e0ff */
[----:B------:R-:W-:Y:S01]  /*1bef0*/  IMAD.X R11, RZ, RZ, R13, P5 ;  /* 0x000000ffff0b7224 */ /* 0x000fe200028e060d */
[----:B------:R-:W-:-:S02]  /*1bf00*/  IADD3 R107, P1, R12, 0x4040, RZ ;  /* 0x000040400c6b7810 */ /* 0x000fc40007f3e0ff */
[----:B------:R-:W-:Y:S01]  /*1bf10*/  IADD3 R109, P0, R12, 0x4060, RZ ;  /* 0x000040600c6d7810 */ /* 0x000fe20007f1e0ff */
[--C-:B------:R-:W-:Y:S01]  /*1bf20*/  IMAD.X R29, RZ, RZ, R13.reuse, P2 ;  /* 0x000000ffff1d7224 */ /* 0x100fe200010e060d */
[----:B------:R-:W-:Y:S01]  /*1bf30*/  LOP3.LUT R12, R15, R12, RZ, 0x3c, !PT ;  /* 0x0000000c0f0c7212 */ /* 0x000fe200078e3cff */
[--C-:B------:R-:W-:Y:S01]  /*1bf40*/  IMAD.X R31, RZ, RZ, R13.reuse, P1 ;  /* 0x000000ffff1f7224 */ /* 0x100fe200008e060d */
[----:B------:R-:W-:Y:S01]  /*1bf50*/  LOP3.LUT R14, R39, 0x380, RZ, 0xc0, !PT ;  /* 0x00000380270e7812 */ /* 0x000fe200078ec0ff */
[----:B------:R-:W-:Y:S01]  /*1bf60*/  IMAD.X R33, RZ, RZ, R13, P0 ;  /* 0x000000ffff217224 */ /* 0x000fe200000e060d */
[----:B------:R-:W-:Y:S02]  /*1bf70*/  LOP3.LUT R15, R26, 0x380, RZ, 0xc0, !PT ;  /* 0x000003801a0f7812 */ /* 0x000fe400078ec0ff */
[----:B------:R-:W-:Y:S02]  /*1bf80*/  LOP3.LUT R10, R37, 0x380, RZ, 0xc0, !PT ;  /* 0x00000380250a7812 */ /* 0x000fe400078ec0ff */
[----:B------:R-:W-:-:S02]  /*1bf90*/  SHF.R.U64 R4, R4, 0x3, RZ ;  /* 0x0000000304047819 */ /* 0x000fc400000012ff */
[----:B------:R-:W-:Y:S02]  /*1bfa0*/  SHF.R.U64 R14, R14, 0x3, RZ ;  /* 0x000000030e0e7819 */ /* 0x000fe400000012ff */
[----:B------:R-:W-:Y:S02]  /*1bfb0*/  SHF.R.U64 R15, R15, 0x3, RZ ;  /* 0x000000030f0f7819 */ /* 0x000fe400000012ff */
[----:B------:R-:W-:Y:S02]  /*1bfc0*/  SHF.R.U64 R10, R10, 0x3, RZ ;  /* 0x000000030a0a7819 */ /* 0x000fe400000012ff */
[----:B------:R-:W-:Y:S02]  /*1bfd0*/  LOP3.LUT R8, R4, R35, RZ, 0x3c, !PT ;  /* 0x0000002304087212 */ /* 0x000fe400078e3cff */
[----:B------:R-:W-:Y:S02]  /*1bfe0*/  LOP3.LUT R4, R105, 0x380, RZ, 0xc0, !PT ;  /* 0x0000038069047812 */ /* 0x000fe400078ec0ff */
[----:B------:R-:W-:-:S02]  /*1bff0*/  LOP3.LUT R30, R107, 0x380, RZ, 0xc0, !PT ;  /* 0x000003806b1e7812 */ /* 0x000fc400078ec0ff */
[----:B------:R-:W-:Y:S02]  /*1c000*/  LOP3.LUT R24, R14, R39, RZ, 0x3c, !PT ;  /* 0x000000270e187212 */ /* 0x000fe400078e3cff */
[----:B------:R-:W-:Y:S02]  /*1c010*/  LOP3.LUT R26, R15, R26, RZ, 0x3c, !PT ;  /* 0x0000001a0f1a7212 */ /* 0x000fe400078e3cff */
[----:B------:R-:W-:Y:S02]  /*1c020*/  MOV R34, R12 ;  /* 0x0000000c00227202 */ /* 0x000fe40000000f00 */
[----:B------:R-:W-:Y:S02]  /*1c030*/  LOP3.LUT R32, R109, 0x380, RZ, 0xc0, !PT ;  /* 0x000003806d207812 */ /* 0x000fe400078ec0ff */
[----:B------:R-:W-:Y:S02]  /*1c040*/  LOP3.LUT R10, R10, R37, RZ, 0x3c, !PT ;  /* 0x000000250a0a7212 */ /* 0x000fe400078e3cff */
[----:B------:R-:W-:-:S02]  /*1c050*/  F2FP.BF16.F32.PACK_AB R12, R21, R20 ;  /* 0x00000014150c723e */ /* 0x000fc400000010ff */
[----:B------:R-:W-:Y:S02]  /*1c060*/  F2FP.BF16.F32.PACK_AB R13, R97, R96 ;  /* 0x00000060610d723e */ /* 0x000fe400000010ff */
[----:B------:R-:W-:Y:S02]  /*1c070*/  F2FP.BF16.F32.PACK_AB R14, R89, R88 ;  /* 0x00000058590e723e */ /* 0x000fe400000010ff */
[----:B------:R-:W-:Y:S02]  /*1c080*/  F2FP.BF16.F32.PACK_AB R15, R99, R98 ;  /* 0x00000062630f723e */ /* 0x000fe400000010ff */
[----:B------:R-:W-:Y:S02]  /*1c090*/  SHF.R.U64 R4, R4, 0x3, RZ ;  /* 0x0000000304047819 */ /* 0x000fe400000012ff */
[----:B------:R-:W-:Y:S01]  /*1c0a0*/  SHF.R.U64 R30, R30, 0x3, RZ ;  /* 0x000000031e1e7819 */ /* 0x000fe200000012ff */
[----:B------:R0:W-:Y:S01]  /*1c0b0*/  STSM.16.M88.4 [R34], R12 ;  /* 0x0000000c22007844 */ /* 0x0001e20000000200 */
[----:B------:R-:W-:-:S02]  /*1c0c0*/  SHF.R.U64 R32, R32, 0x3, RZ ;  /* 0x0000000320207819 */ /* 0x000fc400000012ff */
[----:B------:R-:W-:Y:S02]  /*1c0d0*/  MOV R37, R8 ;  /* 0x0000000800257202 */ /* 0x000fe40000000f00 */
[----:B------:R-:W-:Y:S02]  /*1c0e0*/  MOV R38, R10 ;  /* 0x0000000a00267202 */ /* 0x000fe40000000f00 */
[----:B-1----:R-:W-:Y:S02]  /*1c0f0*/  LOP3.LUT R28, R4, R105, RZ, 0x3c, !PT ;  /* 0x00000069041c7212 */ /* 0x002fe400078e3cff */
[----:B------:R-:W-:Y:S02]  /*1c100*/  F2FP.BF16.F32.PACK_AB R8, R91, R90 ;  /* 0x0000005a5b08723e */ /* 0x000fe400000010ff */
[----:B------:R-:W-:Y:S02]  /*1c110*/  F2FP.BF16.F32.PACK_AB R9, R101, R100 ;  /* 0x000000646509723e */ /* 0x000fe400000010ff */
[----:B------:R-:W-:-:S02]  /*1c120*/  F2FP.BF16.F32.PACK_AB R10, R93, R92 ;  /* 0x0000005c5d0a723e */ /* 0x000fc400000010ff */
[----:B------:R-:W-:Y:S02]  /*1c130*/  F2FP.BF16.F32.PACK_AB R11, R103, R102 ;  /* 0x00000066670b723e */ /* 0x000fe400000010ff */
[----:B------:R-:W-:Y:S02]  /*1c140*/  LOP3.LUT R30, R30, R107, RZ, 0x3c, !PT ;  /* 0x0000006b1e1e7212 */ /* 0x000fe400078e3cff */
[----:B------:R-:W-:Y:S01]  /*1c150*/  MOV R39, R24 ;  /* 0x0000001800277202 */ /* 0x000fe20000000f00 */
[----:B------:R-:W-:Y:S01]  /*1c160*/  STSM.16.M88.4 [R37], R8 ;  /* 0x0000000825007844 */ /* 0x000fe20000000200 */
[----:B------:R-:W-:Y:S02]  /*1c170*/  MOV R4, R26 ;  /* 0x0000001a00047202 */ /* 0x000fe40000000f00 */
[----:B0-----:R-:W-:Y:S02]  /*1c180*/  F2FP.BF16.F32.PACK_AB R12, R41, R40 ;  /* 0x00000028290c723e */ /* 0x001fe400000010ff */
[----:B------:R-:W-:-:S02]  /*1c190*/  F2FP.BF16.F32.PACK_AB R13, R43, R42 ;  /* 0x0000002a2b0d723e */ /* 0x000fc400000010ff */
[----:B------:R-:W-:Y:S02]  /*1c1a0*/  F2FP.BF16.F32.PACK_AB R14, R45, R44 ;  /* 0x0000002c2d0e723e */ /* 0x000fe400000010ff */
[----:B------:R-:W-:Y:S02]  /*1c1b0*/  F2FP.BF16.F32.PACK_AB R15, R47, R46 ;  /* 0x0000002e2f0f723e */ /* 0x000fe400000010ff */
[----:B------:R-:W-:Y:S02]  /*1c1c0*/  LOP3.LUT R32, R32, R109, RZ, 0x3c, !PT ;  /* 0x0000006d20207212 */ /* 0x000fe400078e3cff */
[----:B------:R-:W-:Y:S01]  /*1c1d0*/  F2FP.BF16.F32.PACK_AB R24, R49, R48 ;  /* 0x000000303118723e */ /* 0x000fe200000010ff */
[----:B------:R-:W-:Y:S01]  /*1c1e0*/  STSM.16.M88.4 [R38], R12 ;  /* 0x0000000c26007844 */ /* 0x000fe20000000200 */
[----:B------:R-:W-:Y:S02]  /*1c1f0*/  F2FP.BF16.F32.PACK_AB R25, R51, R50 ;  /* 0x000000323319723e */ /* 0x000fe400000010ff */
[----:B------:R-:W-:-:S02]  /*1c200*/  F2FP.BF16.F32.PACK_AB R26, R53, R52 ;  /* 0x00000034351a723e */ /* 0x000fc400000010ff */
[----:B------:R-:W-:Y:S02]  /*1c210*/  F2FP.BF16.F32.PACK_AB R27, R55, R54 ;  /* 0x00000036371b723e */ /* 0x000fe400000010ff */
[----:B------:R-:W-:Y:S02]  /*1c220*/  MOV R104, R28 ;  /* 0x0000001c00687202 */ /* 0x000fe40000000f00 */
[----:B------:R-:W-:Y:S01]  /*1c230*/  MOV R106, R30 ;  /* 0x0000001e006a7202 */ /* 0x000fe20000000f00 */
[----:B------:R0:W-:Y:S01]  /*1c240*/  STSM.16.M88.4 [R39], R24 ;  /* 0x0000001827007844 */ /* 0x0001e20000000200 */
[----:B------:R-:W-:Y:S02]  /*1c250*/  F2FP.BF16.F32.PACK_AB R28, R57, R56 ;  /* 0x00000038391c723e */ /* 0x000fe400000010ff */
[----:B------:R-:W-:Y:S02]  /*1c260*/  F2FP.BF16.F32.PACK_AB R29, R59, R58 ;  /* 0x0000003a3b1d723e */ /* 0x000fe400000010ff */
[----:B------:R-:W-:-:S02]  /*1c270*/  F2FP.BF16.F32.PACK_AB R30, R61, R60 ;  /* 0x0000003c3d1e723e */ /* 0x000fc400000010ff */
[----:B------:R-:W-:Y:S02]  /*1c280*/  F2FP.BF16.F32.PACK_AB R31, R63, R62 ;  /* 0x0000003e3f1f723e */ /* 0x000fe400000010ff */
[----:B------:R-:W-:Y:S02]  /*1c290*/  MOV R105, R32 ;  /* 0x0000002000697202 */ /* 0x000fe40000000f00 */
[----:B------:R-:W-:Y:S01]  /*1c2a0*/  F2FP.BF16.F32.PACK_AB R32, R65, R64 ;  /* 0x000000404120723e */ /* 0x000fe200000010ff */
[----:B------:R1:W-:Y:S01]  /*1c2b0*/  STSM.16.M88.4 [R4], R28 ;  /* 0x0000001c04007844 */ /* 0x0003e20000000200 */
[----:B------:R-:W-:Y:S02]  /*1c2c0*/  F2FP.BF16.F32.PACK_AB R33, R67, R66 ;  /* 0x000000424321723e */ /* 0x000fe400000010ff */
[----:B------:R-:W-:Y:S01]  /*1c2d0*/  F2FP.BF16.F32.PACK_AB R34, R69, R68 ;  /* 0x000000444522723e */ /* 0x000fe200000010ff */
[----:B0-----:R-:W0:Y:S01]  /*1c2e0*/  LDC.64 R26, c[0x0][0xba8] ;  /* 0x0002ea00ff1a7b82 */ /* 0x001e220000000a00 */
[----:B------:R-:W-:-:S02]  /*1c2f0*/  F2FP.BF16.F32.PACK_AB R35, R71, R70 ;  /* 0x000000464723723e */ /* 0x000fc400000010ff */
[----:B------:R-:W-:Y:S02]  /*1c300*/  F2FP.BF16.F32.PACK_AB R37, R75, R74 ;  /* 0x0000004a4b25723e */ /* 0x000fe400000010ff */
[----:B------:R-:W-:Y:S01]  /*1c310*/  F2FP.BF16.F32.PACK_AB R38, R77, R76 ;  /* 0x0000004c4d26723e */ /* 0x000fe200000010ff */
[----:B------:R-:W-:Y:S01]  /*1c320*/  STSM.16.M88.4 [R104], R32 ;  /* 0x0000002068007844 */ /* 0x000fe20000000200 */
[----:B------:R-:W-:Y:S02]  /*1c330*/  F2FP.BF16.F32.PACK_AB R39, R79, R78 ;  /* 0x0000004e4f27723e */ /* 0x000fe400000010ff */
[----:B------:R-:W-:Y:S02]  /*1c340*/  F2FP.BF16.F32.PACK_AB R8, R81, R80 ;  /* 0x000000505108723e */ /* 0x000fe400000010ff */
[----:B------:R-:W-:Y:S01]  /*1c350*/  F2FP.BF16.F32.PACK_AB R9, R83, R82 ;  /* 0x000000525309723e */ /* 0x000fe200000010ff */
[----:B------:R-:W-:Y:S01]  /*1c360*/  STSM.16.M88.4 [R106], R36 ;  /* 0x000000246a007844 */ /* 0x000fe20000000200 */
[----:B------:R-:W-:Y:S01]  /*1c370*/  F2FP.BF16.F32.PACK_AB R10, R85, R84 ;  /* 0x00000054550a723e */ /* 0x000fe200000010ff */
[----:B-1----:R-:W-:Y:S01]  /*1c380*/  IMAD.MOV.U32 R4, RZ, RZ, RZ ;  /* 0x000000ffff047224 */ /* 0x002fe200078e00ff */
[----:B------:R-:W-:-:S02]  /*1c390*/  F2FP.BF16.F32.PACK_AB R11, R87, R86 ;  /* 0x00000056570b723e */ /* 0x000fc400000010ff */
[----:B------:R-:W-:Y:S02]  /*1c3a0*/  ISETP.NE.U32.AND P0, PT, RZ, UR6, PT ;  /* 0x00000006ff007c0c */ /* 0x000fe4000bf05070 */
[----:B------:R-:W-:Y:S01]  /*1c3b0*/  IADD3 R12, P1, R203, UR6, RZ ;  /* 0x00000006cb0c7c10 */ /* 0x000fe2000ff3e0ff */
[----:B------:R1:W-:Y:S01]  /*1c3c0*/  STSM.16.M88.4 [R105], R8 ;  /* 0x0000000869007844 */ /* 0x0003e20000000200 */
[----:B------:R-:W-:Y:S01]  /*1c3d0*/  BAR.SYNC.DEFER_BLOCKING 0x1, 0x100 ;  /* 0x0044000000007b1d */ /* 0x000fe20000010000 */
[----:B------:R-:W-:Y:S02]  /*1c3e0*/  ISETP.NE.AND.EX P0, PT, RZ, UR7, PT, P0 ;  /* 0x00000007ff007c0c */ /* 0x000fe4000bf05300 */
[----:B------:R-:W-:Y:S01]  /*1c3f0*/  IADD3.X R13, R204, UR7, RZ, P1, !PT ;  /* 0x00000007cc0d7c10 */ /* 0x000fe20008ffe4ff */
[----:B------:R-:W-:-:S04]  /*1c400*/  IMAD.MOV.U32 R30, RZ, RZ, 0x9b8 ;  /* 0x000009b8ff1e7424 */ /* 0x000fc800078e00ff */
[----:B-1----:R-:W1:Y:S06]  /*1c410*/  LDC R105, c[0x0][0xbe8] ;  /* 0x0002fa00ff697b82 */ /* 0x002e6c0000000800 */
[----:B------:R-:W3:Y:S01]  /*1c420*/  @P0 LDG.E R4, desc[UR60][R12.64] ;  /* 0x0000003c0c040981 */ /* 0x000ee2000c1e1900 */
[----:B------:R-:W-:-:S04]  /*1c430*/  ISETP.NE.U32.AND P1, PT, RZ, UR4, PT ;  /* 0x00000004ff007c0c */ /* 0x000fc8000bf25070 */
[----:B------:R-:W-:-:S13]  /*1c440*/  ISETP.NE.AND.EX P1, PT, RZ, UR5, PT, P1 ;  /* 0x00000005ff007c0c */ /* 0x000fda000bf25310 */
[----:B------:R-:W-:Y:S01]  /*1c450*/  @P1 IADD3 R8, P2, R203, UR4, RZ ;  /* 0x00000004cb081c10 */ /* 0x000fe2000ff5e0ff */
[----:B------:R-:W-:Y:S02]  /*1c460*/  ULDC UR4, c[0x0][0xa88] ;  /* 0x0002a20000047ab9 */ /* 0x000fe40000000800 */
[----:B------:R-:W-:Y:S01]  /*1c470*/  IMAD.U32 R104, RZ, RZ, UR4 ;  /* 0x00000004ff687e24 */ /* 0x000fe2000f8e00ff */
[----:B------:R-:W-:Y:S01]  /*1c480*/  @P1 IADD3.X R9, R204, UR5, RZ, P2, !PT ;  /* 0x00000005cc091c10 */ /* 0x000fe200097fe4ff */
[----:B------:R-:W-:Y:S01]  /*1c490*/  ULDC UR4, c[0x0][0xad4] ;  /* 0x0002b50000047ab9 */ /* 0x000fe20000000800 */
[----:B------:R-:W-:Y:S02]  /*1c4a0*/  ISETP.NE.AND P2, PT, R201, RZ, PT ;  /* 0x000000ffc900720c */ /* 0x000fe40003f45270 */
[----:B-1----:R-:W-:Y:S01]  /*1c4b0*/  ISETP.NE.AND P4, PT, R105, 0x1, PT ;  /* 0x000000016900780c */ /* 0x002fe20003f85270 */
[----:B------:R1:W5:Y:S01]  /*1c4c0*/  @P1 LDG.E R104, desc[UR60][R8.64] ;  /* 0x0000003c08681981 */ /* 0x000362000c1e1900 */
[----:B------:R-:W-:Y:S01]  /*1c4d0*/  SEL R201, R201, UR4, P2 ;  /* 0x00000004c9c97c07 */ /* 0x000fe20009000000 */
[----:B------:R-:W-:Y:S01]  /*1c4e0*/  IMAD.IADD R28, R191, 0x1, R186 ;  /* 0x00000001bf1c7824 */ /* 0x000fe200078e02ba */
[----:B------:R-:W-:-:S02]  /*1c4f0*/  ISETP.NE.U32.AND P2, PT, RZ, UR6, PT ;  /* 0x00000006ff007c0c */ /* 0x000fc4000bf45070 */
[----:B------:R-:W-:Y:S02]  /*1c500*/  ISETP.GT.AND P3, PT, R201, 0x1, PT ;  /* 0x00000001c900780c */ /* 0x000fe40003f64270 */
[----:B------:R-:W-:Y:S02]  /*1c510*/  ISETP.NE.AND.EX P2, PT, RZ, UR7, PT, P2 ;  /* 0x00000007ff007c0c */ /* 0x000fe4000bf45320 */
[----:B------:R-:W-:Y:S02]  /*1c520*/  SEL R30, R30, 0x978, P3 ;  /* 0x000009781e1e7807 */ /* 0x000fe40001800000 */
[----:B------:R-:W-:Y:S01]  /*1c530*/  SEL R202, R202, RZ, !P2 ;  /* 0x000000ffcaca7207 */ /* 0x000fe20005000000 */
[----:B------:R-:W4:Y:S01]  /*1c540*/  @P4 LDC R33, c[0x0][0xbec] ;  /* 0x0002fb00ff214b82 */ /* 0x000f220000000800 */
[----:B------:R-:W-:Y:S02]  /*1c550*/  SEL R223, R223, RZ, !P2 ;  /* 0x000000ffdfdf7207 */ /* 0x000fe40005000000 */
[----:B------:R-:W-:-:S05]  /*1c560*/  SEL R29, R207, RZ, P3 ;  /* 0x000000ffcf1d7207 */ /* 0x000fca0001800000 */
[----:B------:R-:W2:Y:S08]  /*1c570*/  LDC.64 R10, c[0x0][R30+0x220] ;  /* 0x000088001e0a7b82 */ /* 0x000eb00000000a00 */
[----:B------:R-:W4:Y:S08]  /*1c580*/  LDC.64 R14, c[0x0][R30+0x218] ;  /* 0x000086001e0e7b82 */ /* 0x000f300000000a00 */
[----:B------:R-:W4:Y:S08]  /*1c590*/  LDC.64 R24, c[0x0][R30+0x228] ;  /* 0x00008a001e187b82 */ /* 0x000f300000000a00 */
[----:B-1----:R-:W1:Y:S08]  /*1c5a0*/  LDC.64 R8, c[0x0][R30+0x210] ;  /* 0x000084001e087b82 */ /* 0x002e700000000a00 */
[----:B------:R-:W1:Y:S08]  /*1c5b0*/  @P4 LDC R35, c[0x0][0xbf0] ;  /* 0x0002fc00ff234b82 */ /* 0x000e700000000800 */
[----:B0-----:R-:W0:Y:S01]  /*1c5c0*/  @!P3 LDC R26, c[0x0][0xb50] ;  /* 0x0002d400ff1abb82 */ /* 0x001e220000000800 */
[----:B--2---:R-:W-:-:S07]  /*1c5d0*/  IMAD R11, R11, R202, RZ ;  /* 0x000000ca0b0b7224 */ /* 0x004fce00078e02ff */
[----:B------:R-:W2:Y:S01]  /*1c5e0*/  @!P3 LDC R27, c[0x0][0xb54] ;  /* 0x0002d500ff1bbb82 */ /* 0x000ea20000000800 */
[C---:B------:R-:W-:Y:S02]  /*1c5f0*/  IMAD R223, R10.reuse, R223, R11 ;  /* 0x000000df0adf7224 */ /* 0x040fe400078e020b */
[----:B------:R-:W-:-:S04]  /*1c600*/  IMAD.WIDE.U32 R10, R10, R202, RZ ;  /* 0x000000ca0a0a7225 */ /* 0x000fc800078e00ff */
[-C--:B----4-:R-:W-:Y:S02]  /*1c610*/  IMAD R31, R15, R165.reuse, RZ ;  /* 0x000000a50f1f7224 */ /* 0x090fe400078e02ff */
[----:B------:R-:W-:-:S04]  /*1c620*/  IMAD.WIDE.U32 R14, R14, R165, RZ ;  /* 0x000000a50e0e7225 */ /* 0x000fc800078e00ff */
[----:B------:R-:W-:Y:S02]  /*1c630*/  IMAD.IADD R223, R11, 0x1, R223 ;  /* 0x000000010bdf7824 */ /* 0x000fe400078e02df */
[----:B------:R-:W-:Y:S02]  /*1c640*/  IMAD.MOV.U32 R11, RZ, RZ, R28 ;  /* 0x000000ffff0b7224 */ /* 0x000fe400078e001c */
[----:B------:R-:W-:Y:S02]  /*1c650*/  IMAD.IADD R15, R15, 0x1, R31 ;  /* 0x000000010f0f7824 */ /* 0x000fe400078e021f */
[-C--:B------:R-:W-:Y:S02]  /*1c660*/  IMAD R31, R25, R29.reuse, RZ ;  /* 0x0000001d191f7224 */ /* 0x080fe400078e02ff */
[----:B------:R-:W-:-:S04]  /*1c670*/  IMAD.WIDE.U32 R24, R24, R29, RZ ;  /* 0x0000001d18187225 */ /* 0x000fc800078e00ff */
[----:B------:R-:W-:Y:S01]  /*1c680*/  IMAD.IADD R31, R25, 0x1, R31 ;  /* 0x00000001191f7824 */ /* 0x000fe200078e021f */
[--C-:B---3--:R-:W-:Y:S01]  /*1c690*/  IADD3 R14, P2, P5, R10, R14, R4.reuse ;  /* 0x0000000e0a0e7210 */ /* 0x108fe20007d5e004 */
[----:B------:R-:W-:Y:S01]  /*1c6a0*/  @P4 IMAD.HI.U32 R10, R28, R33, RZ ;  /* 0x000000211c0a4227 */ /* 0x000fe200078e00ff */
[----:B------:R-:W-:-:S04]  /*1c6b0*/  SHF.R.S32.HI R106, RZ, 0x1f, R4 ;  /* 0x0000001fff6a7819 */ /* 0x000fc80000011404 */
[----:B-1----:R-:W-:Y:S02]  /*1c6c0*/  @P4 SHF.R.U32.HI R11, RZ, R35, R10 ;  /* 0x00000023ff0b4219 */ /* 0x002fe4000001160a */
        /* <DEDUP_REMOVED lines=12> */
[----:B--2---:R-:W-:Y:S01]  /*1c790*/  LEA.HI.X R27, R24, R27, R8, 0x2, P2 ;  /* 0x0000001b181b7211 */ /* 0x004fe200010f1408 */
[----:B------:R-:W-:Y:S06]  /*1c7a0*/  @P1 BRA `(.L_x_2876) ;  /* 0x0000000000101947 */ /* 0x000fec0003800000 */
[----:B------:R-:W-:Y:S05]  /*1c7b0*/  @!P0 BRA `(.L_x_2876) ;  /* 0x00000000000c8947 */ /* 0x000fea0003800000 */
[----:B------:R-:W2:Y:S04]  /*1c7c0*/  LDG.E R9, desc[UR60][R12.64] ;  /* 0x0000003c0c097981 */ /* 0x000ea8000c1e1900 */
[----:B-----5:R-:W2:Y:S02]  /*1c7d0*/  LDG.E R104, desc[UR60][R12.64+0x4] ;  /* 0x0000043c0c687981 */ /* 0x020ea4000c1e1900 */
[----:B--2---:R-:W-:-:S07]  /*1c7e0*/  IMAD.IADD R104, R104, 0x1, -R9 ;  /* 0x0000000168687824 */ /* 0x004fce00078e0a09 */
.L_x_2876:
        /* <DEDUP_REMOVED lines=18> */
[----:B------:R-:W-:Y:S02]  /*1c910*/  IADD3 R13, P6, R72, 0x1000, RZ ;  /* 0x00001000480d7810 */ /* 0x000fe40007fde0ff */
        /* <DEDUP_REMOVED lines=23> */
[----:B------:R-:W-:Y:S01]  /*1ca90*/  LOP3.LUT R36, R37, 0x380, RZ, 0xc0, !PT ;  /* 0x0000038025247812 */ /* 0x000fe200078ec0ff */
[----:B------:R-:W5:Y:S01]  /*1caa0*/  LD.E.128 R44, desc[UR60][R44.64] ;  /* 0x0000003c2c2c7980 */ /* 0x000f62000c101d00 */
[----:B------:R-:W-:Y:S01]  /*1cab0*/  IMAD.IADD R21, R21, 0x1, R3 ;  /* 0x0000000115157824 */ /* 0x000fe200078e0203 */
[----:B------:R-:W-:Y:S01]  /*1cac0*/  LOP3.LUT R40, R41, 0x380, RZ, 0xc0, !PT ;  /* 0x0000038029287812 */ /* 0x000fe200078ec0ff */
[----:B------:R-:W-:Y:S01]  /*1cad0*/  IMAD R3, R200, 0x20, R224 ;  /* 0x00000020c8037824 */ /* 0x000fe200078e02e0 */
[----:B------:R-:W-:Y:S01]  /*1cae0*/  SHF.R.S32.HI R49, RZ, 0x1f, R202 ;  /* 0x0000001fff317819 */ /* 0x000fe200000114ca */
[----:B------:R-:W-:Y:S01]  /*1caf0*/  IMAD.WIDE.U32 R20, R165, UR4, R20 ;  /* 0x00000004a5147c25 */ /* 0x000fe2000f8e0014 */
[----:B------:R-:W-:-:S02]  /*1cb00*/  LOP3.LUT R9, R72, 0x380, RZ, 0xc0, !PT ;  /* 0x0000038048097812 */ /* 0x000fc400078ec0ff */
[----:B------:R-:W-:Y:S01]  /*1cb10*/  SHF.R.U64 R24, R24, 0x3, RZ ;  /* 0x0000000318187819 */ /* 0x000fe200000012ff */
[----:B------:R-:W-:Y:S01]  /*1cb20*/  IMAD.IADD R48, R186, 0x1, R3 ;  /* 0x00000001ba307824 */ /* 0x000fe200078e0203 */
[----:B------:R-:W-:Y:S01]  /*1cb30*/  SHF.R.U64 R28, R28, 0x3, RZ ;  /* 0x000000031c1c7819 */ /* 0x000fe200000012ff */
[----:B------:R-:W-:Y:S01]  /*1cb40*/  IMAD R21, R165, UR5, R21 ;  /* 0x00000005a5157c24 */ /* 0x000fe2000f8e0215 */
[----:B------:R-:W-:Y:S01]  /*1cb50*/  ULDC.64 UR4, c[0x0][0xaf0] ;  /* 0x0002bc0000047ab9 */ /* 0x000fe20000000a00 */
[----:B0-----:R-:W-:Y:S01]  /*1cb60*/  @P4 IMAD.HI.U32 R0, R48, R51, RZ ;  /* 0x0000003330004227 */ /* 0x001fe200078e00ff */
[----:B------:R-:W-:Y:S02]  /*1cb70*/  SHF.R.U64 R32, R32, 0x3, RZ ;  /* 0x0000000320207819 */ /* 0x000fe400000012ff */
[----:B------:R-:W-:Y:S01]  /*1cb80*/  SHF.R.U64 R36, R36, 0x3, RZ ;  /* 0x0000000324247819 */ /* 0x000fe200000012ff */
[----:B------:R-:W-:Y:S01]  /*1cb90*/  IMAD.MOV.U32 R3, RZ, RZ, R48 ;  /* 0x000000ffff037224 */ /* 0x000fe200078e0030 */
[----:B------:R-:W-:Y:S01]  /*1cba0*/  SHF.R.U64 R40, R40, 0x3, RZ ;  /* 0x0000000328287819 */ /* 0x000fe200000012ff */
[----:B------:R-:W-:Y:S01]  /*1cbb0*/  IMAD R49, R49, UR4, RZ ;  /* 0x0000000431317c24 */ /* 0x000fe2000f8e02ff */
[----:B-1----:R-:W-:-:S02]  /*1cbc0*/  @P4 SHF.R.U32.HI R3, RZ, R53, R0 ;  /* 0x00000035ff034219 */ /* 0x002fc40000011600 */
[----:B------:R-:W-:Y:S01]  /*1cbd0*/  SHF.R.U64 R9, R9, 0x3, RZ ;  /* 0x0000000309097819 */ /* 0x000fe200000012ff */
        /* <DEDUP_REMOVED lines=11> */
[----:B------:R-:W-:Y:S01]  /*1cc90*/  SHF.R.S32.HI R0, RZ, 0x1f, R3 ;  /* 0x0000001fff007819 */ /* 0x000fe20000011403 */
[----:B------:R-:W-:Y:S01]  /*1cca0*/  IMAD.WIDE.U32 R20, R202, UR4, R20 ;  /* 0x00000004ca147c25 */ /* 0x000fe2000f8e0014 */
[----:B------:R-:W-:Y:S01]  /*1ccb0*/  LOP3.LUT R72, R9, R72, RZ, 0x3c, !PT ;  /* 0x0000004809487212 */ /* 0x000fe200078e3cff */
[----:B------:R-:W-:Y:S01]  /*1ccc0*/  ULDC.64 UR4, c[0x0][0xae0] ;  /* 0x0002b80000047ab9 */ /* 0x000fe20000000a00 */
[----:B------:R-:W5:Y:S01]  /*1ccd0*/  LD.E.128 R24, desc[UR60][R24.64] ;  /* 0x0000003c18187980 */ /* 0x000f62000c101d00 */
[----:B------:R-:W-:Y:S01]  /*1cce0*/  IMAD.MOV R4, RZ, RZ, -R3 ;  /* 0x000000ffff047224 */ /* 0x000fe200078e0a03 */
[----:B------:R-:W-:Y:S01]  /*1ccf0*/  IADD3 R21, R21, R49, RZ ;  /* 0x0000003115157210 */ /* 0x000fe20007ffe0ff */
[----:B------:R-:W-:Y:S01]  /*1cd00*/  IMAD R0, R0, UR4, RZ ;  /* 0x0000000400007c24 */ /* 0x000fe2000f8e02ff */
[----:B------:R0:W5:Y:S01]  /*1cd10*/  LD.E.128 R8, desc[UR60][R72.64] ;  /* 0x0000003c48087980 */ /* 0x000162000c101d00 */
[----:B------:R-:W-:-:S03]  /*1cd20*/  IMAD R105, R105, R4, R48 ;  /* 0x0000000469697224 */ /* 0x000fc600078e0230 */
[----:B------:R-:W5:Y:S01]  /*1cd30*/  LD.E.128 R28, desc[UR60][R28.64] ;  /* 0x0000003c1c1c7980 */ /* 0x000f62000c101d00 */
[----:B------:R-:W-:-:S03]  /*1cd40*/  IMAD R49, R3, UR5, R0 ;  /* 0x0000000503317c24 */ /* 0x000fc6000f8e0200 */
[----:B------:R-:W5:Y:S01]  /*1cd50*/  LD.E.128 R32, desc[UR60][R32.64] ;  /* 0x0000003c20207980 */ /* 0x000f62000c101d00 */
[----:B------:R-:W-:-:S03]  /*1cd60*/  SHF.R.S32.HI R0, RZ, 0x1f, R105 ;  /* 0x0000001fff007819 */ /* 0x000fc60000011469 */
        /* <DEDUP_REMOVED lines=10> */
[----:B------:R-:W-:-:S02]  /*1ce10*/  IMAD.IADD R21, R21, 0x1, R49 ;  /* 0x0000000115157824 */ /* 0x000fc400078e0231 */
[----:B------:R-:W-:Y:S02]  /*1ce20*/  IMAD R0, R0, UR4, RZ ;  /* 0x0000000400007c24 */ /* 0x000fe4000f8e02ff */
        /* <DEDUP_REMOVED lines=30> */
.L_x_2879:
[----:B------:R-:W-:Y:S05]  /*1d010*/  BSYNC B1 ;  /* 0x0000000000017941 */ /* 0x000fea0003800000 */
.L_x_2878:
        /* <DEDUP_REMOVED lines=13> */
.L_x_2881:
[----:B------:R-:W-:Y:S05]  /*1d0f0*/  BSYNC B1 ;  /* 0x0000000000017941 */ /* 0x000fea0003800000 */
.L_x_2880:
        /* <DEDUP_REMOVED lines=13> */
.L_x_2883:
[----:B------:R-:W-:Y:S05]  /*1d1d0*/  BSYNC B1 ;  /* 0x0000000000017941 */ /* 0x000fea0003800000 */
.L_x_2882:
        /* <DEDUP_REMOVED lines=16> */
.L_x_2877:
[----:B------:R-:W1:Y:S01]  /*1d2e0*/  @P4 LDC R15, c[0x0][0xbec] ;  /* 0x0002fb00ff0f4b82 */ /* 0x000e620000000800 */
[----:B------:R-:W-:Y:S01]  /*1d2f0*/  ULDC.64 UR4, c[0x0][0xb08] ;  /* 0x0002c20000047ab9 */ /* 0x000fe20000000a00 */
[----:B------:R-:W-:Y:S01]  /*1d300*/  ULDC.64 UR6, c[0x0][0xb30] ;  /* 0x0002cc0000067ab9 */ /* 0x000fe20000000a00 */
[----:B0-----:R-:W-:Y:S01]  /*1d310*/  IMAD R3, R106, UR4, RZ ;  /* 0x000000046a037c24 */ /* 0x001fe2000f8e02ff */
[----:B------:R-:W-:Y:S01]  /*1d320*/  ISETP.GE.AND P0, PT, R13, R104, PT ;  /* 0x000000680d00720c */ /* 0x000fe20003f06270 */
[C---:B------:R-:W-:Y:S01]  /*1d330*/  IMAD.WIDE.U32 R8, R4.reuse, UR4, RZ ;  /* 0x0000000404087c25 */ /* 0x040fe2000f8e00ff */
[----:B------:R-:W-:Y:S01]  /*1d340*/  BSSY B1, `(.L_x_2885) ;  /* 0x0000076000017945 */ /* 0x000fe20003800000 */
[----:B------:R-:W-:Y:S01]  /*1d350*/  SHF.R.S32.HI R25, RZ, 0x1f, R208 ;  /* 0x0000001fff197819 */ /* 0x000fe200000114d0 */
[----:B------:R-:W0:Y:S01]  /*1d360*/  @P4 LDC R0, c[0x0][0xbf0] ;  /* 0x0002fc00ff004b82 */ /* 0x000e220000000800 */
[----:B------:R-:W-:Y:S01]  /*1d370*/  IMAD R3, R4, UR5, R3 ;  /* 0x0000000504037c24 */ /* 0x000fe2000f8e0203 */
[----:B------:R-:W-:Y:S01]  /*1d380*/  ULDC.64 UR4, c[0x0][0xb38] ;  /* 0x0002ce0000047ab9 */ /* 0x000fe20000000a00 */
[----:B------:R-:W-:-:S02]  /*1d390*/  SHF.R.S32.HI R29, RZ, 0x1f, R211 ;  /* 0x0000001fff1d7819 */ /* 0x000fc400000114d3 */
[----:B------:R-:W-:Y:S01]  /*1d3a0*/  IMAD.IADD R9, R9, 0x1, R3 ;  /* 0x0000000109097824 */ /* 0x000fe200078e0203 */
[----:B------:R-:W-:Y:S02]  /*1d3b0*/  SHF.R.S32.HI R3, RZ, 0x1f, R202 ;  /* 0x0000001fff037819 */ /* 0x000fe400000114ca */
[----:B------:R-:W-:Y:S01]  /*1d3c0*/  SHF.R.S32.HI R30, RZ, 0x1f, R212 ;  /* 0x0000001fff1e7819 */ /* 0x000fe200000114d4 */
[C---:B------:R-:W-:Y:S01]  /*1d3d0*/  IMAD.WIDE.U32 R8, R165.reuse, UR4, R8 ;  /* 0x00000004a5087c25 */ /* 0x040fe2000f8e0008 */
[----:B------:R-:W-:Y:S02]  /*1d3e0*/  SHF.R.S32.HI R31, RZ, 0x1f, R213 ;  /* 0x0000001fff1f7819 */ /* 0x000fe400000114d5 */
[----:B------:R-:W-:Y:S01]  /*1d3f0*/  SHF.R.S32.HI R32, RZ, 0x1f, R214 ;  /* 0x0000001fff207819 */ /* 0x000fe200000114d6 */
[----:B------:R-:W-:Y:S01]  /*1d400*/  IMAD R9, R165, UR5, R9 ;  /* 0x00000005a5097c24 */ /* 0x000fe2000f8e0209 */
[----:B------:R-:W-:Y:S01]  /*1d410*/  ULDC.64 UR4, c[0x0][0xb40] ;  /* 0x0002d00000047ab9 */ /* 0x000fe20000000a00 */
[----:B------:R-:W-:Y:S01]  /*1d420*/  SHF.R.S32.HI R33, RZ, 0x1f, R215 ;  /* 0x0000001fff217819 */ /* 0x000fe200000114d7 */
[----:B------:R-:W-:Y:S01]  /*1d430*/  IMAD R3, R3, UR4, RZ ;  /* 0x0000000403037c24 */ /* 0x000fe2000f8e02ff */
[----:B------:R-:W-:Y:S01]  /*1d440*/  SHF.R.S32.HI R34, RZ, 0x1f, R216 ;  /* 0x0000001fff227819 */ /* 0x000fe200000114d8 */
[----:B-1----:R-:W-:Y:S01]  /*1d450*/  @P4 IMAD.HI.U32 R15, R28, R15, RZ ;  /* 0x0000000f1c0f4227 */ /* 0x002fe200078e00ff */
[----:B------:R-:W-:-:S02]  /*1d460*/  SHF.R.S32.HI R35, RZ, 0x1f, R217 ;  /* 0x0000001fff237819 */ /* 0x000fc400000114d9 */
[----:B------:R-:W-:Y:S01]  /*1d470*/  SHF.R.S32.HI R36, RZ, 0x1f, R218 ;  /* 0x0000001fff247819 */ /* 0x000fe200000114da */
[C---:B------:R-:W-:Y:S01]  /*1d480*/  IMAD R11, R202.reuse, UR5, R3 ;  /* 0x00000005ca0b7c24 */ /* 0x040fe2000f8e0203 */
[----:B------:R-:W-:Y:S01]  /*1d490*/  SHF.R.S32.HI R37, RZ, 0x1f, R219 ;  /* 0x0000001fff257819 */ /* 0x000fe200000114db */
[----:B------:R-:W-:Y:S01]  /*1d4a0*/  IMAD.WIDE.U32 R8, R202, UR4, R8 ;  /* 0x00000004ca087c25 */ /* 0x000fe2000f8e0008 */
[----:B------:R-:W-:Y:S01]  /*1d4b0*/  ULDC.64 UR4, c[0x0][0xb48] ;  /* 0x0002d20000047ab9 */ /* 0x000fe20000000a00 */
[----:B------:R-:W-:Y:S02]  /*1d4c0*/  SHF.R.S32.HI R38, RZ, 0x1f, R220 ;  /* 0x0000001fff267819 */ /* 0x000fe400000114dc */
[----:B------:R-:W-:Y:S01]  /*1d4d0*/  IMAD.MOV.U32 R3, RZ, RZ, R28 ;  /* 0x000000ffff037224 */ /* 0x000fe200078e001c */
[----:B0-----:R-:W-:Y:S01]  /*1d4e0*/  @P4 SHF.R.U32.HI R3, RZ, R0, R15 ;  /* 0x00000000ff034219 */ /* 0x001fe2000001160f */
[----:B------:R-:W-:Y:S01]  /*1d4f0*/  IMAD.IADD R9, R9, 0x1, R11 ;  /* 0x0000000109097824 */ /* 0x000fe200078e020b */
[----:B------:R-:W-:-:S02]  /*1d500*/  SHF.R.S32.HI R26, RZ, 0x1f, R221 ;  /* 0x0000001fff1a7819 */ /* 0x000fc400000114dd */
[--C-:B------:R-:W-:Y:S01]  /*1d510*/  SHF.R.S32.HI R0, RZ, 0x1f, R3.reuse ;  /* 0x0000001fff007819 */ /* 0x100fe20000011403 */
[----:B------:R-:W-:Y:S01]  /*1d520*/  IMAD.MOV R4, RZ, RZ, -R3 ;  /* 0x000000ffff047224 */ /* 0x000fe200078e0a03 */
[----:B------:R-:W-:Y:S01]  /*1d530*/  SHF.R.S32.HI R27, RZ, 0x1f, R222 ;  /* 0x0000001fff1b7819 */ /* 0x000fe200000114de */
[----:B------:R-:W-:-:S04]  /*1d540*/  IMAD.WIDE.U32 R8, R207, UR4, R8 ;  /* 0x00000004cf087c25 */ /* 0x000fc8000f8e0008 */
        /* <DEDUP_REMOVED lines=27> */
[----:B-12---:R-:W-:-:S04]  /*1d700*/  @!P3 IMAD.WIDE R10, R190, 0x4, R8 ;  /* 0x00000004be0ab825 */ /* 0x006fc800078e0208 */
[-C--:B------:R-:W-:Y:S01]  /*1d710*/  @!P1 LEA R12, P5, R222, R8.reuse, 0x2 ;  /* 0x00000008de0c9211 */ /* 0x080fe200078a10ff */
[----:B------:R1:W-:Y:S01]  /*1d720*/  @!P3 ST.E.64 desc[UR60][R10.64], R20 ;  /* 0x000000140a00b985 */ /* 0x0003e2000c101b3c */
[----:B------:R-:W-:Y:S02]  /*1d730*/  ISETP.GE.AND P3, PT, R220, UR4, PT ;  /* 0x00000004dc007c0c */ /* 0x000fe4000bf66270 */
[----:B------:R-:W-:Y:S02]  /*1d740*/  @!P1 LEA.HI.X R13, R222, R9, R27, 0x2, P5 ;  /* 0x00000009de0d9211 */ /* 0x000fe400028f141b */
[----:B------:R-:W-:Y:S02]  /*1d750*/  ISETP.GE.AND P5, PT, R218, UR4, PT ;  /* 0x00000004da007c0c */ /* 0x000fe4000bfa6270 */
[----:B-1----:R-:W-:-:S04]  /*1d760*/  @!P2 LEA R10, P6, R208, R8, 0x2 ;  /* 0x00000008d00aa211 */ /* 0x002fc800078c10ff */
        /* <DEDUP_REMOVED lines=8> */
[CC--:B-1----:R-:W-:Y:S02]  /*1d7f0*/  @!P3 LEA R10, P6, R220.reuse, R8.reuse, 0x2 ;  /* 0x00000008dc0ab211 */ /* 0x0c2fe400078c10ff */
[CC--:B--2---:R-:W-:Y:S02]  /*1d800*/  @!P4 LEA R12, P0, R219.reuse, R8.reuse, 0x2 ;  /* 0x00000008db0cc211 */ /* 0x0c4fe400078010ff */
[-C--:B------:R-:W-:Y:S02]  /*1d810*/  @!P3 LEA.HI.X R11, R220, R9.reuse, R38, 0x2, P6 ;  /* 0x00000009dc0bb211 */ /* 0x080fe400030f1426 */
[----:B------:R-:W-:Y:S02]  /*1d820*/  @!P4 LEA.HI.X R13, R219, R9, R37, 0x2, P0 ;  /* 0x00000009db0dc211 */ /* 0x000fe400000f1425 */
[----:B------:R-:W-:Y:S01]  /*1d830*/  ISETP.GE.AND P0, PT, R215, UR4, PT ;  /* 0x00000004d7007c0c */ /* 0x000fe2000bf06270 */
[----:B------:R1:W-:Y:S01]  /*1d840*/  @!P3 ST.E.64 desc[UR60][R10.64], R40 ;  /* 0x000000280a00b985 */ /* 0x0003e2000c101b3c */
[----:B---3--:R-:W-:-:S02]  /*1d850*/  @!P5 LEA R14, P6, R218, R8, 0x2 ;  /* 0x00000008da0ed211 */ /* 0x008fc400078c10ff */
[----:B------:R-:W-:Y:S01]  /*1d860*/  ISETP.GE.AND P3, PT, R214, UR4, PT ;  /* 0x00000004d6007c0c */ /* 0x000fe2000bf66270 */
[----:B------:R2:W-:Y:S01]  /*1d870*/  @!P4 ST.E.64 desc[UR60][R12.64], R44 ;  /* 0x0000002c0c00c985 */ /* 0x0005e2000c101b3c */
[----:B------:R-:W-:-:S05]  /*1d880*/  @!P5 LEA.HI.X R15, R218, R9, R36, 0x2, P6 ;  /* 0x00000009da0fd211 */ /* 0x000fca00030f1424 */
[----:B------:R3:W-:Y:S01]  /*1d890*/  @!P5 ST.E.64 desc[UR60][R14.64], R48 ;  /* 0x000000300e00d985 */ /* 0x0007e2000c101b3c */
[CC--:B-1----:R-:W-:Y:S02]  /*1d8a0*/  @!P2 LEA R10, P4, R217.reuse, R8.reuse, 0x2 ;  /* 0x00000008d90aa211 */ /* 0x0c2fe400078810ff */
[CC--:B--2---:R-:W-:Y:S02]  /*1d8b0*/  @!P1 LEA R12, P5, R216.reuse, R8.reuse, 0x2 ;  /* 0x00000008d80c9211 */ /* 0x0c4fe400078a10ff */
[-C--:B------:R-:W-:Y:S02]  /*1d8c0*/  @!P2 LEA.HI.X R11, R217, R9.reuse, R35, 0x2, P4 ;  /* 0x00000009d90ba211 */ /* 0x080fe400020f1423 */
[----:B------:R-:W-:Y:S02]  /*1d8d0*/  ISETP.GE.AND P4, PT, R213, UR4, PT ;  /* 0x00000004d5007c0c */ /* 0x000fe4000bf86270 */
[----:B---3--:R-:W-:Y:S01]  /*1d8e0*/  @!P0 LEA R14, P6, R215, R8, 0x2 ;  /* 0x00000008d70e8211 */ /* 0x008fe200078c10ff */
        /* <DEDUP_REMOVED lines=8> */
[----:B-1----:R-:W-:-:S04]  /*1d970*/  @!P3 LEA R10, P5, R214, R8, 0x2 ;  /* 0x00000008d60ab211 */ /* 0x002fc800078a10ff */
[-C--:B------:R-:W-:Y:S02]  /*1d980*/  @!P3 LEA.HI.X R11, R214, R9.reuse, R32, 0x2, P5 ;  /* 0x00000009d60bb211 */ /* 0x080fe400028f1420 */
[----:B------:R-:W-:Y:S02]  /*1d990*/  ISETP.GE.AND P5, PT, R209, UR4, PT ;  /* 0x00000004d1007c0c */ /* 0x000fe4000bfa6270 */
[CC--:B--2---:R-:W-:Y:S01]  /*1d9a0*/  @!P4 LEA R12, P6, R213.reuse, R8.reuse, 0x2 ;  /* 0x00000008d50cc211 */ /* 0x0c4fe200078c10ff */
[----:B------:R1:W-:Y:S03]  /*1d9b0*/  @!P3 ST.E.64 desc[UR60][R10.64], R64 ;  /* 0x000000400a00b985 */ /* 0x0003e6000c101b3c */
[----:B------:R-:W-:Y:S02]  /*1d9c0*/  @!P4 LEA.HI.X R13, R213, R9, R31, 0x2, P6 ;  /* 0x00000009d50dc211 */ /* 0x000fe400030f141f */
[----:B---3--:R-:W-:-:S03]  /*1d9d0*/  @!P1 LEA R14, P6, R211, R8, 0x2 ;  /* 0x00000008d30e9211 */ /* 0x008fc600078c10ff */
[----:B------:R2:W-:Y:S01]  /*1d9e0*/  @!P4 ST.E.64 desc[UR60][R12.64], R68 ;  /* 0x000000440c00c985 */ /* 0x0005e2000c101b3c */
[----:B------:R-:W-:Y:S02]  /*1d9f0*/  @!P1 LEA.HI.X R15, R211, R9, R29, 0x2, P6 ;  /* 0x00000009d30f9211 */ /* 0x000fe400030f141d */
[----:B-1----:R-:W-:-:S04]  /*1da00*/  @!P2 LEA R10, P3, R212, R8, 0x2 ;  /* 0x00000008d40aa211 */ /* 0x002fc800078610ff */
[----:B------:R-:W-:Y:S02]  /*1da10*/  @!P2 LEA.HI.X R11, R212, R9, R30, 0x2, P3 ;  /* 0x00000009d40ba211 */ /* 0x000fe400018f141e */
[----:B--2---:R-:W-:-:S03]  /*1da20*/  @!P0 LEA R12, P4, R210, R8, 0x2 ;  /* 0x00000008d20c8211 */ /* 0x004fc600078810ff */
[----:B------:R3:W-:Y:S01]  /*1da30*/  @!P2 ST.E.64 desc[UR60][R10.64], R94 ;  /* 0x0000005e0a00a985 */ /* 0x0007e2000c101b3c */
[C---:B------:R-:W-:Y:S02]  /*1da40*/  @!P5 LEA R8, P3, R209.reuse, R8, 0x2 ;  /* 0x00000008d108d211 */ /* 0x040fe400078610ff */
[-C--:B------:R-:W-:Y:S01]  /*1da50*/  @!P0 LEA.HI.X R13, R210, R9.reuse, R229, 0x2, P4 ;  /* 0x00000009d20d8211 */ /* 0x080fe200020f14e5 */
[----:B------:R3:W-:Y:S01]  /*1da60*/  @!P1 ST.E.64 desc[UR60][R14.64], R76 ;  /* 0x0000004c0e009985 */ /* 0x0007e2000c101b3c */
[----:B------:R-:W-:-:S03]  /*1da70*/  @!P5 LEA.HI.X R9, R209, R9, R228, 0x2, P3 ;  /* 0x00000009d109d211 */ /* 0x000fc600018f14e4 */
[----:B------:R3:W-:Y:S04]  /*1da80*/  @!P0 ST.E.64 desc[UR60][R12.64], R80 ;  /* 0x000000500c008985 */ /* 0x0007e8000c101b3c */
[----:B------:R3:W-:Y:S02]  /*1da90*/  @!P5 ST.E.64 desc[UR60][R8.64], R84 ;  /* 0x000000540800d985 */ /* 0x0007e4000c101b3c */
.L_x_2886:
[----:B------:R-:W-:Y:S05]  /*1daa0*/  BSYNC B1 ;  /* 0x0000000000017941 */ /* 0x000fea0003800000 */
.L_x_2885:
        /* <DEDUP_REMOVED lines=31> */
[-C--:B-1----:R-:W-:Y:S02]  /*1dca0*/  @!P0 LEA R10, P4, R218, R8.reuse, 0x2 ;  /* 0x00000008da0a8211 */ /* 0x082fe400078810ff */
[-C--:B--2---:R-:W-:Y:S01]  /*1dcb0*/  @!P2 LEA R14, P6, R216, R8.reuse, 0x2 ;  /* 0x00000008d80ea211 */ /* 0x084fe200078c10ff */
[----:B------:R-:W-:Y:S01]  /*1dcc0*/  @!P5 ST.E.64 desc[UR60][R26.64], R46 ;  /* 0x0000002e1a00d985 */ /* 0x000fe2000c101b3c */
[----:B------:R-:W-:Y:S02]  /*1dcd0*/  @!P1 LEA R12, P5, R217, R8, 0x2 ;  /* 0x00000008d90c9211 */ /* 0x000fe400078a10ff */
[----:B------:R-:W-:-:S02]  /*1dce0*/  @!P0 LEA.HI.X R11, R218, R9, R36, 0x2, P4 ;  /* 0x00000009da0b8211 */ /* 0x000fc400020f1424 */
[-C--:B------:R-:W-:Y:S02]  /*1dcf0*/  @!P1 LEA.HI.X R13, R217, R9.reuse, R35, 0x2, P5 ;  /* 0x00000009d90d9211 */ /* 0x080fe400028f1423 */
[----:B------:R-:W-:Y:S01]  /*1dd00*/  ISETP.GE.AND P4, PT, R214, UR4, PT ;  /* 0x00000004d6007c0c */ /* 0x000fe2000bf86270 */
[----:B------:R-:W-:Y:S01]  /*1dd10*/  @!P0 ST.E.64 desc[UR60][R10.64], R50 ;  /* 0x000000320a008985 */ /* 0x000fe2000c101b3c */
[----:B------:R-:W-:Y:S02]  /*1dd20*/  @!P2 LEA.HI.X R15, R216, R9, R34, 0x2, P6 ;  /* 0x00000009d80fa211 */ /* 0x000fe400030f1422 */
[----:B---3--:R-:W-:Y:S01]  /*1dd30*/  @!P3 LEA R20, P5, R215, R8, 0x2 ;  /* 0x00000008d714b211 */ /* 0x008fe200078a10ff */
[----:B------:R1:W-:Y:S01]  /*1dd40*/  @!P1 ST.E.64 desc[UR60][R12.64], R54 ;  /* 0x000000360c009985 */ /* 0x0003e2000c101b3c */
[----:B------:R-:W-:Y:S02]  /*1dd50*/  ISETP.GE.AND P1, PT, R212, UR4, PT ;  /* 0x00000004d4007c0c */ /* 0x000fe4000bf26270 */
[----:B------:R-:W-:Y:S01]  /*1dd60*/  ISETP.GE.AND P0, PT, R211, UR4, PT ;  /* 0x00000004d3007c0c */ /* 0x000fe2000bf06270 */
[----:B------:R2:W-:Y:S01]  /*1dd70*/  @!P2 ST.E.64 desc[UR60][R14.64], R58 ;  /* 0x0000003a0e00a985 */ /* 0x0005e2000c101b3c */
[----:B------:R-:W-:-:S02]  /*1dd80*/  ISETP.GE.AND P2, PT, R213, UR4, PT ;  /* 0x00000004d5007c0c */ /* 0x000fc4000bf46270 */
[-C--:B------:R-:W-:Y:S02]  /*1dd90*/  @!P3 LEA.HI.X R21, R215, R9.reuse, R33, 0x2, P5 ;  /* 0x00000009d715b211 */ /* 0x080fe400028f1421 */
[----:B------:R-:W-:Y:S02]  /*1dda0*/  ISETP.GE.AND P5, PT, R210, UR4, PT ;  /* 0x00000004d2007c0c */ /* 0x000fe4000bfa6270 */
[CC--:B----4-:R-:W-:Y:S01]  /*1ddb0*/  @!P4 LEA R24, P6, R214.reuse, R8.reuse, 0x2 ;  /* 0x00000008d618c211 */ /* 0x0d0fe200078c10ff */
[----:B------:R4:W-:Y:S03]  /*1ddc0*/  @!P3 ST.E.64 desc[UR60][R20.64], R62 ;  /* 0x0000003e1400b985 */ /* 0x0009e6000c101b3c */
[----:B------:R-:W-:Y:S02]  /*1ddd0*/  @!P4 LEA.HI.X R25, R214, R9, R32, 0x2, P6 ;  /* 0x00000009d619c211 */ /* 0x000fe400030f1420 */
[----:B-1----:R-:W-:-:S02]  /*1dde0*/  @!P1 LEA R12, P6, R212, R8, 0x2 ;  /* 0x00000008d40c9211 */ /* 0x002fc400078c10ff */
[-C--:B------:R-:W-:Y:S01]  /*1ddf0*/  @!P2 LEA R10, P3, R213, R8.reuse, 0x2 ;  /* 0x00000008d50aa211 */ /* 0x080fe200078610ff */
[----:B------:R4:W-:Y:S01]  /*1de00*/  @!P4 ST.E.64 desc[UR60][R24.64], R66 ;  /* 0x000000421800c985 */ /* 0x0009e2000c101b3c */
[-C--:B--2---:R-:W-:Y:S02]  /*1de10*/  @!P0 LEA R14, P4, R211, R8.reuse, 0x2 ;  /* 0x00000008d30e8211 */ /* 0x084fe400078810ff */
        /* <DEDUP_REMOVED lines=15> */
.L_x_2875:
        /* <DEDUP_REMOVED lines=11> */
[----:B------:R-:W-:-:S04]  /*1dfc0*/  @P1 IADD3 R10, P2, R203, UR6, RZ ;  /* 0x00000006cb0a1c10 */ /* 0x000fc8000ff5e0ff */
[----:B------:R-:W-:Y:S01]  /*1dfd0*/  @P1 IADD3.X R11, R204, UR7, RZ, P2, !PT ;  /* 0x00000007cc0b1c10 */ /* 0x000fe200097fe4ff */
[----:B------:R0:W5:Y:S04]  /*1dfe0*/  @P0 LDG.E R3, desc[UR60][R8.64] ;  /* 0x0000003c08030981 */ /* 0x000168000c1e1900 */
[----:B------:R0:W5:Y:S01]  /*1dff0*/  @P1 LDG.E R0, desc[UR60][R10.64] ;  /* 0x0000003c0a001981 */ /* 0x000162000c1e1900 */
[----:B------:R-:W-:Y:S01]  /*1e000*/  ISETP.NE.AND P2, PT, R201, RZ, PT ;  /* 0x000000ffc900720c */ /* 0x000fe20003f45270 */
[----:B------:R-:W3:-:S12]  /*1e010*/  S2R R33, SR_TID.X ;  /* 0x0000000000217919 */ /* 0x000ed80000002100 */
[----:B------:R-:W1:Y:S01]  /*1e020*/  @!P2 LDC R201, c[0x0][0xad4] ;  /* 0x0002b500ffc9ab82 */ /* 0x000e620000000800 */
[----:B---3--:R-:W-:Y:S01]  /*1e030*/  VIADD R4, R33, 0xffffff80 ;  /* 0xffffff8021047836 */ /* 0x008fe20000000000 */
[----:B-1----:R-:W-:-:S04]  /*1e040*/  ISETP.GT.AND P2, PT, R201, 0x1, PT ;  /* 0x00000001c900780c */ /* 0x002fc80003f44270 */
[----:B------:R-:W-:Y:S01]  /*1e050*/  ISETP.GT.AND P3, PT, R4, 0x7f, PT ;  /* 0x0000007f0400780c */ /* 0x000fe20003f64270 */
[----:B0-----:R-:W-:-:S12]  /*1e060*/  @P1 BRA `(.L_x_2887) ;  /* 0x0000000000101947 */ /* 0x001fd80003800000 */
[----:B------:R-:W-:Y:S05]  /*1e070*/  @!P0 BRA `(.L_x_2887) ;  /* 0x00000000000c8947 */ /* 0x000fea0003800000 */
[----:B------:R-:W3:Y:S04]  /*1e080*/  LDG.E R11, desc[UR60][R8.64] ;  /* 0x0000003c080b7981 */ /* 0x000ee8000c1e1900 */
[----:B-----5:R-:W3:Y:S02]  /*1e090*/  LDG.E R0, desc[UR60][R8.64+0x4] ;  /* 0x0000043c08007981 */ /* 0x020ee4000c1e1900 */
[----:B---3--:R-:W-:-:S07]  /*1e0a0*/  IMAD.IADD R0, R0, 0x1, -R11 ;  /* 0x0000000100007824 */ /* 0x008fce00078e0a0b */
.L_x_2887:
[----:B------:R-:W-:Y:S01]  /*1e0b0*/  BSSY B1, `(.L_x_2888) ;  /* 0x0000035000017945 */ /* 0x000fe20003800000 */
[----:B------:R-:W-:Y:S02]  /*1e0c0*/  SEL R31, R202, RZ, !P0 ;  /* 0x000000ffca1f7207 */ /* 0x000fe40004000000 */
        /* <DEDUP_REMOVED lines=13> */
[----:B------:R-:W-:Y:S02]  /*1e1a0*/  SEL R26, R26, 0x978, P0 ;  /* 0x000009781a1a7807 */ /* 0x000fe40000000000 */
[----:B------:R-:W-:-:S03]  /*1e1b0*/  SEL R207, R207, RZ, P0 ;  /* 0x000000ffcfcf7207 */ /* 0x000fc60000000000 */
[----:B------:R-:W1:Y:S08]  /*1e1c0*/  LDC.64 R24, c[0x0][R26+0x220] ;  /* 0x000088001a187b82 */ /* 0x000e700000000a00 */
[----:B------:R-:W4:Y:S08]  /*1e1d0*/  LDC.64 R20, c[0x0][R26+0x218] ;  /* 0x000086001a147b82 */ /* 0x000f300000000a00 */
[----:B------:R-:W3:Y:S08]  /*1e1e0*/  LDC.64 R12, c[0x0][R26+0x228] ;  /* 0x00008a001a0c7b82 */ /* 0x000ef00000000a00 */
[----:B------:R-:W5:Y:S08]  /*1e1f0*/  LDC.64 R10, c[0x0][R26+0x210] ;  /* 0x000084001a0a7b82 */ /* 0x000f700000000a00 */
[----:B------:R-:W2:Y:S08]  /*1e200*/  @P1 LDC R4, c[0x0][0xbec] ;  /* 0x0002fb00ff041b82 */ /* 0x000eb00000000800 */
[----:B------:R-:W3:Y:S01]  /*1e210*/  @P1 LDC R37, c[0x0][0xbf0] ;  /* 0x0002fc00ff251b82 */ /* 0x000ee20000000800 */
[----:B-1----:R-:W-:-:S07]  /*1e220*/  IMAD R25, R25, R31, RZ ;  /* 0x0000001f19197224 */ /* 0x002fce00078e02ff */
[----:B0-----:R-:W0:Y:S01]  /*1e230*/  @!P0 LDC R8, c[0x0][0xb50] ;  /* 0x0002d400ff088b82 */ /* 0x001e220000000800 */
[----:B------:R-:W-:-:S04]  /*1e240*/  IMAD.WIDE.U32 R14, R24, R31, RZ ;  /* 0x0000001f180e7225 */ /* 0x000fc800078e00ff */
[----:B------:R-:W-:Y:S02]  /*1e250*/  IMAD R25, R24, R223, R25 ;  /* 0x000000df18197224 */ /* 0x000fe400078e0219 */
[----:B--2---:R-:W-:Y:S01]  /*1e260*/  @P1 IMAD.HI.U32 R4, R33, R4, RZ ;  /* 0x0000000421041227 */ /* 0x004fe200078e00ff */
[----:B------:R-:W1:Y:S03]  /*1e270*/  @!P0 LDC R9, c[0x0][0xb54] ;  /* 0x0002d500ff098b82 */ /* 0x000e660000000800 */
[-C--:B----4-:R-:W-:Y:S02]  /*1e280*/  IMAD R29, R21, R165.reuse, RZ ;  /* 0x000000a5151d7224 */ /* 0x090fe400078e02ff */
[----:B------:R-:W-:Y:S01]  /*1e290*/  IMAD.WIDE.U32 R20, R20, R165, RZ ;  /* 0x000000a514147225 */ /* 0x000fe200078e00ff */
[----:B---3--:R-:W-:-:S03]  /*1e2a0*/  @P1 SHF.R.U32.HI R27, RZ, R37, R4 ;  /* 0x00000025ff1b1219 */ /* 0x008fc60000011604 */
[----:B------:R-:W-:Y:S01]  /*1e2b0*/  IMAD.IADD R29, R21, 0x1, R29 ;  /* 0x00000001151d7824 */ /* 0x000fe200078e021d */
[----:B------:R-:W-:Y:S01]  /*1e2c0*/  IADD3 R20, P1, P3, R14, R20, R3 ;  /* 0x000000140e147210 */ /* 0x000fe20007b3e003 */
[----:B------:R-:W-:Y:S02]  /*1e2d0*/  IMAD.IADD R25, R15, 0x1, R25 ;  /* 0x000000010f197824 */ /* 0x000fe400078e0219 */
[----:B------:R-:W-:Y:S02]  /*1e2e0*/  IMAD.MOV R4, RZ, RZ, -R27 ;  /* 0x000000ffff047224 */ /* 0x000fe400078e0a1b */
[-C--:B------:R-:W-:Y:S02]  /*1e2f0*/  IMAD R21, R13, R207.reuse, RZ ;  /* 0x000000cf0d157224 */ /* 0x080fe400078e02ff */
[----:B------:R-:W-:-:S04]  /*1e300*/  IMAD.WIDE.U32 R12, R12, R207, RZ ;  /* 0x000000cf0c0c7225 */ /* 0x000fc800078e00ff */
[----:B------:R-:W-:Y:S01]  /*1e310*/  IMAD R15, R35, R4, R33 ;  /* 0x00000004230f7224 */ /* 0x000fe200078e0221 */
[----:B------:R-:W-:Y:S01]  /*1e320*/  IADD3.X R4, R25, R29, R28, P1, P3 ;  /* 0x0000001d19047210 */ /* 0x000fe20000fe641c */
[----:B------:R-:W-:Y:S01]  /*1e330*/  IMAD.IADD R21, R13, 0x1, R21 ;  /* 0x000000010d157824 */ /* 0x000fe200078e0215 */
[----:B------:R-:W-:Y:S02]  /*1e340*/  IADD3 R12, P0, P1, R27, R20, R12 ;  /* 0x000000141b0c7210 */ /* 0x000fe4000791e00c */
[----:B------:R-:W-:-:S04]  /*1e350*/  SHF.R.S32.HI R27, RZ, 0x1f, R27 ;  /* 0x0000001fff1b7819 */ /* 0x000fc8000001141b */
[----:B------:R-:W-:Y:S01]  /*1e360*/  IADD3.X R13, R27, R4, R21, P0, P1 ;  /* 0x000000041b0d7210 */ /* 0x000fe200007e2415 */
[----:B-----5:R-:W-:Y:S01]  /*1e370*/  IMAD R4, R11, R15, RZ ;  /* 0x0000000f0b047224 */ /* 0x020fe200078e02ff */
[----:B------:R-:W-:-:S05]  /*1e380*/  SHF.R.S32.HI R21, RZ, 0x1f, R15 ;  /* 0x0000001fff157819 */ /* 0x000fca000001140f */
[C---:B------:R-:W-:Y:S02]  /*1e390*/  IMAD R21, R10.reuse, R21, R4 ;  /* 0x000000150a157224 */ /* 0x040fe400078e0204 */
[----:B------:R-:W-:-:S04]  /*1e3a0*/  IMAD.WIDE.U32 R10, R10, R15, R12 ;  /* 0x0000000f0a0a7225 */ /* 0x000fc800078e000c */
[----:B------:R-:W-:Y:S01]  /*1e3b0*/  IMAD.IADD R4, R11, 0x1, R21 ;  /* 0x000000010b047824 */ /* 0x000fe200078e0215 */
[----:B0-----:R-:W-:Y:S01]  /*1e3c0*/  LEA R8, P0, R10, R8, 0x2 ;  /* 0x000000080a087211 */ /* 0x001fe200078010ff */
[----:B------:R-:W-:-:S03]  /*1e3d0*/  IMAD.MOV.U32 R11, RZ, RZ, -0x800000 ;  /* 0xff800000ff0b7424 */ /* 0x000fc600078e00ff */
[----:B-1----:R-:W-:-:S05]  /*1e3e0*/  LEA.HI.X R9, R10, R9, R4, 0x2, P0 ;  /* 0x000000090a097211 */ /* 0x002fca00000f1404 */
[----:B------:R0:W-:Y:S04]  /*1e3f0*/  STG.E desc[UR60][R8.64], R11 ;  /* 0x0000000b08007986 */ /* 0x0001e8000c10193c */
.L_x_2889:
[----:B------:R-:W-:Y:S05]  /*1e400*/  BSYNC B1 ;  /* 0x0000000000017941 */ /* 0x000fea0003800000 */
.L_x_2888:
[----:B------:R-:W-:Y:S05]  /*1e410*/  @P2 BRA `(.L_x_2884) ;  /* 0x0000000400a02947 */ /* 0x000fea0003800000 */
[----:B------:R-:W1:Y:S01]  /*1e420*/  LDC R15, c[0x0][0xbe8] ;  /* 0x0002fa00ff0f7b82 */ /* 0x000e620000000800 */
[----:B------:R-:W-:Y:S01]  /*1e430*/  ULDC.64 UR4, c[0x0][0xaa0] ;  /* 0x0002a80000047ab9 */ /* 0x000fe20000000a00 */
[----:B------:R-:W-:Y:S01]  /*1e440*/  ULDC.64 UR6, c[0x0][0xaf0] ;  /* 0x0002bc0000067ab9 */ /* 0x000fe20000000a00 */
[----:B------:R-:W-:Y:S01]  /*1e450*/  IMAD R4, R28, UR4, RZ ;  /* 0x000000041c047c24 */ /* 0x000fe2000f8e02ff */
[----:B------:R-:W-:Y:S01]  /*1e460*/  BSSY B1, `(.L_x_2890) ;  /* 0x0000039000017945 */ /* 0x000fe20003800000 */
[C---:B0-----:R-:W-:Y:S01]  /*1e470*/  IMAD.WIDE.U32 R8, R3.reuse, UR4, RZ ;  /* 0x0000000403087c25 */ /* 0x041fe2000f8e00ff */
[----:B------:R-:W-:Y:S02]  /*1e480*/  SHF.R.S32.HI R12, RZ, 0x1f, R192 ;  /* 0x0000001fff0c7819 */ /* 0x000fe400000114c0 */
[----:B------:R-:W-:Y:S01]  /*1e490*/  SHF.R.S32.HI R14, RZ, 0x1f, R189 ;  /* 0x0000001fff0e7819 */ /* 0x000fe200000114bd */
[----:B------:R-:W-:Y:S01]  /*1e4a0*/  IMAD R11, R3, UR5, R4 ;  /* 0x00000005030b7c24 */ /* 0x000fe2000f8e0204 */
[----:B------:R-:W-:Y:S01]  /*1e4b0*/  ULDC.64 UR4, c[0x0][0xae8] ;  /* 0x0002ba0000047ab9 */ /* 0x000fe20000000a00 */
[----:B------:R-:W-:-:S02]  /*1e4c0*/  IMAD R3, R200, 0x20, R224 ;  /* 0x00000020c8037824 */ /* 0x000fc400078e02e0 */
[----:B------:R-:W-:Y:S02]  /*1e4d0*/  IMAD.IADD R9, R9, 0x1, R11 ;  /* 0x0000000109097824 */ /* 0x000fe400078e020b */
[----:B------:R-:W-:Y:S02]  /*1e4e0*/  IMAD.IADD R13, R186, 0x1, R3 ;  /* 0x00000001ba0d7824 */ /* 0x000fe400078e0203 */
[----:B------:R-:W-:-:S04]  /*1e4f0*/  IMAD.WIDE.U32 R8, R165, UR4, R8 ;  /* 0x00000004a5087c25 */ /* 0x000fc8000f8e0008 */
[----:B------:R-:W-:Y:S02]  /*1e500*/  IMAD.MOV.U32 R3, RZ, RZ, R13 ;  /* 0x000000ffff037224 */ /* 0x000fe400078e000d */
[----:B------:R-:W-:Y:S01]  /*1e510*/  IMAD R9, R165, UR5, R9 ;  /* 0x00000005a5097c24 */ /* 0x000fe2000f8e0209 */
[----:B-1----:R-:W-:Y:S01]  /*1e520*/  ISETP.NE.AND P0, PT, R15, 0x1, PT ;  /* 0x000000010f00780c */ /* 0x002fe20003f05270 */
[----:B------:R-:W-:Y:S01]  /*1e530*/  ULDC.64 UR4, c[0x0][0xae0] ;  /* 0x0002b80000047ab9 */ /* 0x000fe20000000a00 */
[----:B------:R-:W-:Y:S02]  /*1e540*/  IMAD.IADD R186, R224, 0x1, R186 ;  /* 0x00000001e0ba7824 */ /* 0x000fe400078e02ba */
[----:B------:R-:W-:-:S09]  /*1e550*/  IMAD.WIDE.U32 R8, R31, UR6, R8 ;  /* 0x000000061f087c25 */ /* 0x000fd2000f8e0008 */
[----:B------:R-:W0:Y:S08]  /*1e560*/  @P0 LDC R10, c[0x0][0xbec] ;  /* 0x0002fb00ff0a0b82 */ /* 0x000e300000000800 */
[----:B------:R-:W1:Y:S01]  /*1e570*/  @P0 LDC R21, c[0x0][0xbf0] ;  /* 0x0002fc00ff150b82 */ /* 0x000e620000000800 */
[----:B0-----:R-:W-:-:S04]  /*1e580*/  @P0 IMAD.HI.U32 R4, R13, R10, RZ ;  /* 0x0000000a0d040227 */ /* 0x001fc800078e00ff */
[----:B------:R-:W-:Y:S01]  /*1e590*/  IMAD R10, R223, UR6, RZ ;  /* 0x00000006df0a7c24 */ /* 0x000fe2000f8e02ff */
[----:B-1----:R-:W-:-:S03]  /*1e5a0*/  @P0 SHF.R.U32.HI R3, RZ, R21, R4 ;  /* 0x00000015ff030219 */ /* 0x002fc60000011604 */
[----:B------:R-:W-:Y:S01]  /*1e5b0*/  IMAD R11, R31, UR7, R10 ;  /* 0x000000071f0b7c24 */ /* 0x000fe2000f8e020a */
[--C-:B------:R-:W-:Y:S01]  /*1e5c0*/  SHF.R.S32.HI R4, RZ, 0x1f, R3.reuse ;  /* 0x0000001fff047819 */ /* 0x100fe20000011403 */
[----:B------:R-:W-:Y:S02]  /*1e5d0*/  IMAD.MOV R10, RZ, RZ, -R3 ;  /* 0x000000ffff0a7224 */ /* 0x000fe400078e0a03 */
[----:B------:R-:W-:Y:S02]  /*1e5e0*/  IMAD.IADD R9, R9, 0x1, R11 ;  /* 0x0000000109097824 */ /* 0x000fe400078e020b */
[----:B------:R-:W-:Y:S02]  /*1e5f0*/  IMAD R4, R4, UR4, RZ ;  /* 0x0000000404047c24 */ /* 0x000fe4000f8e02ff */
[----:B------:R-:W-:Y:S02]  /*1e600*/  IMAD R11, R15, R10, R13 ;  /* 0x0000000a0f0b7224 */ /* 0x000fe400078e020d */
[----:B------:R-:W-:-:S02]  /*1e610*/  IMAD R13, R3, UR5, R4 ;  /* 0x00000005030d7c24 */ /* 0x000fc4000f8e0204 */
[----:B------:R-:W-:Y:S01]  /*1e620*/  IMAD.WIDE.U32 R8, R3, UR4, R8 ;  /* 0x0000000403087c25 */ /* 0x000fe2000f8e0008 */
[----:B------:R-:W-:Y:S01]  /*1e630*/  SHF.R.S32.HI R3, RZ, 0x1f, R11 ;  /* 0x0000001fff037819 */ /* 0x000fe2000001140b */
[----:B------:R-:W-:Y:S02]  /*1e640*/  ULDC.64 UR4, c[0x0][0xad8] ;  /* 0x0002b60000047ab9 */ /* 0x000fe40000000a00 */
[----:B------:R-:W-:Y:S02]  /*1e650*/  IMAD.IADD R9, R9, 0x1, R13 ;  /* 0x0000000109097824 */ /* 0x000fe400078e020d */
[----:B------:R-:W-:Y:S02]  /*1e660*/  IMAD R4, R3, UR4, RZ ;  /* 0x0000000403047c24 */ /* 0x000fe4000f8e02ff */
[----:B------:R-:W-:Y:S02]  /*1e670*/  IMAD R15, R0, R15, RZ ;  /* 0x0000000f000f7224 */ /* 0x000fe400078e02ff */
[----:B------:R-:W-:-:S02]  /*1e680*/  IMAD R3, R11, UR5, R4 ;  /* 0x000000050b037c24 */ /* 0x000fc4000f8e0204 */
[----:B------:R-:W-:Y:S01]  /*1e690*/  IMAD.WIDE.U32 R8, R11, UR4, R8 ;  /* 0x000000040b087c25 */ /* 0x000fe2000f8e0008 */
[C---:B------:R-:W-:Y:S01]  /*1e6a0*/  ISETP.GE.AND P2, PT, R186.reuse, R15, PT ;  /* 0x0000000fba00720c */ /* 0x040fe20003f46270 */
[----:B------:R-:W-:Y:S02]  /*1e6b0*/  ULDC.64 UR4, c[0x0][0xa80] ;  /* 0x0002a00000047ab9 */ /* 0x000fe40000000a00 */
        /* <DEDUP_REMOVED lines=8> */
[----:B------:R0:W3:Y:S01]  /*1e740*/  SHFL.IDX PT, R0, R3, RZ, 0x181f ;  /* 0x00181fff03007589 */ /* 0x0000e200000e0000 */
[----:B------:R-:W-:Y:S10]  /*1e750*/  @P2 BRA `(.L_x_2891) ;  /* 0x0000000000242947 */ /* 0x000ff40003800000 */
[----:B------:R-:W-:Y:S02]  /*1e760*/  ULDC UR4, c[0x0][0xac8] ;  /* 0x0002b20000047ab9 */ /* 0x000fe40000000800 */
[----:B------:R-:W-:Y:S02]  /*1e770*/  ISETP.GE.AND P4, PT, R189, UR4, PT ;  /* 0x00000004bd007c0c */ /* 0x000fe4000bf86270 */
[----:B------:R-:W-:-:S11]  /*1e780*/  ISETP.GE.AND P5, PT, R192, UR4, PT ;  /* 0x00000004c0007c0c */ /* 0x000fd6000bfa6270 */
[CC--:B-1----:R-:W-:Y:S02]  /*1e790*/  @!P4 LEA R10, P2, R189.reuse, R8.reuse, 0x1 ;  /* 0x00000008bd0ac211 */ /* 0x0c2fe400078408ff */
[C---:B------:R-:W-:Y:S02]  /*1e7a0*/  @!P5 LEA R8, P3, R192.reuse, R8, 0x1 ;  /* 0x00000008c008d211 */ /* 0x040fe400078608ff */
[-C--:B---3--:R-:W-:Y:S02]  /*1e7b0*/  @!P4 LEA.HI.X R11, R189, R0.reuse, R14, 0x1, P2 ;  /* 0x00000000bd0bc211 */ /* 0x088fe400010f0c0e */
[----:B------:R-:W-:-:S03]  /*1e7c0*/  @!P5 LEA.HI.X R9, R192, R0, R12, 0x1, P3 ;  /* 0x00000000c009d211 */ /* 0x000fc600018f0c0c */
[----:B------:R1:W-:Y:S04]  /*1e7d0*/  @!P4 ST.E.128 desc[UR60][R10.64], RZ ;  /* 0x000000ff0a00c985 */ /* 0x0003e8000c101d3c */
[----:B------:R1:W-:Y:S02]  /*1e7e0*/  @!P5 ST.E.128 desc[UR60][R8.64], RZ ;  /* 0x000000ff0800d985 */ /* 0x0003e4000c101d3c */
.L_x_2891:
[----:B------:R-:W-:Y:S05]  /*1e7f0*/  BSYNC B1 ;  /* 0x0000000000017941 */ /* 0x000fea0003800000 */
.L_x_2890:
[----:B---3--:R3:W0:Y:S01]  /*1e800*/  SHFL.IDX PT, R0, R3, 0x1, 0x181f ;  /* 0x00381f0003007f89 */ /* 0x00862200000e0000 */
[----:B------:R-:W-:Y:S03]  /*1e810*/  BSSY B1, `(.L_x_2892) ;  /* 0x000000c000017945 */ /* 0x000fe60003800000 */
[----:B-1----:R3:W1:Y:S01]  /*1e820*/  SHFL.IDX PT, R8, R4, 0x1, 0x181f ;  /* 0x00381f0004087f89 */ /* 0x00266200000e0000 */
        /* <DEDUP_REMOVED lines=10> */
.L_x_2893:
[----:B------:R-:W-:Y:S05]  /*1e8d0*/  BSYNC B1 ;  /* 0x0000000000017941 */ /* 0x000fea0003800000 */
.L_x_2892:
[----:B0-----:R0:W0:Y:S01]  /*1e8e0*/  SHFL.IDX PT, R0, R3, 0x2, 0x181f ;  /* 0x00581f0003007f89 */ /* 0x00102200000e0000 */
[----:B------:R-:W-:Y:S03]  /*1e8f0*/  BSSY B1, `(.L_x_2894) ;  /* 0x000000c000017945 */ /* 0x000fe60003800000 */
[----:B-1----:R1:W0:Y:S01]  /*1e900*/  SHFL.IDX PT, R8, R4, 0x2, 0x181f ;  /* 0x00581f0004087f89 */ /* 0x00222200000e0000 */
        /* <DEDUP_REMOVED lines=10> */
.L_x_2895:
[----:B------:R-:W-:Y:S05]  /*1e9b0*/  BSYNC B1 ;  /* 0x0000000000017941 */ /* 0x000fea0003800000 */
.L_x_2894:
[----:B0-----:R-:W-:Y:S01]  /*1e9c0*/  VIADD R0, R186, 0x60 ;  /* 0x00000060ba007836 */ /* 0x001fe20000000000 */
[----:B---3--:R-:W0:Y:S04]  /*1e9d0*/  SHFL.IDX PT, R3, R3, 0x3, 0x181f ;  /* 0x00781f0003037f89 */ /* 0x008e2800000e0000 */
[----:B------:R-:W-:Y:S01]  /*1e9e0*/  ISETP.GE.AND P0, PT, R0, R15, PT ;  /* 0x0000000f0000720c */ /* 0x000fe20003f06270 */
[----:B-1----:R-:W1:-:S12]  /*1e9f0*/  SHFL.IDX PT, R4, R4, 0x3, 0x181f ;  /* 0x00781f0004047f89 */ /* 0x002e5800000e0000 */
        /* <DEDUP_REMOVED lines=10> */
.L_x_2884:
[----:B------:R-:W-:Y:S05]  /*1eaa0*/  BSYNC B0 ;  /* 0x0000000000007941 */ /* 0x000fea0003800000 */
.L_x_2874:
[----:B------:R-:W-:Y:S02]  /*1eab0*/  ULDC UR4, c[0x0][0xc3c] ;  /* 0x00030f0000047ab9 */ /* 0x000fe40000000800 */
[----:B------:R-:W-:-:S13]  /*1eac0*/  ISETP.GE.AND P0, PT, R7, UR4, PT ;  /* 0x0000000407007c0c */ /* 0x000fda000bf06270 */
[----:B------:R-:W-:Y:S05]  /*1ead0*/  @!P0 BRA `(.L_x_2896) ;  /* 0xfffffe2800908947 */ /* 0x000fea000383ffff */
[----:B------:R-:W-:Y:S05]  /*1eae0*/  BRA `(.L_x_2653) ;  /* 0x0000007800947947 */ /* 0x000fea0003800000 */
.L_x_2651:
        /* <DEDUP_REMOVED lines=16> */
.L_x_2897:
        /* <DEDUP_REMOVED lines=37> */
[----:B0-----:R-:W-:Y:S02]  /*1ee40*/  ISETP.GT.AND P6, PT, R9, UR6, PT ;  /* 0x0000000609007c0c */ /* 0x001fe4000bfc4270 */
[----:B------:R-:W-:-:S11]  /*1ee50*/  MOV R4, R9 ;  /* 0x0000000900047202 */ /* 0x000fd60000000f00 */
[----:B------:R-:W-:Y:S05]  /*1ee60*/  @P6 BRA `(.L_x_2899) ;  /* 0x0000000000a06947 */ /* 0x000fea0003800000 */
[----:B------:R-:W-:Y:S01]  /*1ee70*/  IMAD.MOV.U32 R9, RZ, RZ, R4 ;  /* 0x000000ffff097224 */ /* 0x000fe200078e0004 */
[----:B------:R-:W-:Y:S01]  /*1ee80*/  UMOV UR4, URZ ;  /* 0x0000003f00047c82 */ /* 0x000fe20008000000 */
[----:B------:R-:W-:-:S05]  /*1ee90*/  ULDC UR5, c[0x0][0xc38] ;  /* 0x00030e0000057ab9 */ /* 0x000fca0000000800 */
.L_x_2901:
        /* <DEDUP_REMOVED lines=37> */
.L_x_2899:
        /* <DEDUP_REMOVED lines=13> */
.L_x_2902:
        /* <DEDUP_REMOVED lines=62> */
.L_x_2903:
        /* <DEDUP_REMOVED lines=26> */
[----:B------:R-:W-:Y:S02]  /*1f740*/  @!P2 IADD3 R2, -R2, RZ, RZ ;  /* 0x000000ff0202a210 */ /* 0x000fe40007ffe1ff */
        /* <DEDUP_REMOVED lines=34> */
.L_x_2904:
[----:B------:R-:W-:-:S05]  /*1f970*/  LOP3.LUT R2, RZ, R2, RZ, 0x33, !PT ;  /* 0x00000002ff027212 */ /* 0x000fca00078e33ff */
[----:B------:R-:W-:Y:S01]  /*1f980*/  IMAD.IADD R17, R7, 0x1, R2 ;  /* 0x0000000107117824 */ /* 0x000fe200078e0202 */
[----:B------:R-:W-:Y:S06]  /*1f990*/  BRA `(.L_x_2905) ;  /* 0x00000000000c7947 */ /* 0x000fec0003800000 */
.L_x_2900:
[----:B------:R-:W-:Y:S02]  /*1f9a0*/  IMAD.MOV.U32 R17, RZ, RZ, RZ ;  /* 0x000000ffff117224 */ /* 0x000fe400078e00ff */
[----:B------:R-:W-:Y:S02]  /*1f9b0*/  IMAD.U32 R16, RZ, RZ, UR6 ;  /* 0x00000006ff107e24 */ /* 0x000fe4000f8e00ff */
[----:B------:R-:W-:-:S07]  /*1f9c0*/  IMAD.MOV.U32 R18, RZ, RZ, RZ ;  /* 0x000000ffff127224 */ /* 0x000fce00078e00ff */
.L_x_2905:
[----:B------:R-:W-:-:S13]  /*1f9d0*/  ISETP.NE.AND P0, PT, R6, RZ, PT ;  /* 0x000000ff0600720c */ /* 0x000fda0003f05270 */
[----:B------:R-:W0:Y:S01]  /*1f9e0*/  @!P0 S2R R3, SR_CgaCtaId ;  /* 0x0000000000038919 */ /* 0x000e220000008800 */
[----:B------:R-:W-:-:S04]  /*1f9f0*/  @!P0 MOV R2, 0x400 ;  /* 0x0000040000028802 */ /* 0x000fc80000000f00 */
[----:B0-----:R-:W-:-:S05]  /*1fa00*/  @!P0 LEA R2, R3, R2, 0x18 ;  /* 0x0000000203028211 */ /* 0x001fca00078ec0ff */
[----:B------:R1:W-:Y:S01]  /*1fa10*/  @!P0 STS.128 [R2+0x2a8d0], R16 ;  /* 0x02a8d01002008388 */ /* 0x0003e20000000c00 */
[----:B------:R-:W-:Y:S06]  /*1fa20*/  BAR.ARV 0x5, 0x180 ;  /* 0x0146000000007b1d */ /* 0x000fec0000002000 */
.L_x_2898:
        /* <DEDUP_REMOVED lines=34> */
.L_x_3011:
[----:B0-----:R-:W0:Y:S02]  /*1fc50*/  LDC.64 R32, c[0x0][0xc88] ;  /* 0x00032200ff207b82 */ /* 0x001e240000000a00 */
[----:B0-----:R-:W-:-:S06]  /*1fc60*/  IMAD.WIDE R32, R19, 0x4, R32 ;  /* 0x0000000413207825 */ /* 0x001fcc00078e0220 */
        /* <DEDUP_REMOVED lines=12> */
[C---:B------:R-:W-:Y:S01]  /*1fd30*/  @P0 LEA R2, P1, R32.reuse, UR4, 0x2 ;  /* 0x0000000420020c11 */ /* 0x040fe2000f8210ff */
[C---:B------:R-:W-:Y:S01]  /*1fd40*/  IMAD.SHL.U32 R24, R32.reuse, 0x4, RZ ;  /* 0x0000000420187824 */ /* 0x040fe200078e00ff */
[C-C-:B------:R-:W-:Y:S01]  /*1fd50*/  SHF.L.U64.HI R25, R32.reuse, 0x2, R0.reuse ;  /* 0x0000000220197819 */ /* 0x140fe20000010200 */
[----:B------:R0:W-:Y:S01]  /*1fd60*/  STL [R1+0x18], R0 ;  /* 0x0000180001007387 */ /* 0x0001e20000100800 */
[----:B------:R-:W-:Y:S01]  /*1fd70*/  @P0 LEA.HI.X R3, R32, UR5, R0, 0x2, P1 ;  /* 0x0000000520030c11 */ /* 0x000fe200088f1400 */
[----:B------:R-:W-:-:S04]  /*1fd80*/  ULDC.64 UR4, c[0x0][0xa00] ;  /* 0x0002800000047ab9 */ /* 0x000fc80000000a00 */
[----:B------:R1:W2:Y:S01]  /*1fd90*/  @P0 LDG.E R12, desc[UR60][R2.64] ;  /* 0x0000003c020c0981 */ /* 0x0002a2000c1e1900 */
[----:B------:R-:W-:Y:S02]  /*1fda0*/  ISETP.NE.U32.AND P0, PT, RZ, UR4, PT ;  /* 0x00000004ff007c0c */ /* 0x000fe4000bf05070 */
[----:B------:R-:W-:Y:S01]  /*1fdb0*/  ISETP.NE.U32.AND P1, PT, RZ, UR6, PT ;  /* 0x00000006ff007c0c */ /* 0x000fe2000bf25070 */
[----:B0-----:R-:W-:Y:S01]  /*1fdc0*/  IMAD.MOV.U32 R0, RZ, RZ, RZ ;  /* 0x000000ffff007224 */ /* 0x001fe200078e00ff */
[----:B------:R-:W-:Y:S02]  /*1fdd0*/  ISETP.NE.AND.EX P0, PT, RZ, UR5, PT, P0 ;  /* 0x00000005ff007c0c */ /* 0x000fe4000bf05300 */
[----:B------:R-:W-:Y:S02]  /*1fde0*/  ISETP.NE.AND.EX P1, PT, RZ, UR7, PT, P1 ;  /* 0x00000007ff007c0c */ /* 0x000fe4000bf25310 */
[C---:B------:R-:W-:Y:S02]  /*1fdf0*/  IADD3 R4, P4, R24.reuse, UR6, RZ ;  /* 0x0000000618047c10 */ /* 0x040fe4000ff9e0ff */
[----:B-1----:R-:W-:Y:S01]  /*1fe00*/  IADD3 R2, P3, R24, UR4, RZ ;  /* 0x0000000418027c10 */ /* 0x002fe2000ff7e0ff */
[----:B------:R-:W-:Y:S01]  /*1fe10*/  ULDC UR4, c[0x0][0x288] ;  /* 0x0000a20000047ab9 */ /* 0x000fe20000000800 */
[----:B------:R-:W-:-:S02]  /*1fe20*/  IADD3.X R5, R25, UR7, RZ, P4, !PT ;  /* 0x0000000719057c10 */ /* 0x000fc4000a7fe4ff */
[C---:B------:R-:W-:Y:S02]  /*1fe30*/  IADD3.X R3, R25.reuse, UR5, RZ, P3, !PT ;  /* 0x0000000519037c10 */ /* 0x040fe40009ffe4ff */
[----:B------:R-:W-:Y:S01]  /*1fe40*/  @P2 IADD3 R6, P3, R24, UR8, RZ ;  /* 0x0000000818062c10 */ /* 0x000fe2000ff7e0ff */
[----:B------:R-:W-:Y:S01]  /*1fe50*/  IMAD.U32 R8, RZ, RZ, UR4 ;  /* 0x00000004ff087e24 */ /* 0x000fe2000f8e00ff */
[----:B------:R-:W-:Y:S01]  /*1fe60*/  ULDC.64 UR4, c[0x0][0x418] ;  /* 0x0001060000047ab9 */ /* 0x000fe20000000a00 */
[----:B------:R-:W5:Y:S01]  /*1fe70*/  @P0 LDG.E R35, desc[UR60][R2.64] ;  /* 0x0000003c02230981 */ /* 0x000f62000c1e1900 */
[----:B------:R-:W-:-:S03]  /*1fe80*/  @P2 IADD3.X R7, R25, UR9, RZ, P3, !PT ;  /* 0x0000000919072c10 */ /* 0x000fc60009ffe4ff */
[----:B------:R-:W5:Y:S04]  /*1fe90*/  @P1 LDG.E R0, desc[UR60][R4.64] ;  /* 0x0000003c04001981 */ /* 0x000f68000c1e1900 */
        /* <DEDUP_REMOVED lines=8> */
[----:B0-----:R-:W-:Y:S02]  /*1ff20*/  IMAD.U32 R6, RZ, RZ, UR5 ;  /* 0x00000005ff067e24 */ /* 0x001fe4000f8e00ff */
[----:B------:R-:W-:Y:S01]  /*1ff30*/  IMAD.U32 R10, RZ, RZ, UR4 ;  /* 0x00000004ff0a7e24 */ /* 0x000fe2000f8e00ff */
[----:B---3--:R0:W-:Y:S01]  /*1ff40*/  STL [R1+0x10], R8 ;  /* 0x0000100801007387 */ /* 0x0081e20000100800 */
[----:B------:R-:W-:-:S03]  /*1ff50*/  IMAD.MOV.U32 R11, RZ, RZ, R8 ;  /* 0x000000ffff0b7224 */ /* 0x000fc600078e0008 */
[----:B--2---:R0:W-:Y:S01]  /*1ff60*/  STL [R1+0x4], R12 ;  /* 0x0000040c01007387 */ /* 0x0041e20000100800 */
[----:B------:R-:W-:Y:S05]  /*1ff70*/  @P2 BRA `(.L_x_2907) ;  /* 0x0000000000142947 */ /* 0x000fea0003800000 */
[----:B------:R-:W-:Y:S05]  /*1ff80*/  @!P0 BRA `(.L_x_2907) ;  /* 0x0000000000108947 */ /* 0x000fea0003800000 */
[----:B0-----:R-:W2:Y:S04]  /*1ff90*/  LDG.E R8, desc[UR60][R2.64] ;  /* 0x0000003c02087981 */ /* 0x001ea8000c1e1900 */
[----:B------:R-:W2:Y:S02]  /*1ffa0*/  LDG.E R7, desc[UR60][R2.64+0x4] ;  /* 0x0000043c02077981 */ /* 0x000ea4000c1e1900 */
[----:B--2---:R-:W-:-:S05]  /*1ffb0*/  IMAD.IADD R11, R7, 0x1, -R8 ;  /* 0x00000001070b7824 */ /* 0x004fca00078e0a08 */
[----:B------:R1:W-:Y:S02]  /*1ffc0*/  STL [R1+0x10], R11 ;  /* 0x0000100b01007387 */ /* 0x0003e40000100800 */
.L_x_2907:
[----:B------:R-:W-:Y:S01]  /*1ffd0*/  ULDC.64 UR4, c[0x0][0xa20] ;  /* 0x0002880000047ab9 */ /* 0x000fe20000000a00 */
[C---:B------:R-:W-:Y:S01]  /*1ffe0*/  LOP3.LUT R2, R18.reuse, 0xff000000, RZ, 0xc0, !PT ;  /* 0xff00000012027812 */ /* 0x040fe200078ec0ff */
        /* <DEDUP_REMOVED lines=12> */
.L_x_2908:
[----:B------:R-:W-:Y:S02]  /*200b0*/  ULDC.64 UR4, c[0x0][0xa08] ;  /* 0x0002820000047ab9 */ /* 0x000fe40000000a00 */
[----:B------:R-:W-:-:S04]  /*200c0*/  ISETP.NE.U32.AND P0, PT, RZ, UR4, PT ;  /* 0x00000004ff007c0c */ /* 0x000fc8000bf05070 */
[----:B------:R-:W-:-:S13]  /*200d0*/  ISETP.NE.AND.EX P0, PT, RZ, UR5, PT, P0 ;  /* 0x00000005ff007c0c */ /* 0x000fda000bf05300 */
[----:B------:R-:W-:Y:S05]  /*200e0*/  @!P0 BRA `(.L_x_2909) ;  /* 0x0000000000148947 */ /* 0x000fea0003800000 */
[----:B------:R-:W2:Y:S02]  /*200f0*/  LDC.64 R2, c[0x0][0xa08] ;  /* 0x00028200ff027b82 */ /* 0x000ea40000000a00 */
[----:B--2---:R-:W-:-:S05]  /*20100*/  IMAD.WIDE R2, R33, 0x4, R2 ;  /* 0x0000000421027825 */ /* 0x004fca00078e0202 */
[----:B------:R-:W2:Y:S04]  /*20110*/  LDG.E R10, desc[UR60][R2.64] ;  /* 0x0000003c020a7981 */ /* 0x000ea8000c1e1900 */
[----:B------:R-:W2:Y:S02]  /*20120*/  LDG.E R7, desc[UR60][R2.64+0x4] ;  /* 0x0000043c02077981 */ /* 0x000ea4000c1e1900 */
[----:B--2---:R-:W-:-:S07]  /*20130*/  IMAD.IADD R10, R7, 0x1, -R10 ;  /* 0x00000001070a7824 */ /* 0x004fce00078e0a0a */
.L_x_2909:
[----:B--2---:R-:W2:Y:S01]  /*20140*/  @P1 LDG.E R2, desc[UR60][R4.64] ;  /* 0x0000003c04021981 */ /* 0x004ea2000c1e1900 */
[----:B------:R-:W3:Y:S03]  /*20150*/  LDC R3, c[0x0][0x448] ;  /* 0x00011200ff037b82 */ /* 0x000ee60000000800 */
[----:B------:R4:W2:Y:S01]  /*20160*/  @P1 LDG.E R5, desc[UR60][R4.64+0x4] ;  /* 0x0000043c04051981 */ /* 0x0008a2000c1e1900 */
[----:B-----5:R-:W-:Y:S01]  /*20170*/  IMAD.IADD R10, R10, 0x1, -R12 ;  /* 0x000000010a0a7824 */ /* 0x020fe200078e0a0c */
[----:B------:R-:W-:Y:S01]  /*20180*/  BSSY B0, `(.L_x_2910) ;  /* 0x0000035000007945 */ /* 0x000fe20003800000 */
[----:B------:R-:W-:Y:S02]  /*20190*/  MOV R14, RZ ;  /* 0x000000ff000e7202 */ /* 0x000fe40000000f00 */
[----:B---3--:R-:W-:-:S13]  /*201a0*/  ISETP.NE.AND P0, PT, R3, 0x1, PT ;  /* 0x000000010300780c */ /* 0x008fda0003f05270 */
[----:B----4-:R-:W3:Y:S08]  /*201b0*/  @P0 LDC R4, c[0x0][0x44c] ;  /* 0x00011300ff040b82 */ /* 0x010ef00000000800 */
[----:B------:R-:W4:Y:S01]  /*201c0*/  @P0 LDC R3, c[0x0][0x450] ;  /* 0x00011400ff030b82 */ /* 0x000f220000000800 */
[----:B--2---:R-:W-:Y:S01]  /*201d0*/  @P1 IMAD.IADD R6, R5, 0x1, -R2 ;  /* 0x0000000105061824 */ /* 0x004fe200078e0a02 */
[----:B------:R-:W-:Y:S01]  /*201e0*/  SHF.R.U32.HI R5, RZ, 0x10, R9 ;  /* 0x00000010ff057819 */ /* 0x000fe20000011609 */
[----:B------:R-:W-:-:S02]  /*201f0*/  IMAD.SHL.U32 R2, R17, 0x80, RZ ;  /* 0x0000008011027824 */ /* 0x000fc400078e00ff */
[----:B------:R-:W-:Y:S02]  /*20200*/  IMAD.IADD R37, R10, 0x1, R6 ;  /* 0x000000010a257824 */ /* 0x000fe400078e0206 */
[----:B------:R-:W-:Y:S02]  /*20210*/  VIADD R2, R2, 0x7f ;  /* 0x0000007f02027836 */ /* 0x000fe40000000000 */
[C---:B------:R-:W-:Y:S01]  /*20220*/  VIADD R7, R37.reuse, 0x5f ;  /* 0x0000005f25077836 */ /* 0x040fe20000000000 */
[----:B0-----:R-:W-:Y:S01]  /*20230*/  IADD3 R8, R37, 0x60, -R11 ;  /* 0x0000006025087810 */ /* 0x001fe20007ffe80b */
[----:B---3--:R-:W-:-:S04]  /*20240*/  @P0 IMAD.HI.U32 R4, R2, R4, RZ ;  /* 0x0000000402040227 */ /* 0x008fc800078e00ff */
[----:B------:R-:W-:Y:S01]  /*20250*/  IMAD.HI R7, R7, 0x2aaaaaab, RZ ;  /* 0x2aaaaaab07077827 */ /* 0x000fe200078e02ff */
[----:B----4-:R-:W-:Y:S02]  /*20260*/  @P0 SHF.R.U32.HI R2, RZ, R3, R4 ;  /* 0x00000003ff020219 */ /* 0x010fe40000011604 */
[----:B------:R-:W-:Y:S02]  /*20270*/  LOP3.LUT R4, R9, 0xff, RZ, 0xc0, !PT ;  /* 0x000000ff09047812 */ /* 0x000fe400078ec0ff */
[----:B------:R-:W-:Y:S01]  /*20280*/  SHF.R.U32.HI R3, RZ, 0x1f, R7 ;  /* 0x0000001fff037819 */ /* 0x000fe20000011607 */
[----:B------:R-:W-:-:S03]  /*20290*/  IMAD.IADD R2, R8, 0x1, R2 ;  /* 0x0000000108027824 */ /* 0x000fc600078e0202 */
[----:B------:R-:W-:Y:S01]  /*202a0*/  LEA.HI.SX32 R7, R7, R3, 0x1c ;  /* 0x0000000307077211 */ /* 0x000fe200078fe2ff */
[----:B------:R-:W-:-:S05]  /*202b0*/  IMAD.HI R2, R2, 0x2aaaaaab, RZ ;  /* 0x2aaaaaab02027827 */ /* 0x000fca00078e02ff */
[----:B------:R-:W-:-:S04]  /*202c0*/  SHF.R.U32.HI R3, RZ, 0x1f, R2 ;  /* 0x0000001fff037819 */ /* 0x000fc80000011602 */
[----:B------:R-:W-:-:S04]  /*202d0*/  LEA.HI.SX32 R3, R2, R3, 0x1c ;  /* 0x0000000302037211 */ /* 0x000fc800078fe2ff */
[----:B-1----:R-:W-:-:S04]  /*202e0*/  VIMNMX R11, R7, R3, PT ;  /* 0x00000003070b7248 */ /* 0x002fc80003fe0100 */
[----:B------:R-:W-:-:S13]  /*202f0*/  ISETP.GE.AND P0, PT, R11, 0x1, PT ;  /* 0x000000010b00780c */ /* 0x000fda0003f06270 */
[----:B------:R-:W-:Y:S05]  /*20300*/  @!P0 BRA `(.L_x_2911) ;  /* 0x0000000000708947 */ /* 0x000fea0003800000 */
        /* <DEDUP_REMOVED lines=28> */
.L_x_2911:
[----:B------:R-:W-:Y:S05]  /*204d0*/  BSYNC B0 ;  /* 0x0000000000007941 */ /* 0x000fea0003800000 */
.L_x_2910:
[-C--:B------:R-:W-:Y:S01]  /*204e0*/  IMAD R2, R4, R14.reuse, RZ ;  /* 0x0000000e04027224 */ /* 0x080fe200078e02ff */
[----:B------:R-:W-:Y:S04]  /*204f0*/  BSSY B0, `(.L_x_2912) ;  /* 0x0000133000007945 */ /* 0x000fe80003800000 */
[C---:B------:R-:W-:Y:S01]  /*20500*/  VIADDMNMX R11, R2.reuse, R14, R11, PT ;  /* 0x0000000e020b7246 */ /* 0x040fe2000380010b */
[----:B------:R-:W-:-:S04]  /*20510*/  IMAD R2, R2, 0x60, -R10 ;  /* 0x0000006002027824 */ /* 0x000fc800078e0a0a */
[----:B------:R-:W-:Y:S01]  /*20520*/  IMAD R11, R11, 0x60, -R10 ;  /* 0x000000600b0b7824 */ /* 0x000fe200078e0a0a */
[----:B------:R-:W-:-:S04]  /*20530*/  VIMNMX R2, RZ, R2, !PT ;  /* 0x00000002ff027248 */ /* 0x000fc80007fe0100 */
[----:B------:R-:W-:-:S04]  /*20540*/  VIMNMX R11, R11, R6, PT ;  /* 0x000000060b0b7248 */ /* 0x000fc80003fe0100 */
[----:B------:R-:W-:Y:S01]  /*20550*/  ISETP.GT.AND P0, PT, R11, R2, PT ;  /* 0x000000020b00720c */ /* 0x000fe20003f04270 */
[----:B------:R-:W-:-:S05]  /*20560*/  IMAD.WIDE.U32 R2, R2, -0x55555555, RZ ;  /* 0xaaaaaaab02027825 */ /* 0x000fca00078e00ff */
[----:B------:R-:W-:-:S05]  /*20570*/  SHF.R.U32.HI R6, RZ, 0x6, R3 ;  /* 0x00000006ff067819 */ /* 0x000fca0000011603 */
[----:B------:R-:W-:Y:S02]  /*20580*/  IMAD.MOV.U32 R3, RZ, RZ, R6 ;  /* 0x000000ffff037224 */ /* 0x000fe400078e0006 */
[----:B------:R-:W-:-:S04]  /*20590*/  @P0 VIADD R9, R11, 0x5f ;  /* 0x0000005f0b090836 */ /* 0x000fc80000000000 */
[----:B------:R-:W-:-:S05]  /*205a0*/  @P0 IMAD.HI R9, R9, 0x2aaaaaab, RZ ;  /* 0x2aaaaaab09090827 */ /* 0x000fca00078e02ff */
[----:B------:R-:W-:-:S04]  /*205b0*/  @P0 SHF.R.U32.HI R2, RZ, 0x1f, R9 ;  /* 0x0000001fff020819 */ /* 0x000fc80000011609 */
        /* <DEDUP_REMOVED lines=11> */
.L_x_3079:
[----:B-1----:R-:W-:Y:S02]  /*20670*/  ISETP.NE.AND P0, PT, R14, RZ, PT ;  /* 0x000000ff0e00720c */ /* 0x002fe40003f05270 */
[----:B------:R-:W-:-:S11]  /*20680*/  PLOP3.LUT P6, PT, PT, PT, PT, 0x8, 0x0 ;  /* 0x000000000000781c */ /* 0x000fd60003fce170 */
[----:B------:R-:W-:Y:S05]  /*20690*/  @P0 BRA `(.L_x_2915) ;  /* 0x00000000000c0947 */ /* 0x000fea0003800000 */
[----:B------:R-:W-:-:S03]  /*206a0*/  UMOV UR4, 0xffffffff ;  /* 0xffffffff00047882 */ /* 0x000fc60000000000 */
[----:B------:R-:W-:Y:S05]  /*206b0*/  BRA.DIV UR4, `(.L_x_2916) ;  /* 0x0000007204647947 */ /* 0x000fea000b800000 */
[----:B------:R-:W-:-:S13]  /*206c0*/  ELECT P6, URZ, PT ;  /* 0x00000000003f782f */ /* 0x000fda00038c0000 */
.L_x_2915:
        /* <DEDUP_REMOVED lines=9> */
.L_x_3082:
[----:B------:R-:W-:Y:S05]  /*20760*/  BSYNC B1 ;  /* 0x0000000000017941 */ /* 0x000fea0003800000 */
.L_x_2917:
        /* <DEDUP_REMOVED lines=10> */
.L_x_3083:
[----:B------:R-:W-:Y:S05]  /*20810*/  BSYNC B2 ;  /* 0x0000000000027941 */ /* 0x000fea0003800000 */
.L_x_2921:
        /* <DEDUP_REMOVED lines=9> */
.L_x_2924:
[----:B------:R-:W-:Y:S05]  /*208b0*/  BSYNC B2 ;  /* 0x0000000000027941 */ /* 0x000fea0003800000 */
.L_x_2923:
        /* <DEDUP_REMOVED lines=12> */
.L_x_2925:
        /* <DEDUP_REMOVED lines=16> */
.L_x_2926:
        /* <DEDUP_REMOVED lines=15> */
.L_x_2927:
        /* <DEDUP_REMOVED lines=13> */
.L_x_3084:
[----:B------:R-:W-:Y:S05]  /*20c40*/  BSYNC B2 ;  /* 0x0000000000027941 */ /* 0x000fea0003800000 */
.L_x_2928:
        /* <DEDUP_REMOVED lines=11> */
.L_x_2931:
[----:B------:R-:W-:Y:S05]  /*20d00*/  BSYNC B2 ;  /* 0x0000000000027941 */ /* 0x000fea0003800000 */
.L_x_2930:
        /* <DEDUP_REMOVED lines=9> */
.L_x_2932:
        /* <DEDUP_REMOVED lines=15> */
.L_x_2933:
        /* <DEDUP_REMOVED lines=10> */
.L_x_2920:
[----:B------:R-:W-:Y:S05]  /*20f30*/  BSYNC B1 ;  /* 0x0000000000017941 */ /* 0x000fea0003800000 */
.L_x_2919:
        /* <DEDUP_REMOVED lines=9> */
.L_x_2949:
        /* <DEDUP_REMOVED lines=11> */
.L_x_3085:
[----:B------:R-:W-:Y:S05]  /*21080*/  BSYNC B2 ;  /* 0x0000000000027941 */ /* 0x000fea0003800000 */
.L_x_2936:
        /* <DEDUP_REMOVED lines=9> */
.L_x_2939:
[----:B------:R-:W-:Y:S05]  /*21120*/  BSYNC B2 ;  /* 0x0000000000027941 */ /* 0x000fea0003800000 */
.L_x_2938:
        /* <DEDUP_REMOVED lines=10> */
[----:B------:R-:W-:-:S10]  /*211d0*/  UMOV UR7, 0x12f00000 ;  /* 0x12f0000000077882 */ /* 0x000fd40000000000 */
.L_x_2940:
        /* <DEDUP_REMOVED lines=16> */
.L_x_2941:
        /* <DEDUP_REMOVED lines=15> */
.L_x_2942:
        /* <DEDUP_REMOVED lines=13> */
.L_x_3086:
[----:B------:R-:W-:Y:S05]  /*214a0*/  BSYNC B2 ;  /* 0x0000000000027941 */ /* 0x000fea0003800000 */
.L_x_2943:
        /* <DEDUP_REMOVED lines=11> */
.L_x_2946:
[----:B------:R-:W-:Y:S05]  /*21560*/  BSYNC B2 ;  /* 0x0000000000027941 */ /* 0x000fea0003800000 */
.L_x_2945:
        /* <DEDUP_REMOVED lines=9> */
.L_x_2947:
        /* <DEDUP_REMOVED lines=15> */
.L_x_2948:
        /* <DEDUP_REMOVED lines=10> */
.L_x_2935:
[----:B------:R-:W-:Y:S05]  /*21790*/  BSYNC B1 ;  /* 0x0000000000017941 */ /* 0x000fea0003800000 */
.L_x_2934:
        /* <DEDUP_REMOVED lines=8> */
.L_x_2913:
[----:B------:R-:W-:Y:S05]  /*21820*/  BSYNC B0 ;  /* 0x0000000000007941 */ /* 0x000fea0003800000 */
.L_x_2912:
[----:B------:R-:W1:Y:S01]  /*21830*/  LDC R0, c[0x0][0x448] ;  /* 0x00011200ff007b82 */ /* 0x000e620000000800 */
[----:B------:R-:W-:Y:S01]  /*21840*/  LEA R2, R17, 0x7f, 0x7 ;  /* 0x0000007f11027811 */ /* 0x000fe200078e38ff */
[----:B------:R-:W-:Y:S06]  /*21850*/  @!P0 WARPSYNC.ALL ;  /* 0x0000000000008948 */ /* 0x000fec0003800000 */
[----:B------:R-:W-:Y:S01]  /*21860*/  @!P0 BAR.SYNC.DEFER_BLOCKING 0xc, 0x180 ;  /* 0x0306000000008b1d */ /* 0x000fe20000010000 */
[----:B------:R-:W-:-:S05]  /*21870*/  ISETP.NE.AND P2, PT, R5, RZ, PT ;  /* 0x000000ff0500720c */ /* 0x000fca0003f45270 */
[----:B------:R-:W-:Y:S08]  /*21880*/  BSSY B0, `(.L_x_2950) ;  /* 0x0000029000007945 */ /* 0x000ff00003800000 */
[----:B------:R-:W2:Y:S01]  /*21890*/  @!P2 LDC R5, c[0x0][0x9f0] ;  /* 0x00027c00ff05ab82 */ /* 0x000ea20000000800 */
[----:B-1----:R-:W-:-:S13]  /*218a0*/  ISETP.NE.AND P1, PT, R0, 0x1, PT ;  /* 0x000000010000780c */ /* 0x002fda0003f25270 */
[----:B------:R-:W1:Y:S08]  /*218b0*/  @P1 LDC R3, c[0x0][0x44c] ;  /* 0x00011300ff031b82 */ /* 0x000e700000000800 */
[----:B------:R-:W3:Y:S01]  /*218c0*/  @P1 LDC R0, c[0x0][0x450] ;  /* 0x00011400ff001b82 */ /* 0x000ee20000000800 */
[----:B-1----:R-:W-:-:S05]  /*218d0*/  @P1 IMAD.HI.U32 R3, R2, R3, RZ ;  /* 0x0000000302031227 */ /* 0x002fca00078e00ff */
[----:B---3--:R-:W-:Y:S01]  /*218e0*/  @P1 SHF.R.U32.HI R2, RZ, R0, R3 ;  /* 0x00000000ff021219 */ /* 0x008fe20000011603 */
[----:B------:R-:W-:-:S03]  /*218f0*/  IMAD.MOV.U32 R0, RZ, RZ, RZ ;  /* 0x000000ffff007224 */ /* 0x000fc600078e00ff */
[----:B------:R-:W-:-:S05]  /*21900*/  IADD3 R2, R8, R2, RZ ;  /* 0x0000000208027210 */ /* 0x000fca0007ffe0ff */
[----:B------:R-:W-:-:S05]  /*21910*/  IMAD.HI R2, R2, 0x2aaaaaab, RZ ;  /* 0x2aaaaaab02027827 */ /* 0x000fca00078e02ff */
[----:B------:R-:W-:-:S04]  /*21920*/  SHF.R.U32.HI R3, RZ, 0x1f, R2 ;  /* 0x0000001fff037819 */ /* 0x000fc80000011602 */
[----:B------:R-:W-:-:S04]  /*21930*/  LEA.HI.SX32 R2, R2, R3, 0x1c ;  /* 0x0000000302027211 */ /* 0x000fc800078fe2ff */
[----:B------:R-:W-:-:S04]  /*21940*/  VIMNMX R7, R7, R2, PT ;  /* 0x0000000207077248 */ /* 0x000fc80003fe0100 */
[----:B------:R-:W-:-:S13]  /*21950*/  ISETP.GE.AND P1, PT, R7, 0x1, PT ;  /* 0x000000010700780c */ /* 0x000fda0003f26270 */
[----:B--2---:R-:W-:Y:S05]  /*21960*/  @!P1 BRA `(.L_x_2951) ;  /* 0x0000000000689947 */ /* 0x004fea0003800000 */
[-C--:B------:R-:W-:Y:S02]  /*21970*/  IABS R0, R5.reuse ;  /* 0x0000000500007213 */ /* 0x080fe40000000000 */
[----:B------:R-:W-:Y:S02]  /*21980*/  IABS R8, R5 ;  /* 0x0000000500087213 */ /* 0x000fe40000000000 */
[----:B0-----:R-:W0:Y:S03]  /*21990*/  I2F.RP R9, R0 ;  /* 0x0000000000097306 */ /* 0x001e260000209400 */
[----:B------:R-:W-:-:S05]  /*219a0*/  IMAD.MOV R8, RZ, RZ, -R8 ;  /* 0x000000ffff087224 */ /* 0x000fca00078e0a08 */
[----:B0-----:R-:W0:Y:S02]  /*219b0*/  MUFU.RCP R9, R9 ;  /* 0x0000000900097308 */ /* 0x001e240000001000 */
[----:B0-----:R-:W-:-:S06]  /*219c0*/  VIADD R10, R9, 0xffffffe ;  /* 0x0ffffffe090a7836 */ /* 0x001fcc0000000000 */
[----:B------:R-:W0:Y:S02]  /*219d0*/  F2I.FTZ.U32.TRUNC.NTZ R3, R10 ;  /* 0x0000000a00037305 */ /* 0x000e24000021f000 */
[----:B0-----:R-:W-:-:S04]  /*219e0*/  IMAD.MOV R2, RZ, RZ, -R3 ;  /* 0x000000ffff027224 */ /* 0x001fc800078e0a03 */
[----:B------:R-:W-:Y:S02]  /*219f0*/  IMAD R6, R2, R0, RZ ;  /* 0x0000000002067224 */ /* 0x000fe400078e02ff */
[----:B------:R-:W-:-:S04]  /*21a00*/  IMAD.MOV.U32 R2, RZ, RZ, RZ ;  /* 0x000000ffff027224 */ /* 0x000fc800078e00ff */
[----:B------:R-:W-:Y:S01]  /*21a10*/  IMAD.HI.U32 R6, R3, R6, R2 ;  /* 0x0000000603067227 */ /* 0x000fe200078e0002 */
[----:B------:R-:W-:-:S04]  /*21a20*/  IADD3 R3, R5, -0x1, R7 ;  /* 0xffffffff05037810 */ /* 0x000fc80007ffe007 */
        /* <DEDUP_REMOVED lines=14> */
.L_x_2951:
[----:B------:R-:W-:Y:S05]  /*21b10*/  BSYNC B0 ;  /* 0x0000000000007941 */ /* 0x000fea0003800000 */
.L_x_2950:
[-C--:B------:R-:W-:Y:S01]  /*21b20*/  IMAD R2, R4, R0.reuse, RZ ;  /* 0x0000000004027224 */ /* 0x080fe200078e02ff */
[----:B------:R-:W-:Y:S04]  /*21b30*/  BSSY B7, `(.L_x_2952) ;  /* 0x0000363000077945 */ /* 0x000fe80003800000 */
[----:B------:R-:W-:Y:S01]  /*21b40*/  VIADDMNMX R30, R2, R0, R7, PT ;  /* 0x00000000021e7246 */ /* 0x000fe20003800107 */
[----:B------:R1:W-:Y:S03]  /*21b50*/  STL [R1], R2 ;  /* 0x0000000201007387 */ /* 0x0003e60000100800 */
        /* <DEDUP_REMOVED lines=16> */
[----:B------:R-:W1:Y:S01]  /*21c60*/  POPC R7, R4 ;  /* 0x0000000400077309 */ /* 0x000e620000000000 */
[----:B--2---:R-:W1:Y:S02]  /*21c70*/  SHFL.IDX PT, R0, R3, R0, 0x1f ;  /* 0x00001f0003007589 */ /* 0x004e6400000e0000 */
[----:B-1----:R-:W-:Y:S01]  /*21c80*/  IADD3 R16, R0, UR38, R7 ;  /* 0x0000002600107c10 */ /* 0x002fe2000fffe007 */
[----:B------:R-:W-:Y:S06]  /*21c90*/  BRA `(.L_x_2954) ;  /* 0x0000003400307947 */ /* 0x000fec0003800000 */
.L_x_2953:
        /* <DEDUP_REMOVED lines=9> */
[----:B------:R-:W1:Y:S01]  /*21d30*/  LDC.64 R2, c[0x4][R2] ;  /* 0x0100000002027b82 */ /* 0x000e620000000a00 */
        /* <DEDUP_REMOVED lines=10> */
.L_x_2956:
[----:B------:R-:W-:Y:S05]  /*21de0*/  BSYNC B6 ;  /* 0x0000000000067941 */ /* 0x000fea0003800000 */
.L_x_2955:
        /* <DEDUP_REMOVED lines=17> */
[----:B-1----:R-:W-:-:S07]  /*21f00*/  IMAD.MOV.U32 R13, RZ, RZ, RZ ;  /* 0x000000ffff0d7224 */ /* 0x002fce00078e00ff */
[----:B------:R-:W-:-:S07]  /*21f10*/  LEPC R20, `(.L_x_2959) ;  /* 0x000000001014794e */ /* 0x000fce0000000000 */
[----:B0-2---:R-:W-:Y:S05]  /*21f20*/  CALL.ABS.NOINC R2 ;  /* 0x0000000002007343 */ /* 0x005fea0003c00000 */
.L_x_2959:
        /* <DEDUP_REMOVED lines=15> */
.L_x_2958:
[----:B------:R-:W-:Y:S05]  /*22020*/  BSYNC B6 ;  /* 0x0000000000067941 */ /* 0x000fea0003800000 */
.L_x_2957:
[----:B------:R-:W2:Y:S01]  /*22030*/  LDL R20, [R1+0x4] ;  /* 0x0000040001147983 */ /* 0x000ea20000100800 */
[----:B------:R-:W-:Y:S01]  /*22040*/  ULDC.64 UR4, c[0x0][0x9f8] ;  /* 0x00027e0000047ab9 */ /* 0x000fe20000000a00 */
[----:B------:R-:W1:Y:S01]  /*22050*/  LDC R0, c[0x0][0x430] ;  /* 0x00010c00ff007b82 */ /* 0x000e620000000800 */
[----:B------:R-:W-:Y:S01]  /*22060*/  ISETP.NE.U32.AND P0, PT, RZ, UR4, PT ;  /* 0x00000004ff007c0c */ /* 0x000fe2000bf05070 */
[----:B------:R-:W3:Y:S03]  /*22070*/  S2R R2, SR_TID.X ;  /* 0x0000000000027919 */ /* 0x000ee60000002100 */
[----:B------:R-:W-:-:S13]  /*22080*/  ISETP.NE.AND.EX P0, PT, RZ, UR5, PT, P0 ;  /* 0x00000005ff007c0c */ /* 0x000fda000bf05300 */
[----:B------:R-:W-:Y:S01]  /*22090*/  @P0 IADD3 R24, P1, R24, UR4, RZ ;  /* 0x0000000418180c10 */ /* 0x000fe2000ff3e0ff */
[----:B------:R-:W4:Y:S01]  /*220a0*/  S2R R7, SR_TID.X ;  /* 0x0000000000077919 */ /* 0x000f220000002100 */
[----:B------:R-:W-:Y:S01]  /*220b0*/  VIADD R27, R30, 0xffffffff ;  /* 0xffffffff1e1b7836 */ /* 0x000fe20000000000 */
[----:B------:R-:W-:Y:S01]  /*220c0*/  ULDC UR4, c[0x0][0x320] ;  /* 0x0000c80000047ab9 */ /* 0x000fe20000000800 */
[----:B------:R-:W-:-:S05]  /*220d0*/  @P0 IADD3.X R25, R25, UR5, RZ, P1, !PT ;  /* 0x0000000519190c10 */ /* 0x000fca0008ffe4ff */
[----:B------:R-:W2:Y:S01]  /*220e0*/  @P0 LDG.E R33, desc[UR60][R24.64] ;  /* 0x0000003c18210981 */ /* 0x000ea2000c1e1900 */
[----:B-1----:R-:W-:Y:S02]  /*220f0*/  ISETP.NE.AND P1, PT, R0, 0x1, PT ;  /* 0x000000010000780c */ /* 0x002fe40003f25270 */
[----:B---3--:R-:W-:-:S04]  /*22100*/  LOP3.LUT R2, R2, 0x7f, RZ, 0xc0, !PT ;  /* 0x0000007f02027812 */ /* 0x008fc800078ec0ff */
[----:B------:R-:W-:-:S07]  /*22110*/  SHF.R.U32.HI R2, RZ, 0x3, R2 ;  /* 0x00000003ff027819 */ /* 0x000fce0000011602 */
[----:B------:R-:W1:Y:S01]  /*22120*/  @P1 LDC R6, c[0x0][0x434] ;  /* 0x00010d00ff061b82 */ /* 0x000e620000000800 */
[----:B------:R-:W3:Y:S01]  /*22130*/  S2R R21, SR_TID.X ;  /* 0x0000000000157919 */ /* 0x000ee20000002100 */
[----:B----4-:R-:W-:-:S05]  /*22140*/  IMAD.SHL.U32 R7, R7, 0x10, RZ ;  /* 0x0000001007077824 */ /* 0x010fca00078e00ff */
[----:B------:R-:W-:Y:S02]  /*22150*/  LOP3.LUT R7, R2, 0x70, R7, 0xf8, !PT ;  /* 0x0000007002077812 */ /* 0x000fe400078ef807 */
[----:B------:R-:W4:Y:S03]  /*22160*/  @P1 LDC R2, c[0x0][0x438] ;  /* 0x00010e00ff021b82 */ /* 0x000f260000000800 */
[----:B------:R-:W-:-:S05]  /*22170*/  IMAD R4, R27, 0x60, R7 ;  /* 0x000000601b047824 */ /* 0x000fca00078e0207 */
[----:B------:R-:W-:-:S04]  /*22180*/  ISETP.GE.AND P0, PT, R4, R37, PT ;  /* 0x000000250400720c */ /* 0x000fc80003f06270 */
[----:B------:R-:W-:Y:S01]  /*22190*/  ISETP.GT.U32.OR P0, PT, R7, 0x5f, P0 ;  /* 0x0000005f0700780c */ /* 0x000fe20000704470 */
[----:B---3--:R-:W-:-:S05]  /*221a0*/  IMAD.SHL.U32 R21, R21, 0x8, RZ ;  /* 0x0000000815157824 */ /* 0x008fca00078e00ff */
[----:B------:R-:W-:Y:S02]  /*221b0*/  LOP3.LUT R21, R21, 0x38, RZ, 0xc0, !PT ;  /* 0x0000003815157812 */ /* 0x000fe400078ec0ff */
        /* <DEDUP_REMOVED lines=8> */
[----:B------:R-:W1:Y:S01]  /*22240*/  @!P0 LDC.64 R2, c[0x0][0x428] ;  /* 0x00010a00ff028b82 */ /* 0x000e620000000a00 */
[----:B------:R-:W-:-:S04]  /*22250*/  LOP3.LUT R20, R21, 0x40, RZ, 0xfc, !PT ;  /* 0x0000004015147812 */ /* 0x000fc800078efcff */
[----:B------:R-:W-:Y:S02]  /*22260*/  ISETP.GE.AND P2, PT, R20, UR4, PT ;  /* 0x0000000414007c0c */ /* 0x000fe4000bf46270 */
[----:B------:R-:W-:Y:S01]  /*22270*/  ISETP.GE.AND P1, PT, R21, UR4, PT ;  /* 0x0000000415007c0c */ /* 0x000fe2000bf26270 */
[----:B------:R-:W-:Y:S01]  /*22280*/  ULDC UR4, c[0x0][0x2f4] ;  /* 0x0000bd0000047ab9 */ /* 0x000fe20000000800 */
[----:B------:R-:W-:Y:S02]  /*22290*/  SEL R30, RZ, 0xffffffff, P2 ;  /* 0xffffffffff1e7807 */ /* 0x000fe40001000000 */
[----:B------:R-:W-:Y:S02]  /*222a0*/  SEL R5, RZ, 0x1, P1 ;  /* 0x00000001ff057807 */ /* 0x000fe40000800000 */
[----:B------:R-:W-:Y:S02]  /*222b0*/  SHF.L.U32 R30, R30, 0x1, RZ ;  /* 0x000000011e1e7819 */ /* 0x000fe400000006ff */
[----:B------:R-:W-:-:S02]  /*222c0*/  SHF.R.S32.HI R8, RZ, 0x1f, R33 ;  /* 0x0000001fff087819 */ /* 0x000fc40000011421 */
[----:B------:R-:W-:Y:S02]  /*222d0*/  LOP3.LUT R30, R30, 0x2, R5, 0xe2, !PT ;  /* 0x000000021e1e7812 */ /* 0x000fe400078ee205 */
[--C-:B------:R-:W-:Y:S01]  /*222e0*/  @!P0 SHF.R.S32.HI R5, RZ, 0x1f, R4.reuse ;  /* 0x0000001fff058819 */ /* 0x100fe20000011404 */
[-C--:B-1----:R-:W-:Y:S02]  /*222f0*/  @!P0 IMAD R6, R8, R2.reuse, RZ ;  /* 0x0000000208068224 */ /* 0x082fe400078e02ff */
[----:B------:R-:W-:-:S04]  /*22300*/  @!P0 IMAD.WIDE.U32 R4, R33, R2, R4 ;  /* 0x0000000221048225 */ /* 0x000fc800078e0004 */
        /* <DEDUP_REMOVED lines=10> */
[----:B------:R-:W-:-:S09]  /*223b0*/  ISETP.GE.AND P2, PT, R21, UR4, PT ;  /* 0x0000000415007c0c */ /* 0x000fd2000bf46270 */
[----:B------:R-:W-:-:S04]  /*223c0*/  @P0 LOP3.LUT R23, R23, 0x8, RZ, 0xfc, !PT ;  /* 0x0000000817170812 */ /* 0x000fc800078efcff */
[----:B------:R-:W-:-:S04]  /*223d0*/  LOP3.LUT R23, R23, 0xffffffef, RZ, 0xc0, !PT ;  /* 0xffffffef17177812 */ /* 0x000fc800078ec0ff */
[----:B------:R-:W-:Y:S01]  /*223e0*/  @P3 LOP3.LUT R23, R23, 0x10, RZ, 0xfc, !PT ;  /* 0x0000001017173812 */ /* 0x000fe200078efcff */
[----:B------:R1:W-:Y:S03]  /*223f0*/  STL [R1+0x8], R8 ;  /* 0x0000080801007387 */ /* 0x0003e60000100800 */
[----:B------:R-:W-:Y:S02]  /*22400*/  LOP3.LUT R23, R23, 0xfffffffb, RZ, 0xc0, !PT ;  /* 0xfffffffb17177812 */ /* 0x000fe400078ec0ff */
[----:B------:R-:W-:Y:S02]  /*22410*/  LOP3.LUT R7, R21, 0x80, RZ, 0xfc, !PT ;  /* 0x0000008015077812 */ /* 0x000fe400078efcff */
[----:B------:R-:W-:Y:S02]  /*22420*/  ISETP.GE.AND P1, PT, R20, UR4, PT ;  /* 0x0000000414007c0c */ /* 0x000fe4000bf26270 */
[----:B------:R-:W-:-:S02]  /*22430*/  @P2 LOP3.LUT R23, R23, 0x4, RZ, 0xfc, !PT ;  /* 0x0000000417172812 */ /* 0x000fc400078efcff */
[----:B------:R-:W-:Y:S02]  /*22440*/  ISETP.GE.AND P0, PT, R7, UR4, PT ;  /* 0x0000000407007c0c */ /* 0x000fe4000bf06270 */
[----:B------:R-:W-:-:S04]  /*22450*/  LOP3.LUT R23, R23, 0xfffffffe, RZ, 0xc0, !PT ;  /* 0xfffffffe17177812 */ /* 0x000fc800078ec0ff */
[----:B------:R-:W-:-:S04]  /*22460*/  LOP3.LUT R23, R23, 0xfffffffd, RZ, 0xc0, !PT ;  /* 0xfffffffd17177812 */ /* 0x000fc800078ec0ff */
[----:B------:R-:W-:-:S04]  /*22470*/  @P1 LOP3.LUT R23, R23, 0x2, RZ, 0xfc, !PT ;  /* 0x0000000217171812 */ /* 0x000fc800078efcff */
[----:B------:R-:W-:Y:S01]  /*22480*/  @P0 LOP3.LUT R23, R23, 0x1, RZ, 0xfc, !PT ;  /* 0x0000000117170812 */ /* 0x000fe200078efcff */
[----:B-1----:R-:W-:Y:S06]  /*22490*/  BRA.DIV UR5, `(.L_x_2960) ;  /* 0x0000005605707947 */ /* 0x002fec000b800000 */
.L_x_3089:
[----:B------:R-:W-:Y:S05]  /*224a0*/  @!P3 BRA `(.L_x_2961) ;  /* 0x000000000004b947 */ /* 0x000fea0003800000 */
[----:B------:R-:W-:Y:S01]  /*224b0*/  BPT.TRAP 0x1 ;  /* 0x000000040000795c */ /* 0x000fe20000300000 */
.L_x_2961:
        /* <DEDUP_REMOVED lines=21> */
[----:B------:R-:W1:Y:S02]  /*22610*/  SYNCS.PHASECHK.TRANS64.TRYWAIT P0, [R7+URZ+0x2a840], R2 ;  /* 0x02a84002070075a7 */ /* 0x000e64000800017f */
[----:B-1----:R-:W-:Y:S05]  /*22620*/  @!P0 BRA `(.L_x_2963) ;  /* 0x0000005400408947 */ /* 0x002fea0003800000 */
.L_x_3090:
[----:B------:R-:W-:Y:S05]  /*22630*/  BSYNC B0 ;  /* 0x0000000000007941 */ /* 0x000fea0003800000 */
.L_x_2962:
[----:B------:R-:W2:Y:S01]  /*22640*/  S2R R8, SR_TID.X ;  /* 0x0000000000087919 */ /* 0x000ea20000002100 */
[----:B------:R-:W-:Y:S01]  /*22650*/  ULDC.64 UR4, c[0x0][0x300] ;  /* 0x0000c00000047ab9 */ /* 0x000fe20000000a00 */
[----:B------:R-:W-:Y:S01]  /*22660*/  ULDC.64 UR6, c[0x0][0x2e8] ;  /* 0x0000ba0000067ab9 */ /* 0x000fe20000000a00 */
[----:B------:R-:W-:Y:S01]  /*22670*/  IMAD R5, R5, UR4, RZ ;  /* 0x0000000405057c24 */ /* 0x000fe2000f8e02ff */
[----:B0-----:R-:W0:Y:S01]  /*22680*/  S2R R9, SR_TID.X ;  /* 0x0000000000097919 */ /* 0x001e220000002100 */
[C---:B-1----:R-:W-:Y:S01]  /*22690*/  IMAD.WIDE.U32 R2, R0.reuse, UR4, RZ ;  /* 0x0000000400027c25 */ /* 0x042fe2000f8e00ff */
        /* <DEDUP_REMOVED lines=17> */
[----:B--2---:R-:W-:Y:S02]  /*227b0*/  LOP3.LUT R8, R8, 0x7f, RZ, 0xc0, !PT ;  /* 0x0000007f08087812 */ /* 0x004fe400078ec0ff */
[----:B------:R-:W-:Y:S01]  /*227c0*/  LEA.HI.X R0, R2, UR7, R0, 0x1, P0 ;  /* 0x0000000702007c11 */ /* 0x000fe200080f0c00 */
[----:B0-----:R-:W-:Y:S01]  /*227d0*/  IMAD.SHL.U32 R9, R9, 0x8, RZ ;  /* 0x0000000809097824 */ /* 0x001fe200078e00ff */
        /* <DEDUP_REMOVED lines=67> */
.L_x_3104:
        /* <DEDUP_REMOVED lines=12> */
.L_x_2965:
        /* <DEDUP_REMOVED lines=10> */
.L_x_2966:
        /* <DEDUP_REMOVED lines=29> */
[----:B-1----:R-:W-:-:S02]  /*22f40*/  IMAD.U32 R7, RZ, RZ, UR7 ;  /* 0x00000007ff077e24 */ /* 0x002fc4000f8e00ff */
[----:B------:R-:W-:Y:S02]  /*22f50*/  IMAD.U32 R10, RZ, RZ, UR8 ;  /* 0x00000008ff0a7e24 */ /* 0x000fe4000f8e00ff */
[----:B------:R-:W-:Y:S02]  /*22f60*/  IMAD.U32 R11, RZ, RZ, UR9 ;  /* 0x00000009ff0b7e24 */ /* 0x000fe4000f8e00ff */
[----:B------:R-:W-:Y:S02]  /*22f70*/  IMAD.MOV.U32 R8, RZ, RZ, 0x70 ;  /* 0x00000070ff087424 */ /* 0x000fe400078e00ff */
[----:B------:R-:W-:Y:S02]  /*22f80*/  IMAD.MOV.U32 R12, RZ, RZ, 0x1 ;  /* 0x00000001ff0c7424 */ /* 0x000fe400078e00ff */
[----:B------:R-:W-:-:S07]  /*22f90*/  IMAD.MOV.U32 R13, RZ, RZ, RZ ;  /* 0x000000ffff0d7224 */ /* 0x000fce00078e00ff */
[----:B------:R-:W-:-:S07]  /*22fa0*/  LEPC R20, `(.L_x_2968) ;  /* 0x000000001014794e */ /* 0x000fce0000000000 */
[----:B0-----:R-:W-:Y:S05]  /*22fb0*/  CALL.ABS.NOINC R2 ;  /* 0x0000000002007343 */ /* 0x001fea0003c00000 */
.L_x_2968:
[----:B------:R-:W-:Y:S05]  /*22fc0*/  BSYNC B6 ;  /* 0x0000000000067941 */ /* 0x000fea0003800000 */
.L_x_2967:
[----:B------:R-:W2:Y:S01]  /*22fd0*/  LDL.LU R20, [R1+0x28] ;  /* 0x0000280001147983 */ /* 0x000ea20000300800 */
[----:B------:R-:W-:Y:S01]  /*22fe0*/  ULDC.64 UR4, c[0x0][0x2d8] ;  /* 0x0000b60000047ab9 */ /* 0x000fe20000000a00 */
[----:B-1----:R-:W1:Y:S02]  /*22ff0*/  LDC R7, c[0x0][0x448] ;  /* 0x00011200ff077b82 */ /* 0x002e640000000800 */
[----:B0-----:R-:W3:Y:S04]  /*23000*/  LDL.LU.64 R2, [R1+0x18] ;  /* 0x0000180001027983 */ /* 0x001ee80000300a00 */
[----:B------:R0:W5:Y:S01]  /*23010*/  LDL R10, [R1+0x10] ;  /* 0x00001000010a7983 */ /* 0x0001620000100800 */
[----:B-1----:R-:W-:-:S13]  /*23020*/  ISETP.NE.AND P0, PT, R7, 0x1, PT ;  /* 0x000000010700780c */ /* 0x002fda0003f05270 */
[----:B------:R-:W1:Y:S01]  /*23030*/  @P0 LDC R6, c[0x0][0x44c] ;  /* 0x00011300ff060b82 */ /* 0x000e620000000800 */
[----:B------:R-:W4:Y:S02]  /*23040*/  S2R R8, SR_TID.X ;  /* 0x0000000000087919 */ /* 0x000f240000002100 */
[----:B----4-:R-:W-:-:S05]  /*23050*/  IMAD.SHL.U32 R8, R8, 0x8, RZ ;  /* 0x0000000808087824 */ /* 0x010fca00078e00ff */
[----:B------:R-:W-:Y:S01]  /*23060*/  LOP3.LUT R8, R8, 0x38, RZ, 0xc0, !PT ;  /* 0x0000003808087812 */ /* 0x000fe200078ec0ff */
[----:B---3--:R-:W-:Y:S02]  /*23070*/  IMAD.MOV.U32 R3, RZ, RZ, R35 ;  /* 0x000000ffff037224 */ /* 0x008fe400078e0023 */
        /* <DEDUP_REMOVED lines=14> */
[----:B------:R-:W-:-:S05]  /*23160*/  LOP3.LUT R20, R21, 0x70, R20, 0xf8, !PT ;  /* 0x0000007015147812 */ /* 0x000fca00078ef814 */
[----:B------:R-:W-:Y:S01]  /*23170*/  IMAD R5, R17, 0x80, R20 ;  /* 0x0000008011057824 */ /* 0x000fe200078e0214 */
[----:B------:R-:W2:Y:S03]  /*23180*/  S2R R21, SR_TID.X ;  /* 0x0000000000157919 */ /* 0x000ea60000002100 */
[----:B-1----:R-:W-:-:S04]  /*23190*/  @P0 IMAD.HI.U32 R6, R5, R6, RZ ;  /* 0x0000000605060227 */ /* 0x002fc800078e00ff */
[----:B------:R-:W-:Y:S01]  /*231a0*/  IMAD.MOV.U32 R4, RZ, RZ, R5 ;  /* 0x000000ffff047224 */ /* 0x000fe200078e0005 */
[----:B---3--:R-:W-:Y:S01]  /*231b0*/  @P0 SHF.R.U32.HI R4, RZ, R0, R6 ;  /* 0x00000000ff040219 */ /* 0x008fe20000011606 */
[----:B------:R-:W1:Y:S04]  /*231c0*/  S2R R20, SR_TID.X ;  /* 0x0000000000147919 */ /* 0x000e680000002100 */
        /* <DEDUP_REMOVED lines=31> */
[----:B------:R-:W1:Y:S04]  /*233c0*/  SHFL.IDX PT, R2, R4, RZ, 0x181f ;  /* 0x00181fff04027589 */ /* 0x000e6800000e0000 */
[----:B------:R-:W-:Y:S01]  /*233d0*/  ISETP.GE.AND P1, PT, R17, R5, PT ;  /* 0x000000051100720c */ /* 0x000fe20003f26270 */
[----:B------:R-:W-:-:S12]  /*233e0*/  SHFL.IDX PT, R14, R0, 0x7, 0x181f ;  /* 0x00f81f00000e7f89 */ /* 0x000fd800000e0000 */
[----:B0-----:R-:W-:-:S05]  /*233f0*/  @!P1 LEA R6, P4, R8, R3, 0x1 ;  /* 0x0000000308069211 */ /* 0x001fca00078808ff */
[----:B-1----:R-:W-:Y:S01]  /*23400*/  @!P1 IMAD.X R3, RZ, RZ, R2, P4 ;  /* 0x000000ffff039224 */ /* 0x002fe200020e0602 */
[----:B------:R-:W-:Y:S01]  /*23410*/  @!P1 MOV R2, R6 ;  /* 0x0000000600029202 */ /* 0x000fe20000000f00 */
[----:B------:R-:W-:-:S04]  /*23420*/  VIADD R6, R17, 0x10 ;  /* 0x0000001011067836 */ /* 0x000fc80000000000 */
        /* <DEDUP_REMOVED lines=69> */
.L_x_3121:
        /* <DEDUP_REMOVED lines=12> */
.L_x_2971:
[----:B------:R-:W-:Y:S05]  /*23940*/  BSYNC B0 ;  /* 0x0000000000007941 */ /* 0x000fea0003800000 */
.L_x_2970:
[----:B------:R-:W-:Y:S01]  /*23950*/  NOP ;  /* 0x0000000000007918 */ /* 0x000fe20000000000 */
[----:B------:R-:W-:-:S13]  /*23960*/  PLOP3.LUT P0, PT, PT, PT, PT, 0x80, 0x0 ;  /* 0x000000000000781c */ /* 0x000fda0003f0f070 */
.L_x_2972:
        /* <DEDUP_REMOVED lines=18> */
[----:B--2---:R-:W-:Y:S02]  /*23a90*/  VIADD R0, R2, 0xfffffffe ;  /* 0xfffffffe02007836 */ /* 0x004fe40000000000 */
[----:B01----:R-:W-:Y:S05]  /*23aa0*/  @!P0 BRA `(.L_x_2974) ;  /* 0x0000005400208947 */ /* 0x003fea0003800000 */
.L_x_3122:
[----:B------:R-:W-:Y:S05]  /*23ab0*/  BSYNC B0 ;  /* 0x0000000000007941 */ /* 0x000fea0003800000 */
.L_x_2973:
[----:B------:R-:W2:Y:S01]  /*23ac0*/  LDL R2, [R1] ;  /* 0x0000000001027983 */ /* 0x000ea20000100800 */
[----:B------:R-:W-:Y:S01]  /*23ad0*/  BSSY B0, `(.L_x_2975) ;  /* 0x00000f8000007945 */ /* 0x000fe20003800000 */
[----:B--2---:R-:W-:-:S13]  /*23ae0*/  ISETP.GE.AND P0, PT, R0, R2, PT ;  /* 0x000000020000720c */ /* 0x004fda0003f06270 */
[----:B------:R-:W-:Y:S05]  /*23af0*/  @!P0 BRA `(.L_x_2976) ;  /* 0x0000000c00d48947 */ /* 0x000fea0003800000 */
[----:B------:R-:W-:Y:S02]  /*23b00*/  IMAD.MOV.U32 R10, RZ, RZ, R28 ;  /* 0x000000ffff0a7224 */ /* 0x000fe400078e001c */
[----:B------:R-:W-:Y:S02]  /*23b10*/  IMAD.MOV.U32 R17, RZ, RZ, R29 ;  /* 0x000000ffff117224 */ /* 0x000fe400078e001d */
[----:B------:R-:W-:-:S07]  /*23b20*/  IMAD.MOV.U32 R32, RZ, RZ, R27 ;  /* 0x000000ffff207224 */ /* 0x000fce00078e001b */
.L_x_2989:
[----:B------:R-:W2:Y:S01]  /*23b30*/  LDL R2, [R1+0x4] ;  /* 0x0000040001027983 */ /* 0x000ea20000100800 */
[----:B------:R-:W1:Y:S03]  /*23b40*/  LDC R7, c[0x0][0x430] ;  /* 0x00010c00ff077b82 */ /* 0x000e660000000800 */
[----:B------:R-:W3:Y:S01]  /*23b50*/  LDL R8, [R1+0x8] ;  /* 0x0000080001087983 */ /* 0x000ee20000100800 */
[----:B0-----:R-:W0:Y:S01]  /*23b60*/  S2R R3, SR_TID.X ;  /* 0x0000000000037919 */ /* 0x001e220000002100 */
[----:B------:R-:W4:Y:S01]  /*23b70*/  S2R R9, SR_TID.X ;  /* 0x0000000000097919 */ /* 0x000f220000002100 */
[----:B-1----:R-:W-:-:S13]  /*23b80*/  ISETP.NE.AND P0, PT, R7, 0x1, PT ;  /* 0x000000010700780c */ /* 0x002fda0003f05270 */
[----:B------:R-:W1:Y:S01]  /*23b90*/  @P0 LDC R5, c[0x0][0x434] ;  /* 0x00010d00ff050b82 */ /* 0x000e620000000800 */
[----:B0-----:R-:W-:-:S04]  /*23ba0*/  LOP3.LUT R3, R3, 0x7f, RZ, 0xc0, !PT ;  /* 0x0000007f03037812 */ /* 0x001fc800078ec0ff */
[----:B------:R-:W-:Y:S01]  /*23bb0*/  SHF.R.U32.HI R3, RZ, 0x3, R3 ;  /* 0x00000003ff037819 */ /* 0x000fe20000011603 */
[----:B----4-:R-:W-:-:S05]  /*23bc0*/  IMAD.SHL.U32 R9, R9, 0x10, RZ ;  /* 0x0000001009097824 */ /* 0x010fca00078e00ff */
[----:B------:R-:W-:Y:S02]  /*23bd0*/  LOP3.LUT R9, R3, 0x70, R9, 0xf8, !PT ;  /* 0x0000007003097812 */ /* 0x000fe400078ef809 */
[----:B------:R-:W0:Y:S02]  /*23be0*/  @P0 LDC R3, c[0x0][0x438] ;  /* 0x00010e00ff030b82 */ /* 0x000e240000000800 */
[----:B------:R-:W-:Y:S01]  /*23bf0*/  ISETP.GT.U32.AND P2, PT, R9, 0x5f, PT ;  /* 0x0000005f0900780c */ /* 0x000fe20003f44070 */
        /* <DEDUP_REMOVED lines=28> */
.L_x_2977:
[----:B------:R-:W-:Y:S01]  /*23dc0*/  IMAD R5, R28, 0x8, R22 ;  /* 0x000000081c057824 */ /* 0x000fe200078e0216 */
[----:B------:R-:W-:Y:S01]  /*23dd0*/  SHF.L.U32 R0, R29, 0x1f, RZ ;  /* 0x0000001f1d007819 */ /* 0x000fe200000006ff */
[----:B------:R-:W-:Y:S03]  /*23de0*/  BSSY B1, `(.L_x_2978) ;  /* 0x0000003000017945 */ /* 0x000fe60003800000 */
[----:B------:R-:W0:Y:S02]  /*23df0*/  SYNCS.PHASECHK.TRANS64.TRYWAIT P0, [R5+URZ+0x2a840], R0 ;  /* 0x02a84000050075a7 */ /* 0x000e24000800017f */
[----:B0-----:R-:W-:Y:S05]  /*23e00*/  @!P0 BRA `(.L_x_2979) ;  /* 0x00000050005c8947 */ /* 0x001fea0003800000 */
.L_x_3123:
[----:B------:R-:W-:Y:S05]  /*23e10*/  BSYNC B1 ;  /* 0x0000000000017941 */ /* 0x000fea0003800000 */
.L_x_2978:
[----:B------:R-:W-:Y:S01]  /*23e20*/  SHF.R.S32.HI R20, RZ, 0x1f, R7 ;  /* 0x0000001fff147819 */ /* 0x000fe20000011407 */
[----:B------:R-:W-:Y:S01]  /*23e30*/  ULDC.64 UR4, c[0x0][0x300] ;  /* 0x0000c00000047ab9 */ /* 0x000fe20000000a00 */
[----:B-----5:R-:W-:Y:S01]  /*23e40*/  SHF.R.S32.HI R21, RZ, 0x1f, R6 ;  /* 0x0000001fff157819 */ /* 0x020fe20000011406 */
[----:B------:R-:W-:Y:S01]  /*23e50*/  IMAD.WIDE.U32 R2, R7, UR4, RZ ;  /* 0x0000000407027c25 */ /* 0x000fe2000f8e00ff */
[----:B------:R-:W-:Y:S01]  /*23e60*/  ULDC.64 UR6, c[0x0][0x2e8] ;  /* 0x0000ba0000067ab9 */ /* 0x000fe20000000a00 */
[C---:B------:R-:W-:Y:S02]  /*23e70*/  LOP3.LUT P3, RZ, R23.reuse, 0x4, RZ, 0xc0, !PT ;  /* 0x0000000417ff7812 */ /* 0x040fe4000786c0ff */
[----:B0-----:R-:W-:Y:S01]  /*23e80*/  IMAD R0, R20, UR4, RZ ;  /* 0x0000000414007c24 */ /* 0x001fe2000f8e02ff */
        /* <DEDUP_REMOVED lines=25> */
[----:B-1----:R-:W-:-:S04]  /*24020*/  IADD3 R2, P0, R2, R0, RZ ;  /* 0x0000000002027210 */ /* 0x002fc80007f1e0ff */
[----:B--2---:R-:W-:-:S05]  /*24030*/  IADD3.X R3, RZ, R3, RZ, P0, !PT ;  /* 0x00000003ff037210 */ /* 0x004fca00007fe4ff */
        /* <DEDUP_REMOVED lines=32> */
.L_x_3137:
        /* <DEDUP_REMOVED lines=10> */
.L_x_2981:
        /* <DEDUP_REMOVED lines=10> */
.L_x_2982:
[----:B------:R2:W-:Y:S01]  /*24380*/  SYNCS.ARRIVE.TRANS64.A1T0 RZ, [R5+URZ+0x2a830], RZ ;  /* 0x02a830ff05ff79a7 */ /* 0x0005e2000810003f */
[----:B------:R-:W-:Y:S05]  /*24390*/  @!P2 BRA `(.L_x_2983) ;  /* 0x000000000004a947 */ /* 0x000fea0003800000 */
[----:B------:R-:W-:Y:S01]  /*243a0*/  BPT.TRAP 0x1 ;  /* 0x000000040000795c */ /* 0x000fe20000300000 */
.L_x_2983:
[----:B-1----:R-:W-:Y:S01]  /*243b0*/  SHF.L.U32 R2, R17, 0x1f, RZ ;  /* 0x0000001f11027819 */ /* 0x002fe200000006ff */
[----:B--2---:R-:W-:Y:S01]  /*243c0*/  IMAD R5, R10, 0x8, R22 ;  /* 0x000000080a057824 */ /* 0x004fe200078e0216 */
[----:B------:R-:W-:Y:S03]  /*243d0*/  BSSY B1, `(.L_x_2984) ;  /* 0x0000003000017945 */ /* 0x000fe60003800000 */
[----:B------:R-:W1:Y:S02]  /*243e0*/  SYNCS.PHASECHK.TRANS64.TRYWAIT P0, [R5+URZ+0x2a860], R2 ;  /* 0x02a86002050075a7 */ /* 0x000e64000800017f */
[----:B-1----:R-:W-:Y:S05]  /*243f0*/  @!P0 BRA `(.L_x_2985) ;  /* 0x0000005000d08947 */ /* 0x002fea0003800000 */
.L_x_3138:
[----:B------:R-:W-:Y:S05]  /*24400*/  BSYNC B1 ;  /* 0x0000000000017941 */ /* 0x000fea0003800000 */
.L_x_2984:
        /* <DEDUP_REMOVED lines=54> */
.L_x_3152:
        /* <DEDUP_REMOVED lines=21> */
.L_x_2987:
        /* <DEDUP_REMOVED lines=10> */
.L_x_2988:
        /* <DEDUP_REMOVED lines=15> */
.L_x_2976:
[----:B------:R-:W-:Y:S05]  /*24a50*/  BSYNC B0 ;  /* 0x0000000000007941 */ /* 0x000fea0003800000 */
.L_x_2975:
        /* <DEDUP_REMOVED lines=17> */
.L_x_2991:
[----:B------:R-:W-:Y:S05]  /*24b70*/  BSYNC B0 ;  /* 0x0000000000007941 */ /* 0x000fea0003800000 */
.L_x_2990:
[----:B------:R-:W-:-:S13]  /*24b80*/  LOP3.LUT P0, RZ, R23, 0x10, RZ, 0xc0, !PT ;  /* 0x0000001017ff7812 */ /* 0x000fda000780c0ff */
[----:B------:R-:W-:Y:S05]  /*24b90*/  @!P0 BRA `(.L_x_2992) ;  /* 0x0000000000048947 */ /* 0x000fea0003800000 */
[----:B------:R-:W-:Y:S01]  /*24ba0*/  BPT.TRAP 0x1 ;  /* 0x000000040000795c */ /* 0x000fe20000300000 */
.L_x_2992:
[----:B------:R-:W-:Y:S01]  /*24bb0*/  IMAD R0, R28, 0x8, R22 ;  /* 0x000000081c007824 */ /* 0x000fe200078e0216 */
[----:B0-----:R-:W-:Y:S01]  /*24bc0*/  SHF.L.U32 R3, R29, 0x1f, RZ ;  /* 0x0000001f1d037819 */ /* 0x001fe200000006ff */
[----:B------:R-:W-:Y:S01]  /*24bd0*/  BSSY B0, `(.L_x_2993) ;  /* 0x0000004000007945 */ /* 0x000fe20003800000 */
[----:B------:R-:W-:Y:S02]  /*24be0*/  IMAD R6, R27, -0x60, R37 ;  /* 0xffffffa01b067824 */ /* 0x000fe400078e0225 */
[----:B------:R-:W0:Y:S02]  /*24bf0*/  SYNCS.PHASECHK.TRANS64.TRYWAIT P0, [R0+URZ+0x2a860], R3 ;  /* 0x02a86003000075a7 */ /* 0x000e24000800017f */
[----:B0-----:R-:W-:Y:S05]  /*24c00*/  @!P0 BRA `(.L_x_2994) ;  /* 0x0000005000d08947 */ /* 0x001fea0003800000 */
.L_x_3153:
[----:B------:R-:W-:Y:S05]  /*24c10*/  BSYNC B0 ;  /* 0x0000000000007941 */ /* 0x000fea0003800000 */
.L_x_2993:
        /* <DEDUP_REMOVED lines=57> */
.L_x_3167:
        /* <DEDUP_REMOVED lines=11> */
.L_x_2996:
        /* <DEDUP_REMOVED lines=10> */
.L_x_2997:
[----:B------:R-:W-:Y:S01]  /*25100*/  VIADD R28, R28, 0x1 ;  /* 0x000000011c1c7836 */ /* 0x000fe20000000000 */
[----:B------:R1:W-:Y:S04]  /*25110*/  SYNCS.ARRIVE.TRANS64.A1T0 RZ, [R0+URZ+0x2a850], RZ ;  /* 0x02a850ff00ff79a7 */ /* 0x0003e8000810003f */
[----:B------:R-:W-:-:S04]  /*25120*/  ISETP.NE.AND P0, PT, R28, 0x2, PT ;  /* 0x000000021c00780c */ /* 0x000fc80003f05270 */
[----:B-1----:R-:W-:Y:S02]  /*25130*/  SEL R0, RZ, 0x1, P0 ;  /* 0x00000001ff007807 */ /* 0x002fe40000000000 */
[----:B------:R-:W-:Y:S02]  /*25140*/  SEL R28, R28, RZ, P0 ;  /* 0x000000ff1c1c7207 */ /* 0x000fe40000000000 */
[----:B------:R-:W-:-:S07]  /*25150*/  LOP3.LUT R29, R29, R0, RZ, 0x3c, !PT ;  /* 0x000000001d1d7212 */ /* 0x000fce00078e3cff */
.L_x_2954:
[----:B------:R-:W-:Y:S05]  /*25160*/  BSYNC B7 ;  /* 0x0000000000077941 */ /* 0x000fea0003800000 */
.L_x_2952:
[----:B------:R-:W-:-:S13]  /*25170*/  LOP3.LUT P0, RZ, R23, 0x20, RZ, 0xc0, !PT ;  /* 0x0000002017ff7812 */ /* 0x000fda000780c0ff */
[----:B------:R-:W-:Y:S05]  /*25180*/  @!P0 BRA `(.L_x_2998) ;  /* 0x0000000000248947 */ /* 0x000fea0003800000 */
[----:B------:R-:W-:Y:S05]  /*25190*/  WARPSYNC.ALL ;  /* 0x0000000000007948 */ /* 0x000fea0003800000 */
[----:B------:R-:W1:Y:S08]  /*251a0*/  S2UR UR5, SR_CgaCtaId ;  /* 0x00000000000579c3 */ /* 0x000e700000008800 */
[----:B------:R-:W-:Y:S06]  /*251b0*/  BAR.SYNC.DEFER_BLOCKING 0x5, 0x180 ;  /* 0x0146000000007b1d */ /* 0x000fec0000010000 */
[----:B------:R-:W-:-:S02]  /*251c0*/  UMOV UR4, 0x400 ;  /* 0x0000040000047882 */ /* 0x000fc40000000000 */
[----:B-1----:R-:W-:-:S06]  /*251d0*/  ULEA UR4, UR5, UR4, 0x18 ;  /* 0x0000000405047291 */ /* 0x002fcc000f8ec03f */
[----:B0-----:R-:W-:-:S05]  /*251e0*/  IMAD.U32 R22, RZ, RZ, UR4 ;  /* 0x00000004ff167e24 */ /* 0x001fca000f8e00ff */
[----:B------:R0:W1:Y:S01]  /*251f0*/  LDS.128 R16, [R22+0x2a8d0] ;  /* 0x02a8d00016107984 */ /* 0x0000620000000c00 */
[----:B------:R-:W-:Y:S06]  /*25200*/  BAR.ARV 0x4, 0x180 ;  /* 0x0106000000007b1d */ /* 0x000fec0000002000 */
[----:B------:R-:W-:Y:S05]  /*25210*/  BRA `(.L_x_2999) ;  /* 0x0000000c00d47947 */ /* 0x000fea0003800000 */
.L_x_2998:
[----:B------:R-:W1:Y:S01]  /*25220*/  S2R R8, SR_TID.X ;  /* 0x0000000000087919 */ /* 0x000e620000002100 */
[----:B------:R-:W-:Y:S01]  /*25230*/  UMOV UR4, 0xffffffff ;  /* 0xffffffff00047882 */ /* 0x000fe20000000000 */
[----:B-1----:R-:W-:-:S04]  /*25240*/  LOP3.LUT R8, R8, 0x1f, RZ, 0xc0, !PT ;  /* 0x0000001f08087812 */ /* 0x002fc800078ec0ff */
[----:B------:R-:W-:Y:S01]  /*25250*/  ISETP.NE.AND P0, PT, R8, 0x1f, PT ;  /* 0x0000001f0800780c */ /* 0x000fe20003f05270 */
[----:B------:R-:W-:-:S12]  /*25260*/  BRA.DIV UR4, `(.L_x_3000) ;  /* 0x0000005604387947 */ /* 0x000fd8000b800000 */
[----:B------:R-:W-:Y:S01]  /*25270*/  IMAD.IADD R7, R19, 0x1, R8 ;  /* 0x0000000113077824 */ /* 0x000fe200078e0208 */
[----:B------:R-:W-:-:S04]  /*25280*/  ULDC UR4, c[0x0][0xc3c] ;  /* 0x00030f0000047ab9 */ /* 0x000fc80000000800 */
[----:B------:R-:W-:-:S13]  /*25290*/  ISETP.GE.OR P1, PT, R7, UR4, !P0 ;  /* 0x0000000407007c0c */ /* 0x000fda000c726670 */
[----:B0-----:R-:W0:Y:S08]  /*252a0*/  @!P1 LDC.64 R2, c[0x0][0xc80] ;  /* 0x00032000ff029b82 */ /* 0x001e300000000a00 */
        /* <DEDUP_REMOVED lines=11> */
[C---:B------:R-:W-:Y:S01]  /*25360*/  ISETP.GE.U32.AND P5, PT, R8.reuse, 0x10, PT ;  /* 0x000000100800780c */ /* 0x040fe20003fa6070 */
[----:B------:R-:W-:Y:S01]  /*25370*/  SHFL.IDX PT, R7, R16, 0x1, 0x1f ;  /* 0x00201f0010077f89 */ /* 0x000fe200000e0000 */
[----:B--2---:R-:W-:Y:S01]  /*25380*/  @!P1 IMAD.MOV.U32 R17, RZ, RZ, R6 ;  /* 0x000000ffff119224 */ /* 0x004fe200078e0006 */
[----:B------:R-:W-:Y:S01]  /*25390*/  MOV R6, RZ ;  /* 0x000000ff00067202 */ /* 0x000fe20000000f00 */
        /* <DEDUP_REMOVED lines=19> */
.L_x_3177:
[----:B------:R-:W-:Y:S02]  /*254d0*/  ULDC UR4, c[0x0][0xc38] ;  /* 0x00030e0000047ab9 */ /* 0x000fe40000000800 */
[----:B------:R-:W-:-:S04]  /*254e0*/  IMAD.U32 R5, RZ, RZ, UR4 ;  /* 0x00000004ff057e24 */ /* 0x000fc8000f8e00ff */
[----:B-1----:R-:W-:-:S04]  /*254f0*/  IMAD R14, R14, R5, RZ ;  /* 0x000000050e0e7224 */ /* 0x002fc800078e02ff */
[----:B------:R-:W-:-:S05]  /*25500*/  IMAD.IADD R7, R7, 0x1, R14 ;  /* 0x0000000107077824 */ /* 0x000fca00078e020e */
[----:B------:R-:W-:-:S13]  /*25510*/  ISETP.GT.AND P6, PT, R7, R0, PT ;  /* 0x000000000700720c */ /* 0x000fda0003fc4270 */
[----:B------:R-:W-:Y:S05]  /*25520*/  @P6 BRA `(.L_x_3001) ;  /* 0x0000000000a46947 */ /* 0x000fea0003800000 */
.L_x_3004:
        /* <DEDUP_REMOVED lines=35> */
.L_x_3185:
[----:B------:R-:W-:Y:S02]  /*25760*/  ULDC UR4, c[0x0][0xc38] ;  /* 0x00030e0000047ab9 */ /* 0x000fe40000000800 */
[----:B------:R-:W-:-:S04]  /*25770*/  IMAD.U32 R5, RZ, RZ, UR4 ;  /* 0x00000004ff057e24 */ /* 0x000fc8000f8e00ff */
[----:B-1----:R-:W-:-:S04]  /*25780*/  IMAD R14, R14, R5, RZ ;  /* 0x000000050e0e7224 */ /* 0x002fc800078e02ff */
[----:B------:R-:W-:-:S05]  /*25790*/  IMAD.IADD R7, R14, 0x1, R7 ;  /* 0x000000010e077824 */ /* 0x000fca00078e0207 */
[----:B------:R-:W-:-:S13]  /*257a0*/  ISETP.GT.AND P6, PT, R7, R0, PT ;  /* 0x000000000700720c */ /* 0x000fda0003fc4270 */
[----:B------:R-:W-:Y:S05]  /*257b0*/  @!P6 BRA `(.L_x_3004) ;  /* 0xfffffffc005ce947 */ /* 0x000fea000383ffff */
.L_x_3001:
        /* <DEDUP_REMOVED lines=10> */
.L_x_3190:
[----:B------:R-:W-:-:S13]  /*25860*/  ISETP.NE.AND P0, PT, R3, RZ, PT ;  /* 0x000000ff0300720c */ /* 0x000fda0003f05270 */
[----:B------:R-:W-:Y:S05]  /*25870*/  @!P0 BRA `(.L_x_3006) ;  /* 0x0000000000108947 */ /* 0x000fea0003800000 */
[----:B------:R-:W-:Y:S01]  /*25880*/  UMOV UR4, 0xffffffff ;  /* 0xffffffff00047882 */ /* 0x000fe20000000000 */
[----:B-1----:R-:W-:Y:S02]  /*25890*/  VIADD R12, R12, 0xffffffff ;  /* 0xffffffff0c0c7836 */ /* 0x002fe40000000000 */
[----:B------:R-:W-:Y:S05]  /*258a0*/  BRA.DIV UR4, `(.L_x_3007) ;  /* 0x0000005604f87947 */ /* 0x000fea000b800000 */
[----:B------:R4:W1:Y:S02]  /*258b0*/  SHFL.IDX PT, R6, R2, R12, 0x1f ;  /* 0x00001f0c02067589 */ /* 0x00086400000e0000 */
.L_x_3006:
        /* <DEDUP_REMOVED lines=59> */
.L_x_3008:
        /* <DEDUP_REMOVED lines=29> */
[----:B------:R-:W-:-:S03]  /*25e40*/  IMAD.MOV R2, RZ, RZ, -R2 ;  /* 0x000000ffff027224 */ /* 0x000fc600078e0a02 */
[----:B------:R-:W-:Y:S01]  /*25e50*/  IADD3 R3, -R4, RZ, RZ ;  /* 0x000000ff04037210 */ /* 0x000fe20007ffe1ff */
        /* <DEDUP_REMOVED lines=29> */
.L_x_3009:
[----:B------:R-:W-:-:S05]  /*26030*/  LOP3.LUT R2, RZ, R2, RZ, 0x33, !PT ;  /* 0x00000002ff027212 */ /* 0x000fca00078e33ff */
[----:B------:R-:W-:Y:S01]  /*26040*/  IMAD.IADD R17, R17, 0x1, R2 ;  /* 0x0000000111117824 */ /* 0x000fe200078e0202 */
[----:B------:R-:W-:Y:S06]  /*26050*/  BRA `(.L_x_3010) ;  /* 0x00000000001c7947 */ /* 0x000fec0003800000 */
.L_x_3002:
[----:B------:R-:W-:Y:S01]  /*26060*/  UMOV UR4, URZ ;  /* 0x0000003f00047c82 */ /* 0x000fe20008000000 */
[----:B------:R-:W-:Y:S01]  /*26070*/  UMOV UR5, URZ ;  /* 0x0000003f00057c82 */ /* 0x000fe20008000000 */
[----:B------:R-:W-:Y:S01]  /*26080*/  ULDC UR6, c[0x0][0xc3c] ;  /* 0x00030f0000067ab9 */ /* 0x000fe20000000800 */
[----:B------:R-:W-:Y:S02]  /*26090*/  IMAD.MOV.U32 R16, RZ, RZ, R0 ;  /* 0x000000ffff107224 */ /* 0x000fe400078e0000 */
[----:B------:R-:W-:Y:S02]  /*260a0*/  IMAD.U32 R17, RZ, RZ, UR4 ;  /* 0x00000004ff117e24 */ /* 0x000fe4000f8e00ff */
[----:B------:R-:W-:Y:S02]  /*260b0*/  IMAD.U32 R18, RZ, RZ, UR5 ;  /* 0x00000005ff127e24 */ /* 0x000fe4000f8e00ff */
[----:B------:R-:W-:-:S07]  /*260c0*/  IMAD.U32 R19, RZ, RZ, UR6 ;  /* 0x00000006ff137e24 */ /* 0x000fce000f8e00ff */
.L_x_3010:
        /* <DEDUP_REMOVED lines=10> */
.L_x_2999:
[----:B------:R-:W-:Y:S02]  /*26170*/  ULDC UR4, c[0x0][0xc3c] ;  /* 0x00030f0000047ab9 */ /* 0x000fe40000000800 */
[----:B-1----:R-:W-:-:S13]  /*26180*/  ISETP.GE.AND P0, PT, R19, UR4, PT ;  /* 0x0000000413007c0c */ /* 0x002fda000bf06270 */
[----:B------:R-:W-:Y:S05]  /*26190*/  @!P0 BRA `(.L_x_3011) ;  /* 0xffffff9800ac8947 */ /* 0x000fea000383ffff */
[----:B------:R-:W-:Y:S05]  /*261a0*/  BSYNC B8 ;  /* 0x0000000000087941 */ /* 0x000fea0003800000 */
.L_x_2906:
[----:B------:R-:W3:Y:S01]  /*261b0*/  LDL.LU R0, [R1+0x24] ;  /* 0x0000240001007983 */ /* 0x000ee20000300800 */
[----:B------:R-:W-:Y:S01]  /*261c0*/  BSSY B0, `(.L_x_3012) ;  /* 0x000000b000007945 */ /* 0x000fe20003800000 */
[----:B------:R-:W4:Y:S01]  /*261d0*/  S2R R5, SR_CgaCtaId ;  /* 0x0000000000057919 */ /* 0x000f220000008800 */
[----:B---3--:R-:W-:-:S05]  /*261e0*/  VIADD R0, R0, 0x1 ;  /* 0x0000000100007836 */ /* 0x008fca0000000000 */
[----:B-1----:R-:W-:-:S04]  /*261f0*/  LEA.HI R2, R0, R0, RZ, 0x1 ;  /* 0x0000000000027211 */ /* 0x002fc800078f08ff */
[----:B------:R-:W-:Y:S02]  /*26200*/  LOP3.LUT R3, R2, 0xfffffffe, RZ, 0xc0, !PT ;  /* 0xfffffffe02037812 */ /* 0x000fe400078ec0ff */
[----:B------:R-:W-:-:S03]  /*26210*/  MOV R2, 0x400 ;  /* 0x0000040000027802 */ /* 0x000fc60000000f00 */
[----:B------:R-:W-:Y:S01]  /*26220*/  IMAD.IADD R0, R0, 0x1, -R3 ;  /* 0x0000000100007824 */ /* 0x000fe200078e0a03 */
[----:B----4-:R-:W-:-:S04]  /*26230*/  LEA R5, R5, R2, 0x18 ;  /* 0x0000000205057211 */ /* 0x010fc800078ec0ff */
[----:B------:R-:W-:-:S04]  /*26240*/  SHF.L.U32 R0, R0, 0x1f, RZ ;  /* 0x0000001f00007819 */ /* 0x000fc800000006ff */
[----:B------:R-:W1:Y:S02]  /*26250*/  SYNCS.PHASECHK.TRANS64.TRYWAIT P0, [R5+URZ+0x2a820], R0 ;  /* 0x02a82000050075a7 */ /* 0x000e64000800017f */
[----:B-1----:R-:W-:Y:S05]  /*26260*/  @!P0 BRA `(.L_x_3013) ;  /* 0x0000004c00b08947 */ /* 0x002fea0003800000 */
.L_x_3193:
[----:B------:R-:W-:Y:S05]  /*26270*/  BSYNC B0 ;  /* 0x0000000000007941 */ /* 0x000fea0003800000 */
.L_x_3012:
[----:B------:R-:W-:-:S03]  /*26280*/  UMOV UR4, 0xffffffff ;  /* 0xffffffff00047882 */ /* 0x000fc60000000000 */
[----:B------:R-:W-:Y:S05]  /*26290*/  BRA.DIV UR4, `(.L_x_3014) ;  /* 0x0000004e04b87947 */ /* 0x000fea000b800000 */
[----:B-1----:R-:W1:Y:S02]  /*262a0*/  S2R R0, SR_TID.X ;  /* 0x0000000000007919 */ /* 0x002e640000002100 */
[----:B-1----:R-:W-:-:S04]  /*262b0*/  SHF.R.U32.HI R0, RZ, 0x5, R0 ;  /* 0x00000005ff007819 */ /* 0x002fc80000011600 */
[----:B------:R-:W-:-:S05]  /*262c0*/  LOP3.LUT R0, R0, 0x3, RZ, 0xc0, !PT ;  /* 0x0000000300007812 */ /* 0x000fca00078ec0ff */
[----:B------:R1:W3:Y:S02]  /*262d0*/  SHFL.IDX PT, R14, R0, RZ, 0x1f ;  /* 0x00001fff000e7589 */ /* 0x0002e400000e0000 */
.L_x_3196:
[----:B---3--:R-:W-:-:S13]  /*262e0*/  ISETP.NE.AND P0, PT, R14, RZ, PT ;  /* 0x000000ff0e00720c */ /* 0x008fda0003f05270 */
[----:B------:R-:W-:Y:S05]  /*262f0*/  @P0 BRA `(.L_x_2653) ;  /* 0x0000000000900947 */ /* 0x000fea0003800000 */
[----:B------:R-:W-:-:S03]  /*26300*/  UMOV UR4, 0xffffffff ;  /* 0xffffffff00047882 */ /* 0x000fc60000000000 */
[----:B------:R-:W-:Y:S05]  /*26310*/  BRA.DIV UR4, `(.L_x_3015) ;  /* 0x0000004e04cc7947 */ /* 0x000fea000b800000 */
[----:B------:R-:W-:-:S13]  /*26320*/  ELECT P6, URZ, PT ;  /* 0x00000000003f782f */ /* 0x000fda00038c0000 */
.L_x_3199:
[----:B------:R-:W-:Y:S05]  /*26330*/  @!P6 BRA `(.L_x_2653) ;  /* 0x000000000080e947 */ /* 0x000fea0003800000 */
[----:B-1----:R-:W3:Y:S02]  /*26340*/  LDL R0, [R1+0x60] ;  /* 0x0000600001007983 */ /* 0x002ee40000100800 */
[----:B---3--:R-:W-:-:S13]  /*26350*/  R2UR UR4, R0 ;  /* 0x00000000000472ca */ /* 0x008fda00000e0000 */
[----:B------:R-:W-:-:S06]  /*26360*/  ULOP3.LUT UR4, UR4, 0x2, URZ, 0xfc, !UPT ;  /* 0x0000000204047892 */ /* 0x000fcc000f8efc3f */
[----:B------:R-:W-:-:S05]  /*26370*/  IMAD.U32 R0, RZ, RZ, UR4 ;  /* 0x00000004ff007e24 */ /* 0x000fca000f8e00ff */
[----:B------:R-:W-:-:S13]  /*26380*/  ISETP.NE.AND P0, PT, R0, 0x3, PT ;  /* 0x000000030000780c */ /* 0x000fda0003f05270 */
[----:B------:R-:W-:Y:S05]  /*26390*/  @!P0 BRA `(.L_x_3016) ;  /* 0x0000000000048947 */ /* 0x000fea0003800000 */
[----:B------:R-:W-:Y:S01]  /*263a0*/  BPT.TRAP 0x1 ;  /* 0x000000040000795c */ /* 0x000fe20000300000 */
.L_x_3016:
[C---:B------:R-:W-:Y:S01]  /*263b0*/  IMAD R3, R28.reuse, 0x8, R5 ;  /* 0x000000081c037824 */ /* 0x040fe200078e0205 */
[----:B------:R-:W-:Y:S01]  /*263c0*/  SHF.L.U32 R2, R29, 0x1f, RZ ;  /* 0x0000001f1d027819 */ /* 0x000fe200000006ff */
[----:B------:R-:W-:-:S03]  /*263d0*/  VIADD R28, R28, 0x1 ;  /* 0x000000011c1c7836 */ /* 0x000fc60000000000 */
[----:B------:R-:W1:Y:S02]  /*263e0*/  SYNCS.PHASECHK.TRANS64.TRYWAIT P1, [R3+URZ+0x2a840], R2 ;  /* 0x02a84002030075a7 */ /* 0x000e64000802017f */
[----:B------:R-:W-:-:S04]  /*263f0*/  ISETP.NE.AND P2, PT, R28, 0x2, PT ;  /* 0x000000021c00780c */ /* 0x000fc80003f45270 */
[----:B------:R-:W-:Y:S01]  /*26400*/  SEL R0, RZ, 0x1, P2 ;  /* 0x00000001ff007807 */ /* 0x000fe20001000000 */
[----:B-1----:R-:W-:Y:S08]  /*26410*/  @!P1 BRA `(.L_x_3017) ;  /* 0x0000004c00ac9947 */ /* 0x002ff00003800000 */
.L_x_3200:
[----:B------:R-:W-:Y:S02]  /*26420*/  SEL R28, R28, RZ, P2 ;  /* 0x000000ff1c1c7207 */ /* 0x000fe40001000000 */
[----:B------:R-:W-:Y:S01]  /*26430*/  LOP3.LUT R0, R29, R0, RZ, 0x3c, !PT ;  /* 0x000000001d007212 */ /* 0x000fe200078e3cff */
[----:B------:R-:W-:Y:S06]  /*26440*/  @!P0 BRA `(.L_x_3018) ;  /* 0x0000000000048947 */ /* 0x000fec0003800000 */
[----:B------:R-:W-:Y:S01]  /*26450*/  BPT.TRAP 0x1 ;  /* 0x000000040000795c */ /* 0x000fe20000300000 */
.L_x_3018:
[----:B------:R-:W-:Y:S01]  /*26460*/  IMAD R5, R28, 0x8, R5 ;  /* 0x000000081c057824 */ /* 0x000fe200078e0205 */
[----:B------:R-:W-:-:S04]  /*26470*/  SHF.L.U32 R0, R0, 0x1f, RZ ;  /* 0x0000001f00007819 */ /* 0x000fc800000006ff */
[----:B------:R-:W3:Y:S02]  /*26480*/  SYNCS.PHASECHK.TRANS64.TRYWAIT P1, [R5+URZ+0x2a840], R0 ;  /* 0x02a84000050075a7 */ /* 0x000ee4000802017f */
[----:B---3--:R-:W-:Y:S05]  /*26490*/  @!P1 BRA `(.L_x_3019) ;  /* 0x0000004c00a09947 */ /* 0x008fea0003800000 */
.L_x_3201:
[----:B------:R-:W-:Y:S05]  /*264a0*/  @!P0 BRA `(.L_x_3020) ;  /* 0x0000000000048947 */ /* 0x000fea0003800000 */
[----:B------:R-:W-:Y:S01]  /*264b0*/  BPT.TRAP 0x1 ;  /* 0x000000040000795c */ /* 0x000fe20000300000 */
.L_x_3020:
[----:B------:R-:W4:Y:S02]  /*264c0*/  SYNCS.PHASECHK.TRANS64.TRYWAIT P1, [R3+URZ+0x2a860], R2 ;  /* 0x02a86002030075a7 */ /* 0x000f24000802017f */
[----:B----4-:R-:W-:Y:S05]  /*264d0*/  @!P1 BRA `(.L_x_3021) ;  /* 0x0000004c00a49947 */ /* 0x010fea0003800000 */
.L_x_3202:
[----:B------:R-:W-:Y:S05]  /*264e0*/  @!P0 BRA `(.L_x_3022) ;  /* 0x0000000000048947 */ /* 0x000fea0003800000 */
[----:B------:R-:W-:Y:S01]  /*264f0*/  BPT.TRAP 0x1 ;  /* 0x000000040000795c */ /* 0x000fe20000300000 */
.L_x_3022:
[----:B------:R0:W0:Y:S02]  /*26500*/  SYNCS.PHASECHK.TRANS64.TRYWAIT P0, [R5+URZ+0x2a860], R0 ;  /* 0x02a86000050075a7 */ /* 0x000024000800017f */
[----:B0-----:R-:W-:Y:S05]  /*26510*/  @!P0 NANOSLEEP.SYNCS 0x989680 ;  /* 0x009896800000895d */ /* 0x001fea0003900000 */
[----:B------:R-:W0:Y:S02]  /*26520*/  @!P0 SYNCS.PHASECHK.TRANS64 P0, [R5+URZ+0x2a860], R0 ;  /* 0x02a86000050085a7 */ /* 0x000e24000800007f */
[----:B0-----:R-:W-:Y:S05]  /*26530*/  @!P0 BRA `(.L_x_3022) ;  /* 0xfffffffc00f08947 */ /* 0x001fea000383ffff */
.L_x_2653:
[----:B------:R-:W-:Y:S05]  /*26540*/  BSYNC B9 ;  /* 0x0000000000097941 */ /* 0x000fea0003800000 */
.L_x_2650:
[----:B------:R-:W-:Y:S05]  /*26550*/  EXIT ;  /* 0x000000000000794d */ /* 0x000fea0003800000 */
.L_x_2673:
[----:B0-----:R0:W1:Y:S02]  /*26560*/  SYNCS.PHASECHK.TRANS64.TRYWAIT P6, [R84+URZ+0x2a890], R85 ;  /* 0x02a89055540075a7 */ /* 0x00106400080c017f */
[----:B-1----:R-:W-:Y:S05]  /*26570*/  @!P6 NANOSLEEP.SYNCS 0x989680 ;  /* 0x009896800000e95d */ /* 0x002fea0003900000 */
[----:B------:R-:W1:Y:S02]  /*26580*/  @!P6 SYNCS.PHASECHK.TRANS64 P6, [R84+URZ+0x2a890], R85 ;  /* 0x02a890555400e5a7 */ /* 0x000e6400080c007f */
[----:B-1----:R-:W-:Y:S05]  /*26590*/  @!P6 BRA `(.L_x_2673) ;  /* 0xfffffffc00f0e947 */ /* 0x002fea000383ffff */
[----:B------:R-:W-:Y:S05]  /*265a0*/  BRA `(.L_x_3023) ;  /* 0xfffffdd400a47947 */ /* 0x000fea000383ffff */
.L_x_2674:
        /* <DEDUP_REMOVED lines=8> */
.L_x_3025:
[----:B------:R-:W-:Y:S05]  /*26630*/  BSYNC B1 ;  /* 0x0000000000017941 */ /* 0x000fea0003800000 */
.L_x_3024:
        /* <DEDUP_REMOVED lines=8> */
.L_x_3026:
[----:B------:R-:W-:Y:S01]  /*266c0*/  IMAD.MOV.U32 R11, RZ, RZ, R14 ;  /* 0x000000ffff0b7224 */ /* 0x000fe200078e000e */
[----:B------:R-:W-:Y:S06]  /*266d0*/  BRA `(.L_x_3027) ;  /* 0xfffffdd4006c7947 */ /* 0x000fec000383ffff */
.L_x_2699:
        /* <DEDUP_REMOVED lines=8> */
.L_x_3029:
[----:B------:R-:W-:Y:S05]  /*26760*/  BSYNC B1 ;  /* 0x0000000000017941 */ /* 0x000fea0003800000 */
.L_x_3028:
        /* <DEDUP_REMOVED lines=8> */
.L_x_3030:
[----:B------:R-:W-:Y:S01]  /*267f0*/  IMAD.MOV.U32 R119, RZ, RZ, R14 ;  /* 0x000000ffff777224 */ /* 0x000fe200078e000e */
[----:B------:R-:W-:Y:S06]  /*26800*/  BRA `(.L_x_3031) ;  /* 0xfffffde800cc7947 */ /* 0x000fec000383ffff */
.L_x_2729:
[----:B0-----:R0:W1:Y:S02]  /*26810*/  SYNCS.PHASECHK.TRANS64.TRYWAIT P6, [R84+URZ+0x2a890], R85 ;  /* 0x02a89055540075a7 */ /* 0x00106400080c017f */
[----:B-1----:R-:W-:Y:S05]  /*26820*/  @!P6 NANOSLEEP.SYNCS 0x989680 ;  /* 0x009896800000e95d */ /* 0x002fea0003900000 */
[----:B------:R-:W1:Y:S02]  /*26830*/  @!P6 SYNCS.PHASECHK.TRANS64 P6, [R84+URZ+0x2a890], R85 ;  /* 0x02a890555400e5a7 */ /* 0x000e6400080c007f */
[----:B-1----:R-:W-:Y:S05]  /*26840*/  @!P6 BRA `(.L_x_2729) ;  /* 0xfffffffc00f0e947 */ /* 0x002fea000383ffff */
[----:B------:R-:W-:Y:S05]  /*26850*/  BRA `(.L_x_3032) ;  /* 0xfffffe0c00107947 */ /* 0x000fea000383ffff */
.L_x_2730:
        /* <DEDUP_REMOVED lines=8> */
.L_x_3034:
[----:B------:R-:W-:Y:S05]  /*268e0*/  BSYNC B1 ;  /* 0x0000000000017941 */ /* 0x000fea0003800000 */
.L_x_3033:
[----:B------:R-:W-:Y:S01]  /*268f0*/  IMAD.MOV.U32 R13, RZ, RZ, R119 ;  /* 0x000000ffff0d7224 */ /* 0x000fe200078e0077 */
[----:B------:R-:W-:Y:S01]  /*26900*/  MOV R117, R14 ;  /* 0x0000000e00757202 */ /* 0x000fe20000000f00 */
[----:B------:R-:W-:Y:S02]  /*26910*/  IMAD.MOV.U32 R12, RZ, RZ, RZ ;  /* 0x000000ffff0c7224 */ /* 0x000fe400078e00ff */
[----:B------:R-:W-:Y:S02]  /*26920*/  IMAD.MOV.U32 R11, RZ, RZ, 0x1c1f ;  /* 0x00001c1fff0b7424 */ /* 0x000fe400078e00ff */
[----:B------:R-:W-:-:S07]  /*26930*/  IMAD.MOV.U32 R15, RZ, RZ, -0x1 ;  /* 0xffffffffff0f7424 */ /* 0x000fce00078e00ff */
[----:B------:R-:W-:Y:S05]  /*26940*/  WARPSYNC.COLLECTIVE R15, `(.L_x_3035) ;  /* 0x000000000f087348 */ /* 0x000fea0003c00000 */
[----:B------:R0:W1:Y:S02]  /*26950*/  SHFL.IDX P6, R14, R13, R12, R11 ;  /* 0x0000000c0d0e7389 */ /* 0x00006400000c000b */
[----:B01----:R-:W-:Y:S01]  /*26960*/  ENDCOLLECTIVE ;  /* 0x000000000000791b */ /* 0x003fe20003800000 */
.L_x_3035:
[----:B------:R-:W-:Y:S01]  /*26970*/  IMAD.MOV.U32 R11, RZ, RZ, R14 ;  /* 0x000000ffff0b7224 */ /* 0x000fe200078e000e */
[----:B------:R-:W-:Y:S06]  /*26980*/  BRA `(.L_x_3036) ;  /* 0xfffffe0800e07947 */ /* 0x000fec000383ffff */
.L_x_2743:
        /* <DEDUP_REMOVED lines=8> */
.L_x_3038:
[----:B------:R-:W-:Y:S05]  /*26a10*/  BSYNC B1 ;  /* 0x0000000000017941 */ /* 0x000fea0003800000 */
.L_x_3037:
        /* <DEDUP_REMOVED lines=8> */
.L_x_3039:
[----:B------:R-:W-:Y:S01]  /*26aa0*/  IMAD.MOV.U32 R119, RZ, RZ, R14 ;  /* 0x000000ffff777224 */ /* 0x000fe200078e000e */
[----:B------:R-:W-:Y:S06]  /*26ab0*/  BRA `(.L_x_3040) ;  /* 0xfffffe2000a47947 */ /* 0x000fec000383ffff */
.L_x_2756:
[----:B0-----:R0:W1:Y:S02]  /*26ac0*/  SYNCS.PHASECHK.TRANS64.TRYWAIT P4, [R84+URZ+0x2a890], R85 ;  /* 0x02a89055540075a7 */ /* 0x001064000808017f */
[----:B-1----:R-:W-:Y:S05]  /*26ad0*/  @!P4 NANOSLEEP.SYNCS 0x989680 ;  /* 0x009896800000c95d */ /* 0x002fea0003900000 */
[----:B------:R-:W1:Y:S02]  /*26ae0*/  @!P4 SYNCS.PHASECHK.TRANS64 P4, [R84+URZ+0x2a890], R85 ;  /* 0x02a890555400c5a7 */ /* 0x000e64000808007f */
[----:B-1----:R-:W-:Y:S05]  /*26af0*/  @!P4 BRA `(.L_x_2756) ;  /* 0xfffffffc00f0c947 */ /* 0x002fea000383ffff */
[----:B------:R-:W-:Y:S05]  /*26b00*/  BRA `(.L_x_3041) ;  /* 0xfffffe3800a87947 */ /* 0x000fea000383ffff */
.L_x_2757:
        /* <DEDUP_REMOVED lines=8> */
.L_x_3043:
[----:B------:R-:W-:Y:S05]  /*26b90*/  BSYNC B1 ;  /* 0x0000000000017941 */ /* 0x000fea0003800000 */
.L_x_3042:
        /* <DEDUP_REMOVED lines=8> */
.L_x_3044:
[----:B------:R-:W-:Y:S01]  /*26c20*/  IMAD.MOV.U32 R37, RZ, RZ, R14 ;  /* 0x000000ffff257224 */ /* 0x000fe200078e000e */
[----:B------:R-:W-:Y:S06]  /*26c30*/  BRA `(.L_x_3045) ;  /* 0xfffffe3800c47947 */ /* 0x000fec000383ffff */
.L_x_2760:
        /* <DEDUP_REMOVED lines=8> */
.L_x_3047:
[----:B------:R-:W-:Y:S05]  /*26cc0*/  BSYNC B1 ;  /* 0x0000000000017941 */ /* 0x000fea0003800000 */
.L_x_3046:
        /* <DEDUP_REMOVED lines=8> */
.L_x_3048:
[----:B------:R-:W-:Y:S01]  /*26d50*/  IMAD.MOV.U32 R32, RZ, RZ, R14 ;  /* 0x000000ffff207224 */ /* 0x000fe200078e000e */
[----:B------:R-:W-:Y:S06]  /*26d60*/  BRA `(.L_x_3049) ;  /* 0xfffffe3c00207947 */ /* 0x000fec000383ffff */
.L_x_2764:
[----:B---3--:R3:W0:Y:S02]  /*26d70*/  SYNCS.PHASECHK.TRANS64.TRYWAIT P0, [R84+URZ+0x2a8b0], R85 ;  /* 0x02a8b055540075a7 */ /* 0x008624000800017f */
[----:B0-----:R-:W-:Y:S05]  /*26d80*/  @!P0 NANOSLEEP.SYNCS 0x989680 ;  /* 0x009896800000895d */ /* 0x001fea0003900000 */
[----:B------:R-:W0:Y:S02]  /*26d90*/  @!P0 SYNCS.PHASECHK.TRANS64 P0, [R84+URZ+0x2a8b0], R85 ;  /* 0x02a8b055540085a7 */ /* 0x000e24000800007f */
[----:B0-----:R-:W-:Y:S05]  /*26da0*/  @!P0 BRA `(.L_x_2764) ;  /* 0xfffffffc00f08947 */ /* 0x001fea000383ffff */
[----:B------:R-:W-:Y:S05]  /*26db0*/  BRA `(.L_x_3050) ;  /* 0xfffffe3c00f87947 */ /* 0x000fea000383ffff */
.L_x_2784:
        /* <DEDUP_REMOVED lines=8> */
.L_x_3052:
[----:B------:R-:W-:Y:S05]  /*26e40*/  BSYNC B1 ;  /* 0x0000000000017941 */ /* 0x000fea0003800000 */
.L_x_3051:
        /* <DEDUP_REMOVED lines=8> */
.L_x_3053:
[----:B------:R-:W-:Y:S01]  /*26ed0*/  MOV R13, R63 ;  /* 0x0000003f000d7202 */ /* 0x000fe20000000f00 */
[----:B------:R-:W-:-:S07]  /*26ee0*/  IMAD.MOV.U32 R8, RZ, RZ, R14 ;  /* 0x000000ffff087224 */ /* 0x000fce00078e000e */
[----:B------:R-:W-:Y:S05]  /*26ef0*/  WARPSYNC.COLLECTIVE R15, `(.L_x_3054) ;  /* 0x000000000f087348 */ /* 0x000fea0003c00000 */
[----:B------:R0:W1:Y:S02]  /*26f00*/  SHFL.IDX P6, R14, R13, R12, R11 ;  /* 0x0000000c0d0e7389 */ /* 0x00006400000c000b */
[----:B01----:R-:W-:Y:S01]  /*26f10*/  ENDCOLLECTIVE ;  /* 0x000000000000791b */ /* 0x003fe20003800000 */
.L_x_3054:
[----:B------:R-:W-:Y:S02]  /*26f20*/  IMAD.MOV.U32 R13, RZ, RZ, R3 ;  /* 0x000000ffff0d7224 */ /* 0x000fe400078e0003 */
[----:B------:R-:W-:-:S07]  /*26f30*/  IMAD.MOV.U32 R30, RZ, RZ, R14 ;  /* 0x000000ffff1e7224 */ /* 0x000fce00078e000e */
[----:B------:R-:W-:Y:S05]  /*26f40*/  WARPSYNC.COLLECTIVE R15, `(.L_x_3055) ;  /* 0x000000000f087348 */ /* 0x000fea0003c00000 */
[----:B------:R0:W1:Y:S02]  /*26f50*/  SHFL.IDX P6, R14, R13, R12, R11 ;  /* 0x0000000c0d0e7389 */ /* 0x00006400000c000b */
[----:B01----:R-:W-:Y:S01]  /*26f60*/  ENDCOLLECTIVE ;  /* 0x000000000000791b */ /* 0x003fe20003800000 */
.L_x_3055:
[----:B------:R-:W-:Y:S01]  /*26f70*/  IMAD.MOV.U32 R31, RZ, RZ, R14 ;  /* 0x000000ffff1f7224 */ /* 0x000fe200078e000e */
[----:B------:R-:W-:Y:S06]  /*26f80*/  BRA `(.L_x_3056) ;  /* 0xfffffe5000447947 */ /* 0x000fec000383ffff */
.L_x_2787:
[----:B------:R-:W-:Y:S01]  /*26f90*/  BSSY B1, `(.L_x_3057) ;  /* 0x0000008000017945 */ /* 0x000fe20003800000 */
[----:B------:R-:W-:Y:S02]  /*26fa0*/  IMAD.MOV.U32 R13, RZ, RZ, R0 ;  /* 0x000000ffff0d7224 */ /* 0x000fe400078e0000 */
[----:B------:R-:W-:Y:S02]  /*26fb0*/  IMAD.MOV.U32 R12, RZ, RZ, 0x1 ;  /* 0x00000001ff0c7424 */ /* 0x000fe400078e00ff */
[----:B------:R-:W-:Y:S02]  /*26fc0*/  IMAD.MOV.U32 R11, RZ, RZ, 0x1c1f ;  /* 0x00001c1fff0b7424 */ /* 0x000fe400078e00ff */
[----:B------:R-:W-:-:S07]  /*26fd0*/  IMAD.MOV.U32 R15, RZ, RZ, -0x1 ;  /* 0xffffffffff0f7424 */ /* 0x000fce00078e00ff */
[----:B-1234-:R-:W-:Y:S05]  /*26fe0*/  WARPSYNC.COLLECTIVE R15, `(.L_x_3058) ;  /* 0x000000000f087348 */ /* 0x01efea0003c00000 */
[----:B------:R0:W0:Y:S02]  /*26ff0*/  SHFL.IDX P6, R14, R13, R12, R11 ;  /* 0x0000000c0d0e7389 */ /* 0x00002400000c000b */
[----:B01234-:R-:W-:Y:S01]  /*27000*/  ENDCOLLECTIVE ;  /* 0x000000000000791b */ /* 0x01ffe20003800000 */
.L_x_3058:
[----:B------:R-:W-:Y:S05]  /*27010*/  BSYNC B1 ;  /* 0x0000000000017941 */ /* 0x000fea0003800000 */
.L_x_3057:
        /* <DEDUP_REMOVED lines=8> */
.L_x_3059:
[----:B------:R-:W-:Y:S02]  /*270a0*/  IMAD.MOV.U32 R13, RZ, RZ, R63 ;  /* 0x000000ffff0d7224 */ /* 0x000fe400078e003f */
[----:B------:R-:W-:-:S07]  /*270b0*/  IMAD.MOV.U32 R65, RZ, RZ, R14 ;  /* 0x000000ffff417224 */ /* 0x000fce00078e000e */
[----:B------:R-:W-:Y:S05]  /*270c0*/  WARPSYNC.COLLECTIVE R15, `(.L_x_3060) ;  /* 0x000000000f087348 */ /* 0x000fea0003c00000 */
[----:B------:R0:W1:Y:S02]  /*270d0*/  SHFL.IDX P6, R14, R13, R12, R11 ;  /* 0x0000000c0d0e7389 */ /* 0x00006400000c000b */
[----:B01----:R-:W-:Y:S01]  /*270e0*/  ENDCOLLECTIVE ;  /* 0x000000000000791b */ /* 0x003fe20003800000 */
.L_x_3060:
[----:B------:R-:W-:Y:S02]  /*270f0*/  IMAD.MOV.U32 R13, RZ, RZ, R3 ;  /* 0x000000ffff0d7224 */ /* 0x000fe400078e0003 */
[----:B------:R-:W-:-:S07]  /*27100*/  IMAD.MOV.U32 R63, RZ, RZ, R14 ;  /* 0x000000ffff3f7224 */ /* 0x000fce00078e000e */
[----:B------:R-:W-:Y:S05]  /*27110*/  WARPSYNC.COLLECTIVE R15, `(.L_x_3061) ;  /* 0x000000000f087348 */ /* 0x000fea0003c00000 */
[----:B------:R0:W1:Y:S02]  /*27120*/  SHFL.IDX P6, R14, R13, R12, R11 ;  /* 0x0000000c0d0e7389 */ /* 0x00006400000c000b */
[----:B01----:R-:W-:Y:S01]  /*27130*/  ENDCOLLECTIVE ;  /* 0x000000000000791b */ /* 0x003fe20003800000 */
.L_x_3061:
[----:B------:R-:W-:Y:S01]  /*27140*/  IMAD.MOV.U32 R62, RZ, RZ, R14 ;  /* 0x000000ffff3e7224 */ /* 0x000fe200078e000e */
[----:B------:R-:W-:Y:S06]  /*27150*/  BRA `(.L_x_3062) ;  /* 0xfffffe5400fc7947 */ /* 0x000fec000383ffff */
.L_x_2791:
[----:B0-----:R0:W1:Y:S02]  /*27160*/  SYNCS.PHASECHK.TRANS64.TRYWAIT P0, [R2+URZ+0x2a800], R5 ;  /* 0x02a80005020075a7 */ /* 0x001064000800017f */
[----:B-1----:R-:W-:Y:S05]  /*27170*/  @!P0 NANOSLEEP.SYNCS 0x989680 ;  /* 0x009896800000895d */ /* 0x002fea0003900000 */
[----:B------:R-:W1:Y:S02]  /*27180*/  @!P0 SYNCS.PHASECHK.TRANS64 P0, [R2+URZ+0x2a800], R5 ;  /* 0x02a80005020085a7 */ /* 0x000e64000800007f */
[----:B-1----:R-:W-:Y:S05]  /*27190*/  @!P0 BRA `(.L_x_2791) ;  /* 0xfffffffc00f08947 */ /* 0x002fea000383ffff */
[----:B------:R-:W-:Y:S05]  /*271a0*/  BRA `(.L_x_3063) ;  /* 0xfffffe60002c7947 */ /* 0x000fea000383ffff */
.L_x_2815:
        /* <DEDUP_REMOVED lines=8> */
.L_x_3065:
[----:B------:R-:W-:Y:S05]  /*27230*/  BSYNC B1 ;  /* 0x0000000000017941 */ /* 0x000fea0003800000 */
.L_x_3064:
        /* <DEDUP_REMOVED lines=8> */
.L_x_3066:
[----:B------:R-:W-:Y:S02]  /*272c0*/  IMAD.MOV.U32 R13, RZ, RZ, R61 ;  /* 0x000000ffff0d7224 */ /* 0x000fe400078e003d */
[----:B------:R-:W-:-:S07]  /*272d0*/  IMAD.MOV.U32 R4, RZ, RZ, R14 ;  /* 0x000000ffff047224 */ /* 0x000fce00078e000e */
[----:B------:R-:W-:Y:S05]  /*272e0*/  WARPSYNC.COLLECTIVE R15, `(.L_x_3067) ;  /* 0x000000000f087348 */ /* 0x000fea0003c00000 */
[----:B------:R0:W1:Y:S02]  /*272f0*/  SHFL.IDX P6, R14, R13, R12, R11 ;  /* 0x0000000c0d0e7389 */ /* 0x00006400000c000b */
[----:B01----:R-:W-:Y:S01]  /*27300*/  ENDCOLLECTIVE ;  /* 0x000000000000791b */ /* 0x003fe20003800000 */
.L_x_3067:
[----:B------:R-:W-:Y:S02]  /*27310*/  IMAD.MOV.U32 R13, RZ, RZ, R0 ;  /* 0x000000ffff0d7224 */ /* 0x000fe400078e0000 */
[----:B------:R-:W-:-:S07]  /*27320*/  IMAD.MOV.U32 R7, RZ, RZ, R14 ;  /* 0x000000ffff077224 */ /* 0x000fce00078e000e */
[----:B------:R-:W-:Y:S05]  /*27330*/  WARPSYNC.COLLECTIVE R15, `(.L_x_3068) ;  /* 0x000000000f087348 */ /* 0x000fea0003c00000 */
[----:B------:R0:W1:Y:S02]  /*27340*/  SHFL.IDX P6, R14, R13, R12, R11 ;  /* 0x0000000c0d0e7389 */ /* 0x00006400000c000b */
[----:B01----:R-:W-:Y:S01]  /*27350*/  ENDCOLLECTIVE ;  /* 0x000000000000791b */ /* 0x003fe20003800000 */
.L_x_3068:
[----:B------:R-:W-:Y:S01]  /*27360*/  IMAD.MOV.U32 R8, RZ, RZ, R14 ;  /* 0x000000ffff087224 */ /* 0x000fe200078e000e */
[----:B------:R-:W-:Y:S06]  /*27370*/  BRA `(.L_x_3069) ;  /* 0xfffffe8400c07947 */ /* 0x000fec000383ffff */
.L_x_2818:
[----:B------:R-:W-:Y:S01]  /*27380*/  BSSY B1, `(.L_x_3070) ;  /* 0x0000008000017945 */ /* 0x000fe20003800000 */
[----:B------:R-:W-:Y:S02]  /*27390*/  IMAD.MOV.U32 R13, RZ, RZ, R21 ;  /* 0x000000ffff0d7224 */ /* 0x000fe400078e0015 */
[----:B------:R-:W-:Y:S02]  /*273a0*/  IMAD.MOV.U32 R12, RZ, RZ, 0x1 ;  /* 0x00000001ff0c7424 */ /* 0x000fe400078e00ff */
[----:B------:R-:W-:Y:S02]  /*273b0*/  IMAD.MOV.U32 R11, RZ, RZ, 0x1c1f ;  /* 0x00001c1fff0b7424 */ /* 0x000fe400078e00ff */
[----:B------:R-:W-:-:S07]  /*273c0*/  IMAD.MOV.U32 R15, RZ, RZ, -0x1 ;  /* 0xffffffffff0f7424 */ /* 0x000fce00078e00ff */
[----:B0-----:R-:W-:Y:S05]  /*273d0*/  WARPSYNC.COLLECTIVE R15, `(.L_x_3071) ;  /* 0x000000000f087348 */ /* 0x001fea0003c00000 */
[----:B------:R1:W2:Y:S02]  /*273e0*/  SHFL.IDX P6, R14, R13, R12, R11 ;  /* 0x0000000c0d0e7389 */ /* 0x0002a400000c000b */
[----:B012---:R-:W-:Y:S01]  /*273f0*/  ENDCOLLECTIVE ;  /* 0x000000000000791b */ /* 0x007fe20003800000 */
.L_x_3071:
[----:B------:R-:W-:Y:S05]  /*27400*/  BSYNC B1 ;  /* 0x0000000000017941 */ /* 0x000fea0003800000 */
.L_x_3070:
        /* <DEDUP_REMOVED lines=8> */
.L_x_3072:
[----:B------:R-:W-:Y:S02]  /*27490*/  IMAD.MOV.U32 R13, RZ, RZ, R61 ;  /* 0x000000ffff0d7224 */ /* 0x000fe400078e003d */
[----:B------:R-:W-:-:S07]  /*274a0*/  IMAD.MOV.U32 R20, RZ, RZ, R14 ;  /* 0x000000ffff147224 */ /* 0x000fce00078e000e */
[----:B------:R-:W-:Y:S05]  /*274b0*/  WARPSYNC.COLLECTIVE R15, `(.L_x_3073) ;  /* 0x000000000f087348 */ /* 0x000fea0003c00000 */
[----:B------:R0:W1:Y:S02]  /*274c0*/  SHFL.IDX P6, R14, R13, R12, R11 ;  /* 0x0000000c0d0e7389 */ /* 0x00006400000c000b */
[----:B01----:R-:W-:Y:S01]  /*274d0*/  ENDCOLLECTIVE ;  /* 0x000000000000791b */ /* 0x003fe20003800000 */
.L_x_3073:
[----:B------:R-:W-:Y:S02]  /*274e0*/  IMAD.MOV.U32 R13, RZ, RZ, R0 ;  /* 0x000000ffff0d7224 */ /* 0x000fe400078e0000 */
[----:B------:R-:W-:-:S07]  /*274f0*/  IMAD.MOV.U32 R61, RZ, RZ, R14 ;  /* 0x000000ffff3d7224 */ /* 0x000fce00078e000e */
[----:B------:R-:W-:Y:S05]  /*27500*/  WARPSYNC.COLLECTIVE R15, `(.L_x_3074) ;  /* 0x000000000f087348 */ /* 0x000fea0003c00000 */
[----:B------:R0:W1:Y:S02]  /*27510*/  SHFL.IDX P6, R14, R13, R12, R11 ;  /* 0x0000000c0d0e7389 */ /* 0x00006400000c000b */
[----:B01----:R-:W-:Y:S01]  /*27520*/  ENDCOLLECTIVE ;  /* 0x000000000000791b */ /* 0x003fe20003800000 */
.L_x_3074:
[----:B------:R-:W-:Y:S01]  /*27530*/  IMAD.MOV.U32 R0, RZ, RZ, R14 ;  /* 0x000000ffff007224 */ /* 0x000fe200078e000e */
[----:B------:R-:W-:Y:S06]  /*27540*/  BRA `(.L_x_3075) ;  /* 0xfffffe8c00007947 */ /* 0x000fec000383ffff */
.L_x_2822:
[----:B0-----:R0:W1:Y:S02]  /*27550*/  SYNCS.PHASECHK.TRANS64.TRYWAIT P0, [R2+URZ+0x2a800], R61 ;  /* 0x02a8003d020075a7 */ /* 0x001064000800017f */
[----:B-1----:R-:W-:Y:S05]  /*27560*/  @!P0 NANOSLEEP.SYNCS 0x989680 ;  /* 0x009896800000895d */ /* 0x002fea0003900000 */
[----:B------:R-:W1:Y:S02]  /*27570*/  @!P0 SYNCS.PHASECHK.TRANS64 P0, [R2+URZ+0x2a800], R61 ;  /* 0x02a8003d020085a7 */ /* 0x000e64000800007f */
[----:B-1----:R-:W-:Y:S05]  /*27580*/  @!P0 BRA `(.L_x_2822) ;  /* 0xfffffffc00f08947 */ /* 0x002fea000383ffff */
[----:B------:R-:W-:Y:S05]  /*27590*/  BRA `(.L_x_3076) ;  /* 0xfffffe9000987947 */ /* 0x000fea000383ffff */
.L_x_2836:
[----:B-1----:R1:W2:Y:S02]  /*275a0*/  SYNCS.PHASECHK.TRANS64.TRYWAIT P1, [R0+URZ+0x2a830], R3 ;  /* 0x02a83003000075a7 */ /* 0x0022a4000802017f */
[----:B--2---:R-:W-:Y:S05]  /*275b0*/  @!P1 NANOSLEEP.SYNCS 0x989680 ;  /* 0x009896800000995d */ /* 0x004fea0003900000 */
[----:B------:R-:W2:Y:S02]  /*275c0*/  @!P1 SYNCS.PHASECHK.TRANS64 P1, [R0+URZ+0x2a830], R3 ;  /* 0x02a83003000095a7 */ /* 0x000ea4000802007f */
[----:B--2---:R-:W-:Y:S05]  /*275d0*/  @!P1 BRA `(.L_x_2836) ;  /* 0xfffffffc00f09947 */ /* 0x004fea000383ffff */
[----:B------:R-:W-:Y:S05]  /*275e0*/  BRA `(.L_x_2835) ;  /* 0xfffffebc00147947 */ /* 0x000fea000383ffff */
.L_x_2844:
[----:B-1----:R1:W2:Y:S02]  /*275f0*/  SYNCS.PHASECHK.TRANS64.TRYWAIT P2, [R14+URZ+0x2a830], R9 ;  /* 0x02a830090e0075a7 */ /* 0x0022a4000804017f */
[----:B--2---:R-:W-:Y:S05]  /*27600*/  @!P2 NANOSLEEP.SYNCS 0x989680 ;  /* 0x009896800000a95d */ /* 0x004fea0003900000 */
[----:B------:R-:W2:Y:S02]  /*27610*/  @!P2 SYNCS.PHASECHK.TRANS64 P2, [R14+URZ+0x2a830], R9 ;  /* 0x02a830090e00a5a7 */ /* 0x000ea4000804007f */
[----:B--2---:R-:W-:Y:S05]  /*27620*/  @!P2 BRA `(.L_x_2844) ;  /* 0xfffffffc00f0a947 */ /* 0x004fea000383ffff */
[----:B------:R-:W-:Y:S05]  /*27630*/  BRA `(.L_x_2843) ;  /* 0xfffffee4004c7947 */ /* 0x000fea000383ffff */
.L_x_2849:
[----:B-1----:R1:W2:Y:S02]  /*27640*/  SYNCS.PHASECHK.TRANS64.TRYWAIT P2, [R20+URZ+0x2a850], R5 ;  /* 0x02a85005140075a7 */ /* 0x0022a4000804017f */
[----:B--2---:R-:W-:Y:S05]  /*27650*/  @!P2 NANOSLEEP.SYNCS 0x989680 ;  /* 0x009896800000a95d */ /* 0x004fea0003900000 */
[----:B------:R-:W2:Y:S02]  /*27660*/  @!P2 SYNCS.PHASECHK.TRANS64 P2, [R20+URZ+0x2a850], R5 ;  /* 0x02a850051400a5a7 */ /* 0x000ea4000804007f */
[----:B--2---:R-:W-:Y:S05]  /*27670*/  @!P2 BRA `(.L_x_2849) ;  /* 0xfffffffc00f0a947 */ /* 0x004fea000383ffff */
[----:B------:R-:W-:Y:S05]  /*27680*/  BRA `(.L_x_2848) ;  /* 0xfffffef000687947 */ /* 0x000fea000383ffff */
.L_x_2859:
[----:B-1----:R1:W2:Y:S02]  /*27690*/  SYNCS.PHASECHK.TRANS64.TRYWAIT P1, [R8+URZ+0x2a830], R9 ;  /* 0x02a83009080075a7 */ /* 0x0022a4000802017f */
[----:B--2---:R-:W-:Y:S05]  /*276a0*/  @!P1 NANOSLEEP.SYNCS 0x989680 ;  /* 0x009896800000995d */ /* 0x004fea0003900000 */
[----:B------:R-:W2:Y:S02]  /*276b0*/  @!P1 SYNCS.PHASECHK.TRANS64 P1, [R8+URZ+0x2a830], R9 ;  /* 0x02a83009080095a7 */ /* 0x000ea4000802007f */
[----:B--2---:R-:W-:Y:S05]  /*276c0*/  @!P1 BRA `(.L_x_2859) ;  /* 0xfffffffc00f09947 */ /* 0x004fea000383ffff */
[----:B------:R-:W-:Y:S05]  /*276d0*/  BRA `(.L_x_2858) ;  /* 0xffffff1000b47947 */ /* 0x000fea000383ffff */
.L_x_2864:
[----:B-1----:R1:W2:Y:S02]  /*276e0*/  SYNCS.PHASECHK.TRANS64.TRYWAIT P1, [R14+URZ+0x2a850], R5 ;  /* 0x02a850050e0075a7 */ /* 0x0022a4000802017f */
[----:B--2---:R-:W-:Y:S05]  /*276f0*/  @!P1 NANOSLEEP.SYNCS 0x989680 ;  /* 0x009896800000995d */ /* 0x004fea0003900000 */
[----:B------:R-:W2:Y:S02]  /*27700*/  @!P1 SYNCS.PHASECHK.TRANS64 P1, [R14+URZ+0x2a850], R5 ;  /* 0x02a850050e0095a7 */ /* 0x000ea4000802007f */
[----:B--2---:R-:W-:Y:S05]  /*27710*/  @!P1 BRA `(.L_x_2864) ;  /* 0xfffffffc00f09947 */ /* 0x004fea000383ffff */
[----:B------:R-:W-:Y:S05]  /*27720*/  BRA `(.L_x_2863) ;  /* 0xffffff1c00d07947 */ /* 0x000fea000383ffff */
.L_x_2872:
[----:B-1----:R1:W2:Y:S02]  /*27730*/  SYNCS.PHASECHK.TRANS64.TRYWAIT P1, [R6+URZ+0x2a850], R5 ;  /* 0x02a85005060075a7 */ /* 0x0022a4000802017f */
[----:B--2---:R-:W-:Y:S05]  /*27740*/  @!P1 NANOSLEEP.SYNCS 0x989680 ;  /* 0x009896800000995d */ /* 0x004fea0003900000 */
[----:B------:R-:W2:Y:S02]  /*27750*/  @!P1 SYNCS.PHASECHK.TRANS64 P1, [R6+URZ+0x2a850], R5 ;  /* 0x02a85005060095a7 */ /* 0x000ea4000802007f */
[----:B--2---:R-:W-:Y:S05]  /*27760*/  @!P1 BRA `(.L_x_2872) ;  /* 0xfffffffc00f09947 */ /* 0x004fea000383ffff */
[----:B------:R-:W-:Y:S05]  /*27770*/  BRA `(.L_x_2871) ;  /* 0xffffff3c002c7947 */ /* 0x000fea000383ffff */
.L_x_2914:
[----:B------:R-:W0:Y:S01]  /*27780*/  S2R R12, SR_TID.X ;  /* 0x00000000000c7919 */ /* 0x000e220000002100 */
[----:B------:R-:W-:Y:S01]  /*27790*/  BSSY B1, `(.L_x_3077) ;  /* 0x000000a000017945 */ /* 0x000fe20003800000 */
[----:B------:R-:W-:Y:S02]  /*277a0*/  IMAD.MOV.U32 R11, RZ, RZ, 0x1f ;  /* 0x0000001fff0b7424 */ /* 0x000fe400078e00ff */
[----:B------:R-:W-:Y:S01]  /*277b0*/  IMAD.MOV.U32 R15, RZ, RZ, -0x1 ;  /* 0xffffffffff0f7424 */ /* 0x000fe200078e00ff */
[----:B0-----:R-:W-:-:S04]  /*277c0*/  SHF.R.U32.HI R12, RZ, 0x5, R12 ;  /* 0x00000005ff0c7819 */ /* 0x001fc8000001160c */
[----:B------:R-:W-:-:S04]  /*277d0*/  LOP3.LUT R12, R12, 0x3, RZ, 0xc0, !PT ;  /* 0x000000030c0c7812 */ /* 0x000fc800078ec0ff */
[----:B------:R-:W-:Y:S01]  /*277e0*/  MOV R13, R12 ;  /* 0x0000000c000d7202 */ /* 0x000fe20000000f00 */
[----:B------:R-:W-:-:S07]  /*277f0*/  IMAD.MOV.U32 R12, RZ, RZ, RZ ;  /* 0x000000ffff0c7224 */ /* 0x000fce00078e00ff */
[----:B------:R-:W-:Y:S05]  /*27800*/  WARPSYNC.COLLECTIVE R15, `(.L_x_3078) ;  /* 0x000000000f087348 */ /* 0x000fea0003c00000 */
[----:B------:R0:W1:Y:S02]  /*27810*/  SHFL.IDX P6, R14, R13, R12, R11 ;  /* 0x0000000c0d0e7389 */ /* 0x00006400000c000b */
[----:B01----:R-:W-:Y:S01]  /*27820*/  ENDCOLLECTIVE ;  /* 0x000000000000791b */ /* 0x003fe20003800000 */
.L_x_3078:
[----:B------:R-:W-:Y:S05]  /*27830*/  BSYNC B1 ;  /* 0x0000000000017941 */ /* 0x000fea0003800000 */
.L_x_3077:
[----:B------:R-:W-:Y:S05]  /*27840*/  BRA `(.L_x_3079) ;  /* 0xffffff8c00887947 */ /* 0x000fea000383ffff */
.L_x_2916:
[----:B------:R-:W-:Y:S01]  /*27850*/  BSSY B1, `(.L_x_3080) ;  /* 0x0000006000017945 */ /* 0x000fe20003800000 */
[----:B------:R-:W-:-:S07]  /*27860*/  IMAD.MOV.U32 R15, RZ, RZ, -0x1 ;  /* 0xffffffffff0f7424 */ /* 0x000fce00078e00ff */
[----:B0-----:R-:W-:Y:S05]  /*27870*/  WARPSYNC.COLLECTIVE R15, `(.L_x_3081) ;  /* 0x000000000f0c7348 */ /* 0x001fea0003c00000 */
[----:B------:R-:W-:Y:S02]  /*27880*/  ELECT P6, UR62, PT ;  /* 0x00000000003e782f */ /* 0x000fe400038c0000 */
[----:B------:R-:W-:Y:S01]  /*27890*/  MOV R14, UR62 ;  /* 0x0000003e000e7c02 */ /* 0x000fe20008000f00 */
[----:B0-----:R-:W-:Y:S10]  /*278a0*/  ENDCOLLECTIVE ;  /* 0x000000000000791b */ /* 0x001ff40003800000 */
.L_x_3081:
[----:B------:R-:W-:Y:S05]  /*278b0*/  BSYNC B1 ;  /* 0x0000000000017941 */ /* 0x000fea0003800000 */
.L_x_3080:
[----:B------:R-:W-:Y:S05]  /*278c0*/  BRA `(.L_x_2915) ;  /* 0xffffff8c00807947 */ /* 0x000fea000383ffff */
.L_x_2918:
[----:B0-----:R0:W1:Y:S02]  /*278d0*/  SYNCS.PHASECHK.TRANS64.TRYWAIT P0, [R22+URZ+0x2a820], R9 ;  /* 0x02a82009160075a7 */ /* 0x001064000800017f */
[----:B-1----:R-:W-:Y:S05]  /*278e0*/  @!P0 NANOSLEEP.SYNCS 0x989680 ;  /* 0x009896800000895d */ /* 0x002fea0003900000 */
[----:B------:R-:W1:Y:S02]  /*278f0*/  @!P0 SYNCS.PHASECHK.TRANS64 P0, [R22+URZ+0x2a820], R9 ;  /* 0x02a82009160085a7 */ /* 0x000e64000800007f */
[----:B-1----:R-:W-:Y:S05]  /*27900*/  @!P0 BRA `(.L_x_2918) ;  /* 0xfffffffc00f08947 */ /* 0x002fea000383ffff */
[----:B------:R-:W-:Y:S05]  /*27910*/  BRA `(.L_x_3082) ;  /* 0xffffff8c00907947 */ /* 0x000fea000383ffff */
.L_x_2922:
[----:B-1----:R1:W2:Y:S02]  /*27920*/  SYNCS.PHASECHK.TRANS64.TRYWAIT P0, [R13+URZ+0x2a8a0], R12 ;  /* 0x02a8a00c0d0075a7 */ /* 0x0022a4000800017f */
[----:B--2---:R-:W-:Y:S05]  /*27930*/  @!P0 NANOSLEEP.SYNCS 0x989680 ;  /* 0x009896800000895d */ /* 0x004fea0003900000 */
[----:B------:R-:W2:Y:S02]  /*27940*/  @!P0 SYNCS.PHASECHK.TRANS64 P0, [R13+URZ+0x2a8a0], R12 ;  /* 0x02a8a00c0d0085a7 */ /* 0x000ea4000800007f */
[----:B--2---:R-:W-:Y:S05]  /*27950*/  @!P0 BRA `(.L_x_2922) ;  /* 0xfffffffc00f08947 */ /* 0x004fea000383ffff */
[----:B------:R-:W-:Y:S05]  /*27960*/  BRA `(.L_x_3083) ;  /* 0xffffff8c00a87947 */ /* 0x000fea000383ffff */
.L_x_2929:
[----:B0-----:R0:W2:Y:S02]  /*27970*/  SYNCS.PHASECHK.TRANS64.TRYWAIT P0, [R13+URZ+0x2a8c0], R12 ;  /* 0x02a8c00c0d0075a7 */ /* 0x0010a4000800017f */
[----:B--2---:R-:W-:Y:S05]  /*27980*/  @!P0 NANOSLEEP.SYNCS 0x989680 ;  /* 0x009896800000895d */ /* 0x004fea0003900000 */
[----:B------:R-:W2:Y:S02]  /*27990*/  @!P0 SYNCS.PHASECHK.TRANS64 P0, [R13+URZ+0x2a8c0], R12 ;  /* 0x02a8c00c0d0085a7 */ /* 0x000ea4000800007f */
[----:B--2---:R-:W-:Y:S05]  /*279a0*/  @!P0 BRA `(.L_x_2929) ;  /* 0xfffffffc00f08947 */ /* 0x004fea000383ffff */
[----:B------:R-:W-:Y:S05]  /*279b0*/  BRA `(.L_x_3084) ;  /* 0xffffff9000a07947 */ /* 0x000fea000383ffff */
.L_x_2937:
[----:B-1----:R1:W2:Y:S02]  /*279c0*/  SYNCS.PHASECHK.TRANS64.TRYWAIT P1, [R12+URZ+0x2a8a0], R11 ;  /* 0x02a8a00b0c0075a7 */ /* 0x0022a4000802017f */
[----:B--2---:R-:W-:Y:S05]  /*279d0*/  @!P1 NANOSLEEP.SYNCS 0x989680 ;  /* 0x009896800000995d */ /* 0x004fea0003900000 */
[----:B------:R-:W2:Y:S02]  /*279e0*/  @!P1 SYNCS.PHASECHK.TRANS64 P1, [R12+URZ+0x2a8a0], R11 ;  /* 0x02a8a00b0c0095a7 */ /* 0x000ea4000802007f */
[----:B--2---:R-:W-:Y:S05]  /*279f0*/  @!P1 BRA `(.L_x_2937) ;  /* 0xfffffffc00f09947 */ /* 0x004fea000383ffff */
[----:B------:R-:W-:Y:S05]  /*27a00*/  BRA `(.L_x_3085) ;  /* 0xffffff94009c7947 */ /* 0x000fea000383ffff */
.L_x_2944:
[----:B0-----:R0:W2:Y:S02]  /*27a10*/  SYNCS.PHASECHK.TRANS64.TRYWAIT P1, [R12+URZ+0x2a8c0], R11 ;  /* 0x02a8c00b0c0075a7 */ /* 0x0010a4000802017f */
[----:B--2---:R-:W-:Y:S05]  /*27a20*/  @!P1 NANOSLEEP.SYNCS 0x989680 ;  /* 0x009896800000995d */ /* 0x004fea0003900000 */
[----:B------:R-:W2:Y:S02]  /*27a30*/  @!P1 SYNCS.PHASECHK.TRANS64 P1, [R12+URZ+0x2a8c0], R11 ;  /* 0x02a8c00b0c0095a7 */ /* 0x000ea4000802007f */
[----:B--2---:R-:W-:Y:S05]  /*27a40*/  @!P1 BRA `(.L_x_2944) ;  /* 0xfffffffc00f09947 */ /* 0x004fea000383ffff */
[----:B------:R-:W-:Y:S05]  /*27a50*/  BRA `(.L_x_3086) ;  /* 0xffffff9800907947 */ /* 0x000fea000383ffff */
.L_x_2960:
        /* <DEDUP_REMOVED lines=11> */
.L_x_3088:
[----:B------:R-:W-:Y:S05]  /*27b10*/  BSYNC B0 ;  /* 0x0000000000007941 */ /* 0x000fea0003800000 */
.L_x_3087:
[----:B------:R-:W-:Y:S05]  /*27b20*/  BRA `(.L_x_3089) ;  /* 0xffffffa8005c7947 */ /* 0x000fea000383ffff */
.L_x_2963:
[----:B-1----:R1:W2:Y:S02]  /*27b30*/  SYNCS.PHASECHK.TRANS64.TRYWAIT P0, [R7+URZ+0x2a840], R2 ;  /* 0x02a84002070075a7 */ /* 0x0022a4000800017f */
[----:B--2---:R-:W-:Y:S05]  /*27b40*/  @!P0 NANOSLEEP.SYNCS 0x989680 ;  /* 0x009896800000895d */ /* 0x004fea0003900000 */
[----:B------:R-:W2:Y:S02]  /*27b50*/  @!P0 SYNCS.PHASECHK.TRANS64 P0, [R7+URZ+0x2a840], R2 ;  /* 0x02a84002070085a7 */ /* 0x000ea4000800007f */
[----:B--2---:R-:W-:Y:S05]  /*27b60*/  @!P0 BRA `(.L_x_2963) ;  /* 0xfffffffc00f08947 */ /* 0x004fea000383ffff */
[----:B------:R-:W-:Y:S05]  /*27b70*/  BRA `(.L_x_3090) ;  /* 0xffffffa800ac7947 */ /* 0x000fea000383ffff */
.L_x_2964:
        /* <DEDUP_REMOVED lines=8> */
.L_x_3092:
[----:B------:R-:W-:Y:S05]  /*27c00*/  BSYNC B0 ;  /* 0x0000000000007941 */ /* 0x000fea0003800000 */
.L_x_3091:
        /* <DEDUP_REMOVED lines=9> */
.L_x_3093:
[----:B------:R-:W-:Y:S02]  /*27ca0*/  IMAD.MOV.U32 R13, RZ, RZ, R0 ;  /* 0x000000ffff0d7224 */ /* 0x000fe400078e0000 */
[----:B------:R-:W-:Y:S02]  /*27cb0*/  IMAD.MOV.U32 R12, RZ, RZ, 0x1 ;  /* 0x00000001ff0c7424 */ /* 0x000fe400078e00ff */
[----:B------:R-:W-:-:S07]  /*27cc0*/  IMAD.MOV.U32 R3, RZ, RZ, R14 ;  /* 0x000000ffff037224 */ /* 0x000fce00078e000e */
[----:B------:R-:W-:Y:S05]  /*27cd0*/  WARPSYNC.COLLECTIVE R15, `(.L_x_3094) ;  /* 0x000000000f087348 */ /* 0x000fea0003c00000 */
[----:B------:R0:W1:Y:S02]  /*27ce0*/  SHFL.IDX P6, R14, R13, R12, R11 ;  /* 0x0000000c0d0e7389 */ /* 0x00006400000c000b */
[----:B01----:R-:W-:Y:S01]  /*27cf0*/  ENDCOLLECTIVE ;  /* 0x000000000000791b */ /* 0x003fe20003800000 */
.L_x_3094:
        /* <DEDUP_REMOVED lines=17> */
.L_x_3095:
[----:B------:R-:W-:Y:S02]  /*27e10*/  @P1 IMAD R8, R5, 0x2, R22 ;  /* 0x0000000205081824 */ /* 0x000fe400078e0216 */
[----:B------:R-:W-:Y:S02]  /*27e20*/  IMAD.MOV.U32 R13, RZ, RZ, R0 ;  /* 0x000000ffff0d7224 */ /* 0x000fe400078e0000 */
[----:B------:R-:W-:Y:S02]  /*27e30*/  IMAD.MOV.U32 R12, RZ, RZ, 0x2 ;  /* 0x00000002ff0c7424 */ /* 0x000fe400078e00ff */
[----:B------:R-:W-:-:S07]  /*27e40*/  IMAD.MOV.U32 R3, RZ, RZ, R14 ;  /* 0x000000ffff037224 */ /* 0x000fce00078e000e */
[----:B------:R-:W-:Y:S05]  /*27e50*/  WARPSYNC.COLLECTIVE R15, `(.L_x_3096) ;  /* 0x000000000f087348 */ /* 0x000fea0003c00000 */
[----:B------:R0:W1:Y:S02]  /*27e60*/  SHFL.IDX P6, R14, R13, R12, R11 ;  /* 0x0000000c0d0e7389 */ /* 0x00006400000c000b */
[----:B01----:R-:W-:Y:S01]  /*27e70*/  ENDCOLLECTIVE ;  /* 0x000000000000791b */ /* 0x003fe20003800000 */
.L_x_3096:
        /* <DEDUP_REMOVED lines=17> */
.L_x_3097:
[----:B------:R-:W-:Y:S02]  /*27f90*/  @P1 IMAD R8, R5, 0x2, R22 ;  /* 0x0000000205081824 */ /* 0x000fe400078e0216 */
[----:B------:R-:W-:Y:S02]  /*27fa0*/  IMAD.MOV.U32 R13, RZ, RZ, R0 ;  /* 0x000000ffff0d7224 */ /* 0x000fe400078e0000 */
[----:B------:R-:W-:Y:S02]  /*27fb0*/  IMAD.MOV.U32 R12, RZ, RZ, 0x3 ;  /* 0x00000003ff0c7424 */ /* 0x000fe400078e00ff */
[----:B------:R-:W-:-:S07]  /*27fc0*/  IMAD.MOV.U32 R3, RZ, RZ, R14 ;  /* 0x000000ffff037224 */ /* 0x000fce00078e000e */
[----:B------:R-:W-:Y:S05]  /*27fd0*/  WARPSYNC.COLLECTIVE R15, `(.L_x_3098) ;  /* 0x000000000f087348 */ /* 0x000fea0003c00000 */
[----:B------:R0:W1:Y:S02]  /*27fe0*/  SHFL.IDX P6, R14, R13, R12, R11 ;  /* 0x0000000c0d0e7389 */ /* 0x00006400000c000b */
[----:B01----:R-:W-:Y:S01]  /*27ff0*/  ENDCOLLECTIVE ;  /* 0x000000000000791b */ /* 0x003fe20003800000 */
.L_x_3098:
        /* <DEDUP_REMOVED lines=17> */
.L_x_3099:
[----:B------:R-:W-:Y:S02]  /*28110*/  @P1 IMAD R8, R5, 0x2, R22 ;  /* 0x0000000205081824 */ /* 0x000fe400078e0216 */
[----:B------:R-:W-:Y:S02]  /*28120*/  IMAD.MOV.U32 R13, RZ, RZ, R0 ;  /* 0x000000ffff0d7224 */ /* 0x000fe400078e0000 */
[----:B------:R-:W-:Y:S02]  /*28130*/  IMAD.MOV.U32 R12, RZ, RZ, 0x4 ;  /* 0x00000004ff0c7424 */ /* 0x000fe400078e00ff */
[----:B------:R-:W-:-:S07]  /*28140*/  IMAD.MOV.U32 R3, RZ, RZ, R14 ;  /* 0x000000ffff037224 */ /* 0x000fce00078e000e */
[----:B------:R-:W-:Y:S05]  /*28150*/  WARPSYNC.COLLECTIVE R15, `(.L_x_3100) ;  /* 0x000000000f087348 */ /* 0x000fea0003c00000 */
[----:B------:R0:W1:Y:S02]  /*28160*/  SHFL.IDX P6, R14, R13, R12, R11 ;  /* 0x0000000c0d0e7389 */ /* 0x00006400000c000b */
[----:B01----:R-:W-:Y:S01]  /*28170*/  ENDCOLLECTIVE ;  /* 0x000000000000791b */ /* 0x003fe20003800000 */
.L_x_3100:
        /* <DEDUP_REMOVED lines=17> */
.L_x_3101:
[----:B------:R-:W-:Y:S02]  /*28290*/  @P1 IMAD R8, R5, 0x2, R22 ;  /* 0x0000000205081824 */ /* 0x000fe400078e0216 */
[----:B------:R-:W-:Y:S02]  /*282a0*/  IMAD.MOV.U32 R13, RZ, RZ, R0 ;  /* 0x000000ffff0d7224 */ /* 0x000fe400078e0000 */
[----:B------:R-:W-:Y:S01]  /*282b0*/  IMAD.MOV.U32 R12, RZ, RZ, 0x5 ;  /* 0x00000005ff0c7424 */ /* 0x000fe200078e00ff */
[----:B------:R-:W-:-:S07]  /*282c0*/  MOV R3, R14 ;  /* 0x0000000e00037202 */ /* 0x000fce0000000f00 */
[----:B------:R-:W-:Y:S05]  /*282d0*/  WARPSYNC.COLLECTIVE R15, `(.L_x_3102) ;  /* 0x000000000f087348 */ /* 0x000fea0003c00000 */
[----:B------:R0:W1:Y:S02]  /*282e0*/  SHFL.IDX P6, R14, R13, R12, R11 ;  /* 0x0000000c0d0e7389 */ /* 0x00006400000c000b */
[----:B01----:R-:W-:Y:S01]  /*282f0*/  ENDCOLLECTIVE ;  /* 0x000000000000791b */ /* 0x003fe20003800000 */
.L_x_3102:
[----:B------:R-:W-:-:S05]  /*28300*/  @P1 LEA R3, P0, R9, R3, 0x1 ;  /* 0x0000000309031211 */ /* 0x000fca00078008ff */
[----:B------:R-:W-:-:S05]  /*28310*/  @P1 IMAD.X R2, RZ, RZ, R2, P0 ;  /* 0x000000ffff021224 */ /* 0x000fca00000e0602 */
[----:B------:R-:W-:Y:S01]  /*28320*/  @P1 LOP3.LUT R3, R3, R2, RZ, 0x3c, !PT ;  /* 0x0000000203031212 */ /* 0x000fe200078e3cff */
[----:B------:R-:W-:-:S03]  /*28330*/  IMAD.MOV.U32 R13, RZ, RZ, R4 ;  /* 0x000000ffff0d7224 */ /* 0x000fc600078e0004 */
[----:B------:R-:W-:-:S04]  /*28340*/  @P1 LOP3.LUT R2, R3, R2, RZ, 0x3c, !PT ;  /* 0x0000000203021212 */ /* 0x000fc800078e3cff */
[----:B------:R-:W-:Y:S01]  /*28350*/  @P1 LOP3.LUT R3, R3, R2, RZ, 0x3c, !PT ;  /* 0x0000000203031212 */ /* 0x000fe200078e3cff */
[----:B------:R-:W-:-:S04]  /*28360*/  IMAD.MOV.U32 R0, RZ, RZ, R14 ;  /* 0x000000ffff007224 */ /* 0x000fc800078e000e */
[----:B------:R-:W-:Y:S01]  /*28370*/  @!PT LDS RZ, [RZ] ;  /* 0x00000000fffff984 */ /* 0x000fe20000000800 */
[----:B------:R-:W-:Y:S01]  /*28380*/  @!PT LDS RZ, [RZ] ;  /* 0x00000000fffff984 */ /* 0x000fe20000000800 */
[----:B------:R-:W-:Y:S01]  /*28390*/  @!PT LDS RZ, [RZ] ;  /* 0x00000000fffff984 */ /* 0x000fe20000000800 */
[----:B------:R0:W-:Y:S03]  /*283a0*/  @P1 LDGSTS.E.BYPASS.LTC128B.128 [R8+0x1a400], desc[UR60][R2.64], !P4 ;  /* 0x1a40000002081fae */ /* 0x0001e6000e101d7c */
[----:B0-----:R-:W-:Y:S05]  /*283b0*/  WARPSYNC.COLLECTIVE R15, `(.L_x_3103) ;  /* 0x000000000f087348 */ /* 0x001fea0003c00000 */
[----:B------:R1:W2:Y:S02]  /*283c0*/  SHFL.IDX P6, R14, R13, R12, R11 ;  /* 0x0000000c0d0e7389 */ /* 0x0002a400000c000b */
[----:B012---:R-:W-:Y:S01]  /*283d0*/  ENDCOLLECTIVE ;  /* 0x000000000000791b */ /* 0x007fe20003800000 */
.L_x_3103:
[----:B------:R-:W-:Y:S01]  /*283e0*/  @!PT LDS RZ, [RZ] ;  /* 0x00000000fffff984 */ /* 0x000fe20000000800 */
[----:B------:R-:W-:Y:S01]  /*283f0*/  @!PT LDS RZ, [RZ] ;  /* 0x00000000fffff984 */ /* 0x000fe20000000800 */
[----:B------:R-:W-:Y:S01]  /*28400*/  @!PT LDS RZ, [RZ] ;  /* 0x00000000fffff984 */ /* 0x000fe20000000800 */
[----:B------:R-:W-:Y:S04]  /*28410*/  @P1 LDGSTS.E.BYPASS.LTC128B.128 [R8+0x1d400], desc[UR60][R2.64+0x80], !P3 ;  /* 0x1d40008002081fae */ /* 0x000fe8000d901d7c */
[----:B------:R0:W-:Y:S02]  /*28420*/  @P1 LDGSTS.E.BYPASS.LTC128B.128 [R8+0x20400], desc[UR60][R2.64+0x100], !P2 ;  /* 0x2040010002081fae */ /* 0x0001e4000d101d7c */
[----:B0-----:R-:W-:Y:S01]  /*28430*/  IMAD.MOV.U32 R2, RZ, RZ, R14 ;  /* 0x000000ffff027224 */ /* 0x001fe200078e000e */
[----:B------:R-:W-:Y:S06]  /*28440*/  BRA `(.L_x_3104) ;  /* 0xffffffa400f07947 */ /* 0x000fec000383ffff */
.L_x_2969:
        /* <DEDUP_REMOVED lines=9> */
.L_x_3105:
[----:B------:R-:W-:Y:S01]  /*284e0*/  ISETP.GE.AND P1, PT, R17, R5, PT ;  /* 0x000000051100720c */ /* 0x000fe20003f26270 */
[----:B------:R-:W-:Y:S02]  /*284f0*/  IMAD.MOV.U32 R13, RZ, RZ, R0 ;  /* 0x000000ffff0d7224 */ /* 0x000fe400078e0000 */
[----:B------:R-:W-:-:S10]  /*28500*/  IMAD.MOV.U32 R2, RZ, RZ, R14 ;  /* 0x000000ffff027224 */ /* 0x000fd400078e000e */
[----:B------:R-:W-:Y:S05]  /*28510*/  WARPSYNC.COLLECTIVE R15, `(.L_x_3106) ;  /* 0x000000000f087348 */ /* 0x000fea0003c00000 */
[----:B------:R0:W1:Y:S02]  /*28520*/  SHFL.IDX P6, R14, R13, R12, R11 ;  /* 0x0000000c0d0e7389 */ /* 0x00006400000c000b */
[----:B01----:R-:W-:Y:S01]  /*28530*/  ENDCOLLECTIVE ;  /* 0x000000000000791b */ /* 0x003fe20003800000 */
.L_x_3106:
[----:B------:R-:W-:Y:S02]  /*28540*/  IMAD.MOV.U32 R13, RZ, RZ, R4 ;  /* 0x000000ffff0d7224 */ /* 0x000fe400078e0004 */
[----:B------:R-:W-:Y:S02]  /*28550*/  IMAD.MOV.U32 R12, RZ, RZ, 0x1 ;  /* 0x00000001ff0c7424 */ /* 0x000fe400078e00ff */
[----:B------:R-:W-:-:S07]  /*28560*/  IMAD.MOV.U32 R3, RZ, RZ, R14 ;  /* 0x000000ffff037224 */ /* 0x000fce00078e000e */
[----:B------:R-:W-:Y:S05]  /*28570*/  WARPSYNC.COLLECTIVE R15, `(.L_x_3107) ;  /* 0x000000000f087348 */ /* 0x000fea0003c00000 */
[----:B------:R0:W1:Y:S02]  /*28580*/  SHFL.IDX P6, R14, R13, R12, R11 ;  /* 0x0000000c0d0e7389 */ /* 0x00006400000c000b */
[----:B01----:R-:W-:Y:S01]  /*28590*/  ENDCOLLECTIVE ;  /* 0x000000000000791b */ /* 0x003fe20003800000 */
.L_x_3107:
        /* <DEDUP_REMOVED lines=16> */
.L_x_3108:
[----:B------:R-:W-:Y:S02]  /*286a0*/  IMAD.MOV.U32 R13, RZ, RZ, R4 ;  /* 0x000000ffff0d7224 */ /* 0x000fe400078e0004 */
[----:B------:R-:W-:Y:S02]  /*286b0*/  IMAD.MOV.U32 R12, RZ, RZ, 0x2 ;  /* 0x00000002ff0c7424 */ /* 0x000fe400078e00ff */
[----:B------:R-:W-:-:S07]  /*286c0*/  IMAD.MOV.U32 R3, RZ, RZ, R14 ;  /* 0x000000ffff037224 */ /* 0x000fce00078e000e */
[----:B------:R-:W-:Y:S05]  /*286d0*/  WARPSYNC.COLLECTIVE R15, `(.L_x_3109) ;  /* 0x000000000f087348 */ /* 0x000fea0003c00000 */
[----:B------:R0:W1:Y:S02]  /*286e0*/  SHFL.IDX P6, R14, R13, R12, R11 ;  /* 0x0000000c0d0e7389 */ /* 0x00006400000c000b */
[----:B01----:R-:W-:Y:S01]  /*286f0*/  ENDCOLLECTIVE ;  /* 0x000000000000791b */ /* 0x003fe20003800000 */
.L_x_3109:
        /* <DEDUP_REMOVED lines=17> */
.L_x_3110:
[----:B------:R-:W-:Y:S02]  /*28810*/  IMAD.MOV.U32 R13, RZ, RZ, R4 ;  /* 0x000000ffff0d7224 */ /* 0x000fe400078e0004 */
[----:B------:R-:W-:Y:S02]  /*28820*/  IMAD.MOV.U32 R12, RZ, RZ, 0x3 ;  /* 0x00000003ff0c7424 */ /* 0x000fe400078e00ff */
[----:B------:R-:W-:-:S07]  /*28830*/  IMAD.MOV.U32 R3, RZ, RZ, R14 ;  /* 0x000000ffff037224 */ /* 0x000fce00078e000e */
[----:B------:R-:W-:Y:S05]  /*28840*/  WARPSYNC.COLLECTIVE R15, `(.L_x_3111) ;  /* 0x000000000f087348 */ /* 0x000fea0003c00000 */
[----:B------:R0:W1:Y:S02]  /*28850*/  SHFL.IDX P6, R14, R13, R12, R11 ;  /* 0x0000000c0d0e7389 */ /* 0x00006400000c000b */
[----:B01----:R-:W-:Y:S01]  /*28860*/  ENDCOLLECTIVE ;  /* 0x000000000000791b */ /* 0x003fe20003800000 */
.L_x_3111:
        /* <DEDUP_REMOVED lines=17> */
.L_x_3112:
[----:B------:R-:W-:Y:S01]  /*28980*/  MOV R13, R4 ;  /* 0x00000004000d7202 */ /* 0x000fe20000000f00 */
[----:B------:R-:W-:Y:S02]  /*28990*/  IMAD.MOV.U32 R12, RZ, RZ, 0x4 ;  /* 0x00000004ff0c7424 */ /* 0x000fe400078e00ff */
[----:B------:R-:W-:-:S07]  /*289a0*/  IMAD.MOV.U32 R3, RZ, RZ, R14 ;  /* 0x000000ffff037224 */ /* 0x000fce00078e000e */
[----:B------:R-:W-:Y:S05]  /*289b0*/  WARPSYNC.COLLECTIVE R15, `(.L_x_3113) ;  /* 0x000000000f087348 */ /* 0x000fea0003c00000 */
[----:B------:R0:W1:Y:S02]  /*289c0*/  SHFL.IDX P6, R14, R13, R12, R11 ;  /* 0x0000000c0d0e7389 */ /* 0x00006400000c000b */
[----:B01----:R-:W-:Y:S01]  /*289d0*/  ENDCOLLECTIVE ;  /* 0x000000000000791b */ /* 0x003fe20003800000 */
.L_x_3113:
        /* <DEDUP_REMOVED lines=17> */
.L_x_3114:
[----:B------:R-:W-:Y:S02]  /*28af0*/  IMAD.MOV.U32 R13, RZ, RZ, R4 ;  /* 0x000000ffff0d7224 */ /* 0x000fe400078e0004 */
[----:B------:R-:W-:Y:S02]  /*28b00*/  IMAD.MOV.U32 R12, RZ, RZ, 0x5 ;  /* 0x00000005ff0c7424 */ /* 0x000fe400078e00ff */
[----:B------:R-:W-:-:S07]  /*28b10*/  IMAD.MOV.U32 R3, RZ, RZ, R14 ;  /* 0x000000ffff037224 */ /* 0x000fce00078e000e */
[----:B------:R-:W-:Y:S05]  /*28b20*/  WARPSYNC.COLLECTIVE R15, `(.L_x_3115) ;  /* 0x000000000f087348 */ /* 0x000fea0003c00000 */
[----:B------:R0:W1:Y:S02]  /*28b30*/  SHFL.IDX P6, R14, R13, R12, R11 ;  /* 0x0000000c0d0e7389 */ /* 0x00006400000c000b */
[----:B01----:R-:W-:Y:S01]  /*28b40*/  ENDCOLLECTIVE ;  /* 0x000000000000791b */ /* 0x003fe20003800000 */
.L_x_3115:
        /* <DEDUP_REMOVED lines=17> */
.L_x_3116:
[----:B------:R-:W-:Y:S02]  /*28c60*/  IMAD.MOV.U32 R13, RZ, RZ, R4 ;  /* 0x000000ffff0d7224 */ /* 0x000fe400078e0004 */
[----:B------:R-:W-:Y:S02]  /*28c70*/  IMAD.MOV.U32 R12, RZ, RZ, 0x6 ;  /* 0x00000006ff0c7424 */ /* 0x000fe400078e00ff */
[----:B------:R-:W-:-:S07]  /*28c80*/  IMAD.MOV.U32 R3, RZ, RZ, R14 ;  /* 0x000000ffff037224 */ /* 0x000fce00078e000e */
[----:B------:R-:W-:Y:S05]  /*28c90*/  WARPSYNC.COLLECTIVE R15, `(.L_x_3117) ;  /* 0x000000000f087348 */ /* 0x000fea0003c00000 */
[----:B------:R0:W1:Y:S02]  /*28ca0*/  SHFL.IDX P6, R14, R13, R12, R11 ;  /* 0x0000000c0d0e7389 */ /* 0x00006400000c000b */
[----:B01----:R-:W-:Y:S01]  /*28cb0*/  ENDCOLLECTIVE ;  /* 0x000000000000791b */ /* 0x003fe20003800000 */
.L_x_3117:
        /* <DEDUP_REMOVED lines=17> */
.L_x_3118:
[----:B------:R-:W-:Y:S02]  /*28dd0*/  IMAD.MOV.U32 R13, RZ, RZ, R4 ;  /* 0x000000ffff0d7224 */ /* 0x000fe400078e0004 */
[----:B------:R-:W-:Y:S02]  /*28de0*/  IMAD.MOV.U32 R12, RZ, RZ, 0x7 ;  /* 0x00000007ff0c7424 */ /* 0x000fe400078e00ff */
[----:B------:R-:W-:-:S07]  /*28df0*/  IMAD.MOV.U32 R3, RZ, RZ, R14 ;  /* 0x000000ffff037224 */ /* 0x000fce00078e000e */
[----:B------:R-:W-:Y:S05]  /*28e00*/  WARPSYNC.COLLECTIVE R15, `(.L_x_3119) ;  /* 0x000000000f087348 */ /* 0x000fea0003c00000 */
[----:B------:R0:W1:Y:S02]  /*28e10*/  SHFL.IDX P6, R14, R13, R12, R11 ;  /* 0x0000000c0d0e7389 */ /* 0x00006400000c000b */
[----:B01----:R-:W-:Y:S01]  /*28e20*/  ENDCOLLECTIVE ;  /* 0x000000000000791b */ /* 0x003fe20003800000 */
.L_x_3119:
        /* <DEDUP_REMOVED lines=15> */
.L_x_3120:
[----:B------:R-:W-:Y:S05]  /*28f20*/  BRA `(.L_x_3121) ;  /* 0xffffffa800547947 */ /* 0x000fea000383ffff */
.L_x_2974:
[----:B0-----:R0:W1:Y:S02]  /*28f30*/  SYNCS.PHASECHK.TRANS64.TRYWAIT P0, [R22+URZ+0x2a820], R3 ;  /* 0x02a82003160075a7 */ /* 0x001064000800017f */
[----:B-1----:R-:W-:Y:S05]  /*28f40*/  @!P0 NANOSLEEP.SYNCS 0x989680 ;  /* 0x009896800000895d */ /* 0x002fea0003900000 */
[----:B------:R-:W1:Y:S02]  /*28f50*/  @!P0 SYNCS.PHASECHK.TRANS64 P0, [R22+URZ+0x2a820], R3 ;  /* 0x02a82003160085a7 */ /* 0x000e64000800007f */
[----:B-1----:R-:W-:Y:S05]  /*28f60*/  @!P0 BRA `(.L_x_2974) ;  /* 0xfffffffc00f08947 */ /* 0x002fea000383ffff */
[----:B------:R-:W-:Y:S05]  /*28f70*/  BRA `(.L_x_3122) ;  /* 0xffffffa800cc7947 */ /* 0x000fea000383ffff */
.L_x_2979:
[----:B0-----:R0:W1:Y:S02]  /*28f80*/  SYNCS.PHASECHK.TRANS64.TRYWAIT P0, [R5+URZ+0x2a840], R0 ;  /* 0x02a84000050075a7 */ /* 0x001064000800017f */
[----:B-1----:R-:W-:Y:S05]  /*28f90*/  @!P0 NANOSLEEP.SYNCS 0x989680 ;  /* 0x009896800000895d */ /* 0x002fea0003900000 */
[----:B------:R-:W1:Y:S02]  /*28fa0*/  @!P0 SYNCS.PHASECHK.TRANS64 P0, [R5+URZ+0x2a840], R0 ;  /* 0x02a84000050085a7 */ /* 0x000e64000800007f */
[----:B-1----:R-:W-:Y:S05]  /*28fb0*/  @!P0 BRA `(.L_x_2979) ;  /* 0xfffffffc00f08947 */ /* 0x002fea000383ffff */
[----:B------:R-:W-:Y:S05]  /*28fc0*/  BRA `(.L_x_3123) ;  /* 0xffffffac00907947 */ /* 0x000fea000383ffff */
.L_x_2980:
        /* <DEDUP_REMOVED lines=8> */
.L_x_3125:
[----:B------:R-:W-:Y:S05]  /*29050*/  BSYNC B1 ;  /* 0x0000000000017941 */ /* 0x000fea0003800000 */
.L_x_3124:
        /* <DEDUP_REMOVED lines=10> */
.L_x_3126:
        /* <DEDUP_REMOVED lines=8> */
.L_x_3127:
        /* <DEDUP_REMOVED lines=14> */
.L_x_3128:
[----:B------:R-:W-:Y:S02]  /*29260*/  IMAD.MOV.U32 R13, RZ, RZ, R8 ;  /* 0x000000ffff0d7224 */ /* 0x000fe400078e0008 */
[----:B------:R-:W-:Y:S02]  /*29270*/  IMAD.MOV.U32 R12, RZ, RZ, 0x2 ;  /* 0x00000002ff0c7424 */ /* 0x000fe400078e00ff */
[----:B------:R-:W-:-:S07]  /*29280*/  IMAD.MOV.U32 R2, RZ, RZ, R14 ;  /* 0x000000ffff027224 */ /* 0x000fce00078e000e */
[----:B------:R-:W-:Y:S05]  /*29290*/  WARPSYNC.COLLECTIVE R15, `(.L_x_3129) ;  /* 0x000000000f087348 */ /* 0x000fea0003c00000 */
[----:B------:R0:W1:Y:S02]  /*292a0*/  SHFL.IDX P6, R14, R13, R12, R11 ;  /* 0x0000000c0d0e7389 */ /* 0x00006400000c000b */
[----:B01----:R-:W-:Y:S01]  /*292b0*/  ENDCOLLECTIVE ;  /* 0x000000000000791b */ /* 0x003fe20003800000 */
.L_x_3129:
        /* <DEDUP_REMOVED lines=13> */
.L_x_3130:
[----:B------:R-:W-:Y:S02]  /*29390*/  IMAD.MOV.U32 R13, RZ, RZ, R8 ;  /* 0x000000ffff0d7224 */ /* 0x000fe400078e0008 */
[----:B------:R-:W-:Y:S02]  /*293a0*/  IMAD.MOV.U32 R12, RZ, RZ, 0x3 ;  /* 0x00000003ff0c7424 */ /* 0x000fe400078e00ff */
[----:B------:R-:W-:-:S07]  /*293b0*/  IMAD.MOV.U32 R2, RZ, RZ, R14 ;  /* 0x000000ffff027224 */ /* 0x000fce00078e000e */
[----:B------:R-:W-:Y:S05]  /*293c0*/  WARPSYNC.COLLECTIVE R15, `(.L_x_3131) ;  /* 0x000000000f087348 */ /* 0x000fea0003c00000 */
[----:B------:R0:W1:Y:S02]  /*293d0*/  SHFL.IDX P6, R14, R13, R12, R11 ;  /* 0x0000000c0d0e7389 */ /* 0x00006400000c000b */
[----:B01----:R-:W-:Y:S01]  /*293e0*/  ENDCOLLECTIVE ;  /* 0x000000000000791b */ /* 0x003fe20003800000 */
.L_x_3131:
        /* <DEDUP_REMOVED lines=13> */
.L_x_3132:
[----:B------:R-:W-:Y:S02]  /*294c0*/  IMAD.MOV.U32 R13, RZ, RZ, R8 ;  /* 0x000000ffff0d7224 */ /* 0x000fe400078e0008 */
[----:B------:R-:W-:Y:S02]  /*294d0*/  IMAD.MOV.U32 R12, RZ, RZ, 0x4 ;  /* 0x00000004ff0c7424 */ /* 0x000fe400078e00ff */
[----:B------:R-:W-:-:S07]  /*294e0*/  IMAD.MOV.U32 R2, RZ, RZ, R14 ;  /* 0x000000ffff027224 */ /* 0x000fce00078e000e */
[----:B------:R-:W-:Y:S05]  /*294f0*/  WARPSYNC.COLLECTIVE R15, `(.L_x_3133) ;  /* 0x000000000f087348 */ /* 0x000fea0003c00000 */
[----:B------:R0:W1:Y:S02]  /*29500*/  SHFL.IDX P6, R14, R13, R12, R11 ;  /* 0x0000000c0d0e7389 */ /* 0x00006400000c000b */
[----:B01----:R-:W-:Y:S01]  /*29510*/  ENDCOLLECTIVE ;  /* 0x000000000000791b */ /* 0x003fe20003800000 */
.L_x_3133:
        /* <DEDUP_REMOVED lines=13> */
.L_x_3134:
[----:B------:R-:W-:Y:S02]  /*295f0*/  IMAD.MOV.U32 R13, RZ, RZ, R8 ;  /* 0x000000ffff0d7224 */ /* 0x000fe400078e0008 */
[----:B------:R-:W-:Y:S02]  /*29600*/  IMAD.MOV.U32 R12, RZ, RZ, 0x5 ;  /* 0x00000005ff0c7424 */ /* 0x000fe400078e00ff */
[----:B------:R-:W-:-:S07]  /*29610*/  IMAD.MOV.U32 R2, RZ, RZ, R14 ;  /* 0x000000ffff027224 */ /* 0x000fce00078e000e */
[----:B------:R-:W-:Y:S05]  /*29620*/  WARPSYNC.COLLECTIVE R15, `(.L_x_3135) ;  /* 0x000000000f087348 */ /* 0x000fea0003c00000 */
[----:B------:R0:W1:Y:S02]  /*29630*/  SHFL.IDX P6, R14, R13, R12, R11 ;  /* 0x0000000c0d0e7389 */ /* 0x00006400000c000b */
[----:B01----:R-:W-:Y:S01]  /*29640*/  ENDCOLLECTIVE ;  /* 0x000000000000791b */ /* 0x003fe20003800000 */
.L_x_3135:
        /* <DEDUP_REMOVED lines=13> */
.L_x_3136:
[----:B------:R-:W-:Y:S01]  /*29720*/  IMAD.MOV.U32 R2, RZ, RZ, R14 ;  /* 0x000000ffff027224 */ /* 0x000fe200078e000e */
[----:B------:R-:W-:Y:S06]  /*29730*/  BRA `(.L_x_3137) ;  /* 0xffffffa800c07947 */ /* 0x000fec000383ffff */
.L_x_2985:
[----:B-1----:R1:W2:Y:S02]  /*29740*/  SYNCS.PHASECHK.TRANS64.TRYWAIT P0, [R5+URZ+0x2a860], R2 ;  /* 0x02a86002050075a7 */ /* 0x0022a4000800017f */
[----:B--2---:R-:W-:Y:S05]  /*29750*/  @!P0 NANOSLEEP.SYNCS 0x989680 ;  /* 0x009896800000895d */ /* 0x004fea0003900000 */
[----:B------:R-:W2:Y:S02]  /*29760*/  @!P0 SYNCS.PHASECHK.TRANS64 P0, [R5+URZ+0x2a860], R2 ;  /* 0x02a86002050085a7 */ /* 0x000ea4000800007f */
[----:B--2---:R-:W-:Y:S05]  /*29770*/  @!P0 BRA `(.L_x_2985) ;  /* 0xfffffffc00f08947 */ /* 0x004fea000383ffff */
[----:B------:R-:W-:Y:S05]  /*29780*/  BRA `(.L_x_3138) ;  /* 0xffffffac001c7947 */ /* 0x000fea000383ffff */
.L_x_2986:
        /* <DEDUP_REMOVED lines=8> */
.L_x_3140:
[----:B------:R-:W-:Y:S05]  /*29810*/  BSYNC B1 ;  /* 0x0000000000017941 */ /* 0x000fea0003800000 */
.L_x_3139:
        /* <DEDUP_REMOVED lines=9> */
.L_x_3141:
[----:B------:R-:W-:Y:S02]  /*298b0*/  IMAD.MOV.U32 R13, RZ, RZ, R25 ;  /* 0x000000ffff0d7224 */ /* 0x000fe400078e0019 */
[----:B------:R-:W-:Y:S02]  /*298c0*/  IMAD.MOV.U32 R12, RZ, RZ, 0x1 ;  /* 0x00000001ff0c7424 */ /* 0x000fe400078e00ff */
[----:B------:R-:W-:-:S07]  /*298d0*/  IMAD.MOV.U32 R2, RZ, RZ, R14 ;  /* 0x000000ffff027224 */ /* 0x000fce00078e000e */
[----:B------:R-:W-:Y:S05]  /*298e0*/  WARPSYNC.COLLECTIVE R15, `(.L_x_3142) ;  /* 0x000000000f087348 */ /* 0x000fea0003c00000 */
[----:B------:R0:W1:Y:S02]  /*298f0*/  SHFL.IDX P6, R14, R13, R12, R11 ;  /* 0x0000000c0d0e7389 */ /* 0x00006400000c000b */
[----:B01----:R-:W-:Y:S01]  /*29900*/  ENDCOLLECTIVE ;  /* 0x000000000000791b */ /* 0x003fe20003800000 */
.L_x_3142:
        /* <DEDUP_REMOVED lines=15> */
.L_x_3143:
[----:B------:R-:W-:Y:S02]  /*29a00*/  IMAD.MOV.U32 R13, RZ, RZ, R25 ;  /* 0x000000ffff0d7224 */ /* 0x000fe400078e0019 */
[----:B------:R-:W-:Y:S02]  /*29a10*/  IMAD.MOV.U32 R12, RZ, RZ, 0x2 ;  /* 0x00000002ff0c7424 */ /* 0x000fe400078e00ff */
[----:B------:R-:W-:-:S07]  /*29a20*/  IMAD.MOV.U32 R2, RZ, RZ, R14 ;  /* 0x000000ffff027224 */ /* 0x000fce00078e000e */
[----:B------:R-:W-:Y:S05]  /*29a30*/  WARPSYNC.COLLECTIVE R15, `(.L_x_3144) ;  /* 0x000000000f087348 */ /* 0x000fea0003c00000 */
[----:B------:R0:W1:Y:S02]  /*29a40*/  SHFL.IDX P6, R14, R13, R12, R11 ;  /* 0x0000000c0d0e7389 */ /* 0x00006400000c000b */
[----:B01----:R-:W-:Y:S01]  /*29a50*/  ENDCOLLECTIVE ;  /* 0x000000000000791b */ /* 0x003fe20003800000 */
.L_x_3144:
        /* <DEDUP_REMOVED lines=14> */
.L_x_3145:
[----:B------:R-:W-:Y:S02]  /*29b40*/  IMAD.MOV.U32 R13, RZ, RZ, R25 ;  /* 0x000000ffff0d7224 */ /* 0x000fe400078e0019 */
[----:B------:R-:W-:Y:S02]  /*29b50*/  IMAD.MOV.U32 R12, RZ, RZ, 0x3 ;  /* 0x00000003ff0c7424 */ /* 0x000fe400078e00ff */
[----:B------:R-:W-:-:S07]  /*29b60*/  IMAD.MOV.U32 R2, RZ, RZ, R14 ;  /* 0x000000ffff027224 */ /* 0x000fce00078e000e */
[----:B------:R-:W-:Y:S05]  /*29b70*/  WARPSYNC.COLLECTIVE R15, `(.L_x_3146) ;  /* 0x000000000f087348 */ /* 0x000fea0003c00000 */
[----:B------:R0:W1:Y:S02]  /*29b80*/  SHFL.IDX P6, R14, R13, R12, R11 ;  /* 0x0000000c0d0e7389 */ /* 0x00006400000c000b */
[----:B01----:R-:W-:Y:S01]  /*29b90*/  ENDCOLLECTIVE ;  /* 0x000000000000791b */ /* 0x003fe20003800000 */
.L_x_3146:
        /* <DEDUP_REMOVED lines=14> */
.L_x_3147:
[----:B------:R-:W-:Y:S02]  /*29c80*/  IMAD.MOV.U32 R13, RZ, RZ, R25 ;  /* 0x000000ffff0d7224 */ /* 0x000fe400078e0019 */
[----:B------:R-:W-:Y:S02]  /*29c90*/  IMAD.MOV.U32 R12, RZ, RZ, 0x4 ;  /* 0x00000004ff0c7424 */ /* 0x000fe400078e00ff */
[----:B------:R-:W-:-:S07]  /*29ca0*/  IMAD.MOV.U32 R2, RZ, RZ, R14 ;  /* 0x000000ffff027224 */ /* 0x000fce00078e000e */
[----:B------:R-:W-:Y:S05]  /*29cb0*/  WARPSYNC.COLLECTIVE R15, `(.L_x_3148) ;  /* 0x000000000f087348 */ /* 0x000fea0003c00000 */
[----:B------:R0:W1:Y:S02]  /*29cc0*/  SHFL.IDX P6, R14, R13, R12, R11 ;  /* 0x0000000c0d0e7389 */ /* 0x00006400000c000b */
[----:B01----:R-:W-:Y:S01]  /*29cd0*/  ENDCOLLECTIVE ;  /* 0x000000000000791b */ /* 0x003fe20003800000 */
.L_x_3148:
        /* <DEDUP_REMOVED lines=14> */
.L_x_3149:
[----:B------:R-:W-:Y:S02]  /*29dc0*/  IMAD.MOV.U32 R13, RZ, RZ, R25 ;  /* 0x000000ffff0d7224 */ /* 0x000fe400078e0019 */
[----:B------:R-:W-:Y:S02]  /*29dd0*/  IMAD.MOV.U32 R12, RZ, RZ, 0x5 ;  /* 0x00000005ff0c7424 */ /* 0x000fe400078e00ff */
[----:B------:R-:W-:-:S07]  /*29de0*/  IMAD.MOV.U32 R2, RZ, RZ, R14 ;  /* 0x000000ffff027224 */ /* 0x000fce00078e000e */
[----:B------:R-:W-:Y:S05]  /*29df0*/  WARPSYNC.COLLECTIVE R15, `(.L_x_3150) ;  /* 0x000000000f087348 */ /* 0x000fea0003c00000 */
[----:B------:R0:W1:Y:S02]  /*29e00*/  SHFL.IDX P6, R14, R13, R12, R11 ;  /* 0x0000000c0d0e7389 */ /* 0x00006400000c000b */
[----:B01----:R-:W-:Y:S01]  /*29e10*/  ENDCOLLECTIVE ;  /* 0x000000000000791b */ /* 0x003fe20003800000 */
.L_x_3150:
        /* <DEDUP_REMOVED lines=13> */
.L_x_3151:
[----:B------:R-:W-:Y:S01]  /*29ef0*/  @!PT LDS RZ, [RZ] ;  /* 0x00000000fffff984 */ /* 0x000fe20000000800 */
[----:B------:R-:W-:Y:S01]  /*29f00*/  @!PT LDS RZ, [RZ] ;  /* 0x00000000fffff984 */ /* 0x000fe20000000800 */
[----:B------:R-:W-:Y:S01]  /*29f10*/  @!PT LDS RZ, [RZ] ;  /* 0x00000000fffff984 */ /* 0x000fe20000000800 */
[----:B------:R0:W-:Y:S02]  /*29f20*/  LDGSTS.E.BYPASS.LTC128B.128 [R4+0x5400], desc[UR60][R2.64+0x80], !P2 ;  /* 0x0540008002047fae */ /* 0x0001e4000d101d7c */
[----:B0-----:R-:W-:Y:S01]  /*29f30*/  IMAD.MOV.U32 R2, RZ, RZ, R14 ;  /* 0x000000ffff027224 */ /* 0x001fe200078e000e */
[----:B------:R-:W-:Y:S06]  /*29f40*/  BRA `(.L_x_3152) ;  /* 0xffffffa800087947 */ /* 0x000fec000383ffff */
.L_x_2994:
[----:B0-----:R0:W1:Y:S02]  /*29f50*/  SYNCS.PHASECHK.TRANS64.TRYWAIT P0, [R0+URZ+0x2a860], R3 ;  /* 0x02a86003000075a7 */ /* 0x001064000800017f */
[----:B-1----:R-:W-:Y:S05]  /*29f60*/  @!P0 NANOSLEEP.SYNCS 0x989680 ;  /* 0x009896800000895d */ /* 0x002fea0003900000 */
[----:B------:R-:W1:Y:S02]  /*29f70*/  @!P0 SYNCS.PHASECHK.TRANS64 P0, [R0+URZ+0x2a860], R3 ;  /* 0x02a86003000085a7 */ /* 0x000e64000800007f */
[----:B-1----:R-:W-:Y:S05]  /*29f80*/  @!P0 BRA `(.L_x_2994) ;  /* 0xfffffffc00f08947 */ /* 0x002fea000383ffff */
[----:B------:R-:W-:Y:S05]  /*29f90*/  BRA `(.L_x_3153) ;  /* 0xffffffac001c7947 */ /* 0x000fea000383ffff */
.L_x_2995:
        /* <DEDUP_REMOVED lines=8> */
.L_x_3155:
[----:B------:R-:W-:Y:S05]  /*2a020*/  BSYNC B0 ;  /* 0x0000000000007941 */ /* 0x000fea0003800000 */
.L_x_3154:
        /* <DEDUP_REMOVED lines=15> */
.L_x_3156:
        /* <DEDUP_REMOVED lines=9> */
.L_x_3157:
        /* <DEDUP_REMOVED lines=13> */
.L_x_3158:
[----:B------:R-:W-:Y:S02]  /*2a280*/  IMAD.MOV.U32 R13, RZ, RZ, R25 ;  /* 0x000000ffff0d7224 */ /* 0x000fe400078e0019 */
[----:B------:R-:W-:Y:S01]  /*2a290*/  IMAD.MOV.U32 R12, RZ, RZ, 0x2 ;  /* 0x00000002ff0c7424 */ /* 0x000fe200078e00ff */
[----:B------:R-:W-:-:S13]  /*2a2a0*/  IADD3 R2, P2, R14, R5, RZ ;  /* 0x000000050e027210 */ /* 0x000fda0007f5e0ff */
[----:B------:R-:W-:Y:S05]  /*2a2b0*/  WARPSYNC.COLLECTIVE R15, `(.L_x_3159) ;  /* 0x000000000f087348 */ /* 0x000fea0003c00000 */
[----:B------:R0:W1:Y:S02]  /*2a2c0*/  SHFL.IDX P6, R14, R13, R12, R11 ;  /* 0x0000000c0d0e7389 */ /* 0x00006400000c000b */
[----:B01----:R-:W-:Y:S01]  /*2a2d0*/  ENDCOLLECTIVE ;  /* 0x000000000000791b */ /* 0x003fe20003800000 */
.L_x_3159:
[----:B------:R-:W-:-:S05]  /*2a2e0*/  IMAD.X R3, RZ, RZ, R8, P2 ;  /* 0x000000ffff037224 */ /* 0x000fca00010e0608 */
[----:B------:R-:W-:Y:S01]  /*2a2f0*/  @!PT LDS RZ, [RZ] ;  /* 0x00000000fffff984 */ /* 0x000fe20000000800 */
[----:B------:R-:W-:Y:S01]  /*2a300*/  @!PT LDS RZ, [RZ] ;  /* 0x00000000fffff984 */ /* 0x000fe20000000800 */
[----:B------:R-:W-:Y:S01]  /*2a310*/  @!PT LDS RZ, [RZ] ;  /* 0x00000000fffff984 */ /* 0x000fe20000000800 */
[----:B------:R0:W-:Y:S01]  /*2a320*/  LDGSTS.E.BYPASS.LTC128B.128 [R4+0xc00], desc[UR60][R2.64], !P3 ;  /* 0x00c0000002047fae */ /* 0x0001e2000d901d7c */
[----:B------:R-:W-:-:S03]  /*2a330*/  ISETP.LT.OR P3, PT, R6, 0x21, P1 ;  /* 0x000000210600780c */ /* 0x000fc60000f61670 */
[----:B------:R0:W-:Y:S01]  /*2a340*/  LDGSTS.E.BYPASS.LTC128B.128 [R4+0x3c00], desc[UR60][R2.64+0x80], !P4 ;  /* 0x03c0008002047fae */ /* 0x0001e2000e101d7c */
[----:B------:R-:W-:Y:S02]  /*2a350*/  ISETP.LT.OR P4, PT, R6, 0x21, !P0 ;  /* 0x000000210600780c */ /* 0x000fe40004781670 */
[----:B------:R-:W-:Y:S01]  /*2a360*/  MOV R13, R24 ;  /* 0x00000018000d7202 */ /* 0x000fe20000000f00 */
[----:B------:R-:W-:-:S10]  /*2a370*/  IMAD.MOV.U32 R7, RZ, RZ, R14 ;  /* 0x000000ffff077224 */ /* 0x000fd400078e000e */
[----:B0-----:R-:W-:Y:S05]  /*2a380*/  WARPSYNC.COLLECTIVE R15, `(.L_x_3160) ;  /* 0x000000000f087348 */ /* 0x001fea0003c00000 */
[----:B------:R1:W2:Y:S02]  /*2a390*/  SHFL.IDX P6, R14, R13, R12, R11 ;  /* 0x0000000c0d0e7389 */ /* 0x0002a400000c000b */
[----:B012---:R-:W-:Y:S01]  /*2a3a0*/  ENDCOLLECTIVE ;  /* 0x000000000000791b */ /* 0x007fe20003800000 */
.L_x_3160:
[----:B------:R-:W-:Y:S02]  /*2a3b0*/  IMAD.MOV.U32 R13, RZ, RZ, R25 ;  /* 0x000000ffff0d7224 */ /* 0x000fe400078e0019 */
[----:B------:R-:W-:Y:S02]  /*2a3c0*/  IMAD.MOV.U32 R12, RZ, RZ, 0x3 ;  /* 0x00000003ff0c7424 */ /* 0x000fe400078e00ff */
[----:B------:R-:W-:-:S07]  /*2a3d0*/  IMAD.MOV.U32 R10, RZ, RZ, R14 ;  /* 0x000000ffff0a7224 */ /* 0x000fce00078e000e */
[----:B------:R-:W-:Y:S05]  /*2a3e0*/  WARPSYNC.COLLECTIVE R15, `(.L_x_3161) ;  /* 0x000000000f087348 */ /* 0x000fea0003c00000 */
[----:B------:R0:W1:Y:S02]  /*2a3f0*/  SHFL.IDX P6, R14, R13, R12, R11 ;  /* 0x0000000c0d0e7389 */ /* 0x00006400000c000b */
[----:B01----:R-:W-:Y:S01]  /*2a400*/  ENDCOLLECTIVE ;  /* 0x000000000000791b */ /* 0x003fe20003800000 */
.L_x_3161:
        /* <DEDUP_REMOVED lines=14> */
.L_x_3162:
[----:B------:R-:W-:Y:S02]  /*2a4f0*/  IMAD.MOV.U32 R13, RZ, RZ, R25 ;  /* 0x000000ffff0d7224 */ /* 0x000fe400078e0019 */
[----:B------:R-:W-:Y:S01]  /*2a500*/  IMAD.MOV.U32 R12, RZ, RZ, 0x4 ;  /* 0x00000004ff0c7424 */ /* 0x000fe200078e00ff */
[----:B------:R-:W-:-:S13]  /*2a510*/  IADD3 R2, P2, R14, R5, RZ ;  /* 0x000000050e027210 */ /* 0x000fda0007f5e0ff */
[----:B------:R-:W-:Y:S05]  /*2a520*/  WARPSYNC.COLLECTIVE R15, `(.L_x_3163) ;  /* 0x000000000f087348 */ /* 0x000fea0003c00000 */
[----:B------:R0:W1:Y:S02]  /*2a530*/  SHFL.IDX P6, R14, R13, R12, R11 ;  /* 0x0000000c0d0e7389 */ /* 0x00006400000c000b */
[----:B01----:R-:W-:Y:S01]  /*2a540*/  ENDCOLLECTIVE ;  /* 0x000000000000791b */ /* 0x003fe20003800000 */
.L_x_3163:
        /* <DEDUP_REMOVED lines=13> */
.L_x_3164:
[----:B------:R-:W-:Y:S02]  /*2a620*/  IMAD.MOV.U32 R13, RZ, RZ, R25 ;  /* 0x000000ffff0d7224 */ /* 0x000fe400078e0019 */
[----:B------:R-:W-:Y:S02]  /*2a630*/  IMAD.MOV.U32 R12, RZ, RZ, 0x5 ;  /* 0x00000005ff0c7424 */ /* 0x000fe400078e00ff */
[----:B------:R-:W-:-:S07]  /*2a640*/  IMAD.MOV.U32 R10, RZ, RZ, R14 ;  /* 0x000000ffff0a7224 */ /* 0x000fce00078e000e */
[----:B------:R-:W-:Y:S05]  /*2a650*/  WARPSYNC.COLLECTIVE R15, `(.L_x_3165) ;  /* 0x000000000f087348 */ /* 0x000fea0003c00000 */
[----:B------:R0:W1:Y:S02]  /*2a660*/  SHFL.IDX P6, R14, R13, R12, R11 ;  /* 0x0000000c0d0e7389 */ /* 0x00006400000c000b */
[----:B01----:R-:W-:Y:S01]  /*2a670*/  ENDCOLLECTIVE ;  /* 0x000000000000791b */ /* 0x003fe20003800000 */
.L_x_3165:
        /* <DEDUP_REMOVED lines=12> */
.L_x_3166:
[----:B------:R-:W-:Y:S05]  /*2a740*/  BRA `(.L_x_3167) ;  /* 0xffffffa800187947 */ /* 0x000fea000383ffff */
.L_x_3000:
        /* <DEDUP_REMOVED lines=8> */
.L_x_3169:
[----:B------:R-:W-:Y:S05]  /*2a7d0*/  BSYNC B0 ;  /* 0x0000000000007941 */ /* 0x000fea0003800000 */
.L_x_3168:
        /* <DEDUP_REMOVED lines=9> */
.L_x_3170:
        /* <DEDUP_REMOVED lines=24> */
.L_x_3171:
[----:B------:R-:W-:Y:S01]  /*2a9f0*/  IMAD.MOV.U32 R12, RZ, RZ, 0x2 ;  /* 0x00000002ff0c7424 */ /* 0x000fe200078e00ff */
[----:B------:R-:W-:-:S05]  /*2aa00*/  SEL R14, R14, RZ, P1 ;  /* 0x000000ff0e0e7207 */ /* 0x000fca0000800000 */
[----:B------:R-:W-:-:S04]  /*2aa10*/  IMAD.IADD R5, R13, 0x1, R14 ;  /* 0x000000010d057824 */ /* 0x000fc800078e020e */
[----:B------:R-:W-:-:S07]  /*2aa20*/  IMAD.MOV.U32 R13, RZ, RZ, R5 ;  /* 0x000000ffff0d7224 */ /* 0x000fce00078e0005 */
[----:B------:R-:W-:Y:S05]  /*2aa30*/  WARPSYNC.COLLECTIVE R15, `(.L_x_3172) ;  /* 0x000000000f087348 */ /* 0x000fea0003c00000 */
[----:B------:R0:W1:Y:S02]  /*2aa40*/  SHFL.UP P6, R14, R13, R12, R11 ;  /* 0x0400000c0d0e7389 */ /* 0x00006400000c000b */
[----:B01----:R-:W-:Y:S01]  /*2aa50*/  ENDCOLLECTIVE ;  /* 0x000000000000791b */ /* 0x003fe20003800000 */
.L_x_3172:
[----:B------:R-:W-:Y:S01]  /*2aa60*/  IMAD.MOV.U32 R12, RZ, RZ, 0x4 ;  /* 0x00000004ff0c7424 */ /* 0x000fe200078e00ff */
[----:B------:R-:W-:-:S05]  /*2aa70*/  SEL R2, R14, RZ, P2 ;  /* 0x000000ff0e027207 */ /* 0x000fca0001000000 */
[----:B------:R-:W-:-:S04]  /*2aa80*/  IMAD.IADD R2, R5, 0x1, R2 ;  /* 0x0000000105027824 */ /* 0x000fc800078e0202 */
[----:B------:R-:W-:-:S07]  /*2aa90*/  IMAD.MOV.U32 R13, RZ, RZ, R2 ;  /* 0x000000ffff0d7224 */ /* 0x000fce00078e0002 */
[----:B------:R-:W-:Y:S05]  /*2aaa0*/  WARPSYNC.COLLECTIVE R15, `(.L_x_3173) ;  /* 0x000000000f087348 */ /* 0x000fea0003c00000 */
[----:B------:R0:W1:Y:S02]  /*2aab0*/  SHFL.UP P6, R14, R13, R12, R11 ;  /* 0x0400000c0d0e7389 */ /* 0x00006400000c000b */
[----:B01----:R-:W-:Y:S01]  /*2aac0*/  ENDCOLLECTIVE ;  /* 0x000000000000791b */ /* 0x003fe20003800000 */
.L_x_3173:
[----:B------:R-:W-:Y:S01]  /*2aad0*/  IMAD.MOV.U32 R12, RZ, RZ, 0x8 ;  /* 0x00000008ff0c7424 */ /* 0x000fe200078e00ff */
[----:B------:R-:W-:-:S05]  /*2aae0*/  SEL R3, R14, RZ, P3 ;  /* 0x000000ff0e037207 */ /* 0x000fca0001800000 */
[----:B------:R-:W-:-:S04]  /*2aaf0*/  IMAD.IADD R3, R2, 0x1, R3 ;  /* 0x0000000102037824 */ /* 0x000fc800078e0203 */
[----:B------:R-:W-:-:S07]  /*2ab00*/  IMAD.MOV.U32 R13, RZ, RZ, R3 ;  /* 0x000000ffff0d7224 */ /* 0x000fce00078e0003 */
[----:B------:R-:W-:Y:S05]  /*2ab10*/  WARPSYNC.COLLECTIVE R15, `(.L_x_3174) ;  /* 0x000000000f087348 */ /* 0x000fea0003c00000 */
[----:B------:R0:W1:Y:S02]  /*2ab20*/  SHFL.UP P6, R14, R13, R12, R11 ;  /* 0x0400000c0d0e7389 */ /* 0x00006400000c000b */
[----:B01----:R-:W-:Y:S01]  /*2ab30*/  ENDCOLLECTIVE ;  /* 0x000000000000791b */ /* 0x003fe20003800000 */
.L_x_3174:
[----:B------:R-:W-:Y:S02]  /*2ab40*/  MOV R12, 0x10 ;  /* 0x00000010000c7802 */ /* 0x000fe40000000f00 */
[----:B------:R-:W-:-:S05]  /*2ab50*/  SEL R14, R14, RZ, P4 ;  /* 0x000000ff0e0e7207 */ /* 0x000fca0002000000 */
[----:B------:R-:W-:-:S04]  /*2ab60*/  IMAD.IADD R5, R3, 0x1, R14 ;  /* 0x0000000103057824 */ /* 0x000fc800078e020e */
[----:B------:R-:W-:-:S07]  /*2ab70*/  IMAD.MOV.U32 R13, RZ, RZ, R5 ;  /* 0x000000ffff0d7224 */ /* 0x000fce00078e0005 */
[----:B------:R-:W-:Y:S05]  /*2ab80*/  WARPSYNC.COLLECTIVE R15, `(.L_x_3175) ;  /* 0x000000000f087348 */ /* 0x000fea0003c00000 */
[----:B------:R0:W1:Y:S02]  /*2ab90*/  SHFL.UP P6, R14, R13, R12, R11 ;  /* 0x0400000c0d0e7389 */ /* 0x00006400000c000b */
[----:B01----:R-:W-:Y:S01]  /*2aba0*/  ENDCOLLECTIVE ;  /* 0x000000000000791b */ /* 0x003fe20003800000 */
.L_x_3175:
        /* <DEDUP_REMOVED lines=8> */
.L_x_3176:
[----:B------:R-:W-:Y:S05]  /*2ac30*/  BRA `(.L_x_3177) ;  /* 0xffffffa800247947 */ /* 0x000fea000383ffff */
.L_x_3003:
[----:B------:R-:W-:Y:S01]  /*2ac40*/  BSSY B0, `(.L_x_3178) ;  /* 0x0000007000007945 */ /* 0x000fe20003800000 */
[----:B------:R-:W-:Y:S02]  /*2ac50*/  IMAD.MOV.U32 R12, RZ, RZ, 0x1 ;  /* 0x00000001ff0c7424 */ /* 0x000fe400078e00ff */
[----:B------:R-:W-:Y:S02]  /*2ac60*/  IMAD.MOV.U32 R11, RZ, RZ, RZ ;  /* 0x000000ffff0b7224 */ /* 0x000fe400078e00ff */
[----:B------:R-:W-:-:S07]  /*2ac70*/  IMAD.MOV.U32 R15, RZ, RZ, -0x1 ;  /* 0xffffffffff0f7424 */ /* 0x000fce00078e00ff */
[----:B------:R-:W-:Y:S05]  /*2ac80*/  WARPSYNC.COLLECTIVE R15, `(.L_x_3179) ;  /* 0x000000000f087348 */ /* 0x000fea0003c00000 */
[----:B------:R0:W1:Y:S02]  /*2ac90*/  SHFL.UP P6, R14, R13, R12, R11 ;  /* 0x0400000c0d0e7389 */ /* 0x00006400000c000b */
[----:B01----:R-:W-:Y:S01]  /*2aca0*/  ENDCOLLECTIVE ;  /* 0x000000000000791b */ /* 0x003fe20003800000 */
.L_x_3179:
[----:B------:R-:W-:Y:S05]  /*2acb0*/  BSYNC B0 ;  /* 0x0000000000007941 */ /* 0x000fea0003800000 */
.L_x_3178:
        /* <DEDUP_REMOVED lines=8> */
.L_x_3180:
[----:B------:R-:W-:Y:S01]  /*2ad40*/  IMAD.MOV.U32 R12, RZ, RZ, 0x4 ;  /* 0x00000004ff0c7424 */ /* 0x000fe200078e00ff */
[----:B------:R-:W-:-:S05]  /*2ad50*/  SEL R2, R14, RZ, P2 ;  /* 0x000000ff0e027207 */ /* 0x000fca0001000000 */
[----:B------:R-:W-:-:S04]  /*2ad60*/  IMAD.IADD R2, R13, 0x1, R2 ;  /* 0x000000010d027824 */ /* 0x000fc800078e0202 */
[----:B------:R-:W-:-:S07]  /*2ad70*/  IMAD.MOV.U32 R13, RZ, RZ, R2 ;  /* 0x000000ffff0d7224 */ /* 0x000fce00078e0002 */
[----:B------:R-:W-:Y:S05]  /*2ad80*/  WARPSYNC.COLLECTIVE R15, `(.L_x_3181) ;  /* 0x000000000f087348 */ /* 0x000fea0003c00000 */
[----:B------:R0:W1:Y:S02]  /*2ad90*/  SHFL.UP P6, R14, R13, R12, R11 ;  /* 0x0400000c0d0e7389 */ /* 0x00006400000c000b */
[----:B01----:R-:W-:Y:S01]  /*2ada0*/  ENDCOLLECTIVE ;  /* 0x000000000000791b */ /* 0x003fe20003800000 */
.L_x_3181:
[----:B------:R-:W-:Y:S01]  /*2adb0*/  IMAD.MOV.U32 R12, RZ, RZ, 0x8 ;  /* 0x00000008ff0c7424 */ /* 0x000fe200078e00ff */
[----:B------:R-:W-:-:S05]  /*2adc0*/  SEL R3, R14, RZ, P3 ;  /* 0x000000ff0e037207 */ /* 0x000fca0001800000 */
[----:B------:R-:W-:-:S04]  /*2add0*/  IMAD.IADD R3, R2, 0x1, R3 ;  /* 0x0000000102037824 */ /* 0x000fc800078e0203 */
[----:B------:R-:W-:-:S07]  /*2ade0*/  IMAD.MOV.U32 R13, RZ, RZ, R3 ;  /* 0x000000ffff0d7224 */ /* 0x000fce00078e0003 */
[----:B------:R-:W-:Y:S05]  /*2adf0*/  WARPSYNC.COLLECTIVE R15, `(.L_x_3182) ;  /* 0x000000000f087348 */ /* 0x000fea0003c00000 */
[----:B------:R0:W1:Y:S02]  /*2ae00*/  SHFL.UP P6, R14, R13, R12, R11 ;  /* 0x0400000c0d0e7389 */ /* 0x00006400000c000b */
[----:B01----:R-:W-:Y:S01]  /*2ae10*/  ENDCOLLECTIVE ;  /* 0x000000000000791b */ /* 0x003fe20003800000 */
.L_x_3182:
[----:B------:R-:W-:Y:S01]  /*2ae20*/  IMAD.MOV.U32 R12, RZ, RZ, 0x10 ;  /* 0x00000010ff0c7424 */ /* 0x000fe200078e00ff */
[----:B------:R-:W-:-:S05]  /*2ae30*/  SEL R14, R14, RZ, P4 ;  /* 0x000000ff0e0e7207 */ /* 0x000fca0002000000 */
[----:B------:R-:W-:-:S04]  /*2ae40*/  IMAD.IADD R5, R3, 0x1, R14 ;  /* 0x0000000103057824 */ /* 0x000fc800078e020e */
[----:B------:R-:W-:-:S07]  /*2ae50*/  IMAD.MOV.U32 R13, RZ, RZ, R5 ;  /* 0x000000ffff0d7224 */ /* 0x000fce00078e0005 */
[----:B------:R-:W-:Y:S05]  /*2ae60*/  WARPSYNC.COLLECTIVE R15, `(.L_x_3183) ;  /* 0x000000000f087348 */ /* 0x000fea0003c00000 */
[----:B------:R0:W1:Y:S02]  /*2ae70*/  SHFL.UP P6, R14, R13, R12, R11 ;  /* 0x0400000c0d0e7389 */ /* 0x00006400000c000b */
[----:B01----:R-:W-:Y:S01]  /*2ae80*/  ENDCOLLECTIVE ;  /* 0x000000000000791b */ /* 0x003fe20003800000 */
.L_x_3183:
        /* <DEDUP_REMOVED lines=8> */
.L_x_3184:
[----:B------:R-:W-:Y:S05]  /*2af10*/  BRA `(.L_x_3185) ;  /* 0xffffffa800107947 */ /* 0x000fea000383ffff */
.L_x_3005:
[----:B------:R-:W-:Y:S01]  /*2af20*/  BSSY B0, `(.L_x_3186) ;  /* 0x0000006000007945 */ /* 0x000fe20003800000 */
[----:B------:R-:W-:Y:S01]  /*2af30*/  PLOP3.LUT P6, PT, P6, PT, PT, 0x8, 0x0 ;  /* 0x000000000000781c */ /* 0x000fe200037ce170 */
[----:B------:R-:W-:-:S12]  /*2af40*/  IMAD.MOV.U32 R15, RZ, RZ, -0x1 ;  /* 0xffffffffff0f7424 */ /* 0x000fd800078e00ff */
[----:B0-----:R-:W-:Y:S05]  /*2af50*/  WARPSYNC.COLLECTIVE R15, `(.L_x_3187) ;  /* 0x000000000f087348 */ /* 0x001fea0003c00000 */
[----:B------:R-:W-:Y:S01]  /*2af60*/  VOTE.ANY R14, PT, P6 ;  /* 0x00000000000e7806 */ /* 0x000fe200030e0100 */
[----:B0-----:R-:W-:Y:S06]  /*2af70*/  ENDCOLLECTIVE ;  /* 0x000000000000791b */ /* 0x001fec0003800000 */
.L_x_3187:
[----:B------:R-:W-:Y:S05]  /*2af80*/  BSYNC B0 ;  /* 0x0000000000007941 */ /* 0x000fea0003800000 */
.L_x_3186:
        /* <DEDUP_REMOVED lines=8> */
.L_x_3188:
[----:B------:R-:W-:Y:S02]  /*2b010*/  IMAD.IADD R19, R12, 0x1, R19 ;  /* 0x000000010c137824 */ /* 0x000fe400078e0213 */
[----:B------:R-:W-:Y:S02]  /*2b020*/  IMAD.MOV.U32 R13, RZ, RZ, R4 ;  /* 0x000000ffff0d7224 */ /* 0x000fe400078e0004 */
[----:B------:R-:W-:-:S07]  /*2b030*/  IMAD.MOV.U32 R17, RZ, RZ, R14 ;  /* 0x000000ffff117224 */ /* 0x000fce00078e000e */
[----:B------:R-:W-:Y:S05]  /*2b040*/  WARPSYNC.COLLECTIVE R15, `(.L_x_3189) ;  /* 0x000000000f087348 */ /* 0x000fea0003c00000 */
[----:B------:R0:W1:Y:S02]  /*2b050*/  SHFL.IDX P6, R14, R13, R12, R11 ;  /* 0x0000000c0d0e7389 */ /* 0x00006400000c000b */
[----:B01----:R-:W-:Y:S01]  /*2b060*/  ENDCOLLECTIVE ;  /* 0x000000000000791b */ /* 0x003fe20003800000 */
.L_x_3189:
[----:B------:R-:W-:Y:S01]  /*2b070*/  IMAD.MOV.U32 R4, RZ, RZ, R14 ;  /* 0x000000ffff047224 */ /* 0x000fe200078e000e */
[----:B------:R-:W-:Y:S06]  /*2b080*/  BRA `(.L_x_3190) ;  /* 0xffffffa400f47947 */ /* 0x000fec000383ffff */
.L_x_3007:
[----:B------:R-:W-:Y:S01]  /*2b090*/  BSSY B0, `(.L_x_3191) ;  /* 0x0000007000007945 */ /* 0x000fe20003800000 */
[----:B------:R-:W-:Y:S02]  /*2b0a0*/  IMAD.MOV.U32 R13, RZ, RZ, R2 ;  /* 0x000000ffff0d7224 */ /* 0x000fe400078e0002 */
[----:B------:R-:W-:Y:S02]  /*2b0b0*/  IMAD.MOV.U32 R11, RZ, RZ, 0x1f ;  /* 0x0000001fff0b7424 */ /* 0x000fe400078e00ff */
[----:B------:R-:W-:-:S07]  /*2b0c0*/  IMAD.MOV.U32 R15, RZ, RZ, -0x1 ;  /* 0xffffffffff0f7424 */ /* 0x000fce00078e00ff */
[----:B0-23--:R-:W-:Y:S05]  /*2b0d0*/  WARPSYNC.COLLECTIVE R15, `(.L_x_3192) ;  /* 0x000000000f087348 */ /* 0x00dfea0003c00000 */
[----:B------:R1:W4:Y:S02]  /*2b0e0*/  SHFL.IDX P6, R14, R13, R12, R11 ;  /* 0x0000000c0d0e7389 */ /* 0x00032400000c000b */
[----:B01234-:R-:W-:Y:S01]  /*2b0f0*/  ENDCOLLECTIVE ;  /* 0x000000000000791b */ /* 0x01ffe20003800000 */
.L_x_3192:
[----:B------:R-:W-:Y:S05]  /*2b100*/  BSYNC B0 ;  /* 0x0000000000007941 */ /* 0x000fea0003800000 */
.L_x_3191:
[----:B------:R-:W-:Y:S01]  /*2b110*/  IMAD.MOV.U32 R6, RZ, RZ, R14 ;  /* 0x000000ffff067224 */ /* 0x000fe200078e000e */
[----:B------:R-:W-:Y:S06]  /*2b120*/  BRA `(.L_x_3006) ;  /* 0xffffffa400e47947 */ /* 0x000fec000383ffff */
.L_x_3013:
[----:B-1----:R1:W3:Y:S02]  /*2b130*/  SYNCS.PHASECHK.TRANS64.TRYWAIT P0, [R5+URZ+0x2a820], R0 ;  /* 0x02a82000050075a7 */ /* 0x0022e4000800017f */
[----:B---3--:R-:W-:Y:S05]  /*2b140*/  @!P0 NANOSLEEP.SYNCS 0x989680 ;  /* 0x009896800000895d */ /* 0x008fea0003900000 */
[----:B------:R-:W3:Y:S02]  /*2b150*/  @!P0 SYNCS.PHASECHK.TRANS64 P0, [R5+URZ+0x2a820], R0 ;  /* 0x02a82000050085a7 */ /* 0x000ee4000800007f */
[----:B---3--:R-:W-:Y:S05]  /*2b160*/  @!P0 BRA `(.L_x_3013) ;  /* 0xfffffffc00f08947 */ /* 0x008fea000383ffff */
[----:B------:R-:W-:Y:S05]  /*2b170*/  BRA `(.L_x_3193) ;  /* 0xffffffb0003c7947 */ /* 0x000fea000383ffff */
.L_x_3014:
        /* <DEDUP_REMOVED lines=11> */
.L_x_3195:
[----:B------:R-:W-:Y:S05]  /*2b230*/  BSYNC B0 ;  /* 0x0000000000007941 */ /* 0x000fea0003800000 */
.L_x_3194:
[----:B------:R-:W-:Y:S05]  /*2b240*/  BRA `(.L_x_3196) ;  /* 0xffffffb000247947 */ /* 0x000fea000383ffff */
.L_x_3015:
[----:B------:R-:W-:Y:S01]  /*2b250*/  BSSY B0, `(.L_x_3197) ;  /* 0x0000006000007945 */ /* 0x000fe20003800000 */
[----:B------:R-:W-:-:S07]  /*2b260*/  IMAD.MOV.U32 R15, RZ, RZ, -0x1 ;  /* 0xffffffffff0f7424 */ /* 0x000fce00078e00ff */
[----:B012---:R-:W-:Y:S05]  /*2b270*/  WARPSYNC.COLLECTIVE R15, `(.L_x_3198) ;  /* 0x000000000f0c7348 */ /* 0x007fea0003c00000 */
[----:B------:R-:W-:Y:S02]  /*2b280*/  ELECT P6, UR62, PT ;  /* 0x00000000003e782f */ /* 0x000fe400038c0000 */
[----:B------:R-:W-:Y:S01]  /*2b290*/  MOV R14, UR62 ;  /* 0x0000003e000e7c02 */ /* 0x000fe20008000f00 */
[----:B012---:R-:W-:Y:S10]  /*2b2a0*/  ENDCOLLECTIVE ;  /* 0x000000000000791b */ /* 0x007ff40003800000 */
.L_x_3198:
[----:B------:R-:W-:Y:S05]  /*2b2b0*/  BSYNC B0 ;  /* 0x0000000000007941 */ /* 0x000fea0003800000 */
.L_x_3197:
[----:B------:R-:W-:Y:S05]  /*2b2c0*/  BRA `(.L_x_3199) ;  /* 0xffffffb000187947 */ /* 0x000fea000383ffff */
.L_x_3017:
[----:B-1----:R1:W3:Y:S02]  /*2b2d0*/  SYNCS.PHASECHK.TRANS64.TRYWAIT P1, [R3+URZ+0x2a840], R2 ;  /* 0x02a84002030075a7 */ /* 0x0022e4000802017f */
[----:B---3--:R-:W-:Y:S05]  /*2b2e0*/  @!P1 NANOSLEEP.SYNCS 0x989680 ;  /* 0x009896800000995d */ /* 0x008fea0003900000 */
[----:B------:R-:W3:Y:S02]  /*2b2f0*/  @!P1 SYNCS.PHASECHK.TRANS64 P1, [R3+URZ+0x2a840], R2 ;  /* 0x02a84002030095a7 */ /* 0x000ee4000802007f */
[----:B---3--:R-:W-:Y:S05]  /*2b300*/  @!P1 BRA `(.L_x_3017) ;  /* 0xfffffffc00f09947 */ /* 0x008fea000383ffff */
[----:B------:R-:W-:Y:S05]  /*2b310*/  BRA `(.L_x_3200) ;  /* 0xffffffb000407947 */ /* 0x000fea000383ffff */
.L_x_3019:
[----:B---3--:R3:W4:Y:S02]  /*2b320*/  SYNCS.PHASECHK.TRANS64.TRYWAIT P1, [R5+URZ+0x2a840], R0 ;  /* 0x02a84000050075a7 */ /* 0x008724000802017f */
[----:B----4-:R-:W-:Y:S05]  /*2b330*/  @!P1 NANOSLEEP.SYNCS 0x989680 ;  /* 0x009896800000995d */ /* 0x010fea0003900000 */
[----:B------:R-:W4:Y:S02]  /*2b340*/  @!P1 SYNCS.PHASECHK.TRANS64 P1, [R5+URZ+0x2a840], R0 ;  /* 0x02a84000050095a7 */ /* 0x000f24000802007f */
[----:B----4-:R-:W-:Y:S05]  /*2b350*/  @!P1 BRA `(.L_x_3019) ;  /* 0xfffffffc00f09947 */ /* 0x010fea000383ffff */
[----:B------:R-:W-:Y:S05]  /*2b360*/  BRA `(.L_x_3201) ;  /* 0xffffffb0004c7947 */ /* 0x000fea000383ffff */
.L_x_3021:
[----:B----4-:R4:W0:Y:S02]  /*2b370*/  SYNCS.PHASECHK.TRANS64.TRYWAIT P1, [R3+URZ+0x2a860], R2 ;  /* 0x02a86002030075a7 */ /* 0x010824000802017f */
[----:B0-----:R-:W-:Y:S05]  /*2b380*/  @!P1 NANOSLEEP.SYNCS 0x989680 ;  /* 0x009896800000995d */ /* 0x001fea0003900000 */
[----:B------:R-:W0:Y:S02]  /*2b390*/  @!P1 SYNCS.PHASECHK.TRANS64 P1, [R3+URZ+0x2a860], R2 ;  /* 0x02a86002030095a7 */ /* 0x000e24000802007f */
[----:B0-----:R-:W-:Y:S05]  /*2b3a0*/  @!P1 BRA `(.L_x_3021) ;  /* 0xfffffffc00f09947 */ /* 0x001fea000383ffff */
[----:B------:R-:W-:Y:S05]  /*2b3b0*/  BRA `(.L_x_3202) ;  /* 0xffffffb000487947 */ /* 0x000fea000383ffff */
.L_x_3203:
        /* <DEDUP_REMOVED lines=12> */
.L_x_15741:


//--------------------- .text._ZN7cutlass13device_kernelIN5flash11enable_sm90INS1_16FlashAttnFwdSm90INS1_25CollectiveMainloopFwdSm90ILi2EN4cute5tupleIJNS5_1CILi1EEES8_S8_EEENS6_IJNS7_ILi64EEESA_SA_EEELi512ENS_10bfloat16_tEfNS_4arch4Sm90ELb0ELb0ELb1ELb0ELb1ELb0ELb0ELb0ELb0ELb1ELb1ELb0EEENS1_21CollectiveEpilogueFwdINS6_IJSA_NS7_ILi512EEESA_EEES9_SC_SE_Li256ELb0ELb1ELb1ELb0EEENS1_19SingleTileSchedulerILb0ELb1ELb1ELi64EEEEEEEEEvNT_6ParamsE --------------------------
	.section	.text._ZN7cutlass13device_kernelIN5flash11enable_sm90INS1_16FlashAttnFwdSm90INS1_25CollectiveMainloopFwdSm90ILi2EN4cute5tupleIJNS5_1CILi1EEES8_S8_EEENS6_IJNS7_ILi64EEESA_SA_EEELi512ENS_10bfloat16_tEfNS_4arch4Sm90ELb0ELb0ELb1ELb0ELb1ELb0ELb0ELb0ELb0ELb1ELb1ELb0EEENS1_21CollectiveEpilogueFwdINS6_IJSA_NS7_ILi512EEESA_EEES9_SC_SE_Li256ELb0ELb1ELb1ELb0EEENS1_19SingleTileSchedulerILb0ELb1ELb1ELi64EEEEEEEEEvNT_6ParamsE,"ax",@progbits
	.align	128
.text._ZN7cutlass13device_kernelIN5flash11enable_sm90INS1_16FlashAttnFwdSm90INS1_25CollectiveMainloopFwdSm90ILi2EN4cute5tupleIJNS5_1CILi1EEES8_S8_EEENS6_IJNS7_ILi64EEESA_SA_EEELi512ENS_10bfloat16_tEfNS_4arch4Sm90ELb0ELb0ELb1ELb0ELb1ELb0ELb0ELb0ELb0ELb1ELb1ELb0EEENS1_21CollectiveEpilogueFwdINS6_IJSA_NS7_ILi512EEESA_EEES9_SC_SE_Li256ELb0ELb1ELb1ELb0EEENS1_19SingleTileSchedulerILb0ELb1ELb1ELi64EEEEEEEEEvNT_6ParamsE:
        .type           _ZN7cutlass13device_kernelIN5flash11enable_sm90INS1_16FlashAttnFwdSm90INS1_25CollectiveMainloopFwdSm90ILi2EN4cute5tupleIJNS5_1CILi1EEES8_S8_EEENS6_IJNS7_ILi64EEESA_SA_EEELi512ENS_10bfloat16_tEfNS_4arch4Sm90ELb0ELb0ELb1ELb0ELb1ELb0ELb0ELb0ELb0ELb1ELb1ELb0EEENS1_21CollectiveEpilogueFwdINS6_IJSA_NS7_ILi512EEESA_EEES9_SC_SE_Li256ELb0ELb1ELb1ELb0EEENS1_19SingleTileSchedulerILb0ELb1ELb1ELi64EEEEEEEEEvNT_6ParamsE,@function
        .size           _ZN7cutlass13device_kernelIN5flash11enable_sm90INS1_16FlashAttnFwdSm90INS1_25CollectiveMainloopFwdSm90ILi2EN4cute5tupleIJNS5_1CILi1EEES8_S8_EEENS6_IJNS7_ILi64EEESA_SA_EEELi512ENS_10bfloat16_tEfNS_4arch4Sm90ELb0ELb0ELb1ELb0ELb1ELb0ELb0ELb0ELb0ELb1ELb1ELb0EEENS1_21CollectiveEpilogueFwdINS6_IJSA_NS7_ILi512EEESA_EEES9_SC_SE_Li256ELb0ELb1ELb1ELb0EEENS1_19SingleTileSchedulerILb0ELb1ELb1ELi64EEEEEEEEEvNT_6ParamsE,(.L_x_15742 - _ZN7cutlass13device_kernelIN5flash11enable_sm90INS1_16FlashAttnFwdSm90INS1_25CollectiveMainloopFwdSm90ILi2EN4cute5tupleIJNS5_1CILi1EEES8_S8_EEENS6_IJNS7_ILi64EEESA_SA_EEELi512ENS_10bfloat16_tEfNS_4arch4Sm90ELb0ELb0ELb1ELb0ELb1ELb0ELb0ELb0ELb0ELb1ELb1ELb0EEENS1_21CollectiveEpilogueFwdINS6_IJSA_NS7_ILi512EEESA_EEES9_SC_SE_Li256ELb0ELb1ELb1ELb0EEENS1_19SingleTileSchedulerILb0ELb1ELb1ELi64EEEEEEEEEvNT_6ParamsE)
        .other          _ZN7cutlass13device_kernelIN5flash11enable_sm90INS1_16FlashAttnFwdSm90INS1_25CollectiveMainloopFwdSm90ILi2EN4cute5tupleIJNS5_1CILi1EEES8_S8_EEENS6_IJNS7_ILi64EEESA_SA_EEELi512ENS_10bfloat16_tEfNS_4arch4Sm90ELb0ELb0ELb1ELb0ELb1ELb0ELb0ELb0ELb0ELb1ELb1ELb0EEENS1_21CollectiveEpilogueFwdINS6_IJSA_NS7_ILi512EEESA_EEES9_SC_SE_Li256ELb0ELb1ELb1ELb0EEENS1_19SingleTileSchedulerILb0ELb1ELb1ELi64EEEEEEEEEvNT_6ParamsE,@"STO_CUDA_ENTRY STV_DEFAULT"
_ZN7cutlass13device_kernelIN5flash11enable_sm90INS1_16FlashAttnFwdSm90INS1_25CollectiveMainloopFwdSm90ILi2EN4cute5tupleIJNS5_1CILi1EEES8_S8_EEENS6_IJNS7_ILi64EEESA_SA_EEELi512ENS_10bfloat16_tEfNS_4arch4Sm90ELb0ELb0ELb1ELb0ELb1ELb0ELb0ELb0ELb0ELb1ELb1ELb0EEENS1_21CollectiveEpilogueFwdINS6_IJSA_NS7_ILi512EEESA_EEES9_SC_SE_Li256ELb0ELb1ELb1ELb0EEENS1_19SingleTileSchedulerILb0ELb1ELb1ELi64EEEEEEEEEvNT_6ParamsE:
        /* <DEDUP_REMOVED lines=35> */
[----:B0-----:R0:W1:Y:S01]  /*0230*/  SYNCS.EXCH.64 URZ, [UR6+0x28c30], UR4 ;  /* 0x028c3004063f75b2 */ /* 0x0010620008000100 */
[----:B------:R0:W2:Y:S01]  /*0240*/  SYNCS.EXCH.64 URZ, [UR6+0x28c40], UR4 ;  /* 0x028c4004063f75b2 */ /* 0x0000a20008000100 */
[----:B------:R0:W0:Y:S01]  /*0250*/  SYNCS.EXCH.64 URZ, [UR6+0x28c38], UR4 ;  /* 0x028c3804063f75b2 */ /* 0x0000220008000100 */
[----:B------:R0:W0:Y:S01]  /*0260*/  SYNCS.EXCH.64 URZ, [UR6+0x28c48], UR4 ;  /* 0x028c4804063f75b2 */ /* 0x0000220008000100 */
[----:B------:R-:W-:Y:S01]  /*0270*/  NOP ;  /* 0x0000000000007918 */ /* 0x000fe20000000000 */
.L_x_3204:
        /* <DEDUP_REMOVED lines=22> */
.L_x_3205:
        /* <DEDUP_REMOVED lines=18> */
.L_x_3206:
        /* <DEDUP_REMOVED lines=22> */
.L_x_3207:
        /* <DEDUP_REMOVED lines=23> */
.L_x_3208:
        /* <DEDUP_REMOVED lines=9> */
.L_x_3211:
[----:B------:R-:W-:-:S08]  /*0860*/  NOP ;  /* 0x0000000000007918 */ /* 0x000fd00000000000 */
[----:B------:R-:W0:Y:S02]  /*0870*/  USETMAXREG.TRY_ALLOC.CTAPOOL UP0, 0xe8 ;  /* 0x000000e8000079c8 */ /* 0x000e240008000600 */
[----:B0-----:R-:W-:-:S13]  /*0880*/  PLOP3.LUT P0, PT, PT, PT, UP0, 0x80, 0x0 ;  /* 0x000000000000781c */ /* 0x001fda0003f0f008 */
[----:B------:R-:W-:Y:S05]  /*0890*/  @!P0 BRA `(.L_x_3211) ;  /* 0xfffffffc00f08947 */ /* 0x000fea000383ffff */
[----:B------:R-:W-:Y:S01]  /*08a0*/  LOP3.LUT R0, R30, 0xffffff80, RZ, 0xc0, !PT ;  /* 0xffffff801e007812 */ /* 0x000fe200078ec0ff */
[----:B------:R-:W0:Y:S01]  /*08b0*/  S2UR UR6, SR_CTAID.Y ;  /* 0x00000000000679c3 */ /* 0x000e220000002600 */
[----:B------:R-:W-:Y:S02]  /*08c0*/  ULDC UR7, c[0x0][0xc50] ;  /* 0x0003140000077ab9 */ /* 0x000fe40000000800 */
[----:B------:R-:W-:Y:S01]  /*08d0*/  ISETP.NE.AND P0, PT, R0, 0x80, PT ;  /* 0x000000800000780c */ /* 0x000fe20003f05270 */
[----:B------:R-:W-:-:S04]  /*08e0*/  UISETP.NE.AND UP0, UPT, UR7, 0x1, UPT ;  /* 0x000000010700788c */ /* 0x000fc8000bf05270 */
[----:B------:R-:W1:Y:S07]  /*08f0*/  S2UR UR8, SR_CTAID.Z ;  /* 0x00000000000879c3 */ /* 0x000e6e0000002700 */
[----:B------:R-:W-:Y:S01]  /*0900*/  @UP0 ULDC UR4, c[0x0][0xc54] ;  /* 0x0003150000040ab9 */ /* 0x000fe20000000800 */
[----:B------:R-:W-:Y:S06]  /*0910*/  @!P0 BAR.ARV 0x8, 0x100 ;  /* 0x0204000000008b1d */ /* 0x000fec0000002000 */
[----:B------:R-:W-:Y:S01]  /*0920*/  ISETP.GE.U32.AND P0, PT, R30, 0x100, PT ;  /* 0x000001001e00780c */ /* 0x000fe20003f06070 */
[----:B------:R-:W-:Y:S01]  /*0930*/  @UP0 ULDC UR10, c[0x0][0xc58] ;  /* 0x00031600000a0ab9 */ /* 0x000fe20000000800 */
[----:B0-----:R-:W-:-:S02]  /*0940*/  UIMAD.WIDE.U32 UR4, UR6, UR4, URZ ;  /* 0x00000004060472a5 */ /* 0x001fc4000f8e003f */
[----:B------:R-:W-:Y:S02]  /*0950*/  UMOV UR38, UR6 ;  /* 0x0000000600267c82 */ /* 0x000fe40008000000 */
[----:B------:R-:W-:-:S04]  /*0960*/  @UP0 USHF.R.U32.HI UR38, URZ, UR10, UR5 ;  /* 0x0000000a3f260299 */ /* 0x000fc80008011605 */
[----:B------:R-:W-:-:S03]  /*0970*/  UIADD3 UR4, -UR38, URZ, URZ ;  /* 0x0000003f26047290 */ /* 0x000fc6000fffe13f */
[----:B------:R-:W-:Y:S06]  /*0980*/  @P0 BAR.ARV 0xf, 0x100 ;  /* 0x03c4000000000b1d */ /* 0x000fec0000002000 */
[----:B-1----:R-:W-:Y:S01]  /*0990*/  ISETP.LE.AND P0, PT, RZ, UR8, PT ;  /* 0x00000008ff007c0c */ /* 0x002fe2000bf03270 */
[----:B------:R-:W-:-:S12]  /*09a0*/  UIMAD UR7, UR7, UR4, UR6 ;  /* 0x00000004070772a4 */ /* 0x000fd8000f8e0206 */
[----:B------:R-:W-:Y:S05]  /*09b0*/  @!P0 BRA `(.L_x_3212) ;  /* 0x000000c800bc8947 */ /* 0x000fea0003800000 */
[----:B------:R-:W-:Y:S01]  /*09c0*/  ULDC.64 UR4, c[0x0][0x418] ;  /* 0x0001060000047ab9 */ /* 0x000fe20000000a00 */
[----:B------:R-:W-:Y:S01]  /*09d0*/  ULDC UR43, c[0x0][0x424] ;  /* 0x00010900002b7ab9 */ /* 0x000fe20000000800 */
[----:B------:R-:W-:Y:S01]  /*09e0*/  UISETP.NE.U32.AND UP0, UPT, UR4, URZ, UPT ;  /* 0x0000003f0400728c */ /* 0x000fe2000bf05070 */
[----:B------:R-:W0:Y:S01]  /*09f0*/  S2UR UR42, SR_CgaCtaId ;  /* 0x00000000002a79c3 */ /* 0x000e220000008800 */
[----:B------:R-:W-:Y:S01]  /*0a00*/  UISETP.NE.AND UP1, UPT, UR9, 0x1, UPT ;  /* 0x000000010900788c */ /* 0x000fe2000bf25270 */
[----:B------:R-:W-:Y:S01]  /*0a10*/  VIADD R16, R30, 0xffffff80 ;  /* 0xffffff801e107836 */ /* 0x000fe20000000000 */
[----:B------:R-:W-:Y:S01]  /*0a20*/  UISETP.NE.AND.EX UP0, UPT, UR5, URZ, UPT, UP0 ;  /* 0x0000003f0500728c */ /* 0x000fe2000bf05300 */
[----:B------:R-:W-:Y:S01]  /*0a30*/  ULDC UR4, c[0x0][0x2f0] ;  /* 0x0000bc0000047ab9 */ /* 0x000fe20000000800 */
[----:B------:R-:W-:Y:S02]  /*0a40*/  USHF.R.U32.HI UR11, URZ, 0x10, UR7 ;  /* 0x000000103f0b7899 */ /* 0x000fe40008011607 */
[----:B------:R-:W-:Y:S01]  /*0a50*/  PLOP3.LUT P0, PT, PT, PT, UP1, 0x80, 0x0 ;  /* 0x000000000000781c */ /* 0x000fe20003f0f018 */
[----:B------:R-:W-:-:S02]  /*0a60*/  USEL UR43, UR43, 0x1, UP0 ;  /* 0x000000012b2b7887 */ /* 0x000fc40008000000 */
[----:B------:R-:W-:Y:S02]  /*0a70*/  UISETP.NE.AND UP0, UPT, UR11, URZ, UPT ;  /* 0x0000003f0b00728c */ /* 0x000fe4000bf05270 */
[----:B------:R-:W-:Y:S02]  /*0a80*/  UIMAD UR43, UR43, UR4, URZ ;  /* 0x000000042b2b72a4 */ /* 0x000fe4000f8e023f */
[----:B------:R-:W-:Y:S02]  /*0a90*/  ULOP3.LUT UR7, UR7, 0xffff, URZ, 0xc0, !UPT ;  /* 0x0000ffff07077892 */ /* 0x000fe4000f8ec03f */
[----:B------:R-:W-:-:S04]  /*0aa0*/  UIADD3 UR4, UR43, 0x3f, URZ ;  /* 0x0000003f2b047890 */ /* 0x000fc8000fffe03f */
[----:B------:R-:W-:Y:S01]  /*0ab0*/  USHF.R.S32.HI UR5, URZ, 0x1f, UR4 ;  /* 0x0000001f3f057899 */ /* 0x000fe20008011404 */
[----:B------:R-:W-:-:S03]  /*0ac0*/  @!UP0 ULDC UR11, c[0x0][0x9f0] ;  /* 0x00027c00000b8ab9 */ /* 0x000fc60000000800 */
[----:B------:R-:W-:-:S04]  /*0ad0*/  ULEA.HI UR5, UR5, UR4, URZ, 0x6 ;  /* 0x0000000405057291 */ /* 0x000fc8000f8f303f */
[----:B------:R-:W-:Y:S01]  /*0ae0*/  USHF.R.S32.HI UR6, URZ, 0x6, UR5 ;  /* 0x000000063f067899 */ /* 0x000fe20008011405 */
[----:B0-----:R-:W-:Y:S11]  /*0af0*/  @!P0 BRA `(.L_x_3213) ;  /* 0x0000001c00e48947 */ /* 0x001ff60003800000 */
[----:B------:R-:W-:Y:S01]  /*0b00*/  UISETP.GE.AND UP0, UPT, UR43, 0x1, UPT ;  /* 0x000000012b00788c */ /* 0x000fe2000bf06270 */
[----:B------:R-:W-:Y:S02]  /*0b10*/  PLOP3.LUT P0, PT, PT, PT, PT, 0x80, 0x0 ;  /* 0x000000000000781c */ /* 0x000fe40003f0f070 */
[----:B------:R-:W-:Y:S02]  /*0b20*/  CS2R R4, SRZ ;  /* 0x0000000000047805 */ /* 0x000fe4000001ff00 */
[----:B------:R-:W-:Y:S02]  /*0b30*/  CS2R R150, SRZ ;  /* 0x0000000000967805 */ /* 0x000fe4000001ff00 */
[----:B------:R-:W-:Y:S02]  /*0b40*/  CS2R R148, SRZ ;  /* 0x0000000000947805 */ /* 0x000fe4000001ff00 */
[----:B------:R-:W-:Y:S02]  /*0b50*/  CS2R R146, SRZ ;  /* 0x0000000000927805 */ /* 0x000fe4000001ff00 */
[----:B------:R-:W-:-:S02]  /*0b60*/  PLOP3.LUT P1, PT, PT, PT, UP0, 0x80, 0x0 ;  /* 0x000000000000781c */ /* 0x000fc40003f2f008 */
        /* <DEDUP_REMOVED lines=54> */
[----:B------:R-:W-:Y:S01]  /*0ed0*/  IMAD.MOV.U32 R37, RZ, RZ, RZ ;  /* 0x000000ffff257224 */ /* 0x000fe200078e00ff */
[----:B------:R-:W-:Y:S01]  /*0ee0*/  MOV R3, RZ ;  /* 0x000000ff00037202 */ /* 0x000fe20000000f00 */
[----:B------:R-:W-:Y:S06]  /*0ef0*/  @!P1 BRA `(.L_x_3214) ;  /* 0x0000000000709947 */ /* 0x000fec0003800000 */
[----:B------:R-:W-:Y:S01]  /*0f00*/  IMAD.U32 R6, RZ, RZ, UR11 ;  /* 0x0000000bff067e24 */ /* 0x000fe2000f8e00ff */
[----:B------:R-:W-:-:S04]  /*0f10*/  UIADD3 UR4, UR6, -0x1, UR11 ;  /* 0xffffffff06047890 */ /* 0x000fc8000fffe00b */
[-C--:B------:R-:W-:Y:S02]  /*0f20*/  IABS R7, R6.reuse ;  /* 0x0000000600077213 */ /* 0x080fe40000000000 */
[----:B------:R-:W-:Y:S01]  /*0f30*/  IMAD.U32 R8, RZ, RZ, UR4 ;  /* 0x00000004ff087e24 */ /* 0x000fe2000f8e00ff */
[----:B------:R-:W-:Y:S01]  /*0f40*/  IABS R6, R6 ;  /* 0x0000000600067213 */ /* 0x000fe20000000000 */
[----:B------:R-:W0:Y:S01]  /*0f50*/  I2F.RP R0, R7 ;  /* 0x0000000700007306 */ /* 0x000e220000209400 */
[----:B------:R-:W-:-:S03]  /*0f60*/  ULOP3.LUT UR4, UR4, UR11, URZ, 0x3c, !UPT ;  /* 0x0000000b04047292 */ /* 0x000fc6000f8e3c3f */
[----:B------:R-:W-:-:S03]  /*0f70*/  IMAD.MOV R6, RZ, RZ, -R6 ;  /* 0x000000ffff067224 */ /* 0x000fc600078e0a06 */
[----:B------:R-:W-:Y:S01]  /*0f80*/  ISETP.LE.AND P3, PT, RZ, UR4, PT ;  /* 0x00000004ff007c0c */ /* 0x000fe2000bf63270 */
[----:B0-----:R-:W0:Y:S02]  /*0f90*/  MUFU.RCP R0, R0 ;  /* 0x0000000000007308 */ /* 0x001e240000001000 */
[----:B0-----:R-:W-:Y:S01]  /*0fa0*/  VIADD R2, R0, 0xffffffe ;  /* 0x0ffffffe00027836 */ /* 0x001fe20000000000 */
[----:B------:R-:W-:-:S05]  /*0fb0*/  IABS R0, R8 ;  /* 0x0000000800007213 */ /* 0x000fca0000000000 */
[----:B------:R0:W1:Y:S02]  /*0fc0*/  F2I.FTZ.U32.TRUNC.NTZ R3, R2 ;  /* 0x0000000200037305 */ /* 0x000064000021f000 */
[----:B0-----:R-:W-:Y:S02]  /*0fd0*/  MOV R2, RZ ;  /* 0x000000ff00027202 */ /* 0x001fe40000000f00 */
[----:B-1----:R-:W-:-:S05]  /*0fe0*/  IADD3 R10, RZ, -R3, RZ ;  /* 0x80000003ff0a7210 */ /* 0x002fca0007ffe0ff */
        /* <DEDUP_REMOVED lines=8> */
[----:B------:R-:W-:Y:S02]  /*1070*/  ISETP.NE.AND P2, PT, RZ, UR11, PT ;  /* 0x0000000bff007c0c */ /* 0x000fe4000bf45270 */
[----:B------:R-:W-:-:S13]  /*1080*/  ISETP.GE.U32.AND P1, PT, R0, R7, PT ;  /* 0x000000070000720c */ /* 0x000fda0003f26070 */
[----:B------:R-:W-:-:S04]  /*1090*/  @P1 VIADD R3, R3, 0x1 ;  /* 0x0000000103031836 */ /* 0x000fc80000000000 */
[----:B------:R-:W-:Y:S01]  /*10a0*/  @!P3 IMAD.MOV R3, RZ, RZ, -R3 ;  /* 0x000000ffff03b224 */ /* 0x000fe200078e0a03 */
[----:B------:R-:W-:-:S07]  /*10b0*/  @!P2 LOP3.LUT R3, RZ, UR11, RZ, 0x33, !PT ;  /* 0x0000000bff03ac12 */ /* 0x000fce000f8e33ff */
.L_x_3214:
[----:B------:R-:W-:Y:S01]  /*10c0*/  IMAD R0, R3, UR7, RZ ;  /* 0x0000000703007c24 */ /* 0x000fe2000f8e02ff */
[----:B------:R-:W-:Y:S02]  /*10d0*/  MOV R36, RZ ;  /* 0x000000ff00247202 */ /* 0x000fe40000000f00 */
[----:B------:R-:W-:Y:S02]  /*10e0*/  CS2R R34, SRZ ;  /* 0x0000000000227805 */ /* 0x000fe4000001ff00 */
[----:B------:R-:W-:Y:S02]  /*10f0*/  CS2R R32, SRZ ;  /* 0x0000000000207805 */ /* 0x000fe4000001ff00 */
[----:B------:R-:W-:Y:S02]  /*1100*/  CS2R R30, SRZ ;  /* 0x00000000001e7805 */ /* 0x000fe4000001ff00 */
[----:B------:R-:W-:Y:S02]  /*1110*/  VIADDMNMX R3, R0, R3, UR6, PT ;  /* 0x0000000600037e46 */ /* 0x000fe4000b800103 */
[----:B------:R-:W-:-:S02]  /*1120*/  CS2R R28, SRZ ;  /* 0x00000000001c7805 */ /* 0x000fc4000001ff00 */
[----:B------:R-:W-:Y:S02]  /*1130*/  CS2R R26, SRZ ;  /* 0x00000000001a7805 */ /* 0x000fe4000001ff00 */
[----:B------:R-:W-:Y:S02]  /*1140*/  CS2R R24, SRZ ;  /* 0x0000000000187805 */ /* 0x000fe4000001ff00 */
[----:B------:R-:W-:-:S13]  /*1150*/  ISETP.GT.AND P1, PT, R3, R0, PT ;  /* 0x000000000300720c */ /* 0x000fda0003f24270 */
[----:B------:R-:W-:Y:S05]  /*1160*/  @!P1 BRA `(.L_x_3215) ;  /* 0x00000064001c9947 */ /* 0x000fea0003800000 */
[----:B------:R-:W-:Y:S01]  /*1170*/  SHF.R.S32.HI R5, RZ, 0x1f, R16 ;  /* 0x0000001fff057819 */ /* 0x000fe20000011410 */
[----:B------:R-:W-:-:S03]  /*1180*/  UMOV UR7, 0x400 ;  /* 0x0000040000077882 */ /* 0x000fc60000000000 */
[----:B------:R-:W-:-:S04]  /*1190*/  LEA.HI R5, R5, R16, RZ, 0x7 ;  /* 0x0000001005057211 */ /* 0x000fc800078f38ff */
[----:B------:R-:W-:Y:S02]  /*11a0*/  SHF.R.S32.HI R2, RZ, 0x7, R5 ;  /* 0x00000007ff027819 */ /* 0x000fe40000011405 */
[----:B------:R-:W-:-:S04]  /*11b0*/  LOP3.LUT R5, R5, 0xffffff80, RZ, 0xc0, !PT ;  /* 0xffffff8005057812 */ /* 0x000fc800078ec0ff */
[----:B------:R-:W0:Y:S01]  /*11c0*/  SHFL.IDX PT, R2, R2, RZ, 0x1f ;  /* 0x00001fff02027589 */ /* 0x000e2200000e0000 */
[----:B------:R-:W-:-:S05]  /*11d0*/  IMAD.IADD R5, R16, 0x1, -R5 ;  /* 0x0000000110057824 */ /* 0x000fca00078e0a05 */
[----:B------:R-:W-:-:S04]  /*11e0*/  SHF.R.S32.HI R4, RZ, 0x1f, R5 ;  /* 0x0000001fff047819 */ /* 0x000fc80000011405 */
[CC--:B------:R-:W-:Y:S02]  /*11f0*/  LEA.HI R6, R4.reuse, R5.reuse, RZ, 0x2 ;  /* 0x0000000504067211 */ /* 0x0c0fe400078f10ff */
[----:B------:R-:W-:Y:S02]  /*1200*/  LEA.HI R4, R4, R5, RZ, 0x5 ;  /* 0x0000000504047211 */ /* 0x000fe400078f28ff */
[----:B------:R-:W-:Y:S02]  /*1210*/  SHF.R.S32.HI R7, RZ, 0x1f, R6 ;  /* 0x0000001fff077819 */ /* 0x000fe40000011406 */
[----:B------:R-:W-:Y:S02]  /*1220*/  SHF.R.S32.HI R4, RZ, 0x5, R4 ;  /* 0x00000005ff047819 */ /* 0x000fe40000011404 */
[----:B0-----:R-:W-:Y:S02]  /*1230*/  R2UR UR4, R2 ;  /* 0x00000000020472ca */ /* 0x001fe400000e0000 */
[----:B------:R-:W-:-:S04]  /*1240*/  SHF.R.S32.HI R2, RZ, 0x2, R6 ;  /* 0x00000002ff027819 */ /* 0x000fc80000011406 */
[----:B------:R-:W-:-:S04]  /*1250*/  LEA.HI R7, R7, R2, RZ, 0x3 ;  /* 0x0000000207077211 */ /* 0x000fc800078f18ff */
[----:B------:R-:W-:-:S03]  /*1260*/  LOP3.LUT R7, R7, 0xfffffff8, RZ, 0xc0, !PT ;  /* 0xfffffff807077812 */ /* 0x000fc600078ec0ff */
[----:B------:R-:W-:Y:S02]  /*1270*/  ULEA.HI UR5, UR4, UR4, URZ, 0x1 ;  /* 0x0000000404057291 */ /* 0x000fe4000f8f083f */
[----:B------:R-:W-:Y:S02]  /*1280*/  IMAD.IADD R7, R2, 0x1, -R7 ;  /* 0x0000000102077824 */ /* 0x000fe400078e0a07 */
[----:B------:R-:W-:Y:S02]  /*1290*/  ULOP3.LUT UR6, UR5, 0x1fffe, URZ, 0xc0, !UPT ;  /* 0x0001fffe05067892 */ /* 0x000fe4000f8ec03f */
[----:B------:R-:W-:Y:S01]  /*12a0*/  ULEA UR5, UR42, UR7, 0x18 ;  /* 0x000000072a057291 */ /* 0x000fe2000f8ec03f */
[----:B------:R-:W-:Y:S01]  /*12b0*/  LEA R4, R4, R7, 0x4 ;  /* 0x0000000704047211 */ /* 0x000fe200078e20ff */
[----:B------:R-:W-:Y:S02]  /*12c0*/  UIADD3 UR6, UR4, -UR6, URZ ;  /* 0x8000000604067290 */ /* 0x000fe4000fffe03f */
[----:B------:R-:W-:-:S02]  /*12d0*/  ULOP3.LUT UR4, UR39, 0x1, URZ, 0xfc, !UPT ;  /* 0x0000000127047892 */ /* 0x000fc4000f8efc3f */
[----:B------:R-:W-:Y:S02]  /*12e0*/  ULEA UR6, UR6, UR5, 0xf ;  /* 0x0000000506067291 */ /* 0x000fe4000f8e783f */
[----:B------:R-:W-:Y:S02]  /*12f0*/  UISETP.NE.AND UP0, UPT, UR4, 0x3, UPT ;  /* 0x000000030400788c */ /* 0x000fe4000bf05270 */
[----:B------:R-:W-:-:S04]  /*1300*/  UIADD3 UR6, UR6, 0x400, URZ ;  /* 0x0000040006067890 */ /* 0x000fc8000fffe03f */
[----:B------:R-:W-:Y:S01]  /*1310*/  PLOP3.LUT P0, PT, PT, PT, UP0, 0x80, 0x0 ;  /* 0x000000000000781c */ /* 0x000fe20003f0f008 */
[----:B------:R-:W-:-:S04]  /*1320*/  USHF.R.U32.HI UR6, URZ, 0x4, UR6 ;  /* 0x000000043f067899 */ /* 0x000fc80008011606 */
[----:B------:R-:W-:-:S04]  /*1330*/  ULOP3.LUT UR6, UR6, 0x3fff, URZ, 0xc0, !UPT ;  /* 0x00003fff06067892 */ /* 0x000fc8000f8ec03f */
[----:B------:R-:W-:-:S04]  /*1340*/  ULOP3.LUT UR6, UR6, 0x2000000, URZ, 0xfc, !UPT ;  /* 0x0200000006067892 */ /* 0x000fc8000f8efc3f */
[----:B------:R-:W-:Y:S08]  /*1350*/  @!P0 BRA `(.L_x_3216) ;  /* 0x0000000000048947 */ /* 0x000ff00003800000 */
[----:B------:R-:W-:Y:S01]  /*1360*/  BPT.TRAP 0x1 ;  /* 0x000000040000795c */ /* 0x000fe20000300000 */
.L_x_3216:
[----:B------:R-:W-:-:S04]  /*1370*/  SHF.L.U32 R2, RZ, 0x1f, RZ ;  /* 0x0000001fff027819 */ /* 0x000fc800000006ff */
[----:B------:R-:W0:Y:S02]  /*1380*/  SYNCS.PHASECHK.TRANS64.TRYWAIT P1, [UR5+0x28c50], R2 ;  /* 0x028c5002ff0075a7 */ /* 0x000e240008020145 */
[----:B0-----:R-:W-:Y:S05]  /*1390*/  @!P1 BRA `(.L_x_3217) ;  /* 0x000000c0004c9947 */ /* 0x001fea0003800000 */
.L_x_3301:
[----:B------:R-:W-:Y:S01]  /*13a0*/  BAR.SYNC.DEFER_BLOCKING 0xe, 0x100 ;  /* 0x0384000000007b1d */ /* 0x000fe20000010000 */
[----:B------:R-:W-:Y:S02]  /*13b0*/  UIADD3 UR4, UR5, 0x26800, URZ ;  /* 0x0002680005047890 */ /* 0x000fe4000fffe03f */
[----:B------:R-:W-:Y:S02]  /*13c0*/  UIADD3 UR14, UR6, 0x80, URZ ;  /* 0x00000080060e7890 */ /* 0x000fe4000fffe03f */
[----:B------:R-:W-:Y:S01]  /*13d0*/  USHF.R.U32.HI UR4, URZ, 0x4, UR4 ;  /* 0x000000043f047899 */ /* 0x000fe20008011604 */
[----:B------:R-:W-:Y:S01]  /*13e0*/  UMOV UR9, 0x40000040 ;  /* 0x4000004000097882 */ /* 0x000fe20000000000 */
[----:B------:R-:W-:Y:S02]  /*13f0*/  UMOV UR10, UR6 ;  /* 0x00000006000a7c82 */ /* 0x000fe40008000000 */
[----:B------:R-:W-:Y:S01]  /*1400*/  ULOP3.LUT UR4, UR4, 0x3fff, URZ, 0xc0, !UPT ;  /* 0x00003fff04047892 */ /* 0x000fe2000f8ec03f */
[----:B------:R-:W-:Y:S01]  /*1410*/  UMOV UR11, 0x40000040 ;  /* 0x40000040000b7882 */ /* 0x000fe20000000000 */
[----:B------:R-:W-:-:S02]  /*1420*/  UMOV UR13, 0x40000040 ;  /* 0x40000040000d7882 */ /* 0x000fc40000000000 */
[----:B------:R-:W-:Y:S01]  /*1430*/  ULOP3.LUT UR4, UR4, 0x10000, URZ, 0xfc, !UPT ;  /* 0x0001000004047892 */ /* 0x000fe2000f8efc3f */
[----:B------:R-:W-:Y:S01]  /*1440*/  UMOV UR15, 0x40000040 ;  /* 0x40000040000f7882 */ /* 0x000fe20000000000 */
[----:B------:R-:W-:Y:S02]  /*1450*/  UIADD3 UR18, UR6, 0x100, URZ ;  /* 0x0000010006127890 */ /* 0x000fe4000fffe03f */
[----:B------:R-:W-:-:S03]  /*1460*/  UIADD3 UR12, UR4, 0x2, URZ ;  /* 0x00000002040c7890 */ /* 0x000fc6000fffe03f */
[----:B------:R-:W-:Y:S01]  /*1470*/  UMOV UR8, UR4 ;  /* 0x0000000400087c82 */ /* 0x000fe20008000000 */
[----:B------:R-:W-:Y:S01]  /*1480*/  UIADD3 UR16, UR4, 0x4, URZ ;  /* 0x0000000404107890 */ /* 0x000fe2000fffe03f */
[----:B------:R-:W-:Y:S01]  /*1490*/  UMOV UR17, 0x40000040 ;  /* 0x4000004000117882 */ /* 0x000fe20000000000 */
[----:B------:R-:W-:Y:S01]  /*14a0*/  WARPGROUP.ARRIVE ;  /* 0x00000000000079c5 */ /* 0x000fe20000000000 */
[----:B------:R-:W-:Y:S01]  /*14b0*/  UMOV UR19, 0x40000040 ;  /* 0x4000004000137882 */ /* 0x000fe20000000000 */
[----:B------:R-:W-:Y:S02]  /*14c0*/  UIADD3 UR20, UR4, 0x6, URZ ;  /* 0x0000000604147890 */ /* 0x000fe4000fffe03f */
[----:B------:R-:W-:Y:S02]  /*14d0*/  UIADD3 UR22, UR6, 0x180, URZ ;  /* 0x0000018006167890 */ /* 0x000fe4000fffe03f */
[----:B------:R-:W-:Y:S01]  /*14e0*/  HGMMA.64x256x16.F32.BF16 R24, gdesc[UR8].tnspB, RZ, !UPT, gsb0 ;  /* 0x43e00000081879f0 */ /* 0x000fe2000c0018ff */
[----:B------:R-:W-:Y:S01]  /*14f0*/  UMOV UR21, 0x40000040 ;  /* 0x4000004000157882 */ /* 0x000fe20000000000 */
[----:B------:R-:W-:Y:S01]  /*1500*/  UMOV UR23, 0x40000040 ;  /* 0x4000004000177882 */ /* 0x000fe20000000000 */
[----:B------:R-:W-:-:S02]  /*1510*/  WARPGROUP.DEPBAR.LE gsb0, 0x0 ;  /* 0x00008000000079c5 */ /* 0x000fc40000010000 */
[----:B------:R-:W-:-:S15]  /*1520*/  WARPGROUP.ARRIVE ;  /* 0x00000000000079c5 */ /* 0x000fde0000000000 */
[----:B------:R-:W-:-:S08]  /*1530*/  NOP ;  /* 0x0000000000007918 */ /* 0x000fd00000000000 */
[----:B------:R-:W-:Y:S03]  /*1540*/  HGMMA.64x256x16.F32.BF16 R24, gdesc[UR12].tnspB, R24, gsb0 ;  /* 0x43e000000c1879f0 */ /* 0x000fe60008001818 */
[----:B------:R-:W-:Y:S02]  /*1550*/  WARPGROUP.DEPBAR.LE gsb0, 0x0 ;  /* 0x00008000000079c5 */ /* 0x000fe40000010000 */
        /* <DEDUP_REMOVED lines=8> */
[----:B------:R-:W-:Y:S06]  /*15e0*/  BAR.ARV 0xf, 0x100 ;  /* 0x03c4000000007b1d */ /* 0x000fec0000002000 */
[----:B------:R-:W-:Y:S05]  /*15f0*/  @!P0 BRA `(.L_x_3218) ;  /* 0x0000000000048947 */ /* 0x000fea0003800000 */
[----:B------:R-:W-:Y:S01]  /*1600*/  BPT.TRAP 0x1 ;  /* 0x000000040000795c */ /* 0x000fe20000300000 */
.L_x_3218:
[----:B------:R-:W-:Y:S01]  /*1610*/  VIADD R3, R3, 0xfffffffe ;  /* 0xfffffffe03037836 */ /* 0x000fe20000000000 */
[----:B------:R-:W-:-:S04]  /*1620*/  UIADD3 UR4, UR5, 0x28c60, URZ ;  /* 0x00028c6005047890 */ /* 0x000fc8000fffe03f */
[----:B------:R-:W-:Y:S01]  /*1630*/  ISETP.GE.AND P1, PT, R3, R0, PT ;  /* 0x000000000300720c */ /* 0x000fe20003f26270 */
[----:B------:R-:W-:-:S09]  /*1640*/  UPRMT UR4, UR42, 0x654, UR4 ;  /* 0x000006542a047896 */ /* 0x000fd20008000004 */
[----:B------:R-:W-:Y:S01]  /*1650*/  SYNCS.ARRIVE.TRANS64.RED.A1T0 RZ, [UR4], RZ ;  /* 0x000000ffffff79a7 */ /* 0x000fe20008100404 */
[----:B------:R-:W-:Y:S02]  /*1660*/  UMOV UR4, URZ ;  /* 0x0000003f00047c82 */ /* 0x000fe40008000000 */
[----:B------:R-:W-:Y:S05]  /*1670*/  @!P1 BRA `(.L_x_3219) ;  /* 0x0000000800e09947 */ /* 0x000fea0003800000 */
[----:B------:R-:W-:Y:S01]  /*1680*/  IMAD.MOV.U32 R7, RZ, RZ, RZ ;  /* 0x000000ffff077224 */ /* 0x000fe200078e00ff */
[----:B------:R-:W-:-:S06]  /*1690*/  UMOV UR4, URZ ;  /* 0x0000003f00047c82 */ /* 0x000fcc0008000000 */
.L_x_3225:
[----:B------:R-:W-:Y:S01]  /*16a0*/  BAR.SYNC.DEFER_BLOCKING 0xe, 0x100 ;  /* 0x0384000000007b1d */ /* 0x000fe20000010000 */
[----:B01----:R-:W-:Y:S01]  /*16b0*/  MOV R5, UR4 ;  /* 0x0000000400057c02 */ /* 0x003fe20008000f00 */
[----:B------:R-:W-:Y:S01]  /*16c0*/  UIADD3 UR4, UR4, 0x1, URZ ;  /* 0x0000000104047890 */ /* 0x000fe2000fffe03f */
[C---:B------:R-:W-:Y:S01]  /*16d0*/  ISETP.GT.AND P2, PT, R3.reuse, R0, PT ;  /* 0x000000000300720c */ /* 0x040fe20003f44270 */
[----:B------:R-:W-:Y:S02]  /*16e0*/  VIADD R3, R3, 0xffffffff ;  /* 0xffffffff03037836 */ /* 0x000fe40000000000 */
[----:B------:R-:W-:Y:S01]  /*16f0*/  IMAD R2, R5, 0x40, R4 ;  /* 0x0000004005027824 */ /* 0x000fe200078e0204 */
[----:B------:R-:W-:-:S04]  /*1700*/  UISETP.NE.AND UP0, UPT, UR4, 0x2, UPT ;  /* 0x000000020400788c */ /* 0x000fc8000bf05270 */
[----:B------:R-:W-:Y:S01]  /*1710*/  LEA R2, R2, UR5, 0x2 ;  /* 0x0000000502027c11 */ /* 0x000fe2000f8e10ff */
[----:B------:R-:W-:Y:S02]  /*1720*/  USEL UR7, URZ, 0x1, UP0 ;  /* 0x000000013f077887 */ /* 0x000fe40008000000 */
[----:B------:R-:W-:-:S04]  /*1730*/  USEL UR4, UR4, URZ, UP0 ;  /* 0x0000003f04047287 */ /* 0x000fc80008000000 */
[----:B------:R-:W-:Y:S01]  /*1740*/  LOP3.LUT R7, R7, UR7, RZ, 0x3c, !PT ;  /* 0x0000000707077c12 */ /* 0x000fe2000f8e3cff */
[----:B------:R-:W0:Y:S04]  /*1750*/  LDS R5, [R2+0x28800] ;  /* 0x0288000002057984 */ /* 0x000e280000000800 */
[----:B------:R-:W1:Y:S01]  /*1760*/  LDS R6, [R2+0x28820] ;  /* 0x0288200002067984 */ /* 0x000e620000000800 */
        /* <DEDUP_REMOVED lines=64> */
[-C--:B-1----:R-:W-:Y:S01]  /*1b70*/  FMUL.FTZ R26, R26, R6.reuse ;  /* 0x000000061a1a7220 */ /* 0x082fe20000410000 */
        /* <DEDUP_REMOVED lines=65> */
.L_x_3220:
[----:B------:R-:W-:Y:S01]  /*1f90*/  ULEA UR7, UR4, UR5, 0x3 ;  /* 0x0000000504077291 */ /* 0x000fe2000f8e183f */
[----:B------:R-:W-:-:S08]  /*1fa0*/  SHF.L.U32 R2, R7, 0x1f, RZ ;  /* 0x0000001f07027819 */ /* 0x000fd000000006ff */
[----:B------:R0:W1:Y:S01]  /*1fb0*/  SYNCS.PHASECHK.TRANS64.TRYWAIT P1, [UR7+0x28c50], R2 ;  /* 0x028c5002ff0075a7 */ /* 0x0000620008020147 */
[----:B------:R-:W-:Y:S05]  /*1fc0*/  @!P0 BRA `(.L_x_3221) ;  /* 0x0000000000048947 */ /* 0x000fea0003800000 */
[----:B------:R-:W-:Y:S01]  /*1fd0*/  BPT.TRAP 0x1 ;  /* 0x000000040000795c */ /* 0x000fe20000300000 */
.L_x_3221:
[----:B-1----:R-:W-:Y:S05]  /*1fe0*/  @P1 BRA `(.L_x_3222) ;  /* 0x0000000000081947 */ /* 0x002fea0003800000 */
[----:B------:R-:W1:Y:S02]  /*1ff0*/  SYNCS.PHASECHK.TRANS64.TRYWAIT P1, [UR7+0x28c50], R2 ;  /* 0x028c5002ff0075a7 */ /* 0x000e640008020147 */
[----:B-1----:R-:W-:Y:S05]  /*2000*/  @!P1 BRA `(.L_x_3223) ;  /* 0x000000b400489947 */ /* 0x002fea0003800000 */
.L_x_3222:
[----:B------:R-:W-:Y:S01]  /*2010*/  ULEA UR10, UR4, UR6, 0xc ;  /* 0x00000006040a7291 */ /* 0x000fe2000f8e603f */
[----:B------:R-:W-:Y:S01]  /*2020*/  WARPGROUP.ARRIVE ;  /* 0x00000000000079c5 */ /* 0x000fe20000000000 */
[----:B------:R-:W-:Y:S01]  /*2030*/  UMOV UR11, 0x40000040 ;  /* 0x40000040000b7882 */ /* 0x000fe20000000000 */
[----:B------:R-:W-:Y:S01]  /*2040*/  UMOV UR15, 0x40000040 ;  /* 0x40000040000f7882 */ /* 0x000fe20000000000 */
[----:B------:R-:W-:Y:S02]  /*2050*/  UIADD3 UR14, UR10, 0x80, URZ ;  /* 0x000000800a0e7890 */ /* 0x000fe4000fffe03f */
[----:B------:R-:W-:Y:S01]  /*2060*/  UIADD3 UR18, UR10, 0x100, URZ ;  /* 0x000001000a127890 */ /* 0x000fe2000fffe03f */
[----:B------:R-:W-:Y:S02]  /*2070*/  UMOV UR19, 0x40000040 ;  /* 0x4000004000137882 */ /* 0x000fe40000000000 */
[----:B------:R-:W-:Y:S01]  /*2080*/  HGMMA.64x256x16.F32.BF16 R24, gdesc[UR8].tnspB, R24, gsb0 ;  /* 0x43e00000081879f0 */ /* 0x000fe20008001818 */
[----:B------:R-:W-:Y:S01]  /*2090*/  UIADD3 UR22, UR10, 0x180, URZ ;  /* 0x000001800a167890 */ /* 0x000fe2000fffe03f */
        /* <DEDUP_REMOVED lines=17> */
.L_x_3224:
[----:B------:R-:W-:-:S04]  /*21b0*/  UIADD3 UR7, UR7, 0x28c60, URZ ;  /* 0x00028c6007077890 */ /* 0x000fc8000fffe03f */
[----:B------:R-:W-:-:S09]  /*21c0*/  UPRMT UR7, UR42, 0x654, UR7 ;  /* 0x000006542a077896 */ /* 0x000fd20008000007 */
[----:B------:R-:W-:Y:S01]  /*21d0*/  SYNCS.ARRIVE.TRANS64.RED.A1T0 RZ, [UR7], RZ ;  /* 0x000000ffffff79a7 */ /* 0x000fe20008100407 */
[----:B------:R-:W-:Y:S05]  /*21e0*/  @P2 BRA `(.L_x_3225) ;  /* 0xfffffff4002c2947 */ /* 0x000fea000383ffff */
[----:B------:R-:W-:-:S12]  /*21f0*/  USHF.L.U32 UR4, UR4, 0x6, URZ ;  /* 0x0000000604047899 */ /* 0x000fd8000800063f */
.L_x_3219:
[----:B------:R-:W-:Y:S01]  /*2200*/  BAR.SYNC.DEFER_BLOCKING 0xe, 0x100 ;  /* 0x0384000000007b1d */ /* 0x000fe20000010000 */
[----:B------:R-:W-:Y:S02]  /*2210*/  IADD3 R4, R4, UR4, RZ ;  /* 0x0000000404047c10 */ /* 0x000fe4000fffe0ff */
[----:B------:R-:W-:Y:S02]  /*2220*/  PLOP3.LUT P0, PT, PT, PT, PT, 0x8, 0x0 ;  /* 0x000000000000781c */ /* 0x000fe40003f0e170 */
[----:B------:R-:W-:-:S05]  /*2230*/  LEA R4, R4, UR5, 0x2 ;  /* 0x0000000504047c11 */ /* 0x000fca000f8e10ff */
[----:B01----:R-:W0:Y:S04]  /*2240*/  LDS R2, [R4+0x28800] ;  /* 0x0288000004027984 */ /* 0x003e280000000800 */
[----:B------:R1:W2:Y:S02]  /*2250*/  LDS R0, [R4+0x28820] ;  /* 0x0288200004007984 */ /* 0x0002a40000000800 */
[----:B-1----:R-:W-:Y:S01]  /*2260*/  CS2R R4, SRZ ;  /* 0x0000000000047805 */ /* 0x002fe2000001ff00 */
        /* <DEDUP_REMOVED lines=64> */
[-C--:B--2---:R-:W-:Y:S01]  /*2670*/  FMUL.FTZ R26, R26, R0.reuse ;  /* 0x000000001a1a7220 */ /* 0x084fe20000410000 */
        /* <DEDUP_REMOVED lines=63> */
[----:B------:R-:W-:Y:S06]  /*2a70*/  BAR.ARV 0xf, 0x100 ;  /* 0x03c4000000007b1d */ /* 0x000fec0000002000 */
[----:B------:R-:W-:Y:S05]  /*2a80*/  BRA `(.L_x_3215) ;  /* 0x0000004800d47947 */ /* 0x000fea0003800000 */
.L_x_3213:
[----:B------:R-:W-:Y:S01]  /*2a90*/  UISETP.GE.AND UP0, UPT, UR43, 0x1, UPT ;  /* 0x000000012b00788c */ /* 0x000fe2000bf06270 */
[----:B------:R-:W-:-:S05]  /*2aa0*/  UMOV UR4, URZ ;  /* 0x0000003f00047c82 */ /* 0x000fca0008000000 */
[----:B------:R-:W-:-:S13]  /*2ab0*/  PLOP3.LUT P0, PT, PT, PT, UP0, 0x80, 0x0 ;  /* 0x000000000000781c */ /* 0x000fda0003f0f008 */
[----:B------:R-:W-:Y:S05]  /*2ac0*/  @!P0 BRA `(.L_x_3226) ;  /* 0x0000000000848947 */ /* 0x000fea0003800000 */
[----:B------:R-:W-:Y:S01]  /*2ad0*/  IMAD.U32 R3, RZ, RZ, UR11 ;  /* 0x0000000bff037e24 */ /* 0x000fe2000f8e00ff */
[----:B------:R-:W-:Y:S01]  /*2ae0*/  UIADD3 UR8, UR6, -0x1, UR11 ;  /* 0xffffffff06087890 */ /* 0x000fe2000fffe00b */
[----:B------:R-:W-:-:S03]  /*2af0*/  UMOV UR4, URZ ;  /* 0x0000003f00047c82 */ /* 0x000fc60008000000 */
[-C--:B------:R-:W-:Y:S02]  /*2b00*/  IABS R0, R3.reuse ;  /* 0x0000000300007213 */ /* 0x080fe40000000000 */
[----:B------:R-:W-:Y:S01]  /*2b10*/  MOV R4, UR8 ;  /* 0x0000000800047c02 */ /* 0x000fe20008000f00 */
[----:B------:R-:W-:Y:S01]  /*2b20*/  ULOP3.LUT UR8, UR8, UR11, URZ, 0x3c, !UPT ;  /* 0x0000000b08087292 */ /* 0x000fe2000f8e3c3f */
[----:B------:R-:W-:Y:S02]  /*2b30*/  R2UR UR12, R0 ;  /* 0x00000000000c72ca */ /* 0x000fe400000e0000 */
[----:B------:R-:W-:Y:S02]  /*2b40*/  IABS R4, R4 ;  /* 0x0000000400047213 */ /* 0x000fe40000000000 */
[----:B------:R-:W-:-:S03]  /*2b50*/  IABS R5, R3 ;  /* 0x0000000300057213 */ /* 0x000fc60000000000 */
        /* <DEDUP_REMOVED lines=24> */
.L_x_3226:
[----:B------:R-:W-:Y:S02]  /*2ce0*/  UIMAD UR40, UR7, UR4, URZ ;  /* 0x00000004072872a4 */ /* 0x000fe4000f8e023f */
[----:B------:R-:W-:Y:S01]  /*2cf0*/  IMAD.U32 R3, RZ, RZ, UR4 ;  /* 0x00000004ff037e24 */ /* 0x000fe2000f8e00ff */
[----:B------:R-:W-:Y:S02]  /*2d00*/  MOV R0, UR6 ;  /* 0x0000000600007c02 */ /* 0x000fe40008000f00 */
[----:B------:R-:W-:Y:S02]  /*2d10*/  CS2R R4, SRZ ;  /* 0x0000000000047805 */ /* 0x000fe4000001ff00 */
[----:B------:R-:W-:Y:S02]  /*2d20*/  PLOP3.LUT P0, PT, PT, PT, PT, 0x80, 0x0 ;  /* 0x000000000000781c */ /* 0x000fe40003f0f070 */
[----:B------:R-:W-:Y:S02]  /*2d30*/  CS2R R150, SRZ ;  /* 0x0000000000967805 */ /* 0x000fe4000001ff00 */
[----:B------:R-:W-:-:S02]  /*2d40*/  VIADDMNMX R0, R3, UR40, R0, PT ;  /* 0x0000002803007c46 */ /* 0x000fc4000b800100 */
[----:B------:R-:W-:Y:S02]  /*2d50*/  CS2R R148, SRZ ;  /* 0x0000000000947805 */ /* 0x000fe4000001ff00 */
[----:B------:R-:W-:Y:S02]  /*2d60*/  CS2R R146, SRZ ;  /* 0x0000000000927805 */ /* 0x000fe4000001ff00 */
[----:B------:R-:W-:Y:S02]  /*2d70*/  CS2R R144, SRZ ;  /* 0x0000000000907805 */ /* 0x000fe4000001ff00 */
[----:B------:R-:W-:Y:S02]  /*2d80*/  R2UR UR44, R0 ;  /* 0x00000000002c72ca */ /* 0x000fe400000e0000 */
        /* <DEDUP_REMOVED lines=12> */
[----:B------:R-:W-:Y:S01]  /*2e50*/  UISETP.GT.AND UP0, UPT, UR44, UR40, UPT ;  /* 0x000000282c00728c */ /* 0x000fe2000bf04270 */
[----:B------:R-:W-:Y:S02]  /*2e60*/  CS2R R118, SRZ ;  /* 0x0000000000767805 */ /* 0x000fe4000001ff00 */
[----:B------:R-:W-:-:S02]  /*2e70*/  CS2R R116, SRZ ;  /* 0x0000000000747805 */ /* 0x000fc4000001ff00 */
[----:B------:R-:W-:Y:S02]  /*2e80*/  CS2R R114, SRZ ;  /* 0x0000000000727805 */ /* 0x000fe4000001ff00 */
[----:B------:R-:W-:Y:S02]  /*2e90*/  CS2R R112, SRZ ;  /* 0x0000000000707805 */ /* 0x000fe4000001ff00 */
[----:B------:R-:W-:Y:S02]  /*2ea0*/  CS2R R110, SRZ ;  /* 0x00000000006e7805 */ /* 0x000fe4000001ff00 */
[----:B------:R-:W-:Y:S02]  /*2eb0*/  PLOP3.LUT P1, PT, PT, PT, UP0, 0x80, 0x0 ;  /* 0x000000000000781c */ /* 0x000fe40003f2f008 */
        /* <DEDUP_REMOVED lines=45> */
[----:B------:R-:W-:Y:S02]  /*3190*/  UMOV UR41, 0x400 ;  /* 0x0000040000297882 */ /* 0x000fe40000000000 */
[----:B------:R-:W-:Y:S01]  /*31a0*/  ULEA UR41, UR42, UR41, 0x18 ;  /* 0x000000292a297291 */ /* 0x000fe2000f8ec03f */
[----:B------:R-:W-:-:S04]  /*31b0*/  LEA.HI R18, R17, R16, RZ, 0x7 ;  /* 0x0000001011127211 */ /* 0x000fc800078f38ff */
[----:B------:R-:W-:-:S05]  /*31c0*/  SHF.R.S32.HI R19, RZ, 0x7, R18 ;  /* 0x00000007ff137819 */ /* 0x000fca0000011412 */
[----:B------:R-:W0:Y:S02]  /*31d0*/  SHFL.IDX PT, R0, R19, RZ, 0x1f ;  /* 0x00001fff13007589 */ /* 0x000e2400000e0000 */
[----:B0-----:R-:W-:-:S13]  /*31e0*/  R2UR UR4, R0 ;  /* 0x00000000000472ca */ /* 0x001fda00000e0000 */
[----:B------:R-:W-:-:S04]  /*31f0*/  ULEA.HI UR5, UR4, UR4, URZ, 0x1 ;  /* 0x0000000404057291 */ /* 0x000fc8000f8f083f */
[----:B------:R-:W-:-:S04]  /*3200*/  ULOP3.LUT UR5, UR5, 0x1fffe, URZ, 0xc0, !UPT ;  /* 0x0001fffe05057892 */ /* 0x000fc8000f8ec03f */
[----:B------:R-:W-:Y:S02]  /*3210*/  UIADD3 UR5, UR4, -UR5, URZ ;  /* 0x8000000504057290 */ /* 0x000fe4000fffe03f */
[----:B------:R-:W-:Y:S02]  /*3220*/  UIADD3 UR4, UR41, 0x26800, URZ ;  /* 0x0002680029047890 */ /* 0x000fe4000fffe03f */
[----:B------:R-:W-:Y:S02]  /*3230*/  ULEA UR5, UR5, UR41, 0xf ;  /* 0x0000002905057291 */ /* 0x000fe4000f8e783f */
[----:B------:R-:W-:Y:S02]  /*3240*/  ULOP3.LUT UP0, URZ, UR4, 0x3ff, URZ, 0xc0, !UPT ;  /* 0x000003ff043f7892 */ /* 0x000fe4000f80c03f */
[----:B------:R-:W-:-:S04]  /*3250*/  UIADD3 UR5, UR5, 0x400, URZ ;  /* 0x0000040005057890 */ /* 0x000fc8000fffe03f */
[----:B------:R-:W-:Y:S01]  /*3260*/  PLOP3.LUT P0, PT, PT, PT, UP0, 0x80, 0x0 ;  /* 0x000000000000781c */ /* 0x000fe20003f0f008 */
[----:B------:R-:W-:-:S04]  /*3270*/  USHF.R.U32.HI UR5, URZ, 0x4, UR5 ;  /* 0x000000043f057899 */ /* 0x000fc80008011605 */
[----:B------:R-:W-:-:S08]  /*3280*/  ULOP3.LUT UR45, UR5, 0x3fff, URZ, 0xc0, !UPT ;  /* 0x00003fff052d7892 */ /* 0x000fd0000f8ec03f */
[----:B------:R-:W-:Y:S05]  /*3290*/  @!P0 BRA `(.L_x_3227) ;  /* 0x0000000000408947 */ /* 0x000fea0003800000 */
[----:B------:R-:W-:Y:S01]  /*32a0*/  MOV R0, 0x0 ;  /* 0x0000000000007802 */ /* 0x000fe20000000f00 */
[----:B------:R-:W-:Y:S01]  /*32b0*/  ULDC.64 UR4, c[0x4][0xf0] ;  /* 0x01003c0000047ab9 */ /* 0x000fe20000000a00 */
[----:B------:R-:W-:Y:S01]  /*32c0*/  ULDC.64 UR6, c[0x4][0x58] ;  /* 0x0100160000067ab9 */ /* 0x000fe20000000a00 */
[----:B------:R-:W-:Y:S01]  /*32d0*/  IMAD.U32 R4, RZ, RZ, UR4 ;  /* 0x00000004ff047e24 */ /* 0x000fe2000f8e00ff */
[----:B------:R0:W1:Y:S01]  /*32e0*/  LDC.64 R2, c[0x4][R0] ;  /* 0x0100000000027b82 */ /* 0x0000620000000a00 */
[----:B------:R-:W-:Y:S01]  /*32f0*/  MOV R5, UR5 ;  /* 0x0000000500057c02 */ /* 0x000fe20008000f00 */
[----:B------:R-:W-:Y:S01]  /*3300*/  ULDC.64 UR4, c[0x4][0xf8] ;  /* 0x01003e0000047ab9 */ /* 0x000fe20000000a00 */
[----:B------:R-:W-:Y:S01]  /*3310*/  MOV R10, UR6 ;  /* 0x00000006000a7c02 */ /* 0x000fe20008000f00 */
[----:B------:R-:W-:Y:S01]  /*3320*/  IMAD.U32 R6, RZ, RZ, UR4 ;  /* 0x00000004ff067e24 */ /* 0x000fe2000f8e00ff */
[----:B------:R-:W-:Y:S01]  /*3330*/  MOV R12, 0x1 ;  /* 0x00000001000c7802 */ /* 0x000fe20000000f00 */
[----:B------:R-:W-:-:S02]  /*3340*/  IMAD.U32 R7, RZ, RZ, UR5 ;  /* 0x00000005ff077e24 */ /* 0x000fc4000f8e00ff */
[----:B------:R-:W-:Y:S02]  /*3350*/  IMAD.U32 R11, RZ, RZ, UR7 ;  /* 0x00000007ff0b7e24 */ /* 0x000fe4000f8e00ff */
[----:B------:R-:W-:Y:S02]  /*3360*/  IMAD.MOV.U32 R8, RZ, RZ, 0x70 ;  /* 0x00000070ff087424 */ /* 0x000fe400078e00ff */
[----:B0-----:R-:W-:-:S07]  /*3370*/  IMAD.MOV.U32 R13, RZ, RZ, RZ ;  /* 0x000000ffff0d7224 */ /* 0x001fce00078e00ff */
[----:B------:R-:W-:-:S07]  /*3380*/  LEPC R20, `(.L_x_3227) ;  /* 0x000000001014794e */ /* 0x000fce0000000000 */
[----:B-1----:R-:W-:Y:S05]  /*3390*/  CALL.ABS.NOINC R2 ;  /* 0x0000000002007343 */ /* 0x002fea0003c00000 */
.L_x_3227:
[----:B------:R-:W-:Y:S02]  /*33a0*/  SHF.L.U32 R11, RZ, 0x1f, RZ ;  /* 0x0000001fff0b7819 */ /* 0x000fe400000006ff */
[----:B------:R-:W-:Y:S02]  /*33b0*/  LOP3.LUT R3, R18, 0xffffff80, RZ, 0xc0, !PT ;  /* 0xffffff8012037812 */ /* 0x000fe400078ec0ff */
[----:B------:R-:W0:Y:S01]  /*33c0*/  SYNCS.PHASECHK.TRANS64.TRYWAIT P0, [UR41+0x28c00], R11 ;  /* 0x028c000bff0075a7 */ /* 0x000e220008000169 */
[----:B------:R-:W-:Y:S02]  /*33d0*/  LEA.HI R0, R19, R19, RZ, 0x1 ;  /* 0x0000001313007211 */ /* 0x000fe400078f08ff */
[----:B------:R-:W-:Y:S02]  /*33e0*/  IMAD.IADD R5, R16, 0x1, -R3 ;  /* 0x0000000110057824 */ /* 0x000fe400078e0a03 */
[----:B------:R-:W-:-:S03]  /*33f0*/  LOP3.LUT R2, R0, 0xfffffe, RZ, 0xc0, !PT ;  /* 0x00fffffe00027812 */ /* 0x000fc600078ec0ff */
[----:B------:R-:W-:-:S04]  /*3400*/  SHF.R.S32.HI R4, RZ, 0x1f, R5 ;  /* 0x0000001fff047819 */ /* 0x000fc80000011405 */
[----:B------:R-:W-:-:S04]  /*3410*/  LEA.HI R3, R4, R5, RZ, 0x2 ;  /* 0x0000000504037211 */ /* 0x000fc800078f10ff */
[--C-:B------:R-:W-:Y:S02]  /*3420*/  SHF.R.S32.HI R6, RZ, 0x2, R3.reuse ;  /* 0x00000002ff067819 */ /* 0x100fe40000011403 */
[----:B------:R-:W-:Y:S01]  /*3430*/  SHF.R.S32.HI R7, RZ, 0x1f, R3 ;  /* 0x0000001fff077819 */ /* 0x000fe20000011403 */
[----:B0-----:R-:W-:Y:S06]  /*3440*/  @!P0 BRA `(.L_x_3228) ;  /* 0x000000a000508947 */ /* 0x001fec0003800000 */
.L_x_3302:
[----:B------:R-:W-:Y:S01]  /*3450*/  ULOP3.LUT UR4, UR39, 0x1, URZ, 0xfc, !UPT ;  /* 0x0000000127047892 */ /* 0x000fe2000f8efc3f */
[----:B0-----:R-:W-:Y:S02]  /*3460*/  LOP3.LUT R0, R3, 0x7ffffffc, RZ, 0xc0, !PT ;  /* 0x7ffffffc03007812 */ /* 0x001fe400078ec0ff */
[----:B------:R-:W-:Y:S02]  /*3470*/  IADD3 R3, -R2, R19, RZ ;  /* 0x0000001302037210 */ /* 0x000fe40007ffe1ff */
[----:B------:R-:W-:Y:S01]  /*3480*/  LEA.HI R7, R7, R6, RZ, 0x3 ;  /* 0x0000000607077211 */ /* 0x000fe200078f18ff */
[----:B------:R-:W-:Y:S01]  /*3490*/  IMAD.U32 R2, RZ, RZ, UR4 ;  /* 0x00000004ff027e24 */ /* 0x000fe2000f8e00ff */
[----:B------:R-:W-:Y:S01]  /*34a0*/  LEA.HI R4, R4, R5, RZ, 0x5 ;  /* 0x0000000504047211 */ /* 0x000fe200078f28ff */
[----:B------:R-:W-:Y:S01]  /*34b0*/  IMAD.IADD R0, R5, 0x1, -R0 ;  /* 0x0000000105007824 */ /* 0x000fe200078e0a00 */
[----:B------:R-:W-:Y:S02]  /*34c0*/  LOP3.LUT R7, R7, 0xfffffff8, RZ, 0xc0, !PT ;  /* 0xfffffff807077812 */ /* 0x000fe400078ec0ff */
[----:B------:R-:W-:Y:S01]  /*34d0*/  ISETP.NE.AND P0, PT, R2, 0x3, PT ;  /* 0x000000030200780c */ /* 0x000fe20003f05270 */
[----:B------:R-:W-:Y:S01]  /*34e0*/  IMAD.SHL.U32 R0, R0, 0x2, RZ ;  /* 0x0000000200007824 */ /* 0x000fe200078e00ff */
[----:B------:R-:W-:-:S02]  /*34f0*/  IADD3 R7, R6, -R7, RZ ;  /* 0x8000000706077210 */ /* 0x000fc40007ffe0ff */
[----:B------:R-:W-:Y:S01]  /*3500*/  SHF.R.S32.HI R4, RZ, 0x5, R4 ;  /* 0x00000005ff047819 */ /* 0x000fe20000011404 */
[----:B------:R-:W-:-:S03]  /*3510*/  IMAD R3, R3, 0x100, R0 ;  /* 0x0000010003037824 */ /* 0x000fc600078e0200 */
[----:B------:R-:W-:-:S05]  /*3520*/  LEA R4, R4, R7, 0x4 ;  /* 0x0000000704047211 */ /* 0x000fca00078e20ff */
[----:B------:R-:W-:Y:S05]  /*3530*/  @!P0 BRA `(.L_x_3229) ;  /* 0x0000000000048947 */ /* 0x000fea0003800000 */
[----:B------:R-:W-:Y:S01]  /*3540*/  BPT.TRAP 0x1 ;  /* 0x000000040000795c */ /* 0x000fe20000300000 */
.L_x_3229:
[----:B------:R0:W1:Y:S01]  /*3550*/  SYNCS.PHASECHK.TRANS64.TRYWAIT P1, [UR41+0x28c30], R11 ;  /* 0x028c300bff0075a7 */ /* 0x0000620008020169 */
[----:B------:R-:W-:Y:S05]  /*3560*/  @!P0 BRA `(.L_x_3230) ;  /* 0x0000000000048947 */ /* 0x000fea0003800000 */
[----:B------:R-:W-:Y:S01]  /*3570*/  BPT.TRAP 0x1 ;  /* 0x000000040000795c */ /* 0x000fe20000300000 */
.L_x_3230:
[----:B-1----:R-:W-:Y:S05]  /*3580*/  @P1 BRA `(.L_x_3231) ;  /* 0x0000000000081947 */ /* 0x002fea0003800000 */
[----:B------:R-:W1:Y:S02]  /*3590*/  SYNCS.PHASECHK.TRANS64.TRYWAIT P1, [UR41+0x28c30], R11 ;  /* 0x028c300bff0075a7 */ /* 0x000e640008020169 */
[----:B-1----:R-:W-:Y:S05]  /*35a0*/  @!P1 BRA `(.L_x_3232) ;  /* 0x000000a000109947 */ /* 0x002fea0003800000 */
.L_x_3231:
[----:B------:R-:W-:Y:S05]  /*35b0*/  WARPSYNC.ALL ;  /* 0x0000000000007948 */ /* 0x000fea0003800000 */
[----:B------:R-:W-:Y:S01]  /*35c0*/  UIADD3 UR4, UR41, 0x20400, URZ ;  /* 0x0002040029047890 */ /* 0x000fe2000fffe03f */
[----:B------:R-:W-:Y:S01]  /*35d0*/  WARPGROUP.ARRIVE ;  /* 0x00000000000079c5 */ /* 0x000fe20000000000 */
[----:B------:R-:W-:Y:S02]  /*35e0*/  UIADD3 UR5, UR41, 0x22400, URZ ;  /* 0x0002240029057890 */ /* 0x000fe4000fffe03f */
[----:B------:R-:W-:Y:S02]  /*35f0*/  USHF.R.U32.HI UR4, URZ, 0x4, UR4 ;  /* 0x000000043f047899 */ /* 0x000fe40008011604 */
[----:B------:R-:W-:-:S02]  /*3600*/  USHF.R.U32.HI UR5, URZ, 0x4, UR5 ;  /* 0x000000043f057899 */ /* 0x000fc40008011605 */
[----:B------:R-:W-:Y:S02]  /*3610*/  ULOP3.LUT UR4, UR4, 0x3fff, URZ, 0xc0, !UPT ;  /* 0x00003fff04047892 */ /* 0x000fe4000f8ec03f */
[----:B------:R-:W-:Y:S02]  /*3620*/  ULOP3.LUT UR5, UR5, 0x3fff, URZ, 0xc0, !UPT ;  /* 0x00003fff05057892 */ /* 0x000fe4000f8ec03f */
[----:B------:R-:W-:Y:S02]  /*3630*/  ULOP3.LUT UR8, UR4, 0x10000, URZ, 0xfc, !UPT ;  /* 0x0001000004087892 */ /* 0x000fe4000f8efc3f */
[----:B------:R-:W-:Y:S01]  /*3640*/  ULOP3.LUT UR6, UR5, 0x10000, URZ, 0xfc, !UPT ;  /* 0x0001000005067892 */ /* 0x000fe2000f8efc3f */
[----:B------:R-:W-:Y:S01]  /*3650*/  UMOV UR9, 0x40000040 ;  /* 0x4000004000097882 */ /* 0x000fe20000000000 */
[----:B------:R-:W-:Y:S01]  /*3660*/  UMOV UR7, 0x40000040 ;  /* 0x4000004000077882 */ /* 0x000fe20000000000 */
[----:B------:R-:W-:Y:S02]  /*3670*/  UMOV UR5, UR9 ;  /* 0x0000000900057c82 */ /* 0x000fe40008000000 */
[----:B------:R-:W-:Y:S01]  /*3680*/  UMOV UR4, UR8 ;  /* 0x0000000800047c82 */ /* 0x000fe20008000000 */
[----:B------:R-:W-:-:S02]  /*3690*/  UIADD3 UR12, UR8, 0x2, URZ ;  /* 0x00000002080c7890 */ /* 0x000fc4000fffe03f */
[----:B------:R-:W-:Y:S02]  /*36a0*/  UIADD3 UR14, UR6, 0x2, URZ ;  /* 0x00000002060e7890 */ /* 0x000fe4000fffe03f */
[----:B------:R-:W-:Y:S01]  /*36b0*/  HGMMA.64x64x16.F32.BF16 R24, gdesc[UR4], RZ, !UPT, gsb0 ;  /* 0x00e00000041879f0 */ /* 0x000fe2000c0018ff */
        /* <DEDUP_REMOVED lines=12> */
[----:B------:R-:W-:Y:S03]  /*3780*/  HGMMA.64x64x16.F32.BF16 R24, gdesc[UR12], R24, gsb0 ;  /* 0x00e000000c1879f0 */ /* 0x000fe60008001818 */
[----:B------:R-:W-:Y:S02]  /*3790*/  WARPGROUP.DEPBAR.LE gsb0, 0x0 ;  /* 0x00008000000079c5 */ /* 0x000fe40000010000 */
[----:B------:R-:W-:-:S06]  /*37a0*/  WARPGROUP.ARRIVE ;  /* 0x00000000000079c5 */ /* 0x000fcc0000000000 */
[----:B------:R-:W-:Y:S03]  /*37b0*/  HGMMA.64x64x16.F32.BF16 R24, gdesc[UR16], R24, gsb0 ;  /* 0x00e00000101879f0 */ /* 0x000fe60008001818 */
[----:B------:R-:W-:Y:S02]  /*37c0*/  WARPGROUP.DEPBAR.LE gsb0, 0x0 ;  /* 0x00008000000079c5 */ /* 0x000fe40000010000 */
[----:B------:R-:W-:-:S06]  /*37d0*/  WARPGROUP.ARRIVE ;  /* 0x00000000000079c5 */ /* 0x000fcc0000000000 */
[----:B------:R-:W-:Y:S03]  /*37e0*/  HGMMA.64x64x16.F32.BF16 R24, gdesc[UR20], R24, gsb0 ;  /* 0x00e00000141879f0 */ /* 0x000fe60008001818 */
[----:B------:R-:W-:Y:S02]  /*37f0*/  WARPGROUP.DEPBAR.LE gsb0, 0x0 ;  /* 0x00008000000079c5 */ /* 0x000fe40000010000 */
[----:B------:R-:W-:Y:S05]  /*3800*/  @!P0 BRA `(.L_x_3233) ;  /* 0x0000000000048947 */ /* 0x000fea0003800000 */
[----:B------:R-:W-:Y:S01]  /*3810*/  BPT.TRAP 0x1 ;  /* 0x000000040000795c */ /* 0x000fe20000300000 */
.L_x_3233:
[----:B------:R-:W-:Y:S01]  /*3820*/  ULDC UR4, c[0x0][0x9d8] ;  /* 0x0002760000047ab9 */ /* 0x000fe20000000800 */
[----:B------:R-:W-:Y:S01]  /*3830*/  UIMAD UR43, UR44, -0x40, UR43 ;  /* 0xffffffc02c2b78a4 */ /* 0x000fe2000f8e022b */
[----:B------:R-:W-:Y:S01]  /*3840*/  FMUL.FTZ R24, R24, UR4 ;  /* 0x0000000418187c20 */ /* 0x000fe20008410000 */
[----:B------:R-:W-:Y:S01]  /*3850*/  FMUL.FTZ R25, R25, UR4 ;  /* 0x0000000419197c20 */ /* 0x000fe20008410000 */
[----:B------:R-:W-:Y:S01]  /*3860*/  FMUL.FTZ R28, R28, UR4 ;  /* 0x000000041c1c7c20 */ /* 0x000fe20008410000 */
[----:B------:R-:W-:Y:S01]  /*3870*/  FMUL.FTZ R29, R29, UR4 ;  /* 0x000000041d1d7c20 */ /* 0x000fe20008410000 */
[----:B------:R-:W-:Y:S01]  /*3880*/  FMUL.FTZ R32, R32, UR4 ;  /* 0x0000000420207c20 */ /* 0x000fe20008410000 */
[----:B------:R-:W-:Y:S01]  /*3890*/  IMAD.U32 R5, RZ, RZ, UR43 ;  /* 0x0000002bff057e24 */ /* 0x000fe2000f8e00ff */
[----:B------:R-:W2:Y:S01]  /*38a0*/  MUFU.TANH R24, R24 ;  /* 0x0000001800187308 */ /* 0x000ea20000002400 */
[----:B------:R-:W-:Y:S01]  /*38b0*/  FMUL.FTZ R26, R26, UR4 ;  /* 0x000000041a1a7c20 */ /* 0x000fe20008410000 */
[----:B------:R-:W-:Y:S01]  /*38c0*/  FMUL.FTZ R33, R33, UR4 ;  /* 0x0000000421217c20 */ /* 0x000fe20008410000 */
[----:B------:R-:W-:Y:S01]  /*38d0*/  FMUL.FTZ R27, R27, UR4 ;  /* 0x000000041b1b7c20 */ /* 0x000fe20008410000 */
[----:B------:R-:W-:Y:S01]  /*38e0*/  IADD3 R0, -R0, 0x40, R5 ;  /* 0x0000004000007810 */ /* 0x000fe20007ffe105 */
[----:B------:R-:W-:Y:S01]  /*38f0*/  FMUL.FTZ R36, R36, UR4 ;  /* 0x0000000424247c20 */ /* 0x000fe20008410000 */
[----:B------:R-:W-:Y:S01]  /*3900*/  FMUL.FTZ R30, R30, UR4 ;  /* 0x000000041e1e7c20 */ /* 0x000fe20008410000 */
[----:B------:R-:W-:Y:S01]  /*3910*/  FMUL.FTZ R37, R37, UR4 ;  /* 0x0000000425257c20 */ /* 0x000fe20008410000 */
[----:B------:R-:W3:Y:S01]  /*3920*/  MUFU.TANH R25, R25 ;  /* 0x0000001900197308 */ /* 0x000ee20000002400 */
[C---:B------:R-:W-:Y:S01]  /*3930*/  ISETP.GT.AND P5, PT, R0.reuse, RZ, PT ;  /* 0x000000ff0000720c */ /* 0x040fe20003fa4270 */
[----:B------:R-:W-:Y:S01]  /*3940*/  FMUL.FTZ R31, R31, UR4 ;  /* 0x000000041f1f7c20 */ /* 0x000fe20008410000 */
[----:B------:R-:W-:Y:S01]  /*3950*/  ISETP.GT.AND P4, PT, R0, 0x1, PT ;  /* 0x000000010000780c */ /* 0x000fe20003f84270 */
[----:B------:R-:W-:Y:S01]  /*3960*/  FMUL.FTZ R40, R40, UR4 ;  /* 0x0000000428287c20 */ /* 0x000fe20008410000 */
[----:B------:R-:W-:Y:S01]  /*3970*/  ISETP.GT.AND P3, PT, R0, 0x8, PT ;  /* 0x000000080000780c */ /* 0x000fe20003f64270 */
[----:B------:R-:W-:Y:S01]  /*3980*/  FMUL.FTZ R34, R34, UR4 ;  /* 0x0000000422227c20 */ /* 0x000fe20008410000 */
[----:B------:R-:W-:Y:S01]  /*3990*/  ISETP.GT.AND P2, PT, R0, 0x9, PT ;  /* 0x000000090000780c */ /* 0x000fe20003f44270 */
[----:B------:R-:W4:Y:S01]  /*39a0*/  MUFU.TANH R28, R28 ;  /* 0x0000001c001c7308 */ /* 0x000f220000002400 */
[----:B--2---:R-:W-:Y:S01]  /*39b0*/  FSEL R24, R24, -INF , P5 ;  /* 0xff80000018187808 */ /* 0x004fe20002800000 */
[----:B------:R-:W-:Y:S01]  /*39c0*/  FMUL.FTZ R41, R41, UR4 ;  /* 0x0000000429297c20 */ /* 0x000fe20008410000 */
[C---:B------:R-:W-:Y:S01]  /*39d0*/  ISETP.GT.AND P1, PT, R0.reuse, 0x10, PT ;  /* 0x000000100000780c */ /* 0x040fe20003f24270 */
[----:B------:R-:W-:Y:S01]  /*39e0*/  FMUL.FTZ R35, R35, UR4 ;  /* 0x0000000423237c20 */ /* 0x000fe20008410000 */
[----:B------:R-:W-:Y:S01]  /*39f0*/  ISETP.GT.AND P6, PT, R0, 0x11, PT ;  /* 0x000000110000780c */ /* 0x000fe20003fc4270 */
[----:B------:R-:W-:Y:S01]  /*3a00*/  FMUL.FTZ R44, R44, UR4 ;  /* 0x000000042c2c7c20 */ /* 0x000fe20008410000 */
[----:B------:R-:W-:Y:S01]  /*3a10*/  FMUL.FTZ R38, R38, UR4 ;  /* 0x0000000426267c20 */ /* 0x000fe20008410000 */
[----:B------:R-:W2:Y:S01]  /*3a20*/  MUFU.TANH R29, R29 ;  /* 0x0000001d001d7308 */ /* 0x000ea20000002400 */
[----:B---3--:R-:W-:Y:S01]  /*3a30*/  FSEL R25, R25, -INF , P4 ;  /* 0xff80000019197808 */ /* 0x008fe20002000000 */
[----:B------:R-:W-:Y:S01]  /*3a40*/  FMUL.FTZ R45, R45, UR4 ;  /* 0x000000042d2d7c20 */ /* 0x000fe20008410000 */
[----:B------:R-:W-:Y:S01]  /*3a50*/  FMUL.FTZ R39, R39, UR4 ;  /* 0x0000000427277c20 */ /* 0x000fe20008410000 */
[----:B------:R-:W-:Y:S01]  /*3a60*/  FMUL.FTZ R48, R48, UR4 ;  /* 0x0000000430307c20 */ /* 0x000fe20008410000 */
[----:B------:R-:W-:Y:S01]  /*3a70*/  FMNMX.FTZ R5, R24, R25, !PT ;  /* 0x0000001918057209 */ /* 0x000fe20007810000 */
[----:B------:R-:W-:Y:S01]  /*3a80*/  FMUL.FTZ R42, R42, UR4 ;  /* 0x000000042a2a7c20 */ /* 0x000fe20008410000 */
[----:B------:R-:W-:Y:S01]  /*3a90*/  FMUL.FTZ R49, R49, UR4 ;  /* 0x0000000431317c20 */ /* 0x000fe20008410000 */
[----:B------:R-:W3:Y:S01]  /*3aa0*/  MUFU.TANH R32, R32 ;  /* 0x0000002000207308 */ /* 0x000ee20000002400 */
[----:B----4-:R-:W-:Y:S01]  /*3ab0*/  FSEL R28, R28, -INF , P3 ;  /* 0xff8000001c1c7808 */ /* 0x010fe20001800000 */
[----:B------:R-:W-:Y:S01]  /*3ac0*/  FMUL.FTZ R43, R43, UR4 ;  /* 0x000000042b2b7c20 */ /* 0x000fe20008410000 */
[----:B------:R-:W-:Y:S01]  /*3ad0*/  FMUL.FTZ R52, R52, UR4 ;  /* 0x0000000434347c20 */ /* 0x000fe20008410000 */
[----:B------:R-:W-:Y:S01]  /*3ae0*/  FMUL.FTZ R53, R53, UR4 ;  /* 0x0000000435357c20 */ /* 0x000fe20008410000 */
[----:B-1----:R-:W-:Y:S01]  /*3af0*/  FMNMX.FTZ R2, R28, R5, !PT ;  /* 0x000000051c027209 */ /* 0x002fe20007810000 */
        /* <DEDUP_REMOVED lines=9> */
[----:B------:R-:W-:Y:S01]  /*3b90*/  ULDC UR7, c[0x0][0x988] ;  /* 0x0002620000077ab9 */ /* 0x000fe20000000800 */
[----:B------:R-:W2:Y:S01]  /*3ba0*/  MUFU.TANH R33, R33 ;  /* 0x0000002100217308 */ /* 0x000ea20000002400 */
[----:B---3--:R-:W-:Y:S01]  /*3bb0*/  FSEL R32, R32, -INF , P1 ;  /* 0xff80000020207808 */ /* 0x008fe20000800000 */
[----:B------:R-:W-:Y:S01]  /*3bc0*/  UIADD3 UR4, UR41, 0x28c40, URZ ;  /* 0x00028c4029047890 */ /* 0x000fe2000fffe03f */
[----:B------:R-:W-:-:S02]  /*3bd0*/  IMAD.MOV.U32 R19, RZ, RZ, 0x20 ;  /* 0x00000020ff137424 */ /* 0x000fc400078e00ff */
[----:B------:R-:W-:Y:S01]  /*3be0*/  FMNMX.FTZ R2, R32, R5, !PT ;  /* 0x0000000520027209 */ /* 0x000fe20007810000 */
[----:B------:R-:W-:Y:S02]  /*3bf0*/  UPRMT UR4, UR42, 0x654, UR4 ;  /* 0x000006542a047896 */ /* 0x000fe40008000004 */
[----:B------:R-:W3:Y:S01]  /*3c00*/  MUFU.TANH R27, R27 ;  /* 0x0000001b001b7308 */ /* 0x000ee20000002400 */
[----:B-1----:R-:W-:Y:S02]  /*3c10*/  FSEL R26, R26, -INF , P5 ;  /* 0xff8000001a1a7808 */ /* 0x002fe40002800000 */
[----:B------:R-:W-:-:S04]  /*3c20*/  ISETP.GT.AND P5, PT, R0, 0x18, PT ;  /* 0x000000180000780c */ /* 0x000fc80003fa4270 */
[----:B------:R-:W-:Y:S01]  /*3c30*/  SYNCS.ARRIVE.TRANS64.RED.A1T0 RZ, [UR4], RZ ;  /* 0x000000ffffff79a7 */ /* 0x000fe20008100404 */
[----:B------:R-:W1:Y:S01]  /*3c40*/  MUFU.TANH R36, R36 ;  /* 0x0000002400247308 */ /* 0x000e620000002400 */
[----:B--2---:R-:W-:-:S04]  /*3c50*/  FSEL R33, R33, -INF , P6 ;  /* 0xff80000021217808 */ /* 0x004fc80003000000 */
[----:B------:R-:W-:-:S03]  /*3c60*/  FMNMX.FTZ R5, R33, R2, !PT ;  /* 0x0000000221057209 */ /* 0x000fc60007810000 */
[----:B------:R-:W2:Y:S01]  /*3c70*/  MUFU.TANH R30, R30 ;  /* 0x0000001e001e7308 */ /* 0x000ea20000002400 */
[----:B---3--:R-:W-:Y:S02]  /*3c80*/  FSEL R27, R27, -INF , P4 ;  /* 0xff8000001b1b7808 */ /* 0x008fe40002000000 */
[----:B------:R-:W-:-:S05]  /*3c90*/  ISETP.GT.AND P4, PT, R0, 0x19, PT ;  /* 0x000000190000780c */ /* 0x000fca0003f84270 */
[----:B------:R-:W3:Y:S01]  /*3ca0*/  MUFU.TANH R37, R37 ;  /* 0x0000002500257308 */ /* 0x000ee20000002400 */
[----:B-1----:R-:W-:-:S04]  /*3cb0*/  FSEL R36, R36, -INF , P5 ;  /* 0xff80000024247808 */ /* 0x002fc80002800000 */
[----:B------:R-:W-:-:S03]  /*3cc0*/  FMNMX.FTZ R2, R36, R5, !PT ;  /* 0x0000000524027209 */ /* 0x000fc60007810000 */
[----:B------:R-:W1:Y:S01]  /*3cd0*/  MUFU.TANH R31, R31 ;  /* 0x0000001f001f7308 */ /* 0x000e620000002400 */
[----:B--2---:R-:W-:Y:S02]  /*3ce0*/  FSEL R30, R30, -INF , P3 ;  /* 0xff8000001e1e7808 */ /* 0x004fe40001800000 */
[----:B------:R-:W-:-:S05]  /*3cf0*/  ISETP.GT.AND P3, PT, R0, 0x20, PT ;  /* 0x000000200000780c */ /* 0x000fca0003f64270 */
[----:B------:R-:W2:Y:S01]  /*3d00*/  MUFU.TANH R40, R40 ;  /* 0x0000002800287308 */ /* 0x000ea20000002400 */
[----:B---3--:R-:W-:-:S04]  /*3d10*/  FSEL R37, R37, -INF , P4 ;  /* 0xff80000025257808 */ /* 0x008fc80002000000 */
[----:B------:R-:W-:-:S03]  /*3d20*/  FMNMX.FTZ R5, R37, R2, !PT ;  /* 0x0000000225057209 */ /* 0x000fc60007810000 */
[----:B------:R-:W3:Y:S01]  /*3d30*/  MUFU.TANH R34, R34 ;  /* 0x0000002200227308 */ /* 0x000ee20000002400 */
[----:B-1----:R-:W-:Y:S02]  /*3d40*/  FSEL R31, R31, -INF , P2 ;  /* 0xff8000001f1f7808 */ /* 0x002fe40001000000 */
[----:B------:R-:W-:-:S05]  /*3d50*/  ISETP.GT.AND P2, PT, R0, 0x21, PT ;  /* 0x000000210000780c */ /* 0x000fca0003f44270 */
        /* <DEDUP_REMOVED lines=40> */
[----:B---3--:R-:W-:-:S04]  /*3fe0*/  FSEL R53, R53, -INF , P2 ;  /* 0xff80000035357808 */ /* 0x008fc80001000000 */
[----:B------:R-:W-:-:S03]  /*3ff0*/  FMNMX.FTZ R2, R53, R0, !PT ;  /* 0x0000000035027209 */ /* 0x000fc60007810000 */
[----:B------:R-:W3:Y:S01]  /*4000*/  MUFU.TANH R50, R50 ;  /* 0x0000003200327308 */ /* 0x000ee20000002400 */
[----:B-1----:R-:W-:Y:S01]  /*4010*/  FSEL R46, R46, -INF , P1 ;  /* 0xff8000002e2e7808 */ /* 0x002fe20000800000 */
[----:B------:R-:W1:Y:S06]  /*4020*/  SHFL.BFLY PT, R5, R2, 0x2, 0x1f ;  /* 0x0c401f0002057f89 */ /* 0x000e6c00000e0000 */
[----:B------:R-:W4:Y:S01]  /*4030*/  MUFU.TANH R51, R51 ;  /* 0x0000003300337308 */ /* 0x000f220000002400 */
[----:B--2---:R-:W-:-:S07]  /*4040*/  FSEL R47, R47, -INF , P6 ;  /* 0xff8000002f2f7808 */ /* 0x004fce0003000000 */
[----:B------:R-:W2:Y:S01]  /*4050*/  MUFU.TANH R54, R54 ;  /* 0x0000003600367308 */ /* 0x000ea20000002400 */
[----:B---3--:R-:W-:-:S07]  /*4060*/  FSEL R50, R50, -INF , P5 ;  /* 0xff80000032327808 */ /* 0x008fce0002800000 */
[----:B------:R-:W3:Y:S01]  /*4070*/  MUFU.TANH R55, R55 ;  /* 0x0000003700377308 */ /* 0x000ee20000002400 */
[----:B----4-:R-:W-:Y:S02]  /*4080*/  FSEL R51, R51, -INF , P4 ;  /* 0xff80000033337808 */ /* 0x010fe40002000000 */
[----:B-1----:R-:W-:Y:S02]  /*4090*/  FMNMX.FTZ R6, R2, R5, !PT ;  /* 0x0000000502067209 */ /* 0x002fe40007810000 */
[----:B------:R-:W-:-:S03]  /*40a0*/  FMNMX.FTZ R5, R26, R27, !PT ;  /* 0x0000001b1a057209 */ /* 0x000fc60007810000 */
[----:B------:R-:W1:Y:S01]  /*40b0*/  SHFL.BFLY PT, R7, R6, 0x1, 0x1f ;  /* 0x0c201f0006077f89 */ /* 0x000e6200000e0000 */
[----:B------:R-:W-:Y:S02]  /*40c0*/  FMNMX.FTZ R0, R30, R5, !PT ;  /* 0x000000051e007209 */ /* 0x000fe40007810000 */
[----:B--2---:R-:W-:Y:S02]  /*40d0*/  FSEL R54, R54, -INF , P3 ;  /* 0xff80000036367808 */ /* 0x004fe40001800000 */
[----:B------:R-:W-:-:S04]  /*40e0*/  FMNMX.FTZ R5, R31, R0, !PT ;  /* 0x000000001f057209 */ /* 0x000fc80007810000 */
[----:B------:R-:W-:Y:S02]  /*40f0*/  FMNMX.FTZ R0, R34, R5, !PT ;  /* 0x0000000522007209 */ /* 0x000fe40007810000 */
[----:B---3--:R-:W-:Y:S02]  /*4100*/  FSEL R55, R55, -INF , P2 ;  /* 0xff80000037377808 */ /* 0x008fe40001000000 */
[----:B------:R-:W-:-:S04]  /*4110*/  FMNMX.FTZ R5, R35, R0, !PT ;  /* 0x0000000023057209 */ /* 0x000fc80007810000 */
[----:B------:R-:W-:-:S04]  /*4120*/  FMNMX.FTZ R2, R38, R5, !PT ;  /* 0x0000000526027209 */ /* 0x000fc80007810000 */
[----:B------:R-:W-:Y:S02]  /*4130*/  FMNMX.FTZ R5, R39, R2, !PT ;  /* 0x0000000227057209 */ /* 0x000fe40007810000 */
[----:B-1----:R-:W-:Y:S02]  /*4140*/  FMNMX.FTZ R0, R6, R7, !PT ;  /* 0x0000000706007209 */ /* 0x002fe40007810000 */
[----:B------:R-:W-:Y:S01]  /*4150*/  FMNMX.FTZ R2, R42, R5, !PT ;  /* 0x000000052a027209 */ /* 0x000fe20007810000 */
[----:B------:R-:W-:Y:S01]  /*4160*/  BAR.SYNC.DEFER_BLOCKING 0xf, 0x100 ;  /* 0x03c4000000007b1d */ /* 0x000fe20000010000 */
[C---:B------:R-:W-:Y:S01]  /*4170*/  FSETP.NEU.FTZ.AND P1, PT, R0.reuse, -INF , PT ;  /* 0xff8000000000780b */ /* 0x040fe20003f3d000 */
[----:B------:R-:W-:Y:S01]  /*4180*/  FMUL.FTZ R6, R0, UR7 ;  /* 0x0000000700067c20 */ /* 0x000fe20008410000 */
[----:B------:R-:W-:-:S04]  /*4190*/  FMNMX.FTZ R5, R43, R2, !PT ;  /* 0x000000022b057209 */ /* 0x000fc80007810000 */
[----:B------:R-:W-:Y:S02]  /*41a0*/  FMNMX.FTZ R2, R46, R5, !PT ;  /* 0x000000052e027209 */ /* 0x000fe40007810000 */
[----:B------:R-:W-:Y:S02]  /*41b0*/  FSEL R6, R6, RZ, P1 ;  /* 0x000000ff06067208 */ /* 0x000fe40000800000 */
[----:B------:R-:W-:-:S03]  /*41c0*/  FMNMX.FTZ R5, R47, R2, !PT ;  /* 0x000000022f057209 */ /* 0x000fc60007810000 */
[--C-:B------:R-:W-:Y:S01]  /*41d0*/  FFMA.FTZ R24, R24, UR7, -R6.reuse ;  /* 0x0000000718187c23 */ /* 0x100fe20008010806 */
[----:B------:R-:W-:Y:S01]  /*41e0*/  FMNMX.FTZ R2, R50, R5, !PT ;  /* 0x0000000532027209 */ /* 0x000fe20007810000 */
[--C-:B------:R-:W-:Y:S01]  /*41f0*/  FFMA.FTZ R25, R25, UR7, -R6.reuse ;  /* 0x0000000719197c23 */ /* 0x100fe20008010806 */
[--C-:B------:R-:W-:Y:S01]  /*4200*/  FFMA.FTZ R28, R28, UR7, -R6.reuse ;  /* 0x000000071c1c7c23 */ /* 0x100fe20008010806 */
        /* <DEDUP_REMOVED lines=13> */
[--C-:B------:R-:W-:Y:S01]  /*42e0*/  FFMA.FTZ R49, R49, UR7, -R6.reuse ;  /* 0x0000000731317c23 */ /* 0x100fe20008010806 */
[----:B------:R-:W1:Y:S01]  /*42f0*/  SHFL.BFLY PT, R5, R2, 0x2, 0x1f ;  /* 0x0c401f0002057f89 */ /* 0x000e6200000e0000 */
[--C-:B------:R-:W-:Y:S01]  /*4300*/  FFMA.FTZ R52, R52, UR7, -R6.reuse ;  /* 0x0000000734347c23 */ /* 0x100fe20008010806 */
[----:B------:R-:W-:Y:S01]  /*4310*/  FFMA.FTZ R6, R53, UR7, -R6 ;  /* 0x0000000735067c23 */ /* 0x000fe20008010806 */
[----:B------:R-:W-:Y:S08]  /*4320*/  MUFU.EX2 R24, R24 ;  /* 0x0000001800187308 */ /* 0x000ff00000000800 */
[----:B------:R-:W-:Y:S08]  /*4330*/  MUFU.EX2 R9, R6 ;  /* 0x0000000600097308 */ /* 0x000ff00000000800 */
[----:B------:R-:W2:Y:S01]  /*4340*/  MUFU.EX2 R25, R25 ;  /* 0x0000001900197308 */ /* 0x000ea20000000800 */
[----:B-1----:R-:W-:-:S07]  /*4350*/  FMNMX.FTZ R5, R2, R5, !PT ;  /* 0x0000000502057209 */ /* 0x002fce0007810000 */
[----:B------:R-:W-:Y:S01]  /*4360*/  MUFU.EX2 R28, R28 ;  /* 0x0000001c001c7308 */ /* 0x000fe20000000800 */
[----:B------:R-:W1:Y:S07]  /*4370*/  SHFL.BFLY PT, R2, R5, 0x1, 0x1f ;  /* 0x0c201f0005027f89 */ /* 0x000e6e00000e0000 */
[----:B------:R-:W3:Y:S01]  /*4380*/  MUFU.EX2 R29, R29 ;  /* 0x0000001d001d7308 */ /* 0x000ee20000000800 */
[----:B--2---:R-:W-:-:S07]  /*4390*/  F2FP.BF16.F32.PACK_AB R152, R25, R24 ;  /* 0x000000181998723e */ /* 0x004fce00000010ff */
[----:B------:R-:W-:Y:S08]  /*43a0*/  MUFU.EX2 R32, R32 ;  /* 0x0000002000207308 */ /* 0x000ff00000000800 */
[----:B------:R-:W-:Y:S01]  /*43b0*/  MUFU.EX2 R33, R33 ;  /* 0x0000002100217308 */ /* 0x000fe20000000800 */
[----:B---3--:R-:W-:Y:S02]  /*43c0*/  F2FP.BF16.F32.PACK_AB R154, R29, R28 ;  /* 0x0000001c1d9a723e */ /* 0x008fe400000010ff */
[----:B-1----:R-:W-:-:S04]  /*43d0*/  FMNMX.FTZ R2, R5, R2, !PT ;  /* 0x0000000205027209 */ /* 0x002fc80007810000 */
[C---:B------:R-:W-:Y:S01]  /*43e0*/  FSETP.NEU.FTZ.AND P1, PT, R2.reuse, -INF , PT ;  /* 0xff8000000200780b */ /* 0x040fe20003f3d000 */
[----:B------:R-:W-:Y:S01]  /*43f0*/  FMUL.FTZ R5, R2, UR7 ;  /* 0x0000000702057c20 */ /* 0x000fe20008410000 */
[----:B------:R-:W-:Y:S04]  /*4400*/  MUFU.EX2 R36, R36 ;  /* 0x0000002400247308 */ /* 0x000fe80000000800 */
[----:B------:R-:W-:Y:S02]  /*4410*/  FSEL R10, R5, RZ, P1 ;  /* 0x000000ff050a7208 */ /* 0x000fe40000800000 */
[-C--:B------:R-:W-:Y:S02]  /*4420*/  LEA.HI R5, R17, R16.reuse, RZ, 0x4 ;  /* 0x0000001011057211 */ /* 0x080fe400078f20ff */
[----:B------:R-:W-:Y:S01]  /*4430*/  MUFU.EX2 R37, R37 ;  /* 0x0000002500257308 */ /* 0x000fe20000000800 */
[--C-:B------:R-:W-:Y:S01]  /*4440*/  FFMA.FTZ R26, R26, UR7, -R10.reuse ;  /* 0x000000071a1a7c23 */ /* 0x100fe2000801080a */
[----:B------:R-:W-:Y:S01]  /*4450*/  LOP3.LUT R7, R5, 0xfffffff0, RZ, 0xc0, !PT ;  /* 0xfffffff005077812 */ /* 0x000fe200078ec0ff */
[--C-:B------:R-:W-:Y:S01]  /*4460*/  FFMA.FTZ R27, R27, UR7, -R10.reuse ;  /* 0x000000071b1b7c23 */ /* 0x100fe2000801080a */
[--C-:B------:R-:W-:Y:S01]  /*4470*/  FFMA.FTZ R30, R30, UR7, -R10.reuse ;  /* 0x000000071e1e7c23 */ /* 0x100fe2000801080a */
[--C-:B------:R-:W-:Y:S01]  /*4480*/  FFMA.FTZ R31, R31, UR7, -R10.reuse ;  /* 0x000000071f1f7c23 */ /* 0x100fe2000801080a */
[--C-:B------:R-:W-:Y:S01]  /*4490*/  FFMA.FTZ R34, R34, UR7, -R10.reuse ;  /* 0x0000000722227c23 */ /* 0x100fe2000801080a */
[----:B------:R-:W-:Y:S01]  /*44a0*/  IMAD.IADD R7, R16, 0x1, -R7 ;  /* 0x0000000110077824 */ /* 0x000fe200078e0a07 */
[----:B------:R-:W-:Y:S01]  /*44b0*/  MUFU.EX2 R26, R26 ;  /* 0x0000001a001a7308 */ /* 0x000fe20000000800 */
[----:B------:R-:W-:Y:S01]  /*44c0*/  LEA.HI R16, R17, R16, RZ, 0x5 ;  /* 0x0000001011107211 */ /* 0x000fe200078f28ff */
[--C-:B------:R-:W-:Y:S01]  /*44d0*/  FFMA.FTZ R35, R35, UR7, -R10.reuse ;  /* 0x0000000723237c23 */ /* 0x100fe2000801080a */
[--C-:B------:R-:W-:Y:S01]  /*44e0*/  FFMA.FTZ R38, R38, UR7, -R10.reuse ;  /* 0x0000000726267c23 */ /* 0x100fe2000801080a */
[----:B------:R-:W-:Y:S01]  /*44f0*/  SHF.R.S32.HI R6, RZ, 0x1f, R7 ;  /* 0x0000001fff067819 */ /* 0x000fe20000011407 */
[--C-:B------:R-:W-:Y:S01]  /*4500*/  FFMA.FTZ R39, R39, UR7, -R10.reuse ;  /* 0x0000000727277c23 */ /* 0x100fe2000801080a */
[----:B------:R-:W-:Y:S01]  /*4510*/  SHF.L.U32 R16, R16, 0x5, RZ ;  /* 0x0000000510107819 */ /* 0x000fe200000006ff */
[--C-:B------:R-:W-:Y:S01]  /*4520*/  FFMA.FTZ R42, R42, UR7, -R10.reuse ;  /* 0x000000072a2a7c23 */ /* 0x100fe2000801080a */
[----:B------:R-:W-:Y:S01]  /*4530*/  LEA.HI R6, R6, R7, RZ, 0x3 ;  /* 0x0000000706067211 */ /* 0x000fe200078f18ff */
[----:B------:R-:W1:Y:S01]  /*4540*/  MUFU.EX2 R27, R27 ;  /* 0x0000001b001b7308 */ /* 0x000e620000000800 */
[----:B------:R-:W-:Y:S01]  /*4550*/  LOP3.LUT R16, R16, 0x7ffffc00, RZ, 0xc0, !PT ;  /* 0x7ffffc0010107812 */ /* 0x000fe200078ec0ff */
[--C-:B------:R-:W-:Y:S01]  /*4560*/  FFMA.FTZ R43, R43, UR7, -R10.reuse ;  /* 0x000000072b2b7c23 */ /* 0x100fe2000801080a */
[----:B------:R-:W-:Y:S01]  /*4570*/  LOP3.LUT R8, R6, 0xfffffff8, RZ, 0xc0, !PT ;  /* 0xfffffff806087812 */ /* 0x000fe200078ec0ff */
[--C-:B------:R-:W-:Y:S01]  /*4580*/  FFMA.FTZ R46, R46, UR7, -R10.reuse ;  /* 0x000000072e2e7c23 */ /* 0x100fe2000801080a */
[--C-:B------:R-:W-:Y:S01]  /*4590*/  FFMA.FTZ R47, R47, UR7, -R10.reuse ;  /* 0x000000072f2f7c23 */ /* 0x100fe2000801080a */
[--C-:B------:R-:W-:Y:S01]  /*45a0*/  FFMA.FTZ R50, R50, UR7, -R10.reuse ;  /* 0x0000000732327c23 */ /* 0x100fe2000801080a */
[----:B------:R-:W-:Y:S01]  /*45b0*/  IADD3 R8, R7, -R8, RZ ;  /* 0x8000000807087210 */ /* 0x000fe20007ffe0ff */
[----:B------:R-:W-:Y:S01]  /*45c0*/  MUFU.EX2 R30, R30 ;  /* 0x0000001e001e7308 */ /* 0x000fe20000000800 */
[----:B------:R-:W-:Y:S01]  /*45d0*/  SHF.R.S32.HI R7, RZ, 0x4, R5 ;  /* 0x00000004ff077819 */ /* 0x000fe20000011405 */
[----:B------:R-:W-:Y:S01]  /*45e0*/  FFMA.FTZ R51, R51, UR7, -R10 ;  /* 0x0000000733337c23 */ /* 0x000fe2000801080a */
[C---:B------:R-:W-:Y:S01]  /*45f0*/  LOP3.LUT P1, RZ, R8.reuse, 0x2, RZ, 0xc0, !PT ;  /* 0x0000000208ff7812 */ /* 0x040fe2000782c0ff */
[C---:B------:R-:W-:Y:S01]  /*4600*/  IMAD.SHL.U32 R5, R8.reuse, 0x40, RZ ;  /* 0x0000004008057824 */ /* 0x040fe200078e00ff */
[----:B------:R-:W-:Y:S01]  /*4610*/  LOP3.LUT P2, RZ, R8, 0x4, RZ, 0xc0, !PT ;  /* 0x0000000408ff7812 */ /* 0x000fe2000784c0ff */
[----:B------:R-:W-:-:S02]  /*4620*/  IMAD.SHL.U32 R12, R7, 0x8, RZ ;  /* 0x00000008070c7824 */ /* 0x000fc400078e00ff */
[--C-:B------:R-:W-:Y:S01]  /*4630*/  FFMA.FTZ R54, R54, UR7, -R10.reuse ;  /* 0x0000000736367c23 */ /* 0x100fe2000801080a */
[----:B------:R-:W-:Y:S01]  /*4640*/  IMAD.SHL.U32 R7, R6, 0x40, RZ ;  /* 0x0000004006077824 */ /* 0x000fe200078e00ff */
[----:B------:R-:W-:Y:S01]  /*4650*/  LOP3.LUT R5, R5, 0x1c0, RZ, 0xc0, !PT ;  /* 0x000001c005057812 */ /* 0x000fe200078ec0ff */
[----:B------:R-:W2:Y:S01]  /*4660*/  MUFU.EX2 R31, R31 ;  /* 0x0000001f001f7308 */ /* 0x000ea20000000800 */
[----:B------:R-:W-:Y:S01]  /*4670*/  FFMA.FTZ R10, R55, UR7, -R10 ;  /* 0x00000007370a7c23 */ /* 0x000fe2000801080a */
[----:B------:R-:W-:Y:S02]  /*4680*/  SEL R19, R19, 0xffffffe0, !P1 ;  /* 0xffffffe013137807 */ /* 0x000fe40004800000 */
[----:B------:R-:W-:Y:S02]  /*4690*/  LOP3.LUT R12, R5, 0x8, R12, 0xf8, !PT ;  /* 0x00000008050c7812 */ /* 0x000fe400078ef80c */
[----:B------:R-:W-:Y:S02]  /*46a0*/  SHF.R.U32.HI R5, RZ, 0x3, R5 ;  /* 0x00000003ff057819 */ /* 0x000fe40000011605 */
[----:B------:R-:W-:Y:S01]  /*46b0*/  MUFU.EX2 R34, R34 ;  /* 0x0000002200227308 */ /* 0x000fe20000000800 */
[----:B------:R-:W-:-:S02]  /*46c0*/  LOP3.LUT R7, R7, 0x7ffffe00, RZ, 0xc0, !PT ;  /* 0x7ffffe0007077812 */ /* 0x000fc400078ec0ff */
[----:B------:R-:W-:Y:S01]  /*46d0*/  LOP3.LUT R12, R12, R5, RZ, 0x3c, !PT ;  /* 0x000000050c0c7212 */ /* 0x000fe200078e3cff */
[----:B------:R-:W-:Y:S01]  /*46e0*/  FADD.FTZ R5, R24, R25 ;  /* 0x0000001918057221 */ /* 0x000fe20000010000 */
[----:B-1----:R-:W-:Y:S02]  /*46f0*/  F2FP.BF16.F32.PACK_AB R153, R27, R26 ;  /* 0x0000001a1b99723e */ /* 0x002fe400000010ff */
[----:B------:R-:W-:Y:S01]  /*4700*/  IADD3 R12, R12, R7, R16 ;  /* 0x000000070c0c7210 */ /* 0x000fe20007ffe010 */
[----:B------:R-:W-:Y:S01]  /*4710*/  FADD.FTZ R6, R28, R5 ;  /* 0x000000051c067221 */ /* 0x000fe20000010000 */
[----:B------:R-:W1:Y:S01]  /*4720*/  MUFU.EX2 R35, R35 ;  /* 0x0000002300237308 */ /* 0x000e620000000800 */
[----:B--2---:R-:W-:Y:S02]  /*4730*/  F2FP.BF16.F32.PACK_AB R155, R31, R30 ;  /* 0x0000001e1f9b723e */ /* 0x004fe400000010ff */
[----:B------:R-:W-:Y:S01]  /*4740*/  FADD.FTZ R5, R29, R6 ;  /* 0x000000061d057221 */ /* 0x000fe20000010000 */
[----:B------:R-:W-:-:S02]  /*4750*/  F2FP.BF16.F32.PACK_AB R156, R33, R32 ;  /* 0x00000020219c723e */ /* 0x000fc400000010ff */
[----:B------:R-:W-:Y:S01]  /*4760*/  F2FP.BF16.F32.PACK_AB R158, R37, R36 ;  /* 0x00000024259e723e */ /* 0x000fe200000010ff */
[----:B------:R-:W-:Y:S01]  /*4770*/  FADD.FTZ R6, R32, R5 ;  /* 0x0000000520067221 */ /* 0x000fe20000010000 */
[----:B------:R-:W-:Y:S01]  /*4780*/  FADD.FTZ R5, R26, R27 ;  /* 0x0000001b1a057221 */ /* 0x000fe20000010000 */
[----:B------:R-:W2:Y:S02]  /*4790*/  MUFU.EX2 R38, R38 ;  /* 0x0000002600267308 */ /* 0x000ea40000000800 */
[----:B------:R-:W-:Y:S01]  /*47a0*/  FADD.FTZ R7, R33, R6 ;  /* 0x0000000621077221 */ /* 0x000fe20000010000 */
[----:B------:R-:W-:-:S03]  /*47b0*/  FADD.FTZ R6, R30, R5 ;  /* 0x000000051e067221 */ /* 0x000fc60000010000 */
[----:B------:R-:W-:Y:S01]  /*47c0*/  FADD.FTZ R8, R36, R7 ;  /* 0x0000000724087221 */ /* 0x000fe20000010000 */
[----:B------:R-:W-:Y:S01]  /*47d0*/  FADD.FTZ R5, R31, R6 ;  /* 0x000000061f057221 */ /* 0x000fe20000010000 */
[----:B------:R-:W3:Y:S01]  /*47e0*/  MUFU.EX2 R40, R40 ;  /* 0x0000002800287308 */ /* 0x000ee20000000800 */
[----:B-1----:R-:W-:Y:S01]  /*47f0*/  F2FP.BF16.F32.PACK_AB R157, R35, R34 ;  /* 0x00000022239d723e */ /* 0x002fe200000010ff */
[----:B------:R-:W-:Y:S01]  /*4800*/  FADD.FTZ R7, R37, R8 ;  /* 0x0000000825077221 */ /* 0x000fe20000010000 */
[----:B------:R-:W-:-:S04]  /*4810*/  FADD.FTZ R6, R34, R5 ;  /* 0x0000000522067221 */ /* 0x000fc80000010000 */
[----:B------:R-:W-:Y:S01]  /*4820*/  FADD.FTZ R5, R35, R6 ;  /* 0x0000000623057221 */ /* 0x000fe20000010000 */
[----:B------:R-:W1:Y:S03]  /*4830*/  MUFU.EX2 R39, R39 ;  /* 0x0000002700277308 */ /* 0x000e660000000800 */
[----:B--2---:R-:W-:Y:S01]  /*4840*/  FADD.FTZ R6, R38, R5 ;  /* 0x0000000526067221 */ /* 0x004fe20000010000 */
[----:B------:R-:W-:-:S04]  /*4850*/  LEA R5, R12, UR41, 0x1 ;  /* 0x000000290c057c11 */ /* 0x000fc8000f8e08ff */
[----:B------:R-:W2:Y:S01]  /*4860*/  MUFU.EX2 R41, R41 ;  /* 0x0000002900297308 */ /* 0x000ea20000000800 */
[----:B---3--:R-:W-:Y:S01]  /*4870*/  FADD.FTZ R8, R40, R7 ;  /* 0x0000000728087221 */ /* 0x008fe20000010000 */
[----:B------:R-:W-:Y:S01]  /*4880*/  IADD3 R12, R5, 0x26800, RZ ;  /* 0x00026800050c7810 */ /* 0x000fe20007ffe0ff */
[----:B------:R3:W-:Y:S05]  /*4890*/  STSM.16.M88.4 [R5+0x26800], R152 ;  /* 0x0268009805007844 */ /* 0x0007ea0000000200 */
[----:B------:R-:W4:Y:S01]  /*48a0*/  MUFU.EX2 R42, R42 ;  /* 0x0000002a002a7308 */ /* 0x000f220000000800 */
[----:B-1----:R-:W-:Y:S01]  /*48b0*/  FADD.FTZ R7, R39, R6 ;  /* 0x0000000627077221 */ /* 0x002fe20000010000 */
[----:B------:R-:W-:Y:S01]  /*48c0*/  VIADD R6, R5, 0x26840 ;  /* 0x0002684005067836 */ /* 0x000fe20000000000 */
[----:B------:R-:W-:Y:S01]  /*48d0*/  F2FP.BF16.F32.PACK_AB R159, R39, R38 ;  /* 0x00000026279f723e */ /* 0x000fe200000010ff */
[----:B------:R-:W-:-:S04]  /*48e0*/  @P2 VIADD R6, R12, 0xffffffc0 ;  /* 0xffffffc00c062836 */ /* 0x000fc80000000000 */
[----:B------:R-:W1:Y:S01]  /*48f0*/  MUFU.EX2 R43, R43 ;  /* 0x0000002b002b7308 */ /* 0x000e620000000800 */
[C---:B--2---:R-:W-:Y:S01]  /*4900*/  FADD.FTZ R15, R41.reuse, R8 ;  /* 0x00000008290f7221 */ /* 0x044fe20000010000 */
[----:B------:R-:W-:-:S06]  /*4910*/  F2FP.BF16.F32.PACK_AB R160, R41, R40 ;  /* 0x0000002829a0723e */ /* 0x000fcc00000010ff */
[----:B------:R-:W2:Y:S01]  /*4920*/  MUFU.EX2 R44, R44 ;  /* 0x0000002c002c7308 */ /* 0x000ea20000000800 */
[----:B----4-:R-:W-:Y:S01]  /*4930*/  FADD.FTZ R8, R42, R7 ;  /* 0x000000072a087221 */ /* 0x010fe20000010000 */
[----:B------:R-:W-:-:S05]  /*4940*/  IADD3 R7, R12, R19, RZ ;  /* 0x000000130c077210 */ /* 0x000fca0007ffe0ff */
[----:B------:R3:W-:Y:S01]  /*4950*/  STSM.16.M88.4 [R7], R156 ;  /* 0x0000009c07007844 */ /* 0x0007e20000000200 */
[----:B------:R-:W-:Y:S01]  /*4960*/  MUFU.EX2 R46, R46 ;  /* 0x0000002e002e7308 */ /* 0x000fe20000000800 */
[C---:B-1----:R-:W-:Y:S01]  /*4970*/  FADD.FTZ R17, R43.reuse, R8 ;  /* 0x000000082b117221 */ /* 0x042fe20000010000 */
[----:B------:R-:W-:Y:S01]  /*4980*/  F2FP.BF16.F32.PACK_AB R161, R43, R42 ;  /* 0x0000002a2ba1723e */ /* 0x000fe200000010ff */
[----:B------:R-:W-:-:S05]  /*4990*/  IMAD.IADD R8, R19, 0x1, R6 ;  /* 0x0000000113087824 */ /* 0x000fca00078e0206 */
[----:B------:R-:W1:Y:S01]  /*49a0*/  MUFU.EX2 R45, R45 ;  /* 0x0000002d002d7308 */ /* 0x000e620000000800 */
[----:B--2---:R-:W-:-:S07]  /*49b0*/  FADD.FTZ R12, R44, R15 ;  /* 0x0000000f2c0c7221 */ /* 0x004fce0000010000 */
[----:B------:R-:W2:Y:S08]  /*49c0*/  MUFU.EX2 R47, R47 ;  /* 0x0000002f002f7308 */ /* 0x000eb00000000800 */
[----:B------:R-:W-:Y:S01]  /*49d0*/  MUFU.EX2 R48, R48 ;  /* 0x0000003000307308 */ /* 0x000fe20000000800 */
[C---:B-1----:R-:W-:Y:S01]  /*49e0*/  F2FP.BF16.F32.PACK_AB R162, R45.reuse, R44 ;  /* 0x0000002c2da2723e */ /* 0x042fe200000010ff */
[----:B------:R-:W-:-:S06]  /*49f0*/  FADD.FTZ R45, R45, R12 ;  /* 0x0000000c2d2d7221 */ /* 0x000fcc0000010000 */
[----:B------:R-:W1:Y:S01]  /*4a00*/  MUFU.EX2 R49, R49 ;  /* 0x0000003100317308 */ /* 0x000e620000000800 */
[----:B--2---:R-:W-:-:S05]  /*4a10*/  F2FP.BF16.F32.PACK_AB R163, R47, R46 ;  /* 0x0000002e2fa3723e */ /* 0x004fca00000010ff */
[----:B------:R3:W-:Y:S02]  /*4a20*/  STSM.16.M88.4 [R6], R160 ;  /* 0x000000a006007844 */ /* 0x0007e40000000200 */
[----:B------:R-:W-:Y:S08]  /*4a30*/  MUFU.EX2 R50, R50 ;  /* 0x0000003200327308 */ /* 0x000ff00000000800 */
[----:B------:R-:W2:Y:S01]  /*4a40*/  MUFU.EX2 R51, R51 ;  /* 0x0000003300337308 */ /* 0x000ea20000000800 */
[----:B-1----:R-:W-:Y:S01]  /*4a50*/  F2FP.BF16.F32.PACK_AB R164, R49, R48 ;  /* 0x0000003031a4723e */ /* 0x002fe200000010ff */
[----:B------:R-:W-:-:S04]  /*4a60*/  FADD.FTZ R48, R48, R45 ;  /* 0x0000002d30307221 */ /* 0x000fc80000010000 */
[----:B------:R-:W-:Y:S02]  /*4a70*/  FADD.FTZ R49, R49, R48 ;  /* 0x0000003031317221 */ /* 0x000fe40000010000 */
[----:B------:R-:W1:Y:S08]  /*4a80*/  MUFU.EX2 R52, R52 ;  /* 0x0000003400347308 */ /* 0x000e700000000800 */
[----:B------:R-:W-:Y:S01]  /*4a90*/  MUFU.EX2 R54, R54 ;  /* 0x0000003600367308 */ /* 0x000fe20000000800 */
[----:B--2---:R-:W-:-:S07]  /*4aa0*/  F2FP.BF16.F32.PACK_AB R165, R51, R50 ;  /* 0x0000003233a5723e */ /* 0x004fce00000010ff */
[----:B------:R2:W4:Y:S01]  /*4ab0*/  MUFU.EX2 R13, R10 ;  /* 0x0000000a000d7308 */ /* 0x0005220000000800 */
[----:B-1----:R-:W-:Y:S01]  /*4ac0*/  F2FP.BF16.F32.PACK_AB R166, R9, R52 ;  /* 0x0000003409a6723e */ /* 0x002fe200000010ff */
[----:B--2---:R-:W-:-:S04]  /*4ad0*/  FADD.FTZ R10, R46, R17 ;  /* 0x000000112e0a7221 */ /* 0x004fc80000010000 */
[----:B------:R-:W-:Y:S01]  /*4ae0*/  FADD.FTZ R47, R47, R10 ;  /* 0x0000000a2f2f7221 */ /* 0x000fe20000010000 */
[----:B------:R-:W-:-:S03]  /*4af0*/  FADD.FTZ R10, R52, R49 ;  /* 0x00000031340a7221 */ /* 0x000fc60000010000 */
[----:B------:R-:W-:Y:S01]  /*4b00*/  FADD.FTZ R50, R50, R47 ;  /* 0x0000002f32327221 */ /* 0x000fe20000010000 */
[----:B----4-:R-:W-:Y:S01]  /*4b10*/  F2FP.BF16.F32.PACK_AB R167, R13, R54 ;  /* 0x000000360da7723e */ /* 0x010fe200000010ff */
[----:B------:R-:W-:Y:S02]  /*4b20*/  FADD.FTZ R10, R9, R10 ;  /* 0x0000000a090a7221 */ /* 0x000fe40000010000 */
[----:B------:R-:W-:Y:S02]  /*4b30*/  FADD.FTZ R51, R51, R50 ;  /* 0x0000003233337221 */ /* 0x000fe40000010000 */
[----:B------:R3:W-:Y:S02]  /*4b40*/  STSM.16.M88.4 [R8], R164 ;  /* 0x000000a408007844 */ /* 0x0007e40000000200 */
[----:B------:R-:W-:-:S04]  /*4b50*/  FADD.FTZ R54, R54, R51 ;  /* 0x0000003336367221 */ /* 0x000fc80000010000 */
[----:B------:R-:W-:Y:S01]  /*4b60*/  FADD.FTZ R9, R13, R54 ;  /* 0x000000360d097221 */ /* 0x000fe20000010000 */
[----:B------:R-:W-:Y:S06]  /*4b70*/  @!P0 BRA `(.L_x_3234) ;  /* 0x0000000000048947 */ /* 0x000fec0003800000 */
[----:B------:R-:W-:Y:S01]  /*4b80*/  BPT.TRAP 0x1 ;  /* 0x000000040000795c */ /* 0x000fe20000300000 */
.L_x_3234:
[----:B------:R1:W2:Y:S01]  /*4b90*/  SYNCS.PHASECHK.TRANS64.TRYWAIT P1, [UR41+0x28c50], R11 ;  /* 0x028c500bff0075a7 */ /* 0x0002a20008020169 */
[----:B------:R-:W-:Y:S05]  /*4ba0*/  @!P0 BRA `(.L_x_3235) ;  /* 0x0000000000048947 */ /* 0x000fea0003800000 */
[----:B------:R-:W-:Y:S01]  /*4bb0*/  BPT.TRAP 0x1 ;  /* 0x000000040000795c */ /* 0x000fe20000300000 */
.L_x_3235:
[----:B------:R-:W-:Y:S01]  /*4bc0*/  ULOP3.LUT UR24, UR45, 0x2000000, URZ, 0xfc, !UPT ;  /* 0x020000002d187892 */ /* 0x000fe2000f8efc3f */
[----:B--2---:R-:W-:Y:S11]  /*4bd0*/  @P1 BRA `(.L_x_3236) ;  /* 0x0000000000081947 */ /* 0x004ff60003800000 */
[----:B------:R-:W2:Y:S02]  /*4be0*/  SYNCS.PHASECHK.TRANS64.TRYWAIT P1, [UR41+0x28c50], R11 ;  /* 0x028c500bff0075a7 */ /* 0x000ea40008020169 */
[----:B--2---:R-:W-:Y:S05]  /*4bf0*/  @!P1 BRA `(.L_x_3237) ;  /* 0x0000008800949947 */ /* 0x004fea0003800000 */
.L_x_3236:
[----:B------:R-:W-:Y:S01]  /*4c00*/  WARPGROUP.ARRIVE ;  /* 0x00000000000079c5 */ /* 0x000fe20000000000 */
[----:B------:R-:W-:Y:S01]  /*4c10*/  UMOV UR10, UR24 ;  /* 0x00000018000a7c82 */ /* 0x000fe20008000000 */
[----:B------:R-:W-:Y:S01]  /*4c20*/  UMOV UR11, 0x40000040 ;  /* 0x40000040000b7882 */ /* 0x000fe20000000000 */
[----:B------:R-:W-:-:S03]  /*4c30*/  UIADD3 UR4, UR24, 0x80, URZ ;  /* 0x0000008018047890 */ /* 0x000fc6000fffe03f */
[----:B------:R-:W-:Y:S01]  /*4c40*/  HGMMA.64x256x16.F32.BF16 R24, R152, gdesc[UR8].tnspB, RZ, !UPT, gsb0 ;  /* 0x43e0000898187df0 */ /* 0x000fe2000c0018ff */
[----:B------:R-:W-:-:S03]  /*4c50*/  UMOV UR11, 0x40000040 ;  /* 0x40000040000b7882 */ /* 0x000fc60000000000 */
[----:B------:R-:W-:Y:S01]  /*4c60*/  UMOV UR10, UR4 ;  /* 0x00000004000a7c82 */ /* 0x000fe20008000000 */
[----:B------:R-:W-:Y:S01]  /*4c70*/  UIADD3 UR4, UR24, 0x100, URZ ;  /* 0x0000010018047890 */ /* 0x000fe2000fffe03f */
[----:B------:R-:W-:Y:S02]  /*4c80*/  WARPGROUP.DEPBAR.LE gsb0, 0x0 ;  /* 0x00008000000079c5 */ /* 0x000fe40000010000 */
[----:B------:R-:W-:-:S15]  /*4c90*/  WARPGROUP.ARRIVE ;  /* 0x00000000000079c5 */ /* 0x000fde0000000000 */
[----:B------:R-:W-:-:S05]  /*4ca0*/  NOP ;  /* 0x0000000000007918 */ /* 0x000fca0000000000 */
[----:B------:R-:W-:Y:S01]  /*4cb0*/  HGMMA.64x256x16.F32.BF16 R24, R156, gdesc[UR8].tnspB, R24, gsb0 ;  /* 0x43e000089c187df0 */ /* 0x000fe20008001818 */
[----:B------:R-:W-:Y:S01]  /*4cc0*/  UMOV UR10, UR4 ;  /* 0x00000004000a7c82 */ /* 0x000fe20008000000 */
[----:B------:R-:W-:Y:S01]  /*4cd0*/  UMOV UR11, 0x40000040 ;  /* 0x40000040000b7882 */ /* 0x000fe20000000000 */
[----:B------:R-:W-:Y:S01]  /*4ce0*/  UIADD3 UR4, UR24, 0x180, URZ ;  /* 0x0000018018047890 */ /* 0x000fe2000fffe03f */
[----:B------:R-:W-:Y:S02]  /*4cf0*/  WARPGROUP.DEPBAR.LE gsb0, 0x0 ;  /* 0x00008000000079c5 */ /* 0x000fe40000010000 */
[----:B------:R-:W-:-:S15]  /*4d00*/  WARPGROUP.ARRIVE ;  /* 0x00000000000079c5 */ /* 0x000fde0000000000 */
[----:B------:R-:W-:-:S07]  /*4d10*/  NOP ;  /* 0x0000000000007918 */ /* 0x000fce0000000000 */
[----:B------:R-:W-:Y:S01]  /*4d20*/  HGMMA.64x256x16.F32.BF16 R24, R160, gdesc[UR8].tnspB, R24, gsb0 ;  /* 0x43e00008a0187df0 */ /* 0x000fe20008001818 */
[----:B------:R-:W-:Y:S01]  /*4d30*/  UMOV UR10, UR4 ;  /* 0x00000004000a7c82 */ /* 0x000fe20008000000 */
[----:B------:R-:W-:Y:S01]  /*4d40*/  UMOV UR11, 0x40000040 ;  /* 0x40000040000b7882 */ /* 0x000fe20000000000 */
[----:B------:R-:W-:Y:S01]  /*4d50*/  UMOV UR4, URZ ;  /* 0x0000003f00047c82 */ /* 0x000fe20008000000 */
[----:B------:R-:W-:Y:S02]  /*4d60*/  WARPGROUP.DEPBAR.LE gsb0, 0x0 ;  /* 0x00008000000079c5 */ /* 0x000fe40000010000 */
[----:B------:R-:W-:-:S15]  /*4d70*/  WARPGROUP.ARRIVE ;  /* 0x00000000000079c5 */ /* 0x000fde0000000000 */
[----:B------:R-:W-:-:S07]  /*4d80*/  NOP ;  /* 0x0000000000007918 */ /* 0x000fce0000000000 */
[----:B------:R-:W-:Y:S03]  /*4d90*/  HGMMA.64x256x16.F32.BF16 R24, R164, gdesc[UR8].tnspB, R24, gsb0 ;  /* 0x43e00008a4187df0 */ /* 0x000fe60008001818 */
[----:B------:R-:W-:Y:S02]  /*4da0*/  WARPGROUP.DEPBAR.LE gsb0, 0x0 ;  /* 0x00008000000079c5 */ /* 0x000fe40000010000 */
[----:B------:R-:W-:Y:S01]  /*4db0*/  @!PT LDS RZ, [RZ] ;  /* 0x00000000fffff984 */ /* 0x000fe20000000800 */
[----:B------:R-:W-:Y:S01]  /*4dc0*/  @!PT LDS RZ, [RZ] ;  /* 0x00000000fffff984 */ /* 0x000fe20000000800 */
[----:B------:R-:W-:Y:S01]  /*4dd0*/  @!PT LDS RZ, [RZ] ;  /* 0x00000000fffff984 */ /* 0x000fe20000000800 */
[----:B------:R-:W-:Y:S01]  /*4de0*/  @!PT LDS RZ, [RZ] ;  /* 0x00000000fffff984 */ /* 0x000fe20000000800 */
[----:B------:R4:W-:Y:S06]  /*4df0*/  MEMBAR.ALL.CTA ;  /* 0x0000000000007992 */ /* 0x0009ec0000008000 */
[----:B----4-:R-:W4:Y:S02]  /*4e00*/  FENCE.VIEW.ASYNC.S ;  /* 0x00000000000073c6 */ /* 0x010f240000000000 */
[----:B----4-:R-:W-:Y:S01]  /*4e10*/  NOP ;  /* 0x0000000000007918 */ /* 0x010fe20000000000 */
[----:B------:R-:W-:Y:S06]  /*4e20*/  BAR.ARV 0xe, 0x100 ;  /* 0x0384000000007b1d */ /* 0x000fec0000002000 */
[----:B------:R-:W-:Y:S05]  /*4e30*/  @!P0 BRA `(.L_x_3238) ;  /* 0x0000000000048947 */ /* 0x000fea0003800000 */
[----:B------:R-:W-:Y:S01]  /*4e40*/  BPT.TRAP 0x1 ;  /* 0x000000040000795c */ /* 0x000fe20000300000 */
.L_x_3238:
[----:B------:R-:W-:Y:S02]  /*4e50*/  UIADD3 UR44, UR44, -0x2, URZ ;  /* 0xfffffffe2c2c7890 */ /* 0x000fe4000fffe03f */
[----:B------:R-:W-:Y:S02]  /*4e60*/  UIADD3 UR5, UR41, 0x28c60, URZ ;  /* 0x00028c6029057890 */ /* 0x000fe4000fffe03f */
[----:B------:R-:W-:Y:S02]  /*4e70*/  UISETP.GE.AND UP0, UPT, UR44, UR40, UPT ;  /* 0x000000282c00728c */ /* 0x000fe4000bf06270 */
[----:B------:R-:W-:-:S04]  /*4e80*/  UPRMT UR5, UR42, 0x654, UR5 ;  /* 0x000006542a057896 */ /* 0x000fc80008000005 */
[----:B------:R-:W-:-:S05]  /*4e90*/  PLOP3.LUT P1, PT, PT, PT, UP0, 0x80, 0x0 ;  /* 0x000000000000781c */ /* 0x000fca0003f2f008 */
[----:B------:R-:W-:Y:S08]  /*4ea0*/  SYNCS.ARRIVE.TRANS64.RED.A1T0 RZ, [UR5], RZ ;  /* 0x000000ffffff79a7 */ /* 0x000ff00008100405 */
[----:B------:R-:W-:Y:S05]  /*4eb0*/  @!P1 BRA `(.L_x_3239) ;  /* 0x0000001c003c9947 */ /* 0x000fea0003800000 */
[----:B------:R-:W-:Y:S01]  /*4ec0*/  UMOV UR4, URZ ;  /* 0x0000003f00047c82 */ /* 0x000fe20008000000 */
[----:B------:R-:W-:Y:S01]  /*4ed0*/  UMOV UR5, URZ ;  /* 0x0000003f00057c82 */ /* 0x000fe20008000000 */
[----:B------:R-:W-:Y:S01]  /*4ee0*/  ULDC UR28, c[0x0][0x9d8] ;  /* 0x00027600001c7ab9 */ /* 0x000fe20000000800 */
[----:B------:R-:W-:-:S05]  /*4ef0*/  ULDC UR27, c[0x0][0x988] ;  /* 0x00026200001b7ab9 */ /* 0x000fca0000000800 */
.L_x_3250:
[----:B------:R-:W-:Y:S01]  /*4f00*/  UIADD3 UR7, UR5, 0x1, URZ ;  /* 0x0000000105077890 */ /* 0x000fe2000fffe03f */
[----:B012---:R-:W-:Y:S01]  /*4f10*/  IMAD.U32 R11, RZ, RZ, UR44 ;  /* 0x0000002cff0b7e24 */ /* 0x007fe2000f8e00ff */
[----:B------:R-:W-:Y:S02]  /*4f20*/  UIADD3 UR44, UR44, -0x1, URZ ;  /* 0xffffffff2c2c7890 */ /* 0x000fe4000fffe03f */
[----:B------:R-:W-:Y:S02]  /*4f30*/  UISETP.NE.AND UP0, UPT, UR7, 0x2, UPT ;  /* 0x000000020700788c */ /* 0x000fe4000bf05270 */
[----:B------:R-:W-:Y:S02]  /*4f40*/  ISETP.GT.AND P1, PT, R11, UR40, PT ;  /* 0x000000280b007c0c */ /* 0x000fe4000bf24270 */
[----:B------:R-:W-:Y:S02]  /*4f50*/  USEL UR10, URZ, 0x1, UP0 ;  /* 0x000000013f0a7887 */ /* 0x000fe40008000000 */
[----:B------:R-:W-:-:S02]  /*4f60*/  USEL UR25, UR7, URZ, UP0 ;  /* 0x0000003f07197287 */ /* 0x000fc40008000000 */
[----:B------:R-:W-:Y:S01]  /*4f70*/  ULOP3.LUT UR4, UR4, UR10, URZ, 0x3c, !UPT ;  /* 0x0000000a04047292 */ /* 0x000fe2000f8e3c3f */
[----:B------:R-:W-:Y:S11]  /*4f80*/  @!P0 BRA `(.L_x_3240) ;  /* 0x0000000000048947 */ /* 0x000ff60003800000 */
[----:B------:R-:W-:Y:S01]  /*4f90*/  BPT.TRAP 0x1 ;  /* 0x000000040000795c */ /* 0x000fe20000300000 */
.L_x_3240:
[----:B------:R-:W-:Y:S01]  /*4fa0*/  ULEA UR26, UR25, UR41, 0x3 ;  /* 0x00000029191a7291 */ /* 0x000fe2000f8e183f */
[----:B------:R-:W-:-:S04]  /*4fb0*/  MOV R11, UR4 ;  /* 0x00000004000b7c02 */ /* 0x000fc80008000f00 */
[----:B------:R-:W-:-:S04]  /*4fc0*/  SHF.L.U32 R11, R11, 0x1f, RZ ;  /* 0x0000001f0b0b7819 */ /* 0x000fc800000006ff */
[----:B------:R0:W1:Y:S01]  /*4fd0*/  SYNCS.PHASECHK.TRANS64.TRYWAIT P2, [UR26+0x28c30], R11 ;  /* 0x028c300bff0075a7 */ /* 0x000062000804015a */
[----:B------:R-:W-:Y:S05]  /*4fe0*/  @!P0 BRA `(.L_x_3241) ;  /* 0x0000000000048947 */ /* 0x000fea0003800000 */
[----:B------:R-:W-:Y:S01]  /*4ff0*/  BPT.TRAP 0x1 ;  /* 0x000000040000795c */ /* 0x000fe20000300000 */
.L_x_3241:
[----:B-1----:R-:W-:Y:S05]  /*5000*/  @P2 BRA `(.L_x_3242) ;  /* 0x0000000000082947 */ /* 0x002fea0003800000 */
[----:B------:R-:W1:Y:S02]  /*5010*/  SYNCS.PHASECHK.TRANS64.TRYWAIT P2, [UR26+0x28c30], R11 ;  /* 0x028c300bff0075a7 */ /* 0x000e64000804015a */
[----:B-1----:R-:W-:Y:S05]  /*5020*/  @!P2 BRA `(.L_x_3243) ;  /* 0x0000008400a0a947 */ /* 0x002fea0003800000 */
.L_x_3242:
[----:B------:R-:W-:Y:S01]  /*5030*/  ULEA UR10, UR25, UR6, 0x9 ;  /* 0x00000006190a7291 */ /* 0x000fe2000f8e483f */
[----:B---3--:R-:W-:Y:S01]  /*5040*/  WARPGROUP.ARRIVE ;  /* 0x00000000000079c5 */ /* 0x008fe20000000000 */
[----:B------:R-:W-:Y:S01]  /*5050*/  UMOV UR11, 0x40000040 ;  /* 0x40000040000b7882 */ /* 0x000fe20000000000 */
[----:B------:R-:W-:Y:S01]  /*5060*/  UMOV UR15, 0x40000040 ;  /* 0x40000040000f7882 */ /* 0x000fe20000000000 */
[----:B------:R-:W-:Y:S02]  /*5070*/  UIADD3 UR14, UR10, 0x2, URZ ;  /* 0x000000020a0e7890 */ /* 0x000fe4000fffe03f */
[----:B------:R-:W-:Y:S01]  /*5080*/  UIADD3 UR18, UR10, 0x4, URZ ;  /* 0x000000040a127890 */ /* 0x000fe2000fffe03f */
[----:B------:R-:W-:Y:S02]  /*5090*/  UMOV UR19, 0x40000040 ;  /* 0x4000004000137882 */ /* 0x000fe40000000000 */
[----:B------:R-:W-:Y:S01]  /*50a0*/  HGMMA.64x64x16.F32.BF16 R152, gdesc[UR8], RZ, !UPT, gsb0 ;  /* 0x00e00000089879f0 */ /* 0x000fe2000c0018ff */
[----:B------:R-:W-:Y:S01]  /*50b0*/  UIADD3 UR22, UR10, 0x6, URZ ;  /* 0x000000060a167890 */ /* 0x000fe2000fffe03f */
[----:B------:R-:W-:Y:S01]  /*50c0*/  UMOV UR23, 0x40000040 ;  /* 0x4000004000177882 */ /* 0x000fe20000000000 */
[----:B------:R-:W-:-:S02]  /*50d0*/  WARPGROUP.DEPBAR.LE gsb0, 0x0 ;  /* 0x00008000000079c5 */ /* 0x000fc40000010000 */
        /* <DEDUP_REMOVED lines=11> */
.L_x_3244:
        /* <DEDUP_REMOVED lines=16> */
[----:B-1----:R-:W-:Y:S01]  /*5290*/  FMUL.FTZ R12, R155, UR28 ;  /* 0x0000001c9b0c7c20 */ /* 0x002fe20008410000 */
[----:B------:R-:W-:Y:S01]  /*52a0*/  FMUL.FTZ R155, R173, UR28 ;  /* 0x0000001cad9b7c20 */ /* 0x000fe20008410000 */
[----:B------:R-:W-:Y:S01]  /*52b0*/  FMUL.FTZ R156, R176, UR28 ;  /* 0x0000001cb09c7c20 */ /* 0x000fe20008410000 */
[----:B------:R-:W-:Y:S01]  /*52c0*/  FMUL.FTZ R165, R171, UR28 ;  /* 0x0000001caba57c20 */ /* 0x000fe20008410000 */
[----:B------:R-:W-:Y:S01]  /*52d0*/  UMOV UR7, UR27 ;  /* 0x0000001b00077c82 */ /* 0x000fe20008000000 */
[----:B------:R-:W-:Y:S01]  /*52e0*/  FMUL.FTZ R172, R182, UR28 ;  /* 0x0000001cb6ac7c20 */ /* 0x000fe20008410000 */
[----:B------:R-:W1:Y:S01]  /*52f0*/  MUFU.TANH R18, R18 ;  /* 0x0000001200127308 */ /* 0x000e620000002400 */
[----:B--2---:R-:W-:Y:S01]  /*5300*/  FMNMX.FTZ R157, R17, R0, !PT ;  /* 0x00000000119d7209 */ /* 0x004fe20007810000 */
[----:B------:R-:W-:Y:S01]  /*5310*/  FMUL.FTZ R173, R183, UR28 ;  /* 0x0000001cb7ad7c20 */ /* 0x000fe20008410000 */
[----:B------:R-:W-:Y:S01]  /*5320*/  ISETP.NE.AND P2, PT, R3, RZ, PT ;  /* 0x000000ff0300720c */ /* 0x000fe20003f45270 */
[----:B------:R-:W-:-:S04]  /*5330*/  UIADD3 UR10, UR26, 0x28c40, URZ ;  /* 0x00028c401a0a7890 */ /* 0x000fc8000fffe03f */
[----:B------:R-:W2:Y:S01]  /*5340*/  MUFU.TANH R19, R19 ;  /* 0x0000001300137308 */ /* 0x000ea20000002400 */
[----:B---3--:R-:W-:Y:S01]  /*5350*/  FMNMX.FTZ R157, R16, R157, !PT ;  /* 0x0000009d109d7209 */ /* 0x008fe20007810000 */
[----:B------:R-:W-:-:S06]  /*5360*/  UPRMT UR10, UR42, 0x654, UR10 ;  /* 0x000006542a0a7896 */ /* 0x000fcc000800000a */
[----:B------:R-:W3:Y:S01]  /*5370*/  MUFU.TANH R20, R20 ;  /* 0x0000001400147308 */ /* 0x000ee20000002400 */
[----:B-1----:R-:W-:Y:S02]  /*5380*/  FMNMX.FTZ R158, R18, R157, !PT ;  /* 0x0000009d129e7209 */ /* 0x002fe40007810000 */
[----:B------:R-:W-:Y:S05]  /*5390*/  SYNCS.ARRIVE.TRANS64.RED.A1T0 RZ, [UR10], RZ ;  /* 0x000000ffffff79a7 */ /* 0x000fea000810040a */
[----:B------:R-:W1:Y:S01]  /*53a0*/  MUFU.TANH R21, R21 ;  /* 0x0000001500157308 */ /* 0x000e620000002400 */
[----:B--2---:R-:W-:-:S07]  /*53b0*/  FMNMX.FTZ R157, R19, R158, !PT ;  /* 0x0000009e139d7209 */ /* 0x004fce0007810000 */
[----:B------:R-:W2:Y:S01]  /*53c0*/  MUFU.TANH R22, R22 ;  /* 0x0000001600167308 */ /* 0x000ea20000002400 */
[----:B---3--:R-:W-:Y:S01]  /*53d0*/  FMNMX.FTZ R158, R20, R157, !PT ;  /* 0x0000009d149e7209 */ /* 0x008fe20007810000 */
[----:B------:R-:W-:-:S06]  /*53e0*/  FMUL.FTZ R157, R177, UR28 ;  /* 0x0000001cb19d7c20 */ /* 0x000fcc0008410000 */
[----:B------:R-:W3:Y:S01]  /*53f0*/  MUFU.TANH R23, R23 ;  /* 0x0000001700177308 */ /* 0x000ee20000002400 */
[----:B-1----:R-:W-:Y:S01]  /*5400*/  FMNMX.FTZ R159, R21, R158, !PT ;  /* 0x0000009e159f7209 */ /* 0x002fe20007810000 */
[----:B------:R-:W-:-:S06]  /*5410*/  FMUL.FTZ R158, R180, UR28 ;  /* 0x0000001cb49e7c20 */ /* 0x000fcc0008410000 */
[----:B------:R-:W1:Y:S01]  /*5420*/  MUFU.TANH R152, R152 ;  /* 0x0000009800987308 */ /* 0x000e620000002400 */
[----:B--2---:R-:W-:-:S07]  /*5430*/  FMNMX.FTZ R160, R22, R159, !PT ;  /* 0x0000009f16a07209 */ /* 0x004fce0007810000 */
[----:B------:R-:W2:Y:S01]  /*5440*/  MUFU.TANH R153, R153 ;  /* 0x0000009900997308 */ /* 0x000ea20000002400 */
[----:B---3--:R-:W-:-:S07]  /*5450*/  FMNMX.FTZ R159, R23, R160, !PT ;  /* 0x000000a0179f7209 */ /* 0x008fce0007810000 */
[----:B------:R-:W3:Y:S01]  /*5460*/  MUFU.TANH R154, R154 ;  /* 0x0000009a009a7308 */ /* 0x000ee20000002400 */
[----:B-1----:R-:W-:Y:S01]  /*5470*/  FMNMX.FTZ R160, R152, R159, !PT ;  /* 0x0000009f98a07209 */ /* 0x002fe20007810000 */
[----:B------:R-:W-:-:S06]  /*5480*/  FMUL.FTZ R159, R181, UR28 ;  /* 0x0000001cb59f7c20 */ /* 0x000fcc0008410000 */
[----:B------:R-:W1:Y:S01]  /*5490*/  MUFU.TANH R155, R155 ;  /* 0x0000009b009b7308 */ /* 0x000e620000002400 */
[----:B--2---:R-:W-:Y:S01]  /*54a0*/  FMNMX.FTZ R161, R153, R160, !PT ;  /* 0x000000a099a17209 */ /* 0x004fe20007810000 */
[----:B------:R-:W-:-:S06]  /*54b0*/  FMUL.FTZ R160, R162, UR28 ;  /* 0x0000001ca2a07c20 */ /* 0x000fcc0008410000 */
[----:B------:R-:W2:Y:S01]  /*54c0*/  MUFU.TANH R156, R156 ;  /* 0x0000009c009c7308 */ /* 0x000ea20000002400 */
[----:B---3--:R-:W-:-:S07]  /*54d0*/  FMNMX.FTZ R164, R154, R161, !PT ;  /* 0x000000a19aa47209 */ /* 0x008fce0007810000 */
[----:B------:R-:W3:Y:S01]  /*54e0*/  MUFU.TANH R157, R157 ;  /* 0x0000009d009d7308 */ /* 0x000ee20000002400 */
[----:B-1----:R-:W-:-:S07]  /*54f0*/  FMNMX.FTZ R161, R155, R164, !PT ;  /* 0x000000a49ba17209 */ /* 0x002fce0007810000 */
[----:B------:R-:W1:Y:S01]  /*5500*/  MUFU.TANH R158, R158 ;  /* 0x0000009e009e7308 */ /* 0x000e620000002400 */
[----:B--2---:R-:W-:Y:S01]  /*5510*/  FMNMX.FTZ R162, R156, R161, !PT ;  /* 0x000000a19ca27209 */ /* 0x004fe20007810000 */
[----:B------:R-:W-:-:S06]  /*5520*/  FMUL.FTZ R161, R163, UR28 ;  /* 0x0000001ca3a17c20 */ /* 0x000fcc0008410000 */
[----:B------:R-:W2:Y:S01]  /*5530*/  MUFU.TANH R159, R159 ;  /* 0x0000009f009f7308 */ /* 0x000ea20000002400 */
[----:B---3--:R-:W-:Y:S01]  /*5540*/  FMNMX.FTZ R163, R157, R162, !PT ;  /* 0x000000a29da37209 */ /* 0x008fe20007810000 */
[----:B------:R-:W-:Y:S01]  /*5550*/  FMUL.FTZ R162, R166, UR28 ;  /* 0x0000001ca6a27c20 */ /* 0x000fe20008410000 */
[----:B------:R-:W-:-:S05]  /*5560*/  FMUL.FTZ R166, R174, UR28 ;  /* 0x0000001caea67c20 */ /* 0x000fca0008410000 */
[----:B------:R-:W3:Y:S01]  /*5570*/  MUFU.TANH R13, R13 ;  /* 0x0000000d000d7308 */ /* 0x000ee20000002400 */
[----:B-1----:R-:W-:Y:S01]  /*5580*/  FMNMX.FTZ R164, R158, R163, !PT ;  /* 0x000000a39ea47209 */ /* 0x002fe20007810000 */
[----:B------:R-:W-:Y:S01]  /*5590*/  FMUL.FTZ R163, R167, UR28 ;  /* 0x0000001ca7a37c20 */ /* 0x000fe20008410000 */
[----:B------:R-:W-:-:S05]  /*55a0*/  FMUL.FTZ R167, R175, UR28 ;  /* 0x0000001cafa77c20 */ /* 0x000fca0008410000 */
[----:B------:R-:W1:Y:S01]  /*55b0*/  MUFU.TANH R12, R12 ;  /* 0x0000000c000c7308 */ /* 0x000e620000002400 */
[----:B--2---:R-:W-:Y:S01]  /*55c0*/  FMNMX.FTZ R168, R159, R164, !PT ;  /* 0x000000a49fa87209 */ /* 0x004fe20007810000 */
[----:B------:R-:W-:Y:S01]  /*55d0*/  FMUL.FTZ R164, R170, UR28 ;  /* 0x0000001caaa47c20 */ /* 0x000fe20008410000 */
[----:B------:R-:W-:-:S03]  /*55e0*/  FMUL.FTZ R170, R179, UR28 ;  /* 0x0000001cb3aa7c20 */ /* 0x000fc60008410000 */
[----:B------:R-:W2:Y:S02]  /*55f0*/  SHFL.BFLY PT, R169, R168, 0x2, 0x1f ;  /* 0x0c401f00a8a97f89 */ /* 0x000ea400000e0000 */
[----:B------:R-:W4:Y:S08]  /*5600*/  MUFU.TANH R14, R14 ;  /* 0x0000000e000e7308 */ /* 0x000f300000002400 */
[----:B------:R-:W5:Y:S08]  /*5610*/  MUFU.TANH R15, R15 ;  /* 0x0000000f000f7308 */ /* 0x000f700000002400 */
[----:B------:R-:W0:Y:S01]  /*5620*/  MUFU.TANH R160, R160 ;  /* 0x000000a000a07308 */ /* 0x000e220000002400 */
[----:B--2---:R-:W-:Y:S01]  /*5630*/  FMNMX.FTZ R171, R168, R169, !PT ;  /* 0x000000a9a8ab7209 */ /* 0x004fe20007810000 */
[----:B------:R-:W-:Y:S01]  /*5640*/  FMUL.FTZ R168, R178, UR28 ;  /* 0x0000001cb2a87c20 */ /* 0x000fe20008410000 */
[----:B---3--:R-:W-:-:S05]  /*5650*/  FMNMX.FTZ R169, R13, R2, !PT ;  /* 0x000000020da97209 */ /* 0x008fca0007810000 */
[----:B------:R-:W2:Y:S01]  /*5660*/  MUFU.TANH R161, R161 ;  /* 0x000000a100a17308 */ /* 0x000ea20000002400 */
[----:B------:R-:W3:Y:S01]  /*5670*/  SHFL.BFLY PT, R176, R171, 0x1, 0x1f ;  /* 0x0c201f00abb07f89 */ /* 0x000ee200000e0000 */
[----:B-1----:R-:W-:-:S04]  /*5680*/  FMNMX.FTZ R169, R12, R169, !PT ;  /* 0x000000a90ca97209 */ /* 0x002fc80007810000 */
[----:B----4-:R-:W-:Y:S02]  /*5690*/  FMNMX.FTZ R174, R14, R169, !PT ;  /* 0x000000a90eae7209 */ /* 0x010fe40007810000 */
[----:B------:R-:W1:Y:S02]  /*56a0*/  MUFU.TANH R162, R162 ;  /* 0x000000a200a27308 */ /* 0x000e640000002400 */
[----:B-----5:R-:W-:-:S04]  /*56b0*/  FMNMX.FTZ R169, R15, R174, !PT ;  /* 0x000000ae0fa97209 */ /* 0x020fc80007810000 */
[----:B0-----:R-:W-:Y:S02]  /*56c0*/  FMNMX.FTZ R174, R160, R169, !PT ;  /* 0x000000a9a0ae7209 */ /* 0x001fe40007810000 */
[----:B------:R-:W0:Y:S08]  /*56d0*/  MUFU.TANH R163, R163 ;  /* 0x000000a300a37308 */ /* 0x000e300000002400 */
[----:B------:R-:W4:Y:S01]  /*56e0*/  MUFU.TANH R164, R164 ;  /* 0x000000a400a47308 */ /* 0x000f220000002400 */
[----:B---3--:R-:W-:-:S02]  /*56f0*/  FMNMX.FTZ R169, R171, R176, !PT ;  /* 0x000000b0aba97209 */ /* 0x008fc40007810000 */
[----:B--2---:R-:W-:-:S03]  /*5700*/  FMNMX.FTZ R171, R161, R174, !PT ;  /* 0x000000aea1ab7209 */ /* 0x004fc60007810000 */
[C---:B------:R-:W-:Y:S02]  /*5710*/  FADD.FTZ R174, -R169.reuse, R0 ;  /* 0x00000000a9ae7221 */ /* 0x040fe40000010100 */
[----:B------:R-:W2:Y:S01]  /*5720*/  MUFU.TANH R165, R165 ;  /* 0x000000a500a57308 */ /* 0x000ea20000002400 */
[----:B-1----:R-:W-:Y:S01]  /*5730*/  FMNMX.FTZ R0, R162, R171, !PT ;  /* 0x000000aba2007209 */ /* 0x002fe20007810000 */
[----:B------:R-:W-:Y:S01]  /*5740*/  FMUL.FTZ R180, R169, UR7 ;  /* 0x00000007a9b47c20 */ /* 0x000fe20008410000 */
[----:B------:R-:W-:Y:S02]  /*5750*/  FMUL.FTZ R171, R174, UR7 ;  /* 0x00000007aeab7c20 */ /* 0x000fe40008410000 */
[----:B0-----:R-:W-:Y:S01]  /*5760*/  FMNMX.FTZ R175, R163, R0, !PT ;  /* 0x00000000a3af7209 */ /* 0x001fe20007810000 */
[--C-:B------:R-:W-:Y:S01]  /*5770*/  FFMA.FTZ R176, R17, UR7, -R180.reuse ;  /* 0x0000000711b07c23 */ /* 0x100fe200080108b4 */
[--C-:B------:R-:W-:Y:S01]  /*5780*/  FFMA.FTZ R19, R19, UR7, -R180.reuse ;  /* 0x0000000713137c23 */ /* 0x100fe200080108b4 */
[----:B------:R-:W0:Y:S01]  /*5790*/  MUFU.TANH R166, R166 ;  /* 0x000000a600a67308 */ /* 0x000e220000002400 */
[----:B----4-:R-:W-:Y:S01]  /*57a0*/  FMNMX.FTZ R0, R164, R175, !PT ;  /* 0x000000afa4007209 */ /* 0x010fe20007810000 */
[--C-:B------:R-:W-:Y:S01]  /*57b0*/  FFMA.FTZ R21, R21, UR7, -R180.reuse ;  /* 0x0000000715157c23 */ /* 0x100fe200080108b4 */
[----:B------:R-:W-:Y:S01]  /*57c0*/  FFMA.FTZ R179, R155, UR7, -R180 ;  /* 0x000000079bb37c23 */ /* 0x000fe200080108b4 */
[----:B------:R-:W-:-:S02]  /*57d0*/  IMAD.U32 R155, RZ, RZ, UR5 ;  /* 0x00000005ff9b7e24 */ /* 0x000fc4000f8e00ff */
[--C-:B------:R-:W-:Y:S01]  /*57e0*/  FFMA.FTZ R181, R157, UR7, -R180.reuse ;  /* 0x000000079db57c23 */ /* 0x100fe200080108b4 */
[--C-:B------:R-:W-:Y:S01]  /*57f0*/  FFMA.FTZ R178, R158, UR7, -R180.reuse ;  /* 0x000000079eb27c23 */ /* 0x100fe200080108b4 */
[--C-:B------:R-:W-:Y:S01]  /*5800*/  FFMA.FTZ R23, R23, UR7, -R180.reuse ;  /* 0x0000000717177c23 */ /* 0x100fe200080108b4 */
[----:B------:R-:W1:Y:S01]  /*5810*/  MUFU.TANH R167, R167 ;  /* 0x000000a700a77308 */ /* 0x000e620000002400 */
[----:B--2---:R-:W-:Y:S01]  /*5820*/  FMNMX.FTZ R17, R165, R0, !PT ;  /* 0x00000000a5117209 */ /* 0x004fe20007810000 */
[----:B------:R-:W-:-:S06]  /*5830*/  FFMA.FTZ R183, R159, UR7, -R180 ;  /* 0x000000079fb77c23 */ /* 0x000fcc00080108b4 */
[----:B------:R-:W2:Y:S01]  /*5840*/  MUFU.TANH R168, R168 ;  /* 0x000000a800a87308 */ /* 0x000ea20000002400 */
[----:B0-----:R-:W-:Y:S01]  /*5850*/  FMNMX.FTZ R174, R166, R17, !PT ;  /* 0x00000011a6ae7209 */ /* 0x001fe20007810000 */
[--C-:B------:R-:W-:Y:S01]  /*5860*/  FFMA.FTZ R17, R16, UR7, -R180.reuse ;  /* 0x0000000710117c23 */ /* 0x100fe200080108b4 */
[----:B------:R-:W-:-:S05]  /*5870*/  FFMA.FTZ R16, R18, UR7, -R180 ;  /* 0x0000000712107c23 */ /* 0x000fca00080108b4 */
[----:B------:R-:W0:Y:S01]  /*5880*/  MUFU.TANH R170, R170 ;  /* 0x000000aa00aa7308 */ /* 0x000e220000002400 */
[----:B-1----:R-:W-:-:S07]  /*5890*/  FMNMX.FTZ R175, R167, R174, !PT ;  /* 0x000000aea7af7209 */ /* 0x002fce0007810000 */
[----:B------:R-:W1:Y:S01]  /*58a0*/  MUFU.TANH R172, R172 ;  /* 0x000000ac00ac7308 */ /* 0x000e620000002400 */
[----:B--2---:R-:W-:-:S07]  /*58b0*/  FMNMX.FTZ R175, R168, R175, !PT ;  /* 0x000000afa8af7209 */ /* 0x004fce0007810000 */
[----:B------:R-:W2:Y:S01]  /*58c0*/  MUFU.TANH R173, R173 ;  /* 0x000000ad00ad7308 */ /* 0x000ea20000002400 */
[----:B0-----:R-:W-:-:S07]  /*58d0*/  FMNMX.FTZ R175, R170, R175, !PT ;  /* 0x000000afaaaf7209 */ /* 0x001fce0007810000 */
[----:B------:R-:W0:Y:S01]  /*58e0*/  MUFU.EX2 R171, R171 ;  /* 0x000000ab00ab7308 */ /* 0x000e220000000800 */
[----:B-1----:R-:W-:-:S07]  /*58f0*/  FMNMX.FTZ R18, R172, R175, !PT ;  /* 0x000000afac127209 */ /* 0x002fce0007810000 */
[----:B------:R1:W3:Y:S01]  /*5900*/  MUFU.EX2 R0, R176 ;  /* 0x000000b000007308 */ /* 0x0002e20000000800 */
[----:B--2---:R-:W-:Y:S01]  /*5910*/  FMNMX.FTZ R174, R173, R18, !PT ;  /* 0x00000012adae7209 */ /* 0x004fe20007810000 */
[--C-:B------:R-:W-:Y:S01]  /*5920*/  FFMA.FTZ R18, R20, UR7, -R180.reuse ;  /* 0x0000000714127c23 */ /* 0x100fe200080108b4 */
[--C-:B------:R-:W-:Y:S01]  /*5930*/  FFMA.FTZ R20, R22, UR7, -R180.reuse ;  /* 0x0000000716147c23 */ /* 0x100fe200080108b4 */
[--C-:B------:R-:W-:Y:S02]  /*5940*/  FFMA.FTZ R22, R152, UR7, -R180.reuse ;  /* 0x0000000798167c23 */ /* 0x100fe400080108b4 */
[----:B------:R-:W2:Y:S02]  /*5950*/  SHFL.BFLY PT, R175, R174, 0x2, 0x1f ;  /* 0x0c401f00aeaf7f89 */ /* 0x000ea400000e0000 */
[----:B------:R-:W-:Y:S01]  /*5960*/  MUFU.EX2 R17, R17 ;  /* 0x0000001100117308 */ /* 0x000fe20000000800 */
[----:B-1----:R-:W-:Y:S01]  /*5970*/  FFMA.FTZ R176, R156, UR7, -R180 ;  /* 0x000000079cb07c23 */ /* 0x002fe200080108b4 */
[-C--:B0-----:R-:W-:Y:S01]  /*5980*/  FMUL.FTZ R24, R24, R171.reuse ;  /* 0x000000ab18187220 */ /* 0x081fe20000410000 */
[-C--:B------:R-:W-:Y:S01]  /*5990*/  FMUL.FTZ R25, R25, R171.reuse ;  /* 0x000000ab19197220 */ /* 0x080fe20000410000 */
[-C--:B------:R-:W-:Y:S01]  /*59a0*/  FMUL.FTZ R28, R28, R171.reuse ;  /* 0x000000ab1c1c7220 */ /* 0x080fe20000410000 */
[-C--:B------:R-:W-:Y:S01]  /*59b0*/  FMUL.FTZ R29, R29, R171.reuse ;  /* 0x000000ab1d1d7220 */ /* 0x080fe20000410000 */
[-C--:B------:R-:W-:Y:S01]  /*59c0*/  FMUL.FTZ R32, R32, R171.reuse ;  /* 0x000000ab20207220 */ /* 0x080fe20000410000 */
[-C--:B------:R-:W-:Y:S01]  /*59d0*/  FMUL.FTZ R33, R33, R171.reuse ;  /* 0x000000ab21217220 */ /* 0x080fe20000410000 */
[----:B------:R-:W-:Y:S01]  /*59e0*/  MUFU.EX2 R16, R16 ;  /* 0x0000001000107308 */ /* 0x000fe20000000800 */
[----:B---3--:R-:W-:Y:S01]  /*59f0*/  FFMA.FTZ R10, R171, R10, R0 ;  /* 0x0000000aab0a7223 */ /* 0x008fe20000010000 */
[-C--:B------:R-:W-:Y:S01]  /*5a00*/  FMUL.FTZ R36, R36, R171.reuse ;  /* 0x000000ab24247220 */ /* 0x080fe20000410000 */
[-C--:B------:R-:W-:Y:S01]  /*5a10*/  FMUL.FTZ R37, R37, R171.reuse ;  /* 0x000000ab25257220 */ /* 0x080fe20000410000 */
[-C--:B------:R-:W-:Y:S01]  /*5a20*/  FMUL.FTZ R40, R40, R171.reuse ;  /* 0x000000ab28287220 */ /* 0x080fe20000410000 */
[-C--:B------:R-:W-:Y:S01]  /*5a30*/  FMUL.FTZ R41, R41, R171.reuse ;  /* 0x000000ab29297220 */ /* 0x080fe20000410000 */
[-C--:B------:R-:W-:Y:S01]  /*5a40*/  FMUL.FTZ R44, R44, R171.reuse ;  /* 0x000000ab2c2c7220 */ /* 0x080fe20000410000 */
[-C--:B------:R-:W-:Y:S01]  /*5a50*/  FMUL.FTZ R45, R45, R171.reuse ;  /* 0x000000ab2d2d7220 */ /* 0x080fe20000410000 */
[----:B------:R-:W-:Y:S01]  /*5a60*/  MUFU.EX2 R19, R19 ;  /* 0x0000001300137308 */ /* 0x000fe20000000800 */
[-C--:B------:R-:W-:Y:S01]  /*5a70*/  FMUL.FTZ R48, R48, R171.reuse ;  /* 0x000000ab30307220 */ /* 0x080fe20000410000 */
[-C--:B------:R-:W-:Y:S01]  /*5a80*/  FMUL.FTZ R49, R49, R171.reuse ;  /* 0x000000ab31317220 */ /* 0x080fe20000410000 */
[-C--:B------:R-:W-:Y:S01]  /*5a90*/  FMUL.FTZ R52, R52, R171.reuse ;  /* 0x000000ab34347220 */ /* 0x080fe20000410000 */
[-C--:B------:R-:W-:Y:S01]  /*5aa0*/  FMUL.FTZ R53, R53, R171.reuse ;  /* 0x000000ab35357220 */ /* 0x080fe20000410000 */
[----:B------:R-:W-:Y:S01]  /*5ab0*/  FMUL.FTZ R56, R56, R171 ;  /* 0x000000ab38387220 */ /* 0x000fe20000410000 */
[----:B--2---:R-:W-:Y:S01]  /*5ac0*/  FMNMX.FTZ R152, R174, R175, !PT ;  /* 0x000000afae987209 */ /* 0x004fe20007810000 */
[--C-:B------:R-:W-:Y:S01]  /*5ad0*/  FFMA.FTZ R175, R153, UR7, -R180.reuse ;  /* 0x0000000799af7c23 */ /* 0x100fe200080108b4 */
[----:B------:R-:W-:Y:S01]  /*5ae0*/  MUFU.EX2 R18, R18 ;  /* 0x0000001200127308 */ /* 0x000fe20000000800 */
[----:B------:R-:W-:Y:S01]  /*5af0*/  FFMA.FTZ R174, R154, UR7, -R180 ;  /* 0x000000079aae7c23 */ /* 0x000fe200080108b4 */
[-C--:B------:R-:W-:Y:S01]  /*5b00*/  FMUL.FTZ R57, R57, R171.reuse ;  /* 0x000000ab39397220 */ /* 0x080fe20000410000 */
[----:B------:R-:W0:Y:S01]  /*5b10*/  SHFL.BFLY PT, R177, R152, 0x1, 0x1f ;  /* 0x0c201f0098b17f89 */ /* 0x000e2200000e0000 */
        /* <DEDUP_REMOVED lines=22> */
[----:B------:R-:W-:Y:S01]  /*5c80*/  FMUL.FTZ R97, R97, R171 ;  /* 0x000000ab61617220 */ /* 0x000fe20000410000 */
[----:B0-----:R-:W-:Y:S01]  /*5c90*/  FMNMX.FTZ R177, R152, R177, !PT ;  /* 0x000000b198b17209 */ /* 0x001fe20007810000 */
[-C--:B------:R-:W-:Y:S01]  /*5ca0*/  FMUL.FTZ R100, R100, R171.reuse ;  /* 0x000000ab64647220 */ /* 0x080fe20000410000 */
[-C--:B------:R-:W-:Y:S01]  /*5cb0*/  FMUL.FTZ R101, R101, R171.reuse ;  /* 0x000000ab65657220 */ /* 0x080fe20000410000 */
[-C--:B------:R-:W-:Y:S01]  /*5cc0*/  FMUL.FTZ R104, R104, R171.reuse ;  /* 0x000000ab68687220 */ /* 0x080fe20000410000 */
[-C--:B------:R-:W-:Y:S01]  /*5cd0*/  FMUL.FTZ R105, R105, R171.reuse ;  /* 0x000000ab69697220 */ /* 0x080fe20000410000 */
[C---:B------:R-:W-:Y:S01]  /*5ce0*/  FADD.FTZ R2, -R177.reuse, R2 ;  /* 0x00000002b1027221 */ /* 0x040fe20000010100 */
[----:B------:R-:W-:Y:S01]  /*5cf0*/  FMUL.FTZ R153, R177, UR7 ;  /* 0x00000007b1997c20 */ /* 0x000fe20008410000 */
[----:B------:R-:W-:Y:S01]  /*5d00*/  MUFU.EX2 R22, R22 ;  /* 0x0000001600167308 */ /* 0x000fe20000000800 */
[-C--:B------:R-:W-:Y:S01]  /*5d10*/  FMUL.FTZ R108, R108, R171.reuse ;  /* 0x000000ab6c6c7220 */ /* 0x080fe20000410000 */
[----:B------:R-:W-:Y:S01]  /*5d20*/  FMUL.FTZ R2, R2, UR7 ;  /* 0x0000000702027c20 */ /* 0x000fe20008410000 */
        /* <DEDUP_REMOVED lines=17> */
[----:B------:R-:W-:Y:S01]  /*5e40*/  FFMA.FTZ R173, R173, UR7, -R153 ;  /* 0x00000007adad7c23 */ /* 0x000fe20008010899 */
[-C--:B------:R-:W-:Y:S01]  /*5e50*/  FMUL.FTZ R109, R109, R171.reuse ;  /* 0x000000ab6d6d7220 */ /* 0x080fe20000410000 */
[-C--:B------:R-:W-:Y:S01]  /*5e60*/  FMUL.FTZ R112, R112, R171.reuse ;  /* 0x000000ab70707220 */ /* 0x080fe20000410000 */
[-C--:B------:R-:W-:Y:S01]  /*5e70*/  FMUL.FTZ R113, R113, R171.reuse ;  /* 0x000000ab71717220 */ /* 0x080fe20000410000 */
[----:B------:R1:W2:Y:S01]  /*5e80*/  MUFU.EX2 R156, R12 ;  /* 0x0000000c009c7308 */ /* 0x0002a20000000800 */
[-C--:B------:R-:W-:Y:S01]  /*5e90*/  FMUL.FTZ R116, R116, R171.reuse ;  /* 0x000000ab74747220 */ /* 0x080fe20000410000 */
[-C--:B------:R-:W-:Y:S01]  /*5ea0*/  FMUL.FTZ R117, R117, R171.reuse ;  /* 0x000000ab75757220 */ /* 0x080fe20000410000 */
[-C--:B------:R-:W-:Y:S01]  /*5eb0*/  FMUL.FTZ R120, R120, R171.reuse ;  /* 0x000000ab78787220 */ /* 0x080fe20000410000 */
[-C--:B------:R-:W-:Y:S01]  /*5ec0*/  FMUL.FTZ R121, R121, R171.reuse ;  /* 0x000000ab79797220 */ /* 0x080fe20000410000 */
[-C--:B------:R-:W-:Y:S01]  /*5ed0*/  FMUL.FTZ R124, R124, R171.reuse ;  /* 0x000000ab7c7c7220 */ /* 0x080fe20000410000 */
[-C--:B------:R-:W-:Y:S01]  /*5ee0*/  FMUL.FTZ R125, R125, R171.reuse ;  /* 0x000000ab7d7d7220 */ /* 0x080fe20000410000 */
[----:B------:R-:W-:Y:S01]  /*5ef0*/  FMUL.FTZ R128, R128, R171 ;  /* 0x000000ab80807220 */ /* 0x000fe20000410000 */
[----:B------:R-:W3:Y:S01]  /*5f00*/  MUFU.EX2 R14, R14 ;  /* 0x0000000e000e7308 */ /* 0x000ee20000000800 */
[----:B0-----:R-:W-:Y:S01]  /*5f10*/  FFMA.FTZ R9, R2, R9, R13 ;  /* 0x0000000902097223 */ /* 0x001fe2000001000d */
[----:B-1----:R-:W-:-:S02]  /*5f20*/  @!P2 IMAD R12, R155, 0x40, R4 ;  /* 0x000000409b0ca824 */ /* 0x002fc400078e0204 */
[----:B------:R-:W-:Y:S01]  /*5f30*/  FADD.FTZ R155, R17, R10 ;  /* 0x0000000a119b7221 */ /* 0x000fe20000010000 */
[-C--:B------:R-:W-:Y:S01]  /*5f40*/  FMUL.FTZ R129, R129, R171.reuse ;  /* 0x000000ab81817220 */ /* 0x080fe20000410000 */
[-C--:B------:R-:W-:Y:S01]  /*5f50*/  FMUL.FTZ R132, R132, R171.reuse ;  /* 0x000000ab84847220 */ /* 0x080fe20000410000 */
[-C--:B------:R-:W-:Y:S01]  /*5f60*/  FMUL.FTZ R133, R133, R171.reuse ;  /* 0x000000ab85857220 */ /* 0x080fe20000410000 */
[----:B------:R-:W-:Y:S01]  /*5f70*/  FADD.FTZ R10, R16, R155 ;  /* 0x0000009b100a7221 */ /* 0x000fe20000010000 */
[----:B------:R-:W0:Y:S01]  /*5f80*/  MUFU.EX2 R15, R15 ;  /* 0x0000000f000f7308 */ /* 0x000e220000000800 */
[----:B--2---:R-:W-:Y:S01]  /*5f90*/  FADD.FTZ R9, R156, R9 ;  /* 0x000000099c097221 */ /* 0x004fe20000010000 */
[----:B------:R-:W-:Y:S01]  /*5fa0*/  @!P2 LEA R12, R12, UR41, 0x2 ;  /* 0x000000290c0cac11 */ /* 0x000fe2000f8e10ff */
[-C--:B------:R-:W-:Y:S01]  /*5fb0*/  FMUL.FTZ R136, R136, R171.reuse ;  /* 0x000000ab88887220 */ /* 0x080fe20000410000 */
[-C--:B------:R-:W-:Y:S01]  /*5fc0*/  FMUL.FTZ R137, R137, R171.reuse ;  /* 0x000000ab89897220 */ /* 0x080fe20000410000 */
[-C--:B------:R-:W-:Y:S01]  /*5fd0*/  FMUL.FTZ R140, R140, R171.reuse ;  /* 0x000000ab8c8c7220 */ /* 0x080fe20000410000 */
[-C--:B------:R-:W-:Y:S01]  /*5fe0*/  FMUL.FTZ R141, R141, R171.reuse ;  /* 0x000000ab8d8d7220 */ /* 0x080fe20000410000 */
[----:B------:R-:W-:Y:S01]  /*5ff0*/  @!P2 STS [R12+0x28800], R171 ;  /* 0x028800ab0c00a388 */ /* 0x000fe20000000800 */
[----:B------:R-:W1:Y:S01]  /*6000*/  MUFU.EX2 R157, R160 ;  /* 0x000000a0009d7308 */ /* 0x000e620000000800 */
[----:B---3--:R-:W-:Y:S01]  /*6010*/  FADD.FTZ R152, R14, R9 ;  /* 0x000000090e987221 */ /* 0x008fe20000010000 */
[----:B------:R-:W-:Y:S01]  /*6020*/  FADD.FTZ R9, R19, R10 ;  /* 0x0000000a13097221 */ /* 0x000fe20000010000 */
[----:B------:R2:W-:Y:S01]  /*6030*/  @!P2 STS [R12+0x28820], R2 ;  /* 0x028820020c00a388 */ /* 0x0005e20000000800 */
[-C--:B------:R-:W-:Y:S01]  /*6040*/  FMUL.FTZ R144, R144, R171.reuse ;  /* 0x000000ab90907220 */ /* 0x080fe20000410000 */
[-C--:B------:R-:W-:Y:S01]  /*6050*/  FMUL.FTZ R145, R145, R171.reuse ;  /* 0x000000ab91917220 */ /* 0x080fe20000410000 */
[----:B------:R-:W-:Y:S01]  /*6060*/  FADD.FTZ R154, R18, R9 ;  /* 0x00000009129a7221 */ /* 0x000fe20000010000 */
[-C--:B------:R-:W-:Y:S01]  /*6070*/  FMUL.FTZ R148, R148, R171.reuse ;  /* 0x000000ab94947220 */ /* 0x080fe20000410000 */
[----:B------:R-:W3:Y:S01]  /*6080*/  MUFU.EX2 R158, R161 ;  /* 0x000000a1009e7308 */ /* 0x000ee20000000800 */
[----:B0-----:R-:W-:Y:S01]  /*6090*/  FADD.FTZ R152, R15, R152 ;  /* 0x000000980f987221 */ /* 0x001fe20000010000 */
[----:B------:R-:W-:Y:S01]  /*60a0*/  FADD.FTZ R153, R21, R154 ;  /* 0x0000009a15997221 */ /* 0x000fe20000010000 */
[----:B------:R-:W-:Y:S01]  /*60b0*/  F2FP.BF16.F32.PACK_AB R155, R15, R14 ;  /* 0x0000000e0f9b723e */ /* 0x000fe200000010ff */
[----:B------:R-:W-:Y:S01]  /*60c0*/  FMUL.FTZ R149, R149, R171 ;  /* 0x000000ab95957220 */ /* 0x000fe20000410000 */
[----:B------:R-:W-:Y:S01]  /*60d0*/  FMUL.FTZ R26, R26, R2 ;  /* 0x000000021a1a7220 */ /* 0x000fe20000410000 */
[----:B------:R-:W-:Y:S01]  /*60e0*/  FADD.FTZ R154, R20, R153 ;  /* 0x00000099149a7221 */ /* 0x000fe20000010000 */
[----:B------:R-:W-:Y:S01]  /*60f0*/  F2FP.BF16.F32.PACK_AB R153, R156, R13 ;  /* 0x0000000d9c99723e */ /* 0x000fe200000010ff */
[----:B------:R-:W0:Y:S01]  /*6100*/  MUFU.EX2 R159, R162 ;  /* 0x000000a2009f7308 */ /* 0x000e220000000800 */
[----:B-1----:R-:W-:Y:S01]  /*6110*/  FADD.FTZ R9, R157, R152 ;  /* 0x000000989d097221 */ /* 0x002fe20000010000 */
[----:B------:R-:W-:Y:S01]  /*6120*/  F2FP.BF16.F32.PACK_AB R156, R21, R18 ;  /* 0x00000012159c723e */ /* 0x000fe200000010ff */
[-C--:B------:R-:W-:Y:S01]  /*6130*/  FMUL.FTZ R27, R27, R2.reuse ;  /* 0x000000021b1b7220 */ /* 0x080fe20000410000 */
[-C--:B------:R-:W-:Y:S01]  /*6140*/  FMUL.FTZ R30, R30, R2.reuse ;  /* 0x000000021e1e7220 */ /* 0x080fe20000410000 */
[-C--:B------:R-:W-:Y:S01]  /*6150*/  FMUL.FTZ R31, R31, R2.reuse ;  /* 0x000000021f1f7220 */ /* 0x080fe20000410000 */
[-C--:B------:R-:W-:Y:S01]  /*6160*/  FMUL.FTZ R34, R34, R2.reuse ;  /* 0x0000000222227220 */ /* 0x080fe20000410000 */
[-C--:B------:R-:W-:Y:S01]  /*6170*/  FMUL.FTZ R35, R35, R2.reuse ;  /* 0x0000000223237220 */ /* 0x080fe20000410000 */
[----:B------:R-:W1:Y:S01]  /*6180*/  MUFU.EX2 R180, R163 ;  /* 0x000000a300b47308 */ /* 0x000e620000000800 */
[C---:B---3--:R-:W-:Y:S01]  /*6190*/  FADD.FTZ R152, R158.reuse, R9 ;  /* 0x000000099e987221 */ /* 0x048fe20000010000 */
[----:B------:R-:W-:Y:S01]  /*61a0*/  F2FP.BF16.F32.PACK_AB R157, R158, R157 ;  /* 0x0000009d9e9d723e */ /* 0x000fe200000010ff */
[----:B------:R-:W-:Y:S01]  /*61b0*/  FMUL.FTZ R38, R38, R2 ;  /* 0x0000000226267220 */ /* 0x000fe20000410000 */
[----:B------:R-:W-:Y:S01]  /*61c0*/  F2FP.BF16.F32.PACK_AB R158, R23, R20 ;  /* 0x00000014179e723e */ /* 0x000fe200000010ff */
[-C--:B------:R-:W-:Y:S01]  /*61d0*/  FMUL.FTZ R39, R39, R2.reuse ;  /* 0x0000000227277220 */ /* 0x080fe20000410000 */
[-C--:B------:R-:W-:Y:S01]  /*61e0*/  FMUL.FTZ R42, R42, R2.reuse ;  /* 0x000000022a2a7220 */ /* 0x080fe20000410000 */
[----:B------:R-:W-:Y:S01]  /*61f0*/  FMUL.FTZ R43, R43, R2 ;  /* 0x000000022b2b7220 */ /* 0x000fe20000410000 */
[----:B------:R-:W3:Y:S01]  /*6200*/  MUFU.EX2 R164, R164 ;  /* 0x000000a400a47308 */ /* 0x000ee20000000800 */
[----:B0-----:R-:W-:Y:S01]  /*6210*/  FADD.FTZ R9, R159, R152 ;  /* 0x000000989f097221 */ /* 0x001fe20000010000 */
[----:B------:R-:W-:Y:S01]  /*6220*/  F2FP.BF16.F32.PACK_AB R152, R17, R0 ;  /* 0x000000001198723e */ /* 0x000fe200000010ff */
[----:B------:R-:W-:Y:S01]  /*6230*/  FADD.FTZ R17, R23, R154 ;  /* 0x0000009a17117221 */ /* 0x000fe20000010000 */
[----:B------:R-:W-:Y:S01]  /*6240*/  F2FP.BF16.F32.PACK_AB R154, R19, R16 ;  /* 0x00000010139a723e */ /* 0x000fe200000010ff */
[----:B------:R-:W-:Y:S01]  /*6250*/  BAR.SYNC.DEFER_BLOCKING 0xf, 0x100 ;  /* 0x03c4000000007b1d */ /* 0x000fe20000010000 */
[-C--:B------:R-:W-:Y:S01]  /*6260*/  FMUL.FTZ R46, R46, R2.reuse ;  /* 0x000000022e2e7220 */ /* 0x080fe20000410000 */
[----:B------:R-:W-:Y:S01]  /*6270*/  FADD.FTZ R0, R22, R17 ;  /* 0x0000001116007221 */ /* 0x000fe20000010000 */
[-C--:B------:R-:W-:Y:S01]  /*6280*/  FMUL.FTZ R47, R47, R2.reuse ;  /* 0x000000022f2f7220 */ /* 0x080fe20000410000 */
[C---:B-1----:R-:W-:Y:S01]  /*6290*/  FADD.FTZ R9, R180.reuse, R9 ;  /* 0x00000009b4097221 */ /* 0x042fe20000010000 */
[----:B------:R-:W-:Y:S01]  /*62a0*/  F2FP.BF16.F32.PACK_AB R159, R180, R159 ;  /* 0x0000009fb49f723e */ /* 0x000fe200000010ff */
[----:B------:R-:W0:Y:S01]  /*62b0*/  MUFU.EX2 R175, R175 ;  /* 0x000000af00af7308 */ /* 0x000e220000000800 */
[-C--:B------:R-:W-:Y:S01]  /*62c0*/  FMUL.FTZ R50, R50, R2.reuse ;  /* 0x0000000232327220 */ /* 0x080fe20000410000 */
[-C--:B------:R-:W-:Y:S01]  /*62d0*/  FMUL.FTZ R51, R51, R2.reuse ;  /* 0x0000000233337220 */ /* 0x080fe20000410000 */
[-C--:B------:R-:W-:Y:S01]  /*62e0*/  FMUL.FTZ R54, R54, R2.reuse ;  /* 0x0000000236367220 */ /* 0x080fe20000410000 */
[-C--:B------:R-:W-:Y:S01]  /*62f0*/  FMUL.FTZ R55, R55, R2.reuse ;  /* 0x0000000237377220 */ /* 0x080fe20000410000 */
[-C--:B------:R-:W-:Y:S01]  /*6300*/  FMUL.FTZ R58, R58, R2.reuse ;  /* 0x000000023a3a7220 */ /* 0x080fe20000410000 */
[----:B---3--:R-:W-:Y:S01]  /*6310*/  FADD.FTZ R16, R164, R9 ;  /* 0x00000009a4107221 */ /* 0x008fe20000010000 */
[-C--:B------:R-:W-:Y:S01]  /*6320*/  FMUL.FTZ R59, R59, R2.reuse ;  /* 0x000000023b3b7220 */ /* 0x080fe20000410000 */
[----:B------:R-:W1:Y:S01]  /*6330*/  MUFU.EX2 R174, R174 ;  /* 0x000000ae00ae7308 */ /* 0x000e620000000800 */
        /* <DEDUP_REMOVED lines=8> */
[C---:B0-----:R-:W-:Y:S01]  /*63c0*/  FADD.FTZ R9, R175.reuse, R0 ;  /* 0x00000000af097221 */ /* 0x041fe20000010000 */
[----:B------:R-:W-:Y:S01]  /*63d0*/  F2FP.BF16.F32.PACK_AB R160, R175, R22 ;  /* 0x00000016afa0723e */ /* 0x000fe200000010ff */
[----:B------:R0:W-:Y:S01]  /*63e0*/  STSM.16.M88.4 [R5+0x26800], R152 ;  /* 0x0268009805007844 */ /* 0x0001e20000000200 */
[-C--:B------:R-:W-:Y:S01]  /*63f0*/  FMUL.FTZ R75, R75, R2.reuse ;  /* 0x000000024b4b7220 */ /* 0x080fe20000410000 */
[-C--:B------:R-:W-:Y:S01]  /*6400*/  FMUL.FTZ R78, R78, R2.reuse ;  /* 0x000000024e4e7220 */ /* 0x080fe20000410000 */
[-C--:B------:R-:W-:Y:S01]  /*6410*/  FMUL.FTZ R79, R79, R2.reuse ;  /* 0x000000024f4f7220 */ /* 0x080fe20000410000 */
[----:B------:R0:W-:Y:S01]  /*6420*/  STSM.16.M88.4 [R7], R156 ;  /* 0x0000009c07007844 */ /* 0x0001e20000000200 */
[----:B------:R-:W4:Y:S01]  /*6430*/  MUFU.EX2 R179, R179 ;  /* 0x000000b300b37308 */ /* 0x000f220000000800 */
[----:B-1----:R-:W-:Y:S01]  /*6440*/  FADD.FTZ R0, R174, R9 ;  /* 0x00000009ae007221 */ /* 0x002fe20000010000 */
[-C--:B------:R-:W-:Y:S01]  /*6450*/  FMUL.FTZ R82, R82, R2.reuse ;  /* 0x0000000252527220 */ /* 0x080fe20000410000 */
[-C--:B------:R-:W-:Y:S01]  /*6460*/  FMUL.FTZ R83, R83, R2.reuse ;  /* 0x0000000253537220 */ /* 0x080fe20000410000 */
[-C--:B------:R-:W-:Y:S01]  /*6470*/  FMUL.FTZ R86, R86, R2.reuse ;  /* 0x0000000256567220 */ /* 0x080fe20000410000 */
[-C--:B------:R-:W-:Y:S01]  /*6480*/  FMUL.FTZ R87, R87, R2.reuse ;  /* 0x0000000257577220 */ /* 0x080fe20000410000 */
[-C--:B------:R-:W-:Y:S01]  /*6490*/  FMUL.FTZ R90, R90, R2.reuse ;  /* 0x000000025a5a7220 */ /* 0x080fe20000410000 */
[----:B------:R-:W-:Y:S01]  /*64a0*/  FMUL.FTZ R91, R91, R2 ;  /* 0x000000025b5b7220 */ /* 0x000fe20000410000 */
[----:B------:R-:W1:Y:S01]  /*64b0*/  MUFU.EX2 R163, R166 ;  /* 0x000000a600a37308 */ /* 0x000e620000000800 */
[C---:B---3--:R-:W-:Y:S01]  /*64c0*/  FADD.FTZ R16, R161.reuse, R16 ;  /* 0x00000010a1107221 */ /* 0x048fe20000010000 */
[----:B------:R-:W-:Y:S01]  /*64d0*/  F2FP.BF16.F32.PACK_AB R161, R161, R164 ;  /* 0x000000a4a1a1723e */ /* 0x000fe200000010ff */
[-C--:B------:R-:W-:Y:S01]  /*64e0*/  FMUL.FTZ R94, R94, R2.reuse ;  /* 0x000000025e5e7220 */ /* 0x080fe20000410000 */
[-C--:B------:R-:W-:Y:S01]  /*64f0*/  FMUL.FTZ R95, R95, R2.reuse ;  /* 0x000000025f5f7220 */ /* 0x080fe20000410000 */
[-C--:B------:R-:W-:Y:S01]  /*6500*/  FMUL.FTZ R98, R98, R2.reuse ;  /* 0x0000000262627220 */ /* 0x080fe20000410000 */
[-C--:B------:R-:W-:Y:S01]  /*6510*/  FMUL.FTZ R99, R99, R2.reuse ;  /* 0x0000000263637220 */ /* 0x080fe20000410000 */
[----:B------:R-:W-:Y:S01]  /*6520*/  FMUL.FTZ R102, R102, R2 ;  /* 0x0000000266667220 */ /* 0x000fe20000410000 */
[----:B------:R-:W2:Y:S01]  /*6530*/  MUFU.EX2 R10, R167 ;  /* 0x000000a7000a7308 */ /* 0x000ea20000000800 */
[C---:B----4-:R-:W-:Y:S01]  /*6540*/  FADD.FTZ R13, R179.reuse, R0 ;  /* 0x00000000b30d7221 */ /* 0x050fe20000010000 */
[----:B------:R-:W-:Y:S01]  /*6550*/  F2FP.BF16.F32.PACK_AB R162, R179, R174 ;  /* 0x000000aeb3a2723e */ /* 0x000fe200000010ff */
[-C--:B------:R-:W-:Y:S01]  /*6560*/  FMUL.FTZ R103, R103, R2.reuse ;  /* 0x0000000267677220 */ /* 0x080fe20000410000 */
[-C--:B------:R-:W-:Y:S01]  /*6570*/  FMUL.FTZ R106, R106, R2.reuse ;  /* 0x000000026a6a7220 */ /* 0x080fe20000410000 */
[-C--:B------:R-:W-:Y:S01]  /*6580*/  FMUL.FTZ R107, R107, R2.reuse ;  /* 0x000000026b6b7220 */ /* 0x080fe20000410000 */
[-C--:B------:R-:W-:Y:S01]  /*6590*/  FMUL.FTZ R110, R110, R2.reuse ;  /* 0x000000026e6e7220 */ /* 0x080fe20000410000 */
[-C--:B------:R-:W-:Y:S01]  /*65a0*/  FMUL.FTZ R111, R111, R2.reuse ;  /* 0x000000026f6f7220 */ /* 0x080fe20000410000 */
[----:B------:R-:W3:Y:S01]  /*65b0*/  MUFU.EX2 R165, R168 ;  /* 0x000000a800a57308 */ /* 0x000ee20000000800 */
[----:B-1----:R-:W-:Y:S01]  /*65c0*/  FADD.FTZ R9, R163, R16 ;  /* 0x00000010a3097221 */ /* 0x002fe20000010000 */
[-C--:B------:R-:W-:Y:S01]  /*65d0*/  FMUL.FTZ R114, R114, R2.reuse ;  /* 0x0000000272727220 */ /* 0x080fe20000410000 */
[-C--:B------:R-:W-:Y:S01]  /*65e0*/  FMUL.FTZ R115, R115, R2.reuse ;  /* 0x0000000273737220 */ /* 0x080fe20000410000 */
[-C--:B------:R-:W-:Y:S01]  /*65f0*/  FMUL.FTZ R118, R118, R2.reuse ;  /* 0x0000000276767220 */ /* 0x080fe20000410000 */
[-C--:B------:R-:W-:Y:S01]  /*6600*/  FMUL.FTZ R119, R119, R2.reuse ;  /* 0x0000000277777220 */ /* 0x080fe20000410000 */
[-C--:B------:R-:W-:Y:S01]  /*6610*/  FMUL.FTZ R122, R122, R2.reuse ;  /* 0x000000027a7a7220 */ /* 0x080fe20000410000 */
[-C--:B------:R-:W-:Y:S01]  /*6620*/  FMUL.FTZ R123, R123, R2.reuse ;  /* 0x000000027b7b7220 */ /* 0x080fe20000410000 */
[----:B------:R-:W1:Y:S01]  /*6630*/  MUFU.EX2 R170, R170 ;  /* 0x000000aa00aa7308 */ /* 0x000e620000000800 */
[C---:B--2---:R-:W-:Y:S01]  /*6640*/  FADD.FTZ R12, R10.reuse, R9 ;  /* 0x000000090a0c7221 */ /* 0x044fe20000010000 */
[----:B------:R-:W-:Y:S01]  /*6650*/  F2FP.BF16.F32.PACK_AB R163, R10, R163 ;  /* 0x000000a30aa3723e */ /* 0x000fe200000010ff */
[-C--:B------:R-:W-:Y:S01]  /*6660*/  FMUL.FTZ R126, R126, R2.reuse ;  /* 0x000000027e7e7220 */ /* 0x080fe20000410000 */
[-C--:B------:R-:W-:Y:S01]  /*6670*/  FMUL.FTZ R127, R127, R2.reuse ;  /* 0x000000027f7f7220 */ /* 0x080fe20000410000 */
[-C--:B------:R-:W-:Y:S01]  /*6680*/  FMUL.FTZ R130, R130, R2.reuse ;  /* 0x0000000282827220 */ /* 0x080fe20000410000 */
[-C--:B------:R-:W-:Y:S01]  /*6690*/  FMUL.FTZ R131, R131, R2.reuse ;  /* 0x0000000283837220 */ /* 0x080fe20000410000 */
[----:B------:R0:W-:Y:S01]  /*66a0*/  STSM.16.M88.4 [R6], R160 ;  /* 0x000000a006007844 */ /* 0x0001e20000000200 */
[----:B------:R-:W2:Y:S01]  /*66b0*/  MUFU.EX2 R176, R176 ;  /* 0x000000b000b07308 */ /* 0x000ea20000000800 */
[----:B---3--:R-:W-:Y:S01]  /*66c0*/  FADD.FTZ R9, R165, R12 ;  /* 0x0000000ca5097221 */ /* 0x008fe20000010000 */
[-C--:B------:R-:W-:Y:S01]  /*66d0*/  FMUL.FTZ R134, R134, R2.reuse ;  /* 0x0000000286867220 */ /* 0x080fe20000410000 */
[-C--:B------:R-:W-:Y:S01]  /*66e0*/  FMUL.FTZ R135, R135, R2.reuse ;  /* 0x0000000287877220 */ /* 0x080fe20000410000 */
[-C--:B------:R-:W-:Y:S01]  /*66f0*/  FMUL.FTZ R138, R138, R2.reuse ;  /* 0x000000028a8a7220 */ /* 0x080fe20000410000 */
[-C--:B------:R-:W-:Y:S01]  /*6700*/  FMUL.FTZ R139, R139, R2.reuse ;  /* 0x000000028b8b7220 */ /* 0x080fe20000410000 */
[-C--:B------:R-:W-:Y:S01]  /*6710*/  FMUL.FTZ R142, R142, R2.reuse ;  /* 0x000000028e8e7220 */ /* 0x080fe20000410000 */
[-C--:B------:R-:W-:Y:S01]  /*6720*/  FMUL.FTZ R143, R143, R2.reuse ;  /* 0x000000028f8f7220 */ /* 0x080fe20000410000 */
[----:B------:R-:W3:Y:S01]  /*6730*/  MUFU.EX2 R167, R172 ;  /* 0x000000ac00a77308 */ /* 0x000ee20000000800 */
[C---:B-1----:R-:W-:Y:S01]  /*6740*/  FADD.FTZ R12, R170.reuse, R9 ;  /* 0x00000009aa0c7221 */ /* 0x042fe20000010000 */
[----:B------:R-:W-:Y:S01]  /*6750*/  F2FP.BF16.F32.PACK_AB R165, R170, R165 ;  /* 0x000000a5aaa5723e */ /* 0x000fe200000010ff */
[-C--:B------:R-:W-:Y:S01]  /*6760*/  FMUL.FTZ R146, R146, R2.reuse ;  /* 0x0000000292927220 */ /* 0x080fe20000410000 */
[-C--:B------:R-:W-:Y:S01]  /*6770*/  FMUL.FTZ R147, R147, R2.reuse ;  /* 0x0000000293937220 */ /* 0x080fe20000410000 */
[-C--:B------:R-:W-:Y:S01]  /*6780*/  FMUL.FTZ R150, R150, R2.reuse ;  /* 0x0000000296967220 */ /* 0x080fe20000410000 */
[----:B------:R-:W-:-:S02]  /*6790*/  FMUL.FTZ R151, R151, R2 ;  /* 0x0000000297977220 */ /* 0x000fc40000410000 */
[----:B------:R-:W1:Y:S01]  /*67a0*/  MUFU.EX2 R181, R181 ;  /* 0x000000b500b57308 */ /* 0x000e620000000800 */
[----:B--2---:R-:W-:-:S07]  /*67b0*/  FADD.FTZ R14, R176, R13 ;  /* 0x0000000db00e7221 */ /* 0x004fce0000010000 */
[----:B------:R-:W2:Y:S01]  /*67c0*/  MUFU.EX2 R178, R178 ;  /* 0x000000b200b27308 */ /* 0x000ea20000000800 */
[----:B---3--:R-:W-:-:S07]  /*67d0*/  FADD.FTZ R9, R167, R12 ;  /* 0x0000000ca7097221 */ /* 0x008fce0000010000 */
[----:B------:R-:W3:Y:S01]  /*67e0*/  MUFU.EX2 R183, R183 ;  /* 0x000000b700b77308 */ /* 0x000ee20000000800 */
[C---:B-1----:R-:W-:Y:S01]  /*67f0*/  FADD.FTZ R13, R181.reuse, R14 ;  /* 0x0000000eb50d7221 */ /* 0x042fe20000010000 */
[----:B------:R-:W-:-:S06]  /*6800*/  F2FP.BF16.F32.PACK_AB R164, R181, R176 ;  /* 0x000000b0b5a4723e */ /* 0x000fcc00000010ff */
[----:B------:R-:W1:Y:S01]  /*6810*/  MUFU.EX2 R0, R173 ;  /* 0x000000ad00007308 */ /* 0x000e620000000800 */
[----:B--2---:R-:W-:Y:S01]  /*6820*/  FADD.FTZ R10, R178, R13 ;  /* 0x0000000db20a7221 */ /* 0x004fe20000010000 */
[----:B---3--:R-:W-:-:S03]  /*6830*/  F2FP.BF16.F32.PACK_AB R166, R183, R178 ;  /* 0x000000b2b7a6723e */ /* 0x008fc600000010ff */
[----:B------:R-:W-:Y:S01]  /*6840*/  FADD.FTZ R10, R183, R10 ;  /* 0x0000000ab70a7221 */ /* 0x000fe20000010000 */
[C---:B-1----:R-:W-:Y:S01]  /*6850*/  F2FP.BF16.F32.PACK_AB R167, R0.reuse, R167 ;  /* 0x000000a700a7723e */ /* 0x042fe200000010ff */
[----:B------:R-:W-:-:S04]  /*6860*/  FADD.FTZ R9, R0, R9 ;  /* 0x0000000900097221 */ /* 0x000fc80000010000 */
[----:B------:R0:W-:Y:S01]  /*6870*/  STSM.16.M88.4 [R8], R164 ;  /* 0x000000a408007844 */ /* 0x0001e20000000200 */
[----:B------:R-:W-:Y:S05]  /*6880*/  @!P0 BRA `(.L_x_3245) ;  /* 0x0000000000048947 */ /* 0x000fea0003800000 */
[----:B------:R-:W-:Y:S01]  /*6890*/  BPT.TRAP 0x1 ;  /* 0x000000040000795c */ /* 0x000fe20000300000 */
.L_x_3245:
[----:B------:R1:W2:Y:S01]  /*68a0*/  SYNCS.PHASECHK.TRANS64.TRYWAIT P2, [UR26+0x28c50], R11 ;  /* 0x028c500bff0075a7 */ /* 0x0002a2000804015a */
[----:B------:R-:W-:Y:S05]  /*68b0*/  @!P0 BRA `(.L_x_3246) ;  /* 0x0000000000048947 */ /* 0x000fea0003800000 */
[----:B------:R-:W-:Y:S01]  /*68c0*/  BPT.TRAP 0x1 ;  /* 0x000000040000795c */ /* 0x000fe20000300000 */
.L_x_3246:
[----:B--2---:R-:W-:Y:S05]  /*68d0*/  @P2 BRA `(.L_x_3247) ;  /* 0x0000000000082947 */ /* 0x004fea0003800000 */
[----:B------:R-:W2:Y:S02]  /*68e0*/  SYNCS.PHASECHK.TRANS64.TRYWAIT P2, [UR26+0x28c50], R11 ;  /* 0x028c500bff0075a7 */ /* 0x000ea4000804015a */
[----:B--2---:R-:W-:Y:S05]  /*68f0*/  @!P2 BRA `(.L_x_3248) ;  /* 0x0000006c0084a947 */ /* 0x004fea0003800000 */
.L_x_3247:
[----:B------:R-:W-:Y:S01]  /*6900*/  ULEA UR10, UR25, UR24, 0xc ;  /* 0x00000018190a7291 */ /* 0x000fe2000f8e603f */
[----:B------:R-:W-:Y:S01]  /*6910*/  WARPGROUP.ARRIVE ;  /* 0x00000000000079c5 */ /* 0x000fe20000000000 */
[----:B------:R-:W-:Y:S01]  /*6920*/  UMOV UR11, 0x40000040 ;  /* 0x40000040000b7882 */ /* 0x000fe20000000000 */
[----:B------:R-:W-:Y:S01]  /*6930*/  UMOV UR15, 0x40000040 ;  /* 0x40000040000f7882 */ /* 0x000fe20000000000 */
[----:B------:R-:W-:-:S05]  /*6940*/  UIADD3 UR14, UR10, 0x80, URZ ;  /* 0x000000800a0e7890 */ /* 0x000fca000fffe03f */
[----:B------:R-:W-:Y:S01]  /*6950*/  HGMMA.64x256x16.F32.BF16 R24, R152, gdesc[UR8].tnspB, R24, gsb0 ;  /* 0x43e0000898187df0 */ /* 0x000fe20008001818 */
[----:B------:R-:W-:Y:S02]  /*6960*/  UMOV UR11, 0x40000040 ;  /* 0x40000040000b7882 */ /* 0x000fe40000000000 */
[----:B------:R-:W-:Y:S02]  /*6970*/  WARPGROUP.DEPBAR.LE gsb0, 0x0 ;  /* 0x00008000000079c5 */ /* 0x000fe40000010000 */
[----:B------:R-:W-:-:S15]  /*6980*/  WARPGROUP.ARRIVE ;  /* 0x00000000000079c5 */ /* 0x000fde0000000000 */
[----:B------:R-:W-:-:S08]  /*6990*/  NOP ;  /* 0x0000000000007918 */ /* 0x000fd00000000000 */
[----:B------:R-:W-:Y:S01]  /*69a0*/  HGMMA.64x256x16.F32.BF16 R24, R156, gdesc[UR12].tnspB, R24, gsb0 ;  /* 0x43e0000c9c187df0 */ /* 0x000fe20008001818 */
[----:B------:R-:W-:Y:S01]  /*69b0*/  UIADD3 UR14, UR10, 0x100, URZ ;  /* 0x000001000a0e7890 */ /* 0x000fe2000fffe03f */
[----:B------:R-:W-:Y:S01]  /*69c0*/  UMOV UR15, 0x40000040 ;  /* 0x40000040000f7882 */ /* 0x000fe20000000000 */
[----:B------:R-:W-:Y:S01]  /*69d0*/  UIADD3 UR10, UR10, 0x180, URZ ;  /* 0x000001800a0a7890 */ /* 0x000fe2000fffe03f */
[----:B------:R-:W-:Y:S02]  /*69e0*/  WARPGROUP.DEPBAR.LE gsb0, 0x0 ;  /* 0x00008000000079c5 */ /* 0x000fe40000010000 */
[----:B------:R-:W-:-:S15]  /*69f0*/  WARPGROUP.ARRIVE ;  /* 0x00000000000079c5 */ /* 0x000fde0000000000 */
[----:B------:R-:W-:-:S07]  /*6a00*/  NOP ;  /* 0x0000000000007918 */ /* 0x000fce0000000000 */
[----:B------:R-:W-:Y:S03]  /*6a10*/  HGMMA.64x256x16.F32.BF16 R24, R160, gdesc[UR12].tnspB, R24, gsb0 ;  /* 0x43e0000ca0187df0 */ /* 0x000fe60008001818 */
[----:B------:R-:W-:Y:S02]  /*6a20*/  WARPGROUP.DEPBAR.LE gsb0, 0x0 ;  /* 0x00008000000079c5 */ /* 0x000fe40000010000 */
[----:B------:R-:W-:-:S15]  /*6a30*/  WARPGROUP.ARRIVE ;  /* 0x00000000000079c5 */ /* 0x000fde0000000000 */
[----:B------:R-:W-:-:S08]  /*6a40*/  NOP ;  /* 0x0000000000007918 */ /* 0x000fd00000000000 */
[----:B------:R-:W-:Y:S03]  /*6a50*/  HGMMA.64x256x16.F32.BF16 R24, R164, gdesc[UR8].tnspB, R24, gsb0 ;  /* 0x43e00008a4187df0 */ /* 0x000fe60008001818 */
[----:B------:R-:W-:Y:S02]  /*6a60*/  WARPGROUP.DEPBAR.LE gsb0, 0x0 ;  /* 0x00008000000079c5 */ /* 0x000fe40000010000 */
[----:B------:R-:W-:Y:S01]  /*6a70*/  @!PT LDS RZ, [RZ] ;  /* 0x00000000fffff984 */ /* 0x000fe20000000800 */
[----:B------:R-:W-:Y:S01]  /*6a80*/  @!PT LDS RZ, [RZ] ;  /* 0x00000000fffff984 */ /* 0x000fe20000000800 */
[----:B------:R-:W-:Y:S01]  /*6a90*/  @!PT LDS RZ, [RZ] ;  /* 0x00000000fffff984 */ /* 0x000fe20000000800 */
[----:B------:R-:W-:Y:S01]  /*6aa0*/  @!PT LDS RZ, [RZ] ;  /* 0x00000000fffff984 */ /* 0x000fe20000000800 */
[----:B------:R3:W-:Y:S06]  /*6ab0*/  MEMBAR.ALL.CTA ;  /* 0x0000000000007992 */ /* 0x0007ec0000008000 */
[----:B---3--:R-:W3:Y:S02]  /*6ac0*/  FENCE.VIEW.ASYNC.S ;  /* 0x00000000000073c6 */ /* 0x008ee40000000000 */
[----:B---3--:R-:W-:Y:S01]  /*6ad0*/  NOP ;  /* 0x0000000000007918 */ /* 0x008fe20000000000 */
[----:B------:R-:W-:Y:S06]  /*6ae0*/  BAR.ARV 0xe, 0x100 ;  /* 0x0384000000007b1d */ /* 0x000fec0000002000 */
[----:B------:R-:W-:Y:S05]  /*6af0*/  @!P0 BRA `(.L_x_3249) ;  /* 0x0000000000048947 */ /* 0x000fea0003800000 */
[----:B------:R-:W-:Y:S01]  /*6b00*/  BPT.TRAP 0x1 ;  /* 0x000000040000795c */ /* 0x000fe20000300000 */
.L_x_3249:
[----:B------:R-:W-:Y:S01]  /*6b10*/  UIADD3 UR5, UR26, 0x28c60, URZ ;  /* 0x00028c601a057890 */ /* 0x000fe2000fffe03f */
[----:B------:R-:W-:Y:S01]  /*6b20*/  MOV R2, R177 ;  /* 0x000000b100027202 */ /* 0x000fe20000000f00 */
[----:B--2---:R-:W-:Y:S02]  /*6b30*/  IMAD.MOV.U32 R0, RZ, RZ, R169 ;  /* 0x000000ffff007224 */ /* 0x004fe400078e00a9 */
[----:B------:R-:W-:-:S09]  /*6b40*/  UPRMT UR5, UR42, 0x654, UR5 ;  /* 0x000006542a057896 */ /* 0x000fd20008000005 */
[----:B------:R-:W-:Y:S01]  /*6b50*/  SYNCS.ARRIVE.TRANS64.RED.A1T0 RZ, [UR5], RZ ;  /* 0x000000ffffff79a7 */ /* 0x000fe20008100405 */
[----:B------:R-:W-:Y:S01]  /*6b60*/  UMOV UR5, UR25 ;  /* 0x0000001900057c82 */ /* 0x000fe20008000000 */
[----:B------:R-:W-:Y:S05]  /*6b70*/  @P1 BRA `(.L_x_3250) ;  /* 0xffffffe000e01947 */ /* 0x000fea000383ffff */
[----:B------:R-:W-:Y:S01]  /*6b80*/  IMAD.MOV.U32 R2, RZ, RZ, R177 ;  /* 0x000000ffff027224 */ /* 0x000fe200078e00b1 */
[----:B------:R-:W-:Y:S01]  /*6b90*/  MOV R0, R169 ;  /* 0x000000a900007202 */ /* 0x000fe20000000f00 */
[----:B------:R-:W-:-:S12]  /*6ba0*/  USHF.L.U32 UR4, UR25, 0x6, URZ ;  /* 0x0000000619047899 */ /* 0x000fd8000800063f */
.L_x_3239:
[----:B0--3--:R-:W0:Y:S01]  /*6bb0*/  SHFL.BFLY PT, R5, R10, 0x2, 0x1f ;  /* 0x0c401f000a057f89 */ /* 0x009e2200000e0000 */
[----:B------:R-:W-:Y:S08]  /*6bc0*/  BAR.ARV 0x8, 0x100 ;  /* 0x0204000000007b1d */ /* 0x000ff00000002000 */
[----:B------:R-:W-:Y:S01]  /*6bd0*/  BAR.SYNC.DEFER_BLOCKING 0xf, 0x100 ;  /* 0x03c4000000007b1d */ /* 0x000fe20000010000 */
[----:B------:R-:W-:Y:S01]  /*6be0*/  ISETP.NE.AND P0, PT, R3, RZ, PT ;  /* 0x000000ff0300720c */ /* 0x000fe20003f05270 */
[----:B------:R-:W-:Y:S01]  /*6bf0*/  IMAD.MOV.U32 R3, RZ, RZ, RZ ;  /* 0x000000ffff037224 */ /* 0x000fe200078e00ff */
[----:B------:R-:W-:-:S03]  /*6c00*/  IADD3 R4, R4, UR4, RZ ;  /* 0x0000000404047c10 */ /* 0x000fc6000fffe0ff */
[----:B------:R-:W3:Y:S01]  /*6c10*/  SHFL.BFLY PT, R8, R9, 0x2, 0x1f ;  /* 0x0c401f0009087f89 */ /* 0x000ee200000e0000 */
[----:B0-----:R-:W-:-:S07]  /*6c20*/  FADD.FTZ R5, R5, R10 ;  /* 0x0000000a05057221 */ /* 0x001fce0000010000 */
[----:B------:R-:W-:Y:S01]  /*6c30*/  @!P0 LEA R4, R4, UR41, 0x2 ;  /* 0x0000002904048c11 */ /* 0x000fe2000f8e10ff */
[----:B------:R-:W1:Y:S01]  /*6c40*/  SHFL.BFLY PT, R6, R5, 0x1, 0x1f ;  /* 0x0c201f0005067f89 */ /* 0x000e6200000e0000 */
[----:B---3--:R-:W-:-:S05]  /*6c50*/  FADD.FTZ R8, R8, R9 ;  /* 0x0000000908087221 */ /* 0x008fca0000010000 */
[----:B------:R-:W0:Y:S01]  /*6c60*/  SHFL.BFLY PT, R7, R8, 0x1, 0x1f ;  /* 0x0c201f0008077f89 */ /* 0x000e2200000e0000 */
[----:B-12---:R-:W-:Y:S01]  /*6c70*/  FADD.FTZ R11, R5, R6 ;  /* 0x00000006050b7221 */ /* 0x006fe20000010000 */
[----:B------:R-:W-:Y:S01]  /*6c80*/  IMAD.MOV.U32 R6, RZ, RZ, RZ ;  /* 0x000000ffff067224 */ /* 0x000fe200078e00ff */
[----:B------:R-:W-:-:S03]  /*6c90*/  MOV R5, 0xff800000 ;  /* 0xff80000000057802 */ /* 0x000fc60000000f00 */
[----:B------:R-:W-:-:S13]  /*6ca0*/  FSETP.NE.FTZ.AND P1, PT, R11, RZ, PT ;  /* 0x000000ff0b00720b */ /* 0x000fda0003f35000 */
[----:B------:R-:W1:Y:S01]  /*6cb0*/  @P1 MUFU.RCP R6, R11 ;  /* 0x0000000b00061308 */ /* 0x000e620000001000 */
[----:B0-----:R-:W-:-:S05]  /*6cc0*/  FADD.FTZ R7, R8, R7 ;  /* 0x0000000708077221 */ /* 0x001fca0000010000 */
[----:B------:R-:W-:Y:S02]  /*6cd0*/  FSETP.NE.FTZ.AND P2, PT, R7, RZ, PT ;  /* 0x000000ff0700720b */ /* 0x000fe40003f55000 */
[----:B------:R-:W-:Y:S01]  /*6ce0*/  @P1 MUFU.LG2 R8, R11 ;  /* 0x0000000b00081308 */ /* 0x000fe20000000c00 */
[----:B-1----:R0:W-:Y:S01]  /*6cf0*/  @!P0 STS [R4+0x28800], R6 ;  /* 0x0288000604008388 */ /* 0x0021e20000000800 */
[-C--:B------:R-:W-:Y:S01]  /*6d00*/  FMUL.FTZ R24, R24, R6.reuse ;  /* 0x0000000618187220 */ /* 0x080fe20000410000 */
[----:B------:R-:W-:-:S08]  /*6d10*/  FMUL.FTZ R25, R25, R6 ;  /* 0x0000000619197220 */ /* 0x000fd00000410000 */
[----:B------:R-:W1:Y:S01]  /*6d20*/  @P2 MUFU.RCP R3, R7 ;  /* 0x0000000700032308 */ /* 0x000e620000001000 */
[-C--:B------:R-:W-:Y:S01]  /*6d30*/  FMUL.FTZ R28, R28, R6.reuse ;  /* 0x000000061c1c7220 */ /* 0x080fe20000410000 */
[-C--:B------:R-:W-:Y:S01]  /*6d40*/  FMUL.FTZ R29, R29, R6.reuse ;  /* 0x000000061d1d7220 */ /* 0x080fe20000410000 */
[-C--:B------:R-:W-:Y:S01]  /*6d50*/  FMUL.FTZ R32, R32, R6.reuse ;  /* 0x0000000620207220 */ /* 0x080fe20000410000 */
[-C--:B------:R-:W-:Y:S01]  /*6d60*/  FMUL.FTZ R33, R33, R6.reuse ;  /* 0x0000000621217220 */ /* 0x080fe20000410000 */
[-C--:B------:R-:W-:Y:S01]  /*6d70*/  FMUL.FTZ R36, R36, R6.reuse ;  /* 0x0000000624247220 */ /* 0x080fe20000410000 */
[-C--:B------:R-:W-:Y:S01]  /*6d80*/  FMUL.FTZ R37, R37, R6.reuse ;  /* 0x0000000625257220 */ /* 0x080fe20000410000 */
[-C--:B------:R-:W-:Y:S01]  /*6d90*/  FMUL.FTZ R40, R40, R6.reuse ;  /* 0x0000000628287220 */ /* 0x080fe20000410000 */
[----:B------:R2:W3:Y:S01]  /*6da0*/  @P2 MUFU.LG2 R9, R7 ;  /* 0x0000000700092308 */ /* 0x0004e20000000c00 */
        /* <DEDUP_REMOVED lines=8> */
[----:B-1----:R1:W-:Y:S01]  /*6e30*/  @!P0 STS [R4+0x28820], R3 ;  /* 0x0288200304008388 */ /* 0x0023e20000000800 */
        /* <DEDUP_REMOVED lines=47> */
[----:B--2---:R-:W-:-:S02]  /*7130*/  IMAD.U32 R7, RZ, RZ, UR7 ;  /* 0x00000007ff077e24 */ /* 0x004fc4000f8e00ff */
[----:B------:R-:W-:Y:S01]  /*7140*/  @P1 FMUL.FTZ R8, R8, 0.69314718246459960938 ;  /* 0x3f31721808081820 */ /* 0x000fe20000410000 */
[----:B0-----:R-:W-:Y:S02]  /*7150*/  IMAD.U32 R6, RZ, RZ, UR7 ;  /* 0x00000007ff067e24 */ /* 0x001fe4000f8e00ff */
[----:B---3--:R-:W-:Y:S01]  /*7160*/  @P2 FMUL.FTZ R9, R9, 0.69314718246459960938 ;  /* 0x3f31721809092820 */ /* 0x008fe20000410000 */
[----:B------:R-:W-:Y:S01]  /*7170*/  @P1 FMUL.FTZ R7, R7, 0.69314718246459960938 ;  /* 0x3f31721807071820 */ /* 0x000fe20000410000 */
[----:B-1----:R-:W-:Y:S02]  /*7180*/  IMAD.MOV.U32 R4, RZ, RZ, -0x800000 ;  /* 0xff800000ff047424 */ /* 0x002fe400078e00ff */
[----:B------:R-:W-:Y:S01]  /*7190*/  @P2 FMUL.FTZ R6, R6, 0.69314718246459960938 ;  /* 0x3f31721806062820 */ /* 0x000fe20000410000 */
        /* <DEDUP_REMOVED lines=65> */
[----:B------:R-:W-:Y:S01]  /*75b0*/  @P1 FFMA.FTZ R5, R7, R0, R8 ;  /* 0x0000000007051223 */ /* 0x000fe20000010008 */
[----:B------:R-:W-:Y:S01]  /*75c0*/  @P2 FFMA.FTZ R4, R6, R2, R9 ;  /* 0x0000000206042223 */ /* 0x000fe20000010009 */
[----:B------:R-:W-:Y:S06]  /*75d0*/  BAR.ARV 0xe, 0x100 ;  /* 0x0384000000007b1d */ /* 0x000fec0000002000 */
.L_x_3215:
[----:B------:R-:W-:Y:S05]  /*75e0*/  @P0 BRA `(.L_x_3251) ;  /* 0x0000002000f80947 */ /* 0x000fea0003800000 */
[----:B------:R-:W0:Y:S01]  /*75f0*/  S2R R0, SR_TID.X ;  /* 0x0000000000007919 */ /* 0x000e220000002100 */
[----:B------:R-:W1:Y:S01]  /*7600*/  S2UR UR5, SR_CgaCtaId ;  /* 0x00000000000579c3 */ /* 0x000e620000008800 */
[----:B------:R-:W-:Y:S01]  /*7610*/  UMOV UR4, 0x400 ;  /* 0x0000040000047882 */ /* 0x000fe20000000000 */
[----:B------:R-:W-:-:S06]  /*7620*/  IADD3 R2, RZ, -UR38, RZ ;  /* 0x80000026ff027c10 */ /* 0x000fcc000fffe0ff */
[----:B------:R-:W-:Y:S08]  /*7630*/  BAR.SYNC.DEFER_BLOCKING 0x1, 0x100 ;  /* 0x0044000000007b1d */ /* 0x000ff00000010000 */
[----:B------:R-:W2:Y:S08]  /*7640*/  S2UR UR6, SR_CTAID.Y ;  /* 0x00000000000679c3 */ /* 0x000eb00000002600 */
[----:B------:R-:W2:Y:S01]  /*7650*/  LDC R3, c[0x0][0xc50] ;  /* 0x00031400ff037b82 */ /* 0x000ea20000000800 */
[----:B-1----:R-:W-:-:S07]  /*7660*/  ULEA UR4, UR5, UR4, 0x18 ;  /* 0x0000000405047291 */ /* 0x002fce000f8ec03f */
[----:B------:R-:W1:Y:S01]  /*7670*/  LDC R6, c[0x0][0xbe8] ;  /* 0x0002fa00ff067b82 */ /* 0x000e620000000800 */
[----:B------:R-:W-:Y:S01]  /*7680*/  UIADD3 UR4, UR4, 0x28c20, URZ ;  /* 0x00028c2004047890 */ /* 0x000fe2000fffe03f */
[----:B0-----:R-:W-:-:S03]  /*7690*/  VIADD R22, R0, 0xffffff80 ;  /* 0xffffff8000167836 */ /* 0x001fc60000000000 */
[----:B------:R-:W-:Y:S02]  /*76a0*/  UPRMT UR4, URZ, 0x654, UR4 ;  /* 0x000006543f047896 */ /* 0x000fe40008000004 */
[----:B------:R-:W-:-:S04]  /*76b0*/  SHF.R.S32.HI R19, RZ, 0x1f, R22 ;  /* 0x0000001fff137819 */ /* 0x000fc80000011416 */
[----:B------:R-:W-:Y:S01]  /*76c0*/  LEA.HI R9, R19, R22, RZ, 0x7 ;  /* 0x0000001613097211 */ /* 0x000fe200078f38ff */
[----:B--2---:R-:W-:Y:S01]  /*76d0*/  IMAD R2, R3, R2, UR6 ;  /* 0x0000000603027e24 */ /* 0x004fe2000f8e0202 */
[----:B------:R-:W-:Y:S01]  /*76e0*/  USHF.R.S32.HI UR6, URZ, 0x1f, UR38 ;  /* 0x0000001f3f067899 */ /* 0x000fe20008011426 */
[----:B------:R-:W-:Y:S01]  /*76f0*/  SYNCS.ARRIVE.TRANS64.RED.A1T0 RZ, [UR4], RZ ;  /* 0x000000ffffff79a7 */ /* 0x000fe20008100404 */
[----:B------:R-:W-:Y:S02]  /*7700*/  SHF.R.S32.HI R0, RZ, 0x7, R9 ;  /* 0x00000007ff007819 */ /* 0x000fe40000011409 */
[----:B------:R-:W-:Y:S02]  /*7710*/  LOP3.LUT R7, R9, 0xffffff80, RZ, 0xc0, !PT ;  /* 0xffffff8009077812 */ /* 0x000fe400078ec0ff */
[----:B------:R-:W-:Y:S01]  /*7720*/  SHF.R.S32.HI R3, RZ, 0x1f, R2 ;  /* 0x0000001fff037819 */ /* 0x000fe20000011402 */
[----:B------:R-:W0:Y:S01]  /*7730*/  SHFL.IDX PT, R10, R0, RZ, 0x1f ;  /* 0x00001fff000a7589 */ /* 0x000e2200000e0000 */
[----:B-1----:R-:W-:Y:S01]  /*7740*/  ISETP.NE.AND P1, PT, R6, 0x1, PT ;  /* 0x000000010600780c */ /* 0x002fe20003f25270 */
[----:B------:R-:W-:-:S05]  /*7750*/  IMAD.IADD R8, R22, 0x1, -R7 ;  /* 0x0000000116087824 */ /* 0x000fca00078e0a07 */
[----:B------:R-:W-:-:S04]  /*7760*/  SHF.R.S32.HI R155, RZ, 0x1f, R8 ;  /* 0x0000001fff9b7819 */ /* 0x000fc80000011408 */
[----:B------:R-:W-:-:S04]  /*7770*/  LEA.HI R7, R155, R8, RZ, 0x2 ;  /* 0x000000089b077211 */ /* 0x000fc800078f10ff */
[----:B------:R-:W-:Y:S02]  /*7780*/  SHF.R.S32.HI R154, RZ, 0x2, R7 ;  /* 0x00000002ff9a7819 */ /* 0x000fe40000011407 */
[----:B0-----:R-:W-:-:S13]  /*7790*/  ISETP.NE.AND P0, PT, R10, RZ, PT ;  /* 0x000000ff0a00720c */ /* 0x001fda0003f05270 */
[----:B------:R-:W-:Y:S05]  /*77a0*/  @P0 BRA `(.L_x_3252) ;  /* 0x0000000400440947 */ /* 0x000fea0003800000 */
[----:B------:R-:W0:Y:S01]  /*77b0*/  LDC R18, c[0x0][0xbe8] ;  /* 0x0002fa00ff127b82 */ /* 0x000e220000000800 */
[----:B------:R-:W-:Y:S01]  /*77c0*/  LOP3.LUT R9, R9, 0xffffff80, RZ, 0xc0, !PT ;  /* 0xffffff8009097812 */ /* 0x000fe200078ec0ff */
[----:B------:R-:W1:Y:S01]  /*77d0*/  S2R R14, SR_CTAID.X ;  /* 0x00000000000e7919 */ /* 0x000e620000002500 */
[----:B------:R-:W-:Y:S02]  /*77e0*/  ULDC.64 UR4, c[0x0][0xbd0] ;  /* 0x0002f40000047ab9 */ /* 0x000fe40000000a00 */
[----:B------:R-:W-:Y:S01]  /*77f0*/  UIMAD.WIDE.U32 UR8, UR38, UR4, URZ ;  /* 0x00000004260872a5 */ /* 0x000fe2000f8e003f */
[----:B------:R-:W-:Y:S01]  /*7800*/  IMAD.IADD R23, R22, 0x1, -R9 ;  /* 0x0000000116177824 */ /* 0x000fe200078e0a09 */
[----:B------:R-:W-:Y:S01]  /*7810*/  LEA.HI R9, R19, R22, RZ, 0x2 ;  /* 0x0000001613097211 */ /* 0x000fe200078f10ff */
[----:B------:R-:W2:Y:S01]  /*7820*/  S2UR UR7, SR_CTAID.Z ;  /* 0x00000000000779c3 */ /* 0x000ea20000002700 */
[----:B------:R-:W-:Y:S02]  /*7830*/  UIMAD UR4, UR6, UR4, URZ ;  /* 0x00000004060472a4 */ /* 0x000fe4000f8e023f */
[----:B------:R-:W-:-:S02]  /*7840*/  SHF.R.S32.HI R12, RZ, 0x1f, R23 ;  /* 0x0000001fff0c7819 */ /* 0x000fc40000011417 */
[----:B------:R-:W-:Y:S01]  /*7850*/  LOP3.LUT R9, R9, 0xfffffffc, RZ, 0xc0, !PT ;  /* 0xfffffffc09097812 */ /* 0x000fe200078ec0ff */
[----:B------:R-:W-:Y:S01]  /*7860*/  UIMAD UR4, UR38, UR5, UR4 ;  /* 0x00000005260472a4 */ /* 0x000fe2000f8e0204 */
[----:B------:R-:W-:Y:S01]  /*7870*/  LEA.HI R152, R12, R23, RZ, 0x2 ;  /* 0x000000170c987211 */ /* 0x000fe200078f10ff */
[----:B------:R-:W3:Y:S01]  /*7880*/  LDC.64 R20, c[0x0][0xbd8] ;  /* 0x0002f600ff147b82 */ /* 0x000ee20000000a00 */
[----:B------:R-:W-:Y:S01]  /*7890*/  IADD3 R9, R22, -R9, RZ ;  /* 0x8000000916097210 */ /* 0x000fe20007ffe0ff */
[----:B------:R-:W-:Y:S01]  /*78a0*/  UIADD3 UR4, UR9, UR4, URZ ;  /* 0x0000000409047290 */ /* 0x000fe2000fffe03f */
[--C-:B------:R-:W-:Y:S02]  /*78b0*/  SHF.R.S32.HI R10, RZ, 0x2, R152.reuse ;  /* 0x00000002ff0a7819 */ /* 0x100fe40000011498 */
[----:B------:R-:W-:Y:S02]  /*78c0*/  SHF.R.S32.HI R11, RZ, 0x1f, R152 ;  /* 0x0000001fff0b7819 */ /* 0x000fe40000011498 */
[----:B------:R-:W-:-:S02]  /*78d0*/  LEA.HI R12, R12, R23, RZ, 0x5 ;  /* 0x000000170c0c7211 */ /* 0x000fc400078f28ff */
[----:B0-----:R-:W-:Y:S02]  /*78e0*/  ISETP.NE.AND P0, PT, R18, 0x1, PT ;  /* 0x000000011200780c */ /* 0x001fe40003f05270 */
[----:B------:R-:W-:Y:S02]  /*78f0*/  LEA.HI R11, R11, R10, RZ, 0x3 ;  /* 0x0000000a0b0b7211 */ /* 0x000fe400078f18ff */
[----:B------:R-:W-:Y:S02]  /*7900*/  SHF.R.S32.HI R12, RZ, 0x5, R12 ;  /* 0x00000005ff0c7819 */ /* 0x000fe4000001140c */
[----:B------:R-:W-:Y:S01]  /*7910*/  LOP3.LUT R11, R11, 0xfffffff8, RZ, 0xc0, !PT ;  /* 0xfffffff80b0b7812 */ /* 0x000fe200078ec0ff */
[----:B--2---:R-:W-:Y:S01]  /*7920*/  USHF.R.S32.HI UR5, URZ, 0x1f, UR7 ;  /* 0x0000001f3f057899 */ /* 0x004fe20008011407 */
[----:B------:R-:W-:-:S03]  /*7930*/  LOP3.LUT R152, R152, 0x7ffffffc, RZ, 0xc0, !PT ;  /* 0x7ffffffc98987812 */ /* 0x000fc600078ec0ff */
[----:B------:R-:W-:Y:S01]  /*7940*/  IMAD.IADD R11, R10, 0x1, -R11 ;  /* 0x000000010a0b7824 */ /* 0x000fe200078e0a0b */
[----:B------:R-:W-:Y:S01]  /*7950*/  LEA.HI R10, R9, R9, RZ, 0x1 ;  /* 0x00000009090a7211 */ /* 0x000fe200078f08ff */
[----:B------:R-:W0:Y:S01]  /*7960*/  @P0 LDC R16, c[0x0][0xbec] ;  /* 0x0002fb00ff100b82 */ /* 0x000e220000000800 */
[----:B------:R-:W-:Y:S02]  /*7970*/  IMAD.IADD R152, R23, 0x1, -R152 ;  /* 0x0000000117987824 */ /* 0x000fe400078e0a98 */
[----:B------:R-:W-:Y:S02]  /*7980*/  LOP3.LUT R10, R10, 0x1ffffffe, RZ, 0xc0, !PT ;  /* 0x1ffffffe0a0a7812 */ /* 0x000fe400078ec0ff */
[----:B------:R-:W-:Y:S01]  /*7990*/  LEA R153, R12, R11, 0x4 ;  /* 0x0000000b0c997211 */ /* 0x000fe200078e20ff */
[----:B---3--:R-:W-:Y:S02]  /*79a0*/  IMAD R12, R20, UR5, RZ ;  /* 0x00000005140c7c24 */ /* 0x008fe4000f8e02ff */
[----:B------:R-:W2:Y:S01]  /*79b0*/  @P0 LDC R17, c[0x0][0xbf0] ;  /* 0x0002fc00ff110b82 */ /* 0x000ea20000000800 */
[----:B------:R-:W-:-:S02]  /*79c0*/  IMAD.IADD R9, R9, 0x1, -R10 ;  /* 0x0000000109097824 */ /* 0x000fc400078e0a0a */
[----:B------:R-:W-:Y:S02]  /*79d0*/  IMAD R15, R21, UR7, R12 ;  /* 0x00000007150f7c24 */ /* 0x000fe4000f8e020c */
[----:B------:R-:W-:Y:S01]  /*79e0*/  IMAD.U32 R11, RZ, RZ, UR9 ;  /* 0x00000009ff0b7e24 */ /* 0x000fe2000f8e00ff */
[----:B------:R-:W-:Y:S01]  /*79f0*/  LEA R9, R9, R153, 0x3 ;  /* 0x0000009909097211 */ /* 0x000fe200078e18ff */
[----:B------:R-:W-:Y:S02]  /*7a00*/  IMAD.U32 R10, RZ, RZ, UR8 ;  /* 0x00000008ff0a7e24 */ /* 0x000fe4000f8e00ff */
[----:B------:R-:W-:Y:S01]  /*7a10*/  IMAD.U32 R11, RZ, RZ, UR4 ;  /* 0x00000004ff0b7e24 */ /* 0x000fe2000f8e00ff */
[----:B------:R-:W-:Y:S01]  /*7a20*/  ULDC.64 UR4, c[0x0][0xbe0] ;  /* 0x0002f80000047ab9 */ /* 0x000fe20000000a00 */
[----:B-1----:R-:W-:Y:S02]  /*7a30*/  IMAD R9, R14, 0x40, R9 ;  /* 0x000000400e097824 */ /* 0x002fe400078e0209 */
[----:B------:R-:W-:-:S03]  /*7a40*/  IMAD.WIDE.U32 R10, R20, UR7, R10 ;  /* 0x00000007140a7c25 */ /* 0x000fc6000f8e000a */
[----:B------:R-:W-:Y:S01]  /*7a50*/  MOV R13, R9 ;  /* 0x00000009000d7202 */ /* 0x000fe20000000f00 */
[----:B0-----:R-:W-:-:S04]  /*7a60*/  @P0 IMAD.HI.U32 R12, R9, R16, RZ ;  /* 0x00000010090c0227 */ /* 0x001fc800078e00ff */
[----:B------:R-:W-:Y:S02]  /*7a70*/  IMAD.IADD R11, R11, 0x1, R15 ;  /* 0x000000010b0b7824 */ /* 0x000fe400078e020f */
[----:B------:R-:W-:Y:S01]  /*7a80*/  IMAD R15, R3, UR4, RZ ;  /* 0x00000004030f7c24 */ /* 0x000fe2000f8e02ff */
[----:B--2---:R-:W-:Y:S01]  /*7a90*/  @P0 SHF.R.U32.HI R13, RZ, R17, R12 ;  /* 0x00000011ff0d0219 */ /* 0x004fe2000001160c */
[----:B------:R-:W-:-:S04]  /*7aa0*/  IMAD.WIDE.U32 R10, R2, UR4, R10 ;  /* 0x00000004020a7c25 */ /* 0x000fc8000f8e000a */
[----:B------:R-:W-:Y:S01]  /*7ab0*/  IMAD.MOV R12, RZ, RZ, -R13 ;  /* 0x000000ffff0c7224 */ /* 0x000fe200078e0a0d */
[----:B------:R-:W-:Y:S01]  /*7ac0*/  IADD3 R10, P0, R13, R10, RZ ;  /* 0x0000000a0d0a7210 */ /* 0x000fe20007f1e0ff */
[----:B------:R-:W-:Y:S01]  /*7ad0*/  IMAD R16, R2, UR5, R15 ;  /* 0x0000000502107c24 */ /* 0x000fe2000f8e020f */
[----:B------:R-:W-:Y:S01]  /*7ae0*/  SHF.R.S32.HI R15, RZ, 0x1f, R13 ;  /* 0x0000001fff0f7819 */ /* 0x000fe2000001140d */
[----:B------:R-:W-:Y:S01]  /*7af0*/  IMAD R9, R18, R12, R9 ;  /* 0x0000000c12097224 */ /* 0x000fe200078e0209 */
[----:B------:R-:W-:Y:S01]  /*7b00*/  ULDC.64 UR4, c[0x0][0xbc8] ;  /* 0x0002f20000047ab9 */ /* 0x000fe20000000a00 */
[----:B------:R-:W-:Y:S01]  /*7b10*/  IMAD.SHL.U32 R152, R152, 0x2, RZ ;  /* 0x0000000298987824 */ /* 0x000fe200078e00ff */
[----:B------:R-:W-:Y:S02]  /*7b20*/  IADD3.X R11, R15, R11, R16, P0, !PT ;  /* 0x0000000b0f0b7210 */ /* 0x000fe400007fe410 */
[----:B------:R-:W-:Y:S01]  /*7b30*/  SHF.R.S32.HI R12, RZ, 0x1f, R9 ;  /* 0x0000001fff0c7819 */ /* 0x000fe20000011409 */
[----:B------:R-:W-:-:S04]  /*7b40*/  IMAD.WIDE.U32 R10, R9, UR4, R10 ;  /* 0x00000004090a7c25 */ /* 0x000fc8000f8e000a */
[----:B------:R-:W-:-:S04]  /*7b50*/  IMAD R12, R12, UR4, RZ ;  /* 0x000000040c0c7c24 */ /* 0x000fc8000f8e02ff */
[----:B------:R-:W-:Y:S01]  /*7b60*/  IMAD R9, R9, UR5, R12 ;  /* 0x0000000509097c24 */ /* 0x000fe2000f8e020c */
[----:B------:R-:W-:Y:S01]  /*7b70*/  LEA.HI R12, R0, R0, RZ, 0x1 ;  /* 0x00000000000c7211 */ /* 0x000fe200078f08ff */
[----:B------:R-:W-:Y:S02]  /*7b80*/  ULDC.64 UR4, c[0x0][0xba8] ;  /* 0x0002ea0000047ab9 */ /* 0x000fe40000000a00 */
[----:B------:R-:W-:Y:S01]  /*7b90*/  LEA R16, P0, R10, UR4, 0x2 ;  /* 0x000000040a107c11 */ /* 0x000fe2000f8010ff */
[----:B------:R-:W-:Y:S01]  /*7ba0*/  ULDC UR4, c[0x0][0xa88] ;  /* 0x0002a20000047ab9 */ /* 0x000fe20000000800 */
[----:B------:R-:W-:Y:S02]  /*7bb0*/  IADD3 R9, R11, R9, RZ ;  /* 0x000000090b097210 */ /* 0x000fe40007ffe0ff */
[----:B------:R-:W-:Y:S02]  /*7bc0*/  LOP3.LUT R11, R12, 0xfffffe, RZ, 0xc0, !PT ;  /* 0x00fffffe0c0b7812 */ /* 0x000fe400078ec0ff */
[----:B------:R-:W-:Y:S01]  /*7bd0*/  LEA.HI.X R17, R10, UR5, R9, 0x2, P0 ;  /* 0x000000050a117c11 */ /* 0x000fe200080f1409 */
[----:B------:R-:W-:Y:S01]  /*7be0*/  SHFL.IDX PT, R12, R16, 0x1, 0x1c1f ;  /* 0x003c1f00100c7f89 */ /* 0x000fe200000e0000 */
[----:B------:R-:W-:Y:S01]  /*7bf0*/  LEA R9, R14, R153, 0x6 ;  /* 0x000000990e097211 */ /* 0x000fe200078e30ff */
[----:B------:R-:W-:-:S02]  /*7c00*/  IMAD.IADD R15, R0, 0x1, -R11 ;  /* 0x00000001000f7824 */ /* 0x000fc400078e0a0b */
[----:B------:R-:W-:Y:S01]  /*7c10*/  SHFL.IDX PT, R10, R16, RZ, 0x1c1f ;  /* 0x001c1fff100a7589 */ /* 0x000fe200000e0000 */
[----:B------:R-:W-:Y:S02]  /*7c20*/  IMAD R14, R18, UR4, RZ ;  /* 0x00000004120e7c24 */ /* 0x000fe4000f8e02ff */
[----:B------:R-:W-:Y:S01]  /*7c30*/  IMAD.U32 R15, R15, -0x100, RZ ;  /* 0xffffff000f0f7824 */ /* 0x000fe200078e00ff */
[----:B------:R-:W0:Y:S04]  /*7c40*/  SHFL.IDX PT, R11, R17, RZ, 0x1c1f ;  /* 0x001c1fff110b7589 */ /* 0x000e2800000e0000 */
[----:B------:R-:W1:Y:S01]  /*7c50*/  SHFL.IDX PT, R13, R17, 0x1, 0x1c1f ;  /* 0x003c1f00110d7f89 */ /* 0x000e6200000e0000 */
[----:B------:R-:W-:Y:S02]  /*7c60*/  ISETP.NE.AND P0, PT, R152, R15, PT ;  /* 0x0000000f9800720c */ /* 0x000fe40003f05270 */
[----:B------:R-:W-:-:S02]  /*7c70*/  IADD3 R15, R9, 0x8, RZ ;  /* 0x00000008090f7810 */ /* 0x000fc40007ffe0ff */
[-C--:B------:R-:W-:Y:S02]  /*7c80*/  ISETP.GE.OR P2, PT, R9, R14.reuse, P0 ;  /* 0x0000000e0900720c */ /* 0x080fe40000746670 */
[----:B------:R-:W-:-:S11]  /*7c90*/  ISETP.GE.OR P0, PT, R15, R14, P0 ;  /* 0x0000000e0f00720c */ /* 0x000fd60000706670 */
[----:B0-----:R0:W-:Y:S04]  /*7ca0*/  @!P2 ST.E desc[UR36][R10.64], R5 ;  /* 0x000000050a00a985 */ /* 0x0011e8000c101924 */
[----:B-1----:R0:W-:Y:S02]  /*7cb0*/  @!P0 ST.E desc[UR36][R12.64], R4 ;  /* 0x000000040c008985 */ /* 0x0021e4000c101924 */
.L_x_3252:
[----:B------:R-:W1:Y:S01]  /*7cc0*/  S2R R14, SR_CTAID.X ;  /* 0x00000000000e7919 */ /* 0x000e620000002500 */
[----:B------:R-:W-:Y:S01]  /*7cd0*/  LEA.HI R19, R19, R22, RZ, 0x2 ;  /* 0x0000001613137211 */ /* 0x000fe200078f10ff */
[----:B------:R-:W2:Y:S01]  /*7ce0*/  S2UR UR7, SR_CTAID.Z ;  /* 0x00000000000779c3 */ /* 0x000ea20000002700 */
[----:B0-----:R-:W-:Y:S01]  /*7cf0*/  SHF.R.S32.HI R5, RZ, 0x1f, R7 ;  /* 0x0000001fff057819 */ /* 0x001fe20000011407 */
[----:B------:R-:W-:Y:S01]  /*7d00*/  ULDC.64 UR8, c[0x0][0xb38] ;  /* 0x0002ce0000087ab9 */ /* 0x000fe20000000a00 */
[----:B------:R-:W-:Y:S01]  /*7d10*/  LOP3.LUT R19, R19, 0xfffffffc, RZ, 0xc0, !PT ;  /* 0xfffffffc13137812 */ /* 0x000fe200078ec0ff */
[----:B------:R-:W-:Y:S01]  /*7d20*/  UIMAD UR6, UR6, UR8, URZ ;  /* 0x00000008060672a4 */ /* 0x000fe2000f8e023f */
[----:B------:R-:W-:Y:S01]  /*7d30*/  LEA.HI R5, R5, R154, RZ, 0x3 ;  /* 0x0000009a05057211 */ /* 0x000fe200078f18ff */
[----:B------:R-:W-:Y:S01]  /*7d40*/  UIMAD.WIDE.U32 UR4, UR38, UR8, URZ ;  /* 0x00000008260472a5 */ /* 0x000fe2000f8e003f */
[----:B------:R-:W-:Y:S01]  /*7d50*/  LEA.HI R155, R155, R8, RZ, 0x5 ;  /* 0x000000089b9b7211 */ /* 0x000fe200078f28ff */
[----:B------:R-:W-:Y:S01]  /*7d60*/  IMAD.IADD R19, R22, 0x1, -R19 ;  /* 0x0000000116137824 */ /* 0x000fe200078e0a13 */
[----:B------:R-:W0:Y:S01]  /*7d70*/  LDC.64 R12, c[0x0][0xb40] ;  /* 0x0002d000ff0c7b82 */ /* 0x000e220000000a00 */
[----:B------:R-:W-:Y:S01]  /*7d80*/  LOP3.LUT R5, R5, 0xfffffff8, RZ, 0xc0, !PT ;  /* 0xfffffff805057812 */ /* 0x000fe200078ec0ff */
[----:B------:R-:W-:Y:S01]  /*7d90*/  UIMAD UR6, UR38, UR9, UR6 ;  /* 0x00000009260672a4 */ /* 0x000fe2000f8e0206 */
[----:B------:R-:W-:Y:S01]  /*7da0*/  SHF.R.S32.HI R155, RZ, 0x5, R155 ;  /* 0x00000005ff9b7819 */ /* 0x000fe2000001149b */
[----:B------:R-:W-:Y:S01]  /*7db0*/  BSSY B0, `(.L_x_3253) ;  /* 0x00000fa000007945 */ /* 0x000fe20003800000 */
[----:B------:R-:W-:Y:S01]  /*7dc0*/  LEA.HI R4, R19, R19, RZ, 0x1 ;  /* 0x0000001313047211 */ /* 0x000fe200078f08ff */
[----:B------:R-:W-:Y:S01]  /*7dd0*/  IMAD.IADD R154, R154, 0x1, -R5 ;  /* 0x000000019a9a7824 */ /* 0x000fe200078e0a05 */
[----:B------:R-:W-:Y:S01]  /*7de0*/  UIADD3 UR6, UR5, UR6, URZ ;  /* 0x0000000605067290 */ /* 0x000fe2000fffe03f */
[----:B------:R-:W3:Y:S01]  /*7df0*/  @P1 LDC R16, c[0x0][0xbec] ;  /* 0x0002fb00ff101b82 */ /* 0x000ee20000000800 */
[----:B------:R-:W-:Y:S01]  /*7e00*/  LOP3.LUT R4, R4, 0x1ffffffe, RZ, 0xc0, !PT ;  /* 0x1ffffffe04047812 */ /* 0x000fe200078ec0ff */
[----:B------:R-:W-:-:S02]  /*7e10*/  IMAD R155, R155, 0x10, R154 ;  /* 0x000000109b9b7824 */ /* 0x000fc400078e029a */
[----:B------:R-:W-:Y:S01]  /*7e20*/  IMAD.U32 R5, RZ, RZ, UR5 ;  /* 0x00000005ff057e24 */ /* 0x000fe2000f8e00ff */
[----:B------:R-:W-:Y:S01]  /*7e30*/  IADD3 R4, R19, -R4, RZ ;  /* 0x8000000413047210 */ /* 0x000fe20007ffe0ff */
[----:B------:R-:W-:Y:S01]  /*7e40*/  IMAD.U32 R5, RZ, RZ, UR6 ;  /* 0x00000006ff057e24 */ /* 0x000fe2000f8e00ff */
[----:B--2---:R-:W-:Y:S01]  /*7e50*/  USHF.R.S32.HI UR8, URZ, 0x1f, UR7 ;  /* 0x0000001f3f087899 */ /* 0x004fe20008011407 */
[----:B------:R-:W2:Y:S02]  /*7e60*/  @P1 LDC R17, c[0x0][0xbf0] ;  /* 0x0002fc00ff111b82 */ /* 0x000ea40000000800 */
[----:B------:R-:W-:Y:S01]  /*7e70*/  IMAD R9, R4, 0x8, R155 ;  /* 0x0000000804097824 */ /* 0x000fe200078e029b */
[----:B------:R-:W-:Y:S01]  /*7e80*/  MOV R4, UR4 ;  /* 0x0000000400047c02 */ /* 0x000fe20008000f00 */
[----:B------:R-:W-:Y:S02]  /*7e90*/  ULDC.64 UR4, c[0x0][0xb48] ;  /* 0x0002d20000047ab9 */ /* 0x000fe40000000a00 */
[----:B------:R-:W-:Y:S01]  /*7ea0*/  IMAD R3, R3, UR4, RZ ;  /* 0x0000000403037c24 */ /* 0x000fe2000f8e02ff */
[----:B-1----:R-:W-:Y:S01]  /*7eb0*/  LEA R15, R14, R9, 0x6 ;  /* 0x000000090e0f7211 */ /* 0x002fe200078e30ff */
[----:B0-----:R-:W-:-:S02]  /*7ec0*/  IMAD R10, R12, UR8, RZ ;  /* 0x000000080c0a7c24 */ /* 0x001fc4000f8e02ff */
[----:B------:R-:W-:-:S04]  /*7ed0*/  IMAD.WIDE.U32 R4, R12, UR7, R4 ;  /* 0x000000070c047c25 */ /* 0x000fc8000f8e0004 */
[----:B------:R-:W-:Y:S02]  /*7ee0*/  IMAD R11, R13, UR7, R10 ;  /* 0x000000070d0b7c24 */ /* 0x000fe4000f8e020a */
[----:B---3--:R-:W-:-:S04]  /*7ef0*/  @P1 IMAD.HI.U32 R16, R15, R16, RZ ;  /* 0x000000100f101227 */ /* 0x008fc800078e00ff */
[----:B------:R-:W-:Y:S02]  /*7f00*/  IMAD.MOV.U32 R9, RZ, RZ, R15 ;  /* 0x000000ffff097224 */ /* 0x000fe400078e000f */
[----:B------:R-:W-:Y:S01]  /*7f10*/  IMAD.IADD R5, R5, 0x1, R11 ;  /* 0x0000000105057824 */ /* 0x000fe200078e020b */
[----:B--2---:R-:W-:Y:S01]  /*7f20*/  @P1 SHF.R.U32.HI R9, RZ, R17, R16 ;  /* 0x00000011ff091219 */ /* 0x004fe20000011610 */
[C---:B------:R-:W-:Y:S02]  /*7f30*/  IMAD R11, R2.reuse, UR5, R3 ;  /* 0x00000005020b7c24 */ /* 0x040fe4000f8e0203 */
[----:B------:R-:W-:Y:S01]  /*7f40*/  IMAD.WIDE.U32 R2, R2, UR4, R4 ;  /* 0x0000000402027c25 */ /* 0x000fe2000f8e0004 */
[----:B------:R-:W-:Y:S01]  /*7f50*/  IADD3 R13, -R9, RZ, RZ ;  /* 0x000000ff090d7210 */ /* 0x000fe20007ffe1ff */
[----:B------:R-:W-:Y:S01]  /*7f60*/  ULDC.64 UR4, c[0x0][0xb30] ;  /* 0x0002cc0000047ab9 */ /* 0x000fe20000000a00 */
[----:B------:R-:W-:Y:S01]  /*7f70*/  SHF.R.S32.HI R10, RZ, 0x1f, R9 ;  /* 0x0000001fff0a7819 */ /* 0x000fe20000011409 */
[----:B------:R-:W-:-:S02]  /*7f80*/  IMAD.IADD R3, R3, 0x1, R11 ;  /* 0x0000000103037824 */ /* 0x000fc400078e020b */
[----:B------:R-:W-:Y:S02]  /*7f90*/  IMAD R5, R6, R13, R15 ;  /* 0x0000000d06057224 */ /* 0x000fe400078e020f */
[----:B------:R-:W-:Y:S02]  /*7fa0*/  IMAD R10, R10, UR4, RZ ;  /* 0x000000040a0a7c24 */ /* 0x000fe4000f8e02ff */
[----:B------:R-:W-:Y:S01]  /*7fb0*/  IMAD.WIDE.U32 R2, R9, UR4, R2 ;  /* 0x0000000409027c25 */ /* 0x000fe2000f8e0002 */
[----:B------:R-:W-:-:S03]  /*7fc0*/  SHF.R.S32.HI R4, RZ, 0x1f, R5 ;  /* 0x0000001fff047819 */ /* 0x000fc60000011405 */
[----:B------:R-:W-:Y:S01]  /*7fd0*/  IMAD R11, R9, UR5, R10 ;  /* 0x00000005090b7c24 */ /* 0x000fe2000f8e020a */
[----:B------:R-:W-:Y:S02]  /*7fe0*/  ULDC.64 UR4, c[0x0][0xb28] ;  /* 0x0002ca0000047ab9 */ /* 0x000fe40000000a00 */
[----:B------:R-:W-:Y:S02]  /*7ff0*/  IMAD R4, R4, UR4, RZ ;  /* 0x0000000404047c24 */ /* 0x000fe4000f8e02ff */
[----:B------:R-:W-:Y:S02]  /*8000*/  IMAD.IADD R3, R3, 0x1, R11 ;  /* 0x0000000103037824 */ /* 0x000fe400078e020b */
[C---:B------:R-:W-:Y:S02]  /*8010*/  IMAD R9, R5.reuse, UR5, R4 ;  /* 0x0000000505097c24 */ /* 0x040fe4000f8e0204 */
[----:B------:R-:W-:Y:S01]  /*8020*/  IMAD.WIDE.U32 R2, R5, UR4, R2 ;  /* 0x0000000405027c25 */ /* 0x000fe2000f8e0002 */
[----:B------:R-:W-:-:S04]  /*8030*/  ULDC.64 UR4, c[0x0][0xb00] ;  /* 0x0002c00000047ab9 */ /* 0x000fc80000000a00 */
[----:B------:R-:W-:Y:S02]  /*8040*/  IADD3 R5, R3, R9, RZ ;  /* 0x0000000903057210 */ /* 0x000fe40007ffe0ff */
[----:B------:R-:W-:Y:S02]  /*8050*/  LEA.HI R9, R0, R0, RZ, 0x1 ;  /* 0x0000000000097211 */ /* 0x000fe400078f08ff */
[----:B------:R-:W-:Y:S01]  /*8060*/  LEA R4, P0, R2, UR4, 0x2 ;  /* 0x0000000402047c11 */ /* 0x000fe2000f8010ff */
[----:B------:R-:W-:Y:S01]  /*8070*/  ULDC UR4, c[0x0][0xa88] ;  /* 0x0002a20000047ab9 */ /* 0x000fe20000000800 */
[----:B------:R-:W-:Y:S01]  /*8080*/  LOP3.LUT R11, R9, 0xfffffe, RZ, 0xc0, !PT ;  /* 0x00fffffe090b7812 */ /* 0x000fe200078ec0ff */
[----:B------:R-:W-:Y:S01]  /*8090*/  IMAD R6, R6, UR4, RZ ;  /* 0x0000000406067c24 */ /* 0x000fe2000f8e02ff */
[----:B------:R-:W-:Y:S01]  /*80a0*/  LOP3.LUT R9, R7, 0x7ffffffc, RZ, 0xc0, !PT ;  /* 0x7ffffffc07097812 */ /* 0x000fe200078ec0ff */
[----:B------:R-:W-:Y:S01]  /*80b0*/  IMAD R7, R14, 0x40, R155 ;  /* 0x000000400e077824 */ /* 0x000fe200078e029b */
[----:B------:R-:W-:Y:S01]  /*80c0*/  LEA.HI.X R5, R2, UR5, R5, 0x2, P0 ;  /* 0x0000000502057c11 */ /* 0x000fe200080f1405 */
[----:B------:R-:W-:Y:S01]  /*80d0*/  IMAD.IADD R11, R0, 0x1, -R11 ;  /* 0x00000001000b7824 */ /* 0x000fe200078e0a0b */
[----:B------:R-:W-:Y:S01]  /*80e0*/  IADD3 R0, -R9, R8, RZ ;  /* 0x0000000809007210 */ /* 0x000fe20007ffe1ff */
[----:B------:R0:W1:Y:S01]  /*80f0*/  SHFL.IDX PT, R2, R4, RZ, 0x1c1f ;  /* 0x001c1fff04027589 */ /* 0x00006200000e0000 */
[----:B------:R-:W-:-:S03]  /*8100*/  ISETP.GE.AND P0, PT, R7, R6, PT ;  /* 0x000000060700720c */ /* 0x000fc60003f06270 */
[----:B------:R-:W-:Y:S01]  /*8110*/  IMAD R0, R11, 0x80, R0 ;  /* 0x000000800b007824 */ /* 0x000fe200078e0200 */
[----:B------:R0:W2:Y:S03]  /*8120*/  SHFL.IDX PT, R3, R5, RZ, 0x1c1f ;  /* 0x001c1fff05037589 */ /* 0x0000a600000e0000 */
[----:B------:R-:W-:-:S06]  /*8130*/  IMAD.SHL.U32 R0, R0, 0x2, RZ ;  /* 0x0000000200007824 */ /* 0x000fcc00078e00ff */
[----:B0-----:R-:W-:Y:S05]  /*8140*/  @P0 BRA `(.L_x_3254) ;  /* 0x0000000c00000947 */ /* 0x001fea0003800000 */
[C---:B------:R-:W-:Y:S01]  /*8150*/  IADD3 R9, R0.reuse, 0x8, RZ ;  /* 0x0000000800097810 */ /* 0x040fe20007ffe0ff */
[C---:B------:R-:W-:Y:S01]  /*8160*/  VIADD R11, R0.reuse, 0x10 ;  /* 0x00000010000b7836 */ /* 0x040fe20000000000 */
[----:B------:R-:W-:Y:S01]  /*8170*/  ULDC UR4, c[0x0][0xac8] ;  /* 0x0002b20000047ab9 */ /* 0x000fe20000000800 */
[C---:B------:R-:W-:Y:S01]  /*8180*/  VIADD R13, R0.reuse, 0x18 ;  /* 0x00000018000d7836 */ /* 0x040fe20000000000 */
[C---:B------:R-:W-:Y:S01]  /*8190*/  ISETP.GE.AND P2, PT, R0.reuse, UR4, PT ;  /* 0x0000000400007c0c */ /* 0x040fe2000bf46270 */
[C---:B------:R-:W-:Y:S01]  /*81a0*/  VIADD R17, R0.reuse, 0x28 ;  /* 0x0000002800117836 */ /* 0x040fe20000000000 */
[----:B------:R-:W-:Y:S01]  /*81b0*/  ISETP.GE.AND P3, PT, R9, UR4, PT ;  /* 0x0000000409007c0c */ /* 0x000fe2000bf66270 */
[C---:B------:R-:W-:Y:S01]  /*81c0*/  VIADD R18, R0.reuse, 0x30 ;  /* 0x0000003000127836 */ /* 0x040fe20000000000 */
[----:B------:R-:W-:Y:S01]  /*81d0*/  ISETP.GE.AND P4, PT, R11, UR4, PT ;  /* 0x000000040b007c0c */ /* 0x000fe2000bf86270 */
[C---:B------:R-:W-:Y:S01]  /*81e0*/  VIADD R20, R0.reuse, 0x40 ;  /* 0x0000004000147836 */ /* 0x040fe20000000000 */
[----:B------:R-:W-:Y:S01]  /*81f0*/  ISETP.GE.AND P5, PT, R13, UR4, PT ;  /* 0x000000040d007c0c */ /* 0x000fe2000bfa6270 */
[C---:B------:R-:W-:Y:S01]  /*8200*/  VIADD R21, R0.reuse, 0x48 ;  /* 0x0000004800157836 */ /* 0x040fe20000000000 */
[C---:B------:R-:W-:Y:S01]  /*8210*/  IADD3 R16, R0.reuse, 0x20, RZ ;  /* 0x0000002000107810 */ /* 0x040fe20007ffe0ff */
[----:B------:R-:W-:Y:S01]  /*8220*/  VIADD R23, R0, 0x58 ;  /* 0x0000005800177836 */ /* 0x000fe20000000000 */
[----:B------:R-:W-:-:S02]  /*8230*/  ISETP.GE.AND P1, PT, R17, UR4, PT ;  /* 0x0000000411007c0c */ /* 0x000fc4000bf26270 */
[----:B------:R-:W-:Y:S02]  /*8240*/  ISETP.GE.AND P0, PT, R16, UR4, PT ;  /* 0x0000000410007c0c */ /* 0x000fe4000bf06270 */
[----:B------:R-:W-:Y:S02]  /*8250*/  @!P2 LEA.HI R8, R0, R0, RZ, 0x1 ;  /* 0x000000000008a211 */ /* 0x000fe400078f08ff */
[----:B------:R-:W-:Y:S02]  /*8260*/  @!P3 LEA.HI R10, R9, R9, RZ, 0x1 ;  /* 0x00000009090ab211 */ /* 0x000fe400078f08ff */
[----:B------:R-:W-:Y:S02]  /*8270*/  @!P4 LEA.HI R12, R11, R11, RZ, 0x1 ;  /* 0x0000000b0b0cc211 */ /* 0x000fe400078f08ff */
[----:B------:R-:W-:Y:S02]  /*8280*/  @!P5 LEA.HI R14, R13, R13, RZ, 0x1 ;  /* 0x0000000d0d0ed211 */ /* 0x000fe400078f08ff */
[----:B------:R-:W-:-:S02]  /*8290*/  @!P2 LOP3.LUT R9, R8, 0xfffffffe, RZ, 0xc0, !PT ;  /* 0xfffffffe0809a812 */ /* 0x000fc400078ec0ff */
[----:B------:R-:W-:Y:S02]  /*82a0*/  @!P3 LOP3.LUT R11, R10, 0xfffffffe, RZ, 0xc0, !PT ;  /* 0xfffffffe0a0bb812 */ /* 0x000fe400078ec0ff */
[----:B------:R-:W-:Y:S01]  /*82b0*/  @!P4 LOP3.LUT R13, R12, 0xfffffffe, RZ, 0xc0, !PT ;  /* 0xfffffffe0c0dc812 */ /* 0x000fe200078ec0ff */
[--C-:B-12---:R-:W-:Y:S01]  /*82c0*/  @!P2 IMAD.WIDE R8, R9, 0x4, R2.reuse ;  /* 0x000000040908a825 */ /* 0x106fe200078e0202 */
[----:B------:R-:W-:Y:S02]  /*82d0*/  @!P5 LOP3.LUT R15, R14, 0xfffffffe, RZ, 0xc0, !PT ;  /* 0xfffffffe0e0fd812 */ /* 0x000fe400078ec0ff */
[C---:B------:R-:W-:Y:S01]  /*82e0*/  IADD3 R19, R0.reuse, 0x38, RZ ;  /* 0x0000003800137810 */ /* 0x040fe20007ffe0ff */
[--C-:B------:R-:W-:Y:S01]  /*82f0*/  @!P3 IMAD.WIDE R10, R11, 0x4, R2.reuse ;  /* 0x000000040b0ab825 */ /* 0x100fe200078e0202 */
[----:B------:R0:W-:Y:S01]  /*8300*/  @!P2 ST.E.64 desc[UR36][R8.64], R24 ;  /* 0x000000180800a985 */ /* 0x0001e2000c101b24 */
[----:B------:R-:W-:Y:S02]  /*8310*/  IADD3 R22, R0, 0x50, RZ ;  /* 0x0000005000167810 */ /* 0x000fe40007ffe0ff */
[----:B------:R-:W-:Y:S01]  /*8320*/  @!P4 IMAD.WIDE R12, R13, 0x4, R2 ;  /* 0x000000040d0cc825 */ /* 0x000fe200078e0202 */
[----:B------:R1:W-:Y:S01]  /*8330*/  @!P3 ST.E.64 desc[UR36][R10.64], R28 ;  /* 0x0000001c0a00b985 */ /* 0x0003e2000c101b24 */
[----:B------:R-:W-:-:S02]  /*8340*/  ISETP.GE.AND P2, PT, R18, UR4, PT ;  /* 0x0000000412007c0c */ /* 0x000fc4000bf46270 */
[----:B------:R-:W-:Y:S01]  /*8350*/  @!P5 IMAD.WIDE R14, R15, 0x4, R2 ;  /* 0x000000040f0ed825 */ /* 0x000fe200078e0202 */
[----:B------:R2:W-:Y:S01]  /*8360*/  @!P4 ST.E.64 desc[UR36][R12.64], R32 ;  /* 0x000000200c00c985 */ /* 0x0005e2000c101b24 */
[----:B------:R-:W-:Y:S02]  /*8370*/  ISETP.GE.AND P3, PT, R19, UR4, PT ;  /* 0x0000000413007c0c */ /* 0x000fe4000bf66270 */
[----:B------:R-:W-:Y:S01]  /*8380*/  ISETP.GE.AND P4, PT, R20, UR4, PT ;  /* 0x0000000414007c0c */ /* 0x000fe2000bf86270 */
[----:B------:R3:W-:Y:S01]  /*8390*/  @!P5 ST.E.64 desc[UR36][R14.64], R36 ;  /* 0x000000240e00d985 */ /* 0x0007e2000c101b24 */
[----:B------:R-:W-:Y:S01]  /*83a0*/  ISETP.GE.AND P5, PT, R21, UR4, PT ;  /* 0x0000000415007c0c */ /* 0x000fe2000bfa6270 */
[----:B0-----:R-:W-:Y:S01]  /*83b0*/  VIADD R24, R0, 0x60 ;  /* 0x0000006000187836 */ /* 0x001fe20000000000 */
[----:B------:R-:W-:Y:S02]  /*83c0*/  ISETP.GE.AND P6, PT, R22, UR4, PT ;  /* 0x0000000416007c0c */ /* 0x000fe4000bfc6270 */
[----:B------:R-:W-:-:S02]  /*83d0*/  @!P0 LEA.HI R16, R16, R16, RZ, 0x1 ;  /* 0x0000001010108211 */ /* 0x000fc400078f08ff */
[----:B------:R-:W-:Y:S02]  /*83e0*/  @!P1 LEA.HI R17, R17, R17, RZ, 0x1 ;  /* 0x0000001111119211 */ /* 0x000fe400078f08ff */
[----:B------:R-:W-:Y:S02]  /*83f0*/  @!P0 LOP3.LUT R9, R16, 0xfffffffe, RZ, 0xc0, !PT ;  /* 0xfffffffe10098812 */ /* 0x000fe400078ec0ff */
        /* <DEDUP_REMOVED lines=11> */
[----:B------:R-:W-:Y:S02]  /*84b0*/  @!P3 LOP3.LUT R19, R19, 0xfffffffe, RZ, 0xc0, !PT ;  /* 0xfffffffe1313b812 */ /* 0x000fe400078ec0ff */
[----:B---3--:R-:W-:Y:S01]  /*84c0*/  @!P4 LOP3.LUT R15, R20, 0xfffffffe, RZ, 0xc0, !PT ;  /* 0xfffffffe140fc812 */ /* 0x008fe200078ec0ff */
[----:B------:R-:W-:Y:S01]  /*84d0*/  VIADD R20, R0, 0x78 ;  /* 0x0000007800147836 */ /* 0x000fe20000000000 */
[----:B------:R-:W-:Y:S02]  /*84e0*/  @!P5 LOP3.LUT R21, R21, 0xfffffffe, RZ, 0xc0, !PT ;  /* 0xfffffffe1515d812 */ /* 0x000fe400078ec0ff */
[----:B------:R-:W-:Y:S01]  /*84f0*/  @!P6 LOP3.LUT R17, R22, 0xfffffffe, RZ, 0xc0, !PT ;  /* 0xfffffffe1611e812 */ /* 0x000fe200078ec0ff */
[----:B------:R-:W-:Y:S01]  /*8500*/  VIADD R22, R0, 0x88 ;  /* 0x0000008800167836 */ /* 0x000fe20000000000 */
[----:B------:R-:W-:Y:S01]  /*8510*/  ISETP.GE.AND P1, PT, R23, UR4, PT ;  /* 0x0000000417007c0c */ /* 0x000fe2000bf26270 */
[----:B0-----:R-:W-:Y:S01]  /*8520*/  @!P2 IMAD.WIDE R8, R13, 0x4, R2 ;  /* 0x000000040d08a825 */ /* 0x001fe200078e0202 */
[----:B------:R-:W-:-:S02]  /*8530*/  ISETP.GE.AND P0, PT, R24, UR4, PT ;  /* 0x0000000418007c0c */ /* 0x000fc4000bf06270 */
[----:B------:R-:W-:Y:S01]  /*8540*/  IADD3 R18, R0, 0x68, RZ ;  /* 0x0000006800127810 */ /* 0x000fe20007ffe0ff */
[--C-:B-1----:R-:W-:Y:S01]  /*8550*/  @!P3 IMAD.WIDE R10, R19, 0x4, R2.reuse ;  /* 0x00000004130ab825 */ /* 0x102fe200078e0202 */
[----:B------:R0:W-:Y:S02]  /*8560*/  @!P2 ST.E.64 desc[UR36][R8.64], R48 ;  /* 0x000000300800a985 */ /* 0x0001e4000c101b24 */
[----:B------:R-:W-:Y:S01]  /*8570*/  ISETP.GE.AND P2, PT, R18, UR4, PT ;  /* 0x0000000412007c0c */ /* 0x000fe2000bf46270 */
[--C-:B------:R-:W-:Y:S01]  /*8580*/  @!P4 IMAD.WIDE R12, R15, 0x4, R2.reuse ;  /* 0x000000040f0cc825 */ /* 0x100fe200078e0202 */
[----:B------:R1:W-:Y:S01]  /*8590*/  @!P3 ST.E.64 desc[UR36][R10.64], R52 ;  /* 0x000000340a00b985 */ /* 0x0003e2000c101b24 */
[----:B------:R-:W-:Y:S02]  /*85a0*/  ISETP.GE.AND P3, PT, R22, UR4, PT ;  /* 0x0000000416007c0c */ /* 0x000fe4000bf66270 */
[----:B------:R-:W-:Y:S01]  /*85b0*/  @!P5 IMAD.WIDE R14, R21, 0x4, R2 ;  /* 0x00000004150ed825 */ /* 0x000fe200078e0202 */
[----:B------:R2:W-:Y:S01]  /*85c0*/  @!P4 ST.E.64 desc[UR36][R12.64], R56 ;  /* 0x000000380c00c985 */ /* 0x0005e2000c101b24 */
[----:B------:R-:W-:-:S02]  /*85d0*/  IADD3 R21, R0, 0x80, RZ ;  /* 0x0000008000157810 */ /* 0x000fc40007ffe0ff */
[----:B------:R-:W-:Y:S01]  /*85e0*/  @!P6 IMAD.WIDE R16, R17, 0x4, R2 ;  /* 0x000000041110e825 */ /* 0x000fe200078e0202 */
[----:B------:R3:W-:Y:S01]  /*85f0*/  @!P5 ST.E.64 desc[UR36][R14.64], R60 ;  /* 0x0000003c0e00d985 */ /* 0x0007e2000c101b24 */
[----:B------:R-:W-:Y:S02]  /*8600*/  ISETP.GE.AND P5, PT, R20, UR4, PT ;  /* 0x0000000414007c0c */ /* 0x000fe4000bfa6270 */
[----:B------:R-:W-:Y:S01]  /*8610*/  VIADD R19, R0, 0x70 ;  /* 0x0000007000137836 */ /* 0x000fe20000000000 */
[----:B------:R4:W-:Y:S01]  /*8620*/  @!P6 ST.E.64 desc[UR36][R16.64], R64 ;  /* 0x000000401000e985 */ /* 0x0009e2000c101b24 */
[----:B------:R-:W-:Y:S02]  /*8630*/  ISETP.GE.AND P4, PT, R21, UR4, PT ;  /* 0x0000000415007c0c */ /* 0x000fe4000bf86270 */
[----:B------:R-:W-:Y:S02]  /*8640*/  @!P1 LEA.HI R23, R23, R23, RZ, 0x1 ;  /* 0x0000001717179211 */ /* 0x000fe400078f08ff */
[----:B------:R-:W-:-:S02]  /*8650*/  ISETP.GE.AND P6, PT, R19, UR4, PT ;  /* 0x0000000413007c0c */ /* 0x000fc4000bfc6270 */
[----:B------:R-:W-:Y:S02]  /*8660*/  @!P0 LEA.HI R24, R24, R24, RZ, 0x1 ;  /* 0x0000001818188211 */ /* 0x000fe400078f08ff */
[----:B0-----:R-:W-:Y:S01]  /*8670*/  @!P1 LOP3.LUT R9, R23, 0xfffffffe, RZ, 0xc0, !PT ;  /* 0xfffffffe17099812 */ /* 0x001fe200078ec0ff */
[----:B------:R-:W-:Y:S01]  /*8680*/  VIADD R23, R0, 0x90 ;  /* 0x0000009000177836 */ /* 0x000fe20000000000 */
        /* <DEDUP_REMOVED lines=11> */
[----:B------:R-:W-:Y:S01]  /*8740*/  @!P6 LOP3.LUT R19, R19, 0xfffffffe, RZ, 0xc0, !PT ;  /* 0xfffffffe1313e812 */ /* 0x000fe200078ec0ff */
[----:B------:R-:W-:Y:S01]  /*8750*/  VIADD R18, R0, 0xa0 ;  /* 0x000000a000127836 */ /* 0x000fe20000000000 */
[----:B---3--:R-:W-:Y:S02]  /*8760*/  @!P5 LOP3.LUT R15, R20, 0xfffffffe, RZ, 0xc0, !PT ;  /* 0xfffffffe140fd812 */ /* 0x008fe400078ec0ff */
[----:B------:R-:W-:Y:S02]  /*8770*/  @!P4 LOP3.LUT R21, R21, 0xfffffffe, RZ, 0xc0, !PT ;  /* 0xfffffffe1515c812 */ /* 0x000fe400078ec0ff */
[----:B----4-:R-:W-:Y:S01]  /*8780*/  @!P3 LOP3.LUT R17, R22, 0xfffffffe, RZ, 0xc0, !PT ;  /* 0xfffffffe1611b812 */ /* 0x010fe200078ec0ff */
[C---:B------:R-:W-:Y:S01]  /*8790*/  VIADD R22, R0.reuse, 0xc0 ;  /* 0x000000c000167836 */ /* 0x040fe20000000000 */
[----:B------:R-:W-:Y:S01]  /*87a0*/  IADD3 R24, R0, 0x98, RZ ;  /* 0x0000009800187810 */ /* 0x000fe20007ffe0ff */
[----:B0-----:R-:W-:Y:S01]  /*87b0*/  @!P2 IMAD.WIDE R8, R13, 0x4, R2 ;  /* 0x000000040d08a825 */ /* 0x001fe200078e0202 */
[----:B------:R-:W-:-:S02]  /*87c0*/  ISETP.GE.AND P0, PT, R23, UR4, PT ;  /* 0x0000000417007c0c */ /* 0x000fc4000bf06270 */
[----:B------:R-:W-:Y:S01]  /*87d0*/  ISETP.GE.AND P1, PT, R24, UR4, PT ;  /* 0x0000000418007c0c */ /* 0x000fe2000bf26270 */
        /* <DEDUP_REMOVED lines=12> */
[C---:B------:R-:W-:Y:S01]  /*88a0*/  VIADD R19, R0.reuse, 0xa8 ;  /* 0x000000a800137836 */ /* 0x040fe20000000000 */
[----:B------:R4:W-:Y:S01]  /*88b0*/  @!P3 ST.E.64 desc[UR36][R16.64], R92 ;  /* 0x0000005c1000b985 */ /* 0x0009e2000c101b24 */
[----:B------:R-:W-:Y:S01]  /*88c0*/  VIADD R21, R0, 0xb8 ;  /* 0x000000b800157836 */ /* 0x000fe20000000000 */
[----:B------:R-:W-:Y:S02]  /*88d0*/  @!P0 LEA.HI R23, R23, R23, RZ, 0x1 ;  /* 0x0000001717178211 */ /* 0x000fe400078f08ff */
[----:B------:R-:W-:Y:S02]  /*88e0*/  ISETP.GE.AND P3, PT, R19, UR4, PT ;  /* 0x0000000413007c0c */ /* 0x000fe4000bf66270 */
[----:B------:R-:W-:-:S02]  /*88f0*/  ISETP.GE.AND P5, PT, R21, UR4, PT ;  /* 0x0000000415007c0c */ /* 0x000fc4000bfa6270 */
[----:B------:R-:W-:Y:S02]  /*8900*/  @!P1 LEA.HI R24, R24, R24, RZ, 0x1 ;  /* 0x0000001818189211 */ /* 0x000fe400078f08ff */
[----:B0-----:R-:W-:Y:S02]  /*8910*/  @!P0 LOP3.LUT R9, R23, 0xfffffffe, RZ, 0xc0, !PT ;  /* 0xfffffffe17098812 */ /* 0x001fe400078ec0ff */
[----:B------:R-:W-:Y:S02]  /*8920*/  @!P2 LEA.HI R18, R18, R18, RZ, 0x1 ;  /* 0x000000121212a211 */ /* 0x000fe400078f08ff */
[----:B-1----:R-:W-:Y:S01]  /*8930*/  @!P1 LOP3.LUT R11, R24, 0xfffffffe, RZ, 0xc0, !PT ;  /* 0xfffffffe180b9812 */ /* 0x002fe200078ec0ff */
[--C-:B------:R-:W-:Y:S01]  /*8940*/  @!P0 IMAD.WIDE R8, R9, 0x4, R2.reuse ;  /* 0x0000000409088825 */ /* 0x100fe200078e0202 */
[----:B------:R-:W-:Y:S02]  /*8950*/  @!P4 LEA.HI R20, R20, R20, RZ, 0x1 ;  /* 0x000000141414c211 */ /* 0x000fe400078f08ff */
[----:B------:R-:W-:Y:S01]  /*8960*/  @!P3 LEA.HI R19, R19, R19, RZ, 0x1 ;  /* 0x000000131313b211 */ /* 0x000fe200078f08ff */
[----:B------:R-:W-:Y:S01]  /*8970*/  @!P1 IMAD.WIDE R10, R11, 0x4, R2 ;  /* 0x000000040b0a9825 */ /* 0x000fe200078e0202 */
[----:B--2---:R-:W-:Y:S01]  /*8980*/  @!P2 LOP3.LUT R13, R18, 0xfffffffe, RZ, 0xc0, !PT ;  /* 0xfffffffe120da812 */ /* 0x004fe200078ec0ff */
[----:B------:R0:W-:Y:S01]  /*8990*/  @!P0 ST.E.64 desc[UR36][R8.64], R96 ;  /* 0x0000006008008985 */ /* 0x0001e2000c101b24 */
[----:B------:R-:W-:-:S02]  /*89a0*/  @!P5 LEA.HI R21, R21, R21, RZ, 0x1 ;  /* 0x000000151515d211 */ /* 0x000fc400078f08ff */
[----:B------:R-:W-:Y:S01]  /*89b0*/  @!P3 LOP3.LUT R19, R19, 0xfffffffe, RZ, 0xc0, !PT ;  /* 0xfffffffe1313b812 */ /* 0x000fe200078ec0ff */
[--C-:B------:R-:W-:Y:S01]  /*89c0*/  @!P2 IMAD.WIDE R12, R13, 0x4, R2.reuse ;  /* 0x000000040d0ca825 */ /* 0x100fe200078e0202 */
[----:B------:R-:W-:Y:S01]  /*89d0*/  @!P6 LEA.HI R22, R22, R22, RZ, 0x1 ;  /* 0x000000161616e211 */ /* 0x000fe200078f08ff */
[----:B------:R1:W-:Y:S01]  /*89e0*/  @!P1 ST.E.64 desc[UR36][R10.64], R100 ;  /* 0x000000640a009985 */ /* 0x0003e2000c101b24 */
[----:B---3--:R-:W-:Y:S01]  /*89f0*/  @!P4 LOP3.LUT R15, R20, 0xfffffffe, RZ, 0xc0, !PT ;  /* 0xfffffffe140fc812 */ /* 0x008fe200078ec0ff */
[----:B------:R-:W-:Y:S01]  /*8a00*/  VIADD R20, R0, 0xd8 ;  /* 0x000000d800147836 */ /* 0x000fe20000000000 */
[----:B------:R-:W-:Y:S01]  /*8a10*/  @!P5 LOP3.LUT R21, R21, 0xfffffffe, RZ, 0xc0, !PT ;  /* 0xfffffffe1515d812 */ /* 0x000fe200078ec0ff */
[----:B------:R2:W-:Y:S01]  /*8a20*/  @!P2 ST.E.64 desc[UR36][R12.64], R104 ;  /* 0x000000680c00a985 */ /* 0x0005e2000c101b24 */
[----:B----4-:R-:W-:Y:S02]  /*8a30*/  @!P6 LOP3.LUT R17, R22, 0xfffffffe, RZ, 0xc0, !PT ;  /* 0xfffffffe1611e812 */ /* 0x010fe400078ec0ff */
[----:B------:R-:W-:Y:S01]  /*8a40*/  IADD3 R18, R0, 0xc8, RZ ;  /* 0x000000c800127810 */ /* 0x000fe20007ffe0ff */
[----:B0-----:R-:W-:Y:S01]  /*8a50*/  @!P3 IMAD.WIDE R8, R19, 0x4, R2 ;  /* 0x000000041308b825 */ /* 0x001fe200078e0202 */
[----:B------:R-:W-:-:S02]  /*8a60*/  ISETP.GE.AND P2, PT, R20, UR4, PT ;  /* 0x0000000414007c0c */ /* 0x000fc4000bf46270 */
[----:B------:R-:W-:Y:S01]  /*8a70*/  ISETP.GE.AND P0, PT, R18, UR4, PT ;  /* 0x0000000412007c0c */ /* 0x000fe2000bf06270 */
[----:B------:R-:W-:Y:S01]  /*8a80*/  VIADD R19, R0, 0xd0 ;  /* 0x000000d000137836 */ /* 0x000fe20000000000 */
[----:B------:R0:W-:Y:S01]  /*8a90*/  @!P3 ST.E.64 desc[UR36][R8.64], R108 ;  /* 0x0000006c0800b985 */ /* 0x0001e2000c101b24 */
[----:B-1----:R-:W-:-:S03]  /*8aa0*/  @!P4 IMAD.WIDE R10, R15, 0x4, R2 ;  /* 0x000000040f0ac825 */ /* 0x002fc600078e0202 */
[----:B------:R-:W-:Y:S01]  /*8ab0*/  ISETP.GE.AND P1, PT, R19, UR4, PT ;  /* 0x0000000413007c0c */ /* 0x000fe2000bf26270 */
[--C-:B------:R-:W-:Y:S01]  /*8ac0*/  @!P5 IMAD.WIDE R14, R21, 0x4, R2.reuse ;  /* 0x00000004150ed825 */ /* 0x100fe200078e0202 */
[----:B------:R-:W-:Y:S01]  /*8ad0*/  IADD3 R21, R0, 0xe0, RZ ;  /* 0x000000e000157810 */ /* 0x000fe20007ffe0ff */
[----:B------:R1:W-:Y:S02]  /*8ae0*/  @!P4 ST.E.64 desc[UR36][R10.64], R112 ;  /* 0x000000700a00c985 */ /* 0x0003e4000c101b24 */
[----:B------:R-:W-:Y:S01]  /*8af0*/  @!P6 IMAD.WIDE R16, R17, 0x4, R2 ;  /* 0x000000041110e825 */ /* 0x000fe200078e0202 */
[----:B------:R-:W-:Y:S01]  /*8b00*/  ISETP.GE.AND P3, PT, R21, UR4, PT ;  /* 0x0000000415007c0c */ /* 0x000fe2000bf66270 */
[----:B------:R3:W-:Y:S01]  /*8b10*/  @!P5 ST.E.64 desc[UR36][R14.64], R116 ;  /* 0x000000740e00d985 */ /* 0x0007e2000c101b24 */
[----:B------:R-:W-:Y:S01]  /*8b20*/  @!P0 LEA.HI R18, R18, R18, RZ, 0x1 ;  /* 0x0000001212128211 */ /* 0x000fe200078f08ff */
[C---:B--2---:R-:W-:Y:S01]  /*8b30*/  VIADD R12, R0.reuse, 0xe8 ;  /* 0x000000e8000c7836 */ /* 0x044fe20000000000 */
[C---:B0-----:R-:W-:Y:S01]  /*8b40*/  IADD3 R9, R0.reuse, 0xf8, RZ ;  /* 0x000000f800097810 */ /* 0x041fe20007ffe0ff */
[----:B------:R-:W-:Y:S01]  /*8b50*/  VIADD R13, R0, 0xf0 ;  /* 0x000000f0000d7836 */ /* 0x000fe20000000000 */
[----:B------:R0:W-:Y:S01]  /*8b60*/  @!P6 ST.E.64 desc[UR36][R16.64], R120 ;  /* 0x000000781000e985 */ /* 0x0001e2000c101b24 */
[----:B------:R-:W-:-:S02]  /*8b70*/  @!P1 LEA.HI R19, R19, R19, RZ, 0x1 ;  /* 0x0000001313139211 */ /* 0x000fc400078f08ff */
[----:B------:R-:W-:Y:S02]  /*8b80*/  ISETP.GE.AND P6, PT, R9, UR4, PT ;  /* 0x0000000409007c0c */ /* 0x000fe4000bfc6270 */
[----:B------:R-:W-:Y:S02]  /*8b90*/  ISETP.GE.AND P4, PT, R12, UR4, PT ;  /* 0x000000040c007c0c */ /* 0x000fe4000bf86270 */
[----:B------:R-:W-:Y:S02]  /*8ba0*/  ISETP.GE.AND P5, PT, R13, UR4, PT ;  /* 0x000000040d007c0c */ /* 0x000fe4000bfa6270 */
[----:B------:R-:W-:Y:S02]  /*8bb0*/  @!P2 LEA.HI R20, R20, R20, RZ, 0x1 ;  /* 0x000000141414a211 */ /* 0x000fe400078f08ff */
[----:B------:R-:W-:Y:S02]  /*8bc0*/  @!P3 LEA.HI R21, R21, R21, RZ, 0x1 ;  /* 0x000000151515b211 */ /* 0x000fe400078f08ff */
[----:B-1----:R-:W-:-:S02]  /*8bd0*/  @!P1 LOP3.LUT R11, R19, 0xfffffffe, RZ, 0xc0, !PT ;  /* 0xfffffffe130b9812 */ /* 0x002fc400078ec0ff */
[----:B---3--:R-:W-:Y:S02]  /*8be0*/  @!P3 LOP3.LUT R15, R21, 0xfffffffe, RZ, 0xc0, !PT ;  /* 0xfffffffe150fb812 */ /* 0x008fe400078ec0ff */
[----:B------:R-:W-:Y:S02]  /*8bf0*/  @!P6 LEA.HI R10, R9, R9, RZ, 0x1 ;  /* 0x00000009090ae211 */ /* 0x000fe400078f08ff */
[----:B------:R-:W-:Y:S01]  /*8c00*/  @!P4 LEA.HI R12, R12, R12, RZ, 0x1 ;  /* 0x0000000c0c0cc211 */ /* 0x000fe200078f08ff */
[----:B------:R-:W-:Y:S01]  /*8c10*/  @!P3 IMAD.WIDE R14, R15, 0x4, R2 ;  /* 0x000000040f0eb825 */ /* 0x000fe200078e0202 */
[----:B------:R-:W-:Y:S02]  /*8c20*/  @!P5 LEA.HI R8, R13, R13, RZ, 0x1 ;  /* 0x0000000d0d08d211 */ /* 0x000fe400078f08ff */
[----:B------:R-:W-:Y:S02]  /*8c30*/  @!P0 LOP3.LUT R9, R18, 0xfffffffe, RZ, 0xc0, !PT ;  /* 0xfffffffe12098812 */ /* 0x000fe400078ec0ff */
[----:B------:R-:W-:-:S02]  /*8c40*/  @!P2 LOP3.LUT R13, R20, 0xfffffffe, RZ, 0xc0, !PT ;  /* 0xfffffffe140da812 */ /* 0x000fc400078ec0ff */
[----:B0-----:R-:W-:Y:S02]  /*8c50*/  @!P4 LOP3.LUT R17, R12, 0xfffffffe, RZ, 0xc0, !PT ;  /* 0xfffffffe0c11c812 */ /* 0x001fe400078ec0ff */
        /* <DEDUP_REMOVED lines=15> */
.L_x_3254:
[----:B------:R-:W-:Y:S05]  /*8d50*/  BSYNC B0 ;  /* 0x0000000000007941 */ /* 0x000fea0003800000 */
.L_x_3253:
[----:B------:R-:W-:Y:S01]  /*8d60*/  VIADD R7, R7, 0x8 ;  /* 0x0000000807077836 */ /* 0x000fe20000000000 */
[----:B0-2---:R2:W3:Y:S04]  /*8d70*/  SHFL.IDX PT, R3, R5, 0x1, 0x1c1f ;  /* 0x003c1f0005037f89 */ /* 0x0054e800000e0000 */
[----:B------:R-:W-:Y:S01]  /*8d80*/  ISETP.GE.AND P0, PT, R7, R6, PT ;  /* 0x000000060700720c */ /* 0x000fe20003f06270 */
[----:B-1----:R2:W1:-:S12]  /*8d90*/  SHFL.IDX PT, R2, R4, 0x1, 0x1c1f ;  /* 0x003c1f0004027f89 */ /* 0x00245800000e0000 */
[----:B--2---:R-:W-:Y:S05]  /*8da0*/  @P0 BRA `(.L_x_3212) ;  /* 0x0000004400c00947 */ /* 0x004fea0003800000 */
[C---:B------:R-:W-:Y:S01]  /*8db0*/  VIADD R5, R0.reuse, 0x8 ;  /* 0x0000000800057836 */ /* 0x040fe20000000000 */
        /* <DEDUP_REMOVED lines=11> */
[----:B------:R-:W-:Y:S01]  /*8e70*/  ISETP.GE.AND P6, PT, R11, UR4, PT ;  /* 0x000000040b007c0c */ /* 0x000fe2000bfc6270 */
[C---:B------:R-:W-:Y:S01]  /*8e80*/  VIADD R18, R0.reuse, 0x50 ;  /* 0x0000005000127836 */ /* 0x040fe20000000000 */
[C---:B------:R-:W-:Y:S01]  /*8e90*/  IADD3 R12, R0.reuse, 0x28, RZ ;  /* 0x00000028000c7810 */ /* 0x040fe20007ffe0ff */
[C---:B------:R-:W-:Y:S01]  /*8ea0*/  VIADD R20, R0.reuse, 0x80 ;  /* 0x0000008000147836 */ /* 0x040fe20000000000 */
[----:B------:R-:W-:-:S02]  /*8eb0*/  IADD3 R15, R0, 0x40, RZ ;  /* 0x00000040000f7810 */ /* 0x000fc40007ffe0ff */
[----:B------:R-:W-:Y:S02]  /*8ec0*/  @!P0 LEA.HI R4, R0, R0, RZ, 0x1 ;  /* 0x0000000000048211 */ /* 0x000fe400078f08ff */
[----:B------:R-:W-:Y:S02]  /*8ed0*/  @!P1 LEA.HI R6, R5, R5, RZ, 0x1 ;  /* 0x0000000505069211 */ /* 0x000fe400078f08ff */
[----:B------:R-:W-:Y:S02]  /*8ee0*/  @!P2 LEA.HI R8, R7, R7, RZ, 0x1 ;  /* 0x000000070708a211 */ /* 0x000fe400078f08ff */
[----:B------:R-:W-:Y:S02]  /*8ef0*/  @!P0 LOP3.LUT R5, R4, 0xfffffffe, RZ, 0xc0, !PT ;  /* 0xfffffffe04058812 */ /* 0x000fe400078ec0ff */
[----:B------:R-:W-:Y:S02]  /*8f00*/  @!P1 LOP3.LUT R7, R6, 0xfffffffe, RZ, 0xc0, !PT ;  /* 0xfffffffe06079812 */ /* 0x000fe400078ec0ff */
[----:B------:R-:W-:Y:S01]  /*8f10*/  @!P2 LOP3.LUT R9, R8, 0xfffffffe, RZ, 0xc0, !PT ;  /* 0xfffffffe0809a812 */ /* 0x000fe200078ec0ff */
[----:B-1-3--:R-:W-:Y:S01]  /*8f20*/  @!P0 IMAD.WIDE R4, R5, 0x4, R2 ;  /* 0x0000000405048825 */ /* 0x00afe200078e0202 */
[----:B------:R-:W-:-:S02]  /*8f30*/  ISETP.GE.AND P3, PT, R15, UR4, PT ;  /* 0x000000040f007c0c */ /* 0x000fc4000bf66270 */
[----:B------:R-:W-:Y:S01]  /*8f40*/  ISETP.GE.AND P4, PT, R16, UR4, PT ;  /* 0x0000000410007c0c */ /* 0x000fe2000bf86270 */
[--C-:B------:R-:W-:Y:S01]  /*8f50*/  @!P1 IMAD.WIDE R6, R7, 0x4, R2.reuse ;  /* 0x0000000407069825 */ /* 0x100fe200078e0202 */
[----:B------:R0:W-:Y:S01]  /*8f60*/  @!P0 ST.E.64 desc[UR36][R4.64], R26 ;  /* 0x0000001a04008985 */ /* 0x0001e2000c101b24 */
[----:B------:R-:W-:Y:S02]  /*8f70*/  ISETP.GE.AND P0, PT, R12, UR4, PT ;  /* 0x000000040c007c0c */ /* 0x000fe4000bf06270 */
[----:B------:R-:W-:Y:S01]  /*8f80*/  @!P2 IMAD.WIDE R8, R9, 0x4, R2 ;  /* 0x000000040908a825 */ /* 0x000fe200078e0202 */
[----:B------:R1:W-:Y:S01]  /*8f90*/  @!P1 ST.E.64 desc[UR36][R6.64], R30 ;  /* 0x0000001e06009985 */ /* 0x0003e2000c101b24 */
[----:B------:R-:W-:Y:S02]  /*8fa0*/  ISETP.GE.AND P1, PT, R13, UR4, PT ;  /* 0x000000040d007c0c */ /* 0x000fe4000bf26270 */
[----:B------:R-:W-:Y:S01]  /*8fb0*/  @!P5 LEA.HI R10, R10, R10, RZ, 0x1 ;  /* 0x0000000a0a0ad211 */ /* 0x000fe200078f08ff */
[----:B------:R2:W-:Y:S01]  /*8fc0*/  @!P2 ST.E.64 desc[UR36][R8.64], R34 ;  /* 0x000000220800a985 */ /* 0x0005e2000c101b24 */
[----:B------:R-:W-:-:S02]  /*8fd0*/  ISETP.GE.AND P2, PT, R14, UR4, PT ;  /* 0x000000040e007c0c */ /* 0x000fc4000bf46270 */
[----:B------:R-:W-:Y:S02]  /*8fe0*/  @!P6 LEA.HI R11, R11, R11, RZ, 0x1 ;  /* 0x0000000b0b0be211 */ /* 0x000fe400078f08ff */
[----:B------:R-:W-:Y:S02]  /*8ff0*/  @!P3 LEA.HI R15, R15, R15, RZ, 0x1 ;  /* 0x0000000f0f0fb211 */ /* 0x000fe400078f08ff */
[----:B0-----:R-:W-:Y:S02]  /*9000*/  @!P5 LOP3.LUT R5, R10, 0xfffffffe, RZ, 0xc0, !PT ;  /* 0xfffffffe0a05d812 */ /* 0x001fe400078ec0ff */
[----:B------:R-:W-:Y:S02]  /*9010*/  @!P0 LEA.HI R12, R12, R12, RZ, 0x1 ;  /* 0x0000000c0c0c8211 */ /* 0x000fe400078f08ff */
[----:B-1----:R-:W-:Y:S01]  /*9020*/  @!P6 LOP3.LUT R7, R11, 0xfffffffe, RZ, 0xc0, !PT ;  /* 0xfffffffe0b07e812 */ /* 0x002fe200078ec0ff */
[----:B------:R-:W-:Y:S01]  /*9030*/  @!P5 IMAD.WIDE R4, R5, 0x4, R2 ;  /* 0x000000040504d825 */ /* 0x000fe200078e0202 */
[----:B------:R-:W-:-:S02]  /*9040*/  @!P1 LEA.HI R13, R13, R13, RZ, 0x1 ;  /* 0x0000000d0d0d9211 */ /* 0x000fc400078f08ff */
[----:B------:R-:W-:Y:S01]  /*9050*/  @!P2 LEA.HI R14, R14, R14, RZ, 0x1 ;  /* 0x0000000e0e0ea211 */ /* 0x000fe200078f08ff */
[----:B------:R-:W-:Y:S01]  /*9060*/  @!P6 IMAD.WIDE R6, R7, 0x4, R2 ;  /* 0x000000040706e825 */ /* 0x000fe200078e0202 */
[----:B------:R-:W-:Y:S01]  /*9070*/  @!P4 LEA.HI R16, R16, R16, RZ, 0x1 ;  /* 0x000000101010c211 */ /* 0x000fe200078f08ff */
[----:B------:R0:W-:Y:S01]  /*9080*/  @!P5 ST.E.64 desc[UR36][R4.64], R38 ;  /* 0x000000260400d985 */ /* 0x0001e2000c101b24 */
[----:B--2---:R-:W-:Y:S02]  /*9090*/  @!P0 LOP3.LUT R9, R12, 0xfffffffe, RZ, 0xc0, !PT ;  /* 0xfffffffe0c098812 */ /* 0x004fe400078ec0ff */
[----:B------:R-:W-:Y:S01]  /*90a0*/  @!P1 LOP3.LUT R13, R13, 0xfffffffe, RZ, 0xc0, !PT ;  /* 0xfffffffe0d0d9812 */ /* 0x000fe200078ec0ff */
[----:B------:R1:W-:Y:S01]  /*90b0*/  @!P6 ST.E.64 desc[UR36][R6.64], R42 ;  /* 0x0000002a0600e985 */ /* 0x0003e2000c101b24 */
[----:B------:R-:W-:Y:S01]  /*90c0*/  @!P2 LOP3.LUT R11, R14, 0xfffffffe, RZ, 0xc0, !PT ;  /* 0xfffffffe0e0ba812 */ /* 0x000fe200078ec0ff */
[----:B------:R-:W-:Y:S01]  /*90d0*/  VIADD R14, R0, 0x60 ;  /* 0x00000060000e7836 */ /* 0x000fe20000000000 */
[----:B------:R-:W-:-:S02]  /*90e0*/  @!P3 LOP3.LUT R15, R15, 0xfffffffe, RZ, 0xc0, !PT ;  /* 0xfffffffe0f0fb812 */ /* 0x000fc400078ec0ff */
[----:B------:R-:W-:Y:S02]  /*90f0*/  @!P4 LOP3.LUT R17, R16, 0xfffffffe, RZ, 0xc0, !PT ;  /* 0xfffffffe1011c812 */ /* 0x000fe400078ec0ff */
[----:B------:R-:W-:Y:S02]  /*9100*/  IADD3 R19, R0, 0x58, RZ ;  /* 0x0000005800137810 */ /* 0x000fe40007ffe0ff */
[----:B------:R-:W-:Y:S01]  /*9110*/  ISETP.GE.AND P5, PT, R18, UR4, PT ;  /* 0x0000000412007c0c */ /* 0x000fe2000bfa6270 */
[--C-:B0-----:R-:W-:Y:S01]  /*9120*/  @!P0 IMAD.WIDE R4, R9, 0x4, R2.reuse ;  /* 0x0000000409048825 */ /* 0x101fe200078e0202 */
[----:B------:R-:W-:Y:S02]  /*9130*/  ISETP.GE.AND P6, PT, R19, UR4, PT ;  /* 0x0000000413007c0c */ /* 0x000fe4000bfc6270 */
[----:B------:R-:W-:Y:S01]  /*9140*/  IADD3 R16, R0, 0x70, RZ ;  /* 0x0000007000107810 */ /* 0x000fe20007ffe0ff */
[----:B-1----:R-:W-:Y:S01]  /*9150*/  @!P1 IMAD.WIDE R6, R13, 0x4, R2 ;  /* 0x000000040d069825 */ /* 0x002fe200078e0202 */
[----:B------:R0:W-:Y:S01]  /*9160*/  @!P0 ST.E.64 desc[UR36][R4.64], R46 ;  /* 0x0000002e04008985 */ /* 0x0001e2000c101b24 */
[----:B------:R-:W-:-:S02]  /*9170*/  ISETP.GE.AND P0, PT, R20, UR4, PT ;  /* 0x0000000414007c0c */ /* 0x000fc4000bf06270 */
[--C-:B------:R-:W-:Y:S01]  /*9180*/  @!P2 IMAD.WIDE R8, R11, 0x4, R2.reuse ;  /* 0x000000040b08a825 */ /* 0x100fe200078e0202 */
[----:B------:R1:W-:Y:S03]  /*9190*/  @!P1 ST.E.64 desc[UR36][R6.64], R50 ;  /* 0x0000003206009985 */ /* 0x0003e6000c101b24 */
[--C-:B------:R-:W-:Y:S01]  /*91a0*/  @!P3 IMAD.WIDE R10, R15, 0x4, R2.reuse ;  /* 0x000000040f0ab825 */ /* 0x100fe200078e0202 */
[----:B------:R2:W-:Y:S01]  /*91b0*/  @!P2 ST.E.64 desc[UR36][R8.64], R54 ;  /* 0x000000360800a985 */ /* 0x0005e2000c101b24 */
[----:B------:R-:W-:Y:S02]  /*91c0*/  ISETP.GE.AND P2, PT, R16, UR4, PT ;  /* 0x0000000410007c0c */ /* 0x000fe4000bf46270 */
[----:B------:R-:W-:Y:S01]  /*91d0*/  @!P4 IMAD.WIDE R12, R17, 0x4, R2 ;  /* 0x00000004110cc825 */ /* 0x000fe200078e0202 */
[----:B------:R3:W-:Y:S01]  /*91e0*/  @!P3 ST.E.64 desc[UR36][R10.64], R58 ;  /* 0x0000003a0a00b985 */ /* 0x0007e2000c101b24 */
[----:B------:R-:W-:-:S02]  /*91f0*/  @!P5 LEA.HI R18, R18, R18, RZ, 0x1 ;  /* 0x000000121212d211 */ /* 0x000fc400078f08ff */
[C---:B------:R-:W-:Y:S01]  /*9200*/  VIADD R15, R0.reuse, 0x68 ;  /* 0x00000068000f7836 */ /* 0x040fe20000000000 */
[----:B------:R4:W-:Y:S01]  /*9210*/  @!P4 ST.E.64 desc[UR36][R12.64], R62 ;  /* 0x0000003e0c00c985 */ /* 0x0009e2000c101b24 */
[----:B------:R-:W-:Y:S01]  /*9220*/  VIADD R17, R0, 0x78 ;  /* 0x0000007800117836 */ /* 0x000fe20000000000 */
[----:B------:R-:W-:Y:S02]  /*9230*/  ISETP.GE.AND P4, PT, R14, UR4, PT ;  /* 0x000000040e007c0c */ /* 0x000fe4000bf86270 */
[----:B------:R-:W-:Y:S02]  /*9240*/  ISETP.GE.AND P3, PT, R15, UR4, PT ;  /* 0x000000040f007c0c */ /* 0x000fe4000bf66270 */
[----:B------:R-:W-:Y:S02]  /*9250*/  ISETP.GE.AND P1, PT, R17, UR4, PT ;  /* 0x0000000411007c0c */ /* 0x000fe4000bf26270 */
[----:B------:R-:W-:Y:S02]  /*9260*/  @!P6 LEA.HI R19, R19, R19, RZ, 0x1 ;  /* 0x000000131313e211 */ /* 0x000fe400078f08ff */
[----:B0-----:R-:W-:-:S02]  /*9270*/  @!P5 LOP3.LUT R5, R18, 0xfffffffe, RZ, 0xc0, !PT ;  /* 0xfffffffe1205d812 */ /* 0x001fc400078ec0ff */
[----:B-1----:R-:W-:Y:S01]  /*9280*/  @!P6 LOP3.LUT R7, R19, 0xfffffffe, RZ, 0xc0, !PT ;  /* 0xfffffffe1307e812 */ /* 0x002fe200078ec0ff */
[----:B------:R-:W-:Y:S01]  /*9290*/  VIADD R19, R0, 0x90 ;  /* 0x0000009000137836 */ /* 0x000fe20000000000 */
        /* <DEDUP_REMOVED lines=12> */
[----:B---3--:R-:W-:Y:S01]  /*9360*/  @!P2 LOP3.LUT R11, R16, 0xfffffffe, RZ, 0xc0, !PT ;  /* 0xfffffffe100ba812 */ /* 0x008fe200078ec0ff */
[----:B------:R-:W-:Y:S01]  /*9370*/  VIADD R16, R0, 0xa8 ;  /* 0x000000a800107836 */ /* 0x000fe20000000000 */
[----:B------:R-:W-:Y:S02]  /*9380*/  @!P1 LOP3.LUT R17, R17, 0xfffffffe, RZ, 0xc0, !PT ;  /* 0xfffffffe11119812 */ /* 0x000fe400078ec0ff */
[----:B----4-:R-:W-:Y:S02]  /*9390*/  @!P0 LOP3.LUT R13, R20, 0xfffffffe, RZ, 0xc0, !PT ;  /* 0xfffffffe140d8812 */ /* 0x010fe400078ec0ff */
[----:B------:R-:W-:Y:S01]  /*93a0*/  IADD3 R18, R0, 0x88, RZ ;  /* 0x0000008800127810 */ /* 0x000fe20007ffe0ff */
[----:B0-----:R-:W-:Y:S01]  /*93b0*/  @!P4 IMAD.WIDE R4, R9, 0x4, R2 ;  /* 0x000000040904c825 */ /* 0x001fe200078e0202 */
[----:B------:R-:W-:-:S02]  /*93c0*/  ISETP.GE.AND P5, PT, R19, UR4, PT ;  /* 0x0000000413007c0c */ /* 0x000fc4000bfa6270 */
[----:B------:R-:W-:Y:S01]  /*93d0*/  ISETP.GE.AND P6, PT, R18, UR4, PT ;  /* 0x0000000412007c0c */ /* 0x000fe2000bfc6270 */
[--C-:B-1----:R-:W-:Y:S01]  /*93e0*/  @!P3 IMAD.WIDE R6, R15, 0x4, R2.reuse ;  /* 0x000000040f06b825 */ /* 0x102fe200078e0202 */
[----:B------:R0:W-:Y:S01]  /*93f0*/  @!P4 ST.E.64 desc[UR36][R4.64], R74 ;  /* 0x0000004a0400c985 */ /* 0x0001e2000c101b24 */
[C---:B------:R-:W-:Y:S02]  /*9400*/  IADD3 R15, R0.reuse, 0xa0, RZ ;  /* 0x000000a0000f7810 */ /* 0x040fe40007ffe0ff */
        /* <DEDUP_REMOVED lines=11> */
[----:B------:R-:W-:Y:S02]  /*94c0*/  ISETP.GE.AND P0, PT, R14, UR4, PT ;  /* 0x000000040e007c0c */ /* 0x000fe4000bf06270 */
[----:B------:R-:W-:Y:S02]  /*94d0*/  ISETP.GE.AND P1, PT, R20, UR4, PT ;  /* 0x0000000414007c0c */ /* 0x000fe4000bf26270 */
[----:B------:R-:W-:-:S02]  /*94e0*/  ISETP.GE.AND P2, PT, R17, UR4, PT ;  /* 0x0000000411007c0c */ /* 0x000fc4000bf46270 */
[----:B------:R-:W-:Y:S02]  /*94f0*/  @!P6 LEA.HI R18, R18, R18, RZ, 0x1 ;  /* 0x000000121212e211 */ /* 0x000fe400078f08ff */
[----:B------:R-:W-:Y:S02]  /*9500*/  @!P5 LEA.HI R19, R19, R19, RZ, 0x1 ;  /* 0x000000131313d211 */ /* 0x000fe400078f08ff */
[----:B0-----:R-:W-:Y:S01]  /*9510*/  @!P6 LOP3.LUT R5, R18, 0xfffffffe, RZ, 0xc0, !PT ;  /* 0xfffffffe1205e812 */ /* 0x001fe200078ec0ff */
[C---:B------:R-:W-:Y:S01]  /*9520*/  VIADD R18, R0.reuse, 0xc0 ;  /* 0x000000c000127836 */ /* 0x040fe20000000000 */
[----:B-1----:R-:W-:Y:S01]  /*9530*/  @!P5 LOP3.LUT R7, R19, 0xfffffffe, RZ, 0xc0, !PT ;  /* 0xfffffffe1307d812 */ /* 0x002fe200078ec0ff */
[----:B------:R-:W-:Y:S01]  /*9540*/  VIADD R19, R0, 0xc8 ;  /* 0x000000c800137836 */ /* 0x000fe20000000000 */
[----:B------:R-:W-:Y:S01]  /*9550*/  @!P0 LEA.HI R14, R14, R14, RZ, 0x1 ;  /* 0x0000000e0e0e8211 */ /* 0x000fe200078f08ff */
[----:B------:R-:W-:Y:S01]  /*9560*/  @!P6 IMAD.WIDE R4, R5, 0x4, R2 ;  /* 0x000000040504e825 */ /* 0x000fe200078e0202 */
[----:B------:R-:W-:-:S02]  /*9570*/  @!P4 LEA.HI R15, R15, R15, RZ, 0x1 ;  /* 0x0000000f0f0fc211 */ /* 0x000fc400078f08ff */
[----:B------:R-:W-:Y:S01]  /*9580*/  @!P3 LEA.HI R16, R16, R16, RZ, 0x1 ;  /* 0x000000101010b211 */ /* 0x000fe200078f08ff */
[----:B------:R-:W-:Y:S01]  /*9590*/  @!P5 IMAD.WIDE R6, R7, 0x4, R2 ;  /* 0x000000040706d825 */ /* 0x000fe200078e0202 */
[----:B------:R-:W-:Y:S01]  /*95a0*/  @!P2 LEA.HI R17, R17, R17, RZ, 0x1 ;  /* 0x000000111111a211 */ /* 0x000fe200078f08ff */
[----:B------:R0:W-:Y:S01]  /*95b0*/  @!P6 ST.E.64 desc[UR36][R4.64], R94 ;  /* 0x0000005e0400e985 */ /* 0x0001e2000c101b24 */
[----:B------:R-:W-:Y:S02]  /*95c0*/  @!P1 LEA.HI R20, R20, R20, RZ, 0x1 ;  /* 0x0000001414149211 */ /* 0x000fe400078f08ff */
[----:B--2---:R-:W-:Y:S01]  /*95d0*/  @!P0 LOP3.LUT R9, R14, 0xfffffffe, RZ, 0xc0, !PT ;  /* 0xfffffffe0e098812 */ /* 0x004fe200078ec0ff */
[----:B------:R1:W-:Y:S01]  /*95e0*/  @!P5 ST.E.64 desc[UR36][R6.64], R98 ;  /* 0x000000620600d985 */ /* 0x0003e2000c101b24 */
[----:B------:R-:W-:Y:S02]  /*95f0*/  @!P4 LOP3.LUT R15, R15, 0xfffffffe, RZ, 0xc0, !PT ;  /* 0xfffffffe0f0fc812 */ /* 0x000fe400078ec0ff */
[----:B---3--:R-:W-:Y:S01]  /*9600*/  @!P3 LOP3.LUT R11, R16, 0xfffffffe, RZ, 0xc0, !PT ;  /* 0xfffffffe100bb812 */ /* 0x008fe200078ec0ff */
[----:B------:R-:W-:Y:S01]  /*9610*/  VIADD R16, R0, 0xe0 ;  /* 0x000000e000107836 */ /* 0x000fe20000000000 */
[----:B------:R-:W-:-:S02]  /*9620*/  @!P2 LOP3.LUT R17, R17, 0xfffffffe, RZ, 0xc0, !PT ;  /* 0xfffffffe1111a812 */ /* 0x000fc400078ec0ff */
[----:B----4-:R-:W-:Y:S01]  /*9630*/  @!P1 LOP3.LUT R13, R20, 0xfffffffe, RZ, 0xc0, !PT ;  /* 0xfffffffe140d9812 */ /* 0x010fe200078ec0ff */
[----:B------:R-:W-:Y:S01]  /*9640*/  VIADD R20, R0, 0xf0 ;  /* 0x000000f000147836 */ /* 0x000fe20000000000 */
[----:B------:R-:W-:Y:S01]  /*9650*/  ISETP.GE.AND P5, PT, R18, UR4, PT ;  /* 0x0000000412007c0c */ /* 0x000fe2000bfa6270 */
[--C-:B0-----:R-:W-:Y:S01]  /*9660*/  @!P0 IMAD.WIDE R4, R9, 0x4, R2.reuse ;  /* 0x0000000409048825 */ /* 0x101fe200078e0202 */
[----:B------:R-:W-:Y:S02]  /*9670*/  ISETP.GE.AND P6, PT, R19, UR4, PT ;  /* 0x0000000413007c0c */ /* 0x000fe4000bfc6270 */
[----:B------:R-:W-:Y:S01]  /*9680*/  IADD3 R14, R0, 0xd0, RZ ;  /* 0x000000d0000e7810 */ /* 0x000fe20007ffe0ff */
[--C-:B-1----:R-:W-:Y:S01]  /*9690*/  @!P4 IMAD.WIDE R6, R15, 0x4, R2.reuse ;  /* 0x000000040f06c825 */ /* 0x102fe200078e0202 */
[----:B------:R0:W-:Y:S02]  /*96a0*/  @!P0 ST.E.64 desc[UR36][R4.64], R102 ;  /* 0x0000006604008985 */ /* 0x0001e4000c101b24 */
[----:B------:R-:W-:Y:S01]  /*96b0*/  ISETP.GE.AND P0, PT, R14, UR4, PT ;  /* 0x000000040e007c0c */ /* 0x000fe2000bf06270 */
[----:B------:R-:W-:Y:S01]  /*96c0*/  @!P3 IMAD.WIDE R8, R11, 0x4, R2 ;  /* 0x000000040b08b825 */ /* 0x000fe200078e0202 */
[----:B------:R1:W-:Y:S01]  /*96d0*/  @!P4 ST.E.64 desc[UR36][R6.64], R106 ;  /* 0x0000006a0600c985 */ /* 0x0003e2000c101b24 */
[----:B------:R-:W-:-:S02]  /*96e0*/  ISETP.GE.AND P4, PT, R20, UR4, PT ;  /* 0x0000000414007c0c */ /* 0x000fc4000bf86270 */
[--C-:B------:R-:W-:Y:S01]  /*96f0*/  @!P2 IMAD.WIDE R10, R17, 0x4, R2.reuse ;  /* 0x00000004110aa825 */ /* 0x100fe200078e0202 */
[----:B------:R2:W-:Y:S01]  /*9700*/  @!P3 ST.E.64 desc[UR36][R8.64], R110 ;  /* 0x0000006e0800b985 */ /* 0x0005e2000c101b24 */
[----:B------:R-:W-:Y:S02]  /*9710*/  IADD3 R17, R0, 0xe8, RZ ;  /* 0x000000e800117810 */ /* 0x000fe40007ffe0ff */
[----:B------:R-:W-:Y:S01]  /*9720*/  @!P1 IMAD.WIDE R12, R13, 0x4, R2 ;  /* 0x000000040d0c9825 */ /* 0x000fe200078e0202 */
[----:B------:R3:W-:Y:S01]  /*9730*/  @!P2 ST.E.64 desc[UR36][R10.64], R114 ;  /* 0x000000720a00a985 */ /* 0x0007e2000c101b24 */
[----:B------:R-:W-:Y:S02]  /*9740*/  ISETP.GE.AND P2, PT, R16, UR4, PT ;  /* 0x0000000410007c0c */ /* 0x000fe4000bf46270 */
[C---:B------:R-:W-:Y:S01]  /*9750*/  VIADD R15, R0.reuse, 0xd8 ;  /* 0x000000d8000f7836 */ /* 0x040fe20000000000 */
[----:B------:R4:W-:Y:S01]  /*9760*/  @!P1 ST.E.64 desc[UR36][R12.64], R118 ;  /* 0x000000760c009985 */ /* 0x0009e2000c101b24 */
[----:B------:R-:W-:Y:S01]  /*9770*/  ISETP.GE.AND P3, PT, R17, UR4, PT ;  /* 0x0000000411007c0c */ /* 0x000fe2000bf66270 */
[----:B------:R-:W-:Y:S01]  /*9780*/  VIADD R0, R0, 0xf8 ;  /* 0x000000f800007836 */ /* 0x000fe20000000000 */
[----:B------:R-:W-:-:S02]  /*9790*/  @!P5 LEA.HI R18, R18, R18, RZ, 0x1 ;  /* 0x000000121212d211 */ /* 0x000fc400078f08ff */
[----:B------:R-:W-:Y:S02]  /*97a0*/  ISETP.GE.AND P1, PT, R15, UR4, PT ;  /* 0x000000040f007c0c */ /* 0x000fe4000bf26270 */
[----:B------:R-:W-:Y:S02]  /*97b0*/  @!P6 LEA.HI R19, R19, R19, RZ, 0x1 ;  /* 0x000000131313e211 */ /* 0x000fe400078f08ff */
[----:B0-----:R-:W-:Y:S02]  /*97c0*/  @!P5 LOP3.LUT R5, R18, 0xfffffffe, RZ, 0xc0, !PT ;  /* 0xfffffffe1205d812 */ /* 0x001fe400078ec0ff */
[----:B-1----:R-:W-:Y:S02]  /*97d0*/  @!P6 LOP3.LUT R7, R19, 0xfffffffe, RZ, 0xc0, !PT ;  /* 0xfffffffe1307e812 */ /* 0x002fe400078ec0ff */
        /* <DEDUP_REMOVED lines=11> */
[----:B---3--:R-:W-:-:S02]  /*9890*/  @!P2 LOP3.LUT R11, R16, 0xfffffffe, RZ, 0xc0, !PT ;  /* 0xfffffffe100ba812 */ /* 0x008fc400078ec0ff */
        /* <DEDUP_REMOVED lines=15> */
[----:B--2---:R-:W-:-:S05]  /*9990*/  LOP3.LUT R5, R0, 0xfffffffe, RZ, 0xc0, !PT ;  /* 0xfffffffe00057812 */ /* 0x004fca00078ec0ff */
[----:B------:R-:W-:-:S05]  /*99a0*/  IMAD.WIDE R2, R5, 0x4, R2 ;  /* 0x0000000405027825 */ /* 0x000fca00078e0202 */
[----:B------:R4:W-:Y:S01]  /*99b0*/  ST.E.64 desc[UR36][R2.64], R150 ;  /* 0x0000009602007985 */ /* 0x0009e2000c101b24 */
[----:B------:R-:W-:Y:S05]  /*99c0*/  BRA `(.L_x_3212) ;  /* 0x0000003800b87947 */ /* 0x000fea0003800000 */
.L_x_3251:
        /* <DEDUP_REMOVED lines=14> */
[----:B------:R-:W-:Y:S01]  /*9ab0*/  USHF.R.S32.HI UR6, URZ, 0x1f, UR38 ;  /* 0x0000001f3f067899 */ /* 0x000fe20008011426 */
[----:B------:R-:W-:Y:S01]  /*9ac0*/  MOV R5, R0 ;  /* 0x0000000000057202 */ /* 0x000fe20000000f00 */
[----:B------:R-:W-:Y:S02]  /*9ad0*/  ULDC.64 UR8, c[0x0][0xbd0] ;  /* 0x0002f40000087ab9 */ /* 0x000fe40000000a00 */
[----:B------:R-:W-:Y:S02]  /*9ae0*/  UIMAD UR6, UR6, UR8, URZ ;  /* 0x00000008060672a4 */ /* 0x000fe4000f8e023f */
[----:B------:R-:W-:Y:S01]  /*9af0*/  UIMAD.WIDE.U32 UR4, UR38, UR8, URZ ;  /* 0x00000008260472a5 */ /* 0x000fe2000f8e003f */
[----:B------:R-:W1:Y:S01]  /*9b00*/  LDC.64 R10, c[0x0][0xbd8] ;  /* 0x0002f600ff0a7b82 */ /* 0x000e620000000a00 */
[----:B------:R-:W-:-:S04]  /*9b10*/  UIMAD UR6, UR38, UR9, UR6 ;  /* 0x00000009260672a4 */ /* 0x000fc8000f8e0206 */
[----:B------:R-:W-:Y:S02]  /*9b20*/  UIADD3 UR6, UR5, UR6, URZ ;  /* 0x0000000605067290 */ /* 0x000fe4000fffe03f */
[----:B------:R-:W-:Y:S01]  /*9b30*/  IMAD.U32 R3, RZ, RZ, UR5 ;  /* 0x00000005ff037e24 */ /* 0x000fe2000f8e00ff */
[----:B------:R-:W2:Y:S01]  /*9b40*/  @P0 LDC R7, c[0x0][0xbec] ;  /* 0x0002fb00ff070b82 */ /* 0x000ea20000000800 */
[----:B------:R-:W-:Y:S01]  /*9b50*/  IMAD.U32 R2, RZ, RZ, UR4 ;  /* 0x00000004ff027e24 */ /* 0x000fe2000f8e00ff */
[----:B------:R-:W-:Y:S01]  /*9b60*/  ULDC.64 UR4, c[0x0][0xbe0] ;  /* 0x0002f80000047ab9 */ /* 0x000fe20000000a00 */
[----:B------:R-:W-:-:S05]  /*9b70*/  MOV R3, UR6 ;  /* 0x0000000600037c02 */ /* 0x000fca0008000f00 */
[----:B------:R-:W3:Y:S01]  /*9b80*/  @P0 LDC R9, c[0x0][0xbf0] ;  /* 0x0002fc00ff090b82 */ /* 0x000ee20000000800 */
[----:B0-----:R-:W-:-:S07]  /*9b90*/  USHF.R.S32.HI UR8, URZ, 0x1f, UR7 ;  /* 0x0000001f3f087899 */ /* 0x001fce0008011407 */
[----:B------:R-:W0:Y:S01]  /*9ba0*/  S2UR UR10, SR_CTAID.Y ;  /* 0x00000000000a79c3 */ /* 0x000e220000002600 */
[C---:B-1----:R-:W-:Y:S02]  /*9bb0*/  IMAD R12, R10.reuse, UR8, RZ ;  /* 0x000000080a0c7c24 */ /* 0x042fe4000f8e02ff */
[----:B------:R-:W-:-:S04]  /*9bc0*/  IMAD.WIDE.U32 R2, R10, UR7, R2 ;  /* 0x000000070a027c25 */ /* 0x000fc8000f8e0002 */
[----:B------:R-:W-:Y:S01]  /*9bd0*/  IMAD R11, R11, UR7, R12 ;  /* 0x000000070b0b7c24 */ /* 0x000fe2000f8e020c */
[----:B------:R-:W0:Y:S01]  /*9be0*/  LDC R8, c[0x0][0xc50] ;  /* 0x00031400ff087b82 */ /* 0x000e220000000800 */
[----:B--2---:R-:W-:-:S03]  /*9bf0*/  @P0 IMAD.HI.U32 R4, R0, R7, RZ ;  /* 0x0000000700040227 */ /* 0x004fc600078e00ff */
[----:B------:R-:W-:Y:S01]  /*9c00*/  IADD3 R3, R11, R3, RZ ;  /* 0x000000030b037210 */ /* 0x000fe20007ffe0ff */
[----:B------:R-:W-:Y:S01]  /*9c10*/  IMAD R7, RZ, RZ, -UR38 ;  /* 0x80000026ff077e24 */ /* 0x000fe2000f8e02ff */
[----:B---3--:R-:W-:-:S03]  /*9c20*/  @P0 SHF.R.U32.HI R5, RZ, R9, R4 ;  /* 0x00000009ff050219 */ /* 0x008fc60000011604 */
[----:B0-----:R-:W-:Y:S02]  /*9c30*/  IMAD R9, R8, R7, UR10 ;  /* 0x0000000a08097e24 */ /* 0x001fe4000f8e0207 */
[----:B------:R-:W-:Y:S02]  /*9c40*/  IMAD.MOV R7, RZ, RZ, -R5 ;  /* 0x000000ffff077224 */ /* 0x000fe400078e0a05 */
[----:B------:R-:W-:Y:S01]  /*9c50*/  IMAD.WIDE.U32 R2, R9, UR4, R2 ;  /* 0x0000000409027c25 */ /* 0x000fe2000f8e0002 */
[----:B------:R-:W-:-:S03]  /*9c60*/  SHF.R.S32.HI R4, RZ, 0x1f, R9 ;  /* 0x0000001fff047819 */ /* 0x000fc60000011409 */
[----:B------:R-:W-:Y:S01]  /*9c70*/  IMAD R7, R6, R7, R0 ;  /* 0x0000000706077224 */ /* 0x000fe200078e0200 */
[----:B------:R-:W-:Y:S01]  /*9c80*/  IADD3 R2, P0, R5, R2, RZ ;  /* 0x0000000205027210 */ /* 0x000fe20007f1e0ff */
[----:B------:R-:W-:-:S03]  /*9c90*/  IMAD R4, R4, UR4, RZ ;  /* 0x0000000404047c24 */ /* 0x000fc6000f8e02ff */
[----:B------:R-:W-:Y:S01]  /*9ca0*/  SHF.R.S32.HI R0, RZ, 0x1f, R7 ;  /* 0x0000001fff007819 */ /* 0x000fe20000011407 */
[----:B------:R-:W-:Y:S01]  /*9cb0*/  IMAD R4, R9, UR5, R4 ;  /* 0x0000000509047c24 */ /* 0x000fe2000f8e0204 */
[----:B------:R-:W-:Y:S01]  /*9cc0*/  SHF.R.S32.HI R9, RZ, 0x1f, R5 ;  /* 0x0000001fff097819 */ /* 0x000fe20000011405 */
[----:B------:R-:W-:Y:S02]  /*9cd0*/  ULDC.64 UR4, c[0x0][0xbc8] ;  /* 0x0002f20000047ab9 */ /* 0x000fe40000000a00 */
[----:B------:R-:W-:Y:S01]  /*9ce0*/  IMAD R0, R0, UR4, RZ ;  /* 0x0000000400007c24 */ /* 0x000fe2000f8e02ff */
[----:B------:R-:W-:-:S03]  /*9cf0*/  IADD3.X R3, R9, R3, R4, P0, !PT ;  /* 0x0000000309037210 */ /* 0x000fc600007fe404 */
[C---:B------:R-:W-:Y:S02]  /*9d00*/  IMAD R5, R7.reuse, UR5, R0 ;  /* 0x0000000507057c24 */ /* 0x040fe4000f8e0200 */
[----:B------:R-:W-:Y:S01]  /*9d10*/  IMAD.WIDE.U32 R2, R7, UR4, R2 ;  /* 0x0000000407027c25 */ /* 0x000fe2000f8e0002 */
[----:B------:R-:W-:-:S03]  /*9d20*/  ULDC.64 UR4, c[0x0][0xba8] ;  /* 0x0002ea0000047ab9 */ /* 0x000fc60000000a00 */
[----:B------:R-:W-:Y:S01]  /*9d30*/  IMAD.IADD R3, R3, 0x1, R5 ;  /* 0x0000000103037824 */ /* 0x000fe200078e0205 */
[----:B------:R-:W-:-:S04]  /*9d40*/  LEA R4, P0, R2, UR4, 0x2 ;  /* 0x0000000402047c11 */ /* 0x000fc8000f8010ff */
[----:B------:R-:W-:Y:S01]  /*9d50*/  LEA.HI.X R5, R2, UR5, R3, 0x2, P0 ;  /* 0x0000000502057c11 */ /* 0x000fe200080f1403 */
[----:B------:R-:W-:-:S05]  /*9d60*/  IMAD.MOV.U32 R3, RZ, RZ, -0x800000 ;  /* 0xff800000ff037424 */ /* 0x000fca00078e00ff */
[----:B------:R0:W-:Y:S01]  /*9d70*/  STG.E desc[UR36][R4.64], R3 ;  /* 0x0000000304007986 */ /* 0x0001e2000c101924 */
[----:B------:R-:W-:Y:S05]  /*9d80*/  BRA `(.L_x_3212) ;  /* 0x0000003400c87947 */ /* 0x000fea0003800000 */
.L_x_3210:
        /* <DEDUP_REMOVED lines=18> */
.L_x_3255:
[----:B------:R-:W-:Y:S01]  /*9eb0*/  ULDC UR7, c[0x0][0xc50] ;  /* 0x0003140000077ab9 */ /* 0x000fe20000000800 */
[----:B------:R-:W-:Y:S01]  /*9ec0*/  UMOV UR40, UR6 ;  /* 0x0000000600287c82 */ /* 0x000fe20008000000 */
[----:B------:R-:W-:-:S11]  /*9ed0*/  UISETP.NE.AND UP0, UPT, UR7, 0x1, UPT ;  /* 0x000000010700788c */ /* 0x000fd6000bf05270 */
[----:B------:R-:W-:Y:S01]  /*9ee0*/  @UP0 ULDC UR4, c[0x0][0xc54] ;  /* 0x0003150000040ab9 */ /* 0x000fe20000000800 */
[----:B------:R-:W-:Y:S01]  /*9ef0*/  @UP0 ULDC UR8, c[0x0][0xc58] ;  /* 0x0003160000080ab9 */ /* 0x000fe20000000800 */
[----:B------:R-:W-:-:S04]  /*9f00*/  UIMAD.WIDE.U32 UR4, UR6, UR4, URZ ;  /* 0x00000004060472a5 */ /* 0x000fc8000f8e003f */
[----:B------:R-:W-:-:S12]  /*9f10*/  @UP0 USHF.R.U32.HI UR40, URZ, UR8, UR5 ;  /* 0x000000083f280299 */ /* 0x000fd80008011605 */
.L_x_3256:
        /* <DEDUP_REMOVED lines=8> */
[----:B------:R-:W-:Y:S01]  /*9fa0*/  ULDC.64 UR6, c[0x0][0x418] ;  /* 0x0001060000067ab9 */ /* 0x000fe20000000a00 */
[----:B------:R-:W-:Y:S01]  /*9fb0*/  ULDC UR5, c[0x0][0x424] ;  /* 0x0001090000057ab9 */ /* 0x000fe20000000800 */
[----:B------:R-:W-:Y:S01]  /*9fc0*/  ULDC UR41, c[0x0][0x2f0] ;  /* 0x0000bc0000297ab9 */ /* 0x000fe20000000800 */
[----:B------:R-:W-:Y:S02]  /*9fd0*/  MOV R28, RZ ;  /* 0x000000ff001c7202 */ /* 0x000fe40000000f00 */
[----:B0-----:R-:W-:-:S04]  /*9fe0*/  ISETP.NE.U32.AND P0, PT, R2, RZ, PT ;  /* 0x000000ff0200720c */ /* 0x001fc80003f05070 */
[----:B------:R-:W-:Y:S01]  /*9ff0*/  ISETP.NE.AND.EX P0, PT, R3, RZ, PT, P0 ;  /* 0x000000ff0300720c */ /* 0x000fe20003f05300 */
[----:B------:R-:W-:-:S12]  /*a000*/  UISETP.NE.U32.AND UP0, UPT, UR6, URZ, UPT ;  /* 0x0000003f0600728c */ /* 0x000fd8000bf05070 */
        /* <DEDUP_REMOVED lines=10> */
[----:B------:R-:W-:Y:S02]  /*a0b0*/  USHF.R.S32.HI UR6, URZ, 0x1f, UR5 ;  /* 0x0000001f3f067899 */ /* 0x000fe40008011405 */
[----:B------:R-:W-:Y:S02]  /*a0c0*/  ULOP3.LUT UR44, UR4, 0xffff, URZ, 0xc0, !UPT ;  /* 0x0000ffff042c7892 */ /* 0x000fe4000f8ec03f */
[----:B------:R-:W-:Y:S01]  /*a0d0*/  ULEA.HI UR6, UR6, UR5, URZ, 0x6 ;  /* 0x0000000506067291 */ /* 0x000fe2000f8f303f */
[----:B------:R-:W-:-:S03]  /*a0e0*/  UMOV UR38, URZ ;  /* 0x0000003f00267c82 */ /* 0x000fc60008000000 */
[----:B------:R-:W-:-:S04]  /*a0f0*/  USHF.R.S32.HI UR42, URZ, 0x6, UR6 ;  /* 0x000000063f2a7899 */ /* 0x000fc80008011406 */
[----:B01----:R-:W-:Y:S08]  /*a100*/  @!P0 BRA `(.L_x_3258) ;  /* 0x0000000000848947 */ /* 0x003ff00003800000 */
[----:B------:R-:W-:-:S03]  /*a110*/  USHF.R.U32.HI UR6, URZ, 0x10, UR4 ;  /* 0x000000103f067899 */ /* 0x000fc60008011604 */
[----:B------:R-:W-:Y:S01]  /*a120*/  UMOV UR4, URZ ;  /* 0x0000003f00047c82 */ /* 0x000fe20008000000 */
        /* <DEDUP_REMOVED lines=31> */
.L_x_3258:
[----:B------:R-:W-:Y:S02]  /*a320*/  UIMAD UR45, UR44, UR38, URZ ;  /* 0x000000262c2d72a4 */ /* 0x000fe4000f8e023f */
[----:B------:R-:W-:Y:S02]  /*a330*/  MOV R0, UR38 ;  /* 0x0000002600007c02 */ /* 0x000fe40008000f00 */
[----:B------:R-:W-:Y:S02]  /*a340*/  MOV R4, 0x1 ;  /* 0x0000000100047802 */ /* 0x000fe40000000f00 */
        /* <DEDUP_REMOVED lines=28> */
.L_x_3259:
        /* <DEDUP_REMOVED lines=20> */
.L_x_3261:
        /* <DEDUP_REMOVED lines=15> */
.L_x_3260:
[----:B------:R-:W0:Y:S01]  /*a740*/  LDC.64 R2, c[0x0][0x9f8] ;  /* 0x00027e00ff027b82 */ /* 0x000e220000000a00 */
[----:B------:R-:W-:-:S07]  /*a750*/  IMAD.MOV.U32 R24, RZ, RZ, R17 ;  /* 0x000000ffff187224 */ /* 0x000fce00078e0011 */
[----:B------:R-:W1:Y:S01]  /*a760*/  LDC R11, c[0x0][0x430] ;  /* 0x00010c00ff0b7b82 */ /* 0x000e620000000800 */
[C---:B------:R-:W-:Y:S01]  /*a770*/  IMAD.SHL.U32 R37, R30.reuse, 0x10, RZ ;  /* 0x000000101e257824 */ /* 0x040fe200078e00ff */
[----:B------:R-:W-:Y:S01]  /*a780*/  LOP3.LUT R6, R30, 0x7f, RZ, 0xc0, !PT ;  /* 0x0000007f1e067812 */ /* 0x000fe200078ec0ff */
        /* <DEDUP_REMOVED lines=8> */
[----:B------:R-:W-:Y:S02]  /*a810*/  LEA R18, R25, 0xffffffc0, 0x6 ;  /* 0xffffffc019127811 */ /* 0x000fe400078e30ff */
[----:B------:R-:W-:Y:S02]  /*a820*/  LOP3.LUT R31, R37, R36, RZ, 0xfc, !PT ;  /* 0x00000024251f7212 */ /* 0x000fe400078efcff */
[----:B-1----:R-:W-:Y:S02]  /*a830*/  ISETP.NE.AND P1, PT, R11, 0x1, PT ;  /* 0x000000010b00780c */ /* 0x002fe40003f25270 */
[----:B------:R-:W-:-:S02]  /*a840*/  IADD3 R5, R31, R18, RZ ;  /* 0x000000121f057210 */ /* 0x000fc40007ffe0ff */
[----:B------:R-:W-:Y:S02]  /*a850*/  LOP3.LUT R16, R16, 0xfffffbff, RZ, 0xc0, !PT ;  /* 0xfffffbff10107812 */ /* 0x000fe400078ec0ff */
[C---:B------:R-:W-:Y:S01]  /*a860*/  ISETP.GE.AND P0, PT, R5.reuse, UR41, PT ;  /* 0x0000002905007c0c */ /* 0x040fe2000bf06270 */
[----:B-----5:R-:W-:-:S03]  /*a870*/  IMAD.IADD R10, R5, 0x1, R28 ;  /* 0x00000001050a7824 */ /* 0x020fc600078e021c */
[----:B------:R-:W-:Y:S01]  /*a880*/  ISETP.GT.U32.OR P0, PT, R31, 0x3f, P0 ;  /* 0x0000003f1f00780c */ /* 0x000fe20000704470 */
[----:B------:R-:W-:Y:S02]  /*a890*/  IMAD.MOV.U32 R7, RZ, RZ, R10 ;  /* 0x000000ffff077224 */ /* 0x000fe400078e000a */
[----:B------:R-:W1:Y:S01]  /*a8a0*/  @P1 LDC R0, c[0x0][0x434] ;  /* 0x00010d00ff001b82 */ /* 0x000e620000000800 */
[----:B------:R-:W-:-:S07]  /*a8b0*/  @P1 LOP3.LUT R16, R16, 0x400, RZ, 0xfc, !PT ;  /* 0x0000040010101812 */ /* 0x000fce00078efcff */
[----:B0-----:R-:W0:Y:S08]  /*a8c0*/  @P1 LDC R3, c[0x0][0x438] ;  /* 0x00010e00ff031b82 */ /* 0x001e300000000800 */
[----:B------:R-:W3:Y:S08]  /*a8d0*/  @!P0 LDC.64 R8, c[0x0][0x428] ;  /* 0x00010a00ff088b82 */ /* 0x000ef00000000a00 */
[----:B------:R-:W4:Y:S01]  /*a8e0*/  @!P0 LDC.64 R4, c[0x0][0x418] ;  /* 0x00010600ff048b82 */ /* 0x000f220000000a00 */
[----:B-1----:R-:W-:-:S05]  /*a8f0*/  @P1 IMAD.HI.U32 R0, R10, R0, RZ ;  /* 0x000000000a001227 */ /* 0x002fca00078e00ff */
[----:B0-----:R-:W-:-:S04]  /*a900*/  @P1 SHF.R.U32.HI R7, RZ, R3, R0 ;  /* 0x00000003ff071219 */ /* 0x001fc80000011600 */
[----:B------:R-:W-:Y:S02]  /*a910*/  @!P0 SHF.R.S32.HI R3, RZ, 0x1f, R7 ;  /* 0x0000001fff038819 */ /* 0x000fe40000011407 */
[----:B------:R-:W-:Y:S02]  /*a920*/  @!P0 MOV R2, R7 ;  /* 0x0000000700028202 */ /* 0x000fe40000000f00 */
[----:B--2---:R-:W-:-:S03]  /*a930*/  SHF.R.S32.HI R32, RZ, 0x1f, R24 ;  /* 0x0000001fff207819 */ /* 0x004fc60000011418 */
[----:B---3--:R-:W-:-:S04]  /*a940*/  @!P0 IMAD.WIDE.U32 R2, R24, R8, R2 ;  /* 0x0000000818028225 */ /* 0x008fc800078e0002 */
[----:B------:R-:W-:Y:S01]  /*a950*/  @!P0 IMAD R0, R32, R8, RZ ;  /* 0x0000000820008224 */ /* 0x000fe200078e02ff */
[----:B----4-:R-:W-:-:S03]  /*a960*/  @!P0 LEA R4, P1, R2, R4, 0x2 ;  /* 0x0000000402048211 */ /* 0x010fc600078210ff */
[----:B------:R-:W-:-:S04]  /*a970*/  @!P0 IMAD R9, R24, R9, R0 ;  /* 0x0000000918098224 */ /* 0x000fc800078e0200 */
[----:B------:R-:W-:-:S05]  /*a980*/  @!P0 IMAD.IADD R0, R3, 0x1, R9 ;  /* 0x0000000103008824 */ /* 0x000fca00078e0209 */
[----:B------:R-:W-:-:S06]  /*a990*/  @!P0 LEA.HI.X R5, R2, R5, R0, 0x2, P1 ;  /* 0x0000000502058211 */ /* 0x000fcc00008f1400 */
[----:B------:R0:W2:Y:S01]  /*a9a0*/  @!P0 LDG.E R5, desc[UR36][R4.64] ;  /* 0x0000002404058981 */ /* 0x0000a2000c1e1900 */
[----:B------:R-:W-:Y:S02]  /*a9b0*/  LOP3.LUT R16, R16, 0xffffffdf, RZ, 0xc0, !PT ;  /* 0xffffffdf10107812 */ /* 0x000fe400078ec0ff */
[----:B------:R-:W-:Y:S01]  /*a9c0*/  CS2R R26, SRZ ;  /* 0x00000000001a7805 */ /* 0x000fe2000001ff00 */
[----:B------:R-:W-:-:S04]  /*a9d0*/  IMAD.MOV R19, RZ, RZ, -R7 ;  /* 0x000000ffff137224 */ /* 0x000fc800078e0a07 */
[----:B------:R-:W-:Y:S01]  /*a9e0*/  IMAD R19, R11, R19, R10 ;  /* 0x000000130b137224 */ /* 0x000fe200078e020a */
[----:B0-----:R-:W-:-:S04]  /*a9f0*/  SHF.L.U32 R4, R30, 0x3, RZ ;  /* 0x000000031e047819 */ /* 0x001fc800000006ff */
[----:B------:R-:W-:-:S04]  /*aa00*/  LOP3.LUT R22, R4, 0x38, RZ, 0xc0, !PT ;  /* 0x0000003804167812 */ /* 0x000fc800078ec0ff */
[C---:B------:R-:W-:Y:S02]  /*aa10*/  LOP3.LUT R0, R22.reuse, 0x40, RZ, 0xfc, !PT ;  /* 0x0000004016007812 */ /* 0x040fe400078efcff */
[----:B------:R-:W-:Y:S02]  /*aa20*/  LOP3.LUT R2, R22, 0x80, RZ, 0xfc, !PT ;  /* 0x0000008016027812 */ /* 0x000fe400078efcff */
[----:B------:R-:W-:Y:S02]  /*aa30*/  ISETP.GE.AND P1, PT, R0, UR4, PT ;  /* 0x0000000400007c0c */ /* 0x000fe4000bf26270 */
[----:B------:R-:W-:Y:S02]  /*aa40*/  ISETP.GE.AND P5, PT, R2, UR4, PT ;  /* 0x0000000402007c0c */ /* 0x000fe4000bfa6270 */
[C---:B------:R-:W-:Y:S02]  /*aa50*/  LOP3.LUT R0, R22.reuse, 0xc0, RZ, 0xfc, !PT ;  /* 0x000000c016007812 */ /* 0x040fe400078efcff */
[----:B------:R-:W-:-:S02]  /*aa60*/  LOP3.LUT R2, R22, 0x180, RZ, 0xfc, !PT ;  /* 0x0000018016027812 */ /* 0x000fc400078efcff */
[----:B------:R-:W-:Y:S02]  /*aa70*/  ISETP.GE.AND P4, PT, R0, UR4, PT ;  /* 0x0000000400007c0c */ /* 0x000fe4000bf86270 */
[C---:B------:R-:W-:Y:S02]  /*aa80*/  LOP3.LUT R0, R22.reuse, 0x100, RZ, 0xfc, !PT ;  /* 0x0000010016007812 */ /* 0x040fe400078efcff */
[----:B------:R-:W-:Y:S02]  /*aa90*/  ISETP.GE.AND P6, PT, R22, UR4, PT ;  /* 0x0000000416007c0c */ /* 0x000fe4000bfc6270 */
[----:B------:R-:W-:Y:S02]  /*aaa0*/  @P1 LOP3.LUT R16, R16, 0x20, RZ, 0xfc, !PT ;  /* 0x0000002010101812 */ /* 0x000fe400078efcff */
[----:B------:R-:W-:Y:S02]  /*aab0*/  ISETP.GE.AND P3, PT, R0, UR4, PT ;  /* 0x0000000400007c0c */ /* 0x000fe4000bf66270 */
[----:B------:R-:W-:-:S02]  /*aac0*/  LOP3.LUT R16, R16, 0xffffffef, RZ, 0xc0, !PT ;  /* 0xffffffef10107812 */ /* 0x000fc400078ec0ff */
[----:B------:R-:W-:Y:S02]  /*aad0*/  LOP3.LUT R0, R22, 0x140, RZ, 0xfc, !PT ;  /* 0x0000014016007812 */ /* 0x000fe400078efcff */
[----:B------:R-:W-:Y:S02]  /*aae0*/  @P5 LOP3.LUT R16, R16, 0x10, RZ, 0xfc, !PT ;  /* 0x0000001010105812 */ /* 0x000fe400078efcff */
[----:B------:R-:W-:Y:S02]  /*aaf0*/  ISETP.GE.AND P2, PT, R0, UR4, PT ;  /* 0x0000000400007c0c */ /* 0x000fe4000bf46270 */
[----:B------:R-:W-:Y:S02]  /*ab00*/  LOP3.LUT R16, R16, 0xfffffff7, RZ, 0xc0, !PT ;  /* 0xfffffff710107812 */ /* 0x000fe400078ec0ff */
[----:B------:R-:W-:Y:S02]  /*ab10*/  SEL R0, RZ, 0xffffffff, P1 ;  /* 0xffffffffff007807 */ /* 0x000fe40000800000 */
[----:B------:R-:W-:-:S03]  /*ab20*/  @P4 LOP3.LUT R16, R16, 0x8, RZ, 0xfc, !PT ;  /* 0x0000000810104812 */ /* 0x000fc600078efcff */
[----:B------:R-:W-:Y:S01]  /*ab30*/  IMAD.SHL.U32 R3, R0, 0x2, RZ ;  /* 0x0000000200037824 */ /* 0x000fe200078e00ff */
[----:B------:R-:W-:Y:S02]  /*ab40*/  LOP3.LUT R16, R16, 0xfffffffb, RZ, 0xc0, !PT ;  /* 0xfffffffb10107812 */ /* 0x000fe400078ec0ff */
[----:B------:R-:W-:Y:S02]  /*ab50*/  SEL R0, RZ, 0x1, P6 ;  /* 0x00000001ff007807 */ /* 0x000fe40003000000 */
[----:B------:R-:W-:Y:S02]  /*ab60*/  @P3 LOP3.LUT R16, R16, 0x4, RZ, 0xfc, !PT ;  /* 0x0000000410103812 */ /* 0x000fe400078efcff */
[----:B------:R-:W-:Y:S02]  /*ab70*/  LOP3.LUT R0, R3, 0x2, R0, 0xe2, !PT ;  /* 0x0000000203007812 */ /* 0x000fe400078ee200 */
[----:B------:R-:W-:Y:S02]  /*ab80*/  LOP3.LUT R16, R16, 0xfffffffd, RZ, 0xc0, !PT ;  /* 0xfffffffd10107812 */ /* 0x000fe400078ec0ff */
[----:B------:R-:W-:-:S02]  /*ab90*/  SEL R3, RZ, 0x4, P5 ;  /* 0x00000004ff037807 */ /* 0x000fc40002800000 */
[----:B------:R-:W-:-:S04]  /*aba0*/  LOP3.LUT R16, R16, 0xffffffbf, RZ, 0xc0, !PT ;  /* 0xffffffbf10107812 */ /* 0x000fc800078ec0ff */
[----:B------:R-:W-:-:S04]  /*abb0*/  @P6 LOP3.LUT R16, R16, 0x40, RZ, 0xfc, !PT ;  /* 0x0000004010106812 */ /* 0x000fc800078efcff */
[----:B------:R-:W-:Y:S02]  /*abc0*/  @P2 LOP3.LUT R16, R16, 0x2, RZ, 0xfc, !PT ;  /* 0x0000000210102812 */ /* 0x000fe400078efcff */
[--C-:B--2---:R-:W-:Y:S01]  /*abd0*/  @!P0 SHF.R.S32.HI R27, RZ, 0x1f, R5.reuse ;  /* 0x0000001fff1b8819 */ /* 0x104fe20000011405 */
[----:B------:R-:W-:Y:S01]  /*abe0*/  @!P0 IMAD.MOV.U32 R26, RZ, RZ, R5 ;  /* 0x000000ffff1a8224 */ /* 0x000fe200078e0005 */
[----:B------:R-:W-:Y:S02]  /*abf0*/  ISETP.GE.AND P0, PT, R2, UR4, PT ;  /* 0x0000000402007c0c */ /* 0x000fe4000bf06270 */
[----:B------:R-:W-:Y:S02]  /*ac00*/  LOP3.LUT R2, R22, 0x1c0, RZ, 0xfc, !PT ;  /* 0x000001c016027812 */ /* 0x000fe400078efcff */
[----:B------:R-:W-:Y:S02]  /*ac10*/  SEL R34, RZ, 0x40, P0 ;  /* 0x00000040ff227807 */ /* 0x000fe40000000000 */
[----:B------:R-:W-:Y:S01]  /*ac20*/  ISETP.GE.AND P0, PT, R2, UR4, PT ;  /* 0x0000000402007c0c */ /* 0x000fe2000bf06270 */
[----:B------:R-:W-:Y:S01]  /*ac30*/  UMOV UR4, 0xffffffff ;  /* 0xffffffff00047882 */ /* 0x000fe20000000000 */
[----:B------:R-:W-:-:S02]  /*ac40*/  SEL R2, RZ, 0x8, P4 ;  /* 0x00000008ff027807 */ /* 0x000fc40002000000 */
[----:B------:R-:W-:Y:S02]  /*ac50*/  SEL R17, RZ, 0x80, P0 ;  /* 0x00000080ff117807 */ /* 0x000fe40000000000 */
[----:B------:R-:W-:Y:S02]  /*ac60*/  LOP3.LUT R0, R2, R0, R3, 0xfe, !PT ;  /* 0x0000000002007212 */ /* 0x000fe400078efe03 */
[----:B------:R-:W-:Y:S02]  /*ac70*/  SEL R3, RZ, 0x10, P3 ;  /* 0x00000010ff037807 */ /* 0x000fe40001800000 */
[----:B------:R-:W-:-:S04]  /*ac80*/  SEL R2, RZ, 0x20, P2 ;  /* 0x00000020ff027807 */ /* 0x000fc80001000000 */
[----:B------:R-:W-:Y:S01]  /*ac90*/  LOP3.LUT R3, R2, R0, R3, 0xfe, !PT ;  /* 0x0000000002037212 */ /* 0x000fe200078efe03 */
[----:B------:R-:W-:Y:S06]  /*aca0*/  BRA.DIV UR4, `(.L_x_3262) ;  /* 0x0000002a04b07947 */ /* 0x000fec000b800000 */
.L_x_3304:
[----:B------:R-:W-:Y:S01]  /*acb0*/  ULOP3.LUT UR4, UR39, 0x2, URZ, 0xfc, !UPT ;  /* 0x0000000227047892 */ /* 0x000fe2000f8efc3f */
[----:B------:R-:W-:Y:S02]  /*acc0*/  ISETP.GT.U32.AND P1, PT, R31, 0x3f, PT ;  /* 0x0000003f1f00780c */ /* 0x000fe40003f24070 */
[----:B------:R-:W-:Y:S02]  /*acd0*/  LOP3.LUT R16, R16, 0xffffff7f, RZ, 0xc0, !PT ;  /* 0xffffff7f10107812 */ /* 0x000fe400078ec0ff */
[----:B------:R-:W-:Y:S01]  /*ace0*/  LOP3.LUT R34, R3, R34, RZ, 0xfc, !PT ;  /* 0x0000002203227212 */ /* 0x000fe200078efcff */
[----:B------:R-:W-:Y:S01]  /*acf0*/  IMAD.U32 R33, RZ, RZ, UR4 ;  /* 0x00000004ff217e24 */ /* 0x000fe2000f8e00ff */
[----:B------:R-:W-:Y:S02]  /*ad00*/  MOV R23, UR40 ;  /* 0x0000002800177c02 */ /* 0x000fe40008000f00 */
[----:B------:R-:W-:Y:S02]  /*ad10*/  LOP3.LUT R17, R34, R17, RZ, 0xfc, !PT ;  /* 0x0000001122117212 */ /* 0x000fe400078efcff */
[----:B------:R-:W-:-:S02]  /*ad20*/  ISETP.NE.AND P0, PT, R33, 0x3, PT ;  /* 0x000000032100780c */ /* 0x000fc40003f05270 */
[----:B------:R-:W-:-:S11]  /*ad30*/  SHF.R.S32.HI R23, RZ, 0x1f, R23 ;  /* 0x0000001fff177819 */ /* 0x000fd60000011417 */
[----:B------:R-:W-:-:S04]  /*ad40*/  @P0 LOP3.LUT R16, R16, 0x80, RZ, 0xfc, !PT ;  /* 0x0000008010100812 */ /* 0x000fc800078efcff */
[----:B------:R-:W-:-:S04]  /*ad50*/  LOP3.LUT R16, R16, 0xfffff7ff, RZ, 0xc0, !PT ;  /* 0xfffff7ff10107812 */ /* 0x000fc800078ec0ff */
[----:B------:R-:W-:Y:S01]  /*ad60*/  @P1 LOP3.LUT R16, R16, 0x800, RZ, 0xfc, !PT ;  /* 0x0000080010101812 */ /* 0x000fe200078efcff */
[----:B------:R-:W-:Y:S06]  /*ad70*/  @!P0 BRA `(.L_x_3263) ;  /* 0x0000000000048947 */ /* 0x000fec0003800000 */
[----:B------:R-:W-:Y:S01]  /*ad80*/  BPT.TRAP 0x1 ;  /* 0x000000040000795c */ /* 0x000fe20000300000 */
.L_x_3263:
[----:B------:R-:W-:-:S05]  /*ad90*/  IMAD.MOV.U32 R0, RZ, RZ, 0x1 ;  /* 0x00000001ff007424 */ /* 0x000fca00078e00ff */
[----:B------:R-:W-:-:S04]  /*ada0*/  SHF.L.U32 R0, R0, 0x1f, RZ ;  /* 0x0000001f00007819 */ /* 0x000fc800000006ff */
[----:B------:R-:W0:Y:S02]  /*adb0*/  SYNCS.PHASECHK.TRANS64.TRYWAIT P0, [UR43+0x28c40], R0 ;  /* 0x028c4000ff0075a7 */ /* 0x000e24000800016b */
[----:B0-----:R-:W-:Y:S05]  /*adc0*/  @!P0 BRA `(.L_x_3264) ;  /* 0x0000002800888947 */ /* 0x001fea0003800000 */
.L_x_3305:
[----:B------:R-:W-:Y:S01]  /*add0*/  SHF.R.S32.HI R29, RZ, 0x1f, R19 ;  /* 0x0000001fff1d7819 */ /* 0x000fe20000011413 */
[----:B------:R-:W-:Y:S01]  /*ade0*/  ULDC.64 UR4, c[0x0][0x300] ;  /* 0x0000c00000047ab9 */ /* 0x000fe20000000a00 */
[----:B------:R-:W-:Y:S01]  /*adf0*/  R2UR UR6, R23 ;  /* 0x00000000170672ca */ /* 0x000fe200000e0000 */
[----:B0-----:R-:W-:Y:S01]  /*ae00*/  IMAD.WIDE.U32 R2, R19, UR4, RZ ;  /* 0x0000000413027c25 */ /* 0x001fe2000f8e00ff */
[----:B------:R-:W-:Y:S02]  /*ae10*/  IADD3 R18, -R36, UR41, -R18 ;  /* 0x0000002924127c10 */ /* 0x000fe4000fffe912 */
[----:B------:R-:W-:Y:S01]  /*ae20*/  LOP3.LUT R16, R16, 0xfffffffe, RZ, 0xc0, !PT ;  /* 0xfffffffe10107812 */ /* 0x000fe200078ec0ff */
[----:B------:R-:W-:-:S04]  /*ae30*/  IMAD R0, R29, UR4, RZ ;  /* 0x000000041d007c24 */ /* 0x000fc8000f8e02ff */
[----:B------:R-:W-:Y:S01]  /*ae40*/  IMAD R5, R19, UR5, R0 ;  /* 0x0000000513057c24 */ /* 0x000fe2000f8e0200 */
[----:B------:R-:W-:-:S04]  /*ae50*/  ULDC.64 UR4, c[0x0][0x310] ;  /* 0x0000c40000047ab9 */ /* 0x000fc80000000a00 */
[----:B------:R-:W-:Y:S01]  /*ae60*/  IADD3 R3, R3, R5, RZ ;  /* 0x0000000503037210 */ /* 0x000fe20007ffe0ff */
[----:B------:R-:W-:-:S04]  /*ae70*/  IMAD R5, R27, UR4, RZ ;  /* 0x000000041b057c24 */ /* 0x000fc8000f8e02ff */
[C---:B------:R-:W-:Y:S02]  /*ae80*/  IMAD R5, R26.reuse, UR5, R5 ;  /* 0x000000051a057c24 */ /* 0x040fe4000f8e0205 */
[----:B------:R-:W-:Y:S01]  /*ae90*/  IMAD.WIDE.U32 R2, R26, UR4, R2 ;  /* 0x000000041a027c25 */ /* 0x000fe2000f8e0002 */
[----:B------:R-:W-:-:S03]  /*aea0*/  ULDC.64 UR4, c[0x0][0x308] ;  /* 0x0000c20000047ab9 */ /* 0x000fc60000000a00 */
[----:B------:R-:W-:Y:S02]  /*aeb0*/  IMAD.IADD R3, R3, 0x1, R5 ;  /* 0x0000000103037824 */ /* 0x000fe400078e0205 */
[----:B------:R-:W-:Y:S01]  /*aec0*/  IMAD.U32 R5, RZ, RZ, UR4 ;  /* 0x00000004ff057e24 */ /* 0x000fe2000f8e00ff */
[----:B------:R-:W-:-:S03]  /*aed0*/  UIMAD UR4, UR6, UR4, URZ ;  /* 0x00000004060472a4 */ /* 0x000fc6000f8e023f */
[----:B------:R-:W-:Y:S01]  /*aee0*/  IMAD.WIDE.U32 R2, R5, UR40, R2 ;  /* 0x0000002805027c25 */ /* 0x000fe2000f8e0002 */
[----:B------:R-:W-:Y:S01]  /*aef0*/  UIMAD UR4, UR40, UR5, UR4 ;  /* 0x00000005280472a4 */ /* 0x000fe2000f8e0204 */
[----:B------:R-:W-:Y:S02]  /*af00*/  ULDC.64 UR6, c[0x0][0x2e8] ;  /* 0x0000ba0000067ab9 */ /* 0x000fe40000000a00 */
[----:B------:R-:W-:Y:S01]  /*af10*/  UMOV UR5, 0xffffffff ;  /* 0xffffffff00057882 */ /* 0x000fe20000000000 */
[----:B------:R-:W-:Y:S02]  /*af20*/  LEA R0, P0, R2, UR6, 0x1 ;  /* 0x0000000602007c11 */ /* 0x000fe4000f8008ff */
[----:B------:R-:W-:Y:S01]  /*af30*/  IADD3 R5, R3, UR4, RZ ;  /* 0x0000000403057c10 */ /* 0x000fe2000fffe0ff */
[----:B------:R-:W-:Y:S01]  /*af40*/  ULDC UR4, c[0x0][0x2f4] ;  /* 0x0000bd0000047ab9 */ /* 0x000fe20000000800 */
[----:B------:R-:W-:Y:S02]  /*af50*/  LOP3.LUT R3, R4, 0x1c0, RZ, 0xc0, !PT ;  /* 0x000001c004037812 */ /* 0x000fe400078ec0ff */
[----:B------:R-:W-:-:S02]  /*af60*/  ISETP.GE.AND P2, PT, R22, UR4, PT ;  /* 0x0000000416007c0c */ /* 0x000fc4000bf46270 */
[----:B------:R-:W-:Y:S02]  /*af70*/  LOP3.LUT R3, R3, 0x38, R4, 0xf8, !PT ;  /* 0x0000003803037812 */ /* 0x000fe400078ef804 */
[----:B------:R-:W-:Y:S02]  /*af80*/  LEA.HI.X R5, R2, UR7, R5, 0x1, P0 ;  /* 0x0000000702057c11 */ /* 0x000fe400080f0c05 */
[----:B------:R-:W-:Y:S01]  /*af90*/  LOP3.LUT R3, R3, 0x38, R30, 0x78, !PT ;  /* 0x0000003803037812 */ /* 0x000fe200078e781e */
[----:B------:R-:W-:Y:S01]  /*afa0*/  IMAD.SHL.U32 R30, R6, 0x8, RZ ;  /* 0x00000008061e7824 */ /* 0x000fe200078e00ff */
[----:B------:R-:W-:-:S04]  /*afb0*/  ISETP.GE.AND P0, PT, R18, 0x1, PT ;  /* 0x000000011200780c */ /* 0x000fc80003f06270 */
[----:B------:R-:W-:Y:S02]  /*afc0*/  LOP3.LUT R30, R3, 0x200, R30, 0xf8, !PT ;  /* 0x00000200031e7812 */ /* 0x000fe400078ef81e */
[----:B------:R-:W-:Y:S01]  /*afd0*/  @P2 LOP3.LUT R16, R16, 0x1, RZ, 0xfc, !PT ;  /* 0x0000000110102812 */ /* 0x000fe200078efcff */
[----:B------:R-:W-:Y:S06]  /*afe0*/  BRA.DIV UR5, `(.L_x_3265) ;  /* 0x0000002a05187947 */ /* 0x000fec000b800000 */
[----:B------:R-:W0:Y:S01]  /*aff0*/  SHFL.IDX PT, R14, R0, RZ, 0x181f ;  /* 0x00181fff000e7589 */ /* 0x000e2200000e0000 */
[----:B------:R-:W-:-:S03]  /*b000*/  @P0 LEA R7, R30, UR43, 0x1 ;  /* 0x0000002b1e070c11 */ /* 0x000fc6000f8e08ff */
[----:B------:R-:W1:Y:S04]  /*b010*/  SHFL.IDX PT, R2, R5, RZ, 0x181f ;  /* 0x00181fff05027589 */ /* 0x000e6800000e0000 */
[----:B------:R-:W-:Y:S01]  /*b020*/  SHFL.IDX PT, R4, R5, 0x1, 0x181f ;  /* 0x00381f0005047f89 */ /* 0x000fe200000e0000 */
[----:B0-----:R-:W-:-:S05]  /*b030*/  @P0 LEA R14, P1, R22, R14, 0x1 ;  /* 0x0000000e160e0211 */ /* 0x001fca00078208ff */
[----:B-1----:R-:W-:Y:S01]  /*b040*/  @P0 IMAD.X R3, RZ, RZ, R2, P1 ;  /* 0x000000ffff030224 */ /* 0x002fe200008e0602 */
[----:B------:R-:W-:Y:S02]  /*b050*/  @P0 MOV R2, R14 ;  /* 0x0000000e00020202 */ /* 0x000fe40000000f00 */
[----:B------:R-:W0:Y:S04]  /*b060*/  SHFL.IDX PT, R14, R0, 0x1, 0x181f ;  /* 0x00381f00000e7f89 */ /* 0x000e2800000e0000 */
[----:B------:R0:W-:Y:S01]  /*b070*/  @P0 LDGSTS.E.BYPASS.LTC128B.128 [R7+0x22400], desc[UR36][R2.64], !P2 ;  /* 0x2240000002070fae */ /* 0x0001e2000d101d64 */
[----:B------:R-:W-:-:S13]  /*b080*/  ISETP.GE.AND P0, PT, R18, 0x11, PT ;  /* 0x000000111200780c */ /* 0x000fda0003f06270 */
[----:B------:R-:W-:Y:S02]  /*b090*/  @P0 LEA R9, R30, UR43, 0x1 ;  /* 0x0000002b1e090c11 */ /* 0x000fe4000f8e08ff */
[----:B0-----:R-:W-:Y:S02]  /*b0a0*/  @P0 LEA R2, P1, R22, R14, 0x1 ;  /* 0x0000000e16020211 */ /* 0x001fe400078208ff */
[----:B------:R-:W0:Y:S03]  /*b0b0*/  SHFL.IDX PT, R14, R0, 0x2, 0x181f ;  /* 0x00581f00000e7f89 */ /* 0x000e2600000e0000 */
[----:B------:R-:W-:Y:S02]  /*b0c0*/  @P0 IMAD.X R3, RZ, RZ, R4, P1 ;  /* 0x000000ffff030224 */ /* 0x000fe400008e0604 */
[----:B------:R-:W1:Y:S04]  /*b0d0*/  SHFL.IDX PT, R4, R5, 0x2, 0x181f ;  /* 0x00581f0005047f89 */ /* 0x000e6800000e0000 */
[----:B------:R0:W-:Y:S01]  /*b0e0*/  @P0 LDGSTS.E.BYPASS.LTC128B.128 [R9+0x22c00], desc[UR36][R2.64], !P2 ;  /* 0x22c0000002090fae */ /* 0x0001e2000d101d64 */
[----:B------:R-:W-:-:S13]  /*b0f0*/  ISETP.GE.AND P0, PT, R18, 0x21, PT ;  /* 0x000000211200780c */ /* 0x000fda0003f06270 */
[----:B------:R-:W-:Y:S02]  /*b100*/  @P0 LEA R7, R30, UR43, 0x1 ;  /* 0x0000002b1e070c11 */ /* 0x000fe4000f8e08ff */
[----:B0-----:R-:W-:Y:S02]  /*b110*/  @P0 LEA R2, P1, R22, R14, 0x1 ;  /* 0x0000000e16020211 */ /* 0x001fe400078208ff */
[----:B------:R0:W2:Y:S03]  /*b120*/  SHFL.IDX PT, R14, R0, 0x3, 0x181f ;  /* 0x00781f00000e7f89 */ /* 0x0000a600000e0000 */
[----:B-1----:R-:W-:Y:S02]  /*b130*/  @P0 IMAD.X R3, RZ, RZ, R4, P1 ;  /* 0x000000ffff030224 */ /* 0x002fe400008e0604 */
[----:B------:R0:W1:Y:S04]  /*b140*/  SHFL.IDX PT, R4, R5, 0x3, 0x181f ;  /* 0x00781f0005047f89 */ /* 0x00006800000e0000 */
[----:B------:R0:W-:Y:S02]  /*b150*/  @P0 LDGSTS.E.BYPASS.LTC128B.128 [R7+0x23400], desc[UR36][R2.64], !P2 ;  /* 0x2340000002070fae */ /* 0x0001e4000d101d64 */
.L_x_3315:
[----:B------:R-:W-:-:S13]  /*b160*/  ISETP.GE.AND P0, PT, R18, 0x31, PT ;  /* 0x000000311200780c */ /* 0x000fda0003f06270 */
[----:B0-2---:R-:W-:Y:S02]  /*b170*/  @P0 LEA R2, P1, R22, R14, 0x1 ;  /* 0x0000000e16020211 */ /* 0x005fe400078208ff */
[----:B------:R-:W-:Y:S02]  /*b180*/  @P0 LEA R5, R30, UR43, 0x1 ;  /* 0x0000002b1e050c11 */ /* 0x000fe4000f8e08ff */
[----:B-1----:R-:W-:-:S05]  /*b190*/  @P0 IADD3.X R3, RZ, R4, RZ, P1, !PT ;  /* 0x00000004ff030210 */ /* 0x002fca0000ffe4ff */
[----:B------:R-:W-:Y:S01]  /*b1a0*/  @!PT LDS RZ, [RZ] ;  /* 0x00000000fffff984 */ /* 0x000fe20000000800 */
[----:B------:R-:W-:Y:S01]  /*b1b0*/  @!PT LDS RZ, [RZ] ;  /* 0x00000000fffff984 */ /* 0x000fe20000000800 */
[----:B------:R-:W-:Y:S01]  /*b1c0*/  @!PT LDS RZ, [RZ] ;  /* 0x00000000fffff984 */ /* 0x000fe20000000800 */
        /* <DEDUP_REMOVED lines=8> */
.L_x_3266:
[----:B------:R-:W-:Y:S01]  /*b250*/  SYNCS.ARRIVE.TRANS64.A1T0 RZ, [UR43+0x28c30], RZ ;  /* 0x028c30ffffff79a7 */ /* 0x000fe2000810002b */
[----:B------:R-:W-:Y:S05]  /*b260*/  WARPSYNC.ALL ;  /* 0x0000000000007948 */ /* 0x000fea0003800000 */
[----:B------:R-:W-:-:S04]  /*b270*/  UIADD3 UR4, UR43, 0x20400, URZ ;  /* 0x000204002b047890 */ /* 0x000fc8000fffe03f */
[----:B------:R-:W-:Y:S01]  /*b280*/  ULOP3.LUT UP0, URZ, UR4, 0x3ff, URZ, 0xc0, !UPT ;  /* 0x000003ff043f7892 */ /* 0x000fe2000f80c03f */
[----:B------:R-:W-:Y:S05]  /*b290*/  BAR.SYNC.DEFER_BLOCKING 0x8, 0x100 ;  /* 0x0204000000007b1d */ /* 0x000fea0000010000 */
[----:B------:R-:W-:-:S13]  /*b2a0*/  PLOP3.LUT P0, PT, PT, PT, UP0, 0x80, 0x0 ;  /* 0x000000000000781c */ /* 0x000fda0003f0f008 */
        /* <DEDUP_REMOVED lines=17> */
.L_x_3267:
[----:B------:R-:W0:Y:S01]  /*b3c0*/  LDC R0, c[0x0][0x448] ;  /* 0x00011200ff007b82 */ /* 0x000e220000000800 */
[----:B------:R-:W1:Y:S01]  /*b3d0*/  S2R R20, SR_CTAID.Z ;  /* 0x0000000000147919 */ /* 0x000e620000002700 */
[----:B------:R-:W-:Y:S01]  /*b3e0*/  R2UR UR6, R23 ;  /* 0x00000000170672ca */ /* 0x000fe200000e0000 */
[----:B------:R-:W-:Y:S01]  /*b3f0*/  ULDC.64 UR8, c[0x0][0x2d8] ;  /* 0x0000b60000087ab9 */ /* 0x000fe20000000a00 */
[----:B------:R-:W-:Y:S01]  /*b400*/  IMAD R9, R35, 0x40, R31 ;  /* 0x0000004023097824 */ /* 0x000fe200078e021f */
[----:B------:R-:W-:-:S03]  /*b410*/  UIMAD.WIDE.U32 UR4, UR40, UR8, URZ ;  /* 0x00000008280472a5 */ /* 0x000fc6000f8e003f */
[----:B------:R-:W-:-:S03]  /*b420*/  IMAD.MOV.U32 R7, RZ, RZ, R9 ;  /* 0x000000ffff077224 */ /* 0x000fc600078e0009 */
[----:B------:R-:W-:Y:S02]  /*b430*/  IMAD.U32 R4, RZ, RZ, UR4 ;  /* 0x00000004ff047e24 */ /* 0x000fe4000f8e00ff */
[----:B------:R-:W-:Y:S02]  /*b440*/  IMAD.U32 R5, RZ, RZ, UR5 ;  /* 0x00000005ff057e24 */ /* 0x000fe4000f8e00ff */
[----:B------:R-:W-:-:S04]  /*b450*/  UIMAD UR6, UR6, UR8, URZ ;  /* 0x00000008060672a4 */ /* 0x000fc8000f8e023f */
[----:B------:R-:W-:-:S03]  /*b460*/  UIMAD UR6, UR40, UR9, UR6 ;  /* 0x00000009280672a4 */ /* 0x000fc6000f8e0206 */
[----:B------:R-:W-:Y:S01]  /*b470*/  ULDC.64 UR8, c[0x0][0x2e0] ;  /* 0x0000b80000087ab9 */ /* 0x000fe20000000a00 */
[----:B------:R-:W-:Y:S01]  /*b480*/  UIADD3 UR6, UR5, UR6, URZ ;  /* 0x0000000605067290 */ /* 0x000fe2000fffe03f */
[----:B0-----:R-:W-:Y:S02]  /*b490*/  ISETP.NE.AND P0, PT, R0, 0x1, PT ;  /* 0x000000010000780c */ /* 0x001fe40003f05270 */
[----:B------:R-:W-:Y:S01]  /*b4a0*/  ULDC.64 UR4, c[0x0][0x2d0] ;  /* 0x0000b40000047ab9 */ /* 0x000fe20000000a00 */
[----:B-1----:R-:W-:-:S10]  /*b4b0*/  SHF.R.S32.HI R6, RZ, 0x1f, R20 ;  /* 0x0000001fff067819 */ /* 0x002fd40000011414 */
[----:B------:R-:W0:Y:S01]  /*b4c0*/  @P0 LDC R2, c[0x0][0x44c] ;  /* 0x00011300ff020b82 */ /* 0x000e220000000800 */
[----:B------:R-:W-:-:S04]  /*b4d0*/  IMAD R6, R6, UR8, RZ ;  /* 0x0000000806067c24 */ /* 0x000fc8000f8e02ff */
[----:B------:R-:W-:-:S03]  /*b4e0*/  IMAD R5, R20, UR9, R6 ;  /* 0x0000000914057c24 */ /* 0x000fc6000f8e0206 */
[----:B------:R-:W1:Y:S01]  /*b4f0*/  @P0 LDC R3, c[0x0][0x450] ;  /* 0x00011400ff030b82 */ /* 0x000e620000000800 */
[----:B0-----:R-:W-:-:S05]  /*b500*/  @P0 IMAD.HI.U32 R2, R9, R2, RZ ;  /* 0x0000000209020227 */ /* 0x001fca00078e00ff */
[----:B-1----:R-:W-:Y:S02]  /*b510*/  @P0 SHF.R.U32.HI R7, RZ, R3, R2 ;  /* 0x00000003ff070219 */ /* 0x002fe40000011602 */
[----:B------:R-:W-:Y:S02]  /*b520*/  MOV R3, UR6 ;  /* 0x0000000600037c02 */ /* 0x000fe40008000f00 */
[----:B------:R-:W-:Y:S02]  /*b530*/  MOV R2, R4 ;  /* 0x0000000400027202 */ /* 0x000fe40000000f00 */
[----:B------:R-:W-:-:S03]  /*b540*/  SHF.R.S32.HI R4, RZ, 0x1f, R7 ;  /* 0x0000001fff047819 */ /* 0x000fc60000011407 */
[----:B------:R-:W-:-:S04]  /*b550*/  IMAD.WIDE.U32 R2, R20, UR8, R2 ;  /* 0x0000000814027c25 */ /* 0x000fc8000f8e0002 */
[----:B------:R-:W-:Y:S02]  /*b560*/  IMAD.IADD R3, R3, 0x1, R5 ;  /* 0x0000000103037824 */ /* 0x000fe400078e0205 */
[----:B------:R-:W-:Y:S02]  /*b570*/  IMAD.MOV R5, RZ, RZ, -R7 ;  /* 0x000000ffff057224 */ /* 0x000fe400078e0a07 */
[----:B------:R-:W-:Y:S02]  /*b580*/  IMAD R4, R4, UR4, RZ ;  /* 0x0000000404047c24 */ /* 0x000fe4000f8e02ff */
[----:B------:R-:W-:Y:S02]  /*b590*/  IMAD R5, R0, R5, R9 ;  /* 0x0000000500057224 */ /* 0x000fe400078e0209 */
[C---:B------:R-:W-:Y:S02]  /*b5a0*/  IMAD R9, R7.reuse, UR5, R4 ;  /* 0x0000000507097c24 */ /* 0x040fe4000f8e0204 */
[----:B------:R-:W-:Y:S01]  /*b5b0*/  IMAD.WIDE.U32 R2, R7, UR4, R2 ;  /* 0x0000000407027c25 */ /* 0x000fe2000f8e0002 */
        /* <DEDUP_REMOVED lines=8> */
[----:B------:R-:W-:Y:S01]  /*b640*/  LEA R4, P0, R2, UR4, 0x1 ;  /* 0x0000000402047c11 */ /* 0x000fe2000f8008ff */
[----:B------:R-:W-:Y:S02]  /*b650*/  ULDC UR4, c[0x0][0x2b8] ;  /* 0x0000ae0000047ab9 */ /* 0x000fe40000000800 */
[----:B------:R-:W-:Y:S02]  /*b660*/  ISETP.GE.AND P1, PT, R22, UR4, PT ;  /* 0x0000000416007c0c */ /* 0x000fe4000bf26270 */
[----:B------:R-:W-:Y:S01]  /*b670*/  LEA.HI.X R5, R2, UR5, R5, 0x1, P0 ;  /* 0x0000000502057c11 */ /* 0x000fe200080f0c05 */
[----:B------:R-:W-:-:S03]  /*b680*/  UMOV UR5, 0xffffffff ;  /* 0xffffffff00057882 */ /* 0x000fc60000000000 */
[----:B------:R-:W-:Y:S07]  /*b690*/  BRA.DIV UR5, `(.L_x_3268) ;  /* 0x00000026058c7947 */ /* 0x000fee000b800000 */
[----:B------:R-:W0:Y:S01]  /*b6a0*/  SHFL.IDX PT, R14, R4, RZ, 0x181f ;  /* 0x00181fff040e7589 */ /* 0x000e2200000e0000 */
[----:B------:R-:W-:Y:S01]  /*b6b0*/  ULDC UR4, c[0x0][0x288] ;  /* 0x0000a20000047ab9 */ /* 0x000fe20000000800 */
[----:B------:R-:W-:Y:S02]  /*b6c0*/  IMAD R35, R35, 0x40, R36 ;  /* 0x0000004023237824 */ /* 0x000fe400078e0224 */
[----:B------:R-:W1:Y:S01]  /*b6d0*/  SHFL.IDX PT, R2, R5, RZ, 0x181f ;  /* 0x00181fff05027589 */ /* 0x000e6200000e0000 */
[----:B------:R-:W-:Y:S02]  /*b6e0*/  IMAD R0, R0, UR4, RZ ;  /* 0x0000000400007c24 */ /* 0x000fe4000f8e02ff */
[C---:B------:R-:W-:Y:S01]  /*b6f0*/  VIADD R9, R35.reuse, 0x10 ;  /* 0x0000001023097836 */ /* 0x040fe20000000000 */
[----:B------:R-:W-:Y:S02]  /*b700*/  SHFL.IDX PT, R6, R5, 0x1, 0x181f ;  /* 0x00381f0005067f89 */ /* 0x000fe400000e0000 */
[----:B------:R-:W-:-:S13]  /*b710*/  ISETP.GE.AND P0, PT, R35, R0, PT ;  /* 0x000000002300720c */ /* 0x000fda0003f06270 */
[----:B------:R-:W-:Y:S02]  /*b720*/  @!P0 LEA R7, R30, UR43, 0x1 ;  /* 0x0000002b1e078c11 */ /* 0x000fe4000f8e08ff */
[----:B0-----:R-:W-:-:S04]  /*b730*/  @!P0 LEA R14, P2, R22, R14, 0x1 ;  /* 0x0000000e160e8211 */ /* 0x001fc800078408ff */
[----:B-1----:R-:W-:Y:S01]  /*b740*/  @!P0 IADD3.X R3, RZ, R2, RZ, P2, !PT ;  /* 0x00000002ff038210 */ /* 0x002fe200017fe4ff */
[----:B------:R-:W-:Y:S02]  /*b750*/  @!P0 IMAD.MOV.U32 R2, RZ, RZ, R14 ;  /* 0x000000ffff028224 */ /* 0x000fe400078e000e */
[----:B------:R-:W0:Y:S04]  /*b760*/  SHFL.IDX PT, R14, R4, 0x1, 0x181f ;  /* 0x00381f00040e7f89 */ /* 0x000e2800000e0000 */
[----:B------:R1:W-:Y:S01]  /*b770*/  @!P0 LDGSTS.E.BYPASS.LTC128B.128 [R7+0x20400], desc[UR36][R2.64], !P1 ;  /* 0x2040000002078fae */ /* 0x0003e2000c901d64 */
[----:B------:R-:W-:Y:S01]  /*b780*/  ISETP.GE.AND P0, PT, R9, R0, PT ;  /* 0x000000000900720c */ /* 0x000fe20003f06270 */
[----:B-1----:R-:W-:-:S12]  /*b790*/  VIADD R7, R35, 0x20 ;  /* 0x0000002023077836 */ /* 0x002fd80000000000 */
[----:B------:R-:W-:Y:S02]  /*b7a0*/  @!P0 LEA R9, R30, UR43, 0x1 ;  /* 0x0000002b1e098c11 */ /* 0x000fe4000f8e08ff */
[----:B0-----:R-:W-:Y:S02]  /*b7b0*/  @!P0 LEA R2, P2, R22, R14, 0x1 ;  /* 0x0000000e16028211 */ /* 0x001fe400078408ff */
[----:B------:R-:W0:Y:S02]  /*b7c0*/  SHFL.IDX PT, R14, R4, 0x2, 0x181f ;  /* 0x00581f00040e7f89 */ /* 0x000e2400000e0000 */
[----:B------:R-:W-:Y:S02]  /*b7d0*/  @!P0 IADD3.X R3, RZ, R6, RZ, P2, !PT ;  /* 0x00000006ff038210 */ /* 0x000fe400017fe4ff */
[----:B------:R-:W1:Y:S04]  /*b7e0*/  SHFL.IDX PT, R6, R5, 0x2, 0x181f ;  /* 0x00581f0005067f89 */ /* 0x000e6800000e0000 */
[----:B------:R0:W-:Y:S01]  /*b7f0*/  @!P0 LDGSTS.E.BYPASS.LTC128B.128 [R9+0x20c00], desc[UR36][R2.64], !P1 ;  /* 0x20c0000002098fae */ /* 0x0001e2000c901d64 */
[----:B------:R-:W-:-:S13]  /*b800*/  ISETP.GE.AND P0, PT, R7, R0, PT ;  /* 0x000000000700720c */ /* 0x000fda0003f06270 */
[----:B------:R-:W-:Y:S02]  /*b810*/  @!P0 LEA R7, R30, UR43, 0x1 ;  /* 0x0000002b1e078c11 */ /* 0x000fe4000f8e08ff */
[----:B0-----:R-:W-:Y:S02]  /*b820*/  @!P0 LEA R2, P2, R22, R14, 0x1 ;  /* 0x0000000e16028211 */ /* 0x001fe400078408ff */
[----:B------:R0:W2:Y:S03]  /*b830*/  SHFL.IDX PT, R14, R4, 0x3, 0x181f ;  /* 0x00781f00040e7f89 */ /* 0x0000a600000e0000 */
[----:B-1----:R-:W-:Y:S02]  /*b840*/  @!P0 IMAD.X R3, RZ, RZ, R6, P2 ;  /* 0x000000ffff038224 */ /* 0x002fe400010e0606 */
[----:B------:R0:W1:Y:S04]  /*b850*/  SHFL.IDX PT, R6, R5, 0x3, 0x181f ;  /* 0x00781f0005067f89 */ /* 0x00006800000e0000 */
[----:B------:R0:W-:Y:S02]  /*b860*/  @!P0 LDGSTS.E.BYPASS.LTC128B.128 [R7+0x21400], desc[UR36][R2.64], !P1 ;  /* 0x2140000002078fae */ /* 0x0001e4000c901d64 */
.L_x_3324:
[----:B------:R-:W-:-:S04]  /*b870*/  IADD3 R35, R35, 0x30, RZ ;  /* 0x0000003023237810 */ /* 0x000fc80007ffe0ff */
[----:B------:R-:W-:Y:S01]  /*b880*/  ISETP.GE.AND P0, PT, R35, R0, PT ;  /* 0x000000002300720c */ /* 0x000fe20003f06270 */
[----:B------:R-:W-:-:S05]  /*b890*/  IMAD.MOV.U32 R0, RZ, RZ, 0x1 ;  /* 0x00000001ff007424 */ /* 0x000fca00078e00ff */
[----:B------:R-:W-:-:S07]  /*b8a0*/  SHF.L.U32 R0, R0, 0x1f, RZ ;  /* 0x0000001f00007819 */ /* 0x000fce00000006ff */
[----:B0-2---:R-:W-:Y:S02]  /*b8b0*/  @!P0 LEA R2, P2, R22, R14, 0x1 ;  /* 0x0000000e16028211 */ /* 0x005fe400078408ff */
[----:B------:R-:W-:-:S03]  /*b8c0*/  @!P0 LEA R5, R30, UR43, 0x1 ;  /* 0x0000002b1e058c11 */ /* 0x000fc6000f8e08ff */
[----:B-1----:R-:W-:-:S05]  /*b8d0*/  @!P0 IMAD.X R3, RZ, RZ, R6, P2 ;  /* 0x000000ffff038224 */ /* 0x002fca00010e0606 */
[----:B------:R-:W-:Y:S01]  /*b8e0*/  @!PT LDS RZ, [RZ] ;  /* 0x00000000fffff984 */ /* 0x000fe20000000800 */
[----:B------:R-:W-:Y:S01]  /*b8f0*/  @!PT LDS RZ, [RZ] ;  /* 0x00000000fffff984 */ /* 0x000fe20000000800 */
[----:B------:R-:W-:Y:S01]  /*b900*/  @!PT LDS RZ, [RZ] ;  /* 0x00000000fffff984 */ /* 0x000fe20000000800 */
[----:B------:R0:W-:Y:S01]  /*b910*/  @!P0 LDGSTS.E.BYPASS.LTC128B.128 [R5+0x21c00], desc[UR36][R2.64], !P1 ;  /* 0x21c0000002058fae */ /* 0x0001e2000c901d64 */
[----:B------:R-:W-:Y:S01]  /*b920*/  NOP ;  /* 0x0000000000007918 */ /* 0x000fe20000000000 */
[----:B------:R-:W-:Y:S02]  /*b930*/  SYNCS.ARRIVE.TRANS64.RED.A0T1 RZ, [UR43+0x28c00], RZ ;  /* 0x028c00ffffff79a7 */ /* 0x000fe4000820042b */
[----:B------:R-:W-:Y:S01]  /*b940*/  ARRIVES.LDGSTSBAR.64.TRANSCNT [UR43+0x28c00] ;  /* 0x028c0000ff0079b0 */ /* 0x000fe20008000aab */
[----:B------:R-:W-:Y:S01]  /*b950*/  NOP ;  /* 0x0000000000007918 */ /* 0x000fe20000000000 */
[----:B------:R-:W-:Y:S01]  /*b960*/  SYNCS.ARRIVE.TRANS64.A1T0 RZ, [UR43+0x28c00], RZ ;  /* 0x028c00ffffff79a7 */ /* 0x000fe2000810002b */
[----:B------:R-:W1:Y:S02]  /*b970*/  SYNCS.PHASECHK.TRANS64.TRYWAIT P0, [UR43+0x28c20], R0 ;  /* 0x028c2000ff0075a7 */ /* 0x000e64000800016b */
[----:B01----:R-:W-:Y:S05]  /*b980*/  @!P0 BRA `(.L_x_3269) ;  /* 0x0000002400f48947 */ /* 0x003fea0003800000 */
.L_x_3325:
[----:B------:R-:W-:-:S13]  /*b990*/  ISETP.NE.AND P0, PT, R33, 0x3, PT ;  /* 0x000000032100780c */ /* 0x000fda0003f05270 */
[----:B------:R-:W-:Y:S05]  /*b9a0*/  @!P0 BRA `(.L_x_3270) ;  /* 0x0000000000048947 */ /* 0x000fea0003800000 */
[----:B------:R-:W-:Y:S01]  /*b9b0*/  BPT.TRAP 0x1 ;  /* 0x000000040000795c */ /* 0x000fe20000300000 */
.L_x_3270:
[----:B------:R-:W1:Y:S02]  /*b9c0*/  SYNCS.PHASECHK.TRANS64.TRYWAIT P0, [UR43+0x28c60], R0 ;  /* 0x028c6000ff0075a7 */ /* 0x000e64000800016b */
[----:B-1----:R-:W-:Y:S05]  /*b9d0*/  @!P0 BRA `(.L_x_3271) ;  /* 0x0000002400f88947 */ /* 0x002fea0003800000 */
.L_x_3326:
[----:B------:R-:W-:Y:S01]  /*b9e0*/  ULDC.64 UR4, c[0x0][0x328] ;  /* 0x0000ca0000047ab9 */ /* 0x000fe20000000a00 */
[----:B------:R-:W-:Y:S01]  /*b9f0*/  ULDC.64 UR6, c[0x0][0x338] ;  /* 0x0000ce0000067ab9 */ /* 0x000fe20000000a00 */
[----:B0-----:R-:W-:Y:S02]  /*ba00*/  IMAD R0, R29, UR4, RZ ;  /* 0x000000041d007c24 */ /* 0x001fe4000f8e02ff */
[----:B------:R-:W-:Y:S01]  /*ba10*/  IMAD.WIDE.U32 R2, R19, UR4, RZ ;  /* 0x0000000413027c25 */ /* 0x000fe2000f8e00ff */
[----:B------:R-:W-:-:S03]  /*ba20*/  R2UR UR4, R23 ;  /* 0x00000000170472ca */ /* 0x000fc600000e0000 */
[----:B------:R-:W-:Y:S02]  /*ba30*/  IMAD R19, R19, UR5, R0 ;  /* 0x0000000513137c24 */ /* 0x000fe4000f8e0200 */
[----:B------:R-:W-:-:S03]  /*ba40*/  IMAD R5, R27, UR6, RZ ;  /* 0x000000061b057c24 */ /* 0x000fc6000f8e02ff */
[----:B------:R-:W-:Y:S01]  /*ba50*/  IADD3 R3, R3, R19, RZ ;  /* 0x0000001303037210 */ /* 0x000fe20007ffe0ff */
[C---:B------:R-:W-:Y:S02]  /*ba60*/  IMAD R5, R26.reuse, UR7, R5 ;  /* 0x000000071a057c24 */ /* 0x040fe4000f8e0205 */
[----:B------:R-:W-:Y:S01]  /*ba70*/  IMAD.WIDE.U32 R2, R26, UR6, R2 ;  /* 0x000000061a027c25 */ /* 0x000fe2000f8e0002 */
[----:B------:R-:W-:Y:S02]  /*ba80*/  ULDC.64 UR6, c[0x0][0x330] ;  /* 0x0000cc0000067ab9 */ /* 0x000fe40000000a00 */
[----:B------:R-:W-:Y:S01]  /*ba90*/  UIMAD UR4, UR4, UR6, URZ ;  /* 0x00000006040472a4 */ /* 0x000fe2000f8e023f */
[----:B------:R-:W-:Y:S02]  /*baa0*/  IMAD.IADD R3, R3, 0x1, R5 ;  /* 0x0000000103037824 */ /* 0x000fe400078e0205 */
[----:B------:R-:W-:Y:S01]  /*bab0*/  IMAD.U32 R5, RZ, RZ, UR6 ;  /* 0x00000006ff057e24 */ /* 0x000fe2000f8e00ff */
[----:B------:R-:W-:-:S03]  /*bac0*/  UIMAD UR4, UR40, UR7, UR4 ;  /* 0x00000007280472a4 */ /* 0x000fc6000f8e0204 */
[----:B------:R-:W-:Y:S01]  /*bad0*/  IMAD.WIDE.U32 R2, R5, UR40, R2 ;  /* 0x0000002805027c25 */ /* 0x000fe2000f8e0002 */
[----:B------:R-:W-:-:S04]  /*bae0*/  ULDC.64 UR6, c[0x0][0x318] ;  /* 0x0000c60000067ab9 */ /* 0x000fc80000000a00 */
[----:B------:R-:W-:Y:S01]  /*baf0*/  IADD3 R3, R3, UR4, RZ ;  /* 0x0000000403037c10 */ /* 0x000fe2000fffe0ff */
[----:B------:R-:W-:Y:S01]  /*bb00*/  UMOV UR4, 0xffffffff ;  /* 0xffffffff00047882 */ /* 0x000fe20000000000 */
[----:B------:R-:W-:-:S04]  /*bb10*/  LEA R0, P0, R2, UR6, 0x1 ;  /* 0x0000000602007c11 */ /* 0x000fc8000f8008ff */
[----:B------:R-:W-:Y:S01]  /*bb20*/  LEA.HI.X R6, R2, UR7, R3, 0x1, P0 ;  /* 0x0000000702067c11 */ /* 0x000fe200080f0c03 */
[----:B------:R-:W-:Y:S08]  /*bb30*/  BRA.DIV UR4, `(.L_x_3272) ;  /* 0x0000002604b87947 */ /* 0x000ff0000b800000 */
[----:B------:R-:W0:Y:S01]  /*bb40*/  SHFL.IDX PT, R14, R0, RZ, 0x181f ;  /* 0x00181fff000e7589 */ /* 0x000e2200000e0000 */
[----:B------:R-:W-:Y:S01]  /*bb50*/  IMAD.SHL.U32 R8, R22, 0x2, RZ ;  /* 0x0000000216087824 */ /* 0x000fe200078e00ff */
[C---:B------:R-:W-:Y:S02]  /*bb60*/  LOP3.LUT R4, R17.reuse, 0x1, RZ, 0xc0, !PT ;  /* 0x0000000111047812 */ /* 0x040fe400078ec0ff */
[----:B------:R-:W1:Y:S01]  /*bb70*/  SHFL.IDX PT, R3, R6, RZ, 0x181f ;  /* 0x00181fff06037589 */ /* 0x000e6200000e0000 */
[----:B------:R-:W-:Y:S02]  /*bb80*/  LEA R7, R30, UR43, 0x1 ;  /* 0x0000002b1e077c11 */ /* 0x000fe4000f8e08ff */
[----:B------:R-:W-:Y:S01]  /*bb90*/  ISETP.NE.U32.AND P1, PT, R4, 0x1, PT ;  /* 0x000000010400780c */ /* 0x000fe20003f25070 */
[----:B------:R-:W-:Y:S01]  /*bba0*/  SHFL.IDX PT, R5, R6, 0x1, 0x181f ;  /* 0x00381f0006057f89 */ /* 0x000fe200000e0000 */
[C---:B------:R-:W-:Y:S02]  /*bbb0*/  LOP3.LUT P5, RZ, R17.reuse, 0x2, RZ, 0xc0, !PT ;  /* 0x0000000211ff7812 */ /* 0x040fe400078ac0ff */
[C---:B------:R-:W-:Y:S01]  /*bbc0*/  LOP3.LUT P4, RZ, R17.reuse, 0x4, RZ, 0xc0, !PT ;  /* 0x0000000411ff7812 */ /* 0x040fe2000788c0ff */
[----:B------:R-:W-:Y:S01]  /*bbd0*/  SHFL.IDX PT, R9, R6, 0x2, 0x181f ;  /* 0x00581f0006097f89 */ /* 0x000fe200000e0000 */
[----:B------:R-:W-:-:S02]  /*bbe0*/  LOP3.LUT P3, RZ, R17, 0x8, RZ, 0xc0, !PT ;  /* 0x0000000811ff7812 */ /* 0x000fc4000786c0ff */
[C---:B------:R-:W-:Y:S01]  /*bbf0*/  LOP3.LUT P2, RZ, R17.reuse, 0x10, RZ, 0xc0, !PT ;  /* 0x0000001011ff7812 */ /* 0x040fe2000784c0ff */
[----:B------:R-:W-:Y:S01]  /*bc00*/  SHFL.IDX PT, R6, R6, 0x3, 0x181f ;  /* 0x00781f0006067f89 */ /* 0x000fe200000e0000 */
[----:B------:R-:W-:Y:S02]  /*bc10*/  LOP3.LUT R16, R16, 0xfffffeff, RZ, 0xc0, !PT ;  /* 0xfffffeff10107812 */ /* 0x000fe400078ec0ff */
[----:B------:R-:W-:Y:S02]  /*bc20*/  PRMT R4, R17, 0x8880, RZ ;  /* 0x0000888011047816 */ /* 0x000fe400000000ff */
[----:B------:R-:W-:Y:S02]  /*bc30*/  @P1 LOP3.LUT R16, R16, 0x100, RZ, 0xfc, !PT ;  /* 0x0000010010101812 */ /* 0x000fe400078efcff */
[----:B0-----:R-:W-:Y:S02]  /*bc40*/  IADD3 R2, P0, R14, R8, RZ ;  /* 0x000000080e027210 */ /* 0x001fe40007f1e0ff */
[----:B------:R-:W0:Y:S01]  /*bc50*/  SHFL.IDX PT, R14, R0, 0x1, 0x181f ;  /* 0x00381f00000e7f89 */ /* 0x000e2200000e0000 */
[----:B------:R-:W-:-:S02]  /*bc60*/  LOP3.LUT R16, R16, 0xfffffdff, RZ, 0xc0, !PT ;  /* 0xfffffdff10107812 */ /* 0x000fc400078ec0ff */
[----:B-1----:R-:W-:Y:S01]  /*bc70*/  IMAD.X R3, RZ, RZ, R3, P0 ;  /* 0x000000ffff037224 */ /* 0x002fe200000e0603 */
[----:B------:R-:W-:Y:S02]  /*bc80*/  ISETP.LT.OR P0, PT, R18, 0x1, P1 ;  /* 0x000000011200780c */ /* 0x000fe40000f01670 */
[----:B------:R-:W-:-:S11]  /*bc90*/  LOP3.LUT P1, RZ, R17, 0x20, RZ, 0xc0, !PT ;  /* 0x0000002011ff7812 */ /* 0x000fd6000782c0ff */
[----:B------:R-:W-:Y:S01]  /*bca0*/  LDGSTS.E.BYPASS.LTC128B.128 [R7+0x400], desc[UR36][R2.64], !P0 ;  /* 0x0040000002077fae */ /* 0x000fe2000c101d64 */
[----:B------:R-:W-:-:S13]  /*bcb0*/  ISETP.LT.OR P0, PT, R18, 0x1, !P5 ;  /* 0x000000011200780c */ /* 0x000fda0006f01670 */
        /* <DEDUP_REMOVED lines=9> */
[----:B------:R-:W-:-:S04]  /*bd50*/  LOP3.LUT P0, RZ, R17, 0x40, RZ, 0xc0, !PT ;  /* 0x0000004011ff7812 */ /* 0x000fc8000780c0ff */
[----:B------:R-:W-:-:S13]  /*bd60*/  ISETP.LT.OR P6, PT, R18, 0x1, !P0 ;  /* 0x000000011200780c */ /* 0x000fda00047c1670 */
[----:B------:R-:W-:Y:S01]  /*bd70*/  LDGSTS.E.BYPASS.LTC128B.128 [R7+0xc400], desc[UR36][R2.64+0x300], !P6 ;  /* 0x0c40030002077fae */ /* 0x000fe2000f101d64 */
[----:B------:R-:W-:-:S13]  /*bd80*/  ISETP.GT.AND P6, PT, R4, -0x1, PT ;  /* 0xffffffff0400780c */ /* 0x000fda0003fc4270 */
[----:B------:R-:W-:Y:S02]  /*bd90*/  @P6 LOP3.LUT R16, R16, 0x200, RZ, 0xfc, !PT ;  /* 0x0000020010106812 */ /* 0x000fe400078efcff */
[----:B------:R-:W-:-:S13]  /*bda0*/  ISETP.LT.OR P6, PT, R18, 0x1, P6 ;  /* 0x000000011200780c */ /* 0x000fda00037c1670 */
[----:B------:R1:W-:Y:S01]  /*bdb0*/  LDGSTS.E.BYPASS.LTC128B.128 [R7+0xe400], desc[UR36][R2.64+0x380], !P6 ;  /* 0x0e40038002077fae */ /* 0x0003e2000f101d64 */
[----:B0-----:R-:W-:-:S03]  /*bdc0*/  IADD3 R4, P6, R14, R8, RZ ;  /* 0x000000080e047210 */ /* 0x001fc60007fde0ff */
[----:B------:R-:W1:Y:S01]  /*bdd0*/  SHFL.IDX PT, R14, R0, 0x2, 0x181f ;  /* 0x00581f00000e7f89 */ /* 0x000e6200000e0000 */
[----:B------:R-:W-:Y:S02]  /*bde0*/  IADD3.X R5, RZ, R5, RZ, P6, !PT ;  /* 0x00000005ff057210 */ /* 0x000fe400037fe4ff */
[----:B-1----:R-:W-:Y:S02]  /*bdf0*/  IADD3 R2, P6, R14, R8, RZ ;  /* 0x000000080e027210 */ /* 0x002fe40007fde0ff */
[----:B------:R0:W1:Y:S03]  /*be00*/  SHFL.IDX PT, R14, R0, 0x3, 0x181f ;  /* 0x00781f00000e7f89 */ /* 0x00006600000e0000 */
[----:B------:R-:W-:Y:S01]  /*be10*/  IMAD.X R3, RZ, RZ, R9, P6 ;  /* 0x000000ffff037224 */ /* 0x000fe200030e0609 */
[----:B------:R-:W-:-:S04]  /*be20*/  LOP3.LUT P6, RZ, R16, 0x100, RZ, 0xc0, !PT ;  /* 0x0000010010ff7812 */ /* 0x000fc800078cc0ff */
[----:B------:R-:W-:-:S13]  /*be30*/  ISETP.LT.OR P6, PT, R18, 0x11, P6 ;  /* 0x000000111200780c */ /* 0x000fda00037c1670 */
        /* <DEDUP_REMOVED lines=14> */
[----:B------:R-:W-:-:S13]  /*bf20*/  ISETP.LT.OR P6, PT, R18, 0x11, P6 ;  /* 0x000000111200780c */ /* 0x000fda00037c1670 */
[----:B------:R2:W-:Y:S01]  /*bf30*/  LDGSTS.E.BYPASS.LTC128B.128 [R7+0xec00], desc[UR36][R4.64+0x380], !P6 ;  /* 0x0ec0038004077fae */ /* 0x0005e2000f101d64 */
[----:B------:R-:W-:-:S04]  /*bf40*/  LOP3.LUT P6, RZ, R16, 0x100, RZ, 0xc0, !PT ;  /* 0x0000010010ff7812 */ /* 0x000fc800078cc0ff */
[----:B------:R-:W-:Y:S01]  /*bf50*/  ISETP.LT.OR P6, PT, R18, 0x21, P6 ;  /* 0x000000211200780c */ /* 0x000fe200037c1670 */
[----:B--2---:R-:W-:-:S12]  /*bf60*/  IMAD.MOV.U32 R4, RZ, RZ, RZ ;  /* 0x000000ffff047224 */ /* 0x004fd800078e00ff */
[----:B------:R0:W-:Y:S01]  /*bf70*/  LDGSTS.E.BYPASS.LTC128B.128 [R7+0x1400], desc[UR36][R2.64], !P6 ;  /* 0x0140000002077fae */ /* 0x0001e2000f101d64 */
[----:B------:R-:W-:-:S13]  /*bf80*/  ISETP.LT.OR P6, PT, R18, 0x21, !P5 ;  /* 0x000000211200780c */ /* 0x000fda0006fc1670 */
        /* <DEDUP_REMOVED lines=11> */
[----:B------:R-:W-:-:S04]  /*c040*/  LOP3.LUT P6, RZ, R16, 0x200, RZ, 0xc0, !PT ;  /* 0x0000020010ff7812 */ /* 0x000fc800078cc0ff */
[----:B------:R-:W-:-:S13]  /*c050*/  ISETP.LT.OR P6, PT, R18, 0x21, P6 ;  /* 0x000000211200780c */ /* 0x000fda00037c1670 */
[----:B-1----:R0:W-:Y:S02]  /*c060*/  LDGSTS.E.BYPASS.LTC128B.128 [R7+0xf400], desc[UR36][R2.64+0x380], !P6 ;  /* 0x0f40038002077fae */ /* 0x0021e4000f101d64 */
.L_x_3336:
[----:B0-----:R-:W-:Y:S02]  /*c070*/  IADD3 R2, P6, R14, R8, RZ ;  /* 0x000000080e027210 */ /* 0x001fe40007fde0ff */
[----:B------:R-:W-:Y:S02]  /*c080*/  ISETP.LT.OR P5, PT, R18, 0x31, !P5 ;  /* 0x000000311200780c */ /* 0x000fe40006fa1670 */
[----:B------:R-:W-:Y:S02]  /*c090*/  IADD3.X R3, RZ, R6, RZ, P6, !PT ;  /* 0x00000006ff037210 */ /* 0x000fe400037fe4ff */
[----:B------:R-:W-:Y:S02]  /*c0a0*/  LOP3.LUT P6, RZ, R16, 0x100, RZ, 0xc0, !PT ;  /* 0x0000010010ff7812 */ /* 0x000fe400078cc0ff */
[C---:B------:R-:W-:Y:S02]  /*c0b0*/  ISETP.LT.OR P4, PT, R18.reuse, 0x31, !P4 ;  /* 0x000000311200780c */ /* 0x040fe40006781670 */
[----:B------:R-:W-:-:S02]  /*c0c0*/  ISETP.LT.OR P6, PT, R18, 0x31, P6 ;  /* 0x000000311200780c */ /* 0x000fc400037c1670 */
[C---:B------:R-:W-:Y:S02]  /*c0d0*/  ISETP.LT.OR P3, PT, R18.reuse, 0x31, !P3 ;  /* 0x000000311200780c */ /* 0x040fe40005f61670 */
[C---:B------:R-:W-:Y:S02]  /*c0e0*/  ISETP.LT.OR P2, PT, R18.reuse, 0x31, !P2 ;  /* 0x000000311200780c */ /* 0x040fe40005741670 */
[C---:B------:R-:W-:Y:S02]  /*c0f0*/  ISETP.LT.OR P1, PT, R18.reuse, 0x31, !P1 ;  /* 0x000000311200780c */ /* 0x040fe40004f21670 */
[----:B------:R-:W-:-:S05]  /*c100*/  ISETP.LT.OR P0, PT, R18, 0x31, !P0 ;  /* 0x000000311200780c */ /* 0x000fca0004701670 */
[----:B------:R-:W-:Y:S01]  /*c110*/  @!PT LDS RZ, [RZ] ;  /* 0x00000000fffff984 */ /* 0x000fe20000000800 */
[----:B------:R-:W-:Y:S01]  /*c120*/  @!PT LDS RZ, [RZ] ;  /* 0x00000000fffff984 */ /* 0x000fe20000000800 */
[----:B------:R-:W-:Y:S01]  /*c130*/  @!PT LDS RZ, [RZ] ;  /* 0x00000000fffff984 */ /* 0x000fe20000000800 */
[----:B------:R0:W-:Y:S01]  /*c140*/  LDGSTS.E.BYPASS.LTC128B.128 [R7+0x1c00], desc[UR36][R2.64], !P6 ;  /* 0x01c0000002077fae */ /* 0x0001e2000f101d64 */
[----:B------:R-:W-:-:S03]  /*c150*/  LOP3.LUT P6, RZ, R16, 0x200, RZ, 0xc0, !PT ;  /* 0x0000020010ff7812 */ /* 0x000fc600078cc0ff */
[----:B------:R0:W-:Y:S04]  /*c160*/  LDGSTS.E.BYPASS.LTC128B.128 [R7+0x3c00], desc[UR36][R2.64+0x80], !P5 ;  /* 0x03c0008002077fae */ /* 0x0001e8000e901d64 */
[----:B------:R0:W-:Y:S04]  /*c170*/  LDGSTS.E.BYPASS.LTC128B.128 [R7+0x5c00], desc[UR36][R2.64+0x100], !P4 ;  /* 0x05c0010002077fae */ /* 0x0001e8000e101d64 */
[----:B------:R0:W-:Y:S04]  /*c180*/  LDGSTS.E.BYPASS.LTC128B.128 [R7+0x7c00], desc[UR36][R2.64+0x180], !P3 ;  /* 0x07c0018002077fae */ /* 0x0001e8000d901d64 */
[----:B------:R0:W-:Y:S04]  /*c190*/  LDGSTS.E.BYPASS.LTC128B.128 [R7+0x9c00], desc[UR36][R2.64+0x200], !P2 ;  /* 0x09c0020002077fae */ /* 0x0001e8000d101d64 */
[----:B------:R0:W-:Y:S04]  /*c1a0*/  LDGSTS.E.BYPASS.LTC128B.128 [R7+0xbc00], desc[UR36][R2.64+0x280], !P1 ;  /* 0x0bc0028002077fae */ /* 0x0001e8000c901d64 */
[----:B------:R0:W-:Y:S01]  /*c1b0*/  LDGSTS.E.BYPASS.LTC128B.128 [R7+0xdc00], desc[UR36][R2.64+0x300], !P0 ;  /* 0x0dc0030002077fae */ /* 0x0001e2000c101d64 */
[----:B------:R-:W-:-:S13]  /*c1c0*/  ISETP.LT.OR P0, PT, R18, 0x31, P6 ;  /* 0x000000311200780c */ /* 0x000fda0003701670 */
[----:B------:R0:W-:Y:S01]  /*c1d0*/  LDGSTS.E.BYPASS.LTC128B.128 [R7+0xfc00], desc[UR36][R2.64+0x380], !P0 ;  /* 0x0fc0038002077fae */ /* 0x0001e2000c101d64 */
[----:B------:R-:W-:Y:S01]  /*c1e0*/  NOP ;  /* 0x0000000000007918 */ /* 0x000fe20000000000 */
[----:B------:R-:W-:Y:S02]  /*c1f0*/  SYNCS.ARRIVE.TRANS64.RED.A0T1 RZ, [UR43+0x28c50], RZ ;  /* 0x028c50ffffff79a7 */ /* 0x000fe4000820042b */
[----:B------:R-:W-:Y:S01]  /*c200*/  ARRIVES.LDGSTSBAR.64.TRANSCNT [UR43+0x28c50] ;  /* 0x028c5000ff0079b0 */ /* 0x000fe20008000aab */
[----:B------:R-:W-:Y:S01]  /*c210*/  NOP ;  /* 0x0000000000007918 */ /* 0x000fe20000000000 */
[----:B------:R-:W-:-:S13]  /*c220*/  ISETP.NE.AND P6, PT, R33, 0x3, PT ;  /* 0x000000032100780c */ /* 0x000fda0003fc5270 */
[----:B0-----:R-:W-:Y:S05]  /*c230*/  @!P6 BRA `(.L_x_3273) ;  /* 0x000000000004e947 */ /* 0x001fea0003800000 */
[----:B------:R-:W-:Y:S01]  /*c240*/  BPT.TRAP 0x1 ;  /* 0x000000040000795c */ /* 0x000fe20000300000 */
.L_x_3273:
[----:B------:R-:W-:Y:S01]  /*c250*/  VIADD R25, R25, 0xfffffffe ;  /* 0xfffffffe19197836 */ /* 0x000fe20000000000 */
[----:B------:R-:W-:Y:S01]  /*c260*/  SYNCS.ARRIVE.TRANS64.A1T0 RZ, [UR43+0x28c50], RZ ;  /* 0x028c50ffffff79a7 */ /* 0x000fe2000810002b */
[----:B------:R-:W-:Y:S01]  /*c270*/  BSSY B0, `(.L_x_3257) ;  /* 0x00000f1000007945 */ /* 0x000fe20003800000 */
[----:B------:R-:W-:Y:S01]  /*c280*/  IMAD.MOV.U32 R0, RZ, RZ, 0x1 ;  /* 0x00000001ff007424 */ /* 0x000fe200078e00ff */
[----:B------:R-:W-:Y:S02]  /*c290*/  MOV R21, 0x1 ;  /* 0x0000000100157802 */ /* 0x000fe40000000f00 */
[----:B------:R-:W-:-:S13]  /*c2a0*/  ISETP.GE.AND P0, PT, R25, UR45, PT ;  /* 0x0000002d19007c0c */ /* 0x000fda000bf06270 */
[----:B------:R-:W-:Y:S05]  /*c2b0*/  @!P0 BRA `(.L_x_3274) ;  /* 0x0000000c00b08947 */ /* 0x000fea0003800000 */
[----:B------:R-:W-:Y:S01]  /*c2c0*/  UIADD3 UR4, UR44, 0x1, URZ ;  /* 0x000000012c047890 */ /* 0x000fe2000fffe03f */
[----:B------:R-:W-:Y:S01]  /*c2d0*/  LOP3.LUT R3, RZ, UR42, RZ, 0x33, !PT ;  /* 0x0000002aff037c12 */ /* 0x000fe2000f8e33ff */
[----:B------:R-:W-:Y:S01]  /*c2e0*/  IMAD.MOV.U32 R21, RZ, RZ, 0x1 ;  /* 0x00000001ff157424 */ /* 0x000fe200078e00ff */
[----:B------:R-:W-:Y:S01]  /*c2f0*/  IADD3 R36, R37, R28, R36 ;  /* 0x0000001c25247210 */ /* 0x000fe20007ffe024 */
[----:B------:R-:W-:Y:S01]  /*c300*/  UIMAD UR4, UR4, UR38, URZ ;  /* 0x00000026040472a4 */ /* 0x000fe2000f8e023f */
[----:B------:R-:W-:Y:S02]  /*c310*/  LOP3.LUT R28, R34, 0x40, RZ, 0xc0, !PT ;  /* 0x00000040221c7812 */ /* 0x000fe400078ec0ff */
[----:B------:R-:W-:Y:S01]  /*c320*/  LOP3.LUT R25, R17, 0x80, RZ, 0xc0, !PT ;  /* 0x0000008011197812 */ /* 0x000fe200078ec0ff */
[----:B------:R-:W-:Y:S01]  /*c330*/  VIADD R36, R36, 0xffffff40 ;  /* 0xffffff4024247836 */ /* 0x000fe20000000000 */
[----:B------:R-:W-:Y:S02]  /*c340*/  SHF.R.U32.HI R28, RZ, 0x2, R28 ;  /* 0x00000002ff1c7819 */ /* 0x000fe4000001161c */
[----:B------:R-:W-:-:S02]  /*c350*/  LOP3.LUT R0, RZ, UR4, RZ, 0x33, !PT ;  /* 0x00000004ff007c12 */ /* 0x000fc4000f8e33ff */
[----:B------:R-:W-:Y:S02]  /*c360*/  SHF.R.U32.HI R25, RZ, 0x3, R25 ;  /* 0x00000003ff197819 */ /* 0x000fe40000011619 */
[----:B------:R-:W-:Y:S02]  /*c370*/  VIMNMX R3, R0, R3, !PT ;  /* 0x0000000300037248 */ /* 0x000fe40007fe0100 */
[----:B------:R-:W-:Y:S02]  /*c380*/  MOV R0, 0x1 ;  /* 0x0000000100007802 */ /* 0x000fe40000000f00 */
[C---:B------:R-:W-:Y:S01]  /*c390*/  IADD3 R22, -R3.reuse, -0x2, RZ ;  /* 0xfffffffe03167810 */ /* 0x040fe20007ffe1ff */
[----:B------:R-:W-:-:S07]  /*c3a0*/  IMAD R9, R3, -0x40, R36 ;  /* 0xffffffc003097824 */ /* 0x000fce00078e0224 */
.L_x_3289:
[----:B------:R-:W0:Y:S01]  /*c3b0*/  LDC R2, c[0x0][0x430] ;  /* 0x00010c00ff027b82 */ /* 0x000e220000000800 */
[----:B------:R-:W-:Y:S01]  /*c3c0*/  ISETP.GT.U32.AND P0, PT, R31, 0x3f, PT ;  /* 0x0000003f1f00780c */ /* 0x000fe20003f04070 */
[----:B------:R-:W-:Y:S01]  /*c3d0*/  BSSY B1, `(.L_x_3275) ;  /* 0x0000014000017945 */ /* 0x000fe20003800000 */
[----:B------:R-:W-:Y:S02]  /*c3e0*/  IMAD.MOV.U32 R7, RZ, RZ, R9 ;  /* 0x000000ffff077224 */ /* 0x000fe400078e0009 */
[----:B------:R-:W-:Y:S01]  /*c3f0*/  IMAD.MOV.U32 R6, RZ, RZ, RZ ;  /* 0x000000ffff067224 */ /* 0x000fe200078e00ff */
[----:B0-----:R-:W-:-:S13]  /*c400*/  ISETP.NE.AND P1, PT, R2, 0x1, PT ;  /* 0x000000010200780c */ /* 0x001fda0003f25270 */
[----:B------:R-:W0:Y:S08]  /*c410*/  @P1 LDC R2, c[0x0][0x434] ;  /* 0x00010d00ff021b82 */ /* 0x000e300000000800 */
[----:B------:R-:W1:Y:S01]  /*c420*/  @P1 LDC R3, c[0x0][0x438] ;  /* 0x00010e00ff031b82 */ /* 0x000e620000000800 */
[----:B0-----:R-:W-:-:S05]  /*c430*/  @P1 IMAD.HI.U32 R2, R9, R2, RZ ;  /* 0x0000000209021227 */ /* 0x001fca00078e00ff */
[----:B-1----:R-:W-:Y:S01]  /*c440*/  @P1 SHF.R.U32.HI R7, RZ, R3, R2 ;  /* 0x00000003ff071219 */ /* 0x002fe20000011602 */
[----:B--2---:R-:W-:Y:S06]  /*c450*/  @P0 BRA `(.L_x_3276) ;  /* 0x00000000002c0947 */ /* 0x004fec0003800000 */
[----:B------:R-:W-:Y:S01]  /*c460*/  ULDC.64 UR4, c[0x0][0x428] ;  /* 0x00010a0000047ab9 */ /* 0x000fe20000000a00 */
[----:B------:R-:W-:Y:S01]  /*c470*/  SHF.R.S32.HI R3, RZ, 0x1f, R7 ;  /* 0x0000001fff037819 */ /* 0x000fe20000011407 */
[----:B------:R-:W-:Y:S01]  /*c480*/  IMAD R5, R32, UR4, RZ ;  /* 0x0000000420057c24 */ /* 0x000fe2000f8e02ff */
[----:B------:R-:W-:-:S03]  /*c490*/  MOV R2, R7 ;  /* 0x0000000700027202 */ /* 0x000fc60000000f00 */
[C---:B------:R-:W-:Y:S02]  /*c4a0*/  IMAD R5, R24.reuse, UR5, R5 ;  /* 0x0000000518057c24 */ /* 0x040fe4000f8e0205 */
[----:B------:R-:W-:Y:S01]  /*c4b0*/  IMAD.WIDE.U32 R2, R24, UR4, R2 ;  /* 0x0000000418027c25 */ /* 0x000fe2000f8e0002 */
[----:B------:R-:W-:-:S03]  /*c4c0*/  ULDC.64 UR4, c[0x0][0x418] ;  /* 0x0001060000047ab9 */ /* 0x000fc60000000a00 */
[----:B------:R-:W-:Y:S01]  /*c4d0*/  IMAD.IADD R3, R5, 0x1, R3 ;  /* 0x0000000105037824 */ /* 0x000fe200078e0203 */
[----:B------:R-:W-:-:S04]  /*c4e0*/  LEA R4, P0, R2, UR4, 0x2 ;  /* 0x0000000402047c11 */ /* 0x000fc8000f8010ff */
[----:B------:R-:W-:-:S05]  /*c4f0*/  LEA.HI.X R5, R2, UR5, R3, 0x2, P0 ;  /* 0x0000000502057c11 */ /* 0x000fca00080f1403 */
[----:B------:R0:W5:Y:S04]  /*c500*/  LDG.E R6, desc[UR36][R4.64] ;  /* 0x0000002404067981 */ /* 0x000168000c1e1900 */
.L_x_3276:
[----:B------:R-:W-:Y:S05]  /*c510*/  BSYNC B1 ;  /* 0x0000000000017941 */ /* 0x000fea0003800000 */
.L_x_3275:
[----:B------:R-:W-:-:S13]  /*c520*/  ISETP.NE.AND P0, PT, R33, 0x3, PT ;  /* 0x000000032100780c */ /* 0x000fda0003f05270 */
[----:B------:R-:W-:Y:S05]  /*c530*/  @!P0 BRA `(.L_x_3277) ;  /* 0x0000000000048947 */ /* 0x000fea0003800000 */
[----:B------:R-:W-:Y:S01]  /*c540*/  BPT.TRAP 0x1 ;  /* 0x000000040000795c */ /* 0x000fe20000300000 */
.L_x_3277:
[----:B------:R-:W-:Y:S01]  /*c550*/  LEA R10, R0, UR43, 0x3 ;  /* 0x0000002b000a7c11 */ /* 0x000fe2000f8e18ff */
[----:B------:R-:W-:Y:S01]  /*c560*/  BSSY B1, `(.L_x_3278) ;  /* 0x0000004000017945 */ /* 0x000fe20003800000 */
[----:B------:R-:W-:-:S04]  /*c570*/  SHF.L.U32 R20, R21, 0x1f, RZ ;  /* 0x0000001f15147819 */ /* 0x000fc800000006ff */
[----:B------:R-:W1:Y:S02]  /*c580*/  SYNCS.PHASECHK.TRANS64.TRYWAIT P0, [R10+URZ+0x28c40], R20 ;  /* 0x028c40140a0075a7 */ /* 0x000e64000800017f */
[----:B-1----:R-:W-:Y:S05]  /*c590*/  @!P0 BRA `(.L_x_3279) ;  /* 0x0000002400308947 */ /* 0x002fea0003800000 */
.L_x_3337:
[----:B------:R-:W-:Y:S05]  /*c5a0*/  BSYNC B1 ;  /* 0x0000000000017941 */ /* 0x000fea0003800000 */
.L_x_3278:
[----:B------:R-:W-:Y:S01]  /*c5b0*/  ULDC UR4, c[0x0][0x430] ;  /* 0x00010c0000047ab9 */ /* 0x000fe20000000800 */
[----:B-----5:R-:W-:Y:S01]  /*c5c0*/  SHF.R.S32.HI R18, RZ, 0x1f, R6 ;  /* 0x0000001fff127819 */ /* 0x020fe20000011406 */
[----:B------:R-:W-:Y:S01]  /*c5d0*/  UIADD3 UR4, -UR4, URZ, URZ ;  /* 0x0000003f04047290 */ /* 0x000fe2000fffe13f */
[----:B------:R-:W-:Y:S02]  /*c5e0*/  R2UR UR6, R23 ;  /* 0x00000000170672ca */ /* 0x000fe400000e0000 */
[----:B------:R-:W-:Y:S02]  /*c5f0*/  LOP3.LUT P1, RZ, R16, 0x1, RZ, 0xc0, !PT ;  /* 0x0000000110ff7812 */ /* 0x000fe4000782c0ff */
[----:B------:R-:W-:Y:S01]  /*c600*/  LEA R17, R0, R30, 0xc ;  /* 0x0000001e00117211 */ /* 0x000fe200078e60ff */
[----:B------:R-:W-:Y:S01]  /*c610*/  IMAD R7, R7, UR4, R9 ;  /* 0x0000000407077c24 */ /* 0x000fe2000f8e0209 */
[----:B------:R-:W-:-:S04]  /*c620*/  ULDC.64 UR4, c[0x0][0x300] ;  /* 0x0000c00000047ab9 */ /* 0x000fc80000000a00 */
[----:B------:R-:W-:-:S05]  /*c630*/  SHF.R.S32.HI R19, RZ, 0x1f, R7 ;  /* 0x0000001fff137819 */ /* 0x000fca0000011407 */
[----:B------:R-:W-:-:S04]  /*c640*/  IMAD R2, R19, UR4, RZ ;  /* 0x0000000413027c24 */ /* 0x000fc8000f8e02ff */
[C---:B0-----:R-:W-:Y:S02]  /*c650*/  IMAD R5, R7.reuse, UR5, R2 ;  /* 0x0000000507057c24 */ /* 0x041fe4000f8e0202 */
        /* <DEDUP_REMOVED lines=20> */
[----:B------:R-:W2:Y:S04]  /*c7a0*/  SHFL.IDX PT, R3, R29, RZ, 0x181f ;  /* 0x00181fff1d037589 */ /* 0x000ea800000e0000 */
[----:B------:R-:W-:Y:S01]  /*c7b0*/  SHFL.IDX PT, R34, R29, 0x3, 0x181f ;  /* 0x00781f001d227f89 */ /* 0x000fe200000e0000 */
[----:B0-----:R-:W-:-:S03]  /*c7c0*/  IADD3 R12, P0, R14, R8, RZ ;  /* 0x000000080e0c7210 */ /* 0x001fc60007f1e0ff */
[----:B------:R-:W0:Y:S02]  /*c7d0*/  SHFL.IDX PT, R14, R26, 0x1, 0x181f ;  /* 0x00381f001a0e7f89 */ /* 0x000e2400000e0000 */
[----:B--2---:R-:W-:Y:S02]  /*c7e0*/  IMAD.X R13, RZ, RZ, R3, P0 ;  /* 0x000000ffff0d7224 */ /* 0x004fe400000e0603 */
[----:B------:R-:W2:Y:S04]  /*c7f0*/  SHFL.IDX PT, R3, R29, 0x1, 0x181f ;  /* 0x00381f001d037f89 */ /* 0x000ea800000e0000 */
[----:B------:R3:W-:Y:S01]  /*c800*/  LDGSTS.E.BYPASS.LTC128B.128 [R27+0x22400], desc[UR36][R12.64], !P1 ;  /* 0x224000000c1b7fae */ /* 0x0007e2000c901d64 */
[----:B0-----:R-:W-:-:S03]  /*c810*/  IADD3 R4, P0, R14, R8, RZ ;  /* 0x000000080e047210 */ /* 0x001fc60007f1e0ff */
[----:B------:R-:W0:Y:S02]  /*c820*/  SHFL.IDX PT, R14, R26, 0x2, 0x181f ;  /* 0x00581f001a0e7f89 */ /* 0x000e2400000e0000 */
[----:B--2---:R-:W-:Y:S02]  /*c830*/  IMAD.X R5, RZ, RZ, R3, P0 ;  /* 0x000000ffff057224 */ /* 0x004fe400000e0603 */
[----:B------:R-:W2:Y:S04]  /*c840*/  SHFL.IDX PT, R3, R29, 0x2, 0x181f ;  /* 0x00581f001d037f89 */ /* 0x000ea800000e0000 */
[----:B------:R3:W-:Y:S01]  /*c850*/  LDGSTS.E.BYPASS.LTC128B.128 [R27+0x22c00], desc[UR36][R4.64], !P1 ;  /* 0x22c00000041b7fae */ /* 0x0007e2000c901d64 */
[----:B0-----:R-:W-:-:S03]  /*c860*/  IADD3 R2, P0, R14, R8, RZ ;  /* 0x000000080e027210 */ /* 0x001fc60007f1e0ff */
[----:B------:R3:W0:Y:S01]  /*c870*/  SHFL.IDX PT, R14, R26, 0x3, 0x181f ;  /* 0x00781f001a0e7f89 */ /* 0x00062200000e0000 */
[----:B--2---:R-:W-:-:S05]  /*c880*/  IADD3.X R3, RZ, R3, RZ, P0, !PT ;  /* 0x00000003ff037210 */ /* 0x004fca00007fe4ff */
[----:B------:R3:W-:Y:S04]  /*c890*/  LDGSTS.E.BYPASS.LTC128B.128 [R27+0x23400], desc[UR36][R2.64], !P1 ;  /* 0x23400000021b7fae */ /* 0x0007e8000c901d64 */
.L_x_3347:
[----:B0--3--:R-:W-:-:S05]  /*c8a0*/  IADD3 R2, P0, R14, R8, RZ ;  /* 0x000000080e027210 */ /* 0x009fca0007f1e0ff */
[----:B------:R-:W-:Y:S01]  /*c8b0*/  IMAD.X R3, RZ, RZ, R34, P0 ;  /* 0x000000ffff037224 */ /* 0x000fe200000e0622 */
[----:B------:R-:W-:-:S04]  /*c8c0*/  PLOP3.LUT P0, PT, PT, PT, PT, 0x80, 0x0 ;  /* 0x000000000000781c */ /* 0x000fc80003f0f070 */
[----:B------:R-:W-:Y:S01]  /*c8d0*/  @!PT LDS RZ, [RZ] ;  /* 0x00000000fffff984 */ /* 0x000fe20000000800 */
[----:B------:R-:W-:Y:S01]  /*c8e0*/  @!PT LDS RZ, [RZ] ;  /* 0x00000000fffff984 */ /* 0x000fe20000000800 */
[----:B------:R-:W-:Y:S01]  /*c8f0*/  @!PT LDS RZ, [RZ] ;  /* 0x00000000fffff984 */ /* 0x000fe20000000800 */
[----:B------:R0:W-:Y:S01]  /*c900*/  LDGSTS.E.BYPASS.LTC128B.128 [R27+0x23c00], desc[UR36][R2.64], !P1 ;  /* 0x23c00000021b7fae */ /* 0x0001e2000c901d64 */
[----:B------:R-:W-:-:S08]  /*c910*/  NOP ;  /* 0x0000000000007918 */ /* 0x000fd00000000000 */
.L_x_3281:
        /* <DEDUP_REMOVED lines=10> */
.L_x_3282:
[----:B------:R2:W-:Y:S01]  /*c9c0*/  SYNCS.ARRIVE.TRANS64.A1T0 RZ, [R10+URZ+0x28c30], RZ ;  /* 0x028c30ff0aff79a7 */ /* 0x0005e2000810003f */
[----:B------:R-:W-:Y:S05]  /*c9d0*/  @!P2 BRA `(.L_x_3283) ;  /* 0x000000000004a947 */ /* 0x000fea0003800000 */
[----:B------:R-:W-:Y:S01]  /*c9e0*/  BPT.TRAP 0x1 ;  /* 0x000000040000795c */ /* 0x000fe20000300000 */
.L_x_3283:
[----:B------:R-:W3:Y:S01]  /*c9f0*/  SYNCS.PHASECHK.TRANS64.TRYWAIT P0, [R10+URZ+0x28c60], R20 ;  /* 0x028c60140a0075a7 */ /* 0x000ee2000800017f */
[----:B------:R-:W-:Y:S04]  /*ca00*/  BSSY B1, `(.L_x_3284) ;  /* 0x0000002000017945 */ /* 0x000fe80003800000 */
[----:B---3--:R-:W-:Y:S05]  /*ca10*/  @!P0 BRA `(.L_x_3285) ;  /* 0x0000002400308947 */ /* 0x008fea0003800000 */
.L_x_3348:
[----:B------:R-:W-:Y:S05]  /*ca20*/  BSYNC B1 ;  /* 0x0000000000017941 */ /* 0x000fea0003800000 */
.L_x_3284:
[----:B------:R-:W-:Y:S01]  /*ca30*/  ULDC.64 UR4, c[0x0][0x328] ;  /* 0x0000ca0000047ab9 */ /* 0x000fe20000000a00 */
[----:B------:R-:W-:Y:S01]  /*ca40*/  ULDC.64 UR6, c[0x0][0x338] ;  /* 0x0000ce0000067ab9 */ /* 0x000fe20000000a00 */
[----:B0-----:R-:W-:Y:S01]  /*ca50*/  IMAD R2, R19, UR4, RZ ;  /* 0x0000000413027c24 */ /* 0x001fe2000f8e02ff */
[----:B------:R-:W-:Y:S01]  /*ca60*/  LOP3.LUT P5, RZ, R16, 0x8, RZ, 0xc0, !PT ;  /* 0x0000000810ff7812 */ /* 0x000fe200078ac0ff */
[----:B------:R-:W-:Y:S01]  /*ca70*/  IMAD R17, R0, 0x7000, R17 ;  /* 0x0000700000117824 */ /* 0x000fe200078e0211 */
[C---:B------:R-:W-:Y:S01]  /*ca80*/  LOP3.LUT P4, RZ, R16.reuse, 0x4, RZ, 0xc0, !PT ;  /* 0x0000000410ff7812 */ /* 0x040fe2000788c0ff */
[C---:B------:R-:W-:Y:S01]  /*ca90*/  IMAD R5, R7.reuse, UR5, R2 ;  /* 0x0000000507057c24 */ /* 0x040fe2000f8e0202 */
[----:B------:R-:W-:Y:S01]  /*caa0*/  LOP3.LUT P3, RZ, R16, 0x2, RZ, 0xc0, !PT ;  /* 0x0000000210ff7812 */ /* 0x000fe2000786c0ff */
[----:B------:R-:W-:Y:S01]  /*cab0*/  IMAD.WIDE.U32 R2, R7, UR4, RZ ;  /* 0x0000000407027c25 */ /* 0x000fe2000f8e00ff */
[----:B------:R-:W-:-:S03]  /*cac0*/  R2UR UR4, R23 ;  /* 0x00000000170472ca */ /* 0x000fc600000e0000 */
[----:B------:R-:W-:Y:S02]  /*cad0*/  IMAD R7, R18, UR6, RZ ;  /* 0x0000000612077c24 */ /* 0x000fe4000f8e02ff */
[----:B------:R-:W-:Y:S02]  /*cae0*/  IMAD.IADD R3, R3, 0x1, R5 ;  /* 0x0000000103037824 */ /* 0x000fe400078e0205 */
[C---:B------:R-:W-:Y:S02]  /*caf0*/  IMAD R7, R6.reuse, UR7, R7 ;  /* 0x0000000706077c24 */ /* 0x040fe4000f8e0207 */
[----:B------:R-:W-:Y:S01]  /*cb00*/  IMAD.WIDE.U32 R2, R6, UR6, R2 ;  /* 0x0000000606027c25 */ /* 0x000fe2000f8e0002 */
[----:B------:R-:W-:-:S03]  /*cb10*/  ULDC.64 UR6, c[0x0][0x330] ;  /* 0x0000cc0000067ab9 */ /* 0x000fc60000000a00 */
[----:B------:R-:W-:Y:S01]  /*cb20*/  UIMAD UR4, UR4, UR6, URZ ;  /* 0x00000006040472a4 */ /* 0x000fe2000f8e023f */
[----:B------:R-:W-:Y:S01]  /*cb30*/  IADD3 R3, R3, R7, RZ ;  /* 0x0000000703037210 */ /* 0x000fe20007ffe0ff */
[----:B------:R-:W-:Y:S02]  /*cb40*/  IMAD.U32 R5, RZ, RZ, UR6 ;  /* 0x00000006ff057e24 */ /* 0x000fe4000f8e00ff */
[----:B------:R-:W-:Y:S02]  /*cb50*/  UIMAD UR4, UR40, UR7, UR4 ;  /* 0x00000007280472a4 */ /* 0x000fe4000f8e0204 */
[----:B------:R-:W-:Y:S01]  /*cb60*/  IMAD.WIDE.U32 R2, R5, UR40, R2 ;  /* 0x0000002805027c25 */ /* 0x000fe2000f8e0002 */
[----:B------:R-:W-:-:S03]  /*cb70*/  ULDC.64 UR6, c[0x0][0x318] ;  /* 0x0000c60000067ab9 */ /* 0x000fc60000000a00 */
[----:B------:R-:W-:Y:S01]  /*cb80*/  VIADD R19, R3, UR4 ;  /* 0x0000000403137c36 */ /* 0x000fe20008000000 */
[----:B------:R-:W-:Y:S01]  /*cb90*/  LEA R18, P0, R2, UR6, 0x1 ;  /* 0x0000000602127c11 */ /* 0x000fe2000f8008ff */
[----:B------:R-:W-:-:S03]  /*cba0*/  UMOV UR4, 0xffffffff ;  /* 0xffffffff00047882 */ /* 0x000fc60000000000 */
[----:B------:R-:W-:Y:S01]  /*cbb0*/  LEA.HI.X R19, R2, UR7, R19, 0x1, P0 ;  /* 0x0000000702137c11 */ /* 0x000fe200080f0c13 */
[----:B------:R-:W-:Y:S08]  /*cbc0*/  BRA.DIV UR4, `(.L_x_3286) ;  /* 0x0000002204d87947 */ /* 0x000ff0000b800000 */
[----:B------:R-:W0:Y:S01]  /*cbd0*/  SHFL.IDX PT, R14, R18, RZ, 0x181f ;  /* 0x00181fff120e7589 */ /* 0x000e2200000e0000 */
[C---:B------:R-:W-:Y:S02]  /*cbe0*/  LOP3.LUT P1, RZ, R16.reuse, 0x40, RZ, 0xc0, !PT ;  /* 0x0000004010ff7812 */ /* 0x040fe4000782c0ff */
[C---:B------:R-:W-:Y:S01]  /*cbf0*/  LOP3.LUT P6, RZ, R16.reuse, 0x20, RZ, 0xc0, !PT ;  /* 0x0000002010ff7812 */ /* 0x040fe200078cc0ff */
[----:B------:R-:W4:Y:S01]  /*cc00*/  SHFL.IDX PT, R3, R19, RZ, 0x181f ;  /* 0x00181fff13037589 */ /* 0x000f2200000e0000 */
[----:B------:R-:W-:Y:S02]  /*cc10*/  LEA R17, R17, UR43, 0x1 ;  /* 0x0000002b11117c11 */ /* 0x000fe4000f8e08ff */
[----:B------:R-:W-:Y:S01]  /*cc20*/  LOP3.LUT P2, RZ, R16, 0x10, RZ, 0xc0, !PT ;  /* 0x0000001010ff7812 */ /* 0x000fe2000784c0ff */
[----:B------:R-:W-:Y:S01]  /*cc30*/  SHFL.IDX PT, R5, R19, 0x1, 0x181f ;  /* 0x00381f0013057f89 */ /* 0x000fe200000e0000 */
[----:B------:R-:W-:-:S03]  /*cc40*/  P2R R11, PR, RZ, 0x40 ;  /* 0x00000040ff0b7803 */ /* 0x000fc60000000000 */
[----:B-1-3--:R-:W-:Y:S04]  /*cc50*/  SHFL.IDX PT, R20, R19, 0x2, 0x181f ;  /* 0x00581f0013147f89 */ /* 0x00afe800000e0000 */
[----:B------:R-:W-:Y:S01]  /*cc60*/  SHFL.IDX PT, R19, R19, 0x3, 0x181f ;  /* 0x00781f0013137f89 */ /* 0x000fe200000e0000 */
[----:B0-----:R-:W-:-:S03]  /*cc70*/  IADD3 R6, P0, R14, R8, RZ ;  /* 0x000000080e067210 */ /* 0x001fc60007f1e0ff */
[----:B------:R-:W0:Y:S01]  /*cc80*/  SHFL.IDX PT, R14, R18, 0x1, 0x181f ;  /* 0x00381f00120e7f89 */ /* 0x000e2200000e0000 */
[----:B----4-:R-:W-:-:S05]  /*cc90*/  IADD3.X R7, RZ, R3, RZ, P0, !PT ;  /* 0x00000003ff077210 */ /* 0x010fca00007fe4ff */
[----:B------:R-:W-:Y:S01]  /*cca0*/  LDGSTS.E.BYPASS.LTC128B.128 [R17+0x400], desc[UR36][R6.64], !P1 ;  /* 0x0040000006117fae */ /* 0x000fe2000c901d64 */
[----:B------:R-:W-:-:S03]  /*ccb0*/  ISETP.NE.U32.AND P1, PT, R25, RZ, PT ;  /* 0x000000ff1900720c */ /* 0x000fc60003f25070 */
[----:B------:R-:W-:Y:S01]  /*ccc0*/  LDGSTS.E.BYPASS.LTC128B.128 [R17+0x2400], desc[UR36][R6.64+0x80], !P6 ;  /* 0x0240008006117fae */ /* 0x000fe2000f101d64 */
[----:B------:R-:W-:-:S03]  /*ccd0*/  LOP3.LUT P6, RZ, R16, 0x40, RZ, 0xc0, !PT ;  /* 0x0000004010ff7812 */ /* 0x000fc600078cc0ff */
[----:B------:R-:W-:Y:S04]  /*cce0*/  LDGSTS.E.BYPASS.LTC128B.128 [R17+0x4400], desc[UR36][R6.64+0x100], !P2 ;  /* 0x0440010006117fae */ /* 0x000fe8000d101d64 */
[----:B------:R-:W-:Y:S04]  /*ccf0*/  LDGSTS.E.BYPASS.LTC128B.128 [R17+0x6400], desc[UR36][R6.64+0x180], !P5 ;  /* 0x0640018006117fae */ /* 0x000fe8000e901d64 */
[----:B------:R-:W-:Y:S01]  /*cd00*/  LDGSTS.E.BYPASS.LTC128B.128 [R17+0x8400], desc[UR36][R6.64+0x200], !P4 ;  /* 0x0840020006117fae */ /* 0x000fe2000e101d64 */
[----:B0-----:R-:W-:-:S03]  /*cd10*/  IADD3 R4, P0, R14, R8, RZ ;  /* 0x000000080e047210 */ /* 0x001fc60007f1e0ff */
[----:B------:R-:W0:Y:S02]  /*cd20*/  SHFL.IDX PT, R14, R18, 0x2, 0x181f ;  /* 0x00581f00120e7f89 */ /* 0x000e2400000e0000 */
[----:B------:R-:W-:Y:S02]  /*cd30*/  IMAD.X R5, RZ, RZ, R5, P0 ;  /* 0x000000ffff057224 */ /* 0x000fe400000e0605 */
[----:B------:R-:W-:Y:S01]  /*cd40*/  LDGSTS.E.BYPASS.LTC128B.128 [R17+0xa400], desc[UR36][R6.64+0x280], !P3 ;  /* 0x0a40028006117fae */ /* 0x000fe2000d901d64 */
[----:B0-----:R-:W-:-:S03]  /*cd50*/  IADD3 R2, P0, R14, R8, RZ ;  /* 0x000000080e027210 */ /* 0x001fc60007f1e0ff */
[----:B------:R0:W1:Y:S02]  /*cd60*/  SHFL.IDX PT, R14, R18, 0x3, 0x181f ;  /* 0x00781f00120e7f89 */ /* 0x00006400000e0000 */
[----:B------:R-:W-:Y:S01]  /*cd70*/  IMAD.X R3, RZ, RZ, R20, P0 ;  /* 0x000000ffff037224 */ /* 0x000fe200000e0614 */
[----:B------:R-:W-:-:S13]  /*cd80*/  ISETP.NE.U32.AND P0, PT, R28, RZ, PT ;  /* 0x000000ff1c00720c */ /* 0x000fda0003f05070 */
[----:B------:R-:W-:Y:S04]  /*cd90*/  LDGSTS.E.BYPASS.LTC128B.128 [R17+0xc400], desc[UR36][R6.64+0x300], P0 ;  /* 0x0c40030006117fae */ /* 0x000fe80008101d64 */
[----:B------:R3:W-:Y:S04]  /*cda0*/  LDGSTS.E.BYPASS.LTC128B.128 [R17+0xe400], desc[UR36][R6.64+0x380], P1 ;  /* 0x0e40038006117fae */ /* 0x0007e80008901d64 */
[----:B------:R-:W-:Y:S01]  /*cdb0*/  LDGSTS.E.BYPASS.LTC128B.128 [R17+0xc00], desc[UR36][R4.64], !P6 ;  /* 0x00c0000004117fae */ /* 0x000fe2000f101d64 */
[----:B------:R-:W-:-:S04]  /*cdc0*/  ISETP.NE.AND P6, PT, R11, RZ, PT ;  /* 0x000000ff0b00720c */ /* 0x000fc80003fc5270 */
[----:B---3--:R-:W-:-:S09]  /*cdd0*/  P2R R6, PR, RZ, 0x40 ;  /* 0x00000040ff067803 */ /* 0x008fd20000000000 */
[----:B------:R-:W-:Y:S01]  /*cde0*/  LDGSTS.E.BYPASS.LTC128B.128 [R17+0x2c00], desc[UR36][R4.64+0x80], !P6 ;  /* 0x02c0008004117fae */ /* 0x000fe2000f101d64 */
[----:B------:R-:W-:-:S03]  /*cdf0*/  LOP3.LUT P6, RZ, R16, 0x40, RZ, 0xc0, !PT ;  /* 0x0000004010ff7812 */ /* 0x000fc600078cc0ff */
[----:B------:R-:W-:Y:S04]  /*ce00*/  LDGSTS.E.BYPASS.LTC128B.128 [R17+0x4c00], desc[UR36][R4.64+0x100], !P2 ;  /* 0x04c0010004117fae */ /* 0x000fe8000d101d64 */
[----:B------:R-:W-:Y:S04]  /*ce10*/  LDGSTS.E.BYPASS.LTC128B.128 [R17+0x6c00], desc[UR36][R4.64+0x180], !P5 ;  /* 0x06c0018004117fae */ /* 0x000fe8000e901d64 */
[----:B------:R-:W-:Y:S04]  /*ce20*/  LDGSTS.E.BYPASS.LTC128B.128 [R17+0x8c00], desc[UR36][R4.64+0x200], !P4 ;  /* 0x08c0020004117fae */ /* 0x000fe8000e101d64 */
[----:B------:R-:W-:Y:S04]  /*ce30*/  LDGSTS.E.BYPASS.LTC128B.128 [R17+0xac00], desc[UR36][R4.64+0x280], !P3 ;  /* 0x0ac0028004117fae */ /* 0x000fe8000d901d64 */
[----:B------:R-:W-:Y:S04]  /*ce40*/  LDGSTS.E.BYPASS.LTC128B.128 [R17+0xcc00], desc[UR36][R4.64+0x300], P0 ;  /* 0x0cc0030004117fae */ /* 0x000fe80008101d64 */
[----:B------:R3:W-:Y:S04]  /*ce50*/  LDGSTS.E.BYPASS.LTC128B.128 [R17+0xec00], desc[UR36][R4.64+0x380], P1 ;  /* 0x0ec0038004117fae */ /* 0x0007e80008901d64 */
[----:B------:R0:W-:Y:S01]  /*ce60*/  LDGSTS.E.BYPASS.LTC128B.128 [R17+0x1400], desc[UR36][R2.64], !P6 ;  /* 0x0140000002117fae */ /* 0x0001e2000f101d64 */
[----:B------:R-:W-:-:S02]  /*ce70*/  ISETP.NE.AND P6, PT, R6, RZ, PT ;  /* 0x000000ff0600720c */ /* 0x000fc40003fc5270 */
[----:B---3--:R-:W-:-:S11]  /*ce80*/  MOV R4, RZ ;  /* 0x000000ff00047202 */ /* 0x008fd60000000f00 */
[----:B------:R0:W-:Y:S04]  /*ce90*/  LDGSTS.E.BYPASS.LTC128B.128 [R17+0x3400], desc[UR36][R2.64+0x80], !P6 ;  /* 0x0340008002117fae */ /* 0x0001e8000f101d64 */
[----:B------:R0:W-:Y:S04]  /*cea0*/  LDGSTS.E.BYPASS.LTC128B.128 [R17+0x5400], desc[UR36][R2.64+0x100], !P2 ;  /* 0x0540010002117fae */ /* 0x0001e8000d101d64 */
[----:B------:R0:W-:Y:S04]  /*ceb0*/  LDGSTS.E.BYPASS.LTC128B.128 [R17+0x7400], desc[UR36][R2.64+0x180], !P5 ;  /* 0x0740018002117fae */ /* 0x0001e8000e901d64 */
[----:B------:R0:W-:Y:S04]  /*cec0*/  LDGSTS.E.BYPASS.LTC128B.128 [R17+0x9400], desc[UR36][R2.64+0x200], !P4 ;  /* 0x0940020002117fae */ /* 0x0001e8000e101d64 */
[----:B------:R0:W-:Y:S04]  /*ced0*/  LDGSTS.E.BYPASS.LTC128B.128 [R17+0xb400], desc[UR36][R2.64+0x280], !P3 ;  /* 0x0b40028002117fae */ /* 0x0001e8000d901d64 */
[----:B------:R0:W-:Y:S04]  /*cee0*/  LDGSTS.E.BYPASS.LTC128B.128 [R17+0xd400], desc[UR36][R2.64+0x300], P0 ;  /* 0x0d40030002117fae */ /* 0x0001e80008101d64 */
[----:B-1----:R0:W-:Y:S02]  /*cef0*/  LDGSTS.E.BYPASS.LTC128B.128 [R17+0xf400], desc[UR36][R2.64+0x380], P1 ;  /* 0x0f40038002117fae */ /* 0x0021e40008901d64 */
.L_x_3358:
[----:B------:R-:W-:Y:S02]  /*cf00*/  P2R R5, PR, RZ, 0x2 ;  /* 0x00000002ff057803 */ /* 0x000fe40000000000 */
[----:B------:R-:W-:Y:S02]  /*cf10*/  LOP3.LUT P1, RZ, R16, 0x40, RZ, 0xc0, !PT ;  /* 0x0000004010ff7812 */ /* 0x000fe4000782c0ff */
[----:B0-----:R-:W-:Y:S02]  /*cf20*/  IADD3 R2, P2, R14, R8, RZ ;  /* 0x000000080e027210 */ /* 0x001fe40007f5e0ff */
[----:B------:R-:W-:-:S03]  /*cf30*/  LOP3.LUT P6, RZ, R16, 0x10, RZ, 0xc0, !PT ;  /* 0x0000001010ff7812 */ /* 0x000fc600078cc0ff */
[----:B------:R-:W-:Y:S01]  /*cf40*/  IMAD.X R3, RZ, RZ, R19, P2 ;  /* 0x000000ffff037224 */ /* 0x000fe200010e0613 */
[----:B------:R-:W-:-:S05]  /*cf50*/  LOP3.LUT P2, RZ, R16, 0x20, RZ, 0xc0, !PT ;  /* 0x0000002010ff7812 */ /* 0x000fca000784c0ff */
[----:B------:R-:W-:Y:S01]  /*cf60*/  @!PT LDS RZ, [RZ] ;  /* 0x00000000fffff984 */ /* 0x000fe20000000800 */
[----:B------:R-:W-:Y:S01]  /*cf70*/  @!PT LDS RZ, [RZ] ;  /* 0x00000000fffff984 */ /* 0x000fe20000000800 */
[----:B------:R-:W-:Y:S01]  /*cf80*/  @!PT LDS RZ, [RZ] ;  /* 0x00000000fffff984 */ /* 0x000fe20000000800 */
[----:B------:R0:W-:Y:S01]  /*cf90*/  LDGSTS.E.BYPASS.LTC128B.128 [R17+0x1c00], desc[UR36][R2.64], !P1 ;  /* 0x01c0000002117fae */ /* 0x0001e2000c901d64 */
[----:B------:R-:W-:-:S07]  /*cfa0*/  ISETP.NE.AND P1, PT, R5, RZ, PT ;  /* 0x000000ff0500720c */ /* 0x000fce0003f25270 */
[----:B------:R0:W-:Y:S04]  /*cfb0*/  LDGSTS.E.BYPASS.LTC128B.128 [R17+0x3c00], desc[UR36][R2.64+0x80], !P2 ;  /* 0x03c0008002117fae */ /* 0x0001e8000d101d64 */
[----:B------:R0:W-:Y:S04]  /*cfc0*/  LDGSTS.E.BYPASS.LTC128B.128 [R17+0x5c00], desc[UR36][R2.64+0x100], !P6 ;  /* 0x05c0010002117fae */ /* 0x0001e8000f101d64 */
[----:B------:R0:W-:Y:S04]  /*cfd0*/  LDGSTS.E.BYPASS.LTC128B.128 [R17+0x7c00], desc[UR36][R2.64+0x180], !P5 ;  /* 0x07c0018002117fae */ /* 0x0001e8000e901d64 */
[----:B------:R0:W-:Y:S04]  /*cfe0*/  LDGSTS.E.BYPASS.LTC128B.128 [R17+0x9c00], desc[UR36][R2.64+0x200], !P4 ;  /* 0x09c0020002117fae */ /* 0x0001e8000e101d64 */
[----:B------:R0:W-:Y:S04]  /*cff0*/  LDGSTS.E.BYPASS.LTC128B.128 [R17+0xbc00], desc[UR36][R2.64+0x280], !P3 ;  /* 0x0bc0028002117fae */ /* 0x0001e8000d901d64 */
[----:B------:R0:W-:Y:S01]  /*d000*/  LDGSTS.E.BYPASS.LTC128B.128 [R17+0xdc00], desc[UR36][R2.64+0x300], P0 ;  /* 0x0dc0030002117fae */ /* 0x0001e20008101d64 */
[----:B------:R-:W-:-:S03]  /*d010*/  PLOP3.LUT P0, PT, PT, PT, PT, 0x80, 0x0 ;  /* 0x000000000000781c */ /* 0x000fc60003f0f070 */
[----:B------:R0:W-:Y:S01]  /*d020*/  LDGSTS.E.BYPASS.LTC128B.128 [R17+0xfc00], desc[UR36][R2.64+0x380], P1 ;  /* 0x0fc0038002117fae */ /* 0x0001e20008901d64 */
[----:B------:R-:W-:-:S09]  /*d030*/  NOP ;  /* 0x0000000000007918 */ /* 0x000fd20000000000 */
.L_x_3287:
        /* <DEDUP_REMOVED lines=10> */
.L_x_3288:
[----:B------:R-:W-:Y:S01]  /*d0e0*/  VIADD R0, R0, 0x1 ;  /* 0x0000000100007836 */ /* 0x000fe20000000000 */
[----:B------:R-:W-:Y:S01]  /*d0f0*/  IADD3 R22, R22, -0x1, RZ ;  /* 0xffffffff16167810 */ /* 0x000fe20007ffe0ff */
[----:B------:R1:W-:Y:S01]  /*d100*/  SYNCS.ARRIVE.TRANS64.A1T0 RZ, [R10+URZ+0x28c50], RZ ;  /* 0x028c50ff0aff79a7 */ /* 0x0003e2000810003f */
[----:B------:R-:W-:Y:S02]  /*d110*/  VIADD R9, R9, 0xffffffc0 ;  /* 0xffffffc009097836 */ /* 0x000fe40000000000 */
[----:B------:R-:W-:-:S04]  /*d120*/  ISETP.NE.AND P0, PT, R0, 0x2, PT ;  /* 0x000000020000780c */ /* 0x000fc80003f05270 */
[----:B------:R-:W-:Y:S02]  /*d130*/  SEL R0, R0, RZ, P0 ;  /* 0x000000ff00007207 */ /* 0x000fe40000000000 */
[----:B0-----:R-:W-:Y:S02]  /*d140*/  SEL R2, RZ, 0x1, P0 ;  /* 0x00000001ff027807 */ /* 0x001fe40000000000 */
[----:B------:R-:W-:Y:S02]  /*d150*/  ISETP.GT.AND P0, PT, R22, UR45, PT ;  /* 0x0000002d16007c0c */ /* 0x000fe4000bf04270 */
[----:B------:R-:W-:-:S11]  /*d160*/  LOP3.LUT R21, R21, R2, RZ, 0x3c, !PT ;  /* 0x0000000215157212 */ /* 0x000fd600078e3cff */
[----:B-1----:R-:W-:Y:S05]  /*d170*/  @P0 BRA `(.L_x_3289) ;  /* 0xfffffff0008c0947 */ /* 0x002fea000383ffff */
.L_x_3274:
[----:B------:R-:W-:Y:S05]  /*d180*/  BSYNC B0 ;  /* 0x0000000000007941 */ /* 0x000fea0003800000 */
.L_x_3257:
[----:B------:R-:W0:Y:S01]  /*d190*/  S2R R3, SR_CgaCtaId ;  /* 0x0000000000037919 */ /* 0x000e220000008800 */
[----:B------:R-:W-:Y:S01]  /*d1a0*/  MOV R2, 0x400 ;  /* 0x0000040000027802 */ /* 0x000fe20000000f00 */
[----:B------:R-:W-:Y:S01]  /*d1b0*/  BSSY B0, `(.L_x_3290) ;  /* 0x0000005000007945 */ /* 0x000fe20003800000 */
[----:B------:R-:W-:Y:S02]  /*d1c0*/  SHF.L.U32 R4, R4, 0x1f, RZ ;  /* 0x0000001f04047819 */ /* 0x000fe400000006ff */
[----:B0-----:R-:W-:-:S04]  /*d1d0*/  LEA R5, R3, R2, 0x18 ;  /* 0x0000000203057211 */ /* 0x001fc800078ec0ff */
[----:B------:R-:W0:Y:S02]  /*d1e0*/  SYNCS.PHASECHK.TRANS64.TRYWAIT P0, [R5+URZ+0x28c20], R4 ;  /* 0x028c2004050075a7 */ /* 0x000e24000800017f */
[----:B0-----:R-:W-:Y:S05]  /*d1f0*/  @!P0 BRA `(.L_x_3291) ;  /* 0x0000002400108947 */ /* 0x001fea0003800000 */
.L_x_3359:
[----:B------:R-:W-:Y:S05]  /*d200*/  BSYNC B0 ;  /* 0x0000000000007941 */ /* 0x000fea0003800000 */
.L_x_3290:
[----:B------:R-:W-:-:S03]  /*d210*/  UMOV UR4, 0xffffffff ;  /* 0xffffffff00047882 */ /* 0x000fc60000000000 */
[----:B------:R-:W-:Y:S05]  /*d220*/  BRA.DIV UR4, `(.L_x_3292) ;  /* 0x0000002604187947 */ /* 0x000fea000b800000 */
[----:B------:R-:W1:Y:S02]  /*d230*/  S2R R2, SR_TID.X ;  /* 0x0000000000027919 */ /* 0x000e640000002100 */
[----:B-1----:R-:W-:-:S04]  /*d240*/  SHF.R.U32.HI R2, RZ, 0x5, R2 ;  /* 0x00000005ff027819 */ /* 0x002fc80000011602 */
[----:B------:R-:W-:-:S05]  /*d250*/  LOP3.LUT R2, R2, 0x3, RZ, 0xc0, !PT ;  /* 0x0000000302027812 */ /* 0x000fca00078ec0ff */
[----:B------:R1:W3:Y:S02]  /*d260*/  SHFL.IDX PT, R14, R2, RZ, 0x1f ;  /* 0x00001fff020e7589 */ /* 0x0002e400000e0000 */
.L_x_3362:
[----:B---3--:R-:W-:-:S13]  /*d270*/  ISETP.NE.AND P0, PT, R14, RZ, PT ;  /* 0x000000ff0e00720c */ /* 0x008fda0003f05270 */
[----:B------:R-:W-:Y:S05]  /*d280*/  @P0 BRA `(.L_x_3212) ;  /* 0x0000000000880947 */ /* 0x000fea0003800000 */
[----:B------:R-:W-:-:S03]  /*d290*/  UMOV UR4, 0xffffffff ;  /* 0xffffffff00047882 */ /* 0x000fc60000000000 */
[----:B------:R-:W-:Y:S05]  /*d2a0*/  BRA.DIV UR4, `(.L_x_3293) ;  /* 0x00000026042c7947 */ /* 0x000fea000b800000 */
[----:B------:R-:W-:-:S13]  /*d2b0*/  ELECT P6, URZ, PT ;  /* 0x00000000003f782f */ /* 0x000fda00038c0000 */
.L_x_3365:
[----:B------:R-:W-:Y:S05]  /*d2c0*/  @!P6 BRA `(.L_x_3212) ;  /* 0x000000000078e947 */ /* 0x000fea0003800000 */
[----:B------:R-:W-:-:S06]  /*d2d0*/  ULOP3.LUT UR4, UR39, 0x2, URZ, 0xfc, !UPT ;  /* 0x0000000227047892 */ /* 0x000fcc000f8efc3f */
[----:B-1----:R-:W-:-:S05]  /*d2e0*/  IMAD.U32 R2, RZ, RZ, UR4 ;  /* 0x00000004ff027e24 */ /* 0x002fca000f8e00ff */
[----:B------:R-:W-:-:S13]  /*d2f0*/  ISETP.NE.AND P0, PT, R2, 0x3, PT ;  /* 0x000000030200780c */ /* 0x000fda0003f05270 */
[----:B------:R-:W-:Y:S05]  /*d300*/  @!P0 BRA `(.L_x_3294) ;  /* 0x0000000000048947 */ /* 0x000fea0003800000 */
[----:B------:R-:W-:Y:S01]  /*d310*/  BPT.TRAP 0x1 ;  /* 0x000000040000795c */ /* 0x000fe20000300000 */
.L_x_3294:
[C---:B0-----:R-:W-:Y:S01]  /*d320*/  LEA R4, R0.reuse, R5, 0x3 ;  /* 0x0000000500047211 */ /* 0x041fe200078e18ff */
[----:B------:R-:W-:Y:S01]  /*d330*/  VIADD R0, R0, 0x1 ;  /* 0x0000000100007836 */ /* 0x000fe20000000000 */
[----:B------:R-:W-:-:S04]  /*d340*/  SHF.L.U32 R3, R21, 0x1f, RZ ;  /* 0x0000001f15037819 */ /* 0x000fc800000006ff */
[----:B------:R-:W0:Y:S01]  /*d350*/  SYNCS.PHASECHK.TRANS64.TRYWAIT P1, [R4+URZ+0x28c40], R3 ;  /* 0x028c4003040075a7 */ /* 0x000e22000802017f */
[----:B------:R-:W-:-:S04]  /*d360*/  ISETP.NE.AND P2, PT, R0, 0x2, PT ;  /* 0x000000020000780c */ /* 0x000fc80003f45270 */
[----:B------:R-:W-:Y:S01]  /*d370*/  SEL R2, RZ, 0x1, P2 ;  /* 0x00000001ff027807 */ /* 0x000fe20001000000 */
[----:B0-----:R-:W-:Y:S08]  /*d380*/  @!P1 BRA `(.L_x_3295) ;  /* 0x0000002400149947 */ /* 0x001ff00003800000 */
.L_x_3366:
[----:B------:R-:W-:Y:S02]  /*d390*/  SEL R0, R0, RZ, P2 ;  /* 0x000000ff00007207 */ /* 0x000fe40001000000 */
[----:B------:R-:W-:Y:S01]  /*d3a0*/  LOP3.LUT R2, R21, R2, RZ, 0x3c, !PT ;  /* 0x0000000215027212 */ /* 0x000fe200078e3cff */
[----:B------:R-:W-:Y:S06]  /*d3b0*/  @!P0 BRA `(.L_x_3296) ;  /* 0x0000000000048947 */ /* 0x000fec0003800000 */
[----:B------:R-:W-:Y:S01]  /*d3c0*/  BPT.TRAP 0x1 ;  /* 0x000000040000795c */ /* 0x000fe20000300000 */
.L_x_3296:
[----:B------:R-:W-:Y:S01]  /*d3d0*/  IMAD R5, R0, 0x8, R5 ;  /* 0x0000000800057824 */ /* 0x000fe200078e0205 */
[----:B------:R-:W-:-:S04]  /*d3e0*/  SHF.L.U32 R0, R2, 0x1f, RZ ;  /* 0x0000001f02007819 */ /* 0x000fc800000006ff */
[----:B------:R-:W1:Y:S02]  /*d3f0*/  SYNCS.PHASECHK.TRANS64.TRYWAIT P1, [R5+URZ+0x28c40], R0 ;  /* 0x028c4000050075a7 */ /* 0x000e64000802017f */
[----:B-1----:R-:W-:Y:S05]  /*d400*/  @!P1 BRA `(.L_x_3297) ;  /* 0x0000002400089947 */ /* 0x002fea0003800000 */
.L_x_3367:
[----:B------:R-:W-:Y:S05]  /*d410*/  @!P0 BRA `(.L_x_3298) ;  /* 0x0000000000048947 */ /* 0x000fea0003800000 */
[----:B------:R-:W-:Y:S01]  /*d420*/  BPT.TRAP 0x1 ;  /* 0x000000040000795c */ /* 0x000fe20000300000 */
.L_x_3298:
[----:B------:R-:W3:Y:S02]  /*d430*/  SYNCS.PHASECHK.TRANS64.TRYWAIT P1, [R4+URZ+0x28c60], R3 ;  /* 0x028c6003040075a7 */ /* 0x000ee4000802017f */
[----:B---3--:R-:W-:Y:S05]  /*d440*/  @!P1 BRA `(.L_x_3299) ;  /* 0x00000024000c9947 */ /* 0x008fea0003800000 */
.L_x_3368:
[----:B------:R-:W-:Y:S05]  /*d450*/  @!P0 BRA `(.L_x_3300) ;  /* 0x0000000000048947 */ /* 0x000fea0003800000 */
[----:B------:R-:W-:Y:S01]  /*d460*/  BPT.TRAP 0x1 ;  /* 0x000000040000795c */ /* 0x000fe20000300000 */
.L_x_3300:
[----:B----4-:R4:W0:Y:S02]  /*d470*/  SYNCS.PHASECHK.TRANS64.TRYWAIT P0, [R5+URZ+0x28c60], R0 ;  /* 0x028c6000050075a7 */ /* 0x010824000800017f */
[----:B0-----:R-:W-:Y:S05]  /*d480*/  @!P0 NANOSLEEP.SYNCS 0x989680 ;  /* 0x009896800000895d */ /* 0x001fea0003900000 */
[----:B------:R-:W0:Y:S02]  /*d490*/  @!P0 SYNCS.PHASECHK.TRANS64 P0, [R5+URZ+0x28c60], R0 ;  /* 0x028c6000050085a7 */ /* 0x000e24000800007f */
[----:B0-----:R-:W-:Y:S05]  /*d4a0*/  @!P0 BRA `(.L_x_3300) ;  /* 0xfffffffc00f08947 */ /* 0x001fea000383ffff */
.L_x_3212:
[----:B------:R-:W-:Y:S05]  /*d4b0*/  BSYNC B6 ;  /* 0x0000000000067941 */ /* 0x000fea0003800000 */
.L_x_3209:
[----:B------:R-:W-:Y:S05]  /*d4c0*/  EXIT ;  /* 0x000000000000794d */ /* 0x000fea0003800000 */
.L_x_3217:
[----:B0-----:R-:W-:-:S04]  /*d4d0*/  MOV R5, UR5 ;  /* 0x0000000500057c02 */ /* 0x001fc80008000f00 */
[----:B------:R0:W1:Y:S03]  /*d4e0*/  SYNCS.PHASECHK.TRANS64.TRYWAIT P1, [R5+URZ+0x28c50], R2 ;  /* 0x028c5002050075a7 */ /* 0x000066000802017f */
[----:B-1----:R-:W-:Y:S05]  /*d4f0*/  @!P1 NANOSLEEP.SYNCS 0x989680 ;  /* 0x009896800000995d */ /* 0x002fea0003900000 */
[----:B------:R-:W1:Y:S02]  /*d500*/  @!P1 SYNCS.PHASECHK.TRANS64 P1, [R5+URZ+0x28c50], R2 ;  /* 0x028c5002050095a7 */ /* 0x000e64000802007f */
[----:B-1----:R-:W-:Y:S05]  /*d510*/  @!P1 BRA `(.L_x_3217) ;  /* 0xfffffffc00ec9947 */ /* 0x002fea000383ffff */
[----:B------:R-:W-:Y:S05]  /*d520*/  BRA `(.L_x_3301) ;  /* 0xffffff3c009c7947 */ /* 0x000fea000383ffff */
.L_x_3223:
[----:B-1----:R-:W-:-:S04]  /*d530*/  IMAD.U32 R5, RZ, RZ, UR7 ;  /* 0x00000007ff057e24 */ /* 0x002fc8000f8e00ff */
[----:B------:R1:W2:Y:S03]  /*d540*/  SYNCS.PHASECHK.TRANS64.TRYWAIT P1, [R5+URZ+0x28c50], R2 ;  /* 0x028c5002050075a7 */ /* 0x0002a6000802017f */
[----:B--2---:R-:W-:Y:S05]  /*d550*/  @!P1 NANOSLEEP.SYNCS 0x989680 ;  /* 0x009896800000995d */ /* 0x004fea0003900000 */
[----:B------:R-:W2:Y:S02]  /*d560*/  @!P1 SYNCS.PHASECHK.TRANS64 P1, [R5+URZ+0x28c50], R2 ;  /* 0x028c5002050095a7 */ /* 0x000ea4000802007f */
[----:B--2---:R-:W-:Y:S05]  /*d570*/  @!P1 BRA `(.L_x_3223) ;  /* 0xfffffffc00ec9947 */ /* 0x004fea000383ffff */
[----:B------:R-:W-:Y:S05]  /*d580*/  BRA `(.L_x_3222) ;  /* 0xffffff4800a07947 */ /* 0x000fea000383ffff */
.L_x_3228:
[----:B0-----:R-:W-:-:S04]  /*d590*/  IMAD.U32 R0, RZ, RZ, UR41 ;  /* 0x00000029ff007e24 */ /* 0x001fc8000f8e00ff */
[----:B------:R0:W1:Y:S03]  /*d5a0*/  SYNCS.PHASECHK.TRANS64.TRYWAIT P0, [R0+URZ+0x28c00], R11 ;  /* 0x028c000b000075a7 */ /* 0x000066000800017f */
[----:B-1----:R-:W-:Y:S05]  /*d5b0*/  @!P0 NANOSLEEP.SYNCS 0x989680 ;  /* 0x009896800000895d */ /* 0x002fea0003900000 */
[----:B------:R-:W1:Y:S02]  /*d5c0*/  @!P0 SYNCS.PHASECHK.TRANS64 P0, [R0+URZ+0x28c00], R11 ;  /* 0x028c000b000085a7 */ /* 0x000e64000800007f */
[----:B-1----:R-:W-:Y:S05]  /*d5d0*/  @!P0 BRA `(.L_x_3228) ;  /* 0xfffffffc00ec8947 */ /* 0x002fea000383ffff */
[----:B------:R-:W-:Y:S05]  /*d5e0*/  BRA `(.L_x_3302) ;  /* 0xffffff5c00987947 */ /* 0x000fea000383ffff */
.L_x_3232:
[----:B-1----:R-:W-:-:S04]  /*d5f0*/  MOV R2, UR41 ;  /* 0x0000002900027c02 */ /* 0x002fc80008000f00 */
[----:B------:R1:W2:Y:S03]  /*d600*/  SYNCS.PHASECHK.TRANS64.TRYWAIT P1, [R2+URZ+0x28c30], R11 ;  /* 0x028c300b020075a7 */ /* 0x0002a6000802017f */
[----:B--2---:R-:W-:Y:S05]  /*d610*/  @!P1 NANOSLEEP.SYNCS 0x989680 ;  /* 0x009896800000995d */ /* 0x004fea0003900000 */
[----:B------:R-:W2:Y:S02]  /*d620*/  @!P1 SYNCS.PHASECHK.TRANS64 P1, [R2+URZ+0x28c30], R11 ;  /* 0x028c300b020095a7 */ /* 0x000ea4000802007f */
[----:B--2---:R-:W-:Y:S05]  /*d630*/  @!P1 BRA `(.L_x_3232) ;  /* 0xfffffffc00ec9947 */ /* 0x004fea000383ffff */
[----:B------:R-:W-:Y:S05]  /*d640*/  BRA `(.L_x_3231) ;  /* 0xffffff5c00d87947 */ /* 0x000fea000383ffff */
.L_x_3237:
[----:B--2---:R-:W-:-:S04]  /*d650*/  IMAD.U32 R12, RZ, RZ, UR41 ;  /* 0x00000029ff0c7e24 */ /* 0x004fc8000f8e00ff */
[----:B------:R2:W4:Y:S03]  /*d660*/  SYNCS.PHASECHK.TRANS64.TRYWAIT P1, [R12+URZ+0x28c50], R11 ;  /* 0x028c500b0c0075a7 */ /* 0x000526000802017f */
[----:B----4-:R-:W-:Y:S05]  /*d670*/  @!P1 NANOSLEEP.SYNCS 0x989680 ;  /* 0x009896800000995d */ /* 0x010fea0003900000 */
[----:B------:R-:W4:Y:S02]  /*d680*/  @!P1 SYNCS.PHASECHK.TRANS64 P1, [R12+URZ+0x28c50], R11 ;  /* 0x028c500b0c0095a7 */ /* 0x000f24000802007f */
[----:B----4-:R-:W-:Y:S05]  /*d690*/  @!P1 BRA `(.L_x_3237) ;  /* 0xfffffffc00ec9947 */ /* 0x010fea000383ffff */
[----:B------:R-:W-:Y:S05]  /*d6a0*/  BRA `(.L_x_3236) ;  /* 0xffffff7400547947 */ /* 0x000fea000383ffff */
.L_x_3243:
[----:B-1----:R-:W-:-:S04]  /*d6b0*/  IMAD.U32 R12, RZ, RZ, UR26 ;  /* 0x0000001aff0c7e24 */ /* 0x002fc8000f8e00ff */
[----:B------:R1:W2:Y:S03]  /*d6c0*/  SYNCS.PHASECHK.TRANS64.TRYWAIT P2, [R12+URZ+0x28c30], R11 ;  /* 0x028c300b0c0075a7 */ /* 0x0002a6000804017f */
[----:B--2---:R-:W-:Y:S05]  /*d6d0*/  @!P2 NANOSLEEP.SYNCS 0x989680 ;  /* 0x009896800000a95d */ /* 0x004fea0003900000 */
[----:B------:R-:W2:Y:S02]  /*d6e0*/  @!P2 SYNCS.PHASECHK.TRANS64 P2, [R12+URZ+0x28c30], R11 ;  /* 0x028c300b0c00a5a7 */ /* 0x000ea4000804007f */
[----:B--2---:R-:W-:Y:S05]  /*d6f0*/  @!P2 BRA `(.L_x_3243) ;  /* 0xfffffffc00eca947 */ /* 0x004fea000383ffff */
[----:B------:R-:W-:Y:S05]  /*d700*/  BRA `(.L_x_3242) ;  /* 0xffffff7800487947 */ /* 0x000fea000383ffff */
.L_x_3248:
[----:B--2---:R-:W-:-:S04]  /*d710*/  MOV R0, UR26 ;  /* 0x0000001a00007c02 */ /* 0x004fc80008000f00 */
[----:B------:R2:W3:Y:S03]  /*d720*/  SYNCS.PHASECHK.TRANS64.TRYWAIT P2, [R0+URZ+0x28c50], R11 ;  /* 0x028c500b000075a7 */ /* 0x0004e6000804017f */
[----:B---3--:R-:W-:Y:S05]  /*d730*/  @!P2 NANOSLEEP.SYNCS 0x989680 ;  /* 0x009896800000a95d */ /* 0x008fea0003900000 */
[----:B------:R-:W3:Y:S02]  /*d740*/  @!P2 SYNCS.PHASECHK.TRANS64 P2, [R0+URZ+0x28c50], R11 ;  /* 0x028c500b0000a5a7 */ /* 0x000ee4000804007f */
[----:B---3--:R-:W-:Y:S05]  /*d750*/  @!P2 BRA `(.L_x_3248) ;  /* 0xfffffffc00eca947 */ /* 0x008fea000383ffff */
[----:B------:R-:W-:Y:S05]  /*d760*/  BRA `(.L_x_3247) ;  /* 0xffffff9000647947 */ /* 0x000fea000383ffff */
.L_x_3262:
[----:B------:R-:W-:Y:S01]  /*d770*/  IMAD.MOV.U32 R13, RZ, RZ, R23 ;  /* 0x000000ffff0d7224 */ /* 0x000fe200078e0017 */
[----:B------:R-:W-:Y:S01]  /*d780*/  MOV R11, 0x1f ;  /* 0x0000001f000b7802 */ /* 0x000fe20000000f00 */
[----:B------:R-:W-:Y:S02]  /*d790*/  IMAD.MOV.U32 R12, RZ, RZ, RZ ;  /* 0x000000ffff0c7224 */ /* 0x000fe400078e00ff */
[----:B------:R-:W-:-:S07]  /*d7a0*/  IMAD.MOV.U32 R15, RZ, RZ, -0x1 ;  /* 0xffffffffff0f7424 */ /* 0x000fce00078e00ff */
[----:B------:R-:W-:Y:S05]  /*d7b0*/  WARPSYNC.COLLECTIVE R15, `(.L_x_3303) ;  /* 0x000000000f087348 */ /* 0x000fea0003c00000 */
[----:B------:R0:W1:Y:S02]  /*d7c0*/  SHFL.IDX P6, R14, R13, R12, R11 ;  /* 0x0000000c0d0e7389 */ /* 0x00006400000c000b */
[----:B01----:R-:W-:Y:S01]  /*d7d0*/  ENDCOLLECTIVE ;  /* 0x000000000000791b */ /* 0x003fe20003800000 */
.L_x_3303:
[----:B------:R-:W-:Y:S05]  /*d7e0*/  BRA `(.L_x_3304) ;  /* 0xffffffd400307947 */ /* 0x000fea000383ffff */
.L_x_3264:
[----:B0-----:R-:W-:-:S04]  /*d7f0*/  IMAD.U32 R3, RZ, RZ, UR43 ;  /* 0x0000002bff037e24 */ /* 0x001fc8000f8e00ff */
[----:B------:R0:W1:Y:S03]  /*d800*/  SYNCS.PHASECHK.TRANS64.TRYWAIT P0, [R3+URZ+0x28c40], R0 ;  /* 0x028c4000030075a7 */ /* 0x000066000800017f */
[----:B-1----:R-:W-:Y:S05]  /*d810*/  @!P0 NANOSLEEP.SYNCS 0x989680 ;  /* 0x009896800000895d */ /* 0x002fea0003900000 */
[----:B------:R-:W1:Y:S02]  /*d820*/  @!P0 SYNCS.PHASECHK.TRANS64 P0, [R3+URZ+0x28c40], R0 ;  /* 0x028c4000030085a7 */ /* 0x000e64000800007f */
[----:B-1----:R-:W-:Y:S05]  /*d830*/  @!P0 BRA `(.L_x_3264) ;  /* 0xfffffffc00ec8947 */ /* 0x002fea000383ffff */
[----:B------:R-:W-:Y:S05]  /*d840*/  BRA `(.L_x_3305) ;  /* 0xffffffd400607947 */ /* 0x000fea000383ffff */
.L_x_3265:
[----:B------:R-:W-:Y:S01]  /*d850*/  BSSY B0, `(.L_x_3306) ;  /* 0x0000008000007945 */ /* 0x000fe20003800000 */
[----:B------:R-:W-:Y:S01]  /*d860*/  MOV R13, R5 ;  /* 0x00000005000d7202 */ /* 0x000fe20000000f00 */
[----:B------:R-:W-:Y:S01]  /*d870*/  IMAD.MOV.U32 R12, RZ, RZ, RZ ;  /* 0x000000ffff0c7224 */ /* 0x000fe200078e00ff */
[----:B------:R-:W-:Y:S01]  /*d880*/  MOV R15, 0xffffffff ;  /* 0xffffffff000f7802 */ /* 0x000fe20000000f00 */
[----:B------:R-:W-:-:S07]  /*d890*/  IMAD.MOV.U32 R11, RZ, RZ, 0x181f ;  /* 0x0000181fff0b7424 */ /* 0x000fce00078e00ff */
[----:B------:R-:W-:Y:S05]  /*d8a0*/  WARPSYNC.COLLECTIVE R15, `(.L_x_3307) ;  /* 0x000000000f087348 */ /* 0x000fea0003c00000 */
[----:B------:R0:W1:Y:S02]  /*d8b0*/  SHFL.IDX P6, R14, R13, R12, R11 ;  /* 0x0000000c0d0e7389 */ /* 0x00006400000c000b */
[----:B01----:R-:W-:Y:S01]  /*d8c0*/  ENDCOLLECTIVE ;  /* 0x000000000000791b */ /* 0x003fe20003800000 */
.L_x_3307:
[----:B------:R-:W-:Y:S05]  /*d8d0*/  BSYNC B0 ;  /* 0x0000000000007941 */ /* 0x000fea0003800000 */
.L_x_3306:
[----:B------:R-:W-:Y:S01]  /*d8e0*/  IMAD.MOV.U32 R13, RZ, RZ, R0 ;  /* 0x000000ffff0d7224 */ /* 0x000fe200078e0000 */
[----:B------:R-:W-:Y:S01]  /*d8f0*/  MOV R12, RZ ;  /* 0x000000ff000c7202 */ /* 0x000fe20000000f00 */
[----:B------:R-:W-:Y:S01]  /*d900*/  IMAD.MOV.U32 R11, RZ, RZ, 0x181f ;  /* 0x0000181fff0b7424 */ /* 0x000fe200078e00ff */
[----:B------:R-:W-:Y:S01]  /*d910*/  @P0 LEA R7, R30, UR43, 0x1 ;  /* 0x0000002b1e070c11 */ /* 0x000fe2000f8e08ff */
[----:B------:R-:W-:Y:S02]  /*d920*/  IMAD.MOV.U32 R15, RZ, RZ, -0x1 ;  /* 0xffffffffff0f7424 */ /* 0x000fe400078e00ff */
[----:B------:R-:W-:-:S07]  /*d930*/  IMAD.MOV.U32 R2, RZ, RZ, R14 ;  /* 0x000000ffff027224 */ /* 0x000fce00078e000e */
[----:B------:R-:W-:Y:S05]  /*d940*/  WARPSYNC.COLLECTIVE R15, `(.L_x_3308) ;  /* 0x000000000f087348 */ /* 0x000fea0003c00000 */
[----:B------:R0:W1:Y:S02]  /*d950*/  SHFL.IDX P6, R14, R13, R12, R11 ;  /* 0x0000000c0d0e7389 */ /* 0x00006400000c000b */
[----:B01----:R-:W-:Y:S01]  /*d960*/  ENDCOLLECTIVE ;  /* 0x000000000000791b */ /* 0x003fe20003800000 */
.L_x_3308:
[----:B------:R-:W-:Y:S01]  /*d970*/  IMAD.MOV.U32 R13, RZ, RZ, R5 ;  /* 0x000000ffff0d7224 */ /* 0x000fe200078e0005 */
[----:B------:R-:W-:Y:S02]  /*d980*/  MOV R12, 0x1 ;  /* 0x00000001000c7802 */ /* 0x000fe40000000f00 */
[----:B------:R-:W-:-:S04]  /*d990*/  @P0 LEA R14, P1, R22, R14, 0x1 ;  /* 0x0000000e160e0211 */ /* 0x000fc800078208ff */
[----:B------:R-:W-:Y:S01]  /*d9a0*/  @P0 IADD3.X R3, RZ, R2, RZ, P1, !PT ;  /* 0x00000002ff030210 */ /* 0x000fe20000ffe4ff */
[----:B------:R-:W-:-:S08]  /*d9b0*/  @P0 IMAD.MOV.U32 R2, RZ, RZ, R14 ;  /* 0x000000ffff020224 */ /* 0x000fd000078e000e */
[----:B------:R-:W-:Y:S05]  /*d9c0*/  WARPSYNC.COLLECTIVE R15, `(.L_x_3309) ;  /* 0x000000000f087348 */ /* 0x000fea0003c00000 */
[----:B------:R0:W1:Y:S02]  /*d9d0*/  SHFL.IDX P6, R14, R13, R12, R11 ;  /* 0x0000000c0d0e7389 */ /* 0x00006400000c000b */
[----:B01----:R-:W-:Y:S01]  /*d9e0*/  ENDCOLLECTIVE ;  /* 0x000000000000791b */ /* 0x003fe20003800000 */
.L_x_3309:
[----:B------:R-:W-:Y:S01]  /*d9f0*/  @!PT LDS RZ, [RZ] ;  /* 0x00000000fffff984 */ /* 0x000fe20000000800 */
[----:B------:R-:W-:Y:S01]  /*da00*/  @!PT LDS RZ, [RZ] ;  /* 0x00000000fffff984 */ /* 0x000fe20000000800 */
[----:B------:R-:W-:Y:S01]  /*da10*/  @!PT LDS RZ, [RZ] ;  /* 0x00000000fffff984 */ /* 0x000fe20000000800 */
[----:B------:R0:W-:Y:S01]  /*da20*/  @P0 LDGSTS.E.BYPASS.LTC128B.128 [R7+0x22400], desc[UR36][R2.64], !P2 ;  /* 0x2240000002070fae */ /* 0x0001e2000d101d64 */
[----:B------:R-:W-:Y:S01]  /*da30*/  ISETP.GE.AND P0, PT, R18, 0x11, PT ;  /* 0x000000111200780c */ /* 0x000fe20003f06270 */
[----:B------:R-:W-:-:S12]  /*da40*/  IMAD.MOV.U32 R13, RZ, RZ, R0 ;  /* 0x000000ffff0d7224 */ /* 0x000fd800078e0000 */
[----:B------:R-:W-:Y:S01]  /*da50*/  @P0 LEA R9, R30, UR43, 0x1 ;  /* 0x0000002b1e090c11 */ /* 0x000fe2000f8e08ff */
[----:B0-----:R-:W-:-:S07]  /*da60*/  IMAD.MOV.U32 R4, RZ, RZ, R14 ;  /* 0x000000ffff047224 */ /* 0x001fce00078e000e */
[----:B------:R-:W-:Y:S05]  /*da70*/  WARPSYNC.COLLECTIVE R15, `(.L_x_3310) ;  /* 0x000000000f087348 */ /* 0x000fea0003c00000 */
[----:B------:R0:W1:Y:S02]  /*da80*/  SHFL.IDX P6, R14, R13, R12, R11 ;  /* 0x0000000c0d0e7389 */ /* 0x00006400000c000b */
[----:B01----:R-:W-:Y:S01]  /*da90*/  ENDCOLLECTIVE ;  /* 0x000000000000791b */ /* 0x003fe20003800000 */
.L_x_3310:
[----:B------:R-:W-:Y:S02]  /*daa0*/  IMAD.MOV.U32 R13, RZ, RZ, R5 ;  /* 0x000000ffff0d7224 */ /* 0x000fe400078e0005 */
[----:B------:R-:W-:Y:S01]  /*dab0*/  IMAD.MOV.U32 R12, RZ, RZ, 0x2 ;  /* 0x00000002ff0c7424 */ /* 0x000fe200078e00ff */
[----:B------:R-:W-:-:S13]  /*dac0*/  @P0 LEA R2, P1, R22, R14, 0x1 ;  /* 0x0000000e16020211 */ /* 0x000fda00078208ff */
[----:B------:R-:W-:Y:S05]  /*dad0*/  WARPSYNC.COLLECTIVE R15, `(.L_x_3311) ;  /* 0x000000000f087348 */ /* 0x000fea0003c00000 */
[----:B------:R0:W1:Y:S02]  /*dae0*/  SHFL.IDX P6, R14, R13, R12, R11 ;  /* 0x0000000c0d0e7389 */ /* 0x00006400000c000b */
[----:B01----:R-:W-:Y:S01]  /*daf0*/  ENDCOLLECTIVE ;  /* 0x000000000000791b */ /* 0x003fe20003800000 */
.L_x_3311:
[----:B------:R-:W-:-:S05]  /*db00*/  @P0 IADD3.X R3, RZ, R4, RZ, P1, !PT ;  /* 0x00000004ff030210 */ /* 0x000fca0000ffe4ff */
[----:B------:R-:W-:Y:S01]  /*db10*/  @!PT LDS RZ, [RZ] ;  /* 0x00000000fffff984 */ /* 0x000fe20000000800 */
[----:B------:R-:W-:Y:S01]  /*db20*/  @!PT LDS RZ, [RZ] ;  /* 0x00000000fffff984 */ /* 0x000fe20000000800 */
[----:B------:R-:W-:Y:S01]  /*db30*/  @!PT LDS RZ, [RZ] ;  /* 0x00000000fffff984 */ /* 0x000fe20000000800 */
[----:B------:R0:W-:Y:S01]  /*db40*/  @P0 LDGSTS.E.BYPASS.LTC128B.128 [R9+0x22c00], desc[UR36][R2.64], !P2 ;  /* 0x22c0000002090fae */ /* 0x0001e2000d101d64 */
[----:B------:R-:W-:Y:S01]  /*db50*/  ISETP.GE.AND P0, PT, R18, 0x21, PT ;  /* 0x000000211200780c */ /* 0x000fe20003f06270 */
[----:B------:R-:W-:-:S12]  /*db60*/  IMAD.MOV.U32 R13, RZ, RZ, R0 ;  /* 0x000000ffff0d7224 */ /* 0x000fd800078e0000 */
[----:B------:R-:W-:Y:S02]  /*db70*/  @P0 LEA R7, R30, UR43, 0x1 ;  /* 0x0000002b1e070c11 */ /* 0x000fe4000f8e08ff */
[----:B0-----:R-:W-:-:S07]  /*db80*/  MOV R4, R14 ;  /* 0x0000000e00047202 */ /* 0x001fce0000000f00 */
[----:B------:R-:W-:Y:S05]  /*db90*/  WARPSYNC.COLLECTIVE R15, `(.L_x_3312) ;  /* 0x000000000f087348 */ /* 0x000fea0003c00000 */
[----:B------:R0:W1:Y:S02]  /*dba0*/  SHFL.IDX P6, R14, R13, R12, R11 ;  /* 0x0000000c0d0e7389 */ /* 0x00006400000c000b */
[----:B01----:R-:W-:Y:S01]  /*dbb0*/  ENDCOLLECTIVE ;  /* 0x000000000000791b */ /* 0x003fe20003800000 */
.L_x_3312:
[----:B------:R-:W-:Y:S01]  /*dbc0*/  MOV R13, R5 ;  /* 0x00000005000d7202 */ /* 0x000fe20000000f00 */
[----:B------:R-:W-:Y:S01]  /*dbd0*/  IMAD.MOV.U32 R12, RZ, RZ, 0x3 ;  /* 0x00000003ff0c7424 */ /* 0x000fe200078e00ff */
[----:B------:R-:W-:-:S13]  /*dbe0*/  @P0 LEA R2, P1, R22, R14, 0x1 ;  /* 0x0000000e16020211 */ /* 0x000fda00078208ff */
[----:B------:R-:W-:Y:S05]  /*dbf0*/  WARPSYNC.COLLECTIVE R15, `(.L_x_3313) ;  /* 0x000000000f087348 */ /* 0x000fea0003c00000 */
[----:B------:R0:W1:Y:S02]  /*dc00*/  SHFL.IDX P6, R14, R13, R12, R11 ;  /* 0x0000000c0d0e7389 */ /* 0x00006400000c000b */
[----:B01----:R-:W-:Y:S01]  /*dc10*/  ENDCOLLECTIVE ;  /* 0x000000000000791b */ /* 0x003fe20003800000 */
.L_x_3313:
[----:B------:R-:W-:-:S05]  /*dc20*/  @P0 IMAD.X R3, RZ, RZ, R4, P1 ;  /* 0x000000ffff030224 */ /* 0x000fca00008e0604 */
[----:B------:R-:W-:Y:S01]  /*dc30*/  @!PT LDS RZ, [RZ] ;  /* 0x00000000fffff984 */ /* 0x000fe20000000800 */
[----:B------:R-:W-:Y:S01]  /*dc40*/  @!PT LDS RZ, [RZ] ;  /* 0x00000000fffff984 */ /* 0x000fe20000000800 */
[----:B------:R-:W-:Y:S01]  /*dc50*/  @!PT LDS RZ, [RZ] ;  /* 0x00000000fffff984 */ /* 0x000fe20000000800 */
[----:B------:R0:W-:Y:S01]  /*dc60*/  @P0 LDGSTS.E.BYPASS.LTC128B.128 [R7+0x23400], desc[UR36][R2.64], !P2 ;  /* 0x2340000002070fae */ /* 0x0001e2000d101d64 */
[----:B------:R-:W-:Y:S01]  /*dc70*/  MOV R13, R0 ;  /* 0x00000000000d7202 */ /* 0x000fe20000000f00 */
[----:B------:R-:W-:-:S07]  /*dc80*/  IMAD.MOV.U32 R4, RZ, RZ, R14 ;  /* 0x000000ffff047224 */ /* 0x000fce00078e000e */
[----:B0-----:R-:W-:Y:S05]  /*dc90*/  WARPSYNC.COLLECTIVE R15, `(.L_x_3314) ;  /* 0x000000000f087348 */ /* 0x001fea0003c00000 */
[----:B------:R1:W2:Y:S02]  /*dca0*/  SHFL.IDX P6, R14, R13, R12, R11 ;  /* 0x0000000c0d0e7389 */ /* 0x0002a400000c000b */
[----:B012---:R-:W-:Y:S01]  /*dcb0*/  ENDCOLLECTIVE ;  /* 0x000000000000791b */ /* 0x007fe20003800000 */
.L_x_3314:
[----:B------:R-:W-:Y:S05]  /*dcc0*/  BRA `(.L_x_3315) ;  /* 0xffffffd400247947 */ /* 0x000fea000383ffff */
.L_x_3268:
[----:B------:R-:W-:Y:S01]  /*dcd0*/  IMAD.MOV.U32 R13, RZ, RZ, R5 ;  /* 0x000000ffff0d7224 */ /* 0x000fe200078e0005 */
[----:B------:R-:W-:Y:S01]  /*dce0*/  MOV R11, 0x181f ;  /* 0x0000181f000b7802 */ /* 0x000fe20000000f00 */
[----:B------:R-:W-:Y:S02]  /*dcf0*/  IMAD.MOV.U32 R12, RZ, RZ, RZ ;  /* 0x000000ffff0c7224 */ /* 0x000fe400078e00ff */
[----:B------:R-:W-:Y:S02]  /*dd00*/  IMAD.MOV.U32 R15, RZ, RZ, -0x1 ;  /* 0xffffffffff0f7424 */ /* 0x000fe400078e00ff */
[----:B------:R-:W-:-:S07]  /*dd10*/  IMAD R35, R35, 0x40, R36 ;  /* 0x0000004023237824 */ /* 0x000fce00078e0224 */
[----:B------:R-:W-:Y:S05]  /*dd20*/  WARPSYNC.COLLECTIVE R15, `(.L_x_3316) ;  /* 0x000000000f087348 */ /* 0x000fea0003c00000 */
[----:B------:R0:W1:Y:S02]  /*dd30*/  SHFL.IDX P6, R14, R13, R12, R11 ;  /* 0x0000000c0d0e7389 */ /* 0x00006400000c000b */
[----:B01----:R-:W-:Y:S01]  /*dd40*/  ENDCOLLECTIVE ;  /* 0x000000000000791b */ /* 0x003fe20003800000 */
.L_x_3316:
[----:B------:R-:W-:Y:S01]  /*dd50*/  VIADD R9, R35, 0x10 ;  /* 0x0000001023097836 */ /* 0x000fe20000000000 */
[----:B------:R-:W-:Y:S01]  /*dd60*/  MOV R13, R4 ;  /* 0x00000004000d7202 */ /* 0x000fe20000000f00 */
[----:B------:R-:W-:-:S07]  /*dd70*/  IMAD.MOV.U32 R2, RZ, RZ, R14 ;  /* 0x000000ffff027224 */ /* 0x000fce00078e000e */
[----:B------:R-:W-:Y:S05]  /*dd80*/  WARPSYNC.COLLECTIVE R15, `(.L_x_3317) ;  /* 0x000000000f087348 */ /* 0x000fea0003c00000 */
[----:B------:R0:W1:Y:S02]  /*dd90*/  SHFL.IDX P6, R14, R13, R12, R11 ;  /* 0x0000000c0d0e7389 */ /* 0x00006400000c000b */
[----:B01----:R-:W-:Y:S01]  /*dda0*/  ENDCOLLECTIVE ;  /* 0x000000000000791b */ /* 0x003fe20003800000 */
.L_x_3317:
[----:B------:R-:W-:Y:S02]  /*ddb0*/  ULDC UR4, c[0x0][0x288] ;  /* 0x0000a20000047ab9 */ /* 0x000fe40000000800 */
[----:B------:R-:W-:-:S05]  /*ddc0*/  IMAD R0, R0, UR4, RZ ;  /* 0x0000000400007c24 */ /* 0x000fca000f8e02ff */
[----:B------:R-:W-:Y:S01]  /*ddd0*/  ISETP.GE.AND P0, PT, R35, R0, PT ;  /* 0x000000002300720c */ /* 0x000fe20003f06270 */
[----:B------:R-:W-:Y:S01]  /*dde0*/  IMAD.MOV.U32 R13, RZ, RZ, R5 ;  /* 0x000000ffff0d7224 */ /* 0x000fe200078e0005 */
[----:B------:R-:W-:-:S11]  /*ddf0*/  MOV R12, 0x1 ;  /* 0x00000001000c7802 */ /* 0x000fd60000000f00 */
[----:B------:R-:W-:Y:S02]  /*de00*/  @!P0 LEA R7, R30, UR43, 0x1 ;  /* 0x0000002b1e078c11 */ /* 0x000fe4000f8e08ff */
[----:B------:R-:W-:-:S05]  /*de10*/  @!P0 LEA R14, P2, R22, R14, 0x1 ;  /* 0x0000000e160e8211 */ /* 0x000fca00078408ff */
[----:B------:R-:W-:Y:S01]  /*de20*/  @!P0 IMAD.X R3, RZ, RZ, R2, P2 ;  /* 0x000000ffff038224 */ /* 0x000fe200010e0602 */
[----:B------:R-:W-:-:S07]  /*de30*/  @!P0 MOV R2, R14 ;  /* 0x0000000e00028202 */ /* 0x000fce0000000f00 */
[----:B------:R-:W-:Y:S05]  /*de40*/  WARPSYNC.COLLECTIVE R15, `(.L_x_3318) ;  /* 0x000000000f087348 */ /* 0x000fea0003c00000 */
[----:B------:R0:W1:Y:S02]  /*de50*/  SHFL.IDX P6, R14, R13, R12, R11 ;  /* 0x0000000c0d0e7389 */ /* 0x00006400000c000b */
[----:B01----:R-:W-:Y:S01]  /*de60*/  ENDCOLLECTIVE ;  /* 0x000000000000791b */ /* 0x003fe20003800000 */
.L_x_3318:
[----:B------:R-:W-:Y:S01]  /*de70*/  @!PT LDS RZ, [RZ] ;  /* 0x00000000fffff984 */ /* 0x000fe20000000800 */
[----:B------:R-:W-:Y:S01]  /*de80*/  @!PT LDS RZ, [RZ] ;  /* 0x00000000fffff984 */ /* 0x000fe20000000800 */
[----:B------:R-:W-:Y:S01]  /*de90*/  @!PT LDS RZ, [RZ] ;  /* 0x00000000fffff984 */ /* 0x000fe20000000800 */
[----:B------:R0:W-:Y:S01]  /*dea0*/  @!P0 LDGSTS.E.BYPASS.LTC128B.128 [R7+0x20400], desc[UR36][R2.64], !P1 ;  /* 0x2040000002078fae */ /* 0x0001e2000c901d64 */
[----:B------:R-:W-:Y:S01]  /*deb0*/  ISETP.GE.AND P0, PT, R9, R0, PT ;  /* 0x000000000900720c */ /* 0x000fe20003f06270 */
[----:B------:R-:W-:Y:S02]  /*dec0*/  IMAD.MOV.U32 R13, RZ, RZ, R4 ;  /* 0x000000ffff0d7224 */ /* 0x000fe400078e0004 */
[----:B0-----:R-:W-:-:S10]  /*ded0*/  VIADD R7, R35, 0x20 ;  /* 0x0000002023077836 */ /* 0x001fd40000000000 */
[----:B------:R-:W-:Y:S01]  /*dee0*/  @!P0 LEA R9, R30, UR43, 0x1 ;  /* 0x0000002b1e098c11 */ /* 0x000fe2000f8e08ff */
[----:B------:R-:W-:-:S07]  /*def0*/  IMAD.MOV.U32 R6, RZ, RZ, R14 ;  /* 0x000000ffff067224 */ /* 0x000fce00078e000e */
[----:B------:R-:W-:Y:S05]  /*df00*/  WARPSYNC.COLLECTIVE R15, `(.L_x_3319) ;  /* 0x000000000f087348 */ /* 0x000fea0003c00000 */
[----:B------:R0:W1:Y:S02]  /*df10*/  SHFL.IDX P6, R14, R13, R12, R11 ;  /* 0x0000000c0d0e7389 */ /* 0x00006400000c000b */
[----:B01----:R-:W-:Y:S01]  /*df20*/  ENDCOLLECTIVE ;  /* 0x000000000000791b */ /* 0x003fe20003800000 */
.L_x_3319:
[----:B------:R-:W-:Y:S01]  /*df30*/  IMAD.MOV.U32 R13, RZ, RZ, R5 ;  /* 0x000000ffff0d7224 */ /* 0x000fe200078e0005 */
[----:B------:R-:W-:Y:S02]  /*df40*/  MOV R12, 0x2 ;  /* 0x00000002000c7802 */ /* 0x000fe40000000f00 */
[----:B------:R-:W-:-:S13]  /*df50*/  @!P0 LEA R2, P2, R22, R14, 0x1 ;  /* 0x0000000e16028211 */ /* 0x000fda00078408ff */
[----:B------:R-:W-:Y:S05]  /*df60*/  WARPSYNC.COLLECTIVE R15, `(.L_x_3320) ;  /* 0x000000000f087348 */ /* 0x000fea0003c00000 */
[----:B------:R0:W1:Y:S02]  /*df70*/  SHFL.IDX P6, R14, R13, R12, R11 ;  /* 0x0000000c0d0e7389 */ /* 0x00006400000c000b */
[----:B01----:R-:W-:Y:S01]  /*df80*/  ENDCOLLECTIVE ;  /* 0x000000000000791b */ /* 0x003fe20003800000 */
.L_x_3320:
[----:B------:R-:W-:-:S05]  /*df90*/  @!P0 IADD3.X R3, RZ, R6, RZ, P2, !PT ;  /* 0x00000006ff038210 */ /* 0x000fca00017fe4ff */
[----:B------:R-:W-:Y:S01]  /*dfa0*/  @!PT LDS RZ, [RZ] ;  /* 0x00000000fffff984 */ /* 0x000fe20000000800 */
[----:B------:R-:W-:Y:S01]  /*dfb0*/  @!PT LDS RZ, [RZ] ;  /* 0x00000000fffff984 */ /* 0x000fe20000000800 */
[----:B------:R-:W-:Y:S01]  /*dfc0*/  @!PT LDS RZ, [RZ] ;  /* 0x00000000fffff984 */ /* 0x000fe20000000800 */
[----:B------:R0:W-:Y:S01]  /*dfd0*/  @!P0 LDGSTS.E.BYPASS.LTC128B.128 [R9+0x20c00], desc[UR36][R2.64], !P1 ;  /* 0x20c0000002098fae */ /* 0x0001e2000c901d64 */
[----:B------:R-:W-:Y:S01]  /*dfe0*/  ISETP.GE.AND P0, PT, R7, R0, PT ;  /* 0x000000000700720c */ /* 0x000fe20003f06270 */
[----:B------:R-:W-:-:S12]  /*dff0*/  IMAD.MOV.U32 R13, RZ, RZ, R4 ;  /* 0x000000ffff0d7224 */ /* 0x000fd800078e0004 */
[----:B------:R-:W-:Y:S01]  /*e000*/  @!P0 LEA R7, R30, UR43, 0x1 ;  /* 0x0000002b1e078c11 */ /* 0x000fe2000f8e08ff */
[----:B0-----:R-:W-:-:S07]  /*e010*/  IMAD.MOV.U32 R6, RZ, RZ, R14 ;  /* 0x000000ffff067224 */ /* 0x001fce00078e000e */
[----:B------:R-:W-:Y:S05]  /*e020*/  WARPSYNC.COLLECTIVE R15, `(.L_x_3321) ;  /* 0x000000000f087348 */ /* 0x000fea0003c00000 */
[----:B------:R0:W1:Y:S02]  /*e030*/  SHFL.IDX P6, R14, R13, R12, R11 ;  /* 0x0000000c0d0e7389 */ /* 0x00006400000c000b */
[----:B01----:R-:W-:Y:S01]  /*e040*/  ENDCOLLECTIVE ;  /* 0x000000000000791b */ /* 0x003fe20003800000 */
.L_x_3321:
[----:B------:R-:W-:Y:S02]  /*e050*/  IMAD.MOV.U32 R13, RZ, RZ, R5 ;  /* 0x000000ffff0d7224 */ /* 0x000fe400078e0005 */
[----:B------:R-:W-:Y:S01]  /*e060*/  IMAD.MOV.U32 R12, RZ, RZ, 0x3 ;  /* 0x00000003ff0c7424 */ /* 0x000fe200078e00ff */
[----:B------:R-:W-:-:S13]  /*e070*/  @!P0 LEA R2, P2, R22, R14, 0x1 ;  /* 0x0000000e16028211 */ /* 0x000fda00078408ff */
[----:B------:R-:W-:Y:S05]  /*e080*/  WARPSYNC.COLLECTIVE R15, `(.L_x_3322) ;  /* 0x000000000f087348 */ /* 0x000fea0003c00000 */
[----:B------:R0:W1:Y:S02]  /*e090*/  SHFL.IDX P6, R14, R13, R12, R11 ;  /* 0x0000000c0d0e7389 */ /* 0x00006400000c000b */
[----:B01----:R-:W-:Y:S01]  /*e0a0*/  ENDCOLLECTIVE ;  /* 0x000000000000791b */ /* 0x003fe20003800000 */
.L_x_3322:
[----:B------:R-:W-:-:S05]  /*e0b0*/  @!P0 IADD3.X R3, RZ, R6, RZ, P2, !PT ;  /* 0x00000006ff038210 */ /* 0x000fca00017fe4ff */
[----:B------:R-:W-:Y:S01]  /*e0c0*/  @!PT LDS RZ, [RZ] ;  /* 0x00000000fffff984 */ /* 0x000fe20000000800 */
[----:B------:R-:W-:Y:S01]  /*e0d0*/  @!PT LDS RZ, [RZ] ;  /* 0x00000000fffff984 */ /* 0x000fe20000000800 */
[----:B------:R-:W-:Y:S01]  /*e0e0*/  @!PT LDS RZ, [RZ] ;  /* 0x00000000fffff984 */ /* 0x000fe20000000800 */
[----:B------:R0:W-:Y:S01]  /*e0f0*/  @!P0 LDGSTS.E.BYPASS.LTC128B.128 [R7+0x21400], desc[UR36][R2.64], !P1 ;  /* 0x2140000002078fae */ /* 0x0001e2000c901d64 */
[----:B------:R-:W-:Y:S01]  /*e100*/  IMAD.MOV.U32 R13, RZ, RZ, R4 ;  /* 0x000000ffff0d7224 */ /* 0x000fe200078e0004 */
[----:B------:R-:W-:-:S07]  /*e110*/  MOV R6, R14 ;  /* 0x0000000e00067202 */ /* 0x000fce0000000f00 */
[----:B0-----:R-:W-:Y:S05]  /*e120*/  WARPSYNC.COLLECTIVE R15, `(.L_x_3323) ;  /* 0x000000000f087348 */ /* 0x001fea0003c00000 */
[----:B------:R1:W2:Y:S02]  /*e130*/  SHFL.IDX P6, R14, R13, R12, R11 ;  /* 0x0000000c0d0e7389 */ /* 0x0002a400000c000b */
[----:B012---:R-:W-:Y:S01]  /*e140*/  ENDCOLLECTIVE ;  /* 0x000000000000791b */ /* 0x007fe20003800000 */
.L_x_3323:
[----:B------:R-:W-:Y:S05]  /*e150*/  BRA `(.L_x_3324) ;  /* 0xffffffd400c47947 */ /* 0x000fea000383ffff */
.L_x_3269:
[----:B0-----:R-:W-:-:S04]  /*e160*/  IMAD.U32 R3, RZ, RZ, UR43 ;  /* 0x0000002bff037e24 */ /* 0x001fc8000f8e00ff */
[----:B------:R0:W1:Y:S03]  /*e170*/  SYNCS.PHASECHK.TRANS64.TRYWAIT P0, [R3+URZ+0x28c20], R0 ;  /* 0x028c2000030075a7 */ /* 0x000066000800017f */
[----:B-1----:R-:W-:Y:S05]  /*e180*/  @!P0 NANOSLEEP.SYNCS 0x989680 ;  /* 0x009896800000895d */ /* 0x002fea0003900000 */
[----:B------:R-:W1:Y:S02]  /*e190*/  @!P0 SYNCS.PHASECHK.TRANS64 P0, [R3+URZ+0x28c20], R0 ;  /* 0x028c2000030085a7 */ /* 0x000e64000800007f */
[----:B-1----:R-:W-:Y:S05]  /*e1a0*/  @!P0 BRA `(.L_x_3269) ;  /* 0xfffffffc00ec8947 */ /* 0x002fea000383ffff */
[----:B------:R-:W-:Y:S05]  /*e1b0*/  BRA `(.L_x_3325) ;  /* 0xffffffd400f47947 */ /* 0x000fea000383ffff */
.L_x_3271:
[----:B0-----:R-:W-:-:S04]  /*e1c0*/  MOV R3, UR43 ;  /* 0x0000002b00037c02 */ /* 0x001fc80008000f00 */
[----:B------:R0:W1:Y:S03]  /*e1d0*/  SYNCS.PHASECHK.TRANS64.TRYWAIT P0, [R3+URZ+0x28c60], R0 ;  /* 0x028c6000030075a7 */ /* 0x000066000800017f */
[----:B-1----:R-:W-:Y:S05]  /*e1e0*/  @!P0 NANOSLEEP.SYNCS 0x989680 ;  /* 0x009896800000895d */ /* 0x002fea0003900000 */
[----:B------:R-:W1:Y:S02]  /*e1f0*/  @!P0 SYNCS.PHASECHK.TRANS64 P0, [R3+URZ+0x28c60], R0 ;  /* 0x028c6000030085a7 */ /* 0x000e64000800007f */
[----:B-1----:R-:W-:Y:S05]  /*e200*/  @!P0 BRA `(.L_x_3271) ;  /* 0xfffffffc00ec8947 */ /* 0x002fea000383ffff */
[----:B------:R-:W-:Y:S05]  /*e210*/  BRA `(.L_x_3326) ;  /* 0xffffffd400f07947 */ /* 0x000fea000383ffff */
.L_x_3272:
        /* <DEDUP_REMOVED lines=8> */
.L_x_3328:
[----:B------:R-:W-:Y:S05]  /*e2a0*/  BSYNC B0 ;  /* 0x0000000000007941 */ /* 0x000fea0003800000 */
.L_x_3327:
[----:B------:R-:W-:Y:S01]  /*e2b0*/  MOV R13, R0 ;  /* 0x00000000000d7202 */ /* 0x000fe20000000f00 */
[----:B------:R-:W-:Y:S01]  /*e2c0*/  IMAD.MOV.U32 R12, RZ, RZ, RZ ;  /* 0x000000ffff0c7224 */ /* 0x000fe200078e00ff */
[----:B------:R-:W-:Y:S01]  /*e2d0*/  MOV R15, 0xffffffff ;  /* 0xffffffff000f7802 */ /* 0x000fe20000000f00 */
[----:B------:R-:W-:Y:S01]  /*e2e0*/  IMAD.MOV.U32 R11, RZ, RZ, 0x181f ;  /* 0x0000181fff0b7424 */ /* 0x000fe200078e00ff */
[----:B------:R-:W-:Y:S01]  /*e2f0*/  LOP3.LUT R4, R17, 0x1, RZ, 0xc0, !PT ;  /* 0x0000000111047812 */ /* 0x000fe200078ec0ff */
[----:B------:R-:W-:Y:S01]  /*e300*/  IMAD.MOV.U32 R3, RZ, RZ, R14 ;  /* 0x000000ffff037224 */ /* 0x000fe200078e000e */
[----:B------:R-:W-:Y:S01]  /*e310*/  LEA R7, R30, UR43, 0x1 ;  /* 0x0000002b1e077c11 */ /* 0x000fe2000f8e08ff */
[----:B------:R-:W-:-:S07]  /*e320*/  IMAD.SHL.U32 R8, R22, 0x2, RZ ;  /* 0x0000000216087824 */ /* 0x000fce00078e00ff */
[----:B------:R-:W-:Y:S05]  /*e330*/  WARPSYNC.COLLECTIVE R15, `(.L_x_3329) ;  /* 0x000000000f087348 */ /* 0x000fea0003c00000 */
[----:B------:R0:W1:Y:S02]  /*e340*/  SHFL.IDX P6, R14, R13, R12, R11 ;  /* 0x0000000c0d0e7389 */ /* 0x00006400000c000b */
[----:B01----:R-:W-:Y:S01]  /*e350*/  ENDCOLLECTIVE ;  /* 0x000000000000791b */ /* 0x003fe20003800000 */
.L_x_3329:
[----:B------:R-:W-:Y:S02]  /*e360*/  ISETP.NE.U32.AND P1, PT, R4, 0x1, PT ;  /* 0x000000010400780c */ /* 0x000fe40003f25070 */
[C---:B------:R-:W-:Y:S02]  /*e370*/  LOP3.LUT P5, RZ, R17.reuse, 0x2, RZ, 0xc0, !PT ;  /* 0x0000000211ff7812 */ /* 0x040fe400078ac0ff */
[C---:B------:R-:W-:Y:S02]  /*e380*/  LOP3.LUT P4, RZ, R17.reuse, 0x4, RZ, 0xc0, !PT ;  /* 0x0000000411ff7812 */ /* 0x040fe4000788c0ff */
[C---:B------:R-:W-:Y:S02]  /*e390*/  LOP3.LUT P3, RZ, R17.reuse, 0x8, RZ, 0xc0, !PT ;  /* 0x0000000811ff7812 */ /* 0x040fe4000786c0ff */
[----:B------:R-:W-:Y:S02]  /*e3a0*/  LOP3.LUT P2, RZ, R17, 0x10, RZ, 0xc0, !PT ;  /* 0x0000001011ff7812 */ /* 0x000fe4000784c0ff */
[----:B------:R-:W-:-:S02]  /*e3b0*/  LOP3.LUT R16, R16, 0xfffffeff, RZ, 0xc0, !PT ;  /* 0xfffffeff10107812 */ /* 0x000fc400078ec0ff */
[----:B------:R-:W-:Y:S01]  /*e3c0*/  PRMT R4, R17, 0x8880, RZ ;  /* 0x0000888011047816 */ /* 0x000fe200000000ff */
[----:B------:R-:W-:Y:S01]  /*e3d0*/  IMAD.MOV.U32 R12, RZ, RZ, 0x1 ;  /* 0x00000001ff0c7424 */ /* 0x000fe200078e00ff */
[----:B------:R-:W-:Y:S02]  /*e3e0*/  @P1 LOP3.LUT R16, R16, 0x100, RZ, 0xfc, !PT ;  /* 0x0000010010101812 */ /* 0x000fe400078efcff */
[----:B------:R-:W-:Y:S02]  /*e3f0*/  MOV R13, R6 ;  /* 0x00000006000d7202 */ /* 0x000fe40000000f00 */
[----:B------:R-:W-:Y:S02]  /*e400*/  LOP3.LUT R16, R16, 0xfffffdff, RZ, 0xc0, !PT ;  /* 0xfffffdff10107812 */ /* 0x000fe400078ec0ff */
[----:B------:R-:W-:-:S05]  /*e410*/  IADD3 R2, P0, R14, R8, RZ ;  /* 0x000000080e027210 */ /* 0x000fca0007f1e0ff */
[----:B------:R-:W-:Y:S01]  /*e420*/  IMAD.X R3, RZ, RZ, R3, P0 ;  /* 0x000000ffff037224 */ /* 0x000fe200000e0603 */
[----:B------:R-:W-:Y:S02]  /*e430*/  ISETP.LT.OR P0, PT, R18, 0x1, P1 ;  /* 0x000000011200780c */ /* 0x000fe40000f01670 */
[----:B------:R-:W-:-:S11]  /*e440*/  LOP3.LUT P1, RZ, R17, 0x20, RZ, 0xc0, !PT ;  /* 0x0000002011ff7812 */ /* 0x000fd6000782c0ff */
[----:B------:R-:W-:Y:S01]  /*e450*/  @!PT LDS RZ, [RZ] ;  /* 0x00000000fffff984 */ /* 0x000fe20000000800 */
[----:B------:R-:W-:Y:S01]  /*e460*/  @!PT LDS RZ, [RZ] ;  /* 0x00000000fffff984 */ /* 0x000fe20000000800 */
[----:B------:R-:W-:Y:S01]  /*e470*/  @!PT LDS RZ, [RZ] ;  /* 0x00000000fffff984 */ /* 0x000fe20000000800 */
        /* <DEDUP_REMOVED lines=12> */
[----:B------:R-:W-:-:S13]  /*e540*/  ISETP.LT.OR P6, PT, R18, 0x1, !P0 ;  /* 0x000000011200780c */ /* 0x000fda00047c1670 */
[----:B------:R0:W-:Y:S01]  /*e550*/  LDGSTS.E.BYPASS.LTC128B.128 [R7+0xc400], desc[UR36][R2.64+0x300], !P6 ;  /* 0x0c40030002077fae */ /* 0x0001e2000f101d64 */
[----:B------:R-:W-:Y:S01]  /*e560*/  ISETP.GT.AND P6, PT, R4, -0x1, PT ;  /* 0xffffffff0400780c */ /* 0x000fe20003fc4270 */
[----:B------:R-:W-:-:S12]  /*e570*/  IMAD.MOV.U32 R4, RZ, RZ, RZ ;  /* 0x000000ffff047224 */ /* 0x000fd800078e00ff */
[----:B------:R-:W-:Y:S02]  /*e580*/  @P6 LOP3.LUT R16, R16, 0x200, RZ, 0xfc, !PT ;  /* 0x0000020010106812 */ /* 0x000fe400078efcff */
[----:B------:R-:W-:-:S13]  /*e590*/  ISETP.LT.OR P6, PT, R18, 0x1, P6 ;  /* 0x000000011200780c */ /* 0x000fda00037c1670 */
[----:B------:R0:W-:Y:S02]  /*e5a0*/  LDGSTS.E.BYPASS.LTC128B.128 [R7+0xe400], desc[UR36][R2.64+0x380], !P6 ;  /* 0x0e40038002077fae */ /* 0x0001e4000f101d64 */
[----:B0-----:R-:W-:Y:S05]  /*e5b0*/  WARPSYNC.COLLECTIVE R15, `(.L_x_3330) ;  /* 0x000000000f087348 */ /* 0x001fea0003c00000 */
[----:B------:R1:W2:Y:S02]  /*e5c0*/  SHFL.IDX P6, R14, R13, R12, R11 ;  /* 0x0000000c0d0e7389 */ /* 0x0002a400000c000b */
[----:B012---:R-:W-:Y:S01]  /*e5d0*/  ENDCOLLECTIVE ;  /* 0x000000000000791b */ /* 0x007fe20003800000 */
.L_x_3330:
[----:B------:R-:W-:Y:S01]  /*e5e0*/  MOV R13, R0 ;  /* 0x00000000000d7202 */ /* 0x000fe20000000f00 */
[----:B------:R-:W-:-:S07]  /*e5f0*/  IMAD.MOV.U32 R5, RZ, RZ, R14 ;  /* 0x000000ffff057224 */ /* 0x000fce00078e000e */
[----:B------:R-:W-:Y:S05]  /*e600*/  WARPSYNC.COLLECTIVE R15, `(.L_x_3331) ;  /* 0x000000000f087348 */ /* 0x000fea0003c00000 */
[----:B------:R0:W1:Y:S02]  /*e610*/  SHFL.IDX P6, R14, R13, R12, R11 ;  /* 0x0000000c0d0e7389 */ /* 0x00006400000c000b */
[----:B01----:R-:W-:Y:S01]  /*e620*/  ENDCOLLECTIVE ;  /* 0x000000000000791b */ /* 0x003fe20003800000 */
.L_x_3331:
[----:B------:R-:W-:Y:S01]  /*e630*/  IMAD.MOV.U32 R13, RZ, RZ, R6 ;  /* 0x000000ffff0d7224 */ /* 0x000fe200078e0006 */
[----:B------:R-:W-:Y:S02]  /*e640*/  MOV R12, 0x2 ;  /* 0x00000002000c7802 */ /* 0x000fe40000000f00 */
[----:B------:R-:W-:-:S05]  /*e650*/  IADD3 R2, P6, R14, R8, RZ ;  /* 0x000000080e027210 */ /* 0x000fca0007fde0ff */
[----:B------:R-:W-:Y:S01]  /*e660*/  IMAD.X R3, RZ, RZ, R5, P6 ;  /* 0x000000ffff037224 */ /* 0x000fe200030e0605 */
[----:B------:R-:W-:-:S04]  /*e670*/  LOP3.LUT P6, RZ, R16, 0x100, RZ, 0xc0, !PT ;  /* 0x0000010010ff7812 */ /* 0x000fc800078cc0ff */
[----:B------:R-:W-:-:S13]  /*e680*/  ISETP.LT.OR P6, PT, R18, 0x11, P6 ;  /* 0x000000111200780c */ /* 0x000fda00037c1670 */
        /* <DEDUP_REMOVED lines=18> */
[----:B------:R0:W-:Y:S02]  /*e7b0*/  LDGSTS.E.BYPASS.LTC128B.128 [R7+0xec00], desc[UR36][R2.64+0x380], !P6 ;  /* 0x0ec0038002077fae */ /* 0x0001e4000f101d64 */
[----:B0-----:R-:W-:Y:S05]  /*e7c0*/  WARPSYNC.COLLECTIVE R15, `(.L_x_3332) ;  /* 0x000000000f087348 */ /* 0x001fea0003c00000 */
[----:B------:R1:W2:Y:S02]  /*e7d0*/  SHFL.IDX P6, R14, R13, R12, R11 ;  /* 0x0000000c0d0e7389 */ /* 0x0002a400000c000b */
[----:B012---:R-:W-:Y:S01]  /*e7e0*/  ENDCOLLECTIVE ;  /* 0x000000000000791b */ /* 0x007fe20003800000 */
.L_x_3332:
[----:B------:R-:W-:Y:S02]  /*e7f0*/  IMAD.MOV.U32 R13, RZ, RZ, R0 ;  /* 0x000000ffff0d7224 */ /* 0x000fe400078e0000 */
[----:B------:R-:W-:-:S07]  /*e800*/  IMAD.MOV.U32 R9, RZ, RZ, R14 ;  /* 0x000000ffff097224 */ /* 0x000fce00078e000e */
[----:B------:R-:W-:Y:S05]  /*e810*/  WARPSYNC.COLLECTIVE R15, `(.L_x_3333) ;  /* 0x000000000f087348 */ /* 0x000fea0003c00000 */
[----:B------:R0:W1:Y:S02]  /*e820*/  SHFL.IDX P6, R14, R13, R12, R11 ;  /* 0x0000000c0d0e7389 */ /* 0x00006400000c000b */
[----:B01----:R-:W-:Y:S01]  /*e830*/  ENDCOLLECTIVE ;  /* 0x000000000000791b */ /* 0x003fe20003800000 */
.L_x_3333:
[----:B------:R-:W-:Y:S02]  /*e840*/  IMAD.MOV.U32 R13, RZ, RZ, R6 ;  /* 0x000000ffff0d7224 */ /* 0x000fe400078e0006 */
[----:B------:R-:W-:Y:S01]  /*e850*/  IMAD.MOV.U32 R12, RZ, RZ, 0x3 ;  /* 0x00000003ff0c7424 */ /* 0x000fe200078e00ff */
[----:B------:R-:W-:-:S04]  /*e860*/  IADD3 R2, P6, R14, R8, RZ ;  /* 0x000000080e027210 */ /* 0x000fc80007fde0ff */
[----:B------:R-:W-:Y:S02]  /*e870*/  IADD3.X R3, RZ, R9, RZ, P6, !PT ;  /* 0x00000009ff037210 */ /* 0x000fe400037fe4ff */
        /* <DEDUP_REMOVED lines=24> */
.L_x_3334:
[----:B------:R-:W-:Y:S01]  /*ea00*/  IMAD.MOV.U32 R13, RZ, RZ, R0 ;  /* 0x000000ffff0d7224 */ /* 0x000fe200078e0000 */
[----:B------:R-:W-:-:S07]  /*ea10*/  MOV R6, R14 ;  /* 0x0000000e00067202 */ /* 0x000fce0000000f00 */
[----:B------:R-:W-:Y:S05]  /*ea20*/  WARPSYNC.COLLECTIVE R15, `(.L_x_3335) ;  /* 0x000000000f087348 */ /* 0x000fea0003c00000 */
[----:B------:R0:W1:Y:S02]  /*ea30*/  SHFL.IDX P6, R14, R13, R12, R11 ;  /* 0x0000000c0d0e7389 */ /* 0x00006400000c000b */
[----:B01----:R-:W-:Y:S01]  /*ea40*/  ENDCOLLECTIVE ;  /* 0x000000000000791b */ /* 0x003fe20003800000 */
.L_x_3335:
[----:B------:R-:W-:Y:S05]  /*ea50*/  BRA `(.L_x_3336) ;  /* 0xffffffd400847947 */ /* 0x000fea000383ffff */
.L_x_3279:
[----:B-1----:R1:W2:Y:S02]  /*ea60*/  SYNCS.PHASECHK.TRANS64.TRYWAIT P0, [R10+URZ+0x28c40], R20 ;  /* 0x028c40140a0075a7 */ /* 0x0022a4000800017f */
[----:B--2---:R-:W-:Y:S05]  /*ea70*/  @!P0 NANOSLEEP.SYNCS 0x989680 ;  /* 0x009896800000895d */ /* 0x004fea0003900000 */
[----:B------:R-:W2:Y:S02]  /*ea80*/  @!P0 SYNCS.PHASECHK.TRANS64 P0, [R10+URZ+0x28c40], R20 ;  /* 0x028c40140a0085a7 */ /* 0x000ea4000800007f */
[----:B--2---:R-:W-:Y:S05]  /*ea90*/  @!P0 BRA `(.L_x_3279) ;  /* 0xfffffffc00f08947 */ /* 0x004fea000383ffff */
[----:B------:R-:W-:Y:S05]  /*eaa0*/  BRA `(.L_x_3337) ;  /* 0xffffffd800bc7947 */ /* 0x000fea000383ffff */
.L_x_3280:
[----:B------:R-:W-:Y:S01]  /*eab0*/  BSSY B1, `(.L_x_3338) ;  /* 0x0000008000017945 */ /* 0x000fe20003800000 */
[----:B------:R-:W-:Y:S01]  /*eac0*/  MOV R13, R29 ;  /* 0x0000001d000d7202 */ /* 0x000fe20000000f00 */
[----:B------:R-:W-:Y:S01]  /*ead0*/  IMAD.MOV.U32 R12, RZ, RZ, RZ ;  /* 0x000000ffff0c7224 */ /* 0x000fe200078e00ff */
[----:B------:R-:W-:Y:S01]  /*eae0*/  MOV R15, 0xffffffff ;  /* 0xffffffff000f7802 */ /* 0x000fe20000000f00 */
[----:B------:R-:W-:-:S07]  /*eaf0*/  IMAD.MOV.U32 R11, RZ, RZ, 0x181f ;  /* 0x0000181fff0b7424 */ /* 0x000fce00078e00ff */
[----:B-1----:R-:W-:Y:S05]  /*eb00*/  WARPSYNC.COLLECTIVE R15, `(.L_x_3339) ;  /* 0x000000000f087348 */ /* 0x002fea0003c00000 */
[----:B------:R0:W2:Y:S02]  /*eb10*/  SHFL.IDX P6, R14, R13, R12, R11 ;  /* 0x0000000c0d0e7389 */ /* 0x0000a400000c000b */
[----:B012---:R-:W-:Y:S01]  /*eb20*/  ENDCOLLECTIVE ;  /* 0x000000000000791b */ /* 0x007fe20003800000 */
.L_x_3339:
[----:B------:R-:W-:Y:S05]  /*eb30*/  BSYNC B1 ;  /* 0x0000000000017941 */ /* 0x000fea0003800000 */
.L_x_3338:
        /* <DEDUP_REMOVED lines=9> */
.L_x_3340:
[----:B------:R-:W-:Y:S02]  /*ebd0*/  IMAD.MOV.U32 R13, RZ, RZ, R29 ;  /* 0x000000ffff0d7224 */ /* 0x000fe400078e001d */
[----:B------:R-:W-:Y:S01]  /*ebe0*/  IMAD.MOV.U32 R12, RZ, RZ, 0x1 ;  /* 0x00000001ff0c7424 */ /* 0x000fe200078e00ff */
[----:B------:R-:W-:-:S13]  /*ebf0*/  IADD3 R2, P0, R14, R8, RZ ;  /* 0x000000080e027210 */ /* 0x000fda0007f1e0ff */
[----:B------:R-:W-:Y:S05]  /*ec00*/  WARPSYNC.COLLECTIVE R15, `(.L_x_3341) ;  /* 0x000000000f087348 */ /* 0x000fea0003c00000 */
[----:B------:R0:W1:Y:S02]  /*ec10*/  SHFL.IDX P6, R14, R13, R12, R11 ;  /* 0x0000000c0d0e7389 */ /* 0x00006400000c000b */
[----:B01----:R-:W-:Y:S01]  /*ec20*/  ENDCOLLECTIVE ;  /* 0x000000000000791b */ /* 0x003fe20003800000 */
.L_x_3341:
[----:B------:R-:W-:-:S05]  /*ec30*/  IADD3.X R3, RZ, R3, RZ, P0, !PT ;  /* 0x00000003ff037210 */ /* 0x000fca00007fe4ff */
[----:B------:R-:W-:Y:S01]  /*ec40*/  @!PT LDS RZ, [RZ] ;  /* 0x00000000fffff984 */ /* 0x000fe20000000800 */
[----:B------:R-:W-:Y:S01]  /*ec50*/  @!PT LDS RZ, [RZ] ;  /* 0x00000000fffff984 */ /* 0x000fe20000000800 */
[----:B------:R-:W-:Y:S01]  /*ec60*/  @!PT LDS RZ, [RZ] ;  /* 0x00000000fffff984 */ /* 0x000fe20000000800 */
[----:B------:R0:W-:Y:S01]  /*ec70*/  LDGSTS.E.BYPASS.LTC128B.128 [R27+0x22400], desc[UR36][R2.64], !P1 ;  /* 0x22400000021b7fae */ /* 0x0001e2000c901d64 */
[----:B------:R-:W-:Y:S01]  /*ec80*/  IMAD.MOV.U32 R13, RZ, RZ, R26 ;  /* 0x000000ffff0d7224 */ /* 0x000fe200078e001a */
[----:B0-----:R-:W-:-:S07]  /*ec90*/  MOV R3, R14 ;  /* 0x0000000e00037202 */ /* 0x001fce0000000f00 */
[----:B------:R-:W-:Y:S05]  /*eca0*/  WARPSYNC.COLLECTIVE R15, `(.L_x_3342) ;  /* 0x000000000f087348 */ /* 0x000fea0003c00000 */
[----:B------:R0:W1:Y:S02]  /*ecb0*/  SHFL.IDX P6, R14, R13, R12, R11 ;  /* 0x0000000c0d0e7389 */ /* 0x00006400000c000b */
[----:B01----:R-:W-:Y:S01]  /*ecc0*/  ENDCOLLECTIVE ;  /* 0x000000000000791b */ /* 0x003fe20003800000 */
.L_x_3342:
[----:B------:R-:W-:Y:S01]  /*ecd0*/  MOV R13, R29 ;  /* 0x0000001d000d7202 */ /* 0x000fe20000000f00 */
[----:B------:R-:W-:Y:S01]  /*ece0*/  IMAD.MOV.U32 R12, RZ, RZ, 0x2 ;  /* 0x00000002ff0c7424 */ /* 0x000fe200078e00ff */
[----:B------:R-:W-:-:S13]  /*ecf0*/  IADD3 R2, P0, R14, R8, RZ ;  /* 0x000000080e027210 */ /* 0x000fda0007f1e0ff */
[----:B------:R-:W-:Y:S05]  /*ed00*/  WARPSYNC.COLLECTIVE R15, `(.L_x_3343) ;  /* 0x000000000f087348 */ /* 0x000fea0003c00000 */
[----:B------:R0:W1:Y:S02]  /*ed10*/  SHFL.IDX P6, R14, R13, R12, R11 ;  /* 0x0000000c0d0e7389 */ /* 0x00006400000c000b */
[----:B01----:R-:W-:Y:S01]  /*ed20*/  ENDCOLLECTIVE ;  /* 0x000000000000791b */ /* 0x003fe20003800000 */
.L_x_3343:
[----:B------:R-:W-:-:S05]  /*ed30*/  IMAD.X R3, RZ, RZ, R3, P0 ;  /* 0x000000ffff037224 */ /* 0x000fca00000e0603 */
[----:B------:R-:W-:Y:S01]  /*ed40*/  @!PT LDS RZ, [RZ] ;  /* 0x00000000fffff984 */ /* 0x000fe20000000800 */
[----:B------:R-:W-:Y:S01]  /*ed50*/  @!PT LDS RZ, [RZ] ;  /* 0x00000000fffff984 */ /* 0x000fe20000000800 */
[----:B------:R-:W-:Y:S01]  /*ed60*/  @!PT LDS RZ, [RZ] ;  /* 0x00000000fffff984 */ /* 0x000fe20000000800 */
[----:B------:R0:W-:Y:S01]  /*ed70*/  LDGSTS.E.BYPASS.LTC128B.128 [R27+0x22c00], desc[UR36][R2.64], !P1 ;  /* 0x22c00000021b7fae */ /* 0x0001e2000c901d64 */
[----:B------:R-:W-:Y:S01]  /*ed80*/  MOV R13, R26 ;  /* 0x0000001a000d7202 */ /* 0x000fe20000000f00 */
[----:B0-----:R-:W-:-:S07]  /*ed90*/  IMAD.MOV.U32 R3, RZ, RZ, R14 ;  /* 0x000000ffff037224 */ /* 0x001fce00078e000e */
[----:B------:R-:W-:Y:S05]  /*eda0*/  WARPSYNC.COLLECTIVE R15, `(.L_x_3344) ;  /* 0x000000000f087348 */ /* 0x000fea0003c00000 */
[----:B------:R0:W1:Y:S02]  /*edb0*/  SHFL.IDX P6, R14, R13, R12, R11 ;  /* 0x0000000c0d0e7389 */ /* 0x00006400000c000b */
[----:B01----:R-:W-:Y:S01]  /*edc0*/  ENDCOLLECTIVE ;  /* 0x000000000000791b */ /* 0x003fe20003800000 */
.L_x_3344:
[----:B------:R-:W-:Y:S01]  /*edd0*/  IMAD.MOV.U32 R13, RZ, RZ, R29 ;  /* 0x000000ffff0d7224 */ /* 0x000fe200078e001d */
[----:B------:R-:W-:Y:S02]  /*ede0*/  MOV R12, 0x3 ;  /* 0x00000003000c7802 */ /* 0x000fe40000000f00 */
[----:B------:R-:W-:-:S13]  /*edf0*/  IADD3 R2, P0, R14, R8, RZ ;  /* 0x000000080e027210 */ /* 0x000fda0007f1e0ff */
[----:B------:R-:W-:Y:S05]  /*ee00*/  WARPSYNC.COLLECTIVE R15, `(.L_x_3345) ;  /* 0x000000000f087348 */ /* 0x000fea0003c00000 */
[----:B------:R0:W1:Y:S02]  /*ee10*/  SHFL.IDX P6, R14, R13, R12, R11 ;  /* 0x0000000c0d0e7389 */ /* 0x00006400000c000b */
[----:B01----:R-:W-:Y:S01]  /*ee20*/  ENDCOLLECTIVE ;  /* 0x000000000000791b */ /* 0x003fe20003800000 */
.L_x_3345:
[----:B------:R-:W-:-:S05]  /*ee30*/  IMAD.X R3, RZ, RZ, R3, P0 ;  /* 0x000000ffff037224 */ /* 0x000fca00000e0603 */
[----:B------:R-:W-:Y:S01]  /*ee40*/  @!PT LDS RZ, [RZ] ;  /* 0x00000000fffff984 */ /* 0x000fe20000000800 */
[----:B------:R-:W-:Y:S01]  /*ee50*/  @!PT LDS RZ, [RZ] ;  /* 0x00000000fffff984 */ /* 0x000fe20000000800 */
[----:B------:R-:W-:Y:S01]  /*ee60*/  @!PT LDS RZ, [RZ] ;  /* 0x00000000fffff984 */ /* 0x000fe20000000800 */
[----:B------:R0:W-:Y:S01]  /*ee70*/  LDGSTS.E.BYPASS.LTC128B.128 [R27+0x23400], desc[UR36][R2.64], !P1 ;  /* 0x23400000021b7fae */ /* 0x0001e2000c901d64 */
[----:B------:R-:W-:Y:S02]  /*ee80*/  IMAD.MOV.U32 R13, RZ, RZ, R26 ;  /* 0x000000ffff0d7224 */ /* 0x000fe400078e001a */
[----:B------:R-:W-:-:S07]  /*ee90*/  IMAD.MOV.U32 R34, RZ, RZ, R14 ;  /* 0x000000ffff227224 */ /* 0x000fce00078e000e */
[----:B0-----:R-:W-:Y:S05]  /*eea0*/  WARPSYNC.COLLECTIVE R15, `(.L_x_3346) ;  /* 0x000000000f087348 */ /* 0x001fea0003c00000 */
[----:B------:R1:W2:Y:S02]  /*eeb0*/  SHFL.IDX P6, R14, R13, R12, R11 ;  /* 0x0000000c0d0e7389 */ /* 0x0002a400000c000b */
[----:B012---:R-:W-:Y:S01]  /*eec0*/  ENDCOLLECTIVE ;  /* 0x000000000000791b */ /* 0x007fe20003800000 */
.L_x_3346:
[----:B------:R-:W-:Y:S05]  /*eed0*/  BRA `(.L_x_3347) ;  /* 0xffffffd800707947 */ /* 0x000fea000383ffff */
.L_x_3285:
[----:B---3--:R3:W4:Y:S02]  /*eee0*/  SYNCS.PHASECHK.TRANS64.TRYWAIT P0, [R10+URZ+0x28c60], R20 ;  /* 0x028c60140a0075a7 */ /* 0x008724000800017f */
[----:B----4-:R-:W-:Y:S05]  /*eef0*/  @!P0 NANOSLEEP.SYNCS 0x989680 ;  /* 0x009896800000895d */ /* 0x010fea0003900000 */
[----:B------:R-:W4:Y:S02]  /*ef00*/  @!P0 SYNCS.PHASECHK.TRANS64 P0, [R10+URZ+0x28c60], R20 ;  /* 0x028c60140a0085a7 */ /* 0x000f24000800007f */
[----:B----4-:R-:W-:Y:S05]  /*ef10*/  @!P0 BRA `(.L_x_3285) ;  /* 0xfffffffc00f08947 */ /* 0x010fea000383ffff */
[----:B------:R-:W-:Y:S05]  /*ef20*/  BRA `(.L_x_3348) ;  /* 0xffffffd800bc7947 */ /* 0x000fea000383ffff */
.L_x_3286:
[----:B------:R-:W-:Y:S01]  /*ef30*/  BSSY B1, `(.L_x_3349) ;  /* 0x0000008000017945 */ /* 0x000fe20003800000 */
[----:B------:R-:W-:Y:S01]  /*ef40*/  MOV R13, R19 ;  /* 0x00000013000d7202 */ /* 0x000fe20000000f00 */
[----:B------:R-:W-:Y:S01]  /*ef50*/  IMAD.MOV.U32 R12, RZ, RZ, RZ ;  /* 0x000000ffff0c7224 */ /* 0x000fe200078e00ff */
[----:B------:R-:W-:Y:S01]  /*ef60*/  MOV R15, 0xffffffff ;  /* 0xffffffff000f7802 */ /* 0x000fe20000000f00 */
[----:B------:R-:W-:-:S07]  /*ef70*/  IMAD.MOV.U32 R11, RZ, RZ, 0x181f ;  /* 0x0000181fff0b7424 */ /* 0x000fce00078e00ff */
[----:B-123--:R-:W-:Y:S05]  /*ef80*/  WARPSYNC.COLLECTIVE R15, `(.L_x_3350) ;  /* 0x000000000f087348 */ /* 0x00efea0003c00000 */
[----:B------:R0:W4:Y:S02]  /*ef90*/  SHFL.IDX P6, R14, R13, R12, R11 ;  /* 0x0000000c0d0e7389 */ /* 0x00012400000c000b */
[----:B01234-:R-:W-:Y:S01]  /*efa0*/  ENDCOLLECTIVE ;  /* 0x000000000000791b */ /* 0x01ffe20003800000 */
.L_x_3350:
[----:B------:R-:W-:Y:S05]  /*efb0*/  BSYNC B1 ;  /* 0x0000000000017941 */ /* 0x000fea0003800000 */
.L_x_3349:
[----:B------:R-:W-:Y:S01]  /*efc0*/  MOV R13, R18 ;  /* 0x00000012000d7202 */ /* 0x000fe20000000f00 */
[----:B------:R-:W-:Y:S01]  /*efd0*/  IMAD.MOV.U32 R12, RZ, RZ, RZ ;  /* 0x000000ffff0c7224 */ /* 0x000fe200078e00ff */
[----:B------:R-:W-:Y:S01]  /*efe0*/  MOV R11, 0x181f ;  /* 0x0000181f000b7802 */ /* 0x000fe20000000f00 */
[----:B------:R-:W-:Y:S01]  /*eff0*/  IMAD.MOV.U32 R15, RZ, RZ, -0x1 ;  /* 0xffffffffff0f7424 */ /* 0x000fe200078e00ff */
[----:B------:R-:W-:Y:S01]  /*f000*/  LEA R17, R17, UR43, 0x1 ;  /* 0x0000002b11117c11 */ /* 0x000fe2000f8e08ff */
[----:B------:R-:W-:Y:S01]  /*f010*/  IMAD.MOV.U32 R3, RZ, RZ, R14 ;  /* 0x000000ffff037224 */ /* 0x000fe200078e000e */
[----:B------:R-:W-:-:S13]  /*f020*/  LOP3.LUT P2, RZ, R16, 0x20, RZ, 0xc0, !PT ;  /* 0x0000002010ff7812 */ /* 0x000fda000784c0ff */
[----:B------:R-:W-:Y:S05]  /*f030*/  WARPSYNC.COLLECTIVE R15, `(.L_x_3351) ;  /* 0x000000000f087348 */ /* 0x000fea0003c00000 */
[----:B------:R0:W1:Y:S02]  /*f040*/  SHFL.IDX P6, R14, R13, R12, R11 ;  /* 0x0000000c0d0e7389 */ /* 0x00006400000c000b */
[----:B01----:R-:W-:Y:S01]  /*f050*/  ENDCOLLECTIVE ;  /* 0x000000000000791b */ /* 0x003fe20003800000 */
.L_x_3351:
[C---:B------:R-:W-:Y:S02]  /*f060*/  LOP3.LUT P1, RZ, R16.reuse, 0x10, RZ, 0xc0, !PT ;  /* 0x0000001010ff7812 */ /* 0x040fe4000782c0ff */
[----:B------:R-:W-:Y:S01]  /*f070*/  P2R R4, PR, RZ, 0x20 ;  /* 0x00000020ff047803 */ /* 0x000fe20000000000 */
[----:B------:R-:W-:Y:S01]  /*f080*/  IMAD.MOV.U32 R13, RZ, RZ, R19 ;  /* 0x000000ffff0d7224 */ /* 0x000fe200078e0013 */
[----:B------:R-:W-:Y:S02]  /*f090*/  MOV R12, 0x1 ;  /* 0x00000001000c7802 */ /* 0x000fe40000000f00 */
[----:B------:R-:W-:Y:S02]  /*f0a0*/  LOP3.LUT P6, RZ, R16, 0x40, RZ, 0xc0, !PT ;  /* 0x0000004010ff7812 */ /* 0x000fe400078cc0ff */
[----:B------:R-:W-:-:S04]  /*f0b0*/  IADD3 R2, P0, R14, R8, RZ ;  /* 0x000000080e027210 */ /* 0x000fc80007f1e0ff */
[----:B------:R-:W-:Y:S02]  /*f0c0*/  IADD3.X R3, RZ, R3, RZ, P0, !PT ;  /* 0x00000003ff037210 */ /* 0x000fe400007fe4ff */
[----:B------:R-:W-:-:S05]  /*f0d0*/  ISETP.NE.U32.AND P0, PT, R28, RZ, PT ;  /* 0x000000ff1c00720c */ /* 0x000fca0003f05070 */
[----:B------:R-:W-:Y:S01]  /*f0e0*/  @!PT LDS RZ, [RZ] ;  /* 0x00000000fffff984 */ /* 0x000fe20000000800 */
[----:B------:R-:W-:Y:S01]  /*f0f0*/  @!PT LDS RZ, [RZ] ;  /* 0x00000000fffff984 */ /* 0x000fe20000000800 */
[----:B------:R-:W-:Y:S01]  /*f100*/  @!PT LDS RZ, [RZ] ;  /* 0x00000000fffff984 */ /* 0x000fe20000000800 */
[----:B------:R0:W-:Y:S08]  /*f110*/  LDGSTS.E.BYPASS.LTC128B.128 [R17+0x400], desc[UR36][R2.64], !P6 ;  /* 0x0040000002117fae */ /* 0x0001f0000f101d64 */
[----:B0-----:R-:W-:Y:S05]  /*f120*/  WARPSYNC.COLLECTIVE R15, `(.L_x_3352) ;  /* 0x000000000f087348 */ /* 0x001fea0003c00000 */
[----:B------:R1:W2:Y:S02]  /*f130*/  SHFL.IDX P6, R14, R13, R12, R11 ;  /* 0x0000000c0d0e7389 */ /* 0x0002a400000c000b */
[----:B012---:R-:W-:Y:S01]  /*f140*/  ENDCOLLECTIVE ;  /* 0x000000000000791b */ /* 0x007fe20003800000 */
.L_x_3352:
[----:B------:R-:W-:Y:S01]  /*f150*/  @!PT LDS RZ, [RZ] ;  /* 0x00000000fffff984 */ /* 0x000fe20000000800 */
[----:B------:R-:W-:Y:S01]  /*f160*/  @!PT LDS RZ, [RZ] ;  /* 0x00000000fffff984 */ /* 0x000fe20000000800 */
[----:B------:R-:W-:Y:S01]  /*f170*/  @!PT LDS RZ, [RZ] ;  /* 0x00000000fffff984 */ /* 0x000fe20000000800 */
[----:B------:R0:W-:Y:S04]  /*f180*/  LDGSTS.E.BYPASS.LTC128B.128 [R17+0x2400], desc[UR36][R2.64+0x80], !P2 ;  /* 0x0240008002117fae */ /* 0x0001e8000d101d64 */
[----:B------:R0:W-:Y:S01]  /*f190*/  LDGSTS.E.BYPASS.LTC128B.128 [R17+0x4400], desc[UR36][R2.64+0x100], !P1 ;  /* 0x0440010002117fae */ /* 0x0001e2000c901d64 */
[----:B------:R-:W-:-:S03]  /*f1a0*/  ISETP.NE.U32.AND P1, PT, R25, RZ, PT ;  /* 0x000000ff1900720c */ /* 0x000fc60003f25070 */
[----:B------:R0:W-:Y:S01]  /*f1b0*/  LDGSTS.E.BYPASS.LTC128B.128 [R17+0x6400], desc[UR36][R2.64+0x180], !P5 ;  /* 0x0640018002117fae */ /* 0x0001e2000e901d64 */
[----:B------:R-:W-:Y:S02]  /*f1c0*/  LOP3.LUT P5, RZ, R16, 0x40, RZ, 0xc0, !PT ;  /* 0x0000004010ff7812 */ /* 0x000fe400078ac0ff */
[----:B------:R-:W-:Y:S01]  /*f1d0*/  MOV R13, R18 ;  /* 0x00000012000d7202 */ /* 0x000fe20000000f00 */
[----:B------:R0:W-:Y:S04]  /*f1e0*/  LDGSTS.E.BYPASS.LTC128B.128 [R17+0x8400], desc[UR36][R2.64+0x200], !P4 ;  /* 0x0840020002117fae */ /* 0x0001e8000e101d64 */
[----:B------:R0:W-:Y:S01]  /*f1f0*/  LDGSTS.E.BYPASS.LTC128B.128 [R17+0xa400], desc[UR36][R2.64+0x280], !P3 ;  /* 0x0a40028002117fae */ /* 0x0001e2000d901d64 */
[----:B------:R-:W-:-:S03]  /*f200*/  IMAD.MOV.U32 R5, RZ, RZ, R14 ;  /* 0x000000ffff057224 */ /* 0x000fc600078e000e */
[----:B------:R0:W-:Y:S04]  /*f210*/  LDGSTS.E.BYPASS.LTC128B.128 [R17+0xc400], desc[UR36][R2.64+0x300], P0 ;  /* 0x0c40030002117fae */ /* 0x0001e80008101d64 */
[----:B0-----:R-:W-:Y:S05]  /*f220*/  WARPSYNC.COLLECTIVE R15, `(.L_x_3353) ;  /* 0x000000000f087348 */ /* 0x001fea0003c00000 */
[----:B------:R1:W2:Y:S02]  /*f230*/  SHFL.IDX P6, R14, R13, R12, R11 ;  /* 0x0000000c0d0e7389 */ /* 0x0002a400000c000b */
[----:B012---:R-:W-:Y:S01]  /*f240*/  ENDCOLLECTIVE ;  /* 0x000000000000791b */ /* 0x007fe20003800000 */
.L_x_3353:
[----:B------:R-:W-:Y:S01]  /*f250*/  @!PT LDS RZ, [RZ] ;  /* 0x00000000fffff984 */ /* 0x000fe20000000800 */
[----:B------:R-:W-:Y:S01]  /*f260*/  @!PT LDS RZ, [RZ] ;  /* 0x00000000fffff984 */ /* 0x000fe20000000800 */
[----:B------:R-:W-:Y:S01]  /*f270*/  @!PT LDS RZ, [RZ] ;  /* 0x00000000fffff984 */ /* 0x000fe20000000800 */
[----:B------:R0:W-:Y:S01]  /*f280*/  LDGSTS.E.BYPASS.LTC128B.128 [R17+0xe400], desc[UR36][R2.64+0x380], P1 ;  /* 0x0e40038002117fae */ /* 0x0001e20008901d64 */
[----:B------:R-:W-:Y:S01]  /*f290*/  MOV R13, R19 ;  /* 0x00000013000d7202 */ /* 0x000fe20000000f00 */
[----:B------:R-:W-:Y:S01]  /*f2a0*/  IMAD.MOV.U32 R12, RZ, RZ, 0x2 ;  /* 0x00000002ff0c7424 */ /* 0x000fe200078e00ff */
[----:B0-----:R-:W-:Y:S02]  /*f2b0*/  IADD3 R2, P2, R14, R8, RZ ;  /* 0x000000080e027210 */ /* 0x001fe40007f5e0ff */
[----:B------:R-:W-:-:S03]  /*f2c0*/  LOP3.LUT P6, RZ, R16, 0x10, RZ, 0xc0, !PT ;  /* 0x0000001010ff7812 */ /* 0x000fc600078cc0ff */
[----:B------:R-:W-:Y:S01]  /*f2d0*/  IMAD.X R3, RZ, RZ, R5, P2 ;  /* 0x000000ffff037224 */ /* 0x000fe200010e0605 */
[----:B------:R-:W-:-:S04]  /*f2e0*/  LOP3.LUT P2, RZ, R16, 0x20, RZ, 0xc0, !PT ;  /* 0x0000002010ff7812 */ /* 0x000fc8000784c0ff */
[----:B------:R0:W-:Y:S01]  /*f2f0*/  LDGSTS.E.BYPASS.LTC128B.128 [R17+0xc00], desc[UR36][R2.64], !P5 ;  /* 0x00c0000002117fae */ /* 0x0001e2000e901d64 */
[----:B------:R-:W-:-:S04]  /*f300*/  ISETP.NE.AND P5, PT, R4, RZ, PT ;  /* 0x000000ff0400720c */ /* 0x000fc80003fa5270 */
[----:B------:R-:W-:-:S04]  /*f310*/  P2R R4, PR, RZ, 0x20 ;  /* 0x00000020ff047803 */ /* 0x000fc80000000000 */
[----:B------:R0:W-:Y:S04]  /*f320*/  LDGSTS.E.BYPASS.LTC128B.128 [R17+0x2c00], desc[UR36][R2.64+0x80], !P2 ;  /* 0x02c0008002117fae */ /* 0x0001e8000d101d64 */
[----:B------:R0:W-:Y:S02]  /*f330*/  LDGSTS.E.BYPASS.LTC128B.128 [R17+0x4c00], desc[UR36][R2.64+0x100], !P6 ;  /* 0x04c0010002117fae */ /* 0x0001e4000f101d64 */
[----:B0-----:R-:W-:Y:S05]  /*f340*/  WARPSYNC.COLLECTIVE R15, `(.L_x_3354) ;  /* 0x000000000f087348 */ /* 0x001fea0003c00000 */
[----:B------:R1:W2:Y:S02]  /*f350*/  SHFL.IDX P6, R14, R13, R12, R11 ;  /* 0x0000000c0d0e7389 */ /* 0x0002a400000c000b */
[----:B012---:R-:W-:Y:S01]  /*f360*/  ENDCOLLECTIVE ;  /* 0x000000000000791b */ /* 0x007fe20003800000 */
.L_x_3354:
[----:B------:R-:W-:Y:S01]  /*f370*/  @!PT LDS RZ, [RZ] ;  /* 0x00000000fffff984 */ /* 0x000fe20000000800 */
[----:B------:R-:W-:Y:S01]  /*f380*/  @!PT LDS RZ, [RZ] ;  /* 0x00000000fffff984 */ /* 0x000fe20000000800 */
[----:B------:R-:W-:Y:S01]  /*f390*/  @!PT LDS RZ, [RZ] ;  /* 0x00000000fffff984 */ /* 0x000fe20000000800 */
[----:B------:R0:W-:Y:S01]  /*f3a0*/  LDGSTS.E.BYPASS.LTC128B.128 [R17+0x6c00], desc[UR36][R2.64+0x180], !P5 ;  /* 0x06c0018002117fae */ /* 0x0001e2000e901d64 */
[----:B------:R-:W-:-:S03]  /*f3b0*/  LOP3.LUT P5, RZ, R16, 0x40, RZ, 0xc0, !PT ;  /* 0x0000004010ff7812 */ /* 0x000fc600078ac0ff */
[----:B------:R0:W-:Y:S04]  /*f3c0*/  LDGSTS.E.BYPASS.LTC128B.128 [R17+0x8c00], desc[UR36][R2.64+0x200], !P4 ;  /* 0x08c0020002117fae */ /* 0x0001e8000e101d64 */
[----:B------:R0:W-:Y:S01]  /*f3d0*/  LDGSTS.E.BYPASS.LTC128B.128 [R17+0xac00], desc[UR36][R2.64+0x280], !P3 ;  /* 0x0ac0028002117fae */ /* 0x0001e2000d901d64 */
[----:B------:R-:W-:-:S03]  /*f3e0*/  IMAD.MOV.U32 R13, RZ, RZ, R18 ;  /* 0x000000ffff0d7224 */ /* 0x000fc600078e0012 */
[----:B------:R0:W-:Y:S04]  /*f3f0*/  LDGSTS.E.BYPASS.LTC128B.128 [R17+0xcc00], desc[UR36][R2.64+0x300], P0 ;  /* 0x0cc0030002117fae */ /* 0x0001e80008101d64 */
[----:B------:R0:W-:Y:S01]  /*f400*/  LDGSTS.E.BYPASS.LTC128B.128 [R17+0xec00], desc[UR36][R2.64+0x380], P1 ;  /* 0x0ec0038002117fae */ /* 0x0001e20008901d64 */
[----:B------:R-:W-:-:S07]  /*f410*/  MOV R20, R14 ;  /* 0x0000000e00147202 */ /* 0x000fce0000000f00 */
[----:B0-----:R-:W-:Y:S05]  /*f420*/  WARPSYNC.COLLECTIVE R15, `(.L_x_3355) ;  /* 0x000000000f087348 */ /* 0x001fea0003c00000 */
[----:B------:R1:W2:Y:S02]  /*f430*/  SHFL.IDX P6, R14, R13, R12, R11 ;  /* 0x0000000c0d0e7389 */ /* 0x0002a400000c000b */
[----:B012---:R-:W-:Y:S01]  /*f440*/  ENDCOLLECTIVE ;  /* 0x000000000000791b */ /* 0x007fe20003800000 */
.L_x_3355:
[----:B------:R-:W-:Y:S01]  /*f450*/  IMAD.MOV.U32 R13, RZ, RZ, R19 ;  /* 0x000000ffff0d7224 */ /* 0x000fe200078e0013 */
[----:B------:R-:W-:Y:S02]  /*f460*/  MOV R12, 0x3 ;  /* 0x00000003000c7802 */ /* 0x000fe40000000f00 */
[----:B------:R-:W-:Y:S02]  /*f470*/  IADD3 R2, P2, R14, R8, RZ ;  /* 0x000000080e027210 */ /* 0x000fe40007f5e0ff */
[C---:B------:R-:W-:Y:S02]  /*f480*/  LOP3.LUT P6, RZ, R16.reuse, 0x10, RZ, 0xc0, !PT ;  /* 0x0000001010ff7812 */ /* 0x040fe400078cc0ff */
[----:B------:R-:W-:Y:S02]  /*f490*/  IADD3.X R3, RZ, R20, RZ, P2, !PT ;  /* 0x00000014ff037210 */ /* 0x000fe400017fe4ff */
[----:B------:R-:W-:-:S03]  /*f4a0*/  LOP3.LUT P2, RZ, R16, 0x20, RZ, 0xc0, !PT ;  /* 0x0000002010ff7812 */ /* 0x000fc6000784c0ff */
[----:B------:R-:W-:Y:S01]  /*f4b0*/  @!PT LDS RZ, [RZ] ;  /* 0x00000000fffff984 */ /* 0x000fe20000000800 */
[----:B------:R-:W-:Y:S01]  /*f4c0*/  @!PT LDS RZ, [RZ] ;  /* 0x00000000fffff984 */ /* 0x000fe20000000800 */
[----:B------:R-:W-:Y:S01]  /*f4d0*/  @!PT LDS RZ, [RZ] ;  /* 0x00000000fffff984 */ /* 0x000fe20000000800 */
[----:B------:R0:W-:Y:S01]  /*f4e0*/  LDGSTS.E.BYPASS.LTC128B.128 [R17+0x1400], desc[UR36][R2.64], !P5 ;  /* 0x0140000002117fae */ /* 0x0001e2000e901d64 */
[----:B------:R-:W-:Y:S01]  /*f4f0*/  ISETP.NE.AND P5, PT, R4, RZ, PT ;  /* 0x000000ff0400720c */ /* 0x000fe20003fa5270 */
[----:B------:R-:W-:-:S08]  /*f500*/  IMAD.MOV.U32 R4, RZ, RZ, RZ ;  /* 0x000000ffff047224 */ /* 0x000fd000078e00ff */
[----:B------:R0:W-:Y:S04]  /*f510*/  LDGSTS.E.BYPASS.LTC128B.128 [R17+0x3400], desc[UR36][R2.64+0x80], !P2 ;  /* 0x0340008002117fae */ /* 0x0001e8000d101d64 */
[----:B------:R0:W-:Y:S02]  /*f520*/  LDGSTS.E.BYPASS.LTC128B.128 [R17+0x5400], desc[UR36][R2.64+0x100], !P6 ;  /* 0x0540010002117fae */ /* 0x0001e4000f101d64 */
[----:B0-----:R-:W-:Y:S05]  /*f530*/  WARPSYNC.COLLECTIVE R15, `(.L_x_3356) ;  /* 0x000000000f087348 */ /* 0x001fea0003c00000 */
[----:B------:R1:W2:Y:S02]  /*f540*/  SHFL.IDX P6, R14, R13, R12, R11 ;  /* 0x0000000c0d0e7389 */ /* 0x0002a400000c000b */
[----:B012---:R-:W-:Y:S01]  /*f550*/  ENDCOLLECTIVE ;  /* 0x000000000000791b */ /* 0x007fe20003800000 */
.L_x_3356:
[----:B------:R-:W-:Y:S01]  /*f560*/  @!PT LDS RZ, [RZ] ;  /* 0x00000000fffff984 */ /* 0x000fe20000000800 */
[----:B------:R-:W-:Y:S01]  /*f570*/  @!PT LDS RZ, [RZ] ;  /* 0x00000000fffff984 */ /* 0x000fe20000000800 */
[----:B------:R-:W-:Y:S01]  /*f580*/  @!PT LDS RZ, [RZ] ;  /* 0x00000000fffff984 */ /* 0x000fe20000000800 */
[----:B------:R0:W-:Y:S04]  /*f590*/  LDGSTS.E.BYPASS.LTC128B.128 [R17+0x7400], desc[UR36][R2.64+0x180], !P5 ;  /* 0x0740018002117fae */ /* 0x0001e8000e901d64 */
[----:B------:R0:W-:Y:S04]  /*f5a0*/  LDGSTS.E.BYPASS.LTC128B.128 [R17+0x9400], desc[UR36][R2.64+0x200], !P4 ;  /* 0x0940020002117fae */ /* 0x0001e8000e101d64 */
[----:B------:R0:W-:Y:S01]  /*f5b0*/  LDGSTS.E.BYPASS.LTC128B.128 [R17+0xb400], desc[UR36][R2.64+0x280], !P3 ;  /* 0x0b40028002117fae */ /* 0x0001e2000d901d64 */
[----:B------:R-:W-:-:S03]  /*f5c0*/  MOV R13, R18 ;  /* 0x00000012000d7202 */ /* 0x000fc60000000f00 */
[----:B------:R0:W-:Y:S04]  /*f5d0*/  LDGSTS.E.BYPASS.LTC128B.128 [R17+0xd400], desc[UR36][R2.64+0x300], P0 ;  /* 0x0d40030002117fae */ /* 0x0001e80008101d64 */
[----:B------:R0:W-:Y:S01]  /*f5e0*/  LDGSTS.E.BYPASS.LTC128B.128 [R17+0xf400], desc[UR36][R2.64+0x380], P1 ;  /* 0x0f40038002117fae */ /* 0x0001e20008901d64 */
[----:B------:R-:W-:-:S07]  /*f5f0*/  IMAD.MOV.U32 R19, RZ, RZ, R14 ;  /* 0x000000ffff137224 */ /* 0x000fce00078e000e */
[----:B0-----:R-:W-:Y:S05]  /*f600*/  WARPSYNC.COLLECTIVE R15, `(.L_x_3357) ;  /* 0x000000000f087348 */ /* 0x001fea0003c00000 */
[----:B------:R1:W2:Y:S02]  /*f610*/  SHFL.IDX P6, R14, R13, R12, R11 ;  /* 0x0000000c0d0e7389 */ /* 0x0002a400000c000b */
[----:B012---:R-:W-:Y:S01]  /*f620*/  ENDCOLLECTIVE ;  /* 0x000000000000791b */ /* 0x007fe20003800000 */
.L_x_3357:
[----:B------:R-:W-:Y:S05]  /*f630*/  BRA `(.L_x_3358) ;  /* 0xffffffd800307947 */ /* 0x000fea000383ffff */
.L_x_3291:
[----:B0-----:R0:W1:Y:S02]  /*f640*/  SYNCS.PHASECHK.TRANS64.TRYWAIT P0, [R5+URZ+0x28c20], R4 ;  /* 0x028c2004050075a7 */ /* 0x001064000800017f */
[----:B-1----:R-:W-:Y:S05]  /*f650*/  @!P0 NANOSLEEP.SYNCS 0x989680 ;  /* 0x009896800000895d */ /* 0x002fea0003900000 */
[----:B------:R-:W1:Y:S02]  /*f660*/  @!P0 SYNCS.PHASECHK.TRANS64 P0, [R5+URZ+0x28c20], R4 ;  /* 0x028c2004050085a7 */ /* 0x000e64000800007f */
[----:B-1----:R-:W-:Y:S05]  /*f670*/  @!P0 BRA `(.L_x_3291) ;  /* 0xfffffffc00f08947 */ /* 0x002fea000383ffff */
[----:B------:R-:W-:Y:S05]  /*f680*/  BRA `(.L_x_3359) ;  /* 0xffffffd800dc7947 */ /* 0x000fea000383ffff */
.L_x_3292:
        /* <DEDUP_REMOVED lines=8> */
[----:B0-2--5:R-:W-:Y:S05]  /*f710*/  WARPSYNC.COLLECTIVE R15, `(.L_x_3361) ;  /* 0x000000000f087348 */ /* 0x025fea0003c00000 */
[----:B------:R1:W3:Y:S02]  /*f720*/  SHFL.IDX P6, R14, R13, R12, R11 ;  /* 0x0000000c0d0e7389 */ /* 0x0002e400000c000b */
[----:B0123-5:R-:W-:Y:S01]  /*f730*/  ENDCOLLECTIVE ;  /* 0x000000000000791b */ /* 0x02ffe20003800000 */
.L_x_3361:
[----:B------:R-:W-:Y:S05]  /*f740*/  BSYNC B0 ;  /* 0x0000000000007941 */ /* 0x000fea0003800000 */
.L_x_3360:
[----:B------:R-:W-:Y:S05]  /*f750*/  BRA `(.L_x_3362) ;  /* 0xffffffd800c47947 */ /* 0x000fea000383ffff */
.L_x_3293:
[----:B------:R-:W-:Y:S01]  /*f760*/  BSSY B0, `(.L_x_3363) ;  /* 0x0000006000007945 */ /* 0x000fe20003800000 */
[----:B------:R-:W-:-:S07]  /*f770*/  MOV R15, 0xffffffff ;  /* 0xffffffff000f7802 */ /* 0x000fce0000000f00 */
[----:B012--5:R-:W-:Y:S05]  /*f780*/  WARPSYNC.COLLECTIVE R15, `(.L_x_3364) ;  /* 0x000000000f0c7348 */ /* 0x027fea0003c00000 */
[----:B------:R-:W-:Y:S02]  /*f790*/  ELECT P6, UR62, PT ;  /* 0x00000000003e782f */ /* 0x000fe400038c0000 */
[----:B------:R-:W-:Y:S01]  /*f7a0*/  MOV R14, UR62 ;  /* 0x0000003e000e7c02 */ /* 0x000fe20008000f00 */
[----:B012--5:R-:W-:Y:S10]  /*f7b0*/  ENDCOLLECTIVE ;  /* 0x000000000000791b */ /* 0x027ff40003800000 */
.L_x_3364:
[----:B------:R-:W-:Y:S05]  /*f7c0*/  BSYNC B0 ;  /* 0x0000000000007941 */ /* 0x000fea0003800000 */
.L_x_3363:
[----:B------:R-:W-:Y:S05]  /*f7d0*/  BRA `(.L_x_3365) ;  /* 0xffffffd800b87947 */ /* 0x000fea000383ffff */
.L_x_3295:
[----:B0-----:R0:W1:Y:S02]  /*f7e0*/  SYNCS.PHASECHK.TRANS64.TRYWAIT P1, [R4+URZ+0x28c40], R3 ;  /* 0x028c4003040075a7 */ /* 0x001064000802017f */
[----:B-1----:R-:W-:Y:S05]  /*f7f0*/  @!P1 NANOSLEEP.SYNCS 0x989680 ;  /* 0x009896800000995d */ /* 0x002fea0003900000 */
[----:B------:R-:W1:Y:S02]  /*f800*/  @!P1 SYNCS.PHASECHK.TRANS64 P1, [R4+URZ+0x28c40], R3 ;  /* 0x028c4003040095a7 */ /* 0x000e64000802007f */
[----:B-1----:R-:W-:Y:S05]  /*f810*/  @!P1 BRA `(.L_x_3295) ;  /* 0xfffffffc00f09947 */ /* 0x002fea000383ffff */
[----:B------:R-:W-:Y:S05]  /*f820*/  BRA `(.L_x_3366) ;  /* 0xffffffd800d87947 */ /* 0x000fea000383ffff */
.L_x_3297:
[----:B-1----:R1:W3:Y:S02]  /*f830*/  SYNCS.PHASECHK.TRANS64.TRYWAIT P1, [R5+URZ+0x28c40], R0 ;  /* 0x028c4000050075a7 */ /* 0x0022e4000802017f */
[----:B---3--:R-:W-:Y:S05]  /*f840*/  @!P1 NANOSLEEP.SYNCS 0x989680 ;  /* 0x009896800000995d */ /* 0x008fea0003900000 */
[----:B------:R-:W3:Y:S02]  /*f850*/  @!P1 SYNCS.PHASECHK.TRANS64 P1, [R5+URZ+0x28c40], R0 ;  /* 0x028c4000050095a7 */ /* 0x000ee4000802007f */
[----:B---3--:R-:W-:Y:S05]  /*f860*/  @!P1 BRA `(.L_x_3297) ;  /* 0xfffffffc00f09947 */ /* 0x008fea000383ffff */
[----:B------:R-:W-:Y:S05]  /*f870*/  BRA `(.L_x_3367) ;  /* 0xffffffd800e47947 */ /* 0x000fea000383ffff */
.L_x_3299:
[----:B---3--:R3:W4:Y:S02]  /*f880*/  SYNCS.PHASECHK.TRANS64.TRYWAIT P1, [R4+URZ+0x28c60], R3 ;  /* 0x028c6003040075a7 */ /* 0x008724000802017f */
[----:B----4-:R-:W-:Y:S05]  /*f890*/  @!P1 NANOSLEEP.SYNCS 0x989680 ;  /* 0x009896800000995d */ /* 0x010fea0003900000 */
[----:B------:R-:W4:Y:S02]  /*f8a0*/  @!P1 SYNCS.PHASECHK.TRANS64 P1, [R4+URZ+0x28c60], R3 ;  /* 0x028c6003040095a7 */ /* 0x000f24000802007f */
[----:B----4-:R-:W-:Y:S05]  /*f8b0*/  @!P1 BRA `(.L_x_3299) ;  /* 0xfffffffc00f09947 */ /* 0x010fea000383ffff */
[----:B------:R-:W-:Y:S05]  /*f8c0*/  BRA `(.L_x_3368) ;  /* 0xffffffd800e07947 */ /* 0x000fea000383ffff */
.L_x_3369:
        /* <DEDUP_REMOVED lines=11> */
.L_x_15742:


//--------------------- .text._ZN7cutlass13device_kernelIN5flash11enable_sm90INS1_16FlashAttnFwdSm90INS1_25CollectiveMainloopFwdSm90ILi2EN4cute5tupleIJNS5_1CILi1EEES8_S8_EEENS6_IJNS7_ILi64EEESA_SA_EEELi512ENS_10bfloat16_tEfNS_4arch4Sm90ELb0ELb0ELb1ELb0ELb1ELb0ELb1ELb0ELb0ELb1ELb1ELb0EEENS1_21CollectiveEpilogueFwdINS6_IJSA_NS7_ILi512EEESA_EEES9_SC_SE_Li256ELb0ELb1ELb1ELb0EEENS1_19SingleTileSchedulerILb0ELb1ELb1ELi64EEEEEEEEEvNT_6ParamsE --------------------------
	.section	.text._ZN7cutlass13device_kernelIN5flash11enable_sm90INS1_16FlashAttnFwdSm90INS1_25CollectiveMainloopFwdSm90ILi2EN4cute5tupleIJNS5_1CILi1EEES8_S8_EEENS6_IJNS7_ILi64EEESA_SA_EEELi512ENS_10bfloat16_tEfNS_4arch4Sm90ELb0ELb0ELb1ELb0ELb1ELb0ELb1ELb0ELb0ELb1ELb1ELb0EEENS1_21CollectiveEpilogueFwdINS6_IJSA_NS7_ILi512EEESA_EEES9_SC_SE_Li256ELb0ELb1ELb1ELb0EEENS1_19SingleTileSchedulerILb0ELb1ELb1ELi64EEEEEEEEEvNT_6ParamsE,"ax",@progbits
	.align	128
.text._ZN7cutlass13device_kernelIN5flash11enable_sm90INS1_16FlashAttnFwdSm90INS1_25CollectiveMainloopFwdSm90ILi2EN4cute5tupleIJNS5_1CILi1EEES8_S8_EEENS6_IJNS7_ILi64EEESA_SA_EEELi512ENS_10bfloat16_tEfNS_4arch4Sm90ELb0ELb0ELb1ELb0ELb1ELb0ELb1ELb0ELb0ELb1ELb1ELb0EEENS1_21CollectiveEpilogueFwdINS6_IJSA_NS7_ILi512EEESA_EEES9_SC_SE_Li256ELb0ELb1ELb1ELb0EEENS1_19SingleTileSchedulerILb0ELb1ELb1ELi64EEEEEEEEEvNT_6ParamsE:
        .type           _ZN7cutlass13device_kernelIN5flash11enable_sm90INS1_16FlashAttnFwdSm90INS1_25CollectiveMainloopFwdSm90ILi2EN4cute5tupleIJNS5_1CILi1EEES8_S8_EEENS6_IJNS7_ILi64EEESA_SA_EEELi512ENS_10bfloat16_tEfNS_4arch4Sm90ELb0ELb0ELb1ELb0ELb1ELb0ELb1ELb0ELb0ELb1ELb1ELb0EEENS1_21CollectiveEpilogueFwdINS6_IJSA_NS7_ILi512EEESA_EEES9_SC_SE_Li256ELb0ELb1ELb1ELb0EEENS1_19SingleTileSchedulerILb0ELb1ELb1ELi64EEEEEEEEEvNT_6ParamsE,@function
        .size           _ZN7cutlass13device_kernelIN5flash11enable_sm90INS1_16FlashAttnFwdSm90INS1_25CollectiveMainloopFwdSm90ILi2EN4cute5tupleIJNS5_1CILi1EEES8_S8_EEENS6_IJNS7_ILi64EEESA_SA_EEELi512ENS_10bfloat16_tEfNS_4arch4Sm90ELb0ELb0ELb1ELb0ELb1ELb0ELb1ELb0ELb0ELb1ELb1ELb0EEENS1_21CollectiveEpilogueFwdINS6_IJSA_NS7_ILi512EEESA_EEES9_SC_SE_Li256ELb0ELb1ELb1ELb0EEENS1_19SingleTileSchedulerILb0ELb1ELb1ELi64EEEEEEEEEvNT_6ParamsE,(.L_x_15743 - _ZN7cutlass13device_kernelIN5flash11enable_sm90INS1_16FlashAttnFwdSm90INS1_25CollectiveMainloopFwdSm90ILi2EN4cute5tupleIJNS5_1CILi1EEES8_S8_EEENS6_IJNS7_ILi64EEESA_SA_EEELi512ENS_10bfloat16_tEfNS_4arch4Sm90ELb0ELb0ELb1ELb0ELb1ELb0ELb1ELb0ELb0ELb1ELb1ELb0EEENS1_21CollectiveEpilogueFwdINS6_IJSA_NS7_ILi512EEESA_EEES9_SC_SE_Li256ELb0ELb1ELb1ELb0EEENS1_19SingleTileSchedulerILb0ELb1ELb1ELi64EEEEEEEEEvNT_6ParamsE)
        .other          _ZN7cutlass13device_kernelIN5flash11enable_sm90INS1_16FlashAttnFwdSm90INS1_25CollectiveMainloopFwdSm90ILi2EN4cute5tupleIJNS5_1CILi1EEES8_S8_EEENS6_IJNS7_ILi64EEESA_SA_EEELi512ENS_10bfloat16_tEfNS_4arch4Sm90ELb0ELb0ELb1ELb0ELb1ELb0ELb1ELb0ELb0ELb1ELb1ELb0EEENS1_21CollectiveEpilogueFwdINS6_IJSA_NS7_ILi512EEESA_EEES9_SC_SE_Li256ELb0ELb1ELb1ELb0EEENS1_19SingleTileSchedulerILb0ELb1ELb1ELi64EEEEEEEEEvNT_6ParamsE,@"STO_CUDA_ENTRY STV_DEFAULT"
_ZN7cutlass13device_kernelIN5flash11enable_sm90INS1_16FlashAttnFwdSm90INS1_25CollectiveMainloopFwdSm90ILi2EN4cute5tupleIJNS5_1CILi1EEES8_S8_EEENS6_IJNS7_ILi64EEESA_SA_EEELi512ENS_10bfloat16_tEfNS_4arch4Sm90ELb0ELb0ELb1ELb0ELb1ELb0ELb1ELb0ELb0ELb1ELb1ELb0EEENS1_21CollectiveEpilogueFwdINS6_IJSA_NS7_ILi512EEESA_EEES9_SC_SE_Li256ELb0ELb1ELb1ELb0EEENS1_19SingleTileSchedulerILb0ELb1ELb1ELi64EEEEEEEEEvNT_6ParamsE:
[----:B------:R-:W0:Y:S02]  /*0000*/  LDC R1, c[0x0][0x28] ;  /* 0x00000a00ff017b82 */ /* 0x000e240000000800 */
[----:B0-----:R-:W-:Y:S01]  /*0010*/  VIADD R1, R1, 0xfffffff8 ;  /* 0xfffffff801017836 */ /* 0x001fe20000000000 */
[----:B------:R-:W0:Y:S01]  /*0020*/  S2R R24, SR_TID.X ;  /* 0x0000000000187919 */ /* 0x000e220000002100 */
[----:B------:R-:W-:Y:S01]  /*0030*/  ELECT P0, URZ, PT ;  /* 0x00000000003f782f */ /* 0x000fe20003800000 */
[----:B------:R-:W-:Y:S01]  /*0040*/  UMOV UR4, 0x80 ;  /* 0x0000008000047882 */ /* 0x000fe20000000000 */
[----:B------:R-:W-:Y:S01]  /*0050*/  UMOV UR7, 0x100 ;  /* 0x0000010000077882 */ /* 0x000fe20000000000 */
[--C-:B0-----:R-:W-:Y:S02]  /*0060*/  SHF.R.U32.HI R0, RZ, 0x5, R24.reuse ;  /* 0x00000005ff007819 */ /* 0x101fe40000011618 */
[----:B------:R-:W-:-:S03]  /*0070*/  SHF.R.U32.HI R3, RZ, 0x7, R24 ;  /* 0x00000007ff037819 */ /* 0x000fc60000011618 */
[----:B------:R-:W0:Y:S04]  /*0080*/  SHFL.IDX PT, R2, R0, RZ, 0x1f ;  /* 0x00001fff00027589 */ /* 0x000e2800000e0000 */
[----:B------:R-:W1:Y:S01]  /*0090*/  SHFL.IDX PT, R3, R3, RZ, 0x1f ;  /* 0x00001fff03037589 */ /* 0x000e6200000e0000 */
[C---:B0-----:R-:W-:Y:S02]  /*00a0*/  ISETP.NE.OR P0, PT, R2.reuse, RZ, !P0 ;  /* 0x000000ff0200720c */ /* 0x041fe40004705670 */
[----:B------:R-:W-:-:S11]  /*00b0*/  ISETP.NE.AND P1, PT, R2, RZ, PT ;  /* 0x000000ff0200720c */ /* 0x000fd60003f25270 */
[----:B------:R-:W-:Y:S01]  /*00c0*/  VOTEU.ALL UP0, P0 ;  /* 0x00000000003f7886 */ /* 0x000fe20000000000 */
[----:B------:R-:W-:Y:S01]  /*00d0*/  VOTEU.ALL UP1, P0 ;  /* 0x00000000003f7886 */ /* 0x000fe20000020000 */
[----:B------:R-:W-:-:S03]  /*00e0*/  VOTEU.ALL UP2, P0 ;  /* 0x00000000003f7886 */ /* 0x000fc60000040000 */
[----:B------:R-:W0:Y:S01]  /*00f0*/  @!UP0 S2UR UR8, SR_CgaCtaId ;  /* 0x00000000000889c3 */ /* 0x000e220000008800 */
[----:B------:R-:W-:Y:S01]  /*0100*/  @!UP0 UMOV UR6, 0x400 ;  /* 0x0000040000068882 */ /* 0x000fe20000000000 */
[----:B------:R-:W-:-:S04]  /*0110*/  @!UP0 UIADD3 UR4, -UR4, 0x100000, URZ ;  /* 0x0010000004048890 */ /* 0x000fc8000fffe13f */
[----:B------:R-:W-:Y:S02]  /*0120*/  @!UP0 USHF.L.U32 UR5, UR4, 0xb, URZ ;  /* 0x0000000b04058899 */ /* 0x000fe4000800063f */
[----:B------:R-:W-:Y:S02]  /*0130*/  @!UP0 USHF.L.U32 UR4, UR4, 0x1, URZ ;  /* 0x0000000104048899 */ /* 0x000fe4000800063f */
[----:B0-----:R-:W-:Y:S02]  /*0140*/  @!UP0 ULEA UR8, UR8, UR6, 0x18 ;  /* 0x0000000608088291 */ /* 0x001fe4000f8ec03f */
[----:B------:R-:W-:-:S04]  /*0150*/  @!UP0 UIADD3 UR6, -UR7, 0x100000, URZ ;  /* 0x0010000007068890 */ /* 0x000fc8000fffe13f */
[----:B------:R-:W-:Y:S02]  /*0160*/  @!UP0 USHF.L.U32 UR7, UR6, 0xb, URZ ;  /* 0x0000000b06078899 */ /* 0x000fe4000800063f */
[----:B------:R-:W-:Y:S01]  /*0170*/  @!UP0 USHF.L.U32 UR6, UR6, 0x1, URZ ;  /* 0x0000000106068899 */ /* 0x000fe2000800063f */
[----:B------:R-:W-:-:S05]  /*0180*/  VOTEU.ALL UP0, P0 ;  /* 0x00000000003f7886 */ /* 0x000fca0000000000 */
[----:B------:R0:W2:Y:S01]  /*0190*/  @!UP0 SYNCS.EXCH.64 URZ, [UR8+0x38800], UR4 ;  /* 0x03880004083f85b2 */ /* 0x0000a20008000100 */
[----:B------:R0:W3:Y:S05]  /*01a0*/  @!UP1 SYNCS.EXCH.64 URZ, [UR8+0x38810], UR4 ;  /* 0x03881004083f95b2 */ /* 0x0000ea0008000100 */
[----:B------:R0:W4:Y:S02]  /*01b0*/  @!UP2 SYNCS.EXCH.64 URZ, [UR8+0x38820], UR6 ;  /* 0x03882006083fa5b2 */ /* 0x0001240008000100 */
[----:B01----:R-:W-:Y:S05]  /*01c0*/  @P1 BRA `(.L_x_3370) ;  /* 0x0000000000381947 */ /* 0x003fea0003800000 */
        /* <DEDUP_REMOVED lines=10> */
[----:B------:R0:W0:Y:S01]  /*0270*/  SYNCS.EXCH.64 URZ, [UR6+0x38840], UR4 ;  /* 0x03884004063f75b2 */ /* 0x0000220008000100 */
[----:B------:R0:W0:Y:S01]  /*0280*/  SYNCS.EXCH.64 URZ, [UR6+0x38838], UR4 ;  /* 0x03883804063f75b2 */ /* 0x0000220008000100 */
[----:B------:R0:W0:Y:S01]  /*0290*/  SYNCS.EXCH.64 URZ, [UR6+0x38848], UR4 ;  /* 0x03884804063f75b2 */ /* 0x0000220008000100 */
[----:B------:R-:W-:Y:S01]  /*02a0*/  NOP ;  /* 0x0000000000007918 */ /* 0x000fe20000000000 */
.L_x_3370:
        /* <DEDUP_REMOVED lines=22> */
.L_x_3371:
        /* <DEDUP_REMOVED lines=18> */
.L_x_3372:
        /* <DEDUP_REMOVED lines=22> */
.L_x_3373:
        /* <DEDUP_REMOVED lines=23> */
.L_x_3374:
        /* <DEDUP_REMOVED lines=11> */
.L_x_3377:
[----:B------:R-:W-:-:S08]  /*08b0*/  NOP ;  /* 0x0000000000007918 */ /* 0x000fd00000000000 */
[----:B------:R-:W1:Y:S02]  /*08c0*/  USETMAXREG.TRY_ALLOC.CTAPOOL UP0, 0xe8 ;  /* 0x000000e8000079c8 */ /* 0x000e640008000600 */
[----:B-1----:R-:W-:-:S13]  /*08d0*/  PLOP3.LUT P0, PT, PT, PT, UP0, 0x80, 0x0 ;  /* 0x000000000000781c */ /* 0x002fda0003f0f008 */
[----:B------:R-:W-:Y:S05]  /*08e0*/  @!P0 BRA `(.L_x_3377) ;  /* 0xfffffffc00f08947 */ /* 0x000fea000383ffff */
[----:B------:R-:W-:Y:S01]  /*08f0*/  LOP3.LUT R0, R24, 0xffffff80, RZ, 0xc0, !PT ;  /* 0xffffff8018007812 */ /* 0x000fe200078ec0ff */
[----:B------:R-:W1:Y:S01]  /*0900*/  S2UR UR6, SR_CTAID.Y ;  /* 0x00000000000679c3 */ /* 0x000e620000002600 */
[----:B------:R-:W-:Y:S02]  /*0910*/  ULDC UR7, c[0x0][0xd50] ;  /* 0x0003540000077ab9 */ /* 0x000fe40000000800 */
[----:B------:R-:W-:Y:S01]  /*0920*/  ISETP.NE.AND P0, PT, R0, 0x80, PT ;  /* 0x000000800000780c */ /* 0x000fe20003f05270 */
[----:B------:R-:W-:-:S04]  /*0930*/  UISETP.NE.AND UP0, UPT, UR7, 0x1, UPT ;  /* 0x000000010700788c */ /* 0x000fc8000bf05270 */
[----:B------:R-:W2:Y:S07]  /*0940*/  S2UR UR8, SR_CTAID.Z ;  /* 0x00000000000879c3 */ /* 0x000eae0000002700 */
[----:B------:R-:W-:Y:S01]  /*0950*/  @UP0 ULDC UR4, c[0x0][0xd54] ;  /* 0x0003550000040ab9 */ /* 0x000fe20000000800 */
[----:B------:R-:W-:Y:S06]  /*0960*/  @!P0 BAR.ARV 0x8, 0x100 ;  /* 0x0204000000008b1d */ /* 0x000fec0000002000 */
[----:B------:R-:W-:Y:S01]  /*0970*/  ISETP.GE.U32.AND P0, PT, R24, 0x100, PT ;  /* 0x000001001800780c */ /* 0x000fe20003f06070 */
[----:B------:R-:W-:Y:S01]  /*0980*/  @UP0 ULDC UR10, c[0x0][0xd58] ;  /* 0x00035600000a0ab9 */ /* 0x000fe20000000800 */
[----:B-1----:R-:W-:-:S02]  /*0990*/  UIMAD.WIDE.U32 UR4, UR6, UR4, URZ ;  /* 0x00000004060472a5 */ /* 0x002fc4000f8e003f */
[----:B------:R-:W-:Y:S02]  /*09a0*/  UMOV UR61, UR6 ;  /* 0x00000006003d7c82 */ /* 0x000fe40008000000 */
[----:B------:R-:W-:-:S04]  /*09b0*/  @UP0 USHF.R.U32.HI UR61, URZ, UR10, UR5 ;  /* 0x0000000a3f3d0299 */ /* 0x000fc80008011605 */
[----:B------:R-:W-:-:S03]  /*09c0*/  UIADD3 UR4, -UR61, URZ, URZ ;  /* 0x0000003f3d047290 */ /* 0x000fc6000fffe13f */
[----:B------:R-:W-:Y:S06]  /*09d0*/  @P0 BAR.ARV 0xf, 0x100 ;  /* 0x03c4000000000b1d */ /* 0x000fec0000002000 */
[----:B--2---:R-:W-:Y:S01]  /*09e0*/  ISETP.LE.AND P0, PT, RZ, UR8, PT ;  /* 0x00000008ff007c0c */ /* 0x004fe2000bf03270 */
[----:B------:R-:W-:-:S12]  /*09f0*/  UIMAD UR7, UR7, UR4, UR6 ;  /* 0x00000004070772a4 */ /* 0x000fd8000f8e0206 */
[----:B------:R-:W-:Y:S05]  /*0a00*/  @!P0 BRA `(.L_x_3378) ;  /* 0x00000104007c8947 */ /* 0x000fea0003800000 */
[----:B------:R-:W-:Y:S01]  /*0a10*/  ULDC.64 UR4, c[0x0][0x418] ;  /* 0x0001060000047ab9 */ /* 0x000fe20000000a00 */
[----:B------:R-:W-:Y:S01]  /*0a20*/  ULDC UR38, c[0x0][0x424] ;  /* 0x0001090000267ab9 */ /* 0x000fe20000000800 */
[----:B------:R-:W-:Y:S01]  /*0a30*/  UISETP.NE.U32.AND UP0, UPT, UR4, URZ, UPT ;  /* 0x0000003f0400728c */ /* 0x000fe2000bf05070 */
[----:B------:R-:W-:Y:S01]  /*0a40*/  VIADD R152, R24, 0xffffff80 ;  /* 0xffffff8018987836 */ /* 0x000fe20000000000 */
[----:B------:R-:W-:Y:S02]  /*0a50*/  UISETP.NE.AND UP1, UPT, UR9, 0x1, UPT ;  /* 0x000000010900788c */ /* 0x000fe4000bf25270 */
        /* <DEDUP_REMOVED lines=13> */
[----:B------:R-:W-:Y:S11]  /*0b30*/  @!P0 BRA `(.L_x_3379) ;  /* 0x0000001c00b88947 */ /* 0x000ff60003800000 */
[----:B------:R-:W-:Y:S01]  /*0b40*/  UISETP.GE.AND UP0, UPT, UR38, 0x1, UPT ;  /* 0x000000012600788c */ /* 0x000fe2000bf06270 */
[----:B------:R-:W-:Y:S02]  /*0b50*/  PLOP3.LUT P0, PT, PT, PT, PT, 0x80, 0x0 ;  /* 0x000000000000781c */ /* 0x000fe40003f0f070 */
[----:B0-----:R-:W-:Y:S01]  /*0b60*/  CS2R R2, SRZ ;  /* 0x0000000000027805 */ /* 0x001fe2000001ff00 */
[----:B------:R-:W-:Y:S01]  /*0b70*/  IMAD.MOV.U32 R4, RZ, RZ, RZ ;  /* 0x000000ffff047224 */ /* 0x000fe200078e00ff */
[----:B------:R-:W-:Y:S02]  /*0b80*/  CS2R R150, SRZ ;  /* 0x0000000000967805 */ /* 0x000fe4000001ff00 */
[----:B------:R-:W-:Y:S02]  /*0b90*/  CS2R R148, SRZ ;  /* 0x0000000000947805 */ /* 0x000fe4000001ff00 */
[----:B------:R-:W-:Y:S02]  /*0ba0*/  PLOP3.LUT P1, PT, PT, PT, UP0, 0x80, 0x0 ;  /* 0x000000000000781c */ /* 0x000fe40003f2f008 */
        /* <DEDUP_REMOVED lines=56> */
[----:B------:R-:W-:Y:S06]  /*0f30*/  @!P1 BRA `(.L_x_3380) ;  /* 0x0000000000749947 */ /* 0x000fec0003800000 */
[----:B------:R-:W-:Y:S01]  /*0f40*/  IMAD.U32 R5, RZ, RZ, UR11 ;  /* 0x0000000bff057e24 */ /* 0x000fe2000f8e00ff */
[----:B------:R-:W-:-:S04]  /*0f50*/  UIADD3 UR4, UR6, -0x1, UR11 ;  /* 0xffffffff06047890 */ /* 0x000fc8000fffe00b */
[-C--:B------:R-:W-:Y:S02]  /*0f60*/  IABS R3, R5.reuse ;  /* 0x0000000500037213 */ /* 0x080fe40000000000 */
[----:B------:R-:W-:Y:S01]  /*0f70*/  IABS R9, R5 ;  /* 0x0000000500097213 */ /* 0x000fe20000000000 */
[----:B------:R-:W-:Y:S01]  /*0f80*/  IMAD.U32 R8, RZ, RZ, UR4 ;  /* 0x00000004ff087e24 */ /* 0x000fe2000f8e00ff */
[----:B------:R-:W0:Y:S01]  /*0f90*/  I2F.RP R0, R3 ;  /* 0x0000000300007306 */ /* 0x000e220000209400 */
[----:B------:R-:W-:Y:S01]  /*0fa0*/  ULOP3.LUT UR4, UR4, UR11, URZ, 0x3c, !UPT ;  /* 0x0000000b04047292 */ /* 0x000fe2000f8e3c3f */
[----:B------:R-:W-:-:S05]  /*0fb0*/  IADD3 R9, RZ, -R9, RZ ;  /* 0x80000009ff097210 */ /* 0x000fca0007ffe0ff */
[----:B------:R-:W-:Y:S01]  /*0fc0*/  ISETP.LE.AND P3, PT, RZ, UR4, PT ;  /* 0x00000004ff007c0c */ /* 0x000fe2000bf63270 */
[----:B0-----:R-:W0:Y:S02]  /*0fd0*/  MUFU.RCP R0, R0 ;  /* 0x0000000000007308 */ /* 0x001e240000001000 */
[----:B0-----:R-:W-:Y:S01]  /*0fe0*/  VIADD R6, R0, 0xffffffe ;  /* 0x0ffffffe00067836 */ /* 0x001fe20000000000 */
[----:B------:R-:W-:-:S05]  /*0ff0*/  IABS R0, R8 ;  /* 0x0000000800007213 */ /* 0x000fca0000000000 */
[----:B------:R0:W1:Y:S02]  /*1000*/  F2I.FTZ.U32.TRUNC.NTZ R7, R6 ;  /* 0x0000000600077305 */ /* 0x000064000021f000 */
[----:B0-----:R-:W-:Y:S02]  /*1010*/  IMAD.MOV.U32 R6, RZ, RZ, RZ ;  /* 0x000000ffff067224 */ /* 0x001fe400078e00ff */
[----:B-1----:R-:W-:-:S04]  /*1020*/  IMAD.MOV R10, RZ, RZ, -R7 ;  /* 0x000000ffff0a7224 */ /* 0x002fc800078e0a07 */
[----:B------:R-:W-:-:S04]  /*1030*/  IMAD R5, R10, R3, RZ ;  /* 0x000000030a057224 */ /* 0x000fc800078e02ff */
[----:B------:R-:W-:-:S04]  /*1040*/  IMAD.HI.U32 R7, R7, R5, R6 ;  /* 0x0000000507077227 */ /* 0x000fc800078e0006 */
[----:B------:R-:W-:Y:S02]  /*1050*/  IMAD.MOV.U32 R5, RZ, RZ, R9 ;  /* 0x000000ffff057224 */ /* 0x000fe400078e0009 */
[----:B------:R-:W-:-:S04]  /*1060*/  IMAD.HI.U32 R7, R7, R0, RZ ;  /* 0x0000000007077227 */ /* 0x000fc800078e00ff */
[----:B------:R-:W-:-:S05]  /*1070*/  IMAD R0, R7, R5, R0 ;  /* 0x0000000507007224 */ /* 0x000fca00078e0200 */
[----:B------:R-:W-:-:S13]  /*1080*/  ISETP.GT.U32.AND P2, PT, R3, R0, PT ;  /* 0x000000000300720c */ /* 0x000fda0003f44070 */
[----:B------:R-:W-:Y:S02]  /*1090*/  @!P2 IMAD.IADD R0, R0, 0x1, -R3 ;  /* 0x000000010000a824 */ /* 0x000fe400078e0a03 */
[----:B------:R-:W-:Y:S01]  /*10a0*/  @!P2 VIADD R7, R7, 0x1 ;  /* 0x000000010707a836 */ /* 0x000fe20000000000 */
[----:B------:R-:W-:Y:S02]  /*10b0*/  ISETP.NE.AND P2, PT, RZ, UR11, PT ;  /* 0x0000000bff007c0c */ /* 0x000fe4000bf45270 */
[----:B------:R-:W-:-:S13]  /*10c0*/  ISETP.GE.U32.AND P1, PT, R0, R3, PT ;  /* 0x000000030000720c */ /* 0x000fda0003f26070 */
[----:B------:R-:W-:-:S04]  /*10d0*/  @P1 VIADD R7, R7, 0x1 ;  /* 0x0000000107071836 */ /* 0x000fc80000000000 */
[----:B------:R-:W-:-:S04]  /*10e0*/  IMAD.MOV.U32 R3, RZ, RZ, R7 ;  /* 0x000000ffff037224 */ /* 0x000fc800078e0007 */
[----:B------:R-:W-:Y:S01]  /*10f0*/  @!P3 IMAD.MOV R3, RZ, RZ, -R3 ;  /* 0x000000ffff03b224 */ /* 0x000fe200078e0a03 */
[----:B------:R-:W-:-:S07]  /*1100*/  @!P2 LOP3.LUT R3, RZ, UR11, RZ, 0x33, !PT ;  /* 0x0000000bff03ac12 */ /* 0x000fce000f8e33ff */
.L_x_3380:
[----:B------:R-:W-:Y:S01]  /*1110*/  IMAD R0, R3, UR7, RZ ;  /* 0x0000000703007c24 */ /* 0x000fe2000f8e02ff */
[----:B------:R-:W-:Y:S01]  /*1120*/  CS2R R34, SRZ ;  /* 0x0000000000227805 */ /* 0x000fe2000001ff00 */
[----:B------:R-:W-:Y:S01]  /*1130*/  IMAD.MOV.U32 R36, RZ, RZ, RZ ;  /* 0x000000ffff247224 */ /* 0x000fe200078e00ff */
[----:B------:R-:W-:Y:S02]  /*1140*/  CS2R R32, SRZ ;  /* 0x0000000000207805 */ /* 0x000fe4000001ff00 */
[----:B------:R-:W-:Y:S02]  /*1150*/  CS2R R30, SRZ ;  /* 0x00000000001e7805 */ /* 0x000fe4000001ff00 */
[----:B------:R-:W-:Y:S02]  /*1160*/  VIADDMNMX R3, R0, R3, UR6, PT ;  /* 0x0000000600037e46 */ /* 0x000fe4000b800103 */
[----:B------:R-:W-:Y:S02]  /*1170*/  CS2R R28, SRZ ;  /* 0x00000000001c7805 */ /* 0x000fe4000001ff00 */
[----:B------:R-:W-:-:S02]  /*1180*/  CS2R R26, SRZ ;  /* 0x00000000001a7805 */ /* 0x000fc4000001ff00 */
[----:B------:R-:W-:Y:S02]  /*1190*/  CS2R R24, SRZ ;  /* 0x0000000000187805 */ /* 0x000fe4000001ff00 */
[----:B------:R-:W-:-:S13]  /*11a0*/  ISETP.GT.AND P1, PT, R3, R0, PT ;  /* 0x000000000300720c */ /* 0x000fda0003f24270 */
[----:B------:R-:W-:Y:S05]  /*11b0*/  @!P1 BRA `(.L_x_3381) ;  /* 0x0000009000389947 */ /* 0x000fea0003800000 */
[----:B------:R-:W-:Y:S01]  /*11c0*/  SHF.R.S32.HI R5, RZ, 0x1f, R152 ;  /* 0x0000001fff057819 */ /* 0x000fe20000011498 */
[----:B------:R-:W0:Y:S08]  /*11d0*/  S2UR UR7, SR_CgaCtaId ;  /* 0x00000000000779c3 */ /* 0x000e300000008800 */
[----:B------:R-:W-:Y:S01]  /*11e0*/  BAR.SYNC.DEFER_BLOCKING 0xe, 0x100 ;  /* 0x0384000000007b1d */ /* 0x000fe20000010000 */
[----:B------:R-:W-:-:S04]  /*11f0*/  LEA.HI R5, R5, R152, RZ, 0x7 ;  /* 0x0000009805057211 */ /* 0x000fc800078f38ff */
[----:B------:R-:W-:Y:S01]  /*1200*/  SHF.R.S32.HI R2, RZ, 0x7, R5 ;  /* 0x00000007ff027819 */ /* 0x000fe20000011405 */
[----:B------:R-:W2:Y:S01]  /*1210*/  LDL R6, [R1] ;  /* 0x0000000001067983 */ /* 0x000ea20000100800 */
[----:B------:R-:W-:Y:S01]  /*1220*/  UMOV UR9, 0x40000040 ;  /* 0x4000004000097882 */ /* 0x000fe20000000000 */
[----:B------:R-:W-:Y:S01]  /*1230*/  UMOV UR11, 0x40000040 ;  /* 0x40000040000b7882 */ /* 0x000fe20000000000 */
[----:B------:R-:W-:Y:S02]  /*1240*/  UMOV UR13, 0x40000040 ;  /* 0x40000040000d7882 */ /* 0x000fe40000000000 */
[----:B------:R-:W1:Y:S01]  /*1250*/  SHFL.IDX PT, R2, R2, RZ, 0x1f ;  /* 0x00001fff02027589 */ /* 0x000e6200000e0000 */
[----:B------:R-:W-:Y:S01]  /*1260*/  UMOV UR15, 0x40000040 ;  /* 0x40000040000f7882 */ /* 0x000fe20000000000 */
[----:B------:R-:W-:Y:S01]  /*1270*/  UMOV UR17, 0x40000040 ;  /* 0x4000004000117882 */ /* 0x000fe20000000000 */
[----:B------:R-:W-:Y:S01]  /*1280*/  UMOV UR19, 0x40000040 ;  /* 0x4000004000137882 */ /* 0x000fe20000000000 */
[----:B------:R-:W-:Y:S01]  /*1290*/  UMOV UR21, 0x40000040 ;  /* 0x4000004000157882 */ /* 0x000fe20000000000 */
[----:B------:R-:W-:Y:S01]  /*12a0*/  UMOV UR23, 0x40000040 ;  /* 0x4000004000177882 */ /* 0x000fe20000000000 */
[----:B------:R-:W-:-:S05]  /*12b0*/  LOP3.LUT R5, R5, 0xffffff80, RZ, 0xc0, !PT ;  /* 0xffffff8005057812 */ /* 0x000fca00078ec0ff */
[----:B------:R-:W-:Y:S01]  /*12c0*/  IMAD.IADD R5, R152, 0x1, -R5 ;  /* 0x0000000198057824 */ /* 0x000fe200078e0a05 */
[----:B------:R-:W-:Y:S01]  /*12d0*/  WARPGROUP.ARRIVE ;  /* 0x00000000000079c5 */ /* 0x000fe20000000000 */
[----:B-1----:R-:W-:-:S03]  /*12e0*/  R2UR UR4, R2 ;  /* 0x00000000020472ca */ /* 0x002fc600000e0000 */
[----:B------:R-:W-:-:S04]  /*12f0*/  SHF.R.S32.HI R2, RZ, 0x1f, R5 ;  /* 0x0000001fff027819 */ /* 0x000fc80000011405 */
[CC--:B------:R-:W-:Y:S02]  /*1300*/  LEA.HI R4, R2.reuse, R5.reuse, RZ, 0x2 ;  /* 0x0000000502047211 */ /* 0x0c0fe400078f10ff */
[----:B------:R-:W-:Y:S02]  /*1310*/  LEA.HI R2, R2, R5, RZ, 0x5 ;  /* 0x0000000502027211 */ /* 0x000fe400078f28ff */
[----:B------:R-:W-:Y:S02]  /*1320*/  SHF.R.S32.HI R7, RZ, 0x1f, R4 ;  /* 0x0000001fff077819 */ /* 0x000fe40000011404 */
[----:B------:R-:W-:Y:S01]  /*1330*/  SHF.R.S32.HI R2, RZ, 0x5, R2 ;  /* 0x00000005ff027819 */ /* 0x000fe20000011402 */
[----:B------:R-:W-:-:S04]  /*1340*/  ULEA.HI UR5, UR4, UR4, URZ, 0x1 ;  /* 0x0000000404057291 */ /* 0x000fc8000f8f083f */
[----:B------:R-:W-:-:S03]  /*1350*/  ULOP3.LUT UR6, UR5, 0x1fffe, URZ, 0xc0, !UPT ;  /* 0x0001fffe05067892 */ /* 0x000fc6000f8ec03f */
[----:B------:R-:W-:Y:S01]  /*1360*/  UMOV UR5, 0x400 ;  /* 0x0000040000057882 */ /* 0x000fe20000000000 */
[----:B------:R-:W-:Y:S02]  /*1370*/  UIADD3 UR6, UR4, -UR6, URZ ;  /* 0x8000000604067290 */ /* 0x000fe4000fffe03f */
[----:B0-----:R-:W-:-:S04]  /*1380*/  ULEA UR5, UR7, UR5, 0x18 ;  /* 0x0000000507057291 */ /* 0x001fc8000f8ec03f */
[----:B------:R-:W-:Y:S02]  /*1390*/  ULEA UR6, UR6, UR5, 0xf ;  /* 0x0000000506067291 */ /* 0x000fe4000f8e783f */
[----:B------:R-:W-:Y:S02]  /*13a0*/  UIADD3 UR4, UR5, 0x36400, URZ ;  /* 0x0003640005047890 */ /* 0x000fe4000fffe03f */
[----:B------:R-:W-:Y:S02]  /*13b0*/  UIADD3 UR6, UR6, 0x400, URZ ;  /* 0x0000040006067890 */ /* 0x000fe4000fffe03f */
[----:B------:R-:W-:Y:S02]  /*13c0*/  USHF.R.U32.HI UR4, URZ, 0x4, UR4 ;  /* 0x000000043f047899 */ /* 0x000fe40008011604 */
[----:B------:R-:W-:Y:S02]  /*13d0*/  USHF.R.U32.HI UR6, URZ, 0x4, UR6 ;  /* 0x000000043f067899 */ /* 0x000fe40008011606 */
[----:B------:R-:W-:-:S02]  /*13e0*/  ULOP3.LUT UR4, UR4, 0x3fff, URZ, 0xc0, !UPT ;  /* 0x00003fff04047892 */ /* 0x000fc4000f8ec03f */
[----:B------:R-:W-:Y:S02]  /*13f0*/  ULOP3.LUT UR6, UR6, 0x3fff, URZ, 0xc0, !UPT ;  /* 0x00003fff06067892 */ /* 0x000fe4000f8ec03f */
[----:B------:R-:W-:Y:S02]  /*1400*/  ULOP3.LUT UR4, UR4, 0x10000, URZ, 0xfc, !UPT ;  /* 0x0001000004047892 */ /* 0x000fe4000f8efc3f */
[----:B------:R-:W-:Y:S02]  /*1410*/  ULOP3.LUT UR6, UR6, 0x2000000, URZ, 0xfc, !UPT ;  /* 0x0200000006067892 */ /* 0x000fe4000f8efc3f */
[----:B------:R-:W-:Y:S02]  /*1420*/  UIADD3 UR12, UR4, 0x2, URZ ;  /* 0x00000002040c7890 */ /* 0x000fe4000fffe03f */
[----:B------:R-:W-:Y:S01]  /*1430*/  UIADD3 UR14, UR6, 0x80, URZ ;  /* 0x00000080060e7890 */ /* 0x000fe2000fffe03f */
[----:B------:R-:W-:Y:S02]  /*1440*/  UMOV UR8, UR4 ;  /* 0x0000000400087c82 */ /* 0x000fe40008000000 */
[----:B------:R-:W-:Y:S01]  /*1450*/  UMOV UR10, UR6 ;  /* 0x00000006000a7c82 */ /* 0x000fe20008000000 */
[----:B------:R-:W-:Y:S01]  /*1460*/  UIADD3 UR16, UR4, 0x4, URZ ;  /* 0x0000000404107890 */ /* 0x000fe2000fffe03f */
[----:B------:R-:W-:Y:S01]  /*1470*/  HGMMA.64x256x16.F32.BF16 R24, gdesc[UR8].tnspB, RZ, !UPT, gsb0 ;  /* 0x43e00000081879f0 */ /* 0x000fe2000c0018ff */
[----:B------:R-:W-:-:S02]  /*1480*/  UIADD3 UR18, UR6, 0x100, URZ ;  /* 0x0000010006127890 */ /* 0x000fc4000fffe03f */
[----:B------:R-:W-:Y:S02]  /*1490*/  UIADD3 UR20, UR4, 0x6, URZ ;  /* 0x0000000604147890 */ /* 0x000fe4000fffe03f */
[----:B------:R-:W-:Y:S01]  /*14a0*/  UIADD3 UR22, UR6, 0x180, URZ ;  /* 0x0000018006167890 */ /* 0x000fe2000fffe03f */
[----:B--2---:R-:W-:Y:S02]  /*14b0*/  R2UR UR7, R6 ;  /* 0x00000000060772ca */ /* 0x004fe400000e0000 */
[----:B------:R-:W-:-:S04]  /*14c0*/  SHF.R.S32.HI R6, RZ, 0x2, R4 ;  /* 0x00000002ff067819 */ /* 0x000fc80000011404 */
[----:B------:R-:W-:-:S04]  /*14d0*/  LEA.HI R7, R7, R6, RZ, 0x3 ;  /* 0x0000000607077211 */ /* 0x000fc800078f18ff */
[----:B------:R-:W-:-:S03]  /*14e0*/  LOP3.LUT R7, R7, 0xfffffff8, RZ, 0xc0, !PT ;  /* 0xfffffff807077812 */ /* 0x000fc600078ec0ff */
[----:B------:R-:W-:Y:S01]  /*14f0*/  ULOP3.LUT UR4, UR7, 0x1, URZ, 0xfc, !UPT ;  /* 0x0000000107047892 */ /* 0x000fe2000f8efc3f */
[----:B------:R-:W-:-:S03]  /*1500*/  IADD3 R7, R6, -R7, RZ ;  /* 0x8000000706077210 */ /* 0x000fc60007ffe0ff */
[----:B------:R-:W-:Y:S02]  /*1510*/  UISETP.NE.AND UP0, UPT, UR4, 0x3, UPT ;  /* 0x000000030400788c */ /* 0x000fe4000bf05270 */
[----:B------:R-:W-:Y:S01]  /*1520*/  IMAD R2, R2, 0x10, R7 ;  /* 0x0000001002027824 */ /* 0x000fe200078e0207 */
[----:B------:R-:W-:-:S03]  /*1530*/  UMOV UR4, URZ ;  /* 0x0000003f00047c82 */ /* 0x000fc60008000000 */
[----:B------:R-:W-:Y:S01]  /*1540*/  PLOP3.LUT P1, PT, PT, PT, UP0, 0x80, 0x0 ;  /* 0x000000000000781c */ /* 0x000fe20003f2f008 */
[----:B------:R-:W-:Y:S02]  /*1550*/  WARPGROUP.DEPBAR.LE gsb0, 0x0 ;  /* 0x00008000000079c5 */ /* 0x000fe40000010000 */
[----:B------:R-:W-:-:S06]  /*1560*/  WARPGROUP.ARRIVE ;  /* 0x00000000000079c5 */ /* 0x000fcc0000000000 */
        /* <DEDUP_REMOVED lines=13> */
.L_x_3382:
[----:B------:R-:W0:Y:S01]  /*1640*/  S2UR UR10, SR_CgaCtaId ;  /* 0x00000000000a79c3 */ /* 0x000e220000008800 */
[----:B------:R-:W-:Y:S01]  /*1650*/  VIADD R3, R3, 0xfffffffe ;  /* 0xfffffffe03037836 */ /* 0x000fe20000000000 */
[----:B------:R-:W-:-:S04]  /*1660*/  UIADD3 UR7, UR5, 0x38860, URZ ;  /* 0x0003886005077890 */ /* 0x000fc8000fffe03f */
[----:B------:R-:W-:Y:S01]  /*1670*/  ISETP.GE.AND P0, PT, R3, R0, PT ;  /* 0x000000000300720c */ /* 0x000fe20003f06270 */
[----:B0-----:R-:W-:-:S09]  /*1680*/  UPRMT UR7, UR10, 0x654, UR7 ;  /* 0x000006540a077896 */ /* 0x001fd20008000007 */
[----:B------:R-:W-:Y:S03]  /*1690*/  SYNCS.ARRIVE.TRANS64.RED.A1T0 RZ, [UR7], RZ ;  /* 0x000000ffffff79a7 */ /* 0x000fe60008100407 */
[----:B------:R-:W-:Y:S05]  /*16a0*/  @!P0 BRA `(.L_x_3383) ;  /* 0x0000000800b48947 */ /* 0x000fea0003800000 */
[----:B------:R-:W-:-:S05]  /*16b0*/  UMOV UR4, URZ ;  /* 0x0000003f00047c82 */ /* 0x000fca0008000000 */
.L_x_3385:
[----:B------:R-:W-:Y:S01]  /*16c0*/  BAR.SYNC.DEFER_BLOCKING 0xe, 0x100 ;  /* 0x0384000000007b1d */ /* 0x000fe20000010000 */
[----:B------:R-:W-:Y:S01]  /*16d0*/  IMAD.U32 R5, RZ, RZ, UR4 ;  /* 0x00000004ff057e24 */ /* 0x000fe2000f8e00ff */
[----:B------:R-:W-:Y:S01]  /*16e0*/  UIADD3 UR4, UR4, 0x1, URZ ;  /* 0x0000000104047890 */ /* 0x000fe2000fffe03f */
[C---:B------:R-:W-:Y:S01]  /*16f0*/  ISETP.GT.AND P0, PT, R3.reuse, R0, PT ;  /* 0x000000000300720c */ /* 0x040fe20003f04270 */
[----:B------:R-:W-:Y:S02]  /*1700*/  VIADD R3, R3, 0xffffffff ;  /* 0xffffffff03037836 */ /* 0x000fe40000000000 */
[----:B------:R-:W-:Y:S01]  /*1710*/  IMAD R4, R5, 0x40, R2 ;  /* 0x0000004005047824 */ /* 0x000fe200078e0202 */
[----:B------:R-:W-:Y:S01]  /*1720*/  UISETP.NE.AND UP0, UPT, UR4, 0x2, UPT ;  /* 0x000000020400788c */ /* 0x000fe2000bf05270 */
[----:B------:R-:W-:Y:S01]  /*1730*/  UMOV UR11, 0x40000040 ;  /* 0x40000040000b7882 */ /* 0x000fe20000000000 */
[----:B------:R-:W-:Y:S02]  /*1740*/  UMOV UR15, 0x40000040 ;  /* 0x40000040000f7882 */ /* 0x000fe40000000000 */
[----:B------:R-:W-:Y:S01]  /*1750*/  LEA R4, R4, UR5, 0x2 ;  /* 0x0000000504047c11 */ /* 0x000fe2000f8e10ff */
[----:B------:R-:W-:Y:S01]  /*1760*/  USEL UR4, UR4, URZ, UP0 ;  /* 0x0000003f04047287 */ /* 0x000fe20008000000 */
[----:B------:R-:W-:Y:S01]  /*1770*/  UMOV UR19, 0x40000040 ;  /* 0x4000004000137882 */ /* 0x000fe20000000000 */
[----:B------:R-:W-:-:S02]  /*1780*/  UMOV UR23, 0x40000040 ;  /* 0x4000004000177882 */ /* 0x000fc40000000000 */
[----:B------:R-:W-:-:S04]  /*1790*/  ULEA UR10, UR4, UR6, 0xc ;  /* 0x00000006040a7291 */ /* 0x000fc8000f8e603f */
[----:B------:R-:W-:Y:S02]  /*17a0*/  UIADD3 UR14, UR10, 0x80, URZ ;  /* 0x000000800a0e7890 */ /* 0x000fe4000fffe03f */
[----:B------:R-:W-:Y:S01]  /*17b0*/  UIADD3 UR18, UR10, 0x100, URZ ;  /* 0x000001000a127890 */ /* 0x000fe2000fffe03f */
[----:B------:R-:W0:Y:S01]  /*17c0*/  LDS R5, [R4+0x38400] ;  /* 0x0384000004057984 */ /* 0x000e220000000800 */
[----:B------:R-:W-:-:S03]  /*17d0*/  UIADD3 UR22, UR10, 0x180, URZ ;  /* 0x000001800a167890 */ /* 0x000fc6000fffe03f */
        /* <DEDUP_REMOVED lines=128> */
[----:B------:R-:W-:-:S06]  /*1fe0*/  FMUL.FTZ R151, R151, R6 ;  /* 0x0000000697977220 */ /* 0x000fcc0000410000 */
        /* <DEDUP_REMOVED lines=18> */
.L_x_3384:
[----:B------:R-:W0:Y:S01]  /*2110*/  S2UR UR10, SR_CgaCtaId ;  /* 0x00000000000a79c3 */ /* 0x000e220000008800 */
[----:B------:R-:W-:-:S04]  /*2120*/  ULEA UR7, UR4, UR5, 0x3 ;  /* 0x0000000504077291 */ /* 0x000fc8000f8e183f */
[----:B------:R-:W-:-:S04]  /*2130*/  UIADD3 UR7, UR7, 0x38860, URZ ;  /* 0x0003886007077890 */ /* 0x000fc8000fffe03f */
[----:B0-----:R-:W-:-:S09]  /*2140*/  UPRMT UR7, UR10, 0x654, UR7 ;  /* 0x000006540a077896 */ /* 0x001fd20008000007 */
[----:B------:R-:W-:Y:S01]  /*2150*/  SYNCS.ARRIVE.TRANS64.RED.A1T0 RZ, [UR7], RZ ;  /* 0x000000ffffff79a7 */ /* 0x000fe20008100407 */
[----:B------:R-:W-:Y:S05]  /*2160*/  @P0 BRA `(.L_x_3385) ;  /* 0xfffffff400540947 */ /* 0x000fea000383ffff */
[----:B------:R-:W-:-:S12]  /*2170*/  USHF.L.U32 UR4, UR4, 0x6, URZ ;  /* 0x0000000604047899 */ /* 0x000fd8000800063f */
.L_x_3383:
[----:B------:R-:W-:Y:S01]  /*2180*/  BAR.SYNC.DEFER_BLOCKING 0xe, 0x100 ;  /* 0x0384000000007b1d */ /* 0x000fe20000010000 */
[----:B------:R-:W-:Y:S01]  /*2190*/  VIADD R2, R2, UR4 ;  /* 0x0000000402027c36 */ /* 0x000fe20008000000 */
[----:B------:R-:W-:Y:S01]  /*21a0*/  PLOP3.LUT P0, PT, PT, PT, PT, 0x8, 0x0 ;  /* 0x000000000000781c */ /* 0x000fe20003f0e170 */
[----:B------:R-:W-:-:S03]  /*21b0*/  IMAD.MOV.U32 R4, RZ, RZ, RZ ;  /* 0x000000ffff047224 */ /* 0x000fc600078e00ff */
[----:B------:R-:W-:-:S05]  /*21c0*/  LEA R2, R2, UR5, 0x2 ;  /* 0x0000000502027c11 */ /* 0x000fca000f8e10ff */
[----:B------:R-:W0:Y:S04]  /*21d0*/  LDS R3, [R2+0x38400] ;  /* 0x0384000002037984 */ /* 0x000e280000000800 */
[----:B------:R1:W2:Y:S02]  /*21e0*/  LDS R0, [R2+0x38420] ;  /* 0x0384200002007984 */ /* 0x0002a40000000800 */
[----:B-1----:R-:W-:Y:S02]  /*21f0*/  IMAD.MOV.U32 R2, RZ, RZ, RZ ;  /* 0x000000ffff027224 */ /* 0x002fe400078e00ff */
        /* <DEDUP_REMOVED lines=130> */
.L_x_3379:
        /* <DEDUP_REMOVED lines=8> */
[----:B------:R-:W-:Y:S01]  /*2aa0*/  IMAD.U32 R4, RZ, RZ, UR8 ;  /* 0x00000008ff047e24 */ /* 0x000fe2000f8e00ff */
[----:B------:R-:W-:Y:S01]  /*2ab0*/  IABS R5, R3 ;  /* 0x0000000300057213 */ /* 0x000fe20000000000 */
[----:B------:R-:W-:Y:S01]  /*2ac0*/  ULOP3.LUT UR8, UR8, UR11, URZ, 0x3c, !UPT ;  /* 0x0000000b08087292 */ /* 0x000fe2000f8e3c3f */
[----:B------:R-:W-:Y:S02]  /*2ad0*/  R2UR UR12, R0 ;  /* 0x00000000000c72ca */ /* 0x000fe400000e0000 */
[----:B------:R-:W-:-:S05]  /*2ae0*/  IABS R4, R4 ;  /* 0x0000000400047213 */ /* 0x000fca0000000000 */
[----:B------:R-:W-:-:S05]  /*2af0*/  IMAD.MOV.U32 R3, RZ, RZ, R4 ;  /* 0x000000ffff037224 */ /* 0x000fca00078e0004 */
[----:B------:R-:W-:Y:S01]  /*2b00*/  R2UR UR10, R3 ;  /* 0x00000000030a72ca */ /* 0x000fe200000e0000 */
[----:B------:R-:W1:Y:S08]  /*2b10*/  I2F.RP R0, UR12 ;  /* 0x0000000c00007d06 */ /* 0x000e700008209400 */
[----:B-1----:R-:W0:Y:S02]  /*2b20*/  MUFU.RCP R0, R0 ;  /* 0x0000000000007308 */ /* 0x002e240000001000 */
        /* <DEDUP_REMOVED lines=20> */
.L_x_3386:
[----:B------:R-:W-:Y:S01]  /*2c70*/  UIMAD UR60, UR7, UR4, URZ ;  /* 0x00000004073c72a4 */ /* 0x000fe2000f8e023f */
[----:B------:R-:W-:Y:S01]  /*2c80*/  IMAD.U32 R0, RZ, RZ, UR6 ;  /* 0x00000006ff007e24 */ /* 0x000fe2000f8e00ff */
[----:B------:R-:W-:Y:S01]  /*2c90*/  PLOP3.LUT P0, PT, PT, PT, PT, 0x80, 0x0 ;  /* 0x000000000000781c */ /* 0x000fe20003f0f070 */
[----:B------:R-:W-:Y:S01]  /*2ca0*/  IMAD.U32 R3, RZ, RZ, UR4 ;  /* 0x00000004ff037e24 */ /* 0x000fe2000f8e00ff */
[----:B------:R-:W-:Y:S01]  /*2cb0*/  CS2R R150, SRZ ;  /* 0x0000000000967805 */ /* 0x000fe2000001ff00 */
[----:B0-----:R-:W-:Y:S01]  /*2cc0*/  IMAD.MOV.U32 R2, RZ, RZ, RZ ;  /* 0x000000ffff027224 */ /* 0x001fe200078e00ff */
[----:B------:R-:W-:Y:S01]  /*2cd0*/  CS2R R148, SRZ ;  /* 0x0000000000947805 */ /* 0x000fe2000001ff00 */
[----:B------:R-:W-:Y:S01]  /*2ce0*/  IMAD.MOV.U32 R4, RZ, RZ, RZ ;  /* 0x000000ffff047224 */ /* 0x000fe200078e00ff */
[----:B------:R-:W-:Y:S02]  /*2cf0*/  VIADDMNMX R0, R3, UR60, R0, PT ;  /* 0x0000003c03007c46 */ /* 0x000fe4000b800100 */
[----:B------:R-:W-:-:S02]  /*2d00*/  CS2R R146, SRZ ;  /* 0x0000000000927805 */ /* 0x000fc4000001ff00 */
[----:B------:R-:W-:Y:S02]  /*2d10*/  CS2R R144, SRZ ;  /* 0x0000000000907805 */ /* 0x000fe4000001ff00 */
[----:B------:R-:W-:Y:S02]  /*2d20*/  CS2R R142, SRZ ;  /* 0x00000000008e7805 */ /* 0x000fe4000001ff00 */
[----:B------:R-:W-:Y:S02]  /*2d30*/  R2UR UR39, R0 ;  /* 0x00000000002772ca */ /* 0x000fe400000e0000 */
        /* <DEDUP_REMOVED lines=12> */
[----:B------:R-:W-:Y:S01]  /*2e00*/  UISETP.GT.AND UP0, UPT, UR39, UR60, UPT ;  /* 0x0000003c2700728c */ /* 0x000fe2000bf04270 */
[----:B------:R-:W-:Y:S02]  /*2e10*/  CS2R R116, SRZ ;  /* 0x0000000000747805 */ /* 0x000fe4000001ff00 */
[----:B------:R-:W-:Y:S02]  /*2e20*/  CS2R R114, SRZ ;  /* 0x0000000000727805 */ /* 0x000fe4000001ff00 */
[----:B------:R-:W-:-:S02]  /*2e30*/  CS2R R112, SRZ ;  /* 0x0000000000707805 */ /* 0x000fc4000001ff00 */
[----:B------:R-:W-:Y:S02]  /*2e40*/  CS2R R110, SRZ ;  /* 0x00000000006e7805 */ /* 0x000fe4000001ff00 */
[----:B------:R-:W-:Y:S02]  /*2e50*/  CS2R R108, SRZ ;  /* 0x00000000006c7805 */ /* 0x000fe4000001ff00 */
[----:B------:R-:W-:Y:S02]  /*2e60*/  PLOP3.LUT P1, PT, PT, PT, UP0, 0x80, 0x0 ;  /* 0x000000000000781c */ /* 0x000fe40003f2f008 */
        /* <DEDUP_REMOVED lines=42> */
[----:B------:R-:W-:Y:S06]  /*3110*/  @!P1 BRA `(.L_x_3381) ;  /* 0x0000007000609947 */ /* 0x000fec0003800000 */
[----:B------:R-:W-:Y:S01]  /*3120*/  SHF.R.S32.HI R57, RZ, 0x1f, R152 ;  /* 0x0000001fff397819 */ /* 0x000fe20000011498 */
[----:B------:R-:W0:Y:S01]  /*3130*/  S2UR UR4, SR_CgaCtaId ;  /* 0x00000000000479c3 */ /* 0x000e220000008800 */
[----:B------:R-:W-:Y:S02]  /*3140*/  MOV R4, 0x400 ;  /* 0x0000040000047802 */ /* 0x000fe40000000f00 */
[----:B------:R-:W-:-:S04]  /*3150*/  LEA.HI R16, R57, R152, RZ, 0x7 ;  /* 0x0000009839107211 */ /* 0x000fc800078f38ff */
[----:B------:R-:W-:-:S05]  /*3160*/  SHF.R.S32.HI R18, RZ, 0x7, R16 ;  /* 0x00000007ff127819 */ /* 0x000fca0000011410 */
[----:B------:R-:W1:Y:S01]  /*3170*/  SHFL.IDX PT, R0, R18, RZ, 0x1f ;  /* 0x00001fff12007589 */ /* 0x000e6200000e0000 */
[----:B0-----:R-:W-:Y:S01]  /*3180*/  IMAD.U32 R5, RZ, RZ, UR4 ;  /* 0x00000004ff057e24 */ /* 0x001fe2000f8e00ff */
[----:B-1----:R-:W-:-:S04]  /*3190*/  LEA.HI R2, R0, R0, RZ, 0x1 ;  /* 0x0000000000027211 */ /* 0x002fc800078f08ff */
[----:B------:R-:W-:Y:S02]  /*31a0*/  LOP3.LUT R3, R2, 0x1fffe, RZ, 0xc0, !PT ;  /* 0x0001fffe02037812 */ /* 0x000fe400078ec0ff */
[----:B------:R-:W-:-:S03]  /*31b0*/  LEA R2, R5, R4, 0x18 ;  /* 0x0000000405027211 */ /* 0x000fc600078ec0ff */
[----:B------:R-:W-:Y:S02]  /*31c0*/  IMAD.IADD R3, R0, 0x1, -R3 ;  /* 0x0000000100037824 */ /* 0x000fe400078e0a03 */
[----:B------:R-:W-:-:S03]  /*31d0*/  VIADD R0, R2, 0x36400 ;  /* 0x0003640002007836 */ /* 0x000fc60000000000 */
[----:B------:R-:W-:Y:S02]  /*31e0*/  LEA R3, R3, R2, 0xf ;  /* 0x0000000203037211 */ /* 0x000fe400078e78ff */
[----:B------:R-:W-:-:S03]  /*31f0*/  LOP3.LUT P0, RZ, R0, 0x3ff, RZ, 0xc0, !PT ;  /* 0x000003ff00ff7812 */ /* 0x000fc6000780c0ff */
[----:B------:R-:W-:-:S05]  /*3200*/  VIADD R3, R3, 0x400 ;  /* 0x0000040003037836 */ /* 0x000fca0000000000 */
[----:B------:R-:W-:-:S04]  /*3210*/  SHF.R.U32.HI R3, RZ, 0x4, R3 ;  /* 0x00000004ff037819 */ /* 0x000fc80000011603 */
[----:B------:R-:W-:Y:S01]  /*3220*/  LOP3.LUT R193, R3, 0x3fff, RZ, 0xc0, !PT ;  /* 0x00003fff03c17812 */ /* 0x000fe200078ec0ff */
[----:B------:R-:W-:Y:S06]  /*3230*/  @!P0 BRA `(.L_x_3387) ;  /* 0x0000000000408947 */ /* 0x000fec0003800000 */
        /* <DEDUP_REMOVED lines=8> */
[----:B------:R-:W-:Y:S01]  /*32c0*/  MOV R12, 0x1 ;  /* 0x00000001000c7802 */ /* 0x000fe20000000f00 */
[----:B------:R-:W-:Y:S02]  /*32d0*/  IMAD.U32 R6, RZ, RZ, UR4 ;  /* 0x00000004ff067e24 */ /* 0x000fe4000f8e00ff */
[----:B------:R-:W-:-:S02]  /*32e0*/  IMAD.U32 R7, RZ, RZ, UR5 ;  /* 0x00000005ff077e24 */ /* 0x000fc4000f8e00ff */
[----:B------:R-:W-:Y:S02]  /*32f0*/  IMAD.U32 R11, RZ, RZ, UR7 ;  /* 0x00000007ff0b7e24 */ /* 0x000fe4000f8e00ff */
[----:B------:R-:W-:Y:S02]  /*3300*/  IMAD.MOV.U32 R8, RZ, RZ, 0x70 ;  /* 0x00000070ff087424 */ /* 0x000fe400078e00ff */
[----:B0-----:R-:W-:-:S07]  /*3310*/  IMAD.MOV.U32 R13, RZ, RZ, RZ ;  /* 0x000000ffff0d7224 */ /* 0x001fce00078e00ff */
[----:B------:R-:W-:-:S07]  /*3320*/  LEPC R20, `(.L_x_3387) ;  /* 0x000000001014794e */ /* 0x000fce0000000000 */
[----:B-1----:R-:W-:Y:S05]  /*3330*/  CALL.ABS.NOINC R14 ;  /* 0x000000000e007343 */ /* 0x002fea0003c00000 */
.L_x_3387:
[----:B------:R-:W-:Y:S02]  /*3340*/  SHF.L.U32 R5, RZ, 0x1f, RZ ;  /* 0x0000001fff057819 */ /* 0x000fe400000006ff */
[----:B------:R-:W-:Y:S02]  /*3350*/  LOP3.LUT R3, R16, 0xffffff80, RZ, 0xc0, !PT ;  /* 0xffffff8010037812 */ /* 0x000fe400078ec0ff */
[----:B------:R-:W0:Y:S01]  /*3360*/  SYNCS.PHASECHK.TRANS64.TRYWAIT P0, [R2+URZ+0x38800], R5 ;  /* 0x03880005020075a7 */ /* 0x000e22000800017f */
        /* <DEDUP_REMOVED lines=8> */
.L_x_3466:
[----:B------:R-:W2:Y:S01]  /*33f0*/  LDL R0, [R1] ;  /* 0x0000000001007983 */ /* 0x000ea20000100800 */
[----:B------:R-:W-:Y:S01]  /*3400*/  LEA.HI R9, R9, R8, RZ, 0x3 ;  /* 0x0000000809097211 */ /* 0x000fe200078f18ff */
[----:B------:R-:W-:Y:S01]  /*3410*/  IMAD.IADD R3, R18, 0x1, -R3 ;  /* 0x0000000112037824 */ /* 0x000fe200078e0a03 */
[----:B------:R-:W-:Y:S02]  /*3420*/  LEA.HI R4, R4, R7, RZ, 0x5 ;  /* 0x0000000704047211 */ /* 0x000fe400078f28ff */
[----:B------:R-:W-:Y:S02]  /*3430*/  LOP3.LUT R9, R9, 0xfffffff8, RZ, 0xc0, !PT ;  /* 0xfffffff809097812 */ /* 0x000fe400078ec0ff */
[----:B------:R-:W-:-:S03]  /*3440*/  SHF.R.S32.HI R4, RZ, 0x5, R4 ;  /* 0x00000005ff047819 */ /* 0x000fc60000011404 */
[----:B------:R-:W-:-:S04]  /*3450*/  IMAD.IADD R9, R8, 0x1, -R9 ;  /* 0x0000000108097824 */ /* 0x000fc800078e0a09 */
[----:B------:R-:W-:Y:S01]  /*3460*/  IMAD R185, R4, 0x10, R9 ;  /* 0x0000001004b97824 */ /* 0x000fe200078e0209 */
[----:B--2---:R-:W-:Y:S02]  /*3470*/  R2UR UR4, R0 ;  /* 0x00000000000472ca */ /* 0x004fe400000e0000 */
[----:B------:R-:W-:-:S05]  /*3480*/  LOP3.LUT R0, R6, 0x7ffffffc, RZ, 0xc0, !PT ;  /* 0x7ffffffc06007812 */ /* 0x000fca00078ec0ff */
[----:B------:R-:W-:-:S04]  /*3490*/  IMAD.IADD R0, R7, 0x1, -R0 ;  /* 0x0000000107007824 */ /* 0x000fc800078e0a00 */
[----:B------:R-:W-:Y:S02]  /*34a0*/  IMAD.SHL.U32 R56, R0, 0x2, RZ ;  /* 0x0000000200387824 */ /* 0x000fe400078e00ff */
[----:B------:R-:W-:Y:S02]  /*34b0*/  ULOP3.LUT UR4, UR4, 0x1, URZ, 0xfc, !UPT ;  /* 0x0000000104047892 */ /* 0x000fe4000f8efc3f */
[----:B------:R-:W-:-:S04]  /*34c0*/  IMAD R186, R3, 0x100, R56 ;  /* 0x0000010003ba7824 */ /* 0x000fc800078e0238 */
[----:B------:R-:W-:-:S05]  /*34d0*/  IMAD.U32 R6, RZ, RZ, UR4 ;  /* 0x00000004ff067e24 */ /* 0x000fca000f8e00ff */
[----:B------:R-:W-:-:S13]  /*34e0*/  ISETP.NE.AND P0, PT, R6, 0x3, PT ;  /* 0x000000030600780c */ /* 0x000fda0003f05270 */
[----:B------:R-:W-:Y:S05]  /*34f0*/  @!P0 BRA `(.L_x_3389) ;  /* 0x0000000000048947 */ /* 0x000fea0003800000 */
[----:B------:R-:W-:Y:S01]  /*3500*/  BPT.TRAP 0x1 ;  /* 0x000000040000795c */ /* 0x000fe20000300000 */
.L_x_3389:
[----:B------:R1:W2:Y:S01]  /*3510*/  SYNCS.PHASECHK.TRANS64.TRYWAIT P1, [R2+URZ+0x38830], R5 ;  /* 0x03883005020075a7 */ /* 0x0002a2000802017f */
[----:B------:R-:W-:Y:S05]  /*3520*/  @!P0 BRA `(.L_x_3390) ;  /* 0x0000000000048947 */ /* 0x000fea0003800000 */
[----:B------:R-:W-:Y:S01]  /*3530*/  BPT.TRAP 0x1 ;  /* 0x000000040000795c */ /* 0x000fe20000300000 */
.L_x_3390:
[----:B--2---:R-:W-:Y:S05]  /*3540*/  @P1 BRA `(.L_x_3391) ;  /* 0x0000000000081947 */ /* 0x004fea0003800000 */
[----:B------:R-:W2:Y:S02]  /*3550*/  SYNCS.PHASECHK.TRANS64.TRYWAIT P1, [R2+URZ+0x38830], R5 ;  /* 0x03883005020075a7 */ /* 0x000ea4000802017f */
[----:B--2---:R-:W-:Y:S05]  /*3560*/  @!P1 BRA `(.L_x_3392) ;  /* 0x000000d800c09947 */ /* 0x004fea0003800000 */
.L_x_3391:
[----:B------:R-:W-:Y:S05]  /*3570*/  WARPSYNC.ALL ;  /* 0x0000000000007948 */ /* 0x000fea0003800000 */
[C---:B------:R-:W-:Y:S01]  /*3580*/  IADD3 R0, R2.reuse, 0x20400, RZ ;  /* 0x0002040002007810 */ /* 0x040fe20007ffe0ff */
[----:B------:R-:W-:Y:S01]  /*3590*/  VIADD R3, R2, 0x22400 ;  /* 0x0002240002037836 */ /* 0x000fe20000000000 */
[----:B------:R-:W-:Y:S01]  /*35a0*/  WARPGROUP.ARRIVE ;  /* 0x00000000000079c5 */ /* 0x000fe20000000000 */
[----:B------:R-:W-:Y:S01]  /*35b0*/  UMOV UR9, 0x40000040 ;  /* 0x4000004000097882 */ /* 0x000fe20000000000 */
[----:B------:R-:W-:Y:S01]  /*35c0*/  SHF.R.U32.HI R0, RZ, 0x4, R0 ;  /* 0x00000004ff007819 */ /* 0x000fe20000011600 */
[----:B------:R-:W-:Y:S01]  /*35d0*/  UMOV UR5, UR9 ;  /* 0x0000000900057c82 */ /* 0x000fe20008000000 */
[----:B------:R-:W-:Y:S01]  /*35e0*/  SHF.R.U32.HI R3, RZ, 0x4, R3 ;  /* 0x00000004ff037819 */ /* 0x000fe20000011603 */
[----:B------:R-:W-:Y:S01]  /*35f0*/  UMOV UR7, 0x40000040 ;  /* 0x4000004000077882 */ /* 0x000fe20000000000 */
[----:B------:R-:W-:Y:S01]  /*3600*/  LOP3.LUT R0, R0, 0x3fff, RZ, 0xc0, !PT ;  /* 0x00003fff00007812 */ /* 0x000fe200078ec0ff */
[----:B------:R-:W-:Y:S01]  /*3610*/  IMAD.U32 R23, RZ, RZ, UR9 ;  /* 0x00000009ff177e24 */ /* 0x000fe2000f8e00ff */
[----:B------:R-:W-:Y:S01]  /*3620*/  LOP3.LUT R3, R3, 0x3fff, RZ, 0xc0, !PT ;  /* 0x00003fff03037812 */ /* 0x000fe200078ec0ff */
[----:B------:R-:W-:Y:S01]  /*3630*/  UMOV UR9, 0x40000040 ;  /* 0x4000004000097882 */ /* 0x000fe20000000000 */
[----:B------:R-:W-:Y:S01]  /*3640*/  LOP3.LUT R0, R0, 0x10000, RZ, 0xfc, !PT ;  /* 0x0001000000007812 */ /* 0x000fe200078efcff */
[----:B------:R-:W-:Y:S01]  /*3650*/  IMAD.U32 R9, RZ, RZ, UR9 ;  /* 0x00000009ff097e24 */ /* 0x000fe2000f8e00ff */
[----:B------:R-:W-:-:S02]  /*3660*/  LOP3.LUT R184, R3, 0x10000, RZ, 0xfc, !PT ;  /* 0x0001000003b87812 */ /* 0x000fc400078efcff */
[C---:B------:R-:W-:Y:S01]  /*3670*/  R2UR UR4, R0.reuse ;  /* 0x00000000000472ca */ /* 0x040fe200000e0000 */
[----:B------:R-:W-:Y:S01]  /*3680*/  VIADD R3, R0, 0x2 ;  /* 0x0000000200037836 */ /* 0x000fe20000000000 */
[C---:B------:R-:W-:Y:S01]  /*3690*/  R2UR UR6, R184.reuse ;  /* 0x00000000b80672ca */ /* 0x040fe200000e0000 */
[----:B------:R-:W-:-:S10]  /*36a0*/  VIADD R4, R184, 0x2 ;  /* 0x00000002b8047836 */ /* 0x000fd40000000000 */
[----:B------:R-:W-:Y:S02]  /*36b0*/  UMOV UR8, UR4 ;  /* 0x0000000400087c82 */ /* 0x000fe40008000000 */
[----:B------:R-:W-:Y:S01]  /*36c0*/  UMOV UR4, UR8 ;  /* 0x0000000800047c82 */ /* 0x000fe20008000000 */
[----:B------:R-:W-:Y:S01]  /*36d0*/  IMAD.U32 R22, RZ, RZ, UR8 ;  /* 0x00000008ff167e24 */ /* 0x000fe2000f8e00ff */
[----:B------:R-:W-:Y:S01]  /*36e0*/  HGMMA.64x64x16.F32.BF16 R24, gdesc[UR4], RZ, !UPT, gsb0 ;  /* 0x00e00000041879f0 */ /* 0x000fe2000c0018ff */
[----:B------:R-:W-:Y:S01]  /*36f0*/  R2UR UR4, R3 ;  /* 0x00000000030472ca */ /* 0x000fe200000e0000 */
[----:B------:R-:W-:Y:S01]  /*3700*/  UMOV UR5, UR9 ;  /* 0x0000000900057c82 */ /* 0x000fe20008000000 */
[----:B------:R-:W-:Y:S01]  /*3710*/  R2UR UR6, R4 ;  /* 0x00000000040672ca */ /* 0x000fe200000e0000 */
[----:B------:R-:W-:Y:S01]  /*3720*/  UMOV UR7, 0x40000040 ;  /* 0x4000004000077882 */ /* 0x000fe20000000000 */
[----:B------:R-:W-:Y:S01]  /*3730*/  VIADD R3, R0, 0x4 ;  /* 0x0000000400037836 */ /* 0x000fe20000000000 */
[----:B------:R-:W-:Y:S01]  /*3740*/  UMOV UR9, 0x40000040 ;  /* 0x4000004000097882 */ /* 0x000fe20000000000 */
[----:B------:R-:W-:-:S02]  /*3750*/  VIADD R4, R184, 0x4 ;  /* 0x00000004b8047836 */ /* 0x000fc40000000000 */
[----:B------:R-:W-:Y:S02]  /*3760*/  VIADD R0, R0, 0x6 ;  /* 0x0000000600007836 */ /* 0x000fe40000000000 */
[----:B------:R-:W-:-:S03]  /*3770*/  IMAD.U32 R11, RZ, RZ, UR9 ;  /* 0x00000009ff0b7e24 */ /* 0x000fc6000f8e00ff */
[----:B------:R-:W-:Y:S02]  /*3780*/  UMOV UR8, UR4 ;  /* 0x0000000400087c82 */ /* 0x000fe40008000000 */
[----:B------:R-:W-:Y:S01]  /*3790*/  UMOV UR4, UR8 ;  /* 0x0000000800047c82 */ /* 0x000fe20008000000 */
[----:B------:R-:W-:Y:S01]  /*37a0*/  IMAD.U32 R8, RZ, RZ, UR8 ;  /* 0x00000008ff087e24 */ /* 0x000fe2000f8e00ff */
[----:B------:R-:W-:Y:S02]  /*37b0*/  WARPGROUP.DEPBAR.LE gsb0, 0x0 ;  /* 0x00008000000079c5 */ /* 0x000fe40000010000 */
[----:B------:R-:W-:-:S06]  /*37c0*/  WARPGROUP.ARRIVE ;  /* 0x00000000000079c5 */ /* 0x000fcc0000000000 */
[----:B------:R-:W-:Y:S01]  /*37d0*/  HGMMA.64x64x16.F32.BF16 R24, gdesc[UR4], R24, gsb0 ;  /* 0x00e00000041879f0 */ /* 0x000fe20008001818 */
[----:B------:R-:W-:Y:S01]  /*37e0*/  R2UR UR4, R3 ;  /* 0x00000000030472ca */ /* 0x000fe200000e0000 */
[----:B------:R-:W-:Y:S01]  /*37f0*/  UMOV UR5, UR9 ;  /* 0x0000000900057c82 */ /* 0x000fe20008000000 */
[----:B------:R-:W-:Y:S01]  /*3800*/  R2UR UR6, R4 ;  /* 0x00000000040672ca */ /* 0x000fe200000e0000 */
[----:B------:R-:W-:Y:S01]  /*3810*/  UMOV UR7, 0x40000040 ;  /* 0x4000004000077882 */ /* 0x000fe20000000000 */
[----:B------:R-:W-:Y:S01]  /*3820*/  VIADD R3, R184, 0x6 ;  /* 0x00000006b8037836 */ /* 0x000fe20000000000 */
[----:B------:R-:W-:Y:S02]  /*3830*/  UMOV UR9, 0x40000040 ;  /* 0x4000004000097882 */ /* 0x000fe40000000000 */
[----:B------:R-:W-:-:S06]  /*3840*/  IMAD.U32 R13, RZ, RZ, UR9 ;  /* 0x00000009ff0d7e24 */ /* 0x000fcc000f8e00ff */
[----:B------:R-:W-:Y:S02]  /*3850*/  UMOV UR8, UR4 ;  /* 0x0000000400087c82 */ /* 0x000fe40008000000 */
[----:B------:R-:W-:Y:S01]  /*3860*/  UMOV UR4, UR8 ;  /* 0x0000000800047c82 */ /* 0x000fe20008000000 */
[----:B------:R-:W-:Y:S01]  /*3870*/  MOV R10, UR8 ;  /* 0x00000008000a7c02 */ /* 0x000fe20008000f00 */
[----:B------:R-:W-:Y:S02]  /*3880*/  WARPGROUP.DEPBAR.LE gsb0, 0x0 ;  /* 0x00008000000079c5 */ /* 0x000fe40000010000 */
[----:B------:R-:W-:-:S06]  /*3890*/  WARPGROUP.ARRIVE ;  /* 0x00000000000079c5 */ /* 0x000fcc0000000000 */
[----:B------:R-:W-:Y:S01]  /*38a0*/  HGMMA.64x64x16.F32.BF16 R24, gdesc[UR4], R24, gsb0 ;  /* 0x00e00000041879f0 */ /* 0x000fe20008001818 */
[----:B------:R-:W-:Y:S01]  /*38b0*/  R2UR UR4, R0 ;  /* 0x00000000000472ca */ /* 0x000fe200000e0000 */
[----:B------:R-:W-:Y:S01]  /*38c0*/  UMOV UR5, UR9 ;  /* 0x0000000900057c82 */ /* 0x000fe20008000000 */
[----:B------:R-:W-:Y:S01]  /*38d0*/  R2UR UR6, R3 ;  /* 0x00000000030672ca */ /* 0x000fe200000e0000 */
[----:B------:R-:W-:-:S10]  /*38e0*/  UMOV UR7, 0x40000040 ;  /* 0x4000004000077882 */ /* 0x000fd40000000000 */
[----:B------:R-:W-:Y:S02]  /*38f0*/  UMOV UR8, UR4 ;  /* 0x0000000400087c82 */ /* 0x000fe40008000000 */
[----:B------:R-:W-:Y:S01]  /*3900*/  UMOV UR4, UR8 ;  /* 0x0000000800047c82 */ /* 0x000fe20008000000 */
[----:B------:R-:W-:Y:S01]  /*3910*/  IMAD.U32 R12, RZ, RZ, UR8 ;  /* 0x00000008ff0c7e24 */ /* 0x000fe2000f8e00ff */
[----:B------:R-:W-:Y:S02]  /*3920*/  WARPGROUP.DEPBAR.LE gsb0, 0x0 ;  /* 0x00008000000079c5 */ /* 0x000fe40000010000 */
[----:B------:R-:W-:-:S06]  /*3930*/  WARPGROUP.ARRIVE ;  /* 0x00000000000079c5 */ /* 0x000fcc0000000000 */
[----:B------:R-:W-:Y:S03]  /*3940*/  HGMMA.64x64x16.F32.BF16 R24, gdesc[UR4], R24, gsb0 ;  /* 0x00e00000041879f0 */ /* 0x000fe60008001818 */
[----:B------:R-:W-:Y:S02]  /*3950*/  WARPGROUP.DEPBAR.LE gsb0, 0x0 ;  /* 0x00008000000079c5 */ /* 0x000fe40000010000 */
[----:B------:R-:W3:Y:S02]  /*3960*/  SYNCS.PHASECHK.TRANS64.TRYWAIT P1, [R2+URZ+0x38810], R5 ;  /* 0x03881005020075a7 */ /* 0x000ee4000802017f */
[----:B---3--:R-:W-:Y:S05]  /*3970*/  @!P1 BRA `(.L_x_3393) ;  /* 0x000000d400d09947 */ /* 0x008fea0003800000 */
.L_x_3467:
[----:B------:R-:W-:Y:S05]  /*3980*/  @!P0 BRA `(.L_x_3394) ;  /* 0x0000000000048947 */ /* 0x000fea0003800000 */
[----:B------:R-:W-:Y:S01]  /*3990*/  BPT.TRAP 0x1 ;  /* 0x000000040000795c */ /* 0x000fe20000300000 */
.L_x_3394:
[----:B------:R4:W0:Y:S01]  /*39a0*/  SYNCS.PHASECHK.TRANS64.TRYWAIT P1, [R2+URZ+0x38850], R5 ;  /* 0x03885005020075a7 */ /* 0x000822000802017f */
[----:B------:R-:W-:Y:S05]  /*39b0*/  @!P0 BRA `(.L_x_3395) ;  /* 0x0000000000048947 */ /* 0x000fea0003800000 */
[----:B------:R-:W-:Y:S01]  /*39c0*/  BPT.TRAP 0x1 ;  /* 0x000000040000795c */ /* 0x000fe20000300000 */
.L_x_3395:
[C---:B------:R-:W-:Y:S02]  /*39d0*/  VIADD R0, R2.reuse, 0x26400 ;  /* 0x0002640002007836 */ /* 0x040fe40000000000 */
[----:B------:R-:W-:-:S03]  /*39e0*/  VIADD R3, R2, 0x400 ;  /* 0x0000040002037836 */ /* 0x000fc60000000000 */
[----:B------:R-:W-:Y:S02]  /*39f0*/  SHF.R.U32.HI R0, RZ, 0x4, R0 ;  /* 0x00000004ff007819 */ /* 0x000fe40000011600 */
[----:B------:R-:W-:Y:S02]  /*3a00*/  SHF.R.U32.HI R3, RZ, 0x4, R3 ;  /* 0x00000004ff037819 */ /* 0x000fe40000011603 */
[----:B------:R-:W-:Y:S02]  /*3a10*/  LOP3.LUT R0, R0, 0x3fff, RZ, 0xc0, !PT ;  /* 0x00003fff00007812 */ /* 0x000fe400078ec0ff */
[----:B------:R-:W-:Y:S02]  /*3a20*/  LOP3.LUT R3, R3, 0x3fff, RZ, 0xc0, !PT ;  /* 0x00003fff03037812 */ /* 0x000fe400078ec0ff */
[----:B------:R-:W-:Y:S02]  /*3a30*/  LOP3.LUT R0, R0, 0x10000, RZ, 0xfc, !PT ;  /* 0x0001000000007812 */ /* 0x000fe400078efcff */
[----:B------:R-:W-:Y:S01]  /*3a40*/  LOP3.LUT R3, R3, 0x10000, RZ, 0xfc, !PT ;  /* 0x0001000003037812 */ /* 0x000fe200078efcff */
[----:B0-----:R-:W-:Y:S06]  /*3a50*/  @P1 BRA `(.L_x_3396) ;  /* 0x0000000000081947 */ /* 0x001fec0003800000 */
[----:B------:R-:W0:Y:S02]  /*3a60*/  SYNCS.PHASECHK.TRANS64.TRYWAIT P1, [R2+URZ+0x38850], R5 ;  /* 0x03885005020075a7 */ /* 0x000e24000802017f */
[----:B0-----:R-:W-:Y:S05]  /*3a70*/  @!P1 BRA `(.L_x_3397) ;  /* 0x000000d400a49947 */ /* 0x001fea0003800000 */
.L_x_3396:
[C---:B------:R-:W-:Y:S01]  /*3a80*/  R2UR UR4, R0.reuse ;  /* 0x00000000000472ca */ /* 0x040fe200000e0000 */
[----:B------:R-:W-:Y:S01]  /*3a90*/  WARPGROUP.ARRIVE ;  /* 0x00000000000079c5 */ /* 0x000fe20000000000 */
[C---:B------:R-:W-:Y:S01]  /*3aa0*/  R2UR UR6, R3.reuse ;  /* 0x00000000030672ca */ /* 0x040fe200000e0000 */
[----:B------:R-:W-:Y:S01]  /*3ab0*/  UMOV UR9, 0x40000040 ;  /* 0x4000004000097882 */ /* 0x000fe20000000000 */
[----:B------:R-:W-:Y:S01]  /*3ac0*/  UMOV UR7, 0x40000040 ;  /* 0x4000004000077882 */ /* 0x000fe20000000000 */
[----:B------:R-:W-:Y:S01]  /*3ad0*/  UMOV UR5, UR9 ;  /* 0x0000000900057c82 */ /* 0x000fe20008000000 */
[----:B------:R-:W-:Y:S01]  /*3ae0*/  IADD3 R4, R0, 0x2, RZ ;  /* 0x0000000200047810 */ /* 0x000fe20007ffe0ff */
[----:B-1234-:R-:W-:Y:S01]  /*3af0*/  VIADD R5, R3, 0x2 ;  /* 0x0000000203057836 */ /* 0x01efe20000000000 */
[----:B------:R-:W-:Y:S01]  /*3b00*/  UMOV UR11, 0x40000040 ;  /* 0x40000040000b7882 */ /* 0x000fe20000000000 */
[----:B------:R-:W-:Y:S01]  /*3b10*/  IMAD.U32 R15, RZ, RZ, UR9 ;  /* 0x00000009ff0f7e24 */ /* 0x000fe2000f8e00ff */
[----:B------:R-:W-:Y:S01]  /*3b20*/  UMOV UR9, 0x40000040 ;  /* 0x4000004000097882 */ /* 0x000fe20000000000 */
[----:B------:R-:W-:Y:S01]  /*3b30*/  UMOV UR13, 0x40000040 ;  /* 0x40000040000d7882 */ /* 0x000fe20000000000 */
[----:B------:R-:W-:Y:S01]  /*3b40*/  IMAD.U32 R17, RZ, RZ, UR9 ;  /* 0x00000009ff117e24 */ /* 0x000fe2000f8e00ff */
[----:B------:R-:W-:Y:S01]  /*3b50*/  UMOV UR8, UR4 ;  /* 0x0000000400087c82 */ /* 0x000fe20008000000 */
[----:B------:R-:W-:Y:S01]  /*3b60*/  UMOV UR15, 0x40000040 ;  /* 0x40000040000f7882 */ /* 0x000fe20000000000 */
[----:B------:R-:W-:Y:S01]  /*3b70*/  UMOV UR4, UR8 ;  /* 0x0000000800047c82 */ /* 0x000fe20008000000 */
[----:B------:R-:W-:Y:S01]  /*3b80*/  IMAD.U32 R14, RZ, RZ, UR8 ;  /* 0x00000008ff0e7e24 */ /* 0x000fe2000f8e00ff */
[----:B------:R-:W-:Y:S01]  /*3b90*/  HGMMA.64x64x16.F32.BF16 R24, gdesc[UR4], R24, gsb0 ;  /* 0x00e00000041879f0 */ /* 0x000fe20008001818 */
[----:B------:R-:W-:Y:S01]  /*3ba0*/  R2UR UR4, R4 ;  /* 0x00000000040472ca */ /* 0x000fe200000e0000 */
[----:B------:R-:W-:Y:S01]  /*3bb0*/  UMOV UR5, UR9 ;  /* 0x0000000900057c82 */ /* 0x000fe20008000000 */
[----:B------:R-:W-:Y:S01]  /*3bc0*/  R2UR UR6, R5 ;  /* 0x00000000050672ca */ /* 0x000fe200000e0000 */
[----:B------:R-:W-:Y:S01]  /*3bd0*/  UMOV UR7, 0x40000040 ;  /* 0x4000004000077882 */ /* 0x000fe20000000000 */
[----:B------:R-:W-:Y:S01]  /*3be0*/  VIADD R4, R0, 0x4 ;  /* 0x0000000400047836 */ /* 0x000fe20000000000 */
[----:B------:R-:W-:Y:S01]  /*3bf0*/  UMOV UR9, 0x40000040 ;  /* 0x4000004000097882 */ /* 0x000fe20000000000 */
[----:B------:R-:W-:Y:S01]  /*3c00*/  VIADD R5, R3, 0x4 ;  /* 0x0000000403057836 */ /* 0x000fe20000000000 */
[----:B------:R-:W-:Y:S01]  /*3c10*/  UMOV UR17, 0x40000040 ;  /* 0x4000004000117882 */ /* 0x000fe20000000000 */
[----:B------:R-:W-:Y:S01]  /*3c20*/  IMAD.U32 R19, RZ, RZ, UR9 ;  /* 0x00000009ff137e24 */ /* 0x000fe2000f8e00ff */
[----:B------:R-:W-:Y:S01]  /*3c30*/  UMOV UR19, 0x40000040 ;  /* 0x4000004000137882 */ /* 0x000fe20000000000 */
[----:B------:R-:W-:Y:S01]  /*3c40*/  UMOV UR21, 0x40000040 ;  /* 0x4000004000157882 */ /* 0x000fe20000000000 */
[----:B------:R-:W-:Y:S01]  /*3c50*/  UMOV UR23, 0x40000040 ;  /* 0x4000004000177882 */ /* 0x000fe20000000000 */
[----:B------:R-:W-:Y:S01]  /*3c60*/  UMOV UR25, 0x40000040 ;  /* 0x4000004000197882 */ /* 0x000fe20000000000 */
[----:B------:R-:W-:Y:S01]  /*3c70*/  UMOV UR8, UR4 ;  /* 0x0000000400087c82 */ /* 0x000fe20008000000 */
[----:B------:R-:W-:Y:S01]  /*3c80*/  UMOV UR27, 0x40000040 ;  /* 0x40000040001b7882 */ /* 0x000fe20000000000 */
[----:B------:R-:W-:Y:S01]  /*3c90*/  UMOV UR4, UR8 ;  /* 0x0000000800047c82 */ /* 0x000fe20008000000 */
[----:B------:R-:W-:Y:S01]  /*3ca0*/  IMAD.U32 R16, RZ, RZ, UR8 ;  /* 0x00000008ff107e24 */ /* 0x000fe2000f8e00ff */
        /* <DEDUP_REMOVED lines=10> */
[----:B------:R-:W0:Y:S01]  /*3d50*/  S2R R6, SR_TID.X ;  /* 0x0000000000067919 */ /* 0x000e220000002100 */
[----:B------:R-:W-:Y:S01]  /*3d60*/  UMOV UR53, 0x40000040 ;  /* 0x4000004000357882 */ /* 0x000fe20000000000 */
[----:B------:R-:W-:Y:S01]  /*3d70*/  UMOV UR55, 0x40000040 ;  /* 0x4000004000377882 */ /* 0x000fe20000000000 */
[----:B------:R-:W-:Y:S01]  /*3d80*/  UMOV UR57, 0x40000040 ;  /* 0x4000004000397882 */ /* 0x000fe20000000000 */
[----:B------:R-:W-:Y:S01]  /*3d90*/  UMOV UR59, 0x40000040 ;  /* 0x40000040003b7882 */ /* 0x000fe20000000000 */
[----:B------:R-:W-:-:S02]  /*3da0*/  MOV R62, 0x4 ;  /* 0x00000004003e7802 */ /* 0x000fc40000000f00 */
[----:B0-----:R-:W-:Y:S01]  /*3db0*/  SHF.R.U32.HI R6, RZ, 0x7, R6 ;  /* 0x00000007ff067819 */ /* 0x001fe20000011606 */
        /* <DEDUP_REMOVED lines=8> */
[----:B------:R-:W-:Y:S01]  /*3e40*/  UMOV UR9, 0x40000040 ;  /* 0x4000004000097882 */ /* 0x000fe20000000000 */
[----:B------:R-:W-:Y:S02]  /*3e50*/  VIADD R5, R3, 0x6 ;  /* 0x0000000603057836 */ /* 0x000fe40000000000 */
[----:B------:R-:W-:-:S05]  /*3e60*/  IMAD.U32 R21, RZ, RZ, UR9 ;  /* 0x00000009ff157e24 */ /* 0x000fca000f8e00ff */
        /* <DEDUP_REMOVED lines=12> */
[----:B------:R-:W-:-:S07]  /*3f30*/  VIADD R5, R3, 0x200 ;  /* 0x0000020003057836 */ /* 0x000fce0000000000 */
[----:B------:R-:W-:Y:S02]  /*3f40*/  UMOV UR8, UR4 ;  /* 0x0000000400087c82 */ /* 0x000fe40008000000 */
[----:B------:R-:W-:Y:S01]  /*3f50*/  UMOV UR4, UR8 ;  /* 0x0000000800047c82 */ /* 0x000fe20008000000 */
[----:B------:R-:W-:Y:S01]  /*3f60*/  MOV R20, UR8 ;  /* 0x0000000800147c02 */ /* 0x000fe20008000f00 */
[----:B------:R-:W-:Y:S02]  /*3f70*/  WARPGROUP.DEPBAR.LE gsb0, 0x0 ;  /* 0x00008000000079c5 */ /* 0x000fe40000010000 */
[----:B------:R-:W-:-:S06]  /*3f80*/  WARPGROUP.ARRIVE ;  /* 0x00000000000079c5 */ /* 0x000fcc0000000000 */
[----:B------:R-:W-:Y:S01]  /*3f90*/  HGMMA.64x64x16.F32.BF16 R24, gdesc[UR4], R24, gsb0 ;  /* 0x00e00000041879f0 */ /* 0x000fe20008001818 */
[----:B------:R-:W-:Y:S01]  /*3fa0*/  R2UR UR4, R4 ;  /* 0x00000000040472ca */ /* 0x000fe200000e0000 */
[----:B------:R-:W-:Y:S01]  /*3fb0*/  UMOV UR5, 0x40000040 ;  /* 0x4000004000057882 */ /* 0x000fe20000000000 */
[----:B------:R-:W-:Y:S01]  /*3fc0*/  R2UR UR6, R5 ;  /* 0x00000000050672ca */ /* 0x000fe200000e0000 */
[----:B------:R-:W-:Y:S01]  /*3fd0*/  UMOV UR7, 0x40000040 ;  /* 0x4000004000077882 */ /* 0x000fe20000000000 */
[----:B------:R-:W-:Y:S02]  /*3fe0*/  VIADD R4, R0, 0x202 ;  /* 0x0000020200047836 */ /* 0x000fe40000000000 */
[----:B------:R-:W-:-:S03]  /*3ff0*/  VIADD R5, R3, 0x202 ;  /* 0x0000020203057836 */ /* 0x000fc60000000000 */
[----:B------:R-:W-:Y:S01]  /*4000*/  R2UR UR8, R4 ;  /* 0x00000000040872ca */ /* 0x000fe200000e0000 */
[----:B------:R-:W-:Y:S01]  /*4010*/  VIADD R4, R0, 0x204 ;  /* 0x0000020400047836 */ /* 0x000fe20000000000 */
[----:B------:R-:W-:Y:S01]  /*4020*/  R2UR UR10, R5 ;  /* 0x00000000050a72ca */ /* 0x000fe200000e0000 */
[----:B------:R-:W-:-:S03]  /*4030*/  VIADD R5, R3, 0x204 ;  /* 0x0000020403057836 */ /* 0x000fc60000000000 */
[----:B------:R-:W-:Y:S01]  /*4040*/  R2UR UR12, R4 ;  /* 0x00000000040c72ca */ /* 0x000fe200000e0000 */
[----:B------:R-:W-:Y:S01]  /*4050*/  VIADD R4, R0, 0x206 ;  /* 0x0000020600047836 */ /* 0x000fe20000000000 */
[----:B------:R-:W-:Y:S01]  /*4060*/  R2UR UR14, R5 ;  /* 0x00000000050e72ca */ /* 0x000fe200000e0000 */
[----:B------:R-:W-:-:S03]  /*4070*/  VIADD R5, R3, 0x206 ;  /* 0x0000020603057836 */ /* 0x000fc60000000000 */
[----:B------:R-:W-:Y:S02]  /*4080*/  R2UR UR16, R4 ;  /* 0x00000000041072ca */ /* 0x000fe400000e0000 */
[----:B------:R-:W-:Y:S01]  /*4090*/  R2UR UR18, R5 ;  /* 0x00000000051272ca */ /* 0x000fe200000e0000 */
[----:B------:R-:W-:Y:S01]  /*40a0*/  VIADD R5, R3, 0x400 ;  /* 0x0000040003057836 */ /* 0x000fe20000000000 */
[----:B------:R-:W-:-:S04]  /*40b0*/  IADD3 R4, R0, 0x400, RZ ;  /* 0x0000040000047810 */ /* 0x000fc80007ffe0ff */
        /* <DEDUP_REMOVED lines=29> */
[----:B------:R-:W-:Y:S02]  /*4290*/  WARPGROUP.DEPBAR.LE gsb0, 0x0 ;  /* 0x00008000000079c5 */ /* 0x000fe40000010000 */
[----:B------:R-:W-:Y:S01]  /*42a0*/  WARPGROUP.ARRIVE ;  /* 0x00000000000079c5 */ /* 0x000fe20000000000 */
[----:B------:R-:W-:Y:S01]  /*42b0*/  R2UR UR54, R5 ;  /* 0x00000000053672ca */ /* 0x000fe200000e0000 */
[----:B------:R-:W0:Y:S01]  /*42c0*/  SHFL.IDX PT, R4, R6, RZ, 0x1f ;  /* 0x00001fff06047589 */ /* 0x000e2200000e0000 */
[----:B------:R-:W-:-:S03]  /*42d0*/  VIADD R5, R3, 0x800 ;  /* 0x0000080003057836 */ /* 0x000fc60000000000 */
[----:B------:R-:W-:Y:S01]  /*42e0*/  HGMMA.64x64x16.F32.BF16 R24, gdesc[UR4], R24, gsb0 ;  /* 0x00e00000041879f0 */ /* 0x000fe20008001818 */
[----:B0-----:R-:W-:Y:S01]  /*42f0*/  ISETP.GT.AND P1, PT, R4, 0x7f, PT ;  /* 0x0000007f0400780c */ /* 0x001fe20003f24270 */
[----:B------:R-:W-:-:S03]  /*4300*/  VIADD R4, R0, 0x800 ;  /* 0x0000080000047836 */ /* 0x000fc60000000000 */
[----:B------:R-:W-:Y:S02]  /*4310*/  SEL R58, RZ, 0x2, !P1 ;  /* 0x00000002ff3a7807 */ /* 0x000fe40004800000 */
[C---:B------:R-:W-:Y:S02]  /*4320*/  SEL R60, R62.reuse, 0x2, P1 ;  /* 0x000000023e3c7807 */ /* 0x040fe40000800000 */
[----:B------:R-:W-:Y:S01]  /*4330*/  SEL R62, R62, 0x6, !P1 ;  /* 0x000000063e3e7807 */ /* 0x000fe20004800000 */
[C---:B------:R-:W-:Y:S02]  /*4340*/  IMAD.IADD R6, R58.reuse, 0x1, R4 ;  /* 0x000000013a067824 */ /* 0x040fe400078e0204 */
[----:B------:R-:W-:-:S03]  /*4350*/  IMAD.IADD R7, R58, 0x1, R5 ;  /* 0x000000013a077824 */ /* 0x000fc600078e0205 */
[----:B------:R-:W-:Y:S01]  /*4360*/  R2UR UR56, R6 ;  /* 0x00000000063872ca */ /* 0x000fe200000e0000 */
[--C-:B------:R-:W-:Y:S01]  /*4370*/  IMAD.IADD R6, R4, 0x1, R60.reuse ;  /* 0x0000000104067824 */ /* 0x100fe200078e023c */
[----:B------:R-:W-:Y:S01]  /*4380*/  R2UR UR58, R7 ;  /* 0x00000000073a72ca */ /* 0x000fe200000e0000 */
[C---:B------:R-:W-:Y:S02]  /*4390*/  IMAD.IADD R7, R5.reuse, 0x1, R60 ;  /* 0x0000000105077824 */ /* 0x040fe400078e023c */
[----:B------:R-:W-:Y:S01]  /*43a0*/  IMAD.IADD R5, R5, 0x1, R62 ;  /* 0x0000000105057824 */ /* 0x000fe200078e023e */
        /* <DEDUP_REMOVED lines=35> */
[----:B------:R-:W-:Y:S01]  /*45e0*/  HGMMA.64x64x16.F32.BF16 R24, gdesc[UR56], R24, gsb0 ;  /* 0x00e00000381879f0 */ /* 0x000fe20008001818 */
[----:B------:R-:W-:Y:S01]  /*45f0*/  R2UR UR56, R6 ;  /* 0x00000000063872ca */ /* 0x000fe200000e0000 */
[----:B------:R-:W-:Y:S01]  /*4600*/  UMOV UR57, 0x40000040 ;  /* 0x4000004000397882 */ /* 0x000fe20000000000 */
[----:B------:R-:W-:Y:S01]  /*4610*/  R2UR UR58, R7 ;  /* 0x00000000073a72ca */ /* 0x000fe200000e0000 */
[----:B------:R-:W-:Y:S01]  /*4620*/  UMOV UR59, 0x40000040 ;  /* 0x40000040003b7882 */ /* 0x000fe20000000000 */
[----:B------:R-:W-:Y:S01]  /*4630*/  IMAD.IADD R6, R4, 0x1, R62 ;  /* 0x0000000104067824 */ /* 0x000fe200078e023e */
[----:B------:R-:W-:Y:S02]  /*4640*/  WARPGROUP.DEPBAR.LE gsb0, 0x0 ;  /* 0x00008000000079c5 */ /* 0x000fe40000010000 */
[----:B------:R-:W-:-:S08]  /*4650*/  WARPGROUP.ARRIVE ;  /* 0x00000000000079c5 */ /* 0x000fd00000000000 */
[----:B------:R-:W-:Y:S01]  /*4660*/  HGMMA.64x64x16.F32.BF16 R24, gdesc[UR56], R24, gsb0 ;  /* 0x00e00000381879f0 */ /* 0x000fe20008001818 */
[----:B------:R-:W-:Y:S01]  /*4670*/  R2UR UR58, R5 ;  /* 0x00000000053a72ca */ /* 0x000fe200000e0000 */
[----:B------:R-:W-:Y:S01]  /*4680*/  UMOV UR59, 0x40000040 ;  /* 0x40000040003b7882 */ /* 0x000fe20000000000 */
[----:B------:R-:W-:Y:S01]  /*4690*/  R2UR UR56, R6 ;  /* 0x00000000063872ca */ /* 0x000fe200000e0000 */
[----:B------:R-:W-:Y:S01]  /*46a0*/  UMOV UR57, 0x40000040 ;  /* 0x4000004000397882 */ /* 0x000fe20000000000 */
[----:B------:R-:W-:Y:S02]  /*46b0*/  IMAD.MOV.U32 R5, RZ, RZ, 0x28 ;  /* 0x00000028ff057424 */ /* 0x000fe400078e00ff */
[----:B------:R-:W-:-:S03]  /*46c0*/  IMAD.MOV.U32 R6, RZ, RZ, 0xa00 ;  /* 0x00000a00ff067424 */ /* 0x000fc600078e00ff */
[----:B------:R-:W-:Y:S02]  /*46d0*/  SEL R5, R5, 0x26, P1 ;  /* 0x0000002605057807 */ /* 0x000fe40000800000 */
[----:B------:R-:W-:Y:S02]  /*46e0*/  SEL R6, R6, 0x980, P1 ;  /* 0x0000098006067807 */ /* 0x000fe40000800000 */
[----:B------:R-:W-:Y:S02]  /*46f0*/  LOP3.LUT R5, R5, 0x6, RZ, 0xc0, !PT ;  /* 0x0000000605057812 */ /* 0x000fe400078ec0ff */
[----:B------:R-:W-:-:S04]  /*4700*/  LOP3.LUT R6, R6, 0xa00, RZ, 0xc0, !PT ;  /* 0x00000a0006067812 */ /* 0x000fc800078ec0ff */
[CC--:B------:R-:W-:Y:S02]  /*4710*/  IADD3 R7, R5.reuse, R6.reuse, R0 ;  /* 0x0000000605077210 */ /* 0x0c0fe40007ffe000 */
[----:B------:R-:W-:Y:S01]  /*4720*/  IADD3 R5, R5, R6, R3 ;  /* 0x0000000605057210 */ /* 0x000fe20007ffe003 */
        /* <DEDUP_REMOVED lines=8> */
[----:B------:R-:W-:Y:S02]  /*47b0*/  VIADD R5, R0, 0xa00 ;  /* 0x00000a0000057836 */ /* 0x000fe40000000000 */
[----:B------:R-:W-:-:S03]  /*47c0*/  IMAD.IADD R59, R58, 0x1, R7 ;  /* 0x000000013a3b7824 */ /* 0x000fc600078e0207 */
[----:B------:R-:W-:Y:S01]  /*47d0*/  IADD3 R6, R58, R5, RZ ;  /* 0x000000053a067210 */ /* 0x000fe20007ffe0ff */
[----:B------:R-:W-:Y:S02]  /*47e0*/  WARPGROUP.DEPBAR.LE gsb0, 0x0 ;  /* 0x00008000000079c5 */ /* 0x000fe40000010000 */
[----:B------:R-:W-:-:S06]  /*47f0*/  WARPGROUP.ARRIVE ;  /* 0x00000000000079c5 */ /* 0x000fcc0000000000 */
[----:B------:R-:W-:Y:S01]  /*4800*/  HGMMA.64x64x16.F32.BF16 R24, gdesc[UR56], R24, gsb0 ;  /* 0x00e00000381879f0 */ /* 0x000fe20008001818 */
[----:B------:R-:W-:Y:S01]  /*4810*/  R2UR UR58, R59 ;  /* 0x000000003b3a72ca */ /* 0x000fe200000e0000 */
[----:B------:R-:W-:Y:S01]  /*4820*/  UMOV UR59, 0x40000040 ;  /* 0x40000040003b7882 */ /* 0x000fe20000000000 */
[----:B------:R-:W-:Y:S01]  /*4830*/  R2UR UR56, R6 ;  /* 0x00000000063872ca */ /* 0x000fe200000e0000 */
[----:B------:R-:W-:Y:S01]  /*4840*/  UMOV UR57, 0x40000040 ;  /* 0x4000004000397882 */ /* 0x000fe20000000000 */
[C---:B------:R-:W-:Y:S02]  /*4850*/  IMAD.IADD R59, R60.reuse, 0x1, R7 ;  /* 0x000000013c3b7824 */ /* 0x040fe400078e0207 */
[----:B------:R-:W-:Y:S02]  /*4860*/  IMAD.IADD R6, R60, 0x1, R5 ;  /* 0x000000013c067824 */ /* 0x000fe400078e0205 */
[----:B------:R-:W-:Y:S01]  /*4870*/  IMAD.IADD R7, R62, 0x1, R7 ;  /* 0x000000013e077824 */ /* 0x000fe200078e0207 */
[----:B------:R-:W-:-:S02]  /*4880*/  WARPGROUP.DEPBAR.LE gsb0, 0x0 ;  /* 0x00008000000079c5 */ /* 0x000fc40000010000 */
        /* <DEDUP_REMOVED lines=22> */
[----:B------:R-:W-:-:S04]  /*49f0*/  VIADD R7, R3, 0xc00 ;  /* 0x00000c0003077836 */ /* 0x000fc80000000000 */
[----:B------:R-:W-:Y:S01]  /*4a00*/  IMAD.IADD R61, R58, 0x1, R7 ;  /* 0x000000013a3d7824 */ /* 0x000fe200078e0207 */
[----:B------:R-:W-:Y:S02]  /*4a10*/  WARPGROUP.DEPBAR.LE gsb0, 0x0 ;  /* 0x00008000000079c5 */ /* 0x000fe40000010000 */
[----:B------:R-:W-:-:S06]  /*4a20*/  WARPGROUP.ARRIVE ;  /* 0x00000000000079c5 */ /* 0x000fcc0000000000 */
[----:B------:R-:W-:Y:S01]  /*4a30*/  HGMMA.64x64x16.F32.BF16 R24, gdesc[UR56], R24, gsb0 ;  /* 0x00e00000381879f0 */ /* 0x000fe20008001818 */
[----:B------:R-:W-:Y:S01]  /*4a40*/  R2UR UR56, R59 ;  /* 0x000000003b3872ca */ /* 0x000fe200000e0000 */
[----:B------:R-:W-:Y:S01]  /*4a50*/  UMOV UR57, 0x40000040 ;  /* 0x4000004000397882 */ /* 0x000fe20000000000 */
[----:B------:R-:W-:Y:S01]  /*4a60*/  R2UR UR58, R6 ;  /* 0x00000000063a72ca */ /* 0x000fe200000e0000 */
[----:B------:R-:W-:Y:S01]  /*4a70*/  UMOV UR59, 0x40000040 ;  /* 0x40000040003b7882 */ /* 0x000fe20000000000 */
[----:B------:R-:W-:-:S05]  /*4a80*/  VIADD R6, R0, 0xc00 ;  /* 0x00000c0000067836 */ /* 0x000fca0000000000 */
        /* <DEDUP_REMOVED lines=8> */
[C-C-:B------:R-:W-:Y:S02]  /*4b10*/  IMAD.IADD R61, R60.reuse, 0x1, R7.reuse ;  /* 0x000000013c3d7824 */ /* 0x140fe400078e0207 */
        /* <DEDUP_REMOVED lines=44> */
[--C-:B------:R-:W-:Y:S02]  /*4de0*/  IMAD.IADD R60, R60, 0x1, R59.reuse ;  /* 0x000000013c3c7824 */ /* 0x100fe400078e023b */
        /* <DEDUP_REMOVED lines=31> */
[----:B------:R-:W-:Y:S02]  /*4fe0*/  WARPGROUP.DEPBAR.LE gsb0, 0x0 ;  /* 0x00008000000079c5 */ /* 0x000fe40000010000 */
[----:B------:R-:W-:-:S09]  /*4ff0*/  WARPGROUP.ARRIVE ;  /* 0x00000000000079c5 */ /* 0x000fd20000000000 */
[----:B------:R-:W-:Y:S03]  /*5000*/  HGMMA.64x64x16.F32.BF16 R24, gdesc[UR56], R24, gsb0 ;  /* 0x00e00000381879f0 */ /* 0x000fe60008001818 */
[----:B------:R-:W-:Y:S02]  /*5010*/  WARPGROUP.DEPBAR.LE gsb0, 0x0 ;  /* 0x00008000000079c5 */ /* 0x000fe40000010000 */
[----:B------:R-:W-:Y:S05]  /*5020*/  @!P0 BRA `(.L_x_3398) ;  /* 0x0000000000048947 */ /* 0x000fea0003800000 */
[----:B------:R-:W-:Y:S01]  /*5030*/  BPT.TRAP 0x1 ;  /* 0x000000040000795c */ /* 0x000fe20000300000 */
.L_x_3398:
        /* <DEDUP_REMOVED lines=8> */
[----:B------:R-:W0:Y:S01]  /*50c0*/  MUFU.TANH R24, R24 ;  /* 0x0000001800187308 */ /* 0x000e220000002400 */
[----:B------:R-:W-:Y:S01]  /*50d0*/  FMUL.FTZ R26, R26, UR6 ;  /* 0x000000061a1a7c20 */ /* 0x000fe20008410000 */
[----:B------:R-:W-:Y:S01]  /*50e0*/  FMUL.FTZ R33, R33, UR6 ;  /* 0x0000000621217c20 */ /* 0x000fe20008410000 */
[----:B------:R-:W-:Y:S01]  /*50f0*/  FMUL.FTZ R27, R27, UR6 ;  /* 0x000000061b1b7c20 */ /* 0x000fe20008410000 */
[----:B------:R-:W-:Y:S01]  /*5100*/  IADD3 R56, -R56, 0x40, R59 ;  /* 0x0000004038387810 */ /* 0x000fe20007ffe13b */
[----:B------:R-:W-:Y:S01]  /*5110*/  FMUL.FTZ R36, R36, UR6 ;  /* 0x0000000624247c20 */ /* 0x000fe20008410000 */
[----:B------:R-:W-:Y:S01]  /*5120*/  FMUL.FTZ R30, R30, UR6 ;  /* 0x000000061e1e7c20 */ /* 0x000fe20008410000 */
[----:B------:R-:W-:Y:S01]  /*5130*/  FMUL.FTZ R37, R37, UR6 ;  /* 0x0000000625257c20 */ /* 0x000fe20008410000 */
[----:B------:R-:W1:Y:S01]  /*5140*/  MUFU.TANH R25, R25 ;  /* 0x0000001900197308 */ /* 0x000e620000002400 */
[C---:B------:R-:W-:Y:S01]  /*5150*/  ISETP.GT.AND P5, PT, R56.reuse, RZ, PT ;  /* 0x000000ff3800720c */ /* 0x040fe20003fa4270 */
[----:B------:R-:W-:Y:S01]  /*5160*/  FMUL.FTZ R31, R31, UR6 ;  /* 0x000000061f1f7c20 */ /* 0x000fe20008410000 */
[----:B------:R-:W-:Y:S01]  /*5170*/  ISETP.GT.AND P4, PT, R56, 0x1, PT ;  /* 0x000000013800780c */ /* 0x000fe20003f84270 */
[----:B------:R-:W-:Y:S01]  /*5180*/  FMUL.FTZ R40, R40, UR6 ;  /* 0x0000000628287c20 */ /* 0x000fe20008410000 */
[----:B------:R-:W-:Y:S01]  /*5190*/  ISETP.GT.AND P3, PT, R56, 0x8, PT ;  /* 0x000000083800780c */ /* 0x000fe20003f64270 */
[----:B------:R-:W-:Y:S01]  /*51a0*/  FMUL.FTZ R34, R34, UR6 ;  /* 0x0000000622227c20 */ /* 0x000fe20008410000 */
[----:B------:R-:W-:Y:S01]  /*51b0*/  ISETP.GT.AND P2, PT, R56, 0x9, PT ;  /* 0x000000093800780c */ /* 0x000fe20003f44270 */
[----:B------:R-:W2:Y:S01]  /*51c0*/  MUFU.TANH R28, R28 ;  /* 0x0000001c001c7308 */ /* 0x000ea20000002400 */
[----:B0-----:R-:W-:Y:S01]  /*51d0*/  FSEL R24, R24, -INF , P5 ;  /* 0xff80000018187808 */ /* 0x001fe20002800000 */
[----:B------:R-:W-:Y:S01]  /*51e0*/  FMUL.FTZ R41, R41, UR6 ;  /* 0x0000000629297c20 */ /* 0x000fe20008410000 */
[C---:B------:R-:W-:Y:S01]  /*51f0*/  ISETP.GT.AND P1, PT, R56.reuse, 0x10, PT ;  /* 0x000000103800780c */ /* 0x040fe20003f24270 */
[----:B------:R-:W-:Y:S01]  /*5200*/  FMUL.FTZ R35, R35, UR6 ;  /* 0x0000000623237c20 */ /* 0x000fe20008410000 */
[----:B------:R-:W-:Y:S01]  /*5210*/  ISETP.GT.AND P6, PT, R56, 0x11, PT ;  /* 0x000000113800780c */ /* 0x000fe20003fc4270 */
[----:B------:R-:W-:Y:S01]  /*5220*/  FMUL.FTZ R44, R44, UR6 ;  /* 0x000000062c2c7c20 */ /* 0x000fe20008410000 */
[----:B------:R-:W-:Y:S01]  /*5230*/  FMUL.FTZ R38, R38, UR6 ;  /* 0x0000000626267c20 */ /* 0x000fe20008410000 */
        /* <DEDUP_REMOVED lines=19> */
[----:B------:R-:W-:Y:S01]  /*5370*/  FMUL.FTZ R51, R51, UR6 ;  /* 0x0000000633337c20 */ /* 0x000fe20008410000 */
[----:B------:R-:W-:Y:S01]  /*5380*/  FMUL.FTZ R54, R54, UR6 ;  /* 0x0000000636367c20 */ /* 0x000fe20008410000 */
[----:B------:R-:W-:Y:S01]  /*5390*/  FMNMX.FTZ R59, R29, R58, !PT ;  /* 0x0000003a1d3b7209 */ /* 0x000fe20007810000 */
[----:B------:R-:W-:Y:S01]  /*53a0*/  FMUL.FTZ R55, R55, UR6 ;  /* 0x0000000637377c20 */ /* 0x000fe20008410000 */
[----:B------:R-:W-:Y:S01]  /*53b0*/  ULDC UR6, c[0x0][0xa80] ;  /* 0x0002a00000067ab9 */ /* 0x000fe20000000800 */
[----:B------:R-:W0:Y:S01]  /*53c0*/  MUFU.TANH R33, R33 ;  /* 0x0000002100217308 */ /* 0x000e220000002400 */
[----:B-1----:R-:W-:Y:S01]  /*53d0*/  FSEL R32, R32, -INF , P1 ;  /* 0xff80000020207808 */ /* 0x002fe20000800000 */
[----:B------:R-:W1:Y:S01]  /*53e0*/  S2UR UR11, SR_CgaCtaId ;  /* 0x00000000000b79c3 */ /* 0x000e620000008800 */
[----:B------:R-:W-:Y:S01]  /*53f0*/  R2UR UR7, R2 ;  /* 0x00000000020772ca */ /* 0x000fe200000e0000 */
[----:B------:R-:W-:Y:S01]  /*5400*/  IMAD.MOV.U32 R189, RZ, RZ, 0x20 ;  /* 0x00000020ffbd7424 */ /* 0x000fe200078e00ff */
[----:B------:R-:W-:-:S02]  /*5410*/  FMNMX.FTZ R58, R32, R59, !PT ;  /* 0x0000003b203a7209 */ /* 0x000fc40007810000 */
[----:B------:R-:W-:Y:S01]  /*5420*/  LOP3.LUT R193, R193, 0x2000000, RZ, 0xfc, !PT ;  /* 0x02000000c1c17812 */ /* 0x000fe200078efcff */
[----:B------:R-:W3:Y:S01]  /*5430*/  MUFU.TANH R27, R27 ;  /* 0x0000001b001b7308 */ /* 0x000ee20000002400 */
[----:B--2---:R-:W-:Y:S02]  /*5440*/  FSEL R26, R26, -INF , P5 ;  /* 0xff8000001a1a7808 */ /* 0x004fe40002800000 */
[----:B------:R-:W-:Y:S02]  /*5450*/  ISETP.GT.AND P5, PT, R56, 0x18, PT ;  /* 0x000000183800780c */ /* 0x000fe40003fa4270 */
[C---:B------:R-:W-:Y:S02]  /*5460*/  R2UR UR10, R193.reuse ;  /* 0x00000000c10a72ca */ /* 0x040fe400000e0000 */
[----:B------:R-:W-:Y:S01]  /*5470*/  IADD3 R210, R193, 0x80, RZ ;  /* 0x00000080c1d27810 */ /* 0x000fe20007ffe0ff */
[----:B------:R-:W2:Y:S01]  /*5480*/  MUFU.TANH R36, R36 ;  /* 0x0000002400247308 */ /* 0x000ea20000002400 */
[----:B0-----:R-:W-:Y:S01]  /*5490*/  FSEL R33, R33, -INF , P6 ;  /* 0xff80000021217808 */ /* 0x001fe20003000000 */
[----:B------:R-:W-:-:S03]  /*54a0*/  UIADD3 UR7, UR7, 0x38840, URZ ;  /* 0x0003884007077890 */ /* 0x000fc6000fffe03f */
[----:B------:R-:W-:-:S03]  /*54b0*/  FMNMX.FTZ R59, R33, R58, !PT ;  /* 0x0000003a213b7209 */ /* 0x000fc60007810000 */
[----:B------:R-:W0:Y:S01]  /*54c0*/  MUFU.TANH R30, R30 ;  /* 0x0000001e001e7308 */ /* 0x000e220000002400 */
[----:B---3--:R-:W-:Y:S01]  /*54d0*/  FSEL R27, R27, -INF , P4 ;  /* 0xff8000001b1b7808 */ /* 0x008fe20002000000 */
[----:B-1----:R-:W-:Y:S01]  /*54e0*/  UPRMT UR7, UR11, 0x654, UR7 ;  /* 0x000006540b077896 */ /* 0x002fe20008000007 */
[----:B------:R-:W-:Y:S02]  /*54f0*/  ISETP.GT.AND P4, PT, R56, 0x19, PT ;  /* 0x000000193800780c */ /* 0x000fe40003f84270 */
[----:B------:R-:W-:-:S03]  /*5500*/  UMOV UR11, 0x40000040 ;  /* 0x40000040000b7882 */ /* 0x000fc60000000000 */
[----:B------:R-:W1:Y:S01]  /*5510*/  MUFU.TANH R37, R37 ;  /* 0x0000002500257308 */ /* 0x000e620000002400 */
[----:B--2---:R-:W-:Y:S02]  /*5520*/  FSEL R36, R36, -INF , P5 ;  /* 0xff80000024247808 */ /* 0x004fe40002800000 */
[----:B------:R-:W-:Y:S02]  /*5530*/  SYNCS.ARRIVE.TRANS64.RED.A1T0 RZ, [UR7], RZ ;  /* 0x000000ffffff79a7 */ /* 0x000fe40008100407 */
        /* <DEDUP_REMOVED lines=50> */
[----:B-1----:R-:W-:-:S04]  /*5860*/  FSEL R53, R53, -INF , P2 ;  /* 0xff80000035357808 */ /* 0x002fc80001000000 */
[----:B------:R-:W-:-:S03]  /*5870*/  FMNMX.FTZ R58, R53, R56, !PT ;  /* 0x00000038353a7209 */ /* 0x000fc60007810000 */
[----:B------:R-:W1:Y:S01]  /*5880*/  MUFU.TANH R50, R50 ;  /* 0x0000003200327308 */ /* 0x000e620000002400 */
[----:B--2---:R-:W-:Y:S01]  /*5890*/  FSEL R46, R46, -INF , P1 ;  /* 0xff8000002e2e7808 */ /* 0x004fe20000800000 */
[----:B------:R-:W2:Y:S06]  /*58a0*/  SHFL.BFLY PT, R59, R58, 0x2, 0x1f ;  /* 0x0c401f003a3b7f89 */ /* 0x000eac00000e0000 */
[----:B------:R-:W3:Y:S01]  /*58b0*/  MUFU.TANH R51, R51 ;  /* 0x0000003300337308 */ /* 0x000ee20000002400 */
[----:B0-----:R-:W-:-:S07]  /*58c0*/  FSEL R47, R47, -INF , P6 ;  /* 0xff8000002f2f7808 */ /* 0x001fce0003000000 */
[----:B------:R-:W0:Y:S01]  /*58d0*/  MUFU.TANH R54, R54 ;  /* 0x0000003600367308 */ /* 0x000e220000002400 */
[----:B-1----:R-:W-:-:S07]  /*58e0*/  FSEL R50, R50, -INF , P5 ;  /* 0xff80000032327808 */ /* 0x002fce0002800000 */
[----:B------:R-:W1:Y:S01]  /*58f0*/  MUFU.TANH R55, R55 ;  /* 0x0000003700377308 */ /* 0x000e620000002400 */
[----:B---3--:R-:W-:Y:S02]  /*5900*/  FSEL R51, R51, -INF , P4 ;  /* 0xff80000033337808 */ /* 0x008fe40002000000 */
[----:B--2---:R-:W-:Y:S02]  /*5910*/  FMNMX.FTZ R187, R58, R59, !PT ;  /* 0x0000003b3abb7209 */ /* 0x004fe40007810000 */
[----:B------:R-:W-:-:S03]  /*5920*/  FMNMX.FTZ R59, R26, R27, !PT ;  /* 0x0000001b1a3b7209 */ /* 0x000fc60007810000 */
[----:B------:R-:W2:Y:S01]  /*5930*/  SHFL.BFLY PT, R60, R187, 0x1, 0x1f ;  /* 0x0c201f00bb3c7f89 */ /* 0x000ea200000e0000 */
[----:B------:R-:W-:Y:S02]  /*5940*/  FMNMX.FTZ R56, R30, R59, !PT ;  /* 0x0000003b1e387209 */ /* 0x000fe40007810000 */
[----:B0-----:R-:W-:Y:S02]  /*5950*/  FSEL R54, R54, -INF , P3 ;  /* 0xff80000036367808 */ /* 0x001fe40001800000 */
[----:B------:R-:W-:-:S04]  /*5960*/  FMNMX.FTZ R59, R31, R56, !PT ;  /* 0x000000381f3b7209 */ /* 0x000fc80007810000 */
[----:B------:R-:W-:Y:S02]  /*5970*/  FMNMX.FTZ R56, R34, R59, !PT ;  /* 0x0000003b22387209 */ /* 0x000fe40007810000 */
[----:B-1----:R-:W-:Y:S02]  /*5980*/  FSEL R55, R55, -INF , P2 ;  /* 0xff80000037377808 */ /* 0x002fe40001000000 */
[----:B------:R-:W-:-:S04]  /*5990*/  FMNMX.FTZ R59, R35, R56, !PT ;  /* 0x00000038233b7209 */ /* 0x000fc80007810000 */
[----:B------:R-:W-:-:S04]  /*59a0*/  FMNMX.FTZ R56, R38, R59, !PT ;  /* 0x0000003b26387209 */ /* 0x000fc80007810000 */
[----:B------:R-:W-:Y:S02]  /*59b0*/  FMNMX.FTZ R59, R39, R56, !PT ;  /* 0x00000038273b7209 */ /* 0x000fe40007810000 */
[----:B--2---:R-:W-:Y:S02]  /*59c0*/  FMNMX.FTZ R187, R187, R60, !PT ;  /* 0x0000003cbbbb7209 */ /* 0x004fe40007810000 */
        /* <DEDUP_REMOVED lines=26> */
[----:B------:R-:W0:Y:S01]  /*5b70*/  SHFL.BFLY PT, R25, R24, 0x2, 0x1f ;  /* 0x0c401f0018197f89 */ /* 0x000e2200000e0000 */
[--C-:B------:R-:W-:Y:S01]  /*5b80*/  FFMA.FTZ R182, R52, UR6, -R58.reuse ;  /* 0x0000000634b67c23 */ /* 0x100fe2000801083a */
[----:B------:R-:W-:Y:S01]  /*5b90*/  FFMA.FTZ R183, R53, UR6, -R58 ;  /* 0x0000000635b77c23 */ /* 0x000fe2000801083a */
[----:B------:R-:W-:Y:S08]  /*5ba0*/  MUFU.EX2 R168, R168 ;  /* 0x000000a800a87308 */ /* 0x000ff00000000800 */
[----:B------:R-:W-:Y:S08]  /*5bb0*/  MUFU.EX2 R169, R169 ;  /* 0x000000a900a97308 */ /* 0x000ff00000000800 */
[----:B------:R-:W-:Y:S01]  /*5bc0*/  MUFU.EX2 R170, R170 ;  /* 0x000000aa00aa7308 */ /* 0x000fe20000000800 */
[----:B0-----:R-:W-:-:S07]  /*5bd0*/  FMNMX.FTZ R25, R24, R25, !PT ;  /* 0x0000001918197209 */ /* 0x001fce0007810000 */
[----:B------:R-:W0:Y:S01]  /*5be0*/  MUFU.EX2 R171, R171 ;  /* 0x000000ab00ab7308 */ /* 0x000e220000000800 */
[----:B------:R-:W1:Y:S07]  /*5bf0*/  SHFL.BFLY PT, R188, R25, 0x1, 0x1f ;  /* 0x0c201f0019bc7f89 */ /* 0x000e6e00000e0000 */
[----:B------:R-:W-:Y:S08]  /*5c00*/  MUFU.EX2 R172, R172 ;  /* 0x000000ac00ac7308 */ /* 0x000ff00000000800 */
[----:B------:R-:W2:Y:S01]  /*5c10*/  MUFU.EX2 R173, R173 ;  /* 0x000000ad00ad7308 */ /* 0x000ea20000000800 */
[----:B0-----:R-:W-:-:S07]  /*5c20*/  F2FP.BF16.F32.PACK_AB R154, R171, R170 ;  /* 0x000000aaab9a723e */ /* 0x001fce00000010ff */
[----:B------:R-:W-:Y:S01]  /*5c30*/  MUFU.EX2 R174, R174 ;  /* 0x000000ae00ae7308 */ /* 0x000fe20000000800 */
[----:B-1----:R-:W-:-:S04]  /*5c40*/  FMNMX.FTZ R188, R25, R188, !PT ;  /* 0x000000bc19bc7209 */ /* 0x002fc80007810000 */
[C---:B------:R-:W-:Y:S01]  /*5c50*/  FSETP.NEU.FTZ.AND P1, PT, R188.reuse, -INF , PT ;  /* 0xff800000bc00780b */ /* 0x040fe20003f3d000 */
[----:B------:R-:W-:Y:S02]  /*5c60*/  FMUL.FTZ R24, R188, UR6 ;  /* 0x00000006bc187c20 */ /* 0x000fe40008410000 */
[----:B------:R-:W0:Y:S01]  /*5c70*/  MUFU.EX2 R175, R175 ;  /* 0x000000af00af7308 */ /* 0x000e220000000800 */
[----:B--2---:R-:W-:Y:S02]  /*5c80*/  F2FP.BF16.F32.PACK_AB R156, R173, R172 ;  /* 0x000000acad9c723e */ /* 0x004fe400000010ff */
[----:B------:R-:W-:Y:S02]  /*5c90*/  FSEL R29, R24, RZ, P1 ;  /* 0x000000ff181d7208 */ /* 0x000fe40000800000 */
[CC--:B------:R-:W-:Y:S02]  /*5ca0*/  LEA.HI R24, R57.reuse, R152.reuse, RZ, 0x4 ;  /* 0x0000009839187211 */ /* 0x0c0fe400078f20ff */
[----:B------:R-:W-:Y:S01]  /*5cb0*/  LEA.HI R57, R57, R152, RZ, 0x5 ;  /* 0x0000009839397211 */ /* 0x000fe200078f28ff */
[--C-:B------:R-:W-:Y:S01]  /*5cc0*/  FFMA.FTZ R194, R26, UR6, -R29.reuse ;  /* 0x000000061ac27c23 */ /* 0x100fe2000801081d */
[----:B------:R-:W-:Y:S01]  /*5cd0*/  LOP3.LUT R25, R24, 0xfffffff0, RZ, 0xc0, !PT ;  /* 0xfffffff018197812 */ /* 0x000fe200078ec0ff */
[--C-:B------:R-:W-:Y:S01]  /*5ce0*/  FFMA.FTZ R195, R27, UR6, -R29.reuse ;  /* 0x000000061bc37c23 */ /* 0x100fe2000801081d */
[----:B------:R-:W-:Y:S01]  /*5cf0*/  SHF.R.U32.HI R24, RZ, 0x1, R24 ;  /* 0x00000001ff187819 */ /* 0x000fe20000011618 */
[--C-:B------:R-:W-:Y:S01]  /*5d00*/  FFMA.FTZ R196, R30, UR6, -R29.reuse ;  /* 0x000000061ec47c23 */ /* 0x100fe2000801081d */
[----:B------:R-:W-:Y:S01]  /*5d10*/  FFMA.FTZ R197, R31, UR6, -R29 ;  /* 0x000000061fc57c23 */ /* 0x000fe2000801081d */
[----:B------:R-:W-:-:S02]  /*5d20*/  IMAD.IADD R25, R152, 0x1, -R25 ;  /* 0x0000000198197824 */ /* 0x000fc400078e0a19 */
[--C-:B------:R-:W-:Y:S01]  /*5d30*/  FFMA.FTZ R198, R34, UR6, -R29.reuse ;  /* 0x0000000622c67c23 */ /* 0x100fe2000801081d */
[----:B------:R-:W-:Y:S02]  /*5d40*/  IMAD.SHL.U32 R57, R57, 0x20, RZ ;  /* 0x0000002039397824 */ /* 0x000fe400078e00ff */
[--C-:B------:R-:W-:Y:S01]  /*5d50*/  FFMA.FTZ R199, R35, UR6, -R29.reuse ;  /* 0x0000000623c77c23 */ /* 0x100fe2000801081d */
[----:B------:R-:W-:Y:S01]  /*5d60*/  FFMA.FTZ R200, R38, UR6, -R29 ;  /* 0x0000000626c87c23 */ /* 0x000fe2000801081d */
[----:B------:R-:W-:Y:S01]  /*5d70*/  SHF.R.S32.HI R26, RZ, 0x1f, R25 ;  /* 0x0000001fff1a7819 */ /* 0x000fe20000011419 */
[--C-:B------:R-:W-:Y:S01]  /*5d80*/  FFMA.FTZ R201, R39, UR6, -R29.reuse ;  /* 0x0000000627c97c23 */ /* 0x100fe2000801081d */
[--C-:B------:R-:W-:Y:S01]  /*5d90*/  FFMA.FTZ R202, R42, UR6, -R29.reuse ;  /* 0x000000062aca7c23 */ /* 0x100fe2000801081d */
[--C-:B------:R-:W-:Y:S01]  /*5da0*/  FFMA.FTZ R203, R43, UR6, -R29.reuse ;  /* 0x000000062bcb7c23 */ /* 0x100fe2000801081d */
[----:B------:R-:W-:Y:S01]  /*5db0*/  LEA.HI R26, R26, R25, RZ, 0x3 ;  /* 0x000000191a1a7211 */ /* 0x000fe200078f18ff */
[--C-:B------:R-:W-:Y:S01]  /*5dc0*/  FFMA.FTZ R204, R46, UR6, -R29.reuse ;  /* 0x000000062ecc7c23 */ /* 0x100fe2000801081d */
[--C-:B------:R-:W-:Y:S01]  /*5dd0*/  FFMA.FTZ R205, R47, UR6, -R29.reuse ;  /* 0x000000062fcd7c23 */ /* 0x100fe2000801081d */
[----:B------:R-:W-:Y:S01]  /*5de0*/  FFMA.FTZ R206, R50, UR6, -R29 ;  /* 0x0000000632ce7c23 */ /* 0x000fe2000801081d */
[C---:B------:R-:W-:Y:S01]  /*5df0*/  LOP3.LUT R28, R26.reuse, 0xfffffff8, RZ, 0xc0, !PT ;  /* 0xfffffff81a1c7812 */ /* 0x040fe200078ec0ff */
[----:B------:R-:W-:-:S02]  /*5e00*/  IMAD.SHL.U32 R26, R26, 0x40, RZ ;  /* 0x000000401a1a7824 */ /* 0x000fc400078e00ff */
[--C-:B------:R-:W-:Y:S01]  /*5e10*/  FFMA.FTZ R207, R51, UR6, -R29.reuse ;  /* 0x0000000633cf7c23 */ /* 0x100fe2000801081d */
[--C-:B------:R-:W-:Y:S01]  /*5e20*/  FFMA.FTZ R208, R54, UR6, -R29.reuse ;  /* 0x0000000636d07c23 */ /* 0x100fe2000801081d */
[----:B------:R-:W-:Y:S01]  /*5e30*/  FFMA.FTZ R209, R55, UR6, -R29 ;  /* 0x0000000637d17c23 */ /* 0x000fe2000801081d */
[----:B------:R-:W-:Y:S01]  /*5e40*/  IMAD.IADD R28, R25, 0x1, -R28 ;  /* 0x00000001191c7824 */ /* 0x000fe200078e0a1c */
[----:B------:R-:W-:Y:S01]  /*5e50*/  LOP3.LUT R57, R57, 0x7ffffc00, RZ, 0xc0, !PT ;  /* 0x7ffffc0039397812 */ /* 0x000fe200078ec0ff */
[----:B------:R-:W-:Y:S01]  /*5e60*/  MUFU.EX2 R194, R194 ;  /* 0x000000c200c27308 */ /* 0x000fe20000000800 */
[----:B------:R-:W-:Y:S02]  /*5e70*/  LOP3.LUT R26, R26, 0x7ffffe00, RZ, 0xc0, !PT ;  /* 0x7ffffe001a1a7812 */ /* 0x000fe400078ec0ff */
[C---:B------:R-:W-:Y:S02]  /*5e80*/  SHF.L.U32 R25, R28.reuse, 0x6, RZ ;  /* 0x000000061c197819 */ /* 0x040fe400000006ff */
[----:B------:R-:W-:-:S02]  /*5e90*/  LOP3.LUT P2, RZ, R28, 0x4, RZ, 0xc0, !PT ;  /* 0x000000041cff7812 */ /* 0x000fc4000784c0ff */
[----:B------:R-:W-:Y:S01]  /*5ea0*/  LOP3.LUT R25, R25, 0x1c0, RZ, 0xc0, !PT ;  /* 0x000001c019197812 */ /* 0x000fe200078ec0ff */
[----:B------:R-:W1:Y:S01]  /*5eb0*/  MUFU.EX2 R195, R195 ;  /* 0x000000c300c37308 */ /* 0x000e620000000800 */
[----:B------:R-:W-:Y:S02]  /*5ec0*/  LOP3.LUT P1, RZ, R28, 0x2, RZ, 0xc0, !PT ;  /* 0x000000021cff7812 */ /* 0x000fe4000782c0ff */
[----:B------:R-:W-:Y:S02]  /*5ed0*/  LOP3.LUT R24, R25, 0x8, R24, 0xf8, !PT ;  /* 0x0000000819187812 */ /* 0x000fe400078ef818 */
[----:B------:R-:W-:Y:S02]  /*5ee0*/  SHF.R.U32.HI R25, RZ, 0x3, R25 ;  /* 0x00000003ff197819 */ /* 0x000fe40000011619 */
[----:B------:R-:W-:Y:S01]  /*5ef0*/  SEL R189, R189, 0xffffffe0, !P1 ;  /* 0xffffffe0bdbd7807 */ /* 0x000fe20004800000 */
[----:B------:R-:W-:Y:S01]  /*5f00*/  MUFU.EX2 R196, R196 ;  /* 0x000000c400c47308 */ /* 0x000fe20000000800 */
[----:B------:R-:W-:-:S02]  /*5f10*/  LOP3.LUT R24, R24, R25, RZ, 0x3c, !PT ;  /* 0x0000001918187212 */ /* 0x000fc400078e3cff */
[----:B------:R-:W-:Y:S01]  /*5f20*/  F2FP.BF16.F32.PACK_AB R152, R169, R168 ;  /* 0x000000a8a998723e */ /* 0x000fe200000010ff */
[----:B------:R-:W-:Y:S01]  /*5f30*/  FADD.FTZ R169, R168, R169 ;  /* 0x000000a9a8a97221 */ /* 0x000fe20000010000 */
[----:B------:R-:W-:Y:S02]  /*5f40*/  IADD3 R57, R24, R26, R57 ;  /* 0x0000001a18397210 */ /* 0x000fe40007ffe039 */
[----:B0-----:R-:W-:Y:S01]  /*5f50*/  F2FP.BF16.F32.PACK_AB R158, R175, R174 ;  /* 0x000000aeaf9e723e */ /* 0x001fe200000010ff */
[----:B------:R-:W0:Y:S01]  /*5f60*/  MUFU.EX2 R197, R197 ;  /* 0x000000c500c57308 */ /* 0x000e220000000800 */
[----:B-1----:R-:W-:Y:S01]  /*5f70*/  F2FP.BF16.F32.PACK_AB R153, R195, R194 ;  /* 0x000000c2c399723e */ /* 0x002fe200000010ff */
[----:B------:R-:W-:Y:S02]  /*5f80*/  IMAD R192, R57, 0x2, R2 ;  /* 0x0000000239c07824 */ /* 0x000fe400078e0202 */
[----:B------:R-:W-:Y:S01]  /*5f90*/  FADD.FTZ R195, R194, R195 ;  /* 0x000000c3c2c37221 */ /* 0x000fe20000010000 */
[----:B------:R-:W-:Y:S01]  /*5fa0*/  FADD.FTZ R170, R170, R169 ;  /* 0x000000a9aaaa7221 */ /* 0x000fe20000010000 */
[----:B------:R-:W-:-:S02]  /*5fb0*/  VIADD R190, R192, 0x36400 ;  /* 0x00036400c0be7836 */ /* 0x000fc40000000000 */
[----:B------:R-:W-:Y:S01]  /*5fc0*/  MUFU.EX2 R198, R198 ;  /* 0x000000c600c67308 */ /* 0x000fe20000000800 */
[----:B------:R-:W-:Y:S02]  /*5fd0*/  VIADD R191, R192, 0x36440 ;  /* 0x00036440c0bf7836 */ /* 0x000fe40000000000 */
[----:B------:R-:W-:Y:S01]  /*5fe0*/  FADD.FTZ R171, R171, R170 ;  /* 0x000000aaabab7221 */ /* 0x000fe20000010000 */
[C---:B------:R-:W-:Y:S02]  /*5ff0*/  @P2 VIADD R191, R190.reuse, 0xffffffc0 ;  /* 0xffffffc0bebf2836 */ /* 0x040fe40000000000 */
[----:B------:R-:W-:Y:S02]  /*6000*/  IMAD.IADD R190, R190, 0x1, R189 ;  /* 0x00000001bebe7824 */ /* 0x000fe400078e02bd */
[----:B------:R-:W-:Y:S01]  /*6010*/  FADD.FTZ R172, R172, R171 ;  /* 0x000000abacac7221 */ /* 0x000fe20000010000 */
[----:B------:R-:W-:Y:S01]  /*6020*/  IMAD.IADD R189, R189, 0x1, R191 ;  /* 0x00000001bdbd7824 */ /* 0x000fe200078e02bf */
[----:B------:R-:W1:Y:S01]  /*6030*/  MUFU.EX2 R199, R199 ;  /* 0x000000c700c77308 */ /* 0x000e620000000800 */
[----:B0-----:R-:W-:Y:S01]  /*6040*/  F2FP.BF16.F32.PACK_AB R155, R197, R196 ;  /* 0x000000c4c59b723e */ /* 0x001fe200000010ff */
[----:B------:R-:W-:Y:S01]  /*6050*/  FADD.FTZ R196, R196, R195 ;  /* 0x000000c3c4c47221 */ /* 0x000fe20000010000 */
[----:B------:R-:W-:-:S03]  /*6060*/  FADD.FTZ R173, R173, R172 ;  /* 0x000000acadad7221 */ /* 0x000fc60000010000 */
[----:B------:R0:W-:Y:S01]  /*6070*/  STSM.16.M88.4 [R192+0x36400], R152 ;  /* 0x03640098c0007844 */ /* 0x0001e20000000200 */
[----:B------:R-:W-:Y:S01]  /*6080*/  FADD.FTZ R197, R197, R196 ;  /* 0x000000c4c5c57221 */ /* 0x000fe20000010000 */
[----:B------:R-:W-:Y:S01]  /*6090*/  MUFU.EX2 R200, R200 ;  /* 0x000000c800c87308 */ /* 0x000fe20000000800 */
[----:B------:R-:W-:-:S04]  /*60a0*/  FADD.FTZ R174, R174, R173 ;  /* 0x000000adaeae7221 */ /* 0x000fc80000010000 */
[----:B------:R-:W-:-:S03]  /*60b0*/  FADD.FTZ R175, R175, R174 ;  /* 0x000000aeafaf7221 */ /* 0x000fc60000010000 */
[----:B------:R-:W2:Y:S01]  /*60c0*/  MUFU.EX2 R201, R201 ;  /* 0x000000c900c97308 */ /* 0x000ea20000000800 */
[----:B-1----:R-:W-:Y:S01]  /*60d0*/  F2FP.BF16.F32.PACK_AB R157, R199, R198 ;  /* 0x000000c6c79d723e */ /* 0x002fe200000010ff */
[----:B------:R-:W-:-:S04]  /*60e0*/  FADD.FTZ R198, R198, R197 ;  /* 0x000000c5c6c67221 */ /* 0x000fc80000010000 */
[----:B------:R-:W-:Y:S02]  /*60f0*/  FADD.FTZ R199, R199, R198 ;  /* 0x000000c6c7c77221 */ /* 0x000fe40000010000 */
[----:B------:R-:W-:Y:S08]  /*6100*/  MUFU.EX2 R176, R176 ;  /* 0x000000b000b07308 */ /* 0x000ff00000000800 */
[----:B------:R-:W1:Y:S01]  /*6110*/  MUFU.EX2 R177, R177 ;  /* 0x000000b100b17308 */ /* 0x000e620000000800 */
[----:B--2---:R-:W-:Y:S01]  /*6120*/  F2FP.BF16.F32.PACK_AB R159, R201, R200 ;  /* 0x000000c8c99f723e */ /* 0x004fe200000010ff */
[----:B------:R-:W-:-:S04]  /*6130*/  FADD.FTZ R200, R200, R199 ;  /* 0x000000c7c8c87221 */ /* 0x000fc80000010000 */
[----:B------:R2:W-:Y:S01]  /*6140*/  STSM.16.M88.4 [R190], R156 ;  /* 0x0000009cbe007844 */ /* 0x0005e20000000200 */
[----:B------:R-:W-:Y:S01]  /*6150*/  FADD.FTZ R201, R201, R200 ;  /* 0x000000c8c9c97221 */ /* 0x000fe20000010000 */
[----:B------:R-:W-:Y:S08]  /*6160*/  MUFU.EX2 R178, R178 ;  /* 0x000000b200b27308 */ /* 0x000ff00000000800 */
[----:B------:R-:W3:Y:S01]  /*6170*/  MUFU.EX2 R179, R179 ;  /* 0x000000b300b37308 */ /* 0x000ee20000000800 */
[----:B-1----:R-:W-:Y:S01]  /*6180*/  F2FP.BF16.F32.PACK_AB R160, R177, R176 ;  /* 0x000000b0b1a0723e */ /* 0x002fe200000010ff */
[----:B------:R-:W-:-:S04]  /*6190*/  FADD.FTZ R176, R176, R175 ;  /* 0x000000afb0b07221 */ /* 0x000fc80000010000 */
[----:B------:R-:W-:Y:S02]  /*61a0*/  FADD.FTZ R177, R177, R176 ;  /* 0x000000b0b1b17221 */ /* 0x000fe40000010000 */
[----:B------:R-:W-:Y:S08]  /*61b0*/  MUFU.EX2 R202, R202 ;  /* 0x000000ca00ca7308 */ /* 0x000ff00000000800 */
[----:B------:R-:W1:Y:S01]  /*61c0*/  MUFU.EX2 R203, R203 ;  /* 0x000000cb00cb7308 */ /* 0x000e620000000800 */
[----:B---3--:R-:W-:Y:S01]  /*61d0*/  F2FP.BF16.F32.PACK_AB R162, R179, R178 ;  /* 0x000000b2b3a2723e */ /* 0x008fe200000010ff */
[----:B------:R-:W-:-:S04]  /*61e0*/  FADD.FTZ R178, R178, R177 ;  /* 0x000000b1b2b27221 */ /* 0x000fc80000010000 */
[----:B------:R-:W-:Y:S02]  /*61f0*/  FADD.FTZ R179, R179, R178 ;  /* 0x000000b2b3b37221 */ /* 0x000fe40000010000 */
        /* <DEDUP_REMOVED lines=25> */
[----:B------:R-:W-:Y:S01]  /*6390*/  FADD.FTZ R207, R207, R206 ;  /* 0x000000cecfcf7221 */ /* 0x000fe20000010000 */
[----:B---3--:R-:W-:-:S03]  /*63a0*/  F2FP.BF16.F32.PACK_AB R167, R209, R208 ;  /* 0x000000d0d1a7723e */ /* 0x008fc600000010ff */
[----:B------:R-:W-:Y:S02]  /*63b0*/  FADD.FTZ R208, R208, R207 ;  /* 0x000000cfd0d07221 */ /* 0x000fe40000010000 */
[----:B------:R2:W-:Y:S01]  /*63c0*/  STSM.16.M88.4 [R189], R164 ;  /* 0x000000a4bd007844 */ /* 0x0005e20000000200 */
[----:B------:R-:W-:Y:S01]  /*63d0*/  WARPGROUP.ARRIVE ;  /* 0x00000000000079c5 */ /* 0x000fe20000000000 */
[----:B------:R-:W-:-:S05]  /*63e0*/  FADD.FTZ R195, R209, R208 ;  /* 0x000000d0d1c37221 */ /* 0x000fca0000010000 */
[----:B------:R-:W-:Y:S01]  /*63f0*/  HGMMA.64x256x16.F32.BF16 R24, R152, gdesc[UR8].tnspB, RZ, !UPT, gsb0 ;  /* 0x43e0000898187df0 */ /* 0x000fe2000c0018ff */
[----:B------:R-:W-:Y:S01]  /*6400*/  R2UR UR10, R210 ;  /* 0x00000000d20a72ca */ /* 0x000fe200000e0000 */
[----:B------:R-:W-:Y:S01]  /*6410*/  UMOV UR11, 0x40000040 ;  /* 0x40000040000b7882 */ /* 0x000fe20000000000 */
[C---:B------:R-:W-:Y:S01]  /*6420*/  VIADD R210, R193.reuse, 0x100 ;  /* 0x00000100c1d27836 */ /* 0x040fe20000000000 */
[----:B------:R-:W-:Y:S02]  /*6430*/  WARPGROUP.DEPBAR.LE gsb0, 0x0 ;  /* 0x00008000000079c5 */ /* 0x000fe40000010000 */
[----:B------:R-:W-:Y:S01]  /*6440*/  WARPGROUP.ARRIVE ;  /* 0x00000000000079c5 */ /* 0x000fe20000000000 */
[----:B0-----:R-:W-:-:S15]  /*6450*/  VIADD R152, R193, 0x180 ;  /* 0x00000180c1987836 */ /* 0x001fde0000000000 */
[----:B------:R-:W-:-:S06]  /*6460*/  NOP ;  /* 0x0000000000007918 */ /* 0x000fcc0000000000 */
[----:B------:R-:W-:Y:S01]  /*6470*/  HGMMA.64x256x16.F32.BF16 R24, R156, gdesc[UR8].tnspB, R24, gsb0 ;  /* 0x43e000089c187df0 */ /* 0x000fe20008001818 */
[----:B------:R-:W-:Y:S01]  /*6480*/  R2UR UR10, R210 ;  /* 0x00000000d20a72ca */ /* 0x000fe200000e0000 */
[----:B------:R-:W-:Y:S01]  /*6490*/  UMOV UR11, 0x40000040 ;  /* 0x40000040000b7882 */ /* 0x000fe20000000000 */
[----:B------:R-:W-:Y:S02]  /*64a0*/  WARPGROUP.DEPBAR.LE gsb0, 0x0 ;  /* 0x00008000000079c5 */ /* 0x000fe40000010000 */
[----:B------:R-:W-:-:S15]  /*64b0*/  WARPGROUP.ARRIVE ;  /* 0x00000000000079c5 */ /* 0x000fde0000000000 */
[----:B------:R-:W-:-:S08]  /*64c0*/  NOP ;  /* 0x0000000000007918 */ /* 0x000fd00000000000 */
[----:B------:R-:W-:Y:S01]  /*64d0*/  HGMMA.64x256x16.F32.BF16 R24, R160, gdesc[UR8].tnspB, R24, gsb0 ;  /* 0x43e00008a0187df0 */ /* 0x000fe20008001818 */
[----:B------:R-:W-:Y:S01]  /*64e0*/  R2UR UR10, R152 ;  /* 0x00000000980a72ca */ /* 0x000fe200000e0000 */
[----:B------:R-:W-:Y:S01]  /*64f0*/  UMOV UR11, 0x40000040 ;  /* 0x40000040000b7882 */ /* 0x000fe20000000000 */
[----:B------:R-:W-:Y:S02]  /*6500*/  WARPGROUP.DEPBAR.LE gsb0, 0x0 ;  /* 0x00008000000079c5 */ /* 0x000fe40000010000 */
[----:B------:R-:W-:-:S15]  /*6510*/  WARPGROUP.ARRIVE ;  /* 0x00000000000079c5 */ /* 0x000fde0000000000 */
[----:B------:R-:W-:-:S08]  /*6520*/  NOP ;  /* 0x0000000000007918 */ /* 0x000fd00000000000 */
[----:B------:R-:W-:Y:S03]  /*6530*/  HGMMA.64x256x16.F32.BF16 R24, R164, gdesc[UR8].tnspB, R24, gsb0 ;  /* 0x43e00008a4187df0 */ /* 0x000fe60008001818 */
[----:B------:R-:W-:Y:S02]  /*6540*/  WARPGROUP.DEPBAR.LE gsb0, 0x0 ;  /* 0x00008000000079c5 */ /* 0x000fe40000010000 */
[----:B------:R-:W-:Y:S01]  /*6550*/  @!PT LDS RZ, [RZ] ;  /* 0x00000000fffff984 */ /* 0x000fe20000000800 */
[----:B------:R-:W-:Y:S01]  /*6560*/  @!PT LDS RZ, [RZ] ;  /* 0x00000000fffff984 */ /* 0x000fe20000000800 */
[----:B------:R0:W-:Y:S06]  /*6570*/  MEMBAR.ALL.CTA ;  /* 0x0000000000007992 */ /* 0x0001ec0000008000 */
[----:B0-----:R-:W0:Y:S02]  /*6580*/  FENCE.VIEW.ASYNC.S ;  /* 0x00000000000073c6 */ /* 0x001e240000000000 */
[----:B0-----:R-:W-:Y:S01]  /*6590*/  NOP ;  /* 0x0000000000007918 */ /* 0x001fe20000000000 */
[----:B------:R-:W-:Y:S06]  /*65a0*/  BAR.ARV 0xe, 0x100 ;  /* 0x0384000000007b1d */ /* 0x000fec0000002000 */
[----:B--2---:R-:W-:Y:S05]  /*65b0*/  @!P0 BRA `(.L_x_3399) ;  /* 0x0000000000048947 */ /* 0x004fea0003800000 */
[----:B------:R-:W-:Y:S01]  /*65c0*/  BPT.TRAP 0x1 ;  /* 0x000000040000795c */ /* 0x000fe20000300000 */
.L_x_3399:
[----:B------:R-:W0:Y:S01]  /*65d0*/  S2UR UR10, SR_CgaCtaId ;  /* 0x00000000000a79c3 */ /* 0x000e220000008800 */
[----:B------:R-:W-:Y:S01]  /*65e0*/  R2UR UR7, R2 ;  /* 0x00000000020772ca */ /* 0x000fe200000e0000 */
[----:B------:R-:W-:Y:S01]  /*65f0*/  UIADD3 UR39, UR39, -0x2, URZ ;  /* 0xfffffffe27277890 */ /* 0x000fe2000fffe03f */
[----:B------:R-:W-:-:S03]  /*6600*/  IMAD.MOV.U32 R152, RZ, RZ, RZ ;  /* 0x000000ffff987224 */ /* 0x000fc600078e00ff */
[----:B------:R-:W-:-:S06]  /*6610*/  UISETP.GE.AND UP0, UPT, UR39, UR60, UPT ;  /* 0x0000003c2700728c */ /* 0x000fcc000bf06270 */
[----:B------:R-:W-:Y:S02]  /*6620*/  PLOP3.LUT P1, PT, PT, PT, UP0, 0x80, 0x0 ;  /* 0x000000000000781c */ /* 0x000fe40003f2f008 */
[----:B------:R-:W-:-:S04]  /*6630*/  UIADD3 UR7, UR7, 0x38860, URZ ;  /* 0x0003886007077890 */ /* 0x000fc8000fffe03f */
[----:B0-----:R-:W-:-:S09]  /*6640*/  UPRMT UR7, UR10, 0x654, UR7 ;  /* 0x000006540a077896 */ /* 0x001fd20008000007 */
[----:B------:R-:W-:Y:S01]  /*6650*/  SYNCS.ARRIVE.TRANS64.RED.A1T0 RZ, [UR7], RZ ;  /* 0x000000ffffff79a7 */ /* 0x000fe20008100407 */
[----:B------:R-:W-:Y:S05]  /*6660*/  @!P1 BRA `(.L_x_3400) ;  /* 0x0000003000809947 */ /* 0x000fea0003800000 */
[----:B------:R-:W-:Y:S01]  /*6670*/  IMAD.MOV.U32 R198, RZ, RZ, RZ ;  /* 0x000000ffffc67224 */ /* 0x000fe200078e00ff */
[----:B------:R-:W-:Y:S01]  /*6680*/  ULDC UR38, c[0x0][0xad0] ;  /* 0x0002b40000267ab9 */ /* 0x000fe20000000800 */
[----:B------:R-:W-:-:S07]  /*6690*/  IMAD.MOV.U32 R200, RZ, RZ, RZ ;  /* 0x000000ffffc87224 */ /* 0x000fce00078e00ff */
.L_x_3411:
[----:B------:R-:W-:Y:S02]  /*66a0*/  VIADD R197, R200, 0x1 ;  /* 0x00000001c8c57836 */ /* 0x000fe40000000000 */
[----:B------:R-:W-:Y:S01]  /*66b0*/  IMAD.U32 R152, RZ, RZ, UR39 ;  /* 0x00000027ff987e24 */ /* 0x000fe2000f8e00ff */
[----:B------:R-:W-:Y:S02]  /*66c0*/  UIADD3 UR39, UR39, -0x1, URZ ;  /* 0xffffffff27277890 */ /* 0x000fe4000fffe03f */
[C---:B------:R-:W-:Y:S02]  /*66d0*/  ISETP.NE.AND P2, PT, R197.reuse, 0x2, PT ;  /* 0x00000002c500780c */ /* 0x040fe40003f45270 */
[----:B------:R-:W-:Y:S02]  /*66e0*/  ISETP.GT.AND P1, PT, R152, UR60, PT ;  /* 0x0000003c98007c0c */ /* 0x000fe4000bf24270 */
[----:B------:R-:W-:Y:S02]  /*66f0*/  SEL R153, RZ, 0x1, P2 ;  /* 0x00000001ff997807 */ /* 0x000fe40001000000 */
[----:B------:R-:W-:-:S02]  /*6700*/  SEL R197, R197, RZ, P2 ;  /* 0x000000ffc5c57207 */ /* 0x000fc40001000000 */
[----:B------:R-:W-:Y:S01]  /*6710*/  LOP3.LUT R198, R198, R153, RZ, 0x3c, !PT ;  /* 0x00000099c6c67212 */ /* 0x000fe200078e3cff */
[----:B------:R-:W-:Y:S06]  /*6720*/  @!P0 BRA `(.L_x_3401) ;  /* 0x0000000000048947 */ /* 0x000fec0003800000 */
[----:B------:R-:W-:Y:S01]  /*6730*/  BPT.TRAP 0x1 ;  /* 0x000000040000795c */ /* 0x000fe20000300000 */
.L_x_3401:
[----:B------:R-:W-:Y:S01]  /*6740*/  IMAD R196, R197, 0x8, R2 ;  /* 0x00000008c5c47824 */ /* 0x000fe200078e0202 */
[----:B------:R-:W-:-:S04]  /*6750*/  SHF.L.U32 R201, R198, 0x1f, RZ ;  /* 0x0000001fc6c97819 */ /* 0x000fc800000006ff */
[----:B------:R0:W1:Y:S01]  /*6760*/  SYNCS.PHASECHK.TRANS64.TRYWAIT P2, [R196+URZ+0x38830], R201 ;  /* 0x038830c9c40075a7 */ /* 0x000062000804017f */
[----:B------:R-:W-:Y:S05]  /*6770*/  @!P0 BRA `(.L_x_3402) ;  /* 0x0000000000048947 */ /* 0x000fea0003800000 */
[----:B------:R-:W-:Y:S01]  /*6780*/  BPT.TRAP 0x1 ;  /* 0x000000040000795c */ /* 0x000fe20000300000 */
.L_x_3402:
[----:B------:R-:W-:Y:S01]  /*6790*/  IMAD R199, R197, 0x200, R184 ;  /* 0x00000200c5c77824 */ /* 0x000fe200078e02b8 */
[----:B-1----:R-:W-:Y:S06]  /*67a0*/  @P2 BRA `(.L_x_3403) ;  /* 0x0000000000082947 */ /* 0x002fec0003800000 */
[----:B------:R-:W1:Y:S02]  /*67b0*/  SYNCS.PHASECHK.TRANS64.TRYWAIT P2, [R196+URZ+0x38830], R201 ;  /* 0x038830c9c40075a7 */ /* 0x000e64000804017f */
[----:B-1----:R-:W-:Y:S05]  /*67c0*/  @!P2 BRA `(.L_x_3404) ;  /* 0x000000a80064a947 */ /* 0x002fea0003800000 */
.L_x_3403:
[----:B------:R-:W-:Y:S01]  /*67d0*/  R2UR UR6, R199 ;  /* 0x00000000c70672ca */ /* 0x000fe200000e0000 */
[----:B------:R-:W-:Y:S01]  /*67e0*/  WARPGROUP.ARRIVE ;  /* 0x00000000000079c5 */ /* 0x000fe20000000000 */
[----:B------:R-:W-:Y:S01]  /*67f0*/  MOV R202, UR17 ;  /* 0x0000001100ca7c02 */ /* 0x000fe20008000f00 */
[----:B------:R-:W-:Y:S01]  /*6800*/  UMOV UR19, 0x40000040 ;  /* 0x4000004000137882 */ /* 0x000fe20000000000 */
[----:B------:R-:W-:Y:S01]  /*6810*/  MOV R203, UR16 ;  /* 0x0000001000cb7c02 */ /* 0x000fe20008000f00 */
[----:B------:R-:W-:Y:S01]  /*6820*/  UMOV UR15, 0x40000040 ;  /* 0x40000040000f7882 */ /* 0x000fe20000000000 */
[----:B------:R-:W-:Y:S01]  /*6830*/  R2UR UR16, R22 ;  /* 0x00000000161072ca */ /* 0x000fe200000e0000 */
[----:B------:R-:W-:Y:S01]  /*6840*/  UMOV UR11, 0x40000040 ;  /* 0x40000040000b7882 */ /* 0x000fe20000000000 */
[----:B------:R-:W-:Y:S01]  /*6850*/  R2UR UR17, R23 ;  /* 0x00000000171172ca */ /* 0x000fe200000e0000 */
[----:B------:R-:W-:Y:S01]  /*6860*/  UMOV UR59, 0x40000040 ;  /* 0x40000040003b7882 */ /* 0x000fe20000000000 */
[----:B------:R-:W-:-:S02]  /*6870*/  MOV R204, UR13 ;  /* 0x0000000d00cc7c02 */ /* 0x000fc40008000f00 */
[----:B------:R-:W-:Y:S01]  /*6880*/  MOV R205, UR12 ;  /* 0x0000000c00cd7c02 */ /* 0x000fe20008000f00 */
[----:B------:R-:W-:Y:S01]  /*6890*/  UMOV UR18, UR6 ;  /* 0x0000000600127c82 */ /* 0x000fe20008000000 */
[----:B------:R-:W-:Y:S02]  /*68a0*/  R2UR UR12, R8 ;  /* 0x00000000080c72ca */ /* 0x000fe400000e0000 */
[----:B------:R-:W-:Y:S02]  /*68b0*/  R2UR UR13, R9 ;  /* 0x00000000090d72ca */ /* 0x000fe400000e0000 */
[----:B------:R-:W-:Y:S02]  /*68c0*/  MOV R206, UR9 ;  /* 0x0000000900ce7c02 */ /* 0x000fe40008000f00 */
[----:B------:R-:W-:Y:S01]  /*68d0*/  MOV R207, UR8 ;  /* 0x0000000800cf7c02 */ /* 0x000fe20008000f00 */
[----:B------:R-:W-:Y:S01]  /*68e0*/  HGMMA.64x64x16.F32.BF16 R152, gdesc[UR16], RZ, !UPT, gsb0 ;  /* 0x00e00000109879f0 */ /* 0x000fe2000c0018ff */
[----:B------:R-:W-:-:S02]  /*68f0*/  R2UR UR17, R202 ;  /* 0x00000000ca1172ca */ /* 0x000fc400000e0000 */
[C---:B------:R-:W-:Y:S02]  /*6900*/  IADD3 R202, R199.reuse, 0x2, RZ ;  /* 0x00000002c7ca7810 */ /* 0x040fe40007ffe0ff */
[----:B------:R-:W-:Y:S02]  /*6910*/  R2UR UR8, R10 ;  /* 0x000000000a0872ca */ /* 0x000fe400000e0000 */
[----:B------:R-:W-:Y:S01]  /*6920*/  R2UR UR6, R202 ;  /* 0x00000000ca0672ca */ /* 0x000fe200000e0000 */
[----:B------:R-:W-:Y:S01]  /*6930*/  VIADD R202, R199, 0x4 ;  /* 0x00000004c7ca7836 */ /* 0x000fe20000000000 */
[----:B------:R-:W-:Y:S01]  /*6940*/  R2UR UR9, R11 ;  /* 0x000000000b0972ca */ /* 0x000fe200000e0000 */
[----:B------:R-:W-:Y:S01]  /*6950*/  VIADD R199, R199, 0x6 ;  /* 0x00000006c7c77836 */ /* 0x000fe20000000000 */
[----:B------:R-:W-:Y:S02]  /*6960*/  R2UR UR56, R12 ;  /* 0x000000000c3872ca */ /* 0x000fe400000e0000 */
[----:B------:R-:W-:-:S02]  /*6970*/  R2UR UR57, R13 ;  /* 0x000000000d3972ca */ /* 0x000fc400000e0000 */
[----:B------:R-:W-:-:S05]  /*6980*/  R2UR UR16, R203 ;  /* 0x00000000cb1072ca */ /* 0x000fca00000e0000 */
[----:B------:R-:W-:Y:S01]  /*6990*/  UMOV UR14, UR6 ;  /* 0x00000006000e7c82 */ /* 0x000fe20008000000 */
[----:B------:R-:W-:-:S13]  /*69a0*/  R2UR UR6, R202 ;  /* 0x00000000ca0672ca */ /* 0x000fda00000e0000 */
[----:B------:R-:W-:Y:S01]  /*69b0*/  UMOV UR10, UR6 ;  /* 0x00000006000a7c82 */ /* 0x000fe20008000000 */
[----:B------:R-:W-:-:S13]  /*69c0*/  R2UR UR6, R199 ;  /* 0x00000000c70672ca */ /* 0x000fda00000e0000 */
[----:B------:R-:W-:Y:S01]  /*69d0*/  UMOV UR58, UR6 ;  /* 0x00000006003a7c82 */ /* 0x000fe20008000000 */
[----:B------:R-:W-:Y:S02]  /*69e0*/  WARPGROUP.DEPBAR.LE gsb0, 0x0 ;  /* 0x00008000000079c5 */ /* 0x000fe40000010000 */
[----:B------:R-:W-:-:S06]  /*69f0*/  WARPGROUP.ARRIVE ;  /* 0x00000000000079c5 */ /* 0x000fcc0000000000 */
[----:B------:R-:W-:Y:S01]  /*6a00*/  HGMMA.64x64x16.F32.BF16 R152, gdesc[UR12], R152, gsb0 ;  /* 0x00e000000c9879f0 */ /* 0x000fe20008001898 */
[----:B------:R-:W-:Y:S02]  /*6a10*/  R2UR UR13, R204 ;  /* 0x00000000cc0d72ca */ /* 0x000fe400000e0000 */
[----:B------:R-:W-:Y:S01]  /*6a20*/  R2UR UR12, R205 ;  /* 0x00000000cd0c72ca */ /* 0x000fe200000e0000 */
[----:B------:R-:W-:Y:S02]  /*6a30*/  WARPGROUP.DEPBAR.LE gsb0, 0x0 ;  /* 0x00008000000079c5 */ /* 0x000fe40000010000 */
[----:B------:R-:W-:-:S06]  /*6a40*/  WARPGROUP.ARRIVE ;  /* 0x00000000000079c5 */ /* 0x000fcc0000000000 */
[----:B------:R-:W-:Y:S01]  /*6a50*/  HGMMA.64x64x16.F32.BF16 R152, gdesc[UR8], R152, gsb0 ;  /* 0x00e00000089879f0 */ /* 0x000fe20008001898 */
[----:B------:R-:W-:Y:S02]  /*6a60*/  R2UR UR9, R206 ;  /* 0x00000000ce0972ca */ /* 0x000fe400000e0000 */
[----:B------:R-:W-:Y:S01]  /*6a70*/  R2UR UR8, R207 ;  /* 0x00000000cf0872ca */ /* 0x000fe200000e0000 */
[----:B------:R-:W-:Y:S02]  /*6a80*/  WARPGROUP.DEPBAR.LE gsb0, 0x0 ;  /* 0x00008000000079c5 */ /* 0x000fe40000010000 */
[----:B------:R-:W-:-:S06]  /*6a90*/  WARPGROUP.ARRIVE ;  /* 0x00000000000079c5 */ /* 0x000fcc0000000000 */
[----:B------:R-:W-:Y:S03]  /*6aa0*/  HGMMA.64x64x16.F32.BF16 R152, gdesc[UR56], R152, gsb0 ;  /* 0x00e00000389879f0 */ /* 0x000fe60008001898 */
[----:B------:R-:W-:Y:S02]  /*6ab0*/  WARPGROUP.DEPBAR.LE gsb0, 0x0 ;  /* 0x00008000000079c5 */ /* 0x000fe40000010000 */
[----:B------:R-:W-:Y:S05]  /*6ac0*/  @!P0 BRA `(.L_x_3405) ;  /* 0x0000000000048947 */ /* 0x000fea0003800000 */
[----:B------:R-:W-:Y:S01]  /*6ad0*/  BPT.TRAP 0x1 ;  /* 0x000000040000795c */ /* 0x000fe20000300000 */
.L_x_3405:
[----:B------:R2:W3:Y:S01]  /*6ae0*/  SYNCS.PHASECHK.TRANS64.TRYWAIT P2, [R196+URZ+0x38850], R201 ;  /* 0x038850c9c40075a7 */ /* 0x0004e2000804017f */
[----:B------:R-:W-:Y:S05]  /*6af0*/  @!P0 BRA `(.L_x_3406) ;  /* 0x0000000000048947 */ /* 0x000fea0003800000 */
[----:B------:R-:W-:Y:S01]  /*6b00*/  BPT.TRAP 0x1 ;  /* 0x000000040000795c */ /* 0x000fe20000300000 */
.L_x_3406:
[----:B------:R-:W-:Y:S01]  /*6b10*/  IMAD R199, R197, 0x1000, R3 ;  /* 0x00001000c5c77824 */ /* 0x000fe200078e0203 */
[----:B---3--:R-:W-:Y:S06]  /*6b20*/  @P2 BRA `(.L_x_3407) ;  /* 0x0000000000082947 */ /* 0x008fec0003800000 */
[----:B------:R-:W3:Y:S02]  /*6b30*/  SYNCS.PHASECHK.TRANS64.TRYWAIT P2, [R196+URZ+0x38850], R201 ;  /* 0x038850c9c40075a7 */ /* 0x000ee4000804017f */
[----:B---3--:R-:W-:Y:S05]  /*6b40*/  @!P2 BRA `(.L_x_3408) ;  /* 0x000000a40098a947 */ /* 0x008fea0003800000 */
.L_x_3407:
[----:B------:R-:W-:Y:S01]  /*6b50*/  R2UR UR6, R199 ;  /* 0x00000000c70672ca */ /* 0x000fe200000e0000 */
[----:B------:R-:W-:Y:S01]  /*6b60*/  WARPGROUP.ARRIVE ;  /* 0x00000000000079c5 */ /* 0x000fe20000000000 */
[----:B0123--:R-:W-:Y:S01]  /*6b70*/  MOV R201, UR49 ;  /* 0x0000003100c97c02 */ /* 0x00ffe20008000f00 */
[----:B------:R-:W-:Y:S01]  /*6b80*/  UMOV UR51, 0x40000040 ;  /* 0x4000004000337882 */ /* 0x000fe20000000000 */
[----:B------:R-:W-:Y:S01]  /*6b90*/  MOV R202, UR48 ;  /* 0x0000003000ca7c02 */ /* 0x000fe20008000f00 */
[----:B------:R-:W-:Y:S01]  /*6ba0*/  UMOV UR55, 0x40000040 ;  /* 0x4000004000377882 */ /* 0x000fe20000000000 */
[----:B------:R-:W-:Y:S01]  /*6bb0*/  R2UR UR48, R14 ;  /* 0x000000000e3072ca */ /* 0x000fe200000e0000 */
[----:B------:R-:W-:Y:S01]  /*6bc0*/  UMOV UR59, 0x40000040 ;  /* 0x40000040003b7882 */ /* 0x000fe20000000000 */
[----:B------:R-:W-:Y:S01]  /*6bd0*/  R2UR UR49, R15 ;  /* 0x000000000f3172ca */ /* 0x000fe200000e0000 */
[----:B------:R-:W-:Y:S01]  /*6be0*/  UMOV UR7, 0x40000040 ;  /* 0x4000004000077882 */ /* 0x000fe20000000000 */
[----:B------:R-:W-:Y:S01]  /*6bf0*/  MOV R203, UR53 ;  /* 0x0000003500cb7c02 */ /* 0x000fe20008000f00 */
[----:B------:R-:W-:Y:S01]  /*6c00*/  UMOV UR11, 0x40000040 ;  /* 0x40000040000b7882 */ /* 0x000fe20000000000 */
[----:B------:R-:W-:Y:S01]  /*6c10*/  MOV R204, UR52 ;  /* 0x0000003400cc7c02 */ /* 0x000fe20008000f00 */
[----:B------:R-:W-:Y:S01]  /*6c20*/  UMOV UR50, UR6 ;  /* 0x0000000600327c82 */ /* 0x000fe20008000000 */
[----:B------:R-:W-:Y:S01]  /*6c30*/  R2UR UR52, R16 ;  /* 0x00000000103472ca */ /* 0x000fe200000e0000 */
[----:B------:R-:W-:Y:S01]  /*6c40*/  UMOV UR15, 0x40000040 ;  /* 0x40000040000f7882 */ /* 0x000fe20000000000 */
[----:B------:R-:W-:Y:S01]  /*6c50*/  R2UR UR53, R17 ;  /* 0x00000000113572ca */ /* 0x000fe200000e0000 */
[----:B------:R-:W-:Y:S01]  /*6c60*/  UMOV UR19, 0x40000040 ;  /* 0x4000004000137882 */ /* 0x000fe20000000000 */
[----:B------:R-:W-:Y:S01]  /*6c70*/  MOV R207, UR37 ;  /* 0x0000002500cf7c02 */ /* 0x000fe20008000f00 */
[----:B------:R-:W-:Y:S01]  /*6c80*/  UMOV UR23, 0x40000040 ;  /* 0x4000004000177882 */ /* 0x000fe20000000000 */
[----:B------:R-:W-:Y:S01]  /*6c90*/  MOV R208, UR36 ;  /* 0x0000002400d07c02 */ /* 0x000fe20008000f00 */
[----:B------:R-:W-:Y:S01]  /*6ca0*/  HGMMA.64x64x16.F32.BF16 R152, gdesc[UR48], R152, gsb0 ;  /* 0x00e00000309879f0 */ /* 0x000fe20008001898 */
[----:B------:R-:W-:Y:S01]  /*6cb0*/  R2UR UR49, R201 ;  /* 0x00000000c93172ca */ /* 0x000fe200000e0000 */
[----:B------:R-:W-:Y:S01]  /*6cc0*/  VIADD R201, R199, 0x2 ;  /* 0x00000002c7c97836 */ /* 0x000fe20000000000 */
[----:B------:R-:W-:Y:S01]  /*6cd0*/  R2UR UR36, R18 ;  /* 0x00000000122472ca */ /* 0x000fe200000e0000 */
[----:B------:R-:W-:Y:S01]  /*6ce0*/  UMOV UR27, 0x40000040 ;  /* 0x40000040001b7882 */ /* 0x000fe20000000000 */
[----:B------:R-:W-:Y:S01]  /*6cf0*/  R2UR UR37, R19 ;  /* 0x00000000132572ca */ /* 0x000fe200000e0000 */
[----:B------:R-:W-:Y:S01]  /*6d00*/  UMOV UR31, 0x40000040 ;  /* 0x40000040001f7882 */ /* 0x000fe20000000000 */
[----:B------:R-:W-:Y:S01]  /*6d10*/  R2UR UR6, R201 ;  /* 0x00000000c90672ca */ /* 0x000fe200000e0000 */
[----:B------:R-:W-:Y:S01]  /*6d20*/  VIADD R201, R199, 0x4 ;  /* 0x00000004c7c97836 */ /* 0x000fe20000000000 */
        /* <DEDUP_REMOVED lines=8> */
[----:B------:R-:W-:Y:S01]  /*6db0*/  R2UR UR48, R202 ;  /* 0x00000000ca3072ca */ /* 0x000fe200000e0000 */
[----:B------:R-:W-:Y:S01]  /*6dc0*/  UMOV UR51, 0x40000040 ;  /* 0x4000004000337882 */ /* 0x000fe20000000000 */
[----:B------:R-:W0:Y:S01]  /*6dd0*/  S2R R209, SR_TID.X ;  /* 0x0000000000d17919 */ /* 0x000e220000002100 */
[----:B------:R-:W-:Y:S01]  /*6de0*/  UMOV UR54, UR6 ;  /* 0x0000000600367c82 */ /* 0x000fe20008000000 */
[----:B------:R-:W-:Y:S01]  /*6df0*/  R2UR UR6, R201 ;  /* 0x00000000c90672ca */ /* 0x000fe200000e0000 */
[----:B------:R-:W-:-:S12]  /*6e00*/  VIADD R201, R199, 0x6 ;  /* 0x00000006c7c97836 */ /* 0x000fd80000000000 */
[----:B------:R-:W-:Y:S01]  /*6e10*/  UMOV UR38, UR6 ;  /* 0x0000000600267c82 */ /* 0x000fe20008000000 */
[----:B------:R-:W-:Y:S01]  /*6e20*/  R2UR UR6, R201 ;  /* 0x00000000c90672ca */ /* 0x000fe200000e0000 */
[----:B------:R-:W-:-:S12]  /*6e30*/  VIADD R201, R199, 0x200 ;  /* 0x00000200c7c97836 */ /* 0x000fd80000000000 */
[----:B------:R-:W-:Y:S01]  /*6e40*/  UMOV UR58, UR6 ;  /* 0x00000006003a7c82 */ /* 0x000fe20008000000 */
[----:B------:R-:W-:Y:S01]  /*6e50*/  R2UR UR6, R201 ;  /* 0x00000000c90672ca */ /* 0x000fe200000e0000 */
[----:B------:R-:W-:Y:S01]  /*6e60*/  VIADD R201, R199, 0x202 ;  /* 0x00000202c7c97836 */ /* 0x000fe20000000000 */
[----:B0-----:R-:W-:-:S04]  /*6e70*/  SHF.R.U32.HI R209, RZ, 0x7, R209 ;  /* 0x00000007ffd17819 */ /* 0x001fc800000116d1 */
[----:B------:R-:W-:Y:S01]  /*6e80*/  R2UR UR10, R201 ;  /* 0x00000000c90a72ca */ /* 0x000fe200000e0000 */
[----:B------:R-:W-:-:S05]  /*6e90*/  VIADD R201, R199, 0x204 ;  /* 0x00000204c7c97836 */ /* 0x000fca0000000000 */
[----:B------:R-:W-:Y:S02]  /*6ea0*/  R2UR UR14, R201 ;  /* 0x00000000c90e72ca */ /* 0x000fe400000e0000 */
[----:B------:R-:W-:-:S04]  /*6eb0*/  IADD3 R201, R199, 0x206, RZ ;  /* 0x00000206c7c97810 */ /* 0x000fc80007ffe0ff */
[----:B------:R-:W-:Y:S01]  /*6ec0*/  R2UR UR18, R201 ;  /* 0x00000000c91272ca */ /* 0x000fe200000e0000 */
[----:B------:R-:W-:-:S05]  /*6ed0*/  VIADD R201, R199, 0x400 ;  /* 0x00000400c7c97836 */ /* 0x000fca0000000000 */
[----:B------:R-:W-:Y:S01]  /*6ee0*/  R2UR UR22, R201 ;  /* 0x00000000c91672ca */ /* 0x000fe200000e0000 */
[----:B------:R-:W-:Y:S01]  /*6ef0*/  VIADD R201, R199, 0x402 ;  /* 0x00000402c7c97836 */ /* 0x000fe20000000000 */
[----:B------:R-:W-:Y:S02]  /*6f00*/  WARPGROUP.DEPBAR.LE gsb0, 0x0 ;  /* 0x00008000000079c5 */ /* 0x000fe40000010000 */
[----:B------:R-:W-:Y:S02]  /*6f10*/  WARPGROUP.ARRIVE ;  /* 0x00000000000079c5 */ /* 0x000fe40000000000 */
[----:B------:R-:W-:Y:S01]  /*6f20*/  R2UR UR26, R201 ;  /* 0x00000000c91a72ca */ /* 0x000fe200000e0000 */
[----:B------:R-:W-:-:S03]  /*6f30*/  VIADD R201, R199, 0x404 ;  /* 0x00000404c7c97836 */ /* 0x000fc60000000000 */
[----:B------:R-:W-:Y:S02]  /*6f40*/  HGMMA.64x64x16.F32.BF16 R152, gdesc[UR52], R152, gsb0 ;  /* 0x00e00000349879f0 */ /* 0x000fe40008001898 */
[----:B------:R-:W-:Y:S01]  /*6f50*/  R2UR UR30, R201 ;  /* 0x00000000c91e72ca */ /* 0x000fe200000e0000 */
[----:B------:R-:W-:Y:S01]  /*6f60*/  VIADD R201, R199, 0x406 ;  /* 0x00000406c7c97836 */ /* 0x000fe20000000000 */
[----:B------:R-:W-:Y:S01]  /*6f70*/  R2UR UR53, R203 ;  /* 0x00000000cb3572ca */ /* 0x000fe200000e0000 */
[----:B------:R-:W-:Y:S01]  /*6f80*/  UMOV UR55, 0x40000040 ;  /* 0x4000004000377882 */ /* 0x000fe20000000000 */
[----:B------:R-:W-:Y:S01]  /*6f90*/  R2UR UR52, R204 ;  /* 0x00000000cc3472ca */ /* 0x000fe200000e0000 */
[----:B------:R-:W-:Y:S01]  /*6fa0*/  VIADD R204, R199, 0x800 ;  /* 0x00000800c7cc7836 */ /* 0x000fe20000000000 */
[----:B------:R-:W-:Y:S01]  /*6fb0*/  R2UR UR34, R201 ;  /* 0x00000000c92272ca */ /* 0x000fe200000e0000 */
[----:B------:R-:W-:-:S05]  /*6fc0*/  VIADD R201, R199, 0x600 ;  /* 0x00000600c7c97836 */ /* 0x000fca0000000000 */
[----:B------:R-:W-:Y:S01]  /*6fd0*/  R2UR UR42, R201 ;  /* 0x00000000c92a72ca */ /* 0x000fe200000e0000 */
[----:B------:R-:W-:-:S05]  /*6fe0*/  VIADD R201, R199, 0x602 ;  /* 0x00000602c7c97836 */ /* 0x000fca0000000000 */
[----:B------:R-:W-:Y:S01]  /*6ff0*/  R2UR UR46, R201 ;  /* 0x00000000c92e72ca */ /* 0x000fe200000e0000 */
[----:B------:R-:W-:-:S05]  /*7000*/  VIADD R201, R199, 0x604 ;  /* 0x00000604c7c97836 */ /* 0x000fca0000000000 */
[----:B------:R-:W-:Y:S01]  /*7010*/  R2UR UR50, R201 ;  /* 0x00000000c93272ca */ /* 0x000fe200000e0000 */
[----:B------:R-:W-:-:S05]  /*7020*/  VIADD R201, R199, 0x606 ;  /* 0x00000606c7c97836 */ /* 0x000fca0000000000 */
[----:B------:R-:W-:Y:S02]  /*7030*/  R2UR UR54, R201 ;  /* 0x00000000c93672ca */ /* 0x000fe400000e0000 */
[----:B------:R-:W0:Y:S02]  /*7040*/  SHFL.IDX PT, R201, R209, RZ, 0x1f ;  /* 0x00001fffd1c97589 */ /* 0x000e2400000e0000 */
[----:B0-----:R-:W-:-:S04]  /*7050*/  ISETP.GT.AND P2, PT, R201, 0x7f, PT ;  /* 0x0000007fc900780c */ /* 0x001fc80003f44270 */
[----:B------:R-:W-:-:S04]  /*7060*/  SEL R201, RZ, 0x2, !P2 ;  /* 0x00000002ffc97807 */ /* 0x000fc80005000000 */
[----:B------:R-:W-:Y:S01]  /*7070*/  IADD3 R202, R4, R201, RZ ;  /* 0x000000c904ca7210 */ /* 0x000fe20007ffe0ff */
[----:B------:R-:W-:Y:S01]  /*7080*/  IMAD.IADD R203, R201, 0x1, R204 ;  /* 0x00000001c9cb7824 */ /* 0x000fe200078e02cc */
[----:B------:R-:W-:Y:S02]  /*7090*/  WARPGROUP.DEPBAR.LE gsb0, 0x0 ;  /* 0x00008000000079c5 */ /* 0x000fe40000010000 */
[----:B------:R-:W-:-:S06]  /*70a0*/  WARPGROUP.ARRIVE ;  /* 0x00000000000079c5 */ /* 0x000fcc0000000000 */
[----:B------:R-:W-:Y:S01]  /*70b0*/  HGMMA.64x64x16.F32.BF16 R152, gdesc[UR36], R152, gsb0 ;  /* 0x00e00000249879f0 */ /* 0x000fe20008001898 */
[----:B------:R-:W-:Y:S02]  /*70c0*/  R2UR UR39, R205 ;  /* 0x00000000cd2772ca */ /* 0x000fe400000e0000 */
[----:B------:R-:W-:Y:S02]  /*70d0*/  R2UR UR38, R206 ;  /* 0x00000000ce2672ca */ /* 0x000fe400000e0000 */
[----:B------:R-:W-:Y:S02]  /*70e0*/  R2UR UR37, R207 ;  /* 0x00000000cf2572ca */ /* 0x000fe400000e0000 */
[----:B------:R-:W-:Y:S01]  /*70f0*/  R2UR UR36, R208 ;  /* 0x00000000d02472ca */ /* 0x000fe200000e0000 */
[----:B------:R-:W-:Y:S02]  /*7100*/  WARPGROUP.DEPBAR.LE gsb0, 0x0 ;  /* 0x00008000000079c5 */ /* 0x000fe40000010000 */
[----:B------:R-:W-:-:S06]  /*7110*/  WARPGROUP.ARRIVE ;  /* 0x00000000000079c5 */ /* 0x000fcc0000000000 */
[----:B------:R-:W-:Y:S01]  /*7120*/  HGMMA.64x64x16.F32.BF16 R152, gdesc[UR56], R152, gsb0 ;  /* 0x00e00000389879f0 */ /* 0x000fe20008001898 */
[----:B------:R-:W-:Y:S01]  /*7130*/  R2UR UR56, R202 ;  /* 0x00000000ca3872ca */ /* 0x000fe200000e0000 */
[----:B------:R-:W-:Y:S01]  /*7140*/  UMOV UR57, 0x40000040 ;  /* 0x4000004000397882 */ /* 0x000fe20000000000 */
[----:B------:R-:W-:Y:S01]  /*7150*/  R2UR UR58, R203 ;  /* 0x00000000cb3a72ca */ /* 0x000fe200000e0000 */
[----:B------:R-:W-:Y:S01]  /*7160*/  UMOV UR59, 0x40000040 ;  /* 0x40000040003b7882 */ /* 0x000fe20000000000 */
[----:B------:R-:W-:-:S05]  /*7170*/  IMAD.MOV.U32 R202, RZ, RZ, 0x4 ;  /* 0x00000004ffca7424 */ /* 0x000fca00078e00ff */
[C---:B------:R-:W-:Y:S02]  /*7180*/  SEL R203, R202.reuse, 0x2, P2 ;  /* 0x00000002cacb7807 */ /* 0x040fe40001000000 */
[----:B------:R-:W-:-:S03]  /*7190*/  SEL R202, R202, 0x6, !P2 ;  /* 0x00000006caca7807 */ /* 0x000fc60005000000 */
[--C-:B------:R-:W-:Y:S02]  /*71a0*/  IMAD.IADD R205, R4, 0x1, R203.reuse ;  /* 0x0000000104cd7824 */ /* 0x100fe400078e02cb */
        /* <DEDUP_REMOVED lines=60> */
[----:B------:R-:W-:Y:S02]  /*7570*/  IADD3 R204, R204, R205, R199 ;  /* 0x000000cdcccc7210 */ /* 0x000fe40007ffe0c7 */
        /* <DEDUP_REMOVED lines=17> */
[----:B------:R-:W-:Y:S02]  /*7690*/  IMAD.IADD R205, R5, 0x1, R203 ;  /* 0x0000000105cd7824 */ /* 0x000fe400078e02cb */
        /* <DEDUP_REMOVED lines=85> */
[----:B------:R-:W-:Y:S01]  /*7bf0*/  IADD3 R201, R7, R203, RZ ;  /* 0x000000cb07c97210 */ /* 0x000fe20007ffe0ff */
[----:B------:R-:W-:Y:S01]  /*7c00*/  IMAD.IADD R203, R203, 0x1, R204 ;  /* 0x00000001cbcb7824 */ /* 0x000fe200078e02cc */
[----:B------:R-:W-:Y:S02]  /*7c10*/  WARPGROUP.DEPBAR.LE gsb0, 0x0 ;  /* 0x00008000000079c5 */ /* 0x000fe40000010000 */
[----:B------:R-:W-:-:S07]  /*7c20*/  WARPGROUP.ARRIVE ;  /* 0x00000000000079c5 */ /* 0x000fce0000000000 */
[----:B------:R-:W-:Y:S01]  /*7c30*/  HGMMA.64x64x16.F32.BF16 R152, gdesc[UR56], R152, gsb0 ;  /* 0x00e00000389879f0 */ /* 0x000fe20008001898 */
[----:B------:R-:W-:Y:S01]  /*7c40*/  R2UR UR56, R201 ;  /* 0x00000000c93872ca */ /* 0x000fe200000e0000 */
[----:B------:R-:W-:Y:S01]  /*7c50*/  UMOV UR57, 0x40000040 ;  /* 0x4000004000397882 */ /* 0x000fe20000000000 */
[----:B------:R-:W-:Y:S01]  /*7c60*/  R2UR UR58, R203 ;  /* 0x00000000cb3a72ca */ /* 0x000fe200000e0000 */
[----:B------:R-:W-:Y:S01]  /*7c70*/  UMOV UR59, 0x40000040 ;  /* 0x40000040003b7882 */ /* 0x000fe20000000000 */
[----:B------:R-:W-:Y:S02]  /*7c80*/  IMAD.IADD R201, R7, 0x1, R202 ;  /* 0x0000000107c97824 */ /* 0x000fe400078e02ca */
        /* <DEDUP_REMOVED lines=29> */
.L_x_3409:
        /* <DEDUP_REMOVED lines=34> */
[----:B------:R-:W-:Y:S01]  /*8080*/  ULDC UR6, c[0x0][0xa80] ;  /* 0x0002a00000067ab9 */ /* 0x000fe20000000800 */
[----:B------:R-:W-:Y:S01]  /*8090*/  FMUL.FTZ R209, R179, UR38 ;  /* 0x00000026b3d17c20 */ /* 0x000fe20008410000 */
[----:B------:R-:W-:Y:S01]  /*80a0*/  FMUL.FTZ R210, R182, UR38 ;  /* 0x00000026b6d27c20 */ /* 0x000fe20008410000 */
[----:B------:R-:W-:Y:S01]  /*80b0*/  FMUL.FTZ R211, R183, UR38 ;  /* 0x00000026b7d37c20 */ /* 0x000fe20008410000 */
[----:B------:R-:W1:Y:S01]  /*80c0*/  MUFU.TANH R159, R159 ;  /* 0x0000009f009f7308 */ /* 0x000e620000002400 */
[----:B--2---:R-:W-:Y:S01]  /*80d0*/  FMNMX.FTZ R158, R156, R169, !PT ;  /* 0x000000a99c9e7209 */ /* 0x004fe20007810000 */
[----:B------:R-:W2:Y:S01]  /*80e0*/  S2UR UR11, SR_CgaCtaId ;  /* 0x00000000000b79c3 */ /* 0x000ea20000008800 */
[----:B------:R-:W-:Y:S01]  /*80f0*/  R2UR UR7, R196 ;  /* 0x00000000c40772ca */ /* 0x000fe200000e0000 */
[----:B------:R-:W-:Y:S01]  /*8100*/  IMAD R217, R197, 0x1000, R193 ;  /* 0x00001000c5d97824 */ /* 0x000fe200078e02c1 */
[----:B------:R-:W-:-:S03]  /*8110*/  ISETP.NE.AND P2, PT, R186, RZ, PT ;  /* 0x000000ffba00720c */ /* 0x000fc60003f45270 */
[----:B------:R-:W3:Y:S01]  /*8120*/  MUFU.TANH R160, R160 ;  /* 0x000000a000a07308 */ /* 0x000ee20000002400 */
[----:B0-----:R-:W-:Y:S02]  /*8130*/  FMNMX.FTZ R158, R157, R158, !PT ;  /* 0x0000009e9d9e7209 */ /* 0x001fe40007810000 */
[----:B------:R-:W-:-:S05]  /*8140*/  R2UR UR10, R217 ;  /* 0x00000000d90a72ca */ /* 0x000fca00000e0000 */
[----:B------:R-:W0:Y:S01]  /*8150*/  MUFU.TANH R161, R161 ;  /* 0x000000a100a17308 */ /* 0x000e220000002400 */
[----:B-1----:R-:W-:Y:S01]  /*8160*/  FMNMX.FTZ R169, R159, R158, !PT ;  /* 0x0000009e9fa97209 */ /* 0x002fe20007810000 */
[----:B------:R-:W-:-:S06]  /*8170*/  UIADD3 UR7, UR7, 0x38840, URZ ;  /* 0x0003884007077890 */ /* 0x000fcc000fffe03f */
[----:B------:R-:W1:Y:S01]  /*8180*/  MUFU.TANH R164, R164 ;  /* 0x000000a400a47308 */ /* 0x000e620000002400 */
[----:B---3--:R-:W-:Y:S01]  /*8190*/  FMNMX.FTZ R158, R160, R169, !PT ;  /* 0x000000a9a09e7209 */ /* 0x008fe20007810000 */
[----:B--2---:R-:W-:-:S03]  /*81a0*/  UPRMT UR7, UR11, 0x654, UR7 ;  /* 0x000006540b077896 */ /* 0x004fc60008000007 */
[----:B------:R-:W-:-:S03]  /*81b0*/  UMOV UR11, 0x40000040 ;  /* 0x40000040000b7882 */ /* 0x000fc60000000000 */
[----:B------:R-:W2:Y:S01]  /*81c0*/  MUFU.TANH R165, R165 ;  /* 0x000000a500a57308 */ /* 0x000ea20000002400 */
[----:B0-----:R-:W-:Y:S02]  /*81d0*/  FMNMX.FTZ R169, R161, R158, !PT ;  /* 0x0000009ea1a97209 */ /* 0x001fe40007810000 */
[----:B------:R-:W-:Y:S05]  /*81e0*/  SYNCS.ARRIVE.TRANS64.RED.A1T0 RZ, [UR7], RZ ;  /* 0x000000ffffff79a7 */ /* 0x000fea0008100407 */
        /* <DEDUP_REMOVED lines=19> */
[----:B------:R-:W0:Y:S02]  /*8320*/  SHFL.BFLY PT, R168, R169, 0x2, 0x1f ;  /* 0x0c401f00a9a87f89 */ /* 0x000e2400000e0000 */
[----:B------:R-:W3:Y:S08]  /*8330*/  MUFU.TANH R154, R154 ;  /* 0x0000009a009a7308 */ /* 0x000ef00000002400 */
[----:B------:R-:W4:Y:S08]  /*8340*/  MUFU.TANH R155, R155 ;  /* 0x0000009b009b7308 */ /* 0x000f300000002400 */
[----:B------:R-:W5:Y:S01]  /*8350*/  MUFU.TANH R162, R162 ;  /* 0x000000a200a27308 */ /* 0x000f620000002400 */
[----:B0-----:R-:W-:-:S02]  /*8360*/  FMNMX.FTZ R171, R169, R168, !PT ;  /* 0x000000a8a9ab7209 */ /* 0x001fc40007810000 */
[----:B-1----:R-:W-:-:S05]  /*8370*/  FMNMX.FTZ R169, R153, R188, !PT ;  /* 0x000000bc99a97209 */ /* 0x002fca0007810000 */
[----:B------:R-:W0:Y:S01]  /*8380*/  MUFU.TANH R163, R163 ;  /* 0x000000a300a37308 */ /* 0x000e220000002400 */
[----:B------:R-:W1:Y:S01]  /*8390*/  SHFL.BFLY PT, R174, R171, 0x1, 0x1f ;  /* 0x0c201f00abae7f89 */ /* 0x000e6200000e0000 */
[----:B--2---:R-:W-:-:S04]  /*83a0*/  FMNMX.FTZ R169, R152, R169, !PT ;  /* 0x000000a998a97209 */ /* 0x004fc80007810000 */
[----:B---3--:R-:W-:Y:S02]  /*83b0*/  FMNMX.FTZ R168, R154, R169, !PT ;  /* 0x000000a99aa87209 */ /* 0x008fe40007810000 */
[----:B------:R-:W2:Y:S02]  /*83c0*/  MUFU.TANH R166, R166 ;  /* 0x000000a600a67308 */ /* 0x000ea40000002400 */
[----:B----4-:R-:W-:-:S04]  /*83d0*/  FMNMX.FTZ R169, R155, R168, !PT ;  /* 0x000000a89ba97209 */ /* 0x010fc80007810000 */
[----:B-----5:R-:W-:Y:S02]  /*83e0*/  FMNMX.FTZ R170, R162, R169, !PT ;  /* 0x000000a9a2aa7209 */ /* 0x020fe40007810000 */
[----:B------:R-:W3:Y:S02]  /*83f0*/  MUFU.TANH R167, R167 ;  /* 0x000000a700a77308 */ /* 0x000ee40000002400 */
[----:B0-----:R-:W-:-:S06]  /*8400*/  FMNMX.FTZ R169, R163, R170, !PT ;  /* 0x000000aaa3a97209 */ /* 0x001fcc0007810000 */
[----:B------:R-:W0:Y:S01]  /*8410*/  MUFU.TANH R204, R204 ;  /* 0x000000cc00cc7308 */ /* 0x000e220000002400 */
[----:B--2---:R-:W-:Y:S02]  /*8420*/  FMNMX.FTZ R170, R166, R169, !PT ;  /* 0x000000a9a6aa7209 */ /* 0x004fe40007810000 */
[----:B-1----:R-:W-:-:S05]  /*8430*/  FMNMX.FTZ R168, R171, R174, !PT ;  /* 0x000000aeaba87209 */ /* 0x002fca0007810000 */
[----:B------:R-:W1:Y:S01]  /*8440*/  MUFU.TANH R205, R205 ;  /* 0x000000cd00cd7308 */ /* 0x000e620000002400 */
[C---:B------:R-:W-:Y:S01]  /*8450*/  FADD.FTZ R171, -R168.reuse, R187 ;  /* 0x000000bba8ab7221 */ /* 0x040fe20000010100 */
[----:B------:R-:W-:-:S03]  /*8460*/  FMUL.FTZ R212, R168, UR6 ;  /* 0x00000006a8d47c20 */ /* 0x000fc60008410000 */
[----:B------:R-:W-:Y:S01]  /*8470*/  FMUL.FTZ R169, R171, UR6 ;  /* 0x00000006aba97c20 */ /* 0x000fe20008410000 */
[----:B---3--:R-:W-:Y:S01]  /*8480*/  FMNMX.FTZ R171, R167, R170, !PT ;  /* 0x000000aaa7ab7209 */ /* 0x008fe20007810000 */
[--C-:B------:R-:W-:Y:S01]  /*8490*/  FFMA.FTZ R180, R156, UR6, -R212.reuse ;  /* 0x000000069cb47c23 */ /* 0x100fe200080108d4 */
[----:B------:R-:W2:Y:S01]  /*84a0*/  MUFU.TANH R206, R206 ;  /* 0x000000ce00ce7308 */ /* 0x000ea20000002400 */
[--C-:B------:R-:W-:Y:S01]  /*84b0*/  FFMA.FTZ R183, R201, UR6, -R212.reuse ;  /* 0x00000006c9b77c23 */ /* 0x100fe200080108d4 */
[----:B0-----:R-:W-:Y:S01]  /*84c0*/  FMNMX.FTZ R170, R204, R171, !PT ;  /* 0x000000abccaa7209 */ /* 0x001fe20007810000 */
[--C-:B------:R-:W-:Y:S01]  /*84d0*/  FFMA.FTZ R202, R202, UR6, -R212.reuse ;  /* 0x00000006caca7c23 */ /* 0x100fe200080108d4 */
[--C-:B------:R-:W-:Y:S01]  /*84e0*/  FFMA.FTZ R178, R159, UR6, -R212.reuse ;  /* 0x000000069fb27c23 */ /* 0x100fe200080108d4 */
[--C-:B------:R-:W-:Y:S01]  /*84f0*/  FFMA.FTZ R179, R160, UR6, -R212.reuse ;  /* 0x00000006a0b37c23 */ /* 0x100fe200080108d4 */
[--C-:B------:R-:W-:Y:S01]  /*8500*/  FFMA.FTZ R161, R161, UR6, -R212.reuse ;  /* 0x00000006a1a17c23 */ /* 0x100fe200080108d4 */
[--C-:B------:R-:W-:Y:S01]  /*8510*/  FFMA.FTZ R181, R164, UR6, -R212.reuse ;  /* 0x00000006a4b57c23 */ /* 0x100fe200080108d4 */
[----:B------:R-:W0:Y:S01]  /*8520*/  MUFU.TANH R207, R207 ;  /* 0x000000cf00cf7308 */ /* 0x000e220000002400 */
[----:B-1----:R-:W-:Y:S01]  /*8530*/  FMNMX.FTZ R171, R205, R170, !PT ;  /* 0x000000aacdab7209 */ /* 0x002fe20007810000 */
[--C-:B------:R-:W-:Y:S01]  /*8540*/  FFMA.FTZ R182, R165, UR6, -R212.reuse ;  /* 0x00000006a5b67c23 */ /* 0x100fe200080108d4 */
[--C-:B------:R-:W-:Y:S01]  /*8550*/  FFMA.FTZ R187, R203, UR6, -R212.reuse ;  /* 0x00000006cbbb7c23 */ /* 0x100fe200080108d4 */
[--C-:B------:R-:W-:Y:S01]  /*8560*/  FFMA.FTZ R172, R172, UR6, -R212.reuse ;  /* 0x00000006acac7c23 */ /* 0x100fe200080108d4 */
[--C-:B------:R-:W-:Y:S01]  /*8570*/  FFMA.FTZ R173, R173, UR6, -R212.reuse ;  /* 0x00000006adad7c23 */ /* 0x100fe200080108d4 */
[----:B------:R-:W-:-:S02]  /*8580*/  FFMA.FTZ R176, R176, UR6, -R212 ;  /* 0x00000006b0b07c23 */ /* 0x000fc400080108d4 */
[----:B------:R-:W1:Y:S01]  /*8590*/  MUFU.TANH R208, R208 ;  /* 0x000000d000d07308 */ /* 0x000e620000002400 */
[----:B--2---:R-:W-:Y:S01]  /*85a0*/  FMNMX.FTZ R174, R206, R171, !PT ;  /* 0x000000abceae7209 */ /* 0x004fe20007810000 */
[--C-:B------:R-:W-:Y:S01]  /*85b0*/  FFMA.FTZ R171, R199, UR6, -R212.reuse ;  /* 0x00000006c7ab7c23 */ /* 0x100fe200080108d4 */
[----:B------:R-:W-:-:S05]  /*85c0*/  FFMA.FTZ R199, R177, UR6, -R212 ;  /* 0x00000006b1c77c23 */ /* 0x000fca00080108d4 */
[----:B------:R-:W2:Y:S01]  /*85d0*/  MUFU.TANH R209, R209 ;  /* 0x000000d100d17308 */ /* 0x000ea20000002400 */
[----:B0-----:R-:W-:-:S07]  /*85e0*/  FMNMX.FTZ R175, R207, R174, !PT ;  /* 0x000000aecfaf7209 */ /* 0x001fce0007810000 */
[----:B------:R-:W0:Y:S01]  /*85f0*/  MUFU.TANH R210, R210 ;  /* 0x000000d200d27308 */ /* 0x000e220000002400 */
[----:B-1----:R-:W-:-:S07]  /*8600*/  FMNMX.FTZ R174, R208, R175, !PT ;  /* 0x000000afd0ae7209 */ /* 0x002fce0007810000 */
[----:B------:R-:W1:Y:S01]  /*8610*/  MUFU.TANH R211, R211 ;  /* 0x000000d300d37308 */ /* 0x000e620000002400 */
[----:B--2---:R-:W-:-:S07]  /*8620*/  FMNMX.FTZ R175, R209, R174, !PT ;  /* 0x000000aed1af7209 */ /* 0x004fce0007810000 */
[----:B------:R-:W2:Y:S01]  /*8630*/  MUFU.EX2 R169, R169 ;  /* 0x000000a900a97308 */ /* 0x000ea20000000800 */
[----:B0-----:R-:W-:Y:S01]  /*8640*/  FMNMX.FTZ R156, R210, R175, !PT ;  /* 0x000000afd29c7209 */ /* 0x001fe20007810000 */
[----:B------:R-:W-:-:S06]  /*8650*/  FFMA.FTZ R175, R157, UR6, -R212 ;  /* 0x000000069daf7c23 */ /* 0x000fcc00080108d4 */
[----:B------:R0:W-:Y:S01]  /*8660*/  MUFU.EX2 R170, R202 ;  /* 0x000000ca00aa7308 */ /* 0x0001e20000000800 */
[----:B-1----:R-:W-:-:S05]  /*8670*/  FMNMX.FTZ R156, R211, R156, !PT ;  /* 0x0000009cd39c7209 */ /* 0x002fca0007810000 */
[----:B------:R-:W1:Y:S02]  /*8680*/  SHFL.BFLY PT, R157, R156, 0x2, 0x1f ;  /* 0x0c401f009c9d7f89 */ /* 0x000e6400000e0000 */
[----:B------:R-:W3:Y:S01]  /*8690*/  MUFU.EX2 R171, R171 ;  /* 0x000000ab00ab7308 */ /* 0x000ee20000000800 */
[----:B0-----:R-:W-:Y:S01]  /*86a0*/  FFMA.FTZ R202, R158, UR6, -R212 ;  /* 0x000000069eca7c23 */ /* 0x001fe200080108d4 */
[-C--:B--2---:R-:W-:Y:S01]  /*86b0*/  FMUL.FTZ R24, R24, R169.reuse ;  /* 0x000000a918187220 */ /* 0x084fe20000410000 */
        /* <DEDUP_REMOVED lines=19> */
[----:B-1----:R-:W-:Y:S01]  /*87f0*/  FMNMX.FTZ R157, R156, R157, !PT ;  /* 0x0000009d9c9d7209 */ /* 0x002fe20007810000 */
[-C--:B------:R-:W-:Y:S01]  /*8800*/  FMUL.FTZ R60, R60, R169.reuse ;  /* 0x000000a93c3c7220 */ /* 0x080fe20000410000 */
[----:B------:R-:W-:Y:S01]  /*8810*/  MUFU.EX2 R178, R178 ;  /* 0x000000b200b27308 */ /* 0x000fe20000000800 */
[-C--:B------:R-:W-:Y:S01]  /*8820*/  FMUL.FTZ R61, R61, R169.reuse ;  /* 0x000000a93d3d7220 */ /* 0x080fe20000410000 */
        /* <DEDUP_REMOVED lines=25> */
[----:B0-----:R-:W-:Y:S01]  /*89c0*/  FMNMX.FTZ R177, R157, R156, !PT ;  /* 0x0000009c9db17209 */ /* 0x001fe20007810000 */
[-C--:B------:R-:W-:Y:S01]  /*89d0*/  FMUL.FTZ R105, R105, R169.reuse ;  /* 0x000000a969697220 */ /* 0x080fe20000410000 */
[-C--:B------:R-:W-:Y:S01]  /*89e0*/  FMUL.FTZ R108, R108, R169.reuse ;  /* 0x000000a96c6c7220 */ /* 0x080fe20000410000 */
[-C--:B------:R-:W-:Y:S01]  /*89f0*/  FMUL.FTZ R109, R109, R169.reuse ;  /* 0x000000a96d6d7220 */ /* 0x080fe20000410000 */
[-C--:B------:R-:W-:Y:S01]  /*8a00*/  FMUL.FTZ R112, R112, R169.reuse ;  /* 0x000000a970707220 */ /* 0x080fe20000410000 */
[----:B------:R-:W-:Y:S01]  /*8a10*/  FADD.FTZ R156, -R177, R188 ;  /* 0x000000bcb19c7221 */ /* 0x000fe20000010100 */
[----:B------:R-:W-:Y:S01]  /*8a20*/  MUFU.EX2 R182, R182 ;  /* 0x000000b600b67308 */ /* 0x000fe20000000800 */
[-C--:B------:R-:W-:Y:S01]  /*8a30*/  FMUL.FTZ R113, R113, R169.reuse ;  /* 0x000000a971717220 */ /* 0x080fe20000410000 */
[-C--:B------:R-:W-:Y:S01]  /*8a40*/  FMUL.FTZ R116, R116, R169.reuse ;  /* 0x000000a974747220 */ /* 0x080fe20000410000 */
[----:B------:R-:W-:Y:S01]  /*8a50*/  FMUL.FTZ R188, R156, UR6 ;  /* 0x000000069cbc7c20 */ /* 0x000fe20008410000 */
[----:B------:R-:W-:Y:S01]  /*8a60*/  FMUL.FTZ R156, R177, UR6 ;  /* 0x00000006b19c7c20 */ /* 0x000fe20008410000 */
[-C--:B------:R-:W-:Y:S01]  /*8a70*/  FMUL.FTZ R117, R117, R169.reuse ;  /* 0x000000a975757220 */ /* 0x080fe20000410000 */
[-C--:B------:R-:W-:Y:S01]  /*8a80*/  FMUL.FTZ R120, R120, R169.reuse ;  /* 0x000000a978787220 */ /* 0x080fe20000410000 */
[----:B------:R-:W-:Y:S01]  /*8a90*/  FMUL.FTZ R121, R121, R169 ;  /* 0x000000a979797220 */ /* 0x000fe20000410000 */
[----:B------:R-:W-:Y:S01]  /*8aa0*/  FFMA.FTZ R201, R153, UR6, -R156 ;  /* 0x0000000699c97c23 */ /* 0x000fe2000801089c */
[----:B------:R-:W0:Y:S01]  /*8ab0*/  MUFU.EX2 R188, R188 ;  /* 0x000000bc00bc7308 */ /* 0x000e220000000800 */
[----:B------:R-:W-:-:S02]  /*8ac0*/  @!P2 IMAD R153, R200, 0x40, R185 ;  /* 0x00000040c899a824 */ /* 0x000fc400078e02b9 */
[--C-:B------:R-:W-:Y:S01]  /*8ad0*/  FFMA.FTZ R212, R152, UR6, -R156.reuse ;  /* 0x0000000698d47c23 */ /* 0x100fe2000801089c */
[--C-:B------:R-:W-:Y:S01]  /*8ae0*/  FFMA.FTZ R203, R154, UR6, -R156.reuse ;  /* 0x000000069acb7c23 */ /* 0x100fe2000801089c */
[----:B------:R-:W-:Y:S01]  /*8af0*/  FFMA.FTZ R214, R155, UR6, -R156 ;  /* 0x000000069bd67c23 */ /* 0x000fe2000801089c */
[----:B------:R-:W-:Y:S02]  /*8b00*/  @!P2 IMAD R153, R153, 0x4, R2 ;  /* 0x000000049999a824 */ /* 0x000fe400078e0202 */
[--C-:B------:R-:W-:Y:S01]  /*8b10*/  FFMA.FTZ R213, R162, UR6, -R156.reuse ;  /* 0x00000006a2d57c23 */ /* 0x100fe2000801089c */
        /* <DEDUP_REMOVED lines=10> */
[----:B------:R-:W-:Y:S01]  /*8bc0*/  FFMA.FTZ R211, R211, UR6, -R156 ;  /* 0x00000006d3d37c23 */ /* 0x000fe2000801089c */
[----:B------:R-:W-:Y:S01]  /*8bd0*/  @!P2 STS [R153+0x38400], R169 ;  /* 0x038400a99900a388 */ /* 0x000fe20000000800 */
[----:B------:R-:W-:Y:S01]  /*8be0*/  MUFU.EX2 R201, R201 ;  /* 0x000000c900c97308 */ /* 0x000fe20000000800 */
[----:B---3--:R-:W-:Y:S01]  /*8bf0*/  F2FP.BF16.F32.PACK_AB R152, R171, R170 ;  /* 0x000000aaab98723e */ /* 0x008fe200000010ff */
[----:B0-----:R-:W-:Y:S01]  /*8c00*/  FMUL.FTZ R26, R26, R188 ;  /* 0x000000bc1a1a7220 */ /* 0x001fe20000410000 */
[----:B------:R0:W-:Y:S01]  /*8c10*/  @!P2 STS [R153+0x38420], R188 ;  /* 0x038420bc9900a388 */ /* 0x0001e20000000800 */
[----:B------:R-:W-:Y:S01]  /*8c20*/  F2FP.BF16.F32.PACK_AB R154, R175, R174 ;  /* 0x000000aeaf9a723e */ /* 0x000fe200000010ff */
[----:B------:R-:W-:Y:S01]  /*8c30*/  FMUL.FTZ R27, R27, R188 ;  /* 0x000000bc1b1b7220 */ /* 0x000fe20000410000 */
[----:B------:R-:W-:Y:S01]  /*8c40*/  F2FP.BF16.F32.PACK_AB R156, R179, R178 ;  /* 0x000000b2b39c723e */ /* 0x000fe200000010ff */
[----:B------:R-:W-:Y:S01]  /*8c50*/  FMUL.FTZ R30, R30, R188 ;  /* 0x000000bc1e1e7220 */ /* 0x000fe20000410000 */
[----:B------:R-:W0:Y:S01]  /*8c60*/  MUFU.EX2 R212, R212 ;  /* 0x000000d400d47308 */ /* 0x000e220000000800 */
[----:B------:R-:W-:Y:S01]  /*8c70*/  F2FP.BF16.F32.PACK_AB R158, R181, R180 ;  /* 0x000000b4b59e723e */ /* 0x000fe200000010ff */
        /* <DEDUP_REMOVED lines=14> */
[----:B------:R-:W1:Y:S01]  /*8d60*/  MUFU.EX2 R214, R214 ;  /* 0x000000d600d67308 */ /* 0x000e620000000800 */
[----:B0-----:R-:W-:Y:S01]  /*8d70*/  F2FP.BF16.F32.PACK_AB R153, R212, R201 ;  /* 0x000000c9d499723e */ /* 0x001fe200000010ff */
        /* <DEDUP_REMOVED lines=14> */
[----:B------:R-:W0:Y:S01]  /*8e60*/  MUFU.EX2 R216, R216 ;  /* 0x000000d800d87308 */ /* 0x000e220000000800 */
[----:B-1----:R-:W-:Y:S01]  /*8e70*/  F2FP.BF16.F32.PACK_AB R155, R214, R203 ;  /* 0x000000cbd69b723e */ /* 0x002fe200000010ff */
[----:B------:R-:W-:Y:S01]  /*8e80*/  BAR.SYNC.DEFER_BLOCKING 0xf, 0x100 ;  /* 0x03c4000000007b1d */ /* 0x000fe20000010000 */
        /* <DEDUP_REMOVED lines=21> */
[----:B------:R-:W0:Y:S01]  /*8fe0*/  MUFU.EX2 R183, R183 ;  /* 0x000000b700b77308 */ /* 0x000e220000000800 */
[-C--:B------:R-:W-:Y:S01]  /*8ff0*/  FMUL.FTZ R119, R119, R188.reuse ;  /* 0x000000bc77777220 */ /* 0x080fe20000410000 */
[-C--:B------:R-:W-:Y:S01]  /*9000*/  FMUL.FTZ R122, R122, R188.reuse ;  /* 0x000000bc7a7a7220 */ /* 0x080fe20000410000 */
[-C--:B------:R-:W-:Y:S01]  /*9010*/  FMUL.FTZ R123, R123, R188.reuse ;  /* 0x000000bc7b7b7220 */ /* 0x080fe20000410000 */
[-C--:B------:R-:W-:Y:S01]  /*9020*/  FMUL.FTZ R124, R124, R169.reuse ;  /* 0x000000a97c7c7220 */ /* 0x080fe20000410000 */
[----:B------:R-:W-:Y:S01]  /*9030*/  FMUL.FTZ R125, R125, R169 ;  /* 0x000000a97d7d7220 */ /* 0x000fe20000410000 */
[-C--:B------:R-:W-:Y:S01]  /*9040*/  FMUL.FTZ R126, R126, R188.reuse ;  /* 0x000000bc7e7e7220 */ /* 0x080fe20000410000 */
[-C--:B------:R-:W-:Y:S01]  /*9050*/  FMUL.FTZ R127, R127, R188.reuse ;  /* 0x000000bc7f7f7220 */ /* 0x080fe20000410000 */
[----:B------:R-:W-:Y:S01]  /*9060*/  MUFU.EX2 R187, R187 ;  /* 0x000000bb00bb7308 */ /* 0x000fe20000000800 */
[----:B-1----:R-:W-:Y:S01]  /*9070*/  F2FP.BF16.F32.PACK_AB R159, R218, R215 ;  /* 0x000000d7da9f723e */ /* 0x002fe200000010ff */
[-C--:B------:R-:W-:Y:S01]  /*9080*/  FMUL.FTZ R128, R128, R169.reuse ;  /* 0x000000a980807220 */ /* 0x080fe20000410000 */
[-C--:B------:R-:W-:Y:S01]  /*9090*/  FMUL.FTZ R129, R129, R169.reuse ;  /* 0x000000a981817220 */ /* 0x080fe20000410000 */
[-C--:B------:R-:W-:Y:S01]  /*90a0*/  FMUL.FTZ R130, R130, R188.reuse ;  /* 0x000000bc82827220 */ /* 0x080fe20000410000 */
[----:B------:R-:W-:Y:S01]  /*90b0*/  FMUL.FTZ R131, R131, R188 ;  /* 0x000000bc83837220 */ /* 0x000fe20000410000 */
        /* <DEDUP_REMOVED lines=16> */
[----:B------:R-:W-:Y:S01]  /*91c0*/  FMUL.FTZ R145, R145, R169 ;  /* 0x000000a991917220 */ /* 0x000fe20000410000 */
[-C--:B------:R-:W-:Y:S01]  /*91d0*/  FMUL.FTZ R146, R146, R188.reuse ;  /* 0x000000bc92927220 */ /* 0x080fe20000410000 */
[----:B------:R-:W0:Y:S01]  /*91e0*/  MUFU.EX2 R205, R205 ;  /* 0x000000cd00cd7308 */ /* 0x000e220000000800 */
[----:B-1----:R-:W-:Y:S01]  /*91f0*/  F2FP.BF16.F32.PACK_AB R162, R172, R187 ;  /* 0x000000bbaca2723e */ /* 0x002fe200000010ff */
[-C--:B------:R-:W-:Y:S01]  /*9200*/  FMUL.FTZ R147, R147, R188.reuse ;  /* 0x000000bc93937220 */ /* 0x080fe20000410000 */
[-C--:B------:R-:W-:Y:S01]  /*9210*/  FMUL.FTZ R148, R148, R169.reuse ;  /* 0x000000a994947220 */ /* 0x080fe20000410000 */
[----:B------:R-:W-:Y:S01]  /*9220*/  FMUL.FTZ R149, R149, R169 ;  /* 0x000000a995957220 */ /* 0x000fe20000410000 */
[-C--:B------:R-:W-:Y:S01]  /*9230*/  FMUL.FTZ R150, R150, R188.reuse ;  /* 0x000000bc96967220 */ /* 0x080fe20000410000 */
[----:B------:R-:W-:Y:S01]  /*9240*/  FMUL.FTZ R151, R151, R188 ;  /* 0x000000bc97977220 */ /* 0x000fe20000410000 */
[----:B------:R1:W-:Y:S01]  /*9250*/  STSM.16.M88.4 [R192+0x36400], R152 ;  /* 0x03640098c0007844 */ /* 0x0003e20000000200 */
[----:B------:R-:W-:Y:S01]  /*9260*/  MUFU.EX2 R206, R206 ;  /* 0x000000ce00ce7308 */ /* 0x000fe20000000800 */
[----:B------:R-:W-:-:S02]  /*9270*/  VIADD R210, R217, 0x80 ;  /* 0x00000080d9d27836 */ /* 0x000fc40000000000 */
[----:B------:R-:W-:Y:S01]  /*9280*/  FFMA.FTZ R170, R169, R194, R170 ;  /* 0x000000c2a9aa7223 */ /* 0x000fe200000100aa */
[----:B------:R1:W-:Y:S01]  /*9290*/  STSM.16.M88.4 [R190], R156 ;  /* 0x0000009cbe007844 */ /* 0x0003e20000000200 */
[----:B------:R-:W-:Y:S02]  /*92a0*/  FFMA.FTZ R195, R188, R195, R201 ;  /* 0x000000c3bcc37223 */ /* 0x000fe400000100c9 */
[----:B------:R-:W-:Y:S01]  /*92b0*/  FADD.FTZ R171, R171, R170 ;  /* 0x000000aaabab7221 */ /* 0x000fe20000010000 */
[----:B------:R-:W2:Y:S01]  /*92c0*/  MUFU.EX2 R207, R207 ;  /* 0x000000cf00cf7308 */ /* 0x000ea20000000800 */
[----:B0-----:R-:W-:Y:S01]  /*92d0*/  F2FP.BF16.F32.PACK_AB R161, R205, R204 ;  /* 0x000000cccda1723e */ /* 0x001fe200000010ff */
[----:B------:R-:W-:Y:S01]  /*92e0*/  FADD.FTZ R212, R212, R195 ;  /* 0x000000c3d4d47221 */ /* 0x000fe20000010000 */
[----:B------:R-:W-:-:S03]  /*92f0*/  FADD.FTZ R174, R174, R171 ;  /* 0x000000abaeae7221 */ /* 0x000fc60000010000 */
[----:B------:R-:W-:Y:S01]  /*9300*/  FADD.FTZ R203, R203, R212 ;  /* 0x000000d4cbcb7221 */ /* 0x000fe20000010000 */
[----:B------:R-:W-:Y:S01]  /*9310*/  FADD.FTZ R175, R175, R174 ;  /* 0x000000aeafaf7221 */ /* 0x000fe20000010000 */
[----:B------:R-:W-:Y:S02]  /*9320*/  MUFU.EX2 R173, R173 ;  /* 0x000000ad00ad7308 */ /* 0x000fe40000000800 */
[----:B------:R-:W-:Y:S01]  /*9330*/  FADD.FTZ R214, R214, R203 ;  /* 0x000000cbd6d67221 */ /* 0x000fe20000010000 */
[----:B------:R-:W-:-:S03]  /*9340*/  FADD.FTZ R178, R178, R175 ;  /* 0x000000afb2b27221 */ /* 0x000fc60000010000 */
[----:B------:R-:W-:Y:S01]  /*9350*/  FADD.FTZ R213, R213, R214 ;  /* 0x000000d6d5d57221 */ /* 0x000fe20000010000 */
[----:B------:R-:W-:Y:S01]  /*9360*/  FADD.FTZ R179, R179, R178 ;  /* 0x000000b2b3b37221 */ /* 0x000fe20000010000 */
[----:B------:R-:W0:Y:S01]  /*9370*/  MUFU.EX2 R176, R176 ;  /* 0x000000b000b07308 */ /* 0x000e220000000800 */
[----:B--2---:R-:W-:Y:S01]  /*9380*/  F2FP.BF16.F32.PACK_AB R163, R207, R206 ;  /* 0x000000cecfa3723e */ /* 0x004fe200000010ff */
[----:B------:R-:W-:Y:S01]  /*9390*/  FADD.FTZ R216, R216, R213 ;  /* 0x000000d5d8d87221 */ /* 0x000fe20000010000 */
[----:B------:R-:W-:-:S03]  /*93a0*/  FADD.FTZ R180, R180, R179 ;  /* 0x000000b3b4b47221 */ /* 0x000fc60000010000 */
[----:B------:R1:W-:Y:S01]  /*93b0*/  STSM.16.M88.4 [R191], R160 ;  /* 0x000000a0bf007844 */ /* 0x0003e20000000200 */
[----:B------:R-:W-:Y:S01]  /*93c0*/  FADD.FTZ R215, R215, R216 ;  /* 0x000000d8d7d77221 */ /* 0x000fe20000010000 */
[----:B------:R-:W-:Y:S01]  /*93d0*/  MUFU.EX2 R199, R199 ;  /* 0x000000c700c77308 */ /* 0x000fe20000000800 */
[----:B------:R-:W-:Y:S02]  /*93e0*/  FADD.FTZ R181, R181, R180 ;  /* 0x000000b4b5b57221 */ /* 0x000fe40000010000 */
[----:B------:R-:W-:Y:S02]  /*93f0*/  FADD.FTZ R215, R218, R215 ;  /* 0x000000d7dad77221 */ /* 0x000fe40000010000 */
[----:B------:R-:W-:Y:S02]  /*9400*/  FADD.FTZ R182, R182, R181 ;  /* 0x000000b5b6b67221 */ /* 0x000fe40000010000 */
        /* <DEDUP_REMOVED lines=10> */
[----:B------:R-:W-:Y:S02]  /*94b0*/  FADD.FTZ R173, R173, R172 ;  /* 0x000000acadad7221 */ /* 0x000fe40000010000 */
[----:B------:R-:W0:Y:S01]  /*94c0*/  MUFU.EX2 R209, R209 ;  /* 0x000000d100d17308 */ /* 0x000e220000000800 */
[----:B--2---:R-:W-:Y:S01]  /*94d0*/  F2FP.BF16.F32.PACK_AB R166, R202, R199 ;  /* 0x000000c7caa6723e */ /* 0x004fe200000010ff */
[----:B------:R-:W-:-:S04]  /*94e0*/  FADD.FTZ R176, R176, R173 ;  /* 0x000000adb0b07221 */ /* 0x000fc80000010000 */
[----:B------:R-:W-:Y:S02]  /*94f0*/  FADD.FTZ R199, R199, R176 ;  /* 0x000000b0c7c77221 */ /* 0x000fe40000010000 */
[----:B------:R-:W-:Y:S02]  /*9500*/  MUFU.EX2 R200, R200 ;  /* 0x000000c800c87308 */ /* 0x000fe40000000800 */
[----:B------:R-:W-:-:S06]  /*9510*/  FADD.FTZ R194, R202, R199 ;  /* 0x000000c7cac27221 */ /* 0x000fcc0000010000 */
[----:B------:R-:W2:Y:S01]  /*9520*/  MUFU.EX2 R211, R211 ;  /* 0x000000d300d37308 */ /* 0x000ea20000000800 */
[----:B0-----:R-:W-:Y:S01]  /*9530*/  F2FP.BF16.F32.PACK_AB R165, R209, R208 ;  /* 0x000000d0d1a5723e */ /* 0x001fe200000010ff */
[----:B------:R-:W-:-:S04]  /*9540*/  FADD.FTZ R208, R208, R207 ;  /* 0x000000cfd0d07221 */ /* 0x000fc80000010000 */
[----:B------:R-:W-:Y:S01]  /*9550*/  FADD.FTZ R209, R209, R208 ;  /* 0x000000d0d1d17221 */ /* 0x000fe20000010000 */
[----:B--2---:R-:W-:-:S03]  /*9560*/  F2FP.BF16.F32.PACK_AB R167, R211, R200 ;  /* 0x000000c8d3a7723e */ /* 0x004fc600000010ff */
[----:B------:R-:W-:Y:S02]  /*9570*/  FADD.FTZ R200, R200, R209 ;  /* 0x000000d1c8c87221 */ /* 0x000fe40000010000 */
[----:B------:R1:W-:Y:S01]  /*9580*/  STSM.16.M88.4 [R189], R164 ;  /* 0x000000a4bd007844 */ /* 0x0003e20000000200 */
[----:B------:R-:W-:Y:S01]  /*9590*/  WARPGROUP.ARRIVE ;  /* 0x00000000000079c5 */ /* 0x000fe20000000000 */
[----:B------:R-:W-:-:S05]  /*95a0*/  FADD.FTZ R195, R211, R200 ;  /* 0x000000c8d3c37221 */ /* 0x000fca0000010000 */
[----:B------:R-:W-:Y:S01]  /*95b0*/  HGMMA.64x256x16.F32.BF16 R24, R152, gdesc[UR8].tnspB, R24, gsb0 ;  /* 0x43e0000898187df0 */ /* 0x000fe20008001818 */
[----:B------:R-:W-:Y:S01]  /*95c0*/  R2UR UR10, R210 ;  /* 0x00000000d20a72ca */ /* 0x000fe200000e0000 */
[----:B------:R-:W-:Y:S01]  /*95d0*/  UMOV UR11, 0x40000040 ;  /* 0x40000040000b7882 */ /* 0x000fe20000000000 */
[C---:B------:R-:W-:Y:S01]  /*95e0*/  IADD3 R210, R217.reuse, 0x100, RZ ;  /* 0x00000100d9d27810 */ /* 0x040fe20007ffe0ff */
[----:B------:R-:W-:Y:S01]  /*95f0*/  VIADD R217, R217, 0x180 ;  /* 0x00000180d9d97836 */ /* 0x000fe20000000000 */
[----:B------:R-:W-:Y:S02]  /*9600*/  WARPGROUP.DEPBAR.LE gsb0, 0x0 ;  /* 0x00008000000079c5 */ /* 0x000fe40000010000 */
[----:B------:R-:W-:-:S15]  /*9610*/  WARPGROUP.ARRIVE ;  /* 0x00000000000079c5 */ /* 0x000fde0000000000 */
        /* <DEDUP_REMOVED lines=20> */
[----:B0-----:R-:W0:Y:S02]  /*9760*/  FENCE.VIEW.ASYNC.S ;  /* 0x00000000000073c6 */ /* 0x001e240000000000 */
[----:B0-----:R-:W-:Y:S01]  /*9770*/  NOP ;  /* 0x0000000000007918 */ /* 0x001fe20000000000 */
[----:B------:R-:W-:Y:S06]  /*9780*/  BAR.ARV 0xe, 0x100 ;  /* 0x0384000000007b1d */ /* 0x000fec0000002000 */
[----:B-1----:R-:W-:Y:S05]  /*9790*/  @!P0 BRA `(.L_x_3410) ;  /* 0x0000000000048947 */ /* 0x002fea0003800000 */
[----:B------:R-:W-:Y:S01]  /*97a0*/  BPT.TRAP 0x1 ;  /* 0x000000040000795c */ /* 0x000fe20000300000 */
.L_x_3410:
[----:B------:R-:W0:Y:S01]  /*97b0*/  S2UR UR10, SR_CgaCtaId ;  /* 0x00000000000a79c3 */ /* 0x000e220000008800 */
[----:B------:R-:W-:Y:S01]  /*97c0*/  R2UR UR7, R196 ;  /* 0x00000000c40772ca */ /* 0x000fe200000e0000 */
[----:B------:R-:W-:Y:S02]  /*97d0*/  IMAD.MOV.U32 R188, RZ, RZ, R177 ;  /* 0x000000ffffbc7224 */ /* 0x000fe400078e00b1 */
[----:B------:R-:W-:Y:S02]  /*97e0*/  IMAD.MOV.U32 R187, RZ, RZ, R168 ;  /* 0x000000ffffbb7224 */ /* 0x000fe400078e00a8 */
[----:B------:R-:W-:-:S08]  /*97f0*/  IMAD.MOV.U32 R200, RZ, RZ, R197 ;  /* 0x000000ffffc87224 */ /* 0x000fd000078e00c5 */
[----:B------:R-:W-:-:S04]  /*9800*/  UIADD3 UR7, UR7, 0x38860, URZ ;  /* 0x0003886007077890 */ /* 0x000fc8000fffe03f */
[----:B0-----:R-:W-:-:S09]  /*9810*/  UPRMT UR7, UR10, 0x654, UR7 ;  /* 0x000006540a077896 */ /* 0x001fd20008000007 */
[----:B------:R-:W-:Y:S01]  /*9820*/  SYNCS.ARRIVE.TRANS64.RED.A1T0 RZ, [UR7], RZ ;  /* 0x000000ffffff79a7 */ /* 0x000fe20008100407 */
[----:B------:R-:W-:Y:S05]  /*9830*/  @P1 BRA `(.L_x_3411) ;  /* 0xffffffcc00981947 */ /* 0x000fea000383ffff */
[----:B------:R-:W-:Y:S02]  /*9840*/  IMAD.SHL.U32 R152, R197, 0x40, RZ ;  /* 0x00000040c5987824 */ /* 0x000fe400078e00ff */
[----:B------:R-:W-:Y:S02]  /*9850*/  IMAD.MOV.U32 R188, RZ, RZ, R177 ;  /* 0x000000ffffbc7224 */ /* 0x000fe400078e00b1 */
[----:B------:R-:W-:-:S07]  /*9860*/  IMAD.MOV.U32 R187, RZ, RZ, R168 ;  /* 0x000000ffffbb7224 */ /* 0x000fce00078e00a8 */
.L_x_3400:
[----:B------:R-:W0:Y:S01]  /*9870*/  SHFL.BFLY PT, R3, R194, 0x2, 0x1f ;  /* 0x0c401f00c2037f89 */ /* 0x000e2200000e0000 */
[----:B------:R-:W-:Y:S08]  /*9880*/  BAR.ARV 0x8, 0x100 ;  /* 0x0204000000007b1d */ /* 0x000ff00000002000 */
[----:B------:R-:W-:Y:S01]  /*9890*/  BAR.SYNC.DEFER_BLOCKING 0xf, 0x100 ;  /* 0x03c4000000007b1d */ /* 0x000fe20000010000 */
[----:B------:R-:W-:-:S02]  /*98a0*/  ISETP.NE.AND P0, PT, R186, RZ, PT ;  /* 0x000000ffba00720c */ /* 0x000fc40003f05270 */
[----:B------:R-:W-:-:S03]  /*98b0*/  IADD3 R185, R185, R152, RZ ;  /* 0x00000098b9b97210 */ /* 0x000fc60007ffe0ff */
[----:B------:R-:W1:Y:S01]  /*98c0*/  SHFL.BFLY PT, R4, R195, 0x2, 0x1f ;  /* 0x0c401f00c3047f89 */ /* 0x000e6200000e0000 */
[----:B0-----:R-:W-:-:S07]  /*98d0*/  FADD.FTZ R3, R3, R194 ;  /* 0x000000c203037221 */ /* 0x001fce0000010000 */
[----:B------:R-:W-:Y:S01]  /*98e0*/  @!P0 IMAD R2, R185, 0x4, R2 ;  /* 0x00000004b9028824 */ /* 0x000fe200078e0202 */
[----:B------:R-:W0:Y:S01]  /*98f0*/  SHFL.BFLY PT, R0, R3, 0x1, 0x1f ;  /* 0x0c201f0003007f89 */ /* 0x000e2200000e0000 */
[----:B-1----:R-:W-:-:S05]  /*9900*/  FADD.FTZ R4, R4, R195 ;  /* 0x000000c304047221 */ /* 0x002fca0000010000 */
[----:B------:R-:W1:Y:S01]  /*9910*/  SHFL.BFLY PT, R5, R4, 0x1, 0x1f ;  /* 0x0c201f0004057f89 */ /* 0x000e6200000e0000 */
[----:B0-----:R-:W-:Y:S01]  /*9920*/  FADD.FTZ R6, R3, R0 ;  /* 0x0000000003067221 */ /* 0x001fe20000010000 */
[----:B------:R-:W-:-:S04]  /*9930*/  IMAD.MOV.U32 R0, RZ, RZ, RZ ;  /* 0x000000ffff007224 */ /* 0x000fc800078e00ff */
[----:B------:R-:W-:-:S13]  /*9940*/  FSETP.NE.FTZ.AND P1, PT, R6, RZ, PT ;  /* 0x000000ff0600720b */ /* 0x000fda0003f35000 */
[----:B------:R-:W0:Y:S01]  /*9950*/  @P1 MUFU.LG2 R3, R6 ;  /* 0x0000000600031308 */ /* 0x000e220000000c00 */
[----:B-1----:R-:W-:Y:S01]  /*9960*/  FADD.FTZ R8, R4, R5 ;  /* 0x0000000504087221 */ /* 0x002fe20000010000 */
[----:B------:R-:W-:Y:S02]  /*9970*/  IMAD.MOV.U32 R5, RZ, RZ, RZ ;  /* 0x000000ffff057224 */ /* 0x000fe400078e00ff */
[----:B------:R-:W-:Y:S02]  /*9980*/  IMAD.MOV.U32 R4, RZ, RZ, -0x800000 ;  /* 0xff800000ff047424 */ /* 0x000fe400078e00ff */
[----:B------:R-:W-:Y:S02]  /*9990*/  FSETP.NE.FTZ.AND P2, PT, R8, RZ, PT ;  /* 0x000000ff0800720b */ /* 0x000fe40003f55000 */
[----:B------:R1:W2:Y:S01]  /*99a0*/  @P1 MUFU.RCP R5, R6 ;  /* 0x0000000600051308 */ /* 0x0002a20000001000 */
[----:B0-----:R-:W-:Y:S01]  /*99b0*/  @P1 FMUL.FTZ R3, R3, 0.69314718246459960938 ;  /* 0x3f31721803031820 */ /* 0x001fe20000410000 */
[----:B-1----:R-:W-:-:S09]  /*99c0*/  IMAD.U32 R6, RZ, RZ, UR6 ;  /* 0x00000006ff067e24 */ /* 0x002fd2000f8e00ff */
[----:B------:R-:W0:Y:S01]  /*99d0*/  @P2 MUFU.RCP R0, R8 ;  /* 0x0000000800002308 */ /* 0x000e220000001000 */
[----:B------:R-:W-:Y:S01]  /*99e0*/  @P1 FMUL.FTZ R6, R6, 0.69314718246459960938 ;  /* 0x3f31721806061820 */ /* 0x000fe20000410000 */
[----:B--2---:R-:W-:Y:S01]  /*99f0*/  @!P0 STS [R2+0x38400], R5 ;  /* 0x0384000502008388 */ /* 0x004fe20000000800 */
[----:B------:R-:W-:-:S05]  /*9a00*/  FMUL.FTZ R24, R24, R5 ;  /* 0x0000000518187220 */ /* 0x000fca0000410000 */
[----:B------:R1:W2:Y:S01]  /*9a10*/  @P2 MUFU.LG2 R7, R8 ;  /* 0x0000000800072308 */ /* 0x0002a20000000c00 */
        /* <DEDUP_REMOVED lines=8> */
[----:B0-----:R0:W-:Y:S01]  /*9aa0*/  @!P0 STS [R2+0x38420], R0 ;  /* 0x0384200002008388 */ /* 0x0011e20000000800 */
[----:B-1----:R-:W-:-:S02]  /*9ab0*/  IMAD.U32 R8, RZ, RZ, UR6 ;  /* 0x00000006ff087e24 */ /* 0x002fc4000f8e00ff */
[-C--:B------:R-:W-:Y:S01]  /*9ac0*/  FMUL.FTZ R41, R41, R5.reuse ;  /* 0x0000000529297220 */ /* 0x080fe20000410000 */
[-C--:B------:R-:W-:Y:S01]  /*9ad0*/  FMUL.FTZ R44, R44, R5.reuse ;  /* 0x000000052c2c7220 */ /* 0x080fe20000410000 */
[-C--:B------:R-:W-:Y:S01]  /*9ae0*/  FMUL.FTZ R45, R45, R5.reuse ;  /* 0x000000052d2d7220 */ /* 0x080fe20000410000 */
[----:B------:R-:W-:Y:S01]  /*9af0*/  @P2 FMUL.FTZ R8, R8, 0.69314718246459960938 ;  /* 0x3f31721808082820 */ /* 0x000fe20000410000 */
[-C--:B------:R-:W-:Y:S01]  /*9b00*/  FMUL.FTZ R48, R48, R5.reuse ;  /* 0x0000000530307220 */ /* 0x080fe20000410000 */
[-C--:B------:R-:W-:Y:S01]  /*9b10*/  FMUL.FTZ R49, R49, R5.reuse ;  /* 0x0000000531317220 */ /* 0x080fe20000410000 */
[----:B--2---:R-:W-:Y:S01]  /*9b20*/  @P2 FMUL.FTZ R7, R7, 0.69314718246459960938 ;  /* 0x3f31721807072820 */ /* 0x004fe20000410000 */
[-C--:B------:R-:W-:Y:S01]  /*9b30*/  FMUL.FTZ R52, R52, R5.reuse ;  /* 0x0000000534347220 */ /* 0x080fe20000410000 */
[----:B0-----:R-:W-:Y:S02]  /*9b40*/  IMAD.MOV.U32 R2, RZ, RZ, -0x800000 ;  /* 0xff800000ff027424 */ /* 0x001fe400078e00ff */
        /* <DEDUP_REMOVED lines=117> */
.L_x_3381:
[----:B------:R-:W-:Y:S05]  /*a2a0*/  @P0 BRA `(.L_x_3412) ;  /* 0x0000002000f80947 */ /* 0x000fea0003800000 */
[----:B------:R-:W0:Y:S01]  /*a2b0*/  S2R R0, SR_TID.X ;  /* 0x0000000000007919 */ /* 0x000e220000002100 */
[----:B------:R-:W1:Y:S01]  /*a2c0*/  S2UR UR5, SR_CgaCtaId ;  /* 0x00000000000579c3 */ /* 0x000e620000008800 */
[----:B------:R-:W-:Y:S01]  /*a2d0*/  UMOV UR4, 0x400 ;  /* 0x0000040000047882 */ /* 0x000fe20000000000 */
[----:B------:R-:W-:-:S06]  /*a2e0*/  IMAD R3, RZ, RZ, -UR61 ;  /* 0x8000003dff037e24 */ /* 0x000fcc000f8e02ff */
        /* <DEDUP_REMOVED lines=14> */
[----:B------:R-:W-:-:S03]  /*a3d0*/  LOP3.LUT R5, R9, 0xffffff80, RZ, 0xc0, !PT ;  /* 0xffffff8009057812 */ /* 0x000fc600078ec0ff */
[----:B------:R-:W0:Y:S01]  /*a3e0*/  SHFL.IDX PT, R7, R0, RZ, 0x1f ;  /* 0x00001fff00077589 */ /* 0x000e2200000e0000 */
[----:B-1----:R-:W-:Y:S01]  /*a3f0*/  ISETP.NE.AND P1, PT, R6, 0x1, PT ;  /* 0x000000010600780c */ /* 0x002fe20003f25270 */
[----:B------:R-:W-:Y:S01]  /*a400*/  IMAD.IADD R8, R22, 0x1, -R5 ;  /* 0x0000000116087824 */ /* 0x000fe200078e0a05 */
[----:B------:R-:W-:-:S04]  /*a410*/  SHF.R.S32.HI R5, RZ, 0x1f, R3 ;  /* 0x0000001fff057819 */ /* 0x000fc80000011403 */
[----:B------:R-:W-:Y:S02]  /*a420*/  SHF.R.S32.HI R155, RZ, 0x1f, R8 ;  /* 0x0000001fff9b7819 */ /* 0x000fe40000011408 */
[----:B0-----:R-:W-:Y:S02]  /*a430*/  ISETP.NE.AND P0, PT, R7, RZ, PT ;  /* 0x000000ff0700720c */ /* 0x001fe40003f05270 */
[----:B------:R-:W-:-:S04]  /*a440*/  LEA.HI R7, R155, R8, RZ, 0x2 ;  /* 0x000000089b077211 */ /* 0x000fc800078f10ff */
[----:B------:R-:W-:-:S07]  /*a450*/  SHF.R.S32.HI R154, RZ, 0x2, R7 ;  /* 0x00000002ff9a7819 */ /* 0x000fce0000011407 */
        /* <DEDUP_REMOVED lines=30> */
[----:B------:R-:W-:Y:S01]  /*a640*/  LOP3.LUT R10, R10, 0x1ffffffe, RZ, 0xc0, !PT ;  /* 0x1ffffffe0a0a7812 */ /* 0x000fe200078ec0ff */
[----:B------:R-:W-:Y:S02]  /*a650*/  IMAD R153, R12, 0x10, R11 ;  /* 0x000000100c997824 */ /* 0x000fe400078e020b */
[----:B---3--:R-:W-:Y:S02]  /*a660*/  IMAD R12, R20, UR5, RZ ;  /* 0x00000005140c7c24 */ /* 0x008fe4000f8e02ff */
[----:B------:R-:W2:Y:S01]  /*a670*/  @P0 LDC R17, c[0x0][0xcf0] ;  /* 0x00033c00ff110b82 */ /* 0x000ea20000000800 */
[----:B------:R-:W-:-:S02]  /*a680*/  IMAD.IADD R9, R9, 0x1, -R10 ;  /* 0x0000000109097824 */ /* 0x000fc400078e0a0a */
[----:B------:R-:W-:Y:S02]  /*a690*/  IMAD.U32 R11, RZ, RZ, UR9 ;  /* 0x00000009ff0b7e24 */ /* 0x000fe4000f8e00ff */
[----:B------:R-:W-:Y:S02]  /*a6a0*/  IMAD R9, R9, 0x8, R153 ;  /* 0x0000000809097824 */ /* 0x000fe400078e0299 */
[----:B------:R-:W-:Y:S02]  /*a6b0*/  IMAD.U32 R10, RZ, RZ, UR8 ;  /* 0x00000008ff0a7e24 */ /* 0x000fe4000f8e00ff */
[----:B-1----:R-:W-:Y:S02]  /*a6c0*/  IMAD R9, R14, 0x40, R9 ;  /* 0x000000400e097824 */ /* 0x002fe400078e0209 */
[----:B------:R-:W-:Y:S01]  /*a6d0*/  IMAD.U32 R11, RZ, RZ, UR4 ;  /* 0x00000004ff0b7e24 */ /* 0x000fe2000f8e00ff */
[----:B------:R-:W-:Y:S01]  /*a6e0*/  ULDC.64 UR4, c[0x0][0xce0] ;  /* 0x0003380000047ab9 */ /* 0x000fe20000000a00 */
[----:B------:R-:W-:-:S02]  /*a6f0*/  IMAD R15, R21, UR7, R12 ;  /* 0x00000007150f7c24 */ /* 0x000fc4000f8e020c */
[----:B------:R-:W-:-:S04]  /*a700*/  IMAD.WIDE.U32 R10, R20, UR7, R10 ;  /* 0x00000007140a7c25 */ /* 0x000fc8000f8e000a */
[----:B0-----:R-:W-:Y:S01]  /*a710*/  @P0 IMAD.HI.U32 R12, R9, R16, RZ ;  /* 0x00000010090c0227 */ /* 0x001fe200078e00ff */
[----:B------:R-:W-:-:S03]  /*a720*/  IADD3 R11, R11, R15, RZ ;  /* 0x0000000f0b0b7210 */ /* 0x000fc60007ffe0ff */
[----:B------:R-:W-:Y:S01]  /*a730*/  IMAD.MOV.U32 R13, RZ, RZ, R9 ;  /* 0x000000ffff0d7224 */ /* 0x000fe200078e0009 */
[----:B--2---:R-:W-:Y:S01]  /*a740*/  @P0 SHF.R.U32.HI R13, RZ, R17, R12 ;  /* 0x00000011ff0d0219 */ /* 0x004fe2000001160c */
[----:B------:R-:W-:Y:S02]  /*a750*/  IMAD R12, R5, UR4, RZ ;  /* 0x00000004050c7c24 */ /* 0x000fe4000f8e02ff */
[----:B------:R-:W-:-:S04]  /*a760*/  IMAD.WIDE.U32 R10, R3, UR4, R10 ;  /* 0x00000004030a7c25 */ /* 0x000fc8000f8e000a */
[----:B------:R-:W-:Y:S01]  /*a770*/  IMAD.MOV R15, RZ, RZ, -R13 ;  /* 0x000000ffff0f7224 */ /* 0x000fe200078e0a0d */
[----:B------:R-:W-:Y:S01]  /*a780*/  IADD3 R10, P0, R13, R10, RZ ;  /* 0x0000000a0d0a7210 */ /* 0x000fe20007f1e0ff */
[----:B------:R-:W-:Y:S01]  /*a790*/  IMAD R16, R3, UR5, R12 ;  /* 0x0000000503107c24 */ /* 0x000fe2000f8e020c */
[----:B------:R-:W-:Y:S01]  /*a7a0*/  ULDC.64 UR4, c[0x0][0xcc8] ;  /* 0x0003320000047ab9 */ /* 0x000fe20000000a00 */
[----:B------:R-:W-:Y:S01]  /*a7b0*/  IMAD R9, R18, R15, R9 ;  /* 0x0000000f12097224 */ /* 0x000fe200078e0209 */
[----:B------:R-:W-:Y:S01]  /*a7c0*/  SHF.R.S32.HI R15, RZ, 0x1f, R13 ;  /* 0x0000001fff0f7819 */ /* 0x000fe2000001140d */
[----:B------:R-:W-:-:S03]  /*a7d0*/  IMAD.SHL.U32 R152, R152, 0x2, RZ ;  /* 0x0000000298987824 */ /* 0x000fc600078e00ff */
[----:B------:R-:W-:Y:S02]  /*a7e0*/  SHF.R.S32.HI R12, RZ, 0x1f, R9 ;  /* 0x0000001fff0c7819 */ /* 0x000fe40000011409 */
[----:B------:R-:W-:-:S03]  /*a7f0*/  IADD3.X R11, R15, R11, R16, P0, !PT ;  /* 0x0000000b0f0b7210 */ /* 0x000fc600007fe410 */
[----:B------:R-:W-:Y:S02]  /*a800*/  IMAD R12, R12, UR4, RZ ;  /* 0x000000040c0c7c24 */ /* 0x000fe4000f8e02ff */
[----:B------:R-:W-:-:S04]  /*a810*/  IMAD.WIDE.U32 R10, R9, UR4, R10 ;  /* 0x00000004090a7c25 */ /* 0x000fc8000f8e000a */
[----:B------:R-:W-:Y:S01]  /*a820*/  IMAD R9, R9, UR5, R12 ;  /* 0x0000000509097c24 */ /* 0x000fe2000f8e020c */
[----:B------:R-:W-:Y:S01]  /*a830*/  LEA.HI R12, R0, R0, RZ, 0x1 ;  /* 0x00000000000c7211 */ /* 0x000fe200078f08ff */
[----:B------:R-:W-:Y:S02]  /*a840*/  ULDC.64 UR4, c[0x0][0xca8] ;  /* 0x00032a0000047ab9 */ /* 0x000fe40000000a00 */
[----:B------:R-:W-:Y:S01]  /*a850*/  IMAD.IADD R9, R11, 0x1, R9 ;  /* 0x000000010b097824 */ /* 0x000fe200078e0209 */
[----:B------:R-:W-:Y:S01]  /*a860*/  LEA R16, P0, R10, UR4, 0x2 ;  /* 0x000000040a107c11 */ /* 0x000fe2000f8010ff */
[----:B------:R-:W-:Y:S01]  /*a870*/  ULDC UR4, c[0x0][0xb88] ;  /* 0x0002e20000047ab9 */ /* 0x000fe20000000800 */
[----:B------:R-:W-:Y:S02]  /*a880*/  LOP3.LUT R11, R12, 0xfffffe, RZ, 0xc0, !PT ;  /* 0x00fffffe0c0b7812 */ /* 0x000fe400078ec0ff */
[----:B------:R-:W-:Y:S01]  /*a890*/  LEA.HI.X R17, R10, UR5, R9, 0x2, P0 ;  /* 0x000000050a117c11 */ /* 0x000fe200080f1409 */
[----:B------:R-:W-:Y:S01]  /*a8a0*/  SHFL.IDX PT, R12, R16, 0x1, 0x1c1f ;  /* 0x003c1f00100c7f89 */ /* 0x000fe200000e0000 */
[----:B------:R-:W-:-:S02]  /*a8b0*/  IMAD R9, R14, 0x40, R153 ;  /* 0x000000400e097824 */ /* 0x000fc400078e0299 */
[----:B------:R-:W-:Y:S01]  /*a8c0*/  IMAD.IADD R15, R0, 0x1, -R11 ;  /* 0x00000001000f7824 */ /* 0x000fe200078e0a0b */
[----:B------:R-:W-:Y:S01]  /*a8d0*/  SHFL.IDX PT, R10, R16, RZ, 0x1c1f ;  /* 0x001c1fff100a7589 */ /* 0x000fe200000e0000 */
[----:B------:R-:W-:Y:S02]  /*a8e0*/  IMAD R14, R18, UR4, RZ ;  /* 0x00000004120e7c24 */ /* 0x000fe4000f8e02ff */
[----:B------:R-:W-:Y:S01]  /*a8f0*/  IMAD.U32 R15, R15, -0x100, RZ ;  /* 0xffffff000f0f7824 */ /* 0x000fe200078e00ff */
[----:B------:R-:W0:Y:S04]  /*a900*/  SHFL.IDX PT, R11, R17, RZ, 0x1c1f ;  /* 0x001c1fff110b7589 */ /* 0x000e2800000e0000 */
[----:B------:R-:W1:Y:S01]  /*a910*/  SHFL.IDX PT, R13, R17, 0x1, 0x1c1f ;  /* 0x003c1f00110d7f89 */ /* 0x000e6200000e0000 */
[----:B------:R-:W-:Y:S01]  /*a920*/  ISETP.NE.AND P0, PT, R152, R15, PT ;  /* 0x0000000f9800720c */ /* 0x000fe20003f05270 */
[----:B------:R-:W-:-:S03]  /*a930*/  VIADD R15, R9, 0x8 ;  /* 0x00000008090f7836 */ /* 0x000fc60000000000 */
[-C--:B------:R-:W-:Y:S02]  /*a940*/  ISETP.GE.OR P2, PT, R9, R14.reuse, P0 ;  /* 0x0000000e0900720c */ /* 0x080fe40000746670 */
[----:B------:R-:W-:-:S11]  /*a950*/  ISETP.GE.OR P0, PT, R15, R14, P0 ;  /* 0x0000000e0f00720c */ /* 0x000fd60000706670 */
[----:B0-----:R0:W-:Y:S04]  /*a960*/  @!P2 ST.E desc[UR36][R10.64], R4 ;  /* 0x000000040a00a985 */ /* 0x0011e8000c101924 */
[----:B-1----:R0:W-:Y:S02]  /*a970*/  @!P0 ST.E desc[UR36][R12.64], R2 ;  /* 0x000000020c008985 */ /* 0x0021e4000c101924 */
.L_x_3413:
[----:B------:R-:W1:Y:S01]  /*a980*/  S2R R14, SR_CTAID.X ;  /* 0x00000000000e7919 */ /* 0x000e620000002500 */
[----:B------:R-:W-:Y:S01]  /*a990*/  LEA.HI R19, R19, R22, RZ, 0x2 ;  /* 0x0000001613137211 */ /* 0x000fe200078f10ff */
[----:B------:R-:W2:Y:S01]  /*a9a0*/  S2UR UR7, SR_CTAID.Z ;  /* 0x00000000000779c3 */ /* 0x000ea20000002700 */
[----:B------:R-:W-:Y:S01]  /*a9b0*/  SHF.R.S32.HI R9, RZ, 0x1f, R7 ;  /* 0x0000001fff097819 */ /* 0x000fe20000011407 */
[----:B------:R-:W-:Y:S01]  /*a9c0*/  ULDC.64 UR8, c[0x0][0xc38] ;  /* 0x00030e0000087ab9 */ /* 0x000fe20000000a00 */
[----:B------:R-:W-:Y:S01]  /*a9d0*/  LOP3.LUT R19, R19, 0xfffffffc, RZ, 0xc0, !PT ;  /* 0xfffffffc13137812 */ /* 0x000fe200078ec0ff */
[----:B------:R-:W-:Y:S01]  /*a9e0*/  UIMAD UR6, UR6, UR8, URZ ;  /* 0x00000008060672a4 */ /* 0x000fe2000f8e023f */
[----:B------:R-:W-:Y:S01]  /*a9f0*/  LEA.HI R9, R9, R154, RZ, 0x3 ;  /* 0x0000009a09097211 */ /* 0x000fe200078f18ff */
[----:B------:R-:W-:Y:S01]  /*aa00*/  UIMAD.WIDE.U32 UR4, UR61, UR8, URZ ;  /* 0x000000083d0472a5 */ /* 0x000fe2000f8e003f */
[----:B------:R-:W-:Y:S01]  /*aa10*/  LEA.HI R155, R155, R8, RZ, 0x5 ;  /* 0x000000089b9b7211 */ /* 0x000fe200078f28ff */
[----:B------:R-:W-:Y:S01]  /*aa20*/  IMAD.IADD R19, R22, 0x1, -R19 ;  /* 0x0000000116137824 */ /* 0x000fe200078e0a13 */
[----:B0-----:R-:W0:Y:S01]  /*aa30*/  LDC.64 R12, c[0x0][0xc40] ;  /* 0x00031000ff0c7b82 */ /* 0x001e220000000a00 */
[----:B------:R-:W-:Y:S01]  /*aa40*/  LOP3.LUT R9, R9, 0xfffffff8, RZ, 0xc0, !PT ;  /* 0xfffffff809097812 */ /* 0x000fe200078ec0ff */
[----:B------:R-:W-:Y:S01]  /*aa50*/  UIMAD UR6, UR61, UR9, UR6 ;  /* 0x000000093d0672a4 */ /* 0x000fe2000f8e0206 */
[----:B------:R-:W-:Y:S01]  /*aa60*/  SHF.R.S32.HI R155, RZ, 0x5, R155 ;  /* 0x00000005ff9b7819 */ /* 0x000fe2000001149b */
[----:B------:R-:W-:Y:S01]  /*aa70*/  IMAD.U32 R11, RZ, RZ, UR5 ;  /* 0x00000005ff0b7e24 */ /* 0x000fe2000f8e00ff */
[----:B------:R-:W-:Y:S01]  /*aa80*/  LEA.HI R2, R19, R19, RZ, 0x1 ;  /* 0x0000001313027211 */ /* 0x000fe200078f08ff */
[----:B------:R-:W-:Y:S01]  /*aa90*/  UIADD3 UR6, UR5, UR6, URZ ;  /* 0x0000000605067290 */ /* 0x000fe2000fffe03f */
[----:B------:R-:W-:Y:S01]  /*aaa0*/  IADD3 R154, R154, -R9, RZ ;  /* 0x800000099a9a7210 */ /* 0x000fe20007ffe0ff */
[----:B------:R-:W3:Y:S01]  /*aab0*/  @P1 LDC R16, c[0x0][0xcec] ;  /* 0x00033b00ff101b82 */ /* 0x000ee20000000800 */
[----:B------:R-:W-:Y:S01]  /*aac0*/  LOP3.LUT R2, R2, 0x1ffffffe, RZ, 0xc0, !PT ;  /* 0x1ffffffe02027812 */ /* 0x000fe200078ec0ff */
[----:B------:R-:W-:Y:S01]  /*aad0*/  IMAD.U32 R10, RZ, RZ, UR4 ;  /* 0x00000004ff0a7e24 */ /* 0x000fe2000f8e00ff */
[----:B------:R-:W-:Y:S01]  /*aae0*/  ULDC.64 UR4, c[0x0][0xc48] ;  /* 0x0003120000047ab9 */ /* 0x000fe20000000a00 */
[----:B------:R-:W-:Y:S01]  /*aaf0*/  IMAD R155, R155, 0x10, R154 ;  /* 0x000000109b9b7824 */ /* 0x000fe200078e029a */
[----:B------:R-:W-:Y:S01]  /*ab00*/  BSSY B0, `(.L_x_3414) ;  /* 0x00000f1000007945 */ /* 0x000fe20003800000 */
[----:B------:R-:W-:Y:S01]  /*ab10*/  IMAD.IADD R2, R19, 0x1, -R2 ;  /* 0x0000000113027824 */ /* 0x000fe200078e0a02 */
[----:B--2---:R-:W-:Y:S01]  /*ab20*/  USHF.R.S32.HI UR8, URZ, 0x1f, UR7 ;  /* 0x0000001f3f087899 */ /* 0x004fe20008011407 */
[----:B------:R-:W2:Y:S01]  /*ab30*/  @P1 LDC R17, c[0x0][0xcf0] ;  /* 0x00033c00ff111b82 */ /* 0x000ea20000000800 */
[----:B------:R-:W-:-:S02]  /*ab40*/  IMAD.U32 R11, RZ, RZ, UR6 ;  /* 0x00000006ff0b7e24 */ /* 0x000fc4000f8e00ff */
[----:B------:R-:W-:-:S04]  /*ab50*/  IMAD R4, R2, 0x8, R155 ;  /* 0x0000000802047824 */ /* 0x000fc800078e029b */
[----:B-1----:R-:W-:Y:S02]  /*ab60*/  IMAD R15, R14, 0x40, R4 ;  /* 0x000000400e0f7824 */ /* 0x002fe400078e0204 */
[C---:B0-----:R-:W-:Y:S02]  /*ab70*/  IMAD R2, R12.reuse, UR8, RZ ;  /* 0x000000080c027c24 */ /* 0x041fe4000f8e02ff */
[----:B------:R-:W-:-:S04]  /*ab80*/  IMAD.WIDE.U32 R10, R12, UR7, R10 ;  /* 0x000000070c0a7c25 */ /* 0x000fc8000f8e000a */
[----:B------:R-:W-:Y:S02]  /*ab90*/  IMAD R13, R13, UR7, R2 ;  /* 0x000000070d0d7c24 */ /* 0x000fe4000f8e0202 */
[----:B---3--:R-:W-:-:S04]  /*aba0*/  @P1 IMAD.HI.U32 R16, R15, R16, RZ ;  /* 0x000000100f101227 */ /* 0x008fc800078e00ff */
[----:B------:R-:W-:Y:S02]  /*abb0*/  IMAD.MOV.U32 R9, RZ, RZ, R15 ;  /* 0x000000ffff097224 */ /* 0x000fe400078e000f */
[----:B------:R-:W-:Y:S01]  /*abc0*/  IMAD R2, R5, UR4, RZ ;  /* 0x0000000405027c24 */ /* 0x000fe2000f8e02ff */
[----:B--2---:R-:W-:Y:S01]  /*abd0*/  @P1 SHF.R.U32.HI R9, RZ, R17, R16 ;  /* 0x00000011ff091219 */ /* 0x004fe20000011610 */
[----:B------:R-:W-:Y:S02]  /*abe0*/  IMAD.IADD R11, R11, 0x1, R13 ;  /* 0x000000010b0b7824 */ /* 0x000fe400078e020d */
[----:B------:R-:W-:Y:S01]  /*abf0*/  IMAD R13, R3, UR5, R2 ;  /* 0x00000005030d7c24 */ /* 0x000fe2000f8e0202 */
[----:B------:R-:W-:Y:S01]  /*ac00*/  IADD3 R5, -R9, RZ, RZ ;  /* 0x000000ff09057210 */ /* 0x000fe20007ffe1ff */
[----:B------:R-:W-:Y:S01]  /*ac10*/  IMAD.WIDE.U32 R2, R3, UR4, R10 ;  /* 0x0000000403027c25 */ /* 0x000fe2000f8e000a */
[----:B------:R-:W-:Y:S01]  /*ac20*/  SHF.R.S32.HI R4, RZ, 0x1f, R9 ;  /* 0x0000001fff047819 */ /* 0x000fe20000011409 */
[----:B------:R-:W-:-:S02]  /*ac30*/  ULDC.64 UR4, c[0x0][0xc30] ;  /* 0x00030c0000047ab9 */ /* 0x000fc40000000a00 */
[----:B------:R-:W-:Y:S02]  /*ac40*/  IMAD R5, R6, R5, R15 ;  /* 0x0000000506057224 */ /* 0x000fe400078e020f */
[----:B------:R-:W-:Y:S02]  /*ac50*/  IMAD R4, R4, UR4, RZ ;  /* 0x0000000404047c24 */ /* 0x000fe4000f8e02ff */
[----:B------:R-:W-:Y:S02]  /*ac60*/  IMAD.IADD R3, R3, 0x1, R13 ;  /* 0x0000000103037824 */ /* 0x000fe400078e020d */
[C---:B------:R-:W-:Y:S01]  /*ac70*/  IMAD R11, R9.reuse, UR5, R4 ;  /* 0x00000005090b7c24 */ /* 0x040fe2000f8e0204 */
[----:B------:R-:W-:Y:S01]  /*ac80*/  SHF.R.S32.HI R4, RZ, 0x1f, R5 ;  /* 0x0000001fff047819 */ /* 0x000fe20000011405 */
[----:B------:R-:W-:Y:S01]  /*ac90*/  IMAD.WIDE.U32 R2, R9, UR4, R2 ;  /* 0x0000000409027c25 */ /* 0x000fe2000f8e0002 */
[----:B------:R-:W-:-:S03]  /*aca0*/  ULDC.64 UR4, c[0x0][0xc28] ;  /* 0x00030a0000047ab9 */ /* 0x000fc60000000a00 */
[----:B------:R-:W-:Y:S02]  /*acb0*/  IMAD R4, R4, UR4, RZ ;  /* 0x0000000404047c24 */ /* 0x000fe4000f8e02ff */
[----:B------:R-:W-:Y:S02]  /*acc0*/  IMAD.IADD R3, R3, 0x1, R11 ;  /* 0x0000000103037824 */ /* 0x000fe400078e020b */
[C---:B------:R-:W-:Y:S02]  /*acd0*/  IMAD R9, R5.reuse, UR5, R4 ;  /* 0x0000000505097c24 */ /* 0x040fe4000f8e0204 */
[----:B------:R-:W-:Y:S01]  /*ace0*/  IMAD.WIDE.U32 R2, R5, UR4, R2 ;  /* 0x0000000405027c25 */ /* 0x000fe2000f8e0002 */
[----:B------:R-:W-:-:S03]  /*acf0*/  ULDC.64 UR4, c[0x0][0xc00] ;  /* 0x0003000000047ab9 */ /* 0x000fc60000000a00 */
[----:B------:R-:W-:Y:S01]  /*ad00*/  IMAD.IADD R5, R3, 0x1, R9 ;  /* 0x0000000103057824 */ /* 0x000fe200078e0209 */
        /* <DEDUP_REMOVED lines=9> */
[----:B------:R0:W1:Y:S01]  /*ada0*/  SHFL.IDX PT, R2, R4, RZ, 0x1c1f ;  /* 0x001c1fff04027589 */ /* 0x00006200000e0000 */
[----:B------:R-:W-:Y:S01]  /*adb0*/  IMAD.IADD R0, R8, 0x1, -R9 ;  /* 0x0000000108007824 */ /* 0x000fe200078e0a09 */
[----:B------:R-:W-:-:S02]  /*adc0*/  ISETP.GE.AND P0, PT, R7, R6, PT ;  /* 0x000000060700720c */ /* 0x000fc40003f06270 */
[----:B------:R0:W2:Y:S01]  /*add0*/  SHFL.IDX PT, R3, R5, RZ, 0x1c1f ;  /* 0x001c1fff05037589 */ /* 0x0000a200000e0000 */
[----:B------:R-:W-:-:S04]  /*ade0*/  IMAD R0, R11, 0x80, R0 ;  /* 0x000000800b007824 */ /* 0x000fc800078e0200 */
[----:B------:R-:W-:-:S06]  /*adf0*/  IMAD.SHL.U32 R0, R0, 0x2, RZ ;  /* 0x0000000200007824 */ /* 0x000fcc00078e00ff */
[----:B0-----:R-:W-:Y:S05]  /*ae00*/  @P0 BRA `(.L_x_3415) ;  /* 0x0000000c00000947 */ /* 0x001fea0003800000 */
        /* <DEDUP_REMOVED lines=15> */
[----:B------:R-:W-:-:S02]  /*af00*/  VIADD R21, R0, 0x48 ;  /* 0x0000004800157836 */ /* 0x000fc40000000000 */
[C---:B------:R-:W-:Y:S01]  /*af10*/  @!P2 LEA.HI R8, R0.reuse, R0, RZ, 0x1 ;  /* 0x000000000008a211 */ /* 0x040fe200078f08ff */
[C---:B------:R-:W-:Y:S01]  /*af20*/  VIADD R22, R0.reuse, 0x50 ;  /* 0x0000005000167836 */ /* 0x040fe20000000000 */
[----:B------:R-:W-:Y:S01]  /*af30*/  @!P3 LEA.HI R10, R9, R9, RZ, 0x1 ;  /* 0x00000009090ab211 */ /* 0x000fe200078f08ff */
[----:B------:R-:W-:Y:S01]  /*af40*/  VIADD R23, R0, 0x58 ;  /* 0x0000005800177836 */ /* 0x000fe20000000000 */
[----:B------:R-:W-:Y:S02]  /*af50*/  @!P4 LEA.HI R12, R11, R11, RZ, 0x1 ;  /* 0x0000000b0b0cc211 */ /* 0x000fe400078f08ff */
[----:B------:R-:W-:Y:S02]  /*af60*/  @!P5 LEA.HI R14, R13, R13, RZ, 0x1 ;  /* 0x0000000d0d0ed211 */ /* 0x000fe400078f08ff */
[----:B------:R-:W-:Y:S02]  /*af70*/  @!P2 LOP3.LUT R9, R8, 0xfffffffe, RZ, 0xc0, !PT ;  /* 0xfffffffe0809a812 */ /* 0x000fe400078ec0ff */
[----:B------:R-:W-:-:S02]  /*af80*/  @!P3 LOP3.LUT R11, R10, 0xfffffffe, RZ, 0xc0, !PT ;  /* 0xfffffffe0a0bb812 */ /* 0x000fc400078ec0ff */
[----:B------:R-:W-:Y:S01]  /*af90*/  @!P4 LOP3.LUT R13, R12, 0xfffffffe, RZ, 0xc0, !PT ;  /* 0xfffffffe0c0dc812 */ /* 0x000fe200078ec0ff */
[--C-:B-12---:R-:W-:Y:S01]  /*afa0*/  @!P2 IMAD.WIDE R8, R9, 0x4, R2.reuse ;  /* 0x000000040908a825 */ /* 0x106fe200078e0202 */
[----:B------:R-:W-:Y:S02]  /*afb0*/  @!P5 LOP3.LUT R15, R14, 0xfffffffe, RZ, 0xc0, !PT ;  /* 0xfffffffe0e0fd812 */ /* 0x000fe400078ec0ff */
[----:B------:R-:W-:Y:S01]  /*afc0*/  ISETP.GE.AND P6, PT, R22, UR4, PT ;  /* 0x0000000416007c0c */ /* 0x000fe2000bfc6270 */
        /* <DEDUP_REMOVED lines=9> */
[----:B------:R-:W-:Y:S01]  /*b060*/  @!P0 LEA.HI R16, R16, R16, RZ, 0x1 ;  /* 0x0000001010108211 */ /* 0x000fe200078f08ff */
[----:B------:R3:W-:Y:S01]  /*b070*/  @!P5 ST.E.64 desc[UR36][R14.64], R36 ;  /* 0x000000240e00d985 */ /* 0x0007e2000c101b24 */
[----:B------:R-:W-:Y:S02]  /*b080*/  ISETP.GE.AND P5, PT, R21, UR4, PT ;  /* 0x0000000415007c0c */ /* 0x000fe4000bfa6270 */
[----:B------:R-:W-:Y:S02]  /*b090*/  @!P1 LEA.HI R17, R17, R17, RZ, 0x1 ;  /* 0x0000001111119211 */ /* 0x000fe400078f08ff */
[----:B0-----:R-:W-:-:S02]  /*b0a0*/  @!P0 LOP3.LUT R9, R16, 0xfffffffe, RZ, 0xc0, !PT ;  /* 0xfffffffe10098812 */ /* 0x001fc400078ec0ff */
        /* <DEDUP_REMOVED lines=16> */
[----:B------:R-:W-:Y:S01]  /*b1b0*/  @!P6 LOP3.LUT R17, R22, 0xfffffffe, RZ, 0xc0, !PT ;  /* 0xfffffffe1611e812 */ /* 0x000fe200078ec0ff */
[C---:B------:R-:W-:Y:S01]  /*b1c0*/  VIADD R22, R0.reuse, 0x88 ;  /* 0x0000008800167836 */ /* 0x040fe20000000000 */
[----:B------:R-:W-:Y:S01]  /*b1d0*/  IADD3 R24, R0, 0x60, RZ ;  /* 0x0000006000187810 */ /* 0x000fe20007ffe0ff */
[----:B0-----:R-:W-:Y:S01]  /*b1e0*/  @!P2 IMAD.WIDE R8, R13, 0x4, R2 ;  /* 0x000000040d08a825 */ /* 0x001fe200078e0202 */
[----:B------:R-:W-:-:S02]  /*b1f0*/  ISETP.GE.AND P1, PT, R23, UR4, PT ;  /* 0x0000000417007c0c */ /* 0x000fc4000bf26270 */
[----:B------:R-:W-:Y:S01]  /*b200*/  ISETP.GE.AND P0, PT, R24, UR4, PT ;  /* 0x0000000418007c0c */ /* 0x000fe2000bf06270 */
        /* <DEDUP_REMOVED lines=18> */
[----:B0-----:R-:W-:Y:S01]  /*b330*/  @!P1 LOP3.LUT R9, R23, 0xfffffffe, RZ, 0xc0, !PT ;  /* 0xfffffffe17099812 */ /* 0x001fe200078ec0ff */
[----:B------:R-:W-:Y:S01]  /*b340*/  VIADD R23, R0, 0x90 ;  /* 0x0000009000177836 */ /* 0x000fe20000000000 */
        /* <DEDUP_REMOVED lines=17> */
[----:B------:R-:W-:Y:S01]  /*b460*/  VIADD R22, R0, 0xc0 ;  /* 0x000000c000167836 */ /* 0x000fe20000000000 */
[----:B------:R-:W-:Y:S01]  /*b470*/  ISETP.GE.AND P0, PT, R23, UR4, PT ;  /* 0x0000000417007c0c */ /* 0x000fe2000bf06270 */
[----:B0-----:R-:W-:Y:S01]  /*b480*/  @!P2 IMAD.WIDE R8, R13, 0x4, R2 ;  /* 0x000000040d08a825 */ /* 0x001fe200078e0202 */
[----:B------:R-:W-:-:S02]  /*b490*/  ISETP.GE.AND P1, PT, R24, UR4, PT ;  /* 0x0000000418007c0c */ /* 0x000fc4000bf26270 */
[----:B------:R-:W-:Y:S01]  /*b4a0*/  IADD3 R20, R0, 0xb0, RZ ;  /* 0x000000b000147810 */ /* 0x000fe20007ffe0ff */
        /* <DEDUP_REMOVED lines=18> */
[----:B0-----:R-:W-:Y:S02]  /*b5d0*/  @!P0 LOP3.LUT R9, R23, 0xfffffffe, RZ, 0xc0, !PT ;  /* 0xfffffffe17098812 */ /* 0x001fe400078ec0ff */
[----:B------:R-:W-:Y:S02]  /*b5e0*/  @!P2 LEA.HI R18, R18, R18, RZ, 0x1 ;  /* 0x000000121212a211 */ /* 0x000fe400078f08ff */
[----:B-1----:R-:W-:Y:S01]  /*b5f0*/  @!P1 LOP3.LUT R11, R24, 0xfffffffe, RZ, 0xc0, !PT ;  /* 0xfffffffe180b9812 */ /* 0x002fe200078ec0ff */
[--C-:B------:R-:W-:Y:S01]  /*b600*/  @!P0 IMAD.WIDE R8, R9, 0x4, R2.reuse ;  /* 0x0000000409088825 */ /* 0x100fe200078e0202 */
[----:B------:R-:W-:Y:S02]  /*b610*/  @!P4 LEA.HI R20, R20, R20, RZ, 0x1 ;  /* 0x000000141414c211 */ /* 0x000fe400078f08ff */
[----:B--2---:R-:W-:Y:S01]  /*b620*/  @!P2 LOP3.LUT R13, R18, 0xfffffffe, RZ, 0xc0, !PT ;  /* 0xfffffffe120da812 */ /* 0x004fe200078ec0ff */
[--C-:B------:R-:W-:Y:S01]  /*b630*/  @!P1 IMAD.WIDE R10, R11, 0x4, R2.reuse ;  /* 0x000000040b0a9825 */ /* 0x100fe200078e0202 */
[----:B------:R-:W-:Y:S01]  /*b640*/  @!P3 LEA.HI R19, R19, R19, RZ, 0x1 ;  /* 0x000000131313b211 */ /* 0x000fe200078f08ff */
[----:B------:R0:W-:Y:S01]  /*b650*/  @!P0 ST.E.64 desc[UR36][R8.64], R96 ;  /* 0x0000006008008985 */ /* 0x0001e2000c101b24 */
[----:B------:R-:W-:Y:S01]  /*b660*/  @!P5 LEA.HI R21, R21, R21, RZ, 0x1 ;  /* 0x000000151515d211 */ /* 0x000fe200078f08ff */
[----:B------:R-:W-:Y:S01]  /*b670*/  @!P2 IMAD.WIDE R12, R13, 0x4, R2 ;  /* 0x000000040d0ca825 */ /* 0x000fe200078e0202 */
[----:B------:R-:W-:Y:S01]  /*b680*/  @!P3 LOP3.LUT R19, R19, 0xfffffffe, RZ, 0xc0, !PT ;  /* 0xfffffffe1313b812 */ /* 0x000fe200078ec0ff */
[----:B------:R1:W-:Y:S01]  /*b690*/  @!P1 ST.E.64 desc[UR36][R10.64], R100 ;  /* 0x000000640a009985 */ /* 0x0003e2000c101b24 */
[----:B------:R-:W-:Y:S01]  /*b6a0*/  @!P6 LEA.HI R22, R22, R22, RZ, 0x1 ;  /* 0x000000161616e211 */ /* 0x000fe200078f08ff */
[----:B------:R-:W-:Y:S01]  /*b6b0*/  VIADD R18, R0, 0xc8 ;  /* 0x000000c800127836 */ /* 0x000fe20000000000 */
[----:B---3--:R-:W-:Y:S01]  /*b6c0*/  @!P4 LOP3.LUT R15, R20, 0xfffffffe, RZ, 0xc0, !PT ;  /* 0xfffffffe140fc812 */ /* 0x008fe200078ec0ff */
[----:B------:R-:W-:Y:S01]  /*b6d0*/  @!P2 ST.E.64 desc[UR36][R12.64], R104 ;  /* 0x000000680c00a985 */ /* 0x000fe2000c101b24 */
[----:B------:R-:W-:Y:S01]  /*b6e0*/  @!P5 LOP3.LUT R21, R21, 0xfffffffe, RZ, 0xc0, !PT ;  /* 0xfffffffe1515d812 */ /* 0x000fe200078ec0ff */
[----:B------:R-:W-:Y:S01]  /*b6f0*/  VIADD R20, R0, 0xd8 ;  /* 0x000000d800147836 */ /* 0x000fe20000000000 */
[----:B----4-:R-:W-:-:S02]  /*b700*/  @!P6 LOP3.LUT R17, R22, 0xfffffffe, RZ, 0xc0, !PT ;  /* 0xfffffffe1611e812 */ /* 0x010fc400078ec0ff */
[----:B------:R-:W-:Y:S01]  /*b710*/  ISETP.GE.AND P0, PT, R18, UR4, PT ;  /* 0x0000000412007c0c */ /* 0x000fe2000bf06270 */
[----:B0-----:R-:W-:Y:S01]  /*b720*/  @!P3 IMAD.WIDE R8, R19, 0x4, R2 ;  /* 0x000000041308b825 */ /* 0x001fe200078e0202 */
[----:B------:R-:W-:-:S03]  /*b730*/  ISETP.GE.AND P2, PT, R20, UR4, PT ;  /* 0x0000000414007c0c */ /* 0x000fc6000bf46270 */
[--C-:B-1----:R-:W-:Y:S01]  /*b740*/  @!P4 IMAD.WIDE R10, R15, 0x4, R2.reuse ;  /* 0x000000040f0ac825 */ /* 0x102fe200078e0202 */
[----:B------:R0:W-:Y:S03]  /*b750*/  @!P3 ST.E.64 desc[UR36][R8.64], R108 ;  /* 0x0000006c0800b985 */ /* 0x0001e6000c101b24 */
[--C-:B------:R-:W-:Y:S01]  /*b760*/  @!P5 IMAD.WIDE R14, R21, 0x4, R2.reuse ;  /* 0x00000004150ed825 */ /* 0x100fe200078e0202 */
[----:B------:R1:W-:Y:S03]  /*b770*/  @!P4 ST.E.64 desc[UR36][R10.64], R112 ;  /* 0x000000700a00c985 */ /* 0x0003e6000c101b24 */
[----:B------:R-:W-:Y:S01]  /*b780*/  VIADD R19, R0, 0xd0 ;  /* 0x000000d000137836 */ /* 0x000fe20000000000 */
[----:B------:R2:W-:Y:S01]  /*b790*/  @!P5 ST.E.64 desc[UR36][R14.64], R116 ;  /* 0x000000740e00d985 */ /* 0x0005e2000c101b24 */
[----:B------:R-:W-:Y:S01]  /*b7a0*/  @!P6 IMAD.WIDE R16, R17, 0x4, R2 ;  /* 0x000000041110e825 */ /* 0x000fe200078e0202 */
[----:B------:R-:W-:-:S02]  /*b7b0*/  @!P0 LEA.HI R18, R18, R18, RZ, 0x1 ;  /* 0x0000001212128211 */ /* 0x000fc400078f08ff */
[----:B------:R-:W-:Y:S01]  /*b7c0*/  ISETP.GE.AND P1, PT, R19, UR4, PT ;  /* 0x0000000413007c0c */ /* 0x000fe2000bf26270 */
[C---:B------:R-:W-:Y:S01]  /*b7d0*/  VIADD R21, R0.reuse, 0xe0 ;  /* 0x000000e000157836 */ /* 0x040fe20000000000 */
[----:B------:R3:W-:Y:S01]  /*b7e0*/  @!P6 ST.E.64 desc[UR36][R16.64], R120 ;  /* 0x000000781000e985 */ /* 0x0007e2000c101b24 */
[----:B0-----:R-:W-:Y:S01]  /*b7f0*/  VIADD R9, R0, 0xf8 ;  /* 0x000000f800097836 */ /* 0x001fe20000000000 */
[----:B------:R-:W-:Y:S01]  /*b800*/  @!P2 LEA.HI R20, R20, R20, RZ, 0x1 ;  /* 0x000000141414a211 */ /* 0x000fe200078f08ff */
[C---:B------:R-:W-:Y:S01]  /*b810*/  VIADD R12, R0.reuse, 0xe8 ;  /* 0x000000e8000c7836 */ /* 0x040fe20000000000 */
[----:B------:R-:W-:Y:S01]  /*b820*/  ISETP.GE.AND P3, PT, R21, UR4, PT ;  /* 0x0000000415007c0c */ /* 0x000fe2000bf66270 */
[----:B------:R-:W-:Y:S01]  /*b830*/  VIADD R13, R0, 0xf0 ;  /* 0x000000f0000d7836 */ /* 0x000fe20000000000 */
[----:B------:R-:W-:Y:S02]  /*b840*/  ISETP.GE.AND P6, PT, R9, UR4, PT ;  /* 0x0000000409007c0c */ /* 0x000fe4000bfc6270 */
[----:B------:R-:W-:-:S02]  /*b850*/  ISETP.GE.AND P4, PT, R12, UR4, PT ;  /* 0x000000040c007c0c */ /* 0x000fc4000bf86270 */
[----:B------:R-:W-:Y:S02]  /*b860*/  ISETP.GE.AND P5, PT, R13, UR4, PT ;  /* 0x000000040d007c0c */ /* 0x000fe4000bfa6270 */
[----:B------:R-:W-:-:S04]  /*b870*/  @!P1 LEA.HI R19, R19, R19, RZ, 0x1 ;  /* 0x0000001313139211 */ /* 0x000fc800078f08ff */
[----:B-1----:R-:W-:Y:S02]  /*b880*/  @!P1 LOP3.LUT R11, R19, 0xfffffffe, RZ, 0xc0, !PT ;  /* 0xfffffffe130b9812 */ /* 0x002fe400078ec0ff */
[----:B------:R-:W-:Y:S02]  /*b890*/  @!P3 LEA.HI R21, R21, R21, RZ, 0x1 ;  /* 0x000000151515b211 */ /* 0x000fe400078f08ff */
[----:B------:R-:W-:Y:S02]  /*b8a0*/  @!P6 LEA.HI R10, R9, R9, RZ, 0x1 ;  /* 0x00000009090ae211 */ /* 0x000fe400078f08ff */
[----:B------:R-:W-:Y:S02]  /*b8b0*/  @!P4 LEA.HI R12, R12, R12, RZ, 0x1 ;  /* 0x0000000c0c0cc211 */ /* 0x000fe400078f08ff */
[----:B------:R-:W-:Y:S02]  /*b8c0*/  @!P5 LEA.HI R8, R13, R13, RZ, 0x1 ;  /* 0x0000000d0d08d211 */ /* 0x000fe400078f08ff */
[----:B------:R-:W-:-:S02]  /*b8d0*/  @!P0 LOP3.LUT R9, R18, 0xfffffffe, RZ, 0xc0, !PT ;  /* 0xfffffffe12098812 */ /* 0x000fc400078ec0ff */
[----:B------:R-:W-:Y:S02]  /*b8e0*/  @!P2 LOP3.LUT R13, R20, 0xfffffffe, RZ, 0xc0, !PT ;  /* 0xfffffffe140da812 */ /* 0x000fe400078ec0ff */
[----:B--2---:R-:W-:Y:S02]  /*b8f0*/  @!P3 LOP3.LUT R15, R21, 0xfffffffe, RZ, 0xc0, !PT ;  /* 0xfffffffe150fb812 */ /* 0x004fe400078ec0ff */
        /* <DEDUP_REMOVED lines=17> */
.L_x_3415:
[----:B------:R-:W-:Y:S05]  /*ba10*/  BSYNC B0 ;  /* 0x0000000000007941 */ /* 0x000fea0003800000 */
.L_x_3414:
[----:B------:R-:W-:Y:S01]  /*ba20*/  IADD3 R7, R7, 0x8, RZ ;  /* 0x0000000807077810 */ /* 0x000fe20007ffe0ff */
[----:B0-2---:R2:W3:Y:S03]  /*ba30*/  SHFL.IDX PT, R3, R5, 0x1, 0x1c1f ;  /* 0x003c1f0005037f89 */ /* 0x0054e600000e0000 */
[----:B------:R-:W-:Y:S01]  /*ba40*/  ISETP.GE.AND P0, PT, R7, R6, PT ;  /* 0x000000060700720c */ /* 0x000fe20003f06270 */
[----:B-1----:R2:W4:-:S12]  /*ba50*/  SHFL.IDX PT, R2, R4, 0x1, 0x1c1f ;  /* 0x003c1f0004027f89 */ /* 0x00251800000e0000 */
[----:B--2---:R-:W-:Y:S05]  /*ba60*/  @P0 BRA `(.L_x_3378) ;  /* 0x0000005400640947 */ /* 0x004fea0003800000 */
        /* <DEDUP_REMOVED lines=14> */
[----:B------:R-:W-:-:S02]  /*bb50*/  VIADD R15, R0, 0x40 ;  /* 0x00000040000f7836 */ /* 0x000fc40000000000 */
[C---:B------:R-:W-:Y:S01]  /*bb60*/  @!P0 LEA.HI R4, R0.reuse, R0, RZ, 0x1 ;  /* 0x0000000000048211 */ /* 0x040fe200078f08ff */
[C---:B------:R-:W-:Y:S01]  /*bb70*/  VIADD R16, R0.reuse, 0x48 ;  /* 0x0000004800107836 */ /* 0x040fe20000000000 */
[----:B------:R-:W-:Y:S01]  /*bb80*/  @!P1 LEA.HI R6, R5, R5, RZ, 0x1 ;  /* 0x0000000505069211 */ /* 0x000fe200078f08ff */
[C---:B------:R-:W-:Y:S01]  /*bb90*/  VIADD R19, R0.reuse, 0x58 ;  /* 0x0000005800137836 */ /* 0x040fe20000000000 */
[----:B------:R-:W-:Y:S01]  /*bba0*/  @!P2 LEA.HI R8, R7, R7, RZ, 0x1 ;  /* 0x000000070708a211 */ /* 0x000fe200078f08ff */
[----:B------:R-:W-:Y:S01]  /*bbb0*/  VIADD R20, R0, 0x80 ;  /* 0x0000008000147836 */ /* 0x000fe20000000000 */
[----:B------:R-:W-:Y:S02]  /*bbc0*/  @!P0 LOP3.LUT R5, R4, 0xfffffffe, RZ, 0xc0, !PT ;  /* 0xfffffffe04058812 */ /* 0x000fe400078ec0ff */
[----:B------:R-:W-:Y:S02]  /*bbd0*/  @!P1 LOP3.LUT R7, R6, 0xfffffffe, RZ, 0xc0, !PT ;  /* 0xfffffffe06079812 */ /* 0x000fe400078ec0ff */
[----:B------:R-:W-:Y:S01]  /*bbe0*/  @!P2 LOP3.LUT R9, R8, 0xfffffffe, RZ, 0xc0, !PT ;  /* 0xfffffffe0809a812 */ /* 0x000fe200078ec0ff */
[----:B---34-:R-:W-:Y:S01]  /*bbf0*/  @!P0 IMAD.WIDE R4, R5, 0x4, R2 ;  /* 0x0000000405048825 */ /* 0x018fe200078e0202 */
        /* <DEDUP_REMOVED lines=28> */
[----:B------:R-:W-:Y:S01]  /*bdc0*/  @!P4 LOP3.LUT R17, R16, 0xfffffffe, RZ, 0xc0, !PT ;  /* 0xfffffffe1011c812 */ /* 0x000fe200078ec0ff */
[----:B------:R-:W-:Y:S01]  /*bdd0*/  VIADD R16, R0, 0x70 ;  /* 0x0000007000107836 */ /* 0x000fe20000000000 */
[----:B------:R-:W-:Y:S02]  /*bde0*/  ISETP.GE.AND P5, PT, R18, UR4, PT ;  /* 0x0000000412007c0c */ /* 0x000fe4000bfa6270 */
[----:B------:R-:W-:Y:S01]  /*bdf0*/  ISETP.GE.AND P6, PT, R19, UR4, PT ;  /* 0x0000000413007c0c */ /* 0x000fe2000bfc6270 */
[----:B0-----:R-:W-:-:S04]  /*be00*/  @!P0 IMAD.WIDE R4, R9, 0x4, R2 ;  /* 0x0000000409048825 */ /* 0x001fc800078e0202 */
[--C-:B-1----:R-:W-:Y:S01]  /*be10*/  @!P1 IMAD.WIDE R6, R13, 0x4, R2.reuse ;  /* 0x000000040d069825 */ /* 0x102fe200078e0202 */
[----:B------:R0:W-:Y:S01]  /*be20*/  @!P0 ST.E.64 desc[UR36][R4.64], R46 ;  /* 0x0000002e04008985 */ /* 0x0001e2000c101b24 */
[----:B------:R-:W-:Y:S02]  /*be30*/  ISETP.GE.AND P0, PT, R20, UR4, PT ;  /* 0x0000000414007c0c */ /* 0x000fe4000bf06270 */
[--C-:B------:R-:W-:Y:S01]  /*be40*/  @!P2 IMAD.WIDE R8, R11, 0x4, R2.reuse ;  /* 0x000000040b08a825 */ /* 0x100fe200078e0202 */
[----:B------:R1:W-:Y:S01]  /*be50*/  @!P1 ST.E.64 desc[UR36][R6.64], R50 ;  /* 0x0000003206009985 */ /* 0x0003e2000c101b24 */
[----:B------:R-:W-:Y:S02]  /*be60*/  @!P5 LEA.HI R18, R18, R18, RZ, 0x1 ;  /* 0x000000121212d211 */ /* 0x000fe400078f08ff */
[----:B------:R-:W-:Y:S01]  /*be70*/  @!P3 IMAD.WIDE R10, R15, 0x4, R2 ;  /* 0x000000040f0ab825 */ /* 0x000fe200078e0202 */
[----:B------:R2:W-:Y:S01]  /*be80*/  @!P2 ST.E.64 desc[UR36][R8.64], R54 ;  /* 0x000000360800a985 */ /* 0x0005e2000c101b24 */
[----:B------:R-:W-:-:S02]  /*be90*/  ISETP.GE.AND P2, PT, R16, UR4, PT ;  /* 0x0000000410007c0c */ /* 0x000fc4000bf46270 */
[----:B------:R-:W-:Y:S01]  /*bea0*/  @!P4 IMAD.WIDE R12, R17, 0x4, R2 ;  /* 0x00000004110cc825 */ /* 0x000fe200078e0202 */
[----:B------:R3:W-:Y:S01]  /*beb0*/  @!P3 ST.E.64 desc[UR36][R10.64], R58 ;  /* 0x0000003a0a00b985 */ /* 0x0007e2000c101b24 */
[----:B------:R-:W-:Y:S02]  /*bec0*/  @!P6 LEA.HI R19, R19, R19, RZ, 0x1 ;  /* 0x000000131313e211 */ /* 0x000fe400078f08ff */
[C---:B------:R-:W-:Y:S01]  /*bed0*/  VIADD R15, R0.reuse, 0x68 ;  /* 0x00000068000f7836 */ /* 0x040fe20000000000 */
[----:B------:R4:W-:Y:S01]  /*bee0*/  @!P4 ST.E.64 desc[UR36][R12.64], R62 ;  /* 0x0000003e0c00c985 */ /* 0x0009e2000c101b24 */
[----:B------:R-:W-:Y:S01]  /*bef0*/  VIADD R17, R0, 0x78 ;  /* 0x0000007800117836 */ /* 0x000fe20000000000 */
[----:B------:R-:W-:Y:S02]  /*bf00*/  ISETP.GE.AND P4, PT, R14, UR4, PT ;  /* 0x000000040e007c0c */ /* 0x000fe4000bf86270 */
[----:B------:R-:W-:Y:S02]  /*bf10*/  ISETP.GE.AND P3, PT, R15, UR4, PT ;  /* 0x000000040f007c0c */ /* 0x000fe4000bf66270 */
[----:B------:R-:W-:-:S02]  /*bf20*/  ISETP.GE.AND P1, PT, R17, UR4, PT ;  /* 0x0000000411007c0c */ /* 0x000fc4000bf26270 */
[----:B0-----:R-:W-:Y:S01]  /*bf30*/  @!P5 LOP3.LUT R5, R18, 0xfffffffe, RZ, 0xc0, !PT ;  /* 0xfffffffe1205d812 */ /* 0x001fe200078ec0ff */
[C---:B------:R-:W-:Y:S01]  /*bf40*/  VIADD R18, R0.reuse, 0x88 ;  /* 0x0000008800127836 */ /* 0x040fe20000000000 */
        /* <DEDUP_REMOVED lines=17> */
[----:B----4-:R-:W-:Y:S01]  /*c060*/  @!P0 LOP3.LUT R13, R20, 0xfffffffe, RZ, 0xc0, !PT ;  /* 0xfffffffe140d8812 */ /* 0x010fe200078ec0ff */
[----:B------:R-:W-:Y:S01]  /*c070*/  VIADD R20, R0, 0xb8 ;  /* 0x000000b800147836 */ /* 0x000fe20000000000 */
[----:B------:R-:W-:Y:S01]  /*c080*/  ISETP.GE.AND P6, PT, R18, UR4, PT ;  /* 0x0000000412007c0c */ /* 0x000fe2000bfc6270 */
[----:B0-----:R-:W-:Y:S01]  /*c090*/  @!P4 IMAD.WIDE R4, R9, 0x4, R2 ;  /* 0x000000040904c825 */ /* 0x001fe200078e0202 */
[----:B------:R-:W-:-:S03]  /*c0a0*/  ISETP.GE.AND P5, PT, R19, UR4, PT ;  /* 0x0000000413007c0c */ /* 0x000fc6000bfa6270 */
        /* <DEDUP_REMOVED lines=56> */
[C---:B------:R-:W-:Y:S01]  /*c430*/  VIADD R17, R0.reuse, 0xe8 ;  /* 0x000000e800117836 */ /* 0x040fe20000000000 */
[----:B------:R-:W-:Y:S01]  /*c440*/  @!P6 LEA.HI R19, R19, R19, RZ, 0x1 ;  /* 0x000000131313e211 */ /* 0x000fe200078f08ff */
        /* <DEDUP_REMOVED lines=16> */
[----:B---3--:R-:W-:Y:S02]  /*c550*/  @!P2 LOP3.LUT R11, R16, 0xfffffffe, RZ, 0xc0, !PT ;  /* 0xfffffffe100ba812 */ /* 0x008fe400078ec0ff */
        /* <DEDUP_REMOVED lines=19> */
.L_x_3412:
        /* <DEDUP_REMOVED lines=15> */
[----:B------:R-:W-:Y:S01]  /*c780*/  IMAD.MOV.U32 R5, RZ, RZ, R0 ;  /* 0x000000ffff057224 */ /* 0x000fe200078e0000 */
        /* <DEDUP_REMOVED lines=10> */
[----:B------:R-:W-:-:S05]  /*c830*/  IMAD.U32 R3, RZ, RZ, UR6 ;  /* 0x00000006ff037e24 */ /* 0x000fca000f8e00ff */
[----:B------:R-:W3:Y:S01]  /*c840*/  @P0 LDC R9, c[0x0][0xcf0] ;  /* 0x00033c00ff090b82 */ /* 0x000ee20000000800 */
[----:B0-----:R-:W-:-:S07]  /*c850*/  USHF.R.S32.HI UR8, URZ, 0x1f, UR7 ;  /* 0x0000001f3f087899 */ /* 0x001fce0008011407 */
[----:B------:R-:W0:Y:S01]  /*c860*/  S2UR UR10, SR_CTAID.Y ;  /* 0x00000000000a79c3 */ /* 0x000e220000002600 */
[C---:B-1----:R-:W-:Y:S02]  /*c870*/  IMAD R12, R10.reuse, UR8, RZ ;  /* 0x000000080a0c7c24 */ /* 0x042fe4000f8e02ff */
[----:B------:R-:W-:-:S04]  /*c880*/  IMAD.WIDE.U32 R2, R10, UR7, R2 ;  /* 0x000000070a027c25 */ /* 0x000fc8000f8e0002 */
[----:B------:R-:W-:Y:S01]  /*c890*/  IMAD R11, R11, UR7, R12 ;  /* 0x000000070b0b7c24 */ /* 0x000fe2000f8e020c */
[----:B------:R-:W0:Y:S01]  /*c8a0*/  LDC R8, c[0x0][0xd50] ;  /* 0x00035400ff087b82 */ /* 0x000e220000000800 */
[----:B--2---:R-:W-:-:S04]  /*c8b0*/  @P0 IMAD.HI.U32 R4, R0, R7, RZ ;  /* 0x0000000700040227 */ /* 0x004fc800078e00ff */
[----:B------:R-:W-:Y:S02]  /*c8c0*/  IMAD R7, RZ, RZ, -UR61 ;  /* 0x8000003dff077e24 */ /* 0x000fe4000f8e02ff */
[----:B------:R-:W-:Y:S01]  /*c8d0*/  IMAD.IADD R3, R11, 0x1, R3 ;  /* 0x000000010b037824 */ /* 0x000fe200078e0203 */
[----:B---3--:R-:W-:Y:S01]  /*c8e0*/  @P0 SHF.R.U32.HI R5, RZ, R9, R4 ;  /* 0x00000009ff050219 */ /* 0x008fe20000011604 */
[----:B0-----:R-:W-:-:S03]  /*c8f0*/  IMAD R9, R8, R7, UR10 ;  /* 0x0000000a08097e24 */ /* 0x001fc6000f8e0207 */
[----:B------:R-:W-:Y:S01]  /*c900*/  IADD3 R7, -R5, RZ, RZ ;  /* 0x000000ff05077210 */ /* 0x000fe20007ffe1ff */
        /* <DEDUP_REMOVED lines=20> */
.L_x_3376:
[----:B------:R-:W-:-:S08]  /*ca50*/  NOP ;  /* 0x0000000000007918 */ /* 0x000fd00000000000 */
[----:B0-----:R-:W0:-:S00]  /*ca60*/  USETMAXREG.DEALLOC.CTAPOOL 0x28 ;  /* 0x00000028000079c8 */ /* 0x001e0000080e0500 */
[----:B0-----:R-:W-:-:S06]  /*ca70*/  LOP3.LUT R17, R0, 0x3, RZ, 0xc0, !PT ;  /* 0x0000000300117812 */ /* 0x001fcc00078ec0ff */
[----:B------:R-:W0:Y:S01]  /*ca80*/  S2UR UR6, SR_CTAID.Y ;  /* 0x00000000000679c3 */ /* 0x000e220000002600 */
[----:B------:R-:W1:Y:S07]  /*ca90*/  SHFL.IDX PT, R0, R17, RZ, 0x1f ;  /* 0x00001fff11007589 */ /* 0x000e6e00000e0000 */
[----:B------:R-:W2:Y:S01]  /*caa0*/  S2UR UR43, SR_CTAID.Z ;  /* 0x00000000002b79c3 */ /* 0x000ea20000002700 */
[----:B-1----:R-:W-:-:S13]  /*cab0*/  ISETP.NE.AND P0, PT, R0, RZ, PT ;  /* 0x000000ff0000720c */ /* 0x002fda0003f05270 */
[----:B0-2---:R-:W-:Y:S05]  /*cac0*/  @!P0 BRA `(.L_x_3416) ;  /* 0x0000000000288947 */ /* 0x005fea0003800000 */
        /* <DEDUP_REMOVED lines=10> */
.L_x_3416:
[----:B------:R-:W-:Y:S01]  /*cb70*/  ULDC UR7, c[0x0][0xd50] ;  /* 0x0003540000077ab9 */ /* 0x000fe20000000800 */
[----:B------:R-:W-:Y:S01]  /*cb80*/  UMOV UR39, UR6 ;  /* 0x0000000600277c82 */ /* 0x000fe20008000000 */
[----:B------:R-:W-:-:S11]  /*cb90*/  UISETP.NE.AND UP0, UPT, UR7, 0x1, UPT ;  /* 0x000000010700788c */ /* 0x000fd6000bf05270 */
[----:B------:R-:W-:Y:S01]  /*cba0*/  @UP0 ULDC UR4, c[0x0][0xd54] ;  /* 0x0003550000040ab9 */ /* 0x000fe20000000800 */
[----:B------:R-:W-:Y:S01]  /*cbb0*/  @UP0 ULDC UR8, c[0x0][0xd58] ;  /* 0x0003560000080ab9 */ /* 0x000fe20000000800 */
[----:B------:R-:W-:-:S04]  /*cbc0*/  UIMAD.WIDE.U32 UR4, UR6, UR4, URZ ;  /* 0x00000004060472a5 */ /* 0x000fc8000f8e003f */
[----:B------:R-:W-:-:S12]  /*cbd0*/  @UP0 USHF.R.U32.HI UR39, URZ, UR8, UR5 ;  /* 0x000000083f270299 */ /* 0x000fd80008011605 */
.L_x_3417:
[----:B------:R-:W-:Y:S01]  /*cbe0*/  ISETP.LE.AND P0, PT, RZ, UR43, PT ;  /* 0x0000002bff007c0c */ /* 0x000fe2000bf03270 */
[----:B------:R-:W-:Y:S01]  /*cbf0*/  UIADD3 UR4, -UR39, URZ, URZ ;  /* 0x0000003f27047290 */ /* 0x000fe2000fffe13f */
[----:B------:R-:W-:Y:S02]  /*cc00*/  IMAD.MOV.U32 R21, RZ, RZ, 0x1 ;  /* 0x00000001ff157424 */ /* 0x000fe400078e00ff */
[----:B------:R-:W-:Y:S01]  /*cc10*/  IMAD.MOV.U32 R8, RZ, RZ, RZ ;  /* 0x000000ffff087224 */ /* 0x000fe200078e00ff */
[----:B------:R-:W-:Y:S01]  /*cc20*/  UIMAD UR6, UR7, UR4, UR6 ;  /* 0x00000004070672a4 */ /* 0x000fe2000f8e0206 */
[----:B------:R-:W-:-:S07]  /*cc30*/  IMAD.MOV.U32 R4, RZ, RZ, 0x1 ;  /* 0x00000001ff047424 */ /* 0x000fce00078e00ff */
[----:B------:R-:W-:Y:S05]  /*cc40*/  @!P0 BRA `(.L_x_3418) ;  /* 0x00000040001c8947 */ /* 0x000fea0003800000 */
[----:B------:R-:W-:Y:S01]  /*cc50*/  ULDC.64 UR4, c[0x0][0xb20] ;  /* 0x0002c80000047ab9 */ /* 0x000fe20000000a00 */
[----:B------:R-:W-:Y:S01]  /*cc60*/  ULDC UR41, c[0x0][0x2f0] ;  /* 0x0000bc0000297ab9 */ /* 0x000fe20000000800 */
[----:B------:R-:W-:Y:S01]  /*cc70*/  UISETP.NE.U32.AND UP0, UPT, UR4, URZ, UPT ;  /* 0x0000003f0400728c */ /* 0x000fe2000bf05070 */
[----:B------:R-:W-:-:S03]  /*cc80*/  IMAD.MOV.U32 R29, RZ, RZ, RZ ;  /* 0x000000ffff1d7224 */ /* 0x000fc600078e00ff */
[----:B------:R-:W-:-:S06]  /*cc90*/  UISETP.NE.AND.EX UP0, UPT, UR5, URZ, UPT, UP0 ;  /* 0x0000003f0500728c */ /* 0x000fcc000bf05300 */
[----:B------:R-:W-:-:S05]  /*cca0*/  PLOP3.LUT P0, PT, PT, PT, UP0, 0x80, 0x0 ;  /* 0x000000000000781c */ /* 0x000fca0003f0f008 */
[----:B------:R-:W-:Y:S02]  /*ccb0*/  @UP0 ULDC.64 UR4, c[0x0][0xb20] ;  /* 0x0002c80000040ab9 */ /* 0x000fe40000000a00 */
[----:B------:R-:W-:-:S06]  /*ccc0*/  @UP0 UIMAD.WIDE UR4, UR43, 0x4, UR4 ;  /* 0x000000042b0408a5 */ /* 0x000fcc000f8e0204 */
[----:B------:R-:W-:Y:S02]  /*ccd0*/  IMAD.U32 R2, RZ, RZ, UR4 ;  /* 0x00000004ff027e24 */ /* 0x000fe4000f8e00ff */
[----:B------:R-:W-:Y:S01]  /*cce0*/  IMAD.U32 R3, RZ, RZ, UR5 ;  /* 0x00000005ff037e24 */ /* 0x000fe2000f8e00ff */
[----:B------:R-:W-:Y:S02]  /*ccf0*/  ULDC.64 UR4, c[0x0][0x418] ;  /* 0x0001060000047ab9 */ /* 0x000fe40000000a00 */
[----:B------:R-:W-:Y:S02]  /*cd00*/  UISETP.NE.U32.AND UP0, UPT, UR4, URZ, UPT ;  /* 0x0000003f0400728c */ /* 0x000fe4000bf05070 */
[----:B------:R0:W5:Y:S01]  /*cd10*/  @P0 LDG.E R29, desc[UR36][R2.64] ;  /* 0x00000024021d0981 */ /* 0x000162000c1e1900 */
[----:B------:R-:W-:Y:S01]  /*cd20*/  ULDC UR4, c[0x0][0x424] ;  /* 0x0001090000047ab9 */ /* 0x000fe20000000800 */
[----:B------:R-:W-:Y:S02]  /*cd30*/  UISETP.NE.AND.EX UP0, UPT, UR5, URZ, UPT, UP0 ;  /* 0x0000003f0500728c */ /* 0x000fe4000bf05300 */
[----:B------:R-:W-:-:S02]  /*cd40*/  ULOP3.LUT UR44, UR6, 0xffff, URZ, 0xc0, !UPT ;  /* 0x0000ffff062c7892 */ /* 0x000fc4000f8ec03f */
[----:B------:R-:W-:Y:S01]  /*cd50*/  USEL UR4, UR4, 0x1, UP0 ;  /* 0x0000000104047887 */ /* 0x000fe20008000000 */
[----:B------:R-:W-:-:S03]  /*cd60*/  UMOV UR38, URZ ;  /* 0x0000003f00267c82 */ /* 0x000fc60008000000 */
[----:B------:R-:W-:-:S04]  /*cd70*/  UIMAD UR41, UR4, UR41, URZ ;  /* 0x00000029042972a4 */ /* 0x000fc8000f8e023f */
[----:B------:R-:W-:Y:S02]  /*cd80*/  UISETP.GE.AND UP0, UPT, UR41, 0x1, UPT ;  /* 0x000000012900788c */ /* 0x000fe4000bf06270 */
[----:B------:R-:W-:-:S04]  /*cd90*/  UIADD3 UR4, UR41, 0x3f, URZ ;  /* 0x0000003f29047890 */ /* 0x000fc8000fffe03f */
[----:B------:R-:W-:Y:S01]  /*cda0*/  PLOP3.LUT P0, PT, PT, PT, UP0, 0x80, 0x0 ;  /* 0x000000000000781c */ /* 0x000fe20003f0f008 */
[----:B------:R-:W-:-:S04]  /*cdb0*/  USHF.R.S32.HI UR5, URZ, 0x1f, UR4 ;  /* 0x0000001f3f057899 */ /* 0x000fc80008011404 */
[----:B------:R-:W-:-:S04]  /*cdc0*/  ULEA.HI UR5, UR5, UR4, URZ, 0x6 ;  /* 0x0000000405057291 */ /* 0x000fc8000f8f303f */
[----:B------:R-:W-:-:S04]  /*cdd0*/  USHF.R.S32.HI UR40, URZ, 0x6, UR5 ;  /* 0x000000063f287899 */ /* 0x000fc80008011405 */
[----:B0-----:R-:W-:Y:S08]  /*cde0*/  @!P0 BRA `(.L_x_3419) ;  /* 0x0000000000848947 */ /* 0x001ff00003800000 */
        /* <DEDUP_REMOVED lines=33> */
.L_x_3419:
[----:B------:R-:W-:Y:S02]  /*d000*/  UIMAD UR45, UR44, UR38, URZ ;  /* 0x000000262c2d72a4 */ /* 0x000fe4000f8e023f */
[----:B------:R-:W-:Y:S02]  /*d010*/  IMAD.U32 R3, RZ, RZ, UR38 ;  /* 0x00000026ff037e24 */ /* 0x000fe4000f8e00ff */
[----:B------:R-:W-:Y:S02]  /*d020*/  IMAD.MOV.U32 R8, RZ, RZ, RZ ;  /* 0x000000ffff087224 */ /* 0x000fe400078e00ff */
[----:B------:R-:W-:Y:S02]  /*d030*/  IMAD.MOV.U32 R4, RZ, RZ, 0x1 ;  /* 0x00000001ff047424 */ /* 0x000fe400078e00ff */
[----:B------:R-:W-:-:S05]  /*d040*/  IMAD.U32 R28, RZ, RZ, UR45 ;  /* 0x0000002dff1c7e24 */ /* 0x000fca000f8e00ff */
[----:B------:R-:W-:-:S04]  /*d050*/  VIADDMNMX R28, R28, R3, UR40, PT ;  /* 0x000000281c1c7e46 */ /* 0x000fc8000b800103 */
        /* <DEDUP_REMOVED lines=24> */
[----:B0----5:R-:W-:Y:S05]  /*d1e0*/  CALL.ABS.NOINC R2 ;  /* 0x0000000002007343 */ /* 0x021fea0003c00000 */
.L_x_3420:
        /* <DEDUP_REMOVED lines=20> */
.L_x_3422:
[----:B------:R0:W1:Y:S01]  /*d330*/  LDC.64 R2, c[0x4][R16] ;  /* 0x0100000010027b82 */ /* 0x0000620000000a00 */
[----:B------:R-:W-:Y:S01]  /*d340*/  ULDC.64 UR4, c[0x4][0xf0] ;  /* 0x01003c0000047ab9 */ /* 0x000fe20000000a00 */
[----:B------:R-:W-:Y:S01]  /*d350*/  ULDC.64 UR6, c[0x4][0xf8] ;  /* 0x01003e0000067ab9 */ /* 0x000fe20000000a00 */
[----:B------:R-:W-:Y:S01]  /*d360*/  IMAD.U32 R4, RZ, RZ, UR4 ;  /* 0x00000004ff047e24 */ /* 0x000fe2000f8e00ff */
[----:B------:R-:W-:Y:S01]  /*d370*/  MOV R8, 0x70 ;  /* 0x0000007000087802 */ /* 0x000fe20000000f00 */
[----:B------:R-:W-:Y:S01]  /*d380*/  IMAD.U32 R5, RZ, RZ, UR5 ;  /* 0x00000005ff057e24 */ /* 0x000fe2000f8e00ff */
[----:B------:R-:W-:Y:S01]  /*d390*/  ULDC.64 UR4, c[0x4][0x50] ;  /* 0x0100140000047ab9 */ /* 0x000fe20000000a00 */
[----:B------:R-:W-:Y:S02]  /*d3a0*/  IMAD.U32 R6, RZ, RZ, UR6 ;  /* 0x00000006ff067e24 */ /* 0x000fe4000f8e00ff */
[----:B------:R-:W-:Y:S02]  /*d3b0*/  IMAD.U32 R7, RZ, RZ, UR7 ;  /* 0x00000007ff077e24 */ /* 0x000fe4000f8e00ff */
[----:B------:R-:W-:-:S02]  /*d3c0*/  IMAD.U32 R10, RZ, RZ, UR4 ;  /* 0x00000004ff0a7e24 */ /* 0x000fc4000f8e00ff */
[----:B------:R-:W-:Y:S02]  /*d3d0*/  IMAD.U32 R11, RZ, RZ, UR5 ;  /* 0x00000005ff0b7e24 */ /* 0x000fe4000f8e00ff */
[----:B------:R-:W-:Y:S02]  /*d3e0*/  IMAD.MOV.U32 R12, RZ, RZ, 0x1 ;  /* 0x00000001ff0c7424 */ /* 0x000fe400078e00ff */
[----:B0-----:R-:W-:-:S07]  /*d3f0*/  IMAD.MOV.U32 R13, RZ, RZ, RZ ;  /* 0x000000ffff0d7224 */ /* 0x001fce00078e00ff */
[----:B------:R-:W-:-:S07]  /*d400*/  LEPC R20, `(.L_x_3421) ;  /* 0x000000001014794e */ /* 0x000fce0000000000 */
[----:B-1----:R-:W-:Y:S05]  /*d410*/  CALL.ABS.NOINC R2 ;  /* 0x0000000002007343 */ /* 0x002fea0003c00000 */
.L_x_3421:
[----:B------:R-:W-:Y:S01]  /*d420*/  ULDC.64 UR4, c[0x0][0xaf0] ;  /* 0x0002bc0000047ab9 */ /* 0x000fe20000000a00 */
[----:B------:R-:W-:Y:S01]  /*d430*/  IMAD.U32 R25, RZ, RZ, UR43 ;  /* 0x0000002bff197e24 */ /* 0x000fe2000f8e00ff */
[----:B------:R-:W-:Y:S01]  /*d440*/  UISETP.NE.U32.AND UP0, UPT, UR4, URZ, UPT ;  /* 0x0000003f0400728c */ /* 0x000fe2000bf05070 */
[----:B------:R-:W0:Y:S03]  /*d450*/  LDC R11, c[0x0][0x430] ;  /* 0x00010c00ff0b7b82 */ /* 0x000e260000000800 */
[----:B------:R-:W-:-:S06]  /*d460*/  UISETP.NE.AND.EX UP0, UPT, UR5, URZ, UPT, UP0 ;  /* 0x0000003f0500728c */ /* 0x000fcc000bf05300 */
[----:B------:R-:W-:-:S05]  /*d470*/  PLOP3.LUT P0, PT, PT, PT, UP0, 0x80, 0x0 ;  /* 0x000000000000781c */ /* 0x000fca0003f0f008 */
[----:B------:R-:W-:Y:S02]  /*d480*/  @UP0 ULDC.64 UR4, c[0x0][0xaf0] ;  /* 0x0002bc0000040ab9 */ /* 0x000fe40000000a00 */
[----:B------:R-:W-:-:S06]  /*d490*/  @UP0 UIMAD.WIDE UR4, UR43, 0x4, UR4 ;  /* 0x000000042b0408a5 */ /* 0x000fcc000f8e0204 */
[----:B------:R-:W-:Y:S01]  /*d4a0*/  IMAD.U32 R2, RZ, RZ, UR4 ;  /* 0x00000004ff027e24 */ /* 0x000fe2000f8e00ff */
[C---:B------:R-:W-:Y:S01]  /*d4b0*/  LOP3.LUT R6, R24.reuse, 0x7f, RZ, 0xc0, !PT ;  /* 0x0000007f18067812 */ /* 0x040fe200078ec0ff */
[----:B------:R-:W-:Y:S02]  /*d4c0*/  IMAD.U32 R3, RZ, RZ, UR5 ;  /* 0x00000005ff037e24 */ /* 0x000fe4000f8e00ff */
[----:B------:R-:W-:Y:S01]  /*d4d0*/  IMAD.SHL.U32 R0, R24, 0x10, RZ ;  /* 0x0000001018007824 */ /* 0x000fe200078e00ff */
[----:B------:R-:W-:Y:S01]  /*d4e0*/  LEA R18, R28, 0xffffffc0, 0x6 ;  /* 0xffffffc01c127811 */ /* 0x000fe200078e30ff */
[----:B------:R-:W-:Y:S01]  /*d4f0*/  ULDC UR4, c[0x0][0x320] ;  /* 0x0000c80000047ab9 */ /* 0x000fe20000000800 */
[----:B------:R1:W2:Y:S01]  /*d500*/  @P0 LDG.E R25, desc[UR36][R2.64] ;  /* 0x0000002402190981 */ /* 0x0002a2000c1e1900 */
[----:B------:R-:W-:Y:S02]  /*d510*/  SHF.R.U32.HI R5, RZ, 0x3, R6 ;  /* 0x00000003ff057819 */ /* 0x000fe40000011606 */
[----:B------:R-:W-:-:S02]  /*d520*/  LOP3.LUT R4, R0, 0x70, RZ, 0xc0, !PT ;  /* 0x0000007000047812 */ /* 0x000fc400078ec0ff */
[----:B0-----:R-:W-:Y:S02]  /*d530*/  ISETP.NE.AND P1, PT, R11, 0x1, PT ;  /* 0x000000010b00780c */ /* 0x001fe40003f25270 */
[----:B------:R-:W-:Y:S02]  /*d540*/  LOP3.LUT R31, R4, R5, RZ, 0xfc, !PT ;  /* 0x00000005041f7212 */ /* 0x000fe400078efcff */
[----:B------:R-:W-:-:S03]  /*d550*/  LOP3.LUT R16, R16, 0xffffefff, RZ, 0xc0, !PT ;  /* 0xffffefff10107812 */ /* 0x000fc600078ec0ff */
[----:B------:R-:W-:-:S04]  /*d560*/  IMAD.IADD R4, R31, 0x1, R18 ;  /* 0x000000011f047824 */ /* 0x000fc800078e0212 */
[C---:B-----5:R-:W-:Y:S01]  /*d570*/  IMAD.IADD R10, R4.reuse, 0x1, R29 ;  /* 0x00000001040a7824 */ /* 0x060fe200078e021d */
[----:B------:R-:W-:Y:S01]  /*d580*/  ISETP.GE.AND P0, PT, R4, UR41, PT ;  /* 0x0000002904007c0c */ /* 0x000fe2000bf06270 */
[----:B------:R-:W0:Y:S01]  /*d590*/  @P1 LDC R0, c[0x0][0x434] ;  /* 0x00010d00ff001b82 */ /* 0x000e220000000800 */
[----:B------:R-:W-:Y:S01]  /*d5a0*/  @P1 LOP3.LUT R16, R16, 0x1000, RZ, 0xfc, !PT ;  /* 0x0000100010101812 */ /* 0x000fe200078efcff */
[----:B------:R-:W-:Y:S01]  /*d5b0*/  IMAD.MOV.U32 R7, RZ, RZ, R10 ;  /* 0x000000ffff077224 */ /* 0x000fe200078e000a */
[----:B------:R-:W-:-:S05]  /*d5c0*/  ISETP.GT.U32.OR P0, PT, R31, 0x3f, P0 ;  /* 0x0000003f1f00780c */ /* 0x000fca0000704470 */
[----:B-1----:R-:W1:Y:S08]  /*d5d0*/  @P1 LDC R3, c[0x0][0x438] ;  /* 0x00010e00ff031b82 */ /* 0x002e700000000800 */
[----:B------:R-:W3:Y:S08]  /*d5e0*/  @!P0 LDC.64 R8, c[0x0][0x428] ;  /* 0x00010a00ff088b82 */ /* 0x000ef00000000a00 */
[----:B------:R-:W4:Y:S01]  /*d5f0*/  @!P0 LDC.64 R4, c[0x0][0x418] ;  /* 0x00010600ff048b82 */ /* 0x000f220000000a00 */
[----:B0-----:R-:W-:-:S05]  /*d600*/  @P1 IMAD.HI.U32 R0, R10, R0, RZ ;  /* 0x000000000a001227 */ /* 0x001fca00078e00ff */
[----:B-1----:R-:W-:-:S04]  /*d610*/  @P1 SHF.R.U32.HI R7, RZ, R3, R0 ;  /* 0x00000003ff071219 */ /* 0x002fc80000011600 */
        /* <DEDUP_REMOVED lines=8> */
[----:B------:R-:W-:-:S05]  /*d6a0*/  @!P0 LEA.HI.X R5, R2, R5, R0, 0x2, P1 ;  /* 0x0000000502058211 */ /* 0x000fca00008f1400 */
[----:B------:R0:W2:Y:S01]  /*d6b0*/  @!P0 LDG.E R3, desc[UR36][R4.64] ;  /* 0x0000002404038981 */ /* 0x0000a2000c1e1900 */
[----:B------:R-:W-:Y:S02]  /*d6c0*/  CS2R R26, SRZ ;  /* 0x00000000001a7805 */ /* 0x000fe4000001ff00 */
[----:B------:R-:W-:Y:S01]  /*d6d0*/  LOP3.LUT R16, R16, 0xffffffdf, RZ, 0xc0, !PT ;  /* 0xffffffdf10107812 */ /* 0x000fe200078ec0ff */
[----:B------:R-:W-:-:S04]  /*d6e0*/  IMAD.MOV R19, RZ, RZ, -R7 ;  /* 0x000000ffff137224 */ /* 0x000fc800078e0a07 */
[----:B------:R-:W-:Y:S02]  /*d6f0*/  IMAD R19, R11, R19, R10 ;  /* 0x000000130b137224 */ /* 0x000fe400078e020a */
[----:B0-----:R-:W-:-:S05]  /*d700*/  IMAD.SHL.U32 R5, R24, 0x8, RZ ;  /* 0x0000000818057824 */ /* 0x001fca00078e00ff */
[----:B------:R-:W-:-:S04]  /*d710*/  LOP3.LUT R22, R5, 0x38, RZ, 0xc0, !PT ;  /* 0x0000003805167812 */ /* 0x000fc800078ec0ff */
[C---:B------:R-:W-:Y:S02]  /*d720*/  LOP3.LUT R0, R22.reuse, 0x40, RZ, 0xfc, !PT ;  /* 0x0000004016007812 */ /* 0x040fe400078efcff */
[----:B------:R-:W-:Y:S02]  /*d730*/  LOP3.LUT R2, R22, 0x80, RZ, 0xfc, !PT ;  /* 0x0000008016027812 */ /* 0x000fe400078efcff */
[----:B------:R-:W-:Y:S02]  /*d740*/  ISETP.GE.AND P2, PT, R0, UR4, PT ;  /* 0x0000000400007c0c */ /* 0x000fe4000bf46270 */
[----:B------:R-:W-:Y:S02]  /*d750*/  ISETP.GE.AND P1, PT, R2, UR4, PT ;  /* 0x0000000402007c0c */ /* 0x000fe4000bf26270 */
[----:B------:R-:W-:Y:S02]  /*d760*/  SEL R0, RZ, 0xffffffff, P2 ;  /* 0xffffffffff007807 */ /* 0x000fe40001000000 */
[----:B------:R-:W-:-:S02]  /*d770*/  LOP3.LUT R2, R22, 0xc0, RZ, 0xfc, !PT ;  /* 0x000000c016027812 */ /* 0x000fc400078efcff */
[C---:B------:R-:W-:Y:S02]  /*d780*/  LOP3.LUT R35, R22.reuse, 0x100, RZ, 0xfc, !PT ;  /* 0x0000010016237812 */ /* 0x040fe400078efcff */
[C---:B------:R-:W-:Y:S02]  /*d790*/  LOP3.LUT R34, R22.reuse, 0x140, RZ, 0xfc, !PT ;  /* 0x0000014016227812 */ /* 0x040fe400078efcff */
[----:B------:R-:W-:Y:S02]  /*d7a0*/  LOP3.LUT R4, R22, 0x180, RZ, 0xfc, !PT ;  /* 0x0000018016047812 */ /* 0x000fe400078efcff */
[----:B------:R-:W-:Y:S02]  /*d7b0*/  @P2 LOP3.LUT R16, R16, 0x20, RZ, 0xfc, !PT ;  /* 0x0000002010102812 */ /* 0x000fe400078efcff */
[----:B------:R-:W-:Y:S02]  /*d7c0*/  ISETP.GE.AND P2, PT, R35, UR4, PT ;  /* 0x0000000423007c0c */ /* 0x000fe4000bf46270 */
[----:B------:R-:W-:-:S02]  /*d7d0*/  LOP3.LUT R16, R16, 0xfffffdff, RZ, 0xc0, !PT ;  /* 0xfffffdff10107812 */ /* 0x000fc400078ec0ff */
[C---:B------:R-:W-:Y:S02]  /*d7e0*/  LOP3.LUT R37, R22.reuse, 0x1c0, RZ, 0xfc, !PT ;  /* 0x000001c016257812 */ /* 0x040fe400078efcff */
[--C-:B--2---:R-:W-:Y:S01]  /*d7f0*/  @!P0 SHF.R.S32.HI R27, RZ, 0x1f, R3.reuse ;  /* 0x0000001fff1b8819 */ /* 0x104fe20000011403 */
[----:B------:R-:W-:Y:S01]  /*d800*/  @!P0 IMAD.MOV.U32 R26, RZ, RZ, R3 ;  /* 0x000000ffff1a8224 */ /* 0x000fe200078e0003 */
[----:B------:R-:W-:Y:S01]  /*d810*/  ISETP.GE.AND P0, PT, R22, UR4, PT ;  /* 0x0000000416007c0c */ /* 0x000fe2000bf06270 */
[----:B------:R-:W-:-:S03]  /*d820*/  IMAD.SHL.U32 R3, R0, 0x2, RZ ;  /* 0x0000000200037824 */ /* 0x000fc600078e00ff */
[----:B------:R-:W-:-:S04]  /*d830*/  SEL R0, RZ, 0x1, P0 ;  /* 0x00000001ff007807 */ /* 0x000fc80000000000 */
[----:B------:R-:W-:Y:S02]  /*d840*/  LOP3.LUT R0, R3, 0x2, R0, 0xe2, !PT ;  /* 0x0000000203007812 */ /* 0x000fe400078ee200 */
[----:B------:R-:W-:-:S03]  /*d850*/  SEL R3, RZ, 0x4, P1 ;  /* 0x00000004ff037807 */ /* 0x000fc60000800000 */
[----:B------:R-:W-:Y:S02]  /*d860*/  @P0 LOP3.LUT R16, R16, 0x200, RZ, 0xfc, !PT ;  /* 0x0000020010100812 */ /* 0x000fe400078efcff */
[----:B------:R-:W-:Y:S02]  /*d870*/  ISETP.GE.AND P0, PT, R2, UR4, PT ;  /* 0x0000000402007c0c */ /* 0x000fe4000bf06270 */
[----:B------:R-:W-:Y:S02]  /*d880*/  LOP3.LUT R16, R16, 0xffffffef, RZ, 0xc0, !PT ;  /* 0xffffffef10107812 */ /* 0x000fe400078ec0ff */
[----:B------:R-:W-:Y:S02]  /*d890*/  SEL R2, RZ, 0x8, P0 ;  /* 0x00000008ff027807 */ /* 0x000fe40000000000 */
[----:B------:R-:W-:Y:S02]  /*d8a0*/  @P1 LOP3.LUT R16, R16, 0x10, RZ, 0xfc, !PT ;  /* 0x0000001010101812 */ /* 0x000fe400078efcff */
[----:B------:R-:W-:-:S02]  /*d8b0*/  ISETP.GE.AND P1, PT, R34, UR4, PT ;  /* 0x0000000422007c0c */ /* 0x000fc4000bf26270 */
[----:B------:R-:W-:Y:S02]  /*d8c0*/  LOP3.LUT R16, R16, 0xfffffff7, RZ, 0xc0, !PT ;  /* 0xfffffff710107812 */ /* 0x000fe400078ec0ff */
[----:B------:R-:W-:Y:S02]  /*d8d0*/  LOP3.LUT R2, R2, R0, R3, 0xfe, !PT ;  /* 0x0000000002027212 */ /* 0x000fe400078efe03 */
[----:B------:R-:W-:Y:S02]  /*d8e0*/  @P0 LOP3.LUT R16, R16, 0x8, RZ, 0xfc, !PT ;  /* 0x0000000810100812 */ /* 0x000fe400078efcff */
[----:B------:R-:W-:Y:S02]  /*d8f0*/  ISETP.GE.AND P0, PT, R4, UR4, PT ;  /* 0x0000000404007c0c */ /* 0x000fe4000bf06270 */
[----:B------:R-:W-:Y:S02]  /*d900*/  LOP3.LUT R16, R16, 0xfffffffb, RZ, 0xc0, !PT ;  /* 0xfffffffb10107812 */ /* 0x000fe400078ec0ff */
[----:B------:R-:W-:-:S02]  /*d910*/  SEL R33, RZ, 0x40, P0 ;  /* 0x00000040ff217807 */ /* 0x000fc40000000000 */
[----:B------:R-:W-:Y:S02]  /*d920*/  @P2 LOP3.LUT R16, R16, 0x4, RZ, 0xfc, !PT ;  /* 0x0000000410102812 */ /* 0x000fe400078efcff */
[----:B------:R-:W-:Y:S01]  /*d930*/  ISETP.GE.AND P0, PT, R37, UR4, PT ;  /* 0x0000000425007c0c */ /* 0x000fe2000bf06270 */
[----:B------:R-:W-:Y:S01]  /*d940*/  UMOV UR4, 0xffffffff ;  /* 0xffffffff00047882 */ /* 0x000fe20000000000 */
[----:B------:R-:W-:Y:S02]  /*d950*/  SEL R3, RZ, 0x10, P2 ;  /* 0x00000010ff037807 */ /* 0x000fe40001000000 */
[----:B------:R-:W-:Y:S02]  /*d960*/  LOP3.LUT R16, R16, 0xfffffffd, RZ, 0xc0, !PT ;  /* 0xfffffffd10107812 */ /* 0x000fe400078ec0ff */
[----:B------:R-:W-:Y:S02]  /*d970*/  SEL R4, RZ, 0x20, P1 ;  /* 0x00000020ff047807 */ /* 0x000fe40000800000 */
[----:B------:R-:W-:-:S02]  /*d980*/  SEL R0, RZ, 0x80, P0 ;  /* 0x00000080ff007807 */ /* 0x000fc40000000000 */
[----:B------:R-:W-:Y:S02]  /*d990*/  @P1 LOP3.LUT R16, R16, 0x2, RZ, 0xfc, !PT ;  /* 0x0000000210101812 */ /* 0x000fe400078efcff */
[----:B------:R-:W-:Y:S01]  /*d9a0*/  LOP3.LUT R2, R4, R2, R3, 0xfe, !PT ;  /* 0x0000000204027212 */ /* 0x000fe200078efe03 */
[----:B------:R-:W-:Y:S06]  /*d9b0*/  BRA.DIV UR4, `(.L_x_3423) ;  /* 0x0000003a04107947 */ /* 0x000fec000b800000 */
.L_x_3469:
[----:B------:R-:W2:Y:S01]  /*d9c0*/  LDL R3, [R1] ;  /* 0x0000000001037983 */ /* 0x000ea20000100800 */
[----:B------:R-:W-:Y:S01]  /*d9d0*/  LOP3.LUT R33, R2, R33, RZ, 0xfc, !PT ;  /* 0x0000002102217212 */ /* 0x000fe200078efcff */
[----:B------:R-:W-:Y:S01]  /*d9e0*/  IMAD.U32 R23, RZ, RZ, UR39 ;  /* 0x00000027ff177e24 */ /* 0x000fe2000f8e00ff */
[----:B------:R-:W-:Y:S02]  /*d9f0*/  ISETP.GT.U32.AND P1, PT, R31, 0x3f, PT ;  /* 0x0000003f1f00780c */ /* 0x000fe40003f24070 */
[----:B------:R-:W-:Y:S02]  /*da00*/  LOP3.LUT R16, R16, 0xfffffbff, RZ, 0xc0, !PT ;  /* 0xfffffbff10107812 */ /* 0x000fe400078ec0ff */
[----:B------:R-:W-:Y:S02]  /*da10*/  SHF.R.S32.HI R23, RZ, 0x1f, R23 ;  /* 0x0000001fff177819 */ /* 0x000fe40000011417 */
[----:B------:R-:W-:Y:S02]  /*da20*/  LOP3.LUT R17, R33, R0, RZ, 0xfc, !PT ;  /* 0x0000000021117212 */ /* 0x000fe400078efcff */
[----:B--2---:R-:W-:-:S13]  /*da30*/  R2UR UR4, R3 ;  /* 0x00000000030472ca */ /* 0x004fda00000e0000 */
[----:B------:R-:W-:-:S06]  /*da40*/  ULOP3.LUT UR4, UR4, 0x2, URZ, 0xfc, !UPT ;  /* 0x0000000204047892 */ /* 0x000fcc000f8efc3f */
[----:B------:R-:W-:-:S05]  /*da50*/  IMAD.U32 R2, RZ, RZ, UR4 ;  /* 0x00000004ff027e24 */ /* 0x000fca000f8e00ff */
[----:B------:R-:W-:-:S13]  /*da60*/  ISETP.NE.AND P0, PT, R2, 0x3, PT ;  /* 0x000000030200780c */ /* 0x000fda0003f05270 */
[----:B------:R-:W-:-:S04]  /*da70*/  @P0 LOP3.LUT R16, R16, 0x400, RZ, 0xfc, !PT ;  /* 0x0000040010100812 */ /* 0x000fc800078efcff */
[----:B------:R-:W-:-:S04]  /*da80*/  LOP3.LUT R16, R16, 0xffffbfff, RZ, 0xc0, !PT ;  /* 0xffffbfff10107812 */ /* 0x000fc800078ec0ff */
[----:B------:R-:W-:Y:S01]  /*da90*/  @P1 LOP3.LUT R16, R16, 0x4000, RZ, 0xfc, !PT ;  /* 0x0000400010101812 */ /* 0x000fe200078efcff */
[----:B------:R-:W-:Y:S06]  /*daa0*/  @!P0 BRA `(.L_x_3424) ;  /* 0x0000000000048947 */ /* 0x000fec0003800000 */
[----:B------:R-:W-:Y:S01]  /*dab0*/  BPT.TRAP 0x1 ;  /* 0x000000040000795c */ /* 0x000fe20000300000 */
.L_x_3424:
[----:B------:R-:W-:-:S05]  /*dac0*/  IMAD.MOV.U32 R0, RZ, RZ, 0x1 ;  /* 0x00000001ff007424 */ /* 0x000fca00078e00ff */
[----:B------:R-:W-:-:S04]  /*dad0*/  SHF.L.U32 R0, R0, 0x1f, RZ ;  /* 0x0000001f00007819 */ /* 0x000fc800000006ff */
[----:B------:R-:W0:Y:S02]  /*dae0*/  SYNCS.PHASECHK.TRANS64.TRYWAIT P0, [UR42+0x38840], R0 ;  /* 0x03884000ff0075a7 */ /* 0x000e24000800016a */
[----:B0-----:R-:W-:Y:S05]  /*daf0*/  @!P0 BRA `(.L_x_3425) ;  /* 0x0000003400e08947 */ /* 0x001fea0003800000 */
.L_x_3470:
[----:B------:R-:W-:Y:S01]  /*db00*/  SHF.R.S32.HI R30, RZ, 0x1f, R19 ;  /* 0x0000001fff1e7819 */ /* 0x000fe20000011413 */
[----:B------:R-:W-:Y:S01]  /*db10*/  ULDC.64 UR4, c[0x0][0x300] ;  /* 0x0000c00000047ab9 */ /* 0x000fe20000000a00 */
[----:B------:R-:W-:Y:S01]  /*db20*/  R2UR UR6, R23 ;  /* 0x00000000170672ca */ /* 0x000fe200000e0000 */
[----:B0-----:R-:W-:Y:S01]  /*db30*/  IMAD.WIDE.U32 R2, R19, UR4, RZ ;  /* 0x0000000413027c25 */ /* 0x001fe2000f8e00ff */
[----:B------:R-:W-:Y:S02]  /*db40*/  SHF.R.U32.HI R8, RZ, 0x3, R6 ;  /* 0x00000003ff087819 */ /* 0x000fe40000011606 */
[----:B------:R-:W-:Y:S01]  /*db50*/  LOP3.LUT R16, R16, 0xfffffffe, RZ, 0xc0, !PT ;  /* 0xfffffffe10107812 */ /* 0x000fe200078ec0ff */
[----:B------:R-:W-:Y:S01]  /*db60*/  IMAD R0, R30, UR4, RZ ;  /* 0x000000041e007c24 */ /* 0x000fe2000f8e02ff */
[----:B------:R-:W-:-:S03]  /*db70*/  IADD3 R18, -R8, UR41, -R18 ;  /* 0x0000002908127c10 */ /* 0x000fc6000fffe912 */
[----:B------:R-:W-:Y:S01]  /*db80*/  IMAD R7, R19, UR5, R0 ;  /* 0x0000000513077c24 */ /* 0x000fe2000f8e0200 */
        /* <DEDUP_REMOVED lines=12> */
[----:B------:R-:W-:Y:S01]  /*dc50*/  UMOV UR5, 0xffffffff ;  /* 0xffffffff00057882 */ /* 0x000fe20000000000 */
[----:B------:R-:W-:Y:S02]  /*dc60*/  LEA R0, P0, R2, UR6, 0x1 ;  /* 0x0000000602007c11 */ /* 0x000fe4000f8008ff */
[----:B------:R-:W-:Y:S01]  /*dc70*/  VIADD R3, R3, UR4 ;  /* 0x0000000403037c36 */ /* 0x000fe20008000000 */
[----:B------:R-:W-:Y:S02]  /*dc80*/  ULDC UR4, c[0x0][0x2f4] ;  /* 0x0000bd0000047ab9 */ /* 0x000fe40000000800 */
[----:B------:R-:W-:-:S02]  /*dc90*/  ISETP.GE.AND P2, PT, R22, UR4, PT ;  /* 0x0000000416007c0c */ /* 0x000fc4000bf46270 */
[----:B------:R-:W-:Y:S02]  /*dca0*/  LEA.HI.X R4, R2, UR7, R3, 0x1, P0 ;  /* 0x0000000702047c11 */ /* 0x000fe400080f0c03 */
[----:B------:R-:W-:Y:S02]  /*dcb0*/  LOP3.LUT R2, R5, 0x1c0, RZ, 0xc0, !PT ;  /* 0x000001c005027812 */ /* 0x000fe400078ec0ff */
[----:B------:R-:W-:Y:S02]  /*dcc0*/  ISETP.GE.AND P0, PT, R18, 0x1, PT ;  /* 0x000000011200780c */ /* 0x000fe40003f06270 */
[----:B------:R-:W-:-:S04]  /*dcd0*/  LOP3.LUT R5, R2, 0x38, R5, 0xf8, !PT ;  /* 0x0000003802057812 */ /* 0x000fc800078ef805 */
[----:B------:R-:W-:Y:S01]  /*dce0*/  LOP3.LUT R5, R5, 0x38, R24, 0x78, !PT ;  /* 0x0000003805057812 */ /* 0x000fe200078e7818 */
[----:B------:R-:W-:Y:S01]  /*dcf0*/  IMAD.SHL.U32 R24, R6, 0x8, RZ ;  /* 0x0000000806187824 */ /* 0x000fe200078e00ff */
[----:B------:R-:W-:-:S04]  /*dd00*/  @P2 LOP3.LUT R16, R16, 0x1, RZ, 0xfc, !PT ;  /* 0x0000000110102812 */ /* 0x000fc800078efcff */
[----:B------:R-:W-:Y:S01]  /*dd10*/  LOP3.LUT R24, R5, 0x200, R24, 0xf8, !PT ;  /* 0x0000020005187812 */ /* 0x000fe200078ef818 */
[----:B------:R-:W-:Y:S06]  /*dd20*/  BRA.DIV UR5, `(.L_x_3426) ;  /* 0x00000036056c7947 */ /* 0x000fec000b800000 */
[----:B------:R-:W0:Y:S01]  /*dd30*/  SHFL.IDX PT, R14, R0, RZ, 0x181f ;  /* 0x00181fff000e7589 */ /* 0x000e2200000e0000 */
[----:B------:R-:W-:-:S03]  /*dd40*/  @P0 LEA R7, R24, UR42, 0x1 ;  /* 0x0000002a18070c11 */ /* 0x000fc6000f8e08ff */
[----:B------:R-:W1:Y:S04]  /*dd50*/  SHFL.IDX PT, R2, R4, RZ, 0x181f ;  /* 0x00181fff04027589 */ /* 0x000e6800000e0000 */
[----:B------:R-:W-:Y:S01]  /*dd60*/  SHFL.IDX PT, R5, R4, 0x1, 0x181f ;  /* 0x00381f0004057f89 */ /* 0x000fe200000e0000 */
[----:B0-----:R-:W-:-:S05]  /*dd70*/  @P0 LEA R14, P1, R22, R14, 0x1 ;  /* 0x0000000e160e0211 */ /* 0x001fca00078208ff */
[----:B-1----:R-:W-:Y:S02]  /*dd80*/  @P0 IMAD.X R3, RZ, RZ, R2, P1 ;  /* 0x000000ffff030224 */ /* 0x002fe400008e0602 */
[----:B------:R-:W-:Y:S02]  /*dd90*/  @P0 IMAD.MOV.U32 R2, RZ, RZ, R14 ;  /* 0x000000ffff020224 */ /* 0x000fe400078e000e */
        /* <DEDUP_REMOVED lines=9> */
[----:B------:R-:W-:-:S03]  /*de30*/  ISETP.GE.AND P0, PT, R18, 0x21, PT ;  /* 0x000000211200780c */ /* 0x000fc60003f06270 */
[----:B------:R-:W2:Y:S10]  /*de40*/  SHFL.IDX PT, R4, R4, 0x3, 0x181f ;  /* 0x00781f0004047f89 */ /* 0x000eb400000e0000 */
[----:B0-----:R-:W-:-:S02]  /*de50*/  @P0 LEA R2, P1, R22, R14, 0x1 ;  /* 0x0000000e16020211 */ /* 0x001fc400078208ff */
[----:B------:R0:W3:Y:S03]  /*de60*/  SHFL.IDX PT, R14, R0, 0x3, 0x181f ;  /* 0x00781f00000e7f89 */ /* 0x0000e600000e0000 */
[----:B-1----:R-:W-:Y:S01]  /*de70*/  @P0 IMAD.X R3, RZ, RZ, R5, P1 ;  /* 0x000000ffff030224 */ /* 0x002fe200008e0605 */
[----:B------:R-:W-:-:S05]  /*de80*/  @P0 LEA R5, R24, UR42, 0x1 ;  /* 0x0000002a18050c11 */ /* 0x000fca000f8e08ff */
[----:B------:R0:W-:Y:S02]  /*de90*/  @P0 LDGSTS.E.BYPASS.LTC128B.128 [R5+0x23400], desc[UR36][R2.64], !P2 ;  /* 0x2340000002050fae */ /* 0x0001e4000d101d64 */
.L_x_3480:
[----:B------:R-:W-:-:S13]  /*dea0*/  ISETP.GE.AND P0, PT, R18, 0x31, PT ;  /* 0x000000311200780c */ /* 0x000fda0003f06270 */
[----:B0--3--:R-:W-:Y:S02]  /*deb0*/  @P0 LEA R2, P1, R22, R14, 0x1 ;  /* 0x0000000e16020211 */ /* 0x009fe400078208ff */
[----:B------:R-:W-:-:S03]  /*dec0*/  @P0 LEA R5, R24, UR42, 0x1 ;  /* 0x0000002a18050c11 */ /* 0x000fc6000f8e08ff */
[----:B--2---:R-:W-:-:S05]  /*ded0*/  @P0 IMAD.X R3, RZ, RZ, R4, P1 ;  /* 0x000000ffff030224 */ /* 0x004fca00008e0604 */
        /* <DEDUP_REMOVED lines=11> */
.L_x_3427:
[----:B------:R-:W-:Y:S01]  /*df90*/  SYNCS.ARRIVE.TRANS64.A1T0 RZ, [UR42+0x38830], RZ ;  /* 0x038830ffffff79a7 */ /* 0x000fe2000810002a */
[----:B------:R-:W-:Y:S05]  /*dfa0*/  WARPSYNC.ALL ;  /* 0x0000000000007948 */ /* 0x000fea0003800000 */
[----:B------:R-:W-:Y:S01]  /*dfb0*/  UIADD3 UR4, UR42, 0x20400, URZ ;  /* 0x000204002a047890 */ /* 0x000fe2000fffe03f */
[----:B------:R-:W-:Y:S01]  /*dfc0*/  BAR.SYNC.DEFER_BLOCKING 0x8, 0x100 ;  /* 0x0204000000007b1d */ /* 0x000fe20000010000 */
[----:B------:R-:W-:Y:S02]  /*dfd0*/  USHF.R.S32.HI UR46, URZ, 0x1f, UR43 ;  /* 0x0000001f3f2e7899 */ /* 0x000fe4000801142b */
[----:B------:R-:W-:-:S06]  /*dfe0*/  ULOP3.LUT UP0, URZ, UR4, 0x3ff, URZ, 0xc0, !UPT ;  /* 0x000003ff043f7892 */ /* 0x000fcc000f80c03f */
        /* <DEDUP_REMOVED lines=18> */
.L_x_3428:
[----:B------:R-:W0:Y:S01]  /*e110*/  LDC R8, c[0x0][0x448] ;  /* 0x00011200ff087b82 */ /* 0x000e220000000800 */
[----:B------:R-:W1:Y:S01]  /*e120*/  S2R R20, SR_CTAID.X ;  /* 0x0000000000147919 */ /* 0x000e620000002500 */
[----:B------:R-:W-:Y:S01]  /*e130*/  R2UR UR6, R23 ;  /* 0x00000000170672ca */ /* 0x000fe200000e0000 */
[----:B------:R-:W-:Y:S01]  /*e140*/  ULDC.64 UR8, c[0x0][0x2d8] ;  /* 0x0000b60000087ab9 */ /* 0x000fe20000000a00 */
[----:B------:R-:W-:Y:S01]  /*e150*/  LOP3.LUT R16, R16, 0xfffff7ff, RZ, 0xc0, !PT ;  /* 0xfffff7ff10107812 */ /* 0x000fe200078ec0ff */
[----:B------:R-:W-:Y:S01]  /*e160*/  UIMAD.WIDE.U32 UR4, UR39, UR8, URZ ;  /* 0x00000008270472a5 */ /* 0x000fe2000f8e003f */
[----:B------:R-:W2:Y:S09]  /*e170*/  S2R R21, SR_TID.X ;  /* 0x0000000000157919 */ /* 0x000eb20000002100 */
[----:B------:R-:W-:-:S04]  /*e180*/  UIMAD UR6, UR6, UR8, URZ ;  /* 0x00000008060672a4 */ /* 0x000fc8000f8e023f */
[----:B------:R-:W-:-:S03]  /*e190*/  UIMAD UR6, UR39, UR9, UR6 ;  /* 0x00000009270672a4 */ /* 0x000fc6000f8e0206 */
[----:B------:R-:W-:Y:S01]  /*e1a0*/  ULDC.64 UR8, c[0x0][0x2e0] ;  /* 0x0000b80000087ab9 */ /* 0x000fe20000000a00 */
[----:B------:R-:W-:Y:S01]  /*e1b0*/  UIADD3 UR5, UR5, UR6, URZ ;  /* 0x0000000605057290 */ /* 0x000fe2000fffe03f */
[----:B0-----:R-:W-:Y:S01]  /*e1c0*/  ISETP.NE.AND P0, PT, R8, 0x1, PT ;  /* 0x000000010800780c */ /* 0x001fe20003f05270 */
[----:B------:R-:W-:Y:S02]  /*e1d0*/  UIMAD UR6, UR46, UR8, URZ ;  /* 0x000000082e0672a4 */ /* 0x000fe4000f8e023f */
[----:B------:R-:W-:Y:S02]  /*e1e0*/  UIMAD.WIDE.U32 UR4, UR43, UR8, UR4 ;  /* 0x000000082b0472a5 */ /* 0x000fe4000f8e0004 */
[----:B------:R-:W-:Y:S01]  /*e1f0*/  UIMAD UR6, UR43, UR9, UR6 ;  /* 0x000000092b0672a4 */ /* 0x000fe2000f8e0206 */
[----:B-1----:R-:W-:-:S03]  /*e200*/  IMAD R36, R20, 0x40, R31 ;  /* 0x0000004014247824 */ /* 0x002fc600078e021f */
[----:B------:R-:W-:Y:S01]  /*e210*/  UIADD3 UR6, UR5, UR6, URZ ;  /* 0x0000000605067290 */ /* 0x000fe2000fffe03f */
[----:B------:R-:W-:-:S03]  /*e220*/  IMAD.U32 R4, RZ, RZ, UR4 ;  /* 0x00000004ff047e24 */ /* 0x000fc6000f8e00ff */
[----:B------:R-:W0:Y:S01]  /*e230*/  @P0 LDC R3, c[0x0][0x44c] ;  /* 0x00011300ff030b82 */ /* 0x000e220000000800 */
[----:B------:R-:W-:Y:S01]  /*e240*/  IMAD.MOV.U32 R6, RZ, RZ, R36 ;  /* 0x000000ffff067224 */ /* 0x000fe200078e0024 */
[----:B------:R-:W-:Y:S01]  /*e250*/  @P0 LOP3.LUT R16, R16, 0x800, RZ, 0xfc, !PT ;  /* 0x0000080010100812 */ /* 0x000fe200078efcff */
[----:B------:R-:W-:Y:S01]  /*e260*/  IMAD.MOV.U32 R2, RZ, RZ, R4 ;  /* 0x000000ffff027224 */ /* 0x000fe200078e0004 */
[----:B--2---:R-:W-:-:S04]  /*e270*/  LOP3.LUT R21, R21, 0x7f, RZ, 0xc0, !PT ;  /* 0x0000007f15157812 */ /* 0x004fc800078ec0ff */
[----:B------:R-:W1:Y:S01]  /*e280*/  @P0 LDC R5, c[0x0][0x450] ;  /* 0x00011400ff050b82 */ /* 0x000e620000000800 */
[----:B------:R-:W-:Y:S01]  /*e290*/  SHF.R.U32.HI R21, RZ, 0x3, R21 ;  /* 0x00000003ff157819 */ /* 0x000fe20000011615 */
[----:B0-----:R-:W-:Y:S01]  /*e2a0*/  @P0 IMAD.HI.U32 R0, R36, R3, RZ ;  /* 0x0000000324000227 */ /* 0x001fe200078e00ff */
[----:B------:R-:W-:-:S04]  /*e2b0*/  MOV R3, UR6 ;  /* 0x0000000600037c02 */ /* 0x000fc80008000f00 */
[----:B-1----:R-:W-:Y:S01]  /*e2c0*/  @P0 SHF.R.U32.HI R6, RZ, R5, R0 ;  /* 0x00000005ff060219 */ /* 0x002fe20000011600 */
[----:B------:R-:W-:Y:S01]  /*e2d0*/  IMAD.U32 R5, RZ, RZ, UR5 ;  /* 0x00000005ff057e24 */ /* 0x000fe2000f8e00ff */
[----:B------:R-:W-:Y:S02]  /*e2e0*/  ULDC.64 UR4, c[0x0][0x2d0] ;  /* 0x0000b40000047ab9 */ /* 0x000fe40000000a00 */
[--C-:B------:R-:W-:Y:S01]  /*e2f0*/  SHF.R.S32.HI R0, RZ, 0x1f, R6.reuse ;  /* 0x0000001fff007819 */ /* 0x100fe20000011406 */
[----:B------:R-:W-:Y:S02]  /*e300*/  IMAD.MOV R7, RZ, RZ, -R6 ;  /* 0x000000ffff077224 */ /* 0x000fe400078e0a06 */
[----:B------:R-:W-:-:S04]  /*e310*/  IMAD.WIDE.U32 R2, R6, UR4, R2 ;  /* 0x0000000406027c25 */ /* 0x000fc8000f8e0002 */
[----:B------:R-:W-:Y:S02]  /*e320*/  IMAD R5, R0, UR4, RZ ;  /* 0x0000000400057c24 */ /* 0x000fe4000f8e02ff */
[----:B------:R-:W-:Y:S02]  /*e330*/  IMAD R0, R8, R7, R36 ;  /* 0x0000000708007224 */ /* 0x000fe400078e0224 */
[----:B------:R-:W-:Y:S01]  /*e340*/  IMAD R4, R6, UR5, R5 ;  /* 0x0000000506047c24 */ /* 0x000fe2000f8e0205 */
[----:B------:R-:W-:Y:S02]  /*e350*/  ULDC.64 UR4, c[0x0][0x2c8] ;  /* 0x0000b20000047ab9 */ /* 0x000fe40000000a00 */
[----:B------:R-:W-:Y:S01]  /*e360*/  SHF.R.S32.HI R5, RZ, 0x1f, R0 ;  /* 0x0000001fff057819 */ /* 0x000fe20000011400 */
[----:B------:R-:W-:-:S04]  /*e370*/  IMAD.IADD R3, R3, 0x1, R4 ;  /* 0x0000000103037824 */ /* 0x000fc800078e0204 */
[----:B------:R-:W-:Y:S02]  /*e380*/  IMAD R5, R5, UR4, RZ ;  /* 0x0000000405057c24 */ /* 0x000fe4000f8e02ff */
[----:B------:R-:W-:-:S04]  /*e390*/  IMAD.WIDE.U32 R2, R0, UR4, R2 ;  /* 0x0000000400027c25 */ /* 0x000fc8000f8e0002 */
[----:B------:R-:W-:Y:S01]  /*e3a0*/  IMAD R5, R0, UR5, R5 ;  /* 0x0000000500057c24 */ /* 0x000fe2000f8e0205 */
[----:B------:R-:W-:Y:S02]  /*e3b0*/  ULDC.64 UR4, c[0x0][0x280] ;  /* 0x0000a00000047ab9 */ /* 0x000fe40000000a00 */
[----:B------:R-:W-:Y:S01]  /*e3c0*/  LEA R0, P0, R2, UR4, 0x1 ;  /* 0x0000000402007c11 */ /* 0x000fe2000f8008ff */
[----:B------:R-:W-:Y:S01]  /*e3d0*/  IMAD.IADD R3, R3, 0x1, R5 ;  /* 0x0000000103037824 */ /* 0x000fe200078e0205 */
[----:B------:R-:W-:-:S04]  /*e3e0*/  ULDC UR4, c[0x0][0x2b8] ;  /* 0x0000ae0000047ab9 */ /* 0x000fc80000000800 */
[----:B------:R-:W-:Y:S01]  /*e3f0*/  LEA.HI.X R4, R2, UR5, R3, 0x1, P0 ;  /* 0x0000000502047c11 */ /* 0x000fe200080f0c03 */
[----:B------:R-:W-:Y:S01]  /*e400*/  UMOV UR5, 0xffffffff ;  /* 0xffffffff00057882 */ /* 0x000fe20000000000 */
[----:B------:R-:W-:Y:S02]  /*e410*/  ISETP.GE.AND P0, PT, R22, UR4, PT ;  /* 0x0000000416007c0c */ /* 0x000fe4000bf06270 */
[----:B------:R-:W-:Y:S11]  /*e420*/  BRA.DIV UR5, `(.L_x_3429) ;  /* 0x0000003205cc7947 */ /* 0x000ff6000b800000 */
[----:B------:R-:W0:Y:S01]  /*e430*/  LDC R3, c[0x0][0x448] ;  /* 0x00011200ff037b82 */ /* 0x000e220000000800 */
[----:B------:R-:W1:Y:S01]  /*e440*/  SHFL.IDX PT, R14, R0, RZ, 0x181f ;  /* 0x00181fff000e7589 */ /* 0x000e6200000e0000 */
[----:B------:R-:W-:Y:S01]  /*e450*/  ULDC UR4, c[0x0][0x288] ;  /* 0x0000a20000047ab9 */ /* 0x000fe20000000800 */
[----:B------:R-:W-:Y:S01]  /*e460*/  IMAD R6, R20, 0x40, R21 ;  /* 0x0000004014067824 */ /* 0x000fe200078e0215 */
[----:B------:R-:W-:Y:S01]  /*e470*/  LOP3.LUT R16, R16, 0xfffffeff, RZ, 0xc0, !PT ;  /* 0xfffffeff10107812 */ /* 0x000fe200078ec0ff */
[----:B------:R-:W2:Y:S02]  /*e480*/  SHFL.IDX PT, R2, R4, RZ, 0x181f ;  /* 0x00181fff04027589 */ /* 0x000ea400000e0000 */
[----:B------:R-:W-:Y:S02]  /*e490*/  VIADD R8, R6, 0x10 ;  /* 0x0000001006087836 */ /* 0x000fe40000000000 */
[----:B------:R-:W3:Y:S04]  /*e4a0*/  SHFL.IDX PT, R7, R0, 0x1, 0x181f ;  /* 0x00381f0000077f89 */ /* 0x000ee800000e0000 */
[----:B------:R-:W4:Y:S01]  /*e4b0*/  SHFL.IDX PT, R9, R4, 0x1, 0x181f ;  /* 0x00381f0004097f89 */ /* 0x000f2200000e0000 */
[----:B0-----:R-:W-:-:S05]  /*e4c0*/  IMAD R5, R3, UR4, RZ ;  /* 0x0000000403057c24 */ /* 0x001fca000f8e02ff */
[-C--:B------:R-:W-:Y:S02]  /*e4d0*/  ISETP.GE.AND P2, PT, R6, R5.reuse, PT ;  /* 0x000000050600720c */ /* 0x080fe40003f46270 */
[----:B------:R-:W-:-:S11]  /*e4e0*/  ISETP.GE.AND P3, PT, R8, R5, PT ;  /* 0x000000050800720c */ /* 0x000fd60003f66270 */
[----:B-1----:R-:W-:Y:S02]  /*e4f0*/  @!P2 LEA R3, P1, R22, R14, 0x1 ;  /* 0x0000000e1603a211 */ /* 0x002fe400078208ff */
[----:B------:R-:W-:Y:S01]  /*e500*/  @!P2 LEA R8, R24, UR42, 0x1 ;  /* 0x0000002a1808ac11 */ /* 0x000fe2000f8e08ff */
[----:B------:R-:W-:Y:S01]  /*e510*/  SHFL.IDX PT, R14, R0, 0x3, 0x181f ;  /* 0x00781f00000e7f89 */ /* 0x000fe200000e0000 */
[----:B------:R-:W-:Y:S01]  /*e520*/  @P2 LOP3.LUT R16, R16, 0x100, RZ, 0xfc, !PT ;  /* 0x0000010010102812 */ /* 0x000fe200078efcff */
[----:B--2---:R-:W-:Y:S01]  /*e530*/  @!P2 IMAD.X R2, RZ, RZ, R2, P1 ;  /* 0x000000ffff02a224 */ /* 0x004fe200008e0602 */
[----:B---3--:R-:W-:Y:S02]  /*e540*/  @!P3 LEA R7, P1, R22, R7, 0x1 ;  /* 0x000000071607b211 */ /* 0x008fe400078208ff */
[----:B------:R-:W-:Y:S02]  /*e550*/  @!P3 LEA R10, R24, UR42, 0x1 ;  /* 0x0000002a180abc11 */ /* 0x000fe4000f8e08ff */
[----:B------:R-:W-:-:S02]  /*e560*/  @!P2 LOP3.LUT R3, R3, R2, RZ, 0x3c, !PT ;  /* 0x000000020303a212 */ /* 0x000fc400078e3cff */
[----:B----4-:R-:W-:Y:S02]  /*e570*/  @!P3 IADD3.X R9, RZ, R9, RZ, P1, !PT ;  /* 0x00000009ff09b210 */ /* 0x010fe40000ffe4ff */
[C---:B------:R-:W-:Y:S02]  /*e580*/  @!P2 LOP3.LUT R2, R3.reuse, R2, RZ, 0x3c, !PT ;  /* 0x000000020302a212 */ /* 0x040fe400078e3cff */
[----:B------:R-:W-:Y:S02]  /*e590*/  LOP3.LUT R16, R16, 0xffffff7f, RZ, 0xc0, !PT ;  /* 0xffffff7f10107812 */ /* 0x000fe400078ec0ff */
[----:B------:R-:W-:Y:S02]  /*e5a0*/  @!P2 LOP3.LUT R3, R3, R2, RZ, 0x3c, !PT ;  /* 0x000000020303a212 */ /* 0x000fe400078e3cff */
[----:B------:R-:W-:-:S03]  /*e5b0*/  @P3 LOP3.LUT R16, R16, 0x80, RZ, 0xfc, !PT ;  /* 0x0000008010103812 */ /* 0x000fc600078efcff */
[----:B------:R0:W-:Y:S01]  /*e5c0*/  @!P2 LDGSTS.E.BYPASS.LTC128B.128 [R8+0x20400], desc[UR36][R2.64], !P0 ;  /* 0x204000000208afae */ /* 0x0001e2000c101d64 */
[----:B------:R-:W-:-:S03]  /*e5d0*/  LOP3.LUT R16, R16, 0xffffffbf, RZ, 0xc0, !PT ;  /* 0xffffffbf10107812 */ /* 0x000fc600078ec0ff */
[----:B0-----:R-:W0:Y:S01]  /*e5e0*/  SHFL.IDX PT, R8, R0, 0x2, 0x181f ;  /* 0x00581f0000087f89 */ /* 0x001e2200000e0000 */
[----:B------:R-:W-:-:S03]  /*e5f0*/  VIADD R3, R6, 0x20 ;  /* 0x0000002006037836 */ /* 0x000fc60000000000 */
[----:B------:R-:W1:Y:S02]  /*e600*/  SHFL.IDX PT, R2, R4, 0x2, 0x181f ;  /* 0x00581f0004027f89 */ /* 0x000e6400000e0000 */
[----:B------:R-:W-:Y:S01]  /*e610*/  ISETP.GE.AND P2, PT, R3, R5, PT ;  /* 0x000000050300720c */ /* 0x000fe20003f46270 */
[----:B------:R-:W-:Y:S01]  /*e620*/  @!P3 IMAD.MOV.U32 R3, RZ, RZ, R9 ;  /* 0x000000ffff03b224 */ /* 0x000fe200078e0009 */
[----:B------:R-:W2:Y:S11]  /*e630*/  SHFL.IDX PT, R4, R4, 0x3, 0x181f ;  /* 0x00781f0004047f89 */ /* 0x000eb600000e0000 */
[----:B------:R-:W-:-:S02]  /*e640*/  @P2 LOP3.LUT R16, R16, 0x40, RZ, 0xfc, !PT ;  /* 0x0000004010102812 */ /* 0x000fc400078efcff */
[----:B0-----:R-:W-:-:S05]  /*e650*/  @!P2 LEA R8, P1, R22, R8, 0x1 ;  /* 0x000000081608a211 */ /* 0x001fca00078208ff */
[----:B-1----:R-:W-:Y:S02]  /*e660*/  @!P2 IMAD.X R11, RZ, RZ, R2, P1 ;  /* 0x000000ffff0ba224 */ /* 0x002fe400008e0602 */
[----:B------:R-:W-:Y:S01]  /*e670*/  @!P3 IMAD.MOV.U32 R2, RZ, RZ, R7 ;  /* 0x000000ffff02b224 */ /* 0x000fe200078e0007 */
[----:B------:R-:W-:-:S04]  /*e680*/  @!P2 LEA R7, R24, UR42, 0x1 ;  /* 0x0000002a1807ac11 */ /* 0x000fc8000f8e08ff */
[----:B------:R0:W-:Y:S02]  /*e690*/  @!P3 LDGSTS.E.BYPASS.LTC128B.128 [R10+0x20c00], desc[UR36][R2.64], !P0 ;  /* 0x20c00000020abfae */ /* 0x0001e4000c101d64 */
[----:B0-----:R-:W-:Y:S02]  /*e6a0*/  @!P2 IMAD.MOV.U32 R2, RZ, RZ, R8 ;  /* 0x000000ffff02a224 */ /* 0x001fe400078e0008 */
[----:B------:R-:W-:-:S05]  /*e6b0*/  @!P2 IMAD.MOV.U32 R3, RZ, RZ, R11 ;  /* 0x000000ffff03a224 */ /* 0x000fca00078e000b */
[----:B--2---:R0:W-:Y:S02]  /*e6c0*/  @!P2 LDGSTS.E.BYPASS.LTC128B.128 [R7+0x21400], desc[UR36][R2.64], !P0 ;  /* 0x214000000207afae */ /* 0x0041e4000c101d64 */
.L_x_3489:
[----:B------:R-:W-:Y:S01]  /*e6d0*/  VIADD R6, R6, 0x30 ;  /* 0x0000003006067836 */ /* 0x000fe20000000000 */
[----:B------:R-:W-:-:S04]  /*e6e0*/  LOP3.LUT R16, R16, 0xffffdfff, RZ, 0xc0, !PT ;  /* 0xffffdfff10107812 */ /* 0x000fc800078ec0ff */
[----:B------:R-:W-:-:S13]  /*e6f0*/  ISETP.GE.AND P2, PT, R6, R5, PT ;  /* 0x000000050600720c */ /* 0x000fda0003f46270 */
[----:B0-----:R-:W-:Y:S02]  /*e700*/  @!P2 LEA R2, P1, R22, R14, 0x1 ;  /* 0x0000000e1602a211 */ /* 0x001fe400078208ff */
[----:B------:R-:W-:Y:S02]  /*e710*/  @!P2 LEA R5, R24, UR42, 0x1 ;  /* 0x0000002a1805ac11 */ /* 0x000fe4000f8e08ff */
[----:B------:R-:W-:Y:S01]  /*e720*/  @P2 LOP3.LUT R16, R16, 0x2000, RZ, 0xfc, !PT ;  /* 0x0000200010102812 */ /* 0x000fe200078efcff */
[----:B------:R-:W-:-:S05]  /*e730*/  @!P2 IMAD.X R3, RZ, RZ, R4, P1 ;  /* 0x000000ffff03a224 */ /* 0x000fca00008e0604 */
        /* <DEDUP_REMOVED lines=8> */
[----:B------:R-:W-:Y:S02]  /*e7c0*/  UIADD3 UR4, UR42, 0x26400, URZ ;  /* 0x000264002a047890 */ /* 0x000fe4000fffe03f */
[----:B------:R-:W-:Y:S02]  /*e7d0*/  SYNCS.ARRIVE.TRANS64.A1T0 RZ, [UR42+0x38800], RZ ;  /* 0x038800ffffff79a7 */ /* 0x000fe4000810002a */
[----:B------:R-:W-:-:S06]  /*e7e0*/  ULOP3.LUT UP0, URZ, UR4, 0x3ff, URZ, 0xc0, !UPT ;  /* 0x000003ff043f7892 */ /* 0x000fcc000f80c03f */
[----:B------:R-:W-:-:S13]  /*e7f0*/  PLOP3.LUT P0, PT, PT, PT, UP0, 0x80, 0x0 ;  /* 0x000000000000781c */ /* 0x000fda0003f0f008 */
[----:B0-----:R-:W-:Y:S05]  /*e800*/  @!P0 BRA `(.L_x_3430) ;  /* 0x0000000000408947 */ /* 0x001fea0003800000 */
        /* <DEDUP_REMOVED lines=16> */
.L_x_3430:
[----:B------:R-:W0:Y:S01]  /*e910*/  LDC R2, c[0x0][0x448] ;  /* 0x00011200ff027b82 */ /* 0x000e220000000800 */
[----:B------:R-:W-:Y:S01]  /*e920*/  R2UR UR6, R23 ;  /* 0x00000000170672ca */ /* 0x000fe200000e0000 */
[----:B------:R-:W-:Y:S01]  /*e930*/  ULDC.64 UR8, c[0x0][0x3d8] ;  /* 0x0000f60000087ab9 */ /* 0x000fe20000000a00 */
[----:B------:R-:W-:Y:S01]  /*e940*/  ULDC UR7, c[0x0][0x448] ;  /* 0x0001120000077ab9 */ /* 0x000fe20000000800 */
[----:B------:R-:W-:Y:S01]  /*e950*/  UIMAD.WIDE.U32 UR4, UR39, UR8, URZ ;  /* 0x00000008270472a5 */ /* 0x000fe2000f8e003f */
[C---:B------:R-:W-:Y:S02]  /*e960*/  LOP3.LUT R10, R22.reuse, 0x80, RZ, 0xfc, !PT ;  /* 0x00000080160a7812 */ /* 0x040fe400078efcff */
[C---:B------:R-:W-:Y:S02]  /*e970*/  LOP3.LUT R8, R22.reuse, 0x40, RZ, 0xfc, !PT ;  /* 0x0000004016087812 */ /* 0x040fe400078efcff */
[----:B------:R-:W-:Y:S02]  /*e980*/  LOP3.LUT R6, R22, 0x180, RZ, 0xfc, !PT ;  /* 0x0000018016067812 */ /* 0x000fe400078efcff */
[----:B------:R-:W-:-:S03]  /*e990*/  LOP3.LUT R16, R16, 0xfffff7ff, RZ, 0xc0, !PT ;  /* 0xfffff7ff10107812 */ /* 0x000fc600078ec0ff */
[----:B------:R-:W-:-:S04]  /*e9a0*/  UIMAD UR6, UR6, UR8, URZ ;  /* 0x00000008060672a4 */ /* 0x000fc8000f8e023f */
[----:B------:R-:W-:-:S03]  /*e9b0*/  UIMAD UR6, UR39, UR9, UR6 ;  /* 0x00000009270672a4 */ /* 0x000fc6000f8e0206 */
[----:B------:R-:W-:Y:S01]  /*e9c0*/  ULDC.64 UR8, c[0x0][0x3e0] ;  /* 0x0000f80000087ab9 */ /* 0x000fe20000000a00 */
[----:B------:R-:W-:Y:S01]  /*e9d0*/  UIADD3 UR5, UR5, UR6, URZ ;  /* 0x0000000605057290 */ /* 0x000fe2000fffe03f */
[----:B0-----:R-:W-:Y:S01]  /*e9e0*/  ISETP.NE.AND P6, PT, R2, 0x1, PT ;  /* 0x000000010200780c */ /* 0x001fe20003fc5270 */
[----:B------:R-:W-:Y:S01]  /*e9f0*/  IMAD.MOV.U32 R2, RZ, RZ, R36 ;  /* 0x000000ffff027224 */ /* 0x000fe200078e0024 */
[----:B------:R-:W-:Y:S02]  /*ea00*/  UIMAD UR6, UR46, UR8, URZ ;  /* 0x000000082e0672a4 */ /* 0x000fe4000f8e023f */
[----:B------:R-:W-:Y:S02]  /*ea10*/  UIMAD.WIDE.U32 UR4, UR43, UR8, UR4 ;  /* 0x000000082b0472a5 */ /* 0x000fe4000f8e0004 */
[----:B------:R-:W-:-:S03]  /*ea20*/  UIMAD UR6, UR43, UR9, UR6 ;  /* 0x000000092b0672a4 */ /* 0x000fc6000f8e0206 */
[----:B------:R-:W-:Y:S01]  /*ea30*/  ULDC.64 UR8, c[0x0][0x3d0] ;  /* 0x0000f40000087ab9 */ /* 0x000fe20000000a00 */
[----:B------:R-:W-:Y:S01]  /*ea40*/  UIADD3 UR5, UR5, UR6, URZ ;  /* 0x0000000605057290 */ /* 0x000fe2000fffe03f */
[----:B------:R-:W-:Y:S02]  /*ea50*/  MOV R9, UR8 ;  /* 0x0000000800097c02 */ /* 0x000fe40008000f00 */
[----:B------:R-:W0:Y:S08]  /*ea60*/  @P6 LDC R3, c[0x0][0x44c] ;  /* 0x00011300ff036b82 */ /* 0x000e300000000800 */
[----:B------:R-:W1:Y:S01]  /*ea70*/  @P6 LDC R0, c[0x0][0x450] ;  /* 0x00011400ff006b82 */ /* 0x000e620000000800 */
[----:B0-----:R-:W-:-:S05]  /*ea80*/  @P6 IMAD.HI.U32 R3, R36, R3, RZ ;  /* 0x0000000324036227 */ /* 0x001fca00078e00ff */
[----:B-1----:R-:W-:-:S04]  /*ea90*/  @P6 SHF.R.U32.HI R2, RZ, R0, R3 ;  /* 0x00000000ff026219 */ /* 0x002fc80000011603 */
[--C-:B------:R-:W-:Y:S01]  /*eaa0*/  SHF.R.S32.HI R0, RZ, 0x1f, R2.reuse ;  /* 0x0000001fff007819 */ /* 0x100fe20000011402 */
[----:B------:R-:W-:-:S04]  /*eab0*/  IMAD.MOV R5, RZ, RZ, -R2 ;  /* 0x000000ffff057224 */ /* 0x000fc800078e0a02 */
[----:B------:R-:W-:Y:S02]  /*eac0*/  IMAD R3, R0, UR8, RZ ;  /* 0x0000000800037c24 */ /* 0x000fe4000f8e02ff */
[----:B------:R-:W-:Y:S02]  /*ead0*/  IMAD R5, R5, UR7, R36 ;  /* 0x0000000705057c24 */ /* 0x000fe4000f8e0224 */
[C---:B------:R-:W-:Y:S02]  /*eae0*/  IMAD R7, R2.reuse, UR9, R3 ;  /* 0x0000000902077c24 */ /* 0x040fe4000f8e0203 */
[----:B------:R-:W-:Y:S01]  /*eaf0*/  IMAD.WIDE.U32 R2, R2, R9, UR4 ;  /* 0x0000000402027e25 */ /* 0x000fe2000f8e0009 */
[----:B------:R-:W-:Y:S01]  /*eb00*/  SHF.R.S32.HI R0, RZ, 0x1f, R5 ;  /* 0x0000001fff007819 */ /* 0x000fe20000011405 */
[----:B------:R-:W-:Y:S02]  /*eb10*/  ULDC.64 UR4, c[0x0][0x3c8] ;  /* 0x0000f20000047ab9 */ /* 0x000fe40000000a00 */
[----:B------:R-:W-:-:S02]  /*eb20*/  IMAD.IADD R3, R3, 0x1, R7 ;  /* 0x0000000103037824 */ /* 0x000fc400078e0207 */
[----:B------:R-:W-:Y:S02]  /*eb30*/  IMAD R0, R0, UR4, RZ ;  /* 0x0000000400007c24 */ /* 0x000fe4000f8e02ff */
[----:B------:R-:W-:-:S04]  /*eb40*/  IMAD.WIDE.U32 R2, R5, UR4, R2 ;  /* 0x0000000405027c25 */ /* 0x000fc8000f8e0002 */
[----:B------:R-:W-:Y:S01]  /*eb50*/  IMAD R7, R5, UR5, R0 ;  /* 0x0000000505077c24 */ /* 0x000fe2000f8e0200 */
[----:B------:R-:W-:Y:S02]  /*eb60*/  ULDC.64 UR4, c[0x0][0x390] ;  /* 0x0000e40000047ab9 */ /* 0x000fe40000000a00 */
[----:B------:R-:W-:Y:S01]  /*eb70*/  LEA R0, P0, R2, UR4, 0x1 ;  /* 0x0000000402007c11 */ /* 0x000fe2000f8008ff */
[----:B------:R-:W-:Y:S01]  /*eb80*/  ULDC UR4, c[0x0][0x3b8] ;  /* 0x0000ee0000047ab9 */ /* 0x000fe20000000800 */
[----:B------:R-:W-:Y:S01]  /*eb90*/  IMAD.IADD R3, R3, 0x1, R7 ;  /* 0x0000000103037824 */ /* 0x000fe200078e0207 */
[----:B------:R-:W-:Y:S02]  /*eba0*/  ISETP.GE.AND P1, PT, R22, UR4, PT ;  /* 0x0000000416007c0c */ /* 0x000fe4000bf26270 */
[----:B------:R-:W-:Y:S02]  /*ebb0*/  ISETP.GE.AND P4, PT, R10, UR4, PT ;  /* 0x000000040a007c0c */ /* 0x000fe4000bf86270 */
[----:B------:R-:W-:-:S02]  /*ebc0*/  ISETP.GE.AND P5, PT, R8, UR4, PT ;  /* 0x0000000408007c0c */ /* 0x000fc4000bfa6270 */
[----:B------:R-:W-:Y:S02]  /*ebd0*/  LOP3.LUT R8, R22, 0xc0, RZ, 0xfc, !PT ;  /* 0x000000c016087812 */ /* 0x000fe400078efcff */
[----:B------:R-:W-:Y:S02]  /*ebe0*/  LEA.HI.X R4, R2, UR5, R3, 0x1, P0 ;  /* 0x0000000502047c11 */ /* 0x000fe400080f0c03 */
[----:B------:R-:W-:Y:S02]  /*ebf0*/  SEL R2, RZ, 0x1, P1 ;  /* 0x00000001ff027807 */ /* 0x000fe40000800000 */
[----:B------:R-:W-:Y:S02]  /*ec00*/  SEL R3, RZ, 0x4, P4 ;  /* 0x00000004ff037807 */ /* 0x000fe40002000000 */
[----:B------:R-:W-:Y:S02]  /*ec10*/  SEL R7, RZ, 0x2, P5 ;  /* 0x00000002ff077807 */ /* 0x000fe40002800000 */
[----:B------:R-:W-:-:S02]  /*ec20*/  ISETP.GE.AND P2, PT, R35, UR4, PT ;  /* 0x0000000423007c0c */ /* 0x000fc4000bf46270 */
[----:B------:R-:W-:Y:S02]  /*ec30*/  ISETP.GE.AND P3, PT, R8, UR4, PT ;  /* 0x0000000408007c0c */ /* 0x000fe4000bf66270 */
[----:B------:R-:W-:Y:S02]  /*ec40*/  IADD3 R7, R3, R7, R2 ;  /* 0x0000000703077210 */ /* 0x000fe40007ffe002 */
[----:B------:R-:W-:Y:S02]  /*ec50*/  ISETP.GE.AND P0, PT, R6, UR4, PT ;  /* 0x0000000406007c0c */ /* 0x000fe4000bf06270 */
[----:B------:R-:W-:Y:S02]  /*ec60*/  @P1 LOP3.LUT R16, R16, 0x800, RZ, 0xfc, !PT ;  /* 0x0000080010101812 */ /* 0x000fe400078efcff */
[----:B------:R-:W-:Y:S02]  /*ec70*/  SEL R2, RZ, 0x10, P2 ;  /* 0x00000010ff027807 */ /* 0x000fe40001000000 */
[----:B------:R-:W-:-:S02]  /*ec80*/  SEL R3, RZ, 0x8, P3 ;  /* 0x00000008ff037807 */ /* 0x000fc40001800000 */
[----:B------:R-:W-:Y:S02]  /*ec90*/  ISETP.GE.AND P1, PT, R34, UR4, PT ;  /* 0x0000000422007c0c */ /* 0x000fe4000bf26270 */
[----:B------:R-:W-:Y:S02]  /*eca0*/  SEL R5, RZ, 0x40, P0 ;  /* 0x00000040ff057807 */ /* 0x000fe40000000000 */
[----:B------:R-:W-:Y:S02]  /*ecb0*/  IADD3 R3, R2, R7, R3 ;  /* 0x0000000702037210 */ /* 0x000fe40007ffe003 */
[----:B------:R-:W-:Y:S01]  /*ecc0*/  ISETP.GE.AND P0, PT, R37, UR4, PT ;  /* 0x0000000425007c0c */ /* 0x000fe2000bf06270 */
[----:B------:R-:W-:Y:S01]  /*ecd0*/  UMOV UR4, 0xffffffff ;  /* 0xffffffff00047882 */ /* 0x000fe20000000000 */
[----:B------:R-:W-:Y:S02]  /*ece0*/  SEL R2, RZ, 0x20, P1 ;  /* 0x00000020ff027807 */ /* 0x000fe40000800000 */
[----:B------:R-:W-:-:S02]  /*ecf0*/  SEL R6, RZ, 0x80, P0 ;  /* 0x00000080ff067807 */ /* 0x000fc40000000000 */
[----:B------:R-:W-:-:S05]  /*ed00*/  IADD3 R5, R5, R3, R2 ;  /* 0x0000000305057210 */ /* 0x000fca0007ffe002 */
[----:B------:R-:W-:Y:S01]  /*ed10*/  IMAD.IADD R6, R5, 0x1, R6 ;  /* 0x0000000105067824 */ /* 0x000fe200078e0206 */
[----:B------:R-:W-:Y:S06]  /*ed20*/  BRA.DIV UR4, `(.L_x_3431) ;  /* 0x0000002e04ec7947 */ /* 0x000fec000b800000 */
[----:B------:R-:W0:Y:S01]  /*ed30*/  SHFL.IDX PT, R14, R0, RZ, 0x181f ;  /* 0x00181fff000e7589 */ /* 0x000e2200000e0000 */
[----:B------:R-:W-:Y:S02]  /*ed40*/  LOP3.LUT P6, RZ, R16, 0x100, RZ, 0xc0, !PT ;  /* 0x0000010010ff7812 */ /* 0x000fe400078cc0ff */
[----:B------:R-:W-:Y:S01]  /*ed50*/  P2R R8, PR, RZ, 0x20 ;  /* 0x00000020ff087803 */ /* 0x000fe20000000000 */
[----:B------:R-:W1:Y:S10]  /*ed60*/  SHFL.IDX PT, R2, R4, RZ, 0x181f ;  /* 0x00181fff04027589 */ /* 0x000e7400000e0000 */
[----:B------:R-:W-:-:S02]  /*ed70*/  @!P6 LEA R7, R24, UR42, 0x1 ;  /* 0x0000002a1807ec11 */ /* 0x000fc4000f8e08ff */
[----:B0-----:R-:W-:-:S05]  /*ed80*/  @!P6 LEA R14, P0, R22, R14, 0x1 ;  /* 0x0000000e160ee211 */ /* 0x001fca00078008ff */
[----:B-1----:R-:W-:Y:S01]  /*ed90*/  @!P6 IMAD.X R21, RZ, RZ, R2, P0 ;  /* 0x000000ffff15e224 */ /* 0x002fe200000e0602 */
[----:B------:R-:W-:Y:S02]  /*eda0*/  LOP3.LUT P0, RZ, R16, 0x800, RZ, 0xc0, !PT ;  /* 0x0000080010ff7812 */ /* 0x000fe4000780c0ff */
[----:B------:R-:W-:Y:S01]  /*edb0*/  @!P6 LOP3.LUT R2, R5, 0x40, RZ, 0xc0, !PT ;  /* 0x000000400502e812 */ /* 0x000fe200078ec0ff */
[----:B------:R-:W-:-:S03]  /*edc0*/  @!P6 IMAD.MOV.U32 R3, RZ, RZ, R21 ;  /* 0x000000ffff03e224 */ /* 0x000fc600078e0015 */
[----:B------:R-:W-:Y:S01]  /*edd0*/  @!P6 SHF.R.U32.HI R9, RZ, 0x2, R2 ;  /* 0x00000002ff09e819 */ /* 0x000fe20000011602 */
[----:B------:R-:W-:Y:S02]  /*ede0*/  @!P6 IMAD.MOV.U32 R2, RZ, RZ, R14 ;  /* 0x000000ffff02e224 */ /* 0x000fe400078e000e */
[----:B------:R-:W0:Y:S04]  /*edf0*/  SHFL.IDX PT, R14, R0, 0x1, 0x181f ;  /* 0x00381f00000e7f89 */ /* 0x000e2800000e0000 */
[----:B------:R-:W-:Y:S04]  /*ee00*/  @!P6 LDGSTS.E.BYPASS.LTC128B.128 [R7+0x26400], desc[UR36][R2.64], !P0 ;  /* 0x264000000207efae */ /* 0x000fe8000c101d64 */
[----:B------:R-:W-:Y:S01]  /*ee10*/  @!P6 LDGSTS.E.BYPASS.LTC128B.128 [R7+0x28400], desc[UR36][R2.64+0x80], !P5 ;  /* 0x284000800207efae */ /* 0x000fe2000e901d64 */
[----:B------:R-:W-:-:S13]  /*ee20*/  LOP3.LUT P5, RZ, R16, 0x100, RZ, 0xc0, !PT ;  /* 0x0000010010ff7812 */ /* 0x000fda00078ac0ff */
[----:B------:R-:W-:Y:S01]  /*ee30*/  @!P5 ISETP.NE.U32.AND P6, PT, R9, RZ, PT ;  /* 0x000000ff0900d20c */ /* 0x000fe20003fc5070 */
[----:B------:R-:W-:Y:S01]  /*ee40*/  @!P5 LDGSTS.E.BYPASS.LTC128B.128 [R7+0x2a400], desc[UR36][R2.64+0x100], !P4 ;  /* 0x2a4001000207dfae */ /* 0x000fe2000e101d64 */
[----:B------:R-:W-:-:S03]  /*ee50*/  @!P5 LOP3.LUT R9, R6, 0x80, RZ, 0xc0, !PT ;  /* 0x000000800609d812 */ /* 0x000fc600078ec0ff */
[----:B------:R-:W-:Y:S01]  /*ee60*/  @!P5 LDGSTS.E.BYPASS.LTC128B.128 [R7+0x2c400], desc[UR36][R2.64+0x180], !P3 ;  /* 0x2c4001800207dfae */ /* 0x000fe2000d901d64 */
[----:B------:R-:W-:-:S03]  /*ee70*/  @!P5 SHF.R.U32.HI R9, RZ, 0x3, R9 ;  /* 0x00000003ff09d819 */ /* 0x000fc60000011609 */
[----:B------:R-:W-:Y:S01]  /*ee80*/  @!P5 LDGSTS.E.BYPASS.LTC128B.128 [R7+0x2e400], desc[UR36][R2.64+0x200], !P2 ;  /* 0x2e4002000207dfae */ /* 0x000fe2000d101d64 */
[----:B------:R-:W-:-:S03]  /*ee90*/  @!P5 ISETP.NE.U32.AND P0, PT, R9, RZ, PT ;  /* 0x000000ff0900d20c */ /* 0x000fc60003f05070 */
[----:B------:R-:W1:Y:S04]  /*eea0*/  SHFL.IDX PT, R9, R4, 0x1, 0x181f ;  /* 0x00381f0004097f89 */ /* 0x000e6800000e0000 */
[----:B------:R-:W-:Y:S04]  /*eeb0*/  @!P5 LDGSTS.E.BYPASS.LTC128B.128 [R7+0x30400], desc[UR36][R2.64+0x280], !P1 ;  /* 0x304002800207dfae */ /* 0x000fe8000c901d64 */
[----:B------:R-:W-:Y:S01]  /*eec0*/  @!P5 LDGSTS.E.BYPASS.LTC128B.128 [R7+0x32400], desc[UR36][R2.64+0x300], P6 ;  /* 0x324003000207dfae */ /* 0x000fe2000b101d64 */
[----:B------:R-:W-:-:S03]  /*eed0*/  LOP3.LUT P6, RZ, R16, 0x80, RZ, 0xc0, !PT ;  /* 0x0000008010ff7812 */ /* 0x000fc600078cc0ff */
[----:B------:R2:W-:Y:S01]  /*eee0*/  @!P5 LDGSTS.E.BYPASS.LTC128B.128 [R7+0x34400], desc[UR36][R2.64+0x380], P0 ;  /* 0x344003800207dfae */ /* 0x0005e20008101d64 */
[----:B------:R-:W-:-:S04]  /*eef0*/  ISETP.NE.AND P5, PT, R8, RZ, PT ;  /* 0x000000ff0800720c */ /* 0x000fc80003fa5270 */
[----:B------:R-:W-:-:S05]  /*ef00*/  P2R R10, PR, RZ, 0x20 ;  /* 0x00000020ff0a7803 */ /* 0x000fca0000000000 */
[----:B0-----:R-:W-:Y:S02]  /*ef10*/  @!P6 LEA R14, P0, R22, R14, 0x1 ;  /* 0x0000000e160ee211 */ /* 0x001fe400078008ff */
[----:B------:R-:W-:-:S03]  /*ef20*/  @!P6 LOP3.LUT R20, R5, 0x40, RZ, 0xc0, !PT ;  /* 0x000000400514e812 */ /* 0x000fc600078ec0ff */
[----:B-1----:R-:W-:Y:S01]  /*ef30*/  @!P6 IMAD.X R21, RZ, RZ, R9, P0 ;  /* 0x000000ffff15e224 */ /* 0x002fe200000e0609 */
[----:B------:R-:W-:Y:S01]  /*ef40*/  LOP3.LUT P0, RZ, R16, 0x800, RZ, 0xc0, !PT ;  /* 0x0000080010ff7812 */ /* 0x000fe2000780c0ff */
[----:B--2---:R-:W-:Y:S01]  /*ef50*/  @!P6 IMAD.MOV.U32 R2, RZ, RZ, R14 ;  /* 0x000000ffff02e224 */ /* 0x004fe200078e000e */
[----:B------:R-:W-:Y:S01]  /*ef60*/  @!P6 LEA R9, R24, UR42, 0x1 ;  /* 0x0000002a1809ec11 */ /* 0x000fe2000f8e08ff */
[----:B------:R-:W-:Y:S01]  /*ef70*/  @!P6 IMAD.MOV.U32 R3, RZ, RZ, R21 ;  /* 0x000000ffff03e224 */ /* 0x000fe200078e0015 */
[----:B------:R-:W-:Y:S01]  /*ef80*/  @!P6 SHF.R.U32.HI R20, RZ, 0x2, R20 ;  /* 0x00000002ff14e819 */ /* 0x000fe20000011614 */
[----:B------:R-:W0:Y:S08]  /*ef90*/  SHFL.IDX PT, R14, R0, 0x2, 0x181f ;  /* 0x00581f00000e7f89 */ /* 0x000e3000000e0000 */
[----:B------:R-:W-:Y:S04]  /*efa0*/  @!P6 LDGSTS.E.BYPASS.LTC128B.128 [R9+0x26c00], desc[UR36][R2.64], !P0 ;  /* 0x26c000000209efae */ /* 0x000fe8000c101d64 */
[----:B------:R-:W-:Y:S01]  /*efb0*/  @!P6 LDGSTS.E.BYPASS.LTC128B.128 [R9+0x28c00], desc[UR36][R2.64+0x80], !P5 ;  /* 0x28c000800209efae */ /* 0x000fe2000e901d64 */
[----:B------:R-:W-:-:S04]  /*efc0*/  LOP3.LUT P5, RZ, R16, 0x40, RZ, 0xc0, !PT ;  /* 0x0000004010ff7812 */ /* 0x000fc800078ac0ff */
[----:B------:R-:W-:Y:S02]  /*efd0*/  P2R R8, PR, RZ, 0x20 ;  /* 0x00000020ff087803 */ /* 0x000fe40000000000 */
[----:B------:R-:W-:-:S13]  /*efe0*/  LOP3.LUT P5, RZ, R16, 0x80, RZ, 0xc0, !PT ;  /* 0x0000008010ff7812 */ /* 0x000fda00078ac0ff */
[----:B------:R-:W-:Y:S01]  /*eff0*/  @!P5 LOP3.LUT R7, R6, 0x80, RZ, 0xc0, !PT ;  /* 0x000000800607d812 */ /* 0x000fe200078ec0ff */
[----:B------:R-:W-:Y:S01]  /*f000*/  @!P5 LDGSTS.E.BYPASS.LTC128B.128 [R9+0x2ac00], desc[UR36][R2.64+0x100], !P4 ;  /* 0x2ac001000209dfae */ /* 0x000fe2000e101d64 */
[----:B------:R-:W-:Y:S02]  /*f010*/  @!P5 ISETP.NE.U32.AND P6, PT, R20, RZ, PT ;  /* 0x000000ff1400d20c */ /* 0x000fe40003fc5070 */
[----:B------:R-:W-:Y:S01]  /*f020*/  @!P5 SHF.R.U32.HI R7, RZ, 0x3, R7 ;  /* 0x00000003ff07d819 */ /* 0x000fe20000011607 */
[----:B------:R-:W-:Y:S03]  /*f030*/  @!P5 LDGSTS.E.BYPASS.LTC128B.128 [R9+0x2cc00], desc[UR36][R2.64+0x180], !P3 ;  /* 0x2cc001800209dfae */ /* 0x000fe6000d901d64 */
[----:B------:R-:W-:Y:S01]  /*f040*/  @!P5 ISETP.NE.U32.AND P0, PT, R7, RZ, PT ;  /* 0x000000ff0700d20c */ /* 0x000fe20003f05070 */
[----:B------:R-:W-:Y:S04]  /*f050*/  @!P5 LDGSTS.E.BYPASS.LTC128B.128 [R9+0x2ec00], desc[UR36][R2.64+0x200], !P2 ;  /* 0x2ec002000209dfae */ /* 0x000fe8000d101d64 */
[----:B------:R-:W1:Y:S04]  /*f060*/  SHFL.IDX PT, R7, R4, 0x2, 0x181f ;  /* 0x00581f0004077f89 */ /* 0x000e6800000e0000 */
[----:B------:R-:W-:Y:S04]  /*f070*/  @!P5 LDGSTS.E.BYPASS.LTC128B.128 [R9+0x30c00], desc[UR36][R2.64+0x280], !P1 ;  /* 0x30c002800209dfae */ /* 0x000fe8000c901d64 */
[----:B------:R-:W-:Y:S01]  /*f080*/  @!P5 LDGSTS.E.BYPASS.LTC128B.128 [R9+0x32c00], desc[UR36][R2.64+0x300], P6 ;  /* 0x32c003000209dfae */ /* 0x000fe2000b101d64 */
[----:B------:R-:W-:-:S03]  /*f090*/  LOP3.LUT P6, RZ, R16, 0x800, RZ, 0xc0, !PT ;  /* 0x0000080010ff7812 */ /* 0x000fc600078cc0ff */
[----:B------:R2:W-:Y:S01]  /*f0a0*/  @!P5 LDGSTS.E.BYPASS.LTC128B.128 [R9+0x34c00], desc[UR36][R2.64+0x380], P0 ;  /* 0x34c003800209dfae */ /* 0x0005e20008101d64 */
[----:B------:R-:W-:-:S03]  /*f0b0*/  ISETP.NE.AND P5, PT, R8, RZ, PT ;  /* 0x000000ff0800720c */ /* 0x000fc60003fa5270 */
[----:B------:R-:W3:Y:S10]  /*f0c0*/  SHFL.IDX PT, R4, R4, 0x3, 0x181f ;  /* 0x00781f0004047f89 */ /* 0x000ef400000e0000 */
[----:B0-----:R-:W-:-:S04]  /*f0d0*/  @!P5 LEA R14, P0, R22, R14, 0x1 ;  /* 0x0000000e160ed211 */ /* 0x001fc800078008ff */
[----:B-1----:R-:W-:Y:S02]  /*f0e0*/  @!P5 IADD3.X R7, RZ, R7, RZ, P0, !PT ;  /* 0x00000007ff07d210 */ /* 0x002fe400007fe4ff */
[----:B------:R-:W-:Y:S02]  /*f0f0*/  LOP3.LUT P0, RZ, R16, 0x40, RZ, 0xc0, !PT ;  /* 0x0000004010ff7812 */ /* 0x000fe4000780c0ff */
[----:B------:R-:W-:-:S11]  /*f100*/  ISETP.NE.AND P5, PT, R10, RZ, PT ;  /* 0x000000ff0a00720c */ /* 0x000fd60003fa5270 */
[----:B------:R-:W-:Y:S01]  /*f110*/  @!P0 LOP3.LUT R20, R5, 0x40, RZ, 0xc0, !PT ;  /* 0x0000004005148812 */ /* 0x000fe200078ec0ff */
[----:B--2---:R-:W-:Y:S01]  /*f120*/  @!P0 IMAD.MOV.U32 R2, RZ, RZ, R14 ;  /* 0x000000ffff028224 */ /* 0x004fe200078e000e */
[----:B------:R-:W-:Y:S01]  /*f130*/  @!P0 LEA R21, R24, UR42, 0x1 ;  /* 0x0000002a18158c11 */ /* 0x000fe2000f8e08ff */
[----:B------:R-:W-:Y:S01]  /*f140*/  @!P0 IMAD.MOV.U32 R3, RZ, RZ, R7 ;  /* 0x000000ffff038224 */ /* 0x000fe200078e0007 */
[----:B------:R-:W-:Y:S01]  /*f150*/  @!P0 SHF.R.U32.HI R20, RZ, 0x2, R20 ;  /* 0x00000002ff148819 */ /* 0x000fe20000011614 */
[----:B------:R0:W1:Y:S04]  /*f160*/  SHFL.IDX PT, R14, R0, 0x3, 0x181f ;  /* 0x00781f00000e7f89 */ /* 0x00006800000e0000 */
[----:B------:R0:W-:Y:S01]  /*f170*/  @!P0 LDGSTS.E.BYPASS.LTC128B.128 [R21+0x27400], desc[UR36][R2.64], !P6 ;  /* 0x2740000002158fae */ /* 0x0001e2000f101d64 */
[----:B------:R-:W-:-:S03]  /*f180*/  @!P0 ISETP.NE.U32.AND P6, PT, R20, RZ, PT ;  /* 0x000000ff1400820c */ /* 0x000fc60003fc5070 */
[----:B------:R0:W-:Y:S04]  /*f190*/  @!P0 LDGSTS.E.BYPASS.LTC128B.128 [R21+0x29400], desc[UR36][R2.64+0x80], !P5 ;  /* 0x2940008002158fae */ /* 0x0001e8000e901d64 */
[----:B------:R0:W-:Y:S04]  /*f1a0*/  @!P0 LDGSTS.E.BYPASS.LTC128B.128 [R21+0x2b400], desc[UR36][R2.64+0x100], !P4 ;  /* 0x2b40010002158fae */ /* 0x0001e8000e101d64 */
[----:B------:R0:W-:Y:S04]  /*f1b0*/  @!P0 LDGSTS.E.BYPASS.LTC128B.128 [R21+0x2d400], desc[UR36][R2.64+0x180], !P3 ;  /* 0x2d40018002158fae */ /* 0x0001e8000d901d64 */
[----:B------:R0:W-:Y:S04]  /*f1c0*/  @!P0 LDGSTS.E.BYPASS.LTC128B.128 [R21+0x2f400], desc[UR36][R2.64+0x200], !P2 ;  /* 0x2f40020002158fae */ /* 0x0001e8000d101d64 */
[----:B------:R0:W-:Y:S04]  /*f1d0*/  @!P0 LDGSTS.E.BYPASS.LTC128B.128 [R21+0x31400], desc[UR36][R2.64+0x280], !P1 ;  /* 0x3140028002158fae */ /* 0x0001e8000c901d64 */
[----:B------:R0:W-:Y:S01]  /*f1e0*/  @!P0 LDGSTS.E.BYPASS.LTC128B.128 [R21+0x33400], desc[UR36][R2.64+0x300], P6 ;  /* 0x3340030002158fae */ /* 0x0001e2000b101d64 */
[----:B------:R-:W-:-:S13]  /*f1f0*/  LOP3.LUT P6, RZ, R16, 0x40, RZ, 0xc0, !PT ;  /* 0x0000004010ff7812 */ /* 0x000fda00078cc0ff */
[----:B------:R-:W-:-:S04]  /*f200*/  @!P6 LOP3.LUT R9, R6, 0x80, RZ, 0xc0, !PT ;  /* 0x000000800609e812 */ /* 0x000fc800078ec0ff */
[----:B------:R-:W-:-:S04]  /*f210*/  @!P6 SHF.R.U32.HI R9, RZ, 0x3, R9 ;  /* 0x00000003ff09e819 */ /* 0x000fc80000011609 */
[----:B------:R-:W-:-:S13]  /*f220*/  @!P6 ISETP.NE.U32.AND P0, PT, R9, RZ, PT ;  /* 0x000000ff0900e20c */ /* 0x000fda0003f05070 */
[----:B-1-3--:R0:W-:Y:S02]  /*f230*/  @!P6 LDGSTS.E.BYPASS.LTC128B.128 [R21+0x35400], desc[UR36][R2.64+0x380], P0 ;  /* 0x354003800215efae */ /* 0x00a1e40008101d64 */
.L_x_3499:
[----:B------:R-:W-:Y:S01]  /*f240*/  LOP3.LUT P0, RZ, R16, 0x2000, RZ, 0xc0, !PT ;  /* 0x0000200010ff7812 */ /* 0x000fe2000780c0ff */
[----:B------:R-:W-:-:S12]  /*f250*/  BSSY B0, `(.L_x_3432) ;  /* 0x0000017000007945 */ /* 0x000fd80003800000 */
[----:B------:R-:W-:Y:S05]  /*f260*/  @P0 BRA `(.L_x_3433) ;  /* 0x0000000000540947 */ /* 0x000fea0003800000 */
[----:B------:R-:W-:Y:S02]  /*f270*/  LOP3.LUT R5, R5, 0x40, RZ, 0xc0, !PT ;  /* 0x0000004005057812 */ /* 0x000fe400078ec0ff */
[----:B------:R-:W-:Y:S02]  /*f280*/  LOP3.LUT P6, RZ, R16, 0x800, RZ, 0xc0, !PT ;  /* 0x0000080010ff7812 */ /* 0x000fe400078cc0ff */
[----:B0-----:R-:W-:Y:S02]  /*f290*/  LEA R2, P0, R22, R14, 0x1 ;  /* 0x0000000e16027211 */ /* 0x001fe400078008ff */
[----:B------:R-:W-:Y:S02]  /*f2a0*/  SHF.R.U32.HI R5, RZ, 0x2, R5 ;  /* 0x00000002ff057819 */ /* 0x000fe40000011605 */
[----:B------:R-:W-:Y:S01]  /*f2b0*/  LEA R7, R24, UR42, 0x1 ;  /* 0x0000002a18077c11 */ /* 0x000fe2000f8e08ff */
[----:B------:R-:W-:Y:S01]  /*f2c0*/  IMAD.X R3, RZ, RZ, R4, P0 ;  /* 0x000000ffff037224 */ /* 0x000fe200000e0604 */
[----:B------:R-:W-:-:S02]  /*f2d0*/  ISETP.NE.U32.AND P0, PT, R5, RZ, PT ;  /* 0x000000ff0500720c */ /* 0x000fc40003f05070 */
[----:B------:R-:W-:-:S03]  /*f2e0*/  LOP3.LUT R6, R6, 0x80, RZ, 0xc0, !PT ;  /* 0x0000008006067812 */ /* 0x000fc600078ec0ff */
[----:B------:R-:W-:Y:S01]  /*f2f0*/  @!PT LDS RZ, [RZ] ;  /* 0x00000000fffff984 */ /* 0x000fe20000000800 */
[----:B------:R-:W-:Y:S01]  /*f300*/  @!PT LDS RZ, [RZ] ;  /* 0x00000000fffff984 */ /* 0x000fe20000000800 */
[----:B------:R-:W-:Y:S01]  /*f310*/  @!PT LDS RZ, [RZ] ;  /* 0x00000000fffff984 */ /* 0x000fe20000000800 */
[----:B------:R1:W-:Y:S01]  /*f320*/  LDGSTS.E.BYPASS.LTC128B.128 [R7+0x27c00], desc[UR36][R2.64], !P6 ;  /* 0x27c0000002077fae */ /* 0x0003e2000f101d64 */
[----:B------:R-:W-:-:S03]  /*f330*/  SHF.R.U32.HI R6, RZ, 0x3, R6 ;  /* 0x00000003ff067819 */ /* 0x000fc60000011606 */
[----:B------:R1:W-:Y:S04]  /*f340*/  LDGSTS.E.BYPASS.LTC128B.128 [R7+0x29c00], desc[UR36][R2.64+0x80], !P5 ;  /* 0x29c0008002077fae */ /* 0x0003e8000e901d64 */
[----:B------:R1:W-:Y:S04]  /*f350*/  LDGSTS.E.BYPASS.LTC128B.128 [R7+0x2bc00], desc[UR36][R2.64+0x100], !P4 ;  /* 0x2bc0010002077fae */ /* 0x0003e8000e101d64 */
[----:B------:R1:W-:Y:S04]  /*f360*/  LDGSTS.E.BYPASS.LTC128B.128 [R7+0x2dc00], desc[UR36][R2.64+0x180], !P3 ;  /* 0x2dc0018002077fae */ /* 0x0003e8000d901d64 */
[----:B------:R1:W-:Y:S04]  /*f370*/  LDGSTS.E.BYPASS.LTC128B.128 [R7+0x2fc00], desc[UR36][R2.64+0x200], !P2 ;  /* 0x2fc0020002077fae */ /* 0x0003e8000d101d64 */
[----:B------:R1:W-:Y:S04]  /*f380*/  LDGSTS.E.BYPASS.LTC128B.128 [R7+0x31c00], desc[UR36][R2.64+0x280], !P1 ;  /* 0x31c0028002077fae */ /* 0x0003e8000c901d64 */
[----:B------:R1:W-:Y:S01]  /*f390*/  LDGSTS.E.BYPASS.LTC128B.128 [R7+0x33c00], desc[UR36][R2.64+0x300], P0 ;  /* 0x33c0030002077fae */ /* 0x0003e20008101d64 */
[----:B------:R-:W-:-:S13]  /*f3a0*/  ISETP.NE.U32.AND P0, PT, R6, RZ, PT ;  /* 0x000000ff0600720c */ /* 0x000fda0003f05070 */
[----:B------:R1:W-:Y:S02]  /*f3b0*/  LDGSTS.E.BYPASS.LTC128B.128 [R7+0x35c00], desc[UR36][R2.64+0x380], P0 ;  /* 0x35c0038002077fae */ /* 0x0003e40008101d64 */
.L_x_3433:
[----:B------:R-:W-:Y:S05]  /*f3c0*/  BSYNC B0 ;  /* 0x0000000000007941 */ /* 0x000fea0003800000 */
.L_x_3432:
[----:B------:R-:W-:Y:S01]  /*f3d0*/  NOP ;  /* 0x0000000000007918 */ /* 0x000fe20000000000 */
[----:B------:R-:W-:Y:S01]  /*f3e0*/  SYNCS.ARRIVE.TRANS64.RED.A0T1 RZ, [UR42+0x38810], RZ ;  /* 0x038810ffffff79a7 */ /* 0x000fe2000820042a */
[----:B0-----:R-:W-:Y:S01]  /*f3f0*/  IMAD.MOV.U32 R0, RZ, RZ, 0x1 ;  /* 0x00000001ff007424 */ /* 0x001fe200078e00ff */
[----:B------:R-:W-:Y:S04]  /*f400*/  ARRIVES.LDGSTSBAR.64.TRANSCNT [UR42+0x38810] ;  /* 0x03881000ff0079b0 */ /* 0x000fe80008000aaa */
[----:B------:R-:W-:Y:S01]  /*f410*/  SHF.L.U32 R0, R0, 0x1f, RZ ;  /* 0x0000001f00007819 */ /* 0x000fe200000006ff */
[----:B------:R-:W-:Y:S01]  /*f420*/  NOP ;  /* 0x0000000000007918 */ /* 0x000fe20000000000 */
[----:B------:R-:W-:Y:S02]  /*f430*/  SYNCS.ARRIVE.TRANS64.A1T0 RZ, [UR42+0x38810], RZ ;  /* 0x038810ffffff79a7 */ /* 0x000fe4000810002a */
[----:B------:R-:W0:Y:S02]  /*f440*/  SYNCS.PHASECHK.TRANS64.TRYWAIT P0, [UR42+0x38820], R0 ;  /* 0x03882000ff0075a7 */ /* 0x000e24000800016a */
[----:B0-----:R-:W-:Y:S05]  /*f450*/  @!P0 BRA `(.L_x_3434) ;  /* 0x0000003000608947 */ /* 0x001fea0003800000 */
.L_x_3500:
[----:B------:R-:W-:-:S13]  /*f460*/  LOP3.LUT P0, RZ, R16, 0x400, RZ, 0xc0, !PT ;  /* 0x0000040010ff7812 */ /* 0x000fda000780c0ff */
[----:B------:R-:W-:Y:S05]  /*f470*/  @!P0 BRA `(.L_x_3435) ;  /* 0x0000000000048947 */ /* 0x000fea0003800000 */
[----:B------:R-:W-:Y:S01]  /*f480*/  BPT.TRAP 0x1 ;  /* 0x000000040000795c */ /* 0x000fe20000300000 */
.L_x_3435:
[----:B------:R-:W2:Y:S02]  /*f490*/  SYNCS.PHASECHK.TRANS64.TRYWAIT P0, [UR42+0x38860], R0 ;  /* 0x03886000ff0075a7 */ /* 0x000ea4000800016a */
[----:B--2---:R-:W-:Y:S05]  /*f4a0*/  @!P0 BRA `(.L_x_3436) ;  /* 0x0000003000648947 */ /* 0x004fea0003800000 */
.L_x_3501:
[----:B------:R-:W-:Y:S01]  /*f4b0*/  ULDC.64 UR4, c[0x0][0x328] ;  /* 0x0000ca0000047ab9 */ /* 0x000fe20000000a00 */
[----:B------:R-:W-:Y:S01]  /*f4c0*/  ULDC.64 UR6, c[0x0][0x338] ;  /* 0x0000ce0000067ab9 */ /* 0x000fe20000000a00 */
[----:B------:R-:W-:Y:S02]  /*f4d0*/  IMAD R30, R30, UR4, RZ ;  /* 0x000000041e1e7c24 */ /* 0x000fe4000f8e02ff */
[----:B01----:R-:W-:Y:S01]  /*f4e0*/  IMAD.WIDE.U32 R2, R19, UR4, RZ ;  /* 0x0000000413027c25 */ /* 0x003fe2000f8e00ff */
[----:B------:R-:W-:-:S03]  /*f4f0*/  R2UR UR4, R23 ;  /* 0x00000000170472ca */ /* 0x000fc600000e0000 */
[----:B------:R-:W-:Y:S02]  /*f500*/  IMAD R19, R19, UR5, R30 ;  /* 0x0000000513137c24 */ /* 0x000fe4000f8e021e */
[----:B------:R-:W-:Y:S02]  /*f510*/  IMAD R5, R27, UR6, RZ ;  /* 0x000000061b057c24 */ /* 0x000fe4000f8e02ff */
[----:B------:R-:W-:Y:S02]  /*f520*/  IMAD.IADD R3, R3, 0x1, R19 ;  /* 0x0000000103037824 */ /* 0x000fe400078e0213 */
[C---:B------:R-:W-:Y:S02]  /*f530*/  IMAD R5, R26.reuse, UR7, R5 ;  /* 0x000000071a057c24 */ /* 0x040fe4000f8e0205 */
[----:B------:R-:W-:Y:S01]  /*f540*/  IMAD.WIDE.U32 R2, R26, UR6, R2 ;  /* 0x000000061a027c25 */ /* 0x000fe2000f8e0002 */
[----:B------:R-:W-:Y:S02]  /*f550*/  ULDC.64 UR6, c[0x0][0x330] ;  /* 0x0000cc0000067ab9 */ /* 0x000fe40000000a00 */
[----:B------:R-:W-:Y:S01]  /*f560*/  UIMAD UR4, UR4, UR6, URZ ;  /* 0x00000006040472a4 */ /* 0x000fe2000f8e023f */
[----:B------:R-:W-:-:S02]  /*f570*/  IMAD.IADD R3, R3, 0x1, R5 ;  /* 0x0000000103037824 */ /* 0x000fc400078e0205 */
[----:B------:R-:W-:Y:S01]  /*f580*/  IMAD.U32 R5, RZ, RZ, UR6 ;  /* 0x00000006ff057e24 */ /* 0x000fe2000f8e00ff */
[----:B------:R-:W-:-:S03]  /*f590*/  UIMAD UR4, UR39, UR7, UR4 ;  /* 0x00000007270472a4 */ /* 0x000fc6000f8e0204 */
        /* <DEDUP_REMOVED lines=8> */
[----:B------:R-:W-:Y:S02]  /*f620*/  SHF.L.U32 R0, R22, 0x1, RZ ;  /* 0x0000000116007819 */ /* 0x000fe400000006ff */
[C---:B------:R-:W-:Y:S01]  /*f630*/  LOP3.LUT R4, R17.reuse, 0x1, RZ, 0xc0, !PT ;  /* 0x0000000111047812 */ /* 0x040fe200078ec0ff */
        /* <DEDUP_REMOVED lines=38> */
[----:B------:R-:W1:Y:S02]  /*f8a0*/  SHFL.IDX PT, R14, R6, 0x2, 0x181f ;  /* 0x00581f00060e7f89 */ /* 0x000e6400000e0000 */
[----:B------:R-:W-:Y:S01]  /*f8b0*/  IMAD.X R5, RZ, RZ, R5, P6 ;  /* 0x000000ffff057224 */ /* 0x000fe200030e0605 */
        /* <DEDUP_REMOVED lines=40> */
.L_x_3511:
[----:B0-----:R-:W-:Y:S02]  /*fb40*/  IADD3 R2, P6, R14, R0, RZ ;  /* 0x000000000e027210 */ /* 0x001fe40007fde0ff */
[C---:B------:R-:W-:Y:S02]  /*fb50*/  ISETP.LT.OR P5, PT, R18.reuse, 0x31, !P5 ;  /* 0x000000311200780c */ /* 0x040fe40006fa1670 */
[----:B------:R-:W-:Y:S01]  /*fb60*/  ISETP.LT.OR P4, PT, R18, 0x31, !P4 ;  /* 0x000000311200780c */ /* 0x000fe20006781670 */
[----:B------:R-:W-:Y:S01]  /*fb70*/  IMAD.X R3, RZ, RZ, R8, P6 ;  /* 0x000000ffff037224 */ /* 0x000fe200030e0608 */
[----:B------:R-:W-:Y:S02]  /*fb80*/  LOP3.LUT P6, RZ, R16, 0x40, RZ, 0xc0, !PT ;  /* 0x0000004010ff7812 */ /* 0x000fe400078cc0ff */
[C---:B------:R-:W-:Y:S02]  /*fb90*/  ISETP.LT.OR P3, PT, R18.reuse, 0x31, !P3 ;  /* 0x000000311200780c */ /* 0x040fe40005f61670 */
[----:B------:R-:W-:-:S02]  /*fba0*/  ISETP.LT.OR P6, PT, R18, 0x31, P6 ;  /* 0x000000311200780c */ /* 0x000fc400037c1670 */
[C---:B------:R-:W-:Y:S02]  /*fbb0*/  ISETP.LT.OR P2, PT, R18.reuse, 0x31, !P2 ;  /* 0x000000311200780c */ /* 0x040fe40005741670 */
[C---:B------:R-:W-:Y:S02]  /*fbc0*/  ISETP.LT.OR P1, PT, R18.reuse, 0x31, !P1 ;  /* 0x000000311200780c */ /* 0x040fe40004f21670 */
[----:B------:R-:W-:-:S07]  /*fbd0*/  ISETP.LT.OR P0, PT, R18, 0x31, !P0 ;  /* 0x000000311200780c */ /* 0x000fce0004701670 */
        /* <DEDUP_REMOVED lines=17> */
[----:B------:R-:W-:-:S13]  /*fcf0*/  LOP3.LUT P6, RZ, R16, 0x400, RZ, 0xc0, !PT ;  /* 0x0000040010ff7812 */ /* 0x000fda00078cc0ff */
[----:B0-----:R-:W-:Y:S05]  /*fd00*/  @!P6 BRA `(.L_x_3438) ;  /* 0x000000000004e947 */ /* 0x001fea0003800000 */
[----:B------:R-:W-:Y:S01]  /*fd10*/  BPT.TRAP 0x1 ;  /* 0x000000040000795c */ /* 0x000fe20000300000 */
.L_x_3438:
[----:B------:R-:W-:Y:S01]  /*fd20*/  VIADD R28, R28, 0xfffffffe ;  /* 0xfffffffe1c1c7836 */ /* 0x000fe20000000000 */
[----:B------:R-:W-:Y:S01]  /*fd30*/  SYNCS.ARRIVE.TRANS64.A1T0 RZ, [UR42+0x38850], RZ ;  /* 0x038850ffffff79a7 */ /* 0x000fe2000810002a */
[----:B------:R-:W-:Y:S01]  /*fd40*/  BSSY B0, `(.L_x_3418) ;  /* 0x00000f7000007945 */ /* 0x000fe20003800000 */
[----:B------:R-:W-:Y:S02]  /*fd50*/  IMAD.MOV.U32 R8, RZ, RZ, 0x1 ;  /* 0x00000001ff087424 */ /* 0x000fe400078e00ff */
[----:B------:R-:W-:Y:S01]  /*fd60*/  ISETP.GE.AND P0, PT, R28, UR45, PT ;  /* 0x0000002d1c007c0c */ /* 0x000fe2000bf06270 */
[----:B------:R-:W-:-:S12]  /*fd70*/  IMAD.MOV.U32 R21, RZ, RZ, 0x1 ;  /* 0x00000001ff157424 */ /* 0x000fd800078e00ff */
[----:B------:R-:W-:Y:S05]  /*fd80*/  @!P0 BRA `(.L_x_3439) ;  /* 0x0000000c00c88947 */ /* 0x000fea0003800000 */
[----:B------:R-:W0:Y:S01]  /*fd90*/  S2R R5, SR_TID.X ;  /* 0x0000000000057919 */ /* 0x000e220000002100 */
[----:B------:R-:W-:Y:S01]  /*fda0*/  UIADD3 UR4, UR44, 0x1, URZ ;  /* 0x000000012c047890 */ /* 0x000fe2000fffe03f */
[----:B------:R-:W-:Y:S01]  /*fdb0*/  LOP3.LUT R3, RZ, UR40, RZ, 0x33, !PT ;  /* 0x00000028ff037c12 */ /* 0x000fe2000f8e33ff */
[----:B------:R-:W-:Y:S01]  /*fdc0*/  IMAD.MOV.U32 R21, RZ, RZ, 0x1 ;  /* 0x00000001ff157424 */ /* 0x000fe200078e00ff */
[----:B------:R-:W1:Y:S01]  /*fdd0*/  S2R R6, SR_TID.X ;  /* 0x0000000000067919 */ /* 0x000e620000002100 */
[----:B------:R-:W-:Y:S01]  /*fde0*/  UIMAD UR4, UR4, UR38, URZ ;  /* 0x00000026040472a4 */ /* 0x000fe2000f8e023f */
[----:B------:R-:W-:Y:S01]  /*fdf0*/  LOP3.LUT R30, R33, 0x40, RZ, 0xc0, !PT ;  /* 0x00000040211e7812 */ /* 0x000fe200078ec0ff */
[----:B------:R-:W-:Y:S01]  /*fe00*/  IMAD.MOV.U32 R8, RZ, RZ, 0x1 ;  /* 0x00000001ff087424 */ /* 0x000fe200078e00ff */
[----:B------:R-:W-:Y:S02]  /*fe10*/  LOP3.LUT R28, R17, 0x80, RZ, 0xc0, !PT ;  /* 0x00000080111c7812 */ /* 0x000fe400078ec0ff */
[----:B------:R-:W-:-:S02]  /*fe20*/  SHF.R.U32.HI R30, RZ, 0x2, R30 ;  /* 0x00000002ff1e7819 */ /* 0x000fc4000001161e */
[----:B------:R-:W-:Y:S02]  /*fe30*/  LOP3.LUT R2, RZ, UR4, RZ, 0x33, !PT ;  /* 0x00000004ff027c12 */ /* 0x000fe4000f8e33ff */
[----:B------:R-:W-:Y:S02]  /*fe40*/  SHF.R.U32.HI R28, RZ, 0x3, R28 ;  /* 0x00000003ff1c7819 */ /* 0x000fe4000001161c */
[----:B------:R-:W-:-:S04]  /*fe50*/  VIMNMX R2, R2, R3, !PT ;  /* 0x0000000302027248 */ /* 0x000fc80007fe0100 */
[----:B------:R-:W-:Y:S02]  /*fe60*/  IADD3 R22, -R2, -0x2, RZ ;  /* 0xfffffffe02167810 */ /* 0x000fe40007ffe1ff */
[----:B0-----:R-:W-:Y:S02]  /*fe70*/  SHF.L.U32 R5, R5, 0x4, RZ ;  /* 0x0000000405057819 */ /* 0x001fe400000006ff */
[----:B-1----:R-:W-:Y:S02]  /*fe80*/  LOP3.LUT R6, R6, 0x7f, RZ, 0xc0, !PT ;  /* 0x0000007f06067812 */ /* 0x002fe400078ec0ff */
[----:B------:R-:W-:Y:S02]  /*fe90*/  LOP3.LUT R5, R5, 0x70, RZ, 0xc0, !PT ;  /* 0x0000007005057812 */ /* 0x000fe400078ec0ff */
[----:B------:R-:W-:-:S04]  /*fea0*/  SHF.R.U32.HI R6, RZ, 0x3, R6 ;  /* 0x00000003ff067819 */ /* 0x000fc80000011606 */
[----:B------:R-:W-:-:S05]  /*feb0*/  IADD3 R29, R5, R29, R6 ;  /* 0x0000001d051d7210 */ /* 0x000fca0007ffe006 */
[----:B------:R-:W-:-:S04]  /*fec0*/  VIADD R29, R29, 0xffffff40 ;  /* 0xffffff401d1d7836 */ /* 0x000fc80000000000 */
[----:B------:R-:W-:-:S07]  /*fed0*/  IMAD R9, R2, -0x40, R29 ;  /* 0xffffffc002097824 */ /* 0x000fce00078e021d */
.L_x_3454:
        /* <DEDUP_REMOVED lines=12> */
[--C-:B------:R-:W-:Y:S01]  /*ffa0*/  SHF.R.S32.HI R3, RZ, 0x1f, R7.reuse ;  /* 0x0000001fff037819 */ /* 0x100fe20000011407 */
[----:B------:R-:W-:Y:S02]  /*ffb0*/  IMAD R4, R32, UR4, RZ ;  /* 0x0000000420047c24 */ /* 0x000fe4000f8e02ff */
[----:B------:R-:W-:Y:S02]  /*ffc0*/  IMAD.MOV.U32 R2, RZ, RZ, R7 ;  /* 0x000000ffff027224 */ /* 0x000fe400078e0007 */
[C---:B------:R-:W-:Y:S02]  /*ffd0*/  IMAD R5, R25.reuse, UR5, R4 ;  /* 0x0000000519057c24 */ /* 0x040fe4000f8e0204 */
[----:B------:R-:W-:Y:S01]  /*ffe0*/  IMAD.WIDE.U32 R2, R25, UR4, R2 ;  /* 0x0000000419027c25 */ /* 0x000fe2000f8e0002 */
[----:B------:R-:W-:-:S03]  /*fff0*/  ULDC.64 UR4, c[0x0][0x418] ;  /* 0x0001060000047ab9 */ /* 0x000fc60000000a00 */
[----:B------:R-:W-:Y:S01]  /*10000*/  IMAD.IADD R3, R5, 0x1, R3 ;  /* 0x0000000105037824 */ /* 0x000fe200078e0203 */
[----:B------:R-:W-:-:S04]  /*10010*/  LEA R4, P0, R2, UR4, 0x2 ;  /* 0x0000000402047c11 */ /* 0x000fc8000f8010ff */
[----:B------:R-:W-:-:S05]  /*10020*/  LEA.HI.X R5, R2, UR5, R3, 0x2, P0 ;  /* 0x0000000502057c11 */ /* 0x000fca00080f1403 */
[----:B------:R0:W5:Y:S04]  /*10030*/  LDG.E R6, desc[UR36][R4.64] ;  /* 0x0000002404067981 */ /* 0x000168000c1e1900 */
.L_x_3441:
[----:B------:R-:W-:Y:S05]  /*10040*/  BSYNC B1 ;  /* 0x0000000000017941 */ /* 0x000fea0003800000 */
.L_x_3440:
[----:B------:R-:W-:-:S13]  /*10050*/  LOP3.LUT P0, RZ, R16, 0x400, RZ, 0xc0, !PT ;  /* 0x0000040010ff7812 */ /* 0x000fda000780c0ff */
[----:B------:R-:W-:Y:S05]  /*10060*/  @!P0 BRA `(.L_x_3442) ;  /* 0x0000000000048947 */ /* 0x000fea0003800000 */
[----:B------:R-:W-:Y:S01]  /*10070*/  BPT.TRAP 0x1 ;  /* 0x000000040000795c */ /* 0x000fe20000300000 */
.L_x_3442:
[----:B------:R-:W-:Y:S01]  /*10080*/  LEA R10, R8, UR42, 0x3 ;  /* 0x0000002a080a7c11 */ /* 0x000fe2000f8e18ff */
[----:B------:R-:W-:Y:S01]  /*10090*/  BSSY B1, `(.L_x_3443) ;  /* 0x0000004000017945 */ /* 0x000fe20003800000 */
[----:B------:R-:W-:-:S04]  /*100a0*/  SHF.L.U32 R20, R21, 0x1f, RZ ;  /* 0x0000001f15147819 */ /* 0x000fc800000006ff */
[----:B------:R-:W1:Y:S02]  /*100b0*/  SYNCS.PHASECHK.TRANS64.TRYWAIT P0, [R10+URZ+0x38840], R20 ;  /* 0x038840140a0075a7 */ /* 0x000e64000800017f */
[----:B-1----:R-:W-:Y:S05]  /*100c0*/  @!P0 BRA `(.L_x_3444) ;  /* 0x0000002c00848947 */ /* 0x002fea0003800000 */
.L_x_3512:
[----:B------:R-:W-:Y:S05]  /*100d0*/  BSYNC B1 ;  /* 0x0000000000017941 */ /* 0x000fea0003800000 */
.L_x_3443:
[----:B------:R-:W-:Y:S01]  /*100e0*/  ULDC UR4, c[0x0][0x430] ;  /* 0x00010c0000047ab9 */ /* 0x000fe20000000800 */
[----:B-----5:R-:W-:Y:S01]  /*100f0*/  SHF.R.S32.HI R18, RZ, 0x1f, R6 ;  /* 0x0000001fff127819 */ /* 0x020fe20000011406 */
[----:B------:R-:W-:Y:S01]  /*10100*/  UIADD3 UR4, -UR4, URZ, URZ ;  /* 0x0000003f04047290 */ /* 0x000fe2000fffe13f */
[----:B------:R-:W-:Y:S01]  /*10110*/  R2UR UR6, R23 ;  /* 0x00000000170672ca */ /* 0x000fe200000e0000 */
[----:B------:R-:W-:Y:S01]  /*10120*/  IMAD R17, R8, 0x1000, R24 ;  /* 0x0000100008117824 */ /* 0x000fe200078e0218 */
[----:B------:R-:W-:-:S03]  /*10130*/  LOP3.LUT P1, RZ, R16, 0x1, RZ, 0xc0, !PT ;  /* 0x0000000110ff7812 */ /* 0x000fc6000782c0ff */
        /* <DEDUP_REMOVED lines=38> */
[----:B------:R3:W0:Y:S02]  /*103a0*/  SHFL.IDX PT, R14, R26, 0x3, 0x181f ;  /* 0x00781f001a0e7f89 */ /* 0x00062400000e0000 */
[----:B--2---:R-:W-:-:S05]  /*103b0*/  IMAD.X R3, RZ, RZ, R3, P0 ;  /* 0x000000ffff037224 */ /* 0x004fca00000e0603 */
[----:B------:R3:W-:Y:S03]  /*103c0*/  LDGSTS.E.BYPASS.LTC128B.128 [R27+0x23400], desc[UR36][R2.64], !P1 ;  /* 0x23400000021b7fae */ /* 0x0007e6000c901d64 */
.L_x_3522:
        /* <DEDUP_REMOVED lines=8> */
.L_x_3446:
        /* <DEDUP_REMOVED lines=10> */
.L_x_3447:
[----:B------:R2:W-:Y:S01]  /*104f0*/  SYNCS.ARRIVE.TRANS64.A1T0 RZ, [R10+URZ+0x38830], RZ ;  /* 0x038830ff0aff79a7 */ /* 0x0005e2000810003f */
[----:B------:R-:W-:Y:S05]  /*10500*/  @!P2 BRA `(.L_x_3448) ;  /* 0x000000000004a947 */ /* 0x000fea0003800000 */
[----:B------:R-:W-:Y:S01]  /*10510*/  BPT.TRAP 0x1 ;  /* 0x000000040000795c */ /* 0x000fe20000300000 */
.L_x_3448:
[----:B------:R-:W3:Y:S01]  /*10520*/  SYNCS.PHASECHK.TRANS64.TRYWAIT P0, [R10+URZ+0x38860], R20 ;  /* 0x038860140a0075a7 */ /* 0x000ee2000800017f */
[----:B------:R-:W-:Y:S04]  /*10530*/  BSSY B1, `(.L_x_3449) ;  /* 0x0000002000017945 */ /* 0x000fe80003800000 */
[----:B---3--:R-:W-:Y:S05]  /*10540*/  @!P0 BRA `(.L_x_3450) ;  /* 0x0000002c00848947 */ /* 0x008fea0003800000 */
.L_x_3523:
[----:B------:R-:W-:Y:S05]  /*10550*/  BSYNC B1 ;  /* 0x0000000000017941 */ /* 0x000fea0003800000 */
.L_x_3449:
        /* <DEDUP_REMOVED lines=37> */
[----:B------:R-:W0:Y:S02]  /*107b0*/  SHFL.IDX PT, R14, R18, 0x1, 0x181f ;  /* 0x00381f00120e7f89 */ /* 0x000e2400000e0000 */
[----:B----4-:R-:W-:-:S05]  /*107c0*/  IMAD.X R7, RZ, RZ, R3, P0 ;  /* 0x000000ffff077224 */ /* 0x010fca00000e0603 */
[----:B------:R-:W-:Y:S01]  /*107d0*/  LDGSTS.E.BYPASS.LTC128B.128 [R17+0x400], desc[UR36][R6.64], !P1 ;  /* 0x0040000006117fae */ /* 0x000fe2000c901d64 */
[----:B------:R-:W-:-:S03]  /*107e0*/  ISETP.NE.U32.AND P1, PT, R28, RZ, PT ;  /* 0x000000ff1c00720c */ /* 0x000fc60003f25070 */
[----:B------:R-:W-:Y:S01]  /*107f0*/  LDGSTS.E.BYPASS.LTC128B.128 [R17+0x2400], desc[UR36][R6.64+0x80], !P6 ;  /* 0x0240008006117fae */ /* 0x000fe2000f101d64 */
[----:B------:R-:W-:-:S03]  /*10800*/  LOP3.LUT P6, RZ, R16, 0x200, RZ, 0xc0, !PT ;  /* 0x0000020010ff7812 */ /* 0x000fc600078cc0ff */
[----:B------:R-:W-:Y:S04]  /*10810*/  LDGSTS.E.BYPASS.LTC128B.128 [R17+0x4400], desc[UR36][R6.64+0x100], !P2 ;  /* 0x0440010006117fae */ /* 0x000fe8000d101d64 */
[----:B------:R-:W-:Y:S01]  /*10820*/  LDGSTS.E.BYPASS.LTC128B.128 [R17+0x6400], desc[UR36][R6.64+0x180], !P5 ;  /* 0x0640018006117fae */ /* 0x000fe2000e901d64 */
[----:B0-----:R-:W-:-:S03]  /*10830*/  IADD3 R4, P0, R14, R0, RZ ;  /* 0x000000000e047210 */ /* 0x001fc60007f1e0ff */
[----:B------:R-:W-:Y:S04]  /*10840*/  LDGSTS.E.BYPASS.LTC128B.128 [R17+0x8400], desc[UR36][R6.64+0x200], !P4 ;  /* 0x0840020006117fae */ /* 0x000fe8000e101d64 */
[----:B------:R-:W0:Y:S01]  /*10850*/  SHFL.IDX PT, R14, R18, 0x2, 0x181f ;  /* 0x00581f00120e7f89 */ /* 0x000e2200000e0000 */
[----:B------:R-:W-:-:S03]  /*10860*/  IMAD.X R5, RZ, RZ, R5, P0 ;  /* 0x000000ffff057224 */ /* 0x000fc600000e0605 */
        /* <DEDUP_REMOVED lines=19> */
[----:B------:R-:W-:Y:S01]  /*109a0*/  ISETP.NE.AND P6, PT, R6, RZ, PT ;  /* 0x000000ff0600720c */ /* 0x000fe20003fc5270 */
[----:B---3--:R-:W-:-:S12]  /*109b0*/  IMAD.MOV.U32 R4, RZ, RZ, RZ ;  /* 0x000000ffff047224 */ /* 0x008fd800078e00ff */
[----:B------:R0:W-:Y:S04]  /*109c0*/  LDGSTS.E.BYPASS.LTC128B.128 [R17+0x3400], desc[UR36][R2.64+0x80], !P6 ;  /* 0x0340008002117fae */ /* 0x0001e8000f101d64 */
[----:B------:R0:W-:Y:S04]  /*109d0*/  LDGSTS.E.BYPASS.LTC128B.128 [R17+0x5400], desc[UR36][R2.64+0x100], !P2 ;  /* 0x0540010002117fae */ /* 0x0001e8000d101d64 */
[----:B------:R0:W-:Y:S04]  /*109e0*/  LDGSTS.E.BYPASS.LTC128B.128 [R17+0x7400], desc[UR36][R2.64+0x180], !P5 ;  /* 0x0740018002117fae */ /* 0x0001e8000e901d64 */
[----:B------:R0:W-:Y:S04]  /*109f0*/  LDGSTS.E.BYPASS.LTC128B.128 [R17+0x9400], desc[UR36][R2.64+0x200], !P4 ;  /* 0x0940020002117fae */ /* 0x0001e8000e101d64 */
[----:B------:R0:W-:Y:S04]  /*10a00*/  LDGSTS.E.BYPASS.LTC128B.128 [R17+0xb400], desc[UR36][R2.64+0x280], !P3 ;  /* 0x0b40028002117fae */ /* 0x0001e8000d901d64 */
[----:B------:R0:W-:Y:S04]  /*10a10*/  LDGSTS.E.BYPASS.LTC128B.128 [R17+0xd400], desc[UR36][R2.64+0x300], P0 ;  /* 0x0d40030002117fae */ /* 0x0001e80008101d64 */
[----:B-1----:R0:W-:Y:S02]  /*10a20*/  LDGSTS.E.BYPASS.LTC128B.128 [R17+0xf400], desc[UR36][R2.64+0x380], P1 ;  /* 0x0f40038002117fae */ /* 0x0021e40008901d64 */
.L_x_3533:
        /* <DEDUP_REMOVED lines=20> */
.L_x_3452:
        /* <DEDUP_REMOVED lines=10> */
.L_x_3453:
        /* <DEDUP_REMOVED lines=10> */
.L_x_3439:
[----:B------:R-:W-:Y:S05]  /*10cb0*/  BSYNC B0 ;  /* 0x0000000000007941 */ /* 0x000fea0003800000 */
.L_x_3418:
[----:B------:R-:W0:Y:S01]  /*10cc0*/  S2R R3, SR_CgaCtaId ;  /* 0x0000000000037919 */ /* 0x000e220000008800 */
[----:B------:R-:W-:Y:S01]  /*10cd0*/  MOV R0, 0x400 ;  /* 0x0000040000007802 */ /* 0x000fe20000000f00 */
[----:B------:R-:W-:Y:S01]  /*10ce0*/  BSSY B0, `(.L_x_3455) ;  /* 0x0000005000007945 */ /* 0x000fe20003800000 */
[----:B------:R-:W-:Y:S02]  /*10cf0*/  SHF.L.U32 R4, R4, 0x1f, RZ ;  /* 0x0000001f04047819 */ /* 0x000fe400000006ff */
[----:B0-----:R-:W-:-:S04]  /*10d00*/  LEA R5, R3, R0, 0x18 ;  /* 0x0000000003057211 */ /* 0x001fc800078ec0ff */
[----:B------:R-:W0:Y:S02]  /*10d10*/  SYNCS.PHASECHK.TRANS64.TRYWAIT P0, [R5+URZ+0x38820], R4 ;  /* 0x03882004050075a7 */ /* 0x000e24000800017f */
[----:B0-----:R-:W-:Y:S05]  /*10d20*/  @!P0 BRA `(.L_x_3456) ;  /* 0x0000002c00648947 */ /* 0x001fea0003800000 */
.L_x_3534:
[----:B------:R-:W-:Y:S05]  /*10d30*/  BSYNC B0 ;  /* 0x0000000000007941 */ /* 0x000fea0003800000 */
.L_x_3455:
[----:B------:R-:W-:-:S03]  /*10d40*/  UMOV UR4, 0xffffffff ;  /* 0xffffffff00047882 */ /* 0x000fc60000000000 */
[----:B------:R-:W-:Y:S05]  /*10d50*/  BRA.DIV UR4, `(.L_x_3457) ;  /* 0x0000002e046c7947 */ /* 0x000fea000b800000 */
[----:B------:R-:W1:Y:S02]  /*10d60*/  S2R R0, SR_TID.X ;  /* 0x0000000000007919 */ /* 0x000e640000002100 */
[----:B-1----:R-:W-:-:S04]  /*10d70*/  SHF.R.U32.HI R0, RZ, 0x5, R0 ;  /* 0x00000005ff007819 */ /* 0x002fc80000011600 */
[----:B------:R-:W-:-:S05]  /*10d80*/  LOP3.LUT R0, R0, 0x3, RZ, 0xc0, !PT ;  /* 0x0000000300007812 */ /* 0x000fca00078ec0ff */
[----:B------:R1:W3:Y:S02]  /*10d90*/  SHFL.IDX PT, R14, R0, RZ, 0x1f ;  /* 0x00001fff000e7589 */ /* 0x0002e400000e0000 */
.L_x_3537:
[----:B---3--:R-:W-:-:S13]  /*10da0*/  ISETP.NE.AND P0, PT, R14, RZ, PT ;  /* 0x000000ff0e00720c */ /* 0x008fda0003f05270 */
[----:B------:R-:W-:Y:S05]  /*10db0*/  @P0 BRA `(.L_x_3378) ;  /* 0x0000000000900947 */ /* 0x000fea0003800000 */
[----:B------:R-:W-:-:S03]  /*10dc0*/  UMOV UR4, 0xffffffff ;  /* 0xffffffff00047882 */ /* 0x000fc60000000000 */
[----:B------:R-:W-:Y:S05]  /*10dd0*/  BRA.DIV UR4, `(.L_x_3458) ;  /* 0x0000002e04807947 */ /* 0x000fea000b800000 */
[----:B------:R-:W-:-:S13]  /*10de0*/  ELECT P6, URZ, PT ;  /* 0x00000000003f782f */ /* 0x000fda00038c0000 */
.L_x_3540:
[----:B------:R-:W-:Y:S05]  /*10df0*/  @!P6 BRA `(.L_x_3378) ;  /* 0x000000000080e947 */ /* 0x000fea0003800000 */
[----:B-1----:R-:W3:Y:S02]  /*10e00*/  LDL R0, [R1] ;  /* 0x0000000001007983 */ /* 0x002ee40000100800 */
[----:B---3--:R-:W-:-:S13]  /*10e10*/  R2UR UR4, R0 ;  /* 0x00000000000472ca */ /* 0x008fda00000e0000 */
[----:B------:R-:W-:-:S06]  /*10e20*/  ULOP3.LUT UR4, UR4, 0x2, URZ, 0xfc, !UPT ;  /* 0x0000000204047892 */ /* 0x000fcc000f8efc3f */
[----:B------:R-:W-:-:S05]  /*10e30*/  IMAD.U32 R0, RZ, RZ, UR4 ;  /* 0x00000004ff007e24 */ /* 0x000fca000f8e00ff */
[----:B------:R-:W-:-:S13]  /*10e40*/  ISETP.NE.AND P0, PT, R0, 0x3, PT ;  /* 0x000000030000780c */ /* 0x000fda0003f05270 */
[----:B------:R-:W-:Y:S05]  /*10e50*/  @!P0 BRA `(.L_x_3459) ;  /* 0x0000000000048947 */ /* 0x000fea0003800000 */
[----:B------:R-:W-:Y:S01]  /*10e60*/  BPT.TRAP 0x1 ;  /* 0x000000040000795c */ /* 0x000fe20000300000 */
.L_x_3459:
[C---:B------:R-:W-:Y:S01]  /*10e70*/  IMAD R3, R8.reuse, 0x8, R5 ;  /* 0x0000000808037824 */ /* 0x040fe200078e0205 */
[----:B------:R-:W-:Y:S01]  /*10e80*/  SHF.L.U32 R2, R21, 0x1f, RZ ;  /* 0x0000001f15027819 */ /* 0x000fe200000006ff */
[----:B------:R-:W-:-:S03]  /*10e90*/  VIADD R8, R8, 0x1 ;  /* 0x0000000108087836 */ /* 0x000fc60000000000 */
[----:B------:R-:W1:Y:S02]  /*10ea0*/  SYNCS.PHASECHK.TRANS64.TRYWAIT P1, [R3+URZ+0x38840], R2 ;  /* 0x03884002030075a7 */ /* 0x000e64000802017f */
[----:B------:R-:W-:-:S04]  /*10eb0*/  ISETP.NE.AND P2, PT, R8, 0x2, PT ;  /* 0x000000020800780c */ /* 0x000fc80003f45270 */
[----:B------:R-:W-:Y:S01]  /*10ec0*/  SEL R0, RZ, 0x1, P2 ;  /* 0x00000001ff007807 */ /* 0x000fe20001000000 */
[----:B-1----:R-:W-:Y:S08]  /*10ed0*/  @!P1 BRA `(.L_x_3460) ;  /* 0x0000002c00609947 */ /* 0x002ff00003800000 */
.L_x_3541:
[----:B------:R-:W-:Y:S02]  /*10ee0*/  SEL R8, R8, RZ, P2 ;  /* 0x000000ff08087207 */ /* 0x000fe40001000000 */
[----:B------:R-:W-:Y:S01]  /*10ef0*/  LOP3.LUT R0, R21, R0, RZ, 0x3c, !PT ;  /* 0x0000000015007212 */ /* 0x000fe200078e3cff */
[----:B------:R-:W-:Y:S06]  /*10f00*/  @!P0 BRA `(.L_x_3461) ;  /* 0x0000000000048947 */ /* 0x000fec0003800000 */
[----:B------:R-:W-:Y:S01]  /*10f10*/  BPT.TRAP 0x1 ;  /* 0x000000040000795c */ /* 0x000fe20000300000 */
.L_x_3461:
[----:B0-----:R-:W-:Y:S01]  /*10f20*/  IMAD R5, R8, 0x8, R5 ;  /* 0x0000000808057824 */ /* 0x001fe200078e0205 */
[----:B------:R-:W-:-:S04]  /*10f30*/  SHF.L.U32 R0, R0, 0x1f, RZ ;  /* 0x0000001f00007819 */ /* 0x000fc800000006ff */
[----:B------:R-:W0:Y:S02]  /*10f40*/  SYNCS.PHASECHK.TRANS64.TRYWAIT P1, [R5+URZ+0x38840], R0 ;  /* 0x03884000050075a7 */ /* 0x000e24000802017f */
[----:B0-----:R-:W-:Y:S05]  /*10f50*/  @!P1 BRA `(.L_x_3462) ;  /* 0x0000002c00549947 */ /* 0x001fea0003800000 */
.L_x_3542:
[----:B------:R-:W-:Y:S05]  /*10f60*/  @!P0 BRA `(.L_x_3463) ;  /* 0x0000000000048947 */ /* 0x000fea0003800000 */
[----:B------:R-:W-:Y:S01]  /*10f70*/  BPT.TRAP 0x1 ;  /* 0x000000040000795c */ /* 0x000fe20000300000 */
.L_x_3463:
[----:B------:R-:W3:Y:S02]  /*10f80*/  SYNCS.PHASECHK.TRANS64.TRYWAIT P1, [R3+URZ+0x38860], R2 ;  /* 0x03886002030075a7 */ /* 0x000ee4000802017f */
[----:B---3--:R-:W-:Y:S05]  /*10f90*/  @!P1 BRA `(.L_x_3464) ;  /* 0x0000002c00589947 */ /* 0x008fea0003800000 */
.L_x_3543:
[----:B------:R-:W-:Y:S05]  /*10fa0*/  @!P0 BRA `(.L_x_3465) ;  /* 0x0000000000048947 */ /* 0x000fea0003800000 */
[----:B------:R-:W-:Y:S01]  /*10fb0*/  BPT.TRAP 0x1 ;  /* 0x000000040000795c */ /* 0x000fe20000300000 */
.L_x_3465:
[----:B----4-:R4:W0:Y:S02]  /*10fc0*/  SYNCS.PHASECHK.TRANS64.TRYWAIT P0, [R5+URZ+0x38860], R0 ;  /* 0x03886000050075a7 */ /* 0x010824000800017f */
[----:B0-----:R-:W-:Y:S05]  /*10fd0*/  @!P0 NANOSLEEP.SYNCS 0x989680 ;  /* 0x009896800000895d */ /* 0x001fea0003900000 */
[----:B------:R-:W0:Y:S02]  /*10fe0*/  @!P0 SYNCS.PHASECHK.TRANS64 P0, [R5+URZ+0x38860], R0 ;  /* 0x03886000050085a7 */ /* 0x000e24000800007f */
[----:B0-----:R-:W-:Y:S05]  /*10ff0*/  @!P0 BRA `(.L_x_3465) ;  /* 0xfffffffc00f08947 */ /* 0x001fea000383ffff */
.L_x_3378:
[----:B------:R-:W-:Y:S05]  /*11000*/  BSYNC B6 ;  /* 0x0000000000067941 */ /* 0x000fea0003800000 */
.L_x_3375:
[----:B------:R-:W-:Y:S05]  /*11010*/  EXIT ;  /* 0x000000000000794d */ /* 0x000fea0003800000 */
.L_x_3388:
[----:B0-----:R0:W1:Y:S02]  /*11020*/  SYNCS.PHASECHK.TRANS64.TRYWAIT P0, [R2+URZ+0x38800], R5 ;  /* 0x03880005020075a7 */ /* 0x001064000800017f */
[----:B-1----:R-:W-:Y:S05]  /*11030*/  @!P0 NANOSLEEP.SYNCS 0x989680 ;  /* 0x009896800000895d */ /* 0x002fea0003900000 */
[----:B------:R-:W1:Y:S02]  /*11040*/  @!P0 SYNCS.PHASECHK.TRANS64 P0, [R2+URZ+0x38800], R5 ;  /* 0x03880005020085a7 */ /* 0x000e64000800007f */
[----:B-1----:R-:W-:Y:S05]  /*11050*/  @!P0 BRA `(.L_x_3388) ;  /* 0xfffffffc00f08947 */ /* 0x002fea000383ffff */
[----:B------:R-:W-:Y:S05]  /*11060*/  BRA `(.L_x_3466) ;  /* 0xffffff2000e07947 */ /* 0x000fea000383ffff */
.L_x_3392:
[----:B--2---:R2:W3:Y:S02]  /*11070*/  SYNCS.PHASECHK.TRANS64.TRYWAIT P1, [R2+URZ+0x38830], R5 ;  /* 0x03883005020075a7 */ /* 0x0044e4000802017f */
[----:B---3--:R-:W-:Y:S05]  /*11080*/  @!P1 NANOSLEEP.SYNCS 0x989680 ;  /* 0x009896800000995d */ /* 0x008fea0003900000 */
[----:B------:R-:W3:Y:S02]  /*11090*/  @!P1 SYNCS.PHASECHK.TRANS64 P1, [R2+URZ+0x38830], R5 ;  /* 0x03883005020095a7 */ /* 0x000ee4000802007f */
[----:B---3--:R-:W-:Y:S05]  /*110a0*/  @!P1 BRA `(.L_x_3392) ;  /* 0xfffffffc00f09947 */ /* 0x008fea000383ffff */
[----:B------:R-:W-:Y:S05]  /*110b0*/  BRA `(.L_x_3391) ;  /* 0xffffff24002c7947 */ /* 0x000fea000383ffff */
.L_x_3393:
[----:B---3--:R3:W4:Y:S02]  /*110c0*/  SYNCS.PHASECHK.TRANS64.TRYWAIT P1, [R2+URZ+0x38810], R5 ;  /* 0x03881005020075a7 */ /* 0x008724000802017f */
[----:B----4-:R-:W-:Y:S05]  /*110d0*/  @!P1 NANOSLEEP.SYNCS 0x989680 ;  /* 0x009896800000995d */ /* 0x010fea0003900000 */
[----:B------:R-:W4:Y:S02]  /*110e0*/  @!P1 SYNCS.PHASECHK.TRANS64 P1, [R2+URZ+0x38810], R5 ;  /* 0x03881005020095a7 */ /* 0x000f24000802007f */
[----:B----4-:R-:W-:Y:S05]  /*110f0*/  @!P1 BRA `(.L_x_3393) ;  /* 0xfffffffc00f09947 */ /* 0x010fea000383ffff */
[----:B------:R-:W-:Y:S05]  /*11100*/  BRA `(.L_x_3467) ;  /* 0xffffff28001c7947 */ /* 0x000fea000383ffff */
.L_x_3397:
[----:B------:R0:W0:Y:S02]  /*11110*/  SYNCS.PHASECHK.TRANS64.TRYWAIT P1, [R2+URZ+0x38850], R5 ;  /* 0x03885005020075a7 */ /* 0x000024000802017f */
[----:B0-----:R-:W-:Y:S05]  /*11120*/  @!P1 NANOSLEEP.SYNCS 0x989680 ;  /* 0x009896800000995d */ /* 0x001fea0003900000 */
[----:B------:R-:W0:Y:S02]  /*11130*/  @!P1 SYNCS.PHASECHK.TRANS64 P1, [R2+URZ+0x38850], R5 ;  /* 0x03885005020095a7 */ /* 0x000e24000802007f */
[----:B0-----:R-:W-:Y:S05]  /*11140*/  @!P1 BRA `(.L_x_3397) ;  /* 0xfffffffc00f09947 */ /* 0x001fea000383ffff */
[----:B------:R-:W-:Y:S05]  /*11150*/  BRA `(.L_x_3396) ;  /* 0xffffff2800487947 */ /* 0x000fea000383ffff */
.L_x_3404:
[----:B-1----:R1:W2:Y:S02]  /*11160*/  SYNCS.PHASECHK.TRANS64.TRYWAIT P2, [R196+URZ+0x38830], R201 ;  /* 0x038830c9c40075a7 */ /* 0x0022a4000804017f */
[----:B--2---:R-:W-:Y:S05]  /*11170*/  @!P2 NANOSLEEP.SYNCS 0x989680 ;  /* 0x009896800000a95d */ /* 0x004fea0003900000 */
[----:B------:R-:W2:Y:S02]  /*11180*/  @!P2 SYNCS.PHASECHK.TRANS64 P2, [R196+URZ+0x38830], R201 ;  /* 0x038830c9c400a5a7 */ /* 0x000ea4000804007f */
[----:B--2---:R-:W-:Y:S05]  /*11190*/  @!P2 BRA `(.L_x_3404) ;  /* 0xfffffffc00f0a947 */ /* 0x004fea000383ffff */
[----:B------:R-:W-:Y:S05]  /*111a0*/  BRA `(.L_x_3403) ;  /* 0xffffff5400887947 */ /* 0x000fea000383ffff */
.L_x_3408:
[----:B---3--:R3:W4:Y:S02]  /*111b0*/  SYNCS.PHASECHK.TRANS64.TRYWAIT P2, [R196+URZ+0x38850], R201 ;  /* 0x038850c9c40075a7 */ /* 0x008724000804017f */
[----:B----4-:R-:W-:Y:S05]  /*111c0*/  @!P2 NANOSLEEP.SYNCS 0x989680 ;  /* 0x009896800000a95d */ /* 0x010fea0003900000 */
[----:B------:R-:W4:Y:S02]  /*111d0*/  @!P2 SYNCS.PHASECHK.TRANS64 P2, [R196+URZ+0x38850], R201 ;  /* 0x038850c9c400a5a7 */ /* 0x000f24000804007f */
[----:B----4-:R-:W-:Y:S05]  /*111e0*/  @!P2 BRA `(.L_x_3408) ;  /* 0xfffffffc00f0a947 */ /* 0x010fea000383ffff */
[----:B------:R-:W-:Y:S05]  /*111f0*/  BRA `(.L_x_3407) ;  /* 0xffffff5800547947 */ /* 0x000fea000383ffff */
.L_x_3423:
[----:B------:R-:W-:Y:S01]  /*11200*/  IMAD.MOV.U32 R13, RZ, RZ, R17 ;  /* 0x000000ffff0d7224 */ /* 0x000fe200078e0011 */
[----:B------:R-:W-:Y:S01]  /*11210*/  MOV R15, 0xffffffff ;  /* 0xffffffff000f7802 */ /* 0x000fe20000000f00 */
[----:B------:R-:W-:Y:S02]  /*11220*/  IMAD.MOV.U32 R12, RZ, RZ, RZ ;  /* 0x000000ffff0c7224 */ /* 0x000fe400078e00ff */
[----:B------:R-:W-:-:S07]  /*11230*/  IMAD.MOV.U32 R11, RZ, RZ, 0x1f ;  /* 0x0000001fff0b7424 */ /* 0x000fce00078e00ff */
[----:B------:R-:W-:Y:S05]  /*11240*/  WARPSYNC.COLLECTIVE R15, `(.L_x_3468) ;  /* 0x000000000f087348 */ /* 0x000fea0003c00000 */
[----:B------:R0:W1:Y:S02]  /*11250*/  SHFL.IDX P6, R14, R13, R12, R11 ;  /* 0x0000000c0d0e7389 */ /* 0x00006400000c000b */
[----:B01----:R-:W-:Y:S01]  /*11260*/  ENDCOLLECTIVE ;  /* 0x000000000000791b */ /* 0x003fe20003800000 */
.L_x_3468:
[----:B------:R-:W-:Y:S05]  /*11270*/  BRA `(.L_x_3469) ;  /* 0xffffffc400d07947 */ /* 0x000fea000383ffff */
.L_x_3425:
[----:B0-----:R-:W-:-:S04]  /*11280*/  IMAD.U32 R3, RZ, RZ, UR42 ;  /* 0x0000002aff037e24 */ /* 0x001fc8000f8e00ff */
[----:B------:R0:W1:Y:S03]  /*11290*/  SYNCS.PHASECHK.TRANS64.TRYWAIT P0, [R3+URZ+0x38840], R0 ;  /* 0x03884000030075a7 */ /* 0x000066000800017f */
[----:B-1----:R-:W-:Y:S05]  /*112a0*/  @!P0 NANOSLEEP.SYNCS 0x989680 ;  /* 0x009896800000895d */ /* 0x002fea0003900000 */
[----:B------:R-:W1:Y:S02]  /*112b0*/  @!P0 SYNCS.PHASECHK.TRANS64 P0, [R3+URZ+0x38840], R0 ;  /* 0x03884000030085a7 */ /* 0x000e64000800007f */
[----:B-1----:R-:W-:Y:S05]  /*112c0*/  @!P0 BRA `(.L_x_3425) ;  /* 0xfffffffc00ec8947 */ /* 0x002fea000383ffff */
[----:B------:R-:W-:Y:S05]  /*112d0*/  BRA `(.L_x_3470) ;  /* 0xffffffc800087947 */ /* 0x000fea000383ffff */
.L_x_3426:
        /* <DEDUP_REMOVED lines=8> */
.L_x_3472:
[----:B------:R-:W-:Y:S05]  /*11360*/  BSYNC B0 ;  /* 0x0000000000007941 */ /* 0x000fea0003800000 */
.L_x_3471:
[----:B------:R-:W-:Y:S01]  /*11370*/  IMAD.MOV.U32 R13, RZ, RZ, R0 ;  /* 0x000000ffff0d7224 */ /* 0x000fe200078e0000 */
[----:B------:R-:W-:Y:S01]  /*11380*/  MOV R11, 0x181f ;  /* 0x0000181f000b7802 */ /* 0x000fe20000000f00 */
[----:B------:R-:W-:Y:S01]  /*11390*/  IMAD.MOV.U32 R12, RZ, RZ, RZ ;  /* 0x000000ffff0c7224 */ /* 0x000fe200078e00ff */
[----:B------:R-:W-:Y:S01]  /*113a0*/  @P0 LEA R7, R24, UR42, 0x1 ;  /* 0x0000002a18070c11 */ /* 0x000fe2000f8e08ff */
[----:B------:R-:W-:Y:S02]  /*113b0*/  IMAD.MOV.U32 R15, RZ, RZ, -0x1 ;  /* 0xffffffffff0f7424 */ /* 0x000fe400078e00ff */
[----:B------:R-:W-:-:S07]  /*113c0*/  IMAD.MOV.U32 R2, RZ, RZ, R14 ;  /* 0x000000ffff027224 */ /* 0x000fce00078e000e */
[----:B------:R-:W-:Y:S05]  /*113d0*/  WARPSYNC.COLLECTIVE R15, `(.L_x_3473) ;  /* 0x000000000f087348 */ /* 0x000fea0003c00000 */
[----:B------:R0:W1:Y:S02]  /*113e0*/  SHFL.IDX P6, R14, R13, R12, R11 ;  /* 0x0000000c0d0e7389 */ /* 0x00006400000c000b */
[----:B01----:R-:W-:Y:S01]  /*113f0*/  ENDCOLLECTIVE ;  /* 0x000000000000791b */ /* 0x003fe20003800000 */
.L_x_3473:
[----:B------:R-:W-:Y:S02]  /*11400*/  IMAD.MOV.U32 R13, RZ, RZ, R4 ;  /* 0x000000ffff0d7224 */ /* 0x000fe400078e0004 */
[----:B------:R-:W-:Y:S01]  /*11410*/  IMAD.MOV.U32 R12, RZ, RZ, 0x1 ;  /* 0x00000001ff0c7424 */ /* 0x000fe200078e00ff */
[----:B------:R-:W-:-:S05]  /*11420*/  @P0 LEA R14, P1, R22, R14, 0x1 ;  /* 0x0000000e160e0211 */ /* 0x000fca00078208ff */
[----:B------:R-:W-:Y:S02]  /*11430*/  @P0 IMAD.X R3, RZ, RZ, R2, P1 ;  /* 0x000000ffff030224 */ /* 0x000fe400008e0602 */
[----:B------:R-:W-:-:S07]  /*11440*/  @P0 IMAD.MOV.U32 R2, RZ, RZ, R14 ;  /* 0x000000ffff020224 */ /* 0x000fce00078e000e */
[----:B------:R-:W-:Y:S05]  /*11450*/  WARPSYNC.COLLECTIVE R15, `(.L_x_3474) ;  /* 0x000000000f087348 */ /* 0x000fea0003c00000 */
[----:B------:R0:W1:Y:S02]  /*11460*/  SHFL.IDX P6, R14, R13, R12, R11 ;  /* 0x0000000c0d0e7389 */ /* 0x00006400000c000b */
[----:B01----:R-:W-:Y:S01]  /*11470*/  ENDCOLLECTIVE ;  /* 0x000000000000791b */ /* 0x003fe20003800000 */
.L_x_3474:
        /* <DEDUP_REMOVED lines=11> */
.L_x_3475:
[----:B------:R-:W-:Y:S01]  /*11530*/  MOV R13, R4 ;  /* 0x00000004000d7202 */ /* 0x000fe20000000f00 */
[----:B------:R-:W-:Y:S01]  /*11540*/  IMAD.MOV.U32 R12, RZ, RZ, 0x2 ;  /* 0x00000002ff0c7424 */ /* 0x000fe200078e00ff */
[----:B------:R-:W-:-:S13]  /*11550*/  @P0 LEA R2, P1, R22, R14, 0x1 ;  /* 0x0000000e16020211 */ /* 0x000fda00078208ff */
[----:B------:R-:W-:Y:S05]  /*11560*/  WARPSYNC.COLLECTIVE R15, `(.L_x_3476) ;  /* 0x000000000f087348 */ /* 0x000fea0003c00000 */
[----:B------:R0:W1:Y:S02]  /*11570*/  SHFL.IDX P6, R14, R13, R12, R11 ;  /* 0x0000000c0d0e7389 */ /* 0x00006400000c000b */
[----:B01----:R-:W-:Y:S01]  /*11580*/  ENDCOLLECTIVE ;  /* 0x000000000000791b */ /* 0x003fe20003800000 */
.L_x_3476:
[----:B------:R-:W-:-:S05]  /*11590*/  @P0 IMAD.X R3, RZ, RZ, R5, P1 ;  /* 0x000000ffff030224 */ /* 0x000fca00008e0605 */
[----:B------:R-:W-:Y:S01]  /*115a0*/  @!PT LDS RZ, [RZ] ;  /* 0x00000000fffff984 */ /* 0x000fe20000000800 */
[----:B------:R-:W-:Y:S01]  /*115b0*/  @!PT LDS RZ, [RZ] ;  /* 0x00000000fffff984 */ /* 0x000fe20000000800 */
[----:B------:R-:W-:Y:S01]  /*115c0*/  @!PT LDS RZ, [RZ] ;  /* 0x00000000fffff984 */ /* 0x000fe20000000800 */
[----:B------:R0:W-:Y:S01]  /*115d0*/  @P0 LDGSTS.E.BYPASS.LTC128B.128 [R9+0x22c00], desc[UR36][R2.64], !P2 ;  /* 0x22c0000002090fae */ /* 0x0001e2000d101d64 */
[----:B------:R-:W-:Y:S01]  /*115e0*/  ISETP.GE.AND P0, PT, R18, 0x21, PT ;  /* 0x000000211200780c */ /* 0x000fe20003f06270 */
[----:B------:R-:W-:Y:S02]  /*115f0*/  IMAD.MOV.U32 R13, RZ, RZ, R0 ;  /* 0x000000ffff0d7224 */ /* 0x000fe400078e0000 */
[----:B------:R-:W-:-:S10]  /*11600*/  IMAD.MOV.U32 R5, RZ, RZ, R14 ;  /* 0x000000ffff057224 */ /* 0x000fd400078e000e */
[----:B0-----:R-:W-:Y:S05]  /*11610*/  WARPSYNC.COLLECTIVE R15, `(.L_x_3477) ;  /* 0x000000000f087348 */ /* 0x001fea0003c00000 */
[----:B------:R1:W2:Y:S02]  /*11620*/  SHFL.IDX P6, R14, R13, R12, R11 ;  /* 0x0000000c0d0e7389 */ /* 0x0002a400000c000b */
[----:B012---:R-:W-:Y:S01]  /*11630*/  ENDCOLLECTIVE ;  /* 0x000000000000791b */ /* 0x007fe20003800000 */
.L_x_3477:
[----:B------:R-:W-:Y:S02]  /*11640*/  IMAD.MOV.U32 R13, RZ, RZ, R4 ;  /* 0x000000ffff0d7224 */ /* 0x000fe400078e0004 */
[----:B------:R-:W-:Y:S01]  /*11650*/  IMAD.MOV.U32 R12, RZ, RZ, 0x3 ;  /* 0x00000003ff0c7424 */ /* 0x000fe200078e00ff */
[----:B------:R-:W-:-:S13]  /*11660*/  @P0 LEA R2, P1, R22, R14, 0x1 ;  /* 0x0000000e16020211 */ /* 0x000fda00078208ff */
[----:B------:R-:W-:Y:S05]  /*11670*/  WARPSYNC.COLLECTIVE R15, `(.L_x_3478) ;  /* 0x000000000f087348 */ /* 0x000fea0003c00000 */
[----:B------:R0:W1:Y:S02]  /*11680*/  SHFL.IDX P6, R14, R13, R12, R11 ;  /* 0x0000000c0d0e7389 */ /* 0x00006400000c000b */
[----:B01----:R-:W-:Y:S01]  /*11690*/  ENDCOLLECTIVE ;  /* 0x000000000000791b */ /* 0x003fe20003800000 */
.L_x_3478:
[----:B------:R-:W-:Y:S01]  /*116a0*/  @P0 IMAD.X R3, RZ, RZ, R5, P1 ;  /* 0x000000ffff030224 */ /* 0x000fe200008e0605 */
[----:B------:R-:W-:-:S05]  /*116b0*/  @P0 LEA R5, R24, UR42, 0x1 ;  /* 0x0000002a18050c11 */ /* 0x000fca000f8e08ff */
[----:B------:R-:W-:Y:S01]  /*116c0*/  @!PT LDS RZ, [RZ] ;  /* 0x00000000fffff984 */ /* 0x000fe20000000800 */
[----:B------:R-:W-:Y:S01]  /*116d0*/  @!PT LDS RZ, [RZ] ;  /* 0x00000000fffff984 */ /* 0x000fe20000000800 */
[----:B------:R-:W-:Y:S01]  /*116e0*/  @!PT LDS RZ, [RZ] ;  /* 0x00000000fffff984 */ /* 0x000fe20000000800 */
[----:B------:R0:W-:Y:S01]  /*116f0*/  @P0 LDGSTS.E.BYPASS.LTC128B.128 [R5+0x23400], desc[UR36][R2.64], !P2 ;  /* 0x2340000002050fae */ /* 0x0001e2000d101d64 */
[----:B------:R-:W-:Y:S02]  /*11700*/  IMAD.MOV.U32 R13, RZ, RZ, R0 ;  /* 0x000000ffff0d7224 */ /* 0x000fe400078e0000 */
[----:B------:R-:W-:-:S07]  /*11710*/  IMAD.MOV.U32 R4, RZ, RZ, R14 ;  /* 0x000000ffff047224 */ /* 0x000fce00078e000e */
[----:B0-----:R-:W-:Y:S05]  /*11720*/  WARPSYNC.COLLECTIVE R15, `(.L_x_3479) ;  /* 0x000000000f087348 */ /* 0x001fea0003c00000 */
[----:B------:R1:W2:Y:S02]  /*11730*/  SHFL.IDX P6, R14, R13, R12, R11 ;  /* 0x0000000c0d0e7389 */ /* 0x0002a400000c000b */
[----:B012---:R-:W-:Y:S01]  /*11740*/  ENDCOLLECTIVE ;  /* 0x000000000000791b */ /* 0x007fe20003800000 */
.L_x_3479:
[----:B------:R-:W-:Y:S05]  /*11750*/  BRA `(.L_x_3480) ;  /* 0xffffffc400d07947 */ /* 0x000fea000383ffff */
.L_x_3429:
[----:B------:R-:W-:Y:S01]  /*11760*/  MOV R13, R4 ;  /* 0x00000004000d7202 */ /* 0x000fe20000000f00 */
[----:B------:R-:W-:Y:S01]  /*11770*/  IMAD.MOV.U32 R12, RZ, RZ, RZ ;  /* 0x000000ffff0c7224 */ /* 0x000fe200078e00ff */
[----:B------:R-:W-:Y:S01]  /*11780*/  LOP3.LUT R16, R16, 0xfffffeff, RZ, 0xc0, !PT ;  /* 0xfffffeff10107812 */ /* 0x000fe200078ec0ff */
[----:B------:R-:W-:Y:S02]  /*11790*/  IMAD.MOV.U32 R11, RZ, RZ, 0x181f ;  /* 0x0000181fff0b7424 */ /* 0x000fe400078e00ff */
[----:B------:R-:W-:Y:S02]  /*117a0*/  IMAD.MOV.U32 R15, RZ, RZ, -0x1 ;  /* 0xffffffffff0f7424 */ /* 0x000fe400078e00ff */
[----:B------:R-:W-:-:S07]  /*117b0*/  IMAD R6, R20, 0x40, R21 ;  /* 0x0000004014067824 */ /* 0x000fce00078e0215 */
[----:B------:R-:W-:Y:S05]  /*117c0*/  WARPSYNC.COLLECTIVE R15, `(.L_x_3481) ;  /* 0x000000000f087348 */ /* 0x000fea0003c00000 */
[----:B------:R0:W1:Y:S02]  /*117d0*/  SHFL.IDX P6, R14, R13, R12, R11 ;  /* 0x0000000c0d0e7389 */ /* 0x00006400000c000b */
[----:B01----:R-:W-:Y:S01]  /*117e0*/  ENDCOLLECTIVE ;  /* 0x000000000000791b */ /* 0x003fe20003800000 */
.L_x_3481:
[----:B------:R-:W-:Y:S02]  /*117f0*/  VIADD R10, R6, 0x10 ;  /* 0x00000010060a7836 */ /* 0x000fe40000000000 */
[----:B------:R-:W-:Y:S02]  /*11800*/  IMAD.MOV.U32 R13, RZ, RZ, R0 ;  /* 0x000000ffff0d7224 */ /* 0x000fe400078e0000 */
[----:B------:R-:W-:-:S07]  /*11810*/  IMAD.MOV.U32 R2, RZ, RZ, R14 ;  /* 0x000000ffff027224 */ /* 0x000fce00078e000e */
[----:B------:R-:W-:Y:S05]  /*11820*/  WARPSYNC.COLLECTIVE R15, `(.L_x_3482) ;  /* 0x000000000f087348 */ /* 0x000fea0003c00000 */
[----:B------:R0:W1:Y:S02]  /*11830*/  SHFL.IDX P6, R14, R13, R12, R11 ;  /* 0x0000000c0d0e7389 */ /* 0x00006400000c000b */
[----:B01----:R-:W-:Y:S01]  /*11840*/  ENDCOLLECTIVE ;  /* 0x000000000000791b */ /* 0x003fe20003800000 */
.L_x_3482:
[----:B------:R-:W-:Y:S02]  /*11850*/  ULDC UR4, c[0x0][0x288] ;  /* 0x0000a20000047ab9 */ /* 0x000fe40000000800 */
[----:B------:R-:W-:-:S05]  /*11860*/  IMAD R5, R8, UR4, RZ ;  /* 0x0000000408057c24 */ /* 0x000fca000f8e02ff */
[----:B------:R-:W-:Y:S02]  /*11870*/  ISETP.GE.AND P2, PT, R6, R5, PT ;  /* 0x000000050600720c */ /* 0x000fe40003f46270 */
[----:B------:R-:W-:Y:S01]  /*11880*/  MOV R13, R4 ;  /* 0x00000004000d7202 */ /* 0x000fe20000000f00 */
[----:B------:R-:W-:-:S10]  /*11890*/  IMAD.MOV.U32 R12, RZ, RZ, 0x1 ;  /* 0x00000001ff0c7424 */ /* 0x000fd400078e00ff */
[----:B------:R-:W-:Y:S02]  /*118a0*/  @!P2 LEA R8, R24, UR42, 0x1 ;  /* 0x0000002a1808ac11 */ /* 0x000fe4000f8e08ff */
[----:B------:R-:W-:Y:S02]  /*118b0*/  @P2 LOP3.LUT R16, R16, 0x100, RZ, 0xfc, !PT ;  /* 0x0000010010102812 */ /* 0x000fe400078efcff */
[----:B------:R-:W-:-:S13]  /*118c0*/  @!P2 LEA R3, P1, R22, R14, 0x1 ;  /* 0x0000000e1603a211 */ /* 0x000fda00078208ff */
[----:B------:R-:W-:Y:S05]  /*118d0*/  WARPSYNC.COLLECTIVE R15, `(.L_x_3483) ;  /* 0x000000000f087348 */ /* 0x000fea0003c00000 */
[----:B------:R0:W1:Y:S02]  /*118e0*/  SHFL.IDX P6, R14, R13, R12, R11 ;  /* 0x0000000c0d0e7389 */ /* 0x00006400000c000b */
[----:B01----:R-:W-:Y:S01]  /*118f0*/  ENDCOLLECTIVE ;  /* 0x000000000000791b */ /* 0x003fe20003800000 */
.L_x_3483:
[----:B------:R-:W-:Y:S01]  /*11900*/  LOP3.LUT R16, R16, 0xffffff7f, RZ, 0xc0, !PT ;  /* 0xffffff7f10107812 */ /* 0x000fe200078ec0ff */
[----:B------:R-:W-:-:S05]  /*11910*/  @!P2 IMAD.X R2, RZ, RZ, R2, P1 ;  /* 0x000000ffff02a224 */ /* 0x000fca00008e0602 */
[----:B------:R-:W-:-:S04]  /*11920*/  @!P2 LOP3.LUT R3, R3, R2, RZ, 0x3c, !PT ;  /* 0x000000020303a212 */ /* 0x000fc800078e3cff */
[----:B------:R-:W-:Y:S01]  /*11930*/  @!P2 LOP3.LUT R2, R3, R2, RZ, 0x3c, !PT ;  /* 0x000000020302a212 */ /* 0x000fe200078e3cff */
[----:B------:R-:W-:-:S03]  /*11940*/  IMAD.MOV.U32 R13, RZ, RZ, R0 ;  /* 0x000000ffff0d7224 */ /* 0x000fc600078e0000 */
[----:B------:R-:W-:-:S05]  /*11950*/  @!P2 LOP3.LUT R3, R3, R2, RZ, 0x3c, !PT ;  /* 0x000000020303a212 */ /* 0x000fca00078e3cff */
[----:B------:R-:W-:Y:S01]  /*11960*/  @!PT LDS RZ, [RZ] ;  /* 0x00000000fffff984 */ /* 0x000fe20000000800 */
[----:B------:R-:W-:Y:S01]  /*11970*/  @!PT LDS RZ, [RZ] ;  /* 0x00000000fffff984 */ /* 0x000fe20000000800 */
[----:B------:R-:W-:Y:S01]  /*11980*/  @!PT LDS RZ, [RZ] ;  /* 0x00000000fffff984 */ /* 0x000fe20000000800 */
[----:B------:R0:W-:Y:S01]  /*11990*/  @!P2 LDGSTS.E.BYPASS.LTC128B.128 [R8+0x20400], desc[UR36][R2.64], !P0 ;  /* 0x204000000208afae */ /* 0x0001e2000c101d64 */
[----:B------:R-:W-:Y:S01]  /*119a0*/  ISETP.GE.AND P2, PT, R10, R5, PT ;  /* 0x000000050a00720c */ /* 0x000fe20003f46270 */
[----:B------:R-:W-:-:S12]  /*119b0*/  IMAD.MOV.U32 R9, RZ, RZ, R14 ;  /* 0x000000ffff097224 */ /* 0x000fd800078e000e */
[----:B0-----:R-:W-:Y:S05]  /*119c0*/  WARPSYNC.COLLECTIVE R15, `(.L_x_3484) ;  /* 0x000000000f087348 */ /* 0x001fea0003c00000 */
[----:B------:R1:W2:Y:S02]  /*119d0*/  SHFL.IDX P6, R14, R13, R12, R11 ;  /* 0x0000000c0d0e7389 */ /* 0x0002a400000c000b */
[----:B012---:R-:W-:Y:S01]  /*119e0*/  ENDCOLLECTIVE ;  /* 0x000000000000791b */ /* 0x007fe20003800000 */
.L_x_3484:
[----:B------:R-:W-:Y:S01]  /*119f0*/  VIADD R8, R6, 0x20 ;  /* 0x0000002006087836 */ /* 0x000fe20000000000 */
[----:B------:R-:W-:Y:S02]  /*11a00*/  @!P2 LEA R10, R24, UR42, 0x1 ;  /* 0x0000002a180aac11 */ /* 0x000fe4000f8e08ff */
[----:B------:R-:W-:Y:S02]  /*11a10*/  @P2 LOP3.LUT R16, R16, 0x80, RZ, 0xfc, !PT ;  /* 0x0000008010102812 */ /* 0x000fe400078efcff */
[----:B------:R-:W-:Y:S01]  /*11a20*/  MOV R13, R4 ;  /* 0x00000004000d7202 */ /* 0x000fe20000000f00 */
[----:B------:R-:W-:Y:S01]  /*11a30*/  IMAD.MOV.U32 R12, RZ, RZ, 0x2 ;  /* 0x00000002ff0c7424 */ /* 0x000fe200078e00ff */
[----:B------:R-:W-:Y:S01]  /*11a40*/  LOP3.LUT R16, R16, 0xffffffbf, RZ, 0xc0, !PT ;  /* 0xffffffbf10107812 */ /* 0x000fe200078ec0ff */
[----:B------:R-:W-:-:S07]  /*11a50*/  IMAD.MOV.U32 R7, RZ, RZ, R14 ;  /* 0x000000ffff077224 */ /* 0x000fce00078e000e */
[----:B------:R-:W-:Y:S05]  /*11a60*/  WARPSYNC.COLLECTIVE R15, `(.L_x_3485) ;  /* 0x000000000f087348 */ /* 0x000fea0003c00000 */
[----:B------:R0:W1:Y:S02]  /*11a70*/  SHFL.IDX P6, R14, R13, R12, R11 ;  /* 0x0000000c0d0e7389 */ /* 0x00006400000c000b */
[----:B01----:R-:W-:Y:S01]  /*11a80*/  ENDCOLLECTIVE ;  /* 0x000000000000791b */ /* 0x003fe20003800000 */
.L_x_3485:
        /* <DEDUP_REMOVED lines=8> */
[----:B------:R0:W-:Y:S01]  /*11b10*/  @!P2 LDGSTS.E.BYPASS.LTC128B.128 [R10+0x20c00], desc[UR36][R2.64], !P0 ;  /* 0x20c00000020aafae */ /* 0x0001e2000c101d64 */
[----:B------:R-:W-:Y:S01]  /*11b20*/  ISETP.GE.AND P2, PT, R8, R5, PT ;  /* 0x000000050800720c */ /* 0x000fe20003f46270 */
[----:B0-----:R-:W-:-:S12]  /*11b30*/  IMAD.MOV.U32 R2, RZ, RZ, R14 ;  /* 0x000000ffff027224 */ /* 0x001fd800078e000e */
[----:B------:R-:W-:Y:S05]  /*11b40*/  WARPSYNC.COLLECTIVE R15, `(.L_x_3486) ;  /* 0x000000000f087348 */ /* 0x000fea0003c00000 */
[----:B------:R0:W1:Y:S02]  /*11b50*/  SHFL.IDX P6, R14, R13, R12, R11 ;  /* 0x0000000c0d0e7389 */ /* 0x00006400000c000b */
[----:B01----:R-:W-:Y:S01]  /*11b60*/  ENDCOLLECTIVE ;  /* 0x000000000000791b */ /* 0x003fe20003800000 */
.L_x_3486:
[----:B------:R-:W-:Y:S02]  /*11b70*/  @!P2 LEA R7, R24, UR42, 0x1 ;  /* 0x0000002a1807ac11 */ /* 0x000fe4000f8e08ff */
[----:B------:R-:W-:Y:S01]  /*11b80*/  @P2 LOP3.LUT R16, R16, 0x40, RZ, 0xfc, !PT ;  /* 0x0000004010102812 */ /* 0x000fe200078efcff */
[----:B------:R-:W-:Y:S01]  /*11b90*/  IMAD.MOV.U32 R13, RZ, RZ, R4 ;  /* 0x000000ffff0d7224 */ /* 0x000fe200078e0004 */
[----:B------:R-:W-:Y:S01]  /*11ba0*/  MOV R12, 0x3 ;  /* 0x00000003000c7802 */ /* 0x000fe20000000f00 */
[----:B------:R-:W-:-:S05]  /*11bb0*/  IMAD.MOV.U32 R8, RZ, RZ, R14 ;  /* 0x000000ffff087224 */ /* 0x000fca00078e000e */
[----:B------:R-:W-:-:S05]  /*11bc0*/  @!P2 LEA R8, P1, R22, R8, 0x1 ;  /* 0x000000081608a211 */ /* 0x000fca00078208ff */
[----:B------:R-:W-:Y:S02]  /*11bd0*/  @!P2 IMAD.X R11, RZ, RZ, R2, P1 ;  /* 0x000000ffff0ba224 */ /* 0x000fe400008e0602 */
[----:B------:R-:W-:Y:S02]  /*11be0*/  @!P2 IMAD.MOV.U32 R2, RZ, RZ, R8 ;  /* 0x000000ffff02a224 */ /* 0x000fe400078e0008 */
[----:B------:R-:W-:Y:S02]  /*11bf0*/  @!P2 IMAD.MOV.U32 R3, RZ, RZ, R11 ;  /* 0x000000ffff03a224 */ /* 0x000fe400078e000b */
[----:B------:R-:W-:-:S03]  /*11c00*/  IMAD.MOV.U32 R11, RZ, RZ, 0x181f ;  /* 0x0000181fff0b7424 */ /* 0x000fc600078e00ff */
[----:B------:R-:W-:Y:S01]  /*11c10*/  @!PT LDS RZ, [RZ] ;  /* 0x00000000fffff984 */ /* 0x000fe20000000800 */
[----:B------:R-:W-:Y:S01]  /*11c20*/  @!PT LDS RZ, [RZ] ;  /* 0x00000000fffff984 */ /* 0x000fe20000000800 */
[----:B------:R-:W-:Y:S01]  /*11c30*/  @!PT LDS RZ, [RZ] ;  /* 0x00000000fffff984 */ /* 0x000fe20000000800 */
[----:B------:R0:W-:Y:S04]  /*11c40*/  @!P2 LDGSTS.E.BYPASS.LTC128B.128 [R7+0x21400], desc[UR36][R2.64], !P0 ;  /* 0x214000000207afae */ /* 0x0001e8000c101d64 */
[----:B0-----:R-:W-:Y:S05]  /*11c50*/  WARPSYNC.COLLECTIVE R15, `(.L_x_3487) ;  /* 0x000000000f087348 */ /* 0x001fea0003c00000 */
[----:B------:R1:W2:Y:S02]  /*11c60*/  SHFL.IDX P6, R14, R13, R12, R11 ;  /* 0x0000000c0d0e7389 */ /* 0x0002a400000c000b */
[----:B012---:R-:W-:Y:S01]  /*11c70*/  ENDCOLLECTIVE ;  /* 0x000000000000791b */ /* 0x007fe20003800000 */
.L_x_3487:
[----:B------:R-:W-:Y:S02]  /*11c80*/  IMAD.MOV.U32 R13, RZ, RZ, R0 ;  /* 0x000000ffff0d7224 */ /* 0x000fe400078e0000 */
[----:B------:R-:W-:-:S07]  /*11c90*/  IMAD.MOV.U32 R4, RZ, RZ, R14 ;  /* 0x000000ffff047224 */ /* 0x000fce00078e000e */
[----:B------:R-:W-:Y:S05]  /*11ca0*/  WARPSYNC.COLLECTIVE R15, `(.L_x_3488) ;  /* 0x000000000f087348 */ /* 0x000fea0003c00000 */
[----:B------:R0:W1:Y:S02]  /*11cb0*/  SHFL.IDX P6, R14, R13, R12, R11 ;  /* 0x0000000c0d0e7389 */ /* 0x00006400000c000b */
[----:B01----:R-:W-:Y:S01]  /*11cc0*/  ENDCOLLECTIVE ;  /* 0x000000000000791b */ /* 0x003fe20003800000 */
.L_x_3488:
[----:B------:R-:W-:Y:S05]  /*11cd0*/  BRA `(.L_x_3489) ;  /* 0xffffffc8007c7947 */ /* 0x000fea000383ffff */
.L_x_3431:
        /* <DEDUP_REMOVED lines=8> */
.L_x_3491:
[----:B------:R-:W-:Y:S05]  /*11d60*/  BSYNC B0 ;  /* 0x0000000000007941 */ /* 0x000fea0003800000 */
.L_x_3490:
[----:B------:R-:W-:Y:S01]  /*11d70*/  MOV R13, R0 ;  /* 0x00000000000d7202 */ /* 0x000fe20000000f00 */
[----:B------:R-:W-:Y:S01]  /*11d80*/  IMAD.MOV.U32 R12, RZ, RZ, RZ ;  /* 0x000000ffff0c7224 */ /* 0x000fe200078e00ff */
[----:B------:R-:W-:Y:S01]  /*11d90*/  P2R R3, PR, RZ, 0x4 ;  /* 0x00000004ff037803 */ /* 0x000fe20000000000 */
[----:B------:R-:W-:Y:S01]  /*11da0*/  IMAD.MOV.U32 R11, RZ, RZ, 0x181f ;  /* 0x0000181fff0b7424 */ /* 0x000fe200078e00ff */
[C---:B------:R-:W-:Y:S01]  /*11db0*/  LOP3.LUT P2, RZ, R16.reuse, 0x100, RZ, 0xc0, !PT ;  /* 0x0000010010ff7812 */ /* 0x040fe2000784c0ff */
[----:B------:R-:W-:Y:S01]  /*11dc0*/  IMAD.MOV.U32 R15, RZ, RZ, -0x1 ;  /* 0xffffffffff0f7424 */ /* 0x000fe200078e00ff */
[----:B------:R-:W-:Y:S01]  /*11dd0*/  P2R R8, PR, RZ, 0x2 ;  /* 0x00000002ff087803 */ /* 0x000fe20000000000 */
[----:B------:R-:W-:Y:S01]  /*11de0*/  IMAD.MOV.U32 R2, RZ, RZ, R14 ;  /* 0x000000ffff027224 */ /* 0x000fe200078e000e */
[----:B------:R-:W-:-:S13]  /*11df0*/  LOP3.LUT P1, RZ, R16, 0x800, RZ, 0xc0, !PT ;  /* 0x0000080010ff7812 */ /* 0x000fda000782c0ff */
[----:B------:R-:W-:Y:S05]  /*11e00*/  WARPSYNC.COLLECTIVE R15, `(.L_x_3492) ;  /* 0x000000000f087348 */ /* 0x000fea0003c00000 */
[----:B------:R0:W1:Y:S02]  /*11e10*/  SHFL.IDX P6, R14, R13, R12, R11 ;  /* 0x0000000c0d0e7389 */ /* 0x00006400000c000b */
[----:B01----:R-:W-:Y:S01]  /*11e20*/  ENDCOLLECTIVE ;  /* 0x000000000000791b */ /* 0x003fe20003800000 */
.L_x_3492:
[----:B------:R-:W-:Y:S01]  /*11e30*/  P2R R10, PR, RZ, 0x8 ;  /* 0x00000008ff0a7803 */ /* 0x000fe20000000000 */
[----:B------:R-:W-:Y:S02]  /*11e40*/  IMAD.MOV.U32 R13, RZ, RZ, R4 ;  /* 0x000000ffff0d7224 */ /* 0x000fe400078e0004 */
[----:B------:R-:W-:Y:S01]  /*11e50*/  IMAD.MOV.U32 R12, RZ, RZ, 0x1 ;  /* 0x00000001ff0c7424 */ /* 0x000fe200078e00ff */
[----:B------:R-:W-:-:S05]  /*11e60*/  @!P2 LEA R14, P0, R22, R14, 0x1 ;  /* 0x0000000e160ea211 */ /* 0x000fca00078008ff */
[----:B------:R-:W-:Y:S01]  /*11e70*/  @!P2 IMAD.X R21, RZ, RZ, R2, P0 ;  /* 0x000000ffff15a224 */ /* 0x000fe200000e0602 */
[----:B------:R-:W-:-:S04]  /*11e80*/  @!P2 LOP3.LUT R2, R5, 0x40, RZ, 0xc0, !PT ;  /* 0x000000400502a812 */ /* 0x000fc800078ec0ff */
[----:B------:R-:W-:-:S04]  /*11e90*/  @!P2 SHF.R.U32.HI R9, RZ, 0x2, R2 ;  /* 0x00000002ff09a819 */ /* 0x000fc80000011602 */
[----:B------:R-:W-:Y:S02]  /*11ea0*/  @!P2 ISETP.NE.U32.AND P6, PT, R9, RZ, PT ;  /* 0x000000ff0900a20c */ /* 0x000fe40003fc5070 */
[----:B------:R-:W-:-:S04]  /*11eb0*/  @!P2 LOP3.LUT R9, R6, 0x80, RZ, 0xc0, !PT ;  /* 0x000000800609a812 */ /* 0x000fc800078ec0ff */
[----:B------:R-:W-:-:S04]  /*11ec0*/  @!P2 SHF.R.U32.HI R9, RZ, 0x3, R9 ;  /* 0x00000003ff09a819 */ /* 0x000fc80000011609 */
[----:B------:R-:W-:Y:S02]  /*11ed0*/  @!P2 ISETP.NE.U32.AND P0, PT, R9, RZ, PT ;  /* 0x000000ff0900a20c */ /* 0x000fe40003f05070 */
[----:B------:R-:W-:Y:S02]  /*11ee0*/  ISETP.NE.AND P2, PT, R3, RZ, PT ;  /* 0x000000ff0300720c */ /* 0x000fe40003f45270 */
[----:B------:R-:W-:Y:S02]  /*11ef0*/  P2R R9, PR, RZ, 0x1 ;  /* 0x00000001ff097803 */ /* 0x000fe40000000000 */
[----:B------:R-:W-:-:S13]  /*11f00*/  LOP3.LUT P0, RZ, R16, 0x100, RZ, 0xc0, !PT ;  /* 0x0000010010ff7812 */ /* 0x000fda000780c0ff */
[----:B------:R-:W-:Y:S01]  /*11f10*/  @!P0 LEA R7, R24, UR42, 0x1 ;  /* 0x0000002a18078c11 */ /* 0x000fe2000f8e08ff */
[----:B------:R-:W-:Y:S02]  /*11f20*/  @!P0 IMAD.MOV.U32 R2, RZ, RZ, R14 ;  /* 0x000000ffff028224 */ /* 0x000fe400078e000e */
[----:B------:R-:W-:-:S05]  /*11f30*/  @!P0 IMAD.MOV.U32 R3, RZ, RZ, R21 ;  /* 0x000000ffff038224 */ /* 0x000fca00078e0015 */
[----:B------:R-:W-:Y:S01]  /*11f40*/  @!PT LDS RZ, [RZ] ;  /* 0x00000000fffff984 */ /* 0x000fe20000000800 */
[----:B------:R-:W-:Y:S01]  /*11f50*/  @!PT LDS RZ, [RZ] ;  /* 0x00000000fffff984 */ /* 0x000fe20000000800 */
[----:B------:R-:W-:Y:S01]  /*11f60*/  @!PT LDS RZ, [RZ] ;  /* 0x00000000fffff984 */ /* 0x000fe20000000800 */
[----:B------:R0:W-:Y:S01]  /*11f70*/  @!P0 LDGSTS.E.BYPASS.LTC128B.128 [R7+0x26400], desc[UR36][R2.64], !P1 ;  /* 0x2640000002078fae */ /* 0x0001e2000c901d64 */
[----:B------:R-:W-:Y:S02]  /*11f80*/  ISETP.NE.AND P1, PT, R8, RZ, PT ;  /* 0x000000ff0800720c */ /* 0x000fe40003f25270 */
[----:B------:R-:W-:Y:S01]  /*11f90*/  P2R R8, PR, RZ, 0x20 ;  /* 0x00000020ff087803 */ /* 0x000fe20000000000 */
[----:B------:R0:W-:Y:S01]  /*11fa0*/  @!P0 LDGSTS.E.BYPASS.LTC128B.128 [R7+0x28400], desc[UR36][R2.64+0x80], !P5 ;  /* 0x2840008002078fae */ /* 0x0001e2000e901d64 */
[----:B------:R-:W-:-:S03]  /*11fb0*/  LOP3.LUT P5, RZ, R16, 0x800, RZ, 0xc0, !PT ;  /* 0x0000080010ff7812 */ /* 0x000fc600078ac0ff */
[----:B------:R0:W-:Y:S04]  /*11fc0*/  @!P0 LDGSTS.E.BYPASS.LTC128B.128 [R7+0x2a400], desc[UR36][R2.64+0x100], !P4 ;  /* 0x2a40010002078fae */ /* 0x0001e8000e101d64 */
[----:B------:R0:W-:Y:S01]  /*11fd0*/  @!P0 LDGSTS.E.BYPASS.LTC128B.128 [R7+0x2c400], desc[UR36][R2.64+0x180], !P3 ;  /* 0x2c40018002078fae */ /* 0x0001e2000d901d64 */
[----:B------:R-:W-:-:S03]  /*11fe0*/  LOP3.LUT P3, RZ, R16, 0x80, RZ, 0xc0, !PT ;  /* 0x0000008010ff7812 */ /* 0x000fc6000786c0ff */
[----:B------:R0:W-:Y:S04]  /*11ff0*/  @!P0 LDGSTS.E.BYPASS.LTC128B.128 [R7+0x2e400], desc[UR36][R2.64+0x200], !P2 ;  /* 0x2e40020002078fae */ /* 0x0001e8000d101d64 */
[----:B------:R0:W-:Y:S04]  /*12000*/  @!P0 LDGSTS.E.BYPASS.LTC128B.128 [R7+0x30400], desc[UR36][R2.64+0x280], !P1 ;  /* 0x3040028002078fae */ /* 0x0001e8000c901d64 */
[----:B------:R0:W-:Y:S01]  /*12010*/  @!P0 LDGSTS.E.BYPASS.LTC128B.128 [R7+0x32400], desc[UR36][R2.64+0x300], P6 ;  /* 0x3240030002078fae */ /* 0x0001e2000b101d64 */
[----:B------:R-:W-:Y:S02]  /*12020*/  ISETP.NE.AND P0, PT, R9, RZ, PT ;  /* 0x000000ff0900720c */ /* 0x000fe40003f05270 */
[----:B------:R-:W-:-:S02]  /*12030*/  LOP3.LUT P6, RZ, R16, 0x100, RZ, 0xc0, !PT ;  /* 0x0000010010ff7812 */ /* 0x000fc400078cc0ff */
[----:B------:R-:W-:-:S04]  /*12040*/  @!P3 LOP3.LUT R20, R5, 0x40, RZ, 0xc0, !PT ;  /* 0x000000400514b812 */ /* 0x000fc800078ec0ff */
[----:B------:R-:W-:-:S07]  /*12050*/  @!P3 SHF.R.U32.HI R20, RZ, 0x2, R20 ;  /* 0x00000002ff14b819 */ /* 0x000fce0000011614 */
[----:B------:R0:W-:Y:S02]  /*12060*/  @!P6 LDGSTS.E.BYPASS.LTC128B.128 [R7+0x34400], desc[UR36][R2.64+0x380], P0 ;  /* 0x344003800207efae */ /* 0x0001e40008101d64 */
[----:B0-----:R-:W-:Y:S05]  /*12070*/  WARPSYNC.COLLECTIVE R15, `(.L_x_3493) ;  /* 0x000000000f087348 */ /* 0x001fea0003c00000 */
[----:B------:R1:W2:Y:S02]  /*12080*/  SHFL.IDX P6, R14, R13, R12, R11 ;  /* 0x0000000c0d0e7389 */ /* 0x0002a400000c000b */
[----:B012---:R-:W-:Y:S01]  /*12090*/  ENDCOLLECTIVE ;  /* 0x000000000000791b */ /* 0x007fe20003800000 */
.L_x_3493:
[----:B------:R-:W-:-:S04]  /*120a0*/  @!P3 LOP3.LUT R7, R6, 0x80, RZ, 0xc0, !PT ;  /* 0x000000800607b812 */ /* 0x000fc800078ec0ff */
[----:B------:R-:W-:Y:S01]  /*120b0*/  @!P3 SHF.R.U32.HI R7, RZ, 0x3, R7 ;  /* 0x00000003ff07b819 */ /* 0x000fe20000011607 */
[----:B------:R-:W-:Y:S01]  /*120c0*/  IMAD.MOV.U32 R13, RZ, RZ, R0 ;  /* 0x000000ffff0d7224 */ /* 0x000fe200078e0000 */
[----:B------:R-:W-:-:S07]  /*120d0*/  MOV R9, R14 ;  /* 0x0000000e00097202 */ /* 0x000fce0000000f00 */
[----:B------:R-:W-:Y:S05]  /*120e0*/  WARPSYNC.COLLECTIVE R15, `(.L_x_3494) ;  /* 0x000000000f087348 */ /* 0x000fea0003c00000 */
[----:B------:R0:W1:Y:S02]  /*120f0*/  SHFL.IDX P6, R14, R13, R12, R11 ;  /* 0x0000000c0d0e7389 */ /* 0x00006400000c000b */
[----:B01----:R-:W-:Y:S01]  /*12100*/  ENDCOLLECTIVE ;  /* 0x000000000000791b */ /* 0x003fe20003800000 */
.L_x_3494:
[----:B------:R-:W-:Y:S02]  /*12110*/  IMAD.MOV.U32 R13, RZ, RZ, R4 ;  /* 0x000000ffff0d7224 */ /* 0x000fe400078e0004 */
[----:B------:R-:W-:Y:S01]  /*12120*/  IMAD.MOV.U32 R12, RZ, RZ, 0x2 ;  /* 0x00000002ff0c7424 */ /* 0x000fe200078e00ff */
[----:B------:R-:W-:Y:S02]  /*12130*/  @!P3 LEA R14, P0, R22, R14, 0x1 ;  /* 0x0000000e160eb211 */ /* 0x000fe400078008ff */
[----:B------:R-:W-:-:S03]  /*12140*/  @!P3 ISETP.NE.U32.AND P6, PT, R20, RZ, PT ;  /* 0x000000ff1400b20c */ /* 0x000fc60003fc5070 */
[----:B------:R-:W-:Y:S01]  /*12150*/  @!P3 IMAD.X R21, RZ, RZ, R9, P0 ;  /* 0x000000ffff15b224 */ /* 0x000fe200000e0609 */
[----:B------:R-:W-:Y:S02]  /*12160*/  @!P3 ISETP.NE.U32.AND P0, PT, R7, RZ, PT ;  /* 0x000000ff0700b20c */ /* 0x000fe40003f05070 */
[----:B------:R-:W-:Y:S02]  /*12170*/  ISETP.NE.AND P3, PT, R10, RZ, PT ;  /* 0x000000ff0a00720c */ /* 0x000fe40003f65270 */
[----:B------:R-:W-:Y:S02]  /*12180*/  P2R R7, PR, RZ, 0x1 ;  /* 0x00000001ff077803 */ /* 0x000fe40000000000 */
[----:B------:R-:W-:Y:S02]  /*12190*/  LOP3.LUT P0, RZ, R16, 0x80, RZ, 0xc0, !PT ;  /* 0x0000008010ff7812 */ /* 0x000fe4000780c0ff */
[----:B------:R-:W-:-:S11]  /*121a0*/  P2R R10, PR, RZ, 0x2 ;  /* 0x00000002ff0a7803 */ /* 0x000fd60000000000 */
[----:B------:R-:W-:Y:S01]  /*121b0*/  @!P0 LEA R9, R24, UR42, 0x1 ;  /* 0x0000002a18098c11 */ /* 0x000fe2000f8e08ff */
[----:B------:R-:W-:Y:S02]  /*121c0*/  @!P0 IMAD.MOV.U32 R2, RZ, RZ, R14 ;  /* 0x000000ffff028224 */ /* 0x000fe400078e000e */
[----:B------:R-:W-:-:S05]  /*121d0*/  @!P0 IMAD.MOV.U32 R3, RZ, RZ, R21 ;  /* 0x000000ffff038224 */ /* 0x000fca00078e0015 */
[----:B------:R-:W-:Y:S01]  /*121e0*/  @!PT LDS RZ, [RZ] ;  /* 0x00000000fffff984 */ /* 0x000fe20000000800 */
[----:B------:R-:W-:Y:S01]  /*121f0*/  @!PT LDS RZ, [RZ] ;  /* 0x00000000fffff984 */ /* 0x000fe20000000800 */
[----:B------:R-:W-:Y:S01]  /*12200*/  @!PT LDS RZ, [RZ] ;  /* 0x00000000fffff984 */ /* 0x000fe20000000800 */
[----:B------:R0:W-:Y:S01]  /*12210*/  @!P0 LDGSTS.E.BYPASS.LTC128B.128 [R9+0x26c00], desc[UR36][R2.64], !P5 ;  /* 0x26c0000002098fae */ /* 0x0001e2000e901d64 */
[----:B------:R-:W-:-:S04]  /*12220*/  ISETP.NE.AND P5, PT, R8, RZ, PT ;  /* 0x000000ff0800720c */ /* 0x000fc80003fa5270 */
[----:B------:R-:W-:-:S09]  /*12230*/  P2R R8, PR, RZ, 0x20 ;  /* 0x00000020ff087803 */ /* 0x000fd20000000000 */
[----:B------:R0:W-:Y:S01]  /*12240*/  @!P0 LDGSTS.E.BYPASS.LTC128B.128 [R9+0x28c00], desc[UR36][R2.64+0x80], !P5 ;  /* 0x28c0008002098fae */ /* 0x0001e2000e901d64 */
[----:B------:R-:W-:-:S03]  /*12250*/  LOP3.LUT P5, RZ, R16, 0x800, RZ, 0xc0, !PT ;  /* 0x0000080010ff7812 */ /* 0x000fc600078ac0ff */
[----:B------:R0:W-:Y:S04]  /*12260*/  @!P0 LDGSTS.E.BYPASS.LTC128B.128 [R9+0x2ac00], desc[UR36][R2.64+0x100], !P4 ;  /* 0x2ac0010002098fae */ /* 0x0001e8000e101d64 */
[----:B------:R0:W-:Y:S04]  /*12270*/  @!P0 LDGSTS.E.BYPASS.LTC128B.128 [R9+0x2cc00], desc[UR36][R2.64+0x180], !P3 ;  /* 0x2cc0018002098fae */ /* 0x0001e8000d901d64 */
[----:B------:R0:W-:Y:S04]  /*12280*/  @!P0 LDGSTS.E.BYPASS.LTC128B.128 [R9+0x2ec00], desc[UR36][R2.64+0x200], !P2 ;  /* 0x2ec0020002098fae */ /* 0x0001e8000d101d64 */
[----:B------:R0:W-:Y:S01]  /*12290*/  @!P0 LDGSTS.E.BYPASS.LTC128B.128 [R9+0x30c00], desc[UR36][R2.64+0x280], !P1 ;  /* 0x30c0028002098fae */ /* 0x0001e2000c901d64 */
[----:B------:R-:W-:-:S03]  /*122a0*/  LOP3.LUT P1, RZ, R16, 0x40, RZ, 0xc0, !PT ;  /* 0x0000004010ff7812 */ /* 0x000fc6000782c0ff */
[----:B------:R0:W-:Y:S01]  /*122b0*/  @!P0 LDGSTS.E.BYPASS.LTC128B.128 [R9+0x32c00], desc[UR36][R2.64+0x300], P6 ;  /* 0x32c0030002098fae */ /* 0x0001e2000b101d64 */
[----:B------:R-:W-:Y:S02]  /*122c0*/  ISETP.NE.AND P0, PT, R7, RZ, PT ;  /* 0x000000ff0700720c */ /* 0x000fe40003f05270 */
[----:B------:R-:W-:-:S07]  /*122d0*/  LOP3.LUT P6, RZ, R16, 0x80, RZ, 0xc0, !PT ;  /* 0x0000008010ff7812 */ /* 0x000fce00078cc0ff */
[----:B------:R-:W-:-:S04]  /*122e0*/  @!P1 LOP3.LUT R20, R5, 0x40, RZ, 0xc0, !PT ;  /* 0x0000004005149812 */ /* 0x000fc800078ec0ff */
[----:B------:R-:W-:Y:S02]  /*122f0*/  @!P1 SHF.R.U32.HI R20, RZ, 0x2, R20 ;  /* 0x00000002ff149819 */ /* 0x000fe40000011614 */
[----:B------:R0:W-:Y:S05]  /*12300*/  @!P6 LDGSTS.E.BYPASS.LTC128B.128 [R9+0x34c00], desc[UR36][R2.64+0x380], P0 ;  /* 0x34c003800209efae */ /* 0x0001ea0008101d64 */
[----:B0-----:R-:W-:Y:S05]  /*12310*/  WARPSYNC.COLLECTIVE R15, `(.L_x_3495) ;  /* 0x000000000f087348 */ /* 0x001fea0003c00000 */
[----:B------:R1:W2:Y:S02]  /*12320*/  SHFL.IDX P6, R14, R13, R12, R11 ;  /* 0x0000000c0d0e7389 */ /* 0x0002a400000c000b */
[----:B012---:R-:W-:Y:S01]  /*12330*/  ENDCOLLECTIVE ;  /* 0x000000000000791b */ /* 0x007fe20003800000 */
.L_x_3495:
[----:B------:R-:W-:-:S04]  /*12340*/  @!P1 LOP3.LUT R9, R6, 0x80, RZ, 0xc0, !PT ;  /* 0x0000008006099812 */ /* 0x000fc800078ec0ff */
[----:B------:R-:W-:Y:S01]  /*12350*/  @!P1 SHF.R.U32.HI R9, RZ, 0x3, R9 ;  /* 0x00000003ff099819 */ /* 0x000fe20000011609 */
[----:B------:R-:W-:Y:S02]  /*12360*/  IMAD.MOV.U32 R13, RZ, RZ, R0 ;  /* 0x000000ffff0d7224 */ /* 0x000fe400078e0000 */
[----:B------:R-:W-:-:S07]  /*12370*/  IMAD.MOV.U32 R7, RZ, RZ, R14 ;  /* 0x000000ffff077224 */ /* 0x000fce00078e000e */
[----:B------:R-:W-:Y:S05]  /*12380*/  WARPSYNC.COLLECTIVE R15, `(.L_x_3496) ;  /* 0x000000000f087348 */ /* 0x000fea0003c00000 */
[----:B------:R0:W1:Y:S02]  /*12390*/  SHFL.IDX P6, R14, R13, R12, R11 ;  /* 0x0000000c0d0e7389 */ /* 0x00006400000c000b */
[----:B01----:R-:W-:Y:S01]  /*123a0*/  ENDCOLLECTIVE ;  /* 0x000000000000791b */ /* 0x003fe20003800000 */
.L_x_3496:
[----:B------:R-:W-:Y:S02]  /*123b0*/  IMAD.MOV.U32 R13, RZ, RZ, R4 ;  /* 0x000000ffff0d7224 */ /* 0x000fe400078e0004 */
[----:B------:R-:W-:Y:S01]  /*123c0*/  IMAD.MOV.U32 R12, RZ, RZ, 0x3 ;  /* 0x00000003ff0c7424 */ /* 0x000fe200078e00ff */
[----:B------:R-:W-:Y:S02]  /*123d0*/  @!P1 LEA R14, P0, R22, R14, 0x1 ;  /* 0x0000000e160e9211 */ /* 0x000fe400078008ff */
[----:B------:R-:W-:Y:S02]  /*123e0*/  @!P1 ISETP.NE.U32.AND P6, PT, R20, RZ, PT ;  /* 0x000000ff1400920c */ /* 0x000fe40003fc5070 */
[----:B------:R-:W-:Y:S02]  /*123f0*/  @!P1 IADD3.X R7, RZ, R7, RZ, P0, !PT ;  /* 0x00000007ff079210 */ /* 0x000fe400007fe4ff */
[----:B------:R-:W-:Y:S02]  /*12400*/  @!P1 ISETP.NE.U32.AND P0, PT, R9, RZ, PT ;  /* 0x000000ff0900920c */ /* 0x000fe40003f05070 */
[----:B------:R-:W-:-:S02]  /*12410*/  ISETP.NE.AND P1, PT, R10, RZ, PT ;  /* 0x000000ff0a00720c */ /* 0x000fc40003f25270 */
        /* <DEDUP_REMOVED lines=9> */
[----:B------:R-:W-:-:S13]  /*124b0*/  ISETP.NE.AND P5, PT, R8, RZ, PT ;  /* 0x000000ff0800720c */ /* 0x000fda0003fa5270 */
[----:B------:R0:W-:Y:S04]  /*124c0*/  @!P0 LDGSTS.E.BYPASS.LTC128B.128 [R21+0x29400], desc[UR36][R2.64+0x80], !P5 ;  /* 0x2940008002158fae */ /* 0x0001e8000e901d64 */
[----:B------:R0:W-:Y:S04]  /*124d0*/  @!P0 LDGSTS.E.BYPASS.LTC128B.128 [R21+0x2b400], desc[UR36][R2.64+0x100], !P4 ;  /* 0x2b40010002158fae */ /* 0x0001e8000e101d64 */
[----:B------:R0:W-:Y:S04]  /*124e0*/  @!P0 LDGSTS.E.BYPASS.LTC128B.128 [R21+0x2d400], desc[UR36][R2.64+0x180], !P3 ;  /* 0x2d40018002158fae */ /* 0x0001e8000d901d64 */
[----:B------:R0:W-:Y:S04]  /*124f0*/  @!P0 LDGSTS.E.BYPASS.LTC128B.128 [R21+0x2f400], desc[UR36][R2.64+0x200], !P2 ;  /* 0x2f40020002158fae */ /* 0x0001e8000d101d64 */
[----:B------:R0:W-:Y:S04]  /*12500*/  @!P0 LDGSTS.E.BYPASS.LTC128B.128 [R21+0x31400], desc[UR36][R2.64+0x280], !P1 ;  /* 0x3140028002158fae */ /* 0x0001e8000c901d64 */
[----:B------:R0:W-:Y:S01]  /*12510*/  @!P0 LDGSTS.E.BYPASS.LTC128B.128 [R21+0x33400], desc[UR36][R2.64+0x300], P6 ;  /* 0x3340030002158fae */ /* 0x0001e2000b101d64 */
[----:B------:R-:W-:-:S02]  /*12520*/  ISETP.NE.AND P0, PT, R9, RZ, PT ;  /* 0x000000ff0900720c */ /* 0x000fc40003f05270 */
[----:B------:R-:W-:-:S13]  /*12530*/  LOP3.LUT P6, RZ, R16, 0x40, RZ, 0xc0, !PT ;  /* 0x0000004010ff7812 */ /* 0x000fda00078cc0ff */
[----:B------:R0:W-:Y:S02]  /*12540*/  @!P6 LDGSTS.E.BYPASS.LTC128B.128 [R21+0x35400], desc[UR36][R2.64+0x380], P0 ;  /* 0x354003800215efae */ /* 0x0001e40008101d64 */
[----:B0-----:R-:W-:Y:S05]  /*12550*/  WARPSYNC.COLLECTIVE R15, `(.L_x_3497) ;  /* 0x000000000f087348 */ /* 0x001fea0003c00000 */
[----:B------:R1:W2:Y:S02]  /*12560*/  SHFL.IDX P6, R14, R13, R12, R11 ;  /* 0x0000000c0d0e7389 */ /* 0x0002a400000c000b */
[----:B012---:R-:W-:Y:S01]  /*12570*/  ENDCOLLECTIVE ;  /* 0x000000000000791b */ /* 0x007fe20003800000 */
.L_x_3497:
[----:B------:R-:W-:Y:S02]  /*12580*/  IMAD.MOV.U32 R13, RZ, RZ, R0 ;  /* 0x000000ffff0d7224 */ /* 0x000fe400078e0000 */
[----:B------:R-:W-:-:S07]  /*12590*/  IMAD.MOV.U32 R4, RZ, RZ, R14 ;  /* 0x000000ffff047224 */ /* 0x000fce00078e000e */
[----:B------:R-:W-:Y:S05]  /*125a0*/  WARPSYNC.COLLECTIVE R15, `(.L_x_3498) ;  /* 0x000000000f087348 */ /* 0x000fea0003c00000 */
[----:B------:R0:W1:Y:S02]  /*125b0*/  SHFL.IDX P6, R14, R13, R12, R11 ;  /* 0x0000000c0d0e7389 */ /* 0x00006400000c000b */
[----:B01----:R-:W-:Y:S01]  /*125c0*/  ENDCOLLECTIVE ;  /* 0x000000000000791b */ /* 0x003fe20003800000 */
.L_x_3498:
[----:B------:R-:W-:Y:S05]  /*125d0*/  BRA `(.L_x_3499) ;  /* 0xffffffcc00187947 */ /* 0x000fea000383ffff */
.L_x_3434:
[----:B01----:R-:W-:-:S04]  /*125e0*/  IMAD.U32 R3, RZ, RZ, UR42 ;  /* 0x0000002aff037e24 */ /* 0x003fc8000f8e00ff */
[----:B------:R0:W1:Y:S03]  /*125f0*/  SYNCS.PHASECHK.TRANS64.TRYWAIT P0, [R3+URZ+0x38820], R0 ;  /* 0x03882000030075a7 */ /* 0x000066000800017f */
[----:B-1----:R-:W-:Y:S05]  /*12600*/  @!P0 NANOSLEEP.SYNCS 0x989680 ;  /* 0x009896800000895d */ /* 0x002fea0003900000 */
[----:B------:R-:W1:Y:S02]  /*12610*/  @!P0 SYNCS.PHASECHK.TRANS64 P0, [R3+URZ+0x38820], R0 ;  /* 0x03882000030085a7 */ /* 0x000e64000800007f */
[----:B-1----:R-:W-:Y:S05]  /*12620*/  @!P0 BRA `(.L_x_3434) ;  /* 0xfffffffc00ec8947 */ /* 0x002fea000383ffff */
[----:B------:R-:W-:Y:S05]  /*12630*/  BRA `(.L_x_3500) ;  /* 0xffffffcc00887947 */ /* 0x000fea000383ffff */
.L_x_3436:
[----:B01----:R-:W-:-:S04]  /*12640*/  IMAD.U32 R3, RZ, RZ, UR42 ;  /* 0x0000002aff037e24 */ /* 0x003fc8000f8e00ff */
[----:B------:R0:W1:Y:S03]  /*12650*/  SYNCS.PHASECHK.TRANS64.TRYWAIT P0, [R3+URZ+0x38860], R0 ;  /* 0x03886000030075a7 */ /* 0x000066000800017f */
[----:B-1----:R-:W-:Y:S05]  /*12660*/  @!P0 NANOSLEEP.SYNCS 0x989680 ;  /* 0x009896800000895d */ /* 0x002fea0003900000 */
[----:B------:R-:W1:Y:S02]  /*12670*/  @!P0 SYNCS.PHASECHK.TRANS64 P0, [R3+URZ+0x38860], R0 ;  /* 0x03886000030085a7 */ /* 0x000e64000800007f */
[----:B-1----:R-:W-:Y:S05]  /*12680*/  @!P0 BRA `(.L_x_3436) ;  /* 0xfffffffc00ec8947 */ /* 0x002fea000383ffff */
[----:B------:R-:W-:Y:S05]  /*12690*/  BRA `(.L_x_3501) ;  /* 0xffffffcc00847947 */ /* 0x000fea000383ffff */
.L_x_3437:
        /* <DEDUP_REMOVED lines=8> */
.L_x_3503:
[----:B------:R-:W-:Y:S05]  /*12720*/  BSYNC B0 ;  /* 0x0000000000007941 */ /* 0x000fea0003800000 */
.L_x_3502:
[----:B------:R-:W-:Y:S01]  /*12730*/  IMAD.MOV.U32 R13, RZ, RZ, R6 ;  /* 0x000000ffff0d7224 */ /* 0x000fe200078e0006 */
[----:B------:R-:W-:Y:S01]  /*12740*/  SHF.L.U32 R0, R22, 0x1, RZ ;  /* 0x0000000116007819 */ /* 0x000fe200000006ff */
[----:B------:R-:W-:Y:S01]  /*12750*/  IMAD.MOV.U32 R12, RZ, RZ, RZ ;  /* 0x000000ffff0c7224 */ /* 0x000fe200078e00ff */
[C---:B------:R-:W-:Y:S01]  /*12760*/  LOP3.LUT R4, R17.reuse, 0x1, RZ, 0xc0, !PT ;  /* 0x0000000111047812 */ /* 0x040fe200078ec0ff */
[----:B------:R-:W-:Y:S01]  /*12770*/  IMAD.MOV.U32 R11, RZ, RZ, 0x181f ;  /* 0x0000181fff0b7424 */ /* 0x000fe200078e00ff */
[----:B------:R-:W-:Y:S01]  /*12780*/  LEA R7, R24, UR42, 0x1 ;  /* 0x0000002a18077c11 */ /* 0x000fe2000f8e08ff */
[----:B------:R-:W-:Y:S01]  /*12790*/  IMAD.MOV.U32 R15, RZ, RZ, -0x1 ;  /* 0xffffffffff0f7424 */ /* 0x000fe200078e00ff */
[----:B------:R-:W-:Y:S01]  /*127a0*/  ISETP.NE.U32.AND P1, PT, R4, 0x1, PT ;  /* 0x000000010400780c */ /* 0x000fe20003f25070 */
[----:B------:R-:W-:Y:S01]  /*127b0*/  IMAD.MOV.U32 R3, RZ, RZ, R14 ;  /* 0x000000ffff037224 */ /* 0x000fe200078e000e */
[----:B------:R-:W-:-:S13]  /*127c0*/  LOP3.LUT P5, RZ, R17, 0x2, RZ, 0xc0, !PT ;  /* 0x0000000211ff7812 */ /* 0x000fda00078ac0ff */
[----:B------:R-:W-:Y:S05]  /*127d0*/  WARPSYNC.COLLECTIVE R15, `(.L_x_3504) ;  /* 0x000000000f087348 */ /* 0x000fea0003c00000 */
[----:B------:R0:W1:Y:S02]  /*127e0*/  SHFL.IDX P6, R14, R13, R12, R11 ;  /* 0x0000000c0d0e7389 */ /* 0x00006400000c000b */
[----:B01----:R-:W-:Y:S01]  /*127f0*/  ENDCOLLECTIVE ;  /* 0x000000000000791b */ /* 0x003fe20003800000 */
.L_x_3504:
[C---:B------:R-:W-:Y:S02]  /*12800*/  LOP3.LUT P4, RZ, R17.reuse, 0x4, RZ, 0xc0, !PT ;  /* 0x0000000411ff7812 */ /* 0x040fe4000788c0ff */
[C---:B------:R-:W-:Y:S02]  /*12810*/  LOP3.LUT P3, RZ, R17.reuse, 0x8, RZ, 0xc0, !PT ;  /* 0x0000000811ff7812 */ /* 0x040fe4000786c0ff */
[C---:B------:R-:W-:Y:S02]  /*12820*/  LOP3.LUT P2, RZ, R17.reuse, 0x10, RZ, 0xc0, !PT ;  /* 0x0000001011ff7812 */ /* 0x040fe4000784c0ff */
[----:B------:R-:W-:Y:S02]  /*12830*/  LOP3.LUT R16, R16, 0xffffffbf, RZ, 0xc0, !PT ;  /* 0xffffffbf10107812 */ /* 0x000fe400078ec0ff */
[----:B------:R-:W-:Y:S02]  /*12840*/  PRMT R4, R17, 0x8880, RZ ;  /* 0x0000888011047816 */ /* 0x000fe400000000ff */
[----:B------:R-:W-:Y:S01]  /*12850*/  @P1 LOP3.LUT R16, R16, 0x40, RZ, 0xfc, !PT ;  /* 0x0000004010101812 */ /* 0x000fe200078efcff */
[----:B------:R-:W-:-:S03]  /*12860*/  IMAD.MOV.U32 R13, RZ, RZ, R8 ;  /* 0x000000ffff0d7224 */ /* 0x000fc600078e0008 */
[----:B------:R-:W-:Y:S01]  /*12870*/  LOP3.LUT R16, R16, 0xffffff7f, RZ, 0xc0, !PT ;  /* 0xffffff7f10107812 */ /* 0x000fe200078ec0ff */
[----:B------:R-:W-:Y:S01]  /*12880*/  IMAD.MOV.U32 R12, RZ, RZ, 0x1 ;  /* 0x00000001ff0c7424 */ /* 0x000fe200078e00ff */
        /* <DEDUP_REMOVED lines=29> */
.L_x_3505:
[----:B------:R-:W-:Y:S02]  /*12a60*/  IMAD.MOV.U32 R13, RZ, RZ, R6 ;  /* 0x000000ffff0d7224 */ /* 0x000fe400078e0006 */
[----:B------:R-:W-:-:S07]  /*12a70*/  IMAD.MOV.U32 R5, RZ, RZ, R14 ;  /* 0x000000ffff057224 */ /* 0x000fce00078e000e */
[----:B------:R-:W-:Y:S05]  /*12a80*/  WARPSYNC.COLLECTIVE R15, `(.L_x_3506) ;  /* 0x000000000f087348 */ /* 0x000fea0003c00000 */
[----:B------:R0:W1:Y:S02]  /*12a90*/  SHFL.IDX P6, R14, R13, R12, R11 ;  /* 0x0000000c0d0e7389 */ /* 0x00006400000c000b */
[----:B01----:R-:W-:Y:S01]  /*12aa0*/  ENDCOLLECTIVE ;  /* 0x000000000000791b */ /* 0x003fe20003800000 */
.L_x_3506:
[----:B------:R-:W-:Y:S02]  /*12ab0*/  IMAD.MOV.U32 R13, RZ, RZ, R8 ;  /* 0x000000ffff0d7224 */ /* 0x000fe400078e0008 */
[----:B------:R-:W-:Y:S01]  /*12ac0*/  IMAD.MOV.U32 R12, RZ, RZ, 0x2 ;  /* 0x00000002ff0c7424 */ /* 0x000fe200078e00ff */
        /* <DEDUP_REMOVED lines=26> */
.L_x_3507:
[----:B------:R-:W-:Y:S01]  /*12c70*/  IMAD.MOV.U32 R13, RZ, RZ, R6 ;  /* 0x000000ffff0d7224 */ /* 0x000fe200078e0006 */
[----:B------:R-:W-:-:S07]  /*12c80*/  MOV R9, R14 ;  /* 0x0000000e00097202 */ /* 0x000fce0000000f00 */
[----:B------:R-:W-:Y:S05]  /*12c90*/  WARPSYNC.COLLECTIVE R15, `(.L_x_3508) ;  /* 0x000000000f087348 */ /* 0x000fea0003c00000 */
[----:B------:R0:W1:Y:S02]  /*12ca0*/  SHFL.IDX P6, R14, R13, R12, R11 ;  /* 0x0000000c0d0e7389 */ /* 0x00006400000c000b */
[----:B01----:R-:W-:Y:S01]  /*12cb0*/  ENDCOLLECTIVE ;  /* 0x000000000000791b */ /* 0x003fe20003800000 */
.L_x_3508:
        /* <DEDUP_REMOVED lines=28> */
.L_x_3509:
[----:B------:R-:W-:Y:S02]  /*12e80*/  IMAD.MOV.U32 R13, RZ, RZ, R6 ;  /* 0x000000ffff0d7224 */ /* 0x000fe400078e0006 */
[----:B------:R-:W-:-:S07]  /*12e90*/  IMAD.MOV.U32 R8, RZ, RZ, R14 ;  /* 0x000000ffff087224 */ /* 0x000fce00078e000e */
[----:B------:R-:W-:Y:S05]  /*12ea0*/  WARPSYNC.COLLECTIVE R15, `(.L_x_3510) ;  /* 0x000000000f087348 */ /* 0x000fea0003c00000 */
[----:B------:R0:W1:Y:S02]  /*12eb0*/  SHFL.IDX P6, R14, R13, R12, R11 ;  /* 0x0000000c0d0e7389 */ /* 0x00006400000c000b */
[----:B01----:R-:W-:Y:S01]  /*12ec0*/  ENDCOLLECTIVE ;  /* 0x000000000000791b */ /* 0x003fe20003800000 */
.L_x_3510:
[----:B------:R-:W-:Y:S05]  /*12ed0*/  BRA `(.L_x_3511) ;  /* 0xffffffcc00187947 */ /* 0x000fea000383ffff */
.L_x_3444:
[----:B-1----:R1:W2:Y:S02]  /*12ee0*/  SYNCS.PHASECHK.TRANS64.TRYWAIT P0, [R10+URZ+0x38840], R20 ;  /* 0x038840140a0075a7 */ /* 0x0022a4000800017f */
[----:B--2---:R-:W-:Y:S05]  /*12ef0*/  @!P0 NANOSLEEP.SYNCS 0x989680 ;  /* 0x009896800000895d */ /* 0x004fea0003900000 */
[----:B------:R-:W2:Y:S02]  /*12f00*/  @!P0 SYNCS.PHASECHK.TRANS64 P0, [R10+URZ+0x38840], R20 ;  /* 0x038840140a0085a7 */ /* 0x000ea4000800007f */
[----:B--2---:R-:W-:Y:S05]  /*12f10*/  @!P0 BRA `(.L_x_3444) ;  /* 0xfffffffc00f08947 */ /* 0x004fea000383ffff */
[----:B------:R-:W-:Y:S05]  /*12f20*/  BRA `(.L_x_3512) ;  /* 0xffffffd000687947 */ /* 0x000fea000383ffff */
.L_x_3445:
[----:B------:R-:W-:Y:S01]  /*12f30*/  BSSY B1, `(.L_x_3513) ;  /* 0x0000008000017945 */ /* 0x000fe20003800000 */
[----:B------:R-:W-:Y:S01]  /*12f40*/  IMAD.MOV.U32 R13, RZ, RZ, R29 ;  /* 0x000000ffff0d7224 */ /* 0x000fe200078e001d */
[----:B------:R-:W-:Y:S01]  /*12f50*/  MOV R12, RZ ;  /* 0x000000ff000c7202 */ /* 0x000fe20000000f00 */
[----:B------:R-:W-:Y:S02]  /*12f60*/  IMAD.MOV.U32 R11, RZ, RZ, 0x181f ;  /* 0x0000181fff0b7424 */ /* 0x000fe400078e00ff */
[----:B------:R-:W-:-:S07]  /*12f70*/  IMAD.MOV.U32 R15, RZ, RZ, -0x1 ;  /* 0xffffffffff0f7424 */ /* 0x000fce00078e00ff */
[----:B-1----:R-:W-:Y:S05]  /*12f80*/  WARPSYNC.COLLECTIVE R15, `(.L_x_3514) ;  /* 0x000000000f087348 */ /* 0x002fea0003c00000 */
[----:B------:R0:W2:Y:S02]  /*12f90*/  SHFL.IDX P6, R14, R13, R12, R11 ;  /* 0x0000000c0d0e7389 */ /* 0x0000a400000c000b */
[----:B012---:R-:W-:Y:S01]  /*12fa0*/  ENDCOLLECTIVE ;  /* 0x000000000000791b */ /* 0x007fe20003800000 */
.L_x_3514:
[----:B------:R-:W-:Y:S05]  /*12fb0*/  BSYNC B1 ;  /* 0x0000000000017941 */ /* 0x000fea0003800000 */
.L_x_3513:
        /* <DEDUP_REMOVED lines=9> */
.L_x_3515:
[----:B------:R-:W-:Y:S01]  /*13050*/  MOV R13, R29 ;  /* 0x0000001d000d7202 */ /* 0x000fe20000000f00 */
[----:B------:R-:W-:Y:S01]  /*13060*/  IMAD.MOV.U32 R12, RZ, RZ, 0x1 ;  /* 0x00000001ff0c7424 */ /* 0x000fe200078e00ff */
[----:B------:R-:W-:-:S13]  /*13070*/  IADD3 R2, P0, R14, R0, RZ ;  /* 0x000000000e027210 */ /* 0x000fda0007f1e0ff */
[----:B------:R-:W-:Y:S05]  /*13080*/  WARPSYNC.COLLECTIVE R15, `(.L_x_3516) ;  /* 0x000000000f087348 */ /* 0x000fea0003c00000 */
[----:B------:R0:W1:Y:S02]  /*13090*/  SHFL.IDX P6, R14, R13, R12, R11 ;  /* 0x0000000c0d0e7389 */ /* 0x00006400000c000b */
[----:B01----:R-:W-:Y:S01]  /*130a0*/  ENDCOLLECTIVE ;  /* 0x000000000000791b */ /* 0x003fe20003800000 */
.L_x_3516:
[----:B------:R-:W-:-:S05]  /*130b0*/  IMAD.X R3, RZ, RZ, R3, P0 ;  /* 0x000000ffff037224 */ /* 0x000fca00000e0603 */
[----:B------:R-:W-:Y:S01]  /*130c0*/  @!PT LDS RZ, [RZ] ;  /* 0x00000000fffff984 */ /* 0x000fe20000000800 */
[----:B------:R-:W-:Y:S01]  /*130d0*/  @!PT LDS RZ, [RZ] ;  /* 0x00000000fffff984 */ /* 0x000fe20000000800 */
[----:B------:R-:W-:Y:S01]  /*130e0*/  @!PT LDS RZ, [RZ] ;  /* 0x00000000fffff984 */ /* 0x000fe20000000800 */
[----:B------:R0:W-:Y:S01]  /*130f0*/  LDGSTS.E.BYPASS.LTC128B.128 [R27+0x22400], desc[UR36][R2.64], !P1 ;  /* 0x22400000021b7fae */ /* 0x0001e2000c901d64 */
[----:B------:R-:W-:Y:S02]  /*13100*/  IMAD.MOV.U32 R13, RZ, RZ, R26 ;  /* 0x000000ffff0d7224 */ /* 0x000fe400078e001a */
[----:B0-----:R-:W-:-:S07]  /*13110*/  IMAD.MOV.U32 R3, RZ, RZ, R14 ;  /* 0x000000ffff037224 */ /* 0x001fce00078e000e */
[----:B------:R-:W-:Y:S05]  /*13120*/  WARPSYNC.COLLECTIVE R15, `(.L_x_3517) ;  /* 0x000000000f087348 */ /* 0x000fea0003c00000 */
[----:B------:R0:W1:Y:S02]  /*13130*/  SHFL.IDX P6, R14, R13, R12, R11 ;  /* 0x0000000c0d0e7389 */ /* 0x00006400000c000b */
[----:B01----:R-:W-:Y:S01]  /*13140*/  ENDCOLLECTIVE ;  /* 0x000000000000791b */ /* 0x003fe20003800000 */
.L_x_3517:
[----:B------:R-:W-:Y:S02]  /*13150*/  IMAD.MOV.U32 R13, RZ, RZ, R29 ;  /* 0x000000ffff0d7224 */ /* 0x000fe400078e001d */
[----:B------:R-:W-:Y:S01]  /*13160*/  IMAD.MOV.U32 R12, RZ, RZ, 0x2 ;  /* 0x00000002ff0c7424 */ /* 0x000fe200078e00ff */
[----:B------:R-:W-:-:S13]  /*13170*/  IADD3 R2, P0, R14, R0, RZ ;  /* 0x000000000e027210 */ /* 0x000fda0007f1e0ff */
[----:B------:R-:W-:Y:S05]  /*13180*/  WARPSYNC.COLLECTIVE R15, `(.L_x_3518) ;  /* 0x000000000f087348 */ /* 0x000fea0003c00000 */
[----:B------:R0:W1:Y:S02]  /*13190*/  SHFL.IDX P6, R14, R13, R12, R11 ;  /* 0x0000000c0d0e7389 */ /* 0x00006400000c000b */
[----:B01----:R-:W-:Y:S01]  /*131a0*/  ENDCOLLECTIVE ;  /* 0x000000000000791b */ /* 0x003fe20003800000 */
.L_x_3518:
        /* <DEDUP_REMOVED lines=10> */
.L_x_3519:
[----:B------:R-:W-:Y:S02]  /*13250*/  IMAD.MOV.U32 R13, RZ, RZ, R29 ;  /* 0x000000ffff0d7224 */ /* 0x000fe400078e001d */
[----:B------:R-:W-:Y:S01]  /*13260*/  IMAD.MOV.U32 R12, RZ, RZ, 0x3 ;  /* 0x00000003ff0c7424 */ /* 0x000fe200078e00ff */
[----:B------:R-:W-:-:S13]  /*13270*/  IADD3 R2, P0, R14, R0, RZ ;  /* 0x000000000e027210 */ /* 0x000fda0007f1e0ff */
[----:B------:R-:W-:Y:S05]  /*13280*/  WARPSYNC.COLLECTIVE R15, `(.L_x_3520) ;  /* 0x000000000f087348 */ /* 0x000fea0003c00000 */
[----:B------:R0:W1:Y:S02]  /*13290*/  SHFL.IDX P6, R14, R13, R12, R11 ;  /* 0x0000000c0d0e7389 */ /* 0x00006400000c000b */
[----:B01----:R-:W-:Y:S01]  /*132a0*/  ENDCOLLECTIVE ;  /* 0x000000000000791b */ /* 0x003fe20003800000 */
.L_x_3520:
[----:B------:R-:W-:-:S05]  /*132b0*/  IADD3.X R3, RZ, R3, RZ, P0, !PT ;  /* 0x00000003ff037210 */ /* 0x000fca00007fe4ff */
        /* <DEDUP_REMOVED lines=9> */
.L_x_3521:
[----:B------:R-:W-:Y:S05]  /*13350*/  BRA `(.L_x_3522) ;  /* 0xffffffd0001c7947 */ /* 0x000fea000383ffff */
.L_x_3450:
[----:B---3--:R3:W4:Y:S02]  /*13360*/  SYNCS.PHASECHK.TRANS64.TRYWAIT P0, [R10+URZ+0x38860], R20 ;  /* 0x038860140a0075a7 */ /* 0x008724000800017f */
[----:B----4-:R-:W-:Y:S05]  /*13370*/  @!P0 NANOSLEEP.SYNCS 0x989680 ;  /* 0x009896800000895d */ /* 0x010fea0003900000 */
[----:B------:R-:W4:Y:S02]  /*13380*/  @!P0 SYNCS.PHASECHK.TRANS64 P0, [R10+URZ+0x38860], R20 ;  /* 0x038860140a0085a7 */ /* 0x000f24000800007f */
[----:B----4-:R-:W-:Y:S05]  /*13390*/  @!P0 BRA `(.L_x_3450) ;  /* 0xfffffffc00f08947 */ /* 0x010fea000383ffff */
[----:B------:R-:W-:Y:S05]  /*133a0*/  BRA `(.L_x_3523) ;  /* 0xffffffd000687947 */ /* 0x000fea000383ffff */
.L_x_3451:
[----:B------:R-:W-:Y:S01]  /*133b0*/  BSSY B1, `(.L_x_3524) ;  /* 0x0000008000017945 */ /* 0x000fe20003800000 */
[----:B------:R-:W-:Y:S02]  /*133c0*/  IMAD.MOV.U32 R13, RZ, RZ, R19 ;  /* 0x000000ffff0d7224 */ /* 0x000fe400078e0013 */
[----:B------:R-:W-:Y:S02]  /*133d0*/  IMAD.MOV.U32 R12, RZ, RZ, RZ ;  /* 0x000000ffff0c7224 */ /* 0x000fe400078e00ff */
[----:B------:R-:W-:Y:S02]  /*133e0*/  IMAD.MOV.U32 R11, RZ, RZ, 0x181f ;  /* 0x0000181fff0b7424 */ /* 0x000fe400078e00ff */
[----:B------:R-:W-:-:S07]  /*133f0*/  IMAD.MOV.U32 R15, RZ, RZ, -0x1 ;  /* 0xffffffffff0f7424 */ /* 0x000fce00078e00ff */
[----:B-123--:R-:W-:Y:S05]  /*13400*/  WARPSYNC.COLLECTIVE R15, `(.L_x_3525) ;  /* 0x000000000f087348 */ /* 0x00efea0003c00000 */
[----:B------:R0:W4:Y:S02]  /*13410*/  SHFL.IDX P6, R14, R13, R12, R11 ;  /* 0x0000000c0d0e7389 */ /* 0x00012400000c000b */
[----:B01234-:R-:W-:Y:S01]  /*13420*/  ENDCOLLECTIVE ;  /* 0x000000000000791b */ /* 0x01ffe20003800000 */
.L_x_3525:
[----:B------:R-:W-:Y:S05]  /*13430*/  BSYNC B1 ;  /* 0x0000000000017941 */ /* 0x000fea0003800000 */
.L_x_3524:
[----:B------:R-:W-:Y:S01]  /*13440*/  IMAD.MOV.U32 R13, RZ, RZ, R18 ;  /* 0x000000ffff0d7224 */ /* 0x000fe200078e0012 */
[----:B------:R-:W-:Y:S01]  /*13450*/  MOV R3, R14 ;  /* 0x0000000e00037202 */ /* 0x000fe20000000f00 */
[----:B------:R-:W-:Y:S01]  /*13460*/  IMAD.MOV.U32 R12, RZ, RZ, RZ ;  /* 0x000000ffff0c7224 */ /* 0x000fe200078e00ff */
[----:B------:R-:W-:Y:S01]  /*13470*/  LEA R17, R17, UR42, 0x1 ;  /* 0x0000002a11117c11 */ /* 0x000fe2000f8e08ff */
[----:B------:R-:W-:Y:S01]  /*13480*/  IMAD.MOV.U32 R11, RZ, RZ, 0x181f ;  /* 0x0000181fff0b7424 */ /* 0x000fe200078e00ff */
[C---:B------:R-:W-:Y:S01]  /*13490*/  LOP3.LUT P2, RZ, R16.reuse, 0x20, RZ, 0xc0, !PT ;  /* 0x0000002010ff7812 */ /* 0x040fe2000784c0ff */
[----:B------:R-:W-:Y:S01]  /*134a0*/  IMAD.MOV.U32 R15, RZ, RZ, -0x1 ;  /* 0xffffffffff0f7424 */ /* 0x000fe200078e00ff */
[----:B------:R-:W-:Y:S02]  /*134b0*/  LOP3.LUT P1, RZ, R16, 0x10, RZ, 0xc0, !PT ;  /* 0x0000001010ff7812 */ /* 0x000fe4000782c0ff */
[----:B------:R-:W-:-:S11]  /*134c0*/  P2R R4, PR, RZ, 0x20 ;  /* 0x00000020ff047803 */ /* 0x000fd60000000000 */
[----:B------:R-:W-:Y:S05]  /*134d0*/  WARPSYNC.COLLECTIVE R15, `(.L_x_3526) ;  /* 0x000000000f087348 */ /* 0x000fea0003c00000 */
[----:B------:R0:W1:Y:S02]  /*134e0*/  SHFL.IDX P6, R14, R13, R12, R11 ;  /* 0x0000000c0d0e7389 */ /* 0x00006400000c000b */
[----:B01----:R-:W-:Y:S01]  /*134f0*/  ENDCOLLECTIVE ;  /* 0x000000000000791b */ /* 0x003fe20003800000 */
.L_x_3526:
[----:B------:R-:W-:Y:S02]  /*13500*/  IMAD.MOV.U32 R13, RZ, RZ, R19 ;  /* 0x000000ffff0d7224 */ /* 0x000fe400078e0013 */
[----:B------:R-:W-:Y:S01]  /*13510*/  IMAD.MOV.U32 R12, RZ, RZ, 0x1 ;  /* 0x00000001ff0c7424 */ /* 0x000fe200078e00ff */
[----:B------:R-:W-:Y:S02]  /*13520*/  LOP3.LUT P6, RZ, R16, 0x200, RZ, 0xc0, !PT ;  /* 0x0000020010ff7812 */ /* 0x000fe400078cc0ff */
[----:B------:R-:W-:-:S05]  /*13530*/  IADD3 R2, P0, R14, R0, RZ ;  /* 0x000000000e027210 */ /* 0x000fca0007f1e0ff */
[----:B------:R-:W-:Y:S01]  /*13540*/  IMAD.X R3, RZ, RZ, R3, P0 ;  /* 0x000000ffff037224 */ /* 0x000fe200000e0603 */
        /* <DEDUP_REMOVED lines=8> */
.L_x_3527:
        /* <DEDUP_REMOVED lines=16> */
.L_x_3528:
[----:B------:R-:W-:Y:S01]  /*136d0*/  @!PT LDS RZ, [RZ] ;  /* 0x00000000fffff984 */ /* 0x000fe20000000800 */
[----:B------:R-:W-:Y:S01]  /*136e0*/  @!PT LDS RZ, [RZ] ;  /* 0x00000000fffff984 */ /* 0x000fe20000000800 */
[----:B------:R-:W-:Y:S01]  /*136f0*/  @!PT LDS RZ, [RZ] ;  /* 0x00000000fffff984 */ /* 0x000fe20000000800 */
[----:B------:R0:W-:Y:S01]  /*13700*/  LDGSTS.E.BYPASS.LTC128B.128 [R17+0xe400], desc[UR36][R2.64+0x380], P1 ;  /* 0x0e40038002117fae */ /* 0x0001e20008901d64 */
[----:B------:R-:W-:Y:S02]  /*13710*/  IMAD.MOV.U32 R13, RZ, RZ, R19 ;  /* 0x000000ffff0d7224 */ /* 0x000fe400078e0013 */
        /* <DEDUP_REMOVED lines=13> */
.L_x_3529:
        /* <DEDUP_REMOVED lines=10> */
[----:B------:R-:W-:-:S07]  /*13890*/  IMAD.MOV.U32 R20, RZ, RZ, R14 ;  /* 0x000000ffff147224 */ /* 0x000fce00078e000e */
[----:B0-----:R-:W-:Y:S05]  /*138a0*/  WARPSYNC.COLLECTIVE R15, `(.L_x_3530) ;  /* 0x000000000f087348 */ /* 0x001fea0003c00000 */
[----:B------:R1:W2:Y:S02]  /*138b0*/  SHFL.IDX P6, R14, R13, R12, R11 ;  /* 0x0000000c0d0e7389 */ /* 0x0002a400000c000b */
[----:B012---:R-:W-:Y:S01]  /*138c0*/  ENDCOLLECTIVE ;  /* 0x000000000000791b */ /* 0x007fe20003800000 */
.L_x_3530:
[----:B------:R-:W-:Y:S02]  /*138d0*/  IMAD.MOV.U32 R13, RZ, RZ, R19 ;  /* 0x000000ffff0d7224 */ /* 0x000fe400078e0013 */
[----:B------:R-:W-:Y:S01]  /*138e0*/  IMAD.MOV.U32 R12, RZ, RZ, 0x3 ;  /* 0x00000003ff0c7424 */ /* 0x000fe200078e00ff */
[----:B------:R-:W-:Y:S02]  /*138f0*/  IADD3 R2, P2, R14, R0, RZ ;  /* 0x000000000e027210 */ /* 0x000fe40007f5e0ff */
[----:B------:R-:W-:-:S03]  /*13900*/  LOP3.LUT P6, RZ, R16, 0x10, RZ, 0xc0, !PT ;  /* 0x0000001010ff7812 */ /* 0x000fc600078cc0ff */
[----:B------:R-:W-:Y:S01]  /*13910*/  IMAD.X R3, RZ, RZ, R20, P2 ;  /* 0x000000ffff037224 */ /* 0x000fe200010e0614 */
[----:B------:R-:W-:-:S04]  /*13920*/  LOP3.LUT P2, RZ, R16, 0x20, RZ, 0xc0, !PT ;  /* 0x0000002010ff7812 */ /* 0x000fc8000784c0ff */
[----:B------:R-:W-:Y:S01]  /*13930*/  @!PT LDS RZ, [RZ] ;  /* 0x00000000fffff984 */ /* 0x000fe20000000800 */
[----:B------:R-:W-:Y:S01]  /*13940*/  @!PT LDS RZ, [RZ] ;  /* 0x00000000fffff984 */ /* 0x000fe20000000800 */
[----:B------:R-:W-:Y:S01]  /*13950*/  @!PT LDS RZ, [RZ] ;  /* 0x00000000fffff984 */ /* 0x000fe20000000800 */
[----:B------:R0:W-:Y:S01]  /*13960*/  LDGSTS.E.BYPASS.LTC128B.128 [R17+0x1400], desc[UR36][R2.64], !P5 ;  /* 0x0140000002117fae */ /* 0x0001e2000e901d64 */
[----:B------:R-:W-:Y:S01]  /*13970*/  ISETP.NE.AND P5, PT, R4, RZ, PT ;  /* 0x000000ff0400720c */ /* 0x000fe20003fa5270 */
[----:B------:R-:W-:-:S07]  /*13980*/  IMAD.MOV.U32 R4, RZ, RZ, RZ ;  /* 0x000000ffff047224 */ /* 0x000fce00078e00ff */
[----:B------:R0:W-:Y:S04]  /*13990*/  LDGSTS.E.BYPASS.LTC128B.128 [R17+0x3400], desc[UR36][R2.64+0x80], !P2 ;  /* 0x0340008002117fae */ /* 0x0001e8000d101d64 */
[----:B------:R0:W-:Y:S02]  /*139a0*/  LDGSTS.E.BYPASS.LTC128B.128 [R17+0x5400], desc[UR36][R2.64+0x100], !P6 ;  /* 0x0540010002117fae */ /* 0x0001e4000f101d64 */
[----:B0-----:R-:W-:Y:S05]  /*139b0*/  WARPSYNC.COLLECTIVE R15, `(.L_x_3531) ;  /* 0x000000000f087348 */ /* 0x001fea0003c00000 */
[----:B------:R1:W2:Y:S02]  /*139c0*/  SHFL.IDX P6, R14, R13, R12, R11 ;  /* 0x0000000c0d0e7389 */ /* 0x0002a400000c000b */
[----:B012---:R-:W-:Y:S01]  /*139d0*/  ENDCOLLECTIVE ;  /* 0x000000000000791b */ /* 0x007fe20003800000 */
.L_x_3531:
[----:B------:R-:W-:Y:S01]  /*139e0*/  @!PT LDS RZ, [RZ] ;  /* 0x00000000fffff984 */ /* 0x000fe20000000800 */
[----:B------:R-:W-:Y:S01]  /*139f0*/  @!PT LDS RZ, [RZ] ;  /* 0x00000000fffff984 */ /* 0x000fe20000000800 */
[----:B------:R-:W-:Y:S01]  /*13a00*/  @!PT LDS RZ, [RZ] ;  /* 0x00000000fffff984 */ /* 0x000fe20000000800 */
[----:B------:R0:W-:Y:S04]  /*13a10*/  LDGSTS.E.BYPASS.LTC128B.128 [R17+0x7400], desc[UR36][R2.64+0x180], !P5 ;  /* 0x0740018002117fae */ /* 0x0001e8000e901d64 */
        /* <DEDUP_REMOVED lines=9> */
.L_x_3532:
[----:B------:R-:W-:Y:S05]  /*13ab0*/  BRA `(.L_x_3533) ;  /* 0xffffffcc00dc7947 */ /* 0x000fea000383ffff */
.L_x_3456:
[----:B0-----:R0:W1:Y:S02]  /*13ac0*/  SYNCS.PHASECHK.TRANS64.TRYWAIT P0, [R5+URZ+0x38820], R4 ;  /* 0x03882004050075a7 */ /* 0x001064000800017f */
[----:B-1----:R-:W-:Y:S05]  /*13ad0*/  @!P0 NANOSLEEP.SYNCS 0x989680 ;  /* 0x009896800000895d */ /* 0x002fea0003900000 */
[----:B------:R-:W1:Y:S02]  /*13ae0*/  @!P0 SYNCS.PHASECHK.TRANS64 P0, [R5+URZ+0x38820], R4 ;  /* 0x03882004050085a7 */ /* 0x000e64000800007f */
[----:B-1----:R-:W-:Y:S05]  /*13af0*/  @!P0 BRA `(.L_x_3456) ;  /* 0xfffffffc00f08947 */ /* 0x002fea000383ffff */
[----:B------:R-:W-:Y:S05]  /*13b00*/  BRA `(.L_x_3534) ;  /* 0xffffffd000887947 */ /* 0x000fea000383ffff */
.L_x_3457:
        /* <DEDUP_REMOVED lines=8> */
[----:B0-2--5:R-:W-:Y:S05]  /*13b90*/  WARPSYNC.COLLECTIVE R15, `(.L_x_3536) ;  /* 0x000000000f087348 */ /* 0x025fea0003c00000 */
[----:B------:R1:W3:Y:S02]  /*13ba0*/  SHFL.IDX P6, R14, R13, R12, R11 ;  /* 0x0000000c0d0e7389 */ /* 0x0002e400000c000b */
[----:B0123-5:R-:W-:Y:S01]  /*13bb0*/  ENDCOLLECTIVE ;  /* 0x000000000000791b */ /* 0x02ffe20003800000 */
.L_x_3536:
[----:B------:R-:W-:Y:S05]  /*13bc0*/  BSYNC B0 ;  /* 0x0000000000007941 */ /* 0x000fea0003800000 */
.L_x_3535:
[----:B------:R-:W-:Y:S05]  /*13bd0*/  BRA `(.L_x_3537) ;  /* 0xffffffd000707947 */ /* 0x000fea000383ffff */
.L_x_3458:
[----:B------:R-:W-:Y:S01]  /*13be0*/  BSSY B0, `(.L_x_3538) ;  /* 0x0000006000007945 */ /* 0x000fe20003800000 */
[----:B------:R-:W-:-:S07]  /*13bf0*/  IMAD.MOV.U32 R15, RZ, RZ, -0x1 ;  /* 0xffffffffff0f7424 */ /* 0x000fce00078e00ff */
[----:B012--5:R-:W-:Y:S05]  /*13c00*/  WARPSYNC.COLLECTIVE R15, `(.L_x_3539) ;  /* 0x000000000f0c7348 */ /* 0x027fea0003c00000 */
[----:B------:R-:W-:Y:S02]  /*13c10*/  ELECT P6, UR62, PT ;  /* 0x00000000003e782f */ /* 0x000fe400038c0000 */
[----:B------:R-:W-:Y:S01]  /*13c20*/  MOV R14, UR62 ;  /* 0x0000003e000e7c02 */ /* 0x000fe20008000f00 */
[----:B012--5:R-:W-:Y:S10]  /*13c30*/  ENDCOLLECTIVE ;  /* 0x000000000000791b */ /* 0x027ff40003800000 */
.L_x_3539:
[----:B------:R-:W-:Y:S05]  /*13c40*/  BSYNC B0 ;  /* 0x0000000000007941 */ /* 0x000fea0003800000 */
.L_x_3538:
[----:B------:R-:W-:Y:S05]  /*13c50*/  BRA `(.L_x_3540) ;  /* 0xffffffd000647947 */ /* 0x000fea000383ffff */
.L_x_3460:
[----:B-1----:R1:W3:Y:S02]  /*13c60*/  SYNCS.PHASECHK.TRANS64.TRYWAIT P1, [R3+URZ+0x38840], R2 ;  /* 0x03884002030075a7 */ /* 0x0022e4000802017f */
[----:B---3--:R-:W-:Y:S05]  /*13c70*/  @!P1 NANOSLEEP.SYNCS 0x989680 ;  /* 0x009896800000995d */ /* 0x008fea0003900000 */
[----:B------:R-:W3:Y:S02]  /*13c80*/  @!P1 SYNCS.PHASECHK.TRANS64 P1, [R3+URZ+0x38840], R2 ;  /* 0x03884002030095a7 */ /* 0x000ee4000802007f */
[----:B---3--:R-:W-:Y:S05]  /*13c90*/  @!P1 BRA `(.L_x_3460) ;  /* 0xfffffffc00f09947 */ /* 0x008fea000383ffff */
[----:B------:R-:W-:Y:S05]  /*13ca0*/  BRA `(.L_x_3541) ;  /* 0xffffffd0008c7947 */ /* 0x000fea000383ffff */
.L_x_3462:
[----:B0-----:R0:W3:Y:S02]  /*13cb0*/  SYNCS.PHASECHK.TRANS64.TRYWAIT P1, [R5+URZ+0x38840], R0 ;  /* 0x03884000050075a7 */ /* 0x0010e4000802017f */
[----:B---3--:R-:W-:Y:S05]  /*13cc0*/  @!P1 NANOSLEEP.SYNCS 0x989680 ;  /* 0x009896800000995d */ /* 0x008fea0003900000 */
[----:B------:R-:W3:Y:S02]  /*13cd0*/  @!P1 SYNCS.PHASECHK.TRANS64 P1, [R5+URZ+0x38840], R0 ;  /* 0x03884000050095a7 */ /* 0x000ee4000802007f */
[----:B---3--:R-:W-:Y:S05]  /*13ce0*/  @!P1 BRA `(.L_x_3462) ;  /* 0xfffffffc00f09947 */ /* 0x008fea000383ffff */
[----:B------:R-:W-:Y:S05]  /*13cf0*/  BRA `(.L_x_3542) ;  /* 0xffffffd000987947 */ /* 0x000fea000383ffff */
.L_x_3464:
[----:B---3--:R3:W4:Y:S02]  /*13d00*/  SYNCS.PHASECHK.TRANS64.TRYWAIT P1, [R3+URZ+0x38860], R2 ;  /* 0x03886002030075a7 */ /* 0x008724000802017f */
[----:B----4-:R-:W-:Y:S05]  /*13d10*/  @!P1 NANOSLEEP.SYNCS 0x989680 ;  /* 0x009896800000995d */ /* 0x010fea0003900000 */
[----:B------:R-:W4:Y:S02]  /*13d20*/  @!P1 SYNCS.PHASECHK.TRANS64 P1, [R3+URZ+0x38860], R2 ;  /* 0x03886002030095a7 */ /* 0x000f24000802007f */
[----:B----4-:R-:W-:Y:S05]  /*13d30*/  @!P1 BRA `(.L_x_3464) ;  /* 0xfffffffc00f09947 */ /* 0x010fea000383ffff */
[----:B------:R-:W-:Y:S05]  /*13d40*/  BRA `(.L_x_3543) ;  /* 0xffffffd000947947 */ /* 0x000fea000383ffff */
.L_x_3544:
        /* <DEDUP_REMOVED lines=11> */
.L_x_15743:


//--------------------- .text._ZN7cutlass13device_kernelIN5flash11enable_sm90INS1_16FlashAttnFwdSm90INS1_25CollectiveMainloopFwdSm90ILi2EN4cute5tupleIJNS5_1CILi1EEES8_S8_EEENS6_IJNS7_ILi64EEESA_SA_EEELi512ENS_10bfloat16_tEfNS_4arch4Sm90ELb0ELb0ELb1ELb1ELb1ELb0ELb0ELb0ELb0ELb1ELb1ELb0EEENS1_21CollectiveEpilogueFwdINS6_IJSA_NS7_ILi512EEESA_EEES9_SC_SE_Li256ELb1ELb1ELb1ELb0EEENS1_36VarlenDynamicPersistentTileSchedulerILi64ELi64ELi256ELi128ELb1ELb1ELb1ELb0ELb1ELb1EEEEEEEEEvNT_6ParamsE --------------------------
	.section	.text._ZN7cutlass13device_kernelIN5flash11enable_sm90INS1_16FlashAttnFwdSm90INS1_25CollectiveMainloopFwdSm90ILi2EN4cute5tupleIJNS5_1CILi1EEES8_S8_EEENS6_IJNS7_ILi64EEESA_SA_EEELi512ENS_10bfloat16_tEfNS_4arch4Sm90ELb0ELb0ELb1ELb1ELb1ELb0ELb0ELb0ELb0ELb1ELb1ELb0EEENS1_21CollectiveEpilogueFwdINS6_IJSA_NS7_ILi512EEESA_EEES9_SC_SE_Li256ELb1ELb1ELb1ELb0EEENS1_36VarlenDynamicPersistentTileSchedulerILi64ELi64ELi256ELi128ELb1ELb1ELb1ELb0ELb1ELb1EEEEEEEEEvNT_6ParamsE,"ax",@progbits
	.align	128
.text._ZN7cutlass13device_kernelIN5flash11enable_sm90INS1_16FlashAttnFwdSm90INS1_25CollectiveMainloopFwdSm90ILi2EN4cute5tupleIJNS5_1CILi1EEES8_S8_EEENS6_IJNS7_ILi64EEESA_SA_EEELi512ENS_10bfloat16_tEfNS_4arch4Sm90ELb0ELb0ELb1ELb1ELb1ELb0ELb0ELb0ELb0ELb1ELb1ELb0EEENS1_21CollectiveEpilogueFwdINS6_IJSA_NS7_ILi512EEESA_EEES9_SC_SE_Li256ELb1ELb1ELb1ELb0EEENS1_36VarlenDynamicPersistentTileSchedulerILi64ELi64ELi256ELi128ELb1ELb1ELb1ELb0ELb1ELb1EEEEEEEEEvNT_6ParamsE:
        .type           _ZN7cutlass13device_kernelIN5flash11enable_sm90INS1_16FlashAttnFwdSm90INS1_25CollectiveMainloopFwdSm90ILi2EN4cute5tupleIJNS5_1CILi1EEES8_S8_EEENS6_IJNS7_ILi64EEESA_SA_EEELi512ENS_10bfloat16_tEfNS_4arch4Sm90ELb0ELb0ELb1ELb1ELb1ELb0ELb0ELb0ELb0ELb1ELb1ELb0EEENS1_21CollectiveEpilogueFwdINS6_IJSA_NS7_ILi512EEESA_EEES9_SC_SE_Li256ELb1ELb1ELb1ELb0EEENS1_36VarlenDynamicPersistentTileSchedulerILi64ELi64ELi256ELi128ELb1ELb1ELb1ELb0ELb1ELb1EEEEEEEEEvNT_6ParamsE,@function
        .size           _ZN7cutlass13device_kernelIN5flash11enable_sm90INS1_16FlashAttnFwdSm90INS1_25CollectiveMainloopFwdSm90ILi2EN4cute5tupleIJNS5_1CILi1EEES8_S8_EEENS6_IJNS7_ILi64EEESA_SA_EEELi512ENS_10bfloat16_tEfNS_4arch4Sm90ELb0ELb0ELb1ELb1ELb1ELb0ELb0ELb0ELb0ELb1ELb1ELb0EEENS1_21CollectiveEpilogueFwdINS6_IJSA_NS7_ILi512EEESA_EEES9_SC_SE_Li256ELb1ELb1ELb1ELb0EEENS1_36VarlenDynamicPersistentTileSchedulerILi64ELi64ELi256ELi128ELb1ELb1ELb1ELb0ELb1ELb1EEEEEEEEEvNT_6ParamsE,(.L_x_15744 - _ZN7cutlass13device_kernelIN5flash11enable_sm90INS1_16FlashAttnFwdSm90INS1_25CollectiveMainloopFwdSm90ILi2EN4cute5tupleIJNS5_1CILi1EEES8_S8_EEENS6_IJNS7_ILi64EEESA_SA_EEELi512ENS_10bfloat16_tEfNS_4arch4Sm90ELb0ELb0ELb1ELb1ELb1ELb0ELb0ELb0ELb0ELb1ELb1ELb0EEENS1_21CollectiveEpilogueFwdINS6_IJSA_NS7_ILi512EEESA_EEES9_SC_SE_Li256ELb1ELb1ELb1ELb0EEENS1_36VarlenDynamicPersistentTileSchedulerILi64ELi64ELi256ELi128ELb1ELb1ELb1ELb0ELb1ELb1EEEEEEEEEvNT_6ParamsE)
        .other          _ZN7cutlass13device_kernelIN5flash11enable_sm90INS1_16FlashAttnFwdSm90INS1_25CollectiveMainloopFwdSm90ILi2EN4cute5tupleIJNS5_1CILi1EEES8_S8_EEENS6_IJNS7_ILi64EEESA_SA_EEELi512ENS_10bfloat16_tEfNS_4arch4Sm90ELb0ELb0ELb1ELb1ELb1ELb0ELb0ELb0ELb0ELb1ELb1ELb0EEENS1_21CollectiveEpilogueFwdINS6_IJSA_NS7_ILi512EEESA_EEES9_SC_SE_Li256ELb1ELb1ELb1ELb0EEENS1_36VarlenDynamicPersistentTileSchedulerILi64ELi64ELi256ELi128ELb1ELb1ELb1ELb0ELb1ELb1EEEEEEEEEvNT_6ParamsE,@"STO_CUDA_ENTRY STV_DEFAULT"
_ZN7cutlass13device_kernelIN5flash11enable_sm90INS1_16FlashAttnFwdSm90INS1_25CollectiveMainloopFwdSm90ILi2EN4cute5tupleIJNS5_1CILi1EEES8_S8_EEENS6_IJNS7_ILi64EEESA_SA_EEELi512ENS_10bfloat16_tEfNS_4arch4Sm90ELb0ELb0ELb1ELb1ELb1ELb0ELb0ELb0ELb0ELb1ELb1ELb0EEENS1_21CollectiveEpilogueFwdINS6_IJSA_NS7_ILi512EEESA_EEES9_SC_SE_Li256ELb1ELb1ELb1ELb0EEENS1_36VarlenDynamicPersistentTileSchedulerILi64ELi64ELi256ELi128ELb1ELb1ELb1ELb0ELb1ELb1EEEEEEEEEvNT_6ParamsE:
        /* <DEDUP_REMOVED lines=37> */
[----:B------:R0:W4:Y:S01]  /*0250*/  SYNCS.EXCH.64 URZ, [UR6+0x28c40], UR4 ;  /* 0x028c4004063f75b2 */ /* 0x0001220008000100 */
[----:B------:R0:W0:Y:S01]  /*0260*/  SYNCS.EXCH.64 URZ, [UR6+0x28c38], UR4 ;  /* 0x028c3804063f75b2 */ /* 0x0000220008000100 */
[----:B------:R0:W0:Y:S01]  /*0270*/  SYNCS.EXCH.64 URZ, [UR6+0x28c48], UR4 ;  /* 0x028c4804063f75b2 */ /* 0x0000220008000100 */
[----:B------:R-:W-:Y:S01]  /*0280*/  NOP ;  /* 0x0000000000007918 */ /* 0x000fe20000000000 */
.L_x_3545:
        /* <DEDUP_REMOVED lines=22> */
.L_x_3546:
        /* <DEDUP_REMOVED lines=18> */
.L_x_3547:
        /* <DEDUP_REMOVED lines=22> */
.L_x_3548:
        /* <DEDUP_REMOVED lines=23> */
.L_x_3549:
[----:B------:R-:W-:Y:S01]  /*07e0*/  UISETP.NE.AND UP0, UPT, UR47, URZ, UPT ;  /* 0x0000003f2f00728c */ /* 0x000fe2000bf05270 */
[----:B------:R-:W-:Y:S01]  /*07f0*/  NOP ;  /* 0x0000000000007918 */ /* 0x000fe20000000000 */
[----:B------:R-:W-:Y:S01]  /*0800*/  UMOV UR37, 0x1 ;  /* 0x0000000100257882 */ /* 0x000fe20000000000 */
[----:B------:R-:W-:Y:S01]  /*0810*/  ULDC.64 UR50, c[0x0][0x208] ;  /* 0x0000820000327ab9 */ /* 0x000fe20000000a00 */
[----:B------:R-:W-:Y:S01]  /*0820*/  USEL UR37, UR37, 0x2, !UP0 ;  /* 0x0000000225257887 */ /* 0x000fe2000c000000 */
[----:B01234-:R-:W-:Y:S01]  /*0830*/  BAR.SYNC.DEFER_BLOCKING 0x0 ;  /* 0x0000000000007b1d */ /* 0x01ffe20000010000 */
[----:B------:R-:W-:-:S13]  /*0840*/  PLOP3.LUT P0, PT, PT, PT, UP0, 0x80, 0x0 ;  /* 0x000000000000781c */ /* 0x000fda0003f0f008 */
[----:B------:R-:W-:Y:S05]  /*0850*/  @!P0 BRA `(.L_x_3550) ;  /* 0x000000c000cc8947 */ /* 0x000fea0003800000 */
.L_x_3551:
[----:B------:R-:W-:-:S08]  /*0860*/  NOP ;  /* 0x0000000000007918 */ /* 0x000fd00000000000 */
[----:B------:R-:W0:Y:S02]  /*0870*/  USETMAXREG.TRY_ALLOC.CTAPOOL UP0, 0xe8 ;  /* 0x000000e8000079c8 */ /* 0x000e240008000600 */
[----:B0-----:R-:W-:-:S13]  /*0880*/  PLOP3.LUT P0, PT, PT, PT, UP0, 0x80, 0x0 ;  /* 0x000000000000781c */ /* 0x001fda0003f0f008 */
[----:B------:R-:W-:Y:S05]  /*0890*/  @!P0 BRA `(.L_x_3551) ;  /* 0xfffffffc00f08947 */ /* 0x000fea000383ffff */
[----:B------:R-:W-:Y:S01]  /*08a0*/  LOP3.LUT R2, R0, 0xffffff80, RZ, 0xc0, !PT ;  /* 0xffffff8000027812 */ /* 0x000fe200078ec0ff */
[----:B------:R-:W0:Y:S01]  /*08b0*/  S2UR UR38, SR_CgaCtaId ;  /* 0x00000000002679c3 */ /* 0x000e220000008800 */
[----:B------:R-:W-:Y:S01]  /*08c0*/  UMOV UR39, 0x400 ;  /* 0x0000040000277882 */ /* 0x000fe20000000000 */
[----:B------:R-:W-:Y:S01]  /*08d0*/  ULDC UR4, c[0x0][0xc3c] ;  /* 0x00030f0000047ab9 */ /* 0x000fe20000000800 */
[----:B------:R-:W-:-:S13]  /*08e0*/  ISETP.NE.AND P0, PT, R2, 0x80, PT ;  /* 0x000000800200780c */ /* 0x000fda0003f05270 */
[----:B------:R-:W-:Y:S06]  /*08f0*/  @!P0 BAR.ARV 0x8, 0x100 ;  /* 0x0204000000008b1d */ /* 0x000fec0000002000 */
[----:B------:R-:W-:Y:S01]  /*0900*/  ISETP.GE.U32.AND P0, PT, R0, 0x100, PT ;  /* 0x000001000000780c */ /* 0x000fe20003f06070 */
[----:B0-----:R-:W-:-:S12]  /*0910*/  ULEA UR39, UR38, UR39, 0x18 ;  /* 0x0000002726277291 */ /* 0x001fd8000f8ec03f */
[----:B------:R-:W-:Y:S08]  /*0920*/  @P0 BAR.ARV 0xf, 0x100 ;  /* 0x03c4000000000b1d */ /* 0x000ff00000002000 */
[----:B------:R-:W-:Y:S06]  /*0930*/  BAR.SYNC.DEFER_BLOCKING 0x5, 0x180 ;  /* 0x0146000000007b1d */ /* 0x000fec0000010000 */
[----:B------:R-:W0:Y:S02]  /*0940*/  LDS.128 R4, [UR39+0x28cd0] ;  /* 0x028cd027ff047984 */ /* 0x000e240008000c00 */
[----:B------:R-:W-:Y:S06]  /*0950*/  BAR.ARV 0x4, 0x180 ;  /* 0x0106000000007b1d */ /* 0x000fec0000002000 */
[----:B0-----:R-:W-:-:S13]  /*0960*/  ISETP.GE.AND P0, PT, R7, UR4, PT ;  /* 0x0000000407007c0c */ /* 0x001fda000bf06270 */
[----:B------:R-:W-:Y:S05]  /*0970*/  @P0 EXIT ;  /* 0x000000000000094d */ /* 0x000fea0003800000 */
[----:B------:R-:W-:Y:S01]  /*0980*/  VIADD R0, R0, 0xffffff80 ;  /* 0xffffff8000007836 */ /* 0x000fe20000000000 */
[----:B------:R-:W-:Y:S01]  /*0990*/  R2UR UR5, R5 ;  /* 0x00000000050572ca */ /* 0x000fe200000e0000 */
[----:B------:R-:W-:Y:S01]  /*09a0*/  IMAD.MOV.U32 R22, RZ, RZ, 0x20 ;  /* 0x00000020ff167424 */ /* 0x000fe200078e00ff */
[----:B------:R-:W-:Y:S01]  /*09b0*/  R2UR UR6, R6 ;  /* 0x00000000060672ca */ /* 0x000fe200000e0000 */
[----:B------:R-:W-:Y:S01]  /*09c0*/  UMOV UR46, URZ ;  /* 0x0000003f002e7c82 */ /* 0x000fe20008000000 */
[----:B------:R-:W-:Y:S01]  /*09d0*/  SHF.R.S32.HI R3, RZ, 0x1f, R0 ;  /* 0x0000001fff037819 */ /* 0x000fe20000011400 */
[----:B------:R-:W-:Y:S01]  /*09e0*/  UMOV UR36, URZ ;  /* 0x0000003f00247c82 */ /* 0x000fe20008000000 */
[----:B------:R-:W-:Y:S01]  /*09f0*/  R2UR UR7, R7 ;  /* 0x00000000070772ca */ /* 0x000fe200000e0000 */
[----:B------:R-:W-:Y:S01]  /*0a00*/  UMOV UR48, URZ ;  /* 0x0000003f00307c82 */ /* 0x000fe20008000000 */
[CC--:B------:R-:W-:Y:S02]  /*0a10*/  LEA.HI R5, R3.reuse, R0.reuse, RZ, 0x5 ;  /* 0x0000000003057211 */ /* 0x0c0fe400078f28ff */
[----:B------:R-:W-:-:S02]  /*0a20*/  LEA.HI R4, R3, R0, RZ, 0x4 ;  /* 0x0000000003047211 */ /* 0x000fc400078f20ff */
[CC--:B------:R-:W-:Y:S02]  /*0a30*/  LEA.HI R8, R3.reuse, R0.reuse, RZ, 0x2 ;  /* 0x0000000003087211 */ /* 0x0c0fe400078f10ff */
[--C-:B------:R-:W-:Y:S02]  /*0a40*/  SHF.R.S32.HI R10, RZ, 0x5, R5.reuse ;  /* 0x00000005ff0a7819 */ /* 0x100fe40000011405 */
[----:B------:R-:W-:Y:S02]  /*0a50*/  SHF.R.S32.HI R9, RZ, 0x1f, R5 ;  /* 0x0000001fff097819 */ /* 0x000fe40000011405 */
[CC--:B------:R-:W-:Y:S02]  /*0a60*/  LEA.HI R2, R3.reuse, R0.reuse, RZ, 0x7 ;  /* 0x0000000003027211 */ /* 0x0c0fe400078f38ff */
[----:B------:R-:W-:Y:S02]  /*0a70*/  LEA.HI R6, R3, R0, RZ, 0x3 ;  /* 0x0000000003067211 */ /* 0x000fe400078f18ff */
[----:B------:R-:W-:-:S02]  /*0a80*/  SHF.R.S32.HI R7, RZ, 0x4, R4 ;  /* 0x00000004ff077819 */ /* 0x000fc40000011404 */
[----:B------:R-:W-:Y:S02]  /*0a90*/  LOP3.LUT R5, R4, 0xfffffff0, RZ, 0xc0, !PT ;  /* 0xfffffff004057812 */ /* 0x000fe400078ec0ff */
[----:B------:R-:W-:Y:S02]  /*0aa0*/  LOP3.LUT R13, R8, 0xfffffffc, RZ, 0xc0, !PT ;  /* 0xfffffffc080d7812 */ /* 0x000fe400078ec0ff */
[----:B------:R-:W-:Y:S01]  /*0ab0*/  LOP3.LUT R11, R6, 0xfffffff8, RZ, 0xc0, !PT ;  /* 0xfffffff8060b7812 */ /* 0x000fe200078ec0ff */
[----:B------:R-:W-:Y:S01]  /*0ac0*/  IMAD.IADD R6, R0, 0x1, -R5 ;  /* 0x0000000100067824 */ /* 0x000fe200078e0a05 */
[----:B------:R-:W-:Y:S01]  /*0ad0*/  LOP3.LUT R3, R2, 0xffffff80, RZ, 0xc0, !PT ;  /* 0xffffff8002037812 */ /* 0x000fe200078ec0ff */
[----:B------:R-:W-:Y:S01]  /*0ae0*/  IMAD.IADD R13, R0, 0x1, -R13 ;  /* 0x00000001000d7824 */ /* 0x000fe200078e0a0d */
[----:B------:R-:W-:Y:S01]  /*0af0*/  LEA.HI R4, R4, R7, RZ, 0x1 ;  /* 0x0000000704047211 */ /* 0x000fe200078f08ff */
[C---:B------:R-:W-:Y:S01]  /*0b00*/  IMAD.IADD R11, R0.reuse, 0x1, -R11 ;  /* 0x00000001000b7824 */ /* 0x040fe200078e0a0b */
[----:B------:R-:W-:Y:S01]  /*0b10*/  LEA.HI R9, R9, R10, RZ, 0x2 ;  /* 0x0000000a09097211 */ /* 0x000fe200078f10ff */
[----:B------:R-:W-:Y:S01]  /*0b20*/  IMAD.IADD R3, R0, 0x1, -R3 ;  /* 0x0000000100037824 */ /* 0x000fe200078e0a03 */
[----:B------:R-:W-:-:S02]  /*0b30*/  LOP3.LUT R4, R4, 0x1ffffffe, RZ, 0xc0, !PT ;  /* 0x1ffffffe04047812 */ /* 0x000fc400078ec0ff */
[----:B------:R-:W-:Y:S02]  /*0b40*/  SHF.R.S32.HI R5, RZ, 0x1f, R6 ;  /* 0x0000001fff057819 */ /* 0x000fe40000011406 */
[----:B------:R-:W-:Y:S01]  /*0b50*/  LEA.HI R0, R13, R13, RZ, 0x1 ;  /* 0x0000000d0d007211 */ /* 0x000fe200078f08ff */
[----:B------:R-:W-:Y:S01]  /*0b60*/  IMAD.IADD R8, R7, 0x1, -R4 ;  /* 0x0000000107087824 */ /* 0x000fe200078e0a04 */
[----:B------:R-:W-:Y:S02]  /*0b70*/  SHF.R.S32.HI R217, RZ, 0x7, R2 ;  /* 0x00000007ffd97819 */ /* 0x000fe40000011402 */
[----:B------:R-:W-:Y:S01]  /*0b80*/  LOP3.LUT R9, R9, 0x3ffffc, RZ, 0xc0, !PT ;  /* 0x003ffffc09097812 */ /* 0x000fe200078ec0ff */
[----:B------:R-:W-:Y:S01]  /*0b90*/  IMAD.SHL.U32 R8, R8, 0x8, RZ ;  /* 0x0000000808087824 */ /* 0x000fe200078e00ff */
[----:B------:R-:W-:Y:S01]  /*0ba0*/  LEA.HI R5, R5, R6, RZ, 0x3 ;  /* 0x0000000605057211 */ /* 0x000fe200078f18ff */
[----:B------:R-:W-:Y:S01]  /*0bb0*/  IMAD R12, R217, 0x100, R6 ;  /* 0x00000100d90c7824 */ /* 0x000fe200078e0206 */
[----:B------:R-:W-:Y:S01]  /*0bc0*/  LOP3.LUT R4, R0, 0x1ffffffe, RZ, 0xc0, !PT ;  /* 0x1ffffffe00047812 */ /* 0x000fe200078ec0ff */
[----:B------:R-:W-:Y:S01]  /*0bd0*/  IMAD.IADD R9, R10, 0x1, -R9 ;  /* 0x000000010a097824 */ /* 0x000fe200078e0a09 */
[----:B------:R-:W-:-:S02]  /*0be0*/  SHF.R.S32.HI R0, RZ, 0x1f, R3 ;  /* 0x0000001fff007819 */ /* 0x000fc40000011403 */
[----:B------:R-:W-:Y:S01]  /*0bf0*/  LOP3.LUT R7, R5, 0xfffffff8, RZ, 0xc0, !PT ;  /* 0xfffffff805077812 */ /* 0x000fe200078ec0ff */
[----:B------:R-:W-:Y:S01]  /*0c00*/  IMAD.IADD R13, R13, 0x1, -R4 ;  /* 0x000000010d0d7824 */ /* 0x000fe200078e0a04 */
[----:B------:R-:W-:Y:S01]  /*0c10*/  LEA.HI R4, R0, R3, RZ, 0x2 ;  /* 0x0000000300047211 */ /* 0x000fe200078f10ff */
[----:B------:R-:W-:Y:S01]  /*0c20*/  IMAD R15, R9, 0x10, R12 ;  /* 0x00000010090f7824 */ /* 0x000fe200078e020c */
[----:B------:R-:W-:Y:S01]  /*0c30*/  LEA.HI R2, R2, R217, RZ, 0x1 ;  /* 0x000000d902027211 */ /* 0x000fe200078f08ff */
[----:B------:R-:W-:Y:S01]  /*0c40*/  IMAD.IADD R6, R6, 0x1, -R7 ;  /* 0x0000000106067824 */ /* 0x000fe200078e0a07 */
[----:B------:R-:W-:Y:S01]  /*0c50*/  LOP3.LUT R12, R4, 0x7ffffffc, RZ, 0xc0, !PT ;  /* 0x7ffffffc040c7812 */ /* 0x000fe200078ec0ff */
[----:B------:R-:W-:Y:S01]  /*0c60*/  IMAD.SHL.U32 R7, R5, 0x40, RZ ;  /* 0x0000004005077824 */ /* 0x000fe200078e00ff */
[----:B------:R-:W-:Y:S02]  /*0c70*/  LEA.HI R5, R0, R3, RZ, 0x5 ;  /* 0x0000000300057211 */ /* 0x000fe400078f28ff */
[----:B------:R-:W-:Y:S01]  /*0c80*/  SHF.R.S32.HI R0, RZ, 0x2, R4 ;  /* 0x00000002ff007819 */ /* 0x000fe20000011404 */
[----:B------:R-:W-:Y:S01]  /*0c90*/  IMAD.IADD R12, R3, 0x1, -R12 ;  /* 0x00000001030c7824 */ /* 0x000fe200078e0a0c */
[----:B------:R-:W-:Y:S01]  /*0ca0*/  LOP3.LUT R9, R7, 0x7ffffe00, RZ, 0xc0, !PT ;  /* 0x7ffffe0007097812 */ /* 0x000fe200078ec0ff */
[----:B------:R-:W-:Y:S01]  /*0cb0*/  IMAD.SHL.U32 R3, R6, 0x40, RZ ;  /* 0x0000004006037824 */ /* 0x000fe200078e00ff */
[----:B------:R-:W-:Y:S01]  /*0cc0*/  SHF.R.S32.HI R7, RZ, 0x1f, R4 ;  /* 0x0000001fff077819 */ /* 0x000fe20000011404 */
[----:B------:R-:W-:Y:S01]  /*0cd0*/  IMAD.U32 R4, R15, 0x40, R8 ;  /* 0x000000400f047824 */ /* 0x000fe200078e0008 */
[----:B------:R-:W-:Y:S01]  /*0ce0*/  LOP3.LUT R2, R2, 0xfffffe, RZ, 0xc0, !PT ;  /* 0x00fffffe02027812 */ /* 0x000fe200078ec0ff */
[----:B------:R-:W-:Y:S01]  /*0cf0*/  IMAD R9, R10, 0x400, R9 ;  /* 0x000004000a097824 */ /* 0x000fe200078e0209 */
[----:B------:R-:W-:Y:S01]  /*0d00*/  LEA.HI R7, R7, R0, RZ, 0x3 ;  /* 0x0000000007077211 */ /* 0x000fe200078f18ff */
[----:B------:R-:W-:Y:S01]  /*0d10*/  IMAD.SHL.U32 R218, R12, 0x2, RZ ;  /* 0x000000020cda7824 */ /* 0x000fe200078e00ff */
[----:B------:R-:W-:Y:S01]  /*0d20*/  LOP3.LUT R3, R3, 0x1c0, RZ, 0xc0, !PT ;  /* 0x000001c003037812 */ /* 0x000fe200078ec0ff */
[----:B------:R0:W-:Y:S01]  /*0d30*/  STL [R1+0x38], R4 ;  /* 0x0000380401007387 */ /* 0x0001e20000100800 */
[----:B------:R-:W-:-:S02]  /*0d40*/  LOP3.LUT R7, R7, 0xfffffff8, RZ, 0xc0, !PT ;  /* 0xfffffff807077812 */ /* 0x000fc400078ec0ff */
[----:B------:R-:W-:Y:S02]  /*0d50*/  LOP3.LUT R8, R3, 0x8, R8, 0xf8, !PT ;  /* 0x0000000803087812 */ /* 0x000fe400078ef808 */
[----:B------:R-:W-:Y:S01]  /*0d60*/  SHF.R.U32.HI R3, RZ, 0x3, R3 ;  /* 0x00000003ff037819 */ /* 0x000fe20000011603 */
[----:B------:R-:W-:Y:S01]  /*0d70*/  IMAD.IADD R16, R0, 0x1, -R7 ;  /* 0x0000000100107824 */ /* 0x000fe200078e0a07 */
[----:B------:R-:W-:Y:S01]  /*0d80*/  SHF.R.S32.HI R5, RZ, 0x5, R5 ;  /* 0x00000005ff057819 */ /* 0x000fe20000011405 */
[----:B------:R-:W-:Y:S01]  /*0d90*/  IMAD.IADD R0, R217, 0x1, -R2 ;  /* 0x00000001d9007824 */ /* 0x000fe200078e0a02 */
[----:B------:R-:W-:Y:S01]  /*0da0*/  LOP3.LUT R8, R8, R3, RZ, 0x3c, !PT ;  /* 0x0000000308087212 */ /* 0x000fe200078e3cff */
[----:B------:R-:W-:Y:S01]  /*0db0*/  IMAD.SHL.U32 R2, R11, 0x8, RZ ;  /* 0x000000080b027824 */ /* 0x000fe200078e00ff */
[----:B------:R-:W-:Y:S01]  /*0dc0*/  R2P PR, R6, 0x6 ;  /* 0x0000000606007804 */ /* 0x000fe20000000000 */
[----:B0-----:R-:W-:Y:S02]  /*0dd0*/  IMAD.SHL.U32 R4, R0, 0x100, RZ ;  /* 0x0000010000047824 */ /* 0x001fe400078e00ff */
[----:B------:R-:W-:-:S02]  /*0de0*/  IMAD.IADD R8, R9, 0x1, R8 ;  /* 0x0000000109087824 */ /* 0x000fc400078e0208 */
[----:B------:R-:W-:Y:S01]  /*0df0*/  IMAD R16, R5, 0x10, R16 ;  /* 0x0000001005107824 */ /* 0x000fe200078e0210 */
[----:B------:R0:W-:Y:S01]  /*0e00*/  STL [R1+0x34], R4 ;  /* 0x0000340401007387 */ /* 0x0001e20000100800 */
[----:B------:R-:W-:Y:S01]  /*0e10*/  IMAD.IADD R17, R218, 0x1, R4 ;  /* 0x00000001da117824 */ /* 0x000fe200078e0204 */
[----:B------:R-:W-:Y:S01]  /*0e20*/  LEA R18, R8, UR39, 0x1 ;  /* 0x0000002708127c11 */ /* 0x000fe2000f8e08ff */
[----:B------:R-:W-:Y:S01]  /*0e30*/  VIADD R185, R2, 0x40 ;  /* 0x0000004002b97836 */ /* 0x000fe20000000000 */
[----:B------:R-:W-:Y:S01]  /*0e40*/  SEL R22, R22, 0xffffffe0, !P1 ;  /* 0xffffffe016167807 */ /* 0x000fe20004800000 */
[C---:B------:R-:W-:Y:S01]  /*0e50*/  VIADD R216, R17.reuse, 0x8 ;  /* 0x0000000811d87836 */ /* 0x040fe20000000000 */
[----:B------:R-:W-:Y:S01]  /*0e60*/  SHF.R.S32.HI R0, RZ, 0x1f, R17 ;  /* 0x0000001fff007819 */ /* 0x000fe20000011411 */
[C---:B------:R-:W-:Y:S01]  /*0e70*/  VIADD R215, R17.reuse, 0x10 ;  /* 0x0000001011d77836 */ /* 0x040fe20000000000 */
[----:B------:R-:W-:Y:S01]  /*0e80*/  SHF.R.S32.HI R3, RZ, 0x1f, R185 ;  /* 0x0000001fff037819 */ /* 0x000fe200000114b9 */
[----:B------:R-:W-:Y:S01]  /*0e90*/  VIADD R214, R17, 0x18 ;  /* 0x0000001811d67836 */ /* 0x000fe20000000000 */
[----:B------:R-:W-:Y:S01]  /*0ea0*/  SHF.R.S32.HI R3, RZ, 0x1f, R216 ;  /* 0x0000001fff037819 */ /* 0x000fe200000114d8 */
[----:B0-----:R-:W-:Y:S01]  /*0eb0*/  IMAD R4, R13, 0x8, R16 ;  /* 0x000000080d047824 */ /* 0x001fe200078e0210 */
[----:B------:R-:W-:Y:S01]  /*0ec0*/  SHF.R.S32.HI R0, RZ, 0x1f, R215 ;  /* 0x0000001fff007819 */ /* 0x000fe200000114d7 */
[----:B------:R-:W-:-:S02]  /*0ed0*/  VIADD R213, R17, 0x20 ;  /* 0x0000002011d57836 */ /* 0x000fc40000000000 */
[C---:B------:R-:W-:Y:S01]  /*0ee0*/  VIADD R212, R17.reuse, 0x28 ;  /* 0x0000002811d47836 */ /* 0x040fe20000000000 */
[----:B------:R0:W-:Y:S01]  /*0ef0*/  STL [R1+0x30], R4 ;  /* 0x0000300401007387 */ /* 0x0001e20000100800 */
[C---:B------:R-:W-:Y:S01]  /*0f00*/  VIADD R211, R17.reuse, 0x30 ;  /* 0x0000003011d37836 */ /* 0x040fe20000000000 */
[----:B------:R-:W-:Y:S01]  /*0f10*/  SHF.R.S32.HI R3, RZ, 0x1f, R213 ;  /* 0x0000001fff037819 */ /* 0x000fe200000114d5 */
[C---:B------:R-:W-:Y:S01]  /*0f20*/  VIADD R210, R17.reuse, 0x38 ;  /* 0x0000003811d27836 */ /* 0x040fe20000000000 */
[----:B------:R-:W-:Y:S01]  /*0f30*/  SHF.R.S32.HI R0, RZ, 0x1f, R212 ;  /* 0x0000001fff007819 */ /* 0x000fe200000114d4 */
[C---:B------:R-:W-:Y:S02]  /*0f40*/  VIADD R209, R17.reuse, 0x40 ;  /* 0x0000004011d17836 */ /* 0x040fe40000000000 */
[C---:B------:R-:W-:Y:S01]  /*0f50*/  VIADD R208, R17.reuse, 0x48 ;  /* 0x0000004811d07836 */ /* 0x040fe20000000000 */
[----:B------:R-:W-:Y:S01]  /*0f60*/  SHF.R.S32.HI R3, RZ, 0x1f, R210 ;  /* 0x0000001fff037819 */ /* 0x000fe200000114d2 */
        /* <DEDUP_REMOVED lines=46> */
[----:B------:R-:W-:Y:S01]  /*1250*/  VIADD R19, R18, 0x26840 ;  /* 0x0002684012137836 */ /* 0x000fe20000000000 */
[----:B------:R-:W-:Y:S01]  /*1260*/  SHF.R.S32.HI R221, RZ, 0x1f, R188 ;  /* 0x0000001fffdd7819 */ /* 0x000fe200000114bc */
[C---:B------:R-:W-:Y:S01]  /*1270*/  @P2 VIADD R19, R23.reuse, 0xffffffc0 ;  /* 0xffffffc017132836 */ /* 0x040fe20000000000 */
[----:B------:R-:W-:Y:S01]  /*1280*/  SHF.R.S32.HI R220, RZ, 0x1f, R187 ;  /* 0x0000001fffdc7819 */ /* 0x000fe200000114bb */
[----:B------:R-:W-:Y:S01]  /*1290*/  IMAD.IADD R23, R23, 0x1, R22 ;  /* 0x0000000117177824 */ /* 0x000fe200078e0216 */
[----:B------:R-:W-:Y:S01]  /*12a0*/  SHF.R.S32.HI R219, RZ, 0x1f, R186 ;  /* 0x0000001fffdb7819 */ /* 0x000fe200000114ba */
[----:B------:R-:W-:-:S02]  /*12b0*/  VIADD R184, R2, 0x80 ;  /* 0x0000008002b87836 */ /* 0x000fc40000000000 */
[----:B------:R-:W-:-:S07]  /*12c0*/  IMAD.IADD R22, R22, 0x1, R19 ;  /* 0x0000000116167824 */ /* 0x000fce00078e0213 */
.L_x_3606:
[----:B------:R-:W-:Y:S01]  /*12d0*/  ULDC.64 UR8, c[0x0][0xc88] ;  /* 0x0003220000087ab9 */ /* 0x000fe20000000a00 */
[----:B------:R-:W-:Y:S01]  /*12e0*/  ULDC.64 UR10, c[0x0][0xa20] ;  /* 0x00028800000a7ab9 */ /* 0x000fe20000000a00 */
[----:B------:R-:W-:-:S06]  /*12f0*/  UIMAD.WIDE UR8, UR7, 0x4, UR8 ;  /* 0x00000004070878a5 */ /* 0x000fcc000f8e0208 */
[----:B01-3--:R-:W-:Y:S02]  /*1300*/  IMAD.U32 R4, RZ, RZ, UR8 ;  /* 0x00000008ff047e24 */ /* 0x00bfe4000f8e00ff */
[----:B----4-:R-:W-:Y:S01]  /*1310*/  IMAD.U32 R5, RZ, RZ, UR9 ;  /* 0x00000009ff057e24 */ /* 0x010fe2000f8e00ff */
[----:B------:R-:W-:-:S04]  /*1320*/  ULDC.64 UR8, c[0x0][0xa28] ;  /* 0x00028a0000087ab9 */ /* 0x000fc80000000a00 */
        /* <DEDUP_REMOVED lines=11> */
[----:B------:R-:W-:Y:S01]  /*13e0*/  @UP1 ULEA UR10, UP0, UR40, UR10, 0x2 ;  /* 0x0000000a280a1291 */ /* 0x000fe2000f80103f */
[----:B------:R-:W-:-:S03]  /*13f0*/  IMAD.U32 R4, RZ, RZ, UR8 ;  /* 0x00000008ff047e24 */ /* 0x000fc6000f8e00ff */
[----:B------:R-:W-:Y:S01]  /*1400*/  @UP1 ULEA.HI.X UR11, UR40, UR11, UR41, 0x2, UP0 ;  /* 0x0000000b280b1291 */ /* 0x000fe200080f1429 */
[----:B------:R-:W-:Y:S01]  /*1410*/  IMAD.U32 R5, RZ, RZ, UR9 ;  /* 0x00000009ff057e24 */ /* 0x000fe2000f8e00ff */
[----:B------:R-:W-:Y:S01]  /*1420*/  ULDC.64 UR8, c[0x0][0x418] ;  /* 0x0001060000087ab9 */ /* 0x000fe20000000a00 */
[----:B------:R-:W-:-:S03]  /*1430*/  IMAD.U32 R6, RZ, RZ, UR10 ;  /* 0x0000000aff067e24 */ /* 0x000fc6000f8e00ff */
[----:B------:R-:W-:Y:S01]  /*1440*/  IMAD.U32 R7, RZ, RZ, UR11 ;  /* 0x0000000bff077e24 */ /* 0x000fe2000f8e00ff */
[----:B------:R-:W2:Y:S04]  /*1450*/  @P0 LDG.E R4, desc[UR50][R4.64] ;  /* 0x0000003204040981 */ /* 0x000ea8000c1e1900 */
[----:B------:R-:W3:Y:S01]  /*1460*/  @P1 LDG.E R6, desc[UR50][R6.64] ;  /* 0x0000003206061981 */ /* 0x000ee2000c1e1900 */
[----:B------:R-:W-:Y:S02]  /*1470*/  ULOP3.LUT UR4, UR6, 0xff000000, URZ, 0xc0, !UPT ;  /* 0xff00000006047892 */ /* 0x000fe4000f8ec03f */
[----:B------:R-:W-:Y:S02]  /*1480*/  UISETP.NE.U32.AND UP0, UPT, UR8, URZ, UPT ;  /* 0x0000003f0800728c */ /* 0x000fe4000bf05070 */
[----:B------:R-:W-:-:S02]  /*1490*/  USHF.R.U32.HI UR7, URZ, 0x8, UR4 ;  /* 0x000000083f077899 */ /* 0x000fc40008011604 */
[----:B------:R-:W-:Y:S02]  /*14a0*/  UISETP.NE.AND.EX UP0, UPT, UR9, URZ, UPT, UP0 ;  /* 0x0000003f0900728c */ /* 0x000fe4000bf05300 */
[----:B------:R-:W-:Y:S02]  /*14b0*/  ULOP3.LUT UR42, UR6, 0xffff, URZ, 0xc0, !UPT ;  /* 0x0000ffff062a7892 */ /* 0x000fe4000f8ec03f */
[----:B------:R-:W-:Y:S01]  /*14c0*/  ULOP3.LUT UR6, UR6, 0xff0000, URZ, 0xc0, !UPT ;  /* 0x00ff000006067892 */ /* 0x000fe2000f8ec03f */
[----:B------:R-:W-:Y:S01]  /*14d0*/  ULDC UR4, c[0x0][0x424] ;  /* 0x0001090000047ab9 */ /* 0x000fe20000000800 */
[----:B------:R-:W-:Y:S01]  /*14e0*/  UMOV UR53, URZ ;  /* 0x0000003f00357c82 */ /* 0x000fe20008000000 */
[----:B------:R-:W-:Y:S02]  /*14f0*/  USEL UR4, UR4, 0x1, UP0 ;  /* 0x0000000104047887 */ /* 0x000fe40008000000 */
[----:B------:R-:W-:Y:S01]  /*1500*/  ULEA.HI UR6, UR6, UR7, URZ, 0x10 ;  /* 0x0000000706067291 */ /* 0x000fe2000f8f803f */
[----:B------:R-:W-:-:S02]  /*1510*/  UMOV UR43, UR5 ;  /* 0x00000005002b7c82 */ /* 0x000fc40008000000 */
[----:B------:R-:W-:Y:S02]  /*1520*/  ULDC UR7, c[0x0][0x2f0] ;  /* 0x0000bc0000077ab9 */ /* 0x000fe40000000800 */
[----:B------:R-:W-:-:S03]  /*1530*/  UIMAD UR4, UR4, UR7, URZ ;  /* 0x00000007040472a4 */ /* 0x000fc6000f8e023f */
[----:B------:R-:W-:Y:S01]  /*1540*/  ULDC UR7, c[0x0][0x9f0] ;  /* 0x00027c0000077ab9 */ /* 0x000fe20000000800 */
[----:B--2---:R-:W-:-:S03]  /*1550*/  @P0 R2UR UR53, R4 ;  /* 0x00000000043502ca */ /* 0x004fc600000e0000 */
[----:B---3--:R-:W-:Y:S01]  /*1560*/  @P1 R2UR UR4, R6 ;  /* 0x00000000060412ca */ /* 0x008fe200000e0000 */
[----:B-----5:R-:W-:-:S14]  /*1570*/  @P1 BRA `(.L_x_3552) ;  /* 0x0000000000341947 */ /* 0x020fdc0003800000 */
        /* <DEDUP_REMOVED lines=13> */
.L_x_3552:
[----:B------:R-:W-:Y:S02]  /*1650*/  UISETP.NE.AND UP1, UPT, UR47, 0x1, UPT ;  /* 0x000000012f00788c */ /* 0x000fe4000bf25270 */
[----:B------:R-:W-:Y:S02]  /*1660*/  UIADD3 UR53, -UR53, UR4, URZ ;  /* 0x0000000435357290 */ /* 0x000fe4000fffe13f */
[----:B------:R-:W-:Y:S02]  /*1670*/  USHF.R.U32.HI UR45, URZ, 0x10, UR6 ;  /* 0x000000103f2d7899 */ /* 0x000fe40008011606 */
[----:B------:R-:W-:Y:S01]  /*1680*/  UIADD3 UR4, UR53, 0x3f, URZ ;  /* 0x0000003f35047890 */ /* 0x000fe2000fffe03f */
[----:B------:R-:W-:Y:S01]  /*1690*/  PLOP3.LUT P0, PT, PT, PT, UP1, 0x80, 0x0 ;  /* 0x000000000000781c */ /* 0x000fe20003f0f018 */
[----:B------:R-:W-:Y:S02]  /*16a0*/  UISETP.NE.AND UP0, UPT, UR45, URZ, UPT ;  /* 0x0000003f2d00728c */ /* 0x000fe4000bf05270 */
[----:B------:R-:W-:-:S02]  /*16b0*/  USHF.R.S32.HI UR5, URZ, 0x1f, UR4 ;  /* 0x0000001f3f057899 */ /* 0x000fc40008011404 */
[----:B------:R-:W-:Y:S02]  /*16c0*/  ULOP3.LUT UR44, UR6, 0xff, URZ, 0xc0, !UPT ;  /* 0x000000ff062c7892 */ /* 0x000fe4000f8ec03f */
[----:B------:R-:W-:Y:S02]  /*16d0*/  ULEA.HI UR5, UR5, UR4, URZ, 0x6 ;  /* 0x0000000405057291 */ /* 0x000fe4000f8f303f */
[----:B------:R-:W-:Y:S02]  /*16e0*/  USEL UR10, UR45, UR7, UP0 ;  /* 0x000000072d0a7287 */ /* 0x000fe40008000000 */
[----:B------:R-:W-:Y:S02]  /*16f0*/  USHF.R.S32.HI UR9, URZ, 0x6, UR5 ;  /* 0x000000063f097899 */ /* 0x000fe40008011405 */
[----:B------:R-:W-:Y:S10]  /*1700*/  @!P0 BRA `(.L_x_3553) ;  /* 0x0000002000048947 */ /* 0x000ff40003800000 */
        /* <DEDUP_REMOVED lines=37> */
.L_x_3554:
[----:B------:R-:W-:Y:S01]  /*1960*/  UIMAD UR21, UR44, UR4, URZ ;  /* 0x000000042c1572a4 */ /* 0x000fe2000f8e023f */
[----:B------:R-:W-:Y:S01]  /*1970*/  IMAD.U32 R0, RZ, RZ, UR9 ;  /* 0x00000009ff007e24 */ /* 0x000fe2000f8e00ff */
[----:B------:R-:W-:Y:S01]  /*1980*/  PLOP3.LUT P0, PT, PT, PT, PT, 0x80, 0x0 ;  /* 0x000000000000781c */ /* 0x000fe20003f0f070 */
[----:B------:R-:W-:Y:S01]  /*1990*/  IMAD.U32 R3, RZ, RZ, UR4 ;  /* 0x00000004ff037e24 */ /* 0x000fe2000f8e00ff */
[----:B------:R-:W-:Y:S02]  /*19a0*/  CS2R R12, SRZ ;  /* 0x00000000000c7805 */ /* 0x000fe4000001ff00 */
[----:B------:R-:W-:Y:S02]  /*19b0*/  CS2R R150, SRZ ;  /* 0x0000000000967805 */ /* 0x000fe4000001ff00 */
[----:B------:R-:W-:Y:S02]  /*19c0*/  CS2R R148, SRZ ;  /* 0x0000000000947805 */ /* 0x000fe4000001ff00 */
[----:B------:R-:W-:-:S02]  /*19d0*/  CS2R R146, SRZ ;  /* 0x0000000000927805 */ /* 0x000fc4000001ff00 */
[----:B------:R-:W-:Y:S02]  /*19e0*/  VIADDMNMX R0, R3, UR21, R0, PT ;  /* 0x0000001503007c46 */ /* 0x000fe4000b800100 */
[----:B------:R-:W-:Y:S02]  /*19f0*/  CS2R R144, SRZ ;  /* 0x0000000000907805 */ /* 0x000fe4000001ff00 */
[----:B------:R-:W-:Y:S02]  /*1a00*/  CS2R R142, SRZ ;  /* 0x00000000008e7805 */ /* 0x000fe4000001ff00 */
[----:B------:R-:W-:Y:S02]  /*1a10*/  CS2R R140, SRZ ;  /* 0x00000000008c7805 */ /* 0x000fe4000001ff00 */
[----:B------:R-:W-:Y:S02]  /*1a20*/  R2UR UR16, R0 ;  /* 0x00000000001072ca */ /* 0x000fe400000e0000 */
        /* <DEDUP_REMOVED lines=12> */
[----:B------:R-:W-:Y:S01]  /*1af0*/  UISETP.GT.AND UP0, UPT, UR16, UR21, UPT ;  /* 0x000000151000728c */ /* 0x000fe2000bf04270 */
[----:B------:R-:W-:-:S02]  /*1b00*/  CS2R R114, SRZ ;  /* 0x0000000000727805 */ /* 0x000fc4000001ff00 */
[----:B------:R-:W-:Y:S02]  /*1b10*/  CS2R R112, SRZ ;  /* 0x0000000000707805 */ /* 0x000fe4000001ff00 */
[----:B------:R-:W-:Y:S02]  /*1b20*/  CS2R R110, SRZ ;  /* 0x00000000006e7805 */ /* 0x000fe4000001ff00 */
        /* <DEDUP_REMOVED lines=45> */
[----:B------:R-:W0:Y:S01]  /*1e00*/  SHFL.IDX PT, R0, R217, RZ, 0x1f ;  /* 0x00001fffd9007589 */ /* 0x000e2200000e0000 */
[----:B------:R-:W-:Y:S02]  /*1e10*/  ISETP.NE.AND P0, PT, RZ, UR47, PT ;  /* 0x0000002fff007c0c */ /* 0x000fe4000bf05270 */
[----:B0-----:R-:W-:Y:S01]  /*1e20*/  R2UR UR4, R0 ;  /* 0x00000000000472ca */ /* 0x001fe200000e0000 */
[----:B------:R-:W-:-:S05]  /*1e30*/  IMAD.MOV.U32 R0, RZ, RZ, 0x1 ;  /* 0x00000001ff007424 */ /* 0x000fca00078e00ff */
[----:B------:R-:W-:-:S04]  /*1e40*/  SEL R0, R0, 0x2, !P0 ;  /* 0x0000000200007807 */ /* 0x000fc80004000000 */
[----:B------:R-:W-:-:S03]  /*1e50*/  LOP3.LUT R0, R0, 0x1, RZ, 0xfc, !PT ;  /* 0x0000000100007812 */ /* 0x000fc600078efcff */
[----:B------:R-:W-:Y:S01]  /*1e60*/  ULEA.HI UR5, UR4, UR4, URZ, 0x1 ;  /* 0x0000000404057291 */ /* 0x000fe2000f8f083f */
[----:B------:R-:W-:-:S03]  /*1e70*/  ISETP.NE.AND P0, PT, R0, 0x3, PT ;  /* 0x000000030000780c */ /* 0x000fc60003f05270 */
[----:B------:R-:W-:-:S04]  /*1e80*/  ULOP3.LUT UR5, UR5, 0x1fffe, URZ, 0xc0, !UPT ;  /* 0x0001fffe05057892 */ /* 0x000fc8000f8ec03f */
[----:B------:R-:W-:-:S04]  /*1e90*/  UIADD3 UR5, UR4, -UR5, URZ ;  /* 0x8000000504057290 */ /* 0x000fc8000fffe03f */
[----:B------:R-:W-:-:S04]  /*1ea0*/  ULEA UR5, UR5, UR39, 0xf ;  /* 0x0000002705057291 */ /* 0x000fc8000f8e783f */
[----:B------:R-:W-:-:S04]  /*1eb0*/  UIADD3 UR5, UR5, 0x400, URZ ;  /* 0x0000040005057890 */ /* 0x000fc8000fffe03f */
[----:B------:R-:W-:-:S04]  /*1ec0*/  USHF.R.U32.HI UR5, URZ, 0x4, UR5 ;  /* 0x000000043f057899 */ /* 0x000fc80008011605 */
[----:B------:R-:W-:-:S04]  /*1ed0*/  ULOP3.LUT UR5, UR5, 0x3fff, URZ, 0xc0, !UPT ;  /* 0x00003fff05057892 */ /* 0x000fc8000f8ec03f */
[----:B------:R-:W-:Y:S01]  /*1ee0*/  ULOP3.LUT UR20, UR5, 0x2000000, URZ, 0xfc, !UPT ;  /* 0x0200000005147892 */ /* 0x000fe2000f8efc3f */
[----:B------:R-:W-:Y:S11]  /*1ef0*/  @!P0 BRA `(.L_x_3556) ;  /* 0x0000000000048947 */ /* 0x000ff60003800000 */
[----:B------:R-:W-:Y:S01]  /*1f00*/  BPT.TRAP 0x1 ;  /* 0x000000040000795c */ /* 0x000fe20000300000 */
.L_x_3556:
[----:B------:R-:W-:Y:S01]  /*1f10*/  ULEA UR17, UR48, UR39, 0x3 ;  /* 0x0000002730117291 */ /* 0x000fe2000f8e183f */
[----:B------:R-:W-:-:S05]  /*1f20*/  IMAD.U32 R0, RZ, RZ, UR36 ;  /* 0x00000024ff007e24 */ /* 0x000fca000f8e00ff */
[----:B------:R-:W-:-:S04]  /*1f30*/  SHF.L.U32 R0, R0, 0x1f, RZ ;  /* 0x0000001f00007819 */ /* 0x000fc800000006ff */
[----:B------:R-:W0:Y:S02]  /*1f40*/  SYNCS.PHASECHK.TRANS64.TRYWAIT P1, [UR17+0x28c50], R0 ;  /* 0x028c5000ff0075a7 */ /* 0x000e240008020151 */
[----:B0-----:R-:W-:Y:S05]  /*1f50*/  @!P1 BRA `(.L_x_3557) ;  /* 0x0000010400949947 */ /* 0x001fea0003800000 */
.L_x_3689:
[----:B------:R-:W-:Y:S01]  /*1f60*/  BAR.SYNC.DEFER_BLOCKING 0xe, 0x100 ;  /* 0x0384000000007b1d */ /* 0x000fe20000010000 */
[----:B------:R-:W-:Y:S02]  /*1f70*/  UIADD3 UR4, UR39, 0x26800, URZ ;  /* 0x0002680027047890 */ /* 0x000fe4000fffe03f */
[----:B------:R-:W-:Y:S02]  /*1f80*/  ULEA UR12, UR48, UR20, 0xc ;  /* 0x00000014300c7291 */ /* 0x000fe4000f8e603f */
[----:B------:R-:W-:Y:S01]  /*1f90*/  USHF.R.U32.HI UR4, URZ, 0x4, UR4 ;  /* 0x000000043f047899 */ /* 0x000fe20008011604 */
[----:B------:R-:W-:Y:S01]  /*1fa0*/  UMOV UR7, 0x40000040 ;  /* 0x4000004000077882 */ /* 0x000fe20000000000 */
[----:B------:R-:W-:Y:S02]  /*1fb0*/  UMOV UR5, 0x40000040 ;  /* 0x4000004000057882 */ /* 0x000fe40000000000 */
[----:B------:R-:W-:Y:S01]  /*1fc0*/  ULOP3.LUT UR4, UR4, 0x3fff, URZ, 0xc0, !UPT ;  /* 0x00003fff04047892 */ /* 0x000fe2000f8ec03f */
[----:B------:R-:W-:Y:S01]  /*1fd0*/  UMOV UR6, UR12 ;  /* 0x0000000c00067c82 */ /* 0x000fe20008000000 */
[----:B------:R-:W-:-:S02]  /*1fe0*/  UIADD3 UR10, UR12, 0x100, URZ ;  /* 0x000001000c0a7890 */ /* 0x000fc4000fffe03f */
[----:B------:R-:W-:Y:S01]  /*1ff0*/  ULOP3.LUT UR13, UR4, 0x10000, URZ, 0xfc, !UPT ;  /* 0x00010000040d7892 */ /* 0x000fe2000f8efc3f */
[----:B------:R-:W-:Y:S01]  /*2000*/  UMOV UR11, 0x40000040 ;  /* 0x40000040000b7882 */ /* 0x000fe20000000000 */
[----:B------:R-:W-:Y:S02]  /*2010*/  UMOV UR9, 0x40000040 ;  /* 0x4000004000097882 */ /* 0x000fe40000000000 */
[----:B------:R-:W-:Y:S02]  /*2020*/  UIADD3 UR8, UR13, 0x4, URZ ;  /* 0x000000040d087890 */ /* 0x000fe4000fffe03f */
[----:B------:R-:W-:Y:S01]  /*2030*/  UIADD3 UR14, UR12, 0x180, URZ ;  /* 0x000001800c0e7890 */ /* 0x000fe2000fffe03f */
[----:B------:R-:W-:Y:S01]  /*2040*/  UMOV UR4, UR13 ;  /* 0x0000000d00047c82 */ /* 0x000fe20008000000 */
[----:B------:R-:W-:Y:S01]  /*2050*/  UMOV UR15, 0x40000040 ;  /* 0x40000040000f7882 */ /* 0x000fe20000000000 */
[----:B------:R-:W-:-:S06]  /*2060*/  WARPGROUP.ARRIVE ;  /* 0x00000000000079c5 */ /* 0x000fcc0000000000 */
[----:B------:R-:W-:Y:S01]  /*2070*/  HGMMA.64x256x16.F32.BF16 R24, gdesc[UR4].tnspB, RZ, !UPT, gsb0 ;  /* 0x43e00000041879f0 */ /* 0x000fe2000c0018ff */
[----:B------:R-:W-:Y:S02]  /*2080*/  UIADD3 UR6, UR12, 0x80, URZ ;  /* 0x000000800c067890 */ /* 0x000fe4000fffe03f */
[----:B------:R-:W-:Y:S01]  /*2090*/  UIADD3 UR4, UR13, 0x2, URZ ;  /* 0x000000020d047890 */ /* 0x000fe2000fffe03f */
[----:B------:R-:W-:Y:S01]  /*20a0*/  UMOV UR7, 0x40000040 ;  /* 0x4000004000077882 */ /* 0x000fe20000000000 */
[----:B------:R-:W-:Y:S01]  /*20b0*/  UMOV UR5, 0x40000040 ;  /* 0x4000004000057882 */ /* 0x000fe20000000000 */
[----:B------:R-:W-:-:S03]  /*20c0*/  UIADD3 UR12, UR13, 0x6, URZ ;  /* 0x000000060d0c7890 */ /* 0x000fc6000fffe03f */
[----:B------:R-:W-:Y:S01]  /*20d0*/  UMOV UR13, 0x40000040 ;  /* 0x40000040000d7882 */ /* 0x000fe20000000000 */
[----:B------:R-:W-:Y:S02]  /*20e0*/  WARPGROUP.DEPBAR.LE gsb0, 0x0 ;  /* 0x00008000000079c5 */ /* 0x000fe40000010000 */
[----:B------:R-:W-:-:S15]  /*20f0*/  WARPGROUP.ARRIVE ;  /* 0x00000000000079c5 */ /* 0x000fde0000000000 */
[----:B------:R-:W-:-:S01]  /*2100*/  NOP ;  /* 0x0000000000007918 */ /* 0x000fc20000000000 */
        /* <DEDUP_REMOVED lines=13> */
.L_x_3558:
[----:B------:R-:W-:-:S04]  /*21e0*/  UIADD3 UR6, UR17, 0x28c60, URZ ;  /* 0x00028c6011067890 */ /* 0x000fc8000fffe03f */
[----:B------:R-:W-:-:S09]  /*21f0*/  UPRMT UR6, UR38, 0x654, UR6 ;  /* 0x0000065426067896 */ /* 0x000fd20008000006 */
[----:B------:R-:W-:Y:S01]  /*2200*/  SYNCS.ARRIVE.TRANS64.RED.A1T0 RZ, [UR6], RZ ;  /* 0x000000ffffff79a7 */ /* 0x000fe20008100406 */
[----:B------:R-:W-:-:S04]  /*2210*/  UIADD3 UR6, UR16, -0x2, URZ ;  /* 0xfffffffe10067890 */ /* 0x000fc8000fffe03f */
[----:B------:R-:W-:-:S06]  /*2220*/  UISETP.GE.AND UP0, UPT, UR6, UR21, UPT ;  /* 0x000000150600728c */ /* 0x000fcc000bf06270 */
[----:B------:R-:W-:-:S13]  /*2230*/  PLOP3.LUT P1, PT, PT, PT, UP0, 0x80, 0x0 ;  /* 0x000000000000781c */ /* 0x000fda0003f2f008 */
[----:B------:R-:W-:Y:S05]  /*2240*/  @!P1 BRA `(.L_x_3559) ;  /* 0x0000000800f89947 */ /* 0x000fea0003800000 */
[----:B------:R-:W-:-:S05]  /*2250*/  UMOV UR22, UR6 ;  /* 0x0000000600167c82 */ /* 0x000fca0008000000 */
.L_x_3565:
[----:B------:R-:W-:Y:S01]  /*2260*/  BAR.SYNC.DEFER_BLOCKING 0xe, 0x100 ;  /* 0x0384000000007b1d */ /* 0x000fe20000010000 */
[----:B01----:R-:W-:Y:S01]  /*2270*/  IMAD.U32 R3, RZ, RZ, UR48 ;  /* 0x00000030ff037e24 */ /* 0x003fe2000f8e00ff */
[----:B------:R-:W-:-:S03]  /*2280*/  UIADD3 UR48, UR48, 0x1, URZ ;  /* 0x0000000130307890 */ /* 0x000fc6000fffe03f */
[----:B------:R-:W-:Y:S01]  /*2290*/  IMAD R0, R3, 0x40, R16 ;  /* 0x0000004003007824 */ /* 0x000fe200078e0210 */
[----:B------:R-:W-:-:S04]  /*22a0*/  UISETP.NE.AND UP0, UPT, UR48, 0x2, UPT ;  /* 0x000000023000788c */ /* 0x000fc8000bf05270 */
[----:B------:R-:W-:Y:S01]  /*22b0*/  LEA R0, R0, UR39, 0x2 ;  /* 0x0000002700007c11 */ /* 0x000fe2000f8e10ff */
[----:B------:R-:W-:Y:S02]  /*22c0*/  USEL UR6, URZ, 0x1, UP0 ;  /* 0x000000013f067887 */ /* 0x000fe40008000000 */
[----:B------:R-:W-:Y:S02]  /*22d0*/  USEL UR48, UR48, URZ, UP0 ;  /* 0x0000003f30307287 */ /* 0x000fe40008000000 */
[----:B------:R-:W-:Y:S01]  /*22e0*/  ULOP3.LUT UR36, UR36, UR6, URZ, 0x3c, !UPT ;  /* 0x0000000624247292 */ /* 0x000fe2000f8e3c3f */
        /* <DEDUP_REMOVED lines=132> */
.L_x_3560:
[----:B------:R-:W-:Y:S01]  /*2b30*/  ULEA UR6, UR48, UR39, 0x3 ;  /* 0x0000002730067291 */ /* 0x000fe2000f8e183f */
[----:B------:R-:W-:-:S05]  /*2b40*/  IMAD.U32 R0, RZ, RZ, UR36 ;  /* 0x00000024ff007e24 */ /* 0x000fca000f8e00ff */
[----:B------:R-:W-:-:S04]  /*2b50*/  SHF.L.U32 R0, R0, 0x1f, RZ ;  /* 0x0000001f00007819 */ /* 0x000fc800000006ff */
[----:B------:R0:W1:Y:S01]  /*2b60*/  SYNCS.PHASECHK.TRANS64.TRYWAIT P1, [UR6+0x28c50], R0 ;  /* 0x028c5000ff0075a7 */ /* 0x0000620008020146 */
[----:B------:R-:W-:Y:S05]  /*2b70*/  @!P0 BRA `(.L_x_3561) ;  /* 0x0000000000048947 */ /* 0x000fea0003800000 */
[----:B------:R-:W-:Y:S01]  /*2b80*/  BPT.TRAP 0x1 ;  /* 0x000000040000795c */ /* 0x000fe20000300000 */
.L_x_3561:
[----:B-1----:R-:W-:Y:S05]  /*2b90*/  @P1 BRA `(.L_x_3562) ;  /* 0x0000000000081947 */ /* 0x002fea0003800000 */
[----:B------:R-:W1:Y:S02]  /*2ba0*/  SYNCS.PHASECHK.TRANS64.TRYWAIT P1, [UR6+0x28c50], R0 ;  /* 0x028c5000ff0075a7 */ /* 0x000e640008020146 */
[----:B-1----:R-:W-:Y:S05]  /*2bb0*/  @!P1 BRA `(.L_x_3563) ;  /* 0x000000f800949947 */ /* 0x002fea0003800000 */
.L_x_3562:
[----:B------:R-:W-:Y:S01]  /*2bc0*/  UIADD3 UR6, UR39, 0x26800, URZ ;  /* 0x0002680027067890 */ /* 0x000fe2000fffe03f */
[----:B------:R-:W-:Y:S01]  /*2bd0*/  WARPGROUP.ARRIVE ;  /* 0x00000000000079c5 */ /* 0x000fe20000000000 */
[----:B------:R-:W-:Y:S02]  /*2be0*/  ULEA UR18, UR48, UR20, 0xc ;  /* 0x0000001430127291 */ /* 0x000fe4000f8e603f */
[----:B------:R-:W-:Y:S01]  /*2bf0*/  USHF.R.U32.HI UR6, URZ, 0x4, UR6 ;  /* 0x000000043f067899 */ /* 0x000fe20008011606 */
[----:B------:R-:W-:Y:S01]  /*2c00*/  UMOV UR19, 0x40000040 ;  /* 0x4000004000137882 */ /* 0x000fe20000000000 */
[----:B------:R-:W-:Y:S02]  /*2c10*/  UMOV UR17, 0x40000040 ;  /* 0x4000004000117882 */ /* 0x000fe40000000000 */
[----:B------:R-:W-:Y:S01]  /*2c20*/  ULOP3.LUT UR6, UR6, 0x3fff, URZ, 0xc0, !UPT ;  /* 0x00003fff06067892 */ /* 0x000fe2000f8ec03f */
[----:B------:R-:W-:Y:S01]  /*2c30*/  UMOV UR7, 0x40000040 ;  /* 0x4000004000077882 */ /* 0x000fe20000000000 */
[----:B------:R-:W-:-:S02]  /*2c40*/  UIADD3 UR10, UR18, 0x100, URZ ;  /* 0x00000100120a7890 */ /* 0x000fc4000fffe03f */
[----:B------:R-:W-:Y:S02]  /*2c50*/  ULOP3.LUT UR16, UR6, 0x10000, URZ, 0xfc, !UPT ;  /* 0x0001000006107892 */ /* 0x000fe4000f8efc3f */
[----:B------:R-:W-:Y:S01]  /*2c60*/  UIADD3 UR6, UR18, 0x80, URZ ;  /* 0x0000008012067890 */ /* 0x000fe2000fffe03f */
[----:B------:R-:W-:Y:S01]  /*2c70*/  UMOV UR11, 0x40000040 ;  /* 0x40000040000b7882 */ /* 0x000fe20000000000 */
[----:B------:R-:W-:Y:S01]  /*2c80*/  UIADD3 UR14, UR18, 0x180, URZ ;  /* 0x00000180120e7890 */ /* 0x000fe2000fffe03f */
[----:B------:R-:W-:-:S04]  /*2c90*/  UMOV UR15, 0x40000040 ;  /* 0x40000040000f7882 */ /* 0x000fc80000000000 */
        /* <DEDUP_REMOVED lines=17> */
.L_x_3564:
[----:B------:R-:W-:Y:S02]  /*2db0*/  UISETP.GT.AND UP0, UPT, UR22, UR21, UPT ;  /* 0x000000151600728c */ /* 0x000fe4000bf04270 */
[----:B------:R-:W-:Y:S02]  /*2dc0*/  ULEA UR6, UR48, UR39, 0x3 ;  /* 0x0000002730067291 */ /* 0x000fe4000f8e183f */
[----:B------:R-:W-:Y:S02]  /*2dd0*/  UIADD3 UR22, UR22, -0x1, URZ ;  /* 0xffffffff16167890 */ /* 0x000fe4000fffe03f */
[----:B------:R-:W-:Y:S01]  /*2de0*/  UIADD3 UR6, UR6, 0x28c60, URZ ;  /* 0x00028c6006067890 */ /* 0x000fe2000fffe03f */
[----:B------:R-:W-:-:S03]  /*2df0*/  PLOP3.LUT P1, PT, PT, PT, UP0, 0x80, 0x0 ;  /* 0x000000000000781c */ /* 0x000fc60003f2f008 */
[----:B------:R-:W-:-:S09]  /*2e00*/  UPRMT UR6, UR38, 0x654, UR6 ;  /* 0x0000065426067896 */ /* 0x000fd20008000006 */
[----:B------:R-:W-:Y:S01]  /*2e10*/  SYNCS.ARRIVE.TRANS64.RED.A1T0 RZ, [UR6], RZ ;  /* 0x000000ffffff79a7 */ /* 0x000fe20008100406 */
[----:B------:R-:W-:Y:S05]  /*2e20*/  @P1 BRA `(.L_x_3565) ;  /* 0xfffffff4000c1947 */ /* 0x000fea000383ffff */
.L_x_3559:
[----:B------:R-:W-:Y:S01]  /*2e30*/  BAR.SYNC.DEFER_BLOCKING 0xe, 0x100 ;  /* 0x0384000000007b1d */ /* 0x000fe20000010000 */
[----:B01----:R-:W-:Y:S01]  /*2e40*/  IMAD.U32 R3, RZ, RZ, UR48 ;  /* 0x00000030ff037e24 */ /* 0x003fe2000f8e00ff */
[----:B------:R-:W-:Y:S01]  /*2e50*/  UIADD3 UR48, UR48, 0x1, URZ ;  /* 0x0000000130307890 */ /* 0x000fe2000fffe03f */
[----:B------:R-:W-:Y:S02]  /*2e60*/  PLOP3.LUT P0, PT, PT, PT, PT, 0x8, 0x0 ;  /* 0x000000000000781c */ /* 0x000fe40003f0e170 */
[----:B------:R-:W-:Y:S01]  /*2e70*/  CS2R R12, SRZ ;  /* 0x00000000000c7805 */ /* 0x000fe2000001ff00 */
        /* <DEDUP_REMOVED lines=138> */
.L_x_3553:
        /* <DEDUP_REMOVED lines=37> */
.L_x_3566:
        /* <DEDUP_REMOVED lines=103> */
.L_x_3567:
[----:B------:R-:W-:Y:S01]  /*3fe0*/  ULEA.HI UR4, UR46, UR46, URZ, 0x1 ;  /* 0x0000002e2e047291 */ /* 0x000fe2000f8f083f */
[----:B------:R-:W-:Y:S01]  /*3ff0*/  IMAD.MOV.U32 R3, RZ, RZ, 0x1 ;  /* 0x00000001ff037424 */ /* 0x000fe200078e00ff */
[----:B------:R-:W-:Y:S02]  /*4000*/  ISETP.NE.AND P0, PT, RZ, UR47, PT ;  /* 0x0000002fff007c0c */ /* 0x000fe4000bf05270 */
[----:B------:R-:W-:Y:S02]  /*4010*/  ULOP3.LUT UR4, UR4, 0xfffffffe, URZ, 0xc0, !UPT ;  /* 0xfffffffe04047892 */ /* 0x000fe4000f8ec03f */
[----:B------:R-:W-:Y:S02]  /*4020*/  SEL R3, R3, 0x2, !P0 ;  /* 0x0000000203037807 */ /* 0x000fe40004000000 */
[----:B------:R-:W-:Y:S02]  /*4030*/  UIADD3 UR4, UR46, -UR4, URZ ;  /* 0x800000042e047290 */ /* 0x000fe4000fffe03f */
[----:B------:R-:W-:-:S04]  /*4040*/  LOP3.LUT R3, R3, 0x1, RZ, 0xfc, !PT ;  /* 0x0000000103037812 */ /* 0x000fc800078efcff */
[----:B------:R-:W-:Y:S01]  /*4050*/  IMAD.U32 R0, RZ, RZ, UR4 ;  /* 0x00000004ff007e24 */ /* 0x000fe2000f8e00ff */
[----:B------:R-:W-:-:S04]  /*4060*/  ISETP.NE.AND P0, PT, R3, 0x3, PT ;  /* 0x000000030300780c */ /* 0x000fc80003f05270 */
[----:B------:R-:W-:-:S04]  /*4070*/  SHF.L.U32 R0, R0, 0x1f, RZ ;  /* 0x0000001f00007819 */ /* 0x000fc800000006ff */
[----:B------:R-:W0:Y:S02]  /*4080*/  SYNCS.PHASECHK.TRANS64.TRYWAIT P1, [UR39+0x28c00], R0 ;  /* 0x028c0000ff0075a7 */ /* 0x000e240008020167 */
[----:B0-----:R-:W-:Y:S05]  /*4090*/  @!P1 BRA `(.L_x_3568) ;  /* 0x000000e400749947 */ /* 0x001fea0003800000 */
.L_x_3690:
[----:B------:R-:W-:Y:S05]  /*40a0*/  @!P0 BRA `(.L_x_3569) ;  /* 0x0000000000048947 */ /* 0x000fea0003800000 */
[----:B------:R-:W-:Y:S01]  /*40b0*/  BPT.TRAP 0x1 ;  /* 0x000000040000795c */ /* 0x000fe20000300000 */
.L_x_3569:
[----:B------:R-:W-:Y:S02]  /*40c0*/  IMAD.U32 R6, RZ, RZ, UR48 ;  /* 0x00000030ff067e24 */ /* 0x000fe4000f8e00ff */
[----:B------:R-:W-:-:S03]  /*40d0*/  IMAD.U32 R9, RZ, RZ, UR36 ;  /* 0x00000024ff097e24 */ /* 0x000fc6000f8e00ff */
[----:B------:R-:W-:Y:S02]  /*40e0*/  LEA R6, R6, UR39, 0x3 ;  /* 0x0000002706067c11 */ /* 0x000fe4000f8e18ff */
[----:B------:R-:W-:-:S04]  /*40f0*/  SHF.L.U32 R9, R9, 0x1f, RZ ;  /* 0x0000001f09097819 */ /* 0x000fc800000006ff */
[----:B------:R1:W2:Y:S01]  /*4100*/  SYNCS.PHASECHK.TRANS64.TRYWAIT P1, [R6+URZ+0x28c30], R9 ;  /* 0x028c3009060075a7 */ /* 0x0002a2000802017f */
[----:B------:R-:W-:Y:S05]  /*4110*/  @!P0 BRA `(.L_x_3570) ;  /* 0x0000000000048947 */ /* 0x000fea0003800000 */
[----:B------:R-:W-:Y:S01]  /*4120*/  BPT.TRAP 0x1 ;  /* 0x000000040000795c */ /* 0x000fe20000300000 */
.L_x_3570:
[----:B--2---:R-:W-:Y:S05]  /*4130*/  @P1 BRA `(.L_x_3571) ;  /* 0x0000000000081947 */ /* 0x004fea0003800000 */
[----:B------:R-:W2:Y:S02]  /*4140*/  SYNCS.PHASECHK.TRANS64.TRYWAIT P1, [R6+URZ+0x28c30], R9 ;  /* 0x028c3009060075a7 */ /* 0x000ea4000802017f */
[----:B--2---:R-:W-:Y:S05]  /*4150*/  @!P1 BRA `(.L_x_3572) ;  /* 0x000000e4005c9947 */ /* 0x004fea0003800000 */
.L_x_3571:
[----:B------:R-:W-:-:S04]  /*4160*/  UIADD3 UR4, UR39, 0x22400, URZ ;  /* 0x0002240027047890 */ /* 0x000fc8000fffe03f */
[----:B------:R-:W-:-:S04]  /*4170*/  USHF.R.U32.HI UR4, URZ, 0x4, UR4 ;  /* 0x000000043f047899 */ /* 0x000fc80008011604 */
[----:B------:R-:W-:-:S06]  /*4180*/  ULOP3.LUT UR4, UR4, 0x3fff, URZ, 0xc0, !UPT ;  /* 0x00003fff04047892 */ /* 0x000fcc000f8ec03f */
[----:B0-----:R-:W-:Y:S01]  /*4190*/  IMAD.U32 R3, RZ, RZ, UR4 ;  /* 0x00000004ff037e24 */ /* 0x001fe2000f8e00ff */
[----:B------:R-:W-:Y:S05]  /*41a0*/  WARPSYNC.ALL ;  /* 0x0000000000007948 */ /* 0x000fea0003800000 */
[----:B------:R-:W-:-:S04]  /*41b0*/  LOP3.LUT R3, R3, 0x10000, RZ, 0xfc, !PT ;  /* 0x0001000003037812 */ /* 0x000fc800078efcff */
[----:B------:R-:W-:Y:S01]  /*41c0*/  R2UR UR12, R3 ;  /* 0x00000000030c72ca */ /* 0x000fe200000e0000 */
[----:B------:R-:W-:Y:S01]  /*41d0*/  UIADD3 UR4, UR39, 0x20400, URZ ;  /* 0x0002040027047890 */ /* 0x000fe2000fffe03f */
[----:B------:R-:W-:Y:S01]  /*41e0*/  WARPGROUP.ARRIVE ;  /* 0x00000000000079c5 */ /* 0x000fe20000000000 */
[----:B------:R-:W-:Y:S01]  /*41f0*/  UMOV UR7, 0x40000040 ;  /* 0x4000004000077882 */ /* 0x000fe20000000000 */
[----:B------:R-:W-:Y:S01]  /*4200*/  UMOV UR5, 0x40000040 ;  /* 0x4000004000057882 */ /* 0x000fe20000000000 */
[----:B------:R-:W-:Y:S01]  /*4210*/  USHF.R.U32.HI UR4, URZ, 0x4, UR4 ;  /* 0x000000043f047899 */ /* 0x000fe20008011604 */
[----:B------:R-:W-:Y:S01]  /*4220*/  UMOV UR11, 0x40000040 ;  /* 0x40000040000b7882 */ /* 0x000fe20000000000 */
[----:B------:R-:W-:Y:S02]  /*4230*/  UMOV UR9, 0x40000040 ;  /* 0x4000004000097882 */ /* 0x000fe40000000000 */
[----:B------:R-:W-:Y:S01]  /*4240*/  ULOP3.LUT UR4, UR4, 0x3fff, URZ, 0xc0, !UPT ;  /* 0x00003fff04047892 */ /* 0x000fe2000f8ec03f */
[----:B------:R-:W-:-:S03]  /*4250*/  UMOV UR15, 0x40000040 ;  /* 0x40000040000f7882 */ /* 0x000fc60000000000 */
[----:B------:R-:W-:Y:S02]  /*4260*/  ULEA UR12, UR48, UR12, 0x9 ;  /* 0x0000000c300c7291 */ /* 0x000fe4000f8e483f */
[----:B------:R-:W-:Y:S02]  /*4270*/  ULOP3.LUT UR13, UR4, 0x10000, URZ, 0xfc, !UPT ;  /* 0x00010000040d7892 */ /* 0x000fe4000f8efc3f */
[----:B------:R-:W-:Y:S02]  /*4280*/  UIADD3 UR10, UR12, 0x4, URZ ;  /* 0x000000040c0a7890 */ /* 0x000fe4000fffe03f */
[----:B------:R-:W-:Y:S01]  /*4290*/  UIADD3 UR8, UR13, 0x4, URZ ;  /* 0x000000040d087890 */ /* 0x000fe2000fffe03f */
[----:B------:R-:W-:Y:S02]  /*42a0*/  UMOV UR6, UR12 ;  /* 0x0000000c00067c82 */ /* 0x000fe40008000000 */
[----:B------:R-:W-:Y:S01]  /*42b0*/  UMOV UR4, UR13 ;  /* 0x0000000d00047c82 */ /* 0x000fe20008000000 */
[----:B------:R-:W-:Y:S01]  /*42c0*/  UIADD3 UR14, UR12, 0x6, URZ ;  /* 0x000000060c0e7890 */ /* 0x000fe2000fffe03f */
[----:B------:R-:W-:Y:S01]  /*42d0*/  HGMMA.64x64x16.F32.BF16 R24, gdesc[UR4], RZ, !UPT, gsb0 ;  /* 0x00e00000041879f0 */ /* 0x000fe2000c0018ff */
[----:B------:R-:W-:-:S02]  /*42e0*/  UIADD3 UR6, UR12, 0x2, URZ ;  /* 0x000000020c067890 */ /* 0x000fc4000fffe03f */
[----:B------:R-:W-:Y:S01]  /*42f0*/  UIADD3 UR4, UR13, 0x2, URZ ;  /* 0x000000020d047890 */ /* 0x000fe2000fffe03f */
[----:B------:R-:W-:Y:S01]  /*4300*/  UMOV UR7, 0x40000040 ;  /* 0x4000004000077882 */ /* 0x000fe20000000000 */
[----:B------:R-:W-:Y:S01]  /*4310*/  UMOV UR5, 0x40000040 ;  /* 0x4000004000057882 */ /* 0x000fe20000000000 */
[----:B------:R-:W-:-:S03]  /*4320*/  UIADD3 UR12, UR13, 0x6, URZ ;  /* 0x000000060d0c7890 */ /* 0x000fc6000fffe03f */
        /* <DEDUP_REMOVED lines=13> */
.L_x_3573:
        /* <DEDUP_REMOVED lines=45> */
[----:B------:R-:W-:Y:S01]  /*46d0*/  FMNMX.FTZ R4, R28, R5, !PT ;  /* 0x000000051c047209 */ /* 0x000fe20007810000 */
[----:B------:R-:W-:Y:S01]  /*46e0*/  FMUL.FTZ R46, R46, UR6 ;  /* 0x000000062e2e7c20 */ /* 0x000fe20008410000 */
[----:B------:R-:W-:Y:S01]  /*46f0*/  FMUL.FTZ R47, R47, UR6 ;  /* 0x000000062f2f7c20 */ /* 0x000fe20008410000 */
[----:B------:R-:W4:Y:S01]  /*4700*/  MUFU.TANH R26, R26 ;  /* 0x0000001a001a7308 */ /* 0x000f220000002400 */
        /* <DEDUP_REMOVED lines=8> */
[----:B---3--:R-:W-:-:S02]  /*4790*/  FSEL R32, R32, -INF , P1 ;  /* 0xff80000020207808 */ /* 0x008fc40000800000 */
[----:B------:R-:W-:Y:S02]  /*47a0*/  R2UR UR6, R6 ;  /* 0x00000000060672ca */ /* 0x000fe400000e0000 */
[----:B------:R-:W-:-:S03]  /*47b0*/  FMNMX.FTZ R4, R32, R5, !PT ;  /* 0x0000000520047209 */ /* 0x000fc60007810000 */
[----:B------:R-:W3:Y:S01]  /*47c0*/  MUFU.TANH R27, R27 ;  /* 0x0000001b001b7308 */ /* 0x000ee20000002400 */
[----:B----4-:R-:W-:Y:S02]  /*47d0*/  FSEL R26, R26, -INF , P5 ;  /* 0xff8000001a1a7808 */ /* 0x010fe40002800000 */
[----:B------:R-:W-:-:S05]  /*47e0*/  ISETP.GT.AND P5, PT, R0, 0x18, PT ;  /* 0x000000180000780c */ /* 0x000fca0003fa4270 */
[----:B------:R-:W4:Y:S01]  /*47f0*/  MUFU.TANH R36, R36 ;  /* 0x0000002400247308 */ /* 0x000f220000002400 */
[----:B0-----:R-:W-:Y:S01]  /*4800*/  FSEL R33, R33, -INF , P6 ;  /* 0xff80000021217808 */ /* 0x001fe20003000000 */
[----:B------:R-:W-:-:S03]  /*4810*/  UIADD3 UR6, UR6, 0x28c40, URZ ;  /* 0x00028c4006067890 */ /* 0x000fc6000fffe03f */
[----:B------:R-:W-:Y:S01]  /*4820*/  FMNMX.FTZ R5, R33, R4, !PT ;  /* 0x0000000421057209 */ /* 0x000fe20007810000 */
[----:B------:R-:W-:Y:S02]  /*4830*/  UPRMT UR6, UR38, 0x654, UR6 ;  /* 0x0000065426067896 */ /* 0x000fe40008000006 */
[----:B------:R-:W0:Y:S01]  /*4840*/  MUFU.TANH R30, R30 ;  /* 0x0000001e001e7308 */ /* 0x000e220000002400 */
[----:B---3--:R-:W-:Y:S02]  /*4850*/  FSEL R27, R27, -INF , P4 ;  /* 0xff8000001b1b7808 */ /* 0x008fe40002000000 */
[----:B------:R-:W-:-:S04]  /*4860*/  ISETP.GT.AND P4, PT, R0, 0x19, PT ;  /* 0x000000190000780c */ /* 0x000fc80003f84270 */
[----:B------:R-:W-:Y:S01]  /*4870*/  SYNCS.ARRIVE.TRANS64.RED.A1T0 RZ, [UR6], RZ ;  /* 0x000000ffffff79a7 */ /* 0x000fe20008100406 */
[----:B------:R-:W3:Y:S01]  /*4880*/  MUFU.TANH R37, R37 ;  /* 0x0000002500257308 */ /* 0x000ee20000002400 */
[----:B----4-:R-:W-:-:S04]  /*4890*/  FSEL R36, R36, -INF , P5 ;  /* 0xff80000024247808 */ /* 0x010fc80002800000 */
[----:B------:R-:W-:-:S03]  /*48a0*/  FMNMX.FTZ R4, R36, R5, !PT ;  /* 0x0000000524047209 */ /* 0x000fc60007810000 */
[----:B------:R-:W4:Y:S01]  /*48b0*/  MUFU.TANH R31, R31 ;  /* 0x0000001f001f7308 */ /* 0x000f220000002400 */
[----:B0-----:R-:W-:Y:S02]  /*48c0*/  FSEL R30, R30, -INF , P3 ;  /* 0xff8000001e1e7808 */ /* 0x001fe40001800000 */
[----:B------:R-:W-:-:S05]  /*48d0*/  ISETP.GT.AND P3, PT, R0, 0x20, PT ;  /* 0x000000200000780c */ /* 0x000fca0003f64270 */
[----:B------:R-:W0:Y:S01]  /*48e0*/  MUFU.TANH R40, R40 ;  /* 0x0000002800287308 */ /* 0x000e220000002400 */
[----:B---3--:R-:W-:-:S04]  /*48f0*/  FSEL R37, R37, -INF , P4 ;  /* 0xff80000025257808 */ /* 0x008fc80002000000 */
[----:B------:R-:W-:-:S03]  /*4900*/  FMNMX.FTZ R5, R37, R4, !PT ;  /* 0x0000000425057209 */ /* 0x000fc60007810000 */
[----:B------:R-:W3:Y:S01]  /*4910*/  MUFU.TANH R34, R34 ;  /* 0x0000002200227308 */ /* 0x000ee20000002400 */
[----:B----4-:R-:W-:Y:S02]  /*4920*/  FSEL R31, R31, -INF , P2 ;  /* 0xff8000001f1f7808 */ /* 0x010fe40001000000 */
[----:B------:R-:W-:-:S05]  /*4930*/  ISETP.GT.AND P2, PT, R0, 0x21, PT ;  /* 0x000000210000780c */ /* 0x000fca0003f44270 */
[----:B------:R-:W4:Y:S01]  /*4940*/  MUFU.TANH R41, R41 ;  /* 0x0000002900297308 */ /* 0x000f220000002400 */
[----:B0-----:R-:W-:-:S04]  /*4950*/  FSEL R40, R40, -INF , P3 ;  /* 0xff80000028287808 */ /* 0x001fc80001800000 */
[----:B------:R-:W-:-:S03]  /*4960*/  FMNMX.FTZ R4, R40, R5, !PT ;  /* 0x0000000528047209 */ /* 0x000fc60007810000 */
[----:B------:R-:W0:Y:S01]  /*4970*/  MUFU.TANH R35, R35 ;  /* 0x0000002300237308 */ /* 0x000e220000002400 */
[----:B---3--:R-:W-:Y:S02]  /*4980*/  FSEL R34, R34, -INF , P1 ;  /* 0xff80000022227808 */ /* 0x008fe40000800000 */
[----:B------:R-:W-:-:S05]  /*4990*/  ISETP.GT.AND P1, PT, R0, 0x28, PT ;  /* 0x000000280000780c */ /* 0x000fca0003f24270 */
        /* <DEDUP_REMOVED lines=34> */
[----:B---3--:R-:W-:-:S04]  /*4bc0*/  FSEL R53, R53, -INF , P2 ;  /* 0xff80000035357808 */ /* 0x008fc80001000000 */
[----:B------:R-:W-:-:S03]  /*4bd0*/  FMNMX.FTZ R4, R53, R0, !PT ;  /* 0x0000000035047209 */ /* 0x000fc60007810000 */
[----:B------:R-:W3:Y:S01]  /*4be0*/  MUFU.TANH R50, R50 ;  /* 0x0000003200327308 */ /* 0x000ee20000002400 */
[----:B----4-:R-:W-:Y:S01]  /*4bf0*/  FSEL R46, R46, -INF , P1 ;  /* 0xff8000002e2e7808 */ /* 0x010fe20000800000 */
[----:B------:R-:W4:Y:S06]  /*4c00*/  SHFL.BFLY PT, R5, R4, 0x2, 0x1f ;  /* 0x0c401f0004057f89 */ /* 0x000f2c00000e0000 */
[----:B------:R-:W5:Y:S01]  /*4c10*/  MUFU.TANH R51, R51 ;  /* 0x0000003300337308 */ /* 0x000f620000002400 */
[----:B0-----:R-:W-:-:S07]  /*4c20*/  FSEL R47, R47, -INF , P6 ;  /* 0xff8000002f2f7808 */ /* 0x001fce0003000000 */
[----:B------:R-:W0:Y:S01]  /*4c30*/  MUFU.TANH R54, R54 ;  /* 0x0000003600367308 */ /* 0x000e220000002400 */
[----:B---3--:R-:W-:-:S07]  /*4c40*/  FSEL R50, R50, -INF , P5 ;  /* 0xff80000032327808 */ /* 0x008fce0002800000 */
[----:B------:R-:W3:Y:S01]  /*4c50*/  MUFU.TANH R55, R55 ;  /* 0x0000003700377308 */ /* 0x000ee20000002400 */
[----:B-----5:R-:W-:Y:S02]  /*4c60*/  FSEL R51, R51, -INF , P4 ;  /* 0xff80000033337808 */ /* 0x020fe40002000000 */
[----:B----4-:R-:W-:Y:S02]  /*4c70*/  FMNMX.FTZ R7, R4, R5, !PT ;  /* 0x0000000504077209 */ /* 0x010fe40007810000 */
[----:B------:R-:W-:-:S03]  /*4c80*/  FMNMX.FTZ R5, R26, R27, !PT ;  /* 0x0000001b1a057209 */ /* 0x000fc60007810000 */
[----:B------:R-:W4:Y:S01]  /*4c90*/  SHFL.BFLY PT, R8, R7, 0x1, 0x1f ;  /* 0x0c201f0007087f89 */ /* 0x000f2200000e0000 */
[----:B------:R-:W-:Y:S02]  /*4ca0*/  FMNMX.FTZ R0, R30, R5, !PT ;  /* 0x000000051e007209 */ /* 0x000fe40007810000 */
[----:B0-----:R-:W-:Y:S02]  /*4cb0*/  FSEL R54, R54, -INF , P3 ;  /* 0xff80000036367808 */ /* 0x001fe40001800000 */
[----:B------:R-:W-:-:S04]  /*4cc0*/  FMNMX.FTZ R5, R31, R0, !PT ;  /* 0x000000001f057209 */ /* 0x000fc80007810000 */
[----:B------:R-:W-:Y:S02]  /*4cd0*/  FMNMX.FTZ R0, R34, R5, !PT ;  /* 0x0000000522007209 */ /* 0x000fe40007810000 */
[----:B---3--:R-:W-:Y:S02]  /*4ce0*/  FSEL R55, R55, -INF , P2 ;  /* 0xff80000037377808 */ /* 0x008fe40001000000 */
[----:B------:R-:W-:-:S04]  /*4cf0*/  FMNMX.FTZ R5, R35, R0, !PT ;  /* 0x0000000023057209 */ /* 0x000fc80007810000 */
[----:B------:R-:W-:-:S04]  /*4d00*/  FMNMX.FTZ R0, R38, R5, !PT ;  /* 0x0000000526007209 */ /* 0x000fc80007810000 */
[----:B------:R-:W-:Y:S02]  /*4d10*/  FMNMX.FTZ R5, R39, R0, !PT ;  /* 0x0000000027057209 */ /* 0x000fe40007810000 */
[----:B----4-:R-:W-:Y:S02]  /*4d20*/  FMNMX.FTZ R7, R7, R8, !PT ;  /* 0x0000000807077209 */ /* 0x010fe40007810000 */
        /* <DEDUP_REMOVED lines=14> */
[----:B------:R-:W-:Y:S01]  /*4e10*/  MUFU.EX2 R24, R24 ;  /* 0x0000001800187308 */ /* 0x000fe20000000800 */
[--C-:B------:R-:W-:Y:S01]  /*4e20*/  FFMA.FTZ R32, R32, UR10, -R4.reuse ;  /* 0x0000000a20207c23 */ /* 0x100fe20008010804 */
[--C-:B------:R-:W-:Y:S01]  /*4e30*/  FFMA.FTZ R33, R33, UR10, -R4.reuse ;  /* 0x0000000a21217c23 */ /* 0x100fe20008010804 */
[----:B------:R-:W-:Y:S01]  /*4e40*/  FMNMX.FTZ R0, R54, R5, !PT ;  /* 0x0000000536007209 */ /* 0x000fe20007810000 */
[--C-:B------:R-:W-:Y:S01]  /*4e50*/  FFMA.FTZ R36, R36, UR10, -R4.reuse ;  /* 0x0000000a24247c23 */ /* 0x100fe20008010804 */
[--C-:B------:R-:W-:Y:S01]  /*4e60*/  FFMA.FTZ R37, R37, UR10, -R4.reuse ;  /* 0x0000000a25257c23 */ /* 0x100fe20008010804 */
[--C-:B------:R-:W-:Y:S01]  /*4e70*/  FFMA.FTZ R40, R40, UR10, -R4.reuse ;  /* 0x0000000a28287c23 */ /* 0x100fe20008010804 */
[----:B------:R-:W-:Y:S01]  /*4e80*/  FMNMX.FTZ R0, R55, R0, !PT ;  /* 0x0000000037007209 */ /* 0x000fe20007810000 */
[----:B------:R-:W0:Y:S01]  /*4e90*/  MUFU.EX2 R25, R25 ;  /* 0x0000001900197308 */ /* 0x000e220000000800 */
[--C-:B------:R-:W-:Y:S01]  /*4ea0*/  FFMA.FTZ R41, R41, UR10, -R4.reuse ;  /* 0x0000000a29297c23 */ /* 0x100fe20008010804 */
[--C-:B------:R-:W-:Y:S01]  /*4eb0*/  FFMA.FTZ R44, R44, UR10, -R4.reuse ;  /* 0x0000000a2c2c7c23 */ /* 0x100fe20008010804 */
[--C-:B------:R-:W-:Y:S01]  /*4ec0*/  FFMA.FTZ R45, R45, UR10, -R4.reuse ;  /* 0x0000000a2d2d7c23 */ /* 0x100fe20008010804 */
[----:B------:R-:W3:Y:S01]  /*4ed0*/  SHFL.BFLY PT, R5, R0, 0x2, 0x1f ;  /* 0x0c401f0000057f89 */ /* 0x000ee200000e0000 */
[--C-:B------:R-:W-:Y:S01]  /*4ee0*/  FFMA.FTZ R48, R48, UR10, -R4.reuse ;  /* 0x0000000a30307c23 */ /* 0x100fe20008010804 */
[--C-:B------:R-:W-:Y:S01]  /*4ef0*/  FFMA.FTZ R49, R49, UR10, -R4.reuse ;  /* 0x0000000a31317c23 */ /* 0x100fe20008010804 */
[--C-:B------:R-:W-:Y:S01]  /*4f00*/  FFMA.FTZ R52, R52, UR10, -R4.reuse ;  /* 0x0000000a34347c23 */ /* 0x100fe20008010804 */
[----:B------:R-:W-:Y:S01]  /*4f10*/  MUFU.EX2 R28, R28 ;  /* 0x0000001c001c7308 */ /* 0x000fe20000000800 */
[----:B------:R-:W-:-:S07]  /*4f20*/  FFMA.FTZ R4, R53, UR10, -R4 ;  /* 0x0000000a35047c23 */ /* 0x000fce0008010804 */
[----:B------:R-:W4:Y:S01]  /*4f30*/  MUFU.EX2 R29, R29 ;  /* 0x0000001d001d7308 */ /* 0x000f220000000800 */
[----:B0-----:R-:W-:Y:S01]  /*4f40*/  FADD.FTZ R11, R24, R25 ;  /* 0x00000019180b7221 */ /* 0x001fe20000010000 */
[----:B------:R-:W-:-:S06]  /*4f50*/  F2FP.BF16.F32.PACK_AB R152, R25, R24 ;  /* 0x000000181998723e */ /* 0x000fcc00000010ff */
[----:B------:R-:W-:Y:S01]  /*4f60*/  MUFU.EX2 R32, R32 ;  /* 0x0000002000207308 */ /* 0x000fe20000000800 */
[----:B---3--:R-:W-:-:S07]  /*4f70*/  FMNMX.FTZ R5, R0, R5, !PT ;  /* 0x0000000500057209 */ /* 0x008fce0007810000 */
[----:B------:R-:W0:Y:S01]  /*4f80*/  MUFU.EX2 R33, R33 ;  /* 0x0000002100217308 */ /* 0x000e220000000800 */
[----:B------:R-:W3:Y:S01]  /*4f90*/  SHFL.BFLY PT, R0, R5, 0x1, 0x1f ;  /* 0x0c201f0005007f89 */ /* 0x000ee200000e0000 */
[----:B----4-:R-:W-:-:S06]  /*4fa0*/  F2FP.BF16.F32.PACK_AB R154, R29, R28 ;  /* 0x0000001c1d9a723e */ /* 0x010fcc00000010ff */
[----:B------:R-:W-:Y:S08]  /*4fb0*/  MUFU.EX2 R36, R36 ;  /* 0x0000002400247308 */ /* 0x000ff00000000800 */
[----:B------:R-:W4:Y:S01]  /*4fc0*/  MUFU.EX2 R37, R37 ;  /* 0x0000002500257308 */ /* 0x000f220000000800 */
[----:B0-----:R-:W-:-:S07]  /*4fd0*/  F2FP.BF16.F32.PACK_AB R156, R33, R32 ;  /* 0x00000020219c723e */ /* 0x001fce00000010ff */
[----:B------:R-:W-:Y:S01]  /*4fe0*/  MUFU.EX2 R40, R40 ;  /* 0x0000002800287308 */ /* 0x000fe20000000800 */
[----:B---3--:R-:W-:-:S04]  /*4ff0*/  FMNMX.FTZ R0, R5, R0, !PT ;  /* 0x0000000005007209 */ /* 0x008fc80007810000 */
[C---:B------:R-:W-:Y:S01]  /*5000*/  FSETP.NEU.FTZ.AND P1, PT, R0.reuse, -INF , PT ;  /* 0xff8000000000780b */ /* 0x040fe20003f3d000 */
[----:B------:R-:W-:Y:S02]  /*5010*/  FMUL.FTZ R5, R0, UR10 ;  /* 0x0000000a00057c20 */ /* 0x000fe40008410000 */
[----:B------:R-:W0:Y:S01]  /*5020*/  MUFU.EX2 R41, R41 ;  /* 0x0000002900297308 */ /* 0x000e220000000800 */
[----:B----4-:R-:W-:Y:S02]  /*5030*/  F2FP.BF16.F32.PACK_AB R158, R37, R36 ;  /* 0x00000024259e723e */ /* 0x010fe400000010ff */
[----:B------:R-:W-:-:S05]  /*5040*/  FSEL R8, R5, RZ, P1 ;  /* 0x000000ff05087208 */ /* 0x000fca0000800000 */
        /* <DEDUP_REMOVED lines=14> */
[----:B------:R-:W3:Y:S01]  /*5130*/  MUFU.EX2 R27, R27 ;  /* 0x0000001b001b7308 */ /* 0x000ee20000000800 */
[--C-:B------:R-:W-:Y:S01]  /*5140*/  FFMA.FTZ R51, R51, UR10, -R8.reuse ;  /* 0x0000000a33337c23 */ /* 0x100fe20008010808 */
[--C-:B------:R-:W-:Y:S01]  /*5150*/  FFMA.FTZ R54, R54, UR10, -R8.reuse ;  /* 0x0000000a36367c23 */ /* 0x100fe20008010808 */
[----:B------:R-:W-:Y:S01]  /*5160*/  FFMA.FTZ R8, R55, UR10, -R8 ;  /* 0x0000000a37087c23 */ /* 0x000fe20008010808 */
[----:B0-----:R-:W-:-:S04]  /*5170*/  F2FP.BF16.F32.PACK_AB R160, R41, R40 ;  /* 0x0000002829a0723e */ /* 0x001fc800000010ff */
[----:B------:R-:W-:Y:S08]  /*5180*/  MUFU.EX2 R30, R30 ;  /* 0x0000001e001e7308 */ /* 0x000ff00000000800 */
[----:B------:R-:W0:Y:S01]  /*5190*/  MUFU.EX2 R31, R31 ;  /* 0x0000001f001f7308 */ /* 0x000e220000000800 */
[----:B---3--:R-:W-:-:S07]  /*51a0*/  F2FP.BF16.F32.PACK_AB R153, R27, R26 ;  /* 0x0000001a1b99723e */ /* 0x008fce00000010ff */
[----:B------:R-:W3:Y:S08]  /*51b0*/  MUFU.EX2 R34, R34 ;  /* 0x0000002200227308 */ /* 0x000ef00000000800 */
[----:B------:R4:W-:Y:S01]  /*51c0*/  MUFU.EX2 R5, R4 ;  /* 0x0000000400057308 */ /* 0x0009e20000000800 */
[----:B0-----:R-:W-:-:S05]  /*51d0*/  F2FP.BF16.F32.PACK_AB R155, R31, R30 ;  /* 0x0000001e1f9b723e */ /* 0x001fca00000010ff */
[----:B------:R0:W-:Y:S02]  /*51e0*/  STSM.16.M88.4 [R18+0x26800], R152 ;  /* 0x0268009812007844 */ /* 0x0001e40000000200 */
[----:B------:R-:W5:Y:S01]  /*51f0*/  MUFU.EX2 R35, R35 ;  /* 0x0000002300237308 */ /* 0x000f620000000800 */
[----:B----4-:R-:W-:Y:S01]  /*5200*/  FADD.FTZ R4, R28, R11 ;  /* 0x0000000b1c047221 */ /* 0x010fe20000010000 */
[----:B------:R-:W-:-:S03]  /*5210*/  FADD.FTZ R11, R26, R27 ;  /* 0x0000001b1a0b7221 */ /* 0x000fc60000010000 */
[----:B------:R-:W-:Y:S01]  /*5220*/  FADD.FTZ R13, R29, R4 ;  /* 0x000000041d0d7221 */ /* 0x000fe20000010000 */
[----:B------:R-:W-:Y:S02]  /*5230*/  FADD.FTZ R4, R30, R11 ;  /* 0x0000000b1e047221 */ /* 0x000fe40000010000 */
[----:B------:R-:W4:Y:S01]  /*5240*/  MUFU.EX2 R38, R38 ;  /* 0x0000002600267308 */ /* 0x000f220000000800 */
[----:B------:R-:W-:Y:S01]  /*5250*/  FADD.FTZ R10, R32, R13 ;  /* 0x0000000d200a7221 */ /* 0x000fe20000010000 */
[----:B------:R-:W-:-:S03]  /*5260*/  FADD.FTZ R11, R31, R4 ;  /* 0x000000041f0b7221 */ /* 0x000fc60000010000 */
[----:B------:R-:W-:Y:S01]  /*5270*/  FADD.FTZ R13, R33, R10 ;  /* 0x0000000a210d7221 */ /* 0x000fe20000010000 */
[----:B---3--:R-:W-:Y:S02]  /*5280*/  FADD.FTZ R4, R34, R11 ;  /* 0x0000000b22047221 */ /* 0x008fe40000010000 */
[----:B------:R-:W3:Y:S01]  /*5290*/  MUFU.EX2 R39, R39 ;  /* 0x0000002700277308 */ /* 0x000ee20000000800 */
[----:B------:R-:W-:Y:S01]  /*52a0*/  FADD.FTZ R10, R36, R13 ;  /* 0x0000000d240a7221 */ /* 0x000fe20000010000 */
[C---:B-----5:R-:W-:Y:S01]  /*52b0*/  FADD.FTZ R11, R35.reuse, R4 ;  /* 0x00000004230b7221 */ /* 0x060fe20000010000 */
[----:B------:R-:W-:Y:S02]  /*52c0*/  F2FP.BF16.F32.PACK_AB R157, R35, R34 ;  /* 0x00000022239d723e */ /* 0x000fe400000010ff */
[----:B------:R-:W-:-:S03]  /*52d0*/  FADD.FTZ R13, R37, R10 ;  /* 0x0000000a250d7221 */ /* 0x000fc60000010000 */
[----:B------:R-:W5:Y:S01]  /*52e0*/  MUFU.EX2 R42, R42 ;  /* 0x0000002a002a7308 */ /* 0x000f620000000800 */
[----:B----4-:R-:W-:Y:S01]  /*52f0*/  FADD.FTZ R4, R38, R11 ;  /* 0x0000000b26047221 */ /* 0x010fe20000010000 */
[----:B------:R-:W-:-:S04]  /*5300*/  FADD.FTZ R10, R40, R13 ;  /* 0x0000000d280a7221 */ /* 0x000fc80000010000 */
[----:B------:R-:W-:Y:S02]  /*5310*/  FADD.FTZ R15, R41, R10 ;  /* 0x0000000a290f7221 */ /* 0x000fe40000010000 */
[----:B------:R-:W4:Y:S01]  /*5320*/  MUFU.EX2 R43, R43 ;  /* 0x0000002b002b7308 */ /* 0x000f220000000800 */
[C---:B---3--:R-:W-:Y:S01]  /*5330*/  FADD.FTZ R13, R39.reuse, R4 ;  /* 0x00000004270d7221 */ /* 0x048fe20000010000 */
[----:B------:R-:W-:-:S05]  /*5340*/  F2FP.BF16.F32.PACK_AB R159, R39, R38 ;  /* 0x00000026279f723e */ /* 0x000fca00000010ff */
[----:B------:R0:W-:Y:S01]  /*5350*/  STSM.16.M88.4 [R23], R156 ;  /* 0x0000009c17007844 */ /* 0x0001e20000000200 */
[----:B------:R-:W3:Y:S01]  /*5360*/  MUFU.EX2 R44, R44 ;  /* 0x0000002c002c7308 */ /* 0x000ee20000000800 */
[----:B-----5:R-:W-:-:S07]  /*5370*/  FADD.FTZ R4, R42, R13 ;  /* 0x0000000d2a047221 */ /* 0x020fce0000010000 */
[----:B------:R-:W-:Y:S01]  /*5380*/  MUFU.EX2 R46, R46 ;  /* 0x0000002e002e7308 */ /* 0x000fe20000000800 */
[C---:B----4-:R-:W-:Y:S01]  /*5390*/  FADD.FTZ R13, R43.reuse, R4 ;  /* 0x000000042b0d7221 */ /* 0x050fe20000010000 */
[----:B------:R-:W-:-:S06]  /*53a0*/  F2FP.BF16.F32.PACK_AB R161, R43, R42 ;  /* 0x0000002a2ba1723e */ /* 0x000fcc00000010ff */
[----:B------:R-:W4:Y:S01]  /*53b0*/  MUFU.EX2 R45, R45 ;  /* 0x0000002d002d7308 */ /* 0x000f220000000800 */
[----:B---3--:R-:W-:-:S07]  /*53c0*/  FADD.FTZ R4, R44, R15 ;  /* 0x0000000f2c047221 */ /* 0x008fce0000010000 */
[----:B------:R-:W3:Y:S08]  /*53d0*/  MUFU.EX2 R47, R47 ;  /* 0x0000002f002f7308 */ /* 0x000ef00000000800 */
[----:B------:R-:W-:Y:S01]  /*53e0*/  MUFU.EX2 R48, R48 ;  /* 0x0000003000307308 */ /* 0x000fe20000000800 */
[C---:B----4-:R-:W-:Y:S01]  /*53f0*/  F2FP.BF16.F32.PACK_AB R162, R45.reuse, R44 ;  /* 0x0000002c2da2723e */ /* 0x050fe200000010ff */
[----:B------:R-:W-:-:S06]  /*5400*/  FADD.FTZ R45, R45, R4 ;  /* 0x000000042d2d7221 */ /* 0x000fcc0000010000 */
[----:B------:R-:W4:Y:S01]  /*5410*/  MUFU.EX2 R49, R49 ;  /* 0x0000003100317308 */ /* 0x000f220000000800 */
[----:B---3--:R-:W-:-:S05]  /*5420*/  F2FP.BF16.F32.PACK_AB R163, R47, R46 ;  /* 0x0000002e2fa3723e */ /* 0x008fca00000010ff */
[----:B------:R0:W-:Y:S02]  /*5430*/  STSM.16.M88.4 [R19], R160 ;  /* 0x000000a013007844 */ /* 0x0001e40000000200 */
[----:B------:R-:W-:Y:S08]  /*5440*/  MUFU.EX2 R50, R50 ;  /* 0x0000003200327308 */ /* 0x000ff00000000800 */
[----:B------:R-:W3:Y:S01]  /*5450*/  MUFU.EX2 R51, R51 ;  /* 0x0000003300337308 */ /* 0x000ee20000000800 */
[----:B----4-:R-:W-:Y:S01]  /*5460*/  F2FP.BF16.F32.PACK_AB R164, R49, R48 ;  /* 0x0000003031a4723e */ /* 0x010fe200000010ff */
[----:B------:R-:W-:-:S04]  /*5470*/  FADD.FTZ R48, R48, R45 ;  /* 0x0000002d30307221 */ /* 0x000fc80000010000 */
[----:B------:R-:W-:Y:S02]  /*5480*/  FADD.FTZ R49, R49, R48 ;  /* 0x0000003031317221 */ /* 0x000fe40000010000 */
[----:B------:R-:W4:Y:S08]  /*5490*/  MUFU.EX2 R52, R52 ;  /* 0x0000003400347308 */ /* 0x000f300000000800 */
[----:B------:R-:W-:Y:S01]  /*54a0*/  MUFU.EX2 R54, R54 ;  /* 0x0000003600367308 */ /* 0x000fe20000000800 */
[----:B---3--:R-:W-:-:S07]  /*54b0*/  F2FP.BF16.F32.PACK_AB R165, R51, R50 ;  /* 0x0000003233a5723e */ /* 0x008fce00000010ff */
[----:B------:R3:W5:Y:S01]  /*54c0*/  MUFU.EX2 R11, R8 ;  /* 0x00000008000b7308 */ /* 0x0007620000000800 */
[----:B----4-:R-:W-:Y:S01]  /*54d0*/  F2FP.BF16.F32.PACK_AB R166, R5, R52 ;  /* 0x0000003405a6723e */ /* 0x010fe200000010ff */
[----:B------:R-:W-:-:S04]  /*54e0*/  FADD.FTZ R4, R52, R49 ;  /* 0x0000003134047221 */ /* 0x000fc80000010000 */
[----:B------:R-:W-:Y:S01]  /*54f0*/  FADD.FTZ R4, R5, R4 ;  /* 0x0000000405047221 */ /* 0x000fe20000010000 */
[----:B---3--:R-:W-:-:S04]  /*5500*/  FADD.FTZ R8, R46, R13 ;  /* 0x0000000d2e087221 */ /* 0x008fc80000010000 */
[----:B------:R-:W-:-:S04]  /*5510*/  FADD.FTZ R47, R47, R8 ;  /* 0x000000082f2f7221 */ /* 0x000fc80000010000 */
[----:B------:R-:W-:Y:S01]  /*5520*/  FADD.FTZ R50, R50, R47 ;  /* 0x0000002f32327221 */ /* 0x000fe20000010000 */
[----:B-----5:R-:W-:-:S03]  /*5530*/  F2FP.BF16.F32.PACK_AB R167, R11, R54 ;  /* 0x000000360ba7723e */ /* 0x020fc600000010ff */
[----:B------:R-:W-:Y:S02]  /*5540*/  FADD.FTZ R51, R51, R50 ;  /* 0x0000003233337221 */ /* 0x000fe40000010000 */
[----:B------:R0:W-:Y:S02]  /*5550*/  STSM.16.M88.4 [R22], R164 ;  /* 0x000000a416007844 */ /* 0x0001e40000000200 */
[----:B------:R-:W-:-:S04]  /*5560*/  FADD.FTZ R54, R54, R51 ;  /* 0x0000003336367221 */ /* 0x000fc80000010000 */
[----:B------:R-:W-:Y:S01]  /*5570*/  FADD.FTZ R5, R11, R54 ;  /* 0x000000360b057221 */ /* 0x000fe20000010000 */
[----:B------:R-:W-:Y:S06]  /*5580*/  @!P0 BRA `(.L_x_3574) ;  /* 0x0000000000048947 */ /* 0x000fec0003800000 */
[----:B------:R-:W-:Y:S01]  /*5590*/  BPT.TRAP 0x1 ;  /* 0x000000040000795c */ /* 0x000fe20000300000 */
.L_x_3574:
[----:B------:R3:W4:Y:S01]  /*55a0*/  SYNCS.PHASECHK.TRANS64.TRYWAIT P1, [R6+URZ+0x28c50], R9 ;  /* 0x028c5009060075a7 */ /* 0x000722000802017f */
[----:B------:R-:W-:Y:S05]  /*55b0*/  @!P0 BRA `(.L_x_3575) ;  /* 0x0000000000048947 */ /* 0x000fea0003800000 */
[----:B------:R-:W-:Y:S01]  /*55c0*/  BPT.TRAP 0x1 ;  /* 0x000000040000795c */ /* 0x000fe20000300000 */
.L_x_3575:
[----:B------:R-:W-:Y:S01]  /*55d0*/  ULOP3.LUT UR54, UR54, 0x2000000, URZ, 0xfc, !UPT ;  /* 0x0200000036367892 */ /* 0x000fe2000f8efc3f */
[----:B----4-:R-:W-:Y:S11]  /*55e0*/  @P1 BRA `(.L_x_3576) ;  /* 0x0000000000081947 */ /* 0x010ff60003800000 */
[----:B------:R-:W4:Y:S02]  /*55f0*/  SYNCS.PHASECHK.TRANS64.TRYWAIT P1, [R6+URZ+0x28c50], R9 ;  /* 0x028c5009060075a7 */ /* 0x000f24000802017f */
[----:B----4-:R-:W-:Y:S05]  /*5600*/  @!P1 BRA `(.L_x_3577) ;  /* 0x000000d000449947 */ /* 0x010fea0003800000 */
.L_x_3576:
[----:B------:R-:W-:Y:S01]  /*5610*/  ULEA UR11, UR48, UR54, 0xc ;  /* 0x00000036300b7291 */ /* 0x000fe2000f8e603f */
[----:B------:R-:W-:Y:S01]  /*5620*/  WARPGROUP.ARRIVE ;  /* 0x00000000000079c5 */ /* 0x000fe20000000000 */
[----:B------:R-:W-:-:S05]  /*5630*/  UMOV UR7, 0x40000040 ;  /* 0x4000004000077882 */ /* 0x000fca0000000000 */
[----:B------:R-:W-:Y:S02]  /*5640*/  UMOV UR6, UR11 ;  /* 0x0000000b00067c82 */ /* 0x000fe40008000000 */
[----:B------:R-:W-:Y:S01]  /*5650*/  HGMMA.64x256x16.F32.BF16 R24, R152, gdesc[UR4].tnspB, RZ, !UPT, gsb0 ;  /* 0x43e0000498187df0 */ /* 0x000fe2000c0018ff */
[----:B------:R-:W-:Y:S01]  /*5660*/  UIADD3 UR6, UR11, 0x80, URZ ;  /* 0x000000800b067890 */ /* 0x000fe2000fffe03f */
[----:B------:R-:W-:Y:S01]  /*5670*/  UMOV UR7, 0x40000040 ;  /* 0x4000004000077882 */ /* 0x000fe20000000000 */
[----:B------:R-:W-:Y:S02]  /*5680*/  WARPGROUP.DEPBAR.LE gsb0, 0x0 ;  /* 0x00008000000079c5 */ /* 0x000fe40000010000 */
[----:B------:R-:W-:-:S15]  /*5690*/  WARPGROUP.ARRIVE ;  /* 0x00000000000079c5 */ /* 0x000fde0000000000 */
[----:B------:R-:W-:-:S08]  /*56a0*/  NOP ;  /* 0x0000000000007918 */ /* 0x000fd00000000000 */
[----:B------:R-:W-:Y:S01]  /*56b0*/  HGMMA.64x256x16.F32.BF16 R24, R156, gdesc[UR4].tnspB, R24, gsb0 ;  /* 0x43e000049c187df0 */ /* 0x000fe20008001818 */
        /* <DEDUP_REMOVED lines=18> */
[----:B-----5:R-:W5:Y:S02]  /*57e0*/  FENCE.VIEW.ASYNC.S ;  /* 0x00000000000073c6 */ /* 0x020f640000000000 */
[----:B-----5:R-:W-:Y:S01]  /*57f0*/  NOP ;  /* 0x0000000000007918 */ /* 0x020fe20000000000 */
[----:B------:R-:W-:Y:S06]  /*5800*/  BAR.ARV 0xe, 0x100 ;  /* 0x0384000000007b1d */ /* 0x000fec0000002000 */
[----:B------:R-:W-:Y:S05]  /*5810*/  @!P0 BRA `(.L_x_3578) ;  /* 0x0000000000048947 */ /* 0x000fea0003800000 */
[----:B------:R-:W-:Y:S01]  /*5820*/  BPT.TRAP 0x1 ;  /* 0x000000040000795c */ /* 0x000fe20000300000 */
.L_x_3578:
[----:B------:R-:W-:Y:S01]  /*5830*/  R2UR UR6, R6 ;  /* 0x00000000060672ca */ /* 0x000fe200000e0000 */
[----:B------:R-:W-:-:S04]  /*5840*/  UIADD3 UR20, UR52, -0x2, URZ ;  /* 0xfffffffe34147890 */ /* 0x000fc8000fffe03f */
[----:B------:R-:W-:-:S06]  /*5850*/  UISETP.GE.AND UP0, UPT, UR20, UR49, UPT ;  /* 0x000000311400728c */ /* 0x000fcc000bf06270 */
[----:B------:R-:W-:Y:S02]  /*5860*/  PLOP3.LUT P1, PT, PT, PT, UP0, 0x80, 0x0 ;  /* 0x000000000000781c */ /* 0x000fe40003f2f008 */
[----:B------:R-:W-:-:S04]  /*5870*/  UIADD3 UR6, UR6, 0x28c60, URZ ;  /* 0x00028c6006067890 */ /* 0x000fc8000fffe03f */
[----:B------:R-:W-:-:S09]  /*5880*/  UPRMT UR6, UR38, 0x654, UR6 ;  /* 0x0000065426067896 */ /* 0x000fd20008000006 */
[----:B------:R-:W-:Y:S01]  /*5890*/  SYNCS.ARRIVE.TRANS64.RED.A1T0 RZ, [UR6], RZ ;  /* 0x000000ffffff79a7 */ /* 0x000fe20008100406 */
[----:B------:R-:W-:Y:S05]  /*58a0*/  @!P1 BRA `(.L_x_3579) ;  /* 0x0000001c00549947 */ /* 0x000fea0003800000 */
[----:B------:R-:W-:Y:S01]  /*58b0*/  IMAD.MOV.U32 R8, RZ, RZ, R0 ;  /* 0x000000ffff087224 */ /* 0x000fe200078e0000 */
[----:B------:R-:W-:Y:S01]  /*58c0*/  UMOV UR23, UR48 ;  /* 0x0000003000177c82 */ /* 0x000fe20008000000 */
[----:B-1234-:R-:W-:Y:S01]  /*58d0*/  IMAD.MOV.U32 R9, RZ, RZ, R7 ;  /* 0x000000ffff097224 */ /* 0x01efe200078e0007 */
[----:B------:R-:W-:Y:S01]  /*58e0*/  ULDC UR24, c[0x0][0x9d8] ;  /* 0x0002760000187ab9 */ /* 0x000fe20000000800 */
[----:B------:R-:W-:-:S05]  /*58f0*/  ULDC UR21, c[0x0][0x988] ;  /* 0x0002620000157ab9 */ /* 0x000fca0000000800 */
.L_x_3590:
[----:B------:R-:W-:Y:S01]  /*5900*/  UIADD3 UR48, UR23, 0x1, URZ ;  /* 0x0000000117307890 */ /* 0x000fe2000fffe03f */
[----:B------:R-:W-:Y:S01]  /*5910*/  UMOV UR6, UR20 ;  /* 0x0000001400067c82 */ /* 0x000fe20008000000 */
[----:B------:R-:W-:Y:S02]  /*5920*/  UIADD3 UR20, UR20, -0x1, URZ ;  /* 0xffffffff14147890 */ /* 0x000fe4000fffe03f */
[----:B------:R-:W-:-:S04]  /*5930*/  UISETP.NE.AND UP0, UPT, UR48, 0x2, UPT ;  /* 0x000000023000788c */ /* 0x000fc8000bf05270 */
[----:B------:R-:W-:Y:S02]  /*5940*/  USEL UR7, URZ, 0x1, UP0 ;  /* 0x000000013f077887 */ /* 0x000fe40008000000 */
[----:B------:R-:W-:Y:S02]  /*5950*/  USEL UR48, UR48, URZ, UP0 ;  /* 0x0000003f30307287 */ /* 0x000fe40008000000 */
[----:B------:R-:W-:Y:S02]  /*5960*/  ULOP3.LUT UR36, UR36, UR7, URZ, 0x3c, !UPT ;  /* 0x0000000724247292 */ /* 0x000fe4000f8e3c3f */
[----:B------:R-:W-:Y:S01]  /*5970*/  UISETP.GT.AND UP0, UPT, UR6, UR49, UPT ;  /* 0x000000310600728c */ /* 0x000fe2000bf04270 */
[----:B-12---:R-:W-:Y:S10]  /*5980*/  @!P0 BRA `(.L_x_3580) ;  /* 0x0000000000048947 */ /* 0x006ff40003800000 */
[----:B------:R-:W-:Y:S01]  /*5990*/  BPT.TRAP 0x1 ;  /* 0x000000040000795c */ /* 0x000fe20000300000 */
.L_x_3580:
[----:B------:R-:W-:Y:S01]  /*59a0*/  ULEA UR22, UR48, UR39, 0x3 ;  /* 0x0000002730167291 */ /* 0x000fe2000f8e183f */
[----:B------:R-:W-:-:S05]  /*59b0*/  IMAD.U32 R6, RZ, RZ, UR36 ;  /* 0x00000024ff067e24 */ /* 0x000fca000f8e00ff */
[----:B------:R-:W-:-:S04]  /*59c0*/  SHF.L.U32 R6, R6, 0x1f, RZ ;  /* 0x0000001f06067819 */ /* 0x000fc800000006ff */
[----:B------:R1:W2:Y:S01]  /*59d0*/  SYNCS.PHASECHK.TRANS64.TRYWAIT P1, [UR22+0x28c30], R6 ;  /* 0x028c3006ff0075a7 */ /* 0x0002a20008020156 */
[----:B------:R-:W-:Y:S05]  /*59e0*/  @!P0 BRA `(.L_x_3581) ;  /* 0x0000000000048947 */ /* 0x000fea0003800000 */
[----:B------:R-:W-:Y:S01]  /*59f0*/  BPT.TRAP 0x1 ;  /* 0x000000040000795c */ /* 0x000fe20000300000 */
.L_x_3581:
[----:B--2---:R-:W-:Y:S05]  /*5a00*/  @P1 BRA `(.L_x_3582) ;  /* 0x0000000000081947 */ /* 0x004fea0003800000 */
[----:B------:R-:W2:Y:S02]  /*5a10*/  SYNCS.PHASECHK.TRANS64.TRYWAIT P1, [UR22+0x28c30], R6 ;  /* 0x028c3006ff0075a7 */ /* 0x000ea40008020156 */
[----:B--2---:R-:W-:Y:S05]  /*5a20*/  @!P1 BRA `(.L_x_3583) ;  /* 0x000000cc00509947 */ /* 0x004fea0003800000 */
.L_x_3582:
[----:B------:R-:W-:Y:S01]  /*5a30*/  R2UR UR18, R3 ;  /* 0x00000000031272ca */ /* 0x000fe200000e0000 */
[----:B------:R-:W-:Y:S01]  /*5a40*/  UIADD3 UR6, UR39, 0x20400, URZ ;  /* 0x0002040027067890 */ /* 0x000fe2000fffe03f */
[----:B0-----:R-:W-:Y:S01]  /*5a50*/  WARPGROUP.ARRIVE ;  /* 0x00000000000079c5 */ /* 0x001fe20000000000 */
        /* <DEDUP_REMOVED lines=10> */
[----:B------:R-:W-:Y:S02]  /*5b00*/  UIADD3 UR10, UR18, 0x4, URZ ;  /* 0x00000004120a7890 */ /* 0x000fe4000fffe03f */
[----:B------:R-:W-:-:S03]  /*5b10*/  UIADD3 UR14, UR18, 0x6, URZ ;  /* 0x00000006120e7890 */ /* 0x000fc6000fffe03f */
[----:B------:R-:W-:Y:S03]  /*5b20*/  HGMMA.64x64x16.F32.BF16 R152, gdesc[UR16], RZ, !UPT, gsb0 ;  /* 0x00e00000109879f0 */ /* 0x000fe6000c0018ff */
        /* <DEDUP_REMOVED lines=12> */
.L_x_3584:
        /* <DEDUP_REMOVED lines=18> */
[----:B------:R-:W-:Y:S01]  /*5d10*/  UMOV UR10, UR21 ;  /* 0x00000015000a7c82 */ /* 0x000fe20008000000 */
[----:B------:R-:W-:Y:S01]  /*5d20*/  FMUL.FTZ R155, R155, UR24 ;  /* 0x000000189b9b7c20 */ /* 0x000fe20008410000 */
[----:B------:R-:W-:Y:S01]  /*5d30*/  FMUL.FTZ R158, R158, UR24 ;  /* 0x000000189e9e7c20 */ /* 0x000fe20008410000 */
[----:B------:R-:W-:Y:S01]  /*5d40*/  FMUL.FTZ R159, R159, UR24 ;  /* 0x000000189f9f7c20 */ /* 0x000fe20008410000 */
[----:B------:R-:W3:Y:S01]  /*5d50*/  MUFU.TANH R11, R11 ;  /* 0x0000000b000b7308 */ /* 0x000ee20000002400 */
[----:B--2---:R-:W-:Y:S01]  /*5d60*/  FMNMX.FTZ R7, R0, R9, !PT ;  /* 0x0000000900077209 */ /* 0x004fe20007810000 */
[----:B------:R-:W-:Y:S01]  /*5d70*/  FMUL.FTZ R162, R162, UR24 ;  /* 0x00000018a2a27c20 */ /* 0x000fe20008410000 */
[----:B------:R-:W-:Y:S01]  /*5d80*/  FMUL.FTZ R172, R182, UR24 ;  /* 0x00000018b6ac7c20 */ /* 0x000fe20008410000 */
[----:B------:R-:W-:Y:S01]  /*5d90*/  FMUL.FTZ R173, R183, UR24 ;  /* 0x00000018b7ad7c20 */ /* 0x000fe20008410000 */
[----:B------:R-:W-:Y:S01]  /*5da0*/  ISETP.NE.AND P1, PT, R17, RZ, PT ;  /* 0x000000ff1100720c */ /* 0x000fe20003f25270 */
[----:B------:R-:W-:-:S02]  /*5db0*/  UIADD3 UR6, UR22, 0x28c40, URZ ;  /* 0x00028c4016067890 */ /* 0x000fc4000fffe03f */
[----:B------:R-:W2:Y:S01]  /*5dc0*/  MUFU.TANH R12, R12 ;  /* 0x0000000c000c7308 */ /* 0x000ea20000002400 */
[----:B0-----:R-:W-:Y:S01]  /*5dd0*/  FMNMX.FTZ R7, R10, R7, !PT ;  /* 0x000000070a077209 */ /* 0x001fe20007810000 */
[----:B------:R-:W-:-:S06]  /*5de0*/  UPRMT UR6, UR38, 0x654, UR6 ;  /* 0x0000065426067896 */ /* 0x000fcc0008000006 */
[----:B------:R-:W0:Y:S01]  /*5df0*/  MUFU.TANH R13, R13 ;  /* 0x0000000d000d7308 */ /* 0x000e220000002400 */
[----:B---3--:R-:W-:Y:S02]  /*5e00*/  FMNMX.FTZ R7, R11, R7, !PT ;  /* 0x000000070b077209 */ /* 0x008fe40007810000 */
[----:B------:R-:W-:Y:S05]  /*5e10*/  SYNCS.ARRIVE.TRANS64.RED.A1T0 RZ, [UR6], RZ ;  /* 0x000000ffffff79a7 */ /* 0x000fea0008100406 */
[----:B------:R-:W3:Y:S01]  /*5e20*/  MUFU.TANH R14, R14 ;  /* 0x0000000e000e7308 */ /* 0x000ee20000002400 */
[----:B--2---:R-:W-:-:S07]  /*5e30*/  FMNMX.FTZ R7, R12, R7, !PT ;  /* 0x000000070c077209 */ /* 0x004fce0007810000 */
[----:B------:R-:W2:Y:S01]  /*5e40*/  MUFU.TANH R15, R15 ;  /* 0x0000000f000f7308 */ /* 0x000ea20000002400 */
[----:B0-----:R-:W-:-:S07]  /*5e50*/  FMNMX.FTZ R7, R13, R7, !PT ;  /* 0x000000070d077209 */ /* 0x001fce0007810000 */
[----:B------:R-:W0:Y:S01]  /*5e60*/  MUFU.TANH R20, R20 ;  /* 0x0000001400147308 */ /* 0x000e220000002400 */
[----:B---3--:R-:W-:-:S07]  /*5e70*/  FMNMX.FTZ R7, R14, R7, !PT ;  /* 0x000000070e077209 */ /* 0x008fce0007810000 */
        /* <DEDUP_REMOVED lines=16> */
[----:B------:R-:W-:Y:S01]  /*5f80*/  MUFU.TANH R155, R155 ;  /* 0x0000009b009b7308 */ /* 0x000fe20000002400 */
[----:B---3--:R-:W-:-:S07]  /*5f90*/  FMNMX.FTZ R7, R164, R7, !PT ;  /* 0x00000007a4077209 */ /* 0x008fce0007810000 */
[----:B------:R-:W-:Y:S01]  /*5fa0*/  MUFU.TANH R158, R158 ;  /* 0x0000009e009e7308 */ /* 0x000fe20000002400 */
[----:B--2---:R-:W-:-:S05]  /*5fb0*/  FMNMX.FTZ R7, R165, R7, !PT ;  /* 0x00000007a5077209 */ /* 0x004fca0007810000 */
[----:B------:R-:W0:Y:S02]  /*5fc0*/  SHFL.BFLY PT, R161, R7, 0x2, 0x1f ;  /* 0x0c401f0007a17f89 */ /* 0x000e2400000e0000 */
[----:B------:R-:W-:Y:S08]  /*5fd0*/  MUFU.TANH R159, R159 ;  /* 0x0000009f009f7308 */ /* 0x000ff00000002400 */
[----:B------:R-:W-:Y:S08]  /*5fe0*/  MUFU.TANH R162, R162 ;  /* 0x000000a200a27308 */ /* 0x000ff00000002400 */
[----:B------:R-:W-:Y:S01]  /*5ff0*/  MUFU.TANH R172, R172 ;  /* 0x000000ac00ac7308 */ /* 0x000fe20000002400 */
[----:B0-----:R-:W-:Y:S01]  /*6000*/  FMNMX.FTZ R7, R7, R161, !PT ;  /* 0x000000a107077209 */ /* 0x001fe20007810000 */
[----:B------:R-:W-:-:S06]  /*6010*/  FMUL.FTZ R161, R154, UR24 ;  /* 0x000000189aa17c20 */ /* 0x000fcc0008410000 */
[----:B------:R-:W-:Y:S01]  /*6020*/  MUFU.TANH R173, R173 ;  /* 0x000000ad00ad7308 */ /* 0x000fe20000002400 */
[----:B------:R-:W0:Y:S07]  /*6030*/  SHFL.BFLY PT, R168, R7, 0x1, 0x1f ;  /* 0x0c201f0007a87f89 */ /* 0x000e2e00000e0000 */
[----:B------:R-:W-:Y:S01]  /*6040*/  MUFU.TANH R161, R161 ;  /* 0x000000a100a17308 */ /* 0x000fe20000002400 */
[----:B0-----:R-:W-:-:S05]  /*6050*/  FMNMX.FTZ R7, R7, R168, !PT ;  /* 0x000000a807077209 */ /* 0x001fca0007810000 */
[C---:B------:R-:W-:Y:S01]  /*6060*/  FADD.FTZ R9, -R7.reuse, R9 ;  /* 0x0000000907097221 */ /* 0x040fe20000010100 */
[----:B------:R-:W-:-:S03]  /*6070*/  FMUL.FTZ R154, R7, UR10 ;  /* 0x0000000a079a7c20 */ /* 0x000fc60008410000 */
[----:B------:R-:W-:Y:S01]  /*6080*/  FMUL.FTZ R9, R9, UR10 ;  /* 0x0000000a09097c20 */ /* 0x000fe20008410000 */
        /* <DEDUP_REMOVED lines=13> */
[----:B------:R-:W2:Y:S01]  /*6160*/  MUFU.EX2 R0, R0 ;  /* 0x0000000000007308 */ /* 0x000ea20000000800 */
[--C-:B------:R-:W-:Y:S01]  /*6170*/  FFMA.FTZ R157, R157, UR10, -R154.reuse ;  /* 0x0000000a9d9d7c23 */ /* 0x100fe2000801089a */
[--C-:B------:R-:W-:Y:S01]  /*6180*/  FFMA.FTZ R160, R160, UR10, -R154.reuse ;  /* 0x0000000aa0a07c23 */ /* 0x100fe2000801089a */
[--C-:B------:R-:W-:Y:S01]  /*6190*/  FFMA.FTZ R164, R164, UR10, -R154.reuse ;  /* 0x0000000aa4a47c23 */ /* 0x100fe2000801089a */
[----:B------:R-:W-:-:S04]  /*61a0*/  FFMA.FTZ R165, R165, UR10, -R154 ;  /* 0x0000000aa5a57c23 */ /* 0x000fc8000801089a */
[----:B------:R3:W4:Y:S01]  /*61b0*/  MUFU.EX2 R152, R10 ;  /* 0x0000000a00987308 */ /* 0x0007220000000800 */
[-C--:B0-----:R-:W-:Y:S01]  /*61c0*/  FMUL.FTZ R24, R24, R9.reuse ;  /* 0x0000000918187220 */ /* 0x081fe20000410000 */
[-C--:B------:R-:W-:Y:S01]  /*61d0*/  FMUL.FTZ R25, R25, R9.reuse ;  /* 0x0000000919197220 */ /* 0x080fe20000410000 */
[-C--:B------:R-:W-:Y:S01]  /*61e0*/  FMUL.FTZ R28, R28, R9.reuse ;  /* 0x000000091c1c7220 */ /* 0x080fe20000410000 */
[-C--:B------:R-:W-:Y:S01]  /*61f0*/  FMUL.FTZ R29, R29, R9.reuse ;  /* 0x000000091d1d7220 */ /* 0x080fe20000410000 */
[-C--:B------:R-:W-:Y:S01]  /*6200*/  FMUL.FTZ R32, R32, R9.reuse ;  /* 0x0000000920207220 */ /* 0x080fe20000410000 */
[-C--:B------:R-:W-:Y:S01]  /*6210*/  FMUL.FTZ R33, R33, R9.reuse ;  /* 0x0000000921217220 */ /* 0x080fe20000410000 */
[-C--:B------:R-:W-:Y:S01]  /*6220*/  FMUL.FTZ R36, R36, R9.reuse ;  /* 0x0000000924247220 */ /* 0x080fe20000410000 */
[----:B------:R0:W-:Y:S01]  /*6230*/  MUFU.EX2 R169, R12 ;  /* 0x0000000c00a97308 */ /* 0x0001e20000000800 */
[----:B--2---:R-:W-:Y:S01]  /*6240*/  FFMA.FTZ R154, R9, R4, R0 ;  /* 0x00000004099a7223 */ /* 0x004fe20000010000 */
[----:B---3--:R-:W-:Y:S01]  /*6250*/  FMUL.FTZ R10, R163, UR24 ;  /* 0x00000018a30a7c20 */ /* 0x008fe20008410000 */
[----:B------:R-:W-:Y:S01]  /*6260*/  FMUL.FTZ R163, R166, UR24 ;  /* 0x00000018a6a37c20 */ /* 0x000fe20008410000 */
[----:B------:R-:W-:Y:S01]  /*6270*/  FMUL.FTZ R4, R167, UR24 ;  /* 0x00000018a7047c20 */ /* 0x000fe20008410000 */
[----:B------:R-:W-:Y:S01]  /*6280*/  FMUL.FTZ R166, R171, UR24 ;  /* 0x00000018aba67c20 */ /* 0x000fe20008410000 */
[----:B------:R-:W-:Y:S01]  /*6290*/  FMUL.FTZ R167, R174, UR24 ;  /* 0x00000018aea77c20 */ /* 0x000fe20008410000 */
[----:B------:R-:W-:Y:S01]  /*62a0*/  FMUL.FTZ R171, R179, UR24 ;  /* 0x00000018b3ab7c20 */ /* 0x000fe20008410000 */
[----:B------:R-:W-:Y:S01]  /*62b0*/  MUFU.TANH R10, R10 ;  /* 0x0000000a000a7308 */ /* 0x000fe20000002400 */
[C---:B----4-:R-:W-:Y:S01]  /*62c0*/  FADD.FTZ R154, R152.reuse, R154 ;  /* 0x0000009a989a7221 */ /* 0x050fe20000010000 */
[----:B------:R-:W-:Y:S01]  /*62d0*/  F2FP.BF16.F32.PACK_AB R152, R152, R0 ;  /* 0x000000009898723e */ /* 0x000fe200000010ff */
[----:B0-----:R-:W-:Y:S01]  /*62e0*/  FMUL.FTZ R12, R170, UR24 ;  /* 0x00000018aa0c7c20 */ /* 0x001fe20008410000 */
[----:B------:R-:W-:Y:S01]  /*62f0*/  FMUL.FTZ R170, R178, UR24 ;  /* 0x00000018b2aa7c20 */ /* 0x000fe20008410000 */
        /* <DEDUP_REMOVED lines=8> */
[-C--:B------:R-:W-:Y:S01]  /*6380*/  FMUL.FTZ R52, R52, R9.reuse ;  /* 0x0000000934347220 */ /* 0x080fe20000410000 */
[-C--:B------:R-:W-:Y:S01]  /*6390*/  FMUL.FTZ R53, R53, R9.reuse ;  /* 0x0000000935357220 */ /* 0x080fe20000410000 */
[-C--:B------:R-:W-:Y:S01]  /*63a0*/  FMUL.FTZ R56, R56, R9.reuse ;  /* 0x0000000938387220 */ /* 0x080fe20000410000 */
[----:B------:R-:W2:Y:S01]  /*63b0*/  MUFU.TANH R163, R163 ;  /* 0x000000a300a37308 */ /* 0x000ea20000002400 */
[-C--:B------:R-:W-:Y:S01]  /*63c0*/  FMUL.FTZ R57, R57, R9.reuse ;  /* 0x0000000939397220 */ /* 0x080fe20000410000 */
[-C--:B------:R-:W-:Y:S01]  /*63d0*/  FMUL.FTZ R60, R60, R9.reuse ;  /* 0x000000093c3c7220 */ /* 0x080fe20000410000 */
[-C--:B------:R-:W-:Y:S01]  /*63e0*/  FMUL.FTZ R61, R61, R9.reuse ;  /* 0x000000093d3d7220 */ /* 0x080fe20000410000 */
[-C--:B------:R-:W-:Y:S01]  /*63f0*/  FMUL.FTZ R64, R64, R9.reuse ;  /* 0x0000000940407220 */ /* 0x080fe20000410000 */
[-C--:B------:R-:W-:Y:S01]  /*6400*/  FMUL.FTZ R65, R65, R9.reuse ;  /* 0x0000000941417220 */ /* 0x080fe20000410000 */
[-C--:B------:R-:W-:Y:S01]  /*6410*/  FMUL.FTZ R68, R68, R9.reuse ;  /* 0x0000000944447220 */ /* 0x080fe20000410000 */
[-C--:B------:R-:W-:Y:S01]  /*6420*/  FMUL.FTZ R69, R69, R9.reuse ;  /* 0x0000000945457220 */ /* 0x080fe20000410000 */
[----:B------:R-:W3:Y:S01]  /*6430*/  MUFU.TANH R4, R4 ;  /* 0x0000000400047308 */ /* 0x000ee20000002400 */
[----:B0-----:R-:W-:Y:S01]  /*6440*/  FADD.FTZ R11, R0, R154 ;  /* 0x0000009a000b7221 */ /* 0x001fe20000010000 */
[----:B------:R-:W-:Y:S01]  /*6450*/  F2FP.BF16.F32.PACK_AB R154, R169, R0 ;  /* 0x00000000a99a723e */ /* 0x000fe200000010ff */
[-C--:B------:R-:W-:Y:S01]  /*6460*/  FMUL.FTZ R72, R72, R9.reuse ;  /* 0x0000000948487220 */ /* 0x080fe20000410000 */
[----:B------:R-:W-:Y:S01]  /*6470*/  FMNMX.FTZ R0, R161, R8, !PT ;  /* 0x00000008a1007209 */ /* 0x000fe20007810000 */
[----:B------:R-:W-:Y:S01]  /*6480*/  FADD.FTZ R11, R169, R11 ;  /* 0x0000000ba90b7221 */ /* 0x000fe20000010000 */
[----:B------:R-:W-:Y:S01]  /*6490*/  FMUL.FTZ R169, R175, UR24 ;  /* 0x00000018afa97c20 */ /* 0x000fe20008410000 */
[-C--:B------:R-:W-:Y:S01]  /*64a0*/  FMUL.FTZ R73, R73, R9.reuse ;  /* 0x0000000949497220 */ /* 0x080fe20000410000 */
[----:B------:R-:W-:Y:S01]  /*64b0*/  FMNMX.FTZ R0, R155, R0, !PT ;  /* 0x000000009b007209 */ /* 0x000fe20007810000 */
[----:B------:R-:W0:Y:S01]  /*64c0*/  MUFU.TANH R12, R12 ;  /* 0x0000000c000c7308 */ /* 0x000e220000002400 */
[-C--:B------:R-:W-:Y:S01]  /*64d0*/  FMUL.FTZ R76, R76, R9.reuse ;  /* 0x000000094c4c7220 */ /* 0x080fe20000410000 */
[-C--:B------:R-:W-:Y:S01]  /*64e0*/  FMUL.FTZ R77, R77, R9.reuse ;  /* 0x000000094d4d7220 */ /* 0x080fe20000410000 */
[----:B------:R-:W-:Y:S01]  /*64f0*/  FMNMX.FTZ R0, R158, R0, !PT ;  /* 0x000000009e007209 */ /* 0x000fe20007810000 */
[-C--:B------:R-:W-:Y:S01]  /*6500*/  FMUL.FTZ R80, R80, R9.reuse ;  /* 0x0000000950507220 */ /* 0x080fe20000410000 */
[-C--:B------:R-:W-:Y:S01]  /*6510*/  FMUL.FTZ R81, R81, R9.reuse ;  /* 0x0000000951517220 */ /* 0x080fe20000410000 */
[-C--:B------:R-:W-:Y:S01]  /*6520*/  FMUL.FTZ R84, R84, R9.reuse ;  /* 0x0000000954547220 */ /* 0x080fe20000410000 */
[----:B------:R-:W-:Y:S01]  /*6530*/  FMNMX.FTZ R0, R159, R0, !PT ;  /* 0x000000009f007209 */ /* 0x000fe20007810000 */
[----:B------:R-:W4:Y:S01]  /*6540*/  MUFU.TANH R166, R166 ;  /* 0x000000a600a67308 */ /* 0x000f220000002400 */
[-C--:B------:R-:W-:Y:S01]  /*6550*/  FMUL.FTZ R85, R85, R9.reuse ;  /* 0x0000000955557220 */ /* 0x080fe20000410000 */
[-C--:B------:R-:W-:Y:S01]  /*6560*/  FMUL.FTZ R88, R88, R9.reuse ;  /* 0x0000000958587220 */ /* 0x080fe20000410000 */
[----:B------:R-:W-:Y:S01]  /*6570*/  FMNMX.FTZ R0, R162, R0, !PT ;  /* 0x00000000a2007209 */ /* 0x000fe20007810000 */
[-C--:B------:R-:W-:Y:S01]  /*6580*/  FMUL.FTZ R89, R89, R9.reuse ;  /* 0x0000000959597220 */ /* 0x080fe20000410000 */
[-C--:B------:R-:W-:Y:S01]  /*6590*/  FMUL.FTZ R92, R92, R9.reuse ;  /* 0x000000095c5c7220 */ /* 0x080fe20000410000 */
[-C--:B------:R-:W-:Y:S01]  /*65a0*/  FMUL.FTZ R93, R93, R9.reuse ;  /* 0x000000095d5d7220 */ /* 0x080fe20000410000 */
[----:B------:R-:W-:Y:S01]  /*65b0*/  FMNMX.FTZ R0, R10, R0, !PT ;  /* 0x000000000a007209 */ /* 0x000fe20007810000 */
[----:B------:R-:W5:Y:S01]  /*65c0*/  MUFU.TANH R167, R167 ;  /* 0x000000a700a77308 */ /* 0x000f620000002400 */
[-C--:B------:R-:W-:Y:S01]  /*65d0*/  FMUL.FTZ R96, R96, R9.reuse ;  /* 0x0000000960607220 */ /* 0x080fe20000410000 */
[-C--:B------:R-:W-:Y:S01]  /*65e0*/  FMUL.FTZ R97, R97, R9.reuse ;  /* 0x0000000961617220 */ /* 0x080fe20000410000 */
[----:B--2---:R-:W-:Y:S01]  /*65f0*/  FMNMX.FTZ R0, R163, R0, !PT ;  /* 0x00000000a3007209 */ /* 0x004fe20007810000 */
[-C--:B------:R-:W-:Y:S01]  /*6600*/  FMUL.FTZ R100, R100, R9.reuse ;  /* 0x0000000964647220 */ /* 0x080fe20000410000 */
[-C--:B------:R-:W-:Y:S01]  /*6610*/  FMUL.FTZ R101, R101, R9.reuse ;  /* 0x0000000965657220 */ /* 0x080fe20000410000 */
[-C--:B------:R-:W-:Y:S01]  /*6620*/  FMUL.FTZ R104, R104, R9.reuse ;  /* 0x0000000968687220 */ /* 0x080fe20000410000 */
[----:B---3--:R-:W-:Y:S01]  /*6630*/  FMNMX.FTZ R0, R4, R0, !PT ;  /* 0x0000000004007209 */ /* 0x008fe20007810000 */
[----:B------:R-:W2:Y:S01]  /*6640*/  MUFU.TANH R169, R169 ;  /* 0x000000a900a97308 */ /* 0x000ea20000002400 */
[-C--:B------:R-:W-:Y:S01]  /*6650*/  FMUL.FTZ R105, R105, R9.reuse ;  /* 0x0000000969697220 */ /* 0x080fe20000410000 */
[-C--:B------:R-:W-:Y:S01]  /*6660*/  FMUL.FTZ R108, R108, R9.reuse ;  /* 0x000000096c6c7220 */ /* 0x080fe20000410000 */
[----:B0-----:R-:W-:Y:S01]  /*6670*/  FMNMX.FTZ R0, R12, R0, !PT ;  /* 0x000000000c007209 */ /* 0x001fe20007810000 */
[-C--:B------:R-:W-:Y:S01]  /*6680*/  FMUL.FTZ R109, R109, R9.reuse ;  /* 0x000000096d6d7220 */ /* 0x080fe20000410000 */
[-C--:B------:R-:W-:Y:S01]  /*6690*/  FMUL.FTZ R112, R112, R9.reuse ;  /* 0x0000000970707220 */ /* 0x080fe20000410000 */
[-C--:B------:R-:W-:Y:S01]  /*66a0*/  FMUL.FTZ R113, R113, R9.reuse ;  /* 0x0000000971717220 */ /* 0x080fe20000410000 */
[----:B----4-:R-:W-:Y:S01]  /*66b0*/  FMNMX.FTZ R0, R166, R0, !PT ;  /* 0x00000000a6007209 */ /* 0x010fe20007810000 */
[----:B------:R-:W0:Y:S01]  /*66c0*/  MUFU.TANH R170, R170 ;  /* 0x000000aa00aa7308 */ /* 0x000e220000002400 */
[-C--:B------:R-:W-:Y:S01]  /*66d0*/  FMUL.FTZ R116, R116, R9.reuse ;  /* 0x0000000974747220 */ /* 0x080fe20000410000 */
[-C--:B------:R-:W-:Y:S01]  /*66e0*/  FMUL.FTZ R117, R117, R9.reuse ;  /* 0x0000000975757220 */ /* 0x080fe20000410000 */
[----:B-----5:R-:W-:Y:S01]  /*66f0*/  FMNMX.FTZ R0, R167, R0, !PT ;  /* 0x00000000a7007209 */ /* 0x020fe20007810000 */
[-C--:B------:R-:W-:Y:S01]  /*6700*/  FMUL.FTZ R120, R120, R9.reuse ;  /* 0x0000000978787220 */ /* 0x080fe20000410000 */
[-C--:B------:R-:W-:Y:S01]  /*6710*/  FMUL.FTZ R121, R121, R9.reuse ;  /* 0x0000000979797220 */ /* 0x080fe20000410000 */
[-C--:B------:R-:W-:Y:S01]  /*6720*/  FMUL.FTZ R124, R124, R9.reuse ;  /* 0x000000097c7c7220 */ /* 0x080fe20000410000 */
[-C--:B------:R-:W-:Y:S01]  /*6730*/  FMUL.FTZ R125, R125, R9.reuse ;  /* 0x000000097d7d7220 */ /* 0x080fe20000410000 */
[----:B------:R-:W3:Y:S01]  /*6740*/  MUFU.TANH R171, R171 ;  /* 0x000000ab00ab7308 */ /* 0x000ee20000002400 */
[----:B--2---:R-:W-:Y:S01]  /*6750*/  FMNMX.FTZ R0, R169, R0, !PT ;  /* 0x00000000a9007209 */ /* 0x004fe20007810000 */
[-C--:B------:R-:W-:Y:S01]  /*6760*/  FMUL.FTZ R128, R128, R9.reuse ;  /* 0x0000000980807220 */ /* 0x080fe20000410000 */
[-C--:B------:R-:W-:Y:S01]  /*6770*/  FMUL.FTZ R129, R129, R9.reuse ;  /* 0x0000000981817220 */ /* 0x080fe20000410000 */
[-C--:B------:R-:W-:Y:S01]  /*6780*/  FMUL.FTZ R132, R132, R9.reuse ;  /* 0x0000000984847220 */ /* 0x080fe20000410000 */
[-C--:B------:R-:W-:Y:S01]  /*6790*/  FMUL.FTZ R133, R133, R9.reuse ;  /* 0x0000000985857220 */ /* 0x080fe20000410000 */
[-C--:B------:R-:W-:Y:S01]  /*67a0*/  FMUL.FTZ R136, R136, R9.reuse ;  /* 0x0000000988887220 */ /* 0x080fe20000410000 */
[-C--:B------:R-:W-:Y:S01]  /*67b0*/  FMUL.FTZ R137, R137, R9.reuse ;  /* 0x0000000989897220 */ /* 0x080fe20000410000 */
[----:B------:R-:W-:Y:S01]  /*67c0*/  MUFU.EX2 R178, R156 ;  /* 0x0000009c00b27308 */ /* 0x000fe20000000800 */
[----:B0-----:R-:W-:Y:S01]  /*67d0*/  FMNMX.FTZ R0, R170, R0, !PT ;  /* 0x00000000aa007209 */ /* 0x001fe20007810000 */
[-C--:B------:R-:W-:Y:S01]  /*67e0*/  FMUL.FTZ R140, R140, R9.reuse ;  /* 0x000000098c8c7220 */ /* 0x080fe20000410000 */
[-C--:B------:R-:W-:Y:S01]  /*67f0*/  FMUL.FTZ R141, R141, R9.reuse ;  /* 0x000000098d8d7220 */ /* 0x080fe20000410000 */
[-C--:B------:R-:W-:Y:S01]  /*6800*/  FMUL.FTZ R144, R144, R9.reuse ;  /* 0x0000000990907220 */ /* 0x080fe20000410000 */
[-C--:B------:R-:W-:Y:S01]  /*6810*/  FMUL.FTZ R145, R145, R9.reuse ;  /* 0x0000000991917220 */ /* 0x080fe20000410000 */
[-C--:B------:R-:W-:Y:S01]  /*6820*/  FMUL.FTZ R148, R148, R9.reuse ;  /* 0x0000000994947220 */ /* 0x080fe20000410000 */
[----:B------:R-:W-:Y:S01]  /*6830*/  FMUL.FTZ R149, R149, R9 ;  /* 0x0000000995957220 */ /* 0x000fe20000410000 */
[----:B------:R-:W-:Y:S01]  /*6840*/  MUFU.EX2 R13, R13 ;  /* 0x0000000d000d7308 */ /* 0x000fe20000000800 */
[----:B---3--:R-:W-:-:S04]  /*6850*/  FMNMX.FTZ R0, R171, R0, !PT ;  /* 0x00000000ab007209 */ /* 0x008fc80007810000 */
[----:B------:R-:W-:-:S03]  /*6860*/  FMNMX.FTZ R0, R172, R0, !PT ;  /* 0x00000000ac007209 */ /* 0x000fc60007810000 */
[----:B------:R-:W-:Y:S01]  /*6870*/  MUFU.EX2 R14, R14 ;  /* 0x0000000e000e7308 */ /* 0x000fe20000000800 */
[----:B------:R-:W-:-:S05]  /*6880*/  FMNMX.FTZ R0, R173, R0, !PT ;  /* 0x00000000ad007209 */ /* 0x000fca0007810000 */
[----:B------:R-:W0:Y:S02]  /*6890*/  SHFL.BFLY PT, R174, R0, 0x2, 0x1f ;  /* 0x0c401f0000ae7f89 */ /* 0x000e2400000e0000 */
[----:B------:R-:W-:Y:S08]  /*68a0*/  MUFU.EX2 R15, R15 ;  /* 0x0000000f000f7308 */ /* 0x000ff00000000800 */
[----:B------:R-:W-:Y:S08]  /*68b0*/  MUFU.EX2 R20, R20 ;  /* 0x0000001400147308 */ /* 0x000ff00000000800 */
[----:B------:R-:W-:Y:S01]  /*68c0*/  MUFU.EX2 R21, R21 ;  /* 0x0000001500157308 */ /* 0x000fe20000000800 */
[----:B0-----:R-:W-:-:S07]  /*68d0*/  FMNMX.FTZ R0, R0, R174, !PT ;  /* 0x000000ae00007209 */ /* 0x001fce0007810000 */
[----:B------:R-:W0:Y:S01]  /*68e0*/  MUFU.EX2 R168, R168 ;  /* 0x000000a800a87308 */ /* 0x000e220000000800 */
[----:B------:R-:W2:Y:S07]  /*68f0*/  SHFL.BFLY PT, R174, R0, 0x1, 0x1f ;  /* 0x0c201f0000ae7f89 */ /* 0x000eae00000e0000 */
[----:B------:R-:W-:Y:S08]  /*6900*/  MUFU.EX2 R177, R165 ;  /* 0x000000a500b17308 */ /* 0x000ff00000000800 */
[----:B------:R0:W-:Y:S02]  /*6910*/  MUFU.EX2 R179, R160 ;  /* 0x000000a000b37308 */ /* 0x0001e40000000800 */
[----:B0-----:R-:W-:-:S02]  /*6920*/  F2FP.BF16.F32.PACK_AB R160, R168, R21 ;  /* 0x00000015a8a0723e */ /* 0x001fc400000010ff */
[----:B--2---:R-:W-:-:S05]  /*6930*/  FMNMX.FTZ R0, R0, R174, !PT ;  /* 0x000000ae00007209 */ /* 0x004fca0007810000 */
[C---:B------:R-:W-:Y:S01]  /*6940*/  FADD.FTZ R175, -R0.reuse, R8 ;  /* 0x0000000800af7221 */ /* 0x040fe20000010100 */
[----:B------:R-:W-:Y:S01]  /*6950*/  FMUL.FTZ R174, R0, UR10 ;  /* 0x0000000a00ae7c20 */ /* 0x000fe20008410000 */
[----:B------:R-:W-:Y:S02]  /*6960*/  MUFU.EX2 R8, R153 ;  /* 0x0000009900087308 */ /* 0x000fe40000000800 */
        /* <DEDUP_REMOVED lines=19> */
[----:B------:R-:W3:Y:S01]  /*6aa0*/  MUFU.EX2 R155, R155 ;  /* 0x0000009b009b7308 */ /* 0x000ee20000000800 */
[-C--:B0-----:R-:W-:Y:S01]  /*6ab0*/  FMUL.FTZ R26, R26, R10.reuse ;  /* 0x0000000a1a1a7220 */ /* 0x081fe20000410000 */
[-C--:B------:R-:W-:Y:S01]  /*6ac0*/  FMUL.FTZ R27, R27, R10.reuse ;  /* 0x0000000a1b1b7220 */ /* 0x080fe20000410000 */
[-C--:B------:R-:W-:Y:S01]  /*6ad0*/  FMUL.FTZ R30, R30, R10.reuse ;  /* 0x0000000a1e1e7220 */ /* 0x080fe20000410000 */
[-C--:B------:R-:W-:Y:S01]  /*6ae0*/  FMUL.FTZ R31, R31, R10.reuse ;  /* 0x0000000a1f1f7220 */ /* 0x080fe20000410000 */
[-C--:B------:R-:W-:Y:S01]  /*6af0*/  FMUL.FTZ R34, R34, R10.reuse ;  /* 0x0000000a22227220 */ /* 0x080fe20000410000 */
[-C--:B------:R-:W-:Y:S01]  /*6b00*/  FMUL.FTZ R35, R35, R10.reuse ;  /* 0x0000000a23237220 */ /* 0x080fe20000410000 */
[-C--:B------:R-:W-:Y:S01]  /*6b10*/  FMUL.FTZ R38, R38, R10.reuse ;  /* 0x0000000a26267220 */ /* 0x080fe20000410000 */
[----:B------:R-:W-:Y:S01]  /*6b20*/  MUFU.EX2 R156, R159 ;  /* 0x0000009f009c7308 */ /* 0x000fe20000000800 */
[----:B--2---:R-:W-:Y:S01]  /*6b30*/  FFMA.FTZ R5, R10, R5, R153 ;  /* 0x000000050a057223 */ /* 0x004fe20000010099 */
[-C--:B------:R-:W-:Y:S01]  /*6b40*/  FMUL.FTZ R39, R39, R10.reuse ;  /* 0x0000000a27277220 */ /* 0x080fe20000410000 */
[-C--:B------:R-:W-:Y:S01]  /*6b50*/  FMUL.FTZ R42, R42, R10.reuse ;  /* 0x0000000a2a2a7220 */ /* 0x080fe20000410000 */
[-C--:B------:R-:W-:Y:S01]  /*6b60*/  FMUL.FTZ R43, R43, R10.reuse ;  /* 0x0000000a2b2b7220 */ /* 0x080fe20000410000 */
[-C--:B------:R-:W-:Y:S01]  /*6b70*/  FMUL.FTZ R46, R46, R10.reuse ;  /* 0x0000000a2e2e7220 */ /* 0x080fe20000410000 */
[-C--:B------:R-:W-:Y:S01]  /*6b80*/  FMUL.FTZ R47, R47, R10.reuse ;  /* 0x0000000a2f2f7220 */ /* 0x080fe20000410000 */
[-C--:B------:R-:W-:Y:S01]  /*6b90*/  FMUL.FTZ R50, R50, R10.reuse ;  /* 0x0000000a32327220 */ /* 0x080fe20000410000 */
[----:B------:R-:W-:Y:S01]  /*6ba0*/  MUFU.EX2 R175, R157 ;  /* 0x0000009d00af7308 */ /* 0x000fe20000000800 */
[C---:B---3--:R-:W-:Y:S01]  /*6bb0*/  FADD.FTZ R5, R155.reuse, R5 ;  /* 0x000000059b057221 */ /* 0x048fe20000010000 */
[----:B------:R-:W-:Y:S01]  /*6bc0*/  F2FP.BF16.F32.PACK_AB R153, R155, R153 ;  /* 0x000000999b99723e */ /* 0x000fe200000010ff */
[-C--:B------:R-:W-:Y:S01]  /*6bd0*/  FMUL.FTZ R51, R51, R10.reuse ;  /* 0x0000000a33337220 */ /* 0x080fe20000410000 */
[-C--:B------:R-:W-:Y:S01]  /*6be0*/  FMUL.FTZ R54, R54, R10.reuse ;  /* 0x0000000a36367220 */ /* 0x080fe20000410000 */
        /* <DEDUP_REMOVED lines=11> */
[----:B------:R3:W4:Y:S01]  /*6ca0*/  MUFU.EX2 R157, R162 ;  /* 0x000000a2009d7308 */ /* 0x0007220000000800 */
[----:B0-----:R-:W-:-:S02]  /*6cb0*/  IMAD.U32 R158, RZ, RZ, UR23 ;  /* 0x00000017ff9e7e24 */ /* 0x001fc4000f8e00ff */
[-C--:B------:R-:W-:Y:S01]  /*6cc0*/  FMUL.FTZ R75, R75, R10.reuse ;  /* 0x0000000a4b4b7220 */ /* 0x080fe20000410000 */
[-C--:B------:R-:W-:Y:S01]  /*6cd0*/  FMUL.FTZ R78, R78, R10.reuse ;  /* 0x0000000a4e4e7220 */ /* 0x080fe20000410000 */
[-C--:B------:R-:W-:Y:S01]  /*6ce0*/  FMUL.FTZ R79, R79, R10.reuse ;  /* 0x0000000a4f4f7220 */ /* 0x080fe20000410000 */
[----:B------:R-:W-:Y:S02]  /*6cf0*/  @!P1 IMAD R158, R158, 0x40, R16 ;  /* 0x000000409e9e9824 */ /* 0x000fe400078e0210 */
[-C--:B------:R-:W-:Y:S01]  /*6d00*/  FMUL.FTZ R82, R82, R10.reuse ;  /* 0x0000000a52527220 */ /* 0x080fe20000410000 */
[-C--:B------:R-:W-:Y:S01]  /*6d10*/  FMUL.FTZ R83, R83, R10.reuse ;  /* 0x0000000a53537220 */ /* 0x080fe20000410000 */
[----:B------:R-:W0:Y:S01]  /*6d20*/  MUFU.EX2 R176, R176 ;  /* 0x000000b000b07308 */ /* 0x000e220000000800 */
[----:B--2---:R-:W-:Y:S01]  /*6d30*/  FADD.FTZ R5, R155, R5 ;  /* 0x000000059b057221 */ /* 0x004fe20000010000 */
[----:B------:R-:W-:Y:S01]  /*6d40*/  F2FP.BF16.F32.PACK_AB R155, R156, R155 ;  /* 0x0000009b9c9b723e */ /* 0x000fe200000010ff */
[----:B------:R-:W-:Y:S01]  /*6d50*/  FMUL.FTZ R86, R86, R10 ;  /* 0x0000000a56567220 */ /* 0x000fe20000410000 */
[----:B------:R-:W-:Y:S01]  /*6d60*/  @!P1 LEA R158, R158, UR39, 0x2 ;  /* 0x000000279e9e9c11 */ /* 0x000fe2000f8e10ff */
[----:B------:R-:W-:Y:S01]  /*6d70*/  FADD.FTZ R5, R156, R5 ;  /* 0x000000059c057221 */ /* 0x000fe20000010000 */
[----:B------:R-:W-:Y:S01]  /*6d80*/  FADD.FTZ R156, R13, R11 ;  /* 0x0000000b0d9c7221 */ /* 0x000fe20000010000 */
[----:B---3--:R-:W-:Y:S01]  /*6d90*/  F2FP.BF16.F32.PACK_AB R162, R178, R8 ;  /* 0x00000008b2a2723e */ /* 0x008fe200000010ff */
[----:B------:R-:W2:Y:S01]  /*6da0*/  MUFU.EX2 R159, R163 ;  /* 0x000000a3009f7308 */ /* 0x000ea20000000800 */
[----:B----4-:R-:W-:Y:S01]  /*6db0*/  FADD.FTZ R11, R157, R5 ;  /* 0x000000059d0b7221 */ /* 0x010fe20000010000 */
[C---:B------:R-:W-:Y:S01]  /*6dc0*/  FADD.FTZ R5, R14.reuse, R156 ;  /* 0x0000009c0e057221 */ /* 0x040fe20000010000 */
[----:B------:R-:W-:Y:S01]  /*6dd0*/  @!P1 STS [R158+0x28800], R9 ;  /* 0x028800099e009388 */ /* 0x000fe20000000800 */
[----:B------:R-:W-:Y:S01]  /*6de0*/  F2FP.BF16.F32.PACK_AB R156, R14, R13 ;  /* 0x0000000d0e9c723e */ /* 0x000fe200000010ff */
[-C--:B------:R-:W-:Y:S01]  /*6df0*/  FMUL.FTZ R87, R87, R10.reuse ;  /* 0x0000000a57577220 */ /* 0x080fe20000410000 */
[----:B------:R-:W-:Y:S01]  /*6e00*/  FADD.FTZ R5, R15, R5 ;  /* 0x000000050f057221 */ /* 0x000fe20000010000 */
[----:B------:R3:W-:Y:S01]  /*6e10*/  @!P1 STS [R158+0x28820], R10 ;  /* 0x0288200a9e009388 */ /* 0x0007e20000000800 */
[----:B------:R-:W4:Y:S01]  /*6e20*/  MUFU.EX2 R4, R4 ;  /* 0x0000000400047308 */ /* 0x000f220000000800 */
[----:B0-----:R-:W-:Y:S01]  /*6e30*/  FADD.FTZ R11, R176, R11 ;  /* 0x0000000bb00b7221 */ /* 0x001fe20000010000 */
[----:B------:R-:W-:Y:S01]  /*6e40*/  FADD.FTZ R5, R20, R5 ;  /* 0x0000000514057221 */ /* 0x000fe20000010000 */
[----:B------:R-:W-:Y:S01]  /*6e50*/  BAR.SYNC.DEFER_BLOCKING 0xf, 0x100 ;  /* 0x03c4000000007b1d */ /* 0x000fe20000010000 */
[----:B------:R-:W-:Y:S01]  /*6e60*/  F2FP.BF16.F32.PACK_AB R157, R176, R157 ;  /* 0x0000009db09d723e */ /* 0x000fe200000010ff */
[-C--:B------:R-:W-:Y:S01]  /*6e70*/  FMUL.FTZ R90, R90, R10.reuse ;  /* 0x0000000a5a5a7220 */ /* 0x080fe20000410000 */
[-C--:B------:R-:W-:Y:S01]  /*6e80*/  FMUL.FTZ R91, R91, R10.reuse ;  /* 0x0000000a5b5b7220 */ /* 0x080fe20000410000 */
[-C--:B------:R-:W-:Y:S01]  /*6e90*/  FMUL.FTZ R94, R94, R10.reuse ;  /* 0x0000000a5e5e7220 */ /* 0x080fe20000410000 */
[-C--:B------:R-:W-:Y:S01]  /*6ea0*/  FMUL.FTZ R95, R95, R10.reuse ;  /* 0x0000000a5f5f7220 */ /* 0x080fe20000410000 */
[----:B------:R-:W0:Y:S01]  /*6eb0*/  MUFU.EX2 R12, R12 ;  /* 0x0000000c000c7308 */ /* 0x000e220000000800 */
[----:B--2---:R-:W-:Y:S01]  /*6ec0*/  FADD.FTZ R11, R159, R11 ;  /* 0x0000000b9f0b7221 */ /* 0x004fe20000010000 */
[----:B---3--:R-:W-:Y:S01]  /*6ed0*/  F2FP.BF16.F32.PACK_AB R158, R20, R15 ;  /* 0x0000000f149e723e */ /* 0x008fe200000010ff */
[-C--:B------:R-:W-:Y:S01]  /*6ee0*/  FMUL.FTZ R98, R98, R10.reuse ;  /* 0x0000000a62627220 */ /* 0x080fe20000410000 */
[-C--:B------:R-:W-:Y:S01]  /*6ef0*/  FMUL.FTZ R99, R99, R10.reuse ;  /* 0x0000000a63637220 */ /* 0x080fe20000410000 */
[-C--:B------:R-:W-:Y:S01]  /*6f00*/  FMUL.FTZ R102, R102, R10.reuse ;  /* 0x0000000a66667220 */ /* 0x080fe20000410000 */
[-C--:B------:R-:W-:Y:S01]  /*6f10*/  FMUL.FTZ R103, R103, R10.reuse ;  /* 0x0000000a67677220 */ /* 0x080fe20000410000 */
[-C--:B------:R-:W-:Y:S01]  /*6f20*/  FMUL.FTZ R106, R106, R10.reuse ;  /* 0x0000000a6a6a7220 */ /* 0x080fe20000410000 */
[----:B------:R-:W2:Y:S01]  /*6f30*/  MUFU.EX2 R161, R166 ;  /* 0x000000a600a17308 */ /* 0x000ea20000000800 */
[C---:B----4-:R-:W-:Y:S01]  /*6f40*/  FADD.FTZ R11, R4.reuse, R11 ;  /* 0x0000000b040b7221 */ /* 0x050fe20000010000 */
[----:B------:R-:W-:Y:S01]  /*6f50*/  F2FP.BF16.F32.PACK_AB R159, R4, R159 ;  /* 0x0000009f049f723e */ /* 0x000fe200000010ff */
[----:B------:R-:W-:Y:S01]  /*6f60*/  FADD.FTZ R4, R21, R5 ;  /* 0x0000000515047221 */ /* 0x000fe20000010000 */
[-C--:B------:R-:W-:Y:S01]  /*6f70*/  FMUL.FTZ R107, R107, R10.reuse ;  /* 0x0000000a6b6b7220 */ /* 0x080fe20000410000 */
[-C--:B------:R-:W-:Y:S01]  /*6f80*/  FMUL.FTZ R110, R110, R10.reuse ;  /* 0x0000000a6e6e7220 */ /* 0x080fe20000410000 */
[-C--:B------:R-:W-:Y:S01]  /*6f90*/  FMUL.FTZ R111, R111, R10.reuse ;  /* 0x0000000a6f6f7220 */ /* 0x080fe20000410000 */
[----:B------:R-:W-:Y:S01]  /*6fa0*/  FADD.FTZ R4, R168, R4 ;  /* 0x00000004a8047221 */ /* 0x000fe20000010000 */
[----:B------:R-:W3:Y:S01]  /*6fb0*/  MUFU.EX2 R163, R167 ;  /* 0x000000a700a37308 */ /* 0x000ee20000000800 */
[----:B0-----:R-:W-:Y:S01]  /*6fc0*/  FADD.FTZ R11, R12, R11 ;  /* 0x0000000b0c0b7221 */ /* 0x001fe20000010000 */
[----:B------:R0:W-:Y:S01]  /*6fd0*/  STSM.16.M88.4 [R18+0x26800], R152 ;  /* 0x0268009812007844 */ /* 0x0001e20000000200 */
[----:B------:R-:W-:Y:S01]  /*6fe0*/  FADD.FTZ R4, R8, R4 ;  /* 0x0000000408047221 */ /* 0x000fe20000010000 */
[-C--:B------:R-:W-:Y:S01]  /*6ff0*/  FMUL.FTZ R114, R114, R10.reuse ;  /* 0x0000000a72727220 */ /* 0x080fe20000410000 */
[----:B------:R-:W-:Y:S01]  /*7000*/  FMUL.FTZ R115, R115, R10 ;  /* 0x0000000a73737220 */ /* 0x000fe20000410000 */
[----:B------:R0:W-:Y:S01]  /*7010*/  STSM.16.M88.4 [R23], R156 ;  /* 0x0000009c17007844 */ /* 0x0001e20000000200 */
[----:B------:R-:W-:Y:S01]  /*7020*/  FADD.FTZ R4, R178, R4 ;  /* 0x00000004b2047221 */ /* 0x000fe20000010000 */
[----:B------:R-:W4:Y:S01]  /*7030*/  MUFU.EX2 R169, R169 ;  /* 0x000000a900a97308 */ /* 0x000f220000000800 */
[C---:B--2---:R-:W-:Y:S01]  /*7040*/  FADD.FTZ R11, R161.reuse, R11 ;  /* 0x0000000ba10b7221 */ /* 0x044fe20000010000 */
[----:B------:R-:W-:Y:S01]  /*7050*/  F2FP.BF16.F32.PACK_AB R161, R161, R12 ;  /* 0x0000000ca1a1723e */ /* 0x000fe200000010ff */
[----:B------:R-:W-:Y:S01]  /*7060*/  FADD.FTZ R4, R175, R4 ;  /* 0x00000004af047221 */ /* 0x000fe20000010000 */
[-C--:B------:R-:W-:Y:S01]  /*7070*/  FMUL.FTZ R118, R118, R10.reuse ;  /* 0x0000000a76767220 */ /* 0x080fe20000410000 */
[-C--:B------:R-:W-:Y:S01]  /*7080*/  FMUL.FTZ R119, R119, R10.reuse ;  /* 0x0000000a77777220 */ /* 0x080fe20000410000 */
[-C--:B------:R-:W-:Y:S01]  /*7090*/  FMUL.FTZ R122, R122, R10.reuse ;  /* 0x0000000a7a7a7220 */ /* 0x080fe20000410000 */
[----:B------:R-:W-:Y:S01]  /*70a0*/  FADD.FTZ R4, R179, R4 ;  /* 0x00000004b3047221 */ /* 0x000fe20000010000 */
        /* <DEDUP_REMOVED lines=9> */
[C---:B----4-:R-:W-:Y:S01]  /*7140*/  FADD.FTZ R11, R169.reuse, R11 ;  /* 0x0000000ba90b7221 */ /* 0x050fe20000010000 */
[----:B------:R-:W-:Y:S01]  /*7150*/  F2FP.BF16.F32.PACK_AB R163, R169, R163 ;  /* 0x000000a3a9a3723e */ /* 0x000fe200000010ff */
[-C--:B------:R-:W-:Y:S01]  /*7160*/  FMUL.FTZ R135, R135, R10.reuse ;  /* 0x0000000a87877220 */ /* 0x080fe20000410000 */
[-C--:B------:R-:W-:Y:S01]  /*7170*/  FMUL.FTZ R138, R138, R10.reuse ;  /* 0x0000000a8a8a7220 */ /* 0x080fe20000410000 */
[-C--:B------:R-:W-:Y:S01]  /*7180*/  FMUL.FTZ R139, R139, R10.reuse ;  /* 0x0000000a8b8b7220 */ /* 0x080fe20000410000 */
[-C--:B------:R-:W-:Y:S01]  /*7190*/  FMUL.FTZ R142, R142, R10.reuse ;  /* 0x0000000a8e8e7220 */ /* 0x080fe20000410000 */
[----:B------:R0:W-:Y:S01]  /*71a0*/  STSM.16.M88.4 [R19], R160 ;  /* 0x000000a013007844 */ /* 0x0001e20000000200 */
[----:B------:R-:W4:Y:S01]  /*71b0*/  MUFU.EX2 R167, R172 ;  /* 0x000000ac00a77308 */ /* 0x000f220000000800 */
[----:B--2---:R-:W-:Y:S01]  /*71c0*/  FADD.FTZ R11, R165, R11 ;  /* 0x0000000ba50b7221 */ /* 0x004fe20000010000 */
[-C--:B------:R-:W-:Y:S01]  /*71d0*/  FMUL.FTZ R143, R143, R10.reuse ;  /* 0x0000000a8f8f7220 */ /* 0x080fe20000410000 */
[-C--:B------:R-:W-:Y:S01]  /*71e0*/  FMUL.FTZ R146, R146, R10.reuse ;  /* 0x0000000a92927220 */ /* 0x080fe20000410000 */
[-C--:B------:R-:W-:Y:S01]  /*71f0*/  FMUL.FTZ R147, R147, R10.reuse ;  /* 0x0000000a93937220 */ /* 0x080fe20000410000 */
[-C--:B------:R-:W-:Y:S01]  /*7200*/  FMUL.FTZ R150, R150, R10.reuse ;  /* 0x0000000a96967220 */ /* 0x080fe20000410000 */
[----:B------:R-:W-:-:S02]  /*7210*/  FMUL.FTZ R151, R151, R10 ;  /* 0x0000000a97977220 */ /* 0x000fc40000410000 */
[----:B------:R2:W5:Y:S01]  /*7220*/  MUFU.EX2 R174, R164 ;  /* 0x000000a400ae7308 */ /* 0x0005620000000800 */
[C---:B---3--:R-:W-:Y:S01]  /*7230*/  FADD.FTZ R11, R171.reuse, R11 ;  /* 0x0000000bab0b7221 */ /* 0x048fe20000010000 */
[----:B------:R-:W-:-:S06]  /*7240*/  F2FP.BF16.F32.PACK_AB R165, R171, R165 ;  /* 0x000000a5aba5723e */ /* 0x000fcc00000010ff */
[----:B------:R-:W3:Y:S01]  /*7250*/  MUFU.EX2 R173, R173 ;  /* 0x000000ad00ad7308 */ /* 0x000ee20000000800 */
[----:B----4-:R-:W-:Y:S01]  /*7260*/  FADD.FTZ R11, R167, R11 ;  /* 0x0000000ba70b7221 */ /* 0x010fe20000010000 */
[----:B--2---:R-:W-:Y:S02]  /*7270*/  F2FP.BF16.F32.PACK_AB R164, R179, R175 ;  /* 0x000000afb3a4723e */ /* 0x004fe400000010ff */
[----:B-----5:R-:W-:Y:S01]  /*7280*/  F2FP.BF16.F32.PACK_AB R166, R177, R174 ;  /* 0x000000aeb1a6723e */ /* 0x020fe200000010ff */
[----:B------:R-:W-:-:S04]  /*7290*/  FADD.FTZ R4, R174, R4 ;  /* 0x00000004ae047221 */ /* 0x000fc80000010000 */
[----:B------:R-:W-:Y:S01]  /*72a0*/  FADD.FTZ R4, R177, R4 ;  /* 0x00000004b1047221 */ /* 0x000fe20000010000 */
[C---:B---3--:R-:W-:Y:S01]  /*72b0*/  F2FP.BF16.F32.PACK_AB R167, R173.reuse, R167 ;  /* 0x000000a7ada7723e */ /* 0x048fe200000010ff */
[----:B------:R-:W-:-:S04]  /*72c0*/  FADD.FTZ R5, R173, R11 ;  /* 0x0000000bad057221 */ /* 0x000fc80000010000 */
[----:B------:R0:W-:Y:S01]  /*72d0*/  STSM.16.M88.4 [R22], R164 ;  /* 0x000000a416007844 */ /* 0x0001e20000000200 */
[----:B------:R-:W-:Y:S05]  /*72e0*/  @!P0 BRA `(.L_x_3585) ;  /* 0x0000000000048947 */ /* 0x000fea0003800000 */
[----:B------:R-:W-:Y:S01]  /*72f0*/  BPT.TRAP 0x1 ;  /* 0x000000040000795c */ /* 0x000fe20000300000 */
.L_x_3585:
[----:B------:R2:W3:Y:S01]  /*7300*/  SYNCS.PHASECHK.TRANS64.TRYWAIT P1, [UR22+0x28c50], R6 ;  /* 0x028c5006ff0075a7 */ /* 0x0004e20008020156 */
[----:B------:R-:W-:Y:S05]  /*7310*/  @!P0 BRA `(.L_x_3586) ;  /* 0x0000000000048947 */ /* 0x000fea0003800000 */
[----:B------:R-:W-:Y:S01]  /*7320*/  BPT.TRAP 0x1 ;  /* 0x000000040000795c */ /* 0x000fe20000300000 */
.L_x_3586:
[----:B---3--:R-:W-:Y:S05]  /*7330*/  @P1 BRA `(.L_x_3587) ;  /* 0x0000000000081947 */ /* 0x008fea0003800000 */
[----:B------:R-:W3:Y:S02]  /*7340*/  SYNCS.PHASECHK.TRANS64.TRYWAIT P1, [UR22+0x28c50], R6 ;  /* 0x028c5006ff0075a7 */ /* 0x000ee40008020156 */
[----:B---3--:R-:W-:Y:S05]  /*7350*/  @!P1 BRA `(.L_x_3588) ;  /* 0x000000b4001c9947 */ /* 0x008fea0003800000 */
.L_x_3587:
[----:B------:R-:W-:Y:S01]  /*7360*/  ULEA UR11, UR48, UR54, 0xc ;  /* 0x00000036300b7291 */ /* 0x000fe2000f8e603f */
[----:B------:R-:W-:Y:S01]  /*7370*/  WARPGROUP.ARRIVE ;  /* 0x00000000000079c5 */ /* 0x000fe20000000000 */
[----:B------:R-:W-:-:S05]  /*7380*/  UMOV UR7, 0x40000040 ;  /* 0x4000004000077882 */ /* 0x000fca0000000000 */
[----:B------:R-:W-:Y:S02]  /*7390*/  UMOV UR6, UR11 ;  /* 0x0000000b00067c82 */ /* 0x000fe40008000000 */
        /* <DEDUP_REMOVED lines=30> */
.L_x_3589:
[----:B------:R-:W-:Y:S01]  /*7580*/  UIADD3 UR22, UR22, 0x28c60, URZ ;  /* 0x00028c6016167890 */ /* 0x000fe2000fffe03f */
[----:B------:R-:W-:Y:S01]  /*7590*/  PLOP3.LUT P1, PT, PT, PT, UP0, 0x80, 0x0 ;  /* 0x000000000000781c */ /* 0x000fe20003f2f008 */
[----:B------:R-:W-:Y:S01]  /*75a0*/  UMOV UR23, UR48 ;  /* 0x0000003000177c82 */ /* 0x000fe20008000000 */
[----:B------:R-:W-:Y:S01]  /*75b0*/  IMAD.MOV.U32 R8, RZ, RZ, R0 ;  /* 0x000000ffff087224 */ /* 0x000fe200078e0000 */
[----:B------:R-:W-:Y:S01]  /*75c0*/  UPRMT UR22, UR38, 0x654, UR22 ;  /* 0x0000065426167896 */ /* 0x000fe20008000016 */
[----:B---3--:R-:W-:-:S08]  /*75d0*/  IMAD.MOV.U32 R9, RZ, RZ, R7 ;  /* 0x000000ffff097224 */ /* 0x008fd000078e0007 */
[----:B------:R-:W-:Y:S01]  /*75e0*/  SYNCS.ARRIVE.TRANS64.RED.A1T0 RZ, [UR22], RZ ;  /* 0x000000ffffff79a7 */ /* 0x000fe20008100416 */
[----:B------:R-:W-:Y:S05]  /*75f0*/  @P1 BRA `(.L_x_3590) ;  /* 0xffffffe000c01947 */ /* 0x000fea000383ffff */
.L_x_3579:
[----:B------:R-:W5:Y:S01]  /*7600*/  SHFL.BFLY PT, R3, R4, 0x2, 0x1f ;  /* 0x0c401f0004037f89 */ /* 0x000f6200000e0000 */
[----:B------:R-:W-:Y:S01]  /*7610*/  IMAD.U32 R12, RZ, RZ, UR10 ;  /* 0x0000000aff0c7e24 */ /* 0x000fe2000f8e00ff */
[----:B------:R-:W-:Y:S08]  /*7620*/  BAR.ARV 0x8, 0x100 ;  /* 0x0204000000007b1d */ /* 0x000ff00000002000 */
[----:B------:R-:W-:Y:S01]  /*7630*/  BAR.SYNC.DEFER_BLOCKING 0xf, 0x100 ;  /* 0x03c4000000007b1d */ /* 0x000fe20000010000 */
[----:B------:R-:W-:Y:S01]  /*7640*/  ISETP.NE.AND P2, PT, R17, RZ, PT ;  /* 0x000000ff1100720c */ /* 0x000fe20003f45270 */
[----:B------:R-:W-:Y:S01]  /*7650*/  IMAD.MOV.U32 R13, RZ, RZ, -0x800000 ;  /* 0xff800000ff0d7424 */ /* 0x000fe200078e00ff */
[----:B------:R-:W-:-:S03]  /*7660*/  UIADD3 UR46, UR46, 0x1, URZ ;  /* 0x000000012e2e7890 */ /* 0x000fc6000fffe03f */
[----:B------:R-:W0:Y:S01]  /*7670*/  SHFL.BFLY PT, R8, R5, 0x2, 0x1f ;  /* 0x0c401f0005087f89 */ /* 0x000e2200000e0000 */
[----:B-----5:R-:W-:-:S05]  /*7680*/  FADD.FTZ R3, R3, R4 ;  /* 0x0000000403037221 */ /* 0x020fca0000010000 */
[----:B-1234-:R-:W1:Y:S01]  /*7690*/  SHFL.BFLY PT, R6, R3, 0x1, 0x1f ;  /* 0x0c201f0003067f89 */ /* 0x01ee6200000e0000 */
[----:B0-----:R-:W-:Y:S01]  /*76a0*/  FADD.FTZ R8, R8, R5 ;  /* 0x0000000508087221 */ /* 0x001fe20000010000 */
[----:B------:R-:W-:Y:S01]  /*76b0*/  IMAD.U32 R5, RZ, RZ, UR48 ;  /* 0x00000030ff057e24 */ /* 0x000fe2000f8e00ff */
[----:B------:R-:W-:-:S03]  /*76c0*/  UIADD3 UR48, UR48, 0x1, URZ ;  /* 0x0000000130307890 */ /* 0x000fc6000fffe03f */
[----:B------:R-:W0:Y:S01]  /*76d0*/  SHFL.BFLY PT, R9, R8, 0x1, 0x1f ;  /* 0x0c201f0008097f89 */ /* 0x000e2200000e0000 */
[----:B------:R-:W-:Y:S01]  /*76e0*/  @!P2 IMAD R5, R5, 0x40, R16 ;  /* 0x000000400505a824 */ /* 0x000fe200078e0210 */
[----:B------:R-:W-:Y:S01]  /*76f0*/  UISETP.NE.AND UP0, UPT, UR48, 0x2, UPT ;  /* 0x000000023000788c */ /* 0x000fe2000bf05270 */
[----:B-1----:R-:W-:Y:S01]  /*7700*/  FADD.FTZ R10, R3, R6 ;  /* 0x00000006030a7221 */ /* 0x002fe20000010000 */
[----:B------:R-:W-:Y:S02]  /*7710*/  IMAD.MOV.U32 R3, RZ, RZ, RZ ;  /* 0x000000ffff037224 */ /* 0x000fe400078e00ff */
[----:B------:R-:W-:Y:S02]  /*7720*/  USEL UR4, URZ, 0x1, UP0 ;  /* 0x000000013f047887 */ /* 0x000fe40008000000 */
[----:B------:R-:W-:Y:S01]  /*7730*/  USEL UR48, UR48, URZ, UP0 ;  /* 0x0000003f30307287 */ /* 0x000fe20008000000 */
[----:B------:R-:W-:Y:S01]  /*7740*/  FSETP.NE.FTZ.AND P0, PT, R10, RZ, PT ;  /* 0x000000ff0a00720b */ /* 0x000fe20003f15000 */
[----:B------:R-:W-:-:S12]  /*7750*/  ULOP3.LUT UR36, UR36, UR4, URZ, 0x3c, !UPT ;  /* 0x0000000424247292 */ /* 0x000fd8000f8e3c3f */
[----:B------:R-:W1:Y:S01]  /*7760*/  @P0 MUFU.LG2 R6, R10 ;  /* 0x0000000a00060308 */ /* 0x000e620000000c00 */
[----:B------:R-:W-:Y:S01]  /*7770*/  @P0 FMUL.FTZ R4, R12, 0.69314718246459960938 ;  /* 0x3f3172180c040820 */ /* 0x000fe20000410000 */
[----:B0-----:R-:W-:Y:S01]  /*7780*/  FADD.FTZ R11, R8, R9 ;  /* 0x00000009080b7221 */ /* 0x001fe20000010000 */
[----:B------:R-:W-:-:S04]  /*7790*/  IMAD.MOV.U32 R12, RZ, RZ, -0x800000 ;  /* 0xff800000ff0c7424 */ /* 0x000fc800078e00ff */
[----:B------:R-:W-:Y:S01]  /*77a0*/  FSETP.NE.FTZ.AND P1, PT, R11, RZ, PT ;  /* 0x000000ff0b00720b */ /* 0x000fe20003f35000 */
[----:B-1----:R-:W-:Y:S01]  /*77b0*/  @P0 FMUL.FTZ R9, R6, 0.69314718246459960938 ;  /* 0x3f31721806090820 */ /* 0x002fe20000410000 */
[----:B------:R-:W-:-:S11]  /*77c0*/  @!P2 LEA R6, R5, UR39, 0x2 ;  /* 0x000000270506ac11 */ /* 0x000fd6000f8e10ff */
[----:B------:R-:W0:Y:S01]  /*77d0*/  @P1 MUFU.RCP R3, R11 ;  /* 0x0000000b00031308 */ /* 0x000e220000001000 */
[----:B------:R-:W-:Y:S01]  /*77e0*/  @P0 FFMA.FTZ R12, R4, R7, R9 ;  /* 0x00000007040c0223 */ /* 0x000fe20000010009 */
[----:B------:R-:W-:-:S06]  /*77f0*/  IMAD.MOV.U32 R4, RZ, RZ, RZ ;  /* 0x000000ffff047224 */ /* 0x000fcc00078e00ff */
[----:B------:R-:W1:Y:S01]  /*7800*/  @P0 MUFU.RCP R4, R10 ;  /* 0x0000000a00040308 */ /* 0x000e620000001000 */
[----:B------:R-:W-:-:S07]  /*7810*/  PLOP3.LUT P0, PT, PT, PT, PT, 0x8, 0x0 ;  /* 0x000000000000781c */ /* 0x000fce0003f0e170 */
[----:B------:R-:W2:Y:S01]  /*7820*/  @P1 MUFU.LG2 R5, R11 ;  /* 0x0000000b00051308 */ /* 0x000ea20000000c00 */
[----:B0-----:R-:W-:Y:S01]  /*7830*/  @!P2 STS [R6+0x28820], R3 ;  /* 0x028820030600a388 */ /* 0x001fe20000000800 */
[-C--:B------:R-:W-:Y:S01]  /*7840*/  FMUL.FTZ R26, R26, R3.reuse ;  /* 0x000000031a1a7220 */ /* 0x080fe20000410000 */
[-C--:B------:R-:W-:Y:S01]  /*7850*/  FMUL.FTZ R27, R27, R3.reuse ;  /* 0x000000031b1b7220 */ /* 0x080fe20000410000 */
[-C--:B------:R-:W-:Y:S01]  /*7860*/  FMUL.FTZ R30, R30, R3.reuse ;  /* 0x000000031e1e7220 */ /* 0x080fe20000410000 */
[-C--:B------:R-:W-:Y:S01]  /*7870*/  FMUL.FTZ R31, R31, R3.reuse ;  /* 0x000000031f1f7220 */ /* 0x080fe20000410000 */
[-C--:B------:R-:W-:Y:S01]  /*7880*/  FMUL.FTZ R34, R34, R3.reuse ;  /* 0x0000000322227220 */ /* 0x080fe20000410000 */
[-C--:B------:R-:W-:Y:S01]  /*7890*/  FMUL.FTZ R35, R35, R3.reuse ;  /* 0x0000000323237220 */ /* 0x080fe20000410000 */
[----:B------:R-:W-:Y:S01]  /*78a0*/  FMUL.FTZ R38, R38, R3 ;  /* 0x0000000326267220 */ /* 0x000fe20000410000 */
        /* <DEDUP_REMOVED lines=10> */
[----:B0-----:R-:W-:-:S02]  /*7950*/  IMAD.U32 R6, RZ, RZ, UR10 ;  /* 0x0000000aff067e24 */ /* 0x001fc4000f8e00ff */
        /* <DEDUP_REMOVED lines=55> */
[----:B------:R-:W-:Y:S01]  /*7cd0*/  @P1 FMUL.FTZ R6, R6, 0.69314718246459960938 ;  /* 0x3f31721806061820 */ /* 0x000fe20000410000 */
[----:B--2---:R-:W-:Y:S01]  /*7ce0*/  @P1 FMUL.FTZ R4, R5, 0.69314718246459960938 ;  /* 0x3f31721805041820 */ /* 0x004fe20000410000 */
        /* <DEDUP_REMOVED lines=58> */
[----:B------:R-:W-:Y:S06]  /*8090*/  BAR.ARV 0xe, 0x100 ;  /* 0x0384000000007b1d */ /* 0x000fec0000002000 */
.L_x_3555:
[----:B------:R-:W0:Y:S08]  /*80a0*/  S2UR UR38, SR_CgaCtaId ;  /* 0x00000000002679c3 */ /* 0x000e300000008800 */
[----:B------:R-:W-:Y:S06]  /*80b0*/  BAR.SYNC.DEFER_BLOCKING 0x5, 0x180 ;  /* 0x0146000000007b1d */ /* 0x000fec0000010000 */
[----:B------:R-:W-:Y:S01]  /*80c0*/  UMOV UR39, 0x400 ;  /* 0x0000040000277882 */ /* 0x000fe20000000000 */
[----:B------:R-:W-:Y:S01]  /*80d0*/  BSSY B0, `(.L_x_3591) ;  /* 0x00004a6000007945 */ /* 0x000fe20003800000 */
[----:B0-----:R-:W-:-:S09]  /*80e0*/  ULEA UR39, UR38, UR39, 0x18 ;  /* 0x0000002726277291 */ /* 0x001fd2000f8ec03f */
[----:B------:R-:W0:Y:S02]  /*80f0*/  LDS.128 R4, [UR39+0x28cd0] ;  /* 0x028cd027ff047984 */ /* 0x000e240008000c00 */
[----:B0-----:R-:W-:Y:S02]  /*8100*/  R2UR UR5, R5 ;  /* 0x00000000050572ca */ /* 0x001fe400000e0000 */
[----:B------:R-:W-:Y:S02]  /*8110*/  R2UR UR6, R6 ;  /* 0x00000000060672ca */ /* 0x000fe400000e0000 */
[----:B------:R-:W-:Y:S01]  /*8120*/  R2UR UR7, R7 ;  /* 0x00000000070772ca */ /* 0x000fe200000e0000 */
[----:B------:R-:W-:Y:S06]  /*8130*/  BAR.ARV 0x4, 0x180 ;  /* 0x0106000000007b1d */ /* 0x000fec0000002000 */
[----:B------:R-:W-:Y:S08]  /*8140*/  @P0 BRA `(.L_x_3592) ;  /* 0x0000003800680947 */ /* 0x000ff00003800000 */
[----:B------:R-:W2:Y:S01]  /*8150*/  LDL R0, [R1+0x38] ;  /* 0x0000380001007983 */ /* 0x000ea20000100800 */
[----:B------:R-:W0:Y:S01]  /*8160*/  S2UR UR4, SR_SWINHI ;  /* 0x00000000000479c3 */ /* 0x000e220000002f00 */
[----:B------:R-:W-:Y:S01]  /*8170*/  F2FP.BF16.F32.PACK_AB R6, R29, R28 ;  /* 0x0000001c1d06723e */ /* 0x000fe200000010ff */
[----:B------:R-:W-:Y:S01]  /*8180*/  USHF.L.U64.HI UR12, UR40, 0x2, UR41 ;  /* 0x00000002280c7899 */ /* 0x000fe20008010229 */
[----:B------:R-:W-:Y:S01]  /*8190*/  F2FP.BF16.F32.PACK_AB R7, R31, R30 ;  /* 0x0000001e1f07723e */ /* 0x000fe200000010ff */
[----:B------:R-:W-:Y:S01]  /*81a0*/  ULDC.64 UR10, c[0x0][0xc00] ;  /* 0x00030000000a7ab9 */ /* 0x000fe20000000a00 */
[----:B------:R-:W-:Y:S02]  /*81b0*/  F2FP.BF16.F32.PACK_AB R9, R35, R34 ;  /* 0x000000222309723e */ /* 0x000fe400000010ff */
[----:B------:R-:W-:Y:S02]  /*81c0*/  F2FP.BF16.F32.PACK_AB R10, R37, R36 ;  /* 0x00000024250a723e */ /* 0x000fe400000010ff */
[----:B------:R-:W-:Y:S01]  /*81d0*/  F2FP.BF16.F32.PACK_AB R11, R39, R38 ;  /* 0x00000026270b723e */ /* 0x000fe200000010ff */
[----:B------:R-:W-:Y:S01]  /*81e0*/  UMOV UR8, UR39 ;  /* 0x0000002700087c82 */ /* 0x000fe20008000000 */
[----:B0-----:R-:W-:Y:S01]  /*81f0*/  UMOV UR9, UR4 ;  /* 0x0000000400097c82 */ /* 0x001fe20008000000 */
[----:B------:R-:W-:Y:S01]  /*8200*/  USHF.L.U32 UR4, UR40, 0x2, URZ ;  /* 0x0000000228047899 */ /* 0x000fe2000800063f */
[----:B------:R-:W-:-:S02]  /*8210*/  IMAD.U32 R14, RZ, RZ, UR8 ;  /* 0x00000008ff0e7e24 */ /* 0x000fc4000f8e00ff */
[----:B------:R-:W-:Y:S01]  /*8220*/  IMAD.U32 R15, RZ, RZ, UR9 ;  /* 0x00000009ff0f7e24 */ /* 0x000fe2000f8e00ff */
[----:B------:R-:W-:Y:S02]  /*8230*/  ULDC.64 UR8, c[0x0][0xc08] ;  /* 0x0003020000087ab9 */ /* 0x000fe40000000a00 */
[----:B------:R-:W-:-:S04]  /*8240*/  UISETP.NE.U32.AND UP0, UPT, UR8, URZ, UPT ;  /* 0x0000003f0800728c */ /* 0x000fc8000bf05070 */
[----:B------:R-:W-:Y:S01]  /*8250*/  UISETP.NE.AND.EX UP0, UPT, UR9, URZ, UPT, UP0 ;  /* 0x0000003f0900728c */ /* 0x000fe2000bf05300 */
[----:B------:R-:W-:Y:S05]  /*8260*/  BAR.SYNC.DEFER_BLOCKING 0x1, 0x100 ;  /* 0x0044000000007b1d */ /* 0x000fea0000010000 */
[----:B------:R-:W-:-:S05]  /*8270*/  PLOP3.LUT P1, PT, PT, PT, UP0, 0x80, 0x0 ;  /* 0x000000000000781c */ /* 0x000fca0003f2f008 */
[----:B------:R-:W-:-:S04]  /*8280*/  @UP0 UIADD3 UR8, UP1, UR4, UR8, URZ ;  /* 0x0000000804080290 */ /* 0x000fc8000ff3e03f */
[----:B------:R-:W-:Y:S02]  /*8290*/  @UP0 UIADD3.X UR9, UR12, UR9, URZ, UP1, !UPT ;  /* 0x000000090c090290 */ /* 0x000fe40008ffe43f */
[----:B------:R-:W-:Y:S01]  /*82a0*/  UIADD3 UR4, UP0, UR4, UR10, URZ ;  /* 0x0000000a04047290 */ /* 0x000fe2000ff1e03f */
[----:B--2---:R-:W-:-:S03]  /*82b0*/  IMAD.WIDE R20, R0, 0x2, R14 ;  /* 0x0000000200147825 */ /* 0x004fc600078e020e */
[C---:B------:R-:W-:Y:S02]  /*82c0*/  LOP3.LUT R5, R20.reuse, 0x380, RZ, 0xc0, !PT ;  /* 0x0000038014057812 */ /* 0x040fe400078ec0ff */
[----:B------:R-:W-:Y:S02]  /*82d0*/  IADD3 R8, P0, R20, 0x20, RZ ;  /* 0x0000002014087810 */ /* 0x000fe40007f1e0ff */
[----:B------:R-:W-:Y:S02]  /*82e0*/  SHF.R.U64 R5, R5, 0x3, RZ ;  /* 0x0000000305057819 */ /* 0x000fe400000012ff */
[----:B------:R-:W-:Y:S02]  /*82f0*/  LOP3.LUT R3, R8, 0x380, RZ, 0xc0, !PT ;  /* 0x0000038008037812 */ /* 0x000fe400078ec0ff */
[----:B------:R-:W-:Y:S01]  /*8300*/  LOP3.LUT R4, R5, R20, RZ, 0x3c, !PT ;  /* 0x0000001405047212 */ /* 0x000fe200078e3cff */
[----:B------:R-:W-:Y:S01]  /*8310*/  IMAD.MOV.U32 R5, RZ, RZ, R21 ;  /* 0x000000ffff057224 */ /* 0x000fe200078e0015 */
[----:B------:R-:W-:-:S04]  /*8320*/  SHF.R.U64 R3, R3, 0x3, RZ ;  /* 0x0000000303037819 */ /* 0x000fc800000012ff */
[----:B------:R-:W-:Y:S02]  /*8330*/  MOV R0, R4 ;  /* 0x0000000400007202 */ /* 0x000fe40000000f00 */
[----:B------:R-:W-:Y:S02]  /*8340*/  F2FP.BF16.F32.PACK_AB R4, R25, R24 ;  /* 0x000000181904723e */ /* 0x000fe400000010ff */
[----:B------:R-:W-:-:S05]  /*8350*/  F2FP.BF16.F32.PACK_AB R5, R27, R26 ;  /* 0x0000001a1b05723e */ /* 0x000fca00000010ff */
[----:B------:R0:W-:Y:S02]  /*8360*/  STSM.16.M88.4 [R0], R4 ;  /* 0x0000000400007844 */ /* 0x0001e40000000200 */
[----:B0-----:R-:W-:Y:S01]  /*8370*/  IMAD.X R5, RZ, RZ, R21, P0 ;  /* 0x000000ffff057224 */ /* 0x001fe200000e0615 */
[----:B------:R-:W-:Y:S02]  /*8380*/  LOP3.LUT R4, R3, R8, RZ, 0x3c, !PT ;  /* 0x0000000803047212 */ /* 0x000fe400078e3cff */
[----:B------:R-:W-:Y:S02]  /*8390*/  F2FP.BF16.F32.PACK_AB R8, R33, R32 ;  /* 0x000000202108723e */ /* 0x000fe400000010ff */
[----:B------:R-:W-:Y:S02]  /*83a0*/  MOV R3, R4 ;  /* 0x0000000400037202 */ /* 0x000fe40000000f00 */
[----:B------:R-:W-:Y:S02]  /*83b0*/  IADD3 R5, P0, R20, 0x40, RZ ;  /* 0x0000004014057810 */ /* 0x000fe40007f1e0ff */
[----:B------:R-:W-:Y:S01]  /*83c0*/  F2FP.BF16.F32.PACK_AB R6, R45, R44 ;  /* 0x0000002c2d06723e */ /* 0x000fe200000010ff */
[----:B------:R0:W-:Y:S01]  /*83d0*/  STSM.16.M88.4 [R3], R8 ;  /* 0x0000000803007844 */ /* 0x0001e20000000200 */
[----:B------:R-:W-:-:S02]  /*83e0*/  LOP3.LUT R4, R5, 0x380, RZ, 0xc0, !PT ;  /* 0x0000038005047812 */ /* 0x000fc400078ec0ff */
[----:B------:R-:W-:Y:S02]  /*83f0*/  F2FP.BF16.F32.PACK_AB R7, R47, R46 ;  /* 0x0000002e2f07723e */ /* 0x000fe400000010ff */
[----:B------:R-:W-:-:S04]  /*8400*/  SHF.R.U64 R4, R4, 0x3, RZ ;  /* 0x0000000304047819 */ /* 0x000fc800000012ff */
[----:B------:R-:W-:Y:S01]  /*8410*/  LOP3.LUT R4, R4, R5, RZ, 0x3c, !PT ;  /* 0x0000000504047212 */ /* 0x000fe200078e3cff */
[----:B------:R-:W-:-:S05]  /*8420*/  IMAD.X R5, RZ, RZ, R21, P0 ;  /* 0x000000ffff057224 */ /* 0x000fca00000e0615 */
[----:B------:R-:W-:Y:S02]  /*8430*/  MOV R0, R4 ;  /* 0x0000000400007202 */ /* 0x000fe40000000f00 */
[----:B0-----:R-:W-:Y:S02]  /*8440*/  IADD3 R8, P0, R20, 0x60, RZ ;  /* 0x0000006014087810 */ /* 0x001fe40007f1e0ff */
[----:B------:R-:W-:Y:S02]  /*8450*/  F2FP.BF16.F32.PACK_AB R4, R41, R40 ;  /* 0x000000282904723e */ /* 0x000fe400000010ff */
[----:B------:R-:W-:Y:S02]  /*8460*/  LOP3.LUT R3, R8, 0x380, RZ, 0xc0, !PT ;  /* 0x0000038008037812 */ /* 0x000fe400078ec0ff */
[----:B------:R-:W-:Y:S02]  /*8470*/  F2FP.BF16.F32.PACK_AB R5, R43, R42 ;  /* 0x0000002a2b05723e */ /* 0x000fe400000010ff */
[----:B------:R-:W-:-:S02]  /*8480*/  SHF.R.U64 R3, R3, 0x3, RZ ;  /* 0x0000000303037819 */ /* 0x000fc400000012ff */
[----:B------:R-:W-:Y:S01]  /*8490*/  F2FP.BF16.F32.PACK_AB R9, R51, R50 ;  /* 0x000000323309723e */ /* 0x000fe200000010ff */
[----:B------:R0:W-:Y:S01]  /*84a0*/  STSM.16.M88.4 [R0], R4 ;  /* 0x0000000400007844 */ /* 0x0001e20000000200 */
[----:B------:R-:W-:Y:S02]  /*84b0*/  F2FP.BF16.F32.PACK_AB R10, R53, R52 ;  /* 0x00000034350a723e */ /* 0x000fe400000010ff */
[----:B------:R-:W-:Y:S01]  /*84c0*/  F2FP.BF16.F32.PACK_AB R11, R55, R54 ;  /* 0x00000036370b723e */ /* 0x000fe200000010ff */
[----:B0-----:R-:W-:Y:S01]  /*84d0*/  IMAD.X R5, RZ, RZ, R21, P0 ;  /* 0x000000ffff057224 */ /* 0x001fe200000e0615 */
[----:B------:R-:W-:Y:S02]  /*84e0*/  LOP3.LUT R4, R3, R8, RZ, 0x3c, !PT ;  /* 0x0000000803047212 */ /* 0x000fe400078e3cff */
[----:B------:R-:W-:Y:S02]  /*84f0*/  F2FP.BF16.F32.PACK_AB R8, R49, R48 ;  /* 0x000000303108723e */ /* 0x000fe400000010ff */
[----:B------:R-:W-:-:S02]  /*8500*/  MOV R3, R4 ;  /* 0x0000000400037202 */ /* 0x000fc40000000f00 */
[----:B------:R-:W-:Y:S02]  /*8510*/  IADD3 R5, P0, R20, 0x2000, RZ ;  /* 0x0000200014057810 */ /* 0x000fe40007f1e0ff */
[----:B------:R-:W-:Y:S01]  /*8520*/  F2FP.BF16.F32.PACK_AB R6, R61, R60 ;  /* 0x0000003c3d06723e */ /* 0x000fe200000010ff */
[----:B------:R0:W-:Y:S01]  /*8530*/  STSM.16.M88.4 [R3], R8 ;  /* 0x0000000803007844 */ /* 0x0001e20000000200 */
[----:B------:R-:W-:Y:S02]  /*8540*/  LOP3.LUT R4, R5, 0x380, RZ, 0xc0, !PT ;  /* 0x0000038005047812 */ /* 0x000fe400078ec0ff */
        /* <DEDUP_REMOVED lines=117> */
[----:B------:R-:W-:Y:S01]  /*8ca0*/  LOP3.LUT R3, R8, 0x380, RZ, 0xc0, !PT ;  /* 0x0000038008037812 */ /* 0x000fe200078ec0ff */
[----:B------:R-:W-:Y:S01]  /*8cb0*/  IMAD.X R21, RZ, RZ, R21, P0 ;  /* 0x000000ffff157224 */ /* 0x000fe200000e0615 */
[----:B------:R-:W-:Y:S02]  /*8cc0*/  F2FP.BF16.F32.PACK_AB R5, R139, R138 ;  /* 0x0000008a8b05723e */ /* 0x000fe400000010ff */
[----:B------:R-:W-:-:S02]  /*8cd0*/  SHF.R.U64 R3, R3, 0x3, RZ ;  /* 0x0000000303037819 */ /* 0x000fc400000012ff */
[----:B------:R-:W-:Y:S01]  /*8ce0*/  F2FP.BF16.F32.PACK_AB R9, R147, R146 ;  /* 0x000000929309723e */ /* 0x000fe200000010ff */
[----:B------:R0:W-:Y:S01]  /*8cf0*/  STSM.16.M88.4 [R0], R4 ;  /* 0x0000000400007844 */ /* 0x0001e20000000200 */
[----:B------:R-:W-:Y:S02]  /*8d00*/  LOP3.LUT R20, R3, R8, RZ, 0x3c, !PT ;  /* 0x0000000803147212 */ /* 0x000fe400078e3cff */
[----:B------:R-:W-:Y:S02]  /*8d10*/  F2FP.BF16.F32.PACK_AB R8, R145, R144 ;  /* 0x000000909108723e */ /* 0x000fe400000010ff */
[----:B------:R-:W-:Y:S02]  /*8d20*/  MOV R20, R20 ;  /* 0x0000001400147202 */ /* 0x000fe40000000f00 */
[----:B------:R-:W-:Y:S02]  /*8d30*/  F2FP.BF16.F32.PACK_AB R10, R149, R148 ;  /* 0x00000094950a723e */ /* 0x000fe400000010ff */
[----:B------:R-:W-:-:S02]  /*8d40*/  F2FP.BF16.F32.PACK_AB R11, R151, R150 ;  /* 0x00000096970b723e */ /* 0x000fc400000010ff */
[----:B------:R-:W-:-:S03]  /*8d50*/  ISETP.NE.U32.AND P0, PT, RZ, UR10, PT ;  /* 0x0000000aff007c0c */ /* 0x000fc6000bf05070 */
[----:B------:R1:W-:Y:S01]  /*8d60*/  STSM.16.M88.4 [R20], R8 ;  /* 0x0000000814007844 */ /* 0x0003e20000000200 */
[----:B------:R-:W-:Y:S01]  /*8d70*/  BAR.SYNC.DEFER_BLOCKING 0x1, 0x100 ;  /* 0x0044000000007b1d */ /* 0x000fe20000010000 */
[----:B------:R-:W-:Y:S01]  /*8d80*/  ISETP.NE.AND.EX P0, PT, RZ, UR11, PT, P0 ;  /* 0x0000000bff007c0c */ /* 0x000fe2000bf05300 */
[----:B0-----:R-:W-:Y:S01]  /*8d90*/  IMAD.U32 R4, RZ, RZ, UR8 ;  /* 0x00000008ff047e24 */ /* 0x001fe2000f8e00ff */
[----:B------:R-:W-:Y:S01]  /*8da0*/  UIADD3.X UR8, UR12, UR11, URZ, UP0, !UPT ;  /* 0x0000000b0c087290 */ /* 0x000fe200087fe43f */
[----:B------:R-:W-:-:S05]  /*8db0*/  IMAD.U32 R5, RZ, RZ, UR9 ;  /* 0x00000009ff057e24 */ /* 0x000fca000f8e00ff */
[----:B------:R0:W2:Y:S02]  /*8dc0*/  @P1 LDG.E R3, desc[UR50][R4.64] ;  /* 0x0000003204031981 */ /* 0x0000a4000c1e1900 */
[----:B0-----:R-:W-:Y:S01]  /*8dd0*/  IMAD.U32 R4, RZ, RZ, UR4 ;  /* 0x00000004ff047e24 */ /* 0x001fe2000f8e00ff */
[----:B------:R-:W-:Y:S01]  /*8de0*/  UISETP.NE.AND UP0, UPT, UR45, URZ, UPT ;  /* 0x0000003f2d00728c */ /* 0x000fe2000bf05270 */
[----:B------:R-:W-:Y:S01]  /*8df0*/  IMAD.U32 R5, RZ, RZ, UR8 ;  /* 0x00000008ff057e24 */ /* 0x000fe2000f8e00ff */
[----:B------:R-:W-:-:S04]  /*8e00*/  ULDC UR4, c[0x0][0xad4] ;  /* 0x0002b50000047ab9 */ /* 0x000fc80000000800 */
[----:B------:R1:W5:Y:S01]  /*8e10*/  @P0 LDG.E R0, desc[UR50][R4.64] ;  /* 0x0000003204000981 */ /* 0x000362000c1e1900 */
[----:B------:R-:W-:Y:S01]  /*8e20*/  ULDC UR8, c[0x0][0xa88] ;  /* 0x0002a20000087ab9 */ /* 0x000fe20000000800 */
[----:B------:R-:W-:Y:S01]  /*8e30*/  USEL UR45, UR45, UR4, UP0 ;  /* 0x000000042d2d7287 */ /* 0x000fe20008000000 */
[----:B--2---:R-:W-:Y:S01]  /*8e40*/  @P1 R2UR UR8, R3 ;  /* 0x00000000030812ca */ /* 0x004fe200000e0000 */
[----:B-1----:R-:W-:-:S14]  /*8e50*/  @P1 BRA `(.L_x_3593) ;  /* 0x0000000000181947 */ /* 0x002fdc0003800000 */
[----:B------:R-:W-:Y:S05]  /*8e60*/  @!P0 BRA `(.L_x_3593) ;  /* 0x0000000000148947 */ /* 0x000fea0003800000 */
[----:B------:R-:W2:Y:S04]  /*8e70*/  LDG.E R6, desc[UR50][R4.64] ;  /* 0x0000003204067981 */ /* 0x000ea8000c1e1900 */
[----:B------:R-:W3:Y:S01]  /*8e80*/  LDG.E R3, desc[UR50][R4.64+0x4] ;  /* 0x0000043204037981 */ /* 0x000ee2000c1e1900 */
[----:B--2---:R-:W-:Y:S02]  /*8e90*/  R2UR UR4, R6 ;  /* 0x00000000060472ca */ /* 0x004fe400000e0000 */
[----:B---3--:R-:W-:-:S13]  /*8ea0*/  R2UR UR8, R3 ;  /* 0x00000000030872ca */ /* 0x008fda00000e0000 */
[----:B------:R-:W-:-:S12]  /*8eb0*/  UIADD3 UR8, -UR4, UR8, URZ ;  /* 0x0000000804087290 */ /* 0x000fd8000fffe13f */
.L_x_3593:
[----:B------:R-:W0:Y:S01]  /*8ec0*/  SHFL.IDX PT, R3, R217, RZ, 0x1f ;  /* 0x00001fffd9037589 */ /* 0x000e2200000e0000 */
[----:B------:R-:W-:Y:S01]  /*8ed0*/  UMOV UR4, URZ ;  /* 0x0000003f00047c82 */ /* 0x000fe20008000000 */
[----:B-----5:R-:W-:Y:S01]  /*8ee0*/  @P0 R2UR UR4, R0 ;  /* 0x00000000000402ca */ /* 0x020fe200000e0000 */
[----:B------:R-:W-:Y:S02]  /*8ef0*/  UISETP.NE.U32.AND UP0, UPT, UR10, URZ, UPT ;  /* 0x0000003f0a00728c */ /* 0x000fe4000bf05070 */
[----:B------:R-:W-:Y:S02]  /*8f00*/  UISETP.GT.AND UP1, UPT, UR45, 0x1, UPT ;  /* 0x000000012d00788c */ /* 0x000fe4000bf24270 */
[----:B------:R-:W-:-:S04]  /*8f10*/  UISETP.NE.AND.EX UP0, UPT, UR11, URZ, UPT, UP0 ;  /* 0x0000003f0b00728c */ /* 0x000fc8000bf05300 */
[----:B------:R-:W-:Y:S01]  /*8f20*/  PLOP3.LUT P1, PT, PT, PT, UP1, 0x80, 0x0 ;  /* 0x000000000000781c */ /* 0x000fe20003f2f018 */
[----:B------:R-:W-:-:S03]  /*8f30*/  USEL UR9, UR40, URZ, !UP0 ;  /* 0x0000003f28097287 */ /* 0x000fc6000c000000 */
[----:B------:R-:W-:Y:S01]  /*8f40*/  USHF.R.S32.HI UR18, URZ, 0x1f, UR4 ;  /* 0x0000001f3f127899 */ /* 0x000fe20008011404 */
[----:B0-----:R-:W-:-:S13]  /*8f50*/  ISETP.NE.AND P0, PT, R3, RZ, PT ;  /* 0x000000ff0300720c */ /* 0x001fda0003f05270 */
[----:B------:R-:W-:Y:S05]  /*8f60*/  @P0 BRA `(.L_x_3594) ;  /* 0x0000000400080947 */ /* 0x000fea0003800000 */
[----:B------:R-:W2:Y:S01]  /*8f70*/  LDL R6, [R1+0x30] ;  /* 0x0000300001067983 */ /* 0x000ea20000100800 */
[----:B------:R-:W0:Y:S01]  /*8f80*/  LDC R0, c[0x0][0xbe8] ;  /* 0x0002fa00ff007b82 */ /* 0x000e220000000800 */
[----:B------:R-:W-:Y:S02]  /*8f90*/  IMAD.U32 R9, RZ, RZ, UR43 ;  /* 0x0000002bff097e24 */ /* 0x000fe4000f8e00ff */
[----:B------:R-:W3:Y:S01]  /*8fa0*/  LDL R10, [R1+0x34] ;  /* 0x00003400010a7983 */ /* 0x000ee20000100800 */
[----:B------:R-:W-:Y:S01]  /*8fb0*/  UISETP.GT.AND UP1, UPT, UR45, 0x1, UPT ;  /* 0x000000012d00788c */ /* 0x000fe2000bf24270 */
[----:B------:R-:W-:Y:S01]  /*8fc0*/  UMOV UR19, 0x9b8 ;  /* 0x000009b800137882 */ /* 0x000fe20000000000 */
[----:B0-----:R-:W-:Y:S02]  /*8fd0*/  ISETP.NE.AND P0, PT, R0, 0x1, PT ;  /* 0x000000010000780c */ /* 0x001fe40003f05270 */
[----:B------:R-:W-:Y:S02]  /*8fe0*/  USEL UR19, UR19, 0x978, UP1 ;  /* 0x0000097813137887 */ /* 0x000fe40008800000 */
[----:B------:R-:W-:-:S09]  /*8ff0*/  UISETP.NE.U32.AND UP0, UPT, UR10, URZ, UPT ;  /* 0x0000003f0a00728c */ /* 0x000fd2000bf05070 */
[----:B------:R-:W0:Y:S08]  /*9000*/  @P0 LDC R4, c[0x0][0xbec] ;  /* 0x0002fb00ff040b82 */ /* 0x000e300000000800 */
[----:B------:R-:W1:Y:S01]  /*9010*/  @P0 LDC R5, c[0x0][0xbf0] ;  /* 0x0002fc00ff050b82 */ /* 0x000e620000000800 */
[----:B------:R-:W-:Y:S02]  /*9020*/  UISETP.NE.AND.EX UP0, UPT, UR11, URZ, UPT, UP0 ;  /* 0x0000003f0b00728c */ /* 0x000fe4000bf05300 */
[----:B------:R-:W-:-:S02]  /*9030*/  USEL UR16, UR44, URZ, UP1 ;  /* 0x0000003f2c107287 */ /* 0x000fc40008800000 */
[----:B------:R-:W-:Y:S01]  /*9040*/  USEL UR40, UR40, URZ, !UP0 ;  /* 0x0000003f28287287 */ /* 0x000fe2000c000000 */
[----:B------:R-:W-:Y:S01]  /*9050*/  ULDC.64 UR14, c[0x0][UR19+0x228] ;  /* 0x00008a00130e7abb */ /* 0x000fe20008000a00 */
[----:B------:R-:W-:Y:S01]  /*9060*/  ULDC.64 UR12, c[0x0][UR19+0x220] ;  /* 0x00008800130c7abb */ /* 0x000fe20008000a00 */
[----:B------:R-:W-:Y:S02]  /*9070*/  UIMAD.WIDE.U32 UR20, UR14, UR16, URZ ;  /* 0x000000100e1472a5 */ /* 0x000fe4000f8e003f */
[----:B------:R-:W-:Y:S02]  /*9080*/  UIMAD UR22, UR15, UR16, URZ ;  /* 0x000000100f1672a4 */ /* 0x000fe4000f8e023f */
[----:B------:R-:W-:Y:S01]  /*9090*/  UIMAD.WIDE.U32 UR14, UR12, UR40, URZ ;  /* 0x000000280c0e72a5 */ /* 0x000fe2000f8e003f */
[----:B------:R-:W-:Y:S01]  /*90a0*/  ULDC.64 UR10, c[0x0][UR19+0x218] ;  /* 0x00008600130a7abb */ /* 0x000fe20008000a00 */
[----:B------:R-:W-:Y:S02]  /*90b0*/  USEL UR41, UR41, URZ, !UP0 ;  /* 0x0000003f29297287 */ /* 0x000fe4000c000000 */
[----:B------:R-:W-:-:S02]  /*90c0*/  UIMAD UR40, UR13, UR40, URZ ;  /* 0x000000280d2872a4 */ /* 0x000fc4000f8e023f */
[----:B------:R-:W-:Y:S02]  /*90d0*/  UIMAD.WIDE.U32 UR16, UR10, UR42, URZ ;  /* 0x0000002a0a1072a5 */ /* 0x000fe4000f8e003f */
[----:B------:R-:W-:Y:S02]  /*90e0*/  UIMAD UR10, UR11, UR42, URZ ;  /* 0x0000002a0b0a72a4 */ /* 0x000fe4000f8e023f */
[----:B------:R-:W-:Y:S02]  /*90f0*/  UIMAD UR40, UR12, UR41, UR40 ;  /* 0x000000290c2872a4 */ /* 0x000fe4000f8e0228 */
[----:B------:R-:W-:Y:S02]  /*9100*/  UIADD3 UR22, UR21, UR22, URZ ;  /* 0x0000001615167290 */ /* 0x000fe4000fffe03f */
[----:B------:R-:W-:Y:S02]  /*9110*/  UIADD3 UR11, UR17, UR10, URZ ;  /* 0x0000000a110b7290 */ /* 0x000fe4000fffe03f */
[----:B------:R-:W-:-:S02]  /*9120*/  UIADD3 UR16, UP0, UP2, UR14, UR16, UR4 ;  /* 0x000000100e107290 */ /* 0x000fc4000fa1e004 */
[----:B------:R-:W-:-:S04]  /*9130*/  UIADD3 UR10, UR15, UR40, URZ ;  /* 0x000000280f0a7290 */ /* 0x000fc8000fffe03f */
[----:B------:R-:W-:Y:S01]  /*9140*/  UIADD3.X UR10, UR10, UR11, UR18, UP0, UP2 ;  /* 0x0000000b0a0a7290 */ /* 0x000fe200087e4412 */
[----:B------:R-:W-:Y:S02]  /*9150*/  IMAD.U32 R11, RZ, RZ, UR43 ;  /* 0x0000002bff0b7e24 */ /* 0x000fe4000f8e00ff */
[----:B--2---:R-:W-:-:S04]  /*9160*/  IMAD R9, R9, 0x40, R6 ;  /* 0x0000004009097824 */ /* 0x004fc800078e0206 */
[----:B0-----:R-:W-:-:S04]  /*9170*/  @P0 IMAD.HI.U32 R4, R9, R4, RZ ;  /* 0x0000000409040227 */ /* 0x001fc800078e00ff */
[----:B------:R-:W-:Y:S01]  /*9180*/  IMAD.MOV.U32 R3, RZ, RZ, R9 ;  /* 0x000000ffff037224 */ /* 0x000fe200078e0009 */
[----:B-1----:R-:W-:Y:S01]  /*9190*/  @P0 SHF.R.U32.HI R3, RZ, R5, R4 ;  /* 0x00000005ff030219 */ /* 0x002fe20000011604 */
[----:B------:R-:W-:Y:S02]  /*91a0*/  IMAD.U32 R4, RZ, RZ, UR20 ;  /* 0x00000014ff047e24 */ /* 0x000fe4000f8e00ff */
[----:B------:R-:W-:Y:S02]  /*91b0*/  IMAD.U32 R6, RZ, RZ, UR22 ;  /* 0x00000016ff067e24 */ /* 0x000fe4000f8e00ff */
[--C-:B------:R-:W-:Y:S01]  /*91c0*/  IMAD.MOV R7, RZ, RZ, -R3.reuse ;  /* 0x000000ffff077224 */ /* 0x100fe200078e0a03 */
[----:B------:R-:W-:Y:S02]  /*91d0*/  IADD3 R4, P0, P2, R3, UR16, R4 ;  /* 0x0000001003047c10 */ /* 0x000fe4000fa1e004 */
[----:B------:R-:W-:Y:S01]  /*91e0*/  SHF.R.S32.HI R3, RZ, 0x1f, R3 ;  /* 0x0000001fff037819 */ /* 0x000fe20000011403 */
[----:B------:R-:W-:-:S03]  /*91f0*/  IMAD R7, R0, R7, R9 ;  /* 0x0000000700077224 */ /* 0x000fc600078e0209 */
[----:B------:R-:W-:Y:S01]  /*9200*/  IADD3.X R5, R3, UR10, R6, P0, P2 ;  /* 0x0000000a03057c10 */ /* 0x000fe200087e4406 */
[----:B------:R-:W-:Y:S01]  /*9210*/  ULDC.64 UR10, c[0x0][UR19+0x210] ;  /* 0x00008400130a7abb */ /* 0x000fe20008000a00 */
[----:B------:R-:W-:Y:S01]  /*9220*/  SHF.R.S32.HI R3, RZ, 0x1f, R7 ;  /* 0x0000001fff037819 */ /* 0x000fe20000011407 */
[C---:B------:R-:W-:Y:S02]  /*9230*/  IMAD R6, R7.reuse, UR11, RZ ;  /* 0x0000000b07067c24 */ /* 0x040fe4000f8e02ff */
[----:B------:R-:W-:-:S04]  /*9240*/  IMAD.WIDE.U32 R4, R7, UR10, R4 ;  /* 0x0000000a07047c25 */ /* 0x000fc8000f8e0004 */
[----:B------:R-:W-:Y:S01]  /*9250*/  IMAD R3, R3, UR10, R6 ;  /* 0x0000000a03037c24 */ /* 0x000fe2000f8e0206 */
[----:B------:R-:W-:Y:S01]  /*9260*/  ULDC.64 UR10, c[0x0][0xba8] ;  /* 0x0002ea00000a7ab9 */ /* 0x000fe20000000a00 */
[----:B------:R-:W-:Y:S01]  /*9270*/  @!UP1 ULDC UR10, c[0x0][0xb50] ;  /* 0x0002d400000a9ab9 */ /* 0x000fe20000000800 */
[----:B------:R-:W-:Y:S01]  /*9280*/  @!UP1 ULDC UR11, c[0x0][0xb54] ;  /* 0x0002d500000b9ab9 */ /* 0x000fe20000000800 */
[----:B------:R-:W-:Y:S01]  /*9290*/  IMAD.IADD R3, R5, 0x1, R3 ;  /* 0x0000000105037824 */ /* 0x000fe200078e0203 */
[----:B------:R-:W-:-:S04]  /*92a0*/  LEA R8, P0, R4, UR10, 0x2 ;  /* 0x0000000a04087c11 */ /* 0x000fc8000f8010ff */
[----:B------:R-:W-:Y:S01]  /*92b0*/  LEA.HI.X R9, R4, UR11, R3, 0x2, P0 ;  /* 0x0000000b04097c11 */ /* 0x000fe200080f1403 */
[----:B---3--:R-:W-:Y:S01]  /*92c0*/  IMAD.MOV R3, RZ, RZ, -R10 ;  /* 0x000000ffff037224 */ /* 0x008fe200078e0a0a */
[----:B------:R-:W-:Y:S04]  /*92d0*/  SHFL.IDX PT, R4, R8, RZ, 0x1c1f ;  /* 0x001c1fff08047589 */ /* 0x000fe800000e0000 */
[----:B------:R-:W-:Y:S01]  /*92e0*/  ISETP.NE.AND P0, PT, R218, R3, PT ;  /* 0x00000003da00720c */ /* 0x000fe20003f05270 */
[----:B------:R-:W0:Y:S01]  /*92f0*/  SHFL.IDX PT, R5, R9, RZ, 0x1c1f ;  /* 0x001c1fff09057589 */ /* 0x000e2200000e0000 */
[----:B------:R-:W-:Y:S02]  /*9300*/  IMAD R3, R0, UR8, RZ ;  /* 0x0000000800037c24 */ /* 0x000fe4000f8e02ff */
[----:B------:R-:W-:Y:S01]  /*9310*/  IMAD R0, R11, 0x40, R16 ;  /* 0x000000400b007824 */ /* 0x000fe200078e0210 */
[----:B------:R-:W-:Y:S04]  /*9320*/  SHFL.IDX PT, R6, R8, 0x1, 0x1c1f ;  /* 0x003c1f0008067f89 */ /* 0x000fe800000e0000 */
[----:B------:R-:W1:Y:S01]  /*9330*/  SHFL.IDX PT, R7, R9, 0x1, 0x1c1f ;  /* 0x003c1f0009077f89 */ /* 0x000e6200000e0000 */
[C---:B------:R-:W-:Y:S01]  /*9340*/  ISETP.GE.OR P2, PT, R0.reuse, R3, P0 ;  /* 0x000000030000720c */ /* 0x040fe20000746670 */
[----:B------:R-:W-:-:S05]  /*9350*/  VIADD R0, R0, 0x8 ;  /* 0x0000000800007836 */ /* 0x000fca0000000000 */
[----:B------:R-:W-:-:S07]  /*9360*/  ISETP.GE.OR P0, PT, R0, R3, P0 ;  /* 0x000000030000720c */ /* 0x000fce0000706670 */
[----:B0-----:R0:W-:Y:S06]  /*9370*/  @!P2 ST.E desc[UR50][R4.64], R12 ;  /* 0x0000000c0400a985 */ /* 0x0011ec000c101932 */
[----:B-1----:R0:W-:Y:S02]  /*9380*/  @!P0 ST.E desc[UR50][R6.64], R13 ;  /* 0x0000000d06008985 */ /* 0x0021e4000c101932 */
.L_x_3594:
[----:B------:R-:W-:Y:S05]  /*9390*/  @P1 BRA `(.L_x_3595) ;  /* 0x0000001000681947 */ /* 0x000fea0003800000 */
[----:B------:R-:W1:Y:S01]  /*93a0*/  S2R R0, SR_TID.X ;  /* 0x0000000000007919 */ /* 0x000e620000002100 */
[----:B------:R-:W2:Y:S01]  /*93b0*/  LDC R82, c[0x0][0xbe8] ;  /* 0x0002fa00ff527b82 */ /* 0x000ea20000000800 */
[----:B------:R-:W-:Y:S01]  /*93c0*/  ULDC UR14, c[0x0][0xac8] ;  /* 0x0002b200000e7ab9 */ /* 0x000fe20000000800 */
[----:B------:R-:W-:Y:S01]  /*93d0*/  ULDC.64 UR12, c[0x0][0xaa0] ;  /* 0x0002a800000c7ab9 */ /* 0x000fe20000000a00 */
[----:B-1----:R-:W-:-:S05]  /*93e0*/  VIADD R0, R0, 0xffffff80 ;  /* 0xffffff8000007836 */ /* 0x002fca0000000000 */
[----:B------:R-:W-:-:S04]  /*93f0*/  SHF.R.S32.HI R3, RZ, 0x1f, R0 ;  /* 0x0000001fff037819 */ /* 0x000fc80000011400 */
[----:B------:R-:W-:-:S04]  /*9400*/  LEA.HI R20, R3, R0, RZ, 0x3 ;  /* 0x0000000003147211 */ /* 0x000fc800078f18ff */
[----:B------:R-:W-:-:S05]  /*9410*/  SHF.R.S32.HI R3, RZ, 0x3, R20 ;  /* 0x00000003ff037819 */ /* 0x000fca0000011414 */
[----:B0-----:R-:W-:-:S04]  /*9420*/  IMAD R5, R3, 0x40, R2 ;  /* 0x0000004003057824 */ /* 0x001fc800078e0202 */
[----:B------:R-:W-:-:S03]  /*9430*/  IMAD.WIDE R14, R5, 0x2, R14 ;  /* 0x00000002050e7825 */ /* 0x000fc600078e020e */
[C---:B------:R-:W-:Y:S02]  /*9440*/  IADD3 R41, P2, R14.reuse, 0x7000, RZ ;  /* 0x000070000e297810 */ /* 0x040fe40007f5e0ff */
[----:B------:R-:W-:Y:S02]  /*9450*/  IADD3 R33, P0, R14, 0x5000, RZ ;  /* 0x000050000e217810 */ /* 0x000fe40007f1e0ff */
[----:B------:R-:W-:Y:S02]  /*9460*/  LOP3.LUT R40, R41, 0x380, RZ, 0xc0, !PT ;  /* 0x0000038029287812 */ /* 0x000fe400078ec0ff */
[----:B------:R-:W-:Y:S02]  /*9470*/  LOP3.LUT R32, R33, 0x380, RZ, 0xc0, !PT ;  /* 0x0000038021207812 */ /* 0x000fe400078ec0ff */
[----:B------:R-:W-:Y:S02]  /*9480*/  SHF.R.U64 R40, R40, 0x3, RZ ;  /* 0x0000000328287819 */ /* 0x000fe400000012ff */
[----:B------:R-:W-:-:S02]  /*9490*/  IADD3 R37, P1, R14, 0x6000, RZ ;  /* 0x000060000e257810 */ /* 0x000fc40007f3e0ff */
[----:B------:R-:W-:Y:S01]  /*94a0*/  LOP3.LUT R40, R40, R41, RZ, 0x3c, !PT ;  /* 0x0000002928287212 */ /* 0x000fe200078e3cff */
[--C-:B------:R-:W-:Y:S01]  /*94b0*/  IMAD.X R41, RZ, RZ, R15.reuse, P2 ;  /* 0x000000ffff297224 */ /* 0x100fe200010e060f */
[----:B------:R-:W-:Y:S02]  /*94c0*/  IADD3 R69, P2, R14, 0xe000, RZ ;  /* 0x0000e0000e457810 */ /* 0x000fe40007f5e0ff */
[----:B------:R-:W-:Y:S02]  /*94d0*/  SHF.R.U64 R32, R32, 0x3, RZ ;  /* 0x0000000320207819 */ /* 0x000fe400000012ff */
[----:B------:R-:W-:Y:S01]  /*94e0*/  LOP3.LUT R68, R69, 0x380, RZ, 0xc0, !PT ;  /* 0x0000038045447812 */ /* 0x000fe200078ec0ff */
[----:B------:R-:W-:Y:S01]  /*94f0*/  UIMAD UR18, UR18, UR12, URZ ;  /* 0x0000000c121272a4 */ /* 0x000fe2000f8e023f */
[----:B------:R-:W-:Y:S01]  /*9500*/  LOP3.LUT R36, R37, 0x380, RZ, 0xc0, !PT ;  /* 0x0000038025247812 */ /* 0x000fe200078ec0ff */
[----:B------:R-:W-:Y:S01]  /*9510*/  VIADD R87, R2, 0xc0 ;  /* 0x000000c002577836 */ /* 0x000fe20000000000 */
[----:B------:R-:W-:Y:S01]  /*9520*/  SHF.R.U64 R68, R68, 0x3, RZ ;  /* 0x0000000344447819 */ /* 0x000fe200000012ff */
[----:B------:R-:W-:Y:S01]  /*9530*/  UIMAD.WIDE.U32 UR10, UR4, UR12, URZ ;  /* 0x0000000c040a72a5 */ /* 0x000fe2000f8e003f */
[----:B------:R-:W-:Y:S01]  /*9540*/  LOP3.LUT R32, R32, R33, RZ, 0x3c, !PT ;  /* 0x0000002120207212 */ /* 0x000fe200078e3cff */
[--C-:B------:R-:W-:Y:S01]  /*9550*/  IMAD.X R33, RZ, RZ, R15.reuse, P0 ;  /* 0x000000ffff217224 */ /* 0x100fe200000e060f */
[----:B------:R-:W-:Y:S01]  /*9560*/  LOP3.LUT R68, R68, R69, RZ, 0x3c, !PT ;  /* 0x0000004544447212 */ /* 0x000fe200078e3cff */
[----:B------:R-:W-:Y:S01]  /*9570*/  IMAD.X R69, RZ, RZ, R15, P2 ;  /* 0x000000ffff457224 */ /* 0x000fe200010e060f */
[----:B--2---:R-:W-:Y:S01]  /*9580*/  ISETP.NE.AND P2, PT, R82, 0x1, PT ;  /* 0x000000015200780c */ /* 0x004fe20003f45270 */
[----:B------:R-:W-:Y:S01]  /*9590*/  VIADD R89, R2, 0x100 ;  /* 0x0000010002597836 */ /* 0x000fe20000000000 */
[----:B------:R-:W-:-:S02]  /*95a0*/  IADD3 R61, P0, R14, 0xc000, RZ ;  /* 0x0000c0000e3d7810 */ /* 0x000fc40007f1e0ff */
[----:B------:R-:W-:Y:S02]  /*95b0*/  IADD3 R9, P3, R14, 0x1000, RZ ;  /* 0x000010000e097810 */ /* 0x000fe40007f7e0ff */
[----:B------:R-:W-:Y:S02]  /*95c0*/  LOP3.LUT R81, R20, 0xfffffff8, RZ, 0xc0, !PT ;  /* 0xfffffff814517812 */ /* 0x000fe400078ec0ff */
[C---:B------:R-:W-:Y:S02]  /*95d0*/  IADD3 R13, P4, R14.reuse, 0x2000, RZ ;  /* 0x000020000e0d7810 */ /* 0x040fe40007f9e0ff */
[C---:B------:R-:W-:Y:S02]  /*95e0*/  IADD3 R25, P5, R14.reuse, 0x3000, RZ ;  /* 0x000030000e197810 */ /* 0x040fe40007fbe0ff */
[----:B------:R-:W-:Y:S01]  /*95f0*/  IADD3 R29, P6, R14, 0x4000, RZ ;  /* 0x000040000e1d7810 */ /* 0x000fe20007fde0ff */
[----:B------:R-:W0:Y:S01]  /*9600*/  @P2 LDC R77, c[0x0][0xbec] ;  /* 0x0002fb00ff4d2b82 */ /* 0x000e220000000800 */
[----:B------:R-:W-:Y:S01]  /*9610*/  SHF.R.U64 R36, R36, 0x3, RZ ;  /* 0x0000000324247819 */ /* 0x000fe200000012ff */
[----:B------:R-:W-:Y:S01]  /*9620*/  UIMAD UR18, UR4, UR13, UR18 ;  /* 0x0000000d041272a4 */ /* 0x000fe2000f8e0212 */
[----:B------:R-:W-:Y:S01]  /*9630*/  LOP3.LUT R60, R61, 0x380, RZ, 0xc0, !PT ;  /* 0x000003803d3c7812 */ /* 0x000fe200078ec0ff */
[----:B------:R-:W-:Y:S01]  /*9640*/  VIADD R95, R2, 0x140 ;  /* 0x00000140025f7836 */ /* 0x000fe20000000000 */
[----:B------:R-:W-:Y:S01]  /*9650*/  LOP3.LUT R36, R36, R37, RZ, 0x3c, !PT ;  /* 0x0000002524247212 */ /* 0x000fe200078e3cff */
[----:B------:R-:W-:Y:S01]  /*9660*/  IMAD.X R37, RZ, RZ, R15, P1 ;  /* 0x000000ffff257224 */ /* 0x000fe200008e060f */
[----:B------:R-:W-:Y:S01]  /*9670*/  IADD3 R65, P1, R14, 0xd000, RZ ;  /* 0x0000d0000e417810 */ /* 0x000fe20007f3e0ff */
[----:B------:R-:W1:Y:S01]  /*9680*/  @P2 LDC R79, c[0x0][0xbf0] ;  /* 0x0002fc00ff4f2b82 */ /* 0x000e620000000800 */
[----:B------:R-:W-:Y:S01]  /*9690*/  SHF.R.U64 R60, R60, 0x3, RZ ;  /* 0x000000033c3c7819 */ /* 0x000fe200000012ff */
[----:B------:R-:W-:Y:S01]  /*96a0*/  VIADD R97, R2, 0x180 ;  /* 0x0000018002617836 */ /* 0x000fe20000000000 */
[----:B------:R-:W-:Y:S01]  /*96b0*/  LOP3.LUT R8, R9, 0x380, RZ, 0xc0, !PT ;  /* 0x0000038009087812 */ /* 0x000fe200078ec0ff */
[----:B------:R-:W-:Y:S01]  /*96c0*/  IMAD.IADD R0, R0, 0x1, -R81 ;  /* 0x0000000100007824 */ /* 0x000fe200078e0a51 */
[----:B------:R-:W-:Y:S01]  /*96d0*/  LOP3.LUT R64, R65, 0x380, RZ, 0xc0, !PT ;  /* 0x0000038041407812 */ /* 0x000fe200078ec0ff */
[----:B------:R-:W5:Y:S01]  /*96e0*/  LD.E.128 R32, desc[UR50][R32.64] ;  /* 0x0000003220207980 */ /* 0x000f62000c101d00 */
[----:B------:R-:W-:Y:S01]  /*96f0*/  LOP3.LUT R60, R60, R61, RZ, 0x3c, !PT ;  /* 0x0000003d3c3c7212 */ /* 0x000fe200078e3cff */
[----:B------:R-:W-:Y:S01]  /*9700*/  IMAD.X R61, RZ, RZ, R15, P0 ;  /* 0x000000ffff3d7224 */ /* 0x000fe200000e060f */
[----:B------:R-:W-:Y:S01]  /*9710*/  ISETP.GE.AND P0, PT, R185, UR14, PT ;  /* 0x0000000eb9007c0c */ /* 0x000fe2000bf06270 */
[----:B------:R-:W5:Y:S01]  /*9720*/  LD.E.128 R40, desc[UR50][R40.64] ;  /* 0x0000003228287980 */ /* 0x000f62000c101d00 */
[----:B------:R-:W-:Y:S01]  /*9730*/  SHF.R.U64 R8, R8, 0x3, RZ ;  /* 0x0000000308087819 */ /* 0x000fe200000012ff */
[----:B------:R-:W-:Y:S01]  /*9740*/  ULDC.64 UR12, c[0x0][0xae8] ;  /* 0x0002ba00000c7ab9 */ /* 0x000fe20000000a00 */
[----:B------:R-:W-:Y:S01]  /*9750*/  SHF.R.U64 R64, R64, 0x3, RZ ;  /* 0x0000000340407819 */ /* 0x000fe200000012ff */
[----:B------:R-:W-:Y:S01]  /*9760*/  IMAD.U32 R81, RZ, RZ, UR43 ;  /* 0x0000002bff517e24 */ /* 0x000fe2000f8e00ff */
[----:B------:R-:W-:Y:S01]  /*9770*/  SEL R76, RZ, 0xffffffff, P0 ;  /* 0xffffffffff4c7807 */ /* 0x000fe20000000000 */
[----:B------:R-:W-:Y:S01]  /*9780*/  IMAD R0, R0, 0x20, R3 ;  /* 0x0000002000007824 */ /* 0x000fe200078e0203 */
[----:B------:R-:W-:Y:S01]  /*9790*/  LOP3.LUT R8, R8, R9, RZ, 0x3c, !PT ;  /* 0x0000000908087212 */ /* 0x000fe200078e3cff */
[--C-:B------:R-:W-:Y:S01]  /*97a0*/  IMAD.X R9, RZ, RZ, R15.reuse, P3 ;  /* 0x000000ffff097224 */ /* 0x100fe200018e060f */
[----:B------:R-:W-:Y:S01]  /*97b0*/  ISETP.GE.AND P0, PT, R184, UR14, PT ;  /* 0x0000000eb8007c0c */ /* 0x000fe2000bf06270 */
[----:B------:R-:W5:Y:S01]  /*97c0*/  LD.E.128 R68, desc[UR50][R68.64] ;  /* 0x0000003244447980 */ /* 0x000f62000c101d00 */
[----:B------:R-:W-:Y:S01]  /*97d0*/  LOP3.LUT R64, R64, R65, RZ, 0x3c, !PT ;  /* 0x0000004140407212 */ /* 0x000fe200078e3cff */
[----:B------:R-:W-:Y:S01]  /*97e0*/  IMAD.X R65, RZ, RZ, R15, P1 ;  /* 0x000000ffff417224 */ /* 0x000fe200008e060f */
[----:B------:R-:W-:Y:S01]  /*97f0*/  IADD3 R45, P3, R14, 0x8000, RZ ;  /* 0x000080000e2d7810 */ /* 0x000fe20007f7e0ff */
[----:B------:R-:W-:Y:S01]  /*9800*/  IMAD.SHL.U32 R76, R76, 0x2, RZ ;  /* 0x000000024c4c7824 */ /* 0x000fe200078e00ff */
[----:B------:R-:W-:-:S02]  /*9810*/  ISETP.GE.AND P1, PT, R2, UR14, PT ;  /* 0x0000000e02007c0c */ /* 0x000fc4000bf26270 */
[----:B------:R-:W-:Y:S02]  /*9820*/  LOP3.LUT R12, R13, 0x380, RZ, 0xc0, !PT ;  /* 0x000003800d0c7812 */ /* 0x000fe400078ec0ff */
[----:B------:R-:W-:Y:S02]  /*9830*/  LOP3.LUT R24, R25, 0x380, RZ, 0xc0, !PT ;  /* 0x0000038019187812 */ /* 0x000fe400078ec0ff */
[----:B------:R-:W-:Y:S01]  /*9840*/  LOP3.LUT R28, R29, 0x380, RZ, 0xc0, !PT ;  /* 0x000003801d1c7812 */ /* 0x000fe200078ec0ff */
[----:B------:R-:W-:Y:S01]  /*9850*/  UIADD3 UR11, UR11, UR18, URZ ;  /* 0x000000120b0b7290 */ /* 0x000fe2000fffe03f */
[----:B------:R-:W-:Y:S01]  /*9860*/  SEL R20, RZ, 0xffffffff, P0 ;  /* 0xffffffffff147807 */ /* 0x000fe20000000000 */
[----:B------:R-:W-:Y:S01]  /*9870*/  IMAD R80, R81, 0x40, R0 ;  /* 0x0000004051507824 */ /* 0x000fe200078e0200 */
[----:B------:R-:W-:Y:S01]  /*9880*/  ISETP.GE.AND P0, PT, R87, UR14, PT ;  /* 0x0000000e57007c0c */ /* 0x000fe2000bf06270 */
[----:B------:R-:W-:Y:S01]  /*9890*/  USHF.R.S32.HI UR4, URZ, 0x1f, UR9 ;  /* 0x0000001f3f047899 */ /* 0x000fe20008011409 */
[----:B------:R-:W-:Y:S01]  /*98a0*/  LOP3.LUT R44, R45, 0x380, RZ, 0xc0, !PT ;  /* 0x000003802d2c7812 */ /* 0x000fe200078ec0ff */
[----:B------:R-:W5:Y:S01]  /*98b0*/  LD.E.128 R8, desc[UR50][R8.64] ;  /* 0x0000003208087980 */ /* 0x000f62000c101d00 */
[----:B------:R-:W-:Y:S01]  /*98c0*/  SEL R21, RZ, 0x1, P1 ;  /* 0x00000001ff157807 */ /* 0x000fe20000800000 */
[----:B------:R-:W-:Y:S01]  /*98d0*/  IMAD.SHL.U32 R20, R20, 0x4, RZ ;  /* 0x0000000414147824 */ /* 0x000fe200078e00ff */
[----:B------:R-:W-:Y:S01]  /*98e0*/  SHF.R.U64 R12, R12, 0x3, RZ ;  /* 0x000000030c0c7819 */ /* 0x000fe200000012ff */
[----:B------:R-:W5:Y:S01]  /*98f0*/  LD.E.128 R36, desc[UR50][R36.64] ;  /* 0x0000003224247980 */ /* 0x000f62000c101d00 */
[----:B------:R-:W-:-:S02]  /*9900*/  SHF.R.U64 R24, R24, 0x3, RZ ;  /* 0x0000000318187819 */ /* 0x000fc400000012ff */
[----:B------:R-:W-:Y:S01]  /*9910*/  SHF.R.U64 R28, R28, 0x3, RZ ;  /* 0x000000031c1c7819 */ /* 0x000fe200000012ff */
[----:B------:R-:W5:Y:S01]  /*9920*/  LD.E.128 R60, desc[UR50][R60.64] ;  /* 0x000000323c3c7980 */ /* 0x000f62000c101d00 */
[----:B------:R-:W-:Y:S02]  /*9930*/  SEL R0, RZ, 0xffffffff, P0 ;  /* 0xffffffffff007807 */ /* 0x000fe40000000000 */
[----:B------:R-:W-:Y:S01]  /*9940*/  SHF.R.U64 R44, R44, 0x3, RZ ;  /* 0x000000032c2c7819 */ /* 0x000fe200000012ff */
[----:B------:R-:W-:Y:S01]  /*9950*/  UIMAD.WIDE.U32 UR10, UR42, UR12, UR10 ;  /* 0x0000000c2a0a72a5 */ /* 0x000fe2000f8e000a */
[----:B------:R-:W-:Y:S01]  /*9960*/  LOP3.LUT R21, R76, 0x2, R21, 0xe2, !PT ;  /* 0x000000024c157812 */ /* 0x000fe200078ee215 */
[----:B------:R-:W5:Y:S01]  /*9970*/  LD.E.128 R64, desc[UR50][R64.64] ;  /* 0x0000003240407980 */ /* 0x000f62000c101d00 */
[----:B------:R-:W-:Y:S01]  /*9980*/  ISETP.GE.AND P0, PT, R89, UR14, PT ;  /* 0x0000000e59007c0c */ /* 0x000fe2000bf06270 */
[----:B------:R-:W-:Y:S01]  /*9990*/  IMAD.SHL.U32 R76, R0, 0x8, RZ ;  /* 0x00000008004c7824 */ /* 0x000fe200078e00ff */
        /* <DEDUP_REMOVED lines=8> */
[----:B------:R-:W-:Y:S01]  /*9a20*/  IADD3 R49, P4, R14, 0x9000, RZ ;  /* 0x000090000e317810 */ /* 0x000fe20007f9e0ff */
[----:B0-----:R-:W-:Y:S01]  /*9a30*/  @P2 IMAD.HI.U32 R0, R80, R77, RZ ;  /* 0x0000004d50002227 */ /* 0x001fe200078e00ff */
[C---:B------:R-:W-:Y:S01]  /*9a40*/  IADD3 R53, P5, R14.reuse, 0xa000, RZ ;  /* 0x0000a0000e357810 */ /* 0x040fe20007fbe0ff */
[----:B------:R-:W-:Y:S01]  /*9a50*/  UIMAD UR11, UR42, UR13, UR11 ;  /* 0x0000000d2a0b72a4 */ /* 0x000fe2000f8e020b */
[----:B------:R-:W-:Y:S01]  /*9a60*/  IADD3 R57, P6, R14, 0xb000, RZ ;  /* 0x0000b0000e397810 */ /* 0x000fe20007fde0ff */
[----:B------:R-:W5:Y:S01]  /*9a70*/  LD.E.128 R24, desc[UR50][R24.64] ;  /* 0x0000003218187980 */ /* 0x000f62000c101d00 */
[----:B------:R-:W-:Y:S01]  /*9a80*/  LOP3.LUT R21, R20, 0x4, R21, 0xe2, !PT ;  /* 0x0000000414157812 */ /* 0x000fe200078ee215 */
[----:B------:R-:W-:Y:S01]  /*9a90*/  ULDC.64 UR12, c[0x0][0xaf0] ;  /* 0x0002bc00000c7ab9 */ /* 0x000fe20000000a00 */
[----:B------:R-:W-:Y:S01]  /*9aa0*/  IADD3 R7, P3, R14, 0xf000, RZ ;  /* 0x0000f0000e077810 */ /* 0x000fe20007f7e0ff */
[----:B------:R-:W5:Y:S01]  /*9ab0*/  LD.E.128 R28, desc[UR50][R28.64] ;  /* 0x000000321c1c7980 */ /* 0x000f62000c101d00 */
[----:B------:R-:W-:Y:S01]  /*9ac0*/  SEL R20, RZ, 0xffffffff, P0 ;  /* 0xffffffffff147807 */ /* 0x000fe20000000000 */
[----:B------:R-:W-:Y:S01]  /*9ad0*/  UIMAD UR4, UR4, UR12, URZ ;  /* 0x0000000c040472a4 */ /* 0x000fe2000f8e023f */
[----:B------:R-:W-:Y:S01]  /*9ae0*/  LOP3.LUT R48, R49, 0x380, RZ, 0xc0, !PT ;  /* 0x0000038031307812 */ /* 0x000fe200078ec0ff */
[----:B------:R-:W-:Y:S01]  /*9af0*/  IMAD.MOV.U32 R77, RZ, RZ, R80 ;  /* 0x000000ffff4d7224 */ /* 0x000fe200078e0050 */
[----:B------:R-:W-:Y:S01]  /*9b00*/  LOP3.LUT R52, R53, 0x380, RZ, 0xc0, !PT ;  /* 0x0000038035347812 */ /* 0x000fe200078ec0ff */
[----:B------:R-:W5:Y:S01]  /*9b10*/  LD.E.128 R44, desc[UR50][R44.64] ;  /* 0x000000322c2c7980 */ /* 0x000f62000c101d00 */
[----:B------:R-:W-:-:S02]  /*9b20*/  LOP3.LUT R56, R57, 0x380, RZ, 0xc0, !PT ;  /* 0x0000038039387812 */ /* 0x000fc400078ec0ff */
[----:B------:R-:W-:Y:S01]  /*9b30*/  LOP3.LUT R5, R14, 0x380, RZ, 0xc0, !PT ;  /* 0x000003800e057812 */ /* 0x000fe200078ec0ff */
[----:B------:R-:W-:Y:S01]  /*9b40*/  UIMAD.WIDE.U32 UR10, UR9, UR12, UR10 ;  /* 0x0000000c090a72a5 */ /* 0x000fe2000f8e000a */
[----:B------:R-:W-:Y:S01]  /*9b50*/  LOP3.LUT R6, R7, 0x380, RZ, 0xc0, !PT ;  /* 0x0000038007067812 */ /* 0x000fe200078ec0ff */
[----:B------:R-:W-:Y:S01]  /*9b60*/  IMAD.X R73, RZ, RZ, R15, P3 ;  /* 0x000000ffff497224 */ /* 0x000fe200018e060f */
[----:B-1----:R-:W-:Y:S01]  /*9b70*/  @P2 SHF.R.U32.HI R77, RZ, R79, R0 ;  /* 0x0000004fff4d2219 */ /* 0x002fe20000011600 */
[----:B------:R-:W-:Y:S01]  /*9b80*/  IMAD.SHL.U32 R79, R20, 0x10, RZ ;  /* 0x00000010144f7824 */ /* 0x000fe200078e00ff */
[----:B------:R-:W-:Y:S01]  /*9b90*/  LOP3.LUT R76, R76, 0x8, R21, 0xe2, !PT ;  /* 0x000000084c4c7812 */ /* 0x000fe200078ee215 */
[----:B------:R-:W-:Y:S01]  /*9ba0*/  UIMAD UR4, UR9, UR13, UR4 ;  /* 0x0000000d090472a4 */ /* 0x000fe2000f8e0204 */
[----:B------:R-:W-:Y:S02]  /*9bb0*/  SHF.R.U64 R48, R48, 0x3, RZ ;  /* 0x0000000330307819 */ /* 0x000fe400000012ff */
[----:B------:R-:W-:-:S02]  /*9bc0*/  SHF.R.U64 R52, R52, 0x3, RZ ;  /* 0x0000000334347819 */ /* 0x000fc400000012ff */
[----:B------:R-:W-:Y:S02]  /*9bd0*/  SHF.R.U64 R56, R56, 0x3, RZ ;  /* 0x0000000338387819 */ /* 0x000fe400000012ff */
[----:B------:R-:W-:Y:S02]  /*9be0*/  SHF.R.U64 R5, R5, 0x3, RZ ;  /* 0x0000000305057819 */ /* 0x000fe400000012ff */
[----:B------:R-:W-:Y:S01]  /*9bf0*/  SHF.R.U64 R6, R6, 0x3, RZ ;  /* 0x0000000306067819 */ /* 0x000fe200000012ff */
[----:B------:R-:W-:Y:S01]  /*9c00*/  UIADD3 UR4, UR11, UR4, URZ ;  /* 0x000000040b047290 */ /* 0x000fe2000fffe03f */
[----:B------:R-:W-:Y:S01]  /*9c10*/  LOP3.LUT R76, R79, 0x10, R76, 0xe2, !PT ;  /* 0x000000104f4c7812 */ /* 0x000fe200078ee24c */
[----:B------:R-:W-:Y:S01]  /*9c20*/  IMAD.MOV R79, RZ, RZ, -R77 ;  /* 0x000000ffff4f7224 */ /* 0x000fe200078e0a4d */
[----:B------:R-:W-:Y:S02]  /*9c30*/  ISETP.GE.AND P0, PT, R95, UR14, PT ;  /* 0x0000000e5f007c0c */ /* 0x000fe4000bf06270 */
[----:B------:R-:W-:Y:S01]  /*9c40*/  LOP3.LUT R48, R48, R49, RZ, 0x3c, !PT ;  /* 0x0000003130307212 */ /* 0x000fe200078e3cff */
[--C-:B------:R-:W-:Y:S01]  /*9c50*/  IMAD.X R49, RZ, RZ, R15.reuse, P4 ;  /* 0x000000ffff317224 */ /* 0x100fe200020e060f */
[----:B------:R-:W-:Y:S01]  /*9c60*/  LOP3.LUT R52, R52, R53, RZ, 0x3c, !PT ;  /* 0x0000003534347212 */ /* 0x000fe200078e3cff */
[--C-:B------:R-:W-:Y:S01]  /*9c70*/  IMAD.X R53, RZ, RZ, R15.reuse, P5 ;  /* 0x000000ffff357224 */ /* 0x100fe200028e060f */
[----:B------:R-:W-:Y:S01]  /*9c80*/  LOP3.LUT R56, R56, R57, RZ, 0x3c, !PT ;  /* 0x0000003938387212 */ /* 0x000fe200078e3cff */
[--C-:B------:R-:W-:Y:S01]  /*9c90*/  IMAD.X R57, RZ, RZ, R15.reuse, P6 ;  /* 0x000000ffff397224 */ /* 0x100fe200030e060f */
[----:B------:R-:W-:Y:S01]  /*9ca0*/  LOP3.LUT R4, R5, R14, RZ, 0x3c, !PT ;  /* 0x0000000e05047212 */ /* 0x000fe200078e3cff */
[----:B------:R-:W-:Y:S01]  /*9cb0*/  IMAD.MOV.U32 R5, RZ, RZ, R15 ;  /* 0x000000ffff057224 */ /* 0x000fe200078e000f */
[----:B------:R-:W-:-:S02]  /*9cc0*/  LOP3.LUT R72, R6, R7, RZ, 0x3c, !PT ;  /* 0x0000000706487212 */ /* 0x000fc400078e3cff */
[----:B------:R-:W-:Y:S01]  /*9cd0*/  SHF.R.S32.HI R78, RZ, 0x1f, R77 ;  /* 0x0000001fff4e7819 */ /* 0x000fe2000001144d */
[----:B------:R-:W-:Y:S01]  /*9ce0*/  IMAD.U32 R20, RZ, RZ, UR10 ;  /* 0x0000000aff147e24 */ /* 0x000fe2000f8e00ff */
[----:B------:R-:W-:Y:S01]  /*9cf0*/  SEL R0, RZ, 0xffffffff, P0 ;  /* 0xffffffffff007807 */ /* 0x000fe20000000000 */
[----:B------:R-:W-:Y:S01]  /*9d00*/  IMAD.U32 R21, RZ, RZ, UR11 ;  /* 0x0000000bff157e24 */ /* 0x000fe2000f8e00ff */
[----:B------:R-:W-:Y:S01]  /*9d10*/  ULDC.64 UR10, c[0x0][0xae0] ;  /* 0x0002b800000a7ab9 */ /* 0x000fe20000000a00 */
[----:B------:R-:W-:Y:S01]  /*9d20*/  IMAD R79, R82, R79, R80 ;  /* 0x0000004f524f7224 */ /* 0x000fe200078e0250 */
[----:B------:R-:W5:Y:S01]  /*9d30*/  LD.E.128 R4, desc[UR50][R4.64] ;  /* 0x0000003204047980 */ /* 0x000f62000c101d00 */
[----:B------:R-:W-:Y:S02]  /*9d40*/  IMAD.U32 R21, RZ, RZ, UR4 ;  /* 0x00000004ff157e24 */ /* 0x000fe4000f8e00ff */
[----:B------:R-:W-:Y:S01]  /*9d50*/  IMAD R78, R78, UR10, RZ ;  /* 0x0000000a4e4e7c24 */ /* 0x000fe2000f8e02ff */
[----:B------:R-:W5:Y:S01]  /*9d60*/  LD.E.128 R12, desc[UR50][R12.64] ;  /* 0x000000320c0c7980 */ /* 0x000f62000c101d00 */
[----:B------:R-:W-:Y:S01]  /*9d70*/  IMAD.SHL.U32 R83, R0, 0x20, RZ ;  /* 0x0000002000537824 */ /* 0x000fe200078e00ff */
[----:B------:R-:W-:-:S02]  /*9d80*/  ISETP.GE.AND P0, PT, R97, UR14, PT ;  /* 0x0000000e61007c0c */ /* 0x000fc4000bf06270 */
[----:B------:R-:W5:Y:S01]  /*9d90*/  LD.E.128 R48, desc[UR50][R48.64] ;  /* 0x0000003230307980 */ /* 0x000f62000c101d00 */
[----:B------:R-:W-:-:S03]  /*9da0*/  SHF.R.S32.HI R0, RZ, 0x1f, R79 ;  /* 0x0000001fff007819 */ /* 0x000fc6000001144f */
[----:B------:R-:W5:Y:S01]  /*9db0*/  LD.E.128 R52, desc[UR50][R52.64] ;  /* 0x0000003234347980 */ /* 0x000f62000c101d00 */
[----:B------:R-:W-:-:S03]  /*9dc0*/  IMAD.WIDE.U32 R20, R77, UR10, R20 ;  /* 0x0000000a4d147c25 */ /* 0x000fc6000f8e0014 */
[----:B------:R-:W5:Y:S01]  /*9dd0*/  LD.E.128 R56, desc[UR50][R56.64] ;  /* 0x0000003238387980 */ /* 0x000f62000c101d00 */
[----:B------:R-:W-:Y:S01]  /*9de0*/  IMAD R81, R77, UR11, R78 ;  /* 0x0000000b4d517c24 */ /* 0x000fe2000f8e024e */
[----:B------:R-:W-:Y:S02]  /*9df0*/  ULDC.64 UR10, c[0x0][0xad8] ;  /* 0x0002b600000a7ab9 */ /* 0x000fe40000000a00 */
[----:B------:R-:W5:Y:S01]  /*9e00*/  LD.E.128 R72, desc[UR50][R72.64] ;  /* 0x0000003248487980 */ /* 0x000f62000c101d00 */
[----:B------:R-:W-:Y:S01]  /*9e10*/  VIADD R93, R2, 0x1c0 ;  /* 0x000001c0025d7836 */ /* 0x000fe20000000000 */
[----:B------:R-:W-:Y:S01]  /*9e20*/  @!PT LDS RZ, [RZ] ;  /* 0x00000000fffff984 */ /* 0x000fe20000000800 */
[----:B------:R-:W-:Y:S01]  /*9e30*/  @!PT LDS RZ, [RZ] ;  /* 0x00000000fffff984 */ /* 0x000fe20000000800 */
[----:B------:R-:W-:Y:S01]  /*9e40*/  @!PT LDS RZ, [RZ] ;  /* 0x00000000fffff984 */ /* 0x000fe20000000800 */
[----:B------:R-:W-:Y:S01]  /*9e50*/  @!PT LDS RZ, [RZ] ;  /* 0x00000000fffff984 */ /* 0x000fe20000000800 */
[----:B------:R0:W-:Y:S06]  /*9e60*/  MEMBAR.ALL.CTA ;  /* 0x0000000000007992 */ /* 0x0001ec0000008000 */
[----:B0-----:R-:W0:Y:S01]  /*9e70*/  FENCE.VIEW.ASYNC.S ;  /* 0x00000000000073c6 */ /* 0x001e220000000000 */
[----:B------:R-:W-:Y:S01]  /*9e80*/  IMAD.U32 R90, RZ, RZ, UR43 ;  /* 0x0000002bff5a7e24 */ /* 0x000fe2000f8e00ff */
[----:B------:R-:W-:Y:S01]  /*9e90*/  LOP3.LUT R76, R83, 0x20, R76, 0xe2, !PT ;  /* 0x00000020534c7812 */ /* 0x000fe200078ee24c */
[----:B------:R-:W-:Y:S01]  /*9ea0*/  IMAD.IADD R21, R21, 0x1, R81 ;  /* 0x0000000115157824 */ /* 0x000fe200078e0251 */
[----:B------:R-:W-:Y:S01]  /*9eb0*/  SEL R77, RZ, 0x40, P0 ;  /* 0x00000040ff4d7807 */ /* 0x000fe20000000000 */
[----:B------:R-:W-:Y:S01]  /*9ec0*/  IMAD R78, R0, UR10, RZ ;  /* 0x0000000a004e7c24 */ /* 0x000fe2000f8e02ff */
[----:B------:R-:W-:Y:S01]  /*9ed0*/  ISETP.GE.AND P0, PT, R93, UR14, PT ;  /* 0x0000000e5d007c0c */ /* 0x000fe2000bf06270 */
[----:B------:R-:W-:-:S02]  /*9ee0*/  IMAD R90, R90, 0x40, R3 ;  /* 0x000000405a5a7824 */ /* 0x000fc400078e0203 */
[----:B------:R-:W-:Y:S01]  /*9ef0*/  IMAD R91, R82, UR8, RZ ;  /* 0x00000008525b7c24 */ /* 0x000fe2000f8e02ff */
[----:B------:R-:W-:Y:S01]  /*9f00*/  LOP3.LUT R0, R76, R77, RZ, 0xfc, !PT ;  /* 0x0000004d4c007212 */ /* 0x000fe200078efcff */
[C---:B------:R-:W-:Y:S01]  /*9f10*/  IMAD R77, R79.reuse, UR11, R78 ;  /* 0x0000000b4f4d7c24 */ /* 0x040fe2000f8e024e */
[----:B------:R-:W-:Y:S01]  /*9f20*/  UIADD3 UR4, UR39, 0x28c20, URZ ;  /* 0x00028c2027047890 */ /* 0x000fe2000fffe03f */
[----:B------:R-:W-:Y:S01]  /*9f30*/  IMAD.WIDE.U32 R20, R79, UR10, R20 ;  /* 0x0000000a4f147c25 */ /* 0x000fe2000f8e0014 */
[----:B------:R-:W-:Y:S01]  /*9f40*/  SEL R3, RZ, 0x80, P0 ;  /* 0x00000080ff037807 */ /* 0x000fe20000000000 */
[----:B------:R-:W-:Y:S01]  /*9f50*/  ULDC.64 UR10, c[0x0][0xa80] ;  /* 0x0002a000000a7ab9 */ /* 0x000fe20000000a00 */
[----:B------:R-:W-:Y:S01]  /*9f60*/  ISETP.GE.AND P0, PT, R90, R91, PT ;  /* 0x0000005b5a00720c */ /* 0x000fe20003f06270 */
[----:B------:R-:W-:Y:S01]  /*9f70*/  IMAD.IADD R21, R21, 0x1, R77 ;  /* 0x0000000115157824 */ /* 0x000fe200078e024d */
[----:B------:R-:W-:Y:S01]  /*9f80*/  UPRMT UR4, URZ, 0x654, UR4 ;  /* 0x000006543f047896 */ /* 0x000fe20008000004 */
[----:B------:R-:W-:-:S04]  /*9f90*/  LEA R86, P1, R20, UR10, 0x1 ;  /* 0x0000000a14567c11 */ /* 0x000fc8000f8208ff */
[----:B------:R-:W-:Y:S01]  /*9fa0*/  LEA.HI.X R88, R20, UR11, R21, 0x1, P1 ;  /* 0x0000000b14587c11 */ /* 0x000fe200088f0c15 */
[----:B------:R-:W-:Y:S01]  /*9fb0*/  BSSY B1, `(.L_x_3596) ;  /* 0x000002c000017945 */ /* 0x000fe20003800000 */
[----:B0-----:R0:W1:Y:S02]  /*9fc0*/  SHFL.IDX PT, R20, R86, RZ, 0x181f ;  /* 0x00181fff56147589 */ /* 0x00106400000e0000 */
[----:B------:R-:W-:Y:S02]  /*9fd0*/  SYNCS.ARRIVE.TRANS64.RED.A1T0 RZ, [UR4], RZ ;  /* 0x000000ffffff79a7 */ /* 0x000fe40008100404 */
[----:B------:R0:W2:Y:S01]  /*9fe0*/  SHFL.IDX PT, R21, R88, RZ, 0x181f ;  /* 0x00181fff58157589 */ /* 0x0000a200000e0000 */
[----:B------:R-:W-:Y:S02]  /*9ff0*/  LOP3.LUT R3, R0, R3, RZ, 0xfc, !PT ;  /* 0x0000000300037212 */ /* 0x000fe400078efcff */
[----:B------:R-:W-:Y:S01]  /*a000*/  SHF.R.S32.HI R152, RZ, 0x1f, R185 ;  /* 0x0000001fff987819 */ /* 0x000fe200000114b9 */
[----:B------:R-:W-:Y:S06]  /*a010*/  @P0 BRA `(.L_x_3597) ;  /* 0x0000000000940947 */ /* 0x000fec0003800000 */
[----:B------:R-:W-:Y:S02]  /*a020*/  ISETP.GE.AND P1, PT, R185, UR14, PT ;  /* 0x0000000eb9007c0c */ /* 0x000fe4000bf26270 */
[----:B------:R-:W-:Y:S02]  /*a030*/  ISETP.GE.AND P0, PT, R2, UR14, PT ;  /* 0x0000000e02007c0c */ /* 0x000fe4000bf06270 */
[----:B------:R-:W-:Y:S02]  /*a040*/  ISETP.GE.AND P4, PT, R184, UR14, PT ;  /* 0x0000000eb8007c0c */ /* 0x000fe4000bf86270 */
[----:B------:R-:W-:Y:S02]  /*a050*/  ISETP.GE.AND P3, PT, R87, UR14, PT ;  /* 0x0000000e57007c0c */ /* 0x000fe4000bf66270 */
[----:B------:R-:W-:Y:S02]  /*a060*/  SHF.R.S32.HI R81, RZ, 0x1f, R184 ;  /* 0x0000001fff517819 */ /* 0x000fe400000114b8 */
[----:B------:R-:W-:-:S02]  /*a070*/  SHF.R.S32.HI R83, RZ, 0x1f, R87 ;  /* 0x0000001fff537819 */ /* 0x000fc40000011457 */
[----:B------:R-:W-:Y:S02]  /*a080*/  SHF.R.S32.HI R85, RZ, 0x1f, R89 ;  /* 0x0000001fff557819 */ /* 0x000fe40000011459 */
[CC--:B-1----:R-:W-:Y:S01]  /*a090*/  @!P1 LEA R76, P2, R185.reuse, R20.reuse, 0x1 ;  /* 0x00000014b94c9211 */ /* 0x0c2fe200078408ff */
[----:B--2---:R-:W-:Y:S02]  /*a0a0*/  @!P0 IMAD.WIDE R78, R2, 0x2, R20 ;  /* 0x00000002024e8825 */ /* 0x004fe400078e0214 */
[----:B------:R-:W-:Y:S02]  /*a0b0*/  @!P4 LEA R80, P5, R184, R20, 0x1 ;  /* 0x00000014b850c211 */ /* 0x000fe400078a08ff */
[----:B------:R-:W-:Y:S01]  /*a0c0*/  @!P1 LEA.HI.X R77, R185, R21, R152, 0x1, P2 ;  /* 0x00000015b94d9211 */ /* 0x000fe200010f0c98 */
[----:B-----5:R1:W-:Y:S01]  /*a0d0*/  @!P0 ST.E.128 desc[UR50][R78.64], R4 ;  /* 0x000000044e008985 */ /* 0x0203e2000c101d32 */
[----:B------:R-:W-:Y:S02]  /*a0e0*/  ISETP.GE.AND P2, PT, R89, UR14, PT ;  /* 0x0000000e59007c0c */ /* 0x000fe4000bf46270 */
[----:B------:R-:W-:Y:S01]  /*a0f0*/  LOP3.LUT P0, RZ, R0, 0x40, RZ, 0xc0, !PT ;  /* 0x0000004000ff7812 */ /* 0x000fe2000780c0ff */
[----:B------:R2:W-:Y:S01]  /*a100*/  @!P1 ST.E.128 desc[UR50][R76.64], R12 ;  /* 0x0000000c4c009985 */ /* 0x0005e2000c101d32 */
[----:B------:R-:W-:-:S02]  /*a110*/  ISETP.GE.AND P1, PT, R95, UR14, PT ;  /* 0x0000000e5f007c0c */ /* 0x000fc4000bf26270 */
[CC--:B------:R-:W-:Y:S02]  /*a120*/  @!P3 LEA R82, P6, R87.reuse, R20.reuse, 0x1 ;  /* 0x000000145752b211 */ /* 0x0c0fe400078c08ff */
[-C--:B------:R-:W-:Y:S02]  /*a130*/  @!P4 LEA.HI.X R81, R184, R21.reuse, R81, 0x1, P5 ;  /* 0x00000015b851c211 */ /* 0x080fe400028f0c51 */
[-C--:B------:R-:W-:Y:S02]  /*a140*/  @!P3 LEA.HI.X R83, R87, R21.reuse, R83, 0x1, P6 ;  /* 0x000000155753b211 */ /* 0x080fe400030f0c53 */
[----:B------:R-:W-:Y:S01]  /*a150*/  LOP3.LUT P6, RZ, R3, 0x80, RZ, 0xc0, !PT ;  /* 0x0000008003ff7812 */ /* 0x000fe200078cc0ff */
[----:B------:R3:W-:Y:S01]  /*a160*/  @!P4 ST.E.128 desc[UR50][R80.64], R28 ;  /* 0x0000001c5000c985 */ /* 0x0007e2000c101d32 */
[C---:B------:R-:W-:Y:S02]  /*a170*/  @!P2 LEA R84, P5, R89.reuse, R20, 0x1 ;  /* 0x000000145954a211 */ /* 0x040fe400078a08ff */
[----:B-1----:R-:W-:Y:S01]  /*a180*/  SHF.R.S32.HI R5, RZ, 0x1f, R95 ;  /* 0x0000001fff057819 */ /* 0x002fe2000001145f */
[----:B------:R3:W-:Y:S01]  /*a190*/  @!P3 ST.E.128 desc[UR50][R82.64], R36 ;  /* 0x000000245200b985 */ /* 0x0007e2000c101d32 */
[----:B------:R-:W-:-:S02]  /*a1a0*/  @!P2 LEA.HI.X R85, R89, R21, R85, 0x1, P5 ;  /* 0x000000155955a211 */ /* 0x000fc400028f0c55 */
[CC--:B------:R-:W-:Y:S02]  /*a1b0*/  @!P1 LEA R4, P5, R95.reuse, R20.reuse, 0x1 ;  /* 0x000000145f049211 */ /* 0x0c0fe400078a08ff */
[----:B------:R-:W-:Y:S01]  /*a1c0*/  SHF.R.S32.HI R7, RZ, 0x1f, R97 ;  /* 0x0000001fff077819 */ /* 0x000fe20000011461 */
[----:B------:R3:W-:Y:S01]  /*a1d0*/  @!P2 ST.E.128 desc[UR50][R84.64], R44 ;  /* 0x0000002c5400a985 */ /* 0x0007e2000c101d32 */
[-C--:B------:R-:W-:Y:S02]  /*a1e0*/  @!P1 LEA.HI.X R5, R95, R21.reuse, R5, 0x1, P5 ;  /* 0x000000155f059211 */ /* 0x080fe400028f0c05 */
[C---:B------:R-:W-:Y:S02]  /*a1f0*/  @P0 LEA R6, P5, R97.reuse, R20, 0x1 ;  /* 0x0000001461060211 */ /* 0x040fe400078a08ff */
[----:B--2---:R-:W-:Y:S01]  /*a200*/  SHF.R.S32.HI R13, RZ, 0x1f, R93 ;  /* 0x0000001fff0d7819 */ /* 0x004fe2000001145d */
[----:B------:R3:W-:Y:S01]  /*a210*/  @!P1 ST.E.128 desc[UR50][R4.64], R52 ;  /* 0x0000003404009985 */ /* 0x0007e2000c101d32 */
[----:B------:R-:W-:-:S02]  /*a220*/  @P0 LEA.HI.X R7, R97, R21, R7, 0x1, P5 ;  /* 0x0000001561070211 */ /* 0x000fc400028f0c07 */
[----:B------:R-:W-:-:S03]  /*a230*/  @P6 LEA R12, P5, R93, R20, 0x1 ;  /* 0x000000145d0c6211 */ /* 0x000fc600078a08ff */
[----:B------:R3:W-:Y:S01]  /*a240*/  @P0 ST.E.128 desc[UR50][R6.64], R60 ;  /* 0x0000003c06000985 */ /* 0x0007e2000c101d32 */
[----:B------:R-:W-:-:S05]  /*a250*/  @P6 LEA.HI.X R13, R93, R21, R13, 0x1, P5 ;  /* 0x000000155d0d6211 */ /* 0x000fca00028f0c0d */
[----:B------:R3:W-:Y:S04]  /*a260*/  @P6 ST.E.128 desc[UR50][R12.64], R68 ;  /* 0x000000440c006985 */ /* 0x0007e8000c101d32 */
.L_x_3597:
[----:B------:R-:W-:Y:S05]  /*a270*/  BSYNC B1 ;  /* 0x0000000000017941 */ /* 0x000fea0003800000 */
.L_x_3596:
[----:B---3-5:R-:W-:Y:S01]  /*a280*/  VIADD R6, R90, 0x20 ;  /* 0x000000205a067836 */ /* 0x028fe20000000000 */
[----:B------:R3:W4:Y:S04]  /*a290*/  SHFL.IDX PT, R5, R88, 0x1, 0x181f ;  /* 0x00381f0058057f89 */ /* 0x00072800000e0000 */
[----:B------:R-:W-:Y:S01]  /*a2a0*/  ISETP.GE.AND P0, PT, R6, R91, PT ;  /* 0x0000005b0600720c */ /* 0x000fe20003f06270 */
[----:B------:R3:W0:-:S12]  /*a2b0*/  SHFL.IDX PT, R4, R86, 0x1, 0x181f ;  /* 0x00381f0056047f89 */ /* 0x00061800000e0000 */
[----:B---3--:R-:W-:Y:S05]  /*a2c0*/  @P0 BRA `(.L_x_3598) ;  /* 0x0000002800180947 */ /* 0x008fea0003800000 */
[----:B------:R-:W-:Y:S02]  /*a2d0*/  ISETP.GE.AND P0, PT, R2, UR14, PT ;  /* 0x0000000e02007c0c */ /* 0x000fe4000bf06270 */
[----:B------:R-:W-:Y:S02]  /*a2e0*/  ISETP.GE.AND P4, PT, R185, UR14, PT ;  /* 0x0000000eb9007c0c */ /* 0x000fe4000bf86270 */
[----:B------:R-:W-:Y:S02]  /*a2f0*/  ISETP.GE.AND P3, PT, R184, UR14, PT ;  /* 0x0000000eb8007c0c */ /* 0x000fe4000bf66270 */
[----:B------:R-:W-:Y:S02]  /*a300*/  ISETP.GE.AND P2, PT, R87, UR14, PT ;  /* 0x0000000e57007c0c */ /* 0x000fe4000bf46270 */
[----:B------:R-:W-:Y:S02]  /*a310*/  ISETP.GE.AND P1, PT, R89, UR14, PT ;  /* 0x0000000e59007c0c */ /* 0x000fe4000bf26270 */
[----:B------:R-:W-:-:S02]  /*a320*/  SHF.R.S32.HI R15, RZ, 0x1f, R184 ;  /* 0x0000001fff0f7819 */ /* 0x000fc400000114b8 */
[----:B--2---:R-:W-:Y:S01]  /*a330*/  SHF.R.S32.HI R21, RZ, 0x1f, R87 ;  /* 0x0000001fff157819 */ /* 0x004fe20000011457 */
[----:B0---4-:R-:W-:Y:S02]  /*a340*/  @!P0 IMAD.WIDE R6, R2, 0x2, R4 ;  /* 0x0000000202068825 */ /* 0x011fe400078e0204 */
[-C--:B------:R-:W-:Y:S02]  /*a350*/  @!P4 LEA R12, P5, R185, R4.reuse, 0x1 ;  /* 0x00000004b90cc211 */ /* 0x080fe400078a08ff */
[-C--:B------:R-:W-:Y:S01]  /*a360*/  @!P3 LEA R14, P6, R184, R4.reuse, 0x1 ;  /* 0x00000004b80eb211 */ /* 0x080fe200078c08ff */
[----:B------:R0:W-:Y:S01]  /*a370*/  @!P0 ST.E.128 desc[UR50][R6.64], R8 ;  /* 0x0000000806008985 */ /* 0x0001e2000c101d32 */
[----:B------:R-:W-:Y:S02]  /*a380*/  ISETP.GE.AND P0, PT, R95, UR14, PT ;  /* 0x0000000e5f007c0c */ /* 0x000fe4000bf06270 */
[----:B------:R-:W-:Y:S02]  /*a390*/  @!P4 LEA.HI.X R13, R185, R5, R152, 0x1, P5 ;  /* 0x00000005b90dc211 */ /* 0x000fe400028f0c98 */
[----:B-1----:R-:W-:-:S02]  /*a3a0*/  @!P2 LEA R20, P5, R87, R4, 0x1 ;  /* 0x000000045714a211 */ /* 0x002fc400078a08ff */
[-C--:B------:R-:W-:Y:S01]  /*a3b0*/  @!P3 LEA.HI.X R15, R184, R5.reuse, R15, 0x1, P6 ;  /* 0x00000005b80fb211 */ /* 0x080fe200030f0c0f */
[----:B------:R3:W-:Y:S01]  /*a3c0*/  @!P4 ST.E.128 desc[UR50][R12.64], R24 ;  /* 0x000000180c00c985 */ /* 0x0007e2000c101d32 */
[----:B------:R-:W-:Y:S02]  /*a3d0*/  LOP3.LUT P6, RZ, R0, 0x40, RZ, 0xc0, !PT ;  /* 0x0000004000ff7812 */ /* 0x000fe400078cc0ff */
[----:B------:R-:W-:Y:S01]  /*a3e0*/  @!P2 LEA.HI.X R21, R87, R5, R21, 0x1, P5 ;  /* 0x000000055715a211 */ /* 0x000fe200028f0c15 */
[----:B------:R3:W-:Y:S01]  /*a3f0*/  @!P3 ST.E.128 desc[UR50][R14.64], R32 ;  /* 0x000000200e00b985 */ /* 0x0007e2000c101d32 */
[----:B------:R-:W-:-:S03]  /*a400*/  SHF.R.S32.HI R0, RZ, 0x1f, R89 ;  /* 0x0000001fff007819 */ /* 0x000fc60000011459 */
[----:B------:R3:W-:Y:S01]  /*a410*/  @!P2 ST.E.128 desc[UR50][R20.64], R40 ;  /* 0x000000281400a985 */ /* 0x0007e2000c101d32 */
[----:B0-----:R-:W-:-:S04]  /*a420*/  @!P1 LEA R6, P5, R89, R4, 0x1 ;  /* 0x0000000459069211 */ /* 0x001fc800078a08ff */
[-C--:B------:R-:W-:Y:S02]  /*a430*/  @!P1 LEA.HI.X R7, R89, R5.reuse, R0, 0x1, P5 ;  /* 0x0000000559079211 */ /* 0x080fe400028f0c00 */
[----:B------:R-:W-:Y:S02]  /*a440*/  SHF.R.S32.HI R0, RZ, 0x1f, R95 ;  /* 0x0000001fff007819 */ /* 0x000fe4000001145f */
[C---:B------:R-:W-:Y:S01]  /*a450*/  @!P0 LEA R8, P5, R95.reuse, R4, 0x1 ;  /* 0x000000045f088211 */ /* 0x040fe200078a08ff */
[----:B------:R3:W-:Y:S03]  /*a460*/  @!P1 ST.E.128 desc[UR50][R6.64], R48 ;  /* 0x0000003006009985 */ /* 0x0007e6000c101d32 */
[----:B------:R-:W-:Y:S02]  /*a470*/  @!P0 LEA.HI.X R9, R95, R5, R0, 0x1, P5 ;  /* 0x000000055f098211 */ /* 0x000fe400028f0c00 */
[----:B------:R-:W-:-:S02]  /*a480*/  SHF.R.S32.HI R0, RZ, 0x1f, R97 ;  /* 0x0000001fff007819 */ /* 0x000fc40000011461 */
[----:B------:R-:W-:Y:S01]  /*a490*/  @P6 LEA R10, P5, R97, R4, 0x1 ;  /* 0x00000004610a6211 */ /* 0x000fe200078a08ff */
[----:B------:R3:W-:Y:S01]  /*a4a0*/  @!P0 ST.E.128 desc[UR50][R8.64], R56 ;  /* 0x0000003808008985 */ /* 0x0007e2000c101d32 */
[----:B------:R-:W-:Y:S02]  /*a4b0*/  LOP3.LUT P0, RZ, R3, 0x80, RZ, 0xc0, !PT ;  /* 0x0000008003ff7812 */ /* 0x000fe4000780c0ff */
[----:B------:R-:W-:-:S05]  /*a4c0*/  @P6 LEA.HI.X R11, R97, R5, R0, 0x1, P5 ;  /* 0x00000005610b6211 */ /* 0x000fca00028f0c00 */
[----:B------:R3:W-:Y:S06]  /*a4d0*/  @P6 ST.E.128 desc[UR50][R10.64], R64 ;  /* 0x000000400a006985 */ /* 0x0007ec000c101d32 */
[----:B------:R-:W-:Y:S05]  /*a4e0*/  @!P0 BRA `(.L_x_3598) ;  /* 0x0000002400908947 */ /* 0x000fea0003800000 */
[----:B------:R-:W-:Y:S02]  /*a4f0*/  LEA R4, P0, R93, R4, 0x1 ;  /* 0x000000045d047211 */ /* 0x000fe400078008ff */
[----:B------:R-:W-:-:S04]  /*a500*/  SHF.R.S32.HI R0, RZ, 0x1f, R93 ;  /* 0x0000001fff007819 */ /* 0x000fc8000001145d */
[----:B------:R-:W-:-:S05]  /*a510*/  LEA.HI.X R5, R93, R5, R0, 0x1, P0 ;  /* 0x000000055d057211 */ /* 0x000fca00000f0c00 */
[----:B------:R0:W-:Y:S01]  /*a520*/  ST.E.128 desc[UR50][R4.64], R72 ;  /* 0x0000004804007985 */ /* 0x0001e2000c101d32 */
[----:B------:R-:W-:Y:S05]  /*a530*/  BRA `(.L_x_3598) ;  /* 0x00000024007c7947 */ /* 0x000fea0003800000 */
.L_x_3595:
[----:B------:R-:W2:Y:S01]  /*a540*/  LDL R0, [R1+0x30] ;  /* 0x0000300001007983 */ /* 0x000ea20000100800 */
[----:B------:R-:W-:Y:S01]  /*a550*/  ULDC.64 UR12, c[0x0][0xb08] ;  /* 0x0002c200000c7ab9 */ /* 0x000fe20000000a00 */
[----:B------:R-:W-:Y:S01]  /*a560*/  ULDC UR14, c[0x0][0xbe8] ;  /* 0x0002fa00000e7ab9 */ /* 0x000fe20000000800 */
[----:B------:R-:W-:Y:S01]  /*a570*/  UIMAD UR18, UR18, UR12, URZ ;  /* 0x0000000c121272a4 */ /* 0x000fe2000f8e023f */
[----:B------:R-:W-:Y:S01]  /*a580*/  IMAD.U32 R9, RZ, RZ, UR43 ;  /* 0x0000002bff097e24 */ /* 0x000fe2000f8e00ff */
[----:B------:R-:W-:Y:S01]  /*a590*/  UIMAD.WIDE.U32 UR10, UR4, UR12, URZ ;  /* 0x0000000c040a72a5 */ /* 0x000fe2000f8e003f */
[----:B------:R-:W-:Y:S01]  /*a5a0*/  BSSY B1, `(.L_x_3599) ;  /* 0x00000cc000017945 */ /* 0x000fe20003800000 */
[----:B------:R-:W-:Y:S01]  /*a5b0*/  UIMAD UR18, UR4, UR13, UR18 ;  /* 0x0000000d041272a4 */ /* 0x000fe2000f8e0212 */
[----:B------:R-:W-:Y:S01]  /*a5c0*/  SHF.R.S32.HI R21, RZ, 0x1f, R197 ;  /* 0x0000001fff157819 */ /* 0x000fe200000114c5 */
[----:B------:R-:W-:Y:S01]  /*a5d0*/  UISETP.NE.AND UP0, UPT, UR14, 0x1, UPT ;  /* 0x000000010e00788c */ /* 0x000fe2000bf05270 */
[----:B------:R-:W-:Y:S01]  /*a5e0*/  SHF.R.S32.HI R152, RZ, 0x1f, R198 ;  /* 0x0000001fff987819 */ /* 0x000fe200000114c6 */
[----:B------:R-:W-:Y:S01]  /*a5f0*/  UIADD3 UR11, UR11, UR18, URZ ;  /* 0x000000120b0b7290 */ /* 0x000fe2000fffe03f */
[----:B------:R-:W-:Y:S01]  /*a600*/  SHF.R.S32.HI R153, RZ, 0x1f, R199 ;  /* 0x0000001fff997819 */ /* 0x000fe200000114c7 */
[----:B------:R-:W-:Y:S01]  /*a610*/  ULDC.64 UR12, c[0x0][0xb38] ;  /* 0x0002ce00000c7ab9 */ /* 0x000fe20000000a00 */
[----:B------:R-:W-:Y:S01]  /*a620*/  USHF.R.S32.HI UR4, URZ, 0x1f, UR9 ;  /* 0x0000001f3f047899 */ /* 0x000fe20008011409 */
[----:B------:R-:W-:Y:S01]  /*a630*/  PLOP3.LUT P0, PT, PT, PT, UP0, 0x80, 0x0 ;  /* 0x000000000000781c */ /* 0x000fe20003f0f008 */
[----:B------:R-:W-:Y:S01]  /*a640*/  UIMAD.WIDE.U32 UR10, UR42, UR12, UR10 ;  /* 0x0000000c2a0a72a5 */ /* 0x000fe2000f8e000a */
[----:B------:R-:W-:Y:S01]  /*a650*/  SHF.R.S32.HI R154, RZ, 0x1f, R200 ;  /* 0x0000001fff9a7819 */ /* 0x000fe200000114c8 */
[----:B------:R-:W-:Y:S01]  /*a660*/  UIMAD UR8, UR8, UR14, URZ ;  /* 0x0000000e080872a4 */ /* 0x000fe2000f8e023f */
[----:B------:R-:W-:Y:S01]  /*a670*/  SHF.R.S32.HI R155, RZ, 0x1f, R201 ;  /* 0x0000001fff9b7819 */ /* 0x000fe200000114c9 */
[----:B------:R-:W-:Y:S01]  /*a680*/  UIMAD UR11, UR42, UR13, UR11 ;  /* 0x0000000d2a0b72a4 */ /* 0x000fe2000f8e020b */
[----:B------:R-:W-:-:S02]  /*a690*/  SHF.R.S32.HI R156, RZ, 0x1f, R202 ;  /* 0x0000001fff9c7819 */ /* 0x000fc400000114ca */
[----:B------:R-:W-:Y:S01]  /*a6a0*/  ULDC.64 UR12, c[0x0][0xb40] ;  /* 0x0002d000000c7ab9 */ /* 0x000fe20000000a00 */
[----:B------:R-:W-:Y:S01]  /*a6b0*/  SHF.R.S32.HI R157, RZ, 0x1f, R203 ;  /* 0x0000001fff9d7819 */ /* 0x000fe200000114cb */
[----:B------:R-:W-:Y:S01]  /*a6c0*/  UIMAD UR4, UR4, UR12, URZ ;  /* 0x0000000c040472a4 */ /* 0x000fe2000f8e023f */
[----:B------:R-:W-:Y:S01]  /*a6d0*/  SHF.R.S32.HI R158, RZ, 0x1f, R204 ;  /* 0x0000001fff9e7819 */ /* 0x000fe200000114cc */
[----:B------:R-:W-:Y:S01]  /*a6e0*/  UIMAD.WIDE.U32 UR10, UR9, UR12, UR10 ;  /* 0x0000000c090a72a5 */ /* 0x000fe2000f8e000a */
[----:B------:R-:W-:Y:S01]  /*a6f0*/  SHF.R.S32.HI R159, RZ, 0x1f, R205 ;  /* 0x0000001fff9f7819 */ /* 0x000fe200000114cd */
[----:B------:R-:W-:Y:S01]  /*a700*/  UIMAD UR4, UR9, UR13, UR4 ;  /* 0x0000000d090472a4 */ /* 0x000fe2000f8e0204 */
[----:B------:R-:W-:Y:S02]  /*a710*/  SHF.R.S32.HI R160, RZ, 0x1f, R206 ;  /* 0x0000001fffa07819 */ /* 0x000fe400000114ce */
[----:B------:R-:W-:Y:S01]  /*a720*/  @UP0 ULDC UR9, c[0x0][0xbec] ;  /* 0x0002fb0000090ab9 */ /* 0x000fe20000000800 */
[----:B------:R-:W-:Y:S01]  /*a730*/  UIADD3 UR11, UR11, UR4, URZ ;  /* 0x000000040b0b7290 */ /* 0x000fe2000fffe03f */
[----:B------:R-:W-:Y:S01]  /*a740*/  SHF.R.S32.HI R161, RZ, 0x1f, R207 ;  /* 0x0000001fffa17819 */ /* 0x000fe200000114cf */
[----:B------:R-:W-:Y:S01]  /*a750*/  ULDC.64 UR12, c[0x0][0xb48] ;  /* 0x0002d200000c7ab9 */ /* 0x000fe20000000a00 */
[----:B------:R-:W-:Y:S01]  /*a760*/  @UP0 ULDC UR4, c[0x0][0xbf0] ;  /* 0x0002fc0000040ab9 */ /* 0x000fe20000000800 */
[----:B------:R-:W-:Y:S01]  /*a770*/  UIMAD.WIDE.U32 UR10, UR44, UR12, UR10 ;  /* 0x0000000c2c0a72a5 */ /* 0x000fe2000f8e000a */
[----:B------:R-:W-:-:S02]  /*a780*/  SHF.R.S32.HI R162, RZ, 0x1f, R208 ;  /* 0x0000001fffa27819 */ /* 0x000fc400000114d0 */
[----:B------:R-:W-:Y:S01]  /*a790*/  SHF.R.S32.HI R163, RZ, 0x1f, R209 ;  /* 0x0000001fffa37819 */ /* 0x000fe200000114d1 */
[----:B------:R-:W-:Y:S01]  /*a7a0*/  UIMAD UR44, UR44, UR13, UR11 ;  /* 0x0000000d2c2c72a4 */ /* 0x000fe2000f8e020b */
[----:B------:R-:W-:Y:S01]  /*a7b0*/  SHF.R.S32.HI R164, RZ, 0x1f, R210 ;  /* 0x0000001fffa47819 */ /* 0x000fe200000114d2 */
[----:B0-----:R-:W-:Y:S01]  /*a7c0*/  IMAD.U32 R6, RZ, RZ, UR10 ;  /* 0x0000000aff067e24 */ /* 0x001fe2000f8e00ff */
[----:B------:R-:W-:Y:S01]  /*a7d0*/  ULDC.64 UR12, c[0x0][0xb30] ;  /* 0x0002cc00000c7ab9 */ /* 0x000fe20000000a00 */
[----:B------:R-:W-:Y:S01]  /*a7e0*/  IMAD.U32 R7, RZ, RZ, UR11 ;  /* 0x0000000bff077e24 */ /* 0x000fe2000f8e00ff */
[----:B------:R-:W-:Y:S01]  /*a7f0*/  ULDC.64 UR10, c[0x0][0xb28] ;  /* 0x0002ca00000a7ab9 */ /* 0x000fe20000000a00 */
[----:B------:R-:W-:Y:S01]  /*a800*/  IMAD.U32 R5, RZ, RZ, UR44 ;  /* 0x0000002cff057e24 */ /* 0x000fe2000f8e00ff */
[----:B------:R-:W-:Y:S02]  /*a810*/  SHF.R.S32.HI R165, RZ, 0x1f, R211 ;  /* 0x0000001fffa57819 */ /* 0x000fe400000114d3 */
[----:B------:R-:W-:-:S02]  /*a820*/  SHF.R.S32.HI R166, RZ, 0x1f, R212 ;  /* 0x0000001fffa67819 */ /* 0x000fc400000114d4 */
[----:B------:R-:W-:Y:S02]  /*a830*/  SHF.R.S32.HI R167, RZ, 0x1f, R213 ;  /* 0x0000001fffa77819 */ /* 0x000fe400000114d5 */
[----:B------:R-:W-:Y:S02]  /*a840*/  SHF.R.S32.HI R14, RZ, 0x1f, R214 ;  /* 0x0000001fff0e7819 */ /* 0x000fe400000114d6 */
[----:B------:R-:W-:Y:S02]  /*a850*/  SHF.R.S32.HI R15, RZ, 0x1f, R215 ;  /* 0x0000001fff0f7819 */ /* 0x000fe400000114d7 */
[----:B------:R-:W-:Y:S02]  /*a860*/  SHF.R.S32.HI R168, RZ, 0x1f, R216 ;  /* 0x0000001fffa87819 */ /* 0x000fe400000114d8 */
[----:B------:R-:W-:Y:S01]  /*a870*/  SHF.R.S32.HI R169, RZ, 0x1f, R17 ;  /* 0x0000001fffa97819 */ /* 0x000fe20000011411 */
[----:B--2---:R-:W-:-:S04]  /*a880*/  IMAD R9, R9, 0x40, R0 ;  /* 0x0000004009097824 */ /* 0x004fc800078e0200 */
[----:B------:R-:W-:-:S04]  /*a890*/  @P0 IMAD.HI.U32 R0, R9, UR9, RZ ;  /* 0x0000000909000c27 */ /* 0x000fc8000f8e00ff */
[----:B------:R-:W-:Y:S01]  /*a8a0*/  IMAD.MOV.U32 R3, RZ, RZ, R9 ;  /* 0x000000ffff037224 */ /* 0x000fe200078e0009 */
[----:B------:R-:W-:Y:S01]  /*a8b0*/  @P0 SHF.R.U32.HI R3, RZ, UR4, R0 ;  /* 0x00000004ff030c19 */ /* 0x000fe20008011600 */
[----:B------:R-:W-:-:S03]  /*a8c0*/  UIADD3 UR4, UR39, 0x28c20, URZ ;  /* 0x00028c2027047890 */ /* 0x000fc6000fffe03f */
[--C-:B------:R-:W-:Y:S01]  /*a8d0*/  SHF.R.S32.HI R0, RZ, 0x1f, R3.reuse ;  /* 0x0000001fff007819 */ /* 0x100fe20000011403 */
[----:B------:R-:W-:Y:S01]  /*a8e0*/  IMAD.MOV R4, RZ, RZ, -R3 ;  /* 0x000000ffff047224 */ /* 0x000fe200078e0a03 */
[----:B------:R-:W-:-:S03]  /*a8f0*/  UPRMT UR4, URZ, 0x654, UR4 ;  /* 0x000006543f047896 */ /* 0x000fc60008000004 */
[----:B------:R-:W-:Y:S02]  /*a900*/  IMAD R0, R0, UR12, RZ ;  /* 0x0000000c00007c24 */ /* 0x000fe4000f8e02ff */
[----:B------:R-:W-:Y:S02]  /*a910*/  IMAD R7, R4, UR14, R9 ;  /* 0x0000000e04077c24 */ /* 0x000fe4000f8e0209 */
[----:B------:R-:W-:Y:S02]  /*a920*/  IMAD.MOV.U32 R4, RZ, RZ, R6 ;  /* 0x000000ffff047224 */ /* 0x000fe400078e0006 */
[C---:B------:R-:W-:Y:S01]  /*a930*/  IMAD R9, R3.reuse, UR13, R0 ;  /* 0x0000000d03097c24 */ /* 0x040fe2000f8e0200 */
[----:B------:R-:W-:Y:S01]  /*a940*/  SHF.R.S32.HI R0, RZ, 0x1f, R7 ;  /* 0x0000001fff007819 */ /* 0x000fe20000011407 */
[----:B------:R-:W-:Y:S01]  /*a950*/  IMAD.WIDE.U32 R4, R3, UR12, R4 ;  /* 0x0000000c03047c25 */ /* 0x000fe2000f8e0004 */
[----:B------:R-:W-:Y:S03]  /*a960*/  SYNCS.ARRIVE.TRANS64.RED.A1T0 RZ, [UR4], RZ ;  /* 0x000000ffffff79a7 */ /* 0x000fe60008100404 */
[----:B------:R-:W-:-:S02]  /*a970*/  IMAD.IADD R5, R5, 0x1, R9 ;  /* 0x0000000105057824 */ /* 0x000fc400078e0209 */
[----:B------:R-:W-:Y:S02]  /*a980*/  IMAD R0, R0, UR10, RZ ;  /* 0x0000000a00007c24 */ /* 0x000fe4000f8e02ff */
[----:B------:R-:W-:Y:S02]  /*a990*/  IMAD.U32 R9, RZ, RZ, UR43 ;  /* 0x0000002bff097e24 */ /* 0x000fe4000f8e00ff */
[----:B------:R-:W-:Y:S02]  /*a9a0*/  IMAD R3, R7, UR11, R0 ;  /* 0x0000000b07037c24 */ /* 0x000fe4000f8e0200 */
[----:B------:R-:W-:Y:S02]  /*a9b0*/  IMAD R0, R9, 0x40, R16 ;  /* 0x0000004009007824 */ /* 0x000fe400078e0210 */
[----:B------:R-:W-:Y:S01]  /*a9c0*/  IMAD.WIDE.U32 R4, R7, UR10, R4 ;  /* 0x0000000a07047c25 */ /* 0x000fe2000f8e0004 */
[----:B------:R-:W-:Y:S02]  /*a9d0*/  ULDC.64 UR10, c[0x0][0xb00] ;  /* 0x0002c000000a7ab9 */ /* 0x000fe40000000a00 */
[----:B------:R-:W-:Y:S01]  /*a9e0*/  ISETP.GE.AND P0, PT, R0, UR8, PT ;  /* 0x0000000800007c0c */ /* 0x000fe2000bf06270 */
[----:B------:R-:W-:Y:S01]  /*a9f0*/  IMAD.IADD R5, R5, 0x1, R3 ;  /* 0x0000000105057824 */ /* 0x000fe200078e0203 */
[----:B------:R-:W-:-:S04]  /*aa00*/  LEA R3, P1, R4, UR10, 0x2 ;  /* 0x0000000a04037c11 */ /* 0x000fc8000f8210ff */
[----:B------:R-:W-:Y:S01]  /*aa10*/  LEA.HI.X R10, R4, UR11, R5, 0x2, P1 ;  /* 0x0000000b040a7c11 */ /* 0x000fe200088f1405 */
[----:B------:R0:W1:Y:S04]  /*aa20*/  SHFL.IDX PT, R12, R3, RZ, 0x1c1f ;  /* 0x001c1fff030c7589 */ /* 0x00006800000e0000 */
[----:B------:R0:W2:Y:S02]  /*aa30*/  SHFL.IDX PT, R11, R10, RZ, 0x1c1f ;  /* 0x001c1fff0a0b7589 */ /* 0x0000a400000e0000 */
[----:B------:R-:W-:Y:S05]  /*aa40*/  @P0 BRA `(.L_x_3600) ;  /* 0x0000000800040947 */ /* 0x000fea0003800000 */
[----:B------:R-:W-:Y:S02]  /*aa50*/  ULDC UR4, c[0x0][0xac8] ;  /* 0x0002b20000047ab9 */ /* 0x000fe40000000800 */
[----:B------:R-:W-:Y:S02]  /*aa60*/  ISETP.GE.AND P2, PT, R17, UR4, PT ;  /* 0x0000000411007c0c */ /* 0x000fe4000bf46270 */
[----:B------:R-:W-:Y:S02]  /*aa70*/  ISETP.GE.AND P1, PT, R216, UR4, PT ;  /* 0x00000004d8007c0c */ /* 0x000fe4000bf26270 */
[----:B------:R-:W-:Y:S02]  /*aa80*/  ISETP.GE.AND P0, PT, R215, UR4, PT ;  /* 0x00000004d7007c0c */ /* 0x000fe4000bf06270 */
[----:B------:R-:W-:-:S07]  /*aa90*/  ISETP.GE.AND P4, PT, R213, UR4, PT ;  /* 0x00000004d5007c0c */ /* 0x000fce000bf86270 */
[----:B-1----:R-:W-:-:S04]  /*aaa0*/  @!P2 LEA R4, P3, R17, R12, 0x2 ;  /* 0x0000000c1104a211 */ /* 0x002fc800078610ff */
[-C--:B--2---:R-:W-:Y:S02]  /*aab0*/  @!P2 LEA.HI.X R5, R17, R11.reuse, R169, 0x2, P3 ;  /* 0x0000000b1105a211 */ /* 0x084fe400018f14a9 */
[----:B------:R-:W-:Y:S02]  /*aac0*/  ISETP.GE.AND P3, PT, R214, UR4, PT ;  /* 0x00000004d6007c0c */ /* 0x000fe4000bf66270 */
[CC--:B------:R-:W-:Y:S01]  /*aad0*/  @!P0 LEA R6, P5, R215.reuse, R12.reuse, 0x2 ;  /* 0x0000000cd7068211 */ /* 0x0c0fe200078a10ff */
[----:B------:R1:W-:Y:S03]  /*aae0*/  @!P2 ST.E.64 desc[UR50][R4.64], R24 ;  /* 0x000000180400a985 */ /* 0x0003e6000c101b32 */
[----:B------:R-:W-:Y:S02]  /*aaf0*/  @!P0 LEA.HI.X R7, R215, R11, R15, 0x2, P5 ;  /* 0x0000000bd7078211 */ /* 0x000fe400028f140f */
[----:B-1----:R-:W-:-:S04]  /*ab00*/  @!P1 LEA R4, P2, R216, R12, 0x2 ;  /* 0x0000000cd8049211 */ /* 0x002fc800078410ff */
[----:B------:R-:W-:Y:S02]  /*ab10*/  @!P1 LEA.HI.X R5, R216, R11, R168, 0x2, P2 ;  /* 0x0000000bd8059211 */ /* 0x000fe400010f14a8 */
[----:B------:R-:W-:-:S03]  /*ab20*/  ISETP.GE.AND P2, PT, R210, UR4, PT ;  /* 0x00000004d2007c0c */ /* 0x000fc6000bf46270 */
[----:B------:R1:W-:Y:S01]  /*ab30*/  @!P1 ST.E.64 desc[UR50][R4.64], R28 ;  /* 0x0000001c04009985 */ /* 0x0003e2000c101b32 */
[----:B------:R-:W-:-:S03]  /*ab40*/  ISETP.GE.AND P1, PT, R211, UR4, PT ;  /* 0x00000004d3007c0c */ /* 0x000fc6000bf26270 */
[----:B------:R2:W-:Y:S01]  /*ab50*/  @!P0 ST.E.64 desc[UR50][R6.64], R32 ;  /* 0x0000002006008985 */ /* 0x0005e2000c101b32 */
[----:B------:R-:W-:Y:S02]  /*ab60*/  ISETP.GE.AND P0, PT, R212, UR4, PT ;  /* 0x00000004d4007c0c */ /* 0x000fe4000bf06270 */
[CC--:B-1----:R-:W-:Y:S02]  /*ab70*/  @!P3 LEA R4, P5, R214.reuse, R12.reuse, 0x2 ;  /* 0x0000000cd604b211 */ /* 0x0c2fe400078a10ff */
[CC--:B--2---:R-:W-:Y:S02]  /*ab80*/  @!P4 LEA R6, P6, R213.reuse, R12.reuse, 0x2 ;  /* 0x0000000cd506c211 */ /* 0x0c4fe400078c10ff */
[-C--:B------:R-:W-:Y:S02]  /*ab90*/  @!P3 LEA.HI.X R5, R214, R11.reuse, R14, 0x2, P5 ;  /* 0x0000000bd605b211 */ /* 0x080fe400028f140e */
[----:B------:R-:W-:Y:S02]  /*aba0*/  @!P4 LEA.HI.X R7, R213, R11, R167, 0x2, P6 ;  /* 0x0000000bd507c211 */ /* 0x000fe400030f14a7 */
[----:B------:R-:W-:Y:S01]  /*abb0*/  @!P2 LEA R8, P6, R210, R12, 0x2 ;  /* 0x0000000cd208a211 */ /* 0x000fe200078c10ff */
[----:B------:R1:W-:Y:S01]  /*abc0*/  @!P3 ST.E.64 desc[UR50][R4.64], R36 ;  /* 0x000000240400b985 */ /* 0x0003e2000c101b32 */
[----:B------:R-:W-:-:S02]  /*abd0*/  ISETP.GE.AND P3, PT, R209, UR4, PT ;  /* 0x00000004d1007c0c */ /* 0x000fc4000bf66270 */
[-C--:B------:R-:W-:Y:S01]  /*abe0*/  @!P2 LEA.HI.X R9, R210, R11.reuse, R164, 0x2, P6 ;  /* 0x0000000bd209a211 */ /* 0x080fe200030f14a4 */
[----:B------:R2:W-:Y:S01]  /*abf0*/  @!P4 ST.E.64 desc[UR50][R6.64], R40 ;  /* 0x000000280600c985 */ /* 0x0005e2000c101b32 */
[CC--:B-1----:R-:W-:Y:S02]  /*ac00*/  @!P0 LEA R4, P4, R212.reuse, R12.reuse, 0x2 ;  /* 0x0000000cd4048211 */ /* 0x0c2fe400078810ff */
[C---:B--2---:R-:W-:Y:S02]  /*ac10*/  @!P1 LEA R6, P5, R211.reuse, R12, 0x2 ;  /* 0x0000000cd3069211 */ /* 0x044fe400078a10ff */
[-C--:B------:R-:W-:Y:S02]  /*ac20*/  @!P0 LEA.HI.X R5, R212, R11.reuse, R166, 0x2, P4 ;  /* 0x0000000bd4058211 */ /* 0x080fe400020f14a6 */
[----:B------:R-:W-:Y:S02]  /*ac30*/  ISETP.GE.AND P4, PT, R208, UR4, PT ;  /* 0x00000004d0007c0c */ /* 0x000fe4000bf86270 */
[----:B------:R-:W-:Y:S01]  /*ac40*/  @!P1 LEA.HI.X R7, R211, R11, R165, 0x2, P5 ;  /* 0x0000000bd3079211 */ /* 0x000fe200028f14a5 */
[----:B------:R1:W-:Y:S01]  /*ac50*/  @!P0 ST.E.64 desc[UR50][R4.64], R44 ;  /* 0x0000002c04008985 */ /* 0x0003e2000c101b32 */
[----:B------:R-:W-:-:S02]  /*ac60*/  ISETP.GE.AND P5, PT, R207, UR4, PT ;  /* 0x00000004cf007c0c */ /* 0x000fc4000bfa6270 */
[----:B------:R-:W-:Y:S01]  /*ac70*/  ISETP.GE.AND P0, PT, R206, UR4, PT ;  /* 0x00000004ce007c0c */ /* 0x000fe2000bf06270 */
[----:B------:R2:W-:Y:S01]  /*ac80*/  @!P1 ST.E.64 desc[UR50][R6.64], R48 ;  /* 0x0000003006009985 */ /* 0x0005e2000c101b32 */
[----:B------:R-:W-:-:S03]  /*ac90*/  ISETP.GE.AND P1, PT, R205, UR4, PT ;  /* 0x00000004cd007c0c */ /* 0x000fc6000bf26270 */
[----:B------:R3:W-:Y:S01]  /*aca0*/  @!P2 ST.E.64 desc[UR50][R8.64], R52 ;  /* 0x000000340800a985 */ /* 0x0007e2000c101b32 */
[CC--:B-1----:R-:W-:Y:S02]  /*acb0*/  @!P3 LEA R4, P6, R209.reuse, R12.reuse, 0x2 ;  /* 0x0000000cd104b211 */ /* 0x0c2fe400078c10ff */
[CC--:B--2---:R-:W-:Y:S02]  /*acc0*/  @!P4 LEA R6, P2, R208.reuse, R12.reuse, 0x2 ;  /* 0x0000000cd006c211 */ /* 0x0c4fe400078410ff */
[-C--:B------:R-:W-:Y:S02]  /*acd0*/  @!P3 LEA.HI.X R5, R209, R11.reuse, R163, 0x2, P6 ;  /* 0x0000000bd105b211 */ /* 0x080fe400030f14a3 */
[----:B---3--:R-:W-:Y:S02]  /*ace0*/  @!P5 LEA R8, P6, R207, R12, 0x2 ;  /* 0x0000000ccf08d211 */ /* 0x008fe400078c10ff */
[----:B------:R-:W-:Y:S01]  /*acf0*/  @!P4 LEA.HI.X R7, R208, R11, R162, 0x2, P2 ;  /* 0x0000000bd007c211 */ /* 0x000fe200010f14a2 */
[----:B------:R1:W-:Y:S01]  /*ad00*/  @!P3 ST.E.64 desc[UR50][R4.64], R56 ;  /* 0x000000380400b985 */ /* 0x0003e2000c101b32 */
[----:B------:R-:W-:-:S02]  /*ad10*/  ISETP.GE.AND P2, PT, R204, UR4, PT ;  /* 0x00000004cc007c0c */ /* 0x000fc4000bf46270 */
[-C--:B------:R-:W-:Y:S01]  /*ad20*/  @!P5 LEA.HI.X R9, R207, R11.reuse, R161, 0x2, P6 ;  /* 0x0000000bcf09d211 */ /* 0x080fe200030f14a1 */
[----:B------:R2:W-:Y:S01]  /*ad30*/  @!P4 ST.E.64 desc[UR50][R6.64], R60 ;  /* 0x0000003c0600c985 */ /* 0x0005e2000c101b32 */
[----:B------:R-:W-:Y:S02]  /*ad40*/  ISETP.GE.AND P3, PT, R203, UR4, PT ;  /* 0x00000004cb007c0c */ /* 0x000fe4000bf66270 */
[----:B------:R-:W-:Y:S01]  /*ad50*/  ISETP.GE.AND P4, PT, R202, UR4, PT ;  /* 0x00000004ca007c0c */ /* 0x000fe2000bf86270 */
[----:B------:R3:W-:Y:S01]  /*ad60*/  @!P5 ST.E.64 desc[UR50][R8.64], R64 ;  /* 0x000000400800d985 */ /* 0x0007e2000c101b32 */
[CC--:B-1----:R-:W-:Y:S02]  /*ad70*/  @!P0 LEA R4, P6, R206.reuse, R12.reuse, 0x2 ;  /* 0x0000000cce048211 */ /* 0x0c2fe400078c10ff */
[----:B--2---:R-:W-:Y:S02]  /*ad80*/  @!P1 LEA R6, P5, R205, R12, 0x2 ;  /* 0x0000000ccd069211 */ /* 0x004fe400078a10ff */
[----:B------:R-:W-:-:S02]  /*ad90*/  @!P0 LEA.HI.X R5, R206, R11, R160, 0x2, P6 ;  /* 0x0000000bce058211 */ /* 0x000fc400030f14a0 */
[----:B------:R-:W-:Y:S02]  /*ada0*/  @!P1 LEA.HI.X R7, R205, R11, R159, 0x2, P5 ;  /* 0x0000000bcd079211 */ /* 0x000fe400028f149f */
[----:B------:R-:W-:Y:S01]  /*adb0*/  ISETP.GE.AND P5, PT, R201, UR4, PT ;  /* 0x00000004c9007c0c */ /* 0x000fe2000bfa6270 */
[----:B------:R1:W-:Y:S01]  /*adc0*/  @!P0 ST.E.64 desc[UR50][R4.64], R68 ;  /* 0x0000004404008985 */ /* 0x0003e2000c101b32 */
[----:B---3--:R-:W-:-:S03]  /*add0*/  @!P2 LEA R8, P6, R204, R12, 0x2 ;  /* 0x0000000ccc08a211 */ /* 0x008fc600078c10ff */
[----:B------:R2:W-:Y:S01]  /*ade0*/  @!P1 ST.E.64 desc[UR50][R6.64], R72 ;  /* 0x0000004806009985 */ /* 0x0005e2000c101b32 */
[----:B------:R-:W-:-:S05]  /*adf0*/  @!P2 LEA.HI.X R9, R204, R11, R158, 0x2, P6 ;  /* 0x0000000bcc09a211 */ /* 0x000fca00030f149e */
[----:B------:R3:W-:Y:S01]  /*ae00*/  @!P2 ST.E.64 desc[UR50][R8.64], R76 ;  /* 0x0000004c0800a985 */ /* 0x0007e2000c101b32 */
[----:B------:R-:W-:Y:S02]  /*ae10*/  ISETP.GE.AND P2, PT, R200, UR4, PT ;  /* 0x00000004c8007c0c */ /* 0x000fe4000bf46270 */
[----:B-1----:R-:W-:-:S04]  /*ae20*/  @!P3 LEA R4, P1, R203, R12, 0x2 ;  /* 0x0000000ccb04b211 */ /* 0x002fc800078210ff */
[-C--:B------:R-:W-:Y:S02]  /*ae30*/  @!P3 LEA.HI.X R5, R203, R11.reuse, R157, 0x2, P1 ;  /* 0x0000000bcb05b211 */ /* 0x080fe400008f149d */
[----:B------:R-:W-:Y:S02]  /*ae40*/  ISETP.GE.AND P1, PT, R199, UR4, PT ;  /* 0x00000004c7007c0c */ /* 0x000fe4000bf26270 */
[CC--:B--2---:R-:W-:Y:S01]  /*ae50*/  @!P4 LEA R6, P0, R202.reuse, R12.reuse, 0x2 ;  /* 0x0000000cca06c211 */ /* 0x0c4fe200078010ff */
[----:B------:R1:W-:Y:S01]  /*ae60*/  @!P3 ST.E.64 desc[UR50][R4.64], R80 ;  /* 0x000000500400b985 */ /* 0x0003e2000c101b32 */
[----:B---3--:R-:W-:Y:S02]  /*ae70*/  @!P5 LEA R8, P6, R201, R12, 0x2 ;  /* 0x0000000cc908d211 */ /* 0x008fe400078c10ff */
[----:B------:R-:W-:Y:S02]  /*ae80*/  @!P4 LEA.HI.X R7, R202, R11, R156, 0x2, P0 ;  /* 0x0000000bca07c211 */ /* 0x000fe400000f149c */
[----:B------:R-:W-:-:S02]  /*ae90*/  ISETP.GE.AND P0, PT, R198, UR4, PT ;  /* 0x00000004c6007c0c */ /* 0x000fc4000bf06270 */
[----:B------:R-:W-:Y:S01]  /*aea0*/  @!P5 LEA.HI.X R9, R201, R11, R155, 0x2, P6 ;  /* 0x0000000bc909d211 */ /* 0x000fe200030f149b */
[----:B------:R2:W-:Y:S01]  /*aeb0*/  @!P4 ST.E.64 desc[UR50][R6.64], R84 ;  /* 0x000000540600c985 */ /* 0x0005e2000c101b32 */
[----:B------:R-:W-:-:S03]  /*aec0*/  ISETP.GE.AND P4, PT, R196, UR4, PT ;  /* 0x00000004c4007c0c */ /* 0x000fc6000bf86270 */
[----:B------:R3:W-:Y:S01]  /*aed0*/  @!P5 ST.E.64 desc[UR50][R8.64], R88 ;  /* 0x000000580800d985 */ /* 0x0007e2000c101b32 */
[----:B------:R-:W-:Y:S02]  /*aee0*/  ISETP.GE.AND P5, PT, R197, UR4, PT ;  /* 0x00000004c5007c0c */ /* 0x000fe4000bfa6270 */
[----:B-1----:R-:W-:-:S04]  /*aef0*/  @!P2 LEA R4, P6, R200, R12, 0x2 ;  /* 0x0000000cc804a211 */ /* 0x002fc800078c10ff */
[----:B------:R-:W-:Y:S02]  /*af00*/  @!P2 LEA.HI.X R5, R200, R11, R154, 0x2, P6 ;  /* 0x0000000bc805a211 */ /* 0x000fe400030f149a */
[----:B--2---:R-:W-:-:S03]  /*af10*/  @!P1 LEA R6, P3, R199, R12, 0x2 ;  /* 0x0000000cc7069211 */ /* 0x004fc600078610ff */
[----:B------:R1:W-:Y:S01]  /*af20*/  @!P2 ST.E.64 desc[UR50][R4.64], R92 ;  /* 0x0000005c0400a985 */ /* 0x0003e2000c101b32 */
[----:B------:R-:W-:Y:S02]  /*af30*/  ISETP.GE.AND P2, PT, R194, UR4, PT ;  /* 0x00000004c2007c0c */ /* 0x000fe4000bf46270 */
[-C--:B------:R-:W-:Y:S02]  /*af40*/  @!P1 LEA.HI.X R7, R199, R11.reuse, R153, 0x2, P3 ;  /* 0x0000000bc7079211 */ /* 0x080fe400018f1499 */
[----:B------:R-:W-:Y:S02]  /*af50*/  ISETP.GE.AND P3, PT, R195, UR4, PT ;  /* 0x00000004c3007c0c */ /* 0x000fe4000bf66270 */
[C---:B---3--:R-:W-:Y:S01]  /*af60*/  @!P0 LEA R8, P6, R198.reuse, R12, 0x2 ;  /* 0x0000000cc6088211 */ /* 0x048fe200078c10ff */
[----:B------:R2:W-:Y:S01]  /*af70*/  @!P1 ST.E.64 desc[UR50][R6.64], R96 ;  /* 0x0000006006009985 */ /* 0x0005e2000c101b32 */
[----:B------:R-:W-:Y:S02]  /*af80*/  ISETP.GE.AND P1, PT, R193, UR4, PT ;  /* 0x00000004c1007c0c */ /* 0x000fe4000bf26270 */
[----:B------:R-:W-:-:S02]  /*af90*/  @!P0 LEA.HI.X R9, R198, R11, R152, 0x2, P6 ;  /* 0x0000000bc6098211 */ /* 0x000fc400030f1498 */
[----:B-1----:R-:W-:-:S03]  /*afa0*/  @!P5 LEA R4, P6, R197, R12, 0x2 ;  /* 0x0000000cc504d211 */ /* 0x002fc600078c10ff */
[----:B------:R1:W-:Y:S01]  /*afb0*/  @!P0 ST.E.64 desc[UR50][R8.64], R100 ;  /* 0x0000006408008985 */ /* 0x0003e2000c101b32 */
[----:B------:R-:W-:Y:S02]  /*afc0*/  @!P5 LEA.HI.X R5, R197, R11, R21, 0x2, P6 ;  /* 0x0000000bc505d211 */ /* 0x000fe400030f1415 */
[----:B--2---:R-:W-:-:S03]  /*afd0*/  @!P4 LEA R6, P0, R196, R12, 0x2 ;  /* 0x0000000cc406c211 */ /* 0x004fc600078010ff */
[----:B------:R2:W-:Y:S01]  /*afe0*/  @!P5 ST.E.64 desc[UR50][R4.64], R104 ;  /* 0x000000680400d985 */ /* 0x0005e2000c101b32 */
[-C--:B------:R-:W-:Y:S02]  /*aff0*/  @!P4 LEA.HI.X R7, R196, R11.reuse, R229, 0x2, P0 ;  /* 0x0000000bc407c211 */ /* 0x080fe400000f14e5 */
[----:B------:R-:W-:Y:S02]  /*b000*/  ISETP.GE.AND P0, PT, R192, UR4, PT ;  /* 0x00000004c0007c0c */ /* 0x000fe4000bf06270 */
[CC--:B-1----:R-:W-:Y:S01]  /*b010*/  @!P3 LEA R8, P6, R195.reuse, R12.reuse, 0x2 ;  /* 0x0000000cc308b211 */ /* 0x0c2fe200078c10ff */
[----:B------:R1:W-:Y:S03]  /*b020*/  @!P4 ST.E.64 desc[UR50][R6.64], R108 ;  /* 0x0000006c0600c985 */ /* 0x0003e6000c101b32 */
[----:B------:R-:W-:Y:S02]  /*b030*/  @!P3 LEA.HI.X R9, R195, R11, R228, 0x2, P6 ;  /* 0x0000000bc309b211 */ /* 0x000fe400030f14e4 */
[----:B--2---:R-:W-:-:S03]  /*b040*/  @!P2 LEA R4, P4, R194, R12, 0x2 ;  /* 0x0000000cc204a211 */ /* 0x004fc600078810ff */
[----:B------:R2:W-:Y:S01]  /*b050*/  @!P3 ST.E.64 desc[UR50][R8.64], R112 ;  /* 0x000000700800b985 */ /* 0x0005e2000c101b32 */
[----:B------:R-:W-:Y:S02]  /*b060*/  ISETP.GE.AND P3, PT, R191, UR4, PT ;  /* 0x00000004bf007c0c */ /* 0x000fe4000bf66270 */
[-C--:B------:R-:W-:Y:S02]  /*b070*/  @!P2 LEA.HI.X R5, R194, R11.reuse, R227, 0x2, P4 ;  /* 0x0000000bc205a211 */ /* 0x080fe400020f14e3 */
[----:B------:R-:W-:Y:S02]  /*b080*/  ISETP.GE.AND P4, PT, R190, UR4, PT ;  /* 0x00000004be007c0c */ /* 0x000fe4000bf86270 */
[----:B-1----:R-:W-:Y:S01]  /*b090*/  @!P1 LEA R6, P5, R193, R12, 0x2 ;  /* 0x0000000cc1069211 */ /* 0x002fe200078a10ff */
[----:B------:R1:W-:Y:S01]  /*b0a0*/  @!P2 ST.E.64 desc[UR50][R4.64], R116 ;  /* 0x000000740400a985 */ /* 0x0003e2000c101b32 */
[----:B------:R-:W-:Y:S02]  /*b0b0*/  ISETP.GE.AND P2, PT, R189, UR4, PT ;  /* 0x00000004bd007c0c */ /* 0x000fe4000bf46270 */
[----:B------:R-:W-:-:S02]  /*b0c0*/  @!P1 LEA.HI.X R7, R193, R11, R226, 0x2, P5 ;  /* 0x0000000bc1079211 */ /* 0x000fc400028f14e2 */
[----:B--2---:R-:W-:-:S03]  /*b0d0*/  @!P0 LEA R8, P6, R192, R12, 0x2 ;  /* 0x0000000cc0088211 */ /* 0x004fc600078c10ff */
[----:B------:R2:W-:Y:S01]  /*b0e0*/  @!P1 ST.E.64 desc[UR50][R6.64], R120 ;  /* 0x0000007806009985 */ /* 0x0005e2000c101b32 */
[----:B------:R-:W-:Y:S02]  /*b0f0*/  ISETP.GE.AND P1, PT, R188, UR4, PT ;  /* 0x00000004bc007c0c */ /* 0x000fe4000bf26270 */
[----:B------:R-:W-:Y:S02]  /*b100*/  @!P0 LEA.HI.X R9, R192, R11, R225, 0x2, P6 ;  /* 0x0000000bc0098211 */ /* 0x000fe400030f14e1 */
[----:B-1----:R-:W-:-:S03]  /*b110*/  @!P3 LEA R4, P5, R191, R12, 0x2 ;  /* 0x0000000cbf04b211 */ /* 0x002fc600078a10ff */
[----:B------:R1:W-:Y:S01]  /*b120*/  @!P0 ST.E.64 desc[UR50][R8.64], R124 ;  /* 0x0000007c08008985 */ /* 0x0003e2000c101b32 */
[----:B------:R-:W-:Y:S02]  /*b130*/  ISETP.GE.AND P0, PT, R187, UR4, PT ;  /* 0x00000004bb007c0c */ /* 0x000fe4000bf06270 */
[-C--:B------:R-:W-:Y:S02]  /*b140*/  @!P3 LEA.HI.X R5, R191, R11.reuse, R224, 0x2, P5 ;  /* 0x0000000bbf05b211 */ /* 0x080fe400028f14e0 */
[----:B------:R-:W-:Y:S02]  /*b150*/  ISETP.GE.AND P5, PT, R186, UR4, PT ;  /* 0x00000004ba007c0c */ /* 0x000fe4000bfa6270 */
[C---:B--2---:R-:W-:Y:S01]  /*b160*/  @!P4 LEA R6, P6, R190.reuse, R12, 0x2 ;  /* 0x0000000cbe06c211 */ /* 0x044fe200078c10ff */
[----:B------:R2:W-:Y:S03]  /*b170*/  @!P3 ST.E.64 desc[UR50][R4.64], R128 ;  /* 0x000000800400b985 */ /* 0x0005e6000c101b32 */
[----:B------:R-:W-:-:S02]  /*b180*/  @!P4 LEA.HI.X R7, R190, R11, R223, 0x2, P6 ;  /* 0x0000000bbe07c211 */ /* 0x000fc400030f14df */
[----:B-1----:R-:W-:-:S03]  /*b190*/  @!P1 LEA R8, P6, R188, R12, 0x2 ;  /* 0x0000000cbc089211 */ /* 0x002fc600078c10ff */
[----:B------:R1:W-:Y:S01]  /*b1a0*/  @!P4 ST.E.64 desc[UR50][R6.64], R132 ;  /* 0x000000840600c985 */ /* 0x0003e2000c101b32 */
[----:B------:R-:W-:Y:S02]  /*b1b0*/  @!P1 LEA.HI.X R9, R188, R11, R221, 0x2, P6 ;  /* 0x0000000bbc099211 */ /* 0x000fe400030f14dd */
[----:B--2---:R-:W-:-:S04]  /*b1c0*/  @!P2 LEA R4, P3, R189, R12, 0x2 ;  /* 0x0000000cbd04a211 */ /* 0x004fc800078610ff */
        /* <DEDUP_REMOVED lines=9> */
.L_x_3600:
[----:B------:R-:W-:Y:S05]  /*b260*/  BSYNC B1 ;  /* 0x0000000000017941 */ /* 0x000fea0003800000 */
.L_x_3599:
[----:B------:R-:W-:Y:S01]  /*b270*/  VIADD R0, R0, 0x8 ;  /* 0x0000000800007836 */ /* 0x000fe20000000000 */
[----:B------:R4:W1:Y:S04]  /*b280*/  SHFL.IDX PT, R20, R10, 0x1, 0x1c1f ;  /* 0x003c1f000a147f89 */ /* 0x00086800000e0000 */
[----:B------:R-:W-:Y:S01]  /*b290*/  ISETP.GE.AND P0, PT, R0, UR8, PT ;  /* 0x0000000800007c0c */ /* 0x000fe2000bf06270 */
[----:B0-----:R-:W0:-:S12]  /*b2a0*/  SHFL.IDX PT, R3, R3, 0x1, 0x1c1f ;  /* 0x003c1f0003037f89 */ /* 0x001e1800000e0000 */
[----:B----4-:R-:W-:Y:S05]  /*b2b0*/  @P0 BRA `(.L_x_3598) ;  /* 0x00000018001c0947 */ /* 0x010fea0003800000 */
[----:B------:R-:W-:Y:S02]  /*b2c0*/  ULDC UR4, c[0x0][0xac8] ;  /* 0x0002b20000047ab9 */ /* 0x000fe40000000800 */
[----:B------:R-:W-:Y:S02]  /*b2d0*/  ISETP.GE.AND P4, PT, R17, UR4, PT ;  /* 0x0000000411007c0c */ /* 0x000fe4000bf86270 */
[----:B------:R-:W-:Y:S02]  /*b2e0*/  ISETP.GE.AND P2, PT, R216, UR4, PT ;  /* 0x00000004d8007c0c */ /* 0x000fe4000bf46270 */
[----:B------:R-:W-:Y:S02]  /*b2f0*/  ISETP.GE.AND P1, PT, R215, UR4, PT ;  /* 0x00000004d7007c0c */ /* 0x000fe4000bf26270 */
[----:B------:R-:W-:-:S07]  /*b300*/  ISETP.GE.AND P0, PT, R214, UR4, PT ;  /* 0x00000004d6007c0c */ /* 0x000fce000bf06270 */
[CC--:B0--3--:R-:W-:Y:S02]  /*b310*/  @!P4 LEA R4, P3, R17.reuse, R3.reuse, 0x2 ;  /* 0x000000031104c211 */ /* 0x0c9fe400078610ff */
[-C--:B------:R-:W-:Y:S02]  /*b320*/  @!P2 LEA R6, P6, R216, R3.reuse, 0x2 ;  /* 0x00000003d806a211 */ /* 0x080fe400078c10ff */
[----:B-1----:R-:W-:Y:S02]  /*b330*/  @!P4 LEA.HI.X R5, R17, R20, R169, 0x2, P3 ;  /* 0x000000141105c211 */ /* 0x002fe400018f14a9 */
[----:B------:R-:W-:Y:S02]  /*b340*/  ISETP.GE.AND P3, PT, R213, UR4, PT ;  /* 0x00000004d5007c0c */ /* 0x000fe4000bf66270 */
[----:B------:R-:W-:Y:S01]  /*b350*/  @!P1 LEA R8, P5, R215, R3, 0x2 ;  /* 0x00000003d7089211 */ /* 0x000fe200078a10ff */
[----:B------:R0:W-:Y:S01]  /*b360*/  @!P4 ST.E.64 desc[UR50][R4.64], R26 ;  /* 0x0000001a0400c985 */ /* 0x0001e2000c101b32 */
[----:B------:R-:W-:-:S02]  /*b370*/  ISETP.GE.AND P4, PT, R212, UR4, PT ;  /* 0x00000004d4007c0c */ /* 0x000fc4000bf86270 */
[-C--:B------:R-:W-:Y:S02]  /*b380*/  @!P2 LEA.HI.X R7, R216, R20.reuse, R168, 0x2, P6 ;  /* 0x00000014d807a211 */ /* 0x080fe400030f14a8 */
[CC--:B------:R-:W-:Y:S02]  /*b390*/  @!P0 LEA R10, P6, R214.reuse, R3.reuse, 0x2 ;  /* 0x00000003d60a8211 */ /* 0x0c0fe400078c10ff */
[-C--:B------:R-:W-:Y:S01]  /*b3a0*/  @!P1 LEA.HI.X R9, R215, R20.reuse, R15, 0x2, P5 ;  /* 0x00000014d7099211 */ /* 0x080fe200028f140f */
[----:B------:R1:W-:Y:S01]  /*b3b0*/  @!P2 ST.E.64 desc[UR50][R6.64], R30 ;  /* 0x0000001e0600a985 */ /* 0x0003e2000c101b32 */
[----:B------:R-:W-:Y:S02]  /*b3c0*/  ISETP.GE.AND P5, PT, R211, UR4, PT ;  /* 0x00000004d3007c0c */ /* 0x000fe4000bfa6270 */
[----:B--2---:R-:W-:Y:S01]  /*b3d0*/  @!P0 LEA.HI.X R11, R214, R20, R14, 0x2, P6 ;  /* 0x00000014d60b8211 */ /* 0x004fe200030f140e */
[----:B------:R2:W-:Y:S01]  /*b3e0*/  @!P1 ST.E.64 desc[UR50][R8.64], R34 ;  /* 0x0000002208009985 */ /* 0x0005e2000c101b32 */
[----:B0-----:R-:W-:-:S03]  /*b3f0*/  @!P3 LEA R4, P1, R213, R3, 0x2 ;  /* 0x00000003d504b211 */ /* 0x001fc600078210ff */
[----:B------:R0:W-:Y:S01]  /*b400*/  @!P0 ST.E.64 desc[UR50][R10.64], R38 ;  /* 0x000000260a008985 */ /* 0x0001e2000c101b32 */
[----:B------:R-:W-:Y:S02]  /*b410*/  ISETP.GE.AND P0, PT, R210, UR4, PT ;  /* 0x00000004d2007c0c */ /* 0x000fe4000bf06270 */
[C---:B------:R-:W-:Y:S02]  /*b420*/  @!P4 LEA R12, P2, R212.reuse, R3, 0x2 ;  /* 0x00000003d40cc211 */ /* 0x040fe400078410ff */
[-C--:B------:R-:W-:Y:S02]  /*b430*/  @!P3 LEA.HI.X R5, R213, R20.reuse, R167, 0x2, P1 ;  /* 0x00000014d505b211 */ /* 0x080fe400008f14a7 */
[----:B------:R-:W-:Y:S02]  /*b440*/  ISETP.GE.AND P1, PT, R209, UR4, PT ;  /* 0x00000004d1007c0c */ /* 0x000fe4000bf26270 */
[----:B------:R-:W-:Y:S01]  /*b450*/  @!P4 LEA.HI.X R13, R212, R20, R166, 0x2, P2 ;  /* 0x00000014d40dc211 */ /* 0x000fe200010f14a6 */
[----:B------:R3:W-:Y:S01]  /*b460*/  @!P3 ST.E.64 desc[UR50][R4.64], R42 ;  /* 0x0000002a0400b985 */ /* 0x0007e2000c101b32 */
[----:B------:R-:W-:-:S02]  /*b470*/  ISETP.GE.AND P2, PT, R208, UR4, PT ;  /* 0x00000004d0007c0c */ /* 0x000fc4000bf46270 */
[-C--:B------:R-:W-:Y:S01]  /*b480*/  @!P5 LEA R14, P6, R211, R3.reuse, 0x2 ;  /* 0x00000003d30ed211 */ /* 0x080fe200078c10ff */
[----:B------:R4:W-:Y:S01]  /*b490*/  @!P4 ST.E.64 desc[UR50][R12.64], R46 ;  /* 0x0000002e0c00c985 */ /* 0x0009e2000c101b32 */
[----:B------:R-:W-:Y:S02]  /*b4a0*/  ISETP.GE.AND P3, PT, R207, UR4, PT ;  /* 0x00000004cf007c0c */ /* 0x000fe4000bf66270 */
[----:B------:R-:W-:Y:S02]  /*b4b0*/  @!P5 LEA.HI.X R15, R211, R20, R165, 0x2, P6 ;  /* 0x00000014d30fd211 */ /* 0x000fe400030f14a5 */
[-C--:B-1----:R-:W-:Y:S02]  /*b4c0*/  @!P0 LEA R6, P6, R210, R3.reuse, 0x2 ;  /* 0x00000003d2068211 */ /* 0x082fe400078c10ff */
[----:B------:R-:W-:Y:S01]  /*b4d0*/  ISETP.GE.AND P4, PT, R206, UR4, PT ;  /* 0x00000004ce007c0c */ /* 0x000fe2000bf86270 */
[----:B------:R1:W-:Y:S01]  /*b4e0*/  @!P5 ST.E.64 desc[UR50][R14.64], R50 ;  /* 0x000000320e00d985 */ /* 0x0003e2000c101b32 */
[----:B--2---:R-:W-:-:S02]  /*b4f0*/  @!P1 LEA R8, P5, R209, R3, 0x2 ;  /* 0x00000003d1089211 */ /* 0x004fc400078a10ff */
[-C--:B------:R-:W-:Y:S02]  /*b500*/  @!P0 LEA.HI.X R7, R210, R20.reuse, R164, 0x2, P6 ;  /* 0x00000014d2078211 */ /* 0x080fe400030f14a4 */
[C---:B0-----:R-:W-:Y:S02]  /*b510*/  @!P2 LEA R10, P6, R208.reuse, R3, 0x2 ;  /* 0x00000003d00aa211 */ /* 0x041fe400078c10ff */
[-C--:B------:R-:W-:Y:S01]  /*b520*/  @!P1 LEA.HI.X R9, R209, R20.reuse, R163, 0x2, P5 ;  /* 0x00000014d1099211 */ /* 0x080fe200028f14a3 */
[----:B------:R0:W-:Y:S01]  /*b530*/  @!P0 ST.E.64 desc[UR50][R6.64], R54 ;  /* 0x0000003606008985 */ /* 0x0001e2000c101b32 */
[----:B------:R-:W-:Y:S02]  /*b540*/  ISETP.GE.AND P5, PT, R205, UR4, PT ;  /* 0x00000004cd007c0c */ /* 0x000fe4000bfa6270 */
[----:B------:R-:W-:Y:S01]  /*b550*/  @!P2 LEA.HI.X R11, R208, R20, R162, 0x2, P6 ;  /* 0x00000014d00ba211 */ /* 0x000fe200030f14a2 */
[----:B------:R2:W-:Y:S01]  /*b560*/  @!P1 ST.E.64 desc[UR50][R8.64], R58 ;  /* 0x0000003a08009985 */ /* 0x0005e2000c101b32 */
[----:B------:R-:W-:-:S02]  /*b570*/  ISETP.GE.AND P0, PT, R204, UR4, PT ;  /* 0x00000004cc007c0c */ /* 0x000fc4000bf06270 */
[-C--:B---3--:R-:W-:Y:S01]  /*b580*/  @!P3 LEA R4, P6, R207, R3.reuse, 0x2 ;  /* 0x00000003cf04b211 */ /* 0x088fe200078c10ff */
[----:B------:R3:W-:Y:S01]  /*b590*/  @!P2 ST.E.64 desc[UR50][R10.64], R62 ;  /* 0x0000003e0a00a985 */ /* 0x0007e2000c101b32 */
[CC--:B----4-:R-:W-:Y:S02]  /*b5a0*/  @!P4 LEA R12, P2, R206.reuse, R3.reuse, 0x2 ;  /* 0x00000003ce0cc211 */ /* 0x0d0fe400078410ff */
[----:B------:R-:W-:Y:S02]  /*b5b0*/  ISETP.GE.AND P1, PT, R203, UR4, PT ;  /* 0x00000004cb007c0c */ /* 0x000fe4000bf26270 */
[-C--:B------:R-:W-:Y:S02]  /*b5c0*/  @!P3 LEA.HI.X R5, R207, R20.reuse, R161, 0x2, P6 ;  /* 0x00000014cf05b211 */ /* 0x080fe400030f14a1 */
[----:B------:R-:W-:Y:S02]  /*b5d0*/  @!P4 LEA.HI.X R13, R206, R20, R160, 0x2, P2 ;  /* 0x00000014ce0dc211 */ /* 0x000fe400010f14a0 */
[----:B------:R-:W-:Y:S01]  /*b5e0*/  ISETP.GE.AND P2, PT, R202, UR4, PT ;  /* 0x00000004ca007c0c */ /* 0x000fe2000bf46270 */
[----:B------:R-:W-:Y:S01]  /*b5f0*/  @!P3 ST.E.64 desc[UR50][R4.64], R66 ;  /* 0x000000420400b985 */ /* 0x000fe2000c101b32 */
[----:B-1----:R-:W-:-:S03]  /*b600*/  @!P5 LEA R14, P6, R205, R3, 0x2 ;  /* 0x00000003cd0ed211 */ /* 0x002fc600078c10ff */
[----:B------:R1:W-:Y:S01]  /*b610*/  @!P4 ST.E.64 desc[UR50][R12.64], R70 ;  /* 0x000000460c00c985 */ /* 0x0003e2000c101b32 */
[-C--:B------:R-:W-:Y:S02]  /*b620*/  @!P5 LEA.HI.X R15, R205, R20.reuse, R159, 0x2, P6 ;  /* 0x00000014cd0fd211 */ /* 0x080fe400030f149f */
[CC--:B0-----:R-:W-:Y:S02]  /*b630*/  @!P0 LEA R6, P4, R204.reuse, R3.reuse, 0x2 ;  /* 0x00000003cc068211 */ /* 0x0c1fe400078810ff */
[-C--:B--2---:R-:W-:Y:S01]  /*b640*/  @!P1 LEA R8, P3, R203, R3.reuse, 0x2 ;  /* 0x00000003cb089211 */ /* 0x084fe200078610ff */
[----:B------:R0:W-:Y:S01]  /*b650*/  @!P5 ST.E.64 desc[UR50][R14.64], R74 ;  /* 0x0000004a0e00d985 */ /* 0x0001e2000c101b32 */
[----:B------:R-:W-:Y:S02]  /*b660*/  @!P0 LEA.HI.X R7, R204, R20, R158, 0x2, P4 ;  /* 0x00000014cc078211 */ /* 0x000fe400020f149e */
[----:B------:R-:W-:Y:S02]  /*b670*/  ISETP.GE.AND P4, PT, R200, UR4, PT ;  /* 0x00000004c8007c0c */ /* 0x000fe4000bf86270 */
[----:B------:R-:W-:Y:S01]  /*b680*/  ISETP.GE.AND P5, PT, R201, UR4, PT ;  /* 0x00000004c9007c0c */ /* 0x000fe2000bfa6270 */
[----:B------:R2:W-:Y:S01]  /*b690*/  @!P0 ST.E.64 desc[UR50][R6.64], R78 ;  /* 0x0000004e06008985 */ /* 0x0005e2000c101b32 */
[----:B---3--:R-:W-:-:S02]  /*b6a0*/  @!P2 LEA R10, P6, R202, R3, 0x2 ;  /* 0x00000003ca0aa211 */ /* 0x008fc400078c10ff */
[-C--:B------:R-:W-:Y:S02]  /*b6b0*/  @!P1 LEA.HI.X R9, R203, R20.reuse, R157, 0x2, P3 ;  /* 0x00000014cb099211 */ /* 0x080fe400018f149d */
[----:B------:R-:W-:Y:S02]  /*b6c0*/  ISETP.GE.AND P3, PT, R199, UR4, PT ;  /* 0x00000004c7007c0c */ /* 0x000fe4000bf66270 */
[----:B------:R-:W-:Y:S01]  /*b6d0*/  @!P2 LEA.HI.X R11, R202, R20, R156, 0x2, P6 ;  /* 0x00000014ca0ba211 */ /* 0x000fe200030f149c */
[----:B------:R3:W-:Y:S01]  /*b6e0*/  @!P1 ST.E.64 desc[UR50][R8.64], R82 ;  /* 0x0000005208009985 */ /* 0x0007e2000c101b32 */
[----:B------:R-:W-:Y:S02]  /*b6f0*/  ISETP.GE.AND P1, PT, R197, UR4, PT ;  /* 0x00000004c5007c0c */ /* 0x000fe4000bf26270 */
[----:B-1----:R-:W-:Y:S01]  /*b700*/  @!P4 LEA R12, P0, R200, R3, 0x2 ;  /* 0x00000003c80cc211 */ /* 0x002fe200078010ff */
[----:B------:R1:W-:Y:S01]  /*b710*/  @!P2 ST.E.64 desc[UR50][R10.64], R86 ;  /* 0x000000560a00a985 */ /* 0x0003e2000c101b32 */
[----:B------:R-:W-:-:S02]  /*b720*/  ISETP.GE.AND P2, PT, R198, UR4, PT ;  /* 0x00000004c6007c0c */ /* 0x000fc4000bf46270 */
[CC--:B------:R-:W-:Y:S02]  /*b730*/  @!P5 LEA R4, P6, R201.reuse, R3.reuse, 0x2 ;  /* 0x00000003c904d211 */ /* 0x0c0fe400078c10ff */
[-C--:B------:R-:W-:Y:S02]  /*b740*/  @!P4 LEA.HI.X R13, R200, R20.reuse, R154, 0x2, P0 ;  /* 0x00000014c80dc211 */ /* 0x080fe400000f149a */
[----:B------:R-:W-:Y:S02]  /*b750*/  @!P5 LEA.HI.X R5, R201, R20, R155, 0x2, P6 ;  /* 0x00000014c905d211 */ /* 0x000fe400030f149b */
[----:B------:R-:W-:Y:S02]  /*b760*/  ISETP.GE.AND P0, PT, R196, UR4, PT ;  /* 0x00000004c4007c0c */ /* 0x000fe4000bf06270 */
[----:B0-----:R-:W-:Y:S01]  /*b770*/  @!P3 LEA R14, P6, R199, R3, 0x2 ;  /* 0x00000003c70eb211 */ /* 0x001fe200078c10ff */
[----:B------:R0:W-:Y:S01]  /*b780*/  @!P5 ST.E.64 desc[UR50][R4.64], R90 ;  /* 0x0000005a0400d985 */ /* 0x0001e2000c101b32 */
[----:B------:R-:W-:-:S02]  /*b790*/  ISETP.GE.AND P5, PT, R195, UR4, PT ;  /* 0x00000004c3007c0c */ /* 0x000fc4000bfa6270 */
[-C--:B------:R-:W-:Y:S01]  /*b7a0*/  @!P3 LEA.HI.X R15, R199, R20.reuse, R153, 0x2, P6 ;  /* 0x00000014c70fb211 */ /* 0x080fe200030f1499 */
[----:B------:R4:W-:Y:S01]  /*b7b0*/  @!P4 ST.E.64 desc[UR50][R12.64], R94 ;  /* 0x0000005e0c00c985 */ /* 0x0009e2000c101b32 */
[-C--:B--2---:R-:W-:Y:S02]  /*b7c0*/  @!P2 LEA R6, P6, R198, R3.reuse, 0x2 ;  /* 0x00000003c606a211 */ /* 0x084fe400078c10ff */
[----:B------:R-:W-:Y:S01]  /*b7d0*/  ISETP.GE.AND P4, PT, R194, UR4, PT ;  /* 0x00000004c2007c0c */ /* 0x000fe2000bf86270 */
[----:B------:R2:W-:Y:S01]  /*b7e0*/  @!P3 ST.E.64 desc[UR50][R14.64], R98 ;  /* 0x000000620e00b985 */ /* 0x0005e2000c101b32 */
[-C--:B---3--:R-:W-:Y:S02]  /*b7f0*/  @!P1 LEA R8, P3, R197, R3.reuse, 0x2 ;  /* 0x00000003c5089211 */ /* 0x088fe400078610ff */
[----:B------:R-:W-:Y:S02]  /*b800*/  @!P2 LEA.HI.X R7, R198, R20, R152, 0x2, P6 ;  /* 0x00000014c607a211 */ /* 0x000fe400030f1498 */
[----:B-1----:R-:W-:-:S02]  /*b810*/  @!P0 LEA R10, P6, R196, R3, 0x2 ;  /* 0x00000003c40a8211 */ /* 0x002fc400078c10ff */
[-C--:B------:R-:W-:Y:S01]  /*b820*/  @!P1 LEA.HI.X R9, R197, R20.reuse, R21, 0x2, P3 ;  /* 0x00000014c5099211 */ /* 0x080fe200018f1415 */
[----:B------:R1:W-:Y:S01]  /*b830*/  @!P2 ST.E.64 desc[UR50][R6.64], R102 ;  /* 0x000000660600a985 */ /* 0x0003e2000c101b32 */
[----:B------:R-:W-:Y:S02]  /*b840*/  ISETP.GE.AND P3, PT, R193, UR4, PT ;  /* 0x00000004c1007c0c */ /* 0x000fe4000bf66270 */
[----:B------:R-:W-:Y:S01]  /*b850*/  @!P0 LEA.HI.X R11, R196, R20, R229, 0x2, P6 ;  /* 0x00000014c40b8211 */ /* 0x000fe200030f14e5 */
[----:B------:R3:W-:Y:S01]  /*b860*/  @!P1 ST.E.64 desc[UR50][R8.64], R106 ;  /* 0x0000006a08009985 */ /* 0x0007e2000c101b32 */
[-C--:B0-----:R-:W-:Y:S02]  /*b870*/  @!P5 LEA R4, P1, R195, R3.reuse, 0x2 ;  /* 0x00000003c304d211 */ /* 0x081fe400078210ff */
[----:B----4-:R-:W-:Y:S01]  /*b880*/  @!P4 LEA R12, P2, R194, R3, 0x2 ;  /* 0x00000003c20cc211 */ /* 0x010fe200078410ff */
[----:B------:R-:W-:Y:S01]  /*b890*/  @!P0 ST.E.64 desc[UR50][R10.64], R110 ;  /* 0x0000006e0a008985 */ /* 0x000fe2000c101b32 */
[----:B------:R-:W-:-:S02]  /*b8a0*/  ISETP.GE.AND P0, PT, R192, UR4, PT ;  /* 0x00000004c0007c0c */ /* 0x000fc4000bf06270 */
[-C--:B------:R-:W-:Y:S02]  /*b8b0*/  @!P5 LEA.HI.X R5, R195, R20.reuse, R228, 0x2, P1 ;  /* 0x00000014c305d211 */ /* 0x080fe400008f14e4 */
[----:B------:R-:W-:Y:S02]  /*b8c0*/  ISETP.GE.AND P1, PT, R191, UR4, PT ;  /* 0x00000004bf007c0c */ /* 0x000fe4000bf26270 */
[C---:B--2---:R-:W-:Y:S01]  /*b8d0*/  @!P3 LEA R14, P6, R193.reuse, R3, 0x2 ;  /* 0x00000003c10eb211 */ /* 0x044fe200078c10ff */
[----:B------:R0:W-:Y:S01]  /*b8e0*/  @!P5 ST.E.64 desc[UR50][R4.64], R114 ;  /* 0x000000720400d985 */ /* 0x0001e2000c101b32 */
[-C--:B------:R-:W-:Y:S02]  /*b8f0*/  @!P4 LEA.HI.X R13, R194, R20.reuse, R227, 0x2, P2 ;  /* 0x00000014c20dc211 */ /* 0x080fe400010f14e3 */
[----:B------:R-:W-:Y:S02]  /*b900*/  @!P3 LEA.HI.X R15, R193, R20, R226, 0x2, P6 ;  /* 0x00000014c10fb211 */ /* 0x000fe400030f14e2 */
[----:B------:R-:W-:Y:S01]  /*b910*/  ISETP.GE.AND P2, PT, R188, UR4, PT ;  /* 0x00000004bc007c0c */ /* 0x000fe2000bf46270 */
[----:B------:R2:W-:Y:S01]  /*b920*/  @!P4 ST.E.64 desc[UR50][R12.64], R118 ;  /* 0x000000760c00c985 */ /* 0x0005e2000c101b32 */
[----:B------:R-:W-:-:S02]  /*b930*/  ISETP.GE.AND P4, PT, R190, UR4, PT ;  /* 0x00000004be007c0c */ /* 0x000fc4000bf86270 */
[CC--:B-1----:R-:W-:Y:S01]  /*b940*/  @!P0 LEA R6, P5, R192.reuse, R3.reuse, 0x2 ;  /* 0x00000003c0068211 */ /* 0x0c2fe200078a10ff */
[----:B------:R1:W-:Y:S01]  /*b950*/  @!P3 ST.E.64 desc[UR50][R14.64], R122 ;  /* 0x0000007a0e00b985 */ /* 0x0003e2000c101b32 */
[----:B------:R-:W-:Y:S02]  /*b960*/  ISETP.GE.AND P3, PT, R189, UR4, PT ;  /* 0x00000004bd007c0c */ /* 0x000fe4000bf66270 */
[----:B------:R-:W-:Y:S02]  /*b970*/  @!P0 LEA.HI.X R7, R192, R20, R225, 0x2, P5 ;  /* 0x00000014c0078211 */ /* 0x000fe400028f14e1 */
[----:B------:R-:W-:Y:S02]  /*b980*/  ISETP.GE.AND P5, PT, R187, UR4, PT ;  /* 0x00000004bb007c0c */ /* 0x000fe4000bfa6270 */
[-C--:B---3--:R-:W-:Y:S01]  /*b990*/  @!P1 LEA R8, P6, R191, R3.reuse, 0x2 ;  /* 0x00000003bf089211 */ /* 0x088fe200078c10ff */
[----:B------:R3:W-:Y:S02]  /*b9a0*/  @!P0 ST.E.64 desc[UR50][R6.64], R126 ;  /* 0x0000007e06008985 */ /* 0x0007e4000c101b32 */
[----:B0-----:R-:W-:-:S02]  /*b9b0*/  @!P4 LEA R4, P0, R190, R3, 0x2 ;  /* 0x00000003be04c211 */ /* 0x001fc400078010ff */
[-C--:B------:R-:W-:Y:S02]  /*b9c0*/  @!P1 LEA.HI.X R9, R191, R20.reuse, R224, 0x2, P6 ;  /* 0x00000014bf099211 */ /* 0x080fe400030f14e0 */
[-C--:B------:R-:W-:Y:S02]  /*b9d0*/  @!P3 LEA R10, P6, R189, R3.reuse, 0x2 ;  /* 0x00000003bd0ab211 */ /* 0x080fe400078c10ff */
[-C--:B------:R-:W-:Y:S01]  /*b9e0*/  @!P4 LEA.HI.X R5, R190, R20.reuse, R223, 0x2, P0 ;  /* 0x00000014be05c211 */ /* 0x080fe200000f14df */
[----:B------:R3:W-:Y:S01]  /*b9f0*/  @!P1 ST.E.64 desc[UR50][R8.64], R130 ;  /* 0x0000008208009985 */ /* 0x0007e2000c101b32 */
[-C--:B--2---:R-:W-:Y:S02]  /*ba00*/  @!P2 LEA R12, P1, R188, R3.reuse, 0x2 ;  /* 0x00000003bc0ca211 */ /* 0x084fe400078210ff */
[----:B-1----:R-:W-:Y:S01]  /*ba10*/  @!P5 LEA R14, P0, R187, R3, 0x2 ;  /* 0x00000003bb0ed211 */ /* 0x002fe200078010ff */
[----:B------:R3:W-:Y:S01]  /*ba20*/  @!P4 ST.E.64 desc[UR50][R4.64], R134 ;  /* 0x000000860400c985 */ /* 0x0007e2000c101b32 */
[----:B------:R-:W-:-:S02]  /*ba30*/  @!P3 LEA.HI.X R11, R189, R20, R222, 0x2, P6 ;  /* 0x00000014bd0bb211 */ /* 0x000fc400030f14de */
[-C--:B------:R-:W-:Y:S02]  /*ba40*/  @!P2 LEA.HI.X R13, R188, R20.reuse, R221, 0x2, P1 ;  /* 0x00000014bc0da211 */ /* 0x080fe400008f14dd */
[----:B------:R-:W-:Y:S01]  /*ba50*/  @!P5 LEA.HI.X R15, R187, R20, R220, 0x2, P0 ;  /* 0x00000014bb0fd211 */ /* 0x000fe200000f14dc */
[----:B------:R3:W-:Y:S01]  /*ba60*/  @!P3 ST.E.64 desc[UR50][R10.64], R138 ;  /* 0x0000008a0a00b985 */ /* 0x0007e2000c101b32 */
[----:B------:R-:W-:-:S03]  /*ba70*/  ISETP.GE.AND P0, PT, R186, UR4, PT ;  /* 0x00000004ba007c0c */ /* 0x000fc6000bf06270 */
[----:B------:R3:W-:Y:S04]  /*ba80*/  @!P2 ST.E.64 desc[UR50][R12.64], R142 ;  /* 0x0000008e0c00a985 */ /* 0x0007e8000c101b32 */
[----:B------:R3:W-:Y:S06]  /*ba90*/  @!P5 ST.E.64 desc[UR50][R14.64], R146 ;  /* 0x000000920e00d985 */ /* 0x0007ec000c101b32 */
[----:B------:R-:W-:Y:S05]  /*baa0*/  @P0 BRA `(.L_x_3598) ;  /* 0x0000001000200947 */ /* 0x000fea0003800000 */
[----:B---3--:R-:W-:-:S04]  /*bab0*/  LEA R4, P0, R186, R3, 0x2 ;  /* 0x00000003ba047211 */ /* 0x008fc800078010ff */
[----:B------:R-:W-:-:S05]  /*bac0*/  LEA.HI.X R5, R186, R20, R219, 0x2, P0 ;  /* 0x00000014ba057211 */ /* 0x000fca00000f14db */
[----:B------:R0:W-:Y:S01]  /*bad0*/  ST.E.64 desc[UR50][R4.64], R150 ;  /* 0x0000009604007985 */ /* 0x0001e2000c101b32 */
[----:B------:R-:W-:Y:S05]  /*bae0*/  BRA `(.L_x_3598) ;  /* 0x0000001000107947 */ /* 0x000fea0003800000 */
.L_x_3592:
[----:B------:R-:W-:Y:S02]  /*baf0*/  ULDC.64 UR8, c[0x0][0xc00] ;  /* 0x0003000000087ab9 */ /* 0x000fe40000000a00 */
[----:B------:R-:W-:-:S04]  /*bb00*/  UISETP.NE.U32.AND UP0, UPT, UR8, URZ, UPT ;  /* 0x0000003f0800728c */ /* 0x000fc8000bf05070 */
[----:B------:R-:W-:-:S03]  /*bb10*/  UISETP.NE.AND.EX UP0, UPT, UR9, URZ, UPT, UP0 ;  /* 0x0000003f0900728c */ /* 0x000fc6000bf05300 */
[----:B------:R-:W-:Y:S02]  /*bb20*/  ULDC.64 UR8, c[0x0][0xc00] ;  /* 0x0003000000087ab9 */ /* 0x000fe40000000a00 */
[----:B------:R-:W-:Y:S01]  /*bb30*/  UIMAD.WIDE UR8, UR40, 0x4, UR8 ;  /* 0x00000004280878a5 */ /* 0x000fe2000f8e0208 */
[----:B------:R-:W-:-:S05]  /*bb40*/  PLOP3.LUT P1, PT, PT, PT, UP0, 0x80, 0x0 ;  /* 0x000000000000781c */ /* 0x000fca0003f2f008 */
[----:B------:R-:W-:Y:S02]  /*bb50*/  IMAD.U32 R4, RZ, RZ, UR8 ;  /* 0x00000008ff047e24 */ /* 0x000fe4000f8e00ff */
[----:B------:R-:W-:Y:S01]  /*bb60*/  IMAD.U32 R5, RZ, RZ, UR9 ;  /* 0x00000009ff057e24 */ /* 0x000fe2000f8e00ff */
[----:B------:R-:W-:Y:S02]  /*bb70*/  ULDC.64 UR8, c[0x0][0xc08] ;  /* 0x0003020000087ab9 */ /* 0x000fe40000000a00 */
[----:B------:R-:W-:-:S03]  /*bb80*/  UISETP.NE.U32.AND UP1, UPT, UR8, URZ, UPT ;  /* 0x0000003f0800728c */ /* 0x000fc6000bf25070 */
[----:B------:R-:W2:Y:S01]  /*bb90*/  @P1 LDG.E R8, desc[UR50][R4.64] ;  /* 0x0000003204081981 */ /* 0x000ea2000c1e1900 */
[----:B------:R-:W-:Y:S01]  /*bba0*/  UISETP.NE.AND.EX UP1, UPT, UR9, URZ, UPT, UP1 ;  /* 0x0000003f0900728c */ /* 0x000fe2000bf25310 */
[----:B------:R-:W-:Y:S02]  /*bbb0*/  ULDC UR4, c[0x0][0xa88] ;  /* 0x0002a20000047ab9 */ /* 0x000fe40000000800 */
[----:B------:R-:W-:-:S03]  /*bbc0*/  IMAD.U32 R0, RZ, RZ, UR4 ;  /* 0x00000004ff007e24 */ /* 0x000fc6000f8e00ff */
[----:B------:R-:W-:-:S05]  /*bbd0*/  PLOP3.LUT P2, PT, PT, PT, UP1, 0x80, 0x0 ;  /* 0x000000000000781c */ /* 0x000fca0003f4f018 */
[----:B------:R-:W-:-:S04]  /*bbe0*/  @UP1 ULEA UR8, UP2, UR40, UR8, 0x2 ;  /* 0x0000000828081291 */ /* 0x000fc8000f84103f */
[----:B------:R-:W-:Y:S02]  /*bbf0*/  @UP1 ULEA.HI.X UR9, UR40, UR9, UR41, 0x2, UP2 ;  /* 0x0000000928091291 */ /* 0x000fe400090f1429 */
[----:B------:R-:W-:-:S04]  /*bc00*/  IMAD.U32 R6, RZ, RZ, UR8 ;  /* 0x00000008ff067e24 */ /* 0x000fc8000f8e00ff */
[----:B------:R-:W-:-:S05]  /*bc10*/  IMAD.U32 R7, RZ, RZ, UR9 ;  /* 0x00000009ff077e24 */ /* 0x000fca000f8e00ff */
[----:B------:R0:W5:Y:S01]  /*bc20*/  @P2 LDG.E R0, desc[UR50][R6.64] ;  /* 0x0000003206002981 */ /* 0x000162000c1e1900 */
[----:B------:R-:W-:Y:S01]  /*bc30*/  UMOV UR4, URZ ;  /* 0x0000003f00047c82 */ /* 0x000fe20008000000 */
[----:B------:R-:W-:Y:S01]  /*bc40*/  UISETP.NE.AND UP1, UPT, UR45, URZ, UPT ;  /* 0x0000003f2d00728c */ /* 0x000fe2000bf25270 */
[----:B------:R-:W1:Y:S10]  /*bc50*/  S2R R3, SR_TID.X ;  /* 0x0000000000037919 */ /* 0x000e740000002100 */
[----:B------:R-:W-:Y:S01]  /*bc60*/  @!UP1 ULDC UR45, c[0x0][0xad4] ;  /* 0x0002b500002d9ab9 */ /* 0x000fe20000000800 */
[----:B--2---:R-:W-:Y:S01]  /*bc70*/  @P1 R2UR UR4, R8 ;  /* 0x00000000080412ca */ /* 0x004fe200000e0000 */
[----:B-1----:R-:W-:-:S05]  /*bc80*/  VIADD R8, R3, 0xffffff80 ;  /* 0xffffff8003087836 */ /* 0x002fca0000000000 */
[----:B------:R-:W-:-:S07]  /*bc90*/  ISETP.GT.AND P0, PT, R8, 0x3f, PT ;  /* 0x0000003f0800780c */ /* 0x000fce0003f04270 */
[----:B------:R-:W-:Y:S01]  /*bca0*/  USHF.R.S32.HI UR19, URZ, 0x1f, UR4 ;  /* 0x0000001f3f137899 */ /* 0x000fe20008011404 */
[----:B0-----:R-:W-:Y:S11]  /*bcb0*/  @P2 BRA `(.L_x_3601) ;  /* 0x0000000000102947 */ /* 0x001ff60003800000 */
[----:B------:R-:W-:Y:S05]  /*bcc0*/  @!P1 BRA `(.L_x_3601) ;  /* 0x00000000000c9947 */ /* 0x000fea0003800000 */
[----:B------:R-:W2:Y:S04]  /*bcd0*/  LDG.E R3, desc[UR50][R4.64] ;  /* 0x0000003204037981 */ /* 0x000ea8000c1e1900 */
[----:B-----5:R-:W2:Y:S02]  /*bce0*/  LDG.E R0, desc[UR50][R4.64+0x4] ;  /* 0x0000043204007981 */ /* 0x020ea4000c1e1900 */
[----:B--2---:R-:W-:-:S07]  /*bcf0*/  IMAD.IADD R0, R0, 0x1, -R3 ;  /* 0x0000000100007824 */ /* 0x004fce00078e0a03 */
.L_x_3601:
[----:B------:R-:W-:Y:S01]  /*bd00*/  USEL UR40, UR40, URZ, !UP0 ;  /* 0x0000003f28287287 */ /* 0x000fe2000c000000 */
[----:B------:R-:W-:Y:S01]  /*bd10*/  BSSY B1, `(.L_x_3602) ;  /* 0x0000039000017945 */ /* 0x000fe20003800000 */
[----:B------:R-:W-:-:S03]  /*bd20*/  USEL UR41, UR41, URZ, !UP0 ;  /* 0x0000003f29297287 */ /* 0x000fc6000c000000 */
[----:B------:R-:W-:Y:S09]  /*bd30*/  @P0 BRA `(.L_x_3603) ;  /* 0x0000000000d80947 */ /* 0x000ff20003800000 */
[----:B------:R-:W0:Y:S01]  /*bd40*/  S2R R3, SR_TID.X ;  /* 0x0000000000037919 */ /* 0x000e220000002100 */
[----:B------:R-:W1:Y:S01]  /*bd50*/  LDC R9, c[0x0][0xbe8] ;  /* 0x0002fa00ff097b82 */ /* 0x000e620000000800 */
[----:B------:R-:W-:-:S04]  /*bd60*/  IMAD.U32 R4, RZ, RZ, UR43 ;  /* 0x0000002bff047e24 */ /* 0x000fc8000f8e00ff */
[----:B0-----:R-:W-:Y:S02]  /*bd70*/  IMAD R3, R4, 0x40, R3 ;  /* 0x0000004004037824 */ /* 0x001fe400078e0203 */
[----:B-1---5:R-:W-:Y:S02]  /*bd80*/  IMAD R4, R0, R9, RZ ;  /* 0x0000000900047224 */ /* 0x022fe400078e02ff */
[----:B------:R-:W-:-:S05]  /*bd90*/  VIADD R6, R3, 0xffffff80 ;  /* 0xffffff8003067836 */ /* 0x000fca0000000000 */
[----:B------:R-:W-:-:S13]  /*bda0*/  ISETP.GE.AND P0, PT, R6, R4, PT ;  /* 0x000000040600720c */ /* 0x000fda0003f06270 */
[----:B------:R-:W-:Y:S05]  /*bdb0*/  @P0 BRA `(.L_x_3603) ;  /* 0x0000000000b80947 */ /* 0x000fea0003800000 */
[----:B------:R-:W-:Y:S01]  /*bdc0*/  ISETP.NE.AND P0, PT, R9, 0x1, PT ;  /* 0x000000010900780c */ /* 0x000fe20003f05270 */
[----:B------:R-:W-:Y:S01]  /*bdd0*/  UISETP.GT.AND UP0, UPT, UR45, 0x1, UPT ;  /* 0x000000012d00788c */ /* 0x000fe2000bf04270 */
[----:B------:R-:W-:-:S03]  /*bde0*/  UMOV UR17, 0x9b8 ;  /* 0x000009b800117882 */ /* 0x000fc60000000000 */
[----:B------:R-:W-:Y:S02]  /*bdf0*/  USEL UR17, UR17, 0x978, UP0 ;  /* 0x0000097811117887 */ /* 0x000fe40008000000 */
[----:B------:R-:W-:-:S06]  /*be00*/  USEL UR16, UR44, URZ, UP0 ;  /* 0x0000003f2c107287 */ /* 0x000fcc0008000000 */
[----:B------:R-:W0:Y:S04]  /*be10*/  @P0 LDC R3, c[0x0][0xbec] ;  /* 0x0002fb00ff030b82 */ /* 0x000e280000000800 */
[----:B------:R-:W-:Y:S01]  /*be20*/  ULDC.64 UR8, c[0x0][UR17+0x218] ;  /* 0x0000860011087abb */ /* 0x000fe20008000a00 */
[----:B------:R-:W-:Y:S01]  /*be30*/  ULDC.64 UR12, c[0x0][UR17+0x220] ;  /* 0x00008800110c7abb */ /* 0x000fe20008000a00 */
[----:B------:R-:W-:Y:S01]  /*be40*/  ULDC.64 UR14, c[0x0][UR17+0x228] ;  /* 0x00008a00110e7abb */ /* 0x000fe20008000a00 */
[----:B------:R-:W-:Y:S01]  /*be50*/  UIMAD.WIDE.U32 UR10, UR8, UR42, URZ ;  /* 0x0000002a080a72a5 */ /* 0x000fe2000f8e003f */
[----:B------:R-:W1:Y:S01]  /*be60*/  @P0 LDC R5, c[0x0][0xbf0] ;  /* 0x0002fc00ff050b82 */ /* 0x000e620000000800 */
[----:B------:R-:W-:Y:S02]  /*be70*/  UIMAD UR18, UR9, UR42, URZ ;  /* 0x0000002a091272a4 */ /* 0x000fe4000f8e023f */
[----:B------:R-:W-:-:S02]  /*be80*/  UIMAD UR13, UR13, UR40, URZ ;  /* 0x000000280d0d72a4 */ /* 0x000fc4000f8e023f */
[----:B------:R-:W-:Y:S02]  /*be90*/  UIMAD.WIDE.U32 UR20, UR14, UR16, URZ ;  /* 0x000000100e1472a5 */ /* 0x000fe4000f8e003f */
[----:B------:R-:W-:Y:S02]  /*bea0*/  UIMAD.WIDE.U32 UR8, UR12, UR40, URZ ;  /* 0x000000280c0872a5 */ /* 0x000fe4000f8e003f */
[----:B------:R-:W-:Y:S02]  /*beb0*/  UIMAD UR14, UR15, UR16, URZ ;  /* 0x000000100f0e72a4 */ /* 0x000fe4000f8e023f */
[----:B------:R-:W-:Y:S02]  /*bec0*/  UIMAD UR13, UR12, UR41, UR13 ;  /* 0x000000290c0d72a4 */ /* 0x000fe4000f8e020d */
[----:B------:R-:W-:Y:S02]  /*bed0*/  UIADD3 UR10, UP1, UP2, UR8, UR10, UR4 ;  /* 0x0000000a080a7290 */ /* 0x000fe4000fa3e004 */
[----:B------:R-:W-:Y:S01]  /*bee0*/  UIADD3 UR14, UR21, UR14, URZ ;  /* 0x0000000e150e7290 */ /* 0x000fe2000fffe03f */
[----:B0-----:R-:W-:Y:S01]  /*bef0*/  @P0 IMAD.HI.U32 R4, R6, R3, RZ ;  /* 0x0000000306040227 */ /* 0x001fe200078e00ff */
[----:B------:R-:W-:-:S02]  /*bf00*/  UIADD3 UR18, UR11, UR18, URZ ;  /* 0x000000120b127290 */ /* 0x000fc4000fffe03f */
[----:B------:R-:W-:Y:S01]  /*bf10*/  UIADD3 UR13, UR9, UR13, URZ ;  /* 0x0000000d090d7290 */ /* 0x000fe2000fffe03f */
[----:B------:R-:W-:Y:S02]  /*bf20*/  IMAD.MOV.U32 R3, RZ, RZ, R6 ;  /* 0x000000ffff037224 */ /* 0x000fe400078e0006 */
[----:B------:R-:W-:Y:S01]  /*bf30*/  IMAD.U32 R10, RZ, RZ, UR14 ;  /* 0x0000000eff0a7e24 */ /* 0x000fe2000f8e00ff */
[----:B------:R-:W-:Y:S01]  /*bf40*/  ULDC.64 UR8, c[0x0][UR17+0x210] ;  /* 0x0000840011087abb */ /* 0x000fe20008000a00 */
[----:B-1----:R-:W-:Y:S01]  /*bf50*/  @P0 SHF.R.U32.HI R3, RZ, R5, R4 ;  /* 0x00000005ff030219 */ /* 0x002fe20000011604 */
[----:B------:R-:W-:Y:S02]  /*bf60*/  IMAD.U32 R4, RZ, RZ, UR20 ;  /* 0x00000014ff047e24 */ /* 0x000fe4000f8e00ff */
[----:B------:R-:W-:Y:S01]  /*bf70*/  IMAD.U32 R5, RZ, RZ, UR21 ;  /* 0x00000015ff057e24 */ /* 0x000fe2000f8e00ff */
[--C-:B------:R-:W-:Y:S01]  /*bf80*/  SHF.R.S32.HI R5, RZ, 0x1f, R3.reuse ;  /* 0x0000001fff057819 */ /* 0x100fe20000011403 */
[----:B------:R-:W-:Y:S01]  /*bf90*/  IMAD.MOV R7, RZ, RZ, -R3 ;  /* 0x000000ffff077224 */ /* 0x000fe200078e0a03 */
[----:B------:R-:W-:Y:S01]  /*bfa0*/  IADD3 R4, P0, P1, R3, UR10, R4 ;  /* 0x0000000a03047c10 */ /* 0x000fe2000f91e004 */
[----:B------:R-:W-:-:S02]  /*bfb0*/  UIADD3.X UR10, UR13, UR18, UR19, UP1, UP2 ;  /* 0x000000120d0a7290 */ /* 0x000fc40008fe4413 */
[----:B------:R-:W-:-:S04]  /*bfc0*/  IMAD R7, R9, R7, R6 ;  /* 0x0000000709077224 */ /* 0x000fc800078e0206 */
[----:B------:R-:W-:Y:S01]  /*bfd0*/  IADD3.X R5, R5, UR10, R10, P0, P1 ;  /* 0x0000000a05057c10 */ /* 0x000fe200087e240a */
[C---:B------:R-:W-:Y:S01]  /*bfe0*/  IMAD R6, R7.reuse, UR9, RZ ;  /* 0x0000000907067c24 */ /* 0x040fe2000f8e02ff */
[----:B------:R-:W-:Y:S01]  /*bff0*/  SHF.R.S32.HI R3, RZ, 0x1f, R7 ;  /* 0x0000001fff037819 */ /* 0x000fe20000011407 */
[----:B------:R-:W-:Y:S01]  /*c000*/  ULDC.64 UR10, c[0x0][0xba8] ;  /* 0x0002ea00000a7ab9 */ /* 0x000fe20000000a00 */
[----:B------:R-:W-:Y:S01]  /*c010*/  @!UP0 ULDC UR10, c[0x0][0xb50] ;  /* 0x0002d400000a8ab9 */ /* 0x000fe20000000800 */
[----:B------:R-:W-:Y:S01]  /*c020*/  IMAD.WIDE.U32 R4, R7, UR8, R4 ;  /* 0x0000000807047c25 */ /* 0x000fe2000f8e0004 */
[----:B------:R-:W-:-:S03]  /*c030*/  @!UP0 ULDC UR11, c[0x0][0xb54] ;  /* 0x0002d500000b8ab9 */ /* 0x000fc60000000800 */
[----:B------:R-:W-:Y:S01]  /*c040*/  IMAD R3, R3, UR8, R6 ;  /* 0x0000000803037c24 */ /* 0x000fe2000f8e0206 */
[----:B------:R-:W-:-:S03]  /*c050*/  LEA R6, P0, R4, UR10, 0x2 ;  /* 0x0000000a04067c11 */ /* 0x000fc6000f8010ff */
[----:B------:R-:W-:-:S05]  /*c060*/  IMAD.IADD R3, R5, 0x1, R3 ;  /* 0x0000000105037824 */ /* 0x000fca00078e0203 */
[----:B------:R-:W-:Y:S01]  /*c070*/  LEA.HI.X R7, R4, UR11, R3, 0x2, P0 ;  /* 0x0000000b04077c11 */ /* 0x000fe200080f1403 */
[----:B------:R-:W-:-:S05]  /*c080*/  IMAD.MOV.U32 R3, RZ, RZ, -0x800000 ;  /* 0xff800000ff037424 */ /* 0x000fca00078e00ff */
[----:B------:R0:W-:Y:S02]  /*c090*/  STG.E desc[UR50][R6.64], R3 ;  /* 0x0000000306007986 */ /* 0x0001e4000c101932 */
.L_x_3603:
[----:B------:R-:W-:Y:S05]  /*c0a0*/  BSYNC B1 ;  /* 0x0000000000017941 */ /* 0x000fea0003800000 */
.L_x_3602:
[----:B------:R-:W-:-:S06]  /*c0b0*/  UISETP.GT.AND UP0, UPT, UR45, 0x1, UPT ;  /* 0x000000012d00788c */ /* 0x000fcc000bf04270 */
[----:B------:R-:W-:-:S13]  /*c0c0*/  PLOP3.LUT P0, PT, PT, PT, UP0, 0x80, 0x0 ;  /* 0x000000000000781c */ /* 0x000fda0003f0f008 */
[----:B------:R-:W-:Y:S05]  /*c0d0*/  @P0 BRA `(.L_x_3598) ;  /* 0x0000000800940947 */ /* 0x000fea0003800000 */
[----:B------:R-:W1:Y:S01]  /*c0e0*/  LDC R11, c[0x0][0xbe8] ;  /* 0x0002fa00ff0b7b82 */ /* 0x000e620000000800 */
[----:B0-----:R-:W-:Y:S01]  /*c0f0*/  SHF.R.S32.HI R3, RZ, 0x1f, R8 ;  /* 0x0000001fff037819 */ /* 0x001fe20000011408 */
[----:B------:R-:W-:Y:S01]  /*c100*/  ULDC.64 UR12, c[0x0][0xaa0] ;  /* 0x0002a800000c7ab9 */ /* 0x000fe20000000a00 */
[----:B------:R-:W-:Y:S01]  /*c110*/  IMAD.U32 R6, RZ, RZ, UR43 ;  /* 0x0000002bff067e24 */ /* 0x000fe2000f8e00ff */
[----:B------:R-:W-:Y:S01]  /*c120*/  UIMAD UR10, UR19, UR12, URZ ;  /* 0x0000000c130a72a4 */ /* 0x000fe2000f8e023f */
[----:B------:R-:W-:Y:S01]  /*c130*/  LEA.HI R3, R3, R8, RZ, 0x3 ;  /* 0x0000000803037211 */ /* 0x000fe200078f18ff */
[----:B------:R-:W-:Y:S01]  /*c140*/  UIMAD.WIDE.U32 UR8, UR4, UR12, URZ ;  /* 0x0000000c040872a5 */ /* 0x000fe2000f8e003f */
[----:B------:R-:W-:Y:S01]  /*c150*/  VIADD R35, R2, 0xc0 ;  /* 0x000000c002237836 */ /* 0x000fe20000000000 */
[----:B------:R-:W-:Y:S01]  /*c160*/  UIMAD UR10, UR4, UR13, UR10 ;  /* 0x0000000d040a72a4 */ /* 0x000fe2000f8e020a */
[----:B------:R-:W-:Y:S01]  /*c170*/  LOP3.LUT R5, R3, 0xfffffff8, RZ, 0xc0, !PT ;  /* 0xfffffff803057812 */ /* 0x000fe200078ec0ff */
[----:B------:R-:W-:Y:S01]  /*c180*/  ULDC UR12, c[0x0][0xac8] ;  /* 0x0002b200000c7ab9 */ /* 0x000fe20000000800 */
[----:B------:R-:W-:Y:S01]  /*c190*/  SHF.R.S32.HI R13, RZ, 0x3, R3 ;  /* 0x00000003ff0d7819 */ /* 0x000fe20000011403 */
[----:B------:R-:W-:Y:S01]  /*c1a0*/  UIADD3 UR9, UR9, UR10, URZ ;  /* 0x0000000a09097290 */ /* 0x000fe2000fffe03f */
[----:B------:R-:W-:Y:S01]  /*c1b0*/  ISETP.GE.AND P1, PT, R185, UR12, PT ;  /* 0x0000000cb9007c0c */ /* 0x000fe2000bf26270 */
[----:B------:R-:W-:Y:S01]  /*c1c0*/  IMAD.IADD R8, R8, 0x1, -R5 ;  /* 0x0000000108087824 */ /* 0x000fe200078e0a05 */
[----:B------:R-:W-:Y:S01]  /*c1d0*/  ULDC.64 UR10, c[0x0][0xae8] ;  /* 0x0002ba00000a7ab9 */ /* 0x000fe20000000a00 */
[----:B------:R-:W-:Y:S01]  /*c1e0*/  ISETP.GE.AND P2, PT, R2, UR12, PT ;  /* 0x0000000c02007c0c */ /* 0x000fe2000bf46270 */
[----:B------:R-:W-:Y:S01]  /*c1f0*/  UIMAD.WIDE.U32 UR8, UR42, UR10, UR8 ;  /* 0x0000000a2a0872a5 */ /* 0x000fe2000f8e0008 */
[----:B------:R-:W-:Y:S01]  /*c200*/  IMAD R3, R8, 0x20, R13 ;  /* 0x0000002008037824 */ /* 0x000fe200078e020d */
[----:B------:R-:W-:Y:S01]  /*c210*/  BSSY B1, `(.L_x_3604) ;  /* 0x000006d000017945 */ /* 0x000fe20003800000 */
[----:B------:R-:W-:Y:S01]  /*c220*/  VIADD R27, R2, 0x100 ;  /* 0x00000100021b7836 */ /* 0x000fe20000000000 */
[----:B------:R-:W-:Y:S01]  /*c230*/  UIMAD UR9, UR42, UR11, UR9 ;  /* 0x0000000b2a0972a4 */ /* 0x000fe2000f8e0209 */
[----:B------:R-:W-:Y:S01]  /*c240*/  IMAD R9, R6, 0x40, R3 ;  /* 0x0000004006097824 */ /* 0x000fe200078e0203 */
[----:B------:R-:W-:Y:S01]  /*c250*/  SEL R3, RZ, 0xffffffff, P1 ;  /* 0xffffffffff037807 */ /* 0x000fe20000800000 */
[----:B------:R-:W-:Y:S01]  /*c260*/  ULDC.64 UR10, c[0x0][0xaf0] ;  /* 0x0002bc00000a7ab9 */ /* 0x000fe20000000a00 */
[----:B-1----:R-:W-:Y:S01]  /*c270*/  ISETP.NE.AND P0, PT, R11, 0x1, PT ;  /* 0x000000010b00780c */ /* 0x002fe20003f05270 */
[----:B------:R-:W-:Y:S01]  /*c280*/  UIMAD UR41, UR41, UR10, URZ ;  /* 0x0000000a292972a4 */ /* 0x000fe2000f8e023f */
[----:B------:R-:W-:Y:S01]  /*c290*/  ISETP.GE.AND P1, PT, R184, UR12, PT ;  /* 0x0000000cb8007c0c */ /* 0x000fe2000bf26270 */
[----:B------:R-:W-:Y:S01]  /*c2a0*/  IMAD.SHL.U32 R15, R3, 0x2, RZ ;  /* 0x00000002030f7824 */ /* 0x000fe200078e00ff */
[----:B------:R-:W-:Y:S01]  /*c2b0*/  SEL R6, RZ, 0x1, P2 ;  /* 0x00000001ff067807 */ /* 0x000fe20001000000 */
[----:B------:R-:W-:Y:S01]  /*c2c0*/  UIMAD UR4, UR40, UR11, UR41 ;  /* 0x0000000b280472a4 */ /* 0x000fe2000f8e0229 */
[----:B------:R-:W-:Y:S01]  /*c2d0*/  SEL R7, RZ, 0xffffffff, P1 ;  /* 0xffffffffff077807 */ /* 0x000fe20000800000 */
[----:B------:R-:W-:Y:S01]  /*c2e0*/  UIMAD.WIDE.U32 UR40, UR40, UR10, UR8 ;  /* 0x0000000a282872a5 */ /* 0x000fe2000f8e0008 */
[----:B------:R-:W-:Y:S01]  /*c2f0*/  IMAD.MOV.U32 R3, RZ, RZ, R9 ;  /* 0x000000ffff037224 */ /* 0x000fe200078e0009 */
[----:B------:R-:W-:Y:S01]  /*c300*/  LOP3.LUT R6, R15, 0x2, R6, 0xe2, !PT ;  /* 0x000000020f067812 */ /* 0x000fe200078ee206 */
[----:B------:R-:W-:Y:S01]  /*c310*/  ULDC.64 UR8, c[0x0][0xae0] ;  /* 0x0002b80000087ab9 */ /* 0x000fe20000000a00 */
[----:B------:R-:W-:Y:S01]  /*c320*/  IMAD.SHL.U32 R7, R7, 0x4, RZ ;  /* 0x0000000407077824 */ /* 0x000fe200078e00ff */
[----:B------:R-:W-:Y:S01]  /*c330*/  UIADD3 UR4, UR41, UR4, URZ ;  /* 0x0000000429047290 */ /* 0x000fe2000fffe03f */
[----:B------:R-:W0:Y:S01]  /*c340*/  @P0 LDC R4, c[0x0][0xbec] ;  /* 0x0002fb00ff040b82 */ /* 0x000e220000000800 */
[C---:B------:R-:W-:Y:S01]  /*c350*/  VIADD R33, R2.reuse, 0x140 ;  /* 0x0000014002217836 */ /* 0x040fe20000000000 */
[----:B------:R-:W-:Y:S01]  /*c360*/  SHF.R.S32.HI R31, RZ, 0x1f, R184 ;  /* 0x0000001fff1f7819 */ /* 0x000fe200000114b8 */
[----:B------:R-:W-:Y:S01]  /*c370*/  VIADD R37, R2, 0x180 ;  /* 0x0000018002257836 */ /* 0x000fe20000000000 */
[----:B------:R-:W-:Y:S01]  /*c380*/  LOP3.LUT R10, R7, 0x4, R6, 0xe2, !PT ;  /* 0x00000004070a7812 */ /* 0x000fe200078ee206 */
[----:B------:R-:W-:Y:S01]  /*c390*/  IMAD.U32 R26, RZ, RZ, UR43 ;  /* 0x0000002bff1a7e24 */ /* 0x000fe2000f8e00ff */
[----:B------:R-:W-:Y:S01]  /*c3a0*/  SHF.R.S32.HI R28, RZ, 0x1f, R27 ;  /* 0x0000001fff1c7819 */ /* 0x000fe2000001141b */
[----:B-----5:R-:W-:Y:S01]  /*c3b0*/  IMAD R25, R0, R11, RZ ;  /* 0x0000000b00197224 */ /* 0x020fe200078e02ff */
[----:B------:R-:W1:Y:S01]  /*c3c0*/  @P0 LDC R5, c[0x0][0xbf0] ;  /* 0x0002fc00ff050b82 */ /* 0x000e620000000800 */
[----:B------:R-:W-:Y:S01]  /*c3d0*/  IMAD R26, R26, 0x40, R13 ;  /* 0x000000401a1a7824 */ /* 0x000fe200078e020d */
[----:B------:R-:W-:Y:S01]  /*c3e0*/  SHF.R.S32.HI R32, RZ, 0x1f, R37 ;  /* 0x0000001fff207819 */ /* 0x000fe20000011425 */
[----:B------:R-:W-:Y:S01]  /*c3f0*/  VIADD R29, R2, 0x1c0 ;  /* 0x000001c0021d7836 */ /* 0x000fe20000000000 */
[----:B------:R-:W-:-:S02]  /*c400*/  SHF.R.S32.HI R34, RZ, 0x1f, R35 ;  /* 0x0000001fff227819 */ /* 0x000fc40000011423 */
[----:B------:R-:W-:Y:S02]  /*c410*/  SHF.R.S32.HI R36, RZ, 0x1f, R33 ;  /* 0x0000001fff247819 */ /* 0x000fe40000011421 */
[----:B------:R-:W-:Y:S02]  /*c420*/  ISETP.GE.AND P1, PT, R29, UR12, PT ;  /* 0x0000000c1d007c0c */ /* 0x000fe4000bf26270 */
[----:B------:R-:W-:Y:S02]  /*c430*/  SHF.R.S32.HI R30, RZ, 0x1f, R29 ;  /* 0x0000001fff1e7819 */ /* 0x000fe4000001141d */
[----:B------:R-:W-:Y:S02]  /*c440*/  SEL R0, RZ, 0x80, P1 ;  /* 0x00000080ff007807 */ /* 0x000fe40000800000 */
[----:B------:R-:W-:Y:S01]  /*c450*/  SHF.R.S32.HI R38, RZ, 0x1f, R185 ;  /* 0x0000001fff267819 */ /* 0x000fe200000114b9 */
[----:B0-----:R-:W-:-:S05]  /*c460*/  @P0 IMAD.HI.U32 R4, R9, R4, RZ ;  /* 0x0000000409040227 */ /* 0x001fca00078e00ff */
[----:B-1----:R-:W-:Y:S01]  /*c470*/  @P0 SHF.R.U32.HI R3, RZ, R5, R4 ;  /* 0x00000005ff030219 */ /* 0x002fe20000011604 */
[----:B------:R-:W-:Y:S01]  /*c480*/  IMAD.U32 R5, RZ, RZ, UR41 ;  /* 0x00000029ff057e24 */ /* 0x000fe2000f8e00ff */
[----:B------:R-:W-:Y:S01]  /*c490*/  ISETP.GE.AND P0, PT, R35, UR12, PT ;  /* 0x0000000c23007c0c */ /* 0x000fe2000bf06270 */
[----:B------:R-:W-:Y:S01]  /*c4a0*/  IMAD.U32 R4, RZ, RZ, UR40 ;  /* 0x00000028ff047e24 */ /* 0x000fe2000f8e00ff */
[--C-:B------:R-:W-:Y:S01]  /*c4b0*/  SHF.R.S32.HI R6, RZ, 0x1f, R3.reuse ;  /* 0x0000001fff067819 */ /* 0x100fe20000011403 */
[----:B------:R-:W-:Y:S01]  /*c4c0*/  IMAD.U32 R5, RZ, RZ, UR4 ;  /* 0x00000004ff057e24 */ /* 0x000fe2000f8e00ff */
[----:B------:R-:W-:Y:S01]  /*c4d0*/  SEL R7, RZ, 0xffffffff, P0 ;  /* 0xffffffffff077807 */ /* 0x000fe20000000000 */
[----:B------:R-:W-:Y:S01]  /*c4e0*/  IMAD.MOV R8, RZ, RZ, -R3 ;  /* 0x000000ffff087224 */ /* 0x000fe200078e0a03 */
[----:B------:R-:W-:Y:S01]  /*c4f0*/  ISETP.GE.AND P0, PT, R27, UR12, PT ;  /* 0x0000000c1b007c0c */ /* 0x000fe2000bf06270 */
[----:B------:R-:W-:Y:S02]  /*c500*/  IMAD R6, R6, UR8, RZ ;  /* 0x0000000806067c24 */ /* 0x000fe4000f8e02ff */
[----:B------:R-:W-:Y:S01]  /*c510*/  IMAD.SHL.U32 R15, R7, 0x8, RZ ;  /* 0x00000008070f7824 */ /* 0x000fe200078e00ff */
[----:B------:R-:W-:Y:S01]  /*c520*/  SEL R12, RZ, 0xffffffff, P0 ;  /* 0xffffffffff0c7807 */ /* 0x000fe20000000000 */
[----:B------:R-:W-:Y:S01]  /*c530*/  IMAD R7, R3, UR9, R6 ;  /* 0x0000000903077c24 */ /* 0x000fe2000f8e0206 */
[----:B------:R-:W-:Y:S01]  /*c540*/  ISETP.GE.AND P0, PT, R33, UR12, PT ;  /* 0x0000000c21007c0c */ /* 0x000fe2000bf06270 */
[----:B------:R-:W-:Y:S01]  /*c550*/  IMAD.WIDE.U32 R4, R3, UR8, R4 ;  /* 0x0000000803047c25 */ /* 0x000fe2000f8e0004 */
[----:B------:R-:W-:Y:S01]  /*c560*/  LOP3.LUT R10, R15, 0x8, R10, 0xe2, !PT ;  /* 0x000000080f0a7812 */ /* 0x000fe200078ee20a */
[----:B------:R-:W-:-:S02]  /*c570*/  ULDC.64 UR8, c[0x0][0xad8] ;  /* 0x0002b60000087ab9 */ /* 0x000fc40000000a00 */
[----:B------:R-:W-:Y:S02]  /*c580*/  IMAD R3, R11, R8, R9 ;  /* 0x000000080b037224 */ /* 0x000fe400078e0209 */
[----:B------:R-:W-:Y:S02]  /*c590*/  IMAD.SHL.U32 R9, R12, 0x10, RZ ;  /* 0x000000100c097824 */ /* 0x000fe400078e00ff */
[----:B------:R-:W-:Y:S01]  /*c5a0*/  IMAD.IADD R5, R5, 0x1, R7 ;  /* 0x0000000105057824 */ /* 0x000fe200078e0207 */
[----:B------:R-:W-:Y:S02]  /*c5b0*/  SHF.R.S32.HI R6, RZ, 0x1f, R3 ;  /* 0x0000001fff067819 */ /* 0x000fe40000011403 */
[----:B------:R-:W-:Y:S01]  /*c5c0*/  SEL R7, RZ, 0xffffffff, P0 ;  /* 0xffffffffff077807 */ /* 0x000fe20000000000 */
[----:B------:R-:W-:Y:S01]  /*c5d0*/  IMAD.WIDE.U32 R4, R3, UR8, R4 ;  /* 0x0000000803047c25 */ /* 0x000fe2000f8e0004 */
[----:B------:R-:W-:Y:S02]  /*c5e0*/  LOP3.LUT R10, R9, 0x10, R10, 0xe2, !PT ;  /* 0x00000010090a7812 */ /* 0x000fe400078ee20a */
[----:B------:R-:W-:Y:S01]  /*c5f0*/  ISETP.GE.AND P0, PT, R37, UR12, PT ;  /* 0x0000000c25007c0c */ /* 0x000fe2000bf06270 */
[----:B------:R-:W-:-:S02]  /*c600*/  IMAD R6, R6, UR8, RZ ;  /* 0x0000000806067c24 */ /* 0x000fc4000f8e02ff */
[----:B------:R-:W-:Y:S02]  /*c610*/  IMAD.SHL.U32 R9, R7, 0x20, RZ ;  /* 0x0000002007097824 */ /* 0x000fe400078e00ff */
[----:B------:R-:W-:Y:S01]  /*c620*/  IMAD R7, R3, UR9, R6 ;  /* 0x0000000903077c24 */ /* 0x000fe2000f8e0206 */
[----:B------:R-:W-:Y:S02]  /*c630*/  ULDC.64 UR8, c[0x0][0xa80] ;  /* 0x0002a00000087ab9 */ /* 0x000fe40000000a00 */
[----:B------:R-:W-:Y:S01]  /*c640*/  LOP3.LUT R10, R9, 0x20, R10, 0xe2, !PT ;  /* 0x00000020090a7812 */ /* 0x000fe200078ee20a */
[----:B------:R-:W-:Y:S01]  /*c650*/  IMAD.IADD R3, R5, 0x1, R7 ;  /* 0x0000000105037824 */ /* 0x000fe200078e0207 */
[----:B------:R-:W-:Y:S02]  /*c660*/  SEL R9, RZ, 0x40, P0 ;  /* 0x00000040ff097807 */ /* 0x000fe40000000000 */
[----:B------:R-:W-:Y:S02]  /*c670*/  LEA R20, P0, R4, UR8, 0x1 ;  /* 0x0000000804147c11 */ /* 0x000fe4000f8008ff */
[----:B------:R-:W-:-:S02]  /*c680*/  LOP3.LUT R21, R10, R9, RZ, 0xfc, !PT ;  /* 0x000000090a157212 */ /* 0x000fc400078efcff */
[----:B------:R-:W-:Y:S01]  /*c690*/  LEA.HI.X R3, R4, UR9, R3, 0x1, P0 ;  /* 0x0000000904037c11 */ /* 0x000fe200080f0c03 */
[----:B------:R0:W1:Y:S01]  /*c6a0*/  SHFL.IDX PT, R6, R20, RZ, 0x181f ;  /* 0x00181fff14067589 */ /* 0x00006200000e0000 */
[----:B------:R-:W-:Y:S02]  /*c6b0*/  ISETP.GE.AND P0, PT, R26, R25, PT ;  /* 0x000000191a00720c */ /* 0x000fe40003f06270 */
[----:B------:R-:W-:Y:S01]  /*c6c0*/  LOP3.LUT R24, R21, R0, RZ, 0xfc, !PT ;  /* 0x0000000015187212 */ /* 0x000fe200078efcff */
[----:B------:R0:W2:Y:S10]  /*c6d0*/  SHFL.IDX PT, R7, R3, RZ, 0x181f ;  /* 0x00181fff03077589 */ /* 0x0000b400000e0000 */
[----:B0-----:R-:W-:Y:S05]  /*c6e0*/  @P0 BRA `(.L_x_3605) ;  /* 0x00000000007c0947 */ /* 0x001fea0003800000 */
[----:B------:R-:W-:Y:S02]  /*c6f0*/  ISETP.GE.AND P2, PT, R185, UR12, PT ;  /* 0x0000000cb9007c0c */ /* 0x000fe4000bf46270 */
[----:B------:R-:W-:Y:S02]  /*c700*/  ISETP.GE.AND P1, PT, R2, UR12, PT ;  /* 0x0000000c02007c0c */ /* 0x000fe4000bf26270 */
[----:B------:R-:W-:Y:S02]  /*c710*/  ISETP.GE.AND P5, PT, R184, UR12, PT ;  /* 0x0000000cb8007c0c */ /* 0x000fe4000bfa6270 */
[----:B------:R-:W-:-:S07]  /*c720*/  ISETP.GE.AND P3, PT, R35, UR12, PT ;  /* 0x0000000c23007c0c */ /* 0x000fce000bf66270 */
[CC--:B-1----:R-:W-:Y:S02]  /*c730*/  @!P2 LEA R8, P0, R185.reuse, R6.reuse, 0x1 ;  /* 0x00000006b908a211 */ /* 0x0c2fe400078008ff */
[----:B--2---:R-:W-:Y:S02]  /*c740*/  @!P1 IMAD.WIDE R4, R2, 0x2, R6 ;  /* 0x0000000202049825 */ /* 0x004fe400078e0206 */
[----:B------:R-:W-:Y:S02]  /*c750*/  @!P2 LEA.HI.X R9, R185, R7, R38, 0x1, P0 ;  /* 0x00000007b909a211 */ /* 0x000fe400000f0c26 */
[----:B------:R-:W-:Y:S01]  /*c760*/  @!P5 LEA R10, P4, R184, R6, 0x1 ;  /* 0x00000006b80ad211 */ /* 0x000fe200078808ff */
[----:B------:R-:W-:Y:S01]  /*c770*/  @!P1 ST.E.128 desc[UR50][R4.64], RZ ;  /* 0x000000ff04009985 */ /* 0x000fe2000c101d32 */
[----:B------:R-:W-:Y:S02]  /*c780*/  ISETP.GE.AND P1, PT, R33, UR12, PT ;  /* 0x0000000c21007c0c */ /* 0x000fe4000bf26270 */
[----:B------:R-:W-:Y:S01]  /*c790*/  LOP3.LUT P0, RZ, R21, 0x40, RZ, 0xc0, !PT ;  /* 0x0000004015ff7812 */ /* 0x000fe2000780c0ff */
[----:B------:R0:W-:Y:S01]  /*c7a0*/  @!P2 ST.E.128 desc[UR50][R8.64], RZ ;  /* 0x000000ff0800a985 */ /* 0x0001e2000c101d32 */
[----:B------:R-:W-:-:S02]  /*c7b0*/  ISETP.GE.AND P2, PT, R27, UR12, PT ;  /* 0x0000000c1b007c0c */ /* 0x000fc4000bf46270 */
[-C--:B------:R-:W-:Y:S02]  /*c7c0*/  @!P5 LEA.HI.X R11, R184, R7.reuse, R31, 0x1, P4 ;  /* 0x00000007b80bd211 */ /* 0x080fe400020f0c1f */
[----:B------:R-:W-:Y:S02]  /*c7d0*/  LOP3.LUT P4, RZ, R24, 0x80, RZ, 0xc0, !PT ;  /* 0x0000008018ff7812 */ /* 0x000fe4000788c0ff */
[CC--:B------:R-:W-:Y:S01]  /*c7e0*/  @!P3 LEA R12, P6, R35.reuse, R6.reuse, 0x1 ;  /* 0x00000006230cb211 */ /* 0x0c0fe200078c08ff */
[----:B------:R3:W-:Y:S03]  /*c7f0*/  @!P5 ST.E.128 desc[UR50][R10.64], RZ ;  /* 0x000000ff0a00d985 */ /* 0x0007e6000c101d32 */
[----:B------:R-:W-:Y:S02]  /*c800*/  @!P3 LEA.HI.X R13, R35, R7, R34, 0x1, P6 ;  /* 0x00000007230db211 */ /* 0x000fe400030f0c22 */
[----:B0-----:R-:W-:-:S02]  /*c810*/  @!P1 LEA R8, P6, R33, R6, 0x1 ;  /* 0x0000000621089211 */ /* 0x001fc400078c08ff */
[-C--:B------:R-:W-:Y:S01]  /*c820*/  @!P2 LEA R4, P5, R27, R6.reuse, 0x1 ;  /* 0x000000061b04a211 */ /* 0x080fe200078a08ff */
[----:B------:R3:W-:Y:S01]  /*c830*/  @!P3 ST.E.128 desc[UR50][R12.64], RZ ;  /* 0x000000ff0c00b985 */ /* 0x0007e2000c101d32 */
[-C--:B------:R-:W-:Y:S02]  /*c840*/  @P0 LEA R14, P3, R37, R6.reuse, 0x1 ;  /* 0x00000006250e0211 */ /* 0x080fe400078608ff */
[-C--:B------:R-:W-:Y:S02]  /*c850*/  @!P2 LEA.HI.X R5, R27, R7.reuse, R28, 0x1, P5 ;  /* 0x000000071b05a211 */ /* 0x080fe400028f0c1c */
[----:B------:R-:W-:Y:S02]  /*c860*/  @P4 LEA R6, P5, R29, R6, 0x1 ;  /* 0x000000061d064211 */ /* 0x000fe400078a08ff */
[-C--:B------:R-:W-:Y:S01]  /*c870*/  @!P1 LEA.HI.X R9, R33, R7.reuse, R36, 0x1, P6 ;  /* 0x0000000721099211 */ /* 0x080fe200030f0c24 */
[----:B------:R3:W-:Y:S01]  /*c880*/  @!P2 ST.E.128 desc[UR50][R4.64], RZ ;  /* 0x000000ff0400a985 */ /* 0x0007e2000c101d32 */
[----:B------:R-:W-:-:S02]  /*c890*/  @P0 LEA.HI.X R15, R37, R7, R32, 0x1, P3 ;  /* 0x00000007250f0211 */ /* 0x000fc400018f0c20 */
[----:B------:R-:W-:Y:S01]  /*c8a0*/  @P4 LEA.HI.X R7, R29, R7, R30, 0x1, P5 ;  /* 0x000000071d074211 */ /* 0x000fe200028f0c1e */
[----:B------:R3:W-:Y:S04]  /*c8b0*/  @!P1 ST.E.128 desc[UR50][R8.64], RZ ;  /* 0x000000ff08009985 */ /* 0x0007e8000c101d32 */
[----:B------:R3:W-:Y:S04]  /*c8c0*/  @P0 ST.E.128 desc[UR50][R14.64], RZ ;  /* 0x000000ff0e000985 */ /* 0x0007e8000c101d32 */
[----:B------:R3:W-:Y:S02]  /*c8d0*/  @P4 ST.E.128 desc[UR50][R6.64], RZ ;  /* 0x000000ff06004985 */ /* 0x0007e4000c101d32 */
.L_x_3605:
[----:B------:R-:W-:Y:S05]  /*c8e0*/  BSYNC B1 ;  /* 0x0000000000017941 */ /* 0x000fea0003800000 */
.L_x_3604:
[----:B------:R-:W-:Y:S01]  /*c8f0*/  VIADD R0, R26, 0x20 ;  /* 0x000000201a007836 */ /* 0x000fe20000000000 */
[----:B--23--:R0:W2:Y:S04]  /*c900*/  SHFL.IDX PT, R7, R3, 0x1, 0x181f ;  /* 0x00381f0003077f89 */ /* 0x00c0a800000e0000 */
[----:B------:R-:W-:Y:S01]  /*c910*/  ISETP.GE.AND P0, PT, R0, R25, PT ;  /* 0x000000190000720c */ /* 0x000fe20003f06270 */
[----:B-1----:R0:W1:-:S12]  /*c920*/  SHFL.IDX PT, R6, R20, 0x1, 0x181f ;  /* 0x00381f0014067f89 */ /* 0x00205800000e0000 */
[----:B0-----:R-:W-:Y:S05]  /*c930*/  @P0 BRA `(.L_x_3598) ;  /* 0x00000000007c0947 */ /* 0x001fea0003800000 */
[----:B------:R-:W-:Y:S02]  /*c940*/  ISETP.GE.AND P1, PT, R2, UR12, PT ;  /* 0x0000000c02007c0c */ /* 0x000fe4000bf26270 */
[----:B------:R-:W-:Y:S02]  /*c950*/  ISETP.GE.AND P5, PT, R185, UR12, PT ;  /* 0x0000000cb9007c0c */ /* 0x000fe4000bfa6270 */
[----:B------:R-:W-:Y:S02]  /*c960*/  ISETP.GE.AND P4, PT, R184, UR12, PT ;  /* 0x0000000cb8007c0c */ /* 0x000fe4000bf86270 */
[----:B------:R-:W-:Y:S02]  /*c970*/  ISETP.GE.AND P3, PT, R35, UR12, PT ;  /* 0x0000000c23007c0c */ /* 0x000fe4000bf66270 */
[----:B------:R-:W-:-:S05]  /*c980*/  ISETP.GE.AND P2, PT, R27, UR12, PT ;  /* 0x0000000c1b007c0c */ /* 0x000fca000bf46270 */
[----:B-12---:R-:W-:Y:S02]  /*c990*/  @!P1 IMAD.WIDE R4, R2, 0x2, R6 ;  /* 0x0000000202049825 */ /* 0x006fe400078e0206 */
[CC--:B------:R-:W-:Y:S02]  /*c9a0*/  @!P5 LEA R8, P0, R185.reuse, R6.reuse, 0x1 ;  /* 0x00000006b908d211 */ /* 0x0c0fe400078008ff */
[-C--:B------:R-:W-:Y:S01]  /*c9b0*/  @!P4 LEA R10, P6, R184, R6.reuse, 0x1 ;  /* 0x00000006b80ac211 */ /* 0x080fe200078c08ff */
[----:B------:R0:W-:Y:S01]  /*c9c0*/  @!P1 ST.E.128 desc[UR50][R4.64], RZ ;  /* 0x000000ff04009985 */ /* 0x0001e2000c101d32 */
[----:B------:R-:W-:Y:S02]  /*c9d0*/  @!P5 LEA.HI.X R9, R185, R7, R38, 0x1, P0 ;  /* 0x00000007b909d211 */ /* 0x000fe400000f0c26 */
[----:B------:R-:W-:Y:S02]  /*c9e0*/  ISETP.GE.AND P1, PT, R33, UR12, PT ;  /* 0x0000000c21007c0c */ /* 0x000fe4000bf26270 */
[----:B------:R-:W-:Y:S01]  /*c9f0*/  LOP3.LUT P0, RZ, R21, 0x40, RZ, 0xc0, !PT ;  /* 0x0000004015ff7812 */ /* 0x000fe2000780c0ff */
[----:B------:R1:W-:Y:S01]  /*ca00*/  @!P5 ST.E.128 desc[UR50][R8.64], RZ ;  /* 0x000000ff0800d985 */ /* 0x0003e2000c101d32 */
[----:B------:R-:W-:-:S02]  /*ca10*/  @!P3 LEA R12, P5, R35, R6, 0x1 ;  /* 0x00000006230cb211 */ /* 0x000fc400078a08ff */
[-C--:B------:R-:W-:Y:S02]  /*ca20*/  @!P4 LEA.HI.X R11, R184, R7.reuse, R31, 0x1, P6 ;  /* 0x00000007b80bc211 */ /* 0x080fe400030f0c1f */
[-C--:B------:R-:W-:Y:S02]  /*ca30*/  @!P2 LEA R14, P6, R27, R6.reuse, 0x1 ;  /* 0x000000061b0ea211 */ /* 0x080fe400078c08ff */
[-C--:B------:R-:W-:Y:S01]  /*ca40*/  @!P3 LEA.HI.X R13, R35, R7.reuse, R34, 0x1, P5 ;  /* 0x00000007230db211 */ /* 0x080fe200028f0c22 */
[----:B------:R1:W-:Y:S01]  /*ca50*/  @!P4 ST.E.128 desc[UR50][R10.64], RZ ;  /* 0x000000ff0a00c985 */ /* 0x0003e2000c101d32 */
[----:B------:R-:W-:Y:S02]  /*ca60*/  LOP3.LUT P5, RZ, R24, 0x80, RZ, 0xc0, !PT ;  /* 0x0000008018ff7812 */ /* 0x000fe400078ac0ff */
[----:B------:R-:W-:Y:S01]  /*ca70*/  @!P2 LEA.HI.X R15, R27, R7, R28, 0x1, P6 ;  /* 0x000000071b0fa211 */ /* 0x000fe200030f0c1c */
[----:B------:R1:W-:Y:S01]  /*ca80*/  @!P3 ST.E.128 desc[UR50][R12.64], RZ ;  /* 0x000000ff0c00b985 */ /* 0x0003e2000c101d32 */
[----:B0-----:R-:W-:-:S03]  /*ca90*/  @!P1 LEA R4, P6, R33, R6, 0x1 ;  /* 0x0000000621049211 */ /* 0x001fc600078c08ff */
[----:B------:R1:W-:Y:S01]  /*caa0*/  @!P2 ST.E.128 desc[UR50][R14.64], RZ ;  /* 0x000000ff0e00a985 */ /* 0x0003e2000c101d32 */
[----:B------:R-:W-:Y:S02]  /*cab0*/  @!P1 LEA.HI.X R5, R33, R7, R36, 0x1, P6 ;  /* 0x0000000721059211 */ /* 0x000fe400030f0c24 */
[----:B------:R-:W-:-:S03]  /*cac0*/  @P0 LEA R20, P6, R37, R6, 0x1 ;  /* 0x0000000625140211 */ /* 0x000fc600078c08ff */
[----:B------:R1:W-:Y:S01]  /*cad0*/  @!P1 ST.E.128 desc[UR50][R4.64], RZ ;  /* 0x000000ff04009985 */ /* 0x0003e2000c101d32 */
[----:B------:R-:W-:Y:S02]  /*cae0*/  @P0 LEA.HI.X R21, R37, R7, R32, 0x1, P6 ;  /* 0x0000000725150211 */ /* 0x000fe400030f0c20 */
[----:B------:R-:W-:-:S03]  /*caf0*/  @P5 LEA R6, P6, R29, R6, 0x1 ;  /* 0x000000061d065211 */ /* 0x000fc600078c08ff */
[----:B------:R1:W-:Y:S01]  /*cb00*/  @P0 ST.E.128 desc[UR50][R20.64], RZ ;  /* 0x000000ff14000985 */ /* 0x0003e2000c101d32 */
[----:B------:R-:W-:-:S05]  /*cb10*/  @P5 LEA.HI.X R7, R29, R7, R30, 0x1, P6 ;  /* 0x000000071d075211 */ /* 0x000fca00030f0c1e */
[----:B------:R1:W-:Y:S04]  /*cb20*/  @P5 ST.E.128 desc[UR50][R6.64], RZ ;  /* 0x000000ff06005985 */ /* 0x0003e8000c101d32 */
.L_x_3598:
[----:B------:R-:W-:Y:S05]  /*cb30*/  BSYNC B0 ;  /* 0x0000000000007941 */ /* 0x000fea0003800000 */
.L_x_3591:
[----:B------:R-:W-:Y:S02]  /*cb40*/  ULDC UR4, c[0x0][0xc3c] ;  /* 0x00030f0000047ab9 */ /* 0x000fe40000000800 */
[----:B------:R-:W-:-:S06]  /*cb50*/  UISETP.GE.AND UP0, UPT, UR7, UR4, UPT ;  /* 0x000000040700728c */ /* 0x000fcc000bf06270 */
[----:B------:R-:W-:-:S13]  /*cb60*/  PLOP3.LUT P0, PT, PT, PT, UP0, 0x80, 0x0 ;  /* 0x000000000000781c */ /* 0x000fda0003f0f008 */
[----:B------:R-:W-:Y:S05]  /*cb70*/  @!P0 BRA `(.L_x_3606) ;  /* 0xffffff4400d48947 */ /* 0x000fea000383ffff */
[----:B------:R-:W-:Y:S05]  /*cb80*/  EXIT ;  /* 0x000000000000794d */ /* 0x000fea0003800000 */
.L_x_3550:
[----:B------:R-:W-:-:S08]  /*cb90*/  NOP ;  /* 0x0000000000007918 */ /* 0x000fd00000000000 */
[----:B------:R-:W0:-:S00]  /*cba0*/  USETMAXREG.DEALLOC.CTAPOOL 0x28 ;  /* 0x00000028000079c8 */ /* 0x000e0000080e0500 */
        /* <DEDUP_REMOVED lines=14> */
.L_x_3607:
        /* <DEDUP_REMOVED lines=43> */
.L_x_3611:
        /* <DEDUP_REMOVED lines=35> */
.L_x_3609:
        /* <DEDUP_REMOVED lines=18> */
.L_x_3612:
[----:B-1----:R-:W-:Y:S01]  /*d290*/  IMAD R24, R24, UR5, R10 ;  /* 0x0000000518187c24 */ /* 0x002fe2000f8e020a */
[----:B------:R-:W-:Y:S01]  /*d2a0*/  IABS R4, R9 ;  /* 0x0000000900047213 */ /* 0x000fe20000000000 */
[----:B0-----:R-:W-:Y:S01]  /*d2b0*/  IMAD.MOV.U32 R5, RZ, RZ, R11 ;  /* 0x000000ffff057224 */ /* 0x001fe200078e000b */
[----:B------:R-:W-:Y:S01]  /*d2c0*/  IABS R11, R6 ;  /* 0x00000006000b7213 */ /* 0x000fe20000000000 */
[----:B------:R-:W-:Y:S01]  /*d2d0*/  IMAD.MOV.U32 R2, RZ, RZ, RZ ;  /* 0x000000ffff027224 */ /* 0x000fe200078e00ff */
[----:B------:R-:W-:Y:S01]  /*d2e0*/  IADD3 R25, -R24, UR6, RZ ;  /* 0x0000000618197c10 */ /* 0x000fe2000fffe1ff */
[----:B------:R-:W-:Y:S01]  /*d2f0*/  IMAD R5, R5, R12, RZ ;  /* 0x0000000c05057224 */ /* 0x000fe200078e02ff */
[----:B------:R-:W0:Y:S01]  /*d300*/  I2F.RP R8, R4 ;  /* 0x0000000400087306 */ /* 0x000e220000209400 */
[----:B------:R-:W-:Y:S01]  /*d310*/  VIADD R27, R27, UR4 ;  /* 0x000000041b1b7c36 */ /* 0x000fe20008000000 */
[----:B------:R-:W-:Y:S01]  /*d320*/  IABS R10, R25 ;  /* 0x00000019000a7213 */ /* 0x000fe20000000000 */
[----:B------:R-:W-:-:S04]  /*d330*/  IMAD.HI.U32 R2, R3, R5, R2 ;  /* 0x0000000503027227 */ /* 0x000fc800078e0002 */
[----:B------:R-:W-:Y:S02]  /*d340*/  IMAD.MOV.U32 R3, RZ, RZ, R10 ;  /* 0x000000ffff037224 */ /* 0x000fe400078e000a */
[----:B------:R-:W-:Y:S02]  /*d350*/  IMAD.MOV R5, RZ, RZ, -R11 ;  /* 0x000000ffff057224 */ /* 0x000fe400078e0a0b */
[----:B------:R-:W-:-:S04]  /*d360*/  IMAD.HI.U32 R2, R2, R3, RZ ;  /* 0x0000000302027227 */ /* 0x000fc800078e00ff */
[----:B------:R-:W-:Y:S01]  /*d370*/  IMAD R3, R2, R5, R3 ;  /* 0x0000000502037224 */ /* 0x000fe200078e0203 */
[----:B0-----:R-:W0:Y:S01]  /*d380*/  MUFU.RCP R8, R8 ;  /* 0x0000000800087308 */ /* 0x001e220000001000 */
[----:B------:R-:W-:-:S03]  /*d390*/  LOP3.LUT R5, R25, R6, RZ, 0x3c, !PT ;  /* 0x0000000619057212 */ /* 0x000fc600078e3cff */
[----:B------:R-:W-:Y:S02]  /*d3a0*/  ISETP.GT.U32.AND P1, PT, R12, R3, PT ;  /* 0x000000030c00720c */ /* 0x000fe40003f24070 */
[----:B------:R-:W-:-:S11]  /*d3b0*/  ISETP.GE.AND P2, PT, R5, RZ, PT ;  /* 0x000000ff0500720c */ /* 0x000fd60003f46270 */
[----:B------:R-:W-:Y:S02]  /*d3c0*/  @!P1 IMAD.IADD R3, R3, 0x1, -R12 ;  /* 0x0000000103039824 */ /* 0x000fe400078e0a0c */
[----:B0-----:R-:W-:Y:S02]  /*d3d0*/  VIADD R10, R8, 0xffffffe ;  /* 0x0ffffffe080a7836 */ /* 0x001fe40000000000 */
[----:B------:R-:W-:Y:S01]  /*d3e0*/  @!P1 VIADD R2, R2, 0x1 ;  /* 0x0000000102029836 */ /* 0x000fe20000000000 */
[----:B------:R-:W-:Y:S02]  /*d3f0*/  ISETP.GE.U32.AND P0, PT, R3, R12, PT ;  /* 0x0000000c0300720c */ /* 0x000fe40003f06070 */
[----:B------:R-:W0:Y:S01]  /*d400*/  F2I.FTZ.U32.TRUNC.NTZ R3, R10 ;  /* 0x0000000a00037305 */ /* 0x000e22000021f000 */
[----:B------:R-:W-:-:S10]  /*d410*/  ISETP.NE.AND P1, PT, R6, RZ, PT ;  /* 0x000000ff0600720c */ /* 0x000fd40003f25270 */
        /* <DEDUP_REMOVED lines=9> */
[----:B------:R-:W-:-:S02]  /*d4b0*/  IMAD.MOV.U32 R2, RZ, RZ, RZ ;  /* 0x000000ffff027224 */ /* 0x000fc400078e00ff */
[----:B------:R-:W-:Y:S02]  /*d4c0*/  IMAD R6, R6, R8, RZ ;  /* 0x0000000806067224 */ /* 0x000fe400078e02ff */
[----:B------:R-:W-:-:S04]  /*d4d0*/  IMAD.HI.U32 R2, R3, R5, R2 ;  /* 0x0000000503027227 */ /* 0x000fc800078e0002 */
[----:B------:R-:W-:Y:S02]  /*d4e0*/  IMAD.MOV.U32 R3, RZ, RZ, R10 ;  /* 0x000000ffff037224 */ /* 0x000fe400078e000a */
[----:B------:R-:W-:Y:S02]  /*d4f0*/  IMAD.MOV.U32 R5, RZ, RZ, R11 ;  /* 0x000000ffff057224 */ /* 0x000fe400078e000b */
        /* <DEDUP_REMOVED lines=15> */
[----:B------:R-:W-:-:S04]  /*d5f0*/  IMAD R9, R9, 0x1000000, R2 ;  /* 0x0100000009097824 */ /* 0x000fc800078e0202 */
[----:B------:R-:W-:Y:S01]  /*d600*/  IMAD R26, R26, 0x10000, R9 ;  /* 0x000100001a1a7824 */ /* 0x000fe200078e0209 */
[----:B------:R-:W-:Y:S06]  /*d610*/  BRA `(.L_x_3613) ;  /* 0x0000000000147947 */ /* 0x000fec0003800000 */
.L_x_3610:
[----:B------:R-:W-:Y:S01]  /*d620*/  ULDC UR4, c[0x0][0xc3c] ;  /* 0x00030f0000047ab9 */ /* 0x000fe20000000800 */
[----:B------:R-:W-:Y:S02]  /*d630*/  IMAD.MOV.U32 R25, RZ, RZ, RZ ;  /* 0x000000ffff197224 */ /* 0x000fe400078e00ff */
[----:B------:R-:W-:Y:S02]  /*d640*/  IMAD.U32 R24, RZ, RZ, UR6 ;  /* 0x00000006ff187e24 */ /* 0x000fe4000f8e00ff */
[----:B------:R-:W-:Y:S02]  /*d650*/  IMAD.MOV.U32 R26, RZ, RZ, RZ ;  /* 0x000000ffff1a7224 */ /* 0x000fe400078e00ff */
[----:B------:R-:W-:-:S07]  /*d660*/  IMAD.U32 R27, RZ, RZ, UR4 ;  /* 0x00000004ff1b7e24 */ /* 0x000fce000f8e00ff */
.L_x_3613:
[----:B------:R-:W-:-:S13]  /*d670*/  ISETP.NE.AND P0, PT, R7, RZ, PT ;  /* 0x000000ff0700720c */ /* 0x000fda0003f05270 */
[----:B------:R-:W0:Y:S01]  /*d680*/  @!P0 S2R R3, SR_CgaCtaId ;  /* 0x0000000000038919 */ /* 0x000e220000008800 */
[----:B------:R-:W-:-:S04]  /*d690*/  @!P0 MOV R2, 0x400 ;  /* 0x0000040000028802 */ /* 0x000fc80000000f00 */
[----:B0-----:R-:W-:-:S05]  /*d6a0*/  @!P0 LEA R2, R3, R2, 0x18 ;  /* 0x0000000203028211 */ /* 0x001fca00078ec0ff */
[----:B------:R1:W-:Y:S01]  /*d6b0*/  @!P0 STS.128 [R2+0x28cd0], R24 ;  /* 0x028cd01802008388 */ /* 0x0003e20000000c00 */
[----:B------:R-:W-:Y:S06]  /*d6c0*/  BAR.ARV 0x5, 0x180 ;  /* 0x0146000000007b1d */ /* 0x000fec0000002000 */
.L_x_3608:
[----:B------:R2:W-:Y:S01]  /*d6d0*/  STL [R1+0x24], RZ ;  /* 0x000024ff01007387 */ /* 0x0005e20000100800 */
[----:B------:R-:W-:Y:S01]  /*d6e0*/  ULDC UR4, c[0x0][0xc3c] ;  /* 0x00030f0000047ab9 */ /* 0x000fe20000000800 */
[----:B------:R-:W-:Y:S01]  /*d6f0*/  IMAD.MOV.U32 R22, RZ, RZ, 0x1 ;  /* 0x00000001ff167424 */ /* 0x000fe200078e00ff */
[----:B0-----:R-:W-:Y:S01]  /*d700*/  ISETP.GE.AND P0, PT, R27, UR4, PT ;  /* 0x000000041b007c0c */ /* 0x001fe2000bf06270 */
[----:B------:R-:W-:-:S12]  /*d710*/  IMAD.MOV.U32 R18, RZ, RZ, RZ ;  /* 0x000000ffff127224 */ /* 0x000fd800078e00ff */
[----:B--2---:R-:W-:Y:S05]  /*d720*/  @P0 BRA `(.L_x_3614) ;  /* 0x0000004800b80947 */ /* 0x004fea0003800000 */
[----:B------:R-:W0:Y:S01]  /*d730*/  S2UR UR5, SR_CgaCtaId ;  /* 0x00000000000579c3 */ /* 0x000e220000008800 */
[C---:B-1----:R-:W-:Y:S01]  /*d740*/  IMAD.SHL.U32 R2, R0.reuse, 0x8, RZ ;  /* 0x0000000800027824 */ /* 0x042fe200078e00ff */
[----:B------:R-:W-:Y:S01]  /*d750*/  UMOV UR4, 0x400 ;  /* 0x0000040000047882 */ /* 0x000fe20000000000 */
[C---:B------:R-:W-:Y:S01]  /*d760*/  LOP3.LUT R4, R0.reuse, 0x7f, RZ, 0xc0, !PT ;  /* 0x0000007f00047812 */ /* 0x040fe200078ec0ff */
[----:B------:R-:W-:Y:S01]  /*d770*/  IMAD.SHL.U32 R5, R0, 0x10, RZ ;  /* 0x0000001000057824 */ /* 0x000fe200078e00ff */
[----:B------:R1:W-:Y:S01]  /*d780*/  STL [R1+0x24], RZ ;  /* 0x000024ff01007387 */ /* 0x0003e20000100800 */
[C---:B------:R-:W-:Y:S01]  /*d790*/  LOP3.LUT R3, R2.reuse, 0x1f8, RZ, 0xc0, !PT ;  /* 0x000001f802037812 */ /* 0x040fe200078ec0ff */
[----:B------:R-:W-:Y:S01]  /*d7a0*/  BSSY B8, `(.L_x_3614) ;  /* 0x00004a6000087945 */ /* 0x000fe20003800000 */
[----:B------:R-:W-:Y:S01]  /*d7b0*/  SHF.R.U32.HI R36, RZ, 0x3, R4 ;  /* 0x00000003ff247819 */ /* 0x000fe20000011604 */
[----:B------:R-:W-:Y:S01]  /*d7c0*/  IMAD.MOV.U32 R22, RZ, RZ, 0x1 ;  /* 0x00000001ff167424 */ /* 0x000fe200078e00ff */
[----:B------:R-:W-:Y:S01]  /*d7d0*/  LOP3.LUT R3, R3, 0x38, R0, 0x78, !PT ;  /* 0x0000003803037812 */ /* 0x000fe200078e7800 */
[----:B------:R-:W-:Y:S01]  /*d7e0*/  IMAD.MOV.U32 R18, RZ, RZ, RZ ;  /* 0x000000ffff127224 */ /* 0x000fe200078e00ff */
[----:B------:R-:W-:Y:S01]  /*d7f0*/  LOP3.LUT R0, R2, 0x38, RZ, 0xc0, !PT ;  /* 0x0000003802007812 */ /* 0x000fe200078ec0ff */
[----:B------:R-:W-:Y:S01]  /*d800*/  ULOP3.LUT UR36, UR37, 0x2, URZ, 0xfc, !UPT ;  /* 0x0000000225247892 */ /* 0x000fe2000f8efc3f */
[----:B------:R-:W-:Y:S01]  /*d810*/  LOP3.LUT R33, R3, 0x200, R2, 0xf8, !PT ;  /* 0x0000020003217812 */ /* 0x000fe200078ef802 */
[----:B------:R-:W-:Y:S01]  /*d820*/  ULDC UR38, c[0x0][0xc] ;  /* 0x0000030000267ab9 */ /* 0x000fe20000000800 */
[----:B------:R-:W-:-:S02]  /*d830*/  LOP3.LUT R3, R36, 0x70, R5, 0xf8, !PT ;  /* 0x0000007024037812 */ /* 0x000fc400078ef805 */
[C---:B------:R-:W-:Y:S02]  /*d840*/  LOP3.LUT R2, R0.reuse, 0x40, RZ, 0xfc, !PT ;  /* 0x0000004000027812 */ /* 0x040fe400078efcff */
[C---:B------:R-:W-:Y:S02]  /*d850*/  LOP3.LUT R4, R0.reuse, 0x80, RZ, 0xfc, !PT ;  /* 0x0000008000047812 */ /* 0x040fe400078efcff */
[C---:B------:R-:W-:Y:S01]  /*d860*/  LOP3.LUT R3, R0.reuse, 0xc0, RZ, 0xfc, !PT ;  /* 0x000000c000037812 */ /* 0x040fe200078efcff */
[----:B0-----:R-:W-:Y:S01]  /*d870*/  ULEA UR4, UR5, UR4, 0x18 ;  /* 0x0000000405047291 */ /* 0x001fe2000f8ec03f */
[C---:B------:R-:W-:Y:S02]  /*d880*/  LOP3.LUT R2, R0.reuse, 0x100, RZ, 0xfc, !PT ;  /* 0x0000010000027812 */ /* 0x040fe400078efcff */
[C---:B------:R-:W-:Y:S02]  /*d890*/  LOP3.LUT R4, R0.reuse, 0x140, RZ, 0xfc, !PT ;  /* 0x0000014000047812 */ /* 0x040fe400078efcff */
[C---:B------:R-:W-:Y:S01]  /*d8a0*/  LOP3.LUT R3, R0.reuse, 0x180, RZ, 0xfc, !PT ;  /* 0x0000018000037812 */ /* 0x040fe200078efcff */
[----:B------:R-:W-:Y:S01]  /*d8b0*/  IMAD.U32 R17, RZ, RZ, UR4 ;  /* 0x00000004ff117e24 */ /* 0x000fe2000f8e00ff */
[----:B------:R-:W-:-:S03]  /*d8c0*/  LOP3.LUT R2, R0, 0x1c0, RZ, 0xfc, !PT ;  /* 0x000001c000027812 */ /* 0x000fc600078efcff */
[----:B------:R-:W-:-:S05]  /*d8d0*/  IMAD R0, R33, 0x2, R17 ;  /* 0x0000000221007824 */ /* 0x000fca00078e0211 */
[----:B------:R1:W-:Y:S02]  /*d8e0*/  STL [R1+0x2c], R0 ;  /* 0x00002c0001007387 */ /* 0x0003e40000100800 */
.L_x_3675:
[----:B------:R-:W0:Y:S02]  /*d8f0*/  LDC.64 R2, c[0x0][0xc88] ;  /* 0x00032200ff027b82 */ /* 0x000e240000000a00 */
[----:B0-----:R-:W-:-:S05]  /*d900*/  IMAD.WIDE R2, R27, 0x4, R2 ;  /* 0x000000041b027825 */ /* 0x001fca00078e0202 */
[----:B-1----:R-:W1:Y:S01]  /*d910*/  LDG.E R29, desc[UR50][R2.64] ;  /* 0x00000032021d7981 */ /* 0x002e62000c1e1900 */
[----:B------:R-:W-:Y:S05]  /*d920*/  YIELD ;  /* 0x0000000000007946 */ /* 0x000fea0003800000 */
[----:B------:R-:W-:Y:S01]  /*d930*/  ULDC.64 UR4, c[0x0][0xa28] ;  /* 0x00028a0000047ab9 */ /* 0x000fe20000000a00 */
[----:B------:R-:W-:Y:S01]  /*d940*/  IMAD.MOV.U32 R31, RZ, RZ, RZ ;  /* 0x000000ffff1f7224 */ /* 0x000fe200078e00ff */
[----:B------:R-:W-:Y:S01]  /*d950*/  ISETP.NE.U32.AND P0, PT, RZ, UR4, PT ;  /* 0x00000004ff007c0c */ /* 0x000fe2000bf05070 */
[----:B------:R-:W-:-:S03]  /*d960*/  ULDC.64 UR6, c[0x0][0xa18] ;  /* 0x0002860000067ab9 */ /* 0x000fc60000000a00 */
[----:B------:R-:W-:Y:S01]  /*d970*/  ISETP.NE.AND.EX P0, PT, RZ, UR5, PT, P0 ;  /* 0x00000005ff007c0c */ /* 0x000fe2000bf05300 */
[----:B------:R-:W-:Y:S01]  /*d980*/  IMAD.MOV.U32 R37, RZ, RZ, RZ ;  /* 0x000000ffff257224 */ /* 0x000fe200078e00ff */
[----:B-1----:R-:W-:-:S11]  /*d990*/  SHF.R.S32.HI R0, RZ, 0x1f, R29 ;  /* 0x0000001fff007819 */ /* 0x002fd6000001141d */
[C---:B------:R-:W-:Y:S01]  /*d9a0*/  @P0 LEA R2, P1, R29.reuse, UR4, 0x2 ;  /* 0x000000041d020c11 */ /* 0x040fe2000f8210ff */
[C---:B------:R-:W-:Y:S01]  /*d9b0*/  IMAD.SHL.U32 R19, R29.reuse, 0x4, RZ ;  /* 0x000000041d137824 */ /* 0x040fe200078e00ff */
[C-C-:B------:R-:W-:Y:S01]  /*d9c0*/  SHF.L.U64.HI R32, R29.reuse, 0x2, R0.reuse ;  /* 0x000000021d207819 */ /* 0x140fe20000010200 */
[----:B------:R0:W-:Y:S01]  /*d9d0*/  STL [R1+0x4], R0 ;  /* 0x0000040001007387 */ /* 0x0001e20000100800 */
[----:B------:R-:W-:Y:S01]  /*d9e0*/  @P0 LEA.HI.X R3, R29, UR5, R0, 0x2, P1 ;  /* 0x000000051d030c11 */ /* 0x000fe200088f1400 */
[----:B------:R-:W-:-:S04]  /*d9f0*/  ULDC.64 UR4, c[0x0][0xa00] ;  /* 0x0002800000047ab9 */ /* 0x000fc80000000a00 */
[----:B------:R1:W5:Y:S01]  /*da00*/  @P0 LDG.E R31, desc[UR50][R2.64] ;  /* 0x00000032021f0981 */ /* 0x000362000c1e1900 */
[----:B------:R-:W-:Y:S02]  /*da10*/  ISETP.NE.U32.AND P0, PT, RZ, UR4, PT ;  /* 0x00000004ff007c0c */ /* 0x000fe4000bf05070 */
[----:B------:R-:W-:Y:S02]  /*da20*/  LOP3.LUT R16, R16, 0xfffffeff, RZ, 0xc0, !PT ;  /* 0xfffffeff10107812 */ /* 0x000fe400078ec0ff */
[----:B------:R-:W-:Y:S02]  /*da30*/  ISETP.NE.AND.EX P2, PT, RZ, UR5, PT, P0 ;  /* 0x00000005ff007c0c */ /* 0x000fe4000bf45300 */
[----:B------:R-:W-:Y:S02]  /*da40*/  ISETP.NE.U32.AND P0, PT, RZ, UR6, PT ;  /* 0x00000006ff007c0c */ /* 0x000fe4000bf05070 */
[----:B-1----:R-:W-:Y:S02]  /*da50*/  IADD3 R2, P1, R19, UR4, RZ ;  /* 0x0000000413027c10 */ /* 0x002fe4000ff3e0ff */
[----:B------:R-:W-:-:S02]  /*da60*/  ISETP.NE.AND.EX P0, PT, RZ, UR7, PT, P0 ;  /* 0x00000007ff007c0c */ /* 0x000fc4000bf05300 */
[----:B------:R-:W-:Y:S01]  /*da70*/  IADD3.X R3, R32, UR5, RZ, P1, !PT ;  /* 0x0000000520037c10 */ /* 0x000fe20008ffe4ff */
[----:B------:R-:W-:-:S04]  /*da80*/  ULDC.64 UR4, c[0x0][0x418] ;  /* 0x0001060000047ab9 */ /* 0x000fc80000000a00 */
[----:B------:R-:W-:Y:S01]  /*da90*/  @P2 LOP3.LUT R16, R16, 0x100, RZ, 0xfc, !PT ;  /* 0x0000010010102812 */ /* 0x000fe200078efcff */
[----:B------:R1:W5:Y:S05]  /*daa0*/  @P2 LDG.E R37, desc[UR50][R2.64] ;  /* 0x0000003202252981 */ /* 0x00036a000c1e1900 */
[----:B------:R-:W-:-:S04]  /*dab0*/  @P0 IADD3 R4, P1, R19, UR6, RZ ;  /* 0x0000000613040c10 */ /* 0x000fc8000ff3e0ff */
[----:B------:R-:W-:-:S05]  /*dac0*/  @P0 IADD3.X R5, R32, UR7, RZ, P1, !PT ;  /* 0x0000000720050c10 */ /* 0x000fca0008ffe4ff */
[----:B0-2---:R-:W2:Y:S01]  /*dad0*/  @P0 LDG.E R0, desc[UR50][R4.64] ;  /* 0x0000003204000981 */ /* 0x005ea2000c1e1900 */
        /* <DEDUP_REMOVED lines=8> */
[----:B---34-:R-:W-:Y:S05]  /*db60*/  @P0 BRA `(.L_x_3615) ;  /* 0x0000000000200947 */ /* 0x018fea0003800000 */
        /* <DEDUP_REMOVED lines=8> */
.L_x_3615:
        /* <DEDUP_REMOVED lines=9> */
.L_x_3616:
        /* <DEDUP_REMOVED lines=9> */
.L_x_3617:
[----:B-----5:R-:W-:Y:S01]  /*dd10*/  IMAD.IADD R28, R28, 0x1, -R31 ;  /* 0x000000011c1c7824 */ /* 0x020fe200078e0a1f */
[C---:B012---:R-:W-:Y:S01]  /*dd20*/  LOP3.LUT R0, R26.reuse, 0xff000000, RZ, 0xc0, !PT ;  /* 0xff0000001a007812 */ /* 0x047fe200078ec0ff */
[----:B------:R-:W-:Y:S01]  /*dd30*/  BSSY B0, `(.L_x_3618) ;  /* 0x0000028000007945 */ /* 0x000fe20003800000 */
[----:B------:R-:W-:Y:S02]  /*dd40*/  LOP3.LUT R4, R26, 0xff0000, RZ, 0xc0, !PT ;  /* 0x00ff00001a047812 */ /* 0x000fe400078ec0ff */
[C---:B------:R-:W-:Y:S02]  /*dd50*/  ISETP.GE.AND P0, PT, R28.reuse, 0x1, PT ;  /* 0x000000011c00780c */ /* 0x040fe40003f06270 */
[----:B------:R-:W-:Y:S01]  /*dd60*/  SHF.R.U32.HI R3, RZ, 0x8, R0 ;  /* 0x00000008ff037819 */ /* 0x000fe20000011600 */
[----:B------:R-:W-:-:S03]  /*dd70*/  VIADD R0, R28, 0x3f ;  /* 0x0000003f1c007836 */ /* 0x000fc60000000000 */
[----:B------:R-:W-:Y:S02]  /*dd80*/  LEA.HI R4, R4, R3, RZ, 0x10 ;  /* 0x0000000304047211 */ /* 0x000fe400078f80ff */
[----:B------:R-:W-:-:S04]  /*dd90*/  SHF.R.S32.HI R3, RZ, 0x1f, R0 ;  /* 0x0000001fff037819 */ /* 0x000fc80000011400 */
[----:B------:R-:W-:Y:S01]  /*dda0*/  LEA.HI R0, R3, R0, RZ, 0x6 ;  /* 0x0000000003007211 */ /* 0x000fe200078f30ff */
[----:B------:R-:W-:-:S03]  /*ddb0*/  IMAD.MOV.U32 R3, RZ, RZ, RZ ;  /* 0x000000ffff037224 */ /* 0x000fc600078e00ff */
[----:B------:R-:W-:Y:S01]  /*ddc0*/  SHF.R.S32.HI R0, RZ, 0x6, R0 ;  /* 0x00000006ff007819 */ /* 0x000fe20000011400 */
[----:B------:R-:W-:Y:S06]  /*ddd0*/  @!P0 BRA `(.L_x_3619) ;  /* 0x0000000000748947 */ /* 0x000fec0003800000 */
[----:B------:R-:W-:-:S04]  /*dde0*/  SHF.R.U32.HI R5, RZ, 0x10, R4 ;  /* 0x00000010ff057819 */ /* 0x000fc80000011604 */
[----:B------:R-:W-:-:S13]  /*ddf0*/  ISETP.NE.AND P0, PT, R5, RZ, PT ;  /* 0x000000ff0500720c */ /* 0x000fda0003f05270 */
[----:B------:R-:W0:Y:S02]  /*de00*/  @!P0 LDC R5, c[0x0][0x9f0] ;  /* 0x00027c00ff058b82 */ /* 0x000e240000000800 */
[----:B0-----:R-:W-:Y:S02]  /*de10*/  IABS R7, R5 ;  /* 0x0000000500077213 */ /* 0x001fe40000000000 */
        /* <DEDUP_REMOVED lines=25> */
.L_x_3619:
[----:B------:R-:W-:Y:S05]  /*dfb0*/  BSYNC B0 ;  /* 0x0000000000007941 */ /* 0x000fea0003800000 */
.L_x_3618:
[----:B------:R-:W-:Y:S01]  /*dfc0*/  LOP3.LUT R30, R4, 0xff, RZ, 0xc0, !PT ;  /* 0x000000ff041e7812 */ /* 0x000fe200078ec0ff */
[----:B------:R-:W-:Y:S04]  /*dfd0*/  BSSY B7, `(.L_x_3620) ;  /* 0x0000360000077945 */ /* 0x000fe80003800000 */
[----:B------:R-:W-:-:S05]  /*dfe0*/  IMAD R30, R30, R3, RZ ;  /* 0x000000031e1e7224 */ /* 0x000fca00078e02ff */
        /* <DEDUP_REMOVED lines=19> */
[----:B0-----:R-:W-:Y:S01]  /*e120*/  IADD3 R24, R0, UR38, R7 ;  /* 0x0000002600187c10 */ /* 0x001fe2000fffe007 */
[----:B------:R-:W-:Y:S06]  /*e130*/  BRA `(.L_x_3622) ;  /* 0x0000003400247947 */ /* 0x000fec0003800000 */
.L_x_3621:
        /* <DEDUP_REMOVED lines=20> */
.L_x_3624:
[----:B------:R-:W-:Y:S05]  /*e280*/  BSYNC B6 ;  /* 0x0000000000067941 */ /* 0x000fea0003800000 */
.L_x_3623:
        /* <DEDUP_REMOVED lines=20> */
.L_x_3627:
        /* <DEDUP_REMOVED lines=15> */
.L_x_3626:
[----:B------:R-:W-:Y:S05]  /*e4c0*/  BSYNC B6 ;  /* 0x0000000000067941 */ /* 0x000fea0003800000 */
.L_x_3625:
[----:B------:R-:W0:Y:S01]  /*e4d0*/  S2R R0, SR_TID.X ;  /* 0x0000000000007919 */ /* 0x000e220000002100 */
[----:B------:R-:W-:Y:S01]  /*e4e0*/  ULDC.64 UR4, c[0x0][0x9f8] ;  /* 0x00027e0000047ab9 */ /* 0x000fe20000000a00 */
[----:B------:R-:W1:Y:S01]  /*e4f0*/  LDC R20, c[0x0][0x430] ;  /* 0x00010c00ff147b82 */ /* 0x000e620000000800 */
[----:B------:R-:W-:Y:S01]  /*e500*/  ISETP.NE.U32.AND P0, PT, RZ, UR4, PT ;  /* 0x00000004ff007c0c */ /* 0x000fe2000bf05070 */
[----:B------:R-:W2:Y:S03]  /*e510*/  S2R R34, SR_TID.X ;  /* 0x0000000000227919 */ /* 0x000ea60000002100 */
[----:B------:R-:W-:-:S13]  /*e520*/  ISETP.NE.AND.EX P0, PT, RZ, UR5, PT, P0 ;  /* 0x00000005ff007c0c */ /* 0x000fda000bf05300 */
[----:B------:R-:W-:Y:S01]  /*e530*/  @P0 IADD3 R2, P1, R19, UR4, RZ ;  /* 0x0000000413020c10 */ /* 0x000fe2000ff3e0ff */
[----:B------:R-:W-:-:S03]  /*e540*/  ULDC UR4, c[0x0][0x320] ;  /* 0x0000c80000047ab9 */ /* 0x000fc60000000800 */
[----:B------:R-:W-:Y:S01]  /*e550*/  @P0 IADD3.X R3, R32, UR5, RZ, P1, !PT ;  /* 0x0000000520030c10 */ /* 0x000fe20008ffe4ff */
[----:B------:R-:W3:Y:S04]  /*e560*/  S2R R21, SR_TID.X ;  /* 0x0000000000157919 */ /* 0x000ee80000002100 */
[----:B------:R4:W5:Y:S01]  /*e570*/  @P0 LDG.E R23, desc[UR50][R2.64] ;  /* 0x0000003202170981 */ /* 0x000962000c1e1900 */
[----:B------:R-:W-:Y:S01]  /*e580*/  LOP3.LUT R16, R16, 0xffffffbf, RZ, 0xc0, !PT ;  /* 0xffffffbf10107812 */ /* 0x000fe200078ec0ff */
[----:B------:R-:W-:Y:S01]  /*e590*/  UMOV UR5, 0xffffffff ;  /* 0xffffffff00057882 */ /* 0x000fe20000000000 */
[----:B0-----:R-:W-:Y:S02]  /*e5a0*/  IMAD.SHL.U32 R0, R0, 0x8, RZ ;  /* 0x0000000800007824 */ /* 0x001fe400078e00ff */
[----:B--2---:R-:W-:-:S03]  /*e5b0*/  IMAD.SHL.U32 R34, R34, 0x8, RZ ;  /* 0x0000000822227824 */ /* 0x004fc600078e00ff */
[----:B------:R-:W-:-:S04]  /*e5c0*/  LOP3.LUT R0, R0, 0x38, RZ, 0xc0, !PT ;  /* 0x0000003800007812 */ /* 0x000fc800078ec0ff */
[C---:B------:R-:W-:Y:S02]  /*e5d0*/  LOP3.LUT R4, R0.reuse, 0x40, RZ, 0xfc, !PT ;  /* 0x0000004000047812 */ /* 0x040fe400078efcff */
[----:B------:R-:W-:Y:S02]  /*e5e0*/  LOP3.LUT R0, R0, 0x180, RZ, 0xfc, !PT ;  /* 0x0000018000007812 */ /* 0x000fe400078efcff */
[----:B------:R-:W-:Y:S02]  /*e5f0*/  ISETP.GE.AND P0, PT, R4, UR4, PT ;  /* 0x0000000404007c0c */ /* 0x000fe4000bf06270 */
[----:B------:R-:W-:Y:S02]  /*e600*/  LOP3.LUT R34, R34, 0x38, RZ, 0xc0, !PT ;  /* 0x0000003822227812 */ /* 0x000fe400078ec0ff */
[----:B------:R-:W-:Y:S02]  /*e610*/  ISETP.GE.AND P1, PT, R0, UR4, PT ;  /* 0x0000000400007c0c */ /* 0x000fe4000bf26270 */
[----:B------:R-:W-:-:S02]  /*e620*/  LOP3.LUT R0, R34, 0x1c0, RZ, 0xfc, !PT ;  /* 0x000001c022007812 */ /* 0x000fc400078efcff */
[----:B------:R-:W-:Y:S02]  /*e630*/  LOP3.LUT R34, R34, 0x80, RZ, 0xfc, !PT ;  /* 0x0000008022227812 */ /* 0x000fe400078efcff */
[----:B------:R-:W-:Y:S02]  /*e640*/  SEL R7, RZ, 0x40, P1 ;  /* 0x00000040ff077807 */ /* 0x000fe40000800000 */
[----:B------:R-:W-:Y:S01]  /*e650*/  ISETP.GE.AND P5, PT, R34, UR4, PT ;  /* 0x0000000422007c0c */ /* 0x000fe2000bfa6270 */
[----:B---3--:R-:W-:Y:S01]  /*e660*/  IMAD.SHL.U32 R21, R21, 0x8, RZ ;  /* 0x0000000815157824 */ /* 0x008fe200078e00ff */
[----:B------:R-:W-:Y:S01]  /*e670*/  @P0 LOP3.LUT R16, R16, 0x40, RZ, 0xfc, !PT ;  /* 0x0000004010100812 */ /* 0x000fe200078efcff */
[----:B------:R-:W0:Y:S01]  /*e680*/  S2R R34, SR_TID.X ;  /* 0x0000000000227919 */ /* 0x000e220000002100 */
[----:B------:R-:W-:Y:S02]  /*e690*/  ISETP.GE.AND P0, PT, R0, UR4, PT ;  /* 0x0000000400007c0c */ /* 0x000fe4000bf06270 */
[----:B------:R-:W-:Y:S01]  /*e6a0*/  LOP3.LUT R21, R21, 0x38, RZ, 0xc0, !PT ;  /* 0x0000003815157812 */ /* 0x000fe200078ec0ff */
[----:B------:R-:W2:Y:S01]  /*e6b0*/  S2R R0, SR_TID.X ;  /* 0x0000000000007919 */ /* 0x000ea20000002100 */
[----:B------:R-:W-:-:S02]  /*e6c0*/  LOP3.LUT R16, R16, 0xffffff7f, RZ, 0xc0, !PT ;  /* 0xffffff7f10107812 */ /* 0x000fc400078ec0ff */
[C---:B------:R-:W-:Y:S02]  /*e6d0*/  ISETP.GE.AND P2, PT, R21.reuse, UR4, PT ;  /* 0x0000000415007c0c */ /* 0x040fe4000bf46270 */
[----:B------:R-:W-:Y:S02]  /*e6e0*/  LOP3.LUT R21, R21, 0x140, RZ, 0xfc, !PT ;  /* 0x0000014015157812 */ /* 0x000fe400078efcff */
[----:B------:R-:W-:-:S09]  /*e6f0*/  SEL R8, RZ, 0x80, P0 ;  /* 0x00000080ff087807 */ /* 0x000fd20000000000 */
[----:B------:R-:W-:Y:S02]  /*e700*/  @P2 LOP3.LUT R16, R16, 0x80, RZ, 0xfc, !PT ;  /* 0x0000008010102812 */ /* 0x000fe400078efcff */
[----:B------:R-:W-:Y:S02]  /*e710*/  ISETP.GE.AND P2, PT, R21, UR4, PT ;  /* 0x0000000415007c0c */ /* 0x000fe4000bf46270 */
[----:B------:R-:W-:-:S04]  /*e720*/  LOP3.LUT R16, R16, 0xffffffdf, RZ, 0xc0, !PT ;  /* 0xffffffdf10107812 */ /* 0x000fc800078ec0ff */
[----:B------:R-:W-:Y:S01]  /*e730*/  @P5 LOP3.LUT R16, R16, 0x20, RZ, 0xfc, !PT ;  /* 0x0000002010105812 */ /* 0x000fe200078efcff */
[----:B0-----:R-:W-:-:S03]  /*e740*/  IMAD.SHL.U32 R34, R34, 0x8, RZ ;  /* 0x0000000822227824 */ /* 0x001fc600078e00ff */
[----:B------:R-:W-:Y:S01]  /*e750*/  LOP3.LUT R16, R16, 0xffffffef, RZ, 0xc0, !PT ;  /* 0xffffffef10107812 */ /* 0x000fe200078ec0ff */
[----:B--2---:R-:W-:Y:S01]  /*e760*/  IMAD.SHL.U32 R0, R0, 0x8, RZ ;  /* 0x0000000800007824 */ /* 0x004fe200078e00ff */
[----:B------:R-:W-:-:S04]  /*e770*/  LOP3.LUT R34, R34, 0x38, RZ, 0xc0, !PT ;  /* 0x0000003822227812 */ /* 0x000fc800078ec0ff */
[----:B------:R-:W-:Y:S02]  /*e780*/  LOP3.LUT R0, R0, 0x38, RZ, 0xc0, !PT ;  /* 0x0000003800007812 */ /* 0x000fe400078ec0ff */
[----:B------:R-:W-:Y:S02]  /*e790*/  LOP3.LUT R34, R34, 0x100, RZ, 0xfc, !PT ;  /* 0x0000010022227812 */ /* 0x000fe400078efcff */
[----:B------:R-:W-:Y:S02]  /*e7a0*/  LOP3.LUT R0, R0, 0xc0, RZ, 0xfc, !PT ;  /* 0x000000c000007812 */ /* 0x000fe400078efcff */
[----:B------:R-:W-:Y:S02]  /*e7b0*/  ISETP.GE.AND P3, PT, R34, UR4, PT ;  /* 0x0000000422007c0c */ /* 0x000fe4000bf66270 */
[----:B------:R-:W-:Y:S02]  /*e7c0*/  ISETP.GE.AND P4, PT, R0, UR4, PT ;  /* 0x0000000400007c0c */ /* 0x000fe4000bf86270 */
[----:B------:R-:W-:-:S11]  /*e7d0*/  LEA R0, R35, 0xffffffc0, 0x6 ;  /* 0xffffffc023007811 */ /* 0x000fd600078e30ff */
[----:B------:R-:W-:-:S04]  /*e7e0*/  @P4 LOP3.LUT R16, R16, 0x10, RZ, 0xfc, !PT ;  /* 0x0000001010104812 */ /* 0x000fc800078efcff */
[----:B------:R-:W-:-:S04]  /*e7f0*/  LOP3.LUT R16, R16, 0xfffffffb, RZ, 0xc0, !PT ;  /* 0xfffffffb10107812 */ /* 0x000fc800078ec0ff */
[----:B------:R-:W-:-:S04]  /*e800*/  LOP3.LUT R16, R16, 0xfffffff7, RZ, 0xc0, !PT ;  /* 0xfffffff710107812 */ /* 0x000fc800078ec0ff */
[----:B------:R-:W-:-:S04]  /*e810*/  @P3 LOP3.LUT R16, R16, 0x8, RZ, 0xfc, !PT ;  /* 0x0000000810103812 */ /* 0x000fc800078efcff */
[----:B------:R-:W-:Y:S01]  /*e820*/  @P2 LOP3.LUT R16, R16, 0x4, RZ, 0xfc, !PT ;  /* 0x0000000410102812 */ /* 0x000fe200078efcff */
[----:B-1--4-:R-:W-:Y:S06]  /*e830*/  BRA.DIV UR5, `(.L_x_3628) ;  /* 0x0000003e05fc7947 */ /* 0x012fec000b800000 */
.L_x_3693:
[----:B------:R-:W0:Y:S01]  /*e840*/  S2R R10, SR_TID.X ;  /* 0x00000000000a7919 */ /* 0x000e220000002100 */
[----:B------:R-:W-:Y:S01]  /*e850*/  ISETP.NE.AND P1, PT, R20, 0x1, PT ;  /* 0x000000011400780c */ /* 0x000fe20003f25270 */
[----:B------:R-:W-:Y:S01]  /*e860*/  IMAD.MOV.U32 R34, RZ, RZ, RZ ;  /* 0x000000ffff227224 */ /* 0x000fe200078e00ff */
[----:B-----5:R-:W-:Y:S02]  /*e870*/  SHF.R.S32.HI R32, RZ, 0x1f, R23 ;  /* 0x0000001fff207819 */ /* 0x020fe40000011417 */
[C---:B------:R-:W-:Y:S02]  /*e880*/  LOP3.LUT P6, RZ, R16.reuse, 0x80, RZ, 0xc0, !PT ;  /* 0x0000008010ff7812 */ /* 0x040fe400078cc0ff */
[----:B------:R-:W-:-:S07]  /*e890*/  LOP3.LUT R16, R16, 0xfffff7ff, RZ, 0xc0, !PT ;  /* 0xfffff7ff10107812 */ /* 0x000fce00078ec0ff */
[----:B------:R-:W1:Y:S01]  /*e8a0*/  @P1 LDC R3, c[0x0][0x434] ;  /* 0x00010d00ff031b82 */ /* 0x000e620000000800 */
[----:B------:R-:W-:-:S07]  /*e8b0*/  @P1 LOP3.LUT R16, R16, 0x800, RZ, 0xfc, !PT ;  /* 0x0000080010101812 */ /* 0x000fce00078efcff */
[----:B------:R-:W2:Y:S01]  /*e8c0*/  @P1 LDC R2, c[0x0][0x438] ;  /* 0x00010e00ff021b82 */ /* 0x000ea20000000800 */
[----:B0-----:R-:W-:-:S05]  /*e8d0*/  IMAD.SHL.U32 R10, R10, 0x10, RZ ;  /* 0x000000100a0a7824 */ /* 0x001fca00078e00ff */
[----:B------:R-:W-:-:S05]  /*e8e0*/  LOP3.LUT R10, R36, 0x70, R10, 0xf8, !PT ;  /* 0x00000070240a7812 */ /* 0x000fca00078ef80a */
[----:B------:R-:W-:-:S05]  /*e8f0*/  IMAD.IADD R35, R10, 0x1, R0 ;  /* 0x000000010a237824 */ /* 0x000fca00078e0200 */
[C---:B------:R-:W-:Y:S01]  /*e900*/  ISETP.GE.AND P0, PT, R35.reuse, R28, PT ;  /* 0x0000001c2300720c */ /* 0x040fe20003f06270 */
[----:B------:R-:W-:-:S03]  /*e910*/  IMAD.IADD R35, R35, 0x1, R31 ;  /* 0x0000000123237824 */ /* 0x000fc600078e021f */
[----:B------:R-:W-:Y:S01]  /*e920*/  ISETP.GT.U32.OR P0, PT, R10, 0x3f, P0 ;  /* 0x0000003f0a00780c */ /* 0x000fe20000704470 */
[----:B-1----:R-:W-:-:S04]  /*e930*/  @P1 IMAD.HI.U32 R3, R35, R3, RZ ;  /* 0x0000000323031227 */ /* 0x002fc800078e00ff */
[----:B------:R-:W-:Y:S01]  /*e940*/  IMAD.MOV.U32 R6, RZ, RZ, R35 ;  /* 0x000000ffff067224 */ /* 0x000fe200078e0023 */
[----:B--2---:R-:W-:-:S07]  /*e950*/  @P1 SHF.R.U32.HI R6, RZ, R2, R3 ;  /* 0x00000002ff061219 */ /* 0x004fce0000011603 */
[----:B------:R-:W0:Y:S01]  /*e960*/  @!P0 LDC.64 R4, c[0x0][0x428] ;  /* 0x00010a00ff048b82 */ /* 0x000e220000000a00 */
[--C-:B------:R-:W-:Y:S01]  /*e970*/  @!P0 SHF.R.S32.HI R3, RZ, 0x1f, R6.reuse ;  /* 0x0000001fff038819 */ /* 0x100fe20000011406 */
[----:B------:R-:W-:Y:S02]  /*e980*/  @!P0 IMAD.MOV.U32 R2, RZ, RZ, R6 ;  /* 0x000000ffff028224 */ /* 0x000fe400078e0006 */
[-C--:B0-----:R-:W-:Y:S02]  /*e990*/  @!P0 IMAD R9, R32, R4.reuse, RZ ;  /* 0x0000000420098224 */ /* 0x081fe400078e02ff */
[----:B------:R-:W-:-:S04]  /*e9a0*/  @!P0 IMAD.WIDE.U32 R2, R23, R4, R2 ;  /* 0x0000000417028225 */ /* 0x000fc800078e0002 */
[----:B------:R-:W-:Y:S02]  /*e9b0*/  @!P0 IMAD R9, R23, R5, R9 ;  /* 0x0000000517098224 */ /* 0x000fe400078e0209 */
[----:B------:R-:W0:Y:S02]  /*e9c0*/  @!P0 LDC.64 R4, c[0x0][0x418] ;  /* 0x00010600ff048b82 */ /* 0x000e240000000a00 */
[----:B------:R-:W-:Y:S01]  /*e9d0*/  @!P0 IMAD.IADD R3, R3, 0x1, R9 ;  /* 0x0000000103038824 */ /* 0x000fe200078e0209 */
[----:B0-----:R-:W-:-:S04]  /*e9e0*/  @!P0 LEA R4, P1, R2, R4, 0x2 ;  /* 0x0000000402048211 */ /* 0x001fc800078210ff */
[----:B------:R-:W-:Y:S02]  /*e9f0*/  @!P0 LEA.HI.X R5, R2, R5, R3, 0x2, P1 ;  /* 0x0000000502058211 */ /* 0x000fe400008f1403 */
[----:B------:R-:W-:Y:S02]  /*ea00*/  LOP3.LUT P1, RZ, R16, 0x40, RZ, 0xc0, !PT ;  /* 0x0000004010ff7812 */ /* 0x000fe4000782c0ff */
[----:B------:R-:W-:Y:S01]  /*ea10*/  SEL R3, RZ, 0x1, P6 ;  /* 0x00000001ff037807 */ /* 0x000fe20003000000 */
[----:B------:R0:W5:Y:S01]  /*ea20*/  @!P0 LDG.E R34, desc[UR50][R4.64] ;  /* 0x0000003204228981 */ /* 0x000162000c1e1900 */
[----:B------:R-:W-:Y:S02]  /*ea30*/  SEL R2, RZ, 0xffffffff, P1 ;  /* 0xffffffffff027807 */ /* 0x000fe40000800000 */
[----:B------:R-:W-:Y:S02]  /*ea40*/  ISETP.GT.U32.AND P1, PT, R10, 0x3f, PT ;  /* 0x0000003f0a00780c */ /* 0x000fe40003f24070 */
[----:B------:R-:W-:Y:S01]  /*ea50*/  LOP3.LUT R16, R16, 0xfffffbff, RZ, 0xc0, !PT ;  /* 0xfffffbff10107812 */ /* 0x000fe200078ec0ff */
[----:B------:R-:W-:Y:S01]  /*ea60*/  IMAD.SHL.U32 R2, R2, 0x2, RZ ;  /* 0x0000000202027824 */ /* 0x000fe200078e00ff */
[----:B------:R-:W-:-:S02]  /*ea70*/  LOP3.LUT R26, R26, 0xffff, RZ, 0xc0, !PT ;  /* 0x0000ffff1a1a7812 */ /* 0x000fc400078ec0ff */
[----:B0-----:R-:W-:Y:S02]  /*ea80*/  SEL R4, RZ, 0x8, P4 ;  /* 0x00000008ff047807 */ /* 0x001fe40002000000 */
[----:B------:R-:W-:Y:S02]  /*ea90*/  LOP3.LUT R2, R2, 0x2, R3, 0xe2, !PT ;  /* 0x0000000202027812 */ /* 0x000fe400078ee203 */
[----:B------:R-:W-:-:S04]  /*eaa0*/  SEL R3, RZ, 0x4, P5 ;  /* 0x00000004ff037807 */ /* 0x000fc80002800000 */
[----:B------:R-:W-:Y:S02]  /*eab0*/  LOP3.LUT R2, R4, R2, R3, 0xfe, !PT ;  /* 0x0000000204027212 */ /* 0x000fe400078efe03 */
[----:B------:R-:W-:Y:S02]  /*eac0*/  SEL R3, RZ, 0x10, P3 ;  /* 0x00000010ff037807 */ /* 0x000fe40001800000 */
[----:B------:R-:W-:-:S04]  /*ead0*/  SEL R4, RZ, 0x20, P2 ;  /* 0x00000020ff047807 */ /* 0x000fc80001000000 */
[----:B------:R-:W-:Y:S01]  /*eae0*/  LOP3.LUT R2, R4, R2, R3, 0xfe, !PT ;  /* 0x0000000204027212 */ /* 0x000fe200078efe03 */
[----:B------:R-:W-:-:S03]  /*eaf0*/  IMAD.U32 R3, RZ, RZ, UR36 ;  /* 0x00000024ff037e24 */ /* 0x000fc6000f8e00ff */
[----:B------:R-:W-:Y:S01]  /*eb00*/  LOP3.LUT R7, R2, R7, RZ, 0xfc, !PT ;  /* 0x0000000702077212 */ /* 0x000fe200078efcff */
[----:B------:R-:W-:Y:S01]  /*eb10*/  IMAD.MOV R2, RZ, RZ, -R6 ;  /* 0x000000ffff027224 */ /* 0x000fe200078e0a06 */
[----:B------:R-:W-:-:S03]  /*eb20*/  ISETP.NE.AND P0, PT, R3, 0x3, PT ;  /* 0x000000030300780c */ /* 0x000fc60003f05270 */
[----:B------:R-:W-:Y:S01]  /*eb30*/  IMAD R35, R20, R2, R35 ;  /* 0x0000000214237224 */ /* 0x000fe200078e0223 */
[----:B------:R-:W-:Y:S01]  /*eb40*/  LOP3.LUT R2, R7, R8, RZ, 0xfc, !PT ;  /* 0x0000000807027212 */ /* 0x000fe200078efcff */
[----:B------:R0:W-:Y:S04]  /*eb50*/  STL [R1+0x28], R7 ;  /* 0x0000280701007387 */ /* 0x0001e80000100800 */
[----:B------:R0:W-:Y:S04]  /*eb60*/  STL [R1], R2 ;  /* 0x0000000201007387 */ /* 0x0001e80000100800 */
[----:B------:R-:W-:-:S04]  /*eb70*/  @P0 LOP3.LUT R16, R16, 0x400, RZ, 0xfc, !PT ;  /* 0x0000040010100812 */ /* 0x000fc800078efcff */
[----:B------:R-:W-:-:S04]  /*eb80*/  LOP3.LUT R16, R16, 0xfffffffe, RZ, 0xc0, !PT ;  /* 0xfffffffe10107812 */ /* 0x000fc800078ec0ff */
[----:B------:R-:W-:Y:S01]  /*eb90*/  @P1 LOP3.LUT R16, R16, 0x1, RZ, 0xfc, !PT ;  /* 0x0000000110101812 */ /* 0x000fe200078efcff */
[----:B0-----:R-:W-:Y:S06]  /*eba0*/  @!P0 BRA `(.L_x_3629) ;  /* 0x0000000000048947 */ /* 0x001fec0003800000 */
[----:B------:R-:W-:Y:S01]  /*ebb0*/  BPT.TRAP 0x1 ;  /* 0x000000040000795c */ /* 0x000fe20000300000 */
.L_x_3629:
[----:B------:R-:W-:Y:S01]  /*ebc0*/  IADD3 R28, -R36, R28, -R0 ;  /* 0x0000001c241c7210 */ /* 0x000fe20007ffe900 */
[----:B------:R-:W-:Y:S01]  /*ebd0*/  IMAD R19, R18, 0x8, R17 ;  /* 0x0000000812137824 */ /* 0x000fe200078e0211 */
[----:B------:R-:W-:Y:S01]  /*ebe0*/  SHF.L.U32 R0, R22, 0x1f, RZ ;  /* 0x0000001f16007819 */ /* 0x000fe200000006ff */
[----:B------:R-:W-:Y:S03]  /*ebf0*/  BSSY B0, `(.L_x_3630) ;  /* 0x0000003000007945 */ /* 0x000fe60003800000 */
[----:B------:R-:W0:Y:S02]  /*ec00*/  SYNCS.PHASECHK.TRANS64.TRYWAIT P0, [R19+URZ+0x28c40], R0 ;  /* 0x028c4000130075a7 */ /* 0x000e24000800017f */
[----:B0-----:R-:W-:Y:S05]  /*ec10*/  @!P0 BRA `(.L_x_3631) ;  /* 0x0000003c00388947 */ /* 0x001fea0003800000 */
.L_x_3694:
[----:B------:R-:W-:Y:S05]  /*ec20*/  BSYNC B0 ;  /* 0x0000000000007941 */ /* 0x000fea0003800000 */
.L_x_3630:
[----:B------:R-:W1:Y:S01]  /*ec30*/  S2R R7, SR_TID.X ;  /* 0x0000000000077919 */ /* 0x000e620000002100 */
[----:B0-----:R-:W-:Y:S01]  /*ec40*/  SHF.R.S32.HI R0, RZ, 0x1f, R35 ;  /* 0x0000001fff007819 */ /* 0x001fe20000011423 */
[----:B------:R-:W-:Y:S01]  /*ec50*/  ULDC.64 UR4, c[0x0][0x300] ;  /* 0x0000c00000047ab9 */ /* 0x000fe20000000a00 */
[----:B-----5:R-:W-:Y:S01]  /*ec60*/  SHF.R.S32.HI R4, RZ, 0x1f, R34 ;  /* 0x0000001fff047819 */ /* 0x020fe20000011422 */
[----:B------:R-:W-:Y:S01]  /*ec70*/  IMAD.WIDE.U32 R2, R35, UR4, RZ ;  /* 0x0000000423027c25 */ /* 0x000fe2000f8e00ff */
[----:B------:R-:W-:Y:S01]  /*ec80*/  ULDC.64 UR6, c[0x0][0x2e8] ;  /* 0x0000ba0000067ab9 */ /* 0x000fe20000000a00 */
[----:B------:R0:W-:Y:S01]  /*ec90*/  STL [R1+0x1c], R0 ;  /* 0x00001c0001007387 */ /* 0x0001e20000100800 */
[----:B------:R-:W-:-:S03]  /*eca0*/  LOP3.LUT R16, R16, 0xfffffffd, RZ, 0xc0, !PT ;  /* 0xfffffffd10107812 */ /* 0x000fc600078ec0ff */
[----:B------:R2:W-:Y:S01]  /*ecb0*/  STL [R1+0x20], R4 ;  /* 0x0000200401007387 */ /* 0x0005e20000100800 */
[----:B0-----:R-:W-:-:S04]  /*ecc0*/  IMAD R0, R0, UR4, RZ ;  /* 0x0000000400007c24 */ /* 0x001fc8000f8e02ff */
[----:B------:R-:W-:Y:S01]  /*ecd0*/  IMAD R0, R35, UR5, R0 ;  /* 0x0000000523007c24 */ /* 0x000fe2000f8e0200 */
[----:B------:R-:W-:-:S03]  /*ece0*/  ULDC.64 UR4, c[0x0][0x310] ;  /* 0x0000c40000047ab9 */ /* 0x000fc60000000a00 */
[----:B------:R-:W-:Y:S02]  /*ecf0*/  IMAD.IADD R3, R3, 0x1, R0 ;  /* 0x0000000103037824 */ /* 0x000fe400078e0200 */
[----:B------:R-:W-:Y:S02]  /*ed00*/  IMAD R0, R4, UR4, RZ ;  /* 0x0000000404007c24 */ /* 0x000fe4000f8e02ff */
[----:B------:R-:W-:-:S04]  /*ed10*/  IMAD.WIDE.U32 R2, R34, UR4, R2 ;  /* 0x0000000422027c25 */ /* 0x000fc8000f8e0002 */
[----:B------:R-:W-:Y:S01]  /*ed20*/  IMAD R0, R34, UR5, R0 ;  /* 0x0000000522007c24 */ /* 0x000fe2000f8e0200 */
[----:B------:R-:W-:Y:S01]  /*ed30*/  ULDC.64 UR4, c[0x0][0x308] ;  /* 0x0000c20000047ab9 */ /* 0x000fe20000000a00 */
[----:B-1----:R-:W-:Y:S02]  /*ed40*/  IMAD.SHL.U32 R7, R7, 0x8, RZ ;  /* 0x0000000807077824 */ /* 0x002fe400078e00ff */
[----:B------:R-:W-:Y:S02]  /*ed50*/  IMAD.IADD R3, R3, 0x1, R0 ;  /* 0x0000000103037824 */ /* 0x000fe400078e0200 */
[----:B--2---:R-:W-:Y:S01]  /*ed60*/  IMAD R4, R18, 0x1000, R33 ;  /* 0x0000100012047824 */ /* 0x004fe200078e0221 */
[----:B------:R-:W-:Y:S01]  /*ed70*/  LOP3.LUT R7, R7, 0x38, RZ, 0xc0, !PT ;  /* 0x0000003807077812 */ /* 0x000fe200078ec0ff */
[C---:B------:R-:W-:Y:S01]  /*ed80*/  IMAD.WIDE.U32 R2, R26.reuse, UR4, R2 ;  /* 0x000000041a027c25 */ /* 0x040fe2000f8e0002 */
[----:B------:R-:W-:Y:S02]  /*ed90*/  ULDC UR4, c[0x0][0x2f4] ;  /* 0x0000bd0000047ab9 */ /* 0x000fe40000000800 */
[----:B------:R-:W-:Y:S01]  /*eda0*/  ISETP.GE.AND P2, PT, R7, UR4, PT ;  /* 0x0000000407007c0c */ /* 0x000fe2000bf46270 */
[----:B------:R-:W-:Y:S01]  /*edb0*/  IMAD R5, R26, UR5, R3 ;  /* 0x000000051a057c24 */ /* 0x000fe2000f8e0203 */
[----:B------:R-:W-:Y:S01]  /*edc0*/  LEA R0, P0, R2, UR6, 0x1 ;  /* 0x0000000602007c11 */ /* 0x000fe2000f8008ff */
[----:B------:R-:W-:-:S03]  /*edd0*/  UMOV UR5, 0xffffffff ;  /* 0xffffffff00057882 */ /* 0x000fc60000000000 */
[----:B------:R-:W-:Y:S02]  /*ede0*/  LEA.HI.X R5, R2, UR7, R5, 0x1, P0 ;  /* 0x0000000702057c11 */ /* 0x000fe400080f0c05 */
[----:B------:R-:W-:-:S05]  /*edf0*/  ISETP.GE.AND P0, PT, R28, 0x1, PT ;  /* 0x000000011c00780c */ /* 0x000fca0003f06270 */
[----:B------:R-:W-:Y:S01]  /*ee00*/  @P2 LOP3.LUT R16, R16, 0x2, RZ, 0xfc, !PT ;  /* 0x0000000210102812 */ /* 0x000fe200078efcff */
[----:B------:R-:W-:Y:S07]  /*ee10*/  BRA.DIV UR5, `(.L_x_3632) ;  /* 0x0000003a05cc7947 */ /* 0x000fee000b800000 */
[----:B------:R-:W0:Y:S01]  /*ee20*/  SHFL.IDX PT, R3, R0, RZ, 0x181f ;  /* 0x00181fff00037589 */ /* 0x000e2200000e0000 */
[----:B------:R-:W-:-:S03]  /*ee30*/  @P0 IMAD R6, R4, 0x2, R17 ;  /* 0x0000000204060824 */ /* 0x000fc600078e0211 */
[----:B------:R-:W1:Y:S01]  /*ee40*/  SHFL.IDX PT, R2, R5, RZ, 0x181f ;  /* 0x00181fff05027589 */ /* 0x000e6200000e0000 */
[----:B0-----:R-:W-:-:S05]  /*ee50*/  @P0 LEA R3, P1, R7, R3, 0x1 ;  /* 0x0000000307030211 */ /* 0x001fca00078208ff */
[----:B-1----:R-:W-:-:S05]  /*ee60*/  @P0 IMAD.X R2, RZ, RZ, R2, P1 ;  /* 0x000000ffff020224 */ /* 0x002fca00008e0602 */
[----:B------:R-:W-:-:S04]  /*ee70*/  @P0 LOP3.LUT R3, R3, R2, RZ, 0x3c, !PT ;  /* 0x0000000203030212 */ /* 0x000fc800078e3cff */
[----:B------:R-:W-:-:S04]  /*ee80*/  @P0 LOP3.LUT R2, R3, R2, RZ, 0x3c, !PT ;  /* 0x0000000203020212 */ /* 0x000fc800078e3cff */
[----:B------:R-:W-:-:S05]  /*ee90*/  @P0 LOP3.LUT R3, R3, R2, RZ, 0x3c, !PT ;  /* 0x0000000203030212 */ /* 0x000fca00078e3cff */
[----:B------:R-:W-:Y:S01]  /*eea0*/  @!PT LDS RZ, [RZ] ;  /* 0x00000000fffff984 */ /* 0x000fe20000000800 */
        /* <DEDUP_REMOVED lines=10> */
[----:B------:R0:W-:Y:S01]  /*ef50*/  @P0 LDGSTS.E.BYPASS.LTC128B.128 [R6+0x22c00], desc[UR50][R2.64], !P2 ;  /* 0x22c0000002060fae */ /* 0x0001e2000d101d72 */
[----:B------:R-:W-:-:S03]  /*ef60*/  ISETP.GE.AND P0, PT, R28, 0x21, PT ;  /* 0x000000211c00780c */ /* 0x000fc60003f06270 */
[----:B0-----:R-:W0:Y:S10]  /*ef70*/  SHFL.IDX PT, R3, R0, 0x2, 0x181f ;  /* 0x00581f0000037f89 */ /* 0x001e3400000e0000 */
[----:B------:R-:W-:Y:S01]  /*ef80*/  @P0 IMAD R6, R4, 0x2, R17 ;  /* 0x0000000204060824 */ /* 0x000fe200078e0211 */
[----:B------:R-:W1:Y:S04]  /*ef90*/  SHFL.IDX PT, R2, R5, 0x2, 0x181f ;  /* 0x00581f0005027f89 */ /* 0x000e6800000e0000 */
[----:B------:R-:W2:Y:S04]  /*efa0*/  SHFL.IDX PT, R5, R5, 0x3, 0x181f ;  /* 0x00781f0005057f89 */ /* 0x000ea800000e0000 */
[----:B------:R-:W3:Y:S01]  /*efb0*/  SHFL.IDX PT, R0, R0, 0x3, 0x181f ;  /* 0x00781f0000007f89 */ /* 0x000ee200000e0000 */
[----:B0-----:R-:W-:-:S05]  /*efc0*/  @P0 LEA R3, P1, R7, R3, 0x1 ;  /* 0x0000000307030211 */ /* 0x001fca00078208ff */
[----:B-1----:R-:W-:-:S05]  /*efd0*/  @P0 IMAD.X R2, RZ, RZ, R2, P1 ;  /* 0x000000ffff020224 */ /* 0x002fca00008e0602 */
[----:B------:R-:W-:-:S04]  /*efe0*/  @P0 LOP3.LUT R3, R3, R2, RZ, 0x3c, !PT ;  /* 0x0000000203030212 */ /* 0x000fc800078e3cff */
[----:B------:R-:W-:-:S04]  /*eff0*/  @P0 LOP3.LUT R2, R3, R2, RZ, 0x3c, !PT ;  /* 0x0000000203020212 */ /* 0x000fc800078e3cff */
[----:B------:R-:W-:-:S05]  /*f000*/  @P0 LOP3.LUT R3, R3, R2, RZ, 0x3c, !PT ;  /* 0x0000000203030212 */ /* 0x000fca00078e3cff */
[----:B--23--:R0:W-:Y:S02]  /*f010*/  @P0 LDGSTS.E.BYPASS.LTC128B.128 [R6+0x23400], desc[UR50][R2.64], !P2 ;  /* 0x2340000002060fae */ /* 0x00c1e4000d101d72 */
.L_x_3704:
[----:B------:R-:W-:-:S13]  /*f020*/  ISETP.GE.AND P0, PT, R28, 0x31, PT ;  /* 0x000000311c00780c */ /* 0x000fda0003f06270 */
[----:B01----:R-:W-:Y:S01]  /*f030*/  @P0 LEA R2, P1, R7, R0, 0x1 ;  /* 0x0000000007020211 */ /* 0x003fe200078208ff */
[----:B------:R-:W-:-:S04]  /*f040*/  @P0 IMAD R4, R4, 0x2, R17 ;  /* 0x0000000204040824 */ /* 0x000fc800078e0211 */
[----:B------:R-:W-:-:S05]  /*f050*/  @P0 IMAD.X R3, RZ, RZ, R5, P1 ;  /* 0x000000ffff030224 */ /* 0x000fca00008e0605 */
[----:B------:R-:W-:Y:S01]  /*f060*/  @!PT LDS RZ, [RZ] ;  /* 0x00000000fffff984 */ /* 0x000fe20000000800 */
[----:B------:R-:W-:Y:S01]  /*f070*/  @!PT LDS RZ, [RZ] ;  /* 0x00000000fffff984 */ /* 0x000fe20000000800 */
[----:B------:R-:W-:Y:S01]  /*f080*/  @!PT LDS RZ, [RZ] ;  /* 0x00000000fffff984 */ /* 0x000fe20000000800 */
[----:B------:R0:W-:Y:S01]  /*f090*/  @P0 LDGSTS.E.BYPASS.LTC128B.128 [R4+0x23c00], desc[UR50][R2.64], !P2 ;  /* 0x23c0000002040fae */ /* 0x0001e2000d101d72 */
[----:B------:R-:W-:Y:S01]  /*f0a0*/  PLOP3.LUT P0, PT, PT, PT, PT, 0x80, 0x0 ;  /* 0x000000000000781c */ /* 0x000fe20003f0f070 */
[----:B------:R-:W-:-:S12]  /*f0b0*/  NOP ;  /* 0x0000000000007918 */ /* 0x000fd80000000000 */
.L_x_3633:
[----:B------:R-:W-:Y:S02]  /*f0c0*/  PLOP3.LUT P1, PT, P1, P0, PT, 0xa2, 0x0 ;  /* 0x000000000000781c */ /* 0x000fe40000f21472 */
[----:B------:R-:W-:-:S08]  /*f0d0*/  @P0 R2UR P1, UR4, R19 ;  /* 0x00000000130402ca */ /* 0x000fd00000020000 */
[----:B------:R-:W-:-:S05]  /*f0e0*/  @P0 PLOP3.LUT P0, PT, P1, PT, PT, 0x80, 0x0 ;  /* 0x000000000000081c */ /* 0x000fca0000f0f070 */
[----:B------:R-:W-:Y:S01]  /*f0f0*/  @!P1 SYNCS.ARRIVE.TRANS64.RED.A0T1 RZ, [UR4+0x28c30], RZ ;  /* 0x028c30ffffff99a7 */ /* 0x000fe20008200404 */
[----:B------:R-:W-:Y:S07]  /*f100*/  @!P1 ARRIVES.LDGSTSBAR.64.TRANSCNT [UR4+0x28c30] ;  /* 0x028c3000ff0099b0 */ /* 0x000fee0008000a84 */
[----:B------:R-:W-:Y:S05]  /*f110*/  @P0 BRA.U.ANY `(.L_x_3633) ;  /* 0xfffffffd00e80947 */ /* 0x000fea000393ffff */
[----:B------:R-:W-:Y:S01]  /*f120*/  NOP ;  /* 0x0000000000007918 */ /* 0x000fe20000000000 */
[----:B------:R-:W-:-:S05]  /*f130*/  IMAD.U32 R0, RZ, RZ, UR36 ;  /* 0x00000024ff007e24 */ /* 0x000fca000f8e00ff */
[----:B------:R-:W-:-:S13]  /*f140*/  ISETP.NE.AND P2, PT, R0, 0x3, PT ;  /* 0x000000030000780c */ /* 0x000fda0003f45270 */
[----:B------:R-:W-:Y:S05]  /*f150*/  @!P2 BRA `(.L_x_3634) ;  /* 0x000000000004a947 */ /* 0x000fea0003800000 */
[----:B------:R-:W-:Y:S01]  /*f160*/  BPT.TRAP 0x1 ;  /* 0x000000040000795c */ /* 0x000fe20000300000 */
.L_x_3634:
[----:B------:R1:W5:Y:S01]  /*f170*/  LDL.LU R0, [R1+0x4] ;  /* 0x0000040001007983 */ /* 0x0003620000300800 */
[----:B------:R-:W-:Y:S01]  /*f180*/  LOP3.LUT P0, RZ, R16, 0x100, RZ, 0xc0, !PT ;  /* 0x0000010010ff7812 */ /* 0x000fe2000780c0ff */
[----:B------:R1:W-:Y:S02]  /*f190*/  SYNCS.ARRIVE.TRANS64.A1T0 RZ, [R19+URZ+0x28c30], RZ ;  /* 0x028c30ff13ff79a7 */ /* 0x0003e4000810003f */
[----:B0-----:R1:W5:Y:S10]  /*f1a0*/  LDL R3, [R1] ;  /* 0x0000000001037983 */ /* 0x0013740000100800 */
[----:B------:R-:W-:Y:S05]  /*f1b0*/  WARPSYNC.ALL ;  /* 0x0000000000007948 */ /* 0x000fea0003800000 */
[----:B------:R-:W-:Y:S01]  /*f1c0*/  SEL R2, R29, RZ, !P0 ;  /* 0x000000ff1d027207 */ /* 0x000fe20004000000 */
[----:B------:R-:W-:Y:S01]  /*f1d0*/  ULDC.64 UR4, c[0x0][0x298] ;  /* 0x0000a60000047ab9 */ /* 0x000fe20000000a00 */
[----:B------:R-:W-:Y:S01]  /*f1e0*/  BSSY B6, `(.L_x_3635) ;  /* 0x0000020000067945 */ /* 0x000fe20003800000 */
[----:B------:R-:W-:Y:S02]  /*f1f0*/  IMAD.WIDE.U32 R4, R37, UR4, RZ ;  /* 0x0000000425047c25 */ /* 0x000fe4000f8e00ff */
[----:B------:R0:W-:Y:S02]  /*f200*/  STL [R1+0x18], R2 ;  /* 0x0000180201007387 */ /* 0x0001e40000100800 */
[----:B0-----:R-:W-:Y:S01]  /*f210*/  VIADD R2, R17, 0x20400 ;  /* 0x0002040011027836 */ /* 0x001fe20000000000 */
[----:B------:R-:W-:Y:S01]  /*f220*/  BAR.SYNC.DEFER_BLOCKING 0x8, 0x100 ;  /* 0x0204000000007b1d */ /* 0x000fe20000010000 */
[----:B-----5:R-:W-:-:S03]  /*f230*/  SEL R0, R0, RZ, !P0 ;  /* 0x000000ff00007207 */ /* 0x020fc60004000000 */
[----:B------:R-:W-:Y:S02]  /*f240*/  LOP3.LUT P0, RZ, R2, 0x3ff, RZ, 0xc0, !PT ;  /* 0x000003ff02ff7812 */ /* 0x000fe4000780c0ff */
[----:B------:R-:W-:Y:S01]  /*f250*/  PRMT R29, R3, 0x8880, RZ ;  /* 0x00008880031d7816 */ /* 0x000fe200000000ff */
[----:B------:R0:W-:Y:S03]  /*f260*/  STL [R1+0x4], R0 ;  /* 0x0000040001007387 */ /* 0x0001e60000100800 */
[----:B------:R-:W-:Y:S01]  /*f270*/  PRMT R29, R29, 0x7710, RZ ;  /* 0x000077101d1d7816 */ /* 0x000fe200000000ff */
[----:B------:R2:W-:Y:S01]  /*f280*/  STL.64 [R1+0x10], R4 ;  /* 0x0000100401007387 */ /* 0x0005e20000100a00 */
[----:B0-----:R-:W-:-:S05]  /*f290*/  SHF.R.S32.HI R0, RZ, 0x1f, R37 ;  /* 0x0000001fff007819 */ /* 0x001fca0000011425 */
[----:B------:R-:W-:-:S04]  /*f2a0*/  IMAD R0, R0, UR4, RZ ;  /* 0x0000000400007c24 */ /* 0x000fc8000f8e02ff */
[----:B------:R-:W-:-:S04]  /*f2b0*/  IMAD R0, R37, UR5, R0 ;  /* 0x0000000525007c24 */ /* 0x000fc8000f8e0200 */
[----:B------:R-:W-:Y:S01]  /*f2c0*/  IMAD.IADD R37, R5, 0x1, R0 ;  /* 0x0000000105257824 */ /* 0x000fe200078e0200 */
[----:B--2---:R-:W-:Y:S06]  /*f2d0*/  @!P0 BRA `(.L_x_3636) ;  /* 0x0000000000408947 */ /* 0x004fec0003800000 */
        /* <DEDUP_REMOVED lines=16> */
.L_x_3636:
[----:B------:R-:W-:Y:S05]  /*f3e0*/  BSYNC B6 ;  /* 0x0000000000067941 */ /* 0x000fea0003800000 */
.L_x_3635:
[----:B------:R-:W2:Y:S01]  /*f3f0*/  LDL.LU.64 R2, [R1+0x10] ;  /* 0x0000100001027983 */ /* 0x000ea20000300a00 */
[----:B------:R-:W0:Y:S01]  /*f400*/  LDC R7, c[0x0][0x448] ;  /* 0x00011200ff077b82 */ /* 0x000e220000000800 */
[----:B------:R-:W-:Y:S02]  /*f410*/  ULDC.64 UR4, c[0x0][0x2d8] ;  /* 0x0000b60000047ab9 */ /* 0x000fe40000000a00 */
[----:B------:R-:W3:Y:S04]  /*f420*/  LDL.LU R21, [R1+0x4] ;  /* 0x0000040001157983 */ /* 0x000ee80000300800 */
[----:B------:R-:W4:Y:S04]  /*f430*/  LDL.LU R20, [R1+0x18] ;  /* 0x0000180001147983 */ /* 0x000f280000300800 */
[----:B------:R0:W5:Y:S04]  /*f440*/  LDL R10, [R1+0x8] ;  /* 0x00000800010a7983 */ /* 0x0001680000100800 */
[----:B------:R0:W5:Y:S02]  /*f450*/  LDL R8, [R1+0x2c] ;  /* 0x00002c0001087983 */ /* 0x0001640000100800 */
[----:B0-----:R-:W-:-:S13]  /*f460*/  ISETP.NE.AND P0, PT, R7, 0x1, PT ;  /* 0x000000010700780c */ /* 0x001fda0003f05270 */
[----:B------:R-:W0:Y:S01]  /*f470*/  @P0 LDC R6, c[0x0][0x44c] ;  /* 0x00011300ff060b82 */ /* 0x000e220000000800 */
[----:B------:R-:W1:Y:S02]  /*f480*/  S2R R9, SR_TID.X ;  /* 0x0000000000097919 */ /* 0x000e640000002100 */
[----:B-1----:R-:W-:-:S05]  /*f490*/  IMAD.SHL.U32 R9, R9, 0x8, RZ ;  /* 0x0000000809097824 */ /* 0x002fca00078e00ff */
[----:B------:R-:W-:Y:S01]  /*f4a0*/  LOP3.LUT R9, R9, 0x38, RZ, 0xc0, !PT ;  /* 0x0000003809097812 */ /* 0x000fe200078ec0ff */
[----:B--2---:R-:W-:Y:S02]  /*f4b0*/  IMAD.MOV.U32 R3, RZ, RZ, R37 ;  /* 0x000000ffff037224 */ /* 0x004fe400078e0025 */
[----:B------:R-:W-:-:S04]  /*f4c0*/  IMAD.WIDE.U32 R2, R26, UR4, R2 ;  /* 0x000000041a027c25 */ /* 0x000fc8000f8e0002 */
[----:B------:R-:W-:Y:S01]  /*f4d0*/  IMAD R3, R26, UR5, R3 ;  /* 0x000000051a037c24 */ /* 0x000fe2000f8e0203 */
[----:B------:R-:W-:Y:S02]  /*f4e0*/  ULDC.64 UR4, c[0x0][0x2e0] ;  /* 0x0000b80000047ab9 */ /* 0x000fe40000000a00 */
[----:B---3--:R-:W-:Y:S02]  /*f4f0*/  IMAD R0, R21, UR4, RZ ;  /* 0x0000000415007c24 */ /* 0x008fe4000f8e02ff */
[----:B----4-:R-:W-:-:S04]  /*f500*/  IMAD.WIDE.U32 R2, R20, UR4, R2 ;  /* 0x0000000414027c25 */ /* 0x010fc8000f8e0002 */
[----:B------:R-:W-:Y:S01]  /*f510*/  IMAD R0, R20, UR5, R0 ;  /* 0x0000000514007c24 */ /* 0x000fe2000f8e0200 */
[----:B------:R-:W-:Y:S01]  /*f520*/  ULDC.64 UR4, c[0x0][0x2d0] ;  /* 0x0000b40000047ab9 */ /* 0x000fe20000000a00 */
[----:B------:R-:W1:Y:S02]  /*f530*/  S2R R20, SR_TID.X ;  /* 0x0000000000147919 */ /* 0x000e640000002100 */
[----:B------:R-:W-:Y:S02]  /*f540*/  IMAD.IADD R3, R3, 0x1, R0 ;  /* 0x0000000103037824 */ /* 0x000fe400078e0200 */
[----:B------:R-:W2:Y:S01]  /*f550*/  @P0 LDC R0, c[0x0][0x450] ;  /* 0x00011400ff000b82 */ /* 0x000ea20000000800 */
[----:B-1----:R-:W-:-:S05]  /*f560*/  IMAD.SHL.U32 R20, R20, 0x10, RZ ;  /* 0x0000001014147824 */ /* 0x002fca00078e00ff */
[----:B------:R-:W-:-:S05]  /*f570*/  LOP3.LUT R20, R36, 0x70, R20, 0xf8, !PT ;  /* 0x0000007024147812 */ /* 0x000fca00078ef814 */
[----:B------:R-:W-:-:S04]  /*f580*/  IMAD R5, R25, 0x40, R20 ;  /* 0x0000004019057824 */ /* 0x000fc800078e0214 */
[----:B0-----:R-:W-:-:S04]  /*f590*/  @P0 IMAD.HI.U32 R6, R5, R6, RZ ;  /* 0x0000000605060227 */ /* 0x001fc800078e00ff */
[----:B------:R-:W-:Y:S01]  /*f5a0*/  IMAD.MOV.U32 R4, RZ, RZ, R5 ;  /* 0x000000ffff047224 */ /* 0x000fe200078e0005 */
[----:B--2---:R-:W-:-:S05]  /*f5b0*/  @P0 SHF.R.U32.HI R4, RZ, R0, R6 ;  /* 0x00000000ff040219 */ /* 0x004fca0000011606 */
        /* <DEDUP_REMOVED lines=20> */
[----:B------:R-:W0:Y:S01]  /*f700*/  SHFL.IDX PT, R3, R0, RZ, 0x181f ;  /* 0x00181fff00037589 */ /* 0x000e2200000e0000 */
[----:B-----5:R-:W-:Y:S02]  /*f710*/  IMAD R5, R10, R7, RZ ;  /* 0x000000070a057224 */ /* 0x020fe400078e02ff */
[----:B------:R-:W-:Y:S01]  /*f720*/  IMAD R25, R25, 0x40, R36 ;  /* 0x0000004019197824 */ /* 0x000fe200078e0224 */
[----:B------:R-:W1:Y:S04]  /*f730*/  SHFL.IDX PT, R2, R4, RZ, 0x181f ;  /* 0x00181fff04027589 */ /* 0x000e6800000e0000 */
[----:B------:R-:W-:-:S13]  /*f740*/  ISETP.GE.AND P0, PT, R25, R5, PT ;  /* 0x000000051900720c */ /* 0x000fda0003f06270 */
[----:B0-----:R-:W-:-:S05]  /*f750*/  @!P0 LEA R3, P2, R9, R3, 0x1 ;  /* 0x0000000309038211 */ /* 0x001fca00078408ff */
[----:B-1----:R-:W-:-:S05]  /*f760*/  @!P0 IMAD.X R2, RZ, RZ, R2, P2 ;  /* 0x000000ffff028224 */ /* 0x002fca00010e0602 */
[----:B------:R-:W-:-:S04]  /*f770*/  @!P0 LOP3.LUT R3, R3, R2, RZ, 0x3c, !PT ;  /* 0x0000000203038212 */ /* 0x000fc800078e3cff */
[----:B------:R-:W-:-:S04]  /*f780*/  @!P0 LOP3.LUT R2, R3, R2, RZ, 0x3c, !PT ;  /* 0x0000000203028212 */ /* 0x000fc800078e3cff */
[----:B------:R-:W-:-:S05]  /*f790*/  @!P0 LOP3.LUT R3, R3, R2, RZ, 0x3c, !PT ;  /* 0x0000000203038212 */ /* 0x000fca00078e3cff */
[----:B------:R-:W-:Y:S01]  /*f7a0*/  @!PT LDS RZ, [RZ] ;  /* 0x00000000fffff984 */ /* 0x000fe20000000800 */
[----:B------:R0:W-:Y:S02]  /*f7b0*/  @!P0 LDGSTS.E.BYPASS.LTC128B.128 [R8+0x20400], desc[UR50][R2.64], !P1 ;  /* 0x2040000002088fae */ /* 0x0001e4000c901d72 */
[----:B0-----:R-:W-:Y:S02]  /*f7c0*/  VIADD R2, R25, 0x10 ;  /* 0x0000001019027836 */ /* 0x001fe40000000000 */
[----:B------:R-:W0:Y:S03]  /*f7d0*/  SHFL.IDX PT, R3, R0, 0x1, 0x181f ;  /* 0x00381f0000037f89 */ /* 0x000e2600000e0000 */
[----:B------:R-:W-:Y:S02]  /*f7e0*/  ISETP.GE.AND P0, PT, R2, R5, PT ;  /* 0x000000050200720c */ /* 0x000fe40003f06270 */
[----:B------:R-:W1:Y:S11]  /*f7f0*/  SHFL.IDX PT, R2, R4, 0x1, 0x181f ;  /* 0x00381f0004027f89 */ /* 0x000e7600000e0000 */
[----:B0-----:R-:W-:-:S05]  /*f800*/  @!P0 LEA R3, P2, R9, R3, 0x1 ;  /* 0x0000000309038211 */ /* 0x001fca00078408ff */
[----:B-1----:R-:W-:-:S05]  /*f810*/  @!P0 IMAD.X R2, RZ, RZ, R2, P2 ;  /* 0x000000ffff028224 */ /* 0x002fca00010e0602 */
[----:B------:R-:W-:-:S04]  /*f820*/  @!P0 LOP3.LUT R3, R3, R2, RZ, 0x3c, !PT ;  /* 0x0000000203038212 */ /* 0x000fc800078e3cff */
[----:B------:R-:W-:-:S04]  /*f830*/  @!P0 LOP3.LUT R2, R3, R2, RZ, 0x3c, !PT ;  /* 0x0000000203028212 */ /* 0x000fc800078e3cff */
[----:B------:R-:W-:-:S05]  /*f840*/  @!P0 LOP3.LUT R3, R3, R2, RZ, 0x3c, !PT ;  /* 0x0000000203038212 */ /* 0x000fca00078e3cff */
[----:B------:R0:W-:Y:S02]  /*f850*/  @!P0 LDGSTS.E.BYPASS.LTC128B.128 [R8+0x20c00], desc[UR50][R2.64], !P1 ;  /* 0x20c0000002088fae */ /* 0x0001e4000c901d72 */
[----:B0-----:R-:W-:Y:S02]  /*f860*/  VIADD R2, R25, 0x20 ;  /* 0x0000002019027836 */ /* 0x001fe40000000000 */
[----:B------:R-:W0:Y:S03]  /*f870*/  SHFL.IDX PT, R3, R0, 0x2, 0x181f ;  /* 0x00581f0000037f89 */ /* 0x000e2600000e0000 */
[----:B------:R-:W-:Y:S01]  /*f880*/  ISETP.GE.AND P0, PT, R2, R5, PT ;  /* 0x000000050200720c */ /* 0x000fe20003f06270 */
[----:B------:R-:W-:Y:S04]  /*f890*/  SHFL.IDX PT, R0, R0, 0x3, 0x181f ;  /* 0x00781f0000007f89 */ /* 0x000fe800000e0000 */
[----:B------:R-:W1:Y:S04]  /*f8a0*/  SHFL.IDX PT, R2, R4, 0x2, 0x181f ;  /* 0x00581f0004027f89 */ /* 0x000e6800000e0000 */
[----:B------:R-:W2:Y:S04]  /*f8b0*/  SHFL.IDX PT, R4, R4, 0x3, 0x181f ;  /* 0x00781f0004047f89 */ /* 0x000ea800000e0000 */
[----:B0-----:R-:W-:-:S05]  /*f8c0*/  @!P0 LEA R3, P2, R9, R3, 0x1 ;  /* 0x0000000309038211 */ /* 0x001fca00078408ff */
[----:B-1----:R-:W-:-:S05]  /*f8d0*/  @!P0 IMAD.X R2, RZ, RZ, R2, P2 ;  /* 0x000000ffff028224 */ /* 0x002fca00010e0602 */
[----:B------:R-:W-:-:S04]  /*f8e0*/  @!P0 LOP3.LUT R3, R3, R2, RZ, 0x3c, !PT ;  /* 0x0000000203038212 */ /* 0x000fc800078e3cff */
[----:B------:R-:W-:-:S04]  /*f8f0*/  @!P0 LOP3.LUT R2, R3, R2, RZ, 0x3c, !PT ;  /* 0x0000000203028212 */ /* 0x000fc800078e3cff */
[----:B------:R-:W-:-:S05]  /*f900*/  @!P0 LOP3.LUT R3, R3, R2, RZ, 0x3c, !PT ;  /* 0x0000000203038212 */ /* 0x000fca00078e3cff */
[----:B--2---:R1:W-:Y:S02]  /*f910*/  @!P0 LDGSTS.E.BYPASS.LTC128B.128 [R8+0x21400], desc[UR50][R2.64], !P1 ;  /* 0x2140000002088fae */ /* 0x0043e4000c901d72 */
.L_x_3713:
[----:B------:R-:W-:-:S05]  /*f920*/  VIADD R25, R25, 0x30 ;  /* 0x0000003019197836 */ /* 0x000fca0000000000 */
[----:B------:R-:W-:-:S13]  /*f930*/  ISETP.GE.AND P0, PT, R25, R5, PT ;  /* 0x000000051900720c */ /* 0x000fda0003f06270 */
[----:B01----:R-:W-:-:S05]  /*f940*/  @!P0 LEA R2, P2, R9, R0, 0x1 ;  /* 0x0000000009028211 */ /* 0x003fca00078408ff */
[----:B------:R-:W-:-:S05]  /*f950*/  @!P0 IMAD.X R3, RZ, RZ, R4, P2 ;  /* 0x000000ffff038224 */ /* 0x000fca00010e0604 */
[----:B------:R-:W-:Y:S01]  /*f960*/  @!PT LDS RZ, [RZ] ;  /* 0x00000000fffff984 */ /* 0x000fe20000000800 */
[----:B------:R-:W-:Y:S01]  /*f970*/  @!PT LDS RZ, [RZ] ;  /* 0x00000000fffff984 */ /* 0x000fe20000000800 */
[----:B------:R-:W-:Y:S01]  /*f980*/  @!PT LDS RZ, [RZ] ;  /* 0x00000000fffff984 */ /* 0x000fe20000000800 */
[----:B------:R0:W-:Y:S01]  /*f990*/  @!P0 LDGSTS.E.BYPASS.LTC128B.128 [R8+0x21c00], desc[UR50][R2.64], !P1 ;  /* 0x21c0000002088fae */ /* 0x0001e2000c901d72 */
[----:B------:R-:W-:Y:S01]  /*f9a0*/  PLOP3.LUT P0, PT, PT, PT, PT, 0x80, 0x0 ;  /* 0x000000000000781c */ /* 0x000fe20003f0f070 */
[----:B------:R-:W-:-:S12]  /*f9b0*/  NOP ;  /* 0x0000000000007918 */ /* 0x000fd80000000000 */
.L_x_3638:
        /* <DEDUP_REMOVED lines=14> */
[----:B------:R0:W-:Y:S01]  /*faa0*/  SYNCS.ARRIVE.TRANS64.A1T0 RZ, [R17+URZ+0x28c00], RZ ;  /* 0x028c00ff11ff79a7 */ /* 0x0001e2000810003f */
[----:B------:R-:W-:Y:S01]  /*fab0*/  BSSY B0, `(.L_x_3639) ;  /* 0x0000003000007945 */ /* 0x000fe20003800000 */
[----:B------:R-:W1:Y:S03]  /*fac0*/  SYNCS.PHASECHK.TRANS64.TRYWAIT P0, [R17+URZ+0x28c20], R0 ;  /* 0x028c2000110075a7 */ /* 0x000e66000800017f */
[----:B01----:R-:W-:Y:S05]  /*fad0*/  @!P0 BRA `(.L_x_3640) ;  /* 0x0000003800308947 */ /* 0x003fea0003800000 */
.L_x_3714:
[----:B------:R-:W-:Y:S05]  /*fae0*/  BSYNC B0 ;  /* 0x0000000000007941 */ /* 0x000fea0003800000 */
.L_x_3639:
[----:B------:R-:W-:-:S05]  /*faf0*/  IMAD.U32 R2, RZ, RZ, UR36 ;  /* 0x00000024ff027e24 */ /* 0x000fca000f8e00ff */
[----:B------:R-:W-:-:S13]  /*fb00*/  ISETP.NE.AND P0, PT, R2, 0x3, PT ;  /* 0x000000030200780c */ /* 0x000fda0003f05270 */
[----:B------:R-:W-:Y:S05]  /*fb10*/  @!P0 BRA `(.L_x_3641) ;  /* 0x0000000000048947 */ /* 0x000fea0003800000 */
[----:B------:R-:W-:Y:S01]  /*fb20*/  BPT.TRAP 0x1 ;  /* 0x000000040000795c */ /* 0x000fe20000300000 */
.L_x_3641:
[----:B0-----:R-:W-:Y:S01]  /*fb30*/  SHF.L.U32 R0, R22, 0x1f, RZ ;  /* 0x0000001f16007819 */ /* 0x001fe200000006ff */
[----:B------:R-:W-:Y:S03]  /*fb40*/  BSSY B0, `(.L_x_3642) ;  /* 0x0000003000007945 */ /* 0x000fe60003800000 */
[----:B------:R-:W0:Y:S02]  /*fb50*/  SYNCS.PHASECHK.TRANS64.TRYWAIT P0, [R19+URZ+0x28c60], R0 ;  /* 0x028c6000130075a7 */ /* 0x000e24000800017f */
[----:B0-----:R-:W-:Y:S05]  /*fb60*/  @!P0 BRA `(.L_x_3643) ;  /* 0x0000003800208947 */ /* 0x001fea0003800000 */
.L_x_3715:
[----:B------:R-:W-:Y:S05]  /*fb70*/  BSYNC B0 ;  /* 0x0000000000007941 */ /* 0x000fea0003800000 */
.L_x_3642:
[----:B------:R-:W0:Y:S01]  /*fb80*/  LDL.LU R2, [R1+0x1c] ;  /* 0x00001c0001027983 */ /* 0x000e220000300800 */
[----:B------:R-:W-:Y:S01]  /*fb90*/  ULDC.64 UR4, c[0x0][0x328] ;  /* 0x0000ca0000047ab9 */ /* 0x000fe20000000a00 */
[----:B------:R-:W-:Y:S02]  /*fba0*/  ULDC.64 UR6, c[0x0][0x318] ;  /* 0x0000c60000067ab9 */ /* 0x000fe40000000a00 */
[----:B------:R-:W2:Y:S01]  /*fbb0*/  LDL.LU R4, [R1+0x20] ;  /* 0x0000200001047983 */ /* 0x000ea20000300800 */
[----:B------:R-:W-:Y:S02]  /*fbc0*/  IMAD R5, R18, 0x8000, R33 ;  /* 0x0000800012057824 */ /* 0x000fe400078e0221 */
[----:B0-----:R-:W-:Y:S02]  /*fbd0*/  IMAD R0, R2, UR4, RZ ;  /* 0x0000000402007c24 */ /* 0x001fe4000f8e02ff */
[----:B------:R-:W-:-:S04]  /*fbe0*/  IMAD.WIDE.U32 R2, R35, UR4, RZ ;  /* 0x0000000423027c25 */ /* 0x000fc8000f8e00ff */
[----:B------:R-:W-:Y:S01]  /*fbf0*/  IMAD R0, R35, UR5, R0 ;  /* 0x0000000523007c24 */ /* 0x000fe2000f8e0200 */
[----:B------:R-:W-:-:S03]  /*fc00*/  ULDC.64 UR4, c[0x0][0x338] ;  /* 0x0000ce0000047ab9 */ /* 0x000fc60000000a00 */
[----:B------:R-:W-:Y:S02]  /*fc10*/  IMAD.IADD R3, R3, 0x1, R0 ;  /* 0x0000000103037824 */ /* 0x000fe400078e0200 */
[----:B--2---:R-:W-:Y:S02]  /*fc20*/  IMAD R0, R4, UR4, RZ ;  /* 0x0000000404007c24 */ /* 0x004fe4000f8e02ff */
        /* <DEDUP_REMOVED lines=10> */
[----:B------:R-:W2:Y:S01]  /*fcd0*/  LDL R3, [R1] ;  /* 0x0000000001037983 */ /* 0x000ea20000100800 */
[----:B------:R-:W-:Y:S01]  /*fce0*/  IMAD R5, R5, 0x2, R17 ;  /* 0x0000000205057824 */ /* 0x000fe200078e0211 */
[C---:B------:R-:W-:Y:S01]  /*fcf0*/  LOP3.LUT P5, RZ, R29.reuse, 0x2, RZ, 0xc0, !PT ;  /* 0x000000021dff7812 */ /* 0x040fe200078ac0ff */
[----:B------:R-:W0:Y:S01]  /*fd00*/  S2R R7, SR_TID.X ;  /* 0x0000000000077919 */ /* 0x000e220000002100 */
[C---:B------:R-:W-:Y:S02]  /*fd10*/  LOP3.LUT P4, RZ, R29.reuse, 0x4, RZ, 0xc0, !PT ;  /* 0x000000041dff7812 */ /* 0x040fe4000788c0ff */
[C---:B------:R-:W-:Y:S01]  /*fd20*/  LOP3.LUT P3, RZ, R29.reuse, 0x8, RZ, 0xc0, !PT ;  /* 0x000000081dff7812 */ /* 0x040fe2000786c0ff */
[----:B------:R-:W1:Y:S01]  /*fd30*/  SHFL.IDX PT, R2, R4, RZ, 0x181f ;  /* 0x00181fff04027589 */ /* 0x000e6200000e0000 */
[----:B------:R-:W-:Y:S02]  /*fd40*/  LOP3.LUT R16, R16, 0xfffffeff, RZ, 0xc0, !PT ;  /* 0xfffffeff10107812 */ /* 0x000fe400078ec0ff */
[----:B------:R-:W-:Y:S01]  /*fd50*/  LOP3.LUT P2, RZ, R29, 0x10, RZ, 0xc0, !PT ;  /* 0x000000101dff7812 */ /* 0x000fe2000784c0ff */
[----:B0-----:R-:W-:-:S05]  /*fd60*/  IMAD.SHL.U32 R7, R7, 0x8, RZ ;  /* 0x0000000807077824 */ /* 0x001fca00078e00ff */
[----:B------:R-:W-:-:S05]  /*fd70*/  LOP3.LUT R7, R7, 0x38, RZ, 0xc0, !PT ;  /* 0x0000003807077812 */ /* 0x000fca00078ec0ff */
[----:B------:R-:W-:Y:S01]  /*fd80*/  IMAD.SHL.U32 R0, R7, 0x2, RZ ;  /* 0x0000000207007824 */ /* 0x000fe200078e00ff */
[----:B------:R-:W-:-:S04]  /*fd90*/  LOP3.LUT R7, R29, 0x1, RZ, 0xc0, !PT ;  /* 0x000000011d077812 */ /* 0x000fc800078ec0ff */
[----:B-1----:R-:W-:Y:S02]  /*fda0*/  IADD3 R2, P0, R2, R0, RZ ;  /* 0x0000000002027210 */ /* 0x002fe40007f1e0ff */
[----:B------:R-:W-:-:S13]  /*fdb0*/  ISETP.NE.U32.AND P1, PT, R7, 0x1, PT ;  /* 0x000000010700780c */ /* 0x000fda0003f25070 */
[----:B------:R-:W-:-:S04]  /*fdc0*/  @P1 LOP3.LUT R16, R16, 0x100, RZ, 0xfc, !PT ;  /* 0x0000010010101812 */ /* 0x000fc800078efcff */
[----:B------:R-:W-:Y:S01]  /*fdd0*/  LOP3.LUT R16, R16, 0xfffffdff, RZ, 0xc0, !PT ;  /* 0xfffffdff10107812 */ /* 0x000fe200078ec0ff */
[----:B--2---:R-:W-:Y:S02]  /*fde0*/  IMAD.MOV.U32 R8, RZ, RZ, R3 ;  /* 0x000000ffff087224 */ /* 0x004fe400078e0003 */
[----:B------:R-:W0:Y:S03]  /*fdf0*/  SHFL.IDX PT, R3, R6, RZ, 0x181f ;  /* 0x00181fff06037589 */ /* 0x000e2600000e0000 */
[----:B------:R-:W-:Y:S01]  /*fe00*/  PRMT R7, R8, 0x8880, RZ ;  /* 0x0000888008077816 */ /* 0x000fe200000000ff */
[----:B0-----:R-:W-:Y:S01]  /*fe10*/  IMAD.X R3, RZ, RZ, R3, P0 ;  /* 0x000000ffff037224 */ /* 0x001fe200000e0603 */
[----:B------:R-:W-:Y:S02]  /*fe20*/  ISETP.LT.OR P0, PT, R28, 0x1, P1 ;  /* 0x000000011c00780c */ /* 0x000fe40000f01670 */
[----:B------:R-:W-:-:S04]  /*fe30*/  LOP3.LUT P1, RZ, R29, 0x20, RZ, 0xc0, !PT ;  /* 0x000000201dff7812 */ /* 0x000fc8000782c0ff */
[----:B------:R-:W-:-:S07]  /*fe40*/  ISETP.LT.OR P6, PT, R28, 0x1, !P1 ;  /* 0x000000011c00780c */ /* 0x000fce0004fc1670 */
[----:B------:R-:W-:Y:S01]  /*fe50*/  @!PT LDS RZ, [RZ] ;  /* 0x00000000fffff984 */ /* 0x000fe20000000800 */
        /* <DEDUP_REMOVED lines=9> */
[----:B------:R-:W-:-:S03]  /*fef0*/  LOP3.LUT P0, RZ, R29, 0x40, RZ, 0xc0, !PT ;  /* 0x000000401dff7812 */ /* 0x000fc6000780c0ff */
[----:B------:R-:W-:Y:S01]  /*ff00*/  LDGSTS.E.BYPASS.LTC128B.128 [R5+0xa400], desc[UR50][R2.64+0x280], !P6 ;  /* 0x0a40028002057fae */ /* 0x000fe2000f101d72 */
[----:B------:R-:W-:-:S13]  /*ff10*/  ISETP.LT.OR P6, PT, R28, 0x1, !P0 ;  /* 0x000000011c00780c */ /* 0x000fda00047c1670 */
[----:B------:R-:W-:Y:S01]  /*ff20*/  LDGSTS.E.BYPASS.LTC128B.128 [R5+0xc400], desc[UR50][R2.64+0x300], !P6 ;  /* 0x0c40030002057fae */ /* 0x000fe2000f101d72 */
[----:B------:R-:W-:-:S03]  /*ff30*/  ISETP.GT.AND P6, PT, R7, -0x1, PT ;  /* 0xffffffff0700780c */ /* 0x000fc60003fc4270 */
[----:B------:R-:W-:Y:S10]  /*ff40*/  SHFL.IDX PT, R7, R6, 0x2, 0x181f ;  /* 0x00581f0006077f89 */ /* 0x000ff400000e0000 */
[----:B------:R-:W-:-:S02]  /*ff50*/  @P6 LOP3.LUT R16, R16, 0x200, RZ, 0xfc, !PT ;  /* 0x0000020010106812 */ /* 0x000fc400078efcff */
[----:B------:R-:W-:-:S13]  /*ff60*/  ISETP.LT.OR P6, PT, R28, 0x1, P6 ;  /* 0x000000011c00780c */ /* 0x000fda00037c1670 */
[----:B------:R0:W-:Y:S04]  /*ff70*/  LDGSTS.E.BYPASS.LTC128B.128 [R5+0xe400], desc[UR50][R2.64+0x380], !P6 ;  /* 0x0e40038002057fae */ /* 0x0001e8000f101d72 */
[----:B0-----:R-:W0:Y:S04]  /*ff80*/  SHFL.IDX PT, R2, R4, 0x1, 0x181f ;  /* 0x00381f0004027f89 */ /* 0x001e2800000e0000 */
[----:B------:R-:W1:Y:S04]  /*ff90*/  SHFL.IDX PT, R3, R6, 0x1, 0x181f ;  /* 0x00381f0006037f89 */ /* 0x000e6800000e0000 */
[----:B------:R-:W-:Y:S01]  /*ffa0*/  SHFL.IDX PT, R6, R6, 0x3, 0x181f ;  /* 0x00781f0006067f89 */ /* 0x000fe200000e0000 */
[----:B0-----:R-:W-:-:S05]  /*ffb0*/  IADD3 R2, P6, R2, R0, RZ ;  /* 0x0000000002027210 */ /* 0x001fca0007fde0ff */
[----:B-1----:R-:W-:Y:S01]  /*ffc0*/  IMAD.X R3, RZ, RZ, R3, P6 ;  /* 0x000000ffff037224 */ /* 0x002fe200030e0603 */
        /* <DEDUP_REMOVED lines=17> */
[----:B------:R0:W-:Y:S04]  /*100e0*/  LDGSTS.E.BYPASS.LTC128B.128 [R5+0xec00], desc[UR50][R2.64+0x380], !P6 ;  /* 0x0ec0038002057fae */ /* 0x0001e8000f101d72 */
[----:B0-----:R-:W0:Y:S02]  /*100f0*/  SHFL.IDX PT, R2, R4, 0x2, 0x181f ;  /* 0x00581f0004027f89 */ /* 0x001e2400000e0000 */
[----:B0-----:R-:W-:-:S05]  /*10100*/  IADD3 R2, P6, R2, R0, RZ ;  /* 0x0000000002027210 */ /* 0x001fca0007fde0ff */
        /* <DEDUP_REMOVED lines=19> */
[----:B0-----:R0:W1:Y:S02]  /*10240*/  SHFL.IDX PT, R2, R4, 0x3, 0x181f ;  /* 0x00781f0004027f89 */ /* 0x00106400000e0000 */
.L_x_3725:
[C---:B------:R-:W-:Y:S02]  /*10250*/  LOP3.LUT P6, RZ, R16.reuse, 0x100, RZ, 0xc0, !PT ;  /* 0x0000010010ff7812 */ /* 0x040fe400078cc0ff */
[----:B------:R-:W-:Y:S02]  /*10260*/  LOP3.LUT R16, R16, 0xffffefff, RZ, 0xc0, !PT ;  /* 0xffffefff10107812 */ /* 0x000fe400078ec0ff */
[C---:B------:R-:W-:Y:S02]  /*10270*/  ISETP.LT.OR P6, PT, R28.reuse, 0x31, P6 ;  /* 0x000000311c00780c */ /* 0x040fe400037c1670 */
[----:B------:R-:W-:-:S11]  /*10280*/  ISETP.LT.OR P5, PT, R28, 0x31, !P5 ;  /* 0x000000311c00780c */ /* 0x000fd60006fa1670 */
[----:B------:R-:W-:Y:S02]  /*10290*/  @P6 LOP3.LUT R16, R16, 0x1000, RZ, 0xfc, !PT ;  /* 0x0000100010106812 */ /* 0x000fe400078efcff */
[----:B------:R-:W-:Y:S02]  /*102a0*/  ISETP.LT.OR P6, PT, R28, 0x31, !P4 ;  /* 0x000000311c00780c */ /* 0x000fe400067c1670 */
[----:B------:R-:W-:Y:S02]  /*102b0*/  LOP3.LUT R16, R16, 0xffffbfff, RZ, 0xc0, !PT ;  /* 0xffffbfff10107812 */ /* 0x000fe400078ec0ff */
[----:B------:R-:W-:Y:S02]  /*102c0*/  ISETP.LT.OR P4, PT, R28, 0x31, !P2 ;  /* 0x000000311c00780c */ /* 0x000fe40005781670 */
[----:B------:R-:W-:Y:S02]  /*102d0*/  LOP3.LUT R16, R16, 0xfffffeff, RZ, 0xc0, !PT ;  /* 0xfffffeff10107812 */ /* 0x000fe400078ec0ff */
[----:B------:R-:W-:-:S02]  /*102e0*/  ISETP.LT.OR P2, PT, R28, 0x31, !P0 ;  /* 0x000000311c00780c */ /* 0x000fc40004741670 */
[----:B------:R-:W-:Y:S02]  /*102f0*/  @P5 LOP3.LUT R16, R16, 0x100, RZ, 0xfc, !PT ;  /* 0x0000010010105812 */ /* 0x000fe400078efcff */
[----:B-1----:R-:W-:Y:S02]  /*10300*/  IADD3 R2, P0, R2, R0, RZ ;  /* 0x0000000002027210 */ /* 0x002fe40007f1e0ff */
[----:B------:R-:W-:Y:S02]  /*10310*/  @P6 LOP3.LUT R16, R16, 0x4000, RZ, 0xfc, !PT ;  /* 0x0000400010106812 */ /* 0x000fe400078efcff */
[----:B------:R-:W-:Y:S01]  /*10320*/  ISETP.LT.OR P5, PT, R28, 0x31, !P3 ;  /* 0x000000311c00780c */ /* 0x000fe20005fa1670 */
[----:B------:R-:W-:Y:S01]  /*10330*/  IMAD.X R3, RZ, RZ, R6, P0 ;  /* 0x000000ffff037224 */ /* 0x000fe200000e0606 */
[C---:B------:R-:W-:Y:S02]  /*10340*/  LOP3.LUT P6, RZ, R16.reuse, 0x1000, RZ, 0xc0, !PT ;  /* 0x0000100010ff7812 */ /* 0x040fe400078cc0ff */
[----:B------:R-:W-:-:S02]  /*10350*/  LOP3.LUT P0, RZ, R16, 0x100, RZ, 0xc0, !PT ;  /* 0x0000010010ff7812 */ /* 0x000fc4000780c0ff */
[----:B------:R-:W-:Y:S02]  /*10360*/  ISETP.LT.OR P3, PT, R28, 0x31, !P1 ;  /* 0x000000311c00780c */ /* 0x000fe40004f61670 */
[----:B------:R-:W-:-:S04]  /*10370*/  LOP3.LUT P1, RZ, R16, 0x200, RZ, 0xc0, !PT ;  /* 0x0000020010ff7812 */ /* 0x000fc8000782c0ff */
[----:B------:R-:W-:-:S03]  /*10380*/  ISETP.LT.OR P1, PT, R28, 0x31, P1 ;  /* 0x000000311c00780c */ /* 0x000fc60000f21670 */
[----:B------:R-:W-:Y:S01]  /*10390*/  @!PT LDS RZ, [RZ] ;  /* 0x00000000fffff984 */ /* 0x000fe20000000800 */
[----:B------:R-:W-:Y:S01]  /*103a0*/  @!PT LDS RZ, [RZ] ;  /* 0x00000000fffff984 */ /* 0x000fe20000000800 */
[----:B------:R-:W-:Y:S01]  /*103b0*/  @!PT LDS RZ, [RZ] ;  /* 0x00000000fffff984 */ /* 0x000fe20000000800 */
[----:B------:R1:W-:Y:S01]  /*103c0*/  LDGSTS.E.BYPASS.LTC128B.128 [R5+0x1c00], desc[UR50][R2.64], !P6 ;  /* 0x01c0000002057fae */ /* 0x0003e2000f101d72 */
[----:B------:R-:W-:-:S03]  /*103d0*/  LOP3.LUT P6, RZ, R16, 0x4000, RZ, 0xc0, !PT ;  /* 0x0000400010ff7812 */ /* 0x000fc600078cc0ff */
[----:B------:R1:W-:Y:S01]  /*103e0*/  LDGSTS.E.BYPASS.LTC128B.128 [R5+0x3c00], desc[UR50][R2.64+0x80], !P0 ;  /* 0x03c0008002057fae */ /* 0x0003e2000c101d72 */
[----:B------:R-:W-:-:S09]  /*103f0*/  PLOP3.LUT P0, PT, PT, PT, PT, 0x80, 0x0 ;  /* 0x000000000000781c */ /* 0x000fd20003f0f070 */
[----:B------:R1:W-:Y:S04]  /*10400*/  LDGSTS.E.BYPASS.LTC128B.128 [R5+0x5c00], desc[UR50][R2.64+0x100], !P6 ;  /* 0x05c0010002057fae */ /* 0x0003e8000f101d72 */
[----:B------:R1:W-:Y:S04]  /*10410*/  LDGSTS.E.BYPASS.LTC128B.128 [R5+0x7c00], desc[UR50][R2.64+0x180], !P5 ;  /* 0x07c0018002057fae */ /* 0x0003e8000e901d72 */
[----:B------:R1:W-:Y:S04]  /*10420*/  LDGSTS.E.BYPASS.LTC128B.128 [R5+0x9c00], desc[UR50][R2.64+0x200], !P4 ;  /* 0x09c0020002057fae */ /* 0x0003e8000e101d72 */
[----:B------:R1:W-:Y:S04]  /*10430*/  LDGSTS.E.BYPASS.LTC128B.128 [R5+0xbc00], desc[UR50][R2.64+0x280], !P3 ;  /* 0x0bc0028002057fae */ /* 0x0003e8000d901d72 */
[----:B------:R1:W-:Y:S04]  /*10440*/  LDGSTS.E.BYPASS.LTC128B.128 [R5+0xdc00], desc[UR50][R2.64+0x300], !P2 ;  /* 0x0dc0030002057fae */ /* 0x0003e8000d101d72 */
[----:B------:R1:W-:Y:S01]  /*10450*/  LDGSTS.E.BYPASS.LTC128B.128 [R5+0xfc00], desc[UR50][R2.64+0x380], !P1 ;  /* 0x0fc0038002057fae */ /* 0x0003e2000c901d72 */
[----:B------:R-:W-:Y:S01]  /*10460*/  NOP ;  /* 0x0000000000007918 */ /* 0x000fe20000000000 */
.L_x_3645:
[----:B------:R-:W-:Y:S02]  /*10470*/  PLOP3.LUT P1, PT, P1, P0, PT, 0xa2, 0x0 ;  /* 0x000000000000781c */ /* 0x000fe40000f21472 */
[----:B------:R-:W-:-:S08]  /*10480*/  @P0 R2UR P1, UR4, R19 ;  /* 0x00000000130402ca */ /* 0x000fd00000020000 */
[----:B------:R-:W-:-:S05]  /*10490*/  @P0 PLOP3.LUT P0, PT, P1, PT, PT, 0x80, 0x0 ;  /* 0x000000000000081c */ /* 0x000fca0000f0f070 */
[----:B------:R-:W-:Y:S01]  /*104a0*/  @!P1 SYNCS.ARRIVE.TRANS64.RED.A0T1 RZ, [UR4+0x28c50], RZ ;  /* 0x028c50ffffff99a7 */ /* 0x000fe20008200404 */
[----:B------:R-:W-:Y:S07]  /*104b0*/  @!P1 ARRIVES.LDGSTSBAR.64.TRANSCNT [UR4+0x28c50] ;  /* 0x028c5000ff0099b0 */ /* 0x000fee0008000a84 */
[----:B------:R-:W-:Y:S05]  /*104c0*/  @P0 BRA.U.ANY `(.L_x_3645) ;  /* 0xfffffffd00e80947 */ /* 0x000fea000393ffff */
[----:B------:R-:W-:Y:S01]  /*104d0*/  NOP ;  /* 0x0000000000007918 */ /* 0x000fe20000000000 */
[----:B-1----:R-:W-:-:S05]  /*104e0*/  IMAD.U32 R2, RZ, RZ, UR36 ;  /* 0x00000024ff027e24 */ /* 0x002fca000f8e00ff */
[----:B------:R-:W-:-:S13]  /*104f0*/  ISETP.NE.AND P2, PT, R2, 0x3, PT ;  /* 0x000000030200780c */ /* 0x000fda0003f45270 */
[----:B------:R-:W-:Y:S05]  /*10500*/  @!P2 BRA `(.L_x_3646) ;  /* 0x000000000004a947 */ /* 0x000fea0003800000 */
[----:B------:R-:W-:Y:S01]  /*10510*/  BPT.TRAP 0x1 ;  /* 0x000000040000795c */ /* 0x000fe20000300000 */
.L_x_3646:
[----:B------:R-:W2:Y:S01]  /*10520*/  LDL.LU R2, [R1+0xc] ;  /* 0x00000c0001027983 */ /* 0x000ea20000300800 */
[----:B------:R1:W-:Y:S01]  /*10530*/  SYNCS.ARRIVE.TRANS64.A1T0 RZ, [R19+URZ+0x28c50], RZ ;  /* 0x028c50ff13ff79a7 */ /* 0x0003e2000810003f */
[----:B------:R-:W-:Y:S01]  /*10540*/  BSSY B0, `(.L_x_3647) ;  /* 0x00000f1000007945 */ /* 0x000fe20003800000 */
[----:B--2---:R-:W-:-:S05]  /*10550*/  VIADD R7, R2, 0xfffffffe ;  /* 0xfffffffe02077836 */ /* 0x004fca0000000000 */
[----:B------:R-:W-:-:S13]  /*10560*/  ISETP.GE.AND P0, PT, R7, R30, PT ;  /* 0x0000001e0700720c */ /* 0x000fda0003f06270 */
[----:B-1----:R-:W-:Y:S05]  /*10570*/  @!P0 BRA `(.L_x_3648) ;  /* 0x0000000c00b48947 */ /* 0x002fea0003800000 */
[----:B------:R-:W2:Y:S04]  /*10580*/  LDL.LU R3, [R1+0x28] ;  /* 0x0000280001037983 */ /* 0x000ea80000300800 */
[----:B------:R-:W3:Y:S01]  /*10590*/  LDL.LU R2, [R1] ;  /* 0x0000000001027983 */ /* 0x000ee20000300800 */
[----:B--2---:R-:W-:Y:S02]  /*105a0*/  LOP3.LUT R29, R3, 0x40, RZ, 0xc0, !PT ;  /* 0x00000040031d7812 */ /* 0x004fe400078ec0ff */
[----:B---3--:R-:W-:Y:S02]  /*105b0*/  LOP3.LUT R28, R2, 0x80, RZ, 0xc0, !PT ;  /* 0x00000080021c7812 */ /* 0x008fe400078ec0ff */
[----:B------:R-:W-:Y:S02]  /*105c0*/  SHF.R.U32.HI R29, RZ, 0x2, R29 ;  /* 0x00000002ff1d7819 */ /* 0x000fe4000001161d */
[----:B------:R-:W-:-:S07]  /*105d0*/  SHF.R.U32.HI R28, RZ, 0x3, R28 ;  /* 0x00000003ff1c7819 */ /* 0x000fce000001161c */
.L_x_3661:
[----:B0-----:R-:W0:Y:S01]  /*105e0*/  S2R R4, SR_TID.X ;  /* 0x0000000000047919 */ /* 0x001e220000002100 */
[----:B-1----:R-:W1:Y:S01]  /*105f0*/  LDC R2, c[0x0][0x430] ;  /* 0x00010c00ff027b82 */ /* 0x002e620000000800 */
[----:B--23--:R-:W-:Y:S01]  /*10600*/  IMAD R6, R7, 0x40, R31 ;  /* 0x0000004007067824 */ /* 0x00cfe200078e021f */
[----:B------:R-:W-:Y:S05]  /*10610*/  YIELD ;  /* 0x0000000000007946 */ /* 0x000fea0003800000 */
[----:B------:R-:W-:Y:S01]  /*10620*/  IMAD.U32 R11, RZ, RZ, UR36 ;  /* 0x00000024ff0b7e24 */ /* 0x000fe2000f8e00ff */
[----:B------:R-:W-:Y:S01]  /*10630*/  ULDC UR4, c[0x0][0x430] ;  /* 0x00010c0000047ab9 */ /* 0x000fe20000000800 */
[----:B------:R-:W-:Y:S01]  /*10640*/  VIADD R18, R18, 0x1 ;  /* 0x0000000112127836 */ /* 0x000fe20000000000 */
[----:B-1----:R-:W-:Y:S01]  /*10650*/  ISETP.NE.AND P0, PT, R2, 0x1, PT ;  /* 0x000000010200780c */ /* 0x002fe20003f05270 */
[----:B0-----:R-:W-:-:S05]  /*10660*/  IMAD.SHL.U32 R4, R4, 0x10, RZ ;  /* 0x0000001004047824 */ /* 0x001fca00078e00ff */
[----:B------:R-:W-:-:S07]  /*10670*/  LOP3.LUT R4, R36, 0x70, R4, 0xf8, !PT ;  /* 0x0000007024047812 */ /* 0x000fce00078ef804 */
[----:B------:R-:W0:Y:S01]  /*10680*/  @P0 LDC R3, c[0x0][0x434] ;  /* 0x00010d00ff030b82 */ /* 0x000e220000000800 */
[C---:B------:R-:W-:Y:S01]  /*10690*/  ISETP.GT.U32.AND P1, PT, R4.reuse, 0x3f, PT ;  /* 0x0000003f0400780c */ /* 0x040fe20003f24070 */
[----:B------:R-:W-:-:S06]  /*106a0*/  IMAD.IADD R6, R4, 0x1, R6 ;  /* 0x0000000104067824 */ /* 0x000fcc00078e0206 */
[----:B------:R-:W1:Y:S01]  /*106b0*/  @P0 LDC R2, c[0x0][0x438] ;  /* 0x00010e00ff020b82 */ /* 0x000e620000000800 */
[----:B------:R-:W-:-:S07]  /*106c0*/  IMAD.MOV.U32 R10, RZ, RZ, R6 ;  /* 0x000000ffff0a7224 */ /* 0x000fce00078e0006 */
[----:B------:R-:W2:Y:S01]  /*106d0*/  @!P1 LDC.64 R4, c[0x0][0x428] ;  /* 0x00010a00ff049b82 */ /* 0x000ea20000000a00 */
[----:B0-----:R-:W-:-:S07]  /*106e0*/  @P0 IMAD.HI.U32 R3, R6, R3, RZ ;  /* 0x0000000306030227 */ /* 0x001fce00078e00ff */
[----:B------:R-:W0:Y:S01]  /*106f0*/  @!P1 LDC.64 R8, c[0x0][0x418] ;  /* 0x00010600ff089b82 */ /* 0x000e220000000a00 */
[----:B-1----:R-:W-:-:S04]  /*10700*/  @P0 SHF.R.U32.HI R10, RZ, R2, R3 ;  /* 0x00000002ff0a0219 */ /* 0x002fc80000011603 */
[--C-:B------:R-:W-:Y:S01]  /*10710*/  @!P1 SHF.R.S32.HI R3, RZ, 0x1f, R10.reuse ;  /* 0x0000001fff039819 */ /* 0x100fe2000001140a */
[----:B------:R-:W-:-:S04]  /*10720*/  @!P1 IMAD.MOV.U32 R2, RZ, RZ, R10 ;  /* 0x000000ffff029224 */ /* 0x000fc800078e000a */
[----:B--2---:R-:W-:-:S04]  /*10730*/  @!P1 IMAD.WIDE.U32 R2, R23, R4, R2 ;  /* 0x0000000417029225 */ /* 0x004fc800078e0002 */
[----:B------:R-:W-:-:S04]  /*10740*/  @!P1 IMAD R4, R32, R4, RZ ;  /* 0x0000000420049224 */ /* 0x000fc800078e02ff */
[----:B------:R-:W-:Y:S01]  /*10750*/  @!P1 IMAD R5, R23, R5, R4 ;  /* 0x0000000517059224 */ /* 0x000fe200078e0204 */
[----:B0-----:R-:W-:Y:S01]  /*10760*/  @!P1 LEA R8, P0, R2, R8, 0x2 ;  /* 0x0000000802089211 */ /* 0x001fe200078010ff */
[----:B------:R-:W-:Y:S02]  /*10770*/  IMAD.MOV.U32 R4, RZ, RZ, RZ ;  /* 0x000000ffff047224 */ /* 0x000fe400078e00ff */
[----:B------:R-:W-:Y:S02]  /*10780*/  @!P1 IMAD.IADD R3, R5, 0x1, R3 ;  /* 0x0000000105039824 */ /* 0x000fe400078e0203 */
[----:B------:R-:W-:-:S03]  /*10790*/  IMAD.MOV R5, RZ, RZ, -R10 ;  /* 0x000000ffff057224 */ /* 0x000fc600078e0a0a */
[----:B------:R-:W-:Y:S01]  /*107a0*/  @!P1 LEA.HI.X R9, R2, R9, R3, 0x2, P0 ;  /* 0x0000000902099211 */ /* 0x000fe200000f1403 */
[----:B------:R-:W-:Y:S01]  /*107b0*/  IMAD R5, R5, UR4, R6 ;  /* 0x0000000405057c24 */ /* 0x000fe2000f8e0206 */
[----:B------:R-:W-:-:S03]  /*107c0*/  ISETP.NE.AND P0, PT, R18, 0x2, PT ;  /* 0x000000021200780c */ /* 0x000fc60003f05270 */
[----:B------:R0:W5:Y:S01]  /*107d0*/  @!P1 LDG.E R4, desc[UR50][R8.64] ;  /* 0x0000003208049981 */ /* 0x000162000c1e1900 */
[----:B------:R-:W-:Y:S01]  /*107e0*/  ISETP.NE.AND P1, PT, R11, 0x3, PT ;  /* 0x000000030b00780c */ /* 0x000fe20003f25270 */
[----:B------:R-:W-:Y:S01]  /*107f0*/  IMAD.MOV.U32 R3, RZ, RZ, R7 ;  /* 0x000000ffff037224 */ /* 0x000fe200078e0007 */
[----:B------:R-:W-:Y:S01]  /*10800*/  SEL R2, RZ, 0x1, P0 ;  /* 0x00000001ff027807 */ /* 0x000fe20000000000 */
[----:B------:R-:W-:Y:S01]  /*10810*/  VIADD R7, R7, 0xffffffff ;  /* 0xffffffff07077836 */ /* 0x000fe20000000000 */
[----:B------:R-:W-:Y:S02]  /*10820*/  SEL R18, R18, RZ, P0 ;  /* 0x000000ff12127207 */ /* 0x000fe40000000000 */
[----:B------:R-:W-:Y:S02]  /*10830*/  LOP3.LUT R22, R22, R2, RZ, 0x3c, !PT ;  /* 0x0000000216167212 */ /* 0x000fe400078e3cff */
[----:B------:R-:W-:-:S05]  /*10840*/  ISETP.GT.AND P3, PT, R3, R30, PT ;  /* 0x0000001e0300720c */ /* 0x000fca0003f64270 */
[----:B0-----:R-:W-:Y:S08]  /*10850*/  @!P1 BRA `(.L_x_3649) ;  /* 0x0000000000049947 */ /* 0x001ff00003800000 */
[----:B------:R-:W-:Y:S01]  /*10860*/  BPT.TRAP 0x1 ;  /* 0x000000040000795c */ /* 0x000fe20000300000 */
.L_x_3649:
[----:B------:R-:W-:Y:S01]  /*10870*/  IMAD R6, R18, 0x8, R17 ;  /* 0x0000000812067824 */ /* 0x000fe200078e0211 */
[----:B------:R-:W-:Y:S01]  /*10880*/  SHF.L.U32 R19, R22, 0x1f, RZ ;  /* 0x0000001f16137819 */ /* 0x000fe200000006ff */
[----:B------:R-:W-:Y:S01]  /*10890*/  BSSY B1, `(.L_x_3650) ;  /* 0x0000004000017945 */ /* 0x000fe20003800000 */
[----:B------:R-:W-:Y:S02]  /*108a0*/  SHF.R.S32.HI R9, RZ, 0x1f, R5 ;  /* 0x0000001fff097819 */ /* 0x000fe40000011405 */
[----:B------:R-:W0:Y:S02]  /*108b0*/  SYNCS.PHASECHK.TRANS64.TRYWAIT P0, [R6+URZ+0x28c40], R19 ;  /* 0x028c4013060075a7 */ /* 0x000e24000800017f */
[----:B0-----:R-:W-:Y:S05]  /*108c0*/  @!P0 BRA `(.L_x_3651) ;  /* 0x0000003400088947 */ /* 0x001fea0003800000 */
.L_x_3726:
[----:B------:R-:W-:Y:S05]  /*108d0*/  BSYNC B1 ;  /* 0x0000000000017941 */ /* 0x000fea0003800000 */
.L_x_3650:
[----:B------:R-:W-:Y:S01]  /*108e0*/  ULDC.64 UR4, c[0x0][0x300] ;  /* 0x0000c00000047ab9 */ /* 0x000fe20000000a00 */
[----:B-----5:R-:W-:Y:S01]  /*108f0*/  SHF.R.S32.HI R10, RZ, 0x1f, R4 ;  /* 0x0000001fff0a7819 */ /* 0x020fe20000011404 */
[----:B------:R-:W-:Y:S01]  /*10900*/  IMAD R8, R9, UR4, RZ ;  /* 0x0000000409087c24 */ /* 0x000fe2000f8e02ff */
[----:B------:R-:W-:Y:S01]  /*10910*/  ULDC.64 UR6, c[0x0][0x2e8] ;  /* 0x0000ba0000067ab9 */ /* 0x000fe20000000a00 */
[----:B------:R-:W-:Y:S01]  /*10920*/  IMAD.WIDE.U32 R2, R5, UR4, RZ ;  /* 0x0000000405027c25 */ /* 0x000fe2000f8e00ff */
[----:B------:R-:W-:-:S03]  /*10930*/  LOP3.LUT P1, RZ, R16, 0x2, RZ, 0xc0, !PT ;  /* 0x0000000210ff7812 */ /* 0x000fc6000782c0ff */
        /* <DEDUP_REMOVED lines=8> */
[----:B------:R-:W-:Y:S02]  /*109c0*/  IMAD R8, R18, 0x1000, R33 ;  /* 0x0000100012087824 */ /* 0x000fe400078e0221 */
[----:B------:R-:W-:Y:S01]  /*109d0*/  IMAD.WIDE.U32 R2, R26, UR4, R2 ;  /* 0x000000041a027c25 */ /* 0x000fe2000f8e0002 */
[----:B------:R-:W-:-:S03]  /*109e0*/  UMOV UR4, 0xffffffff ;  /* 0xffffffff00047882 */ /* 0x000fc60000000000 */
[----:B------:R-:W-:Y:S01]  /*109f0*/  IMAD R25, R26, UR5, R3 ;  /* 0x000000051a197c24 */ /* 0x000fe2000f8e0203 */
[----:B------:R-:W-:-:S04]  /*10a00*/  LEA R20, P0, R2, UR6, 0x1 ;  /* 0x0000000602147c11 */ /* 0x000fc8000f8008ff */
[----:B------:R-:W-:Y:S01]  /*10a10*/  LEA.HI.X R25, R2, UR7, R25, 0x1, P0 ;  /* 0x0000000702197c11 */ /* 0x000fe200080f0c19 */
[----:B------:R-:W-:Y:S08]  /*10a20*/  BRA.DIV UR4, `(.L_x_3652) ;  /* 0x0000003204c47947 */ /* 0x000ff0000b800000 */
[----:B------:R-:W1:Y:S01]  /*10a30*/  SHFL.IDX PT, R2, R20, RZ, 0x181f ;  /* 0x00181fff14027589 */ /* 0x000e6200000e0000 */
[----:B------:R-:W-:-:S03]  /*10a40*/  IMAD R21, R8, 0x2, R17 ;  /* 0x0000000208157824 */ /* 0x000fc600078e0211 */
[----:B------:R-:W2:Y:S01]  /*10a50*/  SHFL.IDX PT, R3, R25, RZ, 0x181f ;  /* 0x00181fff19037589 */ /* 0x000ea200000e0000 */
[----:B-1----:R-:W-:-:S05]  /*10a60*/  IADD3 R2, P0, R2, R0, RZ ;  /* 0x0000000002027210 */ /* 0x002fca0007f1e0ff */
[----:B--2---:R-:W-:-:S05]  /*10a70*/  IMAD.X R3, RZ, RZ, R3, P0 ;  /* 0x000000ffff037224 */ /* 0x004fca00000e0603 */
[----:B------:R-:W-:Y:S01]  /*10a80*/  @!PT LDS RZ, [RZ] ;  /* 0x00000000fffff984 */ /* 0x000fe20000000800 */
[----:B------:R1:W-:Y:S04]  /*10a90*/  LDGSTS.E.BYPASS.LTC128B.128 [R21+0x22400], desc[UR50][R2.64], !P1 ;  /* 0x2240000002157fae */ /* 0x0003e8000c901d72 */
[----:B-1----:R-:W1:Y:S04]  /*10aa0*/  SHFL.IDX PT, R2, R20, 0x1, 0x181f ;  /* 0x00381f0014027f89 */ /* 0x002e6800000e0000 */
[----:B------:R-:W2:Y:S01]  /*10ab0*/  SHFL.IDX PT, R3, R25, 0x1, 0x181f ;  /* 0x00381f0019037f89 */ /* 0x000ea200000e0000 */
[----:B-1----:R-:W-:-:S05]  /*10ac0*/  IADD3 R2, P0, R2, R0, RZ ;  /* 0x0000000002027210 */ /* 0x002fca0007f1e0ff */
[----:B--2---:R-:W-:-:S05]  /*10ad0*/  IMAD.X R3, RZ, RZ, R3, P0 ;  /* 0x000000ffff037224 */ /* 0x004fca00000e0603 */
[----:B------:R1:W-:Y:S04]  /*10ae0*/  LDGSTS.E.BYPASS.LTC128B.128 [R21+0x22c00], desc[UR50][R2.64], !P1 ;  /* 0x22c0000002157fae */ /* 0x0003e8000c901d72 */
[----:B-1----:R-:W1:Y:S04]  /*10af0*/  SHFL.IDX PT, R2, R20, 0x2, 0x181f ;  /* 0x00581f0014027f89 */ /* 0x002e6800000e0000 */
[----:B------:R-:W2:Y:S04]  /*10b00*/  SHFL.IDX PT, R3, R25, 0x2, 0x181f ;  /* 0x00581f0019037f89 */ /* 0x000ea800000e0000 */
[----:B------:R-:W3:Y:S01]  /*10b10*/  SHFL.IDX PT, R25, R25, 0x3, 0x181f ;  /* 0x00781f0019197f89 */ /* 0x000ee200000e0000 */
[----:B-1----:R-:W-:-:S05]  /*10b20*/  IADD3 R2, P0, R2, R0, RZ ;  /* 0x0000000002027210 */ /* 0x002fca0007f1e0ff */
[----:B--2---:R-:W-:-:S05]  /*10b30*/  IMAD.X R3, RZ, RZ, R3, P0 ;  /* 0x000000ffff037224 */ /* 0x004fca00000e0603 */
[----:B------:R1:W-:Y:S04]  /*10b40*/  LDGSTS.E.BYPASS.LTC128B.128 [R21+0x23400], desc[UR50][R2.64], !P1 ;  /* 0x2340000002157fae */ /* 0x0003e8000c901d72 */
[----:B-1-3--:R1:W2:Y:S02]  /*10b50*/  SHFL.IDX PT, R2, R20, 0x3, 0x181f ;  /* 0x00781f0014027f89 */ /* 0x00a2a400000e0000 */
.L_x_3736:
[----:B--2---:R-:W-:-:S05]  /*10b60*/  IADD3 R2, P0, R2, R0, RZ ;  /* 0x0000000002027210 */ /* 0x004fca0007f1e0ff */
[----:B------:R-:W-:Y:S01]  /*10b70*/  IMAD.X R3, RZ, RZ, R25, P0 ;  /* 0x000000ffff037224 */ /* 0x000fe200000e0619 */
[----:B------:R-:W-:-:S04]  /*10b80*/  PLOP3.LUT P0, PT, PT, PT, PT, 0x80, 0x0 ;  /* 0x000000000000781c */ /* 0x000fc80003f0f070 */
[----:B------:R-:W-:Y:S01]  /*10b90*/  @!PT LDS RZ, [RZ] ;  /* 0x00000000fffff984 */ /* 0x000fe20000000800 */
[----:B------:R-:W-:Y:S01]  /*10ba0*/  @!PT LDS RZ, [RZ] ;  /* 0x00000000fffff984 */ /* 0x000fe20000000800 */
[----:B------:R-:W-:Y:S01]  /*10bb0*/  @!PT LDS RZ, [RZ] ;  /* 0x00000000fffff984 */ /* 0x000fe20000000800 */
[----:B------:R2:W-:Y:S01]  /*10bc0*/  LDGSTS.E.BYPASS.LTC128B.128 [R21+0x23c00], desc[UR50][R2.64], !P1 ;  /* 0x23c0000002157fae */ /* 0x0005e2000c901d72 */
[----:B------:R-:W-:-:S08]  /*10bd0*/  NOP ;  /* 0x0000000000007918 */ /* 0x000fd00000000000 */
.L_x_3653:
[----:B------:R-:W-:Y:S02]  /*10be0*/  PLOP3.LUT P1, PT, P1, P0, PT, 0xa2, 0x0 ;  /* 0x000000000000781c */ /* 0x000fe40000f21472 */
[----:B------:R-:W-:-:S08]  /*10bf0*/  @P0 R2UR P1, UR4, R6 ;  /* 0x00000000060402ca */ /* 0x000fd00000020000 */
[----:B------:R-:W-:-:S05]  /*10c00*/  @P0 PLOP3.LUT P0, PT, P1, PT, PT, 0x80, 0x0 ;  /* 0x000000000000081c */ /* 0x000fca0000f0f070 */
[----:B------:R-:W-:Y:S01]  /*10c10*/  @!P1 SYNCS.ARRIVE.TRANS64.RED.A0T1 RZ, [UR4+0x28c30], RZ ;  /* 0x028c30ffffff99a7 */ /* 0x000fe20008200404 */
[----:B------:R-:W-:Y:S07]  /*10c20*/  @!P1 ARRIVES.LDGSTSBAR.64.TRANSCNT [UR4+0x28c30] ;  /* 0x028c3000ff0099b0 */ /* 0x000fee0008000a84 */
[----:B------:R-:W-:Y:S05]  /*10c30*/  @P0 BRA.U.ANY `(.L_x_3653) ;  /* 0xfffffffd00e80947 */ /* 0x000fea000393ffff */
[----:B------:R-:W-:Y:S01]  /*10c40*/  NOP ;  /* 0x0000000000007918 */ /* 0x000fe20000000000 */
[----:B--2---:R-:W-:-:S05]  /*10c50*/  IMAD.U32 R2, RZ, RZ, UR36 ;  /* 0x00000024ff027e24 */ /* 0x004fca000f8e00ff */
[----:B------:R-:W-:-:S13]  /*10c60*/  ISETP.NE.AND P2, PT, R2, 0x3, PT ;  /* 0x000000030200780c */ /* 0x000fda0003f45270 */
[----:B------:R-:W-:Y:S05]  /*10c70*/  @!P2 BRA `(.L_x_3654) ;  /* 0x000000000004a947 */ /* 0x000fea0003800000 */
[----:B------:R-:W-:Y:S01]  /*10c80*/  BPT.TRAP 0x1 ;  /* 0x000000040000795c */ /* 0x000fe20000300000 */
.L_x_3654:
[----:B------:R2:W-:Y:S01]  /*10c90*/  SYNCS.ARRIVE.TRANS64.A1T0 RZ, [R6+URZ+0x28c30], RZ ;  /* 0x028c30ff06ff79a7 */ /* 0x0005e2000810003f */
[----:B------:R-:W-:Y:S05]  /*10ca0*/  @!P2 BRA `(.L_x_3655) ;  /* 0x000000000004a947 */ /* 0x000fea0003800000 */
[----:B------:R-:W-:Y:S01]  /*10cb0*/  BPT.TRAP 0x1 ;  /* 0x000000040000795c */ /* 0x000fe20000300000 */
.L_x_3655:
[----:B------:R-:W3:Y:S01]  /*10cc0*/  SYNCS.PHASECHK.TRANS64.TRYWAIT P0, [R6+URZ+0x28c60], R19 ;  /* 0x028c6013060075a7 */ /* 0x000ee2000800017f */
[----:B------:R-:W-:Y:S04]  /*10cd0*/  BSSY B1, `(.L_x_3656) ;  /* 0x0000002000017945 */ /* 0x000fe80003800000 */
[----:B---3--:R-:W-:Y:S05]  /*10ce0*/  @!P0 BRA `(.L_x_3657) ;  /* 0x0000003400308947 */ /* 0x008fea0003800000 */
.L_x_3737:
[----:B------:R-:W-:Y:S05]  /*10cf0*/  BSYNC B1 ;  /* 0x0000000000017941 */ /* 0x000fea0003800000 */
.L_x_3656:
[----:B------:R-:W-:Y:S01]  /*10d00*/  ULDC.64 UR4, c[0x0][0x328] ;  /* 0x0000ca0000047ab9 */ /* 0x000fe20000000a00 */
[----:B------:R-:W-:Y:S01]  /*10d10*/  ULDC.64 UR6, c[0x0][0x318] ;  /* 0x0000c60000067ab9 */ /* 0x000fe20000000a00 */
[----:B------:R-:W-:Y:S01]  /*10d20*/  IMAD R9, R9, UR4, RZ ;  /* 0x0000000409097c24 */ /* 0x000fe2000f8e02ff */
[C---:B------:R-:W-:Y:S01]  /*10d30*/  LOP3.LUT P5, RZ, R16.reuse, 0x8, RZ, 0xc0, !PT ;  /* 0x0000000810ff7812 */ /* 0x040fe200078ac0ff */
[----:B------:R-:W-:Y:S01]  /*10d40*/  IMAD.WIDE.U32 R2, R5, UR4, RZ ;  /* 0x0000000405027c25 */ /* 0x000fe2000f8e00ff */
[----:B------:R-:W-:-:S03]  /*10d50*/  LOP3.LUT P4, RZ, R16, 0x4, RZ, 0xc0, !PT ;  /* 0x0000000410ff7812 */ /* 0x000fc6000788c0ff */
[----:B------:R-:W-:Y:S01]  /*10d60*/  IMAD R9, R5, UR5, R9 ;  /* 0x0000000505097c24 */ /* 0x000fe2000f8e0209 */
[----:B------:R-:W-:Y:S01]  /*10d70*/  ULDC.64 UR4, c[0x0][0x338] ;  /* 0x0000ce0000047ab9 */ /* 0x000fe20000000a00 */
[----:B0--3--:R-:W-:Y:S02]  /*10d80*/  IMAD R19, R18, 0x7000, R8 ;  /* 0x0000700012137824 */ /* 0x009fe400078e0208 */
        /* <DEDUP_REMOVED lines=12> */
[----:B------:R-:W0:Y:S01]  /*10e50*/  SHFL.IDX PT, R2, R9, RZ, 0x181f ;  /* 0x00181fff09027589 */ /* 0x000e2200000e0000 */
[C---:B------:R-:W-:Y:S01]  /*10e60*/  LOP3.LUT P1, RZ, R16.reuse, 0x80, RZ, 0xc0, !PT ;  /* 0x0000008010ff7812 */ /* 0x040fe2000782c0ff */
[----:B------:R-:W-:Y:S01]  /*10e70*/  IMAD R19, R19, 0x2, R17 ;  /* 0x0000000213137824 */ /* 0x000fe200078e0211 */
[C---:B------:R-:W-:Y:S01]  /*10e80*/  LOP3.LUT P2, RZ, R16.reuse, 0x40, RZ, 0xc0, !PT ;  /* 0x0000004010ff7812 */ /* 0x040fe2000784c0ff */
[----:B------:R-:W3:Y:S01]  /*10e90*/  SHFL.IDX PT, R3, R10, RZ, 0x181f ;  /* 0x00181fff0a037589 */ /* 0x000ee200000e0000 */
[----:B------:R-:W-:-:S03]  /*10ea0*/  LOP3.LUT R16, R16, 0xffffbfff, RZ, 0xc0, !PT ;  /* 0xffffbfff10107812 */ /* 0x000fc600078ec0ff */
[----:B------:R-:W4:Y:S01]  /*10eb0*/  SHFL.IDX PT, R14, R9, 0x1, 0x181f ;  /* 0x00381f00090e7f89 */ /* 0x000f2200000e0000 */
[----:B------:R-:W-:-:S03]  /*10ec0*/  @P3 LOP3.LUT R16, R16, 0x4000, RZ, 0xfc, !PT ;  /* 0x0000400010103812 */ /* 0x000fc600078efcff */
[----:B------:R-:W5:Y:S01]  /*10ed0*/  SHFL.IDX PT, R5, R10, 0x1, 0x181f ;  /* 0x00381f000a057f89 */ /* 0x000f6200000e0000 */
[C---:B------:R-:W-:Y:S02]  /*10ee0*/  LOP3.LUT P3, RZ, R16.reuse, 0x20, RZ, 0xc0, !PT ;  /* 0x0000002010ff7812 */ /* 0x040fe4000786c0ff */
[C---:B------:R-:W-:Y:S01]  /*10ef0*/  LOP3.LUT P6, RZ, R16.reuse, 0x10, RZ, 0xc0, !PT ;  /* 0x0000001010ff7812 */ /* 0x040fe200078cc0ff */
[----:B------:R-:W-:Y:S01]  /*10f00*/  SHFL.IDX PT, R8, R10, 0x2, 0x181f ;  /* 0x00581f000a087f89 */ /* 0x000fe200000e0000 */
[----:B------:R-:W-:-:S03]  /*10f10*/  LOP3.LUT R16, R16, 0xfffeffff, RZ, 0xc0, !PT ;  /* 0xfffeffff10107812 */ /* 0x000fc600078ec0ff */
[----:B------:R-:W-:Y:S01]  /*10f20*/  SHFL.IDX PT, R10, R10, 0x3, 0x181f ;  /* 0x00781f000a0a7f89 */ /* 0x000fe200000e0000 */
[----:B0-----:R-:W-:-:S05]  /*10f30*/  IADD3 R2, P0, R2, R0, RZ ;  /* 0x0000000002027210 */ /* 0x001fca0007f1e0ff */
[----:B------:R-:W-:Y:S01]  /*10f40*/  @P3 LOP3.LUT R16, R16, 0x10000, RZ, 0xfc, !PT ;  /* 0x0001000010103812 */ /* 0x000fe200078efcff */
[----:B---3--:R-:W-:Y:S01]  /*10f50*/  IMAD.X R3, RZ, RZ, R3, P0 ;  /* 0x000000ffff037224 */ /* 0x008fe200000e0603 */
[----:B------:R-:W-:-:S04]  /*10f60*/  ISETP.NE.U32.AND P0, PT, R29, RZ, PT ;  /* 0x000000ff1d00720c */ /* 0x000fc80003f05070 */
[----:B------:R-:W-:Y:S01]  /*10f70*/  LDGSTS.E.BYPASS.LTC128B.128 [R19+0x400], desc[UR50][R2.64], !P1 ;  /* 0x0040000002137fae */ /* 0x000fe2000c901d72 */
[----:B------:R-:W-:-:S03]  /*10f80*/  ISETP.NE.U32.AND P1, PT, R28, RZ, PT ;  /* 0x000000ff1c00720c */ /* 0x000fc60003f25070 */
[----:B------:R-:W-:Y:S01]  /*10f90*/  LDGSTS.E.BYPASS.LTC128B.128 [R19+0x2400], desc[UR50][R2.64+0x80], !P2 ;  /* 0x0240008002137fae */ /* 0x000fe2000d101d72 */
[----:B----4-:R-:W-:-:S03]  /*10fa0*/  IADD3 R4, P2, R14, R0, RZ ;  /* 0x000000000e047210 */ /* 0x010fc60007f5e0ff */
[----:B------:R-:W-:Y:S01]  /*10fb0*/  LDGSTS.E.BYPASS.LTC128B.128 [R19+0x4400], desc[UR50][R2.64+0x100], !P3 ;  /* 0x0440010002137fae */ /* 0x000fe2000d901d72 */
[C---:B------:R-:W-:Y:S01]  /*10fc0*/  LOP3.LUT P3, RZ, R16.reuse, 0x80, RZ, 0xc0, !PT ;  /* 0x0000008010ff7812 */ /* 0x040fe2000786c0ff */
[----:B-----5:R-:W-:Y:S01]  /*10fd0*/  IMAD.X R5, RZ, RZ, R5, P2 ;  /* 0x000000ffff057224 */ /* 0x020fe200010e0605 */
[C---:B------:R-:W-:Y:S01]  /*10fe0*/  LOP3.LUT P2, RZ, R16.reuse, 0x40, RZ, 0xc0, !PT ;  /* 0x0000004010ff7812 */ /* 0x040fe2000784c0ff */
[----:B------:R-:W-:Y:S04]  /*10ff0*/  LDGSTS.E.BYPASS.LTC128B.128 [R19+0x6400], desc[UR50][R2.64+0x180], !P6 ;  /* 0x0640018002137fae */ /* 0x000fe8000f101d72 */
[----:B------:R-:W-:Y:S04]  /*11000*/  LDGSTS.E.BYPASS.LTC128B.128 [R19+0x8400], desc[UR50][R2.64+0x200], !P5 ;  /* 0x0840020002137fae */ /* 0x000fe8000e901d72 */
[----:B------:R-:W-:Y:S04]  /*11010*/  LDGSTS.E.BYPASS.LTC128B.128 [R19+0xa400], desc[UR50][R2.64+0x280], !P4 ;  /* 0x0a40028002137fae */ /* 0x000fe8000e101d72 */
[----:B------:R-:W0:Y:S04]  /*11020*/  SHFL.IDX PT, R14, R9, 0x2, 0x181f ;  /* 0x00581f00090e7f89 */ /* 0x000e2800000e0000 */
[----:B------:R-:W-:Y:S04]  /*11030*/  LDGSTS.E.BYPASS.LTC128B.128 [R19+0xc400], desc[UR50][R2.64+0x300], P0 ;  /* 0x0c40030002137fae */ /* 0x000fe80008101d72 */
[----:B------:R0:W-:Y:S04]  /*11040*/  LDGSTS.E.BYPASS.LTC128B.128 [R19+0xe400], desc[UR50][R2.64+0x380], P1 ;  /* 0x0e40038002137fae */ /* 0x0001e80008901d72 */
[----:B------:R3:W-:Y:S01]  /*11050*/  LDGSTS.E.BYPASS.LTC128B.128 [R19+0xc00], desc[UR50][R4.64], !P3 ;  /* 0x00c0000004137fae */ /* 0x0007e2000d901d72 */
[----:B------:R-:W-:-:S02]  /*11060*/  LOP3.LUT P3, RZ, R16, 0x10000, RZ, 0xc0, !PT ;  /* 0x0001000010ff7812 */ /* 0x000fc4000786c0ff */
[----:B------:R-:W-:Y:S01]  /*11070*/  LOP3.LUT R16, R16, 0xffff7fff, RZ, 0xc0, !PT ;  /* 0xffff7fff10107812 */ /* 0x000fe200078ec0ff */
[----:B------:R3:W-:Y:S01]  /*11080*/  LDGSTS.E.BYPASS.LTC128B.128 [R19+0x2c00], desc[UR50][R4.64+0x80], !P2 ;  /* 0x02c0008004137fae */ /* 0x0007e2000d101d72 */
[----:B0-----:R-:W-:-:S09]  /*11090*/  IADD3 R2, P2, R14, R0, RZ ;  /* 0x000000000e027210 */ /* 0x001fd20007f5e0ff */
[----:B------:R-:W-:Y:S01]  /*110a0*/  @P3 LOP3.LUT R16, R16, 0x8000, RZ, 0xfc, !PT ;  /* 0x0000800010103812 */ /* 0x000fe200078efcff */
[----:B------:R3:W-:Y:S01]  /*110b0*/  LDGSTS.E.BYPASS.LTC128B.128 [R19+0x4c00], desc[UR50][R4.64+0x100], !P3 ;  /* 0x04c0010004137fae */ /* 0x0007e2000d901d72 */
[----:B------:R-:W-:Y:S02]  /*110c0*/  IMAD.X R3, RZ, RZ, R8, P2 ;  /* 0x000000ffff037224 */ /* 0x000fe400010e0608 */
[C---:B------:R-:W-:Y:S01]  /*110d0*/  LOP3.LUT P3, RZ, R16.reuse, 0x80, RZ, 0xc0, !PT ;  /* 0x0000008010ff7812 */ /* 0x040fe2000786c0ff */
[----:B------:R3:W-:Y:S01]  /*110e0*/  LDGSTS.E.BYPASS.LTC128B.128 [R19+0x6c00], desc[UR50][R4.64+0x180], !P6 ;  /* 0x06c0018004137fae */ /* 0x0007e2000f101d72 */
[----:B------:R-:W-:-:S03]  /*110f0*/  LOP3.LUT P2, RZ, R16, 0x40, RZ, 0xc0, !PT ;  /* 0x0000004010ff7812 */ /* 0x000fc6000784c0ff */
[----:B------:R3:W-:Y:S04]  /*11100*/  LDGSTS.E.BYPASS.LTC128B.128 [R19+0x8c00], desc[UR50][R4.64+0x200], !P5 ;  /* 0x08c0020004137fae */ /* 0x0007e8000e901d72 */
[----:B------:R3:W-:Y:S04]  /*11110*/  LDGSTS.E.BYPASS.LTC128B.128 [R19+0xac00], desc[UR50][R4.64+0x280], !P4 ;  /* 0x0ac0028004137fae */ /* 0x0007e8000e101d72 */
[----:B------:R3:W-:Y:S04]  /*11120*/  LDGSTS.E.BYPASS.LTC128B.128 [R19+0xcc00], desc[UR50][R4.64+0x300], P0 ;  /* 0x0cc0030004137fae */ /* 0x0007e80008101d72 */
[----:B------:R3:W-:Y:S04]  /*11130*/  LDGSTS.E.BYPASS.LTC128B.128 [R19+0xec00], desc[UR50][R4.64+0x380], P1 ;  /* 0x0ec0038004137fae */ /* 0x0007e80008901d72 */
[----:B------:R3:W-:Y:S01]  /*11140*/  LDGSTS.E.BYPASS.LTC128B.128 [R19+0x1400], desc[UR50][R2.64], !P3 ;  /* 0x0140000002137fae */ /* 0x0007e2000d901d72 */
[----:B------:R-:W-:-:S03]  /*11150*/  LOP3.LUT P3, RZ, R16, 0x8000, RZ, 0xc0, !PT ;  /* 0x0000800010ff7812 */ /* 0x000fc6000786c0ff */
[----:B------:R3:W-:Y:S04]  /*11160*/  LDGSTS.E.BYPASS.LTC128B.128 [R19+0x3400], desc[UR50][R2.64+0x80], !P2 ;  /* 0x0340008002137fae */ /* 0x0007e8000d101d72 */
[----:B------:R3:W0:Y:S06]  /*11170*/  SHFL.IDX PT, R14, R9, 0x3, 0x181f ;  /* 0x00781f00090e7f89 */ /* 0x00062c00000e0000 */
[----:B------:R3:W-:Y:S01]  /*11180*/  LDGSTS.E.BYPASS.LTC128B.128 [R19+0x5400], desc[UR50][R2.64+0x100], !P3 ;  /* 0x0540010002137fae */ /* 0x0007e2000d901d72 */
[----:B------:R-:W-:-:S03]  /*11190*/  LOP3.LUT P3, RZ, R16, 0x4000, RZ, 0xc0, !PT ;  /* 0x0000400010ff7812 */ /* 0x000fc6000786c0ff */
[----:B------:R3:W-:Y:S04]  /*111a0*/  LDGSTS.E.BYPASS.LTC128B.128 [R19+0x7400], desc[UR50][R2.64+0x180], !P6 ;  /* 0x0740018002137fae */ /* 0x0007e8000f101d72 */
[----:B------:R3:W-:Y:S04]  /*111b0*/  LDGSTS.E.BYPASS.LTC128B.128 [R19+0x9400], desc[UR50][R2.64+0x200], !P5 ;  /* 0x0940020002137fae */ /* 0x0007e8000e901d72 */
[----:B------:R3:W-:Y:S04]  /*111c0*/  LDGSTS.E.BYPASS.LTC128B.128 [R19+0xb400], desc[UR50][R2.64+0x280], !P4 ;  /* 0x0b40028002137fae */ /* 0x0007e8000e101d72 */
[----:B------:R3:W-:Y:S04]  /*111d0*/  LDGSTS.E.BYPASS.LTC128B.128 [R19+0xd400], desc[UR50][R2.64+0x300], P0 ;  /* 0x0d40030002137fae */ /* 0x0007e80008101d72 */
[----:B0-----:R3:W-:Y:S02]  /*111e0*/  LDGSTS.E.BYPASS.LTC128B.128 [R19+0xf400], desc[UR50][R2.64+0x380], P1 ;  /* 0x0f40038002137fae */ /* 0x0017e40008901d72 */
.L_x_3747:
[----:B------:R-:W-:Y:S02]  /*111f0*/  LOP3.LUT R16, R16, 0xffff7fff, RZ, 0xc0, !PT ;  /* 0xffff7fff10107812 */ /* 0x000fe400078ec0ff */
[----:B---3--:R-:W-:Y:S02]  /*11200*/  IADD3 R2, P2, R14, R0, RZ ;  /* 0x000000000e027210 */ /* 0x008fe40007f5e0ff */
[----:B------:R-:W-:-:S03]  /*11210*/  @P1 LOP3.LUT R16, R16, 0x8000, RZ, 0xfc, !PT ;  /* 0x0000800010101812 */ /* 0x000fc600078efcff */
[----:B------:R-:W-:Y:S01]  /*11220*/  IMAD.X R3, RZ, RZ, R10, P2 ;  /* 0x000000ffff037224 */ /* 0x000fe200010e060a */
[C---:B------:R-:W-:Y:S02]  /*11230*/  LOP3.LUT P1, RZ, R16.reuse, 0x80, RZ, 0xc0, !PT ;  /* 0x0000008010ff7812 */ /* 0x040fe4000782c0ff */
[----:B------:R-:W-:-:S04]  /*11240*/  LOP3.LUT R16, R16, 0xffffbfff, RZ, 0xc0, !PT ;  /* 0xffffbfff10107812 */ /* 0x000fc800078ec0ff */
[----:B------:R-:W-:-:S04]  /*11250*/  @P3 LOP3.LUT R16, R16, 0x4000, RZ, 0xfc, !PT ;  /* 0x0000400010103812 */ /* 0x000fc800078efcff */
[C---:B------:R-:W-:Y:S02]  /*11260*/  LOP3.LUT P3, RZ, R16.reuse, 0x40, RZ, 0xc0, !PT ;  /* 0x0000004010ff7812 */ /* 0x040fe4000786c0ff */
[C---:B------:R-:W-:Y:S01]  /*11270*/  LOP3.LUT P2, RZ, R16.reuse, 0x20, RZ, 0xc0, !PT ;  /* 0x0000002010ff7812 */ /* 0x040fe2000784c0ff */
[----:B------:R-:W-:Y:S01]  /*11280*/  @!PT LDS RZ, [RZ] ;  /* 0x00000000fffff984 */ /* 0x000fe20000000800 */
[----:B------:R-:W-:Y:S01]  /*11290*/  @!PT LDS RZ, [RZ] ;  /* 0x00000000fffff984 */ /* 0x000fe20000000800 */
[----:B------:R-:W-:Y:S01]  /*112a0*/  @!PT LDS RZ, [RZ] ;  /* 0x00000000fffff984 */ /* 0x000fe20000000800 */
[----:B------:R0:W-:Y:S01]  /*112b0*/  LDGSTS.E.BYPASS.LTC128B.128 [R19+0x1c00], desc[UR50][R2.64], !P1 ;  /* 0x01c0000002137fae */ /* 0x0001e2000c901d72 */
[C---:B------:R-:W-:Y:S02]  /*112c0*/  LOP3.LUT P6, RZ, R16.reuse, 0x10, RZ, 0xc0, !PT ;  /* 0x0000001010ff7812 */ /* 0x040fe400078cc0ff */
[----:B------:R-:W-:-:S07]  /*112d0*/  LOP3.LUT P1, RZ, R16, 0x8000, RZ, 0xc0, !PT ;  /* 0x0000800010ff7812 */ /* 0x000fce000782c0ff */
[----:B------:R0:W-:Y:S01]  /*112e0*/  LDGSTS.E.BYPASS.LTC128B.128 [R19+0x3c00], desc[UR50][R2.64+0x80], !P3 ;  /* 0x03c0008002137fae */ /* 0x0001e2000d901d72 */
[----:B------:R-:W-:-:S03]  /*112f0*/  LOP3.LUT P3, RZ, R16, 0x4000, RZ, 0xc0, !PT ;  /* 0x0000400010ff7812 */ /* 0x000fc6000786c0ff */
        /* <DEDUP_REMOVED lines=8> */
.L_x_3659:
[----:B------:R-:W-:Y:S02]  /*11380*/  PLOP3.LUT P1, PT, P1, P0, PT, 0xa2, 0x0 ;  /* 0x000000000000781c */ /* 0x000fe40000f21472 */
[----:B------:R-:W-:-:S08]  /*11390*/  @P0 R2UR P1, UR4, R6 ;  /* 0x00000000060402ca */ /* 0x000fd00000020000 */
[----:B------:R-:W-:-:S05]  /*113a0*/  @P0 PLOP3.LUT P0, PT, P1, PT, PT, 0x80, 0x0 ;  /* 0x000000000000081c */ /* 0x000fca0000f0f070 */
[----:B------:R-:W-:Y:S01]  /*113b0*/  @!P1 SYNCS.ARRIVE.TRANS64.RED.A0T1 RZ, [UR4+0x28c50], RZ ;  /* 0x028c50ffffff99a7 */ /* 0x000fe20008200404 */
[----:B------:R-:W-:Y:S07]  /*113c0*/  @!P1 ARRIVES.LDGSTSBAR.64.TRANSCNT [UR4+0x28c50] ;  /* 0x028c5000ff0099b0 */ /* 0x000fee0008000a84 */
[----:B------:R-:W-:Y:S05]  /*113d0*/  @P0 BRA.U.ANY `(.L_x_3659) ;  /* 0xfffffffd00e80947 */ /* 0x000fea000393ffff */
[----:B------:R-:W-:Y:S01]  /*113e0*/  NOP ;  /* 0x0000000000007918 */ /* 0x000fe20000000000 */
[----:B0-----:R-:W-:-:S05]  /*113f0*/  IMAD.U32 R2, RZ, RZ, UR36 ;  /* 0x00000024ff027e24 */ /* 0x001fca000f8e00ff */
[----:B------:R-:W-:-:S13]  /*11400*/  ISETP.NE.AND P2, PT, R2, 0x3, PT ;  /* 0x000000030200780c */ /* 0x000fda0003f45270 */
[----:B------:R-:W-:Y:S05]  /*11410*/  @!P2 BRA `(.L_x_3660) ;  /* 0x000000000004a947 */ /* 0x000fea0003800000 */
[----:B------:R-:W-:Y:S01]  /*11420*/  BPT.TRAP 0x1 ;  /* 0x000000040000795c */ /* 0x000fe20000300000 */
.L_x_3660:
[----:B------:R3:W-:Y:S01]  /*11430*/  SYNCS.ARRIVE.TRANS64.A1T0 RZ, [R6+URZ+0x28c50], RZ ;  /* 0x028c50ff06ff79a7 */ /* 0x0007e2000810003f */
[----:B------:R-:W-:Y:S05]  /*11440*/  @P3 BRA `(.L_x_3661) ;  /* 0xfffffff000643947 */ /* 0x000fea000383ffff */
.L_x_3648:
[----:B------:R-:W-:Y:S05]  /*11450*/  BSYNC B0 ;  /* 0x0000000000007941 */ /* 0x000fea0003800000 */
.L_x_3647:
[----:B------:R-:W4:Y:S01]  /*11460*/  S2R R2, SR_TID.X ;  /* 0x0000000000027919 */ /* 0x000f220000002100 */
[----:B------:R-:W-:Y:S01]  /*11470*/  VIADD R18, R18, 0x1 ;  /* 0x0000000112127836 */ /* 0x000fe20000000000 */
[----:B------:R-:W-:Y:S04]  /*11480*/  BSSY B0, `(.L_x_3662) ;  /* 0x0000013000007945 */ /* 0x000fe80003800000 */
[----:B------:R-:W-:-:S04]  /*11490*/  ISETP.NE.AND P0, PT, R18, 0x2, PT ;  /* 0x000000021200780c */ /* 0x000fc80003f05270 */
[----:B------:R-:W-:-:S04]  /*114a0*/  SEL R3, RZ, 0x1, P0 ;  /* 0x00000001ff037807 */ /* 0x000fc80000000000 */
[----:B------:R-:W-:Y:S02]  /*114b0*/  LOP3.LUT R22, R22, R3, RZ, 0x3c, !PT ;  /* 0x0000000316167212 */ /* 0x000fe400078e3cff */
[----:B----4-:R-:W-:-:S04]  /*114c0*/  LOP3.LUT R2, R2, 0x7f, RZ, 0xc0, !PT ;  /* 0x0000007f02027812 */ /* 0x010fc800078ec0ff */
[----:B------:R-:W-:-:S13]  /*114d0*/  ISETP.NE.AND P1, PT, R2, RZ, PT ;  /* 0x000000ff0200720c */ /* 0x000fda0003f25270 */
[----:B------:R-:W-:Y:S05]  /*114e0*/  @P1 BRA `(.L_x_3663) ;  /* 0x0000000000301947 */ /* 0x000fea0003800000 */
[----:B------:R-:W4:Y:S01]  /*114f0*/  S2R R5, SR_LANEID ;  /* 0x0000000000057919 */ /* 0x000f220000000000 */
[----:B------:R-:W-:Y:S01]  /*11500*/  VOTEU.ANY UR4, UPT, PT ;  /* 0x0000000000047886 */ /* 0x000fe200038e0100 */
[----:B------:R-:W5:Y:S01]  /*11510*/  LDC.64 R2, c[0x0][0xc60] ;  /* 0x00031800ff027b82 */ /* 0x000f620000000a00 */
[----:B------:R-:W4:Y:S02]  /*11520*/  FLO.U32 R0, UR4 ;  /* 0x0000000400007d00 */ /* 0x000f2400080e0000 */
[----:B----4-:R-:W-:-:S06]  /*11530*/  ISETP.EQ.U32.AND P1, PT, R0, R5, PT ;  /* 0x000000050000720c */ /* 0x010fcc0003f22070 */
[----:B------:R-:W5:Y:S07]  /*11540*/  POPC R5, UR4 ;  /* 0x0000000400057d09 */ /* 0x000f6e0008000000 */
[----:B-----5:R-:W4:Y:S01]  /*11550*/  @P1 ATOMG.E.ADD.STRONG.GPU PT, R3, desc[UR50][R2.64], R5 ;  /* 0x00000005020319a8 */ /* 0x020f2200081ee1f2 */
[----:B0-----:R-:W0:Y:S02]  /*11560*/  S2R R4, SR_LTMASK ;  /* 0x0000000000047919 */ /* 0x001e240000003900 */
[----:B0-----:R-:W-:-:S04]  /*11570*/  LOP3.LUT R4, R4, UR4, RZ, 0xc0, !PT ;  /* 0x0000000404047c12 */ /* 0x001fc8000f8ec0ff */
[----:B------:R-:W0:Y:S01]  /*11580*/  POPC R7, R4 ;  /* 0x0000000400077309 */ /* 0x000e220000000000 */
[----:B----4-:R-:W0:Y:S02]  /*11590*/  SHFL.IDX PT, R0, R3, R0, 0x1f ;  /* 0x00001f0003007589 */ /* 0x010e2400000e0000 */
[----:B0-----:R-:W-:-:S07]  /*115a0*/  IADD3 R24, R0, UR38, R7 ;  /* 0x0000002600187c10 */ /* 0x001fce000fffe007 */
.L_x_3663:
[----:B------:R-:W-:Y:S05]  /*115b0*/  BSYNC B0 ;  /* 0x0000000000007941 */ /* 0x000fea0003800000 */
.L_x_3662:
[----:B------:R-:W-:-:S07]  /*115c0*/  SEL R18, R18, RZ, P0 ;  /* 0x000000ff12127207 */ /* 0x000fce0000000000 */
.L_x_3622:
[----:B------:R-:W-:Y:S05]  /*115d0*/  BSYNC B7 ;  /* 0x0000000000077941 */ /* 0x000fea0003800000 */
.L_x_3620:
[----:B------:R-:W-:-:S13]  /*115e0*/  LOP3.LUT P0, RZ, R16, 0x2000, RZ, 0xc0, !PT ;  /* 0x0000200010ff7812 */ /* 0x000fda000780c0ff */
[----:B------:R-:W-:Y:S05]  /*115f0*/  @!P0 BRA `(.L_x_3664) ;  /* 0x0000000000248947 */ /* 0x000fea0003800000 */
[----:B------:R-:W-:Y:S05]  /*11600*/  WARPSYNC.ALL ;  /* 0x0000000000007948 */ /* 0x000fea0003800000 */
[----:B------:R-:W4:Y:S08]  /*11610*/  S2UR UR5, SR_CgaCtaId ;  /* 0x00000000000579c3 */ /* 0x000f300000008800 */
[----:B------:R-:W-:Y:S06]  /*11620*/  BAR.SYNC.DEFER_BLOCKING 0x5, 0x180 ;  /* 0x0146000000007b1d */ /* 0x000fec0000010000 */
[----:B------:R-:W-:-:S02]  /*11630*/  UMOV UR4, 0x400 ;  /* 0x0000040000047882 */ /* 0x000fc40000000000 */
[----:B----4-:R-:W-:-:S06]  /*11640*/  ULEA UR4, UR5, UR4, 0x18 ;  /* 0x0000000405047291 */ /* 0x010fcc000f8ec03f */
[----:B------:R-:W-:-:S05]  /*11650*/  IMAD.U32 R17, RZ, RZ, UR4 ;  /* 0x00000004ff117e24 */ /* 0x000fca000f8e00ff */
[----:B------:R4:W0:Y:S01]  /*11660*/  LDS.128 R24, [R17+0x28cd0] ;  /* 0x028cd00011187984 */ /* 0x0008220000000c00 */
[----:B------:R-:W-:Y:S06]  /*11670*/  BAR.ARV 0x4, 0x180 ;  /* 0x0106000000007b1d */ /* 0x000fec0000002000 */
[----:B------:R-:W-:Y:S05]  /*11680*/  BRA `(.L_x_3665) ;  /* 0x0000000800d07947 */ /* 0x000fea0003800000 */
.L_x_3664:
[----:B------:R-:W4:Y:S01]  /*11690*/  S2R R9, SR_TID.X ;  /* 0x0000000000097919 */ /* 0x000f220000002100 */
[----:B------:R-:W-:Y:S01]  /*116a0*/  UMOV UR4, 0xffffffff ;  /* 0xffffffff00047882 */ /* 0x000fe20000000000 */
[----:B----4-:R-:W-:-:S04]  /*116b0*/  LOP3.LUT R9, R9, 0x1f, RZ, 0xc0, !PT ;  /* 0x0000001f09097812 */ /* 0x010fc800078ec0ff */
[----:B------:R-:W-:Y:S01]  /*116c0*/  ISETP.NE.AND P0, PT, R9, 0x1f, PT ;  /* 0x0000001f0900780c */ /* 0x000fe20003f05270 */
[----:B------:R-:W-:-:S12]  /*116d0*/  BRA.DIV UR4, `(.L_x_3666) ;  /* 0x0000003204a47947 */ /* 0x000fd8000b800000 */
[----:B------:R-:W-:Y:S01]  /*116e0*/  IMAD.IADD R7, R27, 0x1, R9 ;  /* 0x000000011b077824 */ /* 0x000fe200078e0209 */
[----:B------:R-:W-:-:S04]  /*116f0*/  ULDC UR4, c[0x0][0xc3c] ;  /* 0x00030f0000047ab9 */ /* 0x000fc80000000800 */
[----:B------:R-:W-:-:S13]  /*11700*/  ISETP.GE.OR P1, PT, R7, UR4, !P0 ;  /* 0x0000000407007c0c */ /* 0x000fda000c726670 */
[----:B------:R-:W4:Y:S08]  /*11710*/  @!P1 LDC.64 R2, c[0x0][0xc80] ;  /* 0x00032000ff029b82 */ /* 0x000f300000000a00 */
[----:B0-----:R-:W0:Y:S01]  /*11720*/  @!P1 LDC.64 R4, c[0x0][0xc78] ;  /* 0x00031e00ff049b82 */ /* 0x001e220000000a00 */
[----:B----4-:R-:W-:-:S05]  /*11730*/  @!P1 IMAD.WIDE R2, R7, 0x4, R2 ;  /* 0x0000000407029825 */ /* 0x010fca00078e0202 */
[----:B------:R0:W4:Y:S02]  /*11740*/  @!P1 LDG.E R8, desc[UR50][R2.64] ;  /* 0x0000003202089981 */ /* 0x000124000c1e1900 */
[----:B0-----:R-:W-:-:S05]  /*11750*/  @!P1 IMAD.WIDE R2, R7, 0x4, R4 ;  /* 0x0000000407029825 */ /* 0x001fca00078e0204 */
[----:B------:R-:W5:Y:S01]  /*11760*/  @!P1 LDG.E R5, desc[UR50][R2.64] ;  /* 0x0000003202059981 */ /* 0x000f62000c1e1900 */
[----:B------:R-:W-:Y:S01]  /*11770*/  IMAD.MOV.U32 R7, RZ, RZ, RZ ;  /* 0x000000ffff077224 */ /* 0x000fe200078e00ff */
[C---:B------:R-:W-:Y:S01]  /*11780*/  ISETP.GE.U32.AND P2, PT, R9.reuse, 0x2, PT ;  /* 0x000000020900780c */ /* 0x040fe20003f46070 */
[----:B------:R-:W-:Y:S01]  /*11790*/  IMAD.MOV.U32 R4, RZ, RZ, RZ ;  /* 0x000000ffff047224 */ /* 0x000fe200078e00ff */
[C---:B------:R-:W-:Y:S01]  /*117a0*/  ISETP.GE.U32.AND P3, PT, R9.reuse, 0x4, PT ;  /* 0x000000040900780c */ /* 0x040fe20003f66070 */
[----:B------:R-:W-:Y:S01]  /*117b0*/  SHFL.IDX PT, R0, R24, RZ, 0x1f ;  /* 0x00001fff18007589 */ /* 0x000fe200000e0000 */
[C---:B------:R-:W-:Y:S02]  /*117c0*/  ISETP.GE.U32.AND P4, PT, R9.reuse, 0x8, PT ;  /* 0x000000080900780c */ /* 0x040fe40003f86070 */
[----:B------:R-:W-:Y:S01]  /*117d0*/  ISETP.GE.U32.AND P5, PT, R9, 0x10, PT ;  /* 0x000000100900780c */ /* 0x000fe20003fa6070 */
[----:B--23--:R0:W-:Y:S02]  /*117e0*/  SHFL.IDX PT, R6, R24, 0x1, 0x1f ;  /* 0x00201f0018067f89 */ /* 0x00c1e400000e0000 */
[----:B0-----:R-:W-:-:S02]  /*117f0*/  IMAD.MOV.U32 R24, RZ, RZ, RZ ;  /* 0x000000ffff187224 */ /* 0x001fc400078e00ff */
[----:B----4-:R-:W-:Y:S02]  /*11800*/  @!P1 IMAD.MOV.U32 R7, RZ, RZ, R8 ;  /* 0x000000ffff079224 */ /* 0x010fe400078e0008 */
[----:B-----5:R-:W-:Y:S01]  /*11810*/  @!P1 IMAD.MOV.U32 R4, RZ, RZ, R5 ;  /* 0x000000ffff049224 */ /* 0x020fe200078e0005 */
        /* <DEDUP_REMOVED lines=17> */
[----:B------:R0:W2:Y:S02]  /*11930*/  SHFL.IDX PT, R14, R3, 0x1f, 0x1f ;  /* 0x03e01f00030e7f89 */ /* 0x0000a400000e0000 */
.L_x_3757:
[----:B------:R-:W-:Y:S02]  /*11940*/  ULDC UR4, c[0x0][0xc38] ;  /* 0x00030e0000047ab9 */ /* 0x000fe40000000800 */
[----:B------:R-:W-:-:S04]  /*11950*/  IMAD.U32 R5, RZ, RZ, UR4 ;  /* 0x00000004ff057e24 */ /* 0x000fc8000f8e00ff */
[----:B--2---:R-:W-:-:S04]  /*11960*/  IMAD R9, R14, R5, RZ ;  /* 0x000000050e097224 */ /* 0x004fc800078e02ff */
[----:B------:R-:W-:-:S05]  /*11970*/  IMAD.IADD R6, R6, 0x1, R9 ;  /* 0x0000000106067824 */ /* 0x000fca00078e0209 */
[----:B------:R-:W-:-:S13]  /*11980*/  ISETP.GT.AND P6, PT, R6, R0, PT ;  /* 0x000000000600720c */ /* 0x000fda0003fc4270 */
[----:B------:R-:W-:Y:S05]  /*11990*/  @P6 BRA `(.L_x_3667) ;  /* 0x0000000000a46947 */ /* 0x000fea0003800000 */
.L_x_3670:
[----:B------:R-:W2:Y:S01]  /*119a0*/  LDC R2, c[0x0][0xc3c] ;  /* 0x00030f00ff027b82 */ /* 0x000ea20000000800 */
[----:B------:R-:W-:-:S05]  /*119b0*/  VIADD R27, R27, 0x1f ;  /* 0x0000001f1b1b7836 */ /* 0x000fca0000000000 */
[----:B--2---:R-:W-:-:S13]  /*119c0*/  ISETP.GE.AND P6, PT, R27, R2, PT ;  /* 0x000000021b00720c */ /* 0x004fda0003fc6270 */
[----:B------:R-:W-:Y:S05]  /*119d0*/  @P6 BRA `(.L_x_3668) ;  /* 0x0000000400b86947 */ /* 0x000fea0003800000 */
[----:B0-----:R-:W0:Y:S01]  /*119e0*/  S2R R3, SR_TID.X ;  /* 0x0000000000037919 */ /* 0x001e220000002100 */
[----:B------:R-:W-:Y:S01]  /*119f0*/  IMAD.MOV.U32 R7, RZ, RZ, RZ ;  /* 0x000000ffff077224 */ /* 0x000fe200078e00ff */
[----:B0-----:R-:W-:-:S05]  /*11a00*/  LOP3.LUT R3, R3, 0x1f, RZ, 0xc0, !PT ;  /* 0x0000001f03037812 */ /* 0x001fca00078ec0ff */
[----:B------:R-:W-:-:S05]  /*11a10*/  IMAD.IADD R9, R27, 0x1, R3 ;  /* 0x000000011b097824 */ /* 0x000fca00078e0203 */
[----:B------:R-:W-:-:S13]  /*11a20*/  ISETP.GE.OR P6, PT, R9, R2, !P0 ;  /* 0x000000020900720c */ /* 0x000fda00047c6670 */
[----:B------:R-:W0:Y:S08]  /*11a30*/  @!P6 LDC.64 R2, c[0x0][0xc80] ;  /* 0x00032000ff02eb82 */ /* 0x000e300000000a00 */
[----:B------:R-:W2:Y:S01]  /*11a40*/  @!P6 LDC.64 R4, c[0x0][0xc78] ;  /* 0x00031e00ff04eb82 */ /* 0x000ea20000000a00 */
[----:B0-----:R-:W-:-:S05]  /*11a50*/  @!P6 IMAD.WIDE R2, R9, 0x4, R2 ;  /* 0x000000040902e825 */ /* 0x001fca00078e0202 */
[----:B------:R2:W3:Y:S02]  /*11a60*/  @!P6 LDG.E R7, desc[UR50][R2.64] ;  /* 0x000000320207e981 */ /* 0x0004e4000c1e1900 */
[----:B--2---:R-:W-:-:S04]  /*11a70*/  @!P6 IMAD.WIDE R2, R9, 0x4, R4 ;  /* 0x000000040902e825 */ /* 0x004fc800078e0204 */
[----:B------:R-:W-:-:S06]  /*11a80*/  IMAD.MOV.U32 R4, RZ, RZ, RZ ;  /* 0x000000ffff047224 */ /* 0x000fcc00078e00ff */
[----:B------:R-:W3:Y:S01]  /*11a90*/  @!P6 LDG.E R4, desc[UR50][R2.64] ;  /* 0x000000320204e981 */ /* 0x000ee2000c1e1900 */
[----:B------:R-:W-:Y:S01]  /*11aa0*/  UMOV UR4, 0xffffffff ;  /* 0xffffffff00047882 */ /* 0x000fe20000000000 */
[----:B---3--:R-:W-:Y:S02]  /*11ab0*/  IMAD R13, R4, R7, RZ ;  /* 0x00000007040d7224 */ /* 0x008fe400078e02ff */
        /* <DEDUP_REMOVED lines=17> */
.L_x_3765:
[----:B------:R-:W-:Y:S02]  /*11bd0*/  ULDC UR4, c[0x0][0xc38] ;  /* 0x00030e0000047ab9 */ /* 0x000fe40000000800 */
[----:B------:R-:W-:-:S04]  /*11be0*/  IMAD.U32 R5, RZ, RZ, UR4 ;  /* 0x00000004ff057e24 */ /* 0x000fc8000f8e00ff */
[----:B--2---:R-:W-:-:S04]  /*11bf0*/  IMAD R9, R14, R5, RZ ;  /* 0x000000050e097224 */ /* 0x004fc800078e02ff */
[----:B------:R-:W-:-:S05]  /*11c00*/  IMAD.IADD R6, R9, 0x1, R6 ;  /* 0x0000000109067824 */ /* 0x000fca00078e0206 */
[----:B------:R-:W-:-:S13]  /*11c10*/  ISETP.GT.AND P6, PT, R6, R0, PT ;  /* 0x000000000600720c */ /* 0x000fda0003fc4270 */
[----:B------:R-:W-:Y:S05]  /*11c20*/  @!P6 BRA `(.L_x_3670) ;  /* 0xfffffffc005ce947 */ /* 0x000fea000383ffff */
.L_x_3667:
[----:B------:R-:W-:Y:S01]  /*11c30*/  IMAD.IADD R2, R6, 0x1, -R9 ;  /* 0x0000000106027824 */ /* 0x000fe200078e0a09 */
[----:B------:R-:W-:-:S03]  /*11c40*/  UMOV UR4, 0xffffffff ;  /* 0xffffffff00047882 */ /* 0x000fc60000000000 */
[----:B------:R-:W-:-:S05]  /*11c50*/  IMAD R9, R3, R5, R2 ;  /* 0x0000000503097224 */ /* 0x000fca00078e0202 */
[----:B------:R-:W-:Y:S01]  /*11c60*/  ISETP.GT.AND P6, PT, R9, R0, PT ;  /* 0x000000000900720c */ /* 0x000fe20003fc4270 */
[----:B------:R-:W-:-:S12]  /*11c70*/  BRA.DIV UR4, `(.L_x_3671) ;  /* 0x0000003604307947 */ /* 0x000fd8000b800000 */
[----:B------:R-:W-:-:S04]  /*11c80*/  VOTE.ANY R8, PT, !P6 ;  /* 0x0000000000087806 */ /* 0x000fc800070e0100 */
[----:B------:R-:W2:Y:S02]  /*11c90*/  POPC R6, R8 ;  /* 0x0000000800067309 */ /* 0x000ea40000000000 */
[----:B--2---:R2:W3:Y:S04]  /*11ca0*/  SHFL.IDX PT, R7, R7, R6, 0x1f ;  /* 0x00001f0607077589 */ /* 0x0044e800000e0000 */
[----:B------:R2:W4:Y:S02]  /*11cb0*/  SHFL.IDX PT, R4, R4, R6, 0x1f ;  /* 0x00001f0604047589 */ /* 0x00052400000e0000 */
.L_x_3770:
[----:B------:R-:W-:-:S13]  /*11cc0*/  ISETP.NE.AND P0, PT, R8, RZ, PT ;  /* 0x000000ff0800720c */ /* 0x000fda0003f05270 */
[----:B------:R-:W-:Y:S05]  /*11cd0*/  @!P0 BRA `(.L_x_3672) ;  /* 0x0000000000108947 */ /* 0x000fea0003800000 */
[----:B------:R-:W-:Y:S01]  /*11ce0*/  UMOV UR4, 0xffffffff ;  /* 0xffffffff00047882 */ /* 0x000fe20000000000 */
[----:B------:R-:W-:Y:S02]  /*11cf0*/  VIADD R12, R6, 0xffffffff ;  /* 0xffffffff060c7836 */ /* 0x000fe40000000000 */
[----:B------:R-:W-:Y:S05]  /*11d00*/  BRA.DIV UR4, `(.L_x_3673) ;  /* 0x0000003604687947 */ /* 0x000fea000b800000 */
[----:B------:R0:W0:Y:S02]  /*11d10*/  SHFL.IDX PT, R24, R3, R12, 0x1f ;  /* 0x00001f0c03187589 */ /* 0x00002400000e0000 */
.L_x_3672:
[----:B---3--:R-:W-:Y:S01]  /*11d20*/  IABS R8, R7 ;  /* 0x0000000700087213 */ /* 0x008fe20000000000 */
[----:B0-----:R-:W-:Y:S01]  /*11d30*/  IMAD R24, R24, R5, R2 ;  /* 0x0000000518187224 */ /* 0x001fe200078e0202 */
[----:B----4-:R-:W-:Y:S01]  /*11d40*/  IABS R5, R4 ;  /* 0x0000000400057213 */ /* 0x010fe20000000000 */
[----:B------:R-:W-:Y:S01]  /*11d50*/  IMAD.MOV.U32 R2, RZ, RZ, RZ ;  /* 0x000000ffff027224 */ /* 0x000fe200078e00ff */
[----:B------:R-:W0:Y:S01]  /*11d60*/  I2F.RP R9, R8 ;  /* 0x0000000800097306 */ /* 0x000e220000209400 */
[----:B------:R-:W-:Y:S02]  /*11d70*/  IMAD.IADD R0, R0, 0x1, -R24 ;  /* 0x0000000100007824 */ /* 0x000fe400078e0a18 */
[----:B------:R-:W-:-:S05]  /*11d80*/  IMAD.IADD R27, R6, 0x1, R27 ;  /* 0x00000001061b7824 */ /* 0x000fca00078e021b */
[----:B------:R-:W3:Y:S08]  /*11d90*/  I2F.RP R10, R5 ;  /* 0x00000005000a7306 */ /* 0x000ef00000209400 */
[----:B0-----:R-:W0:Y:S08]  /*11da0*/  MUFU.RCP R9, R9 ;  /* 0x0000000900097308 */ /* 0x001e300000001000 */
[----:B---3--:R-:W-:Y:S01]  /*11db0*/  MUFU.RCP R10, R10 ;  /* 0x0000000a000a7308 */ /* 0x008fe20000001000 */
[----:B0-----:R-:W-:-:S07]  /*11dc0*/  VIADD R3, R9, 0xffffffe ;  /* 0x0ffffffe09037836 */ /* 0x001fce0000000000 */
[----:B------:R-:W0:Y:S02]  /*11dd0*/  F2I.FTZ.U32.TRUNC.NTZ R3, R3 ;  /* 0x0000000300037305 */ /* 0x000e24000021f000 */
[----:B0-----:R-:W-:-:S04]  /*11de0*/  IMAD.MOV R11, RZ, RZ, -R3 ;  /* 0x000000ffff0b7224 */ /* 0x001fc800078e0a03 */
        /* <DEDUP_REMOVED lines=45> */
.L_x_3668:
[----:B------:R-:W-:Y:S01]  /*120c0*/  UMOV UR4, URZ ;  /* 0x0000003f00047c82 */ /* 0x000fe20008000000 */
[----:B------:R-:W-:Y:S01]  /*120d0*/  UMOV UR5, URZ ;  /* 0x0000003f00057c82 */ /* 0x000fe20008000000 */
[----:B------:R-:W-:Y:S01]  /*120e0*/  ULDC UR6, c[0x0][0xc3c] ;  /* 0x00030f0000067ab9 */ /* 0x000fe20000000800 */
[----:B------:R-:W-:Y:S02]  /*120f0*/  IMAD.MOV.U32 R24, RZ, RZ, R0 ;  /* 0x000000ffff187224 */ /* 0x000fe400078e0000 */
[----:B------:R-:W-:Y:S02]  /*12100*/  IMAD.U32 R25, RZ, RZ, UR4 ;  /* 0x00000004ff197e24 */ /* 0x000fe4000f8e00ff */
[----:B------:R-:W-:Y:S02]  /*12110*/  IMAD.U32 R26, RZ, RZ, UR5 ;  /* 0x00000005ff1a7e24 */ /* 0x000fe4000f8e00ff */
[----:B------:R-:W-:-:S07]  /*12120*/  IMAD.U32 R27, RZ, RZ, UR6 ;  /* 0x00000006ff1b7e24 */ /* 0x000fce000f8e00ff */
.L_x_3674:
[----:B------:R-:W3:Y:S01]  /*12130*/  S2R R0, SR_TID.X ;  /* 0x0000000000007919 */ /* 0x000ee20000002100 */
[----:B------:R-:W-:Y:S05]  /*12140*/  WARPSYNC.ALL ;  /* 0x0000000000007948 */ /* 0x000fea0003800000 */
[----:B------:R-:W-:Y:S01]  /*12150*/  BAR.SYNC.DEFER_BLOCKING 0x4, 0x180 ;  /* 0x0106000000007b1d */ /* 0x000fe20000010000 */
[----:B---3--:R-:W-:-:S04]  /*12160*/  LOP3.LUT R0, R0, 0x1f, RZ, 0xc0, !PT ;  /* 0x0000001f00007812 */ /* 0x008fc800078ec0ff */
[----:B------:R-:W-:-:S13]  /*12170*/  ISETP.NE.AND P0, PT, R0, RZ, PT ;  /* 0x000000ff0000720c */ /* 0x000fda0003f05270 */
[----:B0-----:R-:W0:Y:S01]  /*12180*/  @!P0 S2R R3, SR_CgaCtaId ;  /* 0x0000000000038919 */ /* 0x001e220000008800 */
[----:B------:R-:W-:-:S04]  /*12190*/  @!P0 MOV R0, 0x400 ;  /* 0x0000040000008802 */ /* 0x000fc80000000f00 */
[----:B0-----:R-:W-:-:S05]  /*121a0*/  @!P0 LEA R17, R3, R0, 0x18 ;  /* 0x0000000003118211 */ /* 0x001fca00078ec0ff */
[----:B------:R0:W-:Y:S01]  /*121b0*/  @!P0 STS.128 [R17+0x28cd0], R24 ;  /* 0x028cd01811008388 */ /* 0x0001e20000000c00 */
[----:B------:R-:W-:Y:S06]  /*121c0*/  BAR.ARV 0x5, 0x180 ;  /* 0x0146000000007b1d */ /* 0x000fec0000002000 */
.L_x_3665:
[----:B------:R-:W-:Y:S02]  /*121d0*/  ULDC UR4, c[0x0][0xc3c] ;  /* 0x00030f0000047ab9 */ /* 0x000fe40000000800 */
[----:B0-----:R-:W-:-:S13]  /*121e0*/  ISETP.GE.AND P0, PT, R27, UR4, PT ;  /* 0x000000041b007c0c */ /* 0x001fda000bf06270 */
[----:B------:R-:W-:Y:S05]  /*121f0*/  @!P0 BRA `(.L_x_3675) ;  /* 0xffffffb400bc8947 */ /* 0x000fea000383ffff */
[----:B------:R-:W-:Y:S05]  /*12200*/  BSYNC B8 ;  /* 0x0000000000087941 */ /* 0x000fea0003800000 */
.L_x_3614:
[----:B------:R-:W5:Y:S01]  /*12210*/  LDL.LU R0, [R1+0x24] ;  /* 0x0000240001007983 */ /* 0x000f620000300800 */
[----:B------:R-:W-:Y:S01]  /*12220*/  BSSY B0, `(.L_x_3676) ;  /* 0x000000b000007945 */ /* 0x000fe20003800000 */
[----:B------:R-:W0:Y:S01]  /*12230*/  S2R R5, SR_CgaCtaId ;  /* 0x0000000000057919 */ /* 0x000e220000008800 */
[----:B-----5:R-:W-:-:S05]  /*12240*/  VIADD R0, R0, 0x1 ;  /* 0x0000000100007836 */ /* 0x020fca0000000000 */
[----:B-1----:R-:W-:-:S04]  /*12250*/  LEA.HI R2, R0, R0, RZ, 0x1 ;  /* 0x0000000000027211 */ /* 0x002fc800078f08ff */
[----:B------:R-:W-:Y:S02]  /*12260*/  LOP3.LUT R3, R2, 0xfffffffe, RZ, 0xc0, !PT ;  /* 0xfffffffe02037812 */ /* 0x000fe400078ec0ff */
[----:B------:R-:W-:-:S03]  /*12270*/  MOV R2, 0x400 ;  /* 0x0000040000027802 */ /* 0x000fc60000000f00 */
[----:B------:R-:W-:Y:S01]  /*12280*/  IMAD.IADD R0, R0, 0x1, -R3 ;  /* 0x0000000100007824 */ /* 0x000fe200078e0a03 */
[----:B0-----:R-:W-:-:S04]  /*12290*/  LEA R7, R5, R2, 0x18 ;  /* 0x0000000205077211 */ /* 0x001fc800078ec0ff */
[----:B------:R-:W-:-:S04]  /*122a0*/  SHF.L.U32 R0, R0, 0x1f, RZ ;  /* 0x0000001f00007819 */ /* 0x000fc800000006ff */
[----:B------:R-:W0:Y:S02]  /*122b0*/  SYNCS.PHASECHK.TRANS64.TRYWAIT P0, [R7+URZ+0x28c20], R0 ;  /* 0x028c2000070075a7 */ /* 0x000e24000800017f */
[----:B0-----:R-:W-:Y:S05]  /*122c0*/  @!P0 BRA `(.L_x_3677) ;  /* 0x0000003000208947 */ /* 0x001fea0003800000 */
.L_x_3773:
[----:B------:R-:W-:Y:S05]  /*122d0*/  BSYNC B0 ;  /* 0x0000000000007941 */ /* 0x000fea0003800000 */
.L_x_3676:
[----:B------:R-:W-:-:S03]  /*122e0*/  UMOV UR4, 0xffffffff ;  /* 0xffffffff00047882 */ /* 0x000fc60000000000 */
[----:B------:R-:W-:Y:S05]  /*122f0*/  BRA.DIV UR4, `(.L_x_3678) ;  /* 0x0000003204287947 */ /* 0x000fea000b800000 */
[----:B0-----:R-:W0:Y:S02]  /*12300*/  S2R R0, SR_TID.X ;  /* 0x0000000000007919 */ /* 0x001e240000002100 */
[----:B0-----:R-:W-:-:S04]  /*12310*/  SHF.R.U32.HI R0, RZ, 0x5, R0 ;  /* 0x00000005ff007819 */ /* 0x001fc80000011600 */
[----:B------:R-:W-:-:S05]  /*12320*/  LOP3.LUT R0, R0, 0x3, RZ, 0xc0, !PT ;  /* 0x0000000300007812 */ /* 0x000fca00078ec0ff */
[----:B------:R0:W1:Y:S02]  /*12330*/  SHFL.IDX PT, R14, R0, RZ, 0x1f ;  /* 0x00001fff000e7589 */ /* 0x00006400000e0000 */
.L_x_3776:
[----:B-1----:R-:W-:Y:S01]  /*12340*/  ISETP.NE.AND P0, PT, R14, RZ, PT ;  /* 0x000000ff0e00720c */ /* 0x002fe20003f05270 */
[----:B------:R-:W-:-:S12]  /*12350*/  BSSY B0, `(.L_x_3679) ;  /* 0x0000024000007945 */ /* 0x000fd80003800000 */
[----:B------:R-:W-:Y:S05]  /*12360*/  @P0 BRA `(.L_x_3680) ;  /* 0x0000000000880947 */ /* 0x000fea0003800000 */
[----:B------:R-:W-:-:S03]  /*12370*/  UMOV UR4, 0xffffffff ;  /* 0xffffffff00047882 */ /* 0x000fc60000000000 */
[----:B------:R-:W-:Y:S05]  /*12380*/  BRA.DIV UR4, `(.L_x_3681) ;  /* 0x0000003204387947 */ /* 0x000fea000b800000 */
[----:B------:R-:W-:-:S13]  /*12390*/  ELECT P6, URZ, PT ;  /* 0x00000000003f782f */ /* 0x000fda00038c0000 */
.L_x_3779:
[----:B------:R-:W-:Y:S05]  /*123a0*/  @!P6 BRA `(.L_x_3680) ;  /* 0x000000000078e947 */ /* 0x000fea0003800000 */
[----:B------:R-:W-:-:S06]  /*123b0*/  ULOP3.LUT UR4, UR37, 0x2, URZ, 0xfc, !UPT ;  /* 0x0000000225047892 */ /* 0x000fcc000f8efc3f */
[----:B0-----:R-:W-:-:S05]  /*123c0*/  IMAD.U32 R0, RZ, RZ, UR4 ;  /* 0x00000004ff007e24 */ /* 0x001fca000f8e00ff */
[----:B------:R-:W-:-:S13]  /*123d0*/  ISETP.NE.AND P0, PT, R0, 0x3, PT ;  /* 0x000000030000780c */ /* 0x000fda0003f05270 */
[----:B------:R-:W-:Y:S05]  /*123e0*/  @!P0 BRA `(.L_x_3682) ;  /* 0x0000000000048947 */ /* 0x000fea0003800000 */
[----:B------:R-:W-:Y:S01]  /*123f0*/  BPT.TRAP 0x1 ;  /* 0x000000040000795c */ /* 0x000fe20000300000 */
.L_x_3682:
[----:B------:R-:W-:Y:S01]  /*12400*/  IMAD R5, R18, 0x8, R7 ;  /* 0x0000000812057824 */ /* 0x000fe200078e0207 */
[----:B------:R-:W-:Y:S01]  /*12410*/  SHF.L.U32 R0, R22, 0x1f, RZ ;  /* 0x0000001f16007819 */ /* 0x000fe200000006ff */
[----:B------:R-:W-:-:S03]  /*12420*/  VIADD R18, R18, 0x1 ;  /* 0x0000000112127836 */ /* 0x000fc60000000000 */
[----:B------:R-:W0:Y:S02]  /*12430*/  SYNCS.PHASECHK.TRANS64.TRYWAIT P1, [R5+URZ+0x28c40], R0 ;  /* 0x028c4000050075a7 */ /* 0x000e24000802017f */
[----:B------:R-:W-:-:S04]  /*12440*/  ISETP.NE.AND P2, PT, R18, 0x2, PT ;  /* 0x000000021200780c */ /* 0x000fc80003f45270 */
[----:B------:R-:W-:Y:S01]  /*12450*/  SEL R3, RZ, 0x1, P2 ;  /* 0x00000001ff037807 */ /* 0x000fe20001000000 */
[----:B0-----:R-:W-:Y:S08]  /*12460*/  @!P1 BRA `(.L_x_3683) ;  /* 0x0000003000209947 */ /* 0x001ff00003800000 */
.L_x_3780:
[----:B------:R-:W-:Y:S02]  /*12470*/  SEL R18, R18, RZ, P2 ;  /* 0x000000ff12127207 */ /* 0x000fe40001000000 */
[----:B------:R-:W-:Y:S01]  /*12480*/  LOP3.LUT R2, R22, R3, RZ, 0x3c, !PT ;  /* 0x0000000316027212 */ /* 0x000fe200078e3cff */
[----:B------:R-:W-:Y:S06]  /*12490*/  @!P0 BRA `(.L_x_3684) ;  /* 0x0000000000048947 */ /* 0x000fec0003800000 */
[----:B------:R-:W-:Y:S01]  /*124a0*/  BPT.TRAP 0x1 ;  /* 0x000000040000795c */ /* 0x000fe20000300000 */
.L_x_3684:
[----:B------:R-:W-:Y:S01]  /*124b0*/  IMAD R3, R18, 0x8, R7 ;  /* 0x0000000812037824 */ /* 0x000fe200078e0207 */
[----:B------:R-:W-:-:S04]  /*124c0*/  SHF.L.U32 R2, R2, 0x1f, RZ ;  /* 0x0000001f02027819 */ /* 0x000fc800000006ff */
[----:B------:R-:W1:Y:S02]  /*124d0*/  SYNCS.PHASECHK.TRANS64.TRYWAIT P1, [R3+URZ+0x28c40], R2 ;  /* 0x028c4002030075a7 */ /* 0x000e64000802017f */
[----:B-1----:R-:W-:Y:S05]  /*124e0*/  @!P1 BRA `(.L_x_3685) ;  /* 0x0000003000149947 */ /* 0x002fea0003800000 */
.L_x_3781:
[----:B------:R-:W-:Y:S05]  /*124f0*/  @!P0 BRA `(.L_x_3686) ;  /* 0x0000000000048947 */ /* 0x000fea0003800000 */
[----:B------:R-:W-:Y:S01]  /*12500*/  BPT.TRAP 0x1 ;  /* 0x000000040000795c */ /* 0x000fe20000300000 */
.L_x_3686:
[----:B------:R-:W5:Y:S02]  /*12510*/  SYNCS.PHASECHK.TRANS64.TRYWAIT P1, [R5+URZ+0x28c60], R0 ;  /* 0x028c6000050075a7 */ /* 0x000f64000802017f */
[----:B-----5:R-:W-:Y:S05]  /*12520*/  @!P1 BRA `(.L_x_3687) ;  /* 0x0000003000189947 */ /* 0x020fea0003800000 */
.L_x_3782:
[----:B------:R-:W-:Y:S05]  /*12530*/  @!P0 BRA `(.L_x_3688) ;  /* 0x0000000000048947 */ /* 0x000fea0003800000 */
[----:B------:R-:W-:Y:S01]  /*12540*/  BPT.TRAP 0x1 ;  /* 0x000000040000795c */ /* 0x000fe20000300000 */
.L_x_3688:
[----:B------:R0:W0:Y:S02]  /*12550*/  SYNCS.PHASECHK.TRANS64.TRYWAIT P0, [R3+URZ+0x28c60], R2 ;  /* 0x028c6002030075a7 */ /* 0x000024000800017f */
[----:B0-----:R-:W-:Y:S05]  /*12560*/  @!P0 NANOSLEEP.SYNCS 0x989680 ;  /* 0x009896800000895d */ /* 0x001fea0003900000 */
[----:B------:R-:W0:Y:S02]  /*12570*/  @!P0 SYNCS.PHASECHK.TRANS64 P0, [R3+URZ+0x28c60], R2 ;  /* 0x028c6002030085a7 */ /* 0x000e24000800007f */
[----:B0-----:R-:W-:Y:S05]  /*12580*/  @!P0 BRA `(.L_x_3688) ;  /* 0xfffffffc00f08947 */ /* 0x001fea000383ffff */
.L_x_3680:
[----:B------:R-:W-:Y:S05]  /*12590*/  BSYNC B0 ;  /* 0x0000000000007941 */ /* 0x000fea0003800000 */
.L_x_3679:
[----:B------:R-:W-:Y:S05]  /*125a0*/  EXIT ;  /* 0x000000000000794d */ /* 0x000fea0003800000 */
.L_x_3557:
[----:B0-----:R-:W-:-:S04]  /*125b0*/  IMAD.U32 R3, RZ, RZ, UR17 ;  /* 0x00000011ff037e24 */ /* 0x001fc8000f8e00ff */
[----:B------:R0:W1:Y:S03]  /*125c0*/  SYNCS.PHASECHK.TRANS64.TRYWAIT P1, [R3+URZ+0x28c50], R0 ;  /* 0x028c5000030075a7 */ /* 0x000066000802017f */
[----:B-1----:R-:W-:Y:S05]  /*125d0*/  @!P1 NANOSLEEP.SYNCS 0x989680 ;  /* 0x009896800000995d */ /* 0x002fea0003900000 */
[----:B------:R-:W1:Y:S02]  /*125e0*/  @!P1 SYNCS.PHASECHK.TRANS64 P1, [R3+URZ+0x28c50], R0 ;  /* 0x028c5000030095a7 */ /* 0x000e64000802007f */
[----:B-1----:R-:W-:Y:S05]  /*125f0*/  @!P1 BRA `(.L_x_3557) ;  /* 0xfffffffc00ec9947 */ /* 0x002fea000383ffff */
[----:B------:R-:W-:Y:S05]  /*12600*/  BRA `(.L_x_3689) ;  /* 0xfffffef800547947 */ /* 0x000fea000383ffff */
.L_x_3563:
[----:B-1----:R-:W-:-:S04]  /*12610*/  IMAD.U32 R3, RZ, RZ, UR6 ;  /* 0x00000006ff037e24 */ /* 0x002fc8000f8e00ff */
[----:B------:R1:W2:Y:S03]  /*12620*/  SYNCS.PHASECHK.TRANS64.TRYWAIT P1, [R3+URZ+0x28c50], R0 ;  /* 0x028c5000030075a7 */ /* 0x0002a6000802017f */
[----:B--2---:R-:W-:Y:S05]  /*12630*/  @!P1 NANOSLEEP.SYNCS 0x989680 ;  /* 0x009896800000995d */ /* 0x004fea0003900000 */
[----:B------:R-:W2:Y:S02]  /*12640*/  @!P1 SYNCS.PHASECHK.TRANS64 P1, [R3+URZ+0x28c50], R0 ;  /* 0x028c5000030095a7 */ /* 0x000ea4000802007f */
[----:B--2---:R-:W-:Y:S05]  /*12650*/  @!P1 BRA `(.L_x_3563) ;  /* 0xfffffffc00ec9947 */ /* 0x004fea000383ffff */
[----:B------:R-:W-:Y:S05]  /*12660*/  BRA `(.L_x_3562) ;  /* 0xffffff0400547947 */ /* 0x000fea000383ffff */
.L_x_3568:
[----:B0-----:R-:W-:-:S04]  /*12670*/  IMAD.U32 R3, RZ, RZ, UR39 ;  /* 0x00000027ff037e24 */ /* 0x001fc8000f8e00ff */
[----:B------:R0:W1:Y:S03]  /*12680*/  SYNCS.PHASECHK.TRANS64.TRYWAIT P1, [R3+URZ+0x28c00], R0 ;  /* 0x028c0000030075a7 */ /* 0x000066000802017f */
[----:B-1----:R-:W-:Y:S05]  /*12690*/  @!P1 NANOSLEEP.SYNCS 0x989680 ;  /* 0x009896800000995d */ /* 0x002fea0003900000 */
[----:B------:R-:W1:Y:S02]  /*126a0*/  @!P1 SYNCS.PHASECHK.TRANS64 P1, [R3+URZ+0x28c00], R0 ;  /* 0x028c0000030095a7 */ /* 0x000e64000802007f */
[----:B-1----:R-:W-:Y:S05]  /*126b0*/  @!P1 BRA `(.L_x_3568) ;  /* 0xfffffffc00ec9947 */ /* 0x002fea000383ffff */
[----:B------:R-:W-:Y:S05]  /*126c0*/  BRA `(.L_x_3690) ;  /* 0xffffff1800747947 */ /* 0x000fea000383ffff */
.L_x_3572:
[----:B--2---:R2:W3:Y:S02]  /*126d0*/  SYNCS.PHASECHK.TRANS64.TRYWAIT P1, [R6+URZ+0x28c30], R9 ;  /* 0x028c3009060075a7 */ /* 0x0044e4000802017f */
[----:B---3--:R-:W-:Y:S05]  /*126e0*/  @!P1 NANOSLEEP.SYNCS 0x989680 ;  /* 0x009896800000995d */ /* 0x008fea0003900000 */
[----:B------:R-:W3:Y:S02]  /*126f0*/  @!P1 SYNCS.PHASECHK.TRANS64 P1, [R6+URZ+0x28c30], R9 ;  /* 0x028c3009060095a7 */ /* 0x000ee4000802007f */
[----:B---3--:R-:W-:Y:S05]  /*12700*/  @!P1 BRA `(.L_x_3572) ;  /* 0xfffffffc00f09947 */ /* 0x008fea000383ffff */
[----:B------:R-:W-:Y:S05]  /*12710*/  BRA `(.L_x_3571) ;  /* 0xffffff1800907947 */ /* 0x000fea000383ffff */
.L_x_3577:
[----:B----4-:R4:W0:Y:S02]  /*12720*/  SYNCS.PHASECHK.TRANS64.TRYWAIT P1, [R6+URZ+0x28c50], R9 ;  /* 0x028c5009060075a7 */ /* 0x010824000802017f */
[----:B0-----:R-:W-:Y:S05]  /*12730*/  @!P1 NANOSLEEP.SYNCS 0x989680 ;  /* 0x009896800000995d */ /* 0x001fea0003900000 */
[----:B------:R-:W0:Y:S02]  /*12740*/  @!P1 SYNCS.PHASECHK.TRANS64 P1, [R6+URZ+0x28c50], R9 ;  /* 0x028c5009060095a7 */ /* 0x000e24000802007f */
[----:B0-----:R-:W-:Y:S05]  /*12750*/  @!P1 BRA `(.L_x_3577) ;  /* 0xfffffffc00f09947 */ /* 0x001fea000383ffff */
[----:B------:R-:W-:Y:S05]  /*12760*/  BRA `(.L_x_3576) ;  /* 0xffffff2c00a87947 */ /* 0x000fea000383ffff */
.L_x_3583:
[----:B--2---:R-:W-:-:S04]  /*12770*/  IMAD.U32 R7, RZ, RZ, UR22 ;  /* 0x00000016ff077e24 */ /* 0x004fc8000f8e00ff */
[----:B------:R2:W3:Y:S03]  /*12780*/  SYNCS.PHASECHK.TRANS64.TRYWAIT P1, [R7+URZ+0x28c30], R6 ;  /* 0x028c3006070075a7 */ /* 0x0004e6000802017f */
[----:B---3--:R-:W-:Y:S05]  /*12790*/  @!P1 NANOSLEEP.SYNCS 0x989680 ;  /* 0x009896800000995d */ /* 0x008fea0003900000 */
[----:B------:R-:W3:Y:S02]  /*127a0*/  @!P1 SYNCS.PHASECHK.TRANS64 P1, [R7+URZ+0x28c30], R6 ;  /* 0x028c3006070095a7 */ /* 0x000ee4000802007f */
[----:B---3--:R-:W-:Y:S05]  /*127b0*/  @!P1 BRA `(.L_x_3583) ;  /* 0xfffffffc00ec9947 */ /* 0x008fea000383ffff */
[----:B------:R-:W-:Y:S05]  /*127c0*/  BRA `(.L_x_3582) ;  /* 0xffffff3000987947 */ /* 0x000fea000383ffff */
.L_x_3588:
[----:B---3--:R-:W-:-:S04]  /*127d0*/  IMAD.U32 R9, RZ, RZ, UR22 ;  /* 0x00000016ff097e24 */ /* 0x008fc8000f8e00ff */
[----:B------:R3:W4:Y:S03]  /*127e0*/  SYNCS.PHASECHK.TRANS64.TRYWAIT P1, [R9+URZ+0x28c50], R6 ;  /* 0x028c5006090075a7 */ /* 0x000726000802017f */
[----:B----4-:R-:W-:Y:S05]  /*127f0*/  @!P1 NANOSLEEP.SYNCS 0x989680 ;  /* 0x009896800000995d */ /* 0x010fea0003900000 */
[----:B------:R-:W4:Y:S02]  /*12800*/  @!P1 SYNCS.PHASECHK.TRANS64 P1, [R9+URZ+0x28c50], R6 ;  /* 0x028c5006090095a7 */ /* 0x000f24000802007f */
[----:B----4-:R-:W-:Y:S05]  /*12810*/  @!P1 BRA `(.L_x_3588) ;  /* 0xfffffffc00ec9947 */ /* 0x010fea000383ffff */
[----:B------:R-:W-:Y:S05]  /*12820*/  BRA `(.L_x_3587) ;  /* 0xffffff4800cc7947 */ /* 0x000fea000383ffff */
.L_x_3628:
        /* <DEDUP_REMOVED lines=11> */
.L_x_3692:
[----:B------:R-:W-:Y:S05]  /*128e0*/  BSYNC B0 ;  /* 0x0000000000007941 */ /* 0x000fea0003800000 */
.L_x_3691:
[----:B------:R-:W-:Y:S05]  /*128f0*/  BRA `(.L_x_3693) ;  /* 0xffffffbc00d07947 */ /* 0x000fea000383ffff */
.L_x_3631:
[----:B0-----:R0:W1:Y:S02]  /*12900*/  SYNCS.PHASECHK.TRANS64.TRYWAIT P0, [R19+URZ+0x28c40], R0 ;  /* 0x028c4000130075a7 */ /* 0x001064000800017f */
[----:B-1----:R-:W-:Y:S05]  /*12910*/  @!P0 NANOSLEEP.SYNCS 0x989680 ;  /* 0x009896800000895d */ /* 0x002fea0003900000 */
[----:B------:R-:W1:Y:S02]  /*12920*/  @!P0 SYNCS.PHASECHK.TRANS64 P0, [R19+URZ+0x28c40], R0 ;  /* 0x028c4000130085a7 */ /* 0x000e64000800007f */
[----:B-1----:R-:W-:Y:S05]  /*12930*/  @!P0 BRA `(.L_x_3631) ;  /* 0xfffffffc00f08947 */ /* 0x002fea000383ffff */
[----:B------:R-:W-:Y:S05]  /*12940*/  BRA `(.L_x_3694) ;  /* 0xffffffc000b47947 */ /* 0x000fea000383ffff */
.L_x_3632:
        /* <DEDUP_REMOVED lines=8> */
.L_x_3696:
[----:B------:R-:W-:Y:S05]  /*129d0*/  BSYNC B0 ;  /* 0x0000000000007941 */ /* 0x000fea0003800000 */
.L_x_3695:
        /* <DEDUP_REMOVED lines=9> */
.L_x_3697:
[----:B------:R-:W-:Y:S02]  /*12a70*/  IMAD.MOV.U32 R13, RZ, RZ, R5 ;  /* 0x000000ffff0d7224 */ /* 0x000fe400078e0005 */
[----:B------:R-:W-:Y:S02]  /*12a80*/  IMAD.MOV.U32 R12, RZ, RZ, 0x1 ;  /* 0x00000001ff0c7424 */ /* 0x000fe400078e00ff */
[----:B------:R-:W-:-:S07]  /*12a90*/  IMAD.MOV.U32 R3, RZ, RZ, R14 ;  /* 0x000000ffff037224 */ /* 0x000fce00078e000e */
[----:B------:R-:W-:Y:S05]  /*12aa0*/  WARPSYNC.COLLECTIVE R15, `(.L_x_3698) ;  /* 0x000000000f087348 */ /* 0x000fea0003c00000 */
[----:B------:R0:W1:Y:S02]  /*12ab0*/  SHFL.IDX P6, R14, R13, R12, R11 ;  /* 0x0000000c0d0e7389 */ /* 0x00006400000c000b */
[----:B01----:R-:W-:Y:S01]  /*12ac0*/  ENDCOLLECTIVE ;  /* 0x000000000000791b */ /* 0x003fe20003800000 */
.L_x_3698:
        /* <DEDUP_REMOVED lines=9> */
[----:B------:R0:W-:Y:S01]  /*12b60*/  @P0 LDGSTS.E.BYPASS.LTC128B.128 [R6+0x22400], desc[UR50][R2.64], !P2 ;  /* 0x2240000002060fae */ /* 0x0001e2000d101d72 */
[----:B------:R-:W-:Y:S01]  /*12b70*/  ISETP.GE.AND P0, PT, R28, 0x11, PT ;  /* 0x000000111c00780c */ /* 0x000fe20003f06270 */
[----:B0-----:R-:W-:-:S12]  /*12b80*/  IMAD.MOV.U32 R2, RZ, RZ, R14 ;  /* 0x000000ffff027224 */ /* 0x001fd800078e000e */
[----:B------:R-:W-:Y:S05]  /*12b90*/  WARPSYNC.COLLECTIVE R15, `(.L_x_3699) ;  /* 0x000000000f087348 */ /* 0x000fea0003c00000 */
[----:B------:R0:W1:Y:S02]  /*12ba0*/  SHFL.IDX P6, R14, R13, R12, R11 ;  /* 0x0000000c0d0e7389 */ /* 0x00006400000c000b */
[----:B01----:R-:W-:Y:S01]  /*12bb0*/  ENDCOLLECTIVE ;  /* 0x000000000000791b */ /* 0x003fe20003800000 */
.L_x_3699:
[----:B------:R-:W-:Y:S02]  /*12bc0*/  @P0 IMAD R6, R4, 0x2, R17 ;  /* 0x0000000204060824 */ /* 0x000fe400078e0211 */
[----:B------:R-:W-:Y:S02]  /*12bd0*/  IMAD.MOV.U32 R13, RZ, RZ, R5 ;  /* 0x000000ffff0d7224 */ /* 0x000fe400078e0005 */
[----:B------:R-:W-:Y:S02]  /*12be0*/  IMAD.MOV.U32 R12, RZ, RZ, 0x2 ;  /* 0x00000002ff0c7424 */ /* 0x000fe400078e00ff */
[----:B------:R-:W-:-:S07]  /*12bf0*/  IMAD.MOV.U32 R3, RZ, RZ, R14 ;  /* 0x000000ffff037224 */ /* 0x000fce00078e000e */
[----:B------:R-:W-:Y:S05]  /*12c00*/  WARPSYNC.COLLECTIVE R15, `(.L_x_3700) ;  /* 0x000000000f087348 */ /* 0x000fea0003c00000 */
[----:B------:R0:W1:Y:S02]  /*12c10*/  SHFL.IDX P6, R14, R13, R12, R11 ;  /* 0x0000000c0d0e7389 */ /* 0x00006400000c000b */
[----:B01----:R-:W-:Y:S01]  /*12c20*/  ENDCOLLECTIVE ;  /* 0x000000000000791b */ /* 0x003fe20003800000 */
.L_x_3700:
        /* <DEDUP_REMOVED lines=15> */
.L_x_3701:
[----:B------:R-:W-:Y:S02]  /*12d20*/  @P0 IMAD R6, R4, 0x2, R17 ;  /* 0x0000000204060824 */ /* 0x000fe400078e0211 */
[----:B------:R-:W-:Y:S02]  /*12d30*/  IMAD.MOV.U32 R13, RZ, RZ, R5 ;  /* 0x000000ffff0d7224 */ /* 0x000fe400078e0005 */
[----:B------:R-:W-:Y:S02]  /*12d40*/  IMAD.MOV.U32 R12, RZ, RZ, 0x3 ;  /* 0x00000003ff0c7424 */ /* 0x000fe400078e00ff */
[----:B------:R-:W-:-:S07]  /*12d50*/  IMAD.MOV.U32 R3, RZ, RZ, R14 ;  /* 0x000000ffff037224 */ /* 0x000fce00078e000e */
[----:B------:R-:W-:Y:S05]  /*12d60*/  WARPSYNC.COLLECTIVE R15, `(.L_x_3702) ;  /* 0x000000000f087348 */ /* 0x000fea0003c00000 */
[----:B------:R0:W1:Y:S02]  /*12d70*/  SHFL.IDX P6, R14, R13, R12, R11 ;  /* 0x0000000c0d0e7389 */ /* 0x00006400000c000b */
[----:B01----:R-:W-:Y:S01]  /*12d80*/  ENDCOLLECTIVE ;  /* 0x000000000000791b */ /* 0x003fe20003800000 */
.L_x_3702:
        /* <DEDUP_REMOVED lines=10> */
.L_x_3703:
[----:B------:R-:W-:Y:S01]  /*12e30*/  @!PT LDS RZ, [RZ] ;  /* 0x00000000fffff984 */ /* 0x000fe20000000800 */
[----:B------:R-:W-:Y:S01]  /*12e40*/  @!PT LDS RZ, [RZ] ;  /* 0x00000000fffff984 */ /* 0x000fe20000000800 */
[----:B------:R-:W-:Y:S01]  /*12e50*/  @!PT LDS RZ, [RZ] ;  /* 0x00000000fffff984 */ /* 0x000fe20000000800 */
[----:B------:R1:W-:Y:S01]  /*12e60*/  @P0 LDGSTS.E.BYPASS.LTC128B.128 [R6+0x23400], desc[UR50][R2.64], !P2 ;  /* 0x2340000002060fae */ /* 0x0003e2000d101d72 */
[----:B------:R-:W-:Y:S01]  /*12e70*/  IMAD.MOV.U32 R0, RZ, RZ, R14 ;  /* 0x000000ffff007224 */ /* 0x000fe200078e000e */
[----:B------:R-:W-:Y:S06]  /*12e80*/  BRA `(.L_x_3704) ;  /* 0xffffffc000647947 */ /* 0x000fec000383ffff */
.L_x_3637:
        /* <DEDUP_REMOVED lines=9> */
.L_x_3705:
[C---:B------:R-:W-:Y:S01]  /*12f20*/  VIADD R6, R25.reuse, 0x10 ;  /* 0x0000001019067836 */ /* 0x040fe20000000000 */
[----:B------:R-:W-:Y:S01]  /*12f30*/  ISETP.GE.AND P0, PT, R25, R5, PT ;  /* 0x000000051900720c */ /* 0x000fe20003f06270 */
[----:B------:R-:W-:Y:S02]  /*12f40*/  IMAD.MOV.U32 R13, RZ, RZ, R0 ;  /* 0x000000ffff0d7224 */ /* 0x000fe400078e0000 */
[----:B------:R-:W-:-:S10]  /*12f50*/  IMAD.MOV.U32 R2, RZ, RZ, R14 ;  /* 0x000000ffff027224 */ /* 0x000fd400078e000e */
[----:B------:R-:W-:Y:S05]  /*12f60*/  WARPSYNC.COLLECTIVE R15, `(.L_x_3706) ;  /* 0x000000000f087348 */ /* 0x000fea0003c00000 */
[----:B------:R0:W1:Y:S02]  /*12f70*/  SHFL.IDX P6, R14, R13, R12, R11 ;  /* 0x0000000c0d0e7389 */ /* 0x00006400000c000b */
[----:B01----:R-:W-:Y:S01]  /*12f80*/  ENDCOLLECTIVE ;  /* 0x000000000000791b */ /* 0x003fe20003800000 */
.L_x_3706:
[----:B------:R-:W-:Y:S02]  /*12f90*/  IMAD.MOV.U32 R13, RZ, RZ, R4 ;  /* 0x000000ffff0d7224 */ /* 0x000fe400078e0004 */
[----:B------:R-:W-:Y:S02]  /*12fa0*/  IMAD.MOV.U32 R12, RZ, RZ, 0x1 ;  /* 0x00000001ff0c7424 */ /* 0x000fe400078e00ff */
[----:B------:R-:W-:-:S07]  /*12fb0*/  IMAD.MOV.U32 R3, RZ, RZ, R14 ;  /* 0x000000ffff037224 */ /* 0x000fce00078e000e */
[----:B------:R-:W-:Y:S05]  /*12fc0*/  WARPSYNC.COLLECTIVE R15, `(.L_x_3707) ;  /* 0x000000000f087348 */ /* 0x000fea0003c00000 */
[----:B------:R0:W1:Y:S02]  /*12fd0*/  SHFL.IDX P6, R14, R13, R12, R11 ;  /* 0x0000000c0d0e7389 */ /* 0x00006400000c000b */
[----:B01----:R-:W-:Y:S01]  /*12fe0*/  ENDCOLLECTIVE ;  /* 0x000000000000791b */ /* 0x003fe20003800000 */
.L_x_3707:
[----:B------:R-:W-:-:S05]  /*12ff0*/  @!P0 LEA R3, P2, R9, R3, 0x1 ;  /* 0x0000000309038211 */ /* 0x000fca00078408ff */
[----:B------:R-:W-:-:S05]  /*13000*/  @!P0 IMAD.X R2, RZ, RZ, R2, P2 ;  /* 0x000000ffff028224 */ /* 0x000fca00010e0602 */
[----:B------:R-:W-:Y:S01]  /*13010*/  @!P0 LOP3.LUT R3, R3, R2, RZ, 0x3c, !PT ;  /* 0x0000000203038212 */ /* 0x000fe200078e3cff */
[----:B------:R-:W-:-:S03]  /*13020*/  IMAD.MOV.U32 R13, RZ, RZ, R0 ;  /* 0x000000ffff0d7224 */ /* 0x000fc600078e0000 */
[----:B------:R-:W-:-:S04]  /*13030*/  @!P0 LOP3.LUT R2, R3, R2, RZ, 0x3c, !PT ;  /* 0x0000000203028212 */ /* 0x000fc800078e3cff */
[----:B------:R-:W-:-:S05]  /*13040*/  @!P0 LOP3.LUT R3, R3, R2, RZ, 0x3c, !PT ;  /* 0x0000000203038212 */ /* 0x000fca00078e3cff */
        /* <DEDUP_REMOVED lines=9> */
.L_x_3708:
[----:B------:R-:W-:Y:S02]  /*130e0*/  IMAD.MOV.U32 R13, RZ, RZ, R4 ;  /* 0x000000ffff0d7224 */ /* 0x000fe400078e0004 */
[----:B------:R-:W-:Y:S02]  /*130f0*/  IMAD.MOV.U32 R12, RZ, RZ, 0x2 ;  /* 0x00000002ff0c7424 */ /* 0x000fe400078e00ff */
[----:B------:R-:W-:-:S07]  /*13100*/  IMAD.MOV.U32 R3, RZ, RZ, R14 ;  /* 0x000000ffff037224 */ /* 0x000fce00078e000e */
[----:B------:R-:W-:Y:S05]  /*13110*/  WARPSYNC.COLLECTIVE R15, `(.L_x_3709) ;  /* 0x000000000f087348 */ /* 0x000fea0003c00000 */
[----:B------:R0:W1:Y:S02]  /*13120*/  SHFL.IDX P6, R14, R13, R12, R11 ;  /* 0x0000000c0d0e7389 */ /* 0x00006400000c000b */
[----:B01----:R-:W-:Y:S01]  /*13130*/  ENDCOLLECTIVE ;  /* 0x000000000000791b */ /* 0x003fe20003800000 */
.L_x_3709:
        /* <DEDUP_REMOVED lines=9> */
[----:B------:R0:W-:Y:S02]  /*131d0*/  @!P0 LDGSTS.E.BYPASS.LTC128B.128 [R8+0x20c00], desc[UR50][R2.64], !P1 ;  /* 0x20c0000002088fae */ /* 0x0001e4000c901d72 */
[----:B0-----:R-:W-:-:S05]  /*131e0*/  VIADD R2, R25, 0x20 ;  /* 0x0000002019027836 */ /* 0x001fca0000000000 */
[----:B------:R-:W-:Y:S01]  /*131f0*/  ISETP.GE.AND P0, PT, R2, R5, PT ;  /* 0x000000050200720c */ /* 0x000fe20003f06270 */
[----:B------:R-:W-:-:S12]  /*13200*/  IMAD.MOV.U32 R2, RZ, RZ, R14 ;  /* 0x000000ffff027224 */ /* 0x000fd800078e000e */
[----:B------:R-:W-:Y:S05]  /*13210*/  WARPSYNC.COLLECTIVE R15, `(.L_x_3710) ;  /* 0x000000000f087348 */ /* 0x000fea0003c00000 */
[----:B------:R0:W1:Y:S02]  /*13220*/  SHFL.IDX P6, R14, R13, R12, R11 ;  /* 0x0000000c0d0e7389 */ /* 0x00006400000c000b */
[----:B01----:R-:W-:Y:S01]  /*13230*/  ENDCOLLECTIVE ;  /* 0x000000000000791b */ /* 0x003fe20003800000 */
.L_x_3710:
[----:B------:R-:W-:Y:S02]  /*13240*/  IMAD.MOV.U32 R13, RZ, RZ, R4 ;  /* 0x000000ffff0d7224 */ /* 0x000fe400078e0004 */
[----:B------:R-:W-:Y:S02]  /*13250*/  IMAD.MOV.U32 R12, RZ, RZ, 0x3 ;  /* 0x00000003ff0c7424 */ /* 0x000fe400078e00ff */
[----:B------:R-:W-:-:S07]  /*13260*/  IMAD.MOV.U32 R3, RZ, RZ, R14 ;  /* 0x000000ffff037224 */ /* 0x000fce00078e000e */
[----:B------:R-:W-:Y:S05]  /*13270*/  WARPSYNC.COLLECTIVE R15, `(.L_x_3711) ;  /* 0x000000000f087348 */ /* 0x000fea0003c00000 */
[----:B------:R0:W1:Y:S02]  /*13280*/  SHFL.IDX P6, R14, R13, R12, R11 ;  /* 0x0000000c0d0e7389 */ /* 0x00006400000c000b */
[----:B01----:R-:W-:Y:S01]  /*13290*/  ENDCOLLECTIVE ;  /* 0x000000000000791b */ /* 0x003fe20003800000 */
.L_x_3711:
[----:B------:R-:W-:-:S05]  /*132a0*/  @!P0 LEA R3, P2, R9, R3, 0x1 ;  /* 0x0000000309038211 */ /* 0x000fca00078408ff */
[----:B------:R-:W-:-:S05]  /*132b0*/  @!P0 IMAD.X R2, RZ, RZ, R2, P2 ;  /* 0x000000ffff028224 */ /* 0x000fca00010e0602 */
[----:B------:R-:W-:Y:S01]  /*132c0*/  @!P0 LOP3.LUT R3, R3, R2, RZ, 0x3c, !PT ;  /* 0x0000000203038212 */ /* 0x000fe200078e3cff */
[----:B------:R-:W-:-:S03]  /*132d0*/  IMAD.MOV.U32 R13, RZ, RZ, R0 ;  /* 0x000000ffff0d7224 */ /* 0x000fc600078e0000 */
[----:B------:R-:W-:-:S04]  /*132e0*/  @!P0 LOP3.LUT R2, R3, R2, RZ, 0x3c, !PT ;  /* 0x0000000203028212 */ /* 0x000fc800078e3cff */
[----:B------:R-:W-:Y:S01]  /*132f0*/  @!P0 LOP3.LUT R3, R3, R2, RZ, 0x3c, !PT ;  /* 0x0000000203038212 */ /* 0x000fe200078e3cff */
[----:B------:R-:W-:-:S07]  /*13300*/  IMAD.MOV.U32 R4, RZ, RZ, R14 ;  /* 0x000000ffff047224 */ /* 0x000fce00078e000e */
[----:B------:R-:W-:Y:S05]  /*13310*/  WARPSYNC.COLLECTIVE R15, `(.L_x_3712) ;  /* 0x000000000f087348 */ /* 0x000fea0003c00000 */
[----:B------:R0:W1:Y:S02]  /*13320*/  SHFL.IDX P6, R14, R13, R12, R11 ;  /* 0x0000000c0d0e7389 */ /* 0x00006400000c000b */
[----:B01----:R-:W-:Y:S01]  /*13330*/  ENDCOLLECTIVE ;  /* 0x000000000000791b */ /* 0x003fe20003800000 */
.L_x_3712:
[----:B------:R-:W-:Y:S01]  /*13340*/  @!PT LDS RZ, [RZ] ;  /* 0x00000000fffff984 */ /* 0x000fe20000000800 */
[----:B------:R-:W-:Y:S01]  /*13350*/  @!PT LDS RZ, [RZ] ;  /* 0x00000000fffff984 */ /* 0x000fe20000000800 */
[----:B------:R-:W-:Y:S01]  /*13360*/  @!PT LDS RZ, [RZ] ;  /* 0x00000000fffff984 */ /* 0x000fe20000000800 */
[----:B------:R0:W-:Y:S01]  /*13370*/  @!P0 LDGSTS.E.BYPASS.LTC128B.128 [R8+0x21400], desc[UR50][R2.64], !P1 ;  /* 0x2140000002088fae */ /* 0x0001e2000c901d72 */
[----:B------:R-:W-:Y:S01]  /*13380*/  IMAD.MOV.U32 R0, RZ, RZ, R14 ;  /* 0x000000ffff007224 */ /* 0x000fe200078e000e */
[----:B------:R-:W-:Y:S06]  /*13390*/  BRA `(.L_x_3713) ;  /* 0xffffffc400607947 */ /* 0x000fec000383ffff */
.L_x_3640:
[----:B0-----:R0:W1:Y:S02]  /*133a0*/  SYNCS.PHASECHK.TRANS64.TRYWAIT P0, [R17+URZ+0x28c20], R0 ;  /* 0x028c2000110075a7 */ /* 0x001064000800017f */
[----:B-1----:R-:W-:Y:S05]  /*133b0*/  @!P0 NANOSLEEP.SYNCS 0x989680 ;  /* 0x009896800000895d */ /* 0x002fea0003900000 */
[----:B------:R-:W1:Y:S02]  /*133c0*/  @!P0 SYNCS.PHASECHK.TRANS64 P0, [R17+URZ+0x28c20], R0 ;  /* 0x028c2000110085a7 */ /* 0x000e64000800007f */
[----:B-1----:R-:W-:Y:S05]  /*133d0*/  @!P0 BRA `(.L_x_3640) ;  /* 0xfffffffc00f08947 */ /* 0x002fea000383ffff */
[----:B------:R-:W-:Y:S05]  /*133e0*/  BRA `(.L_x_3714) ;  /* 0xffffffc400bc7947 */ /* 0x000fea000383ffff */
.L_x_3643:
[----:B0-----:R0:W1:Y:S02]  /*133f0*/  SYNCS.PHASECHK.TRANS64.TRYWAIT P0, [R19+URZ+0x28c60], R0 ;  /* 0x028c6000130075a7 */ /* 0x001064000800017f */
[----:B-1----:R-:W-:Y:S05]  /*13400*/  @!P0 NANOSLEEP.SYNCS 0x989680 ;  /* 0x009896800000895d */ /* 0x002fea0003900000 */
[----:B------:R-:W1:Y:S02]  /*13410*/  @!P0 SYNCS.PHASECHK.TRANS64 P0, [R19+URZ+0x28c60], R0 ;  /* 0x028c6000130085a7 */ /* 0x000e64000800007f */
[----:B-1----:R-:W-:Y:S05]  /*13420*/  @!P0 BRA `(.L_x_3643) ;  /* 0xfffffffc00f08947 */ /* 0x002fea000383ffff */
[----:B------:R-:W-:Y:S05]  /*13430*/  BRA `(.L_x_3715) ;  /* 0xffffffc400cc7947 */ /* 0x000fea000383ffff */
.L_x_3644:
        /* <DEDUP_REMOVED lines=8> */
.L_x_3717:
[----:B------:R-:W-:Y:S05]  /*134c0*/  BSYNC B0 ;  /* 0x0000000000007941 */ /* 0x000fea0003800000 */
.L_x_3716:
[----:B------:R0:W5:Y:S01]  /*134d0*/  LDL R8, [R1] ;  /* 0x0000000001087983 */ /* 0x0001620000100800 */
[----:B------:R-:W-:Y:S01]  /*134e0*/  IMAD.MOV.U32 R13, RZ, RZ, R4 ;  /* 0x000000ffff0d7224 */ /* 0x000fe200078e0004 */
[C---:B------:R-:W-:Y:S01]  /*134f0*/  LOP3.LUT P5, RZ, R29.reuse, 0x2, RZ, 0xc0, !PT ;  /* 0x000000021dff7812 */ /* 0x040fe200078ac0ff */
[----:B------:R-:W-:Y:S01]  /*13500*/  IMAD.MOV.U32 R12, RZ, RZ, RZ ;  /* 0x000000ffff0c7224 */ /* 0x000fe200078e00ff */
[----:B------:R-:W1:Y:S01]  /*13510*/  S2R R7, SR_TID.X ;  /* 0x0000000000077919 */ /* 0x000e620000002100 */
[----:B------:R-:W-:Y:S01]  /*13520*/  IMAD.MOV.U32 R11, RZ, RZ, 0x181f ;  /* 0x0000181fff0b7424 */ /* 0x000fe200078e00ff */
[C---:B------:R-:W-:Y:S01]  /*13530*/  LOP3.LUT P4, RZ, R29.reuse, 0x4, RZ, 0xc0, !PT ;  /* 0x000000041dff7812 */ /* 0x040fe2000788c0ff */
[----:B------:R-:W-:Y:S01]  /*13540*/  IMAD.MOV.U32 R15, RZ, RZ, -0x1 ;  /* 0xffffffffff0f7424 */ /* 0x000fe200078e00ff */
[----:B------:R-:W-:Y:S01]  /*13550*/  LOP3.LUT P3, RZ, R29, 0x8, RZ, 0xc0, !PT ;  /* 0x000000081dff7812 */ /* 0x000fe2000786c0ff */
[----:B------:R-:W-:Y:S01]  /*13560*/  IMAD.MOV.U32 R3, RZ, RZ, R14 ;  /* 0x000000ffff037224 */ /* 0x000fe200078e000e */
[----:B------:R-:W-:Y:S01]  /*13570*/  LOP3.LUT R16, R16, 0xfffffeff, RZ, 0xc0, !PT ;  /* 0xfffffeff10107812 */ /* 0x000fe200078ec0ff */
[----:B0-----:R-:W-:-:S10]  /*13580*/  IMAD R5, R5, 0x2, R17 ;  /* 0x0000000205057824 */ /* 0x001fd400078e0211 */
[----:B-1---5:R-:W-:Y:S05]  /*13590*/  WARPSYNC.COLLECTIVE R15, `(.L_x_3718) ;  /* 0x000000000f087348 */ /* 0x022fea0003c00000 */
[----:B------:R0:W2:Y:S02]  /*135a0*/  SHFL.IDX P6, R14, R13, R12, R11 ;  /* 0x0000000c0d0e7389 */ /* 0x0000a400000c000b */
[----:B012--5:R-:W-:Y:S01]  /*135b0*/  ENDCOLLECTIVE ;  /* 0x000000000000791b */ /* 0x027fe20003800000 */
.L_x_3718:
[----:B------:R-:W-:Y:S01]  /*135c0*/  LOP3.LUT P2, RZ, R29, 0x10, RZ, 0xc0, !PT ;  /* 0x000000101dff7812 */ /* 0x000fe2000784c0ff */
[----:B------:R-:W-:Y:S02]  /*135d0*/  IMAD.MOV.U32 R13, RZ, RZ, R6 ;  /* 0x000000ffff0d7224 */ /* 0x000fe400078e0006 */
[----:B------:R-:W-:Y:S02]  /*135e0*/  IMAD.MOV.U32 R12, RZ, RZ, 0x1 ;  /* 0x00000001ff0c7424 */ /* 0x000fe400078e00ff */
[----:B------:R-:W-:Y:S02]  /*135f0*/  IMAD.SHL.U32 R7, R7, 0x8, RZ ;  /* 0x0000000807077824 */ /* 0x000fe400078e00ff */
[----:B------:R-:W-:-:S03]  /*13600*/  IMAD.MOV.U32 R2, RZ, RZ, R14 ;  /* 0x000000ffff027224 */ /* 0x000fc600078e000e */
[----:B------:R-:W-:-:S05]  /*13610*/  LOP3.LUT R7, R7, 0x38, RZ, 0xc0, !PT ;  /* 0x0000003807077812 */ /* 0x000fca00078ec0ff */
[----:B------:R-:W-:Y:S01]  /*13620*/  IMAD.SHL.U32 R0, R7, 0x2, RZ ;  /* 0x0000000207007824 */ /* 0x000fe200078e00ff */
[----:B------:R-:W-:-:S04]  /*13630*/  LOP3.LUT R7, R29, 0x1, RZ, 0xc0, !PT ;  /* 0x000000011d077812 */ /* 0x000fc800078ec0ff */
[----:B------:R-:W-:Y:S02]  /*13640*/  IADD3 R2, P0, R2, R0, RZ ;  /* 0x0000000002027210 */ /* 0x000fe40007f1e0ff */
[----:B------:R-:W-:-:S03]  /*13650*/  ISETP.NE.U32.AND P1, PT, R7, 0x1, PT ;  /* 0x000000010700780c */ /* 0x000fc60003f25070 */
[----:B------:R-:W-:Y:S01]  /*13660*/  IMAD.X R3, RZ, RZ, R3, P0 ;  /* 0x000000ffff037224 */ /* 0x000fe200000e0603 */
[----:B------:R-:W-:-:S09]  /*13670*/  ISETP.LT.OR P0, PT, R28, 0x1, P1 ;  /* 0x000000011c00780c */ /* 0x000fd20000f01670 */
[----:B------:R-:W-:Y:S02]  /*13680*/  @P1 LOP3.LUT R16, R16, 0x100, RZ, 0xfc, !PT ;  /* 0x0000010010101812 */ /* 0x000fe400078efcff */
[----:B------:R-:W-:Y:S02]  /*13690*/  LOP3.LUT P1, RZ, R29, 0x20, RZ, 0xc0, !PT ;  /* 0x000000201dff7812 */ /* 0x000fe4000782c0ff */
[----:B------:R-:W-:Y:S01]  /*136a0*/  @!PT LDS RZ, [RZ] ;  /* 0x00000000fffff984 */ /* 0x000fe20000000800 */
[----:B------:R-:W-:Y:S01]  /*136b0*/  @!PT LDS RZ, [RZ] ;  /* 0x00000000fffff984 */ /* 0x000fe20000000800 */
[----:B------:R-:W-:Y:S01]  /*136c0*/  @!PT LDS RZ, [RZ] ;  /* 0x00000000fffff984 */ /* 0x000fe20000000800 */
[----:B------:R0:W-:Y:S01]  /*136d0*/  LDGSTS.E.BYPASS.LTC128B.128 [R5+0x400], desc[UR50][R2.64], !P0 ;  /* 0x0040000002057fae */ /* 0x0001e2000c101d72 */
[C---:B------:R-:W-:Y:S02]  /*136e0*/  ISETP.LT.OR P0, PT, R28.reuse, 0x1, !P5 ;  /* 0x000000011c00780c */ /* 0x040fe40006f01670 */
[----:B------:R-:W-:Y:S02]  /*136f0*/  ISETP.LT.OR P6, PT, R28, 0x1, !P1 ;  /* 0x000000011c00780c */ /* 0x000fe40004fc1670 */
[----:B------:R-:W-:-:S09]  /*13700*/  LOP3.LUT R16, R16, 0xfffffdff, RZ, 0xc0, !PT ;  /* 0xfffffdff10107812 */ /* 0x000fd200078ec0ff */
[----:B------:R0:W-:Y:S01]  /*13710*/  LDGSTS.E.BYPASS.LTC128B.128 [R5+0x2400], desc[UR50][R2.64+0x80], !P0 ;  /* 0x0240008002057fae */ /* 0x0001e2000c101d72 */
[----:B------:R-:W-:-:S13]  /*13720*/  ISETP.LT.OR P0, PT, R28, 0x1, !P4 ;  /* 0x000000011c00780c */ /* 0x000fda0006701670 */
[----:B------:R0:W-:Y:S01]  /*13730*/  LDGSTS.E.BYPASS.LTC128B.128 [R5+0x4400], desc[UR50][R2.64+0x100], !P0 ;  /* 0x0440010002057fae */ /* 0x0001e2000c101d72 */
[----:B------:R-:W-:-:S13]  /*13740*/  ISETP.LT.OR P0, PT, R28, 0x1, !P3 ;  /* 0x000000011c00780c */ /* 0x000fda0005f01670 */
[----:B------:R0:W-:Y:S01]  /*13750*/  LDGSTS.E.BYPASS.LTC128B.128 [R5+0x6400], desc[UR50][R2.64+0x180], !P0 ;  /* 0x0640018002057fae */ /* 0x0001e2000c101d72 */
[----:B------:R-:W-:-:S13]  /*13760*/  ISETP.LT.OR P0, PT, R28, 0x1, !P2 ;  /* 0x000000011c00780c */ /* 0x000fda0005701670 */
[----:B------:R0:W-:Y:S01]  /*13770*/  LDGSTS.E.BYPASS.LTC128B.128 [R5+0x8400], desc[UR50][R2.64+0x200], !P0 ;  /* 0x0840020002057fae */ /* 0x0001e2000c101d72 */
[----:B------:R-:W-:-:S03]  /*13780*/  LOP3.LUT P0, RZ, R29, 0x40, RZ, 0xc0, !PT ;  /* 0x000000401dff7812 */ /* 0x000fc6000780c0ff */
[----:B------:R0:W-:Y:S01]  /*13790*/  LDGSTS.E.BYPASS.LTC128B.128 [R5+0xa400], desc[UR50][R2.64+0x280], !P6 ;  /* 0x0a40028002057fae */ /* 0x0001e2000f101d72 */
[----:B------:R-:W-:-:S13]  /*137a0*/  ISETP.LT.OR P6, PT, R28, 0x1, !P0 ;  /* 0x000000011c00780c */ /* 0x000fda00047c1670 */
[----:B------:R0:W-:Y:S01]  /*137b0*/  LDGSTS.E.BYPASS.LTC128B.128 [R5+0xc400], desc[UR50][R2.64+0x300], !P6 ;  /* 0x0c40030002057fae */ /* 0x0001e2000f101d72 */
[----:B------:R-:W-:-:S04]  /*137c0*/  PRMT R7, R8, 0x8880, RZ ;  /* 0x0000888008077816 */ /* 0x000fc800000000ff */
[----:B------:R-:W-:-:S13]  /*137d0*/  ISETP.GT.AND P6, PT, R7, -0x1, PT ;  /* 0xffffffff0700780c */ /* 0x000fda0003fc4270 */
[----:B------:R-:W-:Y:S02]  /*137e0*/  @P6 LOP3.LUT R16, R16, 0x200, RZ, 0xfc, !PT ;  /* 0x0000020010106812 */ /* 0x000fe400078efcff */
[----:B------:R-:W-:-:S13]  /*137f0*/  ISETP.LT.OR P6, PT, R28, 0x1, P6 ;  /* 0x000000011c00780c */ /* 0x000fda00037c1670 */
[----:B------:R0:W-:Y:S02]  /*13800*/  LDGSTS.E.BYPASS.LTC128B.128 [R5+0xe400], desc[UR50][R2.64+0x380], !P6 ;  /* 0x0e40038002057fae */ /* 0x0001e4000f101d72 */
[----:B0-----:R-:W-:Y:S05]  /*13810*/  WARPSYNC.COLLECTIVE R15, `(.L_x_3719) ;  /* 0x000000000f087348 */ /* 0x001fea0003c00000 */
[----:B------:R1:W2:Y:S02]  /*13820*/  SHFL.IDX P6, R14, R13, R12, R11 ;  /* 0x0000000c0d0e7389 */ /* 0x0002a400000c000b */
[----:B012---:R-:W-:Y:S01]  /*13830*/  ENDCOLLECTIVE ;  /* 0x000000000000791b */ /* 0x007fe20003800000 */
.L_x_3719:
[----:B------:R-:W-:Y:S02]  /*13840*/  IMAD.MOV.U32 R13, RZ, RZ, R4 ;  /* 0x000000ffff0d7224 */ /* 0x000fe400078e0004 */
[----:B------:R-:W-:-:S07]  /*13850*/  IMAD.MOV.U32 R3, RZ, RZ, R14 ;  /* 0x000000ffff037224 */ /* 0x000fce00078e000e */
[----:B------:R-:W-:Y:S05]  /*13860*/  WARPSYNC.COLLECTIVE R15, `(.L_x_3720) ;  /* 0x000000000f087348 */ /* 0x000fea0003c00000 */
[----:B------:R0:W1:Y:S02]  /*13870*/  SHFL.IDX P6, R14, R13, R12, R11 ;  /* 0x0000000c0d0e7389 */ /* 0x00006400000c000b */
[----:B01----:R-:W-:Y:S01]  /*13880*/  ENDCOLLECTIVE ;  /* 0x000000000000791b */ /* 0x003fe20003800000 */
.L_x_3720:
[----:B------:R-:W-:Y:S02]  /*13890*/  IMAD.MOV.U32 R13, RZ, RZ, R6 ;  /* 0x000000ffff0d7224 */ /* 0x000fe400078e0006 */
[----:B------:R-:W-:Y:S02]  /*138a0*/  IMAD.MOV.U32 R12, RZ, RZ, 0x2 ;  /* 0x00000002ff0c7424 */ /* 0x000fe400078e00ff */
[----:B------:R-:W-:-:S05]  /*138b0*/  IMAD.MOV.U32 R2, RZ, RZ, R14 ;  /* 0x000000ffff027224 */ /* 0x000fca00078e000e */
        /* <DEDUP_REMOVED lines=26> */
.L_x_3721:
[----:B------:R-:W-:Y:S02]  /*13a60*/  IMAD.MOV.U32 R13, RZ, RZ, R4 ;  /* 0x000000ffff0d7224 */ /* 0x000fe400078e0004 */
[----:B------:R-:W-:-:S07]  /*13a70*/  IMAD.MOV.U32 R7, RZ, RZ, R14 ;  /* 0x000000ffff077224 */ /* 0x000fce00078e000e */
[----:B------:R-:W-:Y:S05]  /*13a80*/  WARPSYNC.COLLECTIVE R15, `(.L_x_3722) ;  /* 0x000000000f087348 */ /* 0x000fea0003c00000 */
[----:B------:R0:W1:Y:S02]  /*13a90*/  SHFL.IDX P6, R14, R13, R12, R11 ;  /* 0x0000000c0d0e7389 */ /* 0x00006400000c000b */
[----:B01----:R-:W-:Y:S01]  /*13aa0*/  ENDCOLLECTIVE ;  /* 0x000000000000791b */ /* 0x003fe20003800000 */
.L_x_3722:
        /* <DEDUP_REMOVED lines=29> */
.L_x_3723:
[----:B------:R-:W-:Y:S02]  /*13c80*/  IMAD.MOV.U32 R13, RZ, RZ, R4 ;  /* 0x000000ffff0d7224 */ /* 0x000fe400078e0004 */
[----:B------:R-:W-:-:S07]  /*13c90*/  IMAD.MOV.U32 R6, RZ, RZ, R14 ;  /* 0x000000ffff067224 */ /* 0x000fce00078e000e */
[----:B------:R-:W-:Y:S05]  /*13ca0*/  WARPSYNC.COLLECTIVE R15, `(.L_x_3724) ;  /* 0x000000000f087348 */ /* 0x000fea0003c00000 */
[----:B------:R0:W1:Y:S02]  /*13cb0*/  SHFL.IDX P6, R14, R13, R12, R11 ;  /* 0x0000000c0d0e7389 */ /* 0x00006400000c000b */
[----:B01----:R-:W-:Y:S01]  /*13cc0*/  ENDCOLLECTIVE ;  /* 0x000000000000791b */ /* 0x003fe20003800000 */
.L_x_3724:
[----:B------:R-:W-:Y:S01]  /*13cd0*/  IMAD.MOV.U32 R2, RZ, RZ, R14 ;  /* 0x000000ffff027224 */ /* 0x000fe200078e000e */
[----:B------:R-:W-:Y:S06]  /*13ce0*/  BRA `(.L_x_3725) ;  /* 0xffffffc400587947 */ /* 0x000fec000383ffff */
.L_x_3651:
[----:B0-----:R0:W1:Y:S02]  /*13cf0*/  SYNCS.PHASECHK.TRANS64.TRYWAIT P0, [R6+URZ+0x28c40], R19 ;  /* 0x028c4013060075a7 */ /* 0x001064000800017f */
[----:B-1----:R-:W-:Y:S05]  /*13d00*/  @!P0 NANOSLEEP.SYNCS 0x989680 ;  /* 0x009896800000895d */ /* 0x002fea0003900000 */
[----:B------:R-:W1:Y:S02]  /*13d10*/  @!P0 SYNCS.PHASECHK.TRANS64 P0, [R6+URZ+0x28c40], R19 ;  /* 0x028c4013060085a7 */ /* 0x000e64000800007f */
[----:B-1----:R-:W-:Y:S05]  /*13d20*/  @!P0 BRA `(.L_x_3651) ;  /* 0xfffffffc00f08947 */ /* 0x002fea000383ffff */
[----:B------:R-:W-:Y:S05]  /*13d30*/  BRA `(.L_x_3726) ;  /* 0xffffffc800e47947 */ /* 0x000fea000383ffff */
.L_x_3652:
        /* <DEDUP_REMOVED lines=8> */
.L_x_3728:
[----:B------:R-:W-:Y:S05]  /*13dc0*/  BSYNC B1 ;  /* 0x0000000000017941 */ /* 0x000fea0003800000 */
.L_x_3727:
        /* <DEDUP_REMOVED lines=9> */
.L_x_3729:
[----:B------:R-:W-:Y:S02]  /*13e60*/  IMAD.MOV.U32 R13, RZ, RZ, R25 ;  /* 0x000000ffff0d7224 */ /* 0x000fe400078e0019 */
[----:B------:R-:W-:Y:S02]  /*13e70*/  IMAD.MOV.U32 R12, RZ, RZ, 0x1 ;  /* 0x00000001ff0c7424 */ /* 0x000fe400078e00ff */
[----:B------:R-:W-:-:S07]  /*13e80*/  IMAD.MOV.U32 R2, RZ, RZ, R14 ;  /* 0x000000ffff027224 */ /* 0x000fce00078e000e */
[----:B------:R-:W-:Y:S05]  /*13e90*/  WARPSYNC.COLLECTIVE R15, `(.L_x_3730) ;  /* 0x000000000f087348 */ /* 0x000fea0003c00000 */
[----:B------:R0:W1:Y:S02]  /*13ea0*/  SHFL.IDX P6, R14, R13, R12, R11 ;  /* 0x0000000c0d0e7389 */ /* 0x00006400000c000b */
[----:B01----:R-:W-:Y:S01]  /*13eb0*/  ENDCOLLECTIVE ;  /* 0x000000000000791b */ /* 0x003fe20003800000 */
.L_x_3730:
[----:B------:R-:W-:-:S05]  /*13ec0*/  IADD3 R2, P0, R2, R0, RZ ;  /* 0x0000000002027210 */ /* 0x000fca0007f1e0ff */
        /* <DEDUP_REMOVED lines=10> */
.L_x_3731:
[----:B------:R-:W-:Y:S02]  /*13f70*/  IMAD.MOV.U32 R13, RZ, RZ, R25 ;  /* 0x000000ffff0d7224 */ /* 0x000fe400078e0019 */
[----:B------:R-:W-:Y:S02]  /*13f80*/  IMAD.MOV.U32 R12, RZ, RZ, 0x2 ;  /* 0x00000002ff0c7424 */ /* 0x000fe400078e00ff */
[----:B------:R-:W-:-:S07]  /*13f90*/  IMAD.MOV.U32 R2, RZ, RZ, R14 ;  /* 0x000000ffff027224 */ /* 0x000fce00078e000e */
[----:B------:R-:W-:Y:S05]  /*13fa0*/  WARPSYNC.COLLECTIVE R15, `(.L_x_3732) ;  /* 0x000000000f087348 */ /* 0x000fea0003c00000 */
[----:B------:R0:W1:Y:S02]  /*13fb0*/  SHFL.IDX P6, R14, R13, R12, R11 ;  /* 0x0000000c0d0e7389 */ /* 0x00006400000c000b */
[----:B01----:R-:W-:Y:S01]  /*13fc0*/  ENDCOLLECTIVE ;  /* 0x000000000000791b */ /* 0x003fe20003800000 */
.L_x_3732:
        /* <DEDUP_REMOVED lines=11> */
.L_x_3733:
[----:B------:R-:W-:Y:S02]  /*14080*/  IMAD.MOV.U32 R13, RZ, RZ, R25 ;  /* 0x000000ffff0d7224 */ /* 0x000fe400078e0019 */
[----:B------:R-:W-:Y:S02]  /*14090*/  IMAD.MOV.U32 R12, RZ, RZ, 0x3 ;  /* 0x00000003ff0c7424 */ /* 0x000fe400078e00ff */
[----:B------:R-:W-:-:S07]  /*140a0*/  IMAD.MOV.U32 R2, RZ, RZ, R14 ;  /* 0x000000ffff027224 */ /* 0x000fce00078e000e */
[----:B------:R-:W-:Y:S05]  /*140b0*/  WARPSYNC.COLLECTIVE R15, `(.L_x_3734) ;  /* 0x000000000f087348 */ /* 0x000fea0003c00000 */
[----:B------:R0:W1:Y:S02]  /*140c0*/  SHFL.IDX P6, R14, R13, R12, R11 ;  /* 0x0000000c0d0e7389 */ /* 0x00006400000c000b */
[----:B01----:R-:W-:Y:S01]  /*140d0*/  ENDCOLLECTIVE ;  /* 0x000000000000791b */ /* 0x003fe20003800000 */
.L_x_3734:
[----:B------:R-:W-:-:S05]  /*140e0*/  IADD3 R2, P0, R2, R0, RZ ;  /* 0x0000000002027210 */ /* 0x000fca0007f1e0ff */
        /* <DEDUP_REMOVED lines=10> */
.L_x_3735:
[----:B------:R-:W-:Y:S01]  /*14190*/  IMAD.MOV.U32 R2, RZ, RZ, R14 ;  /* 0x000000ffff027224 */ /* 0x000fe200078e000e */
[----:B------:R-:W-:Y:S06]  /*141a0*/  BRA `(.L_x_3736) ;  /* 0xffffffc8006c7947 */ /* 0x000fec000383ffff */
.L_x_3657:
[----:B---3--:R3:W4:Y:S02]  /*141b0*/  SYNCS.PHASECHK.TRANS64.TRYWAIT P0, [R6+URZ+0x28c60], R19 ;  /* 0x028c6013060075a7 */ /* 0x008724000800017f */
[----:B----4-:R-:W-:Y:S05]  /*141c0*/  @!P0 NANOSLEEP.SYNCS 0x989680 ;  /* 0x009896800000895d */ /* 0x010fea0003900000 */
[----:B------:R-:W4:Y:S02]  /*141d0*/  @!P0 SYNCS.PHASECHK.TRANS64 P0, [R6+URZ+0x28c60], R19 ;  /* 0x028c6013060085a7 */ /* 0x000f24000800007f */
[----:B----4-:R-:W-:Y:S05]  /*141e0*/  @!P0 BRA `(.L_x_3657) ;  /* 0xfffffffc00f08947 */ /* 0x010fea000383ffff */
[----:B------:R-:W-:Y:S05]  /*141f0*/  BRA `(.L_x_3737) ;  /* 0xffffffc800bc7947 */ /* 0x000fea000383ffff */
.L_x_3658:
[----:B------:R-:W-:Y:S01]  /*14200*/  BSSY B1, `(.L_x_3738) ;  /* 0x0000008000017945 */ /* 0x000fe20003800000 */
[----:B------:R-:W-:Y:S02]  /*14210*/  IMAD.MOV.U32 R13, RZ, RZ, R10 ;  /* 0x000000ffff0d7224 */ /* 0x000fe400078e000a */
[----:B------:R-:W-:Y:S02]  /*14220*/  IMAD.MOV.U32 R12, RZ, RZ, RZ ;  /* 0x000000ffff0c7224 */ /* 0x000fe400078e00ff */
[----:B------:R-:W-:Y:S02]  /*14230*/  IMAD.MOV.U32 R11, RZ, RZ, 0x181f ;  /* 0x0000181fff0b7424 */ /* 0x000fe400078e00ff */
[----:B------:R-:W-:-:S07]  /*14240*/  IMAD.MOV.U32 R15, RZ, RZ, -0x1 ;  /* 0xffffffffff0f7424 */ /* 0x000fce00078e00ff */
[----:B-12---:R-:W-:Y:S05]  /*14250*/  WARPSYNC.COLLECTIVE R15, `(.L_x_3739) ;  /* 0x000000000f087348 */ /* 0x006fea0003c00000 */
[----:B------:R0:W3:Y:S02]  /*14260*/  SHFL.IDX P6, R14, R13, R12, R11 ;  /* 0x0000000c0d0e7389 */ /* 0x0000e400000c000b */
[----:B0123--:R-:W-:Y:S01]  /*14270*/  ENDCOLLECTIVE ;  /* 0x000000000000791b */ /* 0x00ffe20003800000 */
.L_x_3739:
[----:B------:R-:W-:Y:S05]  /*14280*/  BSYNC B1 ;  /* 0x0000000000017941 */ /* 0x000fea0003800000 */
.L_x_3738:
[----:B------:R-:W-:Y:S01]  /*14290*/  IMAD.MOV.U32 R13, RZ, RZ, R9 ;  /* 0x000000ffff0d7224 */ /* 0x000fe200078e0009 */
[C---:B------:R-:W-:Y:S01]  /*142a0*/  LOP3.LUT P2, RZ, R16.reuse, 0x40, RZ, 0xc0, !PT ;  /* 0x0000004010ff7812 */ /* 0x040fe2000784c0ff */
[----:B------:R-:W-:Y:S01]  /*142b0*/  IMAD.MOV.U32 R12, RZ, RZ, RZ ;  /* 0x000000ffff0c7224 */ /* 0x000fe200078e00ff */
[C---:B------:R-:W-:Y:S01]  /*142c0*/  LOP3.LUT P1, RZ, R16.reuse, 0x20, RZ, 0xc0, !PT ;  /* 0x0000002010ff7812 */ /* 0x040fe2000782c0ff */
[----:B------:R-:W-:Y:S01]  /*142d0*/  IMAD.MOV.U32 R11, RZ, RZ, 0x181f ;  /* 0x0000181fff0b7424 */ /* 0x000fe200078e00ff */
[----:B------:R-:W-:Y:S01]  /*142e0*/  LOP3.LUT R16, R16, 0xffffbfff, RZ, 0xc0, !PT ;  /* 0xffffbfff10107812 */ /* 0x000fe200078ec0ff */
[----:B------:R-:W-:Y:S02]  /*142f0*/  IMAD.MOV.U32 R15, RZ, RZ, -0x1 ;  /* 0xffffffffff0f7424 */ /* 0x000fe400078e00ff */
[----:B------:R-:W-:Y:S01]  /*14300*/  IMAD.MOV.U32 R3, RZ, RZ, R14 ;  /* 0x000000ffff037224 */ /* 0x000fe200078e000e */
[----:B------:R-:W-:Y:S01]  /*14310*/  @P3 LOP3.LUT R16, R16, 0x4000, RZ, 0xfc, !PT ;  /* 0x0000400010103812 */ /* 0x000fe200078efcff */
[----:B------:R-:W-:-:S07]  /*14320*/  IMAD R19, R19, 0x2, R17 ;  /* 0x0000000213137824 */ /* 0x000fce00078e0211 */
[----:B------:R-:W-:Y:S05]  /*14330*/  WARPSYNC.COLLECTIVE R15, `(.L_x_3740) ;  /* 0x000000000f087348 */ /* 0x000fea0003c00000 */
[----:B------:R0:W1:Y:S02]  /*14340*/  SHFL.IDX P6, R14, R13, R12, R11 ;  /* 0x0000000c0d0e7389 */ /* 0x00006400000c000b */
[----:B01----:R-:W-:Y:S01]  /*14350*/  ENDCOLLECTIVE ;  /* 0x000000000000791b */ /* 0x003fe20003800000 */
.L_x_3740:
[C---:B------:R-:W-:Y:S01]  /*14360*/  LOP3.LUT P3, RZ, R16.reuse, 0x10, RZ, 0xc0, !PT ;  /* 0x0000001010ff7812 */ /* 0x040fe2000786c0ff */
[----:B------:R-:W-:Y:S02]  /*14370*/  IMAD.MOV.U32 R13, RZ, RZ, R10 ;  /* 0x000000ffff0d7224 */ /* 0x000fe400078e000a */
[----:B------:R-:W-:Y:S02]  /*14380*/  IMAD.MOV.U32 R12, RZ, RZ, 0x1 ;  /* 0x00000001ff0c7424 */ /* 0x000fe400078e00ff */
[----:B------:R-:W-:Y:S01]  /*14390*/  IMAD.MOV.U32 R2, RZ, RZ, R14 ;  /* 0x000000ffff027224 */ /* 0x000fe200078e000e */
[C---:B------:R-:W-:Y:S02]  /*143a0*/  LOP3.LUT P6, RZ, R16.reuse, 0x80, RZ, 0xc0, !PT ;  /* 0x0000008010ff7812 */ /* 0x040fe400078cc0ff */
[----:B------:R-:W-:Y:S02]  /*143b0*/  LOP3.LUT R16, R16, 0xfffeffff, RZ, 0xc0, !PT ;  /* 0xfffeffff10107812 */ /* 0x000fe400078ec0ff */
[----:B------:R-:W-:-:S03]  /*143c0*/  IADD3 R2, P0, R2, R0, RZ ;  /* 0x0000000002027210 */ /* 0x000fc60007f1e0ff */
[----:B------:R-:W-:Y:S02]  /*143d0*/  @P3 LOP3.LUT R16, R16, 0x10000, RZ, 0xfc, !PT ;  /* 0x0001000010103812 */ /* 0x000fe400078efcff */
[----:B------:R-:W-:Y:S01]  /*143e0*/  IMAD.X R3, RZ, RZ, R3, P0 ;  /* 0x000000ffff037224 */ /* 0x000fe200000e0603 */
[----:B------:R-:W-:-:S04]  /*143f0*/  ISETP.NE.U32.AND P0, PT, R29, RZ, PT ;  /* 0x000000ff1d00720c */ /* 0x000fc80003f05070 */
[----:B------:R-:W-:Y:S01]  /*14400*/  @!PT LDS RZ, [RZ] ;  /* 0x00000000fffff984 */ /* 0x000fe20000000800 */
[----:B------:R-:W-:Y:S01]  /*14410*/  @!PT LDS RZ, [RZ] ;  /* 0x00000000fffff984 */ /* 0x000fe20000000800 */
[----:B------:R-:W-:Y:S01]  /*14420*/  @!PT LDS RZ, [RZ] ;  /* 0x00000000fffff984 */ /* 0x000fe20000000800 */
[----:B------:R0:W-:Y:S09]  /*14430*/  LDGSTS.E.BYPASS.LTC128B.128 [R19+0x400], desc[UR50][R2.64], !P6 ;  /* 0x0040000002137fae */ /* 0x0001f2000f101d72 */
[----:B0-----:R-:W-:Y:S05]  /*14440*/  WARPSYNC.COLLECTIVE R15, `(.L_x_3741) ;  /* 0x000000000f087348 */ /* 0x001fea0003c00000 */
[----:B------:R1:W2:Y:S02]  /*14450*/  SHFL.IDX P6, R14, R13, R12, R11 ;  /* 0x0000000c0d0e7389 */ /* 0x0002a400000c000b */
[----:B012---:R-:W-:Y:S01]  /*14460*/  ENDCOLLECTIVE ;  /* 0x000000000000791b */ /* 0x007fe20003800000 */
.L_x_3741:
[----:B------:R-:W-:Y:S01]  /*14470*/  @!PT LDS RZ, [RZ] ;  /* 0x00000000fffff984 */ /* 0x000fe20000000800 */
[----:B------:R-:W-:Y:S01]  /*14480*/  @!PT LDS RZ, [RZ] ;  /* 0x00000000fffff984 */ /* 0x000fe20000000800 */
[----:B------:R-:W-:Y:S01]  /*14490*/  @!PT LDS RZ, [RZ] ;  /* 0x00000000fffff984 */ /* 0x000fe20000000800 */
[----:B------:R0:W-:Y:S04]  /*144a0*/  LDGSTS.E.BYPASS.LTC128B.128 [R19+0x2400], desc[UR50][R2.64+0x80], !P2 ;  /* 0x0240008002137fae */ /* 0x0001e8000d101d72 */
[----:B------:R0:W-:Y:S01]  /*144b0*/  LDGSTS.E.BYPASS.LTC128B.128 [R19+0x4400], desc[UR50][R2.64+0x100], !P1 ;  /* 0x0440010002137fae */ /* 0x0001e2000c901d72 */
[----:B------:R-:W-:-:S03]  /*144c0*/  ISETP.NE.U32.AND P1, PT, R28, RZ, PT ;  /* 0x000000ff1c00720c */ /* 0x000fc60003f25070 */
[----:B------:R0:W-:Y:S01]  /*144d0*/  LDGSTS.E.BYPASS.LTC128B.128 [R19+0x6400], desc[UR50][R2.64+0x180], !P3 ;  /* 0x0640018002137fae */ /* 0x0001e2000d901d72 */
[----:B------:R-:W-:Y:S01]  /*144e0*/  LOP3.LUT P3, RZ, R16, 0x80, RZ, 0xc0, !PT ;  /* 0x0000008010ff7812 */ /* 0x000fe2000786c0ff */
[----:B------:R-:W-:Y:S02]  /*144f0*/  IMAD.MOV.U32 R13, RZ, RZ, R9 ;  /* 0x000000ffff0d7224 */ /* 0x000fe400078e0009 */
[----:B------:R0:W-:Y:S04]  /*14500*/  LDGSTS.E.BYPASS.LTC128B.128 [R19+0x8400], desc[UR50][R2.64+0x200], !P5 ;  /* 0x0840020002137fae */ /* 0x0001e8000e901d72 */
[----:B------:R0:W-:Y:S01]  /*14510*/  LDGSTS.E.BYPASS.LTC128B.128 [R19+0xa400], desc[UR50][R2.64+0x280], !P4 ;  /* 0x0a40028002137fae */ /* 0x0001e2000e101d72 */
[----:B------:R-:W-:-:S03]  /*14520*/  IMAD.MOV.U32 R5, RZ, RZ, R14 ;  /* 0x000000ffff057224 */ /* 0x000fc600078e000e */
[----:B------:R0:W-:Y:S04]  /*14530*/  LDGSTS.E.BYPASS.LTC128B.128 [R19+0xc400], desc[UR50][R2.64+0x300], P0 ;  /* 0x0c40030002137fae */ /* 0x0001e80008101d72 */
[----:B0-----:R-:W-:Y:S05]  /*14540*/  WARPSYNC.COLLECTIVE R15, `(.L_x_3742) ;  /* 0x000000000f087348 */ /* 0x001fea0003c00000 */
[----:B------:R1:W2:Y:S02]  /*14550*/  SHFL.IDX P6, R14, R13, R12, R11 ;  /* 0x0000000c0d0e7389 */ /* 0x0002a400000c000b */
[----:B012---:R-:W-:Y:S01]  /*14560*/  ENDCOLLECTIVE ;  /* 0x000000000000791b */ /* 0x007fe20003800000 */
.L_x_3742:
        /* <DEDUP_REMOVED lines=11> */
[C---:B------:R-:W-:Y:S02]  /*14620*/  LOP3.LUT P3, RZ, R16.reuse, 0x10000, RZ, 0xc0, !PT ;  /* 0x0001000010ff7812 */ /* 0x040fe4000786c0ff */
[----:B------:R-:W-:-:S06]  /*14630*/  LOP3.LUT R16, R16, 0xffff7fff, RZ, 0xc0, !PT ;  /* 0xffff7fff10107812 */ /* 0x000fcc00078ec0ff */
[----:B------:R0:W-:Y:S04]  /*14640*/  LDGSTS.E.BYPASS.LTC128B.128 [R19+0x2c00], desc[UR50][R2.64+0x80], !P2 ;  /* 0x02c0008002137fae */ /* 0x0001e8000d101d72 */
[----:B------:R0:W-:Y:S01]  /*14650*/  LDGSTS.E.BYPASS.LTC128B.128 [R19+0x4c00], desc[UR50][R2.64+0x100], !P6 ;  /* 0x04c0010002137fae */ /* 0x0001e2000f101d72 */
[----:B------:R-:W-:-:S07]  /*14660*/  @P3 LOP3.LUT R16, R16, 0x8000, RZ, 0xfc, !PT ;  /* 0x0000800010103812 */ /* 0x000fce00078efcff */
[----:B0-----:R-:W-:Y:S05]  /*14670*/  WARPSYNC.COLLECTIVE R15, `(.L_x_3743) ;  /* 0x000000000f087348 */ /* 0x001fea0003c00000 */
[----:B------:R1:W2:Y:S02]  /*14680*/  SHFL.IDX P6, R14, R13, R12, R11 ;  /* 0x0000000c0d0e7389 */ /* 0x0002a400000c000b */
[----:B012---:R-:W-:Y:S01]  /*14690*/  ENDCOLLECTIVE ;  /* 0x000000000000791b */ /* 0x007fe20003800000 */
.L_x_3743:
        /* <DEDUP_REMOVED lines=14> */
.L_x_3744:
        /* <DEDUP_REMOVED lines=10> */
[----:B------:R-:W-:-:S08]  /*14820*/  LOP3.LUT P3, RZ, R16, 0x8000, RZ, 0xc0, !PT ;  /* 0x0000800010ff7812 */ /* 0x000fd0000786c0ff */
[----:B------:R0:W-:Y:S04]  /*14830*/  LDGSTS.E.BYPASS.LTC128B.128 [R19+0x3400], desc[UR50][R2.64+0x80], !P2 ;  /* 0x0340008002137fae */ /* 0x0001e8000d101d72 */
[----:B------:R0:W-:Y:S02]  /*14840*/  LDGSTS.E.BYPASS.LTC128B.128 [R19+0x5400], desc[UR50][R2.64+0x100], !P6 ;  /* 0x0540010002137fae */ /* 0x0001e4000f101d72 */
[----:B0-----:R-:W-:Y:S05]  /*14850*/  WARPSYNC.COLLECTIVE R15, `(.L_x_3745) ;  /* 0x000000000f087348 */ /* 0x001fea0003c00000 */
[----:B------:R1:W2:Y:S02]  /*14860*/  SHFL.IDX P6, R14, R13, R12, R11 ;  /* 0x0000000c0d0e7389 */ /* 0x0002a400000c000b */
[----:B012---:R-:W-:Y:S01]  /*14870*/  ENDCOLLECTIVE ;  /* 0x000000000000791b */ /* 0x007fe20003800000 */
.L_x_3745:
        /* <DEDUP_REMOVED lines=14> */
.L_x_3746:
[----:B------:R-:W-:Y:S05]  /*14960*/  BRA `(.L_x_3747) ;  /* 0xffffffc800207947 */ /* 0x000fea000383ffff */
.L_x_3666:
[----:B------:R-:W-:Y:S01]  /*14970*/  BSSY B0, `(.L_x_3748) ;  /* 0x0000008000007945 */ /* 0x000fe20003800000 */
[----:B------:R-:W-:Y:S02]  /*14980*/  IMAD.MOV.U32 R13, RZ, RZ, R24 ;  /* 0x000000ffff0d7224 */ /* 0x000fe400078e0018 */
[----:B------:R-:W-:Y:S02]  /*14990*/  IMAD.MOV.U32 R12, RZ, RZ, RZ ;  /* 0x000000ffff0c7224 */ /* 0x000fe400078e00ff */
[----:B------:R-:W-:Y:S02]  /*149a0*/  IMAD.MOV.U32 R11, RZ, RZ, 0x1f ;  /* 0x0000001fff0b7424 */ /* 0x000fe400078e00ff */
[----:B------:R-:W-:-:S07]  /*149b0*/  IMAD.MOV.U32 R15, RZ, RZ, -0x1 ;  /* 0xffffffffff0f7424 */ /* 0x000fce00078e00ff */
[----:B0123--:R-:W-:Y:S05]  /*149c0*/  WARPSYNC.COLLECTIVE R15, `(.L_x_3749) ;  /* 0x000000000f087348 */ /* 0x00ffea0003c00000 */
[----:B------:R4:W0:Y:S02]  /*149d0*/  SHFL.IDX P6, R14, R13, R12, R11 ;  /* 0x0000000c0d0e7389 */ /* 0x00082400000c000b */
[----:B01234-:R-:W-:Y:S01]  /*149e0*/  ENDCOLLECTIVE ;  /* 0x000000000000791b */ /* 0x01ffe20003800000 */
.L_x_3749:
[----:B------:R-:W-:Y:S05]  /*149f0*/  BSYNC B0 ;  /* 0x0000000000007941 */ /* 0x000fea0003800000 */
.L_x_3748:
        /* <DEDUP_REMOVED lines=9> */
.L_x_3750:
        /* <DEDUP_REMOVED lines=14> */
[----:B------:R-:W-:Y:S01]  /*14b70*/  IMAD.MOV.U32 R24, RZ, RZ, RZ ;  /* 0x000000ffff187224 */ /* 0x000fe200078e00ff */
        /* <DEDUP_REMOVED lines=9> */
.L_x_3751:
[----:B------:R-:W-:Y:S01]  /*14c10*/  IMAD.MOV.U32 R12, RZ, RZ, 0x2 ;  /* 0x00000002ff0c7424 */ /* 0x000fe200078e00ff */
[----:B------:R-:W-:-:S05]  /*14c20*/  SEL R14, R14, RZ, P1 ;  /* 0x000000ff0e0e7207 */ /* 0x000fca0000800000 */
[----:B------:R-:W-:-:S04]  /*14c30*/  IMAD.IADD R5, R13, 0x1, R14 ;  /* 0x000000010d057824 */ /* 0x000fc800078e020e */
[----:B------:R-:W-:-:S07]  /*14c40*/  IMAD.MOV.U32 R13, RZ, RZ, R5 ;  /* 0x000000ffff0d7224 */ /* 0x000fce00078e0005 */
[----:B------:R-:W-:Y:S05]  /*14c50*/  WARPSYNC.COLLECTIVE R15, `(.L_x_3752) ;  /* 0x000000000f087348 */ /* 0x000fea0003c00000 */
[----:B------:R0:W1:Y:S02]  /*14c60*/  SHFL.UP P6, R14, R13, R12, R11 ;  /* 0x0400000c0d0e7389 */ /* 0x00006400000c000b */
[----:B01----:R-:W-:Y:S01]  /*14c70*/  ENDCOLLECTIVE ;  /* 0x000000000000791b */ /* 0x003fe20003800000 */
.L_x_3752:
[----:B------:R-:W-:Y:S01]  /*14c80*/  IMAD.MOV.U32 R12, RZ, RZ, 0x4 ;  /* 0x00000004ff0c7424 */ /* 0x000fe200078e00ff */
[----:B------:R-:W-:-:S05]  /*14c90*/  SEL R2, R14, RZ, P2 ;  /* 0x000000ff0e027207 */ /* 0x000fca0001000000 */
[----:B------:R-:W-:-:S04]  /*14ca0*/  IMAD.IADD R2, R5, 0x1, R2 ;  /* 0x0000000105027824 */ /* 0x000fc800078e0202 */
[----:B------:R-:W-:-:S07]  /*14cb0*/  IMAD.MOV.U32 R13, RZ, RZ, R2 ;  /* 0x000000ffff0d7224 */ /* 0x000fce00078e0002 */
[----:B------:R-:W-:Y:S05]  /*14cc0*/  WARPSYNC.COLLECTIVE R15, `(.L_x_3753) ;  /* 0x000000000f087348 */ /* 0x000fea0003c00000 */
[----:B------:R0:W1:Y:S02]  /*14cd0*/  SHFL.UP P6, R14, R13, R12, R11 ;  /* 0x0400000c0d0e7389 */ /* 0x00006400000c000b */
[----:B01----:R-:W-:Y:S01]  /*14ce0*/  ENDCOLLECTIVE ;  /* 0x000000000000791b */ /* 0x003fe20003800000 */
.L_x_3753:
[----:B------:R-:W-:Y:S01]  /*14cf0*/  IMAD.MOV.U32 R12, RZ, RZ, 0x8 ;  /* 0x00000008ff0c7424 */ /* 0x000fe200078e00ff */
[----:B------:R-:W-:-:S05]  /*14d00*/  SEL R3, R14, RZ, P3 ;  /* 0x000000ff0e037207 */ /* 0x000fca0001800000 */
[----:B------:R-:W-:-:S04]  /*14d10*/  IMAD.IADD R3, R2, 0x1, R3 ;  /* 0x0000000102037824 */ /* 0x000fc800078e0203 */
[----:B------:R-:W-:-:S07]  /*14d20*/  IMAD.MOV.U32 R13, RZ, RZ, R3 ;  /* 0x000000ffff0d7224 */ /* 0x000fce00078e0003 */
[----:B------:R-:W-:Y:S05]  /*14d30*/  WARPSYNC.COLLECTIVE R15, `(.L_x_3754) ;  /* 0x000000000f087348 */ /* 0x000fea0003c00000 */
[----:B------:R0:W1:Y:S02]  /*14d40*/  SHFL.UP P6, R14, R13, R12, R11 ;  /* 0x0400000c0d0e7389 */ /* 0x00006400000c000b */
[----:B01----:R-:W-:Y:S01]  /*14d50*/  ENDCOLLECTIVE ;  /* 0x000000000000791b */ /* 0x003fe20003800000 */
.L_x_3754:
[----:B------:R-:W-:Y:S01]  /*14d60*/  IMAD.MOV.U32 R12, RZ, RZ, 0x10 ;  /* 0x00000010ff0c7424 */ /* 0x000fe200078e00ff */
[----:B------:R-:W-:-:S05]  /*14d70*/  SEL R14, R14, RZ, P4 ;  /* 0x000000ff0e0e7207 */ /* 0x000fca0002000000 */
[----:B------:R-:W-:-:S04]  /*14d80*/  IMAD.IADD R5, R3, 0x1, R14 ;  /* 0x0000000103057824 */ /* 0x000fc800078e020e */
[----:B------:R-:W-:-:S07]  /*14d90*/  IMAD.MOV.U32 R13, RZ, RZ, R5 ;  /* 0x000000ffff0d7224 */ /* 0x000fce00078e0005 */
[----:B------:R-:W-:Y:S05]  /*14da0*/  WARPSYNC.COLLECTIVE R15, `(.L_x_3755) ;  /* 0x000000000f087348 */ /* 0x000fea0003c00000 */
[----:B------:R0:W1:Y:S02]  /*14db0*/  SHFL.UP P6, R14, R13, R12, R11 ;  /* 0x0400000c0d0e7389 */ /* 0x00006400000c000b */
[----:B01----:R-:W-:Y:S01]  /*14dc0*/  ENDCOLLECTIVE ;  /* 0x000000000000791b */ /* 0x003fe20003800000 */
.L_x_3755:
        /* <DEDUP_REMOVED lines=8> */
.L_x_3756:
[----:B------:R-:W-:Y:S05]  /*14e50*/  BRA `(.L_x_3757) ;  /* 0xffffffc800b87947 */ /* 0x000fea000383ffff */
.L_x_3669:
[----:B------:R-:W-:Y:S01]  /*14e60*/  BSSY B0, `(.L_x_3758) ;  /* 0x0000007000007945 */ /* 0x000fe20003800000 */
[----:B------:R-:W-:Y:S02]  /*14e70*/  IMAD.MOV.U32 R12, RZ, RZ, 0x1 ;  /* 0x00000001ff0c7424 */ /* 0x000fe400078e00ff */
[----:B------:R-:W-:Y:S02]  /*14e80*/  IMAD.MOV.U32 R11, RZ, RZ, RZ ;  /* 0x000000ffff0b7224 */ /* 0x000fe400078e00ff */
[----:B------:R-:W-:-:S07]  /*14e90*/  IMAD.MOV.U32 R15, RZ, RZ, -0x1 ;  /* 0xffffffffff0f7424 */ /* 0x000fce00078e00ff */
[----:B-1----:R-:W-:Y:S05]  /*14ea0*/  WARPSYNC.COLLECTIVE R15, `(.L_x_3759) ;  /* 0x000000000f087348 */ /* 0x002fea0003c00000 */
[----:B------:R0:W2:Y:S02]  /*14eb0*/  SHFL.UP P6, R14, R13, R12, R11 ;  /* 0x0400000c0d0e7389 */ /* 0x0000a400000c000b */
[----:B012---:R-:W-:Y:S01]  /*14ec0*/  ENDCOLLECTIVE ;  /* 0x000000000000791b */ /* 0x007fe20003800000 */
.L_x_3759:
[----:B------:R-:W-:Y:S05]  /*14ed0*/  BSYNC B0 ;  /* 0x0000000000007941 */ /* 0x000fea0003800000 */
.L_x_3758:
        /* <DEDUP_REMOVED lines=8> */
.L_x_3760:
[----:B------:R-:W-:Y:S01]  /*14f60*/  IMAD.MOV.U32 R12, RZ, RZ, 0x4 ;  /* 0x00000004ff0c7424 */ /* 0x000fe200078e00ff */
[----:B------:R-:W-:-:S05]  /*14f70*/  SEL R2, R14, RZ, P2 ;  /* 0x000000ff0e027207 */ /* 0x000fca0001000000 */
[----:B------:R-:W-:-:S04]  /*14f80*/  IMAD.IADD R2, R13, 0x1, R2 ;  /* 0x000000010d027824 */ /* 0x000fc800078e0202 */
[----:B------:R-:W-:-:S07]  /*14f90*/  IMAD.MOV.U32 R13, RZ, RZ, R2 ;  /* 0x000000ffff0d7224 */ /* 0x000fce00078e0002 */
[----:B------:R-:W-:Y:S05]  /*14fa0*/  WARPSYNC.COLLECTIVE R15, `(.L_x_3761) ;  /* 0x000000000f087348 */ /* 0x000fea0003c00000 */
[----:B------:R0:W1:Y:S02]  /*14fb0*/  SHFL.UP P6, R14, R13, R12, R11 ;  /* 0x0400000c0d0e7389 */ /* 0x00006400000c000b */
[----:B01----:R-:W-:Y:S01]  /*14fc0*/  ENDCOLLECTIVE ;  /* 0x000000000000791b */ /* 0x003fe20003800000 */
.L_x_3761:
[----:B------:R-:W-:Y:S01]  /*14fd0*/  IMAD.MOV.U32 R12, RZ, RZ, 0x8 ;  /* 0x00000008ff0c7424 */ /* 0x000fe200078e00ff */
[----:B------:R-:W-:-:S05]  /*14fe0*/  SEL R3, R14, RZ, P3 ;  /* 0x000000ff0e037207 */ /* 0x000fca0001800000 */
[----:B------:R-:W-:-:S04]  /*14ff0*/  IMAD.IADD R3, R2, 0x1, R3 ;  /* 0x0000000102037824 */ /* 0x000fc800078e0203 */
[----:B------:R-:W-:-:S07]  /*15000*/  IMAD.MOV.U32 R13, RZ, RZ, R3 ;  /* 0x000000ffff0d7224 */ /* 0x000fce00078e0003 */
[----:B------:R-:W-:Y:S05]  /*15010*/  WARPSYNC.COLLECTIVE R15, `(.L_x_3762) ;  /* 0x000000000f087348 */ /* 0x000fea0003c00000 */
[----:B------:R0:W1:Y:S02]  /*15020*/  SHFL.UP P6, R14, R13, R12, R11 ;  /* 0x0400000c0d0e7389 */ /* 0x00006400000c000b */
[----:B01----:R-:W-:Y:S01]  /*15030*/  ENDCOLLECTIVE ;  /* 0x000000000000791b */ /* 0x003fe20003800000 */
.L_x_3762:
[----:B------:R-:W-:Y:S01]  /*15040*/  IMAD.MOV.U32 R12, RZ, RZ, 0x10 ;  /* 0x00000010ff0c7424 */ /* 0x000fe200078e00ff */
[----:B------:R-:W-:-:S05]  /*15050*/  SEL R14, R14, RZ, P4 ;  /* 0x000000ff0e0e7207 */ /* 0x000fca0002000000 */
[----:B------:R-:W-:-:S04]  /*15060*/  IMAD.IADD R5, R3, 0x1, R14 ;  /* 0x0000000103057824 */ /* 0x000fc800078e020e */
[----:B------:R-:W-:-:S07]  /*15070*/  IMAD.MOV.U32 R13, RZ, RZ, R5 ;  /* 0x000000ffff0d7224 */ /* 0x000fce00078e0005 */
[----:B------:R-:W-:Y:S05]  /*15080*/  WARPSYNC.COLLECTIVE R15, `(.L_x_3763) ;  /* 0x000000000f087348 */ /* 0x000fea0003c00000 */
[----:B------:R0:W1:Y:S02]  /*15090*/  SHFL.UP P6, R14, R13, R12, R11 ;  /* 0x0400000c0d0e7389 */ /* 0x00006400000c000b */
[----:B01----:R-:W-:Y:S01]  /*150a0*/  ENDCOLLECTIVE ;  /* 0x000000000000791b */ /* 0x003fe20003800000 */
.L_x_3763:
        /* <DEDUP_REMOVED lines=8> */
.L_x_3764:
[----:B------:R-:W-:Y:S05]  /*15130*/  BRA `(.L_x_3765) ;  /* 0xffffffc800a47947 */ /* 0x000fea000383ffff */
.L_x_3671:
[----:B------:R-:W-:Y:S01]  /*15140*/  BSSY B0, `(.L_x_3766) ;  /* 0x0000006000007945 */ /* 0x000fe20003800000 */
[----:B------:R-:W-:Y:S01]  /*15150*/  PLOP3.LUT P6, PT, P6, PT, PT, 0x8, 0x0 ;  /* 0x000000000000781c */ /* 0x000fe200037ce170 */
[----:B------:R-:W-:-:S12]  /*15160*/  IMAD.MOV.U32 R15, RZ, RZ, -0x1 ;  /* 0xffffffffff0f7424 */ /* 0x000fd800078e00ff */
[----:B01----:R-:W-:Y:S05]  /*15170*/  WARPSYNC.COLLECTIVE R15, `(.L_x_3767) ;  /* 0x000000000f087348 */ /* 0x003fea0003c00000 */
[----:B------:R-:W-:Y:S01]  /*15180*/  VOTE.ANY R14, PT, P6 ;  /* 0x00000000000e7806 */ /* 0x000fe200030e0100 */
[----:B01----:R-:W-:Y:S06]  /*15190*/  ENDCOLLECTIVE ;  /* 0x000000000000791b */ /* 0x003fec0003800000 */
.L_x_3767:
[----:B------:R-:W-:Y:S05]  /*151a0*/  BSYNC B0 ;  /* 0x0000000000007941 */ /* 0x000fea0003800000 */
.L_x_3766:
        /* <DEDUP_REMOVED lines=9> */
.L_x_3768:
[----:B------:R-:W-:Y:S02]  /*15240*/  IMAD.MOV.U32 R13, RZ, RZ, R4 ;  /* 0x000000ffff0d7224 */ /* 0x000fe400078e0004 */
[----:B------:R-:W-:-:S07]  /*15250*/  IMAD.MOV.U32 R7, RZ, RZ, R14 ;  /* 0x000000ffff077224 */ /* 0x000fce00078e000e */
[----:B------:R-:W-:Y:S05]  /*15260*/  WARPSYNC.COLLECTIVE R15, `(.L_x_3769) ;  /* 0x000000000f087348 */ /* 0x000fea0003c00000 */
[----:B------:R0:W1:Y:S02]  /*15270*/  SHFL.IDX P6, R14, R13, R12, R11 ;  /* 0x0000000c0d0e7389 */ /* 0x00006400000c000b */
[----:B01----:R-:W-:Y:S01]  /*15280*/  ENDCOLLECTIVE ;  /* 0x000000000000791b */ /* 0x003fe20003800000 */
.L_x_3769:
[----:B------:R-:W-:Y:S01]  /*15290*/  IMAD.MOV.U32 R4, RZ, RZ, R14 ;  /* 0x000000ffff047224 */ /* 0x000fe200078e000e */
[----:B------:R-:W-:Y:S06]  /*152a0*/  BRA `(.L_x_3770) ;  /* 0xffffffc800847947 */ /* 0x000fec000383ffff */
.L_x_3673:
[----:B------:R-:W-:Y:S01]  /*152b0*/  BSSY B0, `(.L_x_3771) ;  /* 0x0000007000007945 */ /* 0x000fe20003800000 */
[----:B------:R-:W-:Y:S02]  /*152c0*/  IMAD.MOV.U32 R13, RZ, RZ, R3 ;  /* 0x000000ffff0d7224 */ /* 0x000fe400078e0003 */
[----:B------:R-:W-:Y:S02]  /*152d0*/  IMAD.MOV.U32 R11, RZ, RZ, 0x1f ;  /* 0x0000001fff0b7424 */ /* 0x000fe400078e00ff */
[----:B------:R-:W-:-:S07]  /*152e0*/  IMAD.MOV.U32 R15, RZ, RZ, -0x1 ;  /* 0xffffffffff0f7424 */ /* 0x000fce00078e00ff */
[----:B01234-:R-:W-:Y:S05]  /*152f0*/  WARPSYNC.COLLECTIVE R15, `(.L_x_3772) ;  /* 0x000000000f087348 */ /* 0x01ffea0003c00000 */
[----:B------:R0:W0:Y:S02]  /*15300*/  SHFL.IDX P6, R14, R13, R12, R11 ;  /* 0x0000000c0d0e7389 */ /* 0x00002400000c000b */
[----:B01234-:R-:W-:Y:S01]  /*15310*/  ENDCOLLECTIVE ;  /* 0x000000000000791b */ /* 0x01ffe20003800000 */
.L_x_3772:
[----:B------:R-:W-:Y:S05]  /*15320*/  BSYNC B0 ;  /* 0x0000000000007941 */ /* 0x000fea0003800000 */
.L_x_3771:
[----:B------:R-:W-:Y:S01]  /*15330*/  IMAD.MOV.U32 R24, RZ, RZ, R14 ;  /* 0x000000ffff187224 */ /* 0x000fe200078e000e */
[----:B------:R-:W-:Y:S06]  /*15340*/  BRA `(.L_x_3672) ;  /* 0xffffffc800747947 */ /* 0x000fec000383ffff */
.L_x_3677:
[----:B0-----:R0:W1:Y:S02]  /*15350*/  SYNCS.PHASECHK.TRANS64.TRYWAIT P0, [R7+URZ+0x28c20], R0 ;  /* 0x028c2000070075a7 */ /* 0x001064000800017f */
[----:B-1----:R-:W-:Y:S05]  /*15360*/  @!P0 NANOSLEEP.SYNCS 0x989680 ;  /* 0x009896800000895d */ /* 0x002fea0003900000 */
[----:B------:R-:W1:Y:S02]  /*15370*/  @!P0 SYNCS.PHASECHK.TRANS64 P0, [R7+URZ+0x28c20], R0 ;  /* 0x028c2000070085a7 */ /* 0x000e64000800007f */
[----:B-1----:R-:W-:Y:S05]  /*15380*/  @!P0 BRA `(.L_x_3677) ;  /* 0xfffffffc00f08947 */ /* 0x002fea000383ffff */
[----:B------:R-:W-:Y:S05]  /*15390*/  BRA `(.L_x_3773) ;  /* 0xffffffcc00cc7947 */ /* 0x000fea000383ffff */
.L_x_3678:
        /* <DEDUP_REMOVED lines=8> */
[----:B0-234-:R-:W-:Y:S05]  /*15420*/  WARPSYNC.COLLECTIVE R15, `(.L_x_3775) ;  /* 0x000000000f087348 */ /* 0x01dfea0003c00000 */
[----:B------:R1:W0:Y:S02]  /*15430*/  SHFL.IDX P6, R14, R13, R12, R11 ;  /* 0x0000000c0d0e7389 */ /* 0x00022400000c000b */
[----:B01234-:R-:W-:Y:S01]  /*15440*/  ENDCOLLECTIVE ;  /* 0x000000000000791b */ /* 0x01ffe20003800000 */
.L_x_3775:
[----:B------:R-:W-:Y:S05]  /*15450*/  BSYNC B0 ;  /* 0x0000000000007941 */ /* 0x000fea0003800000 */
.L_x_3774:
[----:B------:R-:W-:Y:S05]  /*15460*/  BRA `(.L_x_3776) ;  /* 0xffffffcc00b47947 */ /* 0x000fea000383ffff */
.L_x_3681:
[----:B------:R-:W-:Y:S01]  /*15470*/  BSSY B1, `(.L_x_3777) ;  /* 0x0000006000017945 */ /* 0x000fe20003800000 */
[----:B------:R-:W-:-:S07]  /*15480*/  IMAD.MOV.U32 R15, RZ, RZ, -0x1 ;  /* 0xffffffffff0f7424 */ /* 0x000fce00078e00ff */
[----:B0-234-:R-:W-:Y:S05]  /*15490*/  WARPSYNC.COLLECTIVE R15, `(.L_x_3778) ;  /* 0x000000000f0c7348 */ /* 0x01dfea0003c00000 */
[----:B------:R-:W-:Y:S02]  /*154a0*/  ELECT P6, UR62, PT ;  /* 0x00000000003e782f */ /* 0x000fe400038c0000 */
[----:B------:R-:W-:Y:S01]  /*154b0*/  MOV R14, UR62 ;  /* 0x0000003e000e7c02 */ /* 0x000fe20008000f00 */
[----:B0-234-:R-:W-:Y:S10]  /*154c0*/  ENDCOLLECTIVE ;  /* 0x000000000000791b */ /* 0x01dff40003800000 */
.L_x_3778:
[----:B------:R-:W-:Y:S05]  /*154d0*/  BSYNC B1 ;  /* 0x0000000000017941 */ /* 0x000fea0003800000 */
.L_x_3777:
[----:B------:R-:W-:Y:S05]  /*154e0*/  BRA `(.L_x_3779) ;  /* 0xffffffcc00ac7947 */ /* 0x000fea000383ffff */
.L_x_3683:
[----:B0-----:R0:W1:Y:S02]  /*154f0*/  SYNCS.PHASECHK.TRANS64.TRYWAIT P1, [R5+URZ+0x28c40], R0 ;  /* 0x028c4000050075a7 */ /* 0x001064000802017f */
[----:B-1----:R-:W-:Y:S05]  /*15500*/  @!P1 NANOSLEEP.SYNCS 0x989680 ;  /* 0x009896800000995d */ /* 0x002fea0003900000 */
[----:B------:R-:W1:Y:S02]  /*15510*/  @!P1 SYNCS.PHASECHK.TRANS64 P1, [R5+URZ+0x28c40], R0 ;  /* 0x028c4000050095a7 */ /* 0x000e64000802007f */
[----:B-1----:R-:W-:Y:S05]  /*15520*/  @!P1 BRA `(.L_x_3683) ;  /* 0xfffffffc00f09947 */ /* 0x002fea000383ffff */
[----:B------:R-:W-:Y:S05]  /*15530*/  BRA `(.L_x_3780) ;  /* 0xffffffcc00cc7947 */ /* 0x000fea000383ffff */
.L_x_3685:
[----:B-1----:R1:W0:Y:S02]  /*15540*/  SYNCS.PHASECHK.TRANS64.TRYWAIT P1, [R3+URZ+0x28c40], R2 ;  /* 0x028c4002030075a7 */ /* 0x002224000802017f */
[----:B0-----:R-:W-:Y:S05]  /*15550*/  @!P1 NANOSLEEP.SYNCS 0x989680 ;  /* 0x009896800000995d */ /* 0x001fea0003900000 */
[----:B------:R-:W0:Y:S02]  /*15560*/  @!P1 SYNCS.PHASECHK.TRANS64 P1, [R3+URZ+0x28c40], R2 ;  /* 0x028c4002030095a7 */ /* 0x000e24000802007f */
[----:B0-----:R-:W-:Y:S05]  /*15570*/  @!P1 BRA `(.L_x_3685) ;  /* 0xfffffffc00f09947 */ /* 0x001fea000383ffff */
[----:B------:R-:W-:Y:S05]  /*15580*/  BRA `(.L_x_3781) ;  /* 0xffffffcc00d87947 */ /* 0x000fea000383ffff */
.L_x_3687:
[----:B------:R0:W0:Y:S02]  /*15590*/  SYNCS.PHASECHK.TRANS64.TRYWAIT P1, [R5+URZ+0x28c60], R0 ;  /* 0x028c6000050075a7 */ /* 0x000024000802017f */
[----:B0-----:R-:W-:Y:S05]  /*155a0*/  @!P1 NANOSLEEP.SYNCS 0x989680 ;  /* 0x009896800000995d */ /* 0x001fea0003900000 */
[----:B------:R-:W0:Y:S02]  /*155b0*/  @!P1 SYNCS.PHASECHK.TRANS64 P1, [R5+URZ+0x28c60], R0 ;  /* 0x028c6000050095a7 */ /* 0x000e24000802007f */
[----:B0-----:R-:W-:Y:S05]  /*155c0*/  @!P1 BRA `(.L_x_3687) ;  /* 0xfffffffc00f09947 */ /* 0x001fea000383ffff */
[----:B------:R-:W-:Y:S05]  /*155d0*/  BRA `(.L_x_3782) ;  /* 0xffffffcc00d47947 */ /* 0x000fea000383ffff */
.L_x_3783:
        /* <DEDUP_REMOVED lines=10> */
.L_x_15744:


//--------------------- .text._ZN7cutlass13device_kernelIN5flash11enable_sm90INS1_16FlashAttnFwdSm90INS1_25CollectiveMainloopFwdSm90ILi2EN4cute5tupleIJNS5_1CILi1EEES8_S8_EEENS6_IJNS7_ILi64EEESA_SA_EEELi512ENS_10bfloat16_tEfNS_4arch4Sm90ELb0ELb0ELb1ELb1ELb1ELb1ELb0ELb0ELb0ELb1ELb1ELb0EEENS1_21CollectiveEpilogueFwdINS6_IJSA_NS7_ILi512EEESA_EEES9_SC_SE_Li256ELb1ELb1ELb1ELb0EEENS1_36VarlenDynamicPersistentTileSchedulerILi64ELi64ELi256ELi128ELb1ELb1ELb1ELb0ELb1ELb1EEEEEEEEEvNT_6ParamsE --------------------------
	.section	.text._ZN7cutlass13device_kernelIN5flash11enable_sm90INS1_16FlashAttnFwdSm90INS1_25CollectiveMainloopFwdSm90ILi2EN4cute5tupleIJNS5_1CILi1EEES8_S8_EEENS6_IJNS7_ILi64EEESA_SA_EEELi512ENS_10bfloat16_tEfNS_4arch4Sm90ELb0ELb0ELb1ELb1ELb1ELb1ELb0ELb0ELb0ELb1ELb1ELb0EEENS1_21CollectiveEpilogueFwdINS6_IJSA_NS7_ILi512EEESA_EEES9_SC_SE_Li256ELb1ELb1ELb1ELb0EEENS1_36VarlenDynamicPersistentTileSchedulerILi64ELi64ELi256ELi128ELb1ELb1ELb1ELb0ELb1ELb1EEEEEEEEEvNT_6ParamsE,"ax",@progbits
	.align	128
.text._ZN7cutlass13device_kernelIN5flash11enable_sm90INS1_16FlashAttnFwdSm90INS1_25CollectiveMainloopFwdSm90ILi2EN4cute5tupleIJNS5_1CILi1EEES8_S8_EEENS6_IJNS7_ILi64EEESA_SA_EEELi512ENS_10bfloat16_tEfNS_4arch4Sm90ELb0ELb0ELb1ELb1ELb1ELb1ELb0ELb0ELb0ELb1ELb1ELb0EEENS1_21CollectiveEpilogueFwdINS6_IJSA_NS7_ILi512EEESA_EEES9_SC_SE_Li256ELb1ELb1ELb1ELb0EEENS1_36VarlenDynamicPersistentTileSchedulerILi64ELi64ELi256ELi128ELb1ELb1ELb1ELb0ELb1ELb1EEEEEEEEEvNT_6ParamsE:
        .type           _ZN7cutlass13device_kernelIN5flash11enable_sm90INS1_16FlashAttnFwdSm90INS1_25CollectiveMainloopFwdSm90ILi2EN4cute5tupleIJNS5_1CILi1EEES8_S8_EEENS6_IJNS7_ILi64EEESA_SA_EEELi512ENS_10bfloat16_tEfNS_4arch4Sm90ELb0ELb0ELb1ELb1ELb1ELb1ELb0ELb0ELb0ELb1ELb1ELb0EEENS1_21CollectiveEpilogueFwdINS6_IJSA_NS7_ILi512EEESA_EEES9_SC_SE_Li256ELb1ELb1ELb1ELb0EEENS1_36VarlenDynamicPersistentTileSchedulerILi64ELi64ELi256ELi128ELb1ELb1ELb1ELb0ELb1ELb1EEEEEEEEEvNT_6ParamsE,@function
        .size           _ZN7cutlass13device_kernelIN5flash11enable_sm90INS1_16FlashAttnFwdSm90INS1_25CollectiveMainloopFwdSm90ILi2EN4cute5tupleIJNS5_1CILi1EEES8_S8_EEENS6_IJNS7_ILi64EEESA_SA_EEELi512ENS_10bfloat16_tEfNS_4arch4Sm90ELb0ELb0ELb1ELb1ELb1ELb1ELb0ELb0ELb0ELb1ELb1ELb0EEENS1_21CollectiveEpilogueFwdINS6_IJSA_NS7_ILi512EEESA_EEES9_SC_SE_Li256ELb1ELb1ELb1ELb0EEENS1_36VarlenDynamicPersistentTileSchedulerILi64ELi64ELi256ELi128ELb1ELb1ELb1ELb0ELb1ELb1EEEEEEEEEvNT_6ParamsE,(.L_x_15745 - _ZN7cutlass13device_kernelIN5flash11enable_sm90INS1_16FlashAttnFwdSm90INS1_25CollectiveMainloopFwdSm90ILi2EN4cute5tupleIJNS5_1CILi1EEES8_S8_EEENS6_IJNS7_ILi64EEESA_SA_EEELi512ENS_10bfloat16_tEfNS_4arch4Sm90ELb0ELb0ELb1ELb1ELb1ELb1ELb0ELb0ELb0ELb1ELb1ELb0EEENS1_21CollectiveEpilogueFwdINS6_IJSA_NS7_ILi512EEESA_EEES9_SC_SE_Li256ELb1ELb1ELb1ELb0EEENS1_36VarlenDynamicPersistentTileSchedulerILi64ELi64ELi256ELi128ELb1ELb1ELb1ELb0ELb1ELb1EEEEEEEEEvNT_6ParamsE)
        .other          _ZN7cutlass13device_kernelIN5flash11enable_sm90INS1_16FlashAttnFwdSm90INS1_25CollectiveMainloopFwdSm90ILi2EN4cute5tupleIJNS5_1CILi1EEES8_S8_EEENS6_IJNS7_ILi64EEESA_SA_EEELi512ENS_10bfloat16_tEfNS_4arch4Sm90ELb0ELb0ELb1ELb1ELb1ELb1ELb0ELb0ELb0ELb1ELb1ELb0EEENS1_21CollectiveEpilogueFwdINS6_IJSA_NS7_ILi512EEESA_EEES9_SC_SE_Li256ELb1ELb1ELb1ELb0EEENS1_36VarlenDynamicPersistentTileSchedulerILi64ELi64ELi256ELi128ELb1ELb1ELb1ELb0ELb1ELb1EEEEEEEEEvNT_6ParamsE,@"STO_CUDA_ENTRY STV_DEFAULT"
_ZN7cutlass13device_kernelIN5flash11enable_sm90INS1_16FlashAttnFwdSm90INS1_25CollectiveMainloopFwdSm90ILi2EN4cute5tupleIJNS5_1CILi1EEES8_S8_EEENS6_IJNS7_ILi64EEESA_SA_EEELi512ENS_10bfloat16_tEfNS_4arch4Sm90ELb0ELb0ELb1ELb1ELb1ELb1ELb0ELb0ELb0ELb1ELb1ELb0EEENS1_21CollectiveEpilogueFwdINS6_IJSA_NS7_ILi512EEESA_EEES9_SC_SE_Li256ELb1ELb1ELb1ELb0EEENS1_36VarlenDynamicPersistentTileSchedulerILi64ELi64ELi256ELi128ELb1ELb1ELb1ELb0ELb1ELb1EEEEEEEEEvNT_6ParamsE:
        /* <DEDUP_REMOVED lines=18> */
.L_x_3785:
[----:B------:R-:W-:Y:S05]  /*0120*/  BSYNC B0 ;  /* 0x0000000000007941 */ /* 0x000fea0003800000 */
.L_x_3784:
        /* <DEDUP_REMOVED lines=32> */
[----:B0-----:R3:W4:Y:S01]  /*0330*/  SYNCS.EXCH.64 URZ, [UR6+0x28c30], UR4 ;  /* 0x028c3004063f75b2 */ /* 0x0017220008000100 */
[----:B------:R3:W0:Y:S01]  /*0340*/  SYNCS.EXCH.64 URZ, [UR6+0x28c40], UR4 ;  /* 0x028c4004063f75b2 */ /* 0x0006220008000100 */
[----:B------:R3:W0:Y:S01]  /*0350*/  SYNCS.EXCH.64 URZ, [UR6+0x28c38], UR4 ;  /* 0x028c3804063f75b2 */ /* 0x0006220008000100 */
[----:B------:R3:W0:Y:S02]  /*0360*/  SYNCS.EXCH.64 URZ, [UR6+0x28c48], UR4 ;  /* 0x028c4804063f75b2 */ /* 0x0006240008000100 */
[----:B---3--:R-:W-:Y:S01]  /*0370*/  NOP ;  /* 0x0000000000007918 */ /* 0x008fe20000000000 */
.L_x_3786:
        /* <DEDUP_REMOVED lines=22> */
.L_x_3787:
        /* <DEDUP_REMOVED lines=18> */
.L_x_3788:
        /* <DEDUP_REMOVED lines=22> */
.L_x_3789:
        /* <DEDUP_REMOVED lines=22> */
.L_x_3790:
        /* <DEDUP_REMOVED lines=8> */
.L_x_3793:
[----:B------:R-:W-:-:S08]  /*0940*/  NOP ;  /* 0x0000000000007918 */ /* 0x000fd00000000000 */
[----:B------:R-:W0:Y:S02]  /*0950*/  USETMAXREG.TRY_ALLOC.CTAPOOL UP0, 0xe8 ;  /* 0x000000e8000079c8 */ /* 0x000e240008000600 */
[----:B0-----:R-:W-:-:S13]  /*0960*/  PLOP3.LUT P0, PT, PT, PT, UP0, 0x80, 0x0 ;  /* 0x000000000000781c */ /* 0x001fda0003f0f008 */
[----:B------:R-:W-:Y:S05]  /*0970*/  @!P0 BRA `(.L_x_3793) ;  /* 0xfffffffc00f08947 */ /* 0x000fea000383ffff */
[----:B------:R-:W-:Y:S01]  /*0980*/  ISETP.NE.AND P0, PT, R3, 0x1, PT ;  /* 0x000000010300780c */ /* 0x000fe20003f05270 */
[----:B------:R-:W0:Y:S01]  /*0990*/  S2UR UR4, SR_CgaCtaId ;  /* 0x00000000000479c3 */ /* 0x000e220000008800 */
[----:B------:R-:W-:-:S11]  /*09a0*/  MOV R3, 0x400 ;  /* 0x0000040000037802 */ /* 0x000fd60000000f00 */
[----:B------:R-:W-:Y:S06]  /*09b0*/  @!P0 BAR.ARV 0x8, 0x100 ;  /* 0x0204000000008b1d */ /* 0x000fec0000002000 */
[----:B------:R-:W-:Y:S01]  /*09c0*/  ISETP.GE.U32.AND P0, PT, R0, 0x100, PT ;  /* 0x000001000000780c */ /* 0x000fe20003f06070 */
[----:B0-----:R-:W-:Y:S01]  /*09d0*/  IMAD.U32 R190, RZ, RZ, UR4 ;  /* 0x00000004ffbe7e24 */ /* 0x001fe2000f8e00ff */
[----:B------:R-:W-:-:S04]  /*09e0*/  ULDC UR4, c[0x0][0xc3c] ;  /* 0x00030f0000047ab9 */ /* 0x000fc80000000800 */
[----:B------:R-:W-:-:S07]  /*09f0*/  LEA R2, R190, R3, 0x18 ;  /* 0x00000003be027211 */ /* 0x000fce00078ec0ff */
[----:B------:R-:W-:Y:S08]  /*0a00*/  @P0 BAR.ARV 0xf, 0x100 ;  /* 0x03c4000000000b1d */ /* 0x000ff00000002000 */
[----:B------:R-:W-:Y:S06]  /*0a10*/  BAR.SYNC.DEFER_BLOCKING 0x5, 0x180 ;  /* 0x0146000000007b1d */ /* 0x000fec0000010000 */
[----:B------:R-:W0:Y:S02]  /*0a20*/  LDS.128 R152, [R2+0x28cd0] ;  /* 0x028cd00002987984 */ /* 0x000e240000000c00 */
[----:B------:R-:W-:Y:S06]  /*0a30*/  BAR.ARV 0x4, 0x180 ;  /* 0x0106000000007b1d */ /* 0x000fec0000002000 */
[----:B0-----:R-:W-:-:S13]  /*0a40*/  ISETP.GE.AND P0, PT, R155, UR4, PT ;  /* 0x000000049b007c0c */ /* 0x001fda000bf06270 */
[----:B------:R-:W-:Y:S05]  /*0a50*/  @P0 BRA `(.L_x_3794) ;  /* 0x000001a000780947 */ /* 0x000fea0003800000 */
[----:B------:R-:W-:Y:S01]  /*0a60*/  VIADD R0, R0, 0xffffff80 ;  /* 0xffffff8000007836 */ /* 0x000fe20000000000 */
[----:B------:R-:W-:Y:S01]  /*0a70*/  ULOP3.LUT UR37, UR36, 0x1, URZ, 0xfc, !UPT ;  /* 0x0000000124257892 */ /* 0x000fe2000f8efc3f */
[----:B------:R-:W-:Y:S02]  /*0a80*/  IMAD.MOV.U32 R201, RZ, RZ, 0x20 ;  /* 0x00000020ffc97424 */ /* 0x000fe400078e00ff */
[----:B------:R-:W-:Y:S01]  /*0a90*/  IMAD.MOV.U32 R23, RZ, RZ, RZ ;  /* 0x000000ffff177224 */ /* 0x000fe200078e00ff */
[----:B------:R-:W-:Y:S01]  /*0aa0*/  SHF.R.S32.HI R3, RZ, 0x1f, R0 ;  /* 0x0000001fff037819 */ /* 0x000fe20000011400 */
[----:B------:R-:W-:Y:S02]  /*0ab0*/  IMAD.MOV.U32 R188, RZ, RZ, RZ ;  /* 0x000000ffffbc7224 */ /* 0x000fe400078e00ff */
[----:B------:R-:W-:Y:S01]  /*0ac0*/  IMAD.MOV.U32 R185, RZ, RZ, RZ ;  /* 0x000000ffffb97224 */ /* 0x000fe200078e00ff */
[CC--:B------:R-:W-:Y:S01]  /*0ad0*/  LEA.HI R5, R3.reuse, R0.reuse, RZ, 0x4 ;  /* 0x0000000003057211 */ /* 0x0c0fe200078f20ff */
[----:B------:R-:W-:Y:S01]  /*0ae0*/  IMAD.MOV.U32 R19, RZ, RZ, RZ ;  /* 0x000000ffff137224 */ /* 0x000fe200078e00ff */
[----:B------:R-:W-:-:S02]  /*0af0*/  LEA.HI R7, R3, R0, RZ, 0x5 ;  /* 0x0000000003077211 */ /* 0x000fc400078f28ff */
[----:B------:R-:W-:Y:S02]  /*0b00*/  SHF.R.S32.HI R6, RZ, 0x4, R5 ;  /* 0x00000004ff067819 */ /* 0x000fe40000011405 */
[--C-:B------:R-:W-:Y:S02]  /*0b10*/  SHF.R.S32.HI R198, RZ, 0x5, R7.reuse ;  /* 0x00000005ffc67819 */ /* 0x100fe40000011407 */
[----:B------:R-:W-:Y:S02]  /*0b20*/  SHF.R.S32.HI R9, RZ, 0x1f, R7 ;  /* 0x0000001fff097819 */ /* 0x000fe40000011407 */
[----:B------:R-:W-:Y:S02]  /*0b30*/  LOP3.LUT R7, R5, 0xfffffff0, RZ, 0xc0, !PT ;  /* 0xfffffff005077812 */ /* 0x000fe400078ec0ff */
[CC--:B------:R-:W-:Y:S02]  /*0b40*/  LEA.HI R4, R3.reuse, R0.reuse, RZ, 0x7 ;  /* 0x0000000003047211 */ /* 0x0c0fe400078f38ff */
[----:B------:R-:W-:Y:S01]  /*0b50*/  LEA.HI R13, R3, R0, RZ, 0x2 ;  /* 0x00000000030d7211 */ /* 0x000fe200078f10ff */
[----:B------:R-:W-:Y:S01]  /*0b60*/  IMAD.IADD R8, R0, 0x1, -R7 ;  /* 0x0000000100087824 */ /* 0x000fe200078e0a07 */
[----:B------:R-:W-:-:S02]  /*0b70*/  LEA.HI R5, R5, R6, RZ, 0x1 ;  /* 0x0000000605057211 */ /* 0x000fc400078f08ff */
[----:B------:R-:W-:Y:S02]  /*0b80*/  LEA.HI R3, R3, R0, RZ, 0x3 ;  /* 0x0000000003037211 */ /* 0x000fe400078f18ff */
[----:B------:R-:W-:Y:S02]  /*0b90*/  LOP3.LUT R5, R5, 0x1ffffffe, RZ, 0xc0, !PT ;  /* 0x1ffffffe05057812 */ /* 0x000fe400078ec0ff */
[----:B------:R-:W-:Y:S02]  /*0ba0*/  LOP3.LUT R15, R3, 0xfffffff8, RZ, 0xc0, !PT ;  /* 0xfffffff8030f7812 */ /* 0x000fe400078ec0ff */
[----:B------:R-:W-:Y:S01]  /*0bb0*/  LOP3.LUT R3, R4, 0xffffff80, RZ, 0xc0, !PT ;  /* 0xffffff8004037812 */ /* 0x000fe200078ec0ff */
[----:B------:R-:W-:Y:S01]  /*0bc0*/  IMAD.IADD R10, R6, 0x1, -R5 ;  /* 0x00000001060a7824 */ /* 0x000fe200078e0a05 */
[----:B------:R-:W-:Y:S01]  /*0bd0*/  LEA.HI R9, R9, R198, RZ, 0x2 ;  /* 0x000000c609097211 */ /* 0x000fe200078f10ff */
[C---:B------:R-:W-:Y:S01]  /*0be0*/  IMAD.IADD R15, R0.reuse, 0x1, -R15 ;  /* 0x00000001000f7824 */ /* 0x040fe200078e0a0f */
[----:B------:R-:W-:Y:S01]  /*0bf0*/  LOP3.LUT R11, R13, 0xfffffffc, RZ, 0xc0, !PT ;  /* 0xfffffffc0d0b7812 */ /* 0x000fe200078ec0ff */
[----:B------:R-:W-:Y:S01]  /*0c00*/  IMAD.IADD R3, R0, 0x1, -R3 ;  /* 0x0000000100037824 */ /* 0x000fe200078e0a03 */
[----:B------:R-:W-:Y:S01]  /*0c10*/  SHF.R.S32.HI R5, RZ, 0x1f, R8 ;  /* 0x0000001fff057819 */ /* 0x000fe20000011408 */
[----:B------:R-:W-:Y:S01]  /*0c20*/  IMAD.SHL.U32 R10, R10, 0x8, RZ ;  /* 0x000000080a0a7824 */ /* 0x000fe200078e00ff */
[----:B------:R-:W-:Y:S01]  /*0c30*/  SHF.R.S32.HI R18, RZ, 0x7, R4 ;  /* 0x00000007ff127819 */ /* 0x000fe20000011404 */
[----:B------:R-:W-:Y:S01]  /*0c40*/  IMAD.IADD R186, R0, 0x1, -R11 ;  /* 0x0000000100ba7824 */ /* 0x000fe200078e0a0b */
[----:B------:R-:W-:Y:S01]  /*0c50*/  LOP3.LUT R7, R9, 0x3ffffc, RZ, 0xc0, !PT ;  /* 0x003ffffc09077812 */ /* 0x000fe200078ec0ff */
[----:B------:R-:W-:Y:S01]  /*0c60*/  IMAD.SHL.U32 R192, R15, 0x8, RZ ;  /* 0x000000080fc07824 */ /* 0x000fe200078e00ff */
[----:B------:R-:W-:Y:S01]  /*0c70*/  LEA.HI R9, R5, R8, RZ, 0x3 ;  /* 0x0000000805097211 */ /* 0x000fe200078f18ff */
[----:B------:R-:W-:Y:S01]  /*0c80*/  IMAD R17, R18, 0x100, R8 ;  /* 0x0000010012117824 */ /* 0x000fe200078e0208 */
[----:B------:R-:W-:Y:S01]  /*0c90*/  SHF.R.S32.HI R0, RZ, 0x1f, R3 ;  /* 0x0000001fff007819 */ /* 0x000fe20000011403 */
[----:B------:R-:W-:Y:S01]  /*0ca0*/  IMAD.IADD R12, R198, 0x1, -R7 ;  /* 0x00000001c60c7824 */ /* 0x000fe200078e0a07 */
[----:B------:R-:W-:Y:S01]  /*0cb0*/  SHF.R.S32.HI R189, RZ, 0x2, R13 ;  /* 0x00000002ffbd7819 */ /* 0x000fe2000001140d */
[----:B------:R-:W-:Y:S01]  /*0cc0*/  IMAD.SHL.U32 R16, R186, 0x8, RZ ;  /* 0x00000008ba107824 */ /* 0x000fe200078e00ff */
[----:B------:R-:W-:Y:S01]  /*0cd0*/  LOP3.LUT R11, R9, 0xfffffff8, RZ, 0xc0, !PT ;  /* 0xfffffff8090b7812 */ /* 0x000fe200078ec0ff */
[----:B------:R-:W-:Y:S01]  /*0ce0*/  IMAD R17, R12, 0x10, R17 ;  /* 0x000000100c117824 */ /* 0x000fe200078e0211 */
[CC--:B------:R-:W-:Y:S01]  /*0cf0*/  LEA.HI R5, R0.reuse, R3.reuse, RZ, 0x2 ;  /* 0x0000000300057211 */ /* 0x0c0fe200078f10ff */
[----:B------:R-:W-:Y:S01]  /*0d00*/  VIADD R12, R189, 0x20 ;  /* 0x00000020bd0c7836 */ /* 0x000fe20000000000 */
[----:B------:R-:W-:Y:S01]  /*0d10*/  LEA.HI R0, R0, R3, RZ, 0x5 ;  /* 0x0000000300007211 */ /* 0x000fe200078f28ff */
[----:B------:R-:W-:Y:S01]  /*0d20*/  IMAD.IADD R11, R8, 0x1, -R11 ;  /* 0x00000001080b7824 */ /* 0x000fe200078e0a0b */
[----:B------:R-:W-:Y:S01]  /*0d30*/  LOP3.LUT R8, R5, 0x7ffffffc, RZ, 0xc0, !PT ;  /* 0x7ffffffc05087812 */ /* 0x000fe200078ec0ff */
[C---:B------:R-:W-:Y:S01]  /*0d40*/  VIADD R213, R16.reuse, 0xa0 ;  /* 0x000000a010d57836 */ /* 0x040fe20000000000 */
[--C-:B------:R-:W-:Y:S01]  /*0d50*/  SHF.R.S32.HI R6, RZ, 0x2, R5.reuse ;  /* 0x00000002ff067819 */ /* 0x100fe20000011405 */
[C---:B------:R-:W-:Y:S01]  /*0d60*/  VIADD R214, R16.reuse, 0x80 ;  /* 0x0000008010d67836 */ /* 0x040fe20000000000 */
[----:B------:R-:W-:Y:S01]  /*0d70*/  SHF.R.S32.HI R7, RZ, 0x1f, R5 ;  /* 0x0000001fff077819 */ /* 0x000fe20000011405 */
[----:B------:R-:W-:Y:S01]  /*0d80*/  IMAD.IADD R8, R3, 0x1, -R8 ;  /* 0x0000000103087824 */ /* 0x000fe200078e0a08 */
[----:B------:R-:W-:Y:S01]  /*0d90*/  SHF.R.S32.HI R5, RZ, 0x1f, R12 ;  /* 0x0000001fff057819 */ /* 0x000fe2000001140c */
[----:B------:R-:W-:Y:S01]  /*0da0*/  IMAD.SHL.U32 R3, R11, 0x40, RZ ;  /* 0x000000400b037824 */ /* 0x000fe200078e00ff */
[----:B------:R-:W-:Y:S01]  /*0db0*/  LEA.HI R7, R7, R6, RZ, 0x3 ;  /* 0x0000000607077211 */ /* 0x000fe200078f18ff */
[----:B------:R-:W-:Y:S01]  /*0dc0*/  VIADD R208, R16, 0x140 ;  /* 0x0000014010d07836 */ /* 0x000fe20000000000 */
[----:B------:R-:W-:Y:S01]  /*0dd0*/  LEA.HI R14, R5, R12, RZ, 0x3 ;  /* 0x0000000c050e7211 */ /* 0x000fe200078f18ff */
[----:B------:R-:W-:Y:S01]  /*0de0*/  IMAD.SHL.U32 R12, R12, 0x40, RZ ;  /* 0x000000400c0c7824 */ /* 0x000fe200078e00ff */
[----:B------:R-:W-:Y:S01]  /*0df0*/  LOP3.LUT R7, R7, 0xfffffff8, RZ, 0xc0, !PT ;  /* 0xfffffff807077812 */ /* 0x000fe200078ec0ff */
[----:B------:R-:W-:Y:S01]  /*0e00*/  VIADD R207, R16, 0x160 ;  /* 0x0000016010cf7836 */ /* 0x000fe20000000000 */
[----:B------:R-:W-:Y:S01]  /*0e10*/  LOP3.LUT R3, R3, 0x1c0, RZ, 0xc0, !PT ;  /* 0x000001c003037812 */ /* 0x000fe200078ec0ff */
[----:B------:R-:W-:Y:S01]  /*0e20*/  IMAD.SHL.U32 R14, R14, 0x40, RZ ;  /* 0x000000400e0e7824 */ /* 0x000fe200078e00ff */
[----:B------:R-:W-:Y:S01]  /*0e30*/  LOP3.LUT R5, R12, 0x1c0, RZ, 0xc0, !PT ;  /* 0x000001c00c057812 */ /* 0x000fe200078ec0ff */
[--C-:B------:R-:W-:Y:S01]  /*0e40*/  IMAD.U32 R12, R17, 0x40, R10.reuse ;  /* 0x00000040110c7824 */ /* 0x100fe200078e000a */
[----:B------:R-:W-:Y:S01]  /*0e50*/  LOP3.LUT R10, R3, 0x8, R10, 0xf8, !PT ;  /* 0x00000008030a7812 */ /* 0x000fe200078ef80a */
[----:B------:R-:W-:Y:S01]  /*0e60*/  IMAD.IADD R7, R6, 0x1, -R7 ;  /* 0x0000000106077824 */ /* 0x000fe200078e0a07 */
[----:B------:R-:W-:Y:S01]  /*0e70*/  SHF.R.S32.HI R0, RZ, 0x5, R0 ;  /* 0x00000005ff007819 */ /* 0x000fe20000011400 */
[C---:B------:R-:W-:Y:S01]  /*0e80*/  VIADD R212, R16.reuse, 0xc0 ;  /* 0x000000c010d47836 */ /* 0x040fe20000000000 */
[----:B------:R-:W-:Y:S01]  /*0e90*/  SHF.R.U32.HI R3, RZ, 0x3, R3 ;  /* 0x00000003ff037819 */ /* 0x000fe20000011603 */
[----:B------:R-:W-:Y:S01]  /*0ea0*/  VIADD R215, R16, 0x60 ;  /* 0x0000006010d77836 */ /* 0x000fe20000000000 */
[----:B------:R-:W-:Y:S01]  /*0eb0*/  LEA.HI R4, R4, R18, RZ, 0x1 ;  /* 0x0000001204047211 */ /* 0x000fe200078f08ff */
[----:B------:R-:W-:Y:S01]  /*0ec0*/  IMAD R195, R0, 0x10, R7 ;  /* 0x0000001000c37824 */ /* 0x000fe200078e0207 */
[----:B------:R-:W-:Y:S01]  /*0ed0*/  LOP3.LUT R10, R10, R3, RZ, 0x3c, !PT ;  /* 0x000000030a0a7212 */ /* 0x000fe200078e3cff */
[----:B------:R-:W-:Y:S01]  /*0ee0*/  VIADD R206, R16, 0x180 ;  /* 0x0000018010ce7836 */ /* 0x000fe20000000000 */
[----:B------:R-:W-:Y:S01]  /*0ef0*/  LOP3.LUT R4, R4, 0xfffffe, RZ, 0xc0, !PT ;  /* 0x00fffffe04047812 */ /* 0x000fe200078ec0ff */
[C---:B------:R-:W-:Y:S01]  /*0f00*/  VIADD R205, R16.reuse, 0x1a0 ;  /* 0x000001a010cd7836 */ /* 0x040fe20000000000 */
[----:B------:R-:W-:Y:S01]  /*0f10*/  SHF.R.S32.HI R0, RZ, 0x1f, R13 ;  /* 0x0000001fff007819 */ /* 0x000fe2000001140d */
[----:B------:R-:W-:Y:S01]  /*0f20*/  VIADD R204, R16, 0x1c0 ;  /* 0x000001c010cc7836 */ /* 0x000fe20000000000 */
[----:B------:R-:W-:Y:S01]  /*0f30*/  LEA.HI R3, R186, R186, RZ, 0x1 ;  /* 0x000000baba037211 */ /* 0x000fe200078f08ff */
[----:B------:R-:W-:Y:S01]  /*0f40*/  IMAD.IADD R4, R18, 0x1, -R4 ;  /* 0x0000000112047824 */ /* 0x000fe200078e0a04 */
[----:B------:R-:W-:Y:S01]  /*0f50*/  SHF.R.U32.HI R6, RZ, 0x3, R5 ;  /* 0x00000003ff067819 */ /* 0x000fe20000011605 */
[----:B------:R-:W-:Y:S01]  /*0f60*/  IMAD.SHL.U32 R9, R9, 0x40, RZ ;  /* 0x0000004009097824 */ /* 0x000fe200078e00ff */
[----:B------:R-:W-:Y:S01]  /*0f70*/  LOP3.LUT R5, R5, 0x38, R16, 0xf8, !PT ;  /* 0x0000003805057812 */ /* 0x000fe200078ef810 */
[----:B------:R-:W-:Y:S01]  /*0f80*/  IMAD.SHL.U32 R24, R4, 0x100, RZ ;  /* 0x0000010004187824 */ /* 0x000fe200078e00ff */
[----:B------:R-:W-:Y:S01]  /*0f90*/  LOP3.LUT R14, R14, 0xfffffe00, RZ, 0xc0, !PT ;  /* 0xfffffe000e0e7812 */ /* 0x000fe200078ec0ff */
[----:B------:R0:W-:Y:S01]  /*0fa0*/  STL [R1+0x44], R18 ;  /* 0x0000441201007387 */ /* 0x0001e20000100800 */
[----:B------:R-:W-:Y:S01]  /*0fb0*/  LEA.HI R0, R0, R189, RZ, 0x3 ;  /* 0x000000bd00007211 */ /* 0x000fe200078f18ff */
[----:B------:R-:W-:Y:S01]  /*0fc0*/  VIADD R203, R16, 0x1e0 ;  /* 0x000001e010cb7836 */ /* 0x000fe20000000000 */
[----:B------:R-:W-:Y:S01]  /*0fd0*/  LOP3.LUT R3, R3, 0x1ffffffe, RZ, 0xc0, !PT ;  /* 0x1ffffffe03037812 */ /* 0x000fe200078ec0ff */
[----:B------:R-:W-:Y:S01]  /*0fe0*/  STL [R1+0x58], R12 ;  /* 0x0000580c01007387 */ /* 0x000fe20000100800 */
[----:B------:R-:W-:Y:S01]  /*0ff0*/  LOP3.LUT R5, R14, R5, R6, 0xf6, !PT ;  /* 0x000000050e057212 */ /* 0x000fe200078ef606 */
[----:B------:R-:W-:Y:S01]  /*1000*/  VIADD R209, R16, 0x120 ;  /* 0x0000012010d17836 */ /* 0x000fe20000000000 */
[----:B------:R-:W-:Y:S01]  /*1010*/  LOP3.LUT R0, R0, 0xfffffff8, RZ, 0xc0, !PT ;  /* 0xfffffff800007812 */ /* 0x000fe200078ec0ff */
[----:B------:R-:W-:Y:S01]  /*1020*/  IMAD.IADD R6, R186, 0x1, -R3 ;  /* 0x00000001ba067824 */ /* 0x000fe200078e0a03 */
[----:B------:R-:W-:Y:S01]  /*1030*/  SHF.R.S32.HI R4, RZ, 0x1f, R213 ;  /* 0x0000001fff047819 */ /* 0x000fe200000114d5 */
[----:B------:R-:W-:Y:S01]  /*1040*/  STL [R1+0x3c], RZ ;  /* 0x00003cff01007387 */ /* 0x000fe20000100800 */
[----:B------:R-:W-:Y:S01]  /*1050*/  SHF.R.S32.HI R3, RZ, 0x1f, R214 ;  /* 0x0000001fff037819 */ /* 0x000fe200000114d6 */
[----:B------:R-:W-:Y:S01]  /*1060*/  IMAD.IADD R191, R189, 0x1, -R0 ;  /* 0x00000001bdbf7824 */ /* 0x000fe200078e0a00 */
[----:B------:R-:W-:Y:S01]  /*1070*/  SHF.R.S32.HI R13, RZ, 0x1f, R208 ;  /* 0x0000001fff0d7819 */ /* 0x000fe200000114d0 */
[----:B------:R-:W-:Y:S01]  /*1080*/  STL [R1+0x54], R24 ;  /* 0x0000541801007387 */ /* 0x000fe20000100800 */
[----:B------:R-:W-:Y:S01]  /*1090*/  SHF.R.S32.HI R14, RZ, 0x1f, R207 ;  /* 0x0000001fff0e7819 */ /* 0x000fe200000114cf */
[C---:B------:R-:W-:Y:S01]  /*10a0*/  VIADD R29, R192.reuse, 0xc0 ;  /* 0x000000c0c01d7836 */ /* 0x040fe20000000000 */
[----:B------:R-:W-:Y:S01]  /*10b0*/  SHF.R.S32.HI R7, RZ, 0x1f, R212 ;  /* 0x0000001fff077819 */ /* 0x000fe200000114d4 */
[----:B------:R-:W-:Y:S01]  /*10c0*/  VIADD R26, R192, 0x180 ;  /* 0x00000180c01a7836 */ /* 0x000fe20000000000 */
[----:B------:R-:W-:Y:S01]  /*10d0*/  SHF.L.U64.HI R225, R213, 0x1, R4 ;  /* 0x00000001d5e17819 */ /* 0x000fe20000010204 */
[C---:B------:R-:W-:Y:S01]  /*10e0*/  VIADD R211, R16.reuse, 0xe0 ;  /* 0x000000e010d37836 */ /* 0x040fe20000000000 */
[----:B------:R-:W-:Y:S01]  /*10f0*/  SHF.R.S32.HI R0, RZ, 0x1f, R215 ;  /* 0x0000001fff007819 */ /* 0x000fe200000114d7 */
[----:B------:R-:W-:Y:S01]  /*1100*/  VIADD R210, R16, 0x100 ;  /* 0x0000010010d27836 */ /* 0x000fe20000000000 */
[----:B------:R-:W-:Y:S01]  /*1110*/  SHF.R.S32.HI R15, RZ, 0x1f, R206 ;  /* 0x0000001fff0f7819 */ /* 0x000fe200000114ce */
[----:B------:R-:W-:Y:S01]  /*1120*/  IMAD R6, R6, 0x8, R195 ;  /* 0x0000000806067824 */ /* 0x000fe200078e02c3 */
[----:B------:R-:W-:Y:S01]  /*1130*/  SHF.L.U64.HI R224, R214, 0x1, R3 ;  /* 0x00000001d6e07819 */ /* 0x000fe20000010203 */
[----:B------:R-:W-:Y:S01]  /*1140*/  VIADD R31, R192, 0x40 ;  /* 0x00000040c01f7836 */ /* 0x000fe20000000000 */
[----:B------:R-:W-:Y:S01]  /*1150*/  SHF.L.U64.HI R4, R208, 0x1, R13 ;  /* 0x00000001d0047819 */ /* 0x000fe2000001020d */
[C---:B------:R-:W-:Y:S01]  /*1160*/  VIADD R30, R192.reuse, 0x80 ;  /* 0x00000080c01e7836 */ /* 0x040fe20000000000 */
[----:B------:R-:W-:Y:S01]  /*1170*/  SHF.L.U64.HI R3, R207, 0x1, R14 ;  /* 0x00000001cf037819 */ /* 0x000fe2000001020e */
[C---:B------:R-:W-:Y:S01]  /*1180*/  VIADD R28, R192.reuse, 0x100 ;  /* 0x00000100c01c7836 */ /* 0x040fe20000000000 */
[----:B0-----:R-:W-:Y:S01]  /*1190*/  SHF.R.S32.HI R18, RZ, 0x1f, R205 ;  /* 0x0000001fff127819 */ /* 0x001fe200000114cd */
[----:B------:R0:W-:Y:S01]  /*11a0*/  STL [R1], R4 ;  /* 0x0000000401007387 */ /* 0x0001e20000100800 */
[----:B------:R-:W-:Y:S01]  /*11b0*/  SHF.R.S32.HI R21, RZ, 0x1f, R204 ;  /* 0x0000001fff157819 */ /* 0x000fe200000114cc */
[----:B------:R-:W-:Y:S01]  /*11c0*/  VIADD R27, R192, 0x140 ;  /* 0x00000140c01b7836 */ /* 0x000fe20000000000 */
[----:B------:R-:W-:Y:S01]  /*11d0*/  SHF.L.U64.HI R226, R212, 0x1, R7 ;  /* 0x00000001d4e27819 */ /* 0x000fe20000010207 */
[----:B------:R1:W-:Y:S01]  /*11e0*/  STL [R1+0x4], R3 ;  /* 0x0000040301007387 */ /* 0x0003e20000100800 */
[----:B------:R-:W-:Y:S01]  /*11f0*/  LOP3.LUT R9, R9, 0x7ffffe00, RZ, 0xc0, !PT ;  /* 0x7ffffe0009097812 */ /* 0x000fe200078ec0ff */
[----:B------:R-:W-:Y:S01]  /*1200*/  VIADD R25, R192, 0x1c0 ;  /* 0x000001c0c0197836 */ /* 0x000fe20000000000 */
[----:B------:R-:W-:Y:S01]  /*1210*/  SHF.L.U64.HI R223, R215, 0x1, R0 ;  /* 0x00000001d7df7819 */ /* 0x000fe20000010200 */
[----:B------:R-:W-:Y:S01]  /*1220*/  IMAD.SHL.U32 R0, R8, 0x2, RZ ;  /* 0x0000000208007824 */ /* 0x000fe200078e00ff */
[----:B------:R-:W-:Y:S01]  /*1230*/  SHF.L.U64.HI R7, R206, 0x1, R15 ;  /* 0x00000001ce077819 */ /* 0x000fe2000001020f */
[----:B------:R-:W-:Y:S01]  /*1240*/  IMAD R9, R198, 0x400, R9 ;  /* 0x00000400c6097824 */ /* 0x000fe200078e0209 */
[----:B0-----:R-:W-:Y:S01]  /*1250*/  SHF.L.U64.HI R4, R205, 0x1, R18 ;  /* 0x00000001cd047819 */ /* 0x001fe20000010212 */
[----:B------:R-:W-:Y:S01]  /*1260*/  IMAD.IADD R197, R0, 0x1, R24 ;  /* 0x0000000100c57824 */ /* 0x000fe200078e0218 */
[----:B------:R-:W-:Y:S01]  /*1270*/  SHF.R.S32.HI R20, RZ, 0x1f, R203 ;  /* 0x0000001fff147819 */ /* 0x000fe200000114cb */
[----:B------:R-:W-:Y:S01]  /*1280*/  STL [R1+0x8], R7 ;  /* 0x0000080701007387 */ /* 0x000fe20000100800 */
[----:B-1----:R-:W-:Y:S01]  /*1290*/  SHF.L.U64.HI R3, R204, 0x1, R21 ;  /* 0x00000001cc037819 */ /* 0x002fe20000010215 */
[----:B------:R-:W-:Y:S01]  /*12a0*/  IMAD.IADD R9, R9, 0x1, R10 ;  /* 0x0000000109097824 */ /* 0x000fe200078e020a */
[----:B------:R-:W-:Y:S01]  /*12b0*/  R2P PR, R11, 0x6 ;  /* 0x000000060b007804 */ /* 0x000fe20000000000 */
[----:B------:R0:W-:Y:S01]  /*12c0*/  STL [R1+0x48], R0 ;  /* 0x0000480001007387 */ /* 0x0001e20000100800 */
[C---:B------:R-:W-:Y:S01]  /*12d0*/  VIADD R38, R197.reuse, 0x10 ;  /* 0x00000010c5267836 */ /* 0x040fe20000000000 */
[----:B------:R-:W-:Y:S01]  /*12e0*/  SHF.R.S32.HI R12, RZ, 0x1f, R209 ;  /* 0x0000001fff0c7819 */ /* 0x000fe200000114d1 */
[C---:B------:R-:W-:Y:S01]  /*12f0*/  VIADD R35, R197.reuse, 0x28 ;  /* 0x00000028c5237836 */ /* 0x040fe20000000000 */
[----:B------:R-:W-:Y:S01]  /*1300*/  STL [R1+0xc], R4 ;  /* 0x00000c0401007387 */ /* 0x000fe20000100800 */
[----:B------:R-:W-:Y:S01]  /*1310*/  SHF.R.S32.HI R29, RZ, 0x1f, R29 ;  /* 0x0000001fff1d7819 */ /* 0x000fe2000001141d */
[----:B------:R-:W-:Y:S01]  /*1320*/  VIADD R32, R197, 0x40 ;  /* 0x00000040c5207836 */ /* 0x000fe20000000000 */
[----:B------:R-:W-:Y:S01]  /*1330*/  SHF.R.S32.HI R26, RZ, 0x1f, R26 ;  /* 0x0000001fff1a7819 */ /* 0x000fe2000001141a */
[----:B------:R1:W-:Y:S01]  /*1340*/  STL [R1+0x10], R3 ;  /* 0x0000100301007387 */ /* 0x0003e20000100800 */
[----:B------:R-:W-:Y:S01]  /*1350*/  IMAD R199, R9, 0x2, R2 ;  /* 0x0000000209c77824 */ /* 0x000fe200078e0202 */
[----:B0-----:R-:W-:Y:S01]  /*1360*/  SHF.L.U64.HI R0, R203, 0x1, R20 ;  /* 0x00000001cb007819 */ /* 0x001fe20000010214 */
[C---:B------:R-:W-:Y:S01]  /*1370*/  VIADD R29, R197.reuse, 0x58 ;  /* 0x00000058c51d7836 */ /* 0x040fe20000000000 */
[----:B------:R-:W-:Y:S01]  /*1380*/  SHF.R.S32.HI R10, RZ, 0x1f, R211 ;  /* 0x0000001fff0a7819 */ /* 0x000fe200000114d3 */
[----:B------:R-:W-:Y:S01]  /*1390*/  VIADD R26, R197, 0x70 ;  /* 0x00000070c51a7836 */ /* 0x000fe20000000000 */
[----:B------:R-:W-:Y:S01]  /*13a0*/  SHF.R.S32.HI R11, RZ, 0x1f, R210 ;  /* 0x0000001fff0b7819 */ /* 0x000fe200000114d2 */
[----:B------:R-:W-:Y:S01]  /*13b0*/  STL [R1+0x14], R0 ;  /* 0x0000140001007387 */ /* 0x000fe20000100800 */
[C---:B------:R-:W-:Y:S01]  /*13c0*/  VIADD R216, R16.reuse, 0x40 ;  /* 0x0000004010d87836 */ /* 0x040fe20000000000 */
[----:B------:R-:W-:Y:S01]  /*13d0*/  SHF.L.U64.HI R229, R209, 0x1, R12 ;  /* 0x00000001d1e57819 */ /* 0x000fe2000001020c */
[----:B-1----:R-:W-:Y:S01]  /*13e0*/  IMAD R3, R5, 0x2, R2 ;  /* 0x0000000205037824 */ /* 0x002fe200078e0202 */
[----:B------:R-:W-:Y:S01]  /*13f0*/  SHF.R.S32.HI R31, RZ, 0x1f, R31 ;  /* 0x0000001fff1f7819 */ /* 0x000fe2000001141f */
[C---:B------:R-:W-:Y:S01]  /*1400*/  VIADD R21, R197.reuse, 0x88 ;  /* 0x00000088c5157836 */ /* 0x040fe20000000000 */
[----:B------:R-:W-:Y:S01]  /*1410*/  SHF.R.S32.HI R30, RZ, 0x1f, R30 ;  /* 0x0000001fff1e7819 */ /* 0x000fe2000001141e */
[----:B------:R-:W-:Y:S01]  /*1420*/  VIADD R15, R197, 0xa0 ;  /* 0x000000a0c50f7836 */ /* 0x000fe20000000000 */
[----:B------:R-:W-:Y:S01]  /*1430*/  STL [R1+0x4c], R3 ;  /* 0x00004c0301007387 */ /* 0x000fe20000100800 */
[----:B------:R-:W-:Y:S01]  /*1440*/  VIADD R202, R199, 0x26800 ;  /* 0x00026800c7ca7836 */ /* 0x000fe20000000000 */
[----:B------:R-:W-:Y:S01]  /*1450*/  SHF.R.S32.HI R28, RZ, 0x1f, R28 ;  /* 0x0000001fff1c7819 */ /* 0x000fe2000001141c */
[C---:B------:R-:W-:Y:S01]  /*1460*/  VIADD R12, R197.reuse, 0xb8 ;  /* 0x000000b8c50c7836 */ /* 0x040fe20000000000 */
[----:B------:R0:W-:Y:S01]  /*1470*/  STL [R1+0x50], R6 ;  /* 0x0000500601007387 */ /* 0x0001e20000100800 */
[----:B------:R-:W-:Y:S01]  /*1480*/  SHF.R.S32.HI R27, RZ, 0x1f, R27 ;  /* 0x0000001fff1b7819 */ /* 0x000fe2000001141b */
[----:B------:R-:W-:Y:S01]  /*1490*/  VIADD R8, R197, 0xd0 ;  /* 0x000000d0c5087836 */ /* 0x000fe20000000000 */
[----:B------:R-:W-:Y:S01]  /*14a0*/  SHF.R.S32.HI R25, RZ, 0x1f, R25 ;  /* 0x0000001fff197819 */ /* 0x000fe20000011419 */
[----:B------:R-:W-:Y:S01]  /*14b0*/  VIADD R22, R16, 0x20 ;  /* 0x0000002010167836 */ /* 0x000fe20000000000 */
[----:B------:R-:W-:Y:S01]  /*14c0*/  SHF.L.U64.HI R227, R211, 0x1, R10 ;  /* 0x00000001d3e37819 */ /* 0x000fe2000001020a */
[C---:B------:R-:W-:Y:S01]  /*14d0*/  VIADD R39, R197.reuse, 0x8 ;  /* 0x00000008c5277836 */ /* 0x040fe20000000000 */
[----:B------:R-:W-:Y:S01]  /*14e0*/  SHF.L.U64.HI R228, R210, 0x1, R11 ;  /* 0x00000001d2e47819 */ /* 0x000fe2000001020b */
[----:B------:R-:W-:Y:S01]  /*14f0*/  VIADD R37, R197, 0x18 ;  /* 0x00000018c5257836 */ /* 0x000fe20000000000 */
[----:B------:R-:W-:Y:S01]  /*1500*/  SEL R201, R201, 0xffffffe0, !P1 ;  /* 0xffffffe0c9c97807 */ /* 0x000fe20004800000 */
        /* <DEDUP_REMOVED lines=27> */
[----:B------:R-:W-:Y:S01]  /*16c0*/  SHF.L.U64.HI R221, R216, 0x1, R221 ;  /* 0x00000001d8dd7819 */ /* 0x000fe200000102dd */
        /* <DEDUP_REMOVED lines=14> */
[----:B------:R-:W-:Y:S01]  /*17b0*/  IMAD.SHL.U32 R186, R186, 0x4, RZ ;  /* 0x00000004baba7824 */ /* 0x000fe200078e00ff */
[----:B------:R-:W-:Y:S01]  /*17c0*/  SHF.R.S32.HI R28, RZ, 0x1f, R28 ;  /* 0x0000001fff1c7819 */ /* 0x000fe2000001141c */
[C---:B------:R-:W-:Y:S01]  /*17d0*/  @P2 VIADD R200, R202.reuse, 0xffffffc0 ;  /* 0xffffffc0cac82836 */ /* 0x040fe20000000000 */
[----:B------:R-:W-:Y:S01]  /*17e0*/  SHF.R.S32.HI R27, RZ, 0x1f, R27 ;  /* 0x0000001fff1b7819 */ /* 0x000fe2000001141b */
[----:B------:R-:W-:Y:S01]  /*17f0*/  IMAD.IADD R202, R202, 0x1, R201 ;  /* 0x00000001caca7824 */ /* 0x000fe200078e02c9 */
[----:B------:R-:W-:Y:S01]  /*1800*/  SHF.R.S32.HI R25, RZ, 0x1f, R25 ;  /* 0x0000001fff197819 */ /* 0x000fe20000011419 */
[----:B------:R-:W-:Y:S01]  /*1810*/  VIADD R194, R186, 0x10 ;  /* 0x00000010bac27836 */ /* 0x000fe20000000000 */
[----:B------:R-:W-:Y:S01]  /*1820*/  SHF.R.S32.HI R24, RZ, 0x1f, R24 ;  /* 0x0000001fff187819 */ /* 0x000fe20000011418 */
[----:B------:R-:W-:Y:S01]  /*1830*/  IMAD.IADD R201, R201, 0x1, R200 ;  /* 0x00000001c9c97824 */ /* 0x000fe200078e02c8 */
[----:B------:R-:W-:-:S02]  /*1840*/  SHF.R.S32.HI R20, RZ, 0x1f, R20 ;  /* 0x0000001fff147819 */ /* 0x000fc40000011414 */
[----:B------:R-:W-:Y:S02]  /*1850*/  SHF.R.S32.HI R18, RZ, 0x1f, R18 ;  /* 0x0000001fff127819 */ /* 0x000fe40000011412 */
[----:B------:R-:W-:Y:S02]  /*1860*/  SHF.R.S32.HI R14, RZ, 0x1f, R14 ;  /* 0x0000001fff0e7819 */ /* 0x000fe4000001140e */
[----:B------:R-:W-:Y:S02]  /*1870*/  SHF.R.S32.HI R13, RZ, 0x1f, R13 ;  /* 0x0000001fff0d7819 */ /* 0x000fe4000001140d */
[----:B------:R-:W-:Y:S02]  /*1880*/  SHF.R.S32.HI R11, RZ, 0x1f, R11 ;  /* 0x0000001fff0b7819 */ /* 0x000fe4000001140b */
[----:B------:R-:W-:Y:S02]  /*1890*/  SHF.R.S32.HI R9, RZ, 0x1f, R10 ;  /* 0x0000001fff097819 */ /* 0x000fe4000001140a */
[----:B------:R-:W-:-:S02]  /*18a0*/  SHF.R.S32.HI R6, RZ, 0x1f, R7 ;  /* 0x0000001fff067819 */ /* 0x000fc40000011407 */
[----:B------:R-:W-:Y:S02]  /*18b0*/  SHF.R.S32.HI R5, RZ, 0x1f, R5 ;  /* 0x0000001fff057819 */ /* 0x000fe40000011405 */
[----:B------:R-:W-:Y:S02]  /*18c0*/  SHF.R.S32.HI R4, RZ, 0x1f, R4 ;  /* 0x0000001fff047819 */ /* 0x000fe40000011404 */
[----:B------:R-:W-:Y:S02]  /*18d0*/  SHF.R.S32.HI R3, RZ, 0x1f, R3 ;  /* 0x0000001fff037819 */ /* 0x000fe40000011403 */
[----:B------:R-:W-:-:S07]  /*18e0*/  SHF.R.S32.HI R0, RZ, 0x1f, R0 ;  /* 0x0000001fff007819 */ /* 0x000fce0000011400 */
.L_x_3931:
[----:B0123--:R-:W0:Y:S01]  /*18f0*/  LDC.64 R4, c[0x0][0xc88] ;  /* 0x00032200ff047b82 */ /* 0x00fe220000000a00 */
[----:B------:R-:W-:Y:S01]  /*1900*/  ULDC.64 UR4, c[0x0][0xa28] ;  /* 0x00028a0000047ab9 */ /* 0x000fe20000000a00 */
[----:B------:R-:W-:Y:S01]  /*1910*/  ULDC.64 UR8, c[0x0][0xa18] ;  /* 0x0002860000087ab9 */ /* 0x000fe20000000a00 */
[----:B------:R-:W-:Y:S01]  /*1920*/  ULDC.64 UR6, c[0x0][0xa08] ;  /* 0x0002820000067ab9 */ /* 0x000fe20000000a00 */
[----:B0-----:R-:W-:-:S05]  /*1930*/  IMAD.WIDE R4, R155, 0x4, R4 ;  /* 0x000000049b047825 */ /* 0x001fca00078e0204 */
[----:B-----5:R-:W2:Y:S01]  /*1940*/  LDG.E R26, desc[UR42][R4.64] ;  /* 0x0000002a041a7981 */ /* 0x020ea2000c1e1900 */
[----:B------:R-:W-:Y:S01]  /*1950*/  ISETP.NE.U32.AND P2, PT, RZ, UR4, PT ;  /* 0x00000004ff007c0c */ /* 0x000fe2000bf45070 */
[----:B----4-:R-:W-:Y:S01]  /*1960*/  IMAD.MOV.U32 R8, RZ, RZ, RZ ;  /* 0x000000ffff087224 */ /* 0x010fe200078e00ff */
        /* <DEDUP_REMOVED lines=8> */
[C---:B------:R-:W-:Y:S01]  /*19f0*/  @P2 LEA R6, P3, R26.reuse, UR4, 0x2 ;  /* 0x000000041a062c11 */ /* 0x040fe2000f8610ff */
[----:B------:R-:W-:Y:S01]  /*1a00*/  STL [R1+0x18], R26 ;  /* 0x0000181a01007387 */ /* 0x000fe20000100800 */
[C-C-:B------:R-:W-:Y:S02]  /*1a10*/  SHF.L.U64.HI R27, R26.reuse, 0x2, R0.reuse ;  /* 0x000000021a1b7819 */ /* 0x140fe40000010200 */
[----:B------:R-:W-:Y:S01]  /*1a20*/  @P2 LEA.HI.X R7, R26, UR5, R0, 0x2, P3 ;  /* 0x000000051a072c11 */ /* 0x000fe200098f1400 */
[----:B------:R-:W-:Y:S01]  /*1a30*/  ULDC UR4, c[0x0][0x288] ;  /* 0x0000a20000047ab9 */ /* 0x000fe20000000800 */
[C---:B------:R-:W-:Y:S01]  /*1a40*/  IADD3 R4, P4, R28.reuse, UR6, RZ ;  /* 0x000000061c047c10 */ /* 0x040fe2000ff9e0ff */
[----:B------:R0:W-:Y:S04]  /*1a50*/  STL [R1+0x40], R0 ;  /* 0x0000400001007387 */ /* 0x0001e80000100800 */
[----:B------:R1:W5:Y:S01]  /*1a60*/  @P2 LDG.E R8, desc[UR42][R6.64] ;  /* 0x0000002a06082981 */ /* 0x000362000c1e1900 */
[----:B------:R-:W-:Y:S01]  /*1a70*/  IMAD.U32 R155, RZ, RZ, UR4 ;  /* 0x00000004ff9b7e24 */ /* 0x000fe2000f8e00ff */
[----:B------:R-:W-:Y:S01]  /*1a80*/  IADD3.X R5, R27, UR7, RZ, P4, !PT ;  /* 0x000000071b057c10 */ /* 0x000fe2000a7fe4ff */
[----:B------:R-:W-:Y:S01]  /*1a90*/  ULDC.64 UR4, c[0x0][0x418] ;  /* 0x0001060000047ab9 */ /* 0x000fe20000000a00 */
[----:B------:R2:W-:Y:S04]  /*1aa0*/  STL [R1+0x20], R28 ;  /* 0x0000201c01007387 */ /* 0x0005e80000100800 */
[----:B------:R2:W5:Y:S01]  /*1ab0*/  @P0 LDG.E R24, desc[UR42][R4.64] ;  /* 0x0000002a04180981 */ /* 0x000562000c1e1900 */
[----:B-1----:R-:W-:-:S03]  /*1ac0*/  @P1 IADD3 R6, P2, R28, UR8, RZ ;  /* 0x000000081c061c10 */ /* 0x002fc6000ff5e0ff */
[----:B------:R2:W-:Y:S01]  /*1ad0*/  STL [R1+0x24], R27 ;  /* 0x0000241b01007387 */ /* 0x0005e20000100800 */
[----:B------:R-:W-:Y:S01]  /*1ae0*/  @P1 IADD3.X R7, R27, UR9, RZ, P2, !PT ;  /* 0x000000091b071c10 */ /* 0x000fe200097fe4ff */
[----:B------:R-:W-:Y:S02]  /*1af0*/  UISETP.NE.U32.AND UP0, UPT, UR4, URZ, UPT ;  /* 0x0000003f0400728c */ /* 0x000fe4000bf05070 */
[----:B------:R2:W-:Y:S01]  /*1b00*/  STL [R1+0x28], R153 ;  /* 0x0000289901007387 */ /* 0x0005e20000100800 */
[----:B------:R-:W-:Y:S01]  /*1b10*/  ULDC.64 UR8, c[0x0][0xa20] ;  /* 0x0002880000087ab9 */ /* 0x000fe20000000a00 */
[----:B------:R-:W-:Y:S02]  /*1b20*/  ULDC UR4, c[0x0][0x424] ;  /* 0x0001090000047ab9 */ /* 0x000fe40000000800 */
[----:B------:R2:W5:Y:S01]  /*1b30*/  @P1 LDG.E R155, desc[UR42][R6.64] ;  /* 0x0000002a069b1981 */ /* 0x000562000c1e1900 */
[----:B------:R-:W-:Y:S01]  /*1b40*/  UISETP.NE.AND.EX UP0, UPT, UR5, URZ, UPT, UP0 ;  /* 0x0000003f0500728c */ /* 0x000fe2000bf05300 */
[----:B------:R-:W-:-:S02]  /*1b50*/  LOP3.LUT R3, R154, 0xff000000, RZ, 0xc0, !PT ;  /* 0xff0000009a037812 */ /* 0x000fc400078ec0ff */
[----:B------:R-:W-:Y:S01]  /*1b60*/  ISETP.NE.U32.AND P2, PT, RZ, UR8, PT ;  /* 0x00000008ff007c0c */ /* 0x000fe2000bf45070 */
[----:B------:R-:W-:Y:S01]  /*1b70*/  USEL UR4, UR4, 0x1, UP0 ;  /* 0x0000000104047887 */ /* 0x000fe20008000000 */
[----:B------:R-:W-:Y:S01]  /*1b80*/  ULDC UR5, c[0x0][0x2f0] ;  /* 0x0000bc0000057ab9 */ /* 0x000fe20000000800 */
[----:B0-----:R-:W-:Y:S02]  /*1b90*/  LOP3.LUT R0, R154, 0xff0000, RZ, 0xc0, !PT ;  /* 0x00ff00009a007812 */ /* 0x001fe400078ec0ff */
[----:B------:R-:W-:Y:S01]  /*1ba0*/  UIMAD UR4, UR4, UR5, URZ ;  /* 0x00000005040472a4 */ /* 0x000fe2000f8e023f */
[----:B------:R-:W-:Y:S02]  /*1bb0*/  SHF.R.U32.HI R3, RZ, 0x8, R3 ;  /* 0x00000008ff037819 */ /* 0x000fe40000011603 */
[----:B------:R-:W-:Y:S01]  /*1bc0*/  ISETP.NE.AND.EX P2, PT, RZ, UR9, PT, P2 ;  /* 0x00000009ff007c0c */ /* 0x000fe2000bf45320 */
[----:B------:R-:W-:Y:S01]  /*1bd0*/  ULDC UR5, c[0x0][0x348] ;  /* 0x0000d20000057ab9 */ /* 0x000fe20000000800 */
[----:B------:R-:W-:-:S02]  /*1be0*/  LEA.HI R9, R0, R3, RZ, 0x10 ;  /* 0x0000000300097211 */ /* 0x000fc400078f80ff */
[----:B------:R-:W-:Y:S01]  /*1bf0*/  LOP3.LUT R184, R154, 0xffff, RZ, 0xc0, !PT ;  /* 0x0000ffff9ab87812 */ /* 0x000fe200078ec0ff */
[----:B--2---:R-:W-:Y:S08]  /*1c00*/  @P1 BRA `(.L_x_3795) ;  /* 0x0000000000241947 */ /* 0x004ff00003800000 */
        /* <DEDUP_REMOVED lines=9> */
.L_x_3795:
[----:B------:R-:W-:Y:S02]  /*1ca0*/  IMAD.U32 R36, RZ, RZ, UR5 ;  /* 0x00000005ff247e24 */ /* 0x000fe4000f8e00ff */
[----:B------:R-:W-:Y:S01]  /*1cb0*/  IMAD.U32 R25, RZ, RZ, UR4 ;  /* 0x00000004ff197e24 */ /* 0x000fe2000f8e00ff */
[----:B------:R-:W-:Y:S06]  /*1cc0*/  @!P2 BRA `(.L_x_3796) ;  /* 0x000000000010a947 */ /* 0x000fec0003800000 */
[----:B------:R-:W-:-:S04]  /*1cd0*/  IADD3 R4, P0, R28, UR8, RZ ;  /* 0x000000081c047c10 */ /* 0x000fc8000ff1e0ff */
[----:B------:R-:W-:-:S05]  /*1ce0*/  IADD3.X R5, R27, UR9, RZ, P0, !PT ;  /* 0x000000091b057c10 */ /* 0x000fca00087fe4ff */
[----:B------:R0:W5:Y:S01]  /*1cf0*/  LDG.E R25, desc[UR42][R4.64] ;  /* 0x0000002a04197981 */ /* 0x000162000c1e1900 */
[----:B------:R-:W-:Y:S05]  /*1d00*/  BRA `(.L_x_3797) ;  /* 0x0000000000107947 */ /* 0x000fea0003800000 */
.L_x_3796:
[----:B------:R-:W-:Y:S05]  /*1d10*/  @!P0 BRA `(.L_x_3797) ;  /* 0x00000000000c8947 */ /* 0x000fea0003800000 */
[----:B------:R-:W2:Y:S04]  /*1d20*/  LDG.E R0, desc[UR42][R4.64] ;  /* 0x0000002a04007981 */ /* 0x000ea8000c1e1900 */
[----:B------:R-:W2:Y:S02]  /*1d30*/  LDG.E R25, desc[UR42][R4.64+0x4] ;  /* 0x0000042a04197981 */ /* 0x000ea4000c1e1900 */
[----:B--2---:R-:W-:-:S07]  /*1d40*/  IMAD.IADD R25, R25, 0x1, -R0 ;  /* 0x0000000119197824 */ /* 0x004fce00078e0a00 */
.L_x_3797:
[----:B------:R-:W-:Y:S02]  /*1d50*/  ULDC.64 UR4, c[0x0][0xa10] ;  /* 0x0002840000047ab9 */ /* 0x000fe40000000a00 */
[----:B------:R-:W-:-:S04]  /*1d60*/  ISETP.NE.U32.AND P0, PT, RZ, UR4, PT ;  /* 0x00000004ff007c0c */ /* 0x000fc8000bf05070 */
[----:B------:R-:W-:Y:S01]  /*1d70*/  ISETP.NE.AND.EX P0, PT, RZ, UR5, PT, P0 ;  /* 0x00000005ff007c0c */ /* 0x000fe2000bf05300 */
[----:B------:R-:W-:Y:S02]  /*1d80*/  ULDC.64 UR4, c[0x0][0xa30] ;  /* 0x00028c0000047ab9 */ /* 0x000fe40000000a00 */
[----:B------:R-:W-:-:S10]  /*1d90*/  ISETP.NE.U32.AND P1, PT, RZ, UR4, PT ;  /* 0x00000004ff007c0c */ /* 0x000fd4000bf25070 */
[----:B0-----:R-:W0:Y:S01]  /*1da0*/  @P0 LDC.64 R4, c[0x0][0xa10] ;  /* 0x00028400ff040b82 */ /* 0x001e220000000a00 */
[----:B------:R-:W-:Y:S01]  /*1db0*/  ISETP.NE.AND.EX P1, PT, RZ, UR5, PT, P1 ;  /* 0x00000005ff007c0c */ /* 0x000fe2000bf25310 */
[----:B0-----:R-:W-:-:S05]  /*1dc0*/  @P0 IMAD.WIDE R4, R26, 0x4, R4 ;  /* 0x000000041a040825 */ /* 0x001fca00078e0204 */
[----:B------:R-:W2:Y:S04]  /*1dd0*/  @P0 LDG.E R0, desc[UR42][R4.64] ;  /* 0x0000002a04000981 */ /* 0x000ea8000c1e1900 */
[----:B------:R0:W2:Y:S01]  /*1de0*/  @P0 LDG.E R3, desc[UR42][R4.64+0x4] ;  /* 0x0000042a04030981 */ /* 0x0000a2000c1e1900 */
[----:B-----5:R-:W-:Y:S02]  /*1df0*/  IMAD.MOV.U32 R154, RZ, RZ, R25 ;  /* 0x000000ffff9a7224 */ /* 0x020fe400078e0019 */
[----:B0-----:R-:W-:-:S04]  /*1e00*/  @P1 IADD3 R4, P2, R28, UR4, RZ ;  /* 0x000000041c041c10 */ /* 0x001fc8000ff5e0ff */
[----:B------:R-:W-:-:S05]  /*1e10*/  @P1 IADD3.X R5, R27, UR5, RZ, P2, !PT ;  /* 0x000000051b051c10 */ /* 0x000fca00097fe4ff */
[----:B------:R0:W5:Y:S01]  /*1e20*/  @P1 LDG.E R154, desc[UR42][R4.64] ;  /* 0x0000002a049a1981 */ /* 0x000162000c1e1900 */
[----:B------:R-:W-:Y:S01]  /*1e30*/  LOP3.LUT R12, R9, 0xff, RZ, 0xc0, !PT ;  /* 0x000000ff090c7812 */ /* 0x000fe200078ec0ff */
[----:B------:R-:W-:Y:S01]  /*1e40*/  IMAD.IADD R11, R25, 0x1, -R8 ;  /* 0x00000001190b7824 */ /* 0x000fe200078e0a08 */
[----:B------:R-:W-:Y:S01]  /*1e50*/  SHF.R.U32.HI R6, RZ, 0x10, R9 ;  /* 0x00000010ff067819 */ /* 0x000fe20000011609 */
[----:B------:R-:W-:Y:S01]  /*1e60*/  BSSY B0, `(.L_x_3798) ;  /* 0x000002b000007945 */ /* 0x000fe20003800000 */
[----:B------:R-:W-:Y:S01]  /*1e70*/  LOP3.LUT R18, R18, 0xfffffffb, RZ, 0xc0, !PT ;  /* 0xfffffffb12127812 */ /* 0x000fe200078ec0ff */
[----:B------:R0:W-:Y:S04]  /*1e80*/  STL [R1+0x38], R12 ;  /* 0x0000380c01007387 */ /* 0x0001e80000100800 */
[----:B------:R0:W-:Y:S01]  /*1e90*/  STL [R1+0x1c], R6 ;  /* 0x00001c0601007387 */ /* 0x0001e20000100800 */
[----:B--2---:R-:W-:-:S04]  /*1ea0*/  @P0 IMAD.IADD R36, R3, 0x1, -R0 ;  /* 0x0000000103240824 */ /* 0x004fc800078e0a00 */
[----:B------:R-:W-:-:S04]  /*1eb0*/  IMAD.IADD R152, R11, 0x1, R36 ;  /* 0x000000010b987824 */ /* 0x000fc800078e0224 */
[C---:B------:R-:W-:Y:S01]  /*1ec0*/  VIADD R0, R152.reuse, 0x3f ;  /* 0x0000003f98007836 */ /* 0x040fe20000000000 */
[----:B------:R-:W-:-:S04]  /*1ed0*/  ISETP.GE.AND P3, PT, R152, 0x1, PT ;  /* 0x000000019800780c */ /* 0x000fc80003f66270 */
[----:B------:R-:W-:-:S04]  /*1ee0*/  SHF.R.S32.HI R3, RZ, 0x1f, R0 ;  /* 0x0000001fff037819 */ /* 0x000fc80000011400 */
[----:B------:R-:W-:Y:S01]  /*1ef0*/  LEA.HI R3, R3, R0, RZ, 0x6 ;  /* 0x0000000003037211 */ /* 0x000fe200078f30ff */
[----:B------:R-:W-:-:S03]  /*1f00*/  IMAD.MOV.U32 R0, RZ, RZ, RZ ;  /* 0x000000ffff007224 */ /* 0x000fc600078e00ff */
[----:B------:R-:W-:Y:S02]  /*1f10*/  SHF.R.S32.HI R171, RZ, 0x6, R3 ;  /* 0x00000006ffab7819 */ /* 0x000fe40000011403 */
[----:B------:R-:W-:Y:S01]  /*1f20*/  @P3 LOP3.LUT R18, R18, 0x4, RZ, 0xfc, !PT ;  /* 0x0000000412123812 */ /* 0x000fe200078efcff */
[----:B0-----:R-:W-:Y:S06]  /*1f30*/  @!P3 BRA `(.L_x_3799) ;  /* 0x000000000074b947 */ /* 0x001fec0003800000 */
[----:B------:R-:W-:Y:S01]  /*1f40*/  ISETP.NE.AND P0, PT, R6, RZ, PT ;  /* 0x000000ff0600720c */ /* 0x000fe20003f05270 */
[----:B------:R-:W-:-:S03]  /*1f50*/  ULDC UR4, c[0x0][0x9f0] ;  /* 0x00027c0000047ab9 */ /* 0x000fc60000000800 */
[----:B------:R-:W-:-:S04]  /*1f60*/  SEL R9, R6, UR4, P0 ;  /* 0x0000000406097c07 */ /* 0x000fc80008000000 */
[-C--:B------:R-:W-:Y:S02]  /*1f70*/  IABS R6, R9.reuse ;  /* 0x0000000900067213 */ /* 0x080fe40000000000 */
        /* <DEDUP_REMOVED lines=25> */
.L_x_3799:
[----:B------:R-:W-:Y:S05]  /*2110*/  BSYNC B0 ;  /* 0x0000000000007941 */ /* 0x000fea0003800000 */
.L_x_3798:
[----:B------:R-:W-:Y:S01]  /*2120*/  IMAD R3, R12, R0, RZ ;  /* 0x000000000c037224 */ /* 0x000fe200078e02ff */
[----:B------:R-:W-:-:S04]  /*2130*/  PLOP3.LUT P2, PT, PT, PT, PT, 0x80, 0x0 ;  /* 0x000000000000781c */ /* 0x000fc80003f4f070 */
[C---:B------:R-:W-:Y:S01]  /*2140*/  VIADDMNMX R0, R3.reuse, R0, R171, PT ;  /* 0x0000000003007246 */ /* 0x040fe200038001ab */
[----:B------:R-:W-:-:S04]  /*2150*/  IMAD R3, R3, 0x40, -R11 ;  /* 0x0000004003037824 */ /* 0x000fc800078e0a0b */
[----:B------:R-:W-:Y:S01]  /*2160*/  IMAD R5, R0, 0x40, -R11 ;  /* 0x0000004000057824 */ /* 0x000fe200078e0a0b */
[----:B------:R-:W-:-:S04]  /*2170*/  VIMNMX R3, RZ, R3, !PT ;  /* 0x00000003ff037248 */ /* 0x000fc80007fe0100 */
[----:B------:R-:W-:Y:S02]  /*2180*/  VIMNMX R0, R5, R36, PT ;  /* 0x0000002405007248 */ /* 0x000fe40003fe0100 */
[----:B------:R-:W-:Y:S02]  /*2190*/  SHF.R.U32.HI R35, RZ, 0x6, R3 ;  /* 0x00000006ff237819 */ /* 0x000fe40000011603 */
[----:B------:R-:W-:-:S03]  /*21a0*/  ISETP.GT.AND P0, PT, R0, R3, PT ;  /* 0x000000030000720c */ /* 0x000fc60003f04270 */
[----:B------:R-:W-:-:S10]  /*21b0*/  IMAD.MOV.U32 R34, RZ, RZ, R35 ;  /* 0x000000ffff227224 */ /* 0x000fd400078e0023 */
[----:B------:R-:W-:-:S05]  /*21c0*/  @P0 VIADD R0, R0, 0x3f ;  /* 0x0000003f00000836 */ /* 0x000fca0000000000 */
[----:B------:R-:W-:-:S04]  /*21d0*/  @P0 SHF.R.S32.HI R3, RZ, 0x1f, R0 ;  /* 0x0000001fff030819 */ /* 0x000fc80000011400 */
[----:B------:R-:W-:-:S04]  /*21e0*/  @P0 LEA.HI R3, R3, R0, RZ, 0x6 ;  /* 0x0000000003030211 */ /* 0x000fc800078f30ff */
[----:B------:R-:W-:-:S04]  /*21f0*/  @P0 SHF.R.S32.HI R34, RZ, 0x6, R3 ;  /* 0x00000006ff220819 */ /* 0x000fc80000011403 */
        /* <DEDUP_REMOVED lines=22> */
.L_x_3802:
[----:B------:R-:W-:Y:S05]  /*2360*/  BSYNC B6 ;  /* 0x0000000000067941 */ /* 0x000fea0003800000 */
.L_x_3801:
        /* <DEDUP_REMOVED lines=20> */
.L_x_3804:
[----:B------:R-:W-:Y:S05]  /*24b0*/  BSYNC B6 ;  /* 0x0000000000067941 */ /* 0x000fea0003800000 */
.L_x_3803:
[----:B------:R-:W-:Y:S01]  /*24c0*/  ULDC.64 UR4, c[0x0][0x9f8] ;  /* 0x00027e0000047ab9 */ /* 0x000fe20000000a00 */
[----:B------:R-:W-:Y:S01]  /*24d0*/  IMAD.MOV.U32 R0, RZ, RZ, R26 ;  /* 0x000000ffff007224 */ /* 0x000fe200078e001a */
[----:B------:R-:W-:Y:S01]  /*24e0*/  ISETP.NE.U32.AND P0, PT, RZ, UR4, PT ;  /* 0x00000004ff007c0c */ /* 0x000fe2000bf05070 */
[----:B------:R-:W0:Y:S01]  /*24f0*/  S2R R3, SR_TID.X ;  /* 0x0000000000037919 */ /* 0x000e220000002100 */
[----:B------:R-:W1:Y:S02]  /*2500*/  LDC.64 R6, c[0x0][0x3f8] ;  /* 0x0000fe00ff067b82 */ /* 0x000e640000000a00 */
[----:B------:R-:W-:-:S06]  /*2510*/  ISETP.NE.AND.EX P0, PT, RZ, UR5, PT, P0 ;  /* 0x00000005ff007c0c */ /* 0x000fcc000bf05300 */
[----:B------:R-:W2:Y:S07]  /*2520*/  LDC R45, c[0x0][0x3f4] ;  /* 0x0000fd00ff2d7b82 */ /* 0x000eae0000000800 */
[----:B------:R-:W-:Y:S02]  /*2530*/  @P0 IADD3 R4, P1, R28, UR4, RZ ;  /* 0x000000041c040c10 */ /* 0x000fe4000ff3e0ff */
[----:B------:R-:W-:Y:S02]  /*2540*/  SHF.R.S32.HI R9, RZ, 0x1f, R189 ;  /* 0x0000001fff097819 */ /* 0x000fe400000114bd */
[----:B------:R-:W-:Y:S01]  /*2550*/  SHF.R.S32.HI R187, RZ, 0x1f, R186 ;  /* 0x0000001fffbb7819 */ /* 0x000fe200000114ba */
[----:B------:R-:W3:Y:S01]  /*2560*/  S2R R44, SR_TID.X ;  /* 0x00000000002c7919 */ /* 0x000ee20000002100 */
[----:B------:R-:W-:Y:S01]  /*2570*/  @P0 IADD3.X R5, R27, UR5, RZ, P1, !PT ;  /* 0x000000051b050c10 */ /* 0x000fe20008ffe4ff */
[----:B------:R-:W-:Y:S01]  /*2580*/  IMAD.SHL.U32 R40, R191, 0x40, RZ ;  /* 0x00000040bf287824 */ /* 0x000fe200078e00ff */
[----:B------:R-:W-:-:S03]  /*2590*/  ULDC UR4, c[0x0][0x2f4] ;  /* 0x0000bd0000047ab9 */ /* 0x000fc60000000800 */
[----:B------:R4:W3:Y:S01]  /*25a0*/  @P0 LDG.E R0, desc[UR42][R4.64] ;  /* 0x0000002a04000981 */ /* 0x0008e2000c1e1900 */
[-C--:B-1----:R-:W-:Y:S01]  /*25b0*/  IMAD R8, R9, R6.reuse, RZ ;  /* 0x0000000609087224 */ /* 0x082fe200078e02ff */
[----:B------:R-:W-:Y:S01]  /*25c0*/  LOP3.LUT R40, R40, 0x1c0, RZ, 0xc0, !PT ;  /* 0x000001c028287812 */ /* 0x000fe200078ec0ff */
[-C--:B------:R-:W-:Y:S01]  /*25d0*/  IMAD.WIDE.U32 R20, R189, R6.reuse, R186 ;  /* 0x00000006bd147225 */ /* 0x080fe200078e00ba */
[C---:B------:R-:W-:Y:S02]  /*25e0*/  ISETP.GE.AND P2, PT, R16.reuse, UR4, PT ;  /* 0x0000000410007c0c */ /* 0x040fe4000bf46270 */
[----:B--2---:R-:W-:Y:S01]  /*25f0*/  ISETP.GE.AND P0, PT, R16, R45, PT ;  /* 0x0000002d1000720c */ /* 0x004fe20003f06270 */
[----:B0-----:R-:W-:Y:S01]  /*2600*/  VIADD R10, R3, 0xffffff80 ;  /* 0xffffff80030a7836 */ /* 0x001fe20000000000 */
[----:B------:R-:W-:Y:S01]  /*2610*/  SHF.R.U32.HI R42, RZ, 0x3, R40 ;  /* 0x00000003ff2a7819 */ /* 0x000fe20000011628 */
[C---:B------:R-:W-:Y:S01]  /*2620*/  IMAD R11, R189.reuse, R7, R8 ;  /* 0x00000007bd0b7224 */ /* 0x040fe200078e0208 */
[----:B----4-:R-:W0:Y:S01]  /*2630*/  LDC.64 R4, c[0x0][0x408] ;  /* 0x00010200ff047b82 */ /* 0x010e220000000a00 */
[----:B------:R-:W-:Y:S01]  /*2640*/  IMAD.WIDE.U32 R28, R189, R6, R16 ;  /* 0x00000006bd1c7225 */ /* 0x000fe200078e0010 */
[----:B------:R-:W-:-:S02]  /*2650*/  SHF.R.S32.HI R3, RZ, 0x1f, R10 ;  /* 0x0000001fff037819 */ /* 0x000fc4000001140a */
[----:B------:R-:W-:Y:S01]  /*2660*/  ISETP.GE.AND P1, PT, R22, UR4, PT ;  /* 0x0000000416007c0c */ /* 0x000fe2000bf26270 */
[----:B------:R-:W-:Y:S01]  /*2670*/  IMAD.IADD R21, R21, 0x1, R11 ;  /* 0x0000000115157824 */ /* 0x000fe200078e020b */
[----:B------:R-:W-:Y:S01]  /*2680*/  LEA.HI R3, R3, R10, RZ, 0x2 ;  /* 0x0000000a03037211 */ /* 0x000fe200078f10ff */
[----:B------:R-:W-:Y:S01]  /*2690*/  IMAD.IADD R29, R11, 0x1, R29 ;  /* 0x000000010b1d7824 */ /* 0x000fe200078e021d */
[----:B-----5:R-:W-:Y:S01]  /*26a0*/  SHF.R.S32.HI R11, RZ, 0x1f, R154 ;  /* 0x0000001fff0b7819 */ /* 0x020fe2000001149a */
[-C--:B------:R-:W-:Y:S01]  /*26b0*/  IMAD.WIDE.U32 R20, R154, R6.reuse, R20 ;  /* 0x000000069a147225 */ /* 0x080fe200078e0014 */
[----:B------:R-:W-:Y:S02]  /*26c0*/  LOP3.LUT R13, R3, 0xfffffffc, RZ, 0xc0, !PT ;  /* 0xfffffffc030d7812 */ /* 0x000fe400078ec0ff */
[----:B------:R-:W-:Y:S01]  /*26d0*/  LOP3.LUT R18, R18, 0xfffffffd, RZ, 0xc0, !PT ;  /* 0xfffffffd12127812 */ /* 0x000fe200078ec0ff */
[----:B------:R-:W-:Y:S01]  /*26e0*/  IMAD.WIDE.U32 R28, R154, R6, R28 ;  /* 0x000000069a1c7225 */ /* 0x000fe200078e001c */
[----:B------:R-:W-:-:S02]  /*26f0*/  SHF.L.U64.HI R38, R6, 0x6, R7 ;  /* 0x0000000606267819 */ /* 0x000fc40000010207 */
[----:B------:R-:W-:Y:S01]  /*2700*/  @P2 LOP3.LUT R18, R18, 0x2, RZ, 0xfc, !PT ;  /* 0x0000000212122812 */ /* 0x000fe200078efcff */
[----:B------:R-:W-:Y:S01]  /*2710*/  IMAD.IADD R12, R10, 0x1, -R13 ;  /* 0x000000010a0c7824 */ /* 0x000fe200078e0a0d */
[----:B---3--:R-:W-:Y:S01]  /*2720*/  LEA.HI R44, R44, 0x8, RZ, 0x19 ;  /* 0x000000082c2c7811 */ /* 0x008fe200078fc8ff */
[----:B------:R-:W-:Y:S01]  /*2730*/  IMAD R10, R11, R6, RZ ;  /* 0x000000060b0a7224 */ /* 0x000fe200078e02ff */
[----:B------:R-:W-:Y:S01]  /*2740*/  LOP3.LUT R18, R18, 0xfffffffe, RZ, 0xc0, !PT ;  /* 0xfffffffe12127812 */ /* 0x000fe200078ec0ff */
[----:B------:R-:W-:Y:S02]  /*2750*/  IMAD.IADD R3, R24, 0x1, R25 ;  /* 0x0000000118037824 */ /* 0x000fe400078e0219 */
[----:B------:R-:W-:Y:S01]  /*2760*/  IMAD R49, R154, R7, R10 ;  /* 0x000000079a317224 */ /* 0x000fe200078e020a */
[----:B0-----:R-:W-:Y:S01]  /*2770*/  SHF.L.U64.HI R41, R4, 0x6, R5 ;  /* 0x0000000604297819 */ /* 0x001fe20000010205 */
[-C--:B------:R-:W-:Y:S01]  /*2780*/  IMAD R8, R9, R4.reuse, RZ ;  /* 0x0000000409087224 */ /* 0x080fe200078e02ff */
[----:B------:R-:W-:Y:S01]  /*2790*/  SEL R9, R45, RZ, P0 ;  /* 0x000000ff2d097207 */ /* 0x000fe20000000000 */
[----:B------:R-:W-:Y:S01]  /*27a0*/  IMAD R11, R11, R4, RZ ;  /* 0x000000040b0b7224 */ /* 0x000fe200078e02ff */
[----:B------:R-:W-:Y:S01]  /*27b0*/  @P1 LOP3.LUT R18, R18, 0x1, RZ, 0xfc, !PT ;  /* 0x0000000112121812 */ /* 0x000fe200078efcff */
[----:B------:R-:W-:-:S02]  /*27c0*/  IMAD R13, R189, R5, R8 ;  /* 0x00000005bd0d7224 */ /* 0x000fc400078e0208 */
[----:B------:R-:W-:Y:S02]  /*27d0*/  IMAD.IADD R9, R16, 0x1, R9 ;  /* 0x0000000110097824 */ /* 0x000fe400078e0209 */
[----:B------:R-:W-:Y:S01]  /*27e0*/  IMAD R11, R154, R5, R11 ;  /* 0x000000059a0b7224 */ /* 0x000fe200078e020b */
[----:B------:R-:W-:Y:S01]  /*27f0*/  LOP3.LUT R5, R40, 0x18, R16, 0xf8, !PT ;  /* 0x0000001828057812 */ /* 0x000fe200078ef810 */
[----:B------:R-:W-:Y:S01]  /*2800*/  IMAD.WIDE.U32 R30, R189, R4, R186 ;  /* 0x00000004bd1e7225 */ /* 0x000fe200078e00ba */
[----:B------:R-:W-:Y:S02]  /*2810*/  SHF.R.S32.HI R8, RZ, 0x1f, R9 ;  /* 0x0000001fff087819 */ /* 0x000fe40000011409 */
[----:B------:R-:W-:Y:S01]  /*2820*/  LOP3.LUT R5, R5, R42, RZ, 0x3c, !PT ;  /* 0x0000002a05057212 */ /* 0x000fe200078e3cff */
[----:B------:R-:W-:Y:S01]  /*2830*/  IMAD.WIDE.U32 R32, R189, R4, R16 ;  /* 0x00000004bd207225 */ /* 0x000fe200078e0010 */
[----:B------:R-:W-:-:S03]  /*2840*/  LEA.HI R37, R8, R9, RZ, 0x3 ;  /* 0x0000000908257211 */ /* 0x000fc600078f18ff */
[----:B------:R-:W-:Y:S01]  /*2850*/  IMAD R46, R198, 0x200, R5 ;  /* 0x00000200c62e7824 */ /* 0x000fe200078e0205 */
[----:B------:R-:W-:Y:S01]  /*2860*/  LOP3.LUT R5, R40, 0x38, R37, 0xf8, !PT ;  /* 0x0000003828057812 */ /* 0x000fe200078ef825 */
[----:B------:R-:W-:Y:S01]  /*2870*/  IMAD.IADD R31, R31, 0x1, R13 ;  /* 0x000000011f1f7824 */ /* 0x000fe200078e020d */
[----:B------:R-:W-:Y:S01]  /*2880*/  LOP3.LUT R51, R37, 0xfffffff8, RZ, 0xc0, !PT ;  /* 0xfffffff825337812 */ /* 0x000fe200078ec0ff */
[----:B------:R-:W-:Y:S01]  /*2890*/  IMAD.IADD R33, R13, 0x1, R33 ;  /* 0x000000010d217824 */ /* 0x000fe200078e0221 */
[----:B------:R-:W-:Y:S01]  /*28a0*/  LOP3.LUT R5, R5, R42, RZ, 0x3c, !PT ;  /* 0x0000002a05057212 */ /* 0x000fe200078e3cff */
[----:B------:R-:W-:Y:S01]  /*28b0*/  IMAD.WIDE.U32 R30, R154, R4, R30 ;  /* 0x000000049a1e7225 */ /* 0x000fe200078e001e */
[----:B------:R-:W-:-:S03]  /*28c0*/  SHF.R.S32.HI R54, RZ, 0x1f, R51 ;  /* 0x0000001fff367819 */ /* 0x000fc60000011433 */
[----:B------:R-:W-:-:S04]  /*28d0*/  IMAD.WIDE.U32 R32, R154, R4, R32 ;  /* 0x000000049a207225 */ /* 0x000fc800078e0020 */
[----:B------:R-:W-:Y:S02]  /*28e0*/  IMAD.IADD R48, R21, 0x1, R49 ;  /* 0x0000000115307824 */ /* 0x000fe400078e0231 */
[----:B------:R-:W-:Y:S02]  /*28f0*/  IMAD.SHL.U32 R39, R6, 0x40, RZ ;  /* 0x0000004006277824 */ /* 0x000fe400078e00ff */
[----:B------:R-:W-:Y:S02]  /*2900*/  IMAD.SHL.U32 R43, R4, 0x40, RZ ;  /* 0x00000040042b7824 */ /* 0x000fe400078e00ff */
[----:B------:R-:W-:Y:S02]  /*2910*/  IMAD.SHL.U32 R45, R45, 0x2, RZ ;  /* 0x000000022d2d7824 */ /* 0x000fe400078e00ff */
[----:B------:R-:W-:Y:S02]  /*2920*/  IMAD R47, R12, 0x40, R189 ;  /* 0x000000400c2f7824 */ /* 0x000fe400078e02bd */
[----:B------:R-:W-:-:S02]  /*2930*/  IMAD.IADD R49, R49, 0x1, R29 ;  /* 0x0000000131317824 */ /* 0x000fc400078e021d */
[----:B------:R-:W-:Y:S02]  /*2940*/  IMAD.IADD R50, R31, 0x1, R11 ;  /* 0x000000011f327824 */ /* 0x000fe400078e020b */
[----:B------:R-:W-:Y:S02]  /*2950*/  IMAD.IADD R52, R11, 0x1, R33 ;  /* 0x000000010b347824 */ /* 0x000fe400078e0221 */
[----:B------:R-:W-:Y:S01]  /*2960*/  IMAD R55, R198, 0x200, R5 ;  /* 0x00000200c6377824 */ /* 0x000fe200078e0205 */
[----:B------:R-:W-:-:S07]  /*2970*/  SHF.R.S32.HI R53, RZ, 0x1f, R0 ;  /* 0x0000001fff357819 */ /* 0x000fce0000011400 */
.L_x_3837:
        /* <DEDUP_REMOVED lines=11> */
[----:B--2---:R-:W2:Y:S08]  /*2a30*/  @!P1 LDC.64 R4, c[0x0][0x418] ;  /* 0x00010600ff049b82 */ /* 0x004eb00000000a00 */
[----:B---3--:R-:W3:Y:S08]  /*2a40*/  @P2 LDC R9, c[0x0][0x434] ;  /* 0x00010d00ff092b82 */ /* 0x008ef00000000800 */
[----:B------:R-:W4:Y:S01]  /*2a50*/  @P2 LDC R10, c[0x0][0x438] ;  /* 0x00010e00ff0a2b82 */ /* 0x000f220000000800 */
[----:B---3--:R-:W-:-:S05]  /*2a60*/  @P2 IMAD.HI.U32 R9, R12, R9, RZ ;  /* 0x000000090c092227 */ /* 0x008fca00078e00ff */
[----:B----4-:R-:W-:Y:S01]  /*2a70*/  @P2 SHF.R.U32.HI R8, RZ, R10, R9 ;  /* 0x0000000aff082219 */ /* 0x010fe20000011609 */
[----:B0-----:R-:W-:-:S03]  /*2a80*/  @!P1 IMAD R10, R53, R6, RZ ;  /* 0x00000006350a9224 */ /* 0x001fc600078e02ff */
[----:B------:R-:W-:Y:S01]  /*2a90*/  @!P1 SHF.R.S32.HI R9, RZ, 0x1f, R8 ;  /* 0x0000001fff099819 */ /* 0x000fe20000011408 */
[C---:B------:R-:W-:Y:S02]  /*2aa0*/  @!P1 IMAD R11, R0.reuse, R7, R10 ;  /* 0x00000007000b9224 */ /* 0x040fe400078e020a */
[----:B------:R-:W-:-:S04]  /*2ab0*/  @!P1 IMAD.WIDE.U32 R6, R0, R6, R8 ;  /* 0x0000000600069225 */ /* 0x000fc800078e0008 */
[----:B------:R-:W-:Y:S01]  /*2ac0*/  @!P1 IMAD.IADD R7, R7, 0x1, R11 ;  /* 0x0000000107079824 */ /* 0x000fe200078e020b */
[----:B--2---:R-:W-:-:S04]  /*2ad0*/  @!P1 LEA R4, P2, R6, R4, 0x2 ;  /* 0x0000000406049211 */ /* 0x004fc800078410ff */
[----:B------:R-:W-:Y:S02]  /*2ae0*/  @!P1 LEA.HI.X R5, R6, R5, R7, 0x2, P2 ;  /* 0x0000000506059211 */ /* 0x000fe400010f1407 */
[----:B-1----:R-:W-:Y:S01]  /*2af0*/  ISETP.GE.AND P2, PT, R66, 0x1, PT ;  /* 0x000000014200780c */ /* 0x002fe20003f46270 */
[----:B------:R-:W-:Y:S01]  /*2b00*/  IMAD.SHL.U32 R64, R23, 0x1000, RZ ;  /* 0x0000100017407824 */ /* 0x000fe200078e00ff */
[----:B------:R-:W-:Y:S05]  /*2b10*/  YIELD ;  /* 0x0000000000007946 */ /* 0x000fea0003800000 */
[----:B------:R-:W-:Y:S01]  /*2b20*/  IMAD.MOV R7, RZ, RZ, -R8 ;  /* 0x000000ffff077224 */ /* 0x000fe200078e0a08 */
[----:B------:R-:W-:Y:S01]  /*2b30*/  BSSY B0, `(.L_x_3805) ;  /* 0x00001bc000007945 */ /* 0x000fe20003800000 */
[----:B------:R-:W-:Y:S01]  /*2b40*/  IMAD.IADD R67, R46, 0x1, R64 ;  /* 0x000000012e437824 */ /* 0x000fe200078e0240 */
[----:B------:R0:W5:Y:S01]  /*2b50*/  @!P1 LDG.E R59, desc[UR42][R4.64] ;  /* 0x0000002a043b9981 */ /* 0x000162000c1e1900 */
[----:B------:R-:W-:Y:S01]  /*2b60*/  IMAD R60, R60, R7, R12 ;  /* 0x000000073c3c7224 */ /* 0x000fe200078e020c */
[----:B------:R-:W-:Y:S01]  /*2b70*/  ISETP.GT.AND P1, PT, R34, R35, PT ;  /* 0x000000232200720c */ /* 0x000fe20003f24270 */
[----:B------:R-:W-:Y:S01]  /*2b80*/  IMAD R67, R67, 0x2, R2 ;  /* 0x0000000243437824 */ /* 0x000fe200078e0202 */
[----:B------:R-:W-:Y:S11]  /*2b90*/  @!P2 BRA `(.L_x_3806) ;  /* 0x000000180000a947 */ /* 0x000ff60003800000 */
[----:B------:R-:W-:Y:S01]  /*2ba0*/  SHF.R.S32.HI R62, RZ, 0x1f, R60 ;  /* 0x0000001fff3e7819 */ /* 0x000fe2000001143c */
[----:B------:R-:W-:Y:S01]  /*2bb0*/  ULDC.64 UR4, c[0x0][0x300] ;  /* 0x0000c00000047ab9 */ /* 0x000fe20000000a00 */
[----:B-----5:R-:W-:Y:S01]  /*2bc0*/  SHF.R.S32.HI R61, RZ, 0x1f, R59 ;  /* 0x0000001fff3d7819 */ /* 0x020fe2000001143b */
[----:B0-----:R-:W-:Y:S01]  /*2bd0*/  IMAD.WIDE.U32 R4, R60, UR4, RZ ;  /* 0x000000043c047c25 */ /* 0x001fe2000f8e00ff */
[----:B------:R-:W-:Y:S01]  /*2be0*/  ULDC.U8 UR8, c[0x0][0x410] ;  /* 0x0001040000087ab9 */ /* 0x000fe20000000000 */
[----:B------:R-:W-:Y:S01]  /*2bf0*/  SHF.R.S32.HI R12, RZ, 0x1f, R34 ;  /* 0x0000001fff0c7819 */ /* 0x000fe20000011422 */
[----:B------:R-:W-:Y:S01]  /*2c00*/  ULDC.64 UR6, c[0x0][0x2e8] ;  /* 0x0000ba0000067ab9 */ /* 0x000fe20000000a00 */
[----:B------:R-:W-:Y:S01]  /*2c10*/  IMAD R7, R62, UR4, RZ ;  /* 0x000000043e077c24 */ /* 0x000fe2000f8e02ff */
[----:B------:R-:W-:Y:S01]  /*2c20*/  ISETP.NE.AND P2, PT, RZ, UR8, PT ;  /* 0x00000008ff007c0c */ /* 0x000fe2000bf45270 */
[----:B------:R-:W-:Y:S02]  /*2c30*/  IMAD R8, R38, R34, RZ ;  /* 0x0000002226087224 */ /* 0x000fe400078e02ff */
[----:B------:R-:W-:Y:S01]  /*2c40*/  IMAD R7, R60, UR5, R7 ;  /* 0x000000053c077c24 */ /* 0x000fe2000f8e0207 */
[----:B------:R-:W-:Y:S01]  /*2c50*/  ULDC.64 UR4, c[0x0][0x310] ;  /* 0x0000c40000047ab9 */ /* 0x000fe20000000a00 */
[----:B------:R-:W-:-:S02]  /*2c60*/  IMAD R9, R12, R39, R8 ;  /* 0x000000270c097224 */ /* 0x000fc400078e0208 */
[----:B------:R-:W-:Y:S02]  /*2c70*/  IMAD R6, R61, UR4, RZ ;  /* 0x000000043d067c24 */ /* 0x000fe4000f8e02ff */
[----:B------:R-:W-:Y:S02]  /*2c80*/  IMAD.IADD R5, R5, 0x1, R7 ;  /* 0x0000000105057824 */ /* 0x000fe400078e0207 */
[C---:B------:R-:W-:Y:S02]  /*2c90*/  IMAD R7, R59.reuse, UR5, R6 ;  /* 0x000000053b077c24 */ /* 0x040fe4000f8e0206 */
[----:B------:R-:W-:Y:S01]  /*2ca0*/  IMAD.WIDE.U32 R4, R59, UR4, R4 ;  /* 0x000000043b047c25 */ /* 0x000fe2000f8e0004 */
[----:B------:R-:W-:-:S03]  /*2cb0*/  ULDC.64 UR4, c[0x0][0x308] ;  /* 0x0000c20000047ab9 */ /* 0x000fc60000000a00 */
[----:B------:R-:W-:Y:S02]  /*2cc0*/  IMAD.IADD R5, R5, 0x1, R7 ;  /* 0x0000000105057824 */ /* 0x000fe400078e0207 */
[----:B------:R-:W-:-:S04]  /*2cd0*/  IMAD.WIDE.U32 R6, R184, UR4, R4 ;  /* 0x00000004b8067c25 */ /* 0x000fc8000f8e0004 */
[----:B------:R-:W-:Y:S01]  /*2ce0*/  IMAD R13, R184, UR5, R7 ;  /* 0x00000005b80d7c24 */ /* 0x000fe2000f8e0207 */
[----:B------:R-:W-:Y:S01]  /*2cf0*/  LEA R68, P3, R6, UR6, 0x1 ;  /* 0x0000000606447c11 */ /* 0x000fe2000f8608ff */
[----:B------:R-:W-:-:S03]  /*2d00*/  IMAD.WIDE.U32 R4, R39, R34, RZ ;  /* 0x0000002227047225 */ /* 0x000fc600078e00ff */
[----:B------:R-:W-:Y:S01]  /*2d10*/  LEA.HI.X R13, R6, UR7, R13, 0x1, P3 ;  /* 0x00000007060d7c11 */ /* 0x000fe200098f0c0d */
[----:B------:R-:W-:Y:S01]  /*2d20*/  IMAD.IADD R10, R5, 0x1, R9 ;  /* 0x00000001050a7824 */ /* 0x000fe200078e0209 */
[----:B------:R-:W-:Y:S07]  /*2d30*/  @!P2 BRA `(.L_x_3807) ;  /* 0x0000000800c8a947 */ /* 0x000fee0003800000 */
[----:B------:R-:W-:Y:S01]  /*2d40*/  IMAD R63, R34, -0x40, R36 ;  /* 0xffffffc0223f7824 */ /* 0x000fe200078e0224 */
[----:B------:R-:W-:Y:S01]  /*2d50*/  BSSY B1, `(.L_x_3808) ;  /* 0x000001e000017945 */ /* 0x000fe20003800000 */
[----:B------:R-:W-:Y:S02]  /*2d60*/  CS2R R8, SRZ ;  /* 0x0000000000087805 */ /* 0x000fe4000001ff00 */
[----:B------:R-:W-:Y:S02]  /*2d70*/  CS2R R26, SRZ ;  /* 0x00000000001a7805 */ /* 0x000fe4000001ff00 */
[----:B------:R-:W-:Y:S02]  /*2d80*/  CS2R R24, SRZ ;  /* 0x0000000000187805 */ /* 0x000fe4000001ff00 */
[----:B------:R-:W-:Y:S02]  /*2d90*/  VIMNMX R63, R63, 0x40, PT ;  /* 0x000000403f3f7848 */ /* 0x000fe40003fe0100 */
[----:B------:R-:W-:-:S02]  /*2da0*/  CS2R R56, SRZ ;  /* 0x0000000000387805 */ /* 0x000fc4000001ff00 */
[----:B------:R-:W-:-:S13]  /*2db0*/  ISETP.GE.AND P2, PT, R189, R63, PT ;  /* 0x0000003fbd00720c */ /* 0x000fda0003f46270 */
[----:B------:R-:W-:Y:S05]  /*2dc0*/  @P2 BRA `(.L_x_3809) ;  /* 0x0000000000582947 */ /* 0x000fea0003800000 */
[----:B------:R-:W-:Y:S01]  /*2dd0*/  IMAD R6, R41, R34, RZ ;  /* 0x0000002229067224 */ /* 0x000fe200078e02ff */
[----:B------:R-:W-:Y:S01]  /*2de0*/  IADD3 R8, P3, R20, R4, RZ ;  /* 0x0000000414087210 */ /* 0x000fe20007f7e0ff */
[----:B------:R-:W-:Y:S01]  /*2df0*/  IMAD.MOV.U32 R4, RZ, RZ, R30 ;  /* 0x000000ffff047224 */ /* 0x000fe200078e001e */
[----:B------:R-:W-:Y:S01]  /*2e00*/  ULDC.64 UR6, c[0x0][0x400] ;  /* 0x0001000000067ab9 */ /* 0x000fe20000000a00 */
[----:B------:R-:W-:Y:S01]  /*2e10*/  IMAD.MOV.U32 R5, RZ, RZ, R50 ;  /* 0x000000ffff057224 */ /* 0x000fe200078e0032 */
[----:B------:R-:W-:Y:S01]  /*2e20*/  ULDC.64 UR4, c[0x0][0x3e8] ;  /* 0x0000fa0000047ab9 */ /* 0x000fe20000000a00 */
[-C--:B------:R-:W-:Y:S02]  /*2e30*/  IMAD R11, R12, R43.reuse, R6 ;  /* 0x0000002b0c0b7224 */ /* 0x080fe400078e0206 */
[----:B------:R-:W-:-:S04]  /*2e40*/  IMAD.WIDE.U32 R6, R34, R43, R4 ;  /* 0x0000002b22067225 */ /* 0x000fc800078e0004 */
[----:B------:R-:W-:Y:S01]  /*2e50*/  IMAD.X R9, R10, 0x1, R48, P3 ;  /* 0x000000010a097824 */ /* 0x000fe200018e0630 */
[----:B------:R-:W-:Y:S01]  /*2e60*/  LEA R4, P3, R6, UR6, 0x1 ;  /* 0x0000000606047c11 */ /* 0x000fe2000f8608ff */
[----:B------:R-:W-:-:S05]  /*2e70*/  IMAD.IADD R5, R7, 0x1, R11 ;  /* 0x0000000107057824 */ /* 0x000fca00078e020b */
        /* <DEDUP_REMOVED lines=11> */
.L_x_3809:
[----:B------:R-:W-:Y:S05]  /*2f30*/  BSYNC B1 ;  /* 0x0000000000017941 */ /* 0x000fea0003800000 */
.L_x_3808:
[----:B------:R-:W-:Y:S01]  /*2f40*/  UISETP.NE.AND UP0, UPT, UR37, 0x3, UPT ;  /* 0x000000032500788c */ /* 0x000fe2000bf05270 */
[----:B0----5:R-:W-:Y:S02]  /*2f50*/  IMAD.MOV.U32 R4, RZ, RZ, R8 ;  /* 0x000000ffff047224 */ /* 0x021fe400078e0008 */
[----:B------:R-:W-:Y:S02]  /*2f60*/  IMAD.MOV.U32 R5, RZ, RZ, R9 ;  /* 0x000000ffff057224 */ /* 0x000fe400078e0009 */
[----:B------:R-:W-:Y:S01]  /*2f70*/  IMAD.MOV.U32 R6, RZ, RZ, R26 ;  /* 0x000000ffff067224 */ /* 0x000fe200078e001a */
[----:B------:R-:W-:Y:S01]  /*2f80*/  PLOP3.LUT P3, PT, PT, PT, UP0, 0x80, 0x0 ;  /* 0x000000000000781c */ /* 0x000fe20003f6f008 */
[----:B------:R-:W-:Y:S01]  /*2f90*/  IMAD.MOV.U32 R7, RZ, RZ, R57 ;  /* 0x000000ffff077224 */ /* 0x000fe200078e0039 */
[----:B------:R-:W-:Y:S01]  /*2fa0*/  PRMT R72, R5, 0x5410, R4 ;  /* 0x0000541005487816 */ /* 0x000fe20000000004 */
[----:B------:R-:W-:Y:S02]  /*2fb0*/  IMAD.MOV.U32 R4, RZ, RZ, R27 ;  /* 0x000000ffff047224 */ /* 0x000fe400078e001b */
[----:B------:R-:W-:-:S03]  /*2fc0*/  IMAD.MOV.U32 R5, RZ, RZ, R25 ;  /* 0x000000ffff057224 */ /* 0x000fc600078e0019 */
[----:B------:R-:W-:Y:S01]  /*2fd0*/  PRMT R70, R4, 0x5410, R6 ;  /* 0x0000541004467816 */ /* 0x000fe20000000006 */
[----:B------:R-:W-:Y:S01]  /*2fe0*/  IMAD.MOV.U32 R4, RZ, RZ, R24 ;  /* 0x000000ffff047224 */ /* 0x000fe200078e0018 */
[----:B------:R-:W-:Y:S01]  /*2ff0*/  PRMT R74, R74, 0x5410, R5 ;  /* 0x000054104a4a7816 */ /* 0x000fe20000000005 */
[----:B------:R-:W-:-:S03]  /*3000*/  IMAD.MOV.U32 R6, RZ, RZ, R56 ;  /* 0x000000ffff067224 */ /* 0x000fc600078e0038 */
[----:B------:R-:W-:Y:S02]  /*3010*/  PRMT R73, R7, 0x5410, R4 ;  /* 0x0000541007497816 */ /* 0x000fe40000000004 */
[----:B------:R-:W-:Y:S01]  /*3020*/  PRMT R71, R6, 0x7610, R71 ;  /* 0x0000761006477816 */ /* 0x000fe20000000047 */
[----:B------:R-:W-:Y:S06]  /*3030*/  @!P3 BRA `(.L_x_3810) ;  /* 0x000000000004b947 */ /* 0x000fec0003800000 */
[----:B------:R-:W-:Y:S01]  /*3040*/  BPT.TRAP 0x1 ;  /* 0x000000040000795c */ /* 0x000fe20000300000 */
.L_x_3810:
[----:B------:R-:W-:Y:S01]  /*3050*/  IMAD R58, R23, 0x8, R2 ;  /* 0x00000008173a7824 */ /* 0x000fe200078e0202 */
[----:B------:R-:W-:Y:S01]  /*3060*/  SHF.L.U32 R65, R188, 0x1f, RZ ;  /* 0x0000001fbc417819 */ /* 0x000fe200000006ff */
[----:B------:R-:W-:Y:S03]  /*3070*/  BSSY B1, `(.L_x_3811) ;  /* 0x0000003000017945 */ /* 0x000fe60003800000 */
[----:B------:R-:W0:Y:S02]  /*3080*/  SYNCS.PHASECHK.TRANS64.TRYWAIT P4, [R58+URZ+0x28c90], R65 ;  /* 0x028c90413a0075a7 */ /* 0x000e24000808017f */
[----:B0-----:R-:W-:Y:S05]  /*3090*/  @!P4 BRA `(.L_x_3812) ;  /* 0x0000017800f0c947 */ /* 0x001fea0003800000 */
.L_x_4060:
[----:B------:R-:W-:Y:S05]  /*30a0*/  BSYNC B1 ;  /* 0x0000000000017941 */ /* 0x000fea0003800000 */
.L_x_3811:
[----:B------:R-:W-:-:S03]  /*30b0*/  UMOV UR4, 0xffffffff ;  /* 0xffffffff00047882 */ /* 0x000fc60000000000 */
[----:B------:R-:W-:Y:S05]  /*30c0*/  BRA.DIV UR4, `(.L_x_3813) ;  /* 0x0000017a04f87947 */ /* 0x000fea000b800000 */
[----:B------:R1:W2:Y:S04]  /*30d0*/  SHFL.IDX PT, R69, R13, RZ, 0x1c1f ;  /* 0x001c1fff0d457589 */ /* 0x0002a800000e0000 */
[----:B------:R1:W3:Y:S02]  /*30e0*/  SHFL.IDX PT, R14, R68, RZ, 0x1c1f ;  /* 0x001c1fff440e7589 */ /* 0x0002e400000e0000 */
.L_x_4064:
[----:B------:R-:W-:Y:S05]  /*30f0*/  @P2 BRA `(.L_x_3814) ;  /* 0x00000014007c2947 */ /* 0x000fea0003800000 */
[----:B------:R-:W-:Y:S01]  /*3100*/  LOP3.LUT P4, RZ, R18, 0x2, RZ, 0xc0, !PT ;  /* 0x0000000212ff7812 */ /* 0x000fe2000788c0ff */
[----:B------:R-:W-:-:S12]  /*3110*/  BSSY B1, `(.L_x_3815) ;  /* 0x0000037000017945 */ /* 0x000fd80003800000 */
[----:B------:R-:W-:Y:S05]  /*3120*/  @P4 BRA `(.L_x_3816) ;  /* 0x0000000000d44947 */ /* 0x000fea0003800000 */
[----:B------:R4:W0:Y:S01]  /*3130*/  LDS.128 R4, [R67+0x22400] ;  /* 0x0224000043047984 */ /* 0x0008220000000c00 */
[C---:B---3--:R-:W-:Y:S01]  /*3140*/  LEA R10, P2, R16.reuse, R14, 0x1 ;  /* 0x0000000e100a7211 */ /* 0x048fe200078408ff */
[----:B------:R-:W-:Y:S03]  /*3150*/  BSSY B2, `(.L_x_3817) ;  /* 0x0000031000027945 */ /* 0x000fe60003800000 */
[----:B--2---:R-:W-:Y:S02]  /*3160*/  LEA.HI.X R11, R16, R69, R17, 0x1, P2 ;  /* 0x00000045100b7211 */ /* 0x004fe400010f0c11 */
[----:B------:R-:W-:-:S13]  /*3170*/  ISETP.GE.AND P2, PT, R186, R66, PT ;  /* 0x00000042ba00720c */ /* 0x000fda0003f46270 */
[----:B----4-:R-:W-:Y:S05]  /*3180*/  @P2 BRA `(.L_x_3818) ;  /* 0x0000000000b42947 */ /* 0x010fea0003800000 */
[----:B-1----:R-:W-:Y:S02]  /*3190*/  SHF.R.U64 R13, R56, 0x10, R57 ;  /* 0x00000010380d7819 */ /* 0x002fe40000001239 */
[----:B------:R-:W-:Y:S01]  /*31a0*/  SHF.R.U64 R12, R26, 0x10, R27 ;  /* 0x000000101a0c7819 */ /* 0x000fe2000000121b */
[----:B0-----:R-:W-:Y:S01]  /*31b0*/  IMAD.U32 R26, R5, 0x10000, RZ ;  /* 0x00010000051a7824 */ /* 0x001fe200078e00ff */
[----:B------:R-:W-:Y:S02]  /*31c0*/  PRMT R13, R71, 0x5410, R13 ;  /* 0x00005410470d7816 */ /* 0x000fe4000000000d */
[----:B------:R-:W-:Y:S02]  /*31d0*/  PRMT R12, R70, 0x5432, R12 ;  /* 0x00005432460c7816 */ /* 0x000fe4000000000c */
[----:B------:R-:W-:Y:S02]  /*31e0*/  SHF.R.U32.HI R15, RZ, 0x10, R27 ;  /* 0x00000010ff0f7819 */ /* 0x000fe4000001161b */
[----:B------:R-:W-:-:S02]  /*31f0*/  SHF.R.U32.HI R67, RZ, 0x10, R57 ;  /* 0x00000010ff437819 */ /* 0x000fc40000011639 */
[----:B------:R-:W-:Y:S02]  /*3200*/  LOP3.LUT R27, R5, 0xffff0000, RZ, 0xc0, !PT ;  /* 0xffff0000051b7812 */ /* 0x000fe400078ec0ff */
[C---:B------:R-:W-:Y:S01]  /*3210*/  LOP3.LUT R57, R13.reuse, 0xffff0000, RZ, 0xc0, !PT ;  /* 0xffff00000d397812 */ /* 0x040fe200078ec0ff */
[----:B------:R-:W-:Y:S01]  /*3220*/  IMAD.U32 R13, R13, 0x10000, RZ ;  /* 0x000100000d0d7824 */ /* 0x000fe200078e00ff */
[C---:B------:R-:W-:Y:S01]  /*3230*/  LOP3.LUT R56, R12.reuse, 0xffff0000, RZ, 0xc0, !PT ;  /* 0xffff00000c387812 */ /* 0x040fe200078ec0ff */
[----:B------:R-:W-:Y:S01]  /*3240*/  IMAD.U32 R12, R12, 0x10000, RZ ;  /* 0x000100000c0c7824 */ /* 0x000fe200078e00ff */
[----:B------:R-:W-:Y:S01]  /*3250*/  PRMT R67, R73, 0x5410, R67 ;  /* 0x0000541049437816 */ /* 0x000fe20000000043 */
[C---:B------:R-:W-:Y:S01]  /*3260*/  FMUL.FTZ R5, R27.reuse, R57 ;  /* 0x000000391b057220 */ /* 0x040fe20000410000 */
[----:B------:R-:W-:Y:S01]  /*3270*/  PRMT R15, R70, 0x5410, R15 ;  /* 0x00005410460f7816 */ /* 0x000fe2000000000f */
[----:B------:R-:W-:Y:S01]  /*3280*/  FMUL.FTZ R68, R27, R56 ;  /* 0x000000381b447220 */ /* 0x000fe20000410000 */
[----:B------:R-:W-:-:S02]  /*3290*/  IMAD.U32 R27, R6, 0x10000, RZ ;  /* 0x00010000061b7824 */ /* 0x000fc400078e00ff */
[----:B------:R-:W-:Y:S01]  /*32a0*/  FFMA.FTZ R5, R26, R56, -R5 ;  /* 0x000000381a057223 */ /* 0x000fe20000010805 */
[----:B------:R-:W-:Y:S01]  /*32b0*/  LOP3.LUT R56, R6, 0xffff0000, RZ, 0xc0, !PT ;  /* 0xffff000006387812 */ /* 0x000fe200078ec0ff */
[----:B------:R-:W-:Y:S01]  /*32c0*/  FFMA.FTZ R26, R26, R57, R68 ;  /* 0x000000391a1a7223 */ /* 0x000fe20000010044 */
[C---:B------:R-:W-:Y:S01]  /*32d0*/  IMAD.U32 R68, R67.reuse, 0x10000, RZ ;  /* 0x0001000043447824 */ /* 0x040fe200078e00ff */
[----:B------:R-:W-:Y:S01]  /*32e0*/  LOP3.LUT R67, R67, 0xffff0000, RZ, 0xc0, !PT ;  /* 0xffff000043437812 */ /* 0x000fe200078ec0ff */
[C---:B------:R-:W-:Y:S01]  /*32f0*/  IMAD.U32 R57, R15.reuse, 0x10000, RZ ;  /* 0x000100000f397824 */ /* 0x040fe200078e00ff */
[----:B------:R-:W-:Y:S01]  /*3300*/  LOP3.LUT R15, R15, 0xffff0000, RZ, 0xc0, !PT ;  /* 0xffff00000f0f7812 */ /* 0x000fe200078ec0ff */
[----:B------:R-:W-:Y:S01]  /*3310*/  FMUL.FTZ R6, R56, R68 ;  /* 0x0000004438067220 */ /* 0x000fe20000410000 */
[----:B------:R-:W-:Y:S01]  /*3320*/  F2FP.BF16.F32.PACK_AB R5, R26, R5 ;  /* 0x000000051a05723e */ /* 0x000fe200000010ff */
[----:B------:R-:W-:Y:S01]  /*3330*/  FMUL.FTZ R71, R56, R57 ;  /* 0x0000003938477220 */ /* 0x000fe20000410000 */
[----:B------:R-:W-:-:S02]  /*3340*/  IMAD.U32 R56, R7, 0x10000, RZ ;  /* 0x0001000007387824 */ /* 0x000fc400078e00ff */
[----:B------:R-:W-:Y:S01]  /*3350*/  FFMA.FTZ R6, R27, R57, -R6 ;  /* 0x000000391b067223 */ /* 0x000fe20000010806 */
[----:B------:R-:W-:Y:S01]  /*3360*/  LOP3.LUT R57, R7, 0xffff0000, RZ, 0xc0, !PT ;  /* 0xffff000007397812 */ /* 0x000fe200078ec0ff */
[C---:B------:R-:W-:Y:S01]  /*3370*/  IMAD.U32 R7, R4.reuse, 0x10000, RZ ;  /* 0x0001000004077824 */ /* 0x040fe200078e00ff */
[----:B------:R-:W-:Y:S01]  /*3380*/  LOP3.LUT R4, R4, 0xffff0000, RZ, 0xc0, !PT ;  /* 0xffff000004047812 */ /* 0x000fe200078ec0ff */
[----:B------:R-:W-:Y:S02]  /*3390*/  FFMA.FTZ R27, R27, R68, R71 ;  /* 0x000000441b1b7223 */ /* 0x000fe40000010047 */
        /* <DEDUP_REMOVED lines=10> */
[----:B------:R-:W-:-:S03]  /*3440*/  F2FP.BF16.F32.PACK_AB R4, R7, R68 ;  /* 0x000000440704723e */ /* 0x000fc600000010ff */
[----:B------:R-:W-:-:S07]  /*3450*/  IMAD.MOV.U32 R7, RZ, RZ, R70 ;  /* 0x000000ffff077224 */ /* 0x000fce00078e0046 */
.L_x_3818:
[----:B------:R-:W-:Y:S05]  /*3460*/  BSYNC B2 ;  /* 0x0000000000027941 */ /* 0x000fea0003800000 */
.L_x_3817:
[----:B0-----:R4:W-:Y:S02]  /*3470*/  ST.E.128 desc[UR42][R10.64], R4 ;  /* 0x000000040a007985 */ /* 0x0019e4000c101d2a */
.L_x_3816:
[----:B------:R-:W-:Y:S05]  /*3480*/  BSYNC B1 ;  /* 0x0000000000017941 */ /* 0x000fea0003800000 */
.L_x_3815:
[----:B------:R-:W-:-:S13]  /*3490*/  LOP3.LUT P2, RZ, R18, 0x1, RZ, 0xc0, !PT ;  /* 0x0000000112ff7812 */ /* 0x000fda000784c0ff */
[----:B------:R-:W-:Y:S05]  /*34a0*/  @P2 BRA `(.L_x_3814) ;  /* 0x0000001000902947 */ /* 0x000fea0003800000 */
[----:B----4-:R-:W-:Y:S01]  /*34b0*/  IMAD.MOV.U32 R5, RZ, RZ, 0x20 ;  /* 0x00000020ff057424 */ /* 0x010fe200078e00ff */
[----:B------:R-:W-:Y:S01]  /*34c0*/  LOP3.LUT P2, RZ, R191, 0x4, RZ, 0xc0, !PT ;  /* 0x00000004bfff7812 */ /* 0x000fe2000784c0ff */
[----:B------:R-:W-:Y:S03]  /*34d0*/  BSSY B1, `(.L_x_3819) ;  /* 0x0000036000017945 */ /* 0x000fe60003800000 */
[----:B------:R-:W-:Y:S02]  /*34e0*/  SEL R5, R5, 0xffffffe0, !P2 ;  /* 0xffffffe005057807 */ /* 0x000fe40005000000 */
[C---:B---3--:R-:W-:Y:S02]  /*34f0*/  LEA R10, P2, R22.reuse, R14, 0x1 ;  /* 0x0000000e160a7211 */ /* 0x048fe400078408ff */
[----:B------:R-:W-:Y:S02]  /*3500*/  IADD3 R5, R5, R46, R64 ;  /* 0x0000002e05057210 */ /* 0x000fe40007ffe040 */
[----:B--2---:R-:W-:-:S02]  /*3510*/  LEA.HI.X R11, R22, R69, R193, 0x1, P2 ;  /* 0x00000045160b7211 */ /* 0x004fc400010f0cc1 */
[----:B------:R-:W-:Y:S01]  /*3520*/  ISETP.GE.AND P2, PT, R194, R66, PT ;  /* 0x00000042c200720c */ /* 0x000fe20003f46270 */
[----:B------:R-:W-:-:S06]  /*3530*/  IMAD R4, R5, 0x2, R2 ;  /* 0x0000000205047824 */ /* 0x000fcc00078e0202 */
[----:B------:R-:W2:Y:S06]  /*3540*/  LDS.128 R4, [R4+0x22400] ;  /* 0x0224000004047984 */ /* 0x000eac0000000c00 */
[----:B------:R-:W-:Y:S05]  /*3550*/  @P2 BRA `(.L_x_3820) ;  /* 0x0000000000b42947 */ /* 0x000fea0003800000 */
[----:B------:R-:W-:Y:S02]  /*3560*/  SHF.R.U64 R12, R24, 0x10, R25 ;  /* 0x00000010180c7819 */ /* 0x000fe40000001219 */
[----:B------:R-:W-:Y:S02]  /*3570*/  SHF.R.U64 R14, R8, 0x10, R9 ;  /* 0x00000010080e7819 */ /* 0x000fe40000001209 */
[----:B------:R-:W-:Y:S02]  /*3580*/  SHF.R.U32.HI R56, RZ, 0x10, R25 ;  /* 0x00000010ff387819 */ /* 0x000fe40000011619 */
[----:B------:R-:W-:Y:S01]  /*3590*/  SHF.R.U32.HI R15, RZ, 0x10, R9 ;  /* 0x00000010ff0f7819 */ /* 0x000fe20000011609 */
[----:B--2---:R-:W-:Y:S01]  /*35a0*/  IMAD.U32 R9, R6, 0x10000, RZ ;  /* 0x0001000006097824 */ /* 0x004fe200078e00ff */
        /* <DEDUP_REMOVED lines=9> */
[----:B------:R-:W-:Y:S01]  /*3640*/  FMUL.FTZ R66, R12, R27 ;  /* 0x0000001b0c427220 */ /* 0x000fe20000410000 */
[----:B-1----:R-:W-:Y:S01]  /*3650*/  LOP3.LUT R13, R6, 0xffff0000, RZ, 0xc0, !PT ;  /* 0xffff0000060d7812 */ /* 0x002fe200078ec0ff */
[C---:B------:R-:W-:Y:S01]  /*3660*/  IMAD.U32 R6, R7.reuse, 0x10000, RZ ;  /* 0x0001000007067824 */ /* 0x040fe200078e00ff */
[----:B------:R-:W-:Y:S01]  /*3670*/  LOP3.LUT R8, R7, 0xffff0000, RZ, 0xc0, !PT ;  /* 0xffff000007087812 */ /* 0x000fe200078ec0ff */
[----:B------:R-:W-:-:S02]  /*3680*/  IMAD.U32 R7, R5, 0x10000, RZ ;  /* 0x0001000005077824 */ /* 0x000fc400078e00ff */
[-C--:B------:R-:W-:Y:S01]  /*3690*/  FMUL.FTZ R12, R12, R15.reuse ;  /* 0x0000000f0c0c7220 */ /* 0x080fe20000410000 */
[----:B------:R-:W-:Y:S02]  /*36a0*/  IMAD.U32 R64, R56, 0x10000, RZ ;  /* 0x0001000038407824 */ /* 0x000fe400078e00ff */
[C---:B------:R-:W-:Y:S01]  /*36b0*/  FFMA.FTZ R66, R7.reuse, R15, -R66 ;  /* 0x0000000f07427223 */ /* 0x040fe20000010842 */
[----:B------:R-:W-:Y:S01]  /*36c0*/  FFMA.FTZ R27, R7, R27, R12 ;  /* 0x0000001b071b7223 */ /* 0x000fe2000001000c */
[C---:B------:R-:W-:Y:S01]  /*36d0*/  FMUL.FTZ R68, R13.reuse, R64 ;  /* 0x000000400d447220 */ /* 0x040fe20000410000 */
[-C--:B------:R-:W-:Y:S01]  /*36e0*/  FMUL.FTZ R12, R13, R26.reuse ;  /* 0x0000001a0d0c7220 */ /* 0x080fe20000410000 */
[----:B------:R-:W-:Y:S01]  /*36f0*/  IMAD.U32 R5, R4, 0x10000, RZ ;  /* 0x0001000004057824 */ /* 0x000fe200078e00ff */
[----:B------:R-:W-:Y:S01]  /*3700*/  LOP3.LUT R13, R56, 0xffff0000, RZ, 0xc0, !PT ;  /* 0xffff0000380d7812 */ /* 0x000fe200078ec0ff */
[C---:B------:R-:W-:Y:S01]  /*3710*/  FFMA.FTZ R68, R9.reuse, R26, -R68 ;  /* 0x0000001a09447223 */ /* 0x040fe20000010844 */
[----:B------:R-:W-:Y:S01]  /*3720*/  LOP3.LUT R7, R24, 0xffff0000, RZ, 0xc0, !PT ;  /* 0xffff000018077812 */ /* 0x000fe200078ec0ff */
[----:B------:R-:W-:Y:S01]  /*3730*/  IMAD.U32 R14, R14, 0x10000, RZ ;  /* 0x000100000e0e7824 */ /* 0x000fe200078e00ff */
[----:B------:R-:W-:Y:S01]  /*3740*/  LOP3.LUT R4, R4, 0xffff0000, RZ, 0xc0, !PT ;  /* 0xffff000004047812 */ /* 0x000fe200078ec0ff */
[----:B------:R-:W-:Y:S01]  /*3750*/  FFMA.FTZ R9, R9, R64, R12 ;  /* 0x0000004009097223 */ /* 0x000fe2000001000c */
[C---:B------:R-:W-:Y:S01]  /*3760*/  FMUL.FTZ R15, R8.reuse, R13 ;  /* 0x0000000d080f7220 */ /* 0x040fe20000410000 */
[----:B------:R-:W-:Y:S01]  /*3770*/  FMUL.FTZ R12, R8, R7 ;  /* 0x00000007080c7220 */ /* 0x000fe20000410000 */
        /* <DEDUP_REMOVED lines=10> */
[----:B------:R-:W-:-:S07]  /*3820*/  IMAD.MOV.U32 R5, RZ, RZ, R27 ;  /* 0x000000ffff057224 */ /* 0x000fce00078e001b */
.L_x_3820:
[----:B------:R-:W-:Y:S05]  /*3830*/  BSYNC B1 ;  /* 0x0000000000017941 */ /* 0x000fea0003800000 */
.L_x_3819:
[----:B--2---:R2:W-:Y:S01]  /*3840*/  ST.E.128 desc[UR42][R10.64], R4 ;  /* 0x000000040a007985 */ /* 0x0045e2000c101d2a */
[----:B------:R-:W-:Y:S05]  /*3850*/  BRA `(.L_x_3814) ;  /* 0x0000000c00a47947 */ /* 0x000fea0003800000 */
.L_x_3807:
[----:B------:R-:W-:-:S05]  /*3860*/  IMAD R63, R34, -0x40, R36 ;  /* 0xffffffc0223f7824 */ /* 0x000fca00078e0224 */
[----:B------:R-:W-:-:S04]  /*3870*/  VIMNMX R63, R63, 0x40, PT ;  /* 0x000000403f3f7848 */ /* 0x000fc80003fe0100 */
[----:B------:R-:W-:-:S04]  /*3880*/  ISETP.GE.AND P2, PT, R189, R63, PT ;  /* 0x0000003fbd00720c */ /* 0x000fc80003f46270 */
[----:B------:R-:W-:-:S13]  /*3890*/  ISETP.GE.OR P3, PT, R16, R66, P2 ;  /* 0x000000421000720c */ /* 0x000fda0001766670 */
[----:B------:R-:W-:Y:S01]  /*38a0*/  @!P3 IADD3 R4, P4, R28, R4, RZ ;  /* 0x000000041c04b210 */ /* 0x000fe20007f9e0ff */
[----:B------:R-:W0:Y:S04]  /*38b0*/  @!P3 LDC.64 R8, c[0x0][0x400] ;  /* 0x00010000ff08bb82 */ /* 0x000e280000000a00 */
[----:B------:R-:W-:-:S04]  /*38c0*/  @!P3 IMAD.X R5, R10, 0x1, R49, P4 ;  /* 0x000000010a05b824 */ /* 0x000fc800020e0631 */
[----:B------:R-:W1:Y:S02]  /*38d0*/  @!P3 LDC.64 R10, c[0x0][0x3e8] ;  /* 0x0000fa00ff0abb82 */ /* 0x000e640000000a00 */
[----:B-1----:R-:W-:-:S04]  /*38e0*/  @!P3 LEA R10, P4, R4, R10, 0x1 ;  /* 0x0000000a040ab211 */ /* 0x002fc800078808ff */
[----:B------:R-:W-:Y:S01]  /*38f0*/  @!P3 LEA.HI.X R11, R4, R11, R5, 0x1, P4 ;  /* 0x0000000b040bb211 */ /* 0x000fe200020f0c05 */
[----:B------:R-:W-:Y:S02]  /*3900*/  @!P3 IMAD R4, R41, R34, RZ ;  /* 0x000000222904b224 */ /* 0x000fe400078e02ff */
[----:B------:R-:W-:Y:S02]  /*3910*/  @!P3 IMAD.MOV.U32 R5, RZ, RZ, R52 ;  /* 0x000000ffff05b224 */ /* 0x000fe400078e0034 */
[----:B------:R-:W-:Y:S02]  /*3920*/  @!P3 IMAD R7, R12, R43, R4 ;  /* 0x0000002b0c07b224 */ /* 0x000fe400078e0204 */
[----:B------:R-:W-:-:S04]  /*3930*/  @!P3 IMAD.MOV.U32 R4, RZ, RZ, R32 ;  /* 0x000000ffff04b224 */ /* 0x000fc800078e0020 */
[----:B------:R-:W-:-:S04]  /*3940*/  @!P3 IMAD.WIDE.U32 R4, R34, R43, R4 ;  /* 0x0000002b2204b225 */ /* 0x000fc800078e0004 */
[----:B------:R-:W-:Y:S01]  /*3950*/  @!P3 IMAD.IADD R5, R7, 0x1, R5 ;  /* 0x000000010705b824 */ /* 0x000fe200078e0205 */
[C---:B0-----:R-:W-:Y:S02]  /*3960*/  @!P3 LEA R8, P4, R4.reuse, R8, 0x1 ;  /* 0x000000080408b211 */ /* 0x041fe400078808ff */
[----:B------:R-:W-:Y:S02]  /*3970*/  CS2R R6, SRZ ;  /* 0x0000000000067805 */ /* 0x000fe4000001ff00 */
[----:B------:R-:W-:Y:S02]  /*3980*/  CS2R R26, SRZ ;  /* 0x00000000001a7805 */ /* 0x000fe4000001ff00 */
[----:B------:R-:W-:Y:S02]  /*3990*/  CS2R R24, SRZ ;  /* 0x0000000000187805 */ /* 0x000fe4000001ff00 */
[----:B------:R-:W-:Y:S02]  /*39a0*/  @!P3 LEA.HI.X R9, R4, R9, R5, 0x1, P4 ;  /* 0x000000090409b211 */ /* 0x000fe400020f0c05 */
[----:B------:R-:W-:-:S03]  /*39b0*/  CS2R R4, SRZ ;  /* 0x0000000000047805 */ /* 0x000fc6000001ff00 */
[----:B------:R-:W2:Y:S04]  /*39c0*/  @!P3 LDG.E.128 R24, desc[UR42][R8.64] ;  /* 0x0000002a0818b981 */ /* 0x000ea8000c1e1d00 */
[----:B------:R-:W3:Y:S01]  /*39d0*/  @!P3 LDG.E.128 R4, desc[UR42][R10.64] ;  /* 0x0000002a0a04b981 */ /* 0x000ee2000c1e1d00 */
[----:B------:R-:W-:-:S06]  /*39e0*/  UISETP.NE.AND UP0, UPT, UR37, 0x3, UPT ;  /* 0x000000032500788c */ /* 0x000fcc000bf05270 */
[----:B------:R-:W-:Y:S02]  /*39f0*/  PLOP3.LUT P3, PT, PT, PT, UP0, 0x80, 0x0 ;  /* 0x000000000000781c */ /* 0x000fe40003f6f008 */
[----:B------:R-:W-:Y:S01]  /*3a00*/  ISETP.GE.AND P4, PT, R16, R66, PT ;  /* 0x000000421000720c */ /* 0x000fe20003f86270 */
[----:B--2---:R-:W-:Y:S02]  /*3a10*/  IMAD.MOV.U32 R8, RZ, RZ, R26 ;  /* 0x000000ffff087224 */ /* 0x004fe400078e001a */
[----:B------:R-:W-:Y:S02]  /*3a20*/  IMAD.MOV.U32 R9, RZ, RZ, R27 ;  /* 0x000000ffff097224 */ /* 0x000fe400078e001b */
[----:B---3--:R-:W-:Y:S02]  /*3a30*/  IMAD.MOV.U32 R12, RZ, RZ, R4 ;  /* 0x000000ffff0c7224 */ /* 0x008fe400078e0004 */
[----:B------:R-:W-:Y:S02]  /*3a40*/  IMAD.MOV.U32 R14, RZ, RZ, R5 ;  /* 0x000000ffff0e7224 */ /* 0x000fe400078e0005 */
[----:B------:R-:W-:-:S02]  /*3a50*/  IMAD.MOV.U32 R15, RZ, RZ, R6 ;  /* 0x000000ffff0f7224 */ /* 0x000fc400078e0006 */
[----:B------:R-:W-:Y:S02]  /*3a60*/  IMAD.MOV.U32 R56, RZ, RZ, R7 ;  /* 0x000000ffff387224 */ /* 0x000fe400078e0007 */
[----:B------:R-:W-:Y:S02]  /*3a70*/  IMAD.MOV.U32 R10, RZ, RZ, R24 ;  /* 0x000000ffff0a7224 */ /* 0x000fe400078e0018 */
[----:B------:R-:W-:Y:S01]  /*3a80*/  IMAD.MOV.U32 R11, RZ, RZ, R25 ;  /* 0x000000ffff0b7224 */ /* 0x000fe200078e0019 */
[----:B------:R-:W-:Y:S02]  /*3a90*/  PRMT R80, R12, 0x7610, R80 ;  /* 0x000076100c507816 */ /* 0x000fe40000000050 */
[----:B------:R-:W-:Y:S02]  /*3aa0*/  PRMT R71, R14, 0x7610, R71 ;  /* 0x000076100e477816 */ /* 0x000fe40000000047 */
[----:B------:R-:W-:Y:S02]  /*3ab0*/  PRMT R82, R15, 0x7610, R82 ;  /* 0x000076100f527816 */ /* 0x000fe40000000052 */
[----:B------:R-:W-:-:S02]  /*3ac0*/  PRMT R83, R56, 0x7610, R83 ;  /* 0x0000761038537816 */ /* 0x000fc40000000053 */
[----:B------:R-:W-:Y:S02]  /*3ad0*/  PRMT R81, R10, 0x5410, R8 ;  /* 0x000054100a517816 */ /* 0x000fe40000000008 */
[----:B------:R-:W-:Y:S02]  /*3ae0*/  PRMT R79, R9, 0x7610, R79 ;  /* 0x00007610094f7816 */ /* 0x000fe4000000004f */
[----:B------:R-:W-:Y:S01]  /*3af0*/  PRMT R72, R11, 0x7610, R72 ;  /* 0x000076100b487816 */ /* 0x000fe20000000048 */
[----:B------:R-:W-:Y:S06]  /*3b00*/  @!P3 BRA `(.L_x_3821) ;  /* 0x000000000004b947 */ /* 0x000fec0003800000 */
[----:B------:R-:W-:Y:S01]  /*3b10*/  BPT.TRAP 0x1 ;  /* 0x000000040000795c */ /* 0x000fe20000300000 */
.L_x_3821:
[----:B------:R-:W-:Y:S01]  /*3b20*/  IMAD R58, R23, 0x8, R2 ;  /* 0x00000008173a7824 */ /* 0x000fe200078e0202 */
[----:B------:R-:W-:Y:S01]  /*3b30*/  SHF.L.U32 R65, R188, 0x1f, RZ ;  /* 0x0000001fbc417819 */ /* 0x000fe200000006ff */
[----:B------:R-:W-:Y:S03]  /*3b40*/  BSSY B1, `(.L_x_3822) ;  /* 0x0000003000017945 */ /* 0x000fe60003800000 */
[----:B------:R-:W0:Y:S02]  /*3b50*/  SYNCS.PHASECHK.TRANS64.TRYWAIT P5, [R58+URZ+0x28c90], R65 ;  /* 0x028c90413a0075a7 */ /* 0x000e2400080a017f */
[----:B0-----:R-:W-:Y:S05]  /*3b60*/  @!P5 BRA `(.L_x_3823) ;  /* 0x000001700094d947 */ /* 0x001fea0003800000 */
.L_x_4065:
[----:B------:R-:W-:Y:S05]  /*3b70*/  BSYNC B1 ;  /* 0x0000000000017941 */ /* 0x000fea0003800000 */
.L_x_3822:
[----:B------:R-:W-:-:S03]  /*3b80*/  UMOV UR4, 0xffffffff ;  /* 0xffffffff00047882 */ /* 0x000fc60000000000 */
[----:B------:R-:W-:Y:S05]  /*3b90*/  BRA.DIV UR4, `(.L_x_3824) ;  /* 0x00000172049c7947 */ /* 0x000fea000b800000 */
[----:B------:R1:W2:Y:S04]  /*3ba0*/  SHFL.IDX PT, R66, R13, RZ, 0x1c1f ;  /* 0x001c1fff0d427589 */ /* 0x0002a800000e0000 */
[----:B------:R-:W3:Y:S02]  /*3bb0*/  SHFL.IDX PT, R68, R68, RZ, 0x1c1f ;  /* 0x001c1fff44447589 */ /* 0x000ee400000e0000 */
.L_x_4069:
[----:B------:R-:W4:Y:S02]  /*3bc0*/  LDC R70, c[0x0][0x2f4] ;  /* 0x0000bd00ff467b82 */ /* 0x000f240000000800 */
[----:B----4-:R-:W-:-:S13]  /*3bd0*/  ISETP.GE.OR P2, PT, R16, R70, P2 ;  /* 0x000000461000720c */ /* 0x010fda0001746670 */
[----:B------:R-:W-:Y:S05]  /*3be0*/  @P2 BRA `(.L_x_3814) ;  /* 0x0000000800c02947 */ /* 0x000fea0003800000 */
[----:B------:R-:W-:Y:S01]  /*3bf0*/  IMAD.IADD R8, R70, 0x1, -R45 ;  /* 0x0000000146087824 */ /* 0x000fe200078e0a2d */
[----:B---3--:R-:W-:Y:S01]  /*3c00*/  LEA R56, P2, R51, R68, 0x1 ;  /* 0x0000004433387211 */ /* 0x008fe200078408ff */
[----:B------:R-:W-:Y:S03]  /*3c10*/  BSSY B1, `(.L_x_3825) ;  /* 0x0000070000017945 */ /* 0x000fe60003800000 */
[----:B------:R-:W-:Y:S02]  /*3c20*/  SEL R8, R45, R8, !P0 ;  /* 0x000000082d087207 */ /* 0x000fe40004000000 */
[----:B--2---:R-:W-:Y:S02]  /*3c30*/  LEA.HI.X R57, R51, R66, R54, 0x1, P2 ;  /* 0x0000004233397211 */ /* 0x004fe400010f0c36 */
[----:B------:R-:W-:-:S04]  /*3c40*/  SHF.R.S32.HI R9, RZ, 0x1f, R8 ;  /* 0x0000001fff097819 */ /* 0x000fc80000011408 */
[----:B------:R-:W-:-:S04]  /*3c50*/  LEA.HI R9, R9, R8, RZ, 0x4 ;  /* 0x0000000809097211 */ /* 0x000fc800078f20ff */
[----:B------:R-:W-:-:S04]  /*3c60*/  SHF.R.S32.HI R8, RZ, 0x4, R9 ;  /* 0x00000004ff087819 */ /* 0x000fc80000011409 */
[----:B------:R-:W-:-:S05]  /*3c70*/  LEA.HI.SX32 R8, R37, R8, 0x1d ;  /* 0x0000000825087211 */ /* 0x000fca00078feaff */
[----:B------:R-:W-:-:S05]  /*3c80*/  IMAD.SHL.U32 R67, R8, 0x8, RZ ;  /* 0x0000000808437824 */ /* 0x000fca00078e00ff */
[----:B------:R-:W-:-:S04]  /*3c90*/  LOP3.LUT R9, R40, 0x38, R67, 0xf8, !PT ;  /* 0x0000003828097812 */ /* 0x000fc800078ef843 */
[----:B------:R-:W-:-:S05]  /*3ca0*/  LOP3.LUT R9, R9, R42, RZ, 0x3c, !PT ;  /* 0x0000002a09097212 */ /* 0x000fca00078e3cff */
[----:B------:R-:W-:Y:S02]  /*3cb0*/  IMAD R11, R198, 0x200, R9 ;  /* 0x00000200c60b7824 */ /* 0x000fe400078e0209 */
[----:B------:R-:W-:Y:S02]  /*3cc0*/  IMAD.IADD R9, R55, 0x1, R64 ;  /* 0x0000000137097824 */ /* 0x000fe400078e0240 */
[----:B------:R-:W-:Y:S02]  /*3cd0*/  IMAD.IADD R11, R64, 0x1, R11 ;  /* 0x00000001400b7824 */ /* 0x000fe400078e020b */
[--C-:B------:R-:W-:Y:S02]  /*3ce0*/  IMAD R9, R9, 0x2, R2.reuse ;  /* 0x0000000209097824 */ /* 0x100fe400078e0202 */
[----:B------:R-:W-:-:S04]  /*3cf0*/  IMAD R12, R11, 0x2, R2 ;  /* 0x000000020b0c7824 */ /* 0x000fc800078e0202 */
[----:B------:R-:W2:Y:S04]  /*3d00*/  LDS.128 R8, [R9+0x22400] ;  /* 0x0224000009087984 */ /* 0x000ea80000000c00 */
[----:B-1----:R-:W1:Y:S01]  /*3d10*/  LDS.128 R12, [R12+0x22400] ;  /* 0x022400000c0c7984 */ /* 0x002e620000000c00 */
[----:B------:R-:W-:Y:S05]  /*3d20*/  @P4 BRA `(.L_x_3826) ;  /* 0x0000000400784947 */ /* 0x000fea0003800000 */
[----:B------:R-:W-:Y:S01]  /*3d30*/  SHF.R.U32.HI R73, RZ, 0x10, R25 ;  /* 0x00000010ff497819 */ /* 0x000fe20000011619 */
[----:B-1----:R-:W-:Y:S01]  /*3d40*/  IMAD.U32 R64, R13, 0x10000, RZ ;  /* 0x000100000d407824 */ /* 0x002fe200078e00ff */
[----:B------:R-:W-:Y:S02]  /*3d50*/  SHF.R.U32.HI R69, RZ, 0x10, R5 ;  /* 0x00000010ff457819 */ /* 0x000fe40000011605 */
[----:B------:R-:W-:Y:S01]  /*3d60*/  PRMT R73, R72, 0x5410, R73 ;  /* 0x0000541048497816 */ /* 0x000fe20000000049 */
[----:B--2---:R-:W-:Y:S01]  /*3d70*/  IMAD.U32 R72, R9, 0x10000, RZ ;  /* 0x0001000009487824 */ /* 0x004fe200078e00ff */
[----:B------:R-:W-:Y:S02]  /*3d80*/  PRMT R69, R71, 0x5410, R69 ;  /* 0x0000541047457816 */ /* 0x000fe40000000045 */
[C---:B------:R-:W-:Y:S01]  /*3d90*/  LOP3.LUT R76, R73.reuse, 0xffff0000, RZ, 0xc0, !PT ;  /* 0xffff0000494c7812 */ /* 0x040fe200078ec0ff */
[----:B------:R-:W-:Y:S01]  /*3da0*/  IMAD.U32 R75, R73, 0x10000, RZ ;  /* 0x00010000494b7824 */ /* 0x000fe200078e00ff */
[----:B------:R-:W-:Y:S01]  /*3db0*/  LOP3.LUT R13, R13, 0xffff0000, RZ, 0xc0, !PT ;  /* 0xffff00000d0d7812 */ /* 0x000fe200078ec0ff */
[----:B------:R-:W-:Y:S01]  /*3dc0*/  IMAD.U32 R71, R69, 0x10000, RZ ;  /* 0x0001000045477824 */ /* 0x000fe200078e00ff */
[----:B------:R-:W-:Y:S01]  /*3dd0*/  SHF.R.U32.HI R73, RZ, 0x10, R27 ;  /* 0x00000010ff497819 */ /* 0x000fe2000001161b */
[C---:B------:R-:W-:Y:S01]  /*3de0*/  FMUL.FTZ R77, R64.reuse, R75 ;  /* 0x0000004b404d7220 */ /* 0x040fe20000410000 */
[----:B------:R-:W-:Y:S01]  /*3df0*/  LOP3.LUT R9, R9, 0xffff0000, RZ, 0xc0, !PT ;  /* 0xffff000009097812 */ /* 0x000fe200078ec0ff */
[-C--:B------:R-:W-:Y:S01]  /*3e00*/  FMUL.FTZ R64, R64, R71.reuse ;  /* 0x0000004740407220 */ /* 0x080fe20000410000 */
[----:B------:R-:W-:Y:S01]  /*3e10*/  FMUL.FTZ R78, R13, R76 ;  /* 0x0000004c0d4e7220 */ /* 0x000fe20000410000 */
[C---:B------:R-:W-:Y:S01]  /*3e20*/  FFMA.FTZ R74, R72.reuse, R71, -R77 ;  /* 0x00000047484a7223 */ /* 0x040fe2000001084d */
[----:B------:R-:W-:Y:S01]  /*3e30*/  SHF.R.U32.HI R71, RZ, 0x10, R7 ;  /* 0x00000010ff477819 */ /* 0x000fe20000011607 */
[----:B------:R-:W-:Y:S01]  /*3e40*/  FFMA.FTZ R72, R72, R75, R64 ;  /* 0x0000004b48487223 */ /* 0x000fe20000010040 */
[----:B------:R-:W-:-:S02]  /*3e50*/  LOP3.LUT R64, R69, 0xffff0000, RZ, 0xc0, !PT ;  /* 0xffff000045407812 */ /* 0x000fc400078ec0ff */
[----:B------:R-:W-:Y:S02]  /*3e60*/  PRMT R73, R79, 0x5410, R73 ;  /* 0x000054104f497816 */ /* 0x000fe40000000049 */
[----:B------:R-:W-:Y:S01]  /*3e70*/  PRMT R71, R83, 0x5410, R71 ;  /* 0x0000541053477816 */ /* 0x000fe20000000047 */
[-C--:B------:R-:W-:Y:S01]  /*3e80*/  FMUL.FTZ R69, R13, R64.reuse ;  /* 0x000000400d457220 */ /* 0x080fe20000410000 */
[----:B------:R-:W-:Y:S01]  /*3e90*/  FFMA.FTZ R13, R9, R64, -R78 ;  /* 0x00000040090d7223 */ /* 0x000fe2000001084e */
[----:B------:R-:W-:Y:S01]  /*3ea0*/  IMAD.U32 R64, R11, 0x10000, RZ ;  /* 0x000100000b407824 */ /* 0x000fe200078e00ff */
[----:B------:R-:W-:Y:S01]  /*3eb0*/  SHF.R.U64 R25, R24, 0x10, R25 ;  /* 0x0000001018197819 */ /* 0x000fe20000001219 */
[----:B------:R-:W-:Y:S01]  /*3ec0*/  FFMA.FTZ R9, R9, R76, R69 ;  /* 0x0000004c09097223 */ /* 0x000fe20000010045 */
[----:B------:R-:W-:Y:S01]  /*3ed0*/  IMAD.U32 R69, R15, 0x10000, RZ ;  /* 0x000100000f457824 */ /* 0x000fe200078e00ff */
[----:B------:R-:W-:Y:S01]  /*3ee0*/  SHF.R.U64 R26, R26, 0x10, R27 ;  /* 0x000000101a1a7819 */ /* 0x000fe2000000121b */
[C---:B------:R-:W-:Y:S01]  /*3ef0*/  IMAD.U32 R76, R73.reuse, 0x10000, RZ ;  /* 0x00010000494c7824 */ /* 0x040fe200078e00ff */
[----:B------:R-:W-:Y:S01]  /*3f00*/  LOP3.LUT R73, R73, 0xffff0000, RZ, 0xc0, !PT ;  /* 0xffff000049497812 */ /* 0x000fe200078ec0ff */
[C---:B------:R-:W-:Y:S01]  /*3f10*/  IMAD.U32 R75, R71.reuse, 0x10000, RZ ;  /* 0x00010000474b7824 */ /* 0x040fe200078e00ff */
[----:B------:R-:W-:Y:S01]  /*3f20*/  LOP3.LUT R71, R71, 0xffff0000, RZ, 0xc0, !PT ;  /* 0xffff000047477812 */ /* 0x000fe200078ec0ff */
[-C--:B------:R-:W-:Y:S01]  /*3f30*/  FMUL.FTZ R77, R69, R76.reuse ;  /* 0x0000004c454d7220 */ /* 0x080fe20000410000 */
[----:B------:R-:W-:Y:S01]  /*3f40*/  PRMT R25, R81, 0x5410, R25 ;  /* 0x0000541051197816 */ /* 0x000fe20000000019 */
[-C--:B------:R-:W-:Y:S01]  /*3f50*/  FMUL.FTZ R79, R69, R75.reuse ;  /* 0x0000004b454f7220 */ /* 0x080fe20000410000 */
[----:B------:R-:W-:Y:S01]  /*3f60*/  PRMT R26, R81, 0x5432, R26 ;  /* 0x00005432511a7816 */ /* 0x000fe2000000001a */
[----:B------:R-:W-:Y:S01]  /*3f70*/  FFMA.FTZ R69, R64, R75, -R77 ;  /* 0x0000004b40457223 */ /* 0x000fe2000001084d */
[----:B------:R-:W-:Y:S01]  /*3f80*/  SHF.R.U64 R75, R4, 0x10, R5 ;  /* 0x00000010044b7819 */ /* 0x000fe20000001205 */
[----:B------:R-:W-:Y:S01]  /*3f90*/  FFMA.FTZ R64, R64, R76, R79 ;  /* 0x0000004c40407223 */ /* 0x000fe2000001004f */
[----:B------:R-:W-:Y:S01]  /*3fa0*/  LOP3.LUT R4, R15, 0xffff0000, RZ, 0xc0, !PT ;  /* 0xffff00000f047812 */ /* 0x000fe200078ec0ff */
[----:B------:R-:W-:Y:S01]  /*3fb0*/  IMAD.U32 R78, R25, 0x10000, RZ ;  /* 0x00010000194e7824 */ /* 0x000fe200078e00ff */
[----:B------:R-:W-:Y:S01]  /*3fc0*/  LOP3.LUT R5, R11, 0xffff0000, RZ, 0xc0, !PT ;  /* 0xffff00000b057812 */ /* 0x000fe200078ec0ff */
[C---:B------:R-:W-:Y:S01]  /*3fd0*/  IMAD.U32 R11, R12.reuse, 0x10000, RZ ;  /* 0x000100000c0b7824 */ /* 0x040fe200078e00ff */
[----:B------:R-:W-:Y:S01]  /*3fe0*/  LOP3.LUT R12, R12, 0xffff0000, RZ, 0xc0, !PT ;  /* 0xffff00000c0c7812 */ /* 0x000fe200078ec0ff */
[C---:B------:R-:W-:Y:S01]  /*3ff0*/  FMUL.FTZ R24, R4.reuse, R73 ;  /* 0x0000004904187220 */ /* 0x040fe20000410000 */
[-C--:B------:R-:W-:Y:S01]  /*4000*/  FMUL.FTZ R76, R4, R71.reuse ;  /* 0x00000047044c7220 */ /* 0x080fe20000410000 */
[----:B------:R-:W-:Y:S01]  /*4010*/  IMAD.U32 R15, R8, 0x10000, RZ ;  /* 0x00010000080f7824 */ /* 0x000fe200078e00ff */
[----:B------:R-:W-:Y:S01]  /*4020*/  LOP3.LUT R25, R25, 0xffff0000, RZ, 0xc0, !PT ;  /* 0xffff000019197812 */ /* 0x000fe200078ec0ff */
[C---:B------:R-:W-:Y:S01]  /*4030*/  FFMA.FTZ R4, R5.reuse, R71, -R24 ;  /* 0x0000004705047223 */ /* 0x040fe20000010818 */
[----:B------:R-:W-:Y:S01]  /*4040*/  PRMT R24, R80, 0x5410, R75 ;  /* 0x0000541050187816 */ /* 0x000fe2000000004b */
[----:B------:R-:W-:Y:S01]  /*4050*/  FFMA.FTZ R5, R5, R73, R76 ;  /* 0x0000004905057223 */ /* 0x000fe2000001004c */
[----:B------:R-:W-:Y:S01]  /*4060*/  FMUL.FTZ R80, R11, R78 ;  /* 0x0000004e0b507220 */ /* 0x000fe20000410000 */
[----:B------:R-:W-:Y:S01]  /*4070*/  LOP3.LUT R8, R8, 0xffff0000, RZ, 0xc0, !PT ;  /* 0xffff000008087812 */ /* 0x000fe200078ec0ff */
[----:B------:R-:W-:Y:S01]  /*4080*/  FMUL.FTZ R27, R12, R25 ;  /* 0x000000190c1b7220 */ /* 0x000fe20000410000 */
[----:B------:R-:W-:Y:S01]  /*4090*/  IMAD.U32 R76, R24, 0x10000, RZ ;  /* 0x00010000184c7824 */ /* 0x000fe200078e00ff */
[----:B------:R-:W-:-:S02]  /*40a0*/  F2FP.BF16.F32.PACK_AB R13, R13, R74 ;  /* 0x0000004a0d0d723e */ /* 0x000fc400000010ff */
[----:B------:R-:W-:Y:S01]  /*40b0*/  F2FP.BF16.F32.PACK_AB R4, R4, R69 ;  /* 0x000000450404723e */ /* 0x000fe200000010ff */
[-C--:B------:R-:W-:Y:S01]  /*40c0*/  FMUL.FTZ R71, R11, R76.reuse ;  /* 0x0000004c0b477220 */ /* 0x080fe20000410000 */
[----:B------:R-:W-:Y:S01]  /*40d0*/  FFMA.FTZ R11, R15, R76, -R80 ;  /* 0x0000004c0f0b7223 */ /* 0x000fe20000010850 */
[----:B------:R-:W-:Y:S01]  /*40e0*/  F2FP.BF16.F32.PACK_AB R72, R9, R72 ;  /* 0x000000480948723e */ /* 0x000fe200000010ff */
[----:B------:R-:W-:Y:S02]  /*40f0*/  IMAD.MOV.U32 R9, RZ, RZ, R13 ;  /* 0x000000ffff097224 */ /* 0x000fe400078e000d */
[----:B------:R-:W-:Y:S01]  /*4100*/  FFMA.FTZ R15, R15, R78, R71 ;  /* 0x0000004e0f0f7223 */ /* 0x000fe20000010047 */
[----:B------:R-:W-:Y:S02]  /*4110*/  SHF.R.U64 R71, R6, 0x10, R7 ;  /* 0x0000001006477819 */ /* 0x000fe40000001207 */
[----:B------:R-:W-:Y:S01]  /*4120*/  LOP3.LUT R7, R24, 0xffff0000, RZ, 0xc0, !PT ;  /* 0xffff000018077812 */ /* 0x000fe200078ec0ff */
[----:B------:R-:W-:Y:S01]  /*4130*/  IMAD.MOV.U32 R13, RZ, RZ, R72 ;  /* 0x000000ffff0d7224 */ /* 0x000fe200078e0048 */
[----:B------:R-:W-:-:S02]  /*4140*/  PRMT R24, R82, 0x5410, R71 ;  /* 0x0000541052187816 */ /* 0x000fc40000000047 */
[----:B------:R-:W-:Y:S01]  /*4150*/  F2FP.BF16.F32.PACK_AB R5, R5, R64 ;  /* 0x000000400505723e */ /* 0x000fe200000010ff */
[-C--:B------:R-:W-:Y:S01]  /*4160*/  FMUL.FTZ R12, R12, R7.reuse ;  /* 0x000000070c0c7220 */ /* 0x080fe20000410000 */
[----:B------:R-:W-:Y:S01]  /*4170*/  FFMA.FTZ R6, R8, R7, -R27 ;  /* 0x0000000708067223 */ /* 0x000fe2000001081b */
[C---:B------:R-:W-:Y:S01]  /*4180*/  IMAD.U32 R7, R14.reuse, 0x10000, RZ ;  /* 0x000100000e077824 */ /* 0x040fe200078e00ff */
[----:B------:R-:W-:Y:S01]  /*4190*/  LOP3.LUT R14, R14, 0xffff0000, RZ, 0xc0, !PT ;  /* 0xffff00000e0e7812 */ /* 0x000fe200078ec0ff */
[----:B------:R-:W-:Y:S01]  /*41a0*/  FFMA.FTZ R8, R8, R25, R12 ;  /* 0x0000001908087223 */ /* 0x000fe2000001000c */
[----:B------:R-:W-:Y:S01]  /*41b0*/  IMAD.U32 R27, R26, 0x10000, RZ ;  /* 0x000100001a1b7824 */ /* 0x000fe200078e00ff */
[----:B------:R-:W-:Y:S01]  /*41c0*/  F2FP.BF16.F32.PACK_AB R6, R6, R11 ;  /* 0x0000000b0606723e */ /* 0x000fe200000010ff */
[----:B------:R-:W-:Y:S02]  /*41d0*/  IMAD.U32 R25, R24, 0x10000, RZ ;  /* 0x0001000018197824 */ /* 0x000fe400078e00ff */
[----:B------:R-:W-:-:S02]  /*41e0*/  IMAD.U32 R12, R10, 0x10000, RZ ;  /* 0x000100000a0c7824 */ /* 0x000fc400078e00ff */
[C---:B------:R-:W-:Y:S01]  /*41f0*/  FMUL.FTZ R71, R7.reuse, R27 ;  /* 0x0000001b07477220 */ /* 0x040fe20000410000 */
[-C--:B------:R-:W-:Y:S01]  /*4200*/  FMUL.FTZ R76, R7, R25.reuse ;  /* 0x00000019074c7220 */ /* 0x080fe20000410000 */
[----:B------:R-:W-:Y:S01]  /*4210*/  LOP3.LUT R10, R10, 0xffff0000, RZ, 0xc0, !PT ;  /* 0xffff00000a0a7812 */ /* 0x000fe200078ec0ff */
[----:B------:R-:W-:Y:S02]  /*4220*/  IMAD.MOV.U32 R11, RZ, RZ, R4 ;  /* 0x000000ffff0b7224 */ /* 0x000fe400078e0004 */
[C---:B------:R-:W-:Y:S01]  /*4230*/  FFMA.FTZ R7, R12.reuse, R25, -R71 ;  /* 0x000000190c077223 */ /* 0x040fe20000010847 */
[----:B------:R-:W-:Y:S01]  /*4240*/  FFMA.FTZ R12, R12, R27, R76 ;  /* 0x0000001b0c0c7223 */ /* 0x000fe2000001004c */
[----:B------:R-:W-:Y:S02]  /*4250*/  LOP3.LUT R27, R26, 0xffff0000, RZ, 0xc0, !PT ;  /* 0xffff00001a1b7812 */ /* 0x000fe400078ec0ff */
[----:B------:R-:W-:Y:S02]  /*4260*/  LOP3.LUT R25, R24, 0xffff0000, RZ, 0xc0, !PT ;  /* 0xffff000018197812 */ /* 0x000fe400078ec0ff */
[----:B------:R-:W-:Y:S01]  /*4270*/  F2FP.BF16.F32.PACK_AB R15, R8, R15 ;  /* 0x0000000f080f723e */ /* 0x000fe200000010ff */
[----:B------:R-:W-:Y:S01]  /*4280*/  FMUL.FTZ R71, R14, R27 ;  /* 0x0000001b0e477220 */ /* 0x000fe20000410000 */
[----:B------:R-:W-:-:S02]  /*4290*/  IMAD.MOV.U32 R8, RZ, RZ, R6 ;  /* 0x000000ffff087224 */ /* 0x000fc400078e0006 */
[-C--:B------:R-:W-:Y:S01]  /*42a0*/  FMUL.FTZ R24, R14, R25.reuse ;  /* 0x000000190e187220 */ /* 0x080fe20000410000 */
[----:B------:R-:W-:-:S03]  /*42b0*/  FFMA.FTZ R14, R10, R25, -R71 ;  /* 0x000000190a0e7223 */ /* 0x000fc60000010847 */
[----:B------:R-:W-:Y:S02]  /*42c0*/  FFMA.FTZ R27, R10, R27, R24 ;  /* 0x0000001b0a1b7223 */ /* 0x000fe40000010018 */
[----:B------:R-:W-:-:S03]  /*42d0*/  F2FP.BF16.F32.PACK_AB R10, R14, R7 ;  /* 0x000000070e0a723e */ /* 0x000fc600000010ff */
[----:B------:R-:W-:Y:S01]  /*42e0*/  F2FP.BF16.F32.PACK_AB R14, R27, R12 ;  /* 0x0000000c1b0e723e */ /* 0x000fe200000010ff */
[----:B------:R-:W-:Y:S02]  /*42f0*/  IMAD.MOV.U32 R12, RZ, RZ, R15 ;  /* 0x000000ffff0c7224 */ /* 0x000fe400078e000f */
[----:B------:R-:W-:-:S07]  /*4300*/  IMAD.MOV.U32 R15, RZ, RZ, R5 ;  /* 0x000000ffff0f7224 */ /* 0x000fce00078e0005 */
.L_x_3826:
[----:B------:R-:W-:Y:S05]  /*4310*/  BSYNC B1 ;  /* 0x0000000000017941 */ /* 0x000fea0003800000 */
.L_x_3825:
[----:B--2---:R2:W-:Y:S01]  /*4320*/  ST.E.128 desc[UR42][R56.64], R8 ;  /* 0x0000000838007985 */ /* 0x0045e2000c101d2a */
[----:B------:R-:W-:Y:S01]  /*4330*/  ISETP.GE.AND P2, PT, R67, R70, PT ;  /* 0x000000464300720c */ /* 0x000fe20003f46270 */
[----:B------:R-:W-:Y:S02]  /*4340*/  IMAD.MOV.U32 R4, RZ, RZ, R68 ;  /* 0x000000ffff047224 */ /* 0x000fe400078e0044 */
[----:B------:R-:W-:-:S10]  /*4350*/  IMAD.MOV.U32 R5, RZ, RZ, R66 ;  /* 0x000000ffff057224 */ /* 0x000fd400078e0042 */
[----:B------:R-:W-:Y:S05]  /*4360*/  @P2 BRA `(.L_x_3814) ;  /* 0x0000000000e02947 */ /* 0x000fea0003800000 */
[----:B------:R-:W-:-:S05]  /*4370*/  IMAD.WIDE R4, R67, 0x2, R4 ;  /* 0x0000000243047825 */ /* 0x000fca00078e0204 */
[----:B-1----:R1:W-:Y:S01]  /*4380*/  ST.E.128 desc[UR42][R4.64], R12 ;  /* 0x0000000c04007985 */ /* 0x0023e2000c101d2a */
[----:B------:R-:W-:Y:S05]  /*4390*/  BRA `(.L_x_3814) ;  /* 0x0000000000d47947 */ /* 0x000fea0003800000 */
.L_x_3806:
[----:B------:R-:W-:-:S06]  /*43a0*/  UISETP.NE.AND UP0, UPT, UR37, 0x3, UPT ;  /* 0x000000032500788c */ /* 0x000fcc000bf05270 */
[----:B------:R-:W-:-:S13]  /*43b0*/  PLOP3.LUT P3, PT, PT, PT, UP0, 0x80, 0x0 ;  /* 0x000000000000781c */ /* 0x000fda0003f6f008 */
[----:B------:R-:W-:Y:S05]  /*43c0*/  @!P3 BRA `(.L_x_3827) ;  /* 0x000000000004b947 */ /* 0x000fea0003800000 */
[----:B------:R-:W-:Y:S01]  /*43d0*/  BPT.TRAP 0x1 ;  /* 0x000000040000795c */ /* 0x000fe20000300000 */
.L_x_3827:
[----:B------:R-:W-:Y:S01]  /*43e0*/  IMAD R58, R23, 0x8, R2 ;  /* 0x00000008173a7824 */ /* 0x000fe200078e0202 */
[----:B------:R-:W-:Y:S01]  /*43f0*/  SHF.L.U32 R65, R188, 0x1f, RZ ;  /* 0x0000001fbc417819 */ /* 0x000fe200000006ff */
[----:B------:R-:W-:Y:S01]  /*4400*/  BSSY B1, `(.L_x_3828) ;  /* 0x0000004000017945 */ /* 0x000fe20003800000 */
[----:B------:R-:W-:Y:S02]  /*4410*/  SHF.R.S32.HI R62, RZ, 0x1f, R60 ;  /* 0x0000001fff3e7819 */ /* 0x000fe4000001143c */
[----:B------:R-:W1:Y:S02]  /*4420*/  SYNCS.PHASECHK.TRANS64.TRYWAIT P2, [R58+URZ+0x28c90], R65 ;  /* 0x028c90413a0075a7 */ /* 0x000e64000804017f */
[----:B-1----:R-:W-:Y:S05]  /*4430*/  @!P2 BRA `(.L_x_3829) ;  /* 0x0000016800bca947 */ /* 0x002fea0003800000 */
.L_x_4070:
[----:B------:R-:W-:Y:S05]  /*4440*/  BSYNC B1 ;  /* 0x0000000000017941 */ /* 0x000fea0003800000 */
.L_x_3828:
        /* <DEDUP_REMOVED lines=15> */
[----:B------:R-:W-:Y:S01]  /*4540*/  IMAD.WIDE.U32 R4, R184, UR4, R4 ;  /* 0x00000004b8047c25 */ /* 0x000fe2000f8e0004 */
[----:B------:R-:W-:-:S03]  /*4550*/  UMOV UR4, 0xffffffff ;  /* 0xffffffff00047882 */ /* 0x000fc60000000000 */
[----:B------:R-:W-:Y:S01]  /*4560*/  IMAD R13, R184, UR5, R5 ;  /* 0x00000005b80d7c24 */ /* 0x000fe2000f8e0205 */
[----:B------:R-:W-:-:S04]  /*4570*/  LEA R5, P2, R4, UR6, 0x1 ;  /* 0x0000000604057c11 */ /* 0x000fc8000f8408ff */
[----:B------:R-:W-:Y:S02]  /*4580*/  LEA.HI.X R13, R4, UR7, R13, 0x1, P2 ;  /* 0x00000007040d7c11 */ /* 0x000fe400090f0c0d */
[----:B------:R-:W-:Y:S01]  /*4590*/  ISETP.GT.AND P2, PT, R63, R189, PT ;  /* 0x000000bd3f00720c */ /* 0x000fe20003f44270 */
[----:B------:R-:W-:-:S12]  /*45a0*/  BRA.DIV UR4, `(.L_x_3830) ;  /* 0x0000016a04747947 */ /* 0x000fd8000b800000 */
[----:B------:R0:W2:Y:S04]  /*45b0*/  SHFL.IDX PT, R25, R13, RZ, 0x1c1f ;  /* 0x001c1fff0d197589 */ /* 0x0000a800000e0000 */
[----:B------:R0:W3:Y:S02]  /*45c0*/  SHFL.IDX PT, R14, R5, RZ, 0x1c1f ;  /* 0x001c1fff050e7589 */ /* 0x0000e400000e0000 */
.L_x_4074:
[----:B------:R-:W-:Y:S05]  /*45d0*/  @!P2 BRA `(.L_x_3814) ;  /* 0x000000000044a947 */ /* 0x000fea0003800000 */
[----:B------:R-:W-:Y:S02]  /*45e0*/  ULDC UR4, c[0x0][0x2f4] ;  /* 0x0000bd0000047ab9 */ /* 0x000fe40000000800 */
[----:B------:R-:W-:-:S13]  /*45f0*/  ISETP.GE.AND P2, PT, R16, UR4, PT ;  /* 0x0000000410007c0c */ /* 0x000fda000bf46270 */
[----:B0-----:R-:W0:Y:S01]  /*4600*/  @!P2 LDS.128 R4, [R67+0x22400] ;  /* 0x022400004304a984 */ /* 0x001e220000000c00 */
[----:B---3--:R-:W-:-:S04]  /*4610*/  @!P2 LEA R8, P4, R16, R14, 0x1 ;  /* 0x0000000e1008a211 */ /* 0x008fc800078808ff */
[----:B--2---:R-:W-:-:S05]  /*4620*/  @!P2 LEA.HI.X R9, R16, R25, R17, 0x1, P4 ;  /* 0x000000191009a211 */ /* 0x004fca00020f0c11 */
[----:B0-----:R4:W-:Y:S01]  /*4630*/  @!P2 ST.E.128 desc[UR42][R8.64], R4 ;  /* 0x000000040800a985 */ /* 0x0019e2000c101d2a */
[----:B------:R-:W-:-:S13]  /*4640*/  ISETP.GE.AND P2, PT, R22, UR4, PT ;  /* 0x0000000416007c0c */ /* 0x000fda000bf46270 */
[----:B------:R-:W-:Y:S05]  /*4650*/  @P2 BRA `(.L_x_3814) ;  /* 0x0000000000242947 */ /* 0x000fea0003800000 */
[----:B------:R-:W-:Y:S01]  /*4660*/  LOP3.LUT P2, RZ, R191, 0x4, RZ, 0xc0, !PT ;  /* 0x00000004bfff7812 */ /* 0x000fe2000784c0ff */
[----:B----4-:R-:W-:-:S12]  /*4670*/  VIADD R5, R46, 0x20 ;  /* 0x000000202e057836 */ /* 0x010fd80000000000 */
[----:B------:R-:W-:Y:S01]  /*4680*/  @P2 VIADD R5, R46, 0xffffffe0 ;  /* 0xffffffe02e052836 */ /* 0x000fe20000000000 */
[----:B------:R-:W-:-:S03]  /*4690*/  LEA R8, P2, R22, R14, 0x1 ;  /* 0x0000000e16087211 */ /* 0x000fc600078408ff */
[----:B------:R-:W-:Y:S01]  /*46a0*/  IMAD.IADD R5, R64, 0x1, R5 ;  /* 0x0000000140057824 */ /* 0x000fe200078e0205 */
[----:B------:R-:W-:-:S03]  /*46b0*/  LEA.HI.X R9, R22, R25, R193, 0x1, P2 ;  /* 0x0000001916097211 */ /* 0x000fc600010f0cc1 */
[----:B------:R-:W-:-:S06]  /*46c0*/  IMAD R5, R5, 0x2, R2 ;  /* 0x0000000205057824 */ /* 0x000fcc00078e0202 */
[----:B------:R-:W0:Y:S04]  /*46d0*/  LDS.128 R4, [R5+0x22400] ;  /* 0x0224000005047984 */ /* 0x000e280000000c00 */
[----:B0-----:R0:W-:Y:S02]  /*46e0*/  ST.E.128 desc[UR42][R8.64], R4 ;  /* 0x0000000408007985 */ /* 0x0011e4000c101d2a */
.L_x_3814:
[----:B------:R-:W-:Y:S05]  /*46f0*/  BSYNC B0 ;  /* 0x0000000000007941 */ /* 0x000fea0003800000 */
.L_x_3805:
[----:B012-4-:R-:W0:Y:S01]  /*4700*/  S2R R4, SR_TID.X ;  /* 0x0000000000047919 */ /* 0x017e220000002100 */
[----:B------:R-:W-:Y:S01]  /*4710*/  @!PT LDS RZ, [RZ] ;  /* 0x00000000fffff984 */ /* 0x000fe20000000800 */
[----:B------:R-:W-:Y:S01]  /*4720*/  @!PT LDS RZ, [RZ] ;  /* 0x00000000fffff984 */ /* 0x000fe20000000800 */
[----:B------:R-:W-:Y:S01]  /*4730*/  @!PT LDS RZ, [RZ] ;  /* 0x00000000fffff984 */ /* 0x000fe20000000800 */
[----:B------:R-:W-:Y:S01]  /*4740*/  @!PT LDS RZ, [RZ] ;  /* 0x00000000fffff984 */ /* 0x000fe20000000800 */
[----:B------:R1:W-:Y:S06]  /*4750*/  MEMBAR.ALL.CTA ;  /* 0x0000000000007992 */ /* 0x0003ec0000008000 */
[----:B-1----:R-:W1:Y:S01]  /*4760*/  FENCE.VIEW.ASYNC.S ;  /* 0x00000000000073c6 */ /* 0x002e620000000000 */
[----:B------:R-:W-:Y:S05]  /*4770*/  WARPSYNC.ALL ;  /* 0x0000000000007948 */ /* 0x000fea0003800000 */
[----:B------:R-:W-:Y:S01]  /*4780*/  BSSY B0, `(.L_x_3831) ;  /* 0x0000009000007945 */ /* 0x000fe20003800000 */
[----:B0-----:R-:W-:Y:S01]  /*4790*/  LOP3.LUT R4, R4, 0x7f, RZ, 0xc0, !PT ;  /* 0x0000007f04047812 */ /* 0x001fe200078ec0ff */
[----:B-1----:R0:W-:Y:S03]  /*47a0*/  BAR.SYNC.DEFER_BLOCKING R44, 0x80 ;  /* 0x0002002c0000751d */ /* 0x0021e60000010000 */
[----:B------:R-:W-:-:S13]  /*47b0*/  ISETP.NE.AND P2, PT, R4, RZ, PT ;  /* 0x000000ff0400720c */ /* 0x000fda0003f45270 */
[----:B------:R-:W-:-:S05]  /*47c0*/  @!P2 VIADD R4, R58, 0x28ca0 ;  /* 0x00028ca03a04a836 */ /* 0x000fca0000000000 */
[----:B------:R-:W-:-:S04]  /*47d0*/  @!P2 PRMT R4, RZ, 0x654, R4 ;  /* 0x00000654ff04a816 */ /* 0x000fc80000000004 */
[----:B------:R0:W-:Y:S01]  /*47e0*/  @!P2 SYNCS.ARRIVE.TRANS64.RED.A1T0 RZ, [R4+URZ], RZ ;  /* 0x000000ff04ffa9a7 */ /* 0x0001e2000810043f */
[----:B------:R-:W-:Y:S05]  /*47f0*/  @!P3 BRA `(.L_x_3832) ;  /* 0x000000000004b947 */ /* 0x000fea0003800000 */
[----:B------:R-:W-:Y:S01]  /*4800*/  BPT.TRAP 0x1 ;  /* 0x000000040000795c */ /* 0x000fe20000300000 */
.L_x_3832:
[----:B------:R-:W-:Y:S05]  /*4810*/  BSYNC B0 ;  /* 0x0000000000007941 */ /* 0x000fea0003800000 */
.L_x_3831:
[----:B------:R-:W1:Y:S01]  /*4820*/  SYNCS.PHASECHK.TRANS64.TRYWAIT P3, [R58+URZ+0x28cb0], R65 ;  /* 0x028cb0413a0075a7 */ /* 0x000e62000806017f */
[----:B------:R-:W-:Y:S04]  /*4830*/  BSSY B0, `(.L_x_3833) ;  /* 0x0000002000007945 */ /* 0x000fe80003800000 */
[----:B-1----:R-:W-:Y:S05]  /*4840*/  @!P3 BRA `(.L_x_3834) ;  /* 0x000001680010b947 */ /* 0x002fea0003800000 */
.L_x_4075:
[----:B------:R-:W-:Y:S05]  /*4850*/  BSYNC B0 ;  /* 0x0000000000007941 */ /* 0x000fea0003800000 */
.L_x_3833:
[----:B------:R-:W-:Y:S01]  /*4860*/  ULDC.64 UR4, c[0x0][0x328] ;  /* 0x0000ca0000047ab9 */ /* 0x000fe20000000a00 */
[----:B------:R-:W-:Y:S01]  /*4870*/  ULDC.64 UR6, c[0x0][0x318] ;  /* 0x0000c60000067ab9 */ /* 0x000fe20000000a00 */
[----:B------:R-:W-:Y:S01]  /*4880*/  IMAD R7, R62, UR4, RZ ;  /* 0x000000043e077c24 */ /* 0x000fe2000f8e02ff */
[----:B------:R-:W-:Y:S01]  /*4890*/  BSSY B0, `(.L_x_3835) ;  /* 0x000007d000007945 */ /* 0x000fe20003800000 */
[----:B0-----:R-:W-:-:S04]  /*48a0*/  IMAD.WIDE.U32 R4, R60, UR4, RZ ;  /* 0x000000043c047c25 */ /* 0x001fc8000f8e00ff */
[----:B------:R-:W-:Y:S01]  /*48b0*/  IMAD R7, R60, UR5, R7 ;  /* 0x000000053c077c24 */ /* 0x000fe2000f8e0207 */
[----:B------:R-:W-:Y:S02]  /*48c0*/  ULDC.64 UR4, c[0x0][0x338] ;  /* 0x0000ce0000047ab9 */ /* 0x000fe40000000a00 */
        /* <DEDUP_REMOVED lines=8> */
[----:B------:R-:W-:-:S04]  /*4950*/  LEA R25, P3, R4, UR6, 0x1 ;  /* 0x0000000604197c11 */ /* 0x000fc8000f8608ff */
[----:B------:R-:W-:Y:S02]  /*4960*/  LEA.HI.X R24, R4, UR7, R5, 0x1, P3 ;  /* 0x0000000704187c11 */ /* 0x000fe400098f0c05 */
[----:B------:R-:W-:Y:S01]  /*4970*/  ISETP.GT.AND P3, PT, R63, R189, PT ;  /* 0x000000bd3f00720c */ /* 0x000fe20003f64270 */
[----:B------:R-:W0:Y:S04]  /*4980*/  SHFL.IDX PT, R25, R25, RZ, 0x1c1f ;  /* 0x001c1fff19197589 */ /* 0x000e2800000e0000 */
[----:B------:R-:W2:Y:S08]  /*4990*/  SHFL.IDX PT, R24, R24, RZ, 0x1c1f ;  /* 0x001c1fff18187589 */ /* 0x000eb000000e0000 */
[----:B------:R-:W-:Y:S05]  /*49a0*/  @!P3 BRA `(.L_x_3836) ;  /* 0x0000000400acb947 */ /* 0x000fea0003800000 */
[----:B------:R-:W-:Y:S01]  /*49b0*/  LOP3.LUT P3, RZ, R191, 0x4, RZ, 0xc0, !PT ;  /* 0x00000004bfff7812 */ /* 0x000fe2000786c0ff */
[----:B------:R-:W-:Y:S01]  /*49c0*/  IMAD R5, R23, 0x8000, R46 ;  /* 0x0000800017057824 */ /* 0x000fe200078e022e */
[----:B------:R-:W-:Y:S01]  /*49d0*/  ULDC UR4, c[0x0][0x320] ;  /* 0x0000c80000047ab9 */ /* 0x000fe20000000800 */
[----:B------:R-:W4:Y:S02]  /*49e0*/  LDL R67, [R1] ;  /* 0x0000000001437983 */ /* 0x000f240000100800 */
[C---:B------:R-:W-:Y:S02]  /*49f0*/  VIADD R15, R5.reuse, 0x20 ;  /* 0x00000020050f7836 */ /* 0x040fe40000000000 */
[----:B------:R-:W5:Y:S04]  /*4a00*/  LDL R66, [R1+0x4] ;  /* 0x0000040001427983 */ /* 0x000f680000100800 */
[----:B------:R-:W5:Y:S02]  /*4a10*/  LDL R64, [R1+0x8] ;  /* 0x0000080001407983 */ /* 0x000f640000100800 */
[C---:B------:R-:W-:Y:S01]  /*4a20*/  @P3 VIADD R15, R5.reuse, 0xffffffe0 ;  /* 0xffffffe0050f3836 */ /* 0x040fe20000000000 */
[----:B------:R-:W-:Y:S01]  /*4a30*/  ISETP.GE.AND P3, PT, R16, UR4, PT ;  /* 0x0000000410007c0c */ /* 0x000fe2000bf66270 */
[--C-:B---3--:R-:W-:Y:S01]  /*4a40*/  IMAD R14, R5, 0x2, R2.reuse ;  /* 0x00000002050e7824 */ /* 0x108fe200078e0202 */
[----:B------:R-:W3:Y:S04]  /*4a50*/  LDL R57, [R1+0xc] ;  /* 0x00000c0001397983 */ /* 0x000ee80000100800 */
[----:B------:R-:W3:Y:S04]  /*4a60*/  LDL R56, [R1+0x10] ;  /* 0x0000100001387983 */ /* 0x000ee80000100800 */
[----:B------:R-:W3:Y:S01]  /*4a70*/  LDL R27, [R1+0x14] ;  /* 0x00001400011b7983 */ /* 0x000ee20000100800 */
[----:B------:R-:W-:Y:S01]  /*4a80*/  ISETP.GE.AND P5, PT, R22, UR4, PT ;  /* 0x0000000416007c0c */ /* 0x000fe2000bfa6270 */
[----:B------:R-:W-:Y:S01]  /*4a90*/  IMAD R15, R15, 0x2, R2 ;  /* 0x000000020f0f7824 */ /* 0x000fe200078e0202 */
[C---:B0-----:R-:W-:Y:S01]  /*4aa0*/  @!P3 LEA R8, P4, R16.reuse, R25, 0x1 ;  /* 0x000000191008b211 */ /* 0x041fe200078808ff */
[----:B------:R-:W0:Y:S01]  /*4ab0*/  @!P3 LDS.128 R4, [R14+0x400] ;  /* 0x000400000e04b984 */ /* 0x000e220000000c00 */
[----:B------:R-:W-:-:S02]  /*4ac0*/  VIADD R10, R16, 0x40 ;  /* 0x00000040100a7836 */ /* 0x000fc40000000000 */
[C---:B--2---:R-:W-:Y:S01]  /*4ad0*/  @!P3 LEA.HI.X R9, R16.reuse, R24, R17, 0x1, P4 ;  /* 0x000000181009b211 */ /* 0x044fe200020f0c11 */
[----:B------:R-:W-:-:S06]  /*4ae0*/  VIADD R26, R16, 0x80 ;  /* 0x00000080101a7836 */ /* 0x000fcc0000000000 */
[----:B------:R-:W-:-:S04]  /*4af0*/  @!P5 LEA R12, P4, R22, R25, 0x1 ;  /* 0x00000019160cd211 */ /* 0x000fc800078808ff */
[----:B------:R-:W-:Y:S02]  /*4b00*/  @!P5 LEA.HI.X R13, R22, R24, R193, 0x1, P4 ;  /* 0x00000018160dd211 */ /* 0x000fe400020f0cc1 */
[----:B------:R-:W-:Y:S01]  /*4b10*/  ISETP.GE.AND P4, PT, R10, UR4, PT ;  /* 0x000000040a007c0c */ /* 0x000fe2000bf86270 */
[----:B------:R-:W-:Y:S01]  /*4b20*/  VIADD R10, R16, 0x60 ;  /* 0x00000060100a7836 */ /* 0x000fe20000000000 */
[----:B0-----:R0:W-:Y:S04]  /*4b30*/  @!P3 ST.E.128 desc[UR42][R8.64], R4 ;  /* 0x000000040800b985 */ /* 0x0011e8000c101d2a */
[----:B------:R-:W2:Y:S07]  /*4b40*/  @!P5 LDS.128 R4, [R15+0x400] ;  /* 0x000400000f04d984 */ /* 0x000eae0000000c00 */
[----:B0-----:R-:W-:-:S05]  /*4b50*/  @!P4 LEA R8, P3, R216, R25, 0x1 ;  /* 0x00000019d808c211 */ /* 0x001fca00078608ff */
[----:B------:R-:W-:Y:S01]  /*4b60*/  @!P4 IMAD.X R9, R24, 0x1, R221, P3 ;  /* 0x000000011809c824 */ /* 0x000fe200018e06dd */
[----:B------:R-:W-:-:S13]  /*4b70*/  ISETP.GE.AND P3, PT, R10, UR4, PT ;  /* 0x000000040a007c0c */ /* 0x000fda000bf66270 */
[----:B------:R-:W-:-:S05]  /*4b80*/  @!P3 LEA R10, P6, R215, R25, 0x1 ;  /* 0x00000019d70ab211 */ /* 0x000fca00078c08ff */
[----:B------:R-:W-:Y:S01]  /*4b90*/  @!P3 IMAD.X R11, R24, 0x1, R223, P6 ;  /* 0x00000001180bb824 */ /* 0x000fe200030e06df */
[----:B--2---:R0:W-:Y:S01]  /*4ba0*/  @!P5 ST.E.128 desc[UR42][R12.64], R4 ;  /* 0x000000040c00d985 */ /* 0x0041e2000c101d2a */
[----:B------:R-:W-:Y:S01]  /*4bb0*/  ISETP.GE.AND P5, PT, R26, UR4, PT ;  /* 0x000000041a007c0c */ /* 0x000fe2000bfa6270 */
[----:B------:R-:W-:Y:S02]  /*4bc0*/  VIADD R26, R16, 0xa0 ;  /* 0x000000a0101a7836 */ /* 0x000fe40000000000 */
[----:B------:R-:W2:Y:S10]  /*4bd0*/  @!P4 LDS.128 R4, [R14+0x2400] ;  /* 0x002400000e04c984 */ /* 0x000eb40000000c00 */
[----:B0-----:R-:W-:-:S05]  /*4be0*/  @!P5 LEA R12, P6, R214, R25, 0x1 ;  /* 0x00000019d60cd211 */ /* 0x001fca00078c08ff */
        /* <DEDUP_REMOVED lines=36> */
[----:B----4-:R-:W-:Y:S01]  /*4e30*/  @!P5 IMAD.X R13, R24, 0x1, R67, P6 ;  /* 0x00000001180dd824 */ /* 0x010fe200030e0643 */
[----:B--2---:R0:W-:Y:S01]  /*4e40*/  @!P4 ST.E.128 desc[UR42][R8.64], R4 ;  /* 0x000000040800c985 */ /* 0x0041e2000c101d2a */
[----:B------:R-:W-:Y:S01]  /*4e50*/  ISETP.GE.AND P4, PT, R26, UR4, PT ;  /* 0x000000041a007c0c */ /* 0x000fe2000bf86270 */
[----:B------:R-:W-:Y:S02]  /*4e60*/  VIADD R26, R16, 0x180 ;  /* 0x00000180101a7836 */ /* 0x000fe40000000000 */
[----:B------:R-:W2:Y:S10]  /*4e70*/  @!P3 LDS.128 R4, [R15+0x8400] ;  /* 0x008400000f04b984 */ /* 0x000eb40000000c00 */
[----:B0-----:R-:W-:-:S05]  /*4e80*/  @!P4 LEA R8, P6, R207, R25, 0x1 ;  /* 0x00000019cf08c211 */ /* 0x001fca00078c08ff */
[----:B-----5:R-:W-:Y:S01]  /*4e90*/  @!P4 IMAD.X R9, R24, 0x1, R66, P6 ;  /* 0x000000011809c824 */ /* 0x020fe200030e0642 */
        /* <DEDUP_REMOVED lines=11> */
[----:B---3--:R-:W-:Y:S01]  /*4f50*/  @!P5 IMAD.X R13, R24, 0x1, R57, P6 ;  /* 0x00000001180dd824 */ /* 0x008fe200030e0639 */
[----:B--2---:R0:W-:Y:S01]  /*4f60*/  @!P4 ST.E.128 desc[UR42][R8.64], R4 ;  /* 0x000000040800c985 */ /* 0x0041e2000c101d2a */
[----:B------:R-:W-:Y:S01]  /*4f70*/  ISETP.GE.AND P4, PT, R26, UR4, PT ;  /* 0x000000041a007c0c */ /* 0x000fe2000bf86270 */
[----:B------:R-:W-:Y:S02]  /*4f80*/  VIADD R26, R16, 0x1e0 ;  /* 0x000001e0101a7836 */ /* 0x000fe40000000000 */
[----:B------:R-:W2:Y:S10]  /*4f90*/  @!P3 LDS.128 R4, [R14+0xc400] ;  /* 0x00c400000e04b984 */ /* 0x000eb40000000c00 */
[----:B0-----:R-:W-:-:S05]  /*4fa0*/  @!P4 LEA R8, P6, R204, R25, 0x1 ;  /* 0x00000019cc08c211 */ /* 0x001fca00078c08ff */
[----:B------:R-:W-:Y:S01]  /*4fb0*/  @!P4 IMAD.X R9, R24, 0x1, R56, P6 ;  /* 0x000000011809c824 */ /* 0x000fe200030e0638 */
[----:B--2---:R0:W-:Y:S01]  /*4fc0*/  @!P3 ST.E.128 desc[UR42][R10.64], R4 ;  /* 0x000000040a00b985 */ /* 0x0041e2000c101d2a */
[----:B------:R-:W-:-:S03]  /*4fd0*/  ISETP.GE.AND P3, PT, R26, UR4, PT ;  /* 0x000000041a007c0c */ /* 0x000fc6000bf66270 */
[----:B------:R-:W2:Y:S10]  /*4fe0*/  @!P5 LDS.128 R4, [R15+0xc400] ;  /* 0x00c400000f04d984 */ /* 0x000eb40000000c00 */
[----:B0-----:R-:W-:-:S05]  /*4ff0*/  @!P3 LEA R10, P6, R203, R25, 0x1 ;  /* 0x00000019cb0ab211 */ /* 0x001fca00078c08ff */
[----:B------:R-:W-:Y:S01]  /*5000*/  @!P3 IMAD.X R11, R24, 0x1, R27, P6 ;  /* 0x00000001180bb824 */ /* 0x000fe200030e061b */
[----:B--2---:R-:W-:Y:S04]  /*5010*/  @!P5 ST.E.128 desc[UR42][R12.64], R4 ;  /* 0x000000040c00d985 */ /* 0x004fe8000c101d2a */
[----:B------:R-:W0:Y:S04]  /*5020*/  @!P4 LDS.128 R4, [R14+0xe400] ;  /* 0x00e400000e04c984 */ /* 0x000e280000000c00 */
[----:B0-----:R-:W-:Y:S04]  /*5030*/  @!P4 ST.E.128 desc[UR42][R8.64], R4 ;  /* 0x000000040800c985 */ /* 0x001fe8000c101d2a */
[----:B------:R-:W0:Y:S04]  /*5040*/  @!P3 LDS.128 R4, [R15+0xe400] ;  /* 0x00e400000f04b984 */ /* 0x000e280000000c00 */
[----:B0-----:R4:W-:Y:S02]  /*5050*/  @!P3 ST.E.128 desc[UR42][R10.64], R4 ;  /* 0x000000040a00b985 */ /* 0x0019e4000c101d2a */
.L_x_3836:
[----:B------:R-:W-:Y:S05]  /*5060*/  BSYNC B0 ;  /* 0x0000000000007941 */ /* 0x000fea0003800000 */
.L_x_3835:
[----:B------:R-:W-:Y:S01]  /*5070*/  @!PT LDS RZ, [RZ] ;  /* 0x00000000fffff984 */ /* 0x000fe20000000800 */
[----:B------:R-:W-:Y:S01]  /*5080*/  @!PT LDS RZ, [RZ] ;  /* 0x00000000fffff984 */ /* 0x000fe20000000800 */
[----:B------:R-:W-:Y:S01]  /*5090*/  @!PT LDS RZ, [RZ] ;  /* 0x00000000fffff984 */ /* 0x000fe20000000800 */
[----:B------:R-:W-:Y:S01]  /*50a0*/  @!PT LDS RZ, [RZ] ;  /* 0x00000000fffff984 */ /* 0x000fe20000000800 */
[----:B------:R5:W-:Y:S06]  /*50b0*/  MEMBAR.ALL.CTA ;  /* 0x0000000000007992 */ /* 0x000bec0000008000 */
[----:B-----5:R-:W5:Y:S01]  /*50c0*/  FENCE.VIEW.ASYNC.S ;  /* 0x00000000000073c6 */ /* 0x020f620000000000 */
[----:B------:R-:W-:Y:S02]  /*50d0*/  VIADD R23, R23, 0x1 ;  /* 0x0000000117177836 */ /* 0x000fe40000000000 */
[----:B-1----:R-:W-:Y:S01]  /*50e0*/  @!P2 VIADD R58, R58, 0x28cc0 ;  /* 0x00028cc03a3aa836 */ /* 0x002fe20000000000 */
[----:B-----5:R1:W-:Y:S02]  /*50f0*/  BAR.SYNC.DEFER_BLOCKING R44, 0x80 ;  /* 0x0002002c0000751d */ /* 0x0203e40000010000 */
[----:B------:R-:W-:-:S02]  /*5100*/  ISETP.NE.AND P3, PT, R23, 0x2, PT ;  /* 0x000000021700780c */ /* 0x000fc40003f65270 */
[----:B------:R-:W-:Y:S02]  /*5110*/  @!P2 PRMT R58, RZ, 0x654, R58 ;  /* 0x00000654ff3aa816 */ /* 0x000fe4000000003a */
[----:B----4-:R-:W-:Y:S02]  /*5120*/  SEL R5, RZ, 0x1, P3 ;  /* 0x00000001ff057807 */ /* 0x010fe40001800000 */
[----:B------:R-:W-:Y:S02]  /*5130*/  SEL R23, R23, RZ, P3 ;  /* 0x000000ff17177207 */ /* 0x000fe40001800000 */
[----:B------:R-:W-:Y:S01]  /*5140*/  LOP3.LUT R188, R188, R5, RZ, 0x3c, !PT ;  /* 0x00000005bcbc7212 */ /* 0x000fe200078e3cff */
[----:B------:R1:W-:Y:S01]  /*5150*/  @!P2 SYNCS.ARRIVE.TRANS64.RED.A1T0 RZ, [R58+URZ], RZ ;  /* 0x000000ff3affa9a7 */ /* 0x0003e2000810043f */
[----:B------:R-:W-:Y:S01]  /*5160*/  PLOP3.LUT P2, PT, PT, PT, PT, 0x8, 0x0 ;  /* 0x000000000000781c */ /* 0x000fe20003f4e170 */
[----:B------:R-:W-:-:S12]  /*5170*/  @P1 BRA `(.L_x_3837) ;  /* 0xffffffd800001947 */ /* 0x000fd8000383ffff */
.L_x_3800:
[----:B------:R-:W-:Y:S04]  /*5180*/  BSSY B0, `(.L_x_3838) ;  /* 0x0000004000007945 */ /* 0x000fe80003800000 */
[----:B------:R-:W-:Y:S05]  /*5190*/  @P2 BRA `(.L_x_3839) ;  /* 0x0000000000082947 */ /* 0x000fea0003800000 */
[----:B------:R-:W4:Y:S02]  /*51a0*/  FENCE.VIEW.ASYNC.G ;  /* 0x00000000000073c6 */ /* 0x000f240000000100 */
[----:B----4-:R-:W-:Y:S06]  /*51b0*/  BAR.ARV 0xc, 0x180 ;  /* 0x0306000000007b1d */ /* 0x010fec0000002000 */
.L_x_3839:
[----:B------:R-:W-:Y:S05]  /*51c0*/  BSYNC B0 ;  /* 0x0000000000007941 */ /* 0x000fea0003800000 */
.L_x_3838:
[----:B------:R-:W4:Y:S01]  /*51d0*/  LDL R0, [R1+0x1c] ;  /* 0x00001c0001007983 */ /* 0x000f220000100800 */
[----:B------:R-:W-:Y:S01]  /*51e0*/  UISETP.NE.AND UP0, UPT, UR39, 0x1, UPT ;  /* 0x000000012700788c */ /* 0x000fe2000bf05270 */
[----:B------:R-:W-:Y:S01]  /*51f0*/  BSSY B7, `(.L_x_3840) ;  /* 0x0000906000077945 */ /* 0x000fe20003800000 */
[----:B------:R-:W-:-:S04]  /*5200*/  ULDC UR4, c[0x0][0x9f0] ;  /* 0x00027c0000047ab9 */ /* 0x000fc80000000800 */
[----:B------:R-:W-:Y:S02]  /*5210*/  PLOP3.LUT P1, PT, PT, PT, UP0, 0x80, 0x0 ;  /* 0x000000000000781c */ /* 0x000fe40003f2f008 */
[----:B----4-:R-:W-:-:S04]  /*5220*/  ISETP.NE.AND P0, PT, R0, RZ, PT ;  /* 0x000000ff0000720c */ /* 0x010fc80003f05270 */
[----:B------:R-:W-:-:S07]  /*5230*/  SEL R10, R0, UR4, P0 ;  /* 0x00000004000a7c07 */ /* 0x000fce0008000000 */
[----:B------:R-:W-:Y:S05]  /*5240*/  @!P1 BRA `(.L_x_3841) ;  /* 0x00000020003c9947 */ /* 0x000fea0003800000 */
[----:B------:R-:W-:Y:S01]  /*5250*/  LOP3.LUT P2, RZ, R18, 0x4, RZ, 0xc0, !PT ;  /* 0x0000000412ff7812 */ /* 0x000fe2000784c0ff */
[----:B------:R-:W-:Y:S01]  /*5260*/  BSSY B0, `(.L_x_3842) ;  /* 0x000001d000007945 */ /* 0x000fe20003800000 */
[----:B------:R-:W-:-:S11]  /*5270*/  IMAD.MOV.U32 R3, RZ, RZ, RZ ;  /* 0x000000ffff037224 */ /* 0x000fd600078e00ff */
[----:B------:R-:W-:Y:S05]  /*5280*/  @!P2 BRA `(.L_x_3843) ;  /* 0x000000000068a947 */ /* 0x000fea0003800000 */
[-C--:B------:R-:W-:Y:S02]  /*5290*/  IABS R6, R10.reuse ;  /* 0x0000000a00067213 */ /* 0x080fe40000000000 */
[----:B------:R-:W-:Y:S02]  /*52a0*/  IADD3 R0, R171, -0x1, R10 ;  /* 0xffffffffab007810 */ /* 0x000fe40007ffe00a */
[----:B------:R-:W4:Y:S01]  /*52b0*/  I2F.RP R3, R6 ;  /* 0x0000000600037306 */ /* 0x000f220000209400 */
[----:B------:R-:W-:Y:S02]  /*52c0*/  IABS R9, R10 ;  /* 0x0000000a00097213 */ /* 0x000fe40000000000 */
[----:B------:R-:W-:Y:S02]  /*52d0*/  IABS R8, R0 ;  /* 0x0000000000087213 */ /* 0x000fe40000000000 */
[----:B------:R-:W-:-:S04]  /*52e0*/  LOP3.LUT R0, R0, R10, RZ, 0x3c, !PT ;  /* 0x0000000a00007212 */ /* 0x000fc800078e3cff */
[----:B------:R-:W-:Y:S01]  /*52f0*/  ISETP.GE.AND P2, PT, R0, RZ, PT ;  /* 0x000000ff0000720c */ /* 0x000fe20003f46270 */
[----:B----4-:R-:W4:Y:S02]  /*5300*/  MUFU.RCP R3, R3 ;  /* 0x0000000300037308 */ /* 0x010f240000001000 */
[----:B----4-:R-:W-:Y:S02]  /*5310*/  VIADD R4, R3, 0xffffffe ;  /* 0x0ffffffe03047836 */ /* 0x010fe40000000000 */
[----:B------:R-:W-:-:S04]  /*5320*/  IMAD.MOV R3, RZ, RZ, -R9 ;  /* 0x000000ffff037224 */ /* 0x000fc800078e0a09 */
[----:B------:R4:W0:Y:S02]  /*5330*/  F2I.FTZ.U32.TRUNC.NTZ R5, R4 ;  /* 0x0000000400057305 */ /* 0x000824000021f000 */
[----:B----4-:R-:W-:Y:S02]  /*5340*/  IMAD.MOV.U32 R4, RZ, RZ, RZ ;  /* 0x000000ffff047224 */ /* 0x010fe400078e00ff */
[----:B0-----:R-:W-:-:S04]  /*5350*/  IMAD.MOV R7, RZ, RZ, -R5 ;  /* 0x000000ffff077224 */ /* 0x001fc800078e0a05 */
        /* <DEDUP_REMOVED lines=13> */
.L_x_3843:
[----:B------:R-:W-:Y:S05]  /*5430*/  BSYNC B0 ;  /* 0x0000000000007941 */ /* 0x000fea0003800000 */
.L_x_3842:
[----:B------:R-:W4:Y:S01]  /*5440*/  LDL R0, [R1+0x38] ;  /* 0x0000380001007983 */ /* 0x000f220000100800 */
[----:B------:R-:W-:Y:S02]  /*5450*/  PLOP3.LUT P0, PT, PT, PT, PT, 0x80, 0x0 ;  /* 0x000000000000781c */ /* 0x000fe40003f0f070 */
        /* <DEDUP_REMOVED lines=42> */
[----:B---3--:R-:W-:Y:S02]  /*5700*/  CS2R R68, SRZ ;  /* 0x0000000000447805 */ /* 0x008fe4000001ff00 */
[----:B------:R-:W-:Y:S02]  /*5710*/  CS2R R66, SRZ ;  /* 0x0000000000427805 */ /* 0x000fe4000001ff00 */
[----:B------:R-:W-:Y:S02]  /*5720*/  CS2R R64, SRZ ;  /* 0x0000000000407805 */ /* 0x000fe4000001ff00 */
[----:B------:R-:W-:Y:S02]  /*5730*/  CS2R R62, SRZ ;  /* 0x00000000003e7805 */ /* 0x000fe4000001ff00 */
[----:B------:R-:W-:-:S02]  /*5740*/  CS2R R60, SRZ ;  /* 0x00000000003c7805 */ /* 0x000fc4000001ff00 */
[----:B-1----:R-:W-:Y:S02]  /*5750*/  CS2R R58, SRZ ;  /* 0x00000000003a7805 */ /* 0x002fe4000001ff00 */
        /* <DEDUP_REMOVED lines=16> */
[----:B0-2---:R-:W-:Y:S01]  /*5860*/  CS2R R24, SRZ ;  /* 0x0000000000187805 */ /* 0x005fe2000001ff00 */
[----:B----4-:R-:W-:-:S05]  /*5870*/  IMAD R0, R0, R3, RZ ;  /* 0x0000000300007224 */ /* 0x010fca00078e02ff */
[----:B------:R-:W-:-:S04]  /*5880*/  VIADDMNMX R3, R0, R3, R171, PT ;  /* 0x0000000300037246 */ /* 0x000fc800038001ab */
[----:B------:R-:W-:-:S13]  /*5890*/  ISETP.GT.AND P1, PT, R3, R0, PT ;  /* 0x000000000300720c */ /* 0x000fda0003f24270 */
[----:B------:R-:W-:Y:S05]  /*58a0*/  @!P1 BRA `(.L_x_3844) ;  /* 0x0000008800689947 */ /* 0x000fea0003800000 */
[----:B------:R-:W2:Y:S04]  /*58b0*/  LDL R4, [R1+0x44] ;  /* 0x0000440001047983 */ /* 0x000ea80000100800 */
[----:B--2---:R-:W0:Y:S02]  /*58c0*/  SHFL.IDX PT, R4, R4, RZ, 0x1f ;  /* 0x00001fff04047589 */ /* 0x004e2400000e0000 */
[----:B0-----:R-:W-:-:S04]  /*58d0*/  LEA.HI R5, R4, R4, RZ, 0x1 ;  /* 0x0000000404057211 */ /* 0x001fc800078f08ff */
[----:B------:R-:W-:-:S05]  /*58e0*/  LOP3.LUT R5, R5, 0x1fffe, RZ, 0xc0, !PT ;  /* 0x0001fffe05057812 */ /* 0x000fca00078ec0ff */
[----:B------:R-:W-:Y:S02]  /*58f0*/  IMAD.IADD R5, R4, 0x1, -R5 ;  /* 0x0000000104057824 */ /* 0x000fe400078e0a05 */
[----:B------:R-:W-:Y:S02]  /*5900*/  IMAD.U32 R4, RZ, RZ, UR37 ;  /* 0x00000025ff047e24 */ /* 0x000fe4000f8e00ff */
[----:B------:R-:W-:-:S03]  /*5910*/  IMAD R5, R5, 0x8000, R2 ;  /* 0x0000800005057824 */ /* 0x000fc600078e0202 */
[----:B------:R-:W-:Y:S01]  /*5920*/  ISETP.NE.AND P0, PT, R4, 0x3, PT ;  /* 0x000000030400780c */ /* 0x000fe20003f05270 */
[----:B------:R-:W-:-:S05]  /*5930*/  VIADD R5, R5, 0x400 ;  /* 0x0000040005057836 */ /* 0x000fca0000000000 */
[----:B------:R-:W-:-:S04]  /*5940*/  SHF.R.U32.HI R5, RZ, 0x4, R5 ;  /* 0x00000004ff057819 */ /* 0x000fc80000011605 */
[----:B------:R-:W-:-:S04]  /*5950*/  LOP3.LUT R5, R5, 0x3fff, RZ, 0xc0, !PT ;  /* 0x00003fff05057812 */ /* 0x000fc800078ec0ff */
[----:B------:R-:W-:Y:S01]  /*5960*/  LOP3.LUT R14, R5, 0x2000000, RZ, 0xfc, !PT ;  /* 0x02000000050e7812 */ /* 0x000fe200078efcff */
[----:B------:R-:W-:Y:S06]  /*5970*/  @!P0 BRA `(.L_x_3845) ;  /* 0x0000000000048947 */ /* 0x000fec0003800000 */
[----:B------:R-:W-:Y:S01]  /*5980*/  BPT.TRAP 0x1 ;  /* 0x000000040000795c */ /* 0x000fe20000300000 */
.L_x_3845:
[----:B------:R-:W-:Y:S01]  /*5990*/  IMAD R10, R19, 0x8, R2 ;  /* 0x00000008130a7824 */ /* 0x000fe200078e0202 */
[----:B------:R-:W-:Y:S01]  /*59a0*/  SHF.L.U32 R7, R185, 0x1f, RZ ;  /* 0x0000001fb9077819 */ /* 0x000fe200000006ff */
[----:B------:R-:W-:Y:S01]  /*59b0*/  VIADD R4, R2, 0x26800 ;  /* 0x0002680002047836 */ /* 0x000fe20000000000 */
[----:B------:R-:W-:Y:S02]  /*59c0*/  BSSY B0, `(.L_x_3846) ;  /* 0x0000008000007945 */ /* 0x000fe40003800000 */
[----:B------:R-:W0:Y:S02]  /*59d0*/  SYNCS.PHASECHK.TRANS64.TRYWAIT P1, [R10+URZ+0x28c50], R7 ;  /* 0x028c50070a0075a7 */ /* 0x000e24000802017f */
[----:B------:R-:W-:Y:S01]  /*59e0*/  SHF.R.U32.HI R5, RZ, 0x4, R4 ;  /* 0x00000004ff057819 */ /* 0x000fe20000011604 */
[----:B------:R-:W-:-:S03]  /*59f0*/  IMAD R4, R19, 0x1000, R14 ;  /* 0x0000100013047824 */ /* 0x000fc600078e020e */
[----:B------:R-:W-:-:S04]  /*5a00*/  LOP3.LUT R5, R5, 0x3fff, RZ, 0xc0, !PT ;  /* 0x00003fff05057812 */ /* 0x000fc800078ec0ff */
[----:B------:R-:W-:Y:S01]  /*5a10*/  LOP3.LUT R11, R5, 0x10000, RZ, 0xfc, !PT ;  /* 0x00010000050b7812 */ /* 0x000fe200078efcff */
[----:B------:R-:W-:Y:S01]  /*5a20*/  IMAD.MOV.U32 R5, RZ, RZ, 0x40000040 ;  /* 0x40000040ff057424 */ /* 0x000fe200078e00ff */
[----:B0-----:R-:W-:Y:S06]  /*5a30*/  @!P1 BRA `(.L_x_3847) ;  /* 0x0000015400a89947 */ /* 0x001fec0003800000 */
.L_x_4076:
[----:B------:R-:W-:Y:S05]  /*5a40*/  BSYNC B0 ;  /* 0x0000000000007941 */ /* 0x000fea0003800000 */
.L_x_3846:
[----:B------:R-:W-:Y:S01]  /*5a50*/  BAR.SYNC.DEFER_BLOCKING 0xe, 0x100 ;  /* 0x0384000000007b1d */ /* 0x000fe20000010000 */
[----:B------:R-:W-:Y:S01]  /*5a60*/  IMAD.MOV.U32 R6, RZ, RZ, R11 ;  /* 0x000000ffff067224 */ /* 0x000fe200078e000b */
[C---:B------:R-:W-:Y:S01]  /*5a70*/  R2UR UR6, R4.reuse ;  /* 0x00000000040672ca */ /* 0x040fe200000e0000 */
[----:B0-----:R-:W-:Y:S01]  /*5a80*/  IMAD.MOV.U32 R7, RZ, RZ, 0x40000040 ;  /* 0x40000040ff077424 */ /* 0x001fe200078e00ff */
[----:B------:R-:W-:Y:S01]  /*5a90*/  R2UR UR7, R5 ;  /* 0x00000000050772ca */ /* 0x000fe200000e0000 */
[----:B------:R-:W-:Y:S01]  /*5aa0*/  VIADD R8, R4, 0x100 ;  /* 0x0000010004087836 */ /* 0x000fe20000000000 */
[----:B------:R-:W-:Y:S01]  /*5ab0*/  R2UR UR4, R6 ;  /* 0x00000000060472ca */ /* 0x000fe200000e0000 */
[----:B------:R-:W-:Y:S01]  /*5ac0*/  IMAD.MOV.U32 R9, RZ, RZ, 0x40000040 ;  /* 0x40000040ff097424 */ /* 0x000fe200078e00ff */
[----:B------:R-:W-:Y:S01]  /*5ad0*/  R2UR UR5, R7 ;  /* 0x00000000070572ca */ /* 0x000fe200000e0000 */
[----:B------:R-:W-:Y:S01]  /*5ae0*/  VIADD R6, R4, 0x80 ;  /* 0x0000008004067836 */ /* 0x000fe20000000000 */
[----:B------:R-:W-:Y:S01]  /*5af0*/  R2UR UR14, R8 ;  /* 0x00000000080e72ca */ /* 0x000fe200000e0000 */
[----:B------:R-:W-:Y:S01]  /*5b00*/  VIADD R8, R11, 0x2 ;  /* 0x000000020b087836 */ /* 0x000fe20000000000 */
[----:B------:R-:W-:Y:S01]  /*5b10*/  R2UR UR15, R9 ;  /* 0x00000000090f72ca */ /* 0x000fe200000e0000 */
[----:B------:R-:W-:Y:S01]  /*5b20*/  IMAD.MOV.U32 R9, RZ, RZ, 0x40000040 ;  /* 0x40000040ff097424 */ /* 0x000fe200078e00ff */
        /* <DEDUP_REMOVED lines=9> */
[----:B------:R-:W-:Y:S01]  /*5bc0*/  WARPGROUP.ARRIVE ;  /* 0x00000000000079c5 */ /* 0x000fe20000000000 */
[----:B------:R-:W-:-:S05]  /*5bd0*/  R2UR UR13, R7 ;  /* 0x00000000070d72ca */ /* 0x000fca00000e0000 */
[----:B------:R-:W-:Y:S01]  /*5be0*/  HGMMA.64x256x16.F32.BF16 R24, gdesc[UR4].tnspB, RZ, !UPT, gsb0 ;  /* 0x43e00000041879f0 */ /* 0x000fe2000c0018ff */
[----:B------:R-:W-:Y:S01]  /*5bf0*/  R2UR UR6, R4 ;  /* 0x00000000040672ca */ /* 0x000fe200000e0000 */
[----:B------:R-:W-:Y:S01]  /*5c00*/  VIADD R4, R11, 0x6 ;  /* 0x000000060b047836 */ /* 0x000fe20000000000 */
[----:B------:R-:W-:Y:S01]  /*5c10*/  R2UR UR7, R5 ;  /* 0x00000000050772ca */ /* 0x000fe200000e0000 */
[----:B------:R-:W-:-:S03]  /*5c20*/  IMAD.MOV.U32 R5, RZ, RZ, 0x40000040 ;  /* 0x40000040ff057424 */ /* 0x000fc600078e00ff */
[----:B------:R-:W-:Y:S02]  /*5c30*/  R2UR UR4, R4 ;  /* 0x00000000040472ca */ /* 0x000fe400000e0000 */
[----:B------:R-:W-:Y:S01]  /*5c40*/  R2UR UR5, R5 ;  /* 0x00000000050572ca */ /* 0x000fe200000e0000 */
        /* <DEDUP_REMOVED lines=16> */
.L_x_3848:
[----:B------:R-:W-:Y:S01]  /*5d50*/  VIADD R3, R3, 0xfffffffe ;  /* 0xfffffffe03037836 */ /* 0x000fe20000000000 */
[----:B------:R-:W-:Y:S01]  /*5d60*/  BSSY B0, `(.L_x_3849) ;  /* 0x00000cf000007945 */ /* 0x000fe20003800000 */
[----:B------:R-:W-:-:S03]  /*5d70*/  VIADD R10, R10, 0x28c60 ;  /* 0x00028c600a0a7836 */ /* 0x000fc60000000000 */
[----:B------:R-:W-:Y:S02]  /*5d80*/  ISETP.GE.AND P1, PT, R3, R0, PT ;  /* 0x000000000300720c */ /* 0x000fe40003f26270 */
[----:B------:R-:W-:-:S04]  /*5d90*/  PRMT R10, R190, 0x654, R10 ;  /* 0x00000654be0a7816 */ /* 0x000fc8000000000a */
[----:B------:R0:W-:Y:S07]  /*5da0*/  SYNCS.ARRIVE.TRANS64.RED.A1T0 RZ, [R10+URZ], RZ ;  /* 0x000000ff0aff79a7 */ /* 0x0001ee000810043f */
[----:B------:R-:W-:Y:S05]  /*5db0*/  @!P1 BRA `(.L_x_3850) ;  /* 0x0000000c00249947 */ /* 0x000fea0003800000 */
.L_x_3857:
[----:B------:R-:W-:Y:S01]  /*5dc0*/  BAR.SYNC.DEFER_BLOCKING 0xe, 0x100 ;  /* 0x0384000000007b1d */ /* 0x000fe20000010000 */
[C---:B01----:R-:W-:Y:S02]  /*5dd0*/  IMAD R10, R19.reuse, 0x40, R195 ;  /* 0x00000040130a7824 */ /* 0x043fe400078e02c3 */
[----:B------:R-:W-:Y:S02]  /*5de0*/  VIADD R19, R19, 0x1 ;  /* 0x0000000113137836 */ /* 0x000fe40000000000 */
[----:B------:R-:W-:-:S03]  /*5df0*/  IMAD R10, R10, 0x4, R2 ;  /* 0x000000040a0a7824 */ /* 0x000fc600078e0202 */
[----:B------:R-:W-:-:S04]  /*5e00*/  ISETP.NE.AND P1, PT, R19, 0x2, PT ;  /* 0x000000021300780c */ /* 0x000fc80003f25270 */
[----:B------:R-:W-:Y:S01]  /*5e10*/  SEL R19, R19, RZ, P1 ;  /* 0x000000ff13137207 */ /* 0x000fe20000800000 */
[----:B------:R-:W0:Y:S04]  /*5e20*/  LDS R11, [R10+0x28800] ;  /* 0x028800000a0b7984 */ /* 0x000e280000000800 */
[----:B------:R-:W1:Y:S01]  /*5e30*/  LDS R10, [R10+0x28820] ;  /* 0x028820000a0a7984 */ /* 0x000e620000000800 */
[-C--:B0-----:R-:W-:Y:S01]  /*5e40*/  FMUL.FTZ R24, R24, R11.reuse ;  /* 0x0000000b18187220 */ /* 0x081fe20000410000 */
[-C--:B------:R-:W-:Y:S01]  /*5e50*/  FMUL.FTZ R25, R25, R11.reuse ;  /* 0x0000000b19197220 */ /* 0x080fe20000410000 */
[-C--:B------:R-:W-:Y:S01]  /*5e60*/  FMUL.FTZ R28, R28, R11.reuse ;  /* 0x0000000b1c1c7220 */ /* 0x080fe20000410000 */
[-C--:B------:R-:W-:Y:S01]  /*5e70*/  FMUL.FTZ R29, R29, R11.reuse ;  /* 0x0000000b1d1d7220 */ /* 0x080fe20000410000 */
        /* <DEDUP_REMOVED lines=126> */
[----:B------:R-:W-:Y:S06]  /*6660*/  @!P0 BRA `(.L_x_3851) ;  /* 0x0000000000048947 */ /* 0x000fec0003800000 */
[----:B------:R-:W-:Y:S01]  /*6670*/  BPT.TRAP 0x1 ;  /* 0x000000040000795c */ /* 0x000fe20000300000 */
.L_x_3851:
[----:B------:R-:W-:Y:S01]  /*6680*/  IMAD R10, R19, 0x8, R2 ;  /* 0x00000008130a7824 */ /* 0x000fe200078e0202 */
[----:B------:R-:W-:-:S04]  /*6690*/  SHF.L.U32 R11, R185, 0x1f, RZ ;  /* 0x0000001fb90b7819 */ /* 0x000fc800000006ff */
[----:B------:R0:W1:Y:S01]  /*66a0*/  SYNCS.PHASECHK.TRANS64.TRYWAIT P1, [R10+URZ+0x28c50], R11 ;  /* 0x028c500b0a0075a7 */ /* 0x000062000802017f */
[----:B------:R-:W-:Y:S05]  /*66b0*/  @!P0 BRA `(.L_x_3852) ;  /* 0x0000000000048947 */ /* 0x000fea0003800000 */
[----:B------:R-:W-:Y:S01]  /*66c0*/  BPT.TRAP 0x1 ;  /* 0x000000040000795c */ /* 0x000fe20000300000 */
.L_x_3852:
[----:B------:R-:W-:Y:S04]  /*66d0*/  BSSY B1, `(.L_x_3853) ;  /* 0x0000004000017945 */ /* 0x000fe80003800000 */
[----:B-1----:R-:W-:Y:S05]  /*66e0*/  @P1 BRA `(.L_x_3854) ;  /* 0x0000000000081947 */ /* 0x002fea0003800000 */
[----:B------:R-:W1:Y:S02]  /*66f0*/  SYNCS.PHASECHK.TRANS64.TRYWAIT P1, [R10+URZ+0x28c50], R11 ;  /* 0x028c500b0a0075a7 */ /* 0x000e64000802017f */
[----:B-1----:R-:W-:Y:S05]  /*6700*/  @!P1 BRA `(.L_x_3855) ;  /* 0x0000014800889947 */ /* 0x002fea0003800000 */
.L_x_3854:
[----:B------:R-:W-:Y:S05]  /*6710*/  BSYNC B1 ;  /* 0x0000000000017941 */ /* 0x000fea0003800000 */
.L_x_3853:
[----:B01----:R-:W-:Y:S01]  /*6720*/  IMAD R10, R19, 0x1000, R14 ;  /* 0x00001000130a7824 */ /* 0x003fe200078e020e */
[----:B------:R-:W-:Y:S01]  /*6730*/  WARPGROUP.ARRIVE ;  /* 0x00000000000079c5 */ /* 0x000fe20000000000 */
[----:B------:R-:W-:Y:S01]  /*6740*/  IMAD.MOV.U32 R11, RZ, RZ, 0x40000040 ;  /* 0x40000040ff0b7424 */ /* 0x000fe200078e00ff */
[----:B------:R-:W-:Y:S01]  /*6750*/  R2UR UR8, R8 ;  /* 0x00000000080872ca */ /* 0x000fe200000e0000 */
[C---:B------:R-:W-:Y:S01]  /*6760*/  VIADD R12, R10.reuse, 0x80 ;  /* 0x000000800a0c7836 */ /* 0x040fe20000000000 */
[----:B------:R-:W-:Y:S01]  /*6770*/  R2UR UR6, R10 ;  /* 0x000000000a0672ca */ /* 0x000fe200000e0000 */
[----:B------:R-:W-:Y:S01]  /*6780*/  IMAD.MOV.U32 R13, RZ, RZ, 0x40000040 ;  /* 0x40000040ff0d7424 */ /* 0x000fe200078e00ff */
[C---:B------:R-:W-:Y:S02]  /*6790*/  R2UR UR7, R11.reuse ;  /* 0x000000000b0772ca */ /* 0x040fe400000e0000 */
[----:B------:R-:W-:Y:S01]  /*67a0*/  R2UR UR10, R12 ;  /* 0x000000000c0a72ca */ /* 0x000fe200000e0000 */
[C---:B------:R-:W-:Y:S01]  /*67b0*/  VIADD R12, R10.reuse, 0x100 ;  /* 0x000001000a0c7836 */ /* 0x040fe20000000000 */
[----:B------:R-:W-:Y:S01]  /*67c0*/  R2UR UR5, R11 ;  /* 0x000000000b0572ca */ /* 0x000fe200000e0000 */
[----:B------:R-:W-:Y:S01]  /*67d0*/  VIADD R10, R10, 0x180 ;  /* 0x000001800a0a7836 */ /* 0x000fe20000000000 */
[----:B------:R-:W-:-:S02]  /*67e0*/  R2UR UR11, R13 ;  /* 0x000000000d0b72ca */ /* 0x000fc400000e0000 */
[----:B------:R-:W-:Y:S02]  /*67f0*/  R2UR UR9, R9 ;  /* 0x00000000090972ca */ /* 0x000fe400000e0000 */
[----:B------:R-:W-:Y:S01]  /*6800*/  R2UR UR18, R10 ;  /* 0x000000000a1272ca */ /* 0x000fe200000e0000 */
[----:B------:R-:W-:Y:S01]  /*6810*/  VIADD R10, R2, 0x26800 ;  /* 0x00026800020a7836 */ /* 0x000fe20000000000 */
[----:B------:R-:W-:Y:S02]  /*6820*/  R2UR UR14, R12 ;  /* 0x000000000c0e72ca */ /* 0x000fe400000e0000 */
[----:B------:R-:W-:Y:S02]  /*6830*/  R2UR UR15, R13 ;  /* 0x000000000d0f72ca */ /* 0x000fe400000e0000 */
[----:B------:R-:W-:Y:S02]  /*6840*/  SHF.R.U32.HI R10, RZ, 0x4, R10 ;  /* 0x00000004ff0a7819 */ /* 0x000fe4000001160a */
[----:B------:R-:W-:-:S02]  /*6850*/  R2UR UR12, R6 ;  /* 0x00000000060c72ca */ /* 0x000fc400000e0000 */
[----:B------:R-:W-:Y:S02]  /*6860*/  LOP3.LUT R10, R10, 0x3fff, RZ, 0xc0, !PT ;  /* 0x00003fff0a0a7812 */ /* 0x000fe400078ec0ff */
[----:B------:R-:W-:Y:S02]  /*6870*/  R2UR UR13, R7 ;  /* 0x00000000070d72ca */ /* 0x000fe400000e0000 */
[----:B------:R-:W-:Y:S02]  /*6880*/  LOP3.LUT R10, R10, 0x10000, RZ, 0xfc, !PT ;  /* 0x000100000a0a7812 */ /* 0x000fe400078efcff */
[----:B------:R-:W-:Y:S02]  /*6890*/  R2UR UR19, R11 ;  /* 0x000000000b1372ca */ /* 0x000fe400000e0000 */
[----:B------:R-:W-:Y:S02]  /*68a0*/  R2UR UR4, R10 ;  /* 0x000000000a0472ca */ /* 0x000fe400000e0000 */
[----:B------:R-:W-:-:S02]  /*68b0*/  R2UR UR16, R4 ;  /* 0x00000000041072ca */ /* 0x000fc400000e0000 */
[----:B------:R-:W-:-:S09]  /*68c0*/  R2UR UR17, R5 ;  /* 0x00000000051172ca */ /* 0x000fd200000e0000 */
        /* <DEDUP_REMOVED lines=17> */
.L_x_3856:
[----:B------:R-:W-:Y:S01]  /*69e0*/  IMAD R10, R19, 0x8, R2 ;  /* 0x00000008130a7824 */ /* 0x000fe200078e0202 */
[C---:B------:R-:W-:Y:S01]  /*69f0*/  ISETP.GT.AND P1, PT, R3.reuse, R0, PT ;  /* 0x000000000300720c */ /* 0x040fe20003f24270 */
[----:B------:R-:W-:Y:S02]  /*6a00*/  VIADD R3, R3, 0xffffffff ;  /* 0xffffffff03037836 */ /* 0x000fe40000000000 */
[----:B------:R-:W-:-:S05]  /*6a10*/  VIADD R10, R10, 0x28c60 ;  /* 0x00028c600a0a7836 */ /* 0x000fca0000000000 */
[----:B------:R-:W-:-:S04]  /*6a20*/  PRMT R10, R190, 0x654, R10 ;  /* 0x00000654be0a7816 */ /* 0x000fc8000000000a */
[----:B------:R1:W-:Y:S01]  /*6a30*/  SYNCS.ARRIVE.TRANS64.RED.A1T0 RZ, [R10+URZ], RZ ;  /* 0x000000ff0aff79a7 */ /* 0x0003e2000810043f */
[----:B------:R-:W-:Y:S05]  /*6a40*/  @P1 BRA `(.L_x_3857) ;  /* 0xfffffff000dc1947 */ /* 0x000fea000383ffff */
.L_x_3850:
[----:B------:R-:W-:Y:S05]  /*6a50*/  BSYNC B0 ;  /* 0x0000000000007941 */ /* 0x000fea0003800000 */
.L_x_3849:
[----:B------:R-:W-:Y:S01]  /*6a60*/  BAR.SYNC.DEFER_BLOCKING 0xe, 0x100 ;  /* 0x0384000000007b1d */ /* 0x000fe20000010000 */
[C---:B------:R-:W-:Y:S01]  /*6a70*/  IMAD R0, R19.reuse, 0x40, R195 ;  /* 0x0000004013007824 */ /* 0x040fe200078e02c3 */
[----:B------:R-:W-:Y:S01]  /*6a80*/  PLOP3.LUT P0, PT, PT, PT, PT, 0x8, 0x0 ;  /* 0x000000000000781c */ /* 0x000fe20003f0e170 */
[----:B------:R-:W-:Y:S01]  /*6a90*/  VIADD R19, R19, 0x1 ;  /* 0x0000000113137836 */ /* 0x000fe20000000000 */
[----:B------:R-:W-:Y:S01]  /*6aa0*/  CS2R R20, SRZ ;  /* 0x0000000000147805 */ /* 0x000fe2000001ff00 */
[----:B------:R-:W-:-:S03]  /*6ab0*/  IMAD R2, R0, 0x4, R2 ;  /* 0x0000000400027824 */ /* 0x000fc600078e0202 */
[----:B------:R-:W-:-:S04]  /*6ac0*/  ISETP.NE.AND P1, PT, R19, 0x2, PT ;  /* 0x000000021300780c */ /* 0x000fc80003f25270 */
[----:B------:R-:W-:Y:S01]  /*6ad0*/  SEL R19, R19, RZ, P1 ;  /* 0x000000ff13137207 */ /* 0x000fe20000800000 */
[----:B------:R-:W2:Y:S02]  /*6ae0*/  LDS R0, [R2+0x28800] ;  /* 0x0288000002007984 */ /* 0x000ea40000000800 */
        /* <DEDUP_REMOVED lines=63> */
[----:B------:R-:W-:-:S02]  /*6ee0*/  FMUL.FTZ R149, R149, R0 ;  /* 0x0000000095957220 */ /* 0x000fc40000410000 */
        /* <DEDUP_REMOVED lines=65> */
[----:B------:R-:W-:-:S04]  /*7300*/  SEL R0, RZ, 0x1, P1 ;  /* 0x00000001ff007807 */ /* 0x000fc80000800000 */
[----:B------:R-:W-:Y:S01]  /*7310*/  LOP3.LUT R185, R185, R0, RZ, 0x3c, !PT ;  /* 0x00000000b9b97212 */ /* 0x000fe200078e3cff */
[----:B------:R-:W-:Y:S06]  /*7320*/  BAR.ARV 0xf, 0x100 ;  /* 0x03c4000000007b1d */ /* 0x000fec0000002000 */
[----:B------:R-:W-:Y:S05]  /*7330*/  BRA `(.L_x_3844) ;  /* 0x0000006c00c47947 */ /* 0x000fea0003800000 */
.L_x_3841:
[----:B------:R-:W-:Y:S01]  /*7340*/  LOP3.LUT P1, RZ, R18, 0x4, RZ, 0xc0, !PT ;  /* 0x0000000412ff7812 */ /* 0x000fe2000782c0ff */
[----:B------:R-:W-:Y:S01]  /*7350*/  BSSY B0, `(.L_x_3858) ;  /* 0x000001e000007945 */ /* 0x000fe20003800000 */
[----:B------:R-:W-:-:S11]  /*7360*/  IMAD.MOV.U32 R0, RZ, RZ, RZ ;  /* 0x000000ffff007224 */ /* 0x000fd600078e00ff */
[----:B------:R-:W-:Y:S05]  /*7370*/  @!P1 BRA `(.L_x_3859) ;  /* 0x00000000006c9947 */ /* 0x000fea0003800000 */
[-C--:B------:R-:W-:Y:S02]  /*7380*/  IABS R0, R10.reuse ;  /* 0x0000000a00007213 */ /* 0x080fe40000000000 */
[----:B------:R-:W-:Y:S02]  /*7390*/  IADD3 R3, R171, -0x1, R10 ;  /* 0xffffffffab037810 */ /* 0x000fe40007ffe00a */
[----:B------:R-:W4:Y:S01]  /*73a0*/  I2F.RP R6, R0 ;  /* 0x0000000000067306 */ /* 0x000f220000209400 */
[----:B------:R-:W-:-:S05]  /*73b0*/  IABS R8, R10 ;  /* 0x0000000a00087213 */ /* 0x000fca0000000000 */
[----:B------:R-:W-:Y:S02]  /*73c0*/  IMAD.MOV R8, RZ, RZ, -R8 ;  /* 0x000000ffff087224 */ /* 0x000fe400078e0a08 */
[----:B----4-:R-:W4:Y:S02]  /*73d0*/  MUFU.RCP R6, R6 ;  /* 0x0000000600067308 */ /* 0x010f240000001000 */
[----:B----4-:R-:W-:Y:S01]  /*73e0*/  VIADD R4, R6, 0xffffffe ;  /* 0x0ffffffe06047836 */ /* 0x010fe20000000000 */
[----:B------:R-:W-:Y:S02]  /*73f0*/  IABS R6, R3 ;  /* 0x0000000300067213 */ /* 0x000fe40000000000 */
[----:B------:R-:W-:-:S03]  /*7400*/  LOP3.LUT R3, R3, R10, RZ, 0x3c, !PT ;  /* 0x0000000a03037212 */ /* 0x000fc600078e3cff */
[----:B------:R4:W0:Y:S01]  /*7410*/  F2I.FTZ.U32.TRUNC.NTZ R5, R4 ;  /* 0x0000000400057305 */ /* 0x000822000021f000 */
[----:B------:R-:W-:Y:S01]  /*7420*/  ISETP.GE.AND P2, PT, R3, RZ, PT ;  /* 0x000000ff0300720c */ /* 0x000fe20003f46270 */
[----:B----4-:R-:W-:Y:S02]  /*7430*/  IMAD.MOV.U32 R4, RZ, RZ, RZ ;  /* 0x000000ffff047224 */ /* 0x010fe400078e00ff */
[----:B0-----:R-:W-:-:S04]  /*7440*/  IMAD.MOV R7, RZ, RZ, -R5 ;  /* 0x000000ffff077224 */ /* 0x001fc800078e0a05 */
        /* <DEDUP_REMOVED lines=14> */
.L_x_3859:
[----:B------:R-:W-:Y:S05]  /*7530*/  BSYNC B0 ;  /* 0x0000000000007941 */ /* 0x000fea0003800000 */
.L_x_3858:
        /* <DEDUP_REMOVED lines=71> */
[----:B------:R-:W2:Y:S01]  /*79b0*/  LDL R3, [R1+0x44] ;  /* 0x0000440001037983 */ /* 0x000ea20000100800 */
[----:B------:R-:W-:Y:S03]  /*79c0*/  BSSY B6, `(.L_x_3860) ;  /* 0x000001c000067945 */ /* 0x000fe60003800000 */
[----:B--2---:R-:W0:Y:S02]  /*79d0*/  SHFL.IDX PT, R0, R3, RZ, 0x1f ;  /* 0x00001fff03007589 */ /* 0x004e2400000e0000 */
[----:B0-----:R-:W-:-:S04]  /*79e0*/  LEA.HI R3, R0, R0, RZ, 0x1 ;  /* 0x0000000000037211 */ /* 0x001fc800078f08ff */
[----:B------:R-:W-:-:S05]  /*79f0*/  LOP3.LUT R3, R3, 0x1fffe, RZ, 0xc0, !PT ;  /* 0x0001fffe03037812 */ /* 0x000fca00078ec0ff */
[----:B------:R-:W-:Y:S02]  /*7a00*/  IMAD.IADD R3, R0, 0x1, -R3 ;  /* 0x0000000100037824 */ /* 0x000fe400078e0a03 */
[----:B------:R-:W-:Y:S02]  /*7a10*/  VIADD R0, R2, 0x26800 ;  /* 0x0002680002007836 */ /* 0x000fe40000000000 */
[----:B------:R-:W-:-:S03]  /*7a20*/  IMAD R3, R3, 0x8000, R2 ;  /* 0x0000800003037824 */ /* 0x000fc600078e0202 */
[----:B------:R-:W-:Y:S01]  /*7a30*/  LOP3.LUT P0, RZ, R0, 0x3ff, RZ, 0xc0, !PT ;  /* 0x000003ff00ff7812 */ /* 0x000fe2000780c0ff */
[----:B------:R-:W-:-:S05]  /*7a40*/  VIADD R3, R3, 0x400 ;  /* 0x0000040003037836 */ /* 0x000fca0000000000 */
[----:B------:R-:W-:-:S04]  /*7a50*/  SHF.R.U32.HI R3, RZ, 0x4, R3 ;  /* 0x00000004ff037819 */ /* 0x000fc80000011603 */
[----:B------:R-:W-:-:S03]  /*7a60*/  LOP3.LUT R56, R3, 0x3fff, RZ, 0xc0, !PT ;  /* 0x00003fff03387812 */ /* 0x000fc600078ec0ff */
        /* <DEDUP_REMOVED lines=17> */
.L_x_3861:
[----:B------:R-:W-:Y:S05]  /*7b80*/  BSYNC B6 ;  /* 0x0000000000067941 */ /* 0x000fea0003800000 */
.L_x_3860:
[----:B------:R-:W-:Y:S02]  /*7b90*/  ULDC UR4, c[0x0][0x3f4] ;  /* 0x0000fd0000047ab9 */ /* 0x000fe40000000800 */
[----:B------:R-:W-:-:S13]  /*7ba0*/  ISETP.LT.AND P0, PT, RZ, UR4, PT ;  /* 0x00000004ff007c0c */ /* 0x000fda000bf01270 */
[----:B------:R-:W-:Y:S05]  /*7bb0*/  @P0 BRA `(.L_x_3862) ;  /* 0x0000000000400947 */ /* 0x000fea0003800000 */
[----:B------:R-:W2:Y:S02]  /*7bc0*/  LDL R20, [R1+0x3c] ;  /* 0x00003c0001147983 */ /* 0x000ea40000100800 */
[----:B--2---:R-:W-:-:S04]  /*7bd0*/  LEA.HI R0, R20, R20, RZ, 0x1 ;  /* 0x0000001414007211 */ /* 0x004fc800078f08ff */
[----:B------:R-:W-:-:S05]  /*7be0*/  LOP3.LUT R0, R0, 0xfffffffe, RZ, 0xc0, !PT ;  /* 0xfffffffe00007812 */ /* 0x000fca00078ec0ff */
[----:B------:R-:W-:-:S05]  /*7bf0*/  IMAD.IADD R0, R20, 0x1, -R0 ;  /* 0x0000000114007824 */ /* 0x000fca00078e0a00 */
[----:B------:R-:W-:-:S04]  /*7c00*/  SHF.L.U32 R3, R0, 0x1f, RZ ;  /* 0x0000001f00037819 */ /* 0x000fc800000006ff */
[----:B------:R0:W1:Y:S03]  /*7c10*/  SYNCS.PHASECHK.TRANS64.TRYWAIT P0, [R2+URZ+0x28c00], R3 ;  /* 0x028c0003020075a7 */ /* 0x000066000800017f */
[----:B-1----:R-:W-:Y:S05]  /*7c20*/  @!P0 NANOSLEEP.SYNCS 0x989680 ;  /* 0x009896800000895d */ /* 0x002fea0003900000 */
[----:B------:R-:W1:Y:S01]  /*7c30*/  @!P0 SYNCS.PHASECHK.TRANS64 P0, [R2+URZ+0x28c00], R3 ;  /* 0x028c0003020085a7 */ /* 0x000e62000800007f */
[----:B------:R-:W-:Y:S04]  /*7c40*/  BSSY B0, `(.L_x_3863) ;  /* 0x0000006000007945 */ /* 0x000fe80003800000 */
[----:B-1----:R-:W-:Y:S05]  /*7c50*/  @P0 BRA `(.L_x_3864) ;  /* 0x0000000000100947 */ /* 0x002fea0003800000 */
.L_x_3865:
[----:B-1----:R1:W2:Y:S02]  /*7c60*/  SYNCS.PHASECHK.TRANS64.TRYWAIT P0, [R2+URZ+0x28c00], R3 ;  /* 0x028c0003020075a7 */ /* 0x0022a4000800017f */
[----:B--2---:R-:W-:Y:S05]  /*7c70*/  @!P0 NANOSLEEP.SYNCS 0x989680 ;  /* 0x009896800000895d */ /* 0x004fea0003900000 */
[----:B------:R-:W2:Y:S02]  /*7c80*/  @!P0 SYNCS.PHASECHK.TRANS64 P0, [R2+URZ+0x28c00], R3 ;  /* 0x028c0003020085a7 */ /* 0x000ea4000800007f */
[----:B--2---:R-:W-:Y:S05]  /*7c90*/  @!P0 BRA `(.L_x_3865) ;  /* 0xfffffffc00f08947 */ /* 0x004fea000383ffff */
.L_x_3864:
[----:B------:R-:W-:Y:S05]  /*7ca0*/  BSYNC B0 ;  /* 0x0000000000007941 */ /* 0x000fea0003800000 */
.L_x_3863:
[----:B------:R-:W-:Y:S05]  /*7cb0*/  BRA `(.L_x_3866) ;  /* 0x0000002000bc7947 */ /* 0x000fea0003800000 */
.L_x_3862:
[----:B-----5:R-:W-:Y:S01]  /*7cc0*/  SHF.R.S32.HI R0, RZ, 0x1f, R154 ;  /* 0x0000001fff007819 */ /* 0x020fe2000001149a */
[----:B------:R-:W-:Y:S01]  /*7cd0*/  VIADD R4, R2, 0x20400 ;  /* 0x0002040002047836 */ /* 0x000fe20000000000 */
[----:B------:R-:W-:Y:S01]  /*7ce0*/  ULDC.64 UR4, c[0x0][0x3f8] ;  /* 0x0000fe0000047ab9 */ /* 0x000fe20000000a00 */
[----:B------:R-:W-:Y:S01]  /*7cf0*/  ULDC.64 UR6, c[0x0][0x408] ;  /* 0x0001020000067ab9 */ /* 0x000fe20000000a00 */
[----:B------:R-:W-:Y:S01]  /*7d00*/  BSSY B6, `(.L_x_3867) ;  /* 0x0000021000067945 */ /* 0x000fe20003800000 */
[----:B------:R-:W-:Y:S01]  /*7d10*/  IMAD R3, R0, UR4, RZ ;  /* 0x0000000400037c24 */ /* 0x000fe2000f8e02ff */
[----:B------:R-:W-:Y:S01]  /*7d20*/  LOP3.LUT P0, RZ, R4, 0x3ff, RZ, 0xc0, !PT ;  /* 0x000003ff04ff7812 */ /* 0x000fe2000780c0ff */
[----:B------:R-:W-:Y:S02]  /*7d30*/  IMAD R9, R0, UR6, RZ ;  /* 0x0000000600097c24 */ /* 0x000fe4000f8e02ff */
[----:B------:R-:W-:-:S04]  /*7d40*/  IMAD.WIDE.U32 R4, R154, UR4, RZ ;  /* 0x000000049a047c25 */ /* 0x000fc8000f8e00ff */
[C---:B------:R-:W-:Y:S01]  /*7d50*/  IMAD R3, R154.reuse, UR5, R3 ;  /* 0x000000059a037c24 */ /* 0x040fe2000f8e0203 */
[----:B------:R-:W-:Y:S01]  /*7d60*/  ULDC.64 UR4, c[0x0][0x3e8] ;  /* 0x0000fa0000047ab9 */ /* 0x000fe20000000a00 */
[----:B------:R-:W-:Y:S01]  /*7d70*/  IMAD.WIDE.U32 R6, R154, UR6, RZ ;  /* 0x000000069a067c25 */ /* 0x000fe2000f8e00ff */
[----:B------:R-:W-:-:S03]  /*7d80*/  LEA R25, P1, R4, UR4, 0x1 ;  /* 0x0000000404197c11 */ /* 0x000fc6000f8208ff */
[----:B------:R-:W-:Y:S01]  /*7d90*/  IMAD R9, R154, UR7, R9 ;  /* 0x000000079a097c24 */ /* 0x000fe2000f8e0209 */
[----:B------:R-:W-:Y:S01]  /*7da0*/  ULDC.64 UR6, c[0x0][0x400] ;  /* 0x0001000000067ab9 */ /* 0x000fe20000000a00 */
        /* <DEDUP_REMOVED lines=22> */
.L_x_3868:
[----:B------:R-:W-:Y:S05]  /*7f10*/  BSYNC B6 ;  /* 0x0000000000067941 */ /* 0x000fea0003800000 */
.L_x_3867:
[----:B------:R-:W-:Y:S01]  /*7f20*/  ULDC.U8 UR4, c[0x0][0x410] ;  /* 0x0001040000047ab9 */ /* 0x000fe20000000000 */
[----:B------:R-:W-:Y:S01]  /*7f30*/  BSSY B0, `(.L_x_3869) ;  /* 0x00001ff000007945 */ /* 0x000fe20003800000 */
[----:B------:R-:W-:Y:S01]  /*7f40*/  ISETP.NE.AND P0, PT, RZ, UR4, PT ;  /* 0x00000004ff007c0c */ /* 0x000fe2000bf05270 */
[----:B------:R-:W-:-:S12]  /*7f50*/  IMAD R4, R153, 0x40, R189 ;  /* 0x0000004099047824 */ /* 0x000fd800078e02bd */
[----:B------:R-:W-:Y:S05]  /*7f60*/  @!P0 BRA `(.L_x_3870) ;  /* 0x0000001000088947 */ /* 0x000fea0003800000 */
[----:B------:R-:W-:-:S03]  /*7f70*/  UMOV UR4, 0xffffffff ;  /* 0xffffffff00047882 */ /* 0x000fc60000000000 */
[----:B------:R-:W-:Y:S05]  /*7f80*/  BRA.DIV UR4, `(.L_x_3871) ;  /* 0x00000132047c7947 */ /* 0x000fea000b800000 */
[----:B------:R0:W1:Y:S04]  /*7f90*/  SHFL.IDX PT, R0, R26, RZ, 0x1c1f ;  /* 0x001c1fff1a007589 */ /* 0x00006800000e0000 */
[----:B------:R0:W2:Y:S04]  /*7fa0*/  SHFL.IDX PT, R3, R25, RZ, 0x1c1f ;  /* 0x001c1fff19037589 */ /* 0x0000a800000e0000 */
[----:B------:R-:W3:Y:S04]  /*7fb0*/  SHFL.IDX PT, R24, R24, RZ, 0x1c1f ;  /* 0x001c1fff18187589 */ /* 0x000ee800000e0000 */
[----:B------:R0:W4:Y:S02]  /*7fc0*/  SHFL.IDX PT, R21, R27, RZ, 0x1c1f ;  /* 0x001c1fff1b157589 */ /* 0x00012400000e0000 */
.L_x_4082:
[----:B------:R-:W5:Y:S01]  /*7fd0*/  LDL R7, [R1+0x3c] ;  /* 0x00003c0001077983 */ /* 0x000f620000100800 */
[----:B------:R-:W-:Y:S01]  /*7fe0*/  ULDC UR4, c[0x0][0x448] ;  /* 0x0001120000047ab9 */ /* 0x000fe20000000800 */
[----:B------:R-:W-:Y:S01]  /*7ff0*/  IMAD.SHL.U32 R10, R191, 0x40, RZ ;  /* 0x00000040bf0a7824 */ /* 0x000fe200078e00ff */
[----:B------:R-:W-:Y:S01]  /*8000*/  BSSY B1, `(.L_x_3872) ;  /* 0x0000023000017945 */ /* 0x000fe20003800000 */
[----:B------:R-:W-:Y:S01]  /*8010*/  IMAD R155, R155, UR4, RZ ;  /* 0x000000049b9b7c24 */ /* 0x000fe2000f8e02ff */
[----:B------:R-:W-:Y:S02]  /*8020*/  CS2R R8, SRZ ;  /* 0x0000000000087805 */ /* 0x000fe4000001ff00 */
[----:B0-----:R-:W-:Y:S02]  /*8030*/  LOP3.LUT R27, R10, 0x1c0, RZ, 0xc0, !PT ;  /* 0x000001c00a1b7812 */ /* 0x001fe400078ec0ff */
[----:B------:R-:W-:Y:S02]  /*8040*/  CS2R R10, SRZ ;  /* 0x00000000000a7805 */ /* 0x000fe4000001ff00 */
[----:B------:R-:W-:-:S02]  /*8050*/  ISETP.GE.AND P0, PT, R4, R155, PT ;  /* 0x0000009b0400720c */ /* 0x000fc40003f06270 */
[----:B-----5:R-:W-:-:S04]  /*8060*/  LEA.HI R5, R7, R7, RZ, 0x1 ;  /* 0x0000000707057211 */ /* 0x020fc800078f08ff */
[----:B------:R-:W-:Y:S02]  /*8070*/  LOP3.LUT R6, R5, 0xfffffffe, RZ, 0xc0, !PT ;  /* 0xfffffffe05067812 */ /* 0x000fe400078ec0ff */
[----:B------:R-:W-:-:S03]  /*8080*/  CS2R R4, SRZ ;  /* 0x0000000000047805 */ /* 0x000fc6000001ff00 */
[----:B------:R-:W-:Y:S01]  /*8090*/  IMAD.IADD R25, R7, 0x1, -R6 ;  /* 0x0000000107197824 */ /* 0x000fe200078e0a06 */
[----:B------:R-:W-:-:S04]  /*80a0*/  CS2R R6, SRZ ;  /* 0x0000000000067805 */ /* 0x000fc8000001ff00 */
[----:B------:R-:W-:Y:S01]  /*80b0*/  SHF.L.U32 R25, R25, 0x1f, RZ ;  /* 0x0000001f19197819 */ /* 0x000fe200000006ff */
[----:B------:R-:W-:Y:S06]  /*80c0*/  @P0 BRA `(.L_x_3873) ;  /* 0x0000000000580947 */ /* 0x000fec0003800000 */
[----:B------:R-:W-:Y:S01]  /*80d0*/  ULDC UR4, c[0x0][0x3f4] ;  /* 0x0000fd0000047ab9 */ /* 0x000fe20000000800 */
[----:B--2---:R-:W-:Y:S01]  /*80e0*/  IMAD.MOV.U32 R4, RZ, RZ, R3 ;  /* 0x000000ffff047224 */ /* 0x004fe200078e0003 */
[----:B------:R-:W-:Y:S01]  /*80f0*/  ISETP.GE.AND P2, PT, R186, UR4, PT ;  /* 0x00000004ba007c0c */ /* 0x000fe2000bf46270 */
[----:B-1----:R-:W-:Y:S01]  /*8100*/  IMAD.MOV.U32 R5, RZ, RZ, R0 ;  /* 0x000000ffff057224 */ /* 0x002fe200078e0000 */
[C---:B------:R-:W-:Y:S01]  /*8110*/  ISETP.GE.AND P3, PT, R194.reuse, UR4, PT ;  /* 0x00000004c2007c0c */ /* 0x040fe2000bf66270 */
[----:B------:R-:W-:Y:S01]  /*8120*/  IMAD.SHL.U32 R14, R194, 0x2, RZ ;  /* 0x00000002c20e7824 */ /* 0x000fe200078e00ff */
[----:B------:R-:W-:-:S04]  /*8130*/  SHF.R.S32.HI R9, RZ, 0x1f, R194 ;  /* 0x0000001fff097819 */ /* 0x000fc800000114c2 */
[----:B------:R-:W-:-:S05]  /*8140*/  SHF.L.U64.HI R9, R194, 0x1, R9 ;  /* 0x00000001c2097819 */ /* 0x000fca0000010209 */
[----:B------:R-:W-:Y:S02]  /*8150*/  @!P2 IMAD.WIDE R4, R186, 0x2, R4 ;  /* 0x00000002ba04a825 */ /* 0x000fe400078e0204 */
[-C--:B------:R-:W-:Y:S02]  /*8160*/  @!P3 IADD3 R12, P0, R3, R14.reuse, RZ ;  /* 0x0000000e030cb210 */ /* 0x080fe40007f1e0ff */
[----:B----4-:R-:W-:Y:S01]  /*8170*/  @!P3 IADD3 R14, P1, R21, R14, RZ ;  /* 0x0000000e150eb210 */ /* 0x010fe20007f3e0ff */
[----:B------:R0:W5:Y:S02]  /*8180*/  @!P2 LD.E.64 R6, desc[UR42][R4.64] ;  /* 0x0000002a0406a980 */ /* 0x000164000c101b00 */
[--C-:B------:R-:W-:Y:S02]  /*8190*/  @!P3 IMAD.X R13, R0, 0x1, R9.reuse, P0 ;  /* 0x00000001000db824 */ /* 0x100fe400000e0609 */
[----:B---3--:R-:W-:Y:S01]  /*81a0*/  @!P3 IMAD.X R15, R24, 0x1, R9, P1 ;  /* 0x00000001180fb824 */ /* 0x008fe200008e0609 */
[----:B------:R-:W-:Y:S01]  /*81b0*/  CS2R R8, SRZ ;  /* 0x0000000000087805 */ /* 0x000fe2000001ff00 */
[----:B0-----:R-:W-:-:S05]  /*81c0*/  IMAD.MOV.U32 R4, RZ, RZ, R21 ;  /* 0x000000ffff047224 */ /* 0x001fca00078e0015 */
[----:B------:R0:W5:Y:S01]  /*81d0*/  @!P3 LD.E.64 R8, desc[UR42][R14.64] ;  /* 0x0000002a0e08b980 */ /* 0x000162000c101b00 */
[----:B------:R-:W-:Y:S02]  /*81e0*/  IMAD.MOV.U32 R5, RZ, RZ, R24 ;  /* 0x000000ffff057224 */ /* 0x000fe400078e0018 */
[----:B------:R-:W-:Y:S01]  /*81f0*/  @!P2 IMAD.WIDE R20, R186, 0x2, R4 ;  /* 0x00000002ba14a825 */ /* 0x000fe200078e0204 */
[----:B------:R-:W-:-:S04]  /*8200*/  CS2R R4, SRZ ;  /* 0x0000000000047805 */ /* 0x000fc8000001ff00 */
[----:B------:R0:W5:Y:S04]  /*8210*/  @!P2 LD.E.64 R10, desc[UR42][R20.64] ;  /* 0x0000002a140aa980 */ /* 0x000168000c101b00 */
[----:B------:R0:W5:Y:S02]  /*8220*/  @!P3 LD.E.64 R4, desc[UR42][R12.64] ;  /* 0x0000002a0c04b980 */ /* 0x000164000c101b00 */
.L_x_3873:
[----:B------:R-:W-:Y:S05]  /*8230*/  BSYNC B1 ;  /* 0x0000000000017941 */ /* 0x000fea0003800000 */
.L_x_3872:
[----:B------:R-:W3:Y:S01]  /*8240*/  SYNCS.PHASECHK.TRANS64.TRYWAIT P0, [R2+URZ+0x28c00], R25 ;  /* 0x028c0019020075a7 */ /* 0x000ee2000800017f */
[----:B-1----:R-:W-:Y:S01]  /*8250*/  LOP3.LUT R0, R27, 0x18, R16, 0xf8, !PT ;  /* 0x000000181b007812 */ /* 0x002fe200078ef810 */
[----:B0-----:R-:W-:Y:S01]  /*8260*/  IMAD R20, R153, -0x40, R155 ;  /* 0xffffffc099147824 */ /* 0x001fe200078e029b */
[----:B------:R-:W-:Y:S01]  /*8270*/  SHF.R.U32.HI R27, RZ, 0x3, R27 ;  /* 0x00000003ff1b7819 */ /* 0x000fe2000001161b */
[--C-:B-----5:R-:W-:Y:S01]  /*8280*/  IMAD.MOV.U32 R15, RZ, RZ, R11.reuse ;  /* 0x000000ffff0f7224 */ /* 0x120fe200078e000b */
[----:B----4-:R-:W-:Y:S01]  /*8290*/  SHF.R.U64 R21, R10, 0x10, R11 ;  /* 0x000000100a157819 */ /* 0x010fe2000000120b */
[----:B--2---:R-:W-:Y:S01]  /*82a0*/  IMAD.MOV.U32 R3, RZ, RZ, R4 ;  /* 0x000000ffff037224 */ /* 0x004fe200078e0004 */
[----:B------:R-:W-:Y:S01]  /*82b0*/  LOP3.LUT R31, R0, R27, RZ, 0x3c, !PT ;  /* 0x0000001b001f7212 */ /* 0x000fe200078e3cff */
[----:B------:R-:W-:Y:S01]  /*82c0*/  IMAD.MOV.U32 R0, RZ, RZ, R5 ;  /* 0x000000ffff007224 */ /* 0x000fe200078e0005 */
[----:B---3--:R-:W-:Y:S01]  /*82d0*/  SHF.R.U32.HI R24, RZ, 0x10, R11 ;  /* 0x00000010ff187819 */ /* 0x008fe2000001160b */
[----:B------:R-:W-:Y:S01]  /*82e0*/  IMAD.MOV.U32 R12, RZ, RZ, R6 ;  /* 0x000000ffff0c7224 */ /* 0x000fe200078e0006 */
[----:B------:R-:W-:Y:S01]  /*82f0*/  SHF.R.U64 R4, R4, 0x10, R5 ;  /* 0x0000001004047819 */ /* 0x000fe20000001205 */
[----:B------:R-:W-:Y:S01]  /*8300*/  IMAD R11, R198, 0x200, R31 ;  /* 0x00000200c60b7824 */ /* 0x000fe200078e021f */
[----:B------:R-:W-:Y:S01]  /*8310*/  SHF.R.U32.HI R27, RZ, 0x10, R5 ;  /* 0x00000010ff1b7819 */ /* 0x000fe20000011605 */
[--C-:B------:R-:W-:Y:S01]  /*8320*/  IMAD.MOV.U32 R13, RZ, RZ, R7.reuse ;  /* 0x000000ffff0d7224 */ /* 0x100fe200078e0007 */
[--C-:B------:R-:W-:Y:S01]  /*8330*/  SHF.R.U64 R29, R6, 0x10, R7.reuse ;  /* 0x00000010061d7819 */ /* 0x100fe20000001207 */
[----:B------:R-:W-:Y:S01]  /*8340*/  IMAD.MOV.U32 R14, RZ, RZ, R10 ;  /* 0x000000ffff0e7224 */ /* 0x000fe200078e000a */
[----:B------:R-:W-:Y:S01]  /*8350*/  SHF.R.U32.HI R26, RZ, 0x10, R7 ;  /* 0x00000010ff1a7819 */ /* 0x000fe20000011607 */
[----:B------:R-:W-:Y:S01]  /*8360*/  IMAD R11, R11, 0x2, R2 ;  /* 0x000000020b0b7824 */ /* 0x000fe200078e0202 */
[----:B------:R-:W-:Y:S01]  /*8370*/  VIMNMX R20, R20, 0x40, PT ;  /* 0x0000004014147848 */ /* 0x000fe20003fe0100 */
[----:B------:R-:W-:Y:S01]  /*8380*/  BSSY B1, `(.L_x_3874) ;  /* 0x000000f000017945 */ /* 0x000fe20003800000 */
[----:B------:R-:W-:Y:S01]  /*8390*/  IMAD.MOV.U32 R5, RZ, RZ, R8 ;  /* 0x000000ffff057224 */ /* 0x000fe200078e0008 */
[--C-:B------:R-:W-:Y:S01]  /*83a0*/  SHF.R.U64 R6, R8, 0x10, R9.reuse ;  /* 0x0000001008067819 */ /* 0x100fe20000001209 */
[----:B------:R-:W-:Y:S01]  /*83b0*/  IMAD.MOV.U32 R10, RZ, RZ, R9 ;  /* 0x000000ffff0a7224 */ /* 0x000fe200078e0009 */
[----:B------:R-:W-:Y:S01]  /*83c0*/  PRMT R3, R3, 0x5410, R4 ;  /* 0x0000541003037816 */ /* 0x000fe20000000004 */
[C---:B------:R-:W-:Y:S01]  /*83d0*/  VIADD R4, R11.reuse, 0x20400 ;  /* 0x000204000b047836 */ /* 0x040fe20000000000 */
[----:B------:R-:W-:Y:S01]  /*83e0*/  PRMT R8, R0, 0x5410, R27 ;  /* 0x0000541000087816 */ /* 0x000fe2000000001b */
[----:B------:R-:W-:Y:S01]  /*83f0*/  VIADD R0, R11, 0x20440 ;  /* 0x000204400b007836 */ /* 0x000fe20000000000 */
[----:B------:R-:W-:-:S02]  /*8400*/  SHF.R.U32.HI R7, RZ, 0x10, R9 ;  /* 0x00000010ff077819 */ /* 0x000fc40000011609 */
[----:B------:R-:W-:Y:S02]  /*8410*/  PRMT R12, R12, 0x5410, R29 ;  /* 0x000054100c0c7816 */ /* 0x000fe4000000001d */
[----:B------:R-:W-:Y:S02]  /*8420*/  LOP3.LUT P2, RZ, R191, 0x4, RZ, 0xc0, !PT ;  /* 0x00000004bfff7812 */ /* 0x000fe4000784c0ff */
[----:B------:R-:W-:Y:S02]  /*8430*/  ISETP.GE.AND P1, PT, R189, R20, PT ;  /* 0x00000014bd00720c */ /* 0x000fe40003f26270 */
[----:B------:R-:W-:Y:S02]  /*8440*/  PRMT R13, R13, 0x5410, R26 ;  /* 0x000054100d0d7816 */ /* 0x000fe4000000001a */
[----:B------:R-:W-:Y:S01]  /*8450*/  PRMT R14, R14, 0x5410, R21 ;  /* 0x000054100e0e7816 */ /* 0x000fe20000000015 */
[----:B------:R-:W-:Y:S08]  /*8460*/  @!P0 BRA `(.L_x_3875) ;  /* 0x0000012c00b88947 */ /* 0x000ff00003800000 */
.L_x_4083:
[----:B------:R-:W-:Y:S05]  /*8470*/  BSYNC B1 ;  /* 0x0000000000017941 */ /* 0x000fea0003800000 */
.L_x_3874:
[----:B------:R-:W-:Y:S01]  /*8480*/  BSSY B1, `(.L_x_3876) ;  /* 0x0000059000017945 */ /* 0x000fe20003800000 */
[----:B------:R-:W-:Y:S01]  /*8490*/  PRMT R15, R15, 0x5410, R24 ;  /* 0x000054100f0f7816 */ /* 0x000fe20000000018 */
[----:B------:R-:W-:Y:S01]  /*84a0*/  @P2 VIADD R0, R4, 0xffffffc0 ;  /* 0xffffffc004002836 */ /* 0x000fe20000000000 */
[----:B------:R-:W-:Y:S02]  /*84b0*/  PRMT R9, R5, 0x5410, R6 ;  /* 0x0000541005097816 */ /* 0x000fe40000000006 */
[----:B------:R-:W-:Y:S01]  /*84c0*/  PRMT R10, R10, 0x5410, R7 ;  /* 0x000054100a0a7816 */ /* 0x000fe20000000007 */
[----:B------:R-:W-:Y:S06]  /*84d0*/  @P1 BRA `(.L_x_3877) ;  /* 0x00000004004c1947 */ /* 0x000fec0003800000 */
[----:B------:R-:W1:Y:S01]  /*84e0*/  LDC R5, c[0x0][0x3f4] ;  /* 0x0000fd00ff057b82 */ /* 0x000e620000000800 */
[----:B------:R-:W-:Y:S01]  /*84f0*/  BSSY B2, `(.L_x_3878) ;  /* 0x000002a000027945 */ /* 0x000fe20003800000 */
[-C--:B-1----:R-:W-:Y:S02]  /*8500*/  ISETP.GE.AND P0, PT, R186, R5.reuse, PT ;  /* 0x00000005ba00720c */ /* 0x082fe40003f06270 */
[----:B------:R-:W-:-:S11]  /*8510*/  ISETP.GE.AND P1, PT, R194, R5, PT ;  /* 0x00000005c200720c */ /* 0x000fd60003f26270 */
[----:B------:R-:W-:Y:S05]  /*8520*/  @P0 BRA `(.L_x_3879) ;  /* 0x0000000000980947 */ /* 0x000fea0003800000 */
[----:B------:R-:W1:Y:S01]  /*8530*/  LDS.128 R4, [R11+0x20400] ;  /* 0x020400000b047984 */ /* 0x000e620000000c00 */
[----:B------:R-:W-:Y:S01]  /*8540*/  IMAD.U32 R29, R14, 0x10000, RZ ;  /* 0x000100000e1d7824 */ /* 0x000fe200078e00ff */
[C---:B------:R-:W-:Y:S01]  /*8550*/  LOP3.LUT R28, R12.reuse, 0xffff0000, RZ, 0xc0, !PT ;  /* 0xffff00000c1c7812 */ /* 0x040fe200078ec0ff */
[----:B------:R-:W-:Y:S01]  /*8560*/  IMAD.U32 R27, R12, 0x10000, RZ ;  /* 0x000100000c1b7824 */ /* 0x000fe200078e00ff */
[----:B------:R-:W-:Y:S01]  /*8570*/  LOP3.LUT R30, R14, 0xffff0000, RZ, 0xc0, !PT ;  /* 0xffff00000e1e7812 */ /* 0x000fe200078ec0ff */
[C---:B-1----:R-:W-:Y:S01]  /*8580*/  IMAD.U32 R21, R4.reuse, 0x10000, RZ ;  /* 0x0001000004157824 */ /* 0x042fe200078e00ff */
[----:B------:R-:W-:Y:S01]  /*8590*/  LOP3.LUT R4, R4, 0xffff0000, RZ, 0xc0, !PT ;  /* 0xffff000004047812 */ /* 0x000fe200078ec0ff */
[C---:B------:R-:W-:Y:S01]  /*85a0*/  IMAD.U32 R24, R5.reuse, 0x10000, RZ ;  /* 0x0001000005187824 */ /* 0x040fe200078e00ff */
[----:B------:R-:W-:Y:S01]  /*85b0*/  LOP3.LUT R5, R5, 0xffff0000, RZ, 0xc0, !PT ;  /* 0xffff000005057812 */ /* 0x000fe200078ec0ff */
[C---:B0-----:R-:W-:Y:S01]  /*85c0*/  IMAD.U32 R25, R6.reuse, 0x10000, RZ ;  /* 0x0001000006197824 */ /* 0x041fe200078e00ff */
[----:B------:R-:W-:Y:S01]  /*85d0*/  LOP3.LUT R6, R6, 0xffff0000, RZ, 0xc0, !PT ;  /* 0xffff000006067812 */ /* 0x000fe200078ec0ff */
[C---:B------:R-:W-:Y:S01]  /*85e0*/  FMUL.FTZ R32, R4.reuse, R29 ;  /* 0x0000001d04207220 */ /* 0x040fe20000410000 */
[----:B------:R-:W-:Y:S01]  /*85f0*/  FMUL.FTZ R4, R4, R27 ;  /* 0x0000001b04047220 */ /* 0x000fe20000410000 */
[----:B------:R-:W-:-:S02]  /*8600*/  IMAD.U32 R26, R7, 0x10000, RZ ;  /* 0x00010000071a7824 */ /* 0x000fc400078e00ff */
[----:B------:R-:W-:Y:S01]  /*8610*/  FMUL.FTZ R31, R5, R30 ;  /* 0x0000001e051f7220 */ /* 0x000fe20000410000 */
[----:B------:R-:W-:Y:S01]  /*8620*/  FFMA.FTZ R32, R21, R27, -R32 ;  /* 0x0000001b15207223 */ /* 0x000fe20000010820 */
[-C--:B------:R-:W-:Y:S01]  /*8630*/  FMUL.FTZ R33, R5, R28.reuse ;  /* 0x0000001c05217220 */ /* 0x080fe20000410000 */
[----:B------:R-:W-:Y:S01]  /*8640*/  LOP3.LUT R7, R7, 0xffff0000, RZ, 0xc0, !PT ;  /* 0xffff000007077812 */ /* 0x000fe200078ec0ff */
[----:B------:R-:W-:Y:S01]  /*8650*/  FFMA.FTZ R29, R21, R29, R4 ;  /* 0x0000001d151d7223 */ /* 0x000fe20000010004 */
        /* <DEDUP_REMOVED lines=19> */
.L_x_3879:
[----:B------:R-:W-:Y:S05]  /*8790*/  BSYNC B2 ;  /* 0x0000000000027941 */ /* 0x000fea0003800000 */
.L_x_3878:
[----:B------:R-:W-:Y:S05]  /*87a0*/  @P1 BRA `(.L_x_3877) ;  /* 0x0000000000981947 */ /* 0x000fea0003800000 */
[----:B-1----:R-:W1:Y:S01]  /*87b0*/  LDS.128 R4, [R0] ;  /* 0x0000000000047984 */ /* 0x002e620000000c00 */
        /* <DEDUP_REMOVED lines=37> */
.L_x_3877:
[----:B------:R-:W-:Y:S05]  /*8a10*/  BSYNC B1 ;  /* 0x0000000000017941 */ /* 0x000fea0003800000 */
.L_x_3876:
[----:B-12---:R-:W-:-:S05]  /*8a20*/  VIADD R5, R189, 0x20 ;  /* 0x00000020bd057836 */ /* 0x006fca0000000000 */
[----:B------:R-:W-:-:S13]  /*8a30*/  ISETP.GE.AND P0, PT, R5, R20, PT ;  /* 0x000000140500720c */ /* 0x000fda0003f06270 */
[----:B------:R-:W-:Y:S05]  /*8a40*/  @P0 BRA `(.L_x_3880) ;  /* 0x0000001400340947 */ /* 0x000fea0003800000 */
        /* <DEDUP_REMOVED lines=9> */
[----:B------:R-:W-:Y:S02]  /*8ae0*/  LOP3.LUT R29, R12, 0xffff0000, RZ, 0xc0, !PT ;  /* 0xffff00000c1d7812 */ /* 0x000fe400078ec0ff */
[----:B------:R-:W-:Y:S01]  /*8af0*/  LOP3.LUT R30, R15, 0xffff0000, RZ, 0xc0, !PT ;  /* 0xffff00000f1e7812 */ /* 0x000fe200078ec0ff */
[C---:B-1----:R-:W-:Y:S01]  /*8b00*/  IMAD.U32 R20, R4.reuse, 0x10000, RZ ;  /* 0x0001000004147824 */ /* 0x042fe200078e00ff */
[----:B------:R-:W-:Y:S01]  /*8b10*/  LOP3.LUT R4, R4, 0xffff0000, RZ, 0xc0, !PT ;  /* 0xffff000004047812 */ /* 0x000fe200078ec0ff */
[C---:B------:R-:W-:Y:S01]  /*8b20*/  IMAD.U32 R21, R5.reuse, 0x10000, RZ ;  /* 0x0001000005157824 */ /* 0x040fe200078e00ff */
[----:B------:R-:W-:Y:S01]  /*8b30*/  LOP3.LUT R5, R5, 0xffff0000, RZ, 0xc0, !PT ;  /* 0xffff000005057812 */ /* 0x000fe200078ec0ff */
[C---:B------:R-:W-:Y:S01]  /*8b40*/  IMAD.U32 R14, R7.reuse, 0x10000, RZ ;  /* 0x00010000070e7824 */ /* 0x040fe200078e00ff */
[----:B------:R-:W-:Y:S01]  /*8b50*/  LOP3.LUT R7, R7, 0xffff0000, RZ, 0xc0, !PT ;  /* 0xffff000007077812 */ /* 0x000fe200078ec0ff */
[-C--:B0-----:R-:W-:Y:S01]  /*8b60*/  FMUL.FTZ R25, R28, R4.reuse ;  /* 0x000000041c197220 */ /* 0x081fe20000410000 */
        /* <DEDUP_REMOVED lines=25> */
.L_x_3882:
[----:B------:R-:W-:Y:S05]  /*8d00*/  BSYNC B1 ;  /* 0x0000000000017941 */ /* 0x000fea0003800000 */
.L_x_3881:
[----:B------:R-:W-:Y:S05]  /*8d10*/  @P1 BRA `(.L_x_3880) ;  /* 0x0000001000801947 */ /* 0x000fea0003800000 */
[----:B-1----:R-:W1:Y:S01]  /*8d20*/  LDS.128 R4, [R0+0x1000] ;  /* 0x0010000000047984 */ /* 0x002e620000000c00 */
[C---:B------:R-:W-:Y:S01]  /*8d30*/  IMAD.U32 R21, R9.reuse, 0x10000, RZ ;  /* 0x0001000009157824 */ /* 0x040fe200078e00ff */
[----:B------:R-:W-:Y:S01]  /*8d40*/  LOP3.LUT R26, R9, 0xffff0000, RZ, 0xc0, !PT ;  /* 0xffff0000091a7812 */ /* 0x000fe200078ec0ff */
[C---:B------:R-:W-:Y:S01]  /*8d50*/  IMAD.U32 R15, R3.reuse, 0x10000, RZ ;  /* 0x00010000030f7824 */ /* 0x040fe200078e00ff */
[----:B------:R-:W-:Y:S01]  /*8d60*/  LOP3.LUT R24, R3, 0xffff0000, RZ, 0xc0, !PT ;  /* 0xffff000003187812 */ /* 0x000fe200078ec0ff */
[C---:B0-----:R-:W-:Y:S01]  /*8d70*/  IMAD.U32 R25, R10.reuse, 0x10000, RZ ;  /* 0x000100000a197824 */ /* 0x041fe200078e00ff */
[----:B------:R-:W-:Y:S01]  /*8d80*/  LOP3.LUT R27, R10, 0xffff0000, RZ, 0xc0, !PT ;  /* 0xffff00000a1b7812 */ /* 0x000fe200078ec0ff */
[C---:B-1----:R-:W-:Y:S01]  /*8d90*/  IMAD.U32 R11, R4.reuse, 0x10000, RZ ;  /* 0x00010000040b7824 */ /* 0x042fe200078e00ff */
        /* <DEDUP_REMOVED lines=13> */
[----:B------:R-:W-:Y:S01]  /*8e70*/  FFMA.FTZ R5, R24, R12, -R13 ;  /* 0x0000000c18057223 */ /* 0x000fe2000001080d */
[C---:B------:R-:W-:Y:S01]  /*8e80*/  LOP3.LUT R21, R8.reuse, 0xffff0000, RZ, 0xc0, !PT ;  /* 0xffff000008157812 */ /* 0x040fe200078ec0ff */
[----:B------:R-:W-:Y:S02]  /*8e90*/  IMAD.U32 R13, R8, 0x10000, RZ ;  /* 0x00010000080d7824 */ /* 0x000fe400078e00ff */
[----:B------:R-:W-:Y:S01]  /*8ea0*/  FMUL.FTZ R8, R25, R6 ;  /* 0x0000000619087220 */ /* 0x000fe20000410000 */
[-C--:B------:R-:W-:Y:S01]  /*8eb0*/  FMUL.FTZ R14, R27, R7.reuse ;  /* 0x000000071b0e7220 */ /* 0x080fe20000410000 */
[----:B------:R-:W-:Y:S01]  /*8ec0*/  FFMA.FTZ R12, R26, R12, R15 ;  /* 0x0000000c1a0c7223 */ /* 0x000fe2000001000f */
        /* <DEDUP_REMOVED lines=10> */
[----:B------:R3:W-:Y:S01]  /*8f70*/  STS.128 [R0+0x1000], R4 ;  /* 0x0010000400007388 */ /* 0x0007e20000000c00 */
[----:B------:R-:W-:Y:S05]  /*8f80*/  BRA `(.L_x_3880) ;  /* 0x0000000c00e47947 */ /* 0x000fea0003800000 */
.L_x_3870:
[----:B------:R-:W-:-:S03]  /*8f90*/  UMOV UR4, 0xffffffff ;  /* 0xffffffff00047882 */ /* 0x000fc60000000000 */
[----:B------:R-:W-:Y:S05]  /*8fa0*/  BRA.DIV UR4, `(.L_x_3883) ;  /* 0x0000012204fc7947 */ /* 0x000fea000b800000 */
[----:B------:R0:W1:Y:S04]  /*8fb0*/  SHFL.IDX PT, R0, R26, RZ, 0x1c1f ;  /* 0x001c1fff1a007589 */ /* 0x00006800000e0000 */
[----:B------:R0:W2:Y:S04]  /*8fc0*/  SHFL.IDX PT, R3, R25, RZ, 0x1c1f ;  /* 0x001c1fff19037589 */ /* 0x0000a800000e0000 */
[----:B------:R0:W3:Y:S04]  /*8fd0*/  SHFL.IDX PT, R20, R24, RZ, 0x1c1f ;  /* 0x001c1fff18147589 */ /* 0x0000e800000e0000 */
[----:B------:R0:W4:Y:S02]  /*8fe0*/  SHFL.IDX PT, R14, R27, RZ, 0x1c1f ;  /* 0x001c1fff1b0e7589 */ /* 0x00012400000e0000 */
.L_x_4089:
[----:B------:R-:W5:Y:S01]  /*8ff0*/  LDL R6, [R1+0x3c] ;  /* 0x00003c0001067983 */ /* 0x000f620000100800 */
[----:B------:R-:W-:Y:S01]  /*9000*/  ULDC UR4, c[0x0][0x448] ;  /* 0x0001120000047ab9 */ /* 0x000fe20000000800 */
[----:B------:R-:W0:Y:S01]  /*9010*/  LDC R21, c[0x0][0x3f4] ;  /* 0x0000fd00ff157b82 */ /* 0x000e220000000800 */
[----:B------:R-:W-:Y:S01]  /*9020*/  IMAD R155, R155, UR4, RZ ;  /* 0x000000049b9b7c24 */ /* 0x000fe2000f8e02ff */
[----:B------:R-:W-:Y:S01]  /*9030*/  BSSY B1, `(.L_x_3884) ;  /* 0x0000017000017945 */ /* 0x000fe20003800000 */
[----:B------:R-:W-:Y:S02]  /*9040*/  CS2R R8, SRZ ;  /* 0x0000000000087805 */ /* 0x000fe4000001ff00 */
[----:B------:R-:W-:Y:S02]  /*9050*/  CS2R R10, SRZ ;  /* 0x00000000000a7805 */ /* 0x000fe4000001ff00 */
[----:B------:R-:W-:Y:S02]  /*9060*/  ISETP.GE.AND P0, PT, R4, R155, PT ;  /* 0x0000009b0400720c */ /* 0x000fe40003f06270 */
[----:B-----5:R-:W-:-:S04]  /*9070*/  LEA.HI R5, R6, R6, RZ, 0x1 ;  /* 0x0000000606057211 */ /* 0x020fc800078f08ff */
[----:B------:R-:W-:-:S05]  /*9080*/  LOP3.LUT R5, R5, 0xfffffffe, RZ, 0xc0, !PT ;  /* 0xfffffffe05057812 */ /* 0x000fca00078ec0ff */
[----:B0-----:R-:W-:Y:S01]  /*9090*/  IMAD.IADD R27, R6, 0x1, -R5 ;  /* 0x00000001061b7824 */ /* 0x001fe200078e0a05 */
[----:B------:R-:W-:Y:S02]  /*90a0*/  CS2R R4, SRZ ;  /* 0x0000000000047805 */ /* 0x000fe4000001ff00 */
[----:B------:R-:W-:Y:S02]  /*90b0*/  CS2R R6, SRZ ;  /* 0x0000000000067805 */ /* 0x000fe4000001ff00 */
[----:B------:R-:W-:Y:S01]  /*90c0*/  SHF.L.U32 R27, R27, 0x1f, RZ ;  /* 0x0000001f1b1b7819 */ /* 0x000fe200000006ff */
[----:B------:R-:W-:Y:S06]  /*90d0*/  @P0 BRA `(.L_x_3885) ;  /* 0x0000000000300947 */ /* 0x000fec0003800000 */
[----:B------:R-:W-:Y:S01]  /*90e0*/  ULDC UR4, c[0x0][0x3f4] ;  /* 0x0000fd0000047ab9 */ /* 0x000fe20000000800 */
[C---:B------:R-:W-:Y:S01]  /*90f0*/  IMAD.SHL.U32 R15, R16.reuse, 0x2, RZ ;  /* 0x00000002100f7824 */ /* 0x040fe200078e00ff */
[C---:B------:R-:W-:Y:S02]  /*9100*/  ISETP.GE.AND P2, PT, R16.reuse, UR4, PT ;  /* 0x0000000410007c0c */ /* 0x040fe4000bf46270 */
[----:B------:R-:W-:Y:S02]  /*9110*/  SHF.L.U64.HI R5, R16, 0x1, R17 ;  /* 0x0000000110057819 */ /* 0x000fe40000010211 */
[-C--:B--2---:R-:W-:Y:S02]  /*9120*/  IADD3 R12, P0, R3, R15.reuse, RZ ;  /* 0x0000000f030c7210 */ /* 0x084fe40007f1e0ff */
[----:B----4-:R-:W-:-:S03]  /*9130*/  IADD3 R14, P1, R14, R15, RZ ;  /* 0x0000000f0e0e7210 */ /* 0x010fc60007f3e0ff */
[--C-:B-1----:R-:W-:Y:S02]  /*9140*/  IMAD.X R13, R0, 0x1, R5.reuse, P0 ;  /* 0x00000001000d7824 */ /* 0x102fe400000e0605 */
[----:B---3--:R-:W-:Y:S01]  /*9150*/  IMAD.X R15, R20, 0x1, R5, P1 ;  /* 0x00000001140f7824 */ /* 0x008fe200008e0605 */
[----:B------:R-:W-:Y:S01]  /*9160*/  CS2R R4, SRZ ;  /* 0x0000000000047805 */ /* 0x000fe2000001ff00 */
[----:B------:R-:W-:Y:S06]  /*9170*/  @P2 BRA `(.L_x_3885) ;  /* 0x0000000000082947 */ /* 0x000fec0003800000 */
[----:B------:R0:W5:Y:S04]  /*9180*/  LD.E.128 R4, desc[UR42][R12.64] ;  /* 0x0000002a0c047980 */ /* 0x000168000c101d00 */
[----:B------:R0:W5:Y:S02]  /*9190*/  LD.E.128 R8, desc[UR42][R14.64] ;  /* 0x0000002a0e087980 */ /* 0x000164000c101d00 */
.L_x_3885:
[----:B------:R-:W-:Y:S05]  /*91a0*/  BSYNC B1 ;  /* 0x0000000000017941 */ /* 0x000fea0003800000 */
.L_x_3884:
[----:B------:R-:W3:Y:S01]  /*91b0*/  SYNCS.PHASECHK.TRANS64.TRYWAIT P1, [R2+URZ+0x28c00], R27 ;  /* 0x028c001b020075a7 */ /* 0x000ee2000802017f */
[----:B-1----:R-:W-:Y:S01]  /*91c0*/  IMAD R0, R153, -0x40, R155 ;  /* 0xffffffc099007824 */ /* 0x002fe200078e029b */
[----:B-----5:R-:W-:Y:S01]  /*91d0*/  SHF.R.U64 R28, R4, 0x10, R5 ;  /* 0x00000010041c7819 */ /* 0x020fe20000001205 */
[----:B--2---:R-:W-:Y:S01]  /*91e0*/  IMAD.MOV.U32 R3, RZ, RZ, R4 ;  /* 0x000000ffff037224 */ /* 0x004fe200078e0004 */
[----:B------:R-:W-:Y:S01]  /*91f0*/  SHF.R.U64 R29, R8, 0x10, R9 ;  /* 0x00000010081d7819 */ /* 0x000fe20000001209 */
[--C-:B0-----:R-:W-:Y:S01]  /*9200*/  IMAD.MOV.U32 R12, RZ, RZ, R5.reuse ;  /* 0x000000ffff0c7224 */ /* 0x101fe200078e0005 */
[----:B------:R-:W-:Y:S01]  /*9210*/  SHF.R.U32.HI R33, RZ, 0x10, R5 ;  /* 0x00000010ff217819 */ /* 0x000fe20000011605 */
[----:B----4-:R-:W-:Y:S01]  /*9220*/  IMAD.MOV.U32 R14, RZ, RZ, R8 ;  /* 0x000000ffff0e7224 */ /* 0x010fe200078e0008 */
[--C-:B------:R-:W-:Y:S01]  /*9230*/  SHF.R.U64 R31, R6, 0x10, R7.reuse ;  /* 0x00000010061f7819 */ /* 0x100fe20000001207 */
[----:B------:R-:W-:Y:S01]  /*9240*/  IMAD.MOV.U32 R4, RZ, RZ, R6 ;  /* 0x000000ffff047224 */ /* 0x000fe200078e0006 */
[--C-:B------:R-:W-:Y:S01]  /*9250*/  SHF.R.U32.HI R26, RZ, 0x10, R7.reuse ;  /* 0x00000010ff1a7819 */ /* 0x100fe20000011607 */
[----:B------:R-:W-:Y:S01]  /*9260*/  IMAD.MOV.U32 R13, RZ, RZ, R7 ;  /* 0x000000ffff0d7224 */ /* 0x000fe200078e0007 */
[----:B------:R-:W-:Y:S01]  /*9270*/  ISETP.GE.AND P0, PT, R16, R21, PT ;  /* 0x000000151000720c */ /* 0x000fe20003f06270 */
[--C-:B------:R-:W-:Y:S01]  /*9280*/  IMAD.MOV.U32 R15, RZ, RZ, R9.reuse ;  /* 0x000000ffff0f7224 */ /* 0x100fe200078e0009 */
[----:B------:R-:W-:Y:S01]  /*9290*/  VIMNMX R8, R0, 0x40, PT ;  /* 0x0000004000087848 */ /* 0x000fe20003fe0100 */
[----:B------:R-:W-:Y:S01]  /*92a0*/  VIADD R25, R189, 0x20 ;  /* 0x00000020bd197836 */ /* 0x000fe20000000000 */
[----:B------:R-:W-:Y:S01]  /*92b0*/  SHF.R.U32.HI R6, RZ, 0x10, R9 ;  /* 0x00000010ff067819 */ /* 0x000fe20000011609 */
[----:B---3--:R-:W-:Y:S01]  /*92c0*/  IMAD.MOV.U32 R20, RZ, RZ, R10 ;  /* 0x000000ffff147224 */ /* 0x008fe200078e000a */
[--C-:B------:R-:W-:Y:S01]  /*92d0*/  SHF.R.U64 R7, R10, 0x10, R11.reuse ;  /* 0x000000100a077819 */ /* 0x100fe2000000120b */
[--C-:B------:R-:W-:Y:S01]  /*92e0*/  IMAD.MOV.U32 R24, RZ, RZ, R11.reuse ;  /* 0x000000ffff187224 */ /* 0x100fe200078e000b */
[----:B------:R-:W-:Y:S01]  /*92f0*/  SHF.R.U32.HI R5, RZ, 0x10, R11 ;  /* 0x00000010ff057819 */ /* 0x000fe2000001160b */
[----:B------:R-:W-:Y:S01]  /*9300*/  BSSY B1, `(.L_x_3886) ;  /* 0x000000c000017945 */ /* 0x000fe20003800000 */
[----:B------:R-:W-:-:S02]  /*9310*/  PRMT R0, R3, 0x5410, R28 ;  /* 0x0000541003007816 */ /* 0x000fc4000000001c */
[-C--:B------:R-:W-:Y:S02]  /*9320*/  ISETP.GE.OR P2, PT, R189, R8.reuse, P0 ;  /* 0x00000008bd00720c */ /* 0x080fe40000746670 */
[----:B------:R-:W-:Y:S02]  /*9330*/  PRMT R3, R12, 0x5410, R33 ;  /* 0x000054100c037816 */ /* 0x000fe40000000021 */
[----:B------:R-:W-:Y:S02]  /*9340*/  ISETP.GE.OR P0, PT, R25, R8, P0 ;  /* 0x000000081900720c */ /* 0x000fe40000706670 */
[----:B------:R-:W-:Y:S02]  /*9350*/  PRMT R12, R4, 0x5410, R31 ;  /* 0x00005410040c7816 */ /* 0x000fe4000000001f */
[----:B------:R-:W-:Y:S02]  /*9360*/  PRMT R13, R13, 0x5410, R26 ;  /* 0x000054100d0d7816 */ /* 0x000fe4000000001a */
[----:B------:R-:W-:-:S02]  /*9370*/  PRMT R14, R14, 0x5410, R29 ;  /* 0x000054100e0e7816 */ /* 0x000fc4000000001d */
[----:B------:R-:W-:Y:S02]  /*9380*/  PRMT R15, R15, 0x5410, R6 ;  /* 0x000054100f0f7816 */ /* 0x000fe40000000006 */
[----:B------:R-:W-:Y:S02]  /*9390*/  PRMT R20, R20, 0x5410, R7 ;  /* 0x0000541014147816 */ /* 0x000fe40000000007 */
[----:B------:R-:W-:Y:S01]  /*93a0*/  PRMT R24, R24, 0x5410, R5 ;  /* 0x0000541018187816 */ /* 0x000fe20000000005 */
[----:B------:R-:W-:Y:S06]  /*93b0*/  @!P1 BRA `(.L_x_3887) ;  /* 0x0000012000689947 */ /* 0x000fec0003800000 */
.L_x_4090:
[----:B------:R-:W-:Y:S05]  /*93c0*/  BSYNC B1 ;  /* 0x0000000000017941 */ /* 0x000fea0003800000 */
.L_x_3886:
[----:B------:R-:W-:Y:S04]  /*93d0*/  BSSY B1, `(.L_x_3888) ;  /* 0x000005a000017945 */ /* 0x000fe80003800000 */
[----:B------:R-:W-:Y:S05]  /*93e0*/  @P2 BRA `(.L_x_3889) ;  /* 0x0000000400602947 */ /* 0x000fea0003800000 */
[----:B------:R-:W-:Y:S01]  /*93f0*/  IMAD.SHL.U32 R4, R191, 0x40, RZ ;  /* 0x00000040bf047824 */ /* 0x000fe200078e00ff */
[----:B------:R-:W-:Y:S01]  /*9400*/  LOP3.LUT R41, R14, 0xffff0000, RZ, 0xc0, !PT ;  /* 0xffff00000e297812 */ /* 0x000fe200078ec0ff */
[----:B------:R-:W-:Y:S02]  /*9410*/  IMAD.IADD R6, R16, 0x1, R21 ;  /* 0x0000000110067824 */ /* 0x000fe400078e0215 */
[----:B------:R-:W-:Y:S01]  /*9420*/  IMAD.U32 R39, R14, 0x10000, RZ ;  /* 0x000100000e277824 */ /* 0x000fe200078e00ff */
[----:B------:R-:W-:Y:S01]  /*9430*/  LOP3.LUT R7, R4, 0x1c0, RZ, 0xc0, !PT ;  /* 0x000001c004077812 */ /* 0x000fe200078ec0ff */
[----:B------:R-:W-:-:S03]  /*9440*/  IMAD.U32 R37, R0, 0x10000, RZ ;  /* 0x0001000000257824 */ /* 0x000fc600078e00ff */
[----:B------:R-:W-:Y:S02]  /*9450*/  SHF.R.U32.HI R9, RZ, 0x3, R7 ;  /* 0x00000003ff097819 */ /* 0x000fe40000011607 */
[C---:B------:R-:W-:Y:S02]  /*9460*/  LOP3.LUT R6, R7.reuse, 0x38, R6, 0xf8, !PT ;  /* 0x0000003807067812 */ /* 0x040fe400078ef806 */
[----:B------:R-:W-:Y:S02]  /*9470*/  LOP3.LUT R4, R7, 0x38, R16, 0xf8, !PT ;  /* 0x0000003807047812 */ /* 0x000fe400078ef810 */
[-C--:B------:R-:W-:Y:S02]  /*9480*/  LOP3.LUT R7, R6, R9.reuse, RZ, 0x3c, !PT ;  /* 0x0000000906077212 */ /* 0x080fe400078e3cff */
[----:B------:R-:W-:-:S03]  /*9490*/  LOP3.LUT R5, R4, R9, RZ, 0x3c, !PT ;  /* 0x0000000904057212 */ /* 0x000fc600078e3cff */
[C---:B0-----:R-:W-:Y:S02]  /*94a0*/  IMAD R27, R198.reuse, 0x200, R7 ;  /* 0x00000200c61b7824 */ /* 0x041fe400078e0207 */
[----:B------:R-:W-:Y:S02]  /*94b0*/  IMAD R5, R198, 0x200, R5 ;  /* 0x00000200c6057824 */ /* 0x000fe400078e0205 */
[--C-:B------:R-:W-:Y:S02]  /*94c0*/  IMAD R27, R27, 0x2, R2.reuse ;  /* 0x000000021b1b7824 */ /* 0x100fe400078e0202 */
[----:B------:R-:W-:-:S03]  /*94d0*/  IMAD R26, R5, 0x2, R2 ;  /* 0x00000002051a7824 */ /* 0x000fc600078e0202 */
[----:B------:R-:W0:Y:S04]  /*94e0*/  LDS.128 R8, [R27+0x20400] ;  /* 0x020400001b087984 */ /* 0x000e280000000c00 */
[----:B------:R-:W1:Y:S01]  /*94f0*/  LDS.128 R4, [R26+0x20400] ;  /* 0x020400001a047984 */ /* 0x000e620000000c00 */
[C---:B0-----:R-:W-:Y:S01]  /*9500*/  IMAD.U32 R32, R8.reuse, 0x10000, RZ ;  /* 0x0001000008207824 */ /* 0x041fe200078e00ff */
[----:B------:R-:W-:Y:S01]  /*9510*/  LOP3.LUT R8, R8, 0xffff0000, RZ, 0xc0, !PT ;  /* 0xffff000008087812 */ /* 0x000fe200078ec0ff */
[C---:B------:R-:W-:Y:S01]  /*9520*/  IMAD.U32 R34, R10.reuse, 0x10000, RZ ;  /* 0x000100000a227824 */ /* 0x040fe200078e00ff */
[----:B------:R-:W-:Y:S01]  /*9530*/  LOP3.LUT R10, R10, 0xffff0000, RZ, 0xc0, !PT ;  /* 0xffff00000a0a7812 */ /* 0x000fe200078ec0ff */
[----:B-1----:R-:W-:Y:S02]  /*9540*/  IMAD.U32 R28, R4, 0x10000, RZ ;  /* 0x00010000041c7824 */ /* 0x002fe400078e00ff */
[C---:B------:R-:W-:Y:S01]  /*9550*/  FMUL.FTZ R43, R32.reuse, R39 ;  /* 0x00000027202b7220 */ /* 0x040fe20000410000 */
[----:B------:R-:W-:Y:S01]  /*9560*/  FMUL.FTZ R45, R32, R37 ;  /* 0x00000025202d7220 */ /* 0x000fe20000410000 */
[----:B------:R-:W-:Y:S01]  /*9570*/  LOP3.LUT R4, R4, 0xffff0000, RZ, 0xc0, !PT ;  /* 0xffff000004047812 */ /* 0x000fe200078ec0ff */
[----:B------:R-:W-:Y:S01]  /*9580*/  FMUL.FTZ R47, R8, R41 ;  /* 0x00000029082f7220 */ /* 0x000fe20000410000 */
[----:B------:R-:W-:Y:S01]  /*9590*/  FFMA.FTZ R32, R28, R37, -R43 ;  /* 0x000000251c207223 */ /* 0x000fe2000001082b */
[----:B------:R-:W-:Y:S01]  /*95a0*/  LOP3.LUT R37, R0, 0xffff0000, RZ, 0xc0, !PT ;  /* 0xffff000000257812 */ /* 0x000fe200078ec0ff */
[----:B------:R-:W-:-:S02]  /*95b0*/  IMAD.U32 R43, R20, 0x10000, RZ ;  /* 0x00010000142b7824 */ /* 0x000fc400078e00ff */
[----:B------:R-:W-:Y:S01]  /*95c0*/  FFMA.FTZ R36, R28, R39, R45 ;  /* 0x000000271c247223 */ /* 0x000fe2000001002d */
[----:B------:R-:W-:Y:S01]  /*95d0*/  IMAD.U32 R39, R12, 0x10000, RZ ;  /* 0x000100000c277824 */ /* 0x000fe200078e00ff */
[----:B------:R-:W-:Y:S01]  /*95e0*/  LOP3.LUT R45, R20, 0xffff0000, RZ, 0xc0, !PT ;  /* 0xffff0000142d7812 */ /* 0x000fe200078ec0ff */
[-C--:B------:R-:W-:Y:S01]  /*95f0*/  FMUL.FTZ R49, R8, R37.reuse ;  /* 0x0000002508317220 */ /* 0x080fe20000410000 */
[----:B------:R-:W-:Y:S01]  /*9600*/  FFMA.FTZ R47, R4, R37, -R47 ;  /* 0x00000025042f7223 */ /* 0x000fe2000001082f */
[----:B------:R-:W-:Y:S02]  /*9610*/  IMAD.U32 R30, R6, 0x10000, RZ ;  /* 0x00010000061e7824 */ /* 0x000fe400078e00ff */
[C---:B------:R-:W-:Y:S01]  /*9620*/  FMUL.FTZ R37, R34.reuse, R43 ;  /* 0x0000002b22257220 */ /* 0x040fe20000410000 */
[----:B------:R-:W-:Y:S01]  /*9630*/  FMUL.FTZ R34, R34, R39 ;  /* 0x0000002722227220 */ /* 0x000fe20000410000 */
[----:B------:R-:W-:Y:S01]  /*9640*/  LOP3.LUT R6, R6, 0xffff0000, RZ, 0xc0, !PT ;  /* 0xffff000006067812 */ /* 0x000fe200078ec0ff */
[----:B------:R-:W-:Y:S01]  /*9650*/  FFMA.FTZ R49, R4, R41, R49 ;  /* 0x0000002904317223 */ /* 0x000fe20000010031 */
[----:B------:R-:W-:Y:S01]  /*9660*/  FFMA.FTZ R39, R30, R39, -R37 ;  /* 0x000000271e277223 */ /* 0x000fe20000010825 */
[----:B------:R-:W-:Y:S01]  /*9670*/  LOP3.LUT R37, R12, 0xffff0000, RZ, 0xc0, !PT ;  /* 0xffff00000c257812 */ /* 0x000fe200078ec0ff */
[----:B------:R-:W-:-:S02]  /*9680*/  IMAD.U32 R33, R9, 0x10000, RZ ;  /* 0x0001000009217824 */ /* 0x000fc400078e00ff */
[----:B------:R-:W-:Y:S01]  /*9690*/  FMUL.FTZ R41, R10, R45 ;  /* 0x0000002d0a297220 */ /* 0x000fe20000410000 */
[----:B------:R-:W-:Y:S02]  /*96a0*/  IMAD.U32 R28, R15, 0x10000, RZ ;  /* 0x000100000f1c7824 */ /* 0x000fe400078e00ff */
[----:B------:R-:W-:Y:S01]  /*96b0*/  FFMA.FTZ R43, R30, R43, R34 ;  /* 0x0000002b1e2b7223 */ /* 0x000fe20000010022 */
[-C--:B------:R-:W-:Y:S01]  /*96c0*/  FMUL.FTZ R51, R10, R37.reuse ;  /* 0x000000250a337220 */ /* 0x080fe20000410000 */
[----:B------:R-:W-:Y:S02]  /*96d0*/  IMAD.U32 R35, R11, 0x10000, RZ ;  /* 0x000100000b237824 */ /* 0x000fe400078e00ff */
[----:B------:R-:W-:Y:S01]  /*96e0*/  FFMA.FTZ R38, R6, R37, -R41 ;  /* 0x0000002506267223 */ /* 0x000fe20000010829 */
[----:B------:R-:W-:Y:S02]  /*96f0*/  IMAD.U32 R4, R3, 0x10000, RZ ;  /* 0x0001000003047824 */ /* 0x000fe400078e00ff */
[----:B------:R-:W-:Y:S01]  /*9700*/  FMUL.FTZ R30, R33, R28 ;  /* 0x0000001c211e7220 */ /* 0x000fe20000410000 */
[----:B------:R-:W-:-:S02]  /*9710*/  IMAD.U32 R10, R24, 0x10000, RZ ;  /* 0x00010000180a7824 */ /* 0x000fc400078e00ff */
[----:B------:R-:W-:Y:S01]  /*9720*/  FFMA.FTZ R40, R6, R45, R51 ;  /* 0x0000002d06287223 */ /* 0x000fe20000010033 */
[----:B------:R-:W-:Y:S02]  /*9730*/  IMAD.U32 R8, R13, 0x10000, RZ ;  /* 0x000100000d087824 */ /* 0x000fe400078e00ff */
[----:B------:R-:W-:Y:S01]  /*9740*/  FMUL.FTZ R33, R33, R4 ;  /* 0x0000000421217220 */ /* 0x000fe20000410000 */
[----:B------:R-:W-:Y:S02]  /*9750*/  IMAD.U32 R29, R5, 0x10000, RZ ;  /* 0x00010000051d7824 */ /* 0x000fe400078e00ff */
[----:B------:R-:W-:Y:S01]  /*9760*/  FMUL.FTZ R6, R35, R10 ;  /* 0x0000000a23067220 */ /* 0x000fe20000410000 */
[----:B------:R-:W-:Y:S02]  /*9770*/  IMAD.U32 R31, R7, 0x10000, RZ ;  /* 0x00010000071f7824 */ /* 0x000fe400078e00ff */
[----:B------:R-:W-:Y:S01]  /*9780*/  FMUL.FTZ R34, R35, R8 ;  /* 0x0000000823227220 */ /* 0x000fe20000410000 */
[----:B------:R-:W-:Y:S01]  /*9790*/  FFMA.FTZ R33, R29, R28, R33 ;  /* 0x0000001c1d217223 */ /* 0x000fe20000010021 */
[----:B------:R-:W-:Y:S01]  /*97a0*/  LOP3.LUT R9, R9, 0xffff0000, RZ, 0xc0, !PT ;  /* 0xffff000009097812 */ /* 0x000fe200078ec0ff */
[----:B------:R-:W-:Y:S01]  /*97b0*/  FFMA.FTZ R35, R31, R8, -R6 ;  /* 0x000000081f237223 */ /* 0x000fe20000010806 */
[----:B------:R-:W-:Y:S01]  /*97c0*/  LOP3.LUT R11, R11, 0xffff0000, RZ, 0xc0, !PT ;  /* 0xffff00000b0b7812 */ /* 0x000fe200078ec0ff */
[----:B------:R-:W-:Y:S01]  /*97d0*/  FFMA.FTZ R30, R29, R4, -R30 ;  /* 0x000000041d1e7223 */ /* 0x000fe2000001081e */
[----:B------:R-:W-:Y:S01]  /*97e0*/  LOP3.LUT R8, R15, 0xffff0000, RZ, 0xc0, !PT ;  /* 0xffff00000f087812 */ /* 0x000fe200078ec0ff */
[----:B------:R-:W-:Y:S01]  /*97f0*/  FFMA.FTZ R31, R31, R10, R34 ;  /* 0x0000000a1f1f7223 */ /* 0x000fe20000010022 */
[----:B------:R-:W-:-:S02]  /*9800*/  LOP3.LUT R28, R24, 0xffff0000, RZ, 0xc0, !PT ;  /* 0xffff0000181c7812 */ /* 0x000fc400078ec0ff */
[----:B------:R-:W-:Y:S01]  /*9810*/  LOP3.LUT R4, R3, 0xffff0000, RZ, 0xc0, !PT ;  /* 0xffff000003047812 */ /* 0x000fe200078ec0ff */
[----:B------:R-:W-:Y:S01]  /*9820*/  FMUL.FTZ R10, R9, R8 ;  /* 0x00000008090a7220 */ /* 0x000fe20000410000 */
[----:B------:R-:W-:Y:S01]  /*9830*/  LOP3.LUT R6, R13, 0xffff0000, RZ, 0xc0, !PT ;  /* 0xffff00000d067812 */ /* 0x000fe200078ec0ff */
[----:B------:R-:W-:Y:S01]  /*9840*/  FMUL.FTZ R42, R11, R28 ;  /* 0x0000001c0b2a7220 */ /* 0x000fe20000410000 */
[----:B------:R-:W-:Y:S01]  /*9850*/  LOP3.LUT R5, R5, 0xffff0000, RZ, 0xc0, !PT ;  /* 0xffff000005057812 */ /* 0x000fe200078ec0ff */
[----:B------:R-:W-:Y:S01]  /*9860*/  FMUL.FTZ R29, R9, R4 ;  /* 0x00000004091d7220 */ /* 0x000fe20000410000 */
[----:B------:R-:W-:Y:S01]  /*9870*/  LOP3.LUT R7, R7, 0xffff0000, RZ, 0xc0, !PT ;  /* 0xffff000007077812 */ /* 0x000fe200078ec0ff */
[----:B------:R-:W-:Y:S02]  /*9880*/  FMUL.FTZ R11, R11, R6 ;  /* 0x000000060b0b7220 */ /* 0x000fe40000410000 */
        /* <DEDUP_REMOVED lines=9> */
[----:B------:R-:W-:Y:S01]  /*9920*/  F2FP.BF16.F32.PACK_AB R10, R40, R43 ;  /* 0x0000002b280a723e */ /* 0x000fe200000010ff */
[----:B------:R1:W-:Y:S01]  /*9930*/  STS.128 [R26+0x20400], R4 ;  /* 0x020400041a007388 */ /* 0x0003e20000000c00 */
[----:B------:R-:W-:-:S02]  /*9940*/  F2FP.BF16.F32.PACK_AB R9, R34, R33 ;  /* 0x000000212209723e */ /* 0x000fc400000010ff */
[----:B------:R-:W-:-:S05]  /*9950*/  F2FP.BF16.F32.PACK_AB R11, R28, R31 ;  /* 0x0000001f1c0b723e */ /* 0x000fca00000010ff */
[----:B------:R1:W-:Y:S02]  /*9960*/  STS.128 [R27+0x20400], R8 ;  /* 0x020400081b007388 */ /* 0x0003e40000000c00 */
.L_x_3889:
[----:B------:R-:W-:Y:S05]  /*9970*/  BSYNC B1 ;  /* 0x0000000000017941 */ /* 0x000fea0003800000 */
.L_x_3888:
[----:B------:R-:W-:Y:S05]  /*9980*/  @P0 BRA `(.L_x_3880) ;  /* 0x0000000400640947 */ /* 0x000fea0003800000 */
[----:B------:R-:W2:Y:S01]  /*9990*/  LDL R42, [R1+0x4c] ;  /* 0x00004c00012a7983 */ /* 0x000ea20000100800 */
[----:B-1----:R-:W-:Y:S01]  /*99a0*/  IMAD.SHL.U32 R5, R25, 0x40, RZ ;  /* 0x0000004019057824 */ /* 0x002fe200078e00ff */
[----:B------:R-:W-:Y:S01]  /*99b0*/  SHF.R.S32.HI R6, RZ, 0x1f, R25 ;  /* 0x0000001fff067819 */ /* 0x000fe20000011419 */
[----:B------:R-:W-:Y:S01]  /*99c0*/  IMAD.IADD R4, R16, 0x1, R21 ;  /* 0x0000000110047824 */ /* 0x000fe200078e0215 */
[C---:B------:R-:W-:Y:S01]  /*99d0*/  LOP3.LUT R38, R14.reuse, 0xffff0000, RZ, 0xc0, !PT ;  /* 0xffff00000e267812 */ /* 0x040fe200078ec0ff */
[----:B------:R-:W-:Y:S01]  /*99e0*/  IMAD.U32 R35, R14, 0x10000, RZ ;  /* 0x000100000e237824 */ /* 0x000fe200078e00ff */
[----:B------:R-:W-:Y:S01]  /*99f0*/  LEA.HI R6, R6, R25, RZ, 0x3 ;  /* 0x0000001906067211 */ /* 0x000fe200078f18ff */
[C---:B------:R-:W-:Y:S01]  /*9a00*/  IMAD.U32 R33, R0.reuse, 0x10000, RZ ;  /* 0x0001000000217824 */ /* 0x040fe200078e00ff */
[----:B------:R-:W-:Y:S01]  /*9a10*/  LOP3.LUT R5, R5, 0x1c0, RZ, 0xc0, !PT ;  /* 0x000001c005057812 */ /* 0x000fe200078ec0ff */
[----:B------:R-:W-:Y:S01]  /*9a20*/  IMAD.U32 R40, R15, 0x10000, RZ ;  /* 0x000100000f287824 */ /* 0x000fe200078e00ff */
[----:B------:R-:W-:Y:S01]  /*9a30*/  LOP3.LUT R0, R0, 0xffff0000, RZ, 0xc0, !PT ;  /* 0xffff000000007812 */ /* 0x000fe200078ec0ff */
[----:B------:R-:W-:Y:S01]  /*9a40*/  IMAD.SHL.U32 R6, R6, 0x40, RZ ;  /* 0x0000004006067824 */ /* 0x000fe200078e00ff */
[----:B------:R-:W-:Y:S01]  /*9a50*/  LOP3.LUT R4, R5, 0x38, R4, 0xf8, !PT ;  /* 0x0000003805047812 */ /* 0x000fe200078ef804 */
[----:B------:R-:W-:Y:S01]  /*9a60*/  IMAD.U32 R36, R3, 0x10000, RZ ;  /* 0x0001000003247824 */ /* 0x000fe200078e00ff */
[----:B------:R-:W-:Y:S01]  /*9a70*/  SHF.R.U32.HI R5, RZ, 0x3, R5 ;  /* 0x00000003ff057819 */ /* 0x000fe20000011605 */
[----:B------:R-:W-:Y:S01]  /*9a80*/  IMAD.U32 R39, R20, 0x10000, RZ ;  /* 0x0001000014277824 */ /* 0x000fe200078e00ff */
[----:B------:R-:W-:Y:S01]  /*9a90*/  LOP3.LUT R21, R6, 0xfffffe00, RZ, 0xc0, !PT ;  /* 0xfffffe0006157812 */ /* 0x000fe200078ec0ff */
[----:B------:R-:W-:Y:S01]  /*9aa0*/  IMAD.U32 R37, R12, 0x10000, RZ ;  /* 0x000100000c257824 */ /* 0x000fe200078e00ff */
[----:B------:R-:W-:-:S02]  /*9ab0*/  LOP3.LUT R4, R4, R5, RZ, 0x3c, !PT ;  /* 0x0000000504047212 */ /* 0x000fc400078e3cff */
[----:B------:R-:W-:Y:S02]  /*9ac0*/  LOP3.LUT R12, R12, 0xffff0000, RZ, 0xc0, !PT ;  /* 0xffff00000c0c7812 */ /* 0x000fe400078ec0ff */
[----:B------:R-:W-:Y:S01]  /*9ad0*/  LOP3.LUT R20, R20, 0xffff0000, RZ, 0xc0, !PT ;  /* 0xffff000014147812 */ /* 0x000fe200078ec0ff */
[----:B------:R-:W-:Y:S01]  /*9ae0*/  IMAD.IADD R21, R21, 0x1, R4 ;  /* 0x0000000115157824 */ /* 0x000fe200078e0204 */
[----:B------:R-:W-:Y:S02]  /*9af0*/  LOP3.LUT R15, R15, 0xffff0000, RZ, 0xc0, !PT ;  /* 0xffff00000f0f7812 */ /* 0x000fe400078ec0ff */
[----:B------:R-:W-:Y:S01]  /*9b00*/  LOP3.LUT R41, R24, 0xffff0000, RZ, 0xc0, !PT ;  /* 0xffff000018297812 */ /* 0x000fe200078ec0ff */
[----:B------:R-:W-:Y:S01]  /*9b10*/  IMAD R21, R21, 0x2, R2 ;  /* 0x0000000215157824 */ /* 0x000fe200078e0202 */
[----:B------:R-:W-:-:S04]  /*9b20*/  LOP3.LUT R3, R3, 0xffff0000, RZ, 0xc0, !PT ;  /* 0xffff000003037812 */ /* 0x000fc800078ec0ff */
[----:B------:R-:W1:Y:S02]  /*9b30*/  LDS.128 R8, [R21+0x20400] ;  /* 0x0204000015087984 */ /* 0x000e640000000c00 */
[C---:B-1----:R-:W-:Y:S01]  /*9b40*/  IMAD.U32 R29, R8.reuse, 0x10000, RZ ;  /* 0x00010000081d7824 */ /* 0x042fe200078e00ff */
[----:B------:R-:W-:Y:S01]  /*9b50*/  LOP3.LUT R8, R8, 0xffff0000, RZ, 0xc0, !PT ;  /* 0xffff000008087812 */ /* 0x000fe200078ec0ff */
[C---:B------:R-:W-:Y:S01]  /*9b60*/  IMAD.U32 R30, R9.reuse, 0x10000, RZ ;  /* 0x00010000091e7824 */ /* 0x040fe200078e00ff */
[----:B------:R-:W-:Y:S01]  /*9b70*/  LOP3.LUT R9, R9, 0xffff0000, RZ, 0xc0, !PT ;  /* 0xffff000009097812 */ /* 0x000fe200078ec0ff */
[-C--:B------:R-:W-:Y:S01]  /*9b80*/  FMUL.FTZ R34, R35, R29.reuse ;  /* 0x0000001d23227220 */ /* 0x080fe20000410000 */
[----:B------:R-:W-:Y:S01]  /*9b90*/  FMUL.FTZ R14, R33, R29 ;  /* 0x0000001d210e7220 */ /* 0x000fe20000410000 */
[-C--:B------:R-:W-:Y:S01]  /*9ba0*/  FMUL.FTZ R29, R38, R8.reuse ;  /* 0x00000008261d7220 */ /* 0x080fe20000410000 */
[C---:B------:R-:W-:Y:S01]  /*9bb0*/  IMAD.U32 R31, R10.reuse, 0x10000, RZ ;  /* 0x000100000a1f7824 */ /* 0x040fe200078e00ff */
[----:B------:R-:W-:Y:S01]  /*9bc0*/  LOP3.LUT R10, R10, 0xffff0000, RZ, 0xc0, !PT ;  /* 0xffff00000a0a7812 */ /* 0x000fe200078ec0ff */
[C---:B------:R-:W-:Y:S01]  /*9bd0*/  IMAD.U32 R32, R11.reuse, 0x10000, RZ ;  /* 0x000100000b207824 */ /* 0x040fe200078e00ff */
[----:B------:R-:W-:Y:S01]  /*9be0*/  LOP3.LUT R11, R11, 0xffff0000, RZ, 0xc0, !PT ;  /* 0xffff00000b0b7812 */ /* 0x000fe200078ec0ff */
[----:B--2---:R-:W1:Y:S02]  /*9bf0*/  LDS.128 R4, [R42+0x20400] ;  /* 0x020400002a047984 */ /* 0x004e640000000c00 */
[C---:B-1----:R-:W-:Y:S01]  /*9c00*/  IMAD.U32 R25, R4.reuse, 0x10000, RZ ;  /* 0x0001000004197824 */ /* 0x042fe200078e00ff */
[----:B------:R-:W-:Y:S01]  /*9c10*/  LOP3.LUT R4, R4, 0xffff0000, RZ, 0xc0, !PT ;  /* 0xffff000004047812 */ /* 0x000fe200078ec0ff */
[C---:B------:R-:W-:Y:S01]  /*9c20*/  IMAD.U32 R26, R5.reuse, 0x10000, RZ ;  /* 0x00010000051a7824 */ /* 0x040fe200078e00ff */
[----:B------:R-:W-:Y:S01]  /*9c30*/  LOP3.LUT R5, R5, 0xffff0000, RZ, 0xc0, !PT ;  /* 0xffff000005057812 */ /* 0x000fe200078ec0ff */
[-C--:B------:R-:W-:Y:S01]  /*9c40*/  FFMA.FTZ R34, R33, R25.reuse, -R34 ;  /* 0x0000001921227223 */ /* 0x080fe20000010822 */
[----:B------:R-:W-:Y:S01]  /*9c50*/  FFMA.FTZ R14, R35, R25, R14 ;  /* 0x00000019230e7223 */ /* 0x000fe2000001000e */
[----:B------:R-:W-:Y:S01]  /*9c60*/  FMUL.FTZ R25, R0, R8 ;  /* 0x0000000800197220 */ /* 0x000fe20000410000 */
[-C--:B------:R-:W-:Y:S01]  /*9c70*/  FMUL.FTZ R33, R40, R30.reuse ;  /* 0x0000001e28217220 */ /* 0x080fe20000410000 */
[----:B------:R-:W-:Y:S01]  /*9c80*/  FMUL.FTZ R35, R36, R30 ;  /* 0x0000001e24237220 */ /* 0x000fe20000410000 */
[----:B------:R-:W-:Y:S01]  /*9c90*/  FFMA.FTZ R29, R0, R4, -R29 ;  /* 0x00000004001d7223 */ /* 0x000fe2000001081d */
[----:B0-----:R-:W-:-:S02]  /*9ca0*/  IMAD.U32 R27, R6, 0x10000, RZ ;  /* 0x00010000061b7824 */ /* 0x001fc400078e00ff */
[-C--:B------:R-:W-:Y:S01]  /*9cb0*/  FMUL.FTZ R0, R39, R31.reuse ;  /* 0x0000001f27007220 */ /* 0x080fe20000410000 */
[----:B------:R-:W-:Y:S01]  /*9cc0*/  FFMA.FTZ R25, R38, R4, R25 ;  /* 0x0000000426197223 */ /* 0x000fe20000010019 */
[-C--:B------:R-:W-:Y:S01]  /*9cd0*/  FFMA.FTZ R33, R36, R26.reuse, -R33 ;  /* 0x0000001a24217223 */ /* 0x080fe20000010821 */
[----:B------:R-:W-:Y:S01]  /*9ce0*/  FFMA.FTZ R35, R40, R26, R35 ;  /* 0x0000001a28237223 */ /* 0x000fe20000010023 */
[C---:B------:R-:W-:Y:S01]  /*9cf0*/  FMUL.FTZ R4, R37.reuse, R31 ;  /* 0x0000001f25047220 */ /* 0x040fe20000410000 */
[----:B------:R-:W-:Y:S02]  /*9d00*/  IMAD.U32 R26, R24, 0x10000, RZ ;  /* 0x00010000181a7824 */ /* 0x000fe400078e00ff */
[-C--:B------:R-:W-:Y:S01]  /*9d10*/  FFMA.FTZ R8, R37, R27.reuse, -R0 ;  /* 0x0000001b25087223 */ /* 0x080fe20000010800 */
[-C--:B------:R-:W-:Y:S01]  /*9d20*/  FMUL.FTZ R31, R20, R10.reuse ;  /* 0x0000000a141f7220 */ /* 0x080fe20000410000 */
[----:B------:R-:W-:Y:S01]  /*9d30*/  FMUL.FTZ R37, R12, R10 ;  /* 0x0000000a0c257220 */ /* 0x000fe20000410000 */
[----:B------:R-:W-:Y:S01]  /*9d40*/  LOP3.LUT R6, R6, 0xffff0000, RZ, 0xc0, !PT ;  /* 0xffff000006067812 */ /* 0x000fe200078ec0ff */
[----:B------:R-:W-:Y:S01]  /*9d50*/  FFMA.FTZ R10, R39, R27, R4 ;  /* 0x0000001b270a7223 */ /* 0x000fe20000010004 */
[----:B------:R-:W-:-:S02]  /*9d60*/  IMAD.U32 R28, R7, 0x10000, RZ ;  /* 0x00010000071c7824 */ /* 0x000fc400078e00ff */
[----:B------:R-:W-:Y:S01]  /*9d70*/  FMUL.FTZ R27, R26, R32 ;  /* 0x000000201a1b7220 */ /* 0x000fe20000410000 */
[C---:B------:R-:W-:Y:S01]  /*9d80*/  IMAD.U32 R0, R13.reuse, 0x10000, RZ ;  /* 0x000100000d007824 */ /* 0x040fe200078e00ff */
[----:B------:R-:W-:Y:S01]  /*9d90*/  LOP3.LUT R13, R13, 0xffff0000, RZ, 0xc0, !PT ;  /* 0xffff00000d0d7812 */ /* 0x000fe200078ec0ff */
[-C--:B------:R-:W-:Y:S01]  /*9da0*/  FFMA.FTZ R31, R12, R6.reuse, -R31 ;  /* 0x000000060c1f7223 */ /* 0x080fe2000001081f */
[----:B------:R-:W-:Y:S01]  /*9db0*/  LOP3.LUT R7, R7, 0xffff0000, RZ, 0xc0, !PT ;  /* 0xffff000007077812 */ /* 0x000fe200078ec0ff */
[----:B------:R-:W-:Y:S01]  /*9dc0*/  FFMA.FTZ R37, R20, R6, R37 ;  /* 0x0000000614257223 */ /* 0x000fe20000010025 */
        /* <DEDUP_REMOVED lines=21> */
.L_x_3880:
[----:B------:R-:W-:Y:S05]  /*9f20*/  BSYNC B0 ;  /* 0x0000000000007941 */ /* 0x000fea0003800000 */
.L_x_3869:
[----:B------:R-:W-:Y:S01]  /*9f30*/  @!PT LDS RZ, [RZ] ;  /* 0x00000000fffff984 */ /* 0x000fe20000000800 */
[----:B------:R-:W-:Y:S01]  /*9f40*/  @!PT LDS RZ, [RZ] ;  /* 0x00000000fffff984 */ /* 0x000fe20000000800 */
[----:B------:R-:W-:Y:S01]  /*9f50*/  @!PT LDS RZ, [RZ] ;  /* 0x00000000fffff984 */ /* 0x000fe20000000800 */
[----:B------:R-:W-:Y:S01]  /*9f60*/  @!PT LDS RZ, [RZ] ;  /* 0x00000000fffff984 */ /* 0x000fe20000000800 */
[----:B------:R4:W-:Y:S06]  /*9f70*/  MEMBAR.ALL.CTA ;  /* 0x0000000000007992 */ /* 0x0009ec0000008000 */
[----:B----4-:R-:W4:Y:S01]  /*9f80*/  FENCE.VIEW.ASYNC.S ;  /* 0x00000000000073c6 */ /* 0x010f220000000000 */
[----:B------:R-:W-:Y:S05]  /*9f90*/  WARPSYNC.ALL ;  /* 0x0000000000007948 */ /* 0x000fea0003800000 */
[----:B----4-:R-:W-:Y:S06]  /*9fa0*/  BAR.SYNC.DEFER_BLOCKING 0xd, 0x80 ;  /* 0x0342000000007b1d */ /* 0x010fec0000010000 */
.L_x_3866:
[----:B---3--:R-:W-:-:S05]  /*9fb0*/  IMAD.U32 R0, RZ, RZ, UR37 ;  /* 0x00000025ff007e24 */ /* 0x008fca000f8e00ff */
[----:B------:R-:W-:-:S13]  /*9fc0*/  ISETP.NE.AND P0, PT, R0, 0x3, PT ;  /* 0x000000030000780c */ /* 0x000fda0003f05270 */
[----:B------:R-:W-:Y:S05]  /*9fd0*/  @!P0 BRA `(.L_x_3890) ;  /* 0x0000000000048947 */ /* 0x000fea0003800000 */
[----:B------:R-:W-:Y:S01]  /*9fe0*/  BPT.TRAP 0x1 ;  /* 0x000000040000795c */ /* 0x000fe20000300000 */
.L_x_3890:
[----:B------:R-:W-:Y:S01]  /*9ff0*/  IMAD R12, R19, 0x8, R2 ;  /* 0x00000008130c7824 */ /* 0x000fe200078e0202 */
[----:B------:R-:W-:-:S04]  /*a000*/  SHF.L.U32 R13, R185, 0x1f, RZ ;  /* 0x0000001fb90d7819 */ /* 0x000fc800000006ff */
[----:B------:R3:W4:Y:S01]  /*a010*/  SYNCS.PHASECHK.TRANS64.TRYWAIT P1, [R12+URZ+0x28c30], R13 ;  /* 0x028c300d0c0075a7 */ /* 0x000722000802017f */
[----:B------:R-:W-:Y:S05]  /*a020*/  @!P0 BRA `(.L_x_3891) ;  /* 0x0000000000048947 */ /* 0x000fea0003800000 */
[----:B------:R-:W-:Y:S01]  /*a030*/  BPT.TRAP 0x1 ;  /* 0x000000040000795c */ /* 0x000fe20000300000 */
.L_x_3891:
[C---:B------:R-:W-:Y:S02]  /*a040*/  VIADD R0, R2.reuse, 0x22400 ;  /* 0x0002240002007836 */ /* 0x040fe40000000000 */
[----:B01----:R-:W-:-:S03]  /*a050*/  VIADD R3, R2, 0x20400 ;  /* 0x0002040002037836 */ /* 0x003fc60000000000 */
[----:B------:R-:W-:Y:S02]  /*a060*/  SHF.R.U32.HI R0, RZ, 0x4, R0 ;  /* 0x00000004ff007819 */ /* 0x000fe40000011600 */
[----:B------:R-:W-:Y:S02]  /*a070*/  SHF.R.U32.HI R3, RZ, 0x4, R3 ;  /* 0x00000004ff037819 */ /* 0x000fe40000011603 */
[----:B------:R-:W-:Y:S02]  /*a080*/  LOP3.LUT R0, R0, 0x3fff, RZ, 0xc0, !PT ;  /* 0x00003fff00007812 */ /* 0x000fe400078ec0ff */
[----:B------:R-:W-:Y:S02]  /*a090*/  LOP3.LUT R3, R3, 0x3fff, RZ, 0xc0, !PT ;  /* 0x00003fff03037812 */ /* 0x000fe400078ec0ff */
[----:B------:R-:W-:Y:S01]  /*a0a0*/  LOP3.LUT R0, R0, 0x10000, RZ, 0xfc, !PT ;  /* 0x0001000000007812 */ /* 0x000fe200078efcff */
[----:B----4-:R-:W-:Y:S06]  /*a0b0*/  @P1 BRA `(.L_x_3892) ;  /* 0x0000000000081947 */ /* 0x010fec0003800000 */
[----:B------:R-:W0:Y:S02]  /*a0c0*/  SYNCS.PHASECHK.TRANS64.TRYWAIT P1, [R12+URZ+0x28c30], R13 ;  /* 0x028c300d0c0075a7 */ /* 0x000e24000802017f */
[----:B0-----:R-:W-:Y:S05]  /*a0d0*/  @!P1 BRA `(.L_x_3893) ;  /* 0x0000011400349947 */ /* 0x001fea0003800000 */
.L_x_3892:
[----:B--2---:R-:W-:Y:S01]  /*a0e0*/  IMAD R10, R19, 0x200, R0 ;  /* 0x00000200130a7824 */ /* 0x004fe200078e0200 */
[----:B------:R-:W-:Y:S01]  /*a0f0*/  LOP3.LUT R4, R3, 0x10000, RZ, 0xfc, !PT ;  /* 0x0001000003047812 */ /* 0x000fe200078efcff */
[----:B------:R-:W-:Y:S01]  /*a100*/  IMAD.MOV.U32 R5, RZ, RZ, 0x40000040 ;  /* 0x40000040ff057424 */ /* 0x000fe200078e00ff */
[----:B------:R-:W-:Y:S05]  /*a110*/  WARPSYNC.ALL ;  /* 0x0000000000007948 */ /* 0x000fea0003800000 */
[----:B------:R-:W-:Y:S01]  /*a120*/  IMAD.MOV.U32 R11, RZ, RZ, 0x40000040 ;  /* 0x40000040ff0b7424 */ /* 0x000fe200078e00ff */
[C---:B------:R-:W-:Y:S01]  /*a130*/  R2UR UR4, R4.reuse ;  /* 0x00000000040472ca */ /* 0x040fe200000e0000 */
[----:B------:R-:W-:Y:S01]  /*a140*/  WARPGROUP.ARRIVE ;  /* 0x00000000000079c5 */ /* 0x000fe20000000000 */
[----:B------:R-:W-:Y:S01]  /*a150*/  R2UR UR5, R5 ;  /* 0x00000000050572ca */ /* 0x000fe200000e0000 */
[----:B------:R-:W-:Y:S01]  /*a160*/  VIADD R8, R4, 0x2 ;  /* 0x0000000204087836 */ /* 0x000fe20000000000 */
[C---:B------:R-:W-:Y:S01]  /*a170*/  R2UR UR6, R10.reuse ;  /* 0x000000000a0672ca */ /* 0x040fe200000e0000 */
[----:B------:R-:W-:Y:S01]  /*a180*/  VIADD R6, R10, 0x2 ;  /* 0x000000020a067836 */ /* 0x000fe20000000000 */
[----:B------:R-:W-:Y:S01]  /*a190*/  R2UR UR7, R11 ;  /* 0x000000000b0772ca */ /* 0x000fe200000e0000 */
[----:B------:R-:W-:-:S02]  /*a1a0*/  IMAD.MOV.U32 R9, RZ, RZ, 0x40000040 ;  /* 0x40000040ff097424 */ /* 0x000fc400078e00ff */
[----:B------:R-:W-:Y:S02]  /*a1b0*/  IMAD.MOV.U32 R7, RZ, RZ, 0x40000040 ;  /* 0x40000040ff077424 */ /* 0x000fe400078e00ff */
[C---:B------:R-:W-:Y:S02]  /*a1c0*/  VIADD R14, R10.reuse, 0x4 ;  /* 0x000000040a0e7836 */ /* 0x040fe40000000000 */
[----:B------:R-:W-:Y:S02]  /*a1d0*/  IMAD.MOV.U32 R15, RZ, RZ, 0x40000040 ;  /* 0x40000040ff0f7424 */ /* 0x000fe400078e00ff */
[----:B------:R-:W-:Y:S02]  /*a1e0*/  VIADD R10, R10, 0x6 ;  /* 0x000000060a0a7836 */ /* 0x000fe40000000000 */
[----:B------:R-:W-:Y:S02]  /*a1f0*/  IMAD.MOV.U32 R5, RZ, RZ, 0x40000040 ;  /* 0x40000040ff057424 */ /* 0x000fe400078e00ff */
[----:B------:R-:W-:Y:S01]  /*a200*/  HGMMA.64x64x16.F32.BF16 R24, gdesc[UR4], RZ, !UPT, gsb0 ;  /* 0x00e00000041879f0 */ /* 0x000fe2000c0018ff */
[----:B------:R-:W-:Y:S01]  /*a210*/  R2UR UR4, R8 ;  /* 0x00000000080472ca */ /* 0x000fe200000e0000 */
[----:B------:R-:W-:Y:S01]  /*a220*/  IMAD.MOV.U32 R11, RZ, RZ, 0x40000040 ;  /* 0x40000040ff0b7424 */ /* 0x000fe200078e00ff */
[----:B------:R-:W-:-:S02]  /*a230*/  R2UR UR5, R9 ;  /* 0x00000000090572ca */ /* 0x000fc400000e0000 */
[----:B------:R-:W-:Y:S01]  /*a240*/  R2UR UR6, R6 ;  /* 0x00000000060672ca */ /* 0x000fe200000e0000 */
[C---:B------:R-:W-:Y:S01]  /*a250*/  VIADD R6, R4.reuse, 0x4 ;  /* 0x0000000404067836 */ /* 0x040fe20000000000 */
[----:B------:R-:W-:Y:S01]  /*a260*/  R2UR UR7, R7 ;  /* 0x00000000070772ca */ /* 0x000fe200000e0000 */
[----:B------:R-:W-:Y:S02]  /*a270*/  IMAD.MOV.U32 R7, RZ, RZ, 0x40000040 ;  /* 0x40000040ff077424 */ /* 0x000fe400078e00ff */
[----:B------:R-:W-:Y:S01]  /*a280*/  VIADD R4, R4, 0x6 ;  /* 0x0000000604047836 */ /* 0x000fe20000000000 */
[----:B------:R-:W-:Y:S02]  /*a290*/  WARPGROUP.DEPBAR.LE gsb0, 0x0 ;  /* 0x00008000000079c5 */ /* 0x000fe40000010000 */
[----:B------:R-:W-:-:S07]  /*a2a0*/  WARPGROUP.ARRIVE ;  /* 0x00000000000079c5 */ /* 0x000fce0000000000 */
[----:B------:R-:W-:Y:S01]  /*a2b0*/  HGMMA.64x64x16.F32.BF16 R24, gdesc[UR4], R24, gsb0 ;  /* 0x00e00000041879f0 */ /* 0x000fe20008001818 */
[----:B------:R-:W-:Y:S02]  /*a2c0*/  R2UR UR4, R6 ;  /* 0x00000000060472ca */ /* 0x000fe400000e0000 */
[----:B------:R-:W-:Y:S02]  /*a2d0*/  R2UR UR5, R7 ;  /* 0x00000000070572ca */ /* 0x000fe400000e0000 */
[----:B------:R-:W-:Y:S02]  /*a2e0*/  R2UR UR6, R14 ;  /* 0x000000000e0672ca */ /* 0x000fe400000e0000 */
[----:B------:R-:W-:Y:S01]  /*a2f0*/  R2UR UR7, R15 ;  /* 0x000000000f0772ca */ /* 0x000fe200000e0000 */
[----:B------:R-:W-:Y:S02]  /*a300*/  WARPGROUP.DEPBAR.LE gsb0, 0x0 ;  /* 0x00008000000079c5 */ /* 0x000fe40000010000 */
[----:B------:R-:W-:-:S10]  /*a310*/  WARPGROUP.ARRIVE ;  /* 0x00000000000079c5 */ /* 0x000fd40000000000 */
[----:B------:R-:W-:Y:S01]  /*a320*/  HGMMA.64x64x16.F32.BF16 R24, gdesc[UR4], R24, gsb0 ;  /* 0x00e00000041879f0 */ /* 0x000fe20008001818 */
[----:B------:R-:W-:Y:S02]  /*a330*/  R2UR UR4, R4 ;  /* 0x00000000040472ca */ /* 0x000fe400000e0000 */
[----:B------:R-:W-:Y:S02]  /*a340*/  R2UR UR5, R5 ;  /* 0x00000000050572ca */ /* 0x000fe400000e0000 */
[----:B------:R-:W-:Y:S02]  /*a350*/  R2UR UR6, R10 ;  /* 0x000000000a0672ca */ /* 0x000fe400000e0000 */
[----:B------:R-:W-:Y:S01]  /*a360*/  R2UR UR7, R11 ;  /* 0x000000000b0772ca */ /* 0x000fe200000e0000 */
[----:B------:R-:W-:Y:S02]  /*a370*/  WARPGROUP.DEPBAR.LE gsb0, 0x0 ;  /* 0x00008000000079c5 */ /* 0x000fe40000010000 */
[----:B------:R-:W-:-:S10]  /*a380*/  WARPGROUP.ARRIVE ;  /* 0x00000000000079c5 */ /* 0x000fd40000000000 */
[----:B------:R-:W-:Y:S03]  /*a390*/  HGMMA.64x64x16.F32.BF16 R24, gdesc[UR4], R24, gsb0 ;  /* 0x00e00000041879f0 */ /* 0x000fe60008001818 */
[----:B------:R-:W-:Y:S02]  /*a3a0*/  WARPGROUP.DEPBAR.LE gsb0, 0x0 ;  /* 0x00008000000079c5 */ /* 0x000fe40000010000 */
[----:B------:R-:W-:Y:S05]  /*a3b0*/  @!P0 BRA `(.L_x_3894) ;  /* 0x0000000000048947 */ /* 0x000fea0003800000 */
[----:B------:R-:W-:Y:S01]  /*a3c0*/  BPT.TRAP 0x1 ;  /* 0x000000040000795c */ /* 0x000fe20000300000 */
.L_x_3894:
[----:B------:R-:W2:Y:S01]  /*a3d0*/  LDL R58, [R1+0x48] ;  /* 0x00004800013a7983 */ /* 0x000ea20000100800 */
        /* <DEDUP_REMOVED lines=9> */
[----:B------:R-:W-:-:S02]  /*a470*/  IMAD R36, R171, -0x40, R152 ;  /* 0xffffffc0ab247824 */ /* 0x000fc400078e0298 */
        /* <DEDUP_REMOVED lines=28> */
[----:B------:R-:W-:-:S02]  /*a640*/  IMAD.U32 R168, RZ, RZ, UR5 ;  /* 0x00000005ffa87e24 */ /* 0x000fc4000f8e00ff */
[----:B------:R-:W3:Y:S08]  /*a650*/  MUFU.TANH R28, R28 ;  /* 0x0000001c001c7308 */ /* 0x000ef00000002400 */
[----:B------:R-:W3:Y:S08]  /*a660*/  MUFU.TANH R11, R11 ;  /* 0x0000000b000b7308 */ /* 0x000ef00000002400 */
[----:B------:R-:W3:Y:S08]  /*a670*/  MUFU.TANH R30, R30 ;  /* 0x0000001e001e7308 */ /* 0x000ef00000002400 */
[----:B------:R4:W-:Y:S08]  /*a680*/  MUFU.TANH R57, R41 ;  /* 0x0000002900397308 */ /* 0x0009f00000002400 */
[----:B------:R-:W3:Y:S08]  /*a690*/  MUFU.TANH R10, R10 ;  /* 0x0000000a000a7308 */ /* 0x000ef00000002400 */
        /* <DEDUP_REMOVED lines=8> */
[----:B------:R3:W-:Y:S08]  /*a720*/  MUFU.TANH R61, R45 ;  /* 0x0000002d003d7308 */ /* 0x0007f00000002400 */
[----:B------:R-:W3:Y:S08]  /*a730*/  MUFU.TANH R29, R29 ;  /* 0x0000001d001d7308 */ /* 0x000ef00000002400 */
[----:B------:R3:W-:Y:S08]  /*a740*/  MUFU.TANH R65, R49 ;  /* 0x0000003100417308 */ /* 0x0007f00000002400 */
[----:B------:R-:W3:Y:S08]  /*a750*/  MUFU.TANH R35, R35 ;  /* 0x0000002300237308 */ /* 0x000ef00000002400 */
[----:B------:R-:W3:Y:S08]  /*a760*/  MUFU.TANH R48, R48 ;  /* 0x0000003000307308 */ /* 0x000ef00000002400 */
[----:B------:R3:W-:Y:S08]  /*a770*/  MUFU.TANH R67, R53 ;  /* 0x0000003500437308 */ /* 0x0007f00000002400 */
[----:B------:R-:W3:Y:S08]  /*a780*/  MUFU.TANH R31, R31 ;  /* 0x0000001f001f7308 */ /* 0x000ef00000002400 */
[----:B------:R-:W3:Y:S08]  /*a790*/  MUFU.TANH R33, R33 ;  /* 0x0000002100217308 */ /* 0x000ef00000002400 */
[----:B------:R-:W3:Y:S08]  /*a7a0*/  MUFU.TANH R52, R52 ;  /* 0x0000003400347308 */ /* 0x000ef00000002400 */
[----:B------:R-:W-:Y:S08]  /*a7b0*/  MUFU.TANH R46, R46 ;  /* 0x0000002e002e7308 */ /* 0x000ff00000002400 */
[----:B------:R-:W-:Y:S08]  /*a7c0*/  MUFU.TANH R50, R50 ;  /* 0x0000003200327308 */ /* 0x000ff00000002400 */
[----:B------:R-:W3:Y:S01]  /*a7d0*/  MUFU.TANH R54, R54 ;  /* 0x0000003600367308 */ /* 0x000ee20000002400 */
[----:B--2---:R-:W-:-:S04]  /*a7e0*/  IADD3 R36, -R58, 0x40, R36 ;  /* 0x000000403a247810 */ /* 0x004fc80007ffe124 */
[C---:B------:R-:W-:Y:S02]  /*a7f0*/  ISETP.GT.AND P5, PT, R36.reuse, RZ, PT ;  /* 0x000000ff2400720c */ /* 0x040fe40003fa4270 */
[C---:B------:R-:W-:Y:S02]  /*a800*/  ISETP.GT.AND P4, PT, R36.reuse, 0x1, PT ;  /* 0x000000012400780c */ /* 0x040fe40003f84270 */
[----:B------:R-:W-:Y:S02]  /*a810*/  ISETP.GT.AND P3, PT, R36, 0x8, PT ;  /* 0x000000082400780c */ /* 0x000fe40003f64270 */
[----:B-1----:R-:W-:Y:S02]  /*a820*/  FSEL R26, R3, -INF , P5 ;  /* 0xff800000031a7808 */ /* 0x002fe40002800000 */
[----:B----4-:R-:W-:Y:S02]  /*a830*/  FSEL R41, R14, -INF , P4 ;  /* 0xff8000000e297808 */ /* 0x010fe40002000000 */
[----:B------:R-:W-:-:S02]  /*a840*/  ISETP.GT.AND P2, PT, R36, 0x9, PT ;  /* 0x000000092400780c */ /* 0x000fc40003f44270 */
[----:B0-----:R-:W-:Y:S02]  /*a850*/  FSEL R3, R21, -INF , P3 ;  /* 0xff80000015037808 */ /* 0x001fe40001800000 */
[----:B------:R-:W-:Y:S02]  /*a860*/  FMNMX.FTZ R14, R26, R41, !PT ;  /* 0x000000291a0e7209 */ /* 0x000fe40007810000 */
[----:B------:R-:W-:Y:S02]  /*a870*/  ISETP.GT.AND P1, PT, R36, 0x10, PT ;  /* 0x000000102400780c */ /* 0x000fe40003f24270 */
[----:B---3--:R-:W-:Y:S02]  /*a880*/  FSEL R37, R24, -INF , P2 ;  /* 0xff80000018257808 */ /* 0x008fe40001000000 */
[----:B------:R-:W-:Y:S02]  /*a890*/  FMNMX.FTZ R14, R3, R14, !PT ;  /* 0x0000000e030e7209 */ /* 0x000fe40007810000 */
[----:B------:R-:W-:-:S02]  /*a8a0*/  ISETP.GT.AND P6, PT, R36, 0x11, PT ;  /* 0x000000112400780c */ /* 0x000fc40003fc4270 */
[----:B------:R-:W-:Y:S02]  /*a8b0*/  FSEL R39, R28, -INF , P1 ;  /* 0xff8000001c277808 */ /* 0x000fe40000800000 */
[----:B------:R-:W-:Y:S02]  /*a8c0*/  FMNMX.FTZ R14, R37, R14, !PT ;  /* 0x0000000e250e7209 */ /* 0x000fe40007810000 */
[----:B------:R-:W-:Y:S02]  /*a8d0*/  FSEL R11, R11, -INF , P5 ;  /* 0xff8000000b0b7808 */ /* 0x000fe40002800000 */
[----:B------:R-:W-:Y:S02]  /*a8e0*/  ISETP.GT.AND P5, PT, R36, 0x18, PT ;  /* 0x000000182400780c */ /* 0x000fe40003fa4270 */
[----:B------:R-:W-:Y:S02]  /*a8f0*/  FSEL R43, R30, -INF , P6 ;  /* 0xff8000001e2b7808 */ /* 0x000fe40003000000 */
[----:B------:R-:W-:-:S02]  /*a900*/  FMNMX.FTZ R14, R39, R14, !PT ;  /* 0x0000000e270e7209 */ /* 0x000fc40007810000 */
[----:B------:R-:W-:Y:S02]  /*a910*/  FSEL R10, R10, -INF , P4 ;  /* 0xff8000000a0a7808 */ /* 0x000fe40002000000 */
[----:B------:R-:W-:Y:S02]  /*a920*/  ISETP.GT.AND P4, PT, R36, 0x19, PT ;  /* 0x000000192400780c */ /* 0x000fe40003f84270 */
[----:B------:R-:W-:Y:S02]  /*a930*/  FSEL R45, R34, -INF , P5 ;  /* 0xff800000222d7808 */ /* 0x000fe40002800000 */
[----:B------:R-:W-:Y:S02]  /*a940*/  FMNMX.FTZ R14, R43, R14, !PT ;  /* 0x0000000e2b0e7209 */ /* 0x000fe40007810000 */
[----:B------:R-:W-:Y:S02]  /*a950*/  FSEL R15, R15, -INF , P3 ;  /* 0xff8000000f0f7808 */ /* 0x000fe40001800000 */
        /* <DEDUP_REMOVED lines=8> */
[C---:B------:R-:W-:Y:S02]  /*a9e0*/  ISETP.GT.AND P1, PT, R36.reuse, 0x28, PT ;  /* 0x000000282400780c */ /* 0x040fe40003f24270 */
        /* <DEDUP_REMOVED lines=23> */
[----:B------:R-:W-:Y:S02]  /*ab60*/  FMNMX.FTZ R14, R69, R14, !PT ;  /* 0x0000000e450e7209 */ /* 0x000fe40007810000 */
[----:B------:R-:W-:Y:S02]  /*ab70*/  FMNMX.FTZ R20, R11, R10, !PT ;  /* 0x0000000a0b147209 */ /* 0x000fe40007810000 */
[----:B------:R-:W-:Y:S02]  /*ab80*/  FMNMX.FTZ R24, R67, R14, !PT ;  /* 0x0000000e43187209 */ /* 0x000fe40007810000 */
[----:B------:R-:W-:Y:S01]  /*ab90*/  FMNMX.FTZ R20, R15, R20, !PT ;  /* 0x000000140f147209 */ /* 0x000fe20007810000 */
[----:B------:R0:W1:Y:S01]  /*aba0*/  MUFU.TANH R14, R47 ;  /* 0x0000002f000e7308 */ /* 0x0000620000002400 */
[----:B------:R-:W-:Y:S01]  /*abb0*/  FSEL R73, R54, -INF , P3 ;  /* 0xff80000036497808 */ /* 0x000fe20001800000 */
[----:B------:R-:W2:Y:S01]  /*abc0*/  SHFL.BFLY PT, R71, R24, 0x2, 0x1f ;  /* 0x0c401f0018477f89 */ /* 0x000ea200000e0000 */
[----:B------:R-:W-:-:S04]  /*abd0*/  FMNMX.FTZ R20, R21, R20, !PT ;  /* 0x0000001415147209 */ /* 0x000fc80007810000 */
[----:B------:R-:W-:Y:S02]  /*abe0*/  FMNMX.FTZ R20, R25, R20, !PT ;  /* 0x0000001419147209 */ /* 0x000fe40007810000 */
[----:B0-----:R-:W-:Y:S02]  /*abf0*/  FSEL R47, R46, -INF , P1 ;  /* 0xff8000002e2f7808 */ /* 0x001fe40000800000 */
[----:B------:R-:W-:-:S04]  /*ac00*/  FMNMX.FTZ R20, R27, R20, !PT ;  /* 0x000000141b147209 */ /* 0x000fc80007810000 */
[----:B------:R-:W-:-:S04]  /*ac10*/  FMNMX.FTZ R20, R29, R20, !PT ;  /* 0x000000141d147209 */ /* 0x000fc80007810000 */
[----:B------:R-:W-:-:S04]  /*ac20*/  FMNMX.FTZ R20, R35, R20, !PT ;  /* 0x0000001423147209 */ /* 0x000fc80007810000 */
[----:B------:R-:W-:Y:S02]  /*ac30*/  FMNMX.FTZ R20, R31, R20, !PT ;  /* 0x000000141f147209 */ /* 0x000fe40007810000 */
[----:B--2---:R-:W-:Y:S02]  /*ac40*/  FMNMX.FTZ R71, R24, R71, !PT ;  /* 0x0000004718477209 */ /* 0x004fe40007810000 */
[----:B------:R1:W0:Y:S01]  /*ac50*/  MUFU.TANH R24, R51 ;  /* 0x0000003300187308 */ /* 0x0002220000002400 */
[----:B------:R-:W-:Y:S02]  /*ac60*/  FMNMX.FTZ R30, R33, R20, !PT ;  /* 0x00000014211e7209 */ /* 0x000fe40007810000 */
[----:B------:R-:W2:Y:S02]  /*ac70*/  SHFL.BFLY PT, R28, R71, 0x1, 0x1f ;  /* 0x0c201f00471c7f89 */ /* 0x000ea400000e0000 */
[----:B------:R-:W-:Y:S02]  /*ac80*/  FMNMX.FTZ R30, R47, R30, !PT ;  /* 0x0000001e2f1e7209 */ /* 0x000fe40007810000 */
[----:B-1----:R-:W-:-:S04]  /*ac90*/  FSEL R51, R14, -INF , P6 ;  /* 0xff8000000e337808 */ /* 0x002fc80003000000 */
[----:B------:R-:W-:Y:S02]  /*aca0*/  FMNMX.FTZ R30, R51, R30, !PT ;  /* 0x0000001e331e7209 */ /* 0x000fe40007810000 */
[----:B--2---:R-:W-:Y:S01]  /*acb0*/  FMNMX.FTZ R169, R71, R28, !PT ;  /* 0x0000001c47a97209 */ /* 0x004fe20007810000 */
[----:B------:R-:W-:Y:S01]  /*acc0*/  FMUL.FTZ R28, R55, UR4 ;  /* 0x00000004371c7c20 */ /* 0x000fe20008410000 */
[----:B------:R-:W-:Y:S02]  /*acd0*/  FSEL R71, R50, -INF , P5 ;  /* 0xff80000032477808 */ /* 0x000fe40002800000 */
[----:B0-----:R-:W-:Y:S01]  /*ace0*/  FSEL R55, R24, -INF , P4 ;  /* 0xff80000018377808 */ /* 0x001fe20002000000 */
[----:B------:R-:W-:Y:S01]  /*acf0*/  FMUL.FTZ R32, R169, R168 ;  /* 0x000000a8a9207220 */ /* 0x000fe20000410000 */
[----:B------:R-:W-:Y:S01]  /*ad00*/  FMNMX.FTZ R30, R71, R30, !PT ;  /* 0x0000001e471e7209 */ /* 0x000fe20007810000 */
[----:B------:R-:W0:Y:S01]  /*ad10*/  MUFU.TANH R28, R28 ;  /* 0x0000001c001c7308 */ /* 0x000e220000002400 */
[----:B------:R-:W-:-:S02]  /*ad20*/  FSETP.NEU.FTZ.AND P1, PT, R169, -INF , PT ;  /* 0xff800000a900780b */ /* 0x000fc40003f3d000 */
[----:B------:R-:W-:Y:S02]  /*ad30*/  FMNMX.FTZ R30, R55, R30, !PT ;  /* 0x0000001e371e7209 */ /* 0x000fe40007810000 */
[----:B------:R-:W-:Y:S02]  /*ad40*/  FSEL R20, R32, RZ, P1 ;  /* 0x000000ff20147208 */ /* 0x000fe40000800000 */
[----:B------:R-:W-:-:S03]  /*ad50*/  FMNMX.FTZ R30, R73, R30, !PT ;  /* 0x0000001e491e7209 */ /* 0x000fc60007810000 */
[-CC-:B-----5:R-:W-:Y:S01]  /*ad60*/  FFMA.FTZ R154, R3, R168.reuse, -R20.reuse ;  /* 0x000000a8039a7223 */ /* 0x1a0fe20000010814 */
[-CC-:B------:R-:W-:Y:S01]  /*ad70*/  FFMA.FTZ R158, R45, R168.reuse, -R20.reuse ;  /* 0x000000a82d9e7223 */ /* 0x180fe20000010814 */
[-CC-:B------:R-:W-:Y:S01]  /*ad80*/  FFMA.FTZ R152, R26, R168.reuse, -R20.reuse ;  /* 0x000000a81a987223 */ /* 0x180fe20000010814 */
[-CC-:B------:R-:W-:Y:S01]  /*ad90*/  FFMA.FTZ R156, R39, R168.reuse, -R20.reuse ;  /* 0x000000a8279c7223 */ /* 0x180fe20000010814 */
[-CC-:B------:R-:W-:Y:S01]  /*ada0*/  FFMA.FTZ R39, R43, R168.reuse, -R20.reuse ;  /* 0x000000a82b277223 */ /* 0x180fe20000010814 */
[-CC-:B------:R-:W-:Y:S01]  /*adb0*/  FFMA.FTZ R43, R49, R168.reuse, -R20.reuse ;  /* 0x000000a8312b7223 */ /* 0x180fe20000010814 */
[-CC-:B------:R-:W-:Y:S01]  /*adc0*/  FFMA.FTZ R160, R53, R168.reuse, -R20.reuse ;  /* 0x000000a835a07223 */ /* 0x180fe20000010814 */
[----:B0-----:R-:W-:Y:S01]  /*add0*/  FSEL R75, R28, -INF , P2 ;  /* 0xff8000001c4b7808 */ /* 0x001fe20001000000 */
[-CC-:B------:R-:W-:Y:S01]  /*ade0*/  FFMA.FTZ R41, R41, R168.reuse, -R20.reuse ;  /* 0x000000a829297223 */ /* 0x180fe20000010814 */
        /* <DEDUP_REMOVED lines=8> */
[----:B------:R-:W-:Y:S08]  /*ae70*/  MUFU.EX2 R152, R152 ;  /* 0x0000009800987308 */ /* 0x000ff00000000800 */
[----:B------:R-:W1:Y:S08]  /*ae80*/  MUFU.EX2 R41, R41 ;  /* 0x0000002900297308 */ /* 0x000e700000000800 */
[----:B------:R-:W2:Y:S01]  /*ae90*/  MUFU.EX2 R154, R154 ;  /* 0x0000009a009a7308 */ /* 0x000ea20000000800 */
[----:B0-----:R-:W-:Y:S01]  /*aea0*/  FMNMX.FTZ R24, R30, R3, !PT ;  /* 0x000000031e187209 */ /* 0x001fe20007810000 */
[----:B------:R-:W-:-:S06]  /*aeb0*/  FFMA.FTZ R3, R61, R168, -R20 ;  /* 0x000000a83d037223 */ /* 0x000fcc0000010814 */
[----:B------:R-:W0:Y:S01]  /*aec0*/  MUFU.EX2 R37, R37 ;  /* 0x0000002500257308 */ /* 0x000e220000000800 */
[----:B------:R-:W3:Y:S07]  /*aed0*/  SHFL.BFLY PT, R45, R24, 0x1, 0x1f ;  /* 0x0c201f00182d7f89 */ /* 0x000eee00000e0000 */
[----:B------:R-:W4:Y:S08]  /*aee0*/  MUFU.EX2 R156, R156 ;  /* 0x0000009c009c7308 */ /* 0x000f300000000800 */
[----:B------:R-:W4:Y:S08]  /*aef0*/  MUFU.EX2 R39, R39 ;  /* 0x0000002700277308 */ /* 0x000f300000000800 */
[----:B------:R-:W-:Y:S01]  /*af00*/  MUFU.EX2 R158, R158 ;  /* 0x0000009e009e7308 */ /* 0x000fe20000000800 */
[----:B---3--:R-:W-:Y:S01]  /*af10*/  FMNMX.FTZ R170, R24, R45, !PT ;  /* 0x0000002d18aa7209 */ /* 0x008fe20007810000 */
[----:B------:R-:W-:-:S03]  /*af20*/  FFMA.FTZ R24, R69, R168, -R20 ;  /* 0x000000a845187223 */ /* 0x000fc60000010814 */
        /* <DEDUP_REMOVED lines=13> */
[----:B-1----:R-:W-:Y:S01]  /*b000*/  FADD.FTZ R21, R152, R41 ;  /* 0x0000002998157221 */ /* 0x002fe20000010000 */
[-CC-:B------:R-:W-:Y:S01]  /*b010*/  FFMA.FTZ R30, R35, R168.reuse, -R20.reuse ;  /* 0x000000a8231e7223 */ /* 0x180fe20000010814 */
[-CC-:B------:R-:W-:Y:S01]  /*b020*/  FFMA.FTZ R161, R31, R168.reuse, -R20.reuse ;  /* 0x000000a81fa17223 */ /* 0x180fe20000010814 */
[----:B------:R-:W-:Y:S01]  /*b030*/  FFMA.FTZ R32, R33, R168, -R20 ;  /* 0x000000a821207223 */ /* 0x000fe20000010814 */
[----:B--2---:R-:W-:Y:S01]  /*b040*/  FADD.FTZ R36, R154, R21 ;  /* 0x000000159a247221 */ /* 0x004fe20000010000 */
[----:B------:R-:W-:-:S02]  /*b050*/  VIADD R21, R12, 0x28c40 ;  /* 0x00028c400c157836 */ /* 0x000fc40000000000 */
[-C--:B------:R-:W-:Y:S01]  /*b060*/  FFMA.FTZ R34, R47, R168.reuse, -R20 ;  /* 0x000000a82f227223 */ /* 0x080fe20000010814 */
[----:B------:R-:W1:Y:S01]  /*b070*/  MUFU.EX2 R10, R10 ;  /* 0x0000000a000a7308 */ /* 0x000e620000000800 */
[----:B0-----:R-:W-:Y:S01]  /*b080*/  FADD.FTZ R27, R37, R36 ;  /* 0x00000024251b7221 */ /* 0x001fe20000010000 */
[-CC-:B------:R-:W-:Y:S01]  /*b090*/  FFMA.FTZ R11, R51, R168.reuse, -R20.reuse ;  /* 0x000000a8330b7223 */ /* 0x180fe20000010814 */
[----:B------:R-:W-:Y:S01]  /*b0a0*/  PRMT R21, R190, 0x654, R21 ;  /* 0x00000654be157816 */ /* 0x000fe20000000015 */
[-CC-:B------:R-:W-:Y:S01]  /*b0b0*/  FFMA.FTZ R15, R71, R168.reuse, -R20.reuse ;  /* 0x000000a8470f7223 */ /* 0x180fe20000010814 */
[----:B----4-:R-:W-:Y:S01]  /*b0c0*/  FADD.FTZ R40, R156, R27 ;  /* 0x0000001b9c287221 */ /* 0x010fe20000010000 */
[-CC-:B------:R-:W-:Y:S01]  /*b0d0*/  FFMA.FTZ R36, R55, R168.reuse, -R20.reuse ;  /* 0x000000a837247223 */ /* 0x180fe20000010814 */
[----:B------:R0:W-:Y:S01]  /*b0e0*/  SYNCS.ARRIVE.TRANS64.RED.A1T0 RZ, [R21+URZ], RZ ;  /* 0x000000ff15ff79a7 */ /* 0x0001e2000810043f */
[----:B------:R-:W2:Y:S01]  /*b0f0*/  MUFU.EX2 R155, R155 ;  /* 0x0000009b009b7308 */ /* 0x000ea20000000800 */
[-CC-:B------:R-:W-:Y:S01]  /*b100*/  FFMA.FTZ R73, R73, R168.reuse, -R20.reuse ;  /* 0x000000a849497223 */ /* 0x180fe20000010814 */
[----:B------:R-:W-:Y:S01]  /*b110*/  FFMA.FTZ R20, R75, R168, -R20 ;  /* 0x000000a84b147223 */ /* 0x000fe20000010814 */
[----:B------:R-:W-:-:S02]  /*b120*/  F2FP.BF16.F32.PACK_AB R152, R41, R152 ;  /* 0x000000982998723e */ /* 0x000fc400000010ff */
[----:B------:R-:W-:Y:S02]  /*b130*/  F2FP.BF16.F32.PACK_AB R154, R37, R154 ;  /* 0x0000009a259a723e */ /* 0x000fe400000010ff */
[----:B------:R-:W-:Y:S01]  /*b140*/  F2FP.BF16.F32.PACK_AB R156, R39, R156 ;  /* 0x0000009c279c723e */ /* 0x000fe200000010ff */
[----:B------:R-:W3:Y:S01]  /*b150*/  MUFU.EX2 R26, R26 ;  /* 0x0000001a001a7308 */ /* 0x000ee20000000800 */
[----:B-1----:R-:W-:Y:S01]  /*b160*/  FADD.FTZ R38, R153, R10 ;  /* 0x0000000a99267221 */ /* 0x002fe20000010000 */
[----:B------:R-:W-:-:S06]  /*b170*/  F2FP.BF16.F32.PACK_AB R153, R10, R153 ;  /* 0x000000990a99723e */ /* 0x000fcc00000010ff */
[----:B------:R-:W0:Y:S01]  /*b180*/  MUFU.EX2 R157, R157 ;  /* 0x0000009d009d7308 */ /* 0x000e220000000800 */
[----:B--2---:R-:W-:-:S07]  /*b190*/  FADD.FTZ R25, R155, R38 ;  /* 0x000000269b197221 */ /* 0x004fce0000010000 */
[----:B------:R-:W1:Y:S01]  /*b1a0*/  MUFU.EX2 R28, R28 ;  /* 0x0000001c001c7308 */ /* 0x000e620000000800 */
[C---:B---3--:R-:W-:Y:S01]  /*b1b0*/  FADD.FTZ R38, R26.reuse, R25 ;  /* 0x000000191a267221 */ /* 0x048fe20000010000 */
[----:B------:R-:W-:Y:S01]  /*b1c0*/  FADD.FTZ R25, R39, R40 ;  /* 0x0000002827197221 */ /* 0x000fe20000010000 */
[----:B------:R-:W-:Y:S01]  /*b1d0*/  F2FP.BF16.F32.PACK_AB R155, R26, R155 ;  /* 0x0000009b1a9b723e */ /* 0x000fe200000010ff */
[----:B------:R-:W-:Y:S02]  /*b1e0*/  BAR.SYNC.DEFER_BLOCKING 0xf, 0x100 ;  /* 0x03c4000000007b1d */ /* 0x000fe40000010000 */
[----:B------:R-:W-:Y:S01]  /*b1f0*/  FADD.FTZ R40, R158, R25 ;  /* 0x000000199e287221 */ /* 0x000fe20000010000 */
[----:B------:R-:W-:Y:S01]  /*b200*/  F2FP.BF16.F32.PACK_AB R158, R43, R158 ;  /* 0x0000009e2b9e723e */ /* 0x000fe200000010ff */
[----:B0-----:R-:W-:Y:S02]  /*b210*/  FADD.FTZ R21, R157, R38 ;  /* 0x000000269d157221 */ /* 0x001fe40000010000 */
[----:B------:R-:W0:Y:S01]  /*b220*/  MUFU.EX2 R159, R159 ;  /* 0x0000009f009f7308 */ /* 0x000e220000000800 */
[----:B------:R-:W-:-:S04]  /*b230*/  FADD.FTZ R25, R43, R40 ;  /* 0x000000282b197221 */ /* 0x000fc80000010000 */
[----:B------:R-:W-:Y:S01]  /*b240*/  FADD.FTZ R40, R160, R25 ;  /* 0x00000019a0287221 */ /* 0x000fe20000010000 */
[C---:B-1----:R-:W-:Y:S02]  /*b250*/  FADD.FTZ R38, R28.reuse, R21 ;  /* 0x000000151c267221 */ /* 0x042fe40000010000 */
[----:B------:R-:W1:Y:S01]  /*b260*/  MUFU.EX2 R30, R30 ;  /* 0x0000001e001e7308 */ /* 0x000e620000000800 */
[----:B------:R-:W-:-:S07]  /*b270*/  F2FP.BF16.F32.PACK_AB R157, R28, R157 ;  /* 0x0000009d1c9d723e */ /* 0x000fce00000010ff */
[----:B------:R-:W2:Y:S01]  /*b280*/  MUFU.EX2 R161, R161 ;  /* 0x000000a100a17308 */ /* 0x000ea20000000800 */
[----:B0-----:R-:W-:Y:S01]  /*b290*/  FADD.FTZ R21, R159, R38 ;  /* 0x000000269f157221 */ /* 0x001fe20000010000 */
[----:B------:R0:W-:Y:S06]  /*b2a0*/  STSM.16.M88.4 [R199+0x26800], R152 ;  /* 0x02680098c7007844 */ /* 0x0001ec0000000200 */
[----:B------:R-:W3:Y:S01]  /*b2b0*/  MUFU.EX2 R49, R49 ;  /* 0x0000003100317308 */ /* 0x000ee20000000800 */
[C---:B-1----:R-:W-:Y:S01]  /*b2c0*/  FADD.FTZ R38, R30.reuse, R21 ;  /* 0x000000151e267221 */ /* 0x042fe20000010000 */
[----:B------:R-:W-:-:S05]  /*b2d0*/  F2FP.BF16.F32.PACK_AB R159, R30, R159 ;  /* 0x0000009f1e9f723e */ /* 0x000fca00000010ff */
[----:B------:R0:W-:Y:S01]  /*b2e0*/  STSM.16.M88.4 [R202], R156 ;  /* 0x0000009cca007844 */ /* 0x0001e20000000200 */
[----:B------:R-:W1:Y:S01]  /*b2f0*/  MUFU.EX2 R32, R32 ;  /* 0x0000002000207308 */ /* 0x000e620000000800 */
[----:B--2---:R-:W-:-:S07]  /*b300*/  FADD.FTZ R21, R161, R38 ;  /* 0x00000026a1157221 */ /* 0x004fce0000010000 */
[----:B------:R-:W2:Y:S01]  /*b310*/  MUFU.EX2 R162, R162 ;  /* 0x000000a200a27308 */ /* 0x000ea20000000800 */
[C---:B---3--:R-:W-:Y:S01]  /*b320*/  FADD.FTZ R25, R49.reuse, R40 ;  /* 0x0000002831197221 */ /* 0x048fe20000010000 */
[----:B------:R-:W-:-:S06]  /*b330*/  F2FP.BF16.F32.PACK_AB R160, R49, R160 ;  /* 0x000000a031a0723e */ /* 0x000fcc00000010ff */
[----:B------:R-:W3:Y:S01]  /*b340*/  MUFU.EX2 R34, R34 ;  /* 0x0000002200227308 */ /* 0x000ee20000000800 */
[C---:B-1----:R-:W-:Y:S01]  /*b350*/  FADD.FTZ R21, R32.reuse, R21 ;  /* 0x0000001520157221 */ /* 0x042fe20000010000 */
[----:B------:R-:W-:-:S06]  /*b360*/  F2FP.BF16.F32.PACK_AB R161, R32, R161 ;  /* 0x000000a120a1723e */ /* 0x000fcc00000010ff */
[----:B------:R-:W1:Y:S01]  /*b370*/  MUFU.EX2 R3, R3 ;  /* 0x0000000300037308 */ /* 0x000e620000000800 */
[----:B--2---:R-:W-:-:S07]  /*b380*/  FADD.FTZ R10, R162, R25 ;  /* 0x00000019a20a7221 */ /* 0x004fce0000010000 */
[----:B------:R-:W2:Y:S01]  /*b390*/  MUFU.EX2 R11, R11 ;  /* 0x0000000b000b7308 */ /* 0x000ea20000000800 */
[----:B---3--:R-:W-:-:S07]  /*b3a0*/  FADD.FTZ R26, R34, R21 ;  /* 0x00000015221a7221 */ /* 0x008fce0000010000 */
[----:B------:R-:W-:Y:S01]  /*b3b0*/  MUFU.EX2 R14, R14 ;  /* 0x0000000e000e7308 */ /* 0x000fe20000000800 */
[C---:B-1----:R-:W-:Y:S01]  /*b3c0*/  F2FP.BF16.F32.PACK_AB R162, R3.reuse, R162 ;  /* 0x000000a203a2723e */ /* 0x042fe200000010ff */
[----:B------:R-:W-:-:S06]  /*b3d0*/  FADD.FTZ R3, R3, R10 ;  /* 0x0000000a03037221 */ /* 0x000fcc0000010000 */
[----:B------:R-:W1:Y:S01]  /*b3e0*/  MUFU.EX2 R45, R65 ;  /* 0x00000041002d7308 */ /* 0x000e620000000800 */
[C---:B--2---:R-:W-:Y:S01]  /*b3f0*/  FADD.FTZ R26, R11.reuse, R26 ;  /* 0x0000001a0b1a7221 */ /* 0x044fe20000010000 */
[----:B------:R-:W-:-:S05]  /*b400*/  F2FP.BF16.F32.PACK_AB R163, R11, R34 ;  /* 0x000000220ba3723e */ /* 0x000fca00000010ff */
[----:B------:R0:W-:Y:S01]  /*b410*/  STSM.16.M88.4 [R200], R160 ;  /* 0x000000a0c8007844 */ /* 0x0001e20000000200 */
[----:B------:R-:W-:Y:S08]  /*b420*/  MUFU.EX2 R15, R15 ;  /* 0x0000000f000f7308 */ /* 0x000ff00000000800 */
        /* <DEDUP_REMOVED lines=8> */
[----:B------:R-:W-:Y:S02]  /*b4b0*/  FADD.FTZ R36, R36, R15 ;  /* 0x0000000f24247221 */ /* 0x000fe40000010000 */
[----:B------:R-:W-:Y:S08]  /*b4c0*/  MUFU.EX2 R73, R73 ;  /* 0x0000004900497308 */ /* 0x000ff00000000800 */
[----:B------:R-:W2:Y:S01]  /*b4d0*/  MUFU.EX2 R20, R20 ;  /* 0x0000001400147308 */ /* 0x000ea20000000800 */
[----:B-1----:R-:W-:Y:S01]  /*b4e0*/  F2FP.BF16.F32.PACK_AB R166, R53, R24 ;  /* 0x0000001835a6723e */ /* 0x002fe200000010ff */
[----:B------:R-:W-:-:S04]  /*b4f0*/  FADD.FTZ R24, R24, R45 ;  /* 0x0000002d18187221 */ /* 0x000fc80000010000 */
[----:B------:R-:W-:Y:S01]  /*b500*/  FADD.FTZ R3, R53, R24 ;  /* 0x0000001835037221 */ /* 0x000fe20000010000 */
[----:B--2---:R-:W-:Y:S01]  /*b510*/  F2FP.BF16.F32.PACK_AB R167, R20, R73 ;  /* 0x0000004914a7723e */ /* 0x004fe200000010ff */
[----:B------:R-:W-:-:S04]  /*b520*/  FADD.FTZ R73, R73, R36 ;  /* 0x0000002449497221 */ /* 0x000fc80000010000 */
[----:B------:R0:W-:Y:S01]  /*b530*/  STSM.16.M88.4 [R201], R164 ;  /* 0x000000a4c9007844 */ /* 0x0001e20000000200 */
[----:B------:R-:W-:Y:S01]  /*b540*/  FADD.FTZ R10, R20, R73 ;  /* 0x00000049140a7221 */ /* 0x000fe20000010000 */
[----:B------:R-:W-:Y:S06]  /*b550*/  @!P0 BRA `(.L_x_3895) ;  /* 0x0000000000048947 */ /* 0x000fec0003800000 */
[----:B------:R-:W-:Y:S01]  /*b560*/  BPT.TRAP 0x1 ;  /* 0x000000040000795c */ /* 0x000fe20000300000 */
.L_x_3895:
[----:B------:R1:W2:Y:S01]  /*b570*/  SYNCS.PHASECHK.TRANS64.TRYWAIT P1, [R12+URZ+0x28c50], R13 ;  /* 0x028c500d0c0075a7 */ /* 0x0002a2000802017f */
[----:B------:R-:W-:Y:S05]  /*b580*/  @!P0 BRA `(.L_x_3896) ;  /* 0x0000000000048947 */ /* 0x000fea0003800000 */
[----:B------:R-:W-:Y:S01]  /*b590*/  BPT.TRAP 0x1 ;  /* 0x000000040000795c */ /* 0x000fe20000300000 */
.L_x_3896:
[----:B------:R-:W-:Y:S01]  /*b5a0*/  LOP3.LUT R11, R56, 0x2000000, RZ, 0xfc, !PT ;  /* 0x02000000380b7812 */ /* 0x000fe200078efcff */
[----:B------:R-:W-:Y:S01]  /*b5b0*/  ULDC UR40, c[0x0][0x9d8] ;  /* 0x0002760000287ab9 */ /* 0x000fe20000000800 */
[----:B------:R-:W-:Y:S01]  /*b5c0*/  ULDC UR38, c[0x0][0x988] ;  /* 0x0002620000267ab9 */ /* 0x000fe20000000800 */
[----:B------:R-:W-:Y:S01]  /*b5d0*/  BSSY B0, `(.L_x_3897) ;  /* 0x0000006000007945 */ /* 0x000fe20003800000 */
[----:B------:R-:W-:Y:S02]  /*b5e0*/  IMAD.MOV.U32 R25, RZ, RZ, 0x40000040 ;  /* 0x40000040ff197424 */ /* 0x000fe400078e00ff */
[----:B------:R-:W-:Y:S01]  /*b5f0*/  IMAD R24, R19, 0x1000, R11 ;  /* 0x0000100013187824 */ /* 0x000fe200078e020b */
[----:B--2---:R-:W-:Y:S06]  /*b600*/  @P1 BRA `(.L_x_3898) ;  /* 0x0000000000081947 */ /* 0x004fec0003800000 */
[----:B------:R-:W2:Y:S02]  /*b610*/  SYNCS.PHASECHK.TRANS64.TRYWAIT P1, [R12+URZ+0x28c50], R13 ;  /* 0x028c500d0c0075a7 */ /* 0x000ea4000802017f */
[----:B--2---:R-:W-:Y:S05]  /*b620*/  @!P1 BRA `(.L_x_3899) ;  /* 0x000000fc00f49947 */ /* 0x004fea0003800000 */
.L_x_3898:
[----:B------:R-:W-:Y:S05]  /*b630*/  BSYNC B0 ;  /* 0x0000000000007941 */ /* 0x000fea0003800000 */
.L_x_3897:
[C---:B------:R-:W-:Y:S01]  /*b640*/  R2UR UR6, R24.reuse ;  /* 0x00000000180672ca */ /* 0x040fe200000e0000 */
[C---:B------:R-:W-:Y:S01]  /*b650*/  VIADD R20, R24.reuse, 0x80 ;  /* 0x0000008018147836 */ /* 0x040fe20000000000 */
[----:B------:R-:W-:Y:S01]  /*b660*/  R2UR UR7, R25 ;  /* 0x00000000190772ca */ /* 0x000fe200000e0000 */
[C---:B------:R-:W-:Y:S02]  /*b670*/  VIADD R14, R24.reuse, 0x100 ;  /* 0x00000100180e7836 */ /* 0x040fe40000000000 */
[----:B------:R-:W-:Y:S01]  /*b680*/  VIADD R24, R24, 0x180 ;  /* 0x0000018018187836 */ /* 0x000fe20000000000 */
[----:B------:R-:W-:Y:S01]  /*b690*/  R2UR UR10, R20 ;  /* 0x00000000140a72ca */ /* 0x000fe200000e0000 */
[----:B------:R-:W-:Y:S01]  /*b6a0*/  IMAD.MOV.U32 R25, RZ, RZ, 0x40000040 ;  /* 0x40000040ff197424 */ /* 0x000fe200078e00ff */
[----:B------:R-:W-:Y:S01]  /*b6b0*/  R2UR UR14, R14 ;  /* 0x000000000e0e72ca */ /* 0x000fe200000e0000 */
[----:B------:R-:W-:Y:S01]  /*b6c0*/  IMAD.MOV.U32 R21, RZ, RZ, 0x40000040 ;  /* 0x40000040ff157424 */ /* 0x000fe200078e00ff */
[----:B------:R-:W-:Y:S01]  /*b6d0*/  R2UR UR18, R24 ;  /* 0x00000000181272ca */ /* 0x000fe200000e0000 */
[----:B------:R-:W-:Y:S01]  /*b6e0*/  IMAD.MOV.U32 R15, RZ, RZ, 0x40000040 ;  /* 0x40000040ff0f7424 */ /* 0x000fe200078e00ff */
[----:B------:R-:W-:-:S02]  /*b6f0*/  R2UR UR19, R25 ;  /* 0x00000000191372ca */ /* 0x000fc400000e0000 */
[----:B------:R-:W-:Y:S01]  /*b700*/  WARPGROUP.ARRIVE ;  /* 0x00000000000079c5 */ /* 0x000fe20000000000 */
[----:B------:R-:W-:Y:S02]  /*b710*/  R2UR UR11, R21 ;  /* 0x00000000150b72ca */ /* 0x000fe400000e0000 */
[----:B------:R-:W-:-:S03]  /*b720*/  R2UR UR15, R15 ;  /* 0x000000000f0f72ca */ /* 0x000fc600000e0000 */
[----:B------:R-:W-:Y:S03]  /*b730*/  HGMMA.64x256x16.F32.BF16 R24, R152, gdesc[UR4].tnspB, RZ, !UPT, gsb0 ;  /* 0x43e0000498187df0 */ /* 0x000fe6000c0018ff */
[----:B------:R-:W-:Y:S02]  /*b740*/  WARPGROUP.DEPBAR.LE gsb0, 0x0 ;  /* 0x00008000000079c5 */ /* 0x000fe40000010000 */
[----:B------:R-:W-:-:S15]  /*b750*/  WARPGROUP.ARRIVE ;  /* 0x00000000000079c5 */ /* 0x000fde0000000000 */
[----:B------:R-:W-:-:S08]  /*b760*/  NOP ;  /* 0x0000000000007918 */ /* 0x000fd00000000000 */
[----:B------:R-:W-:Y:S03]  /*b770*/  HGMMA.64x256x16.F32.BF16 R24, R156, gdesc[UR8].tnspB, R24, gsb0 ;  /* 0x43e000089c187df0 */ /* 0x000fe60008001818 */
        /* <DEDUP_REMOVED lines=19> */
.L_x_3900:
[----:B------:R-:W-:Y:S01]  /*b8b0*/  VIADD R15, R171, 0xfffffffe ;  /* 0xfffffffeab0f7836 */ /* 0x000fe20000000000 */
[----:B------:R-:W-:Y:S01]  /*b8c0*/  BSSY B0, `(.L_x_3901) ;  /* 0x00001ef000007945 */ /* 0x000fe20003800000 */
[----:B-12---:R-:W-:-:S03]  /*b8d0*/  VIADD R12, R12, 0x28c60 ;  /* 0x00028c600c0c7836 */ /* 0x006fc60000000000 */
[----:B------:R-:W-:Y:S02]  /*b8e0*/  ISETP.GE.AND P1, PT, R15, R196, PT ;  /* 0x000000c40f00720c */ /* 0x000fe40003f26270 */
[----:B------:R-:W-:-:S04]  /*b8f0*/  PRMT R12, R190, 0x654, R12 ;  /* 0x00000654be0c7816 */ /* 0x000fc8000000000c */
[----:B------:R1:W-:Y:S07]  /*b900*/  SYNCS.ARRIVE.TRANS64.RED.A1T0 RZ, [R12+URZ], RZ ;  /* 0x000000ff0cff79a7 */ /* 0x0003ee000810043f */
[----:B------:R-:W-:Y:S05]  /*b910*/  @!P1 BRA `(.L_x_3902) ;  /* 0x0000001c00a49947 */ /* 0x000fea0003800000 */
[----:B------:R-:W-:Y:S02]  /*b920*/  IMAD.MOV.U32 R13, RZ, RZ, R170 ;  /* 0x000000ffff0d7224 */ /* 0x000fe400078e00aa */
[----:B------:R-:W-:Y:S02]  /*b930*/  IMAD.MOV.U32 R218, RZ, RZ, R169 ;  /* 0x000000ffffda7224 */ /* 0x000fe400078e00a9 */
[----:B------:R-:W-:-:S07]  /*b940*/  IMAD.MOV.U32 R217, RZ, RZ, R19 ;  /* 0x000000ffffd97224 */ /* 0x000fce00078e0013 */
.L_x_3915:
[----:B------:R-:W-:Y:S02]  /*b950*/  VIADD R19, R217, 0x1 ;  /* 0x00000001d9137836 */ /* 0x000fe40000000000 */
[----:B-1----:R-:W-:Y:S02]  /*b960*/  IMAD.MOV.U32 R12, RZ, RZ, R15 ;  /* 0x000000ffff0c7224 */ /* 0x002fe400078e000f */
[----:B------:R-:W-:Y:S01]  /*b970*/  VIADD R15, R15, 0xffffffff ;  /* 0xffffffff0f0f7836 */ /* 0x000fe20000000000 */
[C---:B------:R-:W-:Y:S02]  /*b980*/  ISETP.NE.AND P2, PT, R19.reuse, 0x2, PT ;  /* 0x000000021300780c */ /* 0x040fe40003f45270 */
[----:B------:R-:W-:Y:S02]  /*b990*/  ISETP.GT.AND P1, PT, R12, R196, PT ;  /* 0x000000c40c00720c */ /* 0x000fe40003f24270 */
[----:B------:R-:W-:Y:S02]  /*b9a0*/  SEL R12, RZ, 0x1, P2 ;  /* 0x00000001ff0c7807 */ /* 0x000fe40001000000 */
[----:B------:R-:W-:-:S02]  /*b9b0*/  SEL R19, R19, RZ, P2 ;  /* 0x000000ff13137207 */ /* 0x000fc40001000000 */
[----:B------:R-:W-:Y:S01]  /*b9c0*/  LOP3.LUT R185, R185, R12, RZ, 0x3c, !PT ;  /* 0x0000000cb9b97212 */ /* 0x000fe200078e3cff */
[----:B--23--:R-:W-:Y:S06]  /*b9d0*/  @!P0 BRA `(.L_x_3903) ;  /* 0x0000000000048947 */ /* 0x00cfec0003800000 */
[----:B------:R-:W-:Y:S01]  /*b9e0*/  BPT.TRAP 0x1 ;  /* 0x000000040000795c */ /* 0x000fe20000300000 */
.L_x_3903:
[----:B------:R-:W-:Y:S01]  /*b9f0*/  IMAD R14, R19, 0x8, R2 ;  /* 0x00000008130e7824 */ /* 0x000fe200078e0202 */
[----:B------:R-:W-:-:S04]  /*ba00*/  SHF.L.U32 R12, R185, 0x1f, RZ ;  /* 0x0000001fb90c7819 */ /* 0x000fc800000006ff */
[----:B------:R1:W2:Y:S01]  /*ba10*/  SYNCS.PHASECHK.TRANS64.TRYWAIT P2, [R14+URZ+0x28c30], R12 ;  /* 0x028c300c0e0075a7 */ /* 0x0002a2000804017f */
[----:B------:R-:W-:Y:S05]  /*ba20*/  @!P0 BRA `(.L_x_3904) ;  /* 0x0000000000048947 */ /* 0x000fea0003800000 */
[----:B------:R-:W-:Y:S01]  /*ba30*/  BPT.TRAP 0x1 ;  /* 0x000000040000795c */ /* 0x000fe20000300000 */
.L_x_3904:
[----:B------:R-:W-:Y:S01]  /*ba40*/  VIADD R20, R2, 0x20400 ;  /* 0x0002040002147836 */ /* 0x000fe20000000000 */
[----:B------:R-:W-:Y:S01]  /*ba50*/  BSSY B1, `(.L_x_3905) ;  /* 0x0000009000017945 */ /* 0x000fe20003800000 */
[----:B0-----:R-:W-:Y:S02]  /*ba60*/  IMAD R154, R19, 0x200, R0 ;  /* 0x00000200139a7824 */ /* 0x001fe400078e0200 */
[----:B------:R-:W-:Y:S01]  /*ba70*/  IMAD.MOV.U32 R155, RZ, RZ, 0x40000040 ;  /* 0x40000040ff9b7424 */ /* 0x000fe200078e00ff */
[----:B------:R-:W-:-:S04]  /*ba80*/  SHF.R.U32.HI R20, RZ, 0x4, R20 ;  /* 0x00000004ff147819 */ /* 0x000fc80000011614 */
[----:B------:R-:W-:-:S04]  /*ba90*/  LOP3.LUT R20, R20, 0x3fff, RZ, 0xc0, !PT ;  /* 0x00003fff14147812 */ /* 0x000fc800078ec0ff */
[----:B------:R-:W-:Y:S01]  /*baa0*/  LOP3.LUT R20, R20, 0x10000, RZ, 0xfc, !PT ;  /* 0x0001000014147812 */ /* 0x000fe200078efcff */
[----:B--2---:R-:W-:Y:S06]  /*bab0*/  @P2 BRA `(.L_x_3906) ;  /* 0x0000000000082947 */ /* 0x004fec0003800000 */
[----:B------:R-:W0:Y:S02]  /*bac0*/  SYNCS.PHASECHK.TRANS64.TRYWAIT P2, [R14+URZ+0x28c30], R12 ;  /* 0x028c300c0e0075a7 */ /* 0x000e24000804017f */
[----:B0-----:R-:W-:Y:S05]  /*bad0*/  @!P2 BRA `(.L_x_3907) ;  /* 0x000000f800dca947 */ /* 0x001fea0003800000 */
.L_x_3906:
[----:B------:R-:W-:Y:S05]  /*bae0*/  BSYNC B1 ;  /* 0x0000000000017941 */ /* 0x000fea0003800000 */
.L_x_3905:
[----:B------:R-:W-:Y:S01]  /*baf0*/  IMAD.MOV.U32 R21, RZ, RZ, 0x40000040 ;  /* 0x40000040ff157424 */ /* 0x000fe200078e00ff */
[----:B------:R-:W-:Y:S01]  /*bb00*/  R2UR UR4, R20 ;  /* 0x00000000140472ca */ /* 0x000fe200000e0000 */
[C---:B------:R-:W-:Y:S01]  /*bb10*/  VIADD R152, R154.reuse, 0x2 ;  /* 0x000000029a987836 */ /* 0x040fe20000000000 */
[C---:B------:R-:W-:Y:S01]  /*bb20*/  R2UR UR6, R154.reuse ;  /* 0x000000009a0672ca */ /* 0x040fe200000e0000 */
[C---:B------:R-:W-:Y:S01]  /*bb30*/  VIADD R20, R154.reuse, 0x4 ;  /* 0x000000049a147836 */ /* 0x040fe20000000000 */
[----:B------:R-:W-:Y:S01]  /*bb40*/  R2UR UR7, R155 ;  /* 0x000000009b0772ca */ /* 0x000fe200000e0000 */
[----:B------:R-:W-:Y:S01]  /*bb50*/  VIADD R154, R154, 0x6 ;  /* 0x000000069a9a7836 */ /* 0x000fe20000000000 */
[----:B------:R-:W-:Y:S01]  /*bb60*/  R2UR UR5, R21 ;  /* 0x00000000150572ca */ /* 0x000fe200000e0000 */
[----:B------:R-:W-:Y:S01]  /*bb70*/  IMAD.MOV.U32 R153, RZ, RZ, 0x40000040 ;  /* 0x40000040ff997424 */ /* 0x000fe200078e00ff */
[----:B------:R-:W-:Y:S01]  /*bb80*/  R2UR UR10, R152 ;  /* 0x00000000980a72ca */ /* 0x000fe200000e0000 */
[----:B------:R-:W-:Y:S01]  /*bb90*/  IMAD.MOV.U32 R155, RZ, RZ, 0x40000040 ;  /* 0x40000040ff9b7424 */ /* 0x000fe200078e00ff */
[----:B------:R-:W-:-:S02]  /*bba0*/  R2UR UR18, R154 ;  /* 0x000000009a1272ca */ /* 0x000fc400000e0000 */
[----:B------:R-:W-:Y:S02]  /*bbb0*/  R2UR UR11, R153 ;  /* 0x00000000990b72ca */ /* 0x000fe400000e0000 */
[----:B------:R-:W-:Y:S02]  /*bbc0*/  R2UR UR19, R155 ;  /* 0x000000009b1372ca */ /* 0x000fe400000e0000 */
[----:B------:R-:W-:Y:S01]  /*bbd0*/  WARPGROUP.ARRIVE ;  /* 0x00000000000079c5 */ /* 0x000fe20000000000 */
[----:B------:R-:W-:Y:S02]  /*bbe0*/  R2UR UR8, R8 ;  /* 0x00000000080872ca */ /* 0x000fe400000e0000 */
[----:B------:R-:W-:Y:S02]  /*bbf0*/  R2UR UR9, R9 ;  /* 0x00000000090972ca */ /* 0x000fe400000e0000 */
[----:B------:R-:W-:Y:S01]  /*bc00*/  R2UR UR14, R20 ;  /* 0x00000000140e72ca */ /* 0x000fe200000e0000 */
[----:B------:R-:W-:Y:S01]  /*bc10*/  HGMMA.64x64x16.F32.BF16 R152, gdesc[UR4], RZ, !UPT, gsb0 ;  /* 0x00e00000049879f0 */ /* 0x000fe2000c0018ff */
[----:B------:R-:W-:-:S02]  /*bc20*/  R2UR UR15, R21 ;  /* 0x00000000150f72ca */ /* 0x000fc400000e0000 */
[----:B------:R-:W-:Y:S02]  /*bc30*/  R2UR UR12, R6 ;  /* 0x00000000060c72ca */ /* 0x000fe400000e0000 */
[----:B------:R-:W-:Y:S02]  /*bc40*/  R2UR UR13, R7 ;  /* 0x00000000070d72ca */ /* 0x000fe400000e0000 */
[----:B------:R-:W-:Y:S02]  /*bc50*/  R2UR UR16, R4 ;  /* 0x00000000041072ca */ /* 0x000fe400000e0000 */
[----:B------:R-:W-:Y:S01]  /*bc60*/  R2UR UR17, R5 ;  /* 0x00000000051172ca */ /* 0x000fe200000e0000 */
        /* <DEDUP_REMOVED lines=12> */
.L_x_3908:
        /* <DEDUP_REMOVED lines=31> */
[----:B---3--:R-:W-:Y:S01]  /*bf20*/  FMNMX.FTZ R168, R21, R168, !PT ;  /* 0x000000a815a87209 */ /* 0x008fe20007810000 */
[----:B------:R-:W-:Y:S01]  /*bf30*/  FMUL.FTZ R175, R175, UR40 ;  /* 0x00000028afaf7c20 */ /* 0x000fe20008410000 */
[----:B------:R-:W-:Y:S01]  /*bf40*/  FMUL.FTZ R178, R178, UR40 ;  /* 0x00000028b2b27c20 */ /* 0x000fe20008410000 */
[----:B------:R-:W-:Y:S01]  /*bf50*/  FMUL.FTZ R179, R179, UR40 ;  /* 0x00000028b3b37c20 */ /* 0x000fe20008410000 */
[----:B------:R-:W-:Y:S01]  /*bf60*/  FMUL.FTZ R182, R182, UR40 ;  /* 0x00000028b6b67c20 */ /* 0x000fe20008410000 */
[----:B------:R-:W-:Y:S01]  /*bf70*/  FMUL.FTZ R183, R183, UR40 ;  /* 0x00000028b7b77c20 */ /* 0x000fe20008410000 */
[----:B------:R-:W-:Y:S01]  /*bf80*/  ISETP.NE.AND P2, PT, R197, RZ, PT ;  /* 0x000000ffc500720c */ /* 0x000fe20003f45270 */
[----:B------:R-:W3:Y:S01]  /*bf90*/  MUFU.TANH R156, R156 ;  /* 0x0000009c009c7308 */ /* 0x000ee20000002400 */
[----:B----4-:R-:W-:-:S07]  /*bfa0*/  FMNMX.FTZ R168, R152, R168, !PT ;  /* 0x000000a898a87209 */ /* 0x010fce0007810000 */
[----:B------:R-:W4:Y:S01]  /*bfb0*/  MUFU.TANH R157, R157 ;  /* 0x0000009d009d7308 */ /* 0x000f220000002400 */
[----:B--2---:R-:W-:-:S03]  /*bfc0*/  FMNMX.FTZ R168, R153, R168, !PT ;  /* 0x000000a899a87209 */ /* 0x004fc60007810000 */
[----:B------:R-:W-:-:S04]  /*bfd0*/  @!P2 IMAD R217, R217, 0x40, R195 ;  /* 0x00000040d9d9a824 */ /* 0x000fc800078e02c3 */
[----:B------:R-:W2:Y:S01]  /*bfe0*/  MUFU.TANH R160, R160 ;  /* 0x000000a000a07308 */ /* 0x000ea20000002400 */
[----:B---3--:R-:W-:Y:S01]  /*bff0*/  FMNMX.FTZ R168, R156, R168, !PT ;  /* 0x000000a89ca87209 */ /* 0x008fe20007810000 */
[----:B------:R-:W-:-:S06]  /*c000*/  @!P2 IMAD R217, R217, 0x4, R2 ;  /* 0x00000004d9d9a824 */ /* 0x000fcc00078e0202 */
[----:B------:R-:W3:Y:S01]  /*c010*/  MUFU.TANH R161, R161 ;  /* 0x000000a100a17308 */ /* 0x000ee20000002400 */
[----:B----4-:R-:W-:-:S07]  /*c020*/  FMNMX.FTZ R168, R157, R168, !PT ;  /* 0x000000a89da87209 */ /* 0x010fce0007810000 */
[----:B------:R-:W4:Y:S01]  /*c030*/  MUFU.TANH R164, R164 ;  /* 0x000000a400a47308 */ /* 0x000f220000002400 */
[----:B--2---:R-:W-:-:S07]  /*c040*/  FMNMX.FTZ R168, R160, R168, !PT ;  /* 0x000000a8a0a87209 */ /* 0x004fce0007810000 */
[----:B------:R-:W2:Y:S01]  /*c050*/  MUFU.TANH R165, R165 ;  /* 0x000000a500a57308 */ /* 0x000ea20000002400 */
[----:B---3--:R-:W-:-:S07]  /*c060*/  FMNMX.FTZ R168, R161, R168, !PT ;  /* 0x000000a8a1a87209 */ /* 0x008fce0007810000 */
        /* <DEDUP_REMOVED lines=15> */
[----:B--2---:R-:W-:-:S05]  /*c160*/  FMNMX.FTZ R169, R181, R168, !PT ;  /* 0x000000a8b5a97209 */ /* 0x004fca0007810000 */
[----:B------:R-:W2:Y:S02]  /*c170*/  SHFL.BFLY PT, R168, R169, 0x2, 0x1f ;  /* 0x0c401f00a9a87f89 */ /* 0x000ea400000e0000 */
[----:B------:R-:W5:Y:S08]  /*c180*/  MUFU.TANH R158, R158 ;  /* 0x0000009e009e7308 */ /* 0x000f700000002400 */
[----:B------:R-:W0:Y:S08]  /*c190*/  MUFU.TANH R159, R159 ;  /* 0x0000009f009f7308 */ /* 0x000e300000002400 */
[----:B------:R-:W1:Y:S01]  /*c1a0*/  MUFU.TANH R162, R162 ;  /* 0x000000a200a27308 */ /* 0x000e620000002400 */
[----:B--2---:R-:W-:-:S07]  /*c1b0*/  FMNMX.FTZ R169, R169, R168, !PT ;  /* 0x000000a8a9a97209 */ /* 0x004fce0007810000 */
[----:B------:R-:W2:Y:S01]  /*c1c0*/  MUFU.TANH R163, R163 ;  /* 0x000000a300a37308 */ /* 0x000ea20000002400 */
[----:B------:R-:W3:Y:S07]  /*c1d0*/  SHFL.BFLY PT, R168, R169, 0x1, 0x1f ;  /* 0x0c201f00a9a87f89 */ /* 0x000eee00000e0000 */
[----:B------:R-:W2:Y:S08]  /*c1e0*/  MUFU.TANH R166, R166 ;  /* 0x000000a600a67308 */ /* 0x000eb00000002400 */
[----:B------:R-:W2:Y:S08]  /*c1f0*/  MUFU.TANH R167, R167 ;  /* 0x000000a700a77308 */ /* 0x000eb00000002400 */
[----:B------:R-:W-:Y:S01]  /*c200*/  MUFU.TANH R171, R171 ;  /* 0x000000ab00ab7308 */ /* 0x000fe20000002400 */
[----:B---3--:R-:W-:Y:S01]  /*c210*/  FMNMX.FTZ R169, R169, R168, !PT ;  /* 0x000000a8a9a97209 */ /* 0x008fe20007810000 */
[----:B------:R-:W-:-:S04]  /*c220*/  IMAD.U32 R168, RZ, RZ, UR38 ;  /* 0x00000026ffa87e24 */ /* 0x000fc8000f8e00ff */
[C---:B------:R-:W-:Y:S01]  /*c230*/  FADD.FTZ R222, -R169.reuse, R218 ;  /* 0x000000daa9de7221 */ /* 0x040fe20000010100 */
[-C--:B------:R-:W-:Y:S01]  /*c240*/  FMUL.FTZ R218, R169, R168.reuse ;  /* 0x000000a8a9da7220 */ /* 0x080fe20000410000 */
[----:B------:R-:W-:Y:S02]  /*c250*/  MUFU.TANH R174, R174 ;  /* 0x000000ae00ae7308 */ /* 0x000fe40000002400 */
        /* <DEDUP_REMOVED lines=16> */
[----:B------:R-:W-:Y:S01]  /*c360*/  FFMA.FTZ R181, R181, R168, -R218 ;  /* 0x000000a8b5b57223 */ /* 0x000fe200000108da */
[----:B------:R-:W-:Y:S01]  /*c370*/  FMUL.FTZ R218, R170, UR40 ;  /* 0x00000028aada7c20 */ /* 0x000fe20008410000 */
[----:B------:R-:W-:Y:S01]  /*c380*/  VIADD R170, R14, 0x28c40 ;  /* 0x00028c400eaa7836 */ /* 0x000fe20000000000 */
[----:B------:R-:W-:Y:S04]  /*c390*/  MUFU.TANH R175, R175 ;  /* 0x000000af00af7308 */ /* 0x000fe80000002400 */
[----:B------:R-:W-:-:S04]  /*c3a0*/  PRMT R170, R190, 0x654, R170 ;  /* 0x00000654beaa7816 */ /* 0x000fc800000000aa */
[----:B------:R3:W-:Y:S01]  /*c3b0*/  SYNCS.ARRIVE.TRANS64.RED.A1T0 RZ, [R170+URZ], RZ ;  /* 0x000000ffaaff79a7 */ /* 0x0007e2000810043f */
[----:B------:R-:W2:Y:S01]  /*c3c0*/  MUFU.TANH R218, R218 ;  /* 0x000000da00da7308 */ /* 0x000ea20000002400 */
[----:B---3--:R-:W-:-:S07]  /*c3d0*/  FMNMX.FTZ R170, R154, R13, !PT ;  /* 0x0000000d9aaa7209 */ /* 0x008fce0007810000 */
[----:B------:R-:W3:Y:S01]  /*c3e0*/  MUFU.TANH R178, R178 ;  /* 0x000000b200b27308 */ /* 0x000ee20000002400 */
[----:B----4-:R-:W-:-:S04]  /*c3f0*/  FMNMX.FTZ R170, R155, R170, !PT ;  /* 0x000000aa9baa7209 */ /* 0x010fc80007810000 */
[----:B-----5:R-:W-:-:S03]  /*c400*/  FMNMX.FTZ R170, R158, R170, !PT ;  /* 0x000000aa9eaa7209 */ /* 0x020fc60007810000 */
[----:B------:R-:W4:Y:S01]  /*c410*/  MUFU.TANH R179, R179 ;  /* 0x000000b300b37308 */ /* 0x000f220000002400 */
[----:B0-----:R-:W-:-:S04]  /*c420*/  FMNMX.FTZ R170, R159, R170, !PT ;  /* 0x000000aa9faa7209 */ /* 0x001fc80007810000 */
[----:B-1----:R-:W-:-:S03]  /*c430*/  FMNMX.FTZ R170, R162, R170, !PT ;  /* 0x000000aaa2aa7209 */ /* 0x002fc60007810000 */
[----:B------:R-:W0:Y:S01]  /*c440*/  MUFU.TANH R182, R182 ;  /* 0x000000b600b67308 */ /* 0x000e220000002400 */
[----:B--2---:R-:W-:-:S04]  /*c450*/  FMNMX.FTZ R170, R163, R170, !PT ;  /* 0x000000aaa3aa7209 */ /* 0x004fc80007810000 */
[----:B------:R-:W-:-:S03]  /*c460*/  FMNMX.FTZ R170, R166, R170, !PT ;  /* 0x000000aaa6aa7209 */ /* 0x000fc60007810000 */
[----:B------:R-:W-:Y:S01]  /*c470*/  MUFU.TANH R183, R183 ;  /* 0x000000b700b77308 */ /* 0x000fe20000002400 */
[----:B------:R-:W-:-:S04]  /*c480*/  FMNMX.FTZ R170, R167, R170, !PT ;  /* 0x000000aaa7aa7209 */ /* 0x000fc80007810000 */
[----:B------:R-:W-:-:S03]  /*c490*/  FMNMX.FTZ R170, R218, R170, !PT ;  /* 0x000000aadaaa7209 */ /* 0x000fc60007810000 */
[----:B------:R-:W-:Y:S01]  /*c4a0*/  MUFU.EX2 R152, R219 ;  /* 0x000000db00987308 */ /* 0x000fe20000000800 */
[----:B------:R-:W-:-:S04]  /*c4b0*/  FMNMX.FTZ R170, R171, R170, !PT ;  /* 0x000000aaabaa7209 */ /* 0x000fc80007810000 */
[----:B------:R-:W-:-:S03]  /*c4c0*/  FMNMX.FTZ R170, R174, R170, !PT ;  /* 0x000000aaaeaa7209 */ /* 0x000fc60007810000 */
[----:B------:R-:W1:Y:S01]  /*c4d0*/  MUFU.EX2 R20, R222 ;  /* 0x000000de00147308 */ /* 0x000e620000000800 */
[----:B------:R-:W-:-:S04]  /*c4e0*/  FMNMX.FTZ R170, R175, R170, !PT ;  /* 0x000000aaafaa7209 */ /* 0x000fc80007810000 */
[----:B---3--:R-:W-:-:S03]  /*c4f0*/  FMNMX.FTZ R170, R178, R170, !PT ;  /* 0x000000aab2aa7209 */ /* 0x008fc60007810000 */
[----:B------:R-:W2:Y:S01]  /*c500*/  MUFU.EX2 R220, R220 ;  /* 0x000000dc00dc7308 */ /* 0x000ea20000000800 */
[----:B----4-:R-:W-:-:S04]  /*c510*/  FMNMX.FTZ R170, R179, R170, !PT ;  /* 0x000000aab3aa7209 */ /* 0x010fc80007810000 */
[----:B0-----:R-:W-:-:S03]  /*c520*/  FMNMX.FTZ R170, R182, R170, !PT ;  /* 0x000000aab6aa7209 */ /* 0x001fc60007810000 */
[----:B------:R-:W0:Y:S01]  /*c530*/  MUFU.EX2 R21, R21 ;  /* 0x0000001500157308 */ /* 0x000e220000000800 */
[----:B-1----:R-:W-:Y:S01]  /*c540*/  @!P2 STS [R217+0x28800], R20 ;  /* 0x02880014d900a388 */ /* 0x002fe20000000800 */
[----:B------:R-:W-:Y:S01]  /*c550*/  FFMA.FTZ R3, R20, R3, R152 ;  /* 0x0000000314037223 */ /* 0x000fe20000010098 */
[----:B------:R-:W-:Y:S01]  /*c560*/  FMNMX.FTZ R170, R183, R170, !PT ;  /* 0x000000aab7aa7209 */ /* 0x000fe20007810000 */
[-C--:B------:R-:W-:Y:S01]  /*c570*/  FMUL.FTZ R24, R24, R20.reuse ;  /* 0x0000001418187220 */ /* 0x080fe20000410000 */
[-C--:B------:R-:W-:Y:S01]  /*c580*/  FMUL.FTZ R25, R25, R20.reuse ;  /* 0x0000001419197220 */ /* 0x080fe20000410000 */
[-C--:B------:R-:W-:Y:S01]  /*c590*/  FMUL.FTZ R28, R28, R20.reuse ;  /* 0x000000141c1c7220 */ /* 0x080fe20000410000 */
[----:B------:R-:W-:Y:S01]  /*c5a0*/  FMUL.FTZ R29, R29, R20 ;  /* 0x000000141d1d7220 */ /* 0x000fe20000410000 */
[----:B------:R-:W1:Y:S01]  /*c5b0*/  SHFL.BFLY PT, R219, R170, 0x2, 0x1f ;  /* 0x0c401f00aadb7f89 */ /* 0x000e6200000e0000 */
[----:B------:R-:W3:Y:S01]  /*c5c0*/  MUFU.EX2 R153, R153 ;  /* 0x0000009900997308 */ /* 0x000ee20000000800 */
[C---:B--2---:R-:W-:Y:S01]  /*c5d0*/  FADD.FTZ R3, R220.reuse, R3 ;  /* 0x00000003dc037221 */ /* 0x044fe20000010000 */
[----:B------:R-:W-:Y:S01]  /*c5e0*/  F2FP.BF16.F32.PACK_AB R152, R220, R152 ;  /* 0x00000098dc98723e */ /* 0x000fe200000010ff */
[-C--:B------:R-:W-:Y:S01]  /*c5f0*/  FMUL.FTZ R32, R32, R20.reuse ;  /* 0x0000001420207220 */ /* 0x080fe20000410000 */
[-C--:B------:R-:W-:Y:S01]  /*c600*/  FMUL.FTZ R33, R33, R20.reuse ;  /* 0x0000001421217220 */ /* 0x080fe20000410000 */
[-C--:B------:R-:W-:Y:S01]  /*c610*/  FMUL.FTZ R36, R36, R20.reuse ;  /* 0x0000001424247220 */ /* 0x080fe20000410000 */
[-C--:B------:R-:W-:Y:S01]  /*c620*/  FMUL.FTZ R37, R37, R20.reuse ;  /* 0x0000001425257220 */ /* 0x080fe20000410000 */
[-C--:B------:R-:W-:Y:S01]  /*c630*/  FMUL.FTZ R40, R40, R20.reuse ;  /* 0x0000001428287220 */ /* 0x080fe20000410000 */
[----:B------:R-:W2:Y:S01]  /*c640*/  MUFU.EX2 R156, R156 ;  /* 0x0000009c009c7308 */ /* 0x000ea20000000800 */
[----:B0-----:R-:W-:Y:S01]  /*c650*/  FADD.FTZ R3, R21, R3 ;  /* 0x0000000315037221 */ /* 0x001fe20000010000 */
[-C--:B------:R-:W-:Y:S01]  /*c660*/  FMUL.FTZ R41, R41, R20.reuse ;  /* 0x0000001429297220 */ /* 0x080fe20000410000 */
[-C--:B------:R-:W-:Y:S01]  /*c670*/  FMUL.FTZ R44, R44, R20.reuse ;  /* 0x000000142c2c7220 */ /* 0x080fe20000410000 */
[-C--:B------:R-:W-:Y:S01]  /*c680*/  FMUL.FTZ R45, R45, R20.reuse ;  /* 0x000000142d2d7220 */ /* 0x080fe20000410000 */
[-C--:B------:R-:W-:Y:S01]  /*c690*/  FMUL.FTZ R48, R48, R20.reuse ;  /* 0x0000001430307220 */ /* 0x080fe20000410000 */
[-C--:B------:R-:W-:Y:S01]  /*c6a0*/  FMUL.FTZ R49, R49, R20.reuse ;  /* 0x0000001431317220 */ /* 0x080fe20000410000 */
[-C--:B------:R-:W-:Y:S01]  /*c6b0*/  FMUL.FTZ R52, R52, R20.reuse ;  /* 0x0000001434347220 */ /* 0x080fe20000410000 */
[----:B------:R-:W0:Y:S01]  /*c6c0*/  MUFU.EX2 R157, R157 ;  /* 0x0000009d009d7308 */ /* 0x000e220000000800 */
[----:B---3--:R-:W-:Y:S01]  /*c6d0*/  FADD.FTZ R3, R153, R3 ;  /* 0x0000000399037221 */ /* 0x008fe20000010000 */
[-C--:B------:R-:W-:Y:S01]  /*c6e0*/  FMUL.FTZ R53, R53, R20.reuse ;  /* 0x0000001435357220 */ /* 0x080fe20000410000 */
[-C--:B------:R-:W-:Y:S01]  /*c6f0*/  FMUL.FTZ R56, R56, R20.reuse ;  /* 0x0000001438387220 */ /* 0x080fe20000410000 */
[-C--:B------:R-:W-:Y:S01]  /*c700*/  FMUL.FTZ R57, R57, R20.reuse ;  /* 0x0000001439397220 */ /* 0x080fe20000410000 */
[-C--:B------:R-:W-:Y:S01]  /*c710*/  FMUL.FTZ R60, R60, R20.reuse ;  /* 0x000000143c3c7220 */ /* 0x080fe20000410000 */
[-C--:B------:R-:W-:Y:S01]  /*c720*/  FMUL.FTZ R61, R61, R20.reuse ;  /* 0x000000143d3d7220 */ /* 0x080fe20000410000 */
[----:B-1----:R-:W-:Y:S01]  /*c730*/  FMNMX.FTZ R170, R170, R219, !PT ;  /* 0x000000dbaaaa7209 */ /* 0x002fe20007810000 */
[----:B------:R-:W1:Y:S01]  /*c740*/  MUFU.EX2 R160, R160 ;  /* 0x000000a000a07308 */ /* 0x000e620000000800 */
[----:B--2---:R-:W-:Y:S01]  /*c750*/  FADD.FTZ R3, R156, R3 ;  /* 0x000000039c037221 */ /* 0x004fe20000010000 */
[-C--:B------:R-:W-:Y:S01]  /*c760*/  FMUL.FTZ R64, R64, R20.reuse ;  /* 0x0000001440407220 */ /* 0x080fe20000410000 */
[-C--:B------:R-:W-:Y:S01]  /*c770*/  FMUL.FTZ R65, R65, R20.reuse ;  /* 0x0000001441417220 */ /* 0x080fe20000410000 */
[----:B------:R-:W2:Y:S01]  /*c780*/  SHFL.BFLY PT, R219, R170, 0x1, 0x1f ;  /* 0x0c201f00aadb7f89 */ /* 0x000ea200000e0000 */
[-C--:B------:R-:W-:Y:S01]  /*c790*/  FMUL.FTZ R68, R68, R20.reuse ;  /* 0x0000001444447220 */ /* 0x080fe20000410000 */
[-C--:B------:R-:W-:Y:S01]  /*c7a0*/  FMUL.FTZ R69, R69, R20.reuse ;  /* 0x0000001445457220 */ /* 0x080fe20000410000 */
[----:B------:R-:W-:Y:S01]  /*c7b0*/  FMUL.FTZ R72, R72, R20 ;  /* 0x0000001448487220 */ /* 0x000fe20000410000 */
[----:B------:R-:W3:Y:S01]  /*c7c0*/  MUFU.EX2 R161, R161 ;  /* 0x000000a100a17308 */ /* 0x000ee20000000800 */
[C---:B0-----:R-:W-:Y:S01]  /*c7d0*/  FADD.FTZ R3, R157.reuse, R3 ;  /* 0x000000039d037221 */ /* 0x041fe20000010000 */
[----:B------:R-:W-:Y:S01]  /*c7e0*/  F2FP.BF16.F32.PACK_AB R156, R157, R156 ;  /* 0x0000009c9d9c723e */ /* 0x000fe200000010ff */
[-C--:B------:R-:W-:Y:S01]  /*c7f0*/  FMUL.FTZ R73, R73, R20.reuse ;  /* 0x0000001449497220 */ /* 0x080fe20000410000 */
[-C--:B------:R-:W-:Y:S01]  /*c800*/  FMUL.FTZ R76, R76, R20.reuse ;  /* 0x000000144c4c7220 */ /* 0x080fe20000410000 */
[-C--:B------:R-:W-:Y:S01]  /*c810*/  FMUL.FTZ R77, R77, R20.reuse ;  /* 0x000000144d4d7220 */ /* 0x080fe20000410000 */
[-C--:B------:R-:W-:Y:S01]  /*c820*/  FMUL.FTZ R80, R80, R20.reuse ;  /* 0x0000001450507220 */ /* 0x080fe20000410000 */
[-C--:B------:R-:W-:Y:S01]  /*c830*/  FMUL.FTZ R81, R81, R20.reuse ;  /* 0x0000001451517220 */ /* 0x080fe20000410000 */
[----:B------:R-:W0:Y:S01]  /*c840*/  MUFU.EX2 R164, R164 ;  /* 0x000000a400a47308 */ /* 0x000e220000000800 */
        /* <DEDUP_REMOVED lines=8> */
[----:B---3--:R-:W-:Y:S01]  /*c8d0*/  FADD.FTZ R3, R161, R3 ;  /* 0x00000003a1037221 */ /* 0x008fe20000010000 */
[-C--:B------:R-:W-:Y:S01]  /*c8e0*/  FMUL.FTZ R96, R96, R20.reuse ;  /* 0x0000001460607220 */ /* 0x080fe20000410000 */
[-C--:B------:R-:W-:Y:S01]  /*c8f0*/  FMUL.FTZ R97, R97, R20.reuse ;  /* 0x0000001461617220 */ /* 0x080fe20000410000 */
[----:B--2---:R-:W-:Y:S01]  /*c900*/  FMNMX.FTZ R170, R170, R219, !PT ;  /* 0x000000dbaaaa7209 */ /* 0x004fe20007810000 */
[-C--:B------:R-:W-:Y:S01]  /*c910*/  FMUL.FTZ R100, R100, R20.reuse ;  /* 0x0000001464647220 */ /* 0x080fe20000410000 */
[-C--:B------:R-:W-:Y:S01]  /*c920*/  FMUL.FTZ R101, R101, R20.reuse ;  /* 0x0000001465657220 */ /* 0x080fe20000410000 */
[-C--:B------:R-:W-:Y:S01]  /*c930*/  FMUL.FTZ R104, R104, R20.reuse ;  /* 0x0000001468687220 */ /* 0x080fe20000410000 */
[----:B------:R-:W2:Y:S01]  /*c940*/  MUFU.EX2 R172, R172 ;  /* 0x000000ac00ac7308 */ /* 0x000ea20000000800 */
[----:B------:R-:W-:Y:S01]  /*c950*/  FADD.FTZ R13, -R170, R13 ;  /* 0x0000000daa0d7221 */ /* 0x000fe20000010100 */
[----:B0-----:R-:W-:Y:S01]  /*c960*/  FADD.FTZ R3, R164, R3 ;  /* 0x00000003a4037221 */ /* 0x001fe20000010000 */
[-C--:B------:R-:W-:Y:S01]  /*c970*/  FMUL.FTZ R105, R105, R20.reuse ;  /* 0x0000001469697220 */ /* 0x080fe20000410000 */
[----:B------:R-:W-:Y:S01]  /*c980*/  FMUL.FTZ R108, R108, R20 ;  /* 0x000000146c6c7220 */ /* 0x000fe20000410000 */
[----:B------:R-:W-:Y:S01]  /*c990*/  FMUL.FTZ R13, R13, R168 ;  /* 0x000000a80d0d7220 */ /* 0x000fe20000410000 */
        /* <DEDUP_REMOVED lines=11> */
[----:B--2---:R-:W-:Y:S01]  /*ca50*/  FADD.FTZ R3, R172, R3 ;  /* 0x00000003ac037221 */ /* 0x004fe20000010000 */
[-C--:B------:R-:W-:Y:S01]  /*ca60*/  FMUL.FTZ R125, R125, R20.reuse ;  /* 0x000000147d7d7220 */ /* 0x080fe20000410000 */
        /* <DEDUP_REMOVED lines=14> */
[----:B-1----:R1:W-:Y:S01]  /*cb50*/  @!P2 STS [R217+0x28820], R13 ;  /* 0x0288200dd900a388 */ /* 0x0023e20000000800 */
[----:B------:R-:W-:Y:S01]  /*cb60*/  FMUL.FTZ R149, R149, R20 ;  /* 0x0000001495957220 */ /* 0x000fe20000410000 */
[-C--:B------:R-:W-:Y:S01]  /*cb70*/  FMUL.FTZ R26, R26, R13.reuse ;  /* 0x0000000d1a1a7220 */ /* 0x080fe20000410000 */
[-C--:B------:R-:W-:Y:S01]  /*cb80*/  FMUL.FTZ R27, R27, R13.reuse ;  /* 0x0000000d1b1b7220 */ /* 0x080fe20000410000 */
[-C--:B------:R-:W-:Y:S01]  /*cb90*/  FMUL.FTZ R30, R30, R13.reuse ;  /* 0x0000000d1e1e7220 */ /* 0x080fe20000410000 */
[-C--:B------:R-:W-:Y:S01]  /*cba0*/  FMUL.FTZ R31, R31, R13.reuse ;  /* 0x0000000d1f1f7220 */ /* 0x080fe20000410000 */
[-C--:B------:R-:W-:Y:S01]  /*cbb0*/  FMUL.FTZ R34, R34, R13.reuse ;  /* 0x0000000d22227220 */ /* 0x080fe20000410000 */
[----:B------:R-:W3:Y:S01]  /*cbc0*/  MUFU.EX2 R180, R180 ;  /* 0x000000b400b47308 */ /* 0x000ee20000000800 */
[----:B--2---:R-:W-:Y:S01]  /*cbd0*/  FADD.FTZ R3, R176, R3 ;  /* 0x00000003b0037221 */ /* 0x004fe20000010000 */
[-C--:B------:R-:W-:Y:S01]  /*cbe0*/  FMUL.FTZ R35, R35, R13.reuse ;  /* 0x0000000d23237220 */ /* 0x080fe20000410000 */
[-C--:B-1----:R-:W-:Y:S01]  /*cbf0*/  FMUL.FTZ R217, R170, R168.reuse ;  /* 0x000000a8aad97220 */ /* 0x082fe20000410000 */
[-C--:B------:R-:W-:Y:S01]  /*cc00*/  FMUL.FTZ R38, R38, R13.reuse ;  /* 0x0000000d26267220 */ /* 0x080fe20000410000 */
[-C--:B------:R-:W-:Y:S01]  /*cc10*/  FMUL.FTZ R39, R39, R13.reuse ;  /* 0x0000000d27277220 */ /* 0x080fe20000410000 */
[-C--:B------:R-:W-:Y:S01]  /*cc20*/  FMUL.FTZ R42, R42, R13.reuse ;  /* 0x0000000d2a2a7220 */ /* 0x080fe20000410000 */
        /* <DEDUP_REMOVED lines=11> */
[-CC-:B------:R-:W-:Y:S01]  /*cce0*/  FFMA.FTZ R174, R174, R168.reuse, -R217.reuse ;  /* 0x000000a8aeae7223 */ /* 0x180fe200000108d9 */
[----:B------:R2:W4:Y:S01]  /*ccf0*/  MUFU.EX2 R181, R154 ;  /* 0x0000009a00b57308 */ /* 0x0005220000000800 */
[-CC-:B------:R-:W-:Y:S01]  /*cd00*/  FFMA.FTZ R175, R175, R168.reuse, -R217.reuse ;  /* 0x000000a8afaf7223 */ /* 0x180fe200000108d9 */
[-CC-:B------:R-:W-:Y:S01]  /*cd10*/  FFMA.FTZ R178, R178, R168.reuse, -R217.reuse ;  /* 0x000000a8b2b27223 */ /* 0x180fe200000108d9 */
[-CC-:B------:R-:W-:Y:S01]  /*cd20*/  FFMA.FTZ R179, R179, R168.reuse, -R217.reuse ;  /* 0x000000a8b3b37223 */ /* 0x180fe200000108d9 */
[-CC-:B------:R-:W-:Y:S01]  /*cd30*/  FFMA.FTZ R183, R183, R168.reuse, -R217.reuse ;  /* 0x000000a8b7b77223 */ /* 0x180fe200000108d9 */
[----:B------:R-:W-:Y:S01]  /*cd40*/  FFMA.FTZ R182, R182, R168, -R217 ;  /* 0x000000a8b6b67223 */ /* 0x000fe200000108d9 */
[----:B0-----:R-:W-:Y:S01]  /*cd50*/  FADD.FTZ R3, R177, R3 ;  /* 0x00000003b1037221 */ /* 0x001fe20000010000 */
[----:B------:R-:W-:Y:S01]  /*cd60*/  FMUL.FTZ R43, R43, R13 ;  /* 0x0000000d2b2b7220 */ /* 0x000fe20000410000 */
[----:B------:R-:W0:Y:S01]  /*cd70*/  MUFU.EX2 R155, R155 ;  /* 0x0000009b009b7308 */ /* 0x000e220000000800 */
[----:B--2---:R-:W-:Y:S01]  /*cd80*/  F2FP.BF16.F32.PACK_AB R154, R153, R21 ;  /* 0x00000015999a723e */ /* 0x004fe200000010ff */
[----:B---3--:R-:W-:Y:S01]  /*cd90*/  FADD.FTZ R3, R180, R3 ;  /* 0x00000003b4037221 */ /* 0x008fe20000010000 */
[-C--:B------:R-:W-:Y:S01]  /*cda0*/  FMUL.FTZ R46, R46, R13.reuse ;  /* 0x0000000d2e2e7220 */ /* 0x080fe20000410000 */
[-C--:B------:R-:W-:Y:S01]  /*cdb0*/  FMUL.FTZ R47, R47, R13.reuse ;  /* 0x0000000d2f2f7220 */ /* 0x080fe20000410000 */
[-C--:B------:R-:W-:Y:S01]  /*cdc0*/  FMUL.FTZ R50, R50, R13.reuse ;  /* 0x0000000d32327220 */ /* 0x080fe20000410000 */
[C---:B-1----:R-:W-:Y:S01]  /*cdd0*/  FADD.FTZ R3, R166.reuse, R3 ;  /* 0x00000003a6037221 */ /* 0x042fe20000010000 */
[----:B------:R-:W-:Y:S01]  /*cde0*/  F2FP.BF16.F32.PACK_AB R166, R166, R180 ;  /* 0x000000b4a6a6723e */ /* 0x000fe200000010ff */
[----:B------:R-:W1:Y:S01]  /*cdf0*/  MUFU.EX2 R158, R158 ;  /* 0x0000009e009e7308 */ /* 0x000e620000000800 */
[----:B----4-:R-:W-:Y:S01]  /*ce00*/  FFMA.FTZ R10, R13, R10, R181 ;  /* 0x0000000a0d0a7223 */ /* 0x010fe200000100b5 */
[-C--:B------:R-:W-:Y:S01]  /*ce10*/  FMUL.FTZ R51, R51, R13.reuse ;  /* 0x0000000d33337220 */ /* 0x080fe20000410000 */
[-C--:B------:R-:W-:Y:S01]  /*ce20*/  FMUL.FTZ R54, R54, R13.reuse ;  /* 0x0000000d36367220 */ /* 0x080fe20000410000 */
[-C--:B------:R-:W-:Y:S01]  /*ce30*/  FMUL.FTZ R55, R55, R13.reuse ;  /* 0x0000000d37377220 */ /* 0x080fe20000410000 */
[-C--:B------:R-:W-:Y:S01]  /*ce40*/  FMUL.FTZ R58, R58, R13.reuse ;  /* 0x0000000d3a3a7220 */ /* 0x080fe20000410000 */
[-C--:B------:R-:W-:Y:S01]  /*ce50*/  FMUL.FTZ R59, R59, R13.reuse ;  /* 0x0000000d3b3b7220 */ /* 0x080fe20000410000 */
[----:B------:R-:W-:Y:S01]  /*ce60*/  FMUL.FTZ R62, R62, R13 ;  /* 0x0000000d3e3e7220 */ /* 0x000fe20000410000 */
[----:B------:R-:W2:Y:S01]  /*ce70*/  MUFU.EX2 R159, R159 ;  /* 0x0000009f009f7308 */ /* 0x000ea20000000800 */
        /* <DEDUP_REMOVED lines=18> */
[----:B------:R-:W-:Y:S01]  /*cfa0*/  BAR.SYNC.DEFER_BLOCKING 0xf, 0x100 ;  /* 0x03c4000000007b1d */ /* 0x000fe20000010000 */
[----:B------:R-:W-:Y:S01]  /*cfb0*/  F2FP.BF16.F32.PACK_AB R158, R161, R160 ;  /* 0x000000a0a19e723e */ /* 0x000fe200000010ff */
[-C--:B------:R-:W-:Y:S01]  /*cfc0*/  FMUL.FTZ R86, R86, R13.reuse ;  /* 0x0000000d56567220 */ /* 0x080fe20000410000 */
[----:B------:R-:W-:Y:S01]  /*cfd0*/  F2FP.BF16.F32.PACK_AB R160, R165, R164 ;  /* 0x000000a4a5a0723e */ /* 0x000fe200000010ff */
[-C--:B------:R-:W-:Y:S01]  /*cfe0*/  FMUL.FTZ R87, R87, R13.reuse ;  /* 0x0000000d57577220 */ /* 0x080fe20000410000 */
[----:B------:R-:W-:Y:S01]  /*cff0*/  F2FP.BF16.F32.PACK_AB R164, R177, R176 ;  /* 0x000000b0b1a4723e */ /* 0x000fe200000010ff */
        /* <DEDUP_REMOVED lines=9> */
[C---:B-1----:R-:W-:Y:S01]  /*d090*/  FADD.FTZ R10, R163.reuse, R10 ;  /* 0x0000000aa30a7221 */ /* 0x042fe20000010000 */
[----:B------:R-:W-:Y:S01]  /*d0a0*/  F2FP.BF16.F32.PACK_AB R157, R163, R162 ;  /* 0x000000a2a39d723e */ /* 0x000fe200000010ff */
[-C--:B------:R-:W-:Y:S01]  /*d0b0*/  FMUL.FTZ R102, R102, R13.reuse ;  /* 0x0000000d66667220 */ /* 0x080fe20000410000 */
[----:B------:R-:W-:Y:S01]  /*d0c0*/  F2FP.BF16.F32.PACK_AB R162, R173, R172 ;  /* 0x000000acada2723e */ /* 0x000fe200000010ff */
[-C--:B------:R-:W-:Y:S01]  /*d0d0*/  FMUL.FTZ R103, R103, R13.reuse ;  /* 0x0000000d67677220 */ /* 0x080fe20000410000 */
[-C--:B------:R-:W-:Y:S01]  /*d0e0*/  FMUL.FTZ R106, R106, R13.reuse ;  /* 0x0000000d6a6a7220 */ /* 0x080fe20000410000 */
[-C--:B------:R-:W-:Y:S01]  /*d0f0*/  FMUL.FTZ R107, R107, R13.reuse ;  /* 0x0000000d6b6b7220 */ /* 0x080fe20000410000 */
[----:B------:R-:W1:Y:S01]  /*d100*/  MUFU.EX2 R218, R218 ;  /* 0x000000da00da7308 */ /* 0x000e620000000800 */
[----:B--2---:R-:W-:Y:S01]  /*d110*/  FADD.FTZ R10, R219, R10 ;  /* 0x0000000adb0a7221 */ /* 0x004fe20000010000 */
[----:B------:R2:W-:Y:S01]  /*d120*/  STSM.16.M88.4 [R199+0x26800], R152 ;  /* 0x02680098c7007844 */ /* 0x0005e20000000200 */
        /* <DEDUP_REMOVED lines=12> */
[----:B------:R2:W-:Y:S01]  /*d1f0*/  STSM.16.M88.4 [R202], R156 ;  /* 0x0000009cca007844 */ /* 0x0005e20000000200 */
        /* <DEDUP_REMOVED lines=11> */
[-C--:B------:R-:W-:Y:S01]  /*d2b0*/  FMUL.FTZ R139, R139, R13.reuse ;  /* 0x0000000d8b8b7220 */ /* 0x080fe20000410000 */
[-C--:B------:R-:W-:Y:S01]  /*d2c0*/  FMUL.FTZ R142, R142, R13.reuse ;  /* 0x0000000d8e8e7220 */ /* 0x080fe20000410000 */
[-C--:B------:R-:W-:Y:S01]  /*d2d0*/  FMUL.FTZ R143, R143, R13.reuse ;  /* 0x0000000d8f8f7220 */ /* 0x080fe20000410000 */
[-C--:B------:R-:W-:Y:S01]  /*d2e0*/  FMUL.FTZ R146, R146, R13.reuse ;  /* 0x0000000d92927220 */ /* 0x080fe20000410000 */
[-C--:B------:R-:W-:Y:S01]  /*d2f0*/  FMUL.FTZ R147, R147, R13.reuse ;  /* 0x0000000d93937220 */ /* 0x080fe20000410000 */
[----:B------:R-:W3:Y:S01]  /*d300*/  MUFU.EX2 R178, R178 ;  /* 0x000000b200b27308 */ /* 0x000ee20000000800 */
[----:B0-----:R-:W-:Y:S01]  /*d310*/  FADD.FTZ R10, R174, R10 ;  /* 0x0000000aae0a7221 */ /* 0x001fe20000010000 */
[-C--:B------:R-:W-:Y:S01]  /*d320*/  FMUL.FTZ R150, R150, R13.reuse ;  /* 0x0000000d96967220 */ /* 0x080fe20000410000 */
[----:B------:R-:W-:-:S05]  /*d330*/  FMUL.FTZ R151, R151, R13 ;  /* 0x0000000d97977220 */ /* 0x000fca0000410000 */
[----:B------:R-:W0:Y:S01]  /*d340*/  MUFU.EX2 R179, R179 ;  /* 0x000000b300b37308 */ /* 0x000e220000000800 */
[C---:B-1----:R-:W-:Y:S01]  /*d350*/  FADD.FTZ R10, R175.reuse, R10 ;  /* 0x0000000aaf0a7221 */ /* 0x042fe20000010000 */
[----:B------:R-:W-:-:S05]  /*d360*/  F2FP.BF16.F32.PACK_AB R163, R175, R174 ;  /* 0x000000aeafa3723e */ /* 0x000fca00000010ff */
[----:B------:R2:W-:Y:S01]  /*d370*/  STSM.16.M88.4 [R200], R160 ;  /* 0x000000a0c8007844 */ /* 0x0005e20000000200 */
[----:B------:R-:W1:Y:S01]  /*d380*/  MUFU.EX2 R167, R182 ;  /* 0x000000b600a77308 */ /* 0x000e620000000800 */
[----:B---3--:R-:W-:-:S07]  /*d390*/  FADD.FTZ R10, R178, R10 ;  /* 0x0000000ab20a7221 */ /* 0x008fce0000010000 */
[----:B------:R-:W3:Y:S01]  /*d3a0*/  MUFU.EX2 R183, R183 ;  /* 0x000000b700b77308 */ /* 0x000ee20000000800 */
[C---:B0-----:R-:W-:Y:S01]  /*d3b0*/  FADD.FTZ R10, R179.reuse, R10 ;  /* 0x0000000ab30a7221 */ /* 0x041fe20000010000 */
[----:B------:R-:W-:-:S03]  /*d3c0*/  F2FP.BF16.F32.PACK_AB R165, R179, R178 ;  /* 0x000000b2b3a5723e */ /* 0x000fc600000010ff */
[----:B-1----:R-:W-:Y:S01]  /*d3d0*/  FADD.FTZ R10, R167, R10 ;  /* 0x0000000aa70a7221 */ /* 0x002fe20000010000 */
[----:B---3--:R-:W-:-:S03]  /*d3e0*/  F2FP.BF16.F32.PACK_AB R167, R183, R167 ;  /* 0x000000a7b7a7723e */ /* 0x008fc600000010ff */
[----:B------:R-:W-:Y:S02]  /*d3f0*/  FADD.FTZ R10, R183, R10 ;  /* 0x0000000ab70a7221 */ /* 0x000fe40000010000 */
[----:B------:R2:W-:Y:S01]  /*d400*/  STSM.16.M88.4 [R201], R164 ;  /* 0x000000a4c9007844 */ /* 0x0005e20000000200 */
[----:B------:R-:W-:Y:S05]  /*d410*/  @!P0 BRA `(.L_x_3909) ;  /* 0x0000000000048947 */ /* 0x000fea0003800000 */
[----:B------:R-:W-:Y:S01]  /*d420*/  BPT.TRAP 0x1 ;  /* 0x000000040000795c */ /* 0x000fe20000300000 */
.L_x_3909:
[----:B------:R0:W1:Y:S01]  /*d430*/  SYNCS.PHASECHK.TRANS64.TRYWAIT P2, [R14+URZ+0x28c50], R12 ;  /* 0x028c500c0e0075a7 */ /* 0x000062000804017f */
[----:B------:R-:W-:Y:S05]  /*d440*/  @!P0 BRA `(.L_x_3910) ;  /* 0x0000000000048947 */ /* 0x000fea0003800000 */
[----:B------:R-:W-:Y:S01]  /*d450*/  BPT.TRAP 0x1 ;  /* 0x000000040000795c */ /* 0x000fe20000300000 */
.L_x_3910:
[----:B------:R-:W-:Y:S04]  /*d460*/  BSSY B1, `(.L_x_3911) ;  /* 0x0000004000017945 */ /* 0x000fe80003800000 */
[----:B-1----:R-:W-:Y:S05]  /*d470*/  @P2 BRA `(.L_x_3912) ;  /* 0x0000000000082947 */ /* 0x002fea0003800000 */
[----:B------:R-:W1:Y:S02]  /*d480*/  SYNCS.PHASECHK.TRANS64.TRYWAIT P2, [R14+URZ+0x28c50], R12 ;  /* 0x028c500c0e0075a7 */ /* 0x000e64000804017f */
[----:B-1----:R-:W-:Y:S05]  /*d490*/  @!P2 BRA `(.L_x_3913) ;  /* 0x000000e00080a947 */ /* 0x002fea0003800000 */
.L_x_3912:
[----:B------:R-:W-:Y:S05]  /*d4a0*/  BSYNC B1 ;  /* 0x0000000000017941 */ /* 0x000fea0003800000 */
.L_x_3911:
[----:B01----:R-:W-:Y:S01]  /*d4b0*/  IMAD R12, R19, 0x1000, R11 ;  /* 0x00001000130c7824 */ /* 0x003fe200078e020b */
[----:B------:R-:W-:Y:S01]  /*d4c0*/  WARPGROUP.ARRIVE ;  /* 0x00000000000079c5 */ /* 0x000fe20000000000 */
[----:B------:R-:W-:Y:S02]  /*d4d0*/  IMAD.MOV.U32 R13, RZ, RZ, 0x40000040 ;  /* 0x40000040ff0d7424 */ /* 0x000fe400078e00ff */
[C---:B------:R-:W-:Y:S01]  /*d4e0*/  VIADD R20, R12.reuse, 0x80 ;  /* 0x000000800c147836 */ /* 0x040fe20000000000 */
[----:B------:R-:W-:Y:S01]  /*d4f0*/  R2UR UR6, R12 ;  /* 0x000000000c0672ca */ /* 0x000fe200000e0000 */
[----:B------:R-:W-:Y:S01]  /*d500*/  IMAD.MOV.U32 R21, RZ, RZ, 0x40000040 ;  /* 0x40000040ff157424 */ /* 0x000fe200078e00ff */
[----:B------:R-:W-:Y:S01]  /*d510*/  R2UR UR7, R13 ;  /* 0x000000000d0772ca */ /* 0x000fe200000e0000 */
[----:B------:R-:W-:-:S12]  /*d520*/  IMAD.MOV.U32 R13, RZ, RZ, 0x40000040 ;  /* 0x40000040ff0d7424 */ /* 0x000fd800078e00ff */
[----:B------:R-:W-:Y:S01]  /*d530*/  HGMMA.64x256x16.F32.BF16 R24, R152, gdesc[UR4].tnspB, R24, gsb0 ;  /* 0x43e0000498187df0 */ /* 0x000fe20008001818 */
[----:B------:R-:W-:Y:S01]  /*d540*/  R2UR UR6, R20 ;  /* 0x00000000140672ca */ /* 0x000fe200000e0000 */
[C---:B------:R-:W-:Y:S01]  /*d550*/  VIADD R20, R12.reuse, 0x100 ;  /* 0x000001000c147836 */ /* 0x040fe20000000000 */
[----:B------:R-:W-:Y:S01]  /*d560*/  R2UR UR7, R21 ;  /* 0x00000000150772ca */ /* 0x000fe200000e0000 */
[----:B------:R-:W-:Y:S02]  /*d570*/  IMAD.MOV.U32 R21, RZ, RZ, 0x40000040 ;  /* 0x40000040ff157424 */ /* 0x000fe400078e00ff */
[----:B------:R-:W-:Y:S01]  /*d580*/  VIADD R12, R12, 0x180 ;  /* 0x000001800c0c7836 */ /* 0x000fe20000000000 */
[----:B------:R-:W-:Y:S02]  /*d590*/  WARPGROUP.DEPBAR.LE gsb0, 0x0 ;  /* 0x00008000000079c5 */ /* 0x000fe40000010000 */
[----:B------:R-:W-:-:S15]  /*d5a0*/  WARPGROUP.ARRIVE ;  /* 0x00000000000079c5 */ /* 0x000fde0000000000 */
[----:B------:R-:W-:-:S04]  /*d5b0*/  NOP ;  /* 0x0000000000007918 */ /* 0x000fc80000000000 */
[----:B------:R-:W-:Y:S01]  /*d5c0*/  HGMMA.64x256x16.F32.BF16 R24, R156, gdesc[UR4].tnspB, R24, gsb0 ;  /* 0x43e000049c187df0 */ /* 0x000fe20008001818 */
[----:B------:R-:W-:Y:S02]  /*d5d0*/  R2UR UR6, R20 ;  /* 0x00000000140672ca */ /* 0x000fe400000e0000 */
[----:B------:R-:W-:Y:S01]  /*d5e0*/  R2UR UR7, R21 ;  /* 0x00000000150772ca */ /* 0x000fe200000e0000 */
[----:B------:R-:W-:Y:S02]  /*d5f0*/  WARPGROUP.DEPBAR.LE gsb0, 0x0 ;  /* 0x00008000000079c5 */ /* 0x000fe40000010000 */
[----:B------:R-:W-:-:S15]  /*d600*/  WARPGROUP.ARRIVE ;  /* 0x00000000000079c5 */ /* 0x000fde0000000000 */
[----:B------:R-:W-:-:S07]  /*d610*/  NOP ;  /* 0x0000000000007918 */ /* 0x000fce0000000000 */
[----:B------:R-:W-:Y:S01]  /*d620*/  HGMMA.64x256x16.F32.BF16 R24, R160, gdesc[UR4].tnspB, R24, gsb0 ;  /* 0x43e00004a0187df0 */ /* 0x000fe20008001818 */
[----:B------:R-:W-:Y:S02]  /*d630*/  R2UR UR6, R12 ;  /* 0x000000000c0672ca */ /* 0x000fe400000e0000 */
[----:B------:R-:W-:Y:S01]  /*d640*/  R2UR UR7, R13 ;  /* 0x000000000d0772ca */ /* 0x000fe200000e0000 */
        /* <DEDUP_REMOVED lines=13> */
[----:B------:R-:W-:Y:S05]  /*d720*/  @!P0 BRA `(.L_x_3914) ;  /* 0x0000000000048947 */ /* 0x000fea0003800000 */
[----:B------:R-:W-:Y:S01]  /*d730*/  BPT.TRAP 0x1 ;  /* 0x000000040000795c */ /* 0x000fe20000300000 */
.L_x_3914:
[----:B------:R-:W-:Y:S02]  /*d740*/  VIADD R14, R14, 0x28c60 ;  /* 0x00028c600e0e7836 */ /* 0x000fe40000000000 */
[----:B------:R-:W-:Y:S02]  /*d750*/  IMAD.MOV.U32 R13, RZ, RZ, R170 ;  /* 0x000000ffff0d7224 */ /* 0x000fe400078e00aa */
[----:B------:R-:W-:Y:S01]  /*d760*/  IMAD.MOV.U32 R218, RZ, RZ, R169 ;  /* 0x000000ffffda7224 */ /* 0x000fe200078e00a9 */
[----:B------:R-:W-:Y:S01]  /*d770*/  PRMT R14, R190, 0x654, R14 ;  /* 0x00000654be0e7816 */ /* 0x000fe2000000000e */
[----:B------:R-:W-:-:S03]  /*d780*/  IMAD.MOV.U32 R217, RZ, RZ, R19 ;  /* 0x000000ffffd97224 */ /* 0x000fc600078e0013 */
[----:B------:R3:W-:Y:S01]  /*d790*/  SYNCS.ARRIVE.TRANS64.RED.A1T0 RZ, [R14+URZ], RZ ;  /* 0x000000ff0eff79a7 */ /* 0x0007e2000810043f */
[----:B------:R-:W-:Y:S05]  /*d7a0*/  @P1 BRA `(.L_x_3915) ;  /* 0xffffffe000681947 */ /* 0x000fea000383ffff */
.L_x_3902:
[----:B------:R-:W-:Y:S05]  /*d7b0*/  BSYNC B0 ;  /* 0x0000000000007941 */ /* 0x000fea0003800000 */
.L_x_3901:
[----:B-1----:R-:W4:Y:S01]  /*d7c0*/  LDL.LU R12, [R1+0x3c] ;  /* 0x00003c00010c7983 */ /* 0x002f220000300800 */
[----:B------:R-:W-:Y:S02]  /*d7d0*/  IMAD.MOV.U32 R21, RZ, RZ, -0x800000 ;  /* 0xff800000ff157424 */ /* 0x000fe400078e00ff */
[----:B------:R-:W-:Y:S01]  /*d7e0*/  IMAD.MOV.U32 R20, RZ, RZ, -0x800000 ;  /* 0xff800000ff147424 */ /* 0x000fe200078e00ff */
[----:B------:R-:W1:Y:S02]  /*d7f0*/  SHFL.BFLY PT, R0, R3, 0x2, 0x1f ;  /* 0x0c401f0003007f89 */ /* 0x000e6400000e0000 */
[----:B-1----:R-:W-:-:S05]  /*d800*/  FADD.FTZ R0, R0, R3 ;  /* 0x0000000300007221 */ /* 0x002fca0000010000 */
[----:B------:R-:W1:Y:S02]  /*d810*/  SHFL.BFLY PT, R3, R0, 0x1, 0x1f ;  /* 0x0c201f0000037f89 */ /* 0x000e6400000e0000 */
[----:B-1----:R-:W-:Y:S01]  /*d820*/  FADD.FTZ R0, R0, R3 ;  /* 0x0000000300007221 */ /* 0x002fe20000010000 */
[----:B------:R-:W-:Y:S01]  /*d830*/  IMAD.MOV.U32 R3, RZ, RZ, RZ ;  /* 0x000000ffff037224 */ /* 0x000fe200078e00ff */
[----:B------:R-:W-:Y:S08]  /*d840*/  BAR.ARV 0x8, 0x100 ;  /* 0x0204000000007b1d */ /* 0x000ff00000002000 */
[----:B------:R-:W-:Y:S01]  /*d850*/  BAR.SYNC.DEFER_BLOCKING 0xf, 0x100 ;  /* 0x03c4000000007b1d */ /* 0x000fe20000010000 */
[----:B------:R-:W-:-:S13]  /*d860*/  FSETP.NE.FTZ.AND P0, PT, R0, RZ, PT ;  /* 0x000000ff0000720b */ /* 0x000fda0003f15000 */
[----:B------:R-:W1:Y:S01]  /*d870*/  @P0 MUFU.RCP R3, R0 ;  /* 0x0000000000030308 */ /* 0x000e620000001000 */
[----:B------:R-:W-:-:S07]  /*d880*/  @P0 FMUL.FTZ R4, R168, 0.69314718246459960938 ;  /* 0x3f317218a8040820 */ /* 0x000fce0000410000 */
[----:B------:R-:W5:Y:S01]  /*d890*/  @P0 MUFU.LG2 R0, R0 ;  /* 0x0000000000000308 */ /* 0x000f620000000c00 */
        /* <DEDUP_REMOVED lines=8> */
[----:B-----5:R-:W-:Y:S01]  /*d920*/  @P0 FMUL.FTZ R0, R0, 0.69314718246459960938 ;  /* 0x3f31721800000820 */ /* 0x020fe20000410000 */
[-C--:B------:R-:W-:Y:S01]  /*d930*/  FMUL.FTZ R40, R40, R3.reuse ;  /* 0x0000000328287220 */ /* 0x080fe20000410000 */
[-C--:B------:R-:W-:Y:S01]  /*d940*/  FMUL.FTZ R41, R41, R3.reuse ;  /* 0x0000000329297220 */ /* 0x080fe20000410000 */
[----:B------:R-:W-:Y:S01]  /*d950*/  FMUL.FTZ R44, R44, R3 ;  /* 0x000000032c2c7220 */ /* 0x000fe20000410000 */
[----:B------:R-:W-:Y:S01]  /*d960*/  @P0 FFMA.FTZ R21, R4, R169, R0 ;  /* 0x000000a904150223 */ /* 0x000fe20000010000 */
[-C--:B------:R-:W-:Y:S01]  /*d970*/  FMUL.FTZ R45, R45, R3.reuse ;  /* 0x000000032d2d7220 */ /* 0x080fe20000410000 */
[----:B------:R-:W1:Y:S01]  /*d980*/  SHFL.BFLY PT, R0, R10, 0x2, 0x1f ;  /* 0x0c401f000a007f89 */ /* 0x000e6200000e0000 */
        /* <DEDUP_REMOVED lines=23> */
[----:B-1----:R-:W-:Y:S01]  /*db00*/  FADD.FTZ R0, R0, R10 ;  /* 0x0000000a00007221 */ /* 0x002fe20000010000 */
[-C--:B------:R-:W-:Y:S01]  /*db10*/  FMUL.FTZ R93, R93, R3.reuse ;  /* 0x000000035d5d7220 */ /* 0x080fe20000410000 */
[-C--:B------:R-:W-:Y:S01]  /*db20*/  FMUL.FTZ R96, R96, R3.reuse ;  /* 0x0000000360607220 */ /* 0x080fe20000410000 */
[-C--:B------:R-:W-:Y:S01]  /*db30*/  FMUL.FTZ R97, R97, R3.reuse ;  /* 0x0000000361617220 */ /* 0x080fe20000410000 */
        /* <DEDUP_REMOVED lines=25> */
[----:B-1----:R-:W-:Y:S01]  /*dcd0*/  FADD.FTZ R4, R0, R4 ;  /* 0x0000000400047221 */ /* 0x002fe20000010000 */
[----:B------:R-:W-:-:S02]  /*dce0*/  IMAD.MOV.U32 R0, RZ, RZ, RZ ;  /* 0x000000ffff007224 */ /* 0x000fc400078e00ff */
[-C--:B------:R-:W-:Y:S01]  /*dcf0*/  FMUL.FTZ R148, R148, R3.reuse ;  /* 0x0000000394947220 */ /* 0x080fe20000410000 */
[----:B------:R-:W-:Y:S01]  /*dd00*/  FMUL.FTZ R149, R149, R3 ;  /* 0x0000000395957220 */ /* 0x000fe20000410000 */
        /* <DEDUP_REMOVED lines=17> */
[----:B------:R-:W-:Y:S01]  /*de20*/  ISETP.NE.AND P0, PT, R197, RZ, PT ;  /* 0x000000ffc500720c */ /* 0x000fe20003f05270 */
        /* <DEDUP_REMOVED lines=12> */
[----:B------:R-:W-:-:S02]  /*def0*/  @!P0 IMAD R4, R19, 0x40, R195 ;  /* 0x0000004013048824 */ /* 0x000fc400078e02c3 */
[-C--:B------:R-:W-:Y:S01]  /*df00*/  FMUL.FTZ R71, R71, R0.reuse ;  /* 0x0000000047477220 */ /* 0x080fe20000410000 */
[----:B------:R-:W-:Y:S02]  /*df10*/  VIADD R19, R19, 0x1 ;  /* 0x0000000113137836 */ /* 0x000fe40000000000 */
[-C--:B------:R-:W-:Y:S01]  /*df20*/  FMUL.FTZ R74, R74, R0.reuse ;  /* 0x000000004a4a7220 */ /* 0x080fe20000410000 */
[----:B------:R-:W-:Y:S02]  /*df30*/  @!P0 IMAD R4, R4, 0x4, R2 ;  /* 0x0000000404048824 */ /* 0x000fe400078e0202 */
[-C--:B------:R-:W-:Y:S01]  /*df40*/  FMUL.FTZ R75, R75, R0.reuse ;  /* 0x000000004b4b7220 */ /* 0x080fe20000410000 */
[-C--:B------:R-:W-:Y:S01]  /*df50*/  FMUL.FTZ R78, R78, R0.reuse ;  /* 0x000000004e4e7220 */ /* 0x080fe20000410000 */
[----:B------:R-:W-:Y:S01]  /*df60*/  ISETP.NE.AND P1, PT, R19, 0x2, PT ;  /* 0x000000021300780c */ /* 0x000fe20003f25270 */
[-C--:B------:R-:W-:Y:S01]  /*df70*/  FMUL.FTZ R79, R79, R0.reuse ;  /* 0x000000004f4f7220 */ /* 0x080fe20000410000 */
[----:B------:R-:W-:Y:S01]  /*df80*/  @!P0 STS [R4+0x28800], R3 ;  /* 0x0288000304008388 */ /* 0x000fe20000000800 */
[-C--:B------:R-:W-:Y:S01]  /*df90*/  FMUL.FTZ R82, R82, R0.reuse ;  /* 0x0000000052527220 */ /* 0x080fe20000410000 */
[-C--:B------:R-:W-:Y:S01]  /*dfa0*/  FMUL.FTZ R83, R83, R0.reuse ;  /* 0x0000000053537220 */ /* 0x080fe20000410000 */
[-C--:B------:R-:W-:Y:S01]  /*dfb0*/  FMUL.FTZ R86, R86, R0.reuse ;  /* 0x0000000056567220 */ /* 0x080fe20000410000 */
[----:B------:R1:W-:Y:S01]  /*dfc0*/  @!P0 STS [R4+0x28820], R0 ;  /* 0x0288200004008388 */ /* 0x0003e20000000800 */
        /* <DEDUP_REMOVED lines=33> */
[----:B-1----:R-:W-:Y:S01]  /*e1e0*/  SEL R0, RZ, 0x1, P1 ;  /* 0x00000001ff007807 */ /* 0x002fe20000800000 */
[----:B------:R-:W-:Y:S06]  /*e1f0*/  BAR.ARV 0xe, 0x100 ;  /* 0x0384000000007b1d */ /* 0x000fec0000002000 */
[----:B------:R-:W-:-:S02]  /*e200*/  PLOP3.LUT P0, PT, PT, PT, PT, 0x8, 0x0 ;  /* 0x000000000000781c */ /* 0x000fc40003f0e170 */
[----:B------:R-:W-:Y:S02]  /*e210*/  LOP3.LUT R185, R185, R0, RZ, 0x3c, !PT ;  /* 0x00000000b9b97212 */ /* 0x000fe400078e3cff */
[----:B------:R-:W-:Y:S01]  /*e220*/  SEL R19, R19, RZ, P1 ;  /* 0x000000ff13137207 */ /* 0x000fe20000800000 */
[----:B----4-:R-:W-:-:S05]  /*e230*/  VIADD R12, R12, 0x1 ;  /* 0x000000010c0c7836 */ /* 0x010fca0000000000 */
[----:B------:R1:W-:Y:S03]  /*e240*/  STL [R1+0x3c], R12 ;  /* 0x00003c0c01007387 */ /* 0x0003e60000100800 */
.L_x_3844:
[----:B------:R-:W-:Y:S05]  /*e250*/  BSYNC B7 ;  /* 0x0000000000077941 */ /* 0x000fea0003800000 */
.L_x_3840:
[----:B------:R-:W4:Y:S08]  /*e260*/  S2UR UR4, SR_CgaCtaId ;  /* 0x00000000000479c3 */ /* 0x000f300000008800 */
[----:B------:R-:W-:Y:S01]  /*e270*/  BAR.SYNC.DEFER_BLOCKING 0x5, 0x180 ;  /* 0x0146000000007b1d */ /* 0x000fe20000010000 */
[----:B------:R-:W-:-:S05]  /*e280*/  MOV R2, 0x400 ;  /* 0x0000040000027802 */ /* 0x000fca0000000f00 */
[----:B------:R-:W-:Y:S01]  /*e290*/  BSSY B0, `(.L_x_3916) ;  /* 0x0000505000007945 */ /* 0x000fe20003800000 */
[----:B----4-:R-:W-:-:S05]  /*e2a0*/  IMAD.U32 R190, RZ, RZ, UR4 ;  /* 0x00000004ffbe7e24 */ /* 0x010fca000f8e00ff */
[----:B------:R-:W-:-:S05]  /*e2b0*/  LEA R2, R190, R2, 0x18 ;  /* 0x00000002be027211 */ /* 0x000fca00078ec0ff */
[----:B0-2--5:R0:W2:Y:S01]  /*e2c0*/  LDS.128 R152, [R2+0x28cd0] ;  /* 0x028cd00002987984 */ /* 0x0250a20000000c00 */
[----:B------:R-:W-:Y:S06]  /*e2d0*/  BAR.ARV 0x4, 0x180 ;  /* 0x0106000000007b1d */ /* 0x000fec0000002000 */
[----:B------:R-:W-:Y:S05]  /*e2e0*/  @P0 BRA `(.L_x_3917) ;  /* 0x0000003c00e40947 */ /* 0x000fea0003800000 */
[----:B------:R-:W4:Y:S01]  /*e2f0*/  LDL R3, [R1+0x58] ;  /* 0x0000580001037983 */ /* 0x000f220000100800 */
[----:B------:R-:W1:Y:S01]  /*e300*/  S2R R0, SR_SWINHI ;  /* 0x0000000000007919 */ /* 0x000e620000002f00 */
[----:B------:R-:W-:Y:S01]  /*e310*/  F2FP.BF16.F32.PACK_AB R6, R29, R28 ;  /* 0x0000001c1d06723e */ /* 0x000fe200000010ff */
[----:B------:R-:W-:Y:S01]  /*e320*/  ULDC.64 UR6, c[0x0][0xc00] ;  /* 0x0003000000067ab9 */ /* 0x000fe20000000a00 */
[----:B------:R-:W-:Y:S01]  /*e330*/  F2FP.BF16.F32.PACK_AB R7, R31, R30 ;  /* 0x0000001e1f07723e */ /* 0x000fe200000010ff */
[----:B------:R-:W4:Y:S01]  /*e340*/  LDL.LU R156, [R1+0x20] ;  /* 0x00002000019c7983 */ /* 0x000f220000300800 */
[----:B------:R-:W-:Y:S01]  /*e350*/  F2FP.BF16.F32.PACK_AB R8, R33, R32 ;  /* 0x000000202108723e */ /* 0x000fe200000010ff */
[----:B------:R-:W-:Y:S01]  /*e360*/  ULDC.64 UR4, c[0x0][0xc08] ;  /* 0x0003020000047ab9 */ /* 0x000fe20000000a00 */
[----:B------:R-:W-:Y:S01]  /*e370*/  F2FP.BF16.F32.PACK_AB R9, R35, R34 ;  /* 0x000000222309723e */ /* 0x000fe200000010ff */
[----:B--2---:R-:W2:Y:S01]  /*e380*/  LDL.LU R152, [R1+0x24] ;  /* 0x0000240001987983 */ /* 0x004ea20000300800 */
[----:B---3--:R-:W-:-:S02]  /*e390*/  MOV R14, R2 ;  /* 0x00000002000e7202 */ /* 0x008fc40000000f00 */
[----:B-1----:R-:W-:Y:S02]  /*e3a0*/  MOV R15, R0 ;  /* 0x00000000000f7202 */ /* 0x002fe40000000f00 */
[----:B------:R-:W-:Y:S02]  /*e3b0*/  F2FP.BF16.F32.PACK_AB R10, R37, R36 ;  /* 0x00000024250a723e */ /* 0x000fe400000010ff */
[----:B------:R-:W-:Y:S01]  /*e3c0*/  F2FP.BF16.F32.PACK_AB R11, R39, R38 ;  /* 0x00000026270b723e */ /* 0x000fe200000010ff */
[----:B------:R-:W-:Y:S01]  /*e3d0*/  BAR.SYNC.DEFER_BLOCKING 0x1, 0x100 ;  /* 0x0044000000007b1d */ /* 0x000fe20000010000 */
[----:B----4-:R-:W-:-:S03]  /*e3e0*/  IMAD.WIDE R12, R3, 0x2, R14 ;  /* 0x00000002030c7825 */ /* 0x010fc600078e020e */
[----:B------:R-:W-:Y:S01]  /*e3f0*/  LOP3.LUT R0, R12, 0x380, RZ, 0xc0, !PT ;  /* 0x000003800c007812 */ /* 0x000fe200078ec0ff */
[----:B------:R-:W-:-:S03]  /*e400*/  IMAD.MOV.U32 R5, RZ, RZ, R13 ;  /* 0x000000ffff057224 */ /* 0x000fc600078e000d */
[----:B------:R-:W-:-:S04]  /*e410*/  SHF.R.U64 R0, R0, 0x3, RZ ;  /* 0x0000000300007819 */ /* 0x000fc800000012ff */
[----:B------:R-:W-:-:S04]  /*e420*/  LOP3.LUT R4, R0, R12, RZ, 0x3c, !PT ;  /* 0x0000000c00047212 */ /* 0x000fc800078e3cff */
[----:B------:R-:W-:Y:S02]  /*e430*/  MOV R0, R4 ;  /* 0x0000000400007202 */ /* 0x000fe40000000f00 */
[----:B------:R-:W-:Y:S02]  /*e440*/  F2FP.BF16.F32.PACK_AB R4, R25, R24 ;  /* 0x000000181904723e */ /* 0x000fe400000010ff */
[----:B------:R-:W-:-:S05]  /*e450*/  F2FP.BF16.F32.PACK_AB R5, R27, R26 ;  /* 0x0000001a1b05723e */ /* 0x000fca00000010ff */
[----:B------:R1:W-:Y:S02]  /*e460*/  STSM.16.M88.4 [R0], R4 ;  /* 0x0000000400007844 */ /* 0x0003e40000000200 */
[----:B-1----:R-:W-:-:S04]  /*e470*/  IADD3 R4, P0, R12, 0x20, RZ ;  /* 0x000000200c047810 */ /* 0x002fc80007f1e0ff */
[----:B------:R-:W-:Y:S01]  /*e480*/  LOP3.LUT R0, R4, 0x380, RZ, 0xc0, !PT ;  /* 0x0000038004007812 */ /* 0x000fe200078ec0ff */
[----:B------:R-:W-:-:S03]  /*e490*/  IMAD.X R5, RZ, RZ, R13, P0 ;  /* 0x000000ffff057224 */ /* 0x000fc600000e060d */
[----:B------:R-:W-:-:S04]  /*e4a0*/  SHF.R.U64 R0, R0, 0x3, RZ ;  /* 0x0000000300007819 */ /* 0x000fc800000012ff */
[----:B------:R-:W-:-:S04]  /*e4b0*/  LOP3.LUT R4, R0, R4, RZ, 0x3c, !PT ;  /* 0x0000000400047212 */ /* 0x000fc800078e3cff */
[----:B------:R-:W-:-:S05]  /*e4c0*/  MOV R4, R4 ;  /* 0x0000000400047202 */ /* 0x000fca0000000f00 */
[----:B------:R1:W-:Y:S02]  /*e4d0*/  STSM.16.M88.4 [R4], R8 ;  /* 0x0000000804007844 */ /* 0x0003e40000000200 */
[----:B-1----:R-:W-:-:S04]  /*e4e0*/  IADD3 R4, P0, R12, 0x40, RZ ;  /* 0x000000400c047810 */ /* 0x002fc80007f1e0ff */
[----:B------:R-:W-:Y:S01]  /*e4f0*/  LOP3.LUT R0, R4, 0x380, RZ, 0xc0, !PT ;  /* 0x0000038004007812 */ /* 0x000fe200078ec0ff */
[----:B------:R-:W-:-:S03]  /*e500*/  IMAD.X R5, RZ, RZ, R13, P0 ;  /* 0x000000ffff057224 */ /* 0x000fc600000e060d */
[----:B------:R-:W-:-:S04]  /*e510*/  SHF.R.U64 R0, R0, 0x3, RZ ;  /* 0x0000000300007819 */ /* 0x000fc800000012ff */
[----:B------:R-:W-:Y:S02]  /*e520*/  LOP3.LUT R4, R0, R4, RZ, 0x3c, !PT ;  /* 0x0000000400047212 */ /* 0x000fe400078e3cff */
[----:B------:R-:W-:Y:S02]  /*e530*/  F2FP.BF16.F32.PACK_AB R6, R45, R44 ;  /* 0x0000002c2d06723e */ /* 0x000fe400000010ff */
[----:B------:R-:W-:Y:S02]  /*e540*/  MOV R0, R4 ;  /* 0x0000000400007202 */ /* 0x000fe40000000f00 */
[----:B------:R-:W-:Y:S02]  /*e550*/  F2FP.BF16.F32.PACK_AB R4, R41, R40 ;  /* 0x000000282904723e */ /* 0x000fe400000010ff */
[----:B------:R-:W-:Y:S02]  /*e560*/  F2FP.BF16.F32.PACK_AB R5, R43, R42 ;  /* 0x0000002a2b05723e */ /* 0x000fe400000010ff */
[----:B------:R-:W-:-:S05]  /*e570*/  F2FP.BF16.F32.PACK_AB R7, R47, R46 ;  /* 0x0000002e2f07723e */ /* 0x000fca00000010ff */
        /* <DEDUP_REMOVED lines=131> */
[----:B------:R-:W-:-:S02]  /*edb0*/  F2FP.BF16.F32.PACK_AB R7, R143, R142 ;  /* 0x0000008e8f07723e */ /* 0x000fc400000010ff */
[----:B------:R-:W-:-:S03]  /*edc0*/  IADD3 R0, P0, R12, 0x6060, RZ ;  /* 0x000060600c007810 */ /* 0x000fc60007f1e0ff */
[----:B------:R1:W-:Y:S02]  /*edd0*/  STSM.16.M88.4 [R3], R4 ;  /* 0x0000000403007844 */ /* 0x0003e40000000200 */
[----:B------:R-:W-:Y:S01]  /*ede0*/  IMAD.X R13, RZ, RZ, R13, P0 ;  /* 0x000000ffff0d7224 */ /* 0x000fe200000e060d */
[----:B------:R-:W-:Y:S02]  /*edf0*/  F2FP.BF16.F32.PACK_AB R8, R145, R144 ;  /* 0x000000909108723e */ /* 0x000fe400000010ff */
[----:B-1----:R-:W-:-:S04]  /*ee00*/  LOP3.LUT R3, R0, 0x380, RZ, 0xc0, !PT ;  /* 0x0000038000037812 */ /* 0x002fc800078ec0ff */
[----:B------:R-:W-:-:S04]  /*ee10*/  SHF.R.U64 R3, R3, 0x3, RZ ;  /* 0x0000000303037819 */ /* 0x000fc800000012ff */
[----:B------:R-:W-:Y:S02]  /*ee20*/  LOP3.LUT R12, R3, R0, RZ, 0x3c, !PT ;  /* 0x00000000030c7212 */ /* 0x000fe400078e3cff */
[----:B------:R-:W-:Y:S02]  /*ee30*/  IADD3 R6, P0, R156, UR6, RZ ;  /* 0x000000069c067c10 */ /* 0x000fe4000ff1e0ff */
[----:B------:R-:W-:Y:S02]  /*ee40*/  MOV R12, R12 ;  /* 0x0000000c000c7202 */ /* 0x000fe40000000f00 */
[----:B------:R-:W-:Y:S02]  /*ee50*/  F2FP.BF16.F32.PACK_AB R9, R147, R146 ;  /* 0x000000929309723e */ /* 0x000fe400000010ff */
[----:B------:R-:W-:Y:S02]  /*ee60*/  F2FP.BF16.F32.PACK_AB R10, R149, R148 ;  /* 0x00000094950a723e */ /* 0x000fe400000010ff */
[----:B------:R-:W-:-:S02]  /*ee70*/  F2FP.BF16.F32.PACK_AB R11, R151, R150 ;  /* 0x00000096970b723e */ /* 0x000fc400000010ff */
[----:B--2---:R-:W-:Y:S02]  /*ee80*/  IADD3.X R7, R152, UR7, RZ, P0, !PT ;  /* 0x0000000798077c10 */ /* 0x004fe400087fe4ff */
[----:B------:R-:W-:Y:S01]  /*ee90*/  ISETP.NE.U32.AND P0, PT, RZ, UR4, PT ;  /* 0x00000004ff007c0c */ /* 0x000fe2000bf05070 */
[----:B------:R1:W-:Y:S01]  /*eea0*/  STSM.16.M88.4 [R12], R8 ;  /* 0x000000080c007844 */ /* 0x0003e20000000200 */
[----:B------:R-:W-:Y:S02]  /*eeb0*/  BAR.SYNC.DEFER_BLOCKING 0x1, 0x100 ;  /* 0x0044000000007b1d */ /* 0x000fe40000010000 */
[----:B------:R-:W-:Y:S02]  /*eec0*/  ISETP.NE.AND.EX P0, PT, RZ, UR5, PT, P0 ;  /* 0x00000005ff007c0c */ /* 0x000fe4000bf05300 */
[----:B------:R-:W-:-:S04]  /*eed0*/  ISETP.NE.U32.AND P1, PT, RZ, UR6, PT ;  /* 0x00000006ff007c0c */ /* 0x000fc8000bf25070 */
[----:B------:R-:W-:Y:S01]  /*eee0*/  ISETP.NE.AND.EX P1, PT, RZ, UR7, PT, P1 ;  /* 0x00000007ff007c0c */ /* 0x000fe2000bf25310 */
[----:B------:R-:W-:-:S06]  /*eef0*/  IMAD.MOV.U32 R4, RZ, RZ, RZ ;  /* 0x000000ffff047224 */ /* 0x000fcc00078e00ff */
[----:B-1----:R-:W-:Y:S01]  /*ef00*/  @P0 IADD3 R8, P2, R156, UR4, RZ ;  /* 0x000000049c080c10 */ /* 0x002fe2000ff5e0ff */
[----:B------:R-:W-:Y:S02]  /*ef10*/  ULDC UR4, c[0x0][0xa88] ;  /* 0x0002a20000047ab9 */ /* 0x000fe40000000800 */
[----:B------:R-:W-:Y:S01]  /*ef20*/  IMAD.U32 R3, RZ, RZ, UR4 ;  /* 0x00000004ff037e24 */ /* 0x000fe2000f8e00ff */
[----:B------:R-:W-:Y:S02]  /*ef30*/  @P0 IADD3.X R9, R152, UR5, RZ, P2, !PT ;  /* 0x0000000598090c10 */ /* 0x000fe400097fe4ff */
[----:B------:R1:W5:Y:S04]  /*ef40*/  @P1 LDG.E R4, desc[UR42][R6.64] ;  /* 0x0000002a06041981 */ /* 0x000368000c1e1900 */
[----:B------:R1:W5:Y:S01]  /*ef50*/  @P0 LDG.E R3, desc[UR42][R8.64] ;  /* 0x0000002a08030981 */ /* 0x000362000c1e1900 */
[----:B------:R-:W-:Y:S05]  /*ef60*/  @P0 BRA `(.L_x_3918) ;  /* 0x0000000000100947 */ /* 0x000fea0003800000 */
[----:B------:R-:W-:Y:S05]  /*ef70*/  @!P1 BRA `(.L_x_3918) ;  /* 0x00000000000c9947 */ /* 0x000fea0003800000 */
[----:B-----5:R-:W2:Y:S04]  /*ef80*/  LDG.E R3, desc[UR42][R6.64] ;  /* 0x0000002a06037981 */ /* 0x020ea8000c1e1900 */
[----:B-1----:R-:W2:Y:S02]  /*ef90*/  LDG.E R6, desc[UR42][R6.64+0x4] ;  /* 0x0000042a06067981 */ /* 0x002ea4000c1e1900 */
[----:B--2---:R-:W-:-:S07]  /*efa0*/  IMAD.IADD R3, R6, 0x1, -R3 ;  /* 0x0000000106037824 */ /* 0x004fce00078e0a03 */
.L_x_3918:
[----:B------:R-:W2:Y:S01]  /*efb0*/  LDL R0, [R1+0x44] ;  /* 0x0000440001007983 */ /* 0x000ea20000100800 */
[----:B------:R-:W-:-:S03]  /*efc0*/  ULDC UR4, c[0x0][0xad4] ;  /* 0x0002b50000047ab9 */ /* 0x000fc60000000800 */
[----:B------:R-:W3:Y:S04]  /*efd0*/  LDL.LU R5, [R1+0x1c] ;  /* 0x00001c0001057983 */ /* 0x000ee80000300800 */
[----:B------:R4:W5:Y:S04]  /*efe0*/  LDL R159, [R1+0x18] ;  /* 0x00001800019f7983 */ /* 0x0009680000100800 */
[----:B------:R4:W5:Y:S04]  /*eff0*/  LDL R158, [R1+0x28] ;  /* 0x00002800019e7983 */ /* 0x0009680000100800 */
[----:B--2---:R-:W2:Y:S01]  /*f000*/  SHFL.IDX PT, R0, R0, RZ, 0x1f ;  /* 0x00001fff00007589 */ /* 0x004ea200000e0000 */
[----:B---3--:R-:W-:-:S02]  /*f010*/  ISETP.NE.AND P1, PT, R5, RZ, PT ;  /* 0x000000ff0500720c */ /* 0x008fc40003f25270 */
[----:B--2---:R-:W-:Y:S02]  /*f020*/  ISETP.NE.AND P0, PT, R0, RZ, PT ;  /* 0x000000ff0000720c */ /* 0x004fe40003f05270 */
[----:B------:R-:W-:Y:S02]  /*f030*/  SEL R0, R5, UR4, P1 ;  /* 0x0000000405007c07 */ /* 0x000fe40008800000 */
[----:B-----5:R-:W-:-:S09]  /*f040*/  SHF.R.S32.HI R5, RZ, 0x1f, R4 ;  /* 0x0000001fff057819 */ /* 0x020fd20000011404 */
[----:B----4-:R-:W-:Y:S05]  /*f050*/  @P0 BRA `(.L_x_3919) ;  /* 0x0000000400040947 */ /* 0x010fea0003800000 */
[----:B------:R-:W2:Y:S01]  /*f060*/  LDL.LU R11, [R1+0x40] ;  /* 0x00004000010b7983 */ /* 0x000ea20000300800 */
[----:B------:R-:W-:Y:S01]  /*f070*/  IMAD.MOV.U32 R10, RZ, RZ, 0x9b8 ;  /* 0x000009b8ff0a7424 */ /* 0x000fe200078e00ff */
[----:B------:R-:W-:Y:S01]  /*f080*/  ISETP.GT.AND P1, PT, R0, 0x1, PT ;  /* 0x000000010000780c */ /* 0x000fe20003f24270 */
[----:B------:R-:W3:Y:S01]  /*f090*/  LDC R157, c[0x0][0xbe8] ;  /* 0x0002fa00ff9d7b82 */ /* 0x000ee20000000800 */
[----:B------:R-:W4:Y:S04]  /*f0a0*/  LDL R152, [R1+0x50] ;  /* 0x0000500001987983 */ /* 0x000f280000100800 */
[----:B------:R-:W5:Y:S01]  /*f0b0*/  LDL R156, [R1+0x38] ;  /* 0x00003800019c7983 */ /* 0x000f620000100800 */
[----:B------:R-:W-:Y:S02]  /*f0c0*/  SEL R10, R10, 0x978, P1 ;  /* 0x000009780a0a7807 */ /* 0x000fe40000800000 */
[----:B------:R-:W-:Y:S01]  /*f0d0*/  ISETP.NE.U32.AND P0, PT, RZ, UR6, PT ;  /* 0x00000006ff007c0c */ /* 0x000fe2000bf05070 */
[----:B------:R-:W5:Y:S01]  /*f0e0*/  LDL R161, [R1+0x54] ;  /* 0x0000540001a17983 */ /* 0x000f620000100800 */
[----:B-1----:R-:W1:Y:S02]  /*f0f0*/  LDC.64 R8, c[0x0][R10+0x220] ;  /* 0x000088000a087b82 */ /* 0x002e640000000a00 */
[----:B------:R-:W-:Y:S01]  /*f100*/  ISETP.NE.AND.EX P0, PT, RZ, UR7, PT, P0 ;  /* 0x00000007ff007c0c */ /* 0x000fe2000bf05300 */
[----:B------:R-:W5:Y:S03]  /*f110*/  LDL R160, [R1+0x48] ;  /* 0x0000480001a07983 */ /* 0x000f660000100800 */
[----:B------:R-:W-:-:S02]  /*f120*/  SEL R12, R159, RZ, !P0 ;  /* 0x000000ff9f0c7207 */ /* 0x000fc40004000000 */
[----:B------:R-:W0:Y:S03]  /*f130*/  LDC.64 R6, c[0x0][R10+0x218] ;  /* 0x000086000a067b82 */ /* 0x000e260000000a00 */
[----:B-1----:R-:W-:Y:S01]  /*f140*/  IMAD R9, R9, R12, RZ ;  /* 0x0000000c09097224 */ /* 0x002fe200078e02ff */
[----:B--2---:R-:W-:Y:S02]  /*f150*/  SEL R11, R11, RZ, !P0 ;  /* 0x000000ff0b0b7207 */ /* 0x004fe40004000000 */
[----:B---3--:R-:W-:-:S03]  /*f160*/  ISETP.NE.AND P0, PT, R157, 0x1, PT ;  /* 0x000000019d00780c */ /* 0x008fc60003f05270 */
[C---:B------:R-:W-:Y:S02]  /*f170*/  IMAD R11, R8.reuse, R11, R9 ;  /* 0x0000000b080b7224 */ /* 0x040fe400078e0209 */
[----:B------:R-:W-:-:S04]  /*f180*/  IMAD.WIDE.U32 R8, R8, R12, RZ ;  /* 0x0000000c08087225 */ /* 0x000fc800078e00ff */
[-C--:B0-----:R-:W-:Y:S02]  /*f190*/  IMAD R12, R7, R184.reuse, RZ ;  /* 0x000000b8070c7224 */ /* 0x081fe400078e02ff */
[----:B------:R-:W-:-:S04]  /*f1a0*/  IMAD.WIDE.U32 R6, R6, R184, RZ ;  /* 0x000000b806067225 */ /* 0x000fc800078e00ff */
[----:B------:R-:W-:Y:S02]  /*f1b0*/  IMAD.IADD R12, R7, 0x1, R12 ;  /* 0x00000001070c7824 */ /* 0x000fe400078e020c */
[----:B------:R-:W0:Y:S01]  /*f1c0*/  @P0 LDC R7, c[0x0][0xbec] ;  /* 0x0002fb00ff070b82 */ /* 0x000e220000000800 */
[----:B------:R-:W-:-:S07]  /*f1d0*/  IADD3 R13, P2, P3, R8, R6, R4 ;  /* 0x00000006080d7210 */ /* 0x000fce0007b5e004 */
[----:B------:R-:W1:Y:S01]  /*f1e0*/  @P0 LDC R6, c[0x0][0xbf0] ;  /* 0x0002fc00ff060b82 */ /* 0x000e620000000800 */
[----:B----4-:R-:W-:Y:S02]  /*f1f0*/  IMAD R152, R158, 0x40, R152 ;  /* 0x000000409e987824 */ /* 0x010fe400078e0298 */
[----:B------:R-:W-:-:S05]  /*f200*/  IMAD.IADD R11, R9, 0x1, R11 ;  /* 0x00000001090b7824 */ /* 0x000fca00078e020b */
[----:B------:R-:W-:Y:S01]  /*f210*/  IADD3.X R11, R11, R12, R5, P2, P3 ;  /* 0x0000000c0b0b7210 */ /* 0x000fe200017e6405 */
[----:B------:R-:W-:Y:S02]  /*f220*/  IMAD.MOV.U32 R12, RZ, RZ, R152 ;  /* 0x000000ffff0c7224 */ /* 0x000fe400078e0098 */
[----:B0-----:R-:W-:-:S05]  /*f230*/  @P0 IMAD.HI.U32 R7, R152, R7, RZ ;  /* 0x0000000798070227 */ /* 0x001fca00078e00ff */
[----:B-1----:R-:W-:Y:S02]  /*f240*/  @P0 SHF.R.U32.HI R12, RZ, R6, R7 ;  /* 0x00000006ff0c0219 */ /* 0x002fe40000011607 */
[----:B------:R-:W0:Y:S01]  /*f250*/  LDC.64 R6, c[0x0][R10+0x228] ;  /* 0x00008a000a067b82 */ /* 0x000e220000000a00 */
[----:B-----5:R-:W-:-:S05]  /*f260*/  SEL R156, R156, RZ, P1 ;  /* 0x000000ff9c9c7207 */ /* 0x020fca0000800000 */
[----:B0-----:R-:W-:-:S04]  /*f270*/  IMAD.WIDE.U32 R8, R6, R156, RZ ;  /* 0x0000009c06087225 */ /* 0x001fc800078e00ff */
[----:B------:R-:W-:-:S04]  /*f280*/  IMAD R6, R7, R156, RZ ;  /* 0x0000009c07067224 */ /* 0x000fc800078e02ff */
[----:B------:R-:W-:Y:S02]  /*f290*/  IMAD.IADD R9, R9, 0x1, R6 ;  /* 0x0000000109097824 */ /* 0x000fe400078e0206 */
[----:B------:R0:W1:Y:S01]  /*f2a0*/  LDC.64 R6, c[0x0][R10+0x210] ;  /* 0x000084000a067b82 */ /* 0x0000620000000a00 */
[----:B------:R-:W-:Y:S01]  /*f2b0*/  IADD3 R8, P0, P2, R12, R13, R8 ;  /* 0x0000000d0c087210 */ /* 0x000fe20007a1e008 */
[--C-:B------:R-:W-:Y:S01]  /*f2c0*/  IMAD.MOV R13, RZ, RZ, -R12.reuse ;  /* 0x000000ffff0d7224 */ /* 0x100fe200078e0a0c */
[----:B------:R-:W-:-:S03]  /*f2d0*/  SHF.R.S32.HI R12, RZ, 0x1f, R12 ;  /* 0x0000001fff0c7819 */ /* 0x000fc6000001140c */
[----:B------:R-:W-:Y:S01]  /*f2e0*/  IMAD R13, R157, R13, R152 ;  /* 0x0000000d9d0d7224 */ /* 0x000fe200078e0298 */
[----:B------:R-:W-:-:S04]  /*f2f0*/  IADD3.X R9, R12, R11, R9, P0, P2 ;  /* 0x0000000b0c097210 */ /* 0x000fc800007e4409 */
[----:B0-----:R-:W-:Y:S01]  /*f300*/  SHF.R.S32.HI R10, RZ, 0x1f, R13 ;  /* 0x0000001fff0a7819 */ /* 0x001fe2000001140d */
[-C--:B-1----:R-:W-:Y:S02]  /*f310*/  IMAD R7, R7, R13.reuse, RZ ;  /* 0x0000000d07077224 */ /* 0x082fe400078e02ff */
[----:B------:R-:W-:-:S04]  /*f320*/  IMAD.WIDE.U32 R8, R6, R13, R8 ;  /* 0x0000000d06087225 */ /* 0x000fc800078e0008 */
[----:B------:R-:W-:Y:S02]  /*f330*/  IMAD R10, R6, R10, R7 ;  /* 0x0000000a060a7224 */ /* 0x000fe400078e0207 */
[----:B------:R-:W0:Y:S08]  /*f340*/  LDC.64 R6, c[0x0][0xba8] ;  /* 0x0002ea00ff067b82 */ /* 0x000e300000000a00 */
[----:B0-----:R-:W0:Y:S08]  /*f350*/  @!P1 LDC R6, c[0x0][0xb50] ;  /* 0x0002d400ff069b82 */ /* 0x001e300000000800 */
[----:B------:R-:W1:Y:S01]  /*f360*/  @!P1 LDC R7, c[0x0][0xb54] ;  /* 0x0002d500ff079b82 */ /* 0x000e620000000800 */
[----:B------:R-:W-:-:S02]  /*f370*/  IMAD.IADD R10, R9, 0x1, R10 ;  /* 0x00000001090a7824 */ /* 0x000fc400078e020a */
[----:B------:R-:W-:Y:S01]  /*f380*/  IMAD R11, R158, 0x40, R195 ;  /* 0x000000409e0b7824 */ /* 0x000fe200078e02c3 */
[----:B0-----:R-:W-:Y:S01]  /*f390*/  LEA R9, P0, R8, R6, 0x2 ;  /* 0x0000000608097211 */ /* 0x001fe200078010ff */
[----:B------:R-:W-:-:S03]  /*f3a0*/  IMAD.MOV R6, RZ, RZ, -R161 ;  /* 0x000000ffff067224 */ /* 0x000fc600078e0aa1 */
[----:B-1----:R-:W-:Y:S02]  /*f3b0*/  LEA.HI.X R10, R8, R7, R10, 0x2, P0 ;  /* 0x00000007080a7211 */ /* 0x002fe400000f140a */
[----:B------:R-:W-:Y:S01]  /*f3c0*/  ISETP.NE.AND P0, PT, R160, R6, PT ;  /* 0x00000006a000720c */ /* 0x000fe20003f05270 */
[----:B------:R-:W-:Y:S04]  /*f3d0*/  SHFL.IDX PT, R8, R9, 0x1, 0x1c1f ;  /* 0x003c1f0009087f89 */ /* 0x000fe800000e0000 */
[----:B------:R-:W-:Y:S04]  /*f3e0*/  SHFL.IDX PT, R6, R9, RZ, 0x1c1f ;  /* 0x001c1fff09067589 */ /* 0x000fe800000e0000 */
[----:B------:R-:W0:Y:S04]  /*f3f0*/  SHFL.IDX PT, R7, R10, RZ, 0x1c1f ;  /* 0x001c1fff0a077589 */ /* 0x000e2800000e0000 */
[----:B------:R1:W2:Y:S02]  /*f400*/  SHFL.IDX PT, R9, R10, 0x1, 0x1c1f ;  /* 0x003c1f000a097f89 */ /* 0x0002a400000e0000 */
[----:B-1----:R-:W-:-:S05]  /*f410*/  IMAD R10, R3, R157, RZ ;  /* 0x0000009d030a7224 */ /* 0x002fca00078e02ff */
[C---:B------:R-:W-:Y:S01]  /*f420*/  ISETP.GE.OR P1, PT, R11.reuse, R10, P0 ;  /* 0x0000000a0b00720c */ /* 0x040fe20000726670 */
[----:B------:R-:W-:-:S05]  /*f430*/  VIADD R11, R11, 0x8 ;  /* 0x000000080b0b7836 */ /* 0x000fca0000000000 */
[----:B------:R-:W-:-:S07]  /*f440*/  ISETP.GE.OR P0, PT, R11, R10, P0 ;  /* 0x0000000a0b00720c */ /* 0x000fce0000706670 */
[----:B0-----:R3:W-:Y:S06]  /*f450*/  @!P1 ST.E desc[UR42][R6.64], R21 ;  /* 0x0000001506009985 */ /* 0x0017ec000c10192a */
[----:B--2---:R3:W-:Y:S02]  /*f460*/  @!P0 ST.E desc[UR42][R8.64], R20 ;  /* 0x0000001408008985 */ /* 0x0047e4000c10192a */
.L_x_3919:
[----:B------:R-:W-:Y:S02]  /*f470*/  ISETP.GT.AND P1, PT, R0, 0x1, PT ;  /* 0x000000010000780c */ /* 0x000fe40003f24270 */
[----:B------:R-:W-:-:S04]  /*f480*/  ISETP.NE.U32.AND P0, PT, RZ, UR6, PT ;  /* 0x00000006ff007c0c */ /* 0x000fc8000bf05070 */
[----:B------:R-:W-:-:S04]  /*f490*/  ISETP.NE.AND.EX P0, PT, RZ, UR7, PT, P0 ;  /* 0x00000007ff007c0c */ /* 0x000fc8000bf05300 */
[----:B------:R-:W-:-:S03]  /*f4a0*/  SEL R0, R159, RZ, !P0 ;  /* 0x000000ff9f007207 */ /* 0x000fc60004000000 */
[----:B------:R-:W-:Y:S06]  /*f4b0*/  @P1 BRA `(.L_x_3920) ;  /* 0x0000001000601947 */ /* 0x000fec0003800000 */
[----:B---3--:R-:W2:Y:S01]  /*f4c0*/  S2R R20, SR_TID.X ;  /* 0x0000000000147919 */ /* 0x008ea20000002100 */
[----:B------:R-:W3:Y:S01]  /*f4d0*/  LDC R80, c[0x0][0xbe8] ;  /* 0x0002fa00ff507b82 */ /* 0x000ee20000000800 */
[----:B------:R-:W-:Y:S01]  /*f4e0*/  ULDC.64 UR4, c[0x0][0xaa0] ;  /* 0x0002a80000047ab9 */ /* 0x000fe20000000a00 */
[----:B--2---:R-:W-:-:S05]  /*f4f0*/  VIADD R20, R20, 0xffffff80 ;  /* 0xffffff8014147836 */ /* 0x004fca0000000000 */
[----:B-1----:R-:W-:-:S04]  /*f500*/  SHF.R.S32.HI R7, RZ, 0x1f, R20 ;  /* 0x0000001fff077819 */ /* 0x002fc80000011414 */
[----:B------:R-:W-:-:S04]  /*f510*/  LEA.HI R7, R7, R20, RZ, 0x3 ;  /* 0x0000001407077211 */ /* 0x000fc800078f18ff */
[----:B------:R-:W-:-:S05]  /*f520*/  SHF.R.S32.HI R6, RZ, 0x3, R7 ;  /* 0x00000003ff067819 */ /* 0x000fca0000011407 */
[----:B------:R-:W-:-:S04]  /*f530*/  IMAD R9, R6, 0x40, R192 ;  /* 0x0000004006097824 */ /* 0x000fc800078e02c0 */
[----:B------:R-:W-:-:S03]  /*f540*/  IMAD.WIDE R14, R9, 0x2, R14 ;  /* 0x00000002090e7825 */ /* 0x000fc600078e020e */
[C---:B------:R-:W-:Y:S01]  /*f550*/  IADD3 R37, P0, R14.reuse, 0x5000, RZ ;  /* 0x000050000e257810 */ /* 0x040fe20007f1e0ff */
[----:B------:R-:W-:Y:S01]  /*f560*/  IMAD R5, R5, UR4, RZ ;  /* 0x0000000405057c24 */ /* 0x000fe2000f8e02ff */
[----:B------:R-:W-:Y:S02]  /*f570*/  LOP3.LUT R7, R7, 0xfffffff8, RZ, 0xc0, !PT ;  /* 0xfffffff807077812 */ /* 0x000fe400078ec0ff */
[----:B------:R-:W-:Y:S02]  /*f580*/  LOP3.LUT R36, R37, 0x380, RZ, 0xc0, !PT ;  /* 0x0000038025247812 */ /* 0x000fe400078ec0ff */
[----:B------:R-:W-:Y:S02]  /*f590*/  IADD3 R41, P1, R14, 0x6000, RZ ;  /* 0x000060000e297810 */ /* 0x000fe40007f3e0ff */
[----:B------:R-:W-:Y:S01]  /*f5a0*/  SHF.R.U64 R36, R36, 0x3, RZ ;  /* 0x0000000324247819 */ /* 0x000fe200000012ff */
[----:B------:R-:W-:Y:S01]  /*f5b0*/  IMAD R21, R4, UR5, R5 ;  /* 0x0000000504157c24 */ /* 0x000fe2000f8e0205 */
[----:B------:R-:W-:-:S02]  /*f5c0*/  LOP3.LUT R40, R41, 0x380, RZ, 0xc0, !PT ;  /* 0x0000038029287812 */ /* 0x000fc400078ec0ff */
[----:B------:R-:W-:Y:S01]  /*f5d0*/  LOP3.LUT R36, R36, R37, RZ, 0x3c, !PT ;  /* 0x0000002524247212 */ /* 0x000fe200078e3cff */
[----:B------:R-:W-:Y:S01]  /*f5e0*/  IMAD.X R37, RZ, RZ, R15, P0 ;  /* 0x000000ffff257224 */ /* 0x000fe200000e060f */
[----:B------:R-:W-:Y:S01]  /*f5f0*/  IADD3 R65, P0, R14, 0xc000, RZ ;  /* 0x0000c0000e417810 */ /* 0x000fe20007f1e0ff */
[----:B------:R-:W-:Y:S01]  /*f600*/  IMAD.WIDE.U32 R4, R4, UR4, RZ ;  /* 0x0000000404047c25 */ /* 0x000fe2000f8e00ff */
[----:B------:R-:W-:Y:S01]  /*f610*/  ULDC.64 UR4, c[0x0][0xae8] ;  /* 0x0002ba0000047ab9 */ /* 0x000fe20000000a00 */
[----:B------:R-:W-:Y:S02]  /*f620*/  IADD3 R13, P3, R14, 0x1000, RZ ;  /* 0x000010000e0d7810 */ /* 0x000fe40007f7e0ff */
[----:B------:R-:W-:Y:S01]  /*f630*/  LOP3.LUT R64, R65, 0x380, RZ, 0xc0, !PT ;  /* 0x0000038041407812 */ /* 0x000fe200078ec0ff */
[----:B------:R-:W-:Y:S01]  /*f640*/  IMAD.IADD R5, R5, 0x1, R21 ;  /* 0x0000000105057824 */ /* 0x000fe200078e0215 */
[----:B------:R-:W-:Y:S01]  /*f650*/  SHF.R.U64 R40, R40, 0x3, RZ ;  /* 0x0000000328287819 */ /* 0x000fe200000012ff */
[----:B------:R-:W-:Y:S01]  /*f660*/  IMAD.IADD R7, R20, 0x1, -R7 ;  /* 0x0000000114077824 */ /* 0x000fe200078e0a07 */
[----:B------:R-:W-:Y:S01]  /*f670*/  SHF.R.U64 R64, R64, 0x3, RZ ;  /* 0x0000000340407819 */ /* 0x000fe200000012ff */
[----:B------:R-:W-:Y:S01]  /*f680*/  IMAD.WIDE.U32 R4, R184, UR4, R4 ;  /* 0x00000004b8047c25 */ /* 0x000fe2000f8e0004 */
[----:B------:R-:W-:Y:S01]  /*f690*/  IADD3 R45, P2, R14, 0x7000, RZ ;  /* 0x000070000e2d7810 */ /* 0x000fe20007f5e0ff */
[----:B------:R-:W5:Y:S01]  /*f6a0*/  LD.E.128 R36, desc[UR42][R36.64] ;  /* 0x0000002a24247980 */ /* 0x000f62000c101d00 */
[----:B------:R-:W-:Y:S01]  /*f6b0*/  LOP3.LUT R64, R64, R65, RZ, 0x3c, !PT ;  /* 0x0000004140407212 */ /* 0x000fe200078e3cff */
[----:B------:R-:W-:Y:S01]  /*f6c0*/  IMAD.X R65, RZ, RZ, R15, P0 ;  /* 0x000000ffff417224 */ /* 0x000fe200000e060f */
[----:B---3--:R-:W-:-:S02]  /*f6d0*/  ISETP.NE.AND P0, PT, R80, 0x1, PT ;  /* 0x000000015000780c */ /* 0x008fc40003f05270 */
[----:B------:R-:W-:Y:S01]  /*f6e0*/  SHF.R.S32.HI R20, RZ, 0x1f, R0 ;  /* 0x0000001fff147819 */ /* 0x000fe20000011400 */
[----:B------:R-:W-:Y:S01]  /*f6f0*/  IMAD R5, R184, UR5, R5 ;  /* 0x00000005b8057c24 */ /* 0x000fe2000f8e0205 */
[----:B------:R-:W-:Y:S01]  /*f700*/  ULDC.64 UR4, c[0x0][0xaf0] ;  /* 0x0002bc0000047ab9 */ /* 0x000fe20000000a00 */
[----:B------:R-:W-:Y:S01]  /*f710*/  LOP3.LUT R12, R13, 0x380, RZ, 0xc0, !PT ;  /* 0x000003800d0c7812 */ /* 0x000fe200078ec0ff */
[----:B------:R-:W-:Y:S01]  /*f720*/  IMAD R7, R7, 0x20, R6 ;  /* 0x0000002007077824 */ /* 0x000fe200078e0206 */
[----:B------:R-:W-:Y:S01]  /*f730*/  LOP3.LUT R40, R40, R41, RZ, 0x3c, !PT ;  /* 0x0000002928287212 */ /* 0x000fe200078e3cff */
[C---:B------:R-:W-:Y:S01]  /*f740*/  VIADD R157, R192.reuse, 0x80 ;  /* 0x00000080c09d7836 */ /* 0x040fe20000000000 */
[----:B------:R-:W-:Y:S01]  /*f750*/  LOP3.LUT R44, R45, 0x380, RZ, 0xc0, !PT ;  /* 0x000003802d2c7812 */ /* 0x000fe200078ec0ff */
[----:B------:R-:W-:Y:S01]  /*f760*/  VIADD R156, R192, 0xc0 ;  /* 0x000000c0c09c7836 */ /* 0x000fe20000000000 */
[----:B------:R-:W-:Y:S01]  /*f770*/  SHF.R.U64 R12, R12, 0x3, RZ ;  /* 0x000000030c0c7819 */ /* 0x000fe200000012ff */
[----:B------:R-:W-:Y:S01]  /*f780*/  VIADD R152, R192, 0x100 ;  /* 0x00000100c0987836 */ /* 0x000fe20000000000 */
[----:B------:R-:W1:Y:S01]  /*f790*/  @P0 LDC R81, c[0x0][0xbec] ;  /* 0x0002fb00ff510b82 */ /* 0x000e620000000800 */
[----:B------:R-:W-:Y:S01]  /*f7a0*/  IMAD R21, R20, UR4, RZ ;  /* 0x0000000414157c24 */ /* 0x000fe2000f8e02ff */
[----:B------:R-:W-:Y:S01]  /*f7b0*/  SHF.R.U64 R44, R44, 0x3, RZ ;  /* 0x000000032c2c7819 */ /* 0x000fe200000012ff */
[----:B------:R-:W-:Y:S01]  /*f7c0*/  IMAD.X R41, RZ, RZ, R15, P1 ;  /* 0x000000ffff297224 */ /* 0x000fe200008e060f */
[----:B------:R-:W-:Y:S01]  /*f7d0*/  IADD3 R69, P1, R14, 0xd000, RZ ;  /* 0x0000d0000e457810 */ /* 0x000fe20007f3e0ff */
[----:B------:R-:W-:Y:S01]  /*f7e0*/  IMAD R3, R3, R80, RZ ;  /* 0x0000005003037224 */ /* 0x000fe200078e02ff */
[----:B------:R-:W-:Y:S01]  /*f7f0*/  LOP3.LUT R12, R12, R13, RZ, 0x3c, !PT ;  /* 0x0000000d0c0c7212 */ /* 0x000fe200078e3cff */
[----:B------:R-:W-:Y:S01]  /*f800*/  VIADD R88, R192, 0x140 ;  /* 0x00000140c0587836 */ /* 0x000fe20000000000 */
[----:B------:R-:W2:Y:S01]  /*f810*/  @P0 LDC R83, c[0x0][0xbf0] ;  /* 0x0002fc00ff530b82 */ /* 0x000ea20000000800 */
[----:B------:R-:W-:Y:S01]  /*f820*/  IMAD R82, R158, 0x40, R7 ;  /* 0x000000409e527824 */ /* 0x000fe200078e0207 */
[C---:B------:R-:W-:Y:S01]  /*f830*/  IADD3 R25, P4, R14.reuse, 0x2000, RZ ;  /* 0x000020000e197810 */ /* 0x040fe20007f9e0ff */
[----:B------:R-:W-:Y:S01]  /*f840*/  IMAD.X R13, RZ, RZ, R15, P3 ;  /* 0x000000ffff0d7224 */ /* 0x000fe200018e060f */
[C---:B------:R-:W-:Y:S01]  /*f850*/  IADD3 R29, P5, R14.reuse, 0x3000, RZ ;  /* 0x000030000e1d7810 */ /* 0x040fe20007fbe0ff */
[----:B------:R-:W5:Y:S01]  /*f860*/  LD.E.128 R64, desc[UR42][R64.64] ;  /* 0x0000002a40407980 */ /* 0x000f62000c101d00 */
[----:B------:R-:W-:-:S02]  /*f870*/  IADD3 R33, P6, R14, 0x4000, RZ ;  /* 0x000040000e217810 */ /* 0x000fc40007fde0ff */
[----:B------:R-:W3:Y:S01]  /*f880*/  LDC R20, c[0x0][0xac8] ;  /* 0x0002b200ff147b82 */ /* 0x000ee20000000800 */
[----:B------:R-:W-:Y:S01]  /*f890*/  LOP3.LUT R68, R69, 0x380, RZ, 0xc0, !PT ;  /* 0x0000038045447812 */ /* 0x000fe200078ec0ff */
[----:B------:R-:W-:Y:S01]  /*f8a0*/  IMAD R7, R0, UR5, R21 ;  /* 0x0000000500077c24 */ /* 0x000fe2000f8e0215 */
[----:B------:R-:W-:Y:S01]  /*f8b0*/  IADD3 R49, P3, R14, 0x8000, RZ ;  /* 0x000080000e317810 */ /* 0x000fe20007f7e0ff */
[----:B------:R-:W-:Y:S01]  /*f8c0*/  IMAD.WIDE.U32 R4, R0, UR4, R4 ;  /* 0x0000000400047c25 */ /* 0x000fe2000f8e0004 */
[----:B------:R-:W-:Y:S01]  /*f8d0*/  LOP3.LUT R44, R44, R45, RZ, 0x3c, !PT ;  /* 0x0000002d2c2c7212 */ /* 0x000fe200078e3cff */
[----:B------:R-:W-:Y:S01]  /*f8e0*/  ULDC.64 UR4, c[0x0][0xae0] ;  /* 0x0002b80000047ab9 */ /* 0x000fe20000000a00 */
[----:B------:R-:W-:Y:S01]  /*f8f0*/  LOP3.LUT R24, R25, 0x380, RZ, 0xc0, !PT ;  /* 0x0000038019187812 */ /* 0x000fe200078ec0ff */
[----:B-1----:R-:W-:Y:S01]  /*f900*/  @P0 IMAD.HI.U32 R0, R82, R81, RZ ;  /* 0x0000005152000227 */ /* 0x002fe200078e00ff */
[----:B------:R-:W-:Y:S01]  /*f910*/  LOP3.LUT R28, R29, 0x380, RZ, 0xc0, !PT ;  /* 0x000003801d1c7812 */ /* 0x000fe200078ec0ff */
[----:B------:R-:W5:Y:S01]  /*f920*/  LD.E.128 R40, desc[UR42][R40.64] ;  /* 0x0000002a28287980 */ /* 0x000f62000c101d00 */
[----:B------:R-:W-:Y:S01]  /*f930*/  LOP3.LUT R32, R33, 0x380, RZ, 0xc0, !PT ;  /* 0x0000038021207812 */ /* 0x000fe200078ec0ff */
[----:B------:R-:W-:Y:S01]  /*f940*/  IMAD.X R45, RZ, RZ, R15, P2 ;  /* 0x000000ffff2d7224 */ /* 0x000fe200010e060f */
[----:B------:R-:W-:Y:S01]  /*f950*/  IADD3 R73, P2, R14, 0xe000, RZ ;  /* 0x0000e0000e497810 */ /* 0x000fe20007f5e0ff */
[----:B------:R-:W-:Y:S01]  /*f960*/  IMAD R21, R158, 0x40, R6 ;  /* 0x000000409e157824 */ /* 0x000fe200078e0206 */
[----:B------:R-:W-:Y:S01]  /*f970*/  SHF.R.U64 R68, R68, 0x3, RZ ;  /* 0x0000000344447819 */ /* 0x000fe200000012ff */
[----:B------:R-:W-:Y:S01]  /*f980*/  VIADD R158, R192, 0x40 ;  /* 0x00000040c09e7836 */ /* 0x000fe20000000000 */
[----:B------:R-:W-:Y:S01]  /*f990*/  LOP3.LUT R48, R49, 0x380, RZ, 0xc0, !PT ;  /* 0x0000038031307812 */ /* 0x000fe200078ec0ff */
[----:B------:R-:W-:Y:S01]  /*f9a0*/  IMAD.MOV.U32 R81, RZ, RZ, R82 ;  /* 0x000000ffff517224 */ /* 0x000fe200078e0052 */
[----:B--2---:R-:W-:Y:S01]  /*f9b0*/  @P0 SHF.R.U32.HI R81, RZ, R83, R0 ;  /* 0x00000053ff510219 */ /* 0x004fe20000011600 */
[----:B------:R-:W-:Y:S01]  /*f9c0*/  IMAD.IADD R5, R5, 0x1, R7 ;  /* 0x0000000105057824 */ /* 0x000fe200078e0207 */
[----:B------:R-:W-:Y:S01]  /*f9d0*/  SHF.R.U64 R24, R24, 0x3, RZ ;  /* 0x0000000318187819 */ /* 0x000fe200000012ff */
[----:B------:R-:W5:Y:S01]  /*f9e0*/  LD.E.128 R44, desc[UR42][R44.64] ;  /* 0x0000002a2c2c7980 */ /* 0x000f62000c101d00 */
[----:B------:R-:W-:-:S02]  /*f9f0*/  SHF.R.U64 R28, R28, 0x3, RZ ;  /* 0x000000031c1c7819 */ /* 0x000fc400000012ff */
[----:B------:R-:W-:Y:S02]  /*fa00*/  SHF.R.U64 R32, R32, 0x3, RZ ;  /* 0x0000000320207819 */ /* 0x000fe400000012ff */
[----:B------:R-:W-:Y:S02]  /*fa10*/  LOP3.LUT R72, R73, 0x380, RZ, 0xc0, !PT ;  /* 0x0000038049487812 */ /* 0x000fe400078ec0ff */
[----:B------:R-:W-:Y:S01]  /*fa20*/  LOP3.LUT R68, R68, R69, RZ, 0x3c, !PT ;  /* 0x0000004544447212 */ /* 0x000fe200078e3cff */
[----:B------:R-:W-:Y:S01]  /*fa30*/  IMAD.X R69, RZ, RZ, R15, P1 ;  /* 0x000000ffff457224 */ /* 0x000fe200008e060f */
[----:B------:R-:W-:Y:S02]  /*fa40*/  SHF.R.U64 R48, R48, 0x3, RZ ;  /* 0x0000000330307819 */ /* 0x000fe400000012ff */
[----:B---3--:R-:W-:Y:S02]  /*fa50*/  ISETP.GE.AND P1, PT, R158, R20, PT ;  /* 0x000000149e00720c */ /* 0x008fe40003f26270 */
[----:B------:R-:W-:-:S02]  /*fa60*/  SHF.R.S32.HI R0, RZ, 0x1f, R81 ;  /* 0x0000001fff007819 */ /* 0x000fc40000011451 */
[----:B------:R-:W-:Y:S01]  /*fa70*/  ISETP.GE.AND P0, PT, R157, R20, PT ;  /* 0x000000149d00720c */ /* 0x000fe20003f06270 */
[----:B------:R-:W-:Y:S01]  /*fa80*/  IMAD.MOV R7, RZ, RZ, -R81 ;  /* 0x000000ffff077224 */ /* 0x000fe200078e0a51 */
[----:B------:R-:W-:Y:S01]  /*fa90*/  LOP3.LUT R24, R24, R25, RZ, 0x3c, !PT ;  /* 0x0000001918187212 */ /* 0x000fe200078e3cff */
[--C-:B------:R-:W-:Y:S01]  /*faa0*/  IMAD.X R25, RZ, RZ, R15.reuse, P4 ;  /* 0x000000ffff197224 */ /* 0x100fe200020e060f */
[----:B------:R-:W-:Y:S01]  /*fab0*/  LOP3.LUT R28, R28, R29, RZ, 0x3c, !PT ;  /* 0x0000001d1c1c7212 */ /* 0x000fe200078e3cff */
[--C-:B------:R-:W-:Y:S01]  /*fac0*/  IMAD.X R29, RZ, RZ, R15.reuse, P5 ;  /* 0x000000ffff1d7224 */ /* 0x100fe200028e060f */
[----:B------:R-:W-:Y:S01]  /*fad0*/  LOP3.LUT R32, R32, R33, RZ, 0x3c, !PT ;  /* 0x0000002120207212 */ /* 0x000fe200078e3cff */
[----:B------:R-:W-:Y:S01]  /*fae0*/  IMAD.X R33, RZ, RZ, R15, P6 ;  /* 0x000000ffff217224 */ /* 0x000fe200030e060f */
[----:B------:R-:W-:Y:S01]  /*faf0*/  SHF.R.U64 R72, R72, 0x3, RZ ;  /* 0x0000000348487819 */ /* 0x000fe200000012ff */
[----:B------:R-:W-:Y:S01]  /*fb00*/  IMAD.WIDE.U32 R4, R81, UR4, R4 ;  /* 0x0000000451047c25 */ /* 0x000fe2000f8e0004 */
[----:B------:R-:W-:Y:S01]  /*fb10*/  LOP3.LUT R48, R48, R49, RZ, 0x3c, !PT ;  /* 0x0000003130307212 */ /* 0x000fe200078e3cff */
[----:B------:R-:W5:Y:S01]  /*fb20*/  LD.E.128 R24, desc[UR42][R24.64] ;  /* 0x0000002a18187980 */ /* 0x000f62000c101d00 */
[C---:B------:R-:W-:Y:S01]  /*fb30*/  IADD3 R53, P4, R14.reuse, 0x9000, RZ ;  /* 0x000090000e357810 */ /* 0x040fe20007f9e0ff */
[----:B------:R-:W-:Y:S01]  /*fb40*/  IMAD.X R49, RZ, RZ, R15, P3 ;  /* 0x000000ffff317224 */ /* 0x000fe200018e060f */
[C---:B------:R-:W-:Y:S01]  /*fb50*/  IADD3 R57, P5, R14.reuse, 0xa000, RZ ;  /* 0x0000a0000e397810 */ /* 0x040fe20007fbe0ff */
[----:B------:R-:W5:Y:S01]  /*fb60*/  LD.E.128 R68, desc[UR42][R68.64] ;  /* 0x0000002a44447980 */ /* 0x000f62000c101d00 */
[----:B------:R-:W-:-:S02]  /*fb70*/  IADD3 R61, P6, R14, 0xb000, RZ ;  /* 0x0000b0000e3d7810 */ /* 0x000fc40007fde0ff */
[----:B------:R-:W-:Y:S01]  /*fb80*/  SEL R6, RZ, 0xffffffff, P1 ;  /* 0xffffffffff067807 */ /* 0x000fe20000800000 */
[----:B------:R-:W-:Y:S01]  /*fb90*/  IMAD R0, R0, UR4, RZ ;  /* 0x0000000400007c24 */ /* 0x000fe2000f8e02ff */
[C---:B------:R-:W-:Y:S02]  /*fba0*/  IADD3 R11, P3, R14.reuse, 0xf000, RZ ;  /* 0x0000f0000e0b7810 */ /* 0x040fe40007f7e0ff */
[----:B------:R-:W-:Y:S01]  /*fbb0*/  LOP3.LUT R9, R14, 0x380, RZ, 0xc0, !PT ;  /* 0x000003800e097812 */ /* 0x000fe200078ec0ff */
[----:B------:R-:W-:Y:S01]  /*fbc0*/  IMAD R7, R80, R7, R82 ;  /* 0x0000000750077224 */ /* 0x000fe200078e0252 */
[----:B------:R-:W-:Y:S01]  /*fbd0*/  LOP3.LUT R72, R72, R73, RZ, 0x3c, !PT ;  /* 0x0000004948487212 */ /* 0x000fe200078e3cff */
[--C-:B------:R-:W-:Y:S01]  /*fbe0*/  IMAD.X R73, RZ, RZ, R15.reuse, P2 ;  /* 0x000000ffff497224 */ /* 0x100fe200010e060f */
[----:B------:R-:W-:Y:S01]  /*fbf0*/  LOP3.LUT R52, R53, 0x380, RZ, 0xc0, !PT ;  /* 0x0000038035347812 */ /* 0x000fe200078ec0ff */
[----:B------:R-:W-:Y:S01]  /*fc00*/  IMAD.SHL.U32 R83, R6, 0x2, RZ ;  /* 0x0000000206537824 */ /* 0x000fe200078e00ff */
[----:B------:R-:W-:Y:S01]  /*fc10*/  LOP3.LUT R56, R57, 0x380, RZ, 0xc0, !PT ;  /* 0x0000038039387812 */ /* 0x000fe200078ec0ff */
[----:B------:R-:W5:Y:S01]  /*fc20*/  LD.E.128 R28, desc[UR42][R28.64] ;  /* 0x0000002a1c1c7980 */ /* 0x000f62000c101d00 */
[----:B------:R-:W-:Y:S01]  /*fc30*/  LOP3.LUT R60, R61, 0x380, RZ, 0xc0, !PT ;  /* 0x000003803d3c7812 */ /* 0x000fe200078ec0ff */
[----:B------:R-:W-:Y:S01]  /*fc40*/  IMAD R81, R81, UR5, R0 ;  /* 0x0000000551517c24 */ /* 0x000fe2000f8e0200 */
[----:B------:R-:W-:Y:S01]  /*fc50*/  ISETP.GE.AND P2, PT, R192, R20, PT ;  /* 0x00000014c000720c */ /* 0x000fe20003f46270 */
[----:B------:R-:W-:Y:S01]  /*fc60*/  IMAD.X R77, RZ, RZ, R15, P3 ;  /* 0x000000ffff4d7224 */ /* 0x000fe200018e060f */
[----:B------:R-:W-:Y:S01]  /*fc70*/  LOP3.LUT R10, R11, 0x380, RZ, 0xc0, !PT ;  /* 0x000003800b0a7812 */ /* 0x000fe200078ec0ff */
[----:B------:R-:W-:Y:S01]  /*fc80*/  ULDC.64 UR4, c[0x0][0xad8] ;  /* 0x0002b60000047ab9 */ /* 0x000fe20000000a00 */
[----:B------:R-:W-:Y:S01]  /*fc90*/  SEL R6, RZ, 0xffffffff, P0 ;  /* 0xffffffffff067807 */ /* 0x000fe20000000000 */
[----:B------:R-:W5:Y:S01]  /*fca0*/  LD.E.128 R32, desc[UR42][R32.64] ;  /* 0x0000002a20207980 */ /* 0x000f62000c101d00 */
[----:B------:R-:W-:-:S02]  /*fcb0*/  SHF.R.U64 R52, R52, 0x3, RZ ;  /* 0x0000000334347819 */ /* 0x000fc400000012ff */
[----:B------:R-:W-:Y:S01]  /*fcc0*/  SHF.R.U64 R56, R56, 0x3, RZ ;  /* 0x0000000338387819 */ /* 0x000fe200000012ff */
[----:B------:R-:W5:Y:S01]  /*fcd0*/  LD.E.128 R48, desc[UR42][R48.64] ;  /* 0x0000002a30307980 */ /* 0x000f62000c101d00 */
[----:B------:R-:W-:Y:S02]  /*fce0*/  SHF.R.U64 R60, R60, 0x3, RZ ;  /* 0x000000033c3c7819 */ /* 0x000fe400000012ff */
[----:B------:R-:W-:Y:S01]  /*fcf0*/  SHF.R.U64 R9, R9, 0x3, RZ ;  /* 0x0000000309097819 */ /* 0x000fe200000012ff */
[----:B------:R-:W5:Y:S01]  /*fd00*/  LD.E.128 R72, desc[UR42][R72.64] ;  /* 0x0000002a48487980 */ /* 0x000f62000c101d00 */
[----:B------:R-:W-:Y:S02]  /*fd10*/  SEL R0, RZ, 0x1, P2 ;  /* 0x00000001ff007807 */ /* 0x000fe40001000000 */
[----:B------:R-:W-:Y:S01]  /*fd20*/  ISETP.GE.AND P0, PT, R156, R20, PT ;  /* 0x000000149c00720c */ /* 0x000fe20003f06270 */
[----:B------:R-:W-:Y:S01]  /*fd30*/  IMAD.IADD R5, R5, 0x1, R81 ;  /* 0x0000000105057824 */ /* 0x000fe200078e0251 */
[----:B------:R-:W-:Y:S01]  /*fd40*/  SHF.R.U64 R10, R10, 0x3, RZ ;  /* 0x000000030a0a7819 */ /* 0x000fe200000012ff */
        /* <DEDUP_REMOVED lines=9> */
[----:B------:R-:W-:Y:S01]  /*fde0*/  LOP3.LUT R0, R83, 0x2, R0, 0xe2, !PT ;  /* 0x0000000253007812 */ /* 0x000fe200078ee200 */
[----:B------:R-:W5:Y:S01]  /*fdf0*/  LD.E.128 R12, desc[UR42][R12.64] ;  /* 0x0000002a0c0c7980 */ /* 0x000f62000c101d00 */
[----:B------:R-:W-:-:S02]  /*fe00*/  SEL R6, RZ, 0xffffffff, P0 ;  /* 0xffffffffff067807 */ /* 0x000fc40000000000 */
[----:B------:R-:W-:Y:S01]  /*fe10*/  LOP3.LUT R76, R10, R11, RZ, 0x3c, !PT ;  /* 0x0000000b0a4c7212 */ /* 0x000fe200078e3cff */
[----:B------:R-:W5:Y:S01]  /*fe20*/  LD.E.128 R52, desc[UR42][R52.64] ;  /* 0x0000002a34347980 */ /* 0x000f62000c101d00 */
[-C--:B------:R-:W-:Y:S02]  /*fe30*/  ISETP.GE.AND P0, PT, R152, R20.reuse, PT ;  /* 0x000000149800720c */ /* 0x080fe40003f06270 */
[----:B------:R-:W-:Y:S01]  /*fe40*/  SHF.R.S32.HI R80, RZ, 0x1f, R7 ;  /* 0x0000001fff507819 */ /* 0x000fe20000011407 */
[----:B------:R-:W5:Y:S01]  /*fe50*/  LD.E.128 R8, desc[UR42][R8.64] ;  /* 0x0000002a08087980 */ /* 0x000f62000c101d00 */
[----:B------:R-:W-:Y:S01]  /*fe60*/  LOP3.LUT R0, R81, 0x4, R0, 0xe2, !PT ;  /* 0x0000000451007812 */ /* 0x000fe200078ee200 */
[----:B------:R-:W-:Y:S01]  /*fe70*/  IMAD.SHL.U32 R81, R6, 0x8, RZ ;  /* 0x0000000806517824 */ /* 0x000fe200078e00ff */
[----:B------:R-:W-:Y:S01]  /*fe80*/  SEL R6, RZ, 0xffffffff, P0 ;  /* 0xffffffffff067807 */ /* 0x000fe20000000000 */
[----:B------:R-:W5:Y:S01]  /*fe90*/  LD.E.128 R56, desc[UR42][R56.64] ;  /* 0x0000002a38387980 */ /* 0x000f62000c101d00 */
[----:B------:R-:W-:Y:S01]  /*fea0*/  IMAD R80, R80, UR4, RZ ;  /* 0x0000000450507c24 */ /* 0x000fe2000f8e02ff */
[----:B------:R-:W-:-:S02]  /*feb0*/  ISETP.GE.AND P0, PT, R88, R20, PT ;  /* 0x000000145800720c */ /* 0x000fc40003f06270 */
[----:B------:R-:W5:Y:S04]  /*fec0*/  LD.E.128 R60, desc[UR42][R60.64] ;  /* 0x0000002a3c3c7980 */ /* 0x000f68000c101d00 */
[----:B------:R-:W5:Y:S01]  /*fed0*/  LD.E.128 R76, desc[UR42][R76.64] ;  /* 0x0000002a4c4c7980 */ /* 0x000f62000c101d00 */
[----:B------:R-:W-:Y:S01]  /*fee0*/  LOP3.LUT R0, R81, 0x8, R0, 0xe2, !PT ;  /* 0x0000000851007812 */ /* 0x000fe200078ee200 */
[----:B------:R-:W-:Y:S01]  /*fef0*/  @!PT LDS RZ, [RZ] ;  /* 0x00000000fffff984 */ /* 0x000fe20000000800 */
[----:B------:R-:W-:Y:S01]  /*ff00*/  @!PT LDS RZ, [RZ] ;  /* 0x00000000fffff984 */ /* 0x000fe20000000800 */
[----:B------:R-:W-:Y:S01]  /*ff10*/  @!PT LDS RZ, [RZ] ;  /* 0x00000000fffff984 */ /* 0x000fe20000000800 */
[----:B------:R-:W-:Y:S01]  /*ff20*/  @!PT LDS RZ, [RZ] ;  /* 0x00000000fffff984 */ /* 0x000fe20000000800 */
[----:B------:R1:W-:Y:S06]  /*ff30*/  MEMBAR.ALL.CTA ;  /* 0x0000000000007992 */ /* 0x0003ec0000008000 */
[----:B-1----:R-:W1:Y:S01]  /*ff40*/  FENCE.VIEW.ASYNC.S ;  /* 0x00000000000073c6 */ /* 0x002e620000000000 */
[----:B------:R-:W-:Y:S01]  /*ff50*/  IMAD.SHL.U32 R83, R6, 0x10, RZ ;  /* 0x0000001006537824 */ /* 0x000fe200078e00ff */
[----:B------:R-:W-:Y:S01]  /*ff60*/  SEL R6, RZ, 0xffffffff, P0 ;  /* 0xffffffffff067807 */ /* 0x000fe20000000000 */
[----:B------:R-:W-:-:S02]  /*ff70*/  IMAD R81, R7, UR5, R80 ;  /* 0x0000000507517c24 */ /* 0x000fc4000f8e0250 */
[----:B------:R-:W-:Y:S01]  /*ff80*/  IMAD.WIDE.U32 R4, R7, UR4, R4 ;  /* 0x0000000407047c25 */ /* 0x000fe2000f8e0004 */
[----:B------:R-:W-:Y:S01]  /*ff90*/  ULDC.64 UR4, c[0x0][0xa80] ;  /* 0x0002a00000047ab9 */ /* 0x000fe20000000a00 */
[----:B------:R-:W-:Y:S02]  /*ffa0*/  LOP3.LUT R0, R83, 0x10, R0, 0xe2, !PT ;  /* 0x0000001053007812 */ /* 0x000fe400078ee200 */
[----:B------:R-:W-:Y:S02]  /*ffb0*/  VIADD R86, R192, 0x180 ;  /* 0x00000180c0567836 */ /* 0x000fe40000000000 */
[----:B------:R-:W-:Y:S01]  /*ffc0*/  IMAD.IADD R7, R5, 0x1, R81 ;  /* 0x0000000105077824 */ /* 0x000fe200078e0251 */
[----:B------:R-:W-:Y:S01]  /*ffd0*/  LEA R81, P1, R4, UR4, 0x1 ;  /* 0x0000000404517c11 */ /* 0x000fe2000f8208ff */
[----:B------:R-:W-:Y:S01]  /*ffe0*/  IMAD.SHL.U32 R83, R6, 0x20, RZ ;  /* 0x0000002006537824 */ /* 0x000fe200078e00ff */
[----:B------:R-:W-:Y:S01]  /*fff0*/  ISETP.GE.AND P0, PT, R86, R20, PT ;  /* 0x000000145600720c */ /* 0x000fe20003f06270 */
[----:B------:R-:W-:Y:S01]  /*10000*/  VIADD R84, R192, 0x1c0 ;  /* 0x000001c0c0547836 */ /* 0x000fe20000000000 */
[----:B------:R-:W-:-:S02]  /*10010*/  LEA.HI.X R82, R4, UR5, R7, 0x1, P1 ;  /* 0x0000000504527c11 */ /* 0x000fc400088f0c07 */
[----:B------:R-:W-:Y:S01]  /*10020*/  LOP3.LUT R80, R83, 0x20, R0, 0xe2, !PT ;  /* 0x0000002053507812 */ /* 0x000fe200078ee200 */
[----:B------:R-:W-:Y:S01]  /*10030*/  VIADD R0, R2, 0x28c20 ;  /* 0x00028c2002007836 */ /* 0x000fe20000000000 */
[----:B------:R-:W-:Y:S02]  /*10040*/  ISETP.GE.AND P1, PT, R21, R3, PT ;  /* 0x000000031500720c */ /* 0x000fe40003f26270 */
[----:B------:R-:W-:Y:S02]  /*10050*/  SEL R5, RZ, 0x40, P0 ;  /* 0x00000040ff057807 */ /* 0x000fe40000000000 */
[----:B------:R-:W-:Y:S02]  /*10060*/  ISETP.GE.AND P0, PT, R84, R20, PT ;  /* 0x000000145400720c */ /* 0x000fe40003f06270 */
[----:B------:R-:W-:Y:S02]  /*10070*/  LOP3.LUT R80, R80, R5, RZ, 0xfc, !PT ;  /* 0x0000000550507212 */ /* 0x000fe400078efcff */
[----:B------:R-:W-:-:S02]  /*10080*/  PRMT R0, RZ, 0x654, R0 ;  /* 0x00000654ff007816 */ /* 0x000fc40000000000 */
[----:B------:R-:W-:Y:S01]  /*10090*/  SEL R5, RZ, 0x80, P0 ;  /* 0x00000080ff057807 */ /* 0x000fe20000000000 */
[C---:B------:R-:W-:Y:S01]  /*100a0*/  VIADD R85, R192.reuse, 0x1c0 ;  /* 0x000001c0c0557836 */ /* 0x040fe20000000000 */
[----:B-1----:R1:W-:Y:S01]  /*100b0*/  SYNCS.ARRIVE.TRANS64.RED.A1T0 RZ, [R0+URZ], RZ ;  /* 0x000000ff00ff79a7 */ /* 0x0023e2000810043f */
[C---:B------:R-:W-:Y:S02]  /*100c0*/  VIADD R87, R192.reuse, 0x180 ;  /* 0x00000180c0577836 */ /* 0x040fe40000000000 */
[C---:B------:R-:W-:Y:S02]  /*100d0*/  VIADD R89, R192.reuse, 0x140 ;  /* 0x00000140c0597836 */ /* 0x040fe40000000000 */
[C---:B------:R-:W-:Y:S02]  /*100e0*/  VIADD R90, R192.reuse, 0x100 ;  /* 0x00000100c05a7836 */ /* 0x040fe40000000000 */
[----:B------:R-:W-:Y:S01]  /*100f0*/  VIADD R91, R192, 0xc0 ;  /* 0x000000c0c05b7836 */ /* 0x000fe20000000000 */
[----:B-1----:R-:W-:Y:S01]  /*10100*/  LOP3.LUT R0, R80, R5, RZ, 0xfc, !PT ;  /* 0x0000000550007212 */ /* 0x002fe200078efcff */
[----:B------:R-:W-:-:S02]  /*10110*/  VIADD R92, R192, 0x80 ;  /* 0x00000080c05c7836 */ /* 0x000fc40000000000 */
[----:B------:R-:W-:Y:S01]  /*10120*/  VIADD R93, R192, 0x40 ;  /* 0x00000040c05d7836 */ /* 0x000fe20000000000 */
[----:B------:R1:W2:Y:S01]  /*10130*/  SHFL.IDX PT, R4, R81, RZ, 0x181f ;  /* 0x00181fff51047589 */ /* 0x0002a200000e0000 */
[----:B------:R-:W-:Y:S03]  /*10140*/  BSSY B1, `(.L_x_3921) ;  /* 0x0000029000017945 */ /* 0x000fe60003800000 */
[----:B------:R1:W3:Y:S01]  /*10150*/  SHFL.IDX PT, R5, R82, RZ, 0x181f ;  /* 0x00181fff52057589 */ /* 0x0002e200000e0000 */
[----:B------:R-:W-:Y:S02]  /*10160*/  SHF.R.S32.HI R85, RZ, 0x1f, R85 ;  /* 0x0000001fff557819 */ /* 0x000fe40000011455 */
[----:B------:R-:W-:Y:S02]  /*10170*/  SHF.R.S32.HI R87, RZ, 0x1f, R87 ;  /* 0x0000001fff577819 */ /* 0x000fe40000011457 */
[----:B------:R-:W-:-:S02]  /*10180*/  SHF.R.S32.HI R89, RZ, 0x1f, R89 ;  /* 0x0000001fff597819 */ /* 0x000fc40000011459 */
[----:B------:R-:W-:Y:S02]  /*10190*/  SHF.R.S32.HI R90, RZ, 0x1f, R90 ;  /* 0x0000001fff5a7819 */ /* 0x000fe4000001145a */
[----:B------:R-:W-:Y:S02]  /*101a0*/  SHF.R.S32.HI R91, RZ, 0x1f, R91 ;  /* 0x0000001fff5b7819 */ /* 0x000fe4000001145b */
[----:B------:R-:W-:Y:S02]  /*101b0*/  SHF.R.S32.HI R92, RZ, 0x1f, R92 ;  /* 0x0000001fff5c7819 */ /* 0x000fe4000001145c */
[----:B------:R-:W-:Y:S01]  /*101c0*/  SHF.R.S32.HI R93, RZ, 0x1f, R93 ;  /* 0x0000001fff5d7819 */ /* 0x000fe2000001145d */
[----:B-1----:R-:W-:Y:S06]  /*101d0*/  @P1 BRA `(.L_x_3922) ;  /* 0x00000000007c1947 */ /* 0x002fec0003800000 */
[-C--:B------:R-:W-:Y:S02]  /*101e0*/  ISETP.GE.AND P0, PT, R192, R20.reuse, PT ;  /* 0x00000014c000720c */ /* 0x080fe40003f06270 */
[-C--:B------:R-:W-:Y:S02]  /*101f0*/  ISETP.GE.AND P1, PT, R158, R20.reuse, PT ;  /* 0x000000149e00720c */ /* 0x080fe40003f26270 */
[-C--:B------:R-:W-:Y:S02]  /*10200*/  ISETP.GE.AND P5, PT, R157, R20.reuse, PT ;  /* 0x000000149d00720c */ /* 0x080fe40003fa6270 */
[-C--:B------:R-:W-:Y:S02]  /*10210*/  ISETP.GE.AND P3, PT, R156, R20.reuse, PT ;  /* 0x000000149c00720c */ /* 0x080fe40003f66270 */
[----:B------:R-:W-:-:S05]  /*10220*/  ISETP.GE.AND P2, PT, R152, R20, PT ;  /* 0x000000149800720c */ /* 0x000fca0003f46270 */
[----:B--23--:R-:W-:-:S05]  /*10230*/  @!P0 IMAD.WIDE R6, R192, 0x2, R4 ;  /* 0x00000002c0068825 */ /* 0x00cfca00078e0204 */
[----:B-----5:R1:W-:Y:S02]  /*10240*/  @!P0 ST.E.128 desc[UR42][R6.64], R8 ;  /* 0x0000000806008985 */ /* 0x0203e4000c101d2a */
[-C--:B-1----:R-:W-:Y:S02]  /*10250*/  @!P1 LEA R6, P0, R158, R4.reuse, 0x1 ;  /* 0x000000049e069211 */ /* 0x082fe400078008ff */
[----:B------:R-:W-:Y:S02]  /*10260*/  @!P3 LEA R8, P6, R156, R4, 0x1 ;  /* 0x000000049c08b211 */ /* 0x000fe400078c08ff */
[-C--:B------:R-:W-:Y:S02]  /*10270*/  @!P1 LEA.HI.X R7, R158, R5.reuse, R93, 0x1, P0 ;  /* 0x000000059e079211 */ /* 0x080fe400000f0c5d */
[----:B------:R-:W-:Y:S02]  /*10280*/  LOP3.LUT P0, RZ, R80, 0x40, RZ, 0xc0, !PT ;  /* 0x0000004050ff7812 */ /* 0x000fe4000780c0ff */
[----:B------:R-:W-:Y:S01]  /*10290*/  @!P3 LEA.HI.X R9, R156, R5, R91, 0x1, P6 ;  /* 0x000000059c09b211 */ /* 0x000fe200030f0c5b */
[----:B------:R1:W-:Y:S01]  /*102a0*/  @!P1 ST.E.128 desc[UR42][R6.64], R24 ;  /* 0x0000001806009985 */ /* 0x0003e2000c101d2a */
[----:B------:R-:W-:-:S13]  /*102b0*/  ISETP.GE.AND P1, PT, R88, R20, PT ;  /* 0x000000145800720c */ /* 0x000fda0003f26270 */
[CC--:B------:R-:W-:Y:S02]  /*102c0*/  @!P1 LEA R10, P6, R88.reuse, R4.reuse, 0x1 ;  /* 0x00000004580a9211 */ /* 0x0c0fe400078c08ff */
[C---:B-1----:R-:W-:Y:S02]  /*102d0*/  @!P5 LEA R6, P4, R157.reuse, R4, 0x1 ;  /* 0x000000049d06d211 */ /* 0x042fe400078808ff */
[-C--:B------:R-:W-:Y:S02]  /*102e0*/  @!P1 LEA.HI.X R11, R88, R5.reuse, R89, 0x1, P6 ;  /* 0x00000005580b9211 */ /* 0x080fe400030f0c59 */
[----:B------:R-:W-:Y:S02]  /*102f0*/  @!P5 LEA.HI.X R7, R157, R5, R92, 0x1, P4 ;  /* 0x000000059d07d211 */ /* 0x000fe400020f0c5c */
[----:B------:R-:W-:-:S03]  /*10300*/  LOP3.LUT P4, RZ, R0, 0x80, RZ, 0xc0, !PT ;  /* 0x0000008000ff7812 */ /* 0x000fc6000788c0ff */
[----:B------:R1:W-:Y:S04]  /*10310*/  @!P5 ST.E.128 desc[UR42][R6.64], R32 ;  /* 0x000000200600d985 */ /* 0x0003e8000c101d2a */
[----:B------:R2:W-:Y:S01]  /*10320*/  @!P3 ST.E.128 desc[UR42][R8.64], R40 ;  /* 0x000000280800b985 */ /* 0x0005e2000c101d2a */
[-C--:B-1----:R-:W-:Y:S02]  /*10330*/  @!P2 LEA R6, P5, R152, R4.reuse, 0x1 ;  /* 0x000000049806a211 */ /* 0x082fe400078a08ff */
[-C--:B--2---:R-:W-:Y:S02]  /*10340*/  @P0 LEA R8, P3, R86, R4.reuse, 0x1 ;  /* 0x0000000456080211 */ /* 0x084fe400078608ff */
[----:B------:R-:W-:Y:S02]  /*10350*/  @!P2 LEA.HI.X R7, R152, R5, R90, 0x1, P5 ;  /* 0x000000059807a211 */ /* 0x000fe400028f0c5a */
[----:B------:R-:W-:-:S02]  /*10360*/  @P4 LEA R4, P5, R84, R4, 0x1 ;  /* 0x0000000454044211 */ /* 0x000fc400078a08ff */
[-C--:B------:R-:W-:Y:S01]  /*10370*/  @P0 LEA.HI.X R9, R86, R5.reuse, R87, 0x1, P3 ;  /* 0x0000000556090211 */ /* 0x080fe200018f0c57 */
[----:B------:R1:W-:Y:S01]  /*10380*/  @!P2 ST.E.128 desc[UR42][R6.64], R48 ;  /* 0x000000300600a985 */ /* 0x0003e2000c101d2a */
[----:B------:R-:W-:-:S03]  /*10390*/  @P4 LEA.HI.X R5, R84, R5, R85, 0x1, P5 ;  /* 0x0000000554054211 */ /* 0x000fc600028f0c55 */
[----:B------:R1:W-:Y:S04]  /*103a0*/  @!P1 ST.E.128 desc[UR42][R10.64], R56 ;  /* 0x000000380a009985 */ /* 0x0003e8000c101d2a */
[----:B------:R1:W-:Y:S04]  /*103b0*/  @P0 ST.E.128 desc[UR42][R8.64], R64 ;  /* 0x0000004008000985 */ /* 0x0003e8000c101d2a */
[----:B------:R1:W-:Y:S02]  /*103c0*/  @P4 ST.E.128 desc[UR42][R4.64], R72 ;  /* 0x0000004804004985 */ /* 0x0003e4000c101d2a */
.L_x_3922:
[----:B------:R-:W-:Y:S05]  /*103d0*/  BSYNC B1 ;  /* 0x0000000000017941 */ /* 0x000fea0003800000 */
.L_x_3921:
[----:B-1----:R-:W-:Y:S01]  /*103e0*/  VIADD R6, R21, 0x20 ;  /* 0x0000002015067836 */ /* 0x002fe20000000000 */
[----:B---3--:R1:W3:Y:S04]  /*103f0*/  SHFL.IDX PT, R5, R82, 0x1, 0x181f ;  /* 0x00381f0052057f89 */ /* 0x0082e800000e0000 */
[----:B------:R-:W-:Y:S01]  /*10400*/  ISETP.GE.AND P0, PT, R6, R3, PT ;  /* 0x000000030600720c */ /* 0x000fe20003f06270 */
[----:B--2---:R1:W2:-:S12]  /*10410*/  SHFL.IDX PT, R4, R81, 0x1, 0x181f ;  /* 0x00381f0051047f89 */ /* 0x00429800000e0000 */
[----:B-1----:R-:W-:Y:S05]  /*10420*/  @P0 BRA `(.L_x_3923) ;  /* 0x0000002c00ac0947 */ /* 0x002fea0003800000 */
[-C--:B------:R-:W-:Y:S02]  /*10430*/  ISETP.GE.AND P6, PT, R192, R20.reuse, PT ;  /* 0x00000014c000720c */ /* 0x080fe40003fc6270 */
[-C--:B------:R-:W-:Y:S02]  /*10440*/  ISETP.GE.AND P5, PT, R158, R20.reuse, PT ;  /* 0x000000149e00720c */ /* 0x080fe40003fa6270 */
[-C--:B------:R-:W-:Y:S02]  /*10450*/  ISETP.GE.AND P3, PT, R157, R20.reuse, PT ;  /* 0x000000149d00720c */ /* 0x080fe40003f66270 */
[-C--:B------:R-:W-:Y:S02]  /*10460*/  ISETP.GE.AND P2, PT, R156, R20.reuse, PT ;  /* 0x000000149c00720c */ /* 0x080fe40003f46270 */
[-C--:B------:R-:W-:Y:S02]  /*10470*/  ISETP.GE.AND P1, PT, R152, R20.reuse, PT ;  /* 0x000000149800720c */ /* 0x080fe40003f26270 */
[----:B------:R-:W-:-:S03]  /*10480*/  ISETP.GE.AND P0, PT, R88, R20, PT ;  /* 0x000000145800720c */ /* 0x000fc60003f06270 */
[----:B--23--:R-:W-:Y:S02]  /*10490*/  @!P6 IMAD.WIDE R6, R192, 0x2, R4 ;  /* 0x00000002c006e825 */ /* 0x00cfe400078e0204 */
[----:B-----5:R-:W-:-:S03]  /*104a0*/  @!P5 LEA R8, P4, R158, R4, 0x1 ;  /* 0x000000049e08d211 */ /* 0x020fc600078808ff */
[----:B------:R1:W-:Y:S01]  /*104b0*/  @!P6 ST.E.128 desc[UR42][R6.64], R12 ;  /* 0x0000000c0600e985 */ /* 0x0003e2000c101d2a */
[----:B------:R-:W-:Y:S02]  /*104c0*/  @!P5 LEA.HI.X R9, R158, R5, R93, 0x1, P4 ;  /* 0x000000059e09d211 */ /* 0x000fe400020f0c5d */
[----:B------:R-:W-:-:S03]  /*104d0*/  LOP3.LUT P4, RZ, R80, 0x40, RZ, 0xc0, !PT ;  /* 0x0000004050ff7812 */ /* 0x000fc6000788c0ff */
[----:B------:R2:W-:Y:S01]  /*104e0*/  @!P5 ST.E.128 desc[UR42][R8.64], R28 ;  /* 0x0000001c0800d985 */ /* 0x0005e2000c101d2a */
[----:B-1----:R-:W-:-:S04]  /*104f0*/  @!P3 LEA R6, P6, R157, R4, 0x1 ;  /* 0x000000049d06b211 */ /* 0x002fc800078c08ff */
[----:B------:R-:W-:Y:S02]  /*10500*/  @!P3 LEA.HI.X R7, R157, R5, R92, 0x1, P6 ;  /* 0x000000059d07b211 */ /* 0x000fe400030f0c5c */
[----:B--2---:R-:W-:-:S03]  /*10510*/  @!P2 LEA R8, P5, R156, R4, 0x1 ;  /* 0x000000049c08a211 */ /* 0x004fc600078a08ff */
[----:B------:R1:W-:Y:S01]  /*10520*/  @!P3 ST.E.128 desc[UR42][R6.64], R36 ;  /* 0x000000240600b985 */ /* 0x0003e2000c101d2a */
[-C--:B------:R-:W-:Y:S02]  /*10530*/  @!P0 LEA R10, P3, R88, R4.reuse, 0x1 ;  /* 0x00000004580a8211 */ /* 0x080fe400078608ff */
[-C--:B------:R-:W-:Y:S02]  /*10540*/  @!P2 LEA.HI.X R9, R156, R5.reuse, R91, 0x1, P5 ;  /* 0x000000059c09a211 */ /* 0x080fe400028f0c5b */
[-C--:B------:R-:W-:Y:S02]  /*10550*/  @P4 LEA R12, P5, R86, R4.reuse, 0x1 ;  /* 0x00000004560c4211 */ /* 0x080fe400078a08ff */
[-C--:B------:R-:W-:Y:S01]  /*10560*/  @!P0 LEA.HI.X R11, R88, R5.reuse, R89, 0x1, P3 ;  /* 0x00000005580b8211 */ /* 0x080fe200018f0c59 */
[----:B------:R4:W-:Y:S01]  /*10570*/  @!P2 ST.E.128 desc[UR42][R8.64], R44 ;  /* 0x0000002c0800a985 */ /* 0x0009e2000c101d2a */
[----:B------:R-:W-:Y:S02]  /*10580*/  @P4 LEA.HI.X R13, R86, R5, R87, 0x1, P5 ;  /* 0x00000005560d4211 */ /* 0x000fe400028f0c57 */
[----:B-1----:R-:W-:-:S04]  /*10590*/  @!P1 LEA R6, P6, R152, R4, 0x1 ;  /* 0x0000000498069211 */ /* 0x002fc800078c08ff */
[----:B------:R-:W-:-:S05]  /*105a0*/  @!P1 LEA.HI.X R7, R152, R5, R90, 0x1, P6 ;  /* 0x0000000598079211 */ /* 0x000fca00030f0c5a */
[----:B------:R4:W-:Y:S04]  /*105b0*/  @!P1 ST.E.128 desc[UR42][R6.64], R52 ;  /* 0x0000003406009985 */ /* 0x0009e8000c101d2a */
[----:B------:R4:W-:Y:S01]  /*105c0*/  @!P0 ST.E.128 desc[UR42][R10.64], R60 ;  /* 0x0000003c0a008985 */ /* 0x0009e2000c101d2a */
[----:B------:R-:W-:-:S03]  /*105d0*/  LOP3.LUT P0, RZ, R0, 0x80, RZ, 0xc0, !PT ;  /* 0x0000008000ff7812 */ /* 0x000fc6000780c0ff */
[----:B------:R4:W-:Y:S10]  /*105e0*/  @P4 ST.E.128 desc[UR42][R12.64], R68 ;  /* 0x000000440c004985 */ /* 0x0009f4000c101d2a */
[----:B------:R-:W-:Y:S05]  /*105f0*/  @!P0 BRA `(.L_x_3923) ;  /* 0x0000002c00388947 */ /* 0x000fea0003800000 */
[----:B------:R-:W-:-:S04]  /*10600*/  LEA R4, P0, R84, R4, 0x1 ;  /* 0x0000000454047211 */ /* 0x000fc800078008ff */
[----:B------:R-:W-:-:S05]  /*10610*/  LEA.HI.X R5, R84, R5, R85, 0x1, P0 ;  /* 0x0000000554057211 */ /* 0x000fca00000f0c55 */
[----:B------:R1:W-:Y:S01]  /*10620*/  ST.E.128 desc[UR42][R4.64], R76 ;  /* 0x0000004c04007985 */ /* 0x0003e2000c101d2a */
[----:B------:R-:W-:Y:S05]  /*10630*/  BRA `(.L_x_3923) ;  /* 0x0000002c00287947 */ /* 0x000fea0003800000 */
.L_x_3920:
[----:B-1-3--:R-:W2:Y:S01]  /*10640*/  LDL.LU R8, [R1+0x38] ;  /* 0x0000380001087983 */ /* 0x00aea20000300800 */
[----:B------:R-:W-:Y:S01]  /*10650*/  ULDC.64 UR4, c[0x0][0xb08] ;  /* 0x0002c20000047ab9 */ /* 0x000fe20000000a00 */
[----:B------:R-:W1:Y:S02]  /*10660*/  LDC R9, c[0x0][0xbe8] ;  /* 0x0002fa00ff097b82 */ /* 0x000e640000000800 */
[----:B------:R-:W3:Y:S04]  /*10670*/  LDL R7, [R1+0x50] ;  /* 0x0000500001077983 */ /* 0x000ee80000100800 */
[----:B------:R-:W3:Y:S01]  /*10680*/  LDL.LU R10, [R1+0x28] ;  /* 0x00002800010a7983 */ /* 0x000ee20000300800 */
[----:B------:R-:W-:Y:S01]  /*10690*/  IMAD R6, R5, UR4, RZ ;  /* 0x0000000405067c24 */ /* 0x000fe2000f8e02ff */
[----:B------:R-:W-:Y:S01]  /*106a0*/  BSSY B1, `(.L_x_3924) ;  /* 0x0000110000017945 */ /* 0x000fe20003800000 */
[----:B------:R-:W-:-:S02]  /*106b0*/  VIADD R21, R197, 0xf8 ;  /* 0x000000f8c5157836 */ /* 0x000fc40000000000 */
[C---:B------:R-:W-:Y:S02]  /*106c0*/  IMAD R6, R4.reuse, UR5, R6 ;  /* 0x0000000504067c24 */ /* 0x040fe4000f8e0206 */
[----:B------:R-:W-:Y:S01]  /*106d0*/  IMAD.WIDE.U32 R4, R4, UR4, RZ ;  /* 0x0000000404047c25 */ /* 0x000fe2000f8e00ff */
[----:B------:R-:W-:Y:S01]  /*106e0*/  ULDC.64 UR4, c[0x0][0xb38] ;  /* 0x0002ce0000047ab9 */ /* 0x000fe20000000a00 */
[----:B------:R-:W-:Y:S02]  /*106f0*/  SHF.R.S32.HI R21, RZ, 0x1f, R21 ;  /* 0x0000001fff157819 */ /* 0x000fe40000011415 */
[----:B------:R-:W-:Y:S01]  /*10700*/  IMAD.IADD R5, R5, 0x1, R6 ;  /* 0x0000000105057824 */ /* 0x000fe200078e0206 */
[----:B------:R-:W-:Y:S01]  /*10710*/  SHF.R.S32.HI R6, RZ, 0x1f, R0 ;  /* 0x0000001fff067819 */ /* 0x000fe20000011400 */
[----:B------:R-:W-:Y:S02]  /*10720*/  VIADD R156, R197, 0xf0 ;  /* 0x000000f0c59c7836 */ /* 0x000fe40000000000 */
[----:B------:R-:W-:Y:S01]  /*10730*/  IMAD.WIDE.U32 R4, R184, UR4, R4 ;  /* 0x00000004b8047c25 */ /* 0x000fe2000f8e0004 */
[----:B-1----:R-:W-:-:S03]  /*10740*/  ISETP.NE.AND P0, PT, R9, 0x1, PT ;  /* 0x000000010900780c */ /* 0x002fc60003f05270 */
[----:B------:R-:W-:Y:S01]  /*10750*/  IMAD R5, R184, UR5, R5 ;  /* 0x00000005b8057c24 */ /* 0x000fe2000f8e0205 */
[----:B------:R-:W-:Y:S01]  /*10760*/  ULDC.64 UR4, c[0x0][0xb40] ;  /* 0x0002d00000047ab9 */ /* 0x000fe20000000a00 */
[----:B------:R-:W-:Y:S01]  /*10770*/  IMAD R3, R3, R9, RZ ;  /* 0x0000000903037224 */ /* 0x000fe200078e02ff */
[----:B------:R-:W-:Y:S01]  /*10780*/  SHF.R.S32.HI R156, RZ, 0x1f, R156 ;  /* 0x0000001fff9c7819 */ /* 0x000fe2000001149c */
[----:B------:R-:W-:Y:S02]  /*10790*/  IMAD R6, R6, UR4, RZ ;  /* 0x0000000406067c24 */ /* 0x000fe4000f8e02ff */
[----:B------:R-:W-:-:S04]  /*107a0*/  IMAD.WIDE.U32 R4, R0, UR4, R4 ;  /* 0x0000000400047c25 */ /* 0x000fc8000f8e0004 */
[----:B------:R-:W-:Y:S01]  /*107b0*/  IMAD R6, R0, UR5, R6 ;  /* 0x0000000500067c24 */ /* 0x000fe2000f8e0206 */
[----:B------:R-:W-:Y:S01]  /*107c0*/  ULDC.64 UR4, c[0x0][0xb48] ;  /* 0x0002d20000047ab9 */ /* 0x000fe20000000a00 */
[----:B------:R-:W1:Y:S01]  /*107d0*/  @P0 LDC R0, c[0x0][0xbf0] ;  /* 0x0002fc00ff000b82 */ /* 0x000e620000000800 */
[----:B------:R-:W-:Y:S02]  /*107e0*/  VIADD R158, R197, 0xe8 ;  /* 0x000000e8c59e7836 */ /* 0x000fe40000000000 */
[----:B------:R-:W-:Y:S02]  /*107f0*/  IMAD.IADD R5, R5, 0x1, R6 ;  /* 0x0000000105057824 */ /* 0x000fe400078e0206 */
[C---:B------:R-:W-:Y:S01]  /*10800*/  VIADD R160, R197.reuse, 0xe0 ;  /* 0x000000e0c5a07836 */ /* 0x040fe20000000000 */
[----:B------:R-:W-:Y:S01]  /*10810*/  SHF.R.S32.HI R158, RZ, 0x1f, R158 ;  /* 0x0000001fff9e7819 */ /* 0x000fe2000001149e */
        /* <DEDUP_REMOVED lines=33> */
[----:B------:R-:W-:-:S02]  /*10a30*/  VIADD R157, R197, 0xe8 ;  /* 0x000000e8c59d7836 */ /* 0x000fc40000000000 */
[C---:B------:R-:W-:Y:S02]  /*10a40*/  VIADD R159, R197.reuse, 0xe0 ;  /* 0x000000e0c59f7836 */ /* 0x040fe40000000000 */
[C---:B------:R-:W-:Y:S02]  /*10a50*/  VIADD R161, R197.reuse, 0xd8 ;  /* 0x000000d8c5a17836 */ /* 0x040fe40000000000 */
[C---:B------:R-:W-:Y:S02]  /*10a60*/  VIADD R163, R197.reuse, 0xd0 ;  /* 0x000000d0c5a37836 */ /* 0x040fe40000000000 */
[C---:B------:R-:W-:Y:S02]  /*10a70*/  VIADD R165, R197.reuse, 0xc8 ;  /* 0x000000c8c5a57836 */ /* 0x040fe40000000000 */
[C---:B------:R-:W-:Y:S02]  /*10a80*/  VIADD R167, R197.reuse, 0xc0 ;  /* 0x000000c0c5a77836 */ /* 0x040fe40000000000 */
        /* <DEDUP_REMOVED lines=10> */
[----:B------:R-:W-:Y:S02]  /*10b30*/  VIADD R220, R197, 0x68 ;  /* 0x00000068c5dc7836 */ /* 0x000fe40000000000 */
[----:B--2---:R-:W-:-:S04]  /*10b40*/  IMAD.WIDE.U32 R4, R8, UR4, R4 ;  /* 0x0000000408047c25 */ /* 0x004fc8000f8e0004 */
[----:B------:R-:W-:Y:S01]  /*10b50*/  IMAD R5, R8, UR5, R5 ;  /* 0x0000000508057c24 */ /* 0x000fe2000f8e0205 */
[----:B------:R-:W-:Y:S01]  /*10b60*/  ULDC.64 UR4, c[0x0][0xb30] ;  /* 0x0002cc0000047ab9 */ /* 0x000fe20000000a00 */
[----:B------:R-:W2:Y:S01]  /*10b70*/  @P0 LDC R8, c[0x0][0xbec] ;  /* 0x0002fb00ff080b82 */ /* 0x000ea20000000800 */
[----:B---3--:R-:W-:-:S04]  /*10b80*/  IMAD R7, R10, 0x40, R7 ;  /* 0x000000400a077824 */ /* 0x008fc800078e0207 */
[----:B------:R-:W-:Y:S02]  /*10b90*/  IMAD.MOV.U32 R6, RZ, RZ, R7 ;  /* 0x000000ffff067224 */ /* 0x000fe400078e0007 */
[----:B--2---:R-:W-:-:S05]  /*10ba0*/  @P0 IMAD.HI.U32 R8, R7, R8, RZ ;  /* 0x0000000807080227 */ /* 0x004fca00078e00ff */
[----:B-1----:R-:W-:-:S05]  /*10bb0*/  @P0 SHF.R.U32.HI R6, RZ, R0, R8 ;  /* 0x00000000ff060219 */ /* 0x002fca0000011608 */
[----:B------:R-:W-:Y:S02]  /*10bc0*/  IMAD.MOV R0, RZ, RZ, -R6 ;  /* 0x000000ffff007224 */ /* 0x000fe400078e0a06 */
[----:B------:R-:W-:-:S04]  /*10bd0*/  IMAD.WIDE.U32 R4, R6, UR4, R4 ;  /* 0x0000000406047c25 */ /* 0x000fc8000f8e0004 */
[----:B------:R-:W-:Y:S01]  /*10be0*/  IMAD R0, R9, R0, R7 ;  /* 0x0000000009007224 */ /* 0x000fe200078e0207 */
[----:B------:R-:W-:Y:S01]  /*10bf0*/  SHF.R.S32.HI R7, RZ, 0x1f, R6 ;  /* 0x0000001fff077819 */ /* 0x000fe20000011406 */
[----:B------:R-:W-:-:S04]  /*10c00*/  IMAD R9, R10, 0x40, R195 ;  /* 0x000000400a097824 */ /* 0x000fc800078e02c3 */
        /* <DEDUP_REMOVED lines=10> */
[----:B------:R-:W-:-:S04]  /*10cb0*/  IMAD.IADD R6, R5, 0x1, R6 ;  /* 0x0000000105067824 */ /* 0x000fc800078e0206 */
[----:B------:R1:W2:Y:S01]  /*10cc0*/  SHFL.IDX PT, R13, R0, RZ, 0x1c1f ;  /* 0x001c1fff000d7589 */ /* 0x0002a200000e0000 */
[----:B------:R-:W-:Y:S01]  /*10cd0*/  LEA.HI.X R8, R4, UR5, R6, 0x2, P0 ;  /* 0x0000000504087c11 */ /* 0x000fe200080f1406 */
[----:B------:R-:W-:Y:S01]  /*10ce0*/  VIADD R4, R2, 0x28c20 ;  /* 0x00028c2002047836 */ /* 0x000fe20000000000 */
[----:B------:R-:W-:-:S03]  /*10cf0*/  ISETP.GE.AND P0, PT, R9, R3, PT ;  /* 0x000000030900720c */ /* 0x000fc60003f06270 */
[----:B------:R1:W3:Y:S01]  /*10d00*/  SHFL.IDX PT, R12, R8, RZ, 0x1c1f ;  /* 0x001c1fff080c7589 */ /* 0x0002e200000e0000 */
[----:B------:R-:W-:-:S04]  /*10d10*/  PRMT R4, RZ, 0x654, R4 ;  /* 0x00000654ff047816 */ /* 0x000fc80000000004 */
[----:B------:R1:W-:Y:S05]  /*10d20*/  SYNCS.ARRIVE.TRANS64.RED.A1T0 RZ, [R4+URZ], RZ ;  /* 0x000000ff04ff79a7 */ /* 0x0003ea000810043f */
[----:B------:R-:W-:Y:S05]  /*10d30*/  @P0 BRA `(.L_x_3925) ;  /* 0x0000000800980947 */ /* 0x000fea0003800000 */
[----:B------:R-:W-:Y:S01]  /*10d40*/  ULDC UR4, c[0x0][0xac8] ;  /* 0x0002b20000047ab9 */ /* 0x000fe20000000800 */
[----:B------:R-:W-:Y:S01]  /*10d50*/  SHF.R.S32.HI R6, RZ, 0x1f, R197 ;  /* 0x0000001fff067819 */ /* 0x000fe200000114c5 */
[C---:B------:R-:W-:Y:S01]  /*10d60*/  VIADD R7, R197.reuse, 0x8 ;  /* 0x00000008c5077836 */ /* 0x040fe20000000000 */
[C---:B------:R-:W-:Y:S01]  /*10d70*/  ISETP.GE.AND P0, PT, R197.reuse, UR4, PT ;  /* 0x00000004c5007c0c */ /* 0x040fe2000bf06270 */
[C---:B------:R-:W-:Y:S01]  /*10d80*/  VIADD R11, R197.reuse, 0x8 ;  /* 0x00000008c50b7836 */ /* 0x040fe20000000000 */
[----:B------:R-:W-:Y:S01]  /*10d90*/  ISETP.GE.AND P4, PT, R220, UR4, PT ;  /* 0x00000004dc007c0c */ /* 0x000fe2000bf86270 */
[----:B------:R-:W-:-:S03]  /*10da0*/  VIADD R10, R197, 0x18 ;  /* 0x00000018c50a7836 */ /* 0x000fc60000000000 */
[----:B------:R-:W-:-:S07]  /*10db0*/  SHF.R.S32.HI R11, RZ, 0x1f, R11 ;  /* 0x0000001fff0b7819 */ /* 0x000fce000001140b */
[----:B-12---:R-:W-:-:S04]  /*10dc0*/  @!P0 LEA R4, P1, R197, R13, 0x2 ;  /* 0x0000000dc5048211 */ /* 0x006fc800078210ff */
[C---:B---3--:R-:W-:Y:S01]  /*10dd0*/  @!P0 LEA.HI.X R5, R197.reuse, R12, R6, 0x2, P1 ;  /* 0x0000000cc5058211 */ /* 0x048fe200008f1406 */
[----:B------:R-:W-:-:S04]  /*10de0*/  VIADD R6, R197, 0x10 ;  /* 0x00000010c5067836 */ /* 0x000fc80000000000 */
[----:B------:R1:W-:Y:S01]  /*10df0*/  @!P0 ST.E.64 desc[UR42][R4.64], R24 ;  /* 0x0000001804008985 */ /* 0x0003e2000c101b2a */
[----:B------:R-:W-:-:S13]  /*10e00*/  ISETP.GE.AND P0, PT, R7, UR4, PT ;  /* 0x0000000407007c0c */ /* 0x000fda000bf06270 */
[----:B-1----:R-:W-:-:S04]  /*10e10*/  @!P0 LEA R4, P1, R7, R13, 0x2 ;  /* 0x0000000d07048211 */ /* 0x002fc800078210ff */
[----:B------:R-:W-:Y:S01]  /*10e20*/  @!P0 LEA.HI.X R5, R7, R12, R11, 0x2, P1 ;  /* 0x0000000c07058211 */ /* 0x000fe200008f140b */
[C---:B------:R-:W-:Y:S01]  /*10e30*/  VIADD R11, R197.reuse, 0x10 ;  /* 0x00000010c50b7836 */ /* 0x040fe20000000000 */
[----:B------:R-:W-:Y:S01]  /*10e40*/  ISETP.GE.AND P1, PT, R10, UR4, PT ;  /* 0x000000040a007c0c */ /* 0x000fe2000bf26270 */
[----:B------:R-:W-:Y:S02]  /*10e50*/  VIADD R7, R197, 0x20 ;  /* 0x00000020c5077836 */ /* 0x000fe40000000000 */
[----:B------:R1:W-:Y:S01]  /*10e60*/  @!P0 ST.E.64 desc[UR42][R4.64], R28 ;  /* 0x0000001c04008985 */ /* 0x0003e2000c101b2a */
[----:B------:R-:W-:Y:S02]  /*10e70*/  ISETP.GE.AND P0, PT, R6, UR4, PT ;  /* 0x0000000406007c0c */ /* 0x000fe4000bf06270 */
[----:B------:R-:W-:-:S11]  /*10e80*/  SHF.R.S32.HI R11, RZ, 0x1f, R11 ;  /* 0x0000001fff0b7819 */ /* 0x000fd6000001140b */
[----:B-1----:R-:W-:-:S04]  /*10e90*/  @!P0 LEA R4, P2, R6, R13, 0x2 ;  /* 0x0000000d06048211 */ /* 0x002fc800078410ff */
[----:B------:R-:W-:Y:S01]  /*10ea0*/  @!P0 LEA.HI.X R5, R6, R12, R11, 0x2, P2 ;  /* 0x0000000c06058211 */ /* 0x000fe200010f140b */
[C---:B------:R-:W-:Y:S02]  /*10eb0*/  VIADD R11, R197.reuse, 0x18 ;  /* 0x00000018c50b7836 */ /* 0x040fe40000000000 */
[----:B------:R-:W-:Y:S02]  /*10ec0*/  VIADD R6, R197, 0x28 ;  /* 0x00000028c5067836 */ /* 0x000fe40000000000 */
[----:B------:R1:W-:Y:S01]  /*10ed0*/  @!P0 ST.E.64 desc[UR42][R4.64], R32 ;  /* 0x0000002004008985 */ /* 0x0003e2000c101b2a */
[----:B------:R-:W-:Y:S02]  /*10ee0*/  SHF.R.S32.HI R11, RZ, 0x1f, R11 ;  /* 0x0000001fff0b7819 */ /* 0x000fe4000001140b */
[----:B------:R-:W-:Y:S02]  /*10ef0*/  ISETP.GE.AND P0, PT, R7, UR4, PT ;  /* 0x0000000407007c0c */ /* 0x000fe4000bf06270 */
[----:B-1----:R-:W-:-:S04]  /*10f00*/  @!P1 LEA R4, P2, R10, R13, 0x2 ;  /* 0x0000000d0a049211 */ /* 0x002fc800078410ff */
[----:B------:R-:W-:Y:S01]  /*10f10*/  @!P1 LEA.HI.X R5, R10, R12, R11, 0x2, P2 ;  /* 0x0000000c0a059211 */ /* 0x000fe200010f140b */
[C---:B------:R-:W-:Y:S02]  /*10f20*/  VIADD R11, R197.reuse, 0x20 ;  /* 0x00000020c50b7836 */ /* 0x040fe40000000000 */
[----:B------:R-:W-:Y:S02]  /*10f30*/  VIADD R10, R197, 0x30 ;  /* 0x00000030c50a7836 */ /* 0x000fe40000000000 */
[----:B------:R1:W-:Y:S01]  /*10f40*/  @!P1 ST.E.64 desc[UR42][R4.64], R36 ;  /* 0x0000002404009985 */ /* 0x0003e2000c101b2a */
[----:B------:R-:W-:Y:S02]  /*10f50*/  ISETP.GE.AND P1, PT, R6, UR4, PT ;  /* 0x0000000406007c0c */ /* 0x000fe4000bf26270 */
[----:B------:R-:W-:Y:S02]  /*10f60*/  SHF.R.S32.HI R11, RZ, 0x1f, R11 ;  /* 0x0000001fff0b7819 */ /* 0x000fe4000001140b */
        /* <DEDUP_REMOVED lines=42> */
[----:B------:R-:W-:-:S02]  /*11210*/  ISETP.GE.AND P3, PT, R10, UR4, PT ;  /* 0x000000040a007c0c */ /* 0x000fc4000bf66270 */
[----:B-1----:R-:W-:-:S04]  /*11220*/  @!P0 LEA R4, P2, R7, R13, 0x2 ;  /* 0x0000000d07048211 */ /* 0x002fc800078410ff */
[----:B------:R-:W-:Y:S01]  /*11230*/  @!P0 LEA.HI.X R5, R7, R12, R11, 0x2, P2 ;  /* 0x0000000c07058211 */ /* 0x000fe200010f140b */
[----:B------:R-:W-:Y:S01]  /*11240*/  VIADD R7, R197, 0x58 ;  /* 0x00000058c5077836 */ /* 0x000fe20000000000 */
[----:B------:R-:W-:Y:S01]  /*11250*/  ISETP.GE.AND P2, PT, R183, UR4, PT ;  /* 0x00000004b7007c0c */ /* 0x000fe2000bf46270 */
[----:B------:R-:W-:Y:S02]  /*11260*/  VIADD R11, R197, 0x60 ;  /* 0x00000060c50b7836 */ /* 0x000fe40000000000 */
[----:B------:R1:W-:Y:S01]  /*11270*/  @!P0 ST.E.64 desc[UR42][R4.64], R64 ;  /* 0x0000004004008985 */ /* 0x0003e2000c101b2a */
[----:B------:R-:W-:Y:S02]  /*11280*/  SHF.R.S32.HI R7, RZ, 0x1f, R7 ;  /* 0x0000001fff077819 */ /* 0x000fe40000011407 */
[----:B------:R-:W-:Y:S02]  /*11290*/  SHF.R.S32.HI R11, RZ, 0x1f, R11 ;  /* 0x0000001fff0b7819 */ /* 0x000fe4000001140b */
[----:B-1----:R-:W-:-:S04]  /*112a0*/  @!P1 LEA R4, P0, R6, R13, 0x2 ;  /* 0x0000000d06049211 */ /* 0x002fc800078010ff */
[-C--:B------:R-:W-:Y:S02]  /*112b0*/  @!P1 LEA.HI.X R5, R6, R12.reuse, R7, 0x2, P0 ;  /* 0x0000000c06059211 */ /* 0x080fe400000f1407 */
[----:B------:R-:W-:Y:S02]  /*112c0*/  ISETP.GE.AND P0, PT, R218, UR4, PT ;  /* 0x00000004da007c0c */ /* 0x000fe4000bf06270 */
[-C--:B------:R-:W-:Y:S01]  /*112d0*/  @!P4 LEA R6, P6, R220, R13.reuse, 0x2 ;  /* 0x0000000ddc06c211 */ /* 0x080fe200078c10ff */
[----:B------:R1:W-:Y:S01]  /*112e0*/  @!P1 ST.E.64 desc[UR42][R4.64], R68 ;  /* 0x0000004404009985 */ /* 0x0003e2000c101b2a */
[----:B------:R-:W-:Y:S02]  /*112f0*/  ISETP.GE.AND P1, PT, R196, UR4, PT ;  /* 0x00000004c4007c0c */ /* 0x000fe4000bf26270 */
[----:B------:R-:W-:Y:S02]  /*11300*/  @!P4 LEA.HI.X R7, R220, R12, R222, 0x2, P6 ;  /* 0x0000000cdc07c211 */ /* 0x000fe400030f14de */
[----:B-1----:R-:W-:-:S04]  /*11310*/  @!P3 LEA R4, P5, R10, R13, 0x2 ;  /* 0x0000000d0a04b211 */ /* 0x002fc800078a10ff */
[----:B------:R-:W-:Y:S02]  /*11320*/  @!P3 LEA.HI.X R5, R10, R12, R11, 0x2, P5 ;  /* 0x0000000c0a05b211 */ /* 0x000fe400028f140b */
[----:B------:R-:W-:-:S03]  /*11330*/  @!P2 LEA R10, P6, R183, R13, 0x2 ;  /* 0x0000000db70aa211 */ /* 0x000fc600078c10ff */
[----:B------:R1:W-:Y:S01]  /*11340*/  @!P3 ST.E.64 desc[UR42][R4.64], R72 ;  /* 0x000000480400b985 */ /* 0x0003e2000c101b2a */
[----:B------:R-:W-:Y:S02]  /*11350*/  ISETP.GE.AND P3, PT, R181, UR4, PT ;  /* 0x00000004b5007c0c */ /* 0x000fe4000bf66270 */
[-C--:B------:R-:W-:Y:S01]  /*11360*/  @!P2 LEA.HI.X R11, R183, R12.reuse, R184, 0x2, P6 ;  /* 0x0000000cb70ba211 */ /* 0x080fe200030f14b8 */
[----:B------:R2:W-:Y:S01]  /*11370*/  @!P4 ST.E.64 desc[UR42][R6.64], R76 ;  /* 0x0000004c0600c985 */ /* 0x0005e2000c101b2a */
[-C--:B-1----:R-:W-:Y:S02]  /*11380*/  @!P0 LEA R4, P4, R218, R13.reuse, 0x2 ;  /* 0x0000000dda048211 */ /* 0x082fe400078810ff */
[----:B--2---:R-:W-:Y:S02]  /*11390*/  @!P1 LEA R6, P5, R196, R13, 0x2 ;  /* 0x0000000dc4069211 */ /* 0x004fe400078a10ff */
[----:B------:R-:W-:Y:S02]  /*113a0*/  @!P0 LEA.HI.X R5, R218, R12, R219, 0x2, P4 ;  /* 0x0000000cda058211 */ /* 0x000fe400020f14db */
[----:B------:R-:W-:-:S02]  /*113b0*/  ISETP.GE.AND P4, PT, R179, UR4, PT ;  /* 0x00000004b3007c0c */ /* 0x000fc4000bf86270 */
[----:B------:R-:W-:Y:S01]  /*113c0*/  @!P1 LEA.HI.X R7, R196, R12, R217, 0x2, P5 ;  /* 0x0000000cc4079211 */ /* 0x000fe200028f14d9 */
[----:B------:R1:W-:Y:S01]  /*113d0*/  @!P0 ST.E.64 desc[UR42][R4.64], R80 ;  /* 0x0000005004008985 */ /* 0x0003e2000c101b2a */
[----:B------:R-:W-:Y:S02]  /*113e0*/  ISETP.GE.AND P5, PT, R177, UR4, PT ;  /* 0x00000004b1007c0c */ /* 0x000fe4000bfa6270 */
[----:B------:R-:W-:Y:S01]  /*113f0*/  ISETP.GE.AND P0, PT, R175, UR4, PT ;  /* 0x00000004af007c0c */ /* 0x000fe2000bf06270 */
[----:B------:R2:W-:Y:S01]  /*11400*/  @!P1 ST.E.64 desc[UR42][R6.64], R84 ;  /* 0x0000005406009985 */ /* 0x0005e2000c101b2a */
[----:B------:R-:W-:-:S03]  /*11410*/  ISETP.GE.AND P1, PT, R173, UR4, PT ;  /* 0x00000004ad007c0c */ /* 0x000fc6000bf26270 */
[----:B------:R3:W-:Y:S01]  /*11420*/  @!P2 ST.E.64 desc[UR42][R10.64], R88 ;  /* 0x000000580a00a985 */ /* 0x0007e2000c101b2a */
[-C--:B-1----:R-:W-:Y:S02]  /*11430*/  @!P3 LEA R4, P6, R181, R13.reuse, 0x2 ;  /* 0x0000000db504b211 */ /* 0x082fe400078c10ff */
[-C--:B--2---:R-:W-:Y:S02]  /*11440*/  @!P4 LEA R6, P2, R179, R13.reuse, 0x2 ;  /* 0x0000000db306c211 */ /* 0x084fe400078410ff */
[-C--:B------:R-:W-:Y:S02]  /*11450*/  @!P3 LEA.HI.X R5, R181, R12.reuse, R182, 0x2, P6 ;  /* 0x0000000cb505b211 */ /* 0x080fe400030f14b6 */
[----:B---3--:R-:W-:Y:S02]  /*11460*/  @!P5 LEA R10, P6, R177, R13, 0x2 ;  /* 0x0000000db10ad211 */ /* 0x008fe400078c10ff */
[----:B------:R-:W-:Y:S01]  /*11470*/  @!P4 LEA.HI.X R7, R179, R12, R180, 0x2, P2 ;  /* 0x0000000cb307c211 */ /* 0x000fe200010f14b4 */
[----:B------:R1:W-:Y:S01]  /*11480*/  @!P3 ST.E.64 desc[UR42][R4.64], R92 ;  /* 0x0000005c0400b985 */ /* 0x0003e2000c101b2a */
[----:B------:R-:W-:-:S02]  /*11490*/  ISETP.GE.AND P2, PT, R171, UR4, PT ;  /* 0x00000004ab007c0c */ /* 0x000fc4000bf46270 */
[----:B------:R-:W-:Y:S01]  /*114a0*/  @!P5 LEA.HI.X R11, R177, R12, R178, 0x2, P6 ;  /* 0x0000000cb10bd211 */ /* 0x000fe200030f14b2 */
[----:B------:R2:W-:Y:S01]  /*114b0*/  @!P4 ST.E.64 desc[UR42][R6.64], R96 ;  /* 0x000000600600c985 */ /* 0x0005e2000c101b2a */
[----:B------:R-:W-:-:S03]  /*114c0*/  ISETP.GE.AND P4, PT, R167, UR4, PT ;  /* 0x00000004a7007c0c */ /* 0x000fc6000bf86270 */
[----:B------:R3:W-:Y:S01]  /*114d0*/  @!P5 ST.E.64 desc[UR42][R10.64], R100 ;  /* 0x000000640a00d985 */ /* 0x0007e2000c101b2a */
[----:B------:R-:W-:Y:S02]  /*114e0*/  ISETP.GE.AND P5, PT, R169, UR4, PT ;  /* 0x00000004a9007c0c */ /* 0x000fe4000bfa6270 */
[-C--:B-1----:R-:W-:Y:S02]  /*114f0*/  @!P0 LEA R4, P6, R175, R13.reuse, 0x2 ;  /* 0x0000000daf048211 */ /* 0x082fe400078c10ff */
[-C--:B--2---:R-:W-:Y:S02]  /*11500*/  @!P1 LEA R6, P3, R173, R13.reuse, 0x2 ;  /* 0x0000000dad069211 */ /* 0x084fe400078610ff */
[-C--:B------:R-:W-:Y:S02]  /*11510*/  @!P0 LEA.HI.X R5, R175, R12.reuse, R176, 0x2, P6 ;  /* 0x0000000caf058211 */ /* 0x080fe400030f14b0 */
[----:B------:R-:W-:Y:S02]  /*11520*/  @!P1 LEA.HI.X R7, R173, R12, R174, 0x2, P3 ;  /* 0x0000000cad079211 */ /* 0x000fe400018f14ae */
[----:B---3--:R-:W-:Y:S01]  /*11530*/  @!P2 LEA R10, P6, R171, R13, 0x2 ;  /* 0x0000000dab0aa211 */ /* 0x008fe200078c10ff */
[----:B------:R1:W-:Y:S01]  /*11540*/  @!P0 ST.E.64 desc[UR42][R4.64], R104 ;  /* 0x0000006804008985 */ /* 0x0003e2000c101b2a */
[----:B------:R-:W-:-:S02]  /*11550*/  ISETP.GE.AND P3, PT, R165, UR4, PT ;  /* 0x00000004a5007c0c */ /* 0x000fc4000bf66270 */
[----:B------:R-:W-:Y:S01]  /*11560*/  @!P2 LEA.HI.X R11, R171, R12, R172, 0x2, P6 ;  /* 0x0000000cab0ba211 */ /* 0x000fe200030f14ac */
[----:B------:R2:W-:Y:S01]  /*11570*/  @!P1 ST.E.64 desc[UR42][R6.64], R108 ;  /* 0x0000006c06009985 */ /* 0x0005e2000c101b2a */
[----:B------:R-:W-:-:S03]  /*11580*/  ISETP.GE.AND P0, PT, R163, UR4, PT ;  /* 0x00000004a3007c0c */ /* 0x000fc6000bf06270 */
[----:B------:R3:W-:Y:S01]  /*11590*/  @!P2 ST.E.64 desc[UR42][R10.64], R112 ;  /* 0x000000700a00a985 */ /* 0x0007e2000c101b2a */
[-C--:B-1----:R-:W-:Y:S02]  /*115a0*/  @!P5 LEA R4, P1, R169, R13.reuse, 0x2 ;  /* 0x0000000da904d211 */ /* 0x082fe400078210ff */
[-C--:B--2---:R-:W-:Y:S02]  /*115b0*/  @!P4 LEA R6, P2, R167, R13.reuse, 0x2 ;  /* 0x0000000da706c211 */ /* 0x084fe400078410ff */
[-C--:B------:R-:W-:Y:S02]  /*115c0*/  @!P5 LEA.HI.X R5, R169, R12.reuse, R170, 0x2, P1 ;  /* 0x0000000ca905d211 */ /* 0x080fe400008f14aa */
[----:B---3--:R-:W-:Y:S02]  /*115d0*/  @!P3 LEA R10, P6, R165, R13, 0x2 ;  /* 0x0000000da50ab211 */ /* 0x008fe400078c10ff */
[----:B------:R-:W-:Y:S01]  /*115e0*/  ISETP.GE.AND P1, PT, R161, UR4, PT ;  /* 0x00000004a1007c0c */ /* 0x000fe2000bf26270 */
        /* <DEDUP_REMOVED lines=18> */
[-C--:B------:R-:W-:Y:S02]  /*11710*/  @!P4 LEA.HI.X R5, R159, R12.reuse, R160, 0x2, P0 ;  /* 0x0000000c9f05c211 */ /* 0x080fe400000f14a0 */
[-C--:B------:R-:W-:Y:S02]  /*11720*/  @!P5 LEA R14, P0, R20, R13.reuse, 0x2 ;  /* 0x0000000d140ed211 */ /* 0x080fe400078010ff */
[----:B--2---:R-:W-:Y:S01]  /*11730*/  @!P2 LEA R6, P1, R152, R13, 0x2 ;  /* 0x0000000d9806a211 */ /* 0x004fe200078210ff */
[----:B------:R4:W-:Y:S01]  /*11740*/  @!P4 ST.E.64 desc[UR42][R4.64], R136 ;  /* 0x000000880400c985 */ /* 0x0009e2000c101b2a */
[-C--:B------:R-:W-:Y:S02]  /*11750*/  @!P5 LEA.HI.X R15, R20, R12.reuse, R21, 0x2, P0 ;  /* 0x0000000c140fd211 */ /* 0x080fe400000f1415 */
[----:B------:R-:W-:Y:S01]  /*11760*/  @!P2 LEA.HI.X R7, R152, R12, R156, 0x2, P1 ;  /* 0x0000000c9807a211 */ /* 0x000fe200008f149c */
[----:B------:R4:W-:Y:S04]  /*11770*/  @!P3 ST.E.64 desc[UR42][R10.64], R140 ;  /* 0x0000008c0a00b985 */ /* 0x0009e8000c101b2a */
[----:B------:R4:W-:Y:S04]  /*11780*/  @!P2 ST.E.64 desc[UR42][R6.64], R144 ;  /* 0x000000900600a985 */ /* 0x0009e8000c101b2a */
[----:B------:R4:W-:Y:S02]  /*11790*/  @!P5 ST.E.64 desc[UR42][R14.64], R148 ;  /* 0x000000940e00d985 */ /* 0x0009e4000c101b2a */
.L_x_3925:
[----:B------:R-:W-:Y:S05]  /*117a0*/  BSYNC B1 ;  /* 0x0000000000017941 */ /* 0x000fea0003800000 */
.L_x_3924:
[----:B-1--4-:R-:W-:Y:S01]  /*117b0*/  VIADD R4, R9, 0x8 ;  /* 0x0000000809047836 */ /* 0x012fe20000000000 */
[----:B------:R1:W4:Y:S04]  /*117c0*/  SHFL.IDX PT, R10, R8, 0x1, 0x1c1f ;  /* 0x003c1f00080a7f89 */ /* 0x00032800000e0000 */
[----:B------:R-:W-:Y:S01]  /*117d0*/  ISETP.GE.AND P0, PT, R4, R3, PT ;  /* 0x000000030400720c */ /* 0x000fe20003f06270 */
[----:B------:R-:W0:-:S12]  /*117e0*/  SHFL.IDX PT, R0, R0, 0x1, 0x1c1f ;  /* 0x003c1f0000007f89 */ /* 0x000e1800000e0000 */
[----:B-1----:R-:W-:Y:S05]  /*117f0*/  @P0 BRA `(.L_x_3923) ;  /* 0x0000001800b80947 */ /* 0x002fea0003800000 */
[----:B------:R-:W-:Y:S01]  /*11800*/  ULDC UR4, c[0x0][0xac8] ;  /* 0x0002b20000047ab9 */ /* 0x000fe20000000800 */
[C---:B------:R-:W-:Y:S01]  /*11810*/  VIADD R15, R197.reuse, 0x8 ;  /* 0x00000008c50f7836 */ /* 0x040fe20000000000 */
[C---:B------:R-:W-:Y:S01]  /*11820*/  ISETP.GE.AND P4, PT, R197.reuse, UR4, PT ;  /* 0x00000004c5007c0c */ /* 0x040fe2000bf86270 */
[C---:B------:R-:W-:Y:S01]  /*11830*/  VIADD R24, R197.reuse, 0x10 ;  /* 0x00000010c5187836 */ /* 0x040fe20000000000 */
[----:B------:R-:W-:Y:S01]  /*11840*/  SHF.R.S32.HI R6, RZ, 0x1f, R197 ;  /* 0x0000001fff067819 */ /* 0x000fe200000114c5 */
[----:B------:R-:W-:Y:S01]  /*11850*/  VIADD R25, R197, 0x8 ;  /* 0x00000008c5197836 */ /* 0x000fe20000000000 */
[----:B------:R-:W-:Y:S01]  /*11860*/  ISETP.GE.AND P2, PT, R15, UR4, PT ;  /* 0x000000040f007c0c */ /* 0x000fe2000bf46270 */
[C---:B------:R-:W-:Y:S01]  /*11870*/  VIADD R14, R197.reuse, 0x18 ;  /* 0x00000018c50e7836 */ /* 0x040fe20000000000 */
[----:B------:R-:W-:Y:S01]  /*11880*/  ISETP.GE.AND P1, PT, R24, UR4, PT ;  /* 0x0000000418007c0c */ /* 0x000fe2000bf26270 */
[C---:B---3--:R-:W-:Y:S01]  /*11890*/  VIADD R12, R197.reuse, 0x20 ;  /* 0x00000020c50c7836 */ /* 0x048fe20000000000 */
[----:B------:R-:W-:Y:S01]  /*118a0*/  SHF.R.S32.HI R25, RZ, 0x1f, R25 ;  /* 0x0000001fff197819 */ /* 0x000fe20000011419 */
[C---:B--2---:R-:W-:Y:S01]  /*118b0*/  VIADD R13, R197.reuse, 0x28 ;  /* 0x00000028c50d7836 */ /* 0x044fe20000000000 */
[----:B------:R-:W-:Y:S01]  /*118c0*/  ISETP.GE.AND P0, PT, R14, UR4, PT ;  /* 0x000000040e007c0c */ /* 0x000fe2000bf06270 */
[----:B------:R-:W-:-:S02]  /*118d0*/  VIADD R11, R197, 0x30 ;  /* 0x00000030c50b7836 */ /* 0x000fc40000000000 */
[----:B0-----:R-:W-:-:S04]  /*118e0*/  @!P4 LEA R4, P3, R197, R0, 0x2 ;  /* 0x00000000c504c211 */ /* 0x001fc800078610ff */
[----:B----4-:R-:W-:Y:S02]  /*118f0*/  @!P4 LEA.HI.X R5, R197, R10, R6, 0x2, P3 ;  /* 0x0000000ac505c211 */ /* 0x010fe400018f1406 */
[----:B------:R-:W-:Y:S02]  /*11900*/  ISETP.GE.AND P3, PT, R12, UR4, PT ;  /* 0x000000040c007c0c */ /* 0x000fe4000bf66270 */
[-C--:B------:R-:W-:Y:S01]  /*11910*/  @!P1 LEA R6, P5, R24, R0.reuse, 0x2 ;  /* 0x0000000018069211 */ /* 0x080fe200078a10ff */
[----:B------:R0:W-:Y:S01]  /*11920*/  @!P4 ST.E.64 desc[UR42][R4.64], R26 ;  /* 0x0000001a0400c985 */ /* 0x0001e2000c101b2a */
[----:B------:R-:W-:Y:S02]  /*11930*/  ISETP.GE.AND P4, PT, R13, UR4, PT ;  /* 0x000000040d007c0c */ /* 0x000fe4000bf86270 */
[----:B0-----:R-:W-:-:S04]  /*11940*/  @!P2 LEA R4, P6, R15, R0, 0x2 ;  /* 0x000000000f04a211 */ /* 0x001fc800078c10ff */
[----:B------:R-:W-:Y:S01]  /*11950*/  @!P2 LEA.HI.X R5, R15, R10, R25, 0x2, P6 ;  /* 0x0000000a0f05a211 */ /* 0x000fe200030f1419 */
[C---:B------:R-:W-:Y:S01]  /*11960*/  VIADD R25, R197.reuse, 0x10 ;  /* 0x00000010c5197836 */ /* 0x040fe20000000000 */
[----:B------:R-:W-:Y:S01]  /*11970*/  @!P0 LEA R8, P6, R14, R0, 0x2 ;  /* 0x000000000e088211 */ /* 0x000fe200078c10ff */
[C---:B------:R-:W-:Y:S02]  /*11980*/  VIADD R15, R197.reuse, 0x18 ;  /* 0x00000018c50f7836 */ /* 0x040fe40000000000 */
[----:B------:R0:W-:Y:S01]  /*11990*/  @!P2 ST.E.64 desc[UR42][R4.64], R30 ;  /* 0x0000001e0400a985 */ /* 0x0001e2000c101b2a */
[----:B------:R-:W-:Y:S02]  /*119a0*/  SHF.R.S32.HI R25, RZ, 0x1f, R25 ;  /* 0x0000001fff197819 */ /* 0x000fe40000011419 */
[----:B------:R-:W-:Y:S02]  /*119b0*/  SHF.R.S32.HI R15, RZ, 0x1f, R15 ;  /* 0x0000001fff0f7819 */ /* 0x000fe4000001140f */
[-C--:B------:R-:W-:Y:S01]  /*119c0*/  @!P1 LEA.HI.X R7, R24, R10.reuse, R25, 0x2, P5 ;  /* 0x0000000a18079211 */ /* 0x080fe200028f1419 */
[C---:B------:R-:W-:Y:S01]  /*119d0*/  VIADD R25, R197.reuse, 0x20 ;  /* 0x00000020c5197836 */ /* 0x040fe20000000000 */
[----:B------:R-:W-:Y:S01]  /*119e0*/  @!P0 LEA.HI.X R9, R14, R10, R15, 0x2, P6 ;  /* 0x0000000a0e098211 */ /* 0x000fe200030f140f */
[----:B------:R-:W-:Y:S01]  /*119f0*/  VIADD R15, R197, 0x38 ;  /* 0x00000038c50f7836 */ /* 0x000fe20000000000 */
[----:B------:R-:W-:Y:S01]  /*11a00*/  ISETP.GE.AND P5, PT, R11, UR4, PT ;  /* 0x000000040b007c0c */ /* 0x000fe2000bfa6270 */
[----:B------:R1:W-:Y:S01]  /*11a10*/  @!P1 ST.E.64 desc[UR42][R6.64], R34 ;  /* 0x0000002206009985 */ /* 0x0003e2000c101b2a */
[----:B------:R-:W-:Y:S01]  /*11a20*/  SHF.R.S32.HI R25, RZ, 0x1f, R25 ;  /* 0x0000001fff197819 */ /* 0x000fe20000011419 */
[----:B------:R-:W-:Y:S01]  /*11a30*/  VIADD R14, R197, 0x48 ;  /* 0x00000048c50e7836 */ /* 0x000fe20000000000 */
[C---:B0-----:R-:W-:Y:S01]  /*11a40*/  @!P3 LEA R4, P1, R12.reuse, R0, 0x2 ;  /* 0x000000000c04b211 */ /* 0x041fe200078210ff */
[----:B------:R0:W-:Y:S01]  /*11a50*/  @!P0 ST.E.64 desc[UR42][R8.64], R38 ;  /* 0x0000002608008985 */ /* 0x0001e2000c101b2a */
[----:B------:R-:W-:Y:S01]  /*11a60*/  ISETP.GE.AND P0, PT, R15, UR4, PT ;  /* 0x000000040f007c0c */ /* 0x000fe2000bf06270 */
[C---:B------:R-:W-:Y:S01]  /*11a70*/  VIADD R24, R197.reuse, 0x40 ;  /* 0x00000040c5187836 */ /* 0x040fe20000000000 */
[----:B------:R-:W-:Y:S01]  /*11a80*/  @!P3 LEA.HI.X R5, R12, R10, R25, 0x2, P1 ;  /* 0x0000000a0c05b211 */ /* 0x000fe200008f1419 */
[----:B------:R-:W-:-:S02]  /*11a90*/  VIADD R25, R197, 0x28 ;  /* 0x00000028c5197836 */ /* 0x000fc40000000000 */
[----:B------:R-:W-:Y:S01]  /*11aa0*/  VIADD R12, R197, 0x30 ;  /* 0x00000030c50c7836 */ /* 0x000fe20000000000 */
[----:B------:R-:W-:Y:S01]  /*11ab0*/  ISETP.GE.AND P1, PT, R24, UR4, PT ;  /* 0x0000000418007c0c */ /* 0x000fe2000bf26270 */
[----:B------:R2:W-:Y:S01]  /*11ac0*/  @!P3 ST.E.64 desc[UR42][R4.64], R42 ;  /* 0x0000002a0400b985 */ /* 0x0005e2000c101b2a */
[C---:B-1----:R-:W-:Y:S02]  /*11ad0*/  @!P4 LEA R6, P2, R13.reuse, R0, 0x2 ;  /* 0x000000000d06c211 */ /* 0x042fe400078410ff */
[----:B------:R-:W-:Y:S02]  /*11ae0*/  SHF.R.S32.HI R25, RZ, 0x1f, R25 ;  /* 0x0000001fff197819 */ /* 0x000fe40000011419 */
[----:B------:R-:W-:Y:S02]  /*11af0*/  SHF.R.S32.HI R12, RZ, 0x1f, R12 ;  /* 0x0000001fff0c7819 */ /* 0x000fe4000001140c */
[----:B------:R-:W-:Y:S01]  /*11b00*/  @!P4 LEA.HI.X R7, R13, R10, R25, 0x2, P2 ;  /* 0x0000000a0d07c211 */ /* 0x000fe200010f1419 */
[----:B------:R-:W-:Y:S01]  /*11b10*/  VIADD R25, R197, 0x38 ;  /* 0x00000038c5197836 */ /* 0x000fe20000000000 */
[----:B0-----:R-:W-:Y:S01]  /*11b20*/  @!P5 LEA R8, P6, R11, R0, 0x2 ;  /* 0x000000000b08d211 */ /* 0x001fe200078c10ff */
[----:B------:R-:W-:Y:S01]  /*11b30*/  VIADD R13, R197, 0x58 ;  /* 0x00000058c50d7836 */ /* 0x000fe20000000000 */
[----:B------:R-:W-:Y:S01]  /*11b40*/  ISETP.GE.AND P2, PT, R14, UR4, PT ;  /* 0x000000040e007c0c */ /* 0x000fe2000bf46270 */
[----:B------:R0:W-:Y:S01]  /*11b50*/  @!P4 ST.E.64 desc[UR42][R6.64], R46 ;  /* 0x0000002e0600c985 */ /* 0x0001e2000c101b2a */
[----:B------:R-:W-:Y:S01]  /*11b60*/  @!P5 LEA.HI.X R9, R11, R10, R12, 0x2, P6 ;  /* 0x0000000a0b09d211 */ /* 0x000fe200030f140c */
[----:B------:R-:W-:Y:S01]  /*11b70*/  VIADD R12, R197, 0x50 ;  /* 0x00000050c50c7836 */ /* 0x000fe20000000000 */
[----:B--2---:R-:W-:Y:S01]  /*11b80*/  @!P0 LEA R4, P6, R15, R0, 0x2 ;  /* 0x000000000f048211 */ /* 0x004fe200078c10ff */
[----:B------:R-:W-:Y:S01]  /*11b90*/  VIADD R11, R197, 0x60 ;  /* 0x00000060c50b7836 */ /* 0x000fe20000000000 */
[----:B------:R-:W-:Y:S01]  /*11ba0*/  SHF.R.S32.HI R25, RZ, 0x1f, R25 ;  /* 0x0000001fff197819 */ /* 0x000fe20000011419 */
[----:B------:R1:W-:Y:S01]  /*11bb0*/  @!P5 ST.E.64 desc[UR42][R8.64], R50 ;  /* 0x000000320800d985 */ /* 0x0003e2000c101b2a */
[----:B------:R-:W-:-:S02]  /*11bc0*/  ISETP.GE.AND P3, PT, R12, UR4, PT ;  /* 0x000000040c007c0c */ /* 0x000fc4000bf66270 */
[----:B------:R-:W-:Y:S01]  /*11bd0*/  @!P0 LEA.HI.X R5, R15, R10, R25, 0x2, P6 ;  /* 0x0000000a0f058211 */ /* 0x000fe200030f1419 */
[----:B------:R-:W-:Y:S01]  /*11be0*/  VIADD R15, R197, 0x48 ;  /* 0x00000048c50f7836 */ /* 0x000fe20000000000 */
[----:B------:R-:W-:Y:S01]  /*11bf0*/  ISETP.GE.AND P4, PT, R13, UR4, PT ;  /* 0x000000040d007c0c */ /* 0x000fe2000bf86270 */
[----:B------:R-:W-:Y:S01]  /*11c00*/  VIADD R25, R197, 0x40 ;  /* 0x00000040c5197836 */ /* 0x000fe20000000000 */
[-C--:B0-----:R-:W-:Y:S01]  /*11c10*/  @!P1 LEA R6, P5, R24, R0.reuse, 0x2 ;  /* 0x0000000018069211 */ /* 0x081fe200078a10ff */
[----:B------:R0:W-:Y:S01]  /*11c20*/  @!P0 ST.E.64 desc[UR42][R4.64], R54 ;  /* 0x0000003604008985 */ /* 0x0001e2000c101b2a */
[----:B------:R-:W-:Y:S02]  /*11c30*/  SHF.R.S32.HI R15, RZ, 0x1f, R15 ;  /* 0x0000001fff0f7819 */ /* 0x000fe4000001140f */
[----:B------:R-:W-:Y:S02]  /*11c40*/  SHF.R.S32.HI R25, RZ, 0x1f, R25 ;  /* 0x0000001fff197819 */ /* 0x000fe40000011419 */
[----:B-1----:R-:W-:-:S02]  /*11c50*/  @!P2 LEA R8, P6, R14, R0, 0x2 ;  /* 0x000000000e08a211 */ /* 0x002fc400078c10ff */
[-C--:B------:R-:W-:Y:S02]  /*11c60*/  @!P1 LEA.HI.X R7, R24, R10.reuse, R25, 0x2, P5 ;  /* 0x0000000a18079211 */ /* 0x080fe400028f1419 */
[----:B------:R-:W-:Y:S01]  /*11c70*/  @!P2 LEA.HI.X R9, R14, R10, R15, 0x2, P6 ;  /* 0x0000000a0e09a211 */ /* 0x000fe200030f140f */
[----:B------:R-:W-:Y:S01]  /*11c80*/  VIADD R14, R197, 0x50 ;  /* 0x00000050c50e7836 */ /* 0x000fe20000000000 */
[----:B------:R-:W-:Y:S01]  /*11c90*/  ISETP.GE.AND P5, PT, R11, UR4, PT ;  /* 0x000000040b007c0c */ /* 0x000fe2000bfa6270 */
[----:B------:R1:W-:Y:S01]  /*11ca0*/  @!P1 ST.E.64 desc[UR42][R6.64], R58 ;  /* 0x0000003a06009985 */ /* 0x0003e2000c101b2a */
[----:B------:R-:W-:Y:S02]  /*11cb0*/  ISETP.GE.AND P0, PT, R220, UR4, PT ;  /* 0x00000004dc007c0c */ /* 0x000fe4000bf06270 */
[----:B0-----:R-:W-:Y:S01]  /*11cc0*/  @!P3 LEA R4, P6, R12, R0, 0x2 ;  /* 0x000000000c04b211 */ /* 0x001fe200078c10ff */
[----:B------:R0:W-:Y:S01]  /*11cd0*/  @!P2 ST.E.64 desc[UR42][R8.64], R62 ;  /* 0x0000003e0800a985 */ /* 0x0001e2000c101b2a */
[----:B------:R-:W-:-:S02]  /*11ce0*/  SHF.R.S32.HI R14, RZ, 0x1f, R14 ;  /* 0x0000001fff0e7819 */ /* 0x000fc4000001140e */
[----:B------:R-:W-:Y:S02]  /*11cf0*/  ISETP.GE.AND P1, PT, R218, UR4, PT ;  /* 0x00000004da007c0c */ /* 0x000fe4000bf26270 */
[----:B------:R-:W-:Y:S01]  /*11d00*/  @!P3 LEA.HI.X R5, R12, R10, R14, 0x2, P6 ;  /* 0x0000000a0c05b211 */ /* 0x000fe200030f140e */
[C---:B------:R-:W-:Y:S02]  /*11d10*/  VIADD R14, R197.reuse, 0x58 ;  /* 0x00000058c50e7836 */ /* 0x040fe40000000000 */
[----:B------:R-:W-:Y:S01]  /*11d20*/  VIADD R12, R197, 0x60 ;  /* 0x00000060c50c7836 */ /* 0x000fe20000000000 */
[----:B-1----:R-:W-:Y:S01]  /*11d30*/  @!P4 LEA R6, P2, R13, R0, 0x2 ;  /* 0x000000000d06c211 */ /* 0x002fe200078410ff */
[----:B------:R1:W-:Y:S01]  /*11d40*/  @!P3 ST.E.64 desc[UR42][R4.64], R66 ;  /* 0x000000420400b985 */ /* 0x0003e2000c101b2a */
[----:B------:R-:W-:Y:S02]  /*11d50*/  SHF.R.S32.HI R14, RZ, 0x1f, R14 ;  /* 0x0000001fff0e7819 */ /* 0x000fe4000001140e */
[----:B------:R-:W-:-:S02]  /*11d60*/  SHF.R.S32.HI R12, RZ, 0x1f, R12 ;  /* 0x0000001fff0c7819 */ /* 0x000fc4000001140c */
[----:B------:R-:W-:Y:S02]  /*11d70*/  @!P4 LEA.HI.X R7, R13, R10, R14, 0x2, P2 ;  /* 0x0000000a0d07c211 */ /* 0x000fe400010f140e */
[----:B------:R-:W-:Y:S02]  /*11d80*/  ISETP.GE.AND P2, PT, R196, UR4, PT ;  /* 0x00000004c4007c0c */ /* 0x000fe4000bf46270 */
[C---:B0-----:R-:W-:Y:S01]  /*11d90*/  @!P5 LEA R8, P6, R11.reuse, R0, 0x2 ;  /* 0x000000000b08d211 */ /* 0x041fe200078c10ff */
[----:B------:R0:W-:Y:S03]  /*11da0*/  @!P4 ST.E.64 desc[UR42][R6.64], R70 ;  /* 0x000000460600c985 */ /* 0x0001e6000c101b2a */
[----:B------:R-:W-:Y:S02]  /*11db0*/  @!P5 LEA.HI.X R9, R11, R10, R12, 0x2, P6 ;  /* 0x0000000a0b09d211 */ /* 0x000fe400030f140c */
[----:B-1----:R-:W-:-:S03]  /*11dc0*/  @!P0 LEA R4, P4, R220, R0, 0x2 ;  /* 0x00000000dc048211 */ /* 0x002fc600078810ff */
[----:B------:R1:W-:Y:S01]  /*11dd0*/  @!P5 ST.E.64 desc[UR42][R8.64], R74 ;  /* 0x0000004a0800d985 */ /* 0x0003e2000c101b2a */
[----:B------:R-:W-:Y:S02]  /*11de0*/  @!P0 LEA.HI.X R5, R220, R10, R222, 0x2, P4 ;  /* 0x0000000adc058211 */ /* 0x000fe400020f14de */
[----:B------:R-:W-:Y:S02]  /*11df0*/  ISETP.GE.AND P4, PT, R181, UR4, PT ;  /* 0x00000004b5007c0c */ /* 0x000fe4000bf86270 */
[----:B------:R-:W-:Y:S01]  /*11e00*/  ISETP.GE.AND P5, PT, R183, UR4, PT ;  /* 0x00000004b7007c0c */ /* 0x000fe2000bfa6270 */
[----:B------:R2:W-:Y:S01]  /*11e10*/  @!P0 ST.E.64 desc[UR42][R4.64], R78 ;  /* 0x0000004e04008985 */ /* 0x0005e2000c101b2a */
[----:B0-----:R-:W-:-:S04]  /*11e20*/  @!P1 LEA R6, P3, R218, R0, 0x2 ;  /* 0x00000000da069211 */ /* 0x001fc800078610ff */
[----:B------:R-:W-:Y:S02]  /*11e30*/  @!P1 LEA.HI.X R7, R218, R10, R219, 0x2, P3 ;  /* 0x0000000ada079211 */ /* 0x000fe400018f14db */
[----:B------:R-:W-:Y:S02]  /*11e40*/  ISETP.GE.AND P3, PT, R179, UR4, PT ;  /* 0x00000004b3007c0c */ /* 0x000fe4000bf66270 */
[C---:B-1----:R-:W-:Y:S01]  /*11e50*/  @!P2 LEA R8, P6, R196.reuse, R0, 0x2 ;  /* 0x00000000c408a211 */ /* 0x042fe200078c10ff */
[----:B------:R0:W-:Y:S01]  /*11e60*/  @!P1 ST.E.64 desc[UR42][R6.64], R82 ;  /* 0x0000005206009985 */ /* 0x0001e2000c101b2a */
[----:B------:R-:W-:Y:S02]  /*11e70*/  ISETP.GE.AND P1, PT, R175, UR4, PT ;  /* 0x00000004af007c0c */ /* 0x000fe4000bf26270 */
[----:B------:R-:W-:Y:S02]  /*11e80*/  @!P2 LEA.HI.X R9, R196, R10, R217, 0x2, P6 ;  /* 0x0000000ac409a211 */ /* 0x000fe400030f14d9 */
[----:B--2---:R-:W-:-:S03]  /*11e90*/  @!P5 LEA R4, P6, R183, R0, 0x2 ;  /* 0x00000000b704d211 */ /* 0x004fc600078c10ff */
[----:B------:R1:W-:Y:S01]  /*11ea0*/  @!P2 ST.E.64 desc[UR42][R8.64], R86 ;  /* 0x000000560800a985 */ /* 0x0003e2000c101b2a */
[----:B------:R-:W-:Y:S02]  /*11eb0*/  ISETP.GE.AND P2, PT, R177, UR4, PT ;  /* 0x00000004b1007c0c */ /* 0x000fe4000bf46270 */
[----:B------:R-:W-:Y:S02]  /*11ec0*/  @!P5 LEA.HI.X R5, R183, R10, R184, 0x2, P6 ;  /* 0x0000000ab705d211 */ /* 0x000fe400030f14b8 */
[----:B0-----:R-:W-:-:S03]  /*11ed0*/  @!P4 LEA R6, P0, R181, R0, 0x2 ;  /* 0x00000000b506c211 */ /* 0x001fc600078010ff */
[----:B------:R0:W-:Y:S01]  /*11ee0*/  @!P5 ST.E.64 desc[UR42][R4.64], R90 ;  /* 0x0000005a0400d985 */ /* 0x0001e2000c101b2a */
[----:B------:R-:W-:Y:S02]  /*11ef0*/  ISETP.GE.AND P5, PT, R171, UR4, PT ;  /* 0x00000004ab007c0c */ /* 0x000fe4000bfa6270 */
[----:B------:R-:W-:Y:S02]  /*11f00*/  @!P4 LEA.HI.X R7, R181, R10, R182, 0x2, P0 ;  /* 0x0000000ab507c211 */ /* 0x000fe400000f14b6 */
[----:B------:R-:W-:Y:S02]  /*11f10*/  ISETP.GE.AND P0, PT, R173, UR4, PT ;  /* 0x00000004ad007c0c */ /* 0x000fe4000bf06270 */
[----:B-1----:R-:W-:Y:S01]  /*11f20*/  @!P3 LEA R8, P6, R179, R0, 0x2 ;  /* 0x00000000b308b211 */ /* 0x002fe200078c10ff */
[----:B------:R1:W-:Y:S01]  /*11f30*/  @!P4 ST.E.64 desc[UR42][R6.64], R94 ;  /* 0x0000005e0600c985 */ /* 0x0003e2000c101b2a */
[----:B------:R-:W-:Y:S02]  /*11f40*/  ISETP.GE.AND P4, PT, R169, UR4, PT ;  /* 0x00000004a9007c0c */ /* 0x000fe4000bf86270 */
[----:B------:R-:W-:-:S02]  /*11f50*/  @!P3 LEA.HI.X R9, R179, R10, R180, 0x2, P6 ;  /* 0x0000000ab309b211 */ /* 0x000fc400030f14b4 */
[----:B0-----:R-:W-:-:S03]  /*11f60*/  @!P2 LEA R4, P6, R177, R0, 0x2 ;  /* 0x00000000b104a211 */ /* 0x001fc600078c10ff */
[----:B------:R0:W-:Y:S01]  /*11f70*/  @!P3 ST.E.64 desc[UR42][R8.64], R98 ;  /* 0x000000620800b985 */ /* 0x0001e2000c101b2a */
[----:B------:R-:W-:Y:S02]  /*11f80*/  @!P2 LEA.HI.X R5, R177, R10, R178, 0x2, P6 ;  /* 0x0000000ab105a211 */ /* 0x000fe400030f14b2 */
[----:B-1----:R-:W-:-:S03]  /*11f90*/  @!P1 LEA R6, P3, R175, R0, 0x2 ;  /* 0x00000000af069211 */ /* 0x002fc600078610ff */
[----:B------:R1:W-:Y:S01]  /*11fa0*/  @!P2 ST.E.64 desc[UR42][R4.64], R102 ;  /* 0x000000660400a985 */ /* 0x0003e2000c101b2a */
[----:B------:R-:W-:Y:S02]  /*11fb0*/  @!P1 LEA.HI.X R7, R175, R10, R176, 0x2, P3 ;  /* 0x0000000aaf079211 */ /* 0x000fe400018f14b0 */
[----:B------:R-:W-:Y:S02]  /*11fc0*/  ISETP.GE.AND P3, PT, R167, UR4, PT ;  /* 0x00000004a7007c0c */ /* 0x000fe4000bf66270 */
[C---:B0-----:R-:W-:Y:S01]  /*11fd0*/  @!P0 LEA R8, P6, R173.reuse, R0, 0x2 ;  /* 0x00000000ad088211 */ /* 0x041fe200078c10ff */
[----:B------:R0:W-:Y:S03]  /*11fe0*/  @!P1 ST.E.64 desc[UR42][R6.64], R106 ;  /* 0x0000006a06009985 */ /* 0x0001e6000c101b2a */
[----:B------:R-:W-:Y:S02]  /*11ff0*/  @!P0 LEA.HI.X R9, R173, R10, R174, 0x2, P6 ;  /* 0x0000000aad098211 */ /* 0x000fe400030f14ae */
[----:B-1----:R-:W-:-:S03]  /*12000*/  @!P5 LEA R4, P1, R171, R0, 0x2 ;  /* 0x00000000ab04d211 */ /* 0x002fc600078210ff */
[----:B------:R1:W-:Y:S01]  /*12010*/  @!P0 ST.E.64 desc[UR42][R8.64], R110 ;  /* 0x0000006e08008985 */ /* 0x0003e2000c101b2a */
[----:B------:R-:W-:Y:S02]  /*12020*/  ISETP.GE.AND P0, PT, R165, UR4, PT ;  /* 0x00000004a5007c0c */ /* 0x000fe4000bf06270 */
[----:B------:R-:W-:Y:S02]  /*12030*/  @!P5 LEA.HI.X R5, R171, R10, R172, 0x2, P1 ;  /* 0x0000000aab05d211 */ /* 0x000fe400008f14ac */
[----:B------:R-:W-:Y:S02]  /*12040*/  ISETP.GE.AND P1, PT, R163, UR4, PT ;  /* 0x00000004a3007c0c */ /* 0x000fe4000bf26270 */
[C---:B0-----:R-:W-:Y:S01]  /*12050*/  @!P4 LEA R6, P2, R169.reuse, R0, 0x2 ;  /* 0x00000000a906c211 */ /* 0x041fe200078410ff */
[----:B------:R0:W-:Y:S03]  /*12060*/  @!P5 ST.E.64 desc[UR42][R4.64], R114 ;  /* 0x000000720400d985 */ /* 0x0001e6000c101b2a */
[----:B------:R-:W-:-:S02]  /*12070*/  @!P4 LEA.HI.X R7, R169, R10, R170, 0x2, P2 ;  /* 0x0000000aa907c211 */ /* 0x000fc400010f14aa */
[----:B------:R-:W-:Y:S02]  /*12080*/  ISETP.GE.AND P2, PT, R157, UR4, PT ;  /* 0x000000049d007c0c */ /* 0x000fe4000bf46270 */
[----:B-1----:R-:W-:Y:S01]  /*12090*/  @!P3 LEA R8, P6, R167, R0, 0x2 ;  /* 0x00000000a708b211 */ /* 0x002fe200078c10ff */
[----:B------:R1:W-:Y:S01]  /*120a0*/  @!P4 ST.E.64 desc[UR42][R6.64], R118 ;  /* 0x000000760600c985 */ /* 0x0003e2000c101b2a */
[----:B------:R-:W-:Y:S02]  /*120b0*/  ISETP.GE.AND P4, PT, R161, UR4, PT ;  /* 0x00000004a1007c0c */ /* 0x000fe4000bf86270 */
[----:B------:R-:W-:Y:S02]  /*120c0*/  @!P3 LEA.HI.X R9, R167, R10, R168, 0x2, P6 ;  /* 0x0000000aa709b211 */ /* 0x000fe400030f14a8 */
[----:B0-----:R-:W-:-:S03]  /*120d0*/  @!P1 LEA R4, P6, R163, R0, 0x2 ;  /* 0x00000000a3049211 */ /* 0x001fc600078c10ff */
[----:B------:R0:W-:Y:S01]  /*120e0*/  @!P3 ST.E.64 desc[UR42][R8.64], R122 ;  /* 0x0000007a0800b985 */ /* 0x0001e2000c101b2a */
[----:B------:R-:W-:Y:S02]  /*120f0*/  ISETP.GE.AND P3, PT, R159, UR4, PT ;  /* 0x000000049f007c0c */ /* 0x000fe4000bf66270 */
[----:B------:R-:W-:Y:S02]  /*12100*/  @!P1 LEA.HI.X R5, R163, R10, R164, 0x2, P6 ;  /* 0x0000000aa3059211 */ /* 0x000fe400030f14a4 */
[----:B-1----:R-:W-:-:S04]  /*12110*/  @!P0 LEA R6, P5, R165, R0, 0x2 ;  /* 0x00000000a5068211 */ /* 0x002fc800078a10ff */
[----:B------:R-:W-:Y:S02]  /*12120*/  @!P0 LEA.HI.X R7, R165, R10, R166, 0x2, P5 ;  /* 0x0000000aa5078211 */ /* 0x000fe400028f14a6 */
[----:B------:R-:W-:-:S03]  /*12130*/  ISETP.GE.AND P5, PT, R152, UR4, PT ;  /* 0x0000000498007c0c */ /* 0x000fc6000bfa6270 */
[----:B------:R1:W-:Y:S04]  /*12140*/  @!P0 ST.E.64 desc[UR42][R6.64], R126 ;  /* 0x0000007e06008985 */ /* 0x0003e8000c101b2a */
[----:B------:R2:W-:Y:S01]  /*12150*/  @!P1 ST.E.64 desc[UR42][R4.64], R130 ;  /* 0x0000008204009985 */ /* 0x0005e2000c101b2a */
[----:B0-----:R-:W-:-:S04]  /*12160*/  @!P2 LEA R8, P1, R157, R0, 0x2 ;  /* 0x000000009d08a211 */ /* 0x001fc800078210ff */
[----:B------:R-:W-:Y:S02]  /*12170*/  @!P2 LEA.HI.X R9, R157, R10, R158, 0x2, P1 ;  /* 0x0000000a9d09a211 */ /* 0x000fe400008f149e */
[-C--:B-1----:R-:W-:Y:S02]  /*12180*/  @!P4 LEA R6, P0, R161, R0.reuse, 0x2 ;  /* 0x00000000a106c211 */ /* 0x082fe400078010ff */
[----:B--2---:R-:W-:Y:S02]  /*12190*/  @!P3 LEA R4, P6, R159, R0, 0x2 ;  /* 0x000000009f04b211 */ /* 0x004fe400078c10ff */
[----:B------:R-:W-:Y:S02]  /*121a0*/  @!P4 LEA.HI.X R7, R161, R10, R162, 0x2, P0 ;  /* 0x0000000aa107c211 */ /* 0x000fe400000f14a2 */
[C---:B------:R-:W-:Y:S02]  /*121b0*/  @!P5 LEA R12, P0, R152.reuse, R0, 0x2 ;  /* 0x00000000980cd211 */ /* 0x040fe400078010ff */
[-C--:B------:R-:W-:Y:S01]  /*121c0*/  @!P3 LEA.HI.X R5, R159, R10.reuse, R160, 0x2, P6 ;  /* 0x0000000a9f05b211 */ /* 0x080fe200030f14a0 */
[----:B------:R0:W-:Y:S01]  /*121d0*/  @!P4 ST.E.64 desc[UR42][R6.64], R134 ;  /* 0x000000860600c985 */ /* 0x0001e2000c101b2a */
[----:B------:R-:W-:-:S02]  /*121e0*/  @!P5 LEA.HI.X R13, R152, R10, R156, 0x2, P0 ;  /* 0x0000000a980dd211 */ /* 0x000fc400000f149c */
[----:B------:R-:W-:Y:S01]  /*121f0*/  ISETP.GE.AND P0, PT, R20, UR4, PT ;  /* 0x0000000414007c0c */ /* 0x000fe2000bf06270 */
[----:B------:R0:W-:Y:S04]  /*12200*/  @!P3 ST.E.64 desc[UR42][R4.64], R138 ;  /* 0x0000008a0400b985 */ /* 0x0001e8000c101b2a */
[----:B------:R0:W-:Y:S04]  /*12210*/  @!P2 ST.E.64 desc[UR42][R8.64], R142 ;  /* 0x0000008e0800a985 */ /* 0x0001e8000c101b2a */
[----:B------:R0:W-:Y:S04]  /*12220*/  @!P5 ST.E.64 desc[UR42][R12.64], R146 ;  /* 0x000000920c00d985 */ /* 0x0001e8000c101b2a */
[----:B------:R-:W-:Y:S05]  /*12230*/  @P0 BRA `(.L_x_3923) ;  /* 0x0000001000280947 */ /* 0x000fea0003800000 */
[----:B0-----:R-:W-:-:S04]  /*12240*/  LEA R4, P0, R20, R0, 0x2 ;  /* 0x0000000014047211 */ /* 0x001fc800078010ff */
[----:B------:R-:W-:-:S05]  /*12250*/  LEA.HI.X R5, R20, R10, R21, 0x2, P0 ;  /* 0x0000000a14057211 */ /* 0x000fca00000f1415 */
[----:B------:R0:W-:Y:S01]  /*12260*/  ST.E.64 desc[UR42][R4.64], R150 ;  /* 0x0000009604007985 */ /* 0x0001e2000c101b2a */
[----:B------:R-:W-:Y:S05]  /*12270*/  BRA `(.L_x_3923) ;  /* 0x0000001000187947 */ /* 0x000fea0003800000 */
.L_x_3917:
[----:B------:R-:W4:Y:S01]  /*12280*/  LDL.LU R6, [R1+0x20] ;  /* 0x0000200001067983 */ /* 0x000f220000300800 */
[----:B------:R-:W-:Y:S01]  /*12290*/  ULDC.64 UR6, c[0x0][0xc08] ;  /* 0x0003020000067ab9 */ /* 0x000fe20000000a00 */
[----:B------:R-:W-:Y:S02]  /*122a0*/  ULDC.64 UR4, c[0x0][0xc00] ;  /* 0x0003000000047ab9 */ /* 0x000fe40000000a00 */
[----:B------:R-:W3:Y:S04]  /*122b0*/  LDL.LU R0, [R1+0x24] ;  /* 0x0000240001007983 */ /* 0x000ee80000300800 */
[----:B-1----:R-:W2:Y:S01]  /*122c0*/  LDL R10, [R1+0x1c] ;  /* 0x00001c00010a7983 */ /* 0x002ea20000100800 */
[----:B------:R-:W-:Y:S01]  /*122d0*/  ISETP.NE.U32.AND P1, PT, RZ, UR6, PT ;  /* 0x00000006ff007c0c */ /* 0x000fe2000bf25070 */
[----:B------:R-:W-:Y:S01]  /*122e0*/  IMAD.MOV.U32 R3, RZ, RZ, RZ ;  /* 0x000000ffff037224 */ /* 0x000fe200078e00ff */
[----:B------:R-:W-:-:S02]  /*122f0*/  ISETP.NE.U32.AND P0, PT, RZ, UR4, PT ;  /* 0x00000004ff007c0c */ /* 0x000fc4000bf05070 */
[----:B------:R-:W-:Y:S02]  /*12300*/  ISETP.NE.AND.EX P1, PT, RZ, UR7, PT, P1 ;  /* 0x00000007ff007c0c */ /* 0x000fe4000bf25310 */
[----:B------:R-:W-:Y:S01]  /*12310*/  ISETP.NE.AND.EX P0, PT, RZ, UR5, PT, P0 ;  /* 0x00000005ff007c0c */ /* 0x000fe2000bf05300 */
[----:B------:R-:W1:Y:S01]  /*12320*/  S2R R8, SR_TID.X ;  /* 0x0000000000087919 */ /* 0x000e620000002100 */
[----:B----4-:R-:W-:-:S04]  /*12330*/  IADD3 R4, P2, R6, UR4, RZ ;  /* 0x0000000406047c10 */ /* 0x010fc8000ff5e0ff */
[----:B---3--:R-:W-:-:S05]  /*12340*/  IADD3.X R5, R0, UR5, RZ, P2, !PT ;  /* 0x0000000500057c10 */ /* 0x008fca00097fe4ff */
[----:B------:R-:W-:Y:S01]  /*12350*/  @P1 IADD3 R6, P2, R6, UR6, RZ ;  /* 0x0000000606061c10 */ /* 0x000fe2000ff5e0ff */
[----:B------:R-:W-:Y:S01]  /*12360*/  ULDC UR4, c[0x0][0xa88] ;  /* 0x0002a20000047ab9 */ /* 0x000fe20000000800 */
[----:B------:R3:W5:Y:S02]  /*12370*/  @P0 LDG.E R3, desc[UR42][R4.64] ;  /* 0x0000002a04030981 */ /* 0x000764000c1e1900 */
[----:B------:R-:W-:Y:S01]  /*12380*/  @P1 IADD3.X R7, R0, UR7, RZ, P2, !PT ;  /* 0x0000000700071c10 */ /* 0x000fe200097fe4ff */
[----:B------:R-:W-:-:S06]  /*12390*/  IMAD.U32 R0, RZ, RZ, UR4 ;  /* 0x00000004ff007e24 */ /* 0x000fcc000f8e00ff */
[----:B------:R3:W5:Y:S01]  /*123a0*/  @P1 LDG.E R0, desc[UR42][R6.64] ;  /* 0x0000002a06001981 */ /* 0x000762000c1e1900 */
[----:B--2---:R-:W-:Y:S01]  /*123b0*/  ISETP.NE.AND P2, PT, R10, RZ, PT ;  /* 0x000000ff0a00720c */ /* 0x004fe20003f45270 */
[----:B-1----:R-:W-:-:S05]  /*123c0*/  VIADD R9, R8, 0xffffff80 ;  /* 0xffffff8008097836 */ /* 0x002fca0000000000 */
[----:B------:R-:W-:-:S07]  /*123d0*/  ISETP.GT.AND P3, PT, R9, 0x3f, PT ;  /* 0x0000003f0900780c */ /* 0x000fce0003f64270 */
[----:B------:R-:W1:Y:S02]  /*123e0*/  @!P2 LDC R10, c[0x0][0xad4] ;  /* 0x0002b500ff0aab82 */ /* 0x000e640000000800 */
[----:B-1----:R3:W-:Y:S01]  /*123f0*/  @!P2 STL [R1+0x1c], R10 ;  /* 0x00001c0a0100a387 */ /* 0x0027e20000100800 */
[----:B------:R-:W-:Y:S01]  /*12400*/  ISETP.GT.AND P2, PT, R10, 0x1, PT ;  /* 0x000000010a00780c */ /* 0x000fe20003f44270 */
[----:B------:R-:W-:-:S12]  /*12410*/  @P1 BRA `(.L_x_3926) ;  /* 0x0000000000101947 */ /* 0x000fd80003800000 */
[----:B------:R-:W-:Y:S05]  /*12420*/  @!P0 BRA `(.L_x_3926) ;  /* 0x00000000000c8947 */ /* 0x000fea0003800000 */
[----:B---3--:R-:W2:Y:S04]  /*12430*/  LDG.E R7, desc[UR42][R4.64] ;  /* 0x0000002a04077981 */ /* 0x008ea8000c1e1900 */
[----:B-----5:R-:W2:Y:S02]  /*12440*/  LDG.E R0, desc[UR42][R4.64+0x4] ;  /* 0x0000042a04007981 */ /* 0x020ea4000c1e1900 */
[----:B--2---:R-:W-:-:S07]  /*12450*/  IMAD.IADD R0, R0, 0x1, -R7 ;  /* 0x0000000100007824 */ /* 0x004fce00078e0a07 */
.L_x_3926:
[----:B---3--:R-:W2:Y:S04]  /*12460*/  LDL.LU R5, [R1+0x18] ;  /* 0x0000180001057983 */ /* 0x008ea80000300800 */
[----:B------:R-:W3:Y:S01]  /*12470*/  LDL.LU R4, [R1+0x40] ;  /* 0x0000400001047983 */ /* 0x000ee20000300800 */
[----:B------:R-:W-:Y:S01]  /*12480*/  BSSY B1, `(.L_x_3927) ;  /* 0x0000038000017945 */ /* 0x000fe20003800000 */
[----:B-----5:R-:W-:Y:S02]  /*12490*/  SHF.R.S32.HI R26, RZ, 0x1f, R3 ;  /* 0x0000001fff1a7819 */ /* 0x020fe40000011403 */
[----:B--2---:R-:W-:Y:S02]  /*124a0*/  SEL R29, R5, RZ, !P0 ;  /* 0x000000ff051d7207 */ /* 0x004fe40004000000 */
[----:B---3--:R-:W-:Y:S01]  /*124b0*/  SEL R28, R4, RZ, !P0 ;  /* 0x000000ff041c7207 */ /* 0x008fe20004000000 */
[----:B------:R-:W-:Y:S06]  /*124c0*/  @P3 BRA `(.L_x_3928) ;  /* 0x0000000000cc3947 */ /* 0x000fec0003800000 */
[----:B------:R-:W2:Y:S01]  /*124d0*/  LDL R4, [R1+0x28] ;  /* 0x0000280001047983 */ /* 0x000ea20000100800 */
[----:B------:R-:W1:Y:S02]  /*124e0*/  LDC R31, c[0x0][0xbe8] ;  /* 0x0002fa00ff1f7b82 */ /* 0x000e640000000800 */
[----:B-1----:R-:W-:Y:S02]  /*124f0*/  IMAD R5, R0, R31, RZ ;  /* 0x0000001f00057224 */ /* 0x002fe400078e02ff */
[----:B--2---:R-:W-:-:S04]  /*12500*/  IMAD R4, R4, 0x40, R8 ;  /* 0x0000004004047824 */ /* 0x004fc800078e0208 */
[----:B------:R-:W-:-:S05]  /*12510*/  VIADD R30, R4, 0xffffff80 ;  /* 0xffffff80041e7836 */ /* 0x000fca0000000000 */
[----:B------:R-:W-:-:S13]  /*12520*/  ISETP.GE.AND P0, PT, R30, R5, PT ;  /* 0x000000051e00720c */ /* 0x000fda0003f06270 */
[----:B------:R-:W-:Y:S05]  /*12530*/  @P0 BRA `(.L_x_3928) ;  /* 0x0000000000b00947 */ /* 0x000fea0003800000 */
[----:B------:R-:W2:Y:S01]  /*12540*/  LDL.LU R32, [R1+0x38] ;  /* 0x0000380001207983 */ /* 0x000ea20000300800 */
[----:B------:R-:W-:Y:S01]  /*12550*/  IMAD.MOV.U32 R24, RZ, RZ, 0x9b8 ;  /* 0x000009b8ff187424 */ /* 0x000fe200078e00ff */
[----:B------:R-:W-:Y:S01]  /*12560*/  ISETP.GT.AND P0, PT, R10, 0x1, PT ;  /* 0x000000010a00780c */ /* 0x000fe20003f04270 */
[----:B------:R-:W-:Y:S01]  /*12570*/  IMAD.MOV.U32 R21, RZ, RZ, R30 ;  /* 0x000000ffff157224 */ /* 0x000fe200078e001e */
[----:B------:R-:W-:Y:S01]  /*12580*/  ISETP.NE.AND P1, PT, R31, 0x1, PT ;  /* 0x000000011f00780c */ /* 0x000fe20003f25270 */
[----:B------:R-:W1:Y:S01]  /*12590*/  LDC.64 R10, c[0x0][0xba8] ;  /* 0x0002ea00ff0a7b82 */ /* 0x000e620000000a00 */
[----:B------:R-:W-:-:S07]  /*125a0*/  SEL R24, R24, 0x978, P0 ;  /* 0x0000097818187807 */ /* 0x000fce0000000000 */
[----:B------:R-:W3:Y:S08]  /*125b0*/  LDC.64 R4, c[0x0][R24+0x220] ;  /* 0x0000880018047b82 */ /* 0x000ef00000000a00 */
[----:B------:R-:W4:Y:S08]  /*125c0*/  LDC.64 R12, c[0x0][R24+0x218] ;  /* 0x00008600180c7b82 */ /* 0x000f300000000a00 */
[----:B------:R-:W5:Y:S08]  /*125d0*/  LDC.64 R6, c[0x0][R24+0x228] ;  /* 0x00008a0018067b82 */ /* 0x000f700000000a00 */
[----:B------:R-:W0:Y:S08]  /*125e0*/  @P1 LDC R15, c[0x0][0xbec] ;  /* 0x0002fb00ff0f1b82 */ /* 0x000e300000000800 */
[----:B------:R-:W5:Y:S08]  /*125f0*/  LDC.64 R8, c[0x0][R24+0x210] ;  /* 0x0000840018087b82 */ /* 0x000f700000000a00 */
[----:B------:R-:W5:Y:S01]  /*12600*/  @P1 LDC R27, c[0x0][0xbf0] ;  /* 0x0002fc00ff1b1b82 */ /* 0x000f620000000800 */
[----:B0-----:R-:W-:-:S07]  /*12610*/  @P1 IMAD.HI.U32 R20, R30, R15, RZ ;  /* 0x0000000f1e141227 */ /* 0x001fce00078e00ff */
[----:B-1----:R-:W0:Y:S01]  /*12620*/  @!P0 LDC R10, c[0x0][0xb50] ;  /* 0x0002d400ff0a8b82 */ /* 0x002e220000000800 */
[-C--:B---3--:R-:W-:Y:S02]  /*12630*/  IMAD R5, R5, R29.reuse, RZ ;  /* 0x0000001d05057224 */ /* 0x088fe400078e02ff */
[----:B------:R-:W-:-:S05]  /*12640*/  IMAD.WIDE.U32 R14, R4, R29, RZ ;  /* 0x0000001d040e7225 */ /* 0x000fca00078e00ff */
[----:B------:R-:W1:Y:S01]  /*12650*/  @!P0 LDC R11, c[0x0][0xb54] ;  /* 0x0002d500ff0b8b82 */ /* 0x000e620000000800 */
[-C--:B----4-:R-:W-:Y:S02]  /*12660*/  IMAD R25, R13, R184.reuse, RZ ;  /* 0x000000b80d197224 */ /* 0x090fe400078e02ff */
[----:B------:R-:W-:Y:S01]  /*12670*/  IMAD.WIDE.U32 R12, R12, R184, RZ ;  /* 0x000000b80c0c7225 */ /* 0x000fe200078e00ff */
[----:B-----5:R-:W-:-:S03]  /*12680*/  @P1 SHF.R.U32.HI R21, RZ, R27, R20 ;  /* 0x0000001bff151219 */ /* 0x020fc60000011614 */
[----:B------:R-:W-:Y:S01]  /*12690*/  IMAD R27, R4, R28, R5 ;  /* 0x0000001c041b7224 */ /* 0x000fe200078e0205 */
[----:B------:R-:W-:Y:S01]  /*126a0*/  IADD3 R12, P1, P3, R14, R12, R3 ;  /* 0x0000000c0e0c7210 */ /* 0x000fe20007b3e003 */
[----:B------:R-:W-:Y:S02]  /*126b0*/  IMAD.IADD R25, R13, 0x1, R25 ;  /* 0x000000010d197824 */ /* 0x000fe400078e0219 */
[----:B------:R-:W-:Y:S02]  /*126c0*/  IMAD.MOV R4, RZ, RZ, -R21 ;  /* 0x000000ffff047224 */ /* 0x000fe400078e0a15 */
[----:B------:R-:W-:Y:S01]  /*126d0*/  IMAD.IADD R27, R15, 0x1, R27 ;  /* 0x000000010f1b7824 */ /* 0x000fe200078e021b */
[----:B--2---:R-:W-:-:S05]  /*126e0*/  SEL R5, R32, RZ, P0 ;  /* 0x000000ff20057207 */ /* 0x004fca0000000000 */
        /* <DEDUP_REMOVED lines=8> */
[-C--:B------:R-:W-:Y:S01]  /*12770*/  IMAD R4, R9, R5.reuse, RZ ;  /* 0x0000000509047224 */ /* 0x080fe200078e02ff */
[----:B------:R-:W-:Y:S01]  /*12780*/  SHF.R.S32.HI R13, RZ, 0x1f, R5 ;  /* 0x0000001fff0d7819 */ /* 0x000fe20000011405 */
[----:B------:R-:W-:-:S04]  /*12790*/  IMAD.WIDE.U32 R6, R8, R5, R6 ;  /* 0x0000000508067225 */ /* 0x000fc800078e0006 */
[----:B------:R-:W-:Y:S01]  /*127a0*/  IMAD R13, R8, R13, R4 ;  /* 0x0000000d080d7224 */ /* 0x000fe200078e0204 */
[----:B0-----:R-:W-:Y:S01]  /*127b0*/  LEA R10, P0, R6, R10, 0x2 ;  /* 0x0000000a060a7211 */ /* 0x001fe200078010ff */
[----:B------:R-:W-:Y:S02]  /*127c0*/  IMAD.MOV.U32 R5, RZ, RZ, -0x800000 ;  /* 0xff800000ff057424 */ /* 0x000fe400078e00ff */
[----:B------:R-:W-:-:S05]  /*127d0*/  IMAD.IADD R4, R7, 0x1, R13 ;  /* 0x0000000107047824 */ /* 0x000fca00078e020d */
[----:B-1----:R-:W-:-:S05]  /*127e0*/  LEA.HI.X R11, R6, R11, R4, 0x2, P0 ;  /* 0x0000000b060b7211 */ /* 0x002fca00000f1404 */
[----:B------:R1:W-:Y:S02]  /*127f0*/  STG.E desc[UR42][R10.64], R5 ;  /* 0x000000050a007986 */ /* 0x0003e4000c10192a */
.L_x_3928:
[----:B------:R-:W-:Y:S05]  /*12800*/  BSYNC B1 ;  /* 0x0000000000017941 */ /* 0x000fea0003800000 */
.L_x_3927:
[----:B------:R-:W-:Y:S05]  /*12810*/  @P2 BRA `(.L_x_3923) ;  /* 0x0000000800b02947 */ /* 0x000fea0003800000 */
[----:B------:R-:W2:Y:S01]  /*12820*/  LDL.LU R8, [R1+0x28] ;  /* 0x0000280001087983 */ /* 0x000ea20000300800 */
[----:B-1----:R-:W1:Y:S01]  /*12830*/  LDC R11, c[0x0][0xbe8] ;  /* 0x0002fa00ff0b7b82 */ /* 0x002e620000000800 */
[----:B------:R-:W-:Y:S01]  /*12840*/  ULDC.64 UR4, c[0x0][0xaa0] ;  /* 0x0002a80000047ab9 */ /* 0x000fe20000000a00 */
[----:B------:R-:W-:Y:S01]  /*12850*/  VIADD R39, R192, 0x40 ;  /* 0x00000040c0277836 */ /* 0x000fe20000000000 */
[----:B------:R-:W3:Y:S01]  /*12860*/  S2R R6, SR_TID.X ;  /* 0x0000000000067919 */ /* 0x000ee20000002100 */
[----:B------:R-:W-:Y:S01]  /*12870*/  IMAD R4, R26, UR4, RZ ;  /* 0x000000041a047c24 */ /* 0x000fe2000f8e02ff */
[----:B------:R-:W-:Y:S01]  /*12880*/  BSSY B1, `(.L_x_3929) ;  /* 0x0000081000017945 */ /* 0x000fe20003800000 */
[----:B------:R-:W-:Y:S02]  /*12890*/  VIADD R37, R192, 0x80 ;  /* 0x00000080c0257836 */ /* 0x000fe40000000000 */
[C---:B------:R-:W-:Y:S02]  /*128a0*/  IMAD R7, R3.reuse, UR5, R4 ;  /* 0x0000000503077c24 */ /* 0x040fe4000f8e0204 */
[----:B------:R-:W-:Y:S01]  /*128b0*/  IMAD.WIDE.U32 R4, R3, UR4, RZ ;  /* 0x0000000403047c25 */ /* 0x000fe2000f8e00ff */
[----:B------:R-:W-:Y:S01]  /*128c0*/  ULDC.64 UR4, c[0x0][0xae8] ;  /* 0x0002ba0000047ab9 */ /* 0x000fe20000000a00 */
[----:B------:R-:W4:Y:S02]  /*128d0*/  LDC R3, c[0x0][0xac8] ;  /* 0x0002b200ff037b82 */ /* 0x000f240000000800 */
[----:B------:R-:W-:-:S02]  /*128e0*/  IMAD.IADD R5, R5, 0x1, R7 ;  /* 0x0000000105057824 */ /* 0x000fc400078e0207 */
[----:B------:R-:W-:Y:S02]  /*128f0*/  VIADD R35, R192, 0xc0 ;  /* 0x000000c0c0237836 */ /* 0x000fe40000000000 */
[----:B------:R-:W-:-:S04]  /*12900*/  IMAD.WIDE.U32 R4, R184, UR4, R4 ;  /* 0x00000004b8047c25 */ /* 0x000fc8000f8e0004 */
[----:B------:R-:W-:Y:S01]  /*12910*/  IMAD R5, R184, UR5, R5 ;  /* 0x00000005b8057c24 */ /* 0x000fe2000f8e0205 */
[----:B------:R-:W-:Y:S01]  /*12920*/  ULDC.64 UR4, c[0x0][0xaf0] ;  /* 0x0002bc0000047ab9 */ /* 0x000fe20000000a00 */
[----:B-1----:R-:W-:Y:S01]  /*12930*/  ISETP.NE.AND P0, PT, R11, 0x1, PT ;  /* 0x000000010b00780c */ /* 0x002fe20003f05270 */
[----:B------:R-:W-:Y:S02]  /*12940*/  IMAD R21, R0, R11, RZ ;  /* 0x0000000b00157224 */ /* 0x000fe400078e02ff */
[----:B------:R-:W-:-:S04]  /*12950*/  IMAD.WIDE.U32 R4, R29, UR4, R4 ;  /* 0x000000041d047c25 */ /* 0x000fc8000f8e0004 */
[C---:B------:R-:W-:Y:S02]  /*12960*/  VIADD R33, R192.reuse, 0x100 ;  /* 0x00000100c0217836 */ /* 0x040fe40000000000 */
[----:B------:R-:W-:Y:S02]  /*12970*/  VIADD R31, R192, 0x140 ;  /* 0x00000140c01f7836 */ /* 0x000fe40000000000 */
[----:B---3--:R-:W-:Y:S01]  /*12980*/  VIADD R6, R6, 0xffffff80 ;  /* 0xffffff8006067836 */ /* 0x008fe20000000000 */
[-C--:B----4-:R-:W-:Y:S01]  /*12990*/  ISETP.GE.AND P1, PT, R39, R3.reuse, PT ;  /* 0x000000032700720c */ /* 0x090fe20003f26270 */
[----:B------:R-:W1:Y:S01]  /*129a0*/  @P0 LDC R13, c[0x0][0xbec] ;  /* 0x0002fb00ff0d0b82 */ /* 0x000e620000000800 */
[CC--:B------:R-:W-:Y:S01]  /*129b0*/  ISETP.GE.AND P2, PT, R192.reuse, R3.reuse, PT ;  /* 0x00000003c000720c */ /* 0x0c0fe20003f46270 */
[C---:B------:R-:W-:Y:S01]  /*129c0*/  VIADD R27, R192.reuse, 0x180 ;  /* 0x00000180c01b7836 */ /* 0x040fe20000000000 */
[----:B------:R-:W-:Y:S01]  /*129d0*/  SHF.R.S32.HI R9, RZ, 0x1f, R6 ;  /* 0x0000001fff097819 */ /* 0x000fe20000011406 */
[C---:B------:R-:W-:Y:S01]  /*129e0*/  VIADD R24, R192.reuse, 0x1c0 ;  /* 0x000001c0c0187836 */ /* 0x040fe20000000000 */
[----:B------:R-:W-:Y:S01]  /*129f0*/  SEL R10, RZ, 0xffffffff, P1 ;  /* 0xffffffffff0a7807 */ /* 0x000fe20000800000 */
[----:B------:R-:W-:Y:S01]  /*12a00*/  VIADD R25, R192, 0x1c0 ;  /* 0x000001c0c0197836 */ /* 0x000fe20000000000 */
[----:B------:R-:W-:Y:S01]  /*12a10*/  LEA.HI R9, R9, R6, RZ, 0x3 ;  /* 0x0000000609097211 */ /* 0x000fe200078f18ff */
[----:B------:R-:W3:Y:S01]  /*12a20*/  @P0 LDC R15, c[0x0][0xbf0] ;  /* 0x0002fc00ff0f0b82 */ /* 0x000ee20000000800 */
[----:B------:R-:W-:Y:S01]  /*12a30*/  ISETP.GE.AND P1, PT, R37, R3, PT ;  /* 0x000000032500720c */ /* 0x000fe20003f26270 */
[----:B------:R-:W-:Y:S01]  /*12a40*/  IMAD.SHL.U32 R10, R10, 0x2, RZ ;  /* 0x000000020a0a7824 */ /* 0x000fe200078e00ff */
[----:B------:R-:W-:Y:S01]  /*12a50*/  LOP3.LUT R7, R9, 0xfffffff8, RZ, 0xc0, !PT ;  /* 0xfffffff809077812 */ /* 0x000fe200078ec0ff */
[C---:B------:R-:W-:Y:S01]  /*12a60*/  VIADD R30, R192.reuse, 0x180 ;  /* 0x00000180c01e7836 */ /* 0x040fe20000000000 */
[----:B------:R-:W-:Y:S01]  /*12a70*/  SHF.R.S32.HI R20, RZ, 0x3, R9 ;  /* 0x00000003ff147819 */ /* 0x000fe20000011409 */
[----:B------:R-:W-:Y:S01]  /*12a80*/  VIADD R32, R192, 0x140 ;  /* 0x00000140c0207836 */ /* 0x000fe20000000000 */
[----:B------:R-:W-:Y:S01]  /*12a90*/  SHF.R.S32.HI R25, RZ, 0x1f, R25 ;  /* 0x0000001fff197819 */ /* 0x000fe20000011419 */
[----:B------:R-:W-:Y:S01]  /*12aa0*/  IMAD.IADD R7, R6, 0x1, -R7 ;  /* 0x0000000106077824 */ /* 0x000fe200078e0a07 */
[----:B------:R-:W-:Y:S01]  /*12ab0*/  SHF.R.S32.HI R30, RZ, 0x1f, R30 ;  /* 0x0000001fff1e7819 */ /* 0x000fe2000001141e */
[----:B------:R-:W-:Y:S01]  /*12ac0*/  IMAD R6, R28, UR4, RZ ;  /* 0x000000041c067c24 */ /* 0x000fe2000f8e02ff */
[----:B------:R-:W-:Y:S01]  /*12ad0*/  SHF.R.S32.HI R32, RZ, 0x1f, R32 ;  /* 0x0000001fff207819 */ /* 0x000fe20000011420 */
[----:B------:R-:W-:-:S02]  /*12ae0*/  IMAD R7, R7, 0x20, R20 ;  /* 0x0000002007077824 */ /* 0x000fc400078e0214 */
[----:B------:R-:W-:Y:S01]  /*12af0*/  IMAD R9, R29, UR5, R6 ;  /* 0x000000051d097c24 */ /* 0x000fe2000f8e0206 */
[----:B------:R-:W-:Y:S01]  /*12b00*/  ULDC.64 UR4, c[0x0][0xae0] ;  /* 0x0002b80000047ab9 */ /* 0x000fe20000000a00 */
[C---:B------:R-:W-:Y:S02]  /*12b10*/  VIADD R34, R192.reuse, 0x100 ;  /* 0x00000100c0227836 */ /* 0x040fe40000000000 */
[----:B------:R-:W-:Y:S01]  /*12b20*/  IMAD.IADD R5, R5, 0x1, R9 ;  /* 0x0000000105057824 */ /* 0x000fe200078e0209 */
[----:B------:R-:W-:Y:S01]  /*12b30*/  SEL R9, RZ, 0x1, P2 ;  /* 0x00000001ff097807 */ /* 0x000fe20001000000 */
[----:B------:R-:W-:Y:S01]  /*12b40*/  VIADD R36, R192, 0xc0 ;  /* 0x000000c0c0247836 */ /* 0x000fe20000000000 */
[----:B------:R-:W-:Y:S01]  /*12b50*/  ISETP.GE.AND P2, PT, R24, R3, PT ;  /* 0x000000031800720c */ /* 0x000fe20003f46270 */
[C---:B------:R-:W-:Y:S01]  /*12b60*/  VIADD R38, R192.reuse, 0x80 ;  /* 0x00000080c0267836 */ /* 0x040fe20000000000 */
[----:B------:R-:W-:Y:S01]  /*12b70*/  SHF.R.S32.HI R34, RZ, 0x1f, R34 ;  /* 0x0000001fff227819 */ /* 0x000fe20000011422 */
[----:B------:R-:W-:Y:S01]  /*12b80*/  VIADD R40, R192, 0x40 ;  /* 0x00000040c0287836 */ /* 0x000fe20000000000 */
[----:B------:R-:W-:-:S02]  /*12b90*/  SHF.R.S32.HI R36, RZ, 0x1f, R36 ;  /* 0x0000001fff247819 */ /* 0x000fc40000011424 */
[----:B------:R-:W-:Y:S02]  /*12ba0*/  SHF.R.S32.HI R38, RZ, 0x1f, R38 ;  /* 0x0000001fff267819 */ /* 0x000fe40000011426 */
[----:B------:R-:W-:Y:S01]  /*12bb0*/  SHF.R.S32.HI R40, RZ, 0x1f, R40 ;  /* 0x0000001fff287819 */ /* 0x000fe20000011428 */
[C---:B--2---:R-:W-:Y:S02]  /*12bc0*/  IMAD R20, R8.reuse, 0x40, R20 ;  /* 0x0000004008147824 */ /* 0x044fe400078e0214 */
[----:B------:R-:W-:-:S04]  /*12bd0*/  IMAD R8, R8, 0x40, R7 ;  /* 0x0000004008087824 */ /* 0x000fc800078e0207 */
[----:B-1----:R-:W-:-:S04]  /*12be0*/  @P0 IMAD.HI.U32 R6, R8, R13, RZ ;  /* 0x0000000d08060227 */ /* 0x002fc800078e00ff */
[----:B------:R-:W-:Y:S01]  /*12bf0*/  IMAD.MOV.U32 R7, RZ, RZ, R8 ;  /* 0x000000ffff077224 */ /* 0x000fe200078e0008 */
[----:B---3--:R-:W-:Y:S02]  /*12c00*/  @P0 SHF.R.U32.HI R7, RZ, R15, R6 ;  /* 0x0000000fff070219 */ /* 0x008fe40000011606 */
[----:B------:R-:W-:Y:S02]  /*12c10*/  LOP3.LUT R6, R10, 0x2, R9, 0xe2, !PT ;  /* 0x000000020a067812 */ /* 0x000fe400078ee209 */
[----:B------:R-:W-:Y:S01]  /*12c20*/  SEL R10, RZ, 0xffffffff, P1 ;  /* 0xffffffffff0a7807 */ /* 0x000fe20000800000 */
[----:B------:R-:W-:Y:S01]  /*12c30*/  IMAD.MOV R9, RZ, RZ, -R7 ;  /* 0x000000ffff097224 */ /* 0x000fe200078e0a07 */
[-C--:B------:R-:W-:Y:S01]  /*12c40*/  ISETP.GE.AND P0, PT, R35, R3.reuse, PT ;  /* 0x000000032300720c */ /* 0x080fe20003f06270 */
[----:B------:R-:W-:Y:S01]  /*12c50*/  IMAD.WIDE.U32 R4, R7, UR4, R4 ;  /* 0x0000000407047c25 */ /* 0x000fe2000f8e0004 */
[----:B------:R-:W-:Y:S02]  /*12c60*/  SHF.R.S32.HI R0, RZ, 0x1f, R7 ;  /* 0x0000001fff007819 */ /* 0x000fe40000011407 */
[----:B------:R-:W-:Y:S01]  /*12c70*/  ISETP.GE.AND P1, PT, R33, R3, PT ;  /* 0x000000032100720c */ /* 0x000fe20003f26270 */
[----:B------:R-:W-:Y:S01]  /*12c80*/  IMAD R9, R11, R9, R8 ;  /* 0x000000090b097224 */ /* 0x000fe200078e0208 */
[----:B------:R-:W-:Y:S01]  /*12c90*/  SEL R8, RZ, 0xffffffff, P0 ;  /* 0xffffffffff087807 */ /* 0x000fe20000000000 */
[----:B------:R-:W-:Y:S01]  /*12ca0*/  IMAD.SHL.U32 R13, R10, 0x4, RZ ;  /* 0x000000040a0d7824 */ /* 0x000fe200078e00ff */
[----:B------:R-:W-:Y:S01]  /*12cb0*/  ISETP.GE.AND P0, PT, R31, R3, PT ;  /* 0x000000031f00720c */ /* 0x000fe20003f06270 */
[----:B------:R-:W-:-:S02]  /*12cc0*/  IMAD R0, R0, UR4, RZ ;  /* 0x0000000400007c24 */ /* 0x000fc4000f8e02ff */
[----:B------:R-:W-:Y:S01]  /*12cd0*/  IMAD.SHL.U32 R11, R8, 0x8, RZ ;  /* 0x00000008080b7824 */ /* 0x000fe200078e00ff */
[----:B------:R-:W-:Y:S01]  /*12ce0*/  LOP3.LUT R6, R13, 0x4, R6, 0xe2, !PT ;  /* 0x000000040d067812 */ /* 0x000fe200078ee206 */
[----:B------:R-:W-:Y:S01]  /*12cf0*/  IMAD R7, R7, UR5, R0 ;  /* 0x0000000507077c24 */ /* 0x000fe2000f8e0200 */
[----:B------:R-:W-:Y:S01]  /*12d00*/  SEL R8, RZ, 0xffffffff, P1 ;  /* 0xffffffffff087807 */ /* 0x000fe20000800000 */
[----:B------:R-:W-:Y:S01]  /*12d10*/  ULDC.64 UR4, c[0x0][0xad8] ;  /* 0x0002b60000047ab9 */ /* 0x000fe20000000a00 */
[----:B------:R-:W-:Y:S01]  /*12d20*/  SHF.R.S32.HI R0, RZ, 0x1f, R9 ;  /* 0x0000001fff007819 */ /* 0x000fe20000011409 */
[----:B------:R-:W-:Y:S01]  /*12d30*/  IMAD.IADD R5, R5, 0x1, R7 ;  /* 0x0000000105057824 */ /* 0x000fe200078e0207 */
[----:B------:R-:W-:Y:S01]  /*12d40*/  LOP3.LUT R6, R11, 0x8, R6, 0xe2, !PT ;  /* 0x000000080b067812 */ /* 0x000fe200078ee206 */
[----:B------:R-:W-:Y:S01]  /*12d50*/  IMAD.SHL.U32 R11, R8, 0x10, RZ ;  /* 0x00000010080b7824 */ /* 0x000fe200078e00ff */
[----:B------:R-:W-:Y:S01]  /*12d60*/  SEL R7, RZ, 0xffffffff, P0 ;  /* 0xffffffffff077807 */ /* 0x000fe20000000000 */
[----:B------:R-:W-:Y:S01]  /*12d70*/  IMAD R0, R0, UR4, RZ ;  /* 0x0000000400007c24 */ /* 0x000fe2000f8e02ff */
[----:B------:R-:W-:Y:S01]  /*12d80*/  ISETP.GE.AND P0, PT, R27, R3, PT ;  /* 0x000000031b00720c */ /* 0x000fe20003f06270 */
[----:B------:R-:W-:Y:S01]  /*12d90*/  IMAD.WIDE.U32 R4, R9, UR4, R4 ;  /* 0x0000000409047c25 */ /* 0x000fe2000f8e0004 */
[----:B------:R-:W-:-:S03]  /*12da0*/  LOP3.LUT R6, R11, 0x10, R6, 0xe2, !PT ;  /* 0x000000100b067812 */ /* 0x000fc600078ee206 */
[----:B------:R-:W-:Y:S02]  /*12db0*/  IMAD.SHL.U32 R11, R7, 0x20, RZ ;  /* 0x00000020070b7824 */ /* 0x000fe400078e00ff */
[----:B------:R-:W-:Y:S01]  /*12dc0*/  IMAD R7, R9, UR5, R0 ;  /* 0x0000000509077c24 */ /* 0x000fe2000f8e0200 */
[----:B------:R-:W-:Y:S01]  /*12dd0*/  SEL R9, RZ, 0x40, P0 ;  /* 0x00000040ff097807 */ /* 0x000fe20000000000 */
[----:B------:R-:W-:Y:S01]  /*12de0*/  ULDC.64 UR4, c[0x0][0xa80] ;  /* 0x0002a00000047ab9 */ /* 0x000fe20000000a00 */
[----:B------:R-:W-:Y:S01]  /*12df0*/  ISETP.GE.AND P0, PT, R20, R21, PT ;  /* 0x000000151400720c */ /* 0x000fe20003f06270 */
[----:B------:R-:W-:Y:S01]  /*12e00*/  IMAD.IADD R5, R5, 0x1, R7 ;  /* 0x0000000105057824 */ /* 0x000fe200078e0207 */
[C---:B------:R-:W-:Y:S02]  /*12e10*/  LEA R12, P1, R4.reuse, UR4, 0x1 ;  /* 0x00000004040c7c11 */ /* 0x040fe4000f8208ff */
[----:B------:R-:W-:Y:S02]  /*12e20*/  LOP3.LUT R6, R11, 0x20, R6, 0xe2, !PT ;  /* 0x000000200b067812 */ /* 0x000fe400078ee206 */
[----:B------:R-:W-:Y:S01]  /*12e30*/  LEA.HI.X R13, R4, UR5, R5, 0x1, P1 ;  /* 0x00000005040d7c11 */ /* 0x000fe200088f0c05 */
[----:B------:R1:W2:Y:S01]  /*12e40*/  SHFL.IDX PT, R10, R12, RZ, 0x181f ;  /* 0x00181fff0c0a7589 */ /* 0x0002a200000e0000 */
[----:B------:R-:W-:-:S02]  /*12e50*/  LOP3.LUT R14, R6, R9, RZ, 0xfc, !PT ;  /* 0x00000009060e7212 */ /* 0x000fc400078efcff */
[----:B------:R-:W-:Y:S01]  /*12e60*/  SEL R7, RZ, 0x80, P2 ;  /* 0x00000080ff077807 */ /* 0x000fe20001000000 */
[----:B------:R1:W3:Y:S03]  /*12e70*/  SHFL.IDX PT, R11, R13, RZ, 0x181f ;  /* 0x00181fff0d0b7589 */ /* 0x0002e600000e0000 */
[----:B------:R-:W-:Y:S01]  /*12e80*/  LOP3.LUT R15, R14, R7, RZ, 0xfc, !PT ;  /* 0x000000070e0f7212 */ /* 0x000fe200078efcff */
[----:B------:R-:W-:Y:S06]  /*12e90*/  @P0 BRA `(.L_x_3930) ;  /* 0x00000000007c0947 */ /* 0x000fec0003800000 */
[-C--:B------:R-:W-:Y:S02]  /*12ea0*/  ISETP.GE.AND P2, PT, R39, R3.reuse, PT ;  /* 0x000000032700720c */ /* 0x080fe40003f46270 */
[-C--:B------:R-:W-:Y:S02]  /*12eb0*/  ISETP.GE.AND P1, PT, R192, R3.reuse, PT ;  /* 0x00000003c000720c */ /* 0x080fe40003f26270 */
[-C--:B------:R-:W-:Y:S02]  /*12ec0*/  ISETP.GE.AND P5, PT, R37, R3.reuse, PT ;  /* 0x000000032500720c */ /* 0x080fe40003fa6270 */
[----:B------:R-:W-:-:S07]  /*12ed0*/  ISETP.GE.AND P3, PT, R35, R3, PT ;  /* 0x000000032300720c */ /* 0x000fce0003f66270 */
[C---:B--2---:R-:W-:Y:S02]  /*12ee0*/  @!P2 LEA R4, P0, R39.reuse, R10, 0x1 ;  /* 0x0000000a2704a211 */ /* 0x044fe400078008ff */
[----:B---3--:R-:W-:Y:S02]  /*12ef0*/  @!P1 IMAD.WIDE R6, R192, 0x2, R10 ;  /* 0x00000002c0069825 */ /* 0x008fe400078e020a */
[----:B------:R-:W-:Y:S02]  /*12f00*/  @!P2 LEA.HI.X R5, R39, R11, R40, 0x1, P0 ;  /* 0x0000000b2705a211 */ /* 0x000fe400000f0c28 */
[----:B------:R-:W-:Y:S01]  /*12f10*/  LOP3.LUT P0, RZ, R14, 0x40, RZ, 0xc0, !PT ;  /* 0x000000400eff7812 */ /* 0x000fe2000780c0ff */
[----:B------:R2:W-:Y:S01]  /*12f20*/  @!P1 ST.E.128 desc[UR42][R6.64], RZ ;  /* 0x000000ff06009985 */ /* 0x0005e2000c101d2a */
[----:B------:R-:W-:-:S03]  /*12f30*/  ISETP.GE.AND P1, PT, R31, R3, PT ;  /* 0x000000031f00720c */ /* 0x000fc60003f26270 */
[----:B------:R3:W-:Y:S01]  /*12f40*/  @!P2 ST.E.128 desc[UR42][R4.64], RZ ;  /* 0x000000ff0400a985 */ /* 0x0007e2000c101d2a */
[----:B------:R-:W-:Y:S02]  /*12f50*/  ISETP.GE.AND P2, PT, R33, R3, PT ;  /* 0x000000032100720c */ /* 0x000fe40003f46270 */
[----:B--2---:R-:W-:-:S04]  /*12f60*/  @!P5 LEA R6, P4, R37, R10, 0x1 ;  /* 0x0000000a2506d211 */ /* 0x004fc800078808ff */
[-C--:B------:R-:W-:Y:S02]  /*12f70*/  @!P5 LEA.HI.X R7, R37, R11.reuse, R38, 0x1, P4 ;  /* 0x0000000b2507d211 */ /* 0x080fe400020f0c26 */
[----:B------:R-:W-:Y:S02]  /*12f80*/  LOP3.LUT P4, RZ, R15, 0x80, RZ, 0xc0, !PT ;  /* 0x000000800fff7812 */ /* 0x000fe4000788c0ff */
[-C--:B---3--:R-:W-:Y:S01]  /*12f90*/  @!P3 LEA R4, P6, R35, R10.reuse, 0x1 ;  /* 0x0000000a2304b211 */ /* 0x088fe200078c08ff */
[----:B------:R2:W-:Y:S02]  /*12fa0*/  @!P5 ST.E.128 desc[UR42][R6.64], RZ ;  /* 0x000000ff0600d985 */ /* 0x0005e4000c101d2a */
[----:B------:R-:W-:Y:S02]  /*12fb0*/  @!P2 LEA R8, P5, R33, R10, 0x1 ;  /* 0x0000000a2108a211 */ /* 0x000fe400078a08ff */
[-C--:B------:R-:W-:Y:S02]  /*12fc0*/  @!P3 LEA.HI.X R5, R35, R11.reuse, R36, 0x1, P6 ;  /* 0x0000000b2305b211 */ /* 0x080fe400030f0c24 */
[----:B------:R-:W-:-:S03]  /*12fd0*/  @!P2 LEA.HI.X R9, R33, R11, R34, 0x1, P5 ;  /* 0x0000000b2109a211 */ /* 0x000fc600028f0c22 */
[----:B------:R3:W-:Y:S01]  /*12fe0*/  @!P3 ST.E.128 desc[UR42][R4.64], RZ ;  /* 0x000000ff0400b985 */ /* 0x0007e2000c101d2a */
[----:B--2---:R-:W-:-:S03]  /*12ff0*/  @!P1 LEA R6, P6, R31, R10, 0x1 ;  /* 0x0000000a1f069211 */ /* 0x004fc600078c08ff */
[----:B------:R4:W-:Y:S01]  /*13000*/  @!P2 ST.E.128 desc[UR42][R8.64], RZ ;  /* 0x000000ff0800a985 */ /* 0x0009e2000c101d2a */
[----:B------:R-:W-:Y:S02]  /*13010*/  @!P1 LEA.HI.X R7, R31, R11, R32, 0x1, P6 ;  /* 0x0000000b1f079211 */ /* 0x000fe400030f0c20 */
[----:B---3--:R-:W-:-:S03]  /*13020*/  @P0 LEA R4, P3, R27, R10, 0x1 ;  /* 0x0000000a1b040211 */ /* 0x008fc600078608ff */
[----:B------:R4:W-:Y:S01]  /*13030*/  @!P1 ST.E.128 desc[UR42][R6.64], RZ ;  /* 0x000000ff06009985 */ /* 0x0009e2000c101d2a */
[C---:B------:R-:W-:Y:S02]  /*13040*/  @P4 LEA R10, P5, R24.reuse, R10, 0x1 ;  /* 0x0000000a180a4211 */ /* 0x040fe400078a08ff */
[-C--:B------:R-:W-:Y:S02]  /*13050*/  @P0 LEA.HI.X R5, R27, R11.reuse, R30, 0x1, P3 ;  /* 0x0000000b1b050211 */ /* 0x080fe400018f0c1e */
[----:B------:R-:W-:-:S03]  /*13060*/  @P4 LEA.HI.X R11, R24, R11, R25, 0x1, P5 ;  /* 0x0000000b180b4211 */ /* 0x000fc600028f0c19 */
[----:B------:R4:W-:Y:S04]  /*13070*/  @P0 ST.E.128 desc[UR42][R4.64], RZ ;  /* 0x000000ff04000985 */ /* 0x0009e8000c101d2a */
[----:B------:R4:W-:Y:S02]  /*13080*/  @P4 ST.E.128 desc[UR42][R10.64], RZ ;  /* 0x000000ff0a004985 */ /* 0x0009e4000c101d2a */
.L_x_3930:
[----:B------:R-:W-:Y:S05]  /*13090*/  BSYNC B1 ;  /* 0x0000000000017941 */ /* 0x000fea0003800000 */
.L_x_3929:
[----:B------:R-:W-:Y:S01]  /*130a0*/  VIADD R0, R20, 0x20 ;  /* 0x0000002014007836 */ /* 0x000fe20000000000 */
[----:B---34-:R3:W4:Y:S04]  /*130b0*/  SHFL.IDX PT, R11, R13, 0x1, 0x181f ;  /* 0x00381f000d0b7f89 */ /* 0x01872800000e0000 */
[----:B------:R-:W-:Y:S01]  /*130c0*/  ISETP.GE.AND P0, PT, R0, R21, PT ;  /* 0x000000150000720c */ /* 0x000fe20003f06270 */
[----:B--2---:R3:W2:-:S12]  /*130d0*/  SHFL.IDX PT, R10, R12, 0x1, 0x181f ;  /* 0x00381f000c0a7f89 */ /* 0x00469800000e0000 */
[----:B---3--:R-:W-:Y:S05]  /*130e0*/  @P0 BRA `(.L_x_3923) ;  /* 0x00000000007c0947 */ /* 0x008fea0003800000 */
[-C--:B------:R-:W-:Y:S02]  /*130f0*/  ISETP.GE.AND P6, PT, R192, R3.reuse, PT ;  /* 0x00000003c000720c */ /* 0x080fe40003fc6270 */
[-C--:B------:R-:W-:Y:S02]  /*13100*/  ISETP.GE.AND P5, PT, R39, R3.reuse, PT ;  /* 0x000000032700720c */ /* 0x080fe40003fa6270 */
[-C--:B------:R-:W-:Y:S02]  /*13110*/  ISETP.GE.AND P4, PT, R37, R3.reuse, PT ;  /* 0x000000032500720c */ /* 0x080fe40003f86270 */
[-C--:B------:R-:W-:Y:S02]  /*13120*/  ISETP.GE.AND P3, PT, R35, R3.reuse, PT ;  /* 0x000000032300720c */ /* 0x080fe40003f66270 */
[-C--:B------:R-:W-:Y:S02]  /*13130*/  ISETP.GE.AND P2, PT, R33, R3.reuse, PT ;  /* 0x000000032100720c */ /* 0x080fe40003f46270 */
[----:B------:R-:W-:-:S03]  /*13140*/  ISETP.GE.AND P1, PT, R31, R3, PT ;  /* 0x000000031f00720c */ /* 0x000fc60003f26270 */
[----:B--2-4-:R-:W-:Y:S02]  /*13150*/  @!P6 IMAD.WIDE R6, R192, 0x2, R10 ;  /* 0x00000002c006e825 */ /* 0x014fe400078e020a */
[----:B------:R-:W-:-:S03]  /*13160*/  @!P5 LEA R4, P0, R39, R10, 0x1 ;  /* 0x0000000a2704d211 */ /* 0x000fc600078008ff */
[----:B------:R2:W-:Y:S01]  /*13170*/  @!P6 ST.E.128 desc[UR42][R6.64], RZ ;  /* 0x000000ff0600e985 */ /* 0x0005e2000c101d2a */
[----:B------:R-:W-:Y:S02]  /*13180*/  @!P5 LEA.HI.X R5, R39, R11, R40, 0x1, P0 ;  /* 0x0000000b2705d211 */ /* 0x000fe400000f0c28 */
[----:B------:R-:W-:-:S03]  /*13190*/  LOP3.LUT P0, RZ, R14, 0x40, RZ, 0xc0, !PT ;  /* 0x000000400eff7812 */ /* 0x000fc6000780c0ff */
[----:B------:R3:W-:Y:S01]  /*131a0*/  @!P5 ST.E.128 desc[UR42][R4.64], RZ ;  /* 0x000000ff0400d985 */ /* 0x0007e2000c101d2a */
[----:B--2---:R-:W-:-:S04]  /*131b0*/  @!P4 LEA R6, P6, R37, R10, 0x1 ;  /* 0x0000000a2506c211 */ /* 0x004fc800078c08ff */
[-C--:B------:R-:W-:Y:S02]  /*131c0*/  @!P4 LEA.HI.X R7, R37, R11.reuse, R38, 0x1, P6 ;  /* 0x0000000b2507c211 */ /* 0x080fe400030f0c26 */
[----:B------:R-:W-:Y:S02]  /*131d0*/  LOP3.LUT P6, RZ, R15, 0x80, RZ, 0xc0, !PT ;  /* 0x000000800fff7812 */ /* 0x000fe400078cc0ff */
[-C--:B---3--:R-:W-:Y:S01]  /*131e0*/  @!P3 LEA R4, P5, R35, R10.reuse, 0x1 ;  /* 0x0000000a2304b211 */ /* 0x088fe200078a08ff */
[----:B------:R2:W-:Y:S01]  /*131f0*/  @!P4 ST.E.128 desc[UR42][R6.64], RZ ;  /* 0x000000ff0600c985 */ /* 0x0005e2000c101d2a */
        /* <DEDUP_REMOVED lines=14> */
.L_x_3923:
[----:B------:R-:W-:Y:S05]  /*132e0*/  BSYNC B0 ;  /* 0x0000000000007941 */ /* 0x000fea0003800000 */
.L_x_3916:
[----:B------:R-:W-:Y:S02]  /*132f0*/  ULDC UR4, c[0x0][0xc3c] ;  /* 0x00030f0000047ab9 */ /* 0x000fe40000000800 */
[----:B------:R-:W-:-:S13]  /*13300*/  ISETP.GE.AND P0, PT, R155, UR4, PT ;  /* 0x000000049b007c0c */ /* 0x000fda000bf06270 */
[----:B------:R-:W-:Y:S05]  /*13310*/  @!P0 BRA `(.L_x_3931) ;  /* 0xfffffee400748947 */ /* 0x000fea000383ffff */
[----:B------:R-:W-:Y:S05]  /*13320*/  BRA `(.L_x_3794) ;  /* 0x0000007800447947 */ /* 0x000fea0003800000 */
.L_x_3792:
        /* <DEDUP_REMOVED lines=16> */
.L_x_3932:
        /* <DEDUP_REMOVED lines=43> */
.L_x_3936:
        /* <DEDUP_REMOVED lines=37> */
.L_x_3934:
        /* <DEDUP_REMOVED lines=18> */
.L_x_3937:
        /* <DEDUP_REMOVED lines=11> */
[----:B------:R-:W-:Y:S02]  /*13b00*/  IMAD.MOV.U32 R3, RZ, RZ, R10 ;  /* 0x000000ffff037224 */ /* 0x000fe400078e000a */
[----:B------:R-:W-:Y:S02]  /*13b10*/  IMAD.MOV.U32 R10, RZ, RZ, R12 ;  /* 0x000000ffff0a7224 */ /* 0x000fe400078e000c */
[----:B------:R-:W-:-:S04]  /*13b20*/  IMAD.HI.U32 R2, R2, R3, RZ ;  /* 0x0000000302027227 */ /* 0x000fc800078e00ff */
[----:B------:R-:W-:Y:S01]  /*13b30*/  IMAD R3, R2, R10, R3 ;  /* 0x0000000a02037224 */ /* 0x000fe200078e0203 */
[----:B0-----:R-:W0:Y:S01]  /*13b40*/  MUFU.RCP R8, R8 ;  /* 0x0000000800087308 */ /* 0x001e220000001000 */
[----:B------:R-:W-:-:S03]  /*13b50*/  VIADD R27, R27, UR4 ;  /* 0x000000041b1b7c36 */ /* 0x000fc60008000000 */
        /* <DEDUP_REMOVED lines=41> */
.L_x_3935:
[----:B------:R-:W-:Y:S02]  /*13df0*/  IMAD.MOV.U32 R25, RZ, RZ, RZ ;  /* 0x000000ffff197224 */ /* 0x000fe400078e00ff */
[----:B------:R-:W-:Y:S02]  /*13e00*/  IMAD.U32 R24, RZ, RZ, UR6 ;  /* 0x00000006ff187e24 */ /* 0x000fe4000f8e00ff */
[----:B------:R-:W-:-:S07]  /*13e10*/  IMAD.MOV.U32 R26, RZ, RZ, RZ ;  /* 0x000000ffff1a7224 */ /* 0x000fce00078e00ff */
.L_x_3938:
[----:B------:R-:W-:-:S13]  /*13e20*/  ISETP.NE.AND P0, PT, R7, RZ, PT ;  /* 0x000000ff0700720c */ /* 0x000fda0003f05270 */
[----:B------:R-:W0:Y:S01]  /*13e30*/  @!P0 S2R R3, SR_CgaCtaId ;  /* 0x0000000000038919 */ /* 0x000e220000008800 */
[----:B------:R-:W-:-:S04]  /*13e40*/  @!P0 MOV R2, 0x400 ;  /* 0x0000040000028802 */ /* 0x000fc80000000f00 */
[----:B0-----:R-:W-:-:S05]  /*13e50*/  @!P0 LEA R2, R3, R2, 0x18 ;  /* 0x0000000203028211 */ /* 0x001fca00078ec0ff */
[----:B------:R1:W-:Y:S01]  /*13e60*/  @!P0 STS.128 [R2+0x28cd0], R24 ;  /* 0x028cd01802008388 */ /* 0x0003e20000000c00 */
[----:B------:R-:W-:Y:S06]  /*13e70*/  BAR.ARV 0x5, 0x180 ;  /* 0x0146000000007b1d */ /* 0x000fec0000002000 */
.L_x_3933:
        /* <DEDUP_REMOVED lines=8> */
[----:B------:R-:W-:Y:S01]  /*13f00*/  LOP3.LUT R5, R0, 0x7f, RZ, 0xc0, !PT ;  /* 0x0000007f00057812 */ /* 0x000fe200078ec0ff */
[----:B------:R-:W-:Y:S01]  /*13f10*/  UMOV UR4, 0x400 ;  /* 0x0000040000047882 */ /* 0x000fe20000000000 */
[----:B------:R1:W-:Y:S01]  /*13f20*/  STL [R1+0x20], RZ ;  /* 0x000020ff01007387 */ /* 0x0003e20000100800 */
[----:B------:R-:W-:Y:S01]  /*13f30*/  BSSY B8, `(.L_x_3939) ;  /* 0x0000699000087945 */ /* 0x000fe20003800000 */
[C---:B------:R-:W-:Y:S01]  /*13f40*/  LOP3.LUT R3, R2.reuse, 0x1f8, RZ, 0xc0, !PT ;  /* 0x000001f802037812 */ /* 0x040fe200078ec0ff */
[----:B------:R-:W-:Y:S01]  /*13f50*/  IMAD.SHL.U32 R35, R5, 0x8, RZ ;  /* 0x0000000805237824 */ /* 0x000fe200078e00ff */
[----:B------:R-:W-:Y:S01]  /*13f60*/  LOP3.LUT R2, R2, 0x38, RZ, 0xc0, !PT ;  /* 0x0000003802027812 */ /* 0x000fe200078ec0ff */
[----:B------:R-:W-:Y:S01]  /*13f70*/  IMAD.MOV.U32 R29, RZ, RZ, 0x1 ;  /* 0x00000001ff1d7424 */ /* 0x000fe200078e00ff */
[----:B------:R-:W-:Y:S01]  /*13f80*/  LOP3.LUT R4, R3, 0x38, R0, 0x78, !PT ;  /* 0x0000003803047812 */ /* 0x000fe200078e7800 */
[----:B------:R-:W-:Y:S01]  /*13f90*/  IMAD.SHL.U32 R0, R0, 0x10, RZ ;  /* 0x0000001000007824 */ /* 0x000fe200078e00ff */
[----:B------:R-:W-:Y:S01]  /*13fa0*/  SHF.R.U32.HI R3, RZ, 0x3, R5 ;  /* 0x00000003ff037819 */ /* 0x000fe20000011605 */
[----:B------:R-:W-:Y:S01]  /*13fb0*/  IMAD.MOV.U32 R19, RZ, RZ, RZ ;  /* 0x000000ffff137224 */ /* 0x000fe200078e00ff */
[----:B------:R-:W-:Y:S01]  /*13fc0*/  LOP3.LUT R35, R4, 0x200, R35, 0xf8, !PT ;  /* 0x0000020004237812 */ /* 0x000fe200078ef823 */
[----:B------:R-:W-:Y:S01]  /*13fd0*/  IMAD.MOV.U32 R22, RZ, RZ, RZ ;  /* 0x000000ffff167224 */ /* 0x000fe200078e00ff */
[----:B------:R-:W-:Y:S01]  /*13fe0*/  LOP3.LUT R0, R3, 0x70, R0, 0xf8, !PT ;  /* 0x0000007003007812 */ /* 0x000fe200078ef800 */
[----:B------:R-:W-:Y:S01]  /*13ff0*/  IMAD.MOV.U32 R28, RZ, RZ, 0x1 ;  /* 0x00000001ff1c7424 */ /* 0x000fe200078e00ff */
[C---:B------:R-:W-:Y:S01]  /*14000*/  LOP3.LUT R0, R2.reuse, 0xc0, RZ, 0xfc, !PT ;  /* 0x000000c002007812 */ /* 0x040fe200078efcff */
[----:B------:R-:W-:Y:S01]  /*14010*/  ULDC.64 UR40, c[0x0][0x198] ;  /* 0x0000660000287ab9 */ /* 0x000fe20000000a00 */
[C---:B------:R-:W-:Y:S01]  /*14020*/  LOP3.LUT R0, R2.reuse, 0x140, RZ, 0xfc, !PT ;  /* 0x0000014002007812 */ /* 0x040fe200078efcff */
[----:B------:R-:W-:Y:S01]  /*14030*/  ULOP3.LUT UR38, UR36, 0x2, URZ, 0xfc, !UPT ;  /* 0x0000000224267892 */ /* 0x000fe2000f8efc3f */
[C---:B------:R-:W-:Y:S01]  /*14040*/  LOP3.LUT R3, R2.reuse, 0x40, RZ, 0xfc, !PT ;  /* 0x0000004002037812 */ /* 0x040fe200078efcff */
[----:B------:R-:W-:Y:S01]  /*14050*/  ULDC UR37, c[0x0][0xc] ;  /* 0x0000030000257ab9 */ /* 0x000fe20000000800 */
[----:B0-----:R-:W-:Y:S01]  /*14060*/  ULEA UR4, UR5, UR4, 0x18 ;  /* 0x0000000405047291 */ /* 0x001fe2000f8ec03f */
[----:B------:R-:W-:-:S02]  /*14070*/  LOP3.LUT R3, R2, 0x100, RZ, 0xfc, !PT ;  /* 0x0000010002037812 */ /* 0x000fc400078efcff */
[C---:B------:R-:W-:Y:S02]  /*14080*/  LOP3.LUT R4, R2.reuse, 0x80, RZ, 0xfc, !PT ;  /* 0x0000008002047812 */ /* 0x040fe400078efcff */
[C---:B------:R-:W-:Y:S01]  /*14090*/  LOP3.LUT R3, R2.reuse, 0x180, RZ, 0xfc, !PT ;  /* 0x0000018002037812 */ /* 0x040fe200078efcff */
[----:B------:R-:W-:Y:S01]  /*140a0*/  IMAD.U32 R17, RZ, RZ, UR4 ;  /* 0x00000004ff117e24 */ /* 0x000fe2000f8e00ff */
[----:B------:R-:W-:-:S03]  /*140b0*/  LOP3.LUT R2, R2, 0x1c0, RZ, 0xfc, !PT ;  /* 0x000001c002027812 */ /* 0x000fc600078efcff */
[----:B------:R-:W-:-:S05]  /*140c0*/  IMAD R0, R35, 0x2, R17 ;  /* 0x0000000223007824 */ /* 0x000fca00078e0211 */
[----:B------:R1:W-:Y:S02]  /*140d0*/  STL [R1+0x30], R0 ;  /* 0x0000300001007387 */ /* 0x0003e40000100800 */
.L_x_4048:
[----:B0-----:R-:W0:Y:S02]  /*140e0*/  LDC.64 R2, c[0x0][0xc88] ;  /* 0x00032200ff027b82 */ /* 0x001e240000000a00 */
[----:B0-----:R-:W-:-:S05]  /*140f0*/  IMAD.WIDE R2, R27, 0x4, R2 ;  /* 0x000000041b027825 */ /* 0x001fca00078e0202 */
[----:B-1----:R-:W1:Y:S01]  /*14100*/  LDG.E R31, desc[UR42][R2.64] ;  /* 0x0000002a021f7981 */ /* 0x002e62000c1e1900 */
[----:B------:R-:W-:Y:S05]  /*14110*/  YIELD ;  /* 0x0000000000007946 */ /* 0x000fea0003800000 */
[----:B------:R-:W-:Y:S01]  /*14120*/  ULDC.64 UR4, c[0x0][0xa28] ;  /* 0x00028a0000047ab9 */ /* 0x000fe20000000a00 */
[----:B------:R-:W-:Y:S01]  /*14130*/  IMAD.MOV.U32 R33, RZ, RZ, RZ ;  /* 0x000000ffff217224 */ /* 0x000fe200078e00ff */
[----:B------:R-:W-:Y:S01]  /*14140*/  ISETP.NE.U32.AND P0, PT, RZ, UR4, PT ;  /* 0x00000004ff007c0c */ /* 0x000fe2000bf05070 */
[----:B--23--:R-:W-:Y:S01]  /*14150*/  IMAD.MOV.U32 R6, RZ, RZ, RZ ;  /* 0x000000ffff067224 */ /* 0x00cfe200078e00ff */
[----:B------:R-:W-:Y:S01]  /*14160*/  ULDC.64 UR8, c[0x0][0xa18] ;  /* 0x0002860000087ab9 */ /* 0x000fe20000000a00 */
[----:B------:R-:W-:Y:S01]  /*14170*/  ULDC.64 UR6, c[0x0][0xa10] ;  /* 0x0002840000067ab9 */ /* 0x000fe20000000a00 */
[----:B------:R-:W-:-:S02]  /*14180*/  ISETP.NE.AND.EX P0, PT, RZ, UR5, PT, P0 ;  /* 0x00000005ff007c0c */ /* 0x000fc4000bf05300 */
        /* <DEDUP_REMOVED lines=9> */
[----:B------:R-:W-:Y:S01]  /*14220*/  ISETP.NE.U32.AND P1, PT, RZ, UR8, PT ;  /* 0x00000008ff007c0c */ /* 0x000fe2000bf25070 */
[----:B0-----:R-:W-:Y:S01]  /*14230*/  IMAD.MOV.U32 R0, RZ, RZ, RZ ;  /* 0x000000ffff007224 */ /* 0x001fe200078e00ff */
[----:B------:R-:W-:Y:S02]  /*14240*/  ISETP.NE.AND.EX P0, PT, RZ, UR5, PT, P0 ;  /* 0x00000005ff007c0c */ /* 0x000fe4000bf05300 */
[----:B------:R-:W-:Y:S02]  /*14250*/  ISETP.NE.AND.EX P1, PT, RZ, UR9, PT, P1 ;  /* 0x00000009ff007c0c */ /* 0x000fe4000bf25310 */
[----:B------:R-:W-:Y:S02]  /*14260*/  ISETP.NE.U32.AND P2, PT, RZ, UR6, PT ;  /* 0x00000006ff007c0c */ /* 0x000fe4000bf45070 */
[----:B-1----:R-:W-:-:S02]  /*14270*/  IADD3 R2, P3, R23, UR4, RZ ;  /* 0x0000000417027c10 */ /* 0x002fc4000ff7e0ff */
[----:B------:R-:W-:Y:S02]  /*14280*/  ISETP.NE.AND.EX P2, PT, RZ, UR7, PT, P2 ;  /* 0x00000007ff007c0c */ /* 0x000fe4000bf45320 */
[----:B------:R-:W-:Y:S02]  /*14290*/  IADD3.X R3, R30, UR5, RZ, P3, !PT ;  /* 0x000000051e037c10 */ /* 0x000fe40009ffe4ff */
[----:B------:R-:W-:-:S03]  /*142a0*/  IADD3 R4, P4, R23, UR6, RZ ;  /* 0x0000000617047c10 */ /* 0x000fc6000ff9e0ff */
[----:B------:R-:W2:Y:S01]  /*142b0*/  @P0 LDG.E R6, desc[UR42][R2.64] ;  /* 0x0000002a02060981 */ /* 0x000ea2000c1e1900 */
[----:B------:R-:W-:Y:S01]  /*142c0*/  ULDC UR4, c[0x0][0x288] ;  /* 0x0000a20000047ab9 */ /* 0x000fe20000000800 */
[----:B------:R-:W-:Y:S01]  /*142d0*/  IADD3.X R5, R30, UR7, RZ, P4, !PT ;  /* 0x000000071e057c10 */ /* 0x000fe2000a7fe4ff */
[----:B------:R-:W-:Y:S01]  /*142e0*/  IMAD.U32 R8, RZ, RZ, UR4 ;  /* 0x00000004ff087e24 */ /* 0x000fe2000f8e00ff */
[----:B------:R-:W-:-:S03]  /*142f0*/  ULDC.64 UR4, c[0x0][0x418] ;  /* 0x0001060000047ab9 */ /* 0x000fc60000000a00 */
[----:B------:R-:W5:Y:S04]  /*14300*/  @P2 LDG.E R0, desc[UR42][R4.64] ;  /* 0x0000002a04002981 */ /* 0x000f68000c1e1900 */
[----:B--2---:R0:W-:Y:S02]  /*14310*/  STL [R1+0x4], R6 ;  /* 0x0000040601007387 */ /* 0x0041e40000100800 */
[----:B0-----:R-:W-:-:S04]  /*14320*/  @P1 IADD3 R6, P3, R23, UR8, RZ ;  /* 0x0000000817061c10 */ /* 0x001fc8000ff7e0ff */
[----:B------:R-:W-:-:S05]  /*14330*/  @P1 IADD3.X R7, R30, UR9, RZ, P3, !PT ;  /* 0x000000091e071c10 */ /* 0x000fca0009ffe4ff */
[----:B------:R0:W2:Y:S01]  /*14340*/  @P1 LDG.E R8, desc[UR42][R6.64] ;  /* 0x0000002a06081981 */ /* 0x0000a2000c1e1900 */
        /* <DEDUP_REMOVED lines=8> */
[----:B--2---:R0:W-:Y:S02]  /*143d0*/  STL [R1+0x14], R8 ;  /* 0x0000140801007387 */ /* 0x0041e40000100800 */
[----:B0-----:R-:W-:Y:S01]  /*143e0*/  IMAD.U32 R8, RZ, RZ, UR4 ;  /* 0x00000004ff087e24 */ /* 0x001fe2000f8e00ff */
[----:B------:R-:W-:Y:S06]  /*143f0*/  @P1 BRA `(.L_x_3940) ;  /* 0x0000000000141947 */ /* 0x000fec0003800000 */
[----:B------:R-:W-:Y:S05]  /*14400*/  @!P0 BRA `(.L_x_3940) ;  /* 0x0000000000108947 */ /* 0x000fea0003800000 */
[----:B------:R-:W2:Y:S04]  /*14410*/  LDG.E R7, desc[UR42][R2.64] ;  /* 0x0000002a02077981 */ /* 0x000ea8000c1e1900 */
[----:B------:R-:W2:Y:S02]  /*14420*/  LDG.E R2, desc[UR42][R2.64+0x4] ;  /* 0x0000042a02027981 */ /* 0x000ea4000c1e1900 */
[----:B--2---:R-:W-:-:S05]  /*14430*/  IMAD.IADD R2, R2, 0x1, -R7 ;  /* 0x0000000102027824 */ /* 0x004fca00078e0a07 */
[----:B------:R0:W-:Y:S02]  /*14440*/  STL [R1+0x14], R2 ;  /* 0x0000140201007387 */ /* 0x0001e40000100800 */
.L_x_3940:
[----:B------:R-:W-:Y:S01]  /*14450*/  ULDC.64 UR4, c[0x0][0xa20] ;  /* 0x0002880000047ab9 */ /* 0x000fe20000000a00 */
[C---:B------:R-:W-:Y:S02]  /*14460*/  LOP3.LUT R7, R26.reuse, 0xff000000, RZ, 0xc0, !PT ;  /* 0xff0000001a077812 */ /* 0x040fe400078ec0ff */
[----:B------:R-:W-:Y:S02]  /*14470*/  ISETP.NE.U32.AND P0, PT, RZ, UR4, PT ;  /* 0x00000004ff007c0c */ /* 0x000fe4000bf05070 */
[----:B------:R-:W-:Y:S02]  /*14480*/  SHF.R.U32.HI R7, RZ, 0x8, R7 ;  /* 0x00000008ff077819 */ /* 0x000fe40000011607 */
[----:B------:R-:W-:Y:S02]  /*14490*/  ISETP.NE.AND.EX P0, PT, RZ, UR5, PT, P0 ;  /* 0x00000005ff007c0c */ /* 0x000fe4000bf05300 */
[C---:B0-----:R-:W-:Y:S02]  /*144a0*/  LOP3.LUT R2, R26.reuse, 0xff0000, RZ, 0xc0, !PT ;  /* 0x00ff00001a027812 */ /* 0x041fe400078ec0ff */
[----:B------:R-:W-:Y:S01]  /*144b0*/  LOP3.LUT R16, R26, 0xffff, RZ, 0xc0, !PT ;  /* 0x0000ffff1a107812 */ /* 0x000fe200078ec0ff */
[----:B------:R-:W-:Y:S01]  /*144c0*/  IMAD.MOV.U32 R26, RZ, RZ, R31 ;  /* 0x000000ffff1a7224 */ /* 0x000fe200078e001f */
[----:B------:R-:W-:-:S07]  /*144d0*/  LEA.HI R7, R2, R7, RZ, 0x10 ;  /* 0x0000000702077211 */ /* 0x000fce00078f80ff */
[----:B------:R-:W-:Y:S05]  /*144e0*/  @!P0 BRA `(.L_x_3941) ;  /* 0x0000000000108947 */ /* 0x000fea0003800000 */
[----:B------:R-:W-:-:S04]  /*144f0*/  IADD3 R2, P0, R23, UR4, RZ ;  /* 0x0000000417027c10 */ /* 0x000fc8000ff1e0ff */
[----:B------:R-:W-:-:S05]  /*14500*/  IADD3.X R3, R30, UR5, RZ, P0, !PT ;  /* 0x000000051e037c10 */ /* 0x000fca00087fe4ff */
[----:B------:R0:W5:Y:S01]  /*14510*/  LDG.E R8, desc[UR42][R2.64] ;  /* 0x0000002a02087981 */ /* 0x000162000c1e1900 */
[----:B------:R-:W-:Y:S05]  /*14520*/  BRA `(.L_x_3942) ;  /* 0x0000000000247947 */ /* 0x000fea0003800000 */
.L_x_3941:
        /* <DEDUP_REMOVED lines=9> */
.L_x_3942:
[----:B0-----:R-:W2:Y:S04]  /*145c0*/  @P2 LDG.E R2, desc[UR42][R4.64] ;  /* 0x0000002a04022981 */ /* 0x001ea8000c1e1900 */
[----:B------:R0:W2:Y:S01]  /*145d0*/  @P2 LDG.E R4, desc[UR42][R4.64+0x4] ;  /* 0x0000042a04042981 */ /* 0x0000a2000c1e1900 */
[----:B-----5:R-:W-:Y:S01]  /*145e0*/  IMAD.IADD R8, R8, 0x1, -R33 ;  /* 0x0000000108087824 */ /* 0x020fe200078e0a21 */
[----:B------:R-:W-:Y:S01]  /*145f0*/  BSSY B0, `(.L_x_3943) ;  /* 0x000002a000007945 */ /* 0x000fe20003800000 */
[----:B------:R-:W-:Y:S02]  /*14600*/  LOP3.LUT R32, R7, 0xff, RZ, 0xc0, !PT ;  /* 0x000000ff07207812 */ /* 0x000fe400078ec0ff */
[----:B0-----:R-:W-:Y:S01]  /*14610*/  SHF.R.U32.HI R5, RZ, 0x10, R7 ;  /* 0x00000010ff057819 */ /* 0x001fe20000011607 */
[----:B--2---:R-:W-:-:S04]  /*14620*/  @P2 IMAD.IADD R6, R4, 0x1, -R2 ;  /* 0x0000000104062824 */ /* 0x004fc800078e0a02 */
[----:B------:R-:W-:-:S04]  /*14630*/  IMAD.IADD R3, R8, 0x1, R6 ;  /* 0x0000000108037824 */ /* 0x000fc800078e0206 */
[C---:B------:R-:W-:Y:S01]  /*14640*/  VIADD R4, R3.reuse, 0x3f ;  /* 0x0000003f03047836 */ /* 0x040fe20000000000 */
[----:B------:R-:W-:Y:S01]  /*14650*/  ISETP.GE.AND P1, PT, R3, 0x1, PT ;  /* 0x000000010300780c */ /* 0x000fe20003f26270 */
[----:B------:R0:W-:Y:S03]  /*14660*/  STL [R1], R3 ;  /* 0x0000000301007387 */ /* 0x0001e60000100800 */
[----:B------:R-:W-:-:S04]  /*14670*/  SHF.R.S32.HI R2, RZ, 0x1f, R4 ;  /* 0x0000001fff027819 */ /* 0x000fc80000011404 */
[----:B------:R-:W-:Y:S01]  /*14680*/  LEA.HI R4, R2, R4, RZ, 0x6 ;  /* 0x0000000402047211 */ /* 0x000fe200078f30ff */
[----:B0-----:R-:W-:-:S03]  /*14690*/  IMAD.MOV.U32 R3, RZ, RZ, RZ ;  /* 0x000000ffff037224 */ /* 0x001fc600078e00ff */
[----:B------:R-:W-:Y:S01]  /*146a0*/  SHF.R.S32.HI R4, RZ, 0x6, R4 ;  /* 0x00000006ff047819 */ /* 0x000fe20000011404 */
        /* <DEDUP_REMOVED lines=30> */
.L_x_3944:
[----:B------:R-:W-:Y:S05]  /*14890*/  BSYNC B0 ;  /* 0x0000000000007941 */ /* 0x000fea0003800000 */
.L_x_3943:
[-C--:B------:R-:W-:Y:S01]  /*148a0*/  IMAD R2, R32, R3.reuse, RZ ;  /* 0x0000000320027224 */ /* 0x080fe200078e02ff */
[----:B------:R-:W-:Y:S04]  /*148b0*/  BSSY B0, `(.L_x_3945) ;  /* 0x00001a8000007945 */ /* 0x000fe80003800000 */
[C---:B------:R-:W-:Y:S01]  /*148c0*/  VIADDMNMX R3, R2.reuse, R3, R4, PT ;  /* 0x0000000302037246 */ /* 0x040fe20003800104 */
[----:B------:R-:W-:-:S04]  /*148d0*/  IMAD R2, R2, 0x40, -R8 ;  /* 0x0000004002027824 */ /* 0x000fc800078e0a08 */
[----:B------:R-:W-:Y:S01]  /*148e0*/  IMAD R3, R3, 0x40, -R8 ;  /* 0x0000004003037824 */ /* 0x000fe200078e0a08 */
[----:B------:R-:W-:-:S04]  /*148f0*/  VIMNMX R7, RZ, R2, !PT ;  /* 0x00000002ff077248 */ /* 0x000fc80007fe0100 */
[----:B------:R-:W-:-:S04]  /*14900*/  VIMNMX R3, R3, R6, PT ;  /* 0x0000000603037248 */ /* 0x000fc80003fe0100 */
[----:B------:R-:W-:Y:S02]  /*14910*/  ISETP.GT.AND P0, PT, R3, R7, PT ;  /* 0x000000070300720c */ /* 0x000fe40003f04270 */
[----:B------:R-:W-:-:S11]  /*14920*/  SHF.R.U32.HI R7, RZ, 0x6, R7 ;  /* 0x00000006ff077819 */ /* 0x000fd60000011607 */
[----:B------:R-:W-:-:S05]  /*14930*/  @P0 VIADD R2, R3, 0x3f ;  /* 0x0000003f03020836 */ /* 0x000fca0000000000 */
[----:B------:R-:W-:-:S04]  /*14940*/  @P0 SHF.R.S32.HI R3, RZ, 0x1f, R2 ;  /* 0x0000001fff030819 */ /* 0x000fc80000011402 */
[----:B------:R-:W-:Y:S01]  /*14950*/  @P0 LEA.HI R3, R3, R2, RZ, 0x6 ;  /* 0x0000000203030211 */ /* 0x000fe200078f30ff */
[----:B------:R-:W-:-:S03]  /*14960*/  IMAD.MOV.U32 R2, RZ, RZ, R7 ;  /* 0x000000ffff027224 */ /* 0x000fc600078e0007 */
[----:B------:R-:W-:Y:S02]  /*14970*/  @P0 SHF.R.S32.HI R2, RZ, 0x6, R3 ;  /* 0x00000006ff020819 */ /* 0x000fe40000011403 */
        /* <DEDUP_REMOVED lines=10> */
.L_x_4093:
[----:B-1----:R-:W-:Y:S02]  /*14a20*/  ISETP.NE.AND P0, PT, R14, RZ, PT ;  /* 0x000000ff0e00720c */ /* 0x002fe40003f05270 */
[----:B------:R-:W-:-:S11]  /*14a30*/  PLOP3.LUT P6, PT, PT, PT, PT, 0x8, 0x0 ;  /* 0x000000000000781c */ /* 0x000fd60003fce170 */
[----:B------:R-:W-:Y:S05]  /*14a40*/  @P0 BRA `(.L_x_3948) ;  /* 0x00000000000c0947 */ /* 0x000fea0003800000 */
[----:B------:R-:W-:-:S03]  /*14a50*/  UMOV UR4, 0xffffffff ;  /* 0xffffffff00047882 */ /* 0x000fc60000000000 */
[----:B------:R-:W-:Y:S05]  /*14a60*/  BRA.DIV UR4, `(.L_x_3949) ;  /* 0x0000006e04547947 */ /* 0x000fea000b800000 */
[----:B------:R-:W-:-:S13]  /*14a70*/  ELECT P6, URZ, PT ;  /* 0x00000000003f782f */ /* 0x000fda00038c0000 */
.L_x_3948:
        /* <DEDUP_REMOVED lines=9> */
.L_x_4096:
[----:B------:R-:W-:Y:S05]  /*14b10*/  BSYNC B1 ;  /* 0x0000000000017941 */ /* 0x000fea0003800000 */
.L_x_3950:
        /* <DEDUP_REMOVED lines=10> */
.L_x_4097:
[----:B------:R-:W-:Y:S05]  /*14bc0*/  BSYNC B2 ;  /* 0x0000000000027941 */ /* 0x000fea0003800000 */
.L_x_3954:
        /* <DEDUP_REMOVED lines=9> */
.L_x_3957:
[----:B------:R-:W-:Y:S05]  /*14c60*/  BSYNC B2 ;  /* 0x0000000000027941 */ /* 0x000fea0003800000 */
.L_x_3956:
        /* <DEDUP_REMOVED lines=10> */
[----:B------:R-:W-:Y:S01]  /*14d10*/  VIADD R11, R3, 0x28c90 ;  /* 0x00028c90030b7836 */ /* 0x000fe20000000000 */
[----:B------:R-:W-:-:S09]  /*14d20*/  UMOV UR7, 0x12f00000 ;  /* 0x12f0000000077882 */ /* 0x000fd20000000000 */
.L_x_3958:
        /* <DEDUP_REMOVED lines=13> */
.L_x_4098:
[----:B------:R-:W-:Y:S05]  /*14e00*/  BSYNC B2 ;  /* 0x0000000000027941 */ /* 0x000fea0003800000 */
.L_x_3959:
[----:B------:R-:W-:Y:S01]  /*14e10*/  BSSY B2, `(.L_x_3961) ;  /* 0x000000b000027945 */ /* 0x000fe20003800000 */
[----:B------:R-:W-:Y:S02]  /*14e20*/  IMAD.MOV.U32 R12, RZ, RZ, 0x0 ;  /* 0x00000000ff0c7424 */ /* 0x000fe400078e00ff */
[----:B------:R-:W-:Y:S01]  /*14e30*/  IMAD.MOV.U32 R13, RZ, RZ, 0x12f00000 ;  /* 0x12f00000ff0d7424 */ /* 0x000fe200078e00ff */
[----:B------:R-:W-:Y:S06]  /*14e40*/  @P2 BRA `(.L_x_3962) ;  /* 0x00000000001c2947 */ /* 0x000fec0003800000 */
[----:B------:R-:W2:Y:S01]  /*14e50*/  S2R R10, SR_TID.X ;  /* 0x00000000000a7919 */ /* 0x000ea20000002100 */
[----:B01----:R-:W-:-:S04]  /*14e60*/  IMAD.MOV.U32 R8, RZ, RZ, 0x10000 ;  /* 0x00010000ff087424 */ /* 0x003fc800078e00ff */
[----:B------:R3:W-:Y:S01]  /*14e70*/  SYNCS.ARRIVE.TRANS64 RZ, [R3+URZ+0x28cb0], R8 ;  /* 0x028cb00803ff79a7 */ /* 0x0007e2000800003f */
[----:B--2---:R-:W-:-:S04]  /*14e80*/  LOP3.LUT R10, R10, 0x1f, RZ, 0xc0, !PT ;  /* 0x0000001f0a0a7812 */ /* 0x004fc800078ec0ff */
[----:B------:R-:W-:-:S13]  /*14e90*/  ISETP.NE.AND P0, PT, R10, RZ, PT ;  /* 0x000000ff0a00720c */ /* 0x000fda0003f05270 */
[----:B---3--:R-:W-:Y:S05]  /*14ea0*/  @!P0 BRA `(.L_x_3962) ;  /* 0x0000000000048947 */ /* 0x008fea0003800000 */
[----:B------:R-:W-:Y:S01]  /*14eb0*/  BPT.TRAP 0x1 ;  /* 0x000000040000795c */ /* 0x000fe20000300000 */
.L_x_3962:
[----:B------:R-:W-:Y:S05]  /*14ec0*/  BSYNC B2 ;  /* 0x0000000000027941 */ /* 0x000fea0003800000 */
.L_x_3961:
[----:B------:R-:W-:Y:S01]  /*14ed0*/  R2UR UR10, R14 ;  /* 0x000000000e0a72ca */ /* 0x000fe200000e0000 */
[----:B01----:R-:W-:Y:S01]  /*14ee0*/  IMAD R8, R19, 0x10000, R17 ;  /* 0x0001000013087824 */ /* 0x003fe200078e0211 */
[----:B------:R-:W-:Y:S01]  /*14ef0*/  R2UR UR6, R12 ;  /* 0x000000000c0672ca */ /* 0x000fe200000e0000 */
[----:B------:R-:W-:Y:S01]  /*14f00*/  UIADD3 UR4, UP0, UR40, 0x670, URZ ;  /* 0x0000067028047890 */ /* 0x000fe2000ff1e03f */
[----:B------:R-:W-:Y:S01]  /*14f10*/  R2UR UR7, R13 ;  /* 0x000000000d0772ca */ /* 0x000fe200000e0000 */
[----:B------:R-:W-:Y:S01]  /*14f20*/  VIADD R3, R3, 0x28cb0 ;  /* 0x00028cb003037836 */ /* 0x000fe20000000000 */
[----:B------:R-:W-:Y:S01]  /*14f30*/  PLOP3.LUT P0, PT, PT, PT, PT, 0x80, 0x0 ;  /* 0x000000000000781c */ /* 0x000fe20003f0f070 */
[----:B------:R-:W-:Y:S01]  /*14f40*/  VIADD R10, R8, 0x400 ;  /* 0x00000400080a7836 */ /* 0x000fe20000000000 */
[----:B------:R-:W-:-:S12]  /*14f50*/  UIADD3.X UR5, URZ, UR41, URZ, UP0, !UPT ;  /* 0x000000293f057290 */ /* 0x000fd800087fe43f */
.L_x_3963:
        /* <DEDUP_REMOVED lines=12> */
[----:B------:R-:W-:Y:S01]  /*15020*/  R2UR UR7, R13 ;  /* 0x000000000d0772ca */ /* 0x000fe200000e0000 */
[----:B------:R-:W-:Y:S01]  /*15030*/  UMOV UR10, 0x40 ;  /* 0x00000040000a7882 */ /* 0x000fe20000000000 */
[----:B------:R-:W-:-:S13]  /*15040*/  PLOP3.LUT P0, PT, PT, PT, PT, 0x80, 0x0 ;  /* 0x000000000000781c */ /* 0x000fda0003f0f070 */
.L_x_3964:
        /* <DEDUP_REMOVED lines=15> */
.L_x_3965:
        /* <DEDUP_REMOVED lines=15> */
.L_x_3966:
        /* <DEDUP_REMOVED lines=15> */
.L_x_3967:
        /* <DEDUP_REMOVED lines=15> */
.L_x_3968:
        /* <DEDUP_REMOVED lines=15> */
.L_x_3969:
        /* <DEDUP_REMOVED lines=15> */
.L_x_3970:
        /* <DEDUP_REMOVED lines=10> */
.L_x_3953:
[----:B------:R-:W-:Y:S05]  /*15690*/  BSYNC B1 ;  /* 0x0000000000017941 */ /* 0x000fea0003800000 */
.L_x_3952:
        /* <DEDUP_REMOVED lines=9> */
.L_x_3990:
[----:B------:R-:W-:Y:S05]  /*15730*/  YIELD ;  /* 0x0000000000007946 */ /* 0x000fea0003800000 */
[----:B------:R-:W-:Y:S04]  /*15740*/  BSSY B1, `(.L_x_3971) ;  /* 0x00000b6000017945 */ /* 0x000fe80003800000 */
[----:B------:R-:W-:Y:S05]  /*15750*/  @!P6 BRA `(.L_x_3972) ;  /* 0x0000000800d0e947 */ /* 0x000fea0003800000 */
[----:B------:R-:W-:Y:S01]  /*15760*/  IMAD R8, R19, 0x8, R17 ;  /* 0x0000000813087824 */ /* 0x000fe200078e0211 */
[----:B------:R-:W-:Y:S01]  /*15770*/  SHF.L.U32 R2, R29, 0x1f, RZ ;  /* 0x0000001f1d027819 */ /* 0x000fe200000006ff */
[----:B0-----:R-:W0:Y:S01]  /*15780*/  S2R R3, SR_TID.X ;  /* 0x0000000000037919 */ /* 0x001e220000002100 */
[----:B------:R-:W-:Y:S02]  /*15790*/  BSSY B2, `(.L_x_3973) ;  /* 0x0000005000027945 */ /* 0x000fe40003800000 */
[----:B------:R-:W1:Y:S01]  /*157a0*/  SYNCS.PHASECHK.TRANS64.TRYWAIT P2, [R8+URZ+0x28ca0], R2 ;  /* 0x028ca002080075a7 */ /* 0x000e62000804017f */
[----:B0-----:R-:W-:-:S04]  /*157b0*/  LOP3.LUT R3, R3, 0x7f, RZ, 0xc0, !PT ;  /* 0x0000007f03037812 */ /* 0x001fc800078ec0ff */
[----:B------:R-:W-:Y:S01]  /*157c0*/  ISETP.NE.AND P3, PT, R3, RZ, PT ;  /* 0x000000ff0300720c */ /* 0x000fe20003f65270 */
[----:B-1----:R-:W-:-:S12]  /*157d0*/  @!P2 BRA `(.L_x_3974) ;  /* 0x000000600054a947 */ /* 0x002fd80003800000 */
.L_x_4099:
[----:B------:R-:W-:Y:S05]  /*157e0*/  BSYNC B2 ;  /* 0x0000000000027941 */ /* 0x000fea0003800000 */
.L_x_3973:
        /* <DEDUP_REMOVED lines=9> */
.L_x_3976:
[----:B------:R-:W-:Y:S05]  /*15880*/  BSYNC B2 ;  /* 0x0000000000027941 */ /* 0x000fea0003800000 */
.L_x_3975:
        /* <DEDUP_REMOVED lines=11> */
.L_x_3977:
        /* <DEDUP_REMOVED lines=13> */
.L_x_4100:
[----:B------:R-:W-:Y:S05]  /*15a10*/  BSYNC B2 ;  /* 0x0000000000027941 */ /* 0x000fea0003800000 */
.L_x_3978:
        /* <DEDUP_REMOVED lines=11> */
.L_x_3981:
[----:B------:R-:W-:Y:S05]  /*15ad0*/  BSYNC B2 ;  /* 0x0000000000027941 */ /* 0x000fea0003800000 */
.L_x_3980:
        /* <DEDUP_REMOVED lines=9> */
.L_x_3982:
        /* <DEDUP_REMOVED lines=15> */
.L_x_3983:
        /* <DEDUP_REMOVED lines=15> */
.L_x_3984:
        /* <DEDUP_REMOVED lines=15> */
.L_x_3985:
        /* <DEDUP_REMOVED lines=15> */
.L_x_3986:
        /* <DEDUP_REMOVED lines=15> */
.L_x_3987:
        /* <DEDUP_REMOVED lines=15> */
.L_x_3988:
        /* <DEDUP_REMOVED lines=15> */
.L_x_3989:
        /* <DEDUP_REMOVED lines=10> */
.L_x_3972:
[----:B------:R-:W-:Y:S05]  /*162a0*/  BSYNC B1 ;  /* 0x0000000000017941 */ /* 0x000fea0003800000 */
.L_x_3971:
        /* <DEDUP_REMOVED lines=8> */
.L_x_3946:
[----:B------:R-:W-:Y:S05]  /*16330*/  BSYNC B0 ;  /* 0x0000000000007941 */ /* 0x000fea0003800000 */
.L_x_3945:
[----:B------:R-:W-:Y:S05]  /*16340*/  @!P0 WARPSYNC.ALL ;  /* 0x0000000000008948 */ /* 0x000fea0003800000 */
[----:B------:R-:W-:Y:S01]  /*16350*/  @!P0 BAR.SYNC.DEFER_BLOCKING 0xc, 0x180 ;  /* 0x0306000000008b1d */ /* 0x000fe20000010000 */
[----:B------:R-:W-:-:S05]  /*16360*/  IMAD.MOV.U32 R0, RZ, RZ, RZ ;  /* 0x000000ffff007224 */ /* 0x000fca00078e00ff */
[----:B------:R-:W-:Y:S04]  /*16370*/  BSSY B0, `(.L_x_3991) ;  /* 0x000001e000007945 */ /* 0x000fe80003800000 */
[----:B------:R-:W-:Y:S05]  /*16380*/  @!P1 BRA `(.L_x_3992) ;  /* 0x0000000000709947 */ /* 0x000fea0003800000 */
[----:B------:R-:W-:-:S13]  /*16390*/  ISETP.NE.AND P0, PT, R5, RZ, PT ;  /* 0x000000ff0500720c */ /* 0x000fda0003f05270 */
[----:B------:R-:W1:Y:S02]  /*163a0*/  @!P0 LDC R5, c[0x0][0x9f0] ;  /* 0x00027c00ff058b82 */ /* 0x000e640000000800 */
[-C--:B-1----:R-:W-:Y:S02]  /*163b0*/  IABS R0, R5.reuse ;  /* 0x0000000500007213 */ /* 0x082fe40000000000 */
[----:B------:R-:W-:Y:S02]  /*163c0*/  IABS R7, R5 ;  /* 0x0000000500077213 */ /* 0x000fe40000000000 */
[----:B------:R-:W1:Y:S03]  /*163d0*/  I2F.RP R2, R0 ;  /* 0x0000000000027306 */ /* 0x000e660000209400 */
[----:B------:R-:W-:-:S05]  /*163e0*/  IMAD.MOV R7, RZ, RZ, -R7 ;  /* 0x000000ffff077224 */ /* 0x000fca00078e0a07 */
[----:B-1----:R-:W1:Y:S02]  /*163f0*/  MUFU.RCP R2, R2 ;  /* 0x0000000200027308 */ /* 0x002e640000001000 */
[----:B-1----:R-:W-:-:S06]  /*16400*/  VIADD R2, R2, 0xffffffe ;  /* 0x0ffffffe02027836 */ /* 0x002fcc0000000000 */
[----:B0-----:R-:W0:Y:S02]  /*16410*/  F2I.FTZ.U32.TRUNC.NTZ R3, R2 ;  /* 0x0000000200037305 */ /* 0x001e24000021f000 */
        /* <DEDUP_REMOVED lines=19> */
.L_x_3992:
[----:B------:R-:W-:Y:S05]  /*16550*/  BSYNC B0 ;  /* 0x0000000000007941 */ /* 0x000fea0003800000 */
.L_x_3991:
        /* <DEDUP_REMOVED lines=21> */
[----:B0-----:R-:W-:Y:S01]  /*166b0*/  IADD3 R24, R0, UR37, R7 ;  /* 0x0000002500187c10 */ /* 0x001fe2000fffe007 */
[----:B------:R-:W-:Y:S06]  /*166c0*/  BRA `(.L_x_3995) ;  /* 0x0000003400707947 */ /* 0x000fec0003800000 */
.L_x_3994:
        /* <DEDUP_REMOVED lines=9> */
[----:B0-----:R-:W0:Y:S01]  /*16760*/  LDC.64 R2, c[0x4][R2] ;  /* 0x0100000002027b82 */ /* 0x001e220000000a00 */
        /* <DEDUP_REMOVED lines=10> */
.L_x_3997:
[----:B------:R-:W-:Y:S05]  /*16810*/  BSYNC B6 ;  /* 0x0000000000067941 */ /* 0x000fea0003800000 */
.L_x_3996:
        /* <DEDUP_REMOVED lines=8> */
[----:B0-----:R0:W1:Y:S01]  /*168a0*/  LDC.64 R2, c[0x4][R34] ;  /* 0x0100000022027b82 */ /* 0x0010620000000a00 */
        /* <DEDUP_REMOVED lines=11> */
.L_x_4000:
        /* <DEDUP_REMOVED lines=15> */
.L_x_3999:
[----:B------:R-:W-:Y:S05]  /*16a50*/  BSYNC B6 ;  /* 0x0000000000067941 */ /* 0x000fea0003800000 */
.L_x_3998:
[----:B------:R-:W2:Y:S01]  /*16a60*/  LDL R34, [R1+0x18] ;  /* 0x0000180001227983 */ /* 0x000ea20000100800 */
[----:B------:R-:W-:Y:S01]  /*16a70*/  ULDC.64 UR4, c[0x0][0x9f8] ;  /* 0x00027e0000047ab9 */ /* 0x000fe20000000a00 */
[----:B------:R-:W1:Y:S02]  /*16a80*/  LDC R8, c[0x0][0x430] ;  /* 0x00010c00ff087b82 */ /* 0x000e640000000800 */
[----:B------:R-:W3:Y:S01]  /*16a90*/  LDL R20, [R1] ;  /* 0x0000000001147983 */ /* 0x000ee20000100800 */
[----:B------:R-:W-:Y:S01]  /*16aa0*/  ISETP.NE.U32.AND P0, PT, RZ, UR4, PT ;  /* 0x00000004ff007c0c */ /* 0x000fe2000bf05070 */
[----:B------:R-:W4:Y:S03]  /*16ab0*/  S2R R21, SR_TID.X ;  /* 0x0000000000157919 */ /* 0x000f260000002100 */
[----:B------:R-:W-:-:S13]  /*16ac0*/  ISETP.NE.AND.EX P0, PT, RZ, UR5, PT, P0 ;  /* 0x00000005ff007c0c */ /* 0x000fda000bf05300 */
[----:B------:R-:W-:Y:S01]  /*16ad0*/  @P0 IADD3 R2, P1, R23, UR4, RZ ;  /* 0x0000000417020c10 */ /* 0x000fe2000ff3e0ff */
[----:B------:R-:W-:-:S03]  /*16ae0*/  ULDC UR4, c[0x0][0x320] ;  /* 0x0000c80000047ab9 */ /* 0x000fc60000000800 */
[----:B0-----:R-:W-:-:S05]  /*16af0*/  @P0 IADD3.X R3, R30, UR5, RZ, P1, !PT ;  /* 0x000000051e030c10 */ /* 0x001fca0008ffe4ff */
[----:B------:R0:W3:Y:S01]  /*16b00*/  @P0 LDG.E R26, desc[UR42][R2.64] ;  /* 0x0000002a021a0981 */ /* 0x0000e2000c1e1900 */
[----:B----4-:R-:W-:-:S04]  /*16b10*/  LOP3.LUT R21, R21, 0x7f, RZ, 0xc0, !PT ;  /* 0x0000007f15157812 */ /* 0x010fc800078ec0ff */
[----:B------:R-:W-:Y:S02]  /*16b20*/  SHF.R.U32.HI R0, RZ, 0x3, R21 ;  /* 0x00000003ff007819 */ /* 0x000fe40000011615 */
[----:B------:R-:W4:Y:S01]  /*16b30*/  S2R R21, SR_TID.X ;  /* 0x0000000000157919 */ /* 0x000f220000002100 */
[----:B-1----:R-:W-:Y:S01]  /*16b40*/  ISETP.NE.AND P1, PT, R8, 0x1, PT ;  /* 0x000000010800780c */ /* 0x002fe20003f25270 */
[----:B------:R-:W1:Y:S01]  /*16b50*/  S2R R9, SR_TID.X ;  /* 0x0000000000097919 */ /* 0x000e620000002100 */
[----:B------:R-:W1:Y:S11]  /*16b60*/  S2R R6, SR_TID.X ;  /* 0x0000000000067919 */ /* 0x000e760000002100 */
[----:B0-----:R-:W0:Y:S08]  /*16b70*/  @P1 LDC R3, c[0x0][0x434] ;  /* 0x00010d00ff031b82 */ /* 0x001e300000000800 */
[----:B------:R-:W0:Y:S01]  /*16b80*/  @P1 LDC R2, c[0x0][0x438] ;  /* 0x00010e00ff021b82 */ /* 0x000e220000000800 */
[----:B----4-:R-:W-:-:S05]  /*16b90*/  IMAD.SHL.U32 R21, R21, 0x10, RZ ;  /* 0x0000001015157824 */ /* 0x010fca00078e00ff */
[----:B------:R-:W-:Y:S01]  /*16ba0*/  LOP3.LUT R21, R0, 0x70, R21, 0xf8, !PT ;  /* 0x0000007000157812 */ /* 0x000fe200078ef815 */
[----:B-1----:R-:W-:Y:S02]  /*16bb0*/  IMAD.SHL.U32 R9, R9, 0x8, RZ ;  /* 0x0000000809097824 */ /* 0x002fe400078e00ff */
[----:B------:R-:W-:-:S03]  /*16bc0*/  IMAD.SHL.U32 R6, R6, 0x8, RZ ;  /* 0x0000000806067824 */ /* 0x000fc600078e00ff */
[----:B------:R-:W-:Y:S02]  /*16bd0*/  LOP3.LUT R9, R9, 0x38, RZ, 0xc0, !PT ;  /* 0x0000003809097812 */ /* 0x000fe400078ec0ff */
[----:B------:R-:W-:Y:S02]  /*16be0*/  LOP3.LUT R6, R6, 0x38, RZ, 0xc0, !PT ;  /* 0x0000003806067812 */ /* 0x000fe400078ec0ff */
[----:B------:R-:W-:Y:S02]  /*16bf0*/  ISETP.GE.AND P3, PT, R9, UR4, PT ;  /* 0x0000000409007c0c */ /* 0x000fe4000bf66270 */
[----:B------:R-:W-:Y:S02]  /*16c00*/  LOP3.LUT R18, R18, 0xffffffbf, RZ, 0xc0, !PT ;  /* 0xffffffbf12127812 */ /* 0x000fe400078ec0ff */
[----:B------:R-:W-:Y:S01]  /*16c10*/  LOP3.LUT R6, R6, 0x80, RZ, 0xfc, !PT ;  /* 0x0000008006067812 */ /* 0x000fe200078efcff */
[----:B------:R-:W1:Y:S01]  /*16c20*/  S2R R11, SR_TID.X ;  /* 0x00000000000b7919 */ /* 0x000e620000002100 */
[----:B------:R-:W4:Y:S01]  /*16c30*/  S2R R10, SR_TID.X ;  /* 0x00000000000a7919 */ /* 0x000f220000002100 */
[----:B------:R-:W-:-:S02]  /*16c40*/  IMAD.MOV.U32 R36, RZ, RZ, RZ ;  /* 0x000000ffff247224 */ /* 0x000fc400078e00ff */
[----:B-1----:R-:W-:Y:S02]  /*16c50*/  IMAD.SHL.U32 R11, R11, 0x8, RZ ;  /* 0x000000080b0b7824 */ /* 0x002fe400078e00ff */
[----:B----4-:R-:W-:-:S03]  /*16c60*/  IMAD.SHL.U32 R10, R10, 0x8, RZ ;  /* 0x000000080a0a7824 */ /* 0x010fc600078e00ff */
[----:B------:R-:W-:-:S04]  /*16c70*/  LOP3.LUT R11, R11, 0x38, RZ, 0xc0, !PT ;  /* 0x000000380b0b7812 */ /* 0x000fc800078ec0ff */
[----:B------:R-:W-:Y:S02]  /*16c80*/  LOP3.LUT R11, R11, 0x180, RZ, 0xfc, !PT ;  /* 0x000001800b0b7812 */ /* 0x000fe400078efcff */
[----:B------:R-:W-:-:S04]  /*16c90*/  LOP3.LUT R10, R10, 0x38, RZ, 0xc0, !PT ;  /* 0x000000380a0a7812 */ /* 0x000fc800078ec0ff */
[----:B------:R-:W-:Y:S02]  /*16ca0*/  LOP3.LUT R12, R10, 0x1c0, RZ, 0xfc, !PT ;  /* 0x000001c00a0c7812 */ /* 0x000fe400078efcff */
[----:B--2---:R-:W-:Y:S02]  /*16cb0*/  LEA R23, R34, 0xffffffc0, 0x6 ;  /* 0xffffffc022177811 */ /* 0x004fe400078e30ff */
[----:B------:R-:W1:Y:S03]  /*16cc0*/  S2R R34, SR_TID.X ;  /* 0x0000000000227919 */ /* 0x000e660000002100 */
[----:B------:R-:W-:Y:S02]  /*16cd0*/  IMAD.IADD R37, R21, 0x1, R23 ;  /* 0x0000000115257824 */ /* 0x000fe400078e0217 */
[----:B-1----:R-:W-:-:S05]  /*16ce0*/  IMAD.SHL.U32 R34, R34, 0x8, RZ ;  /* 0x0000000822227824 */ /* 0x002fca00078e00ff */
[----:B------:R-:W-:-:S04]  /*16cf0*/  LOP3.LUT R34, R34, 0x38, RZ, 0xc0, !PT ;  /* 0x0000003822227812 */ /* 0x000fc800078ec0ff */
[----:B------:R-:W-:-:S04]  /*16d00*/  LOP3.LUT R34, R34, 0x40, RZ, 0xfc, !PT ;  /* 0x0000004022227812 */ /* 0x000fc800078efcff */
[----:B------:R-:W-:Y:S02]  /*16d10*/  ISETP.GE.AND P2, PT, R34, UR4, PT ;  /* 0x0000000422007c0c */ /* 0x000fe4000bf46270 */
[----:B------:R-:W1:Y:S01]  /*16d20*/  S2R R34, SR_TID.X ;  /* 0x0000000000227919 */ /* 0x000e620000002100 */
[----:B---3--:R-:W-:-:S04]  /*16d30*/  ISETP.GE.AND P0, PT, R37, R20, PT ;  /* 0x000000142500720c */ /* 0x008fc80003f06270 */
[----:B------:R-:W-:Y:S01]  /*16d40*/  ISETP.GT.U32.OR P0, PT, R21, 0x3f, P0 ;  /* 0x0000003f1500780c */ /* 0x000fe20000704470 */
[----:B------:R-:W-:Y:S01]  /*16d50*/  IMAD.IADD R37, R37, 0x1, R33 ;  /* 0x0000000125257824 */ /* 0x000fe200078e0221 */
[----:B------:R-:W-:-:S03]  /*16d60*/  SEL R7, RZ, 0xffffffff, P2 ;  /* 0xffffffffff077807 */ /* 0x000fc60001000000 */
[----:B0-----:R-:W-:-:S08]  /*16d70*/  @P1 IMAD.HI.U32 R3, R37, R3, RZ ;  /* 0x0000000325031227 */ /* 0x001fd000078e00ff */
[----:B------:R-:W0:Y:S01]  /*16d80*/  @!P0 LDC.64 R4, c[0x0][0x428] ;  /* 0x00010a00ff048b82 */ /* 0x000e220000000a00 */
[----:B------:R-:W-:Y:S01]  /*16d90*/  IMAD.MOV.U32 R0, RZ, RZ, R37 ;  /* 0x000000ffff007224 */ /* 0x000fe200078e0025 */
[----:B------:R-:W-:Y:S01]  /*16da0*/  @P1 SHF.R.U32.HI R0, RZ, R2, R3 ;  /* 0x00000002ff001219 */ /* 0x000fe20000011603 */
[----:B------:R-:W-:Y:S02]  /*16db0*/  IMAD.SHL.U32 R7, R7, 0x2, RZ ;  /* 0x0000000207077824 */ /* 0x000fe400078e00ff */
[----:B-1----:R-:W-:-:S05]  /*16dc0*/  IMAD.SHL.U32 R34, R34, 0x8, RZ ;  /* 0x0000000822227824 */ /* 0x002fca00078e00ff */
[----:B------:R-:W-:-:S04]  /*16dd0*/  LOP3.LUT R34, R34, 0x38, RZ, 0xc0, !PT ;  /* 0x0000003822227812 */ /* 0x000fc800078ec0ff */
[----:B------:R-:W-:Y:S02]  /*16de0*/  LOP3.LUT R34, R34, 0xc0, RZ, 0xfc, !PT ;  /* 0x000000c022227812 */ /* 0x000fe400078efcff */
[----:B------:R-:W-:Y:S02]  /*16df0*/  @P2 LOP3.LUT R18, R18, 0x40, RZ, 0xfc, !PT ;  /* 0x0000004012122812 */ /* 0x000fe400078efcff */
[----:B------:R-:W-:Y:S02]  /*16e00*/  SEL R2, RZ, 0x1, P3 ;  /* 0x00000001ff027807 */ /* 0x000fe40001800000 */
[----:B------:R-:W-:Y:S02]  /*16e10*/  ISETP.GE.AND P2, PT, R6, UR4, PT ;  /* 0x0000000406007c0c */ /* 0x000fe4000bf46270 */
[----:B------:R-:W-:Y:S02]  /*16e20*/  ISETP.GE.AND P1, PT, R34, UR4, PT ;  /* 0x0000000422007c0c */ /* 0x000fe4000bf26270 */
[----:B------:R-:W-:-:S02]  /*16e30*/  LOP3.LUT R7, R7, 0x2, R2, 0xe2, !PT ;  /* 0x0000000207077812 */ /* 0x000fc400078ee202 */
[----:B------:R-:W-:Y:S02]  /*16e40*/  SEL R2, RZ, 0x4, P2 ;  /* 0x00000004ff027807 */ /* 0x000fe40001000000 */
[----:B------:R-:W-:Y:S02]  /*16e50*/  SEL R3, RZ, 0x8, P1 ;  /* 0x00000008ff037807 */ /* 0x000fe40000800000 */
[----:B------:R-:W-:Y:S02]  /*16e60*/  SHF.R.S32.HI R34, RZ, 0x1f, R26 ;  /* 0x0000001fff227819 */ /* 0x000fe4000001141a */
[----:B------:R-:W-:Y:S01]  /*16e70*/  LOP3.LUT R7, R3, R7, R2, 0xfe, !PT ;  /* 0x0000000703077212 */ /* 0x000fe200078efe02 */
[--C-:B------:R-:W-:Y:S01]  /*16e80*/  @!P0 IMAD.MOV.U32 R2, RZ, RZ, R0.reuse ;  /* 0x000000ffff028224 */ /* 0x100fe200078e0000 */
[----:B------:R-:W-:Y:S01]  /*16e90*/  @!P0 SHF.R.S32.HI R3, RZ, 0x1f, R0 ;  /* 0x0000001fff038819 */ /* 0x000fe20000011400 */
[----:B0-----:R-:W-:-:S04]  /*16ea0*/  @!P0 IMAD R6, R34, R4, RZ ;  /* 0x0000000422068224 */ /* 0x001fc800078e02ff */
[C---:B------:R-:W-:Y:S02]  /*16eb0*/  @!P0 IMAD R6, R26.reuse, R5, R6 ;  /* 0x000000051a068224 */ /* 0x040fe400078e0206 */
[----:B------:R-:W-:Y:S02]  /*16ec0*/  @!P0 IMAD.WIDE.U32 R2, R26, R4, R2 ;  /* 0x000000041a028225 */ /* 0x000fe400078e0002 */
[----:B------:R-:W0:Y:S01]  /*16ed0*/  @!P0 LDC.64 R4, c[0x0][0x418] ;  /* 0x00010600ff048b82 */ /* 0x000e220000000a00 */
[----:B------:R-:W-:-:S04]  /*16ee0*/  LOP3.LUT R18, R18, 0xffffff7f, RZ, 0xc0, !PT ;  /* 0xffffff7f12127812 */ /* 0x000fc800078ec0ff */
[----:B------:R-:W-:-:S04]  /*16ef0*/  @P3 LOP3.LUT R18, R18, 0x80, RZ, 0xfc, !PT ;  /* 0x0000008012123812 */ /* 0x000fc800078efcff */
[----:B------:R-:W-:-:S04]  /*16f00*/  LOP3.LUT R18, R18, 0xffffffdf, RZ, 0xc0, !PT ;  /* 0xffffffdf12127812 */ /* 0x000fc800078ec0ff */
[----:B------:R-:W-:-:S04]  /*16f10*/  @P2 LOP3.LUT R18, R18, 0x20, RZ, 0xfc, !PT ;  /* 0x0000002012122812 */ /* 0x000fc800078efcff */
[----:B------:R-:W-:Y:S01]  /*16f20*/  LOP3.LUT R18, R18, 0xffffffef, RZ, 0xc0, !PT ;  /* 0xffffffef12127812 */ /* 0x000fe200078ec0ff */
[----:B------:R-:W-:-:S03]  /*16f30*/  @!P0 IMAD.IADD R6, R3, 0x1, R6 ;  /* 0x0000000103068824 */ /* 0x000fc600078e0206 */
[----:B------:R-:W-:Y:S02]  /*16f40*/  @P1 LOP3.LUT R18, R18, 0x10, RZ, 0xfc, !PT ;  /* 0x0000001012121812 */ /* 0x000fe400078efcff */
[----:B0-----:R-:W-:-:S04]  /*16f50*/  @!P0 LEA R4, P1, R2, R4, 0x2 ;  /* 0x0000000402048211 */ /* 0x001fc800078210ff */
[----:B------:R-:W-:-:S05]  /*16f60*/  @!P0 LEA.HI.X R5, R2, R5, R6, 0x2, P1 ;  /* 0x0000000502058211 */ /* 0x000fca00008f1406 */
[----:B------:R0:W5:Y:S01]  /*16f70*/  @!P0 LDG.E R36, desc[UR42][R4.64] ;  /* 0x0000002a04248981 */ /* 0x000162000c1e1900 */
[----:B------:R-:W-:Y:S02]  /*16f80*/  ISETP.GE.AND P0, PT, R11, UR4, PT ;  /* 0x000000040b007c0c */ /* 0x000fe4000bf06270 */
[C---:B------:R-:W-:Y:S02]  /*16f90*/  LOP3.LUT R11, R10.reuse, 0x100, RZ, 0xfc, !PT ;  /* 0x000001000a0b7812 */ /* 0x040fe400078efcff */
[----:B------:R-:W-:Y:S02]  /*16fa0*/  LOP3.LUT R10, R10, 0x140, RZ, 0xfc, !PT ;  /* 0x000001400a0a7812 */ /* 0x000fe400078efcff */
[----:B------:R-:W-:Y:S02]  /*16fb0*/  ISETP.GE.AND P3, PT, R11, UR4, PT ;  /* 0x000000040b007c0c */ /* 0x000fe4000bf66270 */
[----:B------:R-:W-:Y:S02]  /*16fc0*/  ISETP.GE.AND P2, PT, R10, UR4, PT ;  /* 0x000000040a007c0c */ /* 0x000fe4000bf46270 */
[----:B0-----:R-:W-:-:S02]  /*16fd0*/  SEL R4, RZ, 0x10, P3 ;  /* 0x00000010ff047807 */ /* 0x001fc40001800000 */
[----:B------:R-:W-:Y:S02]  /*16fe0*/  SEL R5, RZ, 0x20, P2 ;  /* 0x00000020ff057807 */ /* 0x000fe40001000000 */
[----:B------:R-:W-:Y:S02]  /*16ff0*/  SEL R3, RZ, 0x40, P0 ;  /* 0x00000040ff037807 */ /* 0x000fe40000000000 */
[----:B------:R-:W-:-:S04]  /*17000*/  LOP3.LUT R4, R5, R7, R4, 0xfe, !PT ;  /* 0x0000000705047212 */ /* 0x000fc800078efe04 */
[----:B------:R-:W-:Y:S02]  /*17010*/  LOP3.LUT R3, R4, R3, RZ, 0xfc, !PT ;  /* 0x0000000304037212 */ /* 0x000fe400078efcff */
[----:B------:R-:W-:-:S03]  /*17020*/  LOP3.LUT R18, R18, 0xfffffff7, RZ, 0xc0, !PT ;  /* 0xfffffff712127812 */ /* 0x000fc600078ec0ff */
[----:B------:R0:W-:Y:S01]  /*17030*/  STL [R1+0x2c], R3 ;  /* 0x00002c0301007387 */ /* 0x0001e20000100800 */
[----:B------:R-:W-:Y:S01]  /*17040*/  ISETP.GE.AND P0, PT, R12, UR4, PT ;  /* 0x000000040c007c0c */ /* 0x000fe2000bf06270 */
[----:B------:R-:W-:Y:S01]  /*17050*/  ULDC UR4, c[0x0][0x2f4] ;  /* 0x0000bd0000047ab9 */ /* 0x000fe20000000800 */
[----:B------:R-:W-:Y:S02]  /*17060*/  @P3 LOP3.LUT R18, R18, 0x8, RZ, 0xfc, !PT ;  /* 0x0000000812123812 */ /* 0x000fe400078efcff */
[----:B------:R-:W-:Y:S02]  /*17070*/  SEL R2, RZ, 0x80, P0 ;  /* 0x00000080ff027807 */ /* 0x000fe40000000000 */
[----:B------:R-:W-:Y:S02]  /*17080*/  ISETP.GE.AND P0, PT, R9, UR4, PT ;  /* 0x0000000409007c0c */ /* 0x000fe4000bf06270 */
[----:B------:R-:W-:Y:S01]  /*17090*/  LOP3.LUT R18, R18, 0xfffffffb, RZ, 0xc0, !PT ;  /* 0xfffffffb12127812 */ /* 0x000fe200078ec0ff */
[----:B------:R-:W-:-:S03]  /*170a0*/  UMOV UR5, 0xffffffff ;  /* 0xffffffff00057882 */ /* 0x000fc60000000000 */
[----:B------:R-:W-:Y:S01]  /*170b0*/  @P2 LOP3.LUT R18, R18, 0x4, RZ, 0xfc, !PT ;  /* 0x0000000412122812 */ /* 0x000fe200078efcff */
[----:B------:R-:W-:-:S03]  /*170c0*/  IMAD.MOV R0, RZ, RZ, -R0 ;  /* 0x000000ffff007224 */ /* 0x000fc600078e0a00 */
[----:B------:R-:W-:Y:S01]  /*170d0*/  LOP3.LUT R18, R18, 0xfffffffd, RZ, 0xc0, !PT ;  /* 0xfffffffd12127812 */ /* 0x000fe200078ec0ff */
[----:B------:R-:W-:Y:S02]  /*170e0*/  IMAD R37, R8, R0, R37 ;  /* 0x0000000008257224 */ /* 0x000fe400078e0225 */
[----:B------:R-:W-:Y:S01]  /*170f0*/  IMAD.U32 R6, RZ, RZ, UR38 ;  /* 0x00000026ff067e24 */ /* 0x000fe2000f8e00ff */
[----:B------:R-:W-:Y:S01]  /*17100*/  @P0 LOP3.LUT R18, R18, 0x2, RZ, 0xfc, !PT ;  /* 0x0000000212120812 */ /* 0x000fe200078efcff */
[----:B0-----:R-:W-:Y:S06]  /*17110*/  BRA.DIV UR5, `(.L_x_4001) ;  /* 0x0000004a052c7947 */ /* 0x001fec000b800000 */
.L_x_4103:
[----:B------:R-:W-:Y:S02]  /*17120*/  LOP3.LUT R0, R3, R2, RZ, 0xfc, !PT ;  /* 0x0000000203007212 */ /* 0x000fe400078efcff */
[----:B------:R-:W-:Y:S02]  /*17130*/  ISETP.NE.AND P0, PT, R6, 0x3, PT ;  /* 0x000000030600780c */ /* 0x000fe40003f05270 */
[----:B------:R-:W-:Y:S01]  /*17140*/  ISETP.GT.U32.AND P1, PT, R21, 0x3f, PT ;  /* 0x0000003f1500780c */ /* 0x000fe20003f24070 */
[----:B------:R0:W-:Y:S01]  /*17150*/  STL [R1+0x8], R0 ;  /* 0x0000080001007387 */ /* 0x0001e20000100800 */
[----:B------:R-:W-:-:S09]  /*17160*/  LOP3.LUT R18, R18, 0xfffffbff, RZ, 0xc0, !PT ;  /* 0xfffffbff12127812 */ /* 0x000fd200078ec0ff */
[----:B------:R-:W-:-:S04]  /*17170*/  @P0 LOP3.LUT R18, R18, 0x400, RZ, 0xfc, !PT ;  /* 0x0000040012120812 */ /* 0x000fc800078efcff */
[----:B------:R-:W-:-:S04]  /*17180*/  LOP3.LUT R18, R18, 0xfffffffe, RZ, 0xc0, !PT ;  /* 0xfffffffe12127812 */ /* 0x000fc800078ec0ff */
[----:B------:R-:W-:Y:S01]  /*17190*/  @P1 LOP3.LUT R18, R18, 0x1, RZ, 0xfc, !PT ;  /* 0x0000000112121812 */ /* 0x000fe200078efcff */
[----:B0-----:R-:W-:Y:S06]  /*171a0*/  @!P0 BRA `(.L_x_4002) ;  /* 0x0000000000048947 */ /* 0x001fec0003800000 */
[----:B------:R-:W-:Y:S01]  /*171b0*/  BPT.TRAP 0x1 ;  /* 0x000000040000795c */ /* 0x000fe20000300000 */
.L_x_4002:
[----:B------:R-:W0:Y:S01]  /*171c0*/  S2R R0, SR_TID.X ;  /* 0x0000000000007919 */ /* 0x000e220000002100 */
[----:B------:R-:W-:Y:S01]  /*171d0*/  IMAD R30, R22, 0x8, R17 ;  /* 0x00000008161e7824 */ /* 0x000fe200078e0211 */
[----:B------:R-:W-:Y:S01]  /*171e0*/  BSSY B0, `(.L_x_4003) ;  /* 0x0000007000007945 */ /* 0x000fe20003800000 */
[----:B0-----:R-:W-:-:S04]  /*171f0*/  LOP3.LUT R0, R0, 0x7f, RZ, 0xc0, !PT ;  /* 0x0000007f00007812 */ /* 0x001fc800078ec0ff */
[----:B------:R-:W-:-:S04]  /*17200*/  SHF.R.U32.HI R0, RZ, 0x3, R0 ;  /* 0x00000003ff007819 */ /* 0x000fc80000011600 */
[----:B------:R-:W-:Y:S02]  /*17210*/  IADD3 R23, -R0, R20, -R23 ;  /* 0x0000001400177210 */ /* 0x000fe40007ffe917 */
[----:B------:R-:W-:-:S04]  /*17220*/  SHF.L.U32 R0, R28, 0x1f, RZ ;  /* 0x0000001f1c007819 */ /* 0x000fc800000006ff */
[----:B------:R-:W0:Y:S02]  /*17230*/  SYNCS.PHASECHK.TRANS64.TRYWAIT P0, [R30+URZ+0x28c40], R0 ;  /* 0x028c40001e0075a7 */ /* 0x000e24000800017f */
[----:B0-----:R-:W-:Y:S05]  /*17240*/  @!P0 BRA `(.L_x_4004) ;  /* 0x0000004800148947 */ /* 0x001fea0003800000 */
.L_x_4104:
[----:B------:R-:W-:Y:S05]  /*17250*/  BSYNC B0 ;  /* 0x0000000000007941 */ /* 0x000fea0003800000 */
.L_x_4003:
[----:B0-----:R-:W-:Y:S01]  /*17260*/  SHF.R.S32.HI R0, RZ, 0x1f, R37 ;  /* 0x0000001fff007819 */ /* 0x001fe20000011425 */
[----:B------:R-:W0:Y:S01]  /*17270*/  S2R R7, SR_TID.X ;  /* 0x0000000000077919 */ /* 0x000e220000002100 */
[----:B------:R-:W-:Y:S01]  /*17280*/  ULDC.64 UR4, c[0x0][0x300] ;  /* 0x0000c00000047ab9 */ /* 0x000fe20000000a00 */
[----:B-----5:R-:W-:Y:S01]  /*17290*/  SHF.R.S32.HI R4, RZ, 0x1f, R36 ;  /* 0x0000001fff047819 */ /* 0x020fe20000011424 */
[----:B------:R-:W-:Y:S01]  /*172a0*/  IMAD.WIDE.U32 R2, R37, UR4, RZ ;  /* 0x0000000425027c25 */ /* 0x000fe2000f8e00ff */
[----:B------:R1:W-:Y:S01]  /*172b0*/  STL [R1+0x24], R0 ;  /* 0x0000240001007387 */ /* 0x0003e20000100800 */
[----:B------:R-:W-:Y:S01]  /*172c0*/  ULDC.64 UR6, c[0x0][0x2e8] ;  /* 0x0000ba0000067ab9 */ /* 0x000fe20000000a00 */
[----:B------:R-:W-:Y:S02]  /*172d0*/  LOP3.LUT P2, RZ, R18, 0x2, RZ, 0xc0, !PT ;  /* 0x0000000212ff7812 */ /* 0x000fe4000784c0ff */
[----:B------:R2:W-:Y:S01]  /*172e0*/  STL [R1+0x28], R4 ;  /* 0x0000280401007387 */ /* 0x0005e20000100800 */
[----:B-1----:R-:W-:-:S04]  /*172f0*/  IMAD R0, R0, UR4, RZ ;  /* 0x0000000400007c24 */ /* 0x002fc8000f8e02ff */
[----:B------:R-:W-:Y:S01]  /*17300*/  IMAD R0, R37, UR5, R0 ;  /* 0x0000000525007c24 */ /* 0x000fe2000f8e0200 */
[----:B------:R-:W-:-:S03]  /*17310*/  ULDC.64 UR4, c[0x0][0x310] ;  /* 0x0000c40000047ab9 */ /* 0x000fc60000000a00 */
[----:B------:R-:W-:Y:S02]  /*17320*/  IMAD.IADD R3, R3, 0x1, R0 ;  /* 0x0000000103037824 */ /* 0x000fe400078e0200 */
[----:B------:R-:W-:Y:S02]  /*17330*/  IMAD R0, R4, UR4, RZ ;  /* 0x0000000404007c24 */ /* 0x000fe4000f8e02ff */
[----:B------:R-:W-:-:S04]  /*17340*/  IMAD.WIDE.U32 R2, R36, UR4, R2 ;  /* 0x0000000424027c25 */ /* 0x000fc8000f8e0002 */
[----:B------:R-:W-:Y:S01]  /*17350*/  IMAD R0, R36, UR5, R0 ;  /* 0x0000000524007c24 */ /* 0x000fe2000f8e0200 */
[----:B------:R-:W-:Y:S01]  /*17360*/  ULDC.64 UR4, c[0x0][0x308] ;  /* 0x0000c20000047ab9 */ /* 0x000fe20000000a00 */
[----:B0-----:R-:W-:Y:S02]  /*17370*/  IMAD.SHL.U32 R7, R7, 0x8, RZ ;  /* 0x0000000807077824 */ /* 0x001fe400078e00ff */
[----:B------:R-:W-:Y:S02]  /*17380*/  IMAD.IADD R3, R3, 0x1, R0 ;  /* 0x0000000103037824 */ /* 0x000fe400078e0200 */
[----:B--2---:R-:W-:Y:S01]  /*17390*/  IMAD R4, R22, 0x1000, R35 ;  /* 0x0000100016047824 */ /* 0x004fe200078e0223 */
[----:B------:R-:W-:Y:S01]  /*173a0*/  LOP3.LUT R7, R7, 0x38, RZ, 0xc0, !PT ;  /* 0x0000003807077812 */ /* 0x000fe200078ec0ff */
[----:B------:R-:W-:Y:S01]  /*173b0*/  IMAD.WIDE.U32 R2, R16, UR4, R2 ;  /* 0x0000000410027c25 */ /* 0x000fe2000f8e0002 */
[----:B------:R-:W-:-:S03]  /*173c0*/  UMOV UR4, 0xffffffff ;  /* 0xffffffff00047882 */ /* 0x000fc60000000000 */
[----:B------:R-:W-:Y:S01]  /*173d0*/  IMAD R5, R16, UR5, R3 ;  /* 0x0000000510057c24 */ /* 0x000fe2000f8e0203 */
[----:B------:R-:W-:-:S04]  /*173e0*/  LEA R0, P0, R2, UR6, 0x1 ;  /* 0x0000000602007c11 */ /* 0x000fc8000f8008ff */
[----:B------:R-:W-:Y:S02]  /*173f0*/  LEA.HI.X R5, R2, UR7, R5, 0x1, P0 ;  /* 0x0000000702057c11 */ /* 0x000fe400080f0c05 */
[----:B------:R-:W-:Y:S01]  /*17400*/  ISETP.GE.AND P0, PT, R23, 0x1, PT ;  /* 0x000000011700780c */ /* 0x000fe20003f06270 */
[----:B------:R-:W-:-:S12]  /*17410*/  BRA.DIV UR4, `(.L_x_4005) ;  /* 0x0000004604b47947 */ /* 0x000fd8000b800000 */
        /* <DEDUP_REMOVED lines=32> */
.L_x_4114:
        /* <DEDUP_REMOVED lines=10> */
.L_x_4006:
        /* <DEDUP_REMOVED lines=11> */
.L_x_4007:
[----:B------:R1:W5:Y:S01]  /*17770*/  LDL.LU R0, [R1+0x10] ;  /* 0x0000100001007983 */ /* 0x0003620000300800 */
[----:B------:R1:W-:Y:S03]  /*17780*/  SYNCS.ARRIVE.TRANS64.A1T0 RZ, [R30+URZ+0x28c30], RZ ;  /* 0x028c30ff1eff79a7 */ /* 0x0003e6000810003f */
[----:B0-----:R1:W5:Y:S04]  /*17790*/  LDL.LU R4, [R1+0x4] ;  /* 0x0000040001047983 */ /* 0x0013680000300800 */
[----:B------:R1:W5:Y:S02]  /*177a0*/  LDL R3, [R1+0x8] ;  /* 0x0000080001037983 */ /* 0x0003640000100800 */
[----:B------:R-:W-:Y:S05]  /*177b0*/  WARPSYNC.ALL ;  /* 0x0000000000007948 */ /* 0x000fea0003800000 */
[----:B------:R-:W-:Y:S01]  /*177c0*/  ULDC.64 UR4, c[0x0][0xa00] ;  /* 0x0002800000047ab9 */ /* 0x000fe20000000a00 */
[----:B------:R-:W-:Y:S01]  /*177d0*/  BSSY B6, `(.L_x_4008) ;  /* 0x0000025000067945 */ /* 0x000fe20003800000 */
[----:B------:R-:W-:Y:S01]  /*177e0*/  BAR.SYNC.DEFER_BLOCKING 0x8, 0x100 ;  /* 0x0204000000007b1d */ /* 0x000fe20000010000 */
[----:B------:R-:W-:-:S04]  /*177f0*/  ISETP.NE.U32.AND P0, PT, RZ, UR4, PT ;  /* 0x00000004ff007c0c */ /* 0x000fc8000bf05070 */
[----:B------:R-:W-:Y:S01]  /*17800*/  ISETP.NE.AND.EX P0, PT, RZ, UR5, PT, P0 ;  /* 0x00000005ff007c0c */ /* 0x000fe2000bf05300 */
[----:B------:R-:W-:-:S03]  /*17810*/  ULDC.64 UR4, c[0x0][0x298] ;  /* 0x0000a60000047ab9 */ /* 0x000fc60000000a00 */
[----:B------:R-:W-:-:S05]  /*17820*/  SEL R5, R31, RZ, !P0 ;  /* 0x000000ff1f057207 */ /* 0x000fca0004000000 */
[----:B------:R0:W-:Y:S01]  /*17830*/  STL [R1+0x1c], R5 ;  /* 0x00001c0501007387 */ /* 0x0001e20000100800 */
[----:B-----5:R-:W-:Y:S02]  /*17840*/  SEL R2, R0, RZ, !P0 ;  /* 0x000000ff00027207 */ /* 0x020fe40004000000 */
[----:B------:R-:W-:-:S03]  /*17850*/  SHF.R.S32.HI R0, RZ, 0x1f, R4 ;  /* 0x0000001fff007819 */ /* 0x000fc60000011404 */
[----:B------:R2:W-:Y:S01]  /*17860*/  STL [R1+0x34], R2 ;  /* 0x0000340201007387 */ /* 0x0005e20000100800 */
[----:B------:R-:W-:Y:S01]  /*17870*/  PRMT R31, R3, 0x8880, RZ ;  /* 0x00008880031f7816 */ /* 0x000fe200000000ff */
[----:B------:R-:W-:-:S03]  /*17880*/  IMAD R0, R0, UR4, RZ ;  /* 0x0000000400007c24 */ /* 0x000fc6000f8e02ff */
[----:B------:R-:W-:Y:S01]  /*17890*/  PRMT R31, R31, 0x7710, RZ ;  /* 0x000077101f1f7816 */ /* 0x000fe200000000ff */
[C---:B------:R-:W-:Y:S02]  /*178a0*/  IMAD R0, R4.reuse, UR5, R0 ;  /* 0x0000000504007c24 */ /* 0x040fe4000f8e0200 */
[----:B0-----:R-:W-:-:S04]  /*178b0*/  IMAD.WIDE.U32 R4, R4, UR4, RZ ;  /* 0x0000000404047c25 */ /* 0x001fc8000f8e00ff */
[----:B------:R-:W-:Y:S01]  /*178c0*/  IMAD.IADD R0, R5, 0x1, R0 ;  /* 0x0000000105007824 */ /* 0x000fe200078e0200 */
[----:B------:R0:W-:Y:S01]  /*178d0*/  STL.64 [R1], R4 ;  /* 0x0000000401007387 */ /* 0x0001e20000100a00 */
[----:B--2---:R-:W-:-:S03]  /*178e0*/  VIADD R2, R17, 0x20400 ;  /* 0x0002040011027836 */ /* 0x004fc60000000000 */
[----:B------:R0:W-:Y:S02]  /*178f0*/  STL [R1+0x10], R0 ;  /* 0x0000100001007387 */ /* 0x0001e40000100800 */
[----:B------:R-:W-:-:S13]  /*17900*/  LOP3.LUT P0, RZ, R2, 0x3ff, RZ, 0xc0, !PT ;  /* 0x000003ff02ff7812 */ /* 0x000fda000780c0ff */
[----:B0-----:R-:W-:Y:S05]  /*17910*/  @!P0 BRA `(.L_x_4009) ;  /* 0x0000000000408947 */ /* 0x001fea0003800000 */
        /* <DEDUP_REMOVED lines=16> */
.L_x_4009:
[----:B------:R-:W-:Y:S05]  /*17a20*/  BSYNC B6 ;  /* 0x0000000000067941 */ /* 0x000fea0003800000 */
.L_x_4008:
[----:B------:R-:W2:Y:S01]  /*17a30*/  LDL.LU R0, [R1+0x10] ;  /* 0x0000100001007983 */ /* 0x000ea20000300800 */
[----:B------:R-:W-:Y:S01]  /*17a40*/  ULDC.64 UR4, c[0x0][0x2d8] ;  /* 0x0000b60000047ab9 */ /* 0x000fe20000000a00 */
[----:B------:R-:W0:Y:S02]  /*17a50*/  LDC R7, c[0x0][0x448] ;  /* 0x00011200ff077b82 */ /* 0x000e240000000800 */
[----:B------:R-:W2:Y:S04]  /*17a60*/  LDL.LU.64 R2, [R1] ;  /* 0x0000000001027983 */ /* 0x000ea80000300a00 */
[----:B------:R-:W3:Y:S04]  /*17a70*/  LDL.LU R20, [R1+0x34] ;  /* 0x0000340001147983 */ /* 0x000ee80000300800 */
[----:B------:R-:W4:Y:S04]  /*17a80*/  LDL.LU R21, [R1+0x1c] ;  /* 0x00001c0001157983 */ /* 0x000f280000300800 */
[----:B------:R0:W5:Y:S02]  /*17a90*/  LDL R8, [R1+0x30] ;  /* 0x0000300001087983 */ /* 0x0001640000100800 */
[----:B0-----:R-:W-:-:S13]  /*17aa0*/  ISETP.NE.AND P0, PT, R7, 0x1, PT ;  /* 0x000000010700780c */ /* 0x001fda0003f05270 */
[----:B------:R-:W0:Y:S08]  /*17ab0*/  @P0 LDC R5, c[0x0][0x44c] ;  /* 0x00011300ff050b82 */ /* 0x000e300000000800 */
[----:B------:R-:W1:Y:S01]  /*17ac0*/  @P0 LDC R6, c[0x0][0x450] ;  /* 0x00011400ff060b82 */ /* 0x000e620000000800 */
[----:B--2---:R-:W-:Y:S02]  /*17ad0*/  IMAD.MOV.U32 R3, RZ, RZ, R0 ;  /* 0x000000ffff037224 */ /* 0x004fe400078e0000 */
[----:B------:R-:W-:-:S04]  /*17ae0*/  IMAD.WIDE.U32 R2, R16, UR4, R2 ;  /* 0x0000000410027c25 */ /* 0x000fc8000f8e0002 */
[----:B------:R-:W-:Y:S01]  /*17af0*/  IMAD R3, R16, UR5, R3 ;  /* 0x0000000510037c24 */ /* 0x000fe2000f8e0203 */
[----:B------:R-:W-:Y:S02]  /*17b00*/  ULDC.64 UR4, c[0x0][0x2e0] ;  /* 0x0000b80000047ab9 */ /* 0x000fe40000000a00 */
[----:B---3--:R-:W-:Y:S02]  /*17b10*/  IMAD R0, R20, UR4, RZ ;  /* 0x0000000414007c24 */ /* 0x008fe4000f8e02ff */
[----:B------:R-:W2:Y:S01]  /*17b20*/  S2R R20, SR_TID.X ;  /* 0x0000000000147919 */ /* 0x000ea20000002100 */
[----:B----4-:R-:W-:-:S04]  /*17b30*/  IMAD.WIDE.U32 R2, R21, UR4, R2 ;  /* 0x0000000415027c25 */ /* 0x010fc8000f8e0002 */
[----:B------:R-:W-:Y:S01]  /*17b40*/  IMAD R0, R21, UR5, R0 ;  /* 0x0000000515007c24 */ /* 0x000fe2000f8e0200 */
[----:B------:R-:W3:Y:S01]  /*17b50*/  S2R R9, SR_TID.X ;  /* 0x0000000000097919 */ /* 0x000ee20000002100 */
[----:B------:R-:W-:Y:S02]  /*17b60*/  ULDC.64 UR4, c[0x0][0x2d0] ;  /* 0x0000b40000047ab9 */ /* 0x000fe40000000a00 */
[----:B------:R-:W-:Y:S01]  /*17b70*/  IMAD.IADD R3, R3, 0x1, R0 ;  /* 0x0000000103037824 */ /* 0x000fe200078e0200 */
[----:B--2---:R-:W-:-:S04]  /*17b80*/  LOP3.LUT R20, R20, 0x7f, RZ, 0xc0, !PT ;  /* 0x0000007f14147812 */ /* 0x004fc800078ec0ff */
[----:B------:R-:W-:Y:S02]  /*17b90*/  SHF.R.U32.HI R21, RZ, 0x3, R20 ;  /* 0x00000003ff157819 */ /* 0x000fe40000011614 */
[----:B------:R-:W2:Y:S02]  /*17ba0*/  S2R R20, SR_TID.X ;  /* 0x0000000000147919 */ /* 0x000ea40000002100 */
[----:B--2---:R-:W-:-:S05]  /*17bb0*/  IMAD.SHL.U32 R20, R20, 0x10, RZ ;  /* 0x0000001014147824 */ /* 0x004fca00078e00ff */
[----:B------:R-:W-:-:S05]  /*17bc0*/  LOP3.LUT R20, R21, 0x70, R20, 0xf8, !PT ;  /* 0x0000007015147812 */ /* 0x000fca00078ef814 */
[----:B------:R-:W-:Y:S02]  /*17bd0*/  IMAD R0, R25, 0x40, R20 ;  /* 0x0000004019007824 */ /* 0x000fe400078e0214 */
[----:B------:R2:W5:Y:S02]  /*17be0*/  LDL R20, [R1+0x14] ;  /* 0x0000140001147983 */ /* 0x0005640000100800 */
[----:B0-----:R-:W-:-:S04]  /*17bf0*/  @P0 IMAD.HI.U32 R5, R0, R5, RZ ;  /* 0x0000000500050227 */ /* 0x001fc800078e00ff */
[----:B------:R-:W-:Y:S01]  /*17c00*/  IMAD.MOV.U32 R4, RZ, RZ, R0 ;  /* 0x000000ffff047224 */ /* 0x000fe200078e0000 */
[----:B-1----:R-:W-:Y:S01]  /*17c10*/  @P0 SHF.R.U32.HI R4, RZ, R6, R5 ;  /* 0x00000006ff040219 */ /* 0x002fe20000011605 */
[----:B------:R-:W0:Y:S04]  /*17c20*/  S2R R21, SR_TID.X ;  /* 0x0000000000157919 */ /* 0x000e280000002100 */
        /* <DEDUP_REMOVED lines=12> */
[----:B------:R-:W-:Y:S01]  /*17cf0*/  ULDC.64 UR4, c[0x0][0x280] ;  /* 0x0000a00000047ab9 */ /* 0x000fe20000000a00 */
[----:B---3--:R-:W-:Y:S01]  /*17d00*/  IMAD.SHL.U32 R9, R9, 0x8, RZ ;  /* 0x0000000809097824 */ /* 0x008fe200078e00ff */
[C---:B------:R-:W-:Y:S01]  /*17d10*/  LEA R0, P0, R2.reuse, UR4, 0x1 ;  /* 0x0000000402007c11 */ /* 0x040fe2000f8008ff */
[----:B------:R-:W-:Y:S01]  /*17d20*/  IMAD.IADD R3, R3, 0x1, R4 ;  /* 0x0000000103037824 */ /* 0x000fe200078e0204 */
[----:B------:R-:W-:Y:S02]  /*17d30*/  ULDC UR4, c[0x0][0x2b8] ;  /* 0x0000ae0000047ab9 */ /* 0x000fe40000000800 */
[----:B------:R-:W-:Y:S02]  /*17d40*/  LOP3.LUT R9, R9, 0x38, RZ, 0xc0, !PT ;  /* 0x0000003809097812 */ /* 0x000fe400078ec0ff */
[----:B------:R-:W-:Y:S01]  /*17d50*/  LEA.HI.X R2, R2, UR5, R3, 0x1, P0 ;  /* 0x0000000502027c11 */ /* 0x000fe200080f0c03 */
[----:B------:R-:W-:Y:S01]  /*17d60*/  UMOV UR5, 0xffffffff ;  /* 0xffffffff00057882 */ /* 0x000fe20000000000 */
[----:B0-----:R-:W-:-:S02]  /*17d70*/  LOP3.LUT R21, R21, 0x7f, RZ, 0xc0, !PT ;  /* 0x0000007f15157812 */ /* 0x001fc400078ec0ff */
[----:B------:R-:W-:Y:S02]  /*17d80*/  ISETP.GE.AND P1, PT, R9, UR4, PT ;  /* 0x0000000409007c0c */ /* 0x000fe4000bf26270 */
[----:B------:R-:W-:Y:S01]  /*17d90*/  SHF.R.U32.HI R10, RZ, 0x3, R21 ;  /* 0x00000003ff0a7819 */ /* 0x000fe20000011615 */
[----:B--2---:R-:W-:Y:S10]  /*17da0*/  BRA.DIV UR5, `(.L_x_4010) ;  /* 0x0000004205a07947 */ /* 0x004ff4000b800000 */
        /* <DEDUP_REMOVED lines=26> */
[----:B------:R-:W1:Y:S08]  /*17f50*/  SHFL.IDX PT, R4, R2, 0x2, 0x181f ;  /* 0x00581f0002047f89 */ /* 0x000e7000000e0000 */
[----:B0-----:R-:W-:-:S05]  /*17f60*/  @!P0 LEA R5, P2, R9, R5, 0x1 ;  /* 0x0000000509058211 */ /* 0x001fca00078408ff */
[----:B-1----:R-:W-:-:S05]  /*17f70*/  @!P0 IMAD.X R4, RZ, RZ, R4, P2 ;  /* 0x000000ffff048224 */ /* 0x002fca00010e0604 */
[----:B------:R-:W-:-:S04]  /*17f80*/  @!P0 LOP3.LUT R5, R5, R4, RZ, 0x3c, !PT ;  /* 0x0000000405058212 */ /* 0x000fc800078e3cff */
[----:B------:R-:W-:-:S04]  /*17f90*/  @!P0 LOP3.LUT R4, R5, R4, RZ, 0x3c, !PT ;  /* 0x0000000405048212 */ /* 0x000fc800078e3cff */
[----:B------:R-:W-:-:S05]  /*17fa0*/  @!P0 LOP3.LUT R5, R5, R4, RZ, 0x3c, !PT ;  /* 0x0000000405058212 */ /* 0x000fca00078e3cff */
[----:B------:R0:W-:Y:S04]  /*17fb0*/  @!P0 LDGSTS.E.BYPASS.LTC128B.128 [R8+0x21400], desc[UR42][R4.64], !P1 ;  /* 0x2140000004088fae */ /* 0x0001e8000c901d6a */
[----:B0-----:R0:W1:Y:S02]  /*17fc0*/  SHFL.IDX PT, R4, R2, 0x3, 0x181f ;  /* 0x00781f0002047f89 */ /* 0x00106400000e0000 */
.L_x_4123:
[----:B------:R-:W-:-:S05]  /*17fd0*/  VIADD R25, R25, 0x30 ;  /* 0x0000003019197836 */ /* 0x000fca0000000000 */
[----:B------:R-:W-:-:S13]  /*17fe0*/  ISETP.GE.AND P0, PT, R25, R3, PT ;  /* 0x000000031900720c */ /* 0x000fda0003f06270 */
[----:B0-----:R-:W-:-:S05]  /*17ff0*/  @!P0 LEA R2, P2, R9, R0, 0x1 ;  /* 0x0000000009028211 */ /* 0x001fca00078408ff */
[----:B-1----:R-:W-:-:S05]  /*18000*/  @!P0 IMAD.X R3, RZ, RZ, R4, P2 ;  /* 0x000000ffff038224 */ /* 0x002fca00010e0604 */
[----:B------:R-:W-:Y:S01]  /*18010*/  @!PT LDS RZ, [RZ] ;  /* 0x00000000fffff984 */ /* 0x000fe20000000800 */
[----:B------:R-:W-:Y:S01]  /*18020*/  @!PT LDS RZ, [RZ] ;  /* 0x00000000fffff984 */ /* 0x000fe20000000800 */
[----:B------:R-:W-:Y:S01]  /*18030*/  @!PT LDS RZ, [RZ] ;  /* 0x00000000fffff984 */ /* 0x000fe20000000800 */
[----:B------:R0:W-:Y:S01]  /*18040*/  @!P0 LDGSTS.E.BYPASS.LTC128B.128 [R8+0x21c00], desc[UR42][R2.64], !P1 ;  /* 0x21c0000002088fae */ /* 0x0001e2000c901d6a */
[----:B------:R-:W-:Y:S01]  /*18050*/  PLOP3.LUT P0, PT, PT, PT, PT, 0x80, 0x0 ;  /* 0x000000000000781c */ /* 0x000fe20003f0f070 */
[----:B------:R-:W-:-:S12]  /*18060*/  NOP ;  /* 0x0000000000007918 */ /* 0x000fd80000000000 */
.L_x_4011:
        /* <DEDUP_REMOVED lines=18> */
.L_x_4124:
[----:B------:R-:W-:Y:S05]  /*18190*/  BSYNC B0 ;  /* 0x0000000000007941 */ /* 0x000fea0003800000 */
.L_x_4012:
[----:B------:R-:W-:-:S05]  /*181a0*/  IMAD.U32 R2, RZ, RZ, UR38 ;  /* 0x00000026ff027e24 */ /* 0x000fca000f8e00ff */
[----:B------:R-:W-:-:S13]  /*181b0*/  ISETP.NE.AND P0, PT, R2, 0x3, PT ;  /* 0x000000030200780c */ /* 0x000fda0003f05270 */
[----:B------:R-:W-:Y:S05]  /*181c0*/  @!P0 BRA `(.L_x_4014) ;  /* 0x0000000000048947 */ /* 0x000fea0003800000 */
[----:B------:R-:W-:Y:S01]  /*181d0*/  BPT.TRAP 0x1 ;  /* 0x000000040000795c */ /* 0x000fe20000300000 */
.L_x_4014:
[----:B0-----:R-:W-:Y:S01]  /*181e0*/  SHF.L.U32 R0, R28, 0x1f, RZ ;  /* 0x0000001f1c007819 */ /* 0x001fe200000006ff */
[----:B------:R-:W-:Y:S03]  /*181f0*/  BSSY B0, `(.L_x_4015) ;  /* 0x0000003000007945 */ /* 0x000fe60003800000 */
[----:B------:R-:W0:Y:S02]  /*18200*/  SYNCS.PHASECHK.TRANS64.TRYWAIT P0, [R30+URZ+0x28c60], R0 ;  /* 0x028c60001e0075a7 */ /* 0x000e24000800017f */
[----:B0-----:R-:W-:Y:S05]  /*18210*/  @!P0 BRA `(.L_x_4016) ;  /* 0x0000004000dc8947 */ /* 0x001fea0003800000 */
.L_x_4125:
[----:B------:R-:W-:Y:S05]  /*18220*/  BSYNC B0 ;  /* 0x0000000000007941 */ /* 0x000fea0003800000 */
.L_x_4015:
[----:B------:R-:W0:Y:S01]  /*18230*/  LDL.LU R2, [R1+0x24] ;  /* 0x0000240001027983 */ /* 0x000e220000300800 */
[----:B------:R-:W-:Y:S01]  /*18240*/  ULDC.64 UR4, c[0x0][0x328] ;  /* 0x0000ca0000047ab9 */ /* 0x000fe20000000a00 */
[----:B------:R-:W-:Y:S02]  /*18250*/  ULDC.64 UR6, c[0x0][0x318] ;  /* 0x0000c60000067ab9 */ /* 0x000fe40000000a00 */
[----:B------:R-:W2:Y:S01]  /*18260*/  LDL.LU R4, [R1+0x28] ;  /* 0x0000280001047983 */ /* 0x000ea20000300800 */
        /* <DEDUP_REMOVED lines=8> */
[----:B------:R-:W-:Y:S01]  /*182f0*/  ULDC.64 UR4, c[0x0][0x330] ;  /* 0x0000cc0000047ab9 */ /* 0x000fe20000000a00 */
[----:B------:R-:W-:Y:S02]  /*18300*/  IMAD R4, R22, 0x8000, R35 ;  /* 0x0000800016047824 */ /* 0x000fe400078e0223 */
[----:B------:R-:W-:Y:S02]  /*18310*/  IMAD.IADD R3, R3, 0x1, R0 ;  /* 0x0000000103037824 */ /* 0x000fe400078e0200 */
[----:B------:R-:W-:Y:S01]  /*18320*/  IMAD.WIDE.U32 R2, R16, UR4, R2 ;  /* 0x0000000410027c25 */ /* 0x000fe2000f8e0002 */
[----:B------:R-:W-:-:S03]  /*18330*/  UMOV UR4, 0xffffffff ;  /* 0xffffffff00047882 */ /* 0x000fc60000000000 */
[----:B------:R-:W-:Y:S01]  /*18340*/  IMAD R6, R16, UR5, R3 ;  /* 0x0000000510067c24 */ /* 0x000fe2000f8e0203 */
[----:B------:R-:W-:-:S04]  /*18350*/  LEA R5, P0, R2, UR6, 0x1 ;  /* 0x0000000602057c11 */ /* 0x000fc8000f8008ff */
[----:B------:R-:W-:Y:S01]  /*18360*/  LEA.HI.X R6, R2, UR7, R6, 0x1, P0 ;  /* 0x0000000702067c11 */ /* 0x000fe200080f0c06 */
[----:B------:R-:W-:Y:S08]  /*18370*/  BRA.DIV UR4, `(.L_x_4017) ;  /* 0x0000004204987947 */ /* 0x000ff0000b800000 */
[----:B------:R-:W2:Y:S01]  /*18380*/  LDL R3, [R1+0x8] ;  /* 0x0000080001037983 */ /* 0x000ea20000100800 */
        /* <DEDUP_REMOVED lines=87> */
.L_x_4135:
[C---:B------:R-:W-:Y:S02]  /*18900*/  LOP3.LUT P6, RZ, R18.reuse, 0x100, RZ, 0xc0, !PT ;  /* 0x0000010012ff7812 */ /* 0x040fe400078cc0ff */
[----:B------:R-:W-:Y:S02]  /*18910*/  LOP3.LUT R18, R18, 0xfffff7ff, RZ, 0xc0, !PT ;  /* 0xfffff7ff12127812 */ /* 0x000fe400078ec0ff */
[C---:B------:R-:W-:Y:S02]  /*18920*/  ISETP.LT.OR P6, PT, R23.reuse, 0x31, P6 ;  /* 0x000000311700780c */ /* 0x040fe400037c1670 */
[----:B------:R-:W-:-:S11]  /*18930*/  ISETP.LT.OR P5, PT, R23, 0x31, !P5 ;  /* 0x000000311700780c */ /* 0x000fd60006fa1670 */
[----:B------:R-:W-:Y:S02]  /*18940*/  @P6 LOP3.LUT R18, R18, 0x800, RZ, 0xfc, !PT ;  /* 0x0000080012126812 */ /* 0x000fe400078efcff */
[C---:B------:R-:W-:Y:S02]  /*18950*/  ISETP.LT.OR P6, PT, R23.reuse, 0x31, !P4 ;  /* 0x000000311700780c */ /* 0x040fe400067c1670 */
[----:B------:R-:W-:Y:S02]  /*18960*/  LOP3.LUT R18, R18, 0xffffdfff, RZ, 0xc0, !PT ;  /* 0xffffdfff12127812 */ /* 0x000fe400078ec0ff */
[C---:B------:R-:W-:Y:S02]  /*18970*/  ISETP.LT.OR P4, PT, R23.reuse, 0x31, !P2 ;  /* 0x000000311700780c */ /* 0x040fe40005781670 */
        /* <DEDUP_REMOVED lines=26> */
.L_x_4018:
        /* <DEDUP_REMOVED lines=11> */
.L_x_4019:
[----:B------:R-:W2:Y:S01]  /*18bd0*/  LDL.LU R2, [R1+0x18] ;  /* 0x0000180001027983 */ /* 0x000ea20000300800 */
[----:B------:R1:W-:Y:S01]  /*18be0*/  SYNCS.ARRIVE.TRANS64.A1T0 RZ, [R30+URZ+0x28c50], RZ ;  /* 0x028c50ff1eff79a7 */ /* 0x0003e2000810003f */
[----:B------:R-:W-:Y:S01]  /*18bf0*/  BSSY B0, `(.L_x_4020) ;  /* 0x00000f2000007945 */ /* 0x000fe20003800000 */
[----:B--2---:R-:W-:-:S05]  /*18c00*/  VIADD R7, R2, 0xfffffffe ;  /* 0xfffffffe02077836 */ /* 0x004fca0000000000 */
[----:B------:R-:W-:-:S13]  /*18c10*/  ISETP.GE.AND P0, PT, R7, R32, PT ;  /* 0x000000200700720c */ /* 0x000fda0003f06270 */
[----:B-1----:R-:W-:Y:S05]  /*18c20*/  @!P0 BRA `(.L_x_4021) ;  /* 0x0000000c00b88947 */ /* 0x002fea0003800000 */
[----:B------:R-:W2:Y:S04]  /*18c30*/  LDL.LU R3, [R1+0x2c] ;  /* 0x00002c0001037983 */ /* 0x000ea80000300800 */
[----:B------:R-:W3:Y:S01]  /*18c40*/  LDL.LU R2, [R1+0x8] ;  /* 0x0000080001027983 */ /* 0x000ee20000300800 */
[----:B--2---:R-:W-:Y:S02]  /*18c50*/  LOP3.LUT R31, R3, 0x40, RZ, 0xc0, !PT ;  /* 0x00000040031f7812 */ /* 0x004fe400078ec0ff */
[----:B---3--:R-:W-:Y:S02]  /*18c60*/  LOP3.LUT R30, R2, 0x80, RZ, 0xc0, !PT ;  /* 0x00000080021e7812 */ /* 0x008fe400078ec0ff */
[----:B------:R-:W-:Y:S02]  /*18c70*/  SHF.R.U32.HI R31, RZ, 0x2, R31 ;  /* 0x00000002ff1f7819 */ /* 0x000fe4000001161f */
[----:B------:R-:W-:-:S07]  /*18c80*/  SHF.R.U32.HI R30, RZ, 0x3, R30 ;  /* 0x00000003ff1e7819 */ /* 0x000fce000001161e */
.L_x_4034:
[----:B-1----:R-:W1:Y:S01]  /*18c90*/  S2R R2, SR_TID.X ;  /* 0x0000000000027919 */ /* 0x002e620000002100 */
[----:B0-----:R-:W0:Y:S01]  /*18ca0*/  LDC R5, c[0x0][0x430] ;  /* 0x00010c00ff057b82 */ /* 0x001e220000000800 */
[----:B------:R-:W-:Y:S01]  /*18cb0*/  IMAD R4, R7, 0x40, R33 ;  /* 0x0000004007047824 */ /* 0x000fe200078e0221 */
[----:B--2---:R-:W2:Y:S01]  /*18cc0*/  S2R R8, SR_TID.X ;  /* 0x0000000000087919 */ /* 0x004ea20000002100 */
[----:B------:R-:W-:Y:S02]  /*18cd0*/  IMAD.U32 R10, RZ, RZ, UR38 ;  /* 0x00000026ff0a7e24 */ /* 0x000fe4000f8e00ff */
[----:B------:R-:W-:Y:S01]  /*18ce0*/  VIADD R22, R22, 0x1 ;  /* 0x0000000116167836 */ /* 0x000fe20000000000 */
[----:B0-----:R-:W-:Y:S02]  /*18cf0*/  ISETP.NE.AND P0, PT, R5, 0x1, PT ;  /* 0x000000010500780c */ /* 0x001fe40003f05270 */
[----:B-1----:R-:W-:Y:S01]  /*18d00*/  LOP3.LUT R2, R2, 0x7f, RZ, 0xc0, !PT ;  /* 0x0000007f02027812 */ /* 0x002fe200078ec0ff */
[----:B--2---:R-:W-:-:S03]  /*18d10*/  IMAD.SHL.U32 R8, R8, 0x10, RZ ;  /* 0x0000001008087824 */ /* 0x004fc600078e00ff */
[----:B------:R-:W-:-:S07]  /*18d20*/  SHF.R.U32.HI R2, RZ, 0x3, R2 ;  /* 0x00000003ff027819 */ /* 0x000fce0000011602 */
[----:B---3--:R-:W0:Y:S01]  /*18d30*/  @P0 LDC R6, c[0x0][0x434] ;  /* 0x00010d00ff060b82 */ /* 0x008e220000000800 */
[----:B------:R-:W-:-:S04]  /*18d40*/  LOP3.LUT R8, R2, 0x70, R8, 0xf8, !PT ;  /* 0x0000007002087812 */ /* 0x000fc800078ef808 */
[----:B------:R-:W-:-:S03]  /*18d50*/  ISETP.GT.U32.AND P1, PT, R8, 0x3f, PT ;  /* 0x0000003f0800780c */ /* 0x000fc60003f24070 */
[----:B------:R-:W1:Y:S01]  /*18d60*/  @P0 LDC R3, c[0x0][0x438] ;  /* 0x00010e00ff030b82 */ /* 0x000e620000000800 */
[----:B------:R-:W-:-:S04]  /*18d70*/  IMAD.IADD R4, R8, 0x1, R4 ;  /* 0x0000000108047824 */ /* 0x000fc800078e0204 */
[----:B------:R-:W-:-:S05]  /*18d80*/  IMAD.MOV.U32 R2, RZ, RZ, R4 ;  /* 0x000000ffff027224 */ /* 0x000fca00078e0004 */
[----:B------:R-:W2:Y:S01]  /*18d90*/  @!P1 LDC.64 R8, c[0x0][0x428] ;  /* 0x00010a00ff089b82 */ /* 0x000ea20000000a00 */
[----:B0-----:R-:W-:-:S05]  /*18da0*/  @P0 IMAD.HI.U32 R6, R4, R6, RZ ;  /* 0x0000000604060227 */ /* 0x001fca00078e00ff */
[----:B-1----:R-:W-:-:S05]  /*18db0*/  @P0 SHF.R.U32.HI R2, RZ, R3, R6 ;  /* 0x00000003ff020219 */ /* 0x002fca0000011606 */
[----:B------:R-:W-:-:S04]  /*18dc0*/  IMAD.MOV R3, RZ, RZ, -R2 ;  /* 0x000000ffff037224 */ /* 0x000fc800078e0a02 */
[----:B------:R-:W-:Y:S01]  /*18dd0*/  IMAD R5, R5, R3, R4 ;  /* 0x0000000305057224 */ /* 0x000fe200078e0204 */
[--C-:B------:R-:W-:Y:S01]  /*18de0*/  @!P1 SHF.R.S32.HI R3, RZ, 0x1f, R2.reuse ;  /* 0x0000001fff039819 */ /* 0x100fe20000011402 */
[-C--:B--2---:R-:W-:Y:S02]  /*18df0*/  @!P1 IMAD R4, R34, R8.reuse, RZ ;  /* 0x0000000822049224 */ /* 0x084fe400078e02ff */
[----:B------:R-:W-:-:S04]  /*18e00*/  @!P1 IMAD.WIDE.U32 R2, R26, R8, R2 ;  /* 0x000000081a029225 */ /* 0x000fc800078e0002 */
[----:B------:R-:W-:Y:S02]  /*18e10*/  @!P1 IMAD R4, R26, R9, R4 ;  /* 0x000000091a049224 */ /* 0x000fe400078e0204 */
[----:B------:R-:W0:Y:S02]  /*18e20*/  @!P1 LDC.64 R8, c[0x0][0x418] ;  /* 0x00010600ff089b82 */ /* 0x000e240000000a00 */
[----:B------:R-:W-:Y:S02]  /*18e30*/  @!P1 IMAD.IADD R3, R4, 0x1, R3 ;  /* 0x0000000104039824 */ /* 0x000fe400078e0203 */
[----:B------:R-:W-:Y:S01]  /*18e40*/  IMAD.MOV.U32 R4, RZ, RZ, RZ ;  /* 0x000000ffff047224 */ /* 0x000fe200078e00ff */
[----:B0-----:R-:W-:-:S04]  /*18e50*/  @!P1 LEA R8, P0, R2, R8, 0x2 ;  /* 0x0000000802089211 */ /* 0x001fc800078010ff */
[----:B------:R-:W-:Y:S02]  /*18e60*/  @!P1 LEA.HI.X R9, R2, R9, R3, 0x2, P0 ;  /* 0x0000000902099211 */ /* 0x000fe400000f1403 */
[----:B------:R-:W-:-:S03]  /*18e70*/  ISETP.NE.AND P0, PT, R22, 0x2, PT ;  /* 0x000000021600780c */ /* 0x000fc60003f05270 */
[----:B------:R0:W5:Y:S01]  /*18e80*/  @!P1 LDG.E R4, desc[UR42][R8.64] ;  /* 0x0000002a08049981 */ /* 0x000162000c1e1900 */
[----:B------:R-:W-:Y:S01]  /*18e90*/  ISETP.NE.AND P1, PT, R10, 0x3, PT ;  /* 0x000000030a00780c */ /* 0x000fe20003f25270 */
[----:B------:R-:W-:Y:S01]  /*18ea0*/  IMAD.MOV.U32 R3, RZ, RZ, R7 ;  /* 0x000000ffff037224 */ /* 0x000fe200078e0007 */
[----:B------:R-:W-:Y:S01]  /*18eb0*/  SEL R2, RZ, 0x1, P0 ;  /* 0x00000001ff027807 */ /* 0x000fe20000000000 */
[----:B------:R-:W-:Y:S05]  /*18ec0*/  YIELD ;  /* 0x0000000000007946 */ /* 0x000fea0003800000 */
[----:B------:R-:W-:Y:S01]  /*18ed0*/  SEL R22, R22, RZ, P0 ;  /* 0x000000ff16167207 */ /* 0x000fe20000000000 */
[----:B------:R-:W-:Y:S01]  /*18ee0*/  VIADD R7, R7, 0xffffffff ;  /* 0xffffffff07077836 */ /* 0x000fe20000000000 */
[----:B------:R-:W-:-:S02]  /*18ef0*/  LOP3.LUT R28, R28, R2, RZ, 0x3c, !PT ;  /* 0x000000021c1c7212 */ /* 0x000fc400078e3cff */
[----:B------:R-:W-:Y:S01]  /*18f00*/  ISETP.GT.AND P3, PT, R3, R32, PT ;  /* 0x000000200300720c */ /* 0x000fe20003f64270 */
[----:B0-----:R-:W-:-:S12]  /*18f10*/  @!P1 BRA `(.L_x_4022) ;  /* 0x0000000000049947 */ /* 0x001fd80003800000 */
[----:B------:R-:W-:Y:S01]  /*18f20*/  BPT.TRAP 0x1 ;  /* 0x000000040000795c */ /* 0x000fe20000300000 */
.L_x_4022:
[----:B------:R-:W-:Y:S01]  /*18f30*/  IMAD R6, R22, 0x8, R17 ;  /* 0x0000000816067824 */ /* 0x000fe200078e0211 */
[----:B------:R-:W-:Y:S01]  /*18f40*/  SHF.L.U32 R20, R28, 0x1f, RZ ;  /* 0x0000001f1c147819 */ /* 0x000fe200000006ff */
[----:B------:R-:W-:Y:S01]  /*18f50*/  BSSY B1, `(.L_x_4023) ;  /* 0x0000004000017945 */ /* 0x000fe20003800000 */
[----:B------:R-:W-:Y:S02]  /*18f60*/  SHF.R.S32.HI R9, RZ, 0x1f, R5 ;  /* 0x0000001fff097819 */ /* 0x000fe40000011405 */
[----:B------:R-:W0:Y:S02]  /*18f70*/  SYNCS.PHASECHK.TRANS64.TRYWAIT P0, [R6+URZ+0x28c40], R20 ;  /* 0x028c4014060075a7 */ /* 0x000e24000800017f */
[----:B0-----:R-:W-:Y:S05]  /*18f80*/  @!P0 BRA `(.L_x_4024) ;  /* 0x0000003c00c08947 */ /* 0x001fea0003800000 */
.L_x_4136:
[----:B------:R-:W-:Y:S05]  /*18f90*/  BSYNC B1 ;  /* 0x0000000000017941 */ /* 0x000fea0003800000 */
.L_x_4023:
        /* <DEDUP_REMOVED lines=40> */
.L_x_4146:
        /* <DEDUP_REMOVED lines=8> */
.L_x_4026:
        /* <DEDUP_REMOVED lines=11> */
.L_x_4027:
[----:B------:R2:W-:Y:S01]  /*19350*/  SYNCS.ARRIVE.TRANS64.A1T0 RZ, [R6+URZ+0x28c30], RZ ;  /* 0x028c30ff06ff79a7 */ /* 0x0005e2000810003f */
[----:B------:R-:W-:Y:S05]  /*19360*/  @!P2 BRA `(.L_x_4028) ;  /* 0x000000000004a947 */ /* 0x000fea0003800000 */
[----:B------:R-:W-:Y:S01]  /*19370*/  BPT.TRAP 0x1 ;  /* 0x000000040000795c */ /* 0x000fe20000300000 */
.L_x_4028:
[----:B------:R-:W3:Y:S01]  /*19380*/  SYNCS.PHASECHK.TRANS64.TRYWAIT P0, [R6+URZ+0x28c60], R20 ;  /* 0x028c6014060075a7 */ /* 0x000ee2000800017f */
[----:B------:R-:W-:Y:S04]  /*19390*/  BSSY B1, `(.L_x_4029) ;  /* 0x0000002000017945 */ /* 0x000fe80003800000 */
[----:B---3--:R-:W-:Y:S05]  /*193a0*/  @!P0 BRA `(.L_x_4030) ;  /* 0x0000003c00e88947 */ /* 0x008fea0003800000 */
.L_x_4147:
[----:B------:R-:W-:Y:S05]  /*193b0*/  BSYNC B1 ;  /* 0x0000000000017941 */ /* 0x000fea0003800000 */
.L_x_4029:
        /* <DEDUP_REMOVED lines=8> */
[----:B-1----:R-:W-:Y:S02]  /*19440*/  IMAD R21, R22, 0x7000, R8 ;  /* 0x0000700016157824 */ /* 0x002fe400078e0208 */
        /* <DEDUP_REMOVED lines=12> */
[----:B------:R-:W1:Y:S01]  /*19510*/  SHFL.IDX PT, R2, R9, RZ, 0x181f ;  /* 0x00181fff09027589 */ /* 0x000e6200000e0000 */
[C---:B------:R-:W-:Y:S01]  /*19520*/  LOP3.LUT P1, RZ, R18.reuse, 0x80, RZ, 0xc0, !PT ;  /* 0x0000008012ff7812 */ /* 0x040fe2000782c0ff */
[----:B------:R-:W-:Y:S01]  /*19530*/  IMAD R21, R21, 0x2, R17 ;  /* 0x0000000215157824 */ /* 0x000fe200078e0211 */
[C---:B------:R-:W-:Y:S01]  /*19540*/  LOP3.LUT P2, RZ, R18.reuse, 0x40, RZ, 0xc0, !PT ;  /* 0x0000004012ff7812 */ /* 0x040fe2000784c0ff */
[----:B------:R-:W4:Y:S01]  /*19550*/  SHFL.IDX PT, R3, R10, RZ, 0x181f ;  /* 0x00181fff0a037589 */ /* 0x000f2200000e0000 */
[----:B------:R-:W-:-:S03]  /*19560*/  LOP3.LUT R18, R18, 0xffffdfff, RZ, 0xc0, !PT ;  /* 0xffffdfff12127812 */ /* 0x000fc600078ec0ff */
[----:B------:R-:W5:Y:S01]  /*19570*/  SHFL.IDX PT, R14, R9, 0x1, 0x181f ;  /* 0x00381f00090e7f89 */ /* 0x000f6200000e0000 */
[----:B------:R-:W-:-:S03]  /*19580*/  @P3 LOP3.LUT R18, R18, 0x2000, RZ, 0xfc, !PT ;  /* 0x0000200012123812 */ /* 0x000fc600078efcff */
[----:B------:R-:W0:Y:S01]  /*19590*/  SHFL.IDX PT, R5, R10, 0x1, 0x181f ;  /* 0x00381f000a057f89 */ /* 0x000e2200000e0000 */
[C---:B------:R-:W-:Y:S02]  /*195a0*/  LOP3.LUT P3, RZ, R18.reuse, 0x20, RZ, 0xc0, !PT ;  /* 0x0000002012ff7812 */ /* 0x040fe4000786c0ff */
[C---:B------:R-:W-:Y:S01]  /*195b0*/  LOP3.LUT P6, RZ, R18.reuse, 0x10, RZ, 0xc0, !PT ;  /* 0x0000001012ff7812 */ /* 0x040fe200078cc0ff */
[----:B------:R-:W-:Y:S01]  /*195c0*/  SHFL.IDX PT, R8, R10, 0x2, 0x181f ;  /* 0x00581f000a087f89 */ /* 0x000fe200000e0000 */
[----:B------:R-:W-:-:S03]  /*195d0*/  LOP3.LUT R18, R18, 0xffff7fff, RZ, 0xc0, !PT ;  /* 0xffff7fff12127812 */ /* 0x000fc600078ec0ff */
[----:B------:R-:W-:Y:S01]  /*195e0*/  SHFL.IDX PT, R10, R10, 0x3, 0x181f ;  /* 0x00781f000a0a7f89 */ /* 0x000fe200000e0000 */
[----:B-1----:R-:W-:-:S05]  /*195f0*/  IADD3 R2, P0, R2, R0, RZ ;  /* 0x0000000002027210 */ /* 0x002fca0007f1e0ff */
[----:B------:R-:W-:Y:S01]  /*19600*/  @P3 LOP3.LUT R18, R18, 0x8000, RZ, 0xfc, !PT ;  /* 0x0000800012123812 */ /* 0x000fe200078efcff */
[----:B----4-:R-:W-:Y:S01]  /*19610*/  IMAD.X R3, RZ, RZ, R3, P0 ;  /* 0x000000ffff037224 */ /* 0x010fe200000e0603 */
[----:B------:R-:W-:-:S04]  /*19620*/  ISETP.NE.U32.AND P0, PT, R31, RZ, PT ;  /* 0x000000ff1f00720c */ /* 0x000fc80003f05070 */
[----:B------:R-:W-:Y:S01]  /*19630*/  LDGSTS.E.BYPASS.LTC128B.128 [R21+0x400], desc[UR42][R2.64], !P1 ;  /* 0x0040000002157fae */ /* 0x000fe2000c901d6a */
[----:B------:R-:W-:-:S03]  /*19640*/  ISETP.NE.U32.AND P1, PT, R30, RZ, PT ;  /* 0x000000ff1e00720c */ /* 0x000fc60003f25070 */
[----:B------:R-:W-:Y:S01]  /*19650*/  LDGSTS.E.BYPASS.LTC128B.128 [R21+0x2400], desc[UR42][R2.64+0x80], !P2 ;  /* 0x0240008002157fae */ /* 0x000fe2000d101d6a */
[----:B-----5:R-:W-:-:S03]  /*19660*/  IADD3 R4, P2, R14, R0, RZ ;  /* 0x000000000e047210 */ /* 0x020fc60007f5e0ff */
[----:B------:R-:W-:Y:S01]  /*19670*/  LDGSTS.E.BYPASS.LTC128B.128 [R21+0x4400], desc[UR42][R2.64+0x100], !P3 ;  /* 0x0440010002157fae */ /* 0x000fe2000d901d6a */
[C---:B------:R-:W-:Y:S01]  /*19680*/  LOP3.LUT P3, RZ, R18.reuse, 0x80, RZ, 0xc0, !PT ;  /* 0x0000008012ff7812 */ /* 0x040fe2000786c0ff */
[----:B0-----:R-:W-:Y:S01]  /*19690*/  IMAD.X R5, RZ, RZ, R5, P2 ;  /* 0x000000ffff057224 */ /* 0x001fe200010e0605 */
        /* <DEDUP_REMOVED lines=33> */
.L_x_4157:
[----:B------:R-:W-:Y:S02]  /*198b0*/  LOP3.LUT R18, R18, 0xffffbfff, RZ, 0xc0, !PT ;  /* 0xffffbfff12127812 */ /* 0x000fe400078ec0ff */
[----:B-1----:R-:W-:Y:S02]  /*198c0*/  IADD3 R2, P2, R14, R0, RZ ;  /* 0x000000000e027210 */ /* 0x002fe40007f5e0ff */
        /* <DEDUP_REMOVED lines=23> */
.L_x_4032:
        /* <DEDUP_REMOVED lines=11> */
.L_x_4033:
[----:B------:R1:W-:Y:S01]  /*19af0*/  SYNCS.ARRIVE.TRANS64.A1T0 RZ, [R6+URZ+0x28c50], RZ ;  /* 0x028c50ff06ff79a7 */ /* 0x0003e2000810003f */
[----:B------:R-:W-:Y:S05]  /*19b00*/  @P3 BRA `(.L_x_4034) ;  /* 0xfffffff000603947 */ /* 0x000fea000383ffff */
.L_x_4021:
[----:B------:R-:W-:Y:S05]  /*19b10*/  BSYNC B0 ;  /* 0x0000000000007941 */ /* 0x000fea0003800000 */
.L_x_4020:
        /* <DEDUP_REMOVED lines=9> */
[----:B0-----:R-:W0:Y:S01]  /*19bb0*/  S2R R5, SR_LANEID ;  /* 0x0000000000057919 */ /* 0x001e220000000000 */
[----:B------:R-:W-:Y:S01]  /*19bc0*/  VOTEU.ANY UR4, UPT, PT ;  /* 0x0000000000047886 */ /* 0x000fe200038e0100 */
[----:B------:R-:W4:Y:S01]  /*19bd0*/  LDC.64 R2, c[0x0][0xc60] ;  /* 0x00031800ff027b82 */ /* 0x000f220000000a00 */
[----:B------:R-:W0:Y:S02]  /*19be0*/  FLO.U32 R0, UR4 ;  /* 0x0000000400007d00 */ /* 0x000e2400080e0000 */
[----:B0-----:R-:W-:-:S06]  /*19bf0*/  ISETP.EQ.U32.AND P1, PT, R0, R5, PT ;  /* 0x000000050000720c */ /* 0x001fcc0003f22070 */
[----:B------:R-:W4:Y:S07]  /*19c00*/  POPC R5, UR4 ;  /* 0x0000000400057d09 */ /* 0x000f2e0008000000 */
[----:B----4-:R-:W4:Y:S01]  /*19c10*/  @P1 ATOMG.E.ADD.STRONG.GPU PT, R3, desc[UR42][R2.64], R5 ;  /* 0x00000005020319a8 */ /* 0x010f2200081ee1ea */
[----:B------:R-:W0:Y:S02]  /*19c20*/  S2R R4, SR_LTMASK ;  /* 0x0000000000047919 */ /* 0x000e240000003900 */
[----:B0-----:R-:W-:-:S04]  /*19c30*/  LOP3.LUT R4, R4, UR4, RZ, 0xc0, !PT ;  /* 0x0000000404047c12 */ /* 0x001fc8000f8ec0ff */
[----:B------:R-:W0:Y:S01]  /*19c40*/  POPC R7, R4 ;  /* 0x0000000400077309 */ /* 0x000e220000000000 */
[----:B----4-:R-:W0:Y:S02]  /*19c50*/  SHFL.IDX PT, R0, R3, R0, 0x1f ;  /* 0x00001f0003007589 */ /* 0x010e2400000e0000 */
[----:B0-----:R-:W-:-:S07]  /*19c60*/  IADD3 R24, R0, UR37, R7 ;  /* 0x0000002500187c10 */ /* 0x001fce000fffe007 */
.L_x_4036:
[----:B------:R-:W-:Y:S05]  /*19c70*/  BSYNC B0 ;  /* 0x0000000000007941 */ /* 0x000fea0003800000 */
.L_x_4035:
[----:B------:R-:W-:-:S07]  /*19c80*/  SEL R22, R22, RZ, P0 ;  /* 0x000000ff16167207 */ /* 0x000fce0000000000 */
.L_x_3995:
[----:B------:R-:W-:Y:S05]  /*19c90*/  BSYNC B7 ;  /* 0x0000000000077941 */ /* 0x000fea0003800000 */
.L_x_3993:
[----:B------:R-:W-:-:S13]  /*19ca0*/  LOP3.LUT P0, RZ, R18, 0x1000, RZ, 0xc0, !PT ;  /* 0x0000100012ff7812 */ /* 0x000fda000780c0ff */
[----:B------:R-:W-:Y:S05]  /*19cb0*/  @!P0 BRA `(.L_x_4037) ;  /* 0x0000000000248947 */ /* 0x000fea0003800000 */
[----:B------:R-:W-:Y:S05]  /*19cc0*/  WARPSYNC.ALL ;  /* 0x0000000000007948 */ /* 0x000fea0003800000 */
[----:B------:R-:W4:Y:S08]  /*19cd0*/  S2UR UR5, SR_CgaCtaId ;  /* 0x00000000000579c3 */ /* 0x000f300000008800 */
[----:B------:R-:W-:Y:S06]  /*19ce0*/  BAR.SYNC.DEFER_BLOCKING 0x5, 0x180 ;  /* 0x0146000000007b1d */ /* 0x000fec0000010000 */
[----:B------:R-:W-:-:S02]  /*19cf0*/  UMOV UR4, 0x400 ;  /* 0x0000040000047882 */ /* 0x000fc40000000000 */
[----:B----4-:R-:W-:-:S06]  /*19d00*/  ULEA UR4, UR5, UR4, 0x18 ;  /* 0x0000000405047291 */ /* 0x010fcc000f8ec03f */
[----:B0-----:R-:W-:-:S05]  /*19d10*/  IMAD.U32 R17, RZ, RZ, UR4 ;  /* 0x00000004ff117e24 */ /* 0x001fca000f8e00ff */
[----:B------:R0:W4:Y:S01]  /*19d20*/  LDS.128 R24, [R17+0x28cd0] ;  /* 0x028cd00011187984 */ /* 0x0001220000000c00 */
[----:B------:R-:W-:Y:S06]  /*19d30*/  BAR.ARV 0x4, 0x180 ;  /* 0x0106000000007b1d */ /* 0x000fec0000002000 */
[----:B------:R-:W-:Y:S05]  /*19d40*/  BRA `(.L_x_4038) ;  /* 0x0000000800d07947 */ /* 0x000fea0003800000 */
.L_x_4037:
        /* <DEDUP_REMOVED lines=8> */
[----:B0-----:R-:W0:Y:S08]  /*19dd0*/  @!P1 LDC.64 R2, c[0x0][0xc80] ;  /* 0x00032000ff029b82 */ /* 0x001e300000000a00 */
[----:B------:R-:W4:Y:S01]  /*19de0*/  @!P1 LDC.64 R4, c[0x0][0xc78] ;  /* 0x00031e00ff049b82 */ /* 0x000f220000000a00 */
[----:B0-----:R-:W-:-:S05]  /*19df0*/  @!P1 IMAD.WIDE R2, R7, 0x4, R2 ;  /* 0x0000000407029825 */ /* 0x001fca00078e0202 */
[----:B------:R4:W5:Y:S02]  /*19e00*/  @!P1 LDG.E R8, desc[UR42][R2.64] ;  /* 0x0000002a02089981 */ /* 0x000964000c1e1900 */
[----:B----4-:R-:W-:-:S05]  /*19e10*/  @!P1 IMAD.WIDE R2, R7, 0x4, R4 ;  /* 0x0000000407029825 */ /* 0x010fca00078e0204 */
[----:B------:R-:W4:Y:S01]  /*19e20*/  @!P1 LDG.E R5, desc[UR42][R2.64] ;  /* 0x0000002a02059981 */ /* 0x000f22000c1e1900 */
[----:B------:R-:W-:Y:S01]  /*19e30*/  IMAD.MOV.U32 R7, RZ, RZ, RZ ;  /* 0x000000ffff077224 */ /* 0x000fe200078e00ff */
[C---:B------:R-:W-:Y:S01]  /*19e40*/  ISETP.GE.U32.AND P2, PT, R9.reuse, 0x2, PT ;  /* 0x000000020900780c */ /* 0x040fe20003f46070 */
[----:B------:R-:W-:Y:S01]  /*19e50*/  IMAD.MOV.U32 R4, RZ, RZ, RZ ;  /* 0x000000ffff047224 */ /* 0x000fe200078e00ff */
[C---:B------:R-:W-:Y:S01]  /*19e60*/  ISETP.GE.U32.AND P3, PT, R9.reuse, 0x4, PT ;  /* 0x000000040900780c */ /* 0x040fe20003f66070 */
[----:B------:R-:W-:Y:S01]  /*19e70*/  SHFL.IDX PT, R0, R24, RZ, 0x1f ;  /* 0x00001fff18007589 */ /* 0x000fe200000e0000 */
[C---:B------:R-:W-:Y:S02]  /*19e80*/  ISETP.GE.U32.AND P4, PT, R9.reuse, 0x8, PT ;  /* 0x000000080900780c */ /* 0x040fe40003f86070 */
[----:B------:R-:W-:Y:S01]  /*19e90*/  ISETP.GE.U32.AND P5, PT, R9, 0x10, PT ;  /* 0x000000100900780c */ /* 0x000fe20003fa6070 */
[----:B-123--:R0:W-:Y:S02]  /*19ea0*/  SHFL.IDX PT, R6, R24, 0x1, 0x1f ;  /* 0x00201f0018067f89 */ /* 0x00e1e400000e0000 */
[----:B0-----:R-:W-:-:S02]  /*19eb0*/  IMAD.MOV.U32 R24, RZ, RZ, RZ ;  /* 0x000000ffff187224 */ /* 0x001fc400078e00ff */
[----:B-----5:R-:W-:Y:S02]  /*19ec0*/  @!P1 IMAD.MOV.U32 R7, RZ, RZ, R8 ;  /* 0x000000ffff079224 */ /* 0x020fe400078e0008 */
[----:B----4-:R-:W-:Y:S01]  /*19ed0*/  @!P1 IMAD.MOV.U32 R4, RZ, RZ, R5 ;  /* 0x000000ffff049224 */ /* 0x010fe200078e0005 */
        /* <DEDUP_REMOVED lines=18> */
.L_x_4167:
[----:B------:R-:W-:Y:S02]  /*1a000*/  ULDC UR4, c[0x0][0xc38] ;  /* 0x00030e0000047ab9 */ /* 0x000fe40000000800 */
[----:B------:R-:W-:-:S04]  /*1a010*/  IMAD.U32 R2, RZ, RZ, UR4 ;  /* 0x00000004ff027e24 */ /* 0x000fc8000f8e00ff */
[----:B-1----:R-:W-:-:S04]  /*1a020*/  IMAD R5, R14, R2, RZ ;  /* 0x000000020e057224 */ /* 0x002fc800078e02ff */
[----:B------:R-:W-:-:S05]  /*1a030*/  IMAD.IADD R6, R6, 0x1, R5 ;  /* 0x0000000106067824 */ /* 0x000fca00078e0205 */
[----:B------:R-:W-:-:S13]  /*1a040*/  ISETP.GT.AND P6, PT, R6, R0, PT ;  /* 0x000000000600720c */ /* 0x000fda0003fc4270 */
[----:B------:R-:W-:Y:S05]  /*1a050*/  @P6 BRA `(.L_x_4040) ;  /* 0x0000000000a46947 */ /* 0x000fea0003800000 */
.L_x_4043:
[----:B------:R-:W1:Y:S01]  /*1a060*/  LDC R2, c[0x0][0xc3c] ;  /* 0x00030f00ff027b82 */ /* 0x000e620000000800 */
[----:B------:R-:W-:-:S05]  /*1a070*/  VIADD R27, R27, 0x1f ;  /* 0x0000001f1b1b7836 */ /* 0x000fca0000000000 */
[----:B-1----:R-:W-:-:S13]  /*1a080*/  ISETP.GE.AND P6, PT, R27, R2, PT ;  /* 0x000000021b00720c */ /* 0x002fda0003fc6270 */
[----:B------:R-:W-:Y:S05]  /*1a090*/  @P6 BRA `(.L_x_4041) ;  /* 0x0000000400b86947 */ /* 0x000fea0003800000 */
[----:B0-----:R-:W0:Y:S01]  /*1a0a0*/  S2R R3, SR_TID.X ;  /* 0x0000000000037919 */ /* 0x001e220000002100 */
        /* <DEDUP_REMOVED lines=30> */
.L_x_4175:
[----:B------:R-:W-:Y:S02]  /*1a290*/  ULDC UR4, c[0x0][0xc38] ;  /* 0x00030e0000047ab9 */ /* 0x000fe40000000800 */
[----:B------:R-:W-:-:S04]  /*1a2a0*/  IMAD.U32 R2, RZ, RZ, UR4 ;  /* 0x00000004ff027e24 */ /* 0x000fc8000f8e00ff */
[----:B-1----:R-:W-:-:S04]  /*1a2b0*/  IMAD R5, R14, R2, RZ ;  /* 0x000000020e057224 */ /* 0x002fc800078e02ff */
[----:B------:R-:W-:-:S05]  /*1a2c0*/  IMAD.IADD R6, R5, 0x1, R6 ;  /* 0x0000000105067824 */ /* 0x000fca00078e0206 */
[----:B------:R-:W-:-:S13]  /*1a2d0*/  ISETP.GT.AND P6, PT, R6, R0, PT ;  /* 0x000000000600720c */ /* 0x000fda0003fc4270 */
[----:B------:R-:W-:Y:S05]  /*1a2e0*/  @!P6 BRA `(.L_x_4043) ;  /* 0xfffffffc005ce947 */ /* 0x000fea000383ffff */
.L_x_4040:
        /* <DEDUP_REMOVED lines=9> */
.L_x_4180:
[----:B------:R-:W-:-:S13]  /*1a380*/  ISETP.NE.AND P0, PT, R8, RZ, PT ;  /* 0x000000ff0800720c */ /* 0x000fda0003f05270 */
[----:B------:R-:W-:Y:S05]  /*1a390*/  @!P0 BRA `(.L_x_4045) ;  /* 0x0000000000108947 */ /* 0x000fea0003800000 */
[----:B------:R-:W-:Y:S01]  /*1a3a0*/  UMOV UR4, 0xffffffff ;  /* 0xffffffff00047882 */ /* 0x000fe20000000000 */
[----:B------:R-:W-:Y:S02]  /*1a3b0*/  VIADD R12, R5, 0xffffffff ;  /* 0xffffffff050c7836 */ /* 0x000fe40000000000 */
[----:B------:R-:W-:Y:S05]  /*1a3c0*/  BRA.DIV UR4, `(.L_x_4046) ;  /* 0x0000004204207947 */ /* 0x000fea000b800000 */
[----:B------:R4:W0:Y:S02]  /*1a3d0*/  SHFL.IDX PT, R24, R3, R12, 0x1f ;  /* 0x00001f0c03187589 */ /* 0x00082400000e0000 */
.L_x_4045:
[----:B--2---:R-:W-:Y:S01]  /*1a3e0*/  IABS R8, R7 ;  /* 0x0000000700087213 */ /* 0x004fe20000000000 */
[----:B0-----:R-:W-:Y:S01]  /*1a3f0*/  IMAD R24, R24, R2, R6 ;  /* 0x0000000218187224 */ /* 0x001fe200078e0206 */
[----:B---3--:R-:W-:Y:S01]  /*1a400*/  IABS R6, R4 ;  /* 0x0000000400067213 */ /* 0x008fe20000000000 */
[----:B------:R-:W-:Y:S01]  /*1a410*/  IMAD.MOV.U32 R2, RZ, RZ, RZ ;  /* 0x000000ffff027224 */ /* 0x000fe200078e00ff */
[----:B------:R-:W0:Y:S01]  /*1a420*/  I2F.RP R9, R8 ;  /* 0x0000000800097306 */ /* 0x000e220000209400 */
[----:B------:R-:W-:Y:S02]  /*1a430*/  IMAD.IADD R0, R0, 0x1, -R24 ;  /* 0x0000000100007824 */ /* 0x000fe400078e0a18 */
[----:B------:R-:W-:-:S05]  /*1a440*/  IMAD.IADD R27, R5, 0x1, R27 ;  /* 0x00000001051b7824 */ /* 0x000fca00078e021b */
[----:B------:R-:W2:Y:S08]  /*1a450*/  I2F.RP R10, R6 ;  /* 0x00000006000a7306 */ /* 0x000eb00000209400 */
[----:B0-----:R-:W4:Y:S08]  /*1a460*/  MUFU.RCP R9, R9 ;  /* 0x0000000900097308 */ /* 0x001f300000001000 */
[----:B--2---:R-:W-:Y:S01]  /*1a470*/  MUFU.RCP R10, R10 ;  /* 0x0000000a000a7308 */ /* 0x004fe20000001000 */
[----:B----4-:R-:W-:-:S07]  /*1a480*/  VIADD R3, R9, 0xffffffe ;  /* 0x0ffffffe09037836 */ /* 0x010fce0000000000 */
        /* <DEDUP_REMOVED lines=8> */
[----:B------:R-:W-:Y:S02]  /*1a510*/  IMAD R11, R9, R12, R11 ;  /* 0x0000000c090b7224 */ /* 0x000fe400078e020b */
[----:B------:R-:W-:Y:S02]  /*1a520*/  VIADD R12, R10, 0xffffffe ;  /* 0x0ffffffe0a0c7836 */ /* 0x000fe40000000000 */
[----:B------:R-:W-:Y:S01]  /*1a530*/  IMAD.MOV.U32 R2, RZ, RZ, RZ ;  /* 0x000000ffff027224 */ /* 0x000fe200078e00ff */
[----:B------:R-:W-:Y:S01]  /*1a540*/  ISETP.GT.U32.AND P1, PT, R8, R11, PT ;  /* 0x0000000b0800720c */ /* 0x000fe20003f24070 */
[----:B------:R-:W0:-:S12]  /*1a550*/  F2I.FTZ.U32.TRUNC.NTZ R3, R12 ;  /* 0x0000000c00037305 */ /* 0x000e18000021f000 */
[----:B------:R-:W-:Y:S02]  /*1a560*/  @!P1 IMAD.IADD R11, R11, 0x1, -R8 ;  /* 0x000000010b0b9824 */ /* 0x000fe400078e0a08 */
[----:B------:R-:W-:Y:S01]  /*1a570*/  @!P1 VIADD R9, R9, 0x1 ;  /* 0x0000000109099836 */ /* 0x000fe20000000000 */
[----:B------:R-:W-:Y:S02]  /*1a580*/  ISETP.NE.AND P1, PT, R7, RZ, PT ;  /* 0x000000ff0700720c */ /* 0x000fe40003f25270 */
[----:B------:R-:W-:Y:S01]  /*1a590*/  ISETP.GE.U32.AND P0, PT, R11, R8, PT ;  /* 0x000000080b00720c */ /* 0x000fe20003f06070 */
[----:B0-----:R-:W-:Y:S01]  /*1a5a0*/  IMAD.MOV R11, RZ, RZ, -R3 ;  /* 0x000000ffff0b7224 */ /* 0x001fe200078e0a03 */
[----:B------:R-:W-:-:S03]  /*1a5b0*/  IABS R8, R4 ;  /* 0x0000000400087213 */ /* 0x000fc60000000000 */
[----:B------:R-:W-:Y:S02]  /*1a5c0*/  IMAD R11, R11, R6, RZ ;  /* 0x000000060b0b7224 */ /* 0x000fe400078e02ff */
[----:B------:R-:W-:Y:S02]  /*1a5d0*/  IMAD.MOV R8, RZ, RZ, -R8 ;  /* 0x000000ffff087224 */ /* 0x000fe400078e0a08 */
[----:B------:R-:W-:Y:S01]  /*1a5e0*/  IMAD.HI.U32 R2, R3, R11, R2 ;  /* 0x0000000b03027227 */ /* 0x000fe200078e0002 */
[----:B------:R-:W-:-:S03]  /*1a5f0*/  LOP3.LUT R3, R0, R7, RZ, 0x3c, !PT ;  /* 0x0000000700037212 */ /* 0x000fc600078e3cff */
[----:B------:R-:W-:Y:S01]  /*1a600*/  @P0 VIADD R9, R9, 0x1 ;  /* 0x0000000109090836 */ /* 0x000fe20000000000 */
[----:B------:R-:W-:-:S13]  /*1a610*/  ISETP.GE.AND P2, PT, R3, RZ, PT ;  /* 0x000000ff0300720c */ /* 0x000fda0003f46270 */
        /* <DEDUP_REMOVED lines=17> */
[--C-:B------:R-:W-:Y:S02]  /*1a730*/  IMAD.MOV R3, RZ, RZ, -R2.reuse ;  /* 0x000000ffff037224 */ /* 0x100fe400078e0a02 */
[C---:B------:R-:W-:Y:S02]  /*1a740*/  IMAD R2, R4.reuse, 0x1000000, R2 ;  /* 0x0100000004027824 */ /* 0x040fe400078e0202 */
[----:B------:R-:W-:-:S04]  /*1a750*/  IMAD R9, R4, R3, R9 ;  /* 0x0000000304097224 */ /* 0x000fc800078e0209 */
[----:B------:R-:W-:Y:S01]  /*1a760*/  IMAD R26, R9, 0x10000, R2 ;  /* 0x00010000091a7824 */ /* 0x000fe200078e0202 */
[----:B------:R-:W-:Y:S06]  /*1a770*/  BRA `(.L_x_4047) ;  /* 0x00000000001c7947 */ /* 0x000fec0003800000 */
.L_x_4041:
[----:B------:R-:W-:Y:S01]  /*1a780*/  UMOV UR4, URZ ;  /* 0x0000003f00047c82 */ /* 0x000fe20008000000 */
[----:B------:R-:W-:Y:S01]  /*1a790*/  UMOV UR5, URZ ;  /* 0x0000003f00057c82 */ /* 0x000fe20008000000 */
[----:B------:R-:W-:Y:S01]  /*1a7a0*/  ULDC UR6, c[0x0][0xc3c] ;  /* 0x00030f0000067ab9 */ /* 0x000fe20000000800 */
[----:B------:R-:W-:Y:S02]  /*1a7b0*/  IMAD.MOV.U32 R24, RZ, RZ, R0 ;  /* 0x000000ffff187224 */ /* 0x000fe400078e0000 */
[----:B------:R-:W-:Y:S02]  /*1a7c0*/  IMAD.U32 R25, RZ, RZ, UR4 ;  /* 0x00000004ff197e24 */ /* 0x000fe4000f8e00ff */
[----:B------:R-:W-:Y:S02]  /*1a7d0*/  IMAD.U32 R26, RZ, RZ, UR5 ;  /* 0x00000005ff1a7e24 */ /* 0x000fe4000f8e00ff */
[----:B------:R-:W-:-:S07]  /*1a7e0*/  IMAD.U32 R27, RZ, RZ, UR6 ;  /* 0x00000006ff1b7e24 */ /* 0x000fce000f8e00ff */
.L_x_4047:
[----:B------:R-:W2:Y:S01]  /*1a7f0*/  S2R R0, SR_TID.X ;  /* 0x0000000000007919 */ /* 0x000ea20000002100 */
[----:B------:R-:W-:Y:S05]  /*1a800*/  WARPSYNC.ALL ;  /* 0x0000000000007948 */ /* 0x000fea0003800000 */
[----:B------:R-:W-:Y:S01]  /*1a810*/  BAR.SYNC.DEFER_BLOCKING 0x4, 0x180 ;  /* 0x0106000000007b1d */ /* 0x000fe20000010000 */
[----:B--2---:R-:W-:-:S04]  /*1a820*/  LOP3.LUT R0, R0, 0x1f, RZ, 0xc0, !PT ;  /* 0x0000001f00007812 */ /* 0x004fc800078ec0ff */
[----:B------:R-:W-:-:S13]  /*1a830*/  ISETP.NE.AND P0, PT, R0, RZ, PT ;  /* 0x000000ff0000720c */ /* 0x000fda0003f05270 */
[----:B0-----:R-:W0:Y:S01]  /*1a840*/  @!P0 S2R R3, SR_CgaCtaId ;  /* 0x0000000000038919 */ /* 0x001e220000008800 */
[----:B------:R-:W-:-:S04]  /*1a850*/  @!P0 MOV R0, 0x400 ;  /* 0x0000040000008802 */ /* 0x000fc80000000f00 */
[----:B0-----:R-:W-:-:S05]  /*1a860*/  @!P0 LEA R17, R3, R0, 0x18 ;  /* 0x0000000003118211 */ /* 0x001fca00078ec0ff */
[----:B------:R0:W-:Y:S01]  /*1a870*/  @!P0 STS.128 [R17+0x28cd0], R24 ;  /* 0x028cd01811008388 */ /* 0x0001e20000000c00 */
[----:B------:R-:W-:Y:S06]  /*1a880*/  BAR.ARV 0x5, 0x180 ;  /* 0x0146000000007b1d */ /* 0x000fec0000002000 */
.L_x_4038:
[----:B------:R-:W-:Y:S02]  /*1a890*/  ULDC UR4, c[0x0][0xc3c] ;  /* 0x00030f0000047ab9 */ /* 0x000fe40000000800 */
[----:B----4-:R-:W-:-:S13]  /*1a8a0*/  ISETP.GE.AND P0, PT, R27, UR4, PT ;  /* 0x000000041b007c0c */ /* 0x010fda000bf06270 */
[----:B------:R-:W-:Y:S05]  /*1a8b0*/  @!P0 BRA `(.L_x_4048) ;  /* 0xffffff9800088947 */ /* 0x000fea000383ffff */
[----:B------:R-:W-:Y:S05]  /*1a8c0*/  BSYNC B8 ;  /* 0x0000000000087941 */ /* 0x000fea0003800000 */
.L_x_3939:
[----:B------:R-:W4:Y:S01]  /*1a8d0*/  LDL.LU R0, [R1+0x20] ;  /* 0x0000200001007983 */ /* 0x000f220000300800 */
[----:B------:R-:W-:Y:S01]  /*1a8e0*/  BSSY B0, `(.L_x_4049) ;  /* 0x000000b000007945 */ /* 0x000fe20003800000 */
[----:B-1----:R-:W1:Y:S01]  /*1a8f0*/  S2R R5, SR_CgaCtaId ;  /* 0x0000000000057919 */ /* 0x002e620000008800 */
[----:B----4-:R-:W-:-:S05]  /*1a900*/  VIADD R0, R0, 0x1 ;  /* 0x0000000100007836 */ /* 0x010fca0000000000 */
        /* <DEDUP_REMOVED lines=8> */
.L_x_4183:
[----:B------:R-:W-:Y:S05]  /*1a990*/  BSYNC B0 ;  /* 0x0000000000007941 */ /* 0x000fea0003800000 */
.L_x_4049:
[----:B------:R-:W-:-:S03]  /*1a9a0*/  UMOV UR4, 0xffffffff ;  /* 0xffffffff00047882 */ /* 0x000fc60000000000 */
[----:B------:R-:W-:Y:S05]  /*1a9b0*/  BRA.DIV UR4, `(.L_x_4051) ;  /* 0x0000003a04e07947 */ /* 0x000fea000b800000 */
[----:B-1----:R-:W1:Y:S02]  /*1a9c0*/  S2R R0, SR_TID.X ;  /* 0x0000000000007919 */ /* 0x002e640000002100 */
[----:B-1----:R-:W-:-:S04]  /*1a9d0*/  SHF.R.U32.HI R0, RZ, 0x5, R0 ;  /* 0x00000005ff007819 */ /* 0x002fc80000011600 */
[----:B------:R-:W-:-:S05]  /*1a9e0*/  LOP3.LUT R0, R0, 0x3, RZ, 0xc0, !PT ;  /* 0x0000000300007812 */ /* 0x000fca00078ec0ff */
[----:B------:R1:W4:Y:S02]  /*1a9f0*/  SHFL.IDX PT, R14, R0, RZ, 0x1f ;  /* 0x00001fff000e7589 */ /* 0x00032400000e0000 */
.L_x_4186:
[----:B----4-:R-:W-:-:S13]  /*1aa00*/  ISETP.NE.AND P0, PT, R14, RZ, PT ;  /* 0x000000ff0e00720c */ /* 0x010fda0003f05270 */
[----:B------:R-:W-:Y:S05]  /*1aa10*/  @P0 BRA `(.L_x_3794) ;  /* 0x0000000000880947 */ /* 0x000fea0003800000 */
[----:B------:R-:W-:-:S03]  /*1aa20*/  UMOV UR4, 0xffffffff ;  /* 0xffffffff00047882 */ /* 0x000fc60000000000 */
[----:B------:R-:W-:Y:S05]  /*1aa30*/  BRA.DIV UR4, `(.L_x_4052) ;  /* 0x0000003a04f47947 */ /* 0x000fea000b800000 */
[----:B------:R-:W-:-:S13]  /*1aa40*/  ELECT P6, URZ, PT ;  /* 0x00000000003f782f */ /* 0x000fda00038c0000 */
.L_x_4189:
[----:B------:R-:W-:Y:S05]  /*1aa50*/  @!P6 BRA `(.L_x_3794) ;  /* 0x000000000078e947 */ /* 0x000fea0003800000 */
[----:B------:R-:W-:-:S06]  /*1aa60*/  ULOP3.LUT UR4, UR36, 0x2, URZ, 0xfc, !UPT ;  /* 0x0000000224047892 */ /* 0x000fcc000f8efc3f */
[----:B-1----:R-:W-:-:S05]  /*1aa70*/  IMAD.U32 R0, RZ, RZ, UR4 ;  /* 0x00000004ff007e24 */ /* 0x002fca000f8e00ff */
[----:B------:R-:W-:-:S13]  /*1aa80*/  ISETP.NE.AND P0, PT, R0, 0x3, PT ;  /* 0x000000030000780c */ /* 0x000fda0003f05270 */
[----:B------:R-:W-:Y:S05]  /*1aa90*/  @!P0 BRA `(.L_x_4053) ;  /* 0x0000000000048947 */ /* 0x000fea0003800000 */
[----:B------:R-:W-:Y:S01]  /*1aaa0*/  BPT.TRAP 0x1 ;  /* 0x000000040000795c */ /* 0x000fe20000300000 */
.L_x_4053:
[----:B------:R-:W-:Y:S01]  /*1aab0*/  IMAD R5, R22, 0x8, R7 ;  /* 0x0000000816057824 */ /* 0x000fe200078e0207 */
[----:B------:R-:W-:Y:S01]  /*1aac0*/  SHF.L.U32 R0, R28, 0x1f, RZ ;  /* 0x0000001f1c007819 */ /* 0x000fe200000006ff */
[----:B------:R-:W-:-:S03]  /*1aad0*/  VIADD R22, R22, 0x1 ;  /* 0x0000000116167836 */ /* 0x000fc60000000000 */
[----:B------:R-:W1:Y:S02]  /*1aae0*/  SYNCS.PHASECHK.TRANS64.TRYWAIT P1, [R5+URZ+0x28c40], R0 ;  /* 0x028c4000050075a7 */ /* 0x000e64000802017f */
[----:B------:R-:W-:-:S04]  /*1aaf0*/  ISETP.NE.AND P2, PT, R22, 0x2, PT ;  /* 0x000000021600780c */ /* 0x000fc80003f45270 */
[----:B------:R-:W-:Y:S01]  /*1ab00*/  SEL R3, RZ, 0x1, P2 ;  /* 0x00000001ff037807 */ /* 0x000fe20001000000 */
[----:B-1----:R-:W-:Y:S08]  /*1ab10*/  @!P1 BRA `(.L_x_4054) ;  /* 0x0000003800dc9947 */ /* 0x002ff00003800000 */
.L_x_4190:
[----:B------:R-:W-:Y:S02]  /*1ab20*/  SEL R22, R22, RZ, P2 ;  /* 0x000000ff16167207 */ /* 0x000fe40001000000 */
[----:B------:R-:W-:Y:S01]  /*1ab30*/  LOP3.LUT R2, R28, R3, RZ, 0x3c, !PT ;  /* 0x000000031c027212 */ /* 0x000fe200078e3cff */
[----:B------:R-:W-:Y:S06]  /*1ab40*/  @!P0 BRA `(.L_x_4055) ;  /* 0x0000000000048947 */ /* 0x000fec0003800000 */
[----:B------:R-:W-:Y:S01]  /*1ab50*/  BPT.TRAP 0x1 ;  /* 0x000000040000795c */ /* 0x000fe20000300000 */
.L_x_4055:
[----:B------:R-:W-:Y:S01]  /*1ab60*/  IMAD R3, R22, 0x8, R7 ;  /* 0x0000000816037824 */ /* 0x000fe200078e0207 */
[----:B------:R-:W-:-:S04]  /*1ab70*/  SHF.L.U32 R2, R2, 0x1f, RZ ;  /* 0x0000001f02027819 */ /* 0x000fc800000006ff */
[----:B------:R-:W4:Y:S02]  /*1ab80*/  SYNCS.PHASECHK.TRANS64.TRYWAIT P1, [R3+URZ+0x28c40], R2 ;  /* 0x028c4002030075a7 */ /* 0x000f24000802017f */
[----:B----4-:R-:W-:Y:S05]  /*1ab90*/  @!P1 BRA `(.L_x_4056) ;  /* 0x0000003800d09947 */ /* 0x010fea0003800000 */
.L_x_4191:
[----:B------:R-:W-:Y:S05]  /*1aba0*/  @!P0 BRA `(.L_x_4057) ;  /* 0x0000000000048947 */ /* 0x000fea0003800000 */
[----:B------:R-:W-:Y:S01]  /*1abb0*/  BPT.TRAP 0x1 ;  /* 0x000000040000795c */ /* 0x000fe20000300000 */
.L_x_4057:
[----:B------:R-:W5:Y:S02]  /*1abc0*/  SYNCS.PHASECHK.TRANS64.TRYWAIT P1, [R5+URZ+0x28c60], R0 ;  /* 0x028c6000050075a7 */ /* 0x000f64000802017f */
[----:B-----5:R-:W-:Y:S05]  /*1abd0*/  @!P1 BRA `(.L_x_4058) ;  /* 0x0000003800d49947 */ /* 0x020fea0003800000 */
.L_x_4192:
[----:B------:R-:W-:Y:S05]  /*1abe0*/  @!P0 BRA `(.L_x_4059) ;  /* 0x0000000000048947 */ /* 0x000fea0003800000 */
[----:B------:R-:W-:Y:S01]  /*1abf0*/  BPT.TRAP 0x1 ;  /* 0x000000040000795c */ /* 0x000fe20000300000 */
.L_x_4059:
[----:B------:R0:W0:Y:S02]  /*1ac00*/  SYNCS.PHASECHK.TRANS64.TRYWAIT P0, [R3+URZ+0x28c60], R2 ;  /* 0x028c6002030075a7 */ /* 0x000024000800017f */
[----:B0-----:R-:W-:Y:S05]  /*1ac10*/  @!P0 NANOSLEEP.SYNCS 0x989680 ;  /* 0x009896800000895d */ /* 0x001fea0003900000 */
[----:B------:R-:W0:Y:S02]  /*1ac20*/  @!P0 SYNCS.PHASECHK.TRANS64 P0, [R3+URZ+0x28c60], R2 ;  /* 0x028c6002030085a7 */ /* 0x000e24000800007f */
[----:B0-----:R-:W-:Y:S05]  /*1ac30*/  @!P0 BRA `(.L_x_4059) ;  /* 0xfffffffc00f08947 */ /* 0x001fea000383ffff */
.L_x_3794:
[----:B------:R-:W-:Y:S05]  /*1ac40*/  BSYNC B9 ;  /* 0x0000000000097941 */ /* 0x000fea0003800000 */
.L_x_3791:
[----:B------:R-:W-:Y:S05]  /*1ac50*/  EXIT ;  /* 0x000000000000794d */ /* 0x000fea0003800000 */
.L_x_3812:
[----:B0-----:R0:W1:Y:S02]  /*1ac60*/  SYNCS.PHASECHK.TRANS64.TRYWAIT P4, [R58+URZ+0x28c90], R65 ;  /* 0x028c90413a0075a7 */ /* 0x001064000808017f */
[----:B-1----:R-:W-:Y:S05]  /*1ac70*/  @!P4 NANOSLEEP.SYNCS 0x989680 ;  /* 0x009896800000c95d */ /* 0x002fea0003900000 */
[----:B------:R-:W1:Y:S02]  /*1ac80*/  @!P4 SYNCS.PHASECHK.TRANS64 P4, [R58+URZ+0x28c90], R65 ;  /* 0x028c90413a00c5a7 */ /* 0x000e64000808007f */
[----:B-1----:R-:W-:Y:S05]  /*1ac90*/  @!P4 BRA `(.L_x_3812) ;  /* 0xfffffffc00f0c947 */ /* 0x002fea000383ffff */
[----:B------:R-:W-:Y:S05]  /*1aca0*/  BRA `(.L_x_4060) ;  /* 0xfffffe8000fc7947 */ /* 0x000fea000383ffff */
.L_x_3813:
[----:B------:R-:W-:Y:S01]  /*1acb0*/  BSSY B1, `(.L_x_4061) ;  /* 0x0000007000017945 */ /* 0x000fe20003800000 */
[----:B------:R-:W-:Y:S02]  /*1acc0*/  IMAD.MOV.U32 R12, RZ, RZ, RZ ;  /* 0x000000ffff0c7224 */ /* 0x000fe400078e00ff */
[----:B------:R-:W-:Y:S02]  /*1acd0*/  IMAD.MOV.U32 R11, RZ, RZ, 0x1c1f ;  /* 0x00001c1fff0b7424 */ /* 0x000fe400078e00ff */
[----:B------:R-:W-:-:S07]  /*1ace0*/  IMAD.MOV.U32 R15, RZ, RZ, -0x1 ;  /* 0xffffffffff0f7424 */ /* 0x000fce00078e00ff */
[----:B0-----:R-:W-:Y:S05]  /*1acf0*/  WARPSYNC.COLLECTIVE R15, `(.L_x_4062) ;  /* 0x000000000f087348 */ /* 0x001fea0003c00000 */
[----:B------:R1:W2:Y:S02]  /*1ad00*/  SHFL.IDX P6, R14, R13, R12, R11 ;  /* 0x0000000c0d0e7389 */ /* 0x0002a400000c000b */
[----:B012---:R-:W-:Y:S01]  /*1ad10*/  ENDCOLLECTIVE ;  /* 0x000000000000791b */ /* 0x007fe20003800000 */
.L_x_4062:
[----:B------:R-:W-:Y:S05]  /*1ad20*/  BSYNC B1 ;  /* 0x0000000000017941 */ /* 0x000fea0003800000 */
.L_x_4061:
        /* <DEDUP_REMOVED lines=8> */
.L_x_4063:
[----:B------:R-:W-:Y:S05]  /*1adb0*/  BRA `(.L_x_4064) ;  /* 0xfffffe8000cc7947 */ /* 0x000fea000383ffff */
.L_x_3823:
[----:B0-----:R0:W1:Y:S02]  /*1adc0*/  SYNCS.PHASECHK.TRANS64.TRYWAIT P5, [R58+URZ+0x28c90], R65 ;  /* 0x028c90413a0075a7 */ /* 0x00106400080a017f */
[----:B-1----:R-:W-:Y:S05]  /*1add0*/  @!P5 NANOSLEEP.SYNCS 0x989680 ;  /* 0x009896800000d95d */ /* 0x002fea0003900000 */
[----:B------:R-:W1:Y:S02]  /*1ade0*/  @!P5 SYNCS.PHASECHK.TRANS64 P5, [R58+URZ+0x28c90], R65 ;  /* 0x028c90413a00d5a7 */ /* 0x000e6400080a007f */
[----:B-1----:R-:W-:Y:S05]  /*1adf0*/  @!P5 BRA `(.L_x_3823) ;  /* 0xfffffffc00f0d947 */ /* 0x002fea000383ffff */
[----:B------:R-:W-:Y:S05]  /*1ae00*/  BRA `(.L_x_4065) ;  /* 0xfffffe8c00587947 */ /* 0x000fea000383ffff */
.L_x_3824:
[----:B------:R-:W-:Y:S01]  /*1ae10*/  BSSY B1, `(.L_x_4066) ;  /* 0x0000007000017945 */ /* 0x000fe20003800000 */
[----:B------:R-:W-:Y:S02]  /*1ae20*/  IMAD.MOV.U32 R12, RZ, RZ, RZ ;  /* 0x000000ffff0c7224 */ /* 0x000fe400078e00ff */
[----:B------:R-:W-:Y:S02]  /*1ae30*/  IMAD.MOV.U32 R11, RZ, RZ, 0x1c1f ;  /* 0x00001c1fff0b7424 */ /* 0x000fe400078e00ff */
[----:B------:R-:W-:-:S07]  /*1ae40*/  IMAD.MOV.U32 R15, RZ, RZ, -0x1 ;  /* 0xffffffffff0f7424 */ /* 0x000fce00078e00ff */
[----:B0-----:R-:W-:Y:S05]  /*1ae50*/  WARPSYNC.COLLECTIVE R15, `(.L_x_4067) ;  /* 0x000000000f087348 */ /* 0x001fea0003c00000 */
[----:B------:R1:W2:Y:S02]  /*1ae60*/  SHFL.IDX P6, R14, R13, R12, R11 ;  /* 0x0000000c0d0e7389 */ /* 0x0002a400000c000b */
[----:B012---:R-:W-:Y:S01]  /*1ae70*/  ENDCOLLECTIVE ;  /* 0x000000000000791b */ /* 0x007fe20003800000 */
.L_x_4067:
[----:B------:R-:W-:Y:S05]  /*1ae80*/  BSYNC B1 ;  /* 0x0000000000017941 */ /* 0x000fea0003800000 */
.L_x_4066:
        /* <DEDUP_REMOVED lines=8> */
.L_x_4068:
[----:B------:R-:W-:Y:S01]  /*1af10*/  IMAD.MOV.U32 R68, RZ, RZ, R14 ;  /* 0x000000ffff447224 */ /* 0x000fe200078e000e */
[----:B------:R-:W-:Y:S06]  /*1af20*/  BRA `(.L_x_4069) ;  /* 0xfffffe8c00247947 */ /* 0x000fec000383ffff */
.L_x_3829:
[----:B-1----:R1:W2:Y:S02]  /*1af30*/  SYNCS.PHASECHK.TRANS64.TRYWAIT P2, [R58+URZ+0x28c90], R65 ;  /* 0x028c90413a0075a7 */ /* 0x0022a4000804017f */
[----:B--2---:R-:W-:Y:S05]  /*1af40*/  @!P2 NANOSLEEP.SYNCS 0x989680 ;  /* 0x009896800000a95d */ /* 0x004fea0003900000 */
[----:B------:R-:W2:Y:S02]  /*1af50*/  @!P2 SYNCS.PHASECHK.TRANS64 P2, [R58+URZ+0x28c90], R65 ;  /* 0x028c90413a00a5a7 */ /* 0x000ea4000804007f */
[----:B--2---:R-:W-:Y:S05]  /*1af60*/  @!P2 BRA `(.L_x_3829) ;  /* 0xfffffffc00f0a947 */ /* 0x004fea000383ffff */
[----:B------:R-:W-:Y:S05]  /*1af70*/  BRA `(.L_x_4070) ;  /* 0xfffffe9400307947 */ /* 0x000fea000383ffff */
.L_x_3830:
[----:B------:R-:W-:Y:S01]  /*1af80*/  BSSY B1, `(.L_x_4071) ;  /* 0x0000007000017945 */ /* 0x000fe20003800000 */
[----:B------:R-:W-:Y:S02]  /*1af90*/  IMAD.MOV.U32 R12, RZ, RZ, RZ ;  /* 0x000000ffff0c7224 */ /* 0x000fe400078e00ff */
[----:B------:R-:W-:Y:S02]  /*1afa0*/  IMAD.MOV.U32 R11, RZ, RZ, 0x1c1f ;  /* 0x00001c1fff0b7424 */ /* 0x000fe400078e00ff */
[----:B------:R-:W-:-:S07]  /*1afb0*/  IMAD.MOV.U32 R15, RZ, RZ, -0x1 ;  /* 0xffffffffff0f7424 */ /* 0x000fce00078e00ff */
[----:B-1----:R-:W-:Y:S05]  /*1afc0*/  WARPSYNC.COLLECTIVE R15, `(.L_x_4072) ;  /* 0x000000000f087348 */ /* 0x002fea0003c00000 */
[----:B------:R0:W2:Y:S02]  /*1afd0*/  SHFL.IDX P6, R14, R13, R12, R11 ;  /* 0x0000000c0d0e7389 */ /* 0x0000a400000c000b */
[----:B012---:R-:W-:Y:S01]  /*1afe0*/  ENDCOLLECTIVE ;  /* 0x000000000000791b */ /* 0x007fe20003800000 */
.L_x_4072:
[----:B------:R-:W-:Y:S05]  /*1aff0*/  BSYNC B1 ;  /* 0x0000000000017941 */ /* 0x000fea0003800000 */
.L_x_4071:
        /* <DEDUP_REMOVED lines=8> */
.L_x_4073:
[----:B------:R-:W-:Y:S05]  /*1b080*/  BRA `(.L_x_4074) ;  /* 0xfffffe9400507947 */ /* 0x000fea000383ffff */
.L_x_3834:
[----:B-1----:R1:W2:Y:S02]  /*1b090*/  SYNCS.PHASECHK.TRANS64.TRYWAIT P3, [R58+URZ+0x28cb0], R65 ;  /* 0x028cb0413a0075a7 */ /* 0x0022a4000806017f */
[----:B--2---:R-:W-:Y:S05]  /*1b0a0*/  @!P3 NANOSLEEP.SYNCS 0x989680 ;  /* 0x009896800000b95d */ /* 0x004fea0003900000 */
[----:B------:R-:W2:Y:S02]  /*1b0b0*/  @!P3 SYNCS.PHASECHK.TRANS64 P3, [R58+URZ+0x28cb0], R65 ;  /* 0x028cb0413a00b5a7 */ /* 0x000ea4000806007f */
[----:B--2---:R-:W-:Y:S05]  /*1b0c0*/  @!P3 BRA `(.L_x_3834) ;  /* 0xfffffffc00f0b947 */ /* 0x004fea000383ffff */
[----:B------:R-:W-:Y:S05]  /*1b0d0*/  BRA `(.L_x_4075) ;  /* 0xfffffe9400dc7947 */ /* 0x000fea000383ffff */
.L_x_3847:
[----:B0-----:R0:W1:Y:S02]  /*1b0e0*/  SYNCS.PHASECHK.TRANS64.TRYWAIT P1, [R10+URZ+0x28c50], R7 ;  /* 0x028c50070a0075a7 */ /* 0x001064000802017f */
[----:B-1----:R-:W-:Y:S05]  /*1b0f0*/  @!P1 NANOSLEEP.SYNCS 0x989680 ;  /* 0x009896800000995d */ /* 0x002fea0003900000 */
[----:B------:R-:W1:Y:S02]  /*1b100*/  @!P1 SYNCS.PHASECHK.TRANS64 P1, [R10+URZ+0x28c50], R7 ;  /* 0x028c50070a0095a7 */ /* 0x000e64000802007f */
[----:B-1----:R-:W-:Y:S05]  /*1b110*/  @!P1 BRA `(.L_x_3847) ;  /* 0xfffffffc00f09947 */ /* 0x002fea000383ffff */
[----:B------:R-:W-:Y:S05]  /*1b120*/  BRA `(.L_x_4076) ;  /* 0xfffffea800447947 */ /* 0x000fea000383ffff */
.L_x_3855:
[----:B-1----:R1:W2:Y:S02]  /*1b130*/  SYNCS.PHASECHK.TRANS64.TRYWAIT P1, [R10+URZ+0x28c50], R11 ;  /* 0x028c500b0a0075a7 */ /* 0x0022a4000802017f */
[----:B--2---:R-:W-:Y:S05]  /*1b140*/  @!P1 NANOSLEEP.SYNCS 0x989680 ;  /* 0x009896800000995d */ /* 0x004fea0003900000 */
[----:B------:R-:W2:Y:S02]  /*1b150*/  @!P1 SYNCS.PHASECHK.TRANS64 P1, [R10+URZ+0x28c50], R11 ;  /* 0x028c500b0a0095a7 */ /* 0x000ea4000802007f */
[----:B--2---:R-:W-:Y:S05]  /*1b160*/  @!P1 BRA `(.L_x_3855) ;  /* 0xfffffffc00f09947 */ /* 0x004fea000383ffff */
[----:B------:R-:W-:Y:S05]  /*1b170*/  BRA `(.L_x_3854) ;  /* 0xfffffeb400647947 */ /* 0x000fea000383ffff */
.L_x_3871:
        /* <DEDUP_REMOVED lines=8> */
.L_x_4078:
[----:B------:R-:W-:Y:S05]  /*1b200*/  BSYNC B1 ;  /* 0x0000000000017941 */ /* 0x000fea0003800000 */
.L_x_4077:
        /* <DEDUP_REMOVED lines=8> */
.L_x_4079:
[----:B------:R-:W-:Y:S02]  /*1b290*/  IMAD.MOV.U32 R13, RZ, RZ, R24 ;  /* 0x000000ffff0d7224 */ /* 0x000fe400078e0018 */
[----:B------:R-:W-:-:S07]  /*1b2a0*/  IMAD.MOV.U32 R3, RZ, RZ, R14 ;  /* 0x000000ffff037224 */ /* 0x000fce00078e000e */
[----:B------:R-:W-:Y:S05]  /*1b2b0*/  WARPSYNC.COLLECTIVE R15, `(.L_x_4080) ;  /* 0x000000000f087348 */ /* 0x000fea0003c00000 */
[----:B------:R0:W1:Y:S02]  /*1b2c0*/  SHFL.IDX P6, R14, R13, R12, R11 ;  /* 0x0000000c0d0e7389 */ /* 0x00006400000c000b */
[----:B01----:R-:W-:Y:S01]  /*1b2d0*/  ENDCOLLECTIVE ;  /* 0x000000000000791b */ /* 0x003fe20003800000 */
.L_x_4080:
[----:B------:R-:W-:Y:S02]  /*1b2e0*/  IMAD.MOV.U32 R13, RZ, RZ, R27 ;  /* 0x000000ffff0d7224 */ /* 0x000fe400078e001b */
[----:B------:R-:W-:-:S07]  /*1b2f0*/  IMAD.MOV.U32 R24, RZ, RZ, R14 ;  /* 0x000000ffff187224 */ /* 0x000fce00078e000e */
[----:B------:R-:W-:Y:S05]  /*1b300*/  WARPSYNC.COLLECTIVE R15, `(.L_x_4081) ;  /* 0x000000000f087348 */ /* 0x000fea0003c00000 */
[----:B------:R0:W1:Y:S02]  /*1b310*/  SHFL.IDX P6, R14, R13, R12, R11 ;  /* 0x0000000c0d0e7389 */ /* 0x00006400000c000b */
[----:B01----:R-:W-:Y:S01]  /*1b320*/  ENDCOLLECTIVE ;  /* 0x000000000000791b */ /* 0x003fe20003800000 */
.L_x_4081:
[----:B------:R-:W-:Y:S01]  /*1b330*/  IMAD.MOV.U32 R21, RZ, RZ, R14 ;  /* 0x000000ffff157224 */ /* 0x000fe200078e000e */
[----:B------:R-:W-:Y:S06]  /*1b340*/  BRA `(.L_x_4082) ;  /* 0xfffffecc00207947 */ /* 0x000fec000383ffff */
.L_x_3875:
[----:B0-----:R0:W1:Y:S02]  /*1b350*/  SYNCS.PHASECHK.TRANS64.TRYWAIT P0, [R2+URZ+0x28c00], R25 ;  /* 0x028c0019020075a7 */ /* 0x001064000800017f */
[----:B-1----:R-:W-:Y:S05]  /*1b360*/  @!P0 NANOSLEEP.SYNCS 0x989680 ;  /* 0x009896800000895d */ /* 0x002fea0003900000 */
[----:B------:R-:W1:Y:S02]  /*1b370*/  @!P0 SYNCS.PHASECHK.TRANS64 P0, [R2+URZ+0x28c00], R25 ;  /* 0x028c0019020085a7 */ /* 0x000e64000800007f */
[----:B-1----:R-:W-:Y:S05]  /*1b380*/  @!P0 BRA `(.L_x_3875) ;  /* 0xfffffffc00f08947 */ /* 0x002fea000383ffff */
[----:B------:R-:W-:Y:S05]  /*1b390*/  BRA `(.L_x_4083) ;  /* 0xfffffed000347947 */ /* 0x000fea000383ffff */
.L_x_3883:
        /* <DEDUP_REMOVED lines=8> */
.L_x_4085:
[----:B------:R-:W-:Y:S05]  /*1b420*/  BSYNC B1 ;  /* 0x0000000000017941 */ /* 0x000fea0003800000 */
.L_x_4084:
        /* <DEDUP_REMOVED lines=8> */
.L_x_4086:
[----:B------:R-:W-:Y:S02]  /*1b4b0*/  IMAD.MOV.U32 R13, RZ, RZ, R24 ;  /* 0x000000ffff0d7224 */ /* 0x000fe400078e0018 */
[----:B------:R-:W-:-:S07]  /*1b4c0*/  IMAD.MOV.U32 R3, RZ, RZ, R14 ;  /* 0x000000ffff037224 */ /* 0x000fce00078e000e */
[----:B------:R-:W-:Y:S05]  /*1b4d0*/  WARPSYNC.COLLECTIVE R15, `(.L_x_4087) ;  /* 0x000000000f087348 */ /* 0x000fea0003c00000 */
[----:B------:R0:W1:Y:S02]  /*1b4e0*/  SHFL.IDX P6, R14, R13, R12, R11 ;  /* 0x0000000c0d0e7389 */ /* 0x00006400000c000b */
[----:B01----:R-:W-:Y:S01]  /*1b4f0*/  ENDCOLLECTIVE ;  /* 0x000000000000791b */ /* 0x003fe20003800000 */
.L_x_4087:
[----:B------:R-:W-:Y:S02]  /*1b500*/  IMAD.MOV.U32 R13, RZ, RZ, R27 ;  /* 0x000000ffff0d7224 */ /* 0x000fe400078e001b */
[----:B------:R-:W-:-:S07]  /*1b510*/  IMAD.MOV.U32 R20, RZ, RZ, R14 ;  /* 0x000000ffff147224 */ /* 0x000fce00078e000e */
[----:B------:R-:W-:Y:S05]  /*1b520*/  WARPSYNC.COLLECTIVE R15, `(.L_x_4088) ;  /* 0x000000000f087348 */ /* 0x000fea0003c00000 */
[----:B------:R0:W1:Y:S02]  /*1b530*/  SHFL.IDX P6, R14, R13, R12, R11 ;  /* 0x0000000c0d0e7389 */ /* 0x00006400000c000b */
[----:B01----:R-:W-:Y:S01]  /*1b540*/  ENDCOLLECTIVE ;  /* 0x000000000000791b */ /* 0x003fe20003800000 */
.L_x_4088:
[----:B------:R-:W-:Y:S05]  /*1b550*/  BRA `(.L_x_4089) ;  /* 0xfffffed800a47947 */ /* 0x000fea000383ffff */
.L_x_3887:
[----:B0-----:R0:W1:Y:S02]  /*1b560*/  SYNCS.PHASECHK.TRANS64.TRYWAIT P1, [R2+URZ+0x28c00], R27 ;  /* 0x028c001b020075a7 */ /* 0x001064000802017f */
[----:B-1----:R-:W-:Y:S05]  /*1b570*/  @!P1 NANOSLEEP.SYNCS 0x989680 ;  /* 0x009896800000995d */ /* 0x002fea0003900000 */
[----:B------:R-:W1:Y:S02]  /*1b580*/  @!P1 SYNCS.PHASECHK.TRANS64 P1, [R2+URZ+0x28c00], R27 ;  /* 0x028c001b020095a7 */ /* 0x000e64000802007f */
[----:B-1----:R-:W-:Y:S05]  /*1b590*/  @!P1 BRA `(.L_x_3887) ;  /* 0xfffffffc00f09947 */ /* 0x002fea000383ffff */
[----:B------:R-:W-:Y:S05]  /*1b5a0*/  BRA `(.L_x_4090) ;  /* 0xfffffedc00847947 */ /* 0x000fea000383ffff */
.L_x_3893:
[----:B0-----:R0:W1:Y:S02]  /*1b5b0*/  SYNCS.PHASECHK.TRANS64.TRYWAIT P1, [R12+URZ+0x28c30], R13 ;  /* 0x028c300d0c0075a7 */ /* 0x001064000802017f */
[----:B-1----:R-:W-:Y:S05]  /*1b5c0*/  @!P1 NANOSLEEP.SYNCS 0x989680 ;  /* 0x009896800000995d */ /* 0x002fea0003900000 */
[----:B------:R-:W1:Y:S02]  /*1b5d0*/  @!P1 SYNCS.PHASECHK.TRANS64 P1, [R12+URZ+0x28c30], R13 ;  /* 0x028c300d0c0095a7 */ /* 0x000e64000802007f */
[----:B-1----:R-:W-:Y:S05]  /*1b5e0*/  @!P1 BRA `(.L_x_3893) ;  /* 0xfffffffc00f09947 */ /* 0x002fea000383ffff */
[----:B------:R-:W-:Y:S05]  /*1b5f0*/  BRA `(.L_x_3892) ;  /* 0xfffffee800b87947 */ /* 0x000fea000383ffff */
.L_x_3899:
[----:B--2---:R2:W3:Y:S02]  /*1b600*/  SYNCS.PHASECHK.TRANS64.TRYWAIT P1, [R12+URZ+0x28c50], R13 ;  /* 0x028c500d0c0075a7 */ /* 0x0044e4000802017f */
[----:B---3--:R-:W-:Y:S05]  /*1b610*/  @!P1 NANOSLEEP.SYNCS 0x989680 ;  /* 0x009896800000995d */ /* 0x008fea0003900000 */
[----:B------:R-:W3:Y:S02]  /*1b620*/  @!P1 SYNCS.PHASECHK.TRANS64 P1, [R12+URZ+0x28c50], R13 ;  /* 0x028c500d0c0095a7 */ /* 0x000ee4000802007f */
[----:B---3--:R-:W-:Y:S05]  /*1b630*/  @!P1 BRA `(.L_x_3899) ;  /* 0xfffffffc00f09947 */ /* 0x008fea000383ffff */
[----:B------:R-:W-:Y:S05]  /*1b640*/  BRA `(.L_x_3898) ;  /* 0xfffffefc00f87947 */ /* 0x000fea000383ffff */
.L_x_3907:
[----:B0-----:R0:W2:Y:S02]  /*1b650*/  SYNCS.PHASECHK.TRANS64.TRYWAIT P2, [R14+URZ+0x28c30], R12 ;  /* 0x028c300c0e0075a7 */ /* 0x0010a4000804017f */
[----:B--2---:R-:W-:Y:S05]  /*1b660*/  @!P2 NANOSLEEP.SYNCS 0x989680 ;  /* 0x009896800000a95d */ /* 0x004fea0003900000 */
[----:B------:R-:W2:Y:S02]  /*1b670*/  @!P2 SYNCS.PHASECHK.TRANS64 P2, [R14+URZ+0x28c30], R12 ;  /* 0x028c300c0e00a5a7 */ /* 0x000ea4000804007f */
[----:B--2---:R-:W-:Y:S05]  /*1b680*/  @!P2 BRA `(.L_x_3907) ;  /* 0xfffffffc00f0a947 */ /* 0x004fea000383ffff */
[----:B------:R-:W-:Y:S05]  /*1b690*/  BRA `(.L_x_3906) ;  /* 0xffffff0400107947 */ /* 0x000fea000383ffff */
.L_x_3913:
[----:B-1----:R1:W3:Y:S02]  /*1b6a0*/  SYNCS.PHASECHK.TRANS64.TRYWAIT P2, [R14+URZ+0x28c50], R12 ;  /* 0x028c500c0e0075a7 */ /* 0x0022e4000804017f */
[----:B---3--:R-:W-:Y:S05]  /*1b6b0*/  @!P2 NANOSLEEP.SYNCS 0x989680 ;  /* 0x009896800000a95d */ /* 0x008fea0003900000 */
[----:B------:R-:W3:Y:S02]  /*1b6c0*/  @!P2 SYNCS.PHASECHK.TRANS64 P2, [R14+URZ+0x28c50], R12 ;  /* 0x028c500c0e00a5a7 */ /* 0x000ee4000804007f */
[----:B---3--:R-:W-:Y:S05]  /*1b6d0*/  @!P2 BRA `(.L_x_3913) ;  /* 0xfffffffc00f0a947 */ /* 0x008fea000383ffff */
[----:B------:R-:W-:Y:S05]  /*1b6e0*/  BRA `(.L_x_3912) ;  /* 0xffffff1c006c7947 */ /* 0x000fea000383ffff */
.L_x_3947:
        /* <DEDUP_REMOVED lines=11> */
.L_x_4092:
[----:B------:R-:W-:Y:S05]  /*1b7a0*/  BSYNC B1 ;  /* 0x0000000000017941 */ /* 0x000fea0003800000 */
.L_x_4091:
[----:B------:R-:W-:Y:S05]  /*1b7b0*/  BRA `(.L_x_4093) ;  /* 0xffffff9000987947 */ /* 0x000fea000383ffff */
.L_x_3949:
[----:B------:R-:W-:Y:S01]  /*1b7c0*/  BSSY B1, `(.L_x_4094) ;  /* 0x0000006000017945 */ /* 0x000fe20003800000 */
[----:B------:R-:W-:-:S07]  /*1b7d0*/  IMAD.MOV.U32 R15, RZ, RZ, -0x1 ;  /* 0xffffffffff0f7424 */ /* 0x000fce00078e00ff */
[----:B0-----:R-:W-:Y:S05]  /*1b7e0*/  WARPSYNC.COLLECTIVE R15, `(.L_x_4095) ;  /* 0x000000000f0c7348 */ /* 0x001fea0003c00000 */
[----:B------:R-:W-:Y:S02]  /*1b7f0*/  ELECT P6, UR62, PT ;  /* 0x00000000003e782f */ /* 0x000fe400038c0000 */
[----:B------:R-:W-:Y:S01]  /*1b800*/  MOV R14, UR62 ;  /* 0x0000003e000e7c02 */ /* 0x000fe20008000f00 */
[----:B0-----:R-:W-:Y:S10]  /*1b810*/  ENDCOLLECTIVE ;  /* 0x000000000000791b */ /* 0x001ff40003800000 */
.L_x_4095:
[----:B------:R-:W-:Y:S05]  /*1b820*/  BSYNC B1 ;  /* 0x0000000000017941 */ /* 0x000fea0003800000 */
.L_x_4094:
[----:B------:R-:W-:Y:S05]  /*1b830*/  BRA `(.L_x_3948) ;  /* 0xffffff9000907947 */ /* 0x000fea000383ffff */
.L_x_3951:
[----:B0-----:R0:W1:Y:S02]  /*1b840*/  SYNCS.PHASECHK.TRANS64.TRYWAIT P0, [R17+URZ+0x28c20], R3 ;  /* 0x028c2003110075a7 */ /* 0x001064000800017f */
[----:B-1----:R-:W-:Y:S05]  /*1b850*/  @!P0 NANOSLEEP.SYNCS 0x989680 ;  /* 0x009896800000895d */ /* 0x002fea0003900000 */
[----:B------:R-:W1:Y:S02]  /*1b860*/  @!P0 SYNCS.PHASECHK.TRANS64 P0, [R17+URZ+0x28c20], R3 ;  /* 0x028c2003110085a7 */ /* 0x000e64000800007f */
[----:B-1----:R-:W-:Y:S05]  /*1b870*/  @!P0 BRA `(.L_x_3951) ;  /* 0xfffffffc00f08947 */ /* 0x002fea000383ffff */
[----:B------:R-:W-:Y:S05]  /*1b880*/  BRA `(.L_x_4096) ;  /* 0xffffff9000a07947 */ /* 0x000fea000383ffff */
.L_x_3955:
[----:B0-----:R0:W1:Y:S02]  /*1b890*/  SYNCS.PHASECHK.TRANS64.TRYWAIT P0, [R3+URZ+0x28ca0], R8 ;  /* 0x028ca008030075a7 */ /* 0x001064000800017f */
[----:B-1----:R-:W-:Y:S05]  /*1b8a0*/  @!P0 NANOSLEEP.SYNCS 0x989680 ;  /* 0x009896800000895d */ /* 0x002fea0003900000 */
[----:B------:R-:W1:Y:S02]  /*1b8b0*/  @!P0 SYNCS.PHASECHK.TRANS64 P0, [R3+URZ+0x28ca0], R8 ;  /* 0x028ca008030085a7 */ /* 0x000e64000800007f */
[----:B-1----:R-:W-:Y:S05]  /*1b8c0*/  @!P0 BRA `(.L_x_3955) ;  /* 0xfffffffc00f08947 */ /* 0x002fea000383ffff */
[----:B------:R-:W-:Y:S05]  /*1b8d0*/  BRA `(.L_x_4097) ;  /* 0xffffff9000b87947 */ /* 0x000fea000383ffff */
.L_x_3960:
[----:B-1----:R1:W2:Y:S02]  /*1b8e0*/  SYNCS.PHASECHK.TRANS64.TRYWAIT P0, [R3+URZ+0x28cc0], R8 ;  /* 0x028cc008030075a7 */ /* 0x0022a4000800017f */
[----:B--2---:R-:W-:Y:S05]  /*1b8f0*/  @!P0 NANOSLEEP.SYNCS 0x989680 ;  /* 0x009896800000895d */ /* 0x004fea0003900000 */
[----:B------:R-:W2:Y:S02]  /*1b900*/  @!P0 SYNCS.PHASECHK.TRANS64 P0, [R3+URZ+0x28cc0], R8 ;  /* 0x028cc008030085a7 */ /* 0x000ea4000800007f */
[----:B--2---:R-:W-:Y:S05]  /*1b910*/  @!P0 BRA `(.L_x_3960) ;  /* 0xfffffffc00f08947 */ /* 0x004fea000383ffff */
[----:B------:R-:W-:Y:S05]  /*1b920*/  BRA `(.L_x_4098) ;  /* 0xffffff9400347947 */ /* 0x000fea000383ffff */
.L_x_3974:
[----:B0-----:R0:W1:Y:S02]  /*1b930*/  SYNCS.PHASECHK.TRANS64.TRYWAIT P2, [R8+URZ+0x28ca0], R2 ;  /* 0x028ca002080075a7 */ /* 0x001064000804017f */
[----:B-1----:R-:W-:Y:S05]  /*1b940*/  @!P2 NANOSLEEP.SYNCS 0x989680 ;  /* 0x009896800000a95d */ /* 0x002fea0003900000 */
[----:B------:R-:W1:Y:S02]  /*1b950*/  @!P2 SYNCS.PHASECHK.TRANS64 P2, [R8+URZ+0x28ca0], R2 ;  /* 0x028ca0020800a5a7 */ /* 0x000e64000804007f */
[----:B-1----:R-:W-:Y:S05]  /*1b960*/  @!P2 BRA `(.L_x_3974) ;  /* 0xfffffffc00f0a947 */ /* 0x002fea000383ffff */
[----:B------:R-:W-:Y:S05]  /*1b970*/  BRA `(.L_x_4099) ;  /* 0xffffff9c00987947 */ /* 0x000fea000383ffff */
.L_x_3979:
[----:B-1----:R1:W2:Y:S02]  /*1b980*/  SYNCS.PHASECHK.TRANS64.TRYWAIT P2, [R8+URZ+0x28cc0], R2 ;  /* 0x028cc002080075a7 */ /* 0x0022a4000804017f */
[----:B--2---:R-:W-:Y:S05]  /*1b990*/  @!P2 NANOSLEEP.SYNCS 0x989680 ;  /* 0x009896800000a95d */ /* 0x004fea0003900000 */
[----:B------:R-:W2:Y:S02]  /*1b9a0*/  @!P2 SYNCS.PHASECHK.TRANS64 P2, [R8+URZ+0x28cc0], R2 ;  /* 0x028cc0020800a5a7 */ /* 0x000ea4000804007f */
[----:B--2---:R-:W-:Y:S05]  /*1b9b0*/  @!P2 BRA `(.L_x_3979) ;  /* 0xfffffffc00f0a947 */ /* 0x004fea000383ffff */
[----:B------:R-:W-:Y:S05]  /*1b9c0*/  BRA `(.L_x_4100) ;  /* 0xffffffa000107947 */ /* 0x000fea000383ffff */
.L_x_4001:
        /* <DEDUP_REMOVED lines=11> */
.L_x_4102:
[----:B------:R-:W-:Y:S05]  /*1ba80*/  BSYNC B0 ;  /* 0x0000000000007941 */ /* 0x000fea0003800000 */
.L_x_4101:
[----:B------:R-:W-:Y:S05]  /*1ba90*/  BRA `(.L_x_4103) ;  /* 0xffffffb400a07947 */ /* 0x000fea000383ffff */
.L_x_4004:
[----:B0-----:R0:W1:Y:S02]  /*1baa0*/  SYNCS.PHASECHK.TRANS64.TRYWAIT P0, [R30+URZ+0x28c40], R0 ;  /* 0x028c40001e0075a7 */ /* 0x001064000800017f */
[----:B-1----:R-:W-:Y:S05]  /*1bab0*/  @!P0 NANOSLEEP.SYNCS 0x989680 ;  /* 0x009896800000895d */ /* 0x002fea0003900000 */
[----:B------:R-:W1:Y:S02]  /*1bac0*/  @!P0 SYNCS.PHASECHK.TRANS64 P0, [R30+URZ+0x28c40], R0 ;  /* 0x028c40001e0085a7 */ /* 0x000e64000800007f */
[----:B-1----:R-:W-:Y:S05]  /*1bad0*/  @!P0 BRA `(.L_x_4004) ;  /* 0xfffffffc00f08947 */ /* 0x002fea000383ffff */
[----:B------:R-:W-:Y:S05]  /*1bae0*/  BRA `(.L_x_4104) ;  /* 0xffffffb400d87947 */ /* 0x000fea000383ffff */
.L_x_4005:
        /* <DEDUP_REMOVED lines=8> */
.L_x_4106:
[----:B------:R-:W-:Y:S05]  /*1bb70*/  BSYNC B0 ;  /* 0x0000000000007941 */ /* 0x000fea0003800000 */
.L_x_4105:
        /* <DEDUP_REMOVED lines=9> */
.L_x_4107:
[----:B------:R-:W-:Y:S02]  /*1bc10*/  IMAD.MOV.U32 R13, RZ, RZ, R5 ;  /* 0x000000ffff0d7224 */ /* 0x000fe400078e0005 */
[----:B------:R-:W-:Y:S02]  /*1bc20*/  IMAD.MOV.U32 R12, RZ, RZ, 0x1 ;  /* 0x00000001ff0c7424 */ /* 0x000fe400078e00ff */
[----:B------:R-:W-:-:S07]  /*1bc30*/  IMAD.MOV.U32 R3, RZ, RZ, R14 ;  /* 0x000000ffff037224 */ /* 0x000fce00078e000e */
[----:B------:R-:W-:Y:S05]  /*1bc40*/  WARPSYNC.COLLECTIVE R15, `(.L_x_4108) ;  /* 0x000000000f087348 */ /* 0x000fea0003c00000 */
[----:B------:R0:W1:Y:S02]  /*1bc50*/  SHFL.IDX P6, R14, R13, R12, R11 ;  /* 0x0000000c0d0e7389 */ /* 0x00006400000c000b */
[----:B01----:R-:W-:Y:S01]  /*1bc60*/  ENDCOLLECTIVE ;  /* 0x000000000000791b */ /* 0x003fe20003800000 */
.L_x_4108:
        /* <DEDUP_REMOVED lines=15> */
.L_x_4109:
[----:B------:R-:W-:Y:S02]  /*1bd60*/  @P0 IMAD R6, R4, 0x2, R17 ;  /* 0x0000000204060824 */ /* 0x000fe400078e0211 */
[----:B------:R-:W-:Y:S02]  /*1bd70*/  IMAD.MOV.U32 R13, RZ, RZ, R5 ;  /* 0x000000ffff0d7224 */ /* 0x000fe400078e0005 */
[----:B------:R-:W-:Y:S02]  /*1bd80*/  IMAD.MOV.U32 R12, RZ, RZ, 0x2 ;  /* 0x00000002ff0c7424 */ /* 0x000fe400078e00ff */
[----:B------:R-:W-:-:S07]  /*1bd90*/  IMAD.MOV.U32 R3, RZ, RZ, R14 ;  /* 0x000000ffff037224 */ /* 0x000fce00078e000e */
[----:B------:R-:W-:Y:S05]  /*1bda0*/  WARPSYNC.COLLECTIVE R15, `(.L_x_4110) ;  /* 0x000000000f087348 */ /* 0x000fea0003c00000 */
[----:B------:R0:W1:Y:S02]  /*1bdb0*/  SHFL.IDX P6, R14, R13, R12, R11 ;  /* 0x0000000c0d0e7389 */ /* 0x00006400000c000b */
[----:B01----:R-:W-:Y:S01]  /*1bdc0*/  ENDCOLLECTIVE ;  /* 0x000000000000791b */ /* 0x003fe20003800000 */
.L_x_4110:
        /* <DEDUP_REMOVED lines=15> */
.L_x_4111:
[----:B------:R-:W-:Y:S02]  /*1bec0*/  @P0 IMAD R6, R4, 0x2, R17 ;  /* 0x0000000204060824 */ /* 0x000fe400078e0211 */
[----:B------:R-:W-:Y:S02]  /*1bed0*/  IMAD.MOV.U32 R13, RZ, RZ, R5 ;  /* 0x000000ffff0d7224 */ /* 0x000fe400078e0005 */
[----:B------:R-:W-:Y:S02]  /*1bee0*/  IMAD.MOV.U32 R12, RZ, RZ, 0x3 ;  /* 0x00000003ff0c7424 */ /* 0x000fe400078e00ff */
[----:B------:R-:W-:-:S07]  /*1bef0*/  IMAD.MOV.U32 R3, RZ, RZ, R14 ;  /* 0x000000ffff037224 */ /* 0x000fce00078e000e */
[----:B------:R-:W-:Y:S05]  /*1bf00*/  WARPSYNC.COLLECTIVE R15, `(.L_x_4112) ;  /* 0x000000000f087348 */ /* 0x000fea0003c00000 */
[----:B------:R0:W1:Y:S02]  /*1bf10*/  SHFL.IDX P6, R14, R13, R12, R11 ;  /* 0x0000000c0d0e7389 */ /* 0x00006400000c000b */
[----:B01----:R-:W-:Y:S01]  /*1bf20*/  ENDCOLLECTIVE ;  /* 0x000000000000791b */ /* 0x003fe20003800000 */
.L_x_4112:
        /* <DEDUP_REMOVED lines=10> */
.L_x_4113:
[----:B------:R-:W-:Y:S01]  /*1bfd0*/  @!PT LDS RZ, [RZ] ;  /* 0x00000000fffff984 */ /* 0x000fe20000000800 */
[----:B------:R-:W-:Y:S01]  /*1bfe0*/  @!PT LDS RZ, [RZ] ;  /* 0x00000000fffff984 */ /* 0x000fe20000000800 */
[----:B------:R-:W-:Y:S01]  /*1bff0*/  @!PT LDS RZ, [RZ] ;  /* 0x00000000fffff984 */ /* 0x000fe20000000800 */
[----:B------:R0:W-:Y:S01]  /*1c000*/  @P0 LDGSTS.E.BYPASS.LTC128B.128 [R6+0x23400], desc[UR42][R2.64], !P2 ;  /* 0x2340000002060fae */ /* 0x0001e2000d101d6a */
[----:B------:R-:W-:Y:S01]  /*1c010*/  IMAD.MOV.U32 R0, RZ, RZ, R14 ;  /* 0x000000ffff007224 */ /* 0x000fe200078e000e */
[----:B------:R-:W-:Y:S06]  /*1c020*/  BRA `(.L_x_4114) ;  /* 0xffffffb4007c7947 */ /* 0x000fec000383ffff */
.L_x_4010:
        /* <DEDUP_REMOVED lines=9> */
.L_x_4115:
[C---:B------:R-:W-:Y:S01]  /*1c0c0*/  VIADD R6, R25.reuse, 0x10 ;  /* 0x0000001019067836 */ /* 0x040fe20000000000 */
[----:B------:R-:W-:Y:S01]  /*1c0d0*/  ISETP.GE.AND P0, PT, R25, R3, PT ;  /* 0x000000031900720c */ /* 0x000fe20003f06270 */
[----:B------:R-:W-:Y:S02]  /*1c0e0*/  IMAD.MOV.U32 R13, RZ, RZ, R0 ;  /* 0x000000ffff0d7224 */ /* 0x000fe400078e0000 */
[----:B------:R-:W-:-:S10]  /*1c0f0*/  IMAD.MOV.U32 R4, RZ, RZ, R14 ;  /* 0x000000ffff047224 */ /* 0x000fd400078e000e */
[----:B------:R-:W-:Y:S05]  /*1c100*/  WARPSYNC.COLLECTIVE R15, `(.L_x_4116) ;  /* 0x000000000f087348 */ /* 0x000fea0003c00000 */
[----:B------:R0:W1:Y:S02]  /*1c110*/  SHFL.IDX P6, R14, R13, R12, R11 ;  /* 0x0000000c0d0e7389 */ /* 0x00006400000c000b */
[----:B01----:R-:W-:Y:S01]  /*1c120*/  ENDCOLLECTIVE ;  /* 0x000000000000791b */ /* 0x003fe20003800000 */
.L_x_4116:
[----:B------:R-:W-:Y:S02]  /*1c130*/  IMAD.MOV.U32 R13, RZ, RZ, R2 ;  /* 0x000000ffff0d7224 */ /* 0x000fe400078e0002 */
[----:B------:R-:W-:Y:S02]  /*1c140*/  IMAD.MOV.U32 R12, RZ, RZ, 0x1 ;  /* 0x00000001ff0c7424 */ /* 0x000fe400078e00ff */
[----:B------:R-:W-:-:S07]  /*1c150*/  IMAD.MOV.U32 R5, RZ, RZ, R14 ;  /* 0x000000ffff057224 */ /* 0x000fce00078e000e */
[----:B------:R-:W-:Y:S05]  /*1c160*/  WARPSYNC.COLLECTIVE R15, `(.L_x_4117) ;  /* 0x000000000f087348 */ /* 0x000fea0003c00000 */
[----:B------:R0:W1:Y:S02]  /*1c170*/  SHFL.IDX P6, R14, R13, R12, R11 ;  /* 0x0000000c0d0e7389 */ /* 0x00006400000c000b */
[----:B01----:R-:W-:Y:S01]  /*1c180*/  ENDCOLLECTIVE ;  /* 0x000000000000791b */ /* 0x003fe20003800000 */
.L_x_4117:
        /* <DEDUP_REMOVED lines=15> */
.L_x_4118:
[----:B------:R-:W-:Y:S02]  /*1c280*/  IMAD.MOV.U32 R13, RZ, RZ, R2 ;  /* 0x000000ffff0d7224 */ /* 0x000fe400078e0002 */
[----:B------:R-:W-:Y:S02]  /*1c290*/  IMAD.MOV.U32 R12, RZ, RZ, 0x2 ;  /* 0x00000002ff0c7424 */ /* 0x000fe400078e00ff */
[----:B------:R-:W-:-:S07]  /*1c2a0*/  IMAD.MOV.U32 R5, RZ, RZ, R14 ;  /* 0x000000ffff057224 */ /* 0x000fce00078e000e */
[----:B------:R-:W-:Y:S05]  /*1c2b0*/  WARPSYNC.COLLECTIVE R15, `(.L_x_4119) ;  /* 0x000000000f087348 */ /* 0x000fea0003c00000 */
[----:B------:R0:W1:Y:S02]  /*1c2c0*/  SHFL.IDX P6, R14, R13, R12, R11 ;  /* 0x0000000c0d0e7389 */ /* 0x00006400000c000b */
[----:B01----:R-:W-:Y:S01]  /*1c2d0*/  ENDCOLLECTIVE ;  /* 0x000000000000791b */ /* 0x003fe20003800000 */
.L_x_4119:
        /* <DEDUP_REMOVED lines=16> */
.L_x_4120:
[----:B------:R-:W-:Y:S02]  /*1c3e0*/  IMAD.MOV.U32 R13, RZ, RZ, R2 ;  /* 0x000000ffff0d7224 */ /* 0x000fe400078e0002 */
[----:B------:R-:W-:Y:S02]  /*1c3f0*/  IMAD.MOV.U32 R12, RZ, RZ, 0x3 ;  /* 0x00000003ff0c7424 */ /* 0x000fe400078e00ff */
[----:B------:R-:W-:-:S07]  /*1c400*/  IMAD.MOV.U32 R5, RZ, RZ, R14 ;  /* 0x000000ffff057224 */ /* 0x000fce00078e000e */
[----:B------:R-:W-:Y:S05]  /*1c410*/  WARPSYNC.COLLECTIVE R15, `(.L_x_4121) ;  /* 0x000000000f087348 */ /* 0x000fea0003c00000 */
[----:B------:R0:W1:Y:S02]  /*1c420*/  SHFL.IDX P6, R14, R13, R12, R11 ;  /* 0x0000000c0d0e7389 */ /* 0x00006400000c000b */
[----:B01----:R-:W-:Y:S01]  /*1c430*/  ENDCOLLECTIVE ;  /* 0x000000000000791b */ /* 0x003fe20003800000 */
.L_x_4121:
        /* <DEDUP_REMOVED lines=10> */
[----:B0-----:R-:W-:-:S07]  /*1c4e0*/  IMAD.MOV.U32 R4, RZ, RZ, R14 ;  /* 0x000000ffff047224 */ /* 0x001fce00078e000e */
[----:B------:R-:W-:Y:S05]  /*1c4f0*/  WARPSYNC.COLLECTIVE R15, `(.L_x_4122) ;  /* 0x000000000f087348 */ /* 0x000fea0003c00000 */
[----:B------:R0:W1:Y:S02]  /*1c500*/  SHFL.IDX P6, R14, R13, R12, R11 ;  /* 0x0000000c0d0e7389 */ /* 0x00006400000c000b */
[----:B01----:R-:W-:Y:S01]  /*1c510*/  ENDCOLLECTIVE ;  /* 0x000000000000791b */ /* 0x003fe20003800000 */
.L_x_4122:
[----:B------:R-:W-:Y:S01]  /*1c520*/  IMAD.MOV.U32 R0, RZ, RZ, R14 ;  /* 0x000000ffff007224 */ /* 0x000fe200078e000e */
[----:B------:R-:W-:Y:S06]  /*1c530*/  BRA `(.L_x_4123) ;  /* 0xffffffb800a47947 */ /* 0x000fec000383ffff */
.L_x_4013:
[----:B0-----:R0:W1:Y:S02]  /*1c540*/  SYNCS.PHASECHK.TRANS64.TRYWAIT P0, [R17+URZ+0x28c20], R0 ;  /* 0x028c2000110075a7 */ /* 0x001064000800017f */
[----:B-1----:R-:W-:Y:S05]  /*1c550*/  @!P0 NANOSLEEP.SYNCS 0x989680 ;  /* 0x009896800000895d */ /* 0x002fea0003900000 */
[----:B------:R-:W1:Y:S02]  /*1c560*/  @!P0 SYNCS.PHASECHK.TRANS64 P0, [R17+URZ+0x28c20], R0 ;  /* 0x028c2000110085a7 */ /* 0x000e64000800007f */
[----:B-1----:R-:W-:Y:S05]  /*1c570*/  @!P0 BRA `(.L_x_4013) ;  /* 0xfffffffc00f08947 */ /* 0x002fea000383ffff */
[----:B------:R-:W-:Y:S05]  /*1c580*/  BRA `(.L_x_4124) ;  /* 0xffffffbc00007947 */ /* 0x000fea000383ffff */
.L_x_4016:
[----:B0-----:R0:W1:Y:S02]  /*1c590*/  SYNCS.PHASECHK.TRANS64.TRYWAIT P0, [R30+URZ+0x28c60], R0 ;  /* 0x028c60001e0075a7 */ /* 0x001064000800017f */
[----:B-1----:R-:W-:Y:S05]  /*1c5a0*/  @!P0 NANOSLEEP.SYNCS 0x989680 ;  /* 0x009896800000895d */ /* 0x002fea0003900000 */
[----:B------:R-:W1:Y:S02]  /*1c5b0*/  @!P0 SYNCS.PHASECHK.TRANS64 P0, [R30+URZ+0x28c60], R0 ;  /* 0x028c60001e0085a7 */ /* 0x000e64000800007f */
[----:B-1----:R-:W-:Y:S05]  /*1c5c0*/  @!P0 BRA `(.L_x_4016) ;  /* 0xfffffffc00f08947 */ /* 0x002fea000383ffff */
[----:B------:R-:W-:Y:S05]  /*1c5d0*/  BRA `(.L_x_4125) ;  /* 0xffffffbc00107947 */ /* 0x000fea000383ffff */
.L_x_4017:
        /* <DEDUP_REMOVED lines=8> */
.L_x_4127:
[----:B------:R-:W-:Y:S05]  /*1c660*/  BSYNC B0 ;  /* 0x0000000000007941 */ /* 0x000fea0003800000 */
.L_x_4126:
[----:B------:R0:W5:Y:S01]  /*1c670*/  LDL R8, [R1+0x8] ;  /* 0x0000080001087983 */ /* 0x0001620000100800 */
        /* <DEDUP_REMOVED lines=14> */
.L_x_4128:
        /* <DEDUP_REMOVED lines=40> */
.L_x_4129:
[----:B------:R-:W-:Y:S02]  /*1c9e0*/  IMAD.MOV.U32 R13, RZ, RZ, R5 ;  /* 0x000000ffff0d7224 */ /* 0x000fe400078e0005 */
[----:B------:R-:W-:-:S07]  /*1c9f0*/  IMAD.MOV.U32 R3, RZ, RZ, R14 ;  /* 0x000000ffff037224 */ /* 0x000fce00078e000e */
[----:B------:R-:W-:Y:S05]  /*1ca00*/  WARPSYNC.COLLECTIVE R15, `(.L_x_4130) ;  /* 0x000000000f087348 */ /* 0x000fea0003c00000 */
[----:B------:R0:W1:Y:S02]  /*1ca10*/  SHFL.IDX P6, R14, R13, R12, R11 ;  /* 0x0000000c0d0e7389 */ /* 0x00006400000c000b */
[----:B01----:R-:W-:Y:S01]  /*1ca20*/  ENDCOLLECTIVE ;  /* 0x000000000000791b */ /* 0x003fe20003800000 */
.L_x_4130:
        /* <DEDUP_REMOVED lines=29> */
.L_x_4131:
[----:B------:R-:W-:Y:S02]  /*1cc00*/  IMAD.MOV.U32 R13, RZ, RZ, R5 ;  /* 0x000000ffff0d7224 */ /* 0x000fe400078e0005 */
[----:B------:R-:W-:-:S07]  /*1cc10*/  IMAD.MOV.U32 R7, RZ, RZ, R14 ;  /* 0x000000ffff077224 */ /* 0x000fce00078e000e */
[----:B------:R-:W-:Y:S05]  /*1cc20*/  WARPSYNC.COLLECTIVE R15, `(.L_x_4132) ;  /* 0x000000000f087348 */ /* 0x000fea0003c00000 */
[----:B------:R0:W1:Y:S02]  /*1cc30*/  SHFL.IDX P6, R14, R13, R12, R11 ;  /* 0x0000000c0d0e7389 */ /* 0x00006400000c000b */
[----:B01----:R-:W-:Y:S01]  /*1cc40*/  ENDCOLLECTIVE ;  /* 0x000000000000791b */ /* 0x003fe20003800000 */
.L_x_4132:
        /* <DEDUP_REMOVED lines=29> */
.L_x_4133:
[----:B------:R-:W-:Y:S02]  /*1ce20*/  IMAD.MOV.U32 R13, RZ, RZ, R5 ;  /* 0x000000ffff0d7224 */ /* 0x000fe400078e0005 */
[----:B------:R-:W-:-:S07]  /*1ce30*/  IMAD.MOV.U32 R6, RZ, RZ, R14 ;  /* 0x000000ffff067224 */ /* 0x000fce00078e000e */
[----:B------:R-:W-:Y:S05]  /*1ce40*/  WARPSYNC.COLLECTIVE R15, `(.L_x_4134) ;  /* 0x000000000f087348 */ /* 0x000fea0003c00000 */
[----:B------:R0:W1:Y:S02]  /*1ce50*/  SHFL.IDX P6, R14, R13, R12, R11 ;  /* 0x0000000c0d0e7389 */ /* 0x00006400000c000b */
[----:B01----:R-:W-:Y:S01]  /*1ce60*/  ENDCOLLECTIVE ;  /* 0x000000000000791b */ /* 0x003fe20003800000 */
.L_x_4134:
[----:B------:R-:W-:Y:S01]  /*1ce70*/  IMAD.MOV.U32 R2, RZ, RZ, R14 ;  /* 0x000000ffff027224 */ /* 0x000fe200078e000e */
[----:B------:R-:W-:Y:S06]  /*1ce80*/  BRA `(.L_x_4135) ;  /* 0xffffffb8009c7947 */ /* 0x000fec000383ffff */
.L_x_4024:
[----:B0-----:R0:W1:Y:S02]  /*1ce90*/  SYNCS.PHASECHK.TRANS64.TRYWAIT P0, [R6+URZ+0x28c40], R20 ;  /* 0x028c4014060075a7 */ /* 0x001064000800017f */
[----:B-1----:R-:W-:Y:S05]  /*1cea0*/  @!P0 NANOSLEEP.SYNCS 0x989680 ;  /* 0x009896800000895d */ /* 0x002fea0003900000 */
[----:B------:R-:W1:Y:S02]  /*1ceb0*/  @!P0 SYNCS.PHASECHK.TRANS64 P0, [R6+URZ+0x28c40], R20 ;  /* 0x028c4014060085a7 */ /* 0x000e64000800007f */
[----:B-1----:R-:W-:Y:S05]  /*1cec0*/  @!P0 BRA `(.L_x_4024) ;  /* 0xfffffffc00f08947 */ /* 0x002fea000383ffff */
[----:B------:R-:W-:Y:S05]  /*1ced0*/  BRA `(.L_x_4136) ;  /* 0xffffffc0002c7947 */ /* 0x000fea000383ffff */
.L_x_4025:
        /* <DEDUP_REMOVED lines=8> */
.L_x_4138:
[----:B------:R-:W-:Y:S05]  /*1cf60*/  BSYNC B1 ;  /* 0x0000000000017941 */ /* 0x000fea0003800000 */
.L_x_4137:
        /* <DEDUP_REMOVED lines=9> */
.L_x_4139:
[----:B------:R-:W-:Y:S02]  /*1d000*/  IMAD.MOV.U32 R13, RZ, RZ, R25 ;  /* 0x000000ffff0d7224 */ /* 0x000fe400078e0019 */
[----:B------:R-:W-:Y:S02]  /*1d010*/  IMAD.MOV.U32 R12, RZ, RZ, 0x1 ;  /* 0x00000001ff0c7424 */ /* 0x000fe400078e00ff */
[----:B------:R-:W-:-:S07]  /*1d020*/  IMAD.MOV.U32 R2, RZ, RZ, R14 ;  /* 0x000000ffff027224 */ /* 0x000fce00078e000e */
[----:B------:R-:W-:Y:S05]  /*1d030*/  WARPSYNC.COLLECTIVE R15, `(.L_x_4140) ;  /* 0x000000000f087348 */ /* 0x000fea0003c00000 */
[----:B------:R0:W1:Y:S02]  /*1d040*/  SHFL.IDX P6, R14, R13, R12, R11 ;  /* 0x0000000c0d0e7389 */ /* 0x00006400000c000b */
[----:B01----:R-:W-:Y:S01]  /*1d050*/  ENDCOLLECTIVE ;  /* 0x000000000000791b */ /* 0x003fe20003800000 */
.L_x_4140:
        /* <DEDUP_REMOVED lines=11> */
.L_x_4141:
[----:B------:R-:W-:Y:S02]  /*1d110*/  IMAD.MOV.U32 R13, RZ, RZ, R25 ;  /* 0x000000ffff0d7224 */ /* 0x000fe400078e0019 */
[----:B------:R-:W-:Y:S02]  /*1d120*/  IMAD.MOV.U32 R12, RZ, RZ, 0x2 ;  /* 0x00000002ff0c7424 */ /* 0x000fe400078e00ff */
[----:B------:R-:W-:-:S07]  /*1d130*/  IMAD.MOV.U32 R2, RZ, RZ, R14 ;  /* 0x000000ffff027224 */ /* 0x000fce00078e000e */
[----:B------:R-:W-:Y:S05]  /*1d140*/  WARPSYNC.COLLECTIVE R15, `(.L_x_4142) ;  /* 0x000000000f087348 */ /* 0x000fea0003c00000 */
[----:B------:R0:W1:Y:S02]  /*1d150*/  SHFL.IDX P6, R14, R13, R12, R11 ;  /* 0x0000000c0d0e7389 */ /* 0x00006400000c000b */
[----:B01----:R-:W-:Y:S01]  /*1d160*/  ENDCOLLECTIVE ;  /* 0x000000000000791b */ /* 0x003fe20003800000 */
.L_x_4142:
        /* <DEDUP_REMOVED lines=11> */
.L_x_4143:
[----:B------:R-:W-:Y:S02]  /*1d220*/  IMAD.MOV.U32 R13, RZ, RZ, R25 ;  /* 0x000000ffff0d7224 */ /* 0x000fe400078e0019 */
[----:B------:R-:W-:Y:S02]  /*1d230*/  IMAD.MOV.U32 R12, RZ, RZ, 0x3 ;  /* 0x00000003ff0c7424 */ /* 0x000fe400078e00ff */
[----:B------:R-:W-:-:S07]  /*1d240*/  IMAD.MOV.U32 R2, RZ, RZ, R14 ;  /* 0x000000ffff027224 */ /* 0x000fce00078e000e */
[----:B------:R-:W-:Y:S05]  /*1d250*/  WARPSYNC.COLLECTIVE R15, `(.L_x_4144) ;  /* 0x000000000f087348 */ /* 0x000fea0003c00000 */
[----:B------:R0:W1:Y:S02]  /*1d260*/  SHFL.IDX P6, R14, R13, R12, R11 ;  /* 0x0000000c0d0e7389 */ /* 0x00006400000c000b */
[----:B01----:R-:W-:Y:S01]  /*1d270*/  ENDCOLLECTIVE ;  /* 0x000000000000791b */ /* 0x003fe20003800000 */
.L_x_4144:
        /* <DEDUP_REMOVED lines=11> */
.L_x_4145:
[----:B------:R-:W-:Y:S01]  /*1d330*/  IMAD.MOV.U32 R2, RZ, RZ, R14 ;  /* 0x000000ffff027224 */ /* 0x000fe200078e000e */
[----:B------:R-:W-:Y:S06]  /*1d340*/  BRA `(.L_x_4146) ;  /* 0xffffffbc00b47947 */ /* 0x000fec000383ffff */
.L_x_4030:
[----:B---3--:R3:W4:Y:S02]  /*1d350*/  SYNCS.PHASECHK.TRANS64.TRYWAIT P0, [R6+URZ+0x28c60], R20 ;  /* 0x028c6014060075a7 */ /* 0x008724000800017f */
[----:B----4-:R-:W-:Y:S05]  /*1d360*/  @!P0 NANOSLEEP.SYNCS 0x989680 ;  /* 0x009896800000895d */ /* 0x010fea0003900000 */
[----:B------:R-:W4:Y:S02]  /*1d370*/  @!P0 SYNCS.PHASECHK.TRANS64 P0, [R6+URZ+0x28c60], R20 ;  /* 0x028c6014060085a7 */ /* 0x000f24000800007f */
[----:B----4-:R-:W-:Y:S05]  /*1d380*/  @!P0 BRA `(.L_x_4030) ;  /* 0xfffffffc00f08947 */ /* 0x010fea000383ffff */
[----:B------:R-:W-:Y:S05]  /*1d390*/  BRA `(.L_x_4147) ;  /* 0xffffffc000047947 */ /* 0x000fea000383ffff */
.L_x_4031:
[----:B------:R-:W-:Y:S01]  /*1d3a0*/  BSSY B1, `(.L_x_4148) ;  /* 0x0000008000017945 */ /* 0x000fe20003800000 */
[----:B------:R-:W-:Y:S02]  /*1d3b0*/  IMAD.MOV.U32 R13, RZ, RZ, R10 ;  /* 0x000000ffff0d7224 */ /* 0x000fe400078e000a */
[----:B------:R-:W-:Y:S02]  /*1d3c0*/  IMAD.MOV.U32 R12, RZ, RZ, RZ ;  /* 0x000000ffff0c7224 */ /* 0x000fe400078e00ff */
[----:B------:R-:W-:Y:S02]  /*1d3d0*/  IMAD.MOV.U32 R11, RZ, RZ, 0x181f ;  /* 0x0000181fff0b7424 */ /* 0x000fe400078e00ff */
[----:B------:R-:W-:-:S07]  /*1d3e0*/  IMAD.MOV.U32 R15, RZ, RZ, -0x1 ;  /* 0xffffffffff0f7424 */ /* 0x000fce00078e00ff */
[----:B0-23--:R-:W-:Y:S05]  /*1d3f0*/  WARPSYNC.COLLECTIVE R15, `(.L_x_4149) ;  /* 0x000000000f087348 */ /* 0x00dfea0003c00000 */
[----:B------:R1:W4:Y:S02]  /*1d400*/  SHFL.IDX P6, R14, R13, R12, R11 ;  /* 0x0000000c0d0e7389 */ /* 0x00032400000c000b */
[----:B01234-:R-:W-:Y:S01]  /*1d410*/  ENDCOLLECTIVE ;  /* 0x000000000000791b */ /* 0x01ffe20003800000 */
.L_x_4149:
[----:B------:R-:W-:Y:S05]  /*1d420*/  BSYNC B1 ;  /* 0x0000000000017941 */ /* 0x000fea0003800000 */
.L_x_4148:
        /* <DEDUP_REMOVED lines=13> */
.L_x_4150:
        /* <DEDUP_REMOVED lines=17> */
.L_x_4151:
        /* <DEDUP_REMOVED lines=16> */
.L_x_4152:
        /* <DEDUP_REMOVED lines=19> */
.L_x_4153:
        /* <DEDUP_REMOVED lines=14> */
.L_x_4154:
        /* <DEDUP_REMOVED lines=16> */
.L_x_4155:
        /* <DEDUP_REMOVED lines=14> */
.L_x_4156:
[----:B------:R-:W-:Y:S05]  /*1db00*/  BRA `(.L_x_4157) ;  /* 0xffffffbc00687947 */ /* 0x000fea000383ffff */
.L_x_4039:
        /* <DEDUP_REMOVED lines=8> */
.L_x_4159:
[----:B------:R-:W-:Y:S05]  /*1db90*/  BSYNC B0 ;  /* 0x0000000000007941 */ /* 0x000fea0003800000 */
.L_x_4158:
        /* <DEDUP_REMOVED lines=9> */
.L_x_4160:
        /* <DEDUP_REMOVED lines=24> */
.L_x_4161:
[----:B------:R-:W-:Y:S01]  /*1ddb0*/  IMAD.MOV.U32 R12, RZ, RZ, 0x2 ;  /* 0x00000002ff0c7424 */ /* 0x000fe200078e00ff */
[----:B------:R-:W-:-:S05]  /*1ddc0*/  SEL R14, R14, RZ, P1 ;  /* 0x000000ff0e0e7207 */ /* 0x000fca0000800000 */
[----:B------:R-:W-:-:S04]  /*1ddd0*/  IMAD.IADD R5, R13, 0x1, R14 ;  /* 0x000000010d057824 */ /* 0x000fc800078e020e */
[----:B------:R-:W-:-:S07]  /*1dde0*/  IMAD.MOV.U32 R13, RZ, RZ, R5 ;  /* 0x000000ffff0d7224 */ /* 0x000fce00078e0005 */
[----:B------:R-:W-:Y:S05]  /*1ddf0*/  WARPSYNC.COLLECTIVE R15, `(.L_x_4162) ;  /* 0x000000000f087348 */ /* 0x000fea0003c00000 */
[----:B------:R0:W1:Y:S02]  /*1de00*/  SHFL.UP P6, R14, R13, R12, R11 ;  /* 0x0400000c0d0e7389 */ /* 0x00006400000c000b */
[----:B01----:R-:W-:Y:S01]  /*1de10*/  ENDCOLLECTIVE ;  /* 0x000000000000791b */ /* 0x003fe20003800000 */
.L_x_4162:
[----:B------:R-:W-:Y:S01]  /*1de20*/  IMAD.MOV.U32 R12, RZ, RZ, 0x4 ;  /* 0x00000004ff0c7424 */ /* 0x000fe200078e00ff */
[----:B------:R-:W-:-:S05]  /*1de30*/  SEL R2, R14, RZ, P2 ;  /* 0x000000ff0e027207 */ /* 0x000fca0001000000 */
[----:B------:R-:W-:-:S04]  /*1de40*/  IMAD.IADD R2, R5, 0x1, R2 ;  /* 0x0000000105027824 */ /* 0x000fc800078e0202 */
[----:B------:R-:W-:-:S07]  /*1de50*/  IMAD.MOV.U32 R13, RZ, RZ, R2 ;  /* 0x000000ffff0d7224 */ /* 0x000fce00078e0002 */
[----:B------:R-:W-:Y:S05]  /*1de60*/  WARPSYNC.COLLECTIVE R15, `(.L_x_4163) ;  /* 0x000000000f087348 */ /* 0x000fea0003c00000 */
[----:B------:R0:W1:Y:S02]  /*1de70*/  SHFL.UP P6, R14, R13, R12, R11 ;  /* 0x0400000c0d0e7389 */ /* 0x00006400000c000b */
[----:B01----:R-:W-:Y:S01]  /*1de80*/  ENDCOLLECTIVE ;  /* 0x000000000000791b */ /* 0x003fe20003800000 */
.L_x_4163:
[----:B------:R-:W-:Y:S01]  /*1de90*/  IMAD.MOV.U32 R12, RZ, RZ, 0x8 ;  /* 0x00000008ff0c7424 */ /* 0x000fe200078e00ff */
[----:B------:R-:W-:-:S05]  /*1dea0*/  SEL R3, R14, RZ, P3 ;  /* 0x000000ff0e037207 */ /* 0x000fca0001800000 */
[----:B------:R-:W-:-:S04]  /*1deb0*/  IMAD.IADD R8, R2, 0x1, R3 ;  /* 0x0000000102087824 */ /* 0x000fc800078e0203 */
[----:B------:R-:W-:-:S07]  /*1dec0*/  IMAD.MOV.U32 R13, RZ, RZ, R8 ;  /* 0x000000ffff0d7224 */ /* 0x000fce00078e0008 */
[----:B------:R-:W-:Y:S05]  /*1ded0*/  WARPSYNC.COLLECTIVE R15, `(.L_x_4164) ;  /* 0x000000000f087348 */ /* 0x000fea0003c00000 */
[----:B------:R0:W1:Y:S02]  /*1dee0*/  SHFL.UP P6, R14, R13, R12, R11 ;  /* 0x0400000c0d0e7389 */ /* 0x00006400000c000b */
[----:B01----:R-:W-:Y:S01]  /*1def0*/  ENDCOLLECTIVE ;  /* 0x000000000000791b */ /* 0x003fe20003800000 */
.L_x_4164:
[----:B------:R-:W-:Y:S01]  /*1df00*/  IMAD.MOV.U32 R12, RZ, RZ, 0x10 ;  /* 0x00000010ff0c7424 */ /* 0x000fe200078e00ff */
[----:B------:R-:W-:-:S05]  /*1df10*/  SEL R5, R14, RZ, P4 ;  /* 0x000000ff0e057207 */ /* 0x000fca0002000000 */
[----:B------:R-:W-:-:S04]  /*1df20*/  IMAD.IADD R5, R8, 0x1, R5 ;  /* 0x0000000108057824 */ /* 0x000fc800078e0205 */
[----:B------:R-:W-:-:S07]  /*1df30*/  IMAD.MOV.U32 R13, RZ, RZ, R5 ;  /* 0x000000ffff0d7224 */ /* 0x000fce00078e0005 */
[----:B------:R-:W-:Y:S05]  /*1df40*/  WARPSYNC.COLLECTIVE R15, `(.L_x_4165) ;  /* 0x000000000f087348 */ /* 0x000fea0003c00000 */
[----:B------:R0:W1:Y:S02]  /*1df50*/  SHFL.UP P6, R14, R13, R12, R11 ;  /* 0x0400000c0d0e7389 */ /* 0x00006400000c000b */
[----:B01----:R-:W-:Y:S01]  /*1df60*/  ENDCOLLECTIVE ;  /* 0x000000000000791b */ /* 0x003fe20003800000 */
.L_x_4165:
        /* <DEDUP_REMOVED lines=8> */
.L_x_4166:
[----:B------:R-:W-:Y:S05]  /*1dff0*/  BRA `(.L_x_4167) ;  /* 0xffffffc000007947 */ /* 0x000fea000383ffff */
.L_x_4042:
[----:B------:R-:W-:Y:S01]  /*1e000*/  BSSY B0, `(.L_x_4168) ;  /* 0x0000007000007945 */ /* 0x000fe20003800000 */
[----:B------:R-:W-:Y:S02]  /*1e010*/  IMAD.MOV.U32 R12, RZ, RZ, 0x1 ;  /* 0x00000001ff0c7424 */ /* 0x000fe400078e00ff */
[----:B------:R-:W-:Y:S02]  /*1e020*/  IMAD.MOV.U32 R11, RZ, RZ, RZ ;  /* 0x000000ffff0b7224 */ /* 0x000fe400078e00ff */
[----:B------:R-:W-:-:S07]  /*1e030*/  IMAD.MOV.U32 R15, RZ, RZ, -0x1 ;  /* 0xffffffffff0f7424 */ /* 0x000fce00078e00ff */
[----:B------:R-:W-:Y:S05]  /*1e040*/  WARPSYNC.COLLECTIVE R15, `(.L_x_4169) ;  /* 0x000000000f087348 */ /* 0x000fea0003c00000 */
[----:B------:R0:W1:Y:S02]  /*1e050*/  SHFL.UP P6, R14, R13, R12, R11 ;  /* 0x0400000c0d0e7389 */ /* 0x00006400000c000b */
[----:B01----:R-:W-:Y:S01]  /*1e060*/  ENDCOLLECTIVE ;  /* 0x000000000000791b */ /* 0x003fe20003800000 */
.L_x_4169:
[----:B------:R-:W-:Y:S05]  /*1e070*/  BSYNC B0 ;  /* 0x0000000000007941 */ /* 0x000fea0003800000 */
.L_x_4168:
        /* <DEDUP_REMOVED lines=8> */
.L_x_4170:
[----:B------:R-:W-:Y:S01]  /*1e100*/  IMAD.MOV.U32 R12, RZ, RZ, 0x4 ;  /* 0x00000004ff0c7424 */ /* 0x000fe200078e00ff */
[----:B------:R-:W-:-:S05]  /*1e110*/  SEL R2, R14, RZ, P2 ;  /* 0x000000ff0e027207 */ /* 0x000fca0001000000 */
[----:B------:R-:W-:-:S04]  /*1e120*/  IMAD.IADD R2, R13, 0x1, R2 ;  /* 0x000000010d027824 */ /* 0x000fc800078e0202 */
[----:B------:R-:W-:-:S07]  /*1e130*/  IMAD.MOV.U32 R13, RZ, RZ, R2 ;  /* 0x000000ffff0d7224 */ /* 0x000fce00078e0002 */
[----:B------:R-:W-:Y:S05]  /*1e140*/  WARPSYNC.COLLECTIVE R15, `(.L_x_4171) ;  /* 0x000000000f087348 */ /* 0x000fea0003c00000 */
[----:B------:R0:W1:Y:S02]  /*1e150*/  SHFL.UP P6, R14, R13, R12, R11 ;  /* 0x0400000c0d0e7389 */ /* 0x00006400000c000b */
[----:B01----:R-:W-:Y:S01]  /*1e160*/  ENDCOLLECTIVE ;  /* 0x000000000000791b */ /* 0x003fe20003800000 */
.L_x_4171:
[----:B------:R-:W-:Y:S01]  /*1e170*/  IMAD.MOV.U32 R12, RZ, RZ, 0x8 ;  /* 0x00000008ff0c7424 */ /* 0x000fe200078e00ff */
[----:B------:R-:W-:-:S05]  /*1e180*/  SEL R3, R14, RZ, P3 ;  /* 0x000000ff0e037207 */ /* 0x000fca0001800000 */
[----:B------:R-:W-:-:S04]  /*1e190*/  IMAD.IADD R3, R2, 0x1, R3 ;  /* 0x0000000102037824 */ /* 0x000fc800078e0203 */
[----:B------:R-:W-:-:S07]  /*1e1a0*/  IMAD.MOV.U32 R13, RZ, RZ, R3 ;  /* 0x000000ffff0d7224 */ /* 0x000fce00078e0003 */
[----:B------:R-:W-:Y:S05]  /*1e1b0*/  WARPSYNC.COLLECTIVE R15, `(.L_x_4172) ;  /* 0x000000000f087348 */ /* 0x000fea0003c00000 */
[----:B------:R0:W1:Y:S02]  /*1e1c0*/  SHFL.UP P6, R14, R13, R12, R11 ;  /* 0x0400000c0d0e7389 */ /* 0x00006400000c000b */
[----:B01----:R-:W-:Y:S01]  /*1e1d0*/  ENDCOLLECTIVE ;  /* 0x000000000000791b */ /* 0x003fe20003800000 */
.L_x_4172:
[----:B------:R-:W-:Y:S01]  /*1e1e0*/  IMAD.MOV.U32 R12, RZ, RZ, 0x10 ;  /* 0x00000010ff0c7424 */ /* 0x000fe200078e00ff */
[----:B------:R-:W-:-:S05]  /*1e1f0*/  SEL R14, R14, RZ, P4 ;  /* 0x000000ff0e0e7207 */ /* 0x000fca0002000000 */
[----:B------:R-:W-:-:S04]  /*1e200*/  IMAD.IADD R5, R3, 0x1, R14 ;  /* 0x0000000103057824 */ /* 0x000fc800078e020e */
[----:B------:R-:W-:-:S07]  /*1e210*/  IMAD.MOV.U32 R13, RZ, RZ, R5 ;  /* 0x000000ffff0d7224 */ /* 0x000fce00078e0005 */
[----:B------:R-:W-:Y:S05]  /*1e220*/  WARPSYNC.COLLECTIVE R15, `(.L_x_4173) ;  /* 0x000000000f087348 */ /* 0x000fea0003c00000 */
[----:B------:R0:W1:Y:S02]  /*1e230*/  SHFL.UP P6, R14, R13, R12, R11 ;  /* 0x0400000c0d0e7389 */ /* 0x00006400000c000b */
[----:B01----:R-:W-:Y:S01]  /*1e240*/  ENDCOLLECTIVE ;  /* 0x000000000000791b */ /* 0x003fe20003800000 */
.L_x_4173:
        /* <DEDUP_REMOVED lines=8> */
.L_x_4174:
[----:B------:R-:W-:Y:S05]  /*1e2d0*/  BRA `(.L_x_4175) ;  /* 0xffffffbc00ec7947 */ /* 0x000fea000383ffff */
.L_x_4044:
[----:B------:R-:W-:Y:S01]  /*1e2e0*/  BSSY B0, `(.L_x_4176) ;  /* 0x0000006000007945 */ /* 0x000fe20003800000 */
[----:B------:R-:W-:Y:S01]  /*1e2f0*/  PLOP3.LUT P6, PT, P6, PT, PT, 0x8, 0x0 ;  /* 0x000000000000781c */ /* 0x000fe200037ce170 */
[----:B------:R-:W-:-:S12]  /*1e300*/  IMAD.MOV.U32 R15, RZ, RZ, -0x1 ;  /* 0xffffffffff0f7424 */ /* 0x000fd800078e00ff */
[----:B0-----:R-:W-:Y:S05]  /*1e310*/  WARPSYNC.COLLECTIVE R15, `(.L_x_4177) ;  /* 0x000000000f087348 */ /* 0x001fea0003c00000 */
[----:B------:R-:W-:Y:S01]  /*1e320*/  VOTE.ANY R14, PT, P6 ;  /* 0x00000000000e7806 */ /* 0x000fe200030e0100 */
[----:B0-----:R-:W-:Y:S06]  /*1e330*/  ENDCOLLECTIVE ;  /* 0x000000000000791b */ /* 0x001fec0003800000 */
.L_x_4177:
[----:B------:R-:W-:Y:S05]  /*1e340*/  BSYNC B0 ;  /* 0x0000000000007941 */ /* 0x000fea0003800000 */
.L_x_4176:
        /* <DEDUP_REMOVED lines=9> */
.L_x_4178:
[----:B------:R-:W-:Y:S02]  /*1e3e0*/  IMAD.MOV.U32 R13, RZ, RZ, R4 ;  /* 0x000000ffff0d7224 */ /* 0x000fe400078e0004 */
[----:B------:R-:W-:-:S07]  /*1e3f0*/  IMAD.MOV.U32 R7, RZ, RZ, R14 ;  /* 0x000000ffff077224 */ /* 0x000fce00078e000e */
[----:B------:R-:W-:Y:S05]  /*1e400*/  WARPSYNC.COLLECTIVE R15, `(.L_x_4179) ;  /* 0x000000000f087348 */ /* 0x000fea0003c00000 */
[----:B------:R0:W1:Y:S02]  /*1e410*/  SHFL.IDX P6, R14, R13, R12, R11 ;  /* 0x0000000c0d0e7389 */ /* 0x00006400000c000b */
[----:B01----:R-:W-:Y:S01]  /*1e420*/  ENDCOLLECTIVE ;  /* 0x000000000000791b */ /* 0x003fe20003800000 */
.L_x_4179:
[----:B------:R-:W-:Y:S01]  /*1e430*/  IMAD.MOV.U32 R4, RZ, RZ, R14 ;  /* 0x000000ffff047224 */ /* 0x000fe200078e000e */
[----:B------:R-:W-:Y:S06]  /*1e440*/  BRA `(.L_x_4180) ;  /* 0xffffffbc00cc7947 */ /* 0x000fec000383ffff */
.L_x_4046:
[----:B------:R-:W-:Y:S01]  /*1e450*/  BSSY B0, `(.L_x_4181) ;  /* 0x0000007000007945 */ /* 0x000fe20003800000 */
[----:B------:R-:W-:Y:S02]  /*1e460*/  IMAD.MOV.U32 R13, RZ, RZ, R3 ;  /* 0x000000ffff0d7224 */ /* 0x000fe400078e0003 */
[----:B------:R-:W-:Y:S02]  /*1e470*/  IMAD.MOV.U32 R11, RZ, RZ, 0x1f ;  /* 0x0000001fff0b7424 */ /* 0x000fe400078e00ff */
[----:B------:R-:W-:-:S07]  /*1e480*/  IMAD.MOV.U32 R15, RZ, RZ, -0x1 ;  /* 0xffffffffff0f7424 */ /* 0x000fce00078e00ff */
[----:B0123--:R-:W-:Y:S05]  /*1e490*/  WARPSYNC.COLLECTIVE R15, `(.L_x_4182) ;  /* 0x000000000f087348 */ /* 0x00ffea0003c00000 */
[----:B------:R4:W0:Y:S02]  /*1e4a0*/  SHFL.IDX P6, R14, R13, R12, R11 ;  /* 0x0000000c0d0e7389 */ /* 0x00082400000c000b */
[----:B01234-:R-:W-:Y:S01]  /*1e4b0*/  ENDCOLLECTIVE ;  /* 0x000000000000791b */ /* 0x01ffe20003800000 */
.L_x_4182:
[----:B------:R-:W-:Y:S05]  /*1e4c0*/  BSYNC B0 ;  /* 0x0000000000007941 */ /* 0x000fea0003800000 */
.L_x_4181:
[----:B------:R-:W-:Y:S01]  /*1e4d0*/  IMAD.MOV.U32 R24, RZ, RZ, R14 ;  /* 0x000000ffff187224 */ /* 0x000fe200078e000e */
[----:B------:R-:W-:Y:S06]  /*1e4e0*/  BRA `(.L_x_4045) ;  /* 0xffffffbc00bc7947 */ /* 0x000fec000383ffff */
.L_x_4050:
[----:B-1----:R1:W4:Y:S02]  /*1e4f0*/  SYNCS.PHASECHK.TRANS64.TRYWAIT P0, [R7+URZ+0x28c20], R0 ;  /* 0x028c2000070075a7 */ /* 0x002324000800017f */
[----:B----4-:R-:W-:Y:S05]  /*1e500*/  @!P0 NANOSLEEP.SYNCS 0x989680 ;  /* 0x009896800000895d */ /* 0x010fea0003900000 */
[----:B------:R-:W4:Y:S02]  /*1e510*/  @!P0 SYNCS.PHASECHK.TRANS64 P0, [R7+URZ+0x28c20], R0 ;  /* 0x028c2000070085a7 */ /* 0x000f24000800007f */
[----:B----4-:R-:W-:Y:S05]  /*1e520*/  @!P0 BRA `(.L_x_4050) ;  /* 0xfffffffc00f08947 */ /* 0x010fea000383ffff */
[----:B------:R-:W-:Y:S05]  /*1e530*/  BRA `(.L_x_4183) ;  /* 0xffffffc400147947 */ /* 0x000fea000383ffff */
.L_x_4051:
[----:B------:R-:W4:Y:S01]  /*1e540*/  S2R R2, SR_TID.X ;  /* 0x0000000000027919 */ /* 0x000f220000002100 */
[----:B------:R-:W-:Y:S01]  /*1e550*/  BSSY B0, `(.L_x_4184) ;  /* 0x000000a000007945 */ /* 0x000fe20003800000 */
[----:B------:R-:W-:Y:S02]  /*1e560*/  IMAD.MOV.U32 R12, RZ, RZ, RZ ;  /* 0x000000ffff0c7224 */ /* 0x000fe400078e00ff */
[----:B------:R-:W-:Y:S02]  /*1e570*/  IMAD.MOV.U32 R11, RZ, RZ, 0x1f ;  /* 0x0000001fff0b7424 */ /* 0x000fe400078e00ff */
[----:B------:R-:W-:Y:S01]  /*1e580*/  IMAD.MOV.U32 R15, RZ, RZ, -0x1 ;  /* 0xffffffffff0f7424 */ /* 0x000fe200078e00ff */
[----:B----4-:R-:W-:-:S04]  /*1e590*/  SHF.R.U32.HI R2, RZ, 0x5, R2 ;  /* 0x00000005ff027819 */ /* 0x010fc80000011602 */
[----:B------:R-:W-:-:S05]  /*1e5a0*/  LOP3.LUT R2, R2, 0x3, RZ, 0xc0, !PT ;  /* 0x0000000302027812 */ /* 0x000fca00078ec0ff */
[----:B------:R-:W-:-:S07]  /*1e5b0*/  IMAD.MOV.U32 R13, RZ, RZ, R2 ;  /* 0x000000ffff0d7224 */ /* 0x000fce00078e0002 */
[----:B0123--:R-:W-:Y:S05]  /*1e5c0*/  WARPSYNC.COLLECTIVE R15, `(.L_x_4185) ;  /* 0x000000000f087348 */ /* 0x00ffea0003c00000 */
[----:B------:R4:W0:Y:S02]  /*1e5d0*/  SHFL.IDX P6, R14, R13, R12, R11 ;  /* 0x0000000c0d0e7389 */ /* 0x00082400000c000b */
[----:B01234-:R-:W-:Y:S01]  /*1e5e0*/  ENDCOLLECTIVE ;  /* 0x000000000000791b */ /* 0x01ffe20003800000 */
.L_x_4185:
[----:B------:R-:W-:Y:S05]  /*1e5f0*/  BSYNC B0 ;  /* 0x0000000000007941 */ /* 0x000fea0003800000 */
.L_x_4184:
[----:B------:R-:W-:Y:S05]  /*1e600*/  BRA `(.L_x_4186) ;  /* 0xffffffc000fc7947 */ /* 0x000fea000383ffff */
.L_x_4052:
[----:B------:R-:W-:Y:S01]  /*1e610*/  BSSY B0, `(.L_x_4187) ;  /* 0x0000006000007945 */ /* 0x000fe20003800000 */
[----:B------:R-:W-:-:S07]  /*1e620*/  IMAD.MOV.U32 R15, RZ, RZ, -0x1 ;  /* 0xffffffffff0f7424 */ /* 0x000fce00078e00ff */
[----:B0123--:R-:W-:Y:S05]  /*1e630*/  WARPSYNC.COLLECTIVE R15, `(.L_x_4188) ;  /* 0x000000000f0c7348 */ /* 0x00ffea0003c00000 */
[----:B------:R-:W-:Y:S02]  /*1e640*/  ELECT P6, UR62, PT ;  /* 0x00000000003e782f */ /* 0x000fe400038c0000 */
[----:B------:R-:W-:Y:S01]  /*1e650*/  MOV R14, UR62 ;  /* 0x0000003e000e7c02 */ /* 0x000fe20008000f00 */
[----:B0123--:R-:W-:Y:S10]  /*1e660*/  ENDCOLLECTIVE ;  /* 0x000000000000791b */ /* 0x00fff40003800000 */
.L_x_4188:
[----:B------:R-:W-:Y:S05]  /*1e670*/  BSYNC B0 ;  /* 0x0000000000007941 */ /* 0x000fea0003800000 */
.L_x_4187:
[----:B------:R-:W-:Y:S05]  /*1e680*/  BRA `(.L_x_4189) ;  /* 0xffffffc000f07947 */ /* 0x000fea000383ffff */
.L_x_4054:
[----:B-1----:R1:W4:Y:S02]  /*1e690*/  SYNCS.PHASECHK.TRANS64.TRYWAIT P1, [R5+URZ+0x28c40], R0 ;  /* 0x028c4000050075a7 */ /* 0x002324000802017f */
[----:B----4-:R-:W-:Y:S05]  /*1e6a0*/  @!P1 NANOSLEEP.SYNCS 0x989680 ;  /* 0x009896800000995d */ /* 0x010fea0003900000 */
[----:B------:R-:W4:Y:S02]  /*1e6b0*/  @!P1 SYNCS.PHASECHK.TRANS64 P1, [R5+URZ+0x28c40], R0 ;  /* 0x028c4000050095a7 */ /* 0x000f24000802007f */
[----:B----4-:R-:W-:Y:S05]  /*1e6c0*/  @!P1 BRA `(.L_x_4054) ;  /* 0xfffffffc00f09947 */ /* 0x010fea000383ffff */
[----:B------:R-:W-:Y:S05]  /*1e6d0*/  BRA `(.L_x_4190) ;  /* 0xffffffc400107947 */ /* 0x000fea000383ffff */
.L_x_4056:
[----:B----4-:R4:W0:Y:S02]  /*1e6e0*/  SYNCS.PHASECHK.TRANS64.TRYWAIT P1, [R3+URZ+0x28c40], R2 ;  /* 0x028c4002030075a7 */ /* 0x010824000802017f */
[----:B0-----:R-:W-:Y:S05]  /*1e6f0*/  @!P1 NANOSLEEP.SYNCS 0x989680 ;  /* 0x009896800000995d */ /* 0x001fea0003900000 */
[----:B------:R-:W0:Y:S02]  /*1e700*/  @!P1 SYNCS.PHASECHK.TRANS64 P1, [R3+URZ+0x28c40], R2 ;  /* 0x028c4002030095a7 */ /* 0x000e24000802007f */
[----:B0-----:R-:W-:Y:S05]  /*1e710*/  @!P1 BRA `(.L_x_4056) ;  /* 0xfffffffc00f09947 */ /* 0x001fea000383ffff */
[----:B------:R-:W-:Y:S05]  /*1e720*/  BRA `(.L_x_4191) ;  /* 0xffffffc4001c7947 */ /* 0x000fea000383ffff */
.L_x_4058:
[----:B------:R0:W0:Y:S02]  /*1e730*/  SYNCS.PHASECHK.TRANS64.TRYWAIT P1, [R5+URZ+0x28c60], R0 ;  /* 0x028c6000050075a7 */ /* 0x000024000802017f */
[----:B0-----:R-:W-:Y:S05]  /*1e740*/  @!P1 NANOSLEEP.SYNCS 0x989680 ;  /* 0x009896800000995d */ /* 0x001fea0003900000 */
[----:B------:R-:W0:Y:S02]  /*1e750*/  @!P1 SYNCS.PHASECHK.TRANS64 P1, [R5+URZ+0x28c60], R0 ;  /* 0x028c6000050095a7 */ /* 0x000e24000802007f */
[----:B0-----:R-:W-:Y:S05]  /*1e760*/  @!P1 BRA `(.L_x_4058) ;  /* 0xfffffffc00f09947 */ /* 0x001fea000383ffff */
[----:B------:R-:W-:Y:S05]  /*1e770*/  BRA `(.L_x_4192) ;  /* 0xffffffc400187947 */ /* 0x000fea000383ffff */
.L_x_4193:
        /* <DEDUP_REMOVED lines=16> */
.L_x_15745:


//--------------------- .text._ZN7cutlass13device_kernelIN5flash11enable_sm90INS1_16FlashAttnFwdSm90INS1_25CollectiveMainloopFwdSm90ILi2EN4cute5tupleIJNS5_1CILi1EEES8_S8_EEENS6_IJNS7_ILi64EEESA_SA_EEELi512ENS_10bfloat16_tEfNS_4arch4Sm90ELb0ELb0ELb1ELb1ELb1ELb0ELb1ELb0ELb0ELb1ELb1ELb0EEENS1_21CollectiveEpilogueFwdINS6_IJSA_NS7_ILi512EEESA_EEES9_SC_SE_Li256ELb1ELb1ELb1ELb0EEENS1_36VarlenDynamicPersistentTileSchedulerILi64ELi64ELi256ELi128ELb1ELb1ELb1ELb0ELb1ELb1EEEEEEEEEvNT_6ParamsE --------------------------
	.section	.text._ZN7cutlass13device_kernelIN5flash11enable_sm90INS1_16FlashAttnFwdSm90INS1_25CollectiveMainloopFwdSm90ILi2EN4cute5tupleIJNS5_1CILi1EEES8_S8_EEENS6_IJNS7_ILi64EEESA_SA_EEELi512ENS_10bfloat16_tEfNS_4arch4Sm90ELb0ELb0ELb1ELb1ELb1ELb0ELb1ELb0ELb0ELb1ELb1ELb0EEENS1_21CollectiveEpilogueFwdINS6_IJSA_NS7_ILi512EEESA_EEES9_SC_SE_Li256ELb1ELb1ELb1ELb0EEENS1_36VarlenDynamicPersistentTileSchedulerILi64ELi64ELi256ELi128ELb1ELb1ELb1ELb0ELb1ELb1EEEEEEEEEvNT_6ParamsE,"ax",@progbits
	.align	128
.text._ZN7cutlass13device_kernelIN5flash11enable_sm90INS1_16FlashAttnFwdSm90INS1_25CollectiveMainloopFwdSm90ILi2EN4cute5tupleIJNS5_1CILi1EEES8_S8_EEENS6_IJNS7_ILi64EEESA_SA_EEELi512ENS_10bfloat16_tEfNS_4arch4Sm90ELb0ELb0ELb1ELb1ELb1ELb0ELb1ELb0ELb0ELb1ELb1ELb0EEENS1_21CollectiveEpilogueFwdINS6_IJSA_NS7_ILi512EEESA_EEES9_SC_SE_Li256ELb1ELb1ELb1ELb0EEENS1_36VarlenDynamicPersistentTileSchedulerILi64ELi64ELi256ELi128ELb1ELb1ELb1ELb0ELb1ELb1EEEEEEEEEvNT_6ParamsE:
        .type           _ZN7cutlass13device_kernelIN5flash11enable_sm90INS1_16FlashAttnFwdSm90INS1_25CollectiveMainloopFwdSm90ILi2EN4cute5tupleIJNS5_1CILi1EEES8_S8_EEENS6_IJNS7_ILi64EEESA_SA_EEELi512ENS_10bfloat16_tEfNS_4arch4Sm90ELb0ELb0ELb1ELb1ELb1ELb0ELb1ELb0ELb0ELb1ELb1ELb0EEENS1_21CollectiveEpilogueFwdINS6_IJSA_NS7_ILi512EEESA_EEES9_SC_SE_Li256ELb1ELb1ELb1ELb0EEENS1_36VarlenDynamicPersistentTileSchedulerILi64ELi64ELi256ELi128ELb1ELb1ELb1ELb0ELb1ELb1EEEEEEEEEvNT_6ParamsE,@function
        .size           _ZN7cutlass13device_kernelIN5flash11enable_sm90INS1_16FlashAttnFwdSm90INS1_25CollectiveMainloopFwdSm90ILi2EN4cute5tupleIJNS5_1CILi1EEES8_S8_EEENS6_IJNS7_ILi64EEESA_SA_EEELi512ENS_10bfloat16_tEfNS_4arch4Sm90ELb0ELb0ELb1ELb1ELb1ELb0ELb1ELb0ELb0ELb1ELb1ELb0EEENS1_21CollectiveEpilogueFwdINS6_IJSA_NS7_ILi512EEESA_EEES9_SC_SE_Li256ELb1ELb1ELb1ELb0EEENS1_36VarlenDynamicPersistentTileSchedulerILi64ELi64ELi256ELi128ELb1ELb1ELb1ELb0ELb1ELb1EEEEEEEEEvNT_6ParamsE,(.L_x_15746 - _ZN7cutlass13device_kernelIN5flash11enable_sm90INS1_16FlashAttnFwdSm90INS1_25CollectiveMainloopFwdSm90ILi2EN4cute5tupleIJNS5_1CILi1EEES8_S8_EEENS6_IJNS7_ILi64EEESA_SA_EEELi512ENS_10bfloat16_tEfNS_4arch4Sm90ELb0ELb0ELb1ELb1ELb1ELb0ELb1ELb0ELb0ELb1ELb1ELb0EEENS1_21CollectiveEpilogueFwdINS6_IJSA_NS7_ILi512EEESA_EEES9_SC_SE_Li256ELb1ELb1ELb1ELb0EEENS1_36VarlenDynamicPersistentTileSchedulerILi64ELi64ELi256ELi128ELb1ELb1ELb1ELb0ELb1ELb1EEEEEEEEEvNT_6ParamsE)
        .other          _ZN7cutlass13device_kernelIN5flash11enable_sm90INS1_16FlashAttnFwdSm90INS1_25CollectiveMainloopFwdSm90ILi2EN4cute5tupleIJNS5_1CILi1EEES8_S8_EEENS6_IJNS7_ILi64EEESA_SA_EEELi512ENS_10bfloat16_tEfNS_4arch4Sm90ELb0ELb0ELb1ELb1ELb1ELb0ELb1ELb0ELb0ELb1ELb1ELb0EEENS1_21CollectiveEpilogueFwdINS6_IJSA_NS7_ILi512EEESA_EEES9_SC_SE_Li256ELb1ELb1ELb1ELb0EEENS1_36VarlenDynamicPersistentTileSchedulerILi64ELi64ELi256ELi128ELb1ELb1ELb1ELb0ELb1ELb1EEEEEEEEEvNT_6ParamsE,@"STO_CUDA_ENTRY STV_DEFAULT"
_ZN7cutlass13device_kernelIN5flash11enable_sm90INS1_16FlashAttnFwdSm90INS1_25CollectiveMainloopFwdSm90ILi2EN4cute5tupleIJNS5_1CILi1EEES8_S8_EEENS6_IJNS7_ILi64EEESA_SA_EEELi512ENS_10bfloat16_tEfNS_4arch4Sm90ELb0ELb0ELb1ELb1ELb1ELb0ELb1ELb0ELb0ELb1ELb1ELb0EEENS1_21CollectiveEpilogueFwdINS6_IJSA_NS7_ILi512EEESA_EEES9_SC_SE_Li256ELb1ELb1ELb1ELb0EEENS1_36VarlenDynamicPersistentTileSchedulerILi64ELi64ELi256ELi128ELb1ELb1ELb1ELb0ELb1ELb1EEEEEEEEEvNT_6ParamsE:
        /* <DEDUP_REMOVED lines=43> */
.L_x_4194:
        /* <DEDUP_REMOVED lines=22> */
.L_x_4195:
        /* <DEDUP_REMOVED lines=18> */
.L_x_4196:
        /* <DEDUP_REMOVED lines=22> */
.L_x_4197:
        /* <DEDUP_REMOVED lines=23> */
.L_x_4198:
        /* <DEDUP_REMOVED lines=8> */
.L_x_4200:
        /* <DEDUP_REMOVED lines=24> */
[----:B------:R-:W-:-:S03]  /*0a00*/  UMOV UR37, URZ ;  /* 0x0000003f00257c82 */ /* 0x000fc60008000000 */
[CC--:B------:R-:W-:Y:S02]  /*0a10*/  LEA.HI R2, R3.reuse, R0.reuse, RZ, 0x4 ;  /* 0x0000000003027211 */ /* 0x0c0fe400078f20ff */
[CC--:B------:R-:W-:Y:S02]  /*0a20*/  LEA.HI R4, R3.reuse, R0.reuse, RZ, 0x5 ;  /* 0x0000000003047211 */ /* 0x0c0fe400078f28ff */
[CC--:B------:R-:W-:Y:S02]  /*0a30*/  LEA.HI R5, R3.reuse, R0.reuse, RZ, 0x7 ;  /* 0x0000000003057211 */ /* 0x0c0fe400078f38ff */
[CC--:B------:R-:W-:Y:S02]  /*0a40*/  LEA.HI R6, R3.reuse, R0.reuse, RZ, 0x3 ;  /* 0x0000000003067211 */ /* 0x0c0fe400078f18ff */
[----:B------:R-:W-:Y:S02]  /*0a50*/  SHF.R.S32.HI R9, RZ, 0x4, R2 ;  /* 0x00000004ff097819 */ /* 0x000fe40000011402 */
[----:B------:R-:W-:-:S02]  /*0a60*/  LEA.HI R3, R3, R0, RZ, 0x2 ;  /* 0x0000000003037211 */ /* 0x000fc400078f10ff */
[C---:B------:R-:W-:Y:S02]  /*0a70*/  LOP3.LUT R7, R2.reuse, 0xfffffff0, RZ, 0xc0, !PT ;  /* 0xfffffff002077812 */ /* 0x040fe400078ec0ff */
[----:B------:R-:W-:Y:S02]  /*0a80*/  LEA.HI R2, R2, R9, RZ, 0x1 ;  /* 0x0000000902027211 */ /* 0x000fe400078f08ff */
[--C-:B------:R-:W-:Y:S01]  /*0a90*/  SHF.R.S32.HI R11, RZ, 0x5, R4.reuse ;  /* 0x00000005ff0b7819 */ /* 0x100fe20000011404 */
[C---:B------:R-:W-:Y:S01]  /*0aa0*/  IMAD.IADD R7, R0.reuse, 0x1, -R7 ;  /* 0x0000000100077824 */ /* 0x040fe200078e0a07 */
[----:B------:R-:W-:Y:S02]  /*0ab0*/  LOP3.LUT R15, R3, 0xfffffffc, RZ, 0xc0, !PT ;  /* 0xfffffffc030f7812 */ /* 0x000fe400078ec0ff */
[----:B------:R-:W-:Y:S02]  /*0ac0*/  SHF.R.S32.HI R4, RZ, 0x1f, R4 ;  /* 0x0000001fff047819 */ /* 0x000fe40000011404 */
[----:B------:R-:W-:Y:S01]  /*0ad0*/  LOP3.LUT R3, R5, 0xffffff80, RZ, 0xc0, !PT ;  /* 0xffffff8005037812 */ /* 0x000fe200078ec0ff */
[----:B------:R-:W-:Y:S01]  /*0ae0*/  IMAD.IADD R15, R0, 0x1, -R15 ;  /* 0x00000001000f7824 */ /* 0x000fe200078e0a0f */
[----:B------:R-:W-:-:S02]  /*0af0*/  LOP3.LUT R2, R2, 0x1ffffffe, RZ, 0xc0, !PT ;  /* 0x1ffffffe02027812 */ /* 0x000fc400078ec0ff */
[----:B------:R-:W-:Y:S01]  /*0b00*/  LOP3.LUT R13, R6, 0xfffffff8, RZ, 0xc0, !PT ;  /* 0xfffffff8060d7812 */ /* 0x000fe200078ec0ff */
[----:B------:R-:W-:Y:S01]  /*0b10*/  IMAD.IADD R3, R0, 0x1, -R3 ;  /* 0x0000000100037824 */ /* 0x000fe200078e0a03 */
[----:B------:R-:W-:Y:S01]  /*0b20*/  LEA.HI R4, R4, R11, RZ, 0x2 ;  /* 0x0000000b04047211 */ /* 0x000fe200078f10ff */
[----:B------:R-:W-:Y:S01]  /*0b30*/  IMAD.IADD R9, R9, 0x1, -R2 ;  /* 0x0000000109097824 */ /* 0x000fe200078e0a02 */
[----:B------:R-:W-:Y:S01]  /*0b40*/  SHF.R.S32.HI R228, RZ, 0x7, R5 ;  /* 0x00000007ffe47819 */ /* 0x000fe20000011405 */
[----:B------:R-:W-:Y:S01]  /*0b50*/  IMAD.IADD R13, R0, 0x1, -R13 ;  /* 0x00000001000d7824 */ /* 0x000fe200078e0a0d */
[----:B------:R-:W-:Y:S01]  /*0b60*/  LOP3.LUT R4, R4, 0x3ffffc, RZ, 0xc0, !PT ;  /* 0x003ffffc04047812 */ /* 0x000fe200078ec0ff */
[----:B------:R-:W-:Y:S01]  /*0b70*/  IMAD.SHL.U32 R9, R9, 0x8, RZ ;  /* 0x0000000809097824 */ /* 0x000fe200078e00ff */
[--C-:B------:R-:W-:Y:S01]  /*0b80*/  SHF.R.S32.HI R2, RZ, 0x1f, R7.reuse ;  /* 0x0000001fff027819 */ /* 0x100fe20000011407 */
[----:B------:R-:W-:Y:S01]  /*0b90*/  IMAD R17, R228, 0x100, R7 ;  /* 0x00000100e4117824 */ /* 0x000fe200078e0207 */
[----:B------:R-:W-:Y:S01]  /*0ba0*/  SHF.R.S32.HI R0, RZ, 0x1f, R3 ;  /* 0x0000001fff007819 */ /* 0x000fe20000011403 */
[----:B------:R-:W-:Y:S01]  /*0bb0*/  IMAD.IADD R8, R11, 0x1, -R4 ;  /* 0x000000010b087824 */ /* 0x000fe200078e0a04 */
[----:B------:R-:W-:Y:S01]  /*0bc0*/  LEA.HI R6, R2, R7, RZ, 0x3 ;  /* 0x0000000702067211 */ /* 0x000fe200078f18ff */
[----:B------:R-:W-:Y:S01]  /*0bd0*/  IMAD.SHL.U32 R16, R13, 0x8, RZ ;  /* 0x000000080d107824 */ /* 0x000fe200078e00ff */
[-C--:B------:R-:W-:Y:S01]  /*0be0*/  LEA.HI R2, R0, R3.reuse, RZ, 0x2 ;  /* 0x0000000300027211 */ /* 0x080fe200078f10ff */
[----:B------:R-:W-:Y:S01]  /*0bf0*/  IMAD R14, R8, 0x10, R17 ;  /* 0x00000010080e7824 */ /* 0x000fe200078e0211 */
[C---:B------:R-:W-:Y:S01]  /*0c00*/  LOP3.LUT R4, R6.reuse, 0xfffffff8, RZ, 0xc0, !PT ;  /* 0xfffffff806047812 */ /* 0x040fe200078ec0ff */
[----:B------:R-:W-:Y:S01]  /*0c10*/  IMAD.SHL.U32 R6, R6, 0x40, RZ ;  /* 0x0000004006067824 */ /* 0x000fe200078e00ff */
[----:B------:R-:W-:Y:S01]  /*0c20*/  LOP3.LUT R8, R2, 0x7ffffffc, RZ, 0xc0, !PT ;  /* 0x7ffffffc02087812 */ /* 0x000fe200078ec0ff */
[----:B------:R-:W-:Y:S01]  /*0c30*/  IMAD.U32 R14, R14, 0x40, R9 ;  /* 0x000000400e0e7824 */ /* 0x000fe200078e0009 */
[----:B------:R-:W-:Y:S01]  /*0c40*/  LEA.HI R5, R5, R228, RZ, 0x1 ;  /* 0x000000e405057211 */ /* 0x000fe200078f08ff */
[----:B------:R-:W-:Y:S01]  /*0c50*/  IMAD.IADD R7, R7, 0x1, -R4 ;  /* 0x0000000107077824 */ /* 0x000fe200078e0a04 */
[----:B------:R-:W-:Y:S01]  /*0c60*/  LEA.HI R4, R0, R3, RZ, 0x5 ;  /* 0x0000000300047211 */ /* 0x000fe200078f28ff */
[----:B------:R-:W-:Y:S01]  /*0c70*/  IMAD.IADD R8, R3, 0x1, -R8 ;  /* 0x0000000103087824 */ /* 0x000fe200078e0a08 */
[--C-:B------:R-:W-:Y:S01]  /*0c80*/  SHF.R.S32.HI R0, RZ, 0x2, R2.reuse ;  /* 0x00000002ff007819 */ /* 0x100fe20000011402 */
[C---:B------:R-:W-:Y:S01]  /*0c90*/  VIADD R194, R16.reuse, 0x40 ;  /* 0x0000004010c27836 */ /* 0x040fe20000000000 */
[----:B------:R-:W-:Y:S01]  /*0ca0*/  SHF.R.S32.HI R3, RZ, 0x1f, R2 ;  /* 0x0000001fff037819 */ /* 0x000fe20000011402 */
[----:B------:R-:W-:Y:S01]  /*0cb0*/  IMAD.SHL.U32 R2, R7, 0x40, RZ ;  /* 0x0000004007027824 */ /* 0x000fe200078e00ff */
[----:B------:R-:W-:Y:S01]  /*0cc0*/  LEA.HI R12, R15, R15, RZ, 0x1 ;  /* 0x0000000f0f0c7211 */ /* 0x000fe200078f08ff */
[----:B------:R-:W-:Y:S01]  /*0cd0*/  STL [R1+0x30], R14 ;  /* 0x0000300e01007387 */ /* 0x000fe20000100800 */
[----:B------:R-:W-:Y:S01]  /*0ce0*/  LEA.HI R3, R3, R0, RZ, 0x3 ;  /* 0x0000000003037211 */ /* 0x000fe200078f18ff */
[----:B------:R-:W-:Y:S01]  /*0cf0*/  VIADD R193, R16, 0x80 ;  /* 0x0000008010c17836 */ /* 0x000fe20000000000 */
[----:B------:R-:W-:Y:S01]  /*0d00*/  LOP3.LUT R2, R2, 0x1c0, RZ, 0xc0, !PT ;  /* 0x000001c002027812 */ /* 0x000fe200078ec0ff */
[C---:B------:R-:W-:Y:S01]  /*0d10*/  VIADD R192, R16.reuse, 0xc0 ;  /* 0x000000c010c07836 */ /* 0x040fe20000000000 */
[----:B------:R-:W-:Y:S01]  /*0d20*/  LOP3.LUT R5, R5, 0xfffffe, RZ, 0xc0, !PT ;  /* 0x00fffffe05057812 */ /* 0x000fe200078ec0ff */
[----:B------:R-:W-:Y:S01]  /*0d30*/  VIADD R191, R16, 0x100 ;  /* 0x0000010010bf7836 */ /* 0x000fe20000000000 */
[----:B------:R-:W-:Y:S01]  /*0d40*/  LOP3.LUT R12, R12, 0x1ffffffe, RZ, 0xc0, !PT ;  /* 0x1ffffffe0c0c7812 */ /* 0x000fe200078ec0ff */
[----:B------:R-:W-:Y:S01]  /*0d50*/  VIADD R190, R16, 0x140 ;  /* 0x0000014010be7836 */ /* 0x000fe20000000000 */
[----:B------:R-:W-:Y:S01]  /*0d60*/  LOP3.LUT R3, R3, 0xfffffff8, RZ, 0xc0, !PT ;  /* 0xfffffff803037812 */ /* 0x000fe200078ec0ff */
[----:B------:R-:W-:Y:S01]  /*0d70*/  IMAD.IADD R5, R228, 0x1, -R5 ;  /* 0x00000001e4057824 */ /* 0x000fe200078e0a05 */
[----:B------:R-:W-:Y:S01]  /*0d80*/  LOP3.LUT R9, R2, 0x8, R9, 0xf8, !PT ;  /* 0x0000000802097812 */ /* 0x000fe200078ef809 */
[----:B------:R-:W-:Y:S01]  /*0d90*/  IMAD.IADD R12, R15, 0x1, -R12 ;  /* 0x000000010f0c7824 */ /* 0x000fe200078e0a0c */
[----:B------:R-:W-:Y:S01]  /*0da0*/  LOP3.LUT R6, R6, 0x7ffffe00, RZ, 0xc0, !PT ;  /* 0x7ffffe0006067812 */ /* 0x000fe200078ec0ff */
[----:B------:R-:W-:Y:S01]  /*0db0*/  IMAD.IADD R3, R0, 0x1, -R3 ;  /* 0x0000000100037824 */ /* 0x000fe200078e0a03 */
[----:B------:R-:W-:Y:S01]  /*0dc0*/  SHF.R.U32.HI R2, RZ, 0x3, R2 ;  /* 0x00000003ff027819 */ /* 0x000fe20000011602 */
[----:B------:R-:W-:Y:S01]  /*0dd0*/  IMAD.SHL.U32 R15, R5, 0x100, RZ ;  /* 0x00000100050f7824 */ /* 0x000fe200078e00ff */
[----:B------:R-:W-:Y:S01]  /*0de0*/  SHF.R.S32.HI R4, RZ, 0x5, R4 ;  /* 0x00000005ff047819 */ /* 0x000fe20000011404 */
[----:B------:R-:W-:Y:S01]  /*0df0*/  IMAD.SHL.U32 R0, R8, 0x2, RZ ;  /* 0x0000000208007824 */ /* 0x000fe200078e00ff */
[----:B------:R-:W-:Y:S01]  /*0e00*/  LOP3.LUT R9, R9, R2, RZ, 0x3c, !PT ;  /* 0x0000000209097212 */ /* 0x000fe200078e3cff */
[----:B------:R-:W-:Y:S01]  /*0e10*/  IMAD R6, R11, 0x400, R6 ;  /* 0x000004000b067824 */ /* 0x000fe200078e0206 */
[----:B------:R-:W-:Y:S01]  /*0e20*/  R2P PR, R7, 0x6 ;  /* 0x0000000607007804 */ /* 0x000fe20000000000 */
[----:B------:R-:W-:Y:S01]  /*0e30*/  IMAD.IADD R19, R0, 0x1, R15 ;  /* 0x0000000100137824 */ /* 0x000fe200078e020f */
[----:B------:R-:W-:Y:S01]  /*0e40*/  STL [R1+0x2c], R15 ;  /* 0x00002c0f01007387 */ /* 0x000fe20000100800 */
[----:B------:R-:W-:-:S02]  /*0e50*/  IMAD R17, R4, 0x10, R3 ;  /* 0x0000001004117824 */ /* 0x000fc400078e0203 */
[----:B------:R-:W-:Y:S01]  /*0e60*/  IMAD.IADD R9, R6, 0x1, R9 ;  /* 0x0000000106097824 */ /* 0x000fe200078e0209 */
[----:B------:R0:W-:Y:S01]  /*0e70*/  STL [R1+0x4], R0 ;  /* 0x0000040001007387 */ /* 0x0001e20000100800 */
[C---:B------:R-:W-:Y:S01]  /*0e80*/  VIADD R227, R19.reuse, 0x8 ;  /* 0x0000000813e37836 */ /* 0x040fe20000000000 */
[----:B------:R-:W-:Y:S01]  /*0e90*/  SEL R186, R186, 0xffffffe0, !P1 ;  /* 0xffffffe0baba7807 */ /* 0x000fe20004800000 */
[----:B------:R-:W-:Y:S01]  /*0ea0*/  VIADD R226, R19, 0x10 ;  /* 0x0000001013e27836 */ /* 0x000fe20000000000 */
[----:B------:R-:W-:Y:S01]  /*0eb0*/  LEA R184, R9, UR41, 0x1 ;  /* 0x0000002909b87c11 */ /* 0x000fe2000f8e08ff */
[C---:B------:R-:W-:Y:S02]  /*0ec0*/  VIADD R224, R19.reuse, 0x20 ;  /* 0x0000002013e07836 */ /* 0x040fe40000000000 */
[C---:B------:R-:W-:Y:S02]  /*0ed0*/  VIADD R223, R19.reuse, 0x28 ;  /* 0x0000002813df7836 */ /* 0x040fe40000000000 */
[----:B------:R-:W-:Y:S01]  /*0ee0*/  IMAD R4, R12, 0x8, R17 ;  /* 0x000000080c047824 */ /* 0x000fe200078e0211 */
[----:B0-----:R-:W-:Y:S01]  /*0ef0*/  SHF.R.S32.HI R0, RZ, 0x1f, R19 ;  /* 0x0000001fff007819 */ /* 0x001fe20000011413 */
[C---:B------:R-:W-:Y:S01]  /*0f00*/  VIADD R225, R19.reuse, 0x18 ;  /* 0x0000001813e17836 */ /* 0x040fe20000000000 */
[----:B------:R-:W-:Y:S01]  /*0f10*/  SHF.R.S32.HI R0, RZ, 0x1f, R226 ;  /* 0x0000001fff007819 */ /* 0x000fe200000114e2 */
[C---:B------:R-:W-:Y:S01]  /*0f20*/  VIADD R221, R19.reuse, 0x38 ;  /* 0x0000003813dd7836 */ /* 0x040fe20000000000 */
[----:B------:R0:W-:Y:S01]  /*0f30*/  STL [R1+0x28], R4 ;  /* 0x0000280401007387 */ /* 0x0001e20000100800 */
[C---:B------:R-:W-:Y:S01]  /*0f40*/  VIADD R220, R19.reuse, 0x40 ;  /* 0x0000004013dc7836 */ /* 0x040fe20000000000 */
[----:B------:R-:W-:Y:S01]  /*0f50*/  SHF.R.S32.HI R0, RZ, 0x1f, R223 ;  /* 0x0000001fff007819 */ /* 0x000fe200000114df */
[----:B------:R-:W-:Y:S01]  /*0f60*/  VIADD R3, R16, 0x180 ;  /* 0x0000018010037836 */ /* 0x000fe20000000000 */
[----:B------:R-:W-:Y:S01]  /*0f70*/  SHF.R.S32.HI R3, RZ, 0x1f, R194 ;  /* 0x0000001fff037819 */ /* 0x000fe200000114c2 */
[C---:B------:R-:W-:Y:S01]  /*0f80*/  VIADD R222, R19.reuse, 0x30 ;  /* 0x0000003013de7836 */ /* 0x040fe20000000000 */
[----:B------:R-:W-:Y:S01]  /*0f90*/  SHF.R.S32.HI R3, RZ, 0x1f, R227 ;  /* 0x0000001fff037819 */ /* 0x000fe200000114e3 */
        /* <DEDUP_REMOVED lines=54> */
[----:B------:R-:W-:Y:S01]  /*1300*/  IMAD.MOV.U32 R6, RZ, RZ, R10 ;  /* 0x000000ffff067224 */ /* 0x000fe200078e000a */
[----:B------:R-:W-:Y:S01]  /*1310*/  SHF.R.S32.HI R0, RZ, 0x1f, R197 ;  /* 0x0000001fff007819 */ /* 0x000fe200000114c5 */
[----:B------:R-:W-:-:S02]  /*1320*/  IMAD.MOV.U32 R2, RZ, RZ, RZ ;  /* 0x000000ffff027224 */ /* 0x000fc400078e00ff */
[----:B------:R-:W-:Y:S02]  /*1330*/  VIADD R229, R16, 0x1c0 ;  /* 0x000001c010e57836 */ /* 0x000fe40000000000 */
[----:B------:R-:W-:-:S07]  /*1340*/  IMAD.IADD R186, R186, 0x1, R185 ;  /* 0x00000001baba7824 */ /* 0x000fce00078e02b9 */
.L_x_4250:
[----:B------:R-:W-:Y:S01]  /*1350*/  ULDC.64 UR6, c[0x0][0xd88] ;  /* 0x0003620000067ab9 */ /* 0x000fe20000000a00 */
[----:B012---:R-:W0:Y:S01]  /*1360*/  LDC.64 R8, c[0x0][0x418] ;  /* 0x00010600ff087b82 */ /* 0x007e220000000a00 */
[----:B------:R-:W-:-:S06]  /*1370*/  UIMAD.WIDE UR6, UR5, 0x4, UR6 ;  /* 0x00000004050678a5 */ /* 0x000fcc000f8e0206 */
[----:B------:R-:W-:Y:S01]  /*1380*/  IMAD.U32 R188, RZ, RZ, UR6 ;  /* 0x00000006ffbc7e24 */ /* 0x000fe2000f8e00ff */
[----:B------:R-:W1:Y:S01]  /*1390*/  LDC R0, c[0x0][0x424] ;  /* 0x00010900ff007b82 */ /* 0x000e620000000800 */
[----:B------:R-:W-:Y:S01]  /*13a0*/  IMAD.U32 R189, RZ, RZ, UR7 ;  /* 0x00000007ffbd7e24 */ /* 0x000fe2000f8e00ff */
[----:B------:R-:W-:-:S04]  /*13b0*/  ULDC.64 UR6, c[0x0][0xb20] ;  /* 0x0002c80000067ab9 */ /* 0x000fc80000000a00 */
[----:B------:R-:W2:Y:S01]  /*13c0*/  LDG.E R188, desc[UR44][R188.64] ;  /* 0x0000002cbcbc7981 */ /* 0x000ea2000c1e1900 */
[----:B------:R-:W-:Y:S01]  /*13d0*/  ISETP.NE.U32.AND P0, PT, RZ, UR6, PT ;  /* 0x00000006ff007c0c */ /* 0x000fe2000bf05070 */
[----:B---3--:R-:W3:Y:S01]  /*13e0*/  LDC R153, c[0x0][0x2f0] ;  /* 0x0000bc00ff997b82 */ /* 0x008ee20000000800 */
[----:B------:R-:W-:Y:S02]  /*13f0*/  IMAD.MOV.U32 R10, RZ, RZ, RZ ;  /* 0x000000ffff0a7224 */ /* 0x000fe400078e00ff */
[----:B------:R-:W-:-:S05]  /*1400*/  ISETP.NE.AND.EX P0, PT, RZ, UR7, PT, P0 ;  /* 0x00000007ff007c0c */ /* 0x000fca000bf05300 */
[----:B----4-:R-:W4:Y:S01]  /*1410*/  LDC R7, c[0x0][0xae8] ;  /* 0x0002ba00ff077b82 */ /* 0x010f220000000800 */
[----:B--2---:R-:W-:-:S07]  /*1420*/  SHF.R.S32.HI R196, RZ, 0x1f, R188 ;  /* 0x0000001fffc47819 */ /* 0x004fce00000114bc */
[----:B------:R-:W-:-:S04]  /*1430*/  @P0 LEA R4, P1, R188, UR6, 0x2 ;  /* 0x00000006bc040c11 */ /* 0x000fc8000f8210ff */
[----:B------:R-:W-:Y:S01]  /*1440*/  @P0 LEA.HI.X R5, R188, UR7, R196, 0x2, P1 ;  /* 0x00000007bc050c11 */ /* 0x000fe200088f14c4 */
[----:B------:R-:W-:Y:S02]  /*1450*/  ULDC.64 UR6, c[0x0][0xb18] ;  /* 0x0002c60000067ab9 */ /* 0x000fe40000000a00 */
[----:B------:R-:W-:Y:S02]  /*1460*/  ISETP.NE.U32.AND P1, PT, RZ, UR6, PT ;  /* 0x00000006ff007c0c */ /* 0x000fe4000bf25070 */
[----:B-----5:R2:W5:Y:S01]  /*1470*/  @P0 LDG.E R10, desc[UR44][R4.64] ;  /* 0x0000002c040a0981 */ /* 0x020562000c1e1900 */
[----:B0-----:R-:W-:Y:S02]  /*1480*/  ISETP.NE.U32.AND P0, PT, R8, RZ, PT ;  /* 0x000000ff0800720c */ /* 0x001fe40003f05070 */
[----:B------:R-:W-:Y:S02]  /*1490*/  ISETP.NE.AND.EX P1, PT, RZ, UR7, PT, P1 ;  /* 0x00000007ff007c0c */ /* 0x000fe4000bf25310 */
[----:B------:R-:W-:-:S04]  /*14a0*/  ISETP.NE.AND.EX P0, PT, R9, RZ, PT, P0 ;  /* 0x000000ff0900720c */ /* 0x000fc80003f05300 */
[----:B-1----:R-:W-:-:S05]  /*14b0*/  SEL R0, R0, 0x1, P0 ;  /* 0x0000000100007807 */ /* 0x002fca0000000000 */
[----:B---3--:R-:W-:Y:S02]  /*14c0*/  IMAD R153, R0, R153, RZ ;  /* 0x0000009900997224 */ /* 0x008fe400078e02ff */
[----:B------:R-:W-:-:S04]  /*14d0*/  @P1 LEA R8, P0, R188, UR6, 0x2 ;  /* 0x00000006bc081c11 */ /* 0x000fc8000f8010ff */
[----:B------:R-:W-:-:S05]  /*14e0*/  @P1 LEA.HI.X R9, R188, UR7, R196, 0x2, P0 ;  /* 0x00000007bc091c11 */ /* 0x000fca00080f14c4 */
[----:B------:R2:W5:Y:S01]  /*14f0*/  @P1 LDG.E R153, desc[UR44][R8.64] ;  /* 0x0000002c08991981 */ /* 0x000562000c1e1900 */
[C---:B------:R-:W-:Y:S01]  /*1500*/  LOP3.LUT R0, R6.reuse, 0xff000000, RZ, 0xc0, !PT ;  /* 0xff00000006007812 */ /* 0x040fe200078ec0ff */
[----:B------:R-:W-:Y:S01]  /*1510*/  UMOV UR42, UR4 ;  /* 0x00000004002a7c82 */ /* 0x000fe20008000000 */
[----:B------:R-:W-:Y:S02]  /*1520*/  LOP3.LUT R3, R6, 0xff0000, RZ, 0xc0, !PT ;  /* 0x00ff000006037812 */ /* 0x000fe400078ec0ff */
[----:B------:R-:W-:Y:S01]  /*1530*/  SHF.R.U32.HI R12, RZ, 0x8, R0 ;  /* 0x00000008ff0c7819 */ /* 0x000fe20000011600 */
[----:B----4-:R-:W-:Y:S06]  /*1540*/  @P1 BRA `(.L_x_4201) ;  /* 0x0000000000241947 */ /* 0x010fec0003800000 */
[----:B------:R-:W-:Y:S02]  /*1550*/  ULDC.64 UR4, c[0x0][0xb00] ;  /* 0x0002c00000047ab9 */ /* 0x000fe40000000a00 */
[----:B------:R-:W-:-:S04]  /*1560*/  ISETP.NE.U32.AND P0, PT, RZ, UR4, PT ;  /* 0x00000004ff007c0c */ /* 0x000fc8000bf05070 */
[----:B------:R-:W-:-:S13]  /*1570*/  ISETP.NE.AND.EX P0, PT, RZ, UR5, PT, P0 ;  /* 0x00000005ff007c0c */ /* 0x000fda000bf05300 */
[----:B------:R-:W-:Y:S05]  /*1580*/  @!P0 BRA `(.L_x_4201) ;  /* 0x0000000000148947 */ /* 0x000fea0003800000 */
[----:B--2---:R-:W0:Y:S02]  /*1590*/  LDC.64 R4, c[0x0][0xb00] ;  /* 0x0002c000ff047b82 */ /* 0x004e240000000a00 */
[----:B0-----:R-:W-:-:S05]  /*15a0*/  IMAD.WIDE R4, R188, 0x4, R4 ;  /* 0x00000004bc047825 */ /* 0x001fca00078e0204 */
[----:B-----5:R-:W2:Y:S04]  /*15b0*/  LDG.E R153, desc[UR44][R4.64] ;  /* 0x0000002c04997981 */ /* 0x020ea8000c1e1900 */
[----:B------:R-:W2:Y:S02]  /*15c0*/  LDG.E R0, desc[UR44][R4.64+0x4] ;  /* 0x0000042c04007981 */ /* 0x000ea4000c1e1900 */
[----:B--2---:R-:W-:-:S07]  /*15d0*/  IMAD.IADD R153, R0, 0x1, -R153 ;  /* 0x0000000100997824 */ /* 0x004fce00078e0a99 */
.L_x_4201:
[----:B------:R-:W-:Y:S01]  /*15e0*/  UISETP.NE.AND UP0, UPT, UR38, 0x1, UPT ;  /* 0x000000012600788c */ /* 0x000fe2000bf05270 */
[----:B-----5:R-:W-:Y:S01]  /*15f0*/  IMAD.IADD R153, R153, 0x1, -R10 ;  /* 0x0000000199997824 */ /* 0x020fe200078e0a0a */
[----:B------:R-:W-:Y:S02]  /*1600*/  LEA.HI R3, R3, R12, RZ, 0x10 ;  /* 0x0000000c03037211 */ /* 0x000fe400078f80ff */
[----:B------:R-:W-:Y:S01]  /*1610*/  LOP3.LUT R189, R6, 0xffff, RZ, 0xc0, !PT ;  /* 0x0000ffff06bd7812 */ /* 0x000fe200078ec0ff */
[----:B------:R-:W-:Y:S01]  /*1620*/  VIADD R0, R153, 0x3f ;  /* 0x0000003f99007836 */ /* 0x000fe20000000000 */
[----:B------:R-:W-:Y:S02]  /*1630*/  PLOP3.LUT P1, PT, PT, PT, UP0, 0x80, 0x0 ;  /* 0x000000000000781c */ /* 0x000fe40003f2f008 */
[----:B------:R-:W-:Y:S02]  /*1640*/  SHF.R.U32.HI R22, RZ, 0x10, R3 ;  /* 0x00000010ff167819 */ /* 0x000fe40000011603 */
[----:B--2---:R-:W-:-:S02]  /*1650*/  SHF.R.S32.HI R5, RZ, 0x1f, R0 ;  /* 0x0000001fff057819 */ /* 0x004fc40000011400 */
[C---:B------:R-:W-:Y:S02]  /*1660*/  ISETP.NE.AND P0, PT, R22.reuse, RZ, PT ;  /* 0x000000ff1600720c */ /* 0x040fe40003f05270 */
[----:B------:R-:W-:Y:S02]  /*1670*/  LEA.HI R5, R5, R0, RZ, 0x6 ;  /* 0x0000000005057211 */ /* 0x000fe400078f30ff */
[----:B------:R-:W-:Y:S02]  /*1680*/  LOP3.LUT R195, R3, 0xff, RZ, 0xc0, !PT ;  /* 0x000000ff03c37812 */ /* 0x000fe400078ec0ff */
[----:B------:R-:W-:Y:S02]  /*1690*/  SEL R10, R22, R7, P0 ;  /* 0x00000007160a7207 */ /* 0x000fe40000000000 */
[----:B------:R-:W-:Y:S01]  /*16a0*/  SHF.R.S32.HI R9, RZ, 0x6, R5 ;  /* 0x00000006ff097819 */ /* 0x000fe20000011405 */
[----:B------:R-:W-:Y:S06]  /*16b0*/  @!P1 BRA `(.L_x_4202) ;  /* 0x0000001c00789947 */ /* 0x000fec0003800000 */
[----:B------:R-:W-:Y:S01]  /*16c0*/  ISETP.GE.AND P0, PT, R153, 0x1, PT ;  /* 0x000000019900780c */ /* 0x000fe20003f06270 */
[----:B------:R-:W-:-:S12]  /*16d0*/  IMAD.MOV.U32 R3, RZ, RZ, RZ ;  /* 0x000000ffff037224 */ /* 0x000fd800078e00ff */
[----:B------:R-:W-:Y:S05]  /*16e0*/  @!P0 BRA `(.L_x_4203) ;  /* 0x0000000000688947 */ /* 0x000fea0003800000 */
        /* <DEDUP_REMOVED lines=26> */
.L_x_4203:
[-C--:B------:R-:W-:Y:S01]  /*1890*/  IMAD R0, R195, R3.reuse, RZ ;  /* 0x00000003c3007224 */ /* 0x080fe200078e02ff */
[----:B------:R-:W-:Y:S01]  /*18a0*/  PLOP3.LUT P0, PT, PT, PT, PT, 0x80, 0x0 ;  /* 0x000000000000781c */ /* 0x000fe20003f0f070 */
[----:B------:R-:W-:Y:S01]  /*18b0*/  IMAD.MOV.U32 R152, RZ, RZ, RZ ;  /* 0x000000ffff987224 */ /* 0x000fe200078e00ff */
[----:B------:R-:W-:Y:S02]  /*18c0*/  CS2R R150, SRZ ;  /* 0x0000000000967805 */ /* 0x000fe4000001ff00 */
[----:B------:R-:W-:Y:S02]  /*18d0*/  CS2R R148, SRZ ;  /* 0x0000000000947805 */ /* 0x000fe4000001ff00 */
[----:B------:R-:W-:Y:S02]  /*18e0*/  VIADDMNMX R3, R0, R3, R9, PT ;  /* 0x0000000300037246 */ /* 0x000fe40003800109 */
[----:B------:R-:W-:Y:S02]  /*18f0*/  CS2R R146, SRZ ;  /* 0x0000000000927805 */ /* 0x000fe4000001ff00 */
        /* <DEDUP_REMOVED lines=15> */
[----:B------:R-:W-:Y:S02]  /*19f0*/  ISETP.LT.AND P1, PT, R0, UR21, PT ;  /* 0x0000001500007c0c */ /* 0x000fe4000bf21270 */
        /* <DEDUP_REMOVED lines=49> */
[----:B------:R-:W0:Y:S01]  /*1d10*/  SHFL.IDX PT, R3, R228, RZ, 0x1f ;  /* 0x00001fffe4037589 */ /* 0x000e2200000e0000 */
[----:B------:R-:W-:Y:S01]  /*1d20*/  UMOV UR9, 0x40000040 ;  /* 0x4000004000097882 */ /* 0x000fe20000000000 */
[----:B------:R-:W-:Y:S01]  /*1d30*/  UMOV UR11, 0x40000040 ;  /* 0x40000040000b7882 */ /* 0x000fe20000000000 */
[----:B------:R-:W-:Y:S01]  /*1d40*/  UMOV UR13, 0x40000040 ;  /* 0x40000040000d7882 */ /* 0x000fe20000000000 */
[----:B------:R-:W-:Y:S01]  /*1d50*/  BAR.SYNC.DEFER_BLOCKING 0xe, 0x100 ;  /* 0x0384000000007b1d */ /* 0x000fe20000010000 */
[----:B------:R-:W-:-:S05]  /*1d60*/  ISETP.NE.AND P0, PT, RZ, UR38, PT ;  /* 0x00000026ff007c0c */ /* 0x000fca000bf05270 */
[----:B------:R-:W-:Y:S01]  /*1d70*/  UMOV UR15, 0x40000040 ;  /* 0x40000040000f7882 */ /* 0x000fe20000000000 */
[----:B------:R-:W-:Y:S01]  /*1d80*/  UMOV UR17, 0x40000040 ;  /* 0x4000004000117882 */ /* 0x000fe20000000000 */
[----:B------:R-:W-:Y:S01]  /*1d90*/  UMOV UR19, 0x40000040 ;  /* 0x4000004000137882 */ /* 0x000fe20000000000 */
[----:B------:R-:W-:Y:S01]  /*1da0*/  UMOV UR7, 0x40000040 ;  /* 0x4000004000077882 */ /* 0x000fe20000000000 */
[----:B0-----:R-:W-:Y:S01]  /*1db0*/  R2UR UR4, R3 ;  /* 0x00000000030472ca */ /* 0x001fe200000e0000 */
[----:B------:R-:W-:Y:S01]  /*1dc0*/  IMAD.MOV.U32 R3, RZ, RZ, 0x1 ;  /* 0x00000001ff037424 */ /* 0x000fe200078e00ff */
[----:B------:R-:W-:-:S04]  /*1dd0*/  WARPGROUP.ARRIVE ;  /* 0x00000000000079c5 */ /* 0x000fc80000000000 */
[----:B------:R-:W-:-:S04]  /*1de0*/  SEL R3, R3, 0x2, !P0 ;  /* 0x0000000203037807 */ /* 0x000fc80004000000 */
[----:B------:R-:W-:-:S03]  /*1df0*/  LOP3.LUT R3, R3, 0x1, RZ, 0xfc, !PT ;  /* 0x0000000103037812 */ /* 0x000fc600078efcff */
[----:B------:R-:W-:Y:S01]  /*1e00*/  ULEA.HI UR5, UR4, UR4, URZ, 0x1 ;  /* 0x0000000404057291 */ /* 0x000fe2000f8f083f */
[----:B------:R-:W-:-:S03]  /*1e10*/  ISETP.NE.AND P1, PT, R3, 0x3, PT ;  /* 0x000000030300780c */ /* 0x000fc60003f25270 */
[----:B------:R-:W-:-:S04]  /*1e20*/  ULOP3.LUT UR5, UR5, 0x1fffe, URZ, 0xc0, !UPT ;  /* 0x0001fffe05057892 */ /* 0x000fc8000f8ec03f */
[----:B------:R-:W-:Y:S02]  /*1e30*/  UIADD3 UR5, UR4, -UR5, URZ ;  /* 0x8000000504057290 */ /* 0x000fe4000fffe03f */
[----:B------:R-:W-:Y:S02]  /*1e40*/  UIADD3 UR4, UR41, 0x36400, URZ ;  /* 0x0003640029047890 */ /* 0x000fe4000fffe03f */
[----:B------:R-:W-:Y:S02]  /*1e50*/  ULEA UR5, UR5, UR41, 0xf ;  /* 0x0000002905057291 */ /* 0x000fe4000f8e783f */
[----:B------:R-:W-:Y:S02]  /*1e60*/  USHF.R.U32.HI UR4, URZ, 0x4, UR4 ;  /* 0x000000043f047899 */ /* 0x000fe40008011604 */
[----:B------:R-:W-:Y:S02]  /*1e70*/  UIADD3 UR5, UR5, 0x400, URZ ;  /* 0x0000040005057890 */ /* 0x000fe4000fffe03f */
[----:B------:R-:W-:-:S02]  /*1e80*/  ULOP3.LUT UR4, UR4, 0x3fff, URZ, 0xc0, !UPT ;  /* 0x00003fff04047892 */ /* 0x000fc4000f8ec03f */
[----:B------:R-:W-:Y:S02]  /*1e90*/  USHF.R.U32.HI UR5, URZ, 0x4, UR5 ;  /* 0x000000043f057899 */ /* 0x000fe40008011605 */
[----:B------:R-:W-:Y:S02]  /*1ea0*/  ULOP3.LUT UR8, UR4, 0x10000, URZ, 0xfc, !UPT ;  /* 0x0001000004087892 */ /* 0x000fe4000f8efc3f */
[----:B------:R-:W-:Y:S02]  /*1eb0*/  ULOP3.LUT UR5, UR5, 0x3fff, URZ, 0xc0, !UPT ;  /* 0x00003fff05057892 */ /* 0x000fe4000f8ec03f */
[----:B------:R-:W-:Y:S02]  /*1ec0*/  UIADD3 UR12, UR8, 0x2, URZ ;  /* 0x00000002080c7890 */ /* 0x000fe4000fffe03f */
[----:B------:R-:W-:Y:S02]  /*1ed0*/  ULOP3.LUT UR20, UR5, 0x2000000, URZ, 0xfc, !UPT ;  /* 0x0200000005147892 */ /* 0x000fe4000f8efc3f */
[----:B------:R-:W-:-:S02]  /*1ee0*/  UIADD3 UR16, UR8, 0x4, URZ ;  /* 0x0000000408107890 */ /* 0x000fc4000fffe03f */
[----:B------:R-:W-:Y:S02]  /*1ef0*/  ULEA UR10, UR36, UR20, 0xc ;  /* 0x00000014240a7291 */ /* 0x000fe4000f8e603f */
[----:B------:R-:W-:Y:S02]  /*1f00*/  UIADD3 UR4, UR8, 0x6, URZ ;  /* 0x0000000608047890 */ /* 0x000fe4000fffe03f */
[----:B------:R-:W-:Y:S02]  /*1f10*/  UIADD3 UR14, UR10, 0x80, URZ ;  /* 0x000000800a0e7890 */ /* 0x000fe4000fffe03f */
[----:B------:R-:W-:Y:S02]  /*1f20*/  UIADD3 UR18, UR10, 0x100, URZ ;  /* 0x000001000a127890 */ /* 0x000fe4000fffe03f */
[----:B------:R-:W-:Y:S02]  /*1f30*/  UIADD3 UR6, UR10, 0x180, URZ ;  /* 0x000001800a067890 */ /* 0x000fe4000fffe03f */
[----:B------:R-:W-:Y:S01]  /*1f40*/  HGMMA.64x256x16.F32.BF16 R24, gdesc[UR8].tnspB, RZ, !UPT, gsb0 ;  /* 0x43e00000081879f0 */ /* 0x000fe2000c0018ff */
[----:B------:R-:W-:-:S02]  /*1f50*/  UMOV UR5, 0x40000040 ;  /* 0x4000004000057882 */ /* 0x000fc40000000000 */
        /* <DEDUP_REMOVED lines=16> */
.L_x_4205:
[----:B------:R-:W-:-:S04]  /*2060*/  ULEA UR6, UR36, UR41, 0x3 ;  /* 0x0000002924067291 */ /* 0x000fc8000f8e183f */
[----:B------:R-:W-:-:S04]  /*2070*/  UIADD3 UR6, UR6, 0x38860, URZ ;  /* 0x0003886006067890 */ /* 0x000fc8000fffe03f */
[----:B------:R-:W-:-:S09]  /*2080*/  UPRMT UR6, UR40, 0x654, UR6 ;  /* 0x0000065428067896 */ /* 0x000fd20008000006 */
[----:B------:R-:W-:Y:S01]  /*2090*/  SYNCS.ARRIVE.TRANS64.RED.A1T0 RZ, [UR6], RZ ;  /* 0x000000ffffff79a7 */ /* 0x000fe20008100406 */
[----:B------:R-:W-:-:S06]  /*20a0*/  UIADD3 UR6, UR21, -0x2, URZ ;  /* 0xfffffffe15067890 */ /* 0x000fcc000fffe03f */
[----:B------:R-:W-:-:S13]  /*20b0*/  ISETP.LE.AND P0, PT, R0, UR6, PT ;  /* 0x0000000600007c0c */ /* 0x000fda000bf03270 */
[----:B------:R-:W-:Y:S05]  /*20c0*/  @!P0 BRA `(.L_x_4206) ;  /* 0x0000000800b48947 */ /* 0x000fea0003800000 */
[----:B------:R-:W-:-:S05]  /*20d0*/  UMOV UR21, UR6 ;  /* 0x0000000600157c82 */ /* 0x000fca0008000000 */
.L_x_4208:
[----:B------:R-:W-:Y:S01]  /*20e0*/  BAR.SYNC.DEFER_BLOCKING 0xe, 0x100 ;  /* 0x0384000000007b1d */ /* 0x000fe20000010000 */
[----:B------:R-:W-:Y:S01]  /*20f0*/  IMAD.U32 R4, RZ, RZ, UR36 ;  /* 0x00000024ff047e24 */ /* 0x000fe2000f8e00ff */
[----:B------:R-:W-:Y:S01]  /*2100*/  UIADD3 UR36, UR36, 0x1, URZ ;  /* 0x0000000124247890 */ /* 0x000fe2000fffe03f */
[----:B------:R-:W-:Y:S01]  /*2110*/  ISETP.LT.AND P0, PT, R0, UR21, PT ;  /* 0x0000001500007c0c */ /* 0x000fe2000bf01270 */
[----:B------:R-:W-:Y:S01]  /*2120*/  UIADD3 UR21, UR21, -0x1, URZ ;  /* 0xffffffff15157890 */ /* 0x000fe2000fffe03f */
        /* <DEDUP_REMOVED lines=10> */
[----:B------:R-:W-:Y:S02]  /*21d0*/  UIADD3 UR18, UR10, 0x100, URZ ;  /* 0x000001000a127890 */ /* 0x000fe4000fffe03f */
[----:B------:R-:W-:Y:S01]  /*21e0*/  UIADD3 UR6, UR10, 0x180, URZ ;  /* 0x000001800a067890 */ /* 0x000fe2000fffe03f */
        /* <DEDUP_REMOVED lines=143> */
[----:B------:R-:W-:Y:S01]  /*2ae0*/  HGMMA.64x256x16.F32.BF16 R24, gdesc[UR4].tnspB, R24, gsb0 ;  /* 0x43e00000041879f0 */ /* 0x000fe20008001818 */
[----:B------:R-:W-:-:S06]  /*2af0*/  USEL UR6, URZ, 0x1, UP0 ;  /* 0x000000013f067887 */ /* 0x000fcc0008000000 */
[----:B------:R-:W-:Y:S01]  /*2b00*/  LOP3.LUT R2, R2, UR6, RZ, 0x3c, !PT ;  /* 0x0000000602027c12 */ /* 0x000fe2000f8e3cff */
[----:B------:R-:W-:Y:S02]  /*2b10*/  WARPGROUP.DEPBAR.LE gsb0, 0x0 ;  /* 0x00008000000079c5 */ /* 0x000fe40000010000 */
[----:B------:R-:W-:Y:S06]  /*2b20*/  BAR.ARV 0xf, 0x100 ;  /* 0x03c4000000007b1d */ /* 0x000fec0000002000 */
[----:B------:R-:W-:Y:S05]  /*2b30*/  @!P1 BRA `(.L_x_4207) ;  /* 0x0000000000049947 */ /* 0x000fea0003800000 */
[----:B------:R-:W-:Y:S01]  /*2b40*/  BPT.TRAP 0x1 ;  /* 0x000000040000795c */ /* 0x000fe20000300000 */
.L_x_4207:
[----:B------:R-:W-:-:S04]  /*2b50*/  ULEA UR6, UR36, UR41, 0x3 ;  /* 0x0000002924067291 */ /* 0x000fc8000f8e183f */
[----:B------:R-:W-:-:S04]  /*2b60*/  UIADD3 UR6, UR6, 0x38860, URZ ;  /* 0x0003886006067890 */ /* 0x000fc8000fffe03f */
[----:B------:R-:W-:-:S09]  /*2b70*/  UPRMT UR6, UR40, 0x654, UR6 ;  /* 0x0000065428067896 */ /* 0x000fd20008000006 */
[----:B------:R-:W-:Y:S01]  /*2b80*/  SYNCS.ARRIVE.TRANS64.RED.A1T0 RZ, [UR6], RZ ;  /* 0x000000ffffff79a7 */ /* 0x000fe20008100406 */
[----:B------:R-:W-:Y:S05]  /*2b90*/  @P0 BRA `(.L_x_4208) ;  /* 0xfffffff400500947 */ /* 0x000fea000383ffff */
.L_x_4206:
[----:B------:R-:W-:Y:S01]  /*2ba0*/  BAR.SYNC.DEFER_BLOCKING 0xe, 0x100 ;  /* 0x0384000000007b1d */ /* 0x000fe20000010000 */
[----:B------:R-:W-:Y:S01]  /*2bb0*/  IMAD.U32 R0, RZ, RZ, UR36 ;  /* 0x00000024ff007e24 */ /* 0x000fe2000f8e00ff */
[----:B------:R-:W-:Y:S01]  /*2bc0*/  UIADD3 UR36, UR36, 0x1, URZ ;  /* 0x0000000124247890 */ /* 0x000fe2000fffe03f */
[----:B------:R-:W-:Y:S01]  /*2bd0*/  PLOP3.LUT P0, PT, PT, PT, PT, 0x8, 0x0 ;  /* 0x000000000000781c */ /* 0x000fe20003f0e170 */
[----:B------:R-:W-:Y:S02]  /*2be0*/  IMAD.MOV.U32 R152, RZ, RZ, RZ ;  /* 0x000000ffff987224 */ /* 0x000fe400078e00ff */
        /* <DEDUP_REMOVED lines=136> */
[----:B------:R-:W-:Y:S01]  /*3470*/  IMAD.MOV.U32 R3, RZ, RZ, RZ ;  /* 0x000000ffff037224 */ /* 0x000fe200078e00ff */
[----:B------:R-:W-:Y:S06]  /*3480*/  BAR.ARV 0xf, 0x100 ;  /* 0x03c4000000007b1d */ /* 0x000fec0000002000 */
[----:B------:R-:W-:Y:S05]  /*3490*/  BRA `(.L_x_4204) ;  /* 0x0000006800907947 */ /* 0x000fea0003800000 */
.L_x_4202:
[----:B------:R-:W-:Y:S01]  /*34a0*/  ISETP.GE.AND P0, PT, R153, 0x1, PT ;  /* 0x000000019900780c */ /* 0x000fe20003f06270 */
[----:B------:R-:W-:-:S12]  /*34b0*/  IMAD.MOV.U32 R23, RZ, RZ, RZ ;  /* 0x000000ffff177224 */ /* 0x000fd800078e00ff */
[----:B------:R-:W-:Y:S05]  /*34c0*/  @!P0 BRA `(.L_x_4209) ;  /* 0x0000000000688947 */ /* 0x000fea0003800000 */
[-C--:B------:R-:W-:Y:S02]  /*34d0*/  IABS R0, R10.reuse ;  /* 0x0000000a00007213 */ /* 0x080fe40000000000 */
[----:B------:R-:W-:Y:S02]  /*34e0*/  IADD3 R3, R9, -0x1, R10 ;  /* 0xffffffff09037810 */ /* 0x000fe40007ffe00a */
[----:B------:R-:W0:Y:S01]  /*34f0*/  I2F.RP R6, R0 ;  /* 0x0000000000067306 */ /* 0x000e220000209400 */
[----:B------:R-:W-:-:S05]  /*3500*/  IABS R8, R10 ;  /* 0x0000000a00087213 */ /* 0x000fca0000000000 */
[----:B------:R-:W-:Y:S02]  /*3510*/  IMAD.MOV R8, RZ, RZ, -R8 ;  /* 0x000000ffff087224 */ /* 0x000fe400078e0a08 */
[----:B0-----:R-:W0:Y:S02]  /*3520*/  MUFU.RCP R6, R6 ;  /* 0x0000000600067308 */ /* 0x001e240000001000 */
[----:B0-----:R-:W-:Y:S01]  /*3530*/  VIADD R4, R6, 0xffffffe ;  /* 0x0ffffffe06047836 */ /* 0x001fe20000000000 */
[----:B------:R-:W-:Y:S02]  /*3540*/  IABS R6, R3 ;  /* 0x0000000300067213 */ /* 0x000fe40000000000 */
[----:B------:R-:W-:-:S03]  /*3550*/  LOP3.LUT R3, R3, R10, RZ, 0x3c, !PT ;  /* 0x0000000a03037212 */ /* 0x000fc600078e3cff */
[----:B------:R0:W1:Y:S01]  /*3560*/  F2I.FTZ.U32.TRUNC.NTZ R5, R4 ;  /* 0x0000000400057305 */ /* 0x000062000021f000 */
[----:B------:R-:W-:Y:S01]  /*3570*/  ISETP.GE.AND P2, PT, R3, RZ, PT ;  /* 0x000000ff0300720c */ /* 0x000fe20003f46270 */
        /* <DEDUP_REMOVED lines=15> */
.L_x_4209:
        /* <DEDUP_REMOVED lines=100> */
.L_x_4210:
        /* <DEDUP_REMOVED lines=12> */
.L_x_4339:
[----:B------:R-:W-:Y:S05]  /*3d70*/  @!P0 BRA `(.L_x_4212) ;  /* 0x0000000000048947 */ /* 0x000fea0003800000 */
[----:B------:R-:W-:Y:S01]  /*3d80*/  BPT.TRAP 0x1 ;  /* 0x000000040000795c */ /* 0x000fe20000300000 */
.L_x_4212:
[----:B------:R-:W-:Y:S01]  /*3d90*/  IMAD.U32 R5, RZ, RZ, UR36 ;  /* 0x00000024ff057e24 */ /* 0x000fe2000f8e00ff */
[----:B------:R-:W-:-:S04]  /*3da0*/  SHF.L.U32 R4, R2, 0x1f, RZ ;  /* 0x0000001f02047819 */ /* 0x000fc800000006ff */
[----:B------:R-:W-:-:S04]  /*3db0*/  LEA R5, R5, UR41, 0x3 ;  /* 0x0000002905057c11 */ /* 0x000fc8000f8e18ff */
[----:B------:R1:W2:Y:S01]  /*3dc0*/  SYNCS.PHASECHK.TRANS64.TRYWAIT P1, [R5+URZ+0x38830], R4 ;  /* 0x03883004050075a7 */ /* 0x0002a2000802017f */
[----:B------:R-:W-:Y:S05]  /*3dd0*/  @!P0 BRA `(.L_x_4213) ;  /* 0x0000000000048947 */ /* 0x000fea0003800000 */
[----:B------:R-:W-:Y:S01]  /*3de0*/  BPT.TRAP 0x1 ;  /* 0x000000040000795c */ /* 0x000fe20000300000 */
.L_x_4213:
[----:B--2---:R-:W-:Y:S05]  /*3df0*/  @P1 BRA `(.L_x_4214) ;  /* 0x0000000000081947 */ /* 0x004fea0003800000 */
[----:B------:R-:W2:Y:S02]  /*3e00*/  SYNCS.PHASECHK.TRANS64.TRYWAIT P1, [R5+URZ+0x38830], R4 ;  /* 0x03883004050075a7 */ /* 0x000ea4000802017f */
[----:B--2---:R-:W-:Y:S05]  /*3e10*/  @!P1 BRA `(.L_x_4215) ;  /* 0x0000011000d09947 */ /* 0x004fea0003800000 */
.L_x_4214:
        /* <DEDUP_REMOVED lines=15> */
[----:B------:R-:W-:Y:S01]  /*3f10*/  UMOV UR15, 0x40000040 ;  /* 0x40000040000f7882 */ /* 0x000fe20000000000 */
[----:B------:R-:W-:-:S02]  /*3f20*/  UMOV UR13, 0x40000040 ;  /* 0x40000040000d7882 */ /* 0x000fc40000000000 */
[----:B------:R-:W-:Y:S02]  /*3f30*/  ULEA UR6, UR36, UR6, 0x9 ;  /* 0x0000000624067291 */ /* 0x000fe4000f8e483f */
[----:B------:R-:W-:Y:S02]  /*3f40*/  ULOP3.LUT UR4, UR4, 0x10000, URZ, 0xfc, !UPT ;  /* 0x0001000004047892 */ /* 0x000fe4000f8efc3f */
[----:B------:R-:W-:Y:S02]  /*3f50*/  UIADD3 UR10, UR6, 0x2, URZ ;  /* 0x00000002060a7890 */ /* 0x000fe4000fffe03f */
[----:B------:R-:W-:Y:S02]  /*3f60*/  UIADD3 UR8, UR4, 0x2, URZ ;  /* 0x0000000204087890 */ /* 0x000fe4000fffe03f */
[----:B------:R-:W-:Y:S02]  /*3f70*/  UIADD3 UR14, UR6, 0x4, URZ ;  /* 0x00000004060e7890 */ /* 0x000fe4000fffe03f */
[----:B------:R-:W-:-:S02]  /*3f80*/  UIADD3 UR12, UR4, 0x4, URZ ;  /* 0x00000004040c7890 */ /* 0x000fc4000fffe03f */
[----:B------:R-:W-:Y:S01]  /*3f90*/  HGMMA.64x64x16.F32.BF16 R24, gdesc[UR4], RZ, !UPT, gsb0 ;  /* 0x00e00000041879f0 */ /* 0x000fe2000c0018ff */
[----:B------:R-:W-:Y:S02]  /*3fa0*/  UIADD3 UR18, UR6, 0x6, URZ ;  /* 0x0000000606127890 */ /* 0x000fe4000fffe03f */
        /* <DEDUP_REMOVED lines=13> */
[----:B------:R-:W0:Y:S02]  /*4080*/  SYNCS.PHASECHK.TRANS64.TRYWAIT P1, [UR41+0x38810], R3 ;  /* 0x03881003ff0075a7 */ /* 0x000e240008020169 */
[----:B0-----:R-:W-:Y:S05]  /*4090*/  @!P1 BRA `(.L_x_4216) ;  /* 0x0000011000449947 */ /* 0x001fea0003800000 */
.L_x_4340:
[----:B------:R-:W-:Y:S05]  /*40a0*/  @!P0 BRA `(.L_x_4217) ;  /* 0x0000000000048947 */ /* 0x000fea0003800000 */
[----:B------:R-:W-:Y:S01]  /*40b0*/  BPT.TRAP 0x1 ;  /* 0x000000040000795c */ /* 0x000fe20000300000 */
.L_x_4217:
[----:B------:R3:W4:Y:S01]  /*40c0*/  SYNCS.PHASECHK.TRANS64.TRYWAIT P1, [R5+URZ+0x38850], R4 ;  /* 0x03885004050075a7 */ /* 0x000722000802017f */
[----:B------:R-:W-:Y:S05]  /*40d0*/  @!P0 BRA `(.L_x_4218) ;  /* 0x0000000000048947 */ /* 0x000fea0003800000 */
[----:B------:R-:W-:Y:S01]  /*40e0*/  BPT.TRAP 0x1 ;  /* 0x000000040000795c */ /* 0x000fe20000300000 */
.L_x_4218:
[----:B----4-:R-:W-:Y:S05]  /*40f0*/  @P1 BRA `(.L_x_4219) ;  /* 0x0000000000081947 */ /* 0x010fea0003800000 */
[----:B------:R-:W4:Y:S02]  /*4100*/  SYNCS.PHASECHK.TRANS64.TRYWAIT P1, [R5+URZ+0x38850], R4 ;  /* 0x03885004050075a7 */ /* 0x000f24000802017f */
[----:B----4-:R-:W-:Y:S05]  /*4110*/  @!P1 BRA `(.L_x_4220) ;  /* 0x00000110003c9947 */ /* 0x010fea0003800000 */
.L_x_4219:
[----:B------:R-:W-:Y:S01]  /*4120*/  UIADD3 UR4, UR41, 0x400, URZ ;  /* 0x0000040029047890 */ /* 0x000fe2000fffe03f */
[----:B------:R-:W-:Y:S01]  /*4130*/  WARPGROUP.ARRIVE ;  /* 0x00000000000079c5 */ /* 0x000fe20000000000 */
[----:B------:R-:W-:-:S05]  /*4140*/  UIADD3 UR5, UR41, 0x26400, URZ ;  /* 0x0002640029057890 */ /* 0x000fca000fffe03f */
[----:B0-----:R-:W0:Y:S01]  /*4150*/  S2R R3, SR_TID.X ;  /* 0x0000000000037919 */ /* 0x001e220000002100 */
[----:B------:R-:W-:Y:S02]  /*4160*/  USHF.R.U32.HI UR4, URZ, 0x4, UR4 ;  /* 0x000000043f047899 */ /* 0x000fe40008011604 */
[----:B------:R-:W-:Y:S02]  /*4170*/  USHF.R.U32.HI UR5, URZ, 0x4, UR5 ;  /* 0x000000043f057899 */ /* 0x000fe40008011605 */
[----:B------:R-:W-:Y:S02]  /*4180*/  ULOP3.LUT UR4, UR4, 0x3fff, URZ, 0xc0, !UPT ;  /* 0x00003fff04047892 */ /* 0x000fe4000f8ec03f */
[----:B------:R-:W-:Y:S02]  /*4190*/  ULOP3.LUT UR5, UR5, 0x3fff, URZ, 0xc0, !UPT ;  /* 0x00003fff05057892 */ /* 0x000fe4000f8ec03f */
[----:B------:R-:W-:Y:S02]  /*41a0*/  ULOP3.LUT UR4, UR4, 0x10000, URZ, 0xfc, !UPT ;  /* 0x0001000004047892 */ /* 0x000fe4000f8efc3f */
[----:B------:R-:W-:-:S02]  /*41b0*/  ULOP3.LUT UR6, UR5, 0x10000, URZ, 0xfc, !UPT ;  /* 0x0001000005067892 */ /* 0x000fc4000f8efc3f */
[----:B------:R-:W-:Y:S01]  /*41c0*/  ULEA UR5, UR36, UR4, 0xc ;  /* 0x0000000424057291 */ /* 0x000fe2000f8e603f */
[----:B------:R-:W-:Y:S01]  /*41d0*/  UMOV UR21, 0x40000040 ;  /* 0x4000004000157882 */ /* 0x000fe20000000000 */
[----:B------:R-:W-:Y:S01]  /*41e0*/  UMOV UR23, 0x40000040 ;  /* 0x4000004000177882 */ /* 0x000fe20000000000 */
[----:B------:R-:W-:Y:S02]  /*41f0*/  UIADD3 UR14, UR6, 0x800, URZ ;  /* 0x00000800060e7890 */ /* 0x000fe4000fffe03f */
[----:B------:R-:W-:Y:S02]  /*4200*/  UMOV UR20, UR6 ;  /* 0x0000000600147c82 */ /* 0x000fe40008000000 */
[----:B------:R-:W-:Y:S01]  /*4210*/  UMOV UR22, UR5 ;  /* 0x0000000500167c82 */ /* 0x000fe20008000000 */
[----:B------:R-:W-:Y:S01]  /*4220*/  UIADD3 UR15, UR5, 0x800, URZ ;  /* 0x00000800050f7890 */ /* 0x000fe2000fffe03f */
[----:B------:R-:W-:Y:S01]  /*4230*/  HGMMA.64x64x16.F32.BF16 R24, gdesc[UR20], R24, gsb0 ;  /* 0x00e00000141879f0 */ /* 0x000fe20008001818 */
[----:B------:R-:W-:-:S02]  /*4240*/  UIADD3 UR20, UR6, 0x2, URZ ;  /* 0x0000000206147890 */ /* 0x000fc4000fffe03f */
[----:B------:R-:W-:Y:S01]  /*4250*/  UIADD3 UR22, UR5, 0x2, URZ ;  /* 0x0000000205167890 */ /* 0x000fe2000fffe03f */
[----:B------:R-:W-:Y:S01]  /*4260*/  UMOV UR21, 0x40000040 ;  /* 0x4000004000157882 */ /* 0x000fe20000000000 */
[----:B------:R-:W-:Y:S01]  /*4270*/  UMOV UR23, 0x40000040 ;  /* 0x4000004000177882 */ /* 0x000fe20000000000 */
[----:B0-----:R-:W-:-:S06]  /*4280*/  SHF.R.U32.HI R3, RZ, 0x7, R3 ;  /* 0x00000007ff037819 */ /* 0x001fcc0000011603 */
[----:B------:R-:W0:Y:S02]  /*4290*/  SHFL.IDX PT, R3, R3, RZ, 0x1f ;  /* 0x00001fff03037589 */ /* 0x000e2400000e0000 */
[----:B0-----:R-:W-:-:S13]  /*42a0*/  R2UR UR7, R3 ;  /* 0x00000000030772ca */ /* 0x001fda00000e0000 */
[----:B------:R-:W-:-:S03]  /*42b0*/  UISETP.GT.AND UP0, UPT, UR7, 0x7f, UPT ;  /* 0x0000007f0700788c */ /* 0x000fc6000bf04270 */
[----:B------:R-:W-:Y:S01]  /*42c0*/  UMOV UR7, 0x4 ;  /* 0x0000000400077882 */ /* 0x000fe20000000000 */
[----:B------:R-:W-:Y:S02]  /*42d0*/  USEL UR11, URZ, 0x2, !UP0 ;  /* 0x000000023f0b7887 */ /* 0x000fe4000c000000 */
[----:B------:R-:W-:Y:S02]  /*42e0*/  USEL UR10, UR7, 0x2, UP0 ;  /* 0x00000002070a7887 */ /* 0x000fe40008000000 */
[----:B------:R-:W-:Y:S01]  /*42f0*/  USEL UR7, UR7, 0x6, !UP0 ;  /* 0x0000000607077887 */ /* 0x000fe2000c000000 */
[----:B------:R-:W-:Y:S02]  /*4300*/  WARPGROUP.DEPBAR.LE gsb0, 0x0 ;  /* 0x00008000000079c5 */ /* 0x000fe40000010000 */
[----:B------:R-:W-:-:S06]  /*4310*/  WARPGROUP.ARRIVE ;  /* 0x00000000000079c5 */ /* 0x000fcc0000000000 */
[----:B------:R-:W-:Y:S01]  /*4320*/  HGMMA.64x64x16.F32.BF16 R24, gdesc[UR20], R24, gsb0 ;  /* 0x00e00000141879f0 */ /* 0x000fe20008001818 */
[----:B------:R-:W-:Y:S02]  /*4330*/  UIADD3 UR20, UR6, 0x4, URZ ;  /* 0x0000000406147890 */ /* 0x000fe4000fffe03f */
[----:B------:R-:W-:Y:S01]  /*4340*/  UIADD3 UR22, UR5, 0x4, URZ ;  /* 0x0000000405167890 */ /* 0x000fe2000fffe03f */
[----:B------:R-:W-:Y:S01]  /*4350*/  UMOV UR21, 0x40000040 ;  /* 0x4000004000157882 */ /* 0x000fe20000000000 */
[----:B------:R-:W-:Y:S01]  /*4360*/  UMOV UR23, 0x40000040 ;  /* 0x4000004000177882 */ /* 0x000fe20000000000 */
        /* <DEDUP_REMOVED lines=94> */
[----:B------:R-:W-:Y:S02]  /*4950*/  UIADD3 UR20, UR11, UR14, URZ ;  /* 0x0000000e0b147290 */ /* 0x000fe4000fffe03f */
[----:B------:R-:W-:Y:S01]  /*4960*/  UIADD3 UR22, UR11, UR15, URZ ;  /* 0x0000000f0b167290 */ /* 0x000fe2000fffe03f */
        /* <DEDUP_REMOVED lines=16> */
[----:B------:R-:W-:Y:S01]  /*4a70*/  UMOV UR14, 0x28 ;  /* 0x00000028000e7882 */ /* 0x000fe20000000000 */
[----:B------:R-:W-:Y:S01]  /*4a80*/  UMOV UR15, 0xa00 ;  /* 0x00000a00000f7882 */ /* 0x000fe20000000000 */
[----:B------:R-:W-:Y:S02]  /*4a90*/  USEL UR14, UR14, 0x26, UP0 ;  /* 0x000000260e0e7887 */ /* 0x000fe40008000000 */
[----:B------:R-:W-:-:S02]  /*4aa0*/  USEL UR15, UR15, 0x980, UP0 ;  /* 0x000009800f0f7887 */ /* 0x000fc40008000000 */
[----:B------:R-:W-:Y:S02]  /*4ab0*/  ULOP3.LUT UR14, UR14, 0x6, URZ, 0xc0, !UPT ;  /* 0x000000060e0e7892 */ /* 0x000fe4000f8ec03f */
[----:B------:R-:W-:Y:S01]  /*4ac0*/  ULOP3.LUT UR15, UR15, 0xa00, URZ, 0xc0, !UPT ;  /* 0x00000a000f0f7892 */ /* 0x000fe2000f8ec03f */
[----:B------:R-:W-:Y:S02]  /*4ad0*/  WARPGROUP.DEPBAR.LE gsb0, 0x0 ;  /* 0x00008000000079c5 */ /* 0x000fe40000010000 */
[----:B------:R-:W-:-:S06]  /*4ae0*/  WARPGROUP.ARRIVE ;  /* 0x00000000000079c5 */ /* 0x000fcc0000000000 */
[----:B------:R-:W-:Y:S01]  /*4af0*/  HGMMA.64x64x16.F32.BF16 R24, gdesc[UR20], R24, gsb0 ;  /* 0x00e00000141879f0 */ /* 0x000fe20008001818 */
[----:B------:R-:W-:Y:S02]  /*4b00*/  UIADD3 UR20, UR14, UR15, UR6 ;  /* 0x0000000f0e147290 */ /* 0x000fe4000fffe006 */
[----:B------:R-:W-:Y:S01]  /*4b10*/  UIADD3 UR22, UR14, UR15, UR5 ;  /* 0x0000000f0e167290 */ /* 0x000fe2000fffe005 */
[----:B------:R-:W-:Y:S01]  /*4b20*/  UMOV UR21, 0x40000040 ;  /* 0x4000004000157882 */ /* 0x000fe20000000000 */
[----:B------:R-:W-:Y:S01]  /*4b30*/  UMOV UR23, 0x40000040 ;  /* 0x4000004000177882 */ /* 0x000fe20000000000 */
[----:B------:R-:W-:Y:S02]  /*4b40*/  UIADD3 UR14, UR6, 0xa00, URZ ;  /* 0x00000a00060e7890 */ /* 0x000fe4000fffe03f */
[----:B------:R-:W-:Y:S01]  /*4b50*/  UIADD3 UR15, UR5, 0xa00, URZ ;  /* 0x00000a00050f7890 */ /* 0x000fe2000fffe03f */
        /* <DEDUP_REMOVED lines=86> */
[----:B------:R-:W-:Y:S02]  /*50c0*/  UMOV UR10, 0x1000 ;  /* 0x00001000000a7882 */ /* 0x000fe40000000000 */
[----:B------:R-:W-:-:S04]  /*50d0*/  USEL UR10, UR10, 0xf80, UP0 ;  /* 0x00000f800a0a7887 */ /* 0x000fc80008000000 */
[----:B------:R-:W-:Y:S01]  /*50e0*/  ULOP3.LUT UR10, UR10, 0x1e00, URZ, 0xc0, !UPT ;  /* 0x00001e000a0a7892 */ /* 0x000fe2000f8ec03f */
        /* <DEDUP_REMOVED lines=17> */
[----:B------:R-:W-:Y:S02]  /*5200*/  WARPGROUP.DEPBAR.LE gsb0, 0x0 ;  /* 0x00008000000079c5 */ /* 0x000fe40000010000 */
[----:B------:R-:W-:-:S06]  /*5210*/  WARPGROUP.ARRIVE ;  /* 0x00000000000079c5 */ /* 0x000fcc0000000000 */
[----:B------:R-:W-:Y:S03]  /*5220*/  HGMMA.64x64x16.F32.BF16 R24, gdesc[UR20], R24, gsb0 ;  /* 0x00e00000141879f0 */ /* 0x000fe60008001818 */
[----:B------:R-:W-:Y:S02]  /*5230*/  WARPGROUP.DEPBAR.LE gsb0, 0x0 ;  /* 0x00008000000079c5 */ /* 0x000fe40000010000 */
[----:B------:R-:W-:Y:S05]  /*5240*/  @!P0 BRA `(.L_x_4221) ;  /* 0x0000000000048947 */ /* 0x000fea0003800000 */
[----:B------:R-:W-:Y:S01]  /*5250*/  BPT.TRAP 0x1 ;  /* 0x000000040000795c */ /* 0x000fe20000300000 */
.L_x_4221:
[----:B------:R-:W5:Y:S01]  /*5260*/  LDL R6, [R1+0x4] ;  /* 0x0000040001067983 */ /* 0x000f620000100800 */
[----:B------:R-:W-:Y:S01]  /*5270*/  ULDC UR5, c[0x0][0xad0] ;  /* 0x0002b40000057ab9 */ /* 0x000fe20000000800 */
[----:B------:R-:W-:Y:S02]  /*5280*/  IMAD R153, R23, -0x40, R153 ;  /* 0xffffffc017997824 */ /* 0x000fe400078e0299 */
        /* <DEDUP_REMOVED lines=36> */
[----:B------:R-:W-:Y:S01]  /*54d0*/  ULDC UR18, c[0x0][0xa80] ;  /* 0x0002a00000127ab9 */ /* 0x000fe20000000800 */
[----:B------:R-:W-:Y:S01]  /*54e0*/  R2UR UR5, R5 ;  /* 0x00000000050572ca */ /* 0x000fe200000e0000 */
[----:B------:R-:W0:Y:S01]  /*54f0*/  MUFU.TANH R32, R32 ;  /* 0x0000002000207308 */ /* 0x000e220000002400 */
[----:B------:R-:W-:Y:S01]  /*5500*/  ULOP3.LUT UR43, UR43, 0x2000000, URZ, 0xfc, !UPT ;  /* 0x020000002b2b7892 */ /* 0x000fe2000f8efc3f */
[----:B------:R-:W-:Y:S01]  /*5510*/  UMOV UR11, 0x40000040 ;  /* 0x40000040000b7882 */ /* 0x000fe20000000000 */
[----:B------:R-:W-:-:S02]  /*5520*/  UMOV UR15, 0x40000040 ;  /* 0x40000040000f7882 */ /* 0x000fc40000000000 */
[----:B------:R-:W-:-:S03]  /*5530*/  ULEA UR10, UR36, UR43, 0xc ;  /* 0x0000002b240a7291 */ /* 0x000fc6000f8e603f */
[----:B------:R-:W0:Y:S01]  /*5540*/  MUFU.TANH R3, R26 ;  /* 0x0000001a00037308 */ /* 0x000e220000002400 */
[----:B------:R-:W-:-:S03]  /*5550*/  UIADD3 UR14, UR10, 0x80, URZ ;  /* 0x000000800a0e7890 */ /* 0x000fc6000fffe03f */
[----:B------:R-:W-:-:S04]  /*5560*/  UIADD3 UR5, UR5, 0x38840, URZ ;  /* 0x0003884005057890 */ /* 0x000fc8000fffe03f */
[----:B------:R-:W0:Y:S01]  /*5570*/  MUFU.TANH R33, R33 ;  /* 0x0000002100217308 */ /* 0x000e220000002400 */
[----:B------:R-:W-:-:S07]  /*5580*/  UPRMT UR5, UR40, 0x654, UR5 ;  /* 0x0000065428057896 */ /* 0x000fce0008000005 */
[----:B-1234-:R-:W1:Y:S02]  /*5590*/  MUFU.TANH R4, R27 ;  /* 0x0000001b00047308 */ /* 0x01ee640000002400 */
[----:B------:R-:W-:Y:S06]  /*55a0*/  SYNCS.ARRIVE.TRANS64.RED.A1T0 RZ, [UR5], RZ ;  /* 0x000000ffffff79a7 */ /* 0x000fec0008100405 */
[----:B------:R-:W2:Y:S08]  /*55b0*/  MUFU.TANH R36, R36 ;  /* 0x0000002400247308 */ /* 0x000eb00000002400 */
[----:B------:R-:W3:Y:S08]  /*55c0*/  MUFU.TANH R8, R30 ;  /* 0x0000001e00087308 */ /* 0x000ef00000002400 */
[----:B------:R-:W4:Y:S08]  /*55d0*/  MUFU.TANH R37, R37 ;  /* 0x0000002500257308 */ /* 0x000f300000002400 */
        /* <DEDUP_REMOVED lines=20> */
[----:B------:R-:W4:Y:S01]  /*5720*/  MUFU.TANH R55, R55 ;  /* 0x0000003700377308 */ /* 0x000f220000002400 */
[----:B-----5:R-:W-:Y:S01]  /*5730*/  IADD3 R153, -R6, 0x40, R153 ;  /* 0x0000004006997810 */ /* 0x020fe20007ffe199 */
[----:B------:R-:W-:Y:S03]  /*5740*/  BAR.SYNC.DEFER_BLOCKING 0xf, 0x100 ;  /* 0x03c4000000007b1d */ /* 0x000fe60000010000 */
[----:B------:R-:W-:-:S02]  /*5750*/  ISETP.GT.AND P5, PT, R153, RZ, PT ;  /* 0x000000ff9900720c */ /* 0x000fc40003fa4270 */
[C---:B------:R-:W-:Y:S02]  /*5760*/  ISETP.GT.AND P4, PT, R153.reuse, 0x1, PT ;  /* 0x000000019900780c */ /* 0x040fe40003f84270 */
[----:B------:R-:W-:Y:S02]  /*5770*/  ISETP.GT.AND P3, PT, R153, 0x8, PT ;  /* 0x000000089900780c */ /* 0x000fe40003f64270 */
[----:B0-----:R-:W-:Y:S02]  /*5780*/  FSEL R24, R24, -INF , P5 ;  /* 0xff80000018187808 */ /* 0x001fe40002800000 */
[----:B------:R-:W-:Y:S02]  /*5790*/  FSEL R25, R25, -INF , P4 ;  /* 0xff80000019197808 */ /* 0x000fe40002000000 */
[----:B------:R-:W-:Y:S02]  /*57a0*/  ISETP.GT.AND P2, PT, R153, 0x9, PT ;  /* 0x000000099900780c */ /* 0x000fe40003f44270 */
[----:B------:R-:W-:-:S02]  /*57b0*/  FSEL R28, R28, -INF , P3 ;  /* 0xff8000001c1c7808 */ /* 0x000fc40001800000 */
[----:B------:R-:W-:Y:S02]  /*57c0*/  FMNMX.FTZ R7, R24, R25, !PT ;  /* 0x0000001918077209 */ /* 0x000fe40007810000 */
[----:B------:R-:W-:Y:S02]  /*57d0*/  ISETP.GT.AND P1, PT, R153, 0x10, PT ;  /* 0x000000109900780c */ /* 0x000fe40003f24270 */
[----:B------:R-:W-:Y:S02]  /*57e0*/  FSEL R29, R29, -INF , P2 ;  /* 0xff8000001d1d7808 */ /* 0x000fe40001000000 */
[----:B------:R-:W-:Y:S02]  /*57f0*/  FMNMX.FTZ R6, R28, R7, !PT ;  /* 0x000000071c067209 */ /* 0x000fe40007810000 */
[----:B------:R-:W-:Y:S02]  /*5800*/  ISETP.GT.AND P6, PT, R153, 0x11, PT ;  /* 0x000000119900780c */ /* 0x000fe40003fc4270 */
[----:B------:R-:W-:-:S02]  /*5810*/  FSEL R32, R32, -INF , P1 ;  /* 0xff80000020207808 */ /* 0x000fc40000800000 */
[----:B------:R-:W-:Y:S02]  /*5820*/  FMNMX.FTZ R7, R29, R6, !PT ;  /* 0x000000061d077209 */ /* 0x000fe40007810000 */
[----:B------:R-:W-:Y:S02]  /*5830*/  FSEL R3, R3, -INF , P5 ;  /* 0xff80000003037808 */ /* 0x000fe40002800000 */
[----:B------:R-:W-:Y:S02]  /*5840*/  ISETP.GT.AND P5, PT, R153, 0x18, PT ;  /* 0x000000189900780c */ /* 0x000fe40003fa4270 */
[----:B------:R-:W-:Y:S02]  /*5850*/  FSEL R33, R33, -INF , P6 ;  /* 0xff80000021217808 */ /* 0x000fe40003000000 */
[----:B------:R-:W-:Y:S02]  /*5860*/  FMNMX.FTZ R6, R32, R7, !PT ;  /* 0x0000000720067209 */ /* 0x000fe40007810000 */
[----:B-1----:R-:W-:-:S02]  /*5870*/  FSEL R4, R4, -INF , P4 ;  /* 0xff80000004047808 */ /* 0x002fc40002000000 */
[----:B------:R-:W-:Y:S02]  /*5880*/  ISETP.GT.AND P4, PT, R153, 0x19, PT ;  /* 0x000000199900780c */ /* 0x000fe40003f84270 */
[----:B--2---:R-:W-:Y:S02]  /*5890*/  FSEL R36, R36, -INF , P5 ;  /* 0xff80000024247808 */ /* 0x004fe40002800000 */
[----:B------:R-:W-:Y:S02]  /*58a0*/  FMNMX.FTZ R7, R33, R6, !PT ;  /* 0x0000000621077209 */ /* 0x000fe40007810000 */
[----:B---3--:R-:W-:Y:S02]  /*58b0*/  FSEL R8, R8, -INF , P3 ;  /* 0xff80000008087808 */ /* 0x008fe40001800000 */
[----:B------:R-:W-:Y:S02]  /*58c0*/  ISETP.GT.AND P3, PT, R153, 0x20, PT ;  /* 0x000000209900780c */ /* 0x000fe40003f64270 */
[----:B----4-:R-:W-:-:S02]  /*58d0*/  FSEL R37, R37, -INF , P4 ;  /* 0xff80000025257808 */ /* 0x010fc40002000000 */
[----:B------:R-:W-:Y:S02]  /*58e0*/  FMNMX.FTZ R6, R36, R7, !PT ;  /* 0x0000000724067209 */ /* 0x000fe40007810000 */
[----:B------:R-:W-:Y:S02]  /*58f0*/  FSEL R9, R9, -INF , P2 ;  /* 0xff80000009097808 */ /* 0x000fe40001000000 */
[----:B------:R-:W-:Y:S02]  /*5900*/  ISETP.GT.AND P2, PT, R153, 0x21, PT ;  /* 0x000000219900780c */ /* 0x000fe40003f44270 */
[----:B------:R-:W-:Y:S02]  /*5910*/  FSEL R40, R40, -INF , P3 ;  /* 0xff80000028287808 */ /* 0x000fe40001800000 */
[----:B------:R-:W-:Y:S02]  /*5920*/  FMNMX.FTZ R7, R37, R6, !PT ;  /* 0x0000000625077209 */ /* 0x000fe40007810000 */
[----:B------:R-:W-:-:S02]  /*5930*/  FSEL R10, R10, -INF , P1 ;  /* 0xff8000000a0a7808 */ /* 0x000fc40000800000 */
[----:B------:R-:W-:Y:S02]  /*5940*/  ISETP.GT.AND P1, PT, R153, 0x28, PT ;  /* 0x000000289900780c */ /* 0x000fe40003f24270 */
[----:B------:R-:W-:Y:S02]  /*5950*/  FSEL R41, R41, -INF , P2 ;  /* 0xff80000029297808 */ /* 0x000fe40001000000 */
[----:B------:R-:W-:Y:S02]  /*5960*/  FMNMX.FTZ R6, R40, R7, !PT ;  /* 0x0000000728067209 */ /* 0x000fe40007810000 */
[----:B------:R-:W-:Y:S02]  /*5970*/  FSEL R11, R11, -INF , P6 ;  /* 0xff8000000b0b7808 */ /* 0x000fe40003000000 */
[----:B------:R-:W-:Y:S02]  /*5980*/  ISETP.GT.AND P6, PT, R153, 0x29, PT ;  /* 0x000000299900780c */ /* 0x000fe40003fc4270 */
[----:B------:R-:W-:-:S02]  /*5990*/  FSEL R44, R44, -INF , P1 ;  /* 0xff8000002c2c7808 */ /* 0x000fc40000800000 */
        /* <DEDUP_REMOVED lines=18> */
[----:B------:R-:W-:Y:S02]  /*5ac0*/  FMNMX.FTZ R6, R52, R7, !PT ;  /* 0x0000000734067209 */ /* 0x000fe40007810000 */
[----:B------:R-:W-:Y:S02]  /*5ad0*/  FSEL R46, R46, -INF , P1 ;  /* 0xff8000002e2e7808 */ /* 0x000fe40000800000 */
[----:B------:R-:W-:Y:S02]  /*5ae0*/  FMNMX.FTZ R14, R53, R6, !PT ;  /* 0x00000006350e7209 */ /* 0x000fe40007810000 */
[----:B------:R-:W-:Y:S02]  /*5af0*/  FSEL R47, R47, -INF , P6 ;  /* 0xff8000002f2f7808 */ /* 0x000fe40003000000 */
[----:B------:R-:W-:Y:S01]  /*5b00*/  FSEL R50, R50, -INF , P5 ;  /* 0xff80000032327808 */ /* 0x000fe20002800000 */
[----:B------:R-:W0:Y:S01]  /*5b10*/  SHFL.BFLY PT, R7, R14, 0x2, 0x1f ;  /* 0x0c401f000e077f89 */ /* 0x000e2200000e0000 */
[----:B------:R-:W-:-:S02]  /*5b20*/  FSEL R51, R51, -INF , P4 ;  /* 0xff80000033337808 */ /* 0x000fc40002000000 */
[----:B------:R-:W-:Y:S02]  /*5b30*/  FSEL R54, R54, -INF , P3 ;  /* 0xff80000036367808 */ /* 0x000fe40001800000 */
[----:B------:R-:W-:Y:S02]  /*5b40*/  FSEL R55, R55, -INF , P2 ;  /* 0xff80000037377808 */ /* 0x000fe40001000000 */
[----:B0-----:R-:W-:Y:S02]  /*5b50*/  FMNMX.FTZ R15, R14, R7, !PT ;  /* 0x000000070e0f7209 */ /* 0x001fe40007810000 */
[----:B------:R-:W-:-:S03]  /*5b60*/  FMNMX.FTZ R7, R3, R4, !PT ;  /* 0x0000000403077209 */ /* 0x000fc60007810000 */
[----:B------:R-:W0:Y:S01]  /*5b70*/  SHFL.BFLY PT, R20, R15, 0x1, 0x1f ;  /* 0x0c201f000f147f89 */ /* 0x000e2200000e0000 */
[----:B------:R-:W-:-:S04]  /*5b80*/  FMNMX.FTZ R6, R8, R7, !PT ;  /* 0x0000000708067209 */ /* 0x000fc80007810000 */
[----:B------:R-:W-:-:S04]  /*5b90*/  FMNMX.FTZ R7, R9, R6, !PT ;  /* 0x0000000609077209 */ /* 0x000fc80007810000 */
[----:B------:R-:W-:-:S04]  /*5ba0*/  FMNMX.FTZ R6, R10, R7, !PT ;  /* 0x000000070a067209 */ /* 0x000fc80007810000 */
[----:B------:R-:W-:-:S04]  /*5bb0*/  FMNMX.FTZ R7, R11, R6, !PT ;  /* 0x000000060b077209 */ /* 0x000fc80007810000 */
[----:B------:R-:W-:-:S04]  /*5bc0*/  FMNMX.FTZ R14, R12, R7, !PT ;  /* 0x000000070c0e7209 */ /* 0x000fc80007810000 */
[----:B------:R-:W-:Y:S02]  /*5bd0*/  FMNMX.FTZ R7, R13, R14, !PT ;  /* 0x0000000e0d077209 */ /* 0x000fe40007810000 */
[----:B0-----:R-:W-:Y:S02]  /*5be0*/  FMNMX.FTZ R6, R15, R20, !PT ;  /* 0x000000140f067209 */ /* 0x001fe40007810000 */
[----:B------:R-:W-:Y:S02]  /*5bf0*/  FMNMX.FTZ R14, R42, R7, !PT ;  /* 0x000000072a0e7209 */ /* 0x000fe40007810000 */
        /* <DEDUP_REMOVED lines=24> */
[----:B------:R-:W1:Y:S01]  /*5d80*/  SHFL.BFLY PT, R7, R14, 0x2, 0x1f ;  /* 0x0c401f000e077f89 */ /* 0x000e6200000e0000 */
[--C-:B------:R-:W-:Y:S01]  /*5d90*/  FFMA.FTZ R48, R48, UR18, -R20.reuse ;  /* 0x0000001230307c23 */ /* 0x100fe20008010814 */
[--C-:B------:R-:W-:Y:S01]  /*5da0*/  FFMA.FTZ R49, R49, UR18, -R20.reuse ;  /* 0x0000001231317c23 */ /* 0x100fe20008010814 */
[--C-:B------:R-:W-:Y:S01]  /*5db0*/  FFMA.FTZ R52, R52, UR18, -R20.reuse ;  /* 0x0000001234347c23 */ /* 0x100fe20008010814 */
[----:B------:R-:W-:Y:S01]  /*5dc0*/  MUFU.EX2 R28, R28 ;  /* 0x0000001c001c7308 */ /* 0x000fe20000000800 */
[----:B------:R-:W-:-:S07]  /*5dd0*/  FFMA.FTZ R20, R53, UR18, -R20 ;  /* 0x0000001235147c23 */ /* 0x000fce0008010814 */
[----:B------:R-:W2:Y:S01]  /*5de0*/  MUFU.EX2 R29, R29 ;  /* 0x0000001d001d7308 */ /* 0x000ea20000000800 */
[----:B0-----:R-:W-:Y:S01]  /*5df0*/  FADD.FTZ R21, R24, R25 ;  /* 0x0000001918157221 */ /* 0x001fe20000010000 */
[----:B------:R-:W-:-:S06]  /*5e00*/  F2FP.BF16.F32.PACK_AB R152, R25, R24 ;  /* 0x000000181998723e */ /* 0x000fcc00000010ff */
[----:B------:R-:W-:Y:S01]  /*5e10*/  MUFU.EX2 R32, R32 ;  /* 0x0000002000207308 */ /* 0x000fe20000000800 */
[----:B-1----:R-:W-:-:S07]  /*5e20*/  FMNMX.FTZ R15, R14, R7, !PT ;  /* 0x000000070e0f7209 */ /* 0x002fce0007810000 */
[----:B------:R-:W0:Y:S01]  /*5e30*/  MUFU.EX2 R33, R33 ;  /* 0x0000002100217308 */ /* 0x000e220000000800 */
[----:B------:R-:W1:Y:S01]  /*5e40*/  SHFL.BFLY PT, R14, R15, 0x1, 0x1f ;  /* 0x0c201f000f0e7f89 */ /* 0x000e6200000e0000 */
[----:B--2---:R-:W-:-:S06]  /*5e50*/  F2FP.BF16.F32.PACK_AB R154, R29, R28 ;  /* 0x0000001c1d9a723e */ /* 0x004fcc00000010ff */
[----:B------:R-:W-:Y:S08]  /*5e60*/  MUFU.EX2 R36, R36 ;  /* 0x0000002400247308 */ /* 0x000ff00000000800 */
[----:B------:R-:W2:Y:S01]  /*5e70*/  MUFU.EX2 R37, R37 ;  /* 0x0000002500257308 */ /* 0x000ea20000000800 */
[----:B0-----:R-:W-:-:S07]  /*5e80*/  F2FP.BF16.F32.PACK_AB R156, R33, R32 ;  /* 0x00000020219c723e */ /* 0x001fce00000010ff */
[----:B------:R-:W-:Y:S01]  /*5e90*/  MUFU.EX2 R40, R40 ;  /* 0x0000002800287308 */ /* 0x000fe20000000800 */
[----:B-1----:R-:W-:-:S04]  /*5ea0*/  FMNMX.FTZ R7, R15, R14, !PT ;  /* 0x0000000e0f077209 */ /* 0x002fc80007810000 */
[C---:B------:R-:W-:Y:S01]  /*5eb0*/  FSETP.NEU.FTZ.AND P1, PT, R7.reuse, -INF , PT ;  /* 0xff8000000700780b */ /* 0x040fe20003f3d000 */
[----:B------:R-:W-:Y:S02]  /*5ec0*/  FMUL.FTZ R14, R7, UR18 ;  /* 0x00000012070e7c20 */ /* 0x000fe40008410000 */
[----:B------:R0:W-:Y:S01]  /*5ed0*/  MUFU.EX2 R15, R20 ;  /* 0x00000014000f7308 */ /* 0x0001e20000000800 */
[----:B--2---:R-:W-:Y:S02]  /*5ee0*/  F2FP.BF16.F32.PACK_AB R158, R37, R36 ;  /* 0x00000024259e723e */ /* 0x004fe400000010ff */
        /* <DEDUP_REMOVED lines=10> */
[----:B0-----:R-:W-:Y:S01]  /*5f90*/  FADD.FTZ R20, R28, R21 ;  /* 0x000000151c147221 */ /* 0x001fe20000010000 */
[--C-:B------:R-:W-:Y:S01]  /*5fa0*/  FFMA.FTZ R42, R42, UR18, -R14.reuse ;  /* 0x000000122a2a7c23 */ /* 0x100fe2000801080e */
[--C-:B------:R-:W-:Y:S01]  /*5fb0*/  FFMA.FTZ R43, R43, UR18, -R14.reuse ;  /* 0x000000122b2b7c23 */ /* 0x100fe2000801080e */
[----:B------:R-:W-:Y:S01]  /*5fc0*/  FFMA.FTZ R46, R46, UR18, -R14 ;  /* 0x000000122e2e7c23 */ /* 0x000fe2000801080e */
[----:B------:R-:W-:Y:S01]  /*5fd0*/  FADD.FTZ R21, R29, R20 ;  /* 0x000000141d157221 */ /* 0x000fe20000010000 */
[----:B------:R-:W0:Y:S01]  /*5fe0*/  MUFU.EX2 R4, R4 ;  /* 0x0000000400047308 */ /* 0x000e220000000800 */
[--C-:B------:R-:W-:Y:S01]  /*5ff0*/  FFMA.FTZ R47, R47, UR18, -R14.reuse ;  /* 0x000000122f2f7c23 */ /* 0x100fe2000801080e */
[--C-:B------:R-:W-:Y:S01]  /*6000*/  FFMA.FTZ R50, R50, UR18, -R14.reuse ;  /* 0x0000001232327c23 */ /* 0x100fe2000801080e */
[----:B------:R-:W-:Y:S01]  /*6010*/  FADD.FTZ R20, R32, R21 ;  /* 0x0000001520147221 */ /* 0x000fe20000010000 */
[--C-:B------:R-:W-:Y:S01]  /*6020*/  FFMA.FTZ R51, R51, UR18, -R14.reuse ;  /* 0x0000001233337c23 */ /* 0x100fe2000801080e */
[--C-:B------:R-:W-:Y:S01]  /*6030*/  FFMA.FTZ R54, R54, UR18, -R14.reuse ;  /* 0x0000001236367c23 */ /* 0x100fe2000801080e */
[----:B------:R-:W-:Y:S01]  /*6040*/  FFMA.FTZ R14, R55, UR18, -R14 ;  /* 0x00000012370e7c23 */ /* 0x000fe2000801080e */
[----:B------:R-:W-:Y:S01]  /*6050*/  FADD.FTZ R21, R33, R20 ;  /* 0x0000001421157221 */ /* 0x000fe20000010000 */
[----:B------:R-:W1:Y:S03]  /*6060*/  MUFU.EX2 R8, R8 ;  /* 0x0000000800087308 */ /* 0x000e660000000800 */
[----:B------:R-:W-:-:S05]  /*6070*/  FADD.FTZ R20, R36, R21 ;  /* 0x0000001524147221 */ /* 0x000fca0000010000 */
[----:B------:R-:W2:Y:S01]  /*6080*/  MUFU.EX2 R9, R9 ;  /* 0x0000000900097308 */ /* 0x000ea20000000800 */
[----:B0-----:R-:W-:Y:S01]  /*6090*/  FADD.FTZ R27, R3, R4 ;  /* 0x00000004031b7221 */ /* 0x001fe20000010000 */
[----:B------:R-:W-:Y:S01]  /*60a0*/  F2FP.BF16.F32.PACK_AB R153, R4, R3 ;  /* 0x000000030499723e */ /* 0x000fe200000010ff */
[----:B------:R-:W-:-:S05]  /*60b0*/  FADD.FTZ R3, R37, R20 ;  /* 0x0000001425037221 */ /* 0x000fca0000010000 */
[----:B------:R-:W0:Y:S01]  /*60c0*/  MUFU.EX2 R10, R10 ;  /* 0x0000000a000a7308 */ /* 0x000e220000000800 */
[----:B-1----:R-:W-:-:S07]  /*60d0*/  FADD.FTZ R26, R8, R27 ;  /* 0x0000001b081a7221 */ /* 0x002fce0000010000 */
[----:B------:R-:W1:Y:S01]  /*60e0*/  MUFU.EX2 R11, R11 ;  /* 0x0000000b000b7308 */ /* 0x000e620000000800 */
[C---:B--2---:R-:W-:Y:S01]  /*60f0*/  FADD.FTZ R27, R9.reuse, R26 ;  /* 0x0000001a091b7221 */ /* 0x044fe20000010000 */
[----:B------:R-:W-:-:S05]  /*6100*/  F2FP.BF16.F32.PACK_AB R155, R9, R8 ;  /* 0x00000008099b723e */ /* 0x000fca00000010ff */
[----:B------:R2:W-:Y:S01]  /*6110*/  STSM.16.M88.4 [R184+0x36400], R152 ;  /* 0x03640098b8007844 */ /* 0x0005e20000000200 */
[----:B------:R-:W3:Y:S01]  /*6120*/  MUFU.EX2 R12, R12 ;  /* 0x0000000c000c7308 */ /* 0x000ee20000000800 */
[----:B0-----:R-:W-:-:S07]  /*6130*/  FADD.FTZ R24, R10, R27 ;  /* 0x0000001b0a187221 */ /* 0x001fce0000010000 */
[----:B------:R-:W0:Y:S01]  /*6140*/  MUFU.EX2 R13, R13 ;  /* 0x0000000d000d7308 */ /* 0x000e220000000800 */
[C---:B-1----:R-:W-:Y:S01]  /*6150*/  FADD.FTZ R25, R11.reuse, R24 ;  /* 0x000000180b197221 */ /* 0x042fe20000010000 */
[----:B------:R-:W-:-:S06]  /*6160*/  F2FP.BF16.F32.PACK_AB R157, R11, R10 ;  /* 0x0000000a0b9d723e */ /* 0x000fcc00000010ff */
[----:B------:R-:W1:Y:S01]  /*6170*/  MUFU.EX2 R42, R42 ;  /* 0x0000002a002a7308 */ /* 0x000e620000000800 */
[----:B---3--:R-:W-:-:S07]  /*6180*/  FADD.FTZ R4, R12, R25 ;  /* 0x000000190c047221 */ /* 0x008fce0000010000 */
[----:B------:R-:W3:Y:S01]  /*6190*/  MUFU.EX2 R41, R41 ;  /* 0x0000002900297308 */ /* 0x000ee20000000800 */
[C---:B0-----:R-:W-:Y:S01]  /*61a0*/  FADD.FTZ R9, R13.reuse, R4 ;  /* 0x000000040d097221 */ /* 0x041fe20000010000 */
[----:B------:R-:W-:Y:S01]  /*61b0*/  FADD.FTZ R4, R40, R3 ;  /* 0x0000000328047221 */ /* 0x000fe20000010000 */
[----:B------:R-:W-:-:S05]  /*61c0*/  F2FP.BF16.F32.PACK_AB R159, R13, R12 ;  /* 0x0000000c0d9f723e */ /* 0x000fca00000010ff */
[----:B------:R-:W0:Y:S01]  /*61d0*/  MUFU.EX2 R43, R43 ;  /* 0x0000002b002b7308 */ /* 0x000e220000000800 */
[----:B-1----:R-:W-:Y:S01]  /*61e0*/  FADD.FTZ R8, R42, R9 ;  /* 0x000000092a087221 */ /* 0x002fe20000010000 */
[----:B------:R2:W-:Y:S06]  /*61f0*/  STSM.16.M88.4 [R187], R156 ;  /* 0x0000009cbb007844 */ /* 0x0005ec0000000200 */
[----:B------:R-:W1:Y:S01]  /*6200*/  MUFU.EX2 R44, R44 ;  /* 0x0000002c002c7308 */ /* 0x000e620000000800 */
[C---:B---3--:R-:W-:Y:S01]  /*6210*/  FADD.FTZ R3, R41.reuse, R4 ;  /* 0x0000000429037221 */ /* 0x048fe20000010000 */
[----:B------:R-:W-:-:S06]  /*6220*/  F2FP.BF16.F32.PACK_AB R160, R41, R40 ;  /* 0x0000002829a0723e */ /* 0x000fcc00000010ff */
[----:B------:R-:W3:Y:S01]  /*6230*/  MUFU.EX2 R46, R46 ;  /* 0x0000002e002e7308 */ /* 0x000ee20000000800 */
[C---:B0-----:R-:W-:Y:S01]  /*6240*/  FADD.FTZ R9, R43.reuse, R8 ;  /* 0x000000082b097221 */ /* 0x041fe20000010000 */
[----:B------:R-:W-:-:S06]  /*6250*/  F2FP.BF16.F32.PACK_AB R161, R43, R42 ;  /* 0x0000002a2ba1723e */ /* 0x000fcc00000010ff */
[----:B------:R-:W0:Y:S01]  /*6260*/  MUFU.EX2 R45, R45 ;  /* 0x0000002d002d7308 */ /* 0x000e220000000800 */
[----:B-1----:R-:W-:-:S07]  /*6270*/  FADD.FTZ R4, R44, R3 ;  /* 0x000000032c047221 */ /* 0x002fce0000010000 */
[----:B------:R-:W1:Y:S01]  /*6280*/  MUFU.EX2 R47, R47 ;  /* 0x0000002f002f7308 */ /* 0x000e620000000800 */
[----:B---3--:R-:W-:-:S07]  /*6290*/  FADD.FTZ R8, R46, R9 ;  /* 0x000000092e087221 */ /* 0x008fce0000010000 */
[----:B------:R-:W3:Y:S01]  /*62a0*/  MUFU.EX2 R48, R48 ;  /* 0x0000003000307308 */ /* 0x000ee20000000800 */
[C---:B0-----:R-:W-:Y:S01]  /*62b0*/  FADD.FTZ R3, R45.reuse, R4 ;  /* 0x000000042d037221 */ /* 0x041fe20000010000 */
[----:B------:R-:W-:-:S06]  /*62c0*/  F2FP.BF16.F32.PACK_AB R162, R45, R44 ;  /* 0x0000002c2da2723e */ /* 0x000fcc00000010ff */
[----:B------:R-:W0:Y:S01]  /*62d0*/  MUFU.EX2 R50, R50 ;  /* 0x0000003200327308 */ /* 0x000e220000000800 */
[C---:B-1----:R-:W-:Y:S01]  /*62e0*/  FADD.FTZ R9, R47.reuse, R8 ;  /* 0x000000082f097221 */ /* 0x042fe20000010000 */
[----:B------:R-:W-:-:S05]  /*62f0*/  F2FP.BF16.F32.PACK_AB R163, R47, R46 ;  /* 0x0000002e2fa3723e */ /* 0x000fca00000010ff */
[----:B------:R2:W-:Y:S01]  /*6300*/  STSM.16.M88.4 [R185], R160 ;  /* 0x000000a0b9007844 */ /* 0x0005e20000000200 */
[----:B------:R-:W1:Y:S01]  /*6310*/  MUFU.EX2 R49, R49 ;  /* 0x0000003100317308 */ /* 0x000e620000000800 */
[----:B---3--:R-:W-:-:S07]  /*6320*/  FADD.FTZ R4, R48, R3 ;  /* 0x0000000330047221 */ /* 0x008fce0000010000 */
[----:B------:R-:W3:Y:S01]  /*6330*/  MUFU.EX2 R51, R51 ;  /* 0x0000003300337308 */ /* 0x000ee20000000800 */
[----:B0-----:R-:W-:-:S07]  /*6340*/  FADD.FTZ R8, R50, R9 ;  /* 0x0000000932087221 */ /* 0x001fce0000010000 */
[----:B------:R-:W0:Y:S01]  /*6350*/  MUFU.EX2 R52, R52 ;  /* 0x0000003400347308 */ /* 0x000e220000000800 */
[C---:B-1----:R-:W-:Y:S01]  /*6360*/  FADD.FTZ R3, R49.reuse, R4 ;  /* 0x0000000431037221 */ /* 0x042fe20000010000 */
[----:B------:R-:W-:-:S06]  /*6370*/  F2FP.BF16.F32.PACK_AB R164, R49, R48 ;  /* 0x0000003031a4723e */ /* 0x000fcc00000010ff */
[----:B------:R-:W1:Y:S01]  /*6380*/  MUFU.EX2 R54, R54 ;  /* 0x0000003600367308 */ /* 0x000e620000000800 */
[C---:B---3--:R-:W-:Y:S01]  /*6390*/  FADD.FTZ R9, R51.reuse, R8 ;  /* 0x0000000833097221 */ /* 0x048fe20000010000 */
[----:B------:R-:W-:-:S06]  /*63a0*/  F2FP.BF16.F32.PACK_AB R165, R51, R50 ;  /* 0x0000003233a5723e */ /* 0x000fcc00000010ff */
[----:B------:R-:W3:Y:S01]  /*63b0*/  MUFU.EX2 R167, R14 ;  /* 0x0000000e00a77308 */ /* 0x000ee20000000800 */
[----:B0-----:R-:W-:Y:S01]  /*63c0*/  FADD.FTZ R4, R52, R3 ;  /* 0x0000000334047221 */ /* 0x001fe20000010000 */
[----:B------:R-:W-:-:S03]  /*63d0*/  F2FP.BF16.F32.PACK_AB R166, R15, R52 ;  /* 0x000000340fa6723e */ /* 0x000fc600000010ff */
[----:B------:R-:W-:Y:S01]  /*63e0*/  FADD.FTZ R3, R15, R4 ;  /* 0x000000040f037221 */ /* 0x000fe20000010000 */
[----:B-1----:R-:W-:-:S04]  /*63f0*/  FADD.FTZ R8, R54, R9 ;  /* 0x0000000936087221 */ /* 0x002fc80000010000 */
[C---:B---3--:R-:W-:Y:S01]  /*6400*/  FADD.FTZ R4, R167.reuse, R8 ;  /* 0x00000008a7047221 */ /* 0x048fe20000010000 */
[----:B------:R-:W-:-:S05]  /*6410*/  F2FP.BF16.F32.PACK_AB R167, R167, R54 ;  /* 0x00000036a7a7723e */ /* 0x000fca00000010ff */
[----:B------:R2:W-:Y:S01]  /*6420*/  STSM.16.M88.4 [R186], R164 ;  /* 0x000000a4ba007844 */ /* 0x0005e20000000200 */
[----:B------:R-:W-:-:S06]  /*6430*/  WARPGROUP.ARRIVE ;  /* 0x00000000000079c5 */ /* 0x000fcc0000000000 */
[----:B------:R-:W-:Y:S01]  /*6440*/  HGMMA.64x256x16.F32.BF16 R24, R152, gdesc[UR8].tnspB, RZ, !UPT, gsb0 ;  /* 0x43e0000898187df0 */ /* 0x000fe2000c0018ff */
        /* <DEDUP_REMOVED lines=17> */
[----:B------:R0:W-:Y:S06]  /*6560*/  MEMBAR.ALL.CTA ;  /* 0x0000000000007992 */ /* 0x0001ec0000008000 */
[----:B0-----:R-:W0:Y:S02]  /*6570*/  FENCE.VIEW.ASYNC.S ;  /* 0x00000000000073c6 */ /* 0x001e240000000000 */
[----:B0-----:R-:W-:Y:S01]  /*6580*/  NOP ;  /* 0x0000000000007918 */ /* 0x001fe20000000000 */
[----:B------:R-:W-:Y:S06]  /*6590*/  BAR.ARV 0xe, 0x100 ;  /* 0x0384000000007b1d */ /* 0x000fec0000002000 */
[----:B--2---:R-:W-:Y:S05]  /*65a0*/  @!P0 BRA `(.L_x_4222) ;  /* 0x0000000000048947 */ /* 0x004fea0003800000 */
[----:B------:R-:W-:Y:S01]  /*65b0*/  BPT.TRAP 0x1 ;  /* 0x000000040000795c */ /* 0x000fe20000300000 */
.L_x_4222:
[----:B------:R-:W-:Y:S01]  /*65c0*/  R2UR UR5, R5 ;  /* 0x00000000050572ca */ /* 0x000fe200000e0000 */
[----:B------:R-:W-:-:S05]  /*65d0*/  VIADD R5, R23, 0xfffffffe ;  /* 0xfffffffe17057836 */ /* 0x000fca0000000000 */
[----:B------:R-:W-:-:S07]  /*65e0*/  ISETP.GE.AND P1, PT, R5, R18, PT ;  /* 0x000000120500720c */ /* 0x000fce0003f26270 */
[----:B------:R-:W-:-:S04]  /*65f0*/  UIADD3 UR5, UR5, 0x38860, URZ ;  /* 0x0003886005057890 */ /* 0x000fc8000fffe03f */
[----:B------:R-:W-:-:S09]  /*6600*/  UPRMT UR5, UR40, 0x654, UR5 ;  /* 0x0000065428057896 */ /* 0x000fd20008000005 */
[----:B------:R-:W-:Y:S01]  /*6610*/  SYNCS.ARRIVE.TRANS64.RED.A1T0 RZ, [UR5], RZ ;  /* 0x000000ffffff79a7 */ /* 0x000fe20008100405 */
[----:B------:R-:W-:Y:S05]  /*6620*/  @!P1 BRA `(.L_x_4223) ;  /* 0x0000002c00849947 */ /* 0x000fea0003800000 */
[----:B------:R-:W-:Y:S01]  /*6630*/  IMAD.MOV.U32 R8, RZ, RZ, R7 ;  /* 0x000000ffff087224 */ /* 0x000fe200078e0007 */
[----:B------:R-:W-:Y:S01]  /*6640*/  UMOV UR7, UR36 ;  /* 0x0000002400077c82 */ /* 0x000fe20008000000 */
[----:B------:R-:W-:-:S07]  /*6650*/  IMAD.MOV.U32 R9, RZ, RZ, R6 ;  /* 0x000000ffff097224 */ /* 0x000fce00078e0006 */
.L_x_4234:
[----:B------:R-:W-:Y:S01]  /*6660*/  UIADD3 UR36, UR7, 0x1, URZ ;  /* 0x0000000107247890 */ /* 0x000fe2000fffe03f */
[C---:B------:R-:W-:Y:S01]  /*6670*/  ISETP.GT.AND P1, PT, R5.reuse, R18, PT ;  /* 0x000000120500720c */ /* 0x040fe20003f24270 */
[----:B------:R-:W-:Y:S02]  /*6680*/  VIADD R5, R5, 0xffffffff ;  /* 0xffffffff05057836 */ /* 0x000fe40000000000 */
[----:B------:R-:W-:-:S04]  /*6690*/  UISETP.NE.AND UP0, UPT, UR36, 0x2, UPT ;  /* 0x000000022400788c */ /* 0x000fc8000bf05270 */
[----:B------:R-:W-:Y:S02]  /*66a0*/  USEL UR5, URZ, 0x1, UP0 ;  /* 0x000000013f057887 */ /* 0x000fe40008000000 */
[----:B------:R-:W-:-:S04]  /*66b0*/  USEL UR36, UR36, URZ, UP0 ;  /* 0x0000003f24247287 */ /* 0x000fc80008000000 */
[----:B------:R-:W-:Y:S01]  /*66c0*/  LOP3.LUT R2, R2, UR5, RZ, 0x3c, !PT ;  /* 0x0000000502027c12 */ /* 0x000fe2000f8e3cff */
[----:B------:R-:W-:Y:S07]  /*66d0*/  @!P0 BRA `(.L_x_4224) ;  /* 0x0000000000048947 */ /* 0x000fee0003800000 */
[----:B------:R-:W-:Y:S01]  /*66e0*/  BPT.TRAP 0x1 ;  /* 0x000000040000795c */ /* 0x000fe20000300000 */
.L_x_4224:
[----:B------:R-:W-:Y:S01]  /*66f0*/  ULEA UR5, UR36, UR41, 0x3 ;  /* 0x0000002924057291 */ /* 0x000fe2000f8e183f */
[----:B------:R-:W-:-:S08]  /*6700*/  SHF.L.U32 R6, R2, 0x1f, RZ ;  /* 0x0000001f02067819 */ /* 0x000fd000000006ff */
[----:B------:R0:W1:Y:S01]  /*6710*/  SYNCS.PHASECHK.TRANS64.TRYWAIT P2, [UR5+0x38830], R6 ;  /* 0x03883006ff0075a7 */ /* 0x0000620008040145 */
[----:B------:R-:W-:Y:S05]  /*6720*/  @!P0 BRA `(.L_x_4225) ;  /* 0x0000000000048947 */ /* 0x000fea0003800000 */
[----:B------:R-:W-:Y:S01]  /*6730*/  BPT.TRAP 0x1 ;  /* 0x000000040000795c */ /* 0x000fe20000300000 */
.L_x_4225:
[----:B-1----:R-:W-:Y:S05]  /*6740*/  @P2 BRA `(.L_x_4226) ;  /* 0x0000000000082947 */ /* 0x002fea0003800000 */
[----:B------:R-:W1:Y:S02]  /*6750*/  SYNCS.PHASECHK.TRANS64.TRYWAIT P2, [UR5+0x38830], R6 ;  /* 0x03883006ff0075a7 */ /* 0x000e640008040145 */
[----:B-1----:R-:W-:Y:S05]  /*6760*/  @!P2 BRA `(.L_x_4227) ;  /* 0x000000e800bca947 */ /* 0x002fea0003800000 */
.L_x_4226:
        /* <DEDUP_REMOVED lines=28> */
.L_x_4228:
[----:B------:R2:W3:Y:S01]  /*6930*/  SYNCS.PHASECHK.TRANS64.TRYWAIT P2, [UR5+0x38850], R6 ;  /* 0x03885006ff0075a7 */ /* 0x0004e20008040145 */
[----:B------:R-:W-:Y:S05]  /*6940*/  @!P0 BRA `(.L_x_4229) ;  /* 0x0000000000048947 */ /* 0x000fea0003800000 */
[----:B------:R-:W-:Y:S01]  /*6950*/  BPT.TRAP 0x1 ;  /* 0x000000040000795c */ /* 0x000fe20000300000 */
.L_x_4229:
[----:B---3--:R-:W-:Y:S05]  /*6960*/  @P2 BRA `(.L_x_4230) ;  /* 0x0000000000082947 */ /* 0x008fea0003800000 */
[----:B------:R-:W3:Y:S02]  /*6970*/  SYNCS.PHASECHK.TRANS64.TRYWAIT P2, [UR5+0x38850], R6 ;  /* 0x03885006ff0075a7 */ /* 0x000ee40008040145 */
[----:B---3--:R-:W-:Y:S05]  /*6980*/  @!P2 BRA `(.L_x_4231) ;  /* 0x000000e8004ca947 */ /* 0x008fea0003800000 */
.L_x_4230:
[----:B------:R-:W-:Y:S01]  /*6990*/  UIADD3 UR10, UR41, 0x26400, URZ ;  /* 0x00026400290a7890 */ /* 0x000fe2000fffe03f */
[----:B------:R-:W-:Y:S01]  /*69a0*/  WARPGROUP.ARRIVE ;  /* 0x00000000000079c5 */ /* 0x000fe20000000000 */
[----:B------:R-:W-:-:S05]  /*69b0*/  UIADD3 UR15, UR6, 0x2, URZ ;  /* 0x00000002060f7890 */ /* 0x000fca000fffe03f */
[----:B-1----:R-:W1:Y:S01]  /*69c0*/  S2R R7, SR_TID.X ;  /* 0x0000000000077919 */ /* 0x002e620000002100 */
[----:B------:R-:W-:Y:S02]  /*69d0*/  USHF.R.U32.HI UR10, URZ, 0x4, UR10 ;  /* 0x000000043f0a7899 */ /* 0x000fe4000801160a */
[----:B------:R-:W-:Y:S02]  /*69e0*/  UIADD3 UR11, UR6, 0x606, URZ ;  /* 0x00000606060b7890 */ /* 0x000fe4000fffe03f */
[----:B------:R-:W-:Y:S02]  /*69f0*/  ULOP3.LUT UR18, UR10, 0x3fff, URZ, 0xc0, !UPT ;  /* 0x00003fff0a127892 */ /* 0x000fe4000f8ec03f */
[----:B------:R-:W-:Y:S02]  /*6a00*/  UIADD3 UR14, UR6, 0x4, URZ ;  /* 0x00000004060e7890 */ /* 0x000fe4000fffe03f */
[----:B------:R-:W-:Y:S02]  /*6a10*/  ULEA UR10, UR36, UR4, 0xc ;  /* 0x00000004240a7291 */ /* 0x000fe4000f8e603f */
[----:B------:R-:W-:Y:S01]  /*6a20*/  ULOP3.LUT UR6, UR18, 0x10000, URZ, 0xfc, !UPT ;  /* 0x0001000012067892 */ /* 0x000fe2000f8efc3f */
[----:B------:R-:W-:Y:S01]  /*6a30*/  UMOV UR23, 0x40000040 ;  /* 0x4000004000177882 */ /* 0x000fe20000000000 */
[----:B------:R-:W-:Y:S01]  /*6a40*/  UMOV UR21, 0x40000040 ;  /* 0x4000004000157882 */ /* 0x000fe20000000000 */
[----:B------:R-:W-:-:S02]  /*6a50*/  UIADD3 UR18, UR10, 0x800, URZ ;  /* 0x000008000a127890 */ /* 0x000fc4000fffe03f */
[----:B------:R-:W-:Y:S02]  /*6a60*/  UMOV UR22, UR10 ;  /* 0x0000000a00167c82 */ /* 0x000fe40008000000 */
[----:B------:R-:W-:Y:S01]  /*6a70*/  UMOV UR20, UR6 ;  /* 0x0000000600147c82 */ /* 0x000fe20008000000 */
[----:B------:R-:W-:Y:S01]  /*6a80*/  UIADD3 UR19, UR6, 0x800, URZ ;  /* 0x0000080006137890 */ /* 0x000fe2000fffe03f */
[----:B------:R-:W-:Y:S01]  /*6a90*/  HGMMA.64x64x16.F32.BF16 R152, gdesc[UR20], R152, gsb0 ;  /* 0x00e00000149879f0 */ /* 0x000fe20008001898 */
[----:B------:R-:W-:Y:S01]  /*6aa0*/  UIADD3 UR22, UR10, 0x2, URZ ;  /* 0x000000020a167890 */ /* 0x000fe2000fffe03f */
[----:B------:R-:W-:Y:S01]  /*6ab0*/  UMOV UR20, UR15 ;  /* 0x0000000f00147c82 */ /* 0x000fe20008000000 */
[----:B------:R-:W-:Y:S01]  /*6ac0*/  UMOV UR21, 0x40000040 ;  /* 0x4000004000157882 */ /* 0x000fe20000000000 */
[----:B------:R-:W-:Y:S01]  /*6ad0*/  UMOV UR23, 0x40000040 ;  /* 0x4000004000177882 */ /* 0x000fe20000000000 */
[----:B-1----:R-:W-:-:S05]  /*6ae0*/  SHF.R.U32.HI R7, RZ, 0x7, R7 ;  /* 0x00000007ff077819 */ /* 0x002fca0000011607 */
[----:B0-2---:R-:W0:Y:S01]  /*6af0*/  SHFL.IDX PT, R6, R7, RZ, 0x1f ;  /* 0x00001fff07067589 */ /* 0x005e2200000e0000 */
[----:B------:R-:W-:Y:S02]  /*6b00*/  WARPGROUP.DEPBAR.LE gsb0, 0x0 ;  /* 0x00008000000079c5 */ /* 0x000fe40000010000 */
[----:B------:R-:W-:-:S06]  /*6b10*/  WARPGROUP.ARRIVE ;  /* 0x00000000000079c5 */ /* 0x000fcc0000000000 */
[----:B------:R-:W-:Y:S01]  /*6b20*/  HGMMA.64x64x16.F32.BF16 R152, gdesc[UR20], R152, gsb0 ;  /* 0x00e00000149879f0 */ /* 0x000fe20008001898 */
[----:B------:R-:W-:Y:S01]  /*6b30*/  UIADD3 UR22, UR10, 0x4, URZ ;  /* 0x000000040a167890 */ /* 0x000fe2000fffe03f */
[----:B------:R-:W-:Y:S01]  /*6b40*/  UMOV UR20, UR14 ;  /* 0x0000000e00147c82 */ /* 0x000fe20008000000 */
        /* <DEDUP_REMOVED lines=89> */
[----:B------:R-:W-:Y:S01]  /*70e0*/  UIADD3 UR22, UR10, 0x606, URZ ;  /* 0x000006060a167890 */ /* 0x000fe2000fffe03f */
[----:B------:R-:W-:Y:S01]  /*70f0*/  UMOV UR20, UR11 ;  /* 0x0000000b00147c82 */ /* 0x000fe20008000000 */
[----:B------:R-:W-:Y:S01]  /*7100*/  UMOV UR21, 0x40000040 ;  /* 0x4000004000157882 */ /* 0x000fe20000000000 */
[----:B------:R-:W-:Y:S01]  /*7110*/  UMOV UR23, 0x40000040 ;  /* 0x4000004000177882 */ /* 0x000fe20000000000 */
        /* <DEDUP_REMOVED lines=154> */
.L_x_4232:
        /* <DEDUP_REMOVED lines=29> */
[----:B------:R-:W-:Y:S01]  /*7c90*/  ISETP.NE.AND P2, PT, R19, RZ, PT ;  /* 0x000000ff1300720c */ /* 0x000fe20003f45270 */
[----:B------:R-:W-:Y:S01]  /*7ca0*/  UMOV UR11, 0x40000040 ;  /* 0x40000040000b7882 */ /* 0x000fe20000000000 */
[----:B------:R-:W-:Y:S01]  /*7cb0*/  UMOV UR15, 0x40000040 ;  /* 0x40000040000f7882 */ /* 0x000fe20000000000 */
        /* <DEDUP_REMOVED lines=26> */
[----:B------:R-:W-:Y:S01]  /*7e60*/  MUFU.TANH R155, R155 ;  /* 0x0000009b009b7308 */ /* 0x000fe20000002400 */
[----:B--2---:R-:W-:-:S07]  /*7e70*/  FMNMX.FTZ R6, R161, R6, !PT ;  /* 0x00000006a1067209 */ /* 0x004fce0007810000 */
[----:B------:R-:W-:Y:S01]  /*7e80*/  MUFU.TANH R158, R158 ;  /* 0x0000009e009e7308 */ /* 0x000fe20000002400 */
[----:B0-----:R-:W-:-:S05]  /*7e90*/  FMNMX.FTZ R6, R164, R6, !PT ;  /* 0x00000006a4067209 */ /* 0x001fca0007810000 */
        /* <DEDUP_REMOVED lines=10> */
[C---:B------:R-:W-:Y:S01]  /*7f40*/  FMUL.FTZ R154, R6.reuse, UR18 ;  /* 0x00000012069a7c20 */ /* 0x040fe20008410000 */
[----:B------:R-:W-:Y:S02]  /*7f50*/  FADD.FTZ R165, -R6, R9 ;  /* 0x0000000906a57221 */ /* 0x000fe40000010100 */
[----:B------:R0:W-:Y:S01]  /*7f60*/  MUFU.TANH R9, R162 ;  /* 0x000000a200097308 */ /* 0x0001e20000002400 */
        /* <DEDUP_REMOVED lines=8> */
[----:B0-----:R-:W-:Y:S01]  /*7ff0*/  FMUL.FTZ R162, R165, UR18 ;  /* 0x00000012a5a27c20 */ /* 0x001fe20008410000 */
[--C-:B------:R-:W-:Y:S01]  /*8000*/  FFMA.FTZ R165, R10, UR18, -R154.reuse ;  /* 0x000000120aa57c23 */ /* 0x100fe2000801089a */
[--C-:B------:R-:W-:Y:S01]  /*8010*/  FFMA.FTZ R21, R21, UR18, -R154.reuse ;  /* 0x0000001215157c23 */ /* 0x100fe2000801089a */
[--C-:B------:R-:W-:Y:S01]  /*8020*/  FFMA.FTZ R23, R23, UR18, -R154.reuse ;  /* 0x0000001217177c23 */ /* 0x100fe2000801089a */
[--C-:B------:R-:W-:Y:S01]  /*8030*/  FFMA.FTZ R153, R153, UR18, -R154.reuse ;  /* 0x0000001299997c23 */ /* 0x100fe2000801089a */
[--C-:B------:R-:W-:Y:S01]  /*8040*/  FFMA.FTZ R156, R156, UR18, -R154.reuse ;  /* 0x000000129c9c7c23 */ /* 0x100fe2000801089a */
[--C-:B------:R-:W-:Y:S01]  /*8050*/  FFMA.FTZ R157, R157, UR18, -R154.reuse ;  /* 0x000000129d9d7c23 */ /* 0x100fe2000801089a */
[----:B------:R0:W1:Y:S01]  /*8060*/  MUFU.EX2 R10, R162 ;  /* 0x000000a2000a7308 */ /* 0x0000620000000800 */
[--C-:B------:R-:W-:Y:S01]  /*8070*/  FFMA.FTZ R161, R161, UR18, -R154.reuse ;  /* 0x00000012a1a17c23 */ /* 0x100fe2000801089a */
[----:B------:R-:W-:-:S06]  /*8080*/  FFMA.FTZ R164, R164, UR18, -R154 ;  /* 0x00000012a4a47c23 */ /* 0x000fcc000801089a */
[----:B------:R-:W-:Y:S01]  /*8090*/  MUFU.EX2 R168, R12 ;  /* 0x0000000c00a87308 */ /* 0x000fe20000000800 */
[----:B0-----:R-:W-:-:S07]  /*80a0*/  FFMA.FTZ R162, R152, UR18, -R154 ;  /* 0x0000001298a27c23 */ /* 0x001fce000801089a */
[----:B------:R0:W2:Y:S01]  /*80b0*/  MUFU.EX2 R152, R165 ;  /* 0x000000a500987308 */ /* 0x0000a20000000800 */
[----:B-1----:R-:W-:Y:S01]  /*80c0*/  FFMA.FTZ R154, R10, R3, R7 ;  /* 0x000000030a9a7223 */ /* 0x002fe20000010007 */
[----:B------:R-:W-:Y:S01]  /*80d0*/  FMUL.FTZ R3, R167, UR10 ;  /* 0x0000000aa7037c20 */ /* 0x000fe20008410000 */
[----:B------:R-:W-:Y:S01]  /*80e0*/  FMUL.FTZ R167, R174, UR10 ;  /* 0x0000000aaea77c20 */ /* 0x000fe20008410000 */
[-C--:B------:R-:W-:Y:S01]  /*80f0*/  FMUL.FTZ R24, R24, R10.reuse ;  /* 0x0000000a18187220 */ /* 0x080fe20000410000 */
[-C--:B------:R-:W-:Y:S01]  /*8100*/  FMUL.FTZ R25, R25, R10.reuse ;  /* 0x0000000a19197220 */ /* 0x080fe20000410000 */
[-C--:B------:R-:W-:Y:S01]  /*8110*/  FMUL.FTZ R28, R28, R10.reuse ;  /* 0x0000000a1c1c7220 */ /* 0x080fe20000410000 */
[-C--:B------:R-:W-:Y:S01]  /*8120*/  FMUL.FTZ R29, R29, R10.reuse ;  /* 0x0000000a1d1d7220 */ /* 0x080fe20000410000 */
[----:B------:R-:W-:Y:S01]  /*8130*/  MUFU.TANH R3, R3 ;  /* 0x0000000300037308 */ /* 0x000fe20000002400 */
[----:B0-----:R-:W-:Y:S01]  /*8140*/  FMUL.FTZ R165, R166, UR10 ;  /* 0x0000000aa6a57c20 */ /* 0x001fe20008410000 */
[----:B------:R-:W-:Y:S01]  /*8150*/  FMUL.FTZ R166, R171, UR10 ;  /* 0x0000000aaba67c20 */ /* 0x000fe20008410000 */
[----:B------:R-:W-:Y:S01]  /*8160*/  FMUL.FTZ R171, R182, UR10 ;  /* 0x0000000ab6ab7c20 */ /* 0x000fe20008410000 */
[-C--:B------:R-:W-:Y:S01]  /*8170*/  FMUL.FTZ R32, R32, R10.reuse ;  /* 0x0000000a20207220 */ /* 0x080fe20000410000 */
[-C--:B------:R-:W-:Y:S01]  /*8180*/  FMUL.FTZ R33, R33, R10.reuse ;  /* 0x0000000a21217220 */ /* 0x080fe20000410000 */
[-C--:B------:R-:W-:Y:S01]  /*8190*/  FMUL.FTZ R36, R36, R10.reuse ;  /* 0x0000000a24247220 */ /* 0x080fe20000410000 */
[-C--:B------:R-:W-:Y:S01]  /*81a0*/  FMUL.FTZ R37, R37, R10.reuse ;  /* 0x0000000a25257220 */ /* 0x080fe20000410000 */
[----:B------:R-:W-:Y:S01]  /*81b0*/  MUFU.TANH R165, R165 ;  /* 0x000000a500a57308 */ /* 0x000fe20000002400 */
[C---:B--2---:R-:W-:Y:S01]  /*81c0*/  FADD.FTZ R154, R152.reuse, R154 ;  /* 0x0000009a989a7221 */ /* 0x044fe20000010000 */
[----:B------:R-:W-:Y:S01]  /*81d0*/  F2FP.BF16.F32.PACK_AB R152, R152, R7 ;  /* 0x000000079898723e */ /* 0x000fe200000010ff */
[-C--:B------:R-:W-:Y:S01]  /*81e0*/  FMUL.FTZ R40, R40, R10.reuse ;  /* 0x0000000a28287220 */ /* 0x080fe20000410000 */
[-C--:B------:R-:W-:Y:S01]  /*81f0*/  FMUL.FTZ R41, R41, R10.reuse ;  /* 0x0000000a29297220 */ /* 0x080fe20000410000 */
[-C--:B------:R-:W-:Y:S01]  /*8200*/  FMUL.FTZ R44, R44, R10.reuse ;  /* 0x0000000a2c2c7220 */ /* 0x080fe20000410000 */
[-C--:B------:R-:W-:Y:S01]  /*8210*/  FMUL.FTZ R45, R45, R10.reuse ;  /* 0x0000000a2d2d7220 */ /* 0x080fe20000410000 */
[-C--:B------:R-:W-:Y:S01]  /*8220*/  FMUL.FTZ R48, R48, R10.reuse ;  /* 0x0000000a30307220 */ /* 0x080fe20000410000 */
[----:B------:R0:W1:Y:S01]  /*8230*/  MUFU.EX2 R7, R11 ;  /* 0x0000000b00077308 */ /* 0x0000620000000800 */
[-C--:B------:R-:W-:Y:S01]  /*8240*/  FMUL.FTZ R49, R49, R10.reuse ;  /* 0x0000000a31317220 */ /* 0x080fe20000410000 */
[-C--:B------:R-:W-:Y:S01]  /*8250*/  FMUL.FTZ R52, R52, R10.reuse ;  /* 0x0000000a34347220 */ /* 0x080fe20000410000 */
[-C--:B------:R-:W-:Y:S01]  /*8260*/  FMUL.FTZ R53, R53, R10.reuse ;  /* 0x0000000a35357220 */ /* 0x080fe20000410000 */
[-C--:B------:R-:W-:Y:S01]  /*8270*/  FMUL.FTZ R56, R56, R10.reuse ;  /* 0x0000000a38387220 */ /* 0x080fe20000410000 */
[-C--:B------:R-:W-:Y:S01]  /*8280*/  FMUL.FTZ R57, R57, R10.reuse ;  /* 0x0000000a39397220 */ /* 0x080fe20000410000 */
[-C--:B------:R-:W-:Y:S01]  /*8290*/  FMUL.FTZ R60, R60, R10.reuse ;  /* 0x0000000a3c3c7220 */ /* 0x080fe20000410000 */
[-C--:B------:R-:W-:Y:S01]  /*82a0*/  FMUL.FTZ R61, R61, R10.reuse ;  /* 0x0000000a3d3d7220 */ /* 0x080fe20000410000 */
[----:B------:R-:W-:Y:S01]  /*82b0*/  MUFU.TANH R166, R166 ;  /* 0x000000a600a67308 */ /* 0x000fe20000002400 */
[----:B0-----:R-:W-:Y:S01]  /*82c0*/  FMUL.FTZ R11, R170, UR10 ;  /* 0x0000000aaa0b7c20 */ /* 0x001fe20008410000 */
[----:B------:R-:W-:Y:S01]  /*82d0*/  FMUL.FTZ R170, R179, UR10 ;  /* 0x0000000ab3aa7c20 */ /* 0x000fe20008410000 */
[-C--:B------:R-:W-:Y:S01]  /*82e0*/  FMUL.FTZ R64, R64, R10.reuse ;  /* 0x0000000a40407220 */ /* 0x080fe20000410000 */
[-C--:B------:R-:W-:Y:S01]  /*82f0*/  FMUL.FTZ R65, R65, R10.reuse ;  /* 0x0000000a41417220 */ /* 0x080fe20000410000 */
[-C--:B------:R-:W-:Y:S01]  /*8300*/  FMUL.FTZ R68, R68, R10.reuse ;  /* 0x0000000a44447220 */ /* 0x080fe20000410000 */
[-C--:B------:R-:W-:Y:S01]  /*8310*/  FMUL.FTZ R69, R69, R10.reuse ;  /* 0x0000000a45457220 */ /* 0x080fe20000410000 */
[-C--:B------:R-:W-:Y:S01]  /*8320*/  FMUL.FTZ R72, R72, R10.reuse ;  /* 0x0000000a48487220 */ /* 0x080fe20000410000 */
[----:B------:R-:W0:Y:S01]  /*8330*/  MUFU.TANH R11, R11 ;  /* 0x0000000b000b7308 */ /* 0x000e220000002400 */
[----:B-1----:R-:W-:Y:S01]  /*8340*/  FADD.FTZ R12, R7, R154 ;  /* 0x0000009a070c7221 */ /* 0x002fe20000010000 */
[----:B------:R-:W-:Y:S01]  /*8350*/  F2FP.BF16.F32.PACK_AB R154, R168, R7 ;  /* 0x00000007a89a723e */ /* 0x000fe200000010ff */
[----:B------:R-:W-:Y:S01]  /*8360*/  FMUL.FTZ R73, R73, R10 ;  /* 0x0000000a49497220 */ /* 0x000fe20000410000 */
[----:B------:R-:W-:Y:S01]  /*8370*/  FMNMX.FTZ R7, R160, R8, !PT ;  /* 0x00000008a0077209 */ /* 0x000fe20007810000 */
[----:B------:R-:W-:Y:S01]  /*8380*/  FADD.FTZ R12, R168, R12 ;  /* 0x0000000ca80c7221 */ /* 0x000fe20000010000 */
[----:B------:R-:W-:Y:S01]  /*8390*/  FMUL.FTZ R168, R175, UR10 ;  /* 0x0000000aafa87c20 */ /* 0x000fe20008410000 */
[----:B------:R-:W-:Y:S01]  /*83a0*/  UIADD3 UR10, UR5, 0x38840, URZ ;  /* 0x00038840050a7890 */ /* 0x000fe2000fffe03f */
[----:B------:R-:W-:Y:S01]  /*83b0*/  FMNMX.FTZ R7, R155, R7, !PT ;  /* 0x000000079b077209 */ /* 0x000fe20007810000 */
[----:B------:R-:W1:Y:S01]  /*83c0*/  MUFU.TANH R167, R167 ;  /* 0x000000a700a77308 */ /* 0x000e620000002400 */
[-C--:B------:R-:W-:Y:S01]  /*83d0*/  FMUL.FTZ R76, R76, R10.reuse ;  /* 0x0000000a4c4c7220 */ /* 0x080fe20000410000 */
[----:B------:R-:W-:Y:S01]  /*83e0*/  UPRMT UR10, UR40, 0x654, UR10 ;  /* 0x00000654280a7896 */ /* 0x000fe2000800000a */
[----:B------:R-:W-:Y:S01]  /*83f0*/  FMNMX.FTZ R7, R158, R7, !PT ;  /* 0x000000079e077209 */ /* 0x000fe20007810000 */
[-C--:B------:R-:W-:Y:S01]  /*8400*/  FMUL.FTZ R77, R77, R10.reuse ;  /* 0x0000000a4d4d7220 */ /* 0x080fe20000410000 */
[-C--:B------:R-:W-:Y:S01]  /*8410*/  FMUL.FTZ R80, R80, R10.reuse ;  /* 0x0000000a50507220 */ /* 0x080fe20000410000 */
[-C--:B------:R-:W-:Y:S01]  /*8420*/  FMUL.FTZ R81, R81, R10.reuse ;  /* 0x0000000a51517220 */ /* 0x080fe20000410000 */
[----:B------:R-:W-:Y:S01]  /*8430*/  FMNMX.FTZ R7, R159, R7, !PT ;  /* 0x000000079f077209 */ /* 0x000fe20007810000 */
[----:B------:R-:W2:Y:S01]  /*8440*/  MUFU.TANH R168, R168 ;  /* 0x000000a800a87308 */ /* 0x000ea20000002400 */
[-C--:B------:R-:W-:Y:S01]  /*8450*/  FMUL.FTZ R84, R84, R10.reuse ;  /* 0x0000000a54547220 */ /* 0x080fe20000410000 */
[-C--:B------:R-:W-:Y:S01]  /*8460*/  FMUL.FTZ R85, R85, R10.reuse ;  /* 0x0000000a55557220 */ /* 0x080fe20000410000 */
[----:B------:R-:W-:Y:S01]  /*8470*/  FMNMX.FTZ R7, R9, R7, !PT ;  /* 0x0000000709077209 */ /* 0x000fe20007810000 */
[----:B------:R-:W-:Y:S01]  /*8480*/  SYNCS.ARRIVE.TRANS64.RED.A1T0 RZ, [UR10], RZ ;  /* 0x000000ffffff79a7 */ /* 0x000fe2000810040a */
[-C--:B------:R-:W-:Y:S01]  /*8490*/  FMUL.FTZ R88, R88, R10.reuse ;  /* 0x0000000a58587220 */ /* 0x080fe20000410000 */
[-C--:B------:R-:W-:Y:S01]  /*84a0*/  FMUL.FTZ R89, R89, R10.reuse ;  /* 0x0000000a59597220 */ /* 0x080fe20000410000 */
[----:B------:R-:W-:Y:S01]  /*84b0*/  FMNMX.FTZ R7, R163, R7, !PT ;  /* 0x00000007a3077209 */ /* 0x000fe20007810000 */
[----:B------:R-:W3:Y:S01]  /*84c0*/  MUFU.TANH R170, R170 ;  /* 0x000000aa00aa7308 */ /* 0x000ee20000002400 */
        /* <DEDUP_REMOVED lines=10> */
[----:B0-----:R-:W-:Y:S01]  /*8570*/  FMNMX.FTZ R7, R11, R7, !PT ;  /* 0x000000070b077209 */ /* 0x001fe20007810000 */
[-C--:B------:R-:W-:Y:S01]  /*8580*/  FMUL.FTZ R105, R105, R10.reuse ;  /* 0x0000000a69697220 */ /* 0x080fe20000410000 */
[-C--:B------:R-:W-:Y:S01]  /*8590*/  FMUL.FTZ R108, R108, R10.reuse ;  /* 0x0000000a6c6c7220 */ /* 0x080fe20000410000 */
[-C--:B------:R-:W-:Y:S01]  /*85a0*/  FMUL.FTZ R109, R109, R10.reuse ;  /* 0x0000000a6d6d7220 */ /* 0x080fe20000410000 */
[----:B------:R-:W-:Y:S01]  /*85b0*/  FMNMX.FTZ R7, R166, R7, !PT ;  /* 0x00000007a6077209 */ /* 0x000fe20007810000 */
[----:B------:R-:W-:Y:S01]  /*85c0*/  MUFU.EX2 R13, R13 ;  /* 0x0000000d000d7308 */ /* 0x000fe20000000800 */
[-C--:B------:R-:W-:Y:S01]  /*85d0*/  FMUL.FTZ R112, R112, R10.reuse ;  /* 0x0000000a70707220 */ /* 0x080fe20000410000 */
[-C--:B------:R-:W-:Y:S01]  /*85e0*/  FMUL.FTZ R113, R113, R10.reuse ;  /* 0x0000000a71717220 */ /* 0x080fe20000410000 */
[----:B-1----:R-:W-:Y:S01]  /*85f0*/  FMNMX.FTZ R7, R167, R7, !PT ;  /* 0x00000007a7077209 */ /* 0x002fe20007810000 */
[-C--:B------:R-:W-:Y:S01]  /*8600*/  FMUL.FTZ R116, R116, R10.reuse ;  /* 0x0000000a74747220 */ /* 0x080fe20000410000 */
[-C--:B------:R-:W-:Y:S01]  /*8610*/  FMUL.FTZ R117, R117, R10.reuse ;  /* 0x0000000a75757220 */ /* 0x080fe20000410000 */
[-C--:B------:R-:W-:Y:S01]  /*8620*/  FMUL.FTZ R120, R120, R10.reuse ;  /* 0x0000000a78787220 */ /* 0x080fe20000410000 */
[----:B--2---:R-:W-:Y:S01]  /*8630*/  FMNMX.FTZ R7, R168, R7, !PT ;  /* 0x00000007a8077209 */ /* 0x004fe20007810000 */
[----:B------:R-:W-:Y:S01]  /*8640*/  MUFU.EX2 R14, R14 ;  /* 0x0000000e000e7308 */ /* 0x000fe20000000800 */
[-C--:B------:R-:W-:Y:S01]  /*8650*/  FMUL.FTZ R121, R121, R10.reuse ;  /* 0x0000000a79797220 */ /* 0x080fe20000410000 */
[-C--:B------:R-:W-:Y:S01]  /*8660*/  FMUL.FTZ R124, R124, R10.reuse ;  /* 0x0000000a7c7c7220 */ /* 0x080fe20000410000 */
[----:B------:R-:W-:Y:S01]  /*8670*/  FMNMX.FTZ R7, R169, R7, !PT ;  /* 0x00000007a9077209 */ /* 0x000fe20007810000 */
[-C--:B------:R-:W-:Y:S01]  /*8680*/  FMUL.FTZ R125, R125, R10.reuse ;  /* 0x0000000a7d7d7220 */ /* 0x080fe20000410000 */
[-C--:B------:R-:W-:Y:S01]  /*8690*/  FMUL.FTZ R128, R128, R10.reuse ;  /* 0x0000000a80807220 */ /* 0x080fe20000410000 */
[-C--:B------:R-:W-:Y:S01]  /*86a0*/  FMUL.FTZ R129, R129, R10.reuse ;  /* 0x0000000a81817220 */ /* 0x080fe20000410000 */
[----:B---3--:R-:W-:Y:S01]  /*86b0*/  FMNMX.FTZ R7, R170, R7, !PT ;  /* 0x00000007aa077209 */ /* 0x008fe20007810000 */
[----:B------:R-:W-:Y:S01]  /*86c0*/  MUFU.EX2 R15, R15 ;  /* 0x0000000f000f7308 */ /* 0x000fe20000000800 */
[-C--:B------:R-:W-:Y:S01]  /*86d0*/  FMUL.FTZ R132, R132, R10.reuse ;  /* 0x0000000a84847220 */ /* 0x080fe20000410000 */
[-C--:B------:R-:W-:Y:S01]  /*86e0*/  FMUL.FTZ R133, R133, R10.reuse ;  /* 0x0000000a85857220 */ /* 0x080fe20000410000 */
[----:B----4-:R-:W-:Y:S01]  /*86f0*/  FMNMX.FTZ R7, R171, R7, !PT ;  /* 0x00000007ab077209 */ /* 0x010fe20007810000 */
[-C--:B------:R-:W-:Y:S01]  /*8700*/  FMUL.FTZ R136, R136, R10.reuse ;  /* 0x0000000a88887220 */ /* 0x080fe20000410000 */
[-C--:B------:R-:W-:Y:S01]  /*8710*/  FMUL.FTZ R137, R137, R10.reuse ;  /* 0x0000000a89897220 */ /* 0x080fe20000410000 */
[-C--:B------:R-:W-:Y:S01]  /*8720*/  FMUL.FTZ R140, R140, R10.reuse ;  /* 0x0000000a8c8c7220 */ /* 0x080fe20000410000 */
[----:B------:R-:W-:Y:S01]  /*8730*/  FMNMX.FTZ R7, R172, R7, !PT ;  /* 0x00000007ac077209 */ /* 0x000fe20007810000 */
[----:B------:R-:W-:Y:S01]  /*8740*/  MUFU.EX2 R20, R20 ;  /* 0x0000001400147308 */ /* 0x000fe20000000800 */
[-C--:B------:R-:W-:Y:S01]  /*8750*/  FMUL.FTZ R141, R141, R10.reuse ;  /* 0x0000000a8d8d7220 */ /* 0x080fe20000410000 */
[-C--:B------:R-:W-:Y:S01]  /*8760*/  FMUL.FTZ R144, R144, R10.reuse ;  /* 0x0000000a90907220 */ /* 0x080fe20000410000 */
[-C--:B------:R-:W-:Y:S01]  /*8770*/  FMUL.FTZ R145, R145, R10.reuse ;  /* 0x0000000a91917220 */ /* 0x080fe20000410000 */
[----:B------:R-:W0:Y:S01]  /*8780*/  SHFL.BFLY PT, R173, R7, 0x2, 0x1f ;  /* 0x0c401f0007ad7f89 */ /* 0x000e2200000e0000 */
[-C--:B------:R-:W-:Y:S01]  /*8790*/  FMUL.FTZ R148, R148, R10.reuse ;  /* 0x0000000a94947220 */ /* 0x080fe20000410000 */
[----:B------:R-:W-:Y:S01]  /*87a0*/  FMUL.FTZ R149, R149, R10 ;  /* 0x0000000a95957220 */ /* 0x000fe20000410000 */
[----:B------:R-:W-:Y:S01]  /*87b0*/  ULEA UR10, UR36, UR43, 0xc ;  /* 0x0000002b240a7291 */ /* 0x000fe2000f8e603f */
[----:B------:R-:W-:Y:S03]  /*87c0*/  MUFU.EX2 R21, R21 ;  /* 0x0000001500157308 */ /* 0x000fe60000000800 */
[----:B------:R-:W-:-:S05]  /*87d0*/  UIADD3 UR14, UR10, 0x80, URZ ;  /* 0x000000800a0e7890 */ /* 0x000fca000fffe03f */
[----:B------:R-:W-:Y:S08]  /*87e0*/  MUFU.EX2 R174, R156 ;  /* 0x0000009c00ae7308 */ /* 0x000ff00000000800 */
[----:B------:R-:W-:Y:S01]  /*87f0*/  MUFU.EX2 R23, R23 ;  /* 0x0000001700177308 */ /* 0x000fe20000000800 */
[----:B0-----:R-:W-:-:S07]  /*8800*/  FMNMX.FTZ R7, R7, R173, !PT ;  /* 0x000000ad07077209 */ /* 0x001fce0007810000 */
[----:B------:R-:W-:Y:S01]  /*8810*/  MUFU.EX2 R162, R162 ;  /* 0x000000a200a27308 */ /* 0x000fe20000000800 */
[----:B------:R-:W0:Y:S07]  /*8820*/  SHFL.BFLY PT, R173, R7, 0x1, 0x1f ;  /* 0x0c201f0007ad7f89 */ /* 0x000e2e00000e0000 */
[----:B------:R-:W1:Y:S08]  /*8830*/  MUFU.EX2 R177, R157 ;  /* 0x0000009d00b17308 */ /* 0x000e700000000800 */
[----:B------:R-:W-:Y:S08]  /*8840*/  MUFU.EX2 R161, R161 ;  /* 0x000000a100a17308 */ /* 0x000ff00000000800 */
[----:B------:R1:W-:Y:S01]  /*8850*/  MUFU.EX2 R157, R164 ;  /* 0x000000a4009d7308 */ /* 0x0003e20000000800 */
[----:B0-----:R-:W-:-:S05]  /*8860*/  FMNMX.FTZ R7, R7, R173, !PT ;  /* 0x000000ad07077209 */ /* 0x001fca0007810000 */
[C---:B------:R-:W-:Y:S01]  /*8870*/  FADD.FTZ R173, -R7.reuse, R8 ;  /* 0x0000000807ad7221 */ /* 0x040fe20000010100 */
[----:B------:R-:W-:Y:S01]  /*8880*/  FMUL.FTZ R8, R7, UR18 ;  /* 0x0000001207087c20 */ /* 0x000fe20008410000 */
[----:B-1----:R-:W-:Y:S02]  /*8890*/  F2FP.BF16.F32.PACK_AB R164, R177, R174 ;  /* 0x000000aeb1a4723e */ /* 0x002fe400000010ff */
        /* <DEDUP_REMOVED lines=18> */
[----:B------:R-:W-:-:S04]  /*89c0*/  FFMA.FTZ R8, R172, UR18, -R8 ;  /* 0x00000012ac087c23 */ /* 0x000fc80008010808 */
[----:B------:R-:W2:Y:S01]  /*89d0*/  MUFU.EX2 R155, R155 ;  /* 0x0000009b009b7308 */ /* 0x000ea20000000800 */
        /* <DEDUP_REMOVED lines=8> */
[----:B-1----:R-:W-:Y:S01]  /*8a60*/  FFMA.FTZ R156, R173, R4, R160 ;  /* 0x00000004ad9c7223 */ /* 0x002fe200000100a0 */
[-C--:B------:R-:W-:Y:S01]  /*8a70*/  FMUL.FTZ R39, R39, R173.reuse ;  /* 0x000000ad27277220 */ /* 0x080fe20000410000 */
[-C--:B------:R-:W-:Y:S01]  /*8a80*/  FMUL.FTZ R42, R42, R173.reuse ;  /* 0x000000ad2a2a7220 */ /* 0x080fe20000410000 */
[-C--:B------:R-:W-:Y:S01]  /*8a90*/  FMUL.FTZ R43, R43, R173.reuse ;  /* 0x000000ad2b2b7220 */ /* 0x080fe20000410000 */
[-C--:B------:R-:W-:Y:S01]  /*8aa0*/  FMUL.FTZ R46, R46, R173.reuse ;  /* 0x000000ad2e2e7220 */ /* 0x080fe20000410000 */
[-C--:B------:R-:W-:Y:S01]  /*8ab0*/  FMUL.FTZ R47, R47, R173.reuse ;  /* 0x000000ad2f2f7220 */ /* 0x080fe20000410000 */
[-C--:B------:R-:W-:Y:S01]  /*8ac0*/  FMUL.FTZ R50, R50, R173.reuse ;  /* 0x000000ad32327220 */ /* 0x080fe20000410000 */
[----:B------:R1:W3:Y:S01]  /*8ad0*/  MUFU.EX2 R172, R153 ;  /* 0x0000009900ac7308 */ /* 0x0002e20000000800 */
[----:B0-----:R-:W-:Y:S01]  /*8ae0*/  FADD.FTZ R3, R13, R12 ;  /* 0x0000000c0d037221 */ /* 0x001fe20000010000 */
[----:B--2---:R-:W-:Y:S01]  /*8af0*/  FADD.FTZ R156, R155, R156 ;  /* 0x0000009c9b9c7221 */ /* 0x004fe20000010000 */
[-C--:B------:R-:W-:Y:S01]  /*8b00*/  FMUL.FTZ R51, R51, R173.reuse ;  /* 0x000000ad33337220 */ /* 0x080fe20000410000 */
[-C--:B------:R-:W-:Y:S01]  /*8b10*/  FMUL.FTZ R54, R54, R173.reuse ;  /* 0x000000ad36367220 */ /* 0x080fe20000410000 */
[----:B------:R-:W-:Y:S01]  /*8b20*/  FADD.FTZ R3, R14, R3 ;  /* 0x000000030e037221 */ /* 0x000fe20000010000 */
[-C--:B------:R-:W-:Y:S01]  /*8b30*/  FMUL.FTZ R55, R55, R173.reuse ;  /* 0x000000ad37377220 */ /* 0x080fe20000410000 */
[----:B------:R-:W-:Y:S01]  /*8b40*/  FMUL.FTZ R58, R58, R173 ;  /* 0x000000ad3a3a7220 */ /* 0x000fe20000410000 */
[----:B------:R-:W-:Y:S01]  /*8b50*/  MUFU.EX2 R159, R159 ;  /* 0x0000009f009f7308 */ /* 0x000fe20000000800 */
[----:B-1----:R-:W-:Y:S01]  /*8b60*/  F2FP.BF16.F32.PACK_AB R153, R155, R160 ;  /* 0x000000a09b99723e */ /* 0x002fe200000010ff */
[----:B------:R-:W-:Y:S01]  /*8b70*/  FADD.FTZ R3, R15, R3 ;  /* 0x000000030f037221 */ /* 0x000fe20000010000 */
[----:B------:R-:W-:Y:S01]  /*8b80*/  F2FP.BF16.F32.PACK_AB R160, R23, R21 ;  /* 0x0000001517a0723e */ /* 0x000fe200000010ff */
[-C--:B------:R-:W-:Y:S01]  /*8b90*/  FMUL.FTZ R59, R59, R173.reuse ;  /* 0x000000ad3b3b7220 */ /* 0x080fe20000410000 */
[-C--:B------:R-:W-:Y:S01]  /*8ba0*/  FMUL.FTZ R62, R62, R173.reuse ;  /* 0x000000ad3e3e7220 */ /* 0x080fe20000410000 */
[----:B------:R-:W-:Y:S01]  /*8bb0*/  FADD.FTZ R3, R20, R3 ;  /* 0x0000000314037221 */ /* 0x000fe20000010000 */
[-C--:B------:R-:W-:Y:S01]  /*8bc0*/  FMUL.FTZ R63, R63, R173.reuse ;  /* 0x000000ad3f3f7220 */ /* 0x080fe20000410000 */
[----:B------:R0:W1:Y:S01]  /*8bd0*/  MUFU.EX2 R155, R158 ;  /* 0x0000009e009b7308 */ /* 0x0000620000000800 */
[-C--:B------:R-:W-:Y:S01]  /*8be0*/  FMUL.FTZ R66, R66, R173.reuse ;  /* 0x000000ad42427220 */ /* 0x080fe20000410000 */
[----:B------:R-:W-:Y:S01]  /*8bf0*/  FADD.FTZ R3, R21, R3 ;  /* 0x0000000315037221 */ /* 0x000fe20000010000 */
[-C--:B------:R-:W-:Y:S01]  /*8c00*/  FMUL.FTZ R67, R67, R173.reuse ;  /* 0x000000ad43437220 */ /* 0x080fe20000410000 */
[-C--:B------:R-:W-:Y:S01]  /*8c10*/  FMUL.FTZ R70, R70, R173.reuse ;  /* 0x000000ad46467220 */ /* 0x080fe20000410000 */
[-C--:B------:R-:W-:Y:S01]  /*8c20*/  FMUL.FTZ R71, R71, R173.reuse ;  /* 0x000000ad47477220 */ /* 0x080fe20000410000 */
[----:B------:R-:W-:Y:S01]  /*8c30*/  FADD.FTZ R3, R23, R3 ;  /* 0x0000000317037221 */ /* 0x000fe20000010000 */
[----:B------:R-:W-:Y:S01]  /*8c40*/  FMUL.FTZ R74, R74, R173 ;  /* 0x000000ad4a4a7220 */ /* 0x000fe20000410000 */
[----:B------:R-:W-:Y:S01]  /*8c50*/  MUFU.EX2 R9, R9 ;  /* 0x0000000900097308 */ /* 0x000fe20000000800 */
[----:B0-----:R-:W-:-:S02]  /*8c60*/  IMAD.U32 R158, RZ, RZ, UR7 ;  /* 0x00000007ff9e7e24 */ /* 0x001fc4000f8e00ff */
[----:B------:R-:W-:Y:S01]  /*8c70*/  FADD.FTZ R3, R162, R3 ;  /* 0x00000003a2037221 */ /* 0x000fe20000010000 */
[----:B---3--:R-:W-:Y:S01]  /*8c80*/  F2FP.BF16.F32.PACK_AB R162, R172, R162 ;  /* 0x000000a2aca2723e */ /* 0x008fe200000010ff */
[-C--:B------:R-:W-:Y:S01]  /*8c90*/  FMUL.FTZ R75, R75, R173.reuse ;  /* 0x000000ad4b4b7220 */ /* 0x080fe20000410000 */
[----:B------:R-:W-:Y:S02]  /*8ca0*/  @!P2 IMAD R158, R158, 0x40, R17 ;  /* 0x000000409e9ea824 */ /* 0x000fe400078e0211 */
[----:B------:R-:W-:Y:S01]  /*8cb0*/  FADD.FTZ R3, R172, R3 ;  /* 0x00000003ac037221 */ /* 0x000fe20000010000 */
[----:B------:R-:W-:Y:S01]  /*8cc0*/  FMUL.FTZ R78, R78, R173 ;  /* 0x000000ad4e4e7220 */ /* 0x000fe20000410000 */
[----:B------:R-:W-:Y:S01]  /*8cd0*/  MUFU.EX2 R4, R163 ;  /* 0x000000a300047308 */ /* 0x000fe20000000800 */
[----:B-1----:R-:W-:Y:S01]  /*8ce0*/  FADD.FTZ R156, R155, R156 ;  /* 0x0000009c9b9c7221 */ /* 0x002fe20000010000 */
[----:B------:R-:W-:Y:S01]  /*8cf0*/  @!P2 LEA R158, R158, UR41, 0x2 ;  /* 0x000000299e9eac11 */ /* 0x000fe2000f8e10ff */
[----:B------:R-:W-:Y:S01]  /*8d00*/  FADD.FTZ R3, R174, R3 ;  /* 0x00000003ae037221 */ /* 0x000fe20000010000 */
[C---:B------:R-:W-:Y:S01]  /*8d10*/  F2FP.BF16.F32.PACK_AB R155, R159.reuse, R155 ;  /* 0x0000009b9f9b723e */ /* 0x040fe200000010ff */
[----:B------:R-:W-:Y:S01]  /*8d20*/  FADD.FTZ R12, R159, R156 ;  /* 0x0000009c9f0c7221 */ /* 0x000fe20000010000 */
[----:B------:R-:W-:Y:S01]  /*8d30*/  F2FP.BF16.F32.PACK_AB R156, R14, R13 ;  /* 0x0000000d0e9c723e */ /* 0x000fe200000010ff */
[----:B------:R-:W-:Y:S01]  /*8d40*/  @!P2 STS [R158+0x38400], R10 ;  /* 0x0384000a9e00a388 */ /* 0x000fe20000000800 */
[----:B------:R-:W0:Y:S01]  /*8d50*/  MUFU.EX2 R175, R165 ;  /* 0x000000a500af7308 */ /* 0x000e220000000800 */
[----:B------:R-:W-:Y:S01]  /*8d60*/  FADD.FTZ R3, R177, R3 ;  /* 0x00000003b1037221 */ /* 0x000fe20000010000 */
[-C--:B------:R-:W-:Y:S01]  /*8d70*/  FMUL.FTZ R79, R79, R173.reuse ;  /* 0x000000ad4f4f7220 */ /* 0x080fe20000410000 */
[----:B------:R1:W-:Y:S01]  /*8d80*/  @!P2 STS [R158+0x38420], R173 ;  /* 0x038420ad9e00a388 */ /* 0x0003e20000000800 */
[-C--:B------:R-:W-:Y:S01]  /*8d90*/  FMUL.FTZ R82, R82, R173.reuse ;  /* 0x000000ad52527220 */ /* 0x080fe20000410000 */
[----:B------:R-:W-:Y:S01]  /*8da0*/  FADD.FTZ R3, R161, R3 ;  /* 0x00000003a1037221 */ /* 0x000fe20000010000 */
[-C--:B------:R-:W-:Y:S01]  /*8db0*/  FMUL.FTZ R83, R83, R173.reuse ;  /* 0x000000ad53537220 */ /* 0x080fe20000410000 */
[----:B------:R-:W-:Y:S01]  /*8dc0*/  BAR.SYNC.DEFER_BLOCKING 0xf, 0x100 ;  /* 0x03c4000000007b1d */ /* 0x000fe20000010000 */
[-C--:B------:R-:W-:Y:S01]  /*8dd0*/  FMUL.FTZ R86, R86, R173.reuse ;  /* 0x000000ad56567220 */ /* 0x080fe20000410000 */
[----:B------:R-:W-:Y:S01]  /*8de0*/  FADD.FTZ R3, R157, R3 ;  /* 0x000000039d037221 */ /* 0x000fe20000010000 */
[-C--:B------:R-:W-:Y:S01]  /*8df0*/  FMUL.FTZ R87, R87, R173.reuse ;  /* 0x000000ad57577220 */ /* 0x080fe20000410000 */
[-C--:B------:R-:W-:Y:S01]  /*8e00*/  FMUL.FTZ R90, R90, R173.reuse ;  /* 0x000000ad5a5a7220 */ /* 0x080fe20000410000 */
[----:B------:R-:W-:Y:S01]  /*8e10*/  FMUL.FTZ R91, R91, R173 ;  /* 0x000000ad5b5b7220 */ /* 0x000fe20000410000 */
[----:B------:R-:W-:Y:S01]  /*8e20*/  MUFU.EX2 R11, R11 ;  /* 0x0000000b000b7308 */ /* 0x000fe20000000800 */
[----:B-1----:R-:W-:Y:S01]  /*8e30*/  F2FP.BF16.F32.PACK_AB R158, R20, R15 ;  /* 0x0000000f149e723e */ /* 0x002fe200000010ff */
[-C--:B------:R-:W-:Y:S01]  /*8e40*/  FMUL.FTZ R94, R94, R173.reuse ;  /* 0x000000ad5e5e7220 */ /* 0x080fe20000410000 */
[----:B------:R-:W-:Y:S01]  /*8e50*/  FMUL.FTZ R95, R95, R173 ;  /* 0x000000ad5f5f7220 */ /* 0x000fe20000410000 */
[----:B0-----:R-:W-:Y:S01]  /*8e60*/  F2FP.BF16.F32.PACK_AB R159, R176, R175 ;  /* 0x000000afb09f723e */ /* 0x001fe200000010ff */
        /* <DEDUP_REMOVED lines=10> */
[----:B------:R-:W-:Y:S01]  /*8f10*/  FMUL.FTZ R115, R115, R173 ;  /* 0x000000ad73737220 */ /* 0x000fe20000410000 */
[----:B------:R-:W-:Y:S01]  /*8f20*/  MUFU.EX2 R13, R167 ;  /* 0x000000a7000d7308 */ /* 0x000fe20000000800 */
[----:B0-----:R-:W-:Y:S01]  /*8f30*/  F2FP.BF16.F32.PACK_AB R166, R157, R161 ;  /* 0x000000a19da6723e */ /* 0x001fe200000010ff */
[----:B------:R-:W-:Y:S01]  /*8f40*/  FMUL.FTZ R118, R118, R173 ;  /* 0x000000ad76767220 */ /* 0x000fe20000410000 */
[----:B------:R-:W-:Y:S01]  /*8f50*/  F2FP.BF16.F32.PACK_AB R157, R4, R9 ;  /* 0x00000009049d723e */ /* 0x000fe200000010ff */
[-C--:B------:R-:W-:Y:S01]  /*8f60*/  FMUL.FTZ R119, R119, R173.reuse ;  /* 0x000000ad77777220 */ /* 0x080fe20000410000 */
[-C--:B------:R-:W-:Y:S01]  /*8f70*/  FMUL.FTZ R122, R122, R173.reuse ;  /* 0x000000ad7a7a7220 */ /* 0x080fe20000410000 */
[-C--:B------:R-:W-:Y:S01]  /*8f80*/  FMUL.FTZ R123, R123, R173.reuse ;  /* 0x000000ad7b7b7220 */ /* 0x080fe20000410000 */
[----:B------:R-:W-:Y:S01]  /*8f90*/  FMUL.FTZ R126, R126, R173 ;  /* 0x000000ad7e7e7220 */ /* 0x000fe20000410000 */
[----:B------:R-:W0:Y:S01]  /*8fa0*/  MUFU.EX2 R168, R168 ;  /* 0x000000a800a87308 */ /* 0x000e220000000800 */
[----:B-1----:R-:W-:Y:S01]  /*8fb0*/  F2FP.BF16.F32.PACK_AB R161, R178, R11 ;  /* 0x0000000bb2a1723e */ /* 0x002fe200000010ff */
        /* <DEDUP_REMOVED lines=13> */
[----:B------:R-:W-:Y:S01]  /*9090*/  FMUL.FTZ R151, R151, R173 ;  /* 0x000000ad97977220 */ /* 0x000fe20000410000 */
[----:B------:R-:W1:Y:S01]  /*90a0*/  MUFU.EX2 R170, R170 ;  /* 0x000000aa00aa7308 */ /* 0x000e620000000800 */
[----:B0-----:R-:W-:Y:S01]  /*90b0*/  F2FP.BF16.F32.PACK_AB R163, R168, R13 ;  /* 0x0000000da8a3723e */ /* 0x001fe200000010ff */
[----:B------:R0:W-:Y:S01]  /*90c0*/  STSM.16.M88.4 [R184+0x36400], R152 ;  /* 0x03640098b8007844 */ /* 0x0001e20000000200 */
[----:B------:R-:W-:-:S03]  /*90d0*/  FADD.FTZ R12, R9, R12 ;  /* 0x0000000c090c7221 */ /* 0x000fc60000010000 */
[----:B------:R0:W-:Y:S01]  /*90e0*/  STSM.16.M88.4 [R187], R156 ;  /* 0x0000009cbb007844 */ /* 0x0001e20000000200 */
[----:B------:R-:W-:Y:S01]  /*90f0*/  FADD.FTZ R12, R4, R12 ;  /* 0x0000000c040c7221 */ /* 0x000fe20000010000 */
[----:B------:R-:W-:Y:S02]  /*9100*/  MUFU.EX2 R171, R171 ;  /* 0x000000ab00ab7308 */ /* 0x000fe40000000800 */
[----:B------:R0:W-:Y:S01]  /*9110*/  STSM.16.M88.4 [R185], R160 ;  /* 0x000000a0b9007844 */ /* 0x0001e20000000200 */
[----:B------:R-:W-:-:S04]  /*9120*/  FADD.FTZ R12, R175, R12 ;  /* 0x0000000caf0c7221 */ /* 0x000fc80000010000 */
[----:B------:R-:W-:Y:S01]  /*9130*/  FADD.FTZ R12, R176, R12 ;  /* 0x0000000cb00c7221 */ /* 0x000fe20000010000 */
[----:B------:R-:W2:Y:S01]  /*9140*/  MUFU.EX2 R8, R8 ;  /* 0x0000000800087308 */ /* 0x000ea20000000800 */
[----:B-1----:R-:W-:Y:S02]  /*9150*/  F2FP.BF16.F32.PACK_AB R165, R170, R169 ;  /* 0x000000a9aaa5723e */ /* 0x002fe400000010ff */
[----:B------:R-:W-:-:S04]  /*9160*/  FADD.FTZ R12, R11, R12 ;  /* 0x0000000c0b0c7221 */ /* 0x000fc80000010000 */
[----:B------:R-:W-:-:S04]  /*9170*/  FADD.FTZ R12, R178, R12 ;  /* 0x0000000cb20c7221 */ /* 0x000fc80000010000 */
[----:B------:R-:W-:-:S04]  /*9180*/  FADD.FTZ R12, R13, R12 ;  /* 0x0000000c0d0c7221 */ /* 0x000fc80000010000 */
[----:B------:R-:W-:Y:S01]  /*9190*/  FADD.FTZ R12, R168, R12 ;  /* 0x0000000ca80c7221 */ /* 0x000fe20000010000 */
[----:B--2---:R-:W-:-:S03]  /*91a0*/  F2FP.BF16.F32.PACK_AB R167, R8, R171 ;  /* 0x000000ab08a7723e */ /* 0x004fc600000010ff */
[----:B------:R-:W-:Y:S02]  /*91b0*/  FADD.FTZ R169, R169, R12 ;  /* 0x0000000ca9a97221 */ /* 0x000fe40000010000 */
[----:B------:R0:W-:Y:S01]  /*91c0*/  STSM.16.M88.4 [R186], R164 ;  /* 0x000000a4ba007844 */ /* 0x0001e20000000200 */
[----:B------:R-:W-:Y:S01]  /*91d0*/  WARPGROUP.ARRIVE ;  /* 0x00000000000079c5 */ /* 0x000fe20000000000 */
[----:B------:R-:W-:-:S04]  /*91e0*/  FADD.FTZ R170, R170, R169 ;  /* 0x000000a9aaaa7221 */ /* 0x000fc80000010000 */
[----:B------:R-:W-:Y:S01]  /*91f0*/  FADD.FTZ R171, R171, R170 ;  /* 0x000000aaabab7221 */ /* 0x000fe20000010000 */
[----:B------:R-:W-:Y:S01]  /*9200*/  HGMMA.64x256x16.F32.BF16 R24, R152, gdesc[UR8].tnspB, R24, gsb0 ;  /* 0x43e0000898187df0 */ /* 0x000fe20008001818 */
[----:B------:R-:W-:Y:S02]  /*9210*/  UMOV UR11, 0x40000040 ;  /* 0x40000040000b7882 */ /* 0x000fe40000000000 */
[----:B------:R-:W-:Y:S01]  /*9220*/  FADD.FTZ R4, R8, R171 ;  /* 0x000000ab08047221 */ /* 0x000fe20000010000 */
[----:B------:R-:W-:Y:S02]  /*9230*/  WARPGROUP.DEPBAR.LE gsb0, 0x0 ;  /* 0x00008000000079c5 */ /* 0x000fe40000010000 */
[----:B------:R-:W-:-:S15]  /*9240*/  WARPGROUP.ARRIVE ;  /* 0x00000000000079c5 */ /* 0x000fde0000000000 */
[----:B------:R-:W-:-:S07]  /*9250*/  NOP ;  /* 0x0000000000007918 */ /* 0x000fce0000000000 */
        /* <DEDUP_REMOVED lines=18> */
[----:B-1----:R-:W1:Y:S02]  /*9380*/  FENCE.VIEW.ASYNC.S ;  /* 0x00000000000073c6 */ /* 0x002e640000000000 */
[----:B-1----:R-:W-:Y:S01]  /*9390*/  NOP ;  /* 0x0000000000007918 */ /* 0x002fe20000000000 */
[----:B------:R-:W-:Y:S06]  /*93a0*/  BAR.ARV 0xe, 0x100 ;  /* 0x0384000000007b1d */ /* 0x000fec0000002000 */
[----:B0-----:R-:W-:Y:S05]  /*93b0*/  @!P0 BRA `(.L_x_4233) ;  /* 0x0000000000048947 */ /* 0x001fea0003800000 */
[----:B------:R-:W-:Y:S01]  /*93c0*/  BPT.TRAP 0x1 ;  /* 0x000000040000795c */ /* 0x000fe20000300000 */
.L_x_4233:
[----:B------:R-:W-:Y:S01]  /*93d0*/  UIADD3 UR5, UR5, 0x38860, URZ ;  /* 0x0003886005057890 */ /* 0x000fe2000fffe03f */
[----:B------:R-:W-:Y:S01]  /*93e0*/  IMAD.MOV.U32 R8, RZ, RZ, R7 ;  /* 0x000000ffff087224 */ /* 0x000fe200078e0007 */
[----:B------:R-:W-:Y:S01]  /*93f0*/  UMOV UR7, UR36 ;  /* 0x0000002400077c82 */ /* 0x000fe20008000000 */
[----:B------:R-:W-:Y:S01]  /*9400*/  IMAD.MOV.U32 R9, RZ, RZ, R6 ;  /* 0x000000ffff097224 */ /* 0x000fe200078e0006 */
[----:B------:R-:W-:-:S09]  /*9410*/  UPRMT UR5, UR40, 0x654, UR5 ;  /* 0x0000065428057896 */ /* 0x000fd20008000005 */
[----:B------:R-:W-:Y:S01]  /*9420*/  SYNCS.ARRIVE.TRANS64.RED.A1T0 RZ, [UR5], RZ ;  /* 0x000000ffffff79a7 */ /* 0x000fe20008100405 */
[----:B------:R-:W-:Y:S05]  /*9430*/  @P1 BRA `(.L_x_4234) ;  /* 0xffffffd000881947 */ /* 0x000fea000383ffff */
.L_x_4223:
[----:B------:R-:W0:Y:S01]  /*9440*/  SHFL.BFLY PT, R0, R3, 0x2, 0x1f ;  /* 0x0c401f0003007f89 */ /* 0x000e2200000e0000 */
[----:B------:R-:W-:Y:S01]  /*9450*/  IMAD.MOV.U32 R152, RZ, RZ, -0x800000 ;  /* 0xff800000ff987424 */ /* 0x000fe200078e00ff */
[----:B------:R-:W-:Y:S02]  /*9460*/  UIADD3 UR37, UR37, 0x1, URZ ;  /* 0x0000000125257890 */ /* 0x000fe4000fffe03f */
[----:B------:R-:W1:Y:S01]  /*9470*/  SHFL.BFLY PT, R5, R4, 0x2, 0x1f ;  /* 0x0c401f0004057f89 */ /* 0x000e6200000e0000 */
[----:B------:R-:W-:Y:S08]  /*9480*/  BAR.ARV 0x8, 0x100 ;  /* 0x0204000000007b1d */ /* 0x000ff00000002000 */
[----:B------:R-:W-:Y:S01]  /*9490*/  BAR.SYNC.DEFER_BLOCKING 0xf, 0x100 ;  /* 0x03c4000000007b1d */ /* 0x000fe20000010000 */
[----:B0-----:R-:W-:Y:S01]  /*94a0*/  FADD.FTZ R9, R0, R3 ;  /* 0x0000000300097221 */ /* 0x001fe20000010000 */
[----:B------:R-:W-:-:S02]  /*94b0*/  IMAD.MOV.U32 R3, RZ, RZ, -0x800000 ;  /* 0xff800000ff037424 */ /* 0x000fc400078e00ff */
[----:B-1----:R-:W-:Y:S02]  /*94c0*/  FADD.FTZ R10, R5, R4 ;  /* 0x00000004050a7221 */ /* 0x002fe40000010000 */
[----:B------:R-:W0:Y:S01]  /*94d0*/  SHFL.BFLY PT, R0, R9, 0x1, 0x1f ;  /* 0x0c201f0009007f89 */ /* 0x000e2200000e0000 */
[----:B------:R-:W-:-:S03]  /*94e0*/  IMAD.MOV.U32 R4, RZ, RZ, RZ ;  /* 0x000000ffff047224 */ /* 0x000fc600078e00ff */
[----:B------:R-:W1:Y:S01]  /*94f0*/  SHFL.BFLY PT, R11, R10, 0x1, 0x1f ;  /* 0x0c201f000a0b7f89 */ /* 0x000e6200000e0000 */
[----:B0-----:R-:W-:Y:S01]  /*9500*/  FADD.FTZ R5, R9, R0 ;  /* 0x0000000009057221 */ /* 0x001fe20000010000 */
[----:B------:R-:W-:Y:S02]  /*9510*/  IMAD.U32 R9, RZ, RZ, UR18 ;  /* 0x00000012ff097e24 */ /* 0x000fe4000f8e00ff */
[----:B-1----:R-:W-:Y:S02]  /*9520*/  FADD.FTZ R8, R10, R11 ;  /* 0x0000000b0a087221 */ /* 0x002fe40000010000 */
[----:B------:R-:W-:Y:S01]  /*9530*/  FSETP.NE.FTZ.AND P0, PT, R5, RZ, PT ;  /* 0x000000ff0500720b */ /* 0x000fe20003f15000 */
[----:B------:R-:W-:Y:S02]  /*9540*/  IMAD.U32 R11, RZ, RZ, UR18 ;  /* 0x00000012ff0b7e24 */ /* 0x000fe4000f8e00ff */
[----:B------:R-:W-:-:S10]  /*9550*/  FSETP.NE.FTZ.AND P1, PT, R8, RZ, PT ;  /* 0x000000ff0800720b */ /* 0x000fd40003f35000 */
[----:B------:R-:W0:Y:S01]  /*9560*/  @P0 MUFU.LG2 R12, R5 ;  /* 0x00000005000c0308 */ /* 0x000e220000000c00 */
[----:B------:R-:W-:Y:S02]  /*9570*/  @P0 FMUL.FTZ R11, R11, 0.69314718246459960938 ;  /* 0x3f3172180b0b0820 */ /* 0x000fe40000410000 */
[----:B------:R-:W-:-:S05]  /*9580*/  @P1 FMUL.FTZ R9, R9, 0.69314718246459960938 ;  /* 0x3f31721809091820 */ /* 0x000fca0000410000 */
[----:B------:R-:W1:Y:S08]  /*9590*/  @P1 MUFU.LG2 R0, R8 ;  /* 0x0000000800001308 */ /* 0x000e700000000c00 */
[----:B------:R-:W2:Y:S01]  /*95a0*/  @P0 MUFU.RCP R4, R5 ;  /* 0x0000000500040308 */ /* 0x000ea20000001000 */
[----:B0-----:R-:W-:-:S04]  /*95b0*/  @P0 FMUL.FTZ R12, R12, 0.69314718246459960938 ;  /* 0x3f3172180c0c0820 */ /* 0x001fc80000410000 */
[----:B------:R-:W-:Y:S01]  /*95c0*/  @P0 FFMA.FTZ R3, R11, R6, R12 ;  /* 0x000000060b030223 */ /* 0x000fe2000001000c */
[----:B------:R-:W-:Y:S01]  /*95d0*/  ISETP.NE.AND P0, PT, R19, RZ, PT ;  /* 0x000000ff1300720c */ /* 0x000fe20003f05270 */
[----:B------:R-:W-:Y:S01]  /*95e0*/  IMAD.U32 R6, RZ, RZ, UR36 ;  /* 0x00000024ff067e24 */ /* 0x000fe2000f8e00ff */
[----:B------:R-:W-:Y:S01]  /*95f0*/  UIADD3 UR36, UR36, 0x1, URZ ;  /* 0x0000000124247890 */ /* 0x000fe2000fffe03f */
[----:B-1----:R-:W-:-:S03]  /*9600*/  @P1 FMUL.FTZ R0, R0, 0.69314718246459960938 ;  /* 0x3f31721800001820 */ /* 0x002fc60000410000 */
[----:B------:R-:W-:Y:S01]  /*9610*/  UISETP.NE.AND UP0, UPT, UR36, 0x2, UPT ;  /* 0x000000022400788c */ /* 0x000fe2000bf05270 */
[----:B------:R-:W-:Y:S01]  /*9620*/  @P1 FFMA.FTZ R152, R9, R7, R0 ;  /* 0x0000000709981223 */ /* 0x000fe20000010000 */
[----:B------:R-:W-:Y:S02]  /*9630*/  IMAD.MOV.U32 R0, RZ, RZ, RZ ;  /* 0x000000ffff007224 */ /* 0x000fe400078e00ff */
[----:B------:R-:W-:Y:S01]  /*9640*/  USEL UR4, URZ, 0x1, UP0 ;  /* 0x000000013f047887 */ /* 0x000fe20008000000 */
[-C--:B--2---:R-:W-:Y:S01]  /*9650*/  FMUL.FTZ R24, R24, R4.reuse ;  /* 0x0000000418187220 */ /* 0x084fe20000410000 */
[-C--:B------:R-:W-:Y:S01]  /*9660*/  FMUL.FTZ R25, R25, R4.reuse ;  /* 0x0000000419197220 */ /* 0x080fe20000410000 */
[----:B------:R-:W-:Y:S01]  /*9670*/  @!P0 IMAD R6, R6, 0x40, R17 ;  /* 0x0000004006068824 */ /* 0x000fe200078e0211 */
[----:B------:R-:W0:Y:S01]  /*9680*/  @P1 MUFU.RCP R0, R8 ;  /* 0x0000000800001308 */ /* 0x000e220000001000 */
[-C--:B------:R-:W-:Y:S01]  /*9690*/  FMUL.FTZ R28, R28, R4.reuse ;  /* 0x000000041c1c7220 */ /* 0x080fe20000410000 */
[-C--:B------:R-:W-:Y:S01]  /*96a0*/  FMUL.FTZ R29, R29, R4.reuse ;  /* 0x000000041d1d7220 */ /* 0x080fe20000410000 */
[-C--:B------:R-:W-:Y:S01]  /*96b0*/  FMUL.FTZ R32, R32, R4.reuse ;  /* 0x0000000420207220 */ /* 0x080fe20000410000 */
[----:B------:R-:W-:Y:S01]  /*96c0*/  @!P0 LEA R7, R6, UR41, 0x2 ;  /* 0x0000002906078c11 */ /* 0x000fe2000f8e10ff */
[-C--:B------:R-:W-:Y:S01]  /*96d0*/  FMUL.FTZ R33, R33, R4.reuse ;  /* 0x0000000421217220 */ /* 0x080fe20000410000 */
        /* <DEDUP_REMOVED lines=11> */
[----:B0-----:R1:W-:Y:S01]  /*9790*/  @!P0 STS [R7+0x38420], R0 ;  /* 0x0384200007008388 */ /* 0x0013e20000000800 */
        /* <DEDUP_REMOVED lines=113> */
[----:B------:R-:W-:Y:S01]  /*9eb0*/  LOP3.LUT R2, R2, UR4, RZ, 0x3c, !PT ;  /* 0x0000000402027c12 */ /* 0x000fe2000f8e3cff */
[----:B------:R-:W-:Y:S01]  /*9ec0*/  USEL UR36, UR36, URZ, UP0 ;  /* 0x0000003f24247287 */ /* 0x000fe20008000000 */
[----:B-1----:R-:W-:Y:S11]  /*9ed0*/  BAR.ARV 0xe, 0x100 ;  /* 0x0384000000007b1d */ /* 0x002ff60000002000 */
.L_x_4204:
[----:B------:R-:W0:Y:S08]  /*9ee0*/  S2UR UR40, SR_CgaCtaId ;  /* 0x00000000002879c3 */ /* 0x000e300000008800 */
[----:B------:R-:W-:Y:S06]  /*9ef0*/  BAR.SYNC.DEFER_BLOCKING 0x5, 0x180 ;  /* 0x0146000000007b1d */ /* 0x000fec0000010000 */
[----:B------:R-:W-:Y:S01]  /*9f00*/  UMOV UR41, 0x400 ;  /* 0x0000040000297882 */ /* 0x000fe20000000000 */
[----:B------:R-:W-:Y:S01]  /*9f10*/  BSSY B0, `(.L_x_4235) ;  /* 0x000048a000007945 */ /* 0x000fe20003800000 */
[----:B0-----:R-:W-:-:S09]  /*9f20*/  ULEA UR41, UR40, UR41, 0x18 ;  /* 0x0000002928297291 */ /* 0x001fd2000f8ec03f */
[----:B------:R-:W0:Y:S02]  /*9f30*/  LDS.128 R4, [UR41+0x388d0] ;  /* 0x0388d029ff047984 */ /* 0x000e240008000c00 */
[----:B0-----:R-:W-:Y:S02]  /*9f40*/  R2UR UR4, R5 ;  /* 0x00000000050472ca */ /* 0x001fe400000e0000 */
[----:B------:R-:W-:Y:S01]  /*9f50*/  R2UR UR5, R7 ;  /* 0x00000000070572ca */ /* 0x000fe200000e0000 */
[----:B------:R-:W-:Y:S06]  /*9f60*/  BAR.ARV 0x4, 0x180 ;  /* 0x0106000000007b1d */ /* 0x000fec0000002000 */
[----:B------:R-:W-:Y:S08]  /*9f70*/  @P0 BRA `(.L_x_4236) ;  /* 0x0000003800440947 */ /* 0x000ff00003800000 */
[----:B------:R-:W2:Y:S01]  /*9f80*/  LDL R0, [R1+0x30] ;  /* 0x0000300001007983 */ /* 0x000ea20000100800 */
[----:B------:R-:W0:Y:S01]  /*9f90*/  S2UR UR8, SR_SWINHI ;  /* 0x00000000000879c3 */ /* 0x000e220000002f00 */
[----:B------:R-:W-:Y:S01]  /*9fa0*/  F2FP.BF16.F32.PACK_AB R23, R71, R70 ;  /* 0x000000464717723e */ /* 0x000fe200000010ff */
[----:B------:R-:W-:Y:S01]  /*9fb0*/  UMOV UR6, UR41 ;  /* 0x0000002900067c82 */ /* 0x000fe20008000000 */
[----:B0-----:R-:W-:Y:S01]  /*9fc0*/  UMOV UR7, UR8 ;  /* 0x0000000800077c82 */ /* 0x001fe20008000000 */
[----:B------:R-:W-:Y:S02]  /*9fd0*/  IMAD.U32 R4, RZ, RZ, UR6 ;  /* 0x00000006ff047e24 */ /* 0x000fe4000f8e00ff */
[----:B------:R-:W-:Y:S01]  /*9fe0*/  IMAD.U32 R5, RZ, RZ, UR7 ;  /* 0x00000007ff057e24 */ /* 0x000fe2000f8e00ff */
[----:B------:R-:W-:Y:S01]  /*9ff0*/  ULDC.64 UR6, c[0x0][0xd08] ;  /* 0x0003420000067ab9 */ /* 0x000fe20000000a00 */
[----:B------:R-:W-:Y:S01]  /*a000*/  BAR.SYNC.DEFER_BLOCKING 0x1, 0x100 ;  /* 0x0044000000007b1d */ /* 0x000fe20000010000 */
[----:B--2---:R-:W-:-:S03]  /*a010*/  IMAD.WIDE R20, R0, 0x2, R4 ;  /* 0x0000000200147825 */ /* 0x004fc600078e0204 */
[C---:B------:R-:W-:Y:S02]  /*a020*/  IADD3 R9, P6, R20.reuse, 0x6060, RZ ;  /* 0x0000606014097810 */ /* 0x040fe40007fde0ff */
[C---:B------:R-:W-:Y:S02]  /*a030*/  IADD3 R12, P1, R20.reuse, 0x6020, RZ ;  /* 0x00006020140c7810 */ /* 0x040fe40007f3e0ff */
[----:B------:R-:W-:Y:S02]  /*a040*/  LOP3.LUT R8, R9, 0x380, RZ, 0xc0, !PT ;  /* 0x0000038009087812 */ /* 0x000fe400078ec0ff */
[----:B------:R-:W-:Y:S02]  /*a050*/  IADD3 R10, P0, R20, 0x6040, RZ ;  /* 0x00006040140a7810 */ /* 0x000fe40007f1e0ff */
[----:B------:R-:W-:Y:S02]  /*a060*/  SHF.R.U64 R8, R8, 0x3, RZ ;  /* 0x0000000308087819 */ /* 0x000fe400000012ff */
[----:B------:R-:W-:-:S02]  /*a070*/  LOP3.LUT R13, R12, 0x380, RZ, 0xc0, !PT ;  /* 0x000003800c0d7812 */ /* 0x000fc400078ec0ff */
[----:B------:R-:W-:Y:S01]  /*a080*/  LOP3.LUT R8, R8, R9, RZ, 0x3c, !PT ;  /* 0x0000000908087212 */ /* 0x000fe200078e3cff */
[----:B------:R-:W-:Y:S01]  /*a090*/  IMAD.X R9, RZ, RZ, R21, P6 ;  /* 0x000000ffff097224 */ /* 0x000fe200030e0615 */
[----:B------:R-:W-:Y:S02]  /*a0a0*/  LOP3.LUT R11, R10, 0x380, RZ, 0xc0, !PT ;  /* 0x000003800a0b7812 */ /* 0x000fe400078ec0ff */
[----:B------:R-:W-:Y:S02]  /*a0b0*/  LOP3.LUT R0, R20, 0x380, RZ, 0xc0, !PT ;  /* 0x0000038014007812 */ /* 0x000fe400078ec0ff */
[----:B------:R-:W-:Y:S02]  /*a0c0*/  SHF.R.U64 R13, R13, 0x3, RZ ;  /* 0x000000030d0d7819 */ /* 0x000fe400000012ff */
[----:B------:R-:W-:Y:S02]  /*a0d0*/  SHF.R.U64 R11, R11, 0x3, RZ ;  /* 0x000000030b0b7819 */ /* 0x000fe400000012ff */
[----:B------:R-:W-:-:S02]  /*a0e0*/  SHF.R.U64 R0, R0, 0x3, RZ ;  /* 0x0000000300007819 */ /* 0x000fc400000012ff */
[----:B------:R-:W-:Y:S01]  /*a0f0*/  LOP3.LUT R12, R13, R12, RZ, 0x3c, !PT ;  /* 0x0000000c0d0c7212 */ /* 0x000fe200078e3cff */
[--C-:B------:R-:W-:Y:S01]  /*a100*/  IMAD.X R13, RZ, RZ, R21.reuse, P1 ;  /* 0x000000ffff0d7224 */ /* 0x100fe200008e0615 */
[----:B------:R-:W-:Y:S01]  /*a110*/  MOV R165, R8 ;  /* 0x0000000800a57202 */ /* 0x000fe20000000f00 */
[--C-:B------:R-:W-:Y:S01]  /*a120*/  IMAD.MOV.U32 R9, RZ, RZ, R21.reuse ;  /* 0x000000ffff097224 */ /* 0x100fe200078e0015 */
[----:B------:R-:W-:Y:S01]  /*a130*/  LOP3.LUT R10, R11, R10, RZ, 0x3c, !PT ;  /* 0x0000000a0b0a7212 */ /* 0x000fe200078e3cff */
[----:B------:R-:W-:Y:S01]  /*a140*/  IMAD.X R11, RZ, RZ, R21, P0 ;  /* 0x000000ffff0b7224 */ /* 0x000fe200000e0615 */
[----:B------:R-:W-:Y:S02]  /*a150*/  LOP3.LUT R8, R0, R20, RZ, 0x3c, !PT ;  /* 0x0000001400087212 */ /* 0x000fe400078e3cff */
[----:B------:R-:W-:Y:S02]  /*a160*/  IADD3 R162, P0, R20, 0x2060, RZ ;  /* 0x0000206014a27810 */ /* 0x000fe40007f1e0ff */
[----:B------:R-:W-:-:S02]  /*a170*/  MOV R153, R12 ;  /* 0x0000000c00997202 */ /* 0x000fc40000000f00 */
[----:B------:R-:W-:Y:S02]  /*a180*/  MOV R12, R8 ;  /* 0x00000008000c7202 */ /* 0x000fe40000000f00 */
[----:B------:R-:W0:Y:S01]  /*a190*/  LDC R9, c[0x0][0xbd4] ;  /* 0x0002f500ff097b82 */ /* 0x000e220000000800 */
[----:B------:R-:W-:Y:S02]  /*a1a0*/  LOP3.LUT R163, R162, 0x380, RZ, 0xc0, !PT ;  /* 0x00000380a2a37812 */ /* 0x000fe400078ec0ff */
[----:B------:R-:W-:Y:S02]  /*a1b0*/  ISETP.NE.AND P1, PT, R22, RZ, PT ;  /* 0x000000ff1600720c */ /* 0x000fe40003f25270 */
[----:B------:R-:W-:Y:S02]  /*a1c0*/  SHF.R.U64 R163, R163, 0x3, RZ ;  /* 0x00000003a3a37819 */ /* 0x000fe400000012ff */
[C---:B------:R-:W-:Y:S02]  /*a1d0*/  IADD3 R154, P3, R20.reuse, 0x4060, RZ ;  /* 0x00004060149a7810 */ /* 0x040fe40007f7e0ff */
[----:B------:R-:W-:Y:S01]  /*a1e0*/  LOP3.LUT R162, R163, R162, RZ, 0x3c, !PT ;  /* 0x000000a2a3a27212 */ /* 0x000fe200078e3cff */
[----:B------:R-:W-:Y:S01]  /*a1f0*/  IMAD.X R163, RZ, RZ, R21, P0 ;  /* 0x000000ffffa37224 */ /* 0x000fe200000e0615 */
[----:B------:R-:W-:-:S02]  /*a200*/  IADD3 R8, P0, R20, 0x2040, RZ ;  /* 0x0000204014087810 */ /* 0x000fc40007f1e0ff */
[----:B------:R-:W-:Y:S02]  /*a210*/  LOP3.LUT R155, R154, 0x380, RZ, 0xc0, !PT ;  /* 0x000003809a9b7812 */ /* 0x000fe400078ec0ff */
[----:B------:R-:W-:Y:S02]  /*a220*/  LOP3.LUT R0, R8, 0x380, RZ, 0xc0, !PT ;  /* 0x0000038008007812 */ /* 0x000fe400078ec0ff */
[----:B------:R-:W-:Y:S02]  /*a230*/  SHF.R.U64 R155, R155, 0x3, RZ ;  /* 0x000000039b9b7819 */ /* 0x000fe400000012ff */
[----:B------:R-:W-:Y:S02]  /*a240*/  SHF.R.U64 R0, R0, 0x3, RZ ;  /* 0x0000000300007819 */ /* 0x000fe400000012ff */
[----:B------:R-:W-:Y:S01]  /*a250*/  LOP3.LUT R154, R155, R154, RZ, 0x3c, !PT ;  /* 0x0000009a9b9a7212 */ /* 0x000fe200078e3cff */
[----:B------:R-:W-:Y:S01]  /*a260*/  IMAD.X R155, RZ, RZ, R21, P3 ;  /* 0x000000ffff9b7224 */ /* 0x000fe200018e0615 */
[----:B------:R-:W-:-:S02]  /*a270*/  LOP3.LUT R8, R0, R8, RZ, 0x3c, !PT ;  /* 0x0000000800087212 */ /* 0x000fc400078e3cff */
[----:B0-----:R-:W-:Y:S01]  /*a280*/  SEL R0, R22, R9, P1 ;  /* 0x0000000916007207 */ /* 0x001fe20000800000 */
[----:B------:R-:W-:Y:S01]  /*a290*/  IMAD.X R9, RZ, RZ, R21, P0 ;  /* 0x000000ffff097224 */ /* 0x000fe200000e0615 */
[----:B------:R-:W-:Y:S02]  /*a2a0*/  MOV R154, R154 ;  /* 0x0000009a009a7202 */ /* 0x000fe40000000f00 */
[----:B------:R-:W-:Y:S02]  /*a2b0*/  MOV R164, R10 ;  /* 0x0000000a00a47202 */ /* 0x000fe40000000f00 */
[----:B------:R-:W-:Y:S02]  /*a2c0*/  MOV R18, R8 ;  /* 0x0000000800127202 */ /* 0x000fe40000000f00 */
[----:B------:R-:W-:Y:S02]  /*a2d0*/  IADD3 R8, P0, R20, 0x2020, RZ ;  /* 0x0000202014087810 */ /* 0x000fe40007f1e0ff */
[----:B------:R-:W-:-:S02]  /*a2e0*/  F2FP.BF16.F32.PACK_AB R10, R29, R28 ;  /* 0x0000001c1d0a723e */ /* 0x000fc400000010ff */
[----:B------:R-:W-:Y:S02]  /*a2f0*/  LOP3.LUT R9, R8, 0x380, RZ, 0xc0, !PT ;  /* 0x0000038008097812 */ /* 0x000fe400078ec0ff */
[----:B------:R-:W-:Y:S02]  /*a300*/  F2FP.BF16.F32.PACK_AB R11, R31, R30 ;  /* 0x0000001e1f0b723e */ /* 0x000fe400000010ff */
[----:B------:R-:W-:Y:S02]  /*a310*/  SHF.R.U64 R9, R9, 0x3, RZ ;  /* 0x0000000309097819 */ /* 0x000fe400000012ff */
[----:B------:R-:W-:Y:S02]  /*a320*/  IADD3 R14, P2, R20, 0x6000, RZ ;  /* 0x00006000140e7810 */ /* 0x000fe40007f5e0ff */
[----:B------:R-:W-:Y:S01]  /*a330*/  LOP3.LUT R8, R9, R8, RZ, 0x3c, !PT ;  /* 0x0000000809087212 */ /* 0x000fe200078e3cff */
[----:B------:R-:W-:Y:S01]  /*a340*/  IMAD.X R9, RZ, RZ, R21, P0 ;  /* 0x000000ffff097224 */ /* 0x000fe200000e0615 */
[----:B------:R-:W-:-:S02]  /*a350*/  LOP3.LUT R15, R14, 0x380, RZ, 0xc0, !PT ;  /* 0x000003800e0f7812 */ /* 0x000fc400078ec0ff */
[----:B------:R-:W-:Y:S02]  /*a360*/  F2FP.BF16.F32.PACK_AB R13, R35, R34 ;  /* 0x00000022230d723e */ /* 0x000fe400000010ff */
[----:B------:R-:W-:Y:S02]  /*a370*/  MOV R155, R8 ;  /* 0x00000008009b7202 */ /* 0x000fe40000000f00 */
[----:B------:R-:W-:Y:S02]  /*a380*/  F2FP.BF16.F32.PACK_AB R8, R25, R24 ;  /* 0x000000181908723e */ /* 0x000fe400000010ff */
[----:B------:R-:W-:Y:S02]  /*a390*/  F2FP.BF16.F32.PACK_AB R9, R27, R26 ;  /* 0x0000001a1b09723e */ /* 0x000fe400000010ff */
[----:B------:R-:W-:Y:S02]  /*a3a0*/  SHF.R.U64 R15, R15, 0x3, RZ ;  /* 0x000000030f0f7819 */ /* 0x000fe400000012ff */
[C---:B------:R-:W-:Y:S01]  /*a3b0*/  IADD3 R156, P4, R20.reuse, 0x4040, RZ ;  /* 0x00004040149c7810 */ /* 0x040fe20007f9e0ff */
[----:B------:R0:W-:Y:S01]  /*a3c0*/  STSM.16.M88.4 [R12], R8 ;  /* 0x000000080c007844 */ /* 0x0001e20000000200 */
[----:B------:R-:W-:Y:S01]  /*a3d0*/  LOP3.LUT R14, R15, R14, RZ, 0x3c, !PT ;  /* 0x0000000e0f0e7212 */ /* 0x000fe200078e3cff */
[----:B------:R-:W-:Y:S01]  /*a3e0*/  IMAD.X R15, RZ, RZ, R21, P2 ;  /* 0x000000ffff0f7224 */ /* 0x000fe200010e0615 */
[----:B------:R-:W-:-:S02]  /*a3f0*/  IADD3 R158, P5, R20, 0x4020, RZ ;  /* 0x00004020149e7810 */ /* 0x000fc40007fbe0ff */
[----:B------:R-:W-:Y:S02]  /*a400*/  IADD3 R160, P6, R20, 0x4000, RZ ;  /* 0x0000400014a07810 */ /* 0x000fe40007fde0ff */
[----:B------:R-:W-:Y:S02]  /*a410*/  MOV R7, R14 ;  /* 0x0000000e00077202 */ /* 0x000fe40000000f00 */
[----:B------:R-:W-:Y:S02]  /*a420*/  F2FP.BF16.F32.PACK_AB R14, R37, R36 ;  /* 0x00000024250e723e */ /* 0x000fe400000010ff */
[----:B------:R-:W-:Y:S02]  /*a430*/  F2FP.BF16.F32.PACK_AB R15, R39, R38 ;  /* 0x00000026270f723e */ /* 0x000fe400000010ff */
[----:B------:R-:W-:Y:S02]  /*a440*/  LOP3.LUT R157, R156, 0x380, RZ, 0xc0, !PT ;  /* 0x000003809c9d7812 */ /* 0x000fe400078ec0ff */
[----:B------:R-:W-:-:S02]  /*a450*/  LOP3.LUT R159, R158, 0x380, RZ, 0xc0, !PT ;  /* 0x000003809e9f7812 */ /* 0x000fc400078ec0ff */
[----:B0-----:R-:W-:Y:S02]  /*a460*/  IADD3 R8, P0, R20, 0x20, RZ ;  /* 0x0000002014087810 */ /* 0x001fe40007f1e0ff */
[----:B------:R-:W-:Y:S02]  /*a470*/  F2FP.BF16.F32.PACK_AB R12, R33, R32 ;  /* 0x00000020210c723e */ /* 0x000fe400000010ff */
[----:B------:R-:W-:Y:S02]  /*a480*/  LOP3.LUT R9, R8, 0x380, RZ, 0xc0, !PT ;  /* 0x0000038008097812 */ /* 0x000fe400078ec0ff */
[----:B------:R-:W-:Y:S02]  /*a490*/  F2FP.BF16.F32.PACK_AB R10, R45, R44 ;  /* 0x0000002c2d0a723e */ /* 0x000fe400000010ff */
[----:B------:R-:W-:Y:S02]  /*a4a0*/  SHF.R.U64 R9, R9, 0x3, RZ ;  /* 0x0000000309097819 */ /* 0x000fe400000012ff */
[----:B------:R-:W-:-:S02]  /*a4b0*/  F2FP.BF16.F32.PACK_AB R11, R47, R46 ;  /* 0x0000002e2f0b723e */ /* 0x000fc400000010ff */
[----:B------:R-:W-:Y:S01]  /*a4c0*/  LOP3.LUT R8, R9, R8, RZ, 0x3c, !PT ;  /* 0x0000000809087212 */ /* 0x000fe200078e3cff */
[--C-:B------:R-:W-:Y:S01]  /*a4d0*/  IMAD.X R9, RZ, RZ, R21.reuse, P0 ;  /* 0x000000ffff097224 */ /* 0x100fe200000e0615 */
[----:B------:R-:W-:Y:S02]  /*a4e0*/  LOP3.LUT R161, R160, 0x380, RZ, 0xc0, !PT ;  /* 0x00000380a0a17812 */ /* 0x000fe400078ec0ff */
[----:B------:R-:W-:Y:S02]  /*a4f0*/  SHF.R.U64 R157, R157, 0x3, RZ ;  /* 0x000000039d9d7819 */ /* 0x000fe400000012ff */
[----:B------:R-:W-:Y:S02]  /*a500*/  MOV R8, R8 ;  /* 0x0000000800087202 */ /* 0x000fe40000000f00 */
[----:B------:R-:W-:Y:S02]  /*a510*/  SHF.R.U64 R159, R159, 0x3, RZ ;  /* 0x000000039f9f7819 */ /* 0x000fe400000012ff */
[----:B------:R-:W-:Y:S01]  /*a520*/  SHF.R.U64 R161, R161, 0x3, RZ ;  /* 0x00000003a1a17819 */ /* 0x000fe200000012ff */
[----:B------:R0:W-:Y:S01]  /*a530*/  STSM.16.M88.4 [R8], R12 ;  /* 0x0000000c08007844 */ /* 0x0001e20000000200 */
[----:B------:R-:W-:Y:S01]  /*a540*/  LOP3.LUT R156, R157, R156, RZ, 0x3c, !PT ;  /* 0x0000009c9d9c7212 */ /* 0x000fe200078e3cff */
[--C-:B------:R-:W-:Y:S01]  /*a550*/  IMAD.X R157, RZ, RZ, R21.reuse, P4 ;  /* 0x000000ffff9d7224 */ /* 0x100fe200020e0615 */
[----:B------:R-:W-:Y:S01]  /*a560*/  LOP3.LUT R158, R159, R158, RZ, 0x3c, !PT ;  /* 0x0000009e9f9e7212 */ /* 0x000fe200078e3cff */
[--C-:B------:R-:W-:Y:S01]  /*a570*/  IMAD.X R159, RZ, RZ, R21.reuse, P5 ;  /* 0x000000ffff9f7224 */ /* 0x100fe200028e0615 */
[----:B------:R-:W-:Y:S01]  /*a580*/  LOP3.LUT R160, R161, R160, RZ, 0x3c, !PT ;  /* 0x000000a0a1a07212 */ /* 0x000fe200078e3cff */
[----:B------:R-:W-:Y:S01]  /*a590*/  IMAD.X R161, RZ, RZ, R21, P6 ;  /* 0x000000ffffa17224 */ /* 0x000fe200030e0615 */
[----:B------:R-:W-:-:S02]  /*a5a0*/  MOV R162, R162 ;  /* 0x000000a200a27202 */ /* 0x000fc40000000f00 */
[----:B------:R-:W-:Y:S02]  /*a5b0*/  MOV R158, R158 ;  /* 0x0000009e009e7202 */ /* 0x000fe40000000f00 */
[----:B------:R-:W-:Y:S02]  /*a5c0*/  MOV R160, R160 ;  /* 0x000000a000a07202 */ /* 0x000fe40000000f00 */
[----:B------:R-:W-:Y:S02]  /*a5d0*/  MOV R156, R156 ;  /* 0x0000009c009c7202 */ /* 0x000fe40000000f00 */
[----:B0-----:R-:W-:Y:S02]  /*a5e0*/  IADD3 R8, P0, R20, 0x40, RZ ;  /* 0x0000004014087810 */ /* 0x001fe40007f1e0ff */
[----:B------:R-:W-:Y:S02]  /*a5f0*/  F2FP.BF16.F32.PACK_AB R13, R59, R58 ;  /* 0x0000003a3b0d723e */ /* 0x000fe400000010ff */
[----:B------:R-:W-:-:S02]  /*a600*/  LOP3.LUT R9, R8, 0x380, RZ, 0xc0, !PT ;  /* 0x0000038008097812 */ /* 0x000fc400078ec0ff */
[----:B------:R-:W-:Y:S02]  /*a610*/  F2FP.BF16.F32.PACK_AB R14, R61, R60 ;  /* 0x0000003c3d0e723e */ /* 0x000fe400000010ff */
[----:B------:R-:W-:Y:S02]  /*a620*/  SHF.R.U64 R9, R9, 0x3, RZ ;  /* 0x0000000309097819 */ /* 0x000fe400000012ff */
[----:B------:R-:W-:Y:S02]  /*a630*/  F2FP.BF16.F32.PACK_AB R15, R63, R62 ;  /* 0x0000003e3f0f723e */ /* 0x000fe400000010ff */
[----:B------:R-:W-:Y:S01]  /*a640*/  LOP3.LUT R8, R9, R8, RZ, 0x3c, !PT ;  /* 0x0000000809087212 */ /* 0x000fe200078e3cff */
[----:B------:R-:W-:-:S05]  /*a650*/  IMAD.X R9, RZ, RZ, R21, P0 ;  /* 0x000000ffff097224 */ /* 0x000fca00000e0615 */
[----:B------:R-:W-:Y:S02]  /*a660*/  MOV R12, R8 ;  /* 0x00000008000c7202 */ /* 0x000fe40000000f00 */
[----:B------:R-:W-:Y:S02]  /*a670*/  F2FP.BF16.F32.PACK_AB R8, R41, R40 ;  /* 0x000000282908723e */ /* 0x000fe400000010ff */
[----:B------:R-:W-:-:S05]  /*a680*/  F2FP.BF16.F32.PACK_AB R9, R43, R42 ;  /* 0x0000002a2b09723e */ /* 0x000fca00000010ff */
[----:B------:R0:W-:Y:S02]  /*a690*/  STSM.16.M88.4 [R12], R8 ;  /* 0x000000080c007844 */ /* 0x0001e40000000200 */
[C---:B0-----:R-:W-:Y:S02]  /*a6a0*/  IADD3 R8, P0, R20.reuse, 0x2000, RZ ;  /* 0x0000200014087810 */ /* 0x041fe40007f1e0ff */
[----:B------:R-:W-:Y:S02]  /*a6b0*/  IADD3 R10, P1, R20, 0x60, RZ ;  /* 0x00000060140a7810 */ /* 0x000fe40007f3e0ff */
[----:B------:R-:W-:Y:S02]  /*a6c0*/  LOP3.LUT R9, R8, 0x380, RZ, 0xc0, !PT ;  /* 0x0000038008097812 */ /* 0x000fe400078ec0ff */
[----:B------:R-:W-:Y:S02]  /*a6d0*/  F2FP.BF16.F32.PACK_AB R11, R55, R54 ;  /* 0x00000036370b723e */ /* 0x000fe400000010ff */
[----:B------:R-:W-:-:S02]  /*a6e0*/  SHF.R.U64 R9, R9, 0x3, RZ ;  /* 0x0000000309097819 */ /* 0x000fc400000012ff */
[----:B------:R-:W-:Y:S02]  /*a6f0*/  F2FP.BF16.F32.PACK_AB R12, R57, R56 ;  /* 0x00000038390c723e */ /* 0x000fe400000010ff */
[----:B------:R-:W-:Y:S01]  /*a700*/  LOP3.LUT R8, R9, R8, RZ, 0x3c, !PT ;  /* 0x0000000809087212 */ /* 0x000fe200078e3cff */
[--C-:B------:R-:W-:Y:S01]  /*a710*/  IMAD.X R9, RZ, RZ, R21.reuse, P0 ;  /* 0x000000ffff097224 */ /* 0x100fe200000e0615 */
[----:B------:R-:W-:Y:S01]  /*a720*/  ISETP.NE.U32.AND P0, PT, RZ, UR6, PT ;  /* 0x00000006ff007c0c */ /* 0x000fe2000bf05070 */
[----:B------:R-:W-:-:S03]  /*a730*/  IMAD.X R21, RZ, RZ, R21, P1 ;  /* 0x000000ffff157224 */ /* 0x000fc600008e0615 */
[----:B------:R-:W-:Y:S02]  /*a740*/  MOV R22, R8 ;  /* 0x0000000800167202 */ /* 0x000fe40000000f00 */
[----:B------:R-:W-:Y:S02]  /*a750*/  LOP3.LUT R8, R10, 0x380, RZ, 0xc0, !PT ;  /* 0x000003800a087812 */ /* 0x000fe400078ec0ff */
[----:B------:R-:W-:Y:S02]  /*a760*/  F2FP.BF16.F32.PACK_AB R9, R51, R50 ;  /* 0x000000323309723e */ /* 0x000fe400000010ff */
[----:B------:R-:W-:Y:S02]  /*a770*/  SHF.R.U64 R8, R8, 0x3, RZ ;  /* 0x0000000308087819 */ /* 0x000fe400000012ff */
[----:B------:R-:W-:Y:S02]  /*a780*/  ISETP.NE.AND.EX P0, PT, RZ, UR7, PT, P0 ;  /* 0x00000007ff007c0c */ /* 0x000fe4000bf05300 */
[----:B------:R-:W-:-:S02]  /*a790*/  LOP3.LUT R20, R8, R10, RZ, 0x3c, !PT ;  /* 0x0000000a08147212 */ /* 0x000fc400078e3cff */
[----:B------:R-:W-:Y:S02]  /*a7a0*/  F2FP.BF16.F32.PACK_AB R8, R49, R48 ;  /* 0x000000303108723e */ /* 0x000fe400000010ff */
[----:B------:R-:W-:Y:S02]  /*a7b0*/  MOV R20, R20 ;  /* 0x0000001400147202 */ /* 0x000fe40000000f00 */
[----:B------:R-:W-:Y:S02]  /*a7c0*/  F2FP.BF16.F32.PACK_AB R10, R53, R52 ;  /* 0x00000034350a723e */ /* 0x000fe400000010ff */
[----:B------:R-:W-:-:S03]  /*a7d0*/  F2FP.BF16.F32.PACK_AB R21, R67, R66 ;  /* 0x000000424315723e */ /* 0x000fc600000010ff */
[----:B------:R0:W-:Y:S04]  /*a7e0*/  STSM.16.M88.4 [R20], R8 ;  /* 0x0000000814007844 */ /* 0x0001e80000000200 */
[----:B------:R1:W-:Y:S01]  /*a7f0*/  STSM.16.M88.4 [R22], R12 ;  /* 0x0000000c16007844 */ /* 0x0003e20000000200 */
[----:B0-----:R-:W-:Y:S02]  /*a800*/  F2FP.BF16.F32.PACK_AB R20, R65, R64 ;  /* 0x000000404114723e */ /* 0x001fe400000010ff */
[----:B------:R-:W-:Y:S02]  /*a810*/  F2FP.BF16.F32.PACK_AB R8, R73, R72 ;  /* 0x000000484908723e */ /* 0x000fe400000010ff */
[----:B-1----:R-:W-:Y:S02]  /*a820*/  F2FP.BF16.F32.PACK_AB R22, R69, R68 ;  /* 0x000000444516723e */ /* 0x002fe400000010ff */
[----:B------:R-:W-:-:S02]  /*a830*/  F2FP.BF16.F32.PACK_AB R9, R75, R74 ;  /* 0x0000004a4b09723e */ /* 0x000fc400000010ff */
[----:B------:R-:W-:Y:S01]  /*a840*/  F2FP.BF16.F32.PACK_AB R10, R77, R76 ;  /* 0x0000004c4d0a723e */ /* 0x000fe200000010ff */
[----:B------:R0:W-:Y:S01]  /*a850*/  STSM.16.M88.4 [R155], R20 ;  /* 0x000000149b007844 */ /* 0x0001e20000000200 */
[----:B------:R-:W-:Y:S02]  /*a860*/  F2FP.BF16.F32.PACK_AB R11, R79, R78 ;  /* 0x0000004e4f0b723e */ /* 0x000fe400000010ff */
[----:B------:R-:W-:Y:S02]  /*a870*/  F2FP.BF16.F32.PACK_AB R12, R81, R80 ;  /* 0x00000050510c723e */ /* 0x000fe400000010ff */
[----:B------:R-:W-:Y:S01]  /*a880*/  F2FP.BF16.F32.PACK_AB R13, R83, R82 ;  /* 0x00000052530d723e */ /* 0x000fe200000010ff */
[----:B------:R1:W-:Y:S01]  /*a890*/  STSM.16.M88.4 [R18], R8 ;  /* 0x0000000812007844 */ /* 0x0003e20000000200 */
[----:B------:R-:W-:Y:S02]  /*a8a0*/  F2FP.BF16.F32.PACK_AB R14, R85, R84 ;  /* 0x00000054550e723e */ /* 0x000fe400000010ff */
[----:B------:R-:W-:-:S05]  /*a8b0*/  F2FP.BF16.F32.PACK_AB R15, R87, R86 ;  /* 0x00000056570f723e */ /* 0x000fca00000010ff */
[----:B------:R2:W-:Y:S01]  /*a8c0*/  STSM.16.M88.4 [R162], R12 ;  /* 0x0000000ca2007844 */ /* 0x0005e20000000200 */
[----:B0-----:R-:W-:Y:S02]  /*a8d0*/  F2FP.BF16.F32.PACK_AB R20, R89, R88 ;  /* 0x000000585914723e */ /* 0x001fe400000010ff */
[----:B------:R-:W-:Y:S02]  /*a8e0*/  F2FP.BF16.F32.PACK_AB R21, R91, R90 ;  /* 0x0000005a5b15723e */ /* 0x000fe400000010ff */
[----:B------:R-:W-:Y:S02]  /*a8f0*/  F2FP.BF16.F32.PACK_AB R22, R93, R92 ;  /* 0x0000005c5d16723e */ /* 0x000fe400000010ff */
[----:B------:R-:W-:Y:S02]  /*a900*/  F2FP.BF16.F32.PACK_AB R23, R95, R94 ;  /* 0x0000005e5f17723e */ /* 0x000fe400000010ff */
[----:B-1----:R-:W-:Y:S02]  /*a910*/  F2FP.BF16.F32.PACK_AB R8, R97, R96 ;  /* 0x000000606108723e */ /* 0x002fe400000010ff */
[----:B------:R-:W-:Y:S01]  /*a920*/  F2FP.BF16.F32.PACK_AB R9, R99, R98 ;  /* 0x000000626309723e */ /* 0x000fe200000010ff */
[----:B------:R0:W-:Y:S01]  /*a930*/  STSM.16.M88.4 [R160], R20 ;  /* 0x00000014a0007844 */ /* 0x0001e20000000200 */
[----:B------:R-:W-:-:S02]  /*a940*/  F2FP.BF16.F32.PACK_AB R10, R101, R100 ;  /* 0x00000064650a723e */ /* 0x000fc400000010ff */
[----:B------:R-:W-:Y:S02]  /*a950*/  F2FP.BF16.F32.PACK_AB R11, R103, R102 ;  /* 0x00000066670b723e */ /* 0x000fe400000010ff */
[----:B--2---:R-:W-:Y:S02]  /*a960*/  F2FP.BF16.F32.PACK_AB R12, R105, R104 ;  /* 0x00000068690c723e */ /* 0x004fe400000010ff */
[----:B------:R-:W-:Y:S01]  /*a970*/  F2FP.BF16.F32.PACK_AB R13, R107, R106 ;  /* 0x0000006a6b0d723e */ /* 0x000fe200000010ff */
[----:B------:R1:W-:Y:S01]  /*a980*/  STSM.16.M88.4 [R158], R8 ;  /* 0x000000089e007844 */ /* 0x0003e20000000200 */
[----:B------:R-:W-:Y:S02]  /*a990*/  F2FP.BF16.F32.PACK_AB R14, R109, R108 ;  /* 0x0000006c6d0e723e */ /* 0x000fe400000010ff */
[----:B------:R-:W-:Y:S02]  /*a9a0*/  F2FP.BF16.F32.PACK_AB R15, R111, R110 ;  /* 0x0000006e6f0f723e */ /* 0x000fe400000010ff */
[----:B0-----:R-:W-:-:S03]  /*a9b0*/  F2FP.BF16.F32.PACK_AB R20, R113, R112 ;  /* 0x000000707114723e */ /* 0x001fc600000010ff */
[----:B------:R0:W-:Y:S01]  /*a9c0*/  STSM.16.M88.4 [R156], R12 ;  /* 0x0000000c9c007844 */ /* 0x0001e20000000200 */
        /* <DEDUP_REMOVED lines=8> */
[----:B0-----:R-:W-:Y:S02]  /*aa50*/  F2FP.BF16.F32.PACK_AB R12, R129, R128 ;  /* 0x00000080810c723e */ /* 0x001fe400000010ff */
[----:B------:R-:W-:Y:S01]  /*aa60*/  F2FP.BF16.F32.PACK_AB R13, R131, R130 ;  /* 0x00000082830d723e */ /* 0x000fe200000010ff */
[----:B------:R0:W-:Y:S01]  /*aa70*/  STSM.16.M88.4 [R7], R8 ;  /* 0x0000000807007844 */ /* 0x0001e20000000200 */
[----:B------:R-:W-:Y:S02]  /*aa80*/  F2FP.BF16.F32.PACK_AB R14, R133, R132 ;  /* 0x00000084850e723e */ /* 0x000fe400000010ff */
[----:B------:R-:W-:Y:S02]  /*aa90*/  F2FP.BF16.F32.PACK_AB R15, R135, R134 ;  /* 0x00000086870f723e */ /* 0x000fe400000010ff */
[----:B-1----:R-:W-:-:S03]  /*aaa0*/  F2FP.BF16.F32.PACK_AB R20, R137, R136 ;  /* 0x000000888914723e */ /* 0x002fc600000010ff */
[----:B------:R1:W-:Y:S01]  /*aab0*/  STSM.16.M88.4 [R153], R12 ;  /* 0x0000000c99007844 */ /* 0x0003e20000000200 */
[----:B------:R-:W-:Y:S02]  /*aac0*/  F2FP.BF16.F32.PACK_AB R21, R139, R138 ;  /* 0x0000008a8b15723e */ /* 0x000fe400000010ff */
[----:B------:R-:W-:Y:S02]  /*aad0*/  F2FP.BF16.F32.PACK_AB R22, R141, R140 ;  /* 0x0000008c8d16723e */ /* 0x000fe400000010ff */
[----:B------:R-:W-:Y:S02]  /*aae0*/  F2FP.BF16.F32.PACK_AB R23, R143, R142 ;  /* 0x0000008e8f17723e */ /* 0x000fe400000010ff */
[----:B0-----:R-:W-:Y:S02]  /*aaf0*/  F2FP.BF16.F32.PACK_AB R8, R145, R144 ;  /* 0x000000909108723e */ /* 0x001fe400000010ff */
[----:B------:R-:W-:Y:S01]  /*ab00*/  F2FP.BF16.F32.PACK_AB R9, R147, R146 ;  /* 0x000000929309723e */ /* 0x000fe200000010ff */
[----:B------:R-:W-:Y:S01]  /*ab10*/  STSM.16.M88.4 [R164], R20 ;  /* 0x00000014a4007844 */ /* 0x000fe20000000200 */
[----:B------:R-:W-:-:S02]  /*ab20*/  F2FP.BF16.F32.PACK_AB R10, R149, R148 ;  /* 0x00000094950a723e */ /* 0x000fc400000010ff */
[----:B------:R-:W-:Y:S01]  /*ab30*/  F2FP.BF16.F32.PACK_AB R11, R151, R150 ;  /* 0x00000096970b723e */ /* 0x000fe200000010ff */
[C---:B-1----:R-:W-:Y:S01]  /*ab40*/  IMAD.SHL.U32 R13, R188.reuse, 0x4, RZ ;  /* 0x00000004bc0d7824 */ /* 0x042fe200078e00ff */
[----:B------:R-:W-:-:S03]  /*ab50*/  SHF.L.U64.HI R7, R188, 0x2, R196 ;  /* 0x00000002bc077819 */ /* 0x000fc600000102c4 */
[----:B------:R0:W-:Y:S02]  /*ab60*/  STSM.16.M88.4 [R165], R8 ;  /* 0x00000008a5007844 */ /* 0x0001e40000000200 */
[----:B0-----:R-:W0:Y:S08]  /*ab70*/  LDC.64 R10, c[0x0][0xd00] ;  /* 0x00034000ff0a7b82 */ /* 0x001e300000000a00 */
[----:B------:R-:W-:Y:S01]  /*ab80*/  BAR.SYNC.DEFER_BLOCKING 0x1, 0x100 ;  /* 0x0044000000007b1d */ /* 0x000fe20000010000 */
[----:B------:R-:W-:-:S04]  /*ab90*/  @P0 IADD3 R8, P2, R13, UR6, RZ ;  /* 0x000000060d080c10 */ /* 0x000fc8000ff5e0ff */
[----:B------:R-:W-:Y:S02]  /*aba0*/  @P0 IADD3.X R9, R7, UR7, RZ, P2, !PT ;  /* 0x0000000707090c10 */ /* 0x000fe400097fe4ff */
[----:B0-----:R-:W-:-:S04]  /*abb0*/  ISETP.NE.U32.AND P1, PT, R10, RZ, PT ;  /* 0x000000ff0a00720c */ /* 0x001fc80003f25070 */
[----:B------:R0:W2:Y:S01]  /*abc0*/  @P0 LDG.E R9, desc[UR44][R8.64] ;  /* 0x0000002c08090981 */ /* 0x0000a2000c1e1900 */
[----:B------:R-:W-:Y:S02]  /*abd0*/  IADD3 R12, P2, R13, R10, RZ ;  /* 0x0000000a0d0c7210 */ /* 0x000fe40007f5e0ff */
[----:B------:R-:W-:-:S03]  /*abe0*/  ISETP.NE.AND.EX P1, PT, R11, RZ, PT, P1 ;  /* 0x000000ff0b00720c */ /* 0x000fc60003f25310 */
[----:B------:R-:W-:Y:S02]  /*abf0*/  IMAD.X R13, R7, 0x1, R11, P2 ;  /* 0x00000001070d7824 */ /* 0x000fe400010e060b */
[----:B0-----:R-:W-:-:S08]  /*ac00*/  IMAD.MOV.U32 R8, RZ, RZ, RZ ;  /* 0x000000ffff087224 */ /* 0x001fd000078e00ff */
[----:B------:R0:W5:Y:S01]  /*ac10*/  @P1 LDG.E R8, desc[UR44][R12.64] ;  /* 0x0000002c0c081981 */ /* 0x000162000c1e1900 */
[----:B------:R-:W-:Y:S01]  /*ac20*/  ULDC UR6, c[0x0][0xb88] ;  /* 0x0002e20000067ab9 */ /* 0x000fe20000000800 */
[----:B--2---:R-:W-:Y:S01]  /*ac30*/  @P0 R2UR UR6, R9 ;  /* 0x00000000090602ca */ /* 0x004fe200000e0000 */
[----:B0-----:R-:W-:-:S14]  /*ac40*/  @P0 BRA `(.L_x_4237) ;  /* 0x0000000000180947 */ /* 0x001fdc0003800000 */
[----:B------:R-:W-:Y:S05]  /*ac50*/  @!P1 BRA `(.L_x_4237) ;  /* 0x0000000000149947 */ /* 0x000fea0003800000 */
[----:B------:R-:W2:Y:S04]  /*ac60*/  LDG.E R7, desc[UR44][R12.64] ;  /* 0x0000002c0c077981 */ /* 0x000ea8000c1e1900 */
[----:B------:R-:W3:Y:S01]  /*ac70*/  LDG.E R9, desc[UR44][R12.64+0x4] ;  /* 0x0000042c0c097981 */ /* 0x000ee2000c1e1900 */
[----:B--2---:R-:W-:Y:S02]  /*ac80*/  R2UR UR7, R7 ;  /* 0x00000000070772ca */ /* 0x004fe400000e0000 */
[----:B---3--:R-:W-:-:S13]  /*ac90*/  R2UR UR6, R9 ;  /* 0x00000000090672ca */ /* 0x008fda00000e0000 */
[----:B------:R-:W-:-:S12]  /*aca0*/  UIADD3 UR6, -UR7, UR6, URZ ;  /* 0x0000000607067290 */ /* 0x000fd8000fffe13f */
.L_x_4237:
[----:B------:R-:W0:Y:S02]  /*acb0*/  SHFL.IDX PT, R7, R228, RZ, 0x1f ;  /* 0x00001fffe4077589 */ /* 0x000e2400000e0000 */
[----:B0-----:R-:W-:Y:S02]  /*acc0*/  ISETP.NE.AND P0, PT, R7, RZ, PT ;  /* 0x000000ff0700720c */ /* 0x001fe40003f05270 */
[----:B-----5:R-:W-:-:S11]  /*acd0*/  SHF.R.S32.HI R7, RZ, 0x1f, R8 ;  /* 0x0000001fff077819 */ /* 0x020fd60000011408 */
[----:B------:R-:W-:Y:S05]  /*ace0*/  @P0 BRA `(.L_x_4238) ;  /* 0x0000000400040947 */ /* 0x000fea0003800000 */
[----:B------:R-:W2:Y:S04]  /*acf0*/  LDL R23, [R1+0x28] ;  /* 0x0000280001177983 */ /* 0x000ea80000100800 */
[----:B------:R-:W3:Y:S04]  /*ad00*/  LDL R155, [R1+0x2c] ;  /* 0x00002c00019b7983 */ /* 0x000ee80000100800 */
[----:B------:R-:W4:Y:S01]  /*ad10*/  LDL R154, [R1+0x4] ;  /* 0x00000400019a7983 */ /* 0x000f220000100800 */
[----:B------:R-:W-:Y:S01]  /*ad20*/  IMAD.MOV.U32 R9, RZ, RZ, 0xab8 ;  /* 0x00000ab8ff097424 */ /* 0x000fe200078e00ff */
[----:B------:R-:W-:Y:S01]  /*ad30*/  ISETP.GT.AND P1, PT, R0, 0x1, PT ;  /* 0x000000010000780c */ /* 0x000fe20003f24270 */
[----:B------:R-:W0:Y:S01]  /*ad40*/  LDC R153, c[0x0][0xce8] ;  /* 0x00033a00ff997b82 */ /* 0x000e220000000800 */
[----:B------:R-:W-:Y:S01]  /*ad50*/  ISETP.NE.U32.AND P0, PT, R10, RZ, PT ;  /* 0x000000ff0a00720c */ /* 0x000fe20003f05070 */
[----:B------:R-:W-:Y:S01]  /*ad60*/  IMAD.U32 R22, RZ, RZ, UR42 ;  /* 0x0000002aff167e24 */ /* 0x000fe2000f8e00ff */
[----:B------:R-:W-:-:S02]  /*ad70*/  SEL R9, R9, 0xa78, P1 ;  /* 0x00000a7809097807 */ /* 0x000fc40000800000 */
[----:B------:R-:W-:-:S03]  /*ad80*/  ISETP.NE.AND.EX P0, PT, R11, RZ, PT, P0 ;  /* 0x000000ff0b00720c */ /* 0x000fc60003f05300 */
[----:B------:R-:W1:Y:S01]  /*ad90*/  LDC.64 R12, c[0x0][R9+0x220] ;  /* 0x00008800090c7b82 */ /* 0x000e620000000a00 */
[----:B------:R-:W-:Y:S02]  /*ada0*/  SEL R20, R188, RZ, !P0 ;  /* 0x000000ffbc147207 */ /* 0x000fe40004000000 */
[----:B------:R-:W-:-:S05]  /*adb0*/  SEL R18, R196, RZ, !P0 ;  /* 0x000000ffc4127207 */ /* 0x000fca0004000000 */
[----:B------:R-:W5:Y:S01]  /*adc0*/  LDC.64 R14, c[0x0][R9+0x218] ;  /* 0x00008600090e7b82 */ /* 0x000f620000000a00 */
[----:B0-----:R-:W-:Y:S01]  /*add0*/  ISETP.NE.AND P0, PT, R153, 0x1, PT ;  /* 0x000000019900780c */ /* 0x001fe20003f05270 */
[----:B-1----:R-:W-:-:S04]  /*ade0*/  IMAD R13, R13, R20, RZ ;  /* 0x000000140d0d7224 */ /* 0x002fc800078e02ff */
[C---:B------:R-:W-:Y:S02]  /*adf0*/  IMAD R18, R12.reuse, R18, R13 ;  /* 0x000000120c127224 */ /* 0x040fe400078e020d */
[----:B------:R-:W-:-:S04]  /*ae00*/  IMAD.WIDE.U32 R12, R12, R20, RZ ;  /* 0x000000140c0c7225 */ /* 0x000fc800078e00ff */
[-C--:B-----5:R-:W-:Y:S02]  /*ae10*/  IMAD R20, R15, R189.reuse, RZ ;  /* 0x000000bd0f147224 */ /* 0x0a0fe400078e02ff */
[----:B------:R-:W-:-:S04]  /*ae20*/  IMAD.WIDE.U32 R14, R14, R189, RZ ;  /* 0x000000bd0e0e7225 */ /* 0x000fc800078e00ff */
[----:B------:R-:W-:Y:S01]  /*ae30*/  IMAD.IADD R18, R13, 0x1, R18 ;  /* 0x000000010d127824 */ /* 0x000fe200078e0212 */
[----:B------:R-:W-:Y:S01]  /*ae40*/  IADD3 R21, P2, P3, R12, R14, R8 ;  /* 0x0000000e0c157210 */ /* 0x000fe20007b5e008 */
[----:B------:R-:W0:Y:S01]  /*ae50*/  @P0 LDC R13, c[0x0][0xcec] ;  /* 0x00033b00ff0d0b82 */ /* 0x000e220000000800 */
[----:B------:R-:W-:-:S05]  /*ae60*/  IMAD.IADD R20, R15, 0x1, R20 ;  /* 0x000000010f147824 */ /* 0x000fca00078e0214 */
[----:B------:R-:W-:Y:S02]  /*ae70*/  IADD3.X R18, R18, R20, R7, P2, P3 ;  /* 0x0000001412127210 */ /* 0x000fe400017e6407 */
[----:B------:R-:W1:Y:S01]  /*ae80*/  @P0 LDC R12, c[0x0][0xcf0] ;  /* 0x00033c00ff0c0b82 */ /* 0x000e620000000800 */
[----:B--2---:R-:W-:Y:S01]  /*ae90*/  IMAD R22, R22, 0x40, R23 ;  /* 0x0000004016167824 */ /* 0x004fe200078e0217 */
[----:B------:R-:W-:-:S03]  /*aea0*/  SEL R23, R195, RZ, P1 ;  /* 0x000000ffc3177207 */ /* 0x000fc60000800000 */
[----:B0-----:R-:W-:-:S04]  /*aeb0*/  @P0 IMAD.HI.U32 R13, R22, R13, RZ ;  /* 0x0000000d160d0227 */ /* 0x001fc800078e00ff */
[----:B------:R-:W-:Y:S01]  /*aec0*/  IMAD.MOV.U32 R20, RZ, RZ, R22 ;  /* 0x000000ffff147224 */ /* 0x000fe200078e0016 */
[----:B-1----:R-:W-:Y:S02]  /*aed0*/  @P0 SHF.R.U32.HI R20, RZ, R12, R13 ;  /* 0x0000000cff140219 */ /* 0x002fe4000001160d */
[----:B------:R-:W0:Y:S02]  /*aee0*/  LDC.64 R12, c[0x0][R9+0x228] ;  /* 0x00008a00090c7b82 */ /* 0x000e240000000a00 */
[----:B0-----:R-:W-:-:S04]  /*aef0*/  IMAD.WIDE.U32 R14, R12, R23, RZ ;  /* 0x000000170c0e7225 */ /* 0x001fc800078e00ff */
[----:B------:R-:W-:Y:S01]  /*af00*/  IMAD R12, R13, R23, RZ ;  /* 0x000000170d0c7224 */ /* 0x000fe200078e02ff */
[----:B------:R-:W-:Y:S01]  /*af10*/  IADD3 R14, P0, P2, R20, R21, R14 ;  /* 0x00000015140e7210 */ /* 0x000fe20007a1e00e */
[--C-:B------:R-:W-:Y:S01]  /*af20*/  IMAD.MOV R21, RZ, RZ, -R20.reuse ;  /* 0x000000ffff157224 */ /* 0x100fe200078e0a14 */
[----:B------:R-:W-:Y:S01]  /*af30*/  SHF.R.S32.HI R20, RZ, 0x1f, R20 ;  /* 0x0000001fff147819 */ /* 0x000fe20000011414 */
[----:B------:R-:W-:Y:S02]  /*af40*/  IMAD.IADD R15, R15, 0x1, R12 ;  /* 0x000000010f0f7824 */ /* 0x000fe400078e020c */
[----:B------:R0:W1:Y:S01]  /*af50*/  LDC.64 R12, c[0x0][R9+0x210] ;  /* 0x00008400090c7b82 */ /* 0x0000620000000a00 */
[----:B------:R-:W-:Y:S02]  /*af60*/  IMAD R21, R153, R21, R22 ;  /* 0x0000001599157224 */ /* 0x000fe400078e0216 */
[----:B------:R-:W-:Y:S01]  /*af70*/  IADD3.X R15, R20, R18, R15, P0, P2 ;  /* 0x00000012140f7210 */ /* 0x000fe200007e440f */
[----:B------:R-:W-:-:S02]  /*af80*/  IMAD.U32 R18, RZ, RZ, UR42 ;  /* 0x0000002aff127e24 */ /* 0x000fc4000f8e00ff */
[----:B0-----:R-:W-:Y:S02]  /*af90*/  SHF.R.S32.HI R9, RZ, 0x1f, R21 ;  /* 0x0000001fff097819 */ /* 0x001fe40000011415 */
[----:B------:R-:W-:Y:S02]  /*afa0*/  IMAD R18, R18, 0x40, R17 ;  /* 0x0000004012127824 */ /* 0x000fe400078e0211 */
[-C--:B-1----:R-:W-:Y:S02]  /*afb0*/  IMAD R13, R13, R21.reuse, RZ ;  /* 0x000000150d0d7224 */ /* 0x082fe400078e02ff */
[----:B------:R-:W-:-:S04]  /*afc0*/  IMAD.WIDE.U32 R14, R12, R21, R14 ;  /* 0x000000150c0e7225 */ /* 0x000fc800078e000e */
[----:B------:R-:W-:Y:S02]  /*afd0*/  IMAD R9, R12, R9, R13 ;  /* 0x000000090c097224 */ /* 0x000fe400078e020d */
[----:B------:R-:W0:Y:S02]  /*afe0*/  LDC.64 R12, c[0x0][0xca8] ;  /* 0x00032a00ff0c7b82 */ /* 0x000e240000000a00 */
[----:B------:R-:W-:-:S06]  /*aff0*/  IMAD.IADD R9, R15, 0x1, R9 ;  /* 0x000000010f097824 */ /* 0x000fcc00078e0209 */
[----:B0-----:R-:W0:Y:S08]  /*b000*/  @!P1 LDC R12, c[0x0][0xc50] ;  /* 0x00031400ff0c9b82 */ /* 0x001e300000000800 */
[----:B------:R-:W1:Y:S01]  /*b010*/  @!P1 LDC R13, c[0x0][0xc54] ;  /* 0x00031500ff0d9b82 */ /* 0x000e620000000800 */
[----:B0-----:R-:W-:Y:S01]  /*b020*/  LEA R15, P0, R14, R12, 0x2 ;  /* 0x0000000c0e0f7211 */ /* 0x001fe200078010ff */
[----:B---3--:R-:W-:-:S03]  /*b030*/  IMAD.MOV R12, RZ, RZ, -R155 ;  /* 0x000000ffff0c7224 */ /* 0x008fc600078e0a9b */
[----:B-1----:R-:W-:Y:S02]  /*b040*/  LEA.HI.X R9, R14, R13, R9, 0x2, P0 ;  /* 0x0000000d0e097211 */ /* 0x002fe400000f1409 */
[----:B----4-:R-:W-:Y:S01]  /*b050*/  ISETP.NE.AND P0, PT, R154, R12, PT ;  /* 0x0000000c9a00720c */ /* 0x010fe20003f05270 */
[----:B------:R-:W-:Y:S04]  /*b060*/  SHFL.IDX PT, R14, R15, 0x1, 0x1c1f ;  /* 0x003c1f000f0e7f89 */ /* 0x000fe800000e0000 */
[----:B------:R-:W-:Y:S04]  /*b070*/  SHFL.IDX PT, R12, R15, RZ, 0x1c1f ;  /* 0x001c1fff0f0c7589 */ /* 0x000fe800000e0000 */
[----:B------:R-:W0:Y:S04]  /*b080*/  SHFL.IDX PT, R13, R9, RZ, 0x1c1f ;  /* 0x001c1fff090d7589 */ /* 0x000e2800000e0000 */
[----:B------:R1:W2:Y:S02]  /*b090*/  SHFL.IDX PT, R15, R9, 0x1, 0x1c1f ;  /* 0x003c1f00090f7f89 */ /* 0x0002a400000e0000 */
[----:B-1----:R-:W-:-:S05]  /*b0a0*/  IMAD R9, R153, UR6, RZ ;  /* 0x0000000699097c24 */ /* 0x002fca000f8e02ff */
[C---:B------:R-:W-:Y:S01]  /*b0b0*/  ISETP.GE.OR P1, PT, R18.reuse, R9, P0 ;  /* 0x000000091200720c */ /* 0x040fe20000726670 */
[----:B------:R-:W-:-:S05]  /*b0c0*/  VIADD R18, R18, 0x8 ;  /* 0x0000000812127836 */ /* 0x000fca0000000000 */
[----:B------:R-:W-:-:S07]  /*b0d0*/  ISETP.GE.OR P0, PT, R18, R9, P0 ;  /* 0x000000091200720c */ /* 0x000fce0000706670 */
[----:B0-----:R0:W-:Y:S06]  /*b0e0*/  @!P1 ST.E desc[UR44][R12.64], R3 ;  /* 0x000000030c009985 */ /* 0x0011ec000c10192c */
[----:B--2---:R0:W-:Y:S02]  /*b0f0*/  @!P0 ST.E desc[UR44][R14.64], R152 ;  /* 0x000000980e008985 */ /* 0x0041e4000c10192c */
.L_x_4238:
[----:B------:R-:W-:Y:S02]  /*b100*/  ISETP.GT.AND P1, PT, R0, 0x1, PT ;  /* 0x000000010000780c */ /* 0x000fe40003f24270 */
[----:B------:R-:W-:-:S04]  /*b110*/  ISETP.NE.U32.AND P0, PT, R10, RZ, PT ;  /* 0x000000ff0a00720c */ /* 0x000fc80003f05070 */
[----:B------:R-:W-:-:S04]  /*b120*/  ISETP.NE.AND.EX P0, PT, R11, RZ, PT, P0 ;  /* 0x000000ff0b00720c */ /* 0x000fc80003f05300 */
[----:B------:R-:W-:-:S03]  /*b130*/  SEL R188, R188, RZ, !P0 ;  /* 0x000000ffbcbc7207 */ /* 0x000fc60004000000 */
[----:B------:R-:W-:Y:S06]  /*b140*/  @P1 BRA `(.L_x_4239) ;  /* 0x0000001000481947 */ /* 0x000fec0003800000 */
[----:B------:R-:W1:Y:S01]  /*b150*/  S2R R0, SR_TID.X ;  /* 0x0000000000007919 */ /* 0x000e620000002100 */
[----:B------:R-:W2:Y:S01]  /*b160*/  LDC R18, c[0x0][0xce8] ;  /* 0x00033a00ff127b82 */ /* 0x000ea20000000800 */
[----:B------:R-:W-:Y:S01]  /*b170*/  ULDC.64 UR8, c[0x0][0xba0] ;  /* 0x0002e80000087ab9 */ /* 0x000fe20000000a00 */
[----:B------:R-:W-:Y:S01]  /*b180*/  ULDC UR10, c[0x0][0xbc8] ;  /* 0x0002f200000a7ab9 */ /* 0x000fe20000000800 */
[----:B-1----:R-:W-:-:S05]  /*b190*/  VIADD R0, R0, 0xffffff80 ;  /* 0xffffff8000007836 */ /* 0x002fca0000000000 */
[----:B0-----:R-:W-:-:S04]  /*b1a0*/  SHF.R.S32.HI R3, RZ, 0x1f, R0 ;  /* 0x0000001fff037819 */ /* 0x001fc80000011400 */
[----:B------:R-:W-:-:S04]  /*b1b0*/  LEA.HI R10, R3, R0, RZ, 0x3 ;  /* 0x00000000030a7211 */ /* 0x000fc800078f18ff */
[----:B------:R-:W-:-:S05]  /*b1c0*/  SHF.R.S32.HI R3, RZ, 0x3, R10 ;  /* 0x00000003ff037819 */ /* 0x000fca000001140a */
[----:B------:R-:W-:-:S04]  /*b1d0*/  IMAD R9, R3, 0x40, R16 ;  /* 0x0000004003097824 */ /* 0x000fc800078e0210 */
[----:B------:R-:W-:-:S03]  /*b1e0*/  IMAD.WIDE R4, R9, 0x2, R4 ;  /* 0x0000000209047825 */ /* 0x000fc600078e0204 */
[C---:B------:R-:W-:Y:S02]  /*b1f0*/  IADD3 R21, P3, R4.reuse, 0x1000, RZ ;  /* 0x0000100004157810 */ /* 0x040fe40007f7e0ff */
[----:B------:R-:W-:Y:S02]  /*b200*/  IADD3 R45, P2, R4, 0x7000, RZ ;  /* 0x00007000042d7810 */ /* 0x000fe40007f5e0ff */
[----:B------:R-:W-:Y:S02]  /*b210*/  LOP3.LUT R20, R21, 0x380, RZ, 0xc0, !PT ;  /* 0x0000038015147812 */ /* 0x000fe400078ec0ff */
[----:B------:R-:W-:Y:S02]  /*b220*/  LOP3.LUT R44, R45, 0x380, RZ, 0xc0, !PT ;  /* 0x000003802d2c7812 */ /* 0x000fe400078ec0ff */
[----:B------:R-:W-:Y:S02]  /*b230*/  SHF.R.U64 R20, R20, 0x3, RZ ;  /* 0x0000000314147819 */ /* 0x000fe400000012ff */
[----:B------:R-:W-:-:S02]  /*b240*/  IADD3 R37, P0, R4, 0x5000, RZ ;  /* 0x0000500004257810 */ /* 0x000fc40007f1e0ff */
[----:B------:R-:W-:Y:S02]  /*b250*/  SHF.R.U64 R44, R44, 0x3, RZ ;  /* 0x000000032c2c7819 */ /* 0x000fe400000012ff */
[----:B------:R-:W-:Y:S01]  /*b260*/  LOP3.LUT R20, R20, R21, RZ, 0x3c, !PT ;  /* 0x0000001514147212 */ /* 0x000fe200078e3cff */
[----:B------:R-:W-:Y:S01]  /*b270*/  IMAD.X R21, RZ, RZ, R5, P3 ;  /* 0x000000ffff157224 */ /* 0x000fe200018e0605 */
[C---:B------:R-:W-:Y:S02]  /*b280*/  IADD3 R25, P4, R4.reuse, 0x2000, RZ ;  /* 0x0000200004197810 */ /* 0x040fe40007f9e0ff */
[C---:B------:R-:W-:Y:S02]  /*b290*/  IADD3 R29, P5, R4.reuse, 0x3000, RZ ;  /* 0x00003000041d7810 */ /* 0x040fe40007fbe0ff */
[C---:B------:R-:W-:Y:S01]  /*b2a0*/  IADD3 R33, P6, R4.reuse, 0x4000, RZ ;  /* 0x0000400004217810 */ /* 0x040fe20007fde0ff */
[----:B------:R-:W-:Y:S01]  /*b2b0*/  IMAD R7, R7, UR8, RZ ;  /* 0x0000000807077c24 */ /* 0x000fe2000f8e02ff */
[----:B------:R-:W-:Y:S01]  /*b2c0*/  IADD3 R41, P1, R4, 0x6000, RZ ;  /* 0x0000600004297810 */ /* 0x000fe20007f3e0ff */
[----:B------:R-:W-:Y:S01]  /*b2d0*/  VIADD R152, R16, 0x180 ;  /* 0x0000018010987836 */ /* 0x000fe20000000000 */
[----:B------:R-:W-:Y:S01]  /*b2e0*/  LOP3.LUT R36, R37, 0x380, RZ, 0xc0, !PT ;  /* 0x0000038025247812 */ /* 0x000fe200078ec0ff */
[----:B------:R-:W5:Y:S01]  /*b2f0*/  LD.E.128 R20, desc[UR44][R20.64] ;  /* 0x0000002c14147980 */ /* 0x000f62000c101d00 */
[----:B------:R-:W-:-:S02]  /*b300*/  IADD3 R49, P3, R4, 0x8000, RZ ;  /* 0x0000800004317810 */ /* 0x000fc40007f7e0ff */
[----:B------:R-:W-:Y:S01]  /*b310*/  LOP3.LUT R44, R44, R45, RZ, 0x3c, !PT ;  /* 0x0000002d2c2c7212 */ /* 0x000fe200078e3cff */
[----:B------:R-:W-:Y:S01]  /*b320*/  IMAD.X R45, RZ, RZ, R5, P2 ;  /* 0x000000ffff2d7224 */ /* 0x000fe200010e0605 */
[C---:B------:R-:W-:Y:S02]  /*b330*/  IADD3 R73, P2, R4.reuse, 0xe000, RZ ;  /* 0x0000e00004497810 */ /* 0x040fe40007f5e0ff */
[----:B------:R-:W-:Y:S02]  /*b340*/  LOP3.LUT R24, R25, 0x380, RZ, 0xc0, !PT ;  /* 0x0000038019187812 */ /* 0x000fe400078ec0ff */
[----:B------:R-:W-:Y:S02]  /*b350*/  LOP3.LUT R28, R29, 0x380, RZ, 0xc0, !PT ;  /* 0x000003801d1c7812 */ /* 0x000fe400078ec0ff */
[----:B------:R-:W-:Y:S02]  /*b360*/  LOP3.LUT R32, R33, 0x380, RZ, 0xc0, !PT ;  /* 0x0000038021207812 */ /* 0x000fe400078ec0ff */
[----:B------:R-:W-:Y:S01]  /*b370*/  LOP3.LUT R11, R4, 0x380, RZ, 0xc0, !PT ;  /* 0x00000380040b7812 */ /* 0x000fe200078ec0ff */
[----:B------:R-:W-:Y:S01]  /*b380*/  IMAD R7, R8, UR9, R7 ;  /* 0x0000000908077c24 */ /* 0x000fe2000f8e0207 */
[----:B------:R-:W-:Y:S01]  /*b390*/  LOP3.LUT R40, R41, 0x380, RZ, 0xc0, !PT ;  /* 0x0000038029287812 */ /* 0x000fe200078ec0ff */
[----:B------:R-:W5:Y:S01]  /*b3a0*/  LD.E.128 R44, desc[UR44][R44.64] ;  /* 0x0000002c2c2c7980 */ /* 0x000f62000c101d00 */
[----:B------:R-:W-:-:S02]  /*b3b0*/  SHF.R.U64 R36, R36, 0x3, RZ ;  /* 0x0000000324247819 */ /* 0x000fc400000012ff */
[----:B------:R-:W-:Y:S02]  /*b3c0*/  LOP3.LUT R48, R49, 0x380, RZ, 0xc0, !PT ;  /* 0x0000038031307812 */ /* 0x000fe400078ec0ff */
[----:B------:R-:W-:Y:S02]  /*b3d0*/  LOP3.LUT R72, R73, 0x380, RZ, 0xc0, !PT ;  /* 0x0000038049487812 */ /* 0x000fe400078ec0ff */
[----:B------:R-:W-:Y:S02]  /*b3e0*/  SHF.R.U64 R24, R24, 0x3, RZ ;  /* 0x0000000318187819 */ /* 0x000fe400000012ff */
[----:B------:R-:W-:Y:S02]  /*b3f0*/  SHF.R.U64 R28, R28, 0x3, RZ ;  /* 0x000000031c1c7819 */ /* 0x000fe400000012ff */
[----:B------:R-:W-:Y:S02]  /*b400*/  SHF.R.U64 R32, R32, 0x3, RZ ;  /* 0x0000000320207819 */ /* 0x000fe400000012ff */
[----:B------:R-:W-:-:S02]  /*b410*/  SHF.R.U64 R40, R40, 0x3, RZ ;  /* 0x0000000328287819 */ /* 0x000fc400000012ff */
[----:B------:R-:W-:Y:S01]  /*b420*/  LOP3.LUT R36, R36, R37, RZ, 0x3c, !PT ;  /* 0x0000002524247212 */ /* 0x000fe200078e3cff */
[--C-:B------:R-:W-:Y:S01]  /*b430*/  IMAD.X R37, RZ, RZ, R5.reuse, P0 ;  /* 0x000000ffff257224 */ /* 0x100fe200000e0605 */
[----:B------:R-:W-:Y:S02]  /*b440*/  SHF.R.U64 R48, R48, 0x3, RZ ;  /* 0x0000000330307819 */ /* 0x000fe400000012ff */
[----:B------:R-:W-:Y:S02]  /*b450*/  IADD3 R65, P0, R4, 0xc000, RZ ;  /* 0x0000c00004417810 */ /* 0x000fe40007f1e0ff */
[----:B------:R-:W-:Y:S01]  /*b460*/  SHF.R.U64 R72, R72, 0x3, RZ ;  /* 0x0000000348487819 */ /* 0x000fe200000012ff */
[----:B------:R-:W5:Y:S01]  /*b470*/  LD.E.128 R36, desc[UR44][R36.64] ;  /* 0x0000002c24247980 */ /* 0x000f62000c101d00 */
        /* <DEDUP_REMOVED lines=10> */
[C---:B------:R-:W-:Y:S01]  /*b520*/  IADD3 R53, P4, R4.reuse, 0x9000, RZ ;  /* 0x0000900004357810 */ /* 0x040fe20007f9e0ff */
[----:B------:R-:W5:Y:S01]  /*b530*/  LD.E.128 R24, desc[UR44][R24.64] ;  /* 0x0000002c18187980 */ /* 0x000f62000c101d00 */
[----:B------:R-:W-:-:S02]  /*b540*/  IADD3 R57, P5, R4, 0xa000, RZ ;  /* 0x0000a00004397810 */ /* 0x000fc40007fbe0ff */
[C---:B------:R-:W-:Y:S01]  /*b550*/  IADD3 R61, P6, R4.reuse, 0xb000, RZ ;  /* 0x0000b000043d7810 */ /* 0x040fe20007fde0ff */
[----:B------:R-:W5:Y:S01]  /*b560*/  LD.E.128 R28, desc[UR44][R28.64] ;  /* 0x0000002c1c1c7980 */ /* 0x000f62000c101d00 */
[----:B------:R-:W-:Y:S02]  /*b570*/  IADD3 R69, P1, R4, 0xd000, RZ ;  /* 0x0000d00004457810 */ /* 0x000fe40007f3e0ff */
[----:B------:R-:W-:Y:S01]  /*b580*/  LOP3.LUT R64, R65, 0x380, RZ, 0xc0, !PT ;  /* 0x0000038041407812 */ /* 0x000fe200078ec0ff */
[----:B------:R-:W5:Y:S01]  /*b590*/  LD.E.128 R32, desc[UR44][R32.64] ;  /* 0x0000002c20207980 */ /* 0x000f62000c101d00 */
[----:B------:R-:W-:Y:S01]  /*b5a0*/  LOP3.LUT R72, R72, R73, RZ, 0x3c, !PT ;  /* 0x0000004948487212 */ /* 0x000fe200078e3cff */
[----:B------:R-:W-:Y:S01]  /*b5b0*/  IMAD.X R73, RZ, RZ, R5, P2 ;  /* 0x000000ffff497224 */ /* 0x000fe200010e0605 */
[----:B------:R-:W-:Y:S01]  /*b5c0*/  IADD3 R12, P3, R4, 0xf000, RZ ;  /* 0x0000f000040c7810 */ /* 0x000fe20007f7e0ff */
[----:B------:R-:W5:Y:S01]  /*b5d0*/  LD.E.128 R40, desc[UR44][R40.64] ;  /* 0x0000002c28287980 */ /* 0x000f62000c101d00 */
[----:B--2---:R-:W-:-:S02]  /*b5e0*/  ISETP.NE.AND P2, PT, R18, 0x1, PT ;  /* 0x000000011200780c */ /* 0x004fc40003f45270 */
[----:B------:R-:W-:Y:S01]  /*b5f0*/  LOP3.LUT R52, R53, 0x380, RZ, 0xc0, !PT ;  /* 0x0000038035347812 */ /* 0x000fe200078ec0ff */
[----:B------:R-:W-:Y:S01]  /*b600*/  IMAD.X R77, RZ, RZ, R5, P3 ;  /* 0x000000ffff4d7224 */ /* 0x000fe200018e0605 */
[----:B------:R-:W-:Y:S01]  /*b610*/  LOP3.LUT R56, R57, 0x380, RZ, 0xc0, !PT ;  /* 0x0000038039387812 */ /* 0x000fe200078ec0ff */
[----:B------:R-:W5:Y:S01]  /*b620*/  LD.E.128 R48, desc[UR44][R48.64] ;  /* 0x0000002c30307980 */ /* 0x000f62000c101d00 */
[----:B------:R-:W-:Y:S02]  /*b630*/  LOP3.LUT R60, R61, 0x380, RZ, 0xc0, !PT ;  /* 0x000003803d3c7812 */ /* 0x000fe400078ec0ff */
[----:B------:R-:W-:Y:S01]  /*b640*/  LOP3.LUT R68, R69, 0x380, RZ, 0xc0, !PT ;  /* 0x0000038045447812 */ /* 0x000fe200078ec0ff */
[----:B------:R-:W5:Y:S01]  /*b650*/  LD.E.128 R72, desc[UR44][R72.64] ;  /* 0x0000002c48487980 */ /* 0x000f62000c101d00 */
[----:B------:R-:W-:Y:S02]  /*b660*/  SHF.R.U64 R64, R64, 0x3, RZ ;  /* 0x0000000340407819 */ /* 0x000fe400000012ff */
[----:B------:R-:W-:Y:S01]  /*b670*/  SHF.R.U64 R11, R11, 0x3, RZ ;  /* 0x000000030b0b7819 */ /* 0x000fe200000012ff */
[----:B------:R-:W0:Y:S01]  /*b680*/  @P2 LDC R81, c[0x0][0xcec] ;  /* 0x00033b00ff512b82 */ /* 0x000e220000000800 */
[----:B------:R-:W-:-:S02]  /*b690*/  LOP3.LUT R9, R12, 0x380, RZ, 0xc0, !PT ;  /* 0x000003800c097812 */ /* 0x000fc400078ec0ff */
[----:B------:R-:W-:Y:S02]  /*b6a0*/  SHF.R.U64 R52, R52, 0x3, RZ ;  /* 0x0000000334347819 */ /* 0x000fe400000012ff */
[----:B------:R-:W-:Y:S02]  /*b6b0*/  SHF.R.U64 R56, R56, 0x3, RZ ;  /* 0x0000000338387819 */ /* 0x000fe400000012ff */
[----:B------:R-:W-:Y:S01]  /*b6c0*/  SHF.R.U64 R60, R60, 0x3, RZ ;  /* 0x000000033c3c7819 */ /* 0x000fe200000012ff */
[----:B------:R-:W1:Y:S01]  /*b6d0*/  @P2 LDC R83, c[0x0][0xcf0] ;  /* 0x00033c00ff532b82 */ /* 0x000e620000000800 */
[----:B------:R-:W-:Y:S02]  /*b6e0*/  SHF.R.U64 R68, R68, 0x3, RZ ;  /* 0x0000000344447819 */ /* 0x000fe400000012ff */
[----:B------:R-:W-:Y:S01]  /*b6f0*/  LOP3.LUT R64, R64, R65, RZ, 0x3c, !PT ;  /* 0x0000004140407212 */ /* 0x000fe200078e3cff */
[----:B------:R-:W-:Y:S01]  /*b700*/  IMAD.X R65, RZ, RZ, R5, P0 ;  /* 0x000000ffff417224 */ /* 0x000fe200000e0605 */
[----:B------:R-:W-:-:S02]  /*b710*/  LOP3.LUT R4, R11, R4, RZ, 0x3c, !PT ;  /* 0x000000040b047212 */ /* 0x000fc400078e3cff */
[----:B------:R-:W-:Y:S02]  /*b720*/  SHF.R.U64 R9, R9, 0x3, RZ ;  /* 0x0000000309097819 */ /* 0x000fe400000012ff */
[----:B------:R-:W-:Y:S01]  /*b730*/  ISETP.GE.AND P0, PT, R194, UR10, PT ;  /* 0x0000000ac2007c0c */ /* 0x000fe2000bf06270 */
        /* <DEDUP_REMOVED lines=10> */
[----:B------:R-:W-:Y:S01]  /*b7e0*/  IMAD.WIDE.U32 R8, R8, UR8, RZ ;  /* 0x0000000808087c25 */ /* 0x000fe2000f8e00ff */
[----:B------:R2:W5:Y:S01]  /*b7f0*/  LD.E.128 R12, desc[UR44][R4.64] ;  /* 0x0000002c040c7980 */ /* 0x000562000c101d00 */
[----:B------:R-:W-:Y:S01]  /*b800*/  ISETP.GE.AND P1, PT, R16, UR10, PT ;  /* 0x0000000a10007c0c */ /* 0x000fe2000bf26270 */
[----:B------:R-:W-:Y:S01]  /*b810*/  ULDC.64 UR8, c[0x0][0xbe8] ;  /* 0x0002fa0000087ab9 */ /* 0x000fe20000000a00 */
[----:B------:R-:W-:Y:S01]  /*b820*/  IMAD.IADD R9, R9, 0x1, R7 ;  /* 0x0000000109097824 */ /* 0x000fe200078e0207 */
[----:B------:R-:W-:Y:S01]  /*b830*/  LOP3.LUT R7, R10, 0xfffffff8, RZ, 0xc0, !PT ;  /* 0xfffffff80a077812 */ /* 0x000fe200078ec0ff */
[----:B------:R-:W5:Y:S04]  /*b840*/  LD.E.128 R52, desc[UR44][R52.64] ;  /* 0x0000002c34347980 */ /* 0x000f68000c101d00 */
[----:B------:R-:W5:Y:S01]  /*b850*/  LD.E.128 R56, desc[UR44][R56.64] ;  /* 0x0000002c38387980 */ /* 0x000f62000c101d00 */
[----:B--2---:R-:W-:-:S02]  /*b860*/  SEL R5, RZ, 0xffffffff, P0 ;  /* 0xffffffffff057807 */ /* 0x004fc40000000000 */
[----:B------:R-:W-:Y:S01]  /*b870*/  ISETP.GE.AND P0, PT, R193, UR10, PT ;  /* 0x0000000ac1007c0c */ /* 0x000fe2000bf06270 */
[----:B------:R-:W5:Y:S02]  /*b880*/  LD.E.128 R60, desc[UR44][R60.64] ;  /* 0x0000002c3c3c7980 */ /* 0x000f64000c101d00 */
[----:B------:R-:W-:Y:S01]  /*b890*/  IMAD.SHL.U32 R11, R5, 0x2, RZ ;  /* 0x00000002050b7824 */ /* 0x000fe200078e00ff */
[----:B------:R-:W-:Y:S01]  /*b8a0*/  SEL R5, RZ, 0xffffffff, P0 ;  /* 0xffffffffff057807 */ /* 0x000fe20000000000 */
[----:B------:R-:W5:Y:S01]  /*b8b0*/  LD.E.128 R68, desc[UR44][R68.64] ;  /* 0x0000002c44447980 */ /* 0x000f62000c101d00 */
[----:B------:R-:W-:Y:S01]  /*b8c0*/  ISETP.GE.AND P0, PT, R192, UR10, PT ;  /* 0x0000000ac0007c0c */ /* 0x000fe2000bf06270 */
[----:B------:R-:W-:Y:S01]  /*b8d0*/  IMAD.IADD R10, R0, 0x1, -R7 ;  /* 0x00000001000a7824 */ /* 0x000fe200078e0a07 */
[----:B------:R-:W-:Y:S01]  /*b8e0*/  SEL R4, RZ, 0x1, P1 ;  /* 0x00000001ff047807 */ /* 0x000fe20000800000 */
[----:B------:R-:W5:Y:S01]  /*b8f0*/  LD.E.128 R76, desc[UR44][R76.64] ;  /* 0x0000002c4c4c7980 */ /* 0x000f62000c101d00 */
[----:B------:R-:W-:Y:S01]  /*b900*/  SEL R0, RZ, 0xffffffff, P0 ;  /* 0xffffffffff007807 */ /* 0x000fe20000000000 */
[----:B------:R-:W-:Y:S01]  /*b910*/  IMAD.SHL.U32 R5, R5, 0x4, RZ ;  /* 0x0000000405057824 */ /* 0x000fe200078e00ff */
[----:B------:R-:W-:Y:S01]  /*b920*/  LOP3.LUT R4, R11, 0x2, R4, 0xe2, !PT ;  /* 0x000000020b047812 */ /* 0x000fe200078ee204 */
[----:B------:R-:W-:Y:S01]  /*b930*/  IMAD.WIDE.U32 R8, R189, UR8, R8 ;  /* 0x00000008bd087c25 */ /* 0x000fe2000f8e0008 */
[----:B------:R-:W-:Y:S01]  /*b940*/  ISETP.GE.AND P1, PT, R191, UR10, PT ;  /* 0x0000000abf007c0c */ /* 0x000fe2000bf26270 */
[----:B------:R-:W-:Y:S01]  /*b950*/  @!PT LDS RZ, [RZ] ;  /* 0x00000000fffff984 */ /* 0x000fe20000000800 */
[----:B------:R-:W-:Y:S01]  /*b960*/  @!PT LDS RZ, [RZ] ;  /* 0x00000000fffff984 */ /* 0x000fe20000000800 */
[----:B------:R-:W-:Y:S01]  /*b970*/  @!PT LDS RZ, [RZ] ;  /* 0x00000000fffff984 */ /* 0x000fe20000000800 */
[----:B------:R-:W-:Y:S01]  /*b980*/  @!PT LDS RZ, [RZ] ;  /* 0x00000000fffff984 */ /* 0x000fe20000000800 */
[----:B------:R2:W-:Y:S06]  /*b990*/  MEMBAR.ALL.CTA ;  /* 0x0000000000007992 */ /* 0x0005ec0000008000 */
[----:B--2---:R-:W2:Y:S01]  /*b9a0*/  FENCE.VIEW.ASYNC.S ;  /* 0x00000000000073c6 */ /* 0x004ea20000000000 */
[----:B------:R-:W-:Y:S01]  /*b9b0*/  IMAD.SHL.U32 R7, R0, 0x8, RZ ;  /* 0x0000000800077824 */ /* 0x000fe200078e00ff */
[----:B------:R-:W-:Y:S01]  /*b9c0*/  LOP3.LUT R4, R5, 0x4, R4, 0xe2, !PT ;  /* 0x0000000405047812 */ /* 0x000fe200078ee204 */
[----:B------:R-:W-:-:S02]  /*b9d0*/  IMAD.U32 R11, RZ, RZ, UR42 ;  /* 0x0000002aff0b7e24 */ /* 0x000fc4000f8e00ff */
[----:B------:R-:W-:Y:S01]  /*b9e0*/  IMAD R0, R10, 0x20, R3 ;  /* 0x000000200a007824 */ /* 0x000fe200078e0203 */
[----:B------:R-:W-:Y:S01]  /*b9f0*/  SHF.R.S32.HI R5, RZ, 0x1f, R188 ;  /* 0x0000001fff057819 */ /* 0x000fe200000114bc */
[----:B------:R-:W-:Y:S01]  /*ba00*/  IMAD R9, R189, UR9, R9 ;  /* 0x00000009bd097c24 */ /* 0x000fe2000f8e0209 */
[----:B------:R-:W-:Y:S01]  /*ba10*/  LOP3.LUT R4, R7, 0x8, R4, 0xe2, !PT ;  /* 0x0000000807047812 */ /* 0x000fe200078ee204 */
[----:B------:R-:W-:Y:S01]  /*ba20*/  IMAD R10, R11, 0x40, R0 ;  /* 0x000000400b0a7824 */ /* 0x000fe200078e0200 */
[----:B------:R-:W-:Y:S01]  /*ba30*/  ULDC.64 UR8, c[0x0][0xbf0] ;  /* 0x0002fc0000087ab9 */ /* 0x000fe20000000a00 */
[----:B------:R-:W-:Y:S01]  /*ba40*/  SEL R7, RZ, 0xffffffff, P1 ;  /* 0xffffffffff077807 */ /* 0x000fe20000800000 */
[----:B------:R-:W-:Y:S01]  /*ba50*/  IMAD R5, R5, UR8, RZ ;  /* 0x0000000805057c24 */ /* 0x000fe2000f8e02ff */
[----:B------:R-:W-:Y:S01]  /*ba60*/  ISETP.GE.AND P0, PT, R190, UR10, PT ;  /* 0x0000000abe007c0c */ /* 0x000fe2000bf06270 */
[----:B0-----:R-:W-:-:S04]  /*ba70*/  @P2 IMAD.HI.U32 R0, R10, R81, RZ ;  /* 0x000000510a002227 */ /* 0x001fc800078e00ff */
[----:B------:R-:W-:Y:S02]  /*ba80*/  IMAD R11, R188, UR9, R5 ;  /* 0x00000009bc0b7c24 */ /* 0x000fe4000f8e0205 */
[----:B------:R-:W-:Y:S01]  /*ba90*/  IMAD.SHL.U32 R81, R7, 0x10, RZ ;  /* 0x0000001007517824 */ /* 0x000fe200078e00ff */
[----:B------:R-:W-:Y:S01]  /*baa0*/  SEL R7, RZ, 0xffffffff, P0 ;  /* 0xffffffffff077807 */ /* 0x000fe20000000000 */
[----:B------:R-:W-:Y:S01]  /*bab0*/  IMAD.MOV.U32 R5, RZ, RZ, R10 ;  /* 0x000000ffff057224 */ /* 0x000fe200078e000a */
[----:B-1----:R-:W-:Y:S02]  /*bac0*/  @P2 SHF.R.U32.HI R5, RZ, R83, R0 ;  /* 0x00000053ff052219 */ /* 0x002fe40000011600 */
[----:B------:R-:W-:Y:S01]  /*bad0*/  LOP3.LUT R4, R81, 0x10, R4, 0xe2, !PT ;  /* 0x0000001051047812 */ /* 0x000fe200078ee204 */
[----:B------:R-:W-:Y:S01]  /*bae0*/  IMAD.SHL.U32 R81, R7, 0x20, RZ ;  /* 0x0000002007517824 */ /* 0x000fe200078e00ff */
[--C-:B------:R-:W-:Y:S01]  /*baf0*/  SHF.R.S32.HI R0, RZ, 0x1f, R5.reuse ;  /* 0x0000001fff007819 */ /* 0x100fe20000011405 */
[----:B------:R-:W-:-:S02]  /*bb00*/  IMAD.MOV R7, RZ, RZ, -R5 ;  /* 0x000000ffff077224 */ /* 0x000fc400078e0a05 */
[----:B------:R-:W-:Y:S01]  /*bb10*/  IMAD.WIDE.U32 R8, R188, UR8, R8 ;  /* 0x00000008bc087c25 */ /* 0x000fe2000f8e0008 */
[----:B------:R-:W-:-:S03]  /*bb20*/  ULDC.64 UR8, c[0x0][0xbe0] ;  /* 0x0002f80000087ab9 */ /* 0x000fc60000000a00 */
[----:B------:R-:W-:Y:S02]  /*bb30*/  IMAD R0, R0, UR8, RZ ;  /* 0x0000000800007c24 */ /* 0x000fe4000f8e02ff */
[----:B------:R-:W-:Y:S02]  /*bb40*/  IMAD R7, R18, R7, R10 ;  /* 0x0000000712077224 */ /* 0x000fe400078e020a */
[----:B------:R-:W-:Y:S01]  /*bb50*/  IMAD.IADD R9, R9, 0x1, R11 ;  /* 0x0000000109097824 */ /* 0x000fe200078e020b */
[----:B------:R-:W-:Y:S01]  /*bb60*/  ISETP.GE.AND P0, PT, R152, UR10, PT ;  /* 0x0000000a98007c0c */ /* 0x000fe2000bf06270 */
[C---:B------:R-:W-:Y:S01]  /*bb70*/  IMAD R11, R5.reuse, UR9, R0 ;  /* 0x00000009050b7c24 */ /* 0x040fe2000f8e0200 */
[----:B------:R-:W-:Y:S01]  /*bb80*/  SHF.R.S32.HI R0, RZ, 0x1f, R7 ;  /* 0x0000001fff007819 */ /* 0x000fe20000011407 */
[----:B------:R-:W-:Y:S01]  /*bb90*/  IMAD.WIDE.U32 R8, R5, UR8, R8 ;  /* 0x0000000805087c25 */ /* 0x000fe2000f8e0008 */
[----:B------:R-:W-:Y:S01]  /*bba0*/  ULDC.64 UR8, c[0x0][0xbd8] ;  /* 0x0002f60000087ab9 */ /* 0x000fe20000000a00 */
[----:B------:R-:W-:-:S02]  /*bbb0*/  LOP3.LUT R4, R81, 0x20, R4, 0xe2, !PT ;  /* 0x0000002051047812 */ /* 0x000fc400078ee204 */
[----:B------:R-:W-:Y:S01]  /*bbc0*/  IMAD.U32 R80, RZ, RZ, UR42 ;  /* 0x0000002aff507e24 */ /* 0x000fe2000f8e00ff */
[----:B------:R-:W-:Y:S01]  /*bbd0*/  SEL R5, RZ, 0x40, P0 ;  /* 0x00000040ff057807 */ /* 0x000fe20000000000 */
[----:B------:R-:W-:Y:S01]  /*bbe0*/  IMAD.IADD R9, R9, 0x1, R11 ;  /* 0x0000000109097824 */ /* 0x000fe200078e020b */
[----:B------:R-:W-:Y:S01]  /*bbf0*/  ISETP.GE.AND P0, PT, R229, UR10, PT ;  /* 0x0000000ae5007c0c */ /* 0x000fe2000bf06270 */
[----:B------:R-:W-:Y:S02]  /*bc00*/  IMAD R10, R0, UR8, RZ ;  /* 0x00000008000a7c24 */ /* 0x000fe4000f8e02ff */
[----:B------:R-:W-:Y:S02]  /*bc10*/  IMAD R81, R80, 0x40, R3 ;  /* 0x0000004050517824 */ /* 0x000fe400078e0203 */
        /* <DEDUP_REMOVED lines=12> */
[----:B--2---:R0:W1:Y:S01]  /*bce0*/  SHFL.IDX PT, R4, R18, RZ, 0x181f ;  /* 0x00181fff12047589 */ /* 0x00406200000e0000 */
[----:B------:R-:W-:Y:S02]  /*bcf0*/  BSSY B1, `(.L_x_4240) ;  /* 0x000002b000017945 */ /* 0x000fe40003800000 */
[----:B------:R-:W-:Y:S01]  /*bd00*/  SYNCS.ARRIVE.TRANS64.RED.A1T0 RZ, [UR7], RZ ;  /* 0x000000ffffff79a7 */ /* 0x000fe20008100407 */
        /* <DEDUP_REMOVED lines=11> */
[----:B-1----:R-:W-:Y:S01]  /*bdc0*/  @!P1 LEA R8, P2, R194, R4, 0x1 ;  /* 0x00000004c2089211 */ /* 0x002fe200078408ff */
[----:B--2---:R-:W-:-:S03]  /*bdd0*/  @!P0 IMAD.WIDE R10, R16, 0x2, R4 ;  /* 0x00000002100a8825 */ /* 0x004fc600078e0204 */
[----:B------:R-:W-:Y:S02]  /*bde0*/  @!P1 LEA.HI.X R9, R194, R5, R153, 0x1, P2 ;  /* 0x00000005c2099211 */ /* 0x000fe400010f0c99 */
[----:B------:R-:W-:Y:S01]  /*bdf0*/  ISETP.GE.AND P2, PT, R191, UR10, PT ;  /* 0x0000000abf007c0c */ /* 0x000fe2000bf46270 */
[----:B-----5:R1:W-:Y:S01]  /*be00*/  @!P0 ST.E.128 desc[UR44][R10.64], R12 ;  /* 0x0000000c0a008985 */ /* 0x0203e2000c101d2c */
[----:B------:R-:W-:-:S03]  /*be10*/  LOP3.LUT P0, RZ, R0, 0x40, RZ, 0xc0, !PT ;  /* 0x0000004000ff7812 */ /* 0x000fc6000780c0ff */
[----:B------:R2:W-:Y:S01]  /*be20*/  @!P1 ST.E.128 desc[UR44][R8.64], R24 ;  /* 0x0000001808009985 */ /* 0x0005e2000c101d2c */
[----:B------:R-:W-:Y:S02]  /*be30*/  ISETP.GE.AND P1, PT, R190, UR10, PT ;  /* 0x0000000abe007c0c */ /* 0x000fe4000bf26270 */
[CC--:B-1----:R-:W-:Y:S02]  /*be40*/  @!P3 LEA R14, P6, R192.reuse, R4.reuse, 0x1 ;  /* 0x00000004c00eb211 */ /* 0x0c2fe400078c08ff */
[CC--:B--2---:R-:W-:Y:S02]  /*be50*/  @!P4 LEA R24, P5, R193.reuse, R4.reuse, 0x1 ;  /* 0x00000004c118c211 */ /* 0x0c4fe400078a08ff */
[-C--:B------:R-:W-:Y:S02]  /*be60*/  @!P3 LEA.HI.X R15, R192, R5.reuse, R83, 0x1, P6 ;  /* 0x00000005c00fb211 */ /* 0x080fe400030f0c53 */
[----:B------:R-:W-:Y:S02]  /*be70*/  @!P4 LEA.HI.X R25, R193, R5, R7, 0x1, P5 ;  /* 0x00000005c119c211 */ /* 0x000fe400028f0c07 */
[----:B------:R-:W-:-:S02]  /*be80*/  @!P2 LEA R12, P5, R191, R4, 0x1 ;  /* 0x00000004bf0ca211 */ /* 0x000fc400078a08ff */
[----:B------:R-:W-:Y:S01]  /*be90*/  LOP3.LUT P6, RZ, R3, 0x80, RZ, 0xc0, !PT ;  /* 0x0000008003ff7812 */ /* 0x000fe200078cc0ff */
[----:B------:R3:W-:Y:S01]  /*bea0*/  @!P4 ST.E.128 desc[UR44][R24.64], R32 ;  /* 0x000000201800c985 */ /* 0x0007e2000c101d2c */
[-C--:B------:R-:W-:Y:S02]  /*beb0*/  @!P2 LEA.HI.X R13, R191, R5.reuse, R84, 0x1, P5 ;  /* 0x00000005bf0da211 */ /* 0x080fe400028f0c54 */
[----:B------:R-:W-:Y:S01]  /*bec0*/  SHF.R.S32.HI R7, RZ, 0x1f, R190 ;  /* 0x0000001fff077819 */ /* 0x000fe200000114be */
[----:B------:R3:W-:Y:S01]  /*bed0*/  @!P3 ST.E.128 desc[UR44][R14.64], R40 ;  /* 0x000000280e00b985 */ /* 0x0007e2000c101d2c */
[C---:B------:R-:W-:Y:S02]  /*bee0*/  @!P1 LEA R10, P5, R190.reuse, R4, 0x1 ;  /* 0x00000004be0a9211 */ /* 0x040fe400078a08ff */
[----:B------:R-:W-:Y:S01]  /*bef0*/  SHF.R.S32.HI R9, RZ, 0x1f, R152 ;  /* 0x0000001fff097819 */ /* 0x000fe20000011498 */
[----:B------:R3:W-:Y:S01]  /*bf00*/  @!P2 ST.E.128 desc[UR44][R12.64], R48 ;  /* 0x000000300c00a985 */ /* 0x0007e2000c101d2c */
[----:B------:R-:W-:-:S02]  /*bf10*/  @!P1 LEA.HI.X R11, R190, R5, R7, 0x1, P5 ;  /* 0x00000005be0b9211 */ /* 0x000fc400028f0c07 */
[CC--:B------:R-:W-:Y:S02]  /*bf20*/  @P0 LEA R8, P5, R152.reuse, R4.reuse, 0x1 ;  /* 0x0000000498080211 */ /* 0x0c0fe400078a08ff */
[----:B------:R-:W-:Y:S01]  /*bf30*/  SHF.R.S32.HI R7, RZ, 0x1f, R229 ;  /* 0x0000001fff077819 */ /* 0x000fe200000114e5 */
[----:B------:R3:W-:Y:S01]  /*bf40*/  @!P1 ST.E.128 desc[UR44][R10.64], R56 ;  /* 0x000000380a009985 */ /* 0x0007e2000c101d2c */
[----:B------:R-:W-:Y:S02]  /*bf50*/  @P0 LEA.HI.X R9, R152, R5, R9, 0x1, P5 ;  /* 0x0000000598090211 */ /* 0x000fe400028f0c09 */
[----:B------:R-:W-:-:S03]  /*bf60*/  @P6 LEA R4, P5, R229, R4, 0x1 ;  /* 0x00000004e5046211 */ /* 0x000fc600078a08ff */
[----:B------:R3:W-:Y:S01]  /*bf70*/  @P0 ST.E.128 desc[UR44][R8.64], R64 ;  /* 0x0000004008000985 */ /* 0x0007e2000c101d2c */
[----:B------:R-:W-:-:S05]  /*bf80*/  @P6 LEA.HI.X R5, R229, R5, R7, 0x1, P5 ;  /* 0x00000005e5056211 */ /* 0x000fca00028f0c07 */
[----:B------:R3:W-:Y:S04]  /*bf90*/  @P6 ST.E.128 desc[UR44][R4.64], R72 ;  /* 0x0000004804006985 */ /* 0x0007e8000c101d2c */
.L_x_4241:
[----:B------:R-:W-:Y:S05]  /*bfa0*/  BSYNC B1 ;  /* 0x0000000000017941 */ /* 0x000fea0003800000 */
.L_x_4240:
[----:B------:R-:W-:Y:S01]  /*bfb0*/  VIADD R7, R81, 0x20 ;  /* 0x0000002051077836 */ /* 0x000fe20000000000 */
[----:B--23--:R2:W3:Y:S04]  /*bfc0*/  SHFL.IDX PT, R5, R80, 0x1, 0x181f ;  /* 0x00381f0050057f89 */ /* 0x00c4e800000e0000 */
[----:B------:R-:W-:Y:S01]  /*bfd0*/  ISETP.GE.AND P0, PT, R7, R82, PT ;  /* 0x000000520700720c */ /* 0x000fe20003f06270 */
[----:B-1----:R2:W1:-:S12]  /*bfe0*/  SHFL.IDX PT, R4, R18, 0x1, 0x181f ;  /* 0x00381f0012047f89 */ /* 0x00245800000e0000 */
[----:B--2---:R-:W-:Y:S05]  /*bff0*/  @P0 BRA `(.L_x_4242) ;  /* 0x0000002400ec0947 */ /* 0x004fea0003800000 */
[----:B------:R-:W-:Y:S02]  /*c000*/  ISETP.GE.AND P0, PT, R194, UR10, PT ;  /* 0x0000000ac2007c0c */ /* 0x000fe4000bf06270 */
[----:B------:R-:W-:Y:S02]  /*c010*/  ISETP.GE.AND P5, PT, R16, UR10, PT ;  /* 0x0000000a10007c0c */ /* 0x000fe4000bfa6270 */
[----:B------:R-:W-:Y:S02]  /*c020*/  ISETP.GE.AND P2, PT, R193, UR10, PT ;  /* 0x0000000ac1007c0c */ /* 0x000fe4000bf46270 */
[----:B------:R-:W-:Y:S02]  /*c030*/  ISETP.GE.AND P1, PT, R192, UR10, PT ;  /* 0x0000000ac0007c0c */ /* 0x000fe4000bf26270 */
[----:B------:R-:W-:Y:S02]  /*c040*/  ISETP.GE.AND P3, PT, R191, UR10, PT ;  /* 0x0000000abf007c0c */ /* 0x000fe4000bf66270 */
[----:B------:R-:W-:-:S02]  /*c050*/  SHF.R.S32.HI R7, RZ, 0x1f, R193 ;  /* 0x0000001fff077819 */ /* 0x000fc400000114c1 */
[----:B-----5:R-:W-:Y:S02]  /*c060*/  SHF.R.S32.HI R15, RZ, 0x1f, R192 ;  /* 0x0000001fff0f7819 */ /* 0x020fe400000114c0 */
[----:B-1----:R-:W-:Y:S01]  /*c070*/  @!P0 LEA R10, P4, R194, R4, 0x1 ;  /* 0x00000004c20a8211 */ /* 0x002fe200078808ff */
[----:B---3--:R-:W-:Y:S01]  /*c080*/  @!P5 IMAD.WIDE R8, R16, 0x2, R4 ;  /* 0x000000021008d825 */ /* 0x008fe200078e0204 */
[----:B------:R-:W-:Y:S02]  /*c090*/  SHF.R.S32.HI R33, RZ, 0x1f, R152 ;  /* 0x0000001fff217819 */ /* 0x000fe40000011498 */
[----:B------:R-:W-:Y:S02]  /*c0a0*/  @!P0 LEA.HI.X R11, R194, R5, R153, 0x1, P4 ;  /* 0x00000005c20b8211 */ /* 0x000fe400020f0c99 */
[----:B------:R-:W-:Y:S01]  /*c0b0*/  ISETP.GE.AND P4, PT, R190, UR10, PT ;  /* 0x0000000abe007c0c */ /* 0x000fe2000bf86270 */
[----:B------:R1:W-:Y:S01]  /*c0c0*/  @!P5 ST.E.128 desc[UR44][R8.64], R20 ;  /* 0x000000140800d985 */ /* 0x0003e2000c101d2c */
[----:B------:R-:W-:-:S02]  /*c0d0*/  LOP3.LUT P5, RZ, R0, 0x40, RZ, 0xc0, !PT ;  /* 0x0000004000ff7812 */ /* 0x000fc400078ac0ff */
[CC--:B------:R-:W-:Y:S01]  /*c0e0*/  @!P2 LEA R12, P6, R193.reuse, R4.reuse, 0x1 ;  /* 0x00000004c10ca211 */ /* 0x0c0fe200078c08ff */
[----:B------:R2:W-:Y:S01]  /*c0f0*/  @!P0 ST.E.128 desc[UR44][R10.64], R28 ;  /* 0x0000001c0a008985 */ /* 0x0005e2000c101d2c */
[----:B------:R-:W-:Y:S02]  /*c100*/  SHF.R.S32.HI R0, RZ, 0x1f, R191 ;  /* 0x0000001fff007819 */ /* 0x000fe400000114bf */
[----:B------:R-:W-:Y:S02]  /*c110*/  @!P2 LEA.HI.X R13, R193, R5, R7, 0x1, P6 ;  /* 0x00000005c10da211 */ /* 0x000fe400030f0c07 */
[-C--:B------:R-:W-:Y:S02]  /*c120*/  @!P1 LEA R14, P6, R192, R4.reuse, 0x1 ;  /* 0x00000004c00e9211 */ /* 0x080fe400078c08ff */
[----:B------:R-:W-:Y:S01]  /*c130*/  SHF.R.S32.HI R7, RZ, 0x1f, R190 ;  /* 0x0000001fff077819 */ /* 0x000fe200000114be */
[----:B------:R2:W-:Y:S01]  /*c140*/  @!P2 ST.E.128 desc[UR44][R12.64], R36 ;  /* 0x000000240c00a985 */ /* 0x0005e2000c101d2c */
[----:B------:R-:W-:-:S02]  /*c150*/  @!P3 LEA R24, P2, R191, R4, 0x1 ;  /* 0x00000004bf18b211 */ /* 0x000fc400078408ff */
[-C--:B------:R-:W-:Y:S02]  /*c160*/  @!P4 LEA R26, P0, R190, R4.reuse, 0x1 ;  /* 0x00000004be1ac211 */ /* 0x080fe400078008ff */
[-C--:B------:R-:W-:Y:S02]  /*c170*/  @!P1 LEA.HI.X R15, R192, R5.reuse, R15, 0x1, P6 ;  /* 0x00000005c00f9211 */ /* 0x080fe400030f0c0f */
[----:B-1----:R-:W-:Y:S02]  /*c180*/  @P5 LEA R8, P6, R152, R4, 0x1 ;  /* 0x0000000498085211 */ /* 0x002fe400078c08ff */
[-C--:B------:R-:W-:Y:S01]  /*c190*/  @!P3 LEA.HI.X R25, R191, R5.reuse, R0, 0x1, P2 ;  /* 0x00000005bf19b211 */ /* 0x080fe200010f0c00 */
[----:B------:R2:W-:Y:S01]  /*c1a0*/  @!P1 ST.E.128 desc[UR44][R14.64], R44 ;  /* 0x0000002c0e009985 */ /* 0x0005e2000c101d2c */
[-C--:B------:R-:W-:Y:S02]  /*c1b0*/  @!P4 LEA.HI.X R27, R190, R5.reuse, R7, 0x1, P0 ;  /* 0x00000005be1bc211 */ /* 0x080fe400000f0c07 */
[----:B------:R-:W-:Y:S01]  /*c1c0*/  @P5 LEA.HI.X R9, R152, R5, R33, 0x1, P6 ;  /* 0x0000000598095211 */ /* 0x000fe200030f0c21 */
[----:B------:R2:W-:Y:S01]  /*c1d0*/  @!P3 ST.E.128 desc[UR44][R24.64], R52 ;  /* 0x000000341800b985 */ /* 0x0005e2000c101d2c */
[----:B------:R-:W-:-:S03]  /*c1e0*/  LOP3.LUT P0, RZ, R3, 0x80, RZ, 0xc0, !PT ;  /* 0x0000008003ff7812 */ /* 0x000fc6000780c0ff */
[----:B------:R2:W-:Y:S04]  /*c1f0*/  @!P4 ST.E.128 desc[UR44][R26.64], R60 ;  /* 0x0000003c1a00c985 */ /* 0x0005e8000c101d2c */
[----:B------:R2:W-:Y:S06]  /*c200*/  @P5 ST.E.128 desc[UR44][R8.64], R68 ;  /* 0x0000004408005985 */ /* 0x0005ec000c101d2c */
[----:B------:R-:W-:Y:S05]  /*c210*/  @!P0 BRA `(.L_x_4242) ;  /* 0x0000002400648947 */ /* 0x000fea0003800000 */
[----:B------:R-:W-:Y:S02]  /*c220*/  LEA R4, P0, R229, R4, 0x1 ;  /* 0x00000004e5047211 */ /* 0x000fe400078008ff */
[----:B------:R-:W-:-:S04]  /*c230*/  SHF.R.S32.HI R0, RZ, 0x1f, R229 ;  /* 0x0000001fff007819 */ /* 0x000fc800000114e5 */
[----:B------:R-:W-:-:S05]  /*c240*/  LEA.HI.X R5, R229, R5, R0, 0x1, P0 ;  /* 0x00000005e5057211 */ /* 0x000fca00000f0c00 */
[----:B------:R4:W-:Y:S01]  /*c250*/  ST.E.128 desc[UR44][R4.64], R76 ;  /* 0x0000004c04007985 */ /* 0x0009e2000c101d2c */
[----:B------:R-:W-:Y:S05]  /*c260*/  BRA `(.L_x_4242) ;  /* 0x0000002400507947 */ /* 0x000fea0003800000 */
.L_x_4239:
[----:B------:R-:W2:Y:S01]  /*c270*/  LDL R0, [R1+0x28] ;  /* 0x0000280001007983 */ /* 0x000ea20000100800 */
[----:B------:R-:W-:Y:S01]  /*c280*/  ULDC.64 UR8, c[0x0][0xc08] ;  /* 0x0003020000087ab9 */ /* 0x000fe20000000a00 */
[----:B0-----:R-:W-:Y:S01]  /*c290*/  SHF.R.S32.HI R3, RZ, 0x1f, R188 ;  /* 0x0000001fff037819 */ /* 0x001fe200000114bc */
[----:B------:R-:W-:Y:S01]  /*c2a0*/  IMAD R7, R7, UR8, RZ ;  /* 0x0000000807077c24 */ /* 0x000fe2000f8e02ff */
[----:B------:R-:W-:Y:S01]  /*c2b0*/  ULDC.64 UR10, c[0x0][0xc40] ;  /* 0x00031000000a7ab9 */ /* 0x000fe20000000a00 */
[----:B------:R-:W-:Y:S01]  /*c2c0*/  IMAD.U32 R4, RZ, RZ, UR42 ;  /* 0x0000002aff047e24 */ /* 0x000fe2000f8e00ff */
[----:B------:R-:W-:Y:S01]  /*c2d0*/  ULDC.64 UR12, c[0x0][0xc30] ;  /* 0x00030c00000c7ab9 */ /* 0x000fe20000000a00 */
[C---:B------:R-:W-:Y:S01]  /*c2e0*/  IMAD R7, R8.reuse, UR9, R7 ;  /* 0x0000000908077c24 */ /* 0x040fe2000f8e0207 */
[----:B------:R-:W-:Y:S01]  /*c2f0*/  BSSY B1, `(.L_x_4243) ;  /* 0x00000d1000017945 */ /* 0x000fe20003800000 */
[----:B------:R-:W-:Y:S01]  /*c300*/  IMAD.WIDE.U32 R8, R8, UR8, RZ ;  /* 0x0000000808087c25 */ /* 0x000fe2000f8e00ff */
[----:B------:R-:W-:Y:S01]  /*c310*/  ULDC.64 UR8, c[0x0][0xc38] ;  /* 0x00030e0000087ab9 */ /* 0x000fe20000000a00 */
[----:B------:R-:W-:-:S02]  /*c320*/  SHF.R.S32.HI R22, RZ, 0x1f, R197 ;  /* 0x0000001fff167819 */ /* 0x000fc400000114c5 */
[----:B------:R-:W-:Y:S01]  /*c330*/  IMAD.IADD R9, R9, 0x1, R7 ;  /* 0x0000000109097824 */ /* 0x000fe200078e0207 */
[----:B------:R-:W-:Y:S01]  /*c340*/  SHF.R.S32.HI R23, RZ, 0x1f, R198 ;  /* 0x0000001fff177819 */ /* 0x000fe200000114c6 */
[----:B------:R-:W-:Y:S01]  /*c350*/  IMAD R3, R3, UR10, RZ ;  /* 0x0000000a03037c24 */ /* 0x000fe2000f8e02ff */
[----:B------:R-:W-:Y:S01]  /*c360*/  SHF.R.S32.HI R152, RZ, 0x1f, R199 ;  /* 0x0000001fff987819 */ /* 0x000fe200000114c7 */
[C---:B------:R-:W-:Y:S01]  /*c370*/  IMAD.WIDE.U32 R8, R189.reuse, UR8, R8 ;  /* 0x00000008bd087c25 */ /* 0x040fe2000f8e0008 */
[----:B------:R-:W-:Y:S01]  /*c380*/  ULDC UR8, c[0x0][0xce8] ;  /* 0x00033a0000087ab9 */ /* 0x000fe20000000800 */
[----:B------:R-:W-:Y:S01]  /*c390*/  SHF.R.S32.HI R153, RZ, 0x1f, R200 ;  /* 0x0000001fff997819 */ /* 0x000fe200000114c8 */
[----:B------:R-:W-:Y:S01]  /*c3a0*/  UISETP.NE.AND UP0, UPT, UR8, 0x1, UPT ;  /* 0x000000010800788c */ /* 0x000fe2000bf05270 */
[----:B------:R-:W-:Y:S01]  /*c3b0*/  IMAD R9, R189, UR9, R9 ;  /* 0x00000009bd097c24 */ /* 0x000fe2000f8e0209 */
[----:B------:R-:W-:Y:S01]  /*c3c0*/  UIMAD UR6, UR6, UR8, URZ ;  /* 0x00000008060672a4 */ /* 0x000fe2000f8e023f */
[C---:B------:R-:W-:Y:S01]  /*c3d0*/  IMAD R3, R188.reuse, UR11, R3 ;  /* 0x0000000bbc037c24 */ /* 0x040fe2000f8e0203 */
[----:B------:R-:W-:Y:S01]  /*c3e0*/  SHF.R.S32.HI R154, RZ, 0x1f, R201 ;  /* 0x0000001fff9a7819 */ /* 0x000fe200000114c9 */
[----:B------:R-:W-:Y:S01]  /*c3f0*/  IMAD.WIDE.U32 R8, R188, UR10, R8 ;  /* 0x0000000abc087c25 */ /* 0x000fe2000f8e0008 */
[----:B------:R-:W-:Y:S01]  /*c400*/  PLOP3.LUT P0, PT, PT, PT, UP0, 0x80, 0x0 ;  /* 0x000000000000781c */ /* 0x000fe20003f0f008 */
[----:B------:R-:W-:Y:S01]  /*c410*/  ULDC.64 UR10, c[0x0][0xc48] ;  /* 0x00031200000a7ab9 */ /* 0x000fe20000000a00 */
[----:B------:R-:W-:Y:S01]  /*c420*/  SHF.R.S32.HI R155, RZ, 0x1f, R202 ;  /* 0x0000001fff9b7819 */ /* 0x000fe200000114ca */
[----:B------:R-:W-:Y:S01]  /*c430*/  IMAD.IADD R9, R9, 0x1, R3 ;  /* 0x0000000109097824 */ /* 0x000fe200078e0203 */
[----:B------:R-:W-:Y:S01]  /*c440*/  SHF.R.S32.HI R156, RZ, 0x1f, R203 ;  /* 0x0000001fff9c7819 */ /* 0x000fe200000114cb */
[----:B------:R-:W-:Y:S01]  /*c450*/  @UP0 ULDC UR7, c[0x0][0xcec] ;  /* 0x00033b0000070ab9 */ /* 0x000fe20000000800 */
[----:B------:R-:W-:Y:S01]  /*c460*/  SHF.R.S32.HI R157, RZ, 0x1f, R204 ;  /* 0x0000001fff9d7819 */ /* 0x000fe200000114cc */
[----:B------:R-:W-:Y:S01]  /*c470*/  IMAD.WIDE.U32 R8, R195, UR10, R8 ;  /* 0x0000000ac3087c25 */ /* 0x000fe2000f8e0008 */
[----:B------:R-:W-:-:S02]  /*c480*/  SHF.R.S32.HI R158, RZ, 0x1f, R205 ;  /* 0x0000001fff9e7819 */ /* 0x000fc400000114cd */
[----:B------:R-:W-:Y:S01]  /*c490*/  SHF.R.S32.HI R159, RZ, 0x1f, R206 ;  /* 0x0000001fff9f7819 */ /* 0x000fe200000114ce */
[----:B------:R-:W-:Y:S01]  /*c4a0*/  IMAD R9, R195, UR11, R9 ;  /* 0x0000000bc3097c24 */ /* 0x000fe2000f8e0209 */
[----:B------:R-:W-:Y:S01]  /*c4b0*/  ULDC.64 UR10, c[0x0][0xc28] ;  /* 0x00030a00000a7ab9 */ /* 0x000fe20000000a00 */
        /* <DEDUP_REMOVED lines=23> */
[----:B------:R-:W-:Y:S01]  /*c630*/  @P0 IMAD.HI.U32 R0, R4, UR7, RZ ;  /* 0x0000000704000c27 */ /* 0x000fe2000f8e00ff */
[----:B------:R-:W-:-:S03]  /*c640*/  @UP0 ULDC UR7, c[0x0][0xcf0] ;  /* 0x00033c0000070ab9 */ /* 0x000fc60000000800 */
[----:B------:R-:W-:Y:S01]  /*c650*/  IMAD.MOV.U32 R3, RZ, RZ, R4 ;  /* 0x000000ffff037224 */ /* 0x000fe200078e0004 */
[----:B------:R-:W-:Y:S01]  /*c660*/  @P0 SHF.R.U32.HI R3, RZ, UR7, R0 ;  /* 0x00000007ff030c19 */ /* 0x000fe20008011600 */
[----:B------:R-:W-:-:S03]  /*c670*/  UIADD3 UR7, UR41, 0x38820, URZ ;  /* 0x0003882029077890 */ /* 0x000fc6000fffe03f */
[--C-:B------:R-:W-:Y:S01]  /*c680*/  SHF.R.S32.HI R0, RZ, 0x1f, R3.reuse ;  /* 0x0000001fff007819 */ /* 0x100fe20000011403 */
[----:B------:R-:W-:Y:S01]  /*c690*/  IMAD.MOV R5, RZ, RZ, -R3 ;  /* 0x000000ffff057224 */ /* 0x000fe200078e0a03 */
[----:B------:R-:W-:Y:S01]  /*c6a0*/  UPRMT UR7, URZ, 0x654, UR7 ;  /* 0x000006543f077896 */ /* 0x000fe20008000007 */
[----:B------:R-:W-:-:S04]  /*c6b0*/  IMAD.WIDE.U32 R8, R3, UR12, R8 ;  /* 0x0000000c03087c25 */ /* 0x000fc8000f8e0008 */
[----:B------:R-:W-:Y:S02]  /*c6c0*/  IMAD R0, R0, UR12, RZ ;  /* 0x0000000c00007c24 */ /* 0x000fe4000f8e02ff */
[----:B------:R-:W-:Y:S02]  /*c6d0*/  IMAD R5, R5, UR8, R4 ;  /* 0x0000000805057c24 */ /* 0x000fe4000f8e0204 */
[----:B------:R-:W-:Y:S01]  /*c6e0*/  IMAD R7, R3, UR13, R0 ;  /* 0x0000000d03077c24 */ /* 0x000fe2000f8e0200 */
[----:B------:R-:W-:Y:S01]  /*c6f0*/  SYNCS.ARRIVE.TRANS64.RED.A1T0 RZ, [UR7], RZ ;  /* 0x000000ffffff79a7 */ /* 0x000fe20008100407 */
[----:B------:R-:W-:Y:S01]  /*c700*/  IMAD.U32 R4, RZ, RZ, UR42 ;  /* 0x0000002aff047e24 */ /* 0x000fe2000f8e00ff */
[----:B------:R-:W-:Y:S01]  /*c710*/  SHF.R.S32.HI R0, RZ, 0x1f, R5 ;  /* 0x0000001fff007819 */ /* 0x000fe20000011405 */
[----:B------:R-:W-:Y:S02]  /*c720*/  IMAD.IADD R9, R9, 0x1, R7 ;  /* 0x0000000109097824 */ /* 0x000fe400078e0207 */
[----:B------:R-:W-:-:S02]  /*c730*/  IMAD R7, R4, 0x40, R17 ;  /* 0x0000004004077824 */ /* 0x000fc400078e0211 */
[----:B------:R-:W-:Y:S02]  /*c740*/  IMAD R0, R0, UR10, RZ ;  /* 0x0000000a00007c24 */ /* 0x000fe4000f8e02ff */
[----:B------:R-:W-:-:S04]  /*c750*/  IMAD.WIDE.U32 R8, R5, UR10, R8 ;  /* 0x0000000a05087c25 */ /* 0x000fc8000f8e0008 */
[----:B------:R-:W-:Y:S01]  /*c760*/  IMAD R3, R5, UR11, R0 ;  /* 0x0000000b05037c24 */ /* 0x000fe2000f8e0200 */
[----:B------:R-:W-:Y:S02]  /*c770*/  ULDC.64 UR10, c[0x0][0xc00] ;  /* 0x00030000000a7ab9 */ /* 0x000fe40000000a00 */
[----:B------:R-:W-:Y:S01]  /*c780*/  LEA R0, P0, R8, UR10, 0x2 ;  /* 0x0000000a08007c11 */ /* 0x000fe2000f8010ff */
[----:B------:R-:W-:-:S04]  /*c790*/  IMAD.IADD R3, R9, 0x1, R3 ;  /* 0x0000000109037824 */ /* 0x000fc800078e0203 */
[----:B------:R0:W1:Y:S01]  /*c7a0*/  SHFL.IDX PT, R13, R0, RZ, 0x1c1f ;  /* 0x001c1fff000d7589 */ /* 0x00006200000e0000 */
[----:B------:R-:W-:Y:S02]  /*c7b0*/  LEA.HI.X R3, R8, UR11, R3, 0x2, P0 ;  /* 0x0000000b08037c11 */ /* 0x000fe400080f1403 */
[----:B------:R-:W-:-:S03]  /*c7c0*/  ISETP.GE.AND P0, PT, R7, UR6, PT ;  /* 0x0000000607007c0c */ /* 0x000fc6000bf06270 */
[----:B------:R0:W2:Y:S10]  /*c7d0*/  SHFL.IDX PT, R12, R3, RZ, 0x1c1f ;  /* 0x001c1fff030c7589 */ /* 0x0000b400000e0000 */
[----:B0-----:R-:W-:Y:S05]  /*c7e0*/  @P0 BRA `(.L_x_4244) ;  /* 0x0000000800040947 */ /* 0x001fea0003800000 */
[----:B------:R-:W-:Y:S02]  /*c7f0*/  ULDC UR7, c[0x0][0xbc8] ;  /* 0x0002f20000077ab9 */ /* 0x000fe40000000800 */
[----:B------:R-:W-:Y:S02]  /*c800*/  ISETP.GE.AND P0, PT, R19, UR7, PT ;  /* 0x0000000713007c0c */ /* 0x000fe4000bf06270 */
[----:B------:R-:W-:Y:S02]  /*c810*/  ISETP.GE.AND P1, PT, R227, UR7, PT ;  /* 0x00000007e3007c0c */ /* 0x000fe4000bf26270 */
[----:B------:R-:W-:Y:S02]  /*c820*/  ISETP.GE.AND P4, PT, R219, UR7, PT ;  /* 0x00000007db007c0c */ /* 0x000fe4000bf86270 */
[----:B------:R-:W-:-:S07]  /*c830*/  ISETP.GE.AND P5, PT, R218, UR7, PT ;  /* 0x00000007da007c0c */ /* 0x000fce000bfa6270 */
[----:B-1----:R-:W-:-:S04]  /*c840*/  @!P0 LEA R4, P2, R19, R13, 0x2 ;  /* 0x0000000d13048211 */ /* 0x002fc800078410ff */
[----:B--2---:R-:W-:-:S05]  /*c850*/  @!P0 LEA.HI.X R5, R19, R12, R179, 0x2, P2 ;  /* 0x0000000c13058211 */ /* 0x004fca00010f14b3 */
[----:B------:R0:W-:Y:S01]  /*c860*/  @!P0 ST.E.64 desc[UR44][R4.64], R24 ;  /* 0x0000001804008985 */ /* 0x0001e2000c101b2c */
[----:B------:R-:W-:Y:S02]  /*c870*/  ISETP.GE.AND P0, PT, R226, UR7, PT ;  /* 0x00000007e2007c0c */ /* 0x000fe4000bf06270 */
[----:B0-----:R-:W-:-:S04]  /*c880*/  @!P1 LEA R4, P2, R227, R13, 0x2 ;  /* 0x0000000de3049211 */ /* 0x001fc800078410ff */
[----:B------:R-:W-:-:S05]  /*c890*/  @!P1 LEA.HI.X R5, R227, R12, R178, 0x2, P2 ;  /* 0x0000000ce3059211 */ /* 0x000fca00010f14b2 */
[----:B------:R0:W-:Y:S01]  /*c8a0*/  @!P1 ST.E.64 desc[UR44][R4.64], R28 ;  /* 0x0000001c04009985 */ /* 0x0001e2000c101b2c */
[----:B------:R-:W-:Y:S02]  /*c8b0*/  ISETP.GE.AND P1, PT, R225, UR7, PT ;  /* 0x00000007e1007c0c */ /* 0x000fe4000bf26270 */
[----:B0-----:R-:W-:-:S04]  /*c8c0*/  @!P0 LEA R4, P2, R226, R13, 0x2 ;  /* 0x0000000de2048211 */ /* 0x001fc800078410ff */
[----:B------:R-:W-:-:S05]  /*c8d0*/  @!P0 LEA.HI.X R5, R226, R12, R177, 0x2, P2 ;  /* 0x0000000ce2058211 */ /* 0x000fca00010f14b1 */
[----:B------:R0:W-:Y:S01]  /*c8e0*/  @!P0 ST.E.64 desc[UR44][R4.64], R32 ;  /* 0x0000002004008985 */ /* 0x0001e2000c101b2c */
[----:B------:R-:W-:Y:S02]  /*c8f0*/  ISETP.GE.AND P0, PT, R224, UR7, PT ;  /* 0x00000007e0007c0c */ /* 0x000fe4000bf06270 */
[----:B0-----:R-:W-:-:S04]  /*c900*/  @!P1 LEA R4, P2, R225, R13, 0x2 ;  /* 0x0000000de1049211 */ /* 0x001fc800078410ff */
[----:B------:R-:W-:Y:S02]  /*c910*/  @!P1 LEA.HI.X R5, R225, R12, R176, 0x2, P2 ;  /* 0x0000000ce1059211 */ /* 0x000fe400010f14b0 */
[----:B------:R-:W-:-:S03]  /*c920*/  ISETP.GE.AND P2, PT, R223, UR7, PT ;  /* 0x00000007df007c0c */ /* 0x000fc6000bf46270 */
[----:B------:R0:W-:Y:S02]  /*c930*/  @!P1 ST.E.64 desc[UR44][R4.64], R36 ;  /* 0x0000002404009985 */ /* 0x0001e4000c101b2c */
[----:B0-----:R-:W-:-:S04]  /*c940*/  @!P0 LEA R4, P1, R224, R13, 0x2 ;  /* 0x0000000de0048211 */ /* 0x001fc800078210ff */
[----:B------:R-:W-:Y:S02]  /*c950*/  @!P0 LEA.HI.X R5, R224, R12, R175, 0x2, P1 ;  /* 0x0000000ce0058211 */ /* 0x000fe400008f14af */
[----:B------:R-:W-:-:S03]  /*c960*/  ISETP.GE.AND P1, PT, R221, UR7, PT ;  /* 0x00000007dd007c0c */ /* 0x000fc6000bf26270 */
[----:B------:R0:W-:Y:S01]  /*c970*/  @!P0 ST.E.64 desc[UR44][R4.64], R40 ;  /* 0x0000002804008985 */ /* 0x0001e2000c101b2c */
[----:B------:R-:W-:-:S09]  /*c980*/  ISETP.GE.AND P0, PT, R222, UR7, PT ;  /* 0x00000007de007c0c */ /* 0x000fd2000bf06270 */
[-C--:B------:R-:W-:Y:S02]  /*c990*/  @!P1 LEA R8, P6, R221, R13.reuse, 0x2 ;  /* 0x0000000ddd089211 */ /* 0x080fe400078c10ff */
[----:B0-----:R-:W-:Y:S02]  /*c9a0*/  @!P2 LEA R4, P3, R223, R13, 0x2 ;  /* 0x0000000ddf04a211 */ /* 0x001fe400078610ff */
[-C--:B------:R-:W-:Y:S02]  /*c9b0*/  @!P1 LEA.HI.X R9, R221, R12.reuse, R20, 0x2, P6 ;  /* 0x0000000cdd099211 */ /* 0x080fe400030f1414 */
[----:B------:R-:W-:Y:S02]  /*c9c0*/  @!P2 LEA.HI.X R5, R223, R12, R174, 0x2, P3 ;  /* 0x0000000cdf05a211 */ /* 0x000fe400018f14ae */
[----:B------:R-:W-:-:S03]  /*c9d0*/  ISETP.GE.AND P3, PT, R220, UR7, PT ;  /* 0x00000007dc007c0c */ /* 0x000fc6000bf66270 */
[----:B------:R0:W-:Y:S02]  /*c9e0*/  @!P2 ST.E.64 desc[UR44][R4.64], R44 ;  /* 0x0000002c0400a985 */ /* 0x0001e4000c101b2c */
[----:B0-----:R-:W-:-:S04]  /*c9f0*/  @!P0 LEA R4, P2, R222, R13, 0x2 ;  /* 0x0000000dde048211 */ /* 0x001fc800078410ff */
[----:B------:R-:W-:-:S05]  /*ca00*/  @!P0 LEA.HI.X R5, R222, R12, R21, 0x2, P2 ;  /* 0x0000000cde058211 */ /* 0x000fca00010f1415 */
[----:B------:R0:W-:Y:S01]  /*ca10*/  @!P0 ST.E.64 desc[UR44][R4.64], R48 ;  /* 0x0000003004008985 */ /* 0x0001e2000c101b2c */
[----:B------:R-:W-:-:S03]  /*ca20*/  ISETP.GE.AND P0, PT, R217, UR7, PT ;  /* 0x00000007d9007c0c */ /* 0x000fc6000bf06270 */
[----:B------:R1:W-:Y:S01]  /*ca30*/  @!P1 ST.E.64 desc[UR44][R8.64], R52 ;  /* 0x0000003408009985 */ /* 0x0003e2000c101b2c */
[----:B------:R-:W-:Y:S02]  /*ca40*/  ISETP.GE.AND P1, PT, R216, UR7, PT ;  /* 0x00000007d8007c0c */ /* 0x000fe4000bf26270 */
[CC--:B0-----:R-:W-:Y:S02]  /*ca50*/  @!P3 LEA R4, P6, R220.reuse, R13.reuse, 0x2 ;  /* 0x0000000ddc04b211 */ /* 0x0c1fe400078c10ff */
[CC--:B-1----:R-:W-:Y:S02]  /*ca60*/  @!P4 LEA R8, P2, R219.reuse, R13.reuse, 0x2 ;  /* 0x0000000ddb08c211 */ /* 0x0c2fe400078410ff */
[-C--:B------:R-:W-:Y:S02]  /*ca70*/  @!P3 LEA.HI.X R5, R220, R12.reuse, R173, 0x2, P6 ;  /* 0x0000000cdc05b211 */ /* 0x080fe400030f14ad */
[----:B------:R-:W-:Y:S02]  /*ca80*/  @!P5 LEA R10, P6, R218, R13, 0x2 ;  /* 0x0000000dda0ad211 */ /* 0x000fe400078c10ff */
        /* <DEDUP_REMOVED lines=8> */
[CC--:B0-----:R-:W-:Y:S02]  /*cb10*/  @!P0 LEA R4, P6, R217.reuse, R13.reuse, 0x2 ;  /* 0x0000000dd9048211 */ /* 0x0c1fe400078c10ff */
[----:B-1----:R-:W-:Y:S02]  /*cb20*/  @!P1 LEA R8, P5, R216, R13, 0x2 ;  /* 0x0000000dd8089211 */ /* 0x002fe400078a10ff */
[----:B------:R-:W-:-:S02]  /*cb30*/  @!P0 LEA.HI.X R5, R217, R12, R170, 0x2, P6 ;  /* 0x0000000cd9058211 */ /* 0x000fc400030f14aa */
[-C--:B------:R-:W-:Y:S02]  /*cb40*/  @!P1 LEA.HI.X R9, R216, R12.reuse, R169, 0x2, P5 ;  /* 0x0000000cd8099211 */ /* 0x080fe400028f14a9 */
[----:B------:R-:W-:Y:S01]  /*cb50*/  ISETP.GE.AND P5, PT, R212, UR7, PT ;  /* 0x00000007d4007c0c */ /* 0x000fe2000bfa6270 */
[----:B------:R0:W-:Y:S01]  /*cb60*/  @!P0 ST.E.64 desc[UR44][R4.64], R68 ;  /* 0x0000004404008985 */ /* 0x0001e2000c101b2c */
[----:B--2---:R-:W-:Y:S02]  /*cb70*/  @!P2 LEA R10, P6, R215, R13, 0x2 ;  /* 0x0000000dd70aa211 */ /* 0x004fe400078c10ff */
[----:B------:R-:W-:Y:S01]  /*cb80*/  ISETP.GE.AND P0, PT, R211, UR7, PT ;  /* 0x00000007d3007c0c */ /* 0x000fe2000bf06270 */
[----:B------:R1:W-:Y:S01]  /*cb90*/  @!P1 ST.E.64 desc[UR44][R8.64], R72 ;  /* 0x0000004808009985 */ /* 0x0003e2000c101b2c */
[----:B------:R-:W-:-:S05]  /*cba0*/  @!P2 LEA.HI.X R11, R215, R12, R168, 0x2, P6 ;  /* 0x0000000cd70ba211 */ /* 0x000fca00030f14a8 */
[----:B------:R2:W-:Y:S01]  /*cbb0*/  @!P2 ST.E.64 desc[UR44][R10.64], R76 ;  /* 0x0000004c0a00a985 */ /* 0x0005e2000c101b2c */
[----:B0-----:R-:W-:-:S04]  /*cbc0*/  @!P3 LEA R4, P1, R214, R13, 0x2 ;  /* 0x0000000dd604b211 */ /* 0x001fc800078210ff */
[-C--:B------:R-:W-:Y:S02]  /*cbd0*/  @!P3 LEA.HI.X R5, R214, R12.reuse, R167, 0x2, P1 ;  /* 0x0000000cd605b211 */ /* 0x080fe400008f14a7 */
[----:B------:R-:W-:Y:S02]  /*cbe0*/  ISETP.GE.AND P1, PT, R210, UR7, PT ;  /* 0x00000007d2007c0c */ /* 0x000fe4000bf26270 */
[CC--:B-1----:R-:W-:Y:S01]  /*cbf0*/  @!P4 LEA R8, P2, R213.reuse, R13.reuse, 0x2 ;  /* 0x0000000dd508c211 */ /* 0x0c2fe200078410ff */
[----:B------:R0:W-:Y:S01]  /*cc00*/  @!P3 ST.E.64 desc[UR44][R4.64], R80 ;  /* 0x000000500400b985 */ /* 0x0001e2000c101b2c */
[----:B--2---:R-:W-:Y:S02]  /*cc10*/  @!P5 LEA R10, P6, R212, R13, 0x2 ;  /* 0x0000000dd40ad211 */ /* 0x004fe400078c10ff */
[----:B------:R-:W-:Y:S02]  /*cc20*/  @!P4 LEA.HI.X R9, R213, R12, R166, 0x2, P2 ;  /* 0x0000000cd509c211 */ /* 0x000fe400010f14a6 */
[----:B------:R-:W-:-:S02]  /*cc30*/  ISETP.GE.AND P2, PT, R209, UR7, PT ;  /* 0x00000007d1007c0c */ /* 0x000fc4000bf46270 */
[----:B------:R-:W-:Y:S01]  /*cc40*/  @!P5 LEA.HI.X R11, R212, R12, R165, 0x2, P6 ;  /* 0x0000000cd40bd211 */ /* 0x000fe200030f14a5 */
[----:B------:R1:W-:Y:S01]  /*cc50*/  @!P4 ST.E.64 desc[UR44][R8.64], R84 ;  /* 0x000000540800c985 */ /* 0x0003e2000c101b2c */
[----:B------:R-:W-:-:S03]  /*cc60*/  ISETP.GE.AND P4, PT, R207, UR7, PT ;  /* 0x00000007cf007c0c */ /* 0x000fc6000bf86270 */
[----:B------:R2:W-:Y:S01]  /*cc70*/  @!P5 ST.E.64 desc[UR44][R10.64], R88 ;  /* 0x000000580a00d985 */ /* 0x0005e2000c101b2c */
[----:B------:R-:W-:Y:S02]  /*cc80*/  ISETP.GE.AND P5, PT, R208, UR7, PT ;  /* 0x00000007d0007c0c */ /* 0x000fe4000bfa6270 */
[----:B0-----:R-:W-:-:S04]  /*cc90*/  @!P0 LEA R4, P6, R211, R13, 0x2 ;  /* 0x0000000dd3048211 */ /* 0x001fc800078c10ff */
[----:B------:R-:W-:Y:S02]  /*cca0*/  @!P0 LEA.HI.X R5, R211, R12, R164, 0x2, P6 ;  /* 0x0000000cd3058211 */ /* 0x000fe400030f14a4 */
[----:B-1----:R-:W-:-:S03]  /*ccb0*/  @!P1 LEA R8, P3, R210, R13, 0x2 ;  /* 0x0000000dd2089211 */ /* 0x002fc600078610ff */
[----:B------:R0:W-:Y:S01]  /*ccc0*/  @!P0 ST.E.64 desc[UR44][R4.64], R92 ;  /* 0x0000005c04008985 */ /* 0x0001e2000c101b2c */
[-C--:B------:R-:W-:Y:S02]  /*ccd0*/  @!P1 LEA.HI.X R9, R210, R12.reuse, R163, 0x2, P3 ;  /* 0x0000000cd2099211 */ /* 0x080fe400018f14a3 */
[----:B------:R-:W-:Y:S02]  /*cce0*/  ISETP.GE.AND P3, PT, R206, UR7, PT ;  /* 0x00000007ce007c0c */ /* 0x000fe4000bf66270 */
[CC--:B--2---:R-:W-:Y:S01]  /*ccf0*/  @!P2 LEA R10, P6, R209.reuse, R13.reuse, 0x2 ;  /* 0x0000000dd10aa211 */ /* 0x0c4fe200078c10ff */
[----:B------:R1:W-:Y:S01]  /*cd00*/  @!P1 ST.E.64 desc[UR44][R8.64], R96 ;  /* 0x0000006008009985 */ /* 0x0003e2000c101b2c */
[----:B------:R-:W-:Y:S02]  /*cd10*/  ISETP.GE.AND P1, PT, R204, UR7, PT ;  /* 0x00000007cc007c0c */ /* 0x000fe4000bf26270 */
[----:B------:R-:W-:Y:S02]  /*cd20*/  @!P2 LEA.HI.X R11, R209, R12, R162, 0x2, P6 ;  /* 0x0000000cd10ba211 */ /* 0x000fe400030f14a2 */
[----:B0-----:R-:W-:-:S03]  /*cd30*/  @!P5 LEA R4, P6, R208, R13, 0x2 ;  /* 0x0000000dd004d211 */ /* 0x001fc600078c10ff */
[----:B------:R0:W-:Y:S01]  /*cd40*/  @!P2 ST.E.64 desc[UR44][R10.64], R100 ;  /* 0x000000640a00a985 */ /* 0x0001e2000c101b2c */
[----:B------:R-:W-:Y:S02]  /*cd50*/  ISETP.GE.AND P2, PT, R205, UR7, PT ;  /* 0x00000007cd007c0c */ /* 0x000fe4000bf46270 */
[----:B------:R-:W-:Y:S02]  /*cd60*/  @!P5 LEA.HI.X R5, R208, R12, R161, 0x2, P6 ;  /* 0x0000000cd005d211 */ /* 0x000fe400030f14a1 */
[----:B-1----:R-:W-:-:S03]  /*cd70*/  @!P4 LEA R8, P0, R207, R13, 0x2 ;  /* 0x0000000dcf08c211 */ /* 0x002fc600078010ff */
[----:B------:R1:W-:Y:S01]  /*cd80*/  @!P5 ST.E.64 desc[UR44][R4.64], R104 ;  /* 0x000000680400d985 */ /* 0x0003e2000c101b2c */
[-C--:B------:R-:W-:Y:S02]  /*cd90*/  @!P4 LEA.HI.X R9, R207, R12.reuse, R160, 0x2, P0 ;  /* 0x0000000ccf09c211 */ /* 0x080fe400000f14a0 */
[----:B------:R-:W-:Y:S02]  /*cda0*/  ISETP.GE.AND P0, PT, R203, UR7, PT ;  /* 0x00000007cb007c0c */ /* 0x000fe4000bf06270 */
[CC--:B0-----:R-:W-:Y:S01]  /*cdb0*/  @!P3 LEA R10, P6, R206.reuse, R13.reuse, 0x2 ;  /* 0x0000000dce0ab211 */ /* 0x0c1fe200078c10ff */
[----:B------:R0:W-:Y:S03]  /*cdc0*/  @!P4 ST.E.64 desc[UR44][R8.64], R108 ;  /* 0x0000006c0800c985 */ /* 0x0001e6000c101b2c */
[----:B------:R-:W-:Y:S02]  /*cdd0*/  @!P3 LEA.HI.X R11, R206, R12, R159, 0x2, P6 ;  /* 0x0000000cce0bb211 */ /* 0x000fe400030f149f */
[----:B-1----:R-:W-:-:S03]  /*cde0*/  @!P2 LEA R4, P4, R205, R13, 0x2 ;  /* 0x0000000dcd04a211 */ /* 0x002fc600078810ff */
[----:B------:R1:W-:Y:S01]  /*cdf0*/  @!P3 ST.E.64 desc[UR44][R10.64], R112 ;  /* 0x000000700a00b985 */ /* 0x0003e2000c101b2c */
[----:B------:R-:W-:Y:S02]  /*ce00*/  ISETP.GE.AND P3, PT, R202, UR7, PT ;  /* 0x00000007ca007c0c */ /* 0x000fe4000bf66270 */
[-C--:B------:R-:W-:Y:S02]  /*ce10*/  @!P2 LEA.HI.X R5, R205, R12.reuse, R158, 0x2, P4 ;  /* 0x0000000ccd05a211 */ /* 0x080fe400020f149e */
[----:B------:R-:W-:Y:S02]  /*ce20*/  ISETP.GE.AND P4, PT, R201, UR7, PT ;  /* 0x00000007c9007c0c */ /* 0x000fe4000bf86270 */
[----:B0-----:R-:W-:Y:S01]  /*ce30*/  @!P1 LEA R8, P5, R204, R13, 0x2 ;  /* 0x0000000dcc089211 */ /* 0x001fe200078a10ff */
[----:B------:R0:W-:Y:S01]  /*ce40*/  @!P2 ST.E.64 desc[UR44][R4.64], R116 ;  /* 0x000000740400a985 */ /* 0x0001e2000c101b2c */
[----:B------:R-:W-:Y:S02]  /*ce50*/  ISETP.GE.AND P2, PT, R200, UR7, PT ;  /* 0x00000007c8007c0c */ /* 0x000fe4000bf46270 */
[----:B------:R-:W-:-:S02]  /*ce60*/  @!P1 LEA.HI.X R9, R204, R12, R157, 0x2, P5 ;  /* 0x0000000ccc099211 */ /* 0x000fc400028f149d */
[----:B-1----:R-:W-:-:S03]  /*ce70*/  @!P0 LEA R10, P6, R203, R13, 0x2 ;  /* 0x0000000dcb0a8211 */ /* 0x002fc600078c10ff */
[----:B------:R1:W-:Y:S01]  /*ce80*/  @!P1 ST.E.64 desc[UR44][R8.64], R120 ;  /* 0x0000007808009985 */ /* 0x0003e2000c101b2c */
[----:B------:R-:W-:Y:S02]  /*ce90*/  ISETP.GE.AND P1, PT, R199, UR7, PT ;  /* 0x00000007c7007c0c */ /* 0x000fe4000bf26270 */
[----:B------:R-:W-:Y:S02]  /*cea0*/  @!P0 LEA.HI.X R11, R203, R12, R156, 0x2, P6 ;  /* 0x0000000ccb0b8211 */ /* 0x000fe400030f149c */
[----:B0-----:R-:W-:-:S03]  /*ceb0*/  @!P3 LEA R4, P5, R202, R13, 0x2 ;  /* 0x0000000dca04b211 */ /* 0x001fc600078a10ff */
[----:B------:R0:W-:Y:S01]  /*cec0*/  @!P0 ST.E.64 desc[UR44][R10.64], R124 ;  /* 0x0000007c0a008985 */ /* 0x0001e2000c101b2c */
[----:B------:R-:W-:Y:S02]  /*ced0*/  ISETP.GE.AND P0, PT, R198, UR7, PT ;  /* 0x00000007c6007c0c */ /* 0x000fe4000bf06270 */
[-C--:B------:R-:W-:Y:S02]  /*cee0*/  @!P3 LEA.HI.X R5, R202, R12.reuse, R155, 0x2, P5 ;  /* 0x0000000cca05b211 */ /* 0x080fe400028f149b */
[----:B------:R-:W-:Y:S02]  /*cef0*/  ISETP.GE.AND P5, PT, R197, UR7, PT ;  /* 0x00000007c5007c0c */ /* 0x000fe4000bfa6270 */
[C---:B-1----:R-:W-:Y:S01]  /*cf00*/  @!P4 LEA R8, P6, R201.reuse, R13, 0x2 ;  /* 0x0000000dc908c211 */ /* 0x042fe200078c10ff */
[----:B------:R1:W-:Y:S03]  /*cf10*/  @!P3 ST.E.64 desc[UR44][R4.64], R128 ;  /* 0x000000800400b985 */ /* 0x0003e6000c101b2c */
[----:B------:R-:W-:-:S02]  /*cf20*/  @!P4 LEA.HI.X R9, R201, R12, R154, 0x2, P6 ;  /* 0x0000000cc909c211 */ /* 0x000fc400030f149a */
[----:B0-----:R-:W-:-:S03]  /*cf30*/  @!P1 LEA R10, P6, R199, R13, 0x2 ;  /* 0x0000000dc70a9211 */ /* 0x001fc600078c10ff */
[----:B------:R0:W-:Y:S01]  /*cf40*/  @!P4 ST.E.64 desc[UR44][R8.64], R132 ;  /* 0x000000840800c985 */ /* 0x0001e2000c101b2c */
[----:B------:R-:W-:Y:S02]  /*cf50*/  @!P1 LEA.HI.X R11, R199, R12, R152, 0x2, P6 ;  /* 0x0000000cc70b9211 */ /* 0x000fe400030f1498 */
[----:B-1----:R-:W-:-:S04]  /*cf60*/  @!P2 LEA R4, P3, R200, R13, 0x2 ;  /* 0x0000000dc804a211 */ /* 0x002fc800078610ff */
[-C--:B------:R-:W-:Y:S02]  /*cf70*/  @!P2 LEA.HI.X R5, R200, R12.reuse, R153, 0x2, P3 ;  /* 0x0000000cc805a211 */ /* 0x080fe400018f1499 */
[CC--:B------:R-:W-:Y:S02]  /*cf80*/  @!P5 LEA R14, P3, R197.reuse, R13.reuse, 0x2 ;  /* 0x0000000dc50ed211 */ /* 0x0c0fe400078610ff */
[C---:B0-----:R-:W-:Y:S01]  /*cf90*/  @!P0 LEA R8, P4, R198.reuse, R13, 0x2 ;  /* 0x0000000dc6088211 */ /* 0x041fe200078810ff */
[----:B------:R0:W-:Y:S01]  /*cfa0*/  @!P2 ST.E.64 desc[UR44][R4.64], R136 ;  /* 0x000000880400a985 */ /* 0x0001e2000c101b2c */
[-C--:B------:R-:W-:Y:S02]  /*cfb0*/  @!P5 LEA.HI.X R15, R197, R12.reuse, R22, 0x2, P3 ;  /* 0x0000000cc50fd211 */ /* 0x080fe400018f1416 */
[----:B------:R-:W-:Y:S01]  /*cfc0*/  @!P0 LEA.HI.X R9, R198, R12, R23, 0x2, P4 ;  /* 0x0000000cc6098211 */ /* 0x000fe200020f1417 */
[----:B------:R0:W-:Y:S04]  /*cfd0*/  @!P1 ST.E.64 desc[UR44][R10.64], R140 ;  /* 0x0000008c0a009985 */ /* 0x0001e8000c101b2c */
[----:B------:R0:W-:Y:S04]  /*cfe0*/  @!P0 ST.E.64 desc[UR44][R8.64], R144 ;  /* 0x0000009008008985 */ /* 0x0001e8000c101b2c */
[----:B------:R0:W-:Y:S02]  /*cff0*/  @!P5 ST.E.64 desc[UR44][R14.64], R148 ;  /* 0x000000940e00d985 */ /* 0x0001e4000c101b2c */
.L_x_4244:
[----:B------:R-:W-:Y:S05]  /*d000*/  BSYNC B1 ;  /* 0x0000000000017941 */ /* 0x000fea0003800000 */
.L_x_4243:
[----:B------:R-:W-:Y:S01]  /*d010*/  VIADD R7, R7, 0x8 ;  /* 0x0000000807077836 */ /* 0x000fe20000000000 */
[----:B------:R3:W4:Y:S04]  /*d020*/  SHFL.IDX PT, R18, R3, 0x1, 0x1c1f ;  /* 0x003c1f0003127f89 */ /* 0x00072800000e0000 */
[----:B------:R-:W-:Y:S01]  /*d030*/  ISETP.GE.AND P0, PT, R7, UR6, PT ;  /* 0x0000000607007c0c */ /* 0x000fe2000bf06270 */
[----:B------:R-:W0:-:S12]  /*d040*/  SHFL.IDX PT, R0, R0, 0x1, 0x1c1f ;  /* 0x003c1f0000007f89 */ /* 0x000e1800000e0000 */
[----:B---3--:R-:W-:Y:S05]  /*d050*/  @P0 BRA `(.L_x_4242) ;  /* 0x0000001400d40947 */ /* 0x008fea0003800000 */
[----:B------:R-:W-:Y:S02]  /*d060*/  ULDC UR6, c[0x0][0xbc8] ;  /* 0x0002f20000067ab9 */ /* 0x000fe40000000800 */
[----:B------:R-:W-:Y:S02]  /*d070*/  ISETP.GE.AND P4, PT, R19, UR6, PT ;  /* 0x0000000613007c0c */ /* 0x000fe4000bf86270 */
[----:B------:R-:W-:Y:S02]  /*d080*/  ISETP.GE.AND P2, PT, R227, UR6, PT ;  /* 0x00000006e3007c0c */ /* 0x000fe4000bf46270 */
[----:B------:R-:W-:Y:S02]  /*d090*/  ISETP.GE.AND P1, PT, R226, UR6, PT ;  /* 0x00000006e2007c0c */ /* 0x000fe4000bf26270 */
[----:B------:R-:W-:-:S07]  /*d0a0*/  ISETP.GE.AND P0, PT, R225, UR6, PT ;  /* 0x00000006e1007c0c */ /* 0x000fce000bf06270 */
[----:B0-----:R-:W-:-:S04]  /*d0b0*/  @!P4 LEA R4, P3, R19, R0, 0x2 ;  /* 0x000000001304c211 */ /* 0x001fc800078610ff */
[----:B----4-:R-:W-:Y:S02]  /*d0c0*/  @!P4 LEA.HI.X R5, R19, R18, R179, 0x2, P3 ;  /* 0x000000121305c211 */ /* 0x010fe400018f14b3 */
[----:B------:R-:W-:Y:S02]  /*d0d0*/  ISETP.GE.AND P3, PT, R224, UR6, PT ;  /* 0x00000006e0007c0c */ /* 0x000fe4000bf66270 */
[C---:B------:R-:W-:Y:S01]  /*d0e0*/  @!P1 LEA R8, P5, R226.reuse, R0, 0x2 ;  /* 0x00000000e2089211 */ /* 0x040fe200078a10ff */
[----:B------:R0:W-:Y:S01]  /*d0f0*/  @!P4 ST.E.64 desc[UR44][R4.64], R26 ;  /* 0x0000001a0400c985 */ /* 0x0001e2000c101b2c */
[----:B------:R-:W-:Y:S02]  /*d100*/  ISETP.GE.AND P4, PT, R223, UR6, PT ;  /* 0x00000006df007c0c */ /* 0x000fe4000bf86270 */
[----:B------:R-:W-:Y:S02]  /*d110*/  @!P1 LEA.HI.X R9, R226, R18, R177, 0x2, P5 ;  /* 0x00000012e2099211 */ /* 0x000fe400028f14b1 */
[----:B------:R-:W-:-:S02]  /*d120*/  ISETP.GE.AND P5, PT, R222, UR6, PT ;  /* 0x00000006de007c0c */ /* 0x000fc4000bfa6270 */
[----:B0-----:R-:W-:-:S04]  /*d130*/  @!P2 LEA R4, P6, R227, R0, 0x2 ;  /* 0x00000000e304a211 */ /* 0x001fc800078c10ff */
[----:B------:R-:W-:Y:S02]  /*d140*/  @!P2 LEA.HI.X R5, R227, R18, R178, 0x2, P6 ;  /* 0x00000012e305a211 */ /* 0x000fe400030f14b2 */
[----:B------:R-:W-:-:S03]  /*d150*/  @!P0 LEA R10, P6, R225, R0, 0x2 ;  /* 0x00000000e10a8211 */ /* 0x000fc600078c10ff */
[----:B------:R0:W-:Y:S01]  /*d160*/  @!P2 ST.E.64 desc[UR44][R4.64], R30 ;  /* 0x0000001e0400a985 */ /* 0x0001e2000c101b2c */
[----:B------:R-:W-:-:S03]  /*d170*/  @!P0 LEA.HI.X R11, R225, R18, R176, 0x2, P6 ;  /* 0x00000012e10b8211 */ /* 0x000fc600030f14b0 */
[----:B------:R3:W-:Y:S04]  /*d180*/  @!P1 ST.E.64 desc[UR44][R8.64], R34 ;  /* 0x0000002208009985 */ /* 0x0007e8000c101b2c */
[----:B------:R4:W-:Y:S01]  /*d190*/  @!P0 ST.E.64 desc[UR44][R10.64], R38 ;  /* 0x000000260a008985 */ /* 0x0009e2000c101b2c */
[----:B------:R-:W-:Y:S02]  /*d1a0*/  ISETP.GE.AND P0, PT, R221, UR6, PT ;  /* 0x00000006dd007c0c */ /* 0x000fe4000bf06270 */
[CC--:B0-----:R-:W-:Y:S02]  /*d1b0*/  @!P3 LEA R4, P1, R224.reuse, R0.reuse, 0x2 ;  /* 0x00000000e004b211 */ /* 0x0c1fe400078210ff */
[----:B---3--:R-:W-:Y:S02]  /*d1c0*/  @!P4 LEA R8, P2, R223, R0, 0x2 ;  /* 0x00000000df08c211 */ /* 0x008fe400078410ff */
[----:B------:R-:W-:-:S02]  /*d1d0*/  @!P3 LEA.HI.X R5, R224, R18, R175, 0x2, P1 ;  /* 0x00000012e005b211 */ /* 0x000fc400008f14af */
[----:B------:R-:W-:Y:S02]  /*d1e0*/  ISETP.GE.AND P1, PT, R220, UR6, PT ;  /* 0x00000006dc007c0c */ /* 0x000fe4000bf26270 */
[----:B------:R-:W-:Y:S01]  /*d1f0*/  @!P4 LEA.HI.X R9, R223, R18, R174, 0x2, P2 ;  /* 0x00000012df09c211 */ /* 0x000fe200010f14ae */
[----:B------:R0:W-:Y:S01]  /*d200*/  @!P3 ST.E.64 desc[UR44][R4.64], R42 ;  /* 0x0000002a0400b985 */ /* 0x0001e2000c101b2c */
[----:B------:R-:W-:Y:S02]  /*d210*/  ISETP.GE.AND P2, PT, R219, UR6, PT ;  /* 0x00000006db007c0c */ /* 0x000fe4000bf46270 */
[----:B----4-:R-:W-:Y:S01]  /*d220*/  @!P5 LEA R10, P6, R222, R0, 0x2 ;  /* 0x00000000de0ad211 */ /* 0x010fe200078c10ff */
[----:B------:R3:W-:Y:S01]  /*d230*/  @!P4 ST.E.64 desc[UR44][R8.64], R46 ;  /* 0x0000002e0800c985 */ /* 0x0007e2000c101b2c */
[----:B------:R-:W-:Y:S02]  /*d240*/  ISETP.GE.AND P3, PT, R218, UR6, PT ;  /* 0x00000006da007c0c */ /* 0x000fe4000bf66270 */
[----:B------:R-:W-:-:S02]  /*d250*/  @!P5 LEA.HI.X R11, R222, R18, R21, 0x2, P6 ;  /* 0x00000012de0bd211 */ /* 0x000fc400030f1415 */
[-C--:B--2---:R-:W-:Y:S02]  /*d260*/  @!P0 LEA R12, P6, R221, R0.reuse, 0x2 ;  /* 0x00000000dd0c8211 */ /* 0x084fe400078c10ff */
[----:B------:R-:W-:Y:S01]  /*d270*/  ISETP.GE.AND P4, PT, R217, UR6, PT ;  /* 0x00000006d9007c0c */ /* 0x000fe2000bf86270 */
[----:B------:R2:W-:Y:S01]  /*d280*/  @!P5 ST.E.64 desc[UR44][R10.64], R50 ;  /* 0x000000320a00d985 */ /* 0x0005e2000c101b2c */
[C---:B------:R-:W-:Y:S02]  /*d290*/  @!P1 LEA R14, P5, R220.reuse, R0, 0x2 ;  /* 0x00000000dc0e9211 */ /* 0x040fe400078a10ff */
[----:B-1----:R-:W-:Y:S02]  /*d2a0*/  @!P0 LEA.HI.X R13, R221, R18, R20, 0x2, P6 ;  /* 0x00000012dd0d8211 */ /* 0x002fe400030f1414 */
[----:B------:R-:W-:Y:S02]  /*d2b0*/  @!P2 LEA R20, P6, R219, R0, 0x2 ;  /* 0x00000000db14a211 */ /* 0x000fe400078c10ff */
[----:B------:R-:W-:Y:S01]  /*d2c0*/  @!P1 LEA.HI.X R15, R220, R18, R173, 0x2, P5 ;  /* 0x00000012dc0f9211 */ /* 0x000fe200028f14ad */
[----:B------:R1:W-:Y:S01]  /*d2d0*/  @!P0 ST.E.64 desc[UR44][R12.64], R54 ;  /* 0x000000360c008985 */ /* 0x0003e2000c101b2c */
[----:B------:R-:W-:-:S02]  /*d2e0*/  ISETP.GE.AND P5, PT, R216, UR6, PT ;  /* 0x00000006d8007c0c */ /* 0x000fc4000bfa6270 */
[----:B------:R-:W-:Y:S01]  /*d2f0*/  @!P2 LEA.HI.X R21, R219, R18, R172, 0x2, P6 ;  /* 0x00000012db15a211 */ /* 0x000fe200030f14ac */
[----:B------:R4:W-:Y:S01]  /*d300*/  @!P1 ST.E.64 desc[UR44][R14.64], R58 ;  /* 0x0000003a0e009985 */ /* 0x0009e2000c101b2c */
[----:B------:R-:W-:Y:S02]  /*d310*/  ISETP.GE.AND P0, PT, R215, UR6, PT ;  /* 0x00000006d7007c0c */ /* 0x000fe4000bf06270 */
[-C--:B0-----:R-:W-:Y:S01]  /*d320*/  @!P3 LEA R4, P6, R218, R0.reuse, 0x2 ;  /* 0x00000000da04b211 */ /* 0x081fe200078c10ff */
[----:B------:R0:W-:Y:S01]  /*d330*/  @!P2 ST.E.64 desc[UR44][R20.64], R62 ;  /* 0x0000003e1400a985 */ /* 0x0001e2000c101b2c */
[----:B---3--:R-:W-:Y:S02]  /*d340*/  @!P4 LEA R8, P2, R217, R0, 0x2 ;  /* 0x00000000d908c211 */ /* 0x008fe400078410ff */
[----:B------:R-:W-:Y:S02]  /*d350*/  ISETP.GE.AND P1, PT, R214, UR6, PT ;  /* 0x00000006d6007c0c */ /* 0x000fe4000bf26270 */
[----:B------:R-:W-:-:S02]  /*d360*/  @!P3 LEA.HI.X R5, R218, R18, R171, 0x2, P6 ;  /* 0x00000012da05b211 */ /* 0x000fc400030f14ab */
[----:B------:R-:W-:Y:S02]  /*d370*/  @!P4 LEA.HI.X R9, R217, R18, R170, 0x2, P2 ;  /* 0x00000012d909c211 */ /* 0x000fe400010f14aa */
[----:B------:R-:W-:Y:S01]  /*d380*/  ISETP.GE.AND P2, PT, R213, UR6, PT ;  /* 0x00000006d5007c0c */ /* 0x000fe2000bf46270 */
[----:B------:R-:W-:Y:S01]  /*d390*/  @!P3 ST.E.64 desc[UR44][R4.64], R66 ;  /* 0x000000420400b985 */ /* 0x000fe2000c101b2c */
[----:B--2---:R-:W-:-:S03]  /*d3a0*/  @!P5 LEA R10, P6, R216, R0, 0x2 ;  /* 0x00000000d80ad211 */ /* 0x004fc600078c10ff */
[----:B------:R2:W-:Y:S01]  /*d3b0*/  @!P4 ST.E.64 desc[UR44][R8.64], R70 ;  /* 0x000000460800c985 */ /* 0x0005e2000c101b2c */
[----:B------:R-:W-:Y:S02]  /*d3c0*/  @!P5 LEA.HI.X R11, R216, R18, R169, 0x2, P6 ;  /* 0x00000012d80bd211 */ /* 0x000fe400030f14a9 */
[CC--:B-1----:R-:W-:Y:S02]  /*d3d0*/  @!P0 LEA R12, P4, R215.reuse, R0.reuse, 0x2 ;  /* 0x00000000d70c8211 */ /* 0x0c2fe400078810ff */
[----:B----4-:R-:W-:Y:S01]  /*d3e0*/  @!P1 LEA R14, P3, R214, R0, 0x2 ;  /* 0x00000000d60e9211 */ /* 0x010fe200078610ff */
[----:B------:R1:W-:Y:S01]  /*d3f0*/  @!P5 ST.E.64 desc[UR44][R10.64], R74 ;  /* 0x0000004a0a00d985 */ /* 0x0003e2000c101b2c */
[----:B------:R-:W-:Y:S02]  /*d400*/  @!P0 LEA.HI.X R13, R215, R18, R168, 0x2, P4 ;  /* 0x00000012d70d8211 */ /* 0x000fe400020f14a8 */
[----:B------:R-:W-:Y:S02]  /*d410*/  ISETP.GE.AND P4, PT, R211, UR6, PT ;  /* 0x00000006d3007c0c */ /* 0x000fe4000bf86270 */
[----:B------:R-:W-:Y:S01]  /*d420*/  ISETP.GE.AND P5, PT, R212, UR6, PT ;  /* 0x00000006d4007c0c */ /* 0x000fe2000bfa6270 */
[----:B------:R3:W-:Y:S01]  /*d430*/  @!P0 ST.E.64 desc[UR44][R12.64], R78 ;  /* 0x0000004e0c008985 */ /* 0x0007e2000c101b2c */
[----:B0-----:R-:W-:-:S02]  /*d440*/  @!P2 LEA R20, P6, R213, R0, 0x2 ;  /* 0x00000000d514a211 */ /* 0x001fc400078c10ff */
[-C--:B------:R-:W-:Y:S02]  /*d450*/  @!P1 LEA.HI.X R15, R214, R18.reuse, R167, 0x2, P3 ;  /* 0x00000012d60f9211 */ /* 0x080fe400018f14a7 */
[----:B------:R-:W-:Y:S02]  /*d460*/  ISETP.GE.AND P3, PT, R210, UR6, PT ;  /* 0x00000006d2007c0c */ /* 0x000fe4000bf66270 */
[----:B------:R-:W-:Y:S01]  /*d470*/  @!P2 LEA.HI.X R21, R213, R18, R166, 0x2, P6 ;  /* 0x00000012d515a211 */ /* 0x000fe200030f14a6 */
[----:B------:R0:W-:Y:S01]  /*d480*/  @!P1 ST.E.64 desc[UR44][R14.64], R82 ;  /* 0x000000520e009985 */ /* 0x0001e2000c101b2c */
[----:B------:R-:W-:Y:S02]  /*d490*/  ISETP.GE.AND P1, PT, R208, UR6, PT ;  /* 0x00000006d0007c0c */ /* 0x000fe4000bf26270 */
[----:B--2---:R-:W-:Y:S01]  /*d4a0*/  @!P4 LEA R8, P0, R211, R0, 0x2 ;  /* 0x00000000d308c211 */ /* 0x004fe200078010ff */
[----:B------:R2:W-:Y:S01]  /*d4b0*/  @!P2 ST.E.64 desc[UR44][R20.64], R86 ;  /* 0x000000561400a985 */ /* 0x0005e2000c101b2c */
[----:B------:R-:W-:-:S02]  /*d4c0*/  ISETP.GE.AND P2, PT, R209, UR6, PT ;  /* 0x00000006d1007c0c */ /* 0x000fc4000bf46270 */
[C---:B------:R-:W-:Y:S02]  /*d4d0*/  @!P5 LEA R4, P6, R212.reuse, R0, 0x2 ;  /* 0x00000000d404d211 */ /* 0x040fe400078c10ff */
[-C--:B------:R-:W-:Y:S02]  /*d4e0*/  @!P4 LEA.HI.X R9, R211, R18.reuse, R164, 0x2, P0 ;  /* 0x00000012d309c211 */ /* 0x080fe400000f14a4 */
[----:B------:R-:W-:Y:S02]  /*d4f0*/  @!P5 LEA.HI.X R5, R212, R18, R165, 0x2, P6 ;  /* 0x00000012d405d211 */ /* 0x000fe400030f14a5 */
[----:B------:R-:W-:Y:S02]  /*d500*/  ISETP.GE.AND P0, PT, R207, UR6, PT ;  /* 0x00000006cf007c0c */ /* 0x000fe4000bf06270 */
[----:B-1----:R-:W-:Y:S01]  /*d510*/  @!P3 LEA R10, P6, R210, R0, 0x2 ;  /* 0x00000000d20ab211 */ /* 0x002fe200078c10ff */
[----:B------:R1:W-:Y:S01]  /*d520*/  @!P5 ST.E.64 desc[UR44][R4.64], R90 ;  /* 0x0000005a0400d985 */ /* 0x0003e2000c101b2c */
[----:B------:R-:W-:-:S02]  /*d530*/  ISETP.GE.AND P5, PT, R206, UR6, PT ;  /* 0x00000006ce007c0c */ /* 0x000fc4000bfa6270 */
[----:B------:R-:W-:Y:S01]  /*d540*/  @!P3 LEA.HI.X R11, R210, R18, R163, 0x2, P6 ;  /* 0x00000012d20bb211 */ /* 0x000fe200030f14a3 */
[----:B------:R4:W-:Y:S01]  /*d550*/  @!P4 ST.E.64 desc[UR44][R8.64], R94 ;  /* 0x0000005e0800c985 */ /* 0x0009e2000c101b2c */
[-C--:B---3--:R-:W-:Y:S02]  /*d560*/  @!P2 LEA R12, P6, R209, R0.reuse, 0x2 ;  /* 0x00000000d10ca211 */ /* 0x088fe400078c10ff */
[----:B------:R-:W-:Y:S01]  /*d570*/  ISETP.GE.AND P4, PT, R205, UR6, PT ;  /* 0x00000006cd007c0c */ /* 0x000fe2000bf86270 */
[----:B------:R3:W-:Y:S01]  /*d580*/  @!P3 ST.E.64 desc[UR44][R10.64], R98 ;  /* 0x000000620a00b985 */ /* 0x0007e2000c101b2c */
[----:B0-----:R-:W-:Y:S02]  /*d590*/  @!P1 LEA R14, P3, R208, R0, 0x2 ;  /* 0x00000000d00e9211 */ /* 0x001fe400078610ff */
[----:B------:R-:W-:Y:S02]  /*d5a0*/  @!P2 LEA.HI.X R13, R209, R18, R162, 0x2, P6 ;  /* 0x00000012d10da211 */ /* 0x000fe400030f14a2 */
[----:B--2---:R-:W-:-:S02]  /*d5b0*/  @!P0 LEA R20, P6, R207, R0, 0x2 ;  /* 0x00000000cf148211 */ /* 0x004fc400078c10ff */
[-C--:B------:R-:W-:Y:S01]  /*d5c0*/  @!P1 LEA.HI.X R15, R208, R18.reuse, R161, 0x2, P3 ;  /* 0x00000012d00f9211 */ /* 0x080fe200018f14a1 */
[----:B------:R0:W-:Y:S01]  /*d5d0*/  @!P2 ST.E.64 desc[UR44][R12.64], R102 ;  /* 0x000000660c00a985 */ /* 0x0001e2000c101b2c */
[----:B------:R-:W-:Y:S02]  /*d5e0*/  ISETP.GE.AND P3, PT, R204, UR6, PT ;  /* 0x00000006cc007c0c */ /* 0x000fe4000bf66270 */
[----:B------:R-:W-:Y:S01]  /*d5f0*/  @!P0 LEA.HI.X R21, R207, R18, R160, 0x2, P6 ;  /* 0x00000012cf158211 */ /* 0x000fe200030f14a0 */
[----:B------:R2:W-:Y:S01]  /*d600*/  @!P1 ST.E.64 desc[UR44][R14.64], R106 ;  /* 0x0000006a0e009985 */ /* 0x0005e2000c101b2c */
[-C--:B-1----:R-:W-:Y:S02]  /*d610*/  @!P5 LEA R4, P1, R206, R0.reuse, 0x2 ;  /* 0x00000000ce04d211 */ /* 0x082fe400078210ff */
[----:B----4-:R-:W-:Y:S01]  /*d620*/  @!P4 LEA R8, P2, R205, R0, 0x2 ;  /* 0x00000000cd08c211 */ /* 0x010fe200078410ff */
[----:B------:R-:W-:Y:S01]  /*d630*/  @!P0 ST.E.64 desc[UR44][R20.64], R110 ;  /* 0x0000006e14008985 */ /* 0x000fe2000c101b2c */
[----:B------:R-:W-:-:S02]  /*d640*/  ISETP.GE.AND P0, PT, R203, UR6, PT ;  /* 0x00000006cb007c0c */ /* 0x000fc4000bf06270 */
[----:B------:R-:W-:Y:S02]  /*d650*/  @!P5 LEA.HI.X R5, R206, R18, R159, 0x2, P1 ;  /* 0x00000012ce05d211 */ /* 0x000fe400008f149f */
[----:B------:R-:W-:Y:S02]  /*d660*/  ISETP.GE.AND P1, PT, R202, UR6, PT ;  /* 0x00000006ca007c0c */ /* 0x000fe4000bf26270 */
[C---:B---3--:R-:W-:Y:S01]  /*d670*/  @!P3 LEA R10, P6, R204.reuse, R0, 0x2 ;  /* 0x00000000cc0ab211 */ /* 0x048fe200078c10ff */
[----:B------:R1:W-:Y:S01]  /*d680*/  @!P5 ST.E.64 desc[UR44][R4.64], R114 ;  /* 0x000000720400d985 */ /* 0x0003e2000c101b2c */
[-C--:B------:R-:W-:Y:S02]  /*d690*/  @!P4 LEA.HI.X R9, R205, R18.reuse, R158, 0x2, P2 ;  /* 0x00000012cd09c211 */ /* 0x080fe400010f149e */
[----:B------:R-:W-:Y:S02]  /*d6a0*/  @!P3 LEA.HI.X R11, R204, R18, R157, 0x2, P6 ;  /* 0x00000012cc0bb211 */ /* 0x000fe400030f149d */
[----:B------:R-:W-:Y:S01]  /*d6b0*/  ISETP.GE.AND P2, PT, R199, UR6, PT ;  /* 0x00000006c7007c0c */ /* 0x000fe2000bf46270 */
[----:B------:R3:W-:Y:S01]  /*d6c0*/  @!P4 ST.E.64 desc[UR44][R8.64], R118 ;  /* 0x000000760800c985 */ /* 0x0007e2000c101b2c */
[----:B------:R-:W-:-:S02]  /*d6d0*/  ISETP.GE.AND P4, PT, R201, UR6, PT ;  /* 0x00000006c9007c0c */ /* 0x000fc4000bf86270 */
[C---:B0-----:R-:W-:Y:S01]  /*d6e0*/  @!P0 LEA R12, P5, R203.reuse, R0, 0x2 ;  /* 0x00000000cb0c8211 */ /* 0x041fe200078a10ff */
[----:B------:R0:W-:Y:S01]  /*d6f0*/  @!P3 ST.E.64 desc[UR44][R10.64], R122 ;  /* 0x0000007a0a00b985 */ /* 0x0001e2000c101b2c */
[----:B------:R-:W-:Y:S02]  /*d700*/  ISETP.GE.AND P3, PT, R200, UR6, PT ;  /* 0x00000006c8007c0c */ /* 0x000fe4000bf66270 */
[----:B------:R-:W-:Y:S02]  /*d710*/  @!P0 LEA.HI.X R13, R203, R18, R156, 0x2, P5 ;  /* 0x00000012cb0d8211 */ /* 0x000fe400028f149c */
[----:B------:R-:W-:Y:S02]  /*d720*/  ISETP.GE.AND P5, PT, R198, UR6, PT ;  /* 0x00000006c6007c0c */ /* 0x000fe4000bfa6270 */
[-C--:B--2---:R-:W-:Y:S01]  /*d730*/  @!P1 LEA R14, P6, R202, R0.reuse, 0x2 ;  /* 0x00000000ca0e9211 */ /* 0x084fe200078c10ff */
[----:B------:R2:W-:Y:S02]  /*d740*/  @!P0 ST.E.64 desc[UR44][R12.64], R126 ;  /* 0x0000007e0c008985 */ /* 0x0005e4000c101b2c */
[----:B-1----:R-:W-:-:S02]  /*d750*/  @!P4 LEA R4, P0, R201, R0, 0x2 ;  /* 0x00000000c904c211 */ /* 0x002fc400078010ff */
[----:B------:R-:W-:Y:S02]  /*d760*/  @!P1 LEA.HI.X R15, R202, R18, R155, 0x2, P6 ;  /* 0x00000012ca0f9211 */ /* 0x000fe400030f149b */
[----:B---3--:R-:W-:Y:S02]  /*d770*/  @!P3 LEA R8, P6, R200, R0, 0x2 ;  /* 0x00000000c808b211 */ /* 0x008fe400078c10ff */
[----:B------:R-:W-:Y:S01]  /*d780*/  @!P4 LEA.HI.X R5, R201, R18, R154, 0x2, P0 ;  /* 0x00000012c905c211 */ /* 0x000fe200000f149a */
[----:B------:R2:W-:Y:S01]  /*d790*/  @!P1 ST.E.64 desc[UR44][R14.64], R130 ;  /* 0x000000820e009985 */ /* 0x0005e2000c101b2c */
[-C--:B0-----:R-:W-:Y:S02]  /*d7a0*/  @!P2 LEA R10, P1, R199, R0.reuse, 0x2 ;  /* 0x00000000c70aa211 */ /* 0x081fe400078210ff */
[----:B------:R-:W-:Y:S01]  /*d7b0*/  @!P5 LEA R20, P0, R198, R0, 0x2 ;  /* 0x00000000c614d211 */ /* 0x000fe200078010ff */
        /* <DEDUP_REMOVED lines=9> */
[----:B--2---:R-:W-:-:S04]  /*d850*/  LEA R4, P0, R197, R0, 0x2 ;  /* 0x00000000c5047211 */ /* 0x004fc800078010ff */
[----:B------:R-:W-:-:S05]  /*d860*/  LEA.HI.X R5, R197, R18, R22, 0x2, P0 ;  /* 0x00000012c5057211 */ /* 0x000fca00000f1416 */
[----:B------:R0:W-:Y:S01]  /*d870*/  ST.E.64 desc[UR44][R4.64], R150 ;  /* 0x0000009604007985 */ /* 0x0001e2000c101b2c */
[----:B------:R-:W-:Y:S05]  /*d880*/  BRA `(.L_x_4242) ;  /* 0x0000000c00c87947 */ /* 0x000fea0003800000 */
.L_x_4236:
[----:B------:R-:W0:Y:S01]  /*d890*/  LDC.64 R8, c[0x0][0xd00] ;  /* 0x00034000ff087b82 */ /* 0x000e220000000a00 */
[----:B------:R-:W-:Y:S01]  /*d8a0*/  ULDC.64 UR6, c[0x0][0xd08] ;  /* 0x0003420000067ab9 */ /* 0x000fe20000000a00 */
[----:B------:R-:W-:Y:S01]  /*d8b0*/  IMAD.MOV.U32 R3, RZ, RZ, RZ ;  /* 0x000000ffff037224 */ /* 0x000fe200078e00ff */
[----:B------:R-:W-:-:S04]  /*d8c0*/  ISETP.NE.U32.AND P1, PT, RZ, UR6, PT ;  /* 0x00000006ff007c0c */ /* 0x000fc8000bf25070 */
[----:B------:R-:W-:Y:S01]  /*d8d0*/  ISETP.NE.AND.EX P1, PT, RZ, UR7, PT, P1 ;  /* 0x00000007ff007c0c */ /* 0x000fe2000bf25310 */
[----:B------:R-:W1:Y:S01]  /*d8e0*/  LDC.64 R4, c[0x0][0xd00] ;  /* 0x00034000ff047b82 */ /* 0x000e620000000a00 */
[----:B0-----:R-:W-:-:S04]  /*d8f0*/  ISETP.NE.U32.AND P0, PT, R8, RZ, PT ;  /* 0x000000ff0800720c */ /* 0x001fc80003f05070 */
[----:B------:R-:W-:Y:S01]  /*d900*/  ISETP.NE.AND.EX P0, PT, R9, RZ, PT, P0 ;  /* 0x000000ff0900720c */ /* 0x000fe20003f05300 */
[----:B-1----:R-:W-:-:S06]  /*d910*/  IMAD.WIDE R8, R188, 0x4, R4 ;  /* 0x00000004bc087825 */ /* 0x002fcc00078e0204 */
[C---:B------:R-:W-:Y:S01]  /*d920*/  @P1 LEA R4, P2, R188.reuse, UR6, 0x2 ;  /* 0x00000006bc041c11 */ /* 0x040fe2000f8410ff */
[----:B------:R-:W-:Y:S02]  /*d930*/  ULDC UR6, c[0x0][0xb88] ;  /* 0x0002e20000067ab9 */ /* 0x000fe40000000800 */
[----:B------:R-:W-:Y:S01]  /*d940*/  IMAD.U32 R0, RZ, RZ, UR6 ;  /* 0x00000006ff007e24 */ /* 0x000fe2000f8e00ff */
[----:B------:R-:W-:Y:S02]  /*d950*/  @P1 LEA.HI.X R5, R188, UR7, R196, 0x2, P2 ;  /* 0x00000007bc051c11 */ /* 0x000fe400090f14c4 */
[----:B------:R0:W5:Y:S04]  /*d960*/  @P0 LDG.E R3, desc[UR44][R8.64] ;  /* 0x0000002c08030981 */ /* 0x000168000c1e1900 */
[----:B------:R0:W5:Y:S01]  /*d970*/  @P1 LDG.E R0, desc[UR44][R4.64] ;  /* 0x0000002c04001981 */ /* 0x000162000c1e1900 */
[----:B------:R-:W-:Y:S01]  /*d980*/  ISETP.NE.AND P2, PT, R22, RZ, PT ;  /* 0x000000ff1600720c */ /* 0x000fe20003f45270 */
[----:B------:R-:W1:-:S12]  /*d990*/  S2R R7, SR_TID.X ;  /* 0x0000000000077919 */ /* 0x000e580000002100 */
[----:B------:R-:W2:Y:S01]  /*d9a0*/  @!P2 LDC R22, c[0x0][0xbd4] ;  /* 0x0002f500ff16ab82 */ /* 0x000ea20000000800 */
[----:B-1----:R-:W-:Y:S01]  /*d9b0*/  VIADD R28, R7, 0xffffff80 ;  /* 0xffffff80071c7836 */ /* 0x002fe20000000000 */
[----:B--2---:R-:W-:-:S04]  /*d9c0*/  ISETP.GT.AND P2, PT, R22, 0x1, PT ;  /* 0x000000011600780c */ /* 0x004fc80003f44270 */
[----:B------:R-:W-:Y:S01]  /*d9d0*/  ISETP.GT.AND P3, PT, R28, 0x3f, PT ;  /* 0x0000003f1c00780c */ /* 0x000fe20003f64270 */
[----:B0-----:R-:W-:-:S12]  /*d9e0*/  @P1 BRA `(.L_x_4245) ;  /* 0x0000000000101947 */ /* 0x001fd80003800000 */
[----:B------:R-:W-:Y:S05]  /*d9f0*/  @!P0 BRA `(.L_x_4245) ;  /* 0x00000000000c8947 */ /* 0x000fea0003800000 */
[----:B------:R-:W2:Y:S04]  /*da00*/  LDG.E R5, desc[UR44][R8.64] ;  /* 0x0000002c08057981 */ /* 0x000ea8000c1e1900 */
[----:B-----5:R-:W2:Y:S02]  /*da10*/  LDG.E R0, desc[UR44][R8.64+0x4] ;  /* 0x0000042c08007981 */ /* 0x020ea4000c1e1900 */
[----:B--2---:R-:W-:-:S07]  /*da20*/  IMAD.IADD R0, R0, 0x1, -R5 ;  /* 0x0000000100007824 */ /* 0x004fce00078e0a05 */
.L_x_4245:
[----:B------:R-:W-:Y:S01]  /*da30*/  BSSY B1, `(.L_x_4246) ;  /* 0x0000038000017945 */ /* 0x000fe20003800000 */
[----:B------:R-:W-:Y:S02]  /*da40*/  SEL R25, R188, RZ, !P0 ;  /* 0x000000ffbc197207 */ /* 0x000fe40004000000 */
[----:B------:R-:W-:Y:S02]  /*da50*/  SEL R196, R196, RZ, !P0 ;  /* 0x000000ffc4c47207 */ /* 0x000fe40004000000 */
[----:B-----5:R-:W-:Y:S01]  /*da60*/  SHF.R.S32.HI R24, RZ, 0x1f, R3 ;  /* 0x0000001fff187819 */ /* 0x020fe20000011403 */
[----:B------:R-:W-:Y:S06]  /*da70*/  @P3 BRA `(.L_x_4247) ;  /* 0x0000000000cc3947 */ /* 0x000fec0003800000 */
[----:B------:R-:W0:Y:S01]  /*da80*/  S2R R4, SR_TID.X ;  /* 0x0000000000047919 */ /* 0x000e220000002100 */
[----:B------:R-:W1:Y:S01]  /*da90*/  LDC R27, c[0x0][0xce8] ;  /* 0x00033a00ff1b7b82 */ /* 0x000e620000000800 */
[----:B------:R-:W-:-:S04]  /*daa0*/  IMAD.U32 R5, RZ, RZ, UR42 ;  /* 0x0000002aff057e24 */ /* 0x000fc8000f8e00ff */
[----:B0-----:R-:W-:Y:S02]  /*dab0*/  IMAD R4, R5, 0x40, R4 ;  /* 0x0000004005047824 */ /* 0x001fe400078e0204 */
[----:B-1----:R-:W-:Y:S02]  /*dac0*/  IMAD R5, R0, R27, RZ ;  /* 0x0000001b00057224 */ /* 0x002fe400078e02ff */
[----:B------:R-:W-:-:S05]  /*dad0*/  VIADD R26, R4, 0xffffff80 ;  /* 0xffffff80041a7836 */ /* 0x000fca0000000000 */
[----:B------:R-:W-:-:S13]  /*dae0*/  ISETP.GE.AND P0, PT, R26, R5, PT ;  /* 0x000000051a00720c */ /* 0x000fda0003f06270 */
[----:B------:R-:W-:Y:S05]  /*daf0*/  @P0 BRA `(.L_x_4247) ;  /* 0x0000000000ac0947 */ /* 0x000fea0003800000 */
[----:B------:R-:W-:Y:S01]  /*db00*/  ISETP.NE.AND P1, PT, R27, 0x1, PT ;  /* 0x000000011b00780c */ /* 0x000fe20003f25270 */
[----:B------:R-:W0:Y:S01]  /*db10*/  LDC.64 R4, c[0x0][0xca8] ;  /* 0x00032a00ff047b82 */ /* 0x000e220000000a00 */
[----:B------:R-:W-:Y:S01]  /*db20*/  ISETP.GT.AND P0, PT, R22, 0x1, PT ;  /* 0x000000011600780c */ /* 0x000fe20003f04270 */
[----:B------:R-:W-:Y:S02]  /*db30*/  IMAD.MOV.U32 R22, RZ, RZ, 0xab8 ;  /* 0x00000ab8ff167424 */ /* 0x000fe400078e00ff */
[----:B------:R-:W-:Y:S01]  /*db40*/  IMAD.MOV.U32 R7, RZ, RZ, R26 ;  /* 0x000000ffff077224 */ /* 0x000fe200078e001a */
[----:B------:R-:W-:Y:S02]  /*db50*/  SEL R195, R195, RZ, P0 ;  /* 0x000000ffc3c37207 */ /* 0x000fe40000000000 */
[----:B------:R-:W-:-:S04]  /*db60*/  SEL R22, R22, 0xa78, P0 ;  /* 0x00000a7816167807 */ /* 0x000fc80000000000 */
[----:B------:R-:W1:Y:S08]  /*db70*/  LDC.64 R14, c[0x0][R22+0x220] ;  /* 0x00008800160e7b82 */ /* 0x000e700000000a00 */
[----:B------:R-:W2:Y:S08]  /*db80*/  @P1 LDC R21, c[0x0][0xcec] ;  /* 0x00033b00ff151b82 */ /* 0x000eb00000000800 */
[----:B------:R-:W3:Y:S08]  /*db90*/  LDC.64 R12, c[0x0][R22+0x218] ;  /* 0x00008600160c7b82 */ /* 0x000ef00000000a00 */
[----:B------:R-:W4:Y:S01]  /*dba0*/  @P1 LDC R29, c[0x0][0xcf0] ;  /* 0x00033c00ff1d1b82 */ /* 0x000f220000000800 */
[----:B-1----:R-:W-:-:S04]  /*dbb0*/  IMAD R15, R15, R25, RZ ;  /* 0x000000190f0f7224 */ /* 0x002fc800078e02ff */
[----:B------:R-:W-:-:S03]  /*dbc0*/  IMAD R15, R14, R196, R15 ;  /* 0x000000c40e0f7224 */ /* 0x000fc600078e020f */
[----:B------:R-:W1:Y:S01]  /*dbd0*/  LDC.64 R10, c[0x0][R22+0x228] ;  /* 0x00008a00160a7b82 */ /* 0x000e620000000a00 */
[----:B--2---:R-:W-:-:S04]  /*dbe0*/  @P1 IMAD.HI.U32 R18, R26, R21, RZ ;  /* 0x000000151a121227 */ /* 0x004fc800078e00ff */
[----:B------:R-:W-:-:S03]  /*dbf0*/  IMAD.WIDE.U32 R20, R14, R25, RZ ;  /* 0x000000190e147225 */ /* 0x000fc600078e00ff */
[----:B------:R-:W2:Y:S01]  /*dc00*/  LDC.64 R8, c[0x0][R22+0x210] ;  /* 0x0000840016087b82 */ /* 0x000ea20000000a00 */
[-C--:B---3--:R-:W-:Y:S02]  /*dc10*/  IMAD R23, R13, R189.reuse, RZ ;  /* 0x000000bd0d177224 */ /* 0x088fe400078e02ff */
[----:B------:R-:W-:-:S04]  /*dc20*/  IMAD.WIDE.U32 R12, R12, R189, RZ ;  /* 0x000000bd0c0c7225 */ /* 0x000fc800078e00ff */
[----:B------:R-:W-:Y:S01]  /*dc30*/  IMAD.IADD R14, R21, 0x1, R15 ;  /* 0x00000001150e7824 */ /* 0x000fe200078e020f */
[----:B----4-:R-:W-:Y:S01]  /*dc40*/  @P1 SHF.R.U32.HI R7, RZ, R29, R18 ;  /* 0x0000001dff071219 */ /* 0x010fe20000011612 */
[----:B0-----:R-:W0:Y:S01]  /*dc50*/  @!P0 LDC R4, c[0x0][0xc50] ;  /* 0x00031400ff048b82 */ /* 0x001e220000000800 */
[----:B------:R-:W-:Y:S01]  /*dc60*/  IMAD.IADD R23, R13, 0x1, R23 ;  /* 0x000000010d177824 */ /* 0x000fe200078e0217 */
[----:B------:R-:W-:Y:S02]  /*dc70*/  IADD3 R12, P1, P3, R20, R12, R3 ;  /* 0x0000000c140c7210 */ /* 0x000fe40007b3e003 */
[----:B------:R-:W-:Y:S02]  /*dc80*/  IMAD.MOV R13, RZ, RZ, -R7 ;  /* 0x000000ffff0d7224 */ /* 0x000fe400078e0a07 */
[----:B------:R-:W-:Y:S01]  /*dc90*/  IADD3.X R14, R14, R23, R24, P1, P3 ;  /* 0x000000170e0e7210 */ /* 0x000fe20000fe6418 */
[-C--:B-1----:R-:W-:Y:S01]  /*dca0*/  IMAD R15, R11, R195.reuse, RZ ;  /* 0x000000c30b0f7224 */ /* 0x082fe200078e02ff */
[----:B------:R-:W1:Y:S01]  /*dcb0*/  @!P0 LDC R5, c[0x0][0xc54] ;  /* 0x00031500ff058b82 */ /* 0x000e620000000800 */
[----:B------:R-:W-:-:S04]  /*dcc0*/  IMAD.WIDE.U32 R10, R10, R195, RZ ;  /* 0x000000c30a0a7225 */ /* 0x000fc800078e00ff */
[----:B------:R-:W-:Y:S01]  /*dcd0*/  IMAD.IADD R15, R11, 0x1, R15 ;  /* 0x000000010b0f7824 */ /* 0x000fe200078e020f */
[----:B------:R-:W-:Y:S01]  /*dce0*/  IADD3 R10, P0, P1, R7, R12, R10 ;  /* 0x0000000c070a7210 */ /* 0x000fe2000791e00a */
[----:B------:R-:W-:Y:S01]  /*dcf0*/  IMAD R13, R27, R13, R26 ;  /* 0x0000000d1b0d7224 */ /* 0x000fe200078e021a */
[----:B------:R-:W-:-:S03]  /*dd00*/  SHF.R.S32.HI R7, RZ, 0x1f, R7 ;  /* 0x0000001fff077819 */ /* 0x000fc60000011407 */
[----:B--2---:R-:W-:Y:S01]  /*dd10*/  IMAD R9, R9, R13, RZ ;  /* 0x0000000d09097224 */ /* 0x004fe200078e02ff */
[----:B------:R-:W-:Y:S02]  /*dd20*/  IADD3.X R11, R7, R14, R15, P0, P1 ;  /* 0x0000000e070b7210 */ /* 0x000fe400007e240f */
[----:B------:R-:W-:-:S05]  /*dd30*/  SHF.R.S32.HI R7, RZ, 0x1f, R13 ;  /* 0x0000001fff077819 */ /* 0x000fca000001140d */
[C---:B------:R-:W-:Y:S02]  /*dd40*/  IMAD R7, R8.reuse, R7, R9 ;  /* 0x0000000708077224 */ /* 0x040fe400078e0209 */
[----:B------:R-:W-:-:S04]  /*dd50*/  IMAD.WIDE.U32 R8, R8, R13, R10 ;  /* 0x0000000d08087225 */ /* 0x000fc800078e000a */
[----:B------:R-:W-:Y:S01]  /*dd60*/  IMAD.IADD R7, R9, 0x1, R7 ;  /* 0x0000000109077824 */ /* 0x000fe200078e0207 */
[----:B0-----:R-:W-:-:S04]  /*dd70*/  LEA R4, P0, R8, R4, 0x2 ;  /* 0x0000000408047211 */ /* 0x001fc800078010ff */
[----:B-1----:R-:W-:Y:S01]  /*dd80*/  LEA.HI.X R5, R8, R5, R7, 0x2, P0 ;  /* 0x0000000508057211 */ /* 0x002fe200000f1407 */
[----:B------:R-:W-:-:S05]  /*dd90*/  IMAD.MOV.U32 R7, RZ, RZ, -0x800000 ;  /* 0xff800000ff077424 */ /* 0x000fca00078e00ff */
[----:B------:R0:W-:Y:S03]  /*dda0*/  STG.E desc[UR44][R4.64], R7 ;  /* 0x0000000704007986 */ /* 0x0001e6000c10192c */
.L_x_4247:
[----:B------:R-:W-:Y:S05]  /*ddb0*/  BSYNC B1 ;  /* 0x0000000000017941 */ /* 0x000fea0003800000 */
.L_x_4246:
[----:B------:R-:W-:Y:S05]  /*ddc0*/  @P2 BRA `(.L_x_4242) ;  /* 0x0000000800782947 */ /* 0x000fea0003800000 */
[----:B------:R-:W1:Y:S01]  /*ddd0*/  LDC R11, c[0x0][0xce8] ;  /* 0x00033a00ff0b7b82 */ /* 0x000e620000000800 */
[----:B------:R-:W-:Y:S01]  /*dde0*/  ULDC.64 UR6, c[0x0][0xba0] ;  /* 0x0002e80000067ab9 */ /* 0x000fe20000000a00 */
[----:B0-----:R-:W-:Y:S01]  /*ddf0*/  SHF.R.S32.HI R7, RZ, 0x1f, R28 ;  /* 0x0000001fff077819 */ /* 0x001fe2000001141c */
[----:B------:R-:W-:Y:S01]  /*de00*/  IMAD R8, R24, UR6, RZ ;  /* 0x0000000618087c24 */ /* 0x000fe2000f8e02ff */
[----:B------:R-:W-:Y:S01]  /*de10*/  ULDC UR8, c[0x0][0xbc8] ;  /* 0x0002f20000087ab9 */ /* 0x000fe20000000800 */
[----:B------:R-:W-:Y:S01]  /*de20*/  IMAD.WIDE.U32 R4, R3, UR6, RZ ;  /* 0x0000000603047c25 */ /* 0x000fe2000f8e00ff */
[----:B------:R-:W-:Y:S01]  /*de30*/  ISETP.GE.AND P2, PT, R194, UR8, PT ;  /* 0x00000008c2007c0c */ /* 0x000fe2000bf46270 */
[----:B------:R-:W-:Y:S01]  /*de40*/  BSSY B1, `(.L_x_4248) ;  /* 0x0000072000017945 */ /* 0x000fe20003800000 */
[----:B------:R-:W-:Y:S01]  /*de50*/  ISETP.GE.AND P1, PT, R193, UR8, PT ;  /* 0x00000008c1007c0c */ /* 0x000fe2000bf26270 */
[----:B------:R-:W-:Y:S01]  /*de60*/  IMAD R3, R3, UR7, R8 ;  /* 0x0000000703037c24 */ /* 0x000fe2000f8e0208 */
[----:B------:R-:W-:Y:S01]  /*de70*/  LEA.HI R8, R7, R28, RZ, 0x3 ;  /* 0x0000001c07087211 */ /* 0x000fe200078f18ff */
[----:B------:R-:W-:Y:S01]  /*de80*/  ULDC.64 UR6, c[0x0][0xbe8] ;  /* 0x0002fa0000067ab9 */ /* 0x000fe20000000a00 */
[----:B------:R-:W-:Y:S01]  /*de90*/  IMAD.U32 R10, RZ, RZ, UR42 ;  /* 0x0000002aff0a7e24 */ /* 0x000fe2000f8e00ff */
[----:B------:R-:W-:Y:S01]  /*dea0*/  SEL R13, RZ, 0xffffffff, P2 ;  /* 0xffffffffff0d7807 */ /* 0x000fe20001000000 */
[----:B------:R-:W-:Y:S01]  /*deb0*/  IMAD.IADD R5, R5, 0x1, R3 ;  /* 0x0000000105057824 */ /* 0x000fe200078e0203 */
[----:B------:R-:W-:Y:S01]  /*dec0*/  LOP3.LUT R3, R8, 0xfffffff8, RZ, 0xc0, !PT ;  /* 0xfffffff808037812 */ /* 0x000fe200078ec0ff */
[C---:B------:R-:W-:Y:S01]  /*ded0*/  VIADD R30, R16.reuse, 0x180 ;  /* 0x00000180101e7836 */ /* 0x040fe20000000000 */
[----:B------:R-:W-:Y:S01]  /*dee0*/  SHF.R.S32.HI R24, RZ, 0x3, R8 ;  /* 0x00000003ff187819 */ /* 0x000fe20000011408 */
[----:B------:R-:W-:Y:S01]  /*def0*/  IMAD.WIDE.U32 R4, R189, UR6, R4 ;  /* 0x00000006bd047c25 */ /* 0x000fe2000f8e0004 */
[----:B------:R-:W-:-:S02]  /*df00*/  ISETP.GE.AND P3, PT, R16, UR8, PT ;  /* 0x0000000810007c0c */ /* 0x000fc4000bf66270 */
[----:B------:R-:W-:Y:S01]  /*df10*/  SHF.R.S32.HI R26, RZ, 0x1f, R191 ;  /* 0x0000001fff1a7819 */ /* 0x000fe200000114bf */
[----:B------:R-:W-:Y:S01]  /*df20*/  IMAD.IADD R3, R28, 0x1, -R3 ;  /* 0x000000011c037824 */ /* 0x000fe200078e0a03 */
[----:B------:R-:W-:Y:S01]  /*df30*/  SEL R12, RZ, 0x1, P3 ;  /* 0x00000001ff0c7807 */ /* 0x000fe20001800000 */
[----:B------:R-:W-:Y:S01]  /*df40*/  IMAD R5, R189, UR7, R5 ;  /* 0x00000007bd057c24 */ /* 0x000fe2000f8e0205 */
[----:B-1----:R-:W-:Y:S01]  /*df50*/  ISETP.NE.AND P0, PT, R11, 0x1, PT ;  /* 0x000000010b00780c */ /* 0x002fe20003f05270 */
[----:B------:R-:W-:Y:S01]  /*df60*/  IMAD R3, R3, 0x20, R24 ;  /* 0x0000002003037824 */ /* 0x000fe200078e0218 */
[----:B------:R-:W-:Y:S01]  /*df70*/  ULDC.64 UR6, c[0x0][0xbf0] ;  /* 0x0002fc0000067ab9 */ /* 0x000fe20000000a00 */
[----:B------:R-:W-:Y:S01]  /*df80*/  IMAD.SHL.U32 R15, R13, 0x2, RZ ;  /* 0x000000020d0f7824 */ /* 0x000fe200078e00ff */
[----:B------:R-:W-:Y:S01]  /*df90*/  SEL R13, RZ, 0xffffffff, P1 ;  /* 0xffffffffff0d7807 */ /* 0x000fe20000800000 */
[----:B------:R-:W-:Y:S01]  /*dfa0*/  IMAD R10, R10, 0x40, R3 ;  /* 0x000000400a0a7824 */ /* 0x000fe200078e0203 */
[----:B------:R-:W-:Y:S01]  /*dfb0*/  ISETP.GE.AND P1, PT, R229, UR8, PT ;  /* 0x00000008e5007c0c */ /* 0x000fe2000bf26270 */
[----:B------:R-:W-:Y:S01]  /*dfc0*/  IMAD R3, R196, UR6, RZ ;  /* 0x00000006c4037c24 */ /* 0x000fe2000f8e02ff */
[----:B------:R-:W-:Y:S01]  /*dfd0*/  LOP3.LUT R12, R15, 0x2, R12, 0xe2, !PT ;  /* 0x000000020f0c7812 */ /* 0x000fe200078ee20c */
[----:B------:R-:W-:Y:S01]  /*dfe0*/  IMAD.WIDE.U32 R4, R25, UR6, R4 ;  /* 0x0000000619047c25 */ /* 0x000fe2000f8e0004 */
[----:B------:R-:W-:-:S02]  /*dff0*/  SHF.R.S32.HI R27, RZ, 0x1f, R229 ;  /* 0x0000001fff1b7819 */ /* 0x000fc400000114e5 */
[----:B------:R-:W-:Y:S01]  /*e000*/  SHF.R.S32.HI R29, RZ, 0x1f, R192 ;  /* 0x0000001fff1d7819 */ /* 0x000fe200000114c0 */
[----:B------:R-:W0:Y:S01]  /*e010*/  @P0 LDC R7, c[0x0][0xcec] ;  /* 0x00033b00ff070b82 */ /* 0x000e220000000800 */
[----:B------:R-:W-:Y:S01]  /*e020*/  IMAD R9, R25, UR7, R3 ;  /* 0x0000000719097c24 */ /* 0x000fe2000f8e0203 */
[----:B------:R-:W-:Y:S01]  /*e030*/  ULDC.64 UR6, c[0x0][0xbe0] ;  /* 0x0002f80000067ab9 */ /* 0x000fe20000000a00 */
[----:B------:R-:W-:Y:S01]  /*e040*/  IMAD.MOV.U32 R3, RZ, RZ, R10 ;  /* 0x000000ffff037224 */ /* 0x000fe200078e000a */
[----:B------:R-:W-:Y:S01]  /*e050*/  SHF.R.S32.HI R25, RZ, 0x1f, R190 ;  /* 0x0000001fff197819 */ /* 0x000fe200000114be */
[----:B------:R-:W-:Y:S01]  /*e060*/  IMAD.SHL.U32 R13, R13, 0x4, RZ ;  /* 0x000000040d0d7824 */ /* 0x000fe200078e00ff */
[----:B------:R-:W-:Y:S01]  /*e070*/  SHF.R.S32.HI R31, RZ, 0x1f, R30 ;  /* 0x0000001fff1f7819 */ /* 0x000fe2000001141e */
[----:B------:R-:W-:Y:S01]  /*e080*/  IMAD.IADD R5, R5, 0x1, R9 ;  /* 0x0000000105057824 */ /* 0x000fe200078e0209 */
[----:B------:R-:W1:Y:S01]  /*e090*/  @P0 LDC R8, c[0x0][0xcf0] ;  /* 0x00033c00ff080b82 */ /* 0x000e620000000800 */
[----:B------:R-:W-:Y:S01]  /*e0a0*/  IMAD R23, R0, R11, RZ ;  /* 0x0000000b00177224 */ /* 0x000fe200078e02ff */
[----:B------:R-:W-:-:S02]  /*e0b0*/  LOP3.LUT R12, R13, 0x4, R12, 0xe2, !PT ;  /* 0x000000040d0c7812 */ /* 0x000fc400078ee20c */
[----:B------:R-:W-:Y:S02]  /*e0c0*/  SHF.R.S32.HI R28, RZ, 0x1f, R193 ;  /* 0x0000001fff1c7819 */ /* 0x000fe400000114c1 */
[----:B------:R-:W-:Y:S01]  /*e0d0*/  SHF.R.S32.HI R32, RZ, 0x1f, R194 ;  /* 0x0000001fff207819 */ /* 0x000fe200000114c2 */
[----:B0-----:R-:W-:-:S05]  /*e0e0*/  @P0 IMAD.HI.U32 R7, R10, R7, RZ ;  /* 0x000000070a070227 */ /* 0x001fca00078e00ff */
[----:B-1----:R-:W-:Y:S02]  /*e0f0*/  @P0 SHF.R.U32.HI R3, RZ, R8, R7 ;  /* 0x00000008ff030219 */ /* 0x002fe40000011607 */
[----:B------:R-:W-:Y:S02]  /*e100*/  ISETP.GE.AND P0, PT, R192, UR8, PT ;  /* 0x00000008c0007c0c */ /* 0x000fe4000bf06270 */
[--C-:B------:R-:W-:Y:S01]  /*e110*/  SHF.R.S32.HI R7, RZ, 0x1f, R3.reuse ;  /* 0x0000001fff077819 */ /* 0x100fe20000011403 */
[----:B------:R-:W-:Y:S01]  /*e120*/  IMAD.MOV R9, RZ, RZ, -R3 ;  /* 0x000000ffff097224 */ /* 0x000fe200078e0a03 */
[----:B------:R-:W-:Y:S01]  /*e130*/  SEL R13, RZ, 0xffffffff, P0 ;  /* 0xffffffffff0d7807 */ /* 0x000fe20000000000 */
[----:B------:R-:W-:Y:S01]  /*e140*/  IMAD.WIDE.U32 R4, R3, UR6, R4 ;  /* 0x0000000603047c25 */ /* 0x000fe2000f8e0004 */
[----:B------:R-:W-:-:S03]  /*e150*/  ISETP.GE.AND P0, PT, R191, UR8, PT ;  /* 0x00000008bf007c0c */ /* 0x000fc6000bf06270 */
[----:B------:R-:W-:Y:S02]  /*e160*/  IMAD R8, R7, UR6, RZ ;  /* 0x0000000607087c24 */ /* 0x000fe4000f8e02ff */
[----:B------:R-:W-:Y:S02]  /*e170*/  IMAD R7, R11, R9, R10 ;  /* 0x000000090b077224 */ /* 0x000fe400078e020a */
[----:B------:R-:W-:Y:S01]  /*e180*/  IMAD R9, R3, UR7, R8 ;  /* 0x0000000703097c24 */ /* 0x000fe2000f8e0208 */
[----:B------:R-:W-:Y:S01]  /*e190*/  SEL R8, RZ, 0xffffffff, P0 ;  /* 0xffffffffff087807 */ /* 0x000fe20000000000 */
[----:B------:R-:W-:Y:S01]  /*e1a0*/  IMAD.SHL.U32 R13, R13, 0x8, RZ ;  /* 0x000000080d0d7824 */ /* 0x000fe200078e00ff */
[----:B------:R-:W-:Y:S01]  /*e1b0*/  ISETP.GE.AND P0, PT, R190, UR8, PT ;  /* 0x00000008be007c0c */ /* 0x000fe2000bf06270 */
[----:B------:R-:W-:Y:S01]  /*e1c0*/  IMAD.IADD R5, R5, 0x1, R9 ;  /* 0x0000000105057824 */ /* 0x000fe200078e0209 */
[----:B------:R-:W-:Y:S01]  /*e1d0*/  SHF.R.S32.HI R3, RZ, 0x1f, R7 ;  /* 0x0000001fff037819 */ /* 0x000fe20000011407 */
[----:B------:R-:W-:Y:S01]  /*e1e0*/  ULDC.64 UR6, c[0x0][0xbd8] ;  /* 0x0002f60000067ab9 */ /* 0x000fe20000000a00 */
[----:B------:R-:W-:Y:S01]  /*e1f0*/  LOP3.LUT R12, R13, 0x8, R12, 0xe2, !PT ;  /* 0x000000080d0c7812 */ /* 0x000fe200078ee20c */
[----:B------:R-:W-:Y:S01]  /*e200*/  IMAD.SHL.U32 R13, R8, 0x10, RZ ;  /* 0x00000010080d7824 */ /* 0x000fe200078e00ff */
[----:B------:R-:W-:Y:S01]  /*e210*/  SEL R9, RZ, 0xffffffff, P0 ;  /* 0xffffffffff097807 */ /* 0x000fe20000000000 */
[----:B------:R-:W-:Y:S01]  /*e220*/  IMAD R8, R3, UR6, RZ ;  /* 0x0000000603087c24 */ /* 0x000fe2000f8e02ff */
[----:B------:R-:W-:Y:S01]  /*e230*/  ISETP.GE.AND P0, PT, R30, UR8, PT ;  /* 0x000000081e007c0c */ /* 0x000fe2000bf06270 */
[----:B------:R-:W-:Y:S01]  /*e240*/  IMAD.WIDE.U32 R4, R7, UR6, R4 ;  /* 0x0000000607047c25 */ /* 0x000fe2000f8e0004 */
[----:B------:R-:W-:-:S03]  /*e250*/  LOP3.LUT R12, R13, 0x10, R12, 0xe2, !PT ;  /* 0x000000100d0c7812 */ /* 0x000fc600078ee20c */
[----:B------:R-:W-:Y:S02]  /*e260*/  IMAD.SHL.U32 R9, R9, 0x20, RZ ;  /* 0x0000002009097824 */ /* 0x000fe400078e00ff */
[----:B------:R-:W-:Y:S01]  /*e270*/  IMAD R3, R7, UR7, R8 ;  /* 0x0000000707037c24 */ /* 0x000fe2000f8e0208 */
[----:B------:R-:W-:Y:S01]  /*e280*/  ULDC.64 UR6, c[0x0][0xb80] ;  /* 0x0002e00000067ab9 */ /* 0x000fe20000000a00 */
[----:B------:R-:W-:Y:S01]  /*e290*/  IMAD.U32 R13, RZ, RZ, UR42 ;  /* 0x0000002aff0d7e24 */ /* 0x000fe2000f8e00ff */
[----:B------:R-:W-:Y:S01]  /*e2a0*/  LOP3.LUT R12, R9, 0x20, R12, 0xe2, !PT ;  /* 0x00000020090c7812 */ /* 0x000fe200078ee20c */
[----:B------:R-:W-:Y:S01]  /*e2b0*/  IMAD.IADD R3, R5, 0x1, R3 ;  /* 0x0000000105037824 */ /* 0x000fe200078e0203 */
[----:B------:R-:W-:Y:S01]  /*e2c0*/  SEL R9, RZ, 0x40, P0 ;  /* 0x00000040ff097807 */ /* 0x000fe20000000000 */
[----:B------:R-:W-:Y:S01]  /*e2d0*/  IMAD R24, R13, 0x40, R24 ;  /* 0x000000400d187824 */ /* 0x000fe200078e0218 */
[----:B------:R-:W-:Y:S02]  /*e2e0*/  LEA R7, P0, R4, UR6, 0x1 ;  /* 0x0000000604077c11 */ /* 0x000fe4000f8008ff */
[----:B------:R-:W-:-:S02]  /*e2f0*/  LOP3.LUT R18, R12, R9, RZ, 0xfc, !PT ;  /* 0x000000090c127212 */ /* 0x000fc400078efcff */
[----:B------:R-:W-:Y:S01]  /*e300*/  LEA.HI.X R3, R4, UR7, R3, 0x1, P0 ;  /* 0x0000000704037c11 */ /* 0x000fe200080f0c03 */
[----:B------:R0:W1:Y:S01]  /*e310*/  SHFL.IDX PT, R8, R7, RZ, 0x181f ;  /* 0x00181fff07087589 */ /* 0x00006200000e0000 */
[----:B------:R-:W-:Y:S02]  /*e320*/  ISETP.GE.AND P0, PT, R24, R23, PT ;  /* 0x000000171800720c */ /* 0x000fe40003f06270 */
[----:B------:R-:W-:Y:S01]  /*e330*/  SEL R5, RZ, 0x80, P1 ;  /* 0x00000080ff057807 */ /* 0x000fe20000800000 */
[----:B------:R0:W2:Y:S03]  /*e340*/  SHFL.IDX PT, R9, R3, RZ, 0x181f ;  /* 0x00181fff03097589 */ /* 0x0000a600000e0000 */
[----:B------:R-:W-:-:S07]  /*e350*/  LOP3.LUT R22, R18, R5, RZ, 0xfc, !PT ;  /* 0x0000000512167212 */ /* 0x000fce00078efcff */
[----:B0-----:R-:W-:Y:S05]  /*e360*/  @P0 BRA `(.L_x_4249) ;  /* 0x00000000007c0947 */ /* 0x001fea0003800000 */
[----:B------:R-:W-:Y:S02]  /*e370*/  ISETP.GE.AND P2, PT, R194, UR8, PT ;  /* 0x00000008c2007c0c */ /* 0x000fe4000bf46270 */
[----:B------:R-:W-:Y:S02]  /*e380*/  ISETP.GE.AND P1, PT, R16, UR8, PT ;  /* 0x0000000810007c0c */ /* 0x000fe4000bf26270 */
[----:B------:R-:W-:Y:S02]  /*e390*/  ISETP.GE.AND P5, PT, R193, UR8, PT ;  /* 0x00000008c1007c0c */ /* 0x000fe4000bfa6270 */
[----:B------:R-:W-:-:S07]  /*e3a0*/  ISETP.GE.AND P3, PT, R192, UR8, PT ;  /* 0x00000008c0007c0c */ /* 0x000fce000bf66270 */
[-C--:B-1----:R-:W-:Y:S02]  /*e3b0*/  @!P2 LEA R10, P0, R194, R8.reuse, 0x1 ;  /* 0x00000008c20aa211 */ /* 0x082fe400078008ff */
        /* <DEDUP_REMOVED lines=14> */
[CC--:B------:R-:W-:Y:S01]  /*e4a0*/  @!P2 LEA R4, P5, R191.reuse, R8.reuse, 0x1 ;  /* 0x00000008bf04a211 */ /* 0x0c0fe200078a08ff */
        /* <DEDUP_REMOVED lines=11> */
.L_x_4249:
[----:B------:R-:W-:Y:S05]  /*e560*/  BSYNC B1 ;  /* 0x0000000000017941 */ /* 0x000fea0003800000 */
.L_x_4248:
        /* <DEDUP_REMOVED lines=20> */
[CC--:B------:R-:W-:Y:S02]  /*e6b0*/  @!P2 LEA R20, P6, R191.reuse, R8.reuse, 0x1 ;  /* 0x00000008bf14a211 */ /* 0x0c0fe400078c08ff */
        /* <DEDUP_REMOVED lines=15> */
.L_x_4242:
[----:B------:R-:W-:Y:S05]  /*e7b0*/  BSYNC B0 ;  /* 0x0000000000007941 */ /* 0x000fea0003800000 */
.L_x_4235:
[----:B------:R-:W-:Y:S02]  /*e7c0*/  ULDC UR6, c[0x0][0xd3c] ;  /* 0x00034f0000067ab9 */ /* 0x000fe40000000800 */
[----:B------:R-:W-:-:S06]  /*e7d0*/  UISETP.GE.AND UP0, UPT, UR5, UR6, UPT ;  /* 0x000000060500728c */ /* 0x000fcc000bf06270 */
[----:B------:R-:W-:-:S13]  /*e7e0*/  PLOP3.LUT P0, PT, PT, PT, UP0, 0x80, 0x0 ;  /* 0x000000000000781c */ /* 0x000fda0003f0f008 */
[----:B------:R-:W-:Y:S05]  /*e7f0*/  @!P0 BRA `(.L_x_4250) ;  /* 0xffffff2800d48947 */ /* 0x000fea000383ffff */
[----:B------:R-:W-:Y:S05]  /*e800*/  EXIT ;  /* 0x000000000000794d */ /* 0x000fea0003800000 */
.L_x_4199:
        /* <DEDUP_REMOVED lines=16> */
.L_x_4251:
        /* <DEDUP_REMOVED lines=43> */
.L_x_4255:
        /* <DEDUP_REMOVED lines=35> */
.L_x_4253:
        /* <DEDUP_REMOVED lines=18> */
.L_x_4256:
        /* <DEDUP_REMOVED lines=57> */
.L_x_4254:
[----:B------:R-:W-:Y:S01]  /*f2a0*/  ULDC UR4, c[0x0][0xd3c] ;  /* 0x00034f0000047ab9 */ /* 0x000fe20000000800 */
[----:B------:R-:W-:Y:S02]  /*f2b0*/  IMAD.MOV.U32 R25, RZ, RZ, RZ ;  /* 0x000000ffff197224 */ /* 0x000fe400078e00ff */
[----:B------:R-:W-:Y:S02]  /*f2c0*/  IMAD.U32 R24, RZ, RZ, UR6 ;  /* 0x00000006ff187e24 */ /* 0x000fe4000f8e00ff */
[----:B------:R-:W-:Y:S02]  /*f2d0*/  IMAD.MOV.U32 R26, RZ, RZ, RZ ;  /* 0x000000ffff1a7224 */ /* 0x000fe400078e00ff */
[----:B------:R-:W-:-:S07]  /*f2e0*/  IMAD.U32 R27, RZ, RZ, UR4 ;  /* 0x00000004ff1b7e24 */ /* 0x000fce000f8e00ff */
.L_x_4257:
[----:B------:R-:W-:-:S13]  /*f2f0*/  ISETP.NE.AND P0, PT, R7, RZ, PT ;  /* 0x000000ff0700720c */ /* 0x000fda0003f05270 */
[----:B------:R-:W0:Y:S01]  /*f300*/  @!P0 S2R R3, SR_CgaCtaId ;  /* 0x0000000000038919 */ /* 0x000e220000008800 */
[----:B------:R-:W-:-:S04]  /*f310*/  @!P0 MOV R2, 0x400 ;  /* 0x0000040000028802 */ /* 0x000fc80000000f00 */
[----:B0-----:R-:W-:-:S05]  /*f320*/  @!P0 LEA R2, R3, R2, 0x18 ;  /* 0x0000000203028211 */ /* 0x001fca00078ec0ff */
[----:B------:R1:W-:Y:S01]  /*f330*/  @!P0 STS.128 [R2+0x388d0], R24 ;  /* 0x0388d01802008388 */ /* 0x0003e20000000c00 */
[----:B------:R-:W-:Y:S06]  /*f340*/  BAR.ARV 0x5, 0x180 ;  /* 0x0146000000007b1d */ /* 0x000fec0000002000 */
.L_x_4252:
[----:B------:R2:W-:Y:S01]  /*f350*/  STL [R1+0x20], RZ ;  /* 0x000020ff01007387 */ /* 0x0005e20000100800 */
[----:B------:R-:W-:Y:S01]  /*f360*/  ULDC UR4, c[0x0][0xd3c] ;  /* 0x00034f0000047ab9 */ /* 0x000fe20000000800 */
[----:B------:R-:W-:Y:S01]  /*f370*/  IMAD.MOV.U32 R23, RZ, RZ, 0x1 ;  /* 0x00000001ff177424 */ /* 0x000fe200078e00ff */
[----:B0-----:R-:W-:Y:S01]  /*f380*/  ISETP.GE.AND P0, PT, R27, UR4, PT ;  /* 0x000000041b007c0c */ /* 0x001fe2000bf06270 */
[----:B------:R-:W-:-:S12]  /*f390*/  IMAD.MOV.U32 R18, RZ, RZ, RZ ;  /* 0x000000ffff127224 */ /* 0x000fd800078e00ff */
[----:B--2---:R-:W-:Y:S05]  /*f3a0*/  @P0 BRA `(.L_x_4258) ;  /* 0x00000058006c0947 */ /* 0x004fea0003800000 */
[----:B------:R-:W0:Y:S01]  /*f3b0*/  S2UR UR5, SR_CgaCtaId ;  /* 0x00000000000579c3 */ /* 0x000e220000008800 */
[----:B------:R2:W-:Y:S01]  /*f3c0*/  STL [R1+0x20], RZ ;  /* 0x000020ff01007387 */ /* 0x0005e20000100800 */
[C---:B-1----:R-:W-:Y:S01]  /*f3d0*/  IMAD.SHL.U32 R2, R0.reuse, 0x8, RZ ;  /* 0x0000000800027824 */ /* 0x042fe200078e00ff */
[----:B------:R-:W-:Y:S01]  /*f3e0*/  UMOV UR4, 0x400 ;  /* 0x0000040000047882 */ /* 0x000fe20000000000 */
[----:B------:R-:W-:Y:S01]  /*f3f0*/  LOP3.LUT R4, R0, 0x7f, RZ, 0xc0, !PT ;  /* 0x0000007f00047812 */ /* 0x000fe200078ec0ff */
[----:B------:R-:W-:Y:S01]  /*f400*/  BSSY B8, `(.L_x_4258) ;  /* 0x0000595000087945 */ /* 0x000fe20003800000 */
[----:B------:R-:W-:Y:S01]  /*f410*/  IMAD.MOV.U32 R23, RZ, RZ, 0x1 ;  /* 0x00000001ff177424 */ /* 0x000fe200078e00ff */
[----:B------:R-:W-:Y:S01]  /*f420*/  LOP3.LUT R3, R2, 0x1f8, RZ, 0xc0, !PT ;  /* 0x000001f802037812 */ /* 0x000fe200078ec0ff */
[----:B------:R-:W-:Y:S01]  /*f430*/  IMAD.MOV.U32 R18, RZ, RZ, RZ ;  /* 0x000000ffff127224 */ /* 0x000fe200078e00ff */
[----:B------:R-:W-:Y:S01]  /*f440*/  SHF.R.U32.HI R5, RZ, 0x3, R4 ;  /* 0x00000003ff057819 */ /* 0x000fe20000011604 */
[----:B------:R-:W-:Y:S01]  /*f450*/  ULOP3.LUT UR36, UR39, 0x2, URZ, 0xfc, !UPT ;  /* 0x0000000227247892 */ /* 0x000fe2000f8efc3f */
[----:B------:R-:W-:Y:S01]  /*f460*/  LOP3.LUT R3, R3, 0x38, R0, 0x78, !PT ;  /* 0x0000003803037812 */ /* 0x000fe200078e7800 */
[----:B------:R-:W-:Y:S01]  /*f470*/  IMAD.SHL.U32 R0, R0, 0x10, RZ ;  /* 0x0000001000007824 */ /* 0x000fe200078e00ff */
[----:B------:R-:W-:Y:S01]  /*f480*/  LOP3.LUT R4, R2, 0x38, RZ, 0xc0, !PT ;  /* 0x0000003802047812 */ /* 0x000fe200078ec0ff */
[----:B------:R-:W-:Y:S01]  /*f490*/  ULDC UR37, c[0x0][0xc] ;  /* 0x0000030000257ab9 */ /* 0x000fe20000000800 */
[----:B------:R-:W-:-:S02]  /*f4a0*/  LOP3.LUT R34, R3, 0x200, R2, 0xf8, !PT ;  /* 0x0000020003227812 */ /* 0x000fc400078ef802 */
[----:B------:R-:W-:Y:S02]  /*f4b0*/  LOP3.LUT R2, R5, 0x70, R0, 0xf8, !PT ;  /* 0x0000007005027812 */ /* 0x000fe400078ef800 */
[C---:B------:R-:W-:Y:S02]  /*f4c0*/  LOP3.LUT R0, R4.reuse, 0x40, RZ, 0xfc, !PT ;  /* 0x0000004004007812 */ /* 0x040fe400078efcff */
[C---:B------:R-:W-:Y:S02]  /*f4d0*/  LOP3.LUT R3, R4.reuse, 0x80, RZ, 0xfc, !PT ;  /* 0x0000008004037812 */ /* 0x040fe400078efcff */
[C---:B------:R-:W-:Y:S01]  /*f4e0*/  LOP3.LUT R2, R4.reuse, 0xc0, RZ, 0xfc, !PT ;  /* 0x000000c004027812 */ /* 0x040fe200078efcff */
[----:B0-----:R-:W-:Y:S01]  /*f4f0*/  ULEA UR4, UR5, UR4, 0x18 ;  /* 0x0000000405047291 */ /* 0x001fe2000f8ec03f */
[C---:B------:R-:W-:Y:S02]  /*f500*/  LOP3.LUT R0, R4.reuse, 0x100, RZ, 0xfc, !PT ;  /* 0x0000010004007812 */ /* 0x040fe400078efcff */
[----:B------:R-:W-:-:S02]  /*f510*/  LOP3.LUT R3, R4, 0x140, RZ, 0xfc, !PT ;  /* 0x0000014004037812 */ /* 0x000fc400078efcff */
[C---:B------:R-:W-:Y:S01]  /*f520*/  LOP3.LUT R2, R4.reuse, 0x180, RZ, 0xfc, !PT ;  /* 0x0000018004027812 */ /* 0x040fe200078efcff */
[----:B------:R-:W-:Y:S01]  /*f530*/  IMAD.U32 R17, RZ, RZ, UR4 ;  /* 0x00000004ff117e24 */ /* 0x000fe2000f8e00ff */
[----:B------:R-:W-:-:S03]  /*f540*/  LOP3.LUT R0, R4, 0x1c0, RZ, 0xfc, !PT ;  /* 0x000001c004007812 */ /* 0x000fc600078efcff */
[----:B--2---:R-:W-:-:S07]  /*f550*/  IMAD R19, R34, 0x2, R17 ;  /* 0x0000000222137824 */ /* 0x004fce00078e0211 */
.L_x_4325:
[----:B------:R-:W0:Y:S02]  /*f560*/  LDC.64 R2, c[0x0][0xd88] ;  /* 0x00036200ff027b82 */ /* 0x000e240000000a00 */
[----:B0-----:R-:W-:-:S05]  /*f570*/  IMAD.WIDE R2, R27, 0x4, R2 ;  /* 0x000000041b027825 */ /* 0x001fca00078e0202 */
        /* <DEDUP_REMOVED lines=9> */
[C---:B------:R-:W-:Y:S01]  /*f610*/  @P0 LEA R2, P1, R35.reuse, UR4, 0x2 ;  /* 0x0000000423020c11 */ /* 0x040fe2000f8210ff */
[C---:B------:R-:W-:Y:S01]  /*f620*/  IMAD.SHL.U32 R22, R35.reuse, 0x4, RZ ;  /* 0x0000000423167824 */ /* 0x040fe200078e00ff */
[C-C-:B------:R-:W-:Y:S01]  /*f630*/  SHF.L.U64.HI R30, R35.reuse, 0x2, R0.reuse ;  /* 0x00000002231e7819 */ /* 0x140fe20000010200 */
[----:B------:R0:W-:Y:S01]  /*f640*/  STL [R1+0x8], R0 ;  /* 0x0000080001007387 */ /* 0x0001e20000100800 */
[----:B------:R-:W-:Y:S01]  /*f650*/  @P0 LEA.HI.X R3, R35, UR5, R0, 0x2, P1 ;  /* 0x0000000523030c11 */ /* 0x000fe200088f1400 */
[----:B------:R-:W-:-:S04]  /*f660*/  ULDC.64 UR4, c[0x0][0xaf8] ;  /* 0x0002be0000047ab9 */ /* 0x000fc80000000a00 */
[----:B-1----:R1:W5:Y:S01]  /*f670*/  @P0 LDG.E R32, desc[UR44][R2.64] ;  /* 0x0000002c02200981 */ /* 0x002362000c1e1900 */
        /* <DEDUP_REMOVED lines=30> */
.L_x_4259:
        /* <DEDUP_REMOVED lines=9> */
.L_x_4260:
[----:B------:R-:W-:Y:S02]  /*f8f0*/  ULDC.64 UR4, c[0x0][0xb00] ;  /* 0x0002c00000047ab9 */ /* 0x000fe40000000a00 */
[----:B------:R-:W-:-:S04]  /*f900*/  ISETP.NE.U32.AND P0, PT, RZ, UR4, PT ;  /* 0x00000004ff007c0c */ /* 0x000fc8000bf05070 */
[----:B------:R-:W-:-:S13]  /*f910*/  ISETP.NE.AND.EX P0, PT, RZ, UR5, PT, P0 ;  /* 0x00000005ff007c0c */ /* 0x000fda000bf05300 */
[----:B------:R-:W-:Y:S05]  /*f920*/  @!P0 BRA `(.L_x_4261) ;  /* 0x0000000000148947 */ /* 0x000fea0003800000 */
[----:B-1----:R-:W1:Y:S02]  /*f930*/  LDC.64 R2, c[0x0][0xb00] ;  /* 0x0002c000ff027b82 */ /* 0x002e640000000a00 */
[----:B-1----:R-:W-:-:S05]  /*f940*/  IMAD.WIDE R2, R28, 0x4, R2 ;  /* 0x000000041c027825 */ /* 0x002fca00078e0202 */
[----:B------:R-:W3:Y:S04]  /*f950*/  LDG.E R29, desc[UR44][R2.64] ;  /* 0x0000002c021d7981 */ /* 0x000ee8000c1e1900 */
[----:B0-2---:R-:W3:Y:S02]  /*f960*/  LDG.E R0, desc[UR44][R2.64+0x4] ;  /* 0x0000042c02007981 */ /* 0x005ee4000c1e1900 */
[----:B---3--:R-:W-:-:S07]  /*f970*/  IMAD.IADD R29, R0, 0x1, -R29 ;  /* 0x00000001001d7824 */ /* 0x008fce00078e0a1d */
.L_x_4261:
[----:B-----5:R-:W-:Y:S01]  /*f980*/  IMAD.IADD R29, R29, 0x1, -R32 ;  /* 0x000000011d1d7824 */ /* 0x020fe200078e0a20 */
[C---:B012---:R-:W-:Y:S01]  /*f990*/  LOP3.LUT R0, R26.reuse, 0xff000000, RZ, 0xc0, !PT ;  /* 0xff0000001a007812 */ /* 0x047fe200078ec0ff */
[----:B------:R-:W-:Y:S01]  /*f9a0*/  BSSY B0, `(.L_x_4262) ;  /* 0x0000028000007945 */ /* 0x000fe20003800000 */
[----:B------:R-:W-:Y:S01]  /*f9b0*/  LOP3.LUT R4, R26, 0xff0000, RZ, 0xc0, !PT ;  /* 0x00ff00001a047812 */ /* 0x000fe200078ec0ff */
[----:B------:R-:W-:Y:S01]  /*f9c0*/  IMAD.MOV.U32 R2, RZ, RZ, RZ ;  /* 0x000000ffff027224 */ /* 0x000fe200078e00ff */
[C---:B------:R-:W-:Y:S02]  /*f9d0*/  ISETP.GE.AND P0, PT, R29.reuse, 0x1, PT ;  /* 0x000000011d00780c */ /* 0x040fe40003f06270 */
[----:B------:R-:W-:Y:S01]  /*f9e0*/  SHF.R.U32.HI R3, RZ, 0x8, R0 ;  /* 0x00000008ff037819 */ /* 0x000fe20000011600 */
[----:B------:R-:W-:-:S03]  /*f9f0*/  VIADD R0, R29, 0x3f ;  /* 0x0000003f1d007836 */ /* 0x000fc60000000000 */
[----:B------:R-:W-:Y:S02]  /*fa00*/  LEA.HI R4, R4, R3, RZ, 0x10 ;  /* 0x0000000304047211 */ /* 0x000fe400078f80ff */
[----:B------:R-:W-:-:S04]  /*fa10*/  SHF.R.S32.HI R3, RZ, 0x1f, R0 ;  /* 0x0000001fff037819 */ /* 0x000fc80000011400 */
[----:B------:R-:W-:-:S04]  /*fa20*/  LEA.HI R0, R3, R0, RZ, 0x6 ;  /* 0x0000000003007211 */ /* 0x000fc800078f30ff */
        /* <DEDUP_REMOVED lines=31> */
.L_x_4263:
[----:B------:R-:W-:Y:S05]  /*fc20*/  BSYNC B0 ;  /* 0x0000000000007941 */ /* 0x000fea0003800000 */
.L_x_4262:
        /* <DEDUP_REMOVED lines=24> */
.L_x_4265:
        /* <DEDUP_REMOVED lines=20> */
.L_x_4268:
[----:B------:R-:W-:Y:S05]  /*fef0*/  BSYNC B6 ;  /* 0x0000000000067941 */ /* 0x000fea0003800000 */
.L_x_4267:
        /* <DEDUP_REMOVED lines=20> */
.L_x_4271:
        /* <DEDUP_REMOVED lines=15> */
.L_x_4270:
[----:B------:R-:W-:Y:S05]  /*10130*/  BSYNC B6 ;  /* 0x0000000000067941 */ /* 0x000fea0003800000 */
.L_x_4269:
[----:B------:R-:W2:Y:S01]  /*10140*/  LDL R33, [R1+0x14] ;  /* 0x0000140001217983 */ /* 0x000ea20000100800 */
[----:B------:R-:W-:Y:S01]  /*10150*/  ULDC.64 UR4, c[0x0][0xaf0] ;  /* 0x0002bc0000047ab9 */ /* 0x000fe20000000a00 */
[----:B------:R-:W0:Y:S01]  /*10160*/  LDC R20, c[0x0][0x430] ;  /* 0x00010c00ff147b82 */ /* 0x000e220000000800 */
[----:B------:R-:W-:Y:S01]  /*10170*/  ISETP.NE.U32.AND P0, PT, RZ, UR4, PT ;  /* 0x00000004ff007c0c */ /* 0x000fe2000bf05070 */
[----:B------:R-:W1:Y:S03]  /*10180*/  S2R R4, SR_TID.X ;  /* 0x0000000000047919 */ /* 0x000e660000002100 */
[----:B------:R-:W-:Y:S01]  /*10190*/  ISETP.NE.AND.EX P0, PT, RZ, UR5, PT, P0 ;  /* 0x00000005ff007c0c */ /* 0x000fe2000bf05300 */
[----:B------:R-:W3:-:S12]  /*101a0*/  S2R R0, SR_TID.X ;  /* 0x0000000000007919 */ /* 0x000ed80000002100 */
[----:B------:R-:W-:Y:S01]  /*101b0*/  @P0 IADD3 R2, P1, R22, UR4, RZ ;  /* 0x0000000416020c10 */ /* 0x000fe2000ff3e0ff */
[----:B------:R-:W-:-:S03]  /*101c0*/  ULDC UR4, c[0x0][0x320] ;  /* 0x0000c80000047ab9 */ /* 0x000fc60000000800 */
[----:B------:R-:W-:Y:S01]  /*101d0*/  @P0 IADD3.X R3, R30, UR5, RZ, P1, !PT ;  /* 0x000000051e030c10 */ /* 0x000fe20008ffe4ff */
[----:B------:R-:W4:Y:S04]  /*101e0*/  S2R R21, SR_TID.X ;  /* 0x0000000000157919 */ /* 0x000f280000002100 */
[----:B------:R0:W5:Y:S01]  /*101f0*/  @P0 LDG.E R28, desc[UR44][R2.64] ;  /* 0x0000002c021c0981 */ /* 0x000162000c1e1900 */
[----:B------:R-:W-:Y:S01]  /*10200*/  LOP3.LUT R16, R16, 0xfffffdff, RZ, 0xc0, !PT ;  /* 0xfffffdff10107812 */ /* 0x000fe200078ec0ff */
[----:B------:R-:W-:Y:S01]  /*10210*/  UMOV UR5, 0xffffffff ;  /* 0xffffffff00057882 */ /* 0x000fe20000000000 */
[----:B-1----:R-:W-:Y:S02]  /*10220*/  IMAD.SHL.U32 R4, R4, 0x8, RZ ;  /* 0x0000000804047824 */ /* 0x002fe400078e00ff */
[----:B---3--:R-:W-:-:S03]  /*10230*/  IMAD.SHL.U32 R0, R0, 0x8, RZ ;  /* 0x0000000800007824 */ /* 0x008fc600078e00ff */
[----:B------:R-:W-:-:S04]  /*10240*/  LOP3.LUT R4, R4, 0x38, RZ, 0xc0, !PT ;  /* 0x0000003804047812 */ /* 0x000fc800078ec0ff */
[C---:B------:R-:W-:Y:S02]  /*10250*/  LOP3.LUT R5, R4.reuse, 0x40, RZ, 0xfc, !PT ;  /* 0x0000004004057812 */ /* 0x040fe400078efcff */
[----:B------:R-:W-:Y:S02]  /*10260*/  LOP3.LUT R4, R4, 0x180, RZ, 0xfc, !PT ;  /* 0x0000018004047812 */ /* 0x000fe400078efcff */
[----:B------:R-:W-:Y:S02]  /*10270*/  ISETP.GE.AND P0, PT, R5, UR4, PT ;  /* 0x0000000405007c0c */ /* 0x000fe4000bf06270 */
[----:B------:R-:W-:Y:S02]  /*10280*/  LOP3.LUT R0, R0, 0x38, RZ, 0xc0, !PT ;  /* 0x0000003800007812 */ /* 0x000fe400078ec0ff */
[----:B------:R-:W-:Y:S02]  /*10290*/  ISETP.GE.AND P1, PT, R4, UR4, PT ;  /* 0x0000000404007c0c */ /* 0x000fe4000bf26270 */
[----:B------:R-:W-:-:S02]  /*102a0*/  LOP3.LUT R4, R0, 0x1c0, RZ, 0xfc, !PT ;  /* 0x000001c000047812 */ /* 0x000fc400078efcff */
[----:B------:R-:W-:Y:S01]  /*102b0*/  LOP3.LUT R0, R0, 0x80, RZ, 0xfc, !PT ;  /* 0x0000008000007812 */ /* 0x000fe200078efcff */
[----:B----4-:R-:W-:Y:S01]  /*102c0*/  IMAD.SHL.U32 R21, R21, 0x8, RZ ;  /* 0x0000000815157824 */ /* 0x010fe200078e00ff */
[----:B------:R-:W-:Y:S02]  /*102d0*/  SEL R8, RZ, 0x40, P1 ;  /* 0x00000040ff087807 */ /* 0x000fe40000800000 */
[----:B------:R-:W-:Y:S02]  /*102e0*/  ISETP.GE.AND P5, PT, R0, UR4, PT ;  /* 0x0000000400007c0c */ /* 0x000fe4000bfa6270 */
[----:B------:R-:W-:Y:S01]  /*102f0*/  @P0 LOP3.LUT R16, R16, 0x200, RZ, 0xfc, !PT ;  /* 0x0000020010100812 */ /* 0x000fe200078efcff */
[----:B------:R-:W1:Y:S01]  /*10300*/  S2R R0, SR_TID.X ;  /* 0x0000000000007919 */ /* 0x000e620000002100 */
[----:B------:R-:W-:Y:S02]  /*10310*/  ISETP.GE.AND P0, PT, R4, UR4, PT ;  /* 0x0000000404007c0c */ /* 0x000fe4000bf06270 */
[----:B------:R-:W-:Y:S01]  /*10320*/  LOP3.LUT R21, R21, 0x38, RZ, 0xc0, !PT ;  /* 0x0000003815157812 */ /* 0x000fe200078ec0ff */
[----:B------:R-:W3:Y:S01]  /*10330*/  S2R R4, SR_TID.X ;  /* 0x0000000000047919 */ /* 0x000ee20000002100 */
        /* <DEDUP_REMOVED lines=8> */
[----:B-1----:R-:W-:-:S03]  /*103c0*/  IMAD.SHL.U32 R0, R0, 0x8, RZ ;  /* 0x0000000800007824 */ /* 0x002fc600078e00ff */
[----:B------:R-:W-:Y:S01]  /*103d0*/  LOP3.LUT R16, R16, 0xffffffef, RZ, 0xc0, !PT ;  /* 0xffffffef10107812 */ /* 0x000fe200078ec0ff */
[----:B---3--:R-:W-:Y:S01]  /*103e0*/  IMAD.SHL.U32 R4, R4, 0x8, RZ ;  /* 0x0000000804047824 */ /* 0x008fe200078e00ff */
[----:B------:R-:W-:-:S04]  /*103f0*/  LOP3.LUT R0, R0, 0x38, RZ, 0xc0, !PT ;  /* 0x0000003800007812 */ /* 0x000fc800078ec0ff */
[----:B------:R-:W-:Y:S02]  /*10400*/  LOP3.LUT R4, R4, 0x38, RZ, 0xc0, !PT ;  /* 0x0000003804047812 */ /* 0x000fe400078ec0ff */
[----:B------:R-:W-:Y:S02]  /*10410*/  LOP3.LUT R0, R0, 0x100, RZ, 0xfc, !PT ;  /* 0x0000010000007812 */ /* 0x000fe400078efcff */
[----:B------:R-:W-:Y:S02]  /*10420*/  LOP3.LUT R4, R4, 0xc0, RZ, 0xfc, !PT ;  /* 0x000000c004047812 */ /* 0x000fe400078efcff */
[----:B------:R-:W-:Y:S02]  /*10430*/  ISETP.GE.AND P3, PT, R0, UR4, PT ;  /* 0x0000000400007c0c */ /* 0x000fe4000bf66270 */
[----:B------:R-:W-:-:S13]  /*10440*/  ISETP.GE.AND P4, PT, R4, UR4, PT ;  /* 0x0000000404007c0c */ /* 0x000fda000bf86270 */
[----:B------:R-:W-:-:S04]  /*10450*/  @P4 LOP3.LUT R16, R16, 0x10, RZ, 0xfc, !PT ;  /* 0x0000001010104812 */ /* 0x000fc800078efcff */
[----:B------:R-:W-:-:S04]  /*10460*/  LOP3.LUT R16, R16, 0xfffffffb, RZ, 0xc0, !PT ;  /* 0xfffffffb10107812 */ /* 0x000fc800078ec0ff */
[----:B------:R-:W-:-:S04]  /*10470*/  LOP3.LUT R16, R16, 0xfffffff7, RZ, 0xc0, !PT ;  /* 0xfffffff710107812 */ /* 0x000fc800078ec0ff */
[----:B------:R-:W-:-:S04]  /*10480*/  @P3 LOP3.LUT R16, R16, 0x8, RZ, 0xfc, !PT ;  /* 0x0000000810103812 */ /* 0x000fc800078efcff */
[----:B------:R-:W-:Y:S02]  /*10490*/  @P2 LOP3.LUT R16, R16, 0x4, RZ, 0xfc, !PT ;  /* 0x0000000410102812 */ /* 0x000fe400078efcff */
[----:B--2---:R-:W-:Y:S01]  /*104a0*/  LEA R0, R33, 0xffffffc0, 0x6 ;  /* 0xffffffc021007811 */ /* 0x004fe200078e30ff */
[----:B0-----:R-:W-:Y:S06]  /*104b0*/  BRA.DIV UR5, `(.L_x_4272) ;  /* 0x0000004e05987947 */ /* 0x001fec000b800000 */
.L_x_4343:
[----:B------:R-:W0:Y:S01]  /*104c0*/  S2R R2, SR_TID.X ;  /* 0x0000000000027919 */ /* 0x000e220000002100 */
[----:B------:R-:W-:Y:S01]  /*104d0*/  ISETP.NE.AND P1, PT, R20, 0x1, PT ;  /* 0x000000011400780c */ /* 0x000fe20003f25270 */
[----:B------:R-:W-:Y:S01]  /*104e0*/  IMAD.MOV.U32 R37, RZ, RZ, RZ ;  /* 0x000000ffff257224 */ /* 0x000fe200078e00ff */
[----:B-----5:R-:W-:Y:S01]  /*104f0*/  SHF.R.S32.HI R33, RZ, 0x1f, R28 ;  /* 0x0000001fff217819 */ /* 0x020fe2000001141c */
[----:B------:R-:W1:Y:S01]  /*10500*/  S2R R10, SR_TID.X ;  /* 0x00000000000a7919 */ /* 0x000e620000002100 */
[C---:B------:R-:W-:Y:S02]  /*10510*/  LOP3.LUT P6, RZ, R16.reuse, 0x400, RZ, 0xc0, !PT ;  /* 0x0000040010ff7812 */ /* 0x040fe400078cc0ff */
[----:B------:R-:W-:-:S07]  /*10520*/  LOP3.LUT R16, R16, 0xffffdfff, RZ, 0xc0, !PT ;  /* 0xffffdfff10107812 */ /* 0x000fce00078ec0ff */
[----:B------:R-:W2:Y:S01]  /*10530*/  @P1 LDC R3, c[0x0][0x434] ;  /* 0x00010d00ff031b82 */ /* 0x000ea20000000800 */
[----:B------:R-:W-:Y:S02]  /*10540*/  @P1 LOP3.LUT R16, R16, 0x2000, RZ, 0xfc, !PT ;  /* 0x0000200010101812 */ /* 0x000fe400078efcff */
[----:B0-----:R-:W-:Y:S01]  /*10550*/  LOP3.LUT R2, R2, 0x7f, RZ, 0xc0, !PT ;  /* 0x0000007f02027812 */ /* 0x001fe200078ec0ff */
[----:B-1----:R-:W-:-:S03]  /*10560*/  IMAD.SHL.U32 R10, R10, 0x10, RZ ;  /* 0x000000100a0a7824 */ /* 0x002fc600078e00ff */
[----:B------:R-:W-:-:S04]  /*10570*/  SHF.R.U32.HI R2, RZ, 0x3, R2 ;  /* 0x00000003ff027819 */ /* 0x000fc80000011602 */
[----:B------:R-:W-:Y:S02]  /*10580*/  LOP3.LUT R10, R2, 0x70, R10, 0xf8, !PT ;  /* 0x00000070020a7812 */ /* 0x000fe400078ef80a */
[----:B------:R-:W0:Y:S03]  /*10590*/  @P1 LDC R2, c[0x0][0x438] ;  /* 0x00010e00ff021b82 */ /* 0x000e260000000800 */
[----:B------:R-:W-:-:S05]  /*105a0*/  IMAD.IADD R6, R10, 0x1, R0 ;  /* 0x000000010a067824 */ /* 0x000fca00078e0200 */
[C---:B------:R-:W-:Y:S01]  /*105b0*/  ISETP.GE.AND P0, PT, R6.reuse, R29, PT ;  /* 0x0000001d0600720c */ /* 0x040fe20003f06270 */
[----:B------:R-:W-:-:S03]  /*105c0*/  IMAD.IADD R6, R6, 0x1, R32 ;  /* 0x0000000106067824 */ /* 0x000fc600078e0220 */
[----:B------:R-:W-:Y:S01]  /*105d0*/  ISETP.GT.U32.OR P0, PT, R10, 0x3f, P0 ;  /* 0x0000003f0a00780c */ /* 0x000fe20000704470 */
[----:B--2---:R-:W-:-:S04]  /*105e0*/  @P1 IMAD.HI.U32 R3, R6, R3, RZ ;  /* 0x0000000306031227 */ /* 0x004fc800078e00ff */
[----:B------:R-:W-:Y:S01]  /*105f0*/  IMAD.MOV.U32 R7, RZ, RZ, R6 ;  /* 0x000000ffff077224 */ /* 0x000fe200078e0006 */
[----:B0-----:R-:W-:-:S07]  /*10600*/  @P1 SHF.R.U32.HI R7, RZ, R2, R3 ;  /* 0x00000002ff071219 */ /* 0x001fce0000011603 */
        /* <DEDUP_REMOVED lines=28> */
[----:B------:R-:W-:Y:S02]  /*107d0*/  ISETP.NE.AND P0, PT, R3, 0x3, PT ;  /* 0x000000030300780c */ /* 0x000fe40003f05270 */
[----:B------:R-:W-:Y:S01]  /*107e0*/  LOP3.LUT R30, R8, R30, RZ, 0xfc, !PT ;  /* 0x0000001e081e7212 */ /* 0x000fe200078efcff */
[----:B------:R-:W-:Y:S01]  /*107f0*/  IMAD R2, R20, R2, R6 ;  /* 0x0000000214027224 */ /* 0x000fe200078e0206 */
[----:B------:R0:W-:Y:S04]  /*10800*/  STL [R1+0x24], R8 ;  /* 0x0000240801007387 */ /* 0x0001e80000100800 */
[----:B------:R0:W-:Y:S05]  /*10810*/  STL [R1], R2 ;  /* 0x0000000201007387 */ /* 0x0001ea0000100800 */
[----:B------:R-:W-:-:S04]  /*10820*/  @P0 LOP3.LUT R16, R16, 0x1000, RZ, 0xfc, !PT ;  /* 0x0000100010100812 */ /* 0x000fc800078efcff */
[----:B------:R-:W-:-:S04]  /*10830*/  LOP3.LUT R16, R16, 0xfffffffe, RZ, 0xc0, !PT ;  /* 0xfffffffe10107812 */ /* 0x000fc800078ec0ff */
[----:B------:R-:W-:Y:S01]  /*10840*/  @P1 LOP3.LUT R16, R16, 0x1, RZ, 0xfc, !PT ;  /* 0x0000000110101812 */ /* 0x000fe200078efcff */
[----:B0-----:R-:W-:Y:S06]  /*10850*/  @!P0 BRA `(.L_x_4273) ;  /* 0x0000000000048947 */ /* 0x001fec0003800000 */
[----:B------:R-:W-:Y:S01]  /*10860*/  BPT.TRAP 0x1 ;  /* 0x000000040000795c */ /* 0x000fe20000300000 */
.L_x_4273:
        /* <DEDUP_REMOVED lines=9> */
.L_x_4344:
[----:B------:R-:W-:Y:S05]  /*10900*/  BSYNC B0 ;  /* 0x0000000000007941 */ /* 0x000fea0003800000 */
.L_x_4274:
[----:B------:R-:W0:Y:S01]  /*10910*/  LDL R2, [R1] ;  /* 0x0000000001027983 */ /* 0x000e220000100800 */
[----:B------:R-:W-:Y:S01]  /*10920*/  ULDC.64 UR4, c[0x0][0x300] ;  /* 0x0000c00000047ab9 */ /* 0x000fe20000000a00 */
[----:B-----5:R-:W-:Y:S01]  /*10930*/  SHF.R.S32.HI R4, RZ, 0x1f, R37 ;  /* 0x0000001fff047819 */ /* 0x020fe20000011425 */
[----:B------:R-:W-:Y:S01]  /*10940*/  ULDC.64 UR6, c[0x0][0x2e8] ;  /* 0x0000ba0000067ab9 */ /* 0x000fe20000000a00 */
[----:B------:R-:W1:Y:S01]  /*10950*/  S2R R7, SR_TID.X ;  /* 0x0000000000077919 */ /* 0x000e620000002100 */
[----:B------:R-:W-:Y:S01]  /*10960*/  LOP3.LUT R16, R16, 0xfffffffd, RZ, 0xc0, !PT ;  /* 0xfffffffd10107812 */ /* 0x000fe200078ec0ff */
[----:B-1----:R-:W-:-:S05]  /*10970*/  IMAD.SHL.U32 R7, R7, 0x8, RZ ;  /* 0x0000000807077824 */ /* 0x002fca00078e00ff */
[----:B------:R-:W-:Y:S02]  /*10980*/  LOP3.LUT R7, R7, 0x38, RZ, 0xc0, !PT ;  /* 0x0000003807077812 */ /* 0x000fe400078ec0ff */
[----:B0-----:R-:W-:-:S05]  /*10990*/  SHF.R.S32.HI R0, RZ, 0x1f, R2 ;  /* 0x0000001fff007819 */ /* 0x001fca0000011402 */
[----:B------:R0:W-:Y:S04]  /*109a0*/  STL [R1+0x18], R0 ;  /* 0x0000180001007387 */ /* 0x0001e80000100800 */
[----:B------:R1:W-:Y:S01]  /*109b0*/  STL [R1+0x1c], R4 ;  /* 0x00001c0401007387 */ /* 0x0003e20000100800 */
[----:B0-----:R-:W-:-:S04]  /*109c0*/  IMAD R0, R0, UR4, RZ ;  /* 0x0000000400007c24 */ /* 0x001fc8000f8e02ff */
[C---:B------:R-:W-:Y:S02]  /*109d0*/  IMAD R0, R2.reuse, UR5, R0 ;  /* 0x0000000502007c24 */ /* 0x040fe4000f8e0200 */
[----:B------:R-:W-:Y:S01]  /*109e0*/  IMAD.WIDE.U32 R2, R2, UR4, RZ ;  /* 0x0000000402027c25 */ /* 0x000fe2000f8e00ff */
[----:B------:R-:W-:-:S03]  /*109f0*/  ULDC.64 UR4, c[0x0][0x310] ;  /* 0x0000c40000047ab9 */ /* 0x000fc60000000a00 */
[----:B------:R-:W-:Y:S02]  /*10a00*/  IMAD.IADD R3, R3, 0x1, R0 ;  /* 0x0000000103037824 */ /* 0x000fe400078e0200 */
[----:B------:R-:W-:Y:S02]  /*10a10*/  IMAD R0, R4, UR4, RZ ;  /* 0x0000000404007c24 */ /* 0x000fe4000f8e02ff */
[----:B------:R-:W-:-:S04]  /*10a20*/  IMAD.WIDE.U32 R2, R37, UR4, R2 ;  /* 0x0000000425027c25 */ /* 0x000fc8000f8e0002 */
[----:B------:R-:W-:Y:S01]  /*10a30*/  IMAD R0, R37, UR5, R0 ;  /* 0x0000000525007c24 */ /* 0x000fe2000f8e0200 */
[----:B------:R-:W-:Y:S01]  /*10a40*/  ULDC.64 UR4, c[0x0][0x308] ;  /* 0x0000c20000047ab9 */ /* 0x000fe20000000a00 */
[----:B-1----:R-:W-:Y:S02]  /*10a50*/  IMAD R4, R18, 0x1000, R34 ;  /* 0x0000100012047824 */ /* 0x002fe400078e0222 */
[----:B------:R-:W-:Y:S02]  /*10a60*/  IMAD.IADD R3, R3, 0x1, R0 ;  /* 0x0000000103037824 */ /* 0x000fe400078e0200 */
        /* <DEDUP_REMOVED lines=42> */
.L_x_4354:
        /* <DEDUP_REMOVED lines=10> */
.L_x_4277:
        /* <DEDUP_REMOVED lines=11> */
.L_x_4278:
[----:B------:R1:W5:Y:S01]  /*10e60*/  LDL.LU R0, [R1+0x8] ;  /* 0x0000080001007983 */ /* 0x0003620000300800 */
[----:B------:R-:W-:Y:S01]  /*10e70*/  LOP3.LUT P0, RZ, R16, 0x40, RZ, 0xc0, !PT ;  /* 0x0000004010ff7812 */ /* 0x000fe2000780c0ff */
[----:B------:R1:W-:-:S12]  /*10e80*/  SYNCS.ARRIVE.TRANS64.A1T0 RZ, [R22+URZ+0x38830], RZ ;  /* 0x038830ff16ff79a7 */ /* 0x0003d8000810003f */
[----:B------:R-:W-:Y:S05]  /*10e90*/  WARPSYNC.ALL ;  /* 0x0000000000007948 */ /* 0x000fea0003800000 */
[----:B0-----:R-:W-:Y:S01]  /*10ea0*/  SEL R2, R35, RZ, !P0 ;  /* 0x000000ff23027207 */ /* 0x001fe20004000000 */
[----:B------:R-:W-:Y:S04]  /*10eb0*/  BSSY B6, `(.L_x_4279) ;  /* 0x000001a000067945 */ /* 0x000fe80003800000 */
[----:B------:R0:W-:Y:S01]  /*10ec0*/  STL [R1+0x4], R2 ;  /* 0x0000040201007387 */ /* 0x0001e20000100800 */
[----:B------:R-:W-:Y:S01]  /*10ed0*/  BAR.SYNC.DEFER_BLOCKING 0x8, 0x100 ;  /* 0x0204000000007b1d */ /* 0x000fe20000010000 */
[----:B-----5:R-:W-:Y:S01]  /*10ee0*/  SEL R35, R0, RZ, !P0 ;  /* 0x000000ff00237207 */ /* 0x020fe20004000000 */
[----:B------:R-:W-:-:S04]  /*10ef0*/  VIADD R0, R17, 0x20400 ;  /* 0x0002040011007836 */ /* 0x000fc80000000000 */
[----:B------:R0:W-:Y:S01]  /*10f00*/  STL [R1+0x10], R35 ;  /* 0x0000102301007387 */ /* 0x0001e20000100800 */
[----:B------:R-:W-:Y:S02]  /*10f10*/  LOP3.LUT P0, RZ, R0, 0x3ff, RZ, 0xc0, !PT ;  /* 0x000003ff00ff7812 */ /* 0x000fe4000780c0ff */
[----:B------:R-:W-:-:S05]  /*10f20*/  SHF.R.S32.HI R0, RZ, 0x1f, R36 ;  /* 0x0000001fff007819 */ /* 0x000fca0000011424 */
[----:B------:R0:W-:Y:S06]  /*10f30*/  STL [R1+0x8], R0 ;  /* 0x0000080001007387 */ /* 0x0001ec0000100800 */
[----:B------:R-:W-:Y:S05]  /*10f40*/  @!P0 BRA `(.L_x_4280) ;  /* 0x0000000000408947 */ /* 0x000fea0003800000 */
[----:B0-----:R-:W-:Y:S01]  /*10f50*/  MOV R2, 0x0 ;  /* 0x0000000000027802 */ /* 0x001fe20000000f00 */
        /* <DEDUP_REMOVED lines=15> */
.L_x_4280:
[----:B------:R-:W-:Y:S05]  /*11050*/  BSYNC B6 ;  /* 0x0000000000067941 */ /* 0x000fea0003800000 */
.L_x_4279:
[----:B------:R-:W2:Y:S01]  /*11060*/  LDL R4, [R1+0x8] ;  /* 0x0000080001047983 */ /* 0x000ea20000100800 */
[----:B------:R-:W3:Y:S01]  /*11070*/  LDC R10, c[0x0][0x448] ;  /* 0x00011200ff0a7b82 */ /* 0x000ee20000000800 */
[----:B------:R-:W-:Y:S01]  /*11080*/  IMAD.MOV.U32 R21, RZ, RZ, R35 ;  /* 0x000000ffff157224 */ /* 0x000fe200078e0023 */
[----:B------:R-:W-:Y:S01]  /*11090*/  ULDC.64 UR4, c[0x0][0x298] ;  /* 0x0000a60000047ab9 */ /* 0x000fe20000000a00 */
[----:B------:R-:W4:Y:S04]  /*110a0*/  LDL R20, [R1+0x4] ;  /* 0x0000040001147983 */ /* 0x000f280000100800 */
[----:B------:R1:W5:Y:S01]  /*110b0*/  LDL R9, [R1+0xc] ;  /* 0x00000c0001097983 */ /* 0x0003620000100800 */
[----:B0-----:R-:W0:Y:S01]  /*110c0*/  S2R R2, SR_TID.X ;  /* 0x0000000000027919 */ /* 0x001e220000002100 */
[----:B------:R-:W1:Y:S01]  /*110d0*/  S2R R35, SR_TID.X ;  /* 0x0000000000237919 */ /* 0x000e620000002100 */
[----:B---3--:R-:W-:-:S13]  /*110e0*/  ISETP.NE.AND P0, PT, R10, 0x1, PT ;  /* 0x000000010a00780c */ /* 0x008fda0003f05270 */
[----:B------:R-:W3:Y:S01]  /*110f0*/  @P0 LDC R3, c[0x0][0x44c] ;  /* 0x00011300ff030b82 */ /* 0x000ee20000000800 */
[----:B0-----:R-:W-:-:S04]  /*11100*/  LOP3.LUT R2, R2, 0x7f, RZ, 0xc0, !PT ;  /* 0x0000007f02027812 */ /* 0x001fc800078ec0ff */
[----:B------:R-:W-:Y:S01]  /*11110*/  SHF.R.U32.HI R2, RZ, 0x3, R2 ;  /* 0x00000003ff027819 */ /* 0x000fe20000011602 */
[----:B-1----:R-:W-:-:S05]  /*11120*/  IMAD.SHL.U32 R35, R35, 0x10, RZ ;  /* 0x0000001023237824 */ /* 0x002fca00078e00ff */
[----:B------:R-:W-:Y:S02]  /*11130*/  LOP3.LUT R35, R2, 0x70, R35, 0xf8, !PT ;  /* 0x0000007002237812 */ /* 0x000fe400078ef823 */
[----:B------:R-:W0:Y:S03]  /*11140*/  @P0 LDC R2, c[0x0][0x450] ;  /* 0x00011400ff020b82 */ /* 0x000e260000000800 */
[----:B------:R-:W-:-:S04]  /*11150*/  IMAD R35, R25, 0x40, R35 ;  /* 0x0000004019237824 */ /* 0x000fc800078e0223 */
[----:B---3--:R-:W-:-:S04]  /*11160*/  @P0 IMAD.HI.U32 R3, R35, R3, RZ ;  /* 0x0000000323030227 */ /* 0x008fc800078e00ff */
[----:B------:R-:W-:Y:S01]  /*11170*/  IMAD.MOV.U32 R0, RZ, RZ, R35 ;  /* 0x000000ffff007224 */ /* 0x000fe200078e0023 */
[----:B0-----:R-:W-:Y:S01]  /*11180*/  @P0 SHF.R.U32.HI R0, RZ, R2, R3 ;  /* 0x00000002ff000219 */ /* 0x001fe20000011603 */
[----:B------:R-:W-:Y:S01]  /*11190*/  IMAD.WIDE.U32 R2, R36, UR4, RZ ;  /* 0x0000000424027c25 */ /* 0x000fe2000f8e00ff */
[----:B------:R-:W0:Y:S01]  /*111a0*/  S2R R7, SR_TID.X ;  /* 0x0000000000077919 */ /* 0x000e220000002100 */
[----:B------:R-:W-:-:S04]  /*111b0*/  LOP3.LUT R16, R16, 0xfffff7ff, RZ, 0xc0, !PT ;  /* 0xfffff7ff10107812 */ /* 0x000fc800078ec0ff */
[----:B------:R-:W-:Y:S01]  /*111c0*/  @P0 LOP3.LUT R16, R16, 0x800, RZ, 0xfc, !PT ;  /* 0x0000080010100812 */ /* 0x000fe200078efcff */
[----:B0-----:R-:W-:-:S05]  /*111d0*/  IMAD.SHL.U32 R7, R7, 0x8, RZ ;  /* 0x0000000807077824 */ /* 0x001fca00078e00ff */
[----:B------:R-:W-:Y:S01]  /*111e0*/  LOP3.LUT R7, R7, 0x38, RZ, 0xc0, !PT ;  /* 0x0000003807077812 */ /* 0x000fe200078ec0ff */
[----:B--2---:R-:W-:-:S04]  /*111f0*/  IMAD R4, R4, UR4, RZ ;  /* 0x0000000404047c24 */ /* 0x004fc8000f8e02ff */
[----:B------:R-:W-:Y:S01]  /*11200*/  IMAD R4, R36, UR5, R4 ;  /* 0x0000000524047c24 */ /* 0x000fe2000f8e0204 */
[----:B------:R-:W-:-:S03]  /*11210*/  ULDC.64 UR4, c[0x0][0x2d8] ;  /* 0x0000b60000047ab9 */ /* 0x000fc60000000a00 */
[----:B------:R-:W-:Y:S02]  /*11220*/  IMAD.IADD R3, R3, 0x1, R4 ;  /* 0x0000000103037824 */ /* 0x000fe400078e0204 */
[----:B------:R-:W-:-:S04]  /*11230*/  IMAD.WIDE.U32 R2, R26, UR4, R2 ;  /* 0x000000041a027c25 */ /* 0x000fc8000f8e0002 */
[----:B------:R-:W-:Y:S01]  /*11240*/  IMAD R3, R26, UR5, R3 ;  /* 0x000000051a037c24 */ /* 0x000fe2000f8e0203 */
[----:B------:R-:W-:Y:S02]  /*11250*/  ULDC.64 UR4, c[0x0][0x2e0] ;  /* 0x0000b80000047ab9 */ /* 0x000fe40000000a00 */
[----:B------:R-:W-:Y:S02]  /*11260*/  IMAD R4, R21, UR4, RZ ;  /* 0x0000000415047c24 */ /* 0x000fe4000f8e02ff */
[----:B----4-:R-:W-:-:S04]  /*11270*/  IMAD.WIDE.U32 R2, R20, UR4, R2 ;  /* 0x0000000414027c25 */ /* 0x010fc8000f8e0002 */
[----:B------:R-:W-:Y:S01]  /*11280*/  IMAD R4, R20, UR5, R4 ;  /* 0x0000000514047c24 */ /* 0x000fe2000f8e0204 */
[----:B------:R-:W-:-:S03]  /*11290*/  ULDC.64 UR4, c[0x0][0x2d0] ;  /* 0x0000b40000047ab9 */ /* 0x000fc60000000a00 */
[----:B------:R-:W-:Y:S01]  /*112a0*/  IMAD.IADD R3, R3, 0x1, R4 ;  /* 0x0000000103037824 */ /* 0x000fe200078e0204 */
[----:B------:R-:W-:Y:S01]  /*112b0*/  SHF.R.S32.HI R4, RZ, 0x1f, R0 ;  /* 0x0000001fff047819 */ /* 0x000fe20000011400 */
[----:B------:R-:W0:Y:S04]  /*112c0*/  S2R R20, SR_TID.X ;  /* 0x0000000000147919 */ /* 0x000e280000002100 */
[----:B------:R-:W-:Y:S02]  /*112d0*/  IMAD R4, R4, UR4, RZ ;  /* 0x0000000404047c24 */ /* 0x000fe4000f8e02ff */
[----:B------:R-:W-:-:S04]  /*112e0*/  IMAD.WIDE.U32 R2, R0, UR4, R2 ;  /* 0x0000000400027c25 */ /* 0x000fc8000f8e0002 */
[----:B------:R-:W-:Y:S01]  /*112f0*/  IMAD R4, R0, UR5, R4 ;  /* 0x0000000500047c24 */ /* 0x000fe2000f8e0204 */
[----:B------:R-:W-:Y:S01]  /*11300*/  ULDC.64 UR4, c[0x0][0x2c8] ;  /* 0x0000b20000047ab9 */ /* 0x000fe20000000a00 */
[----:B------:R-:W-:-:S04]  /*11310*/  IMAD.MOV R0, RZ, RZ, -R0 ;  /* 0x000000ffff007224 */ /* 0x000fc800078e0a00 */
[----:B------:R-:W-:Y:S02]  /*11320*/  IMAD R0, R10, R0, R35 ;  /* 0x000000000a007224 */ /* 0x000fe400078e0223 */
[----:B------:R-:W-:-:S03]  /*11330*/  IMAD.IADD R3, R3, 0x1, R4 ;  /* 0x0000000103037824 */ /* 0x000fc600078e0204 */
[----:B------:R-:W-:Y:S01]  /*11340*/  SHF.R.S32.HI R4, RZ, 0x1f, R0 ;  /* 0x0000001fff047819 */ /* 0x000fe20000011400 */
[----:B------:R-:W-:-:S04]  /*11350*/  IMAD.WIDE.U32 R2, R0, UR4, R2 ;  /* 0x0000000400027c25 */ /* 0x000fc8000f8e0002 */
[----:B------:R-:W-:-:S04]  /*11360*/  IMAD R4, R4, UR4, RZ ;  /* 0x0000000404047c24 */ /* 0x000fc8000f8e02ff */
[----:B------:R-:W-:Y:S01]  /*11370*/  IMAD R4, R0, UR5, R4 ;  /* 0x0000000500047c24 */ /* 0x000fe2000f8e0204 */
[----:B------:R-:W-:Y:S02]  /*11380*/  ULDC.64 UR4, c[0x0][0x280] ;  /* 0x0000a00000047ab9 */ /* 0x000fe40000000a00 */
[----:B------:R-:W-:Y:S01]  /*11390*/  LEA R0, P0, R2, UR4, 0x1 ;  /* 0x0000000402007c11 */ /* 0x000fe2000f8008ff */
[----:B------:R-:W-:Y:S01]  /*113a0*/  IMAD.IADD R3, R3, 0x1, R4 ;  /* 0x0000000103037824 */ /* 0x000fe200078e0204 */
[----:B------:R-:W-:Y:S01]  /*113b0*/  ULDC UR4, c[0x0][0x2b8] ;  /* 0x0000ae0000047ab9 */ /* 0x000fe20000000800 */
[----:B0-----:R-:W-:-:S03]  /*113c0*/  LOP3.LUT R20, R20, 0x7f, RZ, 0xc0, !PT ;  /* 0x0000007f14147812 */ /* 0x001fc600078ec0ff */
[----:B------:R-:W-:Y:S01]  /*113d0*/  LEA.HI.X R2, R2, UR5, R3, 0x1, P0 ;  /* 0x0000000502027c11 */ /* 0x000fe200080f0c03 */
[----:B------:R-:W-:Y:S01]  /*113e0*/  UMOV UR5, 0xffffffff ;  /* 0xffffffff00057882 */ /* 0x000fe20000000000 */
[----:B------:R-:W-:Y:S02]  /*113f0*/  ISETP.GE.AND P0, PT, R7, UR4, PT ;  /* 0x0000000407007c0c */ /* 0x000fe4000bf06270 */
[----:B------:R-:W-:Y:S01]  /*11400*/  SHF.R.U32.HI R8, RZ, 0x3, R20 ;  /* 0x00000003ff087819 */ /* 0x000fe20000011614 */
[----:B------:R-:W-:Y:S10]  /*11410*/  BRA.DIV UR5, `(.L_x_4281) ;  /* 0x0000004605587947 */ /* 0x000ff4000b800000 */
[----:B------:R-:W0:Y:S01]  /*11420*/  SHFL.IDX PT, R5, R0, RZ, 0x181f ;  /* 0x00181fff00057589 */ /* 0x000e2200000e0000 */
[----:B-----5:R-:W-:Y:S01]  /*11430*/  IMAD R3, R9, R10, RZ ;  /* 0x0000000a09037224 */ /* 0x020fe200078e02ff */
[----:B------:R-:W-:Y:S01]  /*11440*/  LOP3.LUT R16, R16, 0xfffffeff, RZ, 0xc0, !PT ;  /* 0xfffffeff10107812 */ /* 0x000fe200078ec0ff */
[----:B------:R-:W-:Y:S01]  /*11450*/  IMAD R25, R25, 0x40, R8 ;  /* 0x0000004019197824 */ /* 0x000fe200078e0208 */
[----:B------:R-:W1:Y:S04]  /*11460*/  SHFL.IDX PT, R4, R2, RZ, 0x181f ;  /* 0x00181fff02047589 */ /* 0x000e6800000e0000 */
[----:B------:R-:W-:-:S13]  /*11470*/  ISETP.GE.AND P2, PT, R25, R3, PT ;  /* 0x000000031900720c */ /* 0x000fda0003f46270 */
[----:B------:R-:W-:Y:S02]  /*11480*/  @P2 LOP3.LUT R16, R16, 0x100, RZ, 0xfc, !PT ;  /* 0x0000010010102812 */ /* 0x000fe400078efcff */
[----:B0-----:R-:W-:Y:S02]  /*11490*/  @!P2 LEA R5, P1, R7, R5, 0x1 ;  /* 0x000000050705a211 */ /* 0x001fe400078208ff */
[----:B------:R-:W-:-:S03]  /*114a0*/  LOP3.LUT R16, R16, 0xffffff7f, RZ, 0xc0, !PT ;  /* 0xffffff7f10107812 */ /* 0x000fc600078ec0ff */
        /* <DEDUP_REMOVED lines=10> */
[----:B------:R-:W-:-:S04]  /*11550*/  @P2 LOP3.LUT R16, R16, 0x80, RZ, 0xfc, !PT ;  /* 0x0000008010102812 */ /* 0x000fc800078efcff */
[----:B------:R-:W-:Y:S02]  /*11560*/  LOP3.LUT R16, R16, 0xffffffbf, RZ, 0xc0, !PT ;  /* 0xffffffbf10107812 */ /* 0x000fe400078ec0ff */
        /* <DEDUP_REMOVED lines=11> */
[----:B------:R-:W-:-:S02]  /*11620*/  @P2 LOP3.LUT R16, R16, 0x40, RZ, 0xfc, !PT ;  /* 0x0000004010102812 */ /* 0x000fc400078efcff */
[----:B0-----:R-:W-:-:S05]  /*11630*/  @!P2 LEA R5, P1, R7, R5, 0x1 ;  /* 0x000000050705a211 */ /* 0x001fca00078208ff */
[----:B-1----:R-:W-:-:S05]  /*11640*/  @!P2 IMAD.X R4, RZ, RZ, R4, P1 ;  /* 0x000000ffff04a224 */ /* 0x002fca00008e0604 */
[----:B------:R-:W-:-:S04]  /*11650*/  @!P2 LOP3.LUT R5, R5, R4, RZ, 0x3c, !PT ;  /* 0x000000040505a212 */ /* 0x000fc800078e3cff */
[----:B------:R-:W-:-:S04]  /*11660*/  @!P2 LOP3.LUT R4, R5, R4, RZ, 0x3c, !PT ;  /* 0x000000040504a212 */ /* 0x000fc800078e3cff */
[----:B------:R-:W-:-:S05]  /*11670*/  @!P2 LOP3.LUT R5, R5, R4, RZ, 0x3c, !PT ;  /* 0x000000040505a212 */ /* 0x000fca00078e3cff */
[----:B------:R0:W-:Y:S04]  /*11680*/  @!P2 LDGSTS.E.BYPASS.LTC128B.128 [R19+0x21400], desc[UR44][R4.64], !P0 ;  /* 0x214000000413afae */ /* 0x0001e8000c101d6c */
[----:B0-----:R0:W1:Y:S02]  /*11690*/  SHFL.IDX PT, R4, R2, 0x3, 0x181f ;  /* 0x00781f0002047f89 */ /* 0x00106400000e0000 */
.L_x_4363:
[----:B------:R-:W-:Y:S01]  /*116a0*/  VIADD R25, R25, 0x30 ;  /* 0x0000003019197836 */ /* 0x000fe20000000000 */
[----:B------:R-:W-:-:S04]  /*116b0*/  LOP3.LUT R16, R16, 0xfffeffff, RZ, 0xc0, !PT ;  /* 0xfffeffff10107812 */ /* 0x000fc800078ec0ff */
[----:B------:R-:W-:-:S13]  /*116c0*/  ISETP.GE.AND P2, PT, R25, R3, PT ;  /* 0x000000031900720c */ /* 0x000fda0003f46270 */
[----:B0-----:R-:W-:Y:S02]  /*116d0*/  @!P2 LEA R2, P1, R7, R0, 0x1 ;  /* 0x000000000702a211 */ /* 0x001fe400078208ff */
[----:B------:R-:W-:-:S03]  /*116e0*/  @P2 LOP3.LUT R16, R16, 0x10000, RZ, 0xfc, !PT ;  /* 0x0001000010102812 */ /* 0x000fc600078efcff */
[----:B-1----:R-:W-:-:S05]  /*116f0*/  @!P2 IMAD.X R3, RZ, RZ, R4, P1 ;  /* 0x000000ffff03a224 */ /* 0x002fca00008e0604 */
[----:B------:R-:W-:Y:S01]  /*11700*/  @!PT LDS RZ, [RZ] ;  /* 0x00000000fffff984 */ /* 0x000fe20000000800 */
[----:B------:R-:W-:Y:S01]  /*11710*/  @!PT LDS RZ, [RZ] ;  /* 0x00000000fffff984 */ /* 0x000fe20000000800 */
[----:B------:R-:W-:Y:S01]  /*11720*/  @!PT LDS RZ, [RZ] ;  /* 0x00000000fffff984 */ /* 0x000fe20000000800 */
[----:B------:R0:W-:Y:S01]  /*11730*/  @!P2 LDGSTS.E.BYPASS.LTC128B.128 [R19+0x21c00], desc[UR44][R2.64], !P0 ;  /* 0x21c000000213afae */ /* 0x0001e2000c101d6c */
[----:B------:R-:W-:Y:S01]  /*11740*/  PLOP3.LUT P0, PT, PT, PT, PT, 0x80, 0x0 ;  /* 0x000000000000781c */ /* 0x000fe20003f0f070 */
[----:B------:R-:W-:-:S12]  /*11750*/  NOP ;  /* 0x0000000000007918 */ /* 0x000fd80000000000 */
.L_x_4282:
[----:B------:R-:W-:Y:S02]  /*11760*/  PLOP3.LUT P1, PT, P1, P0, PT, 0xa2, 0x0 ;  /* 0x000000000000781c */ /* 0x000fe40000f21472 */
[----:B------:R-:W-:-:S08]  /*11770*/  @P0 R2UR P1, UR4, R17 ;  /* 0x00000000110402ca */ /* 0x000fd00000020000 */
[----:B------:R-:W-:-:S05]  /*11780*/  @P0 PLOP3.LUT P0, PT, P1, PT, PT, 0x80, 0x0 ;  /* 0x000000000000081c */ /* 0x000fca0000f0f070 */
[----:B------:R-:W-:Y:S01]  /*11790*/  @!P1 SYNCS.ARRIVE.TRANS64.RED.A0T1 RZ, [UR4+0x38800], RZ ;  /* 0x038800ffffff99a7 */ /* 0x000fe20008200404 */
[----:B------:R-:W-:Y:S07]  /*117a0*/  @!P1 ARRIVES.LDGSTSBAR.64.TRANSCNT [UR4+0x38800] ;  /* 0x03880000ff0099b0 */ /* 0x000fee0008000a84 */
[----:B------:R-:W-:Y:S05]  /*117b0*/  @P0 BRA.U.ANY `(.L_x_4282) ;  /* 0xfffffffd00e80947 */ /* 0x000fea000393ffff */
[----:B------:R-:W-:Y:S01]  /*117c0*/  NOP ;  /* 0x0000000000007918 */ /* 0x000fe20000000000 */
[----:B------:R-:W-:Y:S01]  /*117d0*/  VIADD R0, R17, 0x26400 ;  /* 0x0002640011007836 */ /* 0x000fe20000000000 */
[----:B------:R1:W-:Y:S01]  /*117e0*/  SYNCS.ARRIVE.TRANS64.A1T0 RZ, [R17+URZ+0x38800], RZ ;  /* 0x038800ff11ff79a7 */ /* 0x0003e2000810003f */
[----:B------:R-:W-:Y:S03]  /*117f0*/  BSSY B6, `(.L_x_4283) ;  /* 0x0000013000067945 */ /* 0x000fe60003800000 */
[----:B------:R-:W-:-:S13]  /*11800*/  LOP3.LUT P0, RZ, R0, 0x3ff, RZ, 0xc0, !PT ;  /* 0x000003ff00ff7812 */ /* 0x000fda000780c0ff */
[----:B-1----:R-:W-:Y:S05]  /*11810*/  @!P0 BRA `(.L_x_4284) ;  /* 0x0000000000408947 */ /* 0x002fea0003800000 */
        /* <DEDUP_REMOVED lines=16> */
.L_x_4284:
[----:B------:R-:W-:Y:S05]  /*11920*/  BSYNC B6 ;  /* 0x0000000000067941 */ /* 0x000fea0003800000 */
.L_x_4283:
[----:B------:R-:W2:Y:S01]  /*11930*/  LDL.LU R25, [R1+0x8] ;  /* 0x0000080001197983 */ /* 0x000ea20000300800 */
[----:B0-----:R-:W0:Y:S01]  /*11940*/  LDC R2, c[0x0][0x448] ;  /* 0x00011200ff027b82 */ /* 0x001e220000000800 */
[----:B------:R-:W-:Y:S02]  /*11950*/  ULDC.64 UR4, c[0x0][0x398] ;  /* 0x0000e60000047ab9 */ /* 0x000fe40000000a00 */
[----:B------:R-:W3:Y:S04]  /*11960*/  LDL.LU R21, [R1+0x10] ;  /* 0x0000100001157983 */ /* 0x000ee80000300800 */
[----:B------:R-:W4:Y:S01]  /*11970*/  LDL.LU R20, [R1+0x4] ;  /* 0x0000040001147983 */ /* 0x000f220000300800 */
[----:B0-----:R-:W-:-:S13]  /*11980*/  ISETP.NE.AND P6, PT, R2, 0x1, PT ;  /* 0x000000010200780c */ /* 0x001fda0003fc5270 */
[----:B------:R-:W0:Y:S08]  /*11990*/  @P6 LDC R3, c[0x0][0x44c] ;  /* 0x00011300ff036b82 */ /* 0x000e300000000800 */
[----:B------:R-:W1:Y:S01]  /*119a0*/  @P6 LDC R2, c[0x0][0x450] ;  /* 0x00011400ff026b82 */ /* 0x000e620000000800 */
[----:B------:R-:W-:Y:S02]  /*119b0*/  IMAD.MOV.U32 R0, RZ, RZ, R35 ;  /* 0x000000ffff007224 */ /* 0x000fe400078e0023 */
[----:B0-----:R-:W-:-:S05]  /*119c0*/  @P6 IMAD.HI.U32 R3, R35, R3, RZ ;  /* 0x0000000323036227 */ /* 0x001fca00078e00ff */
[----:B-1----:R-:W-:Y:S01]  /*119d0*/  @P6 SHF.R.U32.HI R0, RZ, R2, R3 ;  /* 0x00000002ff006219 */ /* 0x002fe20000011603 */
[----:B------:R-:W-:-:S03]  /*119e0*/  IMAD.WIDE.U32 R2, R36, UR4, RZ ;  /* 0x0000000424027c25 */ /* 0x000fc6000f8e00ff */
[----:B------:R-:W-:Y:S01]  /*119f0*/  SHF.R.S32.HI R5, RZ, 0x1f, R0 ;  /* 0x0000001fff057819 */ /* 0x000fe20000011400 */
[----:B------:R-:W0:Y:S01]  /*11a00*/  S2R R8, SR_TID.X ;  /* 0x0000000000087919 */ /* 0x000e220000002100 */
[----:B------:R-:W-:Y:S01]  /*11a10*/  LOP3.LUT R16, R16, 0xfffff7ff, RZ, 0xc0, !PT ;  /* 0xfffff7ff10107812 */ /* 0x000fe200078ec0ff */
        /* <DEDUP_REMOVED lines=9> */
[----:B---3--:R-:W-:Y:S02]  /*11ab0*/  IMAD R4, R21, UR4, RZ ;  /* 0x0000000415047c24 */ /* 0x008fe4000f8e02ff */
[----:B------:R-:W0:Y:S01]  /*11ac0*/  S2R R21, SR_TID.X ;  /* 0x0000000000157919 */ /* 0x000e220000002100 */
[----:B----4-:R-:W-:Y:S01]  /*11ad0*/  IMAD.WIDE.U32 R2, R20, UR4, R2 ;  /* 0x0000000414027c25 */ /* 0x010fe2000f8e0002 */
[----:B------:R-:W-:-:S03]  /*11ae0*/  ULDC UR4, c[0x0][0x448] ;  /* 0x0001120000047ab9 */ /* 0x000fc60000000800 */
[----:B------:R-:W-:Y:S02]  /*11af0*/  IMAD R4, R20, UR5, R4 ;  /* 0x0000000514047c24 */ /* 0x000fe4000f8e0204 */
[----:B------:R-:W1:Y:S02]  /*11b00*/  S2R R20, SR_TID.X ;  /* 0x0000000000147919 */ /* 0x000e640000002100 */
[----:B------:R-:W-:Y:S02]  /*11b10*/  IMAD.IADD R3, R3, 0x1, R4 ;  /* 0x0000000103037824 */ /* 0x000fe400078e0204 */
[----:B------:R-:W-:-:S04]  /*11b20*/  IMAD.MOV R4, RZ, RZ, -R0 ;  /* 0x000000ffff047224 */ /* 0x000fc800078e0a00 */
[----:B------:R-:W-:Y:S01]  /*11b30*/  IMAD R4, R4, UR4, R35 ;  /* 0x0000000404047c24 */ /* 0x000fe2000f8e0223 */
[----:B------:R-:W-:Y:S02]  /*11b40*/  ULDC.64 UR4, c[0x0][0x3d0] ;  /* 0x0000f40000047ab9 */ /* 0x000fe40000000a00 */
[----:B------:R-:W-:Y:S02]  /*11b50*/  IMAD R5, R5, UR4, RZ ;  /* 0x0000000405057c24 */ /* 0x000fe4000f8e02ff */
[----:B------:R-:W-:-:S04]  /*11b60*/  IMAD.WIDE.U32 R2, R0, UR4, R2 ;  /* 0x0000000400027c25 */ /* 0x000fc8000f8e0002 */
[----:B------:R-:W-:Y:S01]  /*11b70*/  IMAD R5, R0, UR5, R5 ;  /* 0x0000000500057c24 */ /* 0x000fe2000f8e0205 */
[----:B------:R-:W-:Y:S01]  /*11b80*/  SHF.R.S32.HI R0, RZ, 0x1f, R4 ;  /* 0x0000001fff007819 */ /* 0x000fe20000011404 */
[----:B------:R-:W-:Y:S02]  /*11b90*/  ULDC.64 UR4, c[0x0][0x3c8] ;  /* 0x0000f20000047ab9 */ /* 0x000fe40000000a00 */
[----:B------:R-:W-:Y:S02]  /*11ba0*/  IMAD.IADD R3, R3, 0x1, R5 ;  /* 0x0000000103037824 */ /* 0x000fe400078e0205 */
[----:B------:R-:W-:Y:S02]  /*11bb0*/  IMAD R0, R0, UR4, RZ ;  /* 0x0000000400007c24 */ /* 0x000fe4000f8e02ff */
[----:B0-----:R-:W-:Y:S02]  /*11bc0*/  IMAD.SHL.U32 R21, R21, 0x8, RZ ;  /* 0x0000000815157824 */ /* 0x001fe400078e00ff */
[----:B------:R-:W-:-:S02]  /*11bd0*/  IMAD R0, R4, UR5, R0 ;  /* 0x0000000504007c24 */ /* 0x000fc4000f8e0200 */
[----:B------:R-:W-:Y:S01]  /*11be0*/  IMAD.WIDE.U32 R2, R4, UR4, R2 ;  /* 0x0000000404027c25 */ /* 0x000fe2000f8e0002 */
[----:B------:R-:W-:Y:S01]  /*11bf0*/  LOP3.LUT R21, R21, 0x38, RZ, 0xc0, !PT ;  /* 0x0000003815157812 */ /* 0x000fe200078ec0ff */
[----:B------:R-:W-:Y:S02]  /*11c00*/  ULDC.64 UR4, c[0x0][0x390] ;  /* 0x0000e40000047ab9 */ /* 0x000fe40000000a00 */
[----:B-1----:R-:W-:Y:S01]  /*11c10*/  IMAD.SHL.U32 R20, R20, 0x8, RZ ;  /* 0x0000000814147824 */ /* 0x002fe200078e00ff */
[----:B------:R-:W-:Y:S01]  /*11c20*/  LOP3.LUT R7, R21, 0x80, RZ, 0xfc, !PT ;  /* 0x0000008015077812 */ /* 0x000fe200078efcff */
[----:B------:R-:W-:Y:S01]  /*11c30*/  IMAD.IADD R6, R3, 0x1, R0 ;  /* 0x0000000103067824 */ /* 0x000fe200078e0200 */
[----:B------:R-:W0:Y:S01]  /*11c40*/  S2R R25, SR_TID.X ;  /* 0x0000000000197919 */ /* 0x000e220000002100 */
[----:B------:R-:W-:Y:S01]  /*11c50*/  LEA R0, P0, R2, UR4, 0x1 ;  /* 0x0000000402007c11 */ /* 0x000fe2000f8008ff */
[----:B------:R-:W-:Y:S01]  /*11c60*/  ULDC UR4, c[0x0][0x3b8] ;  /* 0x0000ee0000047ab9 */ /* 0x000fe20000000800 */
[----:B------:R-:W-:Y:S01]  /*11c70*/  LOP3.LUT R20, R20, 0x38, RZ, 0xc0, !PT ;  /* 0x0000003814147812 */ /* 0x000fe200078ec0ff */
[----:B------:R-:W1:Y:S01]  /*11c80*/  S2R R21, SR_TID.X ;  /* 0x0000000000157919 */ /* 0x000e620000002100 */
[----:B------:R-:W-:-:S02]  /*11c90*/  ISETP.GE.AND P4, PT, R7, UR4, PT ;  /* 0x0000000407007c0c */ /* 0x000fc4000bf86270 */
[C---:B------:R-:W-:Y:S02]  /*11ca0*/  LOP3.LUT R9, R20.reuse, 0x40, RZ, 0xfc, !PT ;  /* 0x0000004014097812 */ /* 0x040fe400078efcff */
[----:B------:R-:W-:Y:S02]  /*11cb0*/  LOP3.LUT R7, R20, 0x100, RZ, 0xfc, !PT ;  /* 0x0000010014077812 */ /* 0x000fe400078efcff */
[----:B------:R-:W2:Y:S01]  /*11cc0*/  S2R R20, SR_TID.X ;  /* 0x0000000000147919 */ /* 0x000ea20000002100 */
[----:B------:R-:W-:Y:S02]  /*11cd0*/  ISETP.GE.AND P1, PT, R8, UR4, PT ;  /* 0x0000000408007c0c */ /* 0x000fe4000bf26270 */
[----:B------:R-:W-:Y:S02]  /*11ce0*/  ISETP.GE.AND P5, PT, R9, UR4, PT ;  /* 0x0000000409007c0c */ /* 0x000fe4000bfa6270 */
[----:B------:R-:W-:Y:S02]  /*11cf0*/  ISETP.GE.AND P2, PT, R7, UR4, PT ;  /* 0x0000000407007c0c */ /* 0x000fe4000bf46270 */
[----:B------:R-:W-:-:S02]  /*11d00*/  LEA.HI.X R6, R2, UR5, R6, 0x1, P0 ;  /* 0x0000000502067c11 */ /* 0x000fc400080f0c06 */
[----:B------:R-:W-:Y:S01]  /*11d10*/  SEL R2, RZ, 0x1, P1 ;  /* 0x00000001ff027807 */ /* 0x000fe20000800000 */
[----:B0-----:R-:W-:Y:S02]  /*11d20*/  IMAD.SHL.U32 R25, R25, 0x8, RZ ;  /* 0x0000000819197824 */ /* 0x001fe400078e00ff */
[----:B-1----:R-:W-:-:S03]  /*11d30*/  IMAD.SHL.U32 R21, R21, 0x8, RZ ;  /* 0x0000000815157824 */ /* 0x002fc600078e00ff */
[----:B------:R-:W-:Y:S01]  /*11d40*/  LOP3.LUT R25, R25, 0x38, RZ, 0xc0, !PT ;  /* 0x0000003819197812 */ /* 0x000fe200078ec0ff */
[----:B--2---:R-:W-:-:S03]  /*11d50*/  IMAD.SHL.U32 R20, R20, 0x8, RZ ;  /* 0x0000000814147824 */ /* 0x004fc600078e00ff */
[----:B------:R-:W-:Y:S02]  /*11d60*/  LOP3.LUT R7, R25, 0xc0, RZ, 0xfc, !PT ;  /* 0x000000c019077812 */ /* 0x000fe400078efcff */
[----:B------:R-:W-:Y:S02]  /*11d70*/  LOP3.LUT R21, R21, 0x38, RZ, 0xc0, !PT ;  /* 0x0000003815157812 */ /* 0x000fe400078ec0ff */
[----:B------:R-:W-:Y:S02]  /*11d80*/  LOP3.LUT R20, R20, 0x38, RZ, 0xc0, !PT ;  /* 0x0000003814147812 */ /* 0x000fe400078ec0ff */
[----:B------:R-:W-:Y:S02]  /*11d90*/  SEL R3, RZ, 0x4, P4 ;  /* 0x00000004ff037807 */ /* 0x000fe40002000000 */
[----:B------:R-:W-:Y:S02]  /*11da0*/  SEL R4, RZ, 0x2, P5 ;  /* 0x00000002ff047807 */ /* 0x000fe40002800000 */
[----:B------:R-:W-:-:S02]  /*11db0*/  ISETP.GE.AND P3, PT, R7, UR4, PT ;  /* 0x0000000407007c0c */ /* 0x000fc4000bf66270 */
[----:B------:R-:W-:Y:S02]  /*11dc0*/  LOP3.LUT R7, R21, 0x180, RZ, 0xfc, !PT ;  /* 0x0000018015077812 */ /* 0x000fe400078efcff */
[----:B------:R-:W-:Y:S02]  /*11dd0*/  LOP3.LUT R9, R20, 0x140, RZ, 0xfc, !PT ;  /* 0x0000014014097812 */ /* 0x000fe400078efcff */
[----:B------:R-:W-:Y:S02]  /*11de0*/  IADD3 R2, R3, R4, R2 ;  /* 0x0000000403027210 */ /* 0x000fe40007ffe002 */
[----:B------:R-:W-:Y:S02]  /*11df0*/  SEL R3, RZ, 0x10, P2 ;  /* 0x00000010ff037807 */ /* 0x000fe40001000000 */
[----:B------:R-:W-:Y:S02]  /*11e00*/  SEL R4, RZ, 0x8, P3 ;  /* 0x00000008ff047807 */ /* 0x000fe40001800000 */
[----:B------:R-:W-:-:S02]  /*11e10*/  @P1 LOP3.LUT R16, R16, 0x800, RZ, 0xfc, !PT ;  /* 0x0000080010101812 */ /* 0x000fc400078efcff */
[----:B------:R-:W-:Y:S02]  /*11e20*/  ISETP.GE.AND P0, PT, R7, UR4, PT ;  /* 0x0000000407007c0c */ /* 0x000fe4000bf06270 */
[----:B------:R-:W-:Y:S02]  /*11e30*/  LOP3.LUT R7, R20, 0x1c0, RZ, 0xfc, !PT ;  /* 0x000001c014077812 */ /* 0x000fe400078efcff */
[----:B------:R-:W-:Y:S02]  /*11e40*/  ISETP.GE.AND P1, PT, R9, UR4, PT ;  /* 0x0000000409007c0c */ /* 0x000fe4000bf26270 */
[----:B------:R-:W-:Y:S02]  /*11e50*/  IADD3 R4, R3, R2, R4 ;  /* 0x0000000203047210 */ /* 0x000fe40007ffe004 */
[----:B------:R-:W-:Y:S02]  /*11e60*/  SEL R2, RZ, 0x40, P0 ;  /* 0x00000040ff027807 */ /* 0x000fe40000000000 */
[----:B------:R-:W-:-:S02]  /*11e70*/  SEL R3, RZ, 0x20, P1 ;  /* 0x00000020ff037807 */ /* 0x000fc40000800000 */
[----:B------:R-:W-:Y:S01]  /*11e80*/  ISETP.GE.AND P0, PT, R7, UR4, PT ;  /* 0x0000000407007c0c */ /* 0x000fe2000bf06270 */
[----:B------:R-:W-:Y:S01]  /*11e90*/  UMOV UR4, 0xffffffff ;  /* 0xffffffff00047882 */ /* 0x000fe20000000000 */
[----:B------:R-:W-:Y:S02]  /*11ea0*/  IADD3 R4, R2, R4, R3 ;  /* 0x0000000402047210 */ /* 0x000fe40007ffe003 */
[----:B------:R-:W-:-:S05]  /*11eb0*/  SEL R5, RZ, 0x80, P0 ;  /* 0x00000080ff057807 */ /* 0x000fca0000000000 */
[----:B------:R-:W-:Y:S01]  /*11ec0*/  IMAD.IADD R5, R4, 0x1, R5 ;  /* 0x0000000104057824 */ /* 0x000fe200078e0205 */
[----:B------:R-:W-:Y:S06]  /*11ed0*/  BRA.DIV UR4, `(.L_x_4285) ;  /* 0x0000004204047947 */ /* 0x000fec000b800000 */
[C---:B------:R-:W-:Y:S01]  /*11ee0*/  LOP3.LUT P6, RZ, R16.reuse, 0x40, RZ, 0xc0, !PT ;  /* 0x0000004010ff7812 */ /* 0x040fe200078cc0ff */
[----:B------:R-:W0:Y:S01]  /*11ef0*/  SHFL.IDX PT, R3, R0, RZ, 0x181f ;  /* 0x00181fff00037589 */ /* 0x000e2200000e0000 */
[----:B------:R-:W-:-:S03]  /*11f00*/  LOP3.LUT R16, R16, 0xffbfffff, RZ, 0xc0, !PT ;  /* 0xffbfffff10107812 */ /* 0x000fc600078ec0ff */
[----:B------:R-:W1:Y:S08]  /*11f10*/  SHFL.IDX PT, R2, R6, RZ, 0x181f ;  /* 0x00181fff06027589 */ /* 0x000e7000000e0000 */
[----:B------:R-:W-:-:S04]  /*11f20*/  @P6 LOP3.LUT R16, R16, 0x400000, RZ, 0xfc, !PT ;  /* 0x0040000010106812 */ /* 0x000fc800078efcff */
[C---:B------:R-:W-:Y:S02]  /*11f30*/  LOP3.LUT P6, RZ, R16.reuse, 0x80, RZ, 0xc0, !PT ;  /* 0x0000008010ff7812 */ /* 0x040fe400078cc0ff */
[----:B------:R-:W-:-:S11]  /*11f40*/  LOP3.LUT R16, R16, 0xff7fffff, RZ, 0xc0, !PT ;  /* 0xff7fffff10107812 */ /* 0x000fd600078ec0ff */
[----:B------:R-:W-:-:S04]  /*11f50*/  @P6 LOP3.LUT R16, R16, 0x800000, RZ, 0xfc, !PT ;  /* 0x0080000010106812 */ /* 0x000fc800078efcff */
[----:B------:R-:W-:-:S13]  /*11f60*/  LOP3.LUT P6, RZ, R16, 0x100, RZ, 0xc0, !PT ;  /* 0x0000010010ff7812 */ /* 0x000fda00078cc0ff */
[----:B0-----:R-:W-:Y:S02]  /*11f70*/  @!P6 LEA R3, P0, R8, R3, 0x1 ;  /* 0x000000030803e211 */ /* 0x001fe400078008ff */
[----:B------:R-:W-:-:S03]  /*11f80*/  @!P6 LOP3.LUT R7, R4, 0x40, RZ, 0xc0, !PT ;  /* 0x000000400407e812 */ /* 0x000fc600078ec0ff */
[----:B-1----:R-:W-:Y:S01]  /*11f90*/  @!P6 IMAD.X R2, RZ, RZ, R2, P0 ;  /* 0x000000ffff02e224 */ /* 0x002fe200000e0602 */
[----:B------:R-:W-:Y:S02]  /*11fa0*/  LOP3.LUT P0, RZ, R16, 0x800, RZ, 0xc0, !PT ;  /* 0x0000080010ff7812 */ /* 0x000fe4000780c0ff */
[----:B------:R-:W-:Y:S02]  /*11fb0*/  @!P6 SHF.R.U32.HI R7, RZ, 0x2, R7 ;  /* 0x00000002ff07e819 */ /* 0x000fe40000011607 */
[----:B------:R-:W-:-:S04]  /*11fc0*/  @!P6 LOP3.LUT R3, R3, R2, RZ, 0x3c, !PT ;  /* 0x000000020303e212 */ /* 0x000fc800078e3cff */
[----:B------:R-:W-:-:S04]  /*11fd0*/  @!P6 LOP3.LUT R2, R3, R2, RZ, 0x3c, !PT ;  /* 0x000000020302e212 */ /* 0x000fc800078e3cff */
[----:B------:R-:W-:-:S05]  /*11fe0*/  @!P6 LOP3.LUT R3, R3, R2, RZ, 0x3c, !PT ;  /* 0x000000020303e212 */ /* 0x000fca00078e3cff */
[----:B------:R-:W-:Y:S01]  /*11ff0*/  @!PT LDS RZ, [RZ] ;  /* 0x00000000fffff984 */ /* 0x000fe20000000800 */
[----:B------:R-:W-:Y:S01]  /*12000*/  @!P6 LDGSTS.E.BYPASS.LTC128B.128 [R19+0x26400], desc[UR44][R2.64], !P0 ;  /* 0x264000000213efae */ /* 0x000fe2000c101d6c */
[----:B------:R-:W-:Y:S02]  /*12010*/  @!P6 ISETP.NE.U32.AND P0, PT, R7, RZ, PT ;  /* 0x000000ff0700e20c */ /* 0x000fe40003f05070 */
[----:B------:R-:W-:Y:S01]  /*12020*/  @!P6 LOP3.LUT R7, R5, 0x80, RZ, 0xc0, !PT ;  /* 0x000000800507e812 */ /* 0x000fe200078ec0ff */
[----:B------:R-:W-:Y:S03]  /*12030*/  @!P6 LDGSTS.E.BYPASS.LTC128B.128 [R19+0x28400], desc[UR44][R2.64+0x80], !P5 ;  /* 0x284000800213efae */ /* 0x000fe6000e901d6c */
[----:B------:R-:W-:Y:S01]  /*12040*/  @!P6 SHF.R.U32.HI R7, RZ, 0x3, R7 ;  /* 0x00000003ff07e819 */ /* 0x000fe20000011607 */
[----:B------:R-:W-:Y:S04]  /*12050*/  @!P6 LDGSTS.E.BYPASS.LTC128B.128 [R19+0x2a400], desc[UR44][R2.64+0x100], !P4 ;  /* 0x2a4001000213efae */ /* 0x000fe8000e101d6c */
[----:B------:R-:W-:Y:S04]  /*12060*/  @!P6 LDGSTS.E.BYPASS.LTC128B.128 [R19+0x2c400], desc[UR44][R2.64+0x180], !P3 ;  /* 0x2c4001800213efae */ /* 0x000fe8000d901d6c */
[----:B------:R-:W-:Y:S04]  /*12070*/  @!P6 LDGSTS.E.BYPASS.LTC128B.128 [R19+0x2e400], desc[UR44][R2.64+0x200], !P2 ;  /* 0x2e4002000213efae */ /* 0x000fe8000d101d6c */
[----:B------:R-:W-:Y:S04]  /*12080*/  @!P6 LDGSTS.E.BYPASS.LTC128B.128 [R19+0x30400], desc[UR44][R2.64+0x280], !P1 ;  /* 0x304002800213efae */ /* 0x000fe8000c901d6c */
[----:B------:R-:W-:Y:S01]  /*12090*/  @!P6 LDGSTS.E.BYPASS.LTC128B.128 [R19+0x32400], desc[UR44][R2.64+0x300], P0 ;  /* 0x324003000213efae */ /* 0x000fe20008101d6c */
[----:B------:R-:W-:-:S03]  /*120a0*/  @!P6 ISETP.NE.U32.AND P0, PT, R7, RZ, PT ;  /* 0x000000ff0700e20c */ /* 0x000fc60003f05070 */
[----:B------:R-:W-:Y:S10]  /*120b0*/  SHFL.IDX PT, R7, R6, 0x1, 0x181f ;  /* 0x00381f0006077f89 */ /* 0x000ff400000e0000 */
[----:B------:R0:W-:Y:S01]  /*120c0*/  @!P6 LDGSTS.E.BYPASS.LTC128B.128 [R19+0x34400], desc[UR44][R2.64+0x380], P0 ;  /* 0x344003800213efae */ /* 0x0001e20008101d6c */
[----:B------:R-:W-:-:S03]  /*120d0*/  LOP3.LUT P6, RZ, R16, 0x800000, RZ, 0xc0, !PT ;  /* 0x0080000010ff7812 */ /* 0x000fc600078cc0ff */
[----:B0-----:R-:W0:Y:S10]  /*120e0*/  SHFL.IDX PT, R2, R0, 0x1, 0x181f ;  /* 0x00381f0000027f89 */ /* 0x001e3400000e0000 */
[----:B0-----:R-:W-:-:S05]  /*120f0*/  @!P6 LEA R2, P0, R8, R2, 0x1 ;  /* 0x000000020802e211 */ /* 0x001fca00078008ff */
[----:B------:R-:W-:Y:S01]  /*12100*/  @!P6 IMAD.X R3, RZ, RZ, R7, P0 ;  /* 0x000000ffff03e224 */ /* 0x000fe200000e0607 */
[----:B------:R-:W-:Y:S02]  /*12110*/  LOP3.LUT P0, RZ, R16, 0x800, RZ, 0xc0, !PT ;  /* 0x0000080010ff7812 */ /* 0x000fe4000780c0ff */
[----:B------:R-:W-:-:S04]  /*12120*/  @!P6 LOP3.LUT R7, R4, 0x40, RZ, 0xc0, !PT ;  /* 0x000000400407e812 */ /* 0x000fc800078ec0ff */
[----:B------:R-:W-:-:S07]  /*12130*/  @!P6 SHF.R.U32.HI R7, RZ, 0x2, R7 ;  /* 0x00000002ff07e819 */ /* 0x000fce0000011607 */
        /* <DEDUP_REMOVED lines=11> */
[----:B------:R-:W-:Y:S04]  /*121f0*/  SHFL.IDX PT, R7, R6, 0x2, 0x181f ;  /* 0x00581f0006077f89 */ /* 0x000fe800000e0000 */
[----:B------:R-:W-:Y:S06]  /*12200*/  SHFL.IDX PT, R6, R6, 0x3, 0x181f ;  /* 0x00781f0006067f89 */ /* 0x000fec00000e0000 */
[----:B------:R0:W-:Y:S01]  /*12210*/  @!P6 LDGSTS.E.BYPASS.LTC128B.128 [R19+0x34c00], desc[UR44][R2.64+0x380], P0 ;  /* 0x34c003800213efae */ /* 0x0001e20008101d6c */
[----:B------:R-:W-:-:S03]  /*12220*/  LOP3.LUT P6, RZ, R16, 0x400000, RZ, 0xc0, !PT ;  /* 0x0040000010ff7812 */ /* 0x000fc600078cc0ff */
[----:B0-----:R-:W0:Y:S04]  /*12230*/  SHFL.IDX PT, R2, R0, 0x2, 0x181f ;  /* 0x00581f0000027f89 */ /* 0x001e2800000e0000 */
[----:B------:R-:W1:Y:S06]  /*12240*/  SHFL.IDX PT, R0, R0, 0x3, 0x181f ;  /* 0x00781f0000007f89 */ /* 0x000e6c00000e0000 */
[----:B0-----:R-:W-:-:S05]  /*12250*/  @!P6 LEA R2, P0, R8, R2, 0x1 ;  /* 0x000000020802e211 */ /* 0x001fca00078008ff */
[----:B------:R-:W-:Y:S01]  /*12260*/  @!P6 IMAD.X R3, RZ, RZ, R7, P0 ;  /* 0x000000ffff03e224 */ /* 0x000fe200000e0607 */
[----:B------:R-:W-:Y:S02]  /*12270*/  LOP3.LUT P0, RZ, R16, 0x800, RZ, 0xc0, !PT ;  /* 0x0000080010ff7812 */ /* 0x000fe4000780c0ff */
[----:B------:R-:W-:-:S04]  /*12280*/  @!P6 LOP3.LUT R7, R4, 0x40, RZ, 0xc0, !PT ;  /* 0x000000400407e812 */ /* 0x000fc800078ec0ff */
[----:B------:R-:W-:-:S07]  /*12290*/  @!P6 SHF.R.U32.HI R7, RZ, 0x2, R7 ;  /* 0x00000002ff07e819 */ /* 0x000fce0000011607 */
[----:B------:R0:W-:Y:S01]  /*122a0*/  @!P6 LDGSTS.E.BYPASS.LTC128B.128 [R19+0x27400], desc[UR44][R2.64], !P0 ;  /* 0x274000000213efae */ /* 0x0001e2000c101d6c */
[----:B------:R-:W-:Y:S02]  /*122b0*/  @!P6 ISETP.NE.U32.AND P0, PT, R7, RZ, PT ;  /* 0x000000ff0700e20c */ /* 0x000fe40003f05070 */
[----:B------:R-:W-:Y:S01]  /*122c0*/  @!P6 LOP3.LUT R7, R5, 0x80, RZ, 0xc0, !PT ;  /* 0x000000800507e812 */ /* 0x000fe200078ec0ff */
[----:B------:R0:W-:Y:S03]  /*122d0*/  @!P6 LDGSTS.E.BYPASS.LTC128B.128 [R19+0x29400], desc[UR44][R2.64+0x80], !P5 ;  /* 0x294000800213efae */ /* 0x0001e6000e901d6c */
[----:B------:R-:W-:Y:S01]  /*122e0*/  @!P6 SHF.R.U32.HI R7, RZ, 0x3, R7 ;  /* 0x00000003ff07e819 */ /* 0x000fe20000011607 */
[----:B------:R0:W-:Y:S04]  /*122f0*/  @!P6 LDGSTS.E.BYPASS.LTC128B.128 [R19+0x2b400], desc[UR44][R2.64+0x100], !P4 ;  /* 0x2b4001000213efae */ /* 0x0001e8000e101d6c */
[----:B------:R0:W-:Y:S04]  /*12300*/  @!P6 LDGSTS.E.BYPASS.LTC128B.128 [R19+0x2d400], desc[UR44][R2.64+0x180], !P3 ;  /* 0x2d4001800213efae */ /* 0x0001e8000d901d6c */
[----:B------:R0:W-:Y:S04]  /*12310*/  @!P6 LDGSTS.E.BYPASS.LTC128B.128 [R19+0x2f400], desc[UR44][R2.64+0x200], !P2 ;  /* 0x2f4002000213efae */ /* 0x0001e8000d101d6c */
[----:B------:R0:W-:Y:S04]  /*12320*/  @!P6 LDGSTS.E.BYPASS.LTC128B.128 [R19+0x31400], desc[UR44][R2.64+0x280], !P1 ;  /* 0x314002800213efae */ /* 0x0001e8000c901d6c */
[----:B------:R0:W-:Y:S01]  /*12330*/  @!P6 LDGSTS.E.BYPASS.LTC128B.128 [R19+0x33400], desc[UR44][R2.64+0x300], P0 ;  /* 0x334003000213efae */ /* 0x0001e20008101d6c */
[----:B------:R-:W-:-:S13]  /*12340*/  @!P6 ISETP.NE.U32.AND P0, PT, R7, RZ, PT ;  /* 0x000000ff0700e20c */ /* 0x000fda0003f05070 */
[----:B-1----:R0:W-:Y:S02]  /*12350*/  @!P6 LDGSTS.E.BYPASS.LTC128B.128 [R19+0x35400], desc[UR44][R2.64+0x380], P0 ;  /* 0x354003800213efae */ /* 0x0021e40008101d6c */
.L_x_4373:
[----:B------:R-:W-:Y:S01]  /*12360*/  LOP3.LUT P0, RZ, R16, 0x10000, RZ, 0xc0, !PT ;  /* 0x0001000010ff7812 */ /* 0x000fe2000780c0ff */
[----:B------:R-:W-:-:S12]  /*12370*/  BSSY B0, `(.L_x_4286) ;  /* 0x0000016000007945 */ /* 0x000fd80003800000 */
[----:B------:R-:W-:Y:S05]  /*12380*/  @P0 BRA `(.L_x_4287) ;  /* 0x0000000000500947 */ /* 0x000fea0003800000 */
[----:B------:R-:W-:Y:S02]  /*12390*/  LOP3.LUT R4, R4, 0x40, RZ, 0xc0, !PT ;  /* 0x0000004004047812 */ /* 0x000fe400078ec0ff */
[----:B------:R-:W-:Y:S02]  /*123a0*/  LOP3.LUT P6, RZ, R16, 0x800, RZ, 0xc0, !PT ;  /* 0x0000080010ff7812 */ /* 0x000fe400078cc0ff */
[----:B0-----:R-:W-:Y:S02]  /*123b0*/  LEA R2, P0, R8, R0, 0x1 ;  /* 0x0000000008027211 */ /* 0x001fe400078008ff */
[----:B------:R-:W-:Y:S02]  /*123c0*/  SHF.R.U32.HI R4, RZ, 0x2, R4 ;  /* 0x00000002ff047819 */ /* 0x000fe40000011604 */
[----:B------:R-:W-:Y:S01]  /*123d0*/  LOP3.LUT R5, R5, 0x80, RZ, 0xc0, !PT ;  /* 0x0000008005057812 */ /* 0x000fe200078ec0ff */
[----:B------:R-:W-:Y:S01]  /*123e0*/  IMAD.X R3, RZ, RZ, R6, P0 ;  /* 0x000000ffff037224 */ /* 0x000fe200000e0606 */
[----:B------:R-:W-:-:S02]  /*123f0*/  ISETP.NE.U32.AND P0, PT, R4, RZ, PT ;  /* 0x000000ff0400720c */ /* 0x000fc40003f05070 */
[----:B------:R-:W-:-:S03]  /*12400*/  SHF.R.U32.HI R5, RZ, 0x3, R5 ;  /* 0x00000003ff057819 */ /* 0x000fc60000011605 */
[----:B------:R-:W-:Y:S01]  /*12410*/  @!PT LDS RZ, [RZ] ;  /* 0x00000000fffff984 */ /* 0x000fe20000000800 */
[----:B------:R-:W-:Y:S01]  /*12420*/  @!PT LDS RZ, [RZ] ;  /* 0x00000000fffff984 */ /* 0x000fe20000000800 */
[----:B------:R-:W-:Y:S01]  /*12430*/  @!PT LDS RZ, [RZ] ;  /* 0x00000000fffff984 */ /* 0x000fe20000000800 */
[----:B------:R1:W-:Y:S04]  /*12440*/  LDGSTS.E.BYPASS.LTC128B.128 [R19+0x27c00], desc[UR44][R2.64], !P6 ;  /* 0x27c0000002137fae */ /* 0x0003e8000f101d6c */
        /* <DEDUP_REMOVED lines=8> */
.L_x_4287:
[----:B------:R-:W-:Y:S05]  /*124d0*/  BSYNC B0 ;  /* 0x0000000000007941 */ /* 0x000fea0003800000 */
.L_x_4286:
[----:B------:R-:W-:Y:S01]  /*124e0*/  NOP ;  /* 0x0000000000007918 */ /* 0x000fe20000000000 */
[----:B------:R-:W-:-:S13]  /*124f0*/  PLOP3.LUT P0, PT, PT, PT, PT, 0x80, 0x0 ;  /* 0x000000000000781c */ /* 0x000fda0003f0f070 */
.L_x_4288:
        /* <DEDUP_REMOVED lines=18> */
.L_x_4374:
[----:B------:R-:W-:Y:S05]  /*12620*/  BSYNC B0 ;  /* 0x0000000000007941 */ /* 0x000fea0003800000 */
.L_x_4289:
[----:B------:R-:W-:-:S05]  /*12630*/  IMAD.U32 R2, RZ, RZ, UR36 ;  /* 0x00000024ff027e24 */ /* 0x000fca000f8e00ff */
[----:B------:R-:W-:-:S13]  /*12640*/  ISETP.NE.AND P0, PT, R2, 0x3, PT ;  /* 0x000000030200780c */ /* 0x000fda0003f05270 */
[----:B------:R-:W-:Y:S05]  /*12650*/  @!P0 BRA `(.L_x_4291) ;  /* 0x0000000000048947 */ /* 0x000fea0003800000 */
[----:B------:R-:W-:Y:S01]  /*12660*/  BPT.TRAP 0x1 ;  /* 0x000000040000795c */ /* 0x000fe20000300000 */
.L_x_4291:
[----:B0-----:R-:W-:Y:S01]  /*12670*/  SHF.L.U32 R0, R23, 0x1f, RZ ;  /* 0x0000001f17007819 */ /* 0x001fe200000006ff */
[----:B------:R-:W-:Y:S03]  /*12680*/  BSSY B0, `(.L_x_4292) ;  /* 0x0000003000007945 */ /* 0x000fe60003800000 */
[----:B------:R-:W0:Y:S02]  /*12690*/  SYNCS.PHASECHK.TRANS64.TRYWAIT P0, [R22+URZ+0x38860], R0 ;  /* 0x03886000160075a7 */ /* 0x000e24000800017f */
[----:B0-----:R-:W-:Y:S05]  /*126a0*/  @!P0 BRA `(.L_x_4293) ;  /* 0x0000004000e08947 */ /* 0x001fea0003800000 */
.L_x_4375:
[----:B------:R-:W-:Y:S05]  /*126b0*/  BSYNC B0 ;  /* 0x0000000000007941 */ /* 0x000fea0003800000 */
.L_x_4292:
[----:B------:R-:W0:Y:S01]  /*126c0*/  LDL.LU R3, [R1+0x18] ;  /* 0x0000180001037983 */ /* 0x000e220000300800 */
[----:B------:R-:W-:Y:S01]  /*126d0*/  ULDC.64 UR4, c[0x0][0x328] ;  /* 0x0000ca0000047ab9 */ /* 0x000fe20000000a00 */
[----:B------:R-:W-:Y:S02]  /*126e0*/  ULDC.64 UR6, c[0x0][0x318] ;  /* 0x0000c60000067ab9 */ /* 0x000fe40000000a00 */
[----:B------:R-:W2:Y:S04]  /*126f0*/  LDL.LU R2, [R1] ;  /* 0x0000000001027983 */ /* 0x000ea80000300800 */
[----:B------:R-:W3:Y:S01]  /*12700*/  LDL.LU R4, [R1+0x1c] ;  /* 0x00001c0001047983 */ /* 0x000ee20000300800 */
[----:B------:R-:W-:Y:S02]  /*12710*/  IMAD R5, R18, 0x8000, R34 ;  /* 0x0000800012057824 */ /* 0x000fe400078e0222 */
[----:B0-----:R-:W-:-:S04]  /*12720*/  IMAD R0, R3, UR4, RZ ;  /* 0x0000000403007c24 */ /* 0x001fc8000f8e02ff */
[C---:B--2---:R-:W-:Y:S02]  /*12730*/  IMAD R0, R2.reuse, UR5, R0 ;  /* 0x0000000502007c24 */ /* 0x044fe4000f8e0200 */
[----:B------:R-:W-:Y:S01]  /*12740*/  IMAD.WIDE.U32 R2, R2, UR4, RZ ;  /* 0x0000000402027c25 */ /* 0x000fe2000f8e00ff */
[----:B------:R-:W-:-:S03]  /*12750*/  ULDC.64 UR4, c[0x0][0x338] ;  /* 0x0000ce0000047ab9 */ /* 0x000fc60000000a00 */
[----:B------:R-:W-:Y:S02]  /*12760*/  IMAD.IADD R3, R3, 0x1, R0 ;  /* 0x0000000103037824 */ /* 0x000fe400078e0200 */
[----:B---3--:R-:W-:Y:S02]  /*12770*/  IMAD R0, R4, UR4, RZ ;  /* 0x0000000404007c24 */ /* 0x008fe4000f8e02ff */
        /* <DEDUP_REMOVED lines=12> */
[C---:B------:R-:W-:Y:S01]  /*12840*/  LOP3.LUT P5, RZ, R30.reuse, 0x2, RZ, 0xc0, !PT ;  /* 0x000000021eff7812 */ /* 0x040fe200078ac0ff */
[----:B------:R-:W1:Y:S01]  /*12850*/  SHFL.IDX PT, R2, R4, RZ, 0x181f ;  /* 0x00181fff04027589 */ /* 0x000e6200000e0000 */
[C---:B------:R-:W-:Y:S02]  /*12860*/  LOP3.LUT P4, RZ, R30.reuse, 0x4, RZ, 0xc0, !PT ;  /* 0x000000041eff7812 */ /* 0x040fe4000788c0ff */
[C---:B------:R-:W-:Y:S01]  /*12870*/  LOP3.LUT P3, RZ, R30.reuse, 0x8, RZ, 0xc0, !PT ;  /* 0x000000081eff7812 */ /* 0x040fe2000786c0ff */
[----:B------:R-:W2:Y:S01]  /*12880*/  SHFL.IDX PT, R3, R6, RZ, 0x181f ;  /* 0x00181fff06037589 */ /* 0x000ea200000e0000 */
[----:B------:R-:W-:Y:S02]  /*12890*/  LOP3.LUT P2, RZ, R30, 0x10, RZ, 0xc0, !PT ;  /* 0x000000101eff7812 */ /* 0x000fe4000784c0ff */
[----:B------:R-:W-:Y:S01]  /*128a0*/  LOP3.LUT R16, R16, 0xffffffbf, RZ, 0xc0, !PT ;  /* 0xffffffbf10107812 */ /* 0x000fe200078ec0ff */
[----:B0-----:R-:W-:-:S05]  /*128b0*/  IMAD.SHL.U32 R7, R7, 0x8, RZ ;  /* 0x0000000807077824 */ /* 0x001fca00078e00ff */
[----:B------:R-:W-:-:S05]  /*128c0*/  LOP3.LUT R7, R7, 0x38, RZ, 0xc0, !PT ;  /* 0x0000003807077812 */ /* 0x000fca00078ec0ff */
[----:B------:R-:W-:Y:S01]  /*128d0*/  IMAD.SHL.U32 R0, R7, 0x2, RZ ;  /* 0x0000000207007824 */ /* 0x000fe200078e00ff */
[----:B------:R-:W-:-:S04]  /*128e0*/  LOP3.LUT R7, R30, 0x1, RZ, 0xc0, !PT ;  /* 0x000000011e077812 */ /* 0x000fc800078ec0ff */
[----:B-1----:R-:W-:Y:S02]  /*128f0*/  IADD3 R2, P0, R2, R0, RZ ;  /* 0x0000000002027210 */ /* 0x002fe40007f1e0ff */
[----:B------:R-:W-:Y:S02]  /*12900*/  ISETP.NE.U32.AND P1, PT, R7, 0x1, PT ;  /* 0x000000010700780c */ /* 0x000fe40003f25070 */
[----:B------:R-:W-:Y:S01]  /*12910*/  PRMT R7, R30, 0x8880, RZ ;  /* 0x000088801e077816 */ /* 0x000fe200000000ff */
[----:B--2---:R-:W-:Y:S01]  /*12920*/  IMAD.X R3, RZ, RZ, R3, P0 ;  /* 0x000000ffff037224 */ /* 0x004fe200000e0603 */
[----:B------:R-:W-:-:S09]  /*12930*/  ISETP.LT.OR P0, PT, R29, 0x1, P1 ;  /* 0x000000011d00780c */ /* 0x000fd20000f01670 */
[----:B------:R-:W-:Y:S02]  /*12940*/  @P1 LOP3.LUT R16, R16, 0x40, RZ, 0xfc, !PT ;  /* 0x0000004010101812 */ /* 0x000fe400078efcff */
[----:B------:R-:W-:Y:S02]  /*12950*/  LOP3.LUT P1, RZ, R30, 0x20, RZ, 0xc0, !PT ;  /* 0x000000201eff7812 */ /* 0x000fe4000782c0ff */
[----:B------:R-:W-:Y:S01]  /*12960*/  @!PT LDS RZ, [RZ] ;  /* 0x00000000fffff984 */ /* 0x000fe20000000800 */
[----:B------:R-:W-:Y:S01]  /*12970*/  LDGSTS.E.BYPASS.LTC128B.128 [R5+0x400], desc[UR44][R2.64], !P0 ;  /* 0x0040000002057fae */ /* 0x000fe2000c101d6c */
[----:B------:R-:W-:Y:S02]  /*12980*/  ISETP.LT.OR P0, PT, R29, 0x1, !P5 ;  /* 0x000000011d00780c */ /* 0x000fe40006f01670 */
[----:B------:R-:W-:-:S11]  /*12990*/  LOP3.LUT R16, R16, 0xffffff7f, RZ, 0xc0, !PT ;  /* 0xffffff7f10107812 */ /* 0x000fd600078ec0ff */
        /* <DEDUP_REMOVED lines=62> */
.L_x_4385:
        /* <DEDUP_REMOVED lines=34> */
.L_x_4295:
        /* <DEDUP_REMOVED lines=11> */
.L_x_4296:
[----:B------:R-:W2:Y:S01]  /*13050*/  LDL.LU R2, [R1+0x14] ;  /* 0x0000140001027983 */ /* 0x000ea20000300800 */
[----:B------:R1:W-:Y:S01]  /*13060*/  SYNCS.ARRIVE.TRANS64.A1T0 RZ, [R22+URZ+0x38850], RZ ;  /* 0x038850ff16ff79a7 */ /* 0x0003e2000810003f */
[----:B------:R-:W-:Y:S01]  /*13070*/  BSSY B0, `(.L_x_4297) ;  /* 0x00000f3000007945 */ /* 0x000fe20003800000 */
[----:B--2---:R-:W-:-:S05]  /*13080*/  VIADD R7, R2, 0xfffffffe ;  /* 0xfffffffe02077836 */ /* 0x004fca0000000000 */
[----:B------:R-:W-:-:S13]  /*13090*/  ISETP.GE.AND P0, PT, R7, R31, PT ;  /* 0x0000001f0700720c */ /* 0x000fda0003f06270 */
[----:B-1----:R-:W-:Y:S05]  /*130a0*/  @!P0 BRA `(.L_x_4298) ;  /* 0x0000000c00bc8947 */ /* 0x002fea0003800000 */
[----:B------:R-:W2:Y:S01]  /*130b0*/  LDL.LU R2, [R1+0x24] ;  /* 0x0000240001027983 */ /* 0x000ea20000300800 */
[----:B------:R-:W-:-:S04]  /*130c0*/  LOP3.LUT R29, R30, 0x80, RZ, 0xc0, !PT ;  /* 0x000000801e1d7812 */ /* 0x000fc800078ec0ff */
[----:B------:R-:W-:Y:S02]  /*130d0*/  SHF.R.U32.HI R29, RZ, 0x3, R29 ;  /* 0x00000003ff1d7819 */ /* 0x000fe4000001161d */
[----:B--2---:R-:W-:-:S04]  /*130e0*/  LOP3.LUT R2, R2, 0x40, RZ, 0xc0, !PT ;  /* 0x0000004002027812 */ /* 0x004fc800078ec0ff */
[----:B------:R-:W-:-:S07]  /*130f0*/  SHF.R.U32.HI R30, RZ, 0x2, R2 ;  /* 0x00000002ff1e7819 */ /* 0x000fce0000011602 */
.L_x_4311:
[----:B-1----:R-:W1:Y:S01]  /*13100*/  S2R R2, SR_TID.X ;  /* 0x0000000000027919 */ /* 0x002e620000002100 */
[----:B--2---:R-:W2:Y:S01]  /*13110*/  LDC R3, c[0x0][0x430] ;  /* 0x00010c00ff037b82 */ /* 0x004ea20000000800 */
[----:B---3--:R-:W-:Y:S01]  /*13120*/  IMAD R6, R7, 0x40, R32 ;  /* 0x0000004007067824 */ /* 0x008fe200078e0220 */
[----:B------:R-:W-:Y:S05]  /*13130*/  YIELD ;  /* 0x0000000000007946 */ /* 0x000fea0003800000 */
[----:B0-----:R-:W0:Y:S01]  /*13140*/  S2R R4, SR_TID.X ;  /* 0x0000000000047919 */ /* 0x001e220000002100 */
[----:B------:R-:W-:Y:S01]  /*13150*/  IMAD.U32 R11, RZ, RZ, UR36 ;  /* 0x00000024ff0b7e24 */ /* 0x000fe2000f8e00ff */
[----:B------:R-:W-:Y:S01]  /*13160*/  ULDC UR4, c[0x0][0x430] ;  /* 0x00010c0000047ab9 */ /* 0x000fe20000000800 */
[----:B------:R-:W-:Y:S01]  /*13170*/  VIADD R18, R18, 0x1 ;  /* 0x0000000112127836 */ /* 0x000fe20000000000 */
[----:B--2---:R-:W-:-:S02]  /*13180*/  ISETP.NE.AND P0, PT, R3, 0x1, PT ;  /* 0x000000010300780c */ /* 0x004fc40003f05270 */
[----:B-1----:R-:W-:-:S04]  /*13190*/  LOP3.LUT R2, R2, 0x7f, RZ, 0xc0, !PT ;  /* 0x0000007f02027812 */ /* 0x002fc800078ec0ff */
[----:B------:R-:W-:-:S07]  /*131a0*/  SHF.R.U32.HI R2, RZ, 0x3, R2 ;  /* 0x00000003ff027819 */ /* 0x000fce0000011602 */
[----:B------:R-:W1:Y:S01]  /*131b0*/  @P0 LDC R3, c[0x0][0x434] ;  /* 0x00010d00ff030b82 */ /* 0x000e620000000800 */
[----:B0-----:R-:W-:-:S05]  /*131c0*/  IMAD.SHL.U32 R4, R4, 0x10, RZ ;  /* 0x0000001004047824 */ /* 0x001fca00078e00ff */
[----:B------:R-:W-:Y:S02]  /*131d0*/  LOP3.LUT R4, R2, 0x70, R4, 0xf8, !PT ;  /* 0x0000007002047812 */ /* 0x000fe400078ef804 */
[----:B------:R-:W0:Y:S02]  /*131e0*/  @P0 LDC R2, c[0x0][0x438] ;  /* 0x00010e00ff020b82 */ /* 0x000e240000000800 */
[C---:B------:R-:W-:Y:S01]  /*131f0*/  ISETP.GT.U32.AND P1, PT, R4.reuse, 0x3f, PT ;  /* 0x0000003f0400780c */ /* 0x040fe20003f24070 */
[----:B------:R-:W-:-:S04]  /*13200*/  IMAD.IADD R6, R4, 0x1, R6 ;  /* 0x0000000104067824 */ /* 0x000fc800078e0206 */
[----:B------:R-:W-:-:S08]  /*13210*/  IMAD.MOV.U32 R10, RZ, RZ, R6 ;  /* 0x000000ffff0a7224 */ /* 0x000fd000078e0006 */
[----:B------:R-:W2:Y:S01]  /*13220*/  @!P1 LDC.64 R4, c[0x0][0x428] ;  /* 0x00010a00ff049b82 */ /* 0x000ea20000000a00 */
[----:B-1----:R-:W-:-:S07]  /*13230*/  @P0 IMAD.HI.U32 R3, R6, R3, RZ ;  /* 0x0000000306030227 */ /* 0x002fce00078e00ff */
[----:B------:R-:W1:Y:S01]  /*13240*/  @!P1 LDC.64 R8, c[0x0][0x418] ;  /* 0x00010600ff089b82 */ /* 0x000e620000000a00 */
[----:B0-----:R-:W-:-:S04]  /*13250*/  @P0 SHF.R.U32.HI R10, RZ, R2, R3 ;  /* 0x00000002ff0a0219 */ /* 0x001fc80000011603 */
[--C-:B------:R-:W-:Y:S01]  /*13260*/  @!P1 SHF.R.S32.HI R3, RZ, 0x1f, R10.reuse ;  /* 0x0000001fff039819 */ /* 0x100fe2000001140a */
[----:B------:R-:W-:-:S04]  /*13270*/  @!P1 IMAD.MOV.U32 R2, RZ, RZ, R10 ;  /* 0x000000ffff029224 */ /* 0x000fc800078e000a */
[----:B--2---:R-:W-:-:S04]  /*13280*/  @!P1 IMAD.WIDE.U32 R2, R28, R4, R2 ;  /* 0x000000041c029225 */ /* 0x004fc800078e0002 */
[----:B------:R-:W-:-:S04]  /*13290*/  @!P1 IMAD R4, R33, R4, RZ ;  /* 0x0000000421049224 */ /* 0x000fc800078e02ff */
[----:B------:R-:W-:Y:S01]  /*132a0*/  @!P1 IMAD R5, R28, R5, R4 ;  /* 0x000000051c059224 */ /* 0x000fe200078e0204 */
[----:B-1----:R-:W-:Y:S01]  /*132b0*/  @!P1 LEA R8, P0, R2, R8, 0x2 ;  /* 0x0000000802089211 */ /* 0x002fe200078010ff */
[----:B------:R-:W-:Y:S02]  /*132c0*/  IMAD.MOV.U32 R4, RZ, RZ, RZ ;  /* 0x000000ffff047224 */ /* 0x000fe400078e00ff */
[----:B------:R-:W-:Y:S02]  /*132d0*/  @!P1 IMAD.IADD R3, R5, 0x1, R3 ;  /* 0x0000000105039824 */ /* 0x000fe400078e0203 */
[----:B------:R-:W-:-:S03]  /*132e0*/  IMAD.MOV R5, RZ, RZ, -R10 ;  /* 0x000000ffff057224 */ /* 0x000fc600078e0a0a */
[----:B------:R-:W-:Y:S01]  /*132f0*/  @!P1 LEA.HI.X R9, R2, R9, R3, 0x2, P0 ;  /* 0x0000000902099211 */ /* 0x000fe200000f1403 */
[----:B------:R-:W-:Y:S01]  /*13300*/  IMAD R5, R5, UR4, R6 ;  /* 0x0000000405057c24 */ /* 0x000fe2000f8e0206 */
[----:B------:R-:W-:-:S03]  /*13310*/  ISETP.NE.AND P0, PT, R18, 0x2, PT ;  /* 0x000000021200780c */ /* 0x000fc60003f05270 */
[----:B------:R0:W5:Y:S01]  /*13320*/  @!P1 LDG.E R4, desc[UR44][R8.64] ;  /* 0x0000002c08049981 */ /* 0x000162000c1e1900 */
[----:B------:R-:W-:Y:S02]  /*13330*/  ISETP.NE.AND P1, PT, R11, 0x3, PT ;  /* 0x000000030b00780c */ /* 0x000fe40003f25270 */
[----:B------:R-:W-:Y:S02]  /*13340*/  SEL R2, RZ, 0x1, P0 ;  /* 0x00000001ff027807 */ /* 0x000fe40000000000 */
[----:B------:R-:W-:Y:S02]  /*13350*/  SEL R18, R18, RZ, P0 ;  /* 0x000000ff12127207 */ /* 0x000fe40000000000 */
[----:B------:R-:W-:Y:S01]  /*13360*/  LOP3.LUT R23, R23, R2, RZ, 0x3c, !PT ;  /* 0x0000000217177212 */ /* 0x000fe200078e3cff */
[----:B------:R-:W-:Y:S02]  /*13370*/  IMAD.MOV.U32 R2, RZ, RZ, R7 ;  /* 0x000000ffff027224 */ /* 0x000fe400078e0007 */
[----:B------:R-:W-:-:S03]  /*13380*/  VIADD R7, R7, 0xffffffff ;  /* 0xffffffff07077836 */ /* 0x000fc60000000000 */
[----:B------:R-:W-:Y:S01]  /*13390*/  ISETP.GT.AND P3, PT, R2, R31, PT ;  /* 0x0000001f0200720c */ /* 0x000fe20003f64270 */
[----:B0-----:R-:W-:-:S12]  /*133a0*/  @!P1 BRA `(.L_x_4299) ;  /* 0x0000000000049947 */ /* 0x001fd80003800000 */
[----:B------:R-:W-:Y:S01]  /*133b0*/  BPT.TRAP 0x1 ;  /* 0x000000040000795c */ /* 0x000fe20000300000 */
.L_x_4299:
[----:B------:R-:W-:Y:S01]  /*133c0*/  IMAD R6, R18, 0x8, R17 ;  /* 0x0000000812067824 */ /* 0x000fe200078e0211 */
[----:B------:R-:W-:Y:S01]  /*133d0*/  SHF.L.U32 R20, R23, 0x1f, RZ ;  /* 0x0000001f17147819 */ /* 0x000fe200000006ff */
[----:B------:R-:W-:Y:S01]  /*133e0*/  BSSY B1, `(.L_x_4300) ;  /* 0x0000004000017945 */ /* 0x000fe20003800000 */
[----:B------:R-:W-:Y:S02]  /*133f0*/  SHF.R.S32.HI R9, RZ, 0x1f, R5 ;  /* 0x0000001fff097819 */ /* 0x000fe40000011405 */
[----:B------:R-:W0:Y:S02]  /*13400*/  SYNCS.PHASECHK.TRANS64.TRYWAIT P0, [R6+URZ+0x38840], R20 ;  /* 0x03884014060075a7 */ /* 0x000e24000800017f */
[----:B0-----:R-:W-:Y:S05]  /*13410*/  @!P0 BRA `(.L_x_4301) ;  /* 0x0000003c00c08947 */ /* 0x001fea0003800000 */
.L_x_4386:
[----:B------:R-:W-:Y:S05]  /*13420*/  BSYNC B1 ;  /* 0x0000000000017941 */ /* 0x000fea0003800000 */
.L_x_4300:
        /* <DEDUP_REMOVED lines=40> */
.L_x_4396:
        /* <DEDUP_REMOVED lines=8> */
.L_x_4303:
        /* <DEDUP_REMOVED lines=11> */
.L_x_4304:
[----:B------:R2:W-:Y:S01]  /*137e0*/  SYNCS.ARRIVE.TRANS64.A1T0 RZ, [R6+URZ+0x38830], RZ ;  /* 0x038830ff06ff79a7 */ /* 0x0005e2000810003f */
[----:B------:R-:W-:Y:S05]  /*137f0*/  @!P2 BRA `(.L_x_4305) ;  /* 0x000000000004a947 */ /* 0x000fea0003800000 */
[----:B------:R-:W-:Y:S01]  /*13800*/  BPT.TRAP 0x1 ;  /* 0x000000040000795c */ /* 0x000fe20000300000 */
.L_x_4305:
[----:B------:R-:W3:Y:S01]  /*13810*/  SYNCS.PHASECHK.TRANS64.TRYWAIT P0, [R6+URZ+0x38860], R20 ;  /* 0x03886014060075a7 */ /* 0x000ee2000800017f */
[----:B------:R-:W-:Y:S04]  /*13820*/  BSSY B1, `(.L_x_4306) ;  /* 0x0000002000017945 */ /* 0x000fe80003800000 */
[----:B---3--:R-:W-:Y:S05]  /*13830*/  @!P0 BRA `(.L_x_4307) ;  /* 0x0000003c00e88947 */ /* 0x008fea0003800000 */
.L_x_4397:
[----:B------:R-:W-:Y:S05]  /*13840*/  BSYNC B1 ;  /* 0x0000000000017941 */ /* 0x000fea0003800000 */
.L_x_4306:
        /* <DEDUP_REMOVED lines=79> */
.L_x_4407:
        /* <DEDUP_REMOVED lines=25> */
.L_x_4309:
        /* <DEDUP_REMOVED lines=11> */
.L_x_4310:
[----:B------:R1:W-:Y:S01]  /*13f80*/  SYNCS.ARRIVE.TRANS64.A1T0 RZ, [R6+URZ+0x38850], RZ ;  /* 0x038850ff06ff79a7 */ /* 0x0003e2000810003f */
[----:B------:R-:W-:Y:S05]  /*13f90*/  @P3 BRA `(.L_x_4311) ;  /* 0xfffffff000583947 */ /* 0x000fea000383ffff */
.L_x_4298:
[----:B------:R-:W-:Y:S05]  /*13fa0*/  BSYNC B0 ;  /* 0x0000000000007941 */ /* 0x000fea0003800000 */
.L_x_4297:
        /* <DEDUP_REMOVED lines=21> */
.L_x_4313:
[----:B------:R-:W-:Y:S05]  /*14100*/  BSYNC B0 ;  /* 0x0000000000007941 */ /* 0x000fea0003800000 */
.L_x_4312:
[----:B------:R-:W-:-:S07]  /*14110*/  SEL R18, R18, RZ, P0 ;  /* 0x000000ff12127207 */ /* 0x000fce0000000000 */
.L_x_4266:
[----:B------:R-:W-:Y:S05]  /*14120*/  BSYNC B7 ;  /* 0x0000000000077941 */ /* 0x000fea0003800000 */
.L_x_4264:
        /* <DEDUP_REMOVED lines=11> */
.L_x_4314:
        /* <DEDUP_REMOVED lines=43> */
.L_x_4417:
[----:B------:R-:W-:Y:S02]  /*14490*/  ULDC UR4, c[0x0][0xd38] ;  /* 0x00034e0000047ab9 */ /* 0x000fe40000000800 */
[----:B------:R-:W-:-:S04]  /*144a0*/  IMAD.U32 R5, RZ, RZ, UR4 ;  /* 0x00000004ff057e24 */ /* 0x000fc8000f8e00ff */
[----:B-1----:R-:W-:-:S04]  /*144b0*/  IMAD R9, R14, R5, RZ ;  /* 0x000000050e097224 */ /* 0x002fc800078e02ff */
[----:B------:R-:W-:-:S05]  /*144c0*/  IMAD.IADD R6, R6, 0x1, R9 ;  /* 0x0000000106067824 */ /* 0x000fca00078e0209 */
[----:B------:R-:W-:-:S13]  /*144d0*/  ISETP.GT.AND P6, PT, R6, R0, PT ;  /* 0x000000000600720c */ /* 0x000fda0003fc4270 */
[----:B------:R-:W-:Y:S05]  /*144e0*/  @P6 BRA `(.L_x_4317) ;  /* 0x0000000000a46947 */ /* 0x000fea0003800000 */
.L_x_4320:
        /* <DEDUP_REMOVED lines=35> */
.L_x_4425:
[----:B------:R-:W-:Y:S02]  /*14720*/  ULDC UR4, c[0x0][0xd38] ;  /* 0x00034e0000047ab9 */ /* 0x000fe40000000800 */
[----:B------:R-:W-:-:S04]  /*14730*/  IMAD.U32 R5, RZ, RZ, UR4 ;  /* 0x00000004ff057e24 */ /* 0x000fc8000f8e00ff */
[----:B-1----:R-:W-:-:S04]  /*14740*/  IMAD R9, R14, R5, RZ ;  /* 0x000000050e097224 */ /* 0x002fc800078e02ff */
[----:B------:R-:W-:-:S05]  /*14750*/  IMAD.IADD R6, R9, 0x1, R6 ;  /* 0x0000000109067824 */ /* 0x000fca00078e0206 */
[----:B------:R-:W-:-:S13]  /*14760*/  ISETP.GT.AND P6, PT, R6, R0, PT ;  /* 0x000000000600720c */ /* 0x000fda0003fc4270 */
[----:B------:R-:W-:Y:S05]  /*14770*/  @!P6 BRA `(.L_x_4320) ;  /* 0xfffffffc005ce947 */ /* 0x000fea000383ffff */
.L_x_4317:
        /* <DEDUP_REMOVED lines=9> */
.L_x_4430:
[----:B------:R-:W-:-:S13]  /*14810*/  ISETP.NE.AND P0, PT, R8, RZ, PT ;  /* 0x000000ff0800720c */ /* 0x000fda0003f05270 */
[----:B------:R-:W-:Y:S05]  /*14820*/  @!P0 BRA `(.L_x_4322) ;  /* 0x0000000000108947 */ /* 0x000fea0003800000 */
[----:B------:R-:W-:Y:S01]  /*14830*/  UMOV UR4, 0xffffffff ;  /* 0xffffffff00047882 */ /* 0x000fe20000000000 */
[----:B------:R-:W-:Y:S02]  /*14840*/  VIADD R12, R6, 0xffffffff ;  /* 0xffffffff060c7836 */ /* 0x000fe40000000000 */
[----:B------:R-:W-:Y:S05]  /*14850*/  BRA.DIV UR4, `(.L_x_4323) ;  /* 0x0000004204207947 */ /* 0x000fea000b800000 */
[----:B------:R4:W0:Y:S02]  /*14860*/  SHFL.IDX PT, R24, R3, R12, 0x1f ;  /* 0x00001f0c03187589 */ /* 0x00082400000e0000 */
.L_x_4322:
        /* <DEDUP_REMOVED lines=58> */
.L_x_4318:
[----:B------:R-:W-:Y:S01]  /*14c10*/  UMOV UR4, URZ ;  /* 0x0000003f00047c82 */ /* 0x000fe20008000000 */
[----:B------:R-:W-:Y:S01]  /*14c20*/  UMOV UR5, URZ ;  /* 0x0000003f00057c82 */ /* 0x000fe20008000000 */
[----:B------:R-:W-:Y:S01]  /*14c30*/  ULDC UR6, c[0x0][0xd3c] ;  /* 0x00034f0000067ab9 */ /* 0x000fe20000000800 */
[----:B------:R-:W-:Y:S02]  /*14c40*/  IMAD.MOV.U32 R24, RZ, RZ, R0 ;  /* 0x000000ffff187224 */ /* 0x000fe400078e0000 */
[----:B------:R-:W-:Y:S02]  /*14c50*/  IMAD.U32 R25, RZ, RZ, UR4 ;  /* 0x00000004ff197e24 */ /* 0x000fe4000f8e00ff */
[----:B------:R-:W-:Y:S02]  /*14c60*/  IMAD.U32 R26, RZ, RZ, UR5 ;  /* 0x00000005ff1a7e24 */ /* 0x000fe4000f8e00ff */
[----:B------:R-:W-:-:S07]  /*14c70*/  IMAD.U32 R27, RZ, RZ, UR6 ;  /* 0x00000006ff1b7e24 */ /* 0x000fce000f8e00ff */
.L_x_4324:
        /* <DEDUP_REMOVED lines=10> */
.L_x_4315:
[----:B------:R-:W-:Y:S02]  /*14d20*/  ULDC UR4, c[0x0][0xd3c] ;  /* 0x00034f0000047ab9 */ /* 0x000fe40000000800 */
[----:B0-----:R-:W-:-:S13]  /*14d30*/  ISETP.GE.AND P0, PT, R27, UR4, PT ;  /* 0x000000041b007c0c */ /* 0x001fda000bf06270 */
[----:B------:R-:W-:Y:S05]  /*14d40*/  @!P0 BRA `(.L_x_4325) ;  /* 0xffffffa800048947 */ /* 0x000fea000383ffff */
[----:B------:R-:W-:Y:S05]  /*14d50*/  BSYNC B8 ;  /* 0x0000000000087941 */ /* 0x000fea0003800000 */
.L_x_4258:
        /* <DEDUP_REMOVED lines=12> */
.L_x_4433:
[----:B------:R-:W-:Y:S05]  /*14e20*/  BSYNC B0 ;  /* 0x0000000000007941 */ /* 0x000fea0003800000 */
.L_x_4326:
[----:B------:R-:W-:-:S03]  /*14e30*/  UMOV UR4, 0xffffffff ;  /* 0xffffffff00047882 */ /* 0x000fc60000000000 */
[----:B------:R-:W-:Y:S05]  /*14e40*/  BRA.DIV UR4, `(.L_x_4328) ;  /* 0x0000003a04e07947 */ /* 0x000fea000b800000 */
[----:B0-----:R-:W0:Y:S02]  /*14e50*/  S2R R0, SR_TID.X ;  /* 0x0000000000007919 */ /* 0x001e240000002100 */
[----:B0-----:R-:W-:-:S04]  /*14e60*/  SHF.R.U32.HI R0, RZ, 0x5, R0 ;  /* 0x00000005ff007819 */ /* 0x001fc80000011600 */
[----:B------:R-:W-:-:S05]  /*14e70*/  LOP3.LUT R0, R0, 0x3, RZ, 0xc0, !PT ;  /* 0x0000000300007812 */ /* 0x000fca00078ec0ff */
[----:B------:R0:W1:Y:S02]  /*14e80*/  SHFL.IDX PT, R14, R0, RZ, 0x1f ;  /* 0x00001fff000e7589 */ /* 0x00006400000e0000 */
.L_x_4436:
[----:B-1----:R-:W-:Y:S01]  /*14e90*/  ISETP.NE.AND P0, PT, R14, RZ, PT ;  /* 0x000000ff0e00720c */ /* 0x002fe20003f05270 */
[----:B------:R-:W-:-:S12]  /*14ea0*/  BSSY B0, `(.L_x_4329) ;  /* 0x0000024000007945 */ /* 0x000fd80003800000 */
[----:B------:R-:W-:Y:S05]  /*14eb0*/  @P0 BRA `(.L_x_4330) ;  /* 0x0000000000880947 */ /* 0x000fea0003800000 */
[----:B------:R-:W-:-:S03]  /*14ec0*/  UMOV UR4, 0xffffffff ;  /* 0xffffffff00047882 */ /* 0x000fc60000000000 */
[----:B------:R-:W-:Y:S05]  /*14ed0*/  BRA.DIV UR4, `(.L_x_4331) ;  /* 0x0000003a04f07947 */ /* 0x000fea000b800000 */
[----:B------:R-:W-:-:S13]  /*14ee0*/  ELECT P6, URZ, PT ;  /* 0x00000000003f782f */ /* 0x000fda00038c0000 */
.L_x_4439:
[----:B------:R-:W-:Y:S05]  /*14ef0*/  @!P6 BRA `(.L_x_4330) ;  /* 0x000000000078e947 */ /* 0x000fea0003800000 */
[----:B------:R-:W-:-:S06]  /*14f00*/  ULOP3.LUT UR4, UR39, 0x2, URZ, 0xfc, !UPT ;  /* 0x0000000227047892 */ /* 0x000fcc000f8efc3f */
[----:B0-----:R-:W-:-:S05]  /*14f10*/  IMAD.U32 R0, RZ, RZ, UR4 ;  /* 0x00000004ff007e24 */ /* 0x001fca000f8e00ff */
[----:B------:R-:W-:-:S13]  /*14f20*/  ISETP.NE.AND P0, PT, R0, 0x3, PT ;  /* 0x000000030000780c */ /* 0x000fda0003f05270 */
[----:B------:R-:W-:Y:S05]  /*14f30*/  @!P0 BRA `(.L_x_4332) ;  /* 0x0000000000048947 */ /* 0x000fea0003800000 */
[----:B------:R-:W-:Y:S01]  /*14f40*/  BPT.TRAP 0x1 ;  /* 0x000000040000795c */ /* 0x000fe20000300000 */
.L_x_4332:
[C---:B------:R-:W-:Y:S01]  /*14f50*/  IMAD R3, R18.reuse, 0x8, R5 ;  /* 0x0000000812037824 */ /* 0x040fe200078e0205 */
[----:B------:R-:W-:Y:S01]  /*14f60*/  SHF.L.U32 R2, R23, 0x1f, RZ ;  /* 0x0000001f17027819 */ /* 0x000fe200000006ff */
[----:B------:R-:W-:-:S03]  /*14f70*/  VIADD R18, R18, 0x1 ;  /* 0x0000000112127836 */ /* 0x000fc60000000000 */
[----:B------:R-:W0:Y:S02]  /*14f80*/  SYNCS.PHASECHK.TRANS64.TRYWAIT P1, [R3+URZ+0x38840], R2 ;  /* 0x03884002030075a7 */ /* 0x000e24000802017f */
[----:B------:R-:W-:-:S04]  /*14f90*/  ISETP.NE.AND P2, PT, R18, 0x2, PT ;  /* 0x000000021200780c */ /* 0x000fc80003f45270 */
[----:B------:R-:W-:Y:S01]  /*14fa0*/  SEL R0, RZ, 0x1, P2 ;  /* 0x00000001ff007807 */ /* 0x000fe20001000000 */
[----:B0-----:R-:W-:Y:S08]  /*14fb0*/  @!P1 BRA `(.L_x_4333) ;  /* 0x0000003800d89947 */ /* 0x001ff00003800000 */
.L_x_4440:
[----:B------:R-:W-:Y:S02]  /*14fc0*/  SEL R18, R18, RZ, P2 ;  /* 0x000000ff12127207 */ /* 0x000fe40001000000 */
[----:B------:R-:W-:Y:S01]  /*14fd0*/  LOP3.LUT R0, R23, R0, RZ, 0x3c, !PT ;  /* 0x0000000017007212 */ /* 0x000fe200078e3cff */
[----:B------:R-:W-:Y:S06]  /*14fe0*/  @!P0 BRA `(.L_x_4334) ;  /* 0x0000000000048947 */ /* 0x000fec0003800000 */
[----:B------:R-:W-:Y:S01]  /*14ff0*/  BPT.TRAP 0x1 ;  /* 0x000000040000795c */ /* 0x000fe20000300000 */
.L_x_4334:
[----:B------:R-:W-:Y:S01]  /*15000*/  IMAD R5, R18, 0x8, R5 ;  /* 0x0000000812057824 */ /* 0x000fe200078e0205 */
[----:B------:R-:W-:-:S04]  /*15010*/  SHF.L.U32 R0, R0, 0x1f, RZ ;  /* 0x0000001f00007819 */ /* 0x000fc800000006ff */
[----:B------:R-:W1:Y:S02]  /*15020*/  SYNCS.PHASECHK.TRANS64.TRYWAIT P1, [R5+URZ+0x38840], R0 ;  /* 0x03884000050075a7 */ /* 0x000e64000802017f */
[----:B-1----:R-:W-:Y:S05]  /*15030*/  @!P1 BRA `(.L_x_4335) ;  /* 0x0000003800cc9947 */ /* 0x002fea0003800000 */
.L_x_4441:
[----:B------:R-:W-:Y:S05]  /*15040*/  @!P0 BRA `(.L_x_4336) ;  /* 0x0000000000048947 */ /* 0x000fea0003800000 */
[----:B------:R-:W-:Y:S01]  /*15050*/  BPT.TRAP 0x1 ;  /* 0x000000040000795c */ /* 0x000fe20000300000 */
.L_x_4336:
[----:B------:R-:W5:Y:S02]  /*15060*/  SYNCS.PHASECHK.TRANS64.TRYWAIT P1, [R3+URZ+0x38860], R2 ;  /* 0x03886002030075a7 */ /* 0x000f64000802017f */
[----:B-----5:R-:W-:Y:S05]  /*15070*/  @!P1 BRA `(.L_x_4337) ;  /* 0x0000003800d09947 */ /* 0x020fea0003800000 */
.L_x_4442:
[----:B------:R-:W-:Y:S05]  /*15080*/  @!P0 BRA `(.L_x_4338) ;  /* 0x0000000000048947 */ /* 0x000fea0003800000 */
[----:B------:R-:W-:Y:S01]  /*15090*/  BPT.TRAP 0x1 ;  /* 0x000000040000795c */ /* 0x000fe20000300000 */
.L_x_4338:
[----:B------:R0:W0:Y:S02]  /*150a0*/  SYNCS.PHASECHK.TRANS64.TRYWAIT P0, [R5+URZ+0x38860], R0 ;  /* 0x03886000050075a7 */ /* 0x000024000800017f */
[----:B0-----:R-:W-:Y:S05]  /*150b0*/  @!P0 NANOSLEEP.SYNCS 0x989680 ;  /* 0x009896800000895d */ /* 0x001fea0003900000 */
[----:B------:R-:W0:Y:S02]  /*150c0*/  @!P0 SYNCS.PHASECHK.TRANS64 P0, [R5+URZ+0x38860], R0 ;  /* 0x03886000050085a7 */ /* 0x000e24000800007f */
[----:B0-----:R-:W-:Y:S05]  /*150d0*/  @!P0 BRA `(.L_x_4338) ;  /* 0xfffffffc00f08947 */ /* 0x001fea000383ffff */
.L_x_4330:
[----:B------:R-:W-:Y:S05]  /*150e0*/  BSYNC B0 ;  /* 0x0000000000007941 */ /* 0x000fea0003800000 */
.L_x_4329:
[----:B------:R-:W-:Y:S05]  /*150f0*/  EXIT ;  /* 0x000000000000794d */ /* 0x000fea0003800000 */
.L_x_4211:
[----:B0-----:R-:W-:-:S04]  /*15100*/  IMAD.U32 R0, RZ, RZ, UR41 ;  /* 0x00000029ff007e24 */ /* 0x001fc8000f8e00ff */
[----:B------:R0:W1:Y:S03]  /*15110*/  SYNCS.PHASECHK.TRANS64.TRYWAIT P1, [R0+URZ+0x38800], R3 ;  /* 0x03880003000075a7 */ /* 0x000066000802017f */
[----:B-1----:R-:W-:Y:S05]  /*15120*/  @!P1 NANOSLEEP.SYNCS 0x989680 ;  /* 0x009896800000995d */ /* 0x002fea0003900000 */
[----:B------:R-:W1:Y:S02]  /*15130*/  @!P1 SYNCS.PHASECHK.TRANS64 P1, [R0+URZ+0x38800], R3 ;  /* 0x03880003000095a7 */ /* 0x000e64000802007f */
[----:B-1----:R-:W-:Y:S05]  /*15140*/  @!P1 BRA `(.L_x_4211) ;  /* 0xfffffffc00ec9947 */ /* 0x002fea000383ffff */
[----:B------:R-:W-:Y:S05]  /*15150*/  BRA `(.L_x_4339) ;  /* 0xfffffeec00047947 */ /* 0x000fea000383ffff */
.L_x_4215:
[----:B--2---:R2:W3:Y:S02]  /*15160*/  SYNCS.PHASECHK.TRANS64.TRYWAIT P1, [R5+URZ+0x38830], R4 ;  /* 0x03883004050075a7 */ /* 0x0044e4000802017f */
[----:B---3--:R-:W-:Y:S05]  /*15170*/  @!P1 NANOSLEEP.SYNCS 0x989680 ;  /* 0x009896800000995d */ /* 0x008fea0003900000 */
[----:B------:R-:W3:Y:S02]  /*15180*/  @!P1 SYNCS.PHASECHK.TRANS64 P1, [R5+URZ+0x38830], R4 ;  /* 0x03883004050095a7 */ /* 0x000ee4000802007f */
[----:B---3--:R-:W-:Y:S05]  /*15190*/  @!P1 BRA `(.L_x_4215) ;  /* 0xfffffffc00f09947 */ /* 0x008fea000383ffff */
[----:B------:R-:W-:Y:S05]  /*151a0*/  BRA `(.L_x_4214) ;  /* 0xfffffeec001c7947 */ /* 0x000fea000383ffff */
.L_x_4216:
[----:B0-----:R-:W-:-:S04]  /*151b0*/  IMAD.U32 R6, RZ, RZ, UR41 ;  /* 0x00000029ff067e24 */ /* 0x001fc8000f8e00ff */
[----:B------:R0:W3:Y:S03]  /*151c0*/  SYNCS.PHASECHK.TRANS64.TRYWAIT P1, [R6+URZ+0x38810], R3 ;  /* 0x03881003060075a7 */ /* 0x0000e6000802017f */
[----:B---3--:R-:W-:Y:S05]  /*151d0*/  @!P1 NANOSLEEP.SYNCS 0x989680 ;  /* 0x009896800000995d */ /* 0x008fea0003900000 */
[----:B------:R-:W3:Y:S02]  /*151e0*/  @!P1 SYNCS.PHASECHK.TRANS64 P1, [R6+URZ+0x38810], R3 ;  /* 0x03881003060095a7 */ /* 0x000ee4000802007f */
[----:B---3--:R-:W-:Y:S05]  /*151f0*/  @!P1 BRA `(.L_x_4216) ;  /* 0xfffffffc00ec9947 */ /* 0x008fea000383ffff */
[----:B------:R-:W-:Y:S05]  /*15200*/  BRA `(.L_x_4340) ;  /* 0xfffffeec00a47947 */ /* 0x000fea000383ffff */
.L_x_4220:
[----:B----4-:R4:W0:Y:S02]  /*15210*/  SYNCS.PHASECHK.TRANS64.TRYWAIT P1, [R5+URZ+0x38850], R4 ;  /* 0x03885004050075a7 */ /* 0x010824000802017f */
[----:B0-----:R-:W-:Y:S05]  /*15220*/  @!P1 NANOSLEEP.SYNCS 0x989680 ;  /* 0x009896800000995d */ /* 0x001fea0003900000 */
[----:B------:R-:W0:Y:S02]  /*15230*/  @!P1 SYNCS.PHASECHK.TRANS64 P1, [R5+URZ+0x38850], R4 ;  /* 0x03885004050095a7 */ /* 0x000e24000802007f */
[----:B0-----:R-:W-:Y:S05]  /*15240*/  @!P1 BRA `(.L_x_4220) ;  /* 0xfffffffc00f09947 */ /* 0x001fea000383ffff */
[----:B------:R-:W-:Y:S05]  /*15250*/  BRA `(.L_x_4219) ;  /* 0xfffffeec00b07947 */ /* 0x000fea000383ffff */
.L_x_4227:
[----:B-1----:R-:W-:-:S04]  /*15260*/  IMAD.U32 R7, RZ, RZ, UR5 ;  /* 0x00000005ff077e24 */ /* 0x002fc8000f8e00ff */
[----:B------:R1:W2:Y:S03]  /*15270*/  SYNCS.PHASECHK.TRANS64.TRYWAIT P2, [R7+URZ+0x38830], R6 ;  /* 0x03883006070075a7 */ /* 0x0002a6000804017f */
[----:B--2---:R-:W-:Y:S05]  /*15280*/  @!P2 NANOSLEEP.SYNCS 0x989680 ;  /* 0x009896800000a95d */ /* 0x004fea0003900000 */
[----:B------:R-:W2:Y:S02]  /*15290*/  @!P2 SYNCS.PHASECHK.TRANS64 P2, [R7+URZ+0x38830], R6 ;  /* 0x038830060700a5a7 */ /* 0x000ea4000804007f */
[----:B--2---:R-:W-:Y:S05]  /*152a0*/  @!P2 BRA `(.L_x_4227) ;  /* 0xfffffffc00eca947 */ /* 0x004fea000383ffff */
[----:B------:R-:W-:Y:S05]  /*152b0*/  BRA `(.L_x_4226) ;  /* 0xffffff14002c7947 */ /* 0x000fea000383ffff */
.L_x_4231:
[----:B-1----:R-:W-:-:S04]  /*152c0*/  IMAD.U32 R7, RZ, RZ, UR5 ;  /* 0x00000005ff077e24 */ /* 0x002fc8000f8e00ff */
[----:B------:R1:W3:Y:S03]  /*152d0*/  SYNCS.PHASECHK.TRANS64.TRYWAIT P2, [R7+URZ+0x38850], R6 ;  /* 0x03885006070075a7 */ /* 0x0002e6000804017f */
[----:B---3--:R-:W-:Y:S05]  /*152e0*/  @!P2 NANOSLEEP.SYNCS 0x989680 ;  /* 0x009896800000a95d */ /* 0x008fea0003900000 */
[----:B------:R-:W3:Y:S02]  /*152f0*/  @!P2 SYNCS.PHASECHK.TRANS64 P2, [R7+URZ+0x38850], R6 ;  /* 0x038850060700a5a7 */ /* 0x000ee4000804007f */
[----:B---3--:R-:W-:Y:S05]  /*15300*/  @!P2 BRA `(.L_x_4231) ;  /* 0xfffffffc00eca947 */ /* 0x008fea000383ffff */
[----:B------:R-:W-:Y:S05]  /*15310*/  BRA `(.L_x_4230) ;  /* 0xffffff14009c7947 */ /* 0x000fea000383ffff */
.L_x_4272:
        /* <DEDUP_REMOVED lines=11> */
.L_x_4342:
[----:B------:R-:W-:Y:S05]  /*153d0*/  BSYNC B0 ;  /* 0x0000000000007941 */ /* 0x000fea0003800000 */
.L_x_4341:
[----:B------:R-:W-:Y:S05]  /*153e0*/  BRA `(.L_x_4343) ;  /* 0xffffffb000347947 */ /* 0x000fea000383ffff */
.L_x_4275:
[----:B0-----:R0:W1:Y:S02]  /*153f0*/  SYNCS.PHASECHK.TRANS64.TRYWAIT P0, [R22+URZ+0x38840], R0 ;  /* 0x03884000160075a7 */ /* 0x001064000800017f */
[----:B-1----:R-:W-:Y:S05]  /*15400*/  @!P0 NANOSLEEP.SYNCS 0x989680 ;  /* 0x009896800000895d */ /* 0x002fea0003900000 */
[----:B------:R-:W1:Y:S02]  /*15410*/  @!P0 SYNCS.PHASECHK.TRANS64 P0, [R22+URZ+0x38840], R0 ;  /* 0x03884000160085a7 */ /* 0x000e64000800007f */
[----:B-1----:R-:W-:Y:S05]  /*15420*/  @!P0 BRA `(.L_x_4275) ;  /* 0xfffffffc00f08947 */ /* 0x002fea000383ffff */
[----:B------:R-:W-:Y:S05]  /*15430*/  BRA `(.L_x_4344) ;  /* 0xffffffb400307947 */ /* 0x000fea000383ffff */
.L_x_4276:
        /* <DEDUP_REMOVED lines=8> */
.L_x_4346:
[----:B------:R-:W-:Y:S05]  /*154c0*/  BSYNC B0 ;  /* 0x0000000000007941 */ /* 0x000fea0003800000 */
.L_x_4345:
        /* <DEDUP_REMOVED lines=9> */
.L_x_4347:
[----:B------:R-:W-:Y:S02]  /*15560*/  IMAD.MOV.U32 R13, RZ, RZ, R5 ;  /* 0x000000ffff0d7224 */ /* 0x000fe400078e0005 */
[----:B------:R-:W-:Y:S02]  /*15570*/  IMAD.MOV.U32 R12, RZ, RZ, 0x1 ;  /* 0x00000001ff0c7424 */ /* 0x000fe400078e00ff */
[----:B------:R-:W-:-:S07]  /*15580*/  IMAD.MOV.U32 R3, RZ, RZ, R14 ;  /* 0x000000ffff037224 */ /* 0x000fce00078e000e */
[----:B------:R-:W-:Y:S05]  /*15590*/  WARPSYNC.COLLECTIVE R15, `(.L_x_4348) ;  /* 0x000000000f087348 */ /* 0x000fea0003c00000 */
[----:B------:R0:W1:Y:S02]  /*155a0*/  SHFL.IDX P6, R14, R13, R12, R11 ;  /* 0x0000000c0d0e7389 */ /* 0x00006400000c000b */
[----:B01----:R-:W-:Y:S01]  /*155b0*/  ENDCOLLECTIVE ;  /* 0x000000000000791b */ /* 0x003fe20003800000 */
.L_x_4348:
        /* <DEDUP_REMOVED lines=15> */
.L_x_4349:
[----:B------:R-:W-:Y:S02]  /*156b0*/  @P0 IMAD R6, R4, 0x2, R17 ;  /* 0x0000000204060824 */ /* 0x000fe400078e0211 */
[----:B------:R-:W-:Y:S02]  /*156c0*/  IMAD.MOV.U32 R13, RZ, RZ, R5 ;  /* 0x000000ffff0d7224 */ /* 0x000fe400078e0005 */
[----:B------:R-:W-:Y:S02]  /*156d0*/  IMAD.MOV.U32 R12, RZ, RZ, 0x2 ;  /* 0x00000002ff0c7424 */ /* 0x000fe400078e00ff */
[----:B------:R-:W-:-:S07]  /*156e0*/  IMAD.MOV.U32 R3, RZ, RZ, R14 ;  /* 0x000000ffff037224 */ /* 0x000fce00078e000e */
[----:B------:R-:W-:Y:S05]  /*156f0*/  WARPSYNC.COLLECTIVE R15, `(.L_x_4350) ;  /* 0x000000000f087348 */ /* 0x000fea0003c00000 */
[----:B------:R0:W1:Y:S02]  /*15700*/  SHFL.IDX P6, R14, R13, R12, R11 ;  /* 0x0000000c0d0e7389 */ /* 0x00006400000c000b */
[----:B01----:R-:W-:Y:S01]  /*15710*/  ENDCOLLECTIVE ;  /* 0x000000000000791b */ /* 0x003fe20003800000 */
.L_x_4350:
        /* <DEDUP_REMOVED lines=15> */
.L_x_4351:
[----:B------:R-:W-:Y:S02]  /*15810*/  @P0 IMAD R6, R4, 0x2, R17 ;  /* 0x0000000204060824 */ /* 0x000fe400078e0211 */
[----:B------:R-:W-:Y:S02]  /*15820*/  IMAD.MOV.U32 R13, RZ, RZ, R5 ;  /* 0x000000ffff0d7224 */ /* 0x000fe400078e0005 */
[----:B------:R-:W-:Y:S02]  /*15830*/  IMAD.MOV.U32 R12, RZ, RZ, 0x3 ;  /* 0x00000003ff0c7424 */ /* 0x000fe400078e00ff */
[----:B------:R-:W-:-:S07]  /*15840*/  IMAD.MOV.U32 R3, RZ, RZ, R14 ;  /* 0x000000ffff037224 */ /* 0x000fce00078e000e */
[----:B------:R-:W-:Y:S05]  /*15850*/  WARPSYNC.COLLECTIVE R15, `(.L_x_4352) ;  /* 0x000000000f087348 */ /* 0x000fea0003c00000 */
[----:B------:R0:W1:Y:S02]  /*15860*/  SHFL.IDX P6, R14, R13, R12, R11 ;  /* 0x0000000c0d0e7389 */ /* 0x00006400000c000b */
[----:B01----:R-:W-:Y:S01]  /*15870*/  ENDCOLLECTIVE ;  /* 0x000000000000791b */ /* 0x003fe20003800000 */
.L_x_4352:
        /* <DEDUP_REMOVED lines=10> */
.L_x_4353:
[----:B------:R-:W-:Y:S01]  /*15920*/  @!PT LDS RZ, [RZ] ;  /* 0x00000000fffff984 */ /* 0x000fe20000000800 */
[----:B------:R-:W-:Y:S01]  /*15930*/  @!PT LDS RZ, [RZ] ;  /* 0x00000000fffff984 */ /* 0x000fe20000000800 */
[----:B------:R-:W-:Y:S01]  /*15940*/  @!PT LDS RZ, [RZ] ;  /* 0x00000000fffff984 */ /* 0x000fe20000000800 */
[----:B------:R0:W-:Y:S01]  /*15950*/  @P0 LDGSTS.E.BYPASS.LTC128B.128 [R6+0x23400], desc[UR44][R2.64], !P2 ;  /* 0x2340000002060fae */ /* 0x0001e2000d101d6c */
[----:B------:R-:W-:Y:S01]  /*15960*/  IMAD.MOV.U32 R0, RZ, RZ, R14 ;  /* 0x000000ffff007224 */ /* 0x000fe200078e000e */
[----:B------:R-:W-:Y:S06]  /*15970*/  BRA `(.L_x_4354) ;  /* 0xffffffb000e47947 */ /* 0x000fec000383ffff */
.L_x_4281:
[----:B------:R-:W-:Y:S01]  /*15980*/  IMAD.MOV.U32 R13, RZ, RZ, R2 ;  /* 0x000000ffff0d7224 */ /* 0x000fe200078e0002 */
[----:B------:R-:W-:Y:S01]  /*15990*/  LOP3.LUT R16, R16, 0xfffffeff, RZ, 0xc0, !PT ;  /* 0xfffffeff10107812 */ /* 0x000fe200078ec0ff */
        /* <DEDUP_REMOVED lines=8> */
.L_x_4355:
[C---:B------:R-:W-:Y:S01]  /*15a20*/  VIADD R6, R25.reuse, 0x10 ;  /* 0x0000001019067836 */ /* 0x040fe20000000000 */
[----:B------:R-:W-:Y:S01]  /*15a30*/  ISETP.GE.AND P2, PT, R25, R3, PT ;  /* 0x000000031900720c */ /* 0x000fe20003f46270 */
[----:B------:R-:W-:-:S12]  /*15a40*/  IMAD.MOV.U32 R13, RZ, RZ, R0 ;  /* 0x000000ffff0d7224 */ /* 0x000fd800078e0000 */
[----:B------:R-:W-:-:S04]  /*15a50*/  @P2 LOP3.LUT R16, R16, 0x100, RZ, 0xfc, !PT ;  /* 0x0000010010102812 */ /* 0x000fc800078efcff */
[----:B------:R-:W-:Y:S01]  /*15a60*/  LOP3.LUT R16, R16, 0xffffff7f, RZ, 0xc0, !PT ;  /* 0xffffff7f10107812 */ /* 0x000fe200078ec0ff */
[----:B------:R-:W-:-:S07]  /*15a70*/  IMAD.MOV.U32 R4, RZ, RZ, R14 ;  /* 0x000000ffff047224 */ /* 0x000fce00078e000e */
[----:B------:R-:W-:Y:S05]  /*15a80*/  WARPSYNC.COLLECTIVE R15, `(.L_x_4356) ;  /* 0x000000000f087348 */ /* 0x000fea0003c00000 */
[----:B------:R0:W1:Y:S02]  /*15a90*/  SHFL.IDX P6, R14, R13, R12, R11 ;  /* 0x0000000c0d0e7389 */ /* 0x00006400000c000b */
[----:B01----:R-:W-:Y:S01]  /*15aa0*/  ENDCOLLECTIVE ;  /* 0x000000000000791b */ /* 0x003fe20003800000 */
.L_x_4356:
[----:B------:R-:W-:Y:S02]  /*15ab0*/  IMAD.MOV.U32 R13, RZ, RZ, R2 ;  /* 0x000000ffff0d7224 */ /* 0x000fe400078e0002 */
[----:B------:R-:W-:Y:S02]  /*15ac0*/  IMAD.MOV.U32 R12, RZ, RZ, 0x1 ;  /* 0x00000001ff0c7424 */ /* 0x000fe400078e00ff */
[----:B------:R-:W-:-:S07]  /*15ad0*/  IMAD.MOV.U32 R5, RZ, RZ, R14 ;  /* 0x000000ffff057224 */ /* 0x000fce00078e000e */
[----:B------:R-:W-:Y:S05]  /*15ae0*/  WARPSYNC.COLLECTIVE R15, `(.L_x_4357) ;  /* 0x000000000f087348 */ /* 0x000fea0003c00000 */
[----:B------:R0:W1:Y:S02]  /*15af0*/  SHFL.IDX P6, R14, R13, R12, R11 ;  /* 0x0000000c0d0e7389 */ /* 0x00006400000c000b */
[----:B01----:R-:W-:Y:S01]  /*15b00*/  ENDCOLLECTIVE ;  /* 0x000000000000791b */ /* 0x003fe20003800000 */
.L_x_4357:
        /* <DEDUP_REMOVED lines=15> */
.L_x_4358:
[----:B------:R-:W-:-:S04]  /*15c00*/  @P2 LOP3.LUT R16, R16, 0x80, RZ, 0xfc, !PT ;  /* 0x0000008010102812 */ /* 0x000fc800078efcff */
[----:B------:R-:W-:Y:S01]  /*15c10*/  LOP3.LUT R16, R16, 0xffffffbf, RZ, 0xc0, !PT ;  /* 0xffffffbf10107812 */ /* 0x000fe200078ec0ff */
[----:B------:R-:W-:Y:S02]  /*15c20*/  IMAD.MOV.U32 R13, RZ, RZ, R2 ;  /* 0x000000ffff0d7224 */ /* 0x000fe400078e0002 */
[----:B------:R-:W-:Y:S02]  /*15c30*/  IMAD.MOV.U32 R12, RZ, RZ, 0x2 ;  /* 0x00000002ff0c7424 */ /* 0x000fe400078e00ff */
[----:B------:R-:W-:-:S07]  /*15c40*/  IMAD.MOV.U32 R5, RZ, RZ, R14 ;  /* 0x000000ffff057224 */ /* 0x000fce00078e000e */
[----:B------:R-:W-:Y:S05]  /*15c50*/  WARPSYNC.COLLECTIVE R15, `(.L_x_4359) ;  /* 0x000000000f087348 */ /* 0x000fea0003c00000 */
[----:B------:R0:W1:Y:S02]  /*15c60*/  SHFL.IDX P6, R14, R13, R12, R11 ;  /* 0x0000000c0d0e7389 */ /* 0x00006400000c000b */
[----:B01----:R-:W-:Y:S01]  /*15c70*/  ENDCOLLECTIVE ;  /* 0x000000000000791b */ /* 0x003fe20003800000 */
.L_x_4359:
        /* <DEDUP_REMOVED lines=16> */
.L_x_4360:
[----:B------:R-:W-:Y:S01]  /*15d80*/  @P2 LOP3.LUT R16, R16, 0x40, RZ, 0xfc, !PT ;  /* 0x0000004010102812 */ /* 0x000fe200078efcff */
[----:B------:R-:W-:Y:S02]  /*15d90*/  IMAD.MOV.U32 R13, RZ, RZ, R2 ;  /* 0x000000ffff0d7224 */ /* 0x000fe400078e0002 */
[----:B------:R-:W-:Y:S02]  /*15da0*/  IMAD.MOV.U32 R12, RZ, RZ, 0x3 ;  /* 0x00000003ff0c7424 */ /* 0x000fe400078e00ff */
[----:B------:R-:W-:-:S07]  /*15db0*/  IMAD.MOV.U32 R5, RZ, RZ, R14 ;  /* 0x000000ffff057224 */ /* 0x000fce00078e000e */
[----:B------:R-:W-:Y:S05]  /*15dc0*/  WARPSYNC.COLLECTIVE R15, `(.L_x_4361) ;  /* 0x000000000f087348 */ /* 0x000fea0003c00000 */
[----:B------:R0:W1:Y:S02]  /*15dd0*/  SHFL.IDX P6, R14, R13, R12, R11 ;  /* 0x0000000c0d0e7389 */ /* 0x00006400000c000b */
[----:B01----:R-:W-:Y:S01]  /*15de0*/  ENDCOLLECTIVE ;  /* 0x000000000000791b */ /* 0x003fe20003800000 */
.L_x_4361:
        /* <DEDUP_REMOVED lines=14> */
.L_x_4362:
[----:B------:R-:W-:Y:S01]  /*15ed0*/  IMAD.MOV.U32 R0, RZ, RZ, R14 ;  /* 0x000000ffff007224 */ /* 0x000fe200078e000e */
[----:B------:R-:W-:Y:S06]  /*15ee0*/  BRA `(.L_x_4363) ;  /* 0xffffffb400ec7947 */ /* 0x000fec000383ffff */
.L_x_4285:
[----:B------:R-:W-:Y:S01]  /*15ef0*/  LOP3.LUT R16, R16, 0xff7fffff, RZ, 0xc0, !PT ;  /* 0xff7fffff10107812 */ /* 0x000fe200078ec0ff */
[----:B------:R-:W-:Y:S01]  /*15f00*/  BSSY B0, `(.L_x_4364) ;  /* 0x000002e000007945 */ /* 0x000fe20003800000 */
[----:B------:R-:W-:Y:S02]  /*15f10*/  IMAD.MOV.U32 R13, RZ, RZ, R6 ;  /* 0x000000ffff0d7224 */ /* 0x000fe400078e0006 */
[----:B------:R-:W-:Y:S01]  /*15f20*/  @P2 LOP3.LUT R16, R16, 0x800000, RZ, 0xfc, !PT ;  /* 0x0080000010102812 */ /* 0x000fe200078efcff */
[----:B------:R-:W-:Y:S02]  /*15f30*/  IMAD.MOV.U32 R12, RZ, RZ, RZ ;  /* 0x000000ffff0c7224 */ /* 0x000fe400078e00ff */
[----:B------:R-:W-:Y:S01]  /*15f40*/  IMAD.MOV.U32 R11, RZ, RZ, 0x181f ;  /* 0x0000181fff0b7424 */ /* 0x000fe200078e00ff */
[----:B------:R-:W-:Y:S01]  /*15f50*/  LOP3.LUT R16, R16, 0xffbfffff, RZ, 0xc0, !PT ;  /* 0xffbfffff10107812 */ /* 0x000fe200078ec0ff */
[----:B------:R-:W-:-:S03]  /*15f60*/  IMAD.MOV.U32 R15, RZ, RZ, -0x1 ;  /* 0xffffffffff0f7424 */ /* 0x000fc600078e00ff */
[----:B------:R-:W-:-:S04]  /*15f70*/  @P1 LOP3.LUT R16, R16, 0x400000, RZ, 0xfc, !PT ;  /* 0x0040000010101812 */ /* 0x000fc800078efcff */
[C---:B------:R-:W-:Y:S02]  /*15f80*/  LOP3.LUT P1, RZ, R16.reuse, 0x100, RZ, 0xc0, !PT ;  /* 0x0000010010ff7812 */ /* 0x040fe4000782c0ff */
[C---:B------:R-:W-:Y:S02]  /*15f90*/  LOP3.LUT P0, RZ, R16.reuse, 0x80, RZ, 0xc0, !PT ;  /* 0x0000008010ff7812 */ /* 0x040fe4000780c0ff */
[C---:B------:R-:W-:Y:S02]  /*15fa0*/  LOP3.LUT P6, RZ, R16.reuse, 0x40, RZ, 0xc0, !PT ;  /* 0x0000004010ff7812 */ /* 0x040fe400078cc0ff */
[----:B------:R-:W-:-:S07]  /*15fb0*/  LOP3.LUT R16, R16, 0xffff7fff, RZ, 0xc0, !PT ;  /* 0xffff7fff10107812 */ /* 0x000fce00078ec0ff */
[----:B------:R-:W-:-:S04]  /*15fc0*/  @!P1 LOP3.LUT R7, R4, 0x40, RZ, 0xc0, !PT ;  /* 0x0000004004079812 */ /* 0x000fc800078ec0ff */
[----:B------:R-:W-:-:S04]  /*15fd0*/  @!P1 SHF.R.U32.HI R7, RZ, 0x2, R7 ;  /* 0x00000002ff079819 */ /* 0x000fc80000011607 */
[----:B------:R-:W-:Y:S02]  /*15fe0*/  @!P1 ISETP.NE.U32.AND P2, PT, R7, RZ, PT ;  /* 0x000000ff0700920c */ /* 0x000fe40003f45070 */
[----:B------:R-:W-:-:S04]  /*15ff0*/  @!P1 LOP3.LUT R7, R5, 0x80, RZ, 0xc0, !PT ;  /* 0x0000008005079812 */ /* 0x000fc800078ec0ff */
[----:B------:R-:W-:-:S04]  /*16000*/  @!P1 SHF.R.U32.HI R7, RZ, 0x3, R7 ;  /* 0x00000003ff079819 */ /* 0x000fc80000011607 */
[----:B------:R-:W-:Y:S02]  /*16010*/  @!P1 ISETP.NE.U32.AND P1, PT, R7, RZ, PT ;  /* 0x000000ff0700920c */ /* 0x000fe40003f25070 */
[----:B------:R-:W-:Y:S02]  /*16020*/  @!P0 LOP3.LUT R7, R4, 0x40, RZ, 0xc0, !PT ;  /* 0x0000004004078812 */ /* 0x000fe400078ec0ff */
[----:B------:R-:W-:Y:S02]  /*16030*/  @P2 LOP3.LUT R16, R16, 0x8000, RZ, 0xfc, !PT ;  /* 0x0000800010102812 */ /* 0x000fe400078efcff */
[----:B------:R-:W-:Y:S02]  /*16040*/  @!P0 SHF.R.U32.HI R7, RZ, 0x2, R7 ;  /* 0x00000002ff078819 */ /* 0x000fe40000011607 */
[C---:B------:R-:W-:Y:S02]  /*16050*/  LOP3.LUT P2, RZ, R16.reuse, 0x800000, RZ, 0xc0, !PT ;  /* 0x0080000010ff7812 */ /* 0x040fe4000784c0ff */
[----:B------:R-:W-:-:S04]  /*16060*/  LOP3.LUT R16, R16, 0xffffbfff, RZ, 0xc0, !PT ;  /* 0xffffbfff10107812 */ /* 0x000fc800078ec0ff */
[----:B------:R-:W-:Y:S02]  /*16070*/  @P1 LOP3.LUT R16, R16, 0x4000, RZ, 0xfc, !PT ;  /* 0x0000400010101812 */ /* 0x000fe400078efcff */
[----:B------:R-:W-:Y:S02]  /*16080*/  @!P0 ISETP.NE.U32.AND P1, PT, R7, RZ, PT ;  /* 0x000000ff0700820c */ /* 0x000fe40003f25070 */
[----:B------:R-:W-:Y:S02]  /*16090*/  @!P0 LOP3.LUT R7, R5, 0x80, RZ, 0xc0, !PT ;  /* 0x0000008005078812 */ /* 0x000fe400078ec0ff */
[----:B------:R-:W-:Y:S02]  /*160a0*/  LOP3.LUT R16, R16, 0xfffbffff, RZ, 0xc0, !PT ;  /* 0xfffbffff10107812 */ /* 0x000fe400078ec0ff */
        /* <DEDUP_REMOVED lines=11> */
[----:B------:R-:W-:-:S07]  /*16160*/  @!P6 SHF.R.U32.HI R7, RZ, 0x3, R7 ;  /* 0x00000003ff07e819 */ /* 0x000fce0000011607 */
[----:B------:R-:W-:Y:S02]  /*16170*/  @P0 LOP3.LUT R16, R16, 0x100000, RZ, 0xfc, !PT ;  /* 0x0010000010100812 */ /* 0x000fe400078efcff */
[----:B------:R-:W-:Y:S02]  /*16180*/  @!P6 ISETP.NE.U32.AND P0, PT, R7, RZ, PT ;  /* 0x000000ff0700e20c */ /* 0x000fe40003f05070 */
[----:B------:R-:W-:-:S11]  /*16190*/  LOP3.LUT R16, R16, 0xfff7ffff, RZ, 0xc0, !PT ;  /* 0xfff7ffff10107812 */ /* 0x000fd600078ec0ff */
[----:B------:R-:W-:-:S07]  /*161a0*/  @P0 LOP3.LUT R16, R16, 0x80000, RZ, 0xfc, !PT ;  /* 0x0008000010100812 */ /* 0x000fce00078efcff */
[----:B------:R-:W-:Y:S05]  /*161b0*/  WARPSYNC.COLLECTIVE R15, `(.L_x_4365) ;  /* 0x000000000f087348 */ /* 0x000fea0003c00000 */
[----:B------:R0:W1:Y:S02]  /*161c0*/  SHFL.IDX P6, R14, R13, R12, R11 ;  /* 0x0000000c0d0e7389 */ /* 0x00006400000c000b */
[----:B01----:R-:W-:Y:S01]  /*161d0*/  ENDCOLLECTIVE ;  /* 0x000000000000791b */ /* 0x003fe20003800000 */
.L_x_4365:
[----:B------:R-:W-:Y:S05]  /*161e0*/  BSYNC B0 ;  /* 0x0000000000007941 */ /* 0x000fea0003800000 */
.L_x_4364:
[----:B------:R-:W-:Y:S01]  /*161f0*/  IMAD.MOV.U32 R13, RZ, RZ, R0 ;  /* 0x000000ffff0d7224 */ /* 0x000fe200078e0000 */
[----:B------:R-:W-:Y:S01]  /*16200*/  LOP3.LUT R16, R16, 0xbfffffff, RZ, 0xc0, !PT ;  /* 0xbfffffff10107812 */ /* 0x000fe200078ec0ff */
[----:B------:R-:W-:Y:S02]  /*16210*/  IMAD.MOV.U32 R12, RZ, RZ, RZ ;  /* 0x000000ffff0c7224 */ /* 0x000fe400078e00ff */
[----:B------:R-:W-:Y:S01]  /*16220*/  IMAD.MOV.U32 R11, RZ, RZ, 0x181f ;  /* 0x0000181fff0b7424 */ /* 0x000fe200078e00ff */
[----:B------:R-:W-:Y:S01]  /*16230*/  @P2 LOP3.LUT R16, R16, 0x40000000, RZ, 0xfc, !PT ;  /* 0x4000000010102812 */ /* 0x000fe200078efcff */
[----:B------:R-:W-:Y:S02]  /*16240*/  IMAD.MOV.U32 R15, RZ, RZ, -0x1 ;  /* 0xffffffffff0f7424 */ /* 0x000fe400078e00ff */
[----:B------:R-:W-:Y:S01]  /*16250*/  IMAD.MOV.U32 R2, RZ, RZ, R14 ;  /* 0x000000ffff027224 */ /* 0x000fe200078e000e */
[----:B------:R-:W-:-:S13]  /*16260*/  LOP3.LUT P2, RZ, R16, 0x100, RZ, 0xc0, !PT ;  /* 0x0000010010ff7812 */ /* 0x000fda000784c0ff */
[----:B------:R-:W-:Y:S05]  /*16270*/  WARPSYNC.COLLECTIVE R15, `(.L_x_4366) ;  /* 0x000000000f087348 */ /* 0x000fea0003c00000 */
[----:B------:R0:W1:Y:S02]  /*16280*/  SHFL.IDX P6, R14, R13, R12, R11 ;  /* 0x0000000c0d0e7389 */ /* 0x00006400000c000b */
[----:B01----:R-:W-:Y:S01]  /*16290*/  ENDCOLLECTIVE ;  /* 0x000000000000791b */ /* 0x003fe20003800000 */
.L_x_4366:
[----:B------:R-:W-:-:S04]  /*162a0*/  LOP3.LUT R16, R16, 0xdfffffff, RZ, 0xc0, !PT ;  /* 0xdfffffff10107812 */ /* 0x000fc800078ec0ff */
[----:B------:R-:W-:-:S04]  /*162b0*/  @P1 LOP3.LUT R16, R16, 0x20000000, RZ, 0xfc, !PT ;  /* 0x2000000010101812 */ /* 0x000fc800078efcff */
[C---:B------:R-:W-:Y:S01]  /*162c0*/  LOP3.LUT P1, RZ, R16.reuse, 0x800, RZ, 0xc0, !PT ;  /* 0x0000080010ff7812 */ /* 0x040fe2000782c0ff */
[----:B------:R-:W-:Y:S02]  /*162d0*/  IMAD.MOV.U32 R13, RZ, RZ, R6 ;  /* 0x000000ffff0d7224 */ /* 0x000fe400078e0006 */
[----:B------:R-:W-:Y:S01]  /*162e0*/  IMAD.MOV.U32 R12, RZ, RZ, 0x1 ;  /* 0x00000001ff0c7424 */ /* 0x000fe200078e00ff */
[C---:B------:R-:W-:Y:S01]  /*162f0*/  LOP3.LUT P6, RZ, R16.reuse, 0x4000, RZ, 0xc0, !PT ;  /* 0x0000400010ff7812 */ /* 0x040fe200078cc0ff */
[----:B------:R-:W-:Y:S01]  /*16300*/  IMAD.MOV.U32 R3, RZ, RZ, R14 ;  /* 0x000000ffff037224 */ /* 0x000fe200078e000e */
[----:B------:R-:W-:-:S04]  /*16310*/  LOP3.LUT R16, R16, 0xefffffff, RZ, 0xc0, !PT ;  /* 0xefffffff10107812 */ /* 0x000fc800078ec0ff */
[----:B------:R-:W-:-:S05]  /*16320*/  @!P2 LEA R3, P0, R8, R3, 0x1 ;  /* 0x000000030803a211 */ /* 0x000fca00078008ff */
[----:B------:R-:W-:Y:S02]  /*16330*/  @!P2 IMAD.X R2, RZ, RZ, R2, P0 ;  /* 0x000000ffff02a224 */ /* 0x000fe400000e0602 */
[----:B------:R-:W-:-:S04]  /*16340*/  @P6 LOP3.LUT R16, R16, 0x10000000, RZ, 0xfc, !PT ;  /* 0x1000000010106812 */ /* 0x000fc800078efcff */
[C---:B------:R-:W-:Y:S02]  /*16350*/  LOP3.LUT P0, RZ, R16.reuse, 0x100, RZ, 0xc0, !PT ;  /* 0x0000010010ff7812 */ /* 0x040fe4000780c0ff */
[C---:B------:R-:W-:Y:S02]  /*16360*/  LOP3.LUT P6, RZ, R16.reuse, 0x8000, RZ, 0xc0, !PT ;  /* 0x0000800010ff7812 */ /* 0x040fe400078cc0ff */
[----:B------:R-:W-:-:S09]  /*16370*/  LOP3.LUT P2, RZ, R16, 0x40000000, RZ, 0xc0, !PT ;  /* 0x4000000010ff7812 */ /* 0x000fd2000784c0ff */
[----:B------:R-:W-:-:S04]  /*16380*/  @!P0 LOP3.LUT R3, R3, R2, RZ, 0x3c, !PT ;  /* 0x0000000203038212 */ /* 0x000fc800078e3cff */
[----:B------:R-:W-:-:S04]  /*16390*/  @!P0 LOP3.LUT R2, R3, R2, RZ, 0x3c, !PT ;  /* 0x0000000203028212 */ /* 0x000fc800078e3cff */
[----:B------:R-:W-:-:S05]  /*163a0*/  @!P0 LOP3.LUT R3, R3, R2, RZ, 0x3c, !PT ;  /* 0x0000000203038212 */ /* 0x000fca00078e3cff */
[----:B------:R-:W-:Y:S01]  /*163b0*/  @!PT LDS RZ, [RZ] ;  /* 0x00000000fffff984 */ /* 0x000fe20000000800 */
[----:B------:R-:W-:Y:S01]  /*163c0*/  @!PT LDS RZ, [RZ] ;  /* 0x00000000fffff984 */ /* 0x000fe20000000800 */
[----:B------:R-:W-:Y:S01]  /*163d0*/  @!PT LDS RZ, [RZ] ;  /* 0x00000000fffff984 */ /* 0x000fe20000000800 */
[----:B------:R0:W-:Y:S01]  /*163e0*/  @!P0 LDGSTS.E.BYPASS.LTC128B.128 [R19+0x26400], desc[UR44][R2.64], !P1 ;  /* 0x2640000002138fae */ /* 0x0001e2000c901d6c */
[C---:B------:R-:W-:Y:S02]  /*163f0*/  LOP3.LUT P1, RZ, R16.reuse, 0x20000000, RZ, 0xc0, !PT ;  /* 0x2000000010ff7812 */ /* 0x040fe4000782c0ff */
[----:B------:R-:W-:Y:S01]  /*16400*/  LOP3.LUT R16, R16, 0xfbffffff, RZ, 0xc0, !PT ;  /* 0xfbffffff10107812 */ /* 0x000fe200078ec0ff */
[----:B------:R0:W-:Y:S03]  /*16410*/  @!P0 LDGSTS.E.BYPASS.LTC128B.128 [R19+0x28400], desc[UR44][R2.64+0x80], !P5 ;  /* 0x2840008002138fae */ /* 0x0001e6000e901d6c */
[----:B------:R-:W-:Y:S01]  /*16420*/  @P5 LOP3.LUT R16, R16, 0x4000000, RZ, 0xfc, !PT ;  /* 0x0400000010105812 */ /* 0x000fe200078efcff */
[----:B------:R0:W-:Y:S03]  /*16430*/  @!P0 LDGSTS.E.BYPASS.LTC128B.128 [R19+0x2a400], desc[UR44][R2.64+0x100], !P4 ;  /* 0x2a40010002138fae */ /* 0x0001e6000e101d6c */
[C---:B------:R-:W-:Y:S01]  /*16440*/  LOP3.LUT P5, RZ, R16.reuse, 0x800, RZ, 0xc0, !PT ;  /* 0x0000080010ff7812 */ /* 0x040fe200078ac0ff */
[----:B------:R0:W-:Y:S01]  /*16450*/  @!P0 LDGSTS.E.BYPASS.LTC128B.128 [R19+0x2c400], desc[UR44][R2.64+0x180], !P3 ;  /* 0x2c40018002138fae */ /* 0x0001e2000d901d6c */
[----:B------:R-:W-:-:S03]  /*16460*/  LOP3.LUT R16, R16, 0xf7ffffff, RZ, 0xc0, !PT ;  /* 0xf7ffffff10107812 */ /* 0x000fc600078ec0ff */
[----:B------:R0:W-:Y:S04]  /*16470*/  @!P0 LDGSTS.E.BYPASS.LTC128B.128 [R19+0x2e400], desc[UR44][R2.64+0x200], !P2 ;  /* 0x2e40020002138fae */ /* 0x0001e8000d101d6c */
[----:B------:R0:W-:Y:S04]  /*16480*/  @!P0 LDGSTS.E.BYPASS.LTC128B.128 [R19+0x30400], desc[UR44][R2.64+0x280], !P1 ;  /* 0x3040028002138fae */ /* 0x0001e8000c901d6c */
[----:B------:R-:W-:Y:S01]  /*16490*/  @P5 LOP3.LUT R16, R16, 0x8000000, RZ, 0xfc, !PT ;  /* 0x0800000010105812 */ /* 0x000fe200078efcff */
[----:B------:R0:W-:Y:S03]  /*164a0*/  @!P0 LDGSTS.E.BYPASS.LTC128B.128 [R19+0x32400], desc[UR44][R2.64+0x300], P6 ;  /* 0x3240030002138fae */ /* 0x0001e6000b101d6c */
[----:B------:R-:W-:-:S02]  /*164b0*/  LOP3.LUT P6, RZ, R16, 0x10000000, RZ, 0xc0, !PT ;  /* 0x1000000010ff7812 */ /* 0x000fc400078cc0ff */
[----:B------:R-:W-:-:S11]  /*164c0*/  LOP3.LUT P5, RZ, R16, 0x80, RZ, 0xc0, !PT ;  /* 0x0000008010ff7812 */ /* 0x000fd600078ac0ff */
[----:B------:R0:W-:Y:S02]  /*164d0*/  @!P0 LDGSTS.E.BYPASS.LTC128B.128 [R19+0x34400], desc[UR44][R2.64+0x380], P6 ;  /* 0x3440038002138fae */ /* 0x0001e4000b101d6c */
[----:B0-----:R-:W-:Y:S05]  /*164e0*/  WARPSYNC.COLLECTIVE R15, `(.L_x_4367) ;  /* 0x000000000f087348 */ /* 0x001fea0003c00000 */
[----:B------:R1:W2:Y:S02]  /*164f0*/  SHFL.IDX P6, R14, R13, R12, R11 ;  /* 0x0000000c0d0e7389 */ /* 0x0002a400000c000b */
[----:B012---:R-:W-:Y:S01]  /*16500*/  ENDCOLLECTIVE ;  /* 0x000000000000791b */ /* 0x007fe20003800000 */
.L_x_4367:
[----:B------:R-:W-:Y:S02]  /*16510*/  IMAD.MOV.U32 R13, RZ, RZ, R0 ;  /* 0x000000ffff0d7224 */ /* 0x000fe400078e0000 */
[----:B------:R-:W-:-:S07]  /*16520*/  IMAD.MOV.U32 R7, RZ, RZ, R14 ;  /* 0x000000ffff077224 */ /* 0x000fce00078e000e */
[----:B------:R-:W-:Y:S05]  /*16530*/  WARPSYNC.COLLECTIVE R15, `(.L_x_4368) ;  /* 0x000000000f087348 */ /* 0x000fea0003c00000 */
[----:B------:R0:W1:Y:S02]  /*16540*/  SHFL.IDX P6, R14, R13, R12, R11 ;  /* 0x0000000c0d0e7389 */ /* 0x00006400000c000b */
[----:B01----:R-:W-:Y:S01]  /*16550*/  ENDCOLLECTIVE ;  /* 0x000000000000791b */ /* 0x003fe20003800000 */
.L_x_4368:
        /* <DEDUP_REMOVED lines=10> */
[----:B------:R-:W-:-:S11]  /*16600*/  LOP3.LUT P6, RZ, R16, 0x40000, RZ, 0xc0, !PT ;  /* 0x0004000010ff7812 */ /* 0x000fd600078cc0ff */
[----:B------:R-:W-:Y:S01]  /*16610*/  @!PT LDS RZ, [RZ] ;  /* 0x00000000fffff984 */ /* 0x000fe20000000800 */
[----:B------:R-:W-:Y:S01]  /*16620*/  @!PT LDS RZ, [RZ] ;  /* 0x00000000fffff984 */ /* 0x000fe20000000800 */
[----:B------:R-:W-:Y:S01]  /*16630*/  @!PT LDS RZ, [RZ] ;  /* 0x00000000fffff984 */ /* 0x000fe20000000800 */
[----:B------:R0:W-:Y:S01]  /*16640*/  @!P0 LDGSTS.E.BYPASS.LTC128B.128 [R19+0x26c00], desc[UR44][R2.64], !P5 ;  /* 0x26c0000002138fae */ /* 0x0001e2000e901d6c */
[C---:B------:R-:W-:Y:S02]  /*16650*/  LOP3.LUT P5, RZ, R16.reuse, 0x4000000, RZ, 0xc0, !PT ;  /* 0x0400000010ff7812 */ /* 0x040fe400078ac0ff */
[----:B------:R-:W-:-:S11]  /*16660*/  LOP3.LUT R16, R16, 0xff7fffff, RZ, 0xc0, !PT ;  /* 0xff7fffff10107812 */ /* 0x000fd600078ec0ff */
        /* <DEDUP_REMOVED lines=8> */
[----:B------:R0:W-:Y:S03]  /*166f0*/  @!P0 LDGSTS.E.BYPASS.LTC128B.128 [R19+0x30c00], desc[UR44][R2.64+0x280], !P1 ;  /* 0x30c0028002138fae */ /* 0x0001e6000c901d6c */
[C---:B------:R-:W-:Y:S01]  /*16700*/  LOP3.LUT P5, RZ, R16.reuse, 0x40, RZ, 0xc0, !PT ;  /* 0x0000004010ff7812 */ /* 0x040fe200078ac0ff */
[----:B------:R0:W-:Y:S01]  /*16710*/  @!P0 LDGSTS.E.BYPASS.LTC128B.128 [R19+0x32c00], desc[UR44][R2.64+0x300], P6 ;  /* 0x32c0030002138fae */ /* 0x0001e2000b101d6c */
[----:B------:R-:W-:-:S13]  /*16720*/  LOP3.LUT P6, RZ, R16, 0x2000000, RZ, 0xc0, !PT ;  /* 0x0200000010ff7812 */ /* 0x000fda00078cc0ff */
[----:B------:R0:W-:Y:S02]  /*16730*/  @!P0 LDGSTS.E.BYPASS.LTC128B.128 [R19+0x34c00], desc[UR44][R2.64+0x380], P6 ;  /* 0x34c0038002138fae */ /* 0x0001e4000b101d6c */
[----:B0-----:R-:W-:Y:S05]  /*16740*/  WARPSYNC.COLLECTIVE R15, `(.L_x_4369) ;  /* 0x000000000f087348 */ /* 0x001fea0003c00000 */
[----:B------:R1:W2:Y:S02]  /*16750*/  SHFL.IDX P6, R14, R13, R12, R11 ;  /* 0x0000000c0d0e7389 */ /* 0x0002a400000c000b */
[----:B012---:R-:W-:Y:S01]  /*16760*/  ENDCOLLECTIVE ;  /* 0x000000000000791b */ /* 0x007fe20003800000 */
.L_x_4369:
[----:B------:R-:W-:Y:S02]  /*16770*/  IMAD.MOV.U32 R13, RZ, RZ, R0 ;  /* 0x000000ffff0d7224 */ /* 0x000fe400078e0000 */
[----:B------:R-:W-:-:S07]  /*16780*/  IMAD.MOV.U32 R7, RZ, RZ, R14 ;  /* 0x000000ffff077224 */ /* 0x000fce00078e000e */
[----:B------:R-:W-:Y:S05]  /*16790*/  WARPSYNC.COLLECTIVE R15, `(.L_x_4370) ;  /* 0x000000000f087348 */ /* 0x000fea0003c00000 */
[----:B------:R0:W1:Y:S02]  /*167a0*/  SHFL.IDX P6, R14, R13, R12, R11 ;  /* 0x0000000c0d0e7389 */ /* 0x00006400000c000b */
[----:B01----:R-:W-:Y:S01]  /*167b0*/  ENDCOLLECTIVE ;  /* 0x000000000000791b */ /* 0x003fe20003800000 */
.L_x_4370:
        /* <DEDUP_REMOVED lines=15> */
[----:B------:R-:W-:-:S13]  /*168b0*/  LOP3.LUT P5, RZ, R16, 0x800000, RZ, 0xc0, !PT ;  /* 0x0080000010ff7812 */ /* 0x000fda00078ac0ff */
[----:B------:R0:W-:Y:S04]  /*168c0*/  @!P0 LDGSTS.E.BYPASS.LTC128B.128 [R19+0x29400], desc[UR44][R2.64+0x80], !P5 ;  /* 0x2940008002138fae */ /* 0x0001e8000e901d6c */
[----:B------:R0:W-:Y:S04]  /*168d0*/  @!P0 LDGSTS.E.BYPASS.LTC128B.128 [R19+0x2b400], desc[UR44][R2.64+0x100], !P4 ;  /* 0x2b40010002138fae */ /* 0x0001e8000e101d6c */
[----:B------:R0:W-:Y:S04]  /*168e0*/  @!P0 LDGSTS.E.BYPASS.LTC128B.128 [R19+0x2d400], desc[UR44][R2.64+0x180], !P3 ;  /* 0x2d40018002138fae */ /* 0x0001e8000d901d6c */
[----:B------:R0:W-:Y:S04]  /*168f0*/  @!P0 LDGSTS.E.BYPASS.LTC128B.128 [R19+0x2f400], desc[UR44][R2.64+0x200], !P2 ;  /* 0x2f40020002138fae */ /* 0x0001e8000d101d6c */
[----:B------:R0:W-:Y:S04]  /*16900*/  @!P0 LDGSTS.E.BYPASS.LTC128B.128 [R19+0x31400], desc[UR44][R2.64+0x280], !P1 ;  /* 0x3140028002138fae */ /* 0x0001e8000c901d6c */
[----:B------:R0:W-:Y:S01]  /*16910*/  @!P0 LDGSTS.E.BYPASS.LTC128B.128 [R19+0x33400], desc[UR44][R2.64+0x300], P6 ;  /* 0x3340030002138fae */ /* 0x0001e2000b101d6c */
[----:B------:R-:W-:-:S13]  /*16920*/  LOP3.LUT P6, RZ, R16, 0x400000, RZ, 0xc0, !PT ;  /* 0x0040000010ff7812 */ /* 0x000fda00078cc0ff */
[----:B------:R0:W-:Y:S02]  /*16930*/  @!P0 LDGSTS.E.BYPASS.LTC128B.128 [R19+0x35400], desc[UR44][R2.64+0x380], P6 ;  /* 0x3540038002138fae */ /* 0x0001e4000b101d6c */
[----:B0-----:R-:W-:Y:S05]  /*16940*/  WARPSYNC.COLLECTIVE R15, `(.L_x_4371) ;  /* 0x000000000f087348 */ /* 0x001fea0003c00000 */
[----:B------:R1:W2:Y:S02]  /*16950*/  SHFL.IDX P6, R14, R13, R12, R11 ;  /* 0x0000000c0d0e7389 */ /* 0x0002a400000c000b */
[----:B012---:R-:W-:Y:S01]  /*16960*/  ENDCOLLECTIVE ;  /* 0x000000000000791b */ /* 0x007fe20003800000 */
.L_x_4371:
[----:B------:R-:W-:Y:S02]  /*16970*/  IMAD.MOV.U32 R13, RZ, RZ, R0 ;  /* 0x000000ffff0d7224 */ /* 0x000fe400078e0000 */
[----:B------:R-:W-:-:S07]  /*16980*/  IMAD.MOV.U32 R6, RZ, RZ, R14 ;  /* 0x000000ffff067224 */ /* 0x000fce00078e000e */
[----:B------:R-:W-:Y:S05]  /*16990*/  WARPSYNC.COLLECTIVE R15, `(.L_x_4372) ;  /* 0x000000000f087348 */ /* 0x000fea0003c00000 */
[----:B------:R0:W1:Y:S02]  /*169a0*/  SHFL.IDX P6, R14, R13, R12, R11 ;  /* 0x0000000c0d0e7389 */ /* 0x00006400000c000b */
[----:B01----:R-:W-:Y:S01]  /*169b0*/  ENDCOLLECTIVE ;  /* 0x000000000000791b */ /* 0x003fe20003800000 */
.L_x_4372:
[----:B------:R-:W-:Y:S01]  /*169c0*/  IMAD.MOV.U32 R0, RZ, RZ, R14 ;  /* 0x000000ffff007224 */ /* 0x000fe200078e000e */
[----:B------:R-:W-:Y:S06]  /*169d0*/  BRA `(.L_x_4373) ;  /* 0xffffffb800607947 */ /* 0x000fec000383ffff */
.L_x_4290:
[----:B0-----:R0:W1:Y:S02]  /*169e0*/  SYNCS.PHASECHK.TRANS64.TRYWAIT P0, [R17+URZ+0x38820], R0 ;  /* 0x03882000110075a7 */ /* 0x001064000800017f */
[----:B-1----:R-:W-:Y:S05]  /*169f0*/  @!P0 NANOSLEEP.SYNCS 0x989680 ;  /* 0x009896800000895d */ /* 0x002fea0003900000 */
[----:B------:R-:W1:Y:S02]  /*16a00*/  @!P0 SYNCS.PHASECHK.TRANS64 P0, [R17+URZ+0x38820], R0 ;  /* 0x03882000110085a7 */ /* 0x000e64000800007f */
[----:B-1----:R-:W-:Y:S05]  /*16a10*/  @!P0 BRA `(.L_x_4290) ;  /* 0xfffffffc00f08947 */ /* 0x002fea000383ffff */
[----:B------:R-:W-:Y:S05]  /*16a20*/  BRA `(.L_x_4374) ;  /* 0xffffffb800fc7947 */ /* 0x000fea000383ffff */
.L_x_4293:
[----:B0-----:R0:W1:Y:S02]  /*16a30*/  SYNCS.PHASECHK.TRANS64.TRYWAIT P0, [R22+URZ+0x38860], R0 ;  /* 0x03886000160075a7 */ /* 0x001064000800017f */
[----:B-1----:R-:W-:Y:S05]  /*16a40*/  @!P0 NANOSLEEP.SYNCS 0x989680 ;  /* 0x009896800000895d */ /* 0x002fea0003900000 */
[----:B------:R-:W1:Y:S02]  /*16a50*/  @!P0 SYNCS.PHASECHK.TRANS64 P0, [R22+URZ+0x38860], R0 ;  /* 0x03886000160085a7 */ /* 0x000e64000800007f */
[----:B-1----:R-:W-:Y:S05]  /*16a60*/  @!P0 BRA `(.L_x_4293) ;  /* 0xfffffffc00f08947 */ /* 0x002fea000383ffff */
[----:B------:R-:W-:Y:S05]  /*16a70*/  BRA `(.L_x_4375) ;  /* 0xffffffbc000c7947 */ /* 0x000fea000383ffff */
.L_x_4294:
        /* <DEDUP_REMOVED lines=8> */
.L_x_4377:
[----:B------:R-:W-:Y:S05]  /*16b00*/  BSYNC B0 ;  /* 0x0000000000007941 */ /* 0x000fea0003800000 */
.L_x_4376:
[----:B------:R-:W0:Y:S01]  /*16b10*/  S2R R7, SR_TID.X ;  /* 0x0000000000077919 */ /* 0x000e220000002100 */
[----:B------:R-:W-:Y:S01]  /*16b20*/  IMAD.MOV.U32 R13, RZ, RZ, R4 ;  /* 0x000000ffff0d7224 */ /* 0x000fe200078e0004 */
[C---:B------:R-:W-:Y:S01]  /*16b30*/  LOP3.LUT P5, RZ, R30.reuse, 0x2, RZ, 0xc0, !PT ;  /* 0x000000021eff7812 */ /* 0x040fe200078ac0ff */
[----:B------:R-:W-:Y:S01]  /*16b40*/  IMAD.MOV.U32 R12, RZ, RZ, RZ ;  /* 0x000000ffff0c7224 */ /* 0x000fe200078e00ff */
[C---:B------:R-:W-:Y:S01]  /*16b50*/  LOP3.LUT P4, RZ, R30.reuse, 0x4, RZ, 0xc0, !PT ;  /* 0x000000041eff7812 */ /* 0x040fe2000788c0ff */
[----:B------:R-:W-:Y:S01]  /*16b60*/  IMAD.MOV.U32 R11, RZ, RZ, 0x181f ;  /* 0x0000181fff0b7424 */ /* 0x000fe200078e00ff */
[C---:B------:R-:W-:Y:S01]  /*16b70*/  LOP3.LUT P3, RZ, R30.reuse, 0x8, RZ, 0xc0, !PT ;  /* 0x000000081eff7812 */ /* 0x040fe2000786c0ff */
[----:B------:R-:W-:Y:S01]  /*16b80*/  IMAD.MOV.U32 R15, RZ, RZ, -0x1 ;  /* 0xffffffffff0f7424 */ /* 0x000fe200078e00ff */
[----:B------:R-:W-:Y:S01]  /*16b90*/  LOP3.LUT P2, RZ, R30, 0x10, RZ, 0xc0, !PT ;  /* 0x000000101eff7812 */ /* 0x000fe2000784c0ff */
[----:B------:R-:W-:Y:S01]  /*16ba0*/  IMAD.MOV.U32 R3, RZ, RZ, R14 ;  /* 0x000000ffff037224 */ /* 0x000fe200078e000e */
[----:B------:R-:W-:Y:S01]  /*16bb0*/  LOP3.LUT R16, R16, 0xffffffbf, RZ, 0xc0, !PT ;  /* 0xffffffbf10107812 */ /* 0x000fe200078ec0ff */
[----:B------:R-:W-:-:S10]  /*16bc0*/  IMAD R5, R5, 0x2, R17 ;  /* 0x0000000205057824 */ /* 0x000fd400078e0211 */
[----:B0-----:R-:W-:Y:S05]  /*16bd0*/  WARPSYNC.COLLECTIVE R15, `(.L_x_4378) ;  /* 0x000000000f087348 */ /* 0x001fea0003c00000 */
[----:B------:R1:W2:Y:S02]  /*16be0*/  SHFL.IDX P6, R14, R13, R12, R11 ;  /* 0x0000000c0d0e7389 */ /* 0x0002a400000c000b */
[----:B012---:R-:W-:Y:S01]  /*16bf0*/  ENDCOLLECTIVE ;  /* 0x000000000000791b */ /* 0x007fe20003800000 */
.L_x_4378:
        /* <DEDUP_REMOVED lines=8> */
[----:B------:R-:W-:Y:S02]  /*16c80*/  ISETP.NE.U32.AND P1, PT, R7, 0x1, PT ;  /* 0x000000010700780c */ /* 0x000fe40003f25070 */
[----:B------:R-:W-:Y:S01]  /*16c90*/  PRMT R7, R30, 0x8880, RZ ;  /* 0x000088801e077816 */ /* 0x000fe200000000ff */
        /* <DEDUP_REMOVED lines=8> */
[----:B------:R-:W-:Y:S02]  /*16d20*/  ISETP.LT.OR P0, PT, R29, 0x1, !P5 ;  /* 0x000000011d00780c */ /* 0x000fe40006f01670 */
[----:B------:R-:W-:-:S11]  /*16d30*/  LOP3.LUT R16, R16, 0xffffff7f, RZ, 0xc0, !PT ;  /* 0xffffff7f10107812 */ /* 0x000fd600078ec0ff */
        /* <DEDUP_REMOVED lines=12> */
[----:B------:R-:W-:-:S13]  /*16e00*/  ISETP.GT.AND P6, PT, R7, -0x1, PT ;  /* 0xffffffff0700780c */ /* 0x000fda0003fc4270 */
[----:B------:R-:W-:Y:S02]  /*16e10*/  @P6 LOP3.LUT R16, R16, 0x80, RZ, 0xfc, !PT ;  /* 0x0000008010106812 */ /* 0x000fe400078efcff */
[----:B------:R-:W-:-:S13]  /*16e20*/  ISETP.LT.OR P6, PT, R29, 0x1, P6 ;  /* 0x000000011d00780c */ /* 0x000fda00037c1670 */
[----:B------:R0:W-:Y:S02]  /*16e30*/  LDGSTS.E.BYPASS.LTC128B.128 [R5+0xe400], desc[UR44][R2.64+0x380], !P6 ;  /* 0x0e40038002057fae */ /* 0x0001e4000f101d6c */
[----:B0-----:R-:W-:Y:S05]  /*16e40*/  WARPSYNC.COLLECTIVE R15, `(.L_x_4379) ;  /* 0x000000000f087348 */ /* 0x001fea0003c00000 */
[----:B------:R1:W2:Y:S02]  /*16e50*/  SHFL.IDX P6, R14, R13, R12, R11 ;  /* 0x0000000c0d0e7389 */ /* 0x0002a400000c000b */
[----:B012---:R-:W-:Y:S01]  /*16e60*/  ENDCOLLECTIVE ;  /* 0x000000000000791b */ /* 0x007fe20003800000 */
.L_x_4379:
[----:B------:R-:W-:Y:S02]  /*16e70*/  IMAD.MOV.U32 R13, RZ, RZ, R4 ;  /* 0x000000ffff0d7224 */ /* 0x000fe400078e0004 */
[----:B------:R-:W-:-:S07]  /*16e80*/  IMAD.MOV.U32 R3, RZ, RZ, R14 ;  /* 0x000000ffff037224 */ /* 0x000fce00078e000e */
[----:B------:R-:W-:Y:S05]  /*16e90*/  WARPSYNC.COLLECTIVE R15, `(.L_x_4380) ;  /* 0x000000000f087348 */ /* 0x000fea0003c00000 */
[----:B------:R0:W1:Y:S02]  /*16ea0*/  SHFL.IDX P6, R14, R13, R12, R11 ;  /* 0x0000000c0d0e7389 */ /* 0x00006400000c000b */
[----:B01----:R-:W-:Y:S01]  /*16eb0*/  ENDCOLLECTIVE ;  /* 0x000000000000791b */ /* 0x003fe20003800000 */
.L_x_4380:
        /* <DEDUP_REMOVED lines=29> */
.L_x_4381:
[----:B------:R-:W-:Y:S02]  /*17090*/  IMAD.MOV.U32 R13, RZ, RZ, R4 ;  /* 0x000000ffff0d7224 */ /* 0x000fe400078e0004 */
[----:B------:R-:W-:-:S07]  /*170a0*/  IMAD.MOV.U32 R7, RZ, RZ, R14 ;  /* 0x000000ffff077224 */ /* 0x000fce00078e000e */
[----:B------:R-:W-:Y:S05]  /*170b0*/  WARPSYNC.COLLECTIVE R15, `(.L_x_4382) ;  /* 0x000000000f087348 */ /* 0x000fea0003c00000 */
[----:B------:R0:W1:Y:S02]  /*170c0*/  SHFL.IDX P6, R14, R13, R12, R11 ;  /* 0x0000000c0d0e7389 */ /* 0x00006400000c000b */
[----:B01----:R-:W-:Y:S01]  /*170d0*/  ENDCOLLECTIVE ;  /* 0x000000000000791b */ /* 0x003fe20003800000 */
.L_x_4382:
        /* <DEDUP_REMOVED lines=29> */
.L_x_4383:
[----:B------:R-:W-:Y:S02]  /*172b0*/  IMAD.MOV.U32 R13, RZ, RZ, R4 ;  /* 0x000000ffff0d7224 */ /* 0x000fe400078e0004 */
[----:B------:R-:W-:-:S07]  /*172c0*/  IMAD.MOV.U32 R6, RZ, RZ, R14 ;  /* 0x000000ffff067224 */ /* 0x000fce00078e000e */
[----:B------:R-:W-:Y:S05]  /*172d0*/  WARPSYNC.COLLECTIVE R15, `(.L_x_4384) ;  /* 0x000000000f087348 */ /* 0x000fea0003c00000 */
[----:B------:R0:W1:Y:S02]  /*172e0*/  SHFL.IDX P6, R14, R13, R12, R11 ;  /* 0x0000000c0d0e7389 */ /* 0x00006400000c000b */
[----:B01----:R-:W-:Y:S01]  /*172f0*/  ENDCOLLECTIVE ;  /* 0x000000000000791b */ /* 0x003fe20003800000 */
.L_x_4384:
[----:B------:R-:W-:Y:S01]  /*17300*/  IMAD.MOV.U32 R2, RZ, RZ, R14 ;  /* 0x000000ffff027224 */ /* 0x000fe200078e000e */
[----:B------:R-:W-:Y:S06]  /*17310*/  BRA `(.L_x_4385) ;  /* 0xffffffb800987947 */ /* 0x000fec000383ffff */
.L_x_4301:
[----:B0-----:R0:W1:Y:S02]  /*17320*/  SYNCS.PHASECHK.TRANS64.TRYWAIT P0, [R6+URZ+0x38840], R20 ;  /* 0x03884014060075a7 */ /* 0x001064000800017f */
[----:B-1----:R-:W-:Y:S05]  /*17330*/  @!P0 NANOSLEEP.SYNCS 0x989680 ;  /* 0x009896800000895d */ /* 0x002fea0003900000 */
[----:B------:R-:W1:Y:S02]  /*17340*/  @!P0 SYNCS.PHASECHK.TRANS64 P0, [R6+URZ+0x38840], R20 ;  /* 0x03884014060085a7 */ /* 0x000e64000800007f */
[----:B-1----:R-:W-:Y:S05]  /*17350*/  @!P0 BRA `(.L_x_4301) ;  /* 0xfffffffc00f08947 */ /* 0x002fea000383ffff */
[----:B------:R-:W-:Y:S05]  /*17360*/  BRA `(.L_x_4386) ;  /* 0xffffffc0002c7947 */ /* 0x000fea000383ffff */
.L_x_4302:
        /* <DEDUP_REMOVED lines=8> */
.L_x_4388:
[----:B------:R-:W-:Y:S05]  /*173f0*/  BSYNC B1 ;  /* 0x0000000000017941 */ /* 0x000fea0003800000 */
.L_x_4387:
        /* <DEDUP_REMOVED lines=9> */
.L_x_4389:
[----:B------:R-:W-:Y:S02]  /*17490*/  IMAD.MOV.U32 R13, RZ, RZ, R25 ;  /* 0x000000ffff0d7224 */ /* 0x000fe400078e0019 */
[----:B------:R-:W-:Y:S02]  /*174a0*/  IMAD.MOV.U32 R12, RZ, RZ, 0x1 ;  /* 0x00000001ff0c7424 */ /* 0x000fe400078e00ff */
[----:B------:R-:W-:-:S07]  /*174b0*/  IMAD.MOV.U32 R2, RZ, RZ, R14 ;  /* 0x000000ffff027224 */ /* 0x000fce00078e000e */
[----:B------:R-:W-:Y:S05]  /*174c0*/  WARPSYNC.COLLECTIVE R15, `(.L_x_4390) ;  /* 0x000000000f087348 */ /* 0x000fea0003c00000 */
[----:B------:R0:W1:Y:S02]  /*174d0*/  SHFL.IDX P6, R14, R13, R12, R11 ;  /* 0x0000000c0d0e7389 */ /* 0x00006400000c000b */
[----:B01----:R-:W-:Y:S01]  /*174e0*/  ENDCOLLECTIVE ;  /* 0x000000000000791b */ /* 0x003fe20003800000 */
.L_x_4390:
        /* <DEDUP_REMOVED lines=11> */
.L_x_4391:
[----:B------:R-:W-:Y:S02]  /*175a0*/  IMAD.MOV.U32 R13, RZ, RZ, R25 ;  /* 0x000000ffff0d7224 */ /* 0x000fe400078e0019 */
[----:B------:R-:W-:Y:S02]  /*175b0*/  IMAD.MOV.U32 R12, RZ, RZ, 0x2 ;  /* 0x00000002ff0c7424 */ /* 0x000fe400078e00ff */
[----:B------:R-:W-:-:S07]  /*175c0*/  IMAD.MOV.U32 R2, RZ, RZ, R14 ;  /* 0x000000ffff027224 */ /* 0x000fce00078e000e */
[----:B------:R-:W-:Y:S05]  /*175d0*/  WARPSYNC.COLLECTIVE R15, `(.L_x_4392) ;  /* 0x000000000f087348 */ /* 0x000fea0003c00000 */
[----:B------:R0:W1:Y:S02]  /*175e0*/  SHFL.IDX P6, R14, R13, R12, R11 ;  /* 0x0000000c0d0e7389 */ /* 0x00006400000c000b */
[----:B01----:R-:W-:Y:S01]  /*175f0*/  ENDCOLLECTIVE ;  /* 0x000000000000791b */ /* 0x003fe20003800000 */
.L_x_4392:
        /* <DEDUP_REMOVED lines=11> */
.L_x_4393:
[----:B------:R-:W-:Y:S02]  /*176b0*/  IMAD.MOV.U32 R13, RZ, RZ, R25 ;  /* 0x000000ffff0d7224 */ /* 0x000fe400078e0019 */
[----:B------:R-:W-:Y:S02]  /*176c0*/  IMAD.MOV.U32 R12, RZ, RZ, 0x3 ;  /* 0x00000003ff0c7424 */ /* 0x000fe400078e00ff */
[----:B------:R-:W-:-:S07]  /*176d0*/  IMAD.MOV.U32 R2, RZ, RZ, R14 ;  /* 0x000000ffff027224 */ /* 0x000fce00078e000e */
[----:B------:R-:W-:Y:S05]  /*176e0*/  WARPSYNC.COLLECTIVE R15, `(.L_x_4394) ;  /* 0x000000000f087348 */ /* 0x000fea0003c00000 */
[----:B------:R0:W1:Y:S02]  /*176f0*/  SHFL.IDX P6, R14, R13, R12, R11 ;  /* 0x0000000c0d0e7389 */ /* 0x00006400000c000b */
[----:B01----:R-:W-:Y:S01]  /*17700*/  ENDCOLLECTIVE ;  /* 0x000000000000791b */ /* 0x003fe20003800000 */
.L_x_4394:
        /* <DEDUP_REMOVED lines=11> */
.L_x_4395:
[----:B------:R-:W-:Y:S01]  /*177c0*/  IMAD.MOV.U32 R2, RZ, RZ, R14 ;  /* 0x000000ffff027224 */ /* 0x000fe200078e000e */
[----:B------:R-:W-:Y:S06]  /*177d0*/  BRA `(.L_x_4396) ;  /* 0xffffffbc00b47947 */ /* 0x000fec000383ffff */
.L_x_4307:
[----:B---3--:R3:W4:Y:S02]  /*177e0*/  SYNCS.PHASECHK.TRANS64.TRYWAIT P0, [R6+URZ+0x38860], R20 ;  /* 0x03886014060075a7 */ /* 0x008724000800017f */
[----:B----4-:R-:W-:Y:S05]  /*177f0*/  @!P0 NANOSLEEP.SYNCS 0x989680 ;  /* 0x009896800000895d */ /* 0x010fea0003900000 */
[----:B------:R-:W4:Y:S02]  /*17800*/  @!P0 SYNCS.PHASECHK.TRANS64 P0, [R6+URZ+0x38860], R20 ;  /* 0x03886014060085a7 */ /* 0x000f24000800007f */
[----:B----4-:R-:W-:Y:S05]  /*17810*/  @!P0 BRA `(.L_x_4307) ;  /* 0xfffffffc00f08947 */ /* 0x010fea000383ffff */
[----:B------:R-:W-:Y:S05]  /*17820*/  BRA `(.L_x_4397) ;  /* 0xffffffc000047947 */ /* 0x000fea000383ffff */
.L_x_4308:
        /* <DEDUP_REMOVED lines=8> */
.L_x_4399:
[----:B------:R-:W-:Y:S05]  /*178b0*/  BSYNC B1 ;  /* 0x0000000000017941 */ /* 0x000fea0003800000 */
.L_x_4398:
        /* <DEDUP_REMOVED lines=13> */
.L_x_4400:
        /* <DEDUP_REMOVED lines=17> */
.L_x_4401:
        /* <DEDUP_REMOVED lines=16> */
.L_x_4402:
        /* <DEDUP_REMOVED lines=19> */
.L_x_4403:
        /* <DEDUP_REMOVED lines=14> */
.L_x_4404:
        /* <DEDUP_REMOVED lines=16> */
.L_x_4405:
        /* <DEDUP_REMOVED lines=14> */
.L_x_4406:
[----:B------:R-:W-:Y:S05]  /*17f90*/  BRA `(.L_x_4407) ;  /* 0xffffffbc00687947 */ /* 0x000fea000383ffff */
.L_x_4316:
        /* <DEDUP_REMOVED lines=8> */
.L_x_4409:
[----:B------:R-:W-:Y:S05]  /*18020*/  BSYNC B0 ;  /* 0x0000000000007941 */ /* 0x000fea0003800000 */
.L_x_4408:
        /* <DEDUP_REMOVED lines=9> */
.L_x_4410:
        /* <DEDUP_REMOVED lines=24> */
.L_x_4411:
[----:B------:R-:W-:Y:S01]  /*18240*/  IMAD.MOV.U32 R12, RZ, RZ, 0x2 ;  /* 0x00000002ff0c7424 */ /* 0x000fe200078e00ff */
[----:B------:R-:W-:-:S05]  /*18250*/  SEL R14, R14, RZ, P1 ;  /* 0x000000ff0e0e7207 */ /* 0x000fca0000800000 */
[----:B------:R-:W-:-:S04]  /*18260*/  IMAD.IADD R5, R13, 0x1, R14 ;  /* 0x000000010d057824 */ /* 0x000fc800078e020e */
[----:B------:R-:W-:-:S07]  /*18270*/  IMAD.MOV.U32 R13, RZ, RZ, R5 ;  /* 0x000000ffff0d7224 */ /* 0x000fce00078e0005 */
[----:B------:R-:W-:Y:S05]  /*18280*/  WARPSYNC.COLLECTIVE R15, `(.L_x_4412) ;  /* 0x000000000f087348 */ /* 0x000fea0003c00000 */
[----:B------:R0:W1:Y:S02]  /*18290*/  SHFL.UP P6, R14, R13, R12, R11 ;  /* 0x0400000c0d0e7389 */ /* 0x00006400000c000b */
[----:B01----:R-:W-:Y:S01]  /*182a0*/  ENDCOLLECTIVE ;  /* 0x000000000000791b */ /* 0x003fe20003800000 */
.L_x_4412:
[----:B------:R-:W-:Y:S01]  /*182b0*/  IMAD.MOV.U32 R12, RZ, RZ, 0x4 ;  /* 0x00000004ff0c7424 */ /* 0x000fe200078e00ff */
[----:B------:R-:W-:-:S05]  /*182c0*/  SEL R2, R14, RZ, P2 ;  /* 0x000000ff0e027207 */ /* 0x000fca0001000000 */
[----:B------:R-:W-:-:S04]  /*182d0*/  IMAD.IADD R2, R5, 0x1, R2 ;  /* 0x0000000105027824 */ /* 0x000fc800078e0202 */
[----:B------:R-:W-:-:S07]  /*182e0*/  IMAD.MOV.U32 R13, RZ, RZ, R2 ;  /* 0x000000ffff0d7224 */ /* 0x000fce00078e0002 */
[----:B------:R-:W-:Y:S05]  /*182f0*/  WARPSYNC.COLLECTIVE R15, `(.L_x_4413) ;  /* 0x000000000f087348 */ /* 0x000fea0003c00000 */
[----:B------:R0:W1:Y:S02]  /*18300*/  SHFL.UP P6, R14, R13, R12, R11 ;  /* 0x0400000c0d0e7389 */ /* 0x00006400000c000b */
[----:B01----:R-:W-:Y:S01]  /*18310*/  ENDCOLLECTIVE ;  /* 0x000000000000791b */ /* 0x003fe20003800000 */
.L_x_4413:
[----:B------:R-:W-:Y:S01]  /*18320*/  IMAD.MOV.U32 R12, RZ, RZ, 0x8 ;  /* 0x00000008ff0c7424 */ /* 0x000fe200078e00ff */
[----:B------:R-:W-:-:S05]  /*18330*/  SEL R3, R14, RZ, P3 ;  /* 0x000000ff0e037207 */ /* 0x000fca0001800000 */
[----:B------:R-:W-:-:S04]  /*18340*/  IMAD.IADD R3, R2, 0x1, R3 ;  /* 0x0000000102037824 */ /* 0x000fc800078e0203 */
[----:B------:R-:W-:-:S07]  /*18350*/  IMAD.MOV.U32 R13, RZ, RZ, R3 ;  /* 0x000000ffff0d7224 */ /* 0x000fce00078e0003 */
[----:B------:R-:W-:Y:S05]  /*18360*/  WARPSYNC.COLLECTIVE R15, `(.L_x_4414) ;  /* 0x000000000f087348 */ /* 0x000fea0003c00000 */
[----:B------:R0:W1:Y:S02]  /*18370*/  SHFL.UP P6, R14, R13, R12, R11 ;  /* 0x0400000c0d0e7389 */ /* 0x00006400000c000b */
[----:B01----:R-:W-:Y:S01]  /*18380*/  ENDCOLLECTIVE ;  /* 0x000000000000791b */ /* 0x003fe20003800000 */
.L_x_4414:
[----:B------:R-:W-:Y:S01]  /*18390*/  IMAD.MOV.U32 R12, RZ, RZ, 0x10 ;  /* 0x00000010ff0c7424 */ /* 0x000fe200078e00ff */
[----:B------:R-:W-:-:S05]  /*183a0*/  SEL R14, R14, RZ, P4 ;  /* 0x000000ff0e0e7207 */ /* 0x000fca0002000000 */
[----:B------:R-:W-:-:S04]  /*183b0*/  IMAD.IADD R5, R3, 0x1, R14 ;  /* 0x0000000103057824 */ /* 0x000fc800078e020e */
[----:B------:R-:W-:-:S07]  /*183c0*/  IMAD.MOV.U32 R13, RZ, RZ, R5 ;  /* 0x000000ffff0d7224 */ /* 0x000fce00078e0005 */
[----:B------:R-:W-:Y:S05]  /*183d0*/  WARPSYNC.COLLECTIVE R15, `(.L_x_4415) ;  /* 0x000000000f087348 */ /* 0x000fea0003c00000 */
[----:B------:R0:W1:Y:S02]  /*183e0*/  SHFL.UP P6, R14, R13, R12, R11 ;  /* 0x0400000c0d0e7389 */ /* 0x00006400000c000b */
[----:B01----:R-:W-:Y:S01]  /*183f0*/  ENDCOLLECTIVE ;  /* 0x000000000000791b */ /* 0x003fe20003800000 */
.L_x_4415:
        /* <DEDUP_REMOVED lines=8> */
.L_x_4416:
[----:B------:R-:W-:Y:S05]  /*18480*/  BRA `(.L_x_4417) ;  /* 0xffffffc000007947 */ /* 0x000fea000383ffff */
.L_x_4319:
[----:B------:R-:W-:Y:S01]  /*18490*/  BSSY B0, `(.L_x_4418) ;  /* 0x0000007000007945 */ /* 0x000fe20003800000 */
[----:B------:R-:W-:Y:S02]  /*184a0*/  IMAD.MOV.U32 R12, RZ, RZ, 0x1 ;  /* 0x00000001ff0c7424 */ /* 0x000fe400078e00ff */
[----:B------:R-:W-:Y:S02]  /*184b0*/  IMAD.MOV.U32 R11, RZ, RZ, RZ ;  /* 0x000000ffff0b7224 */ /* 0x000fe400078e00ff */
[----:B------:R-:W-:-:S07]  /*184c0*/  IMAD.MOV.U32 R15, RZ, RZ, -0x1 ;  /* 0xffffffffff0f7424 */ /* 0x000fce00078e00ff */
[----:B------:R-:W-:Y:S05]  /*184d0*/  WARPSYNC.COLLECTIVE R15, `(.L_x_4419) ;  /* 0x000000000f087348 */ /* 0x000fea0003c00000 */
[----:B------:R0:W1:Y:S02]  /*184e0*/  SHFL.UP P6, R14, R13, R12, R11 ;  /* 0x0400000c0d0e7389 */ /* 0x00006400000c000b */
[----:B01----:R-:W-:Y:S01]  /*184f0*/  ENDCOLLECTIVE ;  /* 0x000000000000791b */ /* 0x003fe20003800000 */
.L_x_4419:
[----:B------:R-:W-:Y:S05]  /*18500*/  BSYNC B0 ;  /* 0x0000000000007941 */ /* 0x000fea0003800000 */
.L_x_4418:
        /* <DEDUP_REMOVED lines=8> */
.L_x_4420:
[----:B------:R-:W-:Y:S01]  /*18590*/  IMAD.MOV.U32 R12, RZ, RZ, 0x4 ;  /* 0x00000004ff0c7424 */ /* 0x000fe200078e00ff */
[----:B------:R-:W-:-:S05]  /*185a0*/  SEL R2, R14, RZ, P2 ;  /* 0x000000ff0e027207 */ /* 0x000fca0001000000 */
[----:B------:R-:W-:-:S04]  /*185b0*/  IMAD.IADD R2, R13, 0x1, R2 ;  /* 0x000000010d027824 */ /* 0x000fc800078e0202 */
[----:B------:R-:W-:-:S07]  /*185c0*/  IMAD.MOV.U32 R13, RZ, RZ, R2 ;  /* 0x000000ffff0d7224 */ /* 0x000fce00078e0002 */
[----:B------:R-:W-:Y:S05]  /*185d0*/  WARPSYNC.COLLECTIVE R15, `(.L_x_4421) ;  /* 0x000000000f087348 */ /* 0x000fea0003c00000 */
[----:B------:R0:W1:Y:S02]  /*185e0*/  SHFL.UP P6, R14, R13, R12, R11 ;  /* 0x0400000c0d0e7389 */ /* 0x00006400000c000b */
[----:B01----:R-:W-:Y:S01]  /*185f0*/  ENDCOLLECTIVE ;  /* 0x000000000000791b */ /* 0x003fe20003800000 */
.L_x_4421:
[----:B------:R-:W-:Y:S01]  /*18600*/  IMAD.MOV.U32 R12, RZ, RZ, 0x8 ;  /* 0x00000008ff0c7424 */ /* 0x000fe200078e00ff */
[----:B------:R-:W-:-:S05]  /*18610*/  SEL R3, R14, RZ, P3 ;  /* 0x000000ff0e037207 */ /* 0x000fca0001800000 */
[----:B------:R-:W-:-:S04]  /*18620*/  IMAD.IADD R3, R2, 0x1, R3 ;  /* 0x0000000102037824 */ /* 0x000fc800078e0203 */
[----:B------:R-:W-:-:S07]  /*18630*/  IMAD.MOV.U32 R13, RZ, RZ, R3 ;  /* 0x000000ffff0d7224 */ /* 0x000fce00078e0003 */
[----:B------:R-:W-:Y:S05]  /*18640*/  WARPSYNC.COLLECTIVE R15, `(.L_x_4422) ;  /* 0x000000000f087348 */ /* 0x000fea0003c00000 */
[----:B------:R0:W1:Y:S02]  /*18650*/  SHFL.UP P6, R14, R13, R12, R11 ;  /* 0x0400000c0d0e7389 */ /* 0x00006400000c000b */
[----:B01----:R-:W-:Y:S01]  /*18660*/  ENDCOLLECTIVE ;  /* 0x000000000000791b */ /* 0x003fe20003800000 */
.L_x_4422:
[----:B------:R-:W-:Y:S01]  /*18670*/  IMAD.MOV.U32 R12, RZ, RZ, 0x10 ;  /* 0x00000010ff0c7424 */ /* 0x000fe200078e00ff */
[----:B------:R-:W-:-:S05]  /*18680*/  SEL R14, R14, RZ, P4 ;  /* 0x000000ff0e0e7207 */ /* 0x000fca0002000000 */
[----:B------:R-:W-:-:S04]  /*18690*/  IMAD.IADD R5, R3, 0x1, R14 ;  /* 0x0000000103057824 */ /* 0x000fc800078e020e */
[----:B------:R-:W-:-:S07]  /*186a0*/  IMAD.MOV.U32 R13, RZ, RZ, R5 ;  /* 0x000000ffff0d7224 */ /* 0x000fce00078e0005 */
[----:B------:R-:W-:Y:S05]  /*186b0*/  WARPSYNC.COLLECTIVE R15, `(.L_x_4423) ;  /* 0x000000000f087348 */ /* 0x000fea0003c00000 */
[----:B------:R0:W1:Y:S02]  /*186c0*/  SHFL.UP P6, R14, R13, R12, R11 ;  /* 0x0400000c0d0e7389 */ /* 0x00006400000c000b */
[----:B01----:R-:W-:Y:S01]  /*186d0*/  ENDCOLLECTIVE ;  /* 0x000000000000791b */ /* 0x003fe20003800000 */
.L_x_4423:
        /* <DEDUP_REMOVED lines=8> */
.L_x_4424:
[----:B------:R-:W-:Y:S05]  /*18760*/  BRA `(.L_x_4425) ;  /* 0xffffffbc00ec7947 */ /* 0x000fea000383ffff */
.L_x_4321:
[----:B------:R-:W-:Y:S01]  /*18770*/  BSSY B0, `(.L_x_4426) ;  /* 0x0000006000007945 */ /* 0x000fe20003800000 */
[----:B------:R-:W-:Y:S01]  /*18780*/  PLOP3.LUT P6, PT, P6, PT, PT, 0x8, 0x0 ;  /* 0x000000000000781c */ /* 0x000fe200037ce170 */
[----:B------:R-:W-:-:S12]  /*18790*/  IMAD.MOV.U32 R15, RZ, RZ, -0x1 ;  /* 0xffffffffff0f7424 */ /* 0x000fd800078e00ff */
[----:B0-----:R-:W-:Y:S05]  /*187a0*/  WARPSYNC.COLLECTIVE R15, `(.L_x_4427) ;  /* 0x000000000f087348 */ /* 0x001fea0003c00000 */
[----:B------:R-:W-:Y:S01]  /*187b0*/  VOTE.ANY R14, PT, P6 ;  /* 0x00000000000e7806 */ /* 0x000fe200030e0100 */
[----:B0-----:R-:W-:Y:S06]  /*187c0*/  ENDCOLLECTIVE ;  /* 0x000000000000791b */ /* 0x001fec0003800000 */
.L_x_4427:
[----:B------:R-:W-:Y:S05]  /*187d0*/  BSYNC B0 ;  /* 0x0000000000007941 */ /* 0x000fea0003800000 */
.L_x_4426:
        /* <DEDUP_REMOVED lines=9> */
.L_x_4428:
[----:B------:R-:W-:Y:S02]  /*18870*/  IMAD.MOV.U32 R13, RZ, RZ, R4 ;  /* 0x000000ffff0d7224 */ /* 0x000fe400078e0004 */
[----:B------:R-:W-:-:S07]  /*18880*/  IMAD.MOV.U32 R7, RZ, RZ, R14 ;  /* 0x000000ffff077224 */ /* 0x000fce00078e000e */
[----:B------:R-:W-:Y:S05]  /*18890*/  WARPSYNC.COLLECTIVE R15, `(.L_x_4429) ;  /* 0x000000000f087348 */ /* 0x000fea0003c00000 */
[----:B------:R0:W1:Y:S02]  /*188a0*/  SHFL.IDX P6, R14, R13, R12, R11 ;  /* 0x0000000c0d0e7389 */ /* 0x00006400000c000b */
[----:B01----:R-:W-:Y:S01]  /*188b0*/  ENDCOLLECTIVE ;  /* 0x000000000000791b */ /* 0x003fe20003800000 */
.L_x_4429:
[----:B------:R-:W-:Y:S01]  /*188c0*/  IMAD.MOV.U32 R4, RZ, RZ, R14 ;  /* 0x000000ffff047224 */ /* 0x000fe200078e000e */
[----:B------:R-:W-:Y:S06]  /*188d0*/  BRA `(.L_x_4430) ;  /* 0xffffffbc00cc7947 */ /* 0x000fec000383ffff */
.L_x_4323:
[----:B------:R-:W-:Y:S01]  /*188e0*/  BSSY B0, `(.L_x_4431) ;  /* 0x0000007000007945 */ /* 0x000fe20003800000 */
[----:B------:R-:W-:Y:S02]  /*188f0*/  IMAD.MOV.U32 R13, RZ, RZ, R3 ;  /* 0x000000ffff0d7224 */ /* 0x000fe400078e0003 */
[----:B------:R-:W-:Y:S02]  /*18900*/  IMAD.MOV.U32 R11, RZ, RZ, 0x1f ;  /* 0x0000001fff0b7424 */ /* 0x000fe400078e00ff */
[----:B------:R-:W-:-:S07]  /*18910*/  IMAD.MOV.U32 R15, RZ, RZ, -0x1 ;  /* 0xffffffffff0f7424 */ /* 0x000fce00078e00ff */
[----:B0123--:R-:W-:Y:S05]  /*18920*/  WARPSYNC.COLLECTIVE R15, `(.L_x_4432) ;  /* 0x000000000f087348 */ /* 0x00ffea0003c00000 */
[----:B------:R4:W0:Y:S02]  /*18930*/  SHFL.IDX P6, R14, R13, R12, R11 ;  /* 0x0000000c0d0e7389 */ /* 0x00082400000c000b */
[----:B01234-:R-:W-:Y:S01]  /*18940*/  ENDCOLLECTIVE ;  /* 0x000000000000791b */ /* 0x01ffe20003800000 */
.L_x_4432:
[----:B------:R-:W-:Y:S05]  /*18950*/  BSYNC B0 ;  /* 0x0000000000007941 */ /* 0x000fea0003800000 */
.L_x_4431:
[----:B------:R-:W-:Y:S01]  /*18960*/  IMAD.MOV.U32 R24, RZ, RZ, R14 ;  /* 0x000000ffff187224 */ /* 0x000fe200078e000e */
[----:B------:R-:W-:Y:S06]  /*18970*/  BRA `(.L_x_4322) ;  /* 0xffffffbc00bc7947 */ /* 0x000fec000383ffff */
.L_x_4327:
[----:B0-----:R0:W1:Y:S02]  /*18980*/  SYNCS.PHASECHK.TRANS64.TRYWAIT P0, [R5+URZ+0x38820], R0 ;  /* 0x03882000050075a7 */ /* 0x001064000800017f */
[----:B-1----:R-:W-:Y:S05]  /*18990*/  @!P0 NANOSLEEP.SYNCS 0x989680 ;  /* 0x009896800000895d */ /* 0x002fea0003900000 */
[----:B------:R-:W1:Y:S02]  /*189a0*/  @!P0 SYNCS.PHASECHK.TRANS64 P0, [R5+URZ+0x38820], R0 ;  /* 0x03882000050085a7 */ /* 0x000e64000800007f */
[----:B-1----:R-:W-:Y:S05]  /*189b0*/  @!P0 BRA `(.L_x_4327) ;  /* 0xfffffffc00f08947 */ /* 0x002fea000383ffff */
[----:B------:R-:W-:Y:S05]  /*189c0*/  BRA `(.L_x_4433) ;  /* 0xffffffc400147947 */ /* 0x000fea000383ffff */
.L_x_4328:
        /* <DEDUP_REMOVED lines=11> */
.L_x_4435:
[----:B------:R-:W-:Y:S05]  /*18a80*/  BSYNC B0 ;  /* 0x0000000000007941 */ /* 0x000fea0003800000 */
.L_x_4434:
[----:B------:R-:W-:Y:S05]  /*18a90*/  BRA `(.L_x_4436) ;  /* 0xffffffc000fc7947 */ /* 0x000fea000383ffff */
.L_x_4331:
[----:B------:R-:W-:Y:S01]  /*18aa0*/  BSSY B1, `(.L_x_4437) ;  /* 0x0000006000017945 */ /* 0x000fe20003800000 */
[----:B------:R-:W-:-:S07]  /*18ab0*/  IMAD.MOV.U32 R15, RZ, RZ, -0x1 ;  /* 0xffffffffff0f7424 */ /* 0x000fce00078e00ff */
[----:B0-234-:R-:W-:Y:S05]  /*18ac0*/  WARPSYNC.COLLECTIVE R15, `(.L_x_4438) ;  /* 0x000000000f0c7348 */ /* 0x01dfea0003c00000 */
[----:B------:R-:W-:Y:S02]  /*18ad0*/  ELECT P6, UR62, PT ;  /* 0x00000000003e782f */ /* 0x000fe400038c0000 */
[----:B------:R-:W-:Y:S01]  /*18ae0*/  MOV R14, UR62 ;  /* 0x0000003e000e7c02 */ /* 0x000fe20008000f00 */
[----:B0-234-:R-:W-:Y:S10]  /*18af0*/  ENDCOLLECTIVE ;  /* 0x000000000000791b */ /* 0x01dff40003800000 */
.L_x_4438:
[----:B------:R-:W-:Y:S05]  /*18b00*/  BSYNC B1 ;  /* 0x0000000000017941 */ /* 0x000fea0003800000 */
.L_x_4437:
[----:B------:R-:W-:Y:S05]  /*18b10*/  BRA `(.L_x_4439) ;  /* 0xffffffc000f47947 */ /* 0x000fea000383ffff */
.L_x_4333:
[----:B0-----:R0:W1:Y:S02]  /*18b20*/  SYNCS.PHASECHK.TRANS64.TRYWAIT P1, [R3+URZ+0x38840], R2 ;  /* 0x03884002030075a7 */ /* 0x001064000802017f */
[----:B-1----:R-:W-:Y:S05]  /*18b30*/  @!P1 NANOSLEEP.SYNCS 0x989680 ;  /* 0x009896800000995d */ /* 0x002fea0003900000 */
[----:B------:R-:W1:Y:S02]  /*18b40*/  @!P1 SYNCS.PHASECHK.TRANS64 P1, [R3+URZ+0x38840], R2 ;  /* 0x03884002030095a7 */ /* 0x000e64000802007f */
[----:B-1----:R-:W-:Y:S05]  /*18b50*/  @!P1 BRA `(.L_x_4333) ;  /* 0xfffffffc00f09947 */ /* 0x002fea000383ffff */
[----:B------:R-:W-:Y:S05]  /*18b60*/  BRA `(.L_x_4440) ;  /* 0xffffffc400147947 */ /* 0x000fea000383ffff */
.L_x_4335:
[----:B-1----:R1:W0:Y:S02]  /*18b70*/  SYNCS.PHASECHK.TRANS64.TRYWAIT P1, [R5+URZ+0x38840], R0 ;  /* 0x03884000050075a7 */ /* 0x002224000802017f */
[----:B0-----:R-:W-:Y:S05]  /*18b80*/  @!P1 NANOSLEEP.SYNCS 0x989680 ;  /* 0x009896800000995d */ /* 0x001fea0003900000 */
[----:B------:R-:W0:Y:S02]  /*18b90*/  @!P1 SYNCS.PHASECHK.TRANS64 P1, [R5+URZ+0x38840], R0 ;  /* 0x03884000050095a7 */ /* 0x000e24000802007f */
[----:B0-----:R-:W-:Y:S05]  /*18ba0*/  @!P1 BRA `(.L_x_4335) ;  /* 0xfffffffc00f09947 */ /* 0x001fea000383ffff */
[----:B------:R-:W-:Y:S05]  /*18bb0*/  BRA `(.L_x_4441) ;  /* 0xffffffc400207947 */ /* 0x000fea000383ffff */
.L_x_4337:
[----:B------:R0:W0:Y:S02]  /*18bc0*/  SYNCS.PHASECHK.TRANS64.TRYWAIT P1, [R3+URZ+0x38860], R2 ;  /* 0x03886002030075a7 */ /* 0x000024000802017f */
[----:B0-----:R-:W-:Y:S05]  /*18bd0*/  @!P1 NANOSLEEP.SYNCS 0x989680 ;  /* 0x009896800000995d */ /* 0x001fea0003900000 */
[----:B------:R-:W0:Y:S02]  /*18be0*/  @!P1 SYNCS.PHASECHK.TRANS64 P1, [R3+URZ+0x38860], R2 ;  /* 0x03886002030095a7 */ /* 0x000e24000802007f */
[----:B0-----:R-:W-:Y:S05]  /*18bf0*/  @!P1 BRA `(.L_x_4337) ;  /* 0xfffffffc00f09947 */ /* 0x001fea000383ffff */
[----:B------:R-:W-:Y:S05]  /*18c00*/  BRA `(.L_x_4442) ;  /* 0xffffffc4001c7947 */ /* 0x000fea000383ffff */
.L_x_4443:
        /* <DEDUP_REMOVED lines=15> */
.L_x_15746:


//--------------------- .text._ZN7cutlass13device_kernelIN5flash11enable_sm90INS1_16FlashAttnFwdSm90INS1_25CollectiveMainloopFwdSm90ILi2EN4cute5tupleIJNS5_1CILi1EEES8_S8_EEENS6_IJNS7_ILi64EEESA_SA_EEELi512ENS_10bfloat16_tEfNS_4arch4Sm90ELb0ELb0ELb1ELb1ELb1ELb1ELb1ELb0ELb0ELb1ELb1ELb0EEENS1_21CollectiveEpilogueFwdINS6_IJSA_NS7_ILi512EEESA_EEES9_SC_SE_Li256ELb1ELb1ELb1ELb0EEENS1_36VarlenDynamicPersistentTileSchedulerILi64ELi64ELi256ELi128ELb1ELb1ELb1ELb0ELb1ELb1EEEEEEEEEvNT_6ParamsE --------------------------
	.section	.text._ZN7cutlass13device_kernelIN5flash11enable_sm90INS1_16FlashAttnFwdSm90INS1_25CollectiveMainloopFwdSm90ILi2EN4cute5tupleIJNS5_1CILi1EEES8_S8_EEENS6_IJNS7_ILi64EEESA_SA_EEELi512ENS_10bfloat16_tEfNS_4arch4Sm90ELb0ELb0ELb1ELb1ELb1ELb1ELb1ELb0ELb0ELb1ELb1ELb0EEENS1_21CollectiveEpilogueFwdINS6_IJSA_NS7_ILi512EEESA_EEES9_SC_SE_Li256ELb1ELb1ELb1ELb0EEENS1_36VarlenDynamicPersistentTileSchedulerILi64ELi64ELi256ELi128ELb1ELb1ELb1ELb0ELb1ELb1EEEEEEEEEvNT_6ParamsE,"ax",@progbits
	.align	128
.text._ZN7cutlass13device_kernelIN5flash11enable_sm90INS1_16FlashAttnFwdSm90INS1_25CollectiveMainloopFwdSm90ILi2EN4cute5tupleIJNS5_1CILi1EEES8_S8_EEENS6_IJNS7_ILi64EEESA_SA_EEELi512ENS_10bfloat16_tEfNS_4arch4Sm90ELb0ELb0ELb1ELb1ELb1ELb1ELb1ELb0ELb0ELb1ELb1ELb0EEENS1_21CollectiveEpilogueFwdINS6_IJSA_NS7_ILi512EEESA_EEES9_SC_SE_Li256ELb1ELb1ELb1ELb0EEENS1_36VarlenDynamicPersistentTileSchedulerILi64ELi64ELi256ELi128ELb1ELb1ELb1ELb0ELb1ELb1EEEEEEEEEvNT_6ParamsE:
        .type           _ZN7cutlass13device_kernelIN5flash11enable_sm90INS1_16FlashAttnFwdSm90INS1_25CollectiveMainloopFwdSm90ILi2EN4cute5tupleIJNS5_1CILi1EEES8_S8_EEENS6_IJNS7_ILi64EEESA_SA_EEELi512ENS_10bfloat16_tEfNS_4arch4Sm90ELb0ELb0ELb1ELb1ELb1ELb1ELb1ELb0ELb0ELb1ELb1ELb0EEENS1_21CollectiveEpilogueFwdINS6_IJSA_NS7_ILi512EEESA_EEES9_SC_SE_Li256ELb1ELb1ELb1ELb0EEENS1_36VarlenDynamicPersistentTileSchedulerILi64ELi64ELi256ELi128ELb1ELb1ELb1ELb0ELb1ELb1EEEEEEEEEvNT_6ParamsE,@function
        .size           _ZN7cutlass13device_kernelIN5flash11enable_sm90INS1_16FlashAttnFwdSm90INS1_25CollectiveMainloopFwdSm90ILi2EN4cute5tupleIJNS5_1CILi1EEES8_S8_EEENS6_IJNS7_ILi64EEESA_SA_EEELi512ENS_10bfloat16_tEfNS_4arch4Sm90ELb0ELb0ELb1ELb1ELb1ELb1ELb1ELb0ELb0ELb1ELb1ELb0EEENS1_21CollectiveEpilogueFwdINS6_IJSA_NS7_ILi512EEESA_EEES9_SC_SE_Li256ELb1ELb1ELb1ELb0EEENS1_36VarlenDynamicPersistentTileSchedulerILi64ELi64ELi256ELi128ELb1ELb1ELb1ELb0ELb1ELb1EEEEEEEEEvNT_6ParamsE,(.L_x_15747 - _ZN7cutlass13device_kernelIN5flash11enable_sm90INS1_16FlashAttnFwdSm90INS1_25CollectiveMainloopFwdSm90ILi2EN4cute5tupleIJNS5_1CILi1EEES8_S8_EEENS6_IJNS7_ILi64EEESA_SA_EEELi512ENS_10bfloat16_tEfNS_4arch4Sm90ELb0ELb0ELb1ELb1ELb1ELb1ELb1ELb0ELb0ELb1ELb1ELb0EEENS1_21CollectiveEpilogueFwdINS6_IJSA_NS7_ILi512EEESA_EEES9_SC_SE_Li256ELb1ELb1ELb1ELb0EEENS1_36VarlenDynamicPersistentTileSchedulerILi64ELi64ELi256ELi128ELb1ELb1ELb1ELb0ELb1ELb1EEEEEEEEEvNT_6ParamsE)
        .other          _ZN7cutlass13device_kernelIN5flash11enable_sm90INS1_16FlashAttnFwdSm90INS1_25CollectiveMainloopFwdSm90ILi2EN4cute5tupleIJNS5_1CILi1EEES8_S8_EEENS6_IJNS7_ILi64EEESA_SA_EEELi512ENS_10bfloat16_tEfNS_4arch4Sm90ELb0ELb0ELb1ELb1ELb1ELb1ELb1ELb0ELb0ELb1ELb1ELb0EEENS1_21CollectiveEpilogueFwdINS6_IJSA_NS7_ILi512EEESA_EEES9_SC_SE_Li256ELb1ELb1ELb1ELb0EEENS1_36VarlenDynamicPersistentTileSchedulerILi64ELi64ELi256ELi128ELb1ELb1ELb1ELb0ELb1ELb1EEEEEEEEEvNT_6ParamsE,@"STO_CUDA_ENTRY STV_DEFAULT"
_ZN7cutlass13device_kernelIN5flash11enable_sm90INS1_16FlashAttnFwdSm90INS1_25CollectiveMainloopFwdSm90ILi2EN4cute5tupleIJNS5_1CILi1EEES8_S8_EEENS6_IJNS7_ILi64EEESA_SA_EEELi512ENS_10bfloat16_tEfNS_4arch4Sm90ELb0ELb0ELb1ELb1ELb1ELb1ELb1ELb0ELb0ELb1ELb1ELb0EEENS1_21CollectiveEpilogueFwdINS6_IJSA_NS7_ILi512EEESA_EEES9_SC_SE_Li256ELb1ELb1ELb1ELb0EEENS1_36VarlenDynamicPersistentTileSchedulerILi64ELi64ELi256ELi128ELb1ELb1ELb1ELb0ELb1ELb1EEEEEEEEEvNT_6ParamsE:
[----:B------:R-:W0:Y:S02]  /*0000*/  LDC R1, c[0x0][0x28] ;  /* 0x00000a00ff017b82 */ /* 0x000e240000000800 */
[----:B0-----:R-:W-:Y:S01]  /*0010*/  VIADD R1, R1, 0xffffff90 ;  /* 0xffffff9001017836 */ /* 0x001fe20000000000 */
[----:B------:R-:W0:Y:S01]  /*0020*/  S2R R0, SR_TID.X ;  /* 0x0000000000007919 */ /* 0x000e220000002100 */
[----:B------:R-:W-:Y:S01]  /*0030*/  ELECT P0, URZ, PT ;  /* 0x00000000003f782f */ /* 0x000fe20003800000 */
[----:B------:R-:W-:Y:S01]  /*0040*/  BSSY B0, `(.L_x_4444) ;  /* 0x000000e000007945 */ /* 0x000fe20003800000 */
[--C-:B0-----:R-:W-:Y:S02]  /*0050*/  SHF.R.U32.HI R2, RZ, 0x5, R0.reuse ;  /* 0x00000005ff027819 */ /* 0x101fe40000011600 */
[----:B------:R-:W-:-:S03]  /*0060*/  SHF.R.U32.HI R4, RZ, 0x7, R0 ;  /* 0x00000007ff047819 */ /* 0x000fc60000011600 */
[----:B------:R-:W0:Y:S02]  /*0070*/  SHFL.IDX PT, R3, R2, RZ, 0x1f ;  /* 0x00001fff02037589 */ /* 0x000e2400000e0000 */
[----:B0-----:R-:W-:-:S13]  /*0080*/  ISETP.EQ.AND P0, PT, R3, RZ, P0 ;  /* 0x000000ff0300720c */ /* 0x001fda0000702270 */
        /* <DEDUP_REMOVED lines=9> */
.L_x_4445:
[----:B------:R-:W-:Y:S05]  /*0120*/  BSYNC B0 ;  /* 0x0000000000007941 */ /* 0x000fea0003800000 */
.L_x_4444:
        /* <DEDUP_REMOVED lines=21> */
[----:B0-----:R0:W1:Y:S01]  /*0280*/  @UP1 SYNCS.EXCH.64 URZ, [UR8+0x38800], UR4 ;  /* 0x03880004083f15b2 */ /* 0x0010620008000100 */
[----:B------:R0:W2:Y:S04]  /*0290*/  @UP2 SYNCS.EXCH.64 URZ, [UR8+0x38810], UR4 ;  /* 0x03881004083f25b2 */ /* 0x0000a80008000100 */
[----:B------:R0:W3:Y:S01]  /*02a0*/  @UP3 SYNCS.EXCH.64 URZ, [UR8+0x38820], UR6 ;  /* 0x03882006083f35b2 */ /* 0x0000e20008000100 */
        /* <DEDUP_REMOVED lines=14> */
[----:B----4-:R-:W-:Y:S01]  /*0390*/  NOP ;  /* 0x0000000000007918 */ /* 0x010fe20000000000 */
.L_x_4446:
[----:B------:R-:W4:Y:S01]  /*03a0*/  SHFL.IDX PT, R3, R2, RZ, 0x1f ;  /* 0x00001fff02037589 */ /* 0x000f2200000e0000 */
[----:B------:R-:W-:Y:S01]  /*03b0*/  NOP ;  /* 0x0000000000007918 */ /* 0x000fe20000000000 */
[----:B----4-:R-:W-:-:S13]  /*03c0*/  ISETP.NE.AND P0, PT, R3, RZ, PT ;  /* 0x000000ff0300720c */ /* 0x010fda0003f05270 */
        /* <DEDUP_REMOVED lines=18> */
[----:B----4-:R-:W-:Y:S01]  /*04f0*/  NOP ;  /* 0x0000000000007918 */ /* 0x010fe20000000000 */
.L_x_4447:
[----:B------:R-:W4:Y:S01]  /*0500*/  SHFL.IDX PT, R3, R2, RZ, 0x1f ;  /* 0x00001fff02037589 */ /* 0x000f2200000e0000 */
[----:B------:R-:W-:Y:S01]  /*0510*/  NOP ;  /* 0x0000000000007918 */ /* 0x000fe20000000000 */
[----:B----4-:R-:W-:-:S13]  /*0520*/  ISETP.NE.AND P0, PT, R3, RZ, PT ;  /* 0x000000ff0300720c */ /* 0x010fda0003f05270 */
        /* <DEDUP_REMOVED lines=15> */
.L_x_4448:
        /* <DEDUP_REMOVED lines=22> */
.L_x_4449:
        /* <DEDUP_REMOVED lines=22> */
.L_x_4450:
[----:B------:R-:W-:Y:S01]  /*08e0*/  PLOP3.LUT P0, PT, PT, PT, UP0, 0x80, 0x0 ;  /* 0x000000000000781c */ /* 0x000fe20003f0f008 */
[----:B------:R-:W-:Y:S01]  /*08f0*/  UMOV UR36, 0x1 ;  /* 0x0000000100247882 */ /* 0x000fe20000000000 */
[----:B------:R-:W-:Y:S01]  /*0900*/  NOP ;  /* 0x0000000000007918 */ /* 0x000fe20000000000 */
[----:B------:R-:W-:Y:S01]  /*0910*/  USEL UR36, UR36, 0x2, !UP0 ;  /* 0x0000000224247887 */ /* 0x000fe2000c000000 */
[----:B------:R-:W-:Y:S01]  /*0920*/  BSSY B9, `(.L_x_4451) ;  /* 0x0001e20000097945 */ /* 0x000fe20003800000 */
[----:B------:R-:W-:Y:S01]  /*0930*/  ULDC.64 UR42, c[0x0][0x208] ;  /* 0x00008200002a7ab9 */ /* 0x000fe20000000a00 */
[----:B0123--:R-:W-:Y:S07]  /*0940*/  BAR.SYNC.DEFER_BLOCKING 0x0 ;  /* 0x0000000000007b1d */ /* 0x00ffee0000010000 */
[----:B------:R-:W-:Y:S05]  /*0950*/  @!P0 BRA `(.L_x_4452) ;  /* 0x0000015800608947 */ /* 0x000fea0003800000 */
.L_x_4453:
[----:B------:R-:W-:-:S08]  /*0960*/  NOP ;  /* 0x0000000000007918 */ /* 0x000fd00000000000 */
[----:B------:R-:W0:Y:S02]  /*0970*/  USETMAXREG.TRY_ALLOC.CTAPOOL UP0, 0xe8 ;  /* 0x000000e8000079c8 */ /* 0x000e240008000600 */
[----:B0-----:R-:W-:-:S13]  /*0980*/  PLOP3.LUT P0, PT, PT, PT, UP0, 0x80, 0x0 ;  /* 0x000000000000781c */ /* 0x001fda0003f0f008 */
[----:B------:R-:W-:Y:S05]  /*0990*/  @!P0 BRA `(.L_x_4453) ;  /* 0xfffffffc00f08947 */ /* 0x000fea000383ffff */
[----:B------:R-:W-:Y:S01]  /*09a0*/  SHF.R.U32.HI R2, RZ, 0x7, R0 ;  /* 0x00000007ff027819 */ /* 0x000fe20000011600 */
[----:B------:R-:W0:Y:S01]  /*09b0*/  S2UR UR4, SR_CgaCtaId ;  /* 0x00000000000479c3 */ /* 0x000e220000008800 */
[----:B------:R-:W-:Y:S02]  /*09c0*/  MOV R3, 0x400 ;  /* 0x0000040000037802 */ /* 0x000fe40000000f00 */
[----:B------:R-:W-:-:S13]  /*09d0*/  ISETP.NE.AND P0, PT, R2, 0x1, PT ;  /* 0x000000010200780c */ /* 0x000fda0003f05270 */
        /* <DEDUP_REMOVED lines=18> */
[CC--:B------:R-:W-:Y:S02]  /*0b00*/  LEA.HI R7, R3.reuse, R0.reuse, RZ, 0x5 ;  /* 0x0000000003077211 */ /* 0x0c0fe400078f28ff */
[----:B------:R-:W-:-:S02]  /*0b10*/  LEA.HI R5, R3, R0, RZ, 0x4 ;  /* 0x0000000003057211 */ /* 0x000fc400078f20ff */
[CC--:B------:R-:W-:Y:S02]  /*0b20*/  LEA.HI R4, R3.reuse, R0.reuse, RZ, 0x7 ;  /* 0x0000000003047211 */ /* 0x0c0fe400078f38ff */
[CC--:B------:R-:W-:Y:S02]  /*0b30*/  LEA.HI R13, R3.reuse, R0.reuse, RZ, 0x2 ;  /* 0x00000000030d7211 */ /* 0x0c0fe400078f10ff */
[----:B------:R-:W-:Y:S02]  /*0b40*/  LEA.HI R3, R3, R0, RZ, 0x3 ;  /* 0x0000000003037211 */ /* 0x000fe400078f18ff */
[--C-:B------:R-:W-:Y:S02]  /*0b50*/  SHF.R.S32.HI R224, RZ, 0x5, R7.reuse ;  /* 0x00000005ffe07819 */ /* 0x100fe40000011407 */
[----:B------:R-:W-:Y:S02]  /*0b60*/  SHF.R.S32.HI R9, RZ, 0x1f, R7 ;  /* 0x0000001fff097819 */ /* 0x000fe40000011407 */
[----:B------:R-:W-:-:S02]  /*0b70*/  LOP3.LUT R7, R5, 0xfffffff0, RZ, 0xc0, !PT ;  /* 0xfffffff005077812 */ /* 0x000fc400078ec0ff */
[----:B------:R-:W-:Y:S02]  /*0b80*/  LOP3.LUT R15, R3, 0xfffffff8, RZ, 0xc0, !PT ;  /* 0xfffffff8030f7812 */ /* 0x000fe400078ec0ff */
[----:B------:R-:W-:Y:S01]  /*0b90*/  SHF.R.S32.HI R6, RZ, 0x4, R5 ;  /* 0x00000004ff067819 */ /* 0x000fe20000011405 */
[----:B------:R-:W-:Y:S01]  /*0ba0*/  IMAD.IADD R8, R0, 0x1, -R7 ;  /* 0x0000000100087824 */ /* 0x000fe200078e0a07 */
[----:B------:R-:W-:Y:S01]  /*0bb0*/  LOP3.LUT R3, R4, 0xffffff80, RZ, 0xc0, !PT ;  /* 0xffffff8004037812 */ /* 0x000fe200078ec0ff */
[C---:B------:R-:W-:Y:S01]  /*0bc0*/  IMAD.IADD R15, R0.reuse, 0x1, -R15 ;  /* 0x00000001000f7824 */ /* 0x040fe200078e0a0f */
[----:B------:R-:W-:Y:S02]  /*0bd0*/  LEA.HI R5, R5, R6, RZ, 0x1 ;  /* 0x0000000605057211 */ /* 0x000fe400078f08ff */
[----:B------:R-:W-:Y:S01]  /*0be0*/  LOP3.LUT R11, R13, 0xfffffffc, RZ, 0xc0, !PT ;  /* 0xfffffffc0d0b7812 */ /* 0x000fe200078ec0ff */
[C---:B------:R-:W-:Y:S01]  /*0bf0*/  IMAD.IADD R3, R0.reuse, 0x1, -R3 ;  /* 0x0000000100037824 */ /* 0x040fe200078e0a03 */
[----:B------:R-:W-:Y:S01]  /*0c00*/  LEA.HI R9, R9, R224, RZ, 0x2 ;  /* 0x000000e009097211 */ /* 0x000fe200078f10ff */
[----:B------:R-:W-:Y:S01]  /*0c10*/  IMAD.SHL.U32 R192, R15, 0x8, RZ ;  /* 0x000000080fc07824 */ /* 0x000fe200078e00ff */
[----:B------:R-:W-:Y:S01]  /*0c20*/  LOP3.LUT R5, R5, 0x1ffffffe, RZ, 0xc0, !PT ;  /* 0x1ffffffe05057812 */ /* 0x000fe200078ec0ff */
[----:B------:R-:W-:Y:S01]  /*0c30*/  IMAD.IADD R186, R0, 0x1, -R11 ;  /* 0x0000000100ba7824 */ /* 0x000fe200078e0a0b */
[----:B------:R-:W-:Y:S01]  /*0c40*/  SHF.R.S32.HI R7, RZ, 0x1f, R8 ;  /* 0x0000001fff077819 */ /* 0x000fe20000011408 */
[----:B------:R-:W-:Y:S01]  /*0c50*/  VIADD R24, R192, 0x1c0 ;  /* 0x000001c0c0187836 */ /* 0x000fe20000000000 */
[----:B------:R-:W-:Y:S01]  /*0c60*/  SHF.R.S32.HI R0, RZ, 0x1f, R3 ;  /* 0x0000001fff007819 */ /* 0x000fe20000011403 */
[----:B------:R-:W-:Y:S01]  /*0c70*/  IMAD.IADD R10, R6, 0x1, -R5 ;  /* 0x00000001060a7824 */ /* 0x000fe200078e0a05 */
[----:B------:R-:W-:Y:S01]  /*0c80*/  LOP3.LUT R11, R9, 0x3ffffc, RZ, 0xc0, !PT ;  /* 0x003ffffc090b7812 */ /* 0x000fe200078ec0ff */
[----:B------:R-:W-:Y:S01]  /*0c90*/  IMAD.SHL.U32 R18, R186, 0x8, RZ ;  /* 0x00000008ba127824 */ /* 0x000fe200078e00ff */
[----:B------:R-:W-:Y:S01]  /*0ca0*/  LEA.HI R9, R7, R8, RZ, 0x3 ;  /* 0x0000000807097211 */ /* 0x000fe200078f18ff */
[----:B------:R-:W-:Y:S01]  /*0cb0*/  IMAD.SHL.U32 R10, R10, 0x8, RZ ;  /* 0x000000080a0a7824 */ /* 0x000fe200078e00ff */
[-C--:B------:R-:W-:Y:S01]  /*0cc0*/  LEA.HI R5, R0, R3.reuse, RZ, 0x2 ;  /* 0x0000000300057211 */ /* 0x080fe200078f10ff */
[----:B------:R-:W-:Y:S01]  /*0cd0*/  IMAD.IADD R12, R224, 0x1, -R11 ;  /* 0x00000001e00c7824 */ /* 0x000fe200078e0a0b */
[----:B------:R-:W-:Y:S01]  /*0ce0*/  SHF.R.S32.HI R14, RZ, 0x7, R4 ;  /* 0x00000007ff0e7819 */ /* 0x000fe20000011404 */
[----:B------:R-:W-:Y:S01]  /*0cf0*/  VIADD R211, R18, 0x60 ;  /* 0x0000006012d37836 */ /* 0x000fe20000000000 */
[C---:B------:R-:W-:Y:S01]  /*0d00*/  LOP3.LUT R11, R9.reuse, 0xfffffff8, RZ, 0xc0, !PT ;  /* 0xfffffff8090b7812 */ /* 0x040fe200078ec0ff */
[----:B------:R-:W-:Y:S01]  /*0d10*/  IMAD.SHL.U32 R9, R9, 0x40, RZ ;  /* 0x0000004009097824 */ /* 0x000fe200078e00ff */
[--C-:B------:R-:W-:Y:S01]  /*0d20*/  SHF.R.S32.HI R6, RZ, 0x2, R5.reuse ;  /* 0x00000002ff067819 */ /* 0x100fe20000011405 */
[----:B------:R-:W-:Y:S01]  /*0d30*/  IMAD R17, R14, 0x100, R8 ;  /* 0x000001000e117824 */ /* 0x000fe200078e0208 */
[----:B------:R-:W-:Y:S01]  /*0d40*/  SHF.R.S32.HI R7, RZ, 0x1f, R5 ;  /* 0x0000001fff077819 */ /* 0x000fe20000011405 */
[----:B------:R-:W-:Y:S01]  /*0d50*/  IMAD.IADD R11, R8, 0x1, -R11 ;  /* 0x00000001080b7824 */ /* 0x000fe200078e0a0b */
[----:B------:R-:W-:Y:S01]  /*0d60*/  SHF.R.S32.HI R189, RZ, 0x2, R13 ;  /* 0x00000002ffbd7819 */ /* 0x000fe2000001140d */
[----:B------:R-:W-:Y:S01]  /*0d70*/  IMAD R17, R12, 0x10, R17 ;  /* 0x000000100c117824 */ /* 0x000fe200078e0211 */
[----:B------:R-:W-:Y:S01]  /*0d80*/  LEA.HI R7, R7, R6, RZ, 0x3 ;  /* 0x0000000607077211 */ /* 0x000fe200078f18ff */
[C---:B------:R-:W-:Y:S01]  /*0d90*/  VIADD R210, R18.reuse, 0x80 ;  /* 0x0000008012d27836 */ /* 0x040fe20000000000 */
[----:B------:R-:W-:Y:S01]  /*0da0*/  LOP3.LUT R8, R5, 0x7ffffffc, RZ, 0xc0, !PT ;  /* 0x7ffffffc05087812 */ /* 0x000fe200078ec0ff */
[----:B------:R-:W-:Y:S01]  /*0db0*/  VIADD R16, R189, 0x20 ;  /* 0x00000020bd107836 */ /* 0x000fe20000000000 */
[----:B------:R-:W-:Y:S01]  /*0dc0*/  LOP3.LUT R7, R7, 0xfffffff8, RZ, 0xc0, !PT ;  /* 0xfffffff807077812 */ /* 0x000fe200078ec0ff */
[----:B------:R-:W-:Y:S01]  /*0dd0*/  VIADD R209, R18, 0xa0 ;  /* 0x000000a012d17836 */ /* 0x000fe20000000000 */
[----:B------:R-:W-:Y:S01]  /*0de0*/  LEA.HI R0, R0, R3, RZ, 0x5 ;  /* 0x0000000300007211 */ /* 0x000fe200078f28ff */
[----:B------:R-:W-:Y:S01]  /*0df0*/  IMAD.IADD R8, R3, 0x1, -R8 ;  /* 0x0000000103087824 */ /* 0x000fe200078e0a08 */
[----:B------:R-:W-:Y:S01]  /*0e00*/  SHF.R.S32.HI R3, RZ, 0x1f, R16 ;  /* 0x0000001fff037819 */ /* 0x000fe20000011410 */
[----:B------:R-:W-:Y:S01]  /*0e10*/  IMAD.IADD R7, R6, 0x1, -R7 ;  /* 0x0000000106077824 */ /* 0x000fe200078e0a07 */
[----:B------:R-:W-:Y:S01]  /*0e20*/  SHF.R.S32.HI R0, RZ, 0x5, R0 ;  /* 0x00000005ff007819 */ /* 0x000fe20000011400 */
[----:B------:R-:W-:Y:S01]  /*0e30*/  IMAD.SHL.U32 R5, R16, 0x40, RZ ;  /* 0x0000004010057824 */ /* 0x000fe200078e00ff */
[----:B------:R-:W-:Y:S01]  /*0e40*/  LEA.HI R6, R3, R16, RZ, 0x3 ;  /* 0x0000001003067211 */ /* 0x000fe200078f18ff */
[----:B------:R-:W-:Y:S01]  /*0e50*/  IMAD.SHL.U32 R3, R11, 0x40, RZ ;  /* 0x000000400b037824 */ /* 0x000fe200078e00ff */
[----:B------:R-:W-:Y:S01]  /*0e60*/  LEA.HI R4, R4, R14, RZ, 0x1 ;  /* 0x0000000e04047211 */ /* 0x000fe200078f08ff */
[--C-:B------:R-:W-:Y:S01]  /*0e70*/  IMAD.U32 R16, R17, 0x40, R10.reuse ;  /* 0x0000004011107824 */ /* 0x100fe200078e000a */
[----:B------:R-:W-:Y:S01]  /*0e80*/  LOP3.LUT R5, R5, 0x1c0, RZ, 0xc0, !PT ;  /* 0x000001c005057812 */ /* 0x000fe200078ec0ff */
[----:B------:R-:W-:Y:S01]  /*0e90*/  IMAD R195, R0, 0x10, R7 ;  /* 0x0000001000c37824 */ /* 0x000fe200078e0207 */
[----:B------:R-:W-:Y:S01]  /*0ea0*/  LOP3.LUT R3, R3, 0x1c0, RZ, 0xc0, !PT ;  /* 0x000001c003037812 */ /* 0x000fe200078ec0ff */
[----:B------:R-:W-:Y:S01]  /*0eb0*/  IMAD.SHL.U32 R6, R6, 0x40, RZ ;  /* 0x0000004006067824 */ /* 0x000fe200078e00ff */
[----:B------:R-:W-:Y:S01]  /*0ec0*/  SHF.R.S32.HI R0, RZ, 0x1f, R13 ;  /* 0x0000001fff007819 */ /* 0x000fe2000001140d */
[C---:B------:R-:W-:Y:S01]  /*0ed0*/  VIADD R208, R18.reuse, 0xc0 ;  /* 0x000000c012d07836 */ /* 0x040fe20000000000 */
[----:B------:R-:W-:Y:S01]  /*0ee0*/  LOP3.LUT R10, R3, 0x8, R10, 0xf8, !PT ;  /* 0x00000008030a7812 */ /* 0x000fe200078ef80a */
[C---:B------:R-:W-:Y:S01]  /*0ef0*/  VIADD R207, R18.reuse, 0xe0 ;  /* 0x000000e012cf7836 */ /* 0x040fe20000000000 */
[----:B------:R-:W-:Y:S01]  /*0f00*/  SHF.R.U32.HI R3, RZ, 0x3, R3 ;  /* 0x00000003ff037819 */ /* 0x000fe20000011603 */
[----:B------:R-:W-:Y:S01]  /*0f10*/  VIADD R206, R18, 0x100 ;  /* 0x0000010012ce7836 */ /* 0x000fe20000000000 */
[----:B------:R-:W-:Y:S01]  /*0f20*/  LEA.HI R0, R0, R189, RZ, 0x3 ;  /* 0x000000bd00007211 */ /* 0x000fe200078f18ff */
[----:B------:R-:W-:Y:S01]  /*0f30*/  STL [R1+0x54], R14 ;  /* 0x0000540e01007387 */ /* 0x000fe20000100800 */
[----:B------:R-:W-:Y:S01]  /*0f40*/  LOP3.LUT R10, R10, R3, RZ, 0x3c, !PT ;  /* 0x000000030a0a7212 */ /* 0x000fe200078e3cff */
[----:B------:R-:W-:Y:S01]  /*0f50*/  VIADD R205, R18, 0x120 ;  /* 0x0000012012cd7836 */ /* 0x000fe20000000000 */
[----:B------:R-:W-:Y:S01]  /*0f60*/  LEA.HI R3, R186, R186, RZ, 0x1 ;  /* 0x000000baba037211 */ /* 0x000fe200078f08ff */
[----:B------:R-:W-:Y:S01]  /*0f70*/  STL [R1+0x68], R16 ;  /* 0x0000681001007387 */ /* 0x000fe20000100800 */
[----:B------:R-:W-:Y:S01]  /*0f80*/  LOP3.LUT R4, R4, 0xfffffe, RZ, 0xc0, !PT ;  /* 0x00fffffe04047812 */ /* 0x000fe200078ec0ff */
[----:B------:R-:W-:Y:S01]  /*0f90*/  VIADD R204, R18, 0x140 ;  /* 0x0000014012cc7836 */ /* 0x000fe20000000000 */
[----:B------:R-:W-:Y:S01]  /*0fa0*/  SHF.R.U32.HI R12, RZ, 0x3, R5 ;  /* 0x00000003ff0c7819 */ /* 0x000fe20000011605 */
[----:B------:R-:W-:Y:S01]  /*0fb0*/  STL [R1+0x4c], RZ ;  /* 0x00004cff01007387 */ /* 0x000fe20000100800 */
[----:B------:R-:W-:Y:S01]  /*0fc0*/  LOP3.LUT R0, R0, 0xfffffff8, RZ, 0xc0, !PT ;  /* 0xfffffff800007812 */ /* 0x000fe200078ec0ff */
[----:B------:R-:W-:Y:S01]  /*0fd0*/  IMAD.IADD R4, R14, 0x1, -R4 ;  /* 0x000000010e047824 */ /* 0x000fe200078e0a04 */
[----:B------:R-:W-:Y:S01]  /*0fe0*/  LOP3.LUT R5, R5, 0x38, R18, 0xf8, !PT ;  /* 0x0000003805057812 */ /* 0x000fe200078ef812 */
[----:B------:R-:W-:Y:S01]  /*0ff0*/  VIADD R203, R18, 0x160 ;  /* 0x0000016012cb7836 */ /* 0x000fe20000000000 */
[----:B------:R-:W-:Y:S01]  /*1000*/  LOP3.LUT R6, R6, 0xfffffe00, RZ, 0xc0, !PT ;  /* 0xfffffe0006067812 */ /* 0x000fe200078ec0ff */
[----:B------:R-:W-:Y:S01]  /*1010*/  IMAD.IADD R191, R189, 0x1, -R0 ;  /* 0x00000001bdbf7824 */ /* 0x000fe200078e0a00 */
[----:B------:R-:W-:Y:S01]  /*1020*/  LOP3.LUT R3, R3, 0x1ffffffe, RZ, 0xc0, !PT ;  /* 0x1ffffffe03037812 */ /* 0x000fe200078ec0ff */
[----:B------:R-:W-:Y:S01]  /*1030*/  IMAD.SHL.U32 R20, R4, 0x100, RZ ;  /* 0x0000010004147824 */ /* 0x000fe200078e00ff */
[----:B------:R-:W-:Y:S01]  /*1040*/  LOP3.LUT R9, R9, 0x7ffffe00, RZ, 0xc0, !PT ;  /* 0x7ffffe0009097812 */ /* 0x000fe200078ec0ff */
[----:B------:R-:W-:Y:S01]  /*1050*/  VIADD R202, R18, 0x180 ;  /* 0x0000018012ca7836 */ /* 0x000fe20000000000 */
[----:B------:R-:W-:Y:S01]  /*1060*/  LOP3.LUT R5, R6, R5, R12, 0xf6, !PT ;  /* 0x0000000506057212 */ /* 0x000fe200078ef60c */
[----:B------:R-:W-:Y:S01]  /*1070*/  IMAD.IADD R6, R186, 0x1, -R3 ;  /* 0x00000001ba067824 */ /* 0x000fe200078e0a03 */
[----:B------:R-:W-:Y:S01]  /*1080*/  SHF.R.S32.HI R0, RZ, 0x1f, R211 ;  /* 0x0000001fff007819 */ /* 0x000fe200000114d3 */
[----:B------:R-:W-:Y:S01]  /*1090*/  IMAD R9, R224, 0x400, R9 ;  /* 0x00000400e0097824 */ /* 0x000fe200078e0209 */
[----:B------:R-:W-:Y:S01]  /*10a0*/  SHF.R.S32.HI R3, RZ, 0x1f, R210 ;  /* 0x0000001fff037819 */ /* 0x000fe200000114d2 */
[----:B------:R-:W-:Y:S01]  /*10b0*/  STL [R1+0x64], R20 ;  /* 0x0000641401007387 */ /* 0x000fe20000100800 */
[----:B------:R-:W-:Y:S01]  /*10c0*/  SHF.R.S32.HI R4, RZ, 0x1f, R209 ;  /* 0x0000001fff047819 */ /* 0x000fe200000114d1 */
[----:B------:R-:W-:Y:S01]  /*10d0*/  IMAD.IADD R9, R9, 0x1, R10 ;  /* 0x0000000109097824 */ /* 0x000fe200078e020a */
[----:B------:R-:W-:Y:S01]  /*10e0*/  SHF.R.S32.HI R24, RZ, 0x1f, R24 ;  /* 0x0000001fff187819 */ /* 0x000fe20000011418 */
[C---:B------:R-:W-:Y:S01]  /*10f0*/  VIADD R216, R18.reuse, 0x1a0 ;  /* 0x000001a012d87836 */ /* 0x040fe20000000000 */
[----:B------:R-:W-:Y:S01]  /*1100*/  SHF.L.U64.HI R0, R211, 0x1, R0 ;  /* 0x00000001d3007819 */ /* 0x000fe20000010200 */
[----:B------:R-:W-:Y:S01]  /*1110*/  VIADD R215, R18, 0x1c0 ;  /* 0x000001c012d77836 */ /* 0x000fe20000000000 */
[----:B------:R-:W-:Y:S01]  /*1120*/  SHF.L.U64.HI R24, R210, 0x1, R3 ;  /* 0x00000001d2187819 */ /* 0x000fe20000010203 */
[----:B------:R-:W-:Y:S01]  /*1130*/  VIADD R214, R18, 0x1e0 ;  /* 0x000001e012d67836 */ /* 0x000fe20000000000 */
[----:B------:R-:W-:Y:S01]  /*1140*/  SHF.R.S32.HI R7, RZ, 0x1f, R208 ;  /* 0x0000001fff077819 */ /* 0x000fe200000114d0 */
[----:B------:R0:W-:Y:S01]  /*1150*/  STL [R1], R0 ;  /* 0x0000000001007387 */ /* 0x0001e20000100800 */
[----:B------:R-:W-:Y:S01]  /*1160*/  SHF.L.U64.HI R3, R209, 0x1, R4 ;  /* 0x00000001d1037819 */ /* 0x000fe20000010204 */
[C---:B------:R-:W-:Y:S01]  /*1170*/  VIADD R29, R192.reuse, 0xc0 ;  /* 0x000000c0c01d7836 */ /* 0x040fe20000000000 */
[----:B------:R-:W-:Y:S01]  /*1180*/  R2P PR, R11, 0x6 ;  /* 0x000000060b007804 */ /* 0x000fe20000000000 */
[----:B------:R-:W-:Y:S01]  /*1190*/  STL [R1+0x4], R24 ;  /* 0x0000041801007387 */ /* 0x000fe20000100800 */
[----:B------:R-:W-:Y:S01]  /*11a0*/  SHF.R.S32.HI R10, RZ, 0x1f, R207 ;  /* 0x0000001fff0a7819 */ /* 0x000fe200000114cf */
[----:B------:R-:W-:Y:S01]  /*11b0*/  VIADD R26, R192, 0x180 ;  /* 0x00000180c01a7836 */ /* 0x000fe20000000000 */
[----:B------:R-:W-:Y:S01]  /*11c0*/  SHF.R.S32.HI R11, RZ, 0x1f, R206 ;  /* 0x0000001fff0b7819 */ /* 0x000fe200000114ce */
[----:B------:R1:W-:Y:S01]  /*11d0*/  STL [R1+0x8], R3 ;  /* 0x0000080301007387 */ /* 0x0003e20000100800 */
[----:B------:R-:W-:Y:S01]  /*11e0*/  SHF.L.U64.HI R4, R207, 0x1, R10 ;  /* 0x00000001cf047819 */ /* 0x000fe2000001020a */
[----:B------:R-:W-:Y:S01]  /*11f0*/  IMAD R6, R6, 0x8, R195 ;  /* 0x0000000806067824 */ /* 0x000fe200078e02c3 */
[----:B0-----:R-:W-:Y:S01]  /*1200*/  SHF.L.U64.HI R0, R208, 0x1, R7 ;  /* 0x00000001d0007819 */ /* 0x001fe20000010207 */
[----:B------:R-:W-:Y:S01]  /*1210*/  IMAD R225, R9, 0x2, R2 ;  /* 0x0000000209e17824 */ /* 0x000fe200078e0202 */
[----:B------:R-:W-:Y:S01]  /*1220*/  SHF.R.S32.HI R12, RZ, 0x1f, R205 ;  /* 0x0000001fff0c7819 */ /* 0x000fe200000114cd */
[C---:B------:R-:W-:Y:S01]  /*1230*/  VIADD R31, R192.reuse, 0x40 ;  /* 0x00000040c01f7836 */ /* 0x040fe20000000000 */
[----:B------:R-:W-:Y:S01]  /*1240*/  SHF.R.S32.HI R13, RZ, 0x1f, R204 ;  /* 0x0000001fff0d7819 */ /* 0x000fe200000114cc */
[----:B------:R0:W-:Y:S01]  /*1250*/  STL [R1+0xc], R0 ;  /* 0x00000c0001007387 */ /* 0x0001e20000100800 */
[----:B------:R-:W-:Y:S01]  /*1260*/  SHF.R.S32.HI R14, RZ, 0x1f, R203 ;  /* 0x0000001fff0e7819 */ /* 0x000fe200000114cb */
[----:B------:R-:W-:Y:S01]  /*1270*/  VIADD R30, R192, 0x80 ;  /* 0x00000080c01e7836 */ /* 0x000fe20000000000 */
[----:B-1----:R-:W-:Y:S01]  /*1280*/  SHF.L.U64.HI R3, R206, 0x1, R11 ;  /* 0x00000001ce037819 */ /* 0x002fe2000001020b */
[----:B------:R1:W-:Y:S01]  /*1290*/  STL [R1+0x10], R4 ;  /* 0x0000100401007387 */ /* 0x0003e20000100800 */
[----:B------:R-:W-:Y:S01]  /*12a0*/  SHF.R.S32.HI R15, RZ, 0x1f, R202 ;  /* 0x0000001fff0f7819 */ /* 0x000fe200000114ca */
[C---:B------:R-:W-:Y:S01]  /*12b0*/  VIADD R28, R192.reuse, 0x100 ;  /* 0x00000100c01c7836 */ /* 0x040fe20000000000 */
[----:B------:R-:W-:Y:S01]  /*12c0*/  SHF.R.S32.HI R21, RZ, 0x1f, R216 ;  /* 0x0000001fff157819 */ /* 0x000fe200000114d8 */
[----:B------:R2:W-:Y:S01]  /*12d0*/  STL [R1+0x14], R3 ;  /* 0x0000140301007387 */ /* 0x0005e20000100800 */
[----:B------:R-:W-:Y:S01]  /*12e0*/  SHF.R.S32.HI R16, RZ, 0x1f, R215 ;  /* 0x0000001fff107819 */ /* 0x000fe200000114d7 */
[----:B------:R-:W-:Y:S01]  /*12f0*/  VIADD R27, R192, 0x140 ;  /* 0x00000140c01b7836 */ /* 0x000fe20000000000 */
[----:B0-----:R-:W-:Y:S01]  /*1300*/  SHF.L.U64.HI R0, R205, 0x1, R12 ;  /* 0x00000001cd007819 */ /* 0x001fe2000001020c */
[----:B------:R-:W-:Y:S01]  /*1310*/  VIADD R212, R18, 0x40 ;  /* 0x0000004012d47836 */ /* 0x000fe20000000000 */
[----:B------:R-:W-:Y:S01]  /*1320*/  SHF.L.U64.HI R7, R202, 0x1, R15 ;  /* 0x00000001ca077819 */ /* 0x000fe2000001020f */
[----:B------:R-:W-:Y:S01]  /*1330*/  VIADD R228, R225, 0x36400 ;  /* 0x00036400e1e47836 */ /* 0x000fe20000000000 */
[----:B-1----:R-:W-:Y:S01]  /*1340*/  SHF.L.U64.HI R4, R204, 0x1, R13 ;  /* 0x00000001cc047819 */ /* 0x002fe2000001020d */
[----:B------:R0:W-:Y:S01]  /*1350*/  STL [R1+0x18], R0 ;  /* 0x0000180001007387 */ /* 0x0001e20000100800 */
[----:B------:R-:W-:Y:S01]  /*1360*/  SHF.R.S32.HI R25, RZ, 0x1f, R214 ;  /* 0x0000001fff197819 */ /* 0x000fe200000114d6 */
[----:B------:R-:W-:Y:S01]  /*1370*/  VIADD R22, R18, 0x20 ;  /* 0x0000002012167836 */ /* 0x000fe20000000000 */
[----:B--2---:R-:W-:Y:S01]  /*1380*/  SHF.L.U64.HI R3, R203, 0x1, R14 ;  /* 0x00000001cb037819 */ /* 0x004fe2000001020e */
[----:B------:R1:W-:Y:S01]  /*1390*/  STL [R1+0x1c], R4 ;  /* 0x00001c0401007387 */ /* 0x0003e20000100800 */
[----:B------:R-:W-:Y:S01]  /*13a0*/  SHF.R.S32.HI R29, RZ, 0x1f, R29 ;  /* 0x0000001fff1d7819 */ /* 0x000fe2000001141d */
[----:B------:R-:W-:Y:S01]  /*13b0*/  VIADD R226, R225, 0x36440 ;  /* 0x00036440e1e27836 */ /* 0x000fe20000000000 */
[----:B------:R-:W-:Y:S01]  /*13c0*/  SHF.R.S32.HI R26, RZ, 0x1f, R26 ;  /* 0x0000001fff1a7819 */ /* 0x000fe2000001141a */
[----:B------:R2:W-:Y:S01]  /*13d0*/  STL [R1+0x20], R3 ;  /* 0x0000200301007387 */ /* 0x0005e20000100800 */
[----:B------:R-:W-:Y:S01]  /*13e0*/  SHF.R.S32.HI R31, RZ, 0x1f, R31 ;  /* 0x0000001fff1f7819 */ /* 0x000fe2000001141f */
[----:B0-----:R-:W-:Y:S01]  /*13f0*/  IMAD.SHL.U32 R0, R8, 0x2, RZ ;  /* 0x0000000208007824 */ /* 0x001fe200078e00ff */
[----:B------:R-:W-:Y:S01]  /*1400*/  SHF.R.S32.HI R30, RZ, 0x1f, R30 ;  /* 0x0000001fff1e7819 */ /* 0x000fe2000001141e */
[----:B------:R-:W-:Y:S01]  /*1410*/  STL [R1+0x24], R7 ;  /* 0x0000240701007387 */ /* 0x000fe20000100800 */
[----:B------:R-:W-:Y:S01]  /*1420*/  SHF.R.S32.HI R28, RZ, 0x1f, R28 ;  /* 0x0000001fff1c7819 */ /* 0x000fe2000001141c */
[----:B------:R-:W-:Y:S01]  /*1430*/  IMAD.IADD R223, R0, 0x1, R20 ;  /* 0x0000000100df7824 */ /* 0x000fe200078e0214 */
[----:B-1----:R-:W-:Y:S01]  /*1440*/  SHF.L.U64.HI R4, R216, 0x1, R21 ;  /* 0x00000001d8047819 */ /* 0x002fe20000010215 */
[----:B------:R0:W-:Y:S01]  /*1450*/  STL [R1+0x58], R0 ;  /* 0x0000580001007387 */ /* 0x0001e20000100800 */
[----:B------:R-:W-:Y:S01]  /*1460*/  SHF.R.S32.HI R27, RZ, 0x1f, R27 ;  /* 0x0000001fff1b7819 */ /* 0x000fe2000001141b */
[----:B------:R-:W-:Y:S01]  /*1470*/  VIADD R38, R223, 0x10 ;  /* 0x00000010df267836 */ /* 0x000fe20000000000 */
[----:B--2---:R-:W-:Y:S01]  /*1480*/  SHF.L.U64.HI R3, R215, 0x1, R16 ;  /* 0x00000001d7037819 */ /* 0x004fe20000010210 */
[----:B------:R-:W-:Y:S01]  /*1490*/  STL [R1+0x28], R4 ;  /* 0x0000280401007387 */ /* 0x000fe20000100800 */
[----:B------:R-:W-:Y:S01]  /*14a0*/  VIADD R35, R223, 0x28 ;  /* 0x00000028df237836 */ /* 0x000fe20000000000 */
[----:B------:R-:W-:Y:S01]  /*14b0*/  SEL R227, R227, 0xffffffe0, !P1 ;  /* 0xffffffe0e3e37807 */ /* 0x000fe20004800000 */
[C---:B------:R-:W-:Y:S01]  /*14c0*/  VIADD R32, R223.reuse, 0x40 ;  /* 0x00000040df207836 */ /* 0x040fe20000000000 */
[----:B------:R1:W-:Y:S01]  /*14d0*/  STL [R1+0x2c], R3 ;  /* 0x00002c0301007387 */ /* 0x0003e20000100800 */
[C---:B------:R-:W-:Y:S01]  /*14e0*/  VIADD R29, R223.reuse, 0x58 ;  /* 0x00000058df1d7836 */ /* 0x040fe20000000000 */
[----:B0-----:R-:W-:Y:S01]  /*14f0*/  SHF.L.U64.HI R0, R214, 0x1, R25 ;  /* 0x00000001d6007819 */ /* 0x001fe20000010219 */
[C---:B------:R-:W-:Y:S01]  /*1500*/  VIADD R26, R223.reuse, 0x70 ;  /* 0x00000070df1a7836 */ /* 0x040fe20000000000 */
[----:B------:R-:W-:Y:S01]  /*1510*/  SHF.R.S32.HI R229, RZ, 0x1f, R212 ;  /* 0x0000001fffe57819 */ /* 0x000fe200000114d4 */
[C---:B------:R-:W-:Y:S01]  /*1520*/  VIADD R21, R223.reuse, 0x88 ;  /* 0x00000088df157836 */ /* 0x040fe20000000000 */
[----:B------:R-:W-:Y:S01]  /*1530*/  SHF.R.S32.HI R19, RZ, 0x1f, R18 ;  /* 0x0000001fff137819 */ /* 0x000fe20000011412 */
[----:B------:R0:W-:Y:S01]  /*1540*/  STL [R1+0x30], R0 ;  /* 0x0000300001007387 */ /* 0x0001e20000100800 */
[----:B------:R-:W-:Y:S01]  /*1550*/  VIADD R15, R223, 0xa0 ;  /* 0x000000a0df0f7836 */ /* 0x000fe20000000000 */
[----:B------:R-:W-:Y:S01]  /*1560*/  SHF.R.S32.HI R193, RZ, 0x1f, R22 ;  /* 0x0000001fffc17819 */ /* 0x000fe20000011416 */
[----:B-1----:R-:W-:Y:S01]  /*1570*/  IMAD R3, R5, 0x2, R2 ;  /* 0x0000000205037824 */ /* 0x002fe200078e0202 */
[----:B------:R-:W-:Y:S01]  /*1580*/  SHF.L.U64.HI R229, R212, 0x1, R229 ;  /* 0x00000001d4e57819 */ /* 0x000fe200000102e5 */
[----:B------:R-:W-:-:S02]  /*1590*/  VIADD R12, R223, 0xb8 ;  /* 0x000000b8df0c7836 */ /* 0x000fc40000000000 */
[C---:B------:R-:W-:Y:S01]  /*15a0*/  VIADD R8, R223.reuse, 0xd0 ;  /* 0x000000d0df087836 */ /* 0x040fe20000000000 */
[----:B------:R-:W-:Y:S01]  /*15b0*/  STL [R1+0x5c], R3 ;  /* 0x00005c0301007387 */ /* 0x000fe20000100800 */
[C---:B------:R-:W-:Y:S01]  /*15c0*/  VIADD R39, R223.reuse, 0x8 ;  /* 0x00000008df277836 */ /* 0x040fe20000000000 */
[----:B0-----:R-:W-:Y:S01]  /*15d0*/  SHF.R.S32.HI R0, RZ, 0x1f, R223 ;  /* 0x0000001fff007819 */ /* 0x001fe200000114df */
[C---:B------:R-:W-:Y:S01]  /*15e0*/  VIADD R37, R223.reuse, 0x18 ;  /* 0x00000018df257836 */ /* 0x040fe20000000000 */
[----:B------:R0:W-:Y:S01]  /*15f0*/  STL [R1+0x60], R6 ;  /* 0x0000600601007387 */ /* 0x0001e20000100800 */
        /* <DEDUP_REMOVED lines=46> */
[----:B------:R-:W-:Y:S01]  /*18e0*/  IMAD.MOV.U32 R17, RZ, RZ, RZ ;  /* 0x000000ffff117224 */ /* 0x000fe200078e00ff */
        /* <DEDUP_REMOVED lines=9> */
[----:B------:R-:W-:-:S07]  /*1980*/  SHF.R.S32.HI R0, RZ, 0x1f, R0 ;  /* 0x0000001fff007819 */ /* 0x000fce0000011400 */
.L_x_4584:
[----:B01-34-:R-:W0:Y:S01]  /*1990*/  LDC.64 R4, c[0x0][0xd88] ;  /* 0x00036200ff047b82 */ /* 0x01be220000000a00 */
[----:B------:R-:W-:Y:S01]  /*19a0*/  ULDC.64 UR4, c[0x0][0xb20] ;  /* 0x0002c80000047ab9 */ /* 0x000fe20000000a00 */
[----:B------:R-:W-:Y:S01]  /*19b0*/  ULDC.64 UR8, c[0x0][0xb10] ;  /* 0x0002c40000087ab9 */ /* 0x000fe20000000a00 */
[----:B------:R-:W-:Y:S01]  /*19c0*/  ULDC.64 UR6, c[0x0][0xb00] ;  /* 0x0002c00000067ab9 */ /* 0x000fe20000000a00 */
[----:B0-----:R-:W-:-:S05]  /*19d0*/  IMAD.WIDE R4, R87, 0x4, R4 ;  /* 0x0000000457047825 */ /* 0x001fca00078e0204 */
[----:B--2---:R-:W2:Y:S01]  /*19e0*/  LDG.E R26, desc[UR42][R4.64] ;  /* 0x0000002a041a7981 */ /* 0x004ea2000c1e1900 */
        /* <DEDUP_REMOVED lines=53> */
.L_x_4455:
[----:B------:R-:W-:Y:S02]  /*1d40*/  IMAD.U32 R36, RZ, RZ, UR5 ;  /* 0x00000005ff247e24 */ /* 0x000fe4000f8e00ff */
[----:B------:R-:W-:Y:S01]  /*1d50*/  IMAD.U32 R25, RZ, RZ, UR4 ;  /* 0x00000004ff197e24 */ /* 0x000fe2000f8e00ff */
[----:B------:R-:W-:Y:S06]  /*1d60*/  @!P2 BRA `(.L_x_4456) ;  /* 0x000000000010a947 */ /* 0x000fec0003800000 */
[----:B------:R-:W-:-:S04]  /*1d70*/  IADD3 R4, P0, R28, UR8, RZ ;  /* 0x000000081c047c10 */ /* 0x000fc8000ff1e0ff */
[----:B------:R-:W-:-:S05]  /*1d80*/  IADD3.X R5, R27, UR9, RZ, P0, !PT ;  /* 0x000000091b057c10 */ /* 0x000fca00087fe4ff */
[----:B------:R0:W5:Y:S01]  /*1d90*/  LDG.E R25, desc[UR42][R4.64] ;  /* 0x0000002a04197981 */ /* 0x000162000c1e1900 */
[----:B------:R-:W-:Y:S05]  /*1da0*/  BRA `(.L_x_4457) ;  /* 0x0000000000107947 */ /* 0x000fea0003800000 */
.L_x_4456:
[----:B------:R-:W-:Y:S05]  /*1db0*/  @!P0 BRA `(.L_x_4457) ;  /* 0x00000000000c8947 */ /* 0x000fea0003800000 */
[----:B------:R-:W2:Y:S04]  /*1dc0*/  LDG.E R0, desc[UR42][R4.64] ;  /* 0x0000002a04007981 */ /* 0x000ea8000c1e1900 */
[----:B------:R-:W2:Y:S02]  /*1dd0*/  LDG.E R25, desc[UR42][R4.64+0x4] ;  /* 0x0000042a04197981 */ /* 0x000ea4000c1e1900 */
[----:B--2---:R-:W-:-:S07]  /*1de0*/  IMAD.IADD R25, R25, 0x1, -R0 ;  /* 0x0000000119197824 */ /* 0x004fce00078e0a00 */
.L_x_4457:
        /* <DEDUP_REMOVED lines=60> */
.L_x_4459:
[----:B------:R-:W-:Y:S05]  /*21b0*/  BSYNC B0 ;  /* 0x0000000000007941 */ /* 0x000fea0003800000 */
.L_x_4458:
        /* <DEDUP_REMOVED lines=36> */
.L_x_4462:
[----:B------:R-:W-:Y:S05]  /*2400*/  BSYNC B6 ;  /* 0x0000000000067941 */ /* 0x000fea0003800000 */
.L_x_4461:
        /* <DEDUP_REMOVED lines=20> */
.L_x_4464:
[----:B------:R-:W-:Y:S05]  /*2550*/  BSYNC B6 ;  /* 0x0000000000067941 */ /* 0x000fea0003800000 */
.L_x_4463:
        /* <DEDUP_REMOVED lines=18> */
[----:B------:R-:W-:Y:S02]  /*2680*/  SHF.L.U64.HI R39, R40, 0x6, R41 ;  /* 0x0000000628277819 */ /* 0x000fe40000010229 */
[C---:B--2---:R-:W-:Y:S01]  /*2690*/  ISETP.GE.AND P0, PT, R18.reuse, R45, PT ;  /* 0x0000002d1200720c */ /* 0x044fe20003f06270 */
[----:B0-----:R-:W-:Y:S01]  /*26a0*/  VIADD R8, R3, 0xffffff80 ;  /* 0xffffff8003087836 */ /* 0x001fe20000000000 */
[----:B------:R-:W-:Y:S01]  /*26b0*/  ISETP.GE.AND P2, PT, R18, UR4, PT ;  /* 0x0000000412007c0c */ /* 0x000fe2000bf46270 */
[----:B------:R-:W-:Y:S01]  /*26c0*/  IMAD.WIDE.U32 R28, R189, R40, R18 ;  /* 0x00000028bd1c7225 */ /* 0x000fe200078e0012 */
[----:B----4-:R-:W0:Y:S01]  /*26d0*/  LDC.64 R4, c[0x0][0x408] ;  /* 0x00010200ff047b82 */ /* 0x010e220000000a00 */
[----:B------:R-:W-:-:S02]  /*26e0*/  SHF.R.U32.HI R42, RZ, 0x3, R38 ;  /* 0x00000003ff2a7819 */ /* 0x000fc40000011626 */
[----:B------:R-:W-:Y:S02]  /*26f0*/  SHF.R.S32.HI R3, RZ, 0x1f, R8 ;  /* 0x0000001fff037819 */ /* 0x000fe40000011408 */
[----:B------:R-:W-:Y:S02]  /*2700*/  ISETP.GE.AND P1, PT, R22, UR4, PT ;  /* 0x0000000416007c0c */ /* 0x000fe4000bf26270 */
[----:B------:R-:W-:Y:S01]  /*2710*/  LEA.HI R9, R3, R8, RZ, 0x2 ;  /* 0x0000000803097211 */ /* 0x000fe200078f10ff */
[----:B------:R-:W-:Y:S01]  /*2720*/  IMAD.IADD R3, R24, 0x1, R25 ;  /* 0x0000000118037824 */ /* 0x000fe200078e0219 */
[----:B------:R-:W-:Y:S02]  /*2730*/  LOP3.LUT R16, R16, 0xfffffffd, RZ, 0xc0, !PT ;  /* 0xfffffffd10107812 */ /* 0x000fe400078ec0ff */
[----:B------:R-:W-:Y:S01]  /*2740*/  LOP3.LUT R11, R9, 0xfffffffc, RZ, 0xc0, !PT ;  /* 0xfffffffc090b7812 */ /* 0x000fe200078ec0ff */
[----:B------:R-:W-:Y:S01]  /*2750*/  IMAD R9, R189, R41, R6 ;  /* 0x00000029bd097224 */ /* 0x000fe200078e0206 */
[----:B------:R-:W-:-:S03]  /*2760*/  @P2 LOP3.LUT R16, R16, 0x2, RZ, 0xfc, !PT ;  /* 0x0000000210102812 */ /* 0x000fc600078efcff */
[----:B------:R-:W-:Y:S01]  /*2770*/  IMAD.IADD R21, R21, 0x1, R9 ;  /* 0x0000000115157824 */ /* 0x000fe200078e0209 */
[----:B---3--:R-:W-:Y:S01]  /*2780*/  SHF.R.U32.HI R12, RZ, 0x7, R12 ;  /* 0x00000007ff0c7819 */ /* 0x008fe2000001160c */
[----:B------:R-:W-:Y:S01]  /*2790*/  IMAD.IADD R29, R9, 0x1, R29 ;  /* 0x00000001091d7824 */ /* 0x000fe200078e021d */
[----:B-----5:R-:W-:Y:S01]  /*27a0*/  SHF.R.S32.HI R9, RZ, 0x1f, R86 ;  /* 0x0000001fff097819 */ /* 0x020fe20000011456 */
[----:B------:R-:W-:Y:S01]  /*27b0*/  IMAD.IADD R10, R8, 0x1, -R11 ;  /* 0x00000001080a7824 */ /* 0x000fe200078e0a0b */
[----:B------:R-:W-:Y:S01]  /*27c0*/  LOP3.LUT R16, R16, 0xfffffffe, RZ, 0xc0, !PT ;  /* 0xfffffffe10107812 */ /* 0x000fe200078ec0ff */
[----:B------:R-:W-:-:S03]  /*27d0*/  IMAD.WIDE.U32 R20, R86, R40, R20 ;  /* 0x0000002856147225 */ /* 0x000fc600078e0014 */
[----:B------:R-:W-:Y:S01]  /*27e0*/  @P1 LOP3.LUT R16, R16, 0x1, RZ, 0xfc, !PT ;  /* 0x0000000110101812 */ /* 0x000fe200078efcff */
[----:B0-----:R-:W-:Y:S01]  /*27f0*/  IMAD R6, R7, R4, RZ ;  /* 0x0000000407067224 */ /* 0x001fe200078e02ff */
[----:B------:R-:W-:Y:S01]  /*2800*/  SEL R7, R45, RZ, P0 ;  /* 0x000000ff2d077207 */ /* 0x000fe20000000000 */
[C---:B------:R-:W-:Y:S02]  /*2810*/  IMAD R8, R9.reuse, R40, RZ ;  /* 0x0000002809087224 */ /* 0x040fe400078e02ff */
[-C--:B------:R-:W-:Y:S02]  /*2820*/  IMAD R9, R9, R4.reuse, RZ ;  /* 0x0000000409097224 */ /* 0x080fe400078e02ff */
[----:B------:R-:W-:Y:S02]  /*2830*/  IMAD.IADD R7, R18, 0x1, R7 ;  /* 0x0000000112077824 */ /* 0x000fe400078e0207 */
[----:B------:R-:W-:Y:S01]  /*2840*/  IMAD R49, R86, R41, R8 ;  /* 0x0000002956317224 */ /* 0x000fe200078e0208 */
[----:B------:R-:W-:Y:S01]  /*2850*/  SHF.L.U64.HI R41, R4, 0x6, R5 ;  /* 0x0000000604297819 */ /* 0x000fe20000010205 */
[CC--:B------:R-:W-:Y:S01]  /*2860*/  IMAD R11, R189.reuse, R5.reuse, R6 ;  /* 0x00000005bd0b7224 */ /* 0x0c0fe200078e0206 */
[----:B------:R-:W-:Y:S01]  /*2870*/  SHF.R.S32.HI R6, RZ, 0x1f, R7 ;  /* 0x0000001fff067819 */ /* 0x000fe20000011407 */
[----:B------:R-:W-:Y:S01]  /*2880*/  IMAD R9, R86, R5, R9 ;  /* 0x0000000556097224 */ /* 0x000fe200078e0209 */
[----:B------:R-:W-:Y:S01]  /*2890*/  LOP3.LUT R5, R38, 0x18, R18, 0xf8, !PT ;  /* 0x0000001826057812 */ /* 0x000fe200078ef812 */
[----:B------:R-:W-:Y:S01]  /*28a0*/  IMAD.WIDE.U32 R30, R189, R4, R186 ;  /* 0x00000004bd1e7225 */ /* 0x000fe200078e00ba */
[----:B------:R-:W-:-:S02]  /*28b0*/  LEA.HI R37, R6, R7, RZ, 0x3 ;  /* 0x0000000706257211 */ /* 0x000fc400078f18ff */
[----:B------:R-:W-:Y:S01]  /*28c0*/  LOP3.LUT R5, R5, R42, RZ, 0x3c, !PT ;  /* 0x0000002a05057212 */ /* 0x000fe200078e3cff */
[----:B------:R-:W-:Y:S01]  /*28d0*/  IMAD.WIDE.U32 R32, R189, R4, R18 ;  /* 0x00000004bd207225 */ /* 0x000fe200078e0012 */
[----:B------:R-:W-:-:S03]  /*28e0*/  LOP3.LUT R51, R37, 0xfffffff8, RZ, 0xc0, !PT ;  /* 0xfffffff825337812 */ /* 0x000fc600078ec0ff */
[----:B------:R-:W-:Y:S01]  /*28f0*/  IMAD R46, R224, 0x200, R5 ;  /* 0x00000200e02e7824 */ /* 0x000fe200078e0205 */
[----:B------:R-:W-:Y:S01]  /*2900*/  LOP3.LUT R5, R38, 0x38, R37, 0xf8, !PT ;  /* 0x0000003826057812 */ /* 0x000fe200078ef825 */
[----:B------:R-:W-:Y:S01]  /*2910*/  IMAD.IADD R31, R31, 0x1, R11 ;  /* 0x000000011f1f7824 */ /* 0x000fe200078e020b */
[----:B------:R-:W-:Y:S01]  /*2920*/  SHF.R.S32.HI R54, RZ, 0x1f, R51 ;  /* 0x0000001fff367819 */ /* 0x000fe20000011433 */
[----:B------:R-:W-:Y:S01]  /*2930*/  IMAD.IADD R33, R11, 0x1, R33 ;  /* 0x000000010b217824 */ /* 0x000fe200078e0221 */
[----:B------:R-:W-:Y:S01]  /*2940*/  LOP3.LUT R5, R5, R42, RZ, 0x3c, !PT ;  /* 0x0000002a05057212 */ /* 0x000fe200078e3cff */
[----:B------:R-:W-:-:S04]  /*2950*/  IMAD.WIDE.U32 R28, R86, R40, R28 ;  /* 0x00000028561c7225 */ /* 0x000fc800078e001c */
[----:B------:R-:W-:-:S04]  /*2960*/  IMAD.WIDE.U32 R30, R86, R4, R30 ;  /* 0x00000004561e7225 */ /* 0x000fc800078e001e */
[----:B------:R-:W-:-:S04]  /*2970*/  IMAD.WIDE.U32 R32, R86, R4, R32 ;  /* 0x0000000456207225 */ /* 0x000fc800078e0020 */
[----:B------:R-:W-:Y:S02]  /*2980*/  IMAD.IADD R48, R21, 0x1, R49 ;  /* 0x0000000115307824 */ /* 0x000fe400078e0231 */
[----:B------:R-:W-:Y:S02]  /*2990*/  IMAD.SHL.U32 R40, R40, 0x40, RZ ;  /* 0x0000004028287824 */ /* 0x000fe400078e00ff */
[----:B------:R-:W-:Y:S02]  /*29a0*/  IMAD.SHL.U32 R43, R4, 0x40, RZ ;  /* 0x00000040042b7824 */ /* 0x000fe400078e00ff */
[----:B------:R-:W-:Y:S02]  /*29b0*/  VIADD R44, R12, 0x8 ;  /* 0x000000080c2c7836 */ /* 0x000fe40000000000 */
[----:B------:R-:W-:Y:S02]  /*29c0*/  IMAD.SHL.U32 R45, R45, 0x2, RZ ;  /* 0x000000022d2d7824 */ /* 0x000fe400078e00ff */
[----:B------:R-:W-:-:S02]  /*29d0*/  IMAD R47, R10, 0x40, R189 ;  /* 0x000000400a2f7824 */ /* 0x000fc400078e02bd */
[----:B------:R-:W-:Y:S02]  /*29e0*/  IMAD.IADD R49, R49, 0x1, R29 ;  /* 0x0000000131317824 */ /* 0x000fe400078e021d */
[----:B------:R-:W-:Y:S02]  /*29f0*/  IMAD.IADD R50, R31, 0x1, R9 ;  /* 0x000000011f327824 */ /* 0x000fe400078e0209 */
[----:B------:R-:W-:Y:S02]  /*2a00*/  IMAD.IADD R52, R9, 0x1, R33 ;  /* 0x0000000109347824 */ /* 0x000fe400078e0221 */
[----:B------:R-:W-:Y:S01]  /*2a10*/  IMAD R55, R224, 0x200, R5 ;  /* 0x00000200e0377824 */ /* 0x000fe200078e0205 */
[----:B------:R-:W-:-:S07]  /*2a20*/  SHF.R.S32.HI R53, RZ, 0x1f, R0 ;  /* 0x0000001fff357819 */ /* 0x000fce0000011400 */
.L_x_4497:
        /* <DEDUP_REMOVED lines=91> */
.L_x_4469:
[----:B------:R-:W-:Y:S05]  /*2fe0*/  BSYNC B1 ;  /* 0x0000000000017941 */ /* 0x000fea0003800000 */
.L_x_4468:
        /* <DEDUP_REMOVED lines=12> */
[----:B------:R-:W-:-:S05]  /*30b0*/  IMAD.MOV.U32 R6, RZ, RZ, R56 ;  /* 0x000000ffff067224 */ /* 0x000fca00078e0038 */
[----:B------:R-:W-:Y:S01]  /*30c0*/  PRMT R72, R6, 0x5410, R4 ;  /* 0x0000541006487816 */ /* 0x000fe20000000004 */
[----:B------:R-:W-:Y:S06]  /*30d0*/  @!P3 BRA `(.L_x_4470) ;  /* 0x000000000004b947 */ /* 0x000fec0003800000 */
[----:B------:R-:W-:Y:S01]  /*30e0*/  BPT.TRAP 0x1 ;  /* 0x000000040000795c */ /* 0x000fe20000300000 */
.L_x_4470:
[----:B------:R-:W-:Y:S01]  /*30f0*/  IMAD R58, R23, 0x8, R2 ;  /* 0x00000008173a7824 */ /* 0x000fe200078e0202 */
[----:B------:R-:W-:Y:S01]  /*3100*/  SHF.L.U32 R65, R188, 0x1f, RZ ;  /* 0x0000001fbc417819 */ /* 0x000fe200000006ff */
[----:B------:R-:W-:Y:S03]  /*3110*/  BSSY B1, `(.L_x_4471) ;  /* 0x0000003000017945 */ /* 0x000fe60003800000 */
[----:B------:R-:W0:Y:S02]  /*3120*/  SYNCS.PHASECHK.TRANS64.TRYWAIT P4, [R58+URZ+0x38890], R65 ;  /* 0x038890413a0075a7 */ /* 0x000e24000808017f */
[----:B0-----:R-:W-:Y:S05]  /*3130*/  @!P4 BRA `(.L_x_4472) ;  /* 0x000001b80080c947 */ /* 0x001fea0003800000 */
.L_x_4719:
[----:B------:R-:W-:Y:S05]  /*3140*/  BSYNC B1 ;  /* 0x0000000000017941 */ /* 0x000fea0003800000 */
.L_x_4471:
[----:B------:R-:W-:-:S03]  /*3150*/  UMOV UR4, 0xffffffff ;  /* 0xffffffff00047882 */ /* 0x000fc60000000000 */
[----:B------:R-:W-:Y:S05]  /*3160*/  BRA.DIV UR4, `(.L_x_4473) ;  /* 0x000001ba04887947 */ /* 0x000fea000b800000 */
[----:B------:R1:W2:Y:S04]  /*3170*/  SHFL.IDX PT, R69, R13, RZ, 0x1c1f ;  /* 0x001c1fff0d457589 */ /* 0x0002a800000e0000 */
[----:B------:R1:W3:Y:S02]  /*3180*/  SHFL.IDX PT, R14, R68, RZ, 0x1c1f ;  /* 0x001c1fff440e7589 */ /* 0x0002e400000e0000 */
.L_x_4723:
        /* <DEDUP_REMOVED lines=10> */
[----:B------:R-:W-:Y:S01]  /*3230*/  SHF.R.U64 R15, R56, 0x10, R57 ;  /* 0x00000010380f7819 */ /* 0x000fe20000001239 */
[----:B0-----:R-:W-:Y:S01]  /*3240*/  IMAD.U32 R12, R5, 0x10000, RZ ;  /* 0x00010000050c7824 */ /* 0x001fe200078e00ff */
[----:B-1----:R-:W-:Y:S02]  /*3250*/  SHF.R.U64 R13, R26, 0x10, R27 ;  /* 0x000000101a0d7819 */ /* 0x002fe4000000121b */
        /* <DEDUP_REMOVED lines=12> */
[-C--:B------:R-:W-:Y:S02]  /*3320*/  FMUL.FTZ R26, R26, R27.reuse ;  /* 0x0000001b1a1a7220 */ /* 0x080fe40000410000 */
[----:B------:R-:W-:Y:S01]  /*3330*/  FFMA.FTZ R5, R12, R27, -R5 ;  /* 0x0000001b0c057223 */ /* 0x000fe20000010805 */
[----:B------:R-:W-:-:S02]  /*3340*/  IMAD.U32 R27, R6, 0x10000, RZ ;  /* 0x00010000061b7824 */ /* 0x000fc400078e00ff */
[----:B------:R-:W-:Y:S01]  /*3350*/  FFMA.FTZ R12, R12, R57, R26 ;  /* 0x000000390c0c7223 */ /* 0x000fe2000001001a */
[----:B------:R-:W-:Y:S01]  /*3360*/  LOP3.LUT R26, R6, 0xffff0000, RZ, 0xc0, !PT ;  /* 0xffff0000061a7812 */ /* 0x000fe200078ec0ff */
[C---:B------:R-:W-:Y:S01]  /*3370*/  IMAD.U32 R68, R67.reuse, 0x10000, RZ ;  /* 0x0001000043447824 */ /* 0x040fe200078e00ff */
[----:B------:R-:W-:Y:S01]  /*3380*/  LOP3.LUT R67, R67, 0xffff0000, RZ, 0xc0, !PT ;  /* 0xffff000043437812 */ /* 0x000fe200078ec0ff */
[C---:B------:R-:W-:Y:S01]  /*3390*/  IMAD.U32 R57, R56.reuse, 0x10000, RZ ;  /* 0x0001000038397824 */ /* 0x040fe200078e00ff */
[----:B------:R-:W-:Y:S01]  /*33a0*/  LOP3.LUT R56, R56, 0xffff0000, RZ, 0xc0, !PT ;  /* 0xffff000038387812 */ /* 0x000fe200078ec0ff */
[----:B------:R-:W-:Y:S01]  /*33b0*/  FMUL.FTZ R6, R26, R68 ;  /* 0x000000441a067220 */ /* 0x000fe20000410000 */
[----:B------:R-:W-:Y:S01]  /*33c0*/  F2FP.BF16.F32.PACK_AB R5, R12, R5 ;  /* 0x000000050c05723e */ /* 0x000fe200000010ff */
[-C--:B------:R-:W-:Y:S01]  /*33d0*/  FMUL.FTZ R71, R26, R57.reuse ;  /* 0x000000391a477220 */ /* 0x080fe20000410000 */
[----:B------:R-:W-:Y:S01]  /*33e0*/  LOP3.LUT R26, R7, 0xffff0000, RZ, 0xc0, !PT ;  /* 0xffff0000071a7812 */ /* 0x000fe200078ec0ff */
[----:B------:R-:W-:Y:S01]  /*33f0*/  FFMA.FTZ R6, R27, R57, -R6 ;  /* 0x000000391b067223 */ /* 0x000fe20000010806 */
[----:B------:R-:W-:-:S02]  /*3400*/  IMAD.U32 R7, R7, 0x10000, RZ ;  /* 0x0001000007077824 */ /* 0x000fc400078e00ff */
[----:B------:R-:W-:Y:S01]  /*3410*/  FFMA.FTZ R27, R27, R68, R71 ;  /* 0x000000441b1b7223 */ /* 0x000fe20000010047 */
[C---:B------:R-:W-:Y:S01]  /*3420*/  FMUL.FTZ R68, R26.reuse, R67 ;  /* 0x000000431a447220 */ /* 0x040fe20000410000 */
[----:B------:R-:W-:-:S03]  /*3430*/  FMUL.FTZ R26, R26, R56 ;  /* 0x000000381a1a7220 */ /* 0x000fc60000410000 */
[----:B------:R-:W-:Y:S01]  /*3440*/  F2FP.BF16.F32.PACK_AB R6, R27, R6 ;  /* 0x000000061b06723e */ /* 0x000fe200000010ff */
[C---:B------:R-:W-:Y:S01]  /*3450*/  FFMA.FTZ R68, R7.reuse, R56, -R68 ;  /* 0x0000003807447223 */ /* 0x040fe20000010844 */
[----:B------:R-:W-:Y:S01]  /*3460*/  FFMA.FTZ R67, R7, R67, R26 ;  /* 0x0000004307437223 */ /* 0x000fe2000001001a */
[C---:B------:R-:W-:Y:S01]  /*3470*/  LOP3.LUT R7, R4.reuse, 0xffff0000, RZ, 0xc0, !PT ;  /* 0xffff000004077812 */ /* 0x040fe200078ec0ff */
[----:B------:R-:W-:-:S04]  /*3480*/  IMAD.U32 R4, R4, 0x10000, RZ ;  /* 0x0001000004047824 */ /* 0x000fc800078e00ff */
[C---:B------:R-:W-:Y:S01]  /*3490*/  FMUL.FTZ R57, R7.reuse, R15 ;  /* 0x0000000f07397220 */ /* 0x040fe20000410000 */
[-C--:B------:R-:W-:Y:S01]  /*34a0*/  FMUL.FTZ R26, R7, R13.reuse ;  /* 0x0000000d071a7220 */ /* 0x080fe20000410000 */
[----:B------:R-:W-:Y:S02]  /*34b0*/  F2FP.BF16.F32.PACK_AB R7, R67, R68 ;  /* 0x000000444307723e */ /* 0x000fe400000010ff */
[C---:B------:R-:W-:Y:S01]  /*34c0*/  FFMA.FTZ R57, R4.reuse, R13, -R57 ;  /* 0x0000000d04397223 */ /* 0x040fe20000010839 */
[----:B------:R-:W-:-:S05]  /*34d0*/  FFMA.FTZ R26, R4, R15, R26 ;  /* 0x0000000f041a7223 */ /* 0x000fca000001001a */
[----:B------:R-:W-:-:S07]  /*34e0*/  F2FP.BF16.F32.PACK_AB R4, R26, R57 ;  /* 0x000000391a04723e */ /* 0x000fce00000010ff */
.L_x_4478:
[----:B------:R-:W-:Y:S05]  /*34f0*/  BSYNC B2 ;  /* 0x0000000000027941 */ /* 0x000fea0003800000 */
.L_x_4477:
[----:B0-----:R4:W-:Y:S02]  /*3500*/  ST.E.128 desc[UR42][R10.64], R4 ;  /* 0x000000040a007985 */ /* 0x0019e4000c101d2a */
.L_x_4476:
[----:B------:R-:W-:Y:S05]  /*3510*/  BSYNC B1 ;  /* 0x0000000000017941 */ /* 0x000fea0003800000 */
.L_x_4475:
        /* <DEDUP_REMOVED lines=58> */
.L_x_4480:
[----:B------:R-:W-:Y:S05]  /*38c0*/  BSYNC B1 ;  /* 0x0000000000017941 */ /* 0x000fea0003800000 */
.L_x_4479:
[----:B--2---:R2:W-:Y:S01]  /*38d0*/  ST.E.128 desc[UR42][R10.64], R4 ;  /* 0x000000040a007985 */ /* 0x0045e2000c101d2a */
[----:B------:R-:W-:Y:S05]  /*38e0*/  BRA `(.L_x_4474) ;  /* 0x0000000c00a47947 */ /* 0x000fea0003800000 */
.L_x_4467:
        /* <DEDUP_REMOVED lines=44> */
.L_x_4481:
[----:B------:R-:W-:Y:S01]  /*3bb0*/  IMAD R58, R23, 0x8, R2 ;  /* 0x00000008173a7824 */ /* 0x000fe200078e0202 */
[----:B------:R-:W-:Y:S01]  /*3bc0*/  SHF.L.U32 R65, R188, 0x1f, RZ ;  /* 0x0000001fbc417819 */ /* 0x000fe200000006ff */
[----:B------:R-:W-:Y:S03]  /*3bd0*/  BSSY B1, `(.L_x_4482) ;  /* 0x0000003000017945 */ /* 0x000fe60003800000 */
[----:B------:R-:W0:Y:S02]  /*3be0*/  SYNCS.PHASECHK.TRANS64.TRYWAIT P5, [R58+URZ+0x38890], R65 ;  /* 0x038890413a0075a7 */ /* 0x000e2400080a017f */
[----:B0-----:R-:W-:Y:S05]  /*3bf0*/  @!P5 BRA `(.L_x_4483) ;  /* 0x000001b00028d947 */ /* 0x001fea0003800000 */
.L_x_4724:
[----:B------:R-:W-:Y:S05]  /*3c00*/  BSYNC B1 ;  /* 0x0000000000017941 */ /* 0x000fea0003800000 */
.L_x_4482:
[----:B------:R-:W-:-:S03]  /*3c10*/  UMOV UR4, 0xffffffff ;  /* 0xffffffff00047882 */ /* 0x000fc60000000000 */
[----:B------:R-:W-:Y:S05]  /*3c20*/  BRA.DIV UR4, `(.L_x_4484) ;  /* 0x000001b204307947 */ /* 0x000fea000b800000 */
[----:B------:R1:W2:Y:S04]  /*3c30*/  SHFL.IDX PT, R56, R13, RZ, 0x1c1f ;  /* 0x001c1fff0d387589 */ /* 0x0002a800000e0000 */
[----:B------:R-:W3:Y:S02]  /*3c40*/  SHFL.IDX PT, R68, R68, RZ, 0x1c1f ;  /* 0x001c1fff44447589 */ /* 0x000ee400000e0000 */
.L_x_4728:
[----:B------:R-:W4:Y:S02]  /*3c50*/  LDC R66, c[0x0][0x2f4] ;  /* 0x0000bd00ff427b82 */ /* 0x000f240000000800 */
[----:B----4-:R-:W-:-:S13]  /*3c60*/  ISETP.GE.OR P2, PT, R18, R66, P2 ;  /* 0x000000421200720c */ /* 0x010fda0001746670 */
[----:B------:R-:W-:Y:S05]  /*3c70*/  @P2 BRA `(.L_x_4474) ;  /* 0x0000000800c02947 */ /* 0x000fea0003800000 */
[----:B------:R-:W-:Y:S01]  /*3c80*/  IMAD.IADD R8, R66, 0x1, -R45 ;  /* 0x0000000142087824 */ /* 0x000fe200078e0a2d */
[----:B------:R-:W-:Y:S04]  /*3c90*/  BSSY B1, `(.L_x_4485) ;  /* 0x000006f000017945 */ /* 0x000fe80003800000 */
[----:B------:R-:W-:-:S04]  /*3ca0*/  SEL R8, R45, R8, !P0 ;  /* 0x000000082d087207 */ /* 0x000fc80004000000 */
        /* <DEDUP_REMOVED lines=12> */
[----:B------:R-:W4:Y:S04]  /*3d70*/  LDS.128 R8, [R9+0x22400] ;  /* 0x0224000009087984 */ /* 0x000f280000000c00 */
[----:B-1----:R-:W1:Y:S01]  /*3d80*/  LDS.128 R12, [R12+0x22400] ;  /* 0x022400000c0c7984 */ /* 0x002e620000000c00 */
[----:B------:R-:W-:Y:S05]  /*3d90*/  @P4 BRA `(.L_x_4486) ;  /* 0x0000000400784947 */ /* 0x000fea0003800000 */
[----:B------:R-:W-:Y:S01]  /*3da0*/  SHF.R.U32.HI R71, RZ, 0x10, R25 ;  /* 0x00000010ff477819 */ /* 0x000fe20000011619 */
[----:B-1----:R-:W-:Y:S01]  /*3db0*/  IMAD.U32 R64, R13, 0x10000, RZ ;  /* 0x000100000d407824 */ /* 0x002fe200078e00ff */
[----:B------:R-:W-:Y:S02]  /*3dc0*/  SHF.R.U32.HI R67, RZ, 0x10, R5 ;  /* 0x00000010ff437819 */ /* 0x000fe40000011605 */
[----:B------:R-:W-:Y:S01]  /*3dd0*/  PRMT R71, R70, 0x5410, R71 ;  /* 0x0000541046477816 */ /* 0x000fe20000000047 */
[----:B----4-:R-:W-:Y:S01]  /*3de0*/  IMAD.U32 R70, R9, 0x10000, RZ ;  /* 0x0001000009467824 */ /* 0x010fe200078e00ff */
        /* <DEDUP_REMOVED lines=89> */
.L_x_4486:
[----:B------:R-:W-:Y:S05]  /*4380*/  BSYNC B1 ;  /* 0x0000000000017941 */ /* 0x000fea0003800000 */
.L_x_4485:
[----:B---3--:R-:W-:-:S04]  /*4390*/  LEA R4, P2, R51, R68, 0x1 ;  /* 0x0000004433047211 */ /* 0x008fc800078408ff */
[----:B--2---:R-:W-:Y:S02]  /*43a0*/  LEA.HI.X R5, R51, R56, R54, 0x1, P2 ;  /* 0x0000003833057211 */ /* 0x004fe400010f0c36 */
[----:B------:R-:W-:-:S03]  /*43b0*/  ISETP.GE.AND P2, PT, R57, R66, PT ;  /* 0x000000423900720c */ /* 0x000fc60003f46270 */
[----:B----4-:R2:W-:Y:S02]  /*43c0*/  ST.E.128 desc[UR42][R4.64], R8 ;  /* 0x0000000804007985 */ /* 0x0105e4000c101d2a */
[----:B--2---:R-:W-:Y:S02]  /*43d0*/  IMAD.MOV.U32 R4, RZ, RZ, R68 ;  /* 0x000000ffff047224 */ /* 0x004fe400078e0044 */
[----:B------:R-:W-:-:S06]  /*43e0*/  IMAD.MOV.U32 R5, RZ, RZ, R56 ;  /* 0x000000ffff057224 */ /* 0x000fcc00078e0038 */
[----:B------:R-:W-:Y:S05]  /*43f0*/  @P2 BRA `(.L_x_4474) ;  /* 0x0000000000e02947 */ /* 0x000fea0003800000 */
[----:B------:R-:W-:-:S05]  /*4400*/  IMAD.WIDE R4, R57, 0x2, R4 ;  /* 0x0000000239047825 */ /* 0x000fca00078e0204 */
[----:B-1----:R1:W-:Y:S01]  /*4410*/  ST.E.128 desc[UR42][R4.64], R12 ;  /* 0x0000000c04007985 */ /* 0x0023e2000c101d2a */
[----:B------:R-:W-:Y:S05]  /*4420*/  BRA `(.L_x_4474) ;  /* 0x0000000000d47947 */ /* 0x000fea0003800000 */
.L_x_4466:
[----:B------:R-:W-:-:S06]  /*4430*/  UISETP.NE.AND UP0, UPT, UR37, 0x3, UPT ;  /* 0x000000032500788c */ /* 0x000fcc000bf05270 */
[----:B------:R-:W-:-:S13]  /*4440*/  PLOP3.LUT P3, PT, PT, PT, UP0, 0x80, 0x0 ;  /* 0x000000000000781c */ /* 0x000fda0003f6f008 */
[----:B------:R-:W-:Y:S05]  /*4450*/  @!P3 BRA `(.L_x_4487) ;  /* 0x000000000004b947 */ /* 0x000fea0003800000 */
[----:B------:R-:W-:Y:S01]  /*4460*/  BPT.TRAP 0x1 ;  /* 0x000000040000795c */ /* 0x000fe20000300000 */
.L_x_4487:
[----:B------:R-:W-:Y:S01]  /*4470*/  IMAD R58, R23, 0x8, R2 ;  /* 0x00000008173a7824 */ /* 0x000fe200078e0202 */
[----:B------:R-:W-:Y:S01]  /*4480*/  SHF.L.U32 R65, R188, 0x1f, RZ ;  /* 0x0000001fbc417819 */ /* 0x000fe200000006ff */
[----:B------:R-:W-:Y:S01]  /*4490*/  BSSY B1, `(.L_x_4488) ;  /* 0x0000004000017945 */ /* 0x000fe20003800000 */
[----:B------:R-:W-:Y:S02]  /*44a0*/  SHF.R.S32.HI R62, RZ, 0x1f, R60 ;  /* 0x0000001fff3e7819 */ /* 0x000fe4000001143c */
[----:B------:R-:W1:Y:S02]  /*44b0*/  SYNCS.PHASECHK.TRANS64.TRYWAIT P2, [R58+URZ+0x38890], R65 ;  /* 0x038890413a0075a7 */ /* 0x000e64000804017f */
[----:B-1----:R-:W-:Y:S05]  /*44c0*/  @!P2 BRA `(.L_x_4489) ;  /* 0x000001a80050a947 */ /* 0x002fea0003800000 */
.L_x_4729:
[----:B------:R-:W-:Y:S05]  /*44d0*/  BSYNC B1 ;  /* 0x0000000000017941 */ /* 0x000fea0003800000 */
.L_x_4488:
        /* <DEDUP_REMOVED lines=24> */
.L_x_4733:
        /* <DEDUP_REMOVED lines=18> */
.L_x_4474:
[----:B------:R-:W-:Y:S05]  /*4780*/  BSYNC B0 ;  /* 0x0000000000007941 */ /* 0x000fea0003800000 */
.L_x_4465:
        /* <DEDUP_REMOVED lines=17> */
.L_x_4492:
[----:B------:R-:W-:Y:S05]  /*48a0*/  BSYNC B0 ;  /* 0x0000000000007941 */ /* 0x000fea0003800000 */
.L_x_4491:
[----:B------:R-:W1:Y:S01]  /*48b0*/  SYNCS.PHASECHK.TRANS64.TRYWAIT P3, [R58+URZ+0x388b0], R65 ;  /* 0x0388b0413a0075a7 */ /* 0x000e62000806017f */
[----:B------:R-:W-:Y:S04]  /*48c0*/  BSSY B0, `(.L_x_4493) ;  /* 0x0000002000007945 */ /* 0x000fe80003800000 */
[----:B-1----:R-:W-:Y:S05]  /*48d0*/  @!P3 BRA `(.L_x_4494) ;  /* 0x000001a400a4b947 */ /* 0x002fea0003800000 */
.L_x_4734:
[----:B------:R-:W-:Y:S05]  /*48e0*/  BSYNC B0 ;  /* 0x0000000000007941 */ /* 0x000fea0003800000 */
.L_x_4493:
        /* <DEDUP_REMOVED lines=21> */
[----:B------:R-:W4:Y:S04]  /*4a40*/  LDL R26, [R1] ;  /* 0x00000000011a7983 */ /* 0x000f280000100800 */
[----:B------:R-:W5:Y:S04]  /*4a50*/  LDL R64, [R1+0x4] ;  /* 0x0000040001407983 */ /* 0x000f680000100800 */
[----:B------:R-:W5:Y:S01]  /*4a60*/  LDL R57, [R1+0x8] ;  /* 0x0000080001397983 */ /* 0x000f620000100800 */
[----:B------:R-:W-:Y:S01]  /*4a70*/  LOP3.LUT P3, RZ, R191, 0x4, RZ, 0xc0, !PT ;  /* 0x00000004bfff7812 */ /* 0x000fe2000786c0ff */
[----:B------:R-:W-:Y:S01]  /*4a80*/  IMAD R5, R23, 0x8000, R46 ;  /* 0x0000800017057824 */ /* 0x000fe200078e022e */
[----:B------:R-:W-:Y:S01]  /*4a90*/  ULDC UR4, c[0x0][0x320] ;  /* 0x0000c80000047ab9 */ /* 0x000fe20000000800 */
[----:B------:R-:W5:Y:S02]  /*4aa0*/  LDL R56, [R1+0xc] ;  /* 0x00000c0001387983 */ /* 0x000f640000100800 */
[----:B------:R-:W-:-:S02]  /*4ab0*/  VIADD R15, R5, 0x20 ;  /* 0x00000020050f7836 */ /* 0x000fc40000000000 */
[----:B------:R-:W5:Y:S01]  /*4ac0*/  LDL R27, [R1+0x10] ;  /* 0x00001000011b7983 */ /* 0x000f620000100800 */
[C---:B---3--:R-:W-:Y:S01]  /*4ad0*/  IMAD R14, R5.reuse, 0x2, R2 ;  /* 0x00000002050e7824 */ /* 0x048fe200078e0202 */
[----:B------:R-:W-:Y:S02]  /*4ae0*/  ISETP.GE.AND P5, PT, R22, UR4, PT ;  /* 0x0000000416007c0c */ /* 0x000fe4000bfa6270 */
[----:B------:R-:W3:Y:S02]  /*4af0*/  LDL R61, [R1+0x18] ;  /* 0x00001800013d7983 */ /* 0x000ee40000100800 */
[----:B------:R-:W-:Y:S01]  /*4b00*/  @P3 VIADD R15, R5, 0xffffffe0 ;  /* 0xffffffe0050f3836 */ /* 0x000fe20000000000 */
[C---:B------:R-:W-:Y:S01]  /*4b10*/  ISETP.GE.AND P3, PT, R18.reuse, UR4, PT ;  /* 0x0000000412007c0c */ /* 0x040fe2000bf66270 */
[----:B------:R-:W3:Y:S04]  /*4b20*/  LDL R60, [R1+0x1c] ;  /* 0x00001c00013c7983 */ /* 0x000ee80000100800 */
[----:B------:R-:W3:Y:S08]  /*4b30*/  LDL R59, [R1+0x20] ;  /* 0x00002000013b7983 */ /* 0x000ef00000100800 */
[----:B------:R-:W1:Y:S01]  /*4b40*/  @!P3 LDS.128 R4, [R14+0x400] ;  /* 0x000400000e04b984 */ /* 0x000e620000000c00 */
[----:B0-----:R-:W-:-:S04]  /*4b50*/  @!P3 LEA R8, P4, R18, R25, 0x1 ;  /* 0x000000191208b211 */ /* 0x001fc800078808ff */
[----:B--2---:R-:W-:Y:S02]  /*4b60*/  @!P3 LEA.HI.X R9, R18, R24, R19, 0x1, P4 ;  /* 0x000000181209b211 */ /* 0x004fe400020f0c13 */
[----:B------:R-:W-:-:S04]  /*4b70*/  @!P5 LEA R12, P4, R22, R25, 0x1 ;  /* 0x00000019160cd211 */ /* 0x000fc800078808ff */
[----:B------:R-:W-:Y:S02]  /*4b80*/  @!P5 LEA.HI.X R13, R22, R24, R193, 0x1, P4 ;  /* 0x00000018160dd211 */ /* 0x000fe400020f0cc1 */
[C---:B------:R-:W-:Y:S01]  /*4b90*/  ISETP.GE.AND P4, PT, R212.reuse, UR4, PT ;  /* 0x00000004d4007c0c */ /* 0x040fe2000bf86270 */
[----:B------:R-:W-:Y:S01]  /*4ba0*/  IMAD R15, R15, 0x2, R2 ;  /* 0x000000020f0f7824 */ /* 0x000fe200078e0202 */
[----:B-1----:R0:W-:Y:S04]  /*4bb0*/  @!P3 ST.E.128 desc[UR42][R8.64], R4 ;  /* 0x000000040800b985 */ /* 0x0021e8000c101d2a */
[----:B------:R-:W1:Y:S07]  /*4bc0*/  @!P5 LDS.128 R4, [R15+0x400] ;  /* 0x000400000f04d984 */ /* 0x000e6e0000000c00 */
[----:B0-----:R-:W-:-:S05]  /*4bd0*/  @!P4 LEA R8, P3, R212, R25, 0x1 ;  /* 0x00000019d408c211 */ /* 0x001fca00078608ff */
[----:B------:R-:W-:Y:S01]  /*4be0*/  @!P4 IMAD.X R9, R24, 0x1, R229, P3 ;  /* 0x000000011809c824 */ /* 0x000fe200018e06e5 */
[----:B------:R-:W-:-:S13]  /*4bf0*/  ISETP.GE.AND P3, PT, R211, UR4, PT ;  /* 0x00000004d3007c0c */ /* 0x000fda000bf66270 */
[----:B------:R-:W-:Y:S01]  /*4c00*/  @!P3 LEA R10, P6, R211, R25, 0x1 ;  /* 0x00000019d30ab211 */ /* 0x000fe200078c08ff */
[----:B-1----:R-:W-:Y:S04]  /*4c10*/  @!P5 ST.E.128 desc[UR42][R12.64], R4 ;  /* 0x000000040c00d985 */ /* 0x002fe8000c101d2a */
[----:B------:R-:W0:Y:S01]  /*4c20*/  @!P4 LDS.128 R4, [R14+0x2400] ;  /* 0x002400000e04c984 */ /* 0x000e220000000c00 */
[----:B------:R-:W-:-:S03]  /*4c30*/  ISETP.GE.AND P5, PT, R210, UR4, PT ;  /* 0x00000004d2007c0c */ /* 0x000fc6000bfa6270 */
[----:B0-----:R-:W-:Y:S04]  /*4c40*/  @!P4 ST.E.128 desc[UR42][R8.64], R4 ;  /* 0x000000040800c985 */ /* 0x001fe8000c101d2a */
[----:B------:R-:W0:Y:S01]  /*4c50*/  @!P3 LDS.128 R4, [R15+0x2400] ;  /* 0x002400000f04b984 */ /* 0x000e220000000c00 */
[----:B----4-:R-:W-:-:S03]  /*4c60*/  @!P3 IMAD.X R11, R24, 0x1, R26, P6 ;  /* 0x00000001180bb824 */ /* 0x010fc600030e061a */
[----:B------:R-:W2:Y:S01]  /*4c70*/  LDL R26, [R1+0x14] ;  /* 0x00001400011a7983 */ /* 0x000ea20000100800 */
[----:B------:R-:W-:Y:S02]  /*4c80*/  ISETP.GE.AND P4, PT, R209, UR4, PT ;  /* 0x00000004d1007c0c */ /* 0x000fe4000bf86270 */
[----:B------:R-:W-:Y:S01]  /*4c90*/  @!P5 LEA R12, P6, R210, R25, 0x1 ;  /* 0x00000019d20cd211 */ /* 0x000fe200078c08ff */
[----:B0-----:R-:W-:Y:S04]  /*4ca0*/  @!P3 ST.E.128 desc[UR42][R10.64], R4 ;  /* 0x000000040a00b985 */ /* 0x001fe8000c101d2a */
[----:B------:R-:W0:Y:S01]  /*4cb0*/  @!P5 LDS.128 R4, [R14+0x4400] ;  /* 0x004400000e04d984 */ /* 0x000e220000000c00 */
[----:B-----5:R-:W-:-:S05]  /*4cc0*/  @!P5 IMAD.X R13, R24, 0x1, R64, P6 ;  /* 0x00000001180dd824 */ /* 0x020fca00030e0640 */
[----:B------:R-:W-:-:S05]  /*4cd0*/  @!P4 LEA R8, P6, R209, R25, 0x1 ;  /* 0x00000019d108c211 */ /* 0x000fca00078c08ff */
[----:B------:R-:W-:Y:S02]  /*4ce0*/  @!P4 IMAD.X R9, R24, 0x1, R57, P6 ;  /* 0x000000011809c824 */ /* 0x000fe400030e0639 */
[----:B------:R-:W4:Y:S04]  /*4cf0*/  LDL R57, [R1+0x24] ;  /* 0x0000240001397983 */ /* 0x000f280000100800 */
[----:B0-----:R-:W-:Y:S04]  /*4d00*/  @!P5 ST.E.128 desc[UR42][R12.64], R4 ;  /* 0x000000040c00d985 */ /* 0x001fe8000c101d2a */
[----:B------:R-:W0:Y:S01]  /*4d10*/  @!P4 LDS.128 R4, [R15+0x4400] ;  /* 0x004400000f04c984 */ /* 0x000e220000000c00 */
[----:B------:R-:W-:-:S13]  /*4d20*/  ISETP.GE.AND P3, PT, R208, UR4, PT ;  /* 0x00000004d0007c0c */ /* 0x000fda000bf66270 */
[----:B------:R-:W-:Y:S01]  /*4d30*/  @!P3 LEA R10, P6, R208, R25, 0x1 ;  /* 0x00000019d00ab211 */ /* 0x000fe200078c08ff */
[----:B0-----:R-:W-:Y:S04]  /*4d40*/  @!P4 ST.E.128 desc[UR42][R8.64], R4 ;  /* 0x000000040800c985 */ /* 0x001fe8000c101d2a */
[----:B------:R-:W0:Y:S01]  /*4d50*/  @!P3 LDS.128 R4, [R14+0x6400] ;  /* 0x006400000e04b984 */ /* 0x000e220000000c00 */
[----:B------:R-:W-:-:S03]  /*4d60*/  @!P3 IMAD.X R11, R24, 0x1, R56, P6 ;  /* 0x00000001180bb824 */ /* 0x000fc600030e0638 */
[----:B------:R-:W5:Y:S01]  /*4d70*/  LDL R56, [R1+0x28] ;  /* 0x0000280001387983 */ /* 0x000f620000100800 */
[----:B------:R-:W-:-:S13]  /*4d80*/  ISETP.GE.AND P5, PT, R207, UR4, PT ;  /* 0x00000004cf007c0c */ /* 0x000fda000bfa6270 */
[----:B------:R-:W-:Y:S01]  /*4d90*/  @!P5 LEA R12, P6, R207, R25, 0x1 ;  /* 0x00000019cf0cd211 */ /* 0x000fe200078c08ff */
[----:B0-----:R-:W-:Y:S04]  /*4da0*/  @!P3 ST.E.128 desc[UR42][R10.64], R4 ;  /* 0x000000040a00b985 */ /* 0x001fe8000c101d2a */
[----:B------:R-:W0:Y:S01]  /*4db0*/  @!P5 LDS.128 R4, [R15+0x6400] ;  /* 0x006400000f04d984 */ /* 0x000e220000000c00 */
[----:B------:R-:W-:-:S03]  /*4dc0*/  @!P5 IMAD.X R13, R24, 0x1, R27, P6 ;  /* 0x00000001180dd824 */ /* 0x000fc600030e061b */
[----:B------:R-:W5:Y:S01]  /*4dd0*/  LDL R27, [R1+0x2c] ;  /* 0x00002c00011b7983 */ /* 0x000f620000100800 */
[----:B------:R-:W-:-:S13]  /*4de0*/  ISETP.GE.AND P4, PT, R206, UR4, PT ;  /* 0x00000004ce007c0c */ /* 0x000fda000bf86270 */
[-C--:B------:R-:W-:Y:S01]  /*4df0*/  @!P4 LEA R8, P6, R206, R25.reuse, 0x1 ;  /* 0x00000019ce08c211 */ /* 0x080fe200078c08ff */
[----:B0-----:R-:W-:Y:S04]  /*4e00*/  @!P5 ST.E.128 desc[UR42][R12.64], R4 ;  /* 0x000000040c00d985 */ /* 0x001fe8000c101d2a */
[----:B------:R-:W0:Y:S01]  /*4e10*/  @!P4 LDS.128 R4, [R14+0x8400] ;  /* 0x008400000e04c984 */ /* 0x000e220000000c00 */
[C---:B------:R-:W-:Y:S02]  /*4e20*/  ISETP.GE.AND P3, PT, R205.reuse, UR4, PT ;  /* 0x00000004cd007c0c */ /* 0x040fe4000bf66270 */
[----:B------:R-:W-:Y:S01]  /*4e30*/  ISETP.GE.AND P5, PT, R204, UR4, PT ;  /* 0x00000004cc007c0c */ /* 0x000fe2000bfa6270 */
[----:B--2---:R-:W-:Y:S02]  /*4e40*/  @!P4 IMAD.X R9, R24, 0x1, R26, P6 ;  /* 0x000000011809c824 */ /* 0x004fe400030e061a */
[----:B------:R-:W2:Y:S04]  /*4e50*/  LDL R26, [R1+0x30] ;  /* 0x00003000011a7983 */ /* 0x000ea80000100800 */
[----:B0-----:R-:W-:Y:S04]  /*4e60*/  @!P4 ST.E.128 desc[UR42][R8.64], R4 ;  /* 0x000000040800c985 */ /* 0x001fe8000c101d2a */
[----:B------:R-:W0:Y:S01]  /*4e70*/  @!P3 LDS.128 R4, [R15+0x8400] ;  /* 0x008400000f04b984 */ /* 0x000e220000000c00 */
[----:B------:R-:W-:-:S05]  /*4e80*/  @!P3 LEA R10, P6, R205, R25, 0x1 ;  /* 0x00000019cd0ab211 */ /* 0x000fca00078c08ff */
[----:B---3--:R-:W-:Y:S01]  /*4e90*/  @!P3 IMAD.X R11, R24, 0x1, R61, P6 ;  /* 0x00000001180bb824 */ /* 0x008fe200030e063d */
[----:B------:R-:W-:Y:S02]  /*4ea0*/  ISETP.GE.AND P4, PT, R203, UR4, PT ;  /* 0x00000004cb007c0c */ /* 0x000fe4000bf86270 */
[----:B------:R-:W-:Y:S02]  /*4eb0*/  @!P5 LEA R12, P6, R204, R25, 0x1 ;  /* 0x00000019cc0cd211 */ /* 0x000fe400078c08ff */
[----:B0-----:R-:W-:Y:S04]  /*4ec0*/  @!P3 ST.E.128 desc[UR42][R10.64], R4 ;  /* 0x000000040a00b985 */ /* 0x001fe8000c101d2a */
[----:B------:R-:W0:Y:S01]  /*4ed0*/  @!P5 LDS.128 R4, [R14+0xa400] ;  /* 0x00a400000e04d984 */ /* 0x000e220000000c00 */
[----:B------:R-:W-:Y:S01]  /*4ee0*/  @!P5 IMAD.X R13, R24, 0x1, R60, P6 ;  /* 0x00000001180dd824 */ /* 0x000fe200030e063c */
[----:B------:R-:W-:-:S03]  /*4ef0*/  ISETP.GE.AND P3, PT, R202, UR4, PT ;  /* 0x00000004ca007c0c */ /* 0x000fc6000bf66270 */
[----:B------:R-:W-:Y:S01]  /*4f00*/  @!P4 LEA R8, P6, R203, R25, 0x1 ;  /* 0x00000019cb08c211 */ /* 0x000fe200078c08ff */
[----:B0-----:R-:W-:Y:S04]  /*4f10*/  @!P5 ST.E.128 desc[UR42][R12.64], R4 ;  /* 0x000000040c00d985 */ /* 0x001fe8000c101d2a */
[----:B------:R-:W0:Y:S01]  /*4f20*/  @!P4 LDS.128 R4, [R15+0xa400] ;  /* 0x00a400000f04c984 */ /* 0x000e220000000c00 */
[----:B------:R-:W-:Y:S01]  /*4f30*/  @!P4 IMAD.X R9, R24, 0x1, R59, P6 ;  /* 0x000000011809c824 */ /* 0x000fe200030e063b */
[----:B------:R-:W-:-:S03]  /*4f40*/  ISETP.GE.AND P5, PT, R216, UR4, PT ;  /* 0x00000004d8007c0c */ /* 0x000fc6000bfa6270 */
[----:B------:R-:W-:Y:S01]  /*4f50*/  @!P3 LEA R10, P6, R202, R25, 0x1 ;  /* 0x00000019ca0ab211 */ /* 0x000fe200078c08ff */
[----:B0-----:R-:W-:Y:S04]  /*4f60*/  @!P4 ST.E.128 desc[UR42][R8.64], R4 ;  /* 0x000000040800c985 */ /* 0x001fe8000c101d2a */
[----:B------:R-:W0:Y:S01]  /*4f70*/  @!P3 LDS.128 R4, [R14+0xc400] ;  /* 0x00c400000e04b984 */ /* 0x000e220000000c00 */
[----:B----4-:R-:W-:Y:S01]  /*4f80*/  @!P3 IMAD.X R11, R24, 0x1, R57, P6 ;  /* 0x00000001180bb824 */ /* 0x010fe200030e0639 */
[----:B------:R-:W-:-:S03]  /*4f90*/  ISETP.GE.AND P4, PT, R215, UR4, PT ;  /* 0x00000004d7007c0c */ /* 0x000fc6000bf86270 */
[----:B------:R-:W-:Y:S01]  /*4fa0*/  @!P5 LEA R12, P6, R216, R25, 0x1 ;  /* 0x00000019d80cd211 */ /* 0x000fe200078c08ff */
[----:B0-----:R-:W-:Y:S04]  /*4fb0*/  @!P3 ST.E.128 desc[UR42][R10.64], R4 ;  /* 0x000000040a00b985 */ /* 0x001fe8000c101d2a */
[----:B------:R-:W0:Y:S01]  /*4fc0*/  @!P5 LDS.128 R4, [R15+0xc400] ;  /* 0x00c400000f04d984 */ /* 0x000e220000000c00 */
[----:B-----5:R-:W-:Y:S01]  /*4fd0*/  @!P5 IMAD.X R13, R24, 0x1, R56, P6 ;  /* 0x00000001180dd824 */ /* 0x020fe200030e0638 */
[----:B------:R-:W-:-:S03]  /*4fe0*/  ISETP.GE.AND P3, PT, R214, UR4, PT ;  /* 0x00000004d6007c0c */ /* 0x000fc6000bf66270 */
[----:B------:R-:W-:Y:S01]  /*4ff0*/  @!P4 LEA R8, P6, R215, R25, 0x1 ;  /* 0x00000019d708c211 */ /* 0x000fe200078c08ff */
[----:B0-----:R-:W-:Y:S04]  /*5000*/  @!P5 ST.E.128 desc[UR42][R12.64], R4 ;  /* 0x000000040c00d985 */ /* 0x001fe8000c101d2a */
[----:B------:R-:W0:Y:S01]  /*5010*/  @!P4 LDS.128 R4, [R14+0xe400] ;  /* 0x00e400000e04c984 */ /* 0x000e220000000c00 */
[----:B------:R-:W-:-:S04]  /*5020*/  @!P4 IMAD.X R9, R24, 0x1, R27, P6 ;  /* 0x000000011809c824 */ /* 0x000fc800030e061b */
[----:B------:R-:W-:Y:S01]  /*5030*/  @!P3 LEA R10, P6, R214, R25, 0x1 ;  /* 0x00000019d60ab211 */ /* 0x000fe200078c08ff */
[----:B0-----:R-:W-:Y:S04]  /*5040*/  @!P4 ST.E.128 desc[UR42][R8.64], R4 ;  /* 0x000000040800c985 */ /* 0x001fe8000c101d2a */
[----:B------:R-:W0:Y:S01]  /*5050*/  @!P3 LDS.128 R4, [R15+0xe400] ;  /* 0x00e400000f04b984 */ /* 0x000e220000000c00 */
[----:B--2---:R-:W-:-:S05]  /*5060*/  @!P3 IMAD.X R11, R24, 0x1, R26, P6 ;  /* 0x00000001180bb824 */ /* 0x004fca00030e061a */
[----:B0-----:R4:W-:Y:S02]  /*5070*/  @!P3 ST.E.128 desc[UR42][R10.64], R4 ;  /* 0x000000040a00b985 */ /* 0x0019e4000c101d2a */
.L_x_4496:
[----:B------:R-:W-:Y:S05]  /*5080*/  BSYNC B0 ;  /* 0x0000000000007941 */ /* 0x000fea0003800000 */
.L_x_4495:
        /* <DEDUP_REMOVED lines=17> */
.L_x_4460:
[----:B------:R-:W-:Y:S04]  /*51a0*/  BSSY B0, `(.L_x_4498) ;  /* 0x0000004000007945 */ /* 0x000fe80003800000 */
[----:B------:R-:W-:Y:S05]  /*51b0*/  @P2 BRA `(.L_x_4499) ;  /* 0x0000000000082947 */ /* 0x000fea0003800000 */
[----:B------:R-:W4:Y:S02]  /*51c0*/  FENCE.VIEW.ASYNC.G ;  /* 0x00000000000073c6 */ /* 0x000f240000000100 */
[----:B----4-:R-:W-:Y:S06]  /*51d0*/  BAR.ARV 0xc, 0x180 ;  /* 0x0306000000007b1d */ /* 0x010fec0000002000 */
.L_x_4499:
[----:B------:R-:W-:Y:S05]  /*51e0*/  BSYNC B0 ;  /* 0x0000000000007941 */ /* 0x000fea0003800000 */
.L_x_4498:
        /* <DEDUP_REMOVED lines=38> */
.L_x_4503:
[----:B------:R-:W-:Y:S05]  /*5450*/  BSYNC B0 ;  /* 0x0000000000007941 */ /* 0x000fea0003800000 */
.L_x_4502:
        /* <DEDUP_REMOVED lines=72> */
[----:B------:R-:W-:Y:S02]  /*58e0*/  IMAD.MOV.U32 R7, RZ, RZ, 0x40000040 ;  /* 0x40000040ff077424 */ /* 0x000fe400078e00ff */
[----:B------:R-:W-:Y:S01]  /*58f0*/  IMAD.MOV.U32 R11, RZ, RZ, 0x40000040 ;  /* 0x40000040ff0b7424 */ /* 0x000fe200078e00ff */
[----:B------:R-:W-:Y:S01]  /*5900*/  BAR.SYNC.DEFER_BLOCKING 0xe, 0x100 ;  /* 0x0384000000007b1d */ /* 0x000fe20000010000 */
[----:B------:R-:W-:Y:S01]  /*5910*/  IMAD.MOV.U32 R9, RZ, RZ, 0x40000040 ;  /* 0x40000040ff097424 */ /* 0x000fe200078e00ff */
[----:B------:R-:W-:Y:S01]  /*5920*/  R2UR UR7, R7 ;  /* 0x00000000070772ca */ /* 0x000fe200000e0000 */
[----:B------:R-:W-:Y:S01]  /*5930*/  IMAD.MOV.U32 R7, RZ, RZ, 0x40000040 ;  /* 0x40000040ff077424 */ /* 0x000fe200078e00ff */
[----:B------:R-:W-:Y:S01]  /*5940*/  R2UR UR15, R11 ;  /* 0x000000000b0f72ca */ /* 0x000fe200000e0000 */
[----:B------:R-:W-:Y:S01]  /*5950*/  IMAD.MOV.U32 R11, RZ, RZ, 0x40000040 ;  /* 0x40000040ff0b7424 */ /* 0x000fe200078e00ff */
[----:B------:R-:W-:Y:S01]  /*5960*/  R2UR UR11, R9 ;  /* 0x00000000090b72ca */ /* 0x000fe200000e0000 */
[----:B------:R-:W-:-:S03]  /*5970*/  IMAD.MOV.U32 R9, RZ, RZ, 0x40000040 ;  /* 0x40000040ff097424 */ /* 0x000fc600078e00ff */
[----:B------:R-:W-:Y:S02]  /*5980*/  R2UR UR9, R11 ;  /* 0x000000000b0972ca */ /* 0x000fe400000e0000 */
[----:B------:R-:W-:Y:S01]  /*5990*/  R2UR UR13, R9 ;  /* 0x00000000090d72ca */ /* 0x000fe200000e0000 */
[----:B-----5:R-:W-:Y:S01]  /*59a0*/  WARPGROUP.ARRIVE ;  /* 0x00000000000079c5 */ /* 0x020fe20000000000 */
[----:B--2---:R-:W0:Y:S02]  /*59b0*/  SHFL.IDX PT, R4, R8, RZ, 0x1f ;  /* 0x00001fff08047589 */ /* 0x004e2400000e0000 */
[----:B0-----:R-:W-:-:S04]  /*59c0*/  LEA.HI R5, R4, R4, RZ, 0x1 ;  /* 0x0000000404057211 */ /* 0x001fc800078f08ff */
[----:B------:R-:W-:-:S05]  /*59d0*/  LOP3.LUT R5, R5, 0x1fffe, RZ, 0xc0, !PT ;  /* 0x0001fffe05057812 */ /* 0x000fca00078ec0ff */
[----:B------:R-:W-:Y:S02]  /*59e0*/  IMAD.IADD R5, R4, 0x1, -R5 ;  /* 0x0000000104057824 */ /* 0x000fe400078e0a05 */
[----:B------:R-:W-:Y:S02]  /*59f0*/  VIADD R4, R2, 0x36400 ;  /* 0x0003640002047836 */ /* 0x000fe40000000000 */
[----:B------:R-:W-:-:S03]  /*5a00*/  IMAD R5, R5, 0x8000, R2 ;  /* 0x0000800005057824 */ /* 0x000fc600078e0202 */
[----:B------:R-:W-:Y:S01]  /*5a10*/  SHF.R.U32.HI R4, RZ, 0x4, R4 ;  /* 0x00000004ff047819 */ /* 0x000fe20000011604 */
[----:B------:R-:W-:-:S03]  /*5a20*/  VIADD R5, R5, 0x400 ;  /* 0x0000040005057836 */ /* 0x000fc60000000000 */
[----:B------:R-:W-:Y:S02]  /*5a30*/  LOP3.LUT R4, R4, 0x3fff, RZ, 0xc0, !PT ;  /* 0x00003fff04047812 */ /* 0x000fe400078ec0ff */
[----:B------:R-:W-:Y:S02]  /*5a40*/  SHF.R.U32.HI R5, RZ, 0x4, R5 ;  /* 0x00000004ff057819 */ /* 0x000fe40000011605 */
[----:B------:R-:W-:Y:S02]  /*5a50*/  LOP3.LUT R4, R4, 0x10000, RZ, 0xfc, !PT ;  /* 0x0001000004047812 */ /* 0x000fe400078efcff */
[----:B------:R-:W-:Y:S02]  /*5a60*/  LOP3.LUT R5, R5, 0x3fff, RZ, 0xc0, !PT ;  /* 0x00003fff05057812 */ /* 0x000fe400078ec0ff */
[----:B------:R-:W-:Y:S02]  /*5a70*/  R2UR UR4, R4 ;  /* 0x00000000040472ca */ /* 0x000fe400000e0000 */
[----:B------:R-:W-:Y:S01]  /*5a80*/  LOP3.LUT R20, R5, 0x2000000, RZ, 0xfc, !PT ;  /* 0x0200000005147812 */ /* 0x000fe200078efcff */
[----:B------:R-:W-:-:S04]  /*5a90*/  IMAD.MOV.U32 R5, RZ, RZ, 0x40000040 ;  /* 0x40000040ff057424 */ /* 0x000fc800078e00ff */
[----:B------:R-:W-:Y:S01]  /*5aa0*/  IMAD R6, R17, 0x1000, R20 ;  /* 0x0000100011067824 */ /* 0x000fe200078e0214 */
[----:B------:R-:W-:-:S03]  /*5ab0*/  R2UR UR5, R5 ;  /* 0x00000000050572ca */ /* 0x000fc600000e0000 */
[C---:B------:R-:W-:Y:S01]  /*5ac0*/  VIADD R10, R6.reuse, 0x100 ;  /* 0x00000100060a7836 */ /* 0x040fe20000000000 */
[C---:B------:R-:W-:Y:S01]  /*5ad0*/  R2UR UR6, R6.reuse ;  /* 0x00000000060672ca */ /* 0x040fe200000e0000 */
[C---:B------:R-:W-:Y:S02]  /*5ae0*/  VIADD R8, R6.reuse, 0x80 ;  /* 0x0000008006087836 */ /* 0x040fe40000000000 */
[----:B------:R-:W-:Y:S01]  /*5af0*/  VIADD R6, R6, 0x180 ;  /* 0x0000018006067836 */ /* 0x000fe20000000000 */
[----:B------:R-:W-:Y:S01]  /*5b00*/  R2UR UR14, R10 ;  /* 0x000000000a0e72ca */ /* 0x000fe200000e0000 */
[----:B------:R-:W-:Y:S01]  /*5b10*/  VIADD R10, R4, 0x2 ;  /* 0x00000002040a7836 */ /* 0x000fe20000000000 */
[----:B------:R-:W-:Y:S01]  /*5b20*/  R2UR UR10, R8 ;  /* 0x00000000080a72ca */ /* 0x000fe200000e0000 */
[----:B------:R-:W-:-:S03]  /*5b30*/  VIADD R8, R4, 0x4 ;  /* 0x0000000404087836 */ /* 0x000fc60000000000 */
[----:B------:R-:W-:Y:S02]  /*5b40*/  R2UR UR8, R10 ;  /* 0x000000000a0872ca */ /* 0x000fe400000e0000 */
[----:B------:R-:W-:Y:S01]  /*5b50*/  R2UR UR12, R8 ;  /* 0x00000000080c72ca */ /* 0x000fe200000e0000 */
[----:B------:R-:W-:Y:S01]  /*5b60*/  HGMMA.64x256x16.F32.BF16 R24, gdesc[UR4].tnspB, RZ, !UPT, gsb0 ;  /* 0x43e00000041879f0 */ /* 0x000fe2000c0018ff */
[----:B------:R-:W-:Y:S01]  /*5b70*/  R2UR UR6, R6 ;  /* 0x00000000060672ca */ /* 0x000fe200000e0000 */
[----:B------:R-:W-:Y:S01]  /*5b80*/  IMAD.U32 R6, RZ, RZ, UR37 ;  /* 0x00000025ff067e24 */ /* 0x000fe2000f8e00ff */
[----:B------:R-:W-:Y:S01]  /*5b90*/  R2UR UR7, R7 ;  /* 0x00000000070772ca */ /* 0x000fe200000e0000 */
[----:B------:R-:W-:-:S03]  /*5ba0*/  IMAD.MOV.U32 R7, RZ, RZ, 0x40000040 ;  /* 0x40000040ff077424 */ /* 0x000fc600078e00ff */
[----:B------:R-:W-:Y:S01]  /*5bb0*/  ISETP.NE.AND P2, PT, R6, 0x3, PT ;  /* 0x000000030600780c */ /* 0x000fe20003f45270 */
[----:B------:R-:W-:Y:S01]  /*5bc0*/  VIADD R6, R4, 0x6 ;  /* 0x0000000604067836 */ /* 0x000fe20000000000 */
[----:B------:R-:W-:-:S04]  /*5bd0*/  R2UR UR5, R7 ;  /* 0x00000000070572ca */ /* 0x000fc800000e0000 */
[----:B------:R-:W-:Y:S01]  /*5be0*/  R2UR UR4, R6 ;  /* 0x00000000060472ca */ /* 0x000fe200000e0000 */
[----:B------:R-:W-:Y:S02]  /*5bf0*/  WARPGROUP.DEPBAR.LE gsb0, 0x0 ;  /* 0x00008000000079c5 */ /* 0x000fe40000010000 */
[----:B------:R-:W-:-:S12]  /*5c00*/  WARPGROUP.ARRIVE ;  /* 0x00000000000079c5 */ /* 0x000fd80000000000 */
        /* <DEDUP_REMOVED lines=13> */
.L_x_4505:
[----:B------:R-:W-:Y:S01]  /*5ce0*/  VIADD R3, R3, 0xfffffffe ;  /* 0xfffffffe03037836 */ /* 0x000fe20000000000 */
[----:B------:R-:W-:Y:S01]  /*5cf0*/  BSSY B0, `(.L_x_4506) ;  /* 0x00000c1000007945 */ /* 0x000fe20003800000 */
[----:B------:R-:W-:-:S03]  /*5d00*/  IMAD R12, R17, 0x8, R2 ;  /* 0x00000008110c7824 */ /* 0x000fc600078e0202 */
[----:B------:R-:W-:Y:S01]  /*5d10*/  ISETP.GE.AND P0, PT, R3, R0, PT ;  /* 0x000000000300720c */ /* 0x000fe20003f06270 */
[----:B------:R-:W-:-:S05]  /*5d20*/  VIADD R12, R12, 0x38860 ;  /* 0x000388600c0c7836 */ /* 0x000fca0000000000 */
[----:B------:R-:W-:-:S04]  /*5d30*/  PRMT R12, R190, 0x654, R12 ;  /* 0x00000654be0c7816 */ /* 0x000fc8000000000c */
[----:B------:R0:W-:Y:S03]  /*5d40*/  SYNCS.ARRIVE.TRANS64.RED.A1T0 RZ, [R12+URZ], RZ ;  /* 0x000000ff0cff79a7 */ /* 0x0001e6000810043f */
[----:B------:R-:W-:Y:S05]  /*5d50*/  @!P0 BRA `(.L_x_4507) ;  /* 0x0000000800e88947 */ /* 0x000fea0003800000 */
.L_x_4509:
[----:B------:R-:W-:Y:S01]  /*5d60*/  BAR.SYNC.DEFER_BLOCKING 0xe, 0x100 ;  /* 0x0384000000007b1d */ /* 0x000fe20000010000 */
[C---:B01----:R-:W-:Y:S01]  /*5d70*/  IMAD R12, R17.reuse, 0x40, R195 ;  /* 0x00000040110c7824 */ /* 0x043fe200078e02c3 */
[----:B------:R-:W-:Y:S01]  /*5d80*/  R2UR UR4, R4 ;  /* 0x00000000040472ca */ /* 0x000fe200000e0000 */
[----:B------:R-:W-:Y:S01]  /*5d90*/  VIADD R17, R17, 0x1 ;  /* 0x0000000111117836 */ /* 0x000fe20000000000 */
[----:B------:R-:W-:Y:S01]  /*5da0*/  R2UR UR5, R5 ;  /* 0x00000000050572ca */ /* 0x000fe200000e0000 */
[----:B------:R-:W-:Y:S01]  /*5db0*/  IMAD R12, R12, 0x4, R2 ;  /* 0x000000040c0c7824 */ /* 0x000fe200078e0202 */
[----:B------:R-:W-:Y:S01]  /*5dc0*/  ISETP.GT.AND P1, PT, R3, R0, PT ;  /* 0x000000000300720c */ /* 0x000fe20003f24270 */
[----:B------:R-:W-:Y:S01]  /*5dd0*/  IMAD.MOV.U32 R15, RZ, RZ, 0x40000040 ;  /* 0x40000040ff0f7424 */ /* 0x000fe200078e00ff */
[----:B------:R-:W-:Y:S01]  /*5de0*/  ISETP.NE.AND P0, PT, R17, 0x2, PT ;  /* 0x000000021100780c */ /* 0x000fe20003f05270 */
[----:B------:R-:W-:-:S03]  /*5df0*/  VIADD R3, R3, 0xffffffff ;  /* 0xffffffff03037836 */ /* 0x000fc60000000000 */
[----:B------:R-:W-:Y:S01]  /*5e00*/  SEL R17, R17, RZ, P0 ;  /* 0x000000ff11117207 */ /* 0x000fe20000000000 */
        /* <DEDUP_REMOVED lines=130> */
[----:B------:R-:W-:-:S02]  /*6630*/  IMAD R12, R17, 0x1000, R20 ;  /* 0x00001000110c7824 */ /* 0x000fc400078e0214 */
[----:B------:R-:W-:Y:S02]  /*6640*/  IMAD.MOV.U32 R13, RZ, RZ, 0x40000040 ;  /* 0x40000040ff0d7424 */ /* 0x000fe400078e00ff */
[C---:B------:R-:W-:Y:S01]  /*6650*/  VIADD R14, R12.reuse, 0x80 ;  /* 0x000000800c0e7836 */ /* 0x040fe20000000000 */
[----:B------:R-:W-:Y:S01]  /*6660*/  R2UR UR6, R12 ;  /* 0x000000000c0672ca */ /* 0x000fe200000e0000 */
[----:B------:R-:W-:Y:S01]  /*6670*/  WARPGROUP.ARRIVE ;  /* 0x00000000000079c5 */ /* 0x000fe20000000000 */
[----:B------:R-:W-:Y:S01]  /*6680*/  R2UR UR7, R13 ;  /* 0x000000000d0772ca */ /* 0x000fe200000e0000 */
[----:B------:R-:W-:-:S12]  /*6690*/  IMAD.MOV.U32 R13, RZ, RZ, 0x40000040 ;  /* 0x40000040ff0d7424 */ /* 0x000fd800078e00ff */
[----:B------:R-:W-:Y:S01]  /*66a0*/  HGMMA.64x256x16.F32.BF16 R24, gdesc[UR4].tnspB, R24, gsb0 ;  /* 0x43e00000041879f0 */ /* 0x000fe20008001818 */
[----:B------:R-:W-:Y:S01]  /*66b0*/  R2UR UR6, R14 ;  /* 0x000000000e0672ca */ /* 0x000fe200000e0000 */
[----:B------:R-:W-:Y:S01]  /*66c0*/  VIADD R14, R12, 0x100 ;  /* 0x000001000c0e7836 */ /* 0x000fe20000000000 */
[----:B------:R-:W-:Y:S01]  /*66d0*/  R2UR UR7, R15 ;  /* 0x000000000f0772ca */ /* 0x000fe200000e0000 */
[----:B------:R-:W-:Y:S01]  /*66e0*/  IMAD.MOV.U32 R15, RZ, RZ, 0x40000040 ;  /* 0x40000040ff0f7424 */ /* 0x000fe200078e00ff */
[----:B------:R-:W-:Y:S01]  /*66f0*/  R2UR UR4, R10 ;  /* 0x000000000a0472ca */ /* 0x000fe200000e0000 */
[----:B------:R-:W-:Y:S01]  /*6700*/  VIADD R12, R12, 0x180 ;  /* 0x000001800c0c7836 */ /* 0x000fe20000000000 */
[----:B------:R-:W-:Y:S01]  /*6710*/  R2UR UR5, R11 ;  /* 0x000000000b0572ca */ /* 0x000fe200000e0000 */
[----:B------:R-:W-:Y:S02]  /*6720*/  WARPGROUP.DEPBAR.LE gsb0, 0x0 ;  /* 0x00008000000079c5 */ /* 0x000fe40000010000 */
[----:B------:R-:W-:-:S15]  /*6730*/  WARPGROUP.ARRIVE ;  /* 0x00000000000079c5 */ /* 0x000fde0000000000 */
[----:B------:R-:W-:-:S03]  /*6740*/  NOP ;  /* 0x0000000000007918 */ /* 0x000fc60000000000 */
[----:B------:R-:W-:Y:S01]  /*6750*/  HGMMA.64x256x16.F32.BF16 R24, gdesc[UR4].tnspB, R24, gsb0 ;  /* 0x43e00000041879f0 */ /* 0x000fe20008001818 */
[----:B------:R-:W-:Y:S02]  /*6760*/  R2UR UR6, R14 ;  /* 0x000000000e0672ca */ /* 0x000fe400000e0000 */
[----:B------:R-:W-:Y:S02]  /*6770*/  R2UR UR7, R15 ;  /* 0x000000000f0772ca */ /* 0x000fe400000e0000 */
[----:B------:R-:W-:Y:S02]  /*6780*/  R2UR UR4, R8 ;  /* 0x00000000080472ca */ /* 0x000fe400000e0000 */
        /* <DEDUP_REMOVED lines=8> */
[----:B------:R-:W-:Y:S02]  /*6810*/  R2UR UR5, R7 ;  /* 0x00000000070572ca */ /* 0x000fe400000e0000 */
[----:B------:R-:W-:-:S04]  /*6820*/  SEL R12, RZ, 0x1, P0 ;  /* 0x00000001ff0c7807 */ /* 0x000fc80000000000 */
[----:B------:R-:W-:Y:S01]  /*6830*/  LOP3.LUT R185, R185, R12, RZ, 0x3c, !PT ;  /* 0x0000000cb9b97212 */ /* 0x000fe200078e3cff */
[----:B------:R-:W-:Y:S02]  /*6840*/  WARPGROUP.DEPBAR.LE gsb0, 0x0 ;  /* 0x00008000000079c5 */ /* 0x000fe40000010000 */
[----:B------:R-:W-:-:S12]  /*6850*/  WARPGROUP.ARRIVE ;  /* 0x00000000000079c5 */ /* 0x000fd80000000000 */
[----:B------:R-:W-:Y:S03]  /*6860*/  HGMMA.64x256x16.F32.BF16 R24, gdesc[UR4].tnspB, R24, gsb0 ;  /* 0x43e00000041879f0 */ /* 0x000fe60008001818 */
[----:B------:R-:W-:Y:S02]  /*6870*/  WARPGROUP.DEPBAR.LE gsb0, 0x0 ;  /* 0x00008000000079c5 */ /* 0x000fe40000010000 */
[----:B------:R-:W-:Y:S06]  /*6880*/  BAR.ARV 0xf, 0x100 ;  /* 0x03c4000000007b1d */ /* 0x000fec0000002000 */
[----:B------:R-:W-:Y:S05]  /*6890*/  @!P2 BRA `(.L_x_4508) ;  /* 0x000000000004a947 */ /* 0x000fea0003800000 */
[----:B------:R-:W-:Y:S01]  /*68a0*/  BPT.TRAP 0x1 ;  /* 0x000000040000795c */ /* 0x000fe20000300000 */
.L_x_4508:
[----:B------:R-:W-:-:S04]  /*68b0*/  IMAD R12, R17, 0x8, R2 ;  /* 0x00000008110c7824 */ /* 0x000fc800078e0202 */
[----:B------:R-:W-:-:S05]  /*68c0*/  VIADD R12, R12, 0x38860 ;  /* 0x000388600c0c7836 */ /* 0x000fca0000000000 */
[----:B------:R-:W-:-:S04]  /*68d0*/  PRMT R12, R190, 0x654, R12 ;  /* 0x00000654be0c7816 */ /* 0x000fc8000000000c */
[----:B------:R1:W-:Y:S01]  /*68e0*/  SYNCS.ARRIVE.TRANS64.RED.A1T0 RZ, [R12+URZ], RZ ;  /* 0x000000ff0cff79a7 */ /* 0x0003e2000810043f */
[----:B------:R-:W-:Y:S05]  /*68f0*/  @P1 BRA `(.L_x_4509) ;  /* 0xfffffff400181947 */ /* 0x000fea000383ffff */
.L_x_4507:
[----:B------:R-:W-:Y:S05]  /*6900*/  BSYNC B0 ;  /* 0x0000000000007941 */ /* 0x000fea0003800000 */
.L_x_4506:
        /* <DEDUP_REMOVED lines=142> */
.L_x_4501:
        /* <DEDUP_REMOVED lines=31> */
.L_x_4511:
[----:B------:R-:W-:Y:S05]  /*73e0*/  BSYNC B0 ;  /* 0x0000000000007941 */ /* 0x000fea0003800000 */
.L_x_4510:
        /* <DEDUP_REMOVED lines=100> */
.L_x_4513:
[----:B------:R-:W-:Y:S05]  /*7a30*/  BSYNC B6 ;  /* 0x0000000000067941 */ /* 0x000fea0003800000 */
.L_x_4512:
        /* <DEDUP_REMOVED lines=13> */
.L_x_4517:
[----:B-1----:R1:W2:Y:S02]  /*7b10*/  SYNCS.PHASECHK.TRANS64.TRYWAIT P0, [R2+URZ+0x38800], R3 ;  /* 0x03880003020075a7 */ /* 0x0022a4000800017f */
[----:B--2---:R-:W-:Y:S05]  /*7b20*/  @!P0 NANOSLEEP.SYNCS 0x989680 ;  /* 0x009896800000895d */ /* 0x004fea0003900000 */
[----:B------:R-:W2:Y:S02]  /*7b30*/  @!P0 SYNCS.PHASECHK.TRANS64 P0, [R2+URZ+0x38800], R3 ;  /* 0x03880003020085a7 */ /* 0x000ea4000800007f */
[----:B--2---:R-:W-:Y:S05]  /*7b40*/  @!P0 BRA `(.L_x_4517) ;  /* 0xfffffffc00f08947 */ /* 0x004fea000383ffff */
.L_x_4516:
[----:B------:R-:W-:Y:S05]  /*7b50*/  BSYNC B0 ;  /* 0x0000000000007941 */ /* 0x000fea0003800000 */
.L_x_4515:
[----:B------:R-:W-:Y:S05]  /*7b60*/  BRA `(.L_x_4518) ;  /* 0x0000002000c07947 */ /* 0x000fea0003800000 */
.L_x_4514:
        /* <DEDUP_REMOVED lines=37> */
.L_x_4520:
[----:B------:R-:W-:Y:S05]  /*7dc0*/  BSYNC B6 ;  /* 0x0000000000067941 */ /* 0x000fea0003800000 */
.L_x_4519:
        /* <DEDUP_REMOVED lines=11> */
.L_x_4740:
        /* <DEDUP_REMOVED lines=38> */
.L_x_4525:
[----:B------:R-:W-:Y:S05]  /*80e0*/  BSYNC B1 ;  /* 0x0000000000017941 */ /* 0x000fea0003800000 */
.L_x_4524:
[----:B------:R-:W2:Y:S01]  /*80f0*/  SYNCS.PHASECHK.TRANS64.TRYWAIT P0, [R2+URZ+0x38800], R25 ;  /* 0x03880019020075a7 */ /* 0x000ea2000800017f */
[----:B-1----:R-:W-:Y:S01]  /*8100*/  LOP3.LUT R3, R27, 0x18, R18, 0xf8, !PT ;  /* 0x000000181b037812 */ /* 0x002fe200078ef812 */
[----:B0----5:R-:W-:Y:S01]  /*8110*/  IMAD.MOV.U32 R13, RZ, RZ, R6 ;  /* 0x000000ffff0d7224 */ /* 0x021fe200078e0006 */
[----:B------:R-:W-:Y:S01]  /*8120*/  SHF.R.U32.HI R12, RZ, 0x3, R27 ;  /* 0x00000003ff0c7819 */ /* 0x000fe2000001161b */
[----:B---3--:R-:W-:Y:S01]  /*8130*/  IMAD R24, R85, -0x40, R87 ;  /* 0xffffffc055187824 */ /* 0x008fe200078e0257 */
[--C-:B------:R-:W-:Y:S01]  /*8140*/  SHF.R.U32.HI R27, RZ, 0x10, R7.reuse ;  /* 0x00000010ff1b7819 */ /* 0x100fe20000011607 */
[--C-:B------:R-:W-:Y:S01]  /*8150*/  IMAD.MOV.U32 R14, RZ, RZ, R7.reuse ;  /* 0x000000ffff0e7224 */ /* 0x100fe200078e0007 */
[----:B------:R-:W-:Y:S01]  /*8160*/  LOP3.LUT R29, R3, R12, RZ, 0x3c, !PT ;  /* 0x0000000c031d7212 */ /* 0x000fe200078e3cff */
[----:B------:R-:W-:Y:S01]  /*8170*/  IMAD.MOV.U32 R3, RZ, RZ, R4 ;  /* 0x000000ffff037224 */ /* 0x000fe200078e0004 */
[----:B------:R-:W-:Y:S01]  /*8180*/  SHF.R.U64 R12, R6, 0x10, R7 ;  /* 0x00000010060c7819 */ /* 0x000fe20000001207 */
[--C-:B------:R-:W-:Y:S01]  /*8190*/  IMAD.MOV.U32 R6, RZ, RZ, R5.reuse ;  /* 0x000000ffff067224 */ /* 0x100fe200078e0005 */
[----:B------:R-:W-:Y:S01]  /*81a0*/  SHF.R.U64 R4, R4, 0x10, R5 ;  /* 0x0000001004047819 */ /* 0x000fe20000001205 */
[----:B------:R-:W-:Y:S01]  /*81b0*/  IMAD R29, R224, 0x200, R29 ;  /* 0x00000200e01d7824 */ /* 0x000fe200078e021d */
[----:B------:R-:W-:Y:S01]  /*81c0*/  PRMT R13, R13, 0x5410, R12 ;  /* 0x000054100d0d7816 */ /* 0x000fe2000000000c */
[----:B------:R-:W-:Y:S01]  /*81d0*/  IMAD.MOV.U32 R15, RZ, RZ, R10 ;  /* 0x000000ffff0f7224 */ /* 0x000fe200078e000a */
[----:B----4-:R-:W-:Y:S01]  /*81e0*/  SHF.R.U32.HI R21, RZ, 0x10, R5 ;  /* 0x00000010ff157819 */ /* 0x010fe20000011605 */
[----:B------:R-:W-:Y:S01]  /*81f0*/  IMAD R12, R29, 0x2, R2 ;  /* 0x000000021d0c7824 */ /* 0x000fe200078e0202 */
[--C-:B------:R-:W-:Y:S01]  /*8200*/  SHF.R.U64 R28, R10, 0x10, R11.reuse ;  /* 0x000000100a1c7819 */ /* 0x100fe2000000120b */
[----:B------:R-:W-:Y:S01]  /*8210*/  BSSY B1, `(.L_x_4526) ;  /* 0x0000011000017945 */ /* 0x000fe20003800000 */
[----:B------:R-:W-:Y:S01]  /*8220*/  VIMNMX R24, R24, 0x40, PT ;  /* 0x0000004018187848 */ /* 0x000fe20003fe0100 */
[--C-:B--2---:R-:W-:Y:S01]  /*8230*/  IMAD.MOV.U32 R20, RZ, RZ, R11.reuse ;  /* 0x000000ffff147224 */ /* 0x104fe200078e000b */
[----:B------:R-:W-:Y:S01]  /*8240*/  SHF.R.U32.HI R7, RZ, 0x10, R11 ;  /* 0x00000010ff077819 */ /* 0x000fe2000001160b */
[----:B------:R-:W-:Y:S01]  /*8250*/  IMAD.MOV.U32 R10, RZ, RZ, R8 ;  /* 0x000000ffff0a7224 */ /* 0x000fe200078e0008 */
[--C-:B------:R-:W-:Y:S01]  /*8260*/  SHF.R.U64 R5, R8, 0x10, R9.reuse ;  /* 0x0000001008057819 */ /* 0x100fe20000001209 */
[--C-:B------:R-:W-:Y:S01]  /*8270*/  IMAD.MOV.U32 R11, RZ, RZ, R9.reuse ;  /* 0x000000ffff0b7224 */ /* 0x100fe200078e0009 */
[----:B------:R-:W-:-:S02]  /*8280*/  SHF.R.U32.HI R26, RZ, 0x10, R9 ;  /* 0x00000010ff1a7819 */ /* 0x000fc40000011609 */
[----:B------:R-:W-:Y:S01]  /*8290*/  PRMT R8, R3, 0x5410, R4 ;  /* 0x0000541003087816 */ /* 0x000fe20000000004 */
[C---:B------:R-:W-:Y:S01]  /*82a0*/  VIADD R4, R12.reuse, 0x20400 ;  /* 0x000204000c047836 */ /* 0x040fe20000000000 */
[----:B------:R-:W-:Y:S01]  /*82b0*/  LOP3.LUT P2, RZ, R191, 0x4, RZ, 0xc0, !PT ;  /* 0x00000004bfff7812 */ /* 0x000fe2000784c0ff */
[----:B------:R-:W-:Y:S01]  /*82c0*/  VIADD R3, R12, 0x20440 ;  /* 0x000204400c037836 */ /* 0x000fe20000000000 */
[----:B------:R-:W-:Y:S02]  /*82d0*/  ISETP.GE.AND P1, PT, R189, R24, PT ;  /* 0x00000018bd00720c */ /* 0x000fe40003f26270 */
[----:B------:R-:W-:Y:S02]  /*82e0*/  PRMT R14, R14, 0x5410, R27 ;  /* 0x000054100e0e7816 */ /* 0x000fe4000000001b */
[----:B------:R-:W-:Y:S02]  /*82f0*/  PRMT R9, R6, 0x5410, R21 ;  /* 0x0000541006097816 */ /* 0x000fe40000000015 */
[----:B------:R-:W-:Y:S01]  /*8300*/  PRMT R15, R15, 0x5410, R28 ;  /* 0x000054100f0f7816 */ /* 0x000fe2000000001c */
[----:B------:R-:W-:Y:S06]  /*8310*/  @!P0 BRA `(.L_x_4527) ;  /* 0x0000016c009c8947 */ /* 0x000fec0003800000 */
.L_x_4741:
[----:B------:R-:W-:Y:S05]  /*8320*/  BSYNC B1 ;  /* 0x0000000000017941 */ /* 0x000fea0003800000 */
.L_x_4526:
        /* <DEDUP_REMOVED lines=12> */
[C---:B------:R-:W-:Y:S01]  /*83f0*/  IMAD.U32 R29, R15.reuse, 0x10000, RZ ;  /* 0x000100000f1d7824 */ /* 0x040fe200078e00ff */
[----:B------:R-:W-:Y:S01]  /*8400*/  LOP3.LUT R32, R15, 0xffff0000, RZ, 0xc0, !PT ;  /* 0xffff00000f207812 */ /* 0x000fe200078ec0ff */
[C---:B------:R-:W-:Y:S01]  /*8410*/  IMAD.U32 R28, R13.reuse, 0x10000, RZ ;  /* 0x000100000d1c7824 */ /* 0x040fe200078e00ff */
[----:B------:R-:W-:Y:S01]  /*8420*/  LOP3.LUT R30, R13, 0xffff0000, RZ, 0xc0, !PT ;  /* 0xffff00000d1e7812 */ /* 0x000fe200078ec0ff */
[C---:B-1----:R-:W-:Y:S01]  /*8430*/  IMAD.U32 R21, R4.reuse, 0x10000, RZ ;  /* 0x0001000004157824 */ /* 0x042fe200078e00ff */
[----:B------:R-:W-:Y:S01]  /*8440*/  LOP3.LUT R4, R4, 0xffff0000, RZ, 0xc0, !PT ;  /* 0xffff000004047812 */ /* 0x000fe200078ec0ff */
[C---:B0-----:R-:W-:Y:S01]  /*8450*/  IMAD.U32 R25, R5.reuse, 0x10000, RZ ;  /* 0x0001000005197824 */ /* 0x041fe200078e00ff */
        /* <DEDUP_REMOVED lines=30> */
.L_x_4531:
[----:B------:R-:W-:Y:S05]  /*8640*/  BSYNC B2 ;  /* 0x0000000000027941 */ /* 0x000fea0003800000 */
.L_x_4530:
[----:B------:R-:W-:Y:S05]  /*8650*/  @P1 BRA `(.L_x_4529) ;  /* 0x0000000000981947 */ /* 0x000fea0003800000 */
[----:B-1----:R-:W1:Y:S01]  /*8660*/  LDS.128 R4, [R3] ;  /* 0x0000000003047984 */ /* 0x002e620000000c00 */
        /* <DEDUP_REMOVED lines=37> */
.L_x_4529:
[----:B------:R-:W-:Y:S05]  /*88c0*/  BSYNC B1 ;  /* 0x0000000000017941 */ /* 0x000fea0003800000 */
.L_x_4528:
        /* <DEDUP_REMOVED lines=23> */
[----:B0-----:R-:W-:Y:S01]  /*8a40*/  FMUL.FTZ R25, R32, R5 ;  /* 0x0000000520197220 */ /* 0x001fe20000410000 */
        /* <DEDUP_REMOVED lines=22> */
.L_x_4534:
[----:B------:R-:W-:Y:S05]  /*8bb0*/  BSYNC B1 ;  /* 0x0000000000017941 */ /* 0x000fea0003800000 */
.L_x_4533:
[----:B------:R-:W-:Y:S05]  /*8bc0*/  @P1 BRA `(.L_x_4532) ;  /* 0x0000001000841947 */ /* 0x000fea0003800000 */
[----:B-1----:R-:W1:Y:S01]  /*8bd0*/  LDS.128 R4, [R3+0x1000] ;  /* 0x0010000003047984 */ /* 0x002e620000000c00 */
[----:B------:R-:W-:Y:S01]  /*8be0*/  IMAD.U32 R20, R8, 0x10000, RZ ;  /* 0x0001000008147824 */ /* 0x000fe200078e00ff */
[C---:B------:R-:W-:Y:S01]  /*8bf0*/  LOP3.LUT R27, R10.reuse, 0xffff0000, RZ, 0xc0, !PT ;  /* 0xffff00000a1b7812 */ /* 0x040fe200078ec0ff */
[----:B------:R-:W-:Y:S01]  /*8c00*/  IMAD.U32 R24, R10, 0x10000, RZ ;  /* 0x000100000a187824 */ /* 0x000fe200078e00ff */
[----:B0-----:R-:W-:Y:S02]  /*8c10*/  LOP3.LUT R25, R8, 0xffff0000, RZ, 0xc0, !PT ;  /* 0xffff000008197812 */ /* 0x001fe400078ec0ff */
        /* <DEDUP_REMOVED lines=34> */
.L_x_4522:
[----:B------:R-:W-:-:S03]  /*8e40*/  UMOV UR4, 0xffffffff ;  /* 0xffffffff00047882 */ /* 0x000fc60000000000 */
[----:B------:R-:W-:Y:S05]  /*8e50*/  BRA.DIV UR4, `(.L_x_4535) ;  /* 0x0000016204e07947 */ /* 0x000fea000b800000 */
[----:B------:R0:W1:Y:S04]  /*8e60*/  SHFL.IDX PT, R3, R26, RZ, 0x1c1f ;  /* 0x001c1fff1a037589 */ /* 0x00006800000e0000 */
[----:B------:R0:W2:Y:S04]  /*8e70*/  SHFL.IDX PT, R20, R25, RZ, 0x1c1f ;  /* 0x001c1fff19147589 */ /* 0x0000a800000e0000 */
[----:B------:R0:W3:Y:S04]  /*8e80*/  SHFL.IDX PT, R21, R24, RZ, 0x1c1f ;  /* 0x001c1fff18157589 */ /* 0x0000e800000e0000 */
[----:B------:R0:W4:Y:S02]  /*8e90*/  SHFL.IDX PT, R14, R27, RZ, 0x1c1f ;  /* 0x001c1fff1b0e7589 */ /* 0x00012400000e0000 */
.L_x_4747:
[----:B------:R-:W5:Y:S01]  /*8ea0*/  LDL R5, [R1+0x4c] ;  /* 0x00004c0001057983 */ /* 0x000f620000100800 */
[----:B------:R-:W-:Y:S01]  /*8eb0*/  ULDC UR4, c[0x0][0x448] ;  /* 0x0001120000047ab9 */ /* 0x000fe20000000800 */
[----:B0-----:R-:W0:Y:S01]  /*8ec0*/  LDC R25, c[0x0][0x3f4] ;  /* 0x0000fd00ff197b82 */ /* 0x001e220000000800 */
[----:B------:R-:W-:Y:S01]  /*8ed0*/  IMAD R87, R87, UR4, RZ ;  /* 0x0000000457577c24 */ /* 0x000fe2000f8e02ff */
[----:B------:R-:W-:Y:S01]  /*8ee0*/  BSSY B1, `(.L_x_4536) ;  /* 0x0000017000017945 */ /* 0x000fe20003800000 */
[----:B------:R-:W-:Y:S02]  /*8ef0*/  CS2R R6, SRZ ;  /* 0x0000000000067805 */ /* 0x000fe4000001ff00 */
[----:B------:R-:W-:Y:S02]  /*8f00*/  CS2R R8, SRZ ;  /* 0x0000000000087805 */ /* 0x000fe4000001ff00 */
[----:B------:R-:W-:Y:S02]  /*8f10*/  CS2R R10, SRZ ;  /* 0x00000000000a7805 */ /* 0x000fe4000001ff00 */
[----:B------:R-:W-:-:S02]  /*8f20*/  ISETP.GE.AND P0, PT, R0, R87, PT ;  /* 0x000000570000720c */ /* 0x000fc40003f06270 */
[----:B-----5:R-:W-:-:S04]  /*8f30*/  LEA.HI R4, R5, R5, RZ, 0x1 ;  /* 0x0000000505047211 */ /* 0x020fc800078f08ff */
[----:B------:R-:W-:-:S05]  /*8f40*/  LOP3.LUT R4, R4, 0xfffffffe, RZ, 0xc0, !PT ;  /* 0xfffffffe04047812 */ /* 0x000fca00078ec0ff */
[----:B------:R-:W-:Y:S01]  /*8f50*/  IMAD.IADD R0, R5, 0x1, -R4 ;  /* 0x0000000105007824 */ /* 0x000fe200078e0a04 */
[----:B------:R-:W-:-:S04]  /*8f60*/  CS2R R4, SRZ ;  /* 0x0000000000047805 */ /* 0x000fc8000001ff00 */
[----:B------:R-:W-:Y:S01]  /*8f70*/  SHF.L.U32 R27, R0, 0x1f, RZ ;  /* 0x0000001f001b7819 */ /* 0x000fe200000006ff */
[----:B0-----:R-:W-:Y:S06]  /*8f80*/  @P0 BRA `(.L_x_4537) ;  /* 0x0000000000300947 */ /* 0x001fec0003800000 */
        /* <DEDUP_REMOVED lines=12> */
.L_x_4537:
[----:B------:R-:W-:Y:S05]  /*9050*/  BSYNC B1 ;  /* 0x0000000000017941 */ /* 0x000fea0003800000 */
.L_x_4536:
[----:B------:R-:W3:Y:S01]  /*9060*/  SYNCS.PHASECHK.TRANS64.TRYWAIT P1, [R2+URZ+0x38800], R27 ;  /* 0x0388001b020075a7 */ /* 0x000ee2000802017f */
[----:B-1----:R-:W-:Y:S01]  /*9070*/  IMAD R3, R85, -0x40, R87 ;  /* 0xffffffc055037824 */ /* 0x002fe200078e0257 */
[--C-:B-----5:R-:W-:Y:S01]  /*9080*/  SHF.R.U64 R33, R4, 0x10, R5.reuse ;  /* 0x0000001004217819 */ /* 0x120fe20000001205 */
[----:B0-----:R-:W-:Y:S01]  /*9090*/  IMAD.MOV.U32 R12, RZ, RZ, R4 ;  /* 0x000000ffff0c7224 */ /* 0x001fe200078e0004 */
[--C-:B------:R-:W-:Y:S01]  /*90a0*/  SHF.R.U32.HI R26, RZ, 0x10, R5.reuse ;  /* 0x00000010ff1a7819 */ /* 0x100fe20000011605 */
[----:B------:R-:W-:Y:S01]  /*90b0*/  IMAD.MOV.U32 R13, RZ, RZ, R5 ;  /* 0x000000ffff0d7224 */ /* 0x000fe200078e0005 */
[--C-:B------:R-:W-:Y:S01]  /*90c0*/  SHF.R.U64 R31, R6, 0x10, R7.reuse ;  /* 0x00000010061f7819 */ /* 0x100fe20000001207 */
[----:B------:R-:W-:Y:S01]  /*90d0*/  IMAD.MOV.U32 R4, RZ, RZ, R6 ;  /* 0x000000ffff047224 */ /* 0x000fe200078e0006 */
[--C-:B------:R-:W-:Y:S01]  /*90e0*/  SHF.R.U32.HI R29, RZ, 0x10, R7.reuse ;  /* 0x00000010ff1d7819 */ /* 0x100fe20000011607 */
[----:B----4-:R-:W-:Y:S01]  /*90f0*/  IMAD.MOV.U32 R14, RZ, RZ, R7 ;  /* 0x000000ffff0e7224 */ /* 0x010fe200078e0007 */
[----:B------:R-:W-:Y:S01]  /*9100*/  ISETP.GE.AND P0, PT, R18, R25, PT ;  /* 0x000000191200720c */ /* 0x000fe20003f06270 */
[----:B------:R-:W-:Y:S01]  /*9110*/  IMAD.MOV.U32 R15, RZ, RZ, R8 ;  /* 0x000000ffff0f7224 */ /* 0x000fe200078e0008 */
[----:B------:R-:W-:Y:S01]  /*9120*/  VIMNMX R28, R3, 0x40, PT ;  /* 0x00000040031c7848 */ /* 0x000fe20003fe0100 */
[--C-:B--2---:R-:W-:Y:S01]  /*9130*/  IMAD.MOV.U32 R20, RZ, RZ, R9.reuse ;  /* 0x000000ffff147224 */ /* 0x104fe200078e0009 */
[--C-:B------:R-:W-:Y:S01]  /*9140*/  SHF.R.U64 R8, R8, 0x10, R9.reuse ;  /* 0x0000001008087819 */ /* 0x100fe20000001209 */
[----:B---3--:R-:W-:Y:S01]  /*9150*/  IMAD.MOV.U32 R21, RZ, RZ, R10 ;  /* 0x000000ffff157224 */ /* 0x008fe200078e000a */
[----:B------:R-:W-:Y:S01]  /*9160*/  SHF.R.U32.HI R7, RZ, 0x10, R9 ;  /* 0x00000010ff077819 */ /* 0x000fe20000011609 */
[--C-:B------:R-:W-:Y:S01]  /*9170*/  IMAD.MOV.U32 R24, RZ, RZ, R11.reuse ;  /* 0x000000ffff187224 */ /* 0x100fe200078e000b */
[--C-:B------:R-:W-:Y:S01]  /*9180*/  SHF.R.U64 R6, R10, 0x10, R11.reuse ;  /* 0x000000100a067819 */ /* 0x100fe2000000120b */
[----:B------:R-:W-:Y:S01]  /*9190*/  VIADD R30, R189, 0x20 ;  /* 0x00000020bd1e7836 */ /* 0x000fe20000000000 */
        /* <DEDUP_REMOVED lines=13> */
.L_x_4748:
[----:B------:R-:W-:Y:S05]  /*9270*/  BSYNC B1 ;  /* 0x0000000000017941 */ /* 0x000fea0003800000 */
.L_x_4538:
[----:B------:R-:W-:Y:S04]  /*9280*/  BSSY B1, `(.L_x_4540) ;  /* 0x000005a000017945 */ /* 0x000fe80003800000 */
[----:B------:R-:W-:Y:S05]  /*9290*/  @P2 BRA `(.L_x_4541) ;  /* 0x0000000400602947 */ /* 0x000fea0003800000 */
[----:B------:R-:W-:Y:S01]  /*92a0*/  IMAD.SHL.U32 R4, R191, 0x40, RZ ;  /* 0x00000040bf047824 */ /* 0x000fe200078e00ff */
[C---:B------:R-:W-:Y:S01]  /*92b0*/  LOP3.LUT R38, R15.reuse, 0xffff0000, RZ, 0xc0, !PT ;  /* 0xffff00000f267812 */ /* 0x040fe200078ec0ff */
[----:B------:R-:W-:Y:S02]  /*92c0*/  IMAD.IADD R6, R18, 0x1, R25 ;  /* 0x0000000112067824 */ /* 0x000fe400078e0219 */
[----:B------:R-:W-:Y:S01]  /*92d0*/  IMAD.U32 R37, R15, 0x10000, RZ ;  /* 0x000100000f257824 */ /* 0x000fe200078e00ff */
[----:B------:R-:W-:Y:S01]  /*92e0*/  LOP3.LUT R7, R4, 0x1c0, RZ, 0xc0, !PT ;  /* 0x000001c004077812 */ /* 0x000fe200078ec0ff */
[----:B------:R-:W-:-:S03]  /*92f0*/  IMAD.U32 R36, R3, 0x10000, RZ ;  /* 0x0001000003247824 */ /* 0x000fc600078e00ff */
[C---:B------:R-:W-:Y:S02]  /*9300*/  LOP3.LUT R4, R7.reuse, 0x38, R18, 0xf8, !PT ;  /* 0x0000003807047812 */ /* 0x040fe400078ef812 */
[----:B------:R-:W-:Y:S02]  /*9310*/  SHF.R.U32.HI R9, RZ, 0x3, R7 ;  /* 0x00000003ff097819 */ /* 0x000fe40000011607 */
[----:B------:R-:W-:Y:S02]  /*9320*/  LOP3.LUT R6, R7, 0x38, R6, 0xf8, !PT ;  /* 0x0000003807067812 */ /* 0x000fe400078ef806 */
[-C--:B------:R-:W-:Y:S02]  /*9330*/  LOP3.LUT R5, R4, R9.reuse, RZ, 0x3c, !PT ;  /* 0x0000000904057212 */ /* 0x080fe400078e3cff */
[----:B------:R-:W-:-:S03]  /*9340*/  LOP3.LUT R7, R6, R9, RZ, 0x3c, !PT ;  /* 0x0000000906077212 */ /* 0x000fc600078e3cff */
[C---:B------:R-:W-:Y:S02]  /*9350*/  IMAD R5, R224.reuse, 0x200, R5 ;  /* 0x00000200e0057824 */ /* 0x040fe400078e0205 */
[----:B0-----:R-:W-:Y:S02]  /*9360*/  IMAD R27, R224, 0x200, R7 ;  /* 0x00000200e01b7824 */ /* 0x001fe400078e0207 */
        /* <DEDUP_REMOVED lines=21> */
[----:B------:R-:W-:-:S02]  /*94c0*/  IMAD.U32 R36, R21, 0x10000, RZ ;  /* 0x0001000015247824 */ /* 0x000fc400078e00ff */
[----:B------:R-:W-:Y:S01]  /*94d0*/  FFMA.FTZ R41, R28, R37, R41 ;  /* 0x000000251c297223 */ /* 0x000fe20000010029 */
[----:B------:R-:W-:Y:S02]  /*94e0*/  IMAD.U32 R28, R13, 0x10000, RZ ;  /* 0x000100000d1c7824 */ /* 0x000fe400078e00ff */
[-C--:B------:R-:W-:Y:S01]  /*94f0*/  FMUL.FTZ R8, R8, R7.reuse ;  /* 0x0000000708087220 */ /* 0x080fe20000410000 */
[----:B------:R-:W-:Y:S01]  /*9500*/  FFMA.FTZ R40, R29, R7, -R40 ;  /* 0x000000071d287223 */ /* 0x000fe20000010828 */
[C---:B------:R-:W-:Y:S01]  /*9510*/  FMUL.FTZ R42, R34.reuse, R36 ;  /* 0x00000024222a7220 */ /* 0x040fe20000410000 */
[----:B------:R-:W-:Y:S01]  /*9520*/  LOP3.LUT R37, R21, 0xffff0000, RZ, 0xc0, !PT ;  /* 0xffff000015257812 */ /* 0x000fe200078ec0ff */
[----:B------:R-:W-:Y:S01]  /*9530*/  FMUL.FTZ R43, R34, R28 ;  /* 0x0000001c222b7220 */ /* 0x000fe20000410000 */
[----:B------:R-:W-:Y:S01]  /*9540*/  LOP3.LUT R7, R13, 0xffff0000, RZ, 0xc0, !PT ;  /* 0xffff00000d077812 */ /* 0x000fe200078ec0ff */
[----:B------:R-:W-:Y:S01]  /*9550*/  FFMA.FTZ R38, R29, R38, R8 ;  /* 0x000000261d267223 */ /* 0x000fe20000010008 */
[----:B------:R-:W-:Y:S01]  /*9560*/  FFMA.FTZ R42, R5, R28, -R42 ;  /* 0x0000001c052a7223 */ /* 0x000fe2000001082a */
[----:B------:R-:W-:-:S02]  /*9570*/  IMAD.U32 R33, R9, 0x10000, RZ ;  /* 0x0001000009217824 */ /* 0x000fc400078e00ff */
[----:B------:R-:W-:Y:S01]  /*9580*/  FFMA.FTZ R43, R5, R36, R43 ;  /* 0x00000024052b7223 */ /* 0x000fe2000001002b */
[----:B------:R-:W-:Y:S01]  /*9590*/  FMUL.FTZ R28, R10, R37 ;  /* 0x000000250a1c7220 */ /* 0x000fe20000410000 */
[----:B------:R-:W-:Y:S02]  /*95a0*/  IMAD.U32 R8, R20, 0x10000, RZ ;  /* 0x0001000014087824 */ /* 0x000fe400078e00ff */
[-C--:B------:R-:W-:Y:S01]  /*95b0*/  FMUL.FTZ R34, R10, R7.reuse ;  /* 0x000000070a227220 */ /* 0x080fe20000410000 */
[----:B------:R-:W-:Y:S02]  /*95c0*/  IMAD.U32 R5, R12, 0x10000, RZ ;  /* 0x000100000c057824 */ /* 0x000fe400078e00ff */
[----:B------:R-:W-:Y:S01]  /*95d0*/  FFMA.FTZ R45, R31, R7, -R28 ;  /* 0x000000071f2d7223 */ /* 0x000fe2000001081c */
[----:B------:R-:W-:Y:S02]  /*95e0*/  IMAD.U32 R35, R11, 0x10000, RZ ;  /* 0x000100000b237824 */ /* 0x000fe400078e00ff */
[----:B------:R-:W-:Y:S01]  /*95f0*/  FMUL.FTZ R29, R33, R8 ;  /* 0x00000008211d7220 */ /* 0x000fe20000410000 */
[----:B------:R-:W-:-:S02]  /*9600*/  IMAD.U32 R10, R24, 0x10000, RZ ;  /* 0x00010000180a7824 */ /* 0x000fc400078e00ff */
[----:B------:R-:W-:Y:S01]  /*9610*/  FMUL.FTZ R33, R33, R5 ;  /* 0x0000000521217220 */ /* 0x000fe20000410000 */
[----:B------:R-:W-:Y:S02]  /*9620*/  IMAD.U32 R7, R14, 0x10000, RZ ;  /* 0x000100000e077824 */ /* 0x000fe400078e00ff */
[----:B------:R-:W-:Y:S01]  /*9630*/  FFMA.FTZ R34, R31, R37, R34 ;  /* 0x000000251f227223 */ /* 0x000fe20000010022 */
[C---:B------:R-:W-:Y:S01]  /*9640*/  FMUL.FTZ R31, R35.reuse, R10 ;  /* 0x0000000a231f7220 */ /* 0x040fe20000410000 */
[C---:B------:R-:W-:Y:S01]  /*9650*/  FFMA.FTZ R33, R30.reuse, R8, R33 ;  /* 0x000000081e217223 */ /* 0x040fe20000010021 */
[----:B------:R-:W-:Y:S01]  /*9660*/  FMUL.FTZ R37, R35, R7 ;  /* 0x0000000723257220 */ /* 0x000fe20000410000 */
        /* <DEDUP_REMOVED lines=11> */
[----:B------:R-:W-:Y:S01]  /*9720*/  F2FP.BF16.F32.PACK_AB R10, R34, R43 ;  /* 0x0000002b220a723e */ /* 0x000fe200000010ff */
[-C--:B------:R-:W-:Y:S01]  /*9730*/  FMUL.FTZ R9, R9, R5.reuse ;  /* 0x0000000509097220 */ /* 0x080fe20000410000 */
[----:B------:R-:W-:Y:S01]  /*9740*/  FFMA.FTZ R30, R4, R5, -R31 ;  /* 0x00000005041e7223 */ /* 0x000fe2000001081f */
[-C--:B------:R-:W-:Y:S01]  /*9750*/  FMUL.FTZ R11, R11, R7.reuse ;  /* 0x000000070b0b7220 */ /* 0x080fe20000410000 */
[----:B------:R-:W-:Y:S01]  /*9760*/  FFMA.FTZ R36, R6, R7, -R47 ;  /* 0x0000000706247223 */ /* 0x000fe2000001082f */
[----:B------:R-:W-:Y:S01]  /*9770*/  FFMA.FTZ R32, R4, R8, R9 ;  /* 0x0000000804207223 */ /* 0x000fe20000010009 */
[----:B------:R-:W-:Y:S01]  /*9780*/  F2FP.BF16.F32.PACK_AB R4, R40, R39 ;  /* 0x000000272804723e */ /* 0x000fe200000010ff */
[----:B------:R-:W-:Y:S01]  /*9790*/  FFMA.FTZ R28, R6, R28, R11 ;  /* 0x0000001c061c7223 */ /* 0x000fe2000001000b */
[----:B------:R-:W-:-:S02]  /*97a0*/  F2FP.BF16.F32.PACK_AB R6, R45, R42 ;  /* 0x0000002a2d06723e */ /* 0x000fc400000010ff */
[----:B------:R-:W-:Y:S02]  /*97b0*/  F2FP.BF16.F32.PACK_AB R5, R30, R29 ;  /* 0x0000001d1e05723e */ /* 0x000fe400000010ff */
[----:B------:R-:W-:Y:S02]  /*97c0*/  F2FP.BF16.F32.PACK_AB R7, R36, R35 ;  /* 0x000000232407723e */ /* 0x000fe400000010ff */
[----:B------:R-:W-:Y:S02]  /*97d0*/  F2FP.BF16.F32.PACK_AB R8, R38, R41 ;  /* 0x000000292608723e */ /* 0x000fe400000010ff */
[----:B------:R-:W-:Y:S01]  /*97e0*/  F2FP.BF16.F32.PACK_AB R9, R32, R33 ;  /* 0x000000212009723e */ /* 0x000fe200000010ff */
[----:B------:R1:W-:Y:S01]  /*97f0*/  STS.128 [R26+0x20400], R4 ;  /* 0x020400041a007388 */ /* 0x0003e20000000c00 */
[----:B------:R-:W-:-:S05]  /*9800*/  F2FP.BF16.F32.PACK_AB R11, R28, R37 ;  /* 0x000000251c0b723e */ /* 0x000fca00000010ff */
[----:B------:R1:W-:Y:S02]  /*9810*/  STS.128 [R27+0x20400], R8 ;  /* 0x020400081b007388 */ /* 0x0003e40000000c00 */
.L_x_4541:
[----:B------:R-:W-:Y:S05]  /*9820*/  BSYNC B1 ;  /* 0x0000000000017941 */ /* 0x000fea0003800000 */
.L_x_4540:
[----:B------:R-:W-:Y:S05]  /*9830*/  @P0 BRA `(.L_x_4532) ;  /* 0x0000000400680947 */ /* 0x000fea0003800000 */
[----:B------:R-:W2:Y:S01]  /*9840*/  LDL R42, [R1+0x5c] ;  /* 0x00005c00012a7983 */ /* 0x000ea20000100800 */
[----:B-1----:R-:W-:-:S04]  /*9850*/  VIADD R7, R189, 0x20 ;  /* 0x00000020bd077836 */ /* 0x002fc80000000000 */
[----:B------:R-:W-:Y:S01]  /*9860*/  IMAD.SHL.U32 R5, R7, 0x40, RZ ;  /* 0x0000004007057824 */ /* 0x000fe200078e00ff */
[----:B------:R-:W-:Y:S01]  /*9870*/  SHF.R.S32.HI R6, RZ, 0x1f, R7 ;  /* 0x0000001fff067819 */ /* 0x000fe20000011407 */
[----:B------:R-:W-:-:S03]  /*9880*/  IMAD.IADD R4, R18, 0x1, R25 ;  /* 0x0000000112047824 */ /* 0x000fc600078e0219 */
[----:B------:R-:W-:Y:S02]  /*9890*/  LEA.HI R6, R6, R7, RZ, 0x3 ;  /* 0x0000000706067211 */ /* 0x000fe400078f18ff */
[----:B------:R-:W-:-:S03]  /*98a0*/  LOP3.LUT R5, R5, 0x1c0, RZ, 0xc0, !PT ;  /* 0x000001c005057812 */ /* 0x000fc600078ec0ff */
[----:B------:R-:W-:Y:S01]  /*98b0*/  IMAD.SHL.U32 R6, R6, 0x40, RZ ;  /* 0x0000004006067824 */ /* 0x000fe200078e00ff */
[----:B------:R-:W-:Y:S02]  /*98c0*/  LOP3.LUT R4, R5, 0x38, R4, 0xf8, !PT ;  /* 0x0000003805047812 */ /* 0x000fe400078ef804 */
[----:B------:R-:W-:Y:S02]  /*98d0*/  SHF.R.U32.HI R5, RZ, 0x3, R5 ;  /* 0x00000003ff057819 */ /* 0x000fe40000011605 */
[----:B------:R-:W-:Y:S02]  /*98e0*/  LOP3.LUT R25, R6, 0xfffffe00, RZ, 0xc0, !PT ;  /* 0xfffffe0006197812 */ /* 0x000fe400078ec0ff */
[----:B------:R-:W-:-:S05]  /*98f0*/  LOP3.LUT R4, R4, R5, RZ, 0x3c, !PT ;  /* 0x0000000504047212 */ /* 0x000fca00078e3cff */
[----:B------:R-:W-:-:S04]  /*9900*/  IMAD.IADD R25, R25, 0x1, R4 ;  /* 0x0000000119197824 */ /* 0x000fc800078e0204 */
[----:B------:R-:W-:-:S05]  /*9910*/  IMAD R25, R25, 0x2, R2 ;  /* 0x0000000219197824 */ /* 0x000fca00078e0202 */
[----:B------:R-:W1:Y:S01]  /*9920*/  LDS.128 R8, [R25+0x20400] ;  /* 0x0204000019087984 */ /* 0x000e620000000c00 */
[----:B------:R-:W-:Y:S02]  /*9930*/  IMAD.U32 R36, R15, 0x10000, RZ ;  /* 0x000100000f247824 */ /* 0x000fe400078e00ff */
[----:B------:R-:W-:Y:S01]  /*9940*/  IMAD.U32 R34, R3, 0x10000, RZ ;  /* 0x0001000003227824 */ /* 0x000fe200078e00ff */
[----:B------:R-:W-:Y:S01]  /*9950*/  LOP3.LUT R38, R15, 0xffff0000, RZ, 0xc0, !PT ;  /* 0xffff00000f267812 */ /* 0x000fe200078ec0ff */
[----:B------:R-:W-:Y:S02]  /*9960*/  IMAD.U32 R41, R20, 0x10000, RZ ;  /* 0x0001000014297824 */ /* 0x000fe400078e00ff */
[----:B------:R-:W-:Y:S02]  /*9970*/  IMAD.U32 R39, R12, 0x10000, RZ ;  /* 0x000100000c277824 */ /* 0x000fe400078e00ff */
[----:B------:R-:W-:Y:S02]  /*9980*/  IMAD.U32 R40, R21, 0x10000, RZ ;  /* 0x0001000015287824 */ /* 0x000fe400078e00ff */
[C---:B-1----:R-:W-:Y:S01]  /*9990*/  IMAD.U32 R30, R8.reuse, 0x10000, RZ ;  /* 0x00010000081e7824 */ /* 0x042fe200078e00ff */
[----:B------:R-:W-:-:S03]  /*99a0*/  LOP3.LUT R8, R8, 0xffff0000, RZ, 0xc0, !PT ;  /* 0xffff000008087812 */ /* 0x000fc600078ec0ff */
[-C--:B------:R-:W-:Y:S01]  /*99b0*/  FMUL.FTZ R35, R36, R30.reuse ;  /* 0x0000001e24237220 */ /* 0x080fe20000410000 */
[----:B------:R-:W-:Y:S01]  /*99c0*/  FMUL.FTZ R15, R34, R30 ;  /* 0x0000001e220f7220 */ /* 0x000fe20000410000 */
[----:B------:R-:W-:Y:S01]  /*99d0*/  LOP3.LUT R30, R3, 0xffff0000, RZ, 0xc0, !PT ;  /* 0xffff0000031e7812 */ /* 0x000fe200078ec0ff */
[-C--:B------:R-:W-:Y:S01]  /*99e0*/  FMUL.FTZ R3, R38, R8.reuse ;  /* 0x0000000826037220 */ /* 0x080fe20000410000 */
[----:B------:R-:W-:Y:S02]  /*99f0*/  IMAD.U32 R31, R9, 0x10000, RZ ;  /* 0x00010000091f7824 */ /* 0x000fe400078e00ff */
[----:B------:R-:W-:Y:S02]  /*9a00*/  IMAD.U32 R32, R10, 0x10000, RZ ;  /* 0x000100000a207824 */ /* 0x000fe400078e00ff */
[----:B------:R-:W-:Y:S01]  /*9a10*/  FMUL.FTZ R37, R30, R8 ;  /* 0x000000081e257220 */ /* 0x000fe20000410000 */
[----:B------:R-:W-:Y:S01]  /*9a20*/  LOP3.LUT R10, R10, 0xffff0000, RZ, 0xc0, !PT ;  /* 0xffff00000a0a7812 */ /* 0x000fe200078ec0ff */
[----:B------:R-:W-:Y:S01]  /*9a30*/  IMAD.U32 R33, R11, 0x10000, RZ ;  /* 0x000100000b217824 */ /* 0x000fe200078e00ff */
[----:B------:R-:W-:-:S02]  /*9a40*/  LOP3.LUT R9, R9, 0xffff0000, RZ, 0xc0, !PT ;  /* 0xffff000009097812 */ /* 0x000fc400078ec0ff */
[----:B------:R-:W-:Y:S01]  /*9a50*/  LOP3.LUT R11, R11, 0xffff0000, RZ, 0xc0, !PT ;  /* 0xffff00000b0b7812 */ /* 0x000fe200078ec0ff */
[----:B--2---:R-:W1:Y:S02]  /*9a60*/  LDS.128 R4, [R42+0x20400] ;  /* 0x020400002a047984 */ /* 0x004e640000000c00 */
[C---:B-1----:R-:W-:Y:S01]  /*9a70*/  IMAD.U32 R26, R4.reuse, 0x10000, RZ ;  /* 0x00010000041a7824 */ /* 0x042fe200078e00ff */
[----:B------:R-:W-:Y:S01]  /*9a80*/  LOP3.LUT R4, R4, 0xffff0000, RZ, 0xc0, !PT ;  /* 0xffff000004047812 */ /* 0x000fe200078ec0ff */
[----:B0-----:R-:W-:Y:S02]  /*9a90*/  IMAD.U32 R27, R5, 0x10000, RZ ;  /* 0x00010000051b7824 */ /* 0x001fe400078e00ff */
[-C--:B------:R-:W-:Y:S01]  /*9aa0*/  FFMA.FTZ R35, R34, R26.reuse, -R35 ;  /* 0x0000001a22237223 */ /* 0x080fe20000010823 */
[----:B------:R-:W-:Y:S01]  /*9ab0*/  FFMA.FTZ R15, R36, R26, R15 ;  /* 0x0000001a240f7223 */ /* 0x000fe2000001000f */
[-C--:B------:R-:W-:Y:S01]  /*9ac0*/  FFMA.FTZ R8, R30, R4.reuse, -R3 ;  /* 0x000000041e087223 */ /* 0x080fe20000010803 */
[----:B------:R-:W-:Y:S01]  /*9ad0*/  FFMA.FTZ R26, R38, R4, R37 ;  /* 0x00000004261a7223 */ /* 0x000fe20000010025 */
[----:B------:R-:W-:-:S02]  /*9ae0*/  IMAD.U32 R28, R6, 0x10000, RZ ;  /* 0x00010000061c7824 */ /* 0x000fc400078e00ff */
[-C--:B------:R-:W-:Y:S01]  /*9af0*/  FMUL.FTZ R30, R41, R31.reuse ;  /* 0x0000001f291e7220 */ /* 0x080fe20000410000 */
[----:B------:R-:W-:Y:S01]  /*9b00*/  FMUL.FTZ R34, R39, R31 ;  /* 0x0000001f27227220 */ /* 0x000fe20000410000 */
[C---:B------:R-:W-:Y:S02]  /*9b10*/  IMAD.U32 R4, R13.reuse, 0x10000, RZ ;  /* 0x000100000d047824 */ /* 0x040fe400078e00ff */
[-C--:B------:R-:W-:Y:S01]  /*9b20*/  FMUL.FTZ R3, R40, R32.reuse ;  /* 0x0000002028037220 */ /* 0x080fe20000410000 */
[----:B------:R-:W-:Y:S02]  /*9b30*/  LOP3.LUT R36, R13, 0xffff0000, RZ, 0xc0, !PT ;  /* 0xffff00000d247812 */ /* 0x000fe400078ec0ff */
[----:B------:R-:W-:Y:S01]  /*9b40*/  LOP3.LUT R38, R21, 0xffff0000, RZ, 0xc0, !PT ;  /* 0xffff000015267812 */ /* 0x000fe200078ec0ff */
[----:B------:R-:W-:Y:S01]  /*9b50*/  IMAD.U32 R37, R24, 0x10000, RZ ;  /* 0x0001000018257824 */ /* 0x000fe200078e00ff */
[----:B------:R-:W-:Y:S01]  /*9b60*/  LOP3.LUT R6, R6, 0xffff0000, RZ, 0xc0, !PT ;  /* 0xffff000006067812 */ /* 0x000fe200078ec0ff */
[-C--:B------:R-:W-:Y:S01]  /*9b70*/  FFMA.FTZ R30, R39, R27.reuse, -R30 ;  /* 0x0000001b271e7223 */ /* 0x080fe2000001081e */
[----:B------:R-:W-:Y:S01]  /*9b80*/  FFMA.FTZ R34, R41, R27, R34 ;  /* 0x0000001b29227223 */ /* 0x000fe20000010022 */
[C---:B------:R-:W-:Y:S01]  /*9b90*/  FMUL.FTZ R21, R4.reuse, R32 ;  /* 0x0000002004157220 */ /* 0x040fe20000410000 */
[----:B------:R-:W-:Y:S01]  /*9ba0*/  FFMA.FTZ R13, R4, R28, -R3 ;  /* 0x0000001c040d7223 */ /* 0x000fe20000010803 */
[-C--:B------:R-:W-:Y:S01]  /*9bb0*/  FMUL.FTZ R3, R38, R10.reuse ;  /* 0x0000000a26037220 */ /* 0x080fe20000410000 */
[----:B------:R-:W-:Y:S01]  /*9bc0*/  FMUL.FTZ R27, R36, R10 ;  /* 0x0000000a241b7220 */ /* 0x000fe20000410000 */
[----:B------:R-:W-:-:S02]  /*9bd0*/  IMAD.U32 R31, R14, 0x10000, RZ ;  /* 0x000100000e1f7824 */ /* 0x000fc400078e00ff */
[-C--:B------:R-:W-:Y:S01]  /*9be0*/  FMUL.FTZ R4, R37, R33.reuse ;  /* 0x0000002125047220 */ /* 0x080fe20000410000 */
[----:B------:R-:W-:Y:S02]  /*9bf0*/  IMAD.U32 R29, R7, 0x10000, RZ ;  /* 0x00010000071d7824 */ /* 0x000fe400078e00ff */
[----:B------:R-:W-:Y:S01]  /*9c00*/  FFMA.FTZ R10, R40, R28, R21 ;  /* 0x0000001c280a7223 */ /* 0x000fe20000010015 */
[-C--:B------:R-:W-:Y:S01]  /*9c10*/  FFMA.FTZ R28, R36, R6.reuse, -R3 ;  /* 0x00000006241c7223 */ /* 0x080fe20000010803 */
[----:B------:R-:W-:Y:S01]  /*9c20*/  FFMA.FTZ R27, R38, R6, R27 ;  /* 0x00000006261b7223 */ /* 0x000fe2000001001b */
[C---:B------:R-:W-:Y:S01]  /*9c30*/  FMUL.FTZ R6, R31.reuse, R33 ;  /* 0x000000211f067220 */ /* 0x040fe20000410000 */
[----:B------:R-:W-:Y:S01]  /*9c40*/  FFMA.FTZ R21, R31, R29, -R4 ;  /* 0x0000001d1f157223 */ /* 0x000fe20000010804 */
[----:B------:R-:W-:Y:S02]  /*9c50*/  LOP3.LUT R33, R20, 0xffff0000, RZ, 0xc0, !PT ;  /* 0xffff000014217812 */ /* 0x000fe400078ec0ff */
[----:B------:R-:W-:-:S02]  /*9c60*/  LOP3.LUT R39, R24, 0xffff0000, RZ, 0xc0, !PT ;  /* 0xffff000018277812 */ /* 0x000fc400078ec0ff */
[----:B------:R-:W-:Y:S02]  /*9c70*/  LOP3.LUT R3, R12, 0xffff0000, RZ, 0xc0, !PT ;  /* 0xffff00000c037812 */ /* 0x000fe400078ec0ff */
        /* <DEDUP_REMOVED lines=20> */
[----:B------:R3:W-:Y:S04]  /*9dc0*/  STS.128 [R42+0x20400], R4 ;  /* 0x020400042a007388 */ /* 0x0007e80000000c00 */
[----:B------:R3:W-:Y:S02]  /*9dd0*/  STS.128 [R25+0x20400], R8 ;  /* 0x0204000819007388 */ /* 0x0007e40000000c00 */
.L_x_4532:
[----:B------:R-:W-:Y:S05]  /*9de0*/  BSYNC B0 ;  /* 0x0000000000007941 */ /* 0x000fea0003800000 */
.L_x_4521:
        /* <DEDUP_REMOVED lines=8> */
.L_x_4518:
[----:B012---:R-:W-:-:S05]  /*9e70*/  IMAD.U32 R3, RZ, RZ, UR37 ;  /* 0x00000025ff037e24 */ /* 0x007fca000f8e00ff */
[----:B------:R-:W-:-:S13]  /*9e80*/  ISETP.NE.AND P0, PT, R3, 0x3, PT ;  /* 0x000000030300780c */ /* 0x000fda0003f05270 */
[----:B------:R-:W-:Y:S05]  /*9e90*/  @!P0 BRA `(.L_x_4542) ;  /* 0x0000000000048947 */ /* 0x000fea0003800000 */
[----:B------:R-:W-:Y:S01]  /*9ea0*/  BPT.TRAP 0x1 ;  /* 0x000000040000795c */ /* 0x000fe20000300000 */
.L_x_4542:
[----:B---3--:R-:W-:Y:S01]  /*9eb0*/  IMAD R11, R17, 0x8, R2 ;  /* 0x00000008110b7824 */ /* 0x008fe200078e0202 */
[----:B------:R-:W-:-:S04]  /*9ec0*/  SHF.L.U32 R10, R185, 0x1f, RZ ;  /* 0x0000001fb90a7819 */ /* 0x000fc800000006ff */
[----:B------:R0:W1:Y:S01]  /*9ed0*/  SYNCS.PHASECHK.TRANS64.TRYWAIT P1, [R11+URZ+0x38830], R10 ;  /* 0x0388300a0b0075a7 */ /* 0x000062000802017f */
[----:B------:R-:W-:Y:S05]  /*9ee0*/  @!P0 BRA `(.L_x_4543) ;  /* 0x0000000000048947 */ /* 0x000fea0003800000 */
[----:B------:R-:W-:Y:S01]  /*9ef0*/  BPT.TRAP 0x1 ;  /* 0x000000040000795c */ /* 0x000fe20000300000 */
.L_x_4543:
[C---:B------:R-:W-:Y:S02]  /*9f00*/  VIADD R3, R2.reuse, 0x22400 ;  /* 0x0002240002037836 */ /* 0x040fe40000000000 */
[----:B------:R-:W-:-:S03]  /*9f10*/  VIADD R4, R2, 0x20400 ;  /* 0x0002040002047836 */ /* 0x000fc60000000000 */
[----:B------:R-:W-:Y:S02]  /*9f20*/  SHF.R.U32.HI R3, RZ, 0x4, R3 ;  /* 0x00000004ff037819 */ /* 0x000fe40000011603 */
[----:B------:R-:W-:Y:S02]  /*9f30*/  SHF.R.U32.HI R4, RZ, 0x4, R4 ;  /* 0x00000004ff047819 */ /* 0x000fe40000011604 */
[----:B------:R-:W-:Y:S02]  /*9f40*/  LOP3.LUT R3, R3, 0x3fff, RZ, 0xc0, !PT ;  /* 0x00003fff03037812 */ /* 0x000fe400078ec0ff */
[----:B------:R-:W-:Y:S02]  /*9f50*/  LOP3.LUT R4, R4, 0x3fff, RZ, 0xc0, !PT ;  /* 0x00003fff04047812 */ /* 0x000fe400078ec0ff */
[----:B------:R-:W-:Y:S01]  /*9f60*/  LOP3.LUT R217, R3, 0x10000, RZ, 0xfc, !PT ;  /* 0x0001000003d97812 */ /* 0x000fe200078efcff */
[----:B-1----:R-:W-:Y:S06]  /*9f70*/  @P1 BRA `(.L_x_4544) ;  /* 0x0000000000081947 */ /* 0x002fec0003800000 */
[----:B------:R-:W1:Y:S02]  /*9f80*/  SYNCS.PHASECHK.TRANS64.TRYWAIT P1, [R11+URZ+0x38830], R10 ;  /* 0x0388300a0b0075a7 */ /* 0x000e64000802017f */
[----:B-1----:R-:W-:Y:S05]  /*9f90*/  @!P1 BRA `(.L_x_4545) ;  /* 0x0000015400149947 */ /* 0x002fea0003800000 */
.L_x_4544:
[----:B------:R-:W-:Y:S01]  /*9fa0*/  IMAD R12, R17, 0x200, R217 ;  /* 0x00000200110c7824 */ /* 0x000fe200078e02d9 */
        /* <DEDUP_REMOVED lines=11> */
[----:B------:R-:W-:Y:S01]  /*a060*/  IMAD.MOV.U32 R5, RZ, RZ, 0x40000040 ;  /* 0x40000040ff057424 */ /* 0x000fe200078e00ff */
[----:B------:R-:W-:Y:S01]  /*a070*/  SHF.L.U32 R3, R0, 0x1f, RZ ;  /* 0x0000001f00037819 */ /* 0x000fe200000006ff */
[----:B------:R-:W-:Y:S01]  /*a080*/  IMAD.MOV.U32 R7, RZ, RZ, 0x40000040 ;  /* 0x40000040ff077424 */ /* 0x000fe200078e00ff */
[----:B------:R-:W-:Y:S01]  /*a090*/  BSSY B0, `(.L_x_4546) ;  /* 0x0000022000007945 */ /* 0x000fe20003800000 */
[----:B------:R-:W-:-:S02]  /*a0a0*/  VIADD R14, R12, 0x4 ;  /* 0x000000040c0e7836 */ /* 0x000fc40000000000 */
[----:B------:R-:W-:Y:S02]  /*a0b0*/  IMAD.MOV.U32 R15, RZ, RZ, 0x40000040 ;  /* 0x40000040ff0f7424 */ /* 0x000fe400078e00ff */
[----:B------:R-:W-:Y:S02]  /*a0c0*/  VIADD R12, R12, 0x6 ;  /* 0x000000060c0c7836 */ /* 0x000fe40000000000 */
[----:B------:R-:W-:Y:S02]  /*a0d0*/  IMAD.MOV.U32 R9, RZ, RZ, 0x40000040 ;  /* 0x40000040ff097424 */ /* 0x000fe400078e00ff */
[----:B------:R-:W-:Y:S01]  /*a0e0*/  HGMMA.64x64x16.F32.BF16 R24, gdesc[UR4], RZ, !UPT, gsb0 ;  /* 0x00e00000041879f0 */ /* 0x000fe2000c0018ff */
[----:B------:R-:W-:Y:S01]  /*a0f0*/  R2UR UR4, R4 ;  /* 0x00000000040472ca */ /* 0x000fe200000e0000 */
[----:B------:R-:W-:Y:S01]  /*a100*/  IMAD.MOV.U32 R13, RZ, RZ, 0x40000040 ;  /* 0x40000040ff0d7424 */ /* 0x000fe200078e00ff */
[----:B------:R-:W-:Y:S02]  /*a110*/  R2UR UR5, R5 ;  /* 0x00000000050572ca */ /* 0x000fe400000e0000 */
[----:B------:R-:W-:Y:S01]  /*a120*/  R2UR UR6, R6 ;  /* 0x00000000060672ca */ /* 0x000fe200000e0000 */
[----:B------:R-:W-:Y:S01]  /*a130*/  VIADD R6, R8, 0x4 ;  /* 0x0000000408067836 */ /* 0x000fe20000000000 */
[----:B------:R-:W-:Y:S01]  /*a140*/  R2UR UR7, R7 ;  /* 0x00000000070772ca */ /* 0x000fe200000e0000 */
[----:B------:R-:W-:-:S02]  /*a150*/  IMAD.MOV.U32 R7, RZ, RZ, 0x40000040 ;  /* 0x40000040ff077424 */ /* 0x000fc400078e00ff */
        /* <DEDUP_REMOVED lines=19> */
[----:B------:R-:W2:Y:S02]  /*a290*/  SYNCS.PHASECHK.TRANS64.TRYWAIT P1, [R2+URZ+0x38810], R3 ;  /* 0x03881003020075a7 */ /* 0x000ea4000802017f */
[----:B--2---:R-:W-:Y:S05]  /*a2a0*/  @!P1 BRA `(.L_x_4547) ;  /* 0x0000015000649947 */ /* 0x004fea0003800000 */
.L_x_4749:
[----:B------:R-:W-:Y:S05]  /*a2b0*/  BSYNC B0 ;  /* 0x0000000000007941 */ /* 0x000fea0003800000 */
.L_x_4546:
[----:B------:R-:W-:Y:S05]  /*a2c0*/  @!P0 BRA `(.L_x_4548) ;  /* 0x0000000000048947 */ /* 0x000fea0003800000 */
[----:B------:R-:W-:Y:S01]  /*a2d0*/  BPT.TRAP 0x1 ;  /* 0x000000040000795c */ /* 0x000fe20000300000 */
.L_x_4548:
[----:B------:R3:W4:Y:S01]  /*a2e0*/  SYNCS.PHASECHK.TRANS64.TRYWAIT P1, [R11+URZ+0x38850], R10 ;  /* 0x0388500a0b0075a7 */ /* 0x000722000802017f */
[----:B------:R-:W-:Y:S05]  /*a2f0*/  @!P0 BRA `(.L_x_4549) ;  /* 0x0000000000048947 */ /* 0x000fea0003800000 */
[----:B------:R-:W-:Y:S01]  /*a300*/  BPT.TRAP 0x1 ;  /* 0x000000040000795c */ /* 0x000fe20000300000 */
.L_x_4549:
[C---:B------:R-:W-:Y:S02]  /*a310*/  VIADD R0, R2.reuse, 0x400 ;  /* 0x0000040002007836 */ /* 0x040fe40000000000 */
[----:B--2---:R-:W-:-:S03]  /*a320*/  VIADD R3, R2, 0x26400 ;  /* 0x0002640002037836 */ /* 0x004fc60000000000 */
[----:B------:R-:W-:Y:S02]  /*a330*/  SHF.R.U32.HI R0, RZ, 0x4, R0 ;  /* 0x00000004ff007819 */ /* 0x000fe40000011600 */
[----:B------:R-:W-:Y:S02]  /*a340*/  SHF.R.U32.HI R3, RZ, 0x4, R3 ;  /* 0x00000004ff037819 */ /* 0x000fe40000011603 */
[----:B------:R-:W-:Y:S02]  /*a350*/  LOP3.LUT R0, R0, 0x3fff, RZ, 0xc0, !PT ;  /* 0x00003fff00007812 */ /* 0x000fe400078ec0ff */
[----:B------:R-:W-:Y:S02]  /*a360*/  LOP3.LUT R3, R3, 0x3fff, RZ, 0xc0, !PT ;  /* 0x00003fff03037812 */ /* 0x000fe400078ec0ff */
[----:B------:R-:W-:Y:S01]  /*a370*/  LOP3.LUT R218, R0, 0x10000, RZ, 0xfc, !PT ;  /* 0x0001000000da7812 */ /* 0x000fe200078efcff */
[----:B----4-:R-:W-:Y:S06]  /*a380*/  @P1 BRA `(.L_x_4550) ;  /* 0x0000000000081947 */ /* 0x010fec0003800000 */
[----:B------:R-:W2:Y:S02]  /*a390*/  SYNCS.PHASECHK.TRANS64.TRYWAIT P1, [R11+URZ+0x38850], R10 ;  /* 0x0388500a0b0075a7 */ /* 0x000ea4000802017f */
[----:B--2---:R-:W-:Y:S05]  /*a3a0*/  @!P1 BRA `(.L_x_4551) ;  /* 0x0000015000389947 */ /* 0x004fea0003800000 */
.L_x_4550:
[----:B------:R-:W-:Y:S01]  /*a3b0*/  LOP3.LUT R0, R3, 0x10000, RZ, 0xfc, !PT ;  /* 0x0001000003007812 */ /* 0x000fe200078efcff */
[----:B------:R-:W-:Y:S01]  /*a3c0*/  IMAD R12, R17, 0x1000, R218 ;  /* 0x00001000110c7824 */ /* 0x000fe200078e02da */
[----:B------:R-:W-:Y:S05]  /*a3d0*/  WARPSYNC.ALL ;  /* 0x0000000000007948 */ /* 0x000fea0003800000 */
[----:B------:R-:W-:Y:S01]  /*a3e0*/  IMAD.MOV.U32 R14, RZ, RZ, R0 ;  /* 0x000000ffff0e7224 */ /* 0x000fe200078e0000 */
[----:B------:R-:W-:Y:S01]  /*a3f0*/  R2UR UR6, R12 ;  /* 0x000000000c0672ca */ /* 0x000fe200000e0000 */
[----:B------:R-:W-:Y:S01]  /*a400*/  IMAD.MOV.U32 R15, RZ, RZ, 0x40000040 ;  /* 0x40000040ff0f7424 */ /* 0x000fe200078e00ff */
[----:B------:R-:W-:Y:S01]  /*a410*/  WARPGROUP.ARRIVE ;  /* 0x00000000000079c5 */ /* 0x000fe20000000000 */
[----:B------:R-:W-:Y:S01]  /*a420*/  IMAD.MOV.U32 R13, RZ, RZ, 0x40000040 ;  /* 0x40000040ff0d7424 */ /* 0x000fe200078e00ff */
[----:B------:R-:W-:Y:S01]  /*a430*/  R2UR UR4, R14 ;  /* 0x000000000e0472ca */ /* 0x000fe200000e0000 */
[----:B------:R-:W-:Y:S01]  /*a440*/  VIADD R14, R0, 0x2 ;  /* 0x00000002000e7836 */ /* 0x000fe20000000000 */
[----:B------:R-:W-:Y:S01]  /*a450*/  R2UR UR5, R15 ;  /* 0x000000000f0572ca */ /* 0x000fe200000e0000 */
[----:B------:R-:W-:Y:S01]  /*a460*/  VIADD R20, R12, 0x2 ;  /* 0x000000020c147836 */ /* 0x000fe20000000000 */
[----:B------:R-:W-:Y:S01]  /*a470*/  R2UR UR7, R13 ;  /* 0x000000000d0772ca */ /* 0x000fe200000e0000 */
[----:B------:R-:W-:Y:S01]  /*a480*/  IMAD.MOV.U32 R15, RZ, RZ, 0x40000040 ;  /* 0x40000040ff0f7424 */ /* 0x000fe200078e00ff */
[----:B------:R-:W4:Y:S01]  /*a490*/  S2R R56, SR_TID.X ;  /* 0x0000000000387919 */ /* 0x000f220000002100 */
[----:B------:R-:W-:-:S02]  /*a4a0*/  IMAD.MOV.U32 R21, RZ, RZ, 0x40000040 ;  /* 0x40000040ff157424 */ /* 0x000fc400078e00ff */
[----:B------:R-:W-:Y:S02]  /*a4b0*/  VIADD R58, R12, 0x800 ;  /* 0x000008000c3a7836 */ /* 0x000fe40000000000 */
[----:B------:R-:W-:-:S06]  /*a4c0*/  IMAD.MOV.U32 R13, RZ, RZ, 0x4 ;  /* 0x00000004ff0d7424 */ /* 0x000fcc00078e00ff */
[----:B------:R-:W-:Y:S01]  /*a4d0*/  HGMMA.64x64x16.F32.BF16 R24, gdesc[UR4], R24, gsb0 ;  /* 0x00e00000041879f0 */ /* 0x000fe20008001818 */
        /* <DEDUP_REMOVED lines=8> */
[----:B----4-:R-:W-:-:S05]  /*a560*/  SHF.R.U32.HI R56, RZ, 0x7, R56 ;  /* 0x00000007ff387819 */ /* 0x010fca0000011638 */
[----:B------:R4:W0:Y:S02]  /*a570*/  SHFL.IDX PT, R3, R56, RZ, 0x1f ;  /* 0x00001fff38037589 */ /* 0x00082400000e0000 */
[----:B----4-:R-:W-:Y:S01]  /*a580*/  VIADD R56, R0, 0x800 ;  /* 0x0000080000387836 */ /* 0x010fe20000000000 */
[----:B0-----:R-:W-:-:S04]  /*a590*/  ISETP.GT.AND P1, PT, R3, 0x7f, PT ;  /* 0x0000007f0300780c */ /* 0x001fc80003f24270 */
[----:B------:R-:W-:Y:S02]  /*a5a0*/  SEL R3, RZ, 0x2, !P1 ;  /* 0x00000002ff037807 */ /* 0x000fe40004800000 */
[C---:B-123--:R-:W-:Y:S02]  /*a5b0*/  SEL R10, R13.reuse, 0x2, P1 ;  /* 0x000000020d0a7807 */ /* 0x04efe40000800000 */
[----:B------:R-:W-:Y:S01]  /*a5c0*/  SEL R13, R13, 0x6, !P1 ;  /* 0x000000060d0d7807 */ /* 0x000fe20004800000 */
[----:B------:R-:W-:Y:S02]  /*a5d0*/  WARPGROUP.DEPBAR.LE gsb0, 0x0 ;  /* 0x00008000000079c5 */ /* 0x000fe40000010000 */
[----:B------:R-:W-:-:S06]  /*a5e0*/  WARPGROUP.ARRIVE ;  /* 0x00000000000079c5 */ /* 0x000fcc0000000000 */
        /* <DEDUP_REMOVED lines=9> */
[----:B------:R-:W-:Y:S02]  /*a680*/  WARPGROUP.DEPBAR.LE gsb0, 0x0 ;  /* 0x00008000000079c5 */ /* 0x000fe40000010000 */
[----:B------:R-:W-:-:S09]  /*a690*/  WARPGROUP.ARRIVE ;  /* 0x00000000000079c5 */ /* 0x000fd20000000000 */
        /* <DEDUP_REMOVED lines=134> */
[----:B------:R-:W-:Y:S01]  /*af00*/  IMAD.IADD R14, R3, 0x1, R58 ;  /* 0x00000001030e7824 */ /* 0x000fe200078e023a */
[----:B------:R-:W-:Y:S01]  /*af10*/  R2UR UR5, R15 ;  /* 0x000000000f0572ca */ /* 0x000fe200000e0000 */
[----:B------:R-:W-:Y:S01]  /*af20*/  IMAD.MOV.U32 R15, RZ, RZ, 0x40000040 ;  /* 0x40000040ff0f7424 */ /* 0x000fe200078e00ff */
[----:B------:R-:W-:Y:S01]  /*af30*/  R2UR UR6, R20 ;  /* 0x00000000140672ca */ /* 0x000fe200000e0000 */
[----:B------:R-:W-:Y:S01]  /*af40*/  IMAD.IADD R20, R3, 0x1, R56 ;  /* 0x0000000103147824 */ /* 0x000fe200078e0238 */
[----:B------:R-:W-:Y:S01]  /*af50*/  R2UR UR7, R21 ;  /* 0x00000000150772ca */ /* 0x000fe200000e0000 */
[----:B------:R-:W-:Y:S01]  /*af60*/  IMAD.MOV.U32 R21, RZ, RZ, 0x40000040 ;  /* 0x40000040ff157424 */ /* 0x000fe200078e00ff */
[----:B------:R-:W-:Y:S02]  /*af70*/  WARPGROUP.DEPBAR.LE gsb0, 0x0 ;  /* 0x00008000000079c5 */ /* 0x000fe40000010000 */
[----:B------:R-:W-:-:S09]  /*af80*/  WARPGROUP.ARRIVE ;  /* 0x00000000000079c5 */ /* 0x000fd20000000000 */
[----:B------:R-:W-:Y:S01]  /*af90*/  HGMMA.64x64x16.F32.BF16 R24, gdesc[UR4], R24, gsb0 ;  /* 0x00e00000041879f0 */ /* 0x000fe20008001818 */
[----:B------:R-:W-:Y:S01]  /*afa0*/  R2UR UR6, R14 ;  /* 0x000000000e0672ca */ /* 0x000fe200000e0000 */
[--C-:B------:R-:W-:Y:S01]  /*afb0*/  IMAD.IADD R14, R58, 0x1, R10.reuse ;  /* 0x000000013a0e7824 */ /* 0x100fe200078e020a */
        /* <DEDUP_REMOVED lines=16> */
[----:B------:R-:W-:Y:S02]  /*b0c0*/  IMAD.MOV.U32 R21, RZ, RZ, 0x40000040 ;  /* 0x40000040ff157424 */ /* 0x000fe400078e00ff */
[----:B------:R-:W-:-:S02]  /*b0d0*/  VIADD R56, R0, 0xa00 ;  /* 0x00000a0000387836 */ /* 0x000fc40000000000 */
[----:B------:R-:W-:Y:S01]  /*b0e0*/  VIADD R58, R12, 0xa00 ;  /* 0x00000a000c3a7836 */ /* 0x000fe20000000000 */
[----:B------:R-:W-:Y:S02]  /*b0f0*/  WARPGROUP.DEPBAR.LE gsb0, 0x0 ;  /* 0x00008000000079c5 */ /* 0x000fe40000010000 */
[----:B------:R-:W-:-:S06]  /*b100*/  WARPGROUP.ARRIVE ;  /* 0x00000000000079c5 */ /* 0x000fcc0000000000 */
[----:B------:R-:W-:Y:S01]  /*b110*/  HGMMA.64x64x16.F32.BF16 R24, gdesc[UR4], R24, gsb0 ;  /* 0x00e00000041879f0 */ /* 0x000fe20008001818 */
[----:B------:R-:W-:Y:S01]  /*b120*/  R2UR UR4, R14 ;  /* 0x000000000e0472ca */ /* 0x000fe200000e0000 */
[----:B------:R-:W-:Y:S01]  /*b130*/  IMAD.MOV.U32 R14, RZ, RZ, 0x28 ;  /* 0x00000028ff0e7424 */ /* 0x000fe200078e00ff */
[----:B------:R-:W-:Y:S01]  /*b140*/  R2UR UR5, R15 ;  /* 0x000000000f0572ca */ /* 0x000fe200000e0000 */
[----:B------:R-:W-:Y:S01]  /*b150*/  IMAD.MOV.U32 R15, RZ, RZ, 0xa00 ;  /* 0x00000a00ff0f7424 */ /* 0x000fe200078e00ff */
[----:B------:R-:W-:Y:S02]  /*b160*/  R2UR UR6, R20 ;  /* 0x00000000140672ca */ /* 0x000fe400000e0000 */
[----:B------:R-:W-:Y:S02]  /*b170*/  R2UR UR7, R21 ;  /* 0x00000000150772ca */ /* 0x000fe400000e0000 */
[----:B------:R-:W-:Y:S02]  /*b180*/  SEL R14, R14, 0x26, P1 ;  /* 0x000000260e0e7807 */ /* 0x000fe40000800000 */
[----:B------:R-:W-:-:S02]  /*b190*/  SEL R15, R15, 0x980, P1 ;  /* 0x000009800f0f7807 */ /* 0x000fc40000800000 */
[----:B------:R-:W-:Y:S02]  /*b1a0*/  LOP3.LUT R21, R14, 0x6, RZ, 0xc0, !PT ;  /* 0x000000060e157812 */ /* 0x000fe400078ec0ff */
[----:B------:R-:W-:-:S04]  /*b1b0*/  LOP3.LUT R15, R15, 0xa00, RZ, 0xc0, !PT ;  /* 0x00000a000f0f7812 */ /* 0x000fc800078ec0ff */
[CC--:B------:R-:W-:Y:S02]  /*b1c0*/  IADD3 R14, R21.reuse, R15.reuse, R0 ;  /* 0x0000000f150e7210 */ /* 0x0c0fe40007ffe000 */
[----:B------:R-:W-:Y:S01]  /*b1d0*/  IADD3 R20, R21, R15, R12 ;  /* 0x0000000f15147210 */ /* 0x000fe20007ffe00c */
[----:B------:R-:W-:Y:S02]  /*b1e0*/  IMAD.MOV.U32 R15, RZ, RZ, 0x40000040 ;  /* 0x40000040ff0f7424 */ /* 0x000fe400078e00ff */
[----:B------:R-:W-:Y:S01]  /*b1f0*/  IMAD.MOV.U32 R21, RZ, RZ, 0x40000040 ;  /* 0x40000040ff157424 */ /* 0x000fe200078e00ff */
[----:B------:R-:W-:Y:S02]  /*b200*/  WARPGROUP.DEPBAR.LE gsb0, 0x0 ;  /* 0x00008000000079c5 */ /* 0x000fe40000010000 */
[----:B------:R-:W-:-:S06]  /*b210*/  WARPGROUP.ARRIVE ;  /* 0x00000000000079c5 */ /* 0x000fcc0000000000 */
        /* <DEDUP_REMOVED lines=113> */
[----:B------:R-:W-:-:S05]  /*b930*/  IMAD.MOV.U32 R3, RZ, RZ, 0x40 ;  /* 0x00000040ff037424 */ /* 0x000fca00078e00ff */
[----:B------:R-:W-:-:S04]  /*b940*/  SEL R3, R3, 0x3e, P1 ;  /* 0x0000003e03037807 */ /* 0x000fc80000800000 */
[----:B------:R-:W-:Y:S01]  /*b950*/  LOP3.LUT R3, R3, 0x6, RZ, 0xc0, !PT ;  /* 0x0000000603037812 */ /* 0x000fe200078ec0ff */
        /* <DEDUP_REMOVED lines=13> */
[----:B------:R-:W-:-:S04]  /*ba30*/  LOP3.LUT R10, R10, 0x1e00, RZ, 0xc0, !PT ;  /* 0x00001e000a0a7812 */ /* 0x000fc800078ec0ff */
[----:B------:R-:W-:Y:S01]  /*ba40*/  IADD3 R12, R3, R10, R12 ;  /* 0x0000000a030c7210 */ /* 0x000fe20007ffe00c */
        /* <DEDUP_REMOVED lines=11> */
[----:B------:R-:W-:Y:S01]  /*bb00*/  IMAD.MOV.U32 R13, RZ, RZ, 0x40000040 ;  /* 0x40000040ff0d7424 */ /* 0x000fe200078e00ff */
[----:B------:R-:W-:-:S02]  /*bb10*/  WARPGROUP.DEPBAR.LE gsb0, 0x0 ;  /* 0x00008000000079c5 */ /* 0x000fc40000010000 */
[----:B------:R-:W-:-:S07]  /*bb20*/  WARPGROUP.ARRIVE ;  /* 0x00000000000079c5 */ /* 0x000fce0000000000 */
[----:B------:R-:W-:Y:S01]  /*bb30*/  HGMMA.64x64x16.F32.BF16 R24, gdesc[UR4], R24, gsb0 ;  /* 0x00e00000041879f0 */ /* 0x000fe20008001818 */
[----:B------:R-:W-:Y:S02]  /*bb40*/  R2UR UR4, R14 ;  /* 0x000000000e0472ca */ /* 0x000fe400000e0000 */
[----:B------:R-:W-:Y:S01]  /*bb50*/  R2UR UR5, R15 ;  /* 0x000000000f0572ca */ /* 0x000fe200000e0000 */
[----:B------:R-:W-:Y:S01]  /*bb60*/  IMAD.MOV.U32 R15, RZ, RZ, 0x40000040 ;  /* 0x40000040ff0f7424 */ /* 0x000fe200078e00ff */
[----:B------:R-:W-:Y:S02]  /*bb70*/  R2UR UR6, R20 ;  /* 0x00000000140672ca */ /* 0x000fe400000e0000 */
[----:B------:R-:W-:Y:S02]  /*bb80*/  R2UR UR7, R21 ;  /* 0x00000000150772ca */ /* 0x000fe400000e0000 */
[----:B------:R-:W-:Y:S01]  /*bb90*/  IADD3 R14, R3, R10, R0 ;  /* 0x0000000a030e7210 */ /* 0x000fe20007ffe000 */
[----:B------:R-:W-:-:S02]  /*bba0*/  WARPGROUP.DEPBAR.LE gsb0, 0x0 ;  /* 0x00008000000079c5 */ /* 0x000fc40000010000 */
[----:B------:R-:W-:-:S08]  /*bbb0*/  WARPGROUP.ARRIVE ;  /* 0x00000000000079c5 */ /* 0x000fd00000000000 */
        /* <DEDUP_REMOVED lines=11> */
.L_x_4552:
        /* <DEDUP_REMOVED lines=10> */
[----:B------:R-:W-:-:S02]  /*bd10*/  IMAD R32, R169, -0x40, R84 ;  /* 0xffffffc0a9207824 */ /* 0x000fc400078e0254 */
        /* <DEDUP_REMOVED lines=27> */
[----:B------:R-:W-:-:S03]  /*bed0*/  LOP3.LUT R213, R213, 0x2000000, RZ, 0xfc, !PT ;  /* 0x02000000d5d57812 */ /* 0x000fc600078efcff */
        /* <DEDUP_REMOVED lines=21> */
[----:B------:R4:W4:Y:S08]  /*c030*/  MUFU.TANH R73, R53 ;  /* 0x0000003500497308 */ /* 0x0009300000002400 */
[----:B------:R-:W-:Y:S08]  /*c040*/  MUFU.TANH R46, R46 ;  /* 0x0000002e002e7308 */ /* 0x000ff00000002400 */
[----:B------:R-:W-:Y:S08]  /*c050*/  MUFU.TANH R47, R47 ;  /* 0x0000002f002f7308 */ /* 0x000ff00000002400 */
[----:B------:R-:W4:Y:S08]  /*c060*/  MUFU.TANH R50, R50 ;  /* 0x0000003200327308 */ /* 0x000f300000002400 */
[----:B------:R-:W4:Y:S01]  /*c070*/  MUFU.TANH R54, R54 ;  /* 0x0000003600367308 */ /* 0x000f220000002400 */
[----:B--2---:R-:W-:-:S04]  /*c080*/  IADD3 R32, -R56, 0x40, R32 ;  /* 0x0000004038207810 */ /* 0x004fc80007ffe120 */
[C---:B------:R-:W-:Y:S02]  /*c090*/  ISETP.GT.AND P5, PT, R32.reuse, RZ, PT ;  /* 0x000000ff2000720c */ /* 0x040fe40003fa4270 */
[C---:B------:R-:W-:Y:S02]  /*c0a0*/  ISETP.GT.AND P4, PT, R32.reuse, 0x1, PT ;  /* 0x000000012000780c */ /* 0x040fe40003f84270 */
[----:B------:R-:W-:Y:S02]  /*c0b0*/  ISETP.GT.AND P3, PT, R32, 0x8, PT ;  /* 0x000000082000780c */ /* 0x000fe40003f64270 */
[----:B0-----:R-:W-:Y:S02]  /*c0c0*/  FSEL R12, R12, -INF , P5 ;  /* 0xff8000000c0c7808 */ /* 0x001fe40002800000 */
[----:B-1----:R-:W-:Y:S02]  /*c0d0*/  FSEL R41, R13, -INF , P4 ;  /* 0xff8000000d297808 */ /* 0x002fe40002000000 */
[----:B---3--:R-:W-:-:S02]  /*c0e0*/  FSEL R35, R20, -INF , P3 ;  /* 0xff80000014237808 */ /* 0x008fc40001800000 */
[----:B------:R-:W-:Y:S02]  /*c0f0*/  ISETP.GT.AND P2, PT, R32, 0x9, PT ;  /* 0x000000092000780c */ /* 0x000fe40003f44270 */
[----:B------:R-:W-:Y:S02]  /*c100*/  FMNMX.FTZ R20, R12, R41, !PT ;  /* 0x000000290c147209 */ /* 0x000fe40007810000 */
[C---:B------:R-:W-:Y:S02]  /*c110*/  ISETP.GT.AND P1, PT, R32.reuse, 0x10, PT ;  /* 0x000000102000780c */ /* 0x040fe40003f24270 */
[----:B----4-:R-:W-:Y:S02]  /*c120*/  FSEL R37, R21, -INF , P2 ;  /* 0xff80000015257808 */ /* 0x010fe40001000000 */
        /* <DEDUP_REMOVED lines=48> */
[----:B------:R-:W-:Y:S02]  /*c430*/  FMNMX.FTZ R14, R13, R14, !PT ;  /* 0x0000000e0d0e7209 */ /* 0x000fe40007810000 */
[----:B------:R-:W-:Y:S01]  /*c440*/  FSEL R75, R50, -INF , P5 ;  /* 0xff800000324b7808 */ /* 0x000fe20002800000 */
[----:B------:R-:W0:Y:S01]  /*c450*/  SHFL.BFLY PT, R21, R20, 0x2, 0x1f ;  /* 0x0c401f0014157f89 */ /* 0x000e2200000e0000 */
[----:B------:R-:W-:-:S02]  /*c460*/  FMNMX.FTZ R14, R15, R14, !PT ;  /* 0x0000000e0f0e7209 */ /* 0x000fc40007810000 */
[----:B------:R-:W-:Y:S02]  /*c470*/  FSEL R79, R54, -INF , P3 ;  /* 0xff800000364f7808 */ /* 0x000fe40001800000 */
[----:B0-----:R-:W-:Y:S02]  /*c480*/  FMNMX.FTZ R21, R20, R21, !PT ;  /* 0x0000001514157209 */ /* 0x001fe40007810000 */
[----:B------:R-:W-:Y:S01]  /*c490*/  FMNMX.FTZ R20, R25, R14, !PT ;  /* 0x0000000e19147209 */ /* 0x000fe20007810000 */
[----:B------:R-:W-:Y:S01]  /*c4a0*/  FMUL.FTZ R14, R51, UR4 ;  /* 0x00000004330e7c20 */ /* 0x000fe20008410000 */
[----:B------:R-:W-:Y:S01]  /*c4b0*/  FSEL R51, R46, -INF , P1 ;  /* 0xff8000002e337808 */ /* 0x000fe20000800000 */
[----:B------:R-:W0:Y:S01]  /*c4c0*/  SHFL.BFLY PT, R26, R21, 0x1, 0x1f ;  /* 0x0c201f00151a7f89 */ /* 0x000e2200000e0000 */
[----:B------:R-:W-:Y:S01]  /*c4d0*/  FMNMX.FTZ R20, R27, R20, !PT ;  /* 0x000000141b147209 */ /* 0x000fe20007810000 */
[----:B------:R-:W1:Y:S03]  /*c4e0*/  MUFU.TANH R77, R14 ;  /* 0x0000000e004d7308 */ /* 0x000e660000002400 */
[----:B------:R-:W-:Y:S01]  /*c4f0*/  FMNMX.FTZ R24, R29, R20, !PT ;  /* 0x000000141d187209 */ /* 0x000fe20007810000 */
[----:B------:R-:W-:Y:S01]  /*c500*/  IMAD.U32 R20, RZ, RZ, UR5 ;  /* 0x00000005ff147e24 */ /* 0x000fe2000f8e00ff */
[----:B-1----:R-:W-:-:S02]  /*c510*/  FSEL R77, R77, -INF , P4 ;  /* 0xff8000004d4d7808 */ /* 0x002fc40002000000 */
[----:B0-----:R-:W-:Y:S02]  /*c520*/  FMNMX.FTZ R21, R21, R26, !PT ;  /* 0x0000001a15157209 */ /* 0x001fe40007810000 */
[----:B------:R-:W-:Y:S01]  /*c530*/  FMNMX.FTZ R26, R31, R24, !PT ;  /* 0x000000181f1a7209 */ /* 0x000fe20007810000 */
[----:B------:R-:W-:Y:S01]  /*c540*/  FMUL.FTZ R24, R55, UR4 ;  /* 0x0000000437187c20 */ /* 0x000fe20008410000 */
[----:B------:R-:W-:Y:S01]  /*c550*/  FSEL R55, R47, -INF , P6 ;  /* 0xff8000002f377808 */ /* 0x000fe20003000000 */
[----:B------:R-:W-:Y:S01]  /*c560*/  FMUL.FTZ R14, R21, R20 ;  /* 0x00000014150e7220 */ /* 0x000fe20000410000 */
[----:B------:R-:W-:Y:S02]  /*c570*/  FMNMX.FTZ R26, R53, R26, !PT ;  /* 0x0000001a351a7209 */ /* 0x000fe40007810000 */
[----:B------:R-:W-:Y:S01]  /*c580*/  FSETP.NEU.FTZ.AND P1, PT, R21, -INF , PT ;  /* 0xff8000001500780b */ /* 0x000fe20003f3d000 */
[----:B------:R-:W0:Y:S01]  /*c590*/  MUFU.TANH R24, R24 ;  /* 0x0000001800187308 */ /* 0x000e220000002400 */
[----:B------:R-:W-:-:S02]  /*c5a0*/  FMNMX.FTZ R26, R33, R26, !PT ;  /* 0x0000001a211a7209 */ /* 0x000fc40007810000 */
[----:B------:R-:W-:Y:S02]  /*c5b0*/  FSEL R14, R14, RZ, P1 ;  /* 0x000000ff0e0e7208 */ /* 0x000fe40000800000 */
[----:B------:R-:W-:-:S03]  /*c5c0*/  FMNMX.FTZ R26, R51, R26, !PT ;  /* 0x0000001a331a7209 */ /* 0x000fc60007810000 */
[--C-:B------:R-:W-:Y:S01]  /*c5d0*/  FFMA.FTZ R166, R35, R20, -R14.reuse ;  /* 0x0000001423a67223 */ /* 0x100fe2000001080e */
[----:B------:R-:W-:Y:S01]  /*c5e0*/  FMNMX.FTZ R26, R55, R26, !PT ;  /* 0x0000001a371a7209 */ /* 0x000fe20007810000 */
[-CC-:B------:R-:W-:Y:S01]  /*c5f0*/  FFMA.FTZ R164, R12, R20.reuse, -R14.reuse ;  /* 0x000000140ca47223 */ /* 0x180fe2000001080e */
[-CC-:B------:R-:W-:Y:S01]  /*c600*/  FFMA.FTZ R41, R41, R20.reuse, -R14.reuse ;  /* 0x0000001429297223 */ /* 0x180fe2000001080e */
[--C-:B------:R-:W-:Y:S01]  /*c610*/  FFMA.FTZ R47, R37, R20, -R14.reuse ;  /* 0x00000014252f7223 */ /* 0x100fe2000001080e */
[----:B------:R-:W-:Y:S01]  /*c620*/  FMNMX.FTZ R26, R75, R26, !PT ;  /* 0x0000001a4b1a7209 */ /* 0x000fe20007810000 */
[-CC-:B------:R-:W-:Y:S01]  /*c630*/  FFMA.FTZ R152, R39, R20.reuse, -R14.reuse ;  /* 0x0000001427987223 */ /* 0x180fe2000001080e */
[-CC-:B------:R-:W-:Y:S01]  /*c640*/  FFMA.FTZ R49, R43, R20.reuse, -R14.reuse ;  /* 0x000000142b317223 */ /* 0x180fe2000001080e */
[--C-:B------:R-:W-:Y:S01]  /*c650*/  FFMA.FTZ R154, R45, R20, -R14.reuse ;  /* 0x000000142d9a7223 */ /* 0x100fe2000001080e */
[----:B------:R-:W-:Y:S01]  /*c660*/  FMNMX.FTZ R26, R77, R26, !PT ;  /* 0x0000001a4d1a7209 */ /* 0x000fe20007810000 */
[-CC-:B------:R-:W-:Y:S01]  /*c670*/  FFMA.FTZ R37, R57, R20.reuse, -R14.reuse ;  /* 0x0000001439257223 */ /* 0x180fe2000001080e */
[----:B0-----:R-:W-:Y:S01]  /*c680*/  FSEL R81, R24, -INF , P2 ;  /* 0xff80000018517808 */ /* 0x001fe20001000000 */
        /* <DEDUP_REMOVED lines=9> */
[----:B------:R-:W-:Y:S01]  /*c720*/  MUFU.EX2 R164, R164 ;  /* 0x000000a400a47308 */ /* 0x000fe20000000800 */
[----:B------:R-:W0:Y:S07]  /*c730*/  SHFL.BFLY PT, R35, R26, 0x2, 0x1f ;  /* 0x0c401f001a237f89 */ /* 0x000e2e00000e0000 */
[----:B------:R-:W1:Y:S08]  /*c740*/  MUFU.EX2 R41, R41 ;  /* 0x0000002900297308 */ /* 0x000e700000000800 */
[----:B------:R-:W2:Y:S08]  /*c750*/  MUFU.EX2 R166, R166 ;  /* 0x000000a600a67308 */ /* 0x000eb00000000800 */
[----:B------:R-:W3:Y:S01]  /*c760*/  MUFU.EX2 R47, R47 ;  /* 0x0000002f002f7308 */ /* 0x000ee20000000800 */
[----:B0-----:R-:W-:-:S05]  /*c770*/  FMNMX.FTZ R35, R26, R35, !PT ;  /* 0x000000231a237209 */ /* 0x001fca0007810000 */
[----:B------:R-:W0:Y:S02]  /*c780*/  SHFL.BFLY PT, R168, R35, 0x1, 0x1f ;  /* 0x0c201f0023a87f89 */ /* 0x000e2400000e0000 */
[----:B------:R-:W-:Y:S08]  /*c790*/  MUFU.EX2 R152, R152 ;  /* 0x0000009800987308 */ /* 0x000ff00000000800 */
[----:B------:R-:W-:Y:S08]  /*c7a0*/  MUFU.EX2 R49, R49 ;  /* 0x0000003100317308 */ /* 0x000ff00000000800 */
[----:B------:R-:W-:Y:S01]  /*c7b0*/  MUFU.EX2 R154, R154 ;  /* 0x0000009a009a7308 */ /* 0x000fe20000000800 */
[----:B0-----:R-:W-:Y:S01]  /*c7c0*/  FMNMX.FTZ R168, R35, R168, !PT ;  /* 0x000000a823a87209 */ /* 0x001fe20007810000 */
[----:B------:R-:W-:-:S06]  /*c7d0*/  FFMA.FTZ R35, R73, R20, -R14 ;  /* 0x0000001449237223 */ /* 0x000fcc000001080e */
[----:B------:R-:W-:Y:S01]  /*c7e0*/  MUFU.EX2 R37, R37 ;  /* 0x0000002500257308 */ /* 0x000fe20000000800 */
[C---:B------:R-:W-:Y:S01]  /*c7f0*/  FSETP.NEU.FTZ.AND P1, PT, R168.reuse, -INF , PT ;  /* 0xff800000a800780b */ /* 0x040fe20003f3d000 */
[----:B------:R-:W-:-:S05]  /*c800*/  FMUL.FTZ R12, R168, R20 ;  /* 0x00000014a80c7220 */ /* 0x000fca0000410000 */
[----:B------:R-:W-:Y:S01]  /*c810*/  FSEL R14, R12, RZ, P1 ;  /* 0x000000ff0c0e7208 */ /* 0x000fe20000800000 */
[----:B------:R-:W-:Y:S01]  /*c820*/  IMAD R12, R17, 0x1000, R213 ;  /* 0x00001000110c7824 */ /* 0x000fe200078e02d5 */
[----:B------:R-:W-:Y:S03]  /*c830*/  MUFU.EX2 R156, R156 ;  /* 0x0000009c009c7308 */ /* 0x000fe60000000800 */
[-CC-:B------:R-:W-:Y:S01]  /*c840*/  FFMA.FTZ R165, R3, R20.reuse, -R14.reuse ;  /* 0x0000001403a57223 */ /* 0x180fe2000001080e */
[-CC-:B------:R-:W-:Y:S01]  /*c850*/  FFMA.FTZ R10, R10, R20.reuse, -R14.reuse ;  /* 0x000000140a0a7223 */ /* 0x180fe2000001080e */
[-CC-:B------:R-:W-:Y:S01]  /*c860*/  FFMA.FTZ R167, R13, R20.reuse, -R14.reuse ;  /* 0x000000140da77223 */ /* 0x180fe2000001080e */
[----:B------:R-:W-:Y:S02]  /*c870*/  VIADD R3, R11, 0x38840 ;  /* 0x000388400b037836 */ /* 0x000fe40000000000 */
[-CC-:B------:R-:W-:Y:S01]  /*c880*/  FFMA.FTZ R24, R15, R20.reuse, -R14.reuse ;  /* 0x000000140f187223 */ /* 0x180fe2000001080e */
[-CC-:B------:R-:W-:Y:S01]  /*c890*/  FFMA.FTZ R153, R25, R20.reuse, -R14.reuse ;  /* 0x0000001419997223 */ /* 0x180fe2000001080e */
[----:B------:R-:W-:Y:S01]  /*c8a0*/  MUFU.EX2 R165, R165 ;  /* 0x000000a500a57308 */ /* 0x000fe20000000800 */
[----:B------:R-:W-:Y:S01]  /*c8b0*/  FFMA.FTZ R26, R27, R20, -R14 ;  /* 0x000000141b1a7223 */ /* 0x000fe2000001080e */
[----:B------:R-:W-:Y:S01]  /*c8c0*/  PRMT R3, R190, 0x654, R3 ;  /* 0x00000654be037816 */ /* 0x000fe20000000003 */
[----:B------:R-:W-:-:S02]  /*c8d0*/  IMAD.MOV.U32 R13, RZ, RZ, 0x40000040 ;  /* 0x40000040ff0d7424 */ /* 0x000fc400078e00ff */
[-CC-:B------:R-:W-:Y:S01]  /*c8e0*/  FFMA.FTZ R155, R29, R20.reuse, -R14.reuse ;  /* 0x000000141d9b7223 */ /* 0x180fe2000001080e */
[-CC-:B------:R-:W-:Y:S01]  /*c8f0*/  FFMA.FTZ R28, R31, R20.reuse, -R14.reuse ;  /* 0x000000141f1c7223 */ /* 0x180fe2000001080e */
[----:B------:R1:W-:Y:S01]  /*c900*/  SYNCS.ARRIVE.TRANS64.RED.A1T0 RZ, [R3+URZ], RZ ;  /* 0x000000ff03ff79a7 */ /* 0x0003e2000810043f */
[-CC-:B------:R-:W-:Y:S01]  /*c910*/  FFMA.FTZ R157, R53, R20.reuse, -R14.reuse ;  /* 0x00000014359d7223 */ /* 0x180fe2000001080e */
[----:B------:R-:W0:Y:S01]  /*c920*/  MUFU.EX2 R10, R10 ;  /* 0x0000000a000a7308 */ /* 0x000e220000000800 */
[----:B------:R-:W-:Y:S01]  /*c930*/  R2UR UR7, R13 ;  /* 0x000000000d0772ca */ /* 0x000fe200000e0000 */
[-CC-:B------:R-:W-:Y:S01]  /*c940*/  FFMA.FTZ R30, R33, R20.reuse, -R14.reuse ;  /* 0x00000014211e7223 */ /* 0x180fe2000001080e */
[-CC-:B------:R-:W-:Y:S01]  /*c950*/  FFMA.FTZ R159, R51, R20.reuse, -R14.reuse ;  /* 0x00000014339f7223 */ /* 0x180fe2000001080e */
[-CC-:B------:R-:W-:Y:S01]  /*c960*/  FFMA.FTZ R32, R55, R20.reuse, -R14.reuse ;  /* 0x0000001437207223 */ /* 0x180fe2000001080e */
[-CC-:B------:R-:W-:Y:S01]  /*c970*/  FFMA.FTZ R161, R75, R20.reuse, -R14.reuse ;  /* 0x000000144ba17223 */ /* 0x180fe2000001080e */
[----:B-1----:R-:W-:Y:S01]  /*c980*/  FADD.FTZ R3, R164, R41 ;  /* 0x00000029a4037221 */ /* 0x002fe20000010000 */
[-CC-:B------:R-:W-:Y:S01]  /*c990*/  FFMA.FTZ R77, R77, R20.reuse, -R14.reuse ;  /* 0x000000144d4d7223 */ /* 0x180fe2000001080e */
[----:B------:R-:W1:Y:S01]  /*c9a0*/  MUFU.EX2 R167, R167 ;  /* 0x000000a700a77308 */ /* 0x000e620000000800 */
[-CC-:B------:R-:W-:Y:S01]  /*c9b0*/  FFMA.FTZ R79, R79, R20.reuse, -R14.reuse ;  /* 0x000000144f4f7223 */ /* 0x180fe2000001080e */
[----:B--2---:R-:W-:Y:S01]  /*c9c0*/  FADD.FTZ R36, R166, R3 ;  /* 0x00000003a6247221 */ /* 0x004fe20000010000 */
[----:B------:R-:W-:Y:S01]  /*c9d0*/  FFMA.FTZ R81, R81, R20, -R14 ;  /* 0x0000001451517223 */ /* 0x000fe2000001080e */
[----:B------:R-:W-:Y:S01]  /*c9e0*/  IMAD.MOV.U32 R15, RZ, RZ, 0x40000040 ;  /* 0x40000040ff0f7424 */ /* 0x000fe200078e00ff */
[C---:B------:R-:W-:Y:S01]  /*c9f0*/  R2UR UR6, R12.reuse ;  /* 0x000000000c0672ca */ /* 0x040fe200000e0000 */
[----:B---3--:R-:W-:Y:S01]  /*ca00*/  FADD.FTZ R13, R47, R36 ;  /* 0x000000242f0d7221 */ /* 0x008fe20000010000 */
[----:B------:R-:W-:Y:S01]  /*ca10*/  VIADD R14, R12, 0x80 ;  /* 0x000000800c0e7836 */ /* 0x000fe20000000000 */
[----:B------:R-:W2:Y:S01]  /*ca20*/  MUFU.EX2 R24, R24 ;  /* 0x0000001800187308 */ /* 0x000ea20000000800 */
[----:B0-----:R-:W-:Y:S01]  /*ca30*/  FADD.FTZ R34, R165, R10 ;  /* 0x0000000aa5227221 */ /* 0x001fe20000010000 */
[----:B------:R-:W-:Y:S01]  /*ca40*/  FADD.FTZ R36, R152, R13 ;  /* 0x0000000d98247221 */ /* 0x000fe20000010000 */
[C---:B------:R-:W-:Y:S01]  /*ca50*/  R2UR UR11, R15.reuse ;  /* 0x000000000f0b72ca */ /* 0x040fe200000e0000 */
[----:B------:R-:W-:Y:S01]  /*ca60*/  IMAD.MOV.U32 R13, RZ, RZ, 0x40000040 ;  /* 0x40000040ff0d7424 */ /* 0x000fe200078e00ff */
[----:B------:R-:W-:Y:S01]  /*ca70*/  R2UR UR15, R15 ;  /* 0x000000000f0f72ca */ /* 0x000fe200000e0000 */
[----:B------:R-:W-:Y:S01]  /*ca80*/  FADD.FTZ R15, R49, R36 ;  /* 0x00000024310f7221 */ /* 0x000fe20000010000 */
[----:B------:R-:W-:Y:S01]  /*ca90*/  R2UR UR10, R14 ;  /* 0x000000000e0a72ca */ /* 0x000fe200000e0000 */
[----:B------:R-:W0:Y:S01]  /*caa0*/  MUFU.EX2 R153, R153 ;  /* 0x0000009900997308 */ /* 0x000e220000000800 */
[----:B-1----:R-:W-:Y:S01]  /*cab0*/  FADD.FTZ R3, R167, R34 ;  /* 0x00000022a7037221 */ /* 0x002fe20000010000 */
[C---:B------:R-:W-:Y:S01]  /*cac0*/  VIADD R14, R12.reuse, 0x100 ;  /* 0x000001000c0e7836 */ /* 0x040fe20000000000 */
[----:B------:R-:W-:Y:S01]  /*cad0*/  R2UR UR19, R13 ;  /* 0x000000000d1372ca */ /* 0x000fe200000e0000 */
[----:B------:R-:W-:Y:S01]  /*cae0*/  VIADD R12, R12, 0x180 ;  /* 0x000001800c0c7836 */ /* 0x000fe20000000000 */
[----:B------:R-:W-:-:S02]  /*caf0*/  F2FP.BF16.F32.PACK_AB R165, R10, R165 ;  /* 0x000000a50aa5723e */ /* 0x000fc400000010ff */
[----:B------:R-:W-:Y:S01]  /*cb00*/  R2UR UR14, R14 ;  /* 0x000000000e0e72ca */ /* 0x000fe200000e0000 */
[----:B------:R-:W1:Y:S01]  /*cb10*/  MUFU.EX2 R26, R26 ;  /* 0x0000001a001a7308 */ /* 0x000e620000000800 */
[----:B--2---:R-:W-:Y:S01]  /*cb20*/  FADD.FTZ R34, R24, R3 ;  /* 0x0000000318227221 */ /* 0x004fe20000010000 */
[----:B------:R-:W-:Y:S02]  /*cb30*/  R2UR UR18, R12 ;  /* 0x000000000c1272ca */ /* 0x000fe400000e0000 */
[----:B------:R-:W-:Y:S02]  /*cb40*/  F2FP.BF16.F32.PACK_AB R167, R24, R167 ;  /* 0x000000a718a7723e */ /* 0x000fe400000010ff */
[----:B------:R-:W-:Y:S02]  /*cb50*/  F2FP.BF16.F32.PACK_AB R164, R41, R164 ;  /* 0x000000a429a4723e */ /* 0x000fe400000010ff */
[----:B------:R-:W2:Y:S01]  /*cb60*/  MUFU.EX2 R155, R155 ;  /* 0x0000009b009b7308 */ /* 0x000ea20000000800 */
[----:B0-----:R-:W-:Y:S01]  /*cb70*/  FADD.FTZ R3, R153, R34 ;  /* 0x0000002299037221 */ /* 0x001fe20000010000 */
[----:B------:R-:W-:Y:S01]  /*cb80*/  FADD.FTZ R34, R154, R15 ;  /* 0x0000000f9a227221 */ /* 0x000fe20000010000 */
[----:B------:R-:W-:Y:S01]  /*cb90*/  F2FP.BF16.F32.PACK_AB R166, R47, R166 ;  /* 0x000000a62fa6723e */ /* 0x000fe200000010ff */
[----:B------:R-:W-:Y:S01]  /*cba0*/  BAR.SYNC.DEFER_BLOCKING 0xf, 0x100 ;  /* 0x03c4000000007b1d */ /* 0x000fe20000010000 */
[----:B------:R-:W-:Y:S01]  /*cbb0*/  F2FP.BF16.F32.PACK_AB R152, R49, R152 ;  /* 0x000000983198723e */ /* 0x000fe200000010ff */
[C---:B------:R-:W-:Y:S01]  /*cbc0*/  FADD.FTZ R13, R37.reuse, R34 ;  /* 0x00000022250d7221 */ /* 0x040fe20000010000 */
[----:B------:R-:W-:Y:S01]  /*cbd0*/  F2FP.BF16.F32.PACK_AB R154, R37, R154 ;  /* 0x0000009a259a723e */ /* 0x000fe200000010ff */
[----:B-1----:R-:W-:-:S02]  /*cbe0*/  FADD.FTZ R14, R26, R3 ;  /* 0x000000031a0e7221 */ /* 0x002fc40000010000 */
[----:B------:R-:W0:Y:S01]  /*cbf0*/  MUFU.EX2 R28, R28 ;  /* 0x0000001c001c7308 */ /* 0x000e220000000800 */
[----:B------:R-:W-:Y:S01]  /*cc00*/  FADD.FTZ R34, R156, R13 ;  /* 0x0000000d9c227221 */ /* 0x000fe20000010000 */
[----:B------:R-:W-:Y:S01]  /*cc10*/  F2FP.BF16.F32.PACK_AB R153, R26, R153 ;  /* 0x000000991a99723e */ /* 0x000fe200000010ff */
[----:B--2---:R-:W-:-:S05]  /*cc20*/  FADD.FTZ R3, R155, R14 ;  /* 0x0000000e9b037221 */ /* 0x004fca0000010000 */
[----:B------:R-:W1:Y:S08]  /*cc30*/  MUFU.EX2 R43, R43 ;  /* 0x0000002b002b7308 */ /* 0x000e700000000800 */
[----:B------:R-:W2:Y:S01]  /*cc40*/  MUFU.EX2 R157, R157 ;  /* 0x0000009d009d7308 */ /* 0x000ea20000000800 */
[C---:B0-----:R-:W-:Y:S01]  /*cc50*/  FADD.FTZ R14, R28.reuse, R3 ;  /* 0x000000031c0e7221 */ /* 0x041fe20000010000 */
[----:B------:R-:W-:Y:S01]  /*cc60*/  F2FP.BF16.F32.PACK_AB R155, R28, R155 ;  /* 0x0000009b1c9b723e */ /* 0x000fe200000010ff */
[----:B------:R0:W-:Y:S04]  /*cc70*/  STSM.16.M88.4 [R225+0x36400], R164 ;  /* 0x036400a4e1007844 */ /* 0x0001e80000000200 */
[----:B------:R0:W-:Y:S01]  /*cc80*/  STSM.16.M88.4 [R228], R152 ;  /* 0x00000098e4007844 */ /* 0x0001e20000000200 */
[----:B------:R-:W3:Y:S01]  /*cc90*/  MUFU.EX2 R158, R158 ;  /* 0x0000009e009e7308 */ /* 0x000ee20000000800 */
[C---:B-1----:R-:W-:Y:S01]  /*cca0*/  FADD.FTZ R13, R43.reuse, R34 ;  /* 0x000000222b0d7221 */ /* 0x042fe20000010000 */
[----:B------:R-:W-:-:S06]  /*ccb0*/  F2FP.BF16.F32.PACK_AB R156, R43, R156 ;  /* 0x0000009c2b9c723e */ /* 0x000fcc00000010ff */
        /* <DEDUP_REMOVED lines=8> */
[C---:B--2---:R-:W-:Y:S01]  /*cd40*/  FADD.FTZ R10, R30.reuse, R3 ;  /* 0x000000031e0a7221 */ /* 0x044fe20000010000 */
[----:B------:R-:W-:-:S06]  /*cd50*/  F2FP.BF16.F32.PACK_AB R157, R30, R157 ;  /* 0x0000009d1e9d723e */ /* 0x000fcc00000010ff */
[----:B------:R-:W2:Y:S01]  /*cd60*/  MUFU.EX2 R32, R32 ;  /* 0x0000002000207308 */ /* 0x000ea20000000800 */
[----:B---3--:R-:W-:-:S07]  /*cd70*/  FADD.FTZ R3, R159, R10 ;  /* 0x0000000a9f037221 */ /* 0x008fce0000010000 */
[----:B------:R-:W3:Y:S01]  /*cd80*/  MUFU.EX2 R39, R39 ;  /* 0x0000002700277308 */ /* 0x000ee20000000800 */
[----:B-1----:R-:W-:-:S07]  /*cd90*/  FADD.FTZ R24, R160, R13 ;  /* 0x0000000da0187221 */ /* 0x002fce0000010000 */
[----:B------:R-:W1:Y:S01]  /*cda0*/  MUFU.EX2 R161, R161 ;  /* 0x000000a100a17308 */ /* 0x000e620000000800 */
[C---:B--2---:R-:W-:Y:S01]  /*cdb0*/  FADD.FTZ R10, R32.reuse, R3 ;  /* 0x00000003200a7221 */ /* 0x044fe20000010000 */
[----:B------:R-:W-:-:S05]  /*cdc0*/  F2FP.BF16.F32.PACK_AB R159, R32, R159 ;  /* 0x0000009f209f723e */ /* 0x000fca00000010ff */
[----:B------:R0:W-:Y:S01]  /*cdd0*/  STSM.16.M88.4 [R226], R156 ;  /* 0x0000009ce2007844 */ /* 0x0001e20000000200 */
[----:B------:R-:W2:Y:S01]  /*cde0*/  MUFU.EX2 R162, R162 ;  /* 0x000000a200a27308 */ /* 0x000ea20000000800 */
[C---:B---3--:R-:W-:Y:S01]  /*cdf0*/  FADD.FTZ R13, R39.reuse, R24 ;  /* 0x00000018270d7221 */ /* 0x048fe20000010000 */
[----:B------:R-:W-:-:S06]  /*ce00*/  F2FP.BF16.F32.PACK_AB R160, R39, R160 ;  /* 0x000000a027a0723e */ /* 0x000fcc00000010ff */
[----:B------:R-:W3:Y:S01]  /*ce10*/  MUFU.EX2 R35, R35 ;  /* 0x0000002300237308 */ /* 0x000ee20000000800 */
[----:B-1----:R-:W-:-:S07]  /*ce20*/  FADD.FTZ R3, R161, R10 ;  /* 0x0000000aa1037221 */ /* 0x002fce0000010000 */
[----:B------:R-:W1:Y:S01]  /*ce30*/  MUFU.EX2 R12, R77 ;  /* 0x0000004d000c7308 */ /* 0x000e620000000800 */
[----:B--2---:R-:W-:-:S07]  /*ce40*/  FADD.FTZ R24, R162, R13 ;  /* 0x0000000da2187221 */ /* 0x004fce0000010000 */
[----:B------:R-:W2:Y:S01]  /*ce50*/  MUFU.EX2 R79, R79 ;  /* 0x0000004f004f7308 */ /* 0x000ea20000000800 */
[----:B---3--:R-:W-:-:S07]  /*ce60*/  F2FP.BF16.F32.PACK_AB R162, R35, R162 ;  /* 0x000000a223a2723e */ /* 0x008fce00000010ff */
[----:B------:R-:W3:Y:S01]  /*ce70*/  MUFU.EX2 R14, R81 ;  /* 0x00000051000e7308 */ /* 0x000ee20000000800 */
[C---:B-1----:R-:W-:Y:S01]  /*ce80*/  F2FP.BF16.F32.PACK_AB R161, R12.reuse, R161 ;  /* 0x000000a10ca1723e */ /* 0x042fe200000010ff */
[----:B------:R-:W-:Y:S01]  /*ce90*/  FADD.FTZ R10, R12, R3 ;  /* 0x000000030c0a7221 */ /* 0x000fe20000010000 */
[----:B------:R-:W-:-:S03]  /*cea0*/  FADD.FTZ R3, R35, R24 ;  /* 0x0000001823037221 */ /* 0x000fc60000010000 */
[----:B--2---:R-:W-:Y:S01]  /*ceb0*/  FADD.FTZ R13, R79, R10 ;  /* 0x0000000a4f0d7221 */ /* 0x004fe20000010000 */
[----:B---3--:R-:W-:-:S03]  /*cec0*/  F2FP.BF16.F32.PACK_AB R163, R14, R79 ;  /* 0x0000004f0ea3723e */ /* 0x008fc600000010ff */
[----:B------:R-:W-:Y:S02]  /*ced0*/  FADD.FTZ R10, R14, R13 ;  /* 0x0000000d0e0a7221 */ /* 0x000fe40000010000 */
[----:B------:R0:W-:Y:S01]  /*cee0*/  STSM.16.M88.4 [R227], R160 ;  /* 0x000000a0e3007844 */ /* 0x0001e20000000200 */
[----:B-----5:R-:W-:-:S06]  /*cef0*/  WARPGROUP.ARRIVE ;  /* 0x00000000000079c5 */ /* 0x020fcc0000000000 */
        /* <DEDUP_REMOVED lines=24> */
.L_x_4553:
[----:B------:R-:W-:Y:S01]  /*d080*/  VIADD R11, R11, 0x38860 ;  /* 0x000388600b0b7836 */ /* 0x000fe20000000000 */
[----:B------:R-:W-:Y:S01]  /*d090*/  ULDC UR40, c[0x0][0xad0] ;  /* 0x0002b40000287ab9 */ /* 0x000fe20000000800 */
[----:B------:R-:W-:Y:S01]  /*d0a0*/  ULDC UR38, c[0x0][0xa80] ;  /* 0x0002a00000267ab9 */ /* 0x000fe20000000800 */
[----:B------:R-:W-:Y:S02]  /*d0b0*/  BSSY B0, `(.L_x_4554) ;  /* 0x0000379000007945 */ /* 0x000fe40003800000 */
[----:B------:R-:W-:-:S04]  /*d0c0*/  PRMT R11, R190, 0x654, R11 ;  /* 0x00000654be0b7816 */ /* 0x000fc8000000000b */
[----:B------:R0:W-:Y:S02]  /*d0d0*/  SYNCS.ARRIVE.TRANS64.RED.A1T0 RZ, [R11+URZ], RZ ;  /* 0x000000ff0bff79a7 */ /* 0x0001e4000810043f */
[----:B0-----:R-:W-:-:S05]  /*d0e0*/  VIADD R11, R169, 0xfffffffe ;  /* 0xfffffffea90b7836 */ /* 0x001fca0000000000 */
[----:B------:R-:W-:-:S13]  /*d0f0*/  ISETP.GE.AND P1, PT, R11, R222, PT ;  /* 0x000000de0b00720c */ /* 0x000fda0003f26270 */
[----:B------:R-:W-:Y:S05]  /*d100*/  @!P1 BRA `(.L_x_4555) ;  /* 0x0000003400cc9947 */ /* 0x000fea0003800000 */
[----:B------:R-:W-:Y:S02]  /*d110*/  IMAD.MOV.U32 R13, RZ, RZ, R168 ;  /* 0x000000ffff0d7224 */ /* 0x000fe400078e00a8 */
[----:B------:R-:W-:Y:S02]  /*d120*/  IMAD.MOV.U32 R15, RZ, RZ, R21 ;  /* 0x000000ffff0f7224 */ /* 0x000fe400078e0015 */
[----:B------:R-:W-:-:S07]  /*d130*/  IMAD.MOV.U32 R14, RZ, RZ, R17 ;  /* 0x000000ffff0e7224 */ /* 0x000fce00078e0011 */
.L_x_4568:
[----:B------:R-:W-:Y:S01]  /*d140*/  VIADD R17, R14, 0x1 ;  /* 0x000000010e117836 */ /* 0x000fe20000000000 */
[C---:B------:R-:W-:Y:S01]  /*d150*/  ISETP.GT.AND P1, PT, R11.reuse, R222, PT ;  /* 0x000000de0b00720c */ /* 0x040fe20003f24270 */
[----:B------:R-:W-:-:S03]  /*d160*/  VIADD R11, R11, 0xffffffff ;  /* 0xffffffff0b0b7836 */ /* 0x000fc60000000000 */
[----:B------:R-:W-:-:S04]  /*d170*/  ISETP.NE.AND P2, PT, R17, 0x2, PT ;  /* 0x000000021100780c */ /* 0x000fc80003f45270 */
[----:B0-----:R-:W-:Y:S02]  /*d180*/  SEL R12, RZ, 0x1, P2 ;  /* 0x00000001ff0c7807 */ /* 0x001fe40001000000 */
[----:B------:R-:W-:Y:S02]  /*d190*/  SEL R17, R17, RZ, P2 ;  /* 0x000000ff11117207 */ /* 0x000fe40001000000 */
[----:B------:R-:W-:Y:S01]  /*d1a0*/  LOP3.LUT R185, R185, R12, RZ, 0x3c, !PT ;  /* 0x0000000cb9b97212 */ /* 0x000fe200078e3cff */
[----:B------:R-:W-:Y:S06]  /*d1b0*/  @!P0 BRA `(.L_x_4556) ;  /* 0x0000000000048947 */ /* 0x000fec0003800000 */
[----:B------:R-:W-:Y:S01]  /*d1c0*/  BPT.TRAP 0x1 ;  /* 0x000000040000795c */ /* 0x000fe20000300000 */
.L_x_4556:
[----:B------:R-:W-:Y:S01]  /*d1d0*/  IMAD R12, R17, 0x8, R2 ;  /* 0x00000008110c7824 */ /* 0x000fe200078e0202 */
[----:B------:R-:W-:-:S04]  /*d1e0*/  SHF.L.U32 R196, R185, 0x1f, RZ ;  /* 0x0000001fb9c47819 */ /* 0x000fc800000006ff */
[----:B------:R0:W1:Y:S01]  /*d1f0*/  SYNCS.PHASECHK.TRANS64.TRYWAIT P2, [R12+URZ+0x38830], R196 ;  /* 0x038830c40c0075a7 */ /* 0x000062000804017f */
[----:B------:R-:W-:Y:S05]  /*d200*/  @!P0 BRA `(.L_x_4557) ;  /* 0x0000000000048947 */ /* 0x000fea0003800000 */
[----:B------:R-:W-:Y:S01]  /*d210*/  BPT.TRAP 0x1 ;  /* 0x000000040000795c */ /* 0x000fe20000300000 */
.L_x_4557:
[----:B------:R-:W-:Y:S01]  /*d220*/  VIADD R20, R2, 0x20400 ;  /* 0x0002040002147836 */ /* 0x000fe20000000000 */
[----:B------:R-:W-:Y:S01]  /*d230*/  BSSY B1, `(.L_x_4558) ;  /* 0x0000009000017945 */ /* 0x000fe20003800000 */
[----:B------:R-:W-:Y:S02]  /*d240*/  IMAD R154, R17, 0x200, R217 ;  /* 0x00000200119a7824 */ /* 0x000fe400078e02d9 */
[----:B------:R-:W-:Y:S01]  /*d250*/  IMAD.MOV.U32 R155, RZ, RZ, 0x40000040 ;  /* 0x40000040ff9b7424 */ /* 0x000fe200078e00ff */
[----:B------:R-:W-:-:S04]  /*d260*/  SHF.R.U32.HI R20, RZ, 0x4, R20 ;  /* 0x00000004ff147819 */ /* 0x000fc80000011614 */
[----:B------:R-:W-:-:S04]  /*d270*/  LOP3.LUT R20, R20, 0x3fff, RZ, 0xc0, !PT ;  /* 0x00003fff14147812 */ /* 0x000fc800078ec0ff */
[----:B------:R-:W-:Y:S01]  /*d280*/  LOP3.LUT R20, R20, 0x10000, RZ, 0xfc, !PT ;  /* 0x0001000014147812 */ /* 0x000fe200078efcff */
[----:B-1----:R-:W-:Y:S06]  /*d290*/  @P2 BRA `(.L_x_4559) ;  /* 0x0000000000082947 */ /* 0x002fec0003800000 */
[----:B------:R-:W1:Y:S02]  /*d2a0*/  SYNCS.PHASECHK.TRANS64.TRYWAIT P2, [R12+URZ+0x38830], R196 ;  /* 0x038830c40c0075a7 */ /* 0x000e64000804017f */
[----:B-1----:R-:W-:Y:S05]  /*d2b0*/  @!P2 BRA `(.L_x_4560) ;  /* 0x000001200088a947 */ /* 0x002fea0003800000 */
.L_x_4559:
[----:B------:R-:W-:Y:S05]  /*d2c0*/  BSYNC B1 ;  /* 0x0000000000017941 */ /* 0x000fea0003800000 */
.L_x_4558:
        /* <DEDUP_REMOVED lines=36> */
.L_x_4561:
[----:B------:R2:W3:Y:S01]  /*d510*/  SYNCS.PHASECHK.TRANS64.TRYWAIT P2, [R12+URZ+0x38850], R196 ;  /* 0x038850c40c0075a7 */ /* 0x0004e2000804017f */
[----:B------:R-:W-:Y:S05]  /*d520*/  @!P0 BRA `(.L_x_4562) ;  /* 0x0000000000048947 */ /* 0x000fea0003800000 */
[----:B------:R-:W-:Y:S01]  /*d530*/  BPT.TRAP 0x1 ;  /* 0x000000040000795c */ /* 0x000fe20000300000 */
.L_x_4562:
[----:B------:R-:W-:Y:S01]  /*d540*/  VIADD R21, R2, 0x26400 ;  /* 0x0002640002157836 */ /* 0x000fe20000000000 */
[----:B------:R-:W-:Y:S04]  /*d550*/  BSSY B1, `(.L_x_4563) ;  /* 0x0000005000017945 */ /* 0x000fe80003800000 */
[----:B------:R-:W-:Y:S01]  /*d560*/  SHF.R.U32.HI R21, RZ, 0x4, R21 ;  /* 0x00000004ff157819 */ /* 0x000fe20000011615 */
[----:B---3--:R-:W-:Y:S06]  /*d570*/  @P2 BRA `(.L_x_4564) ;  /* 0x0000000000082947 */ /* 0x008fec0003800000 */
[----:B------:R-:W3:Y:S02]  /*d580*/  SYNCS.PHASECHK.TRANS64.TRYWAIT P2, [R12+URZ+0x38850], R196 ;  /* 0x038850c40c0075a7 */ /* 0x000ee4000804017f */
[----:B---3--:R-:W-:Y:S05]  /*d590*/  @!P2 BRA `(.L_x_4565) ;  /* 0x0000011c00e4a947 */ /* 0x008fea0003800000 */
.L_x_4564:
[----:B------:R-:W-:Y:S05]  /*d5a0*/  BSYNC B1 ;  /* 0x0000000000017941 */ /* 0x000fea0003800000 */
.L_x_4563:
[----:B------:R-:W-:Y:S01]  /*d5b0*/  LOP3.LUT R21, R21, 0x3fff, RZ, 0xc0, !PT ;  /* 0x00003fff15157812 */ /* 0x000fe200078ec0ff */
[C---:B------:R-:W-:Y:S01]  /*d5c0*/  VIADD R20, R0.reuse, 0x2 ;  /* 0x0000000200147836 */ /* 0x040fe20000000000 */
[----:B------:R-:W-:Y:S01]  /*d5d0*/  WARPGROUP.ARRIVE ;  /* 0x00000000000079c5 */ /* 0x000fe20000000000 */
[----:B------:R-:W-:Y:S01]  /*d5e0*/  VIADD R198, R0, 0x4 ;  /* 0x0000000400c67836 */ /* 0x000fe20000000000 */
[----:B------:R-:W-:Y:S01]  /*d5f0*/  LOP3.LUT R0, R21, 0x10000, RZ, 0xfc, !PT ;  /* 0x0001000015007812 */ /* 0x000fe200078efcff */
[----:B0123--:R-:W-:-:S03]  /*d600*/  IMAD R196, R17, 0x1000, R218 ;  /* 0x0000100011c47824 */ /* 0x00ffc600078e02da */
[----:B------:R-:W0:Y:S01]  /*d610*/  S2R R219, SR_TID.X ;  /* 0x0000000000db7919 */ /* 0x000e220000002100 */
[----:B------:R-:W-:Y:S02]  /*d620*/  IMAD.MOV.U32 R197, RZ, RZ, 0x40000040 ;  /* 0x40000040ffc57424 */ /* 0x000fe400078e00ff */
[----:B------:R-:W-:Y:S01]  /*d630*/  IMAD.MOV.U32 R200, RZ, RZ, R0 ;  /* 0x000000ffffc87224 */ /* 0x000fe200078e0000 */
[----:B------:R-:W-:Y:S01]  /*d640*/  R2UR UR6, R196 ;  /* 0x00000000c40672ca */ /* 0x000fe200000e0000 */
[----:B------:R-:W-:Y:S01]  /*d650*/  IMAD.MOV.U32 R201, RZ, RZ, 0x40000040 ;  /* 0x40000040ffc97424 */ /* 0x000fe200078e00ff */
[----:B------:R-:W-:Y:S01]  /*d660*/  R2UR UR7, R197 ;  /* 0x00000000c50772ca */ /* 0x000fe200000e0000 */
[----:B------:R-:W-:Y:S01]  /*d670*/  IMAD.MOV.U32 R21, RZ, RZ, 0x40000040 ;  /* 0x40000040ff157424 */ /* 0x000fe200078e00ff */
[----:B------:R-:W-:Y:S01]  /*d680*/  R2UR UR4, R200 ;  /* 0x00000000c80472ca */ /* 0x000fe200000e0000 */
[----:B------:R-:W-:Y:S01]  /*d690*/  IMAD.MOV.U32 R199, RZ, RZ, 0x40000040 ;  /* 0x40000040ffc77424 */ /* 0x000fe200078e00ff */
[----:B------:R-:W-:Y:S01]  /*d6a0*/  R2UR UR5, R201 ;  /* 0x00000000c90572ca */ /* 0x000fe200000e0000 */
[----:B------:R-:W-:-:S02]  /*d6b0*/  VIADD R200, R196, 0x800 ;  /* 0x00000800c4c87836 */ /* 0x000fc40000000000 */
[----:B------:R-:W-:-:S10]  /*d6c0*/  VIADD R201, R0, 0x800 ;  /* 0x0000080000c97836 */ /* 0x000fd40000000000 */
[----:B------:R-:W-:Y:S01]  /*d6d0*/  HGMMA.64x64x16.F32.BF16 R152, gdesc[UR4], R152, gsb0 ;  /* 0x00e00000049879f0 */ /* 0x000fe20008001898 */
[----:B------:R-:W-:Y:S01]  /*d6e0*/  R2UR UR4, R20 ;  /* 0x00000000140472ca */ /* 0x000fe200000e0000 */
[----:B------:R-:W-:Y:S01]  /*d6f0*/  VIADD R20, R196, 0x2 ;  /* 0x00000002c4147836 */ /* 0x000fe20000000000 */
[----:B------:R-:W-:Y:S01]  /*d700*/  R2UR UR5, R21 ;  /* 0x00000000150572ca */ /* 0x000fe200000e0000 */
[----:B------:R-:W-:-:S03]  /*d710*/  IMAD.MOV.U32 R21, RZ, RZ, 0x40000040 ;  /* 0x40000040ff157424 */ /* 0x000fc600078e00ff */
[----:B------:R-:W-:Y:S01]  /*d720*/  R2UR UR6, R20 ;  /* 0x00000000140672ca */ /* 0x000fe200000e0000 */
[----:B------:R-:W-:Y:S01]  /*d730*/  VIADD R20, R196, 0x4 ;  /* 0x00000004c4147836 */ /* 0x000fe20000000000 */
[----:B------:R-:W-:Y:S01]  /*d740*/  R2UR UR7, R21 ;  /* 0x00000000150772ca */ /* 0x000fe200000e0000 */
[----:B------:R-:W-:Y:S01]  /*d750*/  IMAD.MOV.U32 R21, RZ, RZ, 0x40000040 ;  /* 0x40000040ff157424 */ /* 0x000fe200078e00ff */
[----:B0-----:R-:W-:Y:S01]  /*d760*/  SHF.R.U32.HI R219, RZ, 0x7, R219 ;  /* 0x00000007ffdb7819 */ /* 0x001fe200000116db */
[----:B------:R-:W-:Y:S02]  /*d770*/  WARPGROUP.DEPBAR.LE gsb0, 0x0 ;  /* 0x00008000000079c5 */ /* 0x000fe40000010000 */
[----:B------:R-:W-:-:S08]  /*d780*/  WARPGROUP.ARRIVE ;  /* 0x00000000000079c5 */ /* 0x000fd00000000000 */
[----:B------:R-:W-:Y:S01]  /*d790*/  HGMMA.64x64x16.F32.BF16 R152, gdesc[UR4], R152, gsb0 ;  /* 0x00e00000049879f0 */ /* 0x000fe20008001898 */
[----:B------:R-:W-:Y:S02]  /*d7a0*/  R2UR UR4, R198 ;  /* 0x00000000c60472ca */ /* 0x000fe400000e0000 */
        /* <DEDUP_REMOVED lines=145> */
[----:B------:R-:W-:Y:S02]  /*e0c0*/  R2UR UR4, R20 ;  /* 0x00000000140472ca */ /* 0x000fe400000e0000 */
[----:B------:R-:W-:Y:S01]  /*e0d0*/  R2UR UR5, R21 ;  /* 0x00000000150572ca */ /* 0x000fe200000e0000 */
[----:B------:R-:W0:Y:S01]  /*e0e0*/  SHFL.IDX PT, R20, R219, RZ, 0x1f ;  /* 0x00001fffdb147589 */ /* 0x000e2200000e0000 */
[----:B------:R-:W-:Y:S01]  /*e0f0*/  IMAD.MOV.U32 R21, RZ, RZ, 0x4 ;  /* 0x00000004ff157424 */ /* 0x000fe200078e00ff */
[----:B0-----:R-:W-:-:S04]  /*e100*/  ISETP.GT.AND P2, PT, R20, 0x7f, PT ;  /* 0x0000007f1400780c */ /* 0x001fc80003f44270 */
[----:B------:R-:W-:Y:S02]  /*e110*/  SEL R20, RZ, 0x2, !P2 ;  /* 0x00000002ff147807 */ /* 0x000fe40005000000 */
[C---:B------:R-:W-:Y:S02]  /*e120*/  SEL R197, R21.reuse, 0x2, P2 ;  /* 0x0000000215c57807 */ /* 0x040fe40001000000 */
[----:B------:R-:W-:Y:S01]  /*e130*/  SEL R21, R21, 0x6, !P2 ;  /* 0x0000000615157807 */ /* 0x000fe20005000000 */
[----:B------:R-:W-:Y:S01]  /*e140*/  IMAD.IADD R198, R20, 0x1, R200 ;  /* 0x0000000114c67824 */ /* 0x000fe200078e02c8 */
[----:B------:R-:W-:Y:S02]  /*e150*/  WARPGROUP.DEPBAR.LE gsb0, 0x0 ;  /* 0x00008000000079c5 */ /* 0x000fe40000010000 */
[----:B------:R-:W-:-:S06]  /*e160*/  WARPGROUP.ARRIVE ;  /* 0x00000000000079c5 */ /* 0x000fcc0000000000 */
[----:B------:R-:W-:Y:S01]  /*e170*/  HGMMA.64x64x16.F32.BF16 R152, gdesc[UR4], R152, gsb0 ;  /* 0x00e00000049879f0 */ /* 0x000fe20008001898 */
[----:B------:R-:W-:Y:S01]  /*e180*/  R2UR UR6, R198 ;  /* 0x00000000c60672ca */ /* 0x000fe200000e0000 */
[----:B------:R-:W-:Y:S01]  /*e190*/  IMAD.IADD R198, R201, 0x1, R20 ;  /* 0x00000001c9c67824 */ /* 0x000fe200078e0214 */
[----:B------:R-:W-:Y:S01]  /*e1a0*/  R2UR UR7, R199 ;  /* 0x00000000c70772ca */ /* 0x000fe200000e0000 */
[----:B------:R-:W-:-:S03]  /*e1b0*/  IMAD.MOV.U32 R199, RZ, RZ, 0x40000040 ;  /* 0x40000040ffc77424 */ /* 0x000fc600078e00ff */
        /* <DEDUP_REMOVED lines=24> */
[----:B------:R-:W-:Y:S02]  /*e340*/  IMAD.MOV.U32 R199, RZ, RZ, 0x40000040 ;  /* 0x40000040ffc77424 */ /* 0x000fe400078e00ff */
[----:B------:R-:W-:Y:S01]  /*e350*/  IMAD.MOV.U32 R200, RZ, RZ, 0x28 ;  /* 0x00000028ffc87424 */ /* 0x000fe200078e00ff */
[----:B------:R-:W-:Y:S02]  /*e360*/  R2UR UR6, R198 ;  /* 0x00000000c60672ca */ /* 0x000fe400000e0000 */
[----:B------:R-:W-:Y:S01]  /*e370*/  R2UR UR7, R199 ;  /* 0x00000000c70772ca */ /* 0x000fe200000e0000 */
[----:B------:R-:W-:Y:S01]  /*e380*/  IMAD.MOV.U32 R199, RZ, RZ, 0x40000040 ;  /* 0x40000040ffc77424 */ /* 0x000fe200078e00ff */
[----:B------:R-:W-:-:S04]  /*e390*/  SEL R200, R200, 0x26, P2 ;  /* 0x00000026c8c87807 */ /* 0x000fc80001000000 */
[----:B------:R-:W-:-:S04]  /*e3a0*/  LOP3.LUT R200, R200, 0x6, RZ, 0xc0, !PT ;  /* 0x00000006c8c87812 */ /* 0x000fc800078ec0ff */
[CC--:B------:R-:W-:Y:S02]  /*e3b0*/  IADD3 R198, R200.reuse, R201.reuse, R0 ;  /* 0x000000c9c8c67210 */ /* 0x0c0fe40007ffe000 */
[----:B------:R-:W-:Y:S01]  /*e3c0*/  IADD3 R200, R200, R201, R196 ;  /* 0x000000c9c8c87210 */ /* 0x000fe20007ffe0c4 */
[----:B------:R-:W-:Y:S01]  /*e3d0*/  IMAD.MOV.U32 R201, RZ, RZ, 0x40000040 ;  /* 0x40000040ffc97424 */ /* 0x000fe200078e00ff */
[----:B------:R-:W-:Y:S02]  /*e3e0*/  WARPGROUP.DEPBAR.LE gsb0, 0x0 ;  /* 0x00008000000079c5 */ /* 0x000fe40000010000 */
[----:B------:R-:W-:-:S06]  /*e3f0*/  WARPGROUP.ARRIVE ;  /* 0x00000000000079c5 */ /* 0x000fcc0000000000 */
[----:B------:R-:W-:Y:S01]  /*e400*/  HGMMA.64x64x16.F32.BF16 R152, gdesc[UR4], R152, gsb0 ;  /* 0x00e00000049879f0 */ /* 0x000fe20008001898 */
[----:B------:R-:W-:Y:S02]  /*e410*/  R2UR UR4, R198 ;  /* 0x00000000c60472ca */ /* 0x000fe400000e0000 */
[----:B------:R-:W-:Y:S01]  /*e420*/  R2UR UR5, R199 ;  /* 0x00000000c70572ca */ /* 0x000fe200000e0000 */
[----:B------:R-:W-:Y:S01]  /*e430*/  IMAD.MOV.U32 R199, RZ, RZ, 0x40000040 ;  /* 0x40000040ffc77424 */ /* 0x000fe200078e00ff */
[----:B------:R-:W-:Y:S01]  /*e440*/  R2UR UR6, R200 ;  /* 0x00000000c80672ca */ /* 0x000fe200000e0000 */
[----:B------:R-:W-:Y:S01]  /*e450*/  VIADD R200, R0, 0xa00 ;  /* 0x00000a0000c87836 */ /* 0x000fe20000000000 */
[----:B------:R-:W-:Y:S01]  /*e460*/  R2UR UR7, R201 ;  /* 0x00000000c90772ca */ /* 0x000fe200000e0000 */
[----:B------:R-:W-:Y:S02]  /*e470*/  VIADD R201, R196, 0xa00 ;  /* 0x00000a00c4c97836 */ /* 0x000fe40000000000 */
[----:B------:R-:W-:Y:S01]  /*e480*/  IMAD.IADD R198, R200, 0x1, R20 ;  /* 0x00000001c8c67824 */ /* 0x000fe200078e0214 */
[----:B------:R-:W-:-:S02]  /*e490*/  WARPGROUP.DEPBAR.LE gsb0, 0x0 ;  /* 0x00008000000079c5 */ /* 0x000fc40000010000 */
[----:B------:R-:W-:-:S07]  /*e4a0*/  WARPGROUP.ARRIVE ;  /* 0x00000000000079c5 */ /* 0x000fce0000000000 */
        /* <DEDUP_REMOVED lines=108> */
[----:B------:R-:W-:Y:S02]  /*eb70*/  IMAD.MOV.U32 R199, RZ, RZ, 0x40000040 ;  /* 0x40000040ffc77424 */ /* 0x000fe400078e00ff */
[C---:B------:R-:W-:Y:S01]  /*eb80*/  IMAD.IADD R20, R201.reuse, 0x1, R21 ;  /* 0x00000001c9147824 */ /* 0x040fe200078e0215 */
[----:B------:R-:W-:Y:S01]  /*eb90*/  R2UR UR4, R198 ;  /* 0x00000000c60472ca */ /* 0x000fe200000e0000 */
[----:B------:R-:W-:Y:S01]  /*eba0*/  IMAD.IADD R198, R201, 0x1, R197 ;  /* 0x00000001c9c67824 */ /* 0x000fe200078e02c5 */
[----:B------:R-:W-:Y:S01]  /*ebb0*/  R2UR UR5, R199 ;  /* 0x00000000c70572ca */ /* 0x000fe200000e0000 */
[----:B------:R-:W-:Y:S01]  /*ebc0*/  IMAD.MOV.U32 R199, RZ, RZ, 0x40000040 ;  /* 0x40000040ffc77424 */ /* 0x000fe200078e00ff */
[----:B------:R-:W-:-:S02]  /*ebd0*/  WARPGROUP.DEPBAR.LE gsb0, 0x0 ;  /* 0x00008000000079c5 */ /* 0x000fc40000010000 */
[----:B------:R-:W-:-:S09]  /*ebe0*/  WARPGROUP.ARRIVE ;  /* 0x00000000000079c5 */ /* 0x000fd20000000000 */
[----:B------:R-:W-:Y:S01]  /*ebf0*/  HGMMA.64x64x16.F32.BF16 R152, gdesc[UR4], R152, gsb0 ;  /* 0x00e00000049879f0 */ /* 0x000fe20008001898 */
[----:B------:R-:W-:Y:S01]  /*ec00*/  R2UR UR4, R198 ;  /* 0x00000000c60472ca */ /* 0x000fe200000e0000 */
[--C-:B------:R-:W-:Y:S01]  /*ec10*/  IMAD.IADD R198, R197, 0x1, R200.reuse ;  /* 0x00000001c5c67824 */ /* 0x100fe200078e02c8 */
[----:B------:R-:W-:Y:S01]  /*ec20*/  R2UR UR5, R199 ;  /* 0x00000000c70572ca */ /* 0x000fe200000e0000 */
[----:B------:R-:W-:Y:S02]  /*ec30*/  IMAD.MOV.U32 R199, RZ, RZ, 0x40000040 ;  /* 0x40000040ffc77424 */ /* 0x000fe400078e00ff */
[----:B------:R-:W-:Y:S01]  /*ec40*/  IMAD.MOV.U32 R197, RZ, RZ, 0x40 ;  /* 0x00000040ffc57424 */ /* 0x000fe200078e00ff */
[----:B------:R-:W-:Y:S01]  /*ec50*/  R2UR UR6, R198 ;  /* 0x00000000c60672ca */ /* 0x000fe200000e0000 */
[----:B------:R-:W-:Y:S01]  /*ec60*/  IMAD.IADD R198, R21, 0x1, R200 ;  /* 0x0000000115c67824 */ /* 0x000fe200078e02c8 */
[----:B------:R-:W-:Y:S01]  /*ec70*/  R2UR UR7, R199 ;  /* 0x00000000c70772ca */ /* 0x000fe200000e0000 */
[----:B------:R-:W-:Y:S01]  /*ec80*/  IMAD.MOV.U32 R21, RZ, RZ, 0x40000040 ;  /* 0x40000040ff157424 */ /* 0x000fe200078e00ff */
[----:B------:R-:W-:Y:S01]  /*ec90*/  SEL R197, R197, 0x3e, P2 ;  /* 0x0000003ec5c57807 */ /* 0x000fe20001000000 */
[----:B------:R-:W-:-:S03]  /*eca0*/  IMAD.MOV.U32 R199, RZ, RZ, 0x40000040 ;  /* 0x40000040ffc77424 */ /* 0x000fc600078e00ff */
[----:B------:R-:W-:Y:S01]  /*ecb0*/  LOP3.LUT R197, R197, 0x6, RZ, 0xc0, !PT ;  /* 0x00000006c5c57812 */ /* 0x000fe200078ec0ff */
[----:B------:R-:W-:Y:S02]  /*ecc0*/  WARPGROUP.DEPBAR.LE gsb0, 0x0 ;  /* 0x00008000000079c5 */ /* 0x000fe40000010000 */
[----:B------:R-:W-:-:S06]  /*ecd0*/  WARPGROUP.ARRIVE ;  /* 0x00000000000079c5 */ /* 0x000fcc0000000000 */
[----:B------:R-:W-:Y:S01]  /*ece0*/  HGMMA.64x64x16.F32.BF16 R152, gdesc[UR4], R152, gsb0 ;  /* 0x00e00000049879f0 */ /* 0x000fe20008001898 */
[----:B------:R-:W-:Y:S02]  /*ecf0*/  R2UR UR4, R20 ;  /* 0x00000000140472ca */ /* 0x000fe400000e0000 */
[----:B------:R-:W-:Y:S01]  /*ed00*/  R2UR UR5, R21 ;  /* 0x00000000150572ca */ /* 0x000fe200000e0000 */
[----:B------:R-:W-:Y:S01]  /*ed10*/  IMAD.MOV.U32 R21, RZ, RZ, 0x1000 ;  /* 0x00001000ff157424 */ /* 0x000fe200078e00ff */
[----:B------:R-:W-:Y:S02]  /*ed20*/  R2UR UR6, R198 ;  /* 0x00000000c60672ca */ /* 0x000fe400000e0000 */
[----:B------:R-:W-:Y:S02]  /*ed30*/  R2UR UR7, R199 ;  /* 0x00000000c70772ca */ /* 0x000fe400000e0000 */
[----:B------:R-:W-:-:S04]  /*ed40*/  SEL R21, R21, 0xf80, P2 ;  /* 0x00000f8015157807 */ /* 0x000fc80001000000 */
        /* <DEDUP_REMOVED lines=18> */
.L_x_4566:
        /* <DEDUP_REMOVED lines=28> */
[----:B------:R-:W-:-:S02]  /*f030*/  ISETP.NE.AND P2, PT, R223, RZ, PT ;  /* 0x000000ffdf00720c */ /* 0x000fc40003f45270 */
[----:B------:R-:W0:Y:S01]  /*f040*/  MUFU.TANH R157, R157 ;  /* 0x0000009d009d7308 */ /* 0x000e220000002400 */
[----:B-1----:R-:W-:-:S07]  /*f050*/  FMNMX.FTZ R20, R153, R20, !PT ;  /* 0x0000001499147209 */ /* 0x002fce0007810000 */
[----:B------:R-:W1:Y:S01]  /*f060*/  MUFU.TANH R160, R160 ;  /* 0x000000a000a07308 */ /* 0x000e620000002400 */
[----:B--2---:R-:W-:Y:S02]  /*f070*/  FMNMX.FTZ R20, R156, R20, !PT ;  /* 0x000000149c147209 */ /* 0x004fe40007810000 */
[----:B------:R-:W-:-:S04]  /*f080*/  @!P2 IMAD R14, R14, 0x40, R195 ;  /* 0x000000400e0ea824 */ /* 0x000fc800078e02c3 */
[----:B------:R-:W-:Y:S01]  /*f090*/  @!P2 IMAD R14, R14, 0x4, R2 ;  /* 0x000000040e0ea824 */ /* 0x000fe200078e0202 */
        /* <DEDUP_REMOVED lines=30> */
[----:B0-----:R-:W-:-:S05]  /*f280*/  FMNMX.FTZ R21, R21, R20, !PT ;  /* 0x0000001415157209 */ /* 0x001fca0007810000 */
[----:B------:R-:W0:Y:S02]  /*f290*/  SHFL.BFLY PT, R20, R21, 0x1, 0x1f ;  /* 0x0c201f0015147f89 */ /* 0x000e2400000e0000 */
[----:B0-----:R-:W-:Y:S01]  /*f2a0*/  FMNMX.FTZ R21, R21, R20, !PT ;  /* 0x0000001415157209 */ /* 0x001fe20007810000 */
[----:B------:R-:W-:-:S04]  /*f2b0*/  IMAD.U32 R20, RZ, RZ, UR38 ;  /* 0x00000026ff147e24 */ /* 0x000fc8000f8e00ff */
[CC--:B------:R-:W-:Y:S01]  /*f2c0*/  FMUL.FTZ R163, R21.reuse, R20.reuse ;  /* 0x0000001415a37220 */ /* 0x0c0fe20000410000 */
[----:B------:R-:W-:Y:S02]  /*f2d0*/  FADD.FTZ R197, -R21, R15 ;  /* 0x0000000f15c57221 */ /* 0x000fe40000010100 */
[----:B------:R0:W-:Y:S01]  /*f2e0*/  MUFU.TANH R15, R196 ;  /* 0x000000c4000f7308 */ /* 0x0001e20000002400 */
[-CC-:B------:R-:W-:Y:S01]  /*f2f0*/  FFMA.FTZ R152, R152, R20.reuse, -R163.reuse ;  /* 0x0000001498987223 */ /* 0x180fe200000108a3 */
[-C--:B------:R-:W-:Y:S01]  /*f300*/  FMUL.FTZ R197, R197, R20.reuse ;  /* 0x00000014c5c57220 */ /* 0x080fe20000410000 */
[-CC-:B------:R-:W-:Y:S01]  /*f310*/  FFMA.FTZ R156, R156, R20.reuse, -R163.reuse ;  /* 0x000000149c9c7223 */ /* 0x180fe200000108a3 */
[-CC-:B------:R-:W-:Y:S01]  /*f320*/  FFMA.FTZ R157, R157, R20.reuse, -R163.reuse ;  /* 0x000000149d9d7223 */ /* 0x180fe200000108a3 */
[-CC-:B------:R-:W-:Y:S01]  /*f330*/  FFMA.FTZ R160, R160, R20.reuse, -R163.reuse ;  /* 0x00000014a0a07223 */ /* 0x180fe200000108a3 */
[-CC-:B------:R-:W-:Y:S01]  /*f340*/  FFMA.FTZ R161, R161, R20.reuse, -R163.reuse ;  /* 0x00000014a1a17223 */ /* 0x180fe200000108a3 */
[-CC-:B------:R-:W-:Y:S01]  /*f350*/  FFMA.FTZ R164, R164, R20.reuse, -R163.reuse ;  /* 0x00000014a4a47223 */ /* 0x180fe200000108a3 */
[----:B------:R-:W-:Y:S01]  /*f360*/  MUFU.EX2 R152, R152 ;  /* 0x0000009800987308 */ /* 0x000fe20000000800 */
[-CC-:B0-----:R-:W-:Y:S01]  /*f370*/  FFMA.FTZ R196, R153, R20.reuse, -R163.reuse ;  /* 0x0000001499c47223 */ /* 0x181fe200000108a3 */
        /* <DEDUP_REMOVED lines=9> */
[----:B------:R-:W-:Y:S01]  /*f410*/  FFMA.FTZ R181, R181, R20, -R163 ;  /* 0x00000014b5b57223 */ /* 0x000fe200000108a3 */
[----:B------:R-:W-:Y:S01]  /*f420*/  FMUL.FTZ R163, R166, UR40 ;  /* 0x00000028a6a37c20 */ /* 0x000fe20008410000 */
[----:B------:R-:W-:Y:S01]  /*f430*/  FMUL.FTZ R166, R167, UR40 ;  /* 0x00000028a7a67c20 */ /* 0x000fe20008410000 */
[----:B------:R-:W-:Y:S01]  /*f440*/  FMUL.FTZ R167, R170, UR40 ;  /* 0x00000028aaa77c20 */ /* 0x000fe20008410000 */
[----:B------:R-:W-:Y:S01]  /*f450*/  VIADD R170, R12, 0x38840 ;  /* 0x000388400caa7836 */ /* 0x000fe20000000000 */
[----:B------:R-:W1:Y:S08]  /*f460*/  MUFU.EX2 R196, R196 ;  /* 0x000000c400c47308 */ /* 0x000e700000000800 */
[----:B------:R-:W2:Y:S01]  /*f470*/  MUFU.TANH R163, R163 ;  /* 0x000000a300a37308 */ /* 0x000ea20000002400 */
[----:B0-----:R-:W-:Y:S01]  /*f480*/  FFMA.FTZ R3, R153, R3, R152 ;  /* 0x0000000399037223 */ /* 0x001fe20000010098 */
[-C--:B------:R-:W-:Y:S01]  /*f490*/  FMUL.FTZ R24, R24, R153.reuse ;  /* 0x0000009918187220 */ /* 0x080fe20000410000 */
[-C--:B------:R-:W-:Y:S01]  /*f4a0*/  FMUL.FTZ R25, R25, R153.reuse ;  /* 0x0000009919197220 */ /* 0x080fe20000410000 */
[-C--:B------:R-:W-:Y:S01]  /*f4b0*/  FMUL.FTZ R28, R28, R153.reuse ;  /* 0x000000991c1c7220 */ /* 0x080fe20000410000 */
[-C--:B------:R-:W-:Y:S01]  /*f4c0*/  FMUL.FTZ R29, R29, R153.reuse ;  /* 0x000000991d1d7220 */ /* 0x080fe20000410000 */
[-C--:B------:R-:W-:Y:S01]  /*f4d0*/  FMUL.FTZ R32, R32, R153.reuse ;  /* 0x0000009920207220 */ /* 0x080fe20000410000 */
[-C--:B------:R-:W-:Y:S01]  /*f4e0*/  FMUL.FTZ R33, R33, R153.reuse ;  /* 0x0000009921217220 */ /* 0x080fe20000410000 */
[----:B------:R-:W0:Y:S01]  /*f4f0*/  MUFU.TANH R166, R166 ;  /* 0x000000a600a67308 */ /* 0x000e220000002400 */
[C---:B-1----:R-:W-:Y:S01]  /*f500*/  FADD.FTZ R3, R196.reuse, R3 ;  /* 0x00000003c4037221 */ /* 0x042fe20000010000 */
[----:B------:R-:W-:Y:S01]  /*f510*/  F2FP.BF16.F32.PACK_AB R152, R196, R152 ;  /* 0x00000098c498723e */ /* 0x000fe200000010ff */
[-C--:B------:R-:W-:Y:S01]  /*f520*/  FMUL.FTZ R36, R36, R153.reuse ;  /* 0x0000009924247220 */ /* 0x080fe20000410000 */
[----:B------:R-:W-:Y:S01]  /*f530*/  PRMT R196, R190, 0x654, R170 ;  /* 0x00000654bec47816 */ /* 0x000fe200000000aa */
[-C--:B------:R-:W-:Y:S01]  /*f540*/  FMUL.FTZ R37, R37, R153.reuse ;  /* 0x0000009925257220 */ /* 0x080fe20000410000 */
[-C--:B------:R-:W-:Y:S01]  /*f550*/  FMUL.FTZ R40, R40, R153.reuse ;  /* 0x0000009928287220 */ /* 0x080fe20000410000 */
[-C--:B------:R-:W-:Y:S01]  /*f560*/  FMUL.FTZ R41, R41, R153.reuse ;  /* 0x0000009929297220 */ /* 0x080fe20000410000 */
[----:B------:R1:W-:Y:S01]  /*f570*/  MUFU.TANH R170, R171 ;  /* 0x000000ab00aa7308 */ /* 0x0003e20000002400 */
[----:B------:R3:W-:Y:S01]  /*f580*/  SYNCS.ARRIVE.TRANS64.RED.A1T0 RZ, [R196+URZ], RZ ;  /* 0x000000ffc4ff79a7 */ /* 0x0007e2000810043f */
[----:B------:R-:W-:Y:S01]  /*f590*/  @!P2 STS [R14+0x38400], R153 ;  /* 0x038400990e00a388 */ /* 0x000fe20000000800 */
[-C--:B------:R-:W-:Y:S01]  /*f5a0*/  FMUL.FTZ R44, R44, R153.reuse ;  /* 0x000000992c2c7220 */ /* 0x080fe20000410000 */
[-C--:B------:R-:W-:Y:S01]  /*f5b0*/  FMUL.FTZ R45, R45, R153.reuse ;  /* 0x000000992d2d7220 */ /* 0x080fe20000410000 */
[-C--:B------:R-:W-:Y:S01]  /*f5c0*/  FMUL.FTZ R48, R48, R153.reuse ;  /* 0x0000009930307220 */ /* 0x080fe20000410000 */
[-C--:B------:R-:W-:Y:S01]  /*f5d0*/  FMUL.FTZ R49, R49, R153.reuse ;  /* 0x0000009931317220 */ /* 0x080fe20000410000 */
[----:B------:R-:W-:Y:S01]  /*f5e0*/  FMUL.FTZ R52, R52, R153 ;  /* 0x0000009934347220 */ /* 0x000fe20000410000 */
[----:B------:R-:W4:Y:S01]  /*f5f0*/  MUFU.TANH R167, R167 ;  /* 0x000000a700a77308 */ /* 0x000f220000002400 */
[----:B-1----:R-:W-:Y:S01]  /*f600*/  FMUL.FTZ R171, R174, UR40 ;  /* 0x00000028aeab7c20 */ /* 0x002fe20008410000 */
[----:B------:R-:W-:Y:S01]  /*f610*/  FMNMX.FTZ R174, R154, R13, !PT ;  /* 0x0000000d9aae7209 */ /* 0x000fe20007810000 */
[-C--:B------:R-:W-:Y:S01]  /*f620*/  FMUL.FTZ R53, R53, R153.reuse ;  /* 0x0000009935357220 */ /* 0x080fe20000410000 */
[-C--:B------:R-:W-:Y:S01]  /*f630*/  FMUL.FTZ R56, R56, R153.reuse ;  /* 0x0000009938387220 */ /* 0x080fe20000410000 */
[-C--:B------:R-:W-:Y:S01]  /*f640*/  FMUL.FTZ R57, R57, R153.reuse ;  /* 0x0000009939397220 */ /* 0x080fe20000410000 */
[----:B------:R-:W-:Y:S01]  /*f650*/  FMNMX.FTZ R174, R155, R174, !PT ;  /* 0x000000ae9bae7209 */ /* 0x000fe20007810000 */
[-C--:B------:R-:W-:Y:S01]  /*f660*/  FMUL.FTZ R60, R60, R153.reuse ;  /* 0x000000993c3c7220 */ /* 0x080fe20000410000 */
[----:B------:R-:W-:Y:S01]  /*f670*/  MUFU.TANH R171, R171 ;  /* 0x000000ab00ab7308 */ /* 0x000fe20000002400 */
[-C--:B------:R-:W-:Y:S01]  /*f680*/  FMUL.FTZ R61, R61, R153.reuse ;  /* 0x000000993d3d7220 */ /* 0x080fe20000410000 */
[----:B---3--:R-:W-:Y:S01]  /*f690*/  FMNMX.FTZ R196, R158, R174, !PT ;  /* 0x000000ae9ec47209 */ /* 0x008fe20007810000 */
[-C--:B------:R-:W-:Y:S01]  /*f6a0*/  FMUL.FTZ R64, R64, R153.reuse ;  /* 0x0000009940407220 */ /* 0x080fe20000410000 */
[-C--:B------:R-:W-:Y:S01]  /*f6b0*/  FMUL.FTZ R65, R65, R153.reuse ;  /* 0x0000009941417220 */ /* 0x080fe20000410000 */
[-C--:B------:R-:W-:Y:S01]  /*f6c0*/  FMUL.FTZ R68, R68, R153.reuse ;  /* 0x0000009944447220 */ /* 0x080fe20000410000 */
[----:B------:R-:W-:Y:S01]  /*f6d0*/  FMNMX.FTZ R196, R159, R196, !PT ;  /* 0x000000c49fc47209 */ /* 0x000fe20007810000 */
[-C--:B------:R-:W-:Y:S01]  /*f6e0*/  FMUL.FTZ R69, R69, R153.reuse ;  /* 0x0000009945457220 */ /* 0x080fe20000410000 */
[----:B------:R1:W-:Y:S01]  /*f6f0*/  MUFU.TANH R174, R175 ;  /* 0x000000af00ae7308 */ /* 0x0003e20000002400 */
[-C--:B------:R-:W-:Y:S01]  /*f700*/  FMUL.FTZ R72, R72, R153.reuse ;  /* 0x0000009948487220 */ /* 0x080fe20000410000 */
[----:B------:R-:W-:Y:S01]  /*f710*/  FMNMX.FTZ R196, R162, R196, !PT ;  /* 0x000000c4a2c47209 */ /* 0x000fe20007810000 */
[-C--:B------:R-:W-:Y:S01]  /*f720*/  FMUL.FTZ R73, R73, R153.reuse ;  /* 0x0000009949497220 */ /* 0x080fe20000410000 */
[-C--:B------:R-:W-:Y:S01]  /*f730*/  FMUL.FTZ R76, R76, R153.reuse ;  /* 0x000000994c4c7220 */ /* 0x080fe20000410000 */
[-C--:B------:R-:W-:Y:S01]  /*f740*/  FMUL.FTZ R77, R77, R153.reuse ;  /* 0x000000994d4d7220 */ /* 0x080fe20000410000 */
[----:B------:R-:W-:Y:S01]  /*f750*/  FMNMX.FTZ R196, R15, R196, !PT ;  /* 0x000000c40fc47209 */ /* 0x000fe20007810000 */
[-C--:B------:R-:W-:Y:S01]  /*f760*/  FMUL.FTZ R80, R80, R153.reuse ;  /* 0x0000009950507220 */ /* 0x080fe20000410000 */
[----:B------:R-:W3:Y:S01]  /*f770*/  MUFU.EX2 R156, R156 ;  /* 0x0000009c009c7308 */ /* 0x000ee20000000800 */
[----:B-1----:R-:W-:Y:S01]  /*f780*/  FMUL.FTZ R175, R178, UR40 ;  /* 0x00000028b2af7c20 */ /* 0x002fe20008410000 */
[----:B--2---:R-:W-:Y:S01]  /*f790*/  FMNMX.FTZ R196, R163, R196, !PT ;  /* 0x000000c4a3c47209 */ /* 0x004fe20007810000 */
[----:B------:R-:W-:Y:S01]  /*f7a0*/  FMUL.FTZ R178, R179, UR40 ;  /* 0x00000028b3b27c20 */ /* 0x000fe20008410000 */
[----:B------:R-:W-:Y:S01]  /*f7b0*/  FMUL.FTZ R179, R182, UR40 ;  /* 0x00000028b6b37c20 */ /* 0x000fe20008410000 */
[----:B------:R-:W-:Y:S01]  /*f7c0*/  FMUL.FTZ R182, R183, UR40 ;  /* 0x00000028b7b67c20 */ /* 0x000fe20008410000 */
[----:B0-----:R-:W-:Y:S01]  /*f7d0*/  FMNMX.FTZ R196, R166, R196, !PT ;  /* 0x000000c4a6c47209 */ /* 0x001fe20007810000 */
[-C--:B------:R-:W-:Y:S01]  /*f7e0*/  FMUL.FTZ R81, R81, R153.reuse ;  /* 0x0000009951517220 */ /* 0x080fe20000410000 */
[----:B------:R-:W0:Y:S01]  /*f7f0*/  MUFU.TANH R175, R175 ;  /* 0x000000af00af7308 */ /* 0x000e220000002400 */
[-C--:B------:R-:W-:Y:S01]  /*f800*/  FMUL.FTZ R84, R84, R153.reuse ;  /* 0x0000009954547220 */ /* 0x080fe20000410000 */
[----:B----4-:R-:W-:Y:S01]  /*f810*/  FMNMX.FTZ R196, R167, R196, !PT ;  /* 0x000000c4a7c47209 */ /* 0x010fe20007810000 */
[-C--:B------:R-:W-:Y:S01]  /*f820*/  FMUL.FTZ R85, R85, R153.reuse ;  /* 0x0000009955557220 */ /* 0x080fe20000410000 */
[-C--:B------:R-:W-:Y:S01]  /*f830*/  FMUL.FTZ R88, R88, R153.reuse ;  /* 0x0000009958587220 */ /* 0x080fe20000410000 */
[-C--:B------:R-:W-:Y:S01]  /*f840*/  FMUL.FTZ R89, R89, R153.reuse ;  /* 0x0000009959597220 */ /* 0x080fe20000410000 */
[----:B------:R-:W-:Y:S01]  /*f850*/  FMNMX.FTZ R196, R170, R196, !PT ;  /* 0x000000c4aac47209 */ /* 0x000fe20007810000 */
[-C--:B------:R-:W-:Y:S01]  /*f860*/  FMUL.FTZ R92, R92, R153.reuse ;  /* 0x000000995c5c7220 */ /* 0x080fe20000410000 */
[----:B------:R-:W1:Y:S01]  /*f870*/  MUFU.TANH R178, R178 ;  /* 0x000000b200b27308 */ /* 0x000e620000002400 */
[----:B---3--:R-:W-:Y:S01]  /*f880*/  FADD.FTZ R3, R156, R3 ;  /* 0x000000039c037221 */ /* 0x008fe20000010000 */
[----:B------:R-:W-:Y:S01]  /*f890*/  FMNMX.FTZ R196, R171, R196, !PT ;  /* 0x000000c4abc47209 */ /* 0x000fe20007810000 */
[-C--:B------:R-:W-:Y:S01]  /*f8a0*/  FMUL.FTZ R93, R93, R153.reuse ;  /* 0x000000995d5d7220 */ /* 0x080fe20000410000 */
[-C--:B------:R-:W-:Y:S01]  /*f8b0*/  FMUL.FTZ R96, R96, R153.reuse ;  /* 0x0000009960607220 */ /* 0x080fe20000410000 */
[-C--:B------:R-:W-:Y:S01]  /*f8c0*/  FMUL.FTZ R97, R97, R153.reuse ;  /* 0x0000009961617220 */ /* 0x080fe20000410000 */
[----:B------:R-:W-:Y:S01]  /*f8d0*/  FMNMX.FTZ R196, R174, R196, !PT ;  /* 0x000000c4aec47209 */ /* 0x000fe20007810000 */
[-C--:B------:R-:W-:Y:S01]  /*f8e0*/  FMUL.FTZ R100, R100, R153.reuse ;  /* 0x0000009964647220 */ /* 0x080fe20000410000 */
[----:B------:R-:W2:Y:S01]  /*f8f0*/  MUFU.TANH R179, R179 ;  /* 0x000000b300b37308 */ /* 0x000ea20000002400 */
[-C--:B------:R-:W-:Y:S01]  /*f900*/  FMUL.FTZ R101, R101, R153.reuse ;  /* 0x0000009965657220 */ /* 0x080fe20000410000 */
[----:B0-----:R-:W-:Y:S01]  /*f910*/  FMNMX.FTZ R196, R175, R196, !PT ;  /* 0x000000c4afc47209 */ /* 0x001fe20007810000 */
[-C--:B------:R-:W-:Y:S01]  /*f920*/  FMUL.FTZ R104, R104, R153.reuse ;  /* 0x0000009968687220 */ /* 0x080fe20000410000 */
[-C--:B------:R-:W-:Y:S01]  /*f930*/  FMUL.FTZ R105, R105, R153.reuse ;  /* 0x0000009969697220 */ /* 0x080fe20000410000 */
[-C--:B------:R-:W-:Y:S01]  /*f940*/  FMUL.FTZ R108, R108, R153.reuse ;  /* 0x000000996c6c7220 */ /* 0x080fe20000410000 */
[-C--:B------:R-:W-:Y:S01]  /*f950*/  FMUL.FTZ R109, R109, R153.reuse ;  /* 0x000000996d6d7220 */ /* 0x080fe20000410000 */
[-C--:B------:R-:W-:Y:S01]  /*f960*/  FMUL.FTZ R112, R112, R153.reuse ;  /* 0x0000009970707220 */ /* 0x080fe20000410000 */
[----:B------:R-:W0:Y:S01]  /*f970*/  MUFU.TANH R182, R182 ;  /* 0x000000b600b67308 */ /* 0x000e220000002400 */
[----:B-1----:R-:W-:Y:S01]  /*f980*/  FMNMX.FTZ R196, R178, R196, !PT ;  /* 0x000000c4b2c47209 */ /* 0x002fe20007810000 */
[-C--:B------:R-:W-:Y:S01]  /*f990*/  FMUL.FTZ R113, R113, R153.reuse ;  /* 0x0000009971717220 */ /* 0x080fe20000410000 */
[-C--:B------:R-:W-:Y:S01]  /*f9a0*/  FMUL.FTZ R116, R116, R153.reuse ;  /* 0x0000009974747220 */ /* 0x080fe20000410000 */
[-C--:B------:R-:W-:Y:S01]  /*f9b0*/  FMUL.FTZ R117, R117, R153.reuse ;  /* 0x0000009975757220 */ /* 0x080fe20000410000 */
[-C--:B------:R-:W-:Y:S01]  /*f9c0*/  FMUL.FTZ R120, R120, R153.reuse ;  /* 0x0000009978787220 */ /* 0x080fe20000410000 */
[-C--:B------:R-:W-:Y:S01]  /*f9d0*/  FMUL.FTZ R121, R121, R153.reuse ;  /* 0x0000009979797220 */ /* 0x080fe20000410000 */
[-C--:B------:R-:W-:Y:S01]  /*f9e0*/  FMUL.FTZ R124, R124, R153.reuse ;  /* 0x000000997c7c7220 */ /* 0x080fe20000410000 */
[----:B------:R-:W1:Y:S01]  /*f9f0*/  MUFU.EX2 R157, R157 ;  /* 0x0000009d009d7308 */ /* 0x000e620000000800 */
[----:B--2---:R-:W-:Y:S01]  /*fa00*/  FMNMX.FTZ R196, R179, R196, !PT ;  /* 0x000000c4b3c47209 */ /* 0x004fe20007810000 */
[-C--:B------:R-:W-:Y:S01]  /*fa10*/  FMUL.FTZ R125, R125, R153.reuse ;  /* 0x000000997d7d7220 */ /* 0x080fe20000410000 */
[-C--:B------:R-:W-:Y:S01]  /*fa20*/  FMUL.FTZ R128, R128, R153.reuse ;  /* 0x0000009980807220 */ /* 0x080fe20000410000 */
[-C--:B------:R-:W-:Y:S01]  /*fa30*/  FMUL.FTZ R129, R129, R153.reuse ;  /* 0x0000009981817220 */ /* 0x080fe20000410000 */
[-C--:B------:R-:W-:Y:S01]  /*fa40*/  FMUL.FTZ R132, R132, R153.reuse ;  /* 0x0000009984847220 */ /* 0x080fe20000410000 */
[-C--:B------:R-:W-:Y:S01]  /*fa50*/  FMUL.FTZ R133, R133, R153.reuse ;  /* 0x0000009985857220 */ /* 0x080fe20000410000 */
[-C--:B------:R-:W-:Y:S01]  /*fa60*/  FMUL.FTZ R136, R136, R153.reuse ;  /* 0x0000009988887220 */ /* 0x080fe20000410000 */
[----:B------:R-:W2:Y:S01]  /*fa70*/  MUFU.EX2 R160, R160 ;  /* 0x000000a000a07308 */ /* 0x000ea20000000800 */
[----:B0-----:R-:W-:Y:S01]  /*fa80*/  FMNMX.FTZ R196, R182, R196, !PT ;  /* 0x000000c4b6c47209 */ /* 0x001fe20007810000 */
[-C--:B------:R-:W-:Y:S01]  /*fa90*/  FMUL.FTZ R137, R137, R153.reuse ;  /* 0x0000009989897220 */ /* 0x080fe20000410000 */
[-C--:B------:R-:W-:Y:S01]  /*faa0*/  FMUL.FTZ R140, R140, R153.reuse ;  /* 0x000000998c8c7220 */ /* 0x080fe20000410000 */
[-C--:B------:R-:W-:Y:S01]  /*fab0*/  FMUL.FTZ R141, R141, R153.reuse ;  /* 0x000000998d8d7220 */ /* 0x080fe20000410000 */
[-C--:B------:R-:W-:Y:S01]  /*fac0*/  FMUL.FTZ R144, R144, R153.reuse ;  /* 0x0000009990907220 */ /* 0x080fe20000410000 */
[----:B------:R-:W0:Y:S01]  /*fad0*/  SHFL.BFLY PT, R183, R196, 0x2, 0x1f ;  /* 0x0c401f00c4b77f89 */ /* 0x000e2200000e0000 */
[-C--:B------:R-:W-:Y:S01]  /*fae0*/  FMUL.FTZ R145, R145, R153.reuse ;  /* 0x0000009991917220 */ /* 0x080fe20000410000 */
[----:B------:R-:W3:Y:S01]  /*faf0*/  MUFU.EX2 R161, R161 ;  /* 0x000000a100a17308 */ /* 0x000ee20000000800 */
[----:B-1----:R-:W-:Y:S01]  /*fb00*/  FADD.FTZ R3, R157, R3 ;  /* 0x000000039d037221 */ /* 0x002fe20000010000 */
[-C--:B------:R-:W-:Y:S01]  /*fb10*/  FMUL.FTZ R148, R148, R153.reuse ;  /* 0x0000009994947220 */ /* 0x080fe20000410000 */
[----:B------:R-:W-:-:S05]  /*fb20*/  FMUL.FTZ R149, R149, R153 ;  /* 0x0000009995957220 */ /* 0x000fca0000410000 */
[----:B------:R-:W1:Y:S01]  /*fb30*/  MUFU.EX2 R164, R164 ;  /* 0x000000a400a47308 */ /* 0x000e620000000800 */
[----:B--2---:R-:W-:-:S07]  /*fb40*/  FADD.FTZ R3, R160, R3 ;  /* 0x00000003a0037221 */ /* 0x004fce0000010000 */
[----:B------:R-:W2:Y:S01]  /*fb50*/  MUFU.EX2 R165, R165 ;  /* 0x000000a500a57308 */ /* 0x000ea20000000800 */
[----:B---3--:R-:W-:Y:S01]  /*fb60*/  FADD.FTZ R3, R161, R3 ;  /* 0x00000003a1037221 */ /* 0x008fe20000010000 */
[----:B0-----:R-:W-:-:S06]  /*fb70*/  FMNMX.FTZ R196, R196, R183, !PT ;  /* 0x000000b7c4c47209 */ /* 0x001fcc0007810000 */
[----:B------:R-:W0:Y:S01]  /*fb80*/  MUFU.EX2 R183, R168 ;  /* 0x000000a800b77308 */ /* 0x000e220000000800 */
[----:B-1----:R-:W-:Y:S01]  /*fb90*/  FADD.FTZ R3, R164, R3 ;  /* 0x00000003a4037221 */ /* 0x002fe20000010000 */
[----:B------:R-:W1:Y:S06]  /*fba0*/  SHFL.BFLY PT, R197, R196, 0x1, 0x1f ;  /* 0x0c201f00c4c57f89 */ /* 0x000e6c00000e0000 */
[----:B------:R-:W3:Y:S01]  /*fbb0*/  MUFU.EX2 R169, R169 ;  /* 0x000000a900a97308 */ /* 0x000ee20000000800 */
[----:B--2---:R-:W-:-:S07]  /*fbc0*/  FADD.FTZ R3, R165, R3 ;  /* 0x00000003a5037221 */ /* 0x004fce0000010000 */
[----:B------:R-:W2:Y:S01]  /*fbd0*/  MUFU.EX2 R172, R172 ;  /* 0x000000ac00ac7308 */ /* 0x000ea20000000800 */
[----:B0-----:R-:W-:-:S07]  /*fbe0*/  FADD.FTZ R3, R183, R3 ;  /* 0x00000003b7037221 */ /* 0x001fce0000010000 */
[----:B------:R-:W0:Y:S01]  /*fbf0*/  MUFU.EX2 R173, R173 ;  /* 0x000000ad00ad7308 */ /* 0x000e220000000800 */
[----:B---3--:R-:W-:Y:S01]  /*fc00*/  FADD.FTZ R3, R169, R3 ;  /* 0x00000003a9037221 */ /* 0x008fe20000010000 */
[----:B-1----:R-:W-:-:S05]  /*fc10*/  FMNMX.FTZ R168, R196, R197, !PT ;  /* 0x000000c5c4a87209 */ /* 0x002fca0007810000 */
[----:B------:R-:W-:Y:S01]  /*fc20*/  FADD.FTZ R13, -R168, R13 ;  /* 0x0000000da80d7221 */ /* 0x000fe20000010100 */
[----:B------:R-:W1:Y:S01]  /*fc30*/  MUFU.EX2 R176, R176 ;  /* 0x000000b000b07308 */ /* 0x000e620000000800 */
[----:B--2---:R-:W-:Y:S02]  /*fc40*/  FADD.FTZ R3, R172, R3 ;  /* 0x00000003ac037221 */ /* 0x004fe40000010000 */
[----:B------:R-:W-:-:S05]  /*fc50*/  FMUL.FTZ R13, R13, R20 ;  /* 0x000000140d0d7220 */ /* 0x000fca0000410000 */
[----:B------:R-:W2:Y:S01]  /*fc60*/  MUFU.EX2 R177, R177 ;  /* 0x000000b100b17308 */ /* 0x000ea20000000800 */
[----:B0-----:R-:W-:-:S07]  /*fc70*/  FADD.FTZ R3, R173, R3 ;  /* 0x00000003ad037221 */ /* 0x001fce0000010000 */
[----:B------:R-:W0:Y:S01]  /*fc80*/  MUFU.EX2 R13, R13 ;  /* 0x0000000d000d7308 */ /* 0x000e220000000800 */
[----:B-1----:R-:W-:-:S07]  /*fc90*/  FADD.FTZ R3, R176, R3 ;  /* 0x00000003b0037221 */ /* 0x002fce0000010000 */
[----:B------:R-:W1:Y:S01]  /*fca0*/  MUFU.EX2 R180, R180 ;  /* 0x000000b400b47308 */ /* 0x000e620000000800 */
[----:B--2---:R-:W-:Y:S01]  /*fcb0*/  FADD.FTZ R3, R177, R3 ;  /* 0x00000003b1037221 */ /* 0x004fe20000010000 */
        /* <DEDUP_REMOVED lines=10> */
[-C--:B0-----:R-:W-:Y:S01]  /*fd60*/  FMUL.FTZ R14, R168, R20.reuse ;  /* 0x00000014a80e7220 */ /* 0x081fe20000410000 */
[-C--:B------:R-:W-:Y:S01]  /*fd70*/  FMUL.FTZ R42, R42, R13.reuse ;  /* 0x0000000d2a2a7220 */ /* 0x080fe20000410000 */
[-C--:B------:R-:W-:Y:S01]  /*fd80*/  FMUL.FTZ R43, R43, R13.reuse ;  /* 0x0000000d2b2b7220 */ /* 0x080fe20000410000 */
[----:B------:R-:W-:Y:S01]  /*fd90*/  FMUL.FTZ R46, R46, R13 ;  /* 0x0000000d2e2e7220 */ /* 0x000fe20000410000 */
        /* <DEDUP_REMOVED lines=17> */
[----:B------:R-:W-:-:S02]  /*feb0*/  IMAD R14, R17, 0x1000, R213 ;  /* 0x00001000110e7824 */ /* 0x000fc400078e02d5 */
[-C--:B------:R-:W-:Y:S01]  /*fec0*/  FMUL.FTZ R47, R47, R13.reuse ;  /* 0x0000000d2f2f7220 */ /* 0x080fe20000410000 */
[-C--:B------:R-:W-:Y:S01]  /*fed0*/  FMUL.FTZ R50, R50, R13.reuse ;  /* 0x0000000d32327220 */ /* 0x080fe20000410000 */
[-C--:B------:R-:W-:Y:S01]  /*fee0*/  FMUL.FTZ R51, R51, R13.reuse ;  /* 0x0000000d33337220 */ /* 0x080fe20000410000 */
[----:B------:R1:W-:Y:S01]  /*fef0*/  MUFU.EX2 R181, R154 ;  /* 0x0000009a00b57308 */ /* 0x0003e20000000800 */
[----:B------:R-:W-:Y:S01]  /*ff00*/  R2UR UR6, R14 ;  /* 0x000000000e0672ca */ /* 0x000fe200000e0000 */
[-C--:B------:R-:W-:Y:S01]  /*ff10*/  FMUL.FTZ R54, R54, R13.reuse ;  /* 0x0000000d36367220 */ /* 0x080fe20000410000 */
[-C--:B------:R-:W-:Y:S01]  /*ff20*/  FMUL.FTZ R55, R55, R13.reuse ;  /* 0x0000000d37377220 */ /* 0x080fe20000410000 */
[-C--:B------:R-:W-:Y:S01]  /*ff30*/  FMUL.FTZ R58, R58, R13.reuse ;  /* 0x0000000d3a3a7220 */ /* 0x080fe20000410000 */
[-C--:B------:R-:W-:Y:S01]  /*ff40*/  FMUL.FTZ R59, R59, R13.reuse ;  /* 0x0000000d3b3b7220 */ /* 0x080fe20000410000 */
[-C--:B------:R-:W-:Y:S01]  /*ff50*/  FMUL.FTZ R62, R62, R13.reuse ;  /* 0x0000000d3e3e7220 */ /* 0x080fe20000410000 */
[-C--:B------:R-:W-:Y:S01]  /*ff60*/  FMUL.FTZ R63, R63, R13.reuse ;  /* 0x0000000d3f3f7220 */ /* 0x080fe20000410000 */
[----:B------:R-:W2:Y:S01]  /*ff70*/  MUFU.EX2 R163, R200 ;  /* 0x000000c800a37308 */ /* 0x000ea20000000800 */
[----:B-1----:R-:W-:Y:S01]  /*ff80*/  F2FP.BF16.F32.PACK_AB R154, R157, R156 ;  /* 0x0000009c9d9a723e */ /* 0x002fe200000010ff */
[----:B0-----:R-:W-:Y:S01]  /*ff90*/  FADD.FTZ R3, R166, R3 ;  /* 0x00000003a6037221 */ /* 0x001fe20000010000 */
[----:B------:R-:W-:Y:S01]  /*ffa0*/  F2FP.BF16.F32.PACK_AB R156, R161, R160 ;  /* 0x000000a0a19c723e */ /* 0x000fe200000010ff */
[----:B------:R-:W-:Y:S01]  /*ffb0*/  FMUL.FTZ R66, R66, R13 ;  /* 0x0000000d42427220 */ /* 0x000fe20000410000 */
[----:B------:R-:W-:Y:S01]  /*ffc0*/  F2FP.BF16.F32.PACK_AB R160, R169, R183 ;  /* 0x000000b7a9a0723e */ /* 0x000fe200000010ff */
[-C--:B------:R-:W-:Y:S01]  /*ffd0*/  FMUL.FTZ R67, R67, R13.reuse ;  /* 0x0000000d43437220 */ /* 0x080fe20000410000 */
[----:B------:R-:W-:Y:S01]  /*ffe0*/  F2FP.BF16.F32.PACK_AB R166, R166, R180 ;  /* 0x000000b4a6a6723e */ /* 0x000fe200000010ff */
        /* <DEDUP_REMOVED lines=40> */
[----:B------:R-:W2:Y:S01]  /*10270*/  MUFU.EX2 R179, R221 ;  /* 0x000000dd00b37308 */ /* 0x000ea20000000800 */
[----:B0-----:R-:W-:-:S02]  /*10280*/  IMAD.MOV.U32 R15, RZ, RZ, 0x40000040 ;  /* 0x40000040ff0f7424 */ /* 0x001fc400078e00ff */
[-C--:B------:R-:W-:Y:S01]  /*10290*/  FMUL.FTZ R135, R135, R13.reuse ;  /* 0x0000000d87877220 */ /* 0x080fe20000410000 */
[-C--:B------:R-:W-:Y:S01]  /*102a0*/  FMUL.FTZ R138, R138, R13.reuse ;  /* 0x0000000d8a8a7220 */ /* 0x080fe20000410000 */
[-C--:B------:R-:W-:Y:S01]  /*102b0*/  FMUL.FTZ R139, R139, R13.reuse ;  /* 0x0000000d8b8b7220 */ /* 0x080fe20000410000 */
[-C--:B------:R-:W-:Y:S01]  /*102c0*/  FMUL.FTZ R142, R142, R13.reuse ;  /* 0x0000000d8e8e7220 */ /* 0x080fe20000410000 */
[----:B------:R-:W-:Y:S01]  /*102d0*/  R2UR UR7, R15 ;  /* 0x000000000f0772ca */ /* 0x000fe200000e0000 */
[----:B------:R-:W-:Y:S01]  /*102e0*/  FMUL.FTZ R143, R143, R13 ;  /* 0x0000000d8f8f7220 */ /* 0x000fe20000410000 */
[----:B------:R0:W-:Y:S01]  /*102f0*/  MUFU.EX2 R199, R162 ;  /* 0x000000a200c77308 */ /* 0x0001e20000000800 */
[----:B-1----:R-:W-:Y:S01]  /*10300*/  F2FP.BF16.F32.PACK_AB R157, R178, R175 ;  /* 0x000000afb29d723e */ /* 0x002fe200000010ff */
[-C--:B------:R-:W-:Y:S01]  /*10310*/  FMUL.FTZ R146, R146, R13.reuse ;  /* 0x0000000d92927220 */ /* 0x080fe20000410000 */
[-C--:B------:R-:W-:Y:S01]  /*10320*/  FMUL.FTZ R147, R147, R13.reuse ;  /* 0x0000000d93937220 */ /* 0x080fe20000410000 */
[-C--:B------:R-:W-:Y:S01]  /*10330*/  FMUL.FTZ R150, R150, R13.reuse ;  /* 0x0000000d96967220 */ /* 0x080fe20000410000 */
[----:B------:R-:W-:Y:S01]  /*10340*/  FMUL.FTZ R151, R151, R13 ;  /* 0x0000000d97977220 */ /* 0x000fe20000410000 */
[----:B------:R-:W-:-:S02]  /*10350*/  IMAD.MOV.U32 R15, RZ, RZ, 0x40000040 ;  /* 0x40000040ff0f7424 */ /* 0x000fc400078e00ff */
[----:B------:R-:W-:Y:S01]  /*10360*/  FADD.FTZ R10, R170, R10 ;  /* 0x0000000aaa0a7221 */ /* 0x000fe20000010000 */
[----:B------:R1:W-:Y:S01]  /*10370*/  MUFU.EX2 R182, R158 ;  /* 0x0000009e00b67308 */ /* 0x0003e20000000800 */
[----:B0-----:R-:W-:Y:S02]  /*10380*/  F2FP.BF16.F32.PACK_AB R162, R173, R172 ;  /* 0x000000acada2723e */ /* 0x001fe400000010ff */
[----:B------:R-:W-:-:S04]  /*10390*/  FADD.FTZ R10, R171, R10 ;  /* 0x0000000aab0a7221 */ /* 0x000fc80000010000 */
[----:B------:R-:W-:Y:S01]  /*103a0*/  FADD.FTZ R10, R174, R10 ;  /* 0x0000000aae0a7221 */ /* 0x000fe20000010000 */
[----:B------:R-:W0:Y:S01]  /*103b0*/  MUFU.EX2 R196, R196 ;  /* 0x000000c400c47308 */ /* 0x000e220000000800 */
[----:B-1----:R-:W-:Y:S02]  /*103c0*/  F2FP.BF16.F32.PACK_AB R158, R165, R164 ;  /* 0x000000a4a59e723e */ /* 0x002fe400000010ff */
[----:B------:R-:W-:Y:S01]  /*103d0*/  F2FP.BF16.F32.PACK_AB R164, R177, R176 ;  /* 0x000000b0b1a4723e */ /* 0x000fe200000010ff */
[----:B------:R-:W-:-:S04]  /*103e0*/  FADD.FTZ R10, R175, R10 ;  /* 0x0000000aaf0a7221 */ /* 0x000fc80000010000 */
[----:B------:R-:W1:Y:S01]  /*103f0*/  MUFU.EX2 R197, R197 ;  /* 0x000000c500c57308 */ /* 0x000e620000000800 */
[----:B------:R-:W-:-:S04]  /*10400*/  FADD.FTZ R10, R178, R10 ;  /* 0x0000000ab20a7221 */ /* 0x000fc80000010000 */
[----:B--2---:R-:W-:-:S03]  /*10410*/  FADD.FTZ R10, R179, R10 ;  /* 0x0000000ab30a7221 */ /* 0x004fc60000010000 */
[----:B------:R-:W2:Y:S01]  /*10420*/  MUFU.EX2 R169, R167 ;  /* 0x000000a700a97308 */ /* 0x000ea20000000800 */
[----:B0-----:R-:W-:Y:S01]  /*10430*/  F2FP.BF16.F32.PACK_AB R161, R196, R182 ;  /* 0x000000b6c4a1723e */ /* 0x001fe200000010ff */
[----:B------:R-:W-:-:S04]  /*10440*/  FADD.FTZ R10, R181, R10 ;  /* 0x0000000ab50a7221 */ /* 0x000fc80000010000 */
[----:B------:R-:W-:Y:S02]  /*10450*/  FADD.FTZ R10, R182, R10 ;  /* 0x0000000ab60a7221 */ /* 0x000fe40000010000 */
[----:B------:R-:W0:Y:S01]  /*10460*/  MUFU.EX2 R198, R198 ;  /* 0x000000c600c67308 */ /* 0x000e220000000800 */
[----:B-1----:R-:W-:Y:S01]  /*10470*/  F2FP.BF16.F32.PACK_AB R163, R199, R197 ;  /* 0x000000c5c7a3723e */ /* 0x002fe200000010ff */
[----:B------:R-:W-:-:S04]  /*10480*/  FADD.FTZ R10, R196, R10 ;  /* 0x0000000ac40a7221 */ /* 0x000fc80000010000 */
[----:B------:R-:W-:Y:S02]  /*10490*/  FADD.FTZ R10, R197, R10 ;  /* 0x0000000ac50a7221 */ /* 0x000fe40000010000 */
[----:B------:R1:W3:Y:S02]  /*104a0*/  MUFU.EX2 R172, R155 ;  /* 0x0000009b00ac7308 */ /* 0x0002e40000000800 */
[----:B------:R-:W-:-:S04]  /*104b0*/  FADD.FTZ R10, R199, R10 ;  /* 0x0000000ac70a7221 */ /* 0x000fc80000010000 */
[----:B--2---:R-:W-:Y:S02]  /*104c0*/  FADD.FTZ R10, R169, R10 ;  /* 0x0000000aa90a7221 */ /* 0x004fe40000010000 */
[----:B------:R2:W4:Y:S01]  /*104d0*/  MUFU.EX2 R173, R159 ;  /* 0x0000009f00ad7308 */ /* 0x0005220000000800 */
[----:B-1----:R-:W-:Y:S01]  /*104e0*/  F2FP.BF16.F32.PACK_AB R155, R174, R171 ;  /* 0x000000abae9b723e */ /* 0x002fe200000010ff */
[----:B------:R-:W-:Y:S01]  /*104f0*/  BAR.SYNC.DEFER_BLOCKING 0xf, 0x100 ;  /* 0x03c4000000007b1d */ /* 0x000fe20000010000 */
[C---:B0-----:R-:W-:Y:S01]  /*10500*/  F2FP.BF16.F32.PACK_AB R165, R198.reuse, R169 ;  /* 0x000000a9c6a5723e */ /* 0x041fe200000010ff */
[----:B------:R-:W-:Y:S01]  /*10510*/  FADD.FTZ R10, R198, R10 ;  /* 0x0000000ac60a7221 */ /* 0x000fe20000010000 */
[----:B--2---:R-:W-:-:S03]  /*10520*/  F2FP.BF16.F32.PACK_AB R159, R181, R179 ;  /* 0x000000b3b59f723e */ /* 0x004fc600000010ff */
[----:B---3--:R-:W-:Y:S01]  /*10530*/  FADD.FTZ R10, R172, R10 ;  /* 0x0000000aac0a7221 */ /* 0x008fe20000010000 */
[----:B----4-:R-:W-:-:S03]  /*10540*/  F2FP.BF16.F32.PACK_AB R167, R173, R172 ;  /* 0x000000acada7723e */ /* 0x010fc600000010ff */
[----:B------:R-:W-:Y:S01]  /*10550*/  FADD.FTZ R10, R173, R10 ;  /* 0x0000000aad0a7221 */ /* 0x000fe20000010000 */
[----:B------:R0:W-:Y:S04]  /*10560*/  STSM.16.M88.4 [R225+0x36400], R152 ;  /* 0x03640098e1007844 */ /* 0x0001e80000000200 */
[----:B------:R1:W-:Y:S04]  /*10570*/  STSM.16.M88.4 [R228], R156 ;  /* 0x0000009ce4007844 */ /* 0x0003e80000000200 */
[----:B------:R1:W-:Y:S04]  /*10580*/  STSM.16.M88.4 [R226], R160 ;  /* 0x000000a0e2007844 */ /* 0x0003e80000000200 */
[----:B------:R1:W-:Y:S01]  /*10590*/  STSM.16.M88.4 [R227], R164 ;  /* 0x000000a4e3007844 */ /* 0x0003e20000000200 */
[----:B------:R-:W-:-:S06]  /*105a0*/  WARPGROUP.ARRIVE ;  /* 0x00000000000079c5 */ /* 0x000fcc0000000000 */
[----:B------:R-:W-:Y:S03]  /*105b0*/  HGMMA.64x256x16.F32.BF16 R24, R152, gdesc[UR4].tnspB, R24, gsb0 ;  /* 0x43e0000498187df0 */ /* 0x000fe60008001818 */
[----:B------:R-:W-:Y:S02]  /*105c0*/  WARPGROUP.DEPBAR.LE gsb0, 0x0 ;  /* 0x00008000000079c5 */ /* 0x000fe40000010000 */
[----:B0-----:R-:W-:Y:S01]  /*105d0*/  VIADD R152, R14, 0x80 ;  /* 0x000000800e987836 */ /* 0x001fe20000000000 */
[----:B------:R-:W-:Y:S01]  /*105e0*/  WARPGROUP.ARRIVE ;  /* 0x00000000000079c5 */ /* 0x000fe20000000000 */
[----:B------:R-:W-:-:S03]  /*105f0*/  IMAD.MOV.U32 R153, RZ, RZ, 0x40000040 ;  /* 0x40000040ff997424 */ /* 0x000fc600078e00ff */
[----:B------:R-:W-:Y:S01]  /*10600*/  R2UR UR6, R152 ;  /* 0x00000000980672ca */ /* 0x000fe200000e0000 */
[C---:B------:R-:W-:Y:S01]  /*10610*/  VIADD R152, R14.reuse, 0x100 ;  /* 0x000001000e987836 */ /* 0x040fe20000000000 */
[----:B------:R-:W-:Y:S01]  /*10620*/  R2UR UR7, R153 ;  /* 0x00000000990772ca */ /* 0x000fe200000e0000 */
[----:B------:R-:W-:Y:S02]  /*10630*/  IMAD.MOV.U32 R153, RZ, RZ, 0x40000040 ;  /* 0x40000040ff997424 */ /* 0x000fe400078e00ff */
[----:B------:R-:W-:-:S13]  /*10640*/  VIADD R14, R14, 0x180 ;  /* 0x000001800e0e7836 */ /* 0x000fda0000000000 */
        /* <DEDUP_REMOVED lines=24> */
.L_x_4567:
[----:B------:R-:W-:Y:S02]  /*107d0*/  VIADD R12, R12, 0x38860 ;  /* 0x000388600c0c7836 */ /* 0x000fe40000000000 */
[----:B------:R-:W-:Y:S02]  /*107e0*/  IMAD.MOV.U32 R13, RZ, RZ, R168 ;  /* 0x000000ffff0d7224 */ /* 0x000fe400078e00a8 */
[----:B------:R-:W-:Y:S01]  /*107f0*/  IMAD.MOV.U32 R15, RZ, RZ, R21 ;  /* 0x000000ffff0f7224 */ /* 0x000fe200078e0015 */
[----:B------:R-:W-:Y:S01]  /*10800*/  PRMT R12, R190, 0x654, R12 ;  /* 0x00000654be0c7816 */ /* 0x000fe2000000000c */
[----:B------:R-:W-:-:S03]  /*10810*/  IMAD.MOV.U32 R14, RZ, RZ, R17 ;  /* 0x000000ffff0e7224 */ /* 0x000fc600078e0011 */
[----:B------:R0:W-:Y:S01]  /*10820*/  SYNCS.ARRIVE.TRANS64.RED.A1T0 RZ, [R12+URZ], RZ ;  /* 0x000000ff0cff79a7 */ /* 0x0001e2000810043f */
[----:B------:R-:W-:Y:S05]  /*10830*/  @P1 BRA `(.L_x_4568) ;  /* 0xffffffc800401947 */ /* 0x000fea000383ffff */
.L_x_4555:
[----:B------:R-:W-:Y:S05]  /*10840*/  BSYNC B0 ;  /* 0x0000000000007941 */ /* 0x000fea0003800000 */
.L_x_4554:
[----:B0-----:R-:W2:Y:S01]  /*10850*/  LDL.LU R12, [R1+0x4c] ;  /* 0x00004c00010c7983 */ /* 0x001ea20000300800 */
[----:B------:R-:W-:Y:S02]  /*10860*/  IMAD.MOV.U32 R155, RZ, RZ, -0x800000 ;  /* 0xff800000ff9b7424 */ /* 0x000fe400078e00ff */
[----:B------:R-:W-:Y:S01]  /*10870*/  IMAD.MOV.U32 R154, RZ, RZ, -0x800000 ;  /* 0xff800000ff9a7424 */ /* 0x000fe200078e00ff */
[----:B------:R-:W0:Y:S02]  /*10880*/  SHFL.BFLY PT, R0, R3, 0x2, 0x1f ;  /* 0x0c401f0003007f89 */ /* 0x000e2400000e0000 */
[----:B0-----:R-:W-:-:S05]  /*10890*/  FADD.FTZ R0, R0, R3 ;  /* 0x0000000300007221 */ /* 0x001fca0000010000 */
[----:B------:R-:W0:Y:S02]  /*108a0*/  SHFL.BFLY PT, R3, R0, 0x1, 0x1f ;  /* 0x0c201f0000037f89 */ /* 0x000e2400000e0000 */
[----:B0-----:R-:W-:Y:S01]  /*108b0*/  FADD.FTZ R0, R0, R3 ;  /* 0x0000000300007221 */ /* 0x001fe20000010000 */
[----:B------:R-:W-:Y:S01]  /*108c0*/  IMAD.MOV.U32 R3, RZ, RZ, RZ ;  /* 0x000000ffff037224 */ /* 0x000fe200078e00ff */
[----:B------:R-:W-:Y:S08]  /*108d0*/  BAR.ARV 0x8, 0x100 ;  /* 0x0204000000007b1d */ /* 0x000ff00000002000 */
[----:B------:R-:W-:Y:S01]  /*108e0*/  BAR.SYNC.DEFER_BLOCKING 0xf, 0x100 ;  /* 0x03c4000000007b1d */ /* 0x000fe20000010000 */
[----:B------:R-:W-:-:S13]  /*108f0*/  FSETP.NE.FTZ.AND P0, PT, R0, RZ, PT ;  /* 0x000000ff0000720b */ /* 0x000fda0003f15000 */
[----:B------:R-:W0:Y:S01]  /*10900*/  @P0 MUFU.RCP R3, R0 ;  /* 0x0000000000030308 */ /* 0x000e220000001000 */
[----:B------:R-:W-:-:S07]  /*10910*/  @P0 FMUL.FTZ R4, R20, 0.69314718246459960938 ;  /* 0x3f31721814040820 */ /* 0x000fce0000410000 */
[----:B------:R-:W1:Y:S01]  /*10920*/  @P0 MUFU.LG2 R0, R0 ;  /* 0x0000000000000308 */ /* 0x000e620000000c00 */
        /* <DEDUP_REMOVED lines=8> */
[----:B-1----:R-:W-:Y:S01]  /*109b0*/  @P0 FMUL.FTZ R0, R0, 0.69314718246459960938 ;  /* 0x3f31721800000820 */ /* 0x002fe20000410000 */
[-C--:B------:R-:W-:Y:S01]  /*109c0*/  FMUL.FTZ R40, R40, R3.reuse ;  /* 0x0000000328287220 */ /* 0x080fe20000410000 */
[-C--:B------:R-:W-:Y:S01]  /*109d0*/  FMUL.FTZ R41, R41, R3.reuse ;  /* 0x0000000329297220 */ /* 0x080fe20000410000 */
[----:B------:R-:W-:Y:S01]  /*109e0*/  FMUL.FTZ R44, R44, R3 ;  /* 0x000000032c2c7220 */ /* 0x000fe20000410000 */
[----:B------:R-:W-:Y:S01]  /*109f0*/  @P0 FFMA.FTZ R155, R4, R21, R0 ;  /* 0x00000015049b0223 */ /* 0x000fe20000010000 */
[-C--:B------:R-:W-:Y:S01]  /*10a00*/  FMUL.FTZ R45, R45, R3.reuse ;  /* 0x000000032d2d7220 */ /* 0x080fe20000410000 */
[----:B------:R-:W0:Y:S01]  /*10a10*/  SHFL.BFLY PT, R0, R10, 0x2, 0x1f ;  /* 0x0c401f000a007f89 */ /* 0x000e2200000e0000 */
        /* <DEDUP_REMOVED lines=23> */
[----:B0-----:R-:W-:Y:S01]  /*10b90*/  FADD.FTZ R0, R0, R10 ;  /* 0x0000000a00007221 */ /* 0x001fe20000010000 */
[-C--:B------:R-:W-:Y:S01]  /*10ba0*/  FMUL.FTZ R93, R93, R3.reuse ;  /* 0x000000035d5d7220 */ /* 0x080fe20000410000 */
[-C--:B------:R-:W-:Y:S01]  /*10bb0*/  FMUL.FTZ R96, R96, R3.reuse ;  /* 0x0000000360607220 */ /* 0x080fe20000410000 */
[-C--:B------:R-:W-:Y:S01]  /*10bc0*/  FMUL.FTZ R97, R97, R3.reuse ;  /* 0x0000000361617220 */ /* 0x080fe20000410000 */
        /* <DEDUP_REMOVED lines=25> */
[----:B0-----:R-:W-:Y:S01]  /*10d60*/  FADD.FTZ R4, R0, R4 ;  /* 0x0000000400047221 */ /* 0x001fe20000010000 */
[----:B------:R-:W-:-:S02]  /*10d70*/  IMAD.MOV.U32 R0, RZ, RZ, RZ ;  /* 0x000000ffff007224 */ /* 0x000fc400078e00ff */
[-C--:B------:R-:W-:Y:S01]  /*10d80*/  FMUL.FTZ R148, R148, R3.reuse ;  /* 0x0000000394947220 */ /* 0x080fe20000410000 */
[----:B------:R-:W-:Y:S01]  /*10d90*/  FMUL.FTZ R149, R149, R3 ;  /* 0x0000000395957220 */ /* 0x000fe20000410000 */
        /* <DEDUP_REMOVED lines=78> */
[----:B------:R-:W-:Y:S06]  /*11280*/  BAR.ARV 0xe, 0x100 ;  /* 0x0384000000007b1d */ /* 0x000fec0000002000 */
[----:B------:R-:W-:-:S02]  /*11290*/  PLOP3.LUT P0, PT, PT, PT, PT, 0x8, 0x0 ;  /* 0x000000000000781c */ /* 0x000fc40003f0e170 */
[----:B------:R-:W-:Y:S02]  /*112a0*/  LOP3.LUT R185, R185, R0, RZ, 0x3c, !PT ;  /* 0x00000000b9b97212 */ /* 0x000fe400078e3cff */
[----:B------:R-:W-:Y:S01]  /*112b0*/  SEL R17, R17, RZ, P1 ;  /* 0x000000ff11117207 */ /* 0x000fe20000800000 */
[----:B--2---:R-:W-:-:S05]  /*112c0*/  VIADD R12, R12, 0x1 ;  /* 0x000000010c0c7836 */ /* 0x004fca0000000000 */
[----:B------:R2:W-:Y:S03]  /*112d0*/  STL [R1+0x4c], R12 ;  /* 0x00004c0c01007387 */ /* 0x0005e60000100800 */
.L_x_4504:
[----:B------:R-:W-:Y:S05]  /*112e0*/  BSYNC B7 ;  /* 0x0000000000077941 */ /* 0x000fea0003800000 */
.L_x_4500:
[----:B------:R-:W3:Y:S08]  /*112f0*/  S2UR UR4, SR_CgaCtaId ;  /* 0x00000000000479c3 */ /* 0x000ef00000008800 */
[----:B------:R-:W-:Y:S01]  /*11300*/  BAR.SYNC.DEFER_BLOCKING 0x5, 0x180 ;  /* 0x0146000000007b1d */ /* 0x000fe20000010000 */
[----:B------:R-:W-:-:S05]  /*11310*/  MOV R2, 0x400 ;  /* 0x0000040000027802 */ /* 0x000fca0000000f00 */
[----:B------:R-:W-:Y:S01]  /*11320*/  BSSY B0, `(.L_x_4569) ;  /* 0x00004f7000007945 */ /* 0x000fe20003800000 */
[----:B---3--:R-:W-:-:S05]  /*11330*/  IMAD.U32 R190, RZ, RZ, UR4 ;  /* 0x00000004ffbe7e24 */ /* 0x008fca000f8e00ff */
[----:B------:R-:W-:-:S05]  /*11340*/  LEA R2, R190, R2, 0x18 ;  /* 0x00000002be027211 */ /* 0x000fca00078ec0ff */
[----:B-----5:R3:W4:Y:S01]  /*11350*/  LDS.128 R84, [R2+0x388d0] ;  /* 0x0388d00002547984 */ /* 0x0207220000000c00 */
[----:B------:R-:W-:Y:S06]  /*11360*/  BAR.ARV 0x4, 0x180 ;  /* 0x0106000000007b1d */ /* 0x000fec0000002000 */
[----:B------:R-:W-:Y:S05]  /*11370*/  @P0 BRA `(.L_x_4570) ;  /* 0x0000003c00b00947 */ /* 0x000fea0003800000 */
[----:B------:R-:W3:Y:S01]  /*11380*/  LDL R3, [R1+0x68] ;  /* 0x0000680001037983 */ /* 0x000ee20000100800 */
[----:B------:R-:W4:Y:S01]  /*11390*/  S2R R0, SR_SWINHI ;  /* 0x0000000000007919 */ /* 0x000f220000002f00 */
[----:B------:R-:W-:Y:S01]  /*113a0*/  F2FP.BF16.F32.PACK_AB R10, R29, R28 ;  /* 0x0000001c1d0a723e */ /* 0x000fe200000010ff */
[----:B------:R-:W-:Y:S01]  /*113b0*/  ULDC.64 UR6, c[0x0][0xd00] ;  /* 0x0003400000067ab9 */ /* 0x000fe20000000a00 */
[----:B------:R-:W-:Y:S01]  /*113c0*/  F2FP.BF16.F32.PACK_AB R11, R31, R30 ;  /* 0x0000001e1f0b723e */ /* 0x000fe200000010ff */
[----:B------:R-:W3:Y:S01]  /*113d0*/  LDL.LU R156, [R1+0x3c] ;  /* 0x00003c00019c7983 */ /* 0x000ee20000300800 */
[----:B012---:R-:W-:Y:S01]  /*113e0*/  F2FP.BF16.F32.PACK_AB R12, R33, R32 ;  /* 0x00000020210c723e */ /* 0x007fe200000010ff */
[----:B------:R-:W-:Y:S01]  /*113f0*/  ULDC.64 UR4, c[0x0][0xd08] ;  /* 0x0003420000047ab9 */ /* 0x000fe20000000a00 */
[----:B------:R-:W-:Y:S01]  /*11400*/  F2FP.BF16.F32.PACK_AB R13, R35, R34 ;  /* 0x00000022230d723e */ /* 0x000fe200000010ff */
[----:B----4-:R-:W2:Y:S01]  /*11410*/  LDL.LU R84, [R1+0x40] ;  /* 0x0000400001547983 */ /* 0x010ea20000300800 */
[----:B------:R-:W-:-:S02]  /*11420*/  MOV R152, R2 ;  /* 0x0000000200987202 */ /* 0x000fc40000000f00 */
[----:B------:R-:W-:Y:S02]  /*11430*/  MOV R153, R0 ;  /* 0x0000000000997202 */ /* 0x000fe40000000f00 */
[----:B------:R-:W-:Y:S02]  /*11440*/  F2FP.BF16.F32.PACK_AB R14, R37, R36 ;  /* 0x00000024250e723e */ /* 0x000fe400000010ff */
[----:B------:R-:W-:Y:S01]  /*11450*/  F2FP.BF16.F32.PACK_AB R15, R39, R38 ;  /* 0x00000026270f723e */ /* 0x000fe200000010ff */
[----:B------:R-:W-:Y:S01]  /*11460*/  BAR.SYNC.DEFER_BLOCKING 0x1, 0x100 ;  /* 0x0044000000007b1d */ /* 0x000fe20000010000 */
[----:B---3--:R-:W-:-:S03]  /*11470*/  IMAD.WIDE R20, R3, 0x2, R152 ;  /* 0x0000000203147825 */ /* 0x008fc600078e0298 */
        /* <DEDUP_REMOVED lines=8> */
[----:B0-----:R-:W-:-:S04]  /*11500*/  IADD3 R8, P0, R20, 0x20, RZ ;  /* 0x0000002014087810 */ /* 0x001fc80007f1e0ff */
[----:B------:R-:W-:Y:S01]  /*11510*/  LOP3.LUT R0, R8, 0x380, RZ, 0xc0, !PT ;  /* 0x0000038008007812 */ /* 0x000fe200078ec0ff */
[----:B------:R-:W-:-:S03]  /*11520*/  IMAD.X R9, RZ, RZ, R21, P0 ;  /* 0x000000ffff097224 */ /* 0x000fc600000e0615 */
[----:B------:R-:W-:-:S04]  /*11530*/  SHF.R.U64 R0, R0, 0x3, RZ ;  /* 0x0000000300007819 */ /* 0x000fc800000012ff */
[----:B------:R-:W-:-:S04]  /*11540*/  LOP3.LUT R8, R0, R8, RZ, 0x3c, !PT ;  /* 0x0000000800087212 */ /* 0x000fc800078e3cff */
[----:B------:R-:W-:-:S05]  /*11550*/  MOV R8, R8 ;  /* 0x0000000800087202 */ /* 0x000fca0000000f00 */
[----:B------:R0:W-:Y:S02]  /*11560*/  STSM.16.M88.4 [R8], R12 ;  /* 0x0000000c08007844 */ /* 0x0001e40000000200 */
[----:B0-----:R-:W-:-:S04]  /*11570*/  IADD3 R8, P0, R20, 0x40, RZ ;  /* 0x0000004014087810 */ /* 0x001fc80007f1e0ff */
        /* <DEDUP_REMOVED lines=145> */
[----:B0-----:R-:W-:-:S04]  /*11e90*/  LOP3.LUT R3, R0, 0x380, RZ, 0xc0, !PT ;  /* 0x0000038000037812 */ /* 0x001fc800078ec0ff */
        /* <DEDUP_REMOVED lines=15> */
[----:B0-----:R-:W-:Y:S01]  /*11f90*/  @P0 IADD3 R12, P2, R156, UR4, RZ ;  /* 0x000000049c0c0c10 */ /* 0x001fe2000ff5e0ff */
        /* <DEDUP_REMOVED lines=8> */
[----:B0-----:R-:W2:Y:S02]  /*12020*/  LDG.E R10, desc[UR42][R10.64+0x4] ;  /* 0x0000042a0a0a7981 */ /* 0x001ea4000c1e1900 */
[----:B--2---:R-:W-:-:S07]  /*12030*/  IMAD.IADD R3, R10, 0x1, -R3 ;  /* 0x000000010a037824 */ /* 0x004fce00078e0a03 */
.L_x_4571:
        /* <DEDUP_REMOVED lines=10> */
[----:B-1----:R-:W-:Y:S05]  /*120e0*/  @P0 BRA `(.L_x_4572) ;  /* 0x0000000400040947 */ /* 0x002fea0003800000 */
[----:B------:R-:W2:Y:S01]  /*120f0*/  LDL.LU R15, [R1+0x50] ;  /* 0x00005000010f7983 */ /* 0x000ea20000300800 */
[----:B------:R-:W-:Y:S01]  /*12100*/  IMAD.MOV.U32 R14, RZ, RZ, 0xab8 ;  /* 0x00000ab8ff0e7424 */ /* 0x000fe200078e00ff */
[----:B------:R-:W-:Y:S01]  /*12110*/  ISETP.GT.AND P1, PT, R0, 0x1, PT ;  /* 0x000000010000780c */ /* 0x000fe20003f24270 */
[----:B------:R-:W1:Y:S01]  /*12120*/  LDC R157, c[0x0][0xce8] ;  /* 0x00033a00ff9d7b82 */ /* 0x000e620000000800 */
[----:B------:R-:W3:Y:S04]  /*12130*/  LDL R84, [R1+0x60] ;  /* 0x0000600001547983 */ /* 0x000ee80000100800 */
[----:B------:R-:W4:Y:S01]  /*12140*/  LDL R156, [R1+0x48] ;  /* 0x00004800019c7983 */ /* 0x000f220000100800 */
[----:B------:R-:W-:Y:S02]  /*12150*/  SEL R14, R14, 0xa78, P1 ;  /* 0x00000a780e0e7807 */ /* 0x000fe40000800000 */
[----:B------:R-:W-:Y:S01]  /*12160*/  ISETP.NE.U32.AND P0, PT, RZ, UR6, PT ;  /* 0x00000006ff007c0c */ /* 0x000fe2000bf05070 */
[----:B------:R-:W5:Y:S01]  /*12170*/  LDL R161, [R1+0x64] ;  /* 0x0000640001a17983 */ /* 0x000f620000100800 */
[----:B0-----:R-:W0:Y:S02]  /*12180*/  LDC.64 R12, c[0x0][R14+0x220] ;  /* 0x000088000e0c7b82 */ /* 0x001e240000000a00 */
[----:B------:R-:W-:Y:S01]  /*12190*/  ISETP.NE.AND.EX P0, PT, RZ, UR7, PT, P0 ;  /* 0x00000007ff007c0c */ /* 0x000fe2000bf05300 */
[----:B------:R-:W5:Y:S03]  /*121a0*/  LDL R159, [R1+0x58] ;  /* 0x00005800019f7983 */ /* 0x000f660000100800 */
[----:B------:R-:W-:-:S02]  /*121b0*/  SEL R20, R158, RZ, !P0 ;  /* 0x000000ff9e147207 */ /* 0x000fc40004000000 */
[----:B------:R-:W1:Y:S03]  /*121c0*/  LDC.64 R10, c[0x0][R14+0x218] ;  /* 0x000086000e0a7b82 */ /* 0x000e660000000a00 */
[----:B0-----:R-:W-:Y:S01]  /*121d0*/  IMAD R13, R13, R20, RZ ;  /* 0x000000140d0d7224 */ /* 0x001fe200078e02ff */
[----:B--2---:R-:W-:Y:S02]  /*121e0*/  SEL R15, R15, RZ, !P0 ;  /* 0x000000ff0f0f7207 */ /* 0x004fe40004000000 */
[----:B-1----:R-:W-:-:S03]  /*121f0*/  ISETP.NE.AND P0, PT, R157, 0x1, PT ;  /* 0x000000019d00780c */ /* 0x002fc60003f05270 */
[C---:B------:R-:W-:Y:S02]  /*12200*/  IMAD R15, R12.reuse, R15, R13 ;  /* 0x0000000f0c0f7224 */ /* 0x040fe400078e020d */
[----:B------:R-:W-:-:S04]  /*12210*/  IMAD.WIDE.U32 R12, R12, R20, RZ ;  /* 0x000000140c0c7225 */ /* 0x000fc800078e00ff */
[-C--:B------:R-:W-:Y:S02]  /*12220*/  IMAD R20, R11, R184.reuse, RZ ;  /* 0x000000b80b147224 */ /* 0x080fe400078e02ff */
[----:B------:R-:W-:-:S04]  /*12230*/  IMAD.WIDE.U32 R10, R10, R184, RZ ;  /* 0x000000b80a0a7225 */ /* 0x000fc800078e00ff */
[----:B------:R-:W-:Y:S02]  /*12240*/  IMAD.IADD R20, R11, 0x1, R20 ;  /* 0x000000010b147824 */ /* 0x000fe400078e0214 */
[----:B------:R-:W0:Y:S01]  /*12250*/  @P0 LDC R11, c[0x0][0xcec] ;  /* 0x00033b00ff0b0b82 */ /* 0x000e220000000800 */
[----:B------:R-:W-:-:S07]  /*12260*/  IADD3 R21, P2, P3, R12, R10, R8 ;  /* 0x0000000a0c157210 */ /* 0x000fce0007b5e008 */
[----:B------:R-:W1:Y:S01]  /*12270*/  @P0 LDC R10, c[0x0][0xcf0] ;  /* 0x00033c00ff0a0b82 */ /* 0x000e620000000800 */
[----:B---3--:R-:W-:Y:S02]  /*12280*/  IMAD R84, R160, 0x40, R84 ;  /* 0x00000040a0547824 */ /* 0x008fe400078e0254 */
[----:B------:R-:W-:-:S05]  /*12290*/  IMAD.IADD R15, R13, 0x1, R15 ;  /* 0x000000010d0f7824 */ /* 0x000fca00078e020f */
[----:B------:R-:W-:Y:S01]  /*122a0*/  IADD3.X R15, R15, R20, R9, P2, P3 ;  /* 0x000000140f0f7210 */ /* 0x000fe200017e6409 */
[----:B------:R-:W-:Y:S02]  /*122b0*/  IMAD.MOV.U32 R20, RZ, RZ, R84 ;  /* 0x000000ffff147224 */ /* 0x000fe400078e0054 */
[----:B0-----:R-:W-:-:S05]  /*122c0*/  @P0 IMAD.HI.U32 R11, R84, R11, RZ ;  /* 0x0000000b540b0227 */ /* 0x001fca00078e00ff */
[----:B-1----:R-:W-:Y:S02]  /*122d0*/  @P0 SHF.R.U32.HI R20, RZ, R10, R11 ;  /* 0x0000000aff140219 */ /* 0x002fe4000001160b */
[----:B------:R-:W0:Y:S01]  /*122e0*/  LDC.64 R10, c[0x0][R14+0x228] ;  /* 0x00008a000e0a7b82 */ /* 0x000e220000000a00 */
[----:B----4-:R-:W-:-:S05]  /*122f0*/  SEL R156, R156, RZ, P1 ;  /* 0x000000ff9c9c7207 */ /* 0x010fca0000800000 */
        /* <DEDUP_REMOVED lines=19> */
[----:B-----5:R-:W-:-:S03]  /*12430*/  IMAD.MOV R10, RZ, RZ, -R161 ;  /* 0x000000ffff0a7224 */ /* 0x020fc600078e0aa1 */
        /* <DEDUP_REMOVED lines=12> */
.L_x_4572:
[----:B------:R-:W-:Y:S02]  /*12500*/  ISETP.GT.AND P1, PT, R0, 0x1, PT ;  /* 0x000000010000780c */ /* 0x000fe40003f24270 */
[----:B------:R-:W-:-:S04]  /*12510*/  ISETP.NE.U32.AND P0, PT, RZ, UR6, PT ;  /* 0x00000006ff007c0c */ /* 0x000fc8000bf05070 */
[----:B------:R-:W-:-:S04]  /*12520*/  ISETP.NE.AND.EX P0, PT, RZ, UR7, PT, P0 ;  /* 0x00000007ff007c0c */ /* 0x000fc8000bf05300 */
[----:B------:R-:W-:-:S03]  /*12530*/  SEL R0, R158, RZ, !P0 ;  /* 0x000000ff9e007207 */ /* 0x000fc60004000000 */
[----:B------:R-:W-:Y:S06]  /*12540*/  @P1 BRA `(.L_x_4573) ;  /* 0x0000001000601947 */ /* 0x000fec0003800000 */
[----:B------:R-:W2:Y:S01]  /*12550*/  S2R R20, SR_TID.X ;  /* 0x0000000000147919 */ /* 0x000ea20000002100 */
[----:B------:R-:W3:Y:S01]  /*12560*/  LDC R80, c[0x0][0xce8] ;  /* 0x00033a00ff507b82 */ /* 0x000ee20000000800 */
[----:B------:R-:W-:Y:S01]  /*12570*/  ULDC.64 UR4, c[0x0][0xba0] ;  /* 0x0002e80000047ab9 */ /* 0x000fe20000000a00 */
[----:B--2---:R-:W-:-:S05]  /*12580*/  VIADD R20, R20, 0xffffff80 ;  /* 0xffffff8014147836 */ /* 0x004fca0000000000 */
[----:B01----:R-:W-:-:S04]  /*12590*/  SHF.R.S32.HI R11, RZ, 0x1f, R20 ;  /* 0x0000001fff0b7819 */ /* 0x003fc80000011414 */
        /* <DEDUP_REMOVED lines=11> */
[----:B------:R-:W-:-:S02]  /*12650*/  IADD3 R41, P1, R152, 0x6000, RZ ;  /* 0x0000600098297810 */ /* 0x000fc40007f3e0ff */
[----:B------:R-:W-:Y:S01]  /*12660*/  LOP3.LUT R36, R36, R37, RZ, 0x3c, !PT ;  /* 0x0000002524247212 */ /* 0x000fe200078e3cff */
[----:B------:R-:W-:Y:S01]  /*12670*/  IMAD.X R37, RZ, RZ, R153, P0 ;  /* 0x000000ffff257224 */ /* 0x000fe200000e0699 */
[----:B------:R-:W-:Y:S01]  /*12680*/  IADD3 R65, P0, R152, 0xc000, RZ ;  /* 0x0000c00098417810 */ /* 0x000fe20007f1e0ff */
[----:B------:R-:W-:Y:S01]  /*12690*/  IMAD.WIDE.U32 R8, R8, UR4, RZ ;  /* 0x0000000408087c25 */ /* 0x000fe2000f8e00ff */
[----:B------:R-:W-:Y:S01]  /*126a0*/  ULDC.64 UR4, c[0x0][0xbe8] ;  /* 0x0002fa0000047ab9 */ /* 0x000fe20000000a00 */
[----:B------:R-:W-:Y:S02]  /*126b0*/  LOP3.LUT R12, R13, 0x380, RZ, 0xc0, !PT ;  /* 0x000003800d0c7812 */ /* 0x000fe400078ec0ff */
[----:B------:R-:W-:Y:S01]  /*126c0*/  LOP3.LUT R64, R65, 0x380, RZ, 0xc0, !PT ;  /* 0x0000038041407812 */ /* 0x000fe200078ec0ff */
[----:B------:R-:W-:Y:S01]  /*126d0*/  IMAD.IADD R9, R9, 0x1, R21 ;  /* 0x0000000109097824 */ /* 0x000fe200078e0215 */
[----:B------:R-:W-:Y:S01]  /*126e0*/  LOP3.LUT R40, R41, 0x380, RZ, 0xc0, !PT ;  /* 0x0000038029287812 */ /* 0x000fe200078ec0ff */
[----:B------:R-:W-:Y:S01]  /*126f0*/  IMAD.IADD R11, R20, 0x1, -R11 ;  /* 0x00000001140b7824 */ /* 0x000fe200078e0a0b */
[----:B------:R-:W-:Y:S01]  /*12700*/  SHF.R.U64 R64, R64, 0x3, RZ ;  /* 0x0000000340407819 */ /* 0x000fe200000012ff */
[----:B------:R-:W-:Y:S01]  /*12710*/  IMAD.WIDE.U32 R8, R184, UR4, R8 ;  /* 0x00000004b8087c25 */ /* 0x000fe2000f8e0008 */
[----:B------:R-:W-:Y:S01]  /*12720*/  SHF.R.U64 R12, R12, 0x3, RZ ;  /* 0x000000030c0c7819 */ /* 0x000fe200000012ff */
[----:B------:R-:W5:Y:S01]  /*12730*/  LD.E.128 R36, desc[UR42][R36.64] ;  /* 0x0000002a24247980 */ /* 0x000f62000c101d00 */
[----:B------:R-:W-:Y:S01]  /*12740*/  LOP3.LUT R64, R64, R65, RZ, 0x3c, !PT ;  /* 0x0000004140407212 */ /* 0x000fe200078e3cff */
[----:B------:R-:W-:Y:S01]  /*12750*/  IMAD.X R65, RZ, RZ, R153, P0 ;  /* 0x000000ffff417224 */ /* 0x000fe200000e0699 */
[----:B---3--:R-:W-:-:S02]  /*12760*/  ISETP.NE.AND P0, PT, R80, 0x1, PT ;  /* 0x000000015000780c */ /* 0x008fc40003f05270 */
[----:B------:R-:W-:Y:S01]  /*12770*/  SHF.R.S32.HI R20, RZ, 0x1f, R0 ;  /* 0x0000001fff147819 */ /* 0x000fe20000011400 */
[----:B------:R-:W-:Y:S01]  /*12780*/  IMAD R9, R184, UR5, R9 ;  /* 0x00000005b8097c24 */ /* 0x000fe2000f8e0209 */
[----:B------:R-:W-:Y:S01]  /*12790*/  ULDC.64 UR4, c[0x0][0xbf0] ;  /* 0x0002fc0000047ab9 */ /* 0x000fe20000000a00 */
[----:B------:R-:W-:Y:S01]  /*127a0*/  IMAD R11, R11, 0x20, R10 ;  /* 0x000000200b0b7824 */ /* 0x000fe200078e020a */
[----:B------:R-:W-:Y:S01]  /*127b0*/  SHF.R.U64 R40, R40, 0x3, RZ ;  /* 0x0000000328287819 */ /* 0x000fe200000012ff */
[----:B------:R-:W-:Y:S01]  /*127c0*/  VIADD R159, R192, 0x40 ;  /* 0x00000040c09f7836 */ /* 0x000fe20000000000 */
[----:B------:R-:W-:Y:S01]  /*127d0*/  LOP3.LUT R12, R12, R13, RZ, 0x3c, !PT ;  /* 0x0000000d0c0c7212 */ /* 0x000fe200078e3cff */
[----:B------:R-:W-:Y:S01]  /*127e0*/  VIADD R158, R192, 0x80 ;  /* 0x00000080c09e7836 */ /* 0x000fe20000000000 */
[----:B------:R-:W-:Y:S01]  /*127f0*/  IADD3 R25, P4, R152, 0x2000, RZ ;  /* 0x0000200098197810 */ /* 0x000fe20007f9e0ff */
[----:B------:R-:W-:Y:S01]  /*12800*/  VIADD R157, R192, 0xc0 ;  /* 0x000000c0c09d7836 */ /* 0x000fe20000000000 */
[C---:B------:R-:W-:Y:S01]  /*12810*/  IADD3 R29, P5, R152.reuse, 0x3000, RZ ;  /* 0x00003000981d7810 */ /* 0x040fe20007fbe0ff */
[----:B------:R-:W0:Y:S01]  /*12820*/  @P0 LDC R83, c[0x0][0xcec] ;  /* 0x00033b00ff530b82 */ /* 0x000e220000000800 */
[----:B------:R-:W-:Y:S01]  /*12830*/  IADD3 R33, P6, R152, 0x4000, RZ ;  /* 0x0000400098217810 */ /* 0x000fe20007fde0ff */
[----:B------:R-:W-:Y:S01]  /*12840*/  VIADD R156, R192, 0x100 ;  /* 0x00000100c09c7836 */ /* 0x000fe20000000000 */
[----:B------:R-:W-:Y:S01]  /*12850*/  LOP3.LUT R40, R40, R41, RZ, 0x3c, !PT ;  /* 0x0000002928287212 */ /* 0x000fe200078e3cff */
[----:B------:R-:W-:Y:S01]  /*12860*/  VIADD R155, R192, 0x140 ;  /* 0x00000140c09b7836 */ /* 0x000fe20000000000 */
[C---:B------:R-:W-:Y:S01]  /*12870*/  IADD3 R45, P2, R152.reuse, 0x7000, RZ ;  /* 0x00007000982d7810 */ /* 0x040fe20007f5e0ff */
[----:B------:R-:W5:Y:S01]  /*12880*/  LD.E.128 R64, desc[UR42][R64.64] ;  /* 0x0000002a40407980 */ /* 0x000f62000c101d00 */
[----:B------:R-:W-:Y:S01]  /*12890*/  LOP3.LUT R5, R152, 0x380, RZ, 0xc0, !PT ;  /* 0x0000038098057812 */ /* 0x000fe200078ec0ff */
[----:B------:R-:W1:Y:S01]  /*128a0*/  @P0 LDC R21, c[0x0][0xcf0] ;  /* 0x00033c00ff150b82 */ /* 0x000e620000000800 */
[----:B------:R-:W-:Y:S01]  /*128b0*/  IMAD R81, R20, UR4, RZ ;  /* 0x0000000414517c24 */ /* 0x000fe2000f8e02ff */
[----:B------:R-:W-:Y:S01]  /*128c0*/  LOP3.LUT R24, R25, 0x380, RZ, 0xc0, !PT ;  /* 0x0000038019187812 */ /* 0x000fe200078ec0ff */
[----:B------:R-:W-:Y:S01]  /*128d0*/  IMAD R20, R160, 0x40, R11 ;  /* 0x00000040a0147824 */ /* 0x000fe200078e020b */
[----:B------:R-:W-:Y:S01]  /*128e0*/  LOP3.LUT R28, R29, 0x380, RZ, 0xc0, !PT ;  /* 0x000003801d1c7812 */ /* 0x000fe200078ec0ff */
[C---:B------:R-:W-:Y:S01]  /*128f0*/  IMAD R81, R0.reuse, UR5, R81 ;  /* 0x0000000500517c24 */ /* 0x040fe2000f8e0251 */
[----:B------:R-:W-:Y:S01]  /*12900*/  LOP3.LUT R32, R33, 0x380, RZ, 0xc0, !PT ;  /* 0x0000038021207812 */ /* 0x000fe200078ec0ff */
[----:B------:R-:W-:Y:S01]  /*12910*/  IMAD.WIDE.U32 R8, R0, UR4, R8 ;  /* 0x0000000400087c25 */ /* 0x000fe2000f8e0008 */
[----:B------:R-:W-:Y:S01]  /*12920*/  ULDC.64 UR4, c[0x0][0xbe0] ;  /* 0x0002f80000047ab9 */ /* 0x000fe20000000a00 */
[----:B------:R-:W-:-:S02]  /*12930*/  LOP3.LUT R44, R45, 0x380, RZ, 0xc0, !PT ;  /* 0x000003802d2c7812 */ /* 0x000fc400078ec0ff */
[----:B------:R-:W-:Y:S01]  /*12940*/  IMAD.MOV.U32 R11, RZ, RZ, R20 ;  /* 0x000000ffff0b7224 */ /* 0x000fe200078e0014 */
[----:B------:R-:W-:Y:S01]  /*12950*/  SHF.R.U64 R24, R24, 0x3, RZ ;  /* 0x0000000318187819 */ /* 0x000fe200000012ff */
[--C-:B------:R-:W-:Y:S01]  /*12960*/  IMAD.X R13, RZ, RZ, R153.reuse, P3 ;  /* 0x000000ffff0d7224 */ /* 0x100fe200018e0699 */
[C---:B------:R-:W-:Y:S01]  /*12970*/  IADD3 R49, P3, R152.reuse, 0x8000, RZ ;  /* 0x0000800098317810 */ /* 0x040fe20007f7e0ff */
[----:B------:R-:W-:Y:S01]  /*12980*/  IMAD.X R41, RZ, RZ, R153, P1 ;  /* 0x000000ffff297224 */ /* 0x000fe200008e0699 */
[----:B------:R-:W-:Y:S01]  /*12990*/  IADD3 R69, P1, R152, 0xd000, RZ ;  /* 0x0000d00098457810 */ /* 0x000fe20007f3e0ff */
[----:B0-----:R-:W-:Y:S01]  /*129a0*/  @P0 IMAD.HI.U32 R0, R20, R83, RZ ;  /* 0x0000005314000227 */ /* 0x001fe200078e00ff */
[----:B------:R-:W-:Y:S01]  /*129b0*/  LOP3.LUT R48, R49, 0x380, RZ, 0xc0, !PT ;  /* 0x0000038031307812 */ /* 0x000fe200078ec0ff */
[----:B------:R-:W5:Y:S01]  /*129c0*/  LD.E.128 R12, desc[UR42][R12.64] ;  /* 0x0000002a0c0c7980 */ /* 0x000f62000c101d00 */
[----:B------:R-:W-:Y:S01]  /*129d0*/  LOP3.LUT R68, R69, 0x380, RZ, 0xc0, !PT ;  /* 0x0000038045447812 */ /* 0x000fe200078ec0ff */
[----:B------:R-:W-:Y:S01]  /*129e0*/  IMAD.IADD R9, R9, 0x1, R81 ;  /* 0x0000000109097824 */ /* 0x000fe200078e0251 */
[----:B------:R-:W-:Y:S01]  /*129f0*/  SHF.R.U64 R28, R28, 0x3, RZ ;  /* 0x000000031c1c7819 */ /* 0x000fe200000012ff */
[----:B------:R-:W5:Y:S01]  /*12a00*/  LD.E.128 R40, desc[UR42][R40.64] ;  /* 0x0000002a28287980 */ /* 0x000f62000c101d00 */
[----:B-1----:R-:W-:-:S02]  /*12a10*/  @P0 SHF.R.U32.HI R11, RZ, R21, R0 ;  /* 0x00000015ff0b0219 */ /* 0x002fc40000011600 */
[----:B------:R-:W-:Y:S02]  /*12a20*/  SHF.R.U64 R32, R32, 0x3, RZ ;  /* 0x0000000320207819 */ /* 0x000fe400000012ff */
[--C-:B------:R-:W-:Y:S01]  /*12a30*/  SHF.R.S32.HI R0, RZ, 0x1f, R11.reuse ;  /* 0x0000001fff007819 */ /* 0x100fe2000001140b */
[----:B------:R-:W-:Y:S01]  /*12a40*/  IMAD.MOV R21, RZ, RZ, -R11 ;  /* 0x000000ffff157224 */ /* 0x000fe200078e0a0b */
[----:B------:R-:W-:Y:S01]  /*12a50*/  SHF.R.U64 R44, R44, 0x3, RZ ;  /* 0x000000032c2c7819 */ /* 0x000fe200000012ff */
[C---:B------:R-:W-:Y:S01]  /*12a60*/  IMAD.WIDE.U32 R8, R11.reuse, UR4, R8 ;  /* 0x000000040b087c25 */ /* 0x040fe2000f8e0008 */
[----:B------:R-:W-:Y:S02]  /*12a70*/  SHF.R.U64 R48, R48, 0x3, RZ ;  /* 0x0000000330307819 */ /* 0x000fe400000012ff */
[----:B------:R-:W-:Y:S01]  /*12a80*/  SHF.R.U64 R68, R68, 0x3, RZ ;  /* 0x0000000344447819 */ /* 0x000fe200000012ff */
[----:B------:R-:W-:Y:S01]  /*12a90*/  IMAD R21, R80, R21, R20 ;  /* 0x0000001550157224 */ /* 0x000fe200078e0214 */
[----:B------:R-:W-:Y:S01]  /*12aa0*/  LOP3.LUT R24, R24, R25, RZ, 0x3c, !PT ;  /* 0x0000001918187212 */ /* 0x000fe200078e3cff */
[----:B------:R-:W-:Y:S01]  /*12ab0*/  IMAD R0, R0, UR4, RZ ;  /* 0x0000000400007c24 */ /* 0x000fe2000f8e02ff */
[----:B------:R-:W0:Y:S01]  /*12ac0*/  LDC R20, c[0x0][0xbc8] ;  /* 0x0002f200ff147b82 */ /* 0x000e220000000800 */
[----:B------:R-:W-:Y:S01]  /*12ad0*/  LOP3.LUT R28, R28, R29, RZ, 0x3c, !PT ;  /* 0x0000001d1c1c7212 */ /* 0x000fe200078e3cff */
[----:B------:R-:W-:Y:S01]  /*12ae0*/  IMAD.X R25, RZ, RZ, R153, P4 ;  /* 0x000000ffff197224 */ /* 0x000fe200020e0699 */
[----:B------:R-:W-:Y:S01]  /*12af0*/  LOP3.LUT R32, R32, R33, RZ, 0x3c, !PT ;  /* 0x0000002120207212 */ /* 0x000fe200078e3cff */
[----:B------:R-:W-:Y:S01]  /*12b00*/  IMAD R11, R11, UR5, R0 ;  /* 0x000000050b0b7c24 */ /* 0x000fe2000f8e0200 */
[----:B------:R-:W-:Y:S01]  /*12b10*/  SHF.R.S32.HI R0, RZ, 0x1f, R21 ;  /* 0x0000001fff007819 */ /* 0x000fe20000011415 */
[----:B------:R-:W-:Y:S01]  /*12b20*/  ULDC.64 UR4, c[0x0][0xbd8] ;  /* 0x0002f60000047ab9 */ /* 0x000fe20000000a00 */
[----:B------:R-:W-:Y:S01]  /*12b30*/  LOP3.LUT R44, R44, R45, RZ, 0x3c, !PT ;  /* 0x0000002d2c2c7212 */ /* 0x000fe200078e3cff */
[----:B------:R-:W-:Y:S01]  /*12b40*/  IMAD.IADD R9, R9, 0x1, R11 ;  /* 0x0000000109097824 */ /* 0x000fe200078e020b */
[----:B------:R-:W-:Y:S01]  /*12b50*/  LOP3.LUT R48, R48, R49, RZ, 0x3c, !PT ;  /* 0x0000003130307212 */ /* 0x000fe200078e3cff */
[----:B------:R-:W-:Y:S01]  /*12b60*/  IMAD R0, R0, UR4, RZ ;  /* 0x0000000400007c24 */ /* 0x000fe2000f8e02ff */
[----:B------:R-:W-:Y:S01]  /*12b70*/  IADD3 R53, P4, R152, 0x9000, RZ ;  /* 0x0000900098357810 */ /* 0x000fe20007f9e0ff */
[----:B------:R-:W-:Y:S01]  /*12b80*/  IMAD.WIDE.U32 R8, R21, UR4, R8 ;  /* 0x0000000415087c25 */ /* 0x000fe2000f8e0008 */
[----:B------:R-:W-:Y:S01]  /*12b90*/  LOP3.LUT R68, R68, R69, RZ, 0x3c, !PT ;  /* 0x0000004544447212 */ /* 0x000fe200078e3cff */
[----:B------:R-:W5:Y:S01]  /*12ba0*/  LD.E.128 R24, desc[UR42][R24.64] ;  /* 0x0000002a18187980 */ /* 0x000f62000c101d00 */
[----:B------:R-:W-:Y:S01]  /*12bb0*/  LOP3.LUT R52, R53, 0x380, RZ, 0xc0, !PT ;  /* 0x0000038035347812 */ /* 0x000fe200078ec0ff */
[----:B------:R-:W-:Y:S01]  /*12bc0*/  IMAD R81, R21, UR5, R0 ;  /* 0x0000000515517c24 */ /* 0x000fe2000f8e0200 */
[----:B------:R-:W-:Y:S01]  /*12bd0*/  ULDC.64 UR4, c[0x0][0xb80] ;  /* 0x0002e00000047ab9 */ /* 0x000fe20000000a00 */
[----:B------:R-:W-:Y:S01]  /*12be0*/  IMAD.X R29, RZ, RZ, R153, P5 ;  /* 0x000000ffff1d7224 */ /* 0x000fe200028e0699 */
[----:B------:R-:W-:Y:S01]  /*12bf0*/  LEA R21, P0, R8, UR4, 0x1 ;  /* 0x0000000408157c11 */ /* 0x000fe2000f8008ff */
[----:B------:R-:W-:Y:S01]  /*12c00*/  IMAD.IADD R81, R9, 0x1, R81 ;  /* 0x0000000109517824 */ /* 0x000fe200078e0251 */
[C---:B------:R-:W-:Y:S01]  /*12c10*/  IADD3 R57, P5, R152.reuse, 0xa000, RZ ;  /* 0x0000a00098397810 */ /* 0x040fe20007fbe0ff */
[--C-:B------:R-:W-:Y:S01]  /*12c20*/  IMAD.X R33, RZ, RZ, R153.reuse, P6 ;  /* 0x000000ffff217224 */ /* 0x100fe200030e0699 */
[----:B------:R-:W-:Y:S01]  /*12c30*/  IADD3 R61, P6, R152, 0xb000, RZ ;  /* 0x0000b000983d7810 */ /* 0x000fe20007fde0ff */
[----:B------:R-:W-:Y:S01]  /*12c40*/  IMAD.X R45, RZ, RZ, R153, P2 ;  /* 0x000000ffff2d7224 */ /* 0x000fe200010e0699 */
[----:B------:R-:W-:Y:S01]  /*12c50*/  LEA.HI.X R81, R8, UR5, R81, 0x1, P0 ;  /* 0x0000000508517c11 */ /* 0x000fe200080f0c51 */
[--C-:B------:R-:W-:Y:S01]  /*12c60*/  IMAD.X R49, RZ, RZ, R153.reuse, P3 ;  /* 0x000000ffff317224 */ /* 0x100fe200018e0699 */
[----:B0-----:R-:W-:Y:S01]  /*12c70*/  ISETP.GE.AND P0, PT, R159, R20, PT ;  /* 0x000000149f00720c */ /* 0x001fe20003f06270 */
[----:B------:R-:W-:Y:S01]  /*12c80*/  IMAD.X R69, RZ, RZ, R153, P1 ;  /* 0x000000ffff457224 */ /* 0x000fe200008e0699 */
[----:B------:R-:W-:Y:S01]  /*12c90*/  IADD3 R73, P2, R152, 0xe000, RZ ;  /* 0x0000e00098497810 */ /* 0x000fe20007f5e0ff */
[----:B------:R-:W5:Y:S01]  /*12ca0*/  LD.E.128 R28, desc[UR42][R28.64] ;  /* 0x0000002a1c1c7980 */ /* 0x000f62000c101d00 */
[----:B------:R-:W-:-:S02]  /*12cb0*/  SEL R0, RZ, 0xffffffff, P0 ;  /* 0xffffffffff007807 */ /* 0x000fc40000000000 */
[----:B------:R-:W-:Y:S01]  /*12cc0*/  IADD3 R7, P3, R152, 0xf000, RZ ;  /* 0x0000f00098077810 */ /* 0x000fe20007f7e0ff */
[----:B------:R-:W5:Y:S01]  /*12cd0*/  LD.E.128 R32, desc[UR42][R32.64] ;  /* 0x0000002a20207980 */ /* 0x000f62000c101d00 */
[-C--:B------:R-:W-:Y:S02]  /*12ce0*/  ISETP.GE.AND P1, PT, R192, R20.reuse, PT ;  /* 0x00000014c000720c */ /* 0x080fe40003f26270 */
[----:B------:R-:W-:Y:S01]  /*12cf0*/  ISETP.GE.AND P0, PT, R158, R20, PT ;  /* 0x000000149e00720c */ /* 0x000fe20003f06270 */
[----:B------:R-:W-:Y:S01]  /*12d00*/  IMAD.SHL.U32 R9, R0, 0x2, RZ ;  /* 0x0000000200097824 */ /* 0x000fe200078e00ff */
[----:B------:R-:W-:Y:S01]  /*12d10*/  LOP3.LUT R56, R57, 0x380, RZ, 0xc0, !PT ;  /* 0x0000038039387812 */ /* 0x000fe200078ec0ff */
[----:B------:R-:W-:Y:S01]  /*12d20*/  IMAD.X R77, RZ, RZ, R153, P3 ;  /* 0x000000ffff4d7224 */ /* 0x000fe200018e0699 */
[----:B------:R-:W-:Y:S01]  /*12d30*/  LOP3.LUT R60, R61, 0x380, RZ, 0xc0, !PT ;  /* 0x000003803d3c7812 */ /* 0x000fe200078ec0ff */
[----:B------:R-:W5:Y:S01]  /*12d40*/  LD.E.128 R44, desc[UR42][R44.64] ;  /* 0x0000002a2c2c7980 */ /* 0x000f62000c101d00 */
[----:B------:R-:W-:-:S02]  /*12d50*/  LOP3.LUT R72, R73, 0x380, RZ, 0xc0, !PT ;  /* 0x0000038049487812 */ /* 0x000fc400078ec0ff */
[----:B------:R-:W-:Y:S01]  /*12d60*/  LOP3.LUT R6, R7, 0x380, RZ, 0xc0, !PT ;  /* 0x0000038007067812 */ /* 0x000fe200078ec0ff */
[----:B------:R-:W5:Y:S01]  /*12d70*/  LD.E.128 R48, desc[UR42][R48.64] ;  /* 0x0000002a30307980 */ /* 0x000f62000c101d00 */
[----:B------:R-:W-:Y:S02]  /*12d80*/  SEL R0, RZ, 0x1, P1 ;  /* 0x00000001ff007807 */ /* 0x000fe40000800000 */
[----:B------:R-:W-:Y:S01]  /*12d90*/  SEL R8, RZ, 0xffffffff, P0 ;  /* 0xffffffffff087807 */ /* 0x000fe20000000000 */
[----:B------:R-:W5:Y:S01]  /*12da0*/  LD.E.128 R68, desc[UR42][R68.64] ;  /* 0x0000002a44447980 */ /* 0x000f62000c101d00 */
[----:B------:R-:W-:Y:S02]  /*12db0*/  SHF.R.U64 R52, R52, 0x3, RZ ;  /* 0x0000000334347819 */ /* 0x000fe400000012ff */
[----:B------:R-:W-:Y:S02]  /*12dc0*/  SHF.R.U64 R56, R56, 0x3, RZ ;  /* 0x0000000338387819 */ /* 0x000fe400000012ff */
[----:B------:R-:W-:-:S02]  /*12dd0*/  SHF.R.U64 R60, R60, 0x3, RZ ;  /* 0x000000033c3c7819 */ /* 0x000fc400000012ff */
[----:B------:R-:W-:Y:S02]  /*12de0*/  SHF.R.U64 R72, R72, 0x3, RZ ;  /* 0x0000000348487819 */ /* 0x000fe400000012ff */
[----:B------:R-:W-:Y:S02]  /*12df0*/  SHF.R.U64 R5, R5, 0x3, RZ ;  /* 0x0000000305057819 */ /* 0x000fe400000012ff */
[----:B------:R-:W-:Y:S02]  /*12e00*/  ISETP.GE.AND P0, PT, R157, R20, PT ;  /* 0x000000149d00720c */ /* 0x000fe40003f06270 */
[----:B------:R-:W-:Y:S02]  /*12e10*/  SHF.R.U64 R6, R6, 0x3, RZ ;  /* 0x0000000306067819 */ /* 0x000fe400000012ff */
[----:B------:R-:W-:Y:S01]  /*12e20*/  LOP3.LUT R0, R9, 0x2, R0, 0xe2, !PT ;  /* 0x0000000209007812 */ /* 0x000fe200078ee200 */
        /* <DEDUP_REMOVED lines=11> */
[----:B------:R-:W-:Y:S01]  /*12ee0*/  SEL R8, RZ, 0xffffffff, P0 ;  /* 0xffffffffff087807 */ /* 0x000fe20000000000 */
[----:B------:R-:W5:Y:S01]  /*12ef0*/  LD.E.128 R52, desc[UR42][R52.64] ;  /* 0x0000002a34347980 */ /* 0x000f62000c101d00 */
[----:B------:R-:W-:-:S02]  /*12f00*/  LOP3.LUT R76, R6, R7, RZ, 0x3c, !PT ;  /* 0x00000007064c7212 */ /* 0x000fc400078e3cff */
[-C--:B------:R-:W-:Y:S01]  /*12f10*/  ISETP.GE.AND P0, PT, R156, R20.reuse, PT ;  /* 0x000000149c00720c */ /* 0x080fe20003f06270 */
[----:B------:R-:W5:Y:S01]  /*12f20*/  LD.E.128 R4, desc[UR42][R4.64] ;  /* 0x0000002a04047980 */ /* 0x000f62000c101d00 */
[----:B------:R-:W-:Y:S01]  /*12f30*/  LOP3.LUT R0, R9, 0x4, R0, 0xe2, !PT ;  /* 0x0000000409007812 */ /* 0x000fe200078ee200 */
[----:B------:R-:W-:Y:S01]  /*12f40*/  IMAD.SHL.U32 R9, R8, 0x8, RZ ;  /* 0x0000000808097824 */ /* 0x000fe200078e00ff */
[----:B------:R-:W-:Y:S01]  /*12f50*/  SEL R8, RZ, 0xffffffff, P0 ;  /* 0xffffffffff087807 */ /* 0x000fe20000000000 */
[----:B------:R-:W5:Y:S01]  /*12f60*/  LD.E.128 R56, desc[UR42][R56.64] ;  /* 0x0000002a38387980 */ /* 0x000f62000c101d00 */
[----:B------:R-:W-:-:S03]  /*12f70*/  ISETP.GE.AND P0, PT, R155, R20, PT ;  /* 0x000000149b00720c */ /* 0x000fc60003f06270 */
[----:B------:R-:W5:Y:S01]  /*12f80*/  LD.E.128 R60, desc[UR42][R60.64] ;  /* 0x0000002a3c3c7980 */ /* 0x000f62000c101d00 */
[----:B------:R-:W-:-:S03]  /*12f90*/  LOP3.LUT R0, R9, 0x8, R0, 0xe2, !PT ;  /* 0x0000000809007812 */ /* 0x000fc600078ee200 */
[----:B------:R-:W5:Y:S04]  /*12fa0*/  LD.E.128 R72, desc[UR42][R72.64] ;  /* 0x0000002a48487980 */ /* 0x000f68000c101d00 */
[----:B------:R-:W5:Y:S01]  /*12fb0*/  LD.E.128 R76, desc[UR42][R76.64] ;  /* 0x0000002a4c4c7980 */ /* 0x000f62000c101d00 */
[----:B------:R-:W-:Y:S01]  /*12fc0*/  IMAD.SHL.U32 R9, R8, 0x10, RZ ;  /* 0x0000001008097824 */ /* 0x000fe200078e00ff */
[----:B------:R-:W-:Y:S01]  /*12fd0*/  @!PT LDS RZ, [RZ] ;  /* 0x00000000fffff984 */ /* 0x000fe20000000800 */
[----:B------:R-:W-:Y:S01]  /*12fe0*/  @!PT LDS RZ, [RZ] ;  /* 0x00000000fffff984 */ /* 0x000fe20000000800 */
[----:B------:R-:W-:Y:S01]  /*12ff0*/  @!PT LDS RZ, [RZ] ;  /* 0x00000000fffff984 */ /* 0x000fe20000000800 */
[----:B------:R-:W-:Y:S01]  /*13000*/  @!PT LDS RZ, [RZ] ;  /* 0x00000000fffff984 */ /* 0x000fe20000000800 */
[----:B------:R0:W-:Y:S06]  /*13010*/  MEMBAR.ALL.CTA ;  /* 0x0000000000007992 */ /* 0x0001ec0000008000 */
[----:B0-----:R-:W0:Y:S01]  /*13020*/  FENCE.VIEW.ASYNC.S ;  /* 0x00000000000073c6 */ /* 0x001e220000000000 */
[----:B------:R-:W-:Y:S01]  /*13030*/  SEL R8, RZ, 0xffffffff, P0 ;  /* 0xffffffffff087807 */ /* 0x000fe20000000000 */
[----:B------:R-:W-:Y:S01]  /*13040*/  VIADD R154, R192, 0x180 ;  /* 0x00000180c09a7836 */ /* 0x000fe20000000000 */
[----:B------:R-:W-:Y:S01]  /*13050*/  LOP3.LUT R0, R9, 0x10, R0, 0xe2, !PT ;  /* 0x0000001009007812 */ /* 0x000fe200078ee200 */
[----:B------:R-:W-:-:S02]  /*13060*/  IMAD R82, R160, 0x40, R10 ;  /* 0x00000040a0527824 */ /* 0x000fc400078e020a */
[----:B------:R-:W-:Y:S02]  /*13070*/  IMAD.SHL.U32 R9, R8, 0x20, RZ ;  /* 0x0000002008097824 */ /* 0x000fe400078e00ff */
[----:B------:R-:W-:Y:S01]  /*13080*/  IMAD R80, R3, R80, RZ ;  /* 0x0000005003507224 */ /* 0x000fe200078e02ff */
[----:B------:R-:W-:Y:S01]  /*13090*/  ISETP.GE.AND P0, PT, R154, R20, PT ;  /* 0x000000149a00720c */ /* 0x000fe20003f06270 */
[----:B------:R-:W-:Y:S01]  /*130a0*/  VIADD R84, R192, 0x1c0 ;  /* 0x000001c0c0547836 */ /* 0x000fe20000000000 */
[----:B------:R-:W-:Y:S01]  /*130b0*/  LOP3.LUT R3, R9, 0x20, R0, 0xe2, !PT ;  /* 0x0000002009037812 */ /* 0x000fe200078ee200 */
[----:B------:R-:W-:Y:S01]  /*130c0*/  VIADD R0, R2, 0x38820 ;  /* 0x0003882002007836 */ /* 0x000fe20000000000 */
[----:B------:R-:W-:Y:S02]  /*130d0*/  ISETP.GE.AND P1, PT, R82, R80, PT ;  /* 0x000000505200720c */ /* 0x000fe40003f26270 */
[----:B------:R-:W-:Y:S02]  /*130e0*/  SEL R8, RZ, 0x40, P0 ;  /* 0x00000040ff087807 */ /* 0x000fe40000000000 */
[----:B------:R-:W-:-:S02]  /*130f0*/  ISETP.GE.AND P0, PT, R84, R20, PT ;  /* 0x000000145400720c */ /* 0x000fc40003f06270 */
[----:B------:R-:W-:Y:S02]  /*13100*/  LOP3.LUT R3, R3, R8, RZ, 0xfc, !PT ;  /* 0x0000000803037212 */ /* 0x000fe400078efcff */
[----:B------:R-:W-:Y:S02]  /*13110*/  PRMT R0, RZ, 0x654, R0 ;  /* 0x00000654ff007816 */ /* 0x000fe40000000000 */
[----:B------:R-:W-:Y:S01]  /*13120*/  SEL R8, RZ, 0x80, P0 ;  /* 0x00000080ff087807 */ /* 0x000fe20000000000 */
[C---:B------:R-:W-:Y:S01]  /*13130*/  VIADD R83, R192.reuse, 0x1c0 ;  /* 0x000001c0c0537836 */ /* 0x040fe20000000000 */
[----:B0-----:R0:W-:Y:S01]  /*13140*/  SYNCS.ARRIVE.TRANS64.RED.A1T0 RZ, [R0+URZ], RZ ;  /* 0x000000ff00ff79a7 */ /* 0x0011e2000810043f */
[C---:B------:R-:W-:Y:S02]  /*13150*/  VIADD R88, R192.reuse, 0x180 ;  /* 0x00000180c0587836 */ /* 0x040fe40000000000 */
[C---:B------:R-:W-:Y:S02]  /*13160*/  VIADD R89, R192.reuse, 0x140 ;  /* 0x00000140c0597836 */ /* 0x040fe40000000000 */
[----:B------:R-:W-:-:S02]  /*13170*/  VIADD R90, R192, 0x100 ;  /* 0x00000100c05a7836 */ /* 0x000fc40000000000 */
[C---:B------:R-:W-:Y:S01]  /*13180*/  VIADD R91, R192.reuse, 0xc0 ;  /* 0x000000c0c05b7836 */ /* 0x040fe20000000000 */
[----:B0-----:R-:W-:Y:S01]  /*13190*/  LOP3.LUT R0, R3, R8, RZ, 0xfc, !PT ;  /* 0x0000000803007212 */ /* 0x001fe200078efcff */
[C---:B------:R-:W-:Y:S02]  /*131a0*/  VIADD R92, R192.reuse, 0x80 ;  /* 0x00000080c05c7836 */ /* 0x040fe40000000000 */
[----:B------:R-:W-:Y:S01]  /*131b0*/  VIADD R93, R192, 0x40 ;  /* 0x00000040c05d7836 */ /* 0x000fe20000000000 */
[----:B------:R0:W1:Y:S01]  /*131c0*/  SHFL.IDX PT, R8, R21, RZ, 0x181f ;  /* 0x00181fff15087589 */ /* 0x00006200000e0000 */
[----:B------:R-:W-:Y:S03]  /*131d0*/  BSSY B1, `(.L_x_4574) ;  /* 0x0000029000017945 */ /* 0x000fe60003800000 */
[----:B------:R0:W2:Y:S01]  /*131e0*/  SHFL.IDX PT, R9, R81, RZ, 0x181f ;  /* 0x00181fff51097589 */ /* 0x0000a200000e0000 */
[----:B------:R-:W-:-:S02]  /*131f0*/  SHF.R.S32.HI R83, RZ, 0x1f, R83 ;  /* 0x0000001fff537819 */ /* 0x000fc40000011453 */
[----:B------:R-:W-:Y:S02]  /*13200*/  SHF.R.S32.HI R88, RZ, 0x1f, R88 ;  /* 0x0000001fff587819 */ /* 0x000fe40000011458 */
[----:B------:R-:W-:Y:S02]  /*13210*/  SHF.R.S32.HI R89, RZ, 0x1f, R89 ;  /* 0x0000001fff597819 */ /* 0x000fe40000011459 */
[----:B------:R-:W-:Y:S02]  /*13220*/  SHF.R.S32.HI R90, RZ, 0x1f, R90 ;  /* 0x0000001fff5a7819 */ /* 0x000fe4000001145a */
[----:B------:R-:W-:Y:S02]  /*13230*/  SHF.R.S32.HI R91, RZ, 0x1f, R91 ;  /* 0x0000001fff5b7819 */ /* 0x000fe4000001145b */
[----:B------:R-:W-:Y:S02]  /*13240*/  SHF.R.S32.HI R92, RZ, 0x1f, R92 ;  /* 0x0000001fff5c7819 */ /* 0x000fe4000001145c */
[----:B------:R-:W-:Y:S01]  /*13250*/  SHF.R.S32.HI R93, RZ, 0x1f, R93 ;  /* 0x0000001fff5d7819 */ /* 0x000fe2000001145d */
[----:B0-----:R-:W-:Y:S06]  /*13260*/  @P1 BRA `(.L_x_4575) ;  /* 0x00000000007c1947 */ /* 0x001fec0003800000 */
[-C--:B------:R-:W-:Y:S02]  /*13270*/  ISETP.GE.AND P0, PT, R192, R20.reuse, PT ;  /* 0x00000014c000720c */ /* 0x080fe40003f06270 */
[-C--:B------:R-:W-:Y:S02]  /*13280*/  ISETP.GE.AND P1, PT, R159, R20.reuse, PT ;  /* 0x000000149f00720c */ /* 0x080fe40003f26270 */
[-C--:B------:R-:W-:Y:S02]  /*13290*/  ISETP.GE.AND P5, PT, R158, R20.reuse, PT ;  /* 0x000000149e00720c */ /* 0x080fe40003fa6270 */
[-C--:B------:R-:W-:Y:S02]  /*132a0*/  ISETP.GE.AND P3, PT, R157, R20.reuse, PT ;  /* 0x000000149d00720c */ /* 0x080fe40003f66270 */
[----:B------:R-:W-:-:S05]  /*132b0*/  ISETP.GE.AND P2, PT, R156, R20, PT ;  /* 0x000000149c00720c */ /* 0x000fca0003f46270 */
[----:B-12---:R-:W-:-:S05]  /*132c0*/  @!P0 IMAD.WIDE R10, R192, 0x2, R8 ;  /* 0x00000002c00a8825 */ /* 0x006fca00078e0208 */
[----:B-----5:R0:W-:Y:S02]  /*132d0*/  @!P0 ST.E.128 desc[UR42][R10.64], R4 ;  /* 0x000000040a008985 */ /* 0x0201e4000c101d2a */
[-C--:B0-----:R-:W-:Y:S02]  /*132e0*/  @!P1 LEA R4, P0, R159, R8.reuse, 0x1 ;  /* 0x000000089f049211 */ /* 0x081fe400078008ff */
[----:B------:R-:W-:Y:S02]  /*132f0*/  @!P3 LEA R6, P6, R157, R8, 0x1 ;  /* 0x000000089d06b211 */ /* 0x000fe400078c08ff */
[-C--:B------:R-:W-:Y:S02]  /*13300*/  @!P1 LEA.HI.X R5, R159, R9.reuse, R93, 0x1, P0 ;  /* 0x000000099f059211 */ /* 0x080fe400000f0c5d */
[----:B------:R-:W-:Y:S02]  /*13310*/  LOP3.LUT P0, RZ, R3, 0x40, RZ, 0xc0, !PT ;  /* 0x0000004003ff7812 */ /* 0x000fe4000780c0ff */
[----:B------:R-:W-:Y:S01]  /*13320*/  @!P3 LEA.HI.X R7, R157, R9, R91, 0x1, P6 ;  /* 0x000000099d07b211 */ /* 0x000fe200030f0c5b */
[----:B------:R0:W-:Y:S01]  /*13330*/  @!P1 ST.E.128 desc[UR42][R4.64], R24 ;  /* 0x0000001804009985 */ /* 0x0001e2000c101d2a */
[----:B------:R-:W-:-:S13]  /*13340*/  ISETP.GE.AND P1, PT, R155, R20, PT ;  /* 0x000000149b00720c */ /* 0x000fda0003f26270 */
[CC--:B------:R-:W-:Y:S02]  /*13350*/  @!P1 LEA R10, P6, R155.reuse, R8.reuse, 0x1 ;  /* 0x000000089b0a9211 */ /* 0x0c0fe400078c08ff */
[C---:B0-----:R-:W-:Y:S02]  /*13360*/  @!P5 LEA R4, P4, R158.reuse, R8, 0x1 ;  /* 0x000000089e04d211 */ /* 0x041fe400078808ff */
[-C--:B------:R-:W-:Y:S02]  /*13370*/  @!P1 LEA.HI.X R11, R155, R9.reuse, R89, 0x1, P6 ;  /* 0x000000099b0b9211 */ /* 0x080fe400030f0c59 */
[----:B------:R-:W-:Y:S02]  /*13380*/  @!P5 LEA.HI.X R5, R158, R9, R92, 0x1, P4 ;  /* 0x000000099e05d211 */ /* 0x000fe400020f0c5c */
[----:B------:R-:W-:-:S03]  /*13390*/  LOP3.LUT P4, RZ, R0, 0x80, RZ, 0xc0, !PT ;  /* 0x0000008000ff7812 */ /* 0x000fc6000788c0ff */
[----:B------:R0:W-:Y:S04]  /*133a0*/  @!P5 ST.E.128 desc[UR42][R4.64], R32 ;  /* 0x000000200400d985 */ /* 0x0001e8000c101d2a */
[----:B------:R1:W-:Y:S01]  /*133b0*/  @!P3 ST.E.128 desc[UR42][R6.64], R40 ;  /* 0x000000280600b985 */ /* 0x0003e2000c101d2a */
[-C--:B0-----:R-:W-:Y:S02]  /*133c0*/  @!P2 LEA R4, P5, R156, R8.reuse, 0x1 ;  /* 0x000000089c04a211 */ /* 0x081fe400078a08ff */
[-C--:B-1----:R-:W-:Y:S02]  /*133d0*/  @P0 LEA R6, P3, R154, R8.reuse, 0x1 ;  /* 0x000000089a060211 */ /* 0x082fe400078608ff */
        /* <DEDUP_REMOVED lines=8> */
.L_x_4575:
[----:B------:R-:W-:Y:S05]  /*13460*/  BSYNC B1 ;  /* 0x0000000000017941 */ /* 0x000fea0003800000 */
.L_x_4574:
[----:B0----5:R-:W-:Y:S01]  /*13470*/  VIADD R7, R82, 0x20 ;  /* 0x0000002052077836 */ /* 0x021fe20000000000 */
[----:B------:R0:W3:Y:S04]  /*13480*/  SHFL.IDX PT, R5, R81, 0x1, 0x181f ;  /* 0x00381f0051057f89 */ /* 0x0000e800000e0000 */
[----:B------:R-:W-:Y:S01]  /*13490*/  ISETP.GE.AND P0, PT, R7, R80, PT ;  /* 0x000000500700720c */ /* 0x000fe20003f06270 */
[----:B------:R0:W4:-:S12]  /*134a0*/  SHFL.IDX PT, R4, R21, 0x1, 0x181f ;  /* 0x00381f0015047f89 */ /* 0x00011800000e0000 */
[----:B0-----:R-:W-:Y:S05]  /*134b0*/  @P0 BRA `(.L_x_4576) ;  /* 0x0000002c00740947 */ /* 0x001fea0003800000 */
[-C--:B------:R-:W-:Y:S02]  /*134c0*/  ISETP.GE.AND P6, PT, R192, R20.reuse, PT ;  /* 0x00000014c000720c */ /* 0x080fe40003fc6270 */
[-C--:B------:R-:W-:Y:S02]  /*134d0*/  ISETP.GE.AND P5, PT, R159, R20.reuse, PT ;  /* 0x000000149f00720c */ /* 0x080fe40003fa6270 */
[-C--:B------:R-:W-:Y:S02]  /*134e0*/  ISETP.GE.AND P3, PT, R158, R20.reuse, PT ;  /* 0x000000149e00720c */ /* 0x080fe40003f66270 */
[-C--:B------:R-:W-:Y:S02]  /*134f0*/  ISETP.GE.AND P2, PT, R157, R20.reuse, PT ;  /* 0x000000149d00720c */ /* 0x080fe40003f46270 */
[-C--:B------:R-:W-:Y:S02]  /*13500*/  ISETP.GE.AND P1, PT, R156, R20.reuse, PT ;  /* 0x000000149c00720c */ /* 0x080fe40003f26270 */
[----:B------:R-:W-:-:S03]  /*13510*/  ISETP.GE.AND P0, PT, R155, R20, PT ;  /* 0x000000149b00720c */ /* 0x000fc60003f06270 */
[----:B---34-:R-:W-:Y:S02]  /*13520*/  @!P6 IMAD.WIDE R6, R192, 0x2, R4 ;  /* 0x00000002c006e825 */ /* 0x018fe400078e0204 */
[----:B-1----:R-:W-:-:S03]  /*13530*/  @!P5 LEA R8, P4, R159, R4, 0x1 ;  /* 0x000000049f08d211 */ /* 0x002fc600078808ff */
[----:B------:R0:W-:Y:S01]  /*13540*/  @!P6 ST.E.128 desc[UR42][R6.64], R12 ;  /* 0x0000000c0600e985 */ /* 0x0001e2000c101d2a */
[----:B--2---:R-:W-:Y:S02]  /*13550*/  @!P5 LEA.HI.X R9, R159, R5, R93, 0x1, P4 ;  /* 0x000000059f09d211 */ /* 0x004fe400020f0c5d */
[----:B------:R-:W-:-:S03]  /*13560*/  LOP3.LUT P4, RZ, R3, 0x40, RZ, 0xc0, !PT ;  /* 0x0000004003ff7812 */ /* 0x000fc6000788c0ff */
[----:B------:R1:W-:Y:S01]  /*13570*/  @!P5 ST.E.128 desc[UR42][R8.64], R28 ;  /* 0x0000001c0800d985 */ /* 0x0003e2000c101d2a */
[----:B0-----:R-:W-:-:S04]  /*13580*/  @!P3 LEA R6, P6, R158, R4, 0x1 ;  /* 0x000000049e06b211 */ /* 0x001fc800078c08ff */
[----:B------:R-:W-:Y:S02]  /*13590*/  @!P3 LEA.HI.X R7, R158, R5, R92, 0x1, P6 ;  /* 0x000000059e07b211 */ /* 0x000fe400030f0c5c */
[----:B-1----:R-:W-:-:S03]  /*135a0*/  @!P2 LEA R8, P5, R157, R4, 0x1 ;  /* 0x000000049d08a211 */ /* 0x002fc600078a08ff */
[----:B------:R0:W-:Y:S01]  /*135b0*/  @!P3 ST.E.128 desc[UR42][R6.64], R36 ;  /* 0x000000240600b985 */ /* 0x0001e2000c101d2a */
[-C--:B------:R-:W-:Y:S02]  /*135c0*/  @!P0 LEA R10, P3, R155, R4.reuse, 0x1 ;  /* 0x000000049b0a8211 */ /* 0x080fe400078608ff */
[-C--:B------:R-:W-:Y:S02]  /*135d0*/  @!P2 LEA.HI.X R9, R157, R5.reuse, R91, 0x1, P5 ;  /* 0x000000059d09a211 */ /* 0x080fe400028f0c5b */
[CC--:B------:R-:W-:Y:S02]  /*135e0*/  @P4 LEA R12, P5, R154.reuse, R4.reuse, 0x1 ;  /* 0x000000049a0c4211 */ /* 0x0c0fe400078a08ff */
[-C--:B------:R-:W-:Y:S01]  /*135f0*/  @!P0 LEA.HI.X R11, R155, R5.reuse, R89, 0x1, P3 ;  /* 0x000000059b0b8211 */ /* 0x080fe200018f0c59 */
[----:B------:R1:W-:Y:S01]  /*13600*/  @!P2 ST.E.128 desc[UR42][R8.64], R44 ;  /* 0x0000002c0800a985 */ /* 0x0003e2000c101d2a */
[----:B------:R-:W-:Y:S02]  /*13610*/  @P4 LEA.HI.X R13, R154, R5, R88, 0x1, P5 ;  /* 0x000000059a0d4211 */ /* 0x000fe400028f0c58 */
[----:B0-----:R-:W-:-:S04]  /*13620*/  @!P1 LEA R6, P6, R156, R4, 0x1 ;  /* 0x000000049c069211 */ /* 0x001fc800078c08ff */
        /* <DEDUP_REMOVED lines=10> */
.L_x_4573:
[----:B01----:R-:W2:Y:S01]  /*136d0*/  LDL.LU R12, [R1+0x48] ;  /* 0x00004800010c7983 */ /* 0x003ea20000300800 */
[----:B------:R-:W-:Y:S01]  /*136e0*/  ULDC.64 UR4, c[0x0][0xc08] ;  /* 0x0003020000047ab9 */ /* 0x000fe20000000a00 */
[----:B------:R-:W0:Y:S02]  /*136f0*/  LDC R13, c[0x0][0xce8] ;  /* 0x00033a00ff0d7b82 */ /* 0x000e240000000800 */
        /* <DEDUP_REMOVED lines=13> */
[----:B0-----:R-:W-:-:S03]  /*137d0*/  ISETP.NE.AND P0, PT, R13, 0x1, PT ;  /* 0x000000010d00780c */ /* 0x001fc60003f05270 */
        /* <DEDUP_REMOVED lines=8> */
[----:B------:R-:W0:Y:S01]  /*13860*/  @P0 LDC R0, c[0x0][0xcf0] ;  /* 0x00033c00ff000b82 */ /* 0x000e220000000800 */
        /* <DEDUP_REMOVED lines=66> */
[----:B------:R-:W-:Y:S02]  /*13c90*/  VIADD R222, R223, 0x40 ;  /* 0x00000040dfde7836 */ /* 0x000fe40000000000 */
[----:B--2---:R-:W-:-:S04]  /*13ca0*/  IMAD.WIDE.U32 R8, R12, UR4, R8 ;  /* 0x000000040c087c25 */ /* 0x004fc8000f8e0008 */
[----:B------:R-:W-:Y:S01]  /*13cb0*/  IMAD R9, R12, UR5, R9 ;  /* 0x000000050c097c24 */ /* 0x000fe2000f8e0209 */
[----:B------:R-:W-:Y:S01]  /*13cc0*/  ULDC.64 UR4, c[0x0][0xc30] ;  /* 0x00030c0000047ab9 */ /* 0x000fe20000000a00 */
[----:B------:R-:W1:Y:S01]  /*13cd0*/  @P0 LDC R12, c[0x0][0xcec] ;  /* 0x00033b00ff0c0b82 */ /* 0x000e620000000800 */
[----:B---3--:R-:W-:-:S04]  /*13ce0*/  IMAD R11, R14, 0x40, R11 ;  /* 0x000000400e0b7824 */ /* 0x008fc800078e020b */
[----:B------:R-:W-:Y:S02]  /*13cf0*/  IMAD.MOV.U32 R10, RZ, RZ, R11 ;  /* 0x000000ffff0a7224 */ /* 0x000fe400078e000b */
[----:B-1----:R-:W-:-:S05]  /*13d00*/  @P0 IMAD.HI.U32 R12, R11, R12, RZ ;  /* 0x0000000c0b0c0227 */ /* 0x002fca00078e00ff */
[----:B0-----:R-:W-:-:S05]  /*13d10*/  @P0 SHF.R.U32.HI R10, RZ, R0, R12 ;  /* 0x00000000ff0a0219 */ /* 0x001fca000001160c */
        /* <DEDUP_REMOVED lines=16> */
[----:B------:R0:W1:Y:S01]  /*13e20*/  SHFL.IDX PT, R21, R0, RZ, 0x1c1f ;  /* 0x001c1fff00157589 */ /* 0x00006200000e0000 */
[----:B------:R-:W-:Y:S01]  /*13e30*/  LEA.HI.X R12, R8, UR5, R10, 0x2, P0 ;  /* 0x00000005080c7c11 */ /* 0x000fe200080f140a */
[----:B------:R-:W-:Y:S01]  /*13e40*/  VIADD R8, R2, 0x38820 ;  /* 0x0003882002087836 */ /* 0x000fe20000000000 */
[----:B------:R-:W-:-:S03]  /*13e50*/  ISETP.GE.AND P0, PT, R13, R3, PT ;  /* 0x000000030d00720c */ /* 0x000fc60003f06270 */
[----:B------:R0:W2:Y:S01]  /*13e60*/  SHFL.IDX PT, R20, R12, RZ, 0x1c1f ;  /* 0x001c1fff0c147589 */ /* 0x0000a200000e0000 */
        /* <DEDUP_REMOVED lines=9> */
[----:B------:R-:W-:Y:S01]  /*13f00*/  VIADD R14, R223, 0x10 ;  /* 0x00000010df0e7836 */ /* 0x000fe20000000000 */
[----:B------:R-:W-:Y:S02]  /*13f10*/  ISETP.GE.AND P4, PT, R198, UR4, PT ;  /* 0x00000004c6007c0c */ /* 0x000fe4000bf86270 */
[----:B------:R-:W-:-:S07]  /*13f20*/  SHF.R.S32.HI R15, RZ, 0x1f, R15 ;  /* 0x0000001fff0f7819 */ /* 0x000fce000001140f */
[----:B01----:R-:W-:-:S04]  /*13f30*/  @!P0 LEA R8, P1, R223, R21, 0x2 ;  /* 0x00000015df088211 */ /* 0x003fc800078210ff */
[C---:B--2---:R-:W-:Y:S01]  /*13f40*/  @!P0 LEA.HI.X R9, R223.reuse, R20, R11, 0x2, P1 ;  /* 0x00000014df098211 */ /* 0x044fe200008f140b */
[----:B------:R-:W-:-:S04]  /*13f50*/  VIADD R11, R223, 0x18 ;  /* 0x00000018df0b7836 */ /* 0x000fc80000000000 */
[----:B------:R0:W-:Y:S01]  /*13f60*/  @!P0 ST.E.64 desc[UR42][R8.64], R24 ;  /* 0x0000001808008985 */ /* 0x0001e2000c101b2a */
[----:B------:R-:W-:-:S13]  /*13f70*/  ISETP.GE.AND P0, PT, R10, UR4, PT ;  /* 0x000000040a007c0c */ /* 0x000fda000bf06270 */
[----:B0-----:R-:W-:-:S04]  /*13f80*/  @!P0 LEA R8, P1, R10, R21, 0x2 ;  /* 0x000000150a088211 */ /* 0x001fc800078210ff */
[----:B------:R-:W-:Y:S01]  /*13f90*/  @!P0 LEA.HI.X R9, R10, R20, R15, 0x2, P1 ;  /* 0x000000140a098211 */ /* 0x000fe200008f140f */
[----:B------:R-:W-:Y:S01]  /*13fa0*/  VIADD R15, R223, 0x10 ;  /* 0x00000010df0f7836 */ /* 0x000fe20000000000 */
[----:B------:R-:W-:Y:S01]  /*13fb0*/  ISETP.GE.AND P1, PT, R11, UR4, PT ;  /* 0x000000040b007c0c */ /* 0x000fe2000bf26270 */
[----:B------:R-:W-:Y:S02]  /*13fc0*/  VIADD R10, R223, 0x20 ;  /* 0x00000020df0a7836 */ /* 0x000fe40000000000 */
[----:B------:R0:W-:Y:S01]  /*13fd0*/  @!P0 ST.E.64 desc[UR42][R8.64], R28 ;  /* 0x0000001c08008985 */ /* 0x0001e2000c101b2a */
[----:B------:R-:W-:Y:S02]  /*13fe0*/  ISETP.GE.AND P0, PT, R14, UR4, PT ;  /* 0x000000040e007c0c */ /* 0x000fe4000bf06270 */
[----:B------:R-:W-:-:S11]  /*13ff0*/  SHF.R.S32.HI R15, RZ, 0x1f, R15 ;  /* 0x0000001fff0f7819 */ /* 0x000fd6000001140f */
[----:B0-----:R-:W-:-:S04]  /*14000*/  @!P0 LEA R8, P2, R14, R21, 0x2 ;  /* 0x000000150e088211 */ /* 0x001fc800078410ff */
[----:B------:R-:W-:Y:S01]  /*14010*/  @!P0 LEA.HI.X R9, R14, R20, R15, 0x2, P2 ;  /* 0x000000140e098211 */ /* 0x000fe200010f140f */
[C---:B------:R-:W-:Y:S02]  /*14020*/  VIADD R15, R223.reuse, 0x18 ;  /* 0x00000018df0f7836 */ /* 0x040fe40000000000 */
[----:B------:R-:W-:Y:S02]  /*14030*/  VIADD R14, R223, 0x28 ;  /* 0x00000028df0e7836 */ /* 0x000fe40000000000 */
[----:B------:R0:W-:Y:S01]  /*14040*/  @!P0 ST.E.64 desc[UR42][R8.64], R32 ;  /* 0x0000002008008985 */ /* 0x0001e2000c101b2a */
[----:B------:R-:W-:Y:S02]  /*14050*/  SHF.R.S32.HI R15, RZ, 0x1f, R15 ;  /* 0x0000001fff0f7819 */ /* 0x000fe4000001140f */
[----:B------:R-:W-:Y:S02]  /*14060*/  ISETP.GE.AND P0, PT, R10, UR4, PT ;  /* 0x000000040a007c0c */ /* 0x000fe4000bf06270 */
[----:B0-----:R-:W-:-:S04]  /*14070*/  @!P1 LEA R8, P2, R11, R21, 0x2 ;  /* 0x000000150b089211 */ /* 0x001fc800078410ff */
[----:B------:R-:W-:Y:S01]  /*14080*/  @!P1 LEA.HI.X R9, R11, R20, R15, 0x2, P2 ;  /* 0x000000140b099211 */ /* 0x000fe200010f140f */
[C---:B------:R-:W-:Y:S02]  /*14090*/  VIADD R15, R223.reuse, 0x20 ;  /* 0x00000020df0f7836 */ /* 0x040fe40000000000 */
[----:B------:R-:W-:Y:S02]  /*140a0*/  VIADD R11, R223, 0x30 ;  /* 0x00000030df0b7836 */ /* 0x000fe40000000000 */
[----:B------:R0:W-:Y:S01]  /*140b0*/  @!P1 ST.E.64 desc[UR42][R8.64], R36 ;  /* 0x0000002408009985 */ /* 0x0001e2000c101b2a */
[----:B------:R-:W-:Y:S02]  /*140c0*/  ISETP.GE.AND P1, PT, R14, UR4, PT ;  /* 0x000000040e007c0c */ /* 0x000fe4000bf26270 */
[----:B------:R-:W-:Y:S02]  /*140d0*/  SHF.R.S32.HI R15, RZ, 0x1f, R15 ;  /* 0x0000001fff0f7819 */ /* 0x000fe4000001140f */
        /* <DEDUP_REMOVED lines=9> */
[----:B------:R-:W-:-:S04]  /*14170*/  VIADD R14, R223, 0x30 ;  /* 0x00000030df0e7836 */ /* 0x000fc80000000000 */
[----:B------:R0:W-:Y:S01]  /*14180*/  @!P1 ST.E.64 desc[UR42][R8.64], R44 ;  /* 0x0000002c08009985 */ /* 0x0001e2000c101b2a */
[----:B------:R-:W-:Y:S02]  /*14190*/  ISETP.GE.AND P1, PT, R10, UR4, PT ;  /* 0x000000040a007c0c */ /* 0x000fe4000bf26270 */
[----:B------:R-:W-:Y:S02]  /*141a0*/  SHF.R.S32.HI R14, RZ, 0x1f, R14 ;  /* 0x0000001fff0e7819 */ /* 0x000fe4000001140e */
[----:B0-----:R-:W-:-:S04]  /*141b0*/  @!P0 LEA R8, P2, R11, R21, 0x2 ;  /* 0x000000150b088211 */ /* 0x001fc800078410ff */
[----:B------:R-:W-:Y:S01]  /*141c0*/  @!P0 LEA.HI.X R9, R11, R20, R14, 0x2, P2 ;  /* 0x000000140b098211 */ /* 0x000fe200010f140e */
[----:B------:R-:W-:-:S04]  /*141d0*/  VIADD R11, R223, 0x38 ;  /* 0x00000038df0b7836 */ /* 0x000fc80000000000 */
        /* <DEDUP_REMOVED lines=10> */
[----:B------:R-:W-:Y:S02]  /*14280*/  @!P0 LEA.HI.X R9, R222, R20, R10, 0x2, P2 ;  /* 0x00000014de098211 */ /* 0x000fe400010f140a */
[----:B------:R-:W-:-:S03]  /*14290*/  @!P4 LEA R10, P6, R198, R21, 0x2 ;  /* 0x00000015c60ac211 */ /* 0x000fc600078c10ff */
[----:B------:R0:W-:Y:S01]  /*142a0*/  @!P0 ST.E.64 desc[UR42][R8.64], R56 ;  /* 0x0000003808008985 */ /* 0x0001e2000c101b2a */
[----:B------:R-:W-:Y:S02]  /*142b0*/  ISETP.GE.AND P0, PT, R218, UR4, PT ;  /* 0x00000004da007c0c */ /* 0x000fe4000bf06270 */
[----:B------:R-:W-:Y:S02]  /*142c0*/  @!P4 LEA.HI.X R11, R198, R20, R199, 0x2, P6 ;  /* 0x00000014c60bc211 */ /* 0x000fe400030f14c7 */
[----:B0-----:R-:W-:-:S04]  /*142d0*/  @!P1 LEA R8, P2, R220, R21, 0x2 ;  /* 0x00000015dc089211 */ /* 0x001fc800078410ff */
[----:B------:R-:W-:-:S05]  /*142e0*/  @!P1 LEA.HI.X R9, R220, R20, R221, 0x2, P2 ;  /* 0x00000014dc099211 */ /* 0x000fca00010f14dd */
[----:B------:R0:W-:Y:S01]  /*142f0*/  @!P1 ST.E.64 desc[UR42][R8.64], R60 ;  /* 0x0000003c08009985 */ /* 0x0001e2000c101b2a */
[----:B------:R-:W-:Y:S02]  /*14300*/  ISETP.GE.AND P1, PT, R213, UR4, PT ;  /* 0x00000004d5007c0c */ /* 0x000fe4000bf26270 */
[----:B0-----:R-:W-:-:S04]  /*14310*/  @!P0 LEA R8, P2, R218, R21, 0x2 ;  /* 0x00000015da088211 */ /* 0x001fc800078410ff */
[----:B------:R-:W-:Y:S02]  /*14320*/  @!P0 LEA.HI.X R9, R218, R20, R219, 0x2, P2 ;  /* 0x00000014da098211 */ /* 0x000fe400010f14db */
[----:B------:R-:W-:-:S03]  /*14330*/  ISETP.GE.AND P2, PT, R181, UR4, PT ;  /* 0x00000004b5007c0c */ /* 0x000fc6000bf46270 */
[----:B------:R0:W-:Y:S10]  /*14340*/  @!P0 ST.E.64 desc[UR42][R8.64], R64 ;  /* 0x0000004008008985 */ /* 0x0001f4000c101b2a */
[----:B------:R-:W-:-:S02]  /*14350*/  @!P2 LEA R14, P6, R181, R21, 0x2 ;  /* 0x00000015b50ea211 */ /* 0x000fc400078c10ff */
[----:B0-----:R-:W-:Y:S02]  /*14360*/  @!P1 LEA R8, P0, R213, R21, 0x2 ;  /* 0x00000015d5089211 */ /* 0x001fe400078010ff */
[-C--:B------:R-:W-:Y:S02]  /*14370*/  @!P2 LEA.HI.X R15, R181, R20.reuse, R182, 0x2, P6 ;  /* 0x00000014b50fa211 */ /* 0x080fe400030f14b6 */
[----:B------:R-:W-:Y:S02]  /*14380*/  @!P1 LEA.HI.X R9, R213, R20, R217, 0x2, P0 ;  /* 0x00000014d5099211 */ /* 0x000fe400000f14d9 */
[----:B------:R-:W-:-:S03]  /*14390*/  ISETP.GE.AND P0, PT, R196, UR4, PT ;  /* 0x00000004c4007c0c */ /* 0x000fc6000bf06270 */
[----:B------:R0:W-:Y:S01]  /*143a0*/  @!P1 ST.E.64 desc[UR42][R8.64], R68 ;  /* 0x0000004408009985 */ /* 0x0001e2000c101b2a */
[----:B------:R-:W-:Y:S02]  /*143b0*/  ISETP.GE.AND P1, PT, R183, UR4, PT ;  /* 0x00000004b7007c0c */ /* 0x000fe4000bf26270 */
[----:B0-----:R-:W-:-:S04]  /*143c0*/  @!P3 LEA R8, P5, R200, R21, 0x2 ;  /* 0x00000015c808b211 */ /* 0x001fc800078a10ff */
[----:B------:R-:W-:-:S05]  /*143d0*/  @!P3 LEA.HI.X R9, R200, R20, R201, 0x2, P5 ;  /* 0x00000014c809b211 */ /* 0x000fca00028f14c9 */
[----:B------:R0:W-:Y:S01]  /*143e0*/  @!P3 ST.E.64 desc[UR42][R8.64], R72 ;  /* 0x000000480800b985 */ /* 0x0001e2000c101b2a */
[----:B------:R-:W-:-:S03]  /*143f0*/  ISETP.GE.AND P3, PT, R179, UR4, PT ;  /* 0x00000004b3007c0c */ /* 0x000fc6000bf66270 */
[----:B------:R1:W-:Y:S01]  /*14400*/  @!P4 ST.E.64 desc[UR42][R10.64], R76 ;  /* 0x0000004c0a00c985 */ /* 0x0003e2000c101b2a */
[CC--:B0-----:R-:W-:Y:S02]  /*14410*/  @!P0 LEA R8, P4, R196.reuse, R21.reuse, 0x2 ;  /* 0x00000015c4088211 */ /* 0x0c1fe400078810ff */
[----:B-1----:R-:W-:Y:S02]  /*14420*/  @!P1 LEA R10, P5, R183, R21, 0x2 ;  /* 0x00000015b70a9211 */ /* 0x002fe400078a10ff */
        /* <DEDUP_REMOVED lines=8> */
[----:B------:R-:W-:Y:S02]  /*144b0*/  @!P2 ST.E.64 desc[UR42][R14.64], R88 ;  /* 0x000000580e00a985 */ /* 0x000fe4000c101b2a */
[-C--:B0-----:R-:W-:Y:S02]  /*144c0*/  @!P4 LEA R8, P2, R177, R21.reuse, 0x2 ;  /* 0x00000015b108c211 */ /* 0x081fe400078410ff */
[-C--:B-1----:R-:W-:Y:S02]  /*144d0*/  @!P3 LEA R6, P6, R179, R21.reuse, 0x2 ;  /* 0x00000015b306b211 */ /* 0x082fe400078c10ff */
[-C--:B------:R-:W-:Y:S02]  /*144e0*/  @!P4 LEA.HI.X R9, R177, R20.reuse, R178, 0x2, P2 ;  /* 0x00000014b109c211 */ /* 0x080fe400010f14b2 */
[----:B------:R-:W-:Y:S02]  /*144f0*/  @!P3 LEA.HI.X R7, R179, R20, R180, 0x2, P6 ;  /* 0x00000014b307b211 */ /* 0x000fe400030f14b4 */
[----:B------:R-:W-:-:S02]  /*14500*/  @!P5 LEA R10, P6, R175, R21, 0x2 ;  /* 0x00000015af0ad211 */ /* 0x000fc400078c10ff */
[----:B------:R-:W-:Y:S01]  /*14510*/  ISETP.GE.AND P2, PT, R169, UR4, PT ;  /* 0x00000004a9007c0c */ /* 0x000fe2000bf46270 */
[----:B------:R0:W-:Y:S01]  /*14520*/  @!P3 ST.E.64 desc[UR42][R6.64], R92 ;  /* 0x0000005c0600b985 */ /* 0x0001e2000c101b2a */
[----:B------:R-:W-:-:S03]  /*14530*/  @!P5 LEA.HI.X R11, R175, R20, R176, 0x2, P6 ;  /* 0x00000014af0bd211 */ /* 0x000fc600030f14b0 */
[----:B------:R1:W-:Y:S01]  /*14540*/  @!P4 ST.E.64 desc[UR42][R8.64], R96 ;  /* 0x000000600800c985 */ /* 0x0003e2000c101b2a */
[----:B------:R-:W-:-:S03]  /*14550*/  ISETP.GE.AND P4, PT, R165, UR4, PT ;  /* 0x00000004a5007c0c */ /* 0x000fc6000bf86270 */
[----:B------:R2:W-:Y:S01]  /*14560*/  @!P5 ST.E.64 desc[UR42][R10.64], R100 ;  /* 0x000000640a00d985 */ /* 0x0005e2000c101b2a */
[----:B------:R-:W-:Y:S02]  /*14570*/  ISETP.GE.AND P5, PT, R167, UR4, PT ;  /* 0x00000004a7007c0c */ /* 0x000fe4000bfa6270 */
[-C--:B0-----:R-:W-:Y:S02]  /*14580*/  @!P0 LEA R6, P6, R173, R21.reuse, 0x2 ;  /* 0x00000015ad068211 */ /* 0x081fe400078c10ff */
[-C--:B-1----:R-:W-:Y:S02]  /*14590*/  @!P1 LEA R8, P3, R171, R21.reuse, 0x2 ;  /* 0x00000015ab089211 */ /* 0x082fe400078610ff */
[-C--:B------:R-:W-:Y:S02]  /*145a0*/  @!P0 LEA.HI.X R7, R173, R20.reuse, R174, 0x2, P6 ;  /* 0x00000014ad078211 */ /* 0x080fe400030f14ae */
[----:B------:R-:W-:Y:S02]  /*145b0*/  @!P1 LEA.HI.X R9, R171, R20, R172, 0x2, P3 ;  /* 0x00000014ab099211 */ /* 0x000fe400018f14ac */
[----:B--2---:R-:W-:Y:S01]  /*145c0*/  @!P2 LEA R10, P6, R169, R21, 0x2 ;  /* 0x00000015a90aa211 */ /* 0x004fe200078c10ff */
[----:B------:R0:W-:Y:S01]  /*145d0*/  @!P0 ST.E.64 desc[UR42][R6.64], R104 ;  /* 0x0000006806008985 */ /* 0x0001e2000c101b2a */
[----:B------:R-:W-:-:S02]  /*145e0*/  ISETP.GE.AND P3, PT, R163, UR4, PT ;  /* 0x00000004a3007c0c */ /* 0x000fc4000bf66270 */
[----:B------:R-:W-:Y:S01]  /*145f0*/  @!P2 LEA.HI.X R11, R169, R20, R170, 0x2, P6 ;  /* 0x00000014a90ba211 */ /* 0x000fe200030f14aa */
[----:B------:R1:W-:Y:S01]  /*14600*/  @!P1 ST.E.64 desc[UR42][R8.64], R108 ;  /* 0x0000006c08009985 */ /* 0x0003e2000c101b2a */
[----:B------:R-:W-:-:S03]  /*14610*/  ISETP.GE.AND P0, PT, R161, UR4, PT ;  /* 0x00000004a1007c0c */ /* 0x000fc6000bf06270 */
[----:B------:R2:W-:Y:S01]  /*14620*/  @!P2 ST.E.64 desc[UR42][R10.64], R112 ;  /* 0x000000700a00a985 */ /* 0x0005e2000c101b2a */
[-C--:B0-----:R-:W-:Y:S02]  /*14630*/  @!P5 LEA R6, P1, R167, R21.reuse, 0x2 ;  /* 0x00000015a706d211 */ /* 0x081fe400078210ff */
[-C--:B-1----:R-:W-:Y:S02]  /*14640*/  @!P4 LEA R8, P2, R165, R21.reuse, 0x2 ;  /* 0x00000015a508c211 */ /* 0x082fe400078410ff */
[-C--:B------:R-:W-:Y:S02]  /*14650*/  @!P5 LEA.HI.X R7, R167, R20.reuse, R168, 0x2, P1 ;  /* 0x00000014a707d211 */ /* 0x080fe400008f14a8 */
[----:B--2---:R-:W-:Y:S02]  /*14660*/  @!P3 LEA R10, P6, R163, R21, 0x2 ;  /* 0x00000015a30ab211 */ /* 0x004fe400078c10ff */
        /* <DEDUP_REMOVED lines=19> */
[-C--:B------:R-:W-:Y:S02]  /*147a0*/  @!P4 LEA.HI.X R7, R157, R20.reuse, R158, 0x2, P0 ;  /* 0x000000149d07c211 */ /* 0x080fe400000f149e */
[CC--:B------:R-:W-:Y:S02]  /*147b0*/  @!P5 LEA R14, P0, R84.reuse, R21.reuse, 0x2 ;  /* 0x00000015540ed211 */ /* 0x0c0fe400078010ff */
[C---:B-1----:R-:W-:Y:S01]  /*147c0*/  @!P2 LEA R8, P1, R153.reuse, R21, 0x2 ;  /* 0x000000159908a211 */ /* 0x042fe200078210ff */
[----:B------:R3:W-:Y:S01]  /*147d0*/  @!P4 ST.E.64 desc[UR42][R6.64], R136 ;  /* 0x000000880600c985 */ /* 0x0007e2000c101b2a */
[-C--:B------:R-:W-:Y:S02]  /*147e0*/  @!P5 LEA.HI.X R15, R84, R20.reuse, R152, 0x2, P0 ;  /* 0x00000014540fd211 */ /* 0x080fe400000f1498 */
[----:B------:R-:W-:Y:S01]  /*147f0*/  @!P2 LEA.HI.X R9, R153, R20, R154, 0x2, P1 ;  /* 0x000000149909a211 */ /* 0x000fe200008f149a */
[----:B------:R3:W-:Y:S04]  /*14800*/  @!P3 ST.E.64 desc[UR42][R10.64], R140 ;  /* 0x0000008c0a00b985 */ /* 0x0007e8000c101b2a */
[----:B------:R3:W-:Y:S04]  /*14810*/  @!P2 ST.E.64 desc[UR42][R8.64], R144 ;  /* 0x000000900800a985 */ /* 0x0007e8000c101b2a */
[----:B------:R3:W-:Y:S02]  /*14820*/  @!P5 ST.E.64 desc[UR42][R14.64], R148 ;  /* 0x000000940e00d985 */ /* 0x0007e4000c101b2a */
.L_x_4578:
[----:B------:R-:W-:Y:S05]  /*14830*/  BSYNC B1 ;  /* 0x0000000000017941 */ /* 0x000fea0003800000 */
.L_x_4577:
[----:B---3--:R-:W-:Y:S01]  /*14840*/  VIADD R6, R13, 0x8 ;  /* 0x000000080d067836 */ /* 0x008fe20000000000 */
[----:B0-----:R-:W0:Y:S04]  /*14850*/  SHFL.IDX PT, R12, R12, 0x1, 0x1c1f ;  /* 0x003c1f000c0c7f89 */ /* 0x001e2800000e0000 */
[----:B------:R-:W-:Y:S01]  /*14860*/  ISETP.GE.AND P0, PT, R6, R3, PT ;  /* 0x000000030600720c */ /* 0x000fe20003f06270 */
[----:B------:R-:W3:-:S12]  /*14870*/  SHFL.IDX PT, R0, R0, 0x1, 0x1c1f ;  /* 0x003c1f0000007f89 */ /* 0x000ed800000e0000 */
[----:B------:R-:W-:Y:S05]  /*14880*/  @P0 BRA `(.L_x_4576) ;  /* 0x0000001800800947 */ /* 0x000fea0003800000 */
[----:B------:R-:W-:Y:S01]  /*14890*/  ULDC UR4, c[0x0][0xbc8] ;  /* 0x0002f20000047ab9 */ /* 0x000fe20000000800 */
[C---:B------:R-:W-:Y:S01]  /*148a0*/  VIADD R10, R223.reuse, 0x8 ;  /* 0x00000008df0a7836 */ /* 0x040fe20000000000 */
[C---:B------:R-:W-:Y:S01]  /*148b0*/  ISETP.GE.AND P4, PT, R223.reuse, UR4, PT ;  /* 0x00000004df007c0c */ /* 0x040fe2000bf86270 */
[C---:B------:R-:W-:Y:S01]  /*148c0*/  VIADD R25, R223.reuse, 0x10 ;  /* 0x00000010df197836 */ /* 0x040fe20000000000 */
[----:B------:R-:W-:Y:S01]  /*148d0*/  SHF.R.S32.HI R8, RZ, 0x1f, R223 ;  /* 0x0000001fff087819 */ /* 0x000fe200000114df */
[C---:B------:R-:W-:Y:S01]  /*148e0*/  VIADD R15, R223.reuse, 0x18 ;  /* 0x00000018df0f7836 */ /* 0x040fe20000000000 */
[----:B------:R-:W-:Y:S01]  /*148f0*/  ISETP.GE.AND P2, PT, R10, UR4, PT ;  /* 0x000000040a007c0c */ /* 0x000fe2000bf46270 */
[----:B------:R-:W-:Y:S01]  /*14900*/  VIADD R11, R223, 0x8 ;  /* 0x00000008df0b7836 */ /* 0x000fe20000000000 */
[----:B------:R-:W-:Y:S01]  /*14910*/  ISETP.GE.AND P1, PT, R25, UR4, PT ;  /* 0x0000000419007c0c */ /* 0x000fe2000bf26270 */
[----:B--2---:R-:W-:Y:S01]  /*14920*/  VIADD R20, R223, 0x20 ;  /* 0x00000020df147836 */ /* 0x004fe20000000000 */
[----:B------:R-:W-:Y:S01]  /*14930*/  ISETP.GE.AND P0, PT, R15, UR4, PT ;  /* 0x000000040f007c0c */ /* 0x000fe2000bf06270 */
[C---:B------:R-:W-:Y:S01]  /*14940*/  VIADD R28, R223.reuse, 0x10 ;  /* 0x00000010df1c7836 */ /* 0x040fe20000000000 */
[----:B------:R-:W-:Y:S01]  /*14950*/  SHF.R.S32.HI R11, RZ, 0x1f, R11 ;  /* 0x0000001fff0b7819 */ /* 0x000fe2000001140b */
[----:B------:R-:W-:-:S02]  /*14960*/  VIADD R24, R223, 0x18 ;  /* 0x00000018df187836 */ /* 0x000fc40000000000 */
[C---:B---3--:R-:W-:Y:S01]  /*14970*/  @!P4 LEA R6, P3, R223.reuse, R0, 0x2 ;  /* 0x00000000df06c211 */ /* 0x048fe200078610ff */
[C---:B-1----:R-:W-:Y:S01]  /*14980*/  VIADD R21, R223.reuse, 0x28 ;  /* 0x00000028df157836 */ /* 0x042fe20000000000 */
[----:B------:R-:W-:Y:S01]  /*14990*/  SHF.R.S32.HI R28, RZ, 0x1f, R28 ;  /* 0x0000001fff1c7819 */ /* 0x000fe2000001141c */
[C---:B------:R-:W-:Y:S01]  /*149a0*/  VIADD R14, R223.reuse, 0x30 ;  /* 0x00000030df0e7836 */ /* 0x040fe20000000000 */
[----:B0-----:R-:W-:Y:S02]  /*149b0*/  @!P4 LEA.HI.X R7, R223, R12, R8, 0x2, P3 ;  /* 0x0000000cdf07c211 */ /* 0x001fe400018f1408 */
[----:B------:R-:W-:Y:S02]  /*149c0*/  ISETP.GE.AND P3, PT, R20, UR4, PT ;  /* 0x0000000414007c0c */ /* 0x000fe4000bf66270 */
[----:B------:R-:W-:Y:S01]  /*149d0*/  @!P1 LEA R8, P5, R25, R0, 0x2 ;  /* 0x0000000019089211 */ /* 0x000fe200078a10ff */
[----:B------:R0:W-:Y:S01]  /*149e0*/  @!P4 ST.E.64 desc[UR42][R6.64], R26 ;  /* 0x0000001a0600c985 */ /* 0x0001e2000c101b2a */
[----:B------:R-:W-:-:S02]  /*149f0*/  SHF.R.S32.HI R24, RZ, 0x1f, R24 ;  /* 0x0000001fff187819 */ /* 0x000fc40000011418 */
[----:B------:R-:W-:Y:S02]  /*14a00*/  @!P1 LEA.HI.X R9, R25, R12, R28, 0x2, P5 ;  /* 0x0000000c19099211 */ /* 0x000fe400028f141c */
[----:B------:R-:W-:Y:S02]  /*14a10*/  ISETP.GE.AND P4, PT, R21, UR4, PT ;  /* 0x0000000415007c0c */ /* 0x000fe4000bf86270 */
[----:B------:R-:W-:Y:S02]  /*14a20*/  ISETP.GE.AND P5, PT, R14, UR4, PT ;  /* 0x000000040e007c0c */ /* 0x000fe4000bfa6270 */
[----:B0-----:R-:W-:-:S04]  /*14a30*/  @!P2 LEA R6, P6, R10, R0, 0x2 ;  /* 0x000000000a06a211 */ /* 0x001fc800078c10ff */
[----:B------:R-:W-:Y:S02]  /*14a40*/  @!P2 LEA.HI.X R7, R10, R12, R11, 0x2, P6 ;  /* 0x0000000c0a07a211 */ /* 0x000fe400030f140b */
[----:B------:R-:W-:-:S03]  /*14a50*/  @!P0 LEA R10, P6, R15, R0, 0x2 ;  /* 0x000000000f0a8211 */ /* 0x000fc600078c10ff */
[----:B------:R0:W-:Y:S01]  /*14a60*/  @!P2 ST.E.64 desc[UR42][R6.64], R30 ;  /* 0x0000001e0600a985 */ /* 0x0001e2000c101b2a */
[----:B------:R-:W-:Y:S01]  /*14a70*/  @!P0 LEA.HI.X R11, R15, R12, R24, 0x2, P6 ;  /* 0x0000000c0f0b8211 */ /* 0x000fe200030f1418 */
[C---:B------:R-:W-:Y:S02]  /*14a80*/  VIADD R24, R223.reuse, 0x20 ;  /* 0x00000020df187836 */ /* 0x040fe40000000000 */
[----:B------:R1:W-:Y:S01]  /*14a90*/  @!P1 ST.E.64 desc[UR42][R8.64], R34 ;  /* 0x0000002208009985 */ /* 0x0003e2000c101b2a */
[----:B------:R-:W-:Y:S02]  /*14aa0*/  VIADD R15, R223, 0x38 ;  /* 0x00000038df0f7836 */ /* 0x000fe40000000000 */
[----:B------:R-:W-:Y:S01]  /*14ab0*/  SHF.R.S32.HI R24, RZ, 0x1f, R24 ;  /* 0x0000001fff187819 */ /* 0x000fe20000011418 */
[----:B------:R2:W-:Y:S02]  /*14ac0*/  @!P0 ST.E.64 desc[UR42][R10.64], R38 ;  /* 0x000000260a008985 */ /* 0x0005e4000c101b2a */
[----:B------:R-:W-:-:S02]  /*14ad0*/  ISETP.GE.AND P0, PT, R15, UR4, PT ;  /* 0x000000040f007c0c */ /* 0x000fc4000bf06270 */
[----:B0-----:R-:W-:-:S04]  /*14ae0*/  @!P3 LEA R6, P1, R20, R0, 0x2 ;  /* 0x000000001406b211 */ /* 0x001fc800078210ff */
[----:B------:R-:W-:Y:S01]  /*14af0*/  @!P3 LEA.HI.X R7, R20, R12, R24, 0x2, P1 ;  /* 0x0000000c1407b211 */ /* 0x000fe200008f1418 */
[----:B------:R-:W-:Y:S01]  /*14b00*/  VIADD R24, R223, 0x28 ;  /* 0x00000028df187836 */ /* 0x000fe20000000000 */
[-C--:B-1----:R-:W-:Y:S01]  /*14b10*/  @!P4 LEA R8, P2, R21, R0.reuse, 0x2 ;  /* 0x000000001508c211 */ /* 0x082fe200078410ff */
[----:B------:R-:W-:Y:S01]  /*14b20*/  VIADD R20, R223, 0x30 ;  /* 0x00000030df147836 */ /* 0x000fe20000000000 */
[----:B--2---:R-:W-:Y:S01]  /*14b30*/  @!P5 LEA R10, P6, R14, R0, 0x2 ;  /* 0x000000000e0ad211 */ /* 0x004fe200078c10ff */
[----:B------:R0:W-:Y:S01]  /*14b40*/  @!P3 ST.E.64 desc[UR42][R6.64], R42 ;  /* 0x0000002a0600b985 */ /* 0x0001e2000c101b2a */
[----:B------:R-:W-:Y:S02]  /*14b50*/  SHF.R.S32.HI R24, RZ, 0x1f, R24 ;  /* 0x0000001fff187819 */ /* 0x000fe40000011418 */
[----:B------:R-:W-:Y:S02]  /*14b60*/  SHF.R.S32.HI R20, RZ, 0x1f, R20 ;  /* 0x0000001fff147819 */ /* 0x000fe40000011414 */
[----:B------:R-:W-:-:S02]  /*14b70*/  ISETP.GE.AND P1, PT, R222, UR4, PT ;  /* 0x00000004de007c0c */ /* 0x000fc4000bf26270 */
[-C--:B------:R-:W-:Y:S02]  /*14b80*/  @!P4 LEA.HI.X R9, R21, R12.reuse, R24, 0x2, P2 ;  /* 0x0000000c1509c211 */ /* 0x080fe400010f1418 */
[----:B------:R-:W-:Y:S02]  /*14b90*/  ISETP.GE.AND P2, PT, R220, UR4, PT ;  /* 0x00000004dc007c0c */ /* 0x000fe4000bf46270 */
[----:B------:R-:W-:Y:S01]  /*14ba0*/  @!P5 LEA.HI.X R11, R14, R12, R20, 0x2, P6 ;  /* 0x0000000c0e0bd211 */ /* 0x000fe200030f1414 */
[C---:B------:R-:W-:Y:S01]  /*14bb0*/  VIADD R20, R223.reuse, 0x38 ;  /* 0x00000038df147836 */ /* 0x040fe20000000000 */
[----:B------:R1:W-:Y:S01]  /*14bc0*/  @!P4 ST.E.64 desc[UR42][R8.64], R46 ;  /* 0x0000002e0800c985 */ /* 0x0003e2000c101b2a */
[----:B------:R-:W-:Y:S01]  /*14bd0*/  VIADD R14, R223, 0x40 ;  /* 0x00000040df0e7836 */ /* 0x000fe20000000000 */
[----:B0-----:R-:W-:Y:S02]  /*14be0*/  @!P0 LEA R6, P6, R15, R0, 0x2 ;  /* 0x000000000f068211 */ /* 0x001fe400078c10ff */
[----:B------:R-:W-:Y:S01]  /*14bf0*/  SHF.R.S32.HI R20, RZ, 0x1f, R20 ;  /* 0x0000001fff147819 */ /* 0x000fe20000011414 */
[----:B------:R0:W-:Y:S01]  /*14c00*/  @!P5 ST.E.64 desc[UR42][R10.64], R50 ;  /* 0x000000320a00d985 */ /* 0x0001e2000c101b2a */
[----:B------:R-:W-:-:S02]  /*14c10*/  ISETP.GE.AND P3, PT, R218, UR4, PT ;  /* 0x00000004da007c0c */ /* 0x000fc4000bf66270 */
[----:B------:R-:W-:Y:S02]  /*14c20*/  ISETP.GE.AND P4, PT, R213, UR4, PT ;  /* 0x00000004d5007c0c */ /* 0x000fe4000bf86270 */
[----:B------:R-:W-:Y:S02]  /*14c30*/  SHF.R.S32.HI R14, RZ, 0x1f, R14 ;  /* 0x0000001fff0e7819 */ /* 0x000fe4000001140e */
[----:B------:R-:W-:Y:S02]  /*14c40*/  @!P0 LEA.HI.X R7, R15, R12, R20, 0x2, P6 ;  /* 0x0000000c0f078211 */ /* 0x000fe400030f1414 */
[----:B-1----:R-:W-:-:S03]  /*14c50*/  @!P1 LEA R8, P5, R222, R0, 0x2 ;  /* 0x00000000de089211 */ /* 0x002fc600078a10ff */
[----:B------:R1:W-:Y:S01]  /*14c60*/  @!P0 ST.E.64 desc[UR42][R6.64], R54 ;  /* 0x0000003606008985 */ /* 0x0003e2000c101b2a */
[----:B------:R-:W-:Y:S02]  /*14c70*/  @!P1 LEA.HI.X R9, R222, R12, R14, 0x2, P5 ;  /* 0x0000000cde099211 */ /* 0x000fe400028f140e */
[----:B0-----:R-:W-:Y:S02]  /*14c80*/  @!P2 LEA R10, P6, R220, R0, 0x2 ;  /* 0x00000000dc0aa211 */ /* 0x001fe400078c10ff */
[----:B------:R-:W-:Y:S01]  /*14c90*/  ISETP.GE.AND P5, PT, R200, UR4, PT ;  /* 0x00000004c8007c0c */ /* 0x000fe2000bfa6270 */
[----:B------:R0:W-:Y:S01]  /*14ca0*/  @!P1 ST.E.64 desc[UR42][R8.64], R58 ;  /* 0x0000003a08009985 */ /* 0x0001e2000c101b2a */
[----:B------:R-:W-:Y:S02]  /*14cb0*/  @!P2 LEA.HI.X R11, R220, R12, R221, 0x2, P6 ;  /* 0x0000000cdc0ba211 */ /* 0x000fe400030f14dd */
[----:B------:R-:W-:Y:S02]  /*14cc0*/  ISETP.GE.AND P0, PT, R198, UR4, PT ;  /* 0x00000004c6007c0c */ /* 0x000fe4000bf06270 */
[----:B------:R-:W-:Y:S01]  /*14cd0*/  ISETP.GE.AND P1, PT, R196, UR4, PT ;  /* 0x00000004c4007c0c */ /* 0x000fe2000bf26270 */
[----:B------:R2:W-:Y:S01]  /*14ce0*/  @!P2 ST.E.64 desc[UR42][R10.64], R62 ;  /* 0x0000003e0a00a985 */ /* 0x0005e2000c101b2a */
[----:B-1----:R-:W-:-:S04]  /*14cf0*/  @!P3 LEA R6, P6, R218, R0, 0x2 ;  /* 0x00000000da06b211 */ /* 0x002fc800078c10ff */
[----:B------:R-:W-:Y:S02]  /*14d00*/  @!P3 LEA.HI.X R7, R218, R12, R219, 0x2, P6 ;  /* 0x0000000cda07b211 */ /* 0x000fe400030f14db */
[----:B0-----:R-:W-:-:S03]  /*14d10*/  @!P4 LEA R8, P2, R213, R0, 0x2 ;  /* 0x00000000d508c211 */ /* 0x001fc600078410ff */
[----:B------:R0:W-:Y:S01]  /*14d20*/  @!P3 ST.E.64 desc[UR42][R6.64], R66 ;  /* 0x000000420600b985 */ /* 0x0001e2000c101b2a */
[----:B------:R-:W-:Y:S02]  /*14d30*/  @!P4 LEA.HI.X R9, R213, R12, R217, 0x2, P2 ;  /* 0x0000000cd509c211 */ /* 0x000fe400010f14d9 */
[----:B------:R-:W-:Y:S02]  /*14d40*/  ISETP.GE.AND P2, PT, R183, UR4, PT ;  /* 0x00000004b7007c0c */ /* 0x000fe4000bf46270 */
[C---:B--2---:R-:W-:Y:S01]  /*14d50*/  @!P5 LEA R10, P6, R200.reuse, R0, 0x2 ;  /* 0x00000000c80ad211 */ /* 0x044fe200078c10ff */
[----:B------:R1:W-:Y:S03]  /*14d60*/  @!P4 ST.E.64 desc[UR42][R8.64], R70 ;  /* 0x000000460800c985 */ /* 0x0003e6000c101b2a */
[----:B------:R-:W-:Y:S02]  /*14d70*/  @!P5 LEA.HI.X R11, R200, R12, R201, 0x2, P6 ;  /* 0x0000000cc80bd211 */ /* 0x000fe400030f14c9 */
[----:B0-----:R-:W-:-:S03]  /*14d80*/  @!P0 LEA R6, P4, R198, R0, 0x2 ;  /* 0x00000000c6068211 */ /* 0x001fc600078810ff */
[----:B------:R0:W-:Y:S01]  /*14d90*/  @!P5 ST.E.64 desc[UR42][R10.64], R74 ;  /* 0x0000004a0a00d985 */ /* 0x0001e2000c101b2a */
[----:B------:R-:W-:Y:S02]  /*14da0*/  ISETP.GE.AND P5, PT, R181, UR4, PT ;  /* 0x00000004b5007c0c */ /* 0x000fe4000bfa6270 */
[----:B------:R-:W-:Y:S02]  /*14db0*/  @!P0 LEA.HI.X R7, R198, R12, R199, 0x2, P4 ;  /* 0x0000000cc6078211 */ /* 0x000fe400020f14c7 */
[----:B------:R-:W-:Y:S02]  /*14dc0*/  ISETP.GE.AND P4, PT, R179, UR4, PT ;  /* 0x00000004b3007c0c */ /* 0x000fe4000bf86270 */
[C---:B-1----:R-:W-:Y:S01]  /*14dd0*/  @!P1 LEA R8, P3, R196.reuse, R0, 0x2 ;  /* 0x00000000c4089211 */ /* 0x042fe200078610ff */
[----:B------:R1:W-:Y:S03]  /*14de0*/  @!P0 ST.E.64 desc[UR42][R6.64], R78 ;  /* 0x0000004e06008985 */ /* 0x0003e6000c101b2a */
[----:B------:R-:W-:-:S02]  /*14df0*/  @!P1 LEA.HI.X R9, R196, R12, R197, 0x2, P3 ;  /* 0x0000000cc4099211 */ /* 0x000fc400018f14c5 */
[----:B------:R-:W-:Y:S02]  /*14e00*/  ISETP.GE.AND P3, PT, R177, UR4, PT ;  /* 0x00000004b1007c0c */ /* 0x000fe4000bf66270 */
[----:B0-----:R-:W-:Y:S01]  /*14e10*/  @!P2 LEA R10, P6, R183, R0, 0x2 ;  /* 0x00000000b70aa211 */ /* 0x001fe200078c10ff */
[----:B------:R-:W-:Y:S01]  /*14e20*/  @!P1 ST.E.64 desc[UR42][R8.64], R82 ;  /* 0x0000005208009985 */ /* 0x000fe2000c101b2a */
[----:B------:R-:W-:Y:S02]  /*14e30*/  ISETP.GE.AND P1, PT, R173, UR4, PT ;  /* 0x00000004ad007c0c */ /* 0x000fe4000bf26270 */
[----:B------:R-:W-:Y:S02]  /*14e40*/  @!P2 LEA.HI.X R11, R183, R12, R184, 0x2, P6 ;  /* 0x0000000cb70ba211 */ /* 0x000fe400030f14b8 */
[----:B-1----:R-:W-:-:S03]  /*14e50*/  @!P4 LEA R6, P0, R179, R0, 0x2 ;  /* 0x00000000b306c211 */ /* 0x002fc600078010ff */
        /* <DEDUP_REMOVED lines=13> */
[-C--:B0-----:R-:W-:Y:S02]  /*14f30*/  @!P2 LEA R4, P6, R175, R0.reuse, 0x2 ;  /* 0x00000000af04a211 */ /* 0x081fe400078c10ff */
[----:B-1----:R-:W-:Y:S02]  /*14f40*/  @!P1 LEA R6, P3, R173, R0, 0x2 ;  /* 0x00000000ad069211 */ /* 0x002fe400078610ff */
[----:B------:R-:W-:Y:S02]  /*14f50*/  @!P2 LEA.HI.X R5, R175, R12, R176, 0x2, P6 ;  /* 0x0000000caf05a211 */ /* 0x000fe400030f14b0 */
[----:B--2---:R-:W-:Y:S02]  /*14f60*/  @!P0 LEA R8, P6, R171, R0, 0x2 ;  /* 0x00000000ab088211 */ /* 0x004fe400078c10ff */
[----:B------:R-:W-:Y:S01]  /*14f70*/  @!P1 LEA.HI.X R7, R173, R12, R174, 0x2, P3 ;  /* 0x0000000cad079211 */ /* 0x000fe200018f14ae */
[----:B------:R0:W-:Y:S01]  /*14f80*/  @!P2 ST.E.64 desc[UR42][R4.64], R102 ;  /* 0x000000660400a985 */ /* 0x0001e2000c101b2a */
[----:B------:R-:W-:-:S02]  /*14f90*/  ISETP.GE.AND P3, PT, R165, UR4, PT ;  /* 0x00000004a5007c0c */ /* 0x000fc4000bf66270 */
[----:B------:R-:W-:Y:S01]  /*14fa0*/  @!P0 LEA.HI.X R9, R171, R12, R172, 0x2, P6 ;  /* 0x0000000cab098211 */ /* 0x000fe200030f14ac */
[----:B------:R1:W-:Y:S04]  /*14fb0*/  @!P1 ST.E.64 desc[UR42][R6.64], R106 ;  /* 0x0000006a06009985 */ /* 0x0003e8000c101b2a */
[----:B------:R2:W-:Y:S01]  /*14fc0*/  @!P0 ST.E.64 desc[UR42][R8.64], R110 ;  /* 0x0000006e08008985 */ /* 0x0005e2000c101b2a */
[----:B------:R-:W-:Y:S02]  /*14fd0*/  ISETP.GE.AND P0, PT, R163, UR4, PT ;  /* 0x00000004a3007c0c */ /* 0x000fe4000bf06270 */
[-C--:B0-----:R-:W-:Y:S02]  /*14fe0*/  @!P5 LEA R4, P1, R169, R0.reuse, 0x2 ;  /* 0x00000000a904d211 */ /* 0x081fe400078210ff */
[----:B-1----:R-:W-:-:S02]  /*14ff0*/  @!P4 LEA R6, P2, R167, R0, 0x2 ;  /* 0x00000000a706c211 */ /* 0x002fc400078410ff */
[----:B------:R-:W-:Y:S02]  /*15000*/  @!P5 LEA.HI.X R5, R169, R12, R170, 0x2, P1 ;  /* 0x0000000ca905d211 */ /* 0x000fe400008f14aa */
[----:B--2---:R-:W-:Y:S02]  /*15010*/  @!P3 LEA R8, P6, R165, R0, 0x2 ;  /* 0x00000000a508b211 */ /* 0x004fe400078c10ff */
[----:B------:R-:W-:Y:S01]  /*15020*/  ISETP.GE.AND P1, PT, R161, UR4, PT ;  /* 0x00000004a1007c0c */ /* 0x000fe2000bf26270 */
[----:B------:R0:W-:Y:S01]  /*15030*/  @!P5 ST.E.64 desc[UR42][R4.64], R114 ;  /* 0x000000720400d985 */ /* 0x0001e2000c101b2a */
[-C--:B------:R-:W-:Y:S02]  /*15040*/  @!P4 LEA.HI.X R7, R167, R12.reuse, R168, 0x2, P2 ;  /* 0x0000000ca707c211 */ /* 0x080fe400010f14a8 */
[----:B------:R-:W-:Y:S02]  /*15050*/  @!P3 LEA.HI.X R9, R165, R12, R166, 0x2, P6 ;  /* 0x0000000ca509b211 */ /* 0x000fe400030f14a6 */
[----:B------:R-:W-:Y:S01]  /*15060*/  ISETP.GE.AND P2, PT, R155, UR4, PT ;  /* 0x000000049b007c0c */ /* 0x000fe2000bf46270 */
[----:B------:R1:W-:Y:S01]  /*15070*/  @!P4 ST.E.64 desc[UR42][R6.64], R118 ;  /* 0x000000760600c985 */ /* 0x0003e2000c101b2a */
[----:B------:R-:W-:-:S03]  /*15080*/  ISETP.GE.AND P4, PT, R159, UR4, PT ;  /* 0x000000049f007c0c */ /* 0x000fc6000bf86270 */
[----:B------:R2:W-:Y:S01]  /*15090*/  @!P3 ST.E.64 desc[UR42][R8.64], R122 ;  /* 0x0000007a0800b985 */ /* 0x0005e2000c101b2a */
[----:B------:R-:W-:Y:S02]  /*150a0*/  ISETP.GE.AND P3, PT, R157, UR4, PT ;  /* 0x000000049d007c0c */ /* 0x000fe4000bf66270 */
[----:B0-----:R-:W-:-:S04]  /*150b0*/  @!P1 LEA R4, P6, R161, R0, 0x2 ;  /* 0x00000000a1049211 */ /* 0x001fc800078c10ff */
[----:B------:R-:W-:Y:S02]  /*150c0*/  @!P1 LEA.HI.X R5, R161, R12, R162, 0x2, P6 ;  /* 0x0000000ca1059211 */ /* 0x000fe400030f14a2 */
[----:B-1----:R-:W-:-:S04]  /*150d0*/  @!P0 LEA R6, P5, R163, R0, 0x2 ;  /* 0x00000000a3068211 */ /* 0x002fc800078a10ff */
[----:B------:R-:W-:Y:S02]  /*150e0*/  @!P0 LEA.HI.X R7, R163, R12, R164, 0x2, P5 ;  /* 0x0000000ca3078211 */ /* 0x000fe400028f14a4 */
[----:B------:R-:W-:-:S03]  /*150f0*/  ISETP.GE.AND P5, PT, R153, UR4, PT ;  /* 0x0000000499007c0c */ /* 0x000fc6000bfa6270 */
[----:B------:R0:W-:Y:S04]  /*15100*/  @!P0 ST.E.64 desc[UR42][R6.64], R126 ;  /* 0x0000007e06008985 */ /* 0x0001e8000c101b2a */
[----:B------:R1:W-:Y:S01]  /*15110*/  @!P1 ST.E.64 desc[UR42][R4.64], R130 ;  /* 0x0000008204009985 */ /* 0x0003e2000c101b2a */
[----:B--2---:R-:W-:-:S04]  /*15120*/  @!P2 LEA R8, P1, R155, R0, 0x2 ;  /* 0x000000009b08a211 */ /* 0x004fc800078210ff */
[----:B------:R-:W-:Y:S02]  /*15130*/  @!P2 LEA.HI.X R9, R155, R12, R156, 0x2, P1 ;  /* 0x0000000c9b09a211 */ /* 0x000fe400008f149c */
[-C--:B0-----:R-:W-:Y:S02]  /*15140*/  @!P4 LEA R6, P0, R159, R0.reuse, 0x2 ;  /* 0x000000009f06c211 */ /* 0x081fe400078010ff */
[----:B-1----:R-:W-:Y:S02]  /*15150*/  @!P3 LEA R4, P6, R157, R0, 0x2 ;  /* 0x000000009d04b211 */ /* 0x002fe400078c10ff */
[----:B------:R-:W-:Y:S02]  /*15160*/  @!P4 LEA.HI.X R7, R159, R12, R160, 0x2, P0 ;  /* 0x0000000c9f07c211 */ /* 0x000fe400000f14a0 */
[----:B------:R-:W-:Y:S02]  /*15170*/  @!P5 LEA R10, P0, R153, R0, 0x2 ;  /* 0x00000000990ad211 */ /* 0x000fe400078010ff */
        /* <DEDUP_REMOVED lines=12> */
.L_x_4570:
[----:B------:R-:W2:Y:S01]  /*15240*/  LDL.LU R6, [R1+0x3c] ;  /* 0x00003c0001067983 */ /* 0x000ea20000300800 */
[----:B------:R-:W-:Y:S01]  /*15250*/  ULDC.64 UR6, c[0x0][0xd08] ;  /* 0x0003420000067ab9 */ /* 0x000fe20000000a00 */
[----:B------:R-:W-:Y:S02]  /*15260*/  ULDC.64 UR4, c[0x0][0xd00] ;  /* 0x0003400000047ab9 */ /* 0x000fe40000000a00 */
[----:B------:R-:W3:Y:S04]  /*15270*/  LDL.LU R0, [R1+0x40] ;  /* 0x0000400001007983 */ /* 0x000ee80000300800 */
[----:B------:R-:W4:Y:S01]  /*15280*/  LDL R9, [R1+0x38] ;  /* 0x0000380001097983 */ /* 0x000f220000100800 */
[----:B------:R-:W-:Y:S01]  /*15290*/  ISETP.NE.U32.AND P1, PT, RZ, UR6, PT ;  /* 0x00000006ff007c0c */ /* 0x000fe2000bf25070 */
[----:B------:R-:W-:Y:S01]  /*152a0*/  IMAD.MOV.U32 R3, RZ, RZ, RZ ;  /* 0x000000ffff037224 */ /* 0x000fe200078e00ff */
[----:B------:R-:W-:-:S02]  /*152b0*/  ISETP.NE.U32.AND P0, PT, RZ, UR4, PT ;  /* 0x00000004ff007c0c */ /* 0x000fc4000bf05070 */
[----:B------:R-:W-:Y:S02]  /*152c0*/  ISETP.NE.AND.EX P1, PT, RZ, UR7, PT, P1 ;  /* 0x00000007ff007c0c */ /* 0x000fe4000bf25310 */
[----:B------:R-:W-:Y:S01]  /*152d0*/  ISETP.NE.AND.EX P0, PT, RZ, UR5, PT, P0 ;  /* 0x00000005ff007c0c */ /* 0x000fe2000bf05300 */
[----:B------:R-:W0:Y:S01]  /*152e0*/  S2R R8, SR_TID.X ;  /* 0x0000000000087919 */ /* 0x000e220000002100 */
[----:B--2---:R-:W-:-:S04]  /*152f0*/  IADD3 R4, P2, R6, UR4, RZ ;  /* 0x0000000406047c10 */ /* 0x004fc8000ff5e0ff */
[----:B---3--:R-:W-:-:S05]  /*15300*/  IADD3.X R5, R0, UR5, RZ, P2, !PT ;  /* 0x0000000500057c10 */ /* 0x008fca00097fe4ff */
[----:B------:R-:W-:Y:S01]  /*15310*/  @P1 IADD3 R6, P2, R6, UR6, RZ ;  /* 0x0000000606061c10 */ /* 0x000fe2000ff5e0ff */
[----:B------:R-:W-:Y:S01]  /*15320*/  ULDC UR4, c[0x0][0xb88] ;  /* 0x0002e20000047ab9 */ /* 0x000fe20000000800 */
[----:B------:R2:W5:Y:S02]  /*15330*/  @P0 LDG.E R3, desc[UR42][R4.64] ;  /* 0x0000002a04030981 */ /* 0x000564000c1e1900 */
[----:B------:R-:W-:Y:S01]  /*15340*/  @P1 IADD3.X R7, R0, UR7, RZ, P2, !PT ;  /* 0x0000000700071c10 */ /* 0x000fe200097fe4ff */
[----:B------:R-:W-:-:S06]  /*15350*/  IMAD.U32 R0, RZ, RZ, UR4 ;  /* 0x00000004ff007e24 */ /* 0x000fcc000f8e00ff */
[----:B------:R2:W5:Y:S01]  /*15360*/  @P1 LDG.E R0, desc[UR42][R6.64] ;  /* 0x0000002a06001981 */ /* 0x000562000c1e1900 */
[----:B----4-:R-:W-:Y:S01]  /*15370*/  ISETP.NE.AND P2, PT, R9, RZ, PT ;  /* 0x000000ff0900720c */ /* 0x010fe20003f45270 */
[----:B0-----:R-:W-:-:S05]  /*15380*/  VIADD R32, R8, 0xffffff80 ;  /* 0xffffff8008207836 */ /* 0x001fca0000000000 */
[----:B------:R-:W-:-:S07]  /*15390*/  ISETP.GT.AND P3, PT, R32, 0x3f, PT ;  /* 0x0000003f2000780c */ /* 0x000fce0003f64270 */
[----:B------:R-:W0:Y:S02]  /*153a0*/  @!P2 LDC R9, c[0x0][0xbd4] ;  /* 0x0002f500ff09ab82 */ /* 0x000e240000000800 */
[----:B0-----:R2:W-:Y:S01]  /*153b0*/  @!P2 STL [R1+0x38], R9 ;  /* 0x000038090100a387 */ /* 0x0015e20000100800 */
[----:B------:R-:W-:Y:S01]  /*153c0*/  ISETP.GT.AND P2, PT, R9, 0x1, PT ;  /* 0x000000010900780c */ /* 0x000fe20003f44270 */
[----:B------:R-:W-:-:S12]  /*153d0*/  @P1 BRA `(.L_x_4579) ;  /* 0x0000000000101947 */ /* 0x000fd80003800000 */
[----:B------:R-:W-:Y:S05]  /*153e0*/  @!P0 BRA `(.L_x_4579) ;  /* 0x00000000000c8947 */ /* 0x000fea0003800000 */
[----:B--2---:R-:W2:Y:S04]  /*153f0*/  LDG.E R7, desc[UR42][R4.64] ;  /* 0x0000002a04077981 */ /* 0x004ea8000c1e1900 */
[----:B-----5:R-:W2:Y:S02]  /*15400*/  LDG.E R0, desc[UR42][R4.64+0x4] ;  /* 0x0000042a04007981 */ /* 0x020ea4000c1e1900 */
[----:B--2---:R-:W-:-:S07]  /*15410*/  IMAD.IADD R0, R0, 0x1, -R7 ;  /* 0x0000000100007824 */ /* 0x004fce00078e0a07 */
.L_x_4579:
[----:B--2---:R-:W2:Y:S04]  /*15420*/  LDL.LU R5, [R1+0x34] ;  /* 0x0000340001057983 */ /* 0x004ea80000300800 */
[----:B------:R-:W3:Y:S01]  /*15430*/  LDL.LU R4, [R1+0x50] ;  /* 0x0000500001047983 */ /* 0x000ee20000300800 */
[----:B------:R-:W-:Y:S01]  /*15440*/  BSSY B1, `(.L_x_4580) ;  /* 0x0000039000017945 */ /* 0x000fe20003800000 */
[----:B-----5:R-:W-:Y:S02]  /*15450*/  SHF.R.S32.HI R26, RZ, 0x1f, R3 ;  /* 0x0000001fff1a7819 */ /* 0x020fe40000011403 */
[----:B--2---:R-:W-:Y:S02]  /*15460*/  SEL R29, R5, RZ, !P0 ;  /* 0x000000ff051d7207 */ /* 0x004fe40004000000 */
[----:B---3--:R-:W-:Y:S01]  /*15470*/  SEL R28, R4, RZ, !P0 ;  /* 0x000000ff041c7207 */ /* 0x008fe20004000000 */
[----:B------:R-:W-:Y:S06]  /*15480*/  @P3 BRA `(.L_x_4581) ;  /* 0x0000000000d03947 */ /* 0x000fec0003800000 */
[----:B------:R-:W2:Y:S01]  /*15490*/  LDL R5, [R1+0x44] ;  /* 0x0000440001057983 */ /* 0x000ea20000100800 */
[----:B------:R-:W0:Y:S01]  /*154a0*/  LDC R31, c[0x0][0xce8] ;  /* 0x00033a00ff1f7b82 */ /* 0x000e220000000800 */
[----:B------:R-:W2:Y:S02]  /*154b0*/  S2R R4, SR_TID.X ;  /* 0x0000000000047919 */ /* 0x000ea40000002100 */
[----:B--2---:R-:W-:Y:S02]  /*154c0*/  IMAD R4, R5, 0x40, R4 ;  /* 0x0000004005047824 */ /* 0x004fe400078e0204 */
[----:B0-----:R-:W-:Y:S02]  /*154d0*/  IMAD R5, R0, R31, RZ ;  /* 0x0000001f00057224 */ /* 0x001fe400078e02ff */
[----:B------:R-:W-:-:S05]  /*154e0*/  VIADD R30, R4, 0xffffff80 ;  /* 0xffffff80041e7836 */ /* 0x000fca0000000000 */
[----:B------:R-:W-:-:S13]  /*154f0*/  ISETP.GE.AND P0, PT, R30, R5, PT ;  /* 0x000000051e00720c */ /* 0x000fda0003f06270 */
[----:B------:R-:W-:Y:S05]  /*15500*/  @P0 BRA `(.L_x_4581) ;  /* 0x0000000000b00947 */ /* 0x000fea0003800000 */
[----:B------:R-:W2:Y:S01]  /*15510*/  LDL.LU R33, [R1+0x48] ;  /* 0x0000480001217983 */ /* 0x000ea20000300800 */
[----:B------:R-:W-:Y:S01]  /*15520*/  IMAD.MOV.U32 R24, RZ, RZ, 0xab8 ;  /* 0x00000ab8ff187424 */ /* 0x000fe200078e00ff */
[----:B------:R-:W-:Y:S01]  /*15530*/  ISETP.GT.AND P0, PT, R9, 0x1, PT ;  /* 0x000000010900780c */ /* 0x000fe20003f04270 */
[----:B------:R-:W0:Y:S01]  /*15540*/  LDC.64 R10, c[0x0][0xca8] ;  /* 0x00032a00ff0a7b82 */ /* 0x000e220000000a00 */
[----:B------:R-:W-:Y:S01]  /*15550*/  ISETP.NE.AND P1, PT, R31, 0x1, PT ;  /* 0x000000011f00780c */ /* 0x000fe20003f25270 */
[----:B------:R-:W-:Y:S01]  /*15560*/  IMAD.MOV.U32 R21, RZ, RZ, R30 ;  /* 0x000000ffff157224 */ /* 0x000fe200078e001e */
[----:B------:R-:W-:-:S05]  /*15570*/  SEL R24, R24, 0xa78, P0 ;  /* 0x00000a7818187807 */ /* 0x000fca0000000000 */
[----:B------:R-:W3:Y:S08]  /*15580*/  LDC.64 R4, c[0x0][R24+0x220] ;  /* 0x0000880018047b82 */ /* 0x000ef00000000a00 */
[----:B-1----:R-:W1:Y:S08]  /*15590*/  LDC.64 R12, c[0x0][R24+0x218] ;  /* 0x00008600180c7b82 */ /* 0x002e700000000a00 */
[----:B------:R-:W4:Y:S08]  /*155a0*/  LDC.64 R6, c[0x0][R24+0x228] ;  /* 0x00008a0018067b82 */ /* 0x000f300000000a00 */
[----:B------:R-:W5:Y:S08]  /*155b0*/  @P1 LDC R15, c[0x0][0xcec] ;  /* 0x00033b00ff0f1b82 */ /* 0x000f700000000800 */
[----:B------:R-:W4:Y:S08]  /*155c0*/  LDC.64 R8, c[0x0][R24+0x210] ;  /* 0x0000840018087b82 */ /* 0x000f300000000a00 */
[----:B------:R-:W4:Y:S01]  /*155d0*/  @P1 LDC R27, c[0x0][0xcf0] ;  /* 0x00033c00ff1b1b82 */ /* 0x000f220000000800 */
[----:B-----5:R-:W-:-:S07]  /*155e0*/  @P1 IMAD.HI.U32 R20, R30, R15, RZ ;  /* 0x0000000f1e141227 */ /* 0x020fce00078e00ff */
[----:B0-----:R-:W0:Y:S01]  /*155f0*/  @!P0 LDC R10, c[0x0][0xc50] ;  /* 0x00031400ff0a8b82 */ /* 0x001e220000000800 */
[-C--:B---3--:R-:W-:Y:S02]  /*15600*/  IMAD R5, R5, R29.reuse, RZ ;  /* 0x0000001d05057224 */ /* 0x088fe400078e02ff */
[----:B------:R-:W-:-:S05]  /*15610*/  IMAD.WIDE.U32 R14, R4, R29, RZ ;  /* 0x0000001d040e7225 */ /* 0x000fca00078e00ff */
[----:B------:R-:W3:Y:S01]  /*15620*/  @!P0 LDC R11, c[0x0][0xc54] ;  /* 0x00031500ff0b8b82 */ /* 0x000ee20000000800 */
[-C--:B-1----:R-:W-:Y:S02]  /*15630*/  IMAD R25, R13, R184.reuse, RZ ;  /* 0x000000b80d197224 */ /* 0x082fe400078e02ff */
[----:B------:R-:W-:Y:S01]  /*15640*/  IMAD.WIDE.U32 R12, R12, R184, RZ ;  /* 0x000000b80c0c7225 */ /* 0x000fe200078e00ff */
[----:B----4-:R-:W-:-:S03]  /*15650*/  @P1 SHF.R.U32.HI R21, RZ, R27, R20 ;  /* 0x0000001bff151219 */ /* 0x010fc60000011614 */
        /* <DEDUP_REMOVED lines=21> */
[----:B---3--:R-:W-:-:S05]  /*157b0*/  LEA.HI.X R11, R6, R11, R4, 0x2, P0 ;  /* 0x0000000b060b7211 */ /* 0x008fca00000f1404 */
[----:B------:R0:W-:Y:S02]  /*157c0*/  STG.E desc[UR42][R10.64], R5 ;  /* 0x000000050a007986 */ /* 0x0001e4000c10192a */
.L_x_4581:
[----:B------:R-:W-:Y:S05]  /*157d0*/  BSYNC B1 ;  /* 0x0000000000017941 */ /* 0x000fea0003800000 */
.L_x_4580:
[----:B------:R-:W-:Y:S05]  /*157e0*/  @P2 BRA `(.L_x_4576) ;  /* 0x0000000800a82947 */ /* 0x000fea0003800000 */
[----:B0-----:R-:W2:Y:S01]  /*157f0*/  LDL.LU R10, [R1+0x44] ;  /* 0x00004400010a7983 */ /* 0x001ea20000300800 */
[----:B------:R-:W0:Y:S01]  /*15800*/  LDC R11, c[0x0][0xce8] ;  /* 0x00033a00ff0b7b82 */ /* 0x000e220000000800 */
[----:B------:R-:W-:Y:S01]  /*15810*/  ULDC.64 UR4, c[0x0][0xba0] ;  /* 0x0002e80000047ab9 */ /* 0x000fe20000000a00 */
[----:B------:R-:W-:Y:S01]  /*15820*/  SHF.R.S32.HI R9, RZ, 0x1f, R32 ;  /* 0x0000001fff097819 */ /* 0x000fe20000011420 */
[----:B------:R-:W-:Y:S01]  /*15830*/  IMAD R6, R26, UR4, RZ ;  /* 0x000000041a067c24 */ /* 0x000fe2000f8e02ff */
[----:B------:R-:W-:Y:S01]  /*15840*/  BSSY B1, `(.L_x_4582) ;  /* 0x0000080000017945 */ /* 0x000fe20003800000 */
[----:B------:R-:W-:-:S04]  /*15850*/  IMAD.WIDE.U32 R4, R3, UR4, RZ ;  /* 0x0000000403047c25 */ /* 0x000fc8000f8e00ff */
[----:B------:R-:W-:Y:S01]  /*15860*/  IMAD R7, R3, UR5, R6 ;  /* 0x0000000503077c24 */ /* 0x000fe2000f8e0206 */
[----:B------:R-:W-:Y:S01]  /*15870*/  LEA.HI R6, R9, R32, RZ, 0x3 ;  /* 0x0000002009067211 */ /* 0x000fe200078f18ff */
[----:B------:R-:W3:Y:S01]  /*15880*/  LDC R3, c[0x0][0xbc8] ;  /* 0x0002f200ff037b82 */ /* 0x000ee20000000800 */
[----:B------:R-:W-:Y:S01]  /*15890*/  ULDC.64 UR4, c[0x0][0xbe8] ;  /* 0x0002fa0000047ab9 */ /* 0x000fe20000000a00 */
[----:B------:R-:W-:Y:S01]  /*158a0*/  IMAD.IADD R5, R5, 0x1, R7 ;  /* 0x0000000105057824 */ /* 0x000fe200078e0207 */
[----:B------:R-:W-:Y:S01]  /*158b0*/  LOP3.LUT R7, R6, 0xfffffff8, RZ, 0xc0, !PT ;  /* 0xfffffff806077812 */ /* 0x000fe200078ec0ff */
[----:B------:R-:W-:Y:S01]  /*158c0*/  VIADD R40, R192, 0x40 ;  /* 0x00000040c0287836 */ /* 0x000fe20000000000 */
[----:B------:R-:W-:Y:S01]  /*158d0*/  SHF.R.S32.HI R20, RZ, 0x3, R6 ;  /* 0x00000003ff147819 */ /* 0x000fe20000011406 */
[----:B------:R-:W-:-:S04]  /*158e0*/  IMAD.WIDE.U32 R4, R184, UR4, R4 ;  /* 0x00000004b8047c25 */ /* 0x000fc8000f8e0004 */
[----:B------:R-:W-:Y:S02]  /*158f0*/  IMAD.IADD R7, R32, 0x1, -R7 ;  /* 0x0000000120077824 */ /* 0x000fe400078e0a07 */
[----:B------:R-:W-:Y:S01]  /*15900*/  IMAD R5, R184, UR5, R5 ;  /* 0x00000005b8057c24 */ /* 0x000fe2000f8e0205 */
[----:B0-----:R-:W-:Y:S01]  /*15910*/  ISETP.NE.AND P0, PT, R11, 0x1, PT ;  /* 0x000000010b00780c */ /* 0x001fe20003f05270 */
[----:B------:R-:W-:Y:S01]  /*15920*/  IMAD R8, R7, 0x20, R20 ;  /* 0x0000002007087824 */ /* 0x000fe200078e0214 */
[----:B------:R-:W-:Y:S01]  /*15930*/  ULDC.64 UR4, c[0x0][0xbf0] ;  /* 0x0002fc0000047ab9 */ /* 0x000fe20000000a00 */
[----:B------:R-:W-:Y:S02]  /*15940*/  VIADD R38, R192, 0x80 ;  /* 0x00000080c0267836 */ /* 0x000fe40000000000 */
[----:B------:R-:W-:Y:S02]  /*15950*/  IMAD R6, R28, UR4, RZ ;  /* 0x000000041c067c24 */ /* 0x000fe4000f8e02ff */
[----:B------:R-:W-:Y:S01]  /*15960*/  IMAD.WIDE.U32 R4, R29, UR4, R4 ;  /* 0x000000041d047c25 */ /* 0x000fe2000f8e0004 */
[----:B---3--:R-:W-:-:S03]  /*15970*/  ISETP.GE.AND P1, PT, R40, R3, PT ;  /* 0x000000032800720c */ /* 0x008fc60003f26270 */
[----:B------:R-:W-:Y:S02]  /*15980*/  IMAD R7, R29, UR5, R6 ;  /* 0x000000051d077c24 */ /* 0x000fe4000f8e0206 */
[----:B------:R-:W0:Y:S01]  /*15990*/  @P0 LDC R9, c[0x0][0xcec] ;  /* 0x00033b00ff090b82 */ /* 0x000e220000000800 */
[C---:B------:R-:W-:Y:S01]  /*159a0*/  ISETP.GE.AND P2, PT, R192.reuse, R3, PT ;  /* 0x00000003c000720c */ /* 0x040fe20003f46270 */
[C---:B------:R-:W-:Y:S01]  /*159b0*/  VIADD R36, R192.reuse, 0xc0 ;  /* 0x000000c0c0247836 */ /* 0x040fe20000000000 */
[----:B------:R-:W-:Y:S01]  /*159c0*/  ULDC.64 UR4, c[0x0][0xbe0] ;  /* 0x0002f80000047ab9 */ /* 0x000fe20000000a00 */
[----:B------:R-:W-:Y:S02]  /*159d0*/  IMAD.IADD R5, R5, 0x1, R7 ;  /* 0x0000000105057824 */ /* 0x000fe400078e0207 */
[----:B------:R-:W-:Y:S02]  /*159e0*/  VIADD R34, R192, 0x100 ;  /* 0x00000100c0227836 */ /* 0x000fe40000000000 */
[----:B------:R-:W3:Y:S01]  /*159f0*/  @P0 LDC R13, c[0x0][0xcf0] ;  /* 0x00033c00ff0d0b82 */ /* 0x000ee20000000800 */
[----:B------:R-:W-:-:S02]  /*15a00*/  IMAD R21, R0, R11, RZ ;  /* 0x0000000b00157224 */ /* 0x000fc400078e02ff */
[C---:B------:R-:W-:Y:S02]  /*15a10*/  VIADD R31, R192.reuse, 0x140 ;  /* 0x00000140c01f7836 */ /* 0x040fe40000000000 */
[C---:B------:R-:W-:Y:S02]  /*15a20*/  VIADD R27, R192.reuse, 0x180 ;  /* 0x00000180c01b7836 */ /* 0x040fe40000000000 */
[C---:B------:R-:W-:Y:S02]  /*15a30*/  VIADD R24, R192.reuse, 0x1c0 ;  /* 0x000001c0c0187836 */ /* 0x040fe40000000000 */
[C---:B------:R-:W-:Y:S02]  /*15a40*/  VIADD R25, R192.reuse, 0x1c0 ;  /* 0x000001c0c0197836 */ /* 0x040fe40000000000 */
        /* <DEDUP_REMOVED lines=10> */
[----:B------:R-:W-:-:S02]  /*15af0*/  SHF.R.S32.HI R37, RZ, 0x1f, R37 ;  /* 0x0000001fff257819 */ /* 0x000fc40000011425 */
[----:B------:R-:W-:Y:S02]  /*15b00*/  SHF.R.S32.HI R39, RZ, 0x1f, R39 ;  /* 0x0000001fff277819 */ /* 0x000fe40000011427 */
[----:B------:R-:W-:Y:S01]  /*15b10*/  SHF.R.S32.HI R41, RZ, 0x1f, R41 ;  /* 0x0000001fff297819 */ /* 0x000fe20000011429 */
[C---:B--2---:R-:W-:Y:S02]  /*15b20*/  IMAD R8, R10.reuse, 0x40, R8 ;  /* 0x000000400a087824 */ /* 0x044fe400078e0208 */
[----:B------:R-:W-:Y:S01]  /*15b30*/  IMAD R20, R10, 0x40, R20 ;  /* 0x000000400a147824 */ /* 0x000fe200078e0214 */
[----:B------:R-:W-:Y:S01]  /*15b40*/  SEL R10, RZ, 0xffffffff, P1 ;  /* 0xffffffffff0a7807 */ /* 0x000fe20000800000 */
[----:B0-----:R-:W-:Y:S01]  /*15b50*/  @P0 IMAD.HI.U32 R6, R8, R9, RZ ;  /* 0x0000000908060227 */ /* 0x001fe200078e00ff */
[----:B------:R-:W-:Y:S02]  /*15b60*/  ISETP.GE.AND P1, PT, R38, R3, PT ;  /* 0x000000032600720c */ /* 0x000fe40003f26270 */
[----:B------:R-:W-:Y:S01]  /*15b70*/  SEL R9, RZ, 0x1, P2 ;  /* 0x00000001ff097807 */ /* 0x000fe20001000000 */
[----:B------:R-:W-:Y:S01]  /*15b80*/  IMAD.MOV.U32 R7, RZ, RZ, R8 ;  /* 0x000000ffff077224 */ /* 0x000fe200078e0008 */
[----:B---3--:R-:W-:Y:S01]  /*15b90*/  @P0 SHF.R.U32.HI R7, RZ, R13, R6 ;  /* 0x0000000dff070219 */ /* 0x008fe20000011606 */
[----:B------:R-:W-:Y:S01]  /*15ba0*/  IMAD.SHL.U32 R10, R10, 0x2, RZ ;  /* 0x000000020a0a7824 */ /* 0x000fe200078e00ff */
[----:B-1----:R-:W-:-:S02]  /*15bb0*/  SEL R12, RZ, 0xffffffff, P1 ;  /* 0xffffffffff0c7807 */ /* 0x002fc40000800000 */
[----:B------:R-:W-:Y:S01]  /*15bc0*/  SHF.R.S32.HI R6, RZ, 0x1f, R7 ;  /* 0x0000001fff067819 */ /* 0x000fe20000011407 */
[----:B------:R-:W-:Y:S01]  /*15bd0*/  IMAD.WIDE.U32 R4, R7, UR4, R4 ;  /* 0x0000000407047c25 */ /* 0x000fe2000f8e0004 */
[----:B------:R-:W-:Y:S02]  /*15be0*/  LOP3.LUT R10, R10, 0x2, R9, 0xe2, !PT ;  /* 0x000000020a0a7812 */ /* 0x000fe400078ee209 */
[-C--:B------:R-:W-:Y:S01]  /*15bf0*/  ISETP.GE.AND P0, PT, R36, R3.reuse, PT ;  /* 0x000000032400720c */ /* 0x080fe20003f06270 */
[----:B------:R-:W-:Y:S01]  /*15c00*/  IMAD.MOV R9, RZ, RZ, -R7 ;  /* 0x000000ffff097224 */ /* 0x000fe200078e0a07 */
[-C--:B------:R-:W-:Y:S01]  /*15c10*/  ISETP.GE.AND P1, PT, R34, R3.reuse, PT ;  /* 0x000000032200720c */ /* 0x080fe20003f26270 */
[----:B------:R-:W-:Y:S01]  /*15c20*/  IMAD.SHL.U32 R13, R12, 0x4, RZ ;  /* 0x000000040c0d7824 */ /* 0x000fe200078e00ff */
[----:B------:R-:W-:Y:S01]  /*15c30*/  SEL R0, RZ, 0xffffffff, P0 ;  /* 0xffffffffff007807 */ /* 0x000fe20000000000 */
[----:B------:R-:W-:Y:S01]  /*15c40*/  IMAD R6, R6, UR4, RZ ;  /* 0x0000000406067c24 */ /* 0x000fe2000f8e02ff */
[----:B------:R-:W-:Y:S01]  /*15c50*/  ISETP.GE.AND P0, PT, R31, R3, PT ;  /* 0x000000031f00720c */ /* 0x000fe20003f06270 */
[----:B------:R-:W-:Y:S01]  /*15c60*/  IMAD R9, R11, R9, R8 ;  /* 0x000000090b097224 */ /* 0x000fe200078e0208 */
[----:B------:R-:W-:Y:S01]  /*15c70*/  LOP3.LUT R10, R13, 0x4, R10, 0xe2, !PT ;  /* 0x000000040d0a7812 */ /* 0x000fe200078ee20a */
[----:B------:R-:W-:Y:S01]  /*15c80*/  IMAD R11, R7, UR5, R6 ;  /* 0x00000005070b7c24 */ /* 0x000fe2000f8e0206 */
[----:B------:R-:W-:Y:S01]  /*15c90*/  SEL R6, RZ, 0xffffffff, P1 ;  /* 0xffffffffff067807 */ /* 0x000fe20000800000 */
[----:B------:R-:W-:Y:S01]  /*15ca0*/  IMAD.SHL.U32 R13, R0, 0x8, RZ ;  /* 0x00000008000d7824 */ /* 0x000fe200078e00ff */
[----:B------:R-:W-:Y:S01]  /*15cb0*/  SHF.R.S32.HI R0, RZ, 0x1f, R9 ;  /* 0x0000001fff007819 */ /* 0x000fe20000011409 */
[----:B------:R-:W-:Y:S01]  /*15cc0*/  ULDC.64 UR4, c[0x0][0xbd8] ;  /* 0x0002f60000047ab9 */ /* 0x000fe20000000a00 */
[----:B------:R-:W-:Y:S01]  /*15cd0*/  IMAD.IADD R5, R5, 0x1, R11 ;  /* 0x0000000105057824 */ /* 0x000fe200078e020b */
[-C--:B------:R-:W-:Y:S01]  /*15ce0*/  ISETP.GE.AND P2, PT, R24, R3.reuse, PT ;  /* 0x000000031800720c */ /* 0x080fe20003f46270 */
[----:B------:R-:W-:Y:S01]  /*15cf0*/  IMAD.SHL.U32 R7, R6, 0x10, RZ ;  /* 0x0000001006077824 */ /* 0x000fe200078e00ff */
[----:B------:R-:W-:Y:S01]  /*15d00*/  LOP3.LUT R10, R13, 0x8, R10, 0xe2, !PT ;  /* 0x000000080d0a7812 */ /* 0x000fe200078ee20a */
[----:B------:R-:W-:Y:S01]  /*15d10*/  IMAD R0, R0, UR4, RZ ;  /* 0x0000000400007c24 */ /* 0x000fe2000f8e02ff */
[----:B------:R-:W-:Y:S01]  /*15d20*/  SEL R6, RZ, 0xffffffff, P0 ;  /* 0xffffffffff067807 */ /* 0x000fe20000000000 */
[----:B------:R-:W-:Y:S01]  /*15d30*/  IMAD.WIDE.U32 R4, R9, UR4, R4 ;  /* 0x0000000409047c25 */ /* 0x000fe2000f8e0004 */
[----:B------:R-:W-:-:S02]  /*15d40*/  ISETP.GE.AND P0, PT, R27, R3, PT ;  /* 0x000000031b00720c */ /* 0x000fc40003f06270 */
[----:B------:R-:W-:Y:S01]  /*15d50*/  LOP3.LUT R10, R7, 0x10, R10, 0xe2, !PT ;  /* 0x00000010070a7812 */ /* 0x000fe200078ee20a */
[----:B------:R-:W-:Y:S01]  /*15d60*/  IMAD R7, R9, UR5, R0 ;  /* 0x0000000509077c24 */ /* 0x000fe2000f8e0200 */
[----:B------:R-:W-:Y:S01]  /*15d70*/  SEL R9, RZ, 0x40, P0 ;  /* 0x00000040ff097807 */ /* 0x000fe20000000000 */
[----:B------:R-:W-:Y:S01]  /*15d80*/  IMAD.SHL.U32 R11, R6, 0x20, RZ ;  /* 0x00000020060b7824 */ /* 0x000fe200078e00ff */
[----:B------:R-:W-:Y:S01]  /*15d90*/  ISETP.GE.AND P0, PT, R20, R21, PT ;  /* 0x000000151400720c */ /* 0x000fe20003f06270 */
[----:B------:R-:W-:Y:S01]  /*15da0*/  ULDC.64 UR4, c[0x0][0xb80] ;  /* 0x0002e00000047ab9 */ /* 0x000fe20000000a00 */
[----:B------:R-:W-:Y:S01]  /*15db0*/  IMAD.IADD R5, R5, 0x1, R7 ;  /* 0x0000000105057824 */ /* 0x000fe200078e0207 */
[C---:B------:R-:W-:Y:S02]  /*15dc0*/  LEA R12, P1, R4.reuse, UR4, 0x1 ;  /* 0x00000004040c7c11 */ /* 0x040fe4000f8208ff */
[----:B------:R-:W-:Y:S02]  /*15dd0*/  LOP3.LUT R10, R11, 0x20, R10, 0xe2, !PT ;  /* 0x000000200b0a7812 */ /* 0x000fe400078ee20a */
[----:B------:R-:W-:-:S02]  /*15de0*/  LEA.HI.X R13, R4, UR5, R5, 0x1, P1 ;  /* 0x00000005040d7c11 */ /* 0x000fc400088f0c05 */
[----:B------:R-:W-:Y:S02]  /*15df0*/  LOP3.LUT R14, R10, R9, RZ, 0xfc, !PT ;  /* 0x000000090a0e7212 */ /* 0x000fe400078efcff */
[----:B------:R-:W-:Y:S01]  /*15e00*/  SEL R7, RZ, 0x80, P2 ;  /* 0x00000080ff077807 */ /* 0x000fe20001000000 */
[----:B------:R0:W1:Y:S03]  /*15e10*/  SHFL.IDX PT, R10, R12, RZ, 0x181f ;  /* 0x00181fff0c0a7589 */ /* 0x00006600000e0000 */
[----:B------:R-:W-:Y:S01]  /*15e20*/  LOP3.LUT R15, R14, R7, RZ, 0xfc, !PT ;  /* 0x000000070e0f7212 */ /* 0x000fe200078efcff */
[----:B------:R0:W2:Y:S01]  /*15e30*/  SHFL.IDX PT, R11, R13, RZ, 0x181f ;  /* 0x00181fff0d0b7589 */ /* 0x0000a200000e0000 */
[----:B------:R-:W-:Y:S05]  /*15e40*/  @P0 BRA `(.L_x_4583) ;  /* 0x00000000007c0947 */ /* 0x000fea0003800000 */
[-C--:B------:R-:W-:Y:S02]  /*15e50*/  ISETP.GE.AND P2, PT, R40, R3.reuse, PT ;  /* 0x000000032800720c */ /* 0x080fe40003f46270 */
[-C--:B------:R-:W-:Y:S02]  /*15e60*/  ISETP.GE.AND P1, PT, R192, R3.reuse, PT ;  /* 0x00000003c000720c */ /* 0x080fe40003f26270 */
[-C--:B------:R-:W-:Y:S02]  /*15e70*/  ISETP.GE.AND P5, PT, R38, R3.reuse, PT ;  /* 0x000000032600720c */ /* 0x080fe40003fa6270 */
[----:B------:R-:W-:-:S07]  /*15e80*/  ISETP.GE.AND P3, PT, R36, R3, PT ;  /* 0x000000032400720c */ /* 0x000fce0003f66270 */
[----:B-1----:R-:W-:Y:S02]  /*15e90*/  @!P2 LEA R4, P0, R40, R10, 0x1 ;  /* 0x0000000a2804a211 */ /* 0x002fe400078008ff */
[----:B--2---:R-:W-:Y:S02]  /*15ea0*/  @!P1 IMAD.WIDE R6, R192, 0x2, R10 ;  /* 0x00000002c0069825 */ /* 0x004fe400078e020a */
[----:B------:R-:W-:Y:S02]  /*15eb0*/  @!P2 LEA.HI.X R5, R40, R11, R41, 0x1, P0 ;  /* 0x0000000b2805a211 */ /* 0x000fe400000f0c29 */
[----:B------:R-:W-:Y:S01]  /*15ec0*/  LOP3.LUT P0, RZ, R14, 0x40, RZ, 0xc0, !PT ;  /* 0x000000400eff7812 */ /* 0x000fe2000780c0ff */
[----:B------:R1:W-:Y:S01]  /*15ed0*/  @!P1 ST.E.128 desc[UR42][R6.64], RZ ;  /* 0x000000ff06009985 */ /* 0x0003e2000c101d2a */
[----:B------:R-:W-:-:S03]  /*15ee0*/  ISETP.GE.AND P1, PT, R31, R3, PT ;  /* 0x000000031f00720c */ /* 0x000fc60003f26270 */
[----:B------:R2:W-:Y:S01]  /*15ef0*/  @!P2 ST.E.128 desc[UR42][R4.64], RZ ;  /* 0x000000ff0400a985 */ /* 0x0005e2000c101d2a */
[----:B------:R-:W-:Y:S02]  /*15f00*/  ISETP.GE.AND P2, PT, R34, R3, PT ;  /* 0x000000032200720c */ /* 0x000fe40003f46270 */
[----:B-1----:R-:W-:-:S04]  /*15f10*/  @!P5 LEA R6, P4, R38, R10, 0x1 ;  /* 0x0000000a2606d211 */ /* 0x002fc800078808ff */
[-C--:B------:R-:W-:Y:S02]  /*15f20*/  @!P5 LEA.HI.X R7, R38, R11.reuse, R39, 0x1, P4 ;  /* 0x0000000b2607d211 */ /* 0x080fe400020f0c27 */
[----:B------:R-:W-:Y:S02]  /*15f30*/  LOP3.LUT P4, RZ, R15, 0x80, RZ, 0xc0, !PT ;  /* 0x000000800fff7812 */ /* 0x000fe4000788c0ff */
[-C--:B--2---:R-:W-:Y:S01]  /*15f40*/  @!P3 LEA R4, P6, R36, R10.reuse, 0x1 ;  /* 0x0000000a2404b211 */ /* 0x084fe200078c08ff */
[----:B------:R1:W-:Y:S02]  /*15f50*/  @!P5 ST.E.128 desc[UR42][R6.64], RZ ;  /* 0x000000ff0600d985 */ /* 0x0003e4000c101d2a */
[----:B------:R-:W-:Y:S02]  /*15f60*/  @!P2 LEA R8, P5, R34, R10, 0x1 ;  /* 0x0000000a2208a211 */ /* 0x000fe400078a08ff */
[-C--:B------:R-:W-:Y:S02]  /*15f70*/  @!P3 LEA.HI.X R5, R36, R11.reuse, R37, 0x1, P6 ;  /* 0x0000000b2405b211 */ /* 0x080fe400030f0c25 */
[----:B------:R-:W-:-:S03]  /*15f80*/  @!P2 LEA.HI.X R9, R34, R11, R35, 0x1, P5 ;  /* 0x0000000b2209a211 */ /* 0x000fc600028f0c23 */
[----:B------:R2:W-:Y:S01]  /*15f90*/  @!P3 ST.E.128 desc[UR42][R4.64], RZ ;  /* 0x000000ff0400b985 */ /* 0x0005e2000c101d2a */
[----:B-1----:R-:W-:-:S03]  /*15fa0*/  @!P1 LEA R6, P6, R31, R10, 0x1 ;  /* 0x0000000a1f069211 */ /* 0x002fc600078c08ff */
[----:B------:R3:W-:Y:S01]  /*15fb0*/  @!P2 ST.E.128 desc[UR42][R8.64], RZ ;  /* 0x000000ff0800a985 */ /* 0x0007e2000c101d2a */
[----:B------:R-:W-:Y:S02]  /*15fc0*/  @!P1 LEA.HI.X R7, R31, R11, R33, 0x1, P6 ;  /* 0x0000000b1f079211 */ /* 0x000fe400030f0c21 */
[----:B--2---:R-:W-:-:S03]  /*15fd0*/  @P0 LEA R4, P3, R27, R10, 0x1 ;  /* 0x0000000a1b040211 */ /* 0x004fc600078608ff */
[----:B------:R3:W-:Y:S01]  /*15fe0*/  @!P1 ST.E.128 desc[UR42][R6.64], RZ ;  /* 0x000000ff06009985 */ /* 0x0007e2000c101d2a */
[C---:B------:R-:W-:Y:S02]  /*15ff0*/  @P4 LEA R10, P5, R24.reuse, R10, 0x1 ;  /* 0x0000000a180a4211 */ /* 0x040fe400078a08ff */
[-C--:B------:R-:W-:Y:S02]  /*16000*/  @P0 LEA.HI.X R5, R27, R11.reuse, R30, 0x1, P3 ;  /* 0x0000000b1b050211 */ /* 0x080fe400018f0c1e */
[----:B------:R-:W-:-:S03]  /*16010*/  @P4 LEA.HI.X R11, R24, R11, R25, 0x1, P5 ;  /* 0x0000000b180b4211 */ /* 0x000fc600028f0c19 */
[----:B------:R3:W-:Y:S04]  /*16020*/  @P0 ST.E.128 desc[UR42][R4.64], RZ ;  /* 0x000000ff04000985 */ /* 0x0007e8000c101d2a */
[----:B------:R3:W-:Y:S02]  /*16030*/  @P4 ST.E.128 desc[UR42][R10.64], RZ ;  /* 0x000000ff0a004985 */ /* 0x0007e4000c101d2a */
.L_x_4583:
[----:B------:R-:W-:Y:S05]  /*16040*/  BSYNC B1 ;  /* 0x0000000000017941 */ /* 0x000fea0003800000 */
.L_x_4582:
[----:B------:R-:W-:Y:S01]  /*16050*/  VIADD R0, R20, 0x20 ;  /* 0x0000002014007836 */ /* 0x000fe20000000000 */
[----:B--23--:R2:W3:Y:S04]  /*16060*/  SHFL.IDX PT, R11, R13, 0x1, 0x181f ;  /* 0x00381f000d0b7f89 */ /* 0x00c4e800000e0000 */
[----:B------:R-:W-:Y:S01]  /*16070*/  ISETP.GE.AND P0, PT, R0, R21, PT ;  /* 0x000000150000720c */ /* 0x000fe20003f06270 */
[----:B-1----:R2:W4:-:S12]  /*16080*/  SHFL.IDX PT, R10, R12, 0x1, 0x181f ;  /* 0x00381f000c0a7f89 */ /* 0x00251800000e0000 */
[----:B--2---:R-:W-:Y:S05]  /*16090*/  @P0 BRA `(.L_x_4576) ;  /* 0x00000000007c0947 */ /* 0x004fea0003800000 */
[-C--:B------:R-:W-:Y:S02]  /*160a0*/  ISETP.GE.AND P6, PT, R192, R3.reuse, PT ;  /* 0x00000003c000720c */ /* 0x080fe40003fc6270 */
[-C--:B------:R-:W-:Y:S02]  /*160b0*/  ISETP.GE.AND P5, PT, R40, R3.reuse, PT ;  /* 0x000000032800720c */ /* 0x080fe40003fa6270 */
[-C--:B------:R-:W-:Y:S02]  /*160c0*/  ISETP.GE.AND P4, PT, R38, R3.reuse, PT ;  /* 0x000000032600720c */ /* 0x080fe40003f86270 */
[-C--:B------:R-:W-:Y:S02]  /*160d0*/  ISETP.GE.AND P3, PT, R36, R3.reuse, PT ;  /* 0x000000032400720c */ /* 0x080fe40003f66270 */
[-C--:B------:R-:W-:Y:S02]  /*160e0*/  ISETP.GE.AND P2, PT, R34, R3.reuse, PT ;  /* 0x000000032200720c */ /* 0x080fe40003f46270 */
[----:B------:R-:W-:-:S03]  /*160f0*/  ISETP.GE.AND P1, PT, R31, R3, PT ;  /* 0x000000031f00720c */ /* 0x000fc60003f26270 */
[----:B---34-:R-:W-:Y:S02]  /*16100*/  @!P6 IMAD.WIDE R6, R192, 0x2, R10 ;  /* 0x00000002c006e825 */ /* 0x018fe400078e020a */
[----:B------:R-:W-:-:S03]  /*16110*/  @!P5 LEA R4, P0, R40, R10, 0x1 ;  /* 0x0000000a2804d211 */ /* 0x000fc600078008ff */
[----:B------:R1:W-:Y:S01]  /*16120*/  @!P6 ST.E.128 desc[UR42][R6.64], RZ ;  /* 0x000000ff0600e985 */ /* 0x0003e2000c101d2a */
[----:B------:R-:W-:Y:S02]  /*16130*/  @!P5 LEA.HI.X R5, R40, R11, R41, 0x1, P0 ;  /* 0x0000000b2805d211 */ /* 0x000fe400000f0c29 */
[----:B------:R-:W-:-:S03]  /*16140*/  LOP3.LUT P0, RZ, R14, 0x40, RZ, 0xc0, !PT ;  /* 0x000000400eff7812 */ /* 0x000fc6000780c0ff */
[----:B------:R2:W-:Y:S01]  /*16150*/  @!P5 ST.E.128 desc[UR42][R4.64], RZ ;  /* 0x000000ff0400d985 */ /* 0x0005e2000c101d2a */
[----:B-1----:R-:W-:-:S04]  /*16160*/  @!P4 LEA R6, P6, R38, R10, 0x1 ;  /* 0x0000000a2606c211 */ /* 0x002fc800078c08ff */
[-C--:B------:R-:W-:Y:S02]  /*16170*/  @!P4 LEA.HI.X R7, R38, R11.reuse, R39, 0x1, P6 ;  /* 0x0000000b2607c211 */ /* 0x080fe400030f0c27 */
[----:B------:R-:W-:Y:S02]  /*16180*/  LOP3.LUT P6, RZ, R15, 0x80, RZ, 0xc0, !PT ;  /* 0x000000800fff7812 */ /* 0x000fe400078cc0ff */
[-C--:B--2---:R-:W-:Y:S01]  /*16190*/  @!P3 LEA R4, P5, R36, R10.reuse, 0x1 ;  /* 0x0000000a2404b211 */ /* 0x084fe200078a08ff */
[----:B------:R1:W-:Y:S01]  /*161a0*/  @!P4 ST.E.128 desc[UR42][R6.64], RZ ;  /* 0x000000ff0600c985 */ /* 0x0003e2000c101d2a */
        /* <DEDUP_REMOVED lines=14> */
.L_x_4576:
[----:B------:R-:W-:Y:S05]  /*16290*/  BSYNC B0 ;  /* 0x0000000000007941 */ /* 0x000fea0003800000 */
.L_x_4569:
[----:B------:R-:W-:Y:S02]  /*162a0*/  ULDC UR4, c[0x0][0xd3c] ;  /* 0x00034f0000047ab9 */ /* 0x000fe40000000800 */
[----:B------:R-:W-:-:S13]  /*162b0*/  ISETP.GE.AND P0, PT, R87, UR4, PT ;  /* 0x0000000457007c0c */ /* 0x000fda000bf06270 */
[----:B------:R-:W-:Y:S05]  /*162c0*/  @!P0 BRA `(.L_x_4584) ;  /* 0xfffffeb400b08947 */ /* 0x000fea000383ffff */
[----:B------:R-:W-:Y:S05]  /*162d0*/  BRA `(.L_x_4454) ;  /* 0x0000008800107947 */ /* 0x000fea0003800000 */
.L_x_4452:
        /* <DEDUP_REMOVED lines=16> */
.L_x_4585:
        /* <DEDUP_REMOVED lines=43> */
.L_x_4589:
        /* <DEDUP_REMOVED lines=37> */
.L_x_4587:
        /* <DEDUP_REMOVED lines=18> */
.L_x_4590:
        /* <DEDUP_REMOVED lines=58> */
.L_x_4588:
[----:B------:R-:W-:Y:S02]  /*16da0*/  IMAD.MOV.U32 R25, RZ, RZ, RZ ;  /* 0x000000ffff197224 */ /* 0x000fe400078e00ff */
[----:B------:R-:W-:Y:S02]  /*16db0*/  IMAD.U32 R24, RZ, RZ, UR6 ;  /* 0x00000006ff187e24 */ /* 0x000fe4000f8e00ff */
[----:B------:R-:W-:-:S07]  /*16dc0*/  IMAD.MOV.U32 R26, RZ, RZ, RZ ;  /* 0x000000ffff1a7224 */ /* 0x000fce00078e00ff */
.L_x_4591:
[----:B------:R-:W-:-:S13]  /*16dd0*/  ISETP.NE.AND P0, PT, R7, RZ, PT ;  /* 0x000000ff0700720c */ /* 0x000fda0003f05270 */
[----:B------:R-:W0:Y:S01]  /*16de0*/  @!P0 S2R R3, SR_CgaCtaId ;  /* 0x0000000000038919 */ /* 0x000e220000008800 */
[----:B------:R-:W-:-:S04]  /*16df0*/  @!P0 MOV R2, 0x400 ;  /* 0x0000040000028802 */ /* 0x000fc80000000f00 */
[----:B0-----:R-:W-:-:S05]  /*16e00*/  @!P0 LEA R2, R3, R2, 0x18 ;  /* 0x0000000203028211 */ /* 0x001fca00078ec0ff */
[----:B------:R1:W-:Y:S01]  /*16e10*/  @!P0 STS.128 [R2+0x388d0], R24 ;  /* 0x0388d01802008388 */ /* 0x0003e20000000c00 */
[----:B------:R-:W-:Y:S06]  /*16e20*/  BAR.ARV 0x5, 0x180 ;  /* 0x0146000000007b1d */ /* 0x000fec0000002000 */
.L_x_4586:
        /* <DEDUP_REMOVED lines=8> */
[----:B------:R1:W-:Y:S01]  /*16eb0*/  STL [R1+0x28], RZ ;  /* 0x000028ff01007387 */ /* 0x0003e20000100800 */
[----:B------:R-:W-:Y:S01]  /*16ec0*/  LOP3.LUT R4, R0, 0x7f, RZ, 0xc0, !PT ;  /* 0x0000007f00047812 */ /* 0x000fe200078ec0ff */
[----:B------:R-:W-:Y:S01]  /*16ed0*/  UMOV UR4, 0x400 ;  /* 0x0000040000047882 */ /* 0x000fe20000000000 */
[----:B------:R-:W-:Y:S01]  /*16ee0*/  BSSY B8, `(.L_x_4592) ;  /* 0x000078c000087945 */ /* 0x000fe20003800000 */
[C---:B------:R-:W-:Y:S01]  /*16ef0*/  LOP3.LUT R3, R2.reuse, 0x1f8, RZ, 0xc0, !PT ;  /* 0x000001f802037812 */ /* 0x040fe200078ec0ff */
[----:B------:R-:W-:Y:S01]  /*16f00*/  IMAD.MOV.U32 R29, RZ, RZ, 0x1 ;  /* 0x00000001ff1d7424 */ /* 0x000fe200078e00ff */
[----:B------:R-:W-:Y:S01]  /*16f10*/  LOP3.LUT R2, R2, 0x38, RZ, 0xc0, !PT ;  /* 0x0000003802027812 */ /* 0x000fe200078ec0ff */
[----:B------:R-:W-:Y:S01]  /*16f20*/  IMAD.SHL.U32 R36, R4, 0x8, RZ ;  /* 0x0000000804247824 */ /* 0x000fe200078e00ff */
[----:B------:R-:W-:Y:S01]  /*16f30*/  LOP3.LUT R3, R3, 0x38, R0, 0x78, !PT ;  /* 0x0000003803037812 */ /* 0x000fe200078e7800 */
[----:B------:R-:W-:Y:S01]  /*16f40*/  IMAD.SHL.U32 R0, R0, 0x10, RZ ;  /* 0x0000001000007824 */ /* 0x000fe200078e00ff */
[----:B------:R-:W-:Y:S01]  /*16f50*/  ULDC.64 UR40, c[0x0][0x198] ;  /* 0x0000660000287ab9 */ /* 0x000fe20000000a00 */
[----:B------:R-:W-:Y:S01]  /*16f60*/  IMAD.MOV.U32 R19, RZ, RZ, RZ ;  /* 0x000000ffff137224 */ /* 0x000fe200078e00ff */
[----:B------:R-:W-:Y:S01]  /*16f70*/  LOP3.LUT R36, R3, 0x200, R36, 0xf8, !PT ;  /* 0x0000020003247812 */ /* 0x000fe200078ef824 */
[----:B------:R-:W-:Y:S01]  /*16f80*/  IMAD.MOV.U32 R22, RZ, RZ, RZ ;  /* 0x000000ffff167224 */ /* 0x000fe200078e00ff */
[----:B------:R-:W-:Y:S01]  /*16f90*/  SHF.R.U32.HI R3, RZ, 0x3, R4 ;  /* 0x00000003ff037819 */ /* 0x000fe20000011604 */
[----:B------:R-:W-:Y:S01]  /*16fa0*/  IMAD.MOV.U32 R28, RZ, RZ, 0x1 ;  /* 0x00000001ff1c7424 */ /* 0x000fe200078e00ff */
[C---:B------:R-:W-:Y:S01]  /*16fb0*/  LOP3.LUT R4, R2.reuse, 0x80, RZ, 0xfc, !PT ;  /* 0x0000008002047812 */ /* 0x040fe200078efcff */
[----:B------:R-:W-:Y:S01]  /*16fc0*/  ULOP3.LUT UR38, UR36, 0x2, URZ, 0xfc, !UPT ;  /* 0x0000000224267892 */ /* 0x000fe2000f8efc3f */
[----:B------:R-:W-:Y:S01]  /*16fd0*/  LOP3.LUT R3, R3, 0x70, R0, 0xf8, !PT ;  /* 0x0000007003037812 */ /* 0x000fe200078ef800 */
[----:B------:R-:W-:Y:S01]  /*16fe0*/  ULDC UR37, c[0x0][0xc] ;  /* 0x0000030000257ab9 */ /* 0x000fe20000000800 */
[C---:B------:R-:W-:Y:S01]  /*16ff0*/  LOP3.LUT R0, R2.reuse, 0x40, RZ, 0xfc, !PT ;  /* 0x0000004002007812 */ /* 0x040fe200078efcff */
[----:B0-----:R-:W-:Y:S01]  /*17000*/  ULEA UR4, UR5, UR4, 0x18 ;  /* 0x0000000405047291 */ /* 0x001fe2000f8ec03f */
[----:B------:R-:W-:-:S02]  /*17010*/  LOP3.LUT R3, R2, 0xc0, RZ, 0xfc, !PT ;  /* 0x000000c002037812 */ /* 0x000fc400078efcff */
[C---:B------:R-:W-:Y:S02]  /*17020*/  LOP3.LUT R0, R2.reuse, 0x100, RZ, 0xfc, !PT ;  /* 0x0000010002007812 */ /* 0x040fe400078efcff */
[C---:B------:R-:W-:Y:S01]  /*17030*/  LOP3.LUT R4, R2.reuse, 0x140, RZ, 0xfc, !PT ;  /* 0x0000014002047812 */ /* 0x040fe200078efcff */
[----:B------:R-:W-:Y:S01]  /*17040*/  IMAD.U32 R18, RZ, RZ, UR4 ;  /* 0x00000004ff127e24 */ /* 0x000fe2000f8e00ff */
[C---:B------:R-:W-:Y:S02]  /*17050*/  LOP3.LUT R3, R2.reuse, 0x180, RZ, 0xfc, !PT ;  /* 0x0000018002037812 */ /* 0x040fe400078efcff */
[----:B------:R-:W-:Y:S01]  /*17060*/  LOP3.LUT R0, R2, 0x1c0, RZ, 0xfc, !PT ;  /* 0x000001c002007812 */ /* 0x000fe200078efcff */
[----:B-1----:R-:W-:-:S07]  /*17070*/  IMAD R23, R36, 0x2, R18 ;  /* 0x0000000224177824 */ /* 0x002fce00078e0212 */
.L_x_4707:
[----:B0-----:R-:W0:Y:S02]  /*17080*/  LDC.64 R2, c[0x0][0xd88] ;  /* 0x00036200ff027b82 */ /* 0x001e240000000a00 */
[----:B0-----:R-:W-:-:S05]  /*17090*/  IMAD.WIDE R2, R27, 0x4, R2 ;  /* 0x000000041b027825 */ /* 0x001fca00078e0202 */
[----:B--2---:R-:W2:Y:S01]  /*170a0*/  LDG.E R37, desc[UR42][R2.64] ;  /* 0x0000002a02257981 */ /* 0x004ea2000c1e1900 */
[----:B------:R-:W-:Y:S05]  /*170b0*/  YIELD ;  /* 0x0000000000007946 */ /* 0x000fea0003800000 */
[----:B------:R-:W-:Y:S01]  /*170c0*/  ULDC.64 UR4, c[0x0][0xb20] ;  /* 0x0002c80000047ab9 */ /* 0x000fe20000000a00 */
[----:B------:R-:W-:Y:S01]  /*170d0*/  IMAD.MOV.U32 R34, RZ, RZ, RZ ;  /* 0x000000ffff227224 */ /* 0x000fe200078e00ff */
[----:B------:R-:W-:Y:S01]  /*170e0*/  ISETP.NE.U32.AND P0, PT, RZ, UR4, PT ;  /* 0x00000004ff007c0c */ /* 0x000fe2000bf05070 */
[----:B-1----:R-:W-:Y:S01]  /*170f0*/  IMAD.MOV.U32 R6, RZ, RZ, RZ ;  /* 0x000000ffff067224 */ /* 0x002fe200078e00ff */
[----:B------:R-:W-:Y:S01]  /*17100*/  ULDC.64 UR8, c[0x0][0xb10] ;  /* 0x0002c40000087ab9 */ /* 0x000fe20000000a00 */
[----:B------:R-:W-:Y:S01]  /*17110*/  ULDC.64 UR6, c[0x0][0xb08] ;  /* 0x0002c20000067ab9 */ /* 0x000fe20000000a00 */
[----:B------:R-:W-:-:S02]  /*17120*/  ISETP.NE.AND.EX P0, PT, RZ, UR5, PT, P0 ;  /* 0x00000005ff007c0c */ /* 0x000fc4000bf05300 */
[----:B--2---:R-:W-:-:S11]  /*17130*/  SHF.R.S32.HI R0, RZ, 0x1f, R37 ;  /* 0x0000001fff007819 */ /* 0x004fd60000011425 */
        /* <DEDUP_REMOVED lines=23> */
[----:B--2---:R0:W-:Y:S02]  /*172b0*/  STL [R1], R6 ;  /* 0x0000000601007387 */ /* 0x0041e40000100800 */
        /* <DEDUP_REMOVED lines=13> */
[----:B---3--:R-:W-:Y:S06]  /*17390*/  @P1 BRA `(.L_x_4593) ;  /* 0x0000000000141947 */ /* 0x008fec0003800000 */
[----:B------:R-:W-:Y:S05]  /*173a0*/  @!P0 BRA `(.L_x_4593) ;  /* 0x0000000000108947 */ /* 0x000fea0003800000 */
[----:B------:R-:W2:Y:S04]  /*173b0*/  LDG.E R7, desc[UR42][R2.64] ;  /* 0x0000002a02077981 */ /* 0x000ea8000c1e1900 */
[----:B------:R-:W2:Y:S02]  /*173c0*/  LDG.E R2, desc[UR42][R2.64+0x4] ;  /* 0x0000042a02027981 */ /* 0x000ea4000c1e1900 */
[----:B--2---:R-:W-:-:S05]  /*173d0*/  IMAD.IADD R2, R2, 0x1, -R7 ;  /* 0x0000000102027824 */ /* 0x004fca00078e0a07 */
[----:B------:R0:W-:Y:S02]  /*173e0*/  STL [R1+0x14], R2 ;  /* 0x0000140201007387 */ /* 0x0001e40000100800 */
.L_x_4593:
[----:B------:R-:W-:Y:S01]  /*173f0*/  ULDC.64 UR4, c[0x0][0xb18] ;  /* 0x0002c60000047ab9 */ /* 0x000fe20000000a00 */
[C---:B------:R-:W-:Y:S01]  /*17400*/  LOP3.LUT R7, R26.reuse, 0xff000000, RZ, 0xc0, !PT ;  /* 0xff0000001a077812 */ /* 0x040fe200078ec0ff */
[----:B------:R-:W-:Y:S01]  /*17410*/  IMAD.MOV.U32 R30, RZ, RZ, R37 ;  /* 0x000000ffff1e7224 */ /* 0x000fe200078e0025 */
[----:B------:R-:W-:Y:S02]  /*17420*/  ISETP.NE.U32.AND P0, PT, RZ, UR4, PT ;  /* 0x00000004ff007c0c */ /* 0x000fe4000bf05070 */
[----:B------:R-:W-:Y:S02]  /*17430*/  SHF.R.U32.HI R7, RZ, 0x8, R7 ;  /* 0x00000008ff077819 */ /* 0x000fe40000011607 */
[----:B------:R-:W-:Y:S02]  /*17440*/  ISETP.NE.AND.EX P0, PT, RZ, UR5, PT, P0 ;  /* 0x00000005ff007c0c */ /* 0x000fe4000bf05300 */
[C---:B0-----:R-:W-:Y:S02]  /*17450*/  LOP3.LUT R2, R26.reuse, 0xff0000, RZ, 0xc0, !PT ;  /* 0x00ff00001a027812 */ /* 0x041fe400078ec0ff */
[----:B------:R-:W-:-:S02]  /*17460*/  LOP3.LUT R17, R26, 0xffff, RZ, 0xc0, !PT ;  /* 0x0000ffff1a117812 */ /* 0x000fc400078ec0ff */
[----:B------:R-:W-:-:S07]  /*17470*/  LEA.HI R7, R2, R7, RZ, 0x10 ;  /* 0x0000000702077211 */ /* 0x000fce00078f80ff */
[----:B------:R-:W-:Y:S05]  /*17480*/  @!P0 BRA `(.L_x_4594) ;  /* 0x0000000000108947 */ /* 0x000fea0003800000 */
[----:B------:R-:W-:-:S04]  /*17490*/  IADD3 R2, P0, R31, UR4, RZ ;  /* 0x000000041f027c10 */ /* 0x000fc8000ff1e0ff */
[----:B------:R-:W-:-:S05]  /*174a0*/  IADD3.X R3, R32, UR5, RZ, P0, !PT ;  /* 0x0000000520037c10 */ /* 0x000fca00087fe4ff */
[----:B------:R0:W5:Y:S01]  /*174b0*/  LDG.E R8, desc[UR42][R2.64] ;  /* 0x0000002a02087981 */ /* 0x000162000c1e1900 */
[----:B------:R-:W-:Y:S05]  /*174c0*/  BRA `(.L_x_4595) ;  /* 0x0000000000247947 */ /* 0x000fea0003800000 */
.L_x_4594:
        /* <DEDUP_REMOVED lines=9> */
.L_x_4595:
[----:B0-----:R-:W2:Y:S04]  /*17560*/  @P2 LDG.E R2, desc[UR42][R4.64] ;  /* 0x0000002a04022981 */ /* 0x001ea8000c1e1900 */
[----:B------:R0:W2:Y:S01]  /*17570*/  @P2 LDG.E R4, desc[UR42][R4.64+0x4] ;  /* 0x0000042a04042981 */ /* 0x0000a2000c1e1900 */
[----:B-----5:R-:W-:Y:S01]  /*17580*/  IMAD.IADD R8, R8, 0x1, -R34 ;  /* 0x0000000108087824 */ /* 0x020fe200078e0a22 */
[----:B------:R-:W-:Y:S01]  /*17590*/  BSSY B0, `(.L_x_4596) ;  /* 0x0000029000007945 */ /* 0x000fe20003800000 */
[----:B------:R-:W-:Y:S01]  /*175a0*/  LOP3.LUT R33, R7, 0xff, RZ, 0xc0, !PT ;  /* 0x000000ff07217812 */ /* 0x000fe200078ec0ff */
[----:B------:R-:W-:Y:S01]  /*175b0*/  IMAD.MOV.U32 R3, RZ, RZ, RZ ;  /* 0x000000ffff037224 */ /* 0x000fe200078e00ff */
[----:B0-----:R-:W-:Y:S01]  /*175c0*/  SHF.R.U32.HI R5, RZ, 0x10, R7 ;  /* 0x00000010ff057819 */ /* 0x001fe20000011607 */
[----:B--2---:R-:W-:-:S04]  /*175d0*/  @P2 IMAD.IADD R6, R4, 0x1, -R2 ;  /* 0x0000000104062824 */ /* 0x004fc800078e0a02 */
[----:B------:R-:W-:-:S04]  /*175e0*/  IMAD.IADD R26, R8, 0x1, R6 ;  /* 0x00000001081a7824 */ /* 0x000fc800078e0206 */
[C---:B------:R-:W-:Y:S01]  /*175f0*/  VIADD R4, R26.reuse, 0x3f ;  /* 0x0000003f1a047836 */ /* 0x040fe20000000000 */
[----:B------:R-:W-:-:S04]  /*17600*/  ISETP.GE.AND P1, PT, R26, 0x1, PT ;  /* 0x000000011a00780c */ /* 0x000fc80003f26270 */
[----:B------:R-:W-:-:S04]  /*17610*/  SHF.R.S32.HI R2, RZ, 0x1f, R4 ;  /* 0x0000001fff027819 */ /* 0x000fc80000011404 */
[----:B------:R-:W-:-:S04]  /*17620*/  LEA.HI R4, R2, R4, RZ, 0x6 ;  /* 0x0000000402047211 */ /* 0x000fc800078f30ff */
        /* <DEDUP_REMOVED lines=31> */
.L_x_4597:
[----:B------:R-:W-:Y:S05]  /*17820*/  BSYNC B0 ;  /* 0x0000000000007941 */ /* 0x000fea0003800000 */
.L_x_4596:
        /* <DEDUP_REMOVED lines=24> */
.L_x_4752:
[----:B-1----:R-:W-:Y:S02]  /*179b0*/  ISETP.NE.AND P0, PT, R14, RZ, PT ;  /* 0x000000ff0e00720c */ /* 0x002fe40003f05270 */
[----:B------:R-:W-:-:S11]  /*179c0*/  PLOP3.LUT P6, PT, PT, PT, PT, 0x8, 0x0 ;  /* 0x000000000000781c */ /* 0x000fd60003fce170 */
[----:B------:R-:W-:Y:S05]  /*179d0*/  @P0 BRA `(.L_x_4601) ;  /* 0x00000000000c0947 */ /* 0x000fea0003800000 */
[----:B------:R-:W-:-:S03]  /*179e0*/  UMOV UR4, 0xffffffff ;  /* 0xffffffff00047882 */ /* 0x000fc60000000000 */
[----:B------:R-:W-:Y:S05]  /*179f0*/  BRA.DIV UR4, `(.L_x_4602) ;  /* 0x0000007e04147947 */ /* 0x000fea000b800000 */
[----:B------:R-:W-:-:S13]  /*17a00*/  ELECT P6, URZ, PT ;  /* 0x00000000003f782f */ /* 0x000fda00038c0000 */
.L_x_4601:
        /* <DEDUP_REMOVED lines=9> */
.L_x_4755:
[----:B------:R-:W-:Y:S05]  /*17aa0*/  BSYNC B1 ;  /* 0x0000000000017941 */ /* 0x000fea0003800000 */
.L_x_4603:
        /* <DEDUP_REMOVED lines=10> */
.L_x_4756:
[----:B------:R-:W-:Y:S05]  /*17b50*/  BSYNC B2 ;  /* 0x0000000000027941 */ /* 0x000fea0003800000 */
.L_x_4607:
        /* <DEDUP_REMOVED lines=9> */
.L_x_4610:
[----:B------:R-:W-:Y:S05]  /*17bf0*/  BSYNC B2 ;  /* 0x0000000000027941 */ /* 0x000fea0003800000 */
.L_x_4609:
        /* <DEDUP_REMOVED lines=12> */
.L_x_4611:
        /* <DEDUP_REMOVED lines=13> */
.L_x_4757:
[----:B------:R-:W-:Y:S05]  /*17d90*/  BSYNC B2 ;  /* 0x0000000000027941 */ /* 0x000fea0003800000 */
.L_x_4612:
        /* <DEDUP_REMOVED lines=11> */
.L_x_4615:
[----:B------:R-:W-:Y:S05]  /*17e50*/  BSYNC B2 ;  /* 0x0000000000027941 */ /* 0x000fea0003800000 */
.L_x_4614:
        /* <DEDUP_REMOVED lines=9> */
.L_x_4616:
        /* <DEDUP_REMOVED lines=15> */
.L_x_4617:
        /* <DEDUP_REMOVED lines=15> */
.L_x_4618:
        /* <DEDUP_REMOVED lines=15> */
.L_x_4619:
        /* <DEDUP_REMOVED lines=15> */
.L_x_4620:
        /* <DEDUP_REMOVED lines=15> */
.L_x_4621:
        /* <DEDUP_REMOVED lines=15> */
.L_x_4622:
        /* <DEDUP_REMOVED lines=15> */
.L_x_4623:
        /* <DEDUP_REMOVED lines=10> */
.L_x_4606:
[----:B------:R-:W-:Y:S05]  /*18620*/  BSYNC B1 ;  /* 0x0000000000017941 */ /* 0x000fea0003800000 */
.L_x_4605:
        /* <DEDUP_REMOVED lines=9> */
.L_x_4643:
        /* <DEDUP_REMOVED lines=11> */
.L_x_4758:
[----:B------:R-:W-:Y:S05]  /*18770*/  BSYNC B2 ;  /* 0x0000000000027941 */ /* 0x000fea0003800000 */
.L_x_4626:
        /* <DEDUP_REMOVED lines=9> */
.L_x_4629:
[----:B------:R-:W-:Y:S05]  /*18810*/  BSYNC B2 ;  /* 0x0000000000027941 */ /* 0x000fea0003800000 */
.L_x_4628:
        /* <DEDUP_REMOVED lines=11> */
.L_x_4630:
        /* <DEDUP_REMOVED lines=13> */
.L_x_4759:
[----:B------:R-:W-:Y:S05]  /*189a0*/  BSYNC B2 ;  /* 0x0000000000027941 */ /* 0x000fea0003800000 */
.L_x_4631:
        /* <DEDUP_REMOVED lines=11> */
.L_x_4634:
[----:B------:R-:W-:Y:S05]  /*18a60*/  BSYNC B2 ;  /* 0x0000000000027941 */ /* 0x000fea0003800000 */
.L_x_4633:
        /* <DEDUP_REMOVED lines=9> */
.L_x_4635:
        /* <DEDUP_REMOVED lines=15> */
.L_x_4636:
        /* <DEDUP_REMOVED lines=15> */
.L_x_4637:
        /* <DEDUP_REMOVED lines=15> */
.L_x_4638:
        /* <DEDUP_REMOVED lines=15> */
.L_x_4639:
        /* <DEDUP_REMOVED lines=15> */
.L_x_4640:
        /* <DEDUP_REMOVED lines=15> */
.L_x_4641:
        /* <DEDUP_REMOVED lines=15> */
.L_x_4642:
        /* <DEDUP_REMOVED lines=10> */
.L_x_4625:
[----:B------:R-:W-:Y:S05]  /*19230*/  BSYNC B1 ;  /* 0x0000000000017941 */ /* 0x000fea0003800000 */
.L_x_4624:
        /* <DEDUP_REMOVED lines=8> */
.L_x_4599:
[----:B------:R-:W-:Y:S05]  /*192c0*/  BSYNC B0 ;  /* 0x0000000000007941 */ /* 0x000fea0003800000 */
.L_x_4598:
        /* <DEDUP_REMOVED lines=33> */
.L_x_4645:
[----:B------:R-:W-:Y:S05]  /*194e0*/  BSYNC B0 ;  /* 0x0000000000007941 */ /* 0x000fea0003800000 */
.L_x_4644:
        /* <DEDUP_REMOVED lines=23> */
.L_x_4647:
        /* <DEDUP_REMOVED lines=20> */
.L_x_4650:
[----:B------:R-:W-:Y:S05]  /*197a0*/  BSYNC B6 ;  /* 0x0000000000067941 */ /* 0x000fea0003800000 */
.L_x_4649:
        /* <DEDUP_REMOVED lines=20> */
.L_x_4653:
        /* <DEDUP_REMOVED lines=15> */
.L_x_4652:
[----:B------:R-:W-:Y:S05]  /*199e0*/  BSYNC B6 ;  /* 0x0000000000067941 */ /* 0x000fea0003800000 */
.L_x_4651:
[----:B------:R-:W2:Y:S01]  /*199f0*/  LDL R21, [R1+0x30] ;  /* 0x0000300001157983 */ /* 0x000ea20000100800 */
[----:B------:R-:W-:Y:S01]  /*19a00*/  ULDC.64 UR4, c[0x0][0xaf0] ;  /* 0x0002bc0000047ab9 */ /* 0x000fe20000000a00 */
[----:B------:R-:W1:Y:S01]  /*19a10*/  LDC R9, c[0x0][0x430] ;  /* 0x00010c00ff097b82 */ /* 0x000e620000000800 */
[----:B------:R-:W-:Y:S01]  /*19a20*/  ISETP.NE.U32.AND P0, PT, RZ, UR4, PT ;  /* 0x00000004ff007c0c */ /* 0x000fe2000bf05070 */
[----:B------:R-:W3:Y:S03]  /*19a30*/  S2R R20, SR_TID.X ;  /* 0x0000000000147919 */ /* 0x000ee60000002100 */
[----:B------:R-:W-:-:S13]  /*19a40*/  ISETP.NE.AND.EX P0, PT, RZ, UR5, PT, P0 ;  /* 0x00000005ff007c0c */ /* 0x000fda000bf05300 */
[----:B------:R-:W-:Y:S01]  /*19a50*/  @P0 IADD3 R2, P1, R31, UR4, RZ ;  /* 0x000000041f020c10 */ /* 0x000fe2000ff3e0ff */
[----:B------:R-:W-:-:S03]  /*19a60*/  ULDC UR4, c[0x0][0x320] ;  /* 0x0000c80000047ab9 */ /* 0x000fc60000000800 */
[----:B0-----:R-:W-:-:S05]  /*19a70*/  @P0 IADD3.X R3, R32, UR5, RZ, P1, !PT ;  /* 0x0000000520030c10 */ /* 0x001fca0008ffe4ff */
[----:B------:R0:W4:Y:S01]  /*19a80*/  @P0 LDG.E R30, desc[UR42][R2.64] ;  /* 0x0000002a021e0981 */ /* 0x000122000c1e1900 */
[----:B---3--:R-:W-:-:S04]  /*19a90*/  LOP3.LUT R20, R20, 0x7f, RZ, 0xc0, !PT ;  /* 0x0000007f14147812 */ /* 0x008fc800078ec0ff */
[----:B------:R-:W-:Y:S02]  /*19aa0*/  SHF.R.U32.HI R35, RZ, 0x3, R20 ;  /* 0x00000003ff237819 */ /* 0x000fe40000011614 */
[----:B------:R-:W3:Y:S02]  /*19ab0*/  S2R R20, SR_TID.X ;  /* 0x0000000000147919 */ /* 0x000ee40000002100 */
[----:B---3--:R-:W-:-:S05]  /*19ac0*/  IMAD.SHL.U32 R20, R20, 0x10, RZ ;  /* 0x0000001014147824 */ /* 0x008fca00078e00ff */
[----:B------:R-:W-:Y:S02]  /*19ad0*/  LOP3.LUT R20, R35, 0x70, R20, 0xf8, !PT ;  /* 0x0000007023147812 */ /* 0x000fe400078ef814 */
[----:B------:R-:W3:Y:S01]  /*19ae0*/  S2R R35, SR_TID.X ;  /* 0x0000000000237919 */ /* 0x000ee20000002100 */
[----:B-1----:R-:W-:Y:S01]  /*19af0*/  ISETP.NE.AND P1, PT, R9, 0x1, PT ;  /* 0x000000010900780c */ /* 0x002fe20003f25270 */
[----:B------:R-:W1:-:S12]  /*19b00*/  S2R R4, SR_TID.X ;  /* 0x0000000000047919 */ /* 0x000e580000002100 */
[----:B0-----:R-:W0:Y:S08]  /*19b10*/  @P1 LDC R3, c[0x0][0x434] ;  /* 0x00010d00ff031b82 */ /* 0x001e300000000800 */
[----:B------:R-:W5:Y:S01]  /*19b20*/  @P1 LDC R2, c[0x0][0x438] ;  /* 0x00010e00ff021b82 */ /* 0x000f620000000800 */
[----:B---3--:R-:W-:-:S05]  /*19b30*/  IMAD.SHL.U32 R35, R35, 0x8, RZ ;  /* 0x0000000823237824 */ /* 0x008fca00078e00ff */
[----:B------:R-:W-:-:S04]  /*19b40*/  LOP3.LUT R35, R35, 0x38, RZ, 0xc0, !PT ;  /* 0x0000003823237812 */ /* 0x000fc800078ec0ff */
[----:B------:R-:W-:-:S04]  /*19b50*/  LOP3.LUT R35, R35, 0x40, RZ, 0xfc, !PT ;  /* 0x0000004023237812 */ /* 0x000fc800078efcff */
[----:B------:R-:W-:Y:S02]  /*19b60*/  ISETP.GE.AND P2, PT, R35, UR4, PT ;  /* 0x0000000423007c0c */ /* 0x000fe4000bf46270 */
[----:B------:R-:W3:Y:S01]  /*19b70*/  S2R R35, SR_TID.X ;  /* 0x0000000000237919 */ /* 0x000ee20000002100 */
[----:B-1----:R-:W-:Y:S01]  /*19b80*/  IMAD.SHL.U32 R4, R4, 0x8, RZ ;  /* 0x0000000804047824 */ /* 0x002fe200078e00ff */
[----:B------:R-:W-:-:S04]  /*19b90*/  LOP3.LUT R16, R16, 0xffffffbf, RZ, 0xc0, !PT ;  /* 0xffffffbf10107812 */ /* 0x000fc800078ec0ff */
[----:B------:R-:W-:Y:S02]  /*19ba0*/  LOP3.LUT R4, R4, 0x38, RZ, 0xc0, !PT ;  /* 0x0000003804047812 */ /* 0x000fe400078ec0ff */
[----:B------:R-:W-:Y:S02]  /*19bb0*/  SEL R8, RZ, 0xffffffff, P2 ;  /* 0xffffffffff087807 */ /* 0x000fe40001000000 */
[----:B------:R-:W-:Y:S02]  /*19bc0*/  LOP3.LUT R4, R4, 0x80, RZ, 0xfc, !PT ;  /* 0x0000008004047812 */ /* 0x000fe400078efcff */
[----:B------:R-:W-:Y:S01]  /*19bd0*/  @P2 LOP3.LUT R16, R16, 0x40, RZ, 0xfc, !PT ;  /* 0x0000004010102812 */ /* 0x000fe200078efcff */
[----:B------:R-:W-:Y:S01]  /*19be0*/  IMAD.SHL.U32 R8, R8, 0x2, RZ ;  /* 0x0000000208087824 */ /* 0x000fe200078e00ff */
[----:B------:R-:W-:Y:S01]  /*19bf0*/  ISETP.GE.AND P2, PT, R4, UR4, PT ;  /* 0x0000000404007c0c */ /* 0x000fe2000bf46270 */
[----:B---3--:R-:W-:-:S05]  /*19c00*/  IMAD.SHL.U32 R35, R35, 0x8, RZ ;  /* 0x0000000823237824 */ /* 0x008fca00078e00ff */
[----:B------:R-:W-:-:S04]  /*19c10*/  LOP3.LUT R35, R35, 0x38, RZ, 0xc0, !PT ;  /* 0x0000003823237812 */ /* 0x000fc800078ec0ff */
[----:B------:R-:W-:Y:S02]  /*19c20*/  LOP3.LUT R35, R35, 0xc0, RZ, 0xfc, !PT ;  /* 0x000000c023237812 */ /* 0x000fe400078efcff */
[----:B------:R-:W-:Y:S02]  /*19c30*/  LOP3.LUT R16, R16, 0xffffff7f, RZ, 0xc0, !PT ;  /* 0xffffff7f10107812 */ /* 0x000fe400078ec0ff */
[----:B--2---:R-:W-:Y:S02]  /*19c40*/  LEA R31, R21, 0xffffffc0, 0x6 ;  /* 0xffffffc0151f7811 */ /* 0x004fe400078e30ff */
[----:B------:R-:W1:Y:S03]  /*19c50*/  S2R R21, SR_TID.X ;  /* 0x0000000000157919 */ /* 0x000e660000002100 */
[----:B------:R-:W-:-:S05]  /*19c60*/  IMAD.IADD R0, R20, 0x1, R31 ;  /* 0x0000000114007824 */ /* 0x000fca00078e021f */
[C---:B------:R-:W-:Y:S01]  /*19c70*/  ISETP.GE.AND P0, PT, R0.reuse, R26, PT ;  /* 0x0000001a0000720c */ /* 0x040fe20003f06270 */
[----:B------:R-:W-:-:S03]  /*19c80*/  IMAD.IADD R0, R0, 0x1, R34 ;  /* 0x0000000100007824 */ /* 0x000fc600078e0222 */
[----:B------:R-:W-:Y:S01]  /*19c90*/  ISETP.GT.U32.OR P0, PT, R20, 0x3f, P0 ;  /* 0x0000003f1400780c */ /* 0x000fe20000704470 */
[----:B0-----:R-:W-:-:S04]  /*19ca0*/  @P1 IMAD.HI.U32 R3, R0, R3, RZ ;  /* 0x0000000300031227 */ /* 0x001fc800078e00ff */
[----:B------:R-:W-:Y:S01]  /*19cb0*/  IMAD.MOV.U32 R6, RZ, RZ, R0 ;  /* 0x000000ffff067224 */ /* 0x000fe200078e0000 */
[----:B-----5:R-:W-:-:S07]  /*19cc0*/  @P1 SHF.R.U32.HI R6, RZ, R2, R3 ;  /* 0x00000002ff061219 */ /* 0x020fce0000011603 */
[----:B------:R-:W0:Y:S01]  /*19cd0*/  @!P0 LDC.64 R2, c[0x0][0x428] ;  /* 0x00010a00ff028b82 */ /* 0x000e220000000a00 */
[----:B-1----:R-:W-:-:S05]  /*19ce0*/  IMAD.SHL.U32 R21, R21, 0x8, RZ ;  /* 0x0000000815157824 */ /* 0x002fca00078e00ff */
[----:B------:R-:W-:-:S04]  /*19cf0*/  LOP3.LUT R21, R21, 0x38, RZ, 0xc0, !PT ;  /* 0x0000003815157812 */ /* 0x000fc800078ec0ff */
[----:B------:R-:W-:Y:S02]  /*19d00*/  ISETP.GE.AND P3, PT, R21, UR4, PT ;  /* 0x0000000415007c0c */ /* 0x000fe4000bf66270 */
[----:B------:R-:W-:Y:S02]  /*19d10*/  ISETP.GE.AND P1, PT, R35, UR4, PT ;  /* 0x0000000423007c0c */ /* 0x000fe4000bf26270 */
[----:B------:R-:W-:Y:S02]  /*19d20*/  SEL R4, RZ, 0x1, P3 ;  /* 0x00000001ff047807 */ /* 0x000fe40001800000 */
[----:B------:R-:W-:Y:S02]  /*19d30*/  SEL R5, RZ, 0x8, P1 ;  /* 0x00000008ff057807 */ /* 0x000fe40000800000 */
[----:B------:R-:W-:Y:S02]  /*19d40*/  LOP3.LUT R8, R8, 0x2, R4, 0xe2, !PT ;  /* 0x0000000208087812 */ /* 0x000fe400078ee204 */
[----:B------:R-:W-:-:S02]  /*19d50*/  SEL R4, RZ, 0x4, P2 ;  /* 0x00000004ff047807 */ /* 0x000fc40001000000 */
[----:B----4-:R-:W-:Y:S02]  /*19d60*/  SHF.R.S32.HI R35, RZ, 0x1f, R30 ;  /* 0x0000001fff237819 */ /* 0x010fe4000001141e */
[----:B------:R-:W-:Y:S01]  /*19d70*/  LOP3.LUT R8, R5, R8, R4, 0xfe, !PT ;  /* 0x0000000805087212 */ /* 0x000fe200078efe04 */
[--C-:B------:R-:W-:Y:S01]  /*19d80*/  @!P0 IMAD.MOV.U32 R4, RZ, RZ, R6.reuse ;  /* 0x000000ffff048224 */ /* 0x100fe200078e0006 */
[----:B------:R-:W-:Y:S01]  /*19d90*/  @!P0 SHF.R.S32.HI R5, RZ, 0x1f, R6 ;  /* 0x0000001fff058819 */ /* 0x000fe20000011406 */
[----:B0-----:R-:W-:-:S04]  /*19da0*/  @!P0 IMAD R7, R35, R2, RZ ;  /* 0x0000000223078224 */ /* 0x001fc800078e02ff */
[C---:B------:R-:W-:Y:S02]  /*19db0*/  @!P0 IMAD R7, R30.reuse, R3, R7 ;  /* 0x000000031e078224 */ /* 0x040fe400078e0207 */
[----:B------:R-:W-:Y:S02]  /*19dc0*/  @!P0 IMAD.WIDE.U32 R4, R30, R2, R4 ;  /* 0x000000021e048225 */ /* 0x000fe400078e0004 */
[----:B------:R-:W0:Y:S01]  /*19dd0*/  @!P0 LDC.64 R2, c[0x0][0x418] ;  /* 0x00010600ff028b82 */ /* 0x000e220000000a00 */
[----:B------:R-:W-:-:S04]  /*19de0*/  @P3 LOP3.LUT R16, R16, 0x80, RZ, 0xfc, !PT ;  /* 0x0000008010103812 */ /* 0x000fc800078efcff */
[----:B------:R-:W-:-:S04]  /*19df0*/  LOP3.LUT R16, R16, 0xffffffdf, RZ, 0xc0, !PT ;  /* 0xffffffdf10107812 */ /* 0x000fc800078ec0ff */
[----:B------:R-:W-:-:S04]  /*19e00*/  @P2 LOP3.LUT R16, R16, 0x20, RZ, 0xfc, !PT ;  /* 0x0000002010102812 */ /* 0x000fc800078efcff */
[----:B------:R-:W-:Y:S01]  /*19e10*/  LOP3.LUT R16, R16, 0xffffffef, RZ, 0xc0, !PT ;  /* 0xffffffef10107812 */ /* 0x000fe200078ec0ff */
[----:B------:R-:W-:-:S03]  /*19e20*/  @!P0 IMAD.IADD R7, R5, 0x1, R7 ;  /* 0x0000000105078824 */ /* 0x000fc600078e0207 */
[----:B------:R-:W-:Y:S02]  /*19e30*/  @P1 LOP3.LUT R16, R16, 0x10, RZ, 0xfc, !PT ;  /* 0x0000001010101812 */ /* 0x000fe400078efcff */
[----:B0-----:R-:W-:-:S04]  /*19e40*/  @!P0 LEA R2, P1, R4, R2, 0x2 ;  /* 0x0000000204028211 */ /* 0x001fc800078210ff */
[----:B------:R-:W-:Y:S01]  /*19e50*/  @!P0 LEA.HI.X R3, R4, R3, R7, 0x2, P1 ;  /* 0x0000000304038211 */ /* 0x000fe200008f1407 */
[----:B------:R-:W-:-:S06]  /*19e60*/  IMAD.MOV.U32 R4, RZ, RZ, RZ ;  /* 0x000000ffff047224 */ /* 0x000fcc00078e00ff */
[----:B------:R0:W2:Y:S01]  /*19e70*/  @!P0 LDG.E R4, desc[UR42][R2.64] ;  /* 0x0000002a02048981 */ /* 0x0000a2000c1e1900 */
[----:B------:R-:W1:Y:S01]  /*19e80*/  S2R R11, SR_TID.X ;  /* 0x00000000000b7919 */ /* 0x000e620000002100 */
[----:B------:R-:W3:Y:S01]  /*19e90*/  S2R R10, SR_TID.X ;  /* 0x00000000000a7919 */ /* 0x000ee20000002100 */
[----:B-1----:R-:W-:Y:S02]  /*19ea0*/  IMAD.SHL.U32 R11, R11, 0x8, RZ ;  /* 0x000000080b0b7824 */ /* 0x002fe400078e00ff */
[----:B---3--:R-:W-:-:S03]  /*19eb0*/  IMAD.SHL.U32 R10, R10, 0x8, RZ ;  /* 0x000000080a0a7824 */ /* 0x008fc600078e00ff */
[----:B------:R-:W-:-:S04]  /*19ec0*/  LOP3.LUT R11, R11, 0x38, RZ, 0xc0, !PT ;  /* 0x000000380b0b7812 */ /* 0x000fc800078ec0ff */
[----:B------:R-:W-:Y:S02]  /*19ed0*/  LOP3.LUT R11, R11, 0x180, RZ, 0xfc, !PT ;  /* 0x000001800b0b7812 */ /* 0x000fe400078efcff */
[----:B------:R-:W-:Y:S02]  /*19ee0*/  LOP3.LUT R10, R10, 0x38, RZ, 0xc0, !PT ;  /* 0x000000380a0a7812 */ /* 0x000fe400078ec0ff */
[----:B------:R-:W-:Y:S02]  /*19ef0*/  ISETP.GE.AND P0, PT, R11, UR4, PT ;  /* 0x000000040b007c0c */ /* 0x000fe4000bf06270 */
[C---:B------:R-:W-:Y:S02]  /*19f00*/  LOP3.LUT R12, R10.reuse, 0x1c0, RZ, 0xfc, !PT ;  /* 0x000001c00a0c7812 */ /* 0x040fe400078efcff */
[C---:B------:R-:W-:Y:S02]  /*19f10*/  LOP3.LUT R11, R10.reuse, 0x100, RZ, 0xfc, !PT ;  /* 0x000001000a0b7812 */ /* 0x040fe400078efcff */
[----:B------:R-:W-:-:S02]  /*19f20*/  LOP3.LUT R10, R10, 0x140, RZ, 0xfc, !PT ;  /* 0x000001400a0a7812 */ /* 0x000fc400078efcff */
[----:B------:R-:W-:Y:S02]  /*19f30*/  ISETP.GE.AND P3, PT, R11, UR4, PT ;  /* 0x000000040b007c0c */ /* 0x000fe4000bf66270 */
[----:B------:R-:W-:Y:S02]  /*19f40*/  ISETP.GE.AND P2, PT, R10, UR4, PT ;  /* 0x000000040a007c0c */ /* 0x000fe4000bf46270 */
[----:B0-----:R-:W-:Y:S02]  /*19f50*/  SEL R3, RZ, 0x10, P3 ;  /* 0x00000010ff037807 */ /* 0x001fe40001800000 */
[----:B------:R-:W-:Y:S02]  /*19f60*/  SEL R2, RZ, 0x40, P0 ;  /* 0x00000040ff027807 */ /* 0x000fe40000000000 */
[----:B------:R-:W-:Y:S02]  /*19f70*/  LOP3.LUT R16, R16, 0xfffffff7, RZ, 0xc0, !PT ;  /* 0xfffffff710107812 */ /* 0x000fe400078ec0ff */
[----:B------:R-:W-:Y:S01]  /*19f80*/  ISETP.GE.AND P0, PT, R12, UR4, PT ;  /* 0x000000040c007c0c */ /* 0x000fe2000bf06270 */
[----:B------:R-:W-:-:S02]  /*19f90*/  ULDC UR4, c[0x0][0x2f4] ;  /* 0x0000bd0000047ab9 */ /* 0x000fc40000000800 */
[----:B------:R-:W-:Y:S02]  /*19fa0*/  @P3 LOP3.LUT R16, R16, 0x8, RZ, 0xfc, !PT ;  /* 0x0000000810103812 */ /* 0x000fe400078efcff */
[----:B------:R-:W-:Y:S02]  /*19fb0*/  SEL R32, RZ, 0x80, P0 ;  /* 0x00000080ff207807 */ /* 0x000fe40000000000 */
[----:B------:R-:W-:Y:S02]  /*19fc0*/  ISETP.GE.AND P0, PT, R21, UR4, PT ;  /* 0x0000000415007c0c */ /* 0x000fe4000bf06270 */
[----:B------:R-:W-:Y:S01]  /*19fd0*/  LOP3.LUT R16, R16, 0xfffffffb, RZ, 0xc0, !PT ;  /* 0xfffffffb10107812 */ /* 0x000fe200078ec0ff */
[----:B------:R-:W-:-:S03]  /*19fe0*/  UMOV UR5, 0xffffffff ;  /* 0xffffffff00057882 */ /* 0x000fc60000000000 */
[----:B------:R-:W-:-:S04]  /*19ff0*/  @P2 LOP3.LUT R16, R16, 0x4, RZ, 0xfc, !PT ;  /* 0x0000000410102812 */ /* 0x000fc800078efcff */
[----:B------:R-:W-:-:S04]  /*1a000*/  LOP3.LUT R16, R16, 0xfffffffd, RZ, 0xc0, !PT ;  /* 0xfffffffd10107812 */ /* 0x000fc800078ec0ff */
[----:B------:R-:W-:Y:S01]  /*1a010*/  @P0 LOP3.LUT R16, R16, 0x2, RZ, 0xfc, !PT ;  /* 0x0000000210100812 */ /* 0x000fe200078efcff */
[----:B--2---:R0:W-:Y:S02]  /*1a020*/  STL [R1+0x4], R4 ;  /* 0x0000040401007387 */ /* 0x0041e40000100800 */
[----:B0-----:R-:W-:-:S04]  /*1a030*/  SEL R4, RZ, 0x20, P2 ;  /* 0x00000020ff047807 */ /* 0x001fc80001000000 */
[----:B------:R-:W-:-:S04]  /*1a040*/  LOP3.LUT R3, R4, R8, R3, 0xfe, !PT ;  /* 0x0000000804037212 */ /* 0x000fc800078efe03 */
[----:B------:R-:W-:Y:S01]  /*1a050*/  LOP3.LUT R5, R3, R2, RZ, 0xfc, !PT ;  /* 0x0000000203057212 */ /* 0x000fe200078efcff */
[----:B------:R-:W-:-:S04]  /*1a060*/  IMAD.MOV R2, RZ, RZ, -R6 ;  /* 0x000000ffff027224 */ /* 0x000fc800078e0a06 */
[----:B------:R-:W-:Y:S01]  /*1a070*/  IMAD R0, R9, R2, R0 ;  /* 0x0000000209007224 */ /* 0x000fe200078e0200 */
[----:B------:R0:W-:Y:S04]  /*1a080*/  STL [R1+0x44], R5 ;  /* 0x0000440501007387 */ /* 0x0001e80000100800 */
[----:B------:R0:W-:Y:S01]  /*1a090*/  STL [R1+0x8], R0 ;  /* 0x0000080001007387 */ /* 0x0001e20000100800 */
[----:B------:R-:W-:Y:S01]  /*1a0a0*/  IMAD.U32 R3, RZ, RZ, UR38 ;  /* 0x00000026ff037e24 */ /* 0x000fe2000f8e00ff */
[----:B------:R-:W-:Y:S06]  /*1a0b0*/  BRA.DIV UR5, `(.L_x_4654) ;  /* 0x0000005605e87947 */ /* 0x000fec000b800000 */
.L_x_4762:
[----:B------:R-:W-:Y:S02]  /*1a0c0*/  ISETP.NE.AND P0, PT, R3, 0x3, PT ;  /* 0x000000030300780c */ /* 0x000fe40003f05270 */
[----:B------:R-:W-:Y:S02]  /*1a0d0*/  ISETP.GT.U32.AND P1, PT, R20, 0x3f, PT ;  /* 0x0000003f1400780c */ /* 0x000fe40003f24070 */
[----:B------:R-:W-:Y:S02]  /*1a0e0*/  LOP3.LUT R16, R16, 0xffff7fff, RZ, 0xc0, !PT ;  /* 0xffff7fff10107812 */ /* 0x000fe400078ec0ff */
[----:B------:R-:W-:-:S07]  /*1a0f0*/  LOP3.LUT R32, R5, R32, RZ, 0xfc, !PT ;  /* 0x0000002005207212 */ /* 0x000fce00078efcff */
[----:B------:R-:W-:-:S04]  /*1a100*/  @P0 LOP3.LUT R16, R16, 0x8000, RZ, 0xfc, !PT ;  /* 0x0000800010100812 */ /* 0x000fc800078efcff */
[----:B------:R-:W-:-:S04]  /*1a110*/  LOP3.LUT R16, R16, 0xfffffffe, RZ, 0xc0, !PT ;  /* 0xfffffffe10107812 */ /* 0x000fc800078ec0ff */
[----:B------:R-:W-:Y:S01]  /*1a120*/  @P1 LOP3.LUT R16, R16, 0x1, RZ, 0xfc, !PT ;  /* 0x0000000110101812 */ /* 0x000fe200078efcff */
[----:B------:R-:W-:Y:S06]  /*1a130*/  @!P0 BRA `(.L_x_4655) ;  /* 0x0000000000048947 */ /* 0x000fec0003800000 */
[----:B------:R-:W-:Y:S01]  /*1a140*/  BPT.TRAP 0x1 ;  /* 0x000000040000795c */ /* 0x000fe20000300000 */
.L_x_4655:
[----:B0-----:R-:W0:Y:S01]  /*1a150*/  S2R R0, SR_TID.X ;  /* 0x0000000000007919 */ /* 0x001e220000002100 */
[----:B------:R-:W-:Y:S01]  /*1a160*/  BSSY B0, `(.L_x_4656) ;  /* 0x0000008000007945 */ /* 0x000fe20003800000 */
[----:B0-----:R-:W-:-:S04]  /*1a170*/  LOP3.LUT R0, R0, 0x7f, RZ, 0xc0, !PT ;  /* 0x0000007f00007812 */ /* 0x001fc800078ec0ff */
[----:B------:R-:W-:-:S04]  /*1a180*/  SHF.R.U32.HI R0, RZ, 0x3, R0 ;  /* 0x00000003ff007819 */ /* 0x000fc80000011600 */
[----:B------:R-:W-:Y:S01]  /*1a190*/  IADD3 R31, -R0, R26, -R31 ;  /* 0x0000001a001f7210 */ /* 0x000fe20007ffe91f */
[----:B------:R-:W-:Y:S01]  /*1a1a0*/  IMAD R26, R22, 0x8, R18 ;  /* 0x00000008161a7824 */ /* 0x000fe200078e0212 */
[----:B------:R-:W-:-:S04]  /*1a1b0*/  SHF.L.U32 R0, R28, 0x1f, RZ ;  /* 0x0000001f1c007819 */ /* 0x000fc800000006ff */
[----:B------:R-:W0:Y:S02]  /*1a1c0*/  SYNCS.PHASECHK.TRANS64.TRYWAIT P0, [R26+URZ+0x38840], R0 ;  /* 0x038840001a0075a7 */ /* 0x000e24000800017f */
[----:B0-----:R-:W-:Y:S05]  /*1a1d0*/  @!P0 BRA `(.L_x_4657) ;  /* 0x0000005400d48947 */ /* 0x001fea0003800000 */
.L_x_4763:
[----:B------:R-:W-:Y:S05]  /*1a1e0*/  BSYNC B0 ;  /* 0x0000000000007941 */ /* 0x000fea0003800000 */
.L_x_4656:
[----:B------:R-:W0:Y:S01]  /*1a1f0*/  LDL R2, [R1+0x8] ;  /* 0x0000080001027983 */ /* 0x000e220000100800 */
[----:B------:R-:W-:Y:S01]  /*1a200*/  ULDC.64 UR4, c[0x0][0x300] ;  /* 0x0000c00000047ab9 */ /* 0x000fe20000000a00 */
[----:B------:R-:W-:Y:S02]  /*1a210*/  ULDC.64 UR6, c[0x0][0x2e8] ;  /* 0x0000ba0000067ab9 */ /* 0x000fe40000000a00 */
[----:B------:R-:W2:Y:S01]  /*1a220*/  LDL R4, [R1+0x4] ;  /* 0x0000040001047983 */ /* 0x000ea20000100800 */
[----:B------:R-:W-:Y:S01]  /*1a230*/  LOP3.LUT P2, RZ, R16, 0x2, RZ, 0xc0, !PT ;  /* 0x0000000210ff7812 */ /* 0x000fe2000784c0ff */
[----:B------:R-:W1:Y:S02]  /*1a240*/  S2R R7, SR_TID.X ;  /* 0x0000000000077919 */ /* 0x000e640000002100 */
[----:B-1----:R-:W-:-:S05]  /*1a250*/  IMAD.SHL.U32 R7, R7, 0x8, RZ ;  /* 0x0000000807077824 */ /* 0x002fca00078e00ff */
[----:B------:R-:W-:Y:S02]  /*1a260*/  LOP3.LUT R7, R7, 0x38, RZ, 0xc0, !PT ;  /* 0x0000003807077812 */ /* 0x000fe400078ec0ff */
[----:B0-----:R-:W-:Y:S02]  /*1a270*/  SHF.R.S32.HI R0, RZ, 0x1f, R2 ;  /* 0x0000001fff007819 */ /* 0x001fe40000011402 */
[----:B--2---:R-:W-:-:S03]  /*1a280*/  SHF.R.S32.HI R5, RZ, 0x1f, R4 ;  /* 0x0000001fff057819 */ /* 0x004fc60000011404 */
        /* <DEDUP_REMOVED lines=52> */
.L_x_4773:
        /* <DEDUP_REMOVED lines=10> */
.L_x_4659:
        /* <DEDUP_REMOVED lines=11> */
.L_x_4660:
[----:B------:R1:W5:Y:S01]  /*1a720*/  LDL.LU R0, [R1+0x18] ;  /* 0x0000180001007983 */ /* 0x0003620000300800 */
[----:B------:R1:W-:Y:S03]  /*1a730*/  SYNCS.ARRIVE.TRANS64.A1T0 RZ, [R26+URZ+0x38830], RZ ;  /* 0x038830ff1aff79a7 */ /* 0x0003e6000810003f */
[----:B0-----:R1:W5:Y:S02]  /*1a740*/  LDL R2, [R1] ;  /* 0x0000000001027983 */ /* 0x0013640000100800 */
[----:B------:R-:W-:Y:S05]  /*1a750*/  WARPSYNC.ALL ;  /* 0x0000000000007948 */ /* 0x000fea0003800000 */
[----:B------:R-:W-:Y:S01]  /*1a760*/  ULDC.64 UR4, c[0x0][0xaf8] ;  /* 0x0002be0000047ab9 */ /* 0x000fe20000000a00 */
[----:B------:R-:W-:Y:S01]  /*1a770*/  BSSY B6, `(.L_x_4661) ;  /* 0x000001d000067945 */ /* 0x000fe20003800000 */
[----:B------:R-:W-:Y:S01]  /*1a780*/  BAR.SYNC.DEFER_BLOCKING 0x8, 0x100 ;  /* 0x0204000000007b1d */ /* 0x000fe20000010000 */
[----:B------:R-:W-:-:S04]  /*1a790*/  ISETP.NE.U32.AND P0, PT, RZ, UR4, PT ;  /* 0x00000004ff007c0c */ /* 0x000fc8000bf05070 */
[----:B------:R-:W-:-:S04]  /*1a7a0*/  ISETP.NE.AND.EX P0, PT, RZ, UR5, PT, P0 ;  /* 0x00000005ff007c0c */ /* 0x000fc8000bf05300 */
[----:B------:R-:W-:-:S05]  /*1a7b0*/  SEL R4, R37, RZ, !P0 ;  /* 0x000000ff25047207 */ /* 0x000fca0004000000 */
[----:B------:R0:W-:Y:S01]  /*1a7c0*/  STL [R1+0xc], R4 ;  /* 0x00000c0401007387 */ /* 0x0001e20000100800 */
[----:B-----5:R-:W-:Y:S01]  /*1a7d0*/  SEL R3, R0, RZ, !P0 ;  /* 0x000000ff00037207 */ /* 0x020fe20004000000 */
[----:B------:R-:W-:-:S04]  /*1a7e0*/  VIADD R0, R18, 0x20400 ;  /* 0x0002040012007836 */ /* 0x000fc80000000000 */
[----:B------:R0:W-:Y:S01]  /*1a7f0*/  STL [R1+0x24], R3 ;  /* 0x0000240301007387 */ /* 0x0001e20000100800 */
[----:B------:R-:W-:Y:S02]  /*1a800*/  LOP3.LUT P0, RZ, R0, 0x3ff, RZ, 0xc0, !PT ;  /* 0x000003ff00ff7812 */ /* 0x000fe4000780c0ff */
[----:B------:R-:W-:-:S05]  /*1a810*/  SHF.R.S32.HI R0, RZ, 0x1f, R2 ;  /* 0x0000001fff007819 */ /* 0x000fca0000011402 */
[----:B------:R0:W-:Y:S06]  /*1a820*/  STL [R1+0x20], R0 ;  /* 0x0000200001007387 */ /* 0x0001ec0000100800 */
        /* <DEDUP_REMOVED lines=17> */
.L_x_4662:
[----:B------:R-:W-:Y:S05]  /*1a940*/  BSYNC B6 ;  /* 0x0000000000067941 */ /* 0x000fea0003800000 */
.L_x_4661:
[----:B------:R-:W2:Y:S01]  /*1a950*/  LDL R20, [R1+0x24] ;  /* 0x0000240001147983 */ /* 0x000ea20000100800 */
[----:B------:R-:W3:Y:S01]  /*1a960*/  LDC R6, c[0x0][0x448] ;  /* 0x00011200ff067b82 */ /* 0x000ee20000000800 */
[----:B------:R-:W-:Y:S02]  /*1a970*/  ULDC.64 UR4, c[0x0][0x298] ;  /* 0x0000a60000047ab9 */ /* 0x000fe40000000a00 */
[----:B0-----:R-:W4:Y:S04]  /*1a980*/  LDL R4, [R1+0x20] ;  /* 0x0000200001047983 */ /* 0x001f280000100800 */
[----:B------:R-:W4:Y:S04]  /*1a990*/  LDL R5, [R1] ;  /* 0x0000000001057983 */ /* 0x000f280000100800 */
[----:B------:R0:W5:Y:S01]  /*1a9a0*/  LDL R9, [R1+0x14] ;  /* 0x0000140001097983 */ /* 0x0001620000100800 */
[----:B------:R-:W1:Y:S01]  /*1a9b0*/  S2R R2, SR_TID.X ;  /* 0x0000000000027919 */ /* 0x000e620000002100 */
[----:B------:R-:W0:Y:S01]  /*1a9c0*/  S2R R0, SR_TID.X ;  /* 0x0000000000007919 */ /* 0x000e220000002100 */
[----:B---3--:R-:W-:-:S13]  /*1a9d0*/  ISETP.NE.AND P0, PT, R6, 0x1, PT ;  /* 0x000000010600780c */ /* 0x008fda0003f05270 */
[----:B------:R-:W3:Y:S01]  /*1a9e0*/  @P0 LDC R3, c[0x0][0x450] ;  /* 0x00011400ff030b82 */ /* 0x000ee20000000800 */
[----:B-1----:R-:W-:-:S04]  /*1a9f0*/  LOP3.LUT R2, R2, 0x7f, RZ, 0xc0, !PT ;  /* 0x0000007f02027812 */ /* 0x002fc800078ec0ff */
[----:B------:R-:W-:Y:S01]  /*1aa00*/  SHF.R.U32.HI R2, RZ, 0x3, R2 ;  /* 0x00000003ff027819 */ /* 0x000fe20000011602 */
[----:B0-----:R-:W-:Y:S02]  /*1aa10*/  IMAD.SHL.U32 R0, R0, 0x10, RZ ;  /* 0x0000001000007824 */ /* 0x001fe400078e00ff */
[----:B--2---:R-:W-:Y:S02]  /*1aa20*/  IMAD.MOV.U32 R21, RZ, RZ, R20 ;  /* 0x000000ffff157224 */ /* 0x004fe400078e0014 */
[----:B------:R-:W2:Y:S01]  /*1aa30*/  LDL R20, [R1+0xc] ;  /* 0x00000c0001147983 */ /* 0x000ea20000100800 */
[----:B------:R-:W-:Y:S02]  /*1aa40*/  LOP3.LUT R0, R2, 0x70, R0, 0xf8, !PT ;  /* 0x0000007002007812 */ /* 0x000fe400078ef800 */
[----:B------:R-:W0:Y:S03]  /*1aa50*/  @P0 LDC R2, c[0x0][0x44c] ;  /* 0x00011300ff020b82 */ /* 0x000e260000000800 */
[----:B------:R-:W-:-:S02]  /*1aa60*/  IMAD R37, R25, 0x40, R0 ;  /* 0x0000004019257824 */ /* 0x000fc400078e0200 */
[----:B----4-:R-:W-:Y:S02]  /*1aa70*/  IMAD R4, R4, UR4, RZ ;  /* 0x0000000404047c24 */ /* 0x010fe4000f8e02ff */
[----:B------:R-:W-:Y:S02]  /*1aa80*/  IMAD.MOV.U32 R0, RZ, RZ, R37 ;  /* 0x000000ffff007224 */ /* 0x000fe400078e0025 */
[----:B------:R-:W-:Y:S02]  /*1aa90*/  IMAD R4, R5, UR5, R4 ;  /* 0x0000000505047c24 */ /* 0x000fe4000f8e0204 */
[----:B0-----:R-:W-:-:S05]  /*1aaa0*/  @P0 IMAD.HI.U32 R2, R37, R2, RZ ;  /* 0x0000000225020227 */ /* 0x001fca00078e00ff */
[----:B---3--:R-:W-:Y:S01]  /*1aab0*/  @P0 SHF.R.U32.HI R0, RZ, R3, R2 ;  /* 0x00000003ff000219 */ /* 0x008fe20000011602 */
[----:B------:R-:W-:Y:S01]  /*1aac0*/  IMAD.WIDE.U32 R2, R5, UR4, RZ ;  /* 0x0000000405027c25 */ /* 0x000fe2000f8e00ff */
[----:B------:R-:W-:-:S03]  /*1aad0*/  ULDC.64 UR4, c[0x0][0x2d8] ;  /* 0x0000b60000047ab9 */ /* 0x000fc60000000a00 */
[----:B------:R-:W-:Y:S02]  /*1aae0*/  IMAD.IADD R3, R3, 0x1, R4 ;  /* 0x0000000103037824 */ /* 0x000fe400078e0204 */
[----:B------:R-:W-:-:S04]  /*1aaf0*/  IMAD.WIDE.U32 R2, R17, UR4, R2 ;  /* 0x0000000411027c25 */ /* 0x000fc8000f8e0002 */
[----:B------:R-:W-:Y:S01]  /*1ab00*/  IMAD R3, R17, UR5, R3 ;  /* 0x0000000511037c24 */ /* 0x000fe2000f8e0203 */
[----:B------:R-:W-:Y:S02]  /*1ab10*/  ULDC.64 UR4, c[0x0][0x2e0] ;  /* 0x0000b80000047ab9 */ /* 0x000fe40000000a00 */
[----:B------:R-:W-:Y:S01]  /*1ab20*/  IMAD R4, R21, UR4, RZ ;  /* 0x0000000415047c24 */ /* 0x000fe2000f8e02ff */
[----:B------:R-:W0:Y:S02]  /*1ab30*/  S2R R7, SR_TID.X ;  /* 0x0000000000077919 */ /* 0x000e240000002100 */
[----:B0-----:R-:W-:-:S05]  /*1ab40*/  IMAD.SHL.U32 R7, R7, 0x8, RZ ;  /* 0x0000000807077824 */ /* 0x001fca00078e00ff */
[----:B------:R-:W-:Y:S01]  /*1ab50*/  LOP3.LUT R7, R7, 0x38, RZ, 0xc0, !PT ;  /* 0x0000003807077812 */ /* 0x000fe200078ec0ff */
[C---:B--2---:R-:W-:Y:S02]  /*1ab60*/  IMAD R4, R20.reuse, UR5, R4 ;  /* 0x0000000514047c24 */ /* 0x044fe4000f8e0204 */
[----:B------:R-:W-:Y:S01]  /*1ab70*/  IMAD.WIDE.U32 R2, R20, UR4, R2 ;  /* 0x0000000414027c25 */ /* 0x000fe2000f8e0002 */
        /* <DEDUP_REMOVED lines=26> */
[----:B-----5:R-:W-:Y:S02]  /*1ad20*/  IMAD R3, R9, R6, RZ ;  /* 0x0000000609037224 */ /* 0x020fe400078e02ff */
[----:B------:R-:W-:Y:S01]  /*1ad30*/  IMAD R25, R25, 0x40, R8 ;  /* 0x0000004019197824 */ /* 0x000fe200078e0208 */
[----:B------:R-:W1:Y:S03]  /*1ad40*/  SHFL.IDX PT, R5, R2, RZ, 0x181f ;  /* 0x00181fff02057589 */ /* 0x000e6600000e0000 */
[C---:B------:R-:W-:Y:S01]  /*1ad50*/  VIADD R6, R25.reuse, 0x10 ;  /* 0x0000001019067836 */ /* 0x040fe20000000000 */
[C---:B------:R-:W-:Y:S01]  /*1ad60*/  ISETP.GE.AND P0, PT, R25.reuse, R3, PT ;  /* 0x000000031900720c */ /* 0x040fe20003f06270 */
[----:B------:R-:W-:-:S03]  /*1ad70*/  VIADD R8, R25, 0x20 ;  /* 0x0000002019087836 */ /* 0x000fc60000000000 */
[----:B------:R-:W-:Y:S04]  /*1ad80*/  STL [R1+0x18], R6 ;  /* 0x0000180601007387 */ /* 0x000fe80000100800 */
[----:B------:R-:W-:Y:S05]  /*1ad90*/  STL [R1+0x1c], R8 ;  /* 0x00001c0801007387 */ /* 0x000fea0000100800 */
[----:B0-----:R-:W-:-:S05]  /*1ada0*/  @!P0 LEA R4, P2, R7, R4, 0x1 ;  /* 0x0000000407048211 */ /* 0x001fca00078408ff */
[----:B-1----:R-:W-:-:S05]  /*1adb0*/  @!P0 IMAD.X R5, RZ, RZ, R5, P2 ;  /* 0x000000ffff058224 */ /* 0x002fca00010e0605 */
[----:B------:R-:W-:Y:S01]  /*1adc0*/  @!PT LDS RZ, [RZ] ;  /* 0x00000000fffff984 */ /* 0x000fe20000000800 */
[----:B------:R0:W-:Y:S01]  /*1add0*/  @!P0 LDGSTS.E.BYPASS.LTC128B.128 [R23+0x20400], desc[UR42][R4.64], !P1 ;  /* 0x2040000004178fae */ /* 0x0001e2000c901d6a */
[----:B------:R-:W-:-:S03]  /*1ade0*/  ISETP.GE.AND P0, PT, R6, R3, PT ;  /* 0x000000030600720c */ /* 0x000fc60003f06270 */
[----:B------:R-:W-:Y:S04]  /*1adf0*/  SHFL.IDX PT, R6, R2, 0x2, 0x181f ;  /* 0x00581f0002067f89 */ /* 0x000fe800000e0000 */
[----:B0-----:R-:W0:Y:S04]  /*1ae00*/  SHFL.IDX PT, R5, R0, 0x1, 0x181f ;  /* 0x00381f0000057f89 */ /* 0x001e2800000e0000 */
[----:B------:R-:W1:Y:S02]  /*1ae10*/  SHFL.IDX PT, R4, R2, 0x1, 0x181f ;  /* 0x00381f0002047f89 */ /* 0x000e6400000e0000 */
[----:B0-----:R-:W-:-:S05]  /*1ae20*/  @!P0 LEA R5, P2, R7, R5, 0x1 ;  /* 0x0000000507058211 */ /* 0x001fca00078408ff */
[----:B-1----:R-:W-:-:S05]  /*1ae30*/  @!P0 IMAD.X R4, RZ, RZ, R4, P2 ;  /* 0x000000ffff048224 */ /* 0x002fca00010e0604 */
[----:B------:R-:W-:-:S04]  /*1ae40*/  @!P0 LOP3.LUT R5, R5, R4, RZ, 0x3c, !PT ;  /* 0x0000000405058212 */ /* 0x000fc800078e3cff */
[----:B------:R-:W-:-:S04]  /*1ae50*/  @!P0 LOP3.LUT R4, R5, R4, RZ, 0x3c, !PT ;  /* 0x0000000405048212 */ /* 0x000fc800078e3cff */
[----:B------:R-:W-:-:S05]  /*1ae60*/  @!P0 LOP3.LUT R5, R5, R4, RZ, 0x3c, !PT ;  /* 0x0000000405058212 */ /* 0x000fca00078e3cff */
[----:B------:R0:W-:Y:S01]  /*1ae70*/  @!P0 LDGSTS.E.BYPASS.LTC128B.128 [R23+0x20c00], desc[UR42][R4.64], !P1 ;  /* 0x20c0000004178fae */ /* 0x0001e2000c901d6a */
[----:B------:R-:W-:-:S03]  /*1ae80*/  ISETP.GE.AND P0, PT, R8, R3, PT ;  /* 0x000000030800720c */ /* 0x000fc60003f06270 */
[----:B0-----:R-:W0:Y:S04]  /*1ae90*/  SHFL.IDX PT, R4, R0, 0x2, 0x181f ;  /* 0x00581f0000047f89 */ /* 0x001e2800000e0000 */
[----:B------:R-:W1:Y:S06]  /*1aea0*/  SHFL.IDX PT, R0, R0, 0x3, 0x181f ;  /* 0x00781f0000007f89 */ /* 0x000e6c00000e0000 */
[----:B0-----:R-:W-:-:S05]  /*1aeb0*/  @!P0 LEA R5, P2, R7, R4, 0x1 ;  /* 0x0000000407058211 */ /* 0x001fca00078408ff */
[----:B------:R-:W-:-:S05]  /*1aec0*/  @!P0 IMAD.X R4, RZ, RZ, R6, P2 ;  /* 0x000000ffff048224 */ /* 0x000fca00010e0606 */
[----:B------:R-:W-:-:S04]  /*1aed0*/  @!P0 LOP3.LUT R5, R5, R4, RZ, 0x3c, !PT ;  /* 0x0000000405058212 */ /* 0x000fc800078e3cff */
[----:B------:R-:W-:-:S04]  /*1aee0*/  @!P0 LOP3.LUT R4, R5, R4, RZ, 0x3c, !PT ;  /* 0x0000000405048212 */ /* 0x000fc800078e3cff */
[----:B------:R-:W-:-:S05]  /*1aef0*/  @!P0 LOP3.LUT R5, R5, R4, RZ, 0x3c, !PT ;  /* 0x0000000405058212 */ /* 0x000fca00078e3cff */
[----:B------:R0:W-:Y:S04]  /*1af00*/  @!P0 LDGSTS.E.BYPASS.LTC128B.128 [R23+0x21400], desc[UR42][R4.64], !P1 ;  /* 0x2140000004178fae */ /* 0x0001e8000c901d6a */
[----:B01----:R0:W2:Y:S02]  /*1af10*/  SHFL.IDX PT, R4, R2, 0x3, 0x181f ;  /* 0x00781f0002047f89 */ /* 0x0030a400000e0000 */
.L_x_4782:
[----:B0-----:R-:W-:-:S05]  /*1af20*/  VIADD R2, R25, 0x30 ;  /* 0x0000003019027836 */ /* 0x001fca0000000000 */
[----:B------:R-:W-:Y:S01]  /*1af30*/  ISETP.GE.AND P0, PT, R2, R3, PT ;  /* 0x000000030200720c */ /* 0x000fe20003f06270 */
[----:B------:R0:W-:-:S12]  /*1af40*/  STL [R1+0x2c], R2 ;  /* 0x00002c0201007387 */ /* 0x0001d80000100800 */
[----:B0-----:R-:W-:-:S05]  /*1af50*/  @!P0 LEA R2, P2, R7, R0, 0x1 ;  /* 0x0000000007028211 */ /* 0x001fca00078408ff */
[----:B--2---:R-:W-:-:S05]  /*1af60*/  @!P0 IMAD.X R3, RZ, RZ, R4, P2 ;  /* 0x000000ffff038224 */ /* 0x004fca00010e0604 */
[----:B------:R-:W-:Y:S01]  /*1af70*/  @!PT LDS RZ, [RZ] ;  /* 0x00000000fffff984 */ /* 0x000fe20000000800 */
[----:B------:R-:W-:Y:S01]  /*1af80*/  @!PT LDS RZ, [RZ] ;  /* 0x00000000fffff984 */ /* 0x000fe20000000800 */
[----:B------:R-:W-:Y:S01]  /*1af90*/  @!PT LDS RZ, [RZ] ;  /* 0x00000000fffff984 */ /* 0x000fe20000000800 */
[----:B------:R0:W-:Y:S01]  /*1afa0*/  @!P0 LDGSTS.E.BYPASS.LTC128B.128 [R23+0x21c00], desc[UR42][R2.64], !P1 ;  /* 0x21c0000002178fae */ /* 0x0001e2000c901d6a */
[----:B------:R-:W-:Y:S01]  /*1afb0*/  PLOP3.LUT P0, PT, PT, PT, PT, 0x80, 0x0 ;  /* 0x000000000000781c */ /* 0x000fe20003f0f070 */
[----:B------:R-:W-:-:S12]  /*1afc0*/  NOP ;  /* 0x0000000000007918 */ /* 0x000fd80000000000 */
.L_x_4664:
        /* <DEDUP_REMOVED lines=28> */
.L_x_4666:
[----:B------:R-:W-:Y:S05]  /*1b190*/  BSYNC B6 ;  /* 0x0000000000067941 */ /* 0x000fea0003800000 */
.L_x_4665:
[----:B------:R-:W2:Y:S01]  /*1b1a0*/  LDL.LU R0, [R1+0x20] ;  /* 0x0000200001007983 */ /* 0x000ea20000300800 */
[----:B------:R-:W1:Y:S01]  /*1b1b0*/  LDC R7, c[0x0][0x448] ;  /* 0x00011200ff077b82 */ /* 0x000e620000000800 */
[----:B------:R-:W-:Y:S02]  /*1b1c0*/  ULDC.64 UR4, c[0x0][0x398] ;  /* 0x0000e60000047ab9 */ /* 0x000fe40000000a00 */
[----:B0-----:R-:W3:Y:S04]  /*1b1d0*/  LDL.LU R2, [R1] ;  /* 0x0000000001027983 */ /* 0x001ee80000300800 */
[----:B------:R-:W4:Y:S04]  /*1b1e0*/  LDL.LU R21, [R1+0x24] ;  /* 0x0000240001157983 */ /* 0x000f280000300800 */
[----:B------:R-:W5:Y:S01]  /*1b1f0*/  LDL.LU R20, [R1+0xc] ;  /* 0x00000c0001147983 */ /* 0x000f620000300800 */
[----:B------:R-:W-:Y:S01]  /*1b200*/  IMAD.MOV.U32 R4, RZ, RZ, R37 ;  /* 0x000000ffff047224 */ /* 0x000fe200078e0025 */
[----:B------:R-:W-:Y:S01]  /*1b210*/  LOP3.LUT R16, R16, 0xfffffbff, RZ, 0xc0, !PT ;  /* 0xfffffbff10107812 */ /* 0x000fe200078ec0ff */
[----:B------:R-:W0:Y:S01]  /*1b220*/  S2R R9, SR_TID.X ;  /* 0x0000000000097919 */ /* 0x000e220000002100 */
[----:B-1----:R-:W-:-:S13]  /*1b230*/  ISETP.NE.AND P0, PT, R7, 0x1, PT ;  /* 0x000000010700780c */ /* 0x002fda0003f05270 */
[----:B------:R-:W1:Y:S01]  /*1b240*/  @P0 LDC R5, c[0x0][0x450] ;  /* 0x00011400ff050b82 */ /* 0x000e620000000800 */
[----:B0-----:R-:W-:-:S05]  /*1b250*/  IMAD.SHL.U32 R9, R9, 0x8, RZ ;  /* 0x0000000809097824 */ /* 0x001fca00078e00ff */
[----:B------:R-:W-:-:S04]  /*1b260*/  LOP3.LUT R9, R9, 0x38, RZ, 0xc0, !PT ;  /* 0x0000003809097812 */ /* 0x000fc800078ec0ff */
[----:B------:R-:W-:Y:S01]  /*1b270*/  LOP3.LUT R9, R9, 0xc0, RZ, 0xfc, !PT ;  /* 0x000000c009097812 */ /* 0x000fe200078efcff */
[----:B--2---:R-:W-:-:S04]  /*1b280*/  IMAD R0, R0, UR4, RZ ;  /* 0x0000000400007c24 */ /* 0x004fc8000f8e02ff */
[C---:B---3--:R-:W-:Y:S02]  /*1b290*/  IMAD R0, R2.reuse, UR5, R0 ;  /* 0x0000000502007c24 */ /* 0x048fe4000f8e0200 */
[----:B------:R-:W-:Y:S01]  /*1b2a0*/  IMAD.WIDE.U32 R2, R2, UR4, RZ ;  /* 0x0000000402027c25 */ /* 0x000fe2000f8e00ff */
[----:B------:R-:W-:-:S03]  /*1b2b0*/  ULDC.64 UR4, c[0x0][0x3d8] ;  /* 0x0000f60000047ab9 */ /* 0x000fc60000000a00 */
[----:B------:R-:W-:Y:S02]  /*1b2c0*/  IMAD.IADD R3, R3, 0x1, R0 ;  /* 0x0000000103037824 */ /* 0x000fe400078e0200 */
[----:B------:R-:W-:-:S04]  /*1b2d0*/  IMAD.WIDE.U32 R2, R17, UR4, R2 ;  /* 0x0000000411027c25 */ /* 0x000fc8000f8e0002 */
[----:B------:R-:W-:Y:S01]  /*1b2e0*/  IMAD R3, R17, UR5, R3 ;  /* 0x0000000511037c24 */ /* 0x000fe2000f8e0203 */
[----:B------:R-:W-:Y:S02]  /*1b2f0*/  ULDC.64 UR4, c[0x0][0x3e0] ;  /* 0x0000f80000047ab9 */ /* 0x000fe40000000a00 */
[----:B----4-:R-:W-:Y:S02]  /*1b300*/  IMAD R0, R21, UR4, RZ ;  /* 0x0000000415007c24 */ /* 0x010fe4000f8e02ff */
[C---:B-----5:R-:W-:Y:S01]  /*1b310*/  IMAD.WIDE.U32 R2, R20.reuse, UR4, R2 ;  /* 0x0000000414027c25 */ /* 0x060fe2000f8e0002 */
[----:B------:R-:W0:Y:S03]  /*1b320*/  S2R R21, SR_TID.X ;  /* 0x0000000000157919 */ /* 0x000e260000002100 */
[----:B------:R-:W-:Y:S01]  /*1b330*/  IMAD R0, R20, UR5, R0 ;  /* 0x0000000514007c24 */ /* 0x000fe2000f8e0200 */
[----:B------:R-:W-:Y:S01]  /*1b340*/  ULDC.64 UR4, c[0x0][0x3d0] ;  /* 0x0000f40000047ab9 */ /* 0x000fe20000000a00 */
[----:B------:R-:W2:Y:S02]  /*1b350*/  S2R R20, SR_TID.X ;  /* 0x0000000000147919 */ /* 0x000ea40000002100 */
[----:B------:R-:W-:-:S02]  /*1b360*/  IMAD.IADD R3, R3, 0x1, R0 ;  /* 0x0000000103037824 */ /* 0x000fc400078e0200 */
[----:B------:R-:W3:Y:S01]  /*1b370*/  @P0 LDC R0, c[0x0][0x44c] ;  /* 0x00011300ff000b82 */ /* 0x000ee20000000800 */
[----:B0-----:R-:W-:Y:S02]  /*1b380*/  IMAD.SHL.U32 R21, R21, 0x8, RZ ;  /* 0x0000000815157824 */ /* 0x001fe400078e00ff */
[----:B---3--:R-:W-:-:S03]  /*1b390*/  @P0 IMAD.HI.U32 R0, R37, R0, RZ ;  /* 0x0000000025000227 */ /* 0x008fc600078e00ff */
[----:B------:R-:W-:Y:S01]  /*1b3a0*/  LOP3.LUT R21, R21, 0x38, RZ, 0xc0, !PT ;  /* 0x0000003815157812 */ /* 0x000fe200078ec0ff */
[----:B--2---:R-:W-:Y:S01]  /*1b3b0*/  IMAD.SHL.U32 R20, R20, 0x8, RZ ;  /* 0x0000000814147824 */ /* 0x004fe200078e00ff */
[----:B-1----:R-:W-:Y:S02]  /*1b3c0*/  @P0 SHF.R.U32.HI R4, RZ, R5, R0 ;  /* 0x00000005ff040219 */ /* 0x002fe40000011600 */
[----:B------:R-:W-:Y:S02]  /*1b3d0*/  LOP3.LUT R8, R21, 0x80, RZ, 0xfc, !PT ;  /* 0x0000008015087812 */ /* 0x000fe400078efcff */
[--C-:B------:R-:W-:Y:S01]  /*1b3e0*/  SHF.R.S32.HI R5, RZ, 0x1f, R4.reuse ;  /* 0x0000001fff057819 */ /* 0x100fe20000011404 */
[----:B------:R-:W-:Y:S01]  /*1b3f0*/  IMAD.MOV R0, RZ, RZ, -R4 ;  /* 0x000000ffff007224 */ /* 0x000fe200078e0a04 */
[----:B------:R-:W0:Y:S01]  /*1b400*/  S2R R21, SR_TID.X ;  /* 0x0000000000157919 */ /* 0x000e220000002100 */
[----:B------:R-:W-:Y:S01]  /*1b410*/  IMAD.WIDE.U32 R2, R4, UR4, R2 ;  /* 0x0000000404027c25 */ /* 0x000fe2000f8e0002 */
[----:B------:R-:W-:-:S03]  /*1b420*/  LOP3.LUT R20, R20, 0x38, RZ, 0xc0, !PT ;  /* 0x0000003814147812 */ /* 0x000fc600078ec0ff */
[----:B------:R-:W-:Y:S02]  /*1b430*/  IMAD R0, R7, R0, R37 ;  /* 0x0000000007007224 */ /* 0x000fe400078e0225 */
        /* <DEDUP_REMOVED lines=11> */
[----:B------:R-:W-:Y:S02]  /*1b4f0*/  ULDC UR4, c[0x0][0x3b8] ;  /* 0x0000ee0000047ab9 */ /* 0x000fe40000000800 */
[----:B------:R-:W-:Y:S02]  /*1b500*/  ISETP.GE.AND P1, PT, R20, UR4, PT ;  /* 0x0000000414007c0c */ /* 0x000fe4000bf26270 */
[----:B------:R-:W-:Y:S01]  /*1b510*/  LEA.HI.X R6, R2, UR5, R6, 0x1, P0 ;  /* 0x0000000502067c11 */ /* 0x000fe200080f0c06 */
[----:B0-----:R-:W-:Y:S01]  /*1b520*/  IMAD.SHL.U32 R21, R21, 0x8, RZ ;  /* 0x0000000815157824 */ /* 0x001fe200078e00ff */
[----:B------:R-:W-:-:S02]  /*1b530*/  ISETP.GE.AND P0, PT, R8, UR4, PT ;  /* 0x0000000408007c0c */ /* 0x000fc4000bf06270 */
[----:B------:R-:W0:Y:S01]  /*1b540*/  S2R R8, SR_TID.X ;  /* 0x0000000000087919 */ /* 0x000e220000002100 */
[----:B------:R-:W-:Y:S02]  /*1b550*/  SEL R2, RZ, 0x1, P1 ;  /* 0x00000001ff027807 */ /* 0x000fe40000800000 */
[----:B------:R-:W-:Y:S02]  /*1b560*/  LOP3.LUT R21, R21, 0x38, RZ, 0xc0, !PT ;  /* 0x0000003815157812 */ /* 0x000fe400078ec0ff */
[----:B------:R-:W-:Y:S02]  /*1b570*/  SEL R3, RZ, 0x4, P0 ;  /* 0x00000004ff037807 */ /* 0x000fe40000000000 */
[----:B------:R-:W-:Y:S02]  /*1b580*/  @P1 LOP3.LUT R16, R16, 0x400, RZ, 0xfc, !PT ;  /* 0x0000040010101812 */ /* 0x000fe400078efcff */
[----:B------:R-:W-:Y:S02]  /*1b590*/  ISETP.GE.AND P5, PT, R9, UR4, PT ;  /* 0x0000000409007c0c */ /* 0x000fe4000bfa6270 */
[----:B------:R-:W-:-:S04]  /*1b5a0*/  LOP3.LUT R16, R16, 0xfffffeff, RZ, 0xc0, !PT ;  /* 0xfffffeff10107812 */ /* 0x000fc800078ec0ff */
[----:B------:R-:W-:-:S04]  /*1b5b0*/  @P0 LOP3.LUT R16, R16, 0x100, RZ, 0xfc, !PT ;  /* 0x0000010010100812 */ /* 0x000fc800078efcff */
[----:B------:R-:W-:Y:S01]  /*1b5c0*/  LOP3.LUT R16, R16, 0xfffffdff, RZ, 0xc0, !PT ;  /* 0xfffffdff10107812 */ /* 0x000fe200078ec0ff */
[----:B0-----:R-:W-:-:S05]  /*1b5d0*/  IMAD.SHL.U32 R8, R8, 0x8, RZ ;  /* 0x0000000808087824 */ /* 0x001fca00078e00ff */
[----:B------:R-:W-:-:S04]  /*1b5e0*/  LOP3.LUT R8, R8, 0x38, RZ, 0xc0, !PT ;  /* 0x0000003808087812 */ /* 0x000fc800078ec0ff */
[----:B------:R-:W-:-:S04]  /*1b5f0*/  LOP3.LUT R8, R8, 0x40, RZ, 0xfc, !PT ;  /* 0x0000004008087812 */ /* 0x000fc800078efcff */
[----:B------:R-:W-:Y:S02]  /*1b600*/  ISETP.GE.AND P0, PT, R8, UR4, PT ;  /* 0x0000000408007c0c */ /* 0x000fe4000bf06270 */
[----:B------:R-:W-:Y:S02]  /*1b610*/  LOP3.LUT R8, R21, 0x100, RZ, 0xfc, !PT ;  /* 0x0000010015087812 */ /* 0x000fe400078efcff */
[----:B------:R-:W0:Y:S01]  /*1b620*/  S2R R21, SR_TID.X ;  /* 0x0000000000157919 */ /* 0x000e220000002100 */
[----:B------:R-:W-:Y:S02]  /*1b630*/  SEL R4, RZ, 0x2, P0 ;  /* 0x00000002ff047807 */ /* 0x000fe40000000000 */
[----:B------:R-:W-:Y:S02]  /*1b640*/  ISETP.GE.AND P4, PT, R8, UR4, PT ;  /* 0x0000000408007c0c */ /* 0x000fe4000bf86270 */
[----:B------:R-:W1:Y:S01]  /*1b650*/  S2R R8, SR_TID.X ;  /* 0x0000000000087919 */ /* 0x000e620000002100 */
[----:B------:R-:W-:-:S02]  /*1b660*/  IADD3 R2, R3, R4, R2 ;  /* 0x0000000403027210 */ /* 0x000fc40007ffe002 */
[----:B------:R-:W-:Y:S02]  /*1b670*/  SEL R3, RZ, 0x10, P4 ;  /* 0x00000010ff037807 */ /* 0x000fe40002000000 */
[----:B------:R-:W-:Y:S02]  /*1b680*/  @P0 LOP3.LUT R16, R16, 0x200, RZ, 0xfc, !PT ;  /* 0x0000020010100812 */ /* 0x000fe400078efcff */
[----:B------:R-:W-:-:S04]  /*1b690*/  SEL R4, RZ, 0x8, P5 ;  /* 0x00000008ff047807 */ /* 0x000fc80002800000 */
[----:B------:R-:W-:Y:S01]  /*1b6a0*/  IADD3 R4, R3, R2, R4 ;  /* 0x0000000203047210 */ /* 0x000fe20007ffe004 */
[----:B0-----:R-:W-:Y:S02]  /*1b6b0*/  IMAD.SHL.U32 R21, R21, 0x8, RZ ;  /* 0x0000000815157824 */ /* 0x001fe400078e00ff */
[----:B-1----:R-:W-:-:S03]  /*1b6c0*/  IMAD.SHL.U32 R8, R8, 0x8, RZ ;  /* 0x0000000808087824 */ /* 0x002fc600078e00ff */
[----:B------:R-:W-:Y:S02]  /*1b6d0*/  LOP3.LUT R21, R21, 0x38, RZ, 0xc0, !PT ;  /* 0x0000003815157812 */ /* 0x000fe400078ec0ff */
[----:B------:R-:W-:Y:S02]  /*1b6e0*/  LOP3.LUT R8, R8, 0x38, RZ, 0xc0, !PT ;  /* 0x0000003808087812 */ /* 0x000fe400078ec0ff */
[----:B------:R-:W-:Y:S02]  /*1b6f0*/  LOP3.LUT R9, R21, 0x140, RZ, 0xfc, !PT ;  /* 0x0000014015097812 */ /* 0x000fe400078efcff */
[----:B------:R-:W-:Y:S02]  /*1b700*/  LOP3.LUT R8, R8, 0x180, RZ, 0xfc, !PT ;  /* 0x0000018008087812 */ /* 0x000fe400078efcff */
[----:B------:R-:W-:Y:S02]  /*1b710*/  ISETP.GE.AND P3, PT, R9, UR4, PT ;  /* 0x0000000409007c0c */ /* 0x000fe4000bf66270 */
[----:B------:R-:W-:-:S02]  /*1b720*/  ISETP.GE.AND P0, PT, R8, UR4, PT ;  /* 0x0000000408007c0c */ /* 0x000fc4000bf06270 */
[----:B------:R-:W-:Y:S02]  /*1b730*/  LOP3.LUT R8, R21, 0x1c0, RZ, 0xfc, !PT ;  /* 0x000001c015087812 */ /* 0x000fe400078efcff */
[----:B------:R-:W-:Y:S02]  /*1b740*/  SEL R2, RZ, 0x40, P0 ;  /* 0x00000040ff027807 */ /* 0x000fe40000000000 */
[----:B------:R-:W-:Y:S02]  /*1b750*/  SEL R3, RZ, 0x20, P3 ;  /* 0x00000020ff037807 */ /* 0x000fe40001800000 */
[----:B------:R-:W-:Y:S01]  /*1b760*/  ISETP.GE.AND P0, PT, R8, UR4, PT ;  /* 0x0000000408007c0c */ /* 0x000fe2000bf06270 */
[----:B------:R-:W-:Y:S01]  /*1b770*/  UMOV UR4, 0xffffffff ;  /* 0xffffffff00047882 */ /* 0x000fe20000000000 */
[----:B------:R-:W-:Y:S02]  /*1b780*/  IADD3 R4, R2, R4, R3 ;  /* 0x0000000402047210 */ /* 0x000fe40007ffe003 */
[----:B------:R-:W-:-:S05]  /*1b790*/  SEL R5, RZ, 0x80, P0 ;  /* 0x00000080ff057807 */ /* 0x000fca0000000000 */
[----:B------:R-:W-:Y:S01]  /*1b7a0*/  IMAD.IADD R5, R4, 0x1, R5 ;  /* 0x0000000104057824 */ /* 0x000fe200078e0205 */
[----:B------:R-:W-:Y:S06]  /*1b7b0*/  BRA.DIV UR4, `(.L_x_4667) ;  /* 0x0000004e04007947 */ /* 0x000fec000b800000 */
[----:B------:R-:W2:Y:S04]  /*1b7c0*/  LDL.LU R3, [R1+0x14] ;  /* 0x0000140001037983 */ /* 0x000ea80000300800 */
[----:B------:R-:W3:Y:S04]  /*1b7d0*/  LDL.LU R2, [R1+0x1c] ;  /* 0x00001c0001027983 */ /* 0x000ee80000300800 */
[----:B------:R-:W4:Y:S01]  /*1b7e0*/  LDL.LU R8, [R1+0x18] ;  /* 0x0000180001087983 */ /* 0x000f220000300800 */
[----:B------:R-:W-:-:S03]  /*1b7f0*/  LOP3.LUT R16, R16, 0xffbfffff, RZ, 0xc0, !PT ;  /* 0xffbfffff10107812 */ /* 0x000fc600078ec0ff */
[----:B------:R-:W-:Y:S01]  /*1b800*/  SHFL.IDX PT, R14, R0, 0x2, 0x181f ;  /* 0x00581f00000e7f89 */ /* 0x000fe200000e0000 */
[----:B------:R-:W-:-:S04]  /*1b810*/  @P4 LOP3.LUT R16, R16, 0x400000, RZ, 0xfc, !PT ;  /* 0x0040000010104812 */ /* 0x000fc800078efcff */
[C---:B------:R-:W-:Y:S02]  /*1b820*/  LOP3.LUT P4, RZ, R16.reuse, 0x400, RZ, 0xc0, !PT ;  /* 0x0000040010ff7812 */ /* 0x040fe4000788c0ff */
[----:B------:R-:W-:-:S04]  /*1b830*/  LOP3.LUT R16, R16, 0xffdfffff, RZ, 0xc0, !PT ;  /* 0xffdfffff10107812 */ /* 0x000fc800078ec0ff */
[----:B------:R-:W-:-:S04]  /*1b840*/  @P3 LOP3.LUT R16, R16, 0x200000, RZ, 0xfc, !PT ;  /* 0x0020000010103812 */ /* 0x000fc800078efcff */
[----:B------:R-:W-:Y:S01]  /*1b850*/  LOP3.LUT P3, RZ, R16, 0x200, RZ, 0xc0, !PT ;  /* 0x0000020010ff7812 */ /* 0x000fe2000786c0ff */
[----:B--2---:R-:W-:Y:S02]  /*1b860*/  IMAD R7, R3, R7, RZ ;  /* 0x0000000703077224 */ /* 0x004fe400078e02ff */
[----:B------:R-:W0:Y:S01]  /*1b870*/  SHFL.IDX PT, R3, R0, RZ, 0x181f ;  /* 0x00181fff00037589 */ /* 0x000e2200000e0000 */
[----:B---3--:R-:W-:Y:S02]  /*1b880*/  IMAD.MOV.U32 R9, RZ, RZ, R2 ;  /* 0x000000ffff097224 */ /* 0x008fe400078e0002 */
[----:B------:R-:W-:-:S13]  /*1b890*/  ISETP.GE.AND P0, PT, R25, R7, PT ;  /* 0x000000071900720c */ /* 0x000fda0003f06270 */
[----:B------:R-:W-:-:S04]  /*1b8a0*/  @!P0 LOP3.LUT R2, R4, 0x40, RZ, 0xc0, !PT ;  /* 0x0000004004028812 */ /* 0x000fc800078ec0ff */
[----:B------:R-:W-:-:S04]  /*1b8b0*/  @!P0 SHF.R.U32.HI R2, RZ, 0x2, R2 ;  /* 0x00000002ff028819 */ /* 0x000fc80000011602 */
[----:B------:R-:W-:Y:S02]  /*1b8c0*/  @!P0 ISETP.NE.U32.AND P2, PT, R2, RZ, PT ;  /* 0x000000ff0200820c */ /* 0x000fe40003f45070 */
[----:B------:R-:W-:Y:S02]  /*1b8d0*/  @!P0 LOP3.LUT R2, R5, 0x80, RZ, 0xc0, !PT ;  /* 0x0000008005028812 */ /* 0x000fe400078ec0ff */
[----:B0-----:R-:W-:Y:S02]  /*1b8e0*/  @!P0 LEA R3, P6, R20, R3, 0x1 ;  /* 0x0000000314038211 */ /* 0x001fe400078c08ff */
[----:B------:R-:W-:-:S04]  /*1b8f0*/  @!P0 SHF.R.U32.HI R2, RZ, 0x3, R2 ;  /* 0x00000003ff028819 */ /* 0x000fc80000011602 */
[----:B------:R-:W-:Y:S02]  /*1b900*/  @!P0 ISETP.NE.U32.AND P1, PT, R2, RZ, PT ;  /* 0x000000ff0200820c */ /* 0x000fe40003f25070 */
[----:B------:R-:W0:Y:S02]  /*1b910*/  SHFL.IDX PT, R2, R6, RZ, 0x181f ;  /* 0x00181fff06027589 */ /* 0x000e2400000e0000 */
[----:B0-----:R-:W-:Y:S01]  /*1b920*/  @!P0 IMAD.X R2, RZ, RZ, R2, P6 ;  /* 0x000000ffff028224 */ /* 0x001fe200030e0602 */
[----:B------:R-:W-:-:S04]  /*1b930*/  LOP3.LUT P6, RZ, R16, 0x100, RZ, 0xc0, !PT ;  /* 0x0000010010ff7812 */ /* 0x000fc800078cc0ff */
[----:B------:R-:W-:-:S04]  /*1b940*/  @!P0 LOP3.LUT R3, R3, R2, RZ, 0x3c, !PT ;  /* 0x0000000203038212 */ /* 0x000fc800078e3cff */
[----:B------:R-:W-:-:S04]  /*1b950*/  @!P0 LOP3.LUT R2, R3, R2, RZ, 0x3c, !PT ;  /* 0x0000000203028212 */ /* 0x000fc800078e3cff */
[----:B------:R-:W-:-:S05]  /*1b960*/  @!P0 LOP3.LUT R3, R3, R2, RZ, 0x3c, !PT ;  /* 0x0000000203038212 */ /* 0x000fca00078e3cff */
[----:B------:R-:W-:Y:S01]  /*1b970*/  @!P0 LDGSTS.E.BYPASS.LTC128B.128 [R23+0x26400], desc[UR42][R2.64], !P4 ;  /* 0x2640000002178fae */ /* 0x000fe2000e101d6a */
[----:B------:R-:W-:-:S03]  /*1b980*/  LOP3.LUT P4, RZ, R16, 0x400000, RZ, 0xc0, !PT ;  /* 0x0040000010ff7812 */ /* 0x000fc6000788c0ff */
[----:B------:R-:W-:Y:S01]  /*1b990*/  @!P0 LDGSTS.E.BYPASS.LTC128B.128 [R23+0x28400], desc[UR42][R2.64+0x80], !P3 ;  /* 0x2840008002178fae */ /* 0x000fe2000d901d6a */
[C---:B------:R-:W-:Y:S02]  /*1b9a0*/  LOP3.LUT P3, RZ, R16.reuse, 0x200000, RZ, 0xc0, !PT ;  /* 0x0020000010ff7812 */ /* 0x040fe4000786c0ff */
[----:B------:R-:W-:Y:S01]  /*1b9b0*/  LOP3.LUT R16, R16, 0xffefffff, RZ, 0xc0, !PT ;  /* 0xffefffff10107812 */ /* 0x000fe200078ec0ff */
[----:B------:R-:W-:Y:S03]  /*1b9c0*/  @!P0 LDGSTS.E.BYPASS.LTC128B.128 [R23+0x2a400], desc[UR42][R2.64+0x100], !P6 ;  /* 0x2a40010002178fae */ /* 0x000fe6000f101d6a */
[----:B------:R-:W-:Y:S01]  /*1b9d0*/  @P6 LOP3.LUT R16, R16, 0x100000, RZ, 0xfc, !PT ;  /* 0x0010000010106812 */ /* 0x000fe200078efcff */
[----:B------:R-:W-:Y:S03]  /*1b9e0*/  @!P0 LDGSTS.E.BYPASS.LTC128B.128 [R23+0x2c400], desc[UR42][R2.64+0x180], !P5 ;  /* 0x2c40018002178fae */ /* 0x000fe6000e901d6a */
[C---:B------:R-:W-:Y:S01]  /*1b9f0*/  LOP3.LUT P6, RZ, R16.reuse, 0x400, RZ, 0xc0, !PT ;  /* 0x0000040010ff7812 */ /* 0x040fe200078cc0ff */
[----:B------:R-:W-:Y:S01]  /*1ba00*/  @!P0 LDGSTS.E.BYPASS.LTC128B.128 [R23+0x2e400], desc[UR42][R2.64+0x200], !P4 ;  /* 0x2e40020002178fae */ /* 0x000fe2000e101d6a */
[----:B------:R-:W-:-:S03]  /*1ba10*/  LOP3.LUT R16, R16, 0xffffbfff, RZ, 0xc0, !PT ;  /* 0xffffbfff10107812 */ /* 0x000fc600078ec0ff */
[----:B------:R-:W-:Y:S04]  /*1ba20*/  @!P0 LDGSTS.E.BYPASS.LTC128B.128 [R23+0x30400], desc[UR42][R2.64+0x280], !P3 ;  /* 0x3040028002178fae */ /* 0x000fe8000d901d6a */
[----:B------:R-:W-:Y:S04]  /*1ba30*/  @!P0 LDGSTS.E.BYPASS.LTC128B.128 [R23+0x32400], desc[UR42][R2.64+0x300], P2 ;  /* 0x3240030002178fae */ /* 0x000fe80009101d6a */
[----:B------:R0:W-:Y:S01]  /*1ba40*/  @!P0 LDGSTS.E.BYPASS.LTC128B.128 [R23+0x34400], desc[UR42][R2.64+0x380], P1 ;  /* 0x3440038002178fae */ /* 0x0001e20008901d6a */
[----:B----4-:R-:W-:-:S03]  /*1ba50*/  ISETP.GE.AND P0, PT, R8, R7, PT ;  /* 0x000000070800720c */ /* 0x010fc60003f06270 */
[----:B------:R-:W-:Y:S10]  /*1ba60*/  SHFL.IDX PT, R8, R6, 0x2, 0x181f ;  /* 0x00581f0006087f89 */ /* 0x000ff400000e0000 */
[----:B0-----:R-:W-:-:S02]  /*1ba70*/  @!P0 LOP3.LUT R3, R4, 0x40, RZ, 0xc0, !PT ;  /* 0x0000004004038812 */ /* 0x001fc400078ec0ff */
[----:B------:R-:W-:Y:S02]  /*1ba80*/  @!P0 LOP3.LUT R2, R5, 0x80, RZ, 0xc0, !PT ;  /* 0x0000008005028812 */ /* 0x000fe400078ec0ff */
[----:B------:R-:W-:Y:S02]  /*1ba90*/  @!P0 SHF.R.U32.HI R3, RZ, 0x2, R3 ;  /* 0x00000002ff038819 */ /* 0x000fe40000011603 */
[----:B------:R-:W-:Y:S02]  /*1baa0*/  @!P0 SHF.R.U32.HI R2, RZ, 0x3, R2 ;  /* 0x00000003ff028819 */ /* 0x000fe40000011602 */
[----:B------:R-:W-:Y:S02]  /*1bab0*/  @!P0 ISETP.NE.U32.AND P2, PT, R3, RZ, PT ;  /* 0x000000ff0300820c */ /* 0x000fe40003f45070 */
[----:B------:R-:W0:Y:S01]  /*1bac0*/  SHFL.IDX PT, R3, R0, 0x1, 0x181f ;  /* 0x00381f0000037f89 */ /* 0x000e2200000e0000 */
[----:B------:R-:W-:-:S03]  /*1bad0*/  @!P0 ISETP.NE.U32.AND P1, PT, R2, RZ, PT ;  /* 0x000000ff0200820c */ /* 0x000fc60003f25070 */
[----:B------:R-:W1:Y:S04]  /*1bae0*/  SHFL.IDX PT, R2, R6, 0x1, 0x181f ;  /* 0x00381f0006027f89 */ /* 0x000e6800000e0000 */
[----:B------:R-:W2:Y:S03]  /*1baf0*/  SHFL.IDX PT, R0, R0, 0x3, 0x181f ;  /* 0x00781f0000007f89 */ /* 0x000ea600000e0000 */
[----:B------:R-:W-:Y:S01]  /*1bb00*/  @P2 LOP3.LUT R16, R16, 0x4000, RZ, 0xfc, !PT ;  /* 0x0000400010102812 */ /* 0x000fe200078efcff */
[----:B------:R-:W3:Y:S03]  /*1bb10*/  SHFL.IDX PT, R6, R6, 0x3, 0x181f ;  /* 0x00781f0006067f89 */ /* 0x000ee600000e0000 */
[----:B------:R-:W-:-:S04]  /*1bb20*/  LOP3.LUT R16, R16, 0xfff7ffff, RZ, 0xc0, !PT ;  /* 0xfff7ffff10107812 */ /* 0x000fc800078ec0ff */
[----:B------:R-:W-:-:S04]  /*1bb30*/  @P1 LOP3.LUT R16, R16, 0x80000, RZ, 0xfc, !PT ;  /* 0x0008000010101812 */ /* 0x000fc800078efcff */
[----:B------:R-:W-:Y:S02]  /*1bb40*/  LOP3.LUT P1, RZ, R16, 0x4000, RZ, 0xc0, !PT ;  /* 0x0000400010ff7812 */ /* 0x000fe4000782c0ff */
[----:B0-----:R-:W-:-:S05]  /*1bb50*/  @!P0 LEA R3, P2, R20, R3, 0x1 ;  /* 0x0000000314038211 */ /* 0x001fca00078408ff */
[----:B-1----:R-:W-:Y:S01]  /*1bb60*/  @!P0 IMAD.X R2, RZ, RZ, R2, P2 ;  /* 0x000000ffff028224 */ /* 0x002fe200010e0602 */
[----:B------:R-:W-:-:S04]  /*1bb70*/  LOP3.LUT P2, RZ, R16, 0x200, RZ, 0xc0, !PT ;  /* 0x0000020010ff7812 */ /* 0x000fc8000784c0ff */
[----:B------:R-:W-:-:S04]  /*1bb80*/  @!P0 LOP3.LUT R3, R3, R2, RZ, 0x3c, !PT ;  /* 0x0000000203038212 */ /* 0x000fc800078e3cff */
[----:B------:R-:W-:-:S04]  /*1bb90*/  @!P0 LOP3.LUT R2, R3, R2, RZ, 0x3c, !PT ;  /* 0x0000000203028212 */ /* 0x000fc800078e3cff */
[----:B------:R-:W-:-:S05]  /*1bba0*/  @!P0 LOP3.LUT R3, R3, R2, RZ, 0x3c, !PT ;  /* 0x0000000203038212 */ /* 0x000fca00078e3cff */
[----:B------:R-:W-:Y:S01]  /*1bbb0*/  @!P0 LDGSTS.E.BYPASS.LTC128B.128 [R23+0x26c00], desc[UR42][R2.64], !P6 ;  /* 0x26c0000002178fae */ /* 0x000fe2000f101d6a */
[----:B------:R-:W-:-:S03]  /*1bbc0*/  LOP3.LUT P6, RZ, R16, 0x100000, RZ, 0xc0, !PT ;  /* 0x0010000010ff7812 */ /* 0x000fc600078cc0ff */
[----:B------:R-:W-:Y:S10]  /*1bbd0*/  @!P0 LDGSTS.E.BYPASS.LTC128B.128 [R23+0x28c00], desc[UR42][R2.64+0x80], !P2 ;  /* 0x28c0008002178fae */ /* 0x000ff4000d101d6a */
[----:B------:R-:W-:Y:S04]  /*1bbe0*/  @!P0 LDGSTS.E.BYPASS.LTC128B.128 [R23+0x2ac00], desc[UR42][R2.64+0x100], !P6 ;  /* 0x2ac0010002178fae */ /* 0x000fe8000f101d6a */
[----:B------:R-:W-:Y:S04]  /*1bbf0*/  @!P0 LDGSTS.E.BYPASS.LTC128B.128 [R23+0x2cc00], desc[UR42][R2.64+0x180], !P5 ;  /* 0x2cc0018002178fae */ /* 0x000fe8000e901d6a */
[----:B------:R-:W-:Y:S04]  /*1bc00*/  @!P0 LDGSTS.E.BYPASS.LTC128B.128 [R23+0x2ec00], desc[UR42][R2.64+0x200], !P4 ;  /* 0x2ec0020002178fae */ /* 0x000fe8000e101d6a */
[----:B------:R-:W-:Y:S04]  /*1bc10*/  @!P0 LDGSTS.E.BYPASS.LTC128B.128 [R23+0x30c00], desc[UR42][R2.64+0x280], !P3 ;  /* 0x30c0028002178fae */ /* 0x000fe8000d901d6a */
[----:B------:R-:W-:Y:S01]  /*1bc20*/  @!P0 LDGSTS.E.BYPASS.LTC128B.128 [R23+0x32c00], desc[UR42][R2.64+0x300], P1 ;  /* 0x32c0030002178fae */ /* 0x000fe20008901d6a */
[----:B------:R-:W-:-:S13]  /*1bc30*/  LOP3.LUT P1, RZ, R16, 0x80000, RZ, 0xc0, !PT ;  /* 0x0008000010ff7812 */ /* 0x000fda000782c0ff */
[----:B------:R0:W-:Y:S01]  /*1bc40*/  @!P0 LDGSTS.E.BYPASS.LTC128B.128 [R23+0x34c00], desc[UR42][R2.64+0x380], P1 ;  /* 0x34c0038002178fae */ /* 0x0001e20008901d6a */
[----:B------:R-:W-:-:S13]  /*1bc50*/  ISETP.GE.AND P0, PT, R9, R7, PT ;  /* 0x000000070900720c */ /* 0x000fda0003f06270 */
[----:B------:R-:W-:-:S05]  /*1bc60*/  @!P0 LEA R9, P1, R20, R14, 0x1 ;  /* 0x0000000e14098211 */ /* 0x000fca00078208ff */
[----:B------:R-:W-:Y:S01]  /*1bc70*/  @!P0 IMAD.X R10, RZ, RZ, R8, P1 ;  /* 0x000000ffff0a8224 */ /* 0x000fe200008e0608 */
[----:B------:R-:W-:Y:S01]  /*1bc80*/  LOP3.LUT P1, RZ, R16, 0x400, RZ, 0xc0, !PT ;  /* 0x0000040010ff7812 */ /* 0x000fe2000782c0ff */
[----:B0-----:R-:W-:Y:S01]  /*1bc90*/  @!P0 IMAD.MOV.U32 R2, RZ, RZ, R9 ;  /* 0x000000ffff028224 */ /* 0x001fe200078e0009 */
[----:B------:R-:W-:Y:S01]  /*1bca0*/  @!P0 LOP3.LUT R8, R4, 0x40, RZ, 0xc0, !PT ;  /* 0x0000004004088812 */ /* 0x000fe200078ec0ff */
[----:B------:R-:W-:-:S03]  /*1bcb0*/  @!P0 IMAD.MOV.U32 R3, RZ, RZ, R10 ;  /* 0x000000ffff038224 */ /* 0x000fc600078e000a */
        /* <DEDUP_REMOVED lines=12> */
[----:B--23--:R0:W-:Y:S02]  /*1bd80*/  @!P0 LDGSTS.E.BYPASS.LTC128B.128 [R23+0x35400], desc[UR42][R2.64+0x380], P1 ;  /* 0x3540038002178fae */ /* 0x00c1e40008901d6a */
.L_x_4792:
[----:B0-----:R-:W2:Y:S01]  /*1bd90*/  LDL.LU R2, [R1+0x2c] ;  /* 0x00002c0001027983 */ /* 0x001ea20000300800 */
[----:B------:R-:W-:Y:S01]  /*1bda0*/  BSSY B0, `(.L_x_4668) ;  /* 0x0000019000007945 */ /* 0x000fe20003800000 */
[----:B--2---:R-:W-:-:S13]  /*1bdb0*/  ISETP.GE.AND P0, PT, R2, R7, PT ;  /* 0x000000070200720c */ /* 0x004fda0003f06270 */
[----:B------:R-:W-:Y:S05]  /*1bdc0*/  @P0 BRA `(.L_x_4669) ;  /* 0x0000000000580947 */ /* 0x000fea0003800000 */
[----:B------:R-:W-:Y:S02]  /*1bdd0*/  LOP3.LUT R4, R4, 0x40, RZ, 0xc0, !PT ;  /* 0x0000004004047812 */ /* 0x000fe400078ec0ff */
[----:B------:R-:W-:Y:S02]  /*1bde0*/  LOP3.LUT P6, RZ, R16, 0x400, RZ, 0xc0, !PT ;  /* 0x0000040010ff7812 */ /* 0x000fe400078cc0ff */
[----:B------:R-:W-:Y:S02]  /*1bdf0*/  LEA R2, P0, R20, R0, 0x1 ;  /* 0x0000000014027211 */ /* 0x000fe400078008ff */
[C---:B------:R-:W-:Y:S02]  /*1be00*/  LOP3.LUT P2, RZ, R16.reuse, 0x200, RZ, 0xc0, !PT ;  /* 0x0000020010ff7812 */ /* 0x040fe4000784c0ff */
[----:B------:R-:W-:Y:S01]  /*1be10*/  LOP3.LUT P1, RZ, R16, 0x100, RZ, 0xc0, !PT ;  /* 0x0000010010ff7812 */ /* 0x000fe2000782c0ff */
[----:B------:R-:W-:Y:S01]  /*1be20*/  IMAD.X R3, RZ, RZ, R6, P0 ;  /* 0x000000ffff037224 */ /* 0x000fe200000e0606 */
[----:B------:R-:W-:-:S02]  /*1be30*/  SHF.R.U32.HI R4, RZ, 0x2, R4 ;  /* 0x00000002ff047819 */ /* 0x000fc40000011604 */
[----:B------:R-:W-:Y:S02]  /*1be40*/  LOP3.LUT R5, R5, 0x80, RZ, 0xc0, !PT ;  /* 0x0000008005057812 */ /* 0x000fe400078ec0ff */
[----:B------:R-:W-:Y:S01]  /*1be50*/  ISETP.NE.U32.AND P0, PT, R4, RZ, PT ;  /* 0x000000ff0400720c */ /* 0x000fe20003f05070 */
        /* <DEDUP_REMOVED lines=13> */
.L_x_4669:
[----:B------:R-:W-:Y:S05]  /*1bf30*/  BSYNC B0 ;  /* 0x0000000000007941 */ /* 0x000fea0003800000 */
.L_x_4668:
[----:B------:R-:W-:Y:S01]  /*1bf40*/  NOP ;  /* 0x0000000000007918 */ /* 0x000fe20000000000 */
[----:B------:R-:W-:-:S13]  /*1bf50*/  PLOP3.LUT P0, PT, PT, PT, PT, 0x80, 0x0 ;  /* 0x000000000000781c */ /* 0x000fda0003f0f070 */
.L_x_4670:
        /* <DEDUP_REMOVED lines=18> */
.L_x_4793:
[----:B------:R-:W-:Y:S05]  /*1c080*/  BSYNC B0 ;  /* 0x0000000000007941 */ /* 0x000fea0003800000 */
.L_x_4671:
[----:B------:R-:W-:-:S05]  /*1c090*/  IMAD.U32 R2, RZ, RZ, UR38 ;  /* 0x00000026ff027e24 */ /* 0x000fca000f8e00ff */
[----:B------:R-:W-:-:S13]  /*1c0a0*/  ISETP.NE.AND P0, PT, R2, 0x3, PT ;  /* 0x000000030200780c */ /* 0x000fda0003f05270 */
[----:B------:R-:W-:Y:S05]  /*1c0b0*/  @!P0 BRA `(.L_x_4673) ;  /* 0x0000000000048947 */ /* 0x000fea0003800000 */
[----:B------:R-:W-:Y:S01]  /*1c0c0*/  BPT.TRAP 0x1 ;  /* 0x000000040000795c */ /* 0x000fe20000300000 */
.L_x_4673:
[----:B0-----:R-:W-:Y:S01]  /*1c0d0*/  SHF.L.U32 R0, R28, 0x1f, RZ ;  /* 0x0000001f1c007819 */ /* 0x001fe200000006ff */
[----:B------:R-:W-:Y:S03]  /*1c0e0*/  BSSY B0, `(.L_x_4674) ;  /* 0x0000003000007945 */ /* 0x000fe60003800000 */
[----:B------:R-:W0:Y:S02]  /*1c0f0*/  SYNCS.PHASECHK.TRANS64.TRYWAIT P0, [R26+URZ+0x38860], R0 ;  /* 0x038860001a0075a7 */ /* 0x000e24000800017f */
[----:B0-----:R-:W-:Y:S05]  /*1c100*/  @!P0 BRA `(.L_x_4675) ;  /* 0x0000004c00808947 */ /* 0x001fea0003800000 */
.L_x_4794:
[----:B------:R-:W-:Y:S05]  /*1c110*/  BSYNC B0 ;  /* 0x0000000000007941 */ /* 0x000fea0003800000 */
.L_x_4674:
[----:B------:R-:W0:Y:S01]  /*1c120*/  LDL.LU R3, [R1+0x38] ;  /* 0x0000380001037983 */ /* 0x000e220000300800 */
[----:B------:R-:W-:Y:S01]  /*1c130*/  ULDC.64 UR4, c[0x0][0x328] ;  /* 0x0000ca0000047ab9 */ /* 0x000fe20000000a00 */
[----:B------:R-:W-:Y:S02]  /*1c140*/  ULDC.64 UR6, c[0x0][0x318] ;  /* 0x0000c60000067ab9 */ /* 0x000fe40000000a00 */
[----:B------:R-:W2:Y:S04]  /*1c150*/  LDL.LU R2, [R1+0x8] ;  /* 0x0000080001027983 */ /* 0x000ea80000300800 */
[----:B------:R-:W3:Y:S04]  /*1c160*/  LDL.LU R5, [R1+0x3c] ;  /* 0x00003c0001057983 */ /* 0x000ee80000300800 */
[----:B------:R-:W4:Y:S01]  /*1c170*/  LDL.LU R4, [R1+0x4] ;  /* 0x0000040001047983 */ /* 0x000f220000300800 */
[----:B0-----:R-:W-:-:S04]  /*1c180*/  IMAD R0, R3, UR4, RZ ;  /* 0x0000000403007c24 */ /* 0x001fc8000f8e02ff */
[C---:B--2---:R-:W-:Y:S02]  /*1c190*/  IMAD R0, R2.reuse, UR5, R0 ;  /* 0x0000000502007c24 */ /* 0x044fe4000f8e0200 */
[----:B------:R-:W-:Y:S01]  /*1c1a0*/  IMAD.WIDE.U32 R2, R2, UR4, RZ ;  /* 0x0000000402027c25 */ /* 0x000fe2000f8e00ff */
[----:B------:R-:W-:-:S03]  /*1c1b0*/  ULDC.64 UR4, c[0x0][0x338] ;  /* 0x0000ce0000047ab9 */ /* 0x000fc60000000a00 */
[----:B------:R-:W-:Y:S02]  /*1c1c0*/  IMAD.IADD R3, R3, 0x1, R0 ;  /* 0x0000000103037824 */ /* 0x000fe400078e0200 */
[----:B---3--:R-:W-:Y:S02]  /*1c1d0*/  IMAD R0, R5, UR4, RZ ;  /* 0x0000000405007c24 */ /* 0x008fe4000f8e02ff */
[----:B----4-:R-:W-:-:S04]  /*1c1e0*/  IMAD.WIDE.U32 R2, R4, UR4, R2 ;  /* 0x0000000404027c25 */ /* 0x010fc8000f8e0002 */
        /* <DEDUP_REMOVED lines=96> */
.L_x_4804:
        /* <DEDUP_REMOVED lines=34> */
.L_x_4677:
        /* <DEDUP_REMOVED lines=11> */
.L_x_4678:
        /* <DEDUP_REMOVED lines=11> */
.L_x_4693:
        /* <DEDUP_REMOVED lines=32> */
[----:B------:R-:W-:Y:S02]  /*1cd70*/  ISETP.NE.AND P1, PT, R10, 0x3, PT ;  /* 0x000000030a00780c */ /* 0x000fe40003f25270 */
[----:B------:R-:W-:Y:S01]  /*1cd80*/  SEL R2, RZ, 0x1, P0 ;  /* 0x00000001ff027807 */ /* 0x000fe20000000000 */
[----:B------:R-:W-:Y:S05]  /*1cd90*/  YIELD ;  /* 0x0000000000007946 */ /* 0x000fea0003800000 */
[----:B------:R-:W-:Y:S01]  /*1cda0*/  LOP3.LUT R28, R28, R2, RZ, 0x3c, !PT ;  /* 0x000000021c1c7212 */ /* 0x000fe200078e3cff */
[----:B------:R-:W-:Y:S01]  /*1cdb0*/  IMAD.MOV.U32 R2, RZ, RZ, R7 ;  /* 0x000000ffff027224 */ /* 0x000fe200078e0007 */
[----:B------:R-:W-:Y:S01]  /*1cdc0*/  SEL R22, R22, RZ, P0 ;  /* 0x000000ff16167207 */ /* 0x000fe20000000000 */
[----:B------:R-:W-:-:S03]  /*1cdd0*/  VIADD R7, R7, 0xffffffff ;  /* 0xffffffff07077836 */ /* 0x000fc60000000000 */
[----:B------:R-:W-:Y:S01]  /*1cde0*/  ISETP.GT.AND P3, PT, R2, R33, PT ;  /* 0x000000210200720c */ /* 0x000fe20003f64270 */
[----:B0-----:R-:W-:-:S12]  /*1cdf0*/  @!P1 BRA `(.L_x_4681) ;  /* 0x0000000000049947 */ /* 0x001fd80003800000 */
[----:B------:R-:W-:Y:S01]  /*1ce00*/  BPT.TRAP 0x1 ;  /* 0x000000040000795c */ /* 0x000fe20000300000 */
.L_x_4681:
[----:B------:R-:W-:Y:S01]  /*1ce10*/  IMAD R6, R22, 0x8, R18 ;  /* 0x0000000816067824 */ /* 0x000fe200078e0212 */
[----:B------:R-:W-:Y:S01]  /*1ce20*/  SHF.L.U32 R25, R28, 0x1f, RZ ;  /* 0x0000001f1c197819 */ /* 0x000fe200000006ff */
[----:B------:R-:W-:Y:S01]  /*1ce30*/  BSSY B1, `(.L_x_4682) ;  /* 0x0000004000017945 */ /* 0x000fe20003800000 */
[----:B------:R-:W-:Y:S02]  /*1ce40*/  SHF.R.S32.HI R9, RZ, 0x1f, R5 ;  /* 0x0000001fff097819 */ /* 0x000fe40000011405 */
[----:B------:R-:W0:Y:S02]  /*1ce50*/  SYNCS.PHASECHK.TRANS64.TRYWAIT P0, [R6+URZ+0x38840], R25 ;  /* 0x03884019060075a7 */ /* 0x000e24000800017f */
[----:B0-----:R-:W-:Y:S05]  /*1ce60*/  @!P0 BRA `(.L_x_4683) ;  /* 0x0000004800648947 */ /* 0x001fea0003800000 */
.L_x_4805:
[----:B------:R-:W-:Y:S05]  /*1ce70*/  BSYNC B1 ;  /* 0x0000000000017941 */ /* 0x000fea0003800000 */
.L_x_4682:
        /* <DEDUP_REMOVED lines=40> */
.L_x_4815:
        /* <DEDUP_REMOVED lines=8> */
.L_x_4685:
        /* <DEDUP_REMOVED lines=11> */
.L_x_4686:
[----:B------:R2:W-:Y:S01]  /*1d230*/  SYNCS.ARRIVE.TRANS64.A1T0 RZ, [R6+URZ+0x38830], RZ ;  /* 0x038830ff06ff79a7 */ /* 0x0005e2000810003f */
[----:B------:R-:W-:Y:S05]  /*1d240*/  @!P2 BRA `(.L_x_4687) ;  /* 0x000000000004a947 */ /* 0x000fea0003800000 */
[----:B------:R-:W-:Y:S01]  /*1d250*/  BPT.TRAP 0x1 ;  /* 0x000000040000795c */ /* 0x000fe20000300000 */
.L_x_4687:
[----:B------:R-:W3:Y:S01]  /*1d260*/  SYNCS.PHASECHK.TRANS64.TRYWAIT P0, [R6+URZ+0x38860], R25 ;  /* 0x03886019060075a7 */ /* 0x000ee2000800017f */
[----:B------:R-:W-:Y:S04]  /*1d270*/  BSSY B1, `(.L_x_4688) ;  /* 0x0000002000017945 */ /* 0x000fe80003800000 */
[----:B---3--:R-:W-:Y:S05]  /*1d280*/  @!P0 BRA `(.L_x_4689) ;  /* 0x00000048008c8947 */ /* 0x008fea0003800000 */
.L_x_4816:
[----:B------:R-:W-:Y:S05]  /*1d290*/  BSYNC B1 ;  /* 0x0000000000017941 */ /* 0x000fea0003800000 */
.L_x_4688:
        /* <DEDUP_REMOVED lines=8> */
[----:B------:R-:W-:Y:S02]  /*1d320*/  IMAD R21, R22, 0x7000, R8 ;  /* 0x0000700016157824 */ /* 0x000fe400078e0208 */
        /* <DEDUP_REMOVED lines=12> */
[----:B------:R-:W4:Y:S01]  /*1d3f0*/  SHFL.IDX PT, R2, R9, RZ, 0x181f ;  /* 0x00181fff09027589 */ /* 0x000f2200000e0000 */
[C---:B------:R-:W-:Y:S01]  /*1d400*/  LOP3.LUT P1, RZ, R16.reuse, 0x80, RZ, 0xc0, !PT ;  /* 0x0000008010ff7812 */ /* 0x040fe2000782c0ff */
[----:B------:R-:W-:Y:S01]  /*1d410*/  IMAD R21, R21, 0x2, R18 ;  /* 0x0000000215157824 */ /* 0x000fe200078e0212 */
[C---:B------:R-:W-:Y:S01]  /*1d420*/  LOP3.LUT P2, RZ, R16.reuse, 0x40, RZ, 0xc0, !PT ;  /* 0x0000004010ff7812 */ /* 0x040fe2000784c0ff */
[----:B------:R-:W5:Y:S01]  /*1d430*/  SHFL.IDX PT, R3, R10, RZ, 0x181f ;  /* 0x00181fff0a037589 */ /* 0x000f6200000e0000 */
[----:B------:R-:W-:-:S03]  /*1d440*/  LOP3.LUT R16, R16, 0xfff7ffff, RZ, 0xc0, !PT ;  /* 0xfff7ffff10107812 */ /* 0x000fc600078ec0ff */
[----:B------:R-:W0:Y:S01]  /*1d450*/  SHFL.IDX PT, R14, R9, 0x1, 0x181f ;  /* 0x00381f00090e7f89 */ /* 0x000e2200000e0000 */
[----:B------:R-:W-:-:S03]  /*1d460*/  @P3 LOP3.LUT R16, R16, 0x80000, RZ, 0xfc, !PT ;  /* 0x0008000010103812 */ /* 0x000fc600078efcff */
[----:B------:R-:W1:Y:S01]  /*1d470*/  SHFL.IDX PT, R5, R10, 0x1, 0x181f ;  /* 0x00381f000a057f89 */ /* 0x000e6200000e0000 */
[C---:B------:R-:W-:Y:S02]  /*1d480*/  LOP3.LUT P3, RZ, R16.reuse, 0x20, RZ, 0xc0, !PT ;  /* 0x0000002010ff7812 */ /* 0x040fe4000786c0ff */
[C---:B------:R-:W-:Y:S01]  /*1d490*/  LOP3.LUT P6, RZ, R16.reuse, 0x10, RZ, 0xc0, !PT ;  /* 0x0000001010ff7812 */ /* 0x040fe200078cc0ff */
[----:B------:R-:W-:Y:S01]  /*1d4a0*/  SHFL.IDX PT, R8, R10, 0x2, 0x181f ;  /* 0x00581f000a087f89 */ /* 0x000fe200000e0000 */
[----:B------:R-:W-:-:S03]  /*1d4b0*/  LOP3.LUT R16, R16, 0xffdfffff, RZ, 0xc0, !PT ;  /* 0xffdfffff10107812 */ /* 0x000fc600078ec0ff */
[----:B------:R-:W-:Y:S01]  /*1d4c0*/  SHFL.IDX PT, R10, R10, 0x3, 0x181f ;  /* 0x00781f000a0a7f89 */ /* 0x000fe200000e0000 */
[----:B----4-:R-:W-:-:S05]  /*1d4d0*/  IADD3 R2, P0, R2, R0, RZ ;  /* 0x0000000002027210 */ /* 0x010fca0007f1e0ff */
[----:B------:R-:W-:Y:S01]  /*1d4e0*/  @P3 LOP3.LUT R16, R16, 0x200000, RZ, 0xfc, !PT ;  /* 0x0020000010103812 */ /* 0x000fe200078efcff */
[----:B-----5:R-:W-:Y:S01]  /*1d4f0*/  IMAD.X R3, RZ, RZ, R3, P0 ;  /* 0x000000ffff037224 */ /* 0x020fe200000e0603 */
[----:B------:R-:W-:-:S04]  /*1d500*/  ISETP.NE.U32.AND P0, PT, R32, RZ, PT ;  /* 0x000000ff2000720c */ /* 0x000fc80003f05070 */
[----:B------:R-:W-:Y:S01]  /*1d510*/  LDGSTS.E.BYPASS.LTC128B.128 [R21+0x400], desc[UR42][R2.64], !P1 ;  /* 0x0040000002157fae */ /* 0x000fe2000c901d6a */
[----:B------:R-:W-:-:S03]  /*1d520*/  ISETP.NE.U32.AND P1, PT, R31, RZ, PT ;  /* 0x000000ff1f00720c */ /* 0x000fc60003f25070 */
[----:B------:R-:W-:Y:S01]  /*1d530*/  LDGSTS.E.BYPASS.LTC128B.128 [R21+0x2400], desc[UR42][R2.64+0x80], !P2 ;  /* 0x0240008002157fae */ /* 0x000fe2000d101d6a */
[----:B0-----:R-:W-:-:S03]  /*1d540*/  IADD3 R4, P2, R14, R0, RZ ;  /* 0x000000000e047210 */ /* 0x001fc60007f5e0ff */
[----:B------:R-:W-:Y:S01]  /*1d550*/  LDGSTS.E.BYPASS.LTC128B.128 [R21+0x4400], desc[UR42][R2.64+0x100], !P3 ;  /* 0x0440010002157fae */ /* 0x000fe2000d901d6a */
[C---:B------:R-:W-:Y:S01]  /*1d560*/  LOP3.LUT P3, RZ, R16.reuse, 0x80, RZ, 0xc0, !PT ;  /* 0x0000008010ff7812 */ /* 0x040fe2000786c0ff */
[----:B-1----:R-:W-:Y:S01]  /*1d570*/  IMAD.X R5, RZ, RZ, R5, P2 ;  /* 0x000000ffff057224 */ /* 0x002fe200010e0605 */
        /* <DEDUP_REMOVED lines=33> */
.L_x_4826:
        /* <DEDUP_REMOVED lines=25> */
.L_x_4691:
        /* <DEDUP_REMOVED lines=11> */
.L_x_4692:
[----:B------:R1:W-:Y:S01]  /*1d9d0*/  SYNCS.ARRIVE.TRANS64.A1T0 RZ, [R6+URZ+0x38850], RZ ;  /* 0x038850ff06ff79a7 */ /* 0x0003e2000810003f */
[----:B------:R-:W-:Y:S05]  /*1d9e0*/  @P3 BRA `(.L_x_4693) ;  /* 0xfffffff000603947 */ /* 0x000fea000383ffff */
.L_x_4680:
[----:B------:R-:W-:Y:S05]  /*1d9f0*/  BSYNC B0 ;  /* 0x0000000000007941 */ /* 0x000fea0003800000 */
.L_x_4679:
        /* <DEDUP_REMOVED lines=21> */
.L_x_4695:
[----:B------:R-:W-:Y:S05]  /*1db50*/  BSYNC B0 ;  /* 0x0000000000007941 */ /* 0x000fea0003800000 */
.L_x_4694:
[----:B------:R-:W-:-:S07]  /*1db60*/  SEL R22, R22, RZ, P0 ;  /* 0x000000ff16167207 */ /* 0x000fce0000000000 */
.L_x_4648:
[----:B------:R-:W-:Y:S05]  /*1db70*/  BSYNC B7 ;  /* 0x0000000000077941 */ /* 0x000fea0003800000 */
.L_x_4646:
        /* <DEDUP_REMOVED lines=8> */
[----:B---3--:R3:W4:Y:S01]  /*1dc00*/  LDS.128 R24, [R18+0x388d0] ;  /* 0x0388d00012187984 */ /* 0x0087220000000c00 */
[----:B------:R-:W-:Y:S06]  /*1dc10*/  BAR.ARV 0x4, 0x180 ;  /* 0x0106000000007b1d */ /* 0x000fec0000002000 */
[----:B------:R-:W-:Y:S05]  /*1dc20*/  BRA `(.L_x_4697) ;  /* 0x0000000800d07947 */ /* 0x000fea0003800000 */
.L_x_4696:
        /* <DEDUP_REMOVED lines=43> */
.L_x_4836:
[----:B------:R-:W-:Y:S02]  /*1dee0*/  ULDC UR4, c[0x0][0xd38] ;  /* 0x00034e0000047ab9 */ /* 0x000fe40000000800 */
[----:B------:R-:W-:-:S04]  /*1def0*/  IMAD.U32 R2, RZ, RZ, UR4 ;  /* 0x00000004ff027e24 */ /* 0x000fc8000f8e00ff */
[----:B-1----:R-:W-:-:S04]  /*1df00*/  IMAD R5, R14, R2, RZ ;  /* 0x000000020e057224 */ /* 0x002fc800078e02ff */
[----:B------:R-:W-:-:S05]  /*1df10*/  IMAD.IADD R6, R6, 0x1, R5 ;  /* 0x0000000106067824 */ /* 0x000fca00078e0205 */
[----:B------:R-:W-:-:S13]  /*1df20*/  ISETP.GT.AND P6, PT, R6, R0, PT ;  /* 0x000000000600720c */ /* 0x000fda0003fc4270 */
[----:B------:R-:W-:Y:S05]  /*1df30*/  @P6 BRA `(.L_x_4699) ;  /* 0x0000000000a46947 */ /* 0x000fea0003800000 */
.L_x_4702:
        /* <DEDUP_REMOVED lines=35> */
.L_x_4844:
[----:B------:R-:W-:Y:S02]  /*1e170*/  ULDC UR4, c[0x0][0xd38] ;  /* 0x00034e0000047ab9 */ /* 0x000fe40000000800 */
[----:B------:R-:W-:-:S04]  /*1e180*/  IMAD.U32 R2, RZ, RZ, UR4 ;  /* 0x00000004ff027e24 */ /* 0x000fc8000f8e00ff */
[----:B-1----:R-:W-:-:S04]  /*1e190*/  IMAD R5, R14, R2, RZ ;  /* 0x000000020e057224 */ /* 0x002fc800078e02ff */
[----:B------:R-:W-:-:S05]  /*1e1a0*/  IMAD.IADD R6, R5, 0x1, R6 ;  /* 0x0000000105067824 */ /* 0x000fca00078e0206 */
[----:B------:R-:W-:-:S13]  /*1e1b0*/  ISETP.GT.AND P6, PT, R6, R0, PT ;  /* 0x000000000600720c */ /* 0x000fda0003fc4270 */
[----:B------:R-:W-:Y:S05]  /*1e1c0*/  @!P6 BRA `(.L_x_4702) ;  /* 0xfffffffc005ce947 */ /* 0x000fea000383ffff */
.L_x_4699:
        /* <DEDUP_REMOVED lines=9> */
.L_x_4849:
[----:B------:R-:W-:-:S13]  /*1e260*/  ISETP.NE.AND P0, PT, R8, RZ, PT ;  /* 0x000000ff0800720c */ /* 0x000fda0003f05270 */
[----:B------:R-:W-:Y:S05]  /*1e270*/  @!P0 BRA `(.L_x_4704) ;  /* 0x0000000000108947 */ /* 0x000fea0003800000 */
[----:B------:R-:W-:Y:S01]  /*1e280*/  UMOV UR4, 0xffffffff ;  /* 0xffffffff00047882 */ /* 0x000fe20000000000 */
[----:B------:R-:W-:Y:S02]  /*1e290*/  VIADD R12, R5, 0xffffffff ;  /* 0xffffffff050c7836 */ /* 0x000fe40000000000 */
[----:B------:R-:W-:Y:S05]  /*1e2a0*/  BRA.DIV UR4, `(.L_x_4705) ;  /* 0x0000004a04c47947 */ /* 0x000fea000b800000 */
[----:B------:R4:W0:Y:S02]  /*1e2b0*/  SHFL.IDX PT, R24, R3, R12, 0x1f ;  /* 0x00001f0c03187589 */ /* 0x00082400000e0000 */
.L_x_4704:
        /* <DEDUP_REMOVED lines=58> */
.L_x_4700:
[----:B------:R-:W-:Y:S01]  /*1e660*/  UMOV UR4, URZ ;  /* 0x0000003f00047c82 */ /* 0x000fe20008000000 */
[----:B------:R-:W-:Y:S01]  /*1e670*/  UMOV UR5, URZ ;  /* 0x0000003f00057c82 */ /* 0x000fe20008000000 */
[----:B------:R-:W-:Y:S01]  /*1e680*/  ULDC UR6, c[0x0][0xd3c] ;  /* 0x00034f0000067ab9 */ /* 0x000fe20000000800 */
[----:B------:R-:W-:Y:S02]  /*1e690*/  IMAD.MOV.U32 R24, RZ, RZ, R0 ;  /* 0x000000ffff187224 */ /* 0x000fe400078e0000 */
[----:B------:R-:W-:Y:S02]  /*1e6a0*/  IMAD.U32 R25, RZ, RZ, UR4 ;  /* 0x00000004ff197e24 */ /* 0x000fe4000f8e00ff */
[----:B------:R-:W-:Y:S02]  /*1e6b0*/  IMAD.U32 R26, RZ, RZ, UR5 ;  /* 0x00000005ff1a7e24 */ /* 0x000fe4000f8e00ff */
[----:B------:R-:W-:-:S07]  /*1e6c0*/  IMAD.U32 R27, RZ, RZ, UR6 ;  /* 0x00000006ff1b7e24 */ /* 0x000fce000f8e00ff */
.L_x_4706:
        /* <DEDUP_REMOVED lines=10> */
.L_x_4697:
[----:B------:R-:W-:Y:S02]  /*1e770*/  ULDC UR4, c[0x0][0xd3c] ;  /* 0x00034f0000047ab9 */ /* 0x000fe40000000800 */
[----:B----4-:R-:W-:-:S13]  /*1e780*/  ISETP.GE.AND P0, PT, R27, UR4, PT ;  /* 0x000000041b007c0c */ /* 0x010fda000bf06270 */
[----:B------:R-:W-:Y:S05]  /*1e790*/  @!P0 BRA `(.L_x_4707) ;  /* 0xffffff8800388947 */ /* 0x000fea000383ffff */
[----:B------:R-:W-:Y:S05]  /*1e7a0*/  BSYNC B8 ;  /* 0x0000000000087941 */ /* 0x000fea0003800000 */
.L_x_4592:
        /* <DEDUP_REMOVED lines=12> */
.L_x_4852:
[----:B------:R-:W-:Y:S05]  /*1e870*/  BSYNC B0 ;  /* 0x0000000000007941 */ /* 0x000fea0003800000 */
.L_x_4708:
[----:B------:R-:W-:-:S03]  /*1e880*/  UMOV UR4, 0xffffffff ;  /* 0xffffffff00047882 */ /* 0x000fc60000000000 */
[----:B------:R-:W-:Y:S05]  /*1e890*/  BRA.DIV UR4, `(.L_x_4710) ;  /* 0x0000004604847947 */ /* 0x000fea000b800000 */
[----:B-1----:R-:W1:Y:S02]  /*1e8a0*/  S2R R0, SR_TID.X ;  /* 0x0000000000007919 */ /* 0x002e640000002100 */
[----:B-1----:R-:W-:-:S04]  /*1e8b0*/  SHF.R.U32.HI R0, RZ, 0x5, R0 ;  /* 0x00000005ff007819 */ /* 0x002fc80000011600 */
[----:B------:R-:W-:-:S05]  /*1e8c0*/  LOP3.LUT R0, R0, 0x3, RZ, 0xc0, !PT ;  /* 0x0000000300007812 */ /* 0x000fca00078ec0ff */
[----:B------:R1:W4:Y:S02]  /*1e8d0*/  SHFL.IDX PT, R14, R0, RZ, 0x1f ;  /* 0x00001fff000e7589 */ /* 0x00032400000e0000 */
.L_x_4855:
[----:B----4-:R-:W-:-:S13]  /*1e8e0*/  ISETP.NE.AND P0, PT, R14, RZ, PT ;  /* 0x000000ff0e00720c */ /* 0x010fda0003f05270 */
[----:B------:R-:W-:Y:S05]  /*1e8f0*/  @P0 BRA `(.L_x_4454) ;  /* 0x0000000000880947 */ /* 0x000fea0003800000 */
[----:B------:R-:W-:-:S03]  /*1e900*/  UMOV UR4, 0xffffffff ;  /* 0xffffffff00047882 */ /* 0x000fc60000000000 */
[----:B------:R-:W-:Y:S05]  /*1e910*/  BRA.DIV UR4, `(.L_x_4711) ;  /* 0x0000004604987947 */ /* 0x000fea000b800000 */
[----:B------:R-:W-:-:S13]  /*1e920*/  ELECT P6, URZ, PT ;  /* 0x00000000003f782f */ /* 0x000fda00038c0000 */
.L_x_4858:
[----:B------:R-:W-:Y:S05]  /*1e930*/  @!P6 BRA `(.L_x_4454) ;  /* 0x000000000078e947 */ /* 0x000fea0003800000 */
[----:B------:R-:W-:-:S06]  /*1e940*/  ULOP3.LUT UR4, UR36, 0x2, URZ, 0xfc, !UPT ;  /* 0x0000000224047892 */ /* 0x000fcc000f8efc3f */
[----:B-1----:R-:W-:-:S05]  /*1e950*/  IMAD.U32 R0, RZ, RZ, UR4 ;  /* 0x00000004ff007e24 */ /* 0x002fca000f8e00ff */
[----:B------:R-:W-:-:S13]  /*1e960*/  ISETP.NE.AND P0, PT, R0, 0x3, PT ;  /* 0x000000030000780c */ /* 0x000fda0003f05270 */
[----:B------:R-:W-:Y:S05]  /*1e970*/  @!P0 BRA `(.L_x_4712) ;  /* 0x0000000000048947 */ /* 0x000fea0003800000 */
[----:B------:R-:W-:Y:S01]  /*1e980*/  BPT.TRAP 0x1 ;  /* 0x000000040000795c */ /* 0x000fe20000300000 */
.L_x_4712:
[----:B------:R-:W-:Y:S01]  /*1e990*/  IMAD R5, R22, 0x8, R7 ;  /* 0x0000000816057824 */ /* 0x000fe200078e0207 */
[----:B------:R-:W-:Y:S01]  /*1e9a0*/  SHF.L.U32 R0, R28, 0x1f, RZ ;  /* 0x0000001f1c007819 */ /* 0x000fe200000006ff */
[----:B------:R-:W-:-:S03]  /*1e9b0*/  VIADD R22, R22, 0x1 ;  /* 0x0000000116167836 */ /* 0x000fc60000000000 */
[----:B------:R-:W1:Y:S02]  /*1e9c0*/  SYNCS.PHASECHK.TRANS64.TRYWAIT P1, [R5+URZ+0x38840], R0 ;  /* 0x03884000050075a7 */ /* 0x000e64000802017f */
[----:B------:R-:W-:-:S04]  /*1e9d0*/  ISETP.NE.AND P2, PT, R22, 0x2, PT ;  /* 0x000000021600780c */ /* 0x000fc80003f45270 */
[----:B------:R-:W-:Y:S01]  /*1e9e0*/  SEL R3, RZ, 0x1, P2 ;  /* 0x00000001ff037807 */ /* 0x000fe20001000000 */
[----:B-1----:R-:W-:Y:S08]  /*1e9f0*/  @!P1 BRA `(.L_x_4713) ;  /* 0x0000004400809947 */ /* 0x002ff00003800000 */
.L_x_4859:
[----:B------:R-:W-:Y:S02]  /*1ea00*/  SEL R22, R22, RZ, P2 ;  /* 0x000000ff16167207 */ /* 0x000fe40001000000 */
[----:B------:R-:W-:Y:S01]  /*1ea10*/  LOP3.LUT R2, R28, R3, RZ, 0x3c, !PT ;  /* 0x000000031c027212 */ /* 0x000fe200078e3cff */
[----:B------:R-:W-:Y:S06]  /*1ea20*/  @!P0 BRA `(.L_x_4714) ;  /* 0x0000000000048947 */ /* 0x000fec0003800000 */
[----:B------:R-:W-:Y:S01]  /*1ea30*/  BPT.TRAP 0x1 ;  /* 0x000000040000795c */ /* 0x000fe20000300000 */
.L_x_4714:
[----:B------:R-:W-:Y:S01]  /*1ea40*/  IMAD R3, R22, 0x8, R7 ;  /* 0x0000000816037824 */ /* 0x000fe200078e0207 */
[----:B------:R-:W-:-:S04]  /*1ea50*/  SHF.L.U32 R2, R2, 0x1f, RZ ;  /* 0x0000001f02027819 */ /* 0x000fc800000006ff */
[----:B------:R-:W4:Y:S02]  /*1ea60*/  SYNCS.PHASECHK.TRANS64.TRYWAIT P1, [R3+URZ+0x38840], R2 ;  /* 0x03884002030075a7 */ /* 0x000f24000802017f */
[----:B----4-:R-:W-:Y:S05]  /*1ea70*/  @!P1 BRA `(.L_x_4715) ;  /* 0x0000004400749947 */ /* 0x010fea0003800000 */
.L_x_4860:
[----:B------:R-:W-:Y:S05]  /*1ea80*/  @!P0 BRA `(.L_x_4716) ;  /* 0x0000000000048947 */ /* 0x000fea0003800000 */
[----:B------:R-:W-:Y:S01]  /*1ea90*/  BPT.TRAP 0x1 ;  /* 0x000000040000795c */ /* 0x000fe20000300000 */
.L_x_4716:
[----:B------:R-:W5:Y:S02]  /*1eaa0*/  SYNCS.PHASECHK.TRANS64.TRYWAIT P1, [R5+URZ+0x38860], R0 ;  /* 0x03886000050075a7 */ /* 0x000f64000802017f */
[----:B-----5:R-:W-:Y:S05]  /*1eab0*/  @!P1 BRA `(.L_x_4717) ;  /* 0x0000004400789947 */ /* 0x020fea0003800000 */
.L_x_4861:
[----:B------:R-:W-:Y:S05]  /*1eac0*/  @!P0 BRA `(.L_x_4718) ;  /* 0x0000000000048947 */ /* 0x000fea0003800000 */
[----:B------:R-:W-:Y:S01]  /*1ead0*/  BPT.TRAP 0x1 ;  /* 0x000000040000795c */ /* 0x000fe20000300000 */
.L_x_4718:
[----:B------:R0:W0:Y:S02]  /*1eae0*/  SYNCS.PHASECHK.TRANS64.TRYWAIT P0, [R3+URZ+0x38860], R2 ;  /* 0x03886002030075a7 */ /* 0x000024000800017f */
[----:B0-----:R-:W-:Y:S05]  /*1eaf0*/  @!P0 NANOSLEEP.SYNCS 0x989680 ;  /* 0x009896800000895d */ /* 0x001fea0003900000 */
[----:B------:R-:W0:Y:S02]  /*1eb00*/  @!P0 SYNCS.PHASECHK.TRANS64 P0, [R3+URZ+0x38860], R2 ;  /* 0x03886002030085a7 */ /* 0x000e24000800007f */
[----:B0-----:R-:W-:Y:S05]  /*1eb10*/  @!P0 BRA `(.L_x_4718) ;  /* 0xfffffffc00f08947 */ /* 0x001fea000383ffff */
.L_x_4454:
[----:B------:R-:W-:Y:S05]  /*1eb20*/  BSYNC B9 ;  /* 0x0000000000097941 */ /* 0x000fea0003800000 */
.L_x_4451:
[----:B------:R-:W-:Y:S05]  /*1eb30*/  EXIT ;  /* 0x000000000000794d */ /* 0x000fea0003800000 */
.L_x_4472:
[----:B0-----:R0:W1:Y:S02]  /*1eb40*/  SYNCS.PHASECHK.TRANS64.TRYWAIT P4, [R58+URZ+0x38890], R65 ;  /* 0x038890413a0075a7 */ /* 0x001064000808017f */
[----:B-1----:R-:W-:Y:S05]  /*1eb50*/  @!P4 NANOSLEEP.SYNCS 0x989680 ;  /* 0x009896800000c95d */ /* 0x002fea0003900000 */
[----:B------:R-:W1:Y:S02]  /*1eb60*/  @!P4 SYNCS.PHASECHK.TRANS64 P4, [R58+URZ+0x38890], R65 ;  /* 0x038890413a00c5a7 */ /* 0x000e64000808007f */
[----:B-1----:R-:W-:Y:S05]  /*1eb70*/  @!P4 BRA `(.L_x_4472) ;  /* 0xfffffffc00f0c947 */ /* 0x002fea000383ffff */
[----:B------:R-:W-:Y:S05]  /*1eb80*/  BRA `(.L_x_4719) ;  /* 0xfffffe44006c7947 */ /* 0x000fea000383ffff */
.L_x_4473:
[----:B------:R-:W-:Y:S01]  /*1eb90*/  BSSY B1, `(.L_x_4720) ;  /* 0x0000007000017945 */ /* 0x000fe20003800000 */
[----:B------:R-:W-:Y:S02]  /*1eba0*/  IMAD.MOV.U32 R12, RZ, RZ, RZ ;  /* 0x000000ffff0c7224 */ /* 0x000fe400078e00ff */
[----:B------:R-:W-:Y:S02]  /*1ebb0*/  IMAD.MOV.U32 R11, RZ, RZ, 0x1c1f ;  /* 0x00001c1fff0b7424 */ /* 0x000fe400078e00ff */
[----:B------:R-:W-:-:S07]  /*1ebc0*/  IMAD.MOV.U32 R15, RZ, RZ, -0x1 ;  /* 0xffffffffff0f7424 */ /* 0x000fce00078e00ff */
[----:B0-----:R-:W-:Y:S05]  /*1ebd0*/  WARPSYNC.COLLECTIVE R15, `(.L_x_4721) ;  /* 0x000000000f087348 */ /* 0x001fea0003c00000 */
[----:B------:R1:W2:Y:S02]  /*1ebe0*/  SHFL.IDX P6, R14, R13, R12, R11 ;  /* 0x0000000c0d0e7389 */ /* 0x0002a400000c000b */
[----:B012---:R-:W-:Y:S01]  /*1ebf0*/  ENDCOLLECTIVE ;  /* 0x000000000000791b */ /* 0x007fe20003800000 */
.L_x_4721:
[----:B------:R-:W-:Y:S05]  /*1ec00*/  BSYNC B1 ;  /* 0x0000000000017941 */ /* 0x000fea0003800000 */
.L_x_4720:
        /* <DEDUP_REMOVED lines=8> */
.L_x_4722:
[----:B------:R-:W-:Y:S05]  /*1ec90*/  BRA `(.L_x_4723) ;  /* 0xfffffe44003c7947 */ /* 0x000fea000383ffff */
.L_x_4483:
[----:B0-----:R0:W1:Y:S02]  /*1eca0*/  SYNCS.PHASECHK.TRANS64.TRYWAIT P5, [R58+URZ+0x38890], R65 ;  /* 0x038890413a0075a7 */ /* 0x00106400080a017f */
[----:B-1----:R-:W-:Y:S05]  /*1ecb0*/  @!P5 NANOSLEEP.SYNCS 0x989680 ;  /* 0x009896800000d95d */ /* 0x002fea0003900000 */
[----:B------:R-:W1:Y:S02]  /*1ecc0*/  @!P5 SYNCS.PHASECHK.TRANS64 P5, [R58+URZ+0x38890], R65 ;  /* 0x038890413a00d5a7 */ /* 0x000e6400080a007f */
[----:B-1----:R-:W-:Y:S05]  /*1ecd0*/  @!P5 BRA `(.L_x_4483) ;  /* 0xfffffffc00f0d947 */ /* 0x002fea000383ffff */
[----:B------:R-:W-:Y:S05]  /*1ece0*/  BRA `(.L_x_4724) ;  /* 0xfffffe4c00c47947 */ /* 0x000fea000383ffff */
.L_x_4484:
[----:B------:R-:W-:Y:S01]  /*1ecf0*/  BSSY B1, `(.L_x_4725) ;  /* 0x0000007000017945 */ /* 0x000fe20003800000 */
[----:B------:R-:W-:Y:S02]  /*1ed00*/  IMAD.MOV.U32 R12, RZ, RZ, RZ ;  /* 0x000000ffff0c7224 */ /* 0x000fe400078e00ff */
[----:B------:R-:W-:Y:S02]  /*1ed10*/  IMAD.MOV.U32 R11, RZ, RZ, 0x1c1f ;  /* 0x00001c1fff0b7424 */ /* 0x000fe400078e00ff */
[----:B------:R-:W-:-:S07]  /*1ed20*/  IMAD.MOV.U32 R15, RZ, RZ, -0x1 ;  /* 0xffffffffff0f7424 */ /* 0x000fce00078e00ff */
[----:B0-----:R-:W-:Y:S05]  /*1ed30*/  WARPSYNC.COLLECTIVE R15, `(.L_x_4726) ;  /* 0x000000000f087348 */ /* 0x001fea0003c00000 */
[----:B------:R1:W2:Y:S02]  /*1ed40*/  SHFL.IDX P6, R14, R13, R12, R11 ;  /* 0x0000000c0d0e7389 */ /* 0x0002a400000c000b */
[----:B012---:R-:W-:Y:S01]  /*1ed50*/  ENDCOLLECTIVE ;  /* 0x000000000000791b */ /* 0x007fe20003800000 */
.L_x_4726:
[----:B------:R-:W-:Y:S05]  /*1ed60*/  BSYNC B1 ;  /* 0x0000000000017941 */ /* 0x000fea0003800000 */
.L_x_4725:
        /* <DEDUP_REMOVED lines=8> */
.L_x_4727:
[----:B------:R-:W-:Y:S01]  /*1edf0*/  IMAD.MOV.U32 R68, RZ, RZ, R14 ;  /* 0x000000ffff447224 */ /* 0x000fe200078e000e */
[----:B------:R-:W-:Y:S06]  /*1ee00*/  BRA `(.L_x_4728) ;  /* 0xfffffe4c00907947 */ /* 0x000fec000383ffff */
.L_x_4489:
[----:B-1----:R1:W2:Y:S02]  /*1ee10*/  SYNCS.PHASECHK.TRANS64.TRYWAIT P2, [R58+URZ+0x38890], R65 ;  /* 0x038890413a0075a7 */ /* 0x0022a4000804017f */
[----:B--2---:R-:W-:Y:S05]  /*1ee20*/  @!P2 NANOSLEEP.SYNCS 0x989680 ;  /* 0x009896800000a95d */ /* 0x004fea0003900000 */
[----:B------:R-:W2:Y:S02]  /*1ee30*/  @!P2 SYNCS.PHASECHK.TRANS64 P2, [R58+URZ+0x38890], R65 ;  /* 0x038890413a00a5a7 */ /* 0x000ea4000804007f */
[----:B--2---:R-:W-:Y:S05]  /*1ee40*/  @!P2 BRA `(.L_x_4489) ;  /* 0xfffffffc00f0a947 */ /* 0x004fea000383ffff */
[----:B------:R-:W-:Y:S05]  /*1ee50*/  BRA `(.L_x_4729) ;  /* 0xfffffe54009c7947 */ /* 0x000fea000383ffff */
.L_x_4490:
[----:B------:R-:W-:Y:S01]  /*1ee60*/  BSSY B1, `(.L_x_4730) ;  /* 0x0000007000017945 */ /* 0x000fe20003800000 */
[----:B------:R-:W-:Y:S02]  /*1ee70*/  IMAD.MOV.U32 R12, RZ, RZ, RZ ;  /* 0x000000ffff0c7224 */ /* 0x000fe400078e00ff */
[----:B------:R-:W-:Y:S02]  /*1ee80*/  IMAD.MOV.U32 R11, RZ, RZ, 0x1c1f ;  /* 0x00001c1fff0b7424 */ /* 0x000fe400078e00ff */
[----:B------:R-:W-:-:S07]  /*1ee90*/  IMAD.MOV.U32 R15, RZ, RZ, -0x1 ;  /* 0xffffffffff0f7424 */ /* 0x000fce00078e00ff */
[----:B-1----:R-:W-:Y:S05]  /*1eea0*/  WARPSYNC.COLLECTIVE R15, `(.L_x_4731) ;  /* 0x000000000f087348 */ /* 0x002fea0003c00000 */
[----:B------:R0:W2:Y:S02]  /*1eeb0*/  SHFL.IDX P6, R14, R13, R12, R11 ;  /* 0x0000000c0d0e7389 */ /* 0x0000a400000c000b */
[----:B012---:R-:W-:Y:S01]  /*1eec0*/  ENDCOLLECTIVE ;  /* 0x000000000000791b */ /* 0x007fe20003800000 */
.L_x_4731:
[----:B------:R-:W-:Y:S05]  /*1eed0*/  BSYNC B1 ;  /* 0x0000000000017941 */ /* 0x000fea0003800000 */
.L_x_4730:
        /* <DEDUP_REMOVED lines=8> */
.L_x_4732:
[----:B------:R-:W-:Y:S05]  /*1ef60*/  BRA `(.L_x_4733) ;  /* 0xfffffe5400bc7947 */ /* 0x000fea000383ffff */
.L_x_4494:
[----:B-1----:R1:W2:Y:S02]  /*1ef70*/  SYNCS.PHASECHK.TRANS64.TRYWAIT P3, [R58+URZ+0x388b0], R65 ;  /* 0x0388b0413a0075a7 */ /* 0x0022a4000806017f */
[----:B--2---:R-:W-:Y:S05]  /*1ef80*/  @!P3 NANOSLEEP.SYNCS 0x989680 ;  /* 0x009896800000b95d */ /* 0x004fea0003900000 */
[----:B------:R-:W2:Y:S02]  /*1ef90*/  @!P3 SYNCS.PHASECHK.TRANS64 P3, [R58+URZ+0x388b0], R65 ;  /* 0x0388b0413a00b5a7 */ /* 0x000ea4000806007f */
[----:B--2---:R-:W-:Y:S05]  /*1efa0*/  @!P3 BRA `(.L_x_4494) ;  /* 0xfffffffc00f0b947 */ /* 0x004fea000383ffff */
[----:B------:R-:W-:Y:S05]  /*1efb0*/  BRA `(.L_x_4734) ;  /* 0xfffffe5800487947 */ /* 0x000fea000383ffff */
.L_x_4523:
        /* <DEDUP_REMOVED lines=8> */
.L_x_4736:
[----:B------:R-:W-:Y:S05]  /*1f040*/  BSYNC B1 ;  /* 0x0000000000017941 */ /* 0x000fea0003800000 */
.L_x_4735:
        /* <DEDUP_REMOVED lines=8> */
.L_x_4737:
[----:B------:R-:W-:Y:S02]  /*1f0d0*/  IMAD.MOV.U32 R13, RZ, RZ, R24 ;  /* 0x000000ffff0d7224 */ /* 0x000fe400078e0018 */
[----:B------:R-:W-:-:S07]  /*1f0e0*/  IMAD.MOV.U32 R20, RZ, RZ, R14 ;  /* 0x000000ffff147224 */ /* 0x000fce00078e000e */
[----:B------:R-:W-:Y:S05]  /*1f0f0*/  WARPSYNC.COLLECTIVE R15, `(.L_x_4738) ;  /* 0x000000000f087348 */ /* 0x000fea0003c00000 */
[----:B------:R0:W1:Y:S02]  /*1f100*/  SHFL.IDX P6, R14, R13, R12, R11 ;  /* 0x0000000c0d0e7389 */ /* 0x00006400000c000b */
[----:B01----:R-:W-:Y:S01]  /*1f110*/  ENDCOLLECTIVE ;  /* 0x000000000000791b */ /* 0x003fe20003800000 */
.L_x_4738:
[----:B------:R-:W-:Y:S02]  /*1f120*/  IMAD.MOV.U32 R13, RZ, RZ, R27 ;  /* 0x000000ffff0d7224 */ /* 0x000fe400078e001b */
[----:B------:R-:W-:-:S07]  /*1f130*/  IMAD.MOV.U32 R24, RZ, RZ, R14 ;  /* 0x000000ffff187224 */ /* 0x000fce00078e000e */
[----:B------:R-:W-:Y:S05]  /*1f140*/  WARPSYNC.COLLECTIVE R15, `(.L_x_4739) ;  /* 0x000000000f087348 */ /* 0x000fea0003c00000 */
[----:B------:R0:W1:Y:S02]  /*1f150*/  SHFL.IDX P6, R14, R13, R12, R11 ;  /* 0x0000000c0d0e7389 */ /* 0x00006400000c000b */
[----:B01----:R-:W-:Y:S01]  /*1f160*/  ENDCOLLECTIVE ;  /* 0x000000000000791b */ /* 0x003fe20003800000 */
.L_x_4739:
[----:B------:R-:W-:Y:S01]  /*1f170*/  IMAD.MOV.U32 R21, RZ, RZ, R14 ;  /* 0x000000ffff157224 */ /* 0x000fe200078e000e */
[----:B------:R-:W-:Y:S06]  /*1f180*/  BRA `(.L_x_4740) ;  /* 0xfffffe8c003c7947 */ /* 0x000fec000383ffff */
.L_x_4527:
[----:B0-----:R0:W1:Y:S02]  /*1f190*/  SYNCS.PHASECHK.TRANS64.TRYWAIT P0, [R2+URZ+0x38800], R25 ;  /* 0x03880019020075a7 */ /* 0x001064000800017f */
[----:B-1----:R-:W-:Y:S05]  /*1f1a0*/  @!P0 NANOSLEEP.SYNCS 0x989680 ;  /* 0x009896800000895d */ /* 0x002fea0003900000 */
[----:B------:R-:W1:Y:S02]  /*1f1b0*/  @!P0 SYNCS.PHASECHK.TRANS64 P0, [R2+URZ+0x38800], R25 ;  /* 0x03880019020085a7 */ /* 0x000e64000800007f */
[----:B-1----:R-:W-:Y:S05]  /*1f1c0*/  @!P0 BRA `(.L_x_4527) ;  /* 0xfffffffc00f08947 */ /* 0x002fea000383ffff */
[----:B------:R-:W-:Y:S05]  /*1f1d0*/  BRA `(.L_x_4741) ;  /* 0xfffffe9000507947 */ /* 0x000fea000383ffff */
.L_x_4535:
        /* <DEDUP_REMOVED lines=8> */
.L_x_4743:
[----:B------:R-:W-:Y:S05]  /*1f260*/  BSYNC B1 ;  /* 0x0000000000017941 */ /* 0x000fea0003800000 */
.L_x_4742:
        /* <DEDUP_REMOVED lines=8> */
.L_x_4744:
[----:B------:R-:W-:Y:S02]  /*1f2f0*/  IMAD.MOV.U32 R13, RZ, RZ, R24 ;  /* 0x000000ffff0d7224 */ /* 0x000fe400078e0018 */
[----:B------:R-:W-:-:S07]  /*1f300*/  IMAD.MOV.U32 R20, RZ, RZ, R14 ;  /* 0x000000ffff147224 */ /* 0x000fce00078e000e */
[----:B------:R-:W-:Y:S05]  /*1f310*/  WARPSYNC.COLLECTIVE R15, `(.L_x_4745) ;  /* 0x000000000f087348 */ /* 0x000fea0003c00000 */
[----:B------:R0:W1:Y:S02]  /*1f320*/  SHFL.IDX P6, R14, R13, R12, R11 ;  /* 0x0000000c0d0e7389 */ /* 0x00006400000c000b */
[----:B01----:R-:W-:Y:S01]  /*1f330*/  ENDCOLLECTIVE ;  /* 0x000000000000791b */ /* 0x003fe20003800000 */
.L_x_4745:
[----:B------:R-:W-:Y:S02]  /*1f340*/  IMAD.MOV.U32 R13, RZ, RZ, R27 ;  /* 0x000000ffff0d7224 */ /* 0x000fe400078e001b */
[----:B------:R-:W-:-:S07]  /*1f350*/  IMAD.MOV.U32 R21, RZ, RZ, R14 ;  /* 0x000000ffff157224 */ /* 0x000fce00078e000e */
[----:B------:R-:W-:Y:S05]  /*1f360*/  WARPSYNC.COLLECTIVE R15, `(.L_x_4746) ;  /* 0x000000000f087348 */ /* 0x000fea0003c00000 */
[----:B------:R0:W1:Y:S02]  /*1f370*/  SHFL.IDX P6, R14, R13, R12, R11 ;  /* 0x0000000c0d0e7389 */ /* 0x00006400000c000b */
[----:B01----:R-:W-:Y:S01]  /*1f380*/  ENDCOLLECTIVE ;  /* 0x000000000000791b */ /* 0x003fe20003800000 */
.L_x_4746:
[----:B------:R-:W-:Y:S05]  /*1f390*/  BRA `(.L_x_4747) ;  /* 0xfffffe9800c07947 */ /* 0x000fea000383ffff */
.L_x_4539:
[----:B0-----:R0:W1:Y:S02]  /*1f3a0*/  SYNCS.PHASECHK.TRANS64.TRYWAIT P1, [R2+URZ+0x38800], R27 ;  /* 0x0388001b020075a7 */ /* 0x001064000802017f */
[----:B-1----:R-:W-:Y:S05]  /*1f3b0*/  @!P1 NANOSLEEP.SYNCS 0x989680 ;  /* 0x009896800000995d */ /* 0x002fea0003900000 */
[----:B------:R-:W1:Y:S02]  /*1f3c0*/  @!P1 SYNCS.PHASECHK.TRANS64 P1, [R2+URZ+0x38800], R27 ;  /* 0x0388001b020095a7 */ /* 0x000e64000802007f */
[----:B-1----:R-:W-:Y:S05]  /*1f3d0*/  @!P1 BRA `(.L_x_4539) ;  /* 0xfffffffc00f09947 */ /* 0x002fea000383ffff */
[----:B------:R-:W-:Y:S05]  /*1f3e0*/  BRA `(.L_x_4748) ;  /* 0xfffffe9c00a07947 */ /* 0x000fea000383ffff */
.L_x_4545:
[----:B-1----:R1:W2:Y:S02]  /*1f3f0*/  SYNCS.PHASECHK.TRANS64.TRYWAIT P1, [R11+URZ+0x38830], R10 ;  /* 0x0388300a0b0075a7 */ /* 0x0022a4000802017f */
[----:B--2---:R-:W-:Y:S05]  /*1f400*/  @!P1 NANOSLEEP.SYNCS 0x989680 ;  /* 0x009896800000995d */ /* 0x004fea0003900000 */
[----:B------:R-:W2:Y:S02]  /*1f410*/  @!P1 SYNCS.PHASECHK.TRANS64 P1, [R11+URZ+0x38830], R10 ;  /* 0x0388300a0b0095a7 */ /* 0x000ea4000802007f */
[----:B--2---:R-:W-:Y:S05]  /*1f420*/  @!P1 BRA `(.L_x_4545) ;  /* 0xfffffffc00f09947 */ /* 0x004fea000383ffff */
[----:B------:R-:W-:Y:S05]  /*1f430*/  BRA `(.L_x_4544) ;  /* 0xfffffea800d87947 */ /* 0x000fea000383ffff */
.L_x_4547:
[----:B--2---:R2:W3:Y:S02]  /*1f440*/  SYNCS.PHASECHK.TRANS64.TRYWAIT P1, [R2+URZ+0x38810], R3 ;  /* 0x03881003020075a7 */ /* 0x0044e4000802017f */
[----:B---3--:R-:W-:Y:S05]  /*1f450*/  @!P1 NANOSLEEP.SYNCS 0x989680 ;  /* 0x009896800000995d */ /* 0x008fea0003900000 */
[----:B------:R-:W3:Y:S02]  /*1f460*/  @!P1 SYNCS.PHASECHK.TRANS64 P1, [R2+URZ+0x38810], R3 ;  /* 0x03881003020095a7 */ /* 0x000ee4000802007f */
[----:B---3--:R-:W-:Y:S05]  /*1f470*/  @!P1 BRA `(.L_x_4547) ;  /* 0xfffffffc00f09947 */ /* 0x008fea000383ffff */
[----:B------:R-:W-:Y:S05]  /*1f480*/  BRA `(.L_x_4749) ;  /* 0xfffffeac00887947 */ /* 0x000fea000383ffff */
.L_x_4551:
[----:B--2---:R2:W4:Y:S02]  /*1f490*/  SYNCS.PHASECHK.TRANS64.TRYWAIT P1, [R11+URZ+0x38850], R10 ;  /* 0x0388500a0b0075a7 */ /* 0x004524000802017f */
[----:B----4-:R-:W-:Y:S05]  /*1f4a0*/  @!P1 NANOSLEEP.SYNCS 0x989680 ;  /* 0x009896800000995d */ /* 0x010fea0003900000 */
[----:B------:R-:W4:Y:S02]  /*1f4b0*/  @!P1 SYNCS.PHASECHK.TRANS64 P1, [R11+URZ+0x38850], R10 ;  /* 0x0388500a0b0095a7 */ /* 0x000f24000802007f */
[----:B----4-:R-:W-:Y:S05]  /*1f4c0*/  @!P1 BRA `(.L_x_4551) ;  /* 0xfffffffc00f09947 */ /* 0x010fea000383ffff */
[----:B------:R-:W-:Y:S05]  /*1f4d0*/  BRA `(.L_x_4550) ;  /* 0xfffffeac00b47947 */ /* 0x000fea000383ffff */
.L_x_4560:
[----:B-1----:R1:W2:Y:S02]  /*1f4e0*/  SYNCS.PHASECHK.TRANS64.TRYWAIT P2, [R12+URZ+0x38830], R196 ;  /* 0x038830c40c0075a7 */ /* 0x0022a4000804017f */
[----:B--2---:R-:W-:Y:S05]  /*1f4f0*/  @!P2 NANOSLEEP.SYNCS 0x989680 ;  /* 0x009896800000a95d */ /* 0x004fea0003900000 */
[----:B------:R-:W2:Y:S02]  /*1f500*/  @!P2 SYNCS.PHASECHK.TRANS64 P2, [R12+URZ+0x38830], R196 ;  /* 0x038830c40c00a5a7 */ /* 0x000ea4000804007f */
[----:B--2---:R-:W-:Y:S05]  /*1f510*/  @!P2 BRA `(.L_x_4560) ;  /* 0xfffffffc00f0a947 */ /* 0x004fea000383ffff */
[----:B------:R-:W-:Y:S05]  /*1f520*/  BRA `(.L_x_4559) ;  /* 0xfffffedc00647947 */ /* 0x000fea000383ffff */
.L_x_4565:
[----:B---3--:R3:W4:Y:S02]  /*1f530*/  SYNCS.PHASECHK.TRANS64.TRYWAIT P2, [R12+URZ+0x38850], R196 ;  /* 0x038850c40c0075a7 */ /* 0x008724000804017f */
[----:B----4-:R-:W-:Y:S05]  /*1f540*/  @!P2 NANOSLEEP.SYNCS 0x989680 ;  /* 0x009896800000a95d */ /* 0x010fea0003900000 */
[----:B------:R-:W4:Y:S02]  /*1f550*/  @!P2 SYNCS.PHASECHK.TRANS64 P2, [R12+URZ+0x38850], R196 ;  /* 0x038850c40c00a5a7 */ /* 0x000f24000804007f */
[----:B----4-:R-:W-:Y:S05]  /*1f560*/  @!P2 BRA `(.L_x_4565) ;  /* 0xfffffffc00f0a947 */ /* 0x010fea000383ffff */
[----:B------:R-:W-:Y:S05]  /*1f570*/  BRA `(.L_x_4564) ;  /* 0xfffffee000087947 */ /* 0x000fea000383ffff */
.L_x_4600:
        /* <DEDUP_REMOVED lines=11> */
.L_x_4751:
[----:B------:R-:W-:Y:S05]  /*1f630*/  BSYNC B1 ;  /* 0x0000000000017941 */ /* 0x000fea0003800000 */
.L_x_4750:
[----:B------:R-:W-:Y:S05]  /*1f640*/  BRA `(.L_x_4752) ;  /* 0xffffff8000d87947 */ /* 0x000fea000383ffff */
.L_x_4602:
[----:B------:R-:W-:Y:S01]  /*1f650*/  BSSY B1, `(.L_x_4753) ;  /* 0x0000006000017945 */ /* 0x000fe20003800000 */
[----:B------:R-:W-:-:S07]  /*1f660*/  IMAD.MOV.U32 R15, RZ, RZ, -0x1 ;  /* 0xffffffffff0f7424 */ /* 0x000fce00078e00ff */
[----:B0-----:R-:W-:Y:S05]  /*1f670*/  WARPSYNC.COLLECTIVE R15, `(.L_x_4754) ;  /* 0x000000000f0c7348 */ /* 0x001fea0003c00000 */
[----:B------:R-:W-:Y:S02]  /*1f680*/  ELECT P6, UR62, PT ;  /* 0x00000000003e782f */ /* 0x000fe400038c0000 */
[----:B------:R-:W-:Y:S01]  /*1f690*/  MOV R14, UR62 ;  /* 0x0000003e000e7c02 */ /* 0x000fe20008000f00 */
[----:B0-----:R-:W-:Y:S10]  /*1f6a0*/  ENDCOLLECTIVE ;  /* 0x000000000000791b */ /* 0x001ff40003800000 */
.L_x_4754:
[----:B------:R-:W-:Y:S05]  /*1f6b0*/  BSYNC B1 ;  /* 0x0000000000017941 */ /* 0x000fea0003800000 */
.L_x_4753:
[----:B------:R-:W-:Y:S05]  /*1f6c0*/  BRA `(.L_x_4601) ;  /* 0xffffff8000d07947 */ /* 0x000fea000383ffff */
.L_x_4604:
[----:B0-----:R0:W1:Y:S02]  /*1f6d0*/  SYNCS.PHASECHK.TRANS64.TRYWAIT P0, [R18+URZ+0x38820], R3 ;  /* 0x03882003120075a7 */ /* 0x001064000800017f */
[----:B-1----:R-:W-:Y:S05]  /*1f6e0*/  @!P0 NANOSLEEP.SYNCS 0x989680 ;  /* 0x009896800000895d */ /* 0x002fea0003900000 */
[----:B------:R-:W1:Y:S02]  /*1f6f0*/  @!P0 SYNCS.PHASECHK.TRANS64 P0, [R18+URZ+0x38820], R3 ;  /* 0x03882003120085a7 */ /* 0x000e64000800007f */
[----:B-1----:R-:W-:Y:S05]  /*1f700*/  @!P0 BRA `(.L_x_4604) ;  /* 0xfffffffc00f08947 */ /* 0x002fea000383ffff */
[----:B------:R-:W-:Y:S05]  /*1f710*/  BRA `(.L_x_4755) ;  /* 0xffffff8000e07947 */ /* 0x000fea000383ffff */
.L_x_4608:
[----:B0-----:R0:W1:Y:S02]  /*1f720*/  SYNCS.PHASECHK.TRANS64.TRYWAIT P0, [R3+URZ+0x388a0], R8 ;  /* 0x0388a008030075a7 */ /* 0x001064000800017f */
[----:B-1----:R-:W-:Y:S05]  /*1f730*/  @!P0 NANOSLEEP.SYNCS 0x989680 ;  /* 0x009896800000895d */ /* 0x002fea0003900000 */
[----:B------:R-:W1:Y:S02]  /*1f740*/  @!P0 SYNCS.PHASECHK.TRANS64 P0, [R3+URZ+0x388a0], R8 ;  /* 0x0388a008030085a7 */ /* 0x000e64000800007f */
[----:B-1----:R-:W-:Y:S05]  /*1f750*/  @!P0 BRA `(.L_x_4608) ;  /* 0xfffffffc00f08947 */ /* 0x002fea000383ffff */
[----:B------:R-:W-:Y:S05]  /*1f760*/  BRA `(.L_x_4756) ;  /* 0xffffff8000f87947 */ /* 0x000fea000383ffff */
.L_x_4613:
[----:B-1----:R1:W2:Y:S02]  /*1f770*/  SYNCS.PHASECHK.TRANS64.TRYWAIT P0, [R3+URZ+0x388c0], R8 ;  /* 0x0388c008030075a7 */ /* 0x0022a4000800017f */
[----:B--2---:R-:W-:Y:S05]  /*1f780*/  @!P0 NANOSLEEP.SYNCS 0x989680 ;  /* 0x009896800000895d */ /* 0x004fea0003900000 */
[----:B------:R-:W2:Y:S02]  /*1f790*/  @!P0 SYNCS.PHASECHK.TRANS64 P0, [R3+URZ+0x388c0], R8 ;  /* 0x0388c008030085a7 */ /* 0x000ea4000800007f */
[----:B--2---:R-:W-:Y:S05]  /*1f7a0*/  @!P0 BRA `(.L_x_4613) ;  /* 0xfffffffc00f08947 */ /* 0x004fea000383ffff */
[----:B------:R-:W-:Y:S05]  /*1f7b0*/  BRA `(.L_x_4757) ;  /* 0xffffff8400747947 */ /* 0x000fea000383ffff */
.L_x_4627:
[----:B0-----:R0:W1:Y:S02]  /*1f7c0*/  SYNCS.PHASECHK.TRANS64.TRYWAIT P2, [R8+URZ+0x388a0], R2 ;  /* 0x0388a002080075a7 */ /* 0x001064000804017f */
[----:B-1----:R-:W-:Y:S05]  /*1f7d0*/  @!P2 NANOSLEEP.SYNCS 0x989680 ;  /* 0x009896800000a95d */ /* 0x002fea0003900000 */
[----:B------:R-:W1:Y:S02]  /*1f7e0*/  @!P2 SYNCS.PHASECHK.TRANS64 P2, [R8+URZ+0x388a0], R2 ;  /* 0x0388a0020800a5a7 */ /* 0x000e64000804007f */
[----:B-1----:R-:W-:Y:S05]  /*1f7f0*/  @!P2 BRA `(.L_x_4627) ;  /* 0xfffffffc00f0a947 */ /* 0x002fea000383ffff */
[----:B------:R-:W-:Y:S05]  /*1f800*/  BRA `(.L_x_4758) ;  /* 0xffffff8c00d87947 */ /* 0x000fea000383ffff */
.L_x_4632:
[----:B-1----:R1:W2:Y:S02]  /*1f810*/  SYNCS.PHASECHK.TRANS64.TRYWAIT P2, [R8+URZ+0x388c0], R2 ;  /* 0x0388c002080075a7 */ /* 0x0022a4000804017f */
[----:B--2---:R-:W-:Y:S05]  /*1f820*/  @!P2 NANOSLEEP.SYNCS 0x989680 ;  /* 0x009896800000a95d */ /* 0x004fea0003900000 */
[----:B------:R-:W2:Y:S02]  /*1f830*/  @!P2 SYNCS.PHASECHK.TRANS64 P2, [R8+URZ+0x388c0], R2 ;  /* 0x0388c0020800a5a7 */ /* 0x000ea4000804007f */
[----:B--2---:R-:W-:Y:S05]  /*1f840*/  @!P2 BRA `(.L_x_4632) ;  /* 0xfffffffc00f0a947 */ /* 0x004fea000383ffff */
[----:B------:R-:W-:Y:S05]  /*1f850*/  BRA `(.L_x_4759) ;  /* 0xffffff9000507947 */ /* 0x000fea000383ffff */
.L_x_4654:
        /* <DEDUP_REMOVED lines=8> */
[----:B0-----:R-:W-:Y:S05]  /*1f8e0*/  WARPSYNC.COLLECTIVE R15, `(.L_x_4761) ;  /* 0x000000000f087348 */ /* 0x001fea0003c00000 */
[----:B------:R1:W2:Y:S02]  /*1f8f0*/  SHFL.IDX P6, R14, R13, R12, R11 ;  /* 0x0000000c0d0e7389 */ /* 0x0002a400000c000b */
[----:B012---:R-:W-:Y:S01]  /*1f900*/  ENDCOLLECTIVE ;  /* 0x000000000000791b */ /* 0x007fe20003800000 */
.L_x_4761:
[----:B------:R-:W-:Y:S05]  /*1f910*/  BSYNC B0 ;  /* 0x0000000000007941 */ /* 0x000fea0003800000 */
.L_x_4760:
[----:B------:R-:W-:Y:S05]  /*1f920*/  BRA `(.L_x_4762) ;  /* 0xffffffa400e47947 */ /* 0x000fea000383ffff */
.L_x_4657:
[----:B0-----:R0:W1:Y:S02]  /*1f930*/  SYNCS.PHASECHK.TRANS64.TRYWAIT P0, [R26+URZ+0x38840], R0 ;  /* 0x038840001a0075a7 */ /* 0x001064000800017f */
[----:B-1----:R-:W-:Y:S05]  /*1f940*/  @!P0 NANOSLEEP.SYNCS 0x989680 ;  /* 0x009896800000895d */ /* 0x002fea0003900000 */
[----:B------:R-:W1:Y:S02]  /*1f950*/  @!P0 SYNCS.PHASECHK.TRANS64 P0, [R26+URZ+0x38840], R0 ;  /* 0x038840001a0085a7 */ /* 0x000e64000800007f */
[----:B-1----:R-:W-:Y:S05]  /*1f960*/  @!P0 BRA `(.L_x_4657) ;  /* 0xfffffffc00f08947 */ /* 0x002fea000383ffff */
[----:B------:R-:W-:Y:S05]  /*1f970*/  BRA `(.L_x_4763) ;  /* 0xffffffa800187947 */ /* 0x000fea000383ffff */
.L_x_4658:
        /* <DEDUP_REMOVED lines=8> */
.L_x_4765:
[----:B------:R-:W-:Y:S05]  /*1fa00*/  BSYNC B0 ;  /* 0x0000000000007941 */ /* 0x000fea0003800000 */
.L_x_4764:
        /* <DEDUP_REMOVED lines=9> */
.L_x_4766:
[----:B------:R-:W-:Y:S02]  /*1faa0*/  IMAD.MOV.U32 R13, RZ, RZ, R4 ;  /* 0x000000ffff0d7224 */ /* 0x000fe400078e0004 */
[----:B------:R-:W-:Y:S02]  /*1fab0*/  IMAD.MOV.U32 R12, RZ, RZ, 0x1 ;  /* 0x00000001ff0c7424 */ /* 0x000fe400078e00ff */
[----:B------:R-:W-:-:S07]  /*1fac0*/  IMAD.MOV.U32 R3, RZ, RZ, R14 ;  /* 0x000000ffff037224 */ /* 0x000fce00078e000e */
[----:B------:R-:W-:Y:S05]  /*1fad0*/  WARPSYNC.COLLECTIVE R15, `(.L_x_4767) ;  /* 0x000000000f087348 */ /* 0x000fea0003c00000 */
[----:B------:R0:W1:Y:S02]  /*1fae0*/  SHFL.IDX P6, R14, R13, R12, R11 ;  /* 0x0000000c0d0e7389 */ /* 0x00006400000c000b */
[----:B01----:R-:W-:Y:S01]  /*1faf0*/  ENDCOLLECTIVE ;  /* 0x000000000000791b */ /* 0x003fe20003800000 */
.L_x_4767:
        /* <DEDUP_REMOVED lines=15> */
.L_x_4768:
[----:B------:R-:W-:Y:S02]  /*1fbf0*/  @P0 IMAD R6, R5, 0x2, R18 ;  /* 0x0000000205060824 */ /* 0x000fe400078e0212 */
[----:B------:R-:W-:Y:S02]  /*1fc00*/  IMAD.MOV.U32 R13, RZ, RZ, R4 ;  /* 0x000000ffff0d7224 */ /* 0x000fe400078e0004 */
[----:B------:R-:W-:Y:S02]  /*1fc10*/  IMAD.MOV.U32 R12, RZ, RZ, 0x2 ;  /* 0x00000002ff0c7424 */ /* 0x000fe400078e00ff */
[----:B------:R-:W-:-:S07]  /*1fc20*/  IMAD.MOV.U32 R3, RZ, RZ, R14 ;  /* 0x000000ffff037224 */ /* 0x000fce00078e000e */
[----:B------:R-:W-:Y:S05]  /*1fc30*/  WARPSYNC.COLLECTIVE R15, `(.L_x_4769) ;  /* 0x000000000f087348 */ /* 0x000fea0003c00000 */
[----:B------:R0:W1:Y:S02]  /*1fc40*/  SHFL.IDX P6, R14, R13, R12, R11 ;  /* 0x0000000c0d0e7389 */ /* 0x00006400000c000b */
[----:B01----:R-:W-:Y:S01]  /*1fc50*/  ENDCOLLECTIVE ;  /* 0x000000000000791b */ /* 0x003fe20003800000 */
.L_x_4769:
        /* <DEDUP_REMOVED lines=15> */
.L_x_4770:
[----:B------:R-:W-:Y:S02]  /*1fd50*/  @P0 IMAD R6, R5, 0x2, R18 ;  /* 0x0000000205060824 */ /* 0x000fe400078e0212 */
[----:B------:R-:W-:Y:S02]  /*1fd60*/  IMAD.MOV.U32 R13, RZ, RZ, R4 ;  /* 0x000000ffff0d7224 */ /* 0x000fe400078e0004 */
[----:B------:R-:W-:Y:S02]  /*1fd70*/  IMAD.MOV.U32 R12, RZ, RZ, 0x3 ;  /* 0x00000003ff0c7424 */ /* 0x000fe400078e00ff */
[----:B------:R-:W-:-:S07]  /*1fd80*/  IMAD.MOV.U32 R3, RZ, RZ, R14 ;  /* 0x000000ffff037224 */ /* 0x000fce00078e000e */
[----:B------:R-:W-:Y:S05]  /*1fd90*/  WARPSYNC.COLLECTIVE R15, `(.L_x_4771) ;  /* 0x000000000f087348 */ /* 0x000fea0003c00000 */
[----:B------:R0:W1:Y:S02]  /*1fda0*/  SHFL.IDX P6, R14, R13, R12, R11 ;  /* 0x0000000c0d0e7389 */ /* 0x00006400000c000b */
[----:B01----:R-:W-:Y:S01]  /*1fdb0*/  ENDCOLLECTIVE ;  /* 0x000000000000791b */ /* 0x003fe20003800000 */
.L_x_4771:
        /* <DEDUP_REMOVED lines=10> */
.L_x_4772:
[----:B------:R-:W-:Y:S01]  /*1fe60*/  @!PT LDS RZ, [RZ] ;  /* 0x00000000fffff984 */ /* 0x000fe20000000800 */
[----:B------:R-:W-:Y:S01]  /*1fe70*/  @!PT LDS RZ, [RZ] ;  /* 0x00000000fffff984 */ /* 0x000fe20000000800 */
[----:B------:R-:W-:Y:S01]  /*1fe80*/  @!PT LDS RZ, [RZ] ;  /* 0x00000000fffff984 */ /* 0x000fe20000000800 */
[----:B------:R0:W-:Y:S01]  /*1fe90*/  @P0 LDGSTS.E.BYPASS.LTC128B.128 [R6+0x23400], desc[UR42][R2.64], !P2 ;  /* 0x2340000002060fae */ /* 0x0001e2000d101d6a */
[----:B------:R-:W-:Y:S01]  /*1fea0*/  IMAD.MOV.U32 R0, RZ, RZ, R14 ;  /* 0x000000ffff007224 */ /* 0x000fe200078e000e */
[----:B------:R-:W-:Y:S06]  /*1feb0*/  BRA `(.L_x_4773) ;  /* 0xffffffa400c47947 */ /* 0x000fec000383ffff */
.L_x_4663:
        /* <DEDUP_REMOVED lines=9> */
.L_x_4774:
[C---:B------:R-:W-:Y:S01]  /*1ff50*/  VIADD R10, R25.reuse, 0x10 ;  /* 0x00000010190a7836 */ /* 0x040fe20000000000 */
[C---:B------:R-:W-:Y:S01]  /*1ff60*/  ISETP.GE.AND P0, PT, R25.reuse, R3, PT ;  /* 0x000000031900720c */ /* 0x040fe20003f06270 */
[----:B------:R-:W-:-:S03]  /*1ff70*/  VIADD R8, R25, 0x20 ;  /* 0x0000002019087836 */ /* 0x000fc60000000000 */
[----:B------:R0:W-:Y:S04]  /*1ff80*/  STL [R1+0x18], R10 ;  /* 0x0000180a01007387 */ /* 0x0001e80000100800 */
[----:B------:R0:W-:Y:S01]  /*1ff90*/  STL [R1+0x1c], R8 ;  /* 0x00001c0801007387 */ /* 0x0001e20000100800 */
[----:B------:R-:W-:Y:S02]  /*1ffa0*/  IMAD.MOV.U32 R13, RZ, RZ, R0 ;  /* 0x000000ffff0d7224 */ /* 0x000fe400078e0000 */
[----:B------:R-:W-:-:S07]  /*1ffb0*/  IMAD.MOV.U32 R5, RZ, RZ, R14 ;  /* 0x000000ffff057224 */ /* 0x000fce00078e000e */
[----:B0-----:R-:W-:Y:S05]  /*1ffc0*/  WARPSYNC.COLLECTIVE R15, `(.L_x_4775) ;  /* 0x000000000f087348 */ /* 0x001fea0003c00000 */
[----:B------:R1:W2:Y:S02]  /*1ffd0*/  SHFL.IDX P6, R14, R13, R12, R11 ;  /* 0x0000000c0d0e7389 */ /* 0x0002a400000c000b */
[----:B012---:R-:W-:Y:S01]  /*1ffe0*/  ENDCOLLECTIVE ;  /* 0x000000000000791b */ /* 0x007fe20003800000 */
.L_x_4775:
[----:B------:R-:W-:Y:S02]  /*1fff0*/  IMAD.MOV.U32 R13, RZ, RZ, R2 ;  /* 0x000000ffff0d7224 */ /* 0x000fe400078e0002 */
[----:B------:R-:W-:Y:S02]  /*20000*/  IMAD.MOV.U32 R12, RZ, RZ, 0x1 ;  /* 0x00000001ff0c7424 */ /* 0x000fe400078e00ff */
[----:B------:R-:W-:-:S07]  /*20010*/  IMAD.MOV.U32 R4, RZ, RZ, R14 ;  /* 0x000000ffff047224 */ /* 0x000fce00078e000e */
[----:B------:R-:W-:Y:S05]  /*20020*/  WARPSYNC.COLLECTIVE R15, `(.L_x_4776) ;  /* 0x000000000f087348 */ /* 0x000fea0003c00000 */
[----:B------:R0:W1:Y:S02]  /*20030*/  SHFL.IDX P6, R14, R13, R12, R11 ;  /* 0x0000000c0d0e7389 */ /* 0x00006400000c000b */
[----:B01----:R-:W-:Y:S01]  /*20040*/  ENDCOLLECTIVE ;  /* 0x000000000000791b */ /* 0x003fe20003800000 */
.L_x_4776:
[----:B------:R-:W-:-:S05]  /*20050*/  @!P0 LEA R4, P2, R7, R4, 0x1 ;  /* 0x0000000407048211 */ /* 0x000fca00078408ff */
[----:B------:R-:W-:-:S05]  /*20060*/  @!P0 IMAD.X R5, RZ, RZ, R5, P2 ;  /* 0x000000ffff058224 */ /* 0x000fca00010e0605 */
[----:B------:R-:W-:Y:S01]  /*20070*/  @!PT LDS RZ, [RZ] ;  /* 0x00000000fffff984 */ /* 0x000fe20000000800 */
[----:B------:R-:W-:Y:S01]  /*20080*/  @!PT LDS RZ, [RZ] ;  /* 0x00000000fffff984 */ /* 0x000fe20000000800 */
[----:B------:R-:W-:Y:S01]  /*20090*/  @!PT LDS RZ, [RZ] ;  /* 0x00000000fffff984 */ /* 0x000fe20000000800 */
[----:B------:R0:W-:Y:S01]  /*200a0*/  @!P0 LDGSTS.E.BYPASS.LTC128B.128 [R23+0x20400], desc[UR42][R4.64], !P1 ;  /* 0x2040000004178fae */ /* 0x0001e2000c901d6a */
[----:B------:R-:W-:Y:S01]  /*200b0*/  IMAD.MOV.U32 R13, RZ, RZ, R0 ;  /* 0x000000ffff0d7224 */ /* 0x000fe200078e0000 */
[----:B------:R-:W-:Y:S01]  /*200c0*/  ISETP.GE.AND P0, PT, R10, R3, PT ;  /* 0x000000030a00720c */ /* 0x000fe20003f06270 */
[----:B0-----:R-:W-:-:S12]  /*200d0*/  IMAD.MOV.U32 R4, RZ, RZ, R14 ;  /* 0x000000ffff047224 */ /* 0x001fd800078e000e */
[----:B------:R-:W-:Y:S05]  /*200e0*/  WARPSYNC.COLLECTIVE R15, `(.L_x_4777) ;  /* 0x000000000f087348 */ /* 0x000fea0003c00000 */
[----:B------:R0:W1:Y:S02]  /*200f0*/  SHFL.IDX P6, R14, R13, R12, R11 ;  /* 0x0000000c0d0e7389 */ /* 0x00006400000c000b */
[----:B01----:R-:W-:Y:S01]  /*20100*/  ENDCOLLECTIVE ;  /* 0x000000000000791b */ /* 0x003fe20003800000 */
.L_x_4777:
[----:B------:R-:W-:Y:S02]  /*20110*/  IMAD.MOV.U32 R13, RZ, RZ, R2 ;  /* 0x000000ffff0d7224 */ /* 0x000fe400078e0002 */
[----:B------:R-:W-:Y:S02]  /*20120*/  IMAD.MOV.U32 R12, RZ, RZ, 0x2 ;  /* 0x00000002ff0c7424 */ /* 0x000fe400078e00ff */
[----:B------:R-:W-:-:S07]  /*20130*/  IMAD.MOV.U32 R5, RZ, RZ, R14 ;  /* 0x000000ffff057224 */ /* 0x000fce00078e000e */
[----:B------:R-:W-:Y:S05]  /*20140*/  WARPSYNC.COLLECTIVE R15, `(.L_x_4778) ;  /* 0x000000000f087348 */ /* 0x000fea0003c00000 */
[----:B------:R0:W1:Y:S02]  /*20150*/  SHFL.IDX P6, R14, R13, R12, R11 ;  /* 0x0000000c0d0e7389 */ /* 0x00006400000c000b */
[----:B01----:R-:W-:Y:S01]  /*20160*/  ENDCOLLECTIVE ;  /* 0x000000000000791b */ /* 0x003fe20003800000 */
.L_x_4778:
        /* <DEDUP_REMOVED lines=10> */
.L_x_4779:
[----:B------:R-:W-:Y:S01]  /*20210*/  @!PT LDS RZ, [RZ] ;  /* 0x00000000fffff984 */ /* 0x000fe20000000800 */
[----:B------:R-:W-:Y:S01]  /*20220*/  @!PT LDS RZ, [RZ] ;  /* 0x00000000fffff984 */ /* 0x000fe20000000800 */
[----:B------:R-:W-:Y:S01]  /*20230*/  @!PT LDS RZ, [RZ] ;  /* 0x00000000fffff984 */ /* 0x000fe20000000800 */
[----:B------:R0:W-:Y:S01]  /*20240*/  @!P0 LDGSTS.E.BYPASS.LTC128B.128 [R23+0x20c00], desc[UR42][R4.64], !P1 ;  /* 0x20c0000004178fae */ /* 0x0001e2000c901d6a */
[----:B------:R-:W-:Y:S01]  /*20250*/  ISETP.GE.AND P0, PT, R8, R3, PT ;  /* 0x000000030800720c */ /* 0x000fe20003f06270 */
[----:B------:R-:W-:Y:S02]  /*20260*/  IMAD.MOV.U32 R13, RZ, RZ, R2 ;  /* 0x000000ffff0d7224 */ /* 0x000fe400078e0002 */
[----:B------:R-:W-:Y:S02]  /*20270*/  IMAD.MOV.U32 R12, RZ, RZ, 0x3 ;  /* 0x00000003ff0c7424 */ /* 0x000fe400078e00ff */
[----:B0-----:R-:W-:-:S08]  /*20280*/  IMAD.MOV.U32 R4, RZ, RZ, R14 ;  /* 0x000000ffff047224 */ /* 0x001fd000078e000e */
[----:B------:R-:W-:Y:S05]  /*20290*/  WARPSYNC.COLLECTIVE R15, `(.L_x_4780) ;  /* 0x000000000f087348 */ /* 0x000fea0003c00000 */
[----:B------:R0:W1:Y:S02]  /*202a0*/  SHFL.IDX P6, R14, R13, R12, R11 ;  /* 0x0000000c0d0e7389 */ /* 0x00006400000c000b */
[----:B01----:R-:W-:Y:S01]  /*202b0*/  ENDCOLLECTIVE ;  /* 0x000000000000791b */ /* 0x003fe20003800000 */
.L_x_4780:
        /* <DEDUP_REMOVED lines=14> */
.L_x_4781:
[----:B------:R-:W-:Y:S01]  /*203a0*/  IMAD.MOV.U32 R0, RZ, RZ, R14 ;  /* 0x000000ffff007224 */ /* 0x000fe200078e000e */
[----:B------:R-:W-:Y:S06]  /*203b0*/  BRA `(.L_x_4782) ;  /* 0xffffffa800d87947 */ /* 0x000fec000383ffff */
.L_x_4667:
[----:B------:R-:W2:Y:S04]  /*203c0*/  LDL.LU R10, [R1+0x14] ;  /* 0x00001400010a7983 */ /* 0x000ea80000300800 */
[----:B------:R-:W3:Y:S04]  /*203d0*/  LDL.LU R9, [R1+0x18] ;  /* 0x0000180001097983 */ /* 0x000ee80000300800 */
[----:B------:R-:W4:Y:S01]  /*203e0*/  LDL.LU R8, [R1+0x1c] ;  /* 0x00001c0001087983 */ /* 0x000f220000300800 */
[----:B------:R-:W-:Y:S01]  /*203f0*/  LOP3.LUT R16, R16, 0xffffefff, RZ, 0xc0, !PT ;  /* 0xffffefff10107812 */ /* 0x000fe200078ec0ff */
[----:B------:R-:W-:Y:S01]  /*20400*/  BSSY B0, `(.L_x_4783) ;  /* 0x0000029000007945 */ /* 0x000fe20003800000 */
[----:B------:R-:W-:-:S02]  /*20410*/  IMAD.MOV.U32 R13, RZ, RZ, R6 ;  /* 0x000000ffff0d7224 */ /* 0x000fc400078e0006 */
[----:B------:R-:W-:Y:S02]  /*20420*/  IMAD.MOV.U32 R12, RZ, RZ, RZ ;  /* 0x000000ffff0c7224 */ /* 0x000fe400078e00ff */
[----:B------:R-:W-:Y:S02]  /*20430*/  IMAD.MOV.U32 R11, RZ, RZ, 0x181f ;  /* 0x0000181fff0b7424 */ /* 0x000fe400078e00ff */
[----:B------:R-:W-:Y:S02]  /*20440*/  IMAD.MOV.U32 R15, RZ, RZ, -0x1 ;  /* 0xffffffffff0f7424 */ /* 0x000fe400078e00ff */
[----:B--2---:R-:W-:-:S05]  /*20450*/  IMAD R7, R10, R7, RZ ;  /* 0x000000070a077224 */ /* 0x004fca00078e02ff */
[-C--:B------:R-:W-:Y:S02]  /*20460*/  ISETP.GE.AND P2, PT, R25, R7.reuse, PT ;  /* 0x000000071900720c */ /* 0x080fe40003f46270 */
[-C--:B---3--:R-:W-:Y:S02]  /*20470*/  ISETP.GE.AND P1, PT, R9, R7.reuse, PT ;  /* 0x000000070900720c */ /* 0x088fe40003f26270 */
[----:B----4-:R-:W-:-:S09]  /*20480*/  ISETP.GE.AND P0, PT, R8, R7, PT ;  /* 0x000000070800720c */ /* 0x010fd20003f06270 */
[C---:B------:R-:W-:Y:S02]  /*20490*/  @!P2 LOP3.LUT R2, R4.reuse, 0x40, RZ, 0xc0, !PT ;  /* 0x000000400402a812 */ /* 0x040fe400078ec0ff */
[----:B------:R-:W-:Y:S02]  /*204a0*/  @!P1 LOP3.LUT R3, R4, 0x40, RZ, 0xc0, !PT ;  /* 0x0000004004039812 */ /* 0x000fe400078ec0ff */
[----:B------:R-:W-:Y:S02]  /*204b0*/  @!P2 SHF.R.U32.HI R2, RZ, 0x2, R2 ;  /* 0x00000002ff02a819 */ /* 0x000fe40000011602 */
[----:B------:R-:W-:Y:S02]  /*204c0*/  @!P1 SHF.R.U32.HI R3, RZ, 0x2, R3 ;  /* 0x00000002ff039819 */ /* 0x000fe40000011603 */
[----:B------:R-:W-:Y:S02]  /*204d0*/  @!P2 ISETP.NE.U32.AND P6, PT, R2, RZ, PT ;  /* 0x000000ff0200a20c */ /* 0x000fe40003fc5070 */
[----:B------:R-:W-:-:S02]  /*204e0*/  @!P2 LOP3.LUT R2, R5, 0x80, RZ, 0xc0, !PT ;  /* 0x000000800502a812 */ /* 0x000fc400078ec0ff */
[----:B------:R-:W-:Y:S02]  /*204f0*/  @!P0 LOP3.LUT R8, R4, 0x40, RZ, 0xc0, !PT ;  /* 0x0000004004088812 */ /* 0x000fe400078ec0ff */
[----:B------:R-:W-:Y:S02]  /*20500*/  @!P2 SHF.R.U32.HI R2, RZ, 0x3, R2 ;  /* 0x00000003ff02a819 */ /* 0x000fe40000011602 */
[----:B------:R-:W-:-:S05]  /*20510*/  @!P0 SHF.R.U32.HI R8, RZ, 0x2, R8 ;  /* 0x00000002ff088819 */ /* 0x000fca0000011608 */
[----:B------:R-:W-:Y:S02]  /*20520*/  @P6 LOP3.LUT R16, R16, 0x1000, RZ, 0xfc, !PT ;  /* 0x0000100010106812 */ /* 0x000fe400078efcff */
[----:B------:R-:W-:Y:S02]  /*20530*/  @!P2 ISETP.NE.U32.AND P6, PT, R2, RZ, PT ;  /* 0x000000ff0200a20c */ /* 0x000fe40003fc5070 */
[----:B------:R-:W-:Y:S02]  /*20540*/  LOP3.LUT R16, R16, 0xfffff7ff, RZ, 0xc0, !PT ;  /* 0xfffff7ff10107812 */ /* 0x000fe400078ec0ff */
[----:B------:R-:W-:-:S04]  /*20550*/  @!P1 LOP3.LUT R2, R5, 0x80, RZ, 0xc0, !PT ;  /* 0x0000008005029812 */ /* 0x000fc800078ec0ff */
[----:B------:R-:W-:-:S05]  /*20560*/  @!P1 SHF.R.U32.HI R2, RZ, 0x3, R2 ;  /* 0x00000003ff029819 */ /* 0x000fca0000011602 */
[----:B------:R-:W-:Y:S02]  /*20570*/  @P6 LOP3.LUT R16, R16, 0x800, RZ, 0xfc, !PT ;  /* 0x0000080010106812 */ /* 0x000fe400078efcff */
[----:B------:R-:W-:Y:S02]  /*20580*/  @!P1 ISETP.NE.U32.AND P6, PT, R3, RZ, PT ;  /* 0x000000ff0300920c */ /* 0x000fe40003fc5070 */
[----:B------:R-:W-:-:S11]  /*20590*/  LOP3.LUT R16, R16, 0xffffbfff, RZ, 0xc0, !PT ;  /* 0xffffbfff10107812 */ /* 0x000fd600078ec0ff */
[----:B------:R-:W-:Y:S02]  /*205a0*/  @P6 LOP3.LUT R16, R16, 0x4000, RZ, 0xfc, !PT ;  /* 0x0000400010106812 */ /* 0x000fe400078efcff */
[----:B------:R-:W-:Y:S02]  /*205b0*/  @!P1 ISETP.NE.U32.AND P6, PT, R2, RZ, PT ;  /* 0x000000ff0200920c */ /* 0x000fe40003fc5070 */
[----:B------:R-:W-:-:S11]  /*205c0*/  LOP3.LUT R16, R16, 0xffffdfff, RZ, 0xc0, !PT ;  /* 0xffffdfff10107812 */ /* 0x000fd600078ec0ff */
        /* <DEDUP_REMOVED lines=12> */
.L_x_4784:
[----:B------:R-:W-:Y:S05]  /*20690*/  BSYNC B0 ;  /* 0x0000000000007941 */ /* 0x000fea0003800000 */
.L_x_4783:
        /* <DEDUP_REMOVED lines=11> */
.L_x_4785:
[----:B------:R-:W-:-:S04]  /*20750*/  LOP3.LUT R16, R16, 0xfdffffff, RZ, 0xc0, !PT ;  /* 0xfdffffff10107812 */ /* 0x000fc800078ec0ff */
[----:B------:R-:W-:-:S04]  /*20760*/  @P3 LOP3.LUT R16, R16, 0x2000000, RZ, 0xfc, !PT ;  /* 0x0200000010103812 */ /* 0x000fc800078efcff */
[C---:B------:R-:W-:Y:S02]  /*20770*/  LOP3.LUT P3, RZ, R16.reuse, 0x200, RZ, 0xc0, !PT ;  /* 0x0000020010ff7812 */ /* 0x040fe4000786c0ff */
[----:B------:R-:W-:Y:S01]  /*20780*/  LOP3.LUT R16, R16, 0xfeffffff, RZ, 0xc0, !PT ;  /* 0xfeffffff10107812 */ /* 0x000fe200078ec0ff */
[----:B------:R-:W-:-:S03]  /*20790*/  IMAD.MOV.U32 R13, RZ, RZ, R6 ;  /* 0x000000ffff0d7224 */ /* 0x000fc600078e0006 */
[----:B------:R-:W-:Y:S01]  /*207a0*/  @P1 LOP3.LUT R16, R16, 0x1000000, RZ, 0xfc, !PT ;  /* 0x0100000010101812 */ /* 0x000fe200078efcff */
[----:B------:R-:W-:-:S03]  /*207b0*/  IMAD.MOV.U32 R12, RZ, RZ, 0x1 ;  /* 0x00000001ff0c7424 */ /* 0x000fc600078e00ff */
[C---:B------:R-:W-:Y:S02]  /*207c0*/  LOP3.LUT P1, RZ, R16.reuse, 0x100, RZ, 0xc0, !PT ;  /* 0x0000010010ff7812 */ /* 0x040fe4000782c0ff */
[----:B------:R-:W-:Y:S01]  /*207d0*/  LOP3.LUT R16, R16, 0xffdfffff, RZ, 0xc0, !PT ;  /* 0xffdfffff10107812 */ /* 0x000fe200078ec0ff */
[----:B------:R-:W-:-:S03]  /*207e0*/  IMAD.MOV.U32 R3, RZ, RZ, R14 ;  /* 0x000000ffff037224 */ /* 0x000fc600078e000e */
[----:B------:R-:W-:Y:S02]  /*207f0*/  @P0 LOP3.LUT R16, R16, 0x200000, RZ, 0xfc, !PT ;  /* 0x0020000010100812 */ /* 0x000fe400078efcff */
[----:B------:R-:W-:Y:S02]  /*20800*/  @!P2 LEA R3, P6, R20, R3, 0x1 ;  /* 0x000000031403a211 */ /* 0x000fe400078c08ff */
[----:B------:R-:W-:-:S03]  /*20810*/  LOP3.LUT P0, RZ, R16, 0x1000, RZ, 0xc0, !PT ;  /* 0x0000100010ff7812 */ /* 0x000fc6000780c0ff */
[----:B------:R-:W-:Y:S01]  /*20820*/  @!P2 IMAD.X R2, RZ, RZ, R2, P6 ;  /* 0x000000ffff02a224 */ /* 0x000fe200030e0602 */
[----:B------:R-:W-:-:S04]  /*20830*/  LOP3.LUT P6, RZ, R16, 0x800, RZ, 0xc0, !PT ;  /* 0x0000080010ff7812 */ /* 0x000fc800078cc0ff */
[----:B------:R-:W-:-:S04]  /*20840*/  @!P2 LOP3.LUT R3, R3, R2, RZ, 0x3c, !PT ;  /* 0x000000020303a212 */ /* 0x000fc800078e3cff */
[----:B------:R-:W-:-:S04]  /*20850*/  @!P2 LOP3.LUT R2, R3, R2, RZ, 0x3c, !PT ;  /* 0x000000020302a212 */ /* 0x000fc800078e3cff */
[----:B------:R-:W-:-:S05]  /*20860*/  @!P2 LOP3.LUT R3, R3, R2, RZ, 0x3c, !PT ;  /* 0x000000020303a212 */ /* 0x000fca00078e3cff */
[----:B------:R-:W-:Y:S01]  /*20870*/  @!PT LDS RZ, [RZ] ;  /* 0x00000000fffff984 */ /* 0x000fe20000000800 */
[----:B------:R-:W-:Y:S01]  /*20880*/  @!PT LDS RZ, [RZ] ;  /* 0x00000000fffff984 */ /* 0x000fe20000000800 */
[----:B------:R-:W-:Y:S01]  /*20890*/  @!PT LDS RZ, [RZ] ;  /* 0x00000000fffff984 */ /* 0x000fe20000000800 */
[----:B------:R0:W-:Y:S01]  /*208a0*/  @!P2 LDGSTS.E.BYPASS.LTC128B.128 [R23+0x26400], desc[UR42][R2.64], !P4 ;  /* 0x264000000217afae */ /* 0x0001e2000e101d6a */
[----:B------:R-:W-:-:S03]  /*208b0*/  LOP3.LUT P4, RZ, R16, 0x4000000, RZ, 0xc0, !PT ;  /* 0x0400000010ff7812 */ /* 0x000fc6000788c0ff */
[----:B------:R0:W-:Y:S01]  /*208c0*/  @!P2 LDGSTS.E.BYPASS.LTC128B.128 [R23+0x28400], desc[UR42][R2.64+0x80], !P3 ;  /* 0x284000800217afae */ /* 0x0001e2000d901d6a */
[----:B------:R-:W-:-:S03]  /*208d0*/  LOP3.LUT P3, RZ, R16, 0x2000000, RZ, 0xc0, !PT ;  /* 0x0200000010ff7812 */ /* 0x000fc6000786c0ff */
        /* <DEDUP_REMOVED lines=9> */
[----:B------:R0:W-:Y:S04]  /*20970*/  @!P2 LDGSTS.E.BYPASS.LTC128B.128 [R23+0x32400], desc[UR42][R2.64+0x300], P0 ;  /* 0x324003000217afae */ /* 0x0001e80008101d6a */
[----:B------:R0:W-:Y:S04]  /*20980*/  @!P2 LDGSTS.E.BYPASS.LTC128B.128 [R23+0x34400], desc[UR42][R2.64+0x380], P6 ;  /* 0x344003800217afae */ /* 0x0001e8000b101d6a */
[----:B0-----:R-:W-:Y:S05]  /*20990*/  WARPSYNC.COLLECTIVE R15, `(.L_x_4786) ;  /* 0x000000000f087348 */ /* 0x001fea0003c00000 */
[----:B------:R1:W2:Y:S02]  /*209a0*/  SHFL.IDX P6, R14, R13, R12, R11 ;  /* 0x0000000c0d0e7389 */ /* 0x0002a400000c000b */
[----:B012---:R-:W-:Y:S01]  /*209b0*/  ENDCOLLECTIVE ;  /* 0x000000000000791b */ /* 0x007fe20003800000 */
.L_x_4786:
[----:B------:R-:W-:-:S04]  /*209c0*/  @P5 LOP3.LUT R16, R16, 0x800000, RZ, 0xfc, !PT ;  /* 0x0080000010105812 */ /* 0x000fc800078efcff */
[C---:B------:R-:W-:Y:S02]  /*209d0*/  LOP3.LUT P5, RZ, R16.reuse, 0x400, RZ, 0xc0, !PT ;  /* 0x0000040010ff7812 */ /* 0x040fe400078ac0ff */
[----:B------:R-:W-:Y:S01]  /*209e0*/  LOP3.LUT P0, RZ, R16, 0x4000, RZ, 0xc0, !PT ;  /* 0x0000400010ff7812 */ /* 0x000fe2000780c0ff */
[----:B------:R-:W-:Y:S02]  /*209f0*/  IMAD.MOV.U32 R13, RZ, RZ, R0 ;  /* 0x000000ffff0d7224 */ /* 0x000fe400078e0000 */
[----:B------:R-:W-:-:S10]  /*20a00*/  IMAD.MOV.U32 R2, RZ, RZ, R14 ;  /* 0x000000ffff027224 */ /* 0x000fd400078e000e */
[----:B------:R-:W-:Y:S05]  /*20a10*/  WARPSYNC.COLLECTIVE R15, `(.L_x_4787) ;  /* 0x000000000f087348 */ /* 0x000fea0003c00000 */
[----:B------:R0:W1:Y:S02]  /*20a20*/  SHFL.IDX P6, R14, R13, R12, R11 ;  /* 0x0000000c0d0e7389 */ /* 0x00006400000c000b */
[----:B01----:R-:W-:Y:S01]  /*20a30*/  ENDCOLLECTIVE ;  /* 0x000000000000791b */ /* 0x003fe20003800000 */
.L_x_4787:
[----:B------:R-:W-:Y:S02]  /*20a40*/  IMAD.MOV.U32 R13, RZ, RZ, R6 ;  /* 0x000000ffff0d7224 */ /* 0x000fe400078e0006 */
[----:B------:R-:W-:Y:S02]  /*20a50*/  IMAD.MOV.U32 R12, RZ, RZ, 0x2 ;  /* 0x00000002ff0c7424 */ /* 0x000fe400078e00ff */
[----:B------:R-:W-:Y:S01]  /*20a60*/  IMAD.MOV.U32 R3, RZ, RZ, R14 ;  /* 0x000000ffff037224 */ /* 0x000fe200078e000e */
[----:B------:R-:W-:-:S04]  /*20a70*/  LOP3.LUT P6, RZ, R16, 0x2000, RZ, 0xc0, !PT ;  /* 0x0000200010ff7812 */ /* 0x000fc800078cc0ff */
[----:B------:R-:W-:-:S05]  /*20a80*/  @!P1 LEA R3, P2, R20, R3, 0x1 ;  /* 0x0000000314039211 */ /* 0x000fca00078408ff */
[----:B------:R-:W-:Y:S01]  /*20a90*/  @!P1 IMAD.X R2, RZ, RZ, R2, P2 ;  /* 0x000000ffff029224 */ /* 0x000fe200010e0602 */
[C---:B------:R-:W-:Y:S02]  /*20aa0*/  LOP3.LUT P2, RZ, R16.reuse, 0x10000, RZ, 0xc0, !PT ;  /* 0x0001000010ff7812 */ /* 0x040fe4000784c0ff */
[----:B------:R-:W-:Y:S02]  /*20ab0*/  LOP3.LUT R16, R16, 0xfff7ffff, RZ, 0xc0, !PT ;  /* 0xfff7ffff10107812 */ /* 0x000fe400078ec0ff */
[----:B------:R-:W-:-:S04]  /*20ac0*/  @!P1 LOP3.LUT R3, R3, R2, RZ, 0x3c, !PT ;  /* 0x0000000203039212 */ /* 0x000fc800078e3cff */
[----:B------:R-:W-:-:S04]  /*20ad0*/  @!P1 LOP3.LUT R2, R3, R2, RZ, 0x3c, !PT ;  /* 0x0000000203029212 */ /* 0x000fc800078e3cff */
[----:B------:R-:W-:Y:S02]  /*20ae0*/  @!P1 LOP3.LUT R3, R3, R2, RZ, 0x3c, !PT ;  /* 0x0000000203039212 */ /* 0x000fe400078e3cff */
[----:B------:R-:W-:-:S03]  /*20af0*/  @P2 LOP3.LUT R16, R16, 0x80000, RZ, 0xfc, !PT ;  /* 0x0008000010102812 */ /* 0x000fc600078efcff */
[----:B------:R-:W-:Y:S01]  /*20b00*/  @!PT LDS RZ, [RZ] ;  /* 0x00000000fffff984 */ /* 0x000fe20000000800 */
[----:B------:R-:W-:Y:S01]  /*20b10*/  @!PT LDS RZ, [RZ] ;  /* 0x00000000fffff984 */ /* 0x000fe20000000800 */
[----:B------:R-:W-:Y:S01]  /*20b20*/  @!PT LDS RZ, [RZ] ;  /* 0x00000000fffff984 */ /* 0x000fe20000000800 */
[----:B------:R0:W-:Y:S01]  /*20b30*/  @!P1 LDGSTS.E.BYPASS.LTC128B.128 [R23+0x26c00], desc[UR42][R2.64], !P5 ;  /* 0x26c0000002179fae */ /* 0x0001e2000e901d6a */
[C---:B------:R-:W-:Y:S02]  /*20b40*/  LOP3.LUT P2, RZ, R16.reuse, 0x200, RZ, 0xc0, !PT ;  /* 0x0000020010ff7812 */ /* 0x040fe4000784c0ff */
[C---:B------:R-:W-:Y:S02]  /*20b50*/  LOP3.LUT P5, RZ, R16.reuse, 0x800000, RZ, 0xc0, !PT ;  /* 0x0080000010ff7812 */ /* 0x040fe400078ac0ff */
[----:B------:R-:W-:-:S09]  /*20b60*/  LOP3.LUT R16, R16, 0xffefffff, RZ, 0xc0, !PT ;  /* 0xffefffff10107812 */ /* 0x000fd200078ec0ff */
[----:B------:R-:W-:Y:S01]  /*20b70*/  @P2 LOP3.LUT R16, R16, 0x100000, RZ, 0xfc, !PT ;  /* 0x0010000010102812 */ /* 0x000fe200078efcff */
[----:B------:R0:W-:Y:S03]  /*20b80*/  @!P1 LDGSTS.E.BYPASS.LTC128B.128 [R23+0x28c00], desc[UR42][R2.64+0x80], !P2 ;  /* 0x28c0008002179fae */ /* 0x0001e6000d101d6a */
[C---:B------:R-:W-:Y:S01]  /*20b90*/  LOP3.LUT P2, RZ, R16.reuse, 0x400, RZ, 0xc0, !PT ;  /* 0x0000040010ff7812 */ /* 0x040fe2000784c0ff */
[----:B------:R0:W-:Y:S01]  /*20ba0*/  @!P1 LDGSTS.E.BYPASS.LTC128B.128 [R23+0x2ac00], desc[UR42][R2.64+0x100], !P5 ;  /* 0x2ac0010002179fae */ /* 0x0001e2000e901d6a */
[----:B------:R-:W-:-:S13]  /*20bb0*/  LOP3.LUT P5, RZ, R16, 0x400000, RZ, 0xc0, !PT ;  /* 0x0040000010ff7812 */ /* 0x000fda00078ac0ff */
[----:B------:R0:W-:Y:S04]  /*20bc0*/  @!P1 LDGSTS.E.BYPASS.LTC128B.128 [R23+0x2cc00], desc[UR42][R2.64+0x180], !P5 ;  /* 0x2cc0018002179fae */ /* 0x0001e8000e901d6a */
[----:B------:R0:W-:Y:S04]  /*20bd0*/  @!P1 LDGSTS.E.BYPASS.LTC128B.128 [R23+0x2ec00], desc[UR42][R2.64+0x200], !P4 ;  /* 0x2ec0020002179fae */ /* 0x0001e8000e101d6a */
[----:B------:R0:W-:Y:S04]  /*20be0*/  @!P1 LDGSTS.E.BYPASS.LTC128B.128 [R23+0x30c00], desc[UR42][R2.64+0x280], !P3 ;  /* 0x30c0028002179fae */ /* 0x0001e8000d901d6a */
[----:B------:R0:W-:Y:S01]  /*20bf0*/  @!P1 LDGSTS.E.BYPASS.LTC128B.128 [R23+0x32c00], desc[UR42][R2.64+0x300], P0 ;  /* 0x32c0030002179fae */ /* 0x0001e20008101d6a */
[----:B------:R-:W-:-:S03]  /*20c00*/  LOP3.LUT P0, RZ, R16, 0x200000, RZ, 0xc0, !PT ;  /* 0x0020000010ff7812 */ /* 0x000fc6000780c0ff */
[----:B------:R0:W-:Y:S10]  /*20c10*/  @!P1 LDGSTS.E.BYPASS.LTC128B.128 [R23+0x34c00], desc[UR42][R2.64+0x380], P6 ;  /* 0x34c0038002179fae */ /* 0x0001f4000b101d6a */
[----:B0-----:R-:W-:Y:S05]  /*20c20*/  WARPSYNC.COLLECTIVE R15, `(.L_x_4788) ;  /* 0x000000000f087348 */ /* 0x001fea0003c00000 */
[----:B------:R1:W2:Y:S02]  /*20c30*/  SHFL.IDX P6, R14, R13, R12, R11 ;  /* 0x0000000c0d0e7389 */ /* 0x0002a400000c000b */
[----:B012---:R-:W-:Y:S01]  /*20c40*/  ENDCOLLECTIVE ;  /* 0x000000000000791b */ /* 0x007fe20003800000 */
.L_x_4788:
[----:B------:R-:W-:Y:S02]  /*20c50*/  IMAD.MOV.U32 R13, RZ, RZ, R0 ;  /* 0x000000ffff0d7224 */ /* 0x000fe400078e0000 */
[----:B------:R-:W-:-:S07]  /*20c60*/  IMAD.MOV.U32 R8, RZ, RZ, R14 ;  /* 0x000000ffff087224 */ /* 0x000fce00078e000e */
[----:B------:R-:W-:Y:S05]  /*20c70*/  WARPSYNC.COLLECTIVE R15, `(.L_x_4789) ;  /* 0x000000000f087348 */ /* 0x000fea0003c00000 */
[----:B------:R0:W1:Y:S02]  /*20c80*/  SHFL.IDX P6, R14, R13, R12, R11 ;  /* 0x0000000c0d0e7389 */ /* 0x00006400000c000b */
[----:B01----:R-:W-:Y:S01]  /*20c90*/  ENDCOLLECTIVE ;  /* 0x000000000000791b */ /* 0x003fe20003800000 */
.L_x_4789:
[----:B------:R-:W-:Y:S02]  /*20ca0*/  IMAD.MOV.U32 R13, RZ, RZ, R6 ;  /* 0x000000ffff0d7224 */ /* 0x000fe400078e0006 */
[----:B------:R-:W-:Y:S01]  /*20cb0*/  IMAD.MOV.U32 R12, RZ, RZ, 0x3 ;  /* 0x00000003ff0c7424 */ /* 0x000fe200078e00ff */
[----:B------:R-:W-:Y:S02]  /*20cc0*/  @!P0 LEA R9, P1, R20, R14, 0x1 ;  /* 0x0000000e14098211 */ /* 0x000fe400078208ff */
[----:B------:R-:W-:-:S03]  /*20cd0*/  LOP3.LUT P6, RZ, R16, 0x20000, RZ, 0xc0, !PT ;  /* 0x0002000010ff7812 */ /* 0x000fc600078cc0ff */
[----:B------:R-:W-:Y:S01]  /*20ce0*/  @!P0 IMAD.X R10, RZ, RZ, R8, P1 ;  /* 0x000000ffff0a8224 */ /* 0x000fe200008e0608 */
[----:B------:R-:W-:Y:S01]  /*20cf0*/  LOP3.LUT P1, RZ, R16, 0x100, RZ, 0xc0, !PT ;  /* 0x0000010010ff7812 */ /* 0x000fe2000782c0ff */
[----:B------:R-:W-:Y:S02]  /*20d00*/  @!P0 IMAD.MOV.U32 R2, RZ, RZ, R9 ;  /* 0x000000ffff028224 */ /* 0x000fe400078e0009 */
[----:B------:R-:W-:-:S05]  /*20d10*/  @!P0 IMAD.MOV.U32 R3, RZ, RZ, R10 ;  /* 0x000000ffff038224 */ /* 0x000fca00078e000a */
[----:B------:R-:W-:Y:S01]  /*20d20*/  @!PT LDS RZ, [RZ] ;  /* 0x00000000fffff984 */ /* 0x000fe20000000800 */
[----:B------:R-:W-:Y:S01]  /*20d30*/  @!PT LDS RZ, [RZ] ;  /* 0x00000000fffff984 */ /* 0x000fe20000000800 */
[----:B------:R-:W-:Y:S01]  /*20d40*/  @!PT LDS RZ, [RZ] ;  /* 0x00000000fffff984 */ /* 0x000fe20000000800 */
[----:B------:R0:W-:Y:S01]  /*20d50*/  @!P0 LDGSTS.E.BYPASS.LTC128B.128 [R23+0x27400], desc[UR42][R2.64], !P2 ;  /* 0x2740000002178fae */ /* 0x0001e2000d101d6a */
[----:B------:R-:W-:-:S13]  /*20d60*/  LOP3.LUT P2, RZ, R16, 0x100000, RZ, 0xc0, !PT ;  /* 0x0010000010ff7812 */ /* 0x000fda000784c0ff */
[----:B------:R0:W-:Y:S01]  /*20d70*/  @!P0 LDGSTS.E.BYPASS.LTC128B.128 [R23+0x29400], desc[UR42][R2.64+0x80], !P2 ;  /* 0x2940008002178fae */ /* 0x0001e2000d101d6a */
[----:B------:R-:W-:-:S03]  /*20d80*/  LOP3.LUT P2, RZ, R16, 0x80000, RZ, 0xc0, !PT ;  /* 0x0008000010ff7812 */ /* 0x000fc6000784c0ff */
[----:B------:R0:W-:Y:S04]  /*20d90*/  @!P0 LDGSTS.E.BYPASS.LTC128B.128 [R23+0x2b400], desc[UR42][R2.64+0x100], !P1 ;  /* 0x2b40010002178fae */ /* 0x0001e8000c901d6a */
[----:B------:R0:W-:Y:S04]  /*20da0*/  @!P0 LDGSTS.E.BYPASS.LTC128B.128 [R23+0x2d400], desc[UR42][R2.64+0x180], !P5 ;  /* 0x2d40018002178fae */ /* 0x0001e8000e901d6a */
[----:B------:R0:W-:Y:S04]  /*20db0*/  @!P0 LDGSTS.E.BYPASS.LTC128B.128 [R23+0x2f400], desc[UR42][R2.64+0x200], !P4 ;  /* 0x2f40020002178fae */ /* 0x0001e8000e101d6a */
[----:B------:R0:W-:Y:S04]  /*20dc0*/  @!P0 LDGSTS.E.BYPASS.LTC128B.128 [R23+0x31400], desc[UR42][R2.64+0x280], !P3 ;  /* 0x3140028002178fae */ /* 0x0001e8000d901d6a */
[----:B------:R0:W-:Y:S02]  /*20dd0*/  @!P0 LDGSTS.E.BYPASS.LTC128B.128 [R23+0x33400], desc[UR42][R2.64+0x300], P6 ;  /* 0x3340030002178fae */ /* 0x0001e4000b101d6a */
[----:B0-----:R-:W-:Y:S05]  /*20de0*/  WARPSYNC.COLLECTIVE R15, `(.L_x_4790) ;  /* 0x000000000f087348 */ /* 0x001fea0003c00000 */
[----:B------:R1:W2:Y:S02]  /*20df0*/  SHFL.IDX P6, R14, R13, R12, R11 ;  /* 0x0000000c0d0e7389 */ /* 0x0002a400000c000b */
[----:B012---:R-:W-:Y:S01]  /*20e00*/  ENDCOLLECTIVE ;  /* 0x000000000000791b */ /* 0x007fe20003800000 */
.L_x_4790:
[----:B------:R-:W-:Y:S01]  /*20e10*/  @!PT LDS RZ, [RZ] ;  /* 0x00000000fffff984 */ /* 0x000fe20000000800 */
[----:B------:R-:W-:Y:S01]  /*20e20*/  @!PT LDS RZ, [RZ] ;  /* 0x00000000fffff984 */ /* 0x000fe20000000800 */
[----:B------:R-:W-:Y:S01]  /*20e30*/  @!PT LDS RZ, [RZ] ;  /* 0x00000000fffff984 */ /* 0x000fe20000000800 */
[----:B------:R0:W-:Y:S01]  /*20e40*/  @!P0 LDGSTS.E.BYPASS.LTC128B.128 [R23+0x35400], desc[UR42][R2.64+0x380], P2 ;  /* 0x3540038002178fae */ /* 0x0001e20009101d6a */
[----:B------:R-:W-:Y:S02]  /*20e50*/  IMAD.MOV.U32 R13, RZ, RZ, R0 ;  /* 0x000000ffff0d7224 */ /* 0x000fe400078e0000 */
[----:B------:R-:W-:-:S07]  /*20e60*/  IMAD.MOV.U32 R6, RZ, RZ, R14 ;  /* 0x000000ffff067224 */ /* 0x000fce00078e000e */
[----:B0-----:R-:W-:Y:S05]  /*20e70*/  WARPSYNC.COLLECTIVE R15, `(.L_x_4791) ;  /* 0x000000000f087348 */ /* 0x001fea0003c00000 */
[----:B------:R1:W2:Y:S02]  /*20e80*/  SHFL.IDX P6, R14, R13, R12, R11 ;  /* 0x0000000c0d0e7389 */ /* 0x0002a400000c000b */
[----:B012---:R-:W-:Y:S01]  /*20e90*/  ENDCOLLECTIVE ;  /* 0x000000000000791b */ /* 0x007fe20003800000 */
.L_x_4791:
[----:B------:R-:W-:Y:S01]  /*20ea0*/  IMAD.MOV.U32 R0, RZ, RZ, R14 ;  /* 0x000000ffff007224 */ /* 0x000fe200078e000e */
[----:B------:R-:W-:Y:S06]  /*20eb0*/  BRA `(.L_x_4792) ;  /* 0xffffffac00b47947 */ /* 0x000fec000383ffff */
.L_x_4672:
[----:B0-----:R0:W1:Y:S02]  /*20ec0*/  SYNCS.PHASECHK.TRANS64.TRYWAIT P0, [R18+URZ+0x38820], R0 ;  /* 0x03882000120075a7 */ /* 0x001064000800017f */
[----:B-1----:R-:W-:Y:S05]  /*20ed0*/  @!P0 NANOSLEEP.SYNCS 0x989680 ;  /* 0x009896800000895d */ /* 0x002fea0003900000 */
[----:B------:R-:W1:Y:S02]  /*20ee0*/  @!P0 SYNCS.PHASECHK.TRANS64 P0, [R18+URZ+0x38820], R0 ;  /* 0x03882000120085a7 */ /* 0x000e64000800007f */
[----:B-1----:R-:W-:Y:S05]  /*20ef0*/  @!P0 BRA `(.L_x_4672) ;  /* 0xfffffffc00f08947 */ /* 0x002fea000383ffff */
[----:B------:R-:W-:Y:S05]  /*20f00*/  BRA `(.L_x_4793) ;  /* 0xffffffb0005c7947 */ /* 0x000fea000383ffff */
.L_x_4675:
[----:B0-----:R0:W1:Y:S02]  /*20f10*/  SYNCS.PHASECHK.TRANS64.TRYWAIT P0, [R26+URZ+0x38860], R0 ;  /* 0x038860001a0075a7 */ /* 0x001064000800017f */
[----:B-1----:R-:W-:Y:S05]  /*20f20*/  @!P0 NANOSLEEP.SYNCS 0x989680 ;  /* 0x009896800000895d */ /* 0x002fea0003900000 */
[----:B------:R-:W1:Y:S02]  /*20f30*/  @!P0 SYNCS.PHASECHK.TRANS64 P0, [R26+URZ+0x38860], R0 ;  /* 0x038860001a0085a7 */ /* 0x000e64000800007f */
[----:B-1----:R-:W-:Y:S05]  /*20f40*/  @!P0 BRA `(.L_x_4675) ;  /* 0xfffffffc00f08947 */ /* 0x002fea000383ffff */
[----:B------:R-:W-:Y:S05]  /*20f50*/  BRA `(.L_x_4794) ;  /* 0xffffffb0006c7947 */ /* 0x000fea000383ffff */
.L_x_4676:
        /* <DEDUP_REMOVED lines=8> */
.L_x_4796:
[----:B------:R-:W-:Y:S05]  /*20fe0*/  BSYNC B0 ;  /* 0x0000000000007941 */ /* 0x000fea0003800000 */
.L_x_4795:
        /* <DEDUP_REMOVED lines=15> */
.L_x_4797:
        /* <DEDUP_REMOVED lines=39> */
.L_x_4798:
[----:B------:R-:W-:Y:S02]  /*21350*/  IMAD.MOV.U32 R13, RZ, RZ, R5 ;  /* 0x000000ffff0d7224 */ /* 0x000fe400078e0005 */
[----:B------:R-:W-:-:S07]  /*21360*/  IMAD.MOV.U32 R3, RZ, RZ, R14 ;  /* 0x000000ffff037224 */ /* 0x000fce00078e000e */
[----:B------:R-:W-:Y:S05]  /*21370*/  WARPSYNC.COLLECTIVE R15, `(.L_x_4799) ;  /* 0x000000000f087348 */ /* 0x000fea0003c00000 */
[----:B------:R0:W1:Y:S02]  /*21380*/  SHFL.IDX P6, R14, R13, R12, R11 ;  /* 0x0000000c0d0e7389 */ /* 0x00006400000c000b */
[----:B01----:R-:W-:Y:S01]  /*21390*/  ENDCOLLECTIVE ;  /* 0x000000000000791b */ /* 0x003fe20003800000 */
.L_x_4799:
        /* <DEDUP_REMOVED lines=29> */
.L_x_4800:
[----:B------:R-:W-:Y:S02]  /*21570*/  IMAD.MOV.U32 R13, RZ, RZ, R5 ;  /* 0x000000ffff0d7224 */ /* 0x000fe400078e0005 */
[----:B------:R-:W-:-:S07]  /*21580*/  IMAD.MOV.U32 R7, RZ, RZ, R14 ;  /* 0x000000ffff077224 */ /* 0x000fce00078e000e */
[----:B------:R-:W-:Y:S05]  /*21590*/  WARPSYNC.COLLECTIVE R15, `(.L_x_4801) ;  /* 0x000000000f087348 */ /* 0x000fea0003c00000 */
[----:B------:R0:W1:Y:S02]  /*215a0*/  SHFL.IDX P6, R14, R13, R12, R11 ;  /* 0x0000000c0d0e7389 */ /* 0x00006400000c000b */
[----:B01----:R-:W-:Y:S01]  /*215b0*/  ENDCOLLECTIVE ;  /* 0x000000000000791b */ /* 0x003fe20003800000 */
.L_x_4801:
        /* <DEDUP_REMOVED lines=29> */
.L_x_4802:
[----:B------:R-:W-:Y:S02]  /*21790*/  IMAD.MOV.U32 R13, RZ, RZ, R5 ;  /* 0x000000ffff0d7224 */ /* 0x000fe400078e0005 */
[----:B------:R-:W-:-:S07]  /*217a0*/  IMAD.MOV.U32 R6, RZ, RZ, R14 ;  /* 0x000000ffff067224 */ /* 0x000fce00078e000e */
[----:B------:R-:W-:Y:S05]  /*217b0*/  WARPSYNC.COLLECTIVE R15, `(.L_x_4803) ;  /* 0x000000000f087348 */ /* 0x000fea0003c00000 */
[----:B------:R0:W1:Y:S02]  /*217c0*/  SHFL.IDX P6, R14, R13, R12, R11 ;  /* 0x0000000c0d0e7389 */ /* 0x00006400000c000b */
[----:B01----:R-:W-:Y:S01]  /*217d0*/  ENDCOLLECTIVE ;  /* 0x000000000000791b */ /* 0x003fe20003800000 */
.L_x_4803:
[----:B------:R-:W-:Y:S01]  /*217e0*/  IMAD.MOV.U32 R2, RZ, RZ, R14 ;  /* 0x000000ffff027224 */ /* 0x000fe200078e000e */
[----:B------:R-:W-:Y:S06]  /*217f0*/  BRA `(.L_x_4804) ;  /* 0xffffffac00fc7947 */ /* 0x000fec000383ffff */
.L_x_4683:
[----:B0-----:R0:W1:Y:S02]  /*21800*/  SYNCS.PHASECHK.TRANS64.TRYWAIT P0, [R6+URZ+0x38840], R25 ;  /* 0x03884019060075a7 */ /* 0x001064000800017f */
[----:B-1----:R-:W-:Y:S05]  /*21810*/  @!P0 NANOSLEEP.SYNCS 0x989680 ;  /* 0x009896800000895d */ /* 0x002fea0003900000 */
[----:B------:R-:W1:Y:S02]  /*21820*/  @!P0 SYNCS.PHASECHK.TRANS64 P0, [R6+URZ+0x38840], R25 ;  /* 0x03884019060085a7 */ /* 0x000e64000800007f */
[----:B-1----:R-:W-:Y:S05]  /*21830*/  @!P0 BRA `(.L_x_4683) ;  /* 0xfffffffc00f08947 */ /* 0x002fea000383ffff */
[----:B------:R-:W-:Y:S05]  /*21840*/  BRA `(.L_x_4805) ;  /* 0xffffffb400887947 */ /* 0x000fea000383ffff */
.L_x_4684:
        /* <DEDUP_REMOVED lines=8> */
.L_x_4807:
[----:B------:R-:W-:Y:S05]  /*218d0*/  BSYNC B1 ;  /* 0x0000000000017941 */ /* 0x000fea0003800000 */
.L_x_4806:
        /* <DEDUP_REMOVED lines=9> */
.L_x_4808:
[----:B------:R-:W-:Y:S02]  /*21970*/  IMAD.MOV.U32 R13, RZ, RZ, R26 ;  /* 0x000000ffff0d7224 */ /* 0x000fe400078e001a */
[----:B------:R-:W-:Y:S02]  /*21980*/  IMAD.MOV.U32 R12, RZ, RZ, 0x1 ;  /* 0x00000001ff0c7424 */ /* 0x000fe400078e00ff */
[----:B------:R-:W-:-:S07]  /*21990*/  IMAD.MOV.U32 R2, RZ, RZ, R14 ;  /* 0x000000ffff027224 */ /* 0x000fce00078e000e */
[----:B------:R-:W-:Y:S05]  /*219a0*/  WARPSYNC.COLLECTIVE R15, `(.L_x_4809) ;  /* 0x000000000f087348 */ /* 0x000fea0003c00000 */
[----:B------:R0:W1:Y:S02]  /*219b0*/  SHFL.IDX P6, R14, R13, R12, R11 ;  /* 0x0000000c0d0e7389 */ /* 0x00006400000c000b */
[----:B01----:R-:W-:Y:S01]  /*219c0*/  ENDCOLLECTIVE ;  /* 0x000000000000791b */ /* 0x003fe20003800000 */
.L_x_4809:
        /* <DEDUP_REMOVED lines=11> */
.L_x_4810:
[----:B------:R-:W-:Y:S02]  /*21a80*/  IMAD.MOV.U32 R13, RZ, RZ, R26 ;  /* 0x000000ffff0d7224 */ /* 0x000fe400078e001a */
[----:B------:R-:W-:Y:S02]  /*21a90*/  IMAD.MOV.U32 R12, RZ, RZ, 0x2 ;  /* 0x00000002ff0c7424 */ /* 0x000fe400078e00ff */
[----:B------:R-:W-:-:S07]  /*21aa0*/  IMAD.MOV.U32 R2, RZ, RZ, R14 ;  /* 0x000000ffff027224 */ /* 0x000fce00078e000e */
[----:B------:R-:W-:Y:S05]  /*21ab0*/  WARPSYNC.COLLECTIVE R15, `(.L_x_4811) ;  /* 0x000000000f087348 */ /* 0x000fea0003c00000 */
[----:B------:R0:W1:Y:S02]  /*21ac0*/  SHFL.IDX P6, R14, R13, R12, R11 ;  /* 0x0000000c0d0e7389 */ /* 0x00006400000c000b */
[----:B01----:R-:W-:Y:S01]  /*21ad0*/  ENDCOLLECTIVE ;  /* 0x000000000000791b */ /* 0x003fe20003800000 */
.L_x_4811:
        /* <DEDUP_REMOVED lines=11> */
.L_x_4812:
[----:B------:R-:W-:Y:S02]  /*21b90*/  IMAD.MOV.U32 R13, RZ, RZ, R26 ;  /* 0x000000ffff0d7224 */ /* 0x000fe400078e001a */
[----:B------:R-:W-:Y:S02]  /*21ba0*/  IMAD.MOV.U32 R12, RZ, RZ, 0x3 ;  /* 0x00000003ff0c7424 */ /* 0x000fe400078e00ff */
[----:B------:R-:W-:-:S07]  /*21bb0*/  IMAD.MOV.U32 R2, RZ, RZ, R14 ;  /* 0x000000ffff027224 */ /* 0x000fce00078e000e */
[----:B------:R-:W-:Y:S05]  /*21bc0*/  WARPSYNC.COLLECTIVE R15, `(.L_x_4813) ;  /* 0x000000000f087348 */ /* 0x000fea0003c00000 */
[----:B------:R0:W1:Y:S02]  /*21bd0*/  SHFL.IDX P6, R14, R13, R12, R11 ;  /* 0x0000000c0d0e7389 */ /* 0x00006400000c000b */
[----:B01----:R-:W-:Y:S01]  /*21be0*/  ENDCOLLECTIVE ;  /* 0x000000000000791b */ /* 0x003fe20003800000 */
.L_x_4813:
        /* <DEDUP_REMOVED lines=11> */
.L_x_4814:
[----:B------:R-:W-:Y:S01]  /*21ca0*/  IMAD.MOV.U32 R2, RZ, RZ, R14 ;  /* 0x000000ffff027224 */ /* 0x000fe200078e000e */
[----:B------:R-:W-:Y:S06]  /*21cb0*/  BRA `(.L_x_4815) ;  /* 0xffffffb400107947 */ /* 0x000fec000383ffff */
.L_x_4689:
[----:B---3--:R3:W4:Y:S02]  /*21cc0*/  SYNCS.PHASECHK.TRANS64.TRYWAIT P0, [R6+URZ+0x38860], R25 ;  /* 0x03886019060075a7 */ /* 0x008724000800017f */
[----:B----4-:R-:W-:Y:S05]  /*21cd0*/  @!P0 NANOSLEEP.SYNCS 0x989680 ;  /* 0x009896800000895d */ /* 0x010fea0003900000 */
[----:B------:R-:W4:Y:S02]  /*21ce0*/  @!P0 SYNCS.PHASECHK.TRANS64 P0, [R6+URZ+0x38860], R25 ;  /* 0x03886019060085a7 */ /* 0x000f24000800007f */
[----:B----4-:R-:W-:Y:S05]  /*21cf0*/  @!P0 BRA `(.L_x_4689) ;  /* 0xfffffffc00f08947 */ /* 0x010fea000383ffff */
[----:B------:R-:W-:Y:S05]  /*21d00*/  BRA `(.L_x_4816) ;  /* 0xffffffb400607947 */ /* 0x000fea000383ffff */
.L_x_4690:
        /* <DEDUP_REMOVED lines=8> */
.L_x_4818:
[----:B------:R-:W-:Y:S05]  /*21d90*/  BSYNC B1 ;  /* 0x0000000000017941 */ /* 0x000fea0003800000 */
.L_x_4817:
        /* <DEDUP_REMOVED lines=13> */
.L_x_4819:
        /* <DEDUP_REMOVED lines=17> */
.L_x_4820:
        /* <DEDUP_REMOVED lines=16> */
.L_x_4821:
        /* <DEDUP_REMOVED lines=19> */
.L_x_4822:
        /* <DEDUP_REMOVED lines=14> */
.L_x_4823:
        /* <DEDUP_REMOVED lines=16> */
.L_x_4824:
        /* <DEDUP_REMOVED lines=14> */
.L_x_4825:
[----:B------:R-:W-:Y:S05]  /*22470*/  BRA `(.L_x_4826) ;  /* 0xffffffb000c47947 */ /* 0x000fea000383ffff */
.L_x_4698:
        /* <DEDUP_REMOVED lines=8> */
.L_x_4828:
[----:B------:R-:W-:Y:S05]  /*22500*/  BSYNC B0 ;  /* 0x0000000000007941 */ /* 0x000fea0003800000 */
.L_x_4827:
        /* <DEDUP_REMOVED lines=9> */
.L_x_4829:
        /* <DEDUP_REMOVED lines=24> */
.L_x_4830:
[----:B------:R-:W-:Y:S01]  /*22720*/  IMAD.MOV.U32 R12, RZ, RZ, 0x2 ;  /* 0x00000002ff0c7424 */ /* 0x000fe200078e00ff */
[----:B------:R-:W-:-:S05]  /*22730*/  SEL R14, R14, RZ, P1 ;  /* 0x000000ff0e0e7207 */ /* 0x000fca0000800000 */
[----:B------:R-:W-:-:S04]  /*22740*/  IMAD.IADD R5, R13, 0x1, R14 ;  /* 0x000000010d057824 */ /* 0x000fc800078e020e */
[----:B------:R-:W-:-:S07]  /*22750*/  IMAD.MOV.U32 R13, RZ, RZ, R5 ;  /* 0x000000ffff0d7224 */ /* 0x000fce00078e0005 */
[----:B------:R-:W-:Y:S05]  /*22760*/  WARPSYNC.COLLECTIVE R15, `(.L_x_4831) ;  /* 0x000000000f087348 */ /* 0x000fea0003c00000 */
[----:B------:R0:W1:Y:S02]  /*22770*/  SHFL.UP P6, R14, R13, R12, R11 ;  /* 0x0400000c0d0e7389 */ /* 0x00006400000c000b */
[----:B01----:R-:W-:Y:S01]  /*22780*/  ENDCOLLECTIVE ;  /* 0x000000000000791b */ /* 0x003fe20003800000 */
.L_x_4831:
[----:B------:R-:W-:Y:S01]  /*22790*/  IMAD.MOV.U32 R12, RZ, RZ, 0x4 ;  /* 0x00000004ff0c7424 */ /* 0x000fe200078e00ff */
[----:B------:R-:W-:-:S05]  /*227a0*/  SEL R2, R14, RZ, P2 ;  /* 0x000000ff0e027207 */ /* 0x000fca0001000000 */
[----:B------:R-:W-:-:S04]  /*227b0*/  IMAD.IADD R2, R5, 0x1, R2 ;  /* 0x0000000105027824 */ /* 0x000fc800078e0202 */
[----:B------:R-:W-:-:S07]  /*227c0*/  IMAD.MOV.U32 R13, RZ, RZ, R2 ;  /* 0x000000ffff0d7224 */ /* 0x000fce00078e0002 */
[----:B------:R-:W-:Y:S05]  /*227d0*/  WARPSYNC.COLLECTIVE R15, `(.L_x_4832) ;  /* 0x000000000f087348 */ /* 0x000fea0003c00000 */
[----:B------:R0:W1:Y:S02]  /*227e0*/  SHFL.UP P6, R14, R13, R12, R11 ;  /* 0x0400000c0d0e7389 */ /* 0x00006400000c000b */
[----:B01----:R-:W-:Y:S01]  /*227f0*/  ENDCOLLECTIVE ;  /* 0x000000000000791b */ /* 0x003fe20003800000 */
.L_x_4832:
[----:B------:R-:W-:Y:S01]  /*22800*/  IMAD.MOV.U32 R12, RZ, RZ, 0x8 ;  /* 0x00000008ff0c7424 */ /* 0x000fe200078e00ff */
[----:B------:R-:W-:-:S05]  /*22810*/  SEL R3, R14, RZ, P3 ;  /* 0x000000ff0e037207 */ /* 0x000fca0001800000 */
[----:B------:R-:W-:-:S04]  /*22820*/  IMAD.IADD R8, R2, 0x1, R3 ;  /* 0x0000000102087824 */ /* 0x000fc800078e0203 */
[----:B------:R-:W-:-:S07]  /*22830*/  IMAD.MOV.U32 R13, RZ, RZ, R8 ;  /* 0x000000ffff0d7224 */ /* 0x000fce00078e0008 */
[----:B------:R-:W-:Y:S05]  /*22840*/  WARPSYNC.COLLECTIVE R15, `(.L_x_4833) ;  /* 0x000000000f087348 */ /* 0x000fea0003c00000 */
[----:B------:R0:W1:Y:S02]  /*22850*/  SHFL.UP P6, R14, R13, R12, R11 ;  /* 0x0400000c0d0e7389 */ /* 0x00006400000c000b */
[----:B01----:R-:W-:Y:S01]  /*22860*/  ENDCOLLECTIVE ;  /* 0x000000000000791b */ /* 0x003fe20003800000 */
.L_x_4833:
[----:B------:R-:W-:Y:S01]  /*22870*/  IMAD.MOV.U32 R12, RZ, RZ, 0x10 ;  /* 0x00000010ff0c7424 */ /* 0x000fe200078e00ff */
[----:B------:R-:W-:-:S05]  /*22880*/  SEL R5, R14, RZ, P4 ;  /* 0x000000ff0e057207 */ /* 0x000fca0002000000 */
[----:B------:R-:W-:-:S04]  /*22890*/  IMAD.IADD R5, R8, 0x1, R5 ;  /* 0x0000000108057824 */ /* 0x000fc800078e0205 */
[----:B------:R-:W-:-:S07]  /*228a0*/  IMAD.MOV.U32 R13, RZ, RZ, R5 ;  /* 0x000000ffff0d7224 */ /* 0x000fce00078e0005 */
[----:B------:R-:W-:Y:S05]  /*228b0*/  WARPSYNC.COLLECTIVE R15, `(.L_x_4834) ;  /* 0x000000000f087348 */ /* 0x000fea0003c00000 */
[----:B------:R0:W1:Y:S02]  /*228c0*/  SHFL.UP P6, R14, R13, R12, R11 ;  /* 0x0400000c0d0e7389 */ /* 0x00006400000c000b */
[----:B01----:R-:W-:Y:S01]  /*228d0*/  ENDCOLLECTIVE ;  /* 0x000000000000791b */ /* 0x003fe20003800000 */
.L_x_4834:
        /* <DEDUP_REMOVED lines=8> */
.L_x_4835:
[----:B------:R-:W-:Y:S05]  /*22960*/  BRA `(.L_x_4836) ;  /* 0xffffffb4005c7947 */ /* 0x000fea000383ffff */
.L_x_4701:
[----:B------:R-:W-:Y:S01]  /*22970*/  BSSY B0, `(.L_x_4837) ;  /* 0x0000007000007945 */ /* 0x000fe20003800000 */
[----:B------:R-:W-:Y:S02]  /*22980*/  IMAD.MOV.U32 R12, RZ, RZ, 0x1 ;  /* 0x00000001ff0c7424 */ /* 0x000fe400078e00ff */
[----:B------:R-:W-:Y:S02]  /*22990*/  IMAD.MOV.U32 R11, RZ, RZ, RZ ;  /* 0x000000ffff0b7224 */ /* 0x000fe400078e00ff */
[----:B------:R-:W-:-:S07]  /*229a0*/  IMAD.MOV.U32 R15, RZ, RZ, -0x1 ;  /* 0xffffffffff0f7424 */ /* 0x000fce00078e00ff */
[----:B------:R-:W-:Y:S05]  /*229b0*/  WARPSYNC.COLLECTIVE R15, `(.L_x_4838) ;  /* 0x000000000f087348 */ /* 0x000fea0003c00000 */
[----:B------:R0:W1:Y:S02]  /*229c0*/  SHFL.UP P6, R14, R13, R12, R11 ;  /* 0x0400000c0d0e7389 */ /* 0x00006400000c000b */
[----:B01----:R-:W-:Y:S01]  /*229d0*/  ENDCOLLECTIVE ;  /* 0x000000000000791b */ /* 0x003fe20003800000 */
.L_x_4838:
[----:B------:R-:W-:Y:S05]  /*229e0*/  BSYNC B0 ;  /* 0x0000000000007941 */ /* 0x000fea0003800000 */
.L_x_4837:
        /* <DEDUP_REMOVED lines=8> */
.L_x_4839:
[----:B------:R-:W-:Y:S01]  /*22a70*/  IMAD.MOV.U32 R12, RZ, RZ, 0x4 ;  /* 0x00000004ff0c7424 */ /* 0x000fe200078e00ff */
[----:B------:R-:W-:-:S05]  /*22a80*/  SEL R2, R14, RZ, P2 ;  /* 0x000000ff0e027207 */ /* 0x000fca0001000000 */
[----:B------:R-:W-:-:S04]  /*22a90*/  IMAD.IADD R2, R13, 0x1, R2 ;  /* 0x000000010d027824 */ /* 0x000fc800078e0202 */
[----:B------:R-:W-:-:S07]  /*22aa0*/  IMAD.MOV.U32 R13, RZ, RZ, R2 ;  /* 0x000000ffff0d7224 */ /* 0x000fce00078e0002 */
[----:B------:R-:W-:Y:S05]  /*22ab0*/  WARPSYNC.COLLECTIVE R15, `(.L_x_4840) ;  /* 0x000000000f087348 */ /* 0x000fea0003c00000 */
[----:B------:R0:W1:Y:S02]  /*22ac0*/  SHFL.UP P6, R14, R13, R12, R11 ;  /* 0x0400000c0d0e7389 */ /* 0x00006400000c000b */
[----:B01----:R-:W-:Y:S01]  /*22ad0*/  ENDCOLLECTIVE ;  /* 0x000000000000791b */ /* 0x003fe20003800000 */
.L_x_4840:
[----:B------:R-:W-:Y:S01]  /*22ae0*/  IMAD.MOV.U32 R12, RZ, RZ, 0x8 ;  /* 0x00000008ff0c7424 */ /* 0x000fe200078e00ff */
[----:B------:R-:W-:-:S05]  /*22af0*/  SEL R3, R14, RZ, P3 ;  /* 0x000000ff0e037207 */ /* 0x000fca0001800000 */
[----:B------:R-:W-:-:S04]  /*22b00*/  IMAD.IADD R3, R2, 0x1, R3 ;  /* 0x0000000102037824 */ /* 0x000fc800078e0203 */
[----:B------:R-:W-:-:S07]  /*22b10*/  IMAD.MOV.U32 R13, RZ, RZ, R3 ;  /* 0x000000ffff0d7224 */ /* 0x000fce00078e0003 */
[----:B------:R-:W-:Y:S05]  /*22b20*/  WARPSYNC.COLLECTIVE R15, `(.L_x_4841) ;  /* 0x000000000f087348 */ /* 0x000fea0003c00000 */
[----:B------:R0:W1:Y:S02]  /*22b30*/  SHFL.UP P6, R14, R13, R12, R11 ;  /* 0x0400000c0d0e7389 */ /* 0x00006400000c000b */
[----:B01----:R-:W-:Y:S01]  /*22b40*/  ENDCOLLECTIVE ;  /* 0x000000000000791b */ /* 0x003fe20003800000 */
.L_x_4841:
[----:B------:R-:W-:Y:S01]  /*22b50*/  IMAD.MOV.U32 R12, RZ, RZ, 0x10 ;  /* 0x00000010ff0c7424 */ /* 0x000fe200078e00ff */
[----:B------:R-:W-:-:S05]  /*22b60*/  SEL R14, R14, RZ, P4 ;  /* 0x000000ff0e0e7207 */ /* 0x000fca0002000000 */
[----:B------:R-:W-:-:S04]  /*22b70*/  IMAD.IADD R5, R3, 0x1, R14 ;  /* 0x0000000103057824 */ /* 0x000fc800078e020e */
[----:B------:R-:W-:-:S07]  /*22b80*/  IMAD.MOV.U32 R13, RZ, RZ, R5 ;  /* 0x000000ffff0d7224 */ /* 0x000fce00078e0005 */
[----:B------:R-:W-:Y:S05]  /*22b90*/  WARPSYNC.COLLECTIVE R15, `(.L_x_4842) ;  /* 0x000000000f087348 */ /* 0x000fea0003c00000 */
[----:B------:R0:W1:Y:S02]  /*22ba0*/  SHFL.UP P6, R14, R13, R12, R11 ;  /* 0x0400000c0d0e7389 */ /* 0x00006400000c000b */
[----:B01----:R-:W-:Y:S01]  /*22bb0*/  ENDCOLLECTIVE ;  /* 0x000000000000791b */ /* 0x003fe20003800000 */
.L_x_4842:
        /* <DEDUP_REMOVED lines=8> */
.L_x_4843:
[----:B------:R-:W-:Y:S05]  /*22c40*/  BRA `(.L_x_4844) ;  /* 0xffffffb400487947 */ /* 0x000fea000383ffff */
.L_x_4703:
[----:B------:R-:W-:Y:S01]  /*22c50*/  BSSY B0, `(.L_x_4845) ;  /* 0x0000006000007945 */ /* 0x000fe20003800000 */
[----:B------:R-:W-:Y:S01]  /*22c60*/  PLOP3.LUT P6, PT, P6, PT, PT, 0x8, 0x0 ;  /* 0x000000000000781c */ /* 0x000fe200037ce170 */
[----:B------:R-:W-:-:S12]  /*22c70*/  IMAD.MOV.U32 R15, RZ, RZ, -0x1 ;  /* 0xffffffffff0f7424 */ /* 0x000fd800078e00ff */
[----:B0-----:R-:W-:Y:S05]  /*22c80*/  WARPSYNC.COLLECTIVE R15, `(.L_x_4846) ;  /* 0x000000000f087348 */ /* 0x001fea0003c00000 */
[----:B------:R-:W-:Y:S01]  /*22c90*/  VOTE.ANY R14, PT, P6 ;  /* 0x00000000000e7806 */ /* 0x000fe200030e0100 */
[----:B0-----:R-:W-:Y:S06]  /*22ca0*/  ENDCOLLECTIVE ;  /* 0x000000000000791b */ /* 0x001fec0003800000 */
.L_x_4846:
[----:B------:R-:W-:Y:S05]  /*22cb0*/  BSYNC B0 ;  /* 0x0000000000007941 */ /* 0x000fea0003800000 */
.L_x_4845:
        /* <DEDUP_REMOVED lines=9> */
.L_x_4847:
[----:B------:R-:W-:Y:S02]  /*22d50*/  IMAD.MOV.U32 R13, RZ, RZ, R4 ;  /* 0x000000ffff0d7224 */ /* 0x000fe400078e0004 */
[----:B------:R-:W-:-:S07]  /*22d60*/  IMAD.MOV.U32 R7, RZ, RZ, R14 ;  /* 0x000000ffff077224 */ /* 0x000fce00078e000e */
[----:B------:R-:W-:Y:S05]  /*22d70*/  WARPSYNC.COLLECTIVE R15, `(.L_x_4848) ;  /* 0x000000000f087348 */ /* 0x000fea0003c00000 */
[----:B------:R0:W1:Y:S02]  /*22d80*/  SHFL.IDX P6, R14, R13, R12, R11 ;  /* 0x0000000c0d0e7389 */ /* 0x00006400000c000b */
[----:B01----:R-:W-:Y:S01]  /*22d90*/  ENDCOLLECTIVE ;  /* 0x000000000000791b */ /* 0x003fe20003800000 */
.L_x_4848:
[----:B------:R-:W-:Y:S01]  /*22da0*/  IMAD.MOV.U32 R4, RZ, RZ, R14 ;  /* 0x000000ffff047224 */ /* 0x000fe200078e000e */
[----:B------:R-:W-:Y:S06]  /*22db0*/  BRA `(.L_x_4849) ;  /* 0xffffffb400287947 */ /* 0x000fec000383ffff */
.L_x_4705:
[----:B------:R-:W-:Y:S01]  /*22dc0*/  BSSY B0, `(.L_x_4850) ;  /* 0x0000007000007945 */ /* 0x000fe20003800000 */
[----:B------:R-:W-:Y:S02]  /*22dd0*/  IMAD.MOV.U32 R13, RZ, RZ, R3 ;  /* 0x000000ffff0d7224 */ /* 0x000fe400078e0003 */
[----:B------:R-:W-:Y:S02]  /*22de0*/  IMAD.MOV.U32 R11, RZ, RZ, 0x1f ;  /* 0x0000001fff0b7424 */ /* 0x000fe400078e00ff */
[----:B------:R-:W-:-:S07]  /*22df0*/  IMAD.MOV.U32 R15, RZ, RZ, -0x1 ;  /* 0xffffffffff0f7424 */ /* 0x000fce00078e00ff */
[----:B0123--:R-:W-:Y:S05]  /*22e00*/  WARPSYNC.COLLECTIVE R15, `(.L_x_4851) ;  /* 0x000000000f087348 */ /* 0x00ffea0003c00000 */
[----:B------:R4:W0:Y:S02]  /*22e10*/  SHFL.IDX P6, R14, R13, R12, R11 ;  /* 0x0000000c0d0e7389 */ /* 0x00082400000c000b */
[----:B01234-:R-:W-:Y:S01]  /*22e20*/  ENDCOLLECTIVE ;  /* 0x000000000000791b */ /* 0x01ffe20003800000 */
.L_x_4851:
[----:B------:R-:W-:Y:S05]  /*22e30*/  BSYNC B0 ;  /* 0x0000000000007941 */ /* 0x000fea0003800000 */
.L_x_4850:
[----:B------:R-:W-:Y:S01]  /*22e40*/  IMAD.MOV.U32 R24, RZ, RZ, R14 ;  /* 0x000000ffff187224 */ /* 0x000fe200078e000e */
[----:B------:R-:W-:Y:S06]  /*22e50*/  BRA `(.L_x_4704) ;  /* 0xffffffb400187947 */ /* 0x000fec000383ffff */
.L_x_4709:
[----:B-1----:R1:W4:Y:S02]  /*22e60*/  SYNCS.PHASECHK.TRANS64.TRYWAIT P0, [R7+URZ+0x38820], R0 ;  /* 0x03882000070075a7 */ /* 0x002324000800017f */
[----:B----4-:R-:W-:Y:S05]  /*22e70*/  @!P0 NANOSLEEP.SYNCS 0x989680 ;  /* 0x009896800000895d */ /* 0x010fea0003900000 */
[----:B------:R-:W4:Y:S02]  /*22e80*/  @!P0 SYNCS.PHASECHK.TRANS64 P0, [R7+URZ+0x38820], R0 ;  /* 0x03882000070085a7 */ /* 0x000f24000800007f */
[----:B----4-:R-:W-:Y:S05]  /*22e90*/  @!P0 BRA `(.L_x_4709) ;  /* 0xfffffffc00f08947 */ /* 0x010fea000383ffff */
[----:B------:R-:W-:Y:S05]  /*22ea0*/  BRA `(.L_x_4852) ;  /* 0xffffffb800707947 */ /* 0x000fea000383ffff */
.L_x_4710:
        /* <DEDUP_REMOVED lines=11> */
.L_x_4854:
[----:B------:R-:W-:Y:S05]  /*22f60*/  BSYNC B0 ;  /* 0x0000000000007941 */ /* 0x000fea0003800000 */
.L_x_4853:
[----:B------:R-:W-:Y:S05]  /*22f70*/  BRA `(.L_x_4855) ;  /* 0xffffffb800587947 */ /* 0x000fea000383ffff */
.L_x_4711:
[----:B------:R-:W-:Y:S01]  /*22f80*/  BSSY B0, `(.L_x_4856) ;  /* 0x0000006000007945 */ /* 0x000fe20003800000 */
[----:B------:R-:W-:-:S07]  /*22f90*/  IMAD.MOV.U32 R15, RZ, RZ, -0x1 ;  /* 0xffffffffff0f7424 */ /* 0x000fce00078e00ff */
[----:B0123--:R-:W-:Y:S05]  /*22fa0*/  WARPSYNC.COLLECTIVE R15, `(.L_x_4857) ;  /* 0x000000000f0c7348 */ /* 0x00ffea0003c00000 */
[----:B------:R-:W-:Y:S02]  /*22fb0*/  ELECT P6, UR62, PT ;  /* 0x00000000003e782f */ /* 0x000fe400038c0000 */
[----:B------:R-:W-:Y:S01]  /*22fc0*/  MOV R14, UR62 ;  /* 0x0000003e000e7c02 */ /* 0x000fe20008000f00 */
[----:B0123--:R-:W-:Y:S10]  /*22fd0*/  ENDCOLLECTIVE ;  /* 0x000000000000791b */ /* 0x00fff40003800000 */
.L_x_4857:
[----:B------:R-:W-:Y:S05]  /*22fe0*/  BSYNC B0 ;  /* 0x0000000000007941 */ /* 0x000fea0003800000 */
.L_x_4856:
[----:B------:R-:W-:Y:S05]  /*22ff0*/  BRA `(.L_x_4858) ;  /* 0xffffffb8004c7947 */ /* 0x000fea000383ffff */
.L_x_4713:
[----:B-1----:R1:W4:Y:S02]  /*23000*/  SYNCS.PHASECHK.TRANS64.TRYWAIT P1, [R5+URZ+0x38840], R0 ;  /* 0x03884000050075a7 */ /* 0x002324000802017f */
[----:B----4-:R-:W-:Y:S05]  /*23010*/  @!P1 NANOSLEEP.SYNCS 0x989680 ;  /* 0x009896800000995d */ /* 0x010fea0003900000 */
[----:B------:R-:W4:Y:S02]  /*23020*/  @!P1 SYNCS.PHASECHK.TRANS64 P1, [R5+URZ+0x38840], R0 ;  /* 0x03884000050095a7 */ /* 0x000f24000802007f */
[----:B----4-:R-:W-:Y:S05]  /*23030*/  @!P1 BRA `(.L_x_4713) ;  /* 0xfffffffc00f09947 */ /* 0x010fea000383ffff */
[----:B------:R-:W-:Y:S05]  /*23040*/  BRA `(.L_x_4859) ;  /* 0xffffffb8006c7947 */ /* 0x000fea000383ffff */
.L_x_4715:
[----:B----4-:R4:W0:Y:S02]  /*23050*/  SYNCS.PHASECHK.TRANS64.TRYWAIT P1, [R3+URZ+0x38840], R2 ;  /* 0x03884002030075a7 */ /* 0x010824000802017f */
[----:B0-----:R-:W-:Y:S05]  /*23060*/  @!P1 NANOSLEEP.SYNCS 0x989680 ;  /* 0x009896800000995d */ /* 0x001fea0003900000 */
[----:B------:R-:W0:Y:S02]  /*23070*/  @!P1 SYNCS.PHASECHK.TRANS64 P1, [R3+URZ+0x38840], R2 ;  /* 0x03884002030095a7 */ /* 0x000e24000802007f */
[----:B0-----:R-:W-:Y:S05]  /*23080*/  @!P1 BRA `(.L_x_4715) ;  /* 0xfffffffc00f09947 */ /* 0x001fea000383ffff */
[----:B------:R-:W-:Y:S05]  /*23090*/  BRA `(.L_x_4860) ;  /* 0xffffffb800787947 */ /* 0x000fea000383ffff */
.L_x_4717:
[----:B------:R0:W0:Y:S02]  /*230a0*/  SYNCS.PHASECHK.TRANS64.TRYWAIT P1, [R5+URZ+0x38860], R0 ;  /* 0x03886000050075a7 */ /* 0x000024000802017f */
[----:B0-----:R-:W-:Y:S05]  /*230b0*/  @!P1 NANOSLEEP.SYNCS 0x989680 ;  /* 0x009896800000995d */ /* 0x001fea0003900000 */
[----:B------:R-:W0:Y:S02]  /*230c0*/  @!P1 SYNCS.PHASECHK.TRANS64 P1, [R5+URZ+0x38860], R0 ;  /* 0x03886000050095a7 */ /* 0x000e24000802007f */
[----:B0-----:R-:W-:Y:S05]  /*230d0*/  @!P1 BRA `(.L_x_4717) ;  /* 0xfffffffc00f09947 */ /* 0x001fea000383ffff */
[----:B------:R-:W-:Y:S05]  /*230e0*/  BRA `(.L_x_4861) ;  /* 0xffffffb800747947 */ /* 0x000fea000383ffff */
.L_x_4862:
        /* <DEDUP_REMOVED lines=9> */
.L_x_15747:


//--------------------- .text._ZN7cutlass13device_kernelIN5flash11enable_sm90INS1_16FlashAttnFwdSm90INS1_25CollectiveMainloopFwdSm90ILi2EN4cute5tupleIJNS5_1CILi1EEES8_S8_EEENS6_IJNS7_ILi64EEESA_SA_EEELi512ENS_10bfloat16_tEfNS_4arch4Sm90ELb0ELb1ELb1ELb0ELb1ELb0ELb0ELb0ELb0ELb1ELb1ELb0EEENS1_21CollectiveEpilogueFwdINS6_IJSA_NS7_ILi512EEESA_EEES9_SC_SE_Li256ELb0ELb1ELb1ELb0EEENS1_19SingleTileSchedulerILb0ELb1ELb1ELi64EEEEEEEEEvNT_6ParamsE --------------------------
	.section	.text._ZN7cutlass13device_kernelIN5flash11enable_sm90INS1_16FlashAttnFwdSm90INS1_25CollectiveMainloopFwdSm90ILi2EN4cute5tupleIJNS5_1CILi1EEES8_S8_EEENS6_IJNS7_ILi64EEESA_SA_EEELi512ENS_10bfloat16_tEfNS_4arch4Sm90ELb0ELb1ELb1ELb0ELb1ELb0ELb0ELb0ELb0ELb1ELb1ELb0EEENS1_21CollectiveEpilogueFwdINS6_IJSA_NS7_ILi512EEESA_EEES9_SC_SE_Li256ELb0ELb1ELb1ELb0EEENS1_19SingleTileSchedulerILb0ELb1ELb1ELi64EEEEEEEEEvNT_6ParamsE,"ax",@progbits
	.align	128
.text._ZN7cutlass13device_kernelIN5flash11enable_sm90INS1_16FlashAttnFwdSm90INS1_25CollectiveMainloopFwdSm90ILi2EN4cute5tupleIJNS5_1CILi1EEES8_S8_EEENS6_IJNS7_ILi64EEESA_SA_EEELi512ENS_10bfloat16_tEfNS_4arch4Sm90ELb0ELb1ELb1ELb0ELb1ELb0ELb0ELb0ELb0ELb1ELb1ELb0EEENS1_21CollectiveEpilogueFwdINS6_IJSA_NS7_ILi512EEESA_EEES9_SC_SE_Li256ELb0ELb1ELb1ELb0EEENS1_19SingleTileSchedulerILb0ELb1ELb1ELi64EEEEEEEEEvNT_6ParamsE:
        .type           _ZN7cutlass13device_kernelIN5flash11enable_sm90INS1_16FlashAttnFwdSm90INS1_25CollectiveMainloopFwdSm90ILi2EN4cute5tupleIJNS5_1CILi1EEES8_S8_EEENS6_IJNS7_ILi64EEESA_SA_EEELi512ENS_10bfloat16_tEfNS_4arch4Sm90ELb0ELb1ELb1ELb0ELb1ELb0ELb0ELb0ELb0ELb1ELb1ELb0EEENS1_21CollectiveEpilogueFwdINS6_IJSA_NS7_ILi512EEESA_EEES9_SC_SE_Li256ELb0ELb1ELb1ELb0EEENS1_19SingleTileSchedulerILb0ELb1ELb1ELi64EEEEEEEEEvNT_6ParamsE,@function
        .size           _ZN7cutlass13device_kernelIN5flash11enable_sm90INS1_16FlashAttnFwdSm90INS1_25CollectiveMainloopFwdSm90ILi2EN4cute5tupleIJNS5_1CILi1EEES8_S8_EEENS6_IJNS7_ILi64EEESA_SA_EEELi512ENS_10bfloat16_tEfNS_4arch4Sm90ELb0ELb1ELb1ELb0ELb1ELb0ELb0ELb0ELb0ELb1ELb1ELb0EEENS1_21CollectiveEpilogueFwdINS6_IJSA_NS7_ILi512EEESA_EEES9_SC_SE_Li256ELb0ELb1ELb1ELb0EEENS1_19SingleTileSchedulerILb0ELb1ELb1ELi64EEEEEEEEEvNT_6ParamsE,(.L_x_15748 - _ZN7cutlass13device_kernelIN5flash11enable_sm90INS1_16FlashAttnFwdSm90INS1_25CollectiveMainloopFwdSm90ILi2EN4cute5tupleIJNS5_1CILi1EEES8_S8_EEENS6_IJNS7_ILi64EEESA_SA_EEELi512ENS_10bfloat16_tEfNS_4arch4Sm90ELb0ELb1ELb1ELb0ELb1ELb0ELb0ELb0ELb0ELb1ELb1ELb0EEENS1_21CollectiveEpilogueFwdINS6_IJSA_NS7_ILi512EEESA_EEES9_SC_SE_Li256ELb0ELb1ELb1ELb0EEENS1_19SingleTileSchedulerILb0ELb1ELb1ELi64EEEEEEEEEvNT_6ParamsE)
        .other          _ZN7cutlass13device_kernelIN5flash11enable_sm90INS1_16FlashAttnFwdSm90INS1_25CollectiveMainloopFwdSm90ILi2EN4cute5tupleIJNS5_1CILi1EEES8_S8_EEENS6_IJNS7_ILi64EEESA_SA_EEELi512ENS_10bfloat16_tEfNS_4arch4Sm90ELb0ELb1ELb1ELb0ELb1ELb0ELb0ELb0ELb0ELb1ELb1ELb0EEENS1_21CollectiveEpilogueFwdINS6_IJSA_NS7_ILi512EEESA_EEES9_SC_SE_Li256ELb0ELb1ELb1ELb0EEENS1_19SingleTileSchedulerILb0ELb1ELb1ELi64EEEEEEEEEvNT_6ParamsE,@"STO_CUDA_ENTRY STV_DEFAULT"
_ZN7cutlass13device_kernelIN5flash11enable_sm90INS1_16FlashAttnFwdSm90INS1_25CollectiveMainloopFwdSm90ILi2EN4cute5tupleIJNS5_1CILi1EEES8_S8_EEENS6_IJNS7_ILi64EEESA_SA_EEELi512ENS_10bfloat16_tEfNS_4arch4Sm90ELb0ELb1ELb1ELb0ELb1ELb0ELb0ELb0ELb0ELb1ELb1ELb0EEENS1_21CollectiveEpilogueFwdINS6_IJSA_NS7_ILi512EEESA_EEES9_SC_SE_Li256ELb0ELb1ELb1ELb0EEENS1_19SingleTileSchedulerILb0ELb1ELb1ELi64EEEEEEEEEvNT_6ParamsE:
        /* <DEDUP_REMOVED lines=40> */
.L_x_4863:
        /* <DEDUP_REMOVED lines=22> */
.L_x_4864:
        /* <DEDUP_REMOVED lines=18> */
.L_x_4865:
        /* <DEDUP_REMOVED lines=22> */
.L_x_4866:
        /* <DEDUP_REMOVED lines=23> */
.L_x_4867:
        /* <DEDUP_REMOVED lines=9> */
.L_x_4870:
[----:B------:R-:W-:-:S08]  /*0860*/  NOP ;  /* 0x0000000000007918 */ /* 0x000fd00000000000 */
[----:B------:R-:W0:Y:S02]  /*0870*/  USETMAXREG.TRY_ALLOC.CTAPOOL UP0, 0xe8 ;  /* 0x000000e8000079c8 */ /* 0x000e240008000600 */
[----:B0-----:R-:W-:-:S13]  /*0880*/  PLOP3.LUT P0, PT, PT, PT, UP0, 0x80, 0x0 ;  /* 0x000000000000781c */ /* 0x001fda0003f0f008 */
[----:B------:R-:W-:Y:S05]  /*0890*/  @!P0 BRA `(.L_x_4870) ;  /* 0xfffffffc00f08947 */ /* 0x000fea000383ffff */
[----:B------:R-:W0:Y:S01]  /*08a0*/  LDC R2, c[0x0][0xc50] ;  /* 0x00031400ff027b82 */ /* 0x000e220000000800 */
[----:B------:R-:W-:-:S04]  /*08b0*/  LOP3.LUT R0, R30, 0xffffff80, RZ, 0xc0, !PT ;  /* 0xffffff801e007812 */ /* 0x000fc800078ec0ff */
[----:B------:R-:W-:-:S03]  /*08c0*/  ISETP.NE.AND P0, PT, R0, 0x80, PT ;  /* 0x000000800000780c */ /* 0x000fc60003f05270 */
[----:B------:R-:W1:Y:S08]  /*08d0*/  S2UR UR4, SR_CTAID.Y ;  /* 0x00000000000479c3 */ /* 0x000e700000002600 */
[----:B------:R-:W2:Y:S08]  /*08e0*/  S2UR UR5, SR_CTAID.Z ;  /* 0x00000000000579c3 */ /* 0x000eb00000002700 */
[----:B------:R-:W-:Y:S06]  /*08f0*/  @!P0 BAR.ARV 0x8, 0x100 ;  /* 0x0204000000008b1d */ /* 0x000fec0000002000 */
[----:B0-----:R-:W-:-:S02]  /*0900*/  ISETP.NE.AND P1, PT, R2, 0x1, PT ;  /* 0x000000010200780c */ /* 0x001fc40003f25270 */
[----:B------:R-:W-:Y:S01]  /*0910*/  ISETP.GE.U32.AND P0, PT, R30, 0x100, PT ;  /* 0x000001001e00780c */ /* 0x000fe20003f06070 */
[----:B-1----:R-:W-:-:S10]  /*0920*/  IMAD.U32 R18, RZ, RZ, UR4 ;  /* 0x00000004ff127e24 */ /* 0x002fd4000f8e00ff */
[----:B------:R-:W0:Y:S08]  /*0930*/  @P1 LDC R0, c[0x0][0xc54] ;  /* 0x00031500ff001b82 */ /* 0x000e300000000800 */
[----:B------:R-:W-:Y:S08]  /*0940*/  @P0 BAR.ARV 0xf, 0x100 ;  /* 0x03c4000000000b1d */ /* 0x000ff00000002000 */
[----:B------:R-:W1:Y:S01]  /*0950*/  @P1 LDC R3, c[0x0][0xc58] ;  /* 0x00031600ff031b82 */ /* 0x000e620000000800 */
[----:B--2---:R-:W-:Y:S01]  /*0960*/  ISETP.LE.AND P0, PT, RZ, UR5, PT ;  /* 0x00000005ff007c0c */ /* 0x004fe2000bf03270 */
[----:B0-----:R-:W-:-:S05]  /*0970*/  @P1 IMAD.HI.U32 R0, R0, UR4, RZ ;  /* 0x0000000400001c27 */ /* 0x001fca000f8e00ff */
[----:B-1----:R-:W-:-:S05]  /*0980*/  @P1 SHF.R.U32.HI R18, RZ, R3, R0 ;  /* 0x00000003ff121219 */ /* 0x002fca0000011600 */
[----:B------:R-:W-:-:S04]  /*0990*/  IMAD.MOV R3, RZ, RZ, -R18 ;  /* 0x000000ffff037224 */ /* 0x000fc800078e0a12 */
[----:B------:R-:W-:Y:S01]  /*09a0*/  IMAD R8, R2, R3, UR4 ;  /* 0x0000000402087e24 */ /* 0x000fe2000f8e0203 */
[----:B------:R-:W-:Y:S06]  /*09b0*/  @!P0 BRA `(.L_x_4871) ;  /* 0x0000013800148947 */ /* 0x000fec0003800000 */
[----:B------:R-:W0:Y:S01]  /*09c0*/  S2R R152, SR_CTAID.X ;  /* 0x0000000000987919 */ /* 0x000e220000002500 */
[----:B------:R-:W-:Y:S01]  /*09d0*/  ULDC.64 UR4, c[0x0][0x418] ;  /* 0x0001060000047ab9 */ /* 0x000fe20000000a00 */
[----:B------:R-:W-:Y:S01]  /*09e0*/  ULDC UR41, c[0x0][0x424] ;  /* 0x0001090000297ab9 */ /* 0x000fe20000000800 */
[----:B------:R-:W-:Y:S01]  /*09f0*/  UISETP.NE.U32.AND UP0, UPT, UR4, URZ, UPT ;  /* 0x0000003f0400728c */ /* 0x000fe2000bf05070 */
[----:B------:R-:W1:Y:S01]  /*0a00*/  S2UR UR42, SR_CgaCtaId ;  /* 0x00000000002a79c3 */ /* 0x000e620000008800 */
[----:B------:R-:W-:Y:S01]  /*0a10*/  ULDC UR6, c[0x0][0x2f0] ;  /* 0x0000bc0000067ab9 */ /* 0x000fe20000000800 */
[----:B------:R-:W-:Y:S01]  /*0a20*/  VIADD R22, R30, 0xffffff80 ;  /* 0xffffff801e167836 */ /* 0x000fe20000000000 */
[----:B------:R-:W-:-:S04]  /*0a30*/  UISETP.NE.AND.EX UP0, UPT, UR5, URZ, UPT, UP0 ;  /* 0x0000003f0500728c */ /* 0x000fc8000bf05300 */
[----:B------:R-:W-:Y:S02]  /*0a40*/  USEL UR41, UR41, 0x1, UP0 ;  /* 0x0000000129297887 */ /* 0x000fe40008000000 */
[----:B------:R-:W-:Y:S02]  /*0a50*/  UISETP.NE.AND UP0, UPT, UR9, 0x1, UPT ;  /* 0x000000010900788c */ /* 0x000fe4000bf05270 */
[----:B------:R-:W-:-:S04]  /*0a60*/  UIMAD UR4, UR41, UR6, 0x3f ;  /* 0x0000003f290474a4 */ /* 0x000fc8000f8e0206 */
[----:B------:R-:W-:Y:S01]  /*0a70*/  PLOP3.LUT P0, PT, PT, PT, UP0, 0x80, 0x0 ;  /* 0x000000000000781c */ /* 0x000fe20003f0f008 */
[----:B------:R-:W-:-:S04]  /*0a80*/  USHF.R.S32.HI UR5, URZ, 0x1f, UR4 ;  /* 0x0000001f3f057899 */ /* 0x000fc80008011404 */
[----:B------:R-:W-:-:S04]  /*0a90*/  ULEA.HI UR5, UR5, UR4, URZ, 0x6 ;  /* 0x0000000405057291 */ /* 0x000fc8000f8f303f */
[----:B------:R-:W-:Y:S01]  /*0aa0*/  USHF.R.S32.HI UR5, URZ, 0x6, UR5 ;  /* 0x000000063f057899 */ /* 0x000fe20008011405 */
[----:B0-----:R-:W-:-:S03]  /*0ab0*/  SHF.L.U32 R152, R152, 0x6, RZ ;  /* 0x0000000698987819 */ /* 0x001fc600000006ff */
[----:B-1----:R-:W-:Y:S08]  /*0ac0*/  @!P0 BRA `(.L_x_4872) ;  /* 0x0000002000f48947 */ /* 0x002ff00003800000 */
[----:B------:R-:W0:Y:S01]  /*0ad0*/  LDC R0, c[0x0][0x448] ;  /* 0x00011200ff007b82 */ /* 0x000e220000000800 */
[----:B------:R-:W-:Y:S02]  /*0ae0*/  ULDC UR7, c[0x0][0x288] ;  /* 0x0000a20000077ab9 */ /* 0x000fe40000000800 */
[----:B------:R-:W-:-:S04]  /*0af0*/  UIADD3 UR4, -UR7, 0x1, URZ ;  /* 0x0000000107047890 */ /* 0x000fc8000fffe13f */
[----:B------:R-:W-:Y:S01]  /*0b00*/  UIMAD UR4, UR41, UR6, UR4 ;  /* 0x00000006290472a4 */ /* 0x000fe2000f8e0204 */
[----:B------:R-:W1:Y:S01]  /*0b10*/  LDC.64 R6, c[0x0][0x9e0] ;  /* 0x00027800ff067b82 */ /* 0x000e620000000a00 */
[----:B0-----:R-:W-:Y:S01]  /*0b20*/  ISETP.NE.AND P1, PT, R0, 0x1, PT ;  /* 0x000000010000780c */ /* 0x001fe20003f25270 */
[----:B------:R-:W-:Y:S01]  /*0b30*/  VIADD R0, R152, 0x3f ;  /* 0x0000003f98007836 */ /* 0x000fe20000000000 */
[----:B-1----:R-:W-:-:S11]  /*0b40*/  ISETP.GE.AND P2, PT, R7, 0x1, PT ;  /* 0x000000010700780c */ /* 0x002fd60003f46270 */
[----:B------:R-:W0:Y:S08]  /*0b50*/  @P1 LDC R3, c[0x0][0x44c] ;  /* 0x00011300ff031b82 */ /* 0x000e300000000800 */
[----:B------:R-:W1:Y:S01]  /*0b60*/  @P1 LDC R5, c[0x0][0x450] ;  /* 0x00011400ff051b82 */ /* 0x000e620000000800 */
[----:B0-----:R-:W-:-:S05]  /*0b70*/  @P1 IMAD.HI.U32 R2, R0, R3, RZ ;  /* 0x0000000300021227 */ /* 0x001fca00078e00ff */
[----:B-1----:R-:W-:-:S05]  /*0b80*/  @P1 SHF.R.U32.HI R0, RZ, R5, R2 ;  /* 0x00000005ff001219 */ /* 0x002fca0000011602 */
[----:B------:R-:W-:-:S04]  /*0b90*/  VIADD R3, R0, UR4 ;  /* 0x0000000400037c36 */ /* 0x000fc80008000000 */
[----:B------:R-:W-:Y:S01]  /*0ba0*/  IMAD.IADD R0, R3, 0x1, R6 ;  /* 0x0000000103007824 */ /* 0x000fe200078e0206 */
[----:B------:R-:W-:Y:S06]  /*0bb0*/  @!P2 BRA `(.L_x_4873) ;  /* 0x000000000040a947 */ /* 0x000fec0003800000 */
[C---:B------:R-:W-:Y:S02]  /*0bc0*/  ISETP.GT.AND P0, PT, R3.reuse, RZ, PT ;  /* 0x000000ff0300720c */ /* 0x040fe40003f04270 */
[----:B------:R-:W-:-:S11]  /*0bd0*/  IADD3 R2, R3, -0x1, RZ ;  /* 0xffffffff03027810 */ /* 0x000fd60007ffe0ff */
        /* <DEDUP_REMOVED lines=8> */
.L_x_4874:
[----:B------:R-:W-:-:S13]  /*0c60*/  ISETP.NE.AND P0, PT, R7, 0x1, PT ;  /* 0x000000010700780c */ /* 0x000fda0003f05270 */
[----:B------:R-:W0:Y:S02]  /*0c70*/  @P0 LDC.64 R4, c[0x0][0x9e8] ;  /* 0x00027a00ff040b82 */ /* 0x000e240000000a00 */
[----:B0-----:R-:W-:-:S05]  /*0c80*/  @P0 IMAD.HI.U32 R4, R2, R4, RZ ;  /* 0x0000000402040227 */ /* 0x001fca00078e00ff */
[----:B------:R-:W-:-:S07]  /*0c90*/  @P0 SHF.R.U32.HI R2, RZ, R5, R4 ;  /* 0x00000005ff020219 */ /* 0x000fce0000011604 */
.L_x_4875:
[----:B------:R-:W-:-:S05]  /*0ca0*/  IMAD R3, R2, R7, R7 ;  /* 0x0000000702037224 */ /* 0x000fca00078e0207 */
[----:B------:R-:W-:-:S07]  /*0cb0*/  VIMNMX R0, R0, R3, PT ;  /* 0x0000000300007248 */ /* 0x000fce0003fe0100 */
.L_x_4873:
[----:B------:R-:W0:Y:S01]  /*0cc0*/  @P1 LDC R5, c[0x0][0x44c] ;  /* 0x00011300ff051b82 */ /* 0x000e220000000800 */
[----:B------:R-:W-:Y:S01]  /*0cd0*/  VIADD R0, R0, 0x3f ;  /* 0x0000003f00007836 */ /* 0x000fe20000000000 */
[----:B------:R-:W-:Y:S01]  /*0ce0*/  UIMAD UR41, UR41, UR6, -UR7 ;  /* 0x00000006292972a4 */ /* 0x000fe2000f8e0a07 */
[----:B------:R-:W-:-:S03]  /*0cf0*/  ULDC UR4, c[0x0][0x9dc] ;  /* 0x0002770000047ab9 */ /* 0x000fc60000000800 */
[----:B------:R-:W-:Y:S02]  /*0d00*/  SHF.R.S32.HI R3, RZ, 0x1f, R0 ;  /* 0x0000001fff037819 */ /* 0x000fe40000011400 */
[----:B------:R-:W1:Y:S02]  /*0d10*/  @P1 LDC R9, c[0x0][0x450] ;  /* 0x00011400ff091b82 */ /* 0x000e640000000800 */
[----:B------:R-:W-:-:S04]  /*0d20*/  LEA.HI R3, R3, R0, RZ, 0x6 ;  /* 0x0000000003037211 */ /* 0x000fc800078f30ff */
[----:B------:R-:W-:-:S04]  /*0d30*/  SHF.R.S32.HI R3, RZ, 0x6, R3 ;  /* 0x00000006ff037819 */ /* 0x000fc80000011403 */
[----:B------:R-:W-:Y:S01]  /*0d40*/  VIMNMX R11, R3, UR5, PT ;  /* 0x00000005030b7c48 */ /* 0x000fe2000bfe0100 */
[----:B0-----:R-:W-:-:S05]  /*0d50*/  @P1 IMAD.HI.U32 R2, R152, R5, RZ ;  /* 0x0000000598021227 */ /* 0x001fca00078e00ff */
[----:B-1----:R-:W-:-:S05]  /*0d60*/  @P1 SHF.R.U32.HI R152, RZ, R9, R2 ;  /* 0x00000009ff981219 */ /* 0x002fca0000011602 */
[----:B------:R-:W-:-:S05]  /*0d70*/  VIADD R152, R152, UR41 ;  /* 0x0000002998987c36 */ /* 0x000fca0008000000 */
[----:B------:R-:W-:Y:S01]  /*0d80*/  IADD3 R0, R152, -UR4, RZ ;  /* 0x8000000498007c10 */ /* 0x000fe2000fffe0ff */
        /* <DEDUP_REMOVED lines=10> */
.L_x_4877:
[----:B------:R-:W-:-:S13]  /*0e30*/  ISETP.NE.AND P0, PT, R7, 0x1, PT ;  /* 0x000000010700780c */ /* 0x000fda0003f05270 */
[----:B------:R-:W0:Y:S02]  /*0e40*/  @P0 LDC.64 R2, c[0x0][0x9e8] ;  /* 0x00027a00ff020b82 */ /* 0x000e240000000a00 */
[----:B0-----:R-:W-:-:S05]  /*0e50*/  @P0 IMAD.HI.U32 R2, R152, R2, RZ ;  /* 0x0000000298020227 */ /* 0x001fca00078e00ff */
[----:B------:R-:W-:-:S07]  /*0e60*/  @P0 SHF.R.U32.HI R152, RZ, R3, R2 ;  /* 0x00000003ff980219 */ /* 0x000fce0000011602 */
.L_x_4878:
[----:B------:R-:W-:-:S05]  /*0e70*/  IMAD R3, R152, R7, RZ ;  /* 0x0000000798037224 */ /* 0x000fca00078e02ff */
[----:B------:R-:W-:-:S07]  /*0e80*/  VIMNMX R0, R0, R3, !PT ;  /* 0x0000000300007248 */ /* 0x000fce0007fe0100 */
.L_x_4876:
[----:B------:R-:W-:Y:S01]  /*0e90*/  SHF.R.S32.HI R3, RZ, 0x1f, R0 ;  /* 0x0000001fff037819 */ /* 0x000fe20000011400 */
[----:B------:R-:W-:Y:S01]  /*0ea0*/  IMAD.MOV.U32 R4, RZ, RZ, RZ ;  /* 0x000000ffff047224 */ /* 0x000fe200078e00ff */
[----:B------:R-:W-:Y:S02]  /*0eb0*/  LOP3.LUT R7, R8, 0xffff, RZ, 0xc0, !PT ;  /* 0x0000ffff08077812 */ /* 0x000fe400078ec0ff */
[----:B------:R-:W-:Y:S02]  /*0ec0*/  LEA.HI R3, R3, R0, RZ, 0x6 ;  /* 0x0000000003037211 */ /* 0x000fe400078f30ff */
[----:B------:R-:W-:Y:S02]  /*0ed0*/  SHF.R.U32.HI R0, RZ, 0x10, R8 ;  /* 0x00000010ff007819 */ /* 0x000fe40000011608 */
[----:B------:R-:W-:Y:S02]  /*0ee0*/  SHF.R.S32.HI R3, RZ, 0x6, R3 ;  /* 0x00000006ff037819 */ /* 0x000fe40000011403 */
[----:B------:R-:W-:-:S02]  /*0ef0*/  ISETP.NE.AND P0, PT, R0, RZ, PT ;  /* 0x000000ff0000720c */ /* 0x000fc40003f05270 */
[----:B------:R-:W-:-:S04]  /*0f00*/  VIMNMX R10, RZ, R3, !PT ;  /* 0x00000003ff0a7248 */ /* 0x000fc80007fe0100 */
[----:B------:R-:W-:-:S07]  /*0f10*/  ISETP.GT.AND P1, PT, R11, R10, PT ;  /* 0x0000000a0b00720c */ /* 0x000fce0003f24270 */
[----:B------:R-:W0:Y:S06]  /*0f20*/  @!P0 LDC R0, c[0x0][0x9f0] ;  /* 0x00027c00ff008b82 */ /* 0x000e2c0000000800 */
[----:B------:R-:W-:Y:S05]  /*0f30*/  @!P1 BRA `(.L_x_4879) ;  /* 0x0000000000709947 */ /* 0x000fea0003800000 */
[----:B0-----:R-:W-:Y:S02]  /*0f40*/  IABS R6, R0 ;  /* 0x0000000000067213 */ /* 0x001fe40000000000 */
[----:B------:R-:W-:Y:S02]  /*0f50*/  IADD3 R2, R0, -0x1, R11 ;  /* 0xffffffff00027810 */ /* 0x000fe40007ffe00b */
[----:B------:R-:W0:Y:S02]  /*0f60*/  I2F.RP R4, R6 ;  /* 0x0000000600047306 */ /* 0x000e240000209400 */
[----:B------:R-:W-:Y:S02]  /*0f70*/  IADD3 R5, -R10, R2, RZ ;  /* 0x000000020a057210 */ /* 0x000fe40007ffe1ff */
[----:B------:R-:W-:Y:S02]  /*0f80*/  IABS R2, R0 ;  /* 0x0000000000027213 */ /* 0x000fe40000000000 */
[----:B------:R-:W-:-:S02]  /*0f90*/  IABS R8, R5 ;  /* 0x0000000500087213 */ /* 0x000fc40000000000 */
        /* <DEDUP_REMOVED lines=22> */
.L_x_4879:
[-C--:B------:R-:W-:Y:S01]  /*1100*/  IMAD R3, R7, R4.reuse, R10 ;  /* 0x0000000407037224 */ /* 0x080fe200078e020a */
[----:B------:R-:W-:Y:S02]  /*1110*/  PLOP3.LUT P0, PT, PT, PT, PT, 0x80, 0x0 ;  /* 0x000000000000781c */ /* 0x000fe40003f0f070 */
[----:B------:R-:W-:Y:S02]  /*1120*/  CS2R R150, SRZ ;  /* 0x0000000000967805 */ /* 0x000fe4000001ff00 */
[----:B------:R-:W-:Y:S02]  /*1130*/  MOV R2, RZ ;  /* 0x000000ff00027202 */ /* 0x000fe40000000f00 */
[----:B------:R-:W-:Y:S02]  /*1140*/  CS2R R148, SRZ ;  /* 0x0000000000947805 */ /* 0x000fe4000001ff00 */
[----:B0-----:R-:W-:Y:S01]  /*1150*/  VIADDMNMX R0, R3, R4, R11, PT ;  /* 0x0000000403007246 */ /* 0x001fe2000380010b */
[----:B------:R-:W-:Y:S01]  /*1160*/  IMAD.MOV.U32 R4, RZ, RZ, RZ ;  /* 0x000000ffff047224 */ /* 0x000fe200078e00ff */
[----:B------:R-:W-:-:S02]  /*1170*/  CS2R R146, SRZ ;  /* 0x0000000000927805 */ /* 0x000fc4000001ff00 */
[----:B------:R-:W-:Y:S02]  /*1180*/  CS2R R144, SRZ ;  /* 0x0000000000907805 */ /* 0x000fe4000001ff00 */
[----:B------:R-:W-:Y:S02]  /*1190*/  ISETP.GT.AND P1, PT, R0, R3, PT ;  /* 0x000000030000720c */ /* 0x000fe40003f24270 */
        /* <DEDUP_REMOVED lines=77> */
[----:B------:R-:W-:Y:S01]  /*1670*/  ULEA.HI UR5, UR4, UR4, URZ, 0x1 ;  /* 0x0000000404057291 */ /* 0x000fe2000f8f083f */
[----:B------:R-:W-:-:S03]  /*1680*/  IADD3 R7, R2, -R7, RZ ;  /* 0x8000000702077210 */ /* 0x000fc60007ffe0ff */
[----:B------:R-:W-:Y:S02]  /*1690*/  ULOP3.LUT UR6, UR5, 0x1fffe, URZ, 0xc0, !UPT ;  /* 0x0001fffe05067892 */ /* 0x000fe4000f8ec03f */
[----:B------:R-:W-:Y:S01]  /*16a0*/  ULEA UR5, UR42, UR7, 0x18 ;  /* 0x000000072a057291 */ /* 0x000fe2000f8ec03f */
[----:B------:R-:W-:Y:S01]  /*16b0*/  IMAD R4, R4, 0x10, R7 ;  /* 0x0000001004047824 */ /* 0x000fe200078e0207 */
[----:B------:R-:W-:Y:S02]  /*16c0*/  UIADD3 UR6, UR4, -UR6, URZ ;  /* 0x8000000604067290 */ /* 0x000fe4000fffe03f */
[----:B------:R-:W-:Y:S02]  /*16d0*/  ULOP3.LUT UR4, UR39, 0x1, URZ, 0xfc, !UPT ;  /* 0x0000000127047892 */ /* 0x000fe4000f8efc3f */
[----:B------:R-:W-:Y:S02]  /*16e0*/  ULEA UR6, UR6, UR5, 0xf ;  /* 0x0000000506067291 */ /* 0x000fe4000f8e783f */
[----:B------:R-:W-:-:S02]  /*16f0*/  UISETP.NE.AND UP0, UPT, UR4, 0x3, UPT ;  /* 0x000000030400788c */ /* 0x000fc4000bf05270 */
[----:B------:R-:W-:-:S04]  /*1700*/  UIADD3 UR6, UR6, 0x400, URZ ;  /* 0x0000040006067890 */ /* 0x000fc8000fffe03f */
[----:B------:R-:W-:Y:S01]  /*1710*/  PLOP3.LUT P0, PT, PT, PT, UP0, 0x80, 0x0 ;  /* 0x000000000000781c */ /* 0x000fe20003f0f008 */
[----:B------:R-:W-:-:S04]  /*1720*/  USHF.R.U32.HI UR6, URZ, 0x4, UR6 ;  /* 0x000000043f067899 */ /* 0x000fc80008011606 */
[----:B------:R-:W-:-:S04]  /*1730*/  ULOP3.LUT UR6, UR6, 0x3fff, URZ, 0xc0, !UPT ;  /* 0x00003fff06067892 */ /* 0x000fc8000f8ec03f */
[----:B------:R-:W-:-:S04]  /*1740*/  ULOP3.LUT UR6, UR6, 0x2000000, URZ, 0xfc, !UPT ;  /* 0x0200000006067892 */ /* 0x000fc8000f8efc3f */
[----:B------:R-:W-:Y:S08]  /*1750*/  @!P0 BRA `(.L_x_4881) ;  /* 0x0000000000048947 */ /* 0x000ff00003800000 */
[----:B------:R-:W-:Y:S01]  /*1760*/  BPT.TRAP 0x1 ;  /* 0x000000040000795c */ /* 0x000fe20000300000 */
.L_x_4881:
[----:B------:R-:W-:-:S04]  /*1770*/  SHF.L.U32 R2, RZ, 0x1f, RZ ;  /* 0x0000001fff027819 */ /* 0x000fc800000006ff */
[----:B------:R-:W0:Y:S02]  /*1780*/  SYNCS.PHASECHK.TRANS64.TRYWAIT P1, [UR5+0x28c50], R2 ;  /* 0x028c5002ff0075a7 */ /* 0x000e240008020145 */
[----:B0-----:R-:W-:Y:S05]  /*1790*/  @!P1 BRA `(.L_x_4882) ;  /* 0x0000012800a49947 */ /* 0x001fea0003800000 */
.L_x_5032:
        /* <DEDUP_REMOVED lines=39> */
.L_x_4883:
[----:B------:R-:W-:Y:S01]  /*1a10*/  VIADD R0, R0, 0xfffffffe ;  /* 0xfffffffe00007836 */ /* 0x000fe20000000000 */
[----:B------:R-:W-:-:S04]  /*1a20*/  UIADD3 UR4, UR5, 0x28c60, URZ ;  /* 0x00028c6005047890 */ /* 0x000fc8000fffe03f */
[----:B------:R-:W-:Y:S01]  /*1a30*/  ISETP.GE.AND P1, PT, R0, R3, PT ;  /* 0x000000030000720c */ /* 0x000fe20003f26270 */
[----:B------:R-:W-:-:S09]  /*1a40*/  UPRMT UR4, UR42, 0x654, UR4 ;  /* 0x000006542a047896 */ /* 0x000fd20008000004 */
[----:B------:R-:W-:Y:S01]  /*1a50*/  SYNCS.ARRIVE.TRANS64.RED.A1T0 RZ, [UR4], RZ ;  /* 0x000000ffffff79a7 */ /* 0x000fe20008100404 */
[----:B------:R-:W-:Y:S02]  /*1a60*/  UMOV UR4, URZ ;  /* 0x0000003f00047c82 */ /* 0x000fe40008000000 */
[----:B------:R-:W-:Y:S05]  /*1a70*/  @!P1 BRA `(.L_x_4884) ;  /* 0x0000000800e09947 */ /* 0x000fea0003800000 */
[----:B------:R-:W-:Y:S01]  /*1a80*/  MOV R7, RZ ;  /* 0x000000ff00077202 */ /* 0x000fe20000000f00 */
[----:B------:R-:W-:-:S06]  /*1a90*/  UMOV UR4, URZ ;  /* 0x0000003f00047c82 */ /* 0x000fcc0008000000 */
.L_x_4890:
[----:B------:R-:W-:Y:S01]  /*1aa0*/  BAR.SYNC.DEFER_BLOCKING 0xe, 0x100 ;  /* 0x0384000000007b1d */ /* 0x000fe20000010000 */
[----:B01----:R-:W-:Y:S01]  /*1ab0*/  IMAD.U32 R5, RZ, RZ, UR4 ;  /* 0x00000004ff057e24 */ /* 0x003fe2000f8e00ff */
[----:B------:R-:W-:Y:S01]  /*1ac0*/  UIADD3 UR4, UR4, 0x1, URZ ;  /* 0x0000000104047890 */ /* 0x000fe2000fffe03f */
[C---:B------:R-:W-:Y:S02]  /*1ad0*/  ISETP.GT.AND P2, PT, R0.reuse, R3, PT ;  /* 0x000000030000720c */ /* 0x040fe40003f44270 */
[----:B------:R-:W-:Y:S01]  /*1ae0*/  IMAD R2, R5, 0x40, R4 ;  /* 0x0000004005027824 */ /* 0x000fe200078e0204 */
[----:B------:R-:W-:Y:S01]  /*1af0*/  UISETP.NE.AND UP0, UPT, UR4, 0x2, UPT ;  /* 0x000000020400788c */ /* 0x000fe2000bf05270 */
[----:B------:R-:W-:-:S03]  /*1b00*/  IADD3 R0, R0, -0x1, RZ ;  /* 0xffffffff00007810 */ /* 0x000fc60007ffe0ff */
        /* <DEDUP_REMOVED lines=136> */
.L_x_4885:
[----:B------:R-:W-:Y:S01]  /*2390*/  ULEA UR7, UR4, UR5, 0x3 ;  /* 0x0000000504077291 */ /* 0x000fe2000f8e183f */
[----:B------:R-:W-:-:S08]  /*23a0*/  SHF.L.U32 R2, R7, 0x1f, RZ ;  /* 0x0000001f07027819 */ /* 0x000fd000000006ff */
[----:B------:R0:W1:Y:S01]  /*23b0*/  SYNCS.PHASECHK.TRANS64.TRYWAIT P1, [UR7+0x28c50], R2 ;  /* 0x028c5002ff0075a7 */ /* 0x0000620008020147 */
[----:B------:R-:W-:Y:S05]  /*23c0*/  @!P0 BRA `(.L_x_4886) ;  /* 0x0000000000048947 */ /* 0x000fea0003800000 */
[----:B------:R-:W-:Y:S01]  /*23d0*/  BPT.TRAP 0x1 ;  /* 0x000000040000795c */ /* 0x000fe20000300000 */
.L_x_4886:
[----:B-1----:R-:W-:Y:S05]  /*23e0*/  @P1 BRA `(.L_x_4887) ;  /* 0x0000000000081947 */ /* 0x002fea0003800000 */
[----:B------:R-:W1:Y:S02]  /*23f0*/  SYNCS.PHASECHK.TRANS64.TRYWAIT P1, [UR7+0x28c50], R2 ;  /* 0x028c5002ff0075a7 */ /* 0x000e640008020147 */
[----:B-1----:R-:W-:Y:S05]  /*2400*/  @!P1 BRA `(.L_x_4888) ;  /* 0x0000011c00a09947 */ /* 0x002fea0003800000 */
.L_x_4887:
        /* <DEDUP_REMOVED lines=26> */
.L_x_4889:
[----:B------:R-:W-:-:S04]  /*25b0*/  UIADD3 UR7, UR7, 0x28c60, URZ ;  /* 0x00028c6007077890 */ /* 0x000fc8000fffe03f */
[----:B------:R-:W-:-:S09]  /*25c0*/  UPRMT UR7, UR42, 0x654, UR7 ;  /* 0x000006542a077896 */ /* 0x000fd20008000007 */
[----:B------:R-:W-:Y:S01]  /*25d0*/  SYNCS.ARRIVE.TRANS64.RED.A1T0 RZ, [UR7], RZ ;  /* 0x000000ffffff79a7 */ /* 0x000fe20008100407 */
[----:B------:R-:W-:Y:S05]  /*25e0*/  @P2 BRA `(.L_x_4890) ;  /* 0xfffffff4002c2947 */ /* 0x000fea000383ffff */
[----:B------:R-:W-:-:S12]  /*25f0*/  USHF.L.U32 UR4, UR4, 0x6, URZ ;  /* 0x0000000604047899 */ /* 0x000fd8000800063f */
.L_x_4884:
[----:B------:R-:W-:Y:S01]  /*2600*/  BAR.SYNC.DEFER_BLOCKING 0xe, 0x100 ;  /* 0x0384000000007b1d */ /* 0x000fe20000010000 */
[----:B------:R-:W-:Y:S01]  /*2610*/  VIADD R4, R4, UR4 ;  /* 0x0000000404047c36 */ /* 0x000fe20008000000 */
[----:B------:R-:W-:-:S04]  /*2620*/  PLOP3.LUT P0, PT, PT, PT, PT, 0x8, 0x0 ;  /* 0x000000000000781c */ /* 0x000fc80003f0e170 */
[----:B------:R-:W-:-:S05]  /*2630*/  LEA R4, R4, UR5, 0x2 ;  /* 0x0000000504047c11 */ /* 0x000fca000f8e10ff */
[----:B01----:R-:W0:Y:S04]  /*2640*/  LDS R2, [R4+0x28800] ;  /* 0x0288000004027984 */ /* 0x003e280000000800 */
[----:B------:R1:W2:Y:S02]  /*2650*/  LDS R0, [R4+0x28820] ;  /* 0x0288200004007984 */ /* 0x0002a40000000800 */
[----:B-1----:R-:W-:Y:S01]  /*2660*/  MOV R4, RZ ;  /* 0x000000ff00047202 */ /* 0x002fe20000000f00 */
        /* <DEDUP_REMOVED lines=131> */
.L_x_4872:
[----:B------:R-:W0:Y:S01]  /*2ea0*/  LDC R19, c[0x0][0x448] ;  /* 0x00011200ff137b82 */ /* 0x000e220000000800 */
[----:B------:R-:W-:Y:S01]  /*2eb0*/  VIADD R0, R152, 0x3f ;  /* 0x0000003f98007836 */ /* 0x000fe20000000000 */
[----:B------:R-:W-:Y:S01]  /*2ec0*/  ULDC UR4, c[0x0][0x288] ;  /* 0x0000a20000047ab9 */ /* 0x000fe20000000800 */
[----:B------:R-:W-:Y:S01]  /*2ed0*/  LOP3.LUT R16, R16, 0xfffffffd, RZ, 0xc0, !PT ;  /* 0xfffffffd10107812 */ /* 0x000fe200078ec0ff */
[----:B------:R-:W-:-:S04]  /*2ee0*/  UIADD3 UR7, -UR4, 0x1, URZ ;  /* 0x0000000104077890 */ /* 0x000fc8000fffe13f */
[----:B------:R-:W1:Y:S01]  /*2ef0*/  LDC.64 R4, c[0x0][0x9e0] ;  /* 0x00027800ff047b82 */ /* 0x000e620000000a00 */
[----:B------:R-:W-:Y:S01]  /*2f00*/  UIMAD UR7, UR41, UR6, UR7 ;  /* 0x00000006290772a4 */ /* 0x000fe2000f8e0207 */
[----:B0-----:R-:W-:Y:S02]  /*2f10*/  ISETP.NE.AND P2, PT, R19, 0x1, PT ;  /* 0x000000011300780c */ /* 0x001fe40003f45270 */
[----:B-1----:R-:W-:-:S11]  /*2f20*/  ISETP.GE.AND P1, PT, R5, 0x1, PT ;  /* 0x000000010500780c */ /* 0x002fd60003f26270 */
[----:B------:R-:W0:Y:S01]  /*2f30*/  @P2 LDC R3, c[0x0][0x44c] ;  /* 0x00011300ff032b82 */ /* 0x000e220000000800 */
[----:B------:R-:W-:-:S04]  /*2f40*/  @P2 LOP3.LUT R16, R16, 0x2, RZ, 0xfc, !PT ;  /* 0x0000000210102812 */ /* 0x000fc800078efcff */
[----:B------:R-:W-:-:S03]  /*2f50*/  LOP3.LUT R16, R16, 0xfffffffe, RZ, 0xc0, !PT ;  /* 0xfffffffe10107812 */ /* 0x000fc600078ec0ff */
[----:B------:R-:W1:Y:S01]  /*2f60*/  @P2 LDC R2, c[0x0][0x450] ;  /* 0x00011400ff022b82 */ /* 0x000e620000000800 */
[----:B------:R-:W-:Y:S01]  /*2f70*/  @P1 LOP3.LUT R16, R16, 0x1, RZ, 0xfc, !PT ;  /* 0x0000000110101812 */ /* 0x000fe200078efcff */
[----:B0-----:R-:W-:-:S05]  /*2f80*/  @P2 IMAD.HI.U32 R3, R0, R3, RZ ;  /* 0x0000000300032227 */ /* 0x001fca00078e00ff */
[----:B-1----:R-:W-:-:S05]  /*2f90*/  @P2 SHF.R.U32.HI R0, RZ, R2, R3 ;  /* 0x00000002ff002219 */ /* 0x002fca0000011603 */
[----:B------:R-:W-:-:S05]  /*2fa0*/  VIADD R3, R0, UR7 ;  /* 0x0000000700037c36 */ /* 0x000fca0008000000 */
[----:B------:R-:W-:Y:S01]  /*2fb0*/  IADD3 R0, R3, R4, RZ ;  /* 0x0000000403007210 */ /* 0x000fe20007ffe0ff */
        /* <DEDUP_REMOVED lines=11> */
.L_x_4892:
[----:B------:R-:W-:-:S13]  /*3070*/  ISETP.NE.AND P0, PT, R5, 0x1, PT ;  /* 0x000000010500780c */ /* 0x000fda0003f05270 */
[----:B------:R-:W0:Y:S02]  /*3080*/  @P0 LDC.64 R6, c[0x0][0x9e8] ;  /* 0x00027a00ff060b82 */ /* 0x000e240000000a00 */
[----:B0-----:R-:W-:-:S05]  /*3090*/  @P0 IMAD.HI.U32 R4, R2, R6, RZ ;  /* 0x0000000602040227 */ /* 0x001fca00078e00ff */
[----:B------:R-:W-:-:S07]  /*30a0*/  @P0 SHF.R.U32.HI R2, RZ, R7, R4 ;  /* 0x00000007ff020219 */ /* 0x000fce0000011604 */
.L_x_4893:
[----:B------:R-:W-:-:S05]  /*30b0*/  IMAD R3, R2, R5, R5 ;  /* 0x0000000502037224 */ /* 0x000fca00078e0205 */
[----:B------:R-:W-:-:S07]  /*30c0*/  VIMNMX R0, R0, R3, PT ;  /* 0x0000000300007248 */ /* 0x000fce0003fe0100 */
.L_x_4891:
[----:B------:R-:W0:Y:S01]  /*30d0*/  @P2 LDC R7, c[0x0][0x44c] ;  /* 0x00011300ff072b82 */ /* 0x000e220000000800 */
[----:B------:R-:W-:Y:S01]  /*30e0*/  IADD3 R0, R0, 0x3f, RZ ;  /* 0x0000003f00007810 */ /* 0x000fe20007ffe0ff */
[----:B------:R-:W-:Y:S01]  /*30f0*/  IMAD.MOV.U32 R2, RZ, RZ, R152 ;  /* 0x000000ffff027224 */ /* 0x000fe200078e0098 */
[----:B------:R-:W-:Y:S02]  /*3100*/  UIMAD UR4, UR41, UR6, -UR4 ;  /* 0x00000006290472a4 */ /* 0x000fe4000f8e0a04 */
[----:B------:R-:W-:-:S03]  /*3110*/  SHF.R.S32.HI R3, RZ, 0x1f, R0 ;  /* 0x0000001fff037819 */ /* 0x000fc60000011400 */
[----:B------:R-:W1:Y:S01]  /*3120*/  @P2 LDC R4, c[0x0][0x450] ;  /* 0x00011400ff042b82 */ /* 0x000e620000000800 */
[----:B------:R-:W-:-:S04]  /*3130*/  LEA.HI R3, R3, R0, RZ, 0x6 ;  /* 0x0000000003037211 */ /* 0x000fc800078f30ff */
[----:B------:R-:W-:-:S04]  /*3140*/  SHF.R.S32.HI R3, RZ, 0x6, R3 ;  /* 0x00000006ff037819 */ /* 0x000fc80000011403 */
[----:B------:R-:W-:Y:S01]  /*3150*/  VIMNMX R6, R3, UR5, PT ;  /* 0x0000000503067c48 */ /* 0x000fe2000bfe0100 */
[----:B0-----:R-:W-:-:S05]  /*3160*/  @P2 IMAD.HI.U32 R7, R152, R7, RZ ;  /* 0x0000000798072227 */ /* 0x001fca00078e00ff */
[----:B-1----:R-:W-:-:S05]  /*3170*/  @P2 SHF.R.U32.HI R2, RZ, R4, R7 ;  /* 0x00000004ff022219 */ /* 0x002fca0000011607 */
[----:B------:R-:W-:Y:S01]  /*3180*/  VIADD R0, R2, UR4 ;  /* 0x0000000402007c36 */ /* 0x000fe20008000000 */
[----:B------:R-:W-:-:S04]  /*3190*/  ULDC UR4, c[0x0][0x9dc] ;  /* 0x0002770000047ab9 */ /* 0x000fc80000000800 */
        /* <DEDUP_REMOVED lines=11> */
.L_x_4895:
[----:B------:R-:W-:-:S13]  /*3250*/  ISETP.NE.AND P0, PT, R5, 0x1, PT ;  /* 0x000000010500780c */ /* 0x000fda0003f05270 */
[----:B------:R-:W0:Y:S02]  /*3260*/  @P0 LDC.64 R10, c[0x0][0x9e8] ;  /* 0x00027a00ff0a0b82 */ /* 0x000e240000000a00 */
[----:B0-----:R-:W-:-:S05]  /*3270*/  @P0 IMAD.HI.U32 R4, R0, R10, RZ ;  /* 0x0000000a00040227 */ /* 0x001fca00078e00ff */
[----:B------:R-:W-:-:S07]  /*3280*/  @P0 SHF.R.U32.HI R0, RZ, R11, R4 ;  /* 0x0000000bff000219 */ /* 0x000fce0000011604 */
.L_x_4896:
[----:B------:R-:W-:-:S05]  /*3290*/  IMAD R3, R0, R5, RZ ;  /* 0x0000000500037224 */ /* 0x000fca00078e02ff */
[----:B------:R-:W-:-:S07]  /*32a0*/  VIMNMX R2, R2, R3, !PT ;  /* 0x0000000302027248 */ /* 0x000fce0007fe0100 */
.L_x_4894:
[----:B------:R-:W-:Y:S01]  /*32b0*/  SHF.R.U32.HI R9, RZ, 0x10, R8 ;  /* 0x00000010ff097819 */ /* 0x000fe20000011608 */
[----:B------:R-:W-:Y:S01]  /*32c0*/  IMAD.MOV.U32 R0, RZ, RZ, RZ ;  /* 0x000000ffff007224 */ /* 0x000fe200078e00ff */
[----:B------:R-:W-:Y:S02]  /*32d0*/  SHF.R.S32.HI R3, RZ, 0x1f, R2 ;  /* 0x0000001fff037819 */ /* 0x000fe40000011402 */
[----:B------:R-:W-:Y:S02]  /*32e0*/  ISETP.NE.AND P1, PT, R9, RZ, PT ;  /* 0x000000ff0900720c */ /* 0x000fe40003f25270 */
[----:B------:R-:W-:Y:S02]  /*32f0*/  LEA.HI R3, R3, R2, RZ, 0x6 ;  /* 0x0000000203037211 */ /* 0x000fe400078f30ff */
[----:B------:R-:W-:Y:S02]  /*3300*/  LOP3.LUT R8, R8, 0xffff, RZ, 0xc0, !PT ;  /* 0x0000ffff08087812 */ /* 0x000fe400078ec0ff */
[----:B------:R-:W-:-:S04]  /*3310*/  SHF.R.S32.HI R3, RZ, 0x6, R3 ;  /* 0x00000006ff037819 */ /* 0x000fc80000011403 */
[----:B------:R-:W-:-:S03]  /*3320*/  VIMNMX R17, RZ, R3, !PT ;  /* 0x00000003ff117248 */ /* 0x000fc60007fe0100 */
[----:B------:R-:W0:Y:S01]  /*3330*/  @!P1 LDC R9, c[0x0][0x9f0] ;  /* 0x00027c00ff099b82 */ /* 0x000e220000000800 */
[----:B------:R-:W-:-:S13]  /*3340*/  ISETP.GT.AND P0, PT, R6, R17, PT ;  /* 0x000000110600720c */ /* 0x000fda0003f04270 */
[----:B------:R-:W-:Y:S05]  /*3350*/  @!P0 BRA `(.L_x_4897) ;  /* 0x0000000000708947 */ /* 0x000fea0003800000 */
[-C--:B0-----:R-:W-:Y:S02]  /*3360*/  IABS R5, R9.reuse ;  /* 0x0000000900057213 */ /* 0x081fe40000000000 */
[----:B------:R-:W-:Y:S02]  /*3370*/  IADD3 R0, R9, -0x1, R6 ;  /* 0xffffffff09007810 */ /* 0x000fe40007ffe006 */
[----:B------:R-:W0:Y:S01]  /*3380*/  I2F.RP R4, R5 ;  /* 0x0000000500047306 */ /* 0x000e220000209400 */
[----:B------:R-:W-:Y:S02]  /*3390*/  IABS R11, R9 ;  /* 0x00000009000b7213 */ /* 0x000fe40000000000 */
[----:B------:R-:W-:-:S05]  /*33a0*/  IMAD.IADD R0, R0, 0x1, -R17 ;  /* 0x0000000100007824 */ /* 0x000fca00078e0a11 */
[----:B0-----:R-:W0:Y:S02]  /*33b0*/  MUFU.RCP R4, R4 ;  /* 0x0000000400047308 */ /* 0x001e240000001000 */
[----:B0-----:R-:W-:Y:S02]  /*33c0*/  VIADD R2, R4, 0xffffffe ;  /* 0x0ffffffe04027836 */ /* 0x001fe40000000000 */
[----:B------:R-:W-:-:S04]  /*33d0*/  IMAD.MOV R4, RZ, RZ, -R11 ;  /* 0x000000ffff047224 */ /* 0x000fc800078e0a0b */
[----:B------:R0:W1:Y:S02]  /*33e0*/  F2I.FTZ.U32.TRUNC.NTZ R3, R2 ;  /* 0x0000000200037305 */ /* 0x000064000021f000 */
[----:B0-----:R-:W-:Y:S02]  /*33f0*/  MOV R2, RZ ;  /* 0x000000ff00027202 */ /* 0x001fe40000000f00 */
[----:B-1----:R-:W-:-:S05]  /*3400*/  IADD3 R10, RZ, -R3, RZ ;  /* 0x80000003ff0a7210 */ /* 0x002fca0007ffe0ff */
[----:B------:R-:W-:Y:S01]  /*3410*/  IMAD R7, R10, R5, RZ ;  /* 0x000000050a077224 */ /* 0x000fe200078e02ff */
[----:B------:R-:W-:Y:S02]  /*3420*/  IABS R10, R0 ;  /* 0x00000000000a7213 */ /* 0x000fe40000000000 */
[----:B------:R-:W-:Y:S01]  /*3430*/  LOP3.LUT R0, R0, R9, RZ, 0x3c, !PT ;  /* 0x0000000900007212 */ /* 0x000fe200078e3cff */
[----:B------:R-:W-:-:S03]  /*3440*/  IMAD.HI.U32 R3, R3, R7, R2 ;  /* 0x0000000703037227 */ /* 0x000fc600078e0002 */
[----:B------:R-:W-:Y:S01]  /*3450*/  ISETP.GE.AND P2, PT, R0, RZ, PT ;  /* 0x000000ff0000720c */ /* 0x000fe20003f46270 */
[----:B------:R-:W-:-:S04]  /*3460*/  IMAD.MOV.U32 R2, RZ, RZ, R10 ;  /* 0x000000ffff027224 */ /* 0x000fc800078e000a */
        /* <DEDUP_REMOVED lines=8> */
[----:B------:R-:W-:-:S05]  /*34f0*/  IMAD.MOV.U32 R0, RZ, RZ, R3 ;  /* 0x000000ffff007224 */ /* 0x000fca00078e0003 */
[----:B------:R-:W-:Y:S02]  /*3500*/  @!P2 IADD3 R0, -R0, RZ, RZ ;  /* 0x000000ff0000a210 */ /* 0x000fe40007ffe1ff */
[----:B------:R-:W-:-:S07]  /*3510*/  @!P1 LOP3.LUT R0, RZ, R9, RZ, 0x33, !PT ;  /* 0x00000009ff009212 */ /* 0x000fce00078e33ff */
.L_x_4897:
        /* <DEDUP_REMOVED lines=77> */
[----:B------:R-:W1:Y:S02]  /*39f0*/  SHFL.IDX PT, R0, R25, RZ, 0x1f ;  /* 0x00001fff19007589 */ /* 0x000e6400000e0000 */
[----:B-1----:R-:W-:-:S13]  /*3a00*/  R2UR UR4, R0 ;  /* 0x00000000000472ca */ /* 0x002fda00000e0000 */
        /* <DEDUP_REMOVED lines=9> */
[----:B------:R-:W-:-:S04]  /*3aa0*/  ULOP3.LUT UR5, UR5, 0x3fff, URZ, 0xc0, !UPT ;  /* 0x00003fff05057892 */ /* 0x000fc8000f8ec03f */
[----:B------:R-:W-:-:S04]  /*3ab0*/  ULOP3.LUT UR38, UR5, 0x2000000, URZ, 0xfc, !UPT ;  /* 0x0200000005267892 */ /* 0x000fc8000f8efc3f */
[----:B------:R-:W-:Y:S08]  /*3ac0*/  @!P0 BRA `(.L_x_4898) ;  /* 0x0000000000408947 */ /* 0x000ff00003800000 */
[----:B------:R-:W-:Y:S01]  /*3ad0*/  MOV R0, 0x0 ;  /* 0x0000000000007802 */ /* 0x000fe20000000f00 */
[----:B------:R-:W-:Y:S01]  /*3ae0*/  ULDC.64 UR4, c[0x4][0xf0] ;  /* 0x01003c0000047ab9 */ /* 0x000fe20000000a00 */
[----:B------:R-:W-:Y:S01]  /*3af0*/  ULDC.64 UR6, c[0x4][0x58] ;  /* 0x0100160000067ab9 */ /* 0x000fe20000000a00 */
[----:B------:R-:W-:Y:S01]  /*3b00*/  MOV R4, UR4 ;  /* 0x0000000400047c02 */ /* 0x000fe20008000f00 */
[----:B------:R1:W2:Y:S01]  /*3b10*/  LDC.64 R2, c[0x4][R0] ;  /* 0x0100000000027b82 */ /* 0x0002a20000000a00 */
        /* <DEDUP_REMOVED lines=8> */
[----:B-1----:R-:W-:-:S07]  /*3ba0*/  IMAD.MOV.U32 R13, RZ, RZ, RZ ;  /* 0x000000ffff0d7224 */ /* 0x002fce00078e00ff */
[----:B------:R-:W-:-:S07]  /*3bb0*/  LEPC R20, `(.L_x_4898) ;  /* 0x000000001014794e */ /* 0x000fce0000000000 */
[----:B0-2---:R-:W-:Y:S05]  /*3bc0*/  CALL.ABS.NOINC R2 ;  /* 0x0000000002007343 */ /* 0x005fea0003c00000 */
.L_x_4898:
[----:B------:R-:W-:Y:S02]  /*3bd0*/  SHF.L.U32 R13, RZ, 0x1f, RZ ;  /* 0x0000001fff0d7819 */ /* 0x000fe400000006ff */
[----:B------:R-:W-:Y:S02]  /*3be0*/  LOP3.LUT R3, R24, 0xffffff80, RZ, 0xc0, !PT ;  /* 0xffffff8018037812 */ /* 0x000fe400078ec0ff */
[----:B------:R-:W1:Y:S01]  /*3bf0*/  SYNCS.PHASECHK.TRANS64.TRYWAIT P0, [UR40+0x28c00], R13 ;  /* 0x028c000dff0075a7 */ /* 0x000e620008000168 */
[----:B------:R-:W-:Y:S02]  /*3c00*/  LEA.HI R0, R25, R25, RZ, 0x1 ;  /* 0x0000001919007211 */ /* 0x000fe400078f08ff */
[----:B------:R-:W-:Y:S02]  /*3c10*/  IADD3 R5, R22, -R3, RZ ;  /* 0x8000000316057210 */ /* 0x000fe40007ffe0ff */
[----:B------:R-:W-:Y:S02]  /*3c20*/  LOP3.LUT R2, R0, 0xfffffe, RZ, 0xc0, !PT ;  /* 0x00fffffe00027812 */ /* 0x000fe400078ec0ff */
[----:B------:R-:W-:-:S04]  /*3c30*/  SHF.R.S32.HI R4, RZ, 0x1f, R5 ;  /* 0x0000001fff047819 */ /* 0x000fc80000011405 */
[----:B------:R-:W-:-:S04]  /*3c40*/  LEA.HI R3, R4, R5, RZ, 0x2 ;  /* 0x0000000504037211 */ /* 0x000fc800078f10ff */
[--C-:B------:R-:W-:Y:S02]  /*3c50*/  SHF.R.S32.HI R6, RZ, 0x2, R3.reuse ;  /* 0x00000002ff067819 */ /* 0x100fe40000011403 */
[----:B------:R-:W-:Y:S01]  /*3c60*/  SHF.R.S32.HI R7, RZ, 0x1f, R3 ;  /* 0x0000001fff077819 */ /* 0x000fe20000011403 */
[----:B-1----:R-:W-:Y:S06]  /*3c70*/  @!P0 BRA `(.L_x_4899) ;  /* 0x00000104009c8947 */ /* 0x002fec0003800000 */
.L_x_5033:
[----:B------:R-:W-:Y:S01]  /*3c80*/  ULOP3.LUT UR4, UR39, 0x1, URZ, 0xfc, !UPT ;  /* 0x0000000127047892 */ /* 0x000fe2000f8efc3f */
[----:B-1----:R-:W-:Y:S01]  /*3c90*/  LOP3.LUT R0, R3, 0x7ffffffc, RZ, 0xc0, !PT ;  /* 0x7ffffffc03007812 */ /* 0x002fe200078ec0ff */
[----:B------:R-:W-:Y:S01]  /*3ca0*/  IMAD.IADD R3, R25, 0x1, -R2 ;  /* 0x0000000119037824 */ /* 0x000fe200078e0a02 */
[----:B------:R-:W-:Y:S02]  /*3cb0*/  LEA.HI R7, R7, R6, RZ, 0x3 ;  /* 0x0000000607077211 */ /* 0x000fe400078f18ff */
[-C--:B------:R-:W-:Y:S01]  /*3cc0*/  IADD3 R0, -R0, R5.reuse, RZ ;  /* 0x0000000500007210 */ /* 0x080fe20007ffe1ff */
[----:B------:R-:W-:Y:S01]  /*3cd0*/  IMAD.U32 R2, RZ, RZ, UR4 ;  /* 0x00000004ff027e24 */ /* 0x000fe2000f8e00ff */
[----:B------:R-:W-:Y:S02]  /*3ce0*/  LOP3.LUT R7, R7, 0xfffffff8, RZ, 0xc0, !PT ;  /* 0xfffffff807077812 */ /* 0x000fe400078ec0ff */
[----:B------:R-:W-:Y:S01]  /*3cf0*/  LEA.HI R4, R4, R5, RZ, 0x5 ;  /* 0x0000000504047211 */ /* 0x000fe200078f28ff */
[----:B------:R-:W-:Y:S01]  /*3d00*/  IMAD.SHL.U32 R0, R0, 0x2, RZ ;  /* 0x0000000200007824 */ /* 0x000fe200078e00ff */
[----:B------:R-:W-:Y:S01]  /*3d10*/  ISETP.NE.AND P4, PT, R2, 0x3, PT ;  /* 0x000000030200780c */ /* 0x000fe20003f85270 */
[----:B------:R-:W-:Y:S01]  /*3d20*/  IMAD.IADD R7, R6, 0x1, -R7 ;  /* 0x0000000106077824 */ /* 0x000fe200078e0a07 */
[----:B------:R-:W-:-:S02]  /*3d30*/  SHF.R.S32.HI R4, RZ, 0x5, R4 ;  /* 0x00000005ff047819 */ /* 0x000fc40000011404 */
[----:B------:R-:W-:-:S03]  /*3d40*/  LEA R10, R3, R0, 0x8 ;  /* 0x00000000030a7211 */ /* 0x000fc600078e40ff */
[----:B0-----:R-:W-:-:S06]  /*3d50*/  IMAD R9, R4, 0x10, R7 ;  /* 0x0000001004097824 */ /* 0x001fcc00078e0207 */
[----:B------:R-:W-:Y:S05]  /*3d60*/  @!P4 BRA `(.L_x_4900) ;  /* 0x000000000004c947 */ /* 0x000fea0003800000 */
[----:B------:R-:W-:Y:S01]  /*3d70*/  BPT.TRAP 0x1 ;  /* 0x000000040000795c */ /* 0x000fe20000300000 */
.L_x_4900:
[----:B------:R0:W1:Y:S01]  /*3d80*/  SYNCS.PHASECHK.TRANS64.TRYWAIT P0, [UR40+0x28c30], R13 ;  /* 0x028c300dff0075a7 */ /* 0x0000620008000168 */
[----:B------:R-:W-:Y:S05]  /*3d90*/  @!P4 BRA `(.L_x_4901) ;  /* 0x000000000004c947 */ /* 0x000fea0003800000 */
[----:B------:R-:W-:Y:S01]  /*3da0*/  BPT.TRAP 0x1 ;  /* 0x000000040000795c */ /* 0x000fe20000300000 */
.L_x_4901:
[----:B-1----:R-:W-:Y:S05]  /*3db0*/  @P0 BRA `(.L_x_4902) ;  /* 0x0000000000080947 */ /* 0x002fea0003800000 */
[----:B------:R-:W1:Y:S02]  /*3dc0*/  SYNCS.PHASECHK.TRANS64.TRYWAIT P0, [UR40+0x28c30], R13 ;  /* 0x028c300dff0075a7 */ /* 0x000e640008000168 */
[----:B-1----:R-:W-:Y:S05]  /*3dd0*/  @!P0 BRA `(.L_x_4903) ;  /* 0x00000104005c8947 */ /* 0x002fea0003800000 */
.L_x_4902:
        /* <DEDUP_REMOVED lines=12> */
[----:B------:R-:W-:Y:S02]  /*3ea0*/  UIADD3 UR12, UR4, 0x2, URZ ;  /* 0x00000002040c7890 */ /* 0x000fe4000fffe03f */
[----:B------:R-:W-:-:S02]  /*3eb0*/  UMOV UR8, UR4 ;  /* 0x0000000400087c82 */ /* 0x000fc40008000000 */
[----:B------:R-:W-:Y:S01]  /*3ec0*/  UMOV UR10, UR24 ;  /* 0x00000018000a7c82 */ /* 0x000fe20008000000 */
[----:B------:R-:W-:Y:S01]  /*3ed0*/  UIADD3 UR14, UR24, 0x2, URZ ;  /* 0x00000002180e7890 */ /* 0x000fe2000fffe03f */
        /* <DEDUP_REMOVED lines=23> */
.L_x_4904:
[----:B------:R-:W-:Y:S01]  /*4050*/  ISETP.NE.AND P0, PT, R19, 0x1, PT ;  /* 0x000000011300780c */ /* 0x000fe20003f05270 */
[----:B------:R-:W-:Y:S01]  /*4060*/  UMOV UR6, 0xffffffc0 ;  /* 0xffffffc000067882 */ /* 0x000fe20000000000 */
[----:B-1----:R-:W-:Y:S01]  /*4070*/  LEA.HI R2, R23, R22, RZ, 0x2 ;  /* 0x0000001617027211 */ /* 0x002fe200078f10ff */
[----:B------:R-:W-:Y:S01]  /*4080*/  UIMAD UR5, UR43, UR6, 0x41 ;  /* 0x000000412b0574a4 */ /* 0x000fe2000f8e0206 */
[----:B------:R-:W-:Y:S01]  /*4090*/  LOP3.LUT P1, RZ, R16, 0x1, RZ, 0xc0, !PT ;  /* 0x0000000110ff7812 */ /* 0x000fe2000782c0ff */
[----:B------:R-:W-:Y:S01]  /*40a0*/  UIADD3 UR4, UR40, 0x28c40, URZ ;  /* 0x00028c4028047890 */ /* 0x000fe2000fffe03f */
[----:B------:R-:W-:Y:S01]  /*40b0*/  LOP3.LUT R3, R2, 0xfffffffc, RZ, 0xc0, !PT ;  /* 0xfffffffc02037812 */ /* 0x000fe200078ec0ff */
[----:B------:R-:W-:Y:S01]  /*40c0*/  ULDC UR11, c[0x0][0x2f0] ;  /* 0x0000bc00000b7ab9 */ /* 0x000fe20000000800 */
[----:B------:R-:W-:Y:S01]  /*40d0*/  ULDC UR10, c[0x0][0x9d8] ;  /* 0x00027600000a7ab9 */ /* 0x000fe20000000800 */
[----:B------:R-:W-:Y:S01]  /*40e0*/  UIMAD UR5, UR41, UR11, UR5 ;  /* 0x0000000b290572a4 */ /* 0x000fe2000f8e0205 */
[----:B------:R-:W-:Y:S01]  /*40f0*/  FMUL.FTZ R24, R24, UR10 ;  /* 0x0000000a18187c20 */ /* 0x000fe20008410000 */
[----:B------:R-:W-:Y:S01]  /*4100*/  IMAD.IADD R3, R22, 0x1, -R3 ;  /* 0x0000000116037824 */ /* 0x000fe200078e0a03 */
[----:B------:R-:W-:Y:S01]  /*4110*/  UPRMT UR4, UR42, 0x654, UR4 ;  /* 0x000006542a047896 */ /* 0x000fe20008000004 */
[----:B------:R-:W1:Y:S01]  /*4120*/  @P0 LDC R5, c[0x0][0x44c] ;  /* 0x00011300ff050b82 */ /* 0x000e620000000800 */
[----:B------:R-:W-:Y:S01]  /*4130*/  FMUL.FTZ R25, R25, UR10 ;  /* 0x0000000a19197c20 */ /* 0x000fe20008410000 */
[----:B------:R-:W-:Y:S01]  /*4140*/  FMUL.FTZ R26, R26, UR10 ;  /* 0x0000000a1a1a7c20 */ /* 0x000fe20008410000 */
[----:B------:R-:W-:Y:S01]  /*4150*/  LEA.HI R2, R3, R3, RZ, 0x1 ;  /* 0x0000000303027211 */ /* 0x000fe200078f08ff */
[----:B------:R-:W-:Y:S01]  /*4160*/  FMUL.FTZ R27, R27, UR10 ;  /* 0x0000000a1b1b7c20 */ /* 0x000fe20008410000 */
[----:B------:R-:W-:Y:S01]  /*4170*/  FMUL.FTZ R28, R28, UR10 ;  /* 0x0000000a1c1c7c20 */ /* 0x000fe20008410000 */
[----:B------:R-:W-:Y:S01]  /*4180*/  FMUL.FTZ R29, R29, UR10 ;  /* 0x0000000a1d1d7c20 */ /* 0x000fe20008410000 */
[----:B------:R-:W-:Y:S01]  /*4190*/  LOP3.LUT R2, R2, 0x1ffffffe, RZ, 0xc0, !PT ;  /* 0x1ffffffe02027812 */ /* 0x000fe200078ec0ff */
[----:B------:R-:W2:Y:S01]  /*41a0*/  @P0 LDC R7, c[0x0][0x450] ;  /* 0x00011400ff070b82 */ /* 0x000ea20000000800 */
[----:B------:R-:W-:Y:S01]  /*41b0*/  FMUL.FTZ R30, R30, UR10 ;  /* 0x0000000a1e1e7c20 */ /* 0x000fe20008410000 */
[----:B------:R-:W-:Y:S01]  /*41c0*/  FMUL.FTZ R31, R31, UR10 ;  /* 0x0000000a1f1f7c20 */ /* 0x000fe20008410000 */
[----:B------:R-:W-:Y:S01]  /*41d0*/  IADD3 R2, R3, -R2, RZ ;  /* 0x8000000203027210 */ /* 0x000fe20007ffe0ff */
[----:B------:R-:W-:-:S02]  /*41e0*/  IMAD.IADD R3, R152, 0x1, R9 ;  /* 0x0000000198037824 */ /* 0x000fc400078e0209 */
[----:B------:R-:W-:Y:S01]  /*41f0*/  FMUL.FTZ R37, R37, UR10 ;  /* 0x0000000a25257c20 */ /* 0x000fe20008410000 */
[----:B------:R-:W-:Y:S01]  /*4200*/  FMUL.FTZ R40, R40, UR10 ;  /* 0x0000000a28287c20 */ /* 0x000fe20008410000 */
[----:B------:R-:W-:Y:S01]  /*4210*/  FMUL.FTZ R41, R41, UR10 ;  /* 0x0000000a29297c20 */ /* 0x000fe20008410000 */
[----:B------:R-:W-:Y:S02]  /*4220*/  IMAD R2, R2, 0x8, R3 ;  /* 0x0000000802027824 */ /* 0x000fe400078e0203 */
[----:B------:R-:W-:Y:S01]  /*4230*/  FMUL.FTZ R42, R42, UR10 ;  /* 0x0000000a2a2a7c20 */ /* 0x000fe20008410000 */
[----:B------:R-:W-:Y:S01]  /*4240*/  FMUL.FTZ R43, R43, UR10 ;  /* 0x0000000a2b2b7c20 */ /* 0x000fe20008410000 */
[----:B------:R-:W-:Y:S01]  /*4250*/  FMUL.FTZ R44, R44, UR10 ;  /* 0x0000000a2c2c7c20 */ /* 0x000fe20008410000 */
[----:B------:R-:W-:Y:S01]  /*4260*/  FMUL.FTZ R46, R46, UR10 ;  /* 0x0000000a2e2e7c20 */ /* 0x000fe20008410000 */
[----:B------:R-:W-:Y:S01]  /*4270*/  MOV R3, R2 ;  /* 0x0000000200037202 */ /* 0x000fe20000000f00 */
[----:B------:R-:W-:Y:S01]  /*4280*/  FMUL.FTZ R47, R47, UR10 ;  /* 0x0000000a2f2f7c20 */ /* 0x000fe20008410000 */
[----:B------:R-:W-:Y:S01]  /*4290*/  FMUL.FTZ R49, R49, UR10 ;  /* 0x0000000a31317c20 */ /* 0x000fe20008410000 */
[----:B-1----:R-:W-:-:S04]  /*42a0*/  @P0 IMAD.HI.U32 R4, R2, R5, RZ ;  /* 0x0000000502040227 */ /* 0x002fc800078e00ff */
[----:B------:R-:W-:Y:S01]  /*42b0*/  FMUL.FTZ R50, R50, UR10 ;  /* 0x0000000a32327c20 */ /* 0x000fe20008410000 */
[----:B------:R-:W-:Y:S01]  /*42c0*/  FMUL.FTZ R51, R51, UR10 ;  /* 0x0000000a33337c20 */ /* 0x000fe20008410000 */
[----:B------:R-:W-:Y:S01]  /*42d0*/  FMUL.FTZ R52, R52, UR10 ;  /* 0x0000000a34347c20 */ /* 0x000fe20008410000 */
[----:B------:R-:W-:Y:S01]  /*42e0*/  FMUL.FTZ R53, R53, UR10 ;  /* 0x0000000a35357c20 */ /* 0x000fe20008410000 */
[----:B------:R-:W-:Y:S01]  /*42f0*/  FMUL.FTZ R54, R54, UR10 ;  /* 0x0000000a36367c20 */ /* 0x000fe20008410000 */
[----:B------:R-:W-:Y:S01]  /*4300*/  FMUL.FTZ R55, R55, UR10 ;  /* 0x0000000a37377c20 */ /* 0x000fe20008410000 */
[----:B------:R-:W-:Y:S01]  /*4310*/  FMUL.FTZ R34, R34, UR10 ;  /* 0x0000000a22227c20 */ /* 0x000fe20008410000 */
[----:B--2---:R-:W-:Y:S01]  /*4320*/  @P0 SHF.R.U32.HI R3, RZ, R7, R4 ;  /* 0x00000007ff030219 */ /* 0x004fe20000011604 */
[----:B------:R-:W-:Y:S01]  /*4330*/  FMUL.FTZ R35, R35, UR10 ;  /* 0x0000000a23237c20 */ /* 0x000fe20008410000 */
[----:B------:R-:W-:Y:S01]  /*4340*/  FMUL.FTZ R36, R36, UR10 ;  /* 0x0000000a24247c20 */ /* 0x000fe20008410000 */
[----:B------:R-:W-:Y:S01]  /*4350*/  FMUL.FTZ R38, R38, UR10 ;  /* 0x0000000a26267c20 */ /* 0x000fe20008410000 */
[----:B------:R-:W-:Y:S01]  /*4360*/  FMUL.FTZ R39, R39, UR10 ;  /* 0x0000000a27277c20 */ /* 0x000fe20008410000 */
[----:B------:R-:W1:Y:S01]  /*4370*/  SHFL.IDX PT, R7, R3, RZ, 0x1c1f ;  /* 0x001c1fff03077589 */ /* 0x000e6200000e0000 */
[----:B------:R-:W-:Y:S01]  /*4380*/  FMUL.FTZ R45, R45, UR10 ;  /* 0x0000000a2d2d7c20 */ /* 0x000fe20008410000 */
[----:B------:R-:W-:Y:S01]  /*4390*/  FMUL.FTZ R48, R48, UR10 ;  /* 0x0000000a30307c20 */ /* 0x000fe20008410000 */
[----:B------:R-:W-:Y:S01]  /*43a0*/  IMAD.U32 R5, RZ, RZ, UR5 ;  /* 0x00000005ff057e24 */ /* 0x000fe2000f8e00ff */
[----:B------:R-:W-:Y:S01]  /*43b0*/  ULEA UR15, UR43, 0xffffffc0, 0x6 ;  /* 0xffffffc02b0f7891 */ /* 0x000fe2000f8e303f */
[----:B------:R-:W2:Y:S01]  /*43c0*/  MUFU.TANH R11, R28 ;  /* 0x0000001c000b7308 */ /* 0x000ea20000002400 */
[----:B------:R-:W-:Y:S01]  /*43d0*/  ULDC UR7, c[0x0][0x9dc] ;  /* 0x0002770000077ab9 */ /* 0x000fe20000000800 */
[----:B------:R-:W-:Y:S01]  /*43e0*/  ULDC UR14, c[0x0][0x288] ;  /* 0x0000a200000e7ab9 */ /* 0x000fe20000000800 */
[----:B------:R-:W-:Y:S01]  /*43f0*/  SYNCS.ARRIVE.TRANS64.RED.A1T0 RZ, [UR4], RZ ;  /* 0x000000ffffff79a7 */ /* 0x000fe20008100404 */
[----:B------:R-:W-:Y:S01]  /*4400*/  ULOP3.LUT UR7, URZ, UR7, URZ, 0x33, !UPT ;  /* 0x000000073f077292 */ /* 0x000fe2000f8e333f */
[----:B------:R-:W-:Y:S01]  /*4410*/  FMUL.FTZ R32, R32, UR10 ;  /* 0x0000000a20207c20 */ /* 0x000fe20008410000 */
[----:B------:R-:W-:Y:S01]  /*4420*/  FMUL.FTZ R33, R33, UR10 ;  /* 0x0000000a21217c20 */ /* 0x000fe20008410000 */
[----:B------:R-:W-:Y:S01]  /*4430*/  UIMAD UR4, UR41, UR11, -UR15 ;  /* 0x0000000b290472a4 */ /* 0x000fe2000f8e0a0f */
[----:B------:R-:W3:Y:S01]  /*4440*/  MUFU.TANH R14, R29 ;  /* 0x0000001d000e7308 */ /* 0x000ee20000002400 */
[----:B------:R-:W-:Y:S01]  /*4450*/  IADD3 R4, R5, -UR14, -R0 ;  /* 0x8000000e05047c10 */ /* 0x000fe2000fffe800 */
[----:B------:R-:W-:-:S03]  /*4460*/  ULDC UR18, c[0x0][0x9e0] ;  /* 0x0002780000127ab9 */ /* 0x000fc60000000800 */
[----:B------:R-:W-:-:S03]  /*4470*/  IADD3 R8, -R0, UR4, RZ ;  /* 0x0000000400087c10 */ /* 0x000fc6000fffe1ff */
        /* <DEDUP_REMOVED lines=29> */
[----:B------:R2:W0:Y:S01]  /*4650*/  MUFU.TANH R20, R33 ;  /* 0x0000002100147308 */ /* 0x0004220000002400 */
[----:B-----5:R-:W-:-:S05]  /*4660*/  IADD3 R32, R4, UR7, RZ ;  /* 0x0000000704207c10 */ /* 0x020fca000fffe0ff */
[----:B-1----:R-:W-:Y:S02]  /*4670*/  IMAD.IADD R5, R32, 0x1, R7 ;  /* 0x0000000120057824 */ /* 0x002fe400078e0207 */
[----:B--2---:R-:W-:-:S05]  /*4680*/  VIADD R33, R4, UR18 ;  /* 0x0000001204217c36 */ /* 0x004fca0008000000 */
[----:B------:R-:W-:Y:S01]  /*4690*/  VIADDMNMX R4, R7, R33, R8, PT ;  /* 0x0000002107047246 */ /* 0x000fe20003800108 */
[----:B---34-:R-:W-:Y:S06]  /*46a0*/  @!P1 BRA `(.L_x_4905) ;  /* 0x0000000000689947 */ /* 0x018fec0003800000 */
[----:B------:R-:W-:Y:S01]  /*46b0*/  IMAD.U32 R6, RZ, RZ, UR11 ;  /* 0x0000000bff067e24 */ /* 0x000fe2000f8e00ff */
[----:B------:R-:W-:Y:S03]  /*46c0*/  BSSY B0, `(.L_x_4906) ;  /* 0x0000014000007945 */ /* 0x000fe60003800000 */
[----:B------:R-:W-:-:S05]  /*46d0*/  IMAD R6, R6, UR41, R7 ;  /* 0x0000002906067c24 */ /* 0x000fca000f8e0207 */
[----:B------:R-:W-:-:S04]  /*46e0*/  IADD3 R7, R6, -UR14, RZ ;  /* 0x8000000e06077c10 */ /* 0x000fc8000fffe0ff */
        /* <DEDUP_REMOVED lines=11> */
.L_x_4907:
[----:B------:R-:W-:Y:S02]  /*47a0*/  ULDC UR4, c[0x0][0x9e4] ;  /* 0x0002790000047ab9 */ /* 0x000fe40000000800 */
[----:B------:R-:W-:-:S05]  /*47b0*/  IMAD.U32 R34, RZ, RZ, UR4 ;  /* 0x00000004ff227e24 */ /* 0x000fca000f8e00ff */
[----:B------:R-:W-:-:S13]  /*47c0*/  ISETP.NE.AND P0, PT, R34, 0x1, PT ;  /* 0x000000012200780c */ /* 0x000fda0003f05270 */
[----:B------:R-:W1:Y:S02]  /*47d0*/  @P0 LDC.64 R38, c[0x0][0x9e8] ;  /* 0x00027a00ff260b82 */ /* 0x000e640000000a00 */
[----:B-1----:R-:W-:-:S05]  /*47e0*/  @P0 IMAD.HI.U32 R6, R7, R38, RZ ;  /* 0x0000002607060227 */ /* 0x002fca00078e00ff */
[----:B------:R-:W-:-:S07]  /*47f0*/  @P0 SHF.R.U32.HI R7, RZ, R39, R6 ;  /* 0x00000027ff070219 */ /* 0x000fce0000011606 */
.L_x_4908:
[----:B------:R-:W-:Y:S05]  /*4800*/  BSYNC B0 ;  /* 0x0000000000007941 */ /* 0x000fea0003800000 */
.L_x_4906:
[----:B------:R-:W-:-:S05]  /*4810*/  IMAD R7, R7, R34, -UR15 ;  /* 0x8000000f07077e24 */ /* 0x000fca000f8e0222 */
[----:B------:R-:W-:-:S04]  /*4820*/  IADD3 R7, -R0, R7, RZ ;  /* 0x0000000700077210 */ /* 0x000fc80007ffe1ff */
[----:B------:R-:W-:Y:S02]  /*4830*/  VIADDMNMX R4, R7, R34, R4, PT ;  /* 0x0000002207047246 */ /* 0x000fe40003800104 */
[----:B------:R-:W-:-:S07]  /*4840*/  VIMNMX R5, R5, R7, !PT ;  /* 0x0000000705057248 */ /* 0x000fce0007fe0100 */
.L_x_4905:
[----:B------:R-:W1:Y:S02]  /*4850*/  SHFL.IDX PT, R3, R3, 0x1, 0x1c1f ;  /* 0x003c1f0003037f89 */ /* 0x000e6400000e0000 */
[----:B-1----:R-:W-:Y:S01]  /*4860*/  VIADDMNMX R6, R3, R33, R8, PT ;  /* 0x0000002103067246 */ /* 0x002fe20003800108 */
[----:B------:R-:W-:Y:S01]  /*4870*/  IMAD.IADD R7, R32, 0x1, R3 ;  /* 0x0000000120077824 */ /* 0x000fe200078e0203 */
[----:B------:R-:W-:Y:S06]  /*4880*/  @!P1 BRA `(.L_x_4909) ;  /* 0x0000000000689947 */ /* 0x000fec0003800000 */
        /* <DEDUP_REMOVED lines=15> */
.L_x_4911:
[----:B------:R-:W-:Y:S02]  /*4980*/  ULDC UR4, c[0x0][0x9e4] ;  /* 0x0002790000047ab9 */ /* 0x000fe40000000800 */
[----:B------:R-:W-:-:S05]  /*4990*/  IMAD.U32 R32, RZ, RZ, UR4 ;  /* 0x00000004ff207e24 */ /* 0x000fca000f8e00ff */
[----:B------:R-:W-:-:S13]  /*49a0*/  ISETP.NE.AND P0, PT, R32, 0x1, PT ;  /* 0x000000012000780c */ /* 0x000fda0003f05270 */
[----:B------:R-:W1:Y:S02]  /*49b0*/  @P0 LDC.64 R34, c[0x0][0x9e8] ;  /* 0x00027a00ff220b82 */ /* 0x000e640000000a00 */
[----:B-1----:R-:W-:-:S05]  /*49c0*/  @P0 IMAD.HI.U32 R8, R3, R34, RZ ;  /* 0x0000002203080227 */ /* 0x002fca00078e00ff */
[----:B------:R-:W-:-:S07]  /*49d0*/  @P0 SHF.R.U32.HI R3, RZ, R35, R8 ;  /* 0x00000023ff030219 */ /* 0x000fce0000011608 */
.L_x_4912:
[----:B------:R-:W-:Y:S05]  /*49e0*/  BSYNC B0 ;  /* 0x0000000000007941 */ /* 0x000fea0003800000 */
.L_x_4910:
[----:B------:R-:W-:-:S05]  /*49f0*/  IMAD R3, R3, R32, -UR15 ;  /* 0x8000000f03037e24 */ /* 0x000fca000f8e0220 */
[----:B------:R-:W-:-:S04]  /*4a00*/  IADD3 R3, -R0, R3, RZ ;  /* 0x0000000300037210 */ /* 0x000fc80007ffe1ff */
[----:B------:R-:W-:Y:S02]  /*4a10*/  VIADDMNMX R6, R3, R32, R6, PT ;  /* 0x0000002003067246 */ /* 0x000fe40003800106 */
[----:B------:R-:W-:-:S07]  /*4a20*/  VIMNMX R7, R7, R3, !PT ;  /* 0x0000000307077248 */ /* 0x000fce0007fe0100 */
.L_x_4909:
[----:B------:R-:W-:Y:S01]  /*4a30*/  UIMAD UR4, UR43, UR6, 0x40 ;  /* 0x000000402b0474a4 */ /* 0x000fe2000f8e0206 */
[----:B------:R-:W-:Y:S03]  /*4a40*/  BAR.SYNC.DEFER_BLOCKING 0xf, 0x100 ;  /* 0x03c4000000007b1d */ /* 0x000fe60000010000 */
[----:B------:R-:W-:Y:S02]  /*4a50*/  UISETP.GE.AND UP5, UPT, UR4, 0x1, UPT ;  /* 0x000000010400788c */ /* 0x000fe4000bfa6270 */
[----:B------:R-:W-:Y:S02]  /*4a60*/  UISETP.GE.AND UP6, UPT, UR4, 0x2, UPT ;  /* 0x000000020400788c */ /* 0x000fe4000bfc6270 */
[----:B------:R-:W-:Y:S02]  /*4a70*/  UISETP.GE.AND UP0, UPT, UR4, 0x9, UPT ;  /* 0x000000090400788c */ /* 0x000fe4000bf06270 */
[----:B------:R-:W-:Y:S01]  /*4a80*/  PLOP3.LUT P1, PT, PT, PT, UP5, 0x40, 0x0 ;  /* 0x000000000000781c */ /* 0x000fe20003f2e858 */
[----:B------:R-:W-:Y:S01]  /*4a90*/  UISETP.GE.AND UP1, UPT, UR4, 0xa, UPT ;  /* 0x0000000a0400788c */ /* 0x000fe2000bf26270 */
[----:B------:R-:W-:Y:S01]  /*4aa0*/  PLOP3.LUT P3, PT, PT, PT, UP6, 0x40, 0x0 ;  /* 0x000000000000781c */ /* 0x000fe20003f6e868 */
[----:B------:R-:W-:Y:S01]  /*4ab0*/  UISETP.GE.AND UP2, UPT, UR4, 0x11, UPT ;  /* 0x000000110400788c */ /* 0x000fe2000bf46270 */
[C---:B------:R-:W-:Y:S01]  /*4ac0*/  ISETP.GT.AND P1, PT, R5.reuse, RZ, P1 ;  /* 0x000000ff0500720c */ /* 0x040fe20000f24270 */
[----:B------:R-:W-:Y:S01]  /*4ad0*/  UISETP.GE.AND UP3, UPT, UR4, 0x12, UPT ;  /* 0x000000120400788c */ /* 0x000fe2000bf66270 */
[----:B------:R-:W-:Y:S01]  /*4ae0*/  ISETP.GT.AND P3, PT, R5, 0x1, P3 ;  /* 0x000000010500780c */ /* 0x000fe20001f64270 */
[----:B------:R-:W-:Y:S01]  /*4af0*/  UISETP.GE.AND UP4, UPT, UR4, 0x19, UPT ;  /* 0x000000190400788c */ /* 0x000fe2000bf86270 */
[----:B------:R-:W-:Y:S01]  /*4b00*/  ISETP.LT.OR P1, PT, R4, 0x1, P1 ;  /* 0x000000010400780c */ /* 0x000fe20000f21670 */
[----:B------:R-:W-:Y:S01]  /*4b10*/  ULDC UR10, c[0x0][0x988] ;  /* 0x00026200000a7ab9 */ /* 0x000fe20000000800 */
[----:B------:R-:W-:Y:S01]  /*4b20*/  PLOP3.LUT P2, PT, PT, PT, UP6, 0x40, 0x0 ;  /* 0x000000000000781c */ /* 0x000fe20003f4e868 */
[----:B------:R-:W-:Y:S01]  /*4b30*/  UISETP.GE.AND UP6, UPT, UR4, 0x21, UPT ;  /* 0x000000210400788c */ /* 0x000fe2000bfc6270 */
[----:B------:R-:W-:-:S02]  /*4b40*/  FSEL R3, R24, -INF , !P1 ;  /* 0xff80000018037808 */ /* 0x000fc40004800000 */
[----:B------:R-:W-:Y:S02]  /*4b50*/  PLOP3.LUT P1, PT, PT, PT, UP0, 0x40, 0x0 ;  /* 0x000000000000781c */ /* 0x000fe40003f2e808 */
[----:B------:R-:W-:Y:S02]  /*4b60*/  ISETP.LT.OR P3, PT, R4, 0x2, P3 ;  /* 0x000000020400780c */ /* 0x000fe40001f61670 */
[----:B------:R-:W-:Y:S02]  /*4b70*/  ISETP.GT.AND P2, PT, R7, 0x1, P2 ;  /* 0x000000010700780c */ /* 0x000fe40001744270 */
[----:B------:R-:W-:Y:S02]  /*4b80*/  ISETP.GT.AND P1, PT, R5, 0x8, P1 ;  /* 0x000000080500780c */ /* 0x000fe40000f24270 */
[----:B------:R-:W-:Y:S01]  /*4b90*/  PLOP3.LUT P0, PT, PT, PT, UP5, 0x40, 0x0 ;  /* 0x000000000000781c */ /* 0x000fe20003f0e858 */
[----:B------:R-:W-:Y:S01]  /*4ba0*/  UISETP.GE.AND UP5, UPT, UR4, 0x1a, UPT ;  /* 0x0000001a0400788c */ /* 0x000fe2000bfa6270 */
[----:B0-----:R-:W-:-:S02]  /*4bb0*/  FSEL R8, R25, -INF , !P3 ;  /* 0xff80000019087808 */ /* 0x001fc40005800000 */
[----:B------:R-:W-:Y:S02]  /*4bc0*/  PLOP3.LUT P3, PT, PT, PT, UP1, 0x40, 0x0 ;  /* 0x000000000000781c */ /* 0x000fe40003f6e818 */
[----:B------:R-:W-:Y:S02]  /*4bd0*/  ISETP.LT.OR P2, PT, R6, 0x2, P2 ;  /* 0x000000020600780c */ /* 0x000fe40001741670 */
[----:B------:R-:W-:Y:S02]  /*4be0*/  ISETP.LT.OR P1, PT, R4, 0x9, P1 ;  /* 0x000000090400780c */ /* 0x000fe40000f21670 */
[----:B------:R-:W-:Y:S02]  /*4bf0*/  ISETP.GT.AND P0, PT, R7, RZ, P0 ;  /* 0x000000ff0700720c */ /* 0x000fe40000704270 */
[----:B------:R-:W-:Y:S02]  /*4c00*/  ISETP.GT.AND P3, PT, R5, 0x9, P3 ;  /* 0x000000090500780c */ /* 0x000fe40001f64270 */
[----:B------:R-:W-:-:S02]  /*4c10*/  FSEL R33, R27, -INF , !P2 ;  /* 0xff8000001b217808 */ /* 0x000fc40005000000 */
[----:B------:R-:W-:Y:S02]  /*4c20*/  FSEL R11, R11, -INF , !P1 ;  /* 0xff8000000b0b7808 */ /* 0x000fe40004800000 */
[----:B------:R-:W-:Y:S01]  /*4c30*/  PLOP3.LUT P2, PT, PT, PT, UP1, 0x40, 0x0 ;  /* 0x000000000000781c */ /* 0x000fe20003f4e818 */
[----:B------:R-:W-:Y:S01]  /*4c40*/  UISETP.GE.AND UP1, UPT, UR4, 0x29, UPT ;  /* 0x000000290400788c */ /* 0x000fe2000bf26270 */
[----:B------:R-:W-:Y:S02]  /*4c50*/  PLOP3.LUT P1, PT, PT, PT, UP2, 0x40, 0x0 ;  /* 0x000000000000781c */ /* 0x000fe40003f2e828 */
[----:B------:R-:W-:Y:S02]  /*4c60*/  ISETP.LT.OR P0, PT, R6, 0x1, P0 ;  /* 0x000000010600780c */ /* 0x000fe40000701670 */
[----:B------:R-:W-:Y:S02]  /*4c70*/  ISETP.LT.OR P3, PT, R4, 0xa, P3 ;  /* 0x0000000a0400780c */ /* 0x000fe40001f61670 */
[----:B------:R-:W-:-:S02]  /*4c80*/  ISETP.GT.AND P2, PT, R7, 0x9, P2 ;  /* 0x000000090700780c */ /* 0x000fc40001744270 */
[----:B------:R-:W-:Y:S02]  /*4c90*/  ISETP.GT.AND P1, PT, R5, 0x10, P1 ;  /* 0x000000100500780c */ /* 0x000fe40000f24270 */
[----:B------:R-:W-:Y:S02]  /*4ca0*/  FSEL R32, R26, -INF , !P0 ;  /* 0xff8000001a207808 */ /* 0x000fe40004000000 */
[----:B------:R-:W-:Y:S01]  /*4cb0*/  PLOP3.LUT P0, PT, PT, PT, UP0, 0x40, 0x0 ;  /* 0x000000000000781c */ /* 0x000fe20003f0e808 */
[----:B------:R-:W-:Y:S01]  /*4cc0*/  UISETP.GE.AND UP0, UPT, UR4, 0x22, UPT ;  /* 0x000000220400788c */ /* 0x000fe2000bf06270 */
[----:B------:R-:W-:Y:S02]  /*4cd0*/  FSEL R14, R14, -INF , !P3 ;  /* 0xff8000000e0e7808 */ /* 0x000fe40005800000 */
[----:B------:R-:W-:Y:S01]  /*4ce0*/  PLOP3.LUT P3, PT, PT, PT, UP3, 0x40, 0x0 ;  /* 0x000000000000781c */ /* 0x000fe20003f6e838 */
[----:B------:R-:W-:Y:S01]  /*4cf0*/  UP2UR UR5, UPR, URZ, 0x1 ;  /* 0x000000013f057883 */ /* 0x000fe20008000000 */
[----:B------:R-:W-:-:S02]  /*4d00*/  ISETP.LT.OR P2, PT, R6, 0xa, P2 ;  /* 0x0000000a0600780c */ /* 0x000fc40001741670 */
[----:B------:R-:W-:Y:S02]  /*4d10*/  ISETP.LT.OR P1, PT, R4, 0x11, P1 ;  /* 0x000000110400780c */ /* 0x000fe40000f21670 */
[----:B------:R-:W-:Y:S02]  /*4d20*/  ISETP.GT.AND P0, PT, R7, 0x8, P0 ;  /* 0x000000080700780c */ /* 0x000fe40000704270 */
[----:B------:R-:W-:Y:S02]  /*4d30*/  ISETP.GT.AND P3, PT, R5, 0x11, P3 ;  /* 0x000000110500780c */ /* 0x000fe40001f64270 */
[----:B------:R-:W-:Y:S02]  /*4d40*/  FSEL R35, R31, -INF , !P2 ;  /* 0xff8000001f237808 */ /* 0x000fe40005000000 */
[----:B------:R-:W-:Y:S02]  /*4d50*/  FSEL R15, R15, -INF , !P1 ;  /* 0xff8000000f0f7808 */ /* 0x000fe40004800000 */
[----:B------:R-:W-:-:S02]  /*4d60*/  PLOP3.LUT P2, PT, PT, PT, UP4, 0x40, 0x0 ;  /* 0x000000000000781c */ /* 0x000fc40003f4e848 */
[----:B------:R-:W-:Y:S02]  /*4d70*/  PLOP3.LUT P1, PT, PT, PT, UP5, 0x40, 0x0 ;  /* 0x000000000000781c */ /* 0x000fe40003f2e858 */
[----:B------:R-:W-:Y:S02]  /*4d80*/  ISETP.LT.OR P0, PT, R6, 0x9, P0 ;  /* 0x000000090600780c */ /* 0x000fe40000701670 */
[----:B------:R-:W-:Y:S02]  /*4d90*/  ISETP.LT.OR P3, PT, R4, 0x12, P3 ;  /* 0x000000120400780c */ /* 0x000fe40001f61670 */
[C---:B------:R-:W-:Y:S02]  /*4da0*/  ISETP.GT.AND P2, PT, R5.reuse, 0x18, P2 ;  /* 0x000000180500780c */ /* 0x040fe40001744270 */
[----:B------:R-:W-:Y:S02]  /*4db0*/  ISETP.GT.AND P1, PT, R5, 0x19, P1 ;  /* 0x000000190500780c */ /* 0x000fe40000f24270 */
[----:B------:R-:W-:-:S02]  /*4dc0*/  FSEL R34, R30, -INF , !P0 ;  /* 0xff8000001e227808 */ /* 0x000fc40004000000 */
[----:B------:R-:W-:Y:S01]  /*4dd0*/  PLOP3.LUT P0, PT, PT, PT, UP2, 0x40, 0x0 ;  /* 0x000000000000781c */ /* 0x000fe20003f0e828 */
[----:B------:R-:W-:Y:S01]  /*4de0*/  UISETP.GE.AND UP2, UPT, UR4, 0x2a, UPT ;  /* 0x0000002a0400788c */ /* 0x000fe2000bf46270 */
[----:B------:R-:W-:Y:S02]  /*4df0*/  FSEL R20, R20, -INF , !P3 ;  /* 0xff80000014147808 */ /* 0x000fe40005800000 */
[----:B------:R-:W-:Y:S01]  /*4e00*/  PLOP3.LUT P3, PT, PT, PT, UP6, 0x40, 0x0 ;  /* 0x000000000000781c */ /* 0x000fe20003f6e868 */
[----:B------:R-:W-:Y:S01]  /*4e10*/  UISETP.GE.AND UP6, UPT, UR4, 0x3a, UPT ;  /* 0x0000003a0400788c */ /* 0x000fe2000bfc6270 */
[C---:B------:R-:W-:Y:S02]  /*4e20*/  ISETP.LT.OR P2, PT, R4.reuse, 0x19, P2 ;  /* 0x000000190400780c */ /* 0x040fe40001741670 */
[----:B------:R-:W-:Y:S02]  /*4e30*/  ISETP.LT.OR P1, PT, R4, 0x1a, P1 ;  /* 0x0000001a0400780c */ /* 0x000fe40000f21670 */
[----:B------:R-:W-:-:S02]  /*4e40*/  ISETP.GT.AND P0, PT, R7, 0x10, P0 ;  /* 0x000000100700780c */ /* 0x000fc40000704270 */
[----:B------:R-:W-:Y:S02]  /*4e50*/  ISETP.GT.AND P3, PT, R5, 0x20, P3 ;  /* 0x000000200500780c */ /* 0x000fe40001f64270 */
[----:B------:R-:W-:Y:S02]  /*4e60*/  FSEL R21, R21, -INF , !P2 ;  /* 0xff80000015157808 */ /* 0x000fe40005000000 */
[----:B------:R-:W-:Y:S02]  /*4e70*/  FSEL R24, R37, -INF , !P1 ;  /* 0xff80000025187808 */ /* 0x000fe40004800000 */
[----:B------:R-:W-:Y:S01]  /*4e80*/  PLOP3.LUT P2, PT, PT, PT, UP0, 0x40, 0x0 ;  /* 0x000000000000781c */ /* 0x000fe20003f4e808 */
[----:B------:R-:W-:Y:S01]  /*4e90*/  UISETP.GE.AND UP0, UPT, UR4, 0x21, UPT ;  /* 0x000000210400788c */ /* 0x000fe2000bf06270 */
[----:B------:R-:W-:Y:S02]  /*4ea0*/  PLOP3.LUT P1, PT, PT, PT, UP1, 0x40, 0x0 ;  /* 0x000000000000781c */ /* 0x000fe40003f2e818 */
[----:B------:R-:W-:-:S02]  /*4eb0*/  ISETP.LT.OR P0, PT, R6, 0x11, P0 ;  /* 0x000000110600780c */ /* 0x000fc40000701670 */
[----:B------:R-:W-:Y:S02]  /*4ec0*/  ISETP.LT.OR P3, PT, R4, 0x21, P3 ;  /* 0x000000210400780c */ /* 0x000fe40001f61670 */
[C---:B------:R-:W-:Y:S02]  /*4ed0*/  ISETP.GT.AND P2, PT, R5.reuse, 0x21, P2 ;  /* 0x000000210500780c */ /* 0x040fe40001744270 */
[----:B------:R-:W-:Y:S02]  /*4ee0*/  ISETP.GT.AND P1, PT, R5, 0x28, P1 ;  /* 0x000000280500780c */ /* 0x000fe40000f24270 */
[----:B------:R-:W-:Y:S02]  /*4ef0*/  FSEL R36, R12, -INF , !P0 ;  /* 0xff8000000c247808 */ /* 0x000fe40004000000 */
[----:B------:R-:W-:Y:S01]  /*4f00*/  PLOP3.LUT P0, PT, PT, PT, UP3, 0x40, 0x0 ;  /* 0x000000000000781c */ /* 0x000fe20003f0e838 */
[----:B------:R-:W-:Y:S01]  /*4f10*/  UISETP.GE.AND UP3, UPT, UR4, 0x31, UPT ;  /* 0x000000310400788c */ /* 0x000fe2000bf66270 */
[----:B------:R-:W-:-:S02]  /*4f20*/  FSEL R25, R40, -INF , !P3 ;  /* 0xff80000028197808 */ /* 0x000fc40005800000 */
[----:B------:R-:W-:Y:S02]  /*4f30*/  PLOP3.LUT P3, PT, PT, PT, UP2, 0x40, 0x0 ;  /* 0x000000000000781c */ /* 0x000fe40003f6e828 */
[C---:B------:R-:W-:Y:S02]  /*4f40*/  ISETP.LT.OR P2, PT, R4.reuse, 0x22, P2 ;  /* 0x000000220400780c */ /* 0x040fe40001741670 */
[----:B------:R-:W-:Y:S02]  /*4f50*/  ISETP.LT.OR P1, PT, R4, 0x29, P1 ;  /* 0x000000290400780c */ /* 0x000fe40000f21670 */
[----:B------:R-:W-:Y:S02]  /*4f60*/  ISETP.GT.AND P3, PT, R5, 0x29, P3 ;  /* 0x000000290500780c */ /* 0x000fe40001f64270 */
[----:B------:R-:W-:Y:S02]  /*4f70*/  FSEL R26, R41, -INF , !P2 ;  /* 0xff800000291a7808 */ /* 0x000fe40005000000 */
[----:B------:R-:W-:-:S02]  /*4f80*/  FSEL R27, R44, -INF , !P1 ;  /* 0xff8000002c1b7808 */ /* 0x000fc40004800000 */
[----:B------:R-:W-:Y:S01]  /*4f90*/  PLOP3.LUT P2, PT, PT, PT, UP4, 0x40, 0x0 ;  /* 0x000000000000781c */ /* 0x000fe20003f4e848 */
[----:B------:R-:W-:Y:S01]  /*4fa0*/  UISETP.GE.AND UP4, UPT, UR4, 0x32, UPT ;  /* 0x000000320400788c */ /* 0x000fe2000bf86270 */
[----:B------:R-:W-:Y:S02]  /*4fb0*/  PLOP3.LUT P1, PT, PT, PT, UP3, 0x40, 0x0 ;  /* 0x000000000000781c */ /* 0x000fe40003f2e838 */
[----:B------:R-:W-:Y:S02]  /*4fc0*/  ISETP.LT.OR P3, PT, R4, 0x2a, P3 ;  /* 0x0000002a0400780c */ /* 0x000fe40001f61670 */
[----:B------:R-:W-:Y:S02]  /*4fd0*/  ISETP.GT.AND P1, PT, R5, 0x30, P1 ;  /* 0x000000300500780c */ /* 0x000fe40000f24270 */
[----:B------:R-:W-:Y:S02]  /*4fe0*/  FSEL R28, R28, -INF , !P3 ;  /* 0xff8000001c1c7808 */ /* 0x000fe40005800000 */
[----:B------:R-:W-:-:S02]  /*4ff0*/  PLOP3.LUT P3, PT, PT, PT, UP4, 0x40, 0x0 ;  /* 0x000000000000781c */ /* 0x000fc40003f6e848 */
[C---:B------:R-:W-:Y:S02]  /*5000*/  ISETP.LT.OR P1, PT, R4.reuse, 0x31, P1 ;  /* 0x000000310400780c */ /* 0x040fe40000f21670 */
[----:B------:R-:W-:Y:S02]  /*5010*/  ISETP.GT.AND P3, PT, R5, 0x31, P3 ;  /* 0x000000310500780c */ /* 0x000fe40001f64270 */
[----:B------:R-:W-:Y:S02]  /*5020*/  FSEL R29, R29, -INF , !P1 ;  /* 0xff8000001d1d7808 */ /* 0x000fe40004800000 */
[----:B------:R-:W-:Y:S01]  /*5030*/  PLOP3.LUT P1, PT, PT, PT, UP5, 0x40, 0x0 ;  /* 0x000000000000781c */ /* 0x000fe20003f2e858 */
[----:B------:R-:W-:Y:S01]  /*5040*/  UISETP.GE.AND UP5, UPT, UR4, 0x39, UPT ;  /* 0x000000390400788c */ /* 0x000fe2000bfa6270 */
[----:B------:R-:W-:Y:S02]  /*5050*/  ISETP.LT.OR P3, PT, R4, 0x32, P3 ;  /* 0x000000320400780c */ /* 0x000fe40001f61670 */
[----:B------:R-:W-:-:S02]  /*5060*/  FMNMX.FTZ R12, R3, R8, !PT ;  /* 0x00000008030c7209 */ /* 0x000fc40007810000 */
[----:B------:R-:W-:Y:S02]  /*5070*/  FSEL R30, R49, -INF , !P3 ;  /* 0xff800000311e7808 */ /* 0x000fe40005800000 */
[----:B------:R-:W-:Y:S02]  /*5080*/  PLOP3.LUT P3, PT, PT, PT, UP5, 0x40, 0x0 ;  /* 0x000000000000781c */ /* 0x000fe40003f6e858 */
[----:B------:R-:W-:Y:S02]  /*5090*/  ISETP.GT.AND P0, PT, R7, 0x11, P0 ;  /* 0x000000110700780c */ /* 0x000fe40000704270 */
[----:B------:R-:W-:Y:S02]  /*50a0*/  ISETP.GT.AND P3, PT, R5, 0x38, P3 ;  /* 0x000000380500780c */ /* 0x000fe40001f64270 */
[----:B------:R-:W-:Y:S02]  /*50b0*/  FMNMX.FTZ R39, R32, R33, !PT ;  /* 0x0000002120277209 */ /* 0x000fe40007810000 */
[----:B------:R-:W-:-:S02]  /*50c0*/  ISETP.LT.OR P3, PT, R4, 0x39, P3 ;  /* 0x000000390400780c */ /* 0x000fc40001f61670 */
[----:B------:R-:W-:Y:S02]  /*50d0*/  ISETP.LT.OR P0, PT, R6, 0x12, P0 ;  /* 0x000000120600780c */ /* 0x000fe40000701670 */
[----:B------:R-:W-:Y:S02]  /*50e0*/  FSEL R31, R52, -INF , !P3 ;  /* 0xff800000341f7808 */ /* 0x000fe40005800000 */
[----:B------:R-:W-:Y:S02]  /*50f0*/  PLOP3.LUT P3, PT, PT, PT, UP6, 0x40, 0x0 ;  /* 0x000000000000781c */ /* 0x000fe40003f6e868 */
[----:B------:R-:W-:Y:S02]  /*5100*/  FMNMX.FTZ R40, R34, R39, !PT ;  /* 0x0000002722287209 */ /* 0x000fe40007810000 */
[----:B------:R-:W-:Y:S02]  /*5110*/  ISETP.GT.AND P3, PT, R5, 0x39, P3 ;  /* 0x000000390500780c */ /* 0x000fe40001f64270 */
[----:B------:R-:W-:-:S02]  /*5120*/  FMNMX.FTZ R5, R11, R12, !PT ;  /* 0x0000000c0b057209 */ /* 0x000fc40007810000 */
[----:B------:R-:W-:Y:S02]  /*5130*/  ISETP.LT.OR P3, PT, R4, 0x3a, P3 ;  /* 0x0000003a0400780c */ /* 0x000fe40001f61670 */
[----:B------:R-:W-:Y:S02]  /*5140*/  FMNMX.FTZ R12, R14, R5, !PT ;  /* 0x000000050e0c7209 */ /* 0x000fe40007810000 */
[----:B------:R-:W-:Y:S02]  /*5150*/  FSEL R4, R53, -INF , !P3 ;  /* 0xff80000035047808 */ /* 0x000fe40005800000 */
[----:B------:R-:W-:Y:S02]  /*5160*/  FMNMX.FTZ R5, R15, R12, !PT ;  /* 0x0000000c0f057209 */ /* 0x000fe40007810000 */
[----:B------:R-:W-:Y:S01]  /*5170*/  PLOP3.LUT P3, PT, PT, PT, UP0, 0x40, 0x0 ;  /* 0x000000000000781c */ /* 0x000fe20003f6e808 */
[----:B------:R-:W-:Y:S01]  /*5180*/  UISETP.NE.AND UP0, UPT, UR5, URZ, UPT ;  /* 0x0000003f0500728c */ /* 0x000fe2000bf05270 */
[----:B------:R-:W-:-:S02]  /*5190*/  FMNMX.FTZ R12, R20, R5, !PT ;  /* 0x00000005140c7209 */ /* 0x000fc40007810000 */
[----:B------:R-:W-:Y:S02]  /*51a0*/  ISETP.GT.AND P3, PT, R7, 0x20, P3 ;  /* 0x000000200700780c */ /* 0x000fe40001f64270 */
[----:B------:R-:W-:Y:S02]  /*51b0*/  FMNMX.FTZ R5, R21, R12, !PT ;  /* 0x0000000c15057209 */ /* 0x000fe40007810000 */
[----:B------:R-:W-:Y:S02]  /*51c0*/  ISETP.LT.OR P3, PT, R6, 0x21, P3 ;  /* 0x000000210600780c */ /* 0x000fe40001f61670 */
[----:B------:R-:W-:Y:S02]  /*51d0*/  FMNMX.FTZ R12, R24, R5, !PT ;  /* 0x00000005180c7209 */ /* 0x000fe40007810000 */
[----:B------:R-:W-:Y:S02]  /*51e0*/  ISETP.GT.AND P2, PT, R7, 0x18, P2 ;  /* 0x000000180700780c */ /* 0x000fe40001744270 */
[----:B------:R-:W-:-:S02]  /*51f0*/  FMNMX.FTZ R5, R25, R12, !PT ;  /* 0x0000000c19057209 */ /* 0x000fc40007810000 */
[----:B------:R-:W-:Y:S02]  /*5200*/  FMNMX.FTZ R41, R35, R40, !PT ;  /* 0x0000002823297209 */ /* 0x000fe40007810000 */
[----:B------:R-:W-:Y:S02]  /*5210*/  FMNMX.FTZ R12, R26, R5, !PT ;  /* 0x000000051a0c7209 */ /* 0x000fe40007810000 */
[----:B------:R-:W-:Y:S02]  /*5220*/  FSEL R39, R42, -INF , !P3 ;  /* 0xff8000002a277808 */ /* 0x000fe40005800000 */
[----:B------:R-:W-:Y:S02]  /*5230*/  FMNMX.FTZ R5, R27, R12, !PT ;  /* 0x0000000c1b057209 */ /* 0x000fe40007810000 */
[----:B------:R-:W-:Y:S02]  /*5240*/  ISETP.LT.OR P2, PT, R6, 0x19, P2 ;  /* 0x000000190600780c */ /* 0x000fe40001741670 */
[----:B------:R-:W-:-:S02]  /*5250*/  FMNMX.FTZ R12, R28, R5, !PT ;  /* 0x000000051c0c7209 */ /* 0x000fc40007810000 */
[----:B------:R-:W-:Y:S02]  /*5260*/  ISETP.GT.AND P1, PT, R7, 0x19, P1 ;  /* 0x000000190700780c */ /* 0x000fe40000f24270 */
[----:B------:R-:W-:Y:S02]  /*5270*/  FMNMX.FTZ R5, R29, R12, !PT ;  /* 0x0000000c1d057209 */ /* 0x000fe40007810000 */
[----:B------:R-:W-:Y:S02]  /*5280*/  FMNMX.FTZ R42, R36, R41, !PT ;  /* 0x00000029242a7209 */ /* 0x000fe40007810000 */
[----:B------:R-:W-:Y:S02]  /*5290*/  FMNMX.FTZ R12, R30, R5, !PT ;  /* 0x000000051e0c7209 */ /* 0x000fe40007810000 */
[----:B------:R-:W-:Y:S02]  /*52a0*/  ISETP.LT.OR P1, PT, R6, 0x1a, P1 ;  /* 0x0000001a0600780c */ /* 0x000fe40000f21670 */
[----:B------:R-:W-:-:S02]  /*52b0*/  FMNMX.FTZ R5, R31, R12, !PT ;  /* 0x0000000c1f057209 */ /* 0x000fc40007810000 */
[----:B------:R-:W-:Y:S02]  /*52c0*/  PLOP3.LUT P3, PT, PT, PT, UP3, 0x40, 0x0 ;  /* 0x000000000000781c */ /* 0x000fe40003f6e838 */
[----:B------:R-:W-:Y:S02]  /*52d0*/  FMNMX.FTZ R37, R4, R5, !PT ;  /* 0x0000000504257209 */ /* 0x000fe40007810000 */
[----:B------:R-:W-:-:S03]  /*52e0*/  ISETP.GT.AND P3, PT, R7, 0x30, P3 ;  /* 0x000000300700780c */ /* 0x000fc60001f64270 */
[----:B------:R-:W0:Y:S01]  /*52f0*/  SHFL.BFLY PT, R12, R37, 0x2, 0x1f ;  /* 0x0c401f00250c7f89 */ /* 0x000e2200000e0000 */
[----:B------:R-:W-:Y:S02]  /*5300*/  ISETP.LT.OR P3, PT, R6, 0x31, P3 ;  /* 0x000000310600780c */ /* 0x000fe40001f61670 */
[----:B0-----:R-:W-:Y:S02]  /*5310*/  FMNMX.FTZ R38, R37, R12, !PT ;  /* 0x0000000c25267209 */ /* 0x001fe40007810000 */
[----:B------:R-:W-:Y:S02]  /*5320*/  FSEL R37, R57, -INF , !P2 ;  /* 0xff80000039257808 */ /* 0x000fe40005000000 */
[----:B------:R-:W-:Y:S01]  /*5330*/  PLOP3.LUT P2, PT, PT, PT, UP1, 0x40, 0x0 ;  /* 0x000000000000781c */ /* 0x000fe20003f4e818 */
[----:B------:R-:W0:Y:S03]  /*5340*/  SHFL.BFLY PT, R5, R38, 0x1, 0x1f ;  /* 0x0c201f0026057f89 */ /* 0x000e2600000e0000 */
[----:B------:R-:W-:-:S04]  /*5350*/  ISETP.GT.AND P2, PT, R7, 0x28, P2 ;  /* 0x000000280700780c */ /* 0x000fc80001744270 */
[----:B------:R-:W-:-:S04]  /*5360*/  ISETP.LT.OR P2, PT, R6, 0x29, P2 ;  /* 0x000000290600780c */ /* 0x000fc80001741670 */
[----:B------:R-:W-:Y:S02]  /*5370*/  FSEL R41, R46, -INF , !P2 ;  /* 0xff8000002e297808 */ /* 0x000fe40005000000 */
[----:B------:R-:W-:-:S04]  /*5380*/  PLOP3.LUT P2, PT, PT, PT, UP5, 0x40, 0x0 ;  /* 0x000000000000781c */ /* 0x000fc80003f4e858 */
[----:B------:R-:W-:-:S04]  /*5390*/  ISETP.GT.AND P2, PT, R7, 0x38, P2 ;  /* 0x000000380700780c */ /* 0x000fc80001744270 */
[----:B------:R-:W-:Y:S02]  /*53a0*/  ISETP.LT.OR P2, PT, R6, 0x39, P2 ;  /* 0x000000390600780c */ /* 0x000fe40001741670 */
[----:B0-----:R-:W-:Y:S02]  /*53b0*/  FMNMX.FTZ R12, R38, R5, !PT ;  /* 0x00000005260c7209 */ /* 0x001fe40007810000 */
[----:B------:R-:W-:Y:S02]  /*53c0*/  FSEL R5, R56, -INF , !P0 ;  /* 0xff80000038057808 */ /* 0x000fe40004000000 */
[----:B------:R-:W-:Y:S01]  /*53d0*/  PLOP3.LUT P0, PT, PT, PT, UP0, 0x40, 0x0 ;  /* 0x000000000000781c */ /* 0x000fe20003f0e808 */
[----:B------:R-:W-:Y:S01]  /*53e0*/  FMUL.FTZ R46, R12, UR10 ;  /* 0x0000000a0c2e7c20 */ /* 0x000fe20008410000 */
[----:B------:R-:W-:Y:S02]  /*53f0*/  FMNMX.FTZ R42, R5, R42, !PT ;  /* 0x0000002a052a7209 */ /* 0x000fe40007810000 */
[----:B------:R-:W-:-:S02]  /*5400*/  ISETP.GT.AND P0, PT, R7, 0x21, P0 ;  /* 0x000000210700780c */ /* 0x000fc40000704270 */
[----:B------:R-:W-:Y:S02]  /*5410*/  FSEL R38, R58, -INF , !P1 ;  /* 0xff8000003a267808 */ /* 0x000fe40004800000 */
[----:B------:R-:W-:Y:S02]  /*5420*/  ISETP.LT.OR P0, PT, R6, 0x22, P0 ;  /* 0x000000220600780c */ /* 0x000fe40000701670 */
[----:B------:R-:W-:Y:S02]  /*5430*/  PLOP3.LUT P1, PT, PT, PT, UP2, 0x40, 0x0 ;  /* 0x000000000000781c */ /* 0x000fe40003f2e828 */
[----:B------:R-:W-:Y:S02]  /*5440*/  FSEL R40, R43, -INF , !P0 ;  /* 0xff8000002b287808 */ /* 0x000fe40004000000 */
[----:B------:R-:W-:Y:S02]  /*5450*/  FMNMX.FTZ R43, R37, R42, !PT ;  /* 0x0000002a252b7209 */ /* 0x000fe40007810000 */
[----:B------:R-:W-:-:S02]  /*5460*/  ISETP.GT.AND P1, PT, R7, 0x29, P1 ;  /* 0x000000290700780c */ /* 0x000fc40000f24270 */
[----:B------:R-:W-:Y:S02]  /*5470*/  FMNMX.FTZ R44, R38, R43, !PT ;  /* 0x0000002b262c7209 */ /* 0x000fe40007810000 */
[----:B------:R-:W-:Y:S02]  /*5480*/  PLOP3.LUT P0, PT, PT, PT, UP4, 0x40, 0x0 ;  /* 0x000000000000781c */ /* 0x000fe40003f0e848 */
[----:B------:R-:W-:Y:S02]  /*5490*/  FMNMX.FTZ R45, R39, R44, !PT ;  /* 0x0000002c272d7209 */ /* 0x000fe40007810000 */
[----:B------:R-:W-:Y:S02]  /*54a0*/  ISETP.LT.OR P1, PT, R6, 0x2a, P1 ;  /* 0x0000002a0600780c */ /* 0x000fe40000f21670 */
[----:B------:R-:W-:Y:S02]  /*54b0*/  FMNMX.FTZ R44, R40, R45, !PT ;  /* 0x0000002d282c7209 */ /* 0x000fe40007810000 */
[----:B------:R-:W-:-:S02]  /*54c0*/  FSEL R42, R47, -INF , !P1 ;  /* 0xff8000002f2a7808 */ /* 0x000fc40004800000 */
[----:B------:R-:W-:Y:S02]  /*54d0*/  ISETP.GT.AND P0, PT, R7, 0x31, P0 ;  /* 0x000000310700780c */ /* 0x000fe40000704270 */
[----:B------:R-:W-:Y:S02]  /*54e0*/  FMNMX.FTZ R45, R41, R44, !PT ;  /* 0x0000002c292d7209 */ /* 0x000fe40007810000 */
[----:B------:R-:W-:Y:S02]  /*54f0*/  FSEL R43, R50, -INF , !P3 ;  /* 0xff800000322b7808 */ /* 0x000fe40005800000 */
[----:B------:R-:W-:Y:S02]  /*5500*/  FSETP.NEU.FTZ.AND P3, PT, R12, -INF , PT ;  /* 0xff8000000c00780b */ /* 0x000fe40003f7d000 */
[----:B------:R-:W-:Y:S02]  /*5510*/  PLOP3.LUT P1, PT, PT, PT, UP6, 0x40, 0x0 ;  /* 0x000000000000781c */ /* 0x000fe40003f2e868 */
[----:B------:R-:W-:-:S02]  /*5520*/  ISETP.LT.OR P0, PT, R6, 0x32, P0 ;  /* 0x000000320600780c */ /* 0x000fc40000701670 */
[----:B------:R-:W-:Y:S02]  /*5530*/  FMNMX.FTZ R44, R42, R45, !PT ;  /* 0x0000002d2a2c7209 */ /* 0x000fe40007810000 */
[----:B------:R-:W-:Y:S02]  /*5540*/  FSEL R47, R46, RZ, P3 ;  /* 0x000000ff2e2f7208 */ /* 0x000fe40001800000 */
[----:B------:R-:W-:Y:S02]  /*5550*/  ISETP.GT.AND P1, PT, R7, 0x39, P1 ;  /* 0x000000390700780c */ /* 0x000fe40000f24270 */
[----:B------:R-:W-:Y:S01]  /*5560*/  FSEL R7, R51, -INF , !P0 ;  /* 0xff80000033077808 */ /* 0x000fe20004000000 */
[--C-:B------:R-:W-:Y:S01]  /*5570*/  FFMA.FTZ R48, R3, UR10, -R47.reuse ;  /* 0x0000000a03307c23 */ /* 0x100fe2000801082f */
[----:B------:R-:W-:Y:S01]  /*5580*/  FMNMX.FTZ R46, R43, R44, !PT ;  /* 0x0000002c2b2e7209 */ /* 0x000fe20007810000 */
[--C-:B------:R-:W-:Y:S01]  /*5590*/  FFMA.FTZ R45, R8, UR10, -R47.reuse ;  /* 0x0000000a082d7c23 */ /* 0x100fe2000801082f */
[----:B------:R-:W-:Y:S01]  /*55a0*/  ISETP.LT.OR P1, PT, R6, 0x3a, P1 ;  /* 0x0000003a0600780c */ /* 0x000fe20000f21670 */
[--C-:B------:R-:W-:Y:S01]  /*55b0*/  FFMA.FTZ R11, R11, UR10, -R47.reuse ;  /* 0x0000000a0b0b7c23 */ /* 0x100fe2000801082f */
[----:B------:R-:W-:Y:S01]  /*55c0*/  FSEL R44, R54, -INF , !P2 ;  /* 0xff800000362c7808 */ /* 0x000fe20005000000 */
[--C-:B------:R-:W-:Y:S01]  /*55d0*/  FFMA.FTZ R14, R14, UR10, -R47.reuse ;  /* 0x0000000a0e0e7c23 */ /* 0x100fe2000801082f */
[----:B------:R-:W-:Y:S01]  /*55e0*/  FMNMX.FTZ R3, R7, R46, !PT ;  /* 0x0000002e07037209 */ /* 0x000fe20007810000 */
[----:B------:R0:W-:Y:S01]  /*55f0*/  MUFU.EX2 R154, R11 ;  /* 0x0000000b009a7308 */ /* 0x0001e20000000800 */
[----:B------:R-:W-:Y:S01]  /*5600*/  FSEL R8, R55, -INF , !P1 ;  /* 0xff80000037087808 */ /* 0x000fe20004800000 */
        /* <DEDUP_REMOVED lines=12> */
[--C-:B------:R-:W-:Y:S01]  /*56d0*/  FFMA.FTZ R30, R30, UR10, -R47.reuse ;  /* 0x0000000a1e1e7c23 */ /* 0x100fe2000801082f */
[--C-:B------:R-:W-:Y:S01]  /*56e0*/  FFMA.FTZ R31, R31, UR10, -R47.reuse ;  /* 0x0000000a1f1f7c23 */ /* 0x100fe2000801082f */
[----:B------:R-:W-:Y:S01]  /*56f0*/  FFMA.FTZ R4, R4, UR10, -R47 ;  /* 0x0000000a04047c23 */ /* 0x000fe2000801082f */
[----:B------:R-:W-:Y:S08]  /*5700*/  MUFU.EX2 R49, R14 ;  /* 0x0000000e00317308 */ /* 0x000ff00000000800 */
[----:B------:R-:W-:Y:S08]  /*5710*/  MUFU.EX2 R14, R4 ;  /* 0x00000004000e7308 */ /* 0x000ff00000000800 */
[----:B------:R-:W-:Y:S01]  /*5720*/  MUFU.EX2 R48, R48 ;  /* 0x0000003000307308 */ /* 0x000fe20000000800 */
[----:B-1----:R-:W-:-:S05]  /*5730*/  FMNMX.FTZ R6, R3, R6, !PT ;  /* 0x0000000603067209 */ /* 0x002fca0007810000 */
[----:B0-----:R-:W0:Y:S02]  /*5740*/  SHFL.BFLY PT, R11, R6, 0x1, 0x1f ;  /* 0x0c201f00060b7f89 */ /* 0x001e2400000e0000 */
[----:B------:R-:W1:Y:S08]  /*5750*/  MUFU.EX2 R45, R45 ;  /* 0x0000002d002d7308 */ /* 0x000e700000000800 */
[----:B------:R-:W-:Y:S08]  /*5760*/  MUFU.EX2 R15, R15 ;  /* 0x0000000f000f7308 */ /* 0x000ff00000000800 */
[----:B------:R-:W2:Y:S01]  /*5770*/  MUFU.EX2 R20, R20 ;  /* 0x0000001400147308 */ /* 0x000ea20000000800 */
[----:B-1----:R-:W-:-:S02]  /*5780*/  F2FP.BF16.F32.PACK_AB R152, R45, R48 ;  /* 0x000000302d98723e */ /* 0x002fc400000010ff */
[----:B0-----:R-:W-:-:S05]  /*5790*/  FMNMX.FTZ R11, R6, R11, !PT ;  /* 0x0000000b060b7209 */ /* 0x001fca0007810000 */
[----:B------:R-:W-:Y:S01]  /*57a0*/  MUFU.EX2 R21, R21 ;  /* 0x0000001500157308 */ /* 0x000fe20000000800 */
[C---:B------:R-:W-:Y:S01]  /*57b0*/  FSETP.NEU.FTZ.AND P0, PT, R11.reuse, -INF , PT ;  /* 0xff8000000b00780b */ /* 0x040fe20003f1d000 */
[----:B------:R-:W-:-:S06]  /*57c0*/  FMUL.FTZ R3, R11, UR10 ;  /* 0x0000000a0b037c20 */ /* 0x000fcc0008410000 */
[----:B------:R-:W0:Y:S01]  /*57d0*/  MUFU.EX2 R24, R24 ;  /* 0x0000001800187308 */ /* 0x000e220000000800 */
[----:B------:R-:W-:Y:S02]  /*57e0*/  FSEL R46, R3, RZ, P0 ;  /* 0x000000ff032e7208 */ /* 0x000fe40000000000 */
[-C--:B------:R-:W-:Y:S02]  /*57f0*/  LEA.HI R3, R23, R22.reuse, RZ, 0x4 ;  /* 0x0000001617037211 */ /* 0x080fe400078f20ff */
[----:B--2---:R-:W-:Y:S01]  /*5800*/  F2FP.BF16.F32.PACK_AB R156, R20, R15 ;  /* 0x0000000f149c723e */ /* 0x004fe200000010ff */
[--C-:B------:R-:W-:Y:S01]  /*5810*/  FFMA.FTZ R47, R5, UR10, -R46.reuse ;  /* 0x0000000a052f7c23 */ /* 0x100fe2000801082e */
[----:B------:R-:W-:Y:S01]  /*5820*/  LOP3.LUT R5, R3, 0xfffffff0, RZ, 0xc0, !PT ;  /* 0xfffffff003057812 */ /* 0x000fe200078ec0ff */
[--C-:B------:R-:W-:Y:S01]  /*5830*/  FFMA.FTZ R32, R32, UR10, -R46.reuse ;  /* 0x0000000a20207c23 */ /* 0x100fe2000801082e */
[--C-:B------:R-:W-:Y:S01]  /*5840*/  FFMA.FTZ R33, R33, UR10, -R46.reuse ;  /* 0x0000000a21217c23 */ /* 0x100fe2000801082e */
[--C-:B------:R-:W-:Y:S01]  /*5850*/  FFMA.FTZ R34, R34, UR10, -R46.reuse ;  /* 0x0000000a22227c23 */ /* 0x100fe2000801082e */
[--C-:B------:R-:W-:Y:S01]  /*5860*/  FFMA.FTZ R35, R35, UR10, -R46.reuse ;  /* 0x0000000a23237c23 */ /* 0x100fe2000801082e */
[----:B------:R-:W-:Y:S01]  /*5870*/  IMAD.IADD R5, R22, 0x1, -R5 ;  /* 0x0000000116057824 */ /* 0x000fe200078e0a05 */
[----:B------:R-:W-:Y:S01]  /*5880*/  LEA.HI R22, R23, R22, RZ, 0x5 ;  /* 0x0000001617167211 */ /* 0x000fe200078f28ff */
[----:B------:R-:W-:Y:S01]  /*5890*/  MUFU.EX2 R32, R32 ;  /* 0x0000002000207308 */ /* 0x000fe20000000800 */
[--C-:B------:R-:W-:Y:S01]  /*58a0*/  FFMA.FTZ R36, R36, UR10, -R46.reuse ;  /* 0x0000000a24247c23 */ /* 0x100fe2000801082e */
[----:B------:R-:W-:Y:S01]  /*58b0*/  FFMA.FTZ R37, R37, UR10, -R46 ;  /* 0x0000000a25257c23 */ /* 0x000fe2000801082e */
[----:B------:R-:W-:Y:S01]  /*58c0*/  SHF.R.S32.HI R4, RZ, 0x1f, R5 ;  /* 0x0000001fff047819 */ /* 0x000fe20000011405 */
[----:B------:R-:W-:-:S02]  /*58d0*/  IMAD.SHL.U32 R22, R22, 0x20, RZ ;  /* 0x0000002016167824 */ /* 0x000fc400078e00ff */
[--C-:B------:R-:W-:Y:S01]  /*58e0*/  FFMA.FTZ R38, R38, UR10, -R46.reuse ;  /* 0x0000000a26267c23 */ /* 0x100fe2000801082e */
[--C-:B------:R-:W-:Y:S01]  /*58f0*/  FFMA.FTZ R39, R39, UR10, -R46.reuse ;  /* 0x0000000a27277c23 */ /* 0x100fe2000801082e */
[----:B------:R-:W-:Y:S01]  /*5900*/  LEA.HI R4, R4, R5, RZ, 0x3 ;  /* 0x0000000504047211 */ /* 0x000fe200078f18ff */
[----:B------:R-:W1:Y:S01]  /*5910*/  MUFU.EX2 R33, R33 ;  /* 0x0000002100217308 */ /* 0x000e620000000800 */
[--C-:B------:R-:W-:Y:S01]  /*5920*/  FFMA.FTZ R40, R40, UR10, -R46.reuse ;  /* 0x0000000a28287c23 */ /* 0x100fe2000801082e */
[--C-:B------:R-:W-:Y:S01]  /*5930*/  FFMA.FTZ R41, R41, UR10, -R46.reuse ;  /* 0x0000000a29297c23 */ /* 0x100fe2000801082e */
[----:B------:R-:W-:Y:S01]  /*5940*/  LOP3.LUT R6, R4, 0xfffffff8, RZ, 0xc0, !PT ;  /* 0xfffffff804067812 */ /* 0x000fe200078ec0ff */
[--C-:B------:R-:W-:Y:S01]  /*5950*/  FFMA.FTZ R42, R42, UR10, -R46.reuse ;  /* 0x0000000a2a2a7c23 */ /* 0x100fe2000801082e */
[----:B------:R-:W-:Y:S01]  /*5960*/  SHF.L.U32 R23, R4, 0x6, RZ ;  /* 0x0000000604177819 */ /* 0x000fe200000006ff */
[--C-:B------:R-:W-:Y:S01]  /*5970*/  FFMA.FTZ R43, R43, UR10, -R46.reuse ;  /* 0x0000000a2b2b7c23 */ /* 0x100fe2000801082e */
[----:B------:R-:W-:Y:S01]  /*5980*/  FFMA.FTZ R7, R7, UR10, -R46 ;  /* 0x0000000a07077c23 */ /* 0x000fe2000801082e */
[----:B------:R-:W-:Y:S01]  /*5990*/  IMAD.IADD R6, R5, 0x1, -R6 ;  /* 0x0000000105067824 */ /* 0x000fe200078e0a06 */
[----:B------:R-:W-:Y:S01]  /*59a0*/  SHF.R.S32.HI R5, RZ, 0x4, R3 ;  /* 0x00000004ff057819 */ /* 0x000fe20000011403 */
[----:B------:R-:W-:Y:S01]  /*59b0*/  MUFU.EX2 R34, R34 ;  /* 0x0000002200227308 */ /* 0x000fe20000000800 */
[----:B------:R-:W-:Y:S01]  /*59c0*/  LOP3.LUT R23, R23, 0x7ffffe00, RZ, 0xc0, !PT ;  /* 0x7ffffe0017177812 */ /* 0x000fe200078ec0ff */
[--C-:B------:R-:W-:Y:S01]  /*59d0*/  FFMA.FTZ R44, R44, UR10, -R46.reuse ;  /* 0x0000000a2c2c7c23 */ /* 0x100fe2000801082e */
[----:B------:R-:W-:Y:S01]  /*59e0*/  SHF.L.U32 R3, R6, 0x6, RZ ;  /* 0x0000000606037819 */ /* 0x000fe200000006ff */
[----:B------:R-:W-:Y:S01]  /*59f0*/  IMAD.SHL.U32 R50, R5, 0x8, RZ ;  /* 0x0000000805327824 */ /* 0x000fe200078e00ff */
[----:B------:R-:W-:Y:S01]  /*5a00*/  LOP3.LUT R5, R22, 0x7ffffc00, RZ, 0xc0, !PT ;  /* 0x7ffffc0016057812 */ /* 0x000fe200078ec0ff */
[----:B------:R-:W-:Y:S01]  /*5a10*/  FFMA.FTZ R46, R8, UR10, -R46 ;  /* 0x0000000a082e7c23 */ /* 0x000fe2000801082e */
[----:B------:R-:W-:Y:S01]  /*5a20*/  LOP3.LUT R3, R3, 0x1c0, RZ, 0xc0, !PT ;  /* 0x000001c003037812 */ /* 0x000fe200078ec0ff */
[----:B------:R-:W2:Y:S01]  /*5a30*/  MUFU.EX2 R35, R35 ;  /* 0x0000002300237308 */ /* 0x000ea20000000800 */
[----:B------:R-:W-:-:S02]  /*5a40*/  LOP3.LUT P0, RZ, R6, 0x2, RZ, 0xc0, !PT ;  /* 0x0000000206ff7812 */ /* 0x000fc4000780c0ff */
[----:B------:R-:W-:Y:S02]  /*5a50*/  LOP3.LUT R50, R3, 0x8, R50, 0xf8, !PT ;  /* 0x0000000803327812 */ /* 0x000fe400078ef832 */
[----:B------:R-:W-:Y:S02]  /*5a60*/  SHF.R.U32.HI R3, RZ, 0x3, R3 ;  /* 0x00000003ff037819 */ /* 0x000fe40000011603 */
[----:B------:R-:W-:Y:S01]  /*5a70*/  LOP3.LUT P1, RZ, R6, 0x4, RZ, 0xc0, !PT ;  /* 0x0000000406ff7812 */ /* 0x000fe2000782c0ff */
[----:B------:R-:W3:Y:S01]  /*5a80*/  MUFU.EX2 R25, R25 ;  /* 0x0000001900197308 */ /* 0x000ee20000000800 */
[----:B------:R-:W-:Y:S01]  /*5a90*/  LOP3.LUT R50, R50, R3, RZ, 0x3c, !PT ;  /* 0x0000000332327212 */ /* 0x000fe200078e3cff */
[----:B------:R-:W-:Y:S01]  /*5aa0*/  FADD.FTZ R3, R48, R45 ;  /* 0x0000002d30037221 */ /* 0x000fe20000010000 */
[----:B0-----:R-:W-:Y:S02]  /*5ab0*/  F2FP.BF16.F32.PACK_AB R158, R24, R21 ;  /* 0x00000015189e723e */ /* 0x001fe400000010ff */
[----:B------:R-:W-:Y:S01]  /*5ac0*/  IADD3 R23, R50, R23, R5 ;  /* 0x0000001732177210 */ /* 0x000fe20007ffe005 */
[----:B------:R-:W-:Y:S01]  /*5ad0*/  FADD.FTZ R4, R154, R3 ;  /* 0x000000039a047221 */ /* 0x000fe20000010000 */
[----:B------:R-:W-:Y:S01]  /*5ae0*/  F2FP.BF16.F32.PACK_AB R154, R49, R154 ;  /* 0x0000009a319a723e */ /* 0x000fe200000010ff */
[----:B------:R-:W0:Y:S01]  /*5af0*/  MUFU.EX2 R36, R36 ;  /* 0x0000002400247308 */ /* 0x000e220000000800 */
[----:B-1----:R-:W-:Y:S01]  /*5b00*/  F2FP.BF16.F32.PACK_AB R153, R33, R32 ;  /* 0x000000202199723e */ /* 0x002fe200000010ff */
[----:B------:R-:W-:Y:S01]  /*5b10*/  FADD.FTZ R4, R49, R4 ;  /* 0x0000000431047221 */ /* 0x000fe20000010000 */
[----:B--2---:R-:W-:-:S03]  /*5b20*/  F2FP.BF16.F32.PACK_AB R155, R35, R34 ;  /* 0x00000022239b723e */ /* 0x004fc600000010ff */
[----:B------:R-:W-:Y:S02]  /*5b30*/  FADD.FTZ R3, R15, R4 ;  /* 0x000000040f037221 */ /* 0x000fe40000010000 */
[----:B------:R-:W1:Y:S02]  /*5b40*/  MUFU.EX2 R47, R47 ;  /* 0x0000002f002f7308 */ /* 0x000e640000000800 */
[----:B------:R-:W-:Y:S01]  /*5b50*/  FADD.FTZ R4, R20, R3 ;  /* 0x0000000314047221 */ /* 0x000fe20000010000 */
[----:B------:R-:W-:-:S03]  /*5b60*/  FADD.FTZ R3, R32, R33 ;  /* 0x0000002120037221 */ /* 0x000fc60000010000 */
[----:B------:R-:W-:Y:S01]  /*5b70*/  FADD.FTZ R5, R21, R4 ;  /* 0x0000000415057221 */ /* 0x000fe20000010000 */
[----:B------:R-:W-:Y:S01]  /*5b80*/  FADD.FTZ R4, R34, R3 ;  /* 0x0000000322047221 */ /* 0x000fe20000010000 */
[----:B------:R-:W2:Y:S02]  /*5b90*/  MUFU.EX2 R37, R37 ;  /* 0x0000002500257308 */ /* 0x000ea40000000800 */
[----:B------:R-:W-:Y:S01]  /*5ba0*/  FADD.FTZ R6, R24, R5 ;  /* 0x0000000518067221 */ /* 0x000fe20000010000 */
[----:B------:R-:W-:Y:S01]  /*5bb0*/  FADD.FTZ R3, R35, R4 ;  /* 0x0000000423037221 */ /* 0x000fe20000010000 */
[----:B------:R-:W-:Y:S02]  /*5bc0*/  IMAD.MOV.U32 R24, RZ, RZ, 0x20 ;  /* 0x00000020ff187424 */ /* 0x000fe400078e00ff */
[----:B---3--:R-:W-:Y:S01]  /*5bd0*/  FADD.FTZ R5, R25, R6 ;  /* 0x0000000619057221 */ /* 0x008fe20000010000 */
[----:B0-----:R-:W-:Y:S01]  /*5be0*/  FADD.FTZ R6, R36, R3 ;  /* 0x0000000324067221 */ /* 0x001fe20000010000 */
[----:B------:R-:W0:Y:S01]  /*5bf0*/  MUFU.EX2 R38, R38 ;  /* 0x0000002600267308 */ /* 0x000e220000000800 */
[----:B------:R-:W-:-:S02]  /*5c00*/  SEL R24, R24, 0xffffffe0, !P0 ;  /* 0xffffffe018187807 */ /* 0x000fc40004000000 */
[C---:B-1----:R-:W-:Y:S01]  /*5c10*/  FADD.FTZ R6, R47.reuse, R6 ;  /* 0x000000062f067221 */ /* 0x042fe20000010000 */
[----:B------:R-:W-:-:S04]  /*5c20*/  F2FP.BF16.F32.PACK_AB R157, R47, R36 ;  /* 0x000000242f9d723e */ /* 0x000fc800000010ff */
[----:B------:R-:W1:Y:S01]  /*5c30*/  MUFU.EX2 R39, R39 ;  /* 0x0000002700277308 */ /* 0x000e620000000800 */
[----:B--2---:R-:W-:Y:S01]  /*5c40*/  FADD.FTZ R3, R37, R6 ;  /* 0x0000000625037221 */ /* 0x004fe20000010000 */
[----:B------:R-:W-:-:S05]  /*5c50*/  LEA R6, R23, UR40, 0x1 ;  /* 0x0000002817067c11 */ /* 0x000fca000f8e08ff */
[----:B------:R2:W-:Y:S01]  /*5c60*/  STSM.16.M88.4 [R6+0x26800], R152 ;  /* 0x0268009806007844 */ /* 0x0005e20000000200 */
[----:B------:R-:W3:Y:S01]  /*5c70*/  MUFU.EX2 R26, R26 ;  /* 0x0000001a001a7308 */ /* 0x000ee20000000800 */
[C---:B0-----:R-:W-:Y:S01]  /*5c80*/  FADD.FTZ R8, R38.reuse, R3 ;  /* 0x0000000326087221 */ /* 0x041fe20000010000 */
[----:B------:R-:W-:-:S06]  /*5c90*/  F2FP.BF16.F32.PACK_AB R159, R38, R37 ;  /* 0x00000025269f723e */ /* 0x000fcc00000010ff */
[----:B------:R-:W0:Y:S01]  /*5ca0*/  MUFU.EX2 R40, R40 ;  /* 0x0000002800287308 */ /* 0x000e220000000800 */
[----:B-1----:R-:W-:-:S07]  /*5cb0*/  FADD.FTZ R3, R39, R8 ;  /* 0x0000000827037221 */ /* 0x002fce0000010000 */
[----:B------:R-:W1:Y:S01]  /*5cc0*/  MUFU.EX2 R27, R27 ;  /* 0x0000001b001b7308 */ /* 0x000e620000000800 */
[----:B---3--:R-:W-:Y:S01]  /*5cd0*/  FADD.FTZ R20, R26, R5 ;  /* 0x000000051a147221 */ /* 0x008fe20000010000 */
[----:B------:R-:W-:Y:S02]  /*5ce0*/  IADD3 R5, R6, 0x26840, RZ ;  /* 0x0002684006057810 */ /* 0x000fe40007ffe0ff */
[----:B------:R-:W-:-:S04]  /*5cf0*/  F2FP.BF16.F32.PACK_AB R160, R26, R25 ;  /* 0x000000191aa0723e */ /* 0x000fc800000010ff */
[----:B------:R-:W3:Y:S01]  /*5d00*/  MUFU.EX2 R41, R41 ;  /* 0x0000002900297308 */ /* 0x000ee20000000800 */
[C---:B0-----:R-:W-:Y:S01]  /*5d10*/  FADD.FTZ R22, R40.reuse, R3 ;  /* 0x0000000328167221 */ /* 0x041fe20000010000 */
[----:B------:R-:W-:-:S06]  /*5d20*/  F2FP.BF16.F32.PACK_AB R161, R40, R39 ;  /* 0x0000002728a1723e */ /* 0x000fcc00000010ff */
[----:B------:R-:W0:Y:S01]  /*5d30*/  MUFU.EX2 R28, R28 ;  /* 0x0000001c001c7308 */ /* 0x000e220000000800 */
[----:B-1----:R-:W-:-:S07]  /*5d40*/  FADD.FTZ R3, R27, R20 ;  /* 0x000000141b037221 */ /* 0x002fce0000010000 */
[----:B------:R-:W1:Y:S01]  /*5d50*/  MUFU.EX2 R42, R42 ;  /* 0x0000002a002a7308 */ /* 0x000e620000000800 */
[----:B---3--:R-:W-:-:S07]  /*5d60*/  FADD.FTZ R21, R41, R22 ;  /* 0x0000001629157221 */ /* 0x008fce0000010000 */
[----:B------:R-:W-:Y:S01]  /*5d70*/  MUFU.EX2 R29, R29 ;  /* 0x0000001d001d7308 */ /* 0x000fe20000000800 */
[C---:B0-----:R-:W-:Y:S01]  /*5d80*/  F2FP.BF16.F32.PACK_AB R162, R28.reuse, R27 ;  /* 0x0000001b1ca2723e */ /* 0x041fe200000010ff */
[----:B------:R-:W-:-:S06]  /*5d90*/  FADD.FTZ R28, R28, R3 ;  /* 0x000000031c1c7221 */ /* 0x000fcc0000010000 */
[----:B------:R-:W0:Y:S01]  /*5da0*/  MUFU.EX2 R30, R30 ;  /* 0x0000001e001e7308 */ /* 0x000e220000000800 */
[C---:B-1----:R-:W-:Y:S01]  /*5db0*/  F2FP.BF16.F32.PACK_AB R163, R42.reuse, R41 ;  /* 0x000000292aa3723e */ /* 0x042fe200000010ff */
[----:B------:R-:W-:-:S06]  /*5dc0*/  FADD.FTZ R42, R42, R21 ;  /* 0x000000152a2a7221 */ /* 0x000fcc0000010000 */
[----:B------:R-:W-:Y:S08]  /*5dd0*/  MUFU.EX2 R43, R43 ;  /* 0x0000002b002b7308 */ /* 0x000ff00000000800 */
[----:B------:R1:W3:Y:S01]  /*5de0*/  MUFU.EX2 R4, R7 ;  /* 0x0000000700047308 */ /* 0x0002e20000000800 */
[----:B0-----:R-:W-:Y:S01]  /*5df0*/  F2FP.BF16.F32.PACK_AB R164, R30, R29 ;  /* 0x0000001d1ea4723e */ /* 0x001fe200000010ff */
[----:B------:R-:W-:-:S04]  /*5e00*/  FADD.FTZ R29, R29, R28 ;  /* 0x0000001c1d1d7221 */ /* 0x000fc80000010000 */
[----:B------:R-:W-:Y:S02]  /*5e10*/  FADD.FTZ R30, R30, R29 ;  /* 0x0000001d1e1e7221 */ /* 0x000fe40000010000 */
[----:B------:R-:W0:Y:S01]  /*5e20*/  MUFU.EX2 R31, R31 ;  /* 0x0000001f001f7308 */ /* 0x000e220000000800 */
[----:B-1----:R-:W-:-:S04]  /*5e30*/  VIADD R7, R6, 0x26800 ;  /* 0x0002680006077836 */ /* 0x002fc80000000000 */
[C---:B------:R-:W-:Y:S02]  /*5e40*/  @P1 VIADD R5, R7.reuse, 0xffffffc0 ;  /* 0xffffffc007051836 */ /* 0x040fe40000000000 */
[----:B------:R-:W-:Y:S01]  /*5e50*/  IMAD.IADD R8, R7, 0x1, R24 ;  /* 0x0000000107087824 */ /* 0x000fe200078e0218 */
[----:B------:R-:W1:Y:S01]  /*5e60*/  MUFU.EX2 R44, R44 ;  /* 0x0000002c002c7308 */ /* 0x000e620000000800 */
[----:B---3--:R-:W-:Y:S01]  /*5e70*/  F2FP.BF16.F32.PACK_AB R165, R4, R43 ;  /* 0x0000002b04a5723e */ /* 0x008fe200000010ff */
[----:B------:R-:W-:Y:S01]  /*5e80*/  FADD.FTZ R43, R43, R42 ;  /* 0x0000002a2b2b7221 */ /* 0x000fe20000010000 */
[----:B------:R-:W-:Y:S01]  /*5e90*/  IADD3 R7, R24, R5, RZ ;  /* 0x0000000518077210 */ /* 0x000fe20007ffe0ff */
[----:B------:R2:W-:Y:S02]  /*5ea0*/  STSM.16.M88.4 [R8], R156 ;  /* 0x0000009c08007844 */ /* 0x0005e40000000200 */
[----:B------:R-:W-:Y:S02]  /*5eb0*/  FADD.FTZ R43, R4, R43 ;  /* 0x0000002b042b7221 */ /* 0x000fe40000010000 */
[----:B------:R-:W3:Y:S01]  /*5ec0*/  MUFU.EX2 R15, R46 ;  /* 0x0000002e000f7308 */ /* 0x000ee20000000800 */
[----:B0-----:R-:W-:Y:S01]  /*5ed0*/  F2FP.BF16.F32.PACK_AB R166, R14, R31 ;  /* 0x0000001f0ea6723e */ /* 0x001fe200000010ff */
[----:B------:R2:W-:Y:S01]  /*5ee0*/  STSM.16.M88.4 [R5], R160 ;  /* 0x000000a005007844 */ /* 0x0005e20000000200 */
[----:B------:R-:W-:-:S04]  /*5ef0*/  FADD.FTZ R3, R31, R30 ;  /* 0x0000001e1f037221 */ /* 0x000fc80000010000 */
[----:B------:R-:W-:Y:S01]  /*5f00*/  FADD.FTZ R3, R14, R3 ;  /* 0x000000030e037221 */ /* 0x000fe20000010000 */
[----:B-1----:R-:W-:Y:S01]  /*5f10*/  FADD.FTZ R4, R44, R43 ;  /* 0x0000002b2c047221 */ /* 0x002fe20000010000 */
[----:B---3--:R-:W-:-:S03]  /*5f20*/  F2FP.BF16.F32.PACK_AB R167, R15, R44 ;  /* 0x0000002c0fa7723e */ /* 0x008fc600000010ff */
[----:B------:R-:W-:Y:S02]  /*5f30*/  FADD.FTZ R4, R15, R4 ;  /* 0x000000040f047221 */ /* 0x000fe40000010000 */
[----:B------:R2:W-:Y:S01]  /*5f40*/  STSM.16.M88.4 [R7], R164 ;  /* 0x000000a407007844 */ /* 0x0005e20000000200 */
[----:B------:R-:W-:Y:S05]  /*5f50*/  @!P4 BRA `(.L_x_4913) ;  /* 0x000000000004c947 */ /* 0x000fea0003800000 */
[----:B------:R-:W-:Y:S01]  /*5f60*/  BPT.TRAP 0x1 ;  /* 0x000000040000795c */ /* 0x000fe20000300000 */
.L_x_4913:
[----:B------:R0:W1:Y:S01]  /*5f70*/  SYNCS.PHASECHK.TRANS64.TRYWAIT P0, [UR40+0x28c50], R13 ;  /* 0x028c500dff0075a7 */ /* 0x0000620008000168 */
[----:B------:R-:W-:Y:S05]  /*5f80*/  @!P4 BRA `(.L_x_4914) ;  /* 0x000000000004c947 */ /* 0x000fea0003800000 */
[----:B------:R-:W-:Y:S01]  /*5f90*/  BPT.TRAP 0x1 ;  /* 0x000000040000795c */ /* 0x000fe20000300000 */
.L_x_4914:
[----:B-1----:R-:W-:Y:S05]  /*5fa0*/  @P0 BRA `(.L_x_4915) ;  /* 0x0000000000080947 */ /* 0x002fea0003800000 */
[----:B------:R-:W1:Y:S02]  /*5fb0*/  SYNCS.PHASECHK.TRANS64.TRYWAIT P0, [UR40+0x28c50], R13 ;  /* 0x028c500dff0075a7 */ /* 0x000e640008000168 */
[----:B-1----:R-:W-:Y:S05]  /*5fc0*/  @!P0 BRA `(.L_x_4916) ;  /* 0x000000e000f88947 */ /* 0x002fea0003800000 */
.L_x_4915:
        /* <DEDUP_REMOVED lines=36> */
.L_x_4917:
[----:B------:R-:W-:Y:S01]  /*6210*/  ISETP.NE.AND P1, PT, R19, 0x1, PT ;  /* 0x000000011300780c */ /* 0x000fe20003f25270 */
[----:B01----:R-:W0:Y:S01]  /*6220*/  S2R R13, SR_CTAID.X ;  /* 0x00000000000d7919 */ /* 0x003e220000002500 */
[----:B------:R-:W-:Y:S01]  /*6230*/  UIMAD UR5, UR41, UR11, -UR14 ;  /* 0x0000000b290572a4 */ /* 0x000fe2000f8e0a0e */
[----:B------:R-:W-:Y:S01]  /*6240*/  LOP3.LUT P0, RZ, R16, 0x1, RZ, 0xc0, !PT ;  /* 0x0000000110ff7812 */ /* 0x000fe2000780c0ff */
[----:B------:R-:W-:Y:S02]  /*6250*/  UIADD3 UR4, UR40, 0x28c60, URZ ;  /* 0x00028c6028047890 */ /* 0x000fe4000fffe03f */
[----:B------:R-:W-:Y:S02]  /*6260*/  UIADD3 UR43, UR43, -0x2, URZ ;  /* 0xfffffffe2b2b7890 */ /* 0x000fe4000fffe03f */
[----:B------:R-:W-:-:S05]  /*6270*/  UPRMT UR4, UR42, 0x654, UR4 ;  /* 0x000006542a047896 */ /* 0x000fca0008000004 */
[----:B------:R-:W1:Y:S08]  /*6280*/  @P1 LDC R14, c[0x0][0x44c] ;  /* 0x00011300ff0e1b82 */ /* 0x000e700000000800 */
[----:B------:R-:W3:Y:S01]  /*6290*/  @P1 LDC R15, c[0x0][0x450] ;  /* 0x00011400ff0f1b82 */ /* 0x000ee20000000800 */
[----:B------:R-:W-:Y:S01]  /*62a0*/  SYNCS.ARRIVE.TRANS64.RED.A1T0 RZ, [UR4], RZ ;  /* 0x000000ffffff79a7 */ /* 0x000fe20008100404 */
[----:B0-----:R-:W-:-:S04]  /*62b0*/  IMAD.SHL.U32 R13, R13, 0x40, RZ ;  /* 0x000000400d0d7824 */ /* 0x001fc800078e00ff */
[----:B-1----:R-:W-:-:S05]  /*62c0*/  @P1 IMAD.HI.U32 R14, R13, R14, RZ ;  /* 0x0000000e0d0e1227 */ /* 0x002fca00078e00ff */
[----:B---3--:R-:W-:-:S05]  /*62d0*/  @P1 SHF.R.U32.HI R13, RZ, R15, R14 ;  /* 0x0000000fff0d1219 */ /* 0x008fca000001160e */
[----:B------:R-:W-:-:S05]  /*62e0*/  VIADD R13, R13, UR5 ;  /* 0x000000050d0d7c36 */ /* 0x000fca0008000000 */
[----:B------:R-:W-:-:S04]  /*62f0*/  IADD3 R14, R13, UR18, RZ ;  /* 0x000000120d0e7c10 */ /* 0x000fc8000fffe0ff */
[----:B------:R-:W-:Y:S01]  /*6300*/  R2UR UR6, R14 ;  /* 0x000000000e0672ca */ /* 0x000fe200000e0000 */
[----:B------:R-:W-:-:S14]  /*6310*/  @!P0 BRA `(.L_x_4918) ;  /* 0x0000000000548947 */ /* 0x000fdc0003800000 */
[C---:B------:R-:W-:Y:S01]  /*6320*/  ISETP.GT.AND P0, PT, R13.reuse, RZ, PT ;  /* 0x000000ff0d00720c */ /* 0x040fe20003f04270 */
[----:B------:R-:W-:-:S05]  /*6330*/  VIADD R14, R13, 0xffffffff ;  /* 0xffffffff0d0e7836 */ /* 0x000fca0000000000 */
[----:B------:R-:W-:-:S07]  /*6340*/  R2UR UR15, R14 ;  /* 0x000000000e0f72ca */ /* 0x000fce00000e0000 */
[----:B------:R-:W-:Y:S08]  /*6350*/  @P0 BRA `(.L_x_4919) ;  /* 0x0000000000240947 */ /* 0x000ff00003800000 */
[----:B------:R-:W-:Y:S01]  /*6360*/  R2UR UR15, R13 ;  /* 0x000000000d0f72ca */ /* 0x000fe200000e0000 */
[----:B------:R-:W-:Y:S02]  /*6370*/  ULDC UR18, c[0x0][0x9e4] ;  /* 0x0002790000127ab9 */ /* 0x000fe40000000800 */
[----:B------:R-:W-:-:S10]  /*6380*/  UISETP.NE.AND UP0, UPT, UR18, 0x1, UPT ;  /* 0x000000011200788c */ /* 0x000fd4000bf05270 */
[----:B------:R-:W-:Y:S01]  /*6390*/  UIADD3 UR15, -UR15, URZ, URZ ;  /* 0x0000003f0f0f7290 */ /* 0x000fe2000fffe13f */
[----:B------:R-:W-:-:S03]  /*63a0*/  @UP0 ULDC.64 UR22, c[0x0][0x9e8] ;  /* 0x00027a0000160ab9 */ /* 0x000fc60000000a00 */
[----:B------:R-:W-:-:S04]  /*63b0*/  UIMAD.WIDE.U32 UR4, UR15, UR22, URZ ;  /* 0x000000160f0472a5 */ /* 0x000fc8000f8e003f */
[----:B------:R-:W-:-:S04]  /*63c0*/  @UP0 USHF.R.U32.HI UR15, URZ, UR23, UR5 ;  /* 0x000000173f0f0299 */ /* 0x000fc80008011605 */
[----:B------:R-:W-:Y:S01]  /*63d0*/  ULOP3.LUT UR15, URZ, UR15, URZ, 0x33, !UPT ;  /* 0x0000000f3f0f7292 */ /* 0x000fe2000f8e333f */
[----:B------:R-:W-:Y:S11]  /*63e0*/  BRA `(.L_x_4920) ;  /* 0x0000000000147947 */ /* 0x000ff60003800000 */
.L_x_4919:
[----:B------:R-:W-:Y:S02]  /*63f0*/  ULDC UR18, c[0x0][0x9e4] ;  /* 0x0002790000127ab9 */ /* 0x000fe40000000800 */
[----:B------:R-:W-:-:S11]  /*6400*/  UISETP.NE.AND UP0, UPT, UR18, 0x1, UPT ;  /* 0x000000011200788c */ /* 0x000fd6000bf05270 */
[----:B------:R-:W-:Y:S02]  /*6410*/  @UP0 ULDC.64 UR22, c[0x0][0x9e8] ;  /* 0x00027a0000160ab9 */ /* 0x000fe40000000a00 */
[----:B------:R-:W-:-:S04]  /*6420*/  UIMAD.WIDE.U32 UR4, UR15, UR22, URZ ;  /* 0x000000160f0472a5 */ /* 0x000fc8000f8e003f */
[----:B------:R-:W-:-:S12]  /*6430*/  @UP0 USHF.R.U32.HI UR15, URZ, UR23, UR5 ;  /* 0x000000173f0f0299 */ /* 0x000fd80008011605 */
.L_x_4920:
[----:B------:R-:W-:-:S04]  /*6440*/  UIMAD UR15, UR15, UR18, UR18 ;  /* 0x000000120f0f72a4 */ /* 0x000fc8000f8e0212 */
[----:B------:R-:W-:-:S04]  /*6450*/  UISETP.LT.AND UP0, UPT, UR6, UR15, UPT ;  /* 0x0000000f0600728c */ /* 0x000fc8000bf01270 */
[----:B------:R-:W-:-:S12]  /*6460*/  USEL UR6, UR6, UR15, UP0 ;  /* 0x0000000f06067287 */ /* 0x000fd80008000000 */
.L_x_4918:
[----:B------:R-:W-:Y:S01]  /*6470*/  R2UR UR25, R17 ;  /* 0x00000000111972ca */ /* 0x000fe200000e0000 */
[----:B------:R-:W-:Y:S01]  /*6480*/  USHF.R.S32.HI UR4, URZ, 0x1f, UR6 ;  /* 0x0000001f3f047899 */ /* 0x000fe20008011406 */
[----:B------:R-:W-:-:S03]  /*6490*/  UMOV UR5, URZ ;  /* 0x0000003f00057c82 */ /* 0x000fc60008000000 */
[----:B------:R-:W-:-:S04]  /*64a0*/  ULEA.HI UR4, UR4, UR6, URZ, 0x6 ;  /* 0x0000000604047291 */ /* 0x000fc8000f8f303f */
[----:B------:R-:W-:-:S04]  /*64b0*/  USHF.R.S32.HI UR4, URZ, 0x6, UR4 ;  /* 0x000000063f047899 */ /* 0x000fc80008011404 */
[----:B------:R-:W-:-:S04]  /*64c0*/  UISETP.LT.AND UP0, UPT, UR25, UR4, UPT ;  /* 0x000000041900728c */ /* 0x000fc8000bf01270 */
[----:B------:R-:W-:-:S03]  /*64d0*/  USEL UR25, UR25, UR4, !UP0 ;  /* 0x0000000419197287 */ /* 0x000fc6000c000000 */
[----:B------:R-:W-:Y:S01]  /*64e0*/  UMOV UR4, URZ ;  /* 0x0000003f00047c82 */ /* 0x000fe20008000000 */
[----:B------:R-:W-:-:S06]  /*64f0*/  UISETP.GE.AND UP0, UPT, UR43, UR25, UPT ;  /* 0x000000192b00728c */ /* 0x000fcc000bf06270 */
[----:B------:R-:W-:-:S13]  /*6500*/  PLOP3.LUT P0, PT, PT, PT, UP0, 0x80, 0x0 ;  /* 0x000000000000781c */ /* 0x000fda0003f0f008 */
[----:B------:R-:W-:Y:S05]  /*6510*/  @!P0 BRA `(.L_x_4921) ;  /* 0x0000002800108947 */ /* 0x000fea0003800000 */
[----:B------:R-:W-:Y:S01]  /*6520*/  IMAD.MOV.U32 R21, RZ, RZ, R11 ;  /* 0x000000ffff157224 */ /* 0x000fe200078e000b */
[----:B------:R-:W-:Y:S01]  /*6530*/  MOV R20, R12 ;  /* 0x0000000c00147202 */ /* 0x000fe20000000f00 */
[----:B------:R-:W-:Y:S01]  /*6540*/  UMOV UR5, URZ ;  /* 0x0000003f00057c82 */ /* 0x000fe20008000000 */
[----:B------:R-:W-:Y:S01]  /*6550*/  UMOV UR6, URZ ;  /* 0x0000003f00067c82 */ /* 0x000fe20008000000 */
[----:B------:R-:W-:Y:S01]  /*6560*/  ULDC UR30, c[0x0][0x9e4] ;  /* 0x00027900001e7ab9 */ /* 0x000fe20000000800 */
[----:B------:R-:W-:Y:S01]  /*6570*/  ULDC UR27, c[0x0][0x288] ;  /* 0x0000a200001b7ab9 */ /* 0x000fe20000000800 */
[----:B------:R-:W-:Y:S01]  /*6580*/  ULDC UR28, c[0x0][0x2f0] ;  /* 0x0000bc00001c7ab9 */ /* 0x000fe20000000800 */
[----:B------:R-:W-:Y:S01]  /*6590*/  ULDC UR31, c[0x0][0x9d8] ;  /* 0x00027600001f7ab9 */ /* 0x000fe20000000800 */
[----:B------:R-:W-:Y:S01]  /*65a0*/  ULDC UR26, c[0x0][0x988] ;  /* 0x00026200001a7ab9 */ /* 0x000fe20000000800 */
[----:B------:R-:W-:-:S05]  /*65b0*/  ULDC UR32, c[0x0][0x9e0] ;  /* 0x0002780000207ab9 */ /* 0x000fca0000000800 */
.L_x_4940:
[----:B------:R-:W-:-:S04]  /*65c0*/  UIADD3 UR4, UR6, 0x1, URZ ;  /* 0x0000000106047890 */ /* 0x000fc8000fffe03f */
[----:B------:R-:W-:-:S04]  /*65d0*/  UISETP.NE.AND UP0, UPT, UR4, 0x2, UPT ;  /* 0x000000020400788c */ /* 0x000fc8000bf05270 */
[----:B------:R-:W-:Y:S02]  /*65e0*/  USEL UR10, URZ, 0x1, UP0 ;  /* 0x000000013f0a7887 */ /* 0x000fe40008000000 */
[----:B------:R-:W-:Y:S02]  /*65f0*/  USEL UR4, UR4, URZ, UP0 ;  /* 0x0000003f04047287 */ /* 0x000fe40008000000 */
[----:B------:R-:W-:Y:S01]  /*6600*/  ULOP3.LUT UR5, UR5, UR10, URZ, 0x3c, !UPT ;  /* 0x0000000a05057292 */ /* 0x000fe2000f8e3c3f */
[----:B012---:R-:W-:Y:S11]  /*6610*/  @!P4 BRA `(.L_x_4922) ;  /* 0x000000000004c947 */ /* 0x007ff60003800000 */
[----:B------:R-:W-:Y:S01]  /*6620*/  BPT.TRAP 0x1 ;  /* 0x000000040000795c */ /* 0x000fe20000300000 */
.L_x_4922:
[----:B------:R-:W-:Y:S01]  /*6630*/  ULEA UR29, UR4, UR40, 0x3 ;  /* 0x00000028041d7291 */ /* 0x000fe2000f8e183f */
[----:B------:R-:W-:-:S05]  /*6640*/  IMAD.U32 R13, RZ, RZ, UR5 ;  /* 0x00000005ff0d7e24 */ /* 0x000fca000f8e00ff */
[----:B------:R-:W-:-:S04]  /*6650*/  SHF.L.U32 R13, R13, 0x1f, RZ ;  /* 0x0000001f0d0d7819 */ /* 0x000fc800000006ff */
[----:B------:R0:W1:Y:S01]  /*6660*/  SYNCS.PHASECHK.TRANS64.TRYWAIT P0, [UR29+0x28c30], R13 ;  /* 0x028c300dff0075a7 */ /* 0x000062000800015d */
[----:B------:R-:W-:Y:S05]  /*6670*/  @!P4 BRA `(.L_x_4923) ;  /* 0x000000000004c947 */ /* 0x000fea0003800000 */
[----:B------:R-:W-:Y:S01]  /*6680*/  BPT.TRAP 0x1 ;  /* 0x000000040000795c */ /* 0x000fe20000300000 */
.L_x_4923:
[----:B-1----:R-:W-:Y:S05]  /*6690*/  @P0 BRA `(.L_x_4924) ;  /* 0x0000000000080947 */ /* 0x002fea0003800000 */
[----:B------:R-:W1:Y:S02]  /*66a0*/  SYNCS.PHASECHK.TRANS64.TRYWAIT P0, [UR29+0x28c30], R13 ;  /* 0x028c300dff0075a7 */ /* 0x000e64000800015d */
[----:B-1----:R-:W-:Y:S05]  /*66b0*/  @!P0 BRA `(.L_x_4925) ;  /* 0x000000dc00548947 */ /* 0x002fea0003800000 */
.L_x_4924:
[----:B------:R-:W-:Y:S01]  /*66c0*/  ULEA UR10, UR4, UR24, 0x9 ;  /* 0x00000018040a7291 */ /* 0x000fe2000f8e483f */
[----:B--2---:R-:W-:Y:S01]  /*66d0*/  WARPGROUP.ARRIVE ;  /* 0x00000000000079c5 */ /* 0x004fe20000000000 */
        /* <DEDUP_REMOVED lines=20> */
.L_x_4926:
[----:B------:R-:W-:Y:S01]  /*6820*/  ISETP.NE.AND P0, PT, R19, 0x1, PT ;  /* 0x000000011300780c */ /* 0x000fe20003f05270 */
[----:B------:R-:W-:Y:S01]  /*6830*/  FMUL.FTZ R187, R165, UR31 ;  /* 0x0000001fa5bb7c20 */ /* 0x000fe20008410000 */
[----:B------:R-:W-:Y:S01]  /*6840*/  FMUL.FTZ R186, R164, UR31 ;  /* 0x0000001fa4ba7c20 */ /* 0x000fe20008410000 */
[----:B------:R-:W-:Y:S01]  /*6850*/  FMUL.FTZ R14, R153, UR31 ;  /* 0x0000001f990e7c20 */ /* 0x000fe20008410000 */
[----:B------:R-:W-:Y:S01]  /*6860*/  FMUL.FTZ R153, R162, UR31 ;  /* 0x0000001fa2997c20 */ /* 0x000fe20008410000 */
[----:B------:R-:W-:Y:S01]  /*6870*/  FMUL.FTZ R162, R178, UR31 ;  /* 0x0000001fb2a27c20 */ /* 0x000fe20008410000 */
[----:B------:R-:W-:Y:S01]  /*6880*/  IMAD.MOV.U32 R178, RZ, RZ, R2 ;  /* 0x000000ffffb27224 */ /* 0x000fe200078e0002 */
[----:B------:R-:W-:Y:S01]  /*6890*/  USHF.L.U32 UR15, UR43, 0x6, URZ ;  /* 0x000000062b0f7899 */ /* 0x000fe2000800063f */
[----:B------:R-:W-:Y:S01]  /*68a0*/  FMUL.FTZ R15, R156, UR31 ;  /* 0x0000001f9c0f7c20 */ /* 0x000fe20008410000 */
[----:B------:R-:W-:Y:S01]  /*68b0*/  FMUL.FTZ R156, R167, UR31 ;  /* 0x0000001fa79c7c20 */ /* 0x000fe20008410000 */
[----:B-1----:R-:W-:Y:S01]  /*68c0*/  FMUL.FTZ R12, R152, UR31 ;  /* 0x0000001f980c7c20 */ /* 0x002fe20008410000 */
[----:B------:R-:W-:Y:S01]  /*68d0*/  FMUL.FTZ R11, R154, UR31 ;  /* 0x0000001f9a0b7c20 */ /* 0x000fe20008410000 */
[----:B------:R-:W-:Y:S01]  /*68e0*/  FMUL.FTZ R22, R155, UR31 ;  /* 0x0000001f9b167c20 */ /* 0x000fe20008410000 */
[----:B------:R-:W1:Y:S01]  /*68f0*/  @P0 LDC R165, c[0x0][0x44c] ;  /* 0x00011300ffa50b82 */ /* 0x000e620000000800 */
[----:B------:R-:W-:Y:S01]  /*6900*/  MOV R167, UR15 ;  /* 0x0000000f00a77c02 */ /* 0x000fe20008000f00 */
[----:B------:R-:W-:Y:S01]  /*6910*/  FMUL.FTZ R23, R158, UR31 ;  /* 0x0000001f9e177c20 */ /* 0x000fe20008410000 */
[----:B------:R-:W-:Y:S01]  /*6920*/  FMUL.FTZ R185, R160, UR31 ;  /* 0x0000001fa0b97c20 */ /* 0x000fe20008410000 */
[----:B------:R-:W-:Y:S01]  /*6930*/  UMOV UR11, UR28 ;  /* 0x0000001c000b7c82 */ /* 0x000fe20008000000 */
[----:B------:R-:W-:Y:S01]  /*6940*/  FMUL.FTZ R184, R157, UR31 ;  /* 0x0000001f9db87c20 */ /* 0x000fe20008410000 */
[----:B------:R-:W-:Y:S01]  /*6950*/  FMUL.FTZ R152, R159, UR31 ;  /* 0x0000001f9f987c20 */ /* 0x000fe20008410000 */
[----:B------:R-:W-:Y:S01]  /*6960*/  FMUL.FTZ R154, R163, UR31 ;  /* 0x0000001fa39a7c20 */ /* 0x000fe20008410000 */
[----:B------:R-:W2:Y:S01]  /*6970*/  @P0 LDC R164, c[0x0][0x450] ;  /* 0x00011400ffa40b82 */ /* 0x000ea20000000800 */
        /* <DEDUP_REMOVED lines=15> */
[----:B-1----:R-:W-:Y:S01]  /*6a70*/  @P0 IMAD.HI.U32 R165, R2, R165, RZ ;  /* 0x000000a502a50227 */ /* 0x002fe200078e00ff */
[----:B------:R-:W-:Y:S01]  /*6a80*/  UIADD3 UR10, UR29, 0x28c40, URZ ;  /* 0x00028c401d0a7890 */ /* 0x000fe2000fffe03f */
[----:B------:R-:W-:Y:S01]  /*6a90*/  LOP3.LUT P5, RZ, R16, 0x1, RZ, 0xc0, !PT ;  /* 0x0000000110ff7812 */ /* 0x000fe200078ac0ff */
[----:B------:R-:W1:Y:S01]  /*6aa0*/  MUFU.TANH R12, R12 ;  /* 0x0000000c000c7308 */ /* 0x000e620000002400 */
[----:B------:R-:W-:Y:S01]  /*6ab0*/  IMAD.U32 R175, RZ, RZ, UR11 ;  /* 0x0000000bffaf7e24 */ /* 0x000fe2000f8e00ff */
[----:B------:R-:W-:Y:S01]  /*6ac0*/  UPRMT UR10, UR42, 0x654, UR10 ;  /* 0x000006542a0a7896 */ /* 0x000fe2000800000a */
[----:B------:R-:W-:Y:S01]  /*6ad0*/  FMUL.FTZ R180, R180, UR31 ;  /* 0x0000001fb4b47c20 */ /* 0x000fe20008410000 */
[----:B------:R-:W-:Y:S01]  /*6ae0*/  UMOV UR14, UR27 ;  /* 0x0000001b000e7c82 */ /* 0x000fe20008000000 */
[----:B--2---:R-:W-:-:S02]  /*6af0*/  @P0 SHF.R.U32.HI R178, RZ, R164, R165 ;  /* 0x000000a4ffb20219 */ /* 0x004fc400000116a5 */
[----:B------:R-:W-:Y:S01]  /*6b00*/  IADD3 R164, -R0, 0x1, -R167 ;  /* 0x0000000100a47810 */ /* 0x000fe20007ffe9a7 */
[----:B------:R-:W-:Y:S01]  /*6b10*/  FMUL.FTZ R167, R183, UR31 ;  /* 0x0000001fb7a77c20 */ /* 0x000fe20008410000 */
[----:B------:R-:W2:Y:S01]  /*6b20*/  MUFU.TANH R14, R14 ;  /* 0x0000000e000e7308 */ /* 0x000ea20000002400 */
[----:B------:R-:W3:Y:S01]  /*6b30*/  SHFL.IDX PT, R165, R178, RZ, 0x1c1f ;  /* 0x001c1fffb2a57589 */ /* 0x000ee200000e0000 */
[----:B------:R-:W-:Y:S01]  /*6b40*/  SYNCS.ARRIVE.TRANS64.RED.A1T0 RZ, [UR10], RZ ;  /* 0x000000ffffff79a7 */ /* 0x000fe2000810040a */
[----:B------:R-:W-:-:S04]  /*6b50*/  IMAD R164, R175, UR41, R164 ;  /* 0x00000029afa47c24 */ /* 0x000fc8000f8e02a4 */
[----:B------:R-:W-:Y:S01]  /*6b60*/  VIADD R164, R164, -UR14 ;  /* 0x8000000ea4a47c36 */ /* 0x000fe20008000000 */
[----:B------:R-:W4:Y:S03]  /*6b70*/  MUFU.TANH R11, R11 ;  /* 0x0000000b000b7308 */ /* 0x000f260000002400 */
[C---:B------:R-:W-:Y:S01]  /*6b80*/  VIADD R190, R164.reuse, UR7 ;  /* 0x00000007a4be7c36 */ /* 0x040fe20008000000 */
[----:B------:R-:W-:-:S04]  /*6b90*/  IADD3 R182, R164, UR32, RZ ;  /* 0x00000020a4b67c10 */ /* 0x000fc8000fffe0ff */
[----:B------:R-:W0:Y:S08]  /*6ba0*/  MUFU.TANH R22, R22 ;  /* 0x0000001600167308 */ /* 0x000e300000002400 */
[----:B------:R-:W0:Y:S01]  /*6bb0*/  MUFU.TANH R15, R15 ;  /* 0x0000000f000f7308 */ /* 0x000e220000002400 */
[----:B---3--:R-:W-:-:S07]  /*6bc0*/  IMAD.IADD R179, R182, 0x1, R165 ;  /* 0x00000001b6b37824 */ /* 0x008fce00078e02a5 */
        /* <DEDUP_REMOVED lines=27> */
[----:B-----5:R-:W-:Y:S01]  /*6d80*/  IADD3 R180, R165, R190, RZ ;  /* 0x000000bea5b47210 */ /* 0x020fe20007ffe0ff */
[----:B-1234-:R-:W-:Y:S06]  /*6d90*/  @!P5 BRA `(.L_x_4927) ;  /* 0x000000000060d947 */ /* 0x01efec0003800000 */
[----:B------:R-:W-:Y:S01]  /*6da0*/  IMAD.U32 R164, RZ, RZ, UR11 ;  /* 0x0000000bffa47e24 */ /* 0x000fe2000f8e00ff */
[----:B------:R-:W-:Y:S03]  /*6db0*/  BSSY B0, `(.L_x_4928) ;  /* 0x0000012000007945 */ /* 0x000fe60003800000 */
[----:B------:R-:W-:-:S04]  /*6dc0*/  IMAD R164, R164, UR41, R165 ;  /* 0x00000029a4a47c24 */ /* 0x000fc8000f8e02a5 */
[----:B------:R-:W-:-:S05]  /*6dd0*/  VIADD R175, R164, -UR14 ;  /* 0x8000000ea4af7c36 */ /* 0x000fca0008000000 */
[----:B------:R-:W-:-:S13]  /*6de0*/  ISETP.GT.AND P0, PT, R175, -0x1, PT ;  /* 0xffffffffaf00780c */ /* 0x000fda0003f04270 */
[----:B------:R-:W-:Y:S05]  /*6df0*/  @P0 BRA `(.L_x_4929) ;  /* 0x0000000000200947 */ /* 0x000fea0003800000 */
[----:B------:R-:W-:Y:S02]  /*6e00*/  MOV R170, UR30 ;  /* 0x0000001e00aa7c02 */ /* 0x000fe40008000f00 */
[----:B------:R-:W-:Y:S02]  /*6e10*/  LOP3.LUT R175, RZ, R175, RZ, 0x33, !PT ;  /* 0x000000afffaf7212 */ /* 0x000fe400078e33ff */
[----:B------:R-:W-:-:S13]  /*6e20*/  ISETP.NE.AND P0, PT, R170, 0x1, PT ;  /* 0x00000001aa00780c */ /* 0x000fda0003f05270 */
[----:B------:R-:W1:Y:S02]  /*6e30*/  @P0 LDC.64 R164, c[0x0][0x9e8] ;  /* 0x00027a00ffa40b82 */ /* 0x000e640000000a00 */
[----:B-1----:R-:W-:-:S05]  /*6e40*/  @P0 IMAD.HI.U32 R164, R175, R164, RZ ;  /* 0x000000a4afa40227 */ /* 0x002fca00078e00ff */
[----:B------:R-:W-:-:S04]  /*6e50*/  @P0 SHF.R.U32.HI R175, RZ, R165, R164 ;  /* 0x000000a5ffaf0219 */ /* 0x000fc800000116a4 */
[----:B------:R-:W-:Y:S01]  /*6e60*/  LOP3.LUT R175, RZ, R175, RZ, 0x33, !PT ;  /* 0x000000afffaf7212 */ /* 0x000fe200078e33ff */
[----:B------:R-:W-:Y:S06]  /*6e70*/  BRA `(.L_x_4930) ;  /* 0x0000000000147947 */ /* 0x000fec0003800000 */
.L_x_4929:
[----:B------:R-:W-:-:S05]  /*6e80*/  IMAD.U32 R170, RZ, RZ, UR30 ;  /* 0x0000001effaa7e24 */ /* 0x000fca000f8e00ff */
[----:B------:R-:W-:-:S13]  /*6e90*/  ISETP.NE.AND P0, PT, R170, 0x1, PT ;  /* 0x00000001aa00780c */ /* 0x000fda0003f05270 */
[----:B------:R-:W1:Y:S02]  /*6ea0*/  @P0 LDC.64 R164, c[0x0][0x9e8] ;  /* 0x00027a00ffa40b82 */ /* 0x000e640000000a00 */
[----:B-1----:R-:W-:-:S05]  /*6eb0*/  @P0 IMAD.HI.U32 R164, R175, R164, RZ ;  /* 0x000000a4afa40227 */ /* 0x002fca00078e00ff */
[----:B------:R-:W-:-:S07]  /*6ec0*/  @P0 SHF.R.U32.HI R175, RZ, R165, R164 ;  /* 0x000000a5ffaf0219 */ /* 0x000fce00000116a4 */
.L_x_4930:
[----:B------:R-:W-:Y:S05]  /*6ed0*/  BSYNC B0 ;  /* 0x0000000000007941 */ /* 0x000fea0003800000 */
.L_x_4928:
[----:B------:R-:W-:-:S04]  /*6ee0*/  IMAD R175, R175, R170, -UR15 ;  /* 0x8000000fafaf7e24 */ /* 0x000fc8000f8e02aa */
[----:B------:R-:W-:-:S05]  /*6ef0*/  IMAD.IADD R175, R175, 0x1, -R0 ;  /* 0x00000001afaf7824 */ /* 0x000fca00078e0a00 */
[----:B------:R-:W-:Y:S02]  /*6f00*/  VIADDMNMX R179, R175, R170, R179, PT ;  /* 0x000000aaafb37246 */ /* 0x000fe400038001b3 */
[----:B------:R-:W-:-:S07]  /*6f10*/  VIMNMX R180, R180, R175, !PT ;  /* 0x000000afb4b47248 */ /* 0x000fce0007fe0100 */
.L_x_4927:
[----:B------:R-:W-:-:S06]  /*6f20*/  UISETP.GT.AND UP0, UPT, UR43, -0x1, UPT ;  /* 0xffffffff2b00788c */ /* 0x000fcc000bf04270 */
[----:B------:R-:W-:-:S04]  /*6f30*/  PLOP3.LUT P0, PT, PT, PT, UP0, 0x80, 0x0 ;  /* 0x000000000000781c */ /* 0x000fc80003f0f008 */
[C---:B------:R-:W-:Y:S02]  /*6f40*/  ISETP.GT.AND P1, PT, R180.reuse, RZ, P0 ;  /* 0x000000ffb400720c */ /* 0x040fe40000724270 */
[C---:B------:R-:W-:Y:S02]  /*6f50*/  ISETP.GT.AND P3, PT, R180.reuse, 0x1, P0 ;  /* 0x00000001b400780c */ /* 0x040fe40000764270 */
[----:B------:R-:W-:Y:S02]  /*6f60*/  ISETP.LT.OR P2, PT, R179, 0x1, P1 ;  /* 0x00000001b300780c */ /* 0x000fe40000f41670 */
[----:B------:R-:W-:Y:S02]  /*6f70*/  ISETP.GT.AND P1, PT, R180, 0x8, P0 ;  /* 0x00000008b400780c */ /* 0x000fe40000724270 */
[----:B------:R-:W-:Y:S02]  /*6f80*/  FSEL R177, R12, -INF , !P2 ;  /* 0xff8000000cb17808 */ /* 0x000fe40005000000 */
[----:B------:R-:W-:-:S02]  /*6f90*/  ISETP.GT.AND P2, PT, R180, 0x9, P0 ;  /* 0x00000009b400780c */ /* 0x000fc40000744270 */
[C---:B------:R-:W-:Y:S02]  /*6fa0*/  ISETP.LT.OR P3, PT, R179.reuse, 0x2, P3 ;  /* 0x00000002b300780c */ /* 0x040fe40001f61670 */
[C---:B------:R-:W-:Y:S02]  /*6fb0*/  ISETP.LT.OR P1, PT, R179.reuse, 0x9, P1 ;  /* 0x00000009b300780c */ /* 0x040fe40000f21670 */
[----:B------:R-:W-:Y:S02]  /*6fc0*/  ISETP.LT.OR P2, PT, R179, 0xa, P2 ;  /* 0x0000000ab300780c */ /* 0x000fe40001741670 */
[----:B------:R-:W-:Y:S02]  /*6fd0*/  FSEL R175, R14, -INF , !P3 ;  /* 0xff8000000eaf7808 */ /* 0x000fe40005800000 */
[----:B0-----:R-:W-:Y:S02]  /*6fe0*/  FSEL R174, R15, -INF , !P1 ;  /* 0xff8000000fae7808 */ /* 0x001fe40004800000 */
[----:B------:R-:W-:Y:S01]  /*6ff0*/  FSEL R184, R184, -INF , !P2 ;  /* 0xff800000b8b87808 */ /* 0x000fe20005000000 */
[----:B------:R-:W0:Y:S01]  /*7000*/  SHFL.IDX PT, R15, R178, 0x1, 0x1c1f ;  /* 0x003c1f00b20f7f89 */ /* 0x000e2200000e0000 */
[----:B------:R-:W-:-:S02]  /*7010*/  ISETP.GT.AND P3, PT, R180, 0x10, P0 ;  /* 0x00000010b400780c */ /* 0x000fc40000764270 */
[C---:B------:R-:W-:Y:S02]  /*7020*/  ISETP.GT.AND P1, PT, R180.reuse, 0x11, P0 ;  /* 0x00000011b400780c */ /* 0x040fe40000724270 */
[----:B------:R-:W-:Y:S02]  /*7030*/  ISETP.GT.AND P2, PT, R180, 0x18, P0 ;  /* 0x00000018b400780c */ /* 0x000fe40000744270 */
[C---:B------:R-:W-:Y:S02]  /*7040*/  ISETP.LT.OR P3, PT, R179.reuse, 0x11, P3 ;  /* 0x00000011b300780c */ /* 0x040fe40001f61670 */
[C---:B------:R-:W-:Y:S02]  /*7050*/  ISETP.LT.OR P1, PT, R179.reuse, 0x12, P1 ;  /* 0x00000012b300780c */ /* 0x040fe40000f21670 */
[----:B------:R-:W-:Y:S02]  /*7060*/  ISETP.LT.OR P2, PT, R179, 0x19, P2 ;  /* 0x00000019b300780c */ /* 0x000fe40001741670 */
[----:B------:R-:W-:-:S02]  /*7070*/  FSEL R185, R185, -INF , !P3 ;  /* 0xff800000b9b97808 */ /* 0x000fc40005800000 */
[----:B------:R-:W-:Y:S02]  /*7080*/  FSEL R164, R161, -INF , !P1 ;  /* 0xff800000a1a47808 */ /* 0x000fe40004800000 */
[----:B------:R-:W-:Y:S02]  /*7090*/  FSEL R186, R186, -INF , !P2 ;  /* 0xff800000baba7808 */ /* 0x000fe40005000000 */
[C---:B------:R-:W-:Y:S02]  /*70a0*/  ISETP.GT.AND P3, PT, R180.reuse, 0x19, P0 ;  /* 0x00000019b400780c */ /* 0x040fe40000764270 */
[C---:B------:R-:W-:Y:S02]  /*70b0*/  ISETP.GT.AND P1, PT, R180.reuse, 0x20, P0 ;  /* 0x00000020b400780c */ /* 0x040fe40000724270 */
[----:B------:R-:W-:Y:S01]  /*70c0*/  ISETP.GT.AND P2, PT, R180, 0x21, P0 ;  /* 0x00000021b400780c */ /* 0x000fe20000744270 */
[----:B0-----:R-:W-:Y:S01]  /*70d0*/  IMAD.IADD R178, R190, 0x1, R15 ;  /* 0x00000001beb27824 */ /* 0x001fe200078e020f */
[----:B------:R-:W-:-:S02]  /*70e0*/  ISETP.LT.OR P3, PT, R179, 0x1a, P3 ;  /* 0x0000001ab300780c */ /* 0x000fc40001f61670 */
[C---:B------:R-:W-:Y:S02]  /*70f0*/  ISETP.LT.OR P1, PT, R179.reuse, 0x21, P1 ;  /* 0x00000021b300780c */ /* 0x040fe40000f21670 */
[----:B------:R-:W-:Y:S02]  /*7100*/  ISETP.LT.OR P2, PT, R179, 0x22, P2 ;  /* 0x00000022b300780c */ /* 0x000fe40001741670 */
[----:B------:R-:W-:Y:S02]  /*7110*/  FSEL R187, R187, -INF , !P3 ;  /* 0xff800000bbbb7808 */ /* 0x000fe40005800000 */
[----:B------:R-:W-:Y:S02]  /*7120*/  FSEL R170, R168, -INF , !P1 ;  /* 0xff800000a8aa7808 */ /* 0x000fe40004800000 */
[----:B------:R-:W-:Y:S02]  /*7130*/  FSEL R172, R169, -INF , !P2 ;  /* 0xff800000a9ac7808 */ /* 0x000fe40005000000 */
        /* <DEDUP_REMOVED lines=11> */
[----:B------:R-:W-:Y:S02]  /*71f0*/  ISETP.GT.AND P2, PT, R180, 0x39, P0 ;  /* 0x00000039b400780c */ /* 0x000fe40000744270 */
[----:B------:R-:W-:-:S02]  /*7200*/  ISETP.LT.OR P3, PT, R179, 0x32, P3 ;  /* 0x00000032b300780c */ /* 0x000fc40001f61670 */
[C---:B------:R-:W-:Y:S02]  /*7210*/  ISETP.LT.OR P1, PT, R179.reuse, 0x39, P1 ;  /* 0x00000039b300780c */ /* 0x040fe40000f21670 */
[----:B------:R-:W-:Y:S02]  /*7220*/  ISETP.LT.OR P2, PT, R179, 0x3a, P2 ;  /* 0x0000003ab300780c */ /* 0x000fe40001741670 */
[----:B------:R-:W-:Y:S02]  /*7230*/  IADD3 R176, R182, R15, RZ ;  /* 0x0000000fb6b07210 */ /* 0x000fe40007ffe0ff */
[----:B------:R-:W-:Y:S02]  /*7240*/  FSEL R173, R188, -INF , !P3 ;  /* 0xff800000bcad7808 */ /* 0x000fe40005800000 */
[----:B------:R-:W-:Y:S02]  /*7250*/  FSEL R168, R189, -INF , !P1 ;  /* 0xff800000bda87808 */ /* 0x000fe40004800000 */
[----:B------:R-:W-:Y:S01]  /*7260*/  FSEL R165, R181, -INF , !P2 ;  /* 0xff800000b5a57808 */ /* 0x000fe20005000000 */
[----:B------:R-:W-:Y:S06]  /*7270*/  @!P5 BRA `(.L_x_4931) ;  /* 0x000000000060d947 */ /* 0x000fec0003800000 */
[----:B------:R-:W-:Y:S01]  /*7280*/  IMAD.U32 R12, RZ, RZ, UR11 ;  /* 0x0000000bff0c7e24 */ /* 0x000fe2000f8e00ff */
[----:B------:R-:W-:Y:S03]  /*7290*/  BSSY B0, `(.L_x_4932) ;  /* 0x0000012000007945 */ /* 0x000fe60003800000 */
[----:B------:R-:W-:-:S05]  /*72a0*/  IMAD R12, R12, UR41, R15 ;  /* 0x000000290c0c7c24 */ /* 0x000fca000f8e020f */
[----:B------:R-:W-:-:S04]  /*72b0*/  IADD3 R179, R12, -UR14, RZ ;  /* 0x8000000e0cb37c10 */ /* 0x000fc8000fffe0ff */
        /* <DEDUP_REMOVED lines=10> */
.L_x_4933:
[----:B------:R-:W-:-:S05]  /*7360*/  IMAD.U32 R12, RZ, RZ, UR30 ;  /* 0x0000001eff0c7e24 */ /* 0x000fca000f8e00ff */
[----:B------:R-:W-:-:S13]  /*7370*/  ISETP.NE.AND P1, PT, R12, 0x1, PT ;  /* 0x000000010c00780c */ /* 0x000fda0003f25270 */
[----:B------:R-:W0:Y:S02]  /*7380*/  @P1 LDC.64 R14, c[0x0][0x9e8] ;  /* 0x00027a00ff0e1b82 */ /* 0x000e240000000a00 */
[----:B0-----:R-:W-:-:S05]  /*7390*/  @P1 IMAD.HI.U32 R14, R179, R14, RZ ;  /* 0x0000000eb30e1227 */ /* 0x001fca00078e00ff */
[----:B------:R-:W-:-:S07]  /*73a0*/  @P1 SHF.R.U32.HI R179, RZ, R15, R14 ;  /* 0x0000000fffb31219 */ /* 0x000fce000001160e */
.L_x_4934:
[----:B------:R-:W-:Y:S05]  /*73b0*/  BSYNC B0 ;  /* 0x0000000000007941 */ /* 0x000fea0003800000 */
.L_x_4932:
[----:B------:R-:W-:-:S05]  /*73c0*/  IMAD R179, R179, R12, -UR15 ;  /* 0x8000000fb3b37e24 */ /* 0x000fca000f8e020c */
[----:B------:R-:W-:-:S04]  /*73d0*/  IADD3 R179, -R0, R179, RZ ;  /* 0x000000b300b37210 */ /* 0x000fc80007ffe1ff */
[----:B------:R-:W-:Y:S02]  /*73e0*/  VIADDMNMX R176, R179, R12, R176, PT ;  /* 0x0000000cb3b07246 */ /* 0x000fe400038001b0 */
[----:B------:R-:W-:-:S07]  /*73f0*/  VIMNMX R178, R178, R179, !PT ;  /* 0x000000b3b2b27248 */ /* 0x000fce0007fe0100 */
.L_x_4931:
[----:B------:R-:W-:Y:S01]  /*7400*/  FMNMX.FTZ R12, R177, R20, !PT ;  /* 0x00000014b10c7209 */ /* 0x000fe20007810000 */
[----:B------:R-:W-:Y:S01]  /*7410*/  UMOV UR10, UR26 ;  /* 0x0000001a000a7c82 */ /* 0x000fe20008000000 */
[----:B------:R-:W-:Y:S02]  /*7420*/  ISETP.GT.AND P1, PT, R178, 0x1, P0 ;  /* 0x00000001b200780c */ /* 0x000fe40000724270 */
[----:B------:R-:W-:Y:S02]  /*7430*/  FMNMX.FTZ R15, R175, R12, !PT ;  /* 0x0000000caf0f7209 */ /* 0x000fe40007810000 */
[----:B------:R-:W-:Y:S02]  /*7440*/  ISETP.LT.OR P1, PT, R176, 0x2, P1 ;  /* 0x00000002b000780c */ /* 0x000fe40000f21670 */
[----:B------:R-:W-:Y:S02]  /*7450*/  FMNMX.FTZ R15, R174, R15, !PT ;  /* 0x0000000fae0f7209 */ /* 0x000fe40007810000 */
[----:B------:R-:W-:-:S02]  /*7460*/  FSEL R22, R22, -INF , !P1 ;  /* 0xff80000016167808 */ /* 0x000fc40004800000 */
[----:B------:R-:W-:Y:S02]  /*7470*/  FMNMX.FTZ R12, R184, R15, !PT ;  /* 0x0000000fb80c7209 */ /* 0x000fe40007810000 */
[----:B------:R-:W-:Y:S02]  /*7480*/  ISETP.GT.AND P1, PT, R178, RZ, P0 ;  /* 0x000000ffb200720c */ /* 0x000fe40000724270 */
[----:B------:R-:W-:Y:S02]  /*7490*/  FMNMX.FTZ R15, R185, R12, !PT ;  /* 0x0000000cb90f7209 */ /* 0x000fe40007810000 */
[----:B------:R-:W-:Y:S02]  /*74a0*/  ISETP.LT.OR P1, PT, R176, 0x1, P1 ;  /* 0x00000001b000780c */ /* 0x000fe40000f21670 */
[----:B------:R-:W-:Y:S02]  /*74b0*/  FMNMX.FTZ R15, R164, R15, !PT ;  /* 0x0000000fa40f7209 */ /* 0x000fe40007810000 */
[----:B------:R-:W-:-:S02]  /*74c0*/  ISETP.GT.AND P2, PT, R178, 0x8, P0 ;  /* 0x00000008b200780c */ /* 0x000fc40000744270 */
[----:B------:R-:W-:Y:S02]  /*74d0*/  FMNMX.FTZ R12, R186, R15, !PT ;  /* 0x0000000fba0c7209 */ /* 0x000fe40007810000 */
[----:B------:R-:W-:Y:S02]  /*74e0*/  ISETP.LT.OR P2, PT, R176, 0x9, P2 ;  /* 0x00000009b000780c */ /* 0x000fe40001741670 */
[----:B------:R-:W-:Y:S02]  /*74f0*/  FMNMX.FTZ R15, R187, R12, !PT ;  /* 0x0000000cbb0f7209 */ /* 0x000fe40007810000 */
[----:B------:R-:W-:Y:S02]  /*7500*/  ISETP.GT.AND P3, PT, R178, 0x9, P0 ;  /* 0x00000009b200780c */ /* 0x000fe40000764270 */
[----:B------:R-:W-:Y:S02]  /*7510*/  FMNMX.FTZ R15, R170, R15, !PT ;  /* 0x0000000faa0f7209 */ /* 0x000fe40007810000 */
[----:B------:R-:W-:-:S02]  /*7520*/  FSEL R23, R23, -INF , !P2 ;  /* 0xff80000017177808 */ /* 0x000fc40005000000 */
        /* <DEDUP_REMOVED lines=14> */
[----:B------:R-:W-:Y:S01]  /*7610*/  ISETP.GT.AND P2, PT, R178, 0x19, P0 ;  /* 0x00000019b200780c */ /* 0x000fe20000744270 */
[----:B------:R-:W0:Y:S01]  /*7620*/  SHFL.BFLY PT, R15, R14, 0x2, 0x1f ;  /* 0x0c401f000e0f7f89 */ /* 0x000e2200000e0000 */
[----:B------:R-:W-:Y:S02]  /*7630*/  FSEL R154, R154, -INF , !P3 ;  /* 0xff8000009a9a7808 */ /* 0x000fe40005800000 */
[----:B------:R-:W-:Y:S02]  /*7640*/  ISETP.GT.AND P3, PT, R178, 0x20, P0 ;  /* 0x00000020b200780c */ /* 0x000fe40000764270 */
[----:B------:R-:W-:-:S02]  /*7650*/  ISETP.LT.OR P2, PT, R176, 0x1a, P2 ;  /* 0x0000001ab000780c */ /* 0x000fc40001741670 */
[----:B------:R-:W-:Y:S02]  /*7660*/  ISETP.LT.OR P3, PT, R176, 0x21, P3 ;  /* 0x00000021b000780c */ /* 0x000fe40001f61670 */
[----:B------:R-:W-:Y:S02]  /*7670*/  FSEL R156, R156, -INF , !P2 ;  /* 0xff8000009c9c7808 */ /* 0x000fe40005000000 */
[----:B------:R-:W-:Y:S02]  /*7680*/  ISETP.GT.AND P2, PT, R178, 0x28, P0 ;  /* 0x00000028b200780c */ /* 0x000fe40000744270 */
[----:B------:R-:W-:Y:S02]  /*7690*/  FSEL R157, R157, -INF , !P3 ;  /* 0xff8000009d9d7808 */ /* 0x000fe40005800000 */
[----:B------:R-:W-:-:S04]  /*76a0*/  ISETP.LT.OR P2, PT, R176, 0x29, P2 ;  /* 0x00000029b000780c */ /* 0x000fc80001741670 */
[----:B------:R-:W-:Y:S02]  /*76b0*/  FSEL R159, R159, -INF , !P2 ;  /* 0xff8000009f9f7808 */ /* 0x000fe40005000000 */
[----:B------:R-:W-:Y:S02]  /*76c0*/  ISETP.GT.AND P2, PT, R178, 0x30, P0 ;  /* 0x00000030b200780c */ /* 0x000fe40000744270 */
[----:B0-----:R-:W-:Y:S02]  /*76d0*/  FMNMX.FTZ R15, R14, R15, !PT ;  /* 0x0000000f0e0f7209 */ /* 0x001fe40007810000 */
[----:B------:R-:W-:Y:S02]  /*76e0*/  FSEL R14, R11, -INF , !P1 ;  /* 0xff8000000b0e7808 */ /* 0x000fe40004800000 */
[----:B------:R-:W-:Y:S01]  /*76f0*/  ISETP.GT.AND P1, PT, R178, 0x18, P0 ;  /* 0x00000018b200780c */ /* 0x000fe20000724270 */
[----:B------:R-:W0:Y:S01]  /*7700*/  SHFL.BFLY PT, R12, R15, 0x1, 0x1f ;  /* 0x0c201f000f0c7f89 */ /* 0x000e2200000e0000 */
[----:B------:R-:W-:-:S02]  /*7710*/  FMNMX.FTZ R11, R14, R21, !PT ;  /* 0x000000150e0b7209 */ /* 0x000fc40007810000 */
[----:B------:R-:W-:Y:S02]  /*7720*/  ISETP.LT.OR P1, PT, R176, 0x19, P1 ;  /* 0x00000019b000780c */ /* 0x000fe40000f21670 */
[----:B------:R-:W-:Y:S02]  /*7730*/  FMNMX.FTZ R180, R22, R11, !PT ;  /* 0x0000000b16b47209 */ /* 0x000fe40007810000 */
[----:B------:R-:W-:Y:S02]  /*7740*/  FSEL R155, R155, -INF , !P1 ;  /* 0xff8000009b9b7808 */ /* 0x000fe40004800000 */
[----:B------:R-:W-:Y:S02]  /*7750*/  FMNMX.FTZ R11, R23, R180, !PT ;  /* 0x000000b4170b7209 */ /* 0x000fe40007810000 */
[----:B------:R-:W-:Y:S02]  /*7760*/  ISETP.GT.AND P1, PT, R178, 0x21, P0 ;  /* 0x00000021b200780c */ /* 0x000fe40000724270 */
        /* <DEDUP_REMOVED lines=9> */
[----:B------:R-:W-:Y:S02]  /*7800*/  ISETP.LT.OR P2, PT, R176, 0x31, P2 ;  /* 0x00000031b000780c */ /* 0x000fe40001741670 */
[----:B------:R-:W-:Y:S02]  /*7810*/  FMNMX.FTZ R11, R157, R188, !PT ;  /* 0x000000bc9d0b7209 */ /* 0x000fe40007810000 */
[----:B------:R-:W-:Y:S02]  /*7820*/  FSEL R160, R160, -INF , !P1 ;  /* 0xff800000a0a07808 */ /* 0x000fe40004800000 */
[----:B------:R-:W-:-:S02]  /*7830*/  FMNMX.FTZ R188, R158, R11, !PT ;  /* 0x0000000b9ebc7209 */ /* 0x000fc40007810000 */
[----:B0-----:R-:W-:Y:S02]  /*7840*/  FMNMX.FTZ R12, R15, R12, !PT ;  /* 0x0000000c0f0c7209 */ /* 0x001fe40007810000 */
[----:B------:R-:W-:Y:S02]  /*7850*/  ISETP.GT.AND P1, PT, R178, 0x31, P0 ;  /* 0x00000031b200780c */ /* 0x000fe40000724270 */
[----:B------:R-:W-:Y:S01]  /*7860*/  FMNMX.FTZ R11, R159, R188, !PT ;  /* 0x000000bc9f0b7209 */ /* 0x000fe20007810000 */
[----:B------:R-:W-:Y:S01]  /*7870*/  FMUL.FTZ R182, R12, UR10 ;  /* 0x0000000a0cb67c20 */ /* 0x000fe20008410000 */
[----:B------:R-:W-:Y:S02]  /*7880*/  FSEL R162, R162, -INF , !P2 ;  /* 0xff800000a2a27808 */ /* 0x000fe40005000000 */
[----:B------:R-:W-:Y:S02]  /*7890*/  ISETP.GT.AND P2, PT, R178, 0x38, P0 ;  /* 0x00000038b200780c */ /* 0x000fe40000744270 */
[----:B------:R-:W-:-:S02]  /*78a0*/  ISETP.LT.OR P1, PT, R176, 0x32, P1 ;  /* 0x00000032b000780c */ /* 0x000fc40000f21670 */
[----:B------:R-:W-:Y:S02]  /*78b0*/  FMNMX.FTZ R11, R160, R11, !PT ;  /* 0x0000000ba00b7209 */ /* 0x000fe40007810000 */
[----:B------:R-:W-:Y:S02]  /*78c0*/  FSETP.NEU.FTZ.AND P3, PT, R12, -INF , PT ;  /* 0xff8000000c00780b */ /* 0x000fe40003f7d000 */
[----:B------:R-:W-:Y:S02]  /*78d0*/  ISETP.GT.AND P0, PT, R178, 0x39, P0 ;  /* 0x00000039b200780c */ /* 0x000fe40000704270 */
[----:B------:R-:W-:Y:S02]  /*78e0*/  ISETP.LT.OR P2, PT, R176, 0x39, P2 ;  /* 0x00000039b000780c */ /* 0x000fe40001741670 */
[----:B------:R-:W-:Y:S02]  /*78f0*/  FSEL R163, R163, -INF , !P1 ;  /* 0xff800000a3a37808 */ /* 0x000fe40004800000 */
[----:B------:R-:W-:-:S02]  /*7900*/  FMNMX.FTZ R178, R162, R11, !PT ;  /* 0x0000000ba2b27209 */ /* 0x000fc40007810000 */
[----:B------:R-:W-:Y:S02]  /*7910*/  FSEL R182, R182, RZ, P3 ;  /* 0x000000ffb6b67208 */ /* 0x000fe40001800000 */
[----:B------:R-:W-:Y:S02]  /*7920*/  ISETP.LT.OR P0, PT, R176, 0x3a, P0 ;  /* 0x0000003ab000780c */ /* 0x000fe40000701670 */
[----:B------:R-:W-:Y:S01]  /*7930*/  FSEL R166, R166, -INF , !P2 ;  /* 0xff800000a6a67808 */ /* 0x000fe20005000000 */
[--C-:B------:R-:W-:Y:S01]  /*7940*/  FFMA.FTZ R15, R175, UR10, -R182.reuse ;  /* 0x0000000aaf0f7c23 */ /* 0x100fe200080108b6 */
[----:B------:R-:W-:Y:S01]  /*7950*/  FMNMX.FTZ R11, R163, R178, !PT ;  /* 0x000000b2a30b7209 */ /* 0x000fe20007810000 */
[--C-:B------:R-:W-:Y:S01]  /*7960*/  FFMA.FTZ R184, R184, UR10, -R182.reuse ;  /* 0x0000000ab8b87c23 */ /* 0x100fe200080108b6 */
[----:B------:R-:W-:Y:S01]  /*7970*/  FSEL R175, R167, -INF , !P0 ;  /* 0xff800000a7af7808 */ /* 0x000fe20004000000 */
[--C-:B------:R-:W-:Y:S01]  /*7980*/  FFMA.FTZ R180, R177, UR10, -R182.reuse ;  /* 0x0000000ab1b47c23 */ /* 0x100fe200080108b6 */
[----:B------:R-:W-:Y:S01]  /*7990*/  FMNMX.FTZ R176, R166, R11, !PT ;  /* 0x0000000ba6b07209 */ /* 0x000fe20007810000 */
[----:B------:R0:W-:Y:S01]  /*79a0*/  MUFU.EX2 R167, R184 ;  /* 0x000000b800a77308 */ /* 0x0001e20000000800 */
[----:B------:R-:W-:Y:S01]  /*79b0*/  FSEL R183, R12, RZ, P3 ;  /* 0x000000ff0cb77208 */ /* 0x000fe20001800000 */
[--C-:B------:R-:W-:Y:S01]  /*79c0*/  FFMA.FTZ R174, R174, UR10, -R182.reuse ;  /* 0x0000000aaeae7c23 */ /* 0x100fe200080108b6 */
[----:B------:R-:W-:Y:S01]  /*79d0*/  FMNMX.FTZ R11, R175, R176, !PT ;  /* 0x000000b0af0b7209 */ /* 0x000fe20007810000 */
[--C-:B------:R-:W-:Y:S01]  /*79e0*/  FFMA.FTZ R185, R185, UR10, -R182.reuse ;  /* 0x0000000ab9b97c23 */ /* 0x100fe200080108b6 */
[----:B------:R-:W-:Y:S01]  /*79f0*/  FFMA.FTZ R177, R164, UR10, -R182 ;  /* 0x0000000aa4b17c23 */ /* 0x000fe200080108b6 */
[----:B------:R-:W-:Y:S01]  /*7a00*/  FADD.FTZ R183, -R183, R20 ;  /* 0x00000014b7b77221 */ /* 0x000fe20000010100 */
[--C-:B------:R-:W-:Y:S01]  /*7a10*/  FFMA.FTZ R164, R186, UR10, -R182.reuse ;  /* 0x0000000abaa47c23 */ /* 0x100fe200080108b6 */
[----:B------:R-:W1:Y:S01]  /*7a20*/  SHFL.BFLY PT, R178, R11, 0x2, 0x1f ;  /* 0x0c401f000bb27f89 */ /* 0x000e6200000e0000 */
[--C-:B0-----:R-:W-:Y:S01]  /*7a30*/  FFMA.FTZ R184, R169, UR10, -R182.reuse ;  /* 0x0000000aa9b87c23 */ /* 0x101fe200080108b6 */
[----:B------:R-:W-:Y:S01]  /*7a40*/  FMUL.FTZ R169, R183, UR10 ;  /* 0x0000000ab7a97c20 */ /* 0x000fe20008410000 */
[----:B------:R-:W-:Y:S01]  /*7a50*/  MUFU.EX2 R180, R180 ;  /* 0x000000b400b47308 */ /* 0x000fe20000000800 */
[--C-:B------:R-:W-:Y:S01]  /*7a60*/  FFMA.FTZ R181, R172, UR10, -R182.reuse ;  /* 0x0000000aacb57c23 */ /* 0x100fe200080108b6 */
[--C-:B------:R-:W-:Y:S01]  /*7a70*/  FFMA.FTZ R172, R161, UR10, -R182.reuse ;  /* 0x0000000aa1ac7c23 */ /* 0x100fe200080108b6 */
[--C-:B------:R-:W-:Y:S01]  /*7a80*/  FFMA.FTZ R179, R187, UR10, -R182.reuse ;  /* 0x0000000abbb37c23 */ /* 0x100fe200080108b6 */
[--C-:B------:R-:W-:Y:S01]  /*7a90*/  FFMA.FTZ R170, R170, UR10, -R182.reuse ;  /* 0x0000000aaaaa7c23 */ /* 0x100fe200080108b6 */
[--C-:B------:R-:W-:Y:S01]  /*7aa0*/  FFMA.FTZ R171, R171, UR10, -R182.reuse ;  /* 0x0000000aabab7c23 */ /* 0x100fe200080108b6 */
[----:B------:R-:W-:Y:S01]  /*7ab0*/  ISETP.NE.AND P0, PT, R10, RZ, PT ;  /* 0x000000ff0a00720c */ /* 0x000fe20003f05270 */
[--C-:B------:R-:W-:Y:S01]  /*7ac0*/  FFMA.FTZ R168, R168, UR10, -R182.reuse ;  /* 0x0000000aa8a87c23 */ /* 0x100fe200080108b6 */
[----:B------:R-:W0:Y:S01]  /*7ad0*/  MUFU.EX2 R169, R169 ;  /* 0x000000a900a97308 */ /* 0x000e220000000800 */
[--C-:B------:R-:W-:Y:S01]  /*7ae0*/  FFMA.FTZ R173, R173, UR10, -R182.reuse ;  /* 0x0000000aadad7c23 */ /* 0x100fe200080108b6 */
[----:B------:R-:W-:-:S06]  /*7af0*/  FFMA.FTZ R182, R165, UR10, -R182 ;  /* 0x0000000aa5b67c23 */ /* 0x000fcc00080108b6 */
[----:B------:R-:W2:Y:S01]  /*7b00*/  MUFU.EX2 R15, R15 ;  /* 0x0000000f000f7308 */ /* 0x000ea20000000800 */
[----:B-1----:R-:W-:-:S07]  /*7b10*/  FMNMX.FTZ R178, R11, R178, !PT ;  /* 0x000000b20bb27209 */ /* 0x002fce0007810000 */
[----:B------:R-:W1:Y:S01]  /*7b20*/  MUFU.EX2 R174, R174 ;  /* 0x000000ae00ae7308 */ /* 0x000e620000000800 */
[-C--:B0-----:R-:W-:Y:S01]  /*7b30*/  FMUL.FTZ R24, R24, R169.reuse ;  /* 0x000000a918187220 */ /* 0x081fe20000410000 */
[----:B------:R-:W0:Y:S01]  /*7b40*/  SHFL.BFLY PT, R11, R178, 0x1, 0x1f ;  /* 0x0c201f00b20b7f89 */ /* 0x000e2200000e0000 */
        /* <DEDUP_REMOVED lines=22> */
[----:B------:R-:W-:Y:S01]  /*7cb0*/  FMUL.FTZ R64, R64, R169 ;  /* 0x000000a940407220 */ /* 0x000fe20000410000 */
[----:B0-----:R-:W-:Y:S01]  /*7cc0*/  FMNMX.FTZ R11, R178, R11, !PT ;  /* 0x0000000bb20b7209 */ /* 0x001fe20007810000 */
[----:B------:R-:W-:Y:S01]  /*7cd0*/  FFMA.FTZ R178, R169, R3, R180 ;  /* 0x00000003a9b27223 */ /* 0x000fe200000100b4 */
[-C--:B------:R-:W-:Y:S01]  /*7ce0*/  FMUL.FTZ R65, R65, R169.reuse ;  /* 0x000000a941417220 */ /* 0x080fe20000410000 */
[-C--:B------:R-:W-:Y:S01]  /*7cf0*/  FMUL.FTZ R68, R68, R169.reuse ;  /* 0x000000a944447220 */ /* 0x080fe20000410000 */
[C---:B------:R-:W-:Y:S01]  /*7d00*/  FSETP.NEU.FTZ.AND P1, PT, R11.reuse, -INF , PT ;  /* 0xff8000000b00780b */ /* 0x040fe20003f3d000 */
[----:B------:R-:W-:Y:S01]  /*7d10*/  FMUL.FTZ R3, R11, UR10 ;  /* 0x0000000a0b037c20 */ /* 0x000fe20008410000 */
[----:B--2---:R-:W-:Y:S01]  /*7d20*/  FADD.FTZ R161, R15, R178 ;  /* 0x000000b20fa17221 */ /* 0x004fe20000010000 */
[----:B------:R-:W0:Y:S01]  /*7d30*/  MUFU.EX2 R179, R179 ;  /* 0x000000b300b37308 */ /* 0x000e220000000800 */
[-C--:B------:R-:W-:Y:S01]  /*7d40*/  FMUL.FTZ R69, R69, R169.reuse ;  /* 0x000000a945457220 */ /* 0x080fe20000410000 */
[-C--:B------:R-:W-:Y:S01]  /*7d50*/  FMUL.FTZ R72, R72, R169.reuse ;  /* 0x000000a948487220 */ /* 0x080fe20000410000 */
[----:B------:R-:W-:Y:S01]  /*7d60*/  FSEL R183, R3, RZ, P1 ;  /* 0x000000ff03b77208 */ /* 0x000fe20000800000 */
[----:B-1----:R-:W-:Y:S01]  /*7d70*/  FADD.FTZ R178, R174, R161 ;  /* 0x000000a1aeb27221 */ /* 0x002fe20000010000 */
[-C--:B------:R-:W-:Y:S01]  /*7d80*/  FMUL.FTZ R73, R73, R169.reuse ;  /* 0x000000a949497220 */ /* 0x080fe20000410000 */
[-C--:B------:R-:W-:Y:S01]  /*7d90*/  FMUL.FTZ R76, R76, R169.reuse ;  /* 0x000000a94c4c7220 */ /* 0x080fe20000410000 */
[-C--:B------:R-:W-:Y:S01]  /*7da0*/  FMUL.FTZ R77, R77, R169.reuse ;  /* 0x000000a94d4d7220 */ /* 0x080fe20000410000 */
[----:B------:R-:W-:Y:S01]  /*7db0*/  FADD.FTZ R3, R167, R178 ;  /* 0x000000b2a7037221 */ /* 0x000fe20000010000 */
[--C-:B------:R-:W-:Y:S01]  /*7dc0*/  FFMA.FTZ R161, R14, UR10, -R183.reuse ;  /* 0x0000000a0ea17c23 */ /* 0x100fe200080108b7 */
[----:B------:R-:W-:Y:S01]  /*7dd0*/  FSEL R14, R11, RZ, P1 ;  /* 0x000000ff0b0e7208 */ /* 0x000fe20000800000 */
[----:B------:R-:W1:Y:S01]  /*7de0*/  MUFU.EX2 R170, R170 ;  /* 0x000000aa00aa7308 */ /* 0x000e620000000800 */
[--C-:B------:R-:W-:Y:S01]  /*7df0*/  FFMA.FTZ R178, R22, UR10, -R183.reuse ;  /* 0x0000000a16b27c23 */ /* 0x100fe200080108b7 */
[--C-:B------:R-:W-:Y:S01]  /*7e00*/  FFMA.FTZ R23, R23, UR10, -R183.reuse ;  /* 0x0000000a17177c23 */ /* 0x100fe200080108b7 */
[--C-:B------:R-:W-:Y:S01]  /*7e10*/  FFMA.FTZ R186, R157, UR10, -R183.reuse ;  /* 0x0000000a9dba7c23 */ /* 0x100fe200080108b7 */
[--C-:B------:R-:W-:Y:S01]  /*7e20*/  FFMA.FTZ R153, R153, UR10, -R183.reuse ;  /* 0x0000000a99997c23 */ /* 0x100fe200080108b7 */
        /* <DEDUP_REMOVED lines=8> */
[----:B------:R-:W-:Y:S01]  /*7eb0*/  FFMA.FTZ R175, R175, UR10, -R183 ;  /* 0x0000000aafaf7c23 */ /* 0x000fe200080108b7 */
[----:B0-----:R-:W-:Y:S01]  /*7ec0*/  F2FP.BF16.F32.PACK_AB R158, R179, R164 ;  /* 0x000000a4b39e723e */ /* 0x001fe200000010ff */
[-C--:B------:R-:W-:Y:S01]  /*7ed0*/  FMUL.FTZ R80, R80, R169.reuse ;  /* 0x000000a950507220 */ /* 0x080fe20000410000 */
[----:B------:R-:W0:Y:S01]  /*7ee0*/  MUFU.EX2 R181, R181 ;  /* 0x000000b500b57308 */ /* 0x000e220000000800 */
[----:B--2---:R-:W-:Y:S01]  /*7ef0*/  FADD.FTZ R184, R176, R3 ;  /* 0x00000003b0b87221 */ /* 0x004fe20000010000 */
[----:B------:R-:W-:Y:S01]  /*7f00*/  FADD.FTZ R3, -R14, R21 ;  /* 0x000000150e037221 */ /* 0x000fe20000010100 */
[-C--:B------:R-:W-:Y:S01]  /*7f10*/  FMUL.FTZ R81, R81, R169.reuse ;  /* 0x000000a951517220 */ /* 0x080fe20000410000 */
[-C--:B------:R-:W-:Y:S01]  /*7f20*/  FMUL.FTZ R84, R84, R169.reuse ;  /* 0x000000a954547220 */ /* 0x080fe20000410000 */
[----:B------:R-:W-:Y:S01]  /*7f30*/  FADD.FTZ R21, R177, R184 ;  /* 0x000000b8b1157221 */ /* 0x000fe20000010000 */
[----:B------:R-:W-:Y:S01]  /*7f40*/  FMUL.FTZ R3, R3, UR10 ;  /* 0x0000000a03037c20 */ /* 0x000fe20008410000 */
[----:B------:R-:W-:Y:S01]  /*7f50*/  FFMA.FTZ R184, R154, UR10, -R183 ;  /* 0x0000000a9ab87c23 */ /* 0x000fe200080108b7 */
[----:B------:R-:W2:Y:S01]  /*7f60*/  MUFU.EX2 R171, R171 ;  /* 0x000000ab00ab7308 */ /* 0x000ea20000000800 */
[----:B------:R-:W-:Y:S01]  /*7f70*/  FADD.FTZ R22, R164, R21 ;  /* 0x00000015a4167221 */ /* 0x000fe20000010000 */
[----:B------:R-:W-:Y:S01]  /*7f80*/  FFMA.FTZ R21, R152, UR10, -R183 ;  /* 0x0000000a98157c23 */ /* 0x000fe200080108b7 */
[----:B------:R-:W-:Y:S01]  /*7f90*/  F2FP.BF16.F32.PACK_AB R154, R167, R174 ;  /* 0x000000aea79a723e */ /* 0x000fe200000010ff */
[-C--:B------:R-:W-:Y:S01]  /*7fa0*/  FMUL.FTZ R85, R85, R169.reuse ;  /* 0x000000a955557220 */ /* 0x080fe20000410000 */
[----:B------:R-:W-:Y:S01]  /*7fb0*/  FADD.FTZ R185, R179, R22 ;  /* 0x00000016b3b97221 */ /* 0x000fe20000010000 */
[-C--:B------:R-:W-:Y:S01]  /*7fc0*/  FMUL.FTZ R88, R88, R169.reuse ;  /* 0x000000a958587220 */ /* 0x080fe20000410000 */
[-C--:B------:R-:W-:Y:S01]  /*7fd0*/  FMUL.FTZ R89, R89, R169.reuse ;  /* 0x000000a959597220 */ /* 0x080fe20000410000 */
[----:B------:R-:W3:Y:S01]  /*7fe0*/  MUFU.EX2 R172, R172 ;  /* 0x000000ac00ac7308 */ /* 0x000ee20000000800 */
[----:B-1----:R-:W-:Y:S01]  /*7ff0*/  FADD.FTZ R152, R170, R185 ;  /* 0x000000b9aa987221 */ /* 0x002fe20000010000 */
[----:B------:R-:W-:Y:S01]  /*8000*/  FFMA.FTZ R185, R156, UR10, -R183 ;  /* 0x0000000a9cb97c23 */ /* 0x000fe200080108b7 */
[-C--:B------:R-:W-:Y:S01]  /*8010*/  FMUL.FTZ R92, R92, R169.reuse ;  /* 0x000000a95c5c7220 */ /* 0x080fe20000410000 */
[-C--:B------:R-:W-:Y:S01]  /*8020*/  FMUL.FTZ R93, R93, R169.reuse ;  /* 0x000000a95d5d7220 */ /* 0x080fe20000410000 */
[----:B0-----:R-:W-:Y:S01]  /*8030*/  FADD.FTZ R152, R181, R152 ;  /* 0x00000098b5987221 */ /* 0x001fe20000010000 */
[-C--:B------:R-:W-:Y:S01]  /*8040*/  FMUL.FTZ R96, R96, R169.reuse ;  /* 0x000000a960607220 */ /* 0x080fe20000410000 */
[-C--:B------:R-:W-:Y:S01]  /*8050*/  FMUL.FTZ R97, R97, R169.reuse ;  /* 0x000000a961617220 */ /* 0x080fe20000410000 */
[----:B------:R-:W-:Y:S01]  /*8060*/  MUFU.EX2 R161, R161 ;  /* 0x000000a100a17308 */ /* 0x000fe20000000800 */
[----:B--2---:R-:W-:Y:S01]  /*8070*/  FADD.FTZ R157, R171, R152 ;  /* 0x00000098ab9d7221 */ /* 0x004fe20000010000 */
[----:B------:R-:W-:Y:S01]  /*8080*/  F2FP.BF16.F32.PACK_AB R152, R15, R180 ;  /* 0x000000b40f98723e */ /* 0x000fe200000010ff */
[----:B------:R-:W-:Y:S01]  /*8090*/  FMUL.FTZ R100, R100, R169 ;  /* 0x000000a964647220 */ /* 0x000fe20000410000 */
[C---:B------:R-:W-:Y:S01]  /*80a0*/  F2FP.BF16.F32.PACK_AB R162, R20.reuse, R171 ;  /* 0x000000ab14a2723e */ /* 0x040fe200000010ff */
[----:B------:R-:W-:Y:S01]  /*80b0*/  FADD.FTZ R157, R20, R157 ;  /* 0x0000009d149d7221 */ /* 0x000fe20000010000 */
        /* <DEDUP_REMOVED lines=17> */
[-C--:B------:R-:W-:Y:S01]  /*81d0*/  FMUL.FTZ R129, R129, R169.reuse ;  /* 0x000000a981817220 */ /* 0x080fe20000410000 */
[----:B------:R-:W2:Y:S01]  /*81e0*/  MUFU.EX2 R23, R23 ;  /* 0x0000001700177308 */ /* 0x000ea20000000800 */
[----:B0-----:R-:W-:Y:S01]  /*81f0*/  FFMA.FTZ R15, R22, R4, R161 ;  /* 0x00000004160f7223 */ /* 0x001fe200000100a1 */
[-C--:B------:R-:W-:Y:S01]  /*8200*/  FMUL.FTZ R132, R132, R169.reuse ;  /* 0x000000a984847220 */ /* 0x080fe20000410000 */
        /* <DEDUP_REMOVED lines=10> */
[----:B------:R-:W-:Y:S01]  /*82b0*/  FMUL.FTZ R149, R149, R169 ;  /* 0x000000a995957220 */ /* 0x000fe20000410000 */
[-C--:B------:R-:W-:Y:S01]  /*82c0*/  FMUL.FTZ R26, R26, R22.reuse ;  /* 0x000000161a1a7220 */ /* 0x080fe20000410000 */
[-C--:B------:R-:W-:Y:S01]  /*82d0*/  FMUL.FTZ R27, R27, R22.reuse ;  /* 0x000000161b1b7220 */ /* 0x080fe20000410000 */
[----:B------:R1:W-:Y:S01]  /*82e0*/  MUFU.EX2 R165, R168 ;  /* 0x000000a800a57308 */ /* 0x0003e20000000800 */
[----:B--2---:R-:W-:Y:S01]  /*82f0*/  FADD.FTZ R15, R23, R4 ;  /* 0x00000004170f7221 */ /* 0x004fe20000010000 */
[-C--:B------:R-:W-:Y:S01]  /*8300*/  FMUL.FTZ R30, R30, R22.reuse ;  /* 0x000000161e1e7220 */ /* 0x080fe20000410000 */
[-C--:B------:R-:W-:Y:S01]  /*8310*/  FMUL.FTZ R31, R31, R22.reuse ;  /* 0x000000161f1f7220 */ /* 0x080fe20000410000 */
[-C--:B------:R-:W-:Y:S01]  /*8320*/  FMUL.FTZ R34, R34, R22.reuse ;  /* 0x0000001622227220 */ /* 0x080fe20000410000 */
[-C--:B------:R-:W-:Y:S01]  /*8330*/  FMUL.FTZ R35, R35, R22.reuse ;  /* 0x0000001623237220 */ /* 0x080fe20000410000 */
[-C--:B------:R-:W-:Y:S01]  /*8340*/  FMUL.FTZ R38, R38, R22.reuse ;  /* 0x0000001626267220 */ /* 0x080fe20000410000 */
[----:B------:R-:W-:Y:S01]  /*8350*/  FMUL.FTZ R39, R39, R22 ;  /* 0x0000001627277220 */ /* 0x000fe20000410000 */
[----:B------:R2:W3:Y:S01]  /*8360*/  MUFU.EX2 R157, R153 ;  /* 0x00000099009d7308 */ /* 0x0004e20000000800 */
[----:B-1----:R-:W-:-:S02]  /*8370*/  IMAD.U32 R168, RZ, RZ, UR6 ;  /* 0x00000006ffa87e24 */ /* 0x002fc4000f8e00ff */
[-C--:B------:R-:W-:Y:S01]  /*8380*/  FMUL.FTZ R42, R42, R22.reuse ;  /* 0x000000162a2a7220 */ /* 0x080fe20000410000 */
[-C--:B------:R-:W-:Y:S01]  /*8390*/  FMUL.FTZ R43, R43, R22.reuse ;  /* 0x000000162b2b7220 */ /* 0x080fe20000410000 */
[-C--:B------:R-:W-:Y:S01]  /*83a0*/  FMUL.FTZ R46, R46, R22.reuse ;  /* 0x000000162e2e7220 */ /* 0x080fe20000410000 */
[----:B------:R-:W-:Y:S02]  /*83b0*/  @!P0 IMAD R168, R168, 0x40, R9 ;  /* 0x00000040a8a88824 */ /* 0x000fe400078e0209 */
[-C--:B------:R-:W-:Y:S01]  /*83c0*/  FMUL.FTZ R47, R47, R22.reuse ;  /* 0x000000162f2f7220 */ /* 0x080fe20000410000 */
[-C--:B------:R-:W-:Y:S01]  /*83d0*/  FMUL.FTZ R50, R50, R22.reuse ;  /* 0x0000001632327220 */ /* 0x080fe20000410000 */
[----:B------:R-:W1:Y:S01]  /*83e0*/  MUFU.EX2 R184, R184 ;  /* 0x000000b800b87308 */ /* 0x000e620000000800 */
[----:B--2---:R-:W-:Y:S01]  /*83f0*/  F2FP.BF16.F32.PACK_AB R153, R14, R161 ;  /* 0x000000a10e99723e */ /* 0x004fe200000010ff */
[-C--:B------:R-:W-:Y:S01]  /*8400*/  FMUL.FTZ R51, R51, R22.reuse ;  /* 0x0000001633337220 */ /* 0x080fe20000410000 */
[----:B------:R-:W-:Y:S01]  /*8410*/  @!P0 LEA R168, R168, UR40, 0x2 ;  /* 0x00000028a8a88c11 */ /* 0x000fe2000f8e10ff */
[-C--:B------:R-:W-:Y:S01]  /*8420*/  FMUL.FTZ R54, R54, R22.reuse ;  /* 0x0000001636367220 */ /* 0x080fe20000410000 */
[-C--:B------:R-:W-:Y:S01]  /*8430*/  FMUL.FTZ R55, R55, R22.reuse ;  /* 0x0000001637377220 */ /* 0x080fe20000410000 */
[-C--:B------:R-:W-:Y:S01]  /*8440*/  FMUL.FTZ R58, R58, R22.reuse ;  /* 0x000000163a3a7220 */ /* 0x080fe20000410000 */
[-C--:B------:R-:W-:Y:S01]  /*8450*/  FMUL.FTZ R59, R59, R22.reuse ;  /* 0x000000163b3b7220 */ /* 0x080fe20000410000 */
[----:B------:R0:W-:Y:S01]  /*8460*/  MUFU.EX2 R159, R155 ;  /* 0x0000009b009f7308 */ /* 0x0001e20000000800 */
[----:B------:R-:W-:Y:S01]  /*8470*/  @!P0 STS [R168+0x28800], R169 ;  /* 0x028800a9a8008388 */ /* 0x000fe20000000800 */
[-C--:B------:R-:W-:Y:S01]  /*8480*/  FMUL.FTZ R62, R62, R22.reuse ;  /* 0x000000163e3e7220 */ /* 0x080fe20000410000 */
[-C--:B------:R-:W-:Y:S01]  /*8490*/  FMUL.FTZ R63, R63, R22.reuse ;  /* 0x000000163f3f7220 */ /* 0x080fe20000410000 */
[-C--:B------:R-:W-:Y:S01]  /*84a0*/  FMUL.FTZ R66, R66, R22.reuse ;  /* 0x0000001642427220 */ /* 0x080fe20000410000 */
[----:B------:R2:W-:Y:S01]  /*84b0*/  @!P0 STS [R168+0x28820], R22 ;  /* 0x02882016a8008388 */ /* 0x0005e20000000800 */
[-C--:B------:R-:W-:Y:S01]  /*84c0*/  FMUL.FTZ R67, R67, R22.reuse ;  /* 0x0000001643437220 */ /* 0x080fe20000410000 */
[-C--:B------:R-:W-:Y:S01]  /*84d0*/  FMUL.FTZ R70, R70, R22.reuse ;  /* 0x0000001646467220 */ /* 0x080fe20000410000 */
[----:B------:R-:W4:Y:S01]  /*84e0*/  MUFU.EX2 R173, R173 ;  /* 0x000000ad00ad7308 */ /* 0x000f220000000800 */
[----:B0-----:R-:W-:Y:S01]  /*84f0*/  F2FP.BF16.F32.PACK_AB R155, R178, R23 ;  /* 0x00000017b29b723e */ /* 0x001fe200000010ff */
[----:B------:R-:W-:Y:S01]  /*8500*/  BAR.SYNC.DEFER_BLOCKING 0xf, 0x100 ;  /* 0x03c4000000007b1d */ /* 0x000fe20000010000 */
[-C--:B------:R-:W-:Y:S01]  /*8510*/  FMUL.FTZ R71, R71, R22.reuse ;  /* 0x0000001647477220 */ /* 0x080fe20000410000 */
[-C--:B------:R-:W-:Y:S01]  /*8520*/  FMUL.FTZ R74, R74, R22.reuse ;  /* 0x000000164a4a7220 */ /* 0x080fe20000410000 */
[-C--:B------:R-:W-:Y:S01]  /*8530*/  FMUL.FTZ R75, R75, R22.reuse ;  /* 0x000000164b4b7220 */ /* 0x080fe20000410000 */
[-C--:B------:R-:W-:Y:S01]  /*8540*/  FMUL.FTZ R78, R78, R22.reuse ;  /* 0x000000164e4e7220 */ /* 0x080fe20000410000 */
[----:B--2---:R-:W-:Y:S01]  /*8550*/  FADD.FTZ R168, R178, R15 ;  /* 0x0000000fb2a87221 */ /* 0x004fe20000010000 */
[----:B------:R-:W0:Y:S01]  /*8560*/  MUFU.EX2 R20, R185 ;  /* 0x000000b900147308 */ /* 0x000e220000000800 */
[-C--:B------:R-:W-:Y:S01]  /*8570*/  FMUL.FTZ R79, R79, R22.reuse ;  /* 0x000000164f4f7220 */ /* 0x080fe20000410000 */
[-C--:B------:R-:W-:Y:S01]  /*8580*/  FMUL.FTZ R82, R82, R22.reuse ;  /* 0x0000001652527220 */ /* 0x080fe20000410000 */
[----:B---3--:R-:W-:Y:S01]  /*8590*/  FADD.FTZ R15, R157, R168 ;  /* 0x000000a89d0f7221 */ /* 0x008fe20000010000 */
[----:B-1----:R-:W-:Y:S01]  /*85a0*/  F2FP.BF16.F32.PACK_AB R157, R184, R157 ;  /* 0x0000009db89d723e */ /* 0x002fe200000010ff */
[-C--:B------:R-:W-:Y:S01]  /*85b0*/  FMUL.FTZ R83, R83, R22.reuse ;  /* 0x0000001653537220 */ /* 0x080fe20000410000 */
[----:B------:R-:W-:Y:S01]  /*85c0*/  FMUL.FTZ R86, R86, R22 ;  /* 0x0000001656567220 */ /* 0x000fe20000410000 */
[----:B------:R-:W-:Y:S01]  /*85d0*/  FADD.FTZ R168, R184, R15 ;  /* 0x0000000fb8a87221 */ /* 0x000fe20000010000 */
[----:B------:R-:W1:Y:S01]  /*85e0*/  MUFU.EX2 R182, R182 ;  /* 0x000000b600b67308 */ /* 0x000e620000000800 */
[C---:B----4-:R-:W-:Y:S01]  /*85f0*/  FADD.FTZ R160, R173.reuse, R156 ;  /* 0x0000009cada07221 */ /* 0x050fe20000010000 */
[----:B------:R-:W-:Y:S01]  /*8600*/  F2FP.BF16.F32.PACK_AB R164, R173, R172 ;  /* 0x000000acada4723e */ /* 0x000fe200000010ff */
[----:B------:R-:W-:Y:S01]  /*8610*/  FADD.FTZ R15, R159, R168 ;  /* 0x000000a89f0f7221 */ /* 0x000fe20000010000 */
[----:B------:R-:W-:Y:S01]  /*8620*/  F2FP.BF16.F32.PACK_AB R156, R177, R176 ;  /* 0x000000b0b19c723e */ /* 0x000fe200000010ff */
[----:B------:R-:W-:Y:S01]  /*8630*/  FADD.FTZ R3, R165, R160 ;  /* 0x000000a0a5037221 */ /* 0x000fe20000010000 */
[----:B------:R-:W-:Y:S01]  /*8640*/  F2FP.BF16.F32.PACK_AB R160, R181, R170 ;  /* 0x000000aab5a0723e */ /* 0x000fe200000010ff */
[-C--:B------:R-:W-:Y:S01]  /*8650*/  FMUL.FTZ R87, R87, R22.reuse ;  /* 0x0000001657577220 */ /* 0x080fe20000410000 */
[----:B------:R-:W2:Y:S01]  /*8660*/  MUFU.EX2 R186, R186 ;  /* 0x000000ba00ba7308 */ /* 0x000ea20000000800 */
[C---:B0-----:R-:W-:Y:S01]  /*8670*/  FADD.FTZ R15, R20.reuse, R15 ;  /* 0x0000000f140f7221 */ /* 0x041fe20000010000 */
[----:B------:R-:W-:Y:S01]  /*8680*/  F2FP.BF16.F32.PACK_AB R159, R20, R159 ;  /* 0x0000009f149f723e */ /* 0x000fe200000010ff */
[----:B------:R0:W-:Y:S01]  /*8690*/  STSM.16.M88.4 [R6+0x26800], R152 ;  /* 0x0268009806007844 */ /* 0x0001e20000000200 */
[-C--:B------:R-:W-:Y:S01]  /*86a0*/  FMUL.FTZ R90, R90, R22.reuse ;  /* 0x000000165a5a7220 */ /* 0x080fe20000410000 */
[-C--:B------:R-:W-:Y:S01]  /*86b0*/  FMUL.FTZ R91, R91, R22.reuse ;  /* 0x000000165b5b7220 */ /* 0x080fe20000410000 */
[-C--:B------:R-:W-:Y:S01]  /*86c0*/  FMUL.FTZ R94, R94, R22.reuse ;  /* 0x000000165e5e7220 */ /* 0x080fe20000410000 */
[----:B------:R0:W-:Y:S01]  /*86d0*/  STSM.16.M88.4 [R8], R156 ;  /* 0x0000009c08007844 */ /* 0x0001e20000000200 */
[----:B------:R-:W3:Y:S01]  /*86e0*/  MUFU.EX2 R187, R187 ;  /* 0x000000bb00bb7308 */ /* 0x000ee20000000800 */
[C---:B-1----:R-:W-:Y:S01]  /*86f0*/  F2FP.BF16.F32.PACK_AB R166, R182.reuse, R165 ;  /* 0x000000a5b6a6723e */ /* 0x042fe200000010ff */
[----:B------:R-:W-:Y:S01]  /*8700*/  FADD.FTZ R3, R182, R3 ;  /* 0x00000003b6037221 */ /* 0x000fe20000010000 */
        /* <DEDUP_REMOVED lines=12> */
[----:B------:R-:W-:Y:S01]  /*87d0*/  FMUL.FTZ R115, R115, R22 ;  /* 0x0000001673737220 */ /* 0x000fe20000410000 */
[----:B------:R-:W2:Y:S01]  /*87e0*/  MUFU.EX2 R4, R189 ;  /* 0x000000bd00047308 */ /* 0x000ea20000000800 */
        /* <DEDUP_REMOVED lines=27> */
[----:B------:R-:W-:-:S04]  /*89a0*/  FMUL.FTZ R151, R151, R22 ;  /* 0x0000001697977220 */ /* 0x000fc80000410000 */
[----:B------:R-:W3:Y:S01]  /*89b0*/  MUFU.EX2 R170, R175 ;  /* 0x000000af00aa7308 */ /* 0x000ee20000000800 */
[C---:B-1----:R-:W-:Y:S01]  /*89c0*/  FADD.FTZ R14, R168.reuse, R15 ;  /* 0x0000000fa80e7221 */ /* 0x042fe20000010000 */
[----:B------:R-:W-:-:S03]  /*89d0*/  F2FP.BF16.F32.PACK_AB R165, R168, R165 ;  /* 0x000000a5a8a5723e */ /* 0x000fc600000010ff */
[----:B--2---:R-:W-:Y:S01]  /*89e0*/  FADD.FTZ R15, R167, R14 ;  /* 0x0000000ea70f7221 */ /* 0x004fe20000010000 */
[----:B---3--:R-:W-:-:S03]  /*89f0*/  F2FP.BF16.F32.PACK_AB R167, R170, R167 ;  /* 0x000000a7aaa7723e */ /* 0x008fc600000010ff */
[----:B------:R-:W-:Y:S02]  /*8a00*/  FADD.FTZ R4, R170, R15 ;  /* 0x0000000faa047221 */ /* 0x000fe40000010000 */
[----:B------:R0:W-:Y:S01]  /*8a10*/  STSM.16.M88.4 [R7], R164 ;  /* 0x000000a407007844 */ /* 0x0001e20000000200 */
[----:B------:R-:W-:Y:S05]  /*8a20*/  @!P4 BRA `(.L_x_4935) ;  /* 0x000000000004c947 */ /* 0x000fea0003800000 */
[----:B------:R-:W-:Y:S01]  /*8a30*/  BPT.TRAP 0x1 ;  /* 0x000000040000795c */ /* 0x000fe20000300000 */
.L_x_4935:
[----:B------:R1:W2:Y:S01]  /*8a40*/  SYNCS.PHASECHK.TRANS64.TRYWAIT P0, [UR29+0x28c50], R13 ;  /* 0x028c500dff0075a7 */ /* 0x0002a2000800015d */
[----:B------:R-:W-:Y:S05]  /*8a50*/  @!P4 BRA `(.L_x_4936) ;  /* 0x000000000004c947 */ /* 0x000fea0003800000 */
[----:B------:R-:W-:Y:S01]  /*8a60*/  BPT.TRAP 0x1 ;  /* 0x000000040000795c */ /* 0x000fe20000300000 */
.L_x_4936:
[----:B--2---:R-:W-:Y:S05]  /*8a70*/  @P0 BRA `(.L_x_4937) ;  /* 0x0000000000080947 */ /* 0x004fea0003800000 */
[----:B------:R-:W2:Y:S02]  /*8a80*/  SYNCS.PHASECHK.TRANS64.TRYWAIT P0, [UR29+0x28c50], R13 ;  /* 0x028c500dff0075a7 */ /* 0x000ea4000800015d */
[----:B--2---:R-:W-:Y:S05]  /*8a90*/  @!P0 BRA `(.L_x_4938) ;  /* 0x000000b800748947 */ /* 0x004fea0003800000 */
.L_x_4937:
        /* <DEDUP_REMOVED lines=34> */
.L_x_4939:
[----:B------:R-:W-:Y:S01]  /*8cc0*/  UISETP.GT.AND UP0, UPT, UR43, UR25, UPT ;  /* 0x000000192b00728c */ /* 0x000fe2000bf04270 */
[----:B------:R-:W-:Y:S01]  /*8cd0*/  MOV R21, R11 ;  /* 0x0000000b00157202 */ /* 0x000fe20000000f00 */
[----:B------:R-:W-:Y:S01]  /*8ce0*/  UIADD3 UR29, UR29, 0x28c60, URZ ;  /* 0x00028c601d1d7890 */ /* 0x000fe2000fffe03f */
[----:B------:R-:W-:Y:S01]  /*8cf0*/  IMAD.MOV.U32 R20, RZ, RZ, R12 ;  /* 0x000000ffff147224 */ /* 0x000fe200078e000c */
[----:B------:R-:W-:Y:S02]  /*8d00*/  UIADD3 UR43, UR43, -0x1, URZ ;  /* 0xffffffff2b2b7890 */ /* 0x000fe4000fffe03f */
[----:B------:R-:W-:Y:S01]  /*8d10*/  PLOP3.LUT P0, PT, PT, PT, UP0, 0x80, 0x0 ;  /* 0x000000000000781c */ /* 0x000fe20003f0f008 */
[----:B------:R-:W-:Y:S01]  /*8d20*/  UPRMT UR29, UR42, 0x654, UR29 ;  /* 0x000006542a1d7896 */ /* 0x000fe2000800001d */
[----:B------:R-:W-:-:S08]  /*8d30*/  UMOV UR6, UR4 ;  /* 0x0000000400067c82 */ /* 0x000fd00008000000 */
[----:B------:R-:W-:Y:S03]  /*8d40*/  SYNCS.ARRIVE.TRANS64.RED.A1T0 RZ, [UR29], RZ ;  /* 0x000000ffffff79a7 */ /* 0x000fe6000810041d */
[----:B------:R-:W-:Y:S05]  /*8d50*/  @P0 BRA `(.L_x_4940) ;  /* 0xffffffd800180947 */ /* 0x000fea000383ffff */
.L_x_4921:
[----:B------:R-:W-:Y:S01]  /*8d60*/  ISETP.NE.AND P1, PT, R19, 0x1, PT ;  /* 0x000000011300780c */ /* 0x000fe20003f25270 */
[----:B-12---:R-:W1:Y:S01]  /*8d70*/  S2R R13, SR_CTAID.X ;  /* 0x00000000000d7919 */ /* 0x006e620000002500 */
[----:B------:R-:W-:Y:S01]  /*8d80*/  UIADD3 UR14, -UR14, 0x1, URZ ;  /* 0x000000010e0e7890 */ /* 0x000fe2000fffe13f */
[----:B------:R-:W-:Y:S01]  /*8d90*/  LOP3.LUT P0, RZ, R16, 0x1, RZ, 0xc0, !PT ;  /* 0x0000000110ff7812 */ /* 0x000fe2000780c0ff */
[----:B------:R-:W-:Y:S02]  /*8da0*/  ULDC UR6, c[0x0][0x9dc] ;  /* 0x0002770000067ab9 */ /* 0x000fe40000000800 */
[----:B------:R-:W-:-:S07]  /*8db0*/  UIMAD UR14, UR41, UR11, UR14 ;  /* 0x0000000b290e72a4 */ /* 0x000fce000f8e020e */
[----:B------:R-:W2:Y:S08]  /*8dc0*/  @P1 LDC R14, c[0x0][0x44c] ;  /* 0x00011300ff0e1b82 */ /* 0x000eb00000000800 */
[----:B------:R-:W3:Y:S01]  /*8dd0*/  @P1 LDC R15, c[0x0][0x450] ;  /* 0x00011400ff0f1b82 */ /* 0x000ee20000000800 */
[----:B-1----:R-:W-:-:S05]  /*8de0*/  LEA R13, R13, 0x3f, 0x6 ;  /* 0x0000003f0d0d7811 */ /* 0x002fca00078e30ff */
[----:B--2---:R-:W-:-:S05]  /*8df0*/  @P1 IMAD.HI.U32 R14, R13, R14, RZ ;  /* 0x0000000e0d0e1227 */ /* 0x004fca00078e00ff */
[----:B---3--:R-:W-:-:S05]  /*8e00*/  @P1 SHF.R.U32.HI R13, RZ, R15, R14 ;  /* 0x0000000fff0d1219 */ /* 0x008fca000001160e */
[----:B------:R-:W-:-:S05]  /*8e10*/  VIADD R13, R13, UR14 ;  /* 0x0000000e0d0d7c36 */ /* 0x000fca0008000000 */
[----:B------:R-:W-:Y:S01]  /*8e20*/  IADD3 R14, R13, -UR6, RZ ;  /* 0x800000060d0e7c10 */ /* 0x000fe2000fffe0ff */
[----:B------:R-:W-:Y:S06]  /*8e30*/  @!P0 BRA `(.L_x_4941) ;  /* 0x0000000000448947 */ /* 0x000fec0003800000 */
[----:B------:R-:W-:-:S13]  /*8e40*/  ISETP.GT.AND P0, PT, R13, -0x1, PT ;  /* 0xffffffff0d00780c */ /* 0x000fda0003f04270 */
[----:B------:R-:W-:Y:S05]  /*8e50*/  @P0 BRA `(.L_x_4942) ;  /* 0x0000000000200947 */ /* 0x000fea0003800000 */
[----:B------:R-:W1:Y:S01]  /*8e60*/  LDC R22, c[0x0][0x9e4] ;  /* 0x00027900ff167b82 */ /* 0x000e620000000800 */
[----:B------:R-:W-:Y:S02]  /*8e70*/  LOP3.LUT R13, RZ, R13, RZ, 0x33, !PT ;  /* 0x0000000dff0d7212 */ /* 0x000fe400078e33ff */
[----:B-1----:R-:W-:-:S13]  /*8e80*/  ISETP.NE.AND P0, PT, R22, 0x1, PT ;  /* 0x000000011600780c */ /* 0x002fda0003f05270 */
[----:B------:R-:W1:Y:S02]  /*8e90*/  @P0 LDC.64 R20, c[0x0][0x9e8] ;  /* 0x00027a00ff140b82 */ /* 0x000e640000000a00 */
[----:B-1----:R-:W-:-:S05]  /*8ea0*/  @P0 IMAD.HI.U32 R20, R13, R20, RZ ;  /* 0x000000140d140227 */ /* 0x002fca00078e00ff */
[----:B------:R-:W-:-:S04]  /*8eb0*/  @P0 SHF.R.U32.HI R13, RZ, R21, R20 ;  /* 0x00000015ff0d0219 */ /* 0x000fc80000011614 */
[----:B------:R-:W-:Y:S01]  /*8ec0*/  LOP3.LUT R13, RZ, R13, RZ, 0x33, !PT ;  /* 0x0000000dff0d7212 */ /* 0x000fe200078e33ff */
[----:B------:R-:W-:Y:S06]  /*8ed0*/  BRA `(.L_x_4943) ;  /* 0x0000000000147947 */ /* 0x000fec0003800000 */
.L_x_4942:
[----:B------:R-:W1:Y:S02]  /*8ee0*/  LDC R22, c[0x0][0x9e4] ;  /* 0x00027900ff167b82 */ /* 0x000e640000000800 */
[----:B-1----:R-:W-:-:S13]  /*8ef0*/  ISETP.NE.AND P0, PT, R22, 0x1, PT ;  /* 0x000000011600780c */ /* 0x002fda0003f05270 */
[----:B------:R-:W1:Y:S02]  /*8f00*/  @P0 LDC.64 R20, c[0x0][0x9e8] ;  /* 0x00027a00ff140b82 */ /* 0x000e640000000a00 */
[----:B-1----:R-:W-:-:S05]  /*8f10*/  @P0 IMAD.HI.U32 R20, R13, R20, RZ ;  /* 0x000000140d140227 */ /* 0x002fca00078e00ff */
[----:B------:R-:W-:-:S07]  /*8f20*/  @P0 SHF.R.U32.HI R13, RZ, R21, R20 ;  /* 0x00000015ff0d0219 */ /* 0x000fce0000011614 */
.L_x_4943:
[----:B------:R-:W-:-:S05]  /*8f30*/  IMAD R13, R13, R22, RZ ;  /* 0x000000160d0d7224 */ /* 0x000fca00078e02ff */
[----:B------:R-:W-:-:S07]  /*8f40*/  VIMNMX R14, R14, R13, !PT ;  /* 0x0000000d0e0e7248 */ /* 0x000fce0007fe0100 */
.L_x_4941:
[----:B------:R-:W-:-:S05]  /*8f50*/  VIADD R14, R14, 0x3f ;  /* 0x0000003f0e0e7836 */ /* 0x000fca0000000000 */
[----:B------:R-:W-:-:S04]  /*8f60*/  SHF.R.S32.HI R13, RZ, 0x1f, R14 ;  /* 0x0000001fff0d7819 */ /* 0x000fc8000001140e */
[----:B------:R-:W-:-:S04]  /*8f70*/  LEA.HI R13, R13, R14, RZ, 0x6 ;  /* 0x0000000e0d0d7211 */ /* 0x000fc800078f30ff */
[----:B------:R-:W-:-:S04]  /*8f80*/  SHF.R.S32.HI R14, RZ, 0x6, R13 ;  /* 0x00000006ff0e7819 */ /* 0x000fc8000001140d */
[----:B------:R-:W-:-:S04]  /*8f90*/  VIMNMX R13, R17, R14, !PT ;  /* 0x0000000e110d7248 */ /* 0x000fc80007fe0100 */
[----:B------:R-:W-:-:S13]  /*8fa0*/  ISETP.LE.AND P0, PT, R13, UR43, PT ;  /* 0x0000002b0d007c0c */ /* 0x000fda000bf03270 */
[----:B------:R-:W-:Y:S05]  /*8fb0*/  @!P0 BRA `(.L_x_4944) ;  /* 0x0000001c00408947 */ /* 0x000fea0003800000 */
[----:B------:R-:W-:Y:S01]  /*8fc0*/  IMAD.MOV.U32 R20, RZ, RZ, R11 ;  /* 0x000000ffff147224 */ /* 0x000fe200078e000b */
[----:B------:R-:W-:Y:S01]  /*8fd0*/  MOV R185, R12 ;  /* 0x0000000c00b97202 */ /* 0x000fe20000000f00 */
[----:B------:R-:W-:Y:S01]  /*8fe0*/  UMOV UR27, UR4 ;  /* 0x00000004001b7c82 */ /* 0x000fe20008000000 */
[----:B------:R-:W-:Y:S01]  /*8ff0*/  ULDC UR28, c[0x0][0x9d8] ;  /* 0x00027600001c7ab9 */ /* 0x000fe20000000800 */
[----:B------:R-:W-:-:S05]  /*9000*/  ULDC UR25, c[0x0][0x988] ;  /* 0x0002620000197ab9 */ /* 0x000fca0000000800 */
.L_x_4955:
[----:B------:R-:W-:Y:S01]  /*9010*/  UIADD3 UR4, UR27, 0x1, URZ ;  /* 0x000000011b047890 */ /* 0x000fe2000fffe03f */
[----:B------:R-:W-:Y:S01]  /*9020*/  IMAD.U32 R12, RZ, RZ, UR43 ;  /* 0x0000002bff0c7e24 */ /* 0x000fe2000f8e00ff */
[----:B------:R-:W-:Y:S02]  /*9030*/  UIADD3 UR6, UR43, -0x1, URZ ;  /* 0xffffffff2b067890 */ /* 0x000fe4000fffe03f */
[----:B------:R-:W-:Y:S02]  /*9040*/  UISETP.NE.AND UP0, UPT, UR4, 0x2, UPT ;  /* 0x000000020400788c */ /* 0x000fe4000bf05270 */
[----:B------:R-:W-:Y:S02]  /*9050*/  ISETP.GT.AND P0, PT, R12, R13, PT ;  /* 0x0000000d0c00720c */ /* 0x000fe40003f04270 */
[----:B------:R-:W-:Y:S02]  /*9060*/  USEL UR10, URZ, 0x1, UP0 ;  /* 0x000000013f0a7887 */ /* 0x000fe40008000000 */
[----:B------:R-:W-:-:S02]  /*9070*/  USEL UR4, UR4, URZ, UP0 ;  /* 0x0000003f04047287 */ /* 0x000fc40008000000 */
[----:B------:R-:W-:Y:S01]  /*9080*/  ULOP3.LUT UR5, UR5, UR10, URZ, 0x3c, !UPT ;  /* 0x0000000a05057292 */ /* 0x000fe2000f8e3c3f */
[----:B------:R-:W-:Y:S01]  /*9090*/  UMOV UR43, UR6 ;  /* 0x00000006002b7c82 */ /* 0x000fe20008000000 */
[----:B012---:R-:W-:Y:S10]  /*90a0*/  @!P4 BRA `(.L_x_4945) ;  /* 0x000000000004c947 */ /* 0x007ff40003800000 */
[----:B------:R-:W-:Y:S01]  /*90b0*/  BPT.TRAP 0x1 ;  /* 0x000000040000795c */ /* 0x000fe20000300000 */
.L_x_4945:
[----:B------:R-:W-:Y:S01]  /*90c0*/  ULEA UR26, UR4, UR40, 0x3 ;  /* 0x00000028041a7291 */ /* 0x000fe2000f8e183f */
[----:B------:R-:W-:-:S05]  /*90d0*/  IMAD.U32 R14, RZ, RZ, UR5 ;  /* 0x00000005ff0e7e24 */ /* 0x000fca000f8e00ff */
[----:B------:R-:W-:-:S04]  /*90e0*/  SHF.L.U32 R14, R14, 0x1f, RZ ;  /* 0x0000001f0e0e7819 */ /* 0x000fc800000006ff */
[----:B------:R1:W2:Y:S01]  /*90f0*/  SYNCS.PHASECHK.TRANS64.TRYWAIT P1, [UR26+0x28c30], R14 ;  /* 0x028c300eff0075a7 */ /* 0x0002a2000802015a */
[----:B------:R-:W-:Y:S05]  /*9100*/  @!P4 BRA `(.L_x_4946) ;  /* 0x000000000004c947 */ /* 0x000fea0003800000 */
[----:B------:R-:W-:Y:S01]  /*9110*/  BPT.TRAP 0x1 ;  /* 0x000000040000795c */ /* 0x000fe20000300000 */
.L_x_4946:
[----:B--2---:R-:W-:Y:S05]  /*9120*/  @P1 BRA `(.L_x_4947) ;  /* 0x0000000000081947 */ /* 0x004fea0003800000 */
[----:B------:R-:W2:Y:S02]  /*9130*/  SYNCS.PHASECHK.TRANS64.TRYWAIT P1, [UR26+0x28c30], R14 ;  /* 0x028c300eff0075a7 */ /* 0x000ea4000802015a */
[----:B--2---:R-:W-:Y:S05]  /*9140*/  @!P1 BRA `(.L_x_4948) ;  /* 0x000000b000e09947 */ /* 0x004fea0003800000 */
.L_x_4947:
[----:B------:R-:W-:Y:S01]  /*9150*/  ULEA UR10, UR4, UR24, 0x9 ;  /* 0x00000018040a7291 */ /* 0x000fe2000f8e483f */
[----:B0-----:R-:W-:Y:S01]  /*9160*/  WARPGROUP.ARRIVE ;  /* 0x00000000000079c5 */ /* 0x001fe20000000000 */
        /* <DEDUP_REMOVED lines=20> */
.L_x_4949:
[----:B------:R-:W-:Y:S01]  /*92b0*/  FMUL.FTZ R152, R152, UR28 ;  /* 0x0000001c98987c20 */ /* 0x000fe20008410000 */
[----:B--2---:R-:W-:Y:S01]  /*92c0*/  FMUL.FTZ R11, R153, UR28 ;  /* 0x0000001c990b7c20 */ /* 0x004fe20008410000 */
        /* <DEDUP_REMOVED lines=27> */
[----:B------:R-:W-:Y:S01]  /*9480*/  UMOV UR10, UR25 ;  /* 0x00000019000a7c82 */ /* 0x000fe20008000000 */
[----:B------:R-:W0:Y:S01]  /*9490*/  MUFU.TANH R154, R154 ;  /* 0x0000009a009a7308 */ /* 0x000e220000002400 */
[----:B--2---:R-:W-:Y:S01]  /*94a0*/  FMNMX.FTZ R12, R11, R12, !PT ;  /* 0x0000000c0b0c7209 */ /* 0x004fe20007810000 */
[----:B------:R-:W-:Y:S01]  /*94b0*/  UIADD3 UR11, UR26, 0x28c40, URZ ;  /* 0x00028c401a0b7890 */ /* 0x000fe2000fffe03f */
[----:B------:R-:W-:-:S03]  /*94c0*/  ISETP.NE.AND P1, PT, R10, RZ, PT ;  /* 0x000000ff0a00720c */ /* 0x000fc60003f25270 */
[----:B------:R-:W-:Y:S02]  /*94d0*/  UPRMT UR11, UR42, 0x654, UR11 ;  /* 0x000006542a0b7896 */ /* 0x000fe4000800000b */
[----:B------:R-:W2:Y:S01]  /*94e0*/  MUFU.TANH R155, R155 ;  /* 0x0000009b009b7308 */ /* 0x000ea20000002400 */
[----:B---3--:R-:W-:-:S06]  /*94f0*/  FMNMX.FTZ R169, R153, R12, !PT ;  /* 0x0000000c99a97209 */ /* 0x008fcc0007810000 */
[----:B------:R-:W-:Y:S01]  /*9500*/  SYNCS.ARRIVE.TRANS64.RED.A1T0 RZ, [UR11], RZ ;  /* 0x000000ffffff79a7 */ /* 0x000fe2000810040b */
[----:B------:R-:W3:Y:S01]  /*9510*/  MUFU.TANH R156, R156 ;  /* 0x0000009c009c7308 */ /* 0x000ee20000002400 */
[----:B0-----:R-:W-:-:S07]  /*9520*/  FMNMX.FTZ R12, R154, R169, !PT ;  /* 0x000000a99a0c7209 */ /* 0x001fce0007810000 */
[----:B------:R-:W0:Y:S01]  /*9530*/  MUFU.TANH R157, R157 ;  /* 0x0000009d009d7308 */ /* 0x000e220000002400 */
[----:B--2---:R-:W-:-:S07]  /*9540*/  FMNMX.FTZ R169, R155, R12, !PT ;  /* 0x0000000c9ba97209 */ /* 0x004fce0007810000 */
[----:B------:R-:W2:Y:S01]  /*9550*/  MUFU.TANH R158, R158 ;  /* 0x0000009e009e7308 */ /* 0x000ea20000002400 */
[----:B---3--:R-:W-:Y:S01]  /*9560*/  FMNMX.FTZ R12, R156, R169, !PT ;  /* 0x000000a99c0c7209 */ /* 0x008fe20007810000 */
[----:B------:R-:W-:-:S06]  /*9570*/  FMUL.FTZ R169, R180, UR28 ;  /* 0x0000001cb4a97c20 */ /* 0x000fcc0008410000 */
        /* <DEDUP_REMOVED lines=19> */
[----:B0-----:R-:W-:Y:S01]  /*96b0*/  FMNMX.FTZ R12, R172, R173, !PT ;  /* 0x000000adac0c7209 */ /* 0x001fe20007810000 */
[----:B------:R-:W-:Y:S01]  /*96c0*/  FMUL.FTZ R173, R174, UR28 ;  /* 0x0000001caead7c20 */ /* 0x000fe20008410000 */
[----:B------:R-:W-:Y:S01]  /*96d0*/  FMUL.FTZ R174, R175, UR28 ;  /* 0x0000001cafae7c20 */ /* 0x000fe20008410000 */
[----:B------:R-:W-:Y:S01]  /*96e0*/  FMUL.FTZ R175, R178, UR28 ;  /* 0x0000001cb2af7c20 */ /* 0x000fe20008410000 */
[----:B------:R-:W-:Y:S01]  /*96f0*/  FMUL.FTZ R178, R182, UR28 ;  /* 0x0000001cb6b27c20 */ /* 0x000fe20008410000 */
[----:B------:R-:W0:Y:S02]  /*9700*/  SHFL.BFLY PT, R177, R12, 0x2, 0x1f ;  /* 0x0c401f000cb17f89 */ /* 0x000e2400000e0000 */
[----:B------:R-:W4:Y:S08]  /*9710*/  MUFU.TANH R22, R22 ;  /* 0x0000001600167308 */ /* 0x000f300000002400 */
[----:B------:R-:W5:Y:S08]  /*9720*/  MUFU.TANH R23, R23 ;  /* 0x0000001700177308 */ /* 0x000f700000002400 */
[----:B------:R-:W1:Y:S01]  /*9730*/  MUFU.TANH R162, R162 ;  /* 0x000000a200a27308 */ /* 0x000e620000002400 */
[----:B0-----:R-:W-:Y:S01]  /*9740*/  FMNMX.FTZ R180, R12, R177, !PT ;  /* 0x000000b10cb47209 */ /* 0x001fe20007810000 */
[----:B------:R-:W-:Y:S01]  /*9750*/  FMUL.FTZ R177, R179, UR28 ;  /* 0x0000001cb3b17c20 */ /* 0x000fe20008410000 */
[----:B--2---:R-:W-:-:S05]  /*9760*/  FMNMX.FTZ R12, R15, R20, !PT ;  /* 0x000000140f0c7209 */ /* 0x004fca0007810000 */
[----:B------:R-:W0:Y:S01]  /*9770*/  MUFU.TANH R163, R163 ;  /* 0x000000a300a37308 */ /* 0x000e220000002400 */
[----:B------:R-:W2:Y:S01]  /*9780*/  SHFL.BFLY PT, R181, R180, 0x1, 0x1f ;  /* 0x0c201f00b4b57f89 */ /* 0x000ea200000e0000 */
[----:B---3--:R-:W-:-:S04]  /*9790*/  FMNMX.FTZ R179, R21, R12, !PT ;  /* 0x0000000c15b37209 */ /* 0x008fc80007810000 */
[----:B----4-:R-:W-:Y:S02]  /*97a0*/  FMNMX.FTZ R12, R22, R179, !PT ;  /* 0x000000b3160c7209 */ /* 0x010fe40007810000 */
[----:B------:R-:W3:Y:S02]  /*97b0*/  MUFU.TANH R166, R166 ;  /* 0x000000a600a67308 */ /* 0x000ee40000002400 */
[----:B-----5:R-:W-:-:S04]  /*97c0*/  FMNMX.FTZ R179, R23, R12, !PT ;  /* 0x0000000c17b37209 */ /* 0x020fc80007810000 */
[----:B-1----:R-:W-:Y:S02]  /*97d0*/  FMNMX.FTZ R176, R162, R179, !PT ;  /* 0x000000b3a2b07209 */ /* 0x002fe40007810000 */
[----:B------:R-:W1:Y:S01]  /*97e0*/  MUFU.TANH R167, R167 ;  /* 0x000000a700a77308 */ /* 0x000e620000002400 */
[----:B------:R-:W-:-:S07]  /*97f0*/  FMUL.FTZ R179, R183, UR28 ;  /* 0x0000001cb7b37c20 */ /* 0x000fce0008410000 */
[----:B------:R-:W4:Y:S01]  /*9800*/  MUFU.TANH R170, R170 ;  /* 0x000000aa00aa7308 */ /* 0x000f220000002400 */
[----:B--2---:R-:W-:Y:S02]  /*9810*/  FMNMX.FTZ R12, R180, R181, !PT ;  /* 0x000000b5b40c7209 */ /* 0x004fe40007810000 */
[----:B0-----:R-:W-:-:S03]  /*9820*/  FMNMX.FTZ R181, R163, R176, !PT ;  /* 0x000000b0a3b57209 */ /* 0x001fc60007810000 */
[----:B------:R-:W-:Y:S02]  /*9830*/  FADD.FTZ R180, -R12, R185 ;  /* 0x000000b90cb47221 */ /* 0x000fe40000010100 */
[----:B------:R-:W0:Y:S01]  /*9840*/  MUFU.TANH R171, R171 ;  /* 0x000000ab00ab7308 */ /* 0x000e220000002400 */
[----:B---3--:R-:W-:Y:S01]  /*9850*/  FMNMX.FTZ R176, R166, R181, !PT ;  /* 0x000000b5a6b07209 */ /* 0x008fe20007810000 */
[----:B------:R-:W-:Y:S01]  /*9860*/  FMUL.FTZ R188, R12, UR10 ;  /* 0x0000000a0cbc7c20 */ /* 0x000fe20008410000 */
[----:B------:R-:W-:Y:S02]  /*9870*/  FMUL.FTZ R182, R180, UR10 ;  /* 0x0000000ab4b67c20 */ /* 0x000fe40008410000 */
[----:B-1----:R-:W-:Y:S01]  /*9880*/  FMNMX.FTZ R181, R167, R176, !PT ;  /* 0x000000b0a7b57209 */ /* 0x002fe20007810000 */
[--C-:B------:R-:W-:Y:S01]  /*9890*/  FFMA.FTZ R189, R164, UR10, -R188.reuse ;  /* 0x0000000aa4bd7c23 */ /* 0x100fe200080108bc */
[--C-:B------:R-:W-:Y:S01]  /*98a0*/  FFMA.FTZ R164, R165, UR10, -R188.reuse ;  /* 0x0000000aa5a47c23 */ /* 0x100fe200080108bc */
[----:B------:R-:W1:Y:S01]  /*98b0*/  MUFU.TANH R173, R173 ;  /* 0x000000ad00ad7308 */ /* 0x000e620000002400 */
[----:B----4-:R-:W-:Y:S01]  /*98c0*/  FMNMX.FTZ R180, R170, R181, !PT ;  /* 0x000000b5aab47209 */ /* 0x010fe20007810000 */
[--C-:B------:R-:W-:Y:S01]  /*98d0*/  FFMA.FTZ R181, R152, UR10, -R188.reuse ;  /* 0x0000000a98b57c23 */ /* 0x100fe200080108bc */
[--C-:B------:R-:W-:Y:S01]  /*98e0*/  FFMA.FTZ R152, R11, UR10, -R188.reuse ;  /* 0x0000000a0b987c23 */ /* 0x100fe200080108bc */
[--C-:B------:R-:W-:Y:S01]  /*98f0*/  FFMA.FTZ R165, R168, UR10, -R188.reuse ;  /* 0x0000000aa8a57c23 */ /* 0x100fe200080108bc */
[--C-:B------:R-:W-:Y:S01]  /*9900*/  FFMA.FTZ R168, R169, UR10, -R188.reuse ;  /* 0x0000000aa9a87c23 */ /* 0x100fe200080108bc */
[--C-:B------:R-:W-:Y:S01]  /*9910*/  FFMA.FTZ R169, R172, UR10, -R188.reuse ;  /* 0x0000000aaca97c23 */ /* 0x100fe200080108bc */
[--C-:B------:R-:W-:Y:S01]  /*9920*/  FFMA.FTZ R153, R153, UR10, -R188.reuse ;  /* 0x0000000a99997c23 */ /* 0x100fe200080108bc */
[----:B------:R-:W2:Y:S01]  /*9930*/  MUFU.TANH R174, R174 ;  /* 0x000000ae00ae7308 */ /* 0x000ea20000002400 */
[----:B0-----:R-:W-:Y:S01]  /*9940*/  FMNMX.FTZ R180, R171, R180, !PT ;  /* 0x000000b4abb47209 */ /* 0x001fe20007810000 */
[--C-:B------:R-:W-:Y:S01]  /*9950*/  FFMA.FTZ R154, R154, UR10, -R188.reuse ;  /* 0x0000000a9a9a7c23 */ /* 0x100fe200080108bc */
[--C-:B------:R-:W-:Y:S01]  /*9960*/  FFMA.FTZ R187, R160, UR10, -R188.reuse ;  /* 0x0000000aa0bb7c23 */ /* 0x100fe200080108bc */
[----:B------:R-:W-:Y:S01]  /*9970*/  MOV R160, UR27 ;  /* 0x0000001b00a07c02 */ /* 0x000fe20008000f00 */
[--C-:B------:R-:W-:Y:S01]  /*9980*/  FFMA.FTZ R184, R159, UR10, -R188.reuse ;  /* 0x0000000a9fb87c23 */ /* 0x100fe200080108bc */
[----:B------:R-:W-:-:S02]  /*9990*/  FFMA.FTZ R185, R158, UR10, -R188 ;  /* 0x0000000a9eb97c23 */ /* 0x000fc400080108bc */
[----:B------:R-:W0:Y:S01]  /*99a0*/  MUFU.TANH R175, R175 ;  /* 0x000000af00af7308 */ /* 0x000e220000002400 */
[----:B-1----:R-:W-:-:S07]  /*99b0*/  FMNMX.FTZ R183, R173, R180, !PT ;  /* 0x000000b4adb77209 */ /* 0x002fce0007810000 */
[----:B------:R-:W1:Y:S01]  /*99c0*/  MUFU.TANH R177, R177 ;  /* 0x000000b100b17308 */ /* 0x000e620000002400 */
[----:B--2---:R-:W-:Y:S01]  /*99d0*/  FMNMX.FTZ R180, R174, R183, !PT ;  /* 0x000000b7aeb47209 */ /* 0x004fe20007810000 */
[----:B------:R-:W-:-:S06]  /*99e0*/  FFMA.FTZ R183, R156, UR10, -R188 ;  /* 0x0000000a9cb77c23 */ /* 0x000fcc00080108bc */
[----:B------:R-:W2:Y:S01]  /*99f0*/  MUFU.TANH R178, R178 ;  /* 0x000000b200b27308 */ /* 0x000ea20000002400 */
[----:B0-----:R-:W-:-:S07]  /*9a00*/  FMNMX.FTZ R180, R175, R180, !PT ;  /* 0x000000b4afb47209 */ /* 0x001fce0007810000 */
[----:B------:R-:W0:Y:S01]  /*9a10*/  MUFU.TANH R179, R179 ;  /* 0x000000b300b37308 */ /* 0x000e220000002400 */
[----:B-1----:R-:W-:-:S07]  /*9a20*/  FMNMX.FTZ R11, R177, R180, !PT ;  /* 0x000000b4b10b7209 */ /* 0x002fce0007810000 */
[----:B------:R1:W3:Y:S01]  /*9a30*/  MUFU.EX2 R176, R182 ;  /* 0x000000b600b07308 */ /* 0x0002e20000000800 */
[----:B--2---:R-:W-:-:S07]  /*9a40*/  FMNMX.FTZ R180, R178, R11, !PT ;  /* 0x0000000bb2b47209 */ /* 0x004fce0007810000 */
[----:B------:R-:W2:Y:S01]  /*9a50*/  MUFU.EX2 R181, R181 ;  /* 0x000000b500b57308 */ /* 0x000ea20000000800 */
[----:B0-----:R-:W-:Y:S01]  /*9a60*/  FMNMX.FTZ R11, R179, R180, !PT ;  /* 0x000000b4b30b7209 */ /* 0x001fe20007810000 */
[--C-:B------:R-:W-:Y:S01]  /*9a70*/  FFMA.FTZ R180, R155, UR10, -R188.reuse ;  /* 0x0000000a9bb47c23 */ /* 0x100fe200080108bc */
[----:B-1----:R-:W-:-:S03]  /*9a80*/  FFMA.FTZ R182, R157, UR10, -R188 ;  /* 0x0000000a9db67c23 */ /* 0x002fc600080108bc */
[----:B------:R-:W0:Y:S02]  /*9a90*/  SHFL.BFLY PT, R186, R11, 0x2, 0x1f ;  /* 0x0c401f000bba7f89 */ /* 0x000e2400000e0000 */
[----:B------:R-:W-:Y:S01]  /*9aa0*/  MUFU.EX2 R152, R152 ;  /* 0x0000009800987308 */ /* 0x000fe20000000800 */
[-C--:B---3--:R-:W-:Y:S01]  /*9ab0*/  FMUL.FTZ R24, R24, R176.reuse ;  /* 0x000000b018187220 */ /* 0x088fe20000410000 */
        /* <DEDUP_REMOVED lines=20> */
[----:B0-----:R-:W-:Y:S01]  /*9c00*/  FMNMX.FTZ R155, R11, R186, !PT ;  /* 0x000000ba0b9b7209 */ /* 0x001fe20007810000 */
[----:B------:R-:W-:Y:S01]  /*9c10*/  FFMA.FTZ R186, R161, UR10, -R188 ;  /* 0x0000000aa1ba7c23 */ /* 0x000fe200080108bc */
        /* <DEDUP_REMOVED lines=66> */
[----:B------:R2:W3:Y:S01]  /*a040*/  MUFU.EX2 R155, R15 ;  /* 0x0000000f009b7308 */ /* 0x0004e20000000800 */
[----:B0-----:R-:W-:Y:S01]  /*a050*/  FFMA.FTZ R4, R191, R4, R20 ;  /* 0x00000004bf047223 */ /* 0x001fe20000010014 */
[-C--:B------:R-:W-:Y:S01]  /*a060*/  FMUL.FTZ R133, R133, R176.reuse ;  /* 0x000000b085857220 */ /* 0x080fe20000410000 */
[-C--:B------:R-:W-:Y:S01]  /*a070*/  FMUL.FTZ R136, R136, R176.reuse ;  /* 0x000000b088887220 */ /* 0x080fe20000410000 */
[-C--:B------:R-:W-:Y:S01]  /*a080*/  FMUL.FTZ R137, R137, R176.reuse ;  /* 0x000000b089897220 */ /* 0x080fe20000410000 */
[-C--:B------:R-:W-:Y:S01]  /*a090*/  FMUL.FTZ R140, R140, R176.reuse ;  /* 0x000000b08c8c7220 */ /* 0x080fe20000410000 */
[-C--:B------:R-:W-:Y:S01]  /*a0a0*/  FMUL.FTZ R141, R141, R176.reuse ;  /* 0x000000b08d8d7220 */ /* 0x080fe20000410000 */
[----:B------:R-:W-:Y:S01]  /*a0b0*/  FMUL.FTZ R144, R144, R176 ;  /* 0x000000b090907220 */ /* 0x000fe20000410000 */
[----:B------:R3:W0:Y:S01]  /*a0c0*/  MUFU.EX2 R156, R23 ;  /* 0x00000017009c7308 */ /* 0x0006220000000800 */
[----:B--2---:R-:W-:-:S02]  /*a0d0*/  @!P1 IMAD R15, R160, 0x40, R9 ;  /* 0x00000040a00f9824 */ /* 0x004fc400078e0209 */
[C---:B------:R-:W-:Y:S01]  /*a0e0*/  FADD.FTZ R160, R152.reuse, R3 ;  /* 0x0000000398a07221 */ /* 0x040fe20000010000 */
[----:B-1----:R-:W-:Y:S01]  /*a0f0*/  FADD.FTZ R4, R21, R4 ;  /* 0x0000000415047221 */ /* 0x002fe20000010000 */
[----:B------:R-:W-:Y:S01]  /*a100*/  F2FP.BF16.F32.PACK_AB R152, R152, R181 ;  /* 0x000000b59898723e */ /* 0x000fe200000010ff */
[----:B------:R-:W-:Y:S01]  /*a110*/  FMUL.FTZ R145, R145, R176 ;  /* 0x000000b091917220 */ /* 0x000fe20000410000 */
[----:B------:R-:W-:Y:S01]  /*a120*/  FADD.FTZ R3, R153, R160 ;  /* 0x000000a099037221 */ /* 0x000fe20000010000 */
[----:B------:R-:W-:Y:S01]  /*a130*/  @!P1 LEA R15, R15, UR40, 0x2 ;  /* 0x000000280f0f9c11 */ /* 0x000fe2000f8e10ff */
[----:B------:R-:W1:Y:S01]  /*a140*/  MUFU.EX2 R157, R157 ;  /* 0x0000009d009d7308 */ /* 0x000e620000000800 */
[----:B---3--:R-:W-:Y:S01]  /*a150*/  FADD.FTZ R23, R155, R4 ;  /* 0x000000049b177221 */ /* 0x008fe20000010000 */
[C---:B------:R-:W-:Y:S01]  /*a160*/  FADD.FTZ R3, R154.reuse, R3 ;  /* 0x000000039a037221 */ /* 0x040fe20000010000 */
[----:B------:R-:W-:Y:S01]  /*a170*/  F2FP.BF16.F32.PACK_AB R154, R154, R153 ;  /* 0x000000999a9a723e */ /* 0x000fe200000010ff */
[----:B------:R-:W-:Y:S01]  /*a180*/  @!P1 STS [R15+0x28800], R176 ;  /* 0x028800b00f009388 */ /* 0x000fe20000000800 */
[----:B------:R-:W-:Y:S01]  /*a190*/  F2FP.BF16.F32.PACK_AB R153, R21, R20 ;  /* 0x000000141599723e */ /* 0x000fe200000010ff */
[----:B------:R-:W-:Y:S01]  /*a1a0*/  FADD.FTZ R160, R180, R3 ;  /* 0x00000003b4a07221 */ /* 0x000fe20000010000 */
[-C--:B------:R-:W-:Y:S01]  /*a1b0*/  FMUL.FTZ R148, R148, R176.reuse ;  /* 0x000000b094947220 */ /* 0x080fe20000410000 */
[----:B------:R-:W2:Y:S01]  /*a1c0*/  MUFU.EX2 R158, R163 ;  /* 0x000000a3009e7308 */ /* 0x000ea20000000800 */
[C---:B0-----:R-:W-:Y:S01]  /*a1d0*/  FADD.FTZ R4, R156.reuse, R23 ;  /* 0x000000179c047221 */ /* 0x041fe20000010000 */
[----:B------:R-:W-:Y:S01]  /*a1e0*/  FADD.FTZ R23, R183, R160 ;  /* 0x000000a0b7177221 */ /* 0x000fe20000010000 */
[----:B------:R0:W-:Y:S01]  /*a1f0*/  @!P1 STS [R15+0x28820], R191 ;  /* 0x028820bf0f009388 */ /* 0x0001e20000000800 */
[----:B------:R-:W-:Y:S01]  /*a200*/  F2FP.BF16.F32.PACK_AB R155, R156, R155 ;  /* 0x0000009b9c9b723e */ /* 0x000fe200000010ff */
[----:B------:R-:W-:Y:S01]  /*a210*/  FMUL.FTZ R149, R149, R176 ;  /* 0x000000b095957220 */ /* 0x000fe20000410000 */
[----:B------:R-:W-:Y:S01]  /*a220*/  FADD.FTZ R160, R182, R23 ;  /* 0x00000017b6a07221 */ /* 0x000fe20000010000 */
[----:B------:R-:W-:Y:S01]  /*a230*/  BAR.SYNC.DEFER_BLOCKING 0xf, 0x100 ;  /* 0x03c4000000007b1d */ /* 0x000fe20000010000 */
[----:B------:R-:W-:Y:S01]  /*a240*/  F2FP.BF16.F32.PACK_AB R156, R183, R180 ;  /* 0x000000b4b79c723e */ /* 0x000fe200000010ff */
[----:B-1----:R-:W-:Y:S01]  /*a250*/  FADD.FTZ R3, R157, R4 ;  /* 0x000000049d037221 */ /* 0x002fe20000010000 */
[----:B------:R-:W-:Y:S01]  /*a260*/  FADD.FTZ R23, R185, R160 ;  /* 0x000000a0b9177221 */ /* 0x000fe20000010000 */
[-C--:B------:R-:W-:Y:S01]  /*a270*/  FMUL.FTZ R26, R26, R191.reuse ;  /* 0x000000bf1a1a7220 */ /* 0x080fe20000410000 */
[-C--:B------:R-:W-:Y:S01]  /*a280*/  FMUL.FTZ R27, R27, R191.reuse ;  /* 0x000000bf1b1b7220 */ /* 0x080fe20000410000 */
[----:B------:R-:W1:Y:S01]  /*a290*/  MUFU.EX2 R159, R159 ;  /* 0x0000009f009f7308 */ /* 0x000e620000000800 */
[----:B------:R-:W-:Y:S01]  /*a2a0*/  FADD.FTZ R166, R184, R23 ;  /* 0x00000017b8a67221 */ /* 0x000fe20000010000 */
[-C--:B------:R-:W-:Y:S01]  /*a2b0*/  FMUL.FTZ R30, R30, R191.reuse ;  /* 0x000000bf1e1e7220 */ /* 0x080fe20000410000 */
[----:B------:R-:W-:Y:S01]  /*a2c0*/  FMUL.FTZ R31, R31, R191 ;  /* 0x000000bf1f1f7220 */ /* 0x000fe20000410000 */
[C---:B--2---:R-:W-:Y:S01]  /*a2d0*/  FADD.FTZ R4, R158.reuse, R3 ;  /* 0x000000039e047221 */ /* 0x044fe20000010000 */
[----:B------:R-:W-:Y:S01]  /*a2e0*/  F2FP.BF16.F32.PACK_AB R157, R158, R157 ;  /* 0x0000009d9e9d723e */ /* 0x000fe200000010ff */
[-C--:B------:R-:W-:Y:S01]  /*a2f0*/  FMUL.FTZ R34, R34, R191.reuse ;  /* 0x000000bf22227220 */ /* 0x080fe20000410000 */
[----:B------:R-:W-:Y:S01]  /*a300*/  F2FP.BF16.F32.PACK_AB R158, R185, R182 ;  /* 0x000000b6b99e723e */ /* 0x000fe200000010ff */
[----:B------:R-:W2:Y:S01]  /*a310*/  MUFU.EX2 R22, R22 ;  /* 0x0000001600167308 */ /* 0x000ea20000000800 */
[-C--:B------:R-:W-:Y:S01]  /*a320*/  FMUL.FTZ R35, R35, R191.reuse ;  /* 0x000000bf23237220 */ /* 0x080fe20000410000 */
[-C--:B------:R-:W-:Y:S01]  /*a330*/  FMUL.FTZ R38, R38, R191.reuse ;  /* 0x000000bf26267220 */ /* 0x080fe20000410000 */
[-C--:B------:R-:W-:Y:S01]  /*a340*/  FMUL.FTZ R39, R39, R191.reuse ;  /* 0x000000bf27277220 */ /* 0x080fe20000410000 */
[-C--:B------:R-:W-:Y:S01]  /*a350*/  FMUL.FTZ R42, R42, R191.reuse ;  /* 0x000000bf2a2a7220 */ /* 0x080fe20000410000 */
[-C--:B------:R-:W-:Y:S01]  /*a360*/  FMUL.FTZ R43, R43, R191.reuse ;  /* 0x000000bf2b2b7220 */ /* 0x080fe20000410000 */
[-C--:B------:R-:W-:Y:S01]  /*a370*/  FMUL.FTZ R46, R46, R191.reuse ;  /* 0x000000bf2e2e7220 */ /* 0x080fe20000410000 */
[-C--:B------:R-:W-:Y:S01]  /*a380*/  FMUL.FTZ R47, R47, R191.reuse ;  /* 0x000000bf2f2f7220 */ /* 0x080fe20000410000 */
[----:B------:R-:W3:Y:S01]  /*a390*/  MUFU.EX2 R161, R161 ;  /* 0x000000a100a17308 */ /* 0x000ee20000000800 */
[----:B-1----:R-:W-:Y:S01]  /*a3a0*/  FADD.FTZ R3, R159, R4 ;  /* 0x000000049f037221 */ /* 0x002fe20000010000 */
[----:B------:R1:W-:Y:S01]  /*a3b0*/  STSM.16.M88.4 [R6+0x26800], R152 ;  /* 0x0268009806007844 */ /* 0x0003e20000000200 */
[-C--:B------:R-:W-:Y:S01]  /*a3c0*/  FMUL.FTZ R50, R50, R191.reuse ;  /* 0x000000bf32327220 */ /* 0x080fe20000410000 */
[-C--:B------:R-:W-:Y:S01]  /*a3d0*/  FMUL.FTZ R51, R51, R191.reuse ;  /* 0x000000bf33337220 */ /* 0x080fe20000410000 */
[-C--:B------:R-:W-:Y:S01]  /*a3e0*/  FMUL.FTZ R54, R54, R191.reuse ;  /* 0x000000bf36367220 */ /* 0x080fe20000410000 */
[-C--:B------:R-:W-:Y:S01]  /*a3f0*/  FMUL.FTZ R55, R55, R191.reuse ;  /* 0x000000bf37377220 */ /* 0x080fe20000410000 */
[----:B------:R-:W-:Y:S01]  /*a400*/  FMUL.FTZ R58, R58, R191 ;  /* 0x000000bf3a3a7220 */ /* 0x000fe20000410000 */
[----:B------:R-:W0:Y:S01]  /*a410*/  MUFU.EX2 R187, R187 ;  /* 0x000000bb00bb7308 */ /* 0x000e220000000800 */
        /* <DEDUP_REMOVED lines=48> */
[----:B--2---:R-:W-:Y:S01]  /*a720*/  FADD.FTZ R15, R189, R160 ;  /* 0x000000a0bd0f7221 */ /* 0x004fe20000010000 */
[----:B------:R-:W-:Y:S01]  /*a730*/  F2FP.BF16.F32.PACK_AB R160, R187, R184 ;  /* 0x000000b8bba0723e */ /* 0x000fe200000010ff */
[-C--:B------:R-:W-:Y:S01]  /*a740*/  FMUL.FTZ R126, R126, R191.reuse ;  /* 0x000000bf7e7e7220 */ /* 0x080fe20000410000 */
[----:B------:R-:W-:Y:S01]  /*a750*/  F2FP.BF16.F32.PACK_AB R162, R189, R186 ;  /* 0x000000babda2723e */ /* 0x000fe200000010ff */
        /* <DEDUP_REMOVED lines=17> */
[----:B------:R-:W-:Y:S01]  /*a870*/  FMUL.FTZ R151, R151, R191 ;  /* 0x000000bf97977220 */ /* 0x000fe20000410000 */
[----:B------:R1:W-:Y:S01]  /*a880*/  STSM.16.M88.4 [R5], R160 ;  /* 0x000000a005007844 */ /* 0x0003e20000000200 */
[----:B------:R-:W0:Y:S01]  /*a890*/  MUFU.EX2 R168, R168 ;  /* 0x000000a800a87308 */ /* 0x000e220000000800 */
[C---:B--2---:R-:W-:Y:S01]  /*a8a0*/  FADD.FTZ R15, R165.reuse, R22 ;  /* 0x00000016a50f7221 */ /* 0x044fe20000010000 */
[----:B------:R-:W-:-:S06]  /*a8b0*/  F2FP.BF16.F32.PACK_AB R164, R165, R164 ;  /* 0x000000a4a5a4723e */ /* 0x000fcc00000010ff */
[----:B------:R-:W2:Y:S01]  /*a8c0*/  MUFU.EX2 R4, R177 ;  /* 0x000000b100047308 */ /* 0x000ea20000000800 */
[----:B---3--:R-:W-:-:S07]  /*a8d0*/  FADD.FTZ R3, R175, R166 ;  /* 0x000000a6af037221 */ /* 0x008fce0000010000 */
[----:B------:R-:W3:Y:S01]  /*a8e0*/  MUFU.EX2 R169, R169 ;  /* 0x000000a900a97308 */ /* 0x000ee20000000800 */
[----:B0-----:R-:W-:-:S07]  /*a8f0*/  FADD.FTZ R166, R168, R15 ;  /* 0x0000000fa8a67221 */ /* 0x001fce0000010000 */
[----:B------:R-:W0:Y:S01]  /*a900*/  MUFU.EX2 R167, R178 ;  /* 0x000000b200a77308 */ /* 0x000e220000000800 */
[C---:B--2---:R-:W-:Y:S01]  /*a910*/  FADD.FTZ R22, R4.reuse, R3 ;  /* 0x0000000304167221 */ /* 0x044fe20000010000 */
[----:B------:R-:W-:-:S06]  /*a920*/  F2FP.BF16.F32.PACK_AB R165, R4, R175 ;  /* 0x000000af04a5723e */ /* 0x000fcc00000010ff */
[----:B------:R-:W2:Y:S01]  /*a930*/  MUFU.EX2 R20, R179 ;  /* 0x000000b300147308 */ /* 0x000ea20000000800 */
[C---:B---3--:R-:W-:Y:S01]  /*a940*/  FADD.FTZ R3, R169.reuse, R166 ;  /* 0x000000a6a9037221 */ /* 0x048fe20000010000 */
[----:B------:R-:W-:Y:S01]  /*a950*/  F2FP.BF16.F32.PACK_AB R166, R169, R168 ;  /* 0x000000a8a9a6723e */ /* 0x000fe200000010ff */
[----:B0-----:R-:W-:Y:S01]  /*a960*/  FADD.FTZ R15, R167, R22 ;  /* 0x00000016a70f7221 */ /* 0x001fe20000010000 */
[----:B--2---:R-:W-:-:S03]  /*a970*/  F2FP.BF16.F32.PACK_AB R167, R20, R167 ;  /* 0x000000a714a7723e */ /* 0x004fc600000010ff */
[----:B------:R-:W-:Y:S02]  /*a980*/  FADD.FTZ R4, R20, R15 ;  /* 0x0000000f14047221 */ /* 0x000fe40000010000 */
[----:B------:R1:W-:Y:S01]  /*a990*/  STSM.16.M88.4 [R7], R164 ;  /* 0x000000a407007844 */ /* 0x0003e20000000200 */
[----:B------:R-:W-:Y:S05]  /*a9a0*/  @!P4 BRA `(.L_x_4950) ;  /* 0x000000000004c947 */ /* 0x000fea0003800000 */
[----:B------:R-:W-:Y:S01]  /*a9b0*/  BPT.TRAP 0x1 ;  /* 0x000000040000795c */ /* 0x000fe20000300000 */
.L_x_4950:
[----:B------:R0:W2:Y:S01]  /*a9c0*/  SYNCS.PHASECHK.TRANS64.TRYWAIT P1, [UR26+0x28c50], R14 ;  /* 0x028c500eff0075a7 */ /* 0x0000a2000802015a */
[----:B------:R-:W-:Y:S05]  /*a9d0*/  @!P4 BRA `(.L_x_4951) ;  /* 0x000000000004c947 */ /* 0x000fea0003800000 */
[----:B------:R-:W-:Y:S01]  /*a9e0*/  BPT.TRAP 0x1 ;  /* 0x000000040000795c */ /* 0x000fe20000300000 */
.L_x_4951:
[----:B--2---:R-:W-:Y:S05]  /*a9f0*/  @P1 BRA `(.L_x_4952) ;  /* 0x0000000000081947 */ /* 0x004fea0003800000 */
[----:B------:R-:W2:Y:S02]  /*aa00*/  SYNCS.PHASECHK.TRANS64.TRYWAIT P1, [UR26+0x28c50], R14 ;  /* 0x028c500eff0075a7 */ /* 0x000ea4000802015a */
[----:B--2---:R-:W-:Y:S05]  /*aa10*/  @!P1 BRA `(.L_x_4953) ;  /* 0x0000009800c49947 */ /* 0x004fea0003800000 */
.L_x_4952:
        /* <DEDUP_REMOVED lines=34> */
.L_x_4954:
[----:B------:R-:W-:Y:S01]  /*ac40*/  UIADD3 UR26, UR26, 0x28c60, URZ ;  /* 0x00028c601a1a7890 */ /* 0x000fe2000fffe03f */
[----:B------:R-:W-:Y:S01]  /*ac50*/  IMAD.MOV.U32 R20, RZ, RZ, R11 ;  /* 0x000000ffff147224 */ /* 0x000fe200078e000b */
[----:B------:R-:W-:Y:S01]  /*ac60*/  UMOV UR27, UR4 ;  /* 0x00000004001b7c82 */ /* 0x000fe20008000000 */
[----:B------:R-:W-:Y:S01]  /*ac70*/  MOV R185, R12 ;  /* 0x0000000c00b97202 */ /* 0x000fe20000000f00 */
[----:B------:R-:W-:-:S09]  /*ac80*/  UPRMT UR26, UR42, 0x654, UR26 ;  /* 0x000006542a1a7896 */ /* 0x000fd2000800001a */
[----:B------:R-:W-:Y:S01]  /*ac90*/  SYNCS.ARRIVE.TRANS64.RED.A1T0 RZ, [UR26], RZ ;  /* 0x000000ffffff79a7 */ /* 0x000fe2000810041a */
[----:B------:R-:W-:Y:S05]  /*aca0*/  @P0 BRA `(.L_x_4955) ;  /* 0xffffffe000d80947 */ /* 0x000fea000383ffff */
[----:B------:R-:W-:-:S05]  /*acb0*/  UMOV UR43, UR6 ;  /* 0x00000006002b7c82 */ /* 0x000fca0008000000 */
.L_x_4944:
[----:B------:R-:W-:-:S13]  /*acc0*/  ISETP.LE.AND P0, PT, R17, UR43, PT ;  /* 0x0000002b11007c0c */ /* 0x000fda000bf03270 */
[----:B------:R-:W-:Y:S05]  /*acd0*/  @!P0 BRA `(.L_x_4956) ;  /* 0x0000002400f88947 */ /* 0x000fea0003800000 */
[----:B------:R-:W-:Y:S01]  /*ace0*/  IMAD.MOV.U32 R21, RZ, RZ, R11 ;  /* 0x000000ffff157224 */ /* 0x000fe200078e000b */
[----:B------:R-:W-:Y:S01]  /*acf0*/  UMOV UR26, UR4 ;  /* 0x00000004001a7c82 */ /* 0x000fe20008000000 */
[----:B------:R-:W-:Y:S01]  /*ad00*/  IMAD.MOV.U32 R20, RZ, RZ, R12 ;  /* 0x000000ffff147224 */ /* 0x000fe200078e000c */
[----:B------:R-:W-:Y:S01]  /*ad10*/  ULDC UR28, c[0x0][0x9e4] ;  /* 0x00027900001c7ab9 */ /* 0x000fe20000000800 */
[----:B------:R-:W-:Y:S01]  /*ad20*/  ULDC UR29, c[0x0][0x288] ;  /* 0x0000a200001d7ab9 */ /* 0x000fe20000000800 */
[----:B------:R-:W-:Y:S01]  /*ad30*/  ULDC UR30, c[0x0][0x2f0] ;  /* 0x0000bc00001e7ab9 */ /* 0x000fe20000000800 */
[----:B------:R-:W-:Y:S01]  /*ad40*/  ULDC UR31, c[0x0][0x9d8] ;  /* 0x00027600001f7ab9 */ /* 0x000fe20000000800 */
[----:B------:R-:W-:Y:S01]  /*ad50*/  ULDC UR6, c[0x0][0x988] ;  /* 0x0002620000067ab9 */ /* 0x000fe20000000800 */
[----:B------:R-:W-:-:S05]  /*ad60*/  ULDC UR27, c[0x0][0x9e0] ;  /* 0x00027800001b7ab9 */ /* 0x000fca0000000800 */
.L_x_4975:
[----:B------:R-:W-:-:S04]  /*ad70*/  UIADD3 UR4, UR26, 0x1, URZ ;  /* 0x000000011a047890 */ /* 0x000fc8000fffe03f */
[----:B------:R-:W-:-:S04]  /*ad80*/  UISETP.NE.AND UP0, UPT, UR4, 0x2, UPT ;  /* 0x000000020400788c */ /* 0x000fc8000bf05270 */
[----:B------:R-:W-:Y:S02]  /*ad90*/  USEL UR10, URZ, 0x1, UP0 ;  /* 0x000000013f0a7887 */ /* 0x000fe40008000000 */
[----:B------:R-:W-:Y:S02]  /*ada0*/  USEL UR4, UR4, URZ, UP0 ;  /* 0x0000003f04047287 */ /* 0x000fe40008000000 */
[----:B------:R-:W-:Y:S01]  /*adb0*/  ULOP3.LUT UR5, UR5, UR10, URZ, 0x3c, !UPT ;  /* 0x0000000a05057292 */ /* 0x000fe2000f8e3c3f */
[----:B-123--:R-:W-:Y:S11]  /*adc0*/  @!P4 BRA `(.L_x_4957) ;  /* 0x000000000004c947 */ /* 0x00eff60003800000 */
[----:B------:R-:W-:Y:S01]  /*add0*/  BPT.TRAP 0x1 ;  /* 0x000000040000795c */ /* 0x000fe20000300000 */
.L_x_4957:
[----:B------:R-:W-:Y:S01]  /*ade0*/  ULEA UR25, UR4, UR40, 0x3 ;  /* 0x0000002804197291 */ /* 0x000fe2000f8e183f */
[----:B------:R-:W-:-:S04]  /*adf0*/  MOV R13, UR5 ;  /* 0x00000005000d7c02 */ /* 0x000fc80008000f00 */
[----:B------:R-:W-:-:S04]  /*ae00*/  SHF.L.U32 R13, R13, 0x1f, RZ ;  /* 0x0000001f0d0d7819 */ /* 0x000fc800000006ff */
[----:B------:R3:W4:Y:S01]  /*ae10*/  SYNCS.PHASECHK.TRANS64.TRYWAIT P0, [UR25+0x28c30], R13 ;  /* 0x028c300dff0075a7 */ /* 0x0007220008000159 */
[----:B------:R-:W-:Y:S05]  /*ae20*/  @!P4 BRA `(.L_x_4958) ;  /* 0x000000000004c947 */ /* 0x000fea0003800000 */
[----:B------:R-:W-:Y:S01]  /*ae30*/  BPT.TRAP 0x1 ;  /* 0x000000040000795c */ /* 0x000fe20000300000 */
.L_x_4958:
[----:B----4-:R-:W-:Y:S05]  /*ae40*/  @P0 BRA `(.L_x_4959) ;  /* 0x0000000000080947 */ /* 0x010fea0003800000 */
[----:B------:R-:W4:Y:S02]  /*ae50*/  SYNCS.PHASECHK.TRANS64.TRYWAIT P0, [UR25+0x28c30], R13 ;  /* 0x028c300dff0075a7 */ /* 0x000f240008000159 */
[----:B----4-:R-:W-:Y:S05]  /*ae60*/  @!P0 BRA `(.L_x_4960) ;  /* 0x0000009400c88947 */ /* 0x010fea0003800000 */
.L_x_4959:
[----:B------:R-:W-:Y:S01]  /*ae70*/  ULEA UR10, UR4, UR24, 0x9 ;  /* 0x00000018040a7291 */ /* 0x000fe2000f8e483f */
[----:B01----:R-:W-:Y:S01]  /*ae80*/  WARPGROUP.ARRIVE ;  /* 0x00000000000079c5 */ /* 0x003fe20000000000 */
        /* <DEDUP_REMOVED lines=20> */
.L_x_4961:
[----:B------:R-:W-:Y:S01]  /*afd0*/  ISETP.NE.AND P0, PT, R19, 0x1, PT ;  /* 0x000000011300780c */ /* 0x000fe20003f05270 */
[----:B------:R-:W-:Y:S01]  /*afe0*/  FMUL.FTZ R187, R165, UR31 ;  /* 0x0000001fa5bb7c20 */ /* 0x000fe20008410000 */
[----:B------:R-:W-:Y:S01]  /*aff0*/  FMUL.FTZ R186, R164, UR31 ;  /* 0x0000001fa4ba7c20 */ /* 0x000fe20008410000 */
[----:B--2---:R-:W-:Y:S01]  /*b000*/  FMUL.FTZ R14, R153, UR31 ;  /* 0x0000001f990e7c20 */ /* 0x004fe20008410000 */
[----:B------:R-:W-:Y:S01]  /*b010*/  FMUL.FTZ R153, R162, UR31 ;  /* 0x0000001fa2997c20 */ /* 0x000fe20008410000 */
[----:B------:R-:W-:Y:S01]  /*b020*/  FMUL.FTZ R162, R178, UR31 ;  /* 0x0000001fb2a27c20 */ /* 0x000fe20008410000 */
[----:B------:R-:W-:Y:S01]  /*b030*/  IMAD.MOV.U32 R178, RZ, RZ, R2 ;  /* 0x000000ffffb27224 */ /* 0x000fe200078e0002 */
[----:B------:R-:W-:Y:S01]  /*b040*/  USHF.L.U32 UR11, UR43, 0x6, URZ ;  /* 0x000000062b0b7899 */ /* 0x000fe2000800063f */
[----:B------:R-:W-:Y:S01]  /*b050*/  FMUL.FTZ R15, R156, UR31 ;  /* 0x0000001f9c0f7c20 */ /* 0x000fe20008410000 */
[----:B------:R-:W-:Y:S01]  /*b060*/  FMUL.FTZ R156, R167, UR31 ;  /* 0x0000001fa79c7c20 */ /* 0x000fe20008410000 */
[----:B----4-:R-:W-:Y:S01]  /*b070*/  FMUL.FTZ R12, R152, UR31 ;  /* 0x0000001f980c7c20 */ /* 0x010fe20008410000 */
[----:B------:R-:W-:Y:S01]  /*b080*/  FMUL.FTZ R11, R154, UR31 ;  /* 0x0000001f9a0b7c20 */ /* 0x000fe20008410000 */
[----:B------:R-:W-:Y:S01]  /*b090*/  FMUL.FTZ R22, R155, UR31 ;  /* 0x0000001f9b167c20 */ /* 0x000fe20008410000 */
[----:B------:R-:W0:Y:S01]  /*b0a0*/  @P0 LDC R165, c[0x0][0x44c] ;  /* 0x00011300ffa50b82 */ /* 0x000e220000000800 */
[----:B------:R-:W-:-:S02]  /*b0b0*/  IMAD.U32 R167, RZ, RZ, UR11 ;  /* 0x0000000bffa77e24 */ /* 0x000fc4000f8e00ff */
        /* <DEDUP_REMOVED lines=8> */
[----:B------:R-:W-:Y:S01]  /*b140*/  MOV R191, UR30 ;  /* 0x0000001e00bf7c02 */ /* 0x000fe20008000f00 */
        /* <DEDUP_REMOVED lines=13> */
[----:B0-----:R-:W-:Y:S01]  /*b220*/  @P0 IMAD.HI.U32 R165, R2, R165, RZ ;  /* 0x000000a502a50227 */ /* 0x001fe200078e00ff */
[----:B------:R-:W-:Y:S01]  /*b230*/  UIADD3 UR10, UR25, 0x28c40, URZ ;  /* 0x00028c40190a7890 */ /* 0x000fe2000fffe03f */
[----:B------:R-:W-:Y:S01]  /*b240*/  LOP3.LUT P5, RZ, R16, 0x1, RZ, 0xc0, !PT ;  /* 0x0000000110ff7812 */ /* 0x000fe200078ac0ff */
[----:B------:R-:W0:Y:S01]  /*b250*/  MUFU.TANH R12, R12 ;  /* 0x0000000c000c7308 */ /* 0x000e220000002400 */
[----:B------:R-:W-:Y:S01]  /*b260*/  FMUL.FTZ R180, R180, UR31 ;  /* 0x0000001fb4b47c20 */ /* 0x000fe20008410000 */
[----:B------:R-:W-:Y:S01]  /*b270*/  UPRMT UR10, UR42, 0x654, UR10 ;  /* 0x000006542a0a7896 */ /* 0x000fe2000800000a */
[----:B-1----:R-:W-:-:S02]  /*b280*/  @P0 SHF.R.U32.HI R178, RZ, R164, R165 ;  /* 0x000000a4ffb20219 */ /* 0x002fc400000116a5 */
[----:B------:R-:W-:Y:S01]  /*b290*/  IADD3 R164, -R0, 0x1, -R167 ;  /* 0x0000000100a47810 */ /* 0x000fe20007ffe9a7 */
[----:B------:R-:W-:Y:S02]  /*b2a0*/  FMUL.FTZ R167, R183, UR31 ;  /* 0x0000001fb7a77c20 */ /* 0x000fe40008410000 */
[----:B------:R-:W1:Y:S01]  /*b2b0*/  MUFU.TANH R14, R14 ;  /* 0x0000000e000e7308 */ /* 0x000e620000002400 */
[----:B------:R-:W2:Y:S02]  /*b2c0*/  SHFL.IDX PT, R165, R178, RZ, 0x1c1f ;  /* 0x001c1fffb2a57589 */ /* 0x000ea400000e0000 */
        /* <DEDUP_REMOVED lines=8> */
[----:B--2---:R-:W-:-:S07]  /*b350*/  IMAD.IADD R179, R182, 0x1, R165 ;  /* 0x00000001b6b37824 */ /* 0x004fce00078e02a5 */
[----:B------:R-:W2:Y:S08]  /*b360*/  MUFU.TANH R184, R184 ;  /* 0x000000b800b87308 */ /* 0x000eb00000002400 */
        /* <DEDUP_REMOVED lines=26> */
[----:B-----5:R-:W-:Y:S01]  /*b510*/  IMAD.IADD R180, R183, 0x1, R165 ;  /* 0x00000001b7b47824 */ /* 0x020fe200078e02a5 */
[----:B-12-4-:R-:W-:Y:S06]  /*b520*/  @!P5 BRA `(.L_x_4962) ;  /* 0x00000000005cd947 */ /* 0x016fec0003800000 */
[----:B------:R-:W-:Y:S01]  /*b530*/  IMAD R164, R191, UR41, R165 ;  /* 0x00000029bfa47c24 */ /* 0x000fe2000f8e02a5 */
[----:B------:R-:W-:Y:S04]  /*b540*/  BSSY B0, `(.L_x_4963) ;  /* 0x0000011000007945 */ /* 0x000fe80003800000 */
[----:B------:R-:W-:-:S04]  /*b550*/  IADD3 R175, R164, -UR29, RZ ;  /* 0x8000001da4af7c10 */ /* 0x000fc8000fffe0ff */
        /* <DEDUP_REMOVED lines=10> */
.L_x_4964:
[----:B------:R-:W-:-:S05]  /*b600*/  IMAD.U32 R170, RZ, RZ, UR28 ;  /* 0x0000001cffaa7e24 */ /* 0x000fca000f8e00ff */
[----:B------:R-:W-:-:S13]  /*b610*/  ISETP.NE.AND P0, PT, R170, 0x1, PT ;  /* 0x00000001aa00780c */ /* 0x000fda0003f05270 */
[----:B------:R-:W1:Y:S02]  /*b620*/  @P0 LDC.64 R164, c[0x0][0x9e8] ;  /* 0x00027a00ffa40b82 */ /* 0x000e640000000a00 */
[----:B-1----:R-:W-:-:S05]  /*b630*/  @P0 IMAD.HI.U32 R164, R175, R164, RZ ;  /* 0x000000a4afa40227 */ /* 0x002fca00078e00ff */
[----:B------:R-:W-:-:S07]  /*b640*/  @P0 SHF.R.U32.HI R175, RZ, R165, R164 ;  /* 0x000000a5ffaf0219 */ /* 0x000fce00000116a4 */
.L_x_4965:
[----:B------:R-:W-:Y:S05]  /*b650*/  BSYNC B0 ;  /* 0x0000000000007941 */ /* 0x000fea0003800000 */
.L_x_4963:
[----:B------:R-:W-:-:S05]  /*b660*/  IMAD R175, R175, R170, -UR11 ;  /* 0x8000000bafaf7e24 */ /* 0x000fca000f8e02aa */
[----:B------:R-:W-:-:S04]  /*b670*/  IADD3 R175, -R0, R175, RZ ;  /* 0x000000af00af7210 */ /* 0x000fc80007ffe1ff */
[----:B------:R-:W-:Y:S02]  /*b680*/  VIADDMNMX R179, R175, R170, R179, PT ;  /* 0x000000aaafb37246 */ /* 0x000fe400038001b3 */
[----:B------:R-:W-:-:S07]  /*b690*/  VIMNMX R180, R180, R175, !PT ;  /* 0x000000afb4b47248 */ /* 0x000fce0007fe0100 */
.L_x_4962:
[----:B------:R-:W-:-:S06]  /*b6a0*/  UISETP.GT.AND UP0, UPT, UR43, -0x1, UPT ;  /* 0xffffffff2b00788c */ /* 0x000fcc000bf04270 */
[----:B------:R-:W-:-:S04]  /*b6b0*/  PLOP3.LUT P0, PT, PT, PT, UP0, 0x80, 0x0 ;  /* 0x000000000000781c */ /* 0x000fc80003f0f008 */
[C---:B------:R-:W-:Y:S02]  /*b6c0*/  ISETP.GT.AND P1, PT, R180.reuse, RZ, P0 ;  /* 0x000000ffb400720c */ /* 0x040fe40000724270 */
[C---:B------:R-:W-:Y:S02]  /*b6d0*/  ISETP.GT.AND P3, PT, R180.reuse, 0x1, P0 ;  /* 0x00000001b400780c */ /* 0x040fe40000764270 */
[C---:B------:R-:W-:Y:S02]  /*b6e0*/  ISETP.LT.OR P2, PT, R179.reuse, 0x1, P1 ;  /* 0x00000001b300780c */ /* 0x040fe40000f41670 */
[----:B------:R-:W-:Y:S02]  /*b6f0*/  ISETP.GT.AND P1, PT, R180, 0x8, P0 ;  /* 0x00000008b400780c */ /* 0x000fe40000724270 */
[----:B0-----:R-:W-:Y:S02]  /*b700*/  FSEL R177, R12, -INF , !P2 ;  /* 0xff8000000cb17808 */ /* 0x001fe40005000000 */
[----:B------:R-:W-:Y:S01]  /*b710*/  ISETP.GT.AND P2, PT, R180, 0x9, P0 ;  /* 0x00000009b400780c */ /* 0x000fe20000744270 */
[----:B------:R-:W0:Y:S01]  /*b720*/  SHFL.IDX PT, R12, R178, 0x1, 0x1c1f ;  /* 0x003c1f00b20c7f89 */ /* 0x000e2200000e0000 */
        /* <DEDUP_REMOVED lines=11> */
[----:B------:R-:W-:Y:S01]  /*b7e0*/  ISETP.LT.OR P2, PT, R179, 0x19, P2 ;  /* 0x00000019b300780c */ /* 0x000fe20001741670 */
[----:B0-----:R-:W-:Y:S01]  /*b7f0*/  IMAD.IADD R178, R183, 0x1, R12 ;  /* 0x00000001b7b27824 */ /* 0x001fe200078e020c */
        /* <DEDUP_REMOVED lines=20> */
[----:B------:R-:W-:Y:S01]  /*b940*/  FSEL R161, R176, -INF , !P2 ;  /* 0xff800000b0a17808 */ /* 0x000fe20005000000 */
[----:B------:R-:W-:Y:S01]  /*b950*/  IMAD.IADD R176, R182, 0x1, R12 ;  /* 0x00000001b6b07824 */ /* 0x000fe200078e020c */
        /* <DEDUP_REMOVED lines=8> */
[----:B------:R-:W-:Y:S01]  /*b9e0*/  FSEL R165, R181, -INF , !P2 ;  /* 0xff800000b5a57808 */ /* 0x000fe20005000000 */
[----:B------:R-:W-:Y:S06]  /*b9f0*/  @!P5 BRA `(.L_x_4966) ;  /* 0x00000000005cd947 */ /* 0x000fec0003800000 */
        /* <DEDUP_REMOVED lines=13> */
.L_x_4968:
[----:B------:R-:W-:-:S05]  /*bad0*/  IMAD.U32 R12, RZ, RZ, UR28 ;  /* 0x0000001cff0c7e24 */ /* 0x000fca000f8e00ff */
[----:B------:R-:W-:-:S13]  /*bae0*/  ISETP.NE.AND P1, PT, R12, 0x1, PT ;  /* 0x000000010c00780c */ /* 0x000fda0003f25270 */
[----:B------:R-:W0:Y:S02]  /*baf0*/  @P1 LDC.64 R14, c[0x0][0x9e8] ;  /* 0x00027a00ff0e1b82 */ /* 0x000e240000000a00 */
[----:B0-----:R-:W-:-:S05]  /*bb00*/  @P1 IMAD.HI.U32 R14, R179, R14, RZ ;  /* 0x0000000eb30e1227 */ /* 0x001fca00078e00ff */
[----:B------:R-:W-:-:S07]  /*bb10*/  @P1 SHF.R.U32.HI R179, RZ, R15, R14 ;  /* 0x0000000fffb31219 */ /* 0x000fce000001160e */
.L_x_4969:
[----:B------:R-:W-:Y:S05]  /*bb20*/  BSYNC B0 ;  /* 0x0000000000007941 */ /* 0x000fea0003800000 */
.L_x_4967:
[----:B------:R-:W-:-:S05]  /*bb30*/  IMAD R179, R179, R12, -UR11 ;  /* 0x8000000bb3b37e24 */ /* 0x000fca000f8e020c */
[----:B------:R-:W-:-:S04]  /*bb40*/  IADD3 R179, -R0, R179, RZ ;  /* 0x000000b300b37210 */ /* 0x000fc80007ffe1ff */
[----:B------:R-:W-:Y:S02]  /*bb50*/  VIADDMNMX R176, R179, R12, R176, PT ;  /* 0x0000000cb3b07246 */ /* 0x000fe400038001b0 */
[----:B------:R-:W-:-:S07]  /*bb60*/  VIMNMX R178, R178, R179, !PT ;  /* 0x000000b3b2b27248 */ /* 0x000fce0007fe0100 */
.L_x_4966:
        /* <DEDUP_REMOVED lines=190> */
[----:B------:R-:W4:Y:S01]  /*c750*/  MUFU.EX2 R172, R172 ;  /* 0x000000ac00ac7308 */ /* 0x000f220000000800 */
        /* <DEDUP_REMOVED lines=16> */
[----:B----4-:R-:W-:Y:S01]  /*c860*/  FADD.FTZ R156, R172, R157 ;  /* 0x0000009dac9c7221 */ /* 0x010fe20000010000 */
        /* <DEDUP_REMOVED lines=38> */
[----:B------:R2:W4:Y:S01]  /*cad0*/  MUFU.EX2 R157, R153 ;  /* 0x00000099009d7308 */ /* 0x0005220000000800 */
        /* <DEDUP_REMOVED lines=23> */
[----:B------:R-:W5:Y:S01]  /*cc50*/  MUFU.EX2 R173, R173 ;  /* 0x000000ad00ad7308 */ /* 0x000f620000000800 */
        /* <DEDUP_REMOVED lines=10> */
[----:B----4-:R-:W-:Y:S01]  /*cd00*/  FADD.FTZ R15, R157, R168 ;  /* 0x000000a89d0f7221 */ /* 0x010fe20000010000 */
[----:B-1----:R-:W-:Y:S01]  /*cd10*/  F2FP.BF16.F32.PACK_AB R157, R184, R157 ;  /* 0x0000009db89d723e */ /* 0x002fe200000010ff */
[-C--:B------:R-:W-:Y:S01]  /*cd20*/  FMUL.FTZ R83, R83, R22.reuse ;  /* 0x0000001653537220 */ /* 0x080fe20000410000 */
[----:B------:R-:W-:Y:S01]  /*cd30*/  FMUL.FTZ R86, R86, R22 ;  /* 0x0000001656567220 */ /* 0x000fe20000410000 */
[----:B------:R-:W-:Y:S01]  /*cd40*/  FADD.FTZ R168, R184, R15 ;  /* 0x0000000fb8a87221 */ /* 0x000fe20000010000 */
[----:B------:R-:W1:Y:S01]  /*cd50*/  MUFU.EX2 R182, R182 ;  /* 0x000000b600b67308 */ /* 0x000e620000000800 */
[C---:B-----5:R-:W-:Y:S01]  /*cd60*/  FADD.FTZ R160, R173.reuse, R156 ;  /* 0x0000009cada07221 */ /* 0x060fe20000010000 */
        /* <DEDUP_REMOVED lines=38> */
[----:B------:R-:W4:Y:S01]  /*cfd0*/  MUFU.EX2 R165, R190 ;  /* 0x000000be00a57308 */ /* 0x000f220000000800 */
        /* <DEDUP_REMOVED lines=16> */
[----:B----4-:R-:W-:Y:S01]  /*d0e0*/  FADD.FTZ R15, R165, R172 ;  /* 0x000000aca50f7221 */ /* 0x010fe20000010000 */
[-C--:B------:R-:W-:Y:S01]  /*d0f0*/  FMUL.FTZ R147, R147, R22.reuse ;  /* 0x0000001693937220 */ /* 0x080fe20000410000 */
[-C--:B------:R-:W-:Y:S01]  /*d100*/  FMUL.FTZ R150, R150, R22.reuse ;  /* 0x0000001696967220 */ /* 0x080fe20000410000 */
[----:B------:R-:W-:-:S04]  /*d110*/  FMUL.FTZ R151, R151, R22 ;  /* 0x0000001697977220 */ /* 0x000fc80000410000 */
[----:B------:R-:W4:Y:S01]  /*d120*/  MUFU.EX2 R170, R175 ;  /* 0x000000af00aa7308 */ /* 0x000f220000000800 */
[C---:B-1----:R-:W-:Y:S01]  /*d130*/  FADD.FTZ R14, R168.reuse, R15 ;  /* 0x0000000fa80e7221 */ /* 0x042fe20000010000 */
[----:B------:R-:W-:-:S03]  /*d140*/  F2FP.BF16.F32.PACK_AB R165, R168, R165 ;  /* 0x000000a5a8a5723e */ /* 0x000fc600000010ff */
[----:B--2---:R-:W-:Y:S01]  /*d150*/  FADD.FTZ R15, R167, R14 ;  /* 0x0000000ea70f7221 */ /* 0x004fe20000010000 */
[----:B----4-:R-:W-:-:S03]  /*d160*/  F2FP.BF16.F32.PACK_AB R167, R170, R167 ;  /* 0x000000a7aaa7723e */ /* 0x010fc600000010ff */
[----:B------:R-:W-:Y:S02]  /*d170*/  FADD.FTZ R4, R170, R15 ;  /* 0x0000000faa047221 */ /* 0x000fe40000010000 */
[----:B------:R0:W-:Y:S01]  /*d180*/  STSM.16.M88.4 [R7], R164 ;  /* 0x000000a407007844 */ /* 0x0001e20000000200 */
[----:B------:R-:W-:Y:S05]  /*d190*/  @!P4 BRA `(.L_x_4970) ;  /* 0x000000000004c947 */ /* 0x000fea0003800000 */
[----:B------:R-:W-:Y:S01]  /*d1a0*/  BPT.TRAP 0x1 ;  /* 0x000000040000795c */ /* 0x000fe20000300000 */
.L_x_4970:
[----:B------:R1:W2:Y:S01]  /*d1b0*/  SYNCS.PHASECHK.TRANS64.TRYWAIT P0, [UR25+0x28c50], R13 ;  /* 0x028c500dff0075a7 */ /* 0x0002a20008000159 */
[----:B------:R-:W-:Y:S05]  /*d1c0*/  @!P4 BRA `(.L_x_4971) ;  /* 0x000000000004c947 */ /* 0x000fea0003800000 */
[----:B------:R-:W-:Y:S01]  /*d1d0*/  BPT.TRAP 0x1 ;  /* 0x000000040000795c */ /* 0x000fe20000300000 */
.L_x_4971:
[----:B--2---:R-:W-:Y:S05]  /*d1e0*/  @P0 BRA `(.L_x_4972) ;  /* 0x0000000000080947 */ /* 0x004fea0003800000 */
[----:B------:R-:W2:Y:S02]  /*d1f0*/  SYNCS.PHASECHK.TRANS64.TRYWAIT P0, [UR25+0x28c50], R13 ;  /* 0x028c500dff0075a7 */ /* 0x000ea40008000159 */
[----:B--2---:R-:W-:Y:S05]  /*d200*/  @!P0 BRA `(.L_x_4973) ;  /* 0x0000007000f88947 */ /* 0x004fea0003800000 */
.L_x_4972:
        /* <DEDUP_REMOVED lines=34> */
.L_x_4974:
[----:B------:R-:W-:Y:S01]  /*d430*/  UIADD3 UR25, UR25, 0x28c60, URZ ;  /* 0x00028c6019197890 */ /* 0x000fe2000fffe03f */
[----:B------:R-:W-:Y:S01]  /*d440*/  ISETP.LT.AND P0, PT, R17, UR43, PT ;  /* 0x0000002b11007c0c */ /* 0x000fe2000bf01270 */
[----:B------:R-:W-:Y:S01]  /*d450*/  UIADD3 UR43, UR43, -0x1, URZ ;  /* 0xffffffff2b2b7890 */ /* 0x000fe2000fffe03f */
[----:B------:R-:W-:Y:S01]  /*d460*/  MOV R21, R11 ;  /* 0x0000000b00157202 */ /* 0x000fe20000000f00 */
[----:B------:R-:W-:Y:S01]  /*d470*/  UPRMT UR25, UR42, 0x654, UR25 ;  /* 0x000006542a197896 */ /* 0x000fe20008000019 */
[----:B------:R-:W-:Y:S01]  /*d480*/  IMAD.MOV.U32 R20, RZ, RZ, R12 ;  /* 0x000000ffff147224 */ /* 0x000fe200078e000c */
[----:B------:R-:W-:-:S07]  /*d490*/  UMOV UR26, UR4 ;  /* 0x00000004001a7c82 */ /* 0x000fce0008000000 */
[----:B------:R-:W-:Y:S01]  /*d4a0*/  SYNCS.ARRIVE.TRANS64.RED.A1T0 RZ, [UR25], RZ ;  /* 0x000000ffffff79a7 */ /* 0x000fe20008100419 */
[----:B------:R-:W-:Y:S05]  /*d4b0*/  @P0 BRA `(.L_x_4975) ;  /* 0xffffffd8002c0947 */ /* 0x000fea000383ffff */
.L_x_4956:
[----:B------:R-:W4:Y:S01]  /*d4c0*/  SHFL.BFLY PT, R0, R3, 0x2, 0x1f ;  /* 0x0c401f0003007f89 */ /* 0x000f2200000e0000 */
[----:B------:R-:W-:Y:S08]  /*d4d0*/  BAR.ARV 0x8, 0x100 ;  /* 0x0204000000007b1d */ /* 0x000ff00000002000 */
[----:B------:R-:W-:Y:S01]  /*d4e0*/  BAR.SYNC.DEFER_BLOCKING 0xf, 0x100 ;  /* 0x03c4000000007b1d */ /* 0x000fe20000010000 */
[----:B------:R-:W-:-:S05]  /*d4f0*/  ISETP.NE.AND P0, PT, R10, RZ, PT ;  /* 0x000000ff0a00720c */ /* 0x000fca0003f05270 */
[----:B01----:R-:W0:Y:S01]  /*d500*/  SHFL.BFLY PT, R7, R4, 0x2, 0x1f ;  /* 0x0c401f0004077f89 */ /* 0x003e2200000e0000 */
[----:B----4-:R-:W-:Y:S01]  /*d510*/  FADD.FTZ R2, R0, R3 ;  /* 0x0000000300027221 */ /* 0x010fe20000010000 */
[----:B------:R-:W-:-:S04]  /*d520*/  MOV R3, UR10 ;  /* 0x0000000a00037c02 */ /* 0x000fc80008000f00 */
[----:B------:R-:W1:Y:S01]  /*d530*/  SHFL.BFLY PT, R5, R2, 0x1, 0x1f ;  /* 0x0c201f0002057f89 */ /* 0x000e6200000e0000 */
[----:B0-----:R-:W-:Y:S01]  /*d540*/  FADD.FTZ R7, R7, R4 ;  /* 0x0000000407077221 */ /* 0x001fe20000010000 */
[----:B------:R-:W-:-:S04]  /*d550*/  IMAD.MOV.U32 R4, RZ, RZ, -0x800000 ;  /* 0xff800000ff047424 */ /* 0x000fc800078e00ff */
[----:B------:R-:W2:Y:S01]  /*d560*/  SHFL.BFLY PT, R0, R7, 0x1, 0x1f ;  /* 0x0c201f0007007f89 */ /* 0x000ea200000e0000 */
[----:B-1----:R-:W-:Y:S01]  /*d570*/  FADD.FTZ R8, R2, R5 ;  /* 0x0000000502087221 */ /* 0x002fe20000010000 */
[----:B------:R-:W-:Y:S02]  /*d580*/  IMAD.MOV.U32 R5, RZ, RZ, RZ ;  /* 0x000000ffff057224 */ /* 0x000fe400078e00ff */
[----:B------:R-:W-:Y:S02]  /*d590*/  IMAD.U32 R2, RZ, RZ, UR4 ;  /* 0x00000004ff027e24 */ /* 0x000fe4000f8e00ff */
[----:B------:R-:W-:Y:S02]  /*d5a0*/  FSETP.NE.FTZ.AND P1, PT, R8, RZ, PT ;  /* 0x000000ff0800720b */ /* 0x000fe40003f35000 */
[----:B------:R-:W-:-:S05]  /*d5b0*/  IMAD R2, R2, 0x40, R9 ;  /* 0x0000004002027824 */ /* 0x000fca00078e0209 */
[----:B------:R-:W-:-:S06]  /*d5c0*/  @!P0 LEA R2, R2, UR40, 0x2 ;  /* 0x0000002802028c11 */ /* 0x000fcc000f8e10ff */
[----:B------:R-:W0:Y:S01]  /*d5d0*/  @P1 MUFU.RCP R5, R8 ;  /* 0x0000000800051308 */ /* 0x000e220000001000 */
[----:B------:R-:W-:Y:S01]  /*d5e0*/  @P1 FMUL.FTZ R3, R3, 0.69314718246459960938 ;  /* 0x3f31721803031820 */ /* 0x000fe20000410000 */
[----:B--23--:R-:W-:Y:S01]  /*d5f0*/  FADD.FTZ R13, R7, R0 ;  /* 0x00000000070d7221 */ /* 0x00cfe20000010000 */
[----:B------:R-:W-:-:S04]  /*d600*/  MOV R0, RZ ;  /* 0x000000ff00007202 */ /* 0x000fc80000000f00 */
[----:B------:R-:W-:Y:S01]  /*d610*/  FSETP.NE.FTZ.AND P2, PT, R13, RZ, PT ;  /* 0x000000ff0d00720b */ /* 0x000fe20003f55000 */
[----:B------:R-:W-:Y:S01]  /*d620*/  @P1 MUFU.LG2 R6, R8 ;  /* 0x0000000800061308 */ /* 0x000fe20000000c00 */
[----:B0-----:R0:W-:Y:S01]  /*d630*/  @!P0 STS [R2+0x28800], R5 ;  /* 0x0288000502008388 */ /* 0x0011e20000000800 */
[-C--:B------:R-:W-:Y:S01]  /*d640*/  FMUL.FTZ R24, R24, R5.reuse ;  /* 0x0000000518187220 */ /* 0x080fe20000410000 */
[----:B------:R-:W-:-:S09]  /*d650*/  FMUL.FTZ R25, R25, R5 ;  /* 0x0000000519197220 */ /* 0x000fd20000410000 */
        /* <DEDUP_REMOVED lines=8> */
[----:B------:R-:W2:Y:S01]  /*d6e0*/  @P2 MUFU.LG2 R7, R13 ;  /* 0x0000000d00072308 */ /* 0x000ea20000000c00 */
        /* <DEDUP_REMOVED lines=57> */
[----:B------:R-:W-:Y:S01]  /*da80*/  @P1 FMUL.FTZ R6, R6, 0.69314718246459960938 ;  /* 0x3f31721806061820 */ /* 0x000fe20000410000 */
[----:B--2---:R-:W-:Y:S01]  /*da90*/  @P2 FMUL.FTZ R8, R7, 0.69314718246459960938 ;  /* 0x3f31721807082820 */ /* 0x004fe20000410000 */
[----:B-1----:R-:W-:Y:S01]  /*daa0*/  MOV R2, 0xff800000 ;  /* 0xff80000000027802 */ /* 0x002fe20000000f00 */
        /* <DEDUP_REMOVED lines=69> */
.L_x_4880:
[----:B------:R-:W-:Y:S05]  /*df00*/  @P0 BRA `(.L_x_4976) ;  /* 0x0000002000e00947 */ /* 0x000fea0003800000 */
[----:B------:R-:W1:Y:S01]  /*df10*/  S2R R0, SR_TID.X ;  /* 0x0000000000007919 */ /* 0x000e620000002100 */
[----:B------:R-:W2:Y:S01]  /*df20*/  S2UR UR5, SR_CgaCtaId ;  /* 0x00000000000579c3 */ /* 0x000ea20000008800 */
[----:B------:R-:W-:Y:S01]  /*df30*/  UMOV UR4, 0x400 ;  /* 0x0000040000047882 */ /* 0x000fe20000000000 */
[----:B------:R-:W-:-:S06]  /*df40*/  IMAD.MOV R3, RZ, RZ, -R18 ;  /* 0x000000ffff037224 */ /* 0x000fcc00078e0a12 */
[----:B------:R-:W-:Y:S01]  /*df50*/  BAR.SYNC.DEFER_BLOCKING 0x1, 0x100 ;  /* 0x0044000000007b1d */ /* 0x000fe20000010000 */
[----:B0-----:R-:W-:-:S07]  /*df60*/  SHF.R.S32.HI R9, RZ, 0x1f, R18 ;  /* 0x0000001fff097819 */ /* 0x001fce0000011412 */
[----:B------:R-:W0:Y:S08]  /*df70*/  S2UR UR6, SR_CTAID.Y ;  /* 0x00000000000679c3 */ /* 0x000e300000002600 */
[----:B------:R-:W0:Y:S01]  /*df80*/  LDC R12, c[0x0][0xc50] ;  /* 0x00031400ff0c7b82 */ /* 0x000e220000000800 */
[----:B--2---:R-:W-:-:S07]  /*df90*/  ULEA UR4, UR5, UR4, 0x18 ;  /* 0x0000000405047291 */ /* 0x004fce000f8ec03f */
[----:B------:R-:W2:Y:S01]  /*dfa0*/  LDC R6, c[0x0][0xbe8] ;  /* 0x0002fa00ff067b82 */ /* 0x000ea20000000800 */
[----:B------:R-:W-:Y:S01]  /*dfb0*/  UIADD3 UR4, UR4, 0x28c20, URZ ;  /* 0x00028c2004047890 */ /* 0x000fe2000fffe03f */
[----:B-1----:R-:W-:-:S03]  /*dfc0*/  VIADD R152, R0, 0xffffff80 ;  /* 0xffffff8000987836 */ /* 0x002fc60000000000 */
[----:B------:R-:W-:Y:S02]  /*dfd0*/  UPRMT UR4, URZ, 0x654, UR4 ;  /* 0x000006543f047896 */ /* 0x000fe40008000004 */
[----:B------:R-:W-:-:S04]  /*dfe0*/  SHF.R.S32.HI R153, RZ, 0x1f, R152 ;  /* 0x0000001fff997819 */ /* 0x000fc80000011498 */
[----:B------:R-:W-:Y:S01]  /*dff0*/  LEA.HI R10, R153, R152, RZ, 0x7 ;  /* 0x00000098990a7211 */ /* 0x000fe200078f38ff */
[----:B0-----:R-:W-:Y:S02]  /*e000*/  IMAD R3, R12, R3, UR6 ;  /* 0x000000060c037e24 */ /* 0x001fe4000f8e0203 */
[----:B------:R-:W-:Y:S01]  /*e010*/  SYNCS.ARRIVE.TRANS64.RED.A1T0 RZ, [UR4], RZ ;  /* 0x000000ffffff79a7 */ /* 0x000fe20008100404 */
[----:B------:R-:W-:Y:S02]  /*e020*/  SHF.R.S32.HI R8, RZ, 0x7, R10 ;  /* 0x00000007ff087819 */ /* 0x000fe4000001140a */
[----:B------:R-:W-:-:S03]  /*e030*/  LOP3.LUT R5, R10, 0xffffff80, RZ, 0xc0, !PT ;  /* 0xffffff800a057812 */ /* 0x000fc600078ec0ff */
[----:B------:R-:W0:Y:S01]  /*e040*/  SHFL.IDX PT, R7, R8, RZ, 0x1f ;  /* 0x00001fff08077589 */ /* 0x000e2200000e0000 */
[----:B------:R-:W-:Y:S02]  /*e050*/  IADD3 R0, R152, -R5, RZ ;  /* 0x8000000598007210 */ /* 0x000fe40007ffe0ff */
[----:B------:R-:W-:Y:S02]  /*e060*/  SHF.R.S32.HI R5, RZ, 0x1f, R3 ;  /* 0x0000001fff057819 */ /* 0x000fe40000011403 */
[----:B------:R-:W-:Y:S02]  /*e070*/  SHF.R.S32.HI R157, RZ, 0x1f, R0 ;  /* 0x0000001fff9d7819 */ /* 0x000fe40000011400 */
[----:B0-----:R-:W-:Y:S02]  /*e080*/  ISETP.NE.AND P0, PT, R7, RZ, PT ;  /* 0x000000ff0700720c */ /* 0x001fe40003f05270 */
[----:B------:R-:W-:-:S11]  /*e090*/  LEA.HI R7, R157, R0, RZ, 0x2 ;  /* 0x000000009d077211 */ /* 0x000fd600078f10ff */
[----:B--2---:R-:W-:Y:S05]  /*e0a0*/  @P0 BRA `(.L_x_4977) ;  /* 0x0000000400380947 */ /* 0x004fea0003800000 */
[----:B------:R-:W0:Y:S01]  /*e0b0*/  LDC R19, c[0x0][0xbe8] ;  /* 0x0002fa00ff137b82 */ /* 0x000e220000000800 */
[----:B------:R-:W-:Y:S01]  /*e0c0*/  LOP3.LUT R11, R10, 0xffffff80, RZ, 0xc0, !PT ;  /* 0xffffff800a0b7812 */ /* 0x000fe200078ec0ff */
[----:B------:R-:W1:Y:S01]  /*e0d0*/  S2R R155, SR_CTAID.X ;  /* 0x00000000009b7919 */ /* 0x000e620000002500 */
[----:B------:R-:W-:Y:S01]  /*e0e0*/  LEA.HI R12, R153, R152, RZ, 0x2 ;  /* 0x00000098990c7211 */ /* 0x000fe200078f10ff */
[----:B------:R-:W-:Y:S02]  /*e0f0*/  ULDC.64 UR4, c[0x0][0xbd0] ;  /* 0x0002f40000047ab9 */ /* 0x000fe40000000a00 */
[----:B------:R-:W-:Y:S01]  /*e100*/  IMAD.IADD R16, R152, 0x1, -R11 ;  /* 0x0000000198107824 */ /* 0x000fe200078e0a0b */
[----:B------:R-:W-:Y:S01]  /*e110*/  LOP3.LUT R15, R12, 0xfffffffc, RZ, 0xc0, !PT ;  /* 0xfffffffc0c0f7812 */ /* 0x000fe200078ec0ff */
[----:B------:R-:W2:Y:S03]  /*e120*/  S2UR UR6, SR_CTAID.Z ;  /* 0x00000000000679c3 */ /* 0x000ea60000002700 */
[----:B------:R-:W-:Y:S01]  /*e130*/  SHF.R.S32.HI R11, RZ, 0x1f, R16 ;  /* 0x0000001fff0b7819 */ /* 0x000fe20000011410 */
[----:B------:R-:W-:-:S03]  /*e140*/  IMAD.IADD R15, R152, 0x1, -R15 ;  /* 0x00000001980f7824 */ /* 0x000fc600078e0a0f */
[-C--:B------:R-:W-:Y:S01]  /*e150*/  LEA.HI R20, R11, R16.reuse, RZ, 0x2 ;  /* 0x000000100b147211 */ /* 0x080fe200078f10ff */
[----:B------:R-:W3:Y:S01]  /*e160*/  LDC.64 R22, c[0x0][0xbd8] ;  /* 0x0002f600ff167b82 */ /* 0x000ee20000000a00 */
[----:B------:R-:W-:Y:S02]  /*e170*/  LEA.HI R12, R15, R15, RZ, 0x1 ;  /* 0x0000000f0f0c7211 */ /* 0x000fe400078f08ff */
[--C-:B------:R-:W-:Y:S02]  /*e180*/  SHF.R.S32.HI R10, RZ, 0x2, R20.reuse ;  /* 0x00000002ff0a7819 */ /* 0x100fe40000011414 */
[----:B------:R-:W-:Y:S02]  /*e190*/  SHF.R.S32.HI R13, RZ, 0x1f, R20 ;  /* 0x0000001fff0d7819 */ /* 0x000fe40000011414 */
[----:B------:R-:W-:Y:S02]  /*e1a0*/  LEA.HI R11, R11, R16, RZ, 0x5 ;  /* 0x000000100b0b7211 */ /* 0x000fe400078f28ff */
[----:B0-----:R-:W-:-:S02]  /*e1b0*/  ISETP.NE.AND P0, PT, R19, 0x1, PT ;  /* 0x000000011300780c */ /* 0x001fc40003f05270 */
[----:B------:R-:W-:Y:S02]  /*e1c0*/  LEA.HI R13, R13, R10, RZ, 0x3 ;  /* 0x0000000a0d0d7211 */ /* 0x000fe400078f18ff */
[----:B------:R-:W-:Y:S02]  /*e1d0*/  LOP3.LUT R12, R12, 0x1ffffffe, RZ, 0xc0, !PT ;  /* 0x1ffffffe0c0c7812 */ /* 0x000fe400078ec0ff */
[----:B------:R-:W-:Y:S02]  /*e1e0*/  LOP3.LUT R13, R13, 0xfffffff8, RZ, 0xc0, !PT ;  /* 0xfffffff80d0d7812 */ /* 0x000fe400078ec0ff */
[----:B------:R-:W-:Y:S01]  /*e1f0*/  SHF.R.S32.HI R11, RZ, 0x5, R11 ;  /* 0x00000005ff0b7819 */ /* 0x000fe2000001140b */
[----:B------:R-:W-:Y:S01]  /*e200*/  IMAD.IADD R15, R15, 0x1, -R12 ;  /* 0x000000010f0f7824 */ /* 0x000fe200078e0a0c */
[----:B------:R-:W-:Y:S01]  /*e210*/  IADD3 R10, R10, -R13, RZ ;  /* 0x8000000d0a0a7210 */ /* 0x000fe20007ffe0ff */
[----:B------:R-:W-:Y:S02]  /*e220*/  IMAD R13, R9, UR4, RZ ;  /* 0x00000004090d7c24 */ /* 0x000fe4000f8e02ff */
[----:B------:R-:W0:Y:S02]  /*e230*/  @P0 LDC R17, c[0x0][0xbec] ;  /* 0x0002fb00ff110b82 */ /* 0x000e240000000800 */
[----:B------:R-:W-:-:S02]  /*e240*/  IMAD R154, R11, 0x10, R10 ;  /* 0x000000100b9a7824 */ /* 0x000fc400078e020a */
[C---:B------:R-:W-:Y:S01]  /*e250*/  IMAD.WIDE.U32 R10, R18.reuse, UR4, RZ ;  /* 0x00000004120a7c25 */ /* 0x040fe2000f8e00ff */
[----:B--2---:R-:W-:Y:S02]  /*e260*/  USHF.R.S32.HI UR4, URZ, 0x1f, UR6 ;  /* 0x0000001f3f047899 */ /* 0x004fe40008011406 */
[----:B------:R-:W-:Y:S01]  /*e270*/  LEA R12, R15, R154, 0x3 ;  /* 0x0000009a0f0c7211 */ /* 0x000fe200078e18ff */
[----:B------:R-:W2:Y:S01]  /*e280*/  @P0 LDC R21, c[0x0][0xbf0] ;  /* 0x0002fc00ff150b82 */ /* 0x000ea20000000800 */
[----:B------:R-:W-:Y:S02]  /*e290*/  IMAD R13, R18, UR5, R13 ;  /* 0x00000005120d7c24 */ /* 0x000fe4000f8e020d */
[----:B---3--:R-:W-:Y:S01]  /*e2a0*/  IMAD R14, R22, UR4, RZ ;  /* 0x00000004160e7c24 */ /* 0x008fe2000f8e02ff */
[----:B------:R-:W-:Y:S01]  /*e2b0*/  ULDC.64 UR4, c[0x0][0xbe0] ;  /* 0x0002f80000047ab9 */ /* 0x000fe20000000a00 */
[----:B-1----:R-:W-:Y:S02]  /*e2c0*/  IMAD R12, R155, 0x40, R12 ;  /* 0x000000409b0c7824 */ /* 0x002fe400078e020c */
[----:B------:R-:W-:-:S02]  /*e2d0*/  IMAD R15, R23, UR6, R14 ;  /* 0x00000006170f7c24 */ /* 0x000fc4000f8e020e */
[----:B------:R-:W-:Y:S01]  /*e2e0*/  IMAD.IADD R11, R11, 0x1, R13 ;  /* 0x000000010b0b7824 */ /* 0x000fe200078e020d */
[----:B------:R-:W-:Y:S01]  /*e2f0*/  MOV R13, R12 ;  /* 0x0000000c000d7202 */ /* 0x000fe20000000f00 */
[----:B------:R-:W-:-:S04]  /*e300*/  IMAD.WIDE.U32 R10, R22, UR6, R10 ;  /* 0x00000006160a7c25 */ /* 0x000fc8000f8e000a */
[----:B0-----:R-:W-:-:S04]  /*e310*/  @P0 IMAD.HI.U32 R14, R12, R17, RZ ;  /* 0x000000110c0e0227 */ /* 0x001fc800078e00ff */
[----:B------:R-:W-:Y:S01]  /*e320*/  IMAD.IADD R11, R11, 0x1, R15 ;  /* 0x000000010b0b7824 */ /* 0x000fe200078e020f */
[----:B--2---:R-:W-:Y:S01]  /*e330*/  @P0 SHF.R.U32.HI R13, RZ, R21, R14 ;  /* 0x00000015ff0d0219 */ /* 0x004fe2000001160e */
[----:B------:R-:W-:Y:S02]  /*e340*/  IMAD R14, R5, UR4, RZ ;  /* 0x00000004050e7c24 */ /* 0x000fe4000f8e02ff */
[----:B------:R-:W-:Y:S01]  /*e350*/  IMAD.WIDE.U32 R10, R3, UR4, R10 ;  /* 0x00000004030a7c25 */ /* 0x000fe2000f8e000a */
[----:B------:R-:W-:-:S03]  /*e360*/  SHF.R.S32.HI R17, RZ, 0x1f, R13 ;  /* 0x0000001fff117819 */ /* 0x000fc6000001140d */
[----:B------:R-:W-:Y:S01]  /*e370*/  IMAD.MOV R15, RZ, RZ, -R13 ;  /* 0x000000ffff0f7224 */ /* 0x000fe200078e0a0d */
[----:B------:R-:W-:Y:S01]  /*e380*/  IADD3 R10, P0, R13, R10, RZ ;  /* 0x0000000a0d0a7210 */ /* 0x000fe20007f1e0ff */
[----:B------:R-:W-:Y:S01]  /*e390*/  IMAD R14, R3, UR5, R14 ;  /* 0x00000005030e7c24 */ /* 0x000fe2000f8e020e */
[----:B------:R-:W-:Y:S01]  /*e3a0*/  ULDC.64 UR4, c[0x0][0xbc8] ;  /* 0x0002f20000047ab9 */ /* 0x000fe20000000a00 */
[----:B------:R-:W-:Y:S01]  /*e3b0*/  IMAD R15, R19, R15, R12 ;  /* 0x0000000f130f7224 */ /* 0x000fe200078e020c */
[----:B------:R-:W-:Y:S02]  /*e3c0*/  LOP3.LUT R13, R20, 0x7ffffffc, RZ, 0xc0, !PT ;  /* 0x7ffffffc140d7812 */ /* 0x000fe400078ec0ff */
[----:B------:R-:W-:Y:S02]  /*e3d0*/  IADD3.X R11, R17, R11, R14, P0, !PT ;  /* 0x0000000b110b7210 */ /* 0x000fe400007fe40e */
[----:B------:R-:W-:Y:S02]  /*e3e0*/  SHF.R.S32.HI R12, RZ, 0x1f, R15 ;  /* 0x0000001fff0c7819 */ /* 0x000fe4000001140f */
[----:B------:R-:W-:Y:S01]  /*e3f0*/  LEA R14, R155, R154, 0x6 ;  /* 0x0000009a9b0e7211 */ /* 0x000fe200078e30ff */
        /* <DEDUP_REMOVED lines=10> */
[----:B------:R-:W-:Y:S02]  /*e4a0*/  SHFL.IDX PT, R12, R17, 0x1, 0x1c1f ;  /* 0x003c1f00110c7f89 */ /* 0x000fe400000e0000 */
[----:B------:R-:W-:-:S02]  /*e4b0*/  IMAD.IADD R21, R8, 0x1, -R15 ;  /* 0x0000000108157824 */ /* 0x000fc400078e0a0f */
[----:B------:R-:W-:Y:S01]  /*e4c0*/  IMAD.IADD R15, R16, 0x1, -R13 ;  /* 0x00000001100f7824 */ /* 0x000fe200078e0a0d */
[----:B------:R-:W-:Y:S01]  /*e4d0*/  SHFL.IDX PT, R10, R17, RZ, 0x1c1f ;  /* 0x001c1fff110a7589 */ /* 0x000fe200000e0000 */
[----:B------:R-:W-:Y:S02]  /*e4e0*/  IMAD.U32 R16, R21, -0x100, RZ ;  /* 0xffffff0015107824 */ /* 0x000fe400078e00ff */
[----:B------:R-:W-:Y:S01]  /*e4f0*/  IMAD.SHL.U32 R21, R15, 0x2, RZ ;  /* 0x000000020f157824 */ /* 0x000fe200078e00ff */
[----:B------:R-:W0:Y:S01]  /*e500*/  SHFL.IDX PT, R11, R20, RZ, 0x1c1f ;  /* 0x001c1fff140b7589 */ /* 0x000e2200000e0000 */
[----:B------:R-:W-:-:S03]  /*e510*/  IMAD R15, R19, UR4, RZ ;  /* 0x00000004130f7c24 */ /* 0x000fc6000f8e02ff */
[----:B------:R-:W1:Y:S01]  /*e520*/  SHFL.IDX PT, R13, R20, 0x1, 0x1c1f ;  /* 0x003c1f00140d7f89 */ /* 0x000e6200000e0000 */
[----:B------:R-:W-:Y:S02]  /*e530*/  ISETP.NE.AND P0, PT, R21, R16, PT ;  /* 0x000000101500720c */ /* 0x000fe40003f05270 */
[C---:B------:R-:W-:Y:S02]  /*e540*/  IADD3 R16, R14.reuse, 0x8, RZ ;  /* 0x000000080e107810 */ /* 0x040fe40007ffe0ff */
[-C--:B------:R-:W-:Y:S02]  /*e550*/  ISETP.GE.OR P1, PT, R14, R15.reuse, P0 ;  /* 0x0000000f0e00720c */ /* 0x080fe40000726670 */
[----:B------:R-:W-:-:S11]  /*e560*/  ISETP.GE.OR P0, PT, R16, R15, P0 ;  /* 0x0000000f1000720c */ /* 0x000fd60000706670 */
[----:B0-----:R0:W-:Y:S04]  /*e570*/  @!P1 ST.E desc[UR36][R10.64], R4 ;  /* 0x000000040a009985 */ /* 0x0011e8000c101924 */
[----:B-1----:R0:W-:Y:S02]  /*e580*/  @!P0 ST.E desc[UR36][R12.64], R2 ;  /* 0x000000020c008985 */ /* 0x0021e4000c101924 */
.L_x_4977:
[----:B------:R-:W-:Y:S01]  /*e590*/  ISETP.NE.AND P0, PT, R6, 0x1, PT ;  /* 0x000000010600780c */ /* 0x000fe20003f05270 */
[----:B------:R-:W1:Y:S01]  /*e5a0*/  S2R R14, SR_CTAID.X ;  /* 0x00000000000e7919 */ /* 0x000e620000002500 */
[--C-:B0-----:R-:W-:Y:S01]  /*e5b0*/  SHF.R.S32.HI R2, RZ, 0x2, R7.reuse ;  /* 0x00000002ff027819 */ /* 0x101fe20000011407 */
[----:B------:R-:W0:Y:S01]  /*e5c0*/  S2UR UR6, SR_CTAID.Z ;  /* 0x00000000000679c3 */ /* 0x000e220000002700 */
[----:B------:R-:W-:Y:S01]  /*e5d0*/  SHF.R.S32.HI R11, RZ, 0x1f, R7 ;  /* 0x0000001fff0b7819 */ /* 0x000fe20000011407 */
[----:B------:R-:W-:Y:S01]  /*e5e0*/  ULDC.64 UR4, c[0x0][0xb38] ;  /* 0x0002ce0000047ab9 */ /* 0x000fe20000000a00 */
[----:B------:R-:W-:Y:S01]  /*e5f0*/  LEA.HI R153, R153, R152, RZ, 0x2 ;  /* 0x0000009899997211 */ /* 0x000fe200078f10ff */
[----:B------:R-:W-:Y:S01]  /*e600*/  IMAD R9, R9, UR4, RZ ;  /* 0x0000000409097c24 */ /* 0x000fe2000f8e02ff */
[----:B------:R-:W-:Y:S01]  /*e610*/  LEA.HI R11, R11, R2, RZ, 0x3 ;  /* 0x000000020b0b7211 */ /* 0x000fe200078f18ff */
[----:B------:R-:W-:Y:S01]  /*e620*/  BSSY B0, `(.L_x_4978) ;  /* 0x00000ff000007945 */ /* 0x000fe20003800000 */
[----:B------:R-:W-:Y:S01]  /*e630*/  LOP3.LUT R153, R153, 0xfffffffc, RZ, 0xc0, !PT ;  /* 0xfffffffc99997812 */ /* 0x000fe200078ec0ff */
[----:B------:R-:W2:Y:S01]  /*e640*/  LDC.64 R12, c[0x0][0xb40] ;  /* 0x0002d000ff0c7b82 */ /* 0x000ea20000000a00 */
[----:B------:R-:W-:Y:S01]  /*e650*/  LOP3.LUT R11, R11, 0xfffffff8, RZ, 0xc0, !PT ;  /* 0xfffffff80b0b7812 */ /* 0x000fe200078ec0ff */
[----:B------:R-:W-:Y:S01]  /*e660*/  IMAD R9, R18, UR5, R9 ;  /* 0x0000000512097c24 */ /* 0x000fe2000f8e0209 */
[----:B------:R-:W-:Y:S01]  /*e670*/  LEA.HI R157, R157, R0, RZ, 0x5 ;  /* 0x000000009d9d7211 */ /* 0x000fe200078f28ff */
[----:B------:R-:W-:-:S02]  /*e680*/  IMAD.IADD R153, R152, 0x1, -R153 ;  /* 0x0000000198997824 */ /* 0x000fc400078e0a99 */
[----:B------:R-:W-:Y:S01]  /*e690*/  IMAD.IADD R4, R2, 0x1, -R11 ;  /* 0x0000000102047824 */ /* 0x000fe200078e0a0b */
[----:B------:R-:W-:Y:S01]  /*e6a0*/  SHF.R.S32.HI R157, RZ, 0x5, R157 ;  /* 0x00000005ff9d7819 */ /* 0x000fe2000001149d */
[----:B------:R-:W3:Y:S01]  /*e6b0*/  @P0 LDC R16, c[0x0][0xbec] ;  /* 0x0002fb00ff100b82 */ /* 0x000ee20000000800 */
[----:B------:R-:W-:Y:S01]  /*e6c0*/  LEA.HI R2, R153, R153, RZ, 0x1 ;  /* 0x0000009999027211 */ /* 0x000fe200078f08ff */
[----:B------:R-:W-:-:S03]  /*e6d0*/  IMAD.WIDE.U32 R18, R18, UR4, RZ ;  /* 0x0000000412127c25 */ /* 0x000fc6000f8e00ff */
[----:B------:R-:W-:Y:S01]  /*e6e0*/  LOP3.LUT R2, R2, 0x1ffffffe, RZ, 0xc0, !PT ;  /* 0x1ffffffe02027812 */ /* 0x000fe200078ec0ff */
[----:B------:R-:W-:Y:S01]  /*e6f0*/  IMAD R157, R157, 0x10, R4 ;  /* 0x000000109d9d7824 */ /* 0x000fe200078e0204 */
[----:B------:R-:W-:Y:S01]  /*e700*/  IADD3 R19, R19, R9, RZ ;  /* 0x0000000913137210 */ /* 0x000fe20007ffe0ff */
[----:B------:R-:W4:Y:S01]  /*e710*/  @P0 LDC R17, c[0x0][0xbf0] ;  /* 0x0002fc00ff110b82 */ /* 0x000f220000000800 */
[----:B------:R-:W-:Y:S01]  /*e720*/  IADD3 R2, R153, -R2, RZ ;  /* 0x8000000299027210 */ /* 0x000fe20007ffe0ff */
[----:B0-----:R-:W-:-:S04]  /*e730*/  USHF.R.S32.HI UR4, URZ, 0x1f, UR6 ;  /* 0x0000001f3f047899 */ /* 0x001fc80008011406 */
[----:B------:R-:W-:Y:S02]  /*e740*/  IMAD R11, R2, 0x8, R157 ;  /* 0x00000008020b7824 */ /* 0x000fe400078e029d */
[----:B--2---:R-:W-:Y:S01]  /*e750*/  IMAD R2, R12, UR4, RZ ;  /* 0x000000040c027c24 */ /* 0x004fe2000f8e02ff */
[----:B------:R-:W-:Y:S01]  /*e760*/  ULDC.64 UR4, c[0x0][0xb48] ;  /* 0x0002d20000047ab9 */ /* 0x000fe20000000a00 */
[----:B-1----:R-:W-:Y:S02]  /*e770*/  IMAD R15, R14, 0x40, R11 ;  /* 0x000000400e0f7824 */ /* 0x002fe400078e020b */
[----:B------:R-:W-:Y:S02]  /*e780*/  IMAD R13, R13, UR6, R2 ;  /* 0x000000060d0d7c24 */ /* 0x000fe4000f8e0202 */
[----:B------:R-:W-:-:S04]  /*e790*/  IMAD.WIDE.U32 R10, R12, UR6, R18 ;  /* 0x000000060c0a7c25 */ /* 0x000fc8000f8e0012 */
[----:B---3--:R-:W-:Y:S01]  /*e7a0*/  @P0 IMAD.HI.U32 R16, R15, R16, RZ ;  /* 0x000000100f100227 */ /* 0x008fe200078e00ff */
[----:B------:R-:W-:-:S03]  /*e7b0*/  IADD3 R11, R11, R13, RZ ;  /* 0x0000000d0b0b7210 */ /* 0x000fc60007ffe0ff */
[----:B------:R-:W-:Y:S02]  /*e7c0*/  IMAD.MOV.U32 R9, RZ, RZ, R15 ;  /* 0x000000ffff097224 */ /* 0x000fe400078e000f */
[----:B------:R-:W-:Y:S01]  /*e7d0*/  IMAD R2, R5, UR4, RZ ;  /* 0x0000000405027c24 */ /* 0x000fe2000f8e02ff */
[----:B----4-:R-:W-:-:S03]  /*e7e0*/  @P0 SHF.R.U32.HI R9, RZ, R17, R16 ;  /* 0x00000011ff090219 */ /* 0x010fc60000011610 */
[C---:B------:R-:W-:Y:S01]  /*e7f0*/  IMAD R13, R3.reuse, UR5, R2 ;  /* 0x00000005030d7c24 */ /* 0x040fe2000f8e0202 */
[--C-:B------:R-:W-:Y:S01]  /*e800*/  SHF.R.S32.HI R4, RZ, 0x1f, R9.reuse ;  /* 0x0000001fff047819 */ /* 0x100fe20000011409 */
[----:B------:R-:W-:Y:S02]  /*e810*/  IMAD.MOV R5, RZ, RZ, -R9 ;  /* 0x000000ffff057224 */ /* 0x000fe400078e0a09 */
[----:B------:R-:W-:Y:S01]  /*e820*/  IMAD.WIDE.U32 R2, R3, UR4, R10 ;  /* 0x0000000403027c25 */ /* 0x000fe2000f8e000a */
[----:B------:R-:W-:-:S03]  /*e830*/  ULDC.64 UR4, c[0x0][0xb30] ;  /* 0x0002cc0000047ab9 */ /* 0x000fc60000000a00 */
[----:B------:R-:W-:Y:S02]  /*e840*/  IMAD R5, R6, R5, R15 ;  /* 0x0000000506057224 */ /* 0x000fe400078e020f */
[----:B------:R-:W-:Y:S02]  /*e850*/  IMAD R4, R4, UR4, RZ ;  /* 0x0000000404047c24 */ /* 0x000fe4000f8e02ff */
[----:B------:R-:W-:Y:S02]  /*e860*/  IMAD.IADD R3, R3, 0x1, R13 ;  /* 0x0000000103037824 */ /* 0x000fe400078e020d */
[C---:B------:R-:W-:Y:S01]  /*e870*/  IMAD R11, R9.reuse, UR5, R4 ;  /* 0x00000005090b7c24 */ /* 0x040fe2000f8e0204 */
[----:B------:R-:W-:Y:S01]  /*e880*/  SHF.R.S32.HI R4, RZ, 0x1f, R5 ;  /* 0x0000001fff047819 */ /* 0x000fe20000011405 */
[----:B------:R-:W-:Y:S01]  /*e890*/  IMAD.WIDE.U32 R2, R9, UR4, R2 ;  /* 0x0000000409027c25 */ /* 0x000fe2000f8e0002 */
[----:B------:R-:W-:-:S03]  /*e8a0*/  ULDC.64 UR4, c[0x0][0xb28] ;  /* 0x0002ca0000047ab9 */ /* 0x000fc60000000a00 */
[----:B------:R-:W-:Y:S01]  /*e8b0*/  IMAD R4, R4, UR4, RZ ;  /* 0x0000000404047c24 */ /* 0x000fe2000f8e02ff */
[----:B------:R-:W-:-:S03]  /*e8c0*/  IADD3 R3, R3, R11, RZ ;  /* 0x0000000b03037210 */ /* 0x000fc60007ffe0ff */
[C---:B------:R-:W-:Y:S02]  /*e8d0*/  IMAD R9, R5.reuse, UR5, R4 ;  /* 0x0000000505097c24 */ /* 0x040fe4000f8e0204 */
[----:B------:R-:W-:Y:S01]  /*e8e0*/  IMAD.WIDE.U32 R2, R5, UR4, R2 ;  /* 0x0000000405027c25 */ /* 0x000fe2000f8e0002 */
[----:B------:R-:W-:-:S03]  /*e8f0*/  ULDC.64 UR4, c[0x0][0xb00] ;  /* 0x0002c00000047ab9 */ /* 0x000fc60000000a00 */
[----:B------:R-:W-:Y:S01]  /*e900*/  IMAD.IADD R5, R3, 0x1, R9 ;  /* 0x0000000103057824 */ /* 0x000fe200078e0209 */
[-C--:B------:R-:W-:Y:S02]  /*e910*/  LEA.HI R9, R8, R8.reuse, RZ, 0x1 ;  /* 0x0000000808097211 */ /* 0x080fe400078f08ff */
[----:B------:R-:W-:Y:S01]  /*e920*/  LEA R4, P0, R2, UR4, 0x2 ;  /* 0x0000000402047c11 */ /* 0x000fe2000f8010ff */
[----:B------:R-:W-:Y:S01]  /*e930*/  ULDC UR4, c[0x0][0xa88] ;  /* 0x0002a20000047ab9 */ /* 0x000fe20000000800 */
[----:B------:R-:W-:Y:S01]  /*e940*/  LOP3.LUT R11, R9, 0xfffffe, RZ, 0xc0, !PT ;  /* 0x00fffffe090b7812 */ /* 0x000fe200078ec0ff */
[----:B------:R-:W-:Y:S01]  /*e950*/  IMAD R6, R6, UR4, RZ ;  /* 0x0000000406067c24 */ /* 0x000fe2000f8e02ff */
[----:B------:R-:W-:Y:S01]  /*e960*/  LOP3.LUT R9, R7, 0x7ffffffc, RZ, 0xc0, !PT ;  /* 0x7ffffffc07097812 */ /* 0x000fe200078ec0ff */
[----:B------:R-:W-:Y:S01]  /*e970*/  IMAD R7, R14, 0x40, R157 ;  /* 0x000000400e077824 */ /* 0x000fe200078e029d */
[----:B------:R-:W-:Y:S02]  /*e980*/  LEA.HI.X R5, R2, UR5, R5, 0x2, P0 ;  /* 0x0000000502057c11 */ /* 0x000fe400080f1405 */
[----:B------:R-:W-:Y:S01]  /*e990*/  IADD3 R11, -R11, R8, RZ ;  /* 0x000000080b0b7210 */ /* 0x000fe20007ffe1ff */
[----:B------:R-:W-:Y:S01]  /*e9a0*/  IMAD.IADD R0, R0, 0x1, -R9 ;  /* 0x0000000100007824 */ /* 0x000fe200078e0a09 */
[----:B------:R-:W-:Y:S01]  /*e9b0*/  ISETP.GE.AND P0, PT, R7, R6, PT ;  /* 0x000000060700720c */ /* 0x000fe20003f06270 */
[----:B------:R0:W1:Y:S02]  /*e9c0*/  SHFL.IDX PT, R2, R4, RZ, 0x1c1f ;  /* 0x001c1fff04027589 */ /* 0x00006400000e0000 */
[----:B------:R-:W-:-:S02]  /*e9d0*/  IMAD R0, R11, 0x80, R0 ;  /* 0x000000800b007824 */ /* 0x000fc400078e0200 */
[----:B------:R0:W2:Y:S03]  /*e9e0*/  SHFL.IDX PT, R3, R5, RZ, 0x1c1f ;  /* 0x001c1fff05037589 */ /* 0x0000a600000e0000 */
[----:B------:R-:W-:-:S05]  /*e9f0*/  SHF.L.U32 R0, R0, 0x1, RZ ;  /* 0x0000000100007819 */ /* 0x000fca00000006ff */
[----:B0-----:R-:W-:Y:S05]  /*ea00*/  @P0 BRA `(.L_x_4979) ;  /* 0x0000000c00000947 */ /* 0x001fea0003800000 */
[C---:B------:R-:W-:Y:S01]  /*ea10*/  VIADD R9, R0.reuse, 0x8 ;  /* 0x0000000800097836 */ /* 0x040fe20000000000 */
[----:B------:R-:W-:Y:S01]  /*ea20*/  ULDC UR4, c[0x0][0xac8] ;  /* 0x0002b20000047ab9 */ /* 0x000fe20000000800 */
[C---:B------:R-:W-:Y:S01]  /*ea30*/  VIADD R11, R0.reuse, 0x10 ;  /* 0x00000010000b7836 */ /* 0x040fe20000000000 */
        /* <DEDUP_REMOVED lines=11> */
[----:B------:R-:W-:Y:S01]  /*eaf0*/  VIADD R23, R0, 0x58 ;  /* 0x0000005800177836 */ /* 0x000fe20000000000 */
[----:B------:R-:W-:-:S02]  /*eb00*/  ISETP.GE.AND P1, PT, R17, UR4, PT ;  /* 0x0000000411007c0c */ /* 0x000fc4000bf26270 */
[C---:B------:R-:W-:Y:S02]  /*eb10*/  IADD3 R18, R0.reuse, 0x30, RZ ;  /* 0x0000003000127810 */ /* 0x040fe40007ffe0ff */
        /* <DEDUP_REMOVED lines=9> */
[----:B------:R-:W-:Y:S01]  /*ebb0*/  IADD3 R21, R0, 0x48, RZ ;  /* 0x0000004800157810 */ /* 0x000fe20007ffe0ff */
        /* <DEDUP_REMOVED lines=11> */
[----:B------:R-:W-:Y:S02]  /*ec70*/  ISETP.GE.AND P5, PT, R21, UR4, PT ;  /* 0x0000000415007c0c */ /* 0x000fe4000bfa6270 */
[----:B------:R-:W-:Y:S02]  /*ec80*/  @!P0 LEA.HI R16, R16, R16, RZ, 0x1 ;  /* 0x0000001010108211 */ /* 0x000fe400078f08ff */
[----:B------:R-:W-:-:S02]  /*ec90*/  @!P1 LEA.HI R17, R17, R17, RZ, 0x1 ;  /* 0x0000001111119211 */ /* 0x000fc400078f08ff */
        /* <DEDUP_REMOVED lines=83> */
[----:B0-----:R-:W-:Y:S02]  /*f1d0*/  @!P0 LOP3.LUT R9, R23, 0xfffffffe, RZ, 0xc0, !PT ;  /* 0xfffffffe17098812 */ /* 0x001fe400078ec0ff */
[----:B------:R-:W-:Y:S02]  /*f1e0*/  @!P2 LEA.HI R18, R18, R18, RZ, 0x1 ;  /* 0x000000121212a211 */ /* 0x000fe400078f08ff */
[----:B------:R-:W-:Y:S01]  /*f1f0*/  @!P3 LEA.HI R19, R19, R19, RZ, 0x1 ;  /* 0x000000131313b211 */ /* 0x000fe200078f08ff */
[----:B------:R-:W-:Y:S01]  /*f200*/  @!P0 IMAD.WIDE R8, R9, 0x4, R2 ;  /* 0x0000000409088825 */ /* 0x000fe200078e0202 */
[----:B-1----:R-:W-:-:S02]  /*f210*/  @!P1 LOP3.LUT R11, R24, 0xfffffffe, RZ, 0xc0, !PT ;  /* 0xfffffffe180b9812 */ /* 0x002fc400078ec0ff */
[----:B------:R-:W-:Y:S02]  /*f220*/  @!P4 LEA.HI R20, R20, R20, RZ, 0x1 ;  /* 0x000000141414c211 */ /* 0x000fe400078f08ff */
[----:B--2---:R-:W-:Y:S01]  /*f230*/  @!P2 LOP3.LUT R13, R18, 0xfffffffe, RZ, 0xc0, !PT ;  /* 0xfffffffe120da812 */ /* 0x004fe200078ec0ff */
[--C-:B------:R-:W-:Y:S01]  /*f240*/  @!P1 IMAD.WIDE R10, R11, 0x4, R2.reuse ;  /* 0x000000040b0a9825 */ /* 0x100fe200078e0202 */
[----:B------:R-:W-:Y:S01]  /*f250*/  @!P5 LEA.HI R21, R21, R21, RZ, 0x1 ;  /* 0x000000151515d211 */ /* 0x000fe200078f08ff */
[----:B------:R0:W-:Y:S01]  /*f260*/  @!P0 ST.E.64 desc[UR36][R8.64], R96 ;  /* 0x0000006008008985 */ /* 0x0001e2000c101b24 */
[----:B------:R-:W-:Y:S01]  /*f270*/  @!P3 LOP3.LUT R19, R19, 0xfffffffe, RZ, 0xc0, !PT ;  /* 0xfffffffe1313b812 */ /* 0x000fe200078ec0ff */
[----:B------:R-:W-:Y:S01]  /*f280*/  @!P2 IMAD.WIDE R12, R13, 0x4, R2 ;  /* 0x000000040d0ca825 */ /* 0x000fe200078e0202 */
[----:B------:R-:W-:Y:S01]  /*f290*/  @!P6 LEA.HI R22, R22, R22, RZ, 0x1 ;  /* 0x000000161616e211 */ /* 0x000fe200078f08ff */
[----:B------:R1:W-:Y:S01]  /*f2a0*/  @!P1 ST.E.64 desc[UR36][R10.64], R100 ;  /* 0x000000640a009985 */ /* 0x0003e2000c101b24 */
[----:B---3--:R-:W-:Y:S01]  /*f2b0*/  @!P4 LOP3.LUT R15, R20, 0xfffffffe, RZ, 0xc0, !PT ;  /* 0xfffffffe140fc812 */ /* 0x008fe200078ec0ff */
[----:B------:R-:W-:Y:S01]  /*f2c0*/  VIADD R18, R0, 0xc8 ;  /* 0x000000c800127836 */ /* 0x000fe20000000000 */
[----:B------:R-:W-:Y:S01]  /*f2d0*/  @!P5 LOP3.LUT R21, R21, 0xfffffffe, RZ, 0xc0, !PT ;  /* 0xfffffffe1515d812 */ /* 0x000fe200078ec0ff */
[----:B------:R2:W-:Y:S01]  /*f2e0*/  @!P2 ST.E.64 desc[UR36][R12.64], R104 ;  /* 0x000000680c00a985 */ /* 0x0005e2000c101b24 */
[----:B----4-:R-:W-:-:S02]  /*f2f0*/  @!P6 LOP3.LUT R17, R22, 0xfffffffe, RZ, 0xc0, !PT ;  /* 0xfffffffe1611e812 */ /* 0x010fc400078ec0ff */
[----:B------:R-:W-:Y:S02]  /*f300*/  IADD3 R20, R0, 0xd8, RZ ;  /* 0x000000d800147810 */ /* 0x000fe40007ffe0ff */
[----:B------:R-:W-:Y:S01]  /*f310*/  ISETP.GE.AND P0, PT, R18, UR4, PT ;  /* 0x0000000412007c0c */ /* 0x000fe2000bf06270 */
[----:B0-----:R-:W-:Y:S01]  /*f320*/  @!P3 IMAD.WIDE R8, R19, 0x4, R2 ;  /* 0x000000041308b825 */ /* 0x001fe200078e0202 */
[----:B------:R-:W-:-:S03]  /*f330*/  ISETP.GE.AND P2, PT, R20, UR4, PT ;  /* 0x0000000414007c0c */ /* 0x000fc6000bf46270 */
[--C-:B-1----:R-:W-:Y:S01]  /*f340*/  @!P4 IMAD.WIDE R10, R15, 0x4, R2.reuse ;  /* 0x000000040f0ac825 */ /* 0x102fe200078e0202 */
[----:B------:R0:W-:Y:S03]  /*f350*/  @!P3 ST.E.64 desc[UR36][R8.64], R108 ;  /* 0x0000006c0800b985 */ /* 0x0001e6000c101b24 */
[--C-:B------:R-:W-:Y:S01]  /*f360*/  @!P5 IMAD.WIDE R14, R21, 0x4, R2.reuse ;  /* 0x00000004150ed825 */ /* 0x100fe200078e0202 */
[----:B------:R1:W-:Y:S01]  /*f370*/  @!P4 ST.E.64 desc[UR36][R10.64], R112 ;  /* 0x000000700a00c985 */ /* 0x0003e2000c101b24 */
[C---:B--2---:R-:W-:Y:S02]  /*f380*/  IADD3 R13, R0.reuse, 0xf0, RZ ;  /* 0x000000f0000d7810 */ /* 0x044fe40007ffe0ff */
[----:B------:R-:W-:Y:S01]  /*f390*/  VIADD R19, R0, 0xd0 ;  /* 0x000000d000137836 */ /* 0x000fe20000000000 */
[----:B------:R2:W-:Y:S01]  /*f3a0*/  @!P5 ST.E.64 desc[UR36][R14.64], R116 ;  /* 0x000000740e00d985 */ /* 0x0005e2000c101b24 */
[----:B------:R-:W-:Y:S01]  /*f3b0*/  @!P6 IMAD.WIDE R16, R17, 0x4, R2 ;  /* 0x000000041110e825 */ /* 0x000fe200078e0202 */
[----:B------:R-:W-:-:S02]  /*f3c0*/  ISETP.GE.AND P5, PT, R13, UR4, PT ;  /* 0x000000040d007c0c */ /* 0x000fc4000bfa6270 */
[----:B------:R-:W-:Y:S01]  /*f3d0*/  ISETP.GE.AND P1, PT, R19, UR4, PT ;  /* 0x0000000413007c0c */ /* 0x000fe2000bf26270 */
[C---:B------:R-:W-:Y:S01]  /*f3e0*/  VIADD R21, R0.reuse, 0xe0 ;  /* 0x000000e000157836 */ /* 0x040fe20000000000 */
[----:B------:R3:W-:Y:S01]  /*f3f0*/  @!P6 ST.E.64 desc[UR36][R16.64], R120 ;  /* 0x000000781000e985 */ /* 0x0007e2000c101b24 */
[----:B0-----:R-:W-:Y:S01]  /*f400*/  VIADD R9, R0, 0xf8 ;  /* 0x000000f800097836 */ /* 0x001fe20000000000 */
[----:B------:R-:W-:Y:S01]  /*f410*/  @!P0 LEA.HI R18, R18, R18, RZ, 0x1 ;  /* 0x0000001212128211 */ /* 0x000fe200078f08ff */
[----:B------:R-:W-:Y:S01]  /*f420*/  VIADD R12, R0, 0xe8 ;  /* 0x000000e8000c7836 */ /* 0x000fe20000000000 */
[----:B------:R-:W-:Y:S02]  /*f430*/  ISETP.GE.AND P3, PT, R21, UR4, PT ;  /* 0x0000000415007c0c */ /* 0x000fe4000bf66270 */
[----:B------:R-:W-:Y:S02]  /*f440*/  ISETP.GE.AND P6, PT, R9, UR4, PT ;  /* 0x0000000409007c0c */ /* 0x000fe4000bfc6270 */
[----:B------:R-:W-:-:S02]  /*f450*/  ISETP.GE.AND P4, PT, R12, UR4, PT ;  /* 0x000000040c007c0c */ /* 0x000fc4000bf86270 */
[----:B------:R-:W-:Y:S02]  /*f460*/  @!P2 LEA.HI R20, R20, R20, RZ, 0x1 ;  /* 0x000000141414a211 */ /* 0x000fe400078f08ff */
[----:B------:R-:W-:Y:S02]  /*f470*/  @!P1 LEA.HI R19, R19, R19, RZ, 0x1 ;  /* 0x0000001313139211 */ /* 0x000fe400078f08ff */
[----:B------:R-:W-:Y:S02]  /*f480*/  @!P5 LEA.HI R8, R13, R13, RZ, 0x1 ;  /* 0x0000000d0d08d211 */ /* 0x000fe400078f08ff */
[----:B-1----:R-:W-:Y:S02]  /*f490*/  @!P1 LOP3.LUT R11, R19, 0xfffffffe, RZ, 0xc0, !PT ;  /* 0xfffffffe130b9812 */ /* 0x002fe400078ec0ff */
[----:B------:R-:W-:Y:S02]  /*f4a0*/  @!P3 LEA.HI R21, R21, R21, RZ, 0x1 ;  /* 0x000000151515b211 */ /* 0x000fe400078f08ff */
[----:B------:R-:W-:-:S02]  /*f4b0*/  @!P6 LEA.HI R10, R9, R9, RZ, 0x1 ;  /* 0x00000009090ae211 */ /* 0x000fc400078f08ff */
[----:B------:R-:W-:Y:S02]  /*f4c0*/  @!P4 LEA.HI R12, R12, R12, RZ, 0x1 ;  /* 0x0000000c0c0cc211 */ /* 0x000fe400078f08ff */
[----:B------:R-:W-:Y:S02]  /*f4d0*/  @!P0 LOP3.LUT R9, R18, 0xfffffffe, RZ, 0xc0, !PT ;  /* 0xfffffffe12098812 */ /* 0x000fe400078ec0ff */
[----:B------:R-:W-:Y:S02]  /*f4e0*/  @!P2 LOP3.LUT R13, R20, 0xfffffffe, RZ, 0xc0, !PT ;  /* 0xfffffffe140da812 */ /* 0x000fe400078ec0ff */
[----:B--2---:R-:W-:Y:S02]  /*f4f0*/  @!P3 LOP3.LUT R15, R21, 0xfffffffe, RZ, 0xc0, !PT ;  /* 0xfffffffe150fb812 */ /* 0x004fe400078ec0ff */
[----:B---3--:R-:W-:Y:S01]  /*f500*/  @!P4 LOP3.LUT R17, R12, 0xfffffffe, RZ, 0xc0, !PT ;  /* 0xfffffffe0c11c812 */ /* 0x008fe200078ec0ff */
[----:B------:R-:W-:Y:S01]  /*f510*/  @!P2 IMAD.WIDE R12, R13, 0x4, R2 ;  /* 0x000000040d0ca825 */ /* 0x000fe200078e0202 */
[----:B------:R-:W-:-:S02]  /*f520*/  @!P5 LOP3.LUT R19, R8, 0xfffffffe, RZ, 0xc0, !PT ;  /* 0xfffffffe0813d812 */ /* 0x000fc400078ec0ff */
        /* <DEDUP_REMOVED lines=14> */
.L_x_4979:
[----:B------:R-:W-:Y:S05]  /*f610*/  BSYNC B0 ;  /* 0x0000000000007941 */ /* 0x000fea0003800000 */
.L_x_4978:
[----:B------:R-:W-:Y:S01]  /*f620*/  VIADD R7, R7, 0x8 ;  /* 0x0000000807077836 */ /* 0x000fe20000000000 */
[----:B0-2---:R2:W3:Y:S04]  /*f630*/  SHFL.IDX PT, R3, R5, 0x1, 0x1c1f ;  /* 0x003c1f0005037f89 */ /* 0x0054e800000e0000 */
[----:B------:R-:W-:Y:S01]  /*f640*/  ISETP.GE.AND P0, PT, R7, R6, PT ;  /* 0x000000060700720c */ /* 0x000fe20003f06270 */
[----:B-1----:R2:W4:-:S12]  /*f650*/  SHFL.IDX PT, R2, R4, 0x1, 0x1c1f ;  /* 0x003c1f0004027f89 */ /* 0x00251800000e0000 */
[----:B--2---:R-:W-:Y:S05]  /*f660*/  @P0 BRA `(.L_x_4871) ;  /* 0x0000004800e80947 */ /* 0x004fea0003800000 */
        /* <DEDUP_REMOVED lines=19> */
[----:B------:R-:W-:Y:S02]  /*f7a0*/  @!P0 LOP3.LUT R5, R4, 0xfffffffe, RZ, 0xc0, !PT ;  /* 0xfffffffe04058812 */ /* 0x000fe400078ec0ff */
[----:B------:R-:W-:-:S02]  /*f7b0*/  @!P1 LOP3.LUT R7, R6, 0xfffffffe, RZ, 0xc0, !PT ;  /* 0xfffffffe06079812 */ /* 0x000fc400078ec0ff */
[----:B------:R-:W-:Y:S01]  /*f7c0*/  @!P2 LOP3.LUT R9, R8, 0xfffffffe, RZ, 0xc0, !PT ;  /* 0xfffffffe0809a812 */ /* 0x000fe200078ec0ff */
[--C-:B---34-:R-:W-:Y:S01]  /*f7d0*/  @!P0 IMAD.WIDE R4, R5, 0x4, R2.reuse ;  /* 0x0000000405048825 */ /* 0x118fe200078e0202 */
[----:B------:R-:W-:Y:S02]  /*f7e0*/  ISETP.GE.AND P3, PT, R15, UR4, PT ;  /* 0x000000040f007c0c */ /* 0x000fe4000bf66270 */
[----:B------:R-:W-:Y:S01]  /*f7f0*/  ISETP.GE.AND P4, PT, R16, UR4, PT ;  /* 0x0000000410007c0c */ /* 0x000fe2000bf86270 */
[--C-:B------:R-:W-:Y:S01]  /*f800*/  @!P1 IMAD.WIDE R6, R7, 0x4, R2.reuse ;  /* 0x0000000407069825 */ /* 0x100fe200078e0202 */
[----:B------:R0:W-:Y:S01]  /*f810*/  @!P0 ST.E.64 desc[UR36][R4.64], R26 ;  /* 0x0000001a04008985 */ /* 0x0001e2000c101b24 */
[----:B------:R-:W-:Y:S02]  /*f820*/  ISETP.GE.AND P0, PT, R12, UR4, PT ;  /* 0x000000040c007c0c */ /* 0x000fe4000bf06270 */
[----:B------:R-:W-:Y:S01]  /*f830*/  @!P2 IMAD.WIDE R8, R9, 0x4, R2 ;  /* 0x000000040908a825 */ /* 0x000fe200078e0202 */
[----:B------:R1:W-:Y:S01]  /*f840*/  @!P1 ST.E.64 desc[UR36][R6.64], R30 ;  /* 0x0000001e06009985 */ /* 0x0003e2000c101b24 */
[----:B------:R-:W-:-:S02]  /*f850*/  ISETP.GE.AND P1, PT, R13, UR4, PT ;  /* 0x000000040d007c0c */ /* 0x000fc4000bf26270 */
[----:B------:R-:W-:Y:S01]  /*f860*/  @!P5 LEA.HI R10, R10, R10, RZ, 0x1 ;  /* 0x0000000a0a0ad211 */ /* 0x000fe200078f08ff */
[----:B------:R2:W-:Y:S01]  /*f870*/  @!P2 ST.E.64 desc[UR36][R8.64], R34 ;  /* 0x000000220800a985 */ /* 0x0005e2000c101b24 */
[----:B------:R-:W-:Y:S02]  /*f880*/  ISETP.GE.AND P2, PT, R14, UR4, PT ;  /* 0x000000040e007c0c */ /* 0x000fe4000bf46270 */
[----:B------:R-:W-:Y:S02]  /*f890*/  @!P6 LEA.HI R11, R11, R11, RZ, 0x1 ;  /* 0x0000000b0b0be211 */ /* 0x000fe400078f08ff */
[----:B------:R-:W-:Y:S02]  /*f8a0*/  @!P3 LEA.HI R15, R15, R15, RZ, 0x1 ;  /* 0x0000000f0f0fb211 */ /* 0x000fe400078f08ff */
[----:B0-----:R-:W-:Y:S02]  /*f8b0*/  @!P5 LOP3.LUT R5, R10, 0xfffffffe, RZ, 0xc0, !PT ;  /* 0xfffffffe0a05d812 */ /* 0x001fe400078ec0ff */
[----:B------:R-:W-:-:S02]  /*f8c0*/  @!P0 LEA.HI R12, R12, R12, RZ, 0x1 ;  /* 0x0000000c0c0c8211 */ /* 0x000fc400078f08ff */
[----:B-1----:R-:W-:Y:S01]  /*f8d0*/  @!P6 LOP3.LUT R7, R11, 0xfffffffe, RZ, 0xc0, !PT ;  /* 0xfffffffe0b07e812 */ /* 0x002fe200078ec0ff */
[--C-:B------:R-:W-:Y:S01]  /*f8e0*/  @!P5 IMAD.WIDE R4, R5, 0x4, R2.reuse ;  /* 0x000000040504d825 */ /* 0x100fe200078e0202 */
[----:B------:R-:W-:Y:S02]  /*f8f0*/  @!P1 LEA.HI R13, R13, R13, RZ, 0x1 ;  /* 0x0000000d0d0d9211 */ /* 0x000fe400078f08ff */
        /* <DEDUP_REMOVED lines=11> */
[C---:B------:R-:W-:Y:S01]  /*f9b0*/  VIADD R16, R0.reuse, 0x70 ;  /* 0x0000007000107836 */ /* 0x040fe20000000000 */
[----:B------:R-:W-:Y:S02]  /*f9c0*/  IADD3 R18, R0, 0x50, RZ ;  /* 0x0000005000127810 */ /* 0x000fe40007ffe0ff */
[----:B------:R-:W-:Y:S01]  /*f9d0*/  ISETP.GE.AND P6, PT, R19, UR4, PT ;  /* 0x0000000413007c0c */ /* 0x000fe2000bfc6270 */
[--C-:B0-----:R-:W-:Y:S01]  /*f9e0*/  @!P0 IMAD.WIDE R4, R9, 0x4, R2.reuse ;  /* 0x0000000409048825 */ /* 0x101fe200078e0202 */
[----:B------:R-:W-:Y:S02]  /*f9f0*/  ISETP.GE.AND P5, PT, R18, UR4, PT ;  /* 0x0000000412007c0c */ /* 0x000fe4000bfa6270 */
[----:B------:R-:W-:Y:S01]  /*fa00*/  IADD3 R20, R0, 0x80, RZ ;  /* 0x0000008000147810 */ /* 0x000fe20007ffe0ff */
[--C-:B-1----:R-:W-:Y:S01]  /*fa10*/  @!P1 IMAD.WIDE R6, R13, 0x4, R2.reuse ;  /* 0x000000040d069825 */ /* 0x102fe200078e0202 */
[----:B------:R0:W-:Y:S02]  /*fa20*/  @!P0 ST.E.64 desc[UR36][R4.64], R46 ;  /* 0x0000002e04008985 */ /* 0x0001e4000c101b24 */
[----:B------:R-:W-:Y:S01]  /*fa30*/  ISETP.GE.AND P0, PT, R20, UR4, PT ;  /* 0x0000000414007c0c */ /* 0x000fe2000bf06270 */
[--C-:B------:R-:W-:Y:S01]  /*fa40*/  @!P2 IMAD.WIDE R8, R11, 0x4, R2.reuse ;  /* 0x000000040b08a825 */ /* 0x100fe200078e0202 */
[----:B------:R1:W-:Y:S03]  /*fa50*/  @!P1 ST.E.64 desc[UR36][R6.64], R50 ;  /* 0x0000003206009985 */ /* 0x0003e6000c101b24 */
        /* <DEDUP_REMOVED lines=38> */
[----:B------:R0:W-:Y:S03]  /*fcc0*/  @!P4 ST.E.64 desc[UR36][R4.64], R74 ;  /* 0x0000004a0400c985 */ /* 0x0001e6000c101b24 */
[----:B------:R-:W-:Y:S01]  /*fcd0*/  @!P2 IMAD.WIDE R8, R11, 0x4, R2 ;  /* 0x000000040b08a825 */ /* 0x000fe200078e0202 */
[----:B------:R1:W-:Y:S01]  /*fce0*/  @!P3 ST.E.64 desc[UR36][R6.64], R78 ;  /* 0x0000004e0600b985 */ /* 0x0003e2000c101b24 */
[----:B------:R-:W-:-:S02]  /*fcf0*/  ISETP.GE.AND P3, PT, R16, UR4, PT ;  /* 0x0000000410007c0c */ /* 0x000fc4000bf66270 */
[--C-:B------:R-:W-:Y:S01]  /*fd00*/  @!P1 IMAD.WIDE R10, R17, 0x4, R2.reuse ;  /* 0x00000004110a9825 */ /* 0x100fe200078e0202 */
[----:B------:R2:W-:Y:S01]  /*fd10*/  @!P2 ST.E.64 desc[UR36][R8.64], R82 ;  /* 0x000000520800a985 */ /* 0x0005e2000c101b24 */
[C---:B------:R-:W-:Y:S02]  /*fd20*/  IADD3 R17, R0.reuse, 0xb0, RZ ;  /* 0x000000b000117810 */ /* 0x040fe40007ffe0ff */
[----:B------:R-:W-:Y:S01]  /*fd30*/  @!P0 IMAD.WIDE R12, R13, 0x4, R2 ;  /* 0x000000040d0c8825 */ /* 0x000fe200078e0202 */
[----:B------:R3:W-:Y:S01]  /*fd40*/  @!P1 ST.E.64 desc[UR36][R10.64], R86 ;  /* 0x000000560a009985 */ /* 0x0007e2000c101b24 */
[----:B------:R-:W-:Y:S02]  /*fd50*/  ISETP.GE.AND P2, PT, R17, UR4, PT ;  /* 0x0000000411007c0c */ /* 0x000fe4000bf46270 */
[----:B------:R-:W-:Y:S01]  /*fd60*/  VIADD R15, R0, 0xa0 ;  /* 0x000000a0000f7836 */ /* 0x000fe20000000000 */
[----:B------:R4:W-:Y:S01]  /*fd70*/  @!P0 ST.E.64 desc[UR36][R12.64], R90 ;  /* 0x0000005a0c008985 */ /* 0x0009e2000c101b24 */
[----:B------:R-:W-:-:S02]  /*fd80*/  ISETP.GE.AND P0, PT, R14, UR4, PT ;  /* 0x000000040e007c0c */ /* 0x000fc4000bf06270 */
[----:B------:R-:W-:Y:S02]  /*fd90*/  ISETP.GE.AND P1, PT, R20, UR4, PT ;  /* 0x0000000414007c0c */ /* 0x000fe4000bf26270 */
[----:B------:R-:W-:Y:S02]  /*fda0*/  ISETP.GE.AND P4, PT, R15, UR4, PT ;  /* 0x000000040f007c0c */ /* 0x000fe4000bf86270 */
[----:B------:R-:W-:Y:S02]  /*fdb0*/  @!P6 LEA.HI R18, R18, R18, RZ, 0x1 ;  /* 0x000000121212e211 */ /* 0x000fe400078f08ff */
[----:B------:R-:W-:Y:S02]  /*fdc0*/  @!P5 LEA.HI R19, R19, R19, RZ, 0x1 ;  /* 0x000000131313d211 */ /* 0x000fe400078f08ff */
[----:B0-----:R-:W-:Y:S01]  /*fdd0*/  @!P6 LOP3.LUT R5, R18, 0xfffffffe, RZ, 0xc0, !PT ;  /* 0xfffffffe1205e812 */ /* 0x001fe200078ec0ff */
[----:B------:R-:W-:Y:S01]  /*fde0*/  VIADD R18, R0, 0xc0 ;  /* 0x000000c000127836 */ /* 0x000fe20000000000 */
[----:B-1----:R-:W-:-:S02]  /*fdf0*/  @!P5 LOP3.LUT R7, R19, 0xfffffffe, RZ, 0xc0, !PT ;  /* 0xfffffffe1307d812 */ /* 0x002fc400078ec0ff */
[----:B------:R-:W-:Y:S01]  /*fe00*/  @!P0 LEA.HI R14, R14, R14, RZ, 0x1 ;  /* 0x0000000e0e0e8211 */ /* 0x000fe200078f08ff */
[--C-:B------:R-:W-:Y:S01]  /*fe10*/  @!P6 IMAD.WIDE R4, R5, 0x4, R2.reuse ;  /* 0x000000040504e825 */ /* 0x100fe200078e0202 */
[----:B------:R-:W-:Y:S02]  /*fe20*/  @!P3 LEA.HI R16, R16, R16, RZ, 0x1 ;  /* 0x000000101010b211 */ /* 0x000fe400078f08ff */
[----:B------:R-:W-:Y:S01]  /*fe30*/  @!P4 LEA.HI R15, R15, R15, RZ, 0x1 ;  /* 0x0000000f0f0fc211 */ /* 0x000fe200078f08ff */
[----:B------:R-:W-:Y:S01]  /*fe40*/  @!P5 IMAD.WIDE R6, R7, 0x4, R2 ;  /* 0x000000040706d825 */ /* 0x000fe200078e0202 */
[----:B------:R-:W-:Y:S01]  /*fe50*/  @!P2 LEA.HI R17, R17, R17, RZ, 0x1 ;  /* 0x000000111111a211 */ /* 0x000fe200078f08ff */
[----:B------:R0:W-:Y:S01]  /*fe60*/  @!P6 ST.E.64 desc[UR36][R4.64], R94 ;  /* 0x0000005e0400e985 */ /* 0x0001e2000c101b24 */
[----:B------:R-:W-:Y:S02]  /*fe70*/  @!P1 LEA.HI R20, R20, R20, RZ, 0x1 ;  /* 0x0000001414149211 */ /* 0x000fe400078f08ff */
[----:B--2---:R-:W-:Y:S01]  /*fe80*/  @!P0 LOP3.LUT R9, R14, 0xfffffffe, RZ, 0xc0, !PT ;  /* 0xfffffffe0e098812 */ /* 0x004fe200078ec0ff */
[----:B------:R1:W-:Y:S01]  /*fe90*/  @!P5 ST.E.64 desc[UR36][R6.64], R98 ;  /* 0x000000620600d985 */ /* 0x0003e2000c101b24 */
[----:B------:R-:W-:Y:S01]  /*fea0*/  @!P4 LOP3.LUT R15, R15, 0xfffffffe, RZ, 0xc0, !PT ;  /* 0xfffffffe0f0fc812 */ /* 0x000fe200078ec0ff */
[----:B------:R-:W-:Y:S01]  /*feb0*/  VIADD R14, R0, 0xd0 ;  /* 0x000000d0000e7836 */ /* 0x000fe20000000000 */
[----:B---3--:R-:W-:-:S02]  /*fec0*/  @!P3 LOP3.LUT R11, R16, 0xfffffffe, RZ, 0xc0, !PT ;  /* 0xfffffffe100bb812 */ /* 0x008fc400078ec0ff */
[----:B------:R-:W-:Y:S02]  /*fed0*/  @!P2 LOP3.LUT R17, R17, 0xfffffffe, RZ, 0xc0, !PT ;  /* 0xfffffffe1111a812 */ /* 0x000fe400078ec0ff */
[----:B----4-:R-:W-:Y:S01]  /*fee0*/  @!P1 LOP3.LUT R13, R20, 0xfffffffe, RZ, 0xc0, !PT ;  /* 0xfffffffe140d9812 */ /* 0x010fe200078ec0ff */
[C---:B------:R-:W-:Y:S01]  /*fef0*/  VIADD R20, R0.reuse, 0xf0 ;  /* 0x000000f000147836 */ /* 0x040fe20000000000 */
[----:B------:R-:W-:Y:S01]  /*ff00*/  IADD3 R19, R0, 0xc8, RZ ;  /* 0x000000c800137810 */ /* 0x000fe20007ffe0ff */
[--C-:B0-----:R-:W-:Y:S01]  /*ff10*/  @!P0 IMAD.WIDE R4, R9, 0x4, R2.reuse ;  /* 0x0000000409048825 */ /* 0x101fe200078e0202 */
[----:B------:R-:W-:Y:S02]  /*ff20*/  ISETP.GE.AND P5, PT, R18, UR4, PT ;  /* 0x0000000412007c0c */ /* 0x000fe4000bfa6270 */
[----:B------:R-:W-:Y:S01]  /*ff30*/  ISETP.GE.AND P6, PT, R19, UR4, PT ;  /* 0x0000000413007c0c */ /* 0x000fe2000bfc6270 */
[----:B-1----:R-:W-:Y:S01]  /*ff40*/  @!P4 IMAD.WIDE R6, R15, 0x4, R2 ;  /* 0x000000040f06c825 */ /* 0x002fe200078e0202 */
[----:B------:R0:W-:Y:S01]  /*ff50*/  @!P0 ST.E.64 desc[UR36][R4.64], R102 ;  /* 0x0000006604008985 */ /* 0x0001e2000c101b24 */
[----:B------:R-:W-:-:S02]  /*ff60*/  IADD3 R16, R0, 0xe0, RZ ;  /* 0x000000e000107810 */ /* 0x000fc40007ffe0ff */
[--C-:B------:R-:W-:Y:S01]  /*ff70*/  @!P3 IMAD.WIDE R8, R11, 0x4, R2.reuse ;  /* 0x000000040b08b825 */ /* 0x100fe200078e0202 */
[----:B------:R1:W-:Y:S01]  /*ff80*/  @!P4 ST.E.64 desc[UR36][R6.64], R106 ;  /* 0x0000006a0600c985 */ /* 0x0003e2000c101b24 */
[----:B------:R-:W-:Y:S02]  /*ff90*/  ISETP.GE.AND P0, PT, R14, UR4, PT ;  /* 0x000000040e007c0c */ /* 0x000fe4000bf06270 */
[--C-:B------:R-:W-:Y:S01]  /*ffa0*/  @!P2 IMAD.WIDE R10, R17, 0x4, R2.reuse ;  /* 0x00000004110aa825 */ /* 0x100fe200078e0202 */
[----:B------:R2:W-:Y:S01]  /*ffb0*/  @!P3 ST.E.64 desc[UR36][R8.64], R110 ;  /* 0x0000006e0800b985 */ /* 0x0005e2000c101b24 */
[----:B------:R-:W-:Y:S02]  /*ffc0*/  ISETP.GE.AND P4, PT, R20, UR4, PT ;  /* 0x0000000414007c0c */ /* 0x000fe4000bf86270 */
[----:B------:R-:W-:Y:S01]  /*ffd0*/  @!P1 IMAD.WIDE R12, R13, 0x4, R2 ;  /* 0x000000040d0c9825 */ /* 0x000fe200078e0202 */
[----:B------:R3:W-:Y:S01]  /*ffe0*/  @!P2 ST.E.64 desc[UR36][R10.64], R114 ;  /* 0x000000720a00a985 */ /* 0x0007e2000c101b24 */
[----:B------:R-:W-:-:S02]  /*fff0*/  ISETP.GE.AND P2, PT, R16, UR4, PT ;  /* 0x0000000410007c0c */ /* 0x000fc4000bf46270 */
[C---:B------:R-:W-:Y:S01]  /*10000*/  VIADD R15, R0.reuse, 0xd8 ;  /* 0x000000d8000f7836 */ /* 0x040fe20000000000 */
[----:B------:R4:W-:Y:S01]  /*10010*/  @!P1 ST.E.64 desc[UR36][R12.64], R118 ;  /* 0x000000760c009985 */ /* 0x0009e2000c101b24 */
[----:B------:R-:W-:Y:S01]  /*10020*/  VIADD R17, R0, 0xe8 ;  /* 0x000000e800117836 */ /* 0x000fe20000000000 */
[----:B------:R-:W-:Y:S02]  /*10030*/  @!P5 LEA.HI R18, R18, R18, RZ, 0x1 ;  /* 0x000000121212d211 */ /* 0x000fe400078f08ff */
[----:B------:R-:W-:Y:S02]  /*10040*/  ISETP.GE.AND P1, PT, R15, UR4, PT ;  /* 0x000000040f007c0c */ /* 0x000fe4000bf26270 */
        /* <DEDUP_REMOVED lines=17> */
[----:B----4-:R-:W-:Y:S02]  /*10160*/  @!P4 LOP3.LUT R13, R20, 0xfffffffe, RZ, 0xc0, !PT ;  /* 0xfffffffe140dc812 */ /* 0x010fe400078ec0ff */
[----:B------:R-:W-:Y:S01]  /*10170*/  IADD3 R0, R0, 0xf8, RZ ;  /* 0x000000f800007810 */ /* 0x000fe20007ffe0ff */
        /* <DEDUP_REMOVED lines=17> */
.L_x_4976:
[----:B------:R-:W1:Y:S02]  /*10290*/  S2R R0, SR_TID.X ;  /* 0x0000000000007919 */ /* 0x000e640000002100 */
[----:B-1----:R-:W-:-:S05]  /*102a0*/  VIADD R2, R0, 0xffffff80 ;  /* 0xffffff8000027836 */ /* 0x002fca0000000000 */
[----:B------:R-:W-:-:S13]  /*102b0*/  ISETP.GT.AND P0, PT, R2, 0x3f, PT ;  /* 0x0000003f0200780c */ /* 0x000fda0003f04270 */
[----:B------:R-:W-:Y:S05]  /*102c0*/  @P0 BRA `(.L_x_4871) ;  /* 0x0000003c00d00947 */ /* 0x000fea0003800000 */
[----:B------:R-:W1:Y:S01]  /*102d0*/  S2R R3, SR_CTAID.X ;  /* 0x0000000000037919 */ /* 0x000e620000002500 */
[----:B------:R-:W2:Y:S01]  /*102e0*/  LDC R6, c[0x0][0xbe8] ;  /* 0x0002fa00ff067b82 */ /* 0x000ea20000000800 */
[----:B------:R-:W-:Y:S01]  /*102f0*/  ULDC UR4, c[0x0][0xa88] ;  /* 0x0002a20000047ab9 */ /* 0x000fe20000000800 */
[----:B-1----:R-:W-:Y:S02]  /*10300*/  IMAD R0, R3, 0x40, R0 ;  /* 0x0000004003007824 */ /* 0x002fe400078e0200 */
[----:B--2---:R-:W-:-:S03]  /*10310*/  IMAD R3, R6, UR4, RZ ;  /* 0x0000000406037c24 */ /* 0x004fc6000f8e02ff */
[----:B------:R-:W-:-:S04]  /*10320*/  IADD3 R0, R0, -0x80, RZ ;  /* 0xffffff8000007810 */ /* 0x000fc80007ffe0ff */
        /* <DEDUP_REMOVED lines=11> */
[----:B0-----:R-:W0:Y:S01]  /*103e0*/  @P0 LDC R9, c[0x0][0xbec] ;  /* 0x0002fb00ff090b82 */ /* 0x001e220000000800 */
[----:B------:R-:W-:Y:S01]  /*103f0*/  IMAD.IADD R3, R3, 0x1, R5 ;  /* 0x0000000103037824 */ /* 0x000fe200078e0205 */
[----:B------:R-:W-:-:S06]  /*10400*/  MOV R5, R0 ;  /* 0x0000000000057202 */ /* 0x000fcc0000000f00 */
        /* <DEDUP_REMOVED lines=8> */
[----:B------:R-:W-:-:S03]  /*10490*/  ULDC.64 UR4, c[0x0][0xbe0] ;  /* 0x0002f80000047ab9 */ /* 0x000fc60000000a00 */
[----:B------:R-:W-:Y:S02]  /*104a0*/  IMAD.IADD R3, R13, 0x1, R3 ;  /* 0x000000010d037824 */ /* 0x000fe400078e0203 */
        /* <DEDUP_REMOVED lines=23> */
.L_x_4869:
        /* <DEDUP_REMOVED lines=18> */
.L_x_4980:
[----:B------:R-:W-:Y:S01]  /*10740*/  ULDC UR7, c[0x0][0xc50] ;  /* 0x0003140000077ab9 */ /* 0x000fe20000000800 */
[----:B------:R-:W-:Y:S01]  /*10750*/  UMOV UR40, UR6 ;  /* 0x0000000600287c82 */ /* 0x000fe20008000000 */
[----:B------:R-:W-:-:S11]  /*10760*/  UISETP.NE.AND UP0, UPT, UR7, 0x1, UPT ;  /* 0x000000010700788c */ /* 0x000fd6000bf05270 */
[----:B------:R-:W-:Y:S01]  /*10770*/  @UP0 ULDC UR4, c[0x0][0xc54] ;  /* 0x0003150000040ab9 */ /* 0x000fe20000000800 */
[----:B------:R-:W-:Y:S01]  /*10780*/  @UP0 ULDC UR8, c[0x0][0xc58] ;  /* 0x0003160000080ab9 */ /* 0x000fe20000000800 */
[----:B------:R-:W-:-:S04]  /*10790*/  UIMAD.WIDE.U32 UR4, UR6, UR4, URZ ;  /* 0x00000004060472a5 */ /* 0x000fc8000f8e003f */
[----:B------:R-:W-:-:S12]  /*107a0*/  @UP0 USHF.R.U32.HI UR40, URZ, UR8, UR5 ;  /* 0x000000083f280299 */ /* 0x000fd80008011605 */
.L_x_4981:
        /* <DEDUP_REMOVED lines=8> */
[----:B------:R-:W-:Y:S01]  /*10830*/  IMAD.MOV.U32 R28, RZ, RZ, RZ ;  /* 0x000000ffff1c7224 */ /* 0x000fe200078e00ff */
[----:B------:R-:W-:Y:S01]  /*10840*/  ULDC.64 UR4, c[0x0][0x418] ;  /* 0x0001060000047ab9 */ /* 0x000fe20000000a00 */
        /* <DEDUP_REMOVED lines=9> */
[----:B------:R-:W-:Y:S02]  /*108e0*/  UISETP.NE.U32.AND UP0, UPT, UR4, URZ, UPT ;  /* 0x0000003f0400728c */ /* 0x000fe4000bf05070 */
[----:B------:R-:W-:Y:S02]  /*108f0*/  UISETP.NE.AND UP1, UPT, UR6, 0x1, UPT ;  /* 0x000000010600788c */ /* 0x000fe4000bf25270 */
[----:B------:R-:W-:Y:S01]  /*10900*/  UISETP.NE.AND.EX UP0, UPT, UR5, URZ, UPT, UP0 ;  /* 0x0000003f0500728c */ /* 0x000fe2000bf05300 */
[----:B------:R-:W-:Y:S02]  /*10910*/  ULDC UR6, c[0x0][0x424] ;  /* 0x0001090000067ab9 */ /* 0x000fe40000000800 */
[----:B------:R-:W-:Y:S01]  /*10920*/  ULDC.64 UR4, c[0x0][0x9e0] ;  /* 0x0002780000047ab9 */ /* 0x000fe20000000a00 */
[----:B------:R-:W-:-:S02]  /*10930*/  USEL UR9, UR6, 0x1, UP0 ;  /* 0x0000000106097887 */ /* 0x000fc40008000000 */
[----:B------:R-:W-:Y:S02]  /*10940*/  UISETP.GE.AND UP0, UPT, UR5, 0x1, UPT ;  /* 0x000000010500788c */ /* 0x000fe4000bf06270 */
[----:B------:R-:W-:Y:S01]  /*10950*/  UIMAD UR47, UR9, UR10, URZ ;  /* 0x0000000a092f72a4 */ /* 0x000fe2000f8e023f */
[----:B------:R-:W-:Y:S01]  /*10960*/  @UP1 ULDC UR7, c[0x0][0x44c] ;  /* 0x0001130000071ab9 */ /* 0x000fe20000000800 */
[----:B------:R-:W-:Y:S02]  /*10970*/  UIMAD UR9, UR9, UR10, 0x3f ;  /* 0x0000003f090974a4 */ /* 0x000fe4000f8e020a */
[----:B------:R-:W-:Y:S01]  /*10980*/  PLOP3.LUT P1, PT, PT, PT, UP0, 0x80, 0x0 ;  /* 0x000000000000781c */ /* 0x000fe20003f2f008 */
[----:B------:R-:W-:Y:S01]  /*10990*/  @UP1 ULDC UR12, c[0x0][0x450] ;  /* 0x00011400000c1ab9 */ /* 0x000fe20000000800 */
[----:B------:R-:W-:Y:S02]  /*109a0*/  UP2UR UR48, UPR, URZ, 0x2 ;  /* 0x000000023f307883 */ /* 0x000fe40008000000 */
[----:B-1----:R-:W-:-:S04]  /*109b0*/  USHF.L.U32 UR41, UR41, 0x6, URZ ;  /* 0x0000000629297899 */ /* 0x002fc8000800063f */
[----:B------:R-:W-:-:S04]  /*109c0*/  UIADD3 UR8, UR41, 0x3f, URZ ;  /* 0x0000003f29087890 */ /* 0x000fc8000fffe03f */
[----:B------:R-:W-:Y:S02]  /*109d0*/  UIMAD.WIDE.U32 UR6, UR8, UR7, URZ ;  /* 0x00000007080672a5 */ /* 0x000fe4000f8e003f */
[----:B------:R-:W-:Y:S02]  /*109e0*/  UIADD3 UR6, UR47, 0x1, -UR11 ;  /* 0x000000012f067890 */ /* 0x000fe4000fffe80b */
[----:B------:R-:W-:Y:S02]  /*109f0*/  @UP1 USHF.R.U32.HI UR8, URZ, UR12, UR7 ;  /* 0x0000000c3f081299 */ /* 0x000fe40008011607 */
[----:B------:R-:W-:Y:S02]  /*10a00*/  USHF.R.S32.HI UR7, URZ, 0x1f, UR9 ;  /* 0x0000001f3f077899 */ /* 0x000fe40008011409 */
[----:B------:R-:W-:Y:S02]  /*10a10*/  UIADD3 UR6, UR6, UR8, URZ ;  /* 0x0000000806067290 */ /* 0x000fe4000fffe03f */
[----:B------:R-:W-:-:S02]  /*10a20*/  ULEA.HI UR7, UR7, UR9, URZ, 0x6 ;  /* 0x0000000907077291 */ /* 0x000fc4000f8f303f */
[----:B------:R-:W-:Y:S02]  /*10a30*/  UIADD3 UR4, UR6, UR4, URZ ;  /* 0x0000000406047290 */ /* 0x000fe4000fffe03f */
[----:B------:R-:W-:Y:S01]  /*10a40*/  USHF.R.S32.HI UR42, URZ, 0x6, UR7 ;  /* 0x000000063f2a7899 */ /* 0x000fe20008011407 */
[----:B0-----:R-:W-:Y:S11]  /*10a50*/  @!P1 BRA `(.L_x_4983) ;  /* 0x0000000000449947 */ /* 0x001ff60003800000 */
        /* <DEDUP_REMOVED lines=10> */
.L_x_4984:
[----:B------:R-:W-:-:S11]  /*10b00*/  UISETP.NE.AND UP0, UPT, UR5, 0x1, UPT ;  /* 0x000000010500788c */ /* 0x000fd6000bf05270 */
[----:B------:R-:W-:Y:S02]  /*10b10*/  @UP0 ULDC.64 UR12, c[0x0][0x9e8] ;  /* 0x00027a00000c0ab9 */ /* 0x000fe40000000a00 */
[----:B------:R-:W-:-:S04]  /*10b20*/  UIMAD.WIDE.U32 UR6, UR8, UR12, URZ ;  /* 0x0000000c080672a5 */ /* 0x000fc8000f8e003f */
[----:B------:R-:W-:-:S12]  /*10b30*/  @UP0 USHF.R.U32.HI UR8, URZ, UR13, UR7 ;  /* 0x0000000d3f080299 */ /* 0x000fd80008011607 */
.L_x_4985:
[----:B------:R-:W-:-:S04]  /*10b40*/  UIMAD UR8, UR8, UR5, UR5 ;  /* 0x00000005080872a4 */ /* 0x000fc8000f8e0205 */
[----:B------:R-:W-:-:S04]  /*10b50*/  UISETP.LT.AND UP0, UPT, UR4, UR8, UPT ;  /* 0x000000080400728c */ /* 0x000fc8000bf01270 */
[----:B------:R-:W-:-:S12]  /*10b60*/  USEL UR4, UR4, UR8, UP0 ;  /* 0x0000000804047287 */ /* 0x000fd80008000000 */
.L_x_4983:
[----:B------:R-:W-:Y:S02]  /*10b70*/  UISETP.NE.AND UP0, UPT, UR48, URZ, UPT ;  /* 0x0000003f3000728c */ /* 0x000fe4000bf05270 */
[----:B------:R-:W-:-:S04]  /*10b80*/  UIADD3 UR4, UR4, 0x3f, URZ ;  /* 0x0000003f04047890 */ /* 0x000fc8000fffe03f */
[----:B------:R-:W-:-:S04]  /*10b90*/  USHF.R.S32.HI UR8, URZ, 0x1f, UR4 ;  /* 0x0000001f3f087899 */ /* 0x000fc80008011404 */
[----:B------:R-:W-:Y:S01]  /*10ba0*/  ULEA.HI UR8, UR8, UR4, URZ, 0x6 ;  /* 0x0000000408087291 */ /* 0x000fe2000f8f303f */
[----:B------:R-:W-:Y:S01]  /*10bb0*/  @UP0 ULDC UR6, c[0x0][0x44c] ;  /* 0x0001130000060ab9 */ /* 0x000fe20000000800 */
[----:B------:R-:W-:Y:S01]  /*10bc0*/  @UP0 ULDC UR9, c[0x0][0x450] ;  /* 0x0001140000090ab9 */ /* 0x000fe20000000800 */
[----:B------:R-:W-:Y:S02]  /*10bd0*/  UIMAD.WIDE.U32 UR6, UR41, UR6, URZ ;  /* 0x00000006290672a5 */ /* 0x000fe4000f8e003f */
[----:B------:R-:W-:Y:S01]  /*10be0*/  UMOV UR4, UR41 ;  /* 0x0000002900047c82 */ /* 0x000fe20008000000 */
[----:B------:R-:W-:Y:S02]  /*10bf0*/  USHF.R.S32.HI UR43, URZ, 0x6, UR8 ;  /* 0x000000063f2b7899 */ /* 0x000fe40008011408 */
        /* <DEDUP_REMOVED lines=17> */
.L_x_4987:
[----:B------:R-:W-:-:S11]  /*10d10*/  UISETP.NE.AND UP0, UPT, UR5, 0x1, UPT ;  /* 0x000000010500788c */ /* 0x000fd6000bf05270 */
[----:B------:R-:W-:Y:S02]  /*10d20*/  @UP0 ULDC.64 UR10, c[0x0][0x9e8] ;  /* 0x00027a00000a0ab9 */ /* 0x000fe40000000a00 */
[----:B------:R-:W-:-:S04]  /*10d30*/  UIMAD.WIDE.U32 UR6, UR4, UR10, URZ ;  /* 0x0000000a040672a5 */ /* 0x000fc8000f8e003f */
[----:B------:R-:W-:-:S12]  /*10d40*/  @UP0 USHF.R.U32.HI UR4, URZ, UR11, UR7 ;  /* 0x0000000b3f040299 */ /* 0x000fd80008011607 */
.L_x_4988:
[----:B------:R-:W-:-:S04]  /*10d50*/  UIMAD UR4, UR4, UR5, URZ ;  /* 0x00000005040472a4 */ /* 0x000fc8000f8e023f */
[----:B------:R-:W-:-:S04]  /*10d60*/  UISETP.LT.AND UP0, UPT, UR8, UR4, UPT ;  /* 0x000000040800728c */ /* 0x000fc8000bf01270 */
[----:B------:R-:W-:-:S12]  /*10d70*/  USEL UR8, UR8, UR4, !UP0 ;  /* 0x0000000408087287 */ /* 0x000fd8000c000000 */
.L_x_4986:
[----:B------:R-:W-:Y:S02]  /*10d80*/  USHF.R.S32.HI UR4, URZ, 0x1f, UR8 ;  /* 0x0000001f3f047899 */ /* 0x000fe40008011408 */
[----:B------:R-:W-:Y:S02]  /*10d90*/  USHF.R.U32.HI UR9, URZ, 0x10, UR45 ;  /* 0x000000103f097899 */ /* 0x000fe4000801162d */
[----:B------:R-:W-:Y:S02]  /*10da0*/  ULEA.HI UR4, UR4, UR8, URZ, 0x6 ;  /* 0x0000000804047291 */ /* 0x000fe4000f8f303f */
[----:B------:R-:W-:Y:S02]  /*10db0*/  ULOP3.LUT UR45, UR45, 0xffff, URZ, 0xc0, !UPT ;  /* 0x0000ffff2d2d7892 */ /* 0x000fe4000f8ec03f */
[----:B------:R-:W-:Y:S01]  /*10dc0*/  USHF.R.S32.HI UR4, URZ, 0x6, UR4 ;  /* 0x000000063f047899 */ /* 0x000fe20008011404 */
        /* <DEDUP_REMOVED lines=39> */
.L_x_4989:
[----:B------:R-:W-:Y:S02]  /*11040*/  UIMAD UR49, UR45, UR38, UR44 ;  /* 0x000000262d3172a4 */ /* 0x000fe4000f8e022c */
[----:B------:R-:W-:Y:S01]  /*11050*/  IMAD.U32 R0, RZ, RZ, UR38 ;  /* 0x00000026ff007e24 */ /* 0x000fe2000f8e00ff */
[----:B------:R-:W-:Y:S01]  /*11060*/  MOV R4, 0x1 ;  /* 0x0000000100047802 */ /* 0x000fe20000000f00 */
[----:B------:R-:W-:Y:S02]  /*11070*/  IMAD.MOV.U32 R21, RZ, RZ, 0x1 ;  /* 0x00000001ff157424 */ /* 0x000fe400078e00ff */
[----:B------:R-:W-:-:S04]  /*11080*/  MOV R25, UR49 ;  /* 0x0000003100197c02 */ /* 0x000fc80008000f00 */
        /* <DEDUP_REMOVED lines=27> */
.L_x_4990:
        /* <DEDUP_REMOVED lines=20> */
.L_x_4992:
        /* <DEDUP_REMOVED lines=15> */
.L_x_4991:
        /* <DEDUP_REMOVED lines=39> */
[----:B------:R-:W-:Y:S01]  /*116e0*/  IMAD.MOV R0, RZ, RZ, -R7 ;  /* 0x000000ffff007224 */ /* 0x000fe200078e0a07 */
[----:B------:R-:W-:Y:S02]  /*116f0*/  LOP3.LUT R16, R16, 0xffffffdf, RZ, 0xc0, !PT ;  /* 0xffffffdf10107812 */ /* 0x000fe400078ec0ff */
[----:B------:R-:W-:Y:S01]  /*11700*/  CS2R R26, SRZ ;  /* 0x00000000001a7805 */ /* 0x000fe2000001ff00 */
        /* <DEDUP_REMOVED lines=10> */
[----:B------:R-:W-:Y:S02]  /*117b0*/  ISETP.GE.AND P2, PT, R2, UR4, PT ;  /* 0x0000000402007c0c */ /* 0x000fe4000bf46270 */
[----:B------:R-:W-:Y:S02]  /*117c0*/  LOP3.LUT R3, R22, 0x180, RZ, 0xfc, !PT ;  /* 0x0000018016037812 */ /* 0x000fe400078efcff */
[----:B------:R-:W-:Y:S02]  /*117d0*/  @P6 LOP3.LUT R16, R16, 0x20, RZ, 0xfc, !PT ;  /* 0x0000002010106812 */ /* 0x000fe400078efcff */
[----:B------:R-:W-:Y:S02]  /*117e0*/  ISETP.GE.AND P5, PT, R22, UR4, PT ;  /* 0x0000000416007c0c */ /* 0x000fe4000bfa6270 */
[----:B------:R-:W-:-:S02]  /*117f0*/  LOP3.LUT R16, R16, 0xffffffef, RZ, 0xc0, !PT ;  /* 0xffffffef10107812 */ /* 0x000fc400078ec0ff */
[----:B------:R-:W-:Y:S02]  /*11800*/  SEL R0, RZ, 0xffffffff, P6 ;  /* 0xffffffffff007807 */ /* 0x000fe40003000000 */
[----:B------:R-:W-:Y:S02]  /*11810*/  @P4 LOP3.LUT R16, R16, 0x10, RZ, 0xfc, !PT ;  /* 0x0000001010104812 */ /* 0x000fe400078efcff */
[----:B------:R-:W-:Y:S02]  /*11820*/  LOP3.LUT R2, R22, 0x140, RZ, 0xfc, !PT ;  /* 0x0000014016027812 */ /* 0x000fe400078efcff */
[----:B------:R-:W-:-:S04]  /*11830*/  LOP3.LUT R16, R16, 0xfffffff7, RZ, 0xc0, !PT ;  /* 0xfffffff710107812 */ /* 0x000fc800078ec0ff */
[----:B------:R-:W-:-:S04]  /*11840*/  @P3 LOP3.LUT R16, R16, 0x8, RZ, 0xfc, !PT ;  /* 0x0000000810103812 */ /* 0x000fc800078efcff */
[----:B------:R-:W-:-:S04]  /*11850*/  LOP3.LUT R16, R16, 0xfffffffb, RZ, 0xc0, !PT ;  /* 0xfffffffb10107812 */ /* 0x000fc800078ec0ff */
[----:B------:R-:W-:-:S04]  /*11860*/  @P2 LOP3.LUT R16, R16, 0x4, RZ, 0xfc, !PT ;  /* 0x0000000410102812 */ /* 0x000fc800078efcff */
[----:B------:R-:W-:-:S04]  /*11870*/  LOP3.LUT R16, R16, 0xffffffbf, RZ, 0xc0, !PT ;  /* 0xffffffbf10107812 */ /* 0x000fc800078ec0ff */
[----:B------:R-:W-:-:S04]  /*11880*/  @P5 LOP3.LUT R16, R16, 0x40, RZ, 0xfc, !PT ;  /* 0x0000004010105812 */ /* 0x000fc800078efcff */
[----:B------:R-:W-:Y:S02]  /*11890*/  LOP3.LUT R16, R16, 0xfffffffd, RZ, 0xc0, !PT ;  /* 0xfffffffd10107812 */ /* 0x000fe400078ec0ff */
[--C-:B--2---:R-:W-:Y:S01]  /*118a0*/  @!P0 SHF.R.S32.HI R27, RZ, 0x1f, R5.reuse ;  /* 0x0000001fff1b8819 */ /* 0x104fe20000011405 */
[----:B------:R-:W-:Y:S01]  /*118b0*/  @!P0 IMAD.MOV.U32 R26, RZ, RZ, R5 ;  /* 0x000000ffff1a8224 */ /* 0x000fe200078e0005 */
[----:B------:R-:W-:Y:S01]  /*118c0*/  ISETP.GE.AND P0, PT, R3, UR4, PT ;  /* 0x0000000403007c0c */ /* 0x000fe2000bf06270 */
[----:B------:R-:W-:Y:S01]  /*118d0*/  IMAD.SHL.U32 R3, R0, 0x2, RZ ;  /* 0x0000000200037824 */ /* 0x000fe200078e00ff */
[----:B------:R-:W-:Y:S02]  /*118e0*/  SEL R0, RZ, 0x1, P5 ;  /* 0x00000001ff007807 */ /* 0x000fe40002800000 */
[----:B------:R-:W-:Y:S02]  /*118f0*/  SEL R34, RZ, 0x40, P0 ;  /* 0x00000040ff227807 */ /* 0x000fe40000000000 */
[----:B------:R-:W-:-:S02]  /*11900*/  ISETP.GE.AND P0, PT, R2, UR4, PT ;  /* 0x0000000402007c0c */ /* 0x000fc4000bf06270 */
[----:B------:R-:W-:Y:S02]  /*11910*/  LOP3.LUT R5, R22, 0x1c0, RZ, 0xfc, !PT ;  /* 0x000001c016057812 */ /* 0x000fe400078efcff */
[----:B------:R-:W-:Y:S02]  /*11920*/  LOP3.LUT R0, R3, 0x2, R0, 0xe2, !PT ;  /* 0x0000000203007812 */ /* 0x000fe400078ee200 */
[----:B------:R-:W-:Y:S02]  /*11930*/  SEL R3, RZ, 0x4, P4 ;  /* 0x00000004ff037807 */ /* 0x000fe40002000000 */
[----:B------:R-:W-:Y:S02]  /*11940*/  SEL R2, RZ, 0x8, P3 ;  /* 0x00000008ff027807 */ /* 0x000fe40001800000 */
[----:B------:R-:W-:Y:S01]  /*11950*/  ISETP.GE.AND P1, PT, R5, UR4, PT ;  /* 0x0000000405007c0c */ /* 0x000fe2000bf26270 */
[----:B------:R-:W-:Y:S01]  /*11960*/  UMOV UR4, 0xffffffff ;  /* 0xffffffff00047882 */ /* 0x000fe20000000000 */
[----:B------:R-:W-:-:S02]  /*11970*/  LOP3.LUT R0, R2, R0, R3, 0xfe, !PT ;  /* 0x0000000002007212 */ /* 0x000fc400078efe03 */
[----:B------:R-:W-:Y:S02]  /*11980*/  SEL R3, RZ, 0x10, P2 ;  /* 0x00000010ff037807 */ /* 0x000fe40001000000 */
[----:B------:R-:W-:Y:S02]  /*11990*/  SEL R2, RZ, 0x20, P0 ;  /* 0x00000020ff027807 */ /* 0x000fe40000000000 */
[----:B------:R-:W-:Y:S02]  /*119a0*/  SEL R17, RZ, 0x80, P1 ;  /* 0x00000080ff117807 */ /* 0x000fe40000800000 */
[----:B------:R-:W-:Y:S02]  /*119b0*/  @P0 LOP3.LUT R16, R16, 0x2, RZ, 0xfc, !PT ;  /* 0x0000000210100812 */ /* 0x000fe400078efcff */
[----:B------:R-:W-:Y:S01]  /*119c0*/  LOP3.LUT R3, R2, R0, R3, 0xfe, !PT ;  /* 0x0000000002037212 */ /* 0x000fe200078efe03 */
[----:B------:R-:W-:Y:S06]  /*119d0*/  BRA.DIV UR4, `(.L_x_4993) ;  /* 0x0000002e041c7947 */ /* 0x000fec000b800000 */
.L_x_5035:
        /* <DEDUP_REMOVED lines=14> */
.L_x_4994:
[----:B------:R-:W-:-:S05]  /*11ac0*/  IMAD.MOV.U32 R0, RZ, RZ, 0x1 ;  /* 0x00000001ff007424 */ /* 0x000fca00078e00ff */
[----:B------:R-:W-:-:S04]  /*11ad0*/  SHF.L.U32 R0, R0, 0x1f, RZ ;  /* 0x0000001f00007819 */ /* 0x000fc800000006ff */
[----:B------:R-:W0:Y:S02]  /*11ae0*/  SYNCS.PHASECHK.TRANS64.TRYWAIT P0, [UR46+0x28c40], R0 ;  /* 0x028c4000ff0075a7 */ /* 0x000e24000800016e */
[----:B0-----:R-:W-:Y:S05]  /*11af0*/  @!P0 BRA `(.L_x_4995) ;  /* 0x0000002800f48947 */ /* 0x001fea0003800000 */
.L_x_5036:
        /* <DEDUP_REMOVED lines=57> */
.L_x_5046:
        /* <DEDUP_REMOVED lines=15> */
.L_x_4997:
        /* <DEDUP_REMOVED lines=23> */
.L_x_4998:
[----:B------:R-:W-:Y:S01]  /*120f0*/  UISETP.NE.AND UP0, UPT, UR48, URZ, UPT ;  /* 0x0000003f3000728c */ /* 0x000fe2000bf05270 */
[----:B------:R-:W0:Y:S01]  /*12100*/  S2R R20, SR_CTAID.Z ;  /* 0x0000000000147919 */ /* 0x000e220000002700 */
[----:B------:R-:W-:Y:S01]  /*12110*/  VIADD R9, R31, UR41 ;  /* 0x000000291f097c36 */ /* 0x000fe20008000000 */
[----:B------:R-:W-:Y:S01]  /*12120*/  R2UR UR6, R23 ;  /* 0x00000000170672ca */ /* 0x000fe200000e0000 */
[----:B------:R-:W-:Y:S02]  /*12130*/  ULDC.64 UR8, c[0x0][0x2d8] ;  /* 0x0000b60000087ab9 */ /* 0x000fe40000000a00 */
[----:B------:R-:W-:Y:S01]  /*12140*/  PLOP3.LUT P0, PT, PT, PT, UP0, 0x80, 0x0 ;  /* 0x000000000000781c */ /* 0x000fe20003f0f008 */
[----:B------:R-:W-:-:S04]  /*12150*/  IMAD.MOV.U32 R7, RZ, RZ, R9 ;  /* 0x000000ffff077224 */ /* 0x000fc800078e0009 */
[----:B------:R-:W-:-:S05]  /*12160*/  @UP0 ULDC UR4, c[0x0][0x44c] ;  /* 0x0001130000040ab9 */ /* 0x000fca0000000800 */
[----:B------:R-:W-:-:S03]  /*12170*/  UIMAD UR6, UR6, UR8, URZ ;  /* 0x00000008060672a4 */ /* 0x000fc6000f8e023f */
[----:B------:R-:W-:Y:S01]  /*12180*/  @P0 IMAD.HI.U32 R0, R9, UR4, RZ ;  /* 0x0000000409000c27 */ /* 0x000fe2000f8e00ff */
[----:B------:R-:W-:Y:S01]  /*12190*/  PLOP3.LUT P0, PT, PT, PT, UP0, 0x80, 0x0 ;  /* 0x000000000000781c */ /* 0x000fe20003f0f008 */
[----:B------:R-:W-:Y:S01]  /*121a0*/  @UP0 ULDC UR4, c[0x0][0x450] ;  /* 0x0001140000040ab9 */ /* 0x000fe20000000800 */
[----:B------:R-:W-:-:S11]  /*121b0*/  UIMAD UR6, UR40, UR9, UR6 ;  /* 0x00000009280672a4 */ /* 0x000fd6000f8e0206 */
[----:B------:R-:W-:Y:S01]  /*121c0*/  @P0 SHF.R.U32.HI R7, RZ, UR4, R0 ;  /* 0x00000004ff070c19 */ /* 0x000fe20008011600 */
[----:B------:R-:W-:Y:S01]  /*121d0*/  UIMAD.WIDE.U32 UR4, UR40, UR8, URZ ;  /* 0x00000008280472a5 */ /* 0x000fe2000f8e003f */
[----:B------:R-:W1:Y:S01]  /*121e0*/  LDC R0, c[0x0][0x448] ;  /* 0x00011200ff007b82 */ /* 0x000e620000000800 */
[----:B0-----:R-:W-:Y:S01]  /*121f0*/  SHF.R.S32.HI R6, RZ, 0x1f, R20 ;  /* 0x0000001fff067819 */ /* 0x001fe20000011414 */
[----:B------:R-:W-:Y:S01]  /*12200*/  ULDC.64 UR8, c[0x0][0x2e0] ;  /* 0x0000b80000087ab9 */ /* 0x000fe20000000a00 */
[----:B------:R-:W-:Y:S02]  /*12210*/  UIADD3 UR6, UR5, UR6, URZ ;  /* 0x0000000605067290 */ /* 0x000fe4000fffe03f */
[----:B------:R-:W-:Y:S02]  /*12220*/  IMAD.U32 R4, RZ, RZ, UR4 ;  /* 0x00000004ff047e24 */ /* 0x000fe4000f8e00ff */
[----:B------:R-:W-:Y:S02]  /*12230*/  IMAD R6, R6, UR8, RZ ;  /* 0x0000000806067c24 */ /* 0x000fe4000f8e02ff */
[----:B------:R-:W-:Y:S01]  /*12240*/  MOV R3, UR6 ;  /* 0x0000000600037c02 */ /* 0x000fe20008000f00 */
[----:B------:R-:W-:Y:S01]  /*12250*/  IMAD.U32 R5, RZ, RZ, UR5 ;  /* 0x00000005ff057e24 */ /* 0x000fe2000f8e00ff */
[----:B------:R-:W-:Y:S01]  /*12260*/  MOV R2, R4 ;  /* 0x0000000400027202 */ /* 0x000fe20000000f00 */
[----:B------:R-:W-:Y:S01]  /*12270*/  IMAD R5, R20, UR9, R6 ;  /* 0x0000000914057c24 */ /* 0x000fe2000f8e0206 */
[----:B------:R-:W-:Y:S01]  /*12280*/  SHF.R.S32.HI R4, RZ, 0x1f, R7 ;  /* 0x0000001fff047819 */ /* 0x000fe20000011407 */
[----:B------:R-:W-:-:S02]  /*12290*/  ULDC.64 UR4, c[0x0][0x2d0] ;  /* 0x0000b40000047ab9 */ /* 0x000fc40000000a00 */
[----:B------:R-:W-:-:S04]  /*122a0*/  IMAD.WIDE.U32 R2, R20, UR8, R2 ;  /* 0x0000000814027c25 */ /* 0x000fc8000f8e0002 */
[----:B------:R-:W-:Y:S02]  /*122b0*/  IMAD.IADD R3, R3, 0x1, R5 ;  /* 0x0000000103037824 */ /* 0x000fe400078e0205 */
[----:B------:R-:W-:Y:S02]  /*122c0*/  IMAD.MOV R5, RZ, RZ, -R7 ;  /* 0x000000ffff057224 */ /* 0x000fe400078e0a07 */
[----:B------:R-:W-:Y:S02]  /*122d0*/  IMAD R4, R4, UR4, RZ ;  /* 0x0000000404047c24 */ /* 0x000fe4000f8e02ff */
[----:B-1----:R-:W-:Y:S02]  /*122e0*/  IMAD R5, R0, R5, R9 ;  /* 0x0000000500057224 */ /* 0x002fe400078e0209 */
        /* <DEDUP_REMOVED lines=18> */
[----:B------:R-:W-:Y:S02]  /*12410*/  VIADD R7, R35, UR41 ;  /* 0x0000002923077c36 */ /* 0x000fe40008000000 */
        /* <DEDUP_REMOVED lines=26> */
.L_x_5055:
        /* <DEDUP_REMOVED lines=18> */
.L_x_5056:
[----:B------:R-:W-:-:S13]  /*126e0*/  ISETP.NE.AND P0, PT, R33, 0x3, PT ;  /* 0x000000032100780c */ /* 0x000fda0003f05270 */
[----:B------:R-:W-:Y:S05]  /*126f0*/  @!P0 BRA `(.L_x_5001) ;  /* 0x0000000000048947 */ /* 0x000fea0003800000 */
[----:B------:R-:W-:Y:S01]  /*12700*/  BPT.TRAP 0x1 ;  /* 0x000000040000795c */ /* 0x000fe20000300000 */
.L_x_5001:
[----:B------:R-:W1:Y:S02]  /*12710*/  SYNCS.PHASECHK.TRANS64.TRYWAIT P0, [UR46+0x28c60], R0 ;  /* 0x028c6000ff0075a7 */ /* 0x000e64000800016e */
[----:B-1----:R-:W-:Y:S05]  /*12720*/  @!P0 BRA `(.L_x_5002) ;  /* 0x0000002800608947 */ /* 0x002fea0003800000 */
.L_x_5057:
        /* <DEDUP_REMOVED lines=105> */
.L_x_5067:
        /* <DEDUP_REMOVED lines=30> */
.L_x_5004:
        /* <DEDUP_REMOVED lines=10> */
[----:B------:R-:W-:Y:S01]  /*13040*/  LOP3.LUT R5, RZ, UR42, RZ, 0x33, !PT ;  /* 0x0000002aff057c12 */ /* 0x000fe2000f8e33ff */
[----:B------:R-:W-:Y:S01]  /*13050*/  UIMAD UR4, UR4, UR38, URZ ;  /* 0x00000026040472a4 */ /* 0x000fe2000f8e023f */
[----:B------:R-:W-:Y:S02]  /*13060*/  IADD3 R35, R36, R28, R35 ;  /* 0x0000001c24237210 */ /* 0x000fe40007ffe023 */
[----:B------:R-:W-:Y:S02]  /*13070*/  LOP3.LUT R28, R34, 0x40, RZ, 0xc0, !PT ;  /* 0x00000040221c7812 */ /* 0x000fe400078ec0ff */
[----:B------:R-:W-:Y:S01]  /*13080*/  LOP3.LUT R25, R17, 0x80, RZ, 0xc0, !PT ;  /* 0x0000008011197812 */ /* 0x000fe200078ec0ff */
[----:B------:R-:W-:Y:S01]  /*13090*/  VIADD R2, R35, 0xffffff40 ;  /* 0xffffff4023027836 */ /* 0x000fe20000000000 */
[----:B------:R-:W-:-:S02]  /*130a0*/  LOP3.LUT R0, RZ, UR4, RZ, 0x33, !PT ;  /* 0x00000004ff007c12 */ /* 0x000fc4000f8e33ff */
[----:B------:R-:W-:Y:S02]  /*130b0*/  SHF.R.U32.HI R28, RZ, 0x2, R28 ;  /* 0x00000002ff1c7819 */ /* 0x000fe4000001161c */
[----:B------:R-:W-:Y:S02]  /*130c0*/  VIADDMNMX R0, R0, -UR44, R3, !PT ;  /* 0x8000002c00007c46 */ /* 0x000fe4000f800103 */
[----:B------:R-:W-:Y:S02]  /*130d0*/  SHF.R.U32.HI R25, RZ, 0x3, R25 ;  /* 0x00000003ff197819 */ /* 0x000fe40000011619 */
[----:B------:R-:W-:Y:S02]  /*130e0*/  VIMNMX R5, R0, R5, !PT ;  /* 0x0000000500057248 */ /* 0x000fe40007fe0100 */
[----:B------:R-:W-:Y:S02]  /*130f0*/  MOV R0, 0x1 ;  /* 0x0000000100007802 */ /* 0x000fe40000000f00 */
[C---:B------:R-:W-:Y:S01]  /*13100*/  IADD3 R22, -R5.reuse, -0x2, RZ ;  /* 0xfffffffe05167810 */ /* 0x040fe20007ffe1ff */
[----:B------:R-:W-:-:S07]  /*13110*/  IMAD R9, R5, -0x40, R2 ;  /* 0xffffffc005097824 */ /* 0x000fce00078e0202 */
.L_x_5020:
[----:B------:R-:W-:Y:S01]  /*13120*/  ISETP.NE.AND P1, PT, R37, 0x1, PT ;  /* 0x000000012500780c */ /* 0x000fe20003f25270 */
[----:B------:R-:W-:Y:S01]  /*13130*/  BSSY B1, `(.L_x_5006) ;  /* 0x0000014000017945 */ /* 0x000fe20003800000 */
[----:B------:R-:W-:Y:S01]  /*13140*/  ISETP.GT.U32.AND P0, PT, R31, 0x3f, PT ;  /* 0x0000003f1f00780c */ /* 0x000fe20003f04070 */
[----:B------:R-:W-:Y:S02]  /*13150*/  IMAD.MOV.U32 R7, RZ, RZ, R9 ;  /* 0x000000ffff077224 */ /* 0x000fe400078e0009 */
[----:B------:R-:W-:-:S08]  /*13160*/  IMAD.MOV.U32 R6, RZ, RZ, RZ ;  /* 0x000000ffff067224 */ /* 0x000fd000078e00ff */
        /* <DEDUP_REMOVED lines=16> */
.L_x_5007:
[----:B------:R-:W-:Y:S05]  /*13270*/  BSYNC B1 ;  /* 0x0000000000017941 */ /* 0x000fea0003800000 */
.L_x_5006:
[----:B------:R-:W-:-:S13]  /*13280*/  ISETP.NE.AND P0, PT, R33, 0x3, PT ;  /* 0x000000032100780c */ /* 0x000fda0003f05270 */
[----:B------:R-:W-:Y:S05]  /*13290*/  @!P0 BRA `(.L_x_5008) ;  /* 0x0000000000048947 */ /* 0x000fea0003800000 */
[----:B------:R-:W-:Y:S01]  /*132a0*/  BPT.TRAP 0x1 ;  /* 0x000000040000795c */ /* 0x000fe20000300000 */
.L_x_5008:
[----:B------:R-:W-:Y:S01]  /*132b0*/  LEA R10, R0, UR46, 0x3 ;  /* 0x0000002e000a7c11 */ /* 0x000fe2000f8e18ff */
[----:B------:R-:W-:Y:S01]  /*132c0*/  BSSY B1, `(.L_x_5009) ;  /* 0x0000004000017945 */ /* 0x000fe20003800000 */
[----:B------:R-:W-:-:S04]  /*132d0*/  SHF.L.U32 R20, R21, 0x1f, RZ ;  /* 0x0000001f15147819 */ /* 0x000fc800000006ff */
[----:B------:R-:W1:Y:S02]  /*132e0*/  SYNCS.PHASECHK.TRANS64.TRYWAIT P0, [R10+URZ+0x28c40], R20 ;  /* 0x028c40140a0075a7 */ /* 0x000e64000800017f */
[----:B-1----:R-:W-:Y:S05]  /*132f0*/  @!P0 BRA `(.L_x_5010) ;  /* 0x0000002400948947 */ /* 0x002fea0003800000 */
.L_x_5068:
[----:B------:R-:W-:Y:S05]  /*13300*/  BSYNC B1 ;  /* 0x0000000000017941 */ /* 0x000fea0003800000 */
.L_x_5009:
        /* <DEDUP_REMOVED lines=47> */
.L_x_5078:
        /* <DEDUP_REMOVED lines=8> */
.L_x_5012:
        /* <DEDUP_REMOVED lines=10> */
.L_x_5013:
[----:B------:R2:W-:Y:S01]  /*13720*/  SYNCS.ARRIVE.TRANS64.A1T0 RZ, [R10+URZ+0x28c30], RZ ;  /* 0x028c30ff0aff79a7 */ /* 0x0005e2000810003f */
[----:B------:R-:W-:Y:S05]  /*13730*/  @!P2 BRA `(.L_x_5014) ;  /* 0x000000000004a947 */ /* 0x000fea0003800000 */
[----:B------:R-:W-:Y:S01]  /*13740*/  BPT.TRAP 0x1 ;  /* 0x000000040000795c */ /* 0x000fe20000300000 */
.L_x_5014:
[----:B------:R-:W3:Y:S01]  /*13750*/  SYNCS.PHASECHK.TRANS64.TRYWAIT P0, [R10+URZ+0x28c60], R20 ;  /* 0x028c60140a0075a7 */ /* 0x000ee2000800017f */
[----:B------:R-:W-:Y:S04]  /*13760*/  BSSY B1, `(.L_x_5015) ;  /* 0x0000002000017945 */ /* 0x000fe80003800000 */
[----:B---3--:R-:W-:Y:S05]  /*13770*/  @!P0 BRA `(.L_x_5016) ;  /* 0x0000002400948947 */ /* 0x008fea0003800000 */
.L_x_5079:
[----:B------:R-:W-:Y:S05]  /*13780*/  BSYNC B1 ;  /* 0x0000000000017941 */ /* 0x000fea0003800000 */
.L_x_5015:
        /* <DEDUP_REMOVED lines=77> */
.L_x_5089:
        /* <DEDUP_REMOVED lines=20> */
.L_x_5018:
        /* <DEDUP_REMOVED lines=10> */
.L_x_5019:
        /* <DEDUP_REMOVED lines=10> */
.L_x_5005:
[----:B------:R-:W-:Y:S05]  /*13ee0*/  BSYNC B0 ;  /* 0x0000000000007941 */ /* 0x000fea0003800000 */
.L_x_4982:
[----:B------:R-:W0:Y:S01]  /*13ef0*/  S2R R3, SR_CgaCtaId ;  /* 0x0000000000037919 */ /* 0x000e220000008800 */
[----:B------:R-:W-:Y:S01]  /*13f00*/  MOV R2, 0x400 ;  /* 0x0000040000027802 */ /* 0x000fe20000000f00 */
[----:B------:R-:W-:Y:S01]  /*13f10*/  BSSY B0, `(.L_x_5021) ;  /* 0x0000005000007945 */ /* 0x000fe20003800000 */
[----:B------:R-:W-:Y:S02]  /*13f20*/  SHF.L.U32 R4, R4, 0x1f, RZ ;  /* 0x0000001f04047819 */ /* 0x000fe400000006ff */
[----:B0-----:R-:W-:-:S04]  /*13f30*/  LEA R5, R3, R2, 0x18 ;  /* 0x0000000203057211 */ /* 0x001fc800078ec0ff */
[----:B------:R-:W0:Y:S02]  /*13f40*/  SYNCS.PHASECHK.TRANS64.TRYWAIT P0, [R5+URZ+0x28c20], R4 ;  /* 0x028c2004050075a7 */ /* 0x000e24000800017f */
[----:B0-----:R-:W-:Y:S05]  /*13f50*/  @!P0 BRA `(.L_x_5022) ;  /* 0x0000002400748947 */ /* 0x001fea0003800000 */
.L_x_5090:
[----:B------:R-:W-:Y:S05]  /*13f60*/  BSYNC B0 ;  /* 0x0000000000007941 */ /* 0x000fea0003800000 */
.L_x_5021:
[----:B------:R-:W-:-:S03]  /*13f70*/  UMOV UR4, 0xffffffff ;  /* 0xffffffff00047882 */ /* 0x000fc60000000000 */
[----:B------:R-:W-:Y:S05]  /*13f80*/  BRA.DIV UR4, `(.L_x_5023) ;  /* 0x00000026047c7947 */ /* 0x000fea000b800000 */
[----:B------:R-:W1:Y:S02]  /*13f90*/  S2R R2, SR_TID.X ;  /* 0x0000000000027919 */ /* 0x000e640000002100 */
[----:B-1----:R-:W-:-:S04]  /*13fa0*/  SHF.R.U32.HI R2, RZ, 0x5, R2 ;  /* 0x00000005ff027819 */ /* 0x002fc80000011602 */
[----:B------:R-:W-:-:S05]  /*13fb0*/  LOP3.LUT R2, R2, 0x3, RZ, 0xc0, !PT ;  /* 0x0000000302027812 */ /* 0x000fca00078ec0ff */
[----:B------:R1:W3:Y:S02]  /*13fc0*/  SHFL.IDX PT, R14, R2, RZ, 0x1f ;  /* 0x00001fff020e7589 */ /* 0x0002e400000e0000 */
.L_x_5093:
[----:B---3--:R-:W-:-:S13]  /*13fd0*/  ISETP.NE.AND P0, PT, R14, RZ, PT ;  /* 0x000000ff0e00720c */ /* 0x008fda0003f05270 */
[----:B------:R-:W-:Y:S05]  /*13fe0*/  @P0 BRA `(.L_x_4871) ;  /* 0x0000000000880947 */ /* 0x000fea0003800000 */
[----:B------:R-:W-:-:S03]  /*13ff0*/  UMOV UR4, 0xffffffff ;  /* 0xffffffff00047882 */ /* 0x000fc60000000000 */
[----:B------:R-:W-:Y:S05]  /*14000*/  BRA.DIV UR4, `(.L_x_5024) ;  /* 0x0000002604907947 */ /* 0x000fea000b800000 */
[----:B------:R-:W-:-:S13]  /*14010*/  ELECT P6, URZ, PT ;  /* 0x00000000003f782f */ /* 0x000fda00038c0000 */
.L_x_5096:
[----:B------:R-:W-:Y:S05]  /*14020*/  @!P6 BRA `(.L_x_4871) ;  /* 0x000000000078e947 */ /* 0x000fea0003800000 */
[----:B------:R-:W-:-:S06]  /*14030*/  ULOP3.LUT UR4, UR39, 0x2, URZ, 0xfc, !UPT ;  /* 0x0000000227047892 */ /* 0x000fcc000f8efc3f */
[----:B-1----:R-:W-:-:S05]  /*14040*/  IMAD.U32 R2, RZ, RZ, UR4 ;  /* 0x00000004ff027e24 */ /* 0x002fca000f8e00ff */
[----:B------:R-:W-:-:S13]  /*14050*/  ISETP.NE.AND P0, PT, R2, 0x3, PT ;  /* 0x000000030200780c */ /* 0x000fda0003f05270 */
[----:B------:R-:W-:Y:S05]  /*14060*/  @!P0 BRA `(.L_x_5025) ;  /* 0x0000000000048947 */ /* 0x000fea0003800000 */
[----:B------:R-:W-:Y:S01]  /*14070*/  BPT.TRAP 0x1 ;  /* 0x000000040000795c */ /* 0x000fe20000300000 */
.L_x_5025:
[C---:B0-----:R-:W-:Y:S01]  /*14080*/  LEA R4, R0.reuse, R5, 0x3 ;  /* 0x0000000500047211 */ /* 0x041fe200078e18ff */
[----:B------:R-:W-:Y:S01]  /*14090*/  VIADD R0, R0, 0x1 ;  /* 0x0000000100007836 */ /* 0x000fe20000000000 */
[----:B------:R-:W-:-:S04]  /*140a0*/  SHF.L.U32 R3, R21, 0x1f, RZ ;  /* 0x0000001f15037819 */ /* 0x000fc800000006ff */
[----:B------:R-:W0:Y:S01]  /*140b0*/  SYNCS.PHASECHK.TRANS64.TRYWAIT P1, [R4+URZ+0x28c40], R3 ;  /* 0x028c4003040075a7 */ /* 0x000e22000802017f */
[----:B------:R-:W-:-:S04]  /*140c0*/  ISETP.NE.AND P2, PT, R0, 0x2, PT ;  /* 0x000000020000780c */ /* 0x000fc80003f45270 */
[----:B------:R-:W-:Y:S01]  /*140d0*/  SEL R2, RZ, 0x1, P2 ;  /* 0x00000001ff027807 */ /* 0x000fe20001000000 */
[----:B0-----:R-:W-:Y:S08]  /*140e0*/  @!P1 BRA `(.L_x_5026) ;  /* 0x0000002400789947 */ /* 0x001ff00003800000 */
.L_x_5097:
[----:B------:R-:W-:Y:S02]  /*140f0*/  SEL R0, R0, RZ, P2 ;  /* 0x000000ff00007207 */ /* 0x000fe40001000000 */
[----:B------:R-:W-:Y:S01]  /*14100*/  LOP3.LUT R2, R21, R2, RZ, 0x3c, !PT ;  /* 0x0000000215027212 */ /* 0x000fe200078e3cff */
[----:B------:R-:W-:Y:S06]  /*14110*/  @!P0 BRA `(.L_x_5027) ;  /* 0x0000000000048947 */ /* 0x000fec0003800000 */
[----:B------:R-:W-:Y:S01]  /*14120*/  BPT.TRAP 0x1 ;  /* 0x000000040000795c */ /* 0x000fe20000300000 */
.L_x_5027:
[----:B------:R-:W-:Y:S01]  /*14130*/  IMAD R5, R0, 0x8, R5 ;  /* 0x0000000800057824 */ /* 0x000fe200078e0205 */
[----:B------:R-:W-:-:S04]  /*14140*/  SHF.L.U32 R0, R2, 0x1f, RZ ;  /* 0x0000001f02007819 */ /* 0x000fc800000006ff */
[----:B------:R-:W1:Y:S02]  /*14150*/  SYNCS.PHASECHK.TRANS64.TRYWAIT P1, [R5+URZ+0x28c40], R0 ;  /* 0x028c4000050075a7 */ /* 0x000e64000802017f */
[----:B-1----:R-:W-:Y:S05]  /*14160*/  @!P1 BRA `(.L_x_5028) ;  /* 0x00000024006c9947 */ /* 0x002fea0003800000 */
.L_x_5098:
[----:B------:R-:W-:Y:S05]  /*14170*/  @!P0 BRA `(.L_x_5029) ;  /* 0x0000000000048947 */ /* 0x000fea0003800000 */
[----:B------:R-:W-:Y:S01]  /*14180*/  BPT.TRAP 0x1 ;  /* 0x000000040000795c */ /* 0x000fe20000300000 */
.L_x_5029:
[----:B------:R-:W3:Y:S02]  /*14190*/  SYNCS.PHASECHK.TRANS64.TRYWAIT P1, [R4+URZ+0x28c60], R3 ;  /* 0x028c6003040075a7 */ /* 0x000ee4000802017f */
[----:B---3--:R-:W-:Y:S05]  /*141a0*/  @!P1 BRA `(.L_x_5030) ;  /* 0x0000002400709947 */ /* 0x008fea0003800000 */
.L_x_5099:
[----:B------:R-:W-:Y:S05]  /*141b0*/  @!P0 BRA `(.L_x_5031) ;  /* 0x0000000000048947 */ /* 0x000fea0003800000 */
[----:B------:R-:W-:Y:S01]  /*141c0*/  BPT.TRAP 0x1 ;  /* 0x000000040000795c */ /* 0x000fe20000300000 */
.L_x_5031:
[----:B----4-:R4:W0:Y:S02]  /*141d0*/  SYNCS.PHASECHK.TRANS64.TRYWAIT P0, [R5+URZ+0x28c60], R0 ;  /* 0x028c6000050075a7 */ /* 0x010824000800017f */
[----:B0-----:R-:W-:Y:S05]  /*141e0*/  @!P0 NANOSLEEP.SYNCS 0x989680 ;  /* 0x009896800000895d */ /* 0x001fea0003900000 */
[----:B------:R-:W0:Y:S02]  /*141f0*/  @!P0 SYNCS.PHASECHK.TRANS64 P0, [R5+URZ+0x28c60], R0 ;  /* 0x028c6000050085a7 */ /* 0x000e24000800007f */
[----:B0-----:R-:W-:Y:S05]  /*14200*/  @!P0 BRA `(.L_x_5031) ;  /* 0xfffffffc00f08947 */ /* 0x001fea000383ffff */
.L_x_4871:
[----:B------:R-:W-:Y:S05]  /*14210*/  BSYNC B6 ;  /* 0x0000000000067941 */ /* 0x000fea0003800000 */
.L_x_4868:
[----:B------:R-:W-:Y:S05]  /*14220*/  EXIT ;  /* 0x000000000000794d */ /* 0x000fea0003800000 */
.L_x_4882:
[----:B0-----:R-:W-:-:S04]  /*14230*/  MOV R5, UR5 ;  /* 0x0000000500057c02 */ /* 0x001fc80008000f00 */
[----:B------:R0:W1:Y:S03]  /*14240*/  SYNCS.PHASECHK.TRANS64.TRYWAIT P1, [R5+URZ+0x28c50], R2 ;  /* 0x028c5002050075a7 */ /* 0x000066000802017f */
[----:B-1----:R-:W-:Y:S05]  /*14250*/  @!P1 NANOSLEEP.SYNCS 0x989680 ;  /* 0x009896800000995d */ /* 0x002fea0003900000 */
[----:B------:R-:W1:Y:S02]  /*14260*/  @!P1 SYNCS.PHASECHK.TRANS64 P1, [R5+URZ+0x28c50], R2 ;  /* 0x028c5002050095a7 */ /* 0x000e64000802007f */
[----:B-1----:R-:W-:Y:S05]  /*14270*/  @!P1 BRA `(.L_x_4882) ;  /* 0xfffffffc00ec9947 */ /* 0x002fea000383ffff */
[----:B------:R-:W-:Y:S05]  /*14280*/  BRA `(.L_x_5032) ;  /* 0xfffffed400447947 */ /* 0x000fea000383ffff */
.L_x_4888:
[----:B-1----:R-:W-:-:S04]  /*14290*/  IMAD.U32 R5, RZ, RZ, UR7 ;  /* 0x00000007ff057e24 */ /* 0x002fc8000f8e00ff */
[----:B------:R1:W2:Y:S03]  /*142a0*/  SYNCS.PHASECHK.TRANS64.TRYWAIT P1, [R5+URZ+0x28c50], R2 ;  /* 0x028c5002050075a7 */ /* 0x0002a6000802017f */
[----:B--2---:R-:W-:Y:S05]  /*142b0*/  @!P1 NANOSLEEP.SYNCS 0x989680 ;  /* 0x009896800000995d */ /* 0x004fea0003900000 */
[----:B------:R-:W2:Y:S02]  /*142c0*/  @!P1 SYNCS.PHASECHK.TRANS64 P1, [R5+URZ+0x28c50], R2 ;  /* 0x028c5002050095a7 */ /* 0x000ea4000802007f */
[----:B--2---:R-:W-:Y:S05]  /*142d0*/  @!P1 BRA `(.L_x_4888) ;  /* 0xfffffffc00ec9947 */ /* 0x004fea000383ffff */
[----:B------:R-:W-:Y:S05]  /*142e0*/  BRA `(.L_x_4887) ;  /* 0xfffffee000487947 */ /* 0x000fea000383ffff */
.L_x_4899:
[----:B-1----:R-:W-:-:S04]  /*142f0*/  IMAD.U32 R0, RZ, RZ, UR40 ;  /* 0x00000028ff007e24 */ /* 0x002fc8000f8e00ff */
[----:B------:R1:W2:Y:S03]  /*14300*/  SYNCS.PHASECHK.TRANS64.TRYWAIT P0, [R0+URZ+0x28c00], R13 ;  /* 0x028c000d000075a7 */ /* 0x0002a6000800017f */
[----:B--2---:R-:W-:Y:S05]  /*14310*/  @!P0 NANOSLEEP.SYNCS 0x989680 ;  /* 0x009896800000895d */ /* 0x004fea0003900000 */
[----:B------:R-:W2:Y:S02]  /*14320*/  @!P0 SYNCS.PHASECHK.TRANS64 P0, [R0+URZ+0x28c00], R13 ;  /* 0x028c000d000085a7 */ /* 0x000ea4000800007f */
[----:B--2---:R-:W-:Y:S05]  /*14330*/  @!P0 BRA `(.L_x_4899) ;  /* 0xfffffffc00ec8947 */ /* 0x004fea000383ffff */
[----:B------:R-:W-:Y:S05]  /*14340*/  BRA `(.L_x_5033) ;  /* 0xfffffef8004c7947 */ /* 0x000fea000383ffff */
.L_x_4903:
[----:B-1----:R-:W-:-:S04]  /*14350*/  MOV R2, UR40 ;  /* 0x0000002800027c02 */ /* 0x002fc80008000f00 */
[----:B------:R1:W2:Y:S03]  /*14360*/  SYNCS.PHASECHK.TRANS64.TRYWAIT P0, [R2+URZ+0x28c30], R13 ;  /* 0x028c300d020075a7 */ /* 0x0002a6000800017f */
[----:B--2---:R-:W-:Y:S05]  /*14370*/  @!P0 NANOSLEEP.SYNCS 0x989680 ;  /* 0x009896800000895d */ /* 0x004fea0003900000 */
[----:B------:R-:W2:Y:S02]  /*14380*/  @!P0 SYNCS.PHASECHK.TRANS64 P0, [R2+URZ+0x28c30], R13 ;  /* 0x028c300d020085a7 */ /* 0x000ea4000800007f */
[----:B--2---:R-:W-:Y:S05]  /*14390*/  @!P0 BRA `(.L_x_4903) ;  /* 0xfffffffc00ec8947 */ /* 0x004fea000383ffff */
[----:B------:R-:W-:Y:S05]  /*143a0*/  BRA `(.L_x_4902) ;  /* 0xfffffef8008c7947 */ /* 0x000fea000383ffff */
.L_x_4916:
[----:B-1----:R-:W-:-:S04]  /*143b0*/  IMAD.U32 R14, RZ, RZ, UR40 ;  /* 0x00000028ff0e7e24 */ /* 0x002fc8000f8e00ff */
[----:B------:R1:W3:Y:S03]  /*143c0*/  SYNCS.PHASECHK.TRANS64.TRYWAIT P0, [R14+URZ+0x28c50], R13 ;  /* 0x028c500d0e0075a7 */ /* 0x0002e6000800017f */
[----:B---3--:R-:W-:Y:S05]  /*143d0*/  @!P0 NANOSLEEP.SYNCS 0x989680 ;  /* 0x009896800000895d */ /* 0x008fea0003900000 */
[----:B------:R-:W3:Y:S02]  /*143e0*/  @!P0 SYNCS.PHASECHK.TRANS64 P0, [R14+URZ+0x28c50], R13 ;  /* 0x028c500d0e0085a7 */ /* 0x000ee4000800007f */
[----:B---3--:R-:W-:Y:S05]  /*143f0*/  @!P0 BRA `(.L_x_4916) ;  /* 0xfffffffc00ec8947 */ /* 0x008fea000383ffff */
[----:B------:R-:W-:Y:S05]  /*14400*/  BRA `(.L_x_4915) ;  /* 0xffffff1800f07947 */ /* 0x000fea000383ffff */
.L_x_4925:
[----:B-1----:R-:W-:-:S04]  /*14410*/  IMAD.U32 R12, RZ, RZ, UR29 ;  /* 0x0000001dff0c7e24 */ /* 0x002fc8000f8e00ff */
[----:B------:R1:W3:Y:S03]  /*14420*/  SYNCS.PHASECHK.TRANS64.TRYWAIT P0, [R12+URZ+0x28c30], R13 ;  /* 0x028c300d0c0075a7 */ /* 0x0002e6000800017f */
[----:B---3--:R-:W-:Y:S05]  /*14430*/  @!P0 NANOSLEEP.SYNCS 0x989680 ;  /* 0x009896800000895d */ /* 0x008fea0003900000 */
[----:B------:R-:W3:Y:S02]  /*14440*/  @!P0 SYNCS.PHASECHK.TRANS64 P0, [R12+URZ+0x28c30], R13 ;  /* 0x028c300d0c0085a7 */ /* 0x000ee4000800007f */
[----:B---3--:R-:W-:Y:S05]  /*14450*/  @!P0 BRA `(.L_x_4925) ;  /* 0xfffffffc00ec8947 */ /* 0x008fea000383ffff */
[----:B------:R-:W-:Y:S05]  /*14460*/  BRA `(.L_x_4924) ;  /* 0xffffff2000947947 */ /* 0x000fea000383ffff */
.L_x_4938:
[----:B--2---:R-:W-:-:S04]  /*14470*/  MOV R14, UR29 ;  /* 0x0000001d000e7c02 */ /* 0x004fc80008000f00 */
[----:B------:R2:W3:Y:S03]  /*14480*/  SYNCS.PHASECHK.TRANS64.TRYWAIT P0, [R14+URZ+0x28c50], R13 ;  /* 0x028c500d0e0075a7 */ /* 0x0004e6000800017f */
[----:B---3--:R-:W-:Y:S05]  /*14490*/  @!P0 NANOSLEEP.SYNCS 0x989680 ;  /* 0x009896800000895d */ /* 0x008fea0003900000 */
[----:B------:R-:W3:Y:S02]  /*144a0*/  @!P0 SYNCS.PHASECHK.TRANS64 P0, [R14+URZ+0x28c50], R13 ;  /* 0x028c500d0e0085a7 */ /* 0x000ee4000800007f */
[----:B---3--:R-:W-:Y:S05]  /*144b0*/  @!P0 BRA `(.L_x_4938) ;  /* 0xfffffffc00ec8947 */ /* 0x008fea000383ffff */
[----:B------:R-:W-:Y:S05]  /*144c0*/  BRA `(.L_x_4937) ;  /* 0xffffff4400747947 */ /* 0x000fea000383ffff */
.L_x_4948:
[----:B--2---:R-:W-:-:S04]  /*144d0*/  IMAD.U32 R11, RZ, RZ, UR26 ;  /* 0x0000001aff0b7e24 */ /* 0x004fc8000f8e00ff */
[----:B------:R2:W3:Y:S03]  /*144e0*/  SYNCS.PHASECHK.TRANS64.TRYWAIT P1, [R11+URZ+0x28c30], R14 ;  /* 0x028c300e0b0075a7 */ /* 0x0004e6000802017f */
[----:B---3--:R-:W-:Y:S05]  /*144f0*/  @!P1 NANOSLEEP.SYNCS 0x989680 ;  /* 0x009896800000995d */ /* 0x008fea0003900000 */
[----:B------:R-:W3:Y:S02]  /*14500*/  @!P1 SYNCS.PHASECHK.TRANS64 P1, [R11+URZ+0x28c30], R14 ;  /* 0x028c300e0b0095a7 */ /* 0x000ee4000802007f */
[----:B---3--:R-:W-:Y:S05]  /*14510*/  @!P1 BRA `(.L_x_4948) ;  /* 0xfffffffc00ec9947 */ /* 0x008fea000383ffff */
[----:B------:R-:W-:Y:S05]  /*14520*/  BRA `(.L_x_4947) ;  /* 0xffffff4c00087947 */ /* 0x000fea000383ffff */
.L_x_4953:
[----:B--2---:R-:W-:-:S04]  /*14530*/  IMAD.U32 R15, RZ, RZ, UR26 ;  /* 0x0000001aff0f7e24 */ /* 0x004fc8000f8e00ff */
[----:B------:R2:W3:Y:S03]  /*14540*/  SYNCS.PHASECHK.TRANS64.TRYWAIT P1, [R15+URZ+0x28c50], R14 ;  /* 0x028c500e0f0075a7 */ /* 0x0004e6000802017f */
[----:B---3--:R-:W-:Y:S05]  /*14550*/  @!P1 NANOSLEEP.SYNCS 0x989680 ;  /* 0x009896800000995d */ /* 0x008fea0003900000 */
[----:B------:R-:W3:Y:S02]  /*14560*/  @!P1 SYNCS.PHASECHK.TRANS64 P1, [R15+URZ+0x28c50], R14 ;  /* 0x028c500e0f0095a7 */ /* 0x000ee4000802007f */
[----:B---3--:R-:W-:Y:S05]  /*14570*/  @!P1 BRA `(.L_x_4953) ;  /* 0xfffffffc00ec9947 */ /* 0x008fea000383ffff */
[----:B------:R-:W-:Y:S05]  /*14580*/  BRA `(.L_x_4952) ;  /* 0xffffff6400247947 */ /* 0x000fea000383ffff */
.L_x_4960:
[----:B----4-:R-:W-:-:S04]  /*14590*/  MOV R12, UR25 ;  /* 0x00000019000c7c02 */ /* 0x010fc80008000f00 */
[----:B------:R4:W0:Y:S03]  /*145a0*/  SYNCS.PHASECHK.TRANS64.TRYWAIT P0, [R12+URZ+0x28c30], R13 ;  /* 0x028c300d0c0075a7 */ /* 0x000826000800017f */
[----:B0-----:R-:W-:Y:S05]  /*145b0*/  @!P0 NANOSLEEP.SYNCS 0x989680 ;  /* 0x009896800000895d */ /* 0x001fea0003900000 */
[----:B------:R-:W0:Y:S02]  /*145c0*/  @!P0 SYNCS.PHASECHK.TRANS64 P0, [R12+URZ+0x28c30], R13 ;  /* 0x028c300d0c0085a7 */ /* 0x000e24000800007f */
[----:B0-----:R-:W-:Y:S05]  /*145d0*/  @!P0 BRA `(.L_x_4960) ;  /* 0xfffffffc00ec8947 */ /* 0x001fea000383ffff */
[----:B------:R-:W-:Y:S05]  /*145e0*/  BRA `(.L_x_4959) ;  /* 0xffffff6800207947 */ /* 0x000fea000383ffff */
.L_x_4973:
[----:B--2---:R-:W-:-:S04]  /*145f0*/  IMAD.U32 R14, RZ, RZ, UR25 ;  /* 0x00000019ff0e7e24 */ /* 0x004fc8000f8e00ff */
[----:B------:R2:W4:Y:S03]  /*14600*/  SYNCS.PHASECHK.TRANS64.TRYWAIT P0, [R14+URZ+0x28c50], R13 ;  /* 0x028c500d0e0075a7 */ /* 0x000526000800017f */
[----:B----4-:R-:W-:Y:S05]  /*14610*/  @!P0 NANOSLEEP.SYNCS 0x989680 ;  /* 0x009896800000895d */ /* 0x010fea0003900000 */
[----:B------:R-:W4:Y:S02]  /*14620*/  @!P0 SYNCS.PHASECHK.TRANS64 P0, [R14+URZ+0x28c50], R13 ;  /* 0x028c500d0e0085a7 */ /* 0x000f24000800007f */
[----:B----4-:R-:W-:Y:S05]  /*14630*/  @!P0 BRA `(.L_x_4973) ;  /* 0xfffffffc00ec8947 */ /* 0x010fea000383ffff */
[----:B------:R-:W-:Y:S05]  /*14640*/  BRA `(.L_x_4972) ;  /* 0xffffff8800f07947 */ /* 0x000fea000383ffff */
.L_x_4993:
[----:B------:R-:W-:Y:S01]  /*14650*/  IMAD.MOV.U32 R13, RZ, RZ, R23 ;  /* 0x000000ffff0d7224 */ /* 0x000fe200078e0017 */
[----:B------:R-:W-:Y:S01]  /*14660*/  MOV R12, RZ ;  /* 0x000000ff000c7202 */ /* 0x000fe20000000f00 */
[----:B------:R-:W-:Y:S02]  /*14670*/  IMAD.MOV.U32 R11, RZ, RZ, 0x1f ;  /* 0x0000001fff0b7424 */ /* 0x000fe400078e00ff */
[----:B------:R-:W-:-:S07]  /*14680*/  IMAD.MOV.U32 R15, RZ, RZ, -0x1 ;  /* 0xffffffffff0f7424 */ /* 0x000fce00078e00ff */
[----:B------:R-:W-:Y:S05]  /*14690*/  WARPSYNC.COLLECTIVE R15, `(.L_x_5034) ;  /* 0x000000000f087348 */ /* 0x000fea0003c00000 */
[----:B------:R0:W1:Y:S02]  /*146a0*/  SHFL.IDX P6, R14, R13, R12, R11 ;  /* 0x0000000c0d0e7389 */ /* 0x00006400000c000b */
[----:B01----:R-:W-:Y:S01]  /*146b0*/  ENDCOLLECTIVE ;  /* 0x000000000000791b */ /* 0x003fe20003800000 */
.L_x_5034:
[----:B------:R-:W-:Y:S05]  /*146c0*/  BRA `(.L_x_5035) ;  /* 0xffffffd000c47947 */ /* 0x000fea000383ffff */
.L_x_4995:
[----:B0-----:R-:W-:-:S04]  /*146d0*/  MOV R3, UR46 ;  /* 0x0000002e00037c02 */ /* 0x001fc80008000f00 */
[----:B------:R0:W1:Y:S03]  /*146e0*/  SYNCS.PHASECHK.TRANS64.TRYWAIT P0, [R3+URZ+0x28c40], R0 ;  /* 0x028c4000030075a7 */ /* 0x000066000800017f */
[----:B-1----:R-:W-:Y:S05]  /*146f0*/  @!P0 NANOSLEEP.SYNCS 0x989680 ;  /* 0x009896800000895d */ /* 0x002fea0003900000 */
[----:B------:R-:W1:Y:S02]  /*14700*/  @!P0 SYNCS.PHASECHK.TRANS64 P0, [R3+URZ+0x28c40], R0 ;  /* 0x028c4000030085a7 */ /* 0x000e64000800007f */
[----:B-1----:R-:W-:Y:S05]  /*14710*/  @!P0 BRA `(.L_x_4995) ;  /* 0xfffffffc00ec8947 */ /* 0x002fea000383ffff */
[----:B------:R-:W-:Y:S05]  /*14720*/  BRA `(.L_x_5036) ;  /* 0xffffffd000f47947 */ /* 0x000fea000383ffff */
.L_x_4996:
        /* <DEDUP_REMOVED lines=8> */
.L_x_5038:
[----:B------:R-:W-:Y:S05]  /*147b0*/  BSYNC B0 ;  /* 0x0000000000007941 */ /* 0x000fea0003800000 */
.L_x_5037:
[----:B------:R-:W-:Y:S01]  /*147c0*/  MOV R13, R0 ;  /* 0x00000000000d7202 */ /* 0x000fe20000000f00 */
[----:B------:R-:W-:Y:S01]  /*147d0*/  IMAD.MOV.U32 R12, RZ, RZ, RZ ;  /* 0x000000ffff0c7224 */ /* 0x000fe200078e00ff */
[----:B------:R-:W-:Y:S01]  /*147e0*/  MOV R15, 0xffffffff ;  /* 0xffffffff000f7802 */ /* 0x000fe20000000f00 */
[----:B------:R-:W-:Y:S01]  /*147f0*/  IMAD.MOV.U32 R11, RZ, RZ, 0x181f ;  /* 0x0000181fff0b7424 */ /* 0x000fe200078e00ff */
[----:B------:R-:W-:Y:S01]  /*14800*/  @P0 LEA R7, R30, UR46, 0x1 ;  /* 0x0000002e1e070c11 */ /* 0x000fe2000f8e08ff */
[----:B------:R-:W-:-:S07]  /*14810*/  IMAD.MOV.U32 R2, RZ, RZ, R14 ;  /* 0x000000ffff027224 */ /* 0x000fce00078e000e */
[----:B------:R-:W-:Y:S05]  /*14820*/  WARPSYNC.COLLECTIVE R15, `(.L_x_5039) ;  /* 0x000000000f087348 */ /* 0x000fea0003c00000 */
[----:B------:R0:W1:Y:S02]  /*14830*/  SHFL.IDX P6, R14, R13, R12, R11 ;  /* 0x0000000c0d0e7389 */ /* 0x00006400000c000b */
[----:B01----:R-:W-:Y:S01]  /*14840*/  ENDCOLLECTIVE ;  /* 0x000000000000791b */ /* 0x003fe20003800000 */
.L_x_5039:
[----:B------:R-:W-:Y:S01]  /*14850*/  MOV R13, R5 ;  /* 0x00000005000d7202 */ /* 0x000fe20000000f00 */
[----:B------:R-:W-:Y:S01]  /*14860*/  IMAD.MOV.U32 R12, RZ, RZ, 0x1 ;  /* 0x00000001ff0c7424 */ /* 0x000fe200078e00ff */
[----:B------:R-:W-:-:S05]  /*14870*/  @P0 LEA R14, P1, R22, R14, 0x1 ;  /* 0x0000000e160e0211 */ /* 0x000fca00078208ff */
[----:B------:R-:W-:Y:S02]  /*14880*/  @P0 IMAD.X R3, RZ, RZ, R2, P1 ;  /* 0x000000ffff030224 */ /* 0x000fe400008e0602 */
[----:B------:R-:W-:-:S07]  /*14890*/  @P0 IMAD.MOV.U32 R2, RZ, RZ, R14 ;  /* 0x000000ffff020224 */ /* 0x000fce00078e000e */
[----:B------:R-:W-:Y:S05]  /*148a0*/  WARPSYNC.COLLECTIVE R15, `(.L_x_5040) ;  /* 0x000000000f087348 */ /* 0x000fea0003c00000 */
[----:B------:R0:W1:Y:S02]  /*148b0*/  SHFL.IDX P6, R14, R13, R12, R11 ;  /* 0x0000000c0d0e7389 */ /* 0x00006400000c000b */
[----:B01----:R-:W-:Y:S01]  /*148c0*/  ENDCOLLECTIVE ;  /* 0x000000000000791b */ /* 0x003fe20003800000 */
.L_x_5040:
[----:B------:R-:W-:Y:S01]  /*148d0*/  @!PT LDS RZ, [RZ] ;  /* 0x00000000fffff984 */ /* 0x000fe20000000800 */
[----:B------:R-:W-:Y:S01]  /*148e0*/  @!PT LDS RZ, [RZ] ;  /* 0x00000000fffff984 */ /* 0x000fe20000000800 */
[----:B------:R-:W-:Y:S01]  /*148f0*/  @!PT LDS RZ, [RZ] ;  /* 0x00000000fffff984 */ /* 0x000fe20000000800 */
[----:B------:R0:W-:Y:S01]  /*14900*/  @P0 LDGSTS.E.BYPASS.LTC128B.128 [R7+0x22400], desc[UR36][R2.64], !P2 ;  /* 0x2240000002070fae */ /* 0x0001e2000d101d64 */
[----:B------:R-:W-:Y:S02]  /*14910*/  ISETP.GE.AND P0, PT, R18, 0x11, PT ;  /* 0x000000111200780c */ /* 0x000fe40003f06270 */
[----:B------:R-:W-:-:S11]  /*14920*/  MOV R13, R0 ;  /* 0x00000000000d7202 */ /* 0x000fd60000000f00 */
[----:B------:R-:W-:Y:S01]  /*14930*/  @P0 LEA R9, R30, UR46, 0x1 ;  /* 0x0000002e1e090c11 */ /* 0x000fe2000f8e08ff */
[----:B0-----:R-:W-:-:S07]  /*14940*/  IMAD.MOV.U32 R4, RZ, RZ, R14 ;  /* 0x000000ffff047224 */ /* 0x001fce00078e000e */
[----:B------:R-:W-:Y:S05]  /*14950*/  WARPSYNC.COLLECTIVE R15, `(.L_x_5041) ;  /* 0x000000000f087348 */ /* 0x000fea0003c00000 */
[----:B------:R0:W1:Y:S02]  /*14960*/  SHFL.IDX P6, R14, R13, R12, R11 ;  /* 0x0000000c0d0e7389 */ /* 0x00006400000c000b */
[----:B01----:R-:W-:Y:S01]  /*14970*/  ENDCOLLECTIVE ;  /* 0x000000000000791b */ /* 0x003fe20003800000 */
.L_x_5041:
[----:B------:R-:W-:Y:S01]  /*14980*/  IMAD.MOV.U32 R13, RZ, RZ, R5 ;  /* 0x000000ffff0d7224 */ /* 0x000fe200078e0005 */
[----:B------:R-:W-:Y:S02]  /*14990*/  MOV R12, 0x2 ;  /* 0x00000002000c7802 */ /* 0x000fe40000000f00 */
[----:B------:R-:W-:-:S13]  /*149a0*/  @P0 LEA R2, P1, R22, R14, 0x1 ;  /* 0x0000000e16020211 */ /* 0x000fda00078208ff */
[----:B------:R-:W-:Y:S05]  /*149b0*/  WARPSYNC.COLLECTIVE R15, `(.L_x_5042) ;  /* 0x000000000f087348 */ /* 0x000fea0003c00000 */
[----:B------:R0:W1:Y:S02]  /*149c0*/  SHFL.IDX P6, R14, R13, R12, R11 ;  /* 0x0000000c0d0e7389 */ /* 0x00006400000c000b */
[----:B01----:R-:W-:Y:S01]  /*149d0*/  ENDCOLLECTIVE ;  /* 0x000000000000791b */ /* 0x003fe20003800000 */
.L_x_5042:
[----:B------:R-:W-:-:S05]  /*149e0*/  @P0 IMAD.X R3, RZ, RZ, R4, P1 ;  /* 0x000000ffff030224 */ /* 0x000fca00008e0604 */
        /* <DEDUP_REMOVED lines=11> */
.L_x_5043:
[----:B------:R-:W-:Y:S02]  /*14aa0*/  IMAD.MOV.U32 R13, RZ, RZ, R5 ;  /* 0x000000ffff0d7224 */ /* 0x000fe400078e0005 */
[----:B------:R-:W-:Y:S01]  /*14ab0*/  IMAD.MOV.U32 R12, RZ, RZ, 0x3 ;  /* 0x00000003ff0c7424 */ /* 0x000fe200078e00ff */
[----:B------:R-:W-:-:S13]  /*14ac0*/  @P0 LEA R2, P1, R22, R14, 0x1 ;  /* 0x0000000e16020211 */ /* 0x000fda00078208ff */
[----:B------:R-:W-:Y:S05]  /*14ad0*/  WARPSYNC.COLLECTIVE R15, `(.L_x_5044) ;  /* 0x000000000f087348 */ /* 0x000fea0003c00000 */
[----:B------:R0:W1:Y:S02]  /*14ae0*/  SHFL.IDX P6, R14, R13, R12, R11 ;  /* 0x0000000c0d0e7389 */ /* 0x00006400000c000b */
[----:B01----:R-:W-:Y:S01]  /*14af0*/  ENDCOLLECTIVE ;  /* 0x000000000000791b */ /* 0x003fe20003800000 */
.L_x_5044:
[----:B------:R-:W-:-:S05]  /*14b00*/  @P0 IADD3.X R3, RZ, R4, RZ, P1, !PT ;  /* 0x00000004ff030210 */ /* 0x000fca0000ffe4ff */
[----:B------:R-:W-:Y:S01]  /*14b10*/  @!PT LDS RZ, [RZ] ;  /* 0x00000000fffff984 */ /* 0x000fe20000000800 */
[----:B------:R-:W-:Y:S01]  /*14b20*/  @!PT LDS RZ, [RZ] ;  /* 0x00000000fffff984 */ /* 0x000fe20000000800 */
[----:B------:R-:W-:Y:S01]  /*14b30*/  @!PT LDS RZ, [RZ] ;  /* 0x00000000fffff984 */ /* 0x000fe20000000800 */
[----:B------:R0:W-:Y:S01]  /*14b40*/  @P0 LDGSTS.E.BYPASS.LTC128B.128 [R7+0x23400], desc[UR36][R2.64], !P2 ;  /* 0x2340000002070fae */ /* 0x0001e2000d101d64 */
[----:B------:R-:W-:Y:S01]  /*14b50*/  IMAD.MOV.U32 R13, RZ, RZ, R0 ;  /* 0x000000ffff0d7224 */ /* 0x000fe200078e0000 */
[----:B------:R-:W-:-:S07]  /*14b60*/  MOV R4, R14 ;  /* 0x0000000e00047202 */ /* 0x000fce0000000f00 */
[----:B0-----:R-:W-:Y:S05]  /*14b70*/  WARPSYNC.COLLECTIVE R15, `(.L_x_5045) ;  /* 0x000000000f087348 */ /* 0x001fea0003c00000 */
[----:B------:R1:W2:Y:S02]  /*14b80*/  SHFL.IDX P6, R14, R13, R12, R11 ;  /* 0x0000000c0d0e7389 */ /* 0x0002a400000c000b */
[----:B012---:R-:W-:Y:S01]  /*14b90*/  ENDCOLLECTIVE ;  /* 0x000000000000791b */ /* 0x007fe20003800000 */
.L_x_5045:
[----:B------:R-:W-:Y:S05]  /*14ba0*/  BRA `(.L_x_5046) ;  /* 0xffffffd000b87947 */ /* 0x000fea000383ffff */
.L_x_4999:
[----:B------:R-:W-:Y:S01]  /*14bb0*/  IMAD.MOV.U32 R13, RZ, RZ, R5 ;  /* 0x000000ffff0d7224 */ /* 0x000fe200078e0005 */
[----:B------:R-:W-:Y:S01]  /*14bc0*/  MOV R12, RZ ;  /* 0x000000ff000c7202 */ /* 0x000fe20000000f00 */
[----:B------:R-:W-:Y:S02]  /*14bd0*/  IMAD.MOV.U32 R11, RZ, RZ, 0x181f ;  /* 0x0000181fff0b7424 */ /* 0x000fe400078e00ff */
[----:B------:R-:W-:Y:S02]  /*14be0*/  IMAD.MOV.U32 R15, RZ, RZ, -0x1 ;  /* 0xffffffffff0f7424 */ /* 0x000fe400078e00ff */
[----:B------:R-:W-:-:S07]  /*14bf0*/  VIADD R7, R35, UR41 ;  /* 0x0000002923077c36 */ /* 0x000fce0008000000 */
[----:B------:R-:W-:Y:S05]  /*14c00*/  WARPSYNC.COLLECTIVE R15, `(.L_x_5047) ;  /* 0x000000000f087348 */ /* 0x000fea0003c00000 */
[----:B------:R0:W1:Y:S02]  /*14c10*/  SHFL.IDX P6, R14, R13, R12, R11 ;  /* 0x0000000c0d0e7389 */ /* 0x00006400000c000b */
[----:B01----:R-:W-:Y:S01]  /*14c20*/  ENDCOLLECTIVE ;  /* 0x000000000000791b */ /* 0x003fe20003800000 */
.L_x_5047:
[----:B------:R-:W-:Y:S01]  /*14c30*/  IMAD.MOV.U32 R13, RZ, RZ, R4 ;  /* 0x000000ffff0d7224 */ /* 0x000fe200078e0004 */
[----:B------:R-:W-:-:S07]  /*14c40*/  MOV R2, R14 ;  /* 0x0000000e00027202 */ /* 0x000fce0000000f00 */
[----:B------:R-:W-:Y:S05]  /*14c50*/  WARPSYNC.COLLECTIVE R15, `(.L_x_5048) ;  /* 0x000000000f087348 */ /* 0x000fea0003c00000 */
[----:B------:R0:W1:Y:S02]  /*14c60*/  SHFL.IDX P6, R14, R13, R12, R11 ;  /* 0x0000000c0d0e7389 */ /* 0x00006400000c000b */
[----:B01----:R-:W-:Y:S01]  /*14c70*/  ENDCOLLECTIVE ;  /* 0x000000000000791b */ /* 0x003fe20003800000 */
.L_x_5048:
[----:B------:R-:W-:Y:S02]  /*14c80*/  ULDC UR4, c[0x0][0x288] ;  /* 0x0000a20000047ab9 */ /* 0x000fe40000000800 */
[----:B------:R-:W-:-:S05]  /*14c90*/  IMAD R0, R0, UR4, RZ ;  /* 0x0000000400007c24 */ /* 0x000fca000f8e02ff */
[C---:B------:R-:W-:Y:S01]  /*14ca0*/  ISETP.GE.AND P0, PT, R7.reuse, R0, PT ;  /* 0x000000000700720c */ /* 0x040fe20003f06270 */
[----:B------:R-:W-:Y:S01]  /*14cb0*/  VIADD R11, R7, 0x10 ;  /* 0x00000010070b7836 */ /* 0x000fe20000000000 */
[----:B------:R-:W-:Y:S01]  /*14cc0*/  MOV R13, R5 ;  /* 0x00000005000d7202 */ /* 0x000fe20000000f00 */
[----:B------:R-:W-:-:S10]  /*14cd0*/  IMAD.MOV.U32 R12, RZ, RZ, 0x1 ;  /* 0x00000001ff0c7424 */ /* 0x000fd400078e00ff */
[----:B------:R-:W-:Y:S02]  /*14ce0*/  @!P0 LEA R9, R30, UR46, 0x1 ;  /* 0x0000002e1e098c11 */ /* 0x000fe4000f8e08ff */
[----:B------:R-:W-:-:S04]  /*14cf0*/  @!P0 LEA R14, P2, R22, R14, 0x1 ;  /* 0x0000000e160e8211 */ /* 0x000fc800078408ff */
[----:B------:R-:W-:Y:S01]  /*14d00*/  @!P0 IADD3.X R3, RZ, R2, RZ, P2, !PT ;  /* 0x00000002ff038210 */ /* 0x000fe200017fe4ff */
[----:B------:R-:W-:-:S05]  /*14d10*/  @!P0 IMAD.MOV.U32 R2, RZ, RZ, R14 ;  /* 0x000000ffff028224 */ /* 0x000fca00078e000e */
[----:B------:R-:W-:Y:S01]  /*14d20*/  @!PT LDS RZ, [RZ] ;  /* 0x00000000fffff984 */ /* 0x000fe20000000800 */
[----:B------:R-:W-:Y:S01]  /*14d30*/  @!PT LDS RZ, [RZ] ;  /* 0x00000000fffff984 */ /* 0x000fe20000000800 */
[----:B------:R-:W-:Y:S01]  /*14d40*/  @!PT LDS RZ, [RZ] ;  /* 0x00000000fffff984 */ /* 0x000fe20000000800 */
[----:B------:R0:W-:Y:S01]  /*14d50*/  @!P0 LDGSTS.E.BYPASS.LTC128B.128 [R9+0x20400], desc[UR36][R2.64], !P1 ;  /* 0x2040000002098fae */ /* 0x0001e2000c901d64 */
[----:B------:R-:W-:Y:S01]  /*14d60*/  ISETP.GE.AND P0, PT, R11, R0, PT ;  /* 0x000000000b00720c */ /* 0x000fe20003f06270 */
[----:B------:R-:W-:-:S12]  /*14d70*/  IMAD.MOV.U32 R11, RZ, RZ, 0x181f ;  /* 0x0000181fff0b7424 */ /* 0x000fd800078e00ff */
[----:B0-----:R-:W-:Y:S05]  /*14d80*/  WARPSYNC.COLLECTIVE R15, `(.L_x_5049) ;  /* 0x000000000f087348 */ /* 0x001fea0003c00000 */
[----:B------:R1:W2:Y:S02]  /*14d90*/  SHFL.IDX P6, R14, R13, R12, R11 ;  /* 0x0000000c0d0e7389 */ /* 0x0002a400000c000b */
[----:B012---:R-:W-:Y:S01]  /*14da0*/  ENDCOLLECTIVE ;  /* 0x000000000000791b */ /* 0x007fe20003800000 */
.L_x_5049:
[----:B------:R-:W-:Y:S02]  /*14db0*/  IADD3 R9, R7, 0x20, RZ ;  /* 0x0000002007097810 */ /* 0x000fe40007ffe0ff */
[----:B------:R-:W-:Y:S01]  /*14dc0*/  @!P0 LEA R21, R30, UR46, 0x1 ;  /* 0x0000002e1e158c11 */ /* 0x000fe2000f8e08ff */
[----:B------:R-:W-:Y:S01]  /*14dd0*/  IMAD.MOV.U32 R13, RZ, RZ, R4 ;  /* 0x000000ffff0d7224 */ /* 0x000fe200078e0004 */
[----:B------:R-:W-:-:S07]  /*14de0*/  MOV R6, R14 ;  /* 0x0000000e00067202 */ /* 0x000fce0000000f00 */
[----:B------:R-:W-:Y:S05]  /*14df0*/  WARPSYNC.COLLECTIVE R15, `(.L_x_5050) ;  /* 0x000000000f087348 */ /* 0x000fea0003c00000 */
[----:B------:R0:W1:Y:S02]  /*14e00*/  SHFL.IDX P6, R14, R13, R12, R11 ;  /* 0x0000000c0d0e7389 */ /* 0x00006400000c000b */
[----:B01----:R-:W-:Y:S01]  /*14e10*/  ENDCOLLECTIVE ;  /* 0x000000000000791b */ /* 0x003fe20003800000 */
.L_x_5050:
[----:B------:R-:W-:Y:S02]  /*14e20*/  IMAD.MOV.U32 R13, RZ, RZ, R5 ;  /* 0x000000ffff0d7224 */ /* 0x000fe400078e0005 */
[----:B------:R-:W-:Y:S01]  /*14e30*/  IMAD.MOV.U32 R12, RZ, RZ, 0x2 ;  /* 0x00000002ff0c7424 */ /* 0x000fe200078e00ff */
[----:B------:R-:W-:-:S13]  /*14e40*/  @!P0 LEA R2, P2, R22, R14, 0x1 ;  /* 0x0000000e16028211 */ /* 0x000fda00078408ff */
[----:B------:R-:W-:Y:S05]  /*14e50*/  WARPSYNC.COLLECTIVE R15, `(.L_x_5051) ;  /* 0x000000000f087348 */ /* 0x000fea0003c00000 */
[----:B------:R0:W1:Y:S02]  /*14e60*/  SHFL.IDX P6, R14, R13, R12, R11 ;  /* 0x0000000c0d0e7389 */ /* 0x00006400000c000b */
[----:B01----:R-:W-:Y:S01]  /*14e70*/  ENDCOLLECTIVE ;  /* 0x000000000000791b */ /* 0x003fe20003800000 */
.L_x_5051:
[----:B------:R-:W-:-:S05]  /*14e80*/  @!P0 IMAD.X R3, RZ, RZ, R6, P2 ;  /* 0x000000ffff038224 */ /* 0x000fca00010e0606 */
[----:B------:R-:W-:Y:S01]  /*14e90*/  @!PT LDS RZ, [RZ] ;  /* 0x00000000fffff984 */ /* 0x000fe20000000800 */
[----:B------:R-:W-:Y:S01]  /*14ea0*/  @!PT LDS RZ, [RZ] ;  /* 0x00000000fffff984 */ /* 0x000fe20000000800 */
[----:B------:R-:W-:Y:S01]  /*14eb0*/  @!PT LDS RZ, [RZ] ;  /* 0x00000000fffff984 */ /* 0x000fe20000000800 */
[----:B------:R0:W-:Y:S01]  /*14ec0*/  @!P0 LDGSTS.E.BYPASS.LTC128B.128 [R21+0x20c00], desc[UR36][R2.64], !P1 ;  /* 0x20c0000002158fae */ /* 0x0001e2000c901d64 */
[----:B------:R-:W-:Y:S01]  /*14ed0*/  ISETP.GE.AND P0, PT, R9, R0, PT ;  /* 0x000000000900720c */ /* 0x000fe20003f06270 */
[----:B------:R-:W-:-:S12]  /*14ee0*/  IMAD.MOV.U32 R13, RZ, RZ, R4 ;  /* 0x000000ffff0d7224 */ /* 0x000fd800078e0004 */
[----:B------:R-:W-:Y:S02]  /*14ef0*/  @!P0 LEA R9, R30, UR46, 0x1 ;  /* 0x0000002e1e098c11 */ /* 0x000fe4000f8e08ff */
[----:B0-----:R-:W-:-:S07]  /*14f00*/  MOV R6, R14 ;  /* 0x0000000e00067202 */ /* 0x001fce0000000f00 */
[----:B------:R-:W-:Y:S05]  /*14f10*/  WARPSYNC.COLLECTIVE R15, `(.L_x_5052) ;  /* 0x000000000f087348 */ /* 0x000fea0003c00000 */
[----:B------:R0:W1:Y:S02]  /*14f20*/  SHFL.IDX P6, R14, R13, R12, R11 ;  /* 0x0000000c0d0e7389 */ /* 0x00006400000c000b */
[----:B01----:R-:W-:Y:S01]  /*14f30*/  ENDCOLLECTIVE ;  /* 0x000000000000791b */ /* 0x003fe20003800000 */
.L_x_5052:
[----:B------:R-:W-:Y:S01]  /*14f40*/  MOV R13, R5 ;  /* 0x00000005000d7202 */ /* 0x000fe20000000f00 */
[----:B------:R-:W-:Y:S01]  /*14f50*/  IMAD.MOV.U32 R12, RZ, RZ, 0x3 ;  /* 0x00000003ff0c7424 */ /* 0x000fe200078e00ff */
[----:B------:R-:W-:-:S13]  /*14f60*/  @!P0 LEA R2, P2, R22, R14, 0x1 ;  /* 0x0000000e16028211 */ /* 0x000fda00078408ff */
[----:B------:R-:W-:Y:S05]  /*14f70*/  WARPSYNC.COLLECTIVE R15, `(.L_x_5053) ;  /* 0x000000000f087348 */ /* 0x000fea0003c00000 */
[----:B------:R0:W1:Y:S02]  /*14f80*/  SHFL.IDX P6, R14, R13, R12, R11 ;  /* 0x0000000c0d0e7389 */ /* 0x00006400000c000b */
[----:B01----:R-:W-:Y:S01]  /*14f90*/  ENDCOLLECTIVE ;  /* 0x000000000000791b */ /* 0x003fe20003800000 */
.L_x_5053:
[----:B------:R-:W-:-:S05]  /*14fa0*/  @!P0 IMAD.X R3, RZ, RZ, R6, P2 ;  /* 0x000000ffff038224 */ /* 0x000fca00010e0606 */
[----:B------:R-:W-:Y:S01]  /*14fb0*/  @!PT LDS RZ, [RZ] ;  /* 0x00000000fffff984 */ /* 0x000fe20000000800 */
[----:B------:R-:W-:Y:S01]  /*14fc0*/  @!PT LDS RZ, [RZ] ;  /* 0x00000000fffff984 */ /* 0x000fe20000000800 */
[----:B------:R-:W-:Y:S01]  /*14fd0*/  @!PT LDS RZ, [RZ] ;  /* 0x00000000fffff984 */ /* 0x000fe20000000800 */
[----:B------:R0:W-:Y:S01]  /*14fe0*/  @!P0 LDGSTS.E.BYPASS.LTC128B.128 [R9+0x21400], desc[UR36][R2.64], !P1 ;  /* 0x2140000002098fae */ /* 0x0001e2000c901d64 */
[----:B------:R-:W-:Y:S01]  /*14ff0*/  MOV R13, R4 ;  /* 0x00000004000d7202 */ /* 0x000fe20000000f00 */
[----:B------:R-:W-:-:S07]  /*15000*/  IMAD.MOV.U32 R6, RZ, RZ, R14 ;  /* 0x000000ffff067224 */ /* 0x000fce00078e000e */
[----:B0-----:R-:W-:Y:S05]  /*15010*/  WARPSYNC.COLLECTIVE R15, `(.L_x_5054) ;  /* 0x000000000f087348 */ /* 0x001fea0003c00000 */
[----:B------:R1:W2:Y:S02]  /*15020*/  SHFL.IDX P6, R14, R13, R12, R11 ;  /* 0x0000000c0d0e7389 */ /* 0x0002a400000c000b */
[----:B012---:R-:W-:Y:S01]  /*15030*/  ENDCOLLECTIVE ;  /* 0x000000000000791b */ /* 0x007fe20003800000 */
.L_x_5054:
[----:B------:R-:W-:Y:S05]  /*15040*/  BRA `(.L_x_5055) ;  /* 0xffffffd4005c7947 */ /* 0x000fea000383ffff */
.L_x_5000:
[----:B0-----:R-:W-:-:S04]  /*15050*/  IMAD.U32 R3, RZ, RZ, UR46 ;  /* 0x0000002eff037e24 */ /* 0x001fc8000f8e00ff */
[----:B------:R0:W1:Y:S03]  /*15060*/  SYNCS.PHASECHK.TRANS64.TRYWAIT P0, [R3+URZ+0x28c20], R0 ;  /* 0x028c2000030075a7 */ /* 0x000066000800017f */
[----:B-1----:R-:W-:Y:S05]  /*15070*/  @!P0 NANOSLEEP.SYNCS 0x989680 ;  /* 0x009896800000895d */ /* 0x002fea0003900000 */
[----:B------:R-:W1:Y:S02]  /*15080*/  @!P0 SYNCS.PHASECHK.TRANS64 P0, [R3+URZ+0x28c20], R0 ;  /* 0x028c2000030085a7 */ /* 0x000e64000800007f */
[----:B-1----:R-:W-:Y:S05]  /*15090*/  @!P0 BRA `(.L_x_5000) ;  /* 0xfffffffc00ec8947 */ /* 0x002fea000383ffff */
[----:B------:R-:W-:Y:S05]  /*150a0*/  BRA `(.L_x_5056) ;  /* 0xffffffd4008c7947 */ /* 0x000fea000383ffff */
.L_x_5002:
[----:B0-----:R-:W-:-:S04]  /*150b0*/  IMAD.U32 R3, RZ, RZ, UR46 ;  /* 0x0000002eff037e24 */ /* 0x001fc8000f8e00ff */
[----:B------:R0:W1:Y:S03]  /*150c0*/  SYNCS.PHASECHK.TRANS64.TRYWAIT P0, [R3+URZ+0x28c60], R0 ;  /* 0x028c6000030075a7 */ /* 0x000066000800017f */
[----:B-1----:R-:W-:Y:S05]  /*150d0*/  @!P0 NANOSLEEP.SYNCS 0x989680 ;  /* 0x009896800000895d */ /* 0x002fea0003900000 */
[----:B------:R-:W1:Y:S02]  /*150e0*/  @!P0 SYNCS.PHASECHK.TRANS64 P0, [R3+URZ+0x28c60], R0 ;  /* 0x028c6000030085a7 */ /* 0x000e64000800007f */
[----:B-1----:R-:W-:Y:S05]  /*150f0*/  @!P0 BRA `(.L_x_5002) ;  /* 0xfffffffc00ec8947 */ /* 0x002fea000383ffff */
[----:B------:R-:W-:Y:S05]  /*15100*/  BRA `(.L_x_5057) ;  /* 0xffffffd400887947 */ /* 0x000fea000383ffff */
.L_x_5003:
        /* <DEDUP_REMOVED lines=8> */
.L_x_5059:
[----:B------:R-:W-:Y:S05]  /*15190*/  BSYNC B0 ;  /* 0x0000000000007941 */ /* 0x000fea0003800000 */
.L_x_5058:
[----:B------:R-:W-:Y:S01]  /*151a0*/  IMAD.MOV.U32 R13, RZ, RZ, R0 ;  /* 0x000000ffff0d7224 */ /* 0x000fe200078e0000 */
[----:B------:R-:W-:Y:S01]  /*151b0*/  MOV R12, RZ ;  /* 0x000000ff000c7202 */ /* 0x000fe20000000f00 */
[----:B------:R-:W-:Y:S01]  /*151c0*/  IMAD.MOV.U32 R11, RZ, RZ, 0x181f ;  /* 0x0000181fff0b7424 */ /* 0x000fe200078e00ff */
[----:B------:R-:W-:Y:S01]  /*151d0*/  SHF.L.U32 R8, R22, 0x1, RZ ;  /* 0x0000000116087819 */ /* 0x000fe200000006ff */
[----:B------:R-:W-:Y:S01]  /*151e0*/  IMAD.MOV.U32 R15, RZ, RZ, -0x1 ;  /* 0xffffffffff0f7424 */ /* 0x000fe200078e00ff */
[----:B------:R-:W-:Y:S01]  /*151f0*/  LOP3.LUT R4, R17, 0x1, RZ, 0xc0, !PT ;  /* 0x0000000111047812 */ /* 0x000fe200078ec0ff */
[----:B------:R-:W-:Y:S01]  /*15200*/  IMAD.MOV.U32 R3, RZ, RZ, R14 ;  /* 0x000000ffff037224 */ /* 0x000fe200078e000e */
[----:B------:R-:W-:-:S07]  /*15210*/  LEA R7, R30, UR46, 0x1 ;  /* 0x0000002e1e077c11 */ /* 0x000fce000f8e08ff */
[----:B------:R-:W-:Y:S05]  /*15220*/  WARPSYNC.COLLECTIVE R15, `(.L_x_5060) ;  /* 0x000000000f087348 */ /* 0x000fea0003c00000 */
[----:B------:R0:W1:Y:S02]  /*15230*/  SHFL.IDX P6, R14, R13, R12, R11 ;  /* 0x0000000c0d0e7389 */ /* 0x00006400000c000b */
[----:B01----:R-:W-:Y:S01]  /*15240*/  ENDCOLLECTIVE ;  /* 0x000000000000791b */ /* 0x003fe20003800000 */
.L_x_5060:
[----:B------:R-:W-:Y:S02]  /*15250*/  ISETP.NE.U32.AND P1, PT, R4, 0x1, PT ;  /* 0x000000010400780c */ /* 0x000fe40003f25070 */
[C---:B------:R-:W-:Y:S02]  /*15260*/  LOP3.LUT P5, RZ, R17.reuse, 0x2, RZ, 0xc0, !PT ;  /* 0x0000000211ff7812 */ /* 0x040fe400078ac0ff */
[C---:B------:R-:W-:Y:S02]  /*15270*/  LOP3.LUT P4, RZ, R17.reuse, 0x4, RZ, 0xc0, !PT ;  /* 0x0000000411ff7812 */ /* 0x040fe4000788c0ff */
[C---:B------:R-:W-:Y:S02]  /*15280*/  LOP3.LUT P3, RZ, R17.reuse, 0x8, RZ, 0xc0, !PT ;  /* 0x0000000811ff7812 */ /* 0x040fe4000786c0ff */
[----:B------:R-:W-:Y:S02]  /*15290*/  LOP3.LUT P2, RZ, R17, 0x10, RZ, 0xc0, !PT ;  /* 0x0000001011ff7812 */ /* 0x000fe4000784c0ff */
[----:B------:R-:W-:-:S02]  /*152a0*/  LOP3.LUT R16, R16, 0xfffffeff, RZ, 0xc0, !PT ;  /* 0xfffffeff10107812 */ /* 0x000fc400078ec0ff */
[----:B------:R-:W-:Y:S01]  /*152b0*/  PRMT R4, R17, 0x8880, RZ ;  /* 0x0000888011047816 */ /* 0x000fe200000000ff */
[----:B------:R-:W-:Y:S01]  /*152c0*/  IMAD.MOV.U32 R13, RZ, RZ, R6 ;  /* 0x000000ffff0d7224 */ /* 0x000fe200078e0006 */
[----:B------:R-:W-:Y:S02]  /*152d0*/  @P1 LOP3.LUT R16, R16, 0x100, RZ, 0xfc, !PT ;  /* 0x0000010010101812 */ /* 0x000fe400078efcff */
[----:B------:R-:W-:Y:S02]  /*152e0*/  MOV R12, 0x1 ;  /* 0x00000001000c7802 */ /* 0x000fe40000000f00 */
        /* <DEDUP_REMOVED lines=30> */
.L_x_5061:
[----:B------:R-:W-:Y:S02]  /*154d0*/  IMAD.MOV.U32 R13, RZ, RZ, R0 ;  /* 0x000000ffff0d7224 */ /* 0x000fe400078e0000 */
[----:B------:R-:W-:-:S07]  /*154e0*/  IMAD.MOV.U32 R5, RZ, RZ, R14 ;  /* 0x000000ffff057224 */ /* 0x000fce00078e000e */
[----:B------:R-:W-:Y:S05]  /*154f0*/  WARPSYNC.COLLECTIVE R15, `(.L_x_5062) ;  /* 0x000000000f087348 */ /* 0x000fea0003c00000 */
[----:B------:R0:W1:Y:S02]  /*15500*/  SHFL.IDX P6, R14, R13, R12, R11 ;  /* 0x0000000c0d0e7389 */ /* 0x00006400000c000b */
[----:B01----:R-:W-:Y:S01]  /*15510*/  ENDCOLLECTIVE ;  /* 0x000000000000791b */ /* 0x003fe20003800000 */
.L_x_5062:
        /* <DEDUP_REMOVED lines=28> */
.L_x_5063:
[----:B------:R-:W-:Y:S01]  /*156e0*/  IMAD.MOV.U32 R13, RZ, RZ, R0 ;  /* 0x000000ffff0d7224 */ /* 0x000fe200078e0000 */
[----:B------:R-:W-:-:S07]  /*156f0*/  MOV R9, R14 ;  /* 0x0000000e00097202 */ /* 0x000fce0000000f00 */
[----:B------:R-:W-:Y:S05]  /*15700*/  WARPSYNC.COLLECTIVE R15, `(.L_x_5064) ;  /* 0x000000000f087348 */ /* 0x000fea0003c00000 */
[----:B------:R0:W1:Y:S02]  /*15710*/  SHFL.IDX P6, R14, R13, R12, R11 ;  /* 0x0000000c0d0e7389 */ /* 0x00006400000c000b */
[----:B01----:R-:W-:Y:S01]  /*15720*/  ENDCOLLECTIVE ;  /* 0x000000000000791b */ /* 0x003fe20003800000 */
.L_x_5064:
[----:B------:R-:W-:Y:S01]  /*15730*/  MOV R13, R6 ;  /* 0x00000006000d7202 */ /* 0x000fe20000000f00 */
        /* <DEDUP_REMOVED lines=27> */
.L_x_5065:
[----:B------:R-:W-:Y:S01]  /*158f0*/  MOV R13, R0 ;  /* 0x00000000000d7202 */ /* 0x000fe20000000f00 */
[----:B------:R-:W-:-:S07]  /*15900*/  IMAD.MOV.U32 R6, RZ, RZ, R14 ;  /* 0x000000ffff067224 */ /* 0x000fce00078e000e */
[----:B------:R-:W-:Y:S05]  /*15910*/  WARPSYNC.COLLECTIVE R15, `(.L_x_5066) ;  /* 0x000000000f087348 */ /* 0x000fea0003c00000 */
[----:B------:R0:W1:Y:S02]  /*15920*/  SHFL.IDX P6, R14, R13, R12, R11 ;  /* 0x0000000c0d0e7389 */ /* 0x00006400000c000b */
[----:B01----:R-:W-:Y:S01]  /*15930*/  ENDCOLLECTIVE ;  /* 0x000000000000791b */ /* 0x003fe20003800000 */
.L_x_5066:
[----:B------:R-:W-:Y:S05]  /*15940*/  BRA `(.L_x_5067) ;  /* 0xffffffd4001c7947 */ /* 0x000fea000383ffff */
.L_x_5010:
[----:B-1----:R1:W2:Y:S02]  /*15950*/  SYNCS.PHASECHK.TRANS64.TRYWAIT P0, [R10+URZ+0x28c40], R20 ;  /* 0x028c40140a0075a7 */ /* 0x0022a4000800017f */
[----:B--2---:R-:W-:Y:S05]  /*15960*/  @!P0 NANOSLEEP.SYNCS 0x989680 ;  /* 0x009896800000895d */ /* 0x004fea0003900000 */
[----:B------:R-:W2:Y:S02]  /*15970*/  @!P0 SYNCS.PHASECHK.TRANS64 P0, [R10+URZ+0x28c40], R20 ;  /* 0x028c40140a0085a7 */ /* 0x000ea4000800007f */
[----:B--2---:R-:W-:Y:S05]  /*15980*/  @!P0 BRA `(.L_x_5010) ;  /* 0xfffffffc00f08947 */ /* 0x004fea000383ffff */
[----:B------:R-:W-:Y:S05]  /*15990*/  BRA `(.L_x_5068) ;  /* 0xffffffd800587947 */ /* 0x000fea000383ffff */
.L_x_5011:
        /* <DEDUP_REMOVED lines=8> */
.L_x_5070:
[----:B------:R-:W-:Y:S05]  /*15a20*/  BSYNC B1 ;  /* 0x0000000000017941 */ /* 0x000fea0003800000 */
.L_x_5069:
[----:B------:R-:W-:Y:S01]  /*15a30*/  IMAD.MOV.U32 R13, RZ, RZ, R26 ;  /* 0x000000ffff0d7224 */ /* 0x000fe200078e001a */
[----:B------:R-:W-:Y:S01]  /*15a40*/  MOV R11, 0x181f ;  /* 0x0000181f000b7802 */ /* 0x000fe20000000f00 */
[----:B------:R-:W-:Y:S01]  /*15a50*/  IMAD.MOV.U32 R12, RZ, RZ, RZ ;  /* 0x000000ffff0c7224 */ /* 0x000fe200078e00ff */
[----:B------:R-:W-:Y:S01]  /*15a60*/  MOV R3, R14 ;  /* 0x0000000e00037202 */ /* 0x000fe20000000f00 */
[----:B------:R-:W-:Y:S01]  /*15a70*/  IMAD.MOV.U32 R15, RZ, RZ, -0x1 ;  /* 0xffffffffff0f7424 */ /* 0x000fe200078e00ff */
[----:B------:R-:W-:-:S07]  /*15a80*/  LEA R27, R17, UR46, 0x1 ;  /* 0x0000002e111b7c11 */ /* 0x000fce000f8e08ff */
[----:B------:R-:W-:Y:S05]  /*15a90*/  WARPSYNC.COLLECTIVE R15, `(.L_x_5071) ;  /* 0x000000000f087348 */ /* 0x000fea0003c00000 */
[----:B------:R0:W1:Y:S02]  /*15aa0*/  SHFL.IDX P6, R14, R13, R12, R11 ;  /* 0x0000000c0d0e7389 */ /* 0x00006400000c000b */
[----:B01----:R-:W-:Y:S01]  /*15ab0*/  ENDCOLLECTIVE ;  /* 0x000000000000791b */ /* 0x003fe20003800000 */
.L_x_5071:
[----:B------:R-:W-:Y:S01]  /*15ac0*/  MOV R13, R29 ;  /* 0x0000001d000d7202 */ /* 0x000fe20000000f00 */
[----:B------:R-:W-:Y:S01]  /*15ad0*/  IMAD.MOV.U32 R12, RZ, RZ, 0x1 ;  /* 0x00000001ff0c7424 */ /* 0x000fe200078e00ff */
[----:B------:R-:W-:-:S13]  /*15ae0*/  IADD3 R2, P0, R14, R8, RZ ;  /* 0x000000080e027210 */ /* 0x000fda0007f1e0ff */
[----:B------:R-:W-:Y:S05]  /*15af0*/  WARPSYNC.COLLECTIVE R15, `(.L_x_5072) ;  /* 0x000000000f087348 */ /* 0x000fea0003c00000 */
[----:B------:R0:W1:Y:S02]  /*15b00*/  SHFL.IDX P6, R14, R13, R12, R11 ;  /* 0x0000000c0d0e7389 */ /* 0x00006400000c000b */
[----:B01----:R-:W-:Y:S01]  /*15b10*/  ENDCOLLECTIVE ;  /* 0x000000000000791b */ /* 0x003fe20003800000 */
.L_x_5072:
        /* <DEDUP_REMOVED lines=10> */
.L_x_5073:
[----:B------:R-:W-:Y:S01]  /*15bc0*/  IMAD.MOV.U32 R13, RZ, RZ, R29 ;  /* 0x000000ffff0d7224 */ /* 0x000fe200078e001d */
[----:B------:R-:W-:Y:S02]  /*15bd0*/  MOV R12, 0x2 ;  /* 0x00000002000c7802 */ /* 0x000fe40000000f00 */
[----:B------:R-:W-:-:S13]  /*15be0*/  IADD3 R2, P0, R14, R8, RZ ;  /* 0x000000080e027210 */ /* 0x000fda0007f1e0ff */
[----:B------:R-:W-:Y:S05]  /*15bf0*/  WARPSYNC.COLLECTIVE R15, `(.L_x_5074) ;  /* 0x000000000f087348 */ /* 0x000fea0003c00000 */
[----:B------:R0:W1:Y:S02]  /*15c00*/  SHFL.IDX P6, R14, R13, R12, R11 ;  /* 0x0000000c0d0e7389 */ /* 0x00006400000c000b */
[----:B01----:R-:W-:Y:S01]  /*15c10*/  ENDCOLLECTIVE ;  /* 0x000000000000791b */ /* 0x003fe20003800000 */
.L_x_5074:
        /* <DEDUP_REMOVED lines=10> */
.L_x_5075:
[----:B------:R-:W-:Y:S02]  /*15cc0*/  IMAD.MOV.U32 R13, RZ, RZ, R29 ;  /* 0x000000ffff0d7224 */ /* 0x000fe400078e001d */
[----:B------:R-:W-:Y:S01]  /*15cd0*/  IMAD.MOV.U32 R12, RZ, RZ, 0x3 ;  /* 0x00000003ff0c7424 */ /* 0x000fe200078e00ff */
[----:B------:R-:W-:-:S13]  /*15ce0*/  IADD3 R2, P0, R14, R8, RZ ;  /* 0x000000080e027210 */ /* 0x000fda0007f1e0ff */
[----:B------:R-:W-:Y:S05]  /*15cf0*/  WARPSYNC.COLLECTIVE R15, `(.L_x_5076) ;  /* 0x000000000f087348 */ /* 0x000fea0003c00000 */
[----:B------:R0:W1:Y:S02]  /*15d00*/  SHFL.IDX P6, R14, R13, R12, R11 ;  /* 0x0000000c0d0e7389 */ /* 0x00006400000c000b */
[----:B01----:R-:W-:Y:S01]  /*15d10*/  ENDCOLLECTIVE ;  /* 0x000000000000791b */ /* 0x003fe20003800000 */
.L_x_5076:
[----:B------:R-:W-:-:S05]  /*15d20*/  IADD3.X R3, RZ, R3, RZ, P0, !PT ;  /* 0x00000003ff037210 */ /* 0x000fca00007fe4ff */
[----:B------:R-:W-:Y:S01]  /*15d30*/  @!PT LDS RZ, [RZ] ;  /* 0x00000000fffff984 */ /* 0x000fe20000000800 */
[----:B------:R-:W-:Y:S01]  /*15d40*/  @!PT LDS RZ, [RZ] ;  /* 0x00000000fffff984 */ /* 0x000fe20000000800 */
[----:B------:R-:W-:Y:S01]  /*15d50*/  @!PT LDS RZ, [RZ] ;  /* 0x00000000fffff984 */ /* 0x000fe20000000800 */
[----:B------:R0:W-:Y:S01]  /*15d60*/  LDGSTS.E.BYPASS.LTC128B.128 [R27+0x23400], desc[UR36][R2.64], !P1 ;  /* 0x23400000021b7fae */ /* 0x0001e2000c901d64 */
[----:B------:R-:W-:Y:S01]  /*15d70*/  IMAD.MOV.U32 R13, RZ, RZ, R26 ;  /* 0x000000ffff0d7224 */ /* 0x000fe200078e001a */
[----:B------:R-:W-:-:S07]  /*15d80*/  MOV R34, R14 ;  /* 0x0000000e00227202 */ /* 0x000fce0000000f00 */
[----:B0-----:R-:W-:Y:S05]  /*15d90*/  WARPSYNC.COLLECTIVE R15, `(.L_x_5077) ;  /* 0x000000000f087348 */ /* 0x001fea0003c00000 */
[----:B------:R1:W2:Y:S02]  /*15da0*/  SHFL.IDX P6, R14, R13, R12, R11 ;  /* 0x0000000c0d0e7389 */ /* 0x0002a400000c000b */
[----:B012---:R-:W-:Y:S01]  /*15db0*/  ENDCOLLECTIVE ;  /* 0x000000000000791b */ /* 0x007fe20003800000 */
.L_x_5077:
[----:B------:R-:W-:Y:S05]  /*15dc0*/  BRA `(.L_x_5078) ;  /* 0xffffffd8000c7947 */ /* 0x000fea000383ffff */
.L_x_5016:
[----:B---3--:R3:W4:Y:S02]  /*15dd0*/  SYNCS.PHASECHK.TRANS64.TRYWAIT P0, [R10+URZ+0x28c60], R20 ;  /* 0x028c60140a0075a7 */ /* 0x008724000800017f */
[----:B----4-:R-:W-:Y:S05]  /*15de0*/  @!P0 NANOSLEEP.SYNCS 0x989680 ;  /* 0x009896800000895d */ /* 0x010fea0003900000 */
[----:B------:R-:W4:Y:S02]  /*15df0*/  @!P0 SYNCS.PHASECHK.TRANS64 P0, [R10+URZ+0x28c60], R20 ;  /* 0x028c60140a0085a7 */ /* 0x000f24000800007f */
[----:B----4-:R-:W-:Y:S05]  /*15e00*/  @!P0 BRA `(.L_x_5016) ;  /* 0xfffffffc00f08947 */ /* 0x010fea000383ffff */
[----:B------:R-:W-:Y:S05]  /*15e10*/  BRA `(.L_x_5079) ;  /* 0xffffffd800587947 */ /* 0x000fea000383ffff */
.L_x_5017:
[----:B------:R-:W-:Y:S01]  /*15e20*/  BSSY B1, `(.L_x_5080) ;  /* 0x0000008000017945 */ /* 0x000fe20003800000 */
[----:B------:R-:W-:Y:S01]  /*15e30*/  IMAD.MOV.U32 R13, RZ, RZ, R19 ;  /* 0x000000ffff0d7224 */ /* 0x000fe200078e0013 */
[----:B------:R-:W-:Y:S01]  /*15e40*/  MOV R12, RZ ;  /* 0x000000ff000c7202 */ /* 0x000fe20000000f00 */
[----:B------:R-:W-:Y:S02]  /*15e50*/  IMAD.MOV.U32 R11, RZ, RZ, 0x181f ;  /* 0x0000181fff0b7424 */ /* 0x000fe400078e00ff */
[----:B------:R-:W-:-:S07]  /*15e60*/  IMAD.MOV.U32 R15, RZ, RZ, -0x1 ;  /* 0xffffffffff0f7424 */ /* 0x000fce00078e00ff */
[----:B-123--:R-:W-:Y:S05]  /*15e70*/  WARPSYNC.COLLECTIVE R15, `(.L_x_5081) ;  /* 0x000000000f087348 */ /* 0x00efea0003c00000 */
[----:B------:R0:W4:Y:S02]  /*15e80*/  SHFL.IDX P6, R14, R13, R12, R11 ;  /* 0x0000000c0d0e7389 */ /* 0x00012400000c000b */
[----:B01234-:R-:W-:Y:S01]  /*15e90*/  ENDCOLLECTIVE ;  /* 0x000000000000791b */ /* 0x01ffe20003800000 */
.L_x_5081:
[----:B------:R-:W-:Y:S05]  /*15ea0*/  BSYNC B1 ;  /* 0x0000000000017941 */ /* 0x000fea0003800000 */
.L_x_5080:
[----:B------:R-:W-:Y:S01]  /*15eb0*/  IMAD.MOV.U32 R13, RZ, RZ, R18 ;  /* 0x000000ffff0d7224 */ /* 0x000fe200078e0012 */
[----:B------:R-:W-:Y:S01]  /*15ec0*/  MOV R11, 0x181f ;  /* 0x0000181f000b7802 */ /* 0x000fe20000000f00 */
[----:B------:R-:W-:Y:S01]  /*15ed0*/  IMAD.MOV.U32 R12, RZ, RZ, RZ ;  /* 0x000000ffff0c7224 */ /* 0x000fe200078e00ff */
[----:B------:R-:W-:Y:S01]  /*15ee0*/  MOV R3, R14 ;  /* 0x0000000e00037202 */ /* 0x000fe20000000f00 */
[----:B------:R-:W-:Y:S01]  /*15ef0*/  IMAD.MOV.U32 R15, RZ, RZ, -0x1 ;  /* 0xffffffffff0f7424 */ /* 0x000fe200078e00ff */
[----:B------:R-:W-:Y:S02]  /*15f00*/  LEA R17, R17, UR46, 0x1 ;  /* 0x0000002e11117c11 */ /* 0x000fe4000f8e08ff */
[----:B------:R-:W-:-:S13]  /*15f10*/  LOP3.LUT P2, RZ, R16, 0x20, RZ, 0xc0, !PT ;  /* 0x0000002010ff7812 */ /* 0x000fda000784c0ff */
[----:B------:R-:W-:Y:S05]  /*15f20*/  WARPSYNC.COLLECTIVE R15, `(.L_x_5082) ;  /* 0x000000000f087348 */ /* 0x000fea0003c00000 */
[----:B------:R0:W1:Y:S02]  /*15f30*/  SHFL.IDX P6, R14, R13, R12, R11 ;  /* 0x0000000c0d0e7389 */ /* 0x00006400000c000b */
[----:B01----:R-:W-:Y:S01]  /*15f40*/  ENDCOLLECTIVE ;  /* 0x000000000000791b */ /* 0x003fe20003800000 */
.L_x_5082:
[C---:B------:R-:W-:Y:S02]  /*15f50*/  LOP3.LUT P1, RZ, R16.reuse, 0x10, RZ, 0xc0, !PT ;  /* 0x0000001010ff7812 */ /* 0x040fe4000782c0ff */
[----:B------:R-:W-:Y:S02]  /*15f60*/  P2R R4, PR, RZ, 0x20 ;  /* 0x00000020ff047803 */ /* 0x000fe40000000000 */
[----:B------:R-:W-:Y:S01]  /*15f70*/  MOV R13, R19 ;  /* 0x00000013000d7202 */ /* 0x000fe20000000f00 */
        /* <DEDUP_REMOVED lines=12> */
.L_x_5083:
        /* <DEDUP_REMOVED lines=16> */
.L_x_5084:
[----:B------:R-:W-:Y:S01]  /*16140*/  @!PT LDS RZ, [RZ] ;  /* 0x00000000fffff984 */ /* 0x000fe20000000800 */
[----:B------:R-:W-:Y:S01]  /*16150*/  @!PT LDS RZ, [RZ] ;  /* 0x00000000fffff984 */ /* 0x000fe20000000800 */
[----:B------:R-:W-:Y:S01]  /*16160*/  @!PT LDS RZ, [RZ] ;  /* 0x00000000fffff984 */ /* 0x000fe20000000800 */
[----:B------:R0:W-:Y:S01]  /*16170*/  LDGSTS.E.BYPASS.LTC128B.128 [R17+0xe400], desc[UR36][R2.64+0x380], P1 ;  /* 0x0e40038002117fae */ /* 0x0001e20008901d64 */
[----:B------:R-:W-:Y:S01]  /*16180*/  IMAD.MOV.U32 R13, RZ, RZ, R19 ;  /* 0x000000ffff0d7224 */ /* 0x000fe200078e0013 */
[----:B------:R-:W-:Y:S02]  /*16190*/  MOV R12, 0x2 ;  /* 0x00000002000c7802 */ /* 0x000fe40000000f00 */
        /* <DEDUP_REMOVED lines=12> */
.L_x_5085:
        /* <DEDUP_REMOVED lines=14> */
.L_x_5086:
[----:B------:R-:W-:Y:S02]  /*16340*/  IMAD.MOV.U32 R13, RZ, RZ, R19 ;  /* 0x000000ffff0d7224 */ /* 0x000fe400078e0013 */
[----:B------:R-:W-:Y:S01]  /*16350*/  IMAD.MOV.U32 R12, RZ, RZ, 0x3 ;  /* 0x00000003ff0c7424 */ /* 0x000fe200078e00ff */
        /* <DEDUP_REMOVED lines=15> */
.L_x_5087:
        /* <DEDUP_REMOVED lines=13> */
.L_x_5088:
[----:B------:R-:W-:Y:S05]  /*16520*/  BRA `(.L_x_5089) ;  /* 0xffffffd400cc7947 */ /* 0x000fea000383ffff */
.L_x_5022:
[----:B0-----:R0:W1:Y:S02]  /*16530*/  SYNCS.PHASECHK.TRANS64.TRYWAIT P0, [R5+URZ+0x28c20], R4 ;  /* 0x028c2004050075a7 */ /* 0x001064000800017f */
[----:B-1----:R-:W-:Y:S05]  /*16540*/  @!P0 NANOSLEEP.SYNCS 0x989680 ;  /* 0x009896800000895d */ /* 0x002fea0003900000 */
[----:B------:R-:W1:Y:S02]  /*16550*/  @!P0 SYNCS.PHASECHK.TRANS64 P0, [R5+URZ+0x28c20], R4 ;  /* 0x028c2004050085a7 */ /* 0x000e64000800007f */
[----:B-1----:R-:W-:Y:S05]  /*16560*/  @!P0 BRA `(.L_x_5022) ;  /* 0xfffffffc00f08947 */ /* 0x002fea000383ffff */
[----:B------:R-:W-:Y:S05]  /*16570*/  BRA `(.L_x_5090) ;  /* 0xffffffd800787947 */ /* 0x000fea000383ffff */
.L_x_5023:
[----:B------:R-:W1:Y:S01]  /*16580*/  S2R R2, SR_TID.X ;  /* 0x0000000000027919 */ /* 0x000e620000002100 */
[----:B------:R-:W-:Y:S01]  /*16590*/  BSSY B0, `(.L_x_5091) ;  /* 0x000000a000007945 */ /* 0x000fe20003800000 */
[----:B------:R-:W-:Y:S01]  /*165a0*/  IMAD.MOV.U32 R12, RZ, RZ, RZ ;  /* 0x000000ffff0c7224 */ /* 0x000fe200078e00ff */
[----:B------:R-:W-:Y:S01]  /*165b0*/  MOV R15, 0xffffffff ;  /* 0xffffffff000f7802 */ /* 0x000fe20000000f00 */
[----:B------:R-:W-:Y:S01]  /*165c0*/  IMAD.MOV.U32 R11, RZ, RZ, 0x1f ;  /* 0x0000001fff0b7424 */ /* 0x000fe200078e00ff */
[----:B-1----:R-:W-:-:S04]  /*165d0*/  SHF.R.U32.HI R2, RZ, 0x5, R2 ;  /* 0x00000005ff027819 */ /* 0x002fc80000011602 */
[----:B------:R-:W-:-:S04]  /*165e0*/  LOP3.LUT R2, R2, 0x3, RZ, 0xc0, !PT ;  /* 0x0000000302027812 */ /* 0x000fc800078ec0ff */
[----:B------:R-:W-:-:S07]  /*165f0*/  MOV R13, R2 ;  /* 0x00000002000d7202 */ /* 0x000fce0000000f00 */
[----:B0-2--5:R-:W-:Y:S05]  /*16600*/  WARPSYNC.COLLECTIVE R15, `(.L_x_5092) ;  /* 0x000000000f087348 */ /* 0x025fea0003c00000 */
[----:B------:R1:W3:Y:S02]  /*16610*/  SHFL.IDX P6, R14, R13, R12, R11 ;  /* 0x0000000c0d0e7389 */ /* 0x0002e400000c000b */
[----:B0123-5:R-:W-:Y:S01]  /*16620*/  ENDCOLLECTIVE ;  /* 0x000000000000791b */ /* 0x02ffe20003800000 */
.L_x_5092:
[----:B------:R-:W-:Y:S05]  /*16630*/  BSYNC B0 ;  /* 0x0000000000007941 */ /* 0x000fea0003800000 */
.L_x_5091:
[----:B------:R-:W-:Y:S05]  /*16640*/  BRA `(.L_x_5093) ;  /* 0xffffffd800607947 */ /* 0x000fea000383ffff */
.L_x_5024:
[----:B------:R-:W-:Y:S01]  /*16650*/  BSSY B0, `(.L_x_5094) ;  /* 0x0000006000007945 */ /* 0x000fe20003800000 */
[----:B------:R-:W-:-:S07]  /*16660*/  IMAD.MOV.U32 R15, RZ, RZ, -0x1 ;  /* 0xffffffffff0f7424 */ /* 0x000fce00078e00ff */
[----:B012--5:R-:W-:Y:S05]  /*16670*/  WARPSYNC.COLLECTIVE R15, `(.L_x_5095) ;  /* 0x000000000f0c7348 */ /* 0x027fea0003c00000 */
[----:B------:R-:W-:Y:S02]  /*16680*/  ELECT P6, UR62, PT ;  /* 0x00000000003e782f */ /* 0x000fe400038c0000 */
[----:B------:R-:W-:Y:S01]  /*16690*/  MOV R14, UR62 ;  /* 0x0000003e000e7c02 */ /* 0x000fe20008000f00 */
[----:B012--5:R-:W-:Y:S10]  /*166a0*/  ENDCOLLECTIVE ;  /* 0x000000000000791b */ /* 0x027ff40003800000 */
.L_x_5095:
[----:B------:R-:W-:Y:S05]  /*166b0*/  BSYNC B0 ;  /* 0x0000000000007941 */ /* 0x000fea0003800000 */
.L_x_5094:
[----:B------:R-:W-:Y:S05]  /*166c0*/  BRA `(.L_x_5096) ;  /* 0xffffffd800547947 */ /* 0x000fea000383ffff */
.L_x_5026:
[----:B0-----:R0:W1:Y:S02]  /*166d0*/  SYNCS.PHASECHK.TRANS64.TRYWAIT P1, [R4+URZ+0x28c40], R3 ;  /* 0x028c4003040075a7 */ /* 0x001064000802017f */
[----:B-1----:R-:W-:Y:S05]  /*166e0*/  @!P1 NANOSLEEP.SYNCS 0x989680 ;  /* 0x009896800000995d */ /* 0x002fea0003900000 */
[----:B------:R-:W1:Y:S02]  /*166f0*/  @!P1 SYNCS.PHASECHK.TRANS64 P1, [R4+URZ+0x28c40], R3 ;  /* 0x028c4003040095a7 */ /* 0x000e64000802007f */
[----:B-1----:R-:W-:Y:S05]  /*16700*/  @!P1 BRA `(.L_x_5026) ;  /* 0xfffffffc00f09947 */ /* 0x002fea000383ffff */
[----:B------:R-:W-:Y:S05]  /*16710*/  BRA `(.L_x_5097) ;  /* 0xffffffd800747947 */ /* 0x000fea000383ffff */
.L_x_5028:
[----:B-1----:R1:W3:Y:S02]  /*16720*/  SYNCS.PHASECHK.TRANS64.TRYWAIT P1, [R5+URZ+0x28c40], R0 ;  /* 0x028c4000050075a7 */ /* 0x0022e4000802017f */
[----:B---3--:R-:W-:Y:S05]  /*16730*/  @!P1 NANOSLEEP.SYNCS 0x989680 ;  /* 0x009896800000995d */ /* 0x008fea0003900000 */
[----:B------:R-:W3:Y:S02]  /*16740*/  @!P1 SYNCS.PHASECHK.TRANS64 P1, [R5+URZ+0x28c40], R0 ;  /* 0x028c4000050095a7 */ /* 0x000ee4000802007f */
[----:B---3--:R-:W-:Y:S05]  /*16750*/  @!P1 BRA `(.L_x_5028) ;  /* 0xfffffffc00f09947 */ /* 0x008fea000383ffff */
[----:B------:R-:W-:Y:S05]  /*16760*/  BRA `(.L_x_5098) ;  /* 0xffffffd800807947 */ /* 0x000fea000383ffff */
.L_x_5030:
[----:B---3--:R3:W4:Y:S02]  /*16770*/  SYNCS.PHASECHK.TRANS64.TRYWAIT P1, [R4+URZ+0x28c60], R3 ;  /* 0x028c6003040075a7 */ /* 0x008724000802017f */
[----:B----4-:R-:W-:Y:S05]  /*16780*/  @!P1 NANOSLEEP.SYNCS 0x989680 ;  /* 0x009896800000995d */ /* 0x010fea0003900000 */
[----:B------:R-:W4:Y:S02]  /*16790*/  @!P1 SYNCS.PHASECHK.TRANS64 P1, [R4+URZ+0x28c60], R3 ;  /* 0x028c6003040095a7 */ /* 0x000f24000802007f */
[----:B----4-:R-:W-:Y:S05]  /*167a0*/  @!P1 BRA `(.L_x_5030) ;  /* 0xfffffffc00f09947 */ /* 0x010fea000383ffff */
[----:B------:R-:W-:Y:S05]  /*167b0*/  BRA `(.L_x_5099) ;  /* 0xffffffd8007c7947 */ /* 0x000fea000383ffff */
.L_x_5100:
        /* <DEDUP_REMOVED lines=12> */
.L_x_15748:


//--------------------- .text._ZN7cutlass13device_kernelIN5flash11enable_sm90INS1_16FlashAttnFwdSm90INS1_25CollectiveMainloopFwdSm90ILi2EN4cute5tupleIJNS5_1CILi1EEES8_S8_EEENS6_IJNS7_ILi64EEESA_SA_EEELi512ENS_10bfloat16_tEfNS_4arch4Sm90ELb0ELb1ELb1ELb0ELb1ELb0ELb1ELb0ELb0ELb1ELb1ELb0EEENS1_21CollectiveEpilogueFwdINS6_IJSA_NS7_ILi512EEESA_EEES9_SC_SE_Li256ELb0ELb1ELb1ELb0EEENS1_19SingleTileSchedulerILb0ELb1ELb1ELi64EEEEEEEEEvNT_6ParamsE --------------------------
	.section	.text._ZN7cutlass13device_kernelIN5flash11enable_sm90INS1_16FlashAttnFwdSm90INS1_25CollectiveMainloopFwdSm90ILi2EN4cute5tupleIJNS5_1CILi1EEES8_S8_EEENS6_IJNS7_ILi64EEESA_SA_EEELi512ENS_10bfloat16_tEfNS_4arch4Sm90ELb0ELb1ELb1ELb0ELb1ELb0ELb1ELb0ELb0ELb1ELb1ELb0EEENS1_21CollectiveEpilogueFwdINS6_IJSA_NS7_ILi512EEESA_EEES9_SC_SE_Li256ELb0ELb1ELb1ELb0EEENS1_19SingleTileSchedulerILb0ELb1ELb1ELi64EEEEEEEEEvNT_6ParamsE,"ax",@progbits
	.align	128
.text._ZN7cutlass13device_kernelIN5flash11enable_sm90INS1_16FlashAttnFwdSm90INS1_25CollectiveMainloopFwdSm90ILi2EN4cute5tupleIJNS5_1CILi1EEES8_S8_EEENS6_IJNS7_ILi64EEESA_SA_EEELi512ENS_10bfloat16_tEfNS_4arch4Sm90ELb0ELb1ELb1ELb0ELb1ELb0ELb1ELb0ELb0ELb1ELb1ELb0EEENS1_21CollectiveEpilogueFwdINS6_IJSA_NS7_ILi512EEESA_EEES9_SC_SE_Li256ELb0ELb1ELb1ELb0EEENS1_19SingleTileSchedulerILb0ELb1ELb1ELi64EEEEEEEEEvNT_6ParamsE:
        .type           _ZN7cutlass13device_kernelIN5flash11enable_sm90INS1_16FlashAttnFwdSm90INS1_25CollectiveMainloopFwdSm90ILi2EN4cute5tupleIJNS5_1CILi1EEES8_S8_EEENS6_IJNS7_ILi64EEESA_SA_EEELi512ENS_10bfloat16_tEfNS_4arch4Sm90ELb0ELb1ELb1ELb0ELb1ELb0ELb1ELb0ELb0ELb1ELb1ELb0EEENS1_21CollectiveEpilogueFwdINS6_IJSA_NS7_ILi512EEESA_EEES9_SC_SE_Li256ELb0ELb1ELb1ELb0EEENS1_19SingleTileSchedulerILb0ELb1ELb1ELi64EEEEEEEEEvNT_6ParamsE,@function
        .size           _ZN7cutlass13device_kernelIN5flash11enable_sm90INS1_16FlashAttnFwdSm90INS1_25CollectiveMainloopFwdSm90ILi2EN4cute5tupleIJNS5_1CILi1EEES8_S8_EEENS6_IJNS7_ILi64EEESA_SA_EEELi512ENS_10bfloat16_tEfNS_4arch4Sm90ELb0ELb1ELb1ELb0ELb1ELb0ELb1ELb0ELb0ELb1ELb1ELb0EEENS1_21CollectiveEpilogueFwdINS6_IJSA_NS7_ILi512EEESA_EEES9_SC_SE_Li256ELb0ELb1ELb1ELb0EEENS1_19SingleTileSchedulerILb0ELb1ELb1ELi64EEEEEEEEEvNT_6ParamsE,(.L_x_15749 - _ZN7cutlass13device_kernelIN5flash11enable_sm90INS1_16FlashAttnFwdSm90INS1_25CollectiveMainloopFwdSm90ILi2EN4cute5tupleIJNS5_1CILi1EEES8_S8_EEENS6_IJNS7_ILi64EEESA_SA_EEELi512ENS_10bfloat16_tEfNS_4arch4Sm90ELb0ELb1ELb1ELb0ELb1ELb0ELb1ELb0ELb0ELb1ELb1ELb0EEENS1_21CollectiveEpilogueFwdINS6_IJSA_NS7_ILi512EEESA_EEES9_SC_SE_Li256ELb0ELb1ELb1ELb0EEENS1_19SingleTileSchedulerILb0ELb1ELb1ELi64EEEEEEEEEvNT_6ParamsE)
        .other          _ZN7cutlass13device_kernelIN5flash11enable_sm90INS1_16FlashAttnFwdSm90INS1_25CollectiveMainloopFwdSm90ILi2EN4cute5tupleIJNS5_1CILi1EEES8_S8_EEENS6_IJNS7_ILi64EEESA_SA_EEELi512ENS_10bfloat16_tEfNS_4arch4Sm90ELb0ELb1ELb1ELb0ELb1ELb0ELb1ELb0ELb0ELb1ELb1ELb0EEENS1_21CollectiveEpilogueFwdINS6_IJSA_NS7_ILi512EEESA_EEES9_SC_SE_Li256ELb0ELb1ELb1ELb0EEENS1_19SingleTileSchedulerILb0ELb1ELb1ELi64EEEEEEEEEvNT_6ParamsE,@"STO_CUDA_ENTRY STV_DEFAULT"
_ZN7cutlass13device_kernelIN5flash11enable_sm90INS1_16FlashAttnFwdSm90INS1_25CollectiveMainloopFwdSm90ILi2EN4cute5tupleIJNS5_1CILi1EEES8_S8_EEENS6_IJNS7_ILi64EEESA_SA_EEELi512ENS_10bfloat16_tEfNS_4arch4Sm90ELb0ELb1ELb1ELb0ELb1ELb0ELb1ELb0ELb0ELb1ELb1ELb0EEENS1_21CollectiveEpilogueFwdINS6_IJSA_NS7_ILi512EEESA_EEES9_SC_SE_Li256ELb0ELb1ELb1ELb0EEENS1_19SingleTileSchedulerILb0ELb1ELb1ELi64EEEEEEEEEvNT_6ParamsE:
        /* <DEDUP_REMOVED lines=43> */
.L_x_5101:
        /* <DEDUP_REMOVED lines=22> */
.L_x_5102:
        /* <DEDUP_REMOVED lines=18> */
.L_x_5103:
        /* <DEDUP_REMOVED lines=22> */
.L_x_5104:
        /* <DEDUP_REMOVED lines=23> */
.L_x_5105:
[----:B------:R-:W-:Y:S01]  /*0800*/  UISETP.NE.AND UP0, UPT, UR9, URZ, UPT ;  /* 0x0000003f0900728c */ /* 0x000fe2000bf05270 */
[----:B------:R-:W-:Y:S01]  /*0810*/  NOP ;  /* 0x0000000000007918 */ /* 0x000fe20000000000 */
[----:B0-----:R-:W-:Y:S01]  /*0820*/  ULDC UR4, c[0x0][0x20] ;  /* 0x0000080000047ab9 */ /* 0x001fe20000000800 */
[----:B------:R-:W-:Y:S01]  /*0830*/  ULDC UR5, c[0x0][0x24] ;  /* 0x0000090000057ab9 */ /* 0x000fe20000000800 */
[----:B-1234-:R-:W-:Y:S01]  /*0840*/  BAR.SYNC.DEFER_BLOCKING 0x0 ;  /* 0x0000000000007b1d */ /* 0x01efe20000010000 */
[----:B------:R-:W-:Y:S02]  /*0850*/  IADD3 R46, P0, R1, UR4, RZ ;  /* 0x00000004012e7c10 */ /* 0x000fe4000ff1e0ff */
[----:B------:R-:W-:Y:S02]  /*0860*/  PLOP3.LUT P3, PT, PT, PT, UP0, 0x80, 0x0 ;  /* 0x000000000000781c */ /* 0x000fe40003f6f008 */
[C---:B------:R-:W-:Y:S01]  /*0870*/  IADD3 R44, P1, R46.reuse, 0x1d4, RZ ;  /* 0x000001d42e2c7810 */ /* 0x040fe20007f3e0ff */
[----:B------:R-:W-:Y:S01]  /*0880*/  IMAD.X R39, RZ, RZ, UR5, P0 ;  /* 0x00000005ff277e24 */ /* 0x000fe200080e06ff */
[----:B------:R-:W-:Y:S01]  /*0890*/  UMOV UR61, 0x1 ;  /* 0x00000001003d7882 */ /* 0x000fe20000000000 */
[C---:B------:R-:W-:Y:S01]  /*08a0*/  IADD3 R19, P0, R46.reuse, 0x50, RZ ;  /* 0x000000502e137810 */ /* 0x040fe20007f1e0ff */
[----:B------:R-:W-:Y:S01]  /*08b0*/  USEL UR61, UR61, 0x2, !UP0 ;  /* 0x000000023d3d7887 */ /* 0x000fe2000c000000 */
[----:B------:R-:W-:Y:S01]  /*08c0*/  IADD3 R40, P2, R46, 0x210, RZ ;  /* 0x000002102e287810 */ /* 0x000fe20007f5e0ff */
[----:B------:R-:W-:Y:S01]  /*08d0*/  ULDC.64 UR36, c[0x0][0x208] ;  /* 0x0000820000247ab9 */ /* 0x000fe20000000a00 */
[----:B------:R-:W-:Y:S01]  /*08e0*/  BSSY B6, `(.L_x_5106) ;  /* 0x00028e3000067945 */ /* 0x000fe20003800000 */
[----:B------:R-:W-:-:S02]  /*08f0*/  IMAD.X R18, RZ, RZ, R39, P0 ;  /* 0x000000ffff127224 */ /* 0x000fc400000e0627 */
[--C-:B------:R-:W-:Y:S02]  /*0900*/  IMAD.X R45, RZ, RZ, R39.reuse, P1 ;  /* 0x000000ffff2d7224 */ /* 0x100fe400008e0627 */
[----:B------:R-:W-:Y:S01]  /*0910*/  IMAD.X R41, RZ, RZ, R39, P2 ;  /* 0x000000ffff297224 */ /* 0x000fe200010e0627 */
[----:B------:R-:W-:Y:S06]  /*0920*/  @!P3 BRA `(.L_x_5107) ;  /* 0x0000024000d8b947 */ /* 0x000fec0003800000 */
.L_x_5108:
[----:B------:R-:W-:-:S08]  /*0930*/  NOP ;  /* 0x0000000000007918 */ /* 0x000fd00000000000 */
[----:B------:R-:W0:Y:S02]  /*0940*/  USETMAXREG.TRY_ALLOC.CTAPOOL UP0, 0xe8 ;  /* 0x000000e8000079c8 */ /* 0x000e240008000600 */
[----:B0-----:R-:W-:-:S13]  /*0950*/  PLOP3.LUT P0, PT, PT, PT, UP0, 0x80, 0x0 ;  /* 0x000000000000781c */ /* 0x001fda0003f0f008 */
[----:B------:R-:W-:Y:S05]  /*0960*/  @!P0 BRA `(.L_x_5108) ;  /* 0xfffffffc00f08947 */ /* 0x000fea000383ffff */
[----:B------:R-:W0:Y:S01]  /*0970*/  LDC R2, c[0x0][0xd50] ;  /* 0x00035400ff027b82 */ /* 0x000e220000000800 */
[----:B------:R-:W-:Y:S01]  /*0980*/  LOP3.LUT R0, R37, 0xffffff80, RZ, 0xc0, !PT ;  /* 0xffffff8025007812 */ /* 0x000fe200078ec0ff */
[----:B------:R1:W-:Y:S03]  /*0990*/  STL.64 [R1+0x1c8], RZ ;  /* 0x0001c8ff01007387 */ /* 0x0003e60000100a00 */
[----:B------:R-:W-:Y:S01]  /*09a0*/  ISETP.NE.AND P0, PT, R0, 0x80, PT ;  /* 0x000000800000780c */ /* 0x000fe20003f05270 */
[----:B------:R1:W-:Y:S02]  /*09b0*/  STL [R1+0x1d0], RZ ;  /* 0x0001d0ff01007387 */ /* 0x0003e40000100800 */
[----:B------:R-:W2:Y:S02]  /*09c0*/  S2UR UR4, SR_CTAID.Y ;  /* 0x00000000000479c3 */ /* 0x000ea40000002600 */
[----:B------:R1:W-:Y:S06]  /*09d0*/  STL [R1+0x1d4], RZ ;  /* 0x0001d4ff01007387 */ /* 0x0003ec0000100800 */
[----:B------:R-:W3:Y:S08]  /*09e0*/  S2UR UR5, SR_CTAID.Z ;  /* 0x00000000000579c3 */ /* 0x000ef00000002700 */
[----:B------:R-:W-:Y:S06]  /*09f0*/  @!P0 BAR.ARV 0x8, 0x100 ;  /* 0x0204000000008b1d */ /* 0x000fec0000002000 */
[----:B0-----:R-:W-:-:S02]  /*0a00*/  ISETP.NE.AND P1, PT, R2, 0x1, PT ;  /* 0x000000010200780c */ /* 0x001fc40003f25270 */
[----:B------:R-:W-:Y:S01]  /*0a10*/  ISETP.GE.U32.AND P0, PT, R37, 0x100, PT ;  /* 0x000001002500780c */ /* 0x000fe20003f06070 */
[----:B--2---:R-:W-:-:S10]  /*0a20*/  IMAD.U32 R152, RZ, RZ, UR4 ;  /* 0x00000004ff987e24 */ /* 0x004fd4000f8e00ff */
[----:B------:R-:W0:Y:S08]  /*0a30*/  @P1 LDC R0, c[0x0][0xd54] ;  /* 0x00035500ff001b82 */ /* 0x000e300000000800 */
[----:B------:R-:W-:Y:S08]  /*0a40*/  @P0 BAR.ARV 0xf, 0x100 ;  /* 0x03c4000000000b1d */ /* 0x000ff00000002000 */
[----:B------:R-:W2:Y:S01]  /*0a50*/  @P1 LDC R3, c[0x0][0xd58] ;  /* 0x00035600ff031b82 */ /* 0x000ea20000000800 */
[----:B---3--:R-:W-:Y:S01]  /*0a60*/  ISETP.LE.AND P0, PT, RZ, UR5, PT ;  /* 0x00000005ff007c0c */ /* 0x008fe2000bf03270 */
[----:B0-----:R-:W-:-:S05]  /*0a70*/  @P1 IMAD.HI.U32 R0, R0, UR4, RZ ;  /* 0x0000000400001c27 */ /* 0x001fca000f8e00ff */
[----:B--2---:R-:W-:Y:S02]  /*0a80*/  @P1 SHF.R.U32.HI R152, RZ, R3, R0 ;  /* 0x00000003ff981219 */ /* 0x004fe40000011600 */
[----:B------:R-:W-:-:S03]  /*0a90*/  IADD3 R24, P1, R46, 0x1c8, RZ ;  /* 0x000001c82e187810 */ /* 0x000fc60007f3e0ff */
[----:B------:R-:W-:Y:S02]  /*0aa0*/  IMAD.MOV R23, RZ, RZ, -R152 ;  /* 0x000000ffff177224 */ /* 0x000fe400078e0a98 */
[----:B------:R-:W-:Y:S02]  /*0ab0*/  IMAD.X R25, RZ, RZ, R39, P1 ;  /* 0x000000ffff197224 */ /* 0x000fe400008e0627 */
[----:B------:R-:W-:Y:S01]  /*0ac0*/  IMAD R23, R2, R23, UR4 ;  /* 0x0000000402177e24 */ /* 0x000fe2000f8e0217 */
[----:B-1----:R-:W-:Y:S06]  /*0ad0*/  @!P0 BRA `(.L_x_5109) ;  /* 0x0000028c000c8947 */ /* 0x002fec0003800000 */
[----:B------:R-:W0:Y:S01]  /*0ae0*/  S2UR UR7, SR_CTAID.Z ;  /* 0x00000000000779c3 */ /* 0x000e220000002700 */
[C---:B------:R-:W-:Y:S01]  /*0af0*/  IADD3 R38, P6, R46.reuse, 0xc8, RZ ;  /* 0x000000c82e267810 */ /* 0x040fe20007fde0ff */
[----:B------:R-:W-:Y:S01]  /*0b00*/  UISETP.NE.AND UP1, UPT, UR9, 0x1, UPT ;  /* 0x000000010900788c */ /* 0x000fe2000bf25270 */
[----:B------:R-:W-:Y:S01]  /*0b10*/  STL.128 [R1+0x1e0], RZ ;  /* 0x0001e0ff01007387 */ /* 0x000fe20000100c00 */
[----:B------:R-:W-:Y:S01]  /*0b20*/  ULDC.64 UR4, c[0x0][0x418] ;  /* 0x0001060000047ab9 */ /* 0x000fe20000000a00 */
[C---:B------:R-:W-:Y:S01]  /*0b30*/  IADD3 R34, P0, R46.reuse, 0x1e0, RZ ;  /* 0x000001e02e227810 */ /* 0x040fe20007f1e0ff */
[--C-:B------:R-:W-:Y:S01]  /*0b40*/  IMAD.X R71, RZ, RZ, R39.reuse, P6 ;  /* 0x000000ffff477224 */ /* 0x100fe200030e0627 */
[C---:B------:R-:W-:Y:S01]  /*0b50*/  IADD3 R64, P6, R46.reuse, 0x80, RZ ;  /* 0x000000802e407810 */ /* 0x040fe20007fde0ff */
[----:B------:R-:W1:Y:S01]  /*0b60*/  LDC R0, c[0x0][0xa80] ;  /* 0x0002a000ff007b82 */ /* 0x000e620000000800 */
[----:B------:R-:W-:Y:S01]  /*0b70*/  STL.128 [R1+0x1f0], RZ ;  /* 0x0001f0ff01007387 */ /* 0x000fe20000100c00 */
[C---:B------:R-:W-:Y:S01]  /*0b80*/  IADD3 R26, P1, R46.reuse, 0x120, RZ ;  /* 0x000001202e1a7810 */ /* 0x040fe20007f3e0ff */
[----:B------:R-:W-:Y:S01]  /*0b90*/  UISETP.NE.U32.AND UP0, UPT, UR4, URZ, UPT ;  /* 0x0000003f0400728c */ /* 0x000fe2000bf05070 */
[C---:B------:R-:W-:Y:S01]  /*0ba0*/  IADD3 R32, P2, R46.reuse, 0x108, RZ ;  /* 0x000001082e207810 */ /* 0x040fe20007f5e0ff */
[----:B------:R-:W-:Y:S01]  /*0bb0*/  STL.128 [R1+0x210], RZ ;  /* 0x000210ff01007387 */ /* 0x000fe20000100c00 */
[C---:B------:R-:W-:Y:S01]  /*0bc0*/  IADD3 R36, P3, R46.reuse, 0x100, RZ ;  /* 0x000001002e247810 */ /* 0x040fe20007f7e0ff */
[--C-:B------:R-:W-:Y:S01]  /*0bd0*/  IMAD.X R67, RZ, RZ, R39.reuse, P6 ;  /* 0x000000ffff437224 */ /* 0x100fe200030e0627 */
[C---:B------:R-:W-:Y:S01]  /*0be0*/  IADD3 R33, P4, R46.reuse, 0xfc, RZ ;  /* 0x000000fc2e217810 */ /* 0x040fe20007f9e0ff */
[----:B------:R-:W-:Y:S01]  /*0bf0*/  STL.128 [R1+0x220], RZ ;  /* 0x000220ff01007387 */ /* 0x000fe20000100c00 */
[C---:B------:R-:W-:Y:S01]  /*0c00*/  IADD3 R16, P5, R46.reuse, 0xcc, RZ ;  /* 0x000000cc2e107810 */ /* 0x040fe20007fbe0ff */
[--C-:B------:R-:W-:Y:S01]  /*0c10*/  IMAD.X R35, RZ, RZ, R39.reuse, P0 ;  /* 0x000000ffff237224 */ /* 0x100fe200000e0627 */
[----:B------:R-:W-:Y:S01]  /*0c20*/  PLOP3.LUT P6, PT, PT, PT, UP1, 0x80, 0x0 ;  /* 0x000000000000781c */ /* 0x000fe20003fcf018 */
[----:B------:R-:W-:Y:S01]  /*0c30*/  STL.128 [R1+0x230], RZ ;  /* 0x000230ff01007387 */ /* 0x000fe20000100c00 */
[--C-:B------:R-:W-:Y:S01]  /*0c40*/  IMAD.X R27, RZ, RZ, R39.reuse, P1 ;  /* 0x000000ffff1b7224 */ /* 0x100fe200008e0627 */
[----:B------:R-:W-:Y:S01]  /*0c50*/  UISETP.NE.AND.EX UP0, UPT, UR5, URZ, UPT, UP0 ;  /* 0x0000003f0500728c */ /* 0x000fe2000bf05300 */
[--C-:B------:R-:W-:Y:S01]  /*0c60*/  IMAD.X R53, RZ, RZ, R39.reuse, P2 ;  /* 0x000000ffff357224 */ /* 0x100fe200010e0627 */
[----:B------:R-:W-:Y:S01]  /*0c70*/  STL.128 [R1+0x240], RZ ;  /* 0x000240ff01007387 */ /* 0x000fe20000100c00 */
[--C-:B------:R-:W-:Y:S01]  /*0c80*/  IMAD.X R57, RZ, RZ, R39.reuse, P3 ;  /* 0x000000ffff397224 */ /* 0x100fe200018e0627 */
[C---:B------:R-:W-:Y:S01]  /*0c90*/  IADD3 R54, P0, R46.reuse, 0xb8, RZ ;  /* 0x000000b82e367810 */ /* 0x040fe20007f1e0ff */
[--C-:B------:R-:W-:Y:S01]  /*0ca0*/  IMAD.X R50, RZ, RZ, R39.reuse, P4 ;  /* 0x000000ffff327224 */ /* 0x100fe200020e0627 */
[----:B------:R-:W-:Y:S01]  /*0cb0*/  STL.128 [R1+0x250], RZ ;  /* 0x000250ff01007387 */ /* 0x000fe20000100c00 */
[--C-:B------:R-:W-:Y:S01]  /*0cc0*/  IMAD.X R2, RZ, RZ, R39.reuse, P5 ;  /* 0x000000ffff027224 */ /* 0x100fe200028e0627 */
[C---:B------:R-:W-:Y:S01]  /*0cd0*/  IADD3 R30, P1, R46.reuse, 0xb0, RZ ;  /* 0x000000b02e1e7810 */ /* 0x040fe20007f3e0ff */
[----:B0-----:R-:W-:Y:S01]  /*0ce0*/  USHF.R.S32.HI UR5, URZ, 0x1f, UR7 ;  /* 0x0000001f3f057899 */ /* 0x001fe20008011407 */
[----:B------:R-:W-:Y:S01]  /*0cf0*/  STL.128 [R1+0x260], RZ ;  /* 0x000260ff01007387 */ /* 0x000fe20000100c00 */
[C---:B------:R-:W-:Y:S01]  /*0d00*/  IADD3 R48, P2, R46.reuse, 0xa0, RZ ;  /* 0x000000a02e307810 */ /* 0x040fe20007f5e0ff */
[----:B------:R-:W-:Y:S01]  /*0d10*/  ULDC UR42, c[0x0][0x424] ;  /* 0x00010900002a7ab9 */ /* 0x000fe20000000800 */
[C---:B------:R-:W-:Y:S01]  /*0d20*/  IADD3 R56, P3, R46.reuse, 0x98, RZ ;  /* 0x000000982e387810 */ /* 0x040fe20007f7e0ff */
[----:B------:R-:W-:Y:S01]  /*0d30*/  STL.128 [R1+0x270], RZ ;  /* 0x000270ff01007387 */ /* 0x000fe20000100c00 */
[C---:B------:R-:W-:Y:S01]  /*0d40*/  IADD3 R58, P4, R46.reuse, 0x90, RZ ;  /* 0x000000902e3a7810 */ /* 0x040fe20007f9e0ff */
[----:B------:R-:W-:Y:S01]  /*0d50*/  USEL UR42, UR42, 0x1, UP0 ;  /* 0x000000012a2a7887 */ /* 0x000fe20008000000 */
[C---:B------:R-:W-:Y:S01]  /*0d60*/  IADD3 R47, P5, R46.reuse, 0x88, RZ ;  /* 0x000000882e2f7810 */ /* 0x040fe20007fbe0ff */
[----:B------:R-:W-:Y:S01]  /*0d70*/  STL.128 [R1+0x280], RZ ;  /* 0x000280ff01007387 */ /* 0x000fe20000100c00 */
[--C-:B------:R-:W-:Y:S01]  /*0d80*/  IMAD.X R55, RZ, RZ, R39.reuse, P0 ;  /* 0x000000ffff377224 */ /* 0x100fe200000e0627 */
[----:B------:R-:W-:Y:S01]  /*0d90*/  ULDC UR4, c[0x0][0x2f0] ;  /* 0x0000bc0000047ab9 */ /* 0x000fe20000000800 */
        /* <DEDUP_REMOVED lines=8> */
[--C-:B------:R-:W-:Y:S01]  /*0e20*/  IMAD.X R52, RZ, RZ, R39.reuse, P5 ;  /* 0x000000ffff347224 */ /* 0x100fe200028e0627 */
[----:B------:R-:W-:Y:S01]  /*0e30*/  STL.128 [R1+0x2b0], RZ ;  /* 0x0002b0ff01007387 */ /* 0x000fe20000100c00 */
[C---:B------:R-:W-:Y:S01]  /*0e40*/  IADD3 R60, P2, R46.reuse, 0x68, RZ ;  /* 0x000000682e3c7810 */ /* 0x040fe20007f5e0ff */
[----:B------:R-:W0:Y:S01]  /*0e50*/  S2UR UR6, SR_CTAID.X ;  /* 0x00000000000679c3 */ /* 0x000e220000002500 */
[C---:B------:R-:W-:Y:S01]  /*0e60*/  IADD3 R68, P3, R46.reuse, 0x60, RZ ;  /* 0x000000602e447810 */ /* 0x040fe20007f7e0ff */
[----:B------:R-:W-:Y:S01]  /*0e70*/  STL.128 [R1+0x2c0], RZ ;  /* 0x0002c0ff01007387 */ /* 0x000fe20000100c00 */
[C---:B------:R-:W-:Y:S01]  /*0e80*/  IADD3 R28, P4, R46.reuse, 0x58, RZ ;  /* 0x000000582e1c7810 */ /* 0x040fe20007f9e0ff */
[----:B------:R-:W-:Y:S01]  /*0e90*/  UIMAD UR42, UR42, UR4, URZ ;  /* 0x000000042a2a72a4 */ /* 0x000fe2000f8e023f */
[C---:B------:R-:W-:Y:S01]  /*0ea0*/  IADD3 R62, P5, R46.reuse, 0x28, RZ ;  /* 0x000000282e3e7810 */ /* 0x040fe20007fbe0ff */
[----:B------:R-:W-:Y:S01]  /*0eb0*/  STL.128 [R1+0x2d0], RZ ;  /* 0x0002d0ff01007387 */ /* 0x000fe20000100c00 */
[----:B------:R-:W-:Y:S01]  /*0ec0*/  VIADD R17, R46, 0x128 ;  /* 0x000001282e117836 */ /* 0x000fe20000000000 */
[----:B------:R-:W2:Y:S01]  /*0ed0*/  S2UR UR43, SR_CgaCtaId ;  /* 0x00000000002b79c3 */ /* 0x000ea20000008800 */
[----:B------:R-:W-:Y:S01]  /*0ee0*/  VIADD R154, R37, 0xffffff80 ;  /* 0xffffff80259a7836 */ /* 0x000fe20000000000 */
[----:B------:R-:W-:Y:S01]  /*0ef0*/  STL.128 [R1+0x2e0], RZ ;  /* 0x0002e0ff01007387 */ /* 0x000fe20000100c00 */
[----:B------:R-:W-:-:S02]  /*0f00*/  IMAD.X R66, RZ, RZ, R39, P0 ;  /* 0x000000ffff427224 */ /* 0x000fc400000e0627 */
[--C-:B------:R-:W-:Y:S01]  /*0f10*/  IMAD.X R43, RZ, RZ, R39.reuse, P1 ;  /* 0x000000ffff2b7224 */ /* 0x100fe200008e0627 */
[----:B------:R-:W-:Y:S01]  /*0f20*/  STL.128 [R1+0x2f0], RZ ;  /* 0x0002f0ff01007387 */ /* 0x000fe20000100c00 */
[--C-:B------:R-:W-:Y:S02]  /*0f30*/  IMAD.X R63, RZ, RZ, R39.reuse, P2 ;  /* 0x000000ffff3f7224 */ /* 0x100fe400010e0627 */
[--C-:B------:R-:W-:Y:S01]  /*0f40*/  IMAD.X R73, RZ, RZ, R39.reuse, P3 ;  /* 0x000000ffff497224 */ /* 0x100fe200018e0627 */
[----:B------:R-:W-:Y:S01]  /*0f50*/  STL.128 [R1+0x300], RZ ;  /* 0x000300ff01007387 */ /* 0x000fe20000100c00 */
[--C-:B------:R-:W-:Y:S02]  /*0f60*/  IMAD.X R29, RZ, RZ, R39.reuse, P4 ;  /* 0x000000ffff1d7224 */ /* 0x100fe400020e0627 */
[----:B------:R-:W-:Y:S01]  /*0f70*/  IMAD.X R65, RZ, RZ, R39, P5 ;  /* 0x000000ffff417224 */ /* 0x000fe200028e0627 */
[----:B------:R-:W-:Y:S04]  /*0f80*/  STL.128 [R1+0x310], RZ ;  /* 0x000310ff01007387 */ /* 0x000fe80000100c00 */
        /* <DEDUP_REMOVED lines=15> */
[----:B-1----:R1:W-:Y:S02]  /*1080*/  STL [R1+0x200], R0 ;  /* 0x0002000001007387 */ /* 0x0023e40000100800 */
[----:B-1----:R-:W-:Y:S01]  /*1090*/  IMAD.U32 R0, RZ, RZ, UR5 ;  /* 0x00000005ff007e24 */ /* 0x002fe2000f8e00ff */
[----:B0-2---:R-:W-:Y:S06]  /*10a0*/  @!P6 BRA `(.L_x_5110) ;  /* 0x0000008000c0e947 */ /* 0x005fec0003800000 */
[----:B------:R-:W0:Y:S01]  /*10b0*/  LDC.64 R4, c[0x0][0xad8] ;  /* 0x0002b600ff047b82 */ /* 0x000e220000000a00 */
[----:B------:R-:W-:Y:S01]  /*10c0*/  ULDC UR4, c[0x0][0x448] ;  /* 0x0001120000047ab9 */ /* 0x000fe20000000800 */
[----:B------:R-:W-:Y:S02]  /*10d0*/  USHF.L.U32 UR6, UR6, 0x6, URZ ;  /* 0x0000000606067899 */ /* 0x000fe4000800063f */
[----:B------:R-:W-:Y:S01]  /*10e0*/  UISETP.NE.AND UP0, UPT, UR4, 0x1, UPT ;  /* 0x000000010400788c */ /* 0x000fe2000bf05270 */
[----:B------:R-:W-:Y:S01]  /*10f0*/  ULDC UR9, c[0x0][0x288] ;  /* 0x0000a20000097ab9 */ /* 0x000fe20000000800 */
[----:B------:R-:W-:Y:S02]  /*1100*/  UIADD3 UR7, UR6, 0x3f, URZ ;  /* 0x0000003f06077890 */ /* 0x000fe4000fffe03f */
[----:B------:R-:W-:-:S07]  /*1110*/  UIADD3 UR8, UR42, 0x1, -UR9 ;  /* 0x000000012a087890 */ /* 0x000fce000fffe809 */
[----:B------:R-:W-:Y:S01]  /*1120*/  @UP0 UIADD3 UR4, UR6, 0x3f, URZ ;  /* 0x0000003f06040890 */ /* 0x000fe2000fffe03f */
[----:B------:R-:W-:Y:S01]  /*1130*/  @UP0 ULDC UR5, c[0x0][0x44c] ;  /* 0x0001130000050ab9 */ /* 0x000fe20000000800 */
[----:B------:R-:W-:Y:S02]  /*1140*/  @UP0 ULDC UR10, c[0x0][0x450] ;  /* 0x00011400000a0ab9 */ /* 0x000fe40000000800 */
[----:B------:R-:W-:-:S04]  /*1150*/  UIMAD.WIDE.U32 UR4, UR4, UR5, URZ ;  /* 0x00000005040472a5 */ /* 0x000fc8000f8e003f */
[----:B------:R-:W-:Y:S01]  /*1160*/  @UP0 USHF.R.U32.HI UR7, URZ, UR10, UR5 ;  /* 0x0000000a3f070299 */ /* 0x000fe20008011605 */
[----:B0-----:R-:W-:-:S03]  /*1170*/  ISETP.GE.AND P1, PT, R5, 0x1, PT ;  /* 0x000000010500780c */ /* 0x001fc60003f26270 */
[----:B------:R-:W-:-:S06]  /*1180*/  UIADD3 UR7, UR8, UR7, URZ ;  /* 0x0000000708077290 */ /* 0x000fcc000fffe03f */
[----:B------:R-:W-:-:S04]  /*1190*/  VIADD R0, R4, UR7 ;  /* 0x0000000704007c36 */ /* 0x000fc80008000000 */
[----:B------:R-:W-:Y:S05]  /*11a0*/  @!P1 BRA `(.L_x_5111) ;  /* 0x0000000000449947 */ /* 0x000fea0003800000 */
[----:B------:R-:W-:Y:S01]  /*11b0*/  ISETP.LT.AND P0, PT, RZ, UR7, PT ;  /* 0x00000007ff007c0c */ /* 0x000fe2000bf01270 */
[----:B------:R-:W-:-:S06]  /*11c0*/  UIADD3 UR4, UR7, -0x1, URZ ;  /* 0xffffffff07047890 */ /* 0x000fcc000fffe03f */
[----:B------:R-:W-:-:S06]  /*11d0*/  IMAD.U32 R2, RZ, RZ, UR4 ;  /* 0x00000004ff027e24 */ /* 0x000fcc000f8e00ff */
[----:B------:R-:W-:Y:S05]  /*11e0*/  @P0 BRA `(.L_x_5112) ;  /* 0x00000000001c0947 */ /* 0x000fea0003800000 */
[----:B------:R-:W-:Y:S01]  /*11f0*/  ISETP.NE.AND P0, PT, R5, 0x1, PT ;  /* 0x000000010500780c */ /* 0x000fe20003f05270 */
[----:B------:R-:W-:-:S12]  /*1200*/  IMAD R3, RZ, RZ, -UR7 ;  /* 0x80000007ff037e24 */ /* 0x000fd8000f8e02ff */
[----:B------:R-:W0:Y:S02]  /*1210*/  @P0 LDC.64 R6, c[0x0][0xae0] ;  /* 0x0002b800ff060b82 */ /* 0x000e240000000a00 */
[----:B0-----:R-:W-:-:S05]  /*1220*/  @P0 IMAD.HI.U32 R2, R3, R6, RZ ;  /* 0x0000000603020227 */ /* 0x001fca00078e00ff */
[----:B------:R-:W-:-:S04]  /*1230*/  @P0 SHF.R.U32.HI R3, RZ, R7, R2 ;  /* 0x00000007ff030219 */ /* 0x000fc80000011602 */
[----:B------:R-:W-:Y:S01]  /*1240*/  LOP3.LUT R2, RZ, R3, RZ, 0x33, !PT ;  /* 0x00000003ff027212 */ /* 0x000fe200078e33ff */
[----:B------:R-:W-:Y:S06]  /*1250*/  BRA `(.L_x_5113) ;  /* 0x0000000000107947 */ /* 0x000fec0003800000 */
.L_x_5112:
[----:B------:R-:W-:-:S13]  /*1260*/  ISETP.NE.AND P0, PT, R5, 0x1, PT ;  /* 0x000000010500780c */ /* 0x000fda0003f05270 */
[----:B------:R-:W0:Y:S02]  /*1270*/  @P0 LDC.64 R6, c[0x0][0xae0] ;  /* 0x0002b800ff060b82 */ /* 0x000e240000000a00 */
[----:B0-----:R-:W-:-:S05]  /*1280*/  @P0 IMAD.HI.U32 R4, R2, R6, RZ ;  /* 0x0000000602040227 */ /* 0x001fca00078e00ff */
[----:B------:R-:W-:-:S07]  /*1290*/  @P0 SHF.R.U32.HI R2, RZ, R7, R4 ;  /* 0x00000007ff020219 */ /* 0x000fce0000011604 */
.L_x_5113:
[----:B------:R-:W-:-:S05]  /*12a0*/  IMAD R3, R2, R5, R5 ;  /* 0x0000000502037224 */ /* 0x000fca00078e0205 */
[----:B------:R-:W-:-:S07]  /*12b0*/  VIMNMX R0, R0, R3, PT ;  /* 0x0000000300007248 */ /* 0x000fce0003fe0100 */
.L_x_5111:
[----:B------:R-:W-:Y:S01]  /*12c0*/  @UP0 ULDC UR4, c[0x0][0x44c] ;  /* 0x0001130000040ab9 */ /* 0x000fe20000000800 */
[----:B------:R-:W-:Y:S01]  /*12d0*/  UIADD3 UR7, UR42, 0x3f, URZ ;  /* 0x0000003f2a077890 */ /* 0x000fe2000fffe03f */
[----:B------:R-:W-:Y:S01]  /*12e0*/  VIADD R0, R0, 0x3f ;  /* 0x0000003f00007836 */ /* 0x000fe20000000000 */
[----:B------:R-:W-:Y:S01]  /*12f0*/  UIMAD.WIDE.U32 UR4, UR6, UR4, URZ ;  /* 0x00000004060472a5 */ /* 0x000fe2000f8e003f */
[----:B------:R-:W-:Y:S01]  /*1300*/  @UP0 ULDC UR10, c[0x0][0x450] ;  /* 0x00011400000a0ab9 */ /* 0x000fe20000000800 */
[----:B------:R-:W-:Y:S02]  /*1310*/  USHF.R.S32.HI UR8, URZ, 0x1f, UR7 ;  /* 0x0000001f3f087899 */ /* 0x000fe40008011407 */
[----:B------:R-:W-:Y:S01]  /*1320*/  SHF.R.S32.HI R3, RZ, 0x1f, R0 ;  /* 0x0000001fff037819 */ /* 0x000fe20000011400 */
[----:B------:R-:W-:Y:S02]  /*1330*/  @UP0 USHF.R.U32.HI UR6, URZ, UR10, UR5 ;  /* 0x0000000a3f060299 */ /* 0x000fe40008011605 */
[----:B------:R-:W-:Y:S01]  /*1340*/  ULEA.HI UR8, UR8, UR7, URZ, 0x6 ;  /* 0x0000000708087291 */ /* 0x000fe2000f8f303f */
[----:B------:R-:W-:Y:S01]  /*1350*/  LEA.HI R3, R3, R0, RZ, 0x6 ;  /* 0x0000000003037211 */ /* 0x000fe200078f30ff */
[----:B------:R-:W-:Y:S01]  /*1360*/  UIADD3 UR6, UR6, -UR9, UR42 ;  /* 0x8000000906067290 */ /* 0x000fe2000fffe02a */
[----:B------:R-:W-:Y:S01]  /*1370*/  ULDC UR4, c[0x0][0xad4] ;  /* 0x0002b50000047ab9 */ /* 0x000fe20000000800 */
[----:B------:R-:W-:Y:S01]  /*1380*/  USHF.R.S32.HI UR8, URZ, 0x6, UR8 ;  /* 0x000000063f087899 */ /* 0x000fe20008011408 */
[----:B------:R-:W-:Y:S01]  /*1390*/  SHF.R.S32.HI R3, RZ, 0x6, R3 ;  /* 0x00000006ff037819 */ /* 0x000fe20000011403 */
[----:B------:R-:W-:-:S04]  /*13a0*/  UIADD3 UR4, UR6, -UR4, URZ ;  /* 0x8000000406047290 */ /* 0x000fc8000fffe03f */
[----:B------:R-:W-:Y:S02]  /*13b0*/  VIMNMX R9, R3, UR8, PT ;  /* 0x0000000803097c48 */ /* 0x000fe4000bfe0100 */
[----:B------:R-:W-:Y:S01]  /*13c0*/  IMAD.U32 R2, RZ, RZ, UR4 ;  /* 0x00000004ff027e24 */ /* 0x000fe2000f8e00ff */
[----:B------:R-:W-:Y:S06]  /*13d0*/  @!P1 BRA `(.L_x_5114) ;  /* 0x0000000000409947 */ /* 0x000fec0003800000 */
[----:B------:R-:W-:-:S05]  /*13e0*/  IMAD.U32 R0, RZ, RZ, UR6 ;  /* 0x00000006ff007e24 */ /* 0x000fca000f8e00ff */
        /* <DEDUP_REMOVED lines=9> */
.L_x_5115:
[----:B------:R-:W-:-:S13]  /*1480*/  ISETP.NE.AND P0, PT, R5, 0x1, PT ;  /* 0x000000010500780c */ /* 0x000fda0003f05270 */
[----:B------:R-:W0:Y:S02]  /*1490*/  @P0 LDC.64 R6, c[0x0][0xae0] ;  /* 0x0002b800ff060b82 */ /* 0x000e240000000a00 */
[----:B0-----:R-:W-:-:S05]  /*14a0*/  @P0 IMAD.HI.U32 R4, R0, R6, RZ ;  /* 0x0000000600040227 */ /* 0x001fca00078e00ff */
[----:B------:R-:W-:-:S07]  /*14b0*/  @P0 SHF.R.U32.HI R0, RZ, R7, R4 ;  /* 0x00000007ff000219 */ /* 0x000fce0000011604 */
.L_x_5116:
[----:B------:R-:W-:-:S05]  /*14c0*/  IMAD R3, R0, R5, RZ ;  /* 0x0000000500037224 */ /* 0x000fca00078e02ff */
[----:B------:R-:W-:-:S07]  /*14d0*/  VIMNMX R2, R2, R3, !PT ;  /* 0x0000000302027248 */ /* 0x000fce0007fe0100 */
.L_x_5114:
[----:B------:R-:W-:Y:S01]  /*14e0*/  SHF.R.S32.HI R3, RZ, 0x1f, R2 ;  /* 0x0000001fff037819 */ /* 0x000fe20000011402 */
[----:B------:R-:W-:Y:S01]  /*14f0*/  IMAD.MOV.U32 R225, RZ, RZ, RZ ;  /* 0x000000ffffe17224 */ /* 0x000fe200078e00ff */
[----:B------:R-:W-:Y:S02]  /*1500*/  LOP3.LUT R6, R23, 0xffff, RZ, 0xc0, !PT ;  /* 0x0000ffff17067812 */ /* 0x000fe400078ec0ff */
[----:B------:R-:W-:-:S04]  /*1510*/  LEA.HI R3, R3, R2, RZ, 0x6 ;  /* 0x0000000203037211 */ /* 0x000fc800078f30ff */
[----:B------:R-:W-:-:S04]  /*1520*/  SHF.R.S32.HI R3, RZ, 0x6, R3 ;  /* 0x00000006ff037819 */ /* 0x000fc80000011403 */
[----:B------:R-:W-:-:S04]  /*1530*/  VIMNMX R10, RZ, R3, !PT ;  /* 0x00000003ff0a7248 */ /* 0x000fc80007fe0100 */
[----:B------:R-:W-:-:S13]  /*1540*/  ISETP.GT.AND P0, PT, R9, R10, PT ;  /* 0x0000000a0900720c */ /* 0x000fda0003f04270 */
[----:B------:R-:W-:Y:S05]  /*1550*/  @!P0 BRA `(.L_x_5117) ;  /* 0x00000000007c8947 */ /* 0x000fea0003800000 */
[----:B------:R-:W-:-:S04]  /*1560*/  SHF.R.U32.HI R0, RZ, 0x10, R23 ;  /* 0x00000010ff007819 */ /* 0x000fc80000011617 */
[----:B------:R-:W-:-:S13]  /*1570*/  ISETP.NE.AND P0, PT, R0, RZ, PT ;  /* 0x000000ff0000720c */ /* 0x000fda0003f05270 */
[----:B------:R-:W0:Y:S02]  /*1580*/  @!P0 LDC R0, c[0x0][0xae8] ;  /* 0x0002ba00ff008b82 */ /* 0x000e240000000800 */
        /* <DEDUP_REMOVED lines=28> */
.L_x_5117:
[----:B------:R-:W-:Y:S01]  /*1750*/  IMAD R0, R6, R225, R10 ;  /* 0x000000e106007224 */ /* 0x000fe200078e020a */
[----:B------:R-:W-:-:S04]  /*1760*/  PRMT R3, RZ, 0x7610, R3 ;  /* 0x00007610ff037816 */ /* 0x000fc80000000003 */
[----:B------:R-:W-:-:S04]  /*1770*/  VIADDMNMX R225, R0, R225, R9, PT ;  /* 0x000000e100e17246 */ /* 0x000fc80003800109 */
[----:B------:R-:W-:-:S13]  /*1780*/  ISETP.GT.AND P0, PT, R225, R0, PT ;  /* 0x00000000e100720c */ /* 0x000fda0003f04270 */
[----:B------:R-:W-:Y:S05]  /*1790*/  @!P0 BRA `(.L_x_5118) ;  /* 0x0000020800648947 */ /* 0x000fea0003800000 */
[----:B------:R-:W2:Y:S04]  /*17a0*/  LDL R25, [R1+0x1c8] ;  /* 0x0001c80001197983 */ /* 0x000ea80000100800 */
[----:B------:R-:W3:Y:S04]  /*17b0*/  LDL R24, [R1+0x210] ;  /* 0x0002100001187983 */ /* 0x000ee80000100800 */
[----:B------:R-:W4:Y:S04]  /*17c0*/  LDL R40, [R1+0x214] ;  /* 0x0002140001287983 */ /* 0x000f280000100800 */
        /* <DEDUP_REMOVED lines=125> */
[----:B------:R-:W4:Y:S01]  /*1fa0*/  LDL R219, [R1+0x40c] ;  /* 0x00040c0001db7983 */ /* 0x000f220000100800 */
[----:B------:R-:W-:-:S04]  /*1fb0*/  SHF.R.S32.HI R223, RZ, 0x1f, R154 ;  /* 0x0000001fffdf7819 */ /* 0x000fc8000001149a */
[----:B------:R-:W-:-:S04]  /*1fc0*/  LEA.HI R223, R223, R154, RZ, 0x7 ;  /* 0x0000009adfdf7211 */ /* 0x000fc800078f38ff */
[----:B------:R-:W-:-:S06]  /*1fd0*/  SHF.R.S32.HI R2, RZ, 0x7, R223 ;  /* 0x00000007ff027819 */ /* 0x000fcc00000114df */
[----:B------:R-:W0:Y:S01]  /*1fe0*/  SHFL.IDX PT, R2, R2, RZ, 0x1f ;  /* 0x00001fff02027589 */ /* 0x000e2200000e0000 */
[----:B------:R-:W-:Y:S02]  /*1ff0*/  UMOV UR4, 0x400 ;  /* 0x0000040000047882 */ /* 0x000fe40000000000 */
[----:B------:R-:W-:Y:S01]  /*2000*/  ULEA UR43, UR43, UR4, 0x18 ;  /* 0x000000042b2b7291 */ /* 0x000fe2000f8ec03f */
[----:B0-----:R-:W-:-:S04]  /*2010*/  LEA.HI R4, R2, R2, RZ, 0x1 ;  /* 0x0000000202047211 */ /* 0x001fc800078f08ff */
[----:B------:R-:W-:-:S05]  /*2020*/  LOP3.LUT R5, R4, 0x1fffe, RZ, 0xc0, !PT ;  /* 0x0001fffe04057812 */ /* 0x000fca00078ec0ff */
[----:B------:R-:W-:-:S05]  /*2030*/  IMAD.IADD R5, R2, 0x1, -R5 ;  /* 0x0000000102057824 */ /* 0x000fca00078e0a05 */
[----:B------:R-:W-:-:S05]  /*2040*/  LEA R5, R5, UR43, 0xf ;  /* 0x0000002b05057c11 */ /* 0x000fca000f8e78ff */
[----:B------:R-:W-:-:S05]  /*2050*/  VIADD R5, R5, 0x400 ;  /* 0x0000040005057836 */ /* 0x000fca0000000000 */
[----:B------:R-:W-:-:S04]  /*2060*/  SHF.R.U32.HI R5, RZ, 0x4, R5 ;  /* 0x00000004ff057819 */ /* 0x000fc80000011605 */
[----:B------:R-:W-:Y:S01]  /*2070*/  LOP3.LUT R2, R5, 0x3fff, RZ, 0xc0, !PT ;  /* 0x00003fff05027812 */ /* 0x000fe200078ec0ff */
[----:B------:R-:W-:-:S03]  /*2080*/  UIADD3 UR4, UR43, 0x36400, URZ ;  /* 0x000364002b047890 */ /* 0x000fc6000fffe03f */
[----:B------:R-:W-:Y:S01]  /*2090*/  LOP3.LUT R2, R2, 0x2000000, RZ, 0xfc, !PT ;  /* 0x0200000002027812 */ /* 0x000fe200078efcff */
[----:B------:R-:W-:Y:S01]  /*20a0*/  IMAD.MOV.U32 R5, RZ, RZ, 0x40000040 ;  /* 0x40000040ff057424 */ /* 0x000fe200078e00ff */
[----:B------:R-:W-:-:S03]  /*20b0*/  USHF.R.U32.HI UR4, URZ, 0x4, UR4 ;  /* 0x000000043f047899 */ /* 0x000fc60008011604 */
[----:B--2---:R-:W-:Y:S01]  /*20c0*/  IMAD R4, R25, 0x1000, R2 ;  /* 0x0000100019047824 */ /* 0x004fe200078e0202 */
[----:B------:R-:W-:Y:S01]  /*20d0*/  R2UR UR7, R5 ;  /* 0x00000000050772ca */ /* 0x000fe200000e0000 */
[----:B------:R-:W-:-:S03]  /*20e0*/  ULOP3.LUT UR4, UR4, 0x3fff, URZ, 0xc0, !UPT ;  /* 0x00003fff04047892 */ /* 0x000fc6000f8ec03f */
[----:B------:R-:W-:Y:S01]  /*20f0*/  R2UR UR6, R4 ;  /* 0x00000000040672ca */ /* 0x000fe200000e0000 */
[----:B------:R-:W-:Y:S01]  /*2100*/  ULOP3.LUT UR16, UR4, 0x10000, URZ, 0xfc, !UPT ;  /* 0x0001000004107892 */ /* 0x000fe2000f8efc3f */
[----:B---3--:R-:W-:Y:S04]  /*2110*/  STL [R1+0x210], R24 ;  /* 0x0002101801007387 */ /* 0x008fe80000100800 */
[----:B----4-:R-:W-:Y:S04]  /*2120*/  STL [R1+0x214], R40 ;  /* 0x0002142801007387 */ /* 0x010fe80000100800 */
[----:B------:R-:W-:Y:S04]  /*2130*/  STL [R1+0x218], R42 ;  /* 0x0002182a01007387 */ /* 0x000fe80000100800 */
        /* <DEDUP_REMOVED lines=32> */
[----:B------:R0:W-:Y:S01]  /*2340*/  STL [R1+0x2a4], R94 ;  /* 0x0002a45e01007387 */ /* 0x0001e20000100800 */
[----:B------:R-:W-:Y:S06]  /*2350*/  BAR.SYNC.DEFER_BLOCKING 0xe, 0x100 ;  /* 0x0384000000007b1d */ /* 0x000fec0000010000 */
[----:B------:R-:W-:Y:S01]  /*2360*/  UMOV UR4, UR16 ;  /* 0x0000001000047c82 */ /* 0x000fe20008000000 */
[----:B------:R-:W-:Y:S01]  /*2370*/  UMOV UR5, 0x40000040 ;  /* 0x4000004000057882 */ /* 0x000fe20000000000 */
[----:B0-----:R-:W-:-:S06]  /*2380*/  WARPGROUP.ARRIVE ;  /* 0x00000000000079c5 */ /* 0x001fcc0000000000 */
[----:B------:R-:W-:Y:S01]  /*2390*/  HGMMA.64x256x16.F32.BF16 R24, gdesc[UR4].tnspB, RZ, !UPT, gsb0 ;  /* 0x43e00000041879f0 */ /* 0x000fe2000c0018ff */
[----:B------:R0:W-:Y:S04]  /*23a0*/  STL [R1+0x2a8], R6 ;  /* 0x0002a80601007387 */ /* 0x0001e80000100800 */
[----:B------:R1:W-:Y:S01]  /*23b0*/  STL [R1+0x364], R7 ;  /* 0x0003640701007387 */ /* 0x0003e20000100800 */
[----:B0-----:R-:W-:Y:S02]  /*23c0*/  VIADD R6, R4, 0x80 ;  /* 0x0000008004067836 */ /* 0x001fe40000000000 */
[----:B-1----:R-:W-:-:S03]  /*23d0*/  IMAD.MOV.U32 R7, RZ, RZ, 0x40000040 ;  /* 0x40000040ff077424 */ /* 0x002fc600078e00ff */
[----:B------:R-:W-:Y:S02]  /*23e0*/  R2UR UR10, R6 ;  /* 0x00000000060a72ca */ /* 0x000fe400000e0000 */
[----:B------:R-:W-:Y:S01]  /*23f0*/  R2UR UR11, R7 ;  /* 0x00000000070b72ca */ /* 0x000fe200000e0000 */
[----:B------:R-:W-:Y:S01]  /*2400*/  UIADD3 UR8, UR16, 0x2, URZ ;  /* 0x0000000210087890 */ /* 0x000fe2000fffe03f */
        /* <DEDUP_REMOVED lines=60> */
[----:B------:R-:W-:Y:S01]  /*27d0*/  STL [R1+0x398], R163 ;  /* 0x000398a301007387 */ /* 0x000fe20000100800 */
[----:B------:R-:W-:-:S03]  /*27e0*/  WARPGROUP.DEPBAR.LE gsb0, 0x0 ;  /* 0x00008000000079c5 */ /* 0x000fc60000010000 */
        /* <DEDUP_REMOVED lines=29> */
[----:B------:R-:W-:Y:S04]  /*29c0*/  STL.128 [R1+0x210], R24 ;  /* 0x0002101801007387 */ /* 0x000fe80000100c00 */
        /* <DEDUP_REMOVED lines=30> */
[----:B------:R0:W-:Y:S01]  /*2bb0*/  STL.128 [R1+0x400], R148 ;  /* 0x0004009401007387 */ /* 0x0001e20000100c00 */
[----:B------:R-:W-:Y:S01]  /*2bc0*/  UMOV UR9, 0x40000040 ;  /* 0x4000004000097882 */ /* 0x000fe20000000000 */
[----:B0-----:R-:W-:-:S06]  /*2bd0*/  WARPGROUP.ARRIVE ;  /* 0x00000000000079c5 */ /* 0x001fcc0000000000 */
[----:B------:R-:W-:Y:S01]  /*2be0*/  HGMMA.64x256x16.F32.BF16 R24, gdesc[UR8].tnspB, R24, gsb0 ;  /* 0x43e00000081879f0 */ /* 0x000fe20008001818 */
[----:B------:R-:W-:Y:S02]  /*2bf0*/  VIADD R6, R4, 0x100 ;  /* 0x0000010004067836 */ /* 0x000fe40000000000 */
[----:B------:R-:W-:-:S03]  /*2c00*/  IMAD.MOV.U32 R7, RZ, RZ, 0x40000040 ;  /* 0x40000040ff077424 */ /* 0x000fc600078e00ff */
[----:B------:R-:W-:Y:S02]  /*2c10*/  R2UR UR14, R6 ;  /* 0x00000000060e72ca */ /* 0x000fe400000e0000 */
[----:B------:R-:W-:Y:S01]  /*2c20*/  R2UR UR15, R7 ;  /* 0x00000000070f72ca */ /* 0x000fe200000e0000 */
[----:B------:R-:W-:Y:S01]  /*2c30*/  UIADD3 UR12, UR16, 0x4, URZ ;  /* 0x00000004100c7890 */ /* 0x000fe2000fffe03f */
[----:B------:R-:W-:Y:S01]  /*2c40*/  UMOV UR13, 0x40000040 ;  /* 0x40000040000d7882 */ /* 0x000fe20000000000 */
[----:B------:R-:W-:Y:S02]  /*2c50*/  VIADD R4, R4, 0x180 ;  /* 0x0000018004047836 */ /* 0x000fe40000000000 */
[----:B------:R-:W-:Y:S01]  /*2c60*/  IMAD.MOV.U32 R5, RZ, RZ, 0x40000040 ;  /* 0x40000040ff057424 */ /* 0x000fe200078e00ff */
[----:B------:R-:W-:Y:S01]  /*2c70*/  UMOV UR17, 0x40000040 ;  /* 0x4000004000117882 */ /* 0x000fe20000000000 */
[----:B------:R0:W5:Y:S01]  /*2c80*/  LDL R7, [R1+0x1c8] ;  /* 0x0001c80001077983 */ /* 0x0001620000100800 */
[----:B------:R-:W-:-:S02]  /*2c90*/  R2UR UR18, R4 ;  /* 0x00000000041272ca */ /* 0x000fc400000e0000 */
[----:B------:R-:W-:Y:S01]  /*2ca0*/  R2UR UR19, R5 ;  /* 0x00000000051372ca */ /* 0x000fe200000e0000 */
[----:B------:R-:W-:Y:S01]  /*2cb0*/  UIADD3 UR16, UR16, 0x6, URZ ;  /* 0x0000000610107890 */ /* 0x000fe2000fffe03f */
[----:B------:R-:W-:Y:S02]  /*2cc0*/  WARPGROUP.DEPBAR.LE gsb0, 0x0 ;  /* 0x00008000000079c5 */ /* 0x000fe40000010000 */
        /* <DEDUP_REMOVED lines=31> */
[----:B------:R1:W-:Y:S02]  /*2ec0*/  STL.128 [R1+0x400], R148 ;  /* 0x0004009401007387 */ /* 0x0003e40000100c00 */
[----:B-1----:R-:W-:-:S06]  /*2ed0*/  WARPGROUP.ARRIVE ;  /* 0x00000000000079c5 */ /* 0x002fcc0000000000 */
[----:B------:R-:W-:Y:S03]  /*2ee0*/  HGMMA.64x256x16.F32.BF16 R24, gdesc[UR12].tnspB, R24, gsb0 ;  /* 0x43e000000c1879f0 */ /* 0x000fe60008001818 */
        /* <DEDUP_REMOVED lines=37> */
[----:B------:R-:W2:Y:S04]  /*3140*/  LDL R4, [R1+0x210] ;  /* 0x0002100001047983 */ /* 0x000ea80000100800 */
[----:B------:R-:W-:Y:S04]  /*3150*/  STL.128 [R1+0x3a0], R124 ;  /* 0x0003a07c01007387 */ /* 0x000fe80000100c00 */
[----:B------:R-:W3:Y:S04]  /*3160*/  LDL R3, [R1+0x3ac] ;  /* 0x0003ac0001037983 */ /* 0x000ee80000100800 */
        /* <DEDUP_REMOVED lines=10> */
[----:B------:R1:W-:Y:S04]  /*3210*/  STL.128 [R1+0x2c0], R68 ;  /* 0x0002c04401007387 */ /* 0x0003e80000100c00 */
        /* <DEDUP_REMOVED lines=18> */
[----:B------:R-:W-:Y:S04]  /*3340*/  STL.128 [R1+0x400], R148 ;  /* 0x0004009401007387 */ /* 0x000fe80000100c00 */
[----:B-1----:R-:W3:Y:S04]  /*3350*/  LDL R68, [R1+0x214] ;  /* 0x0002140001447983 */ /* 0x002ee80000100800 */
[----:B------:R-:W3:Y:S04]  /*3360*/  LDL R70, [R1+0x218] ;  /* 0x0002180001467983 */ /* 0x000ee80000100800 */
[----:B----4-:R-:W4:Y:S04]  /*3370*/  LDL R72, [R1+0x21c] ;  /* 0x00021c0001487983 */ /* 0x010f280000100800 */
[----:B------:R-:W4:Y:S04]  /*3380*/  LDL R74, [R1+0x224] ;  /* 0x00022400014a7983 */ /* 0x000f280000100800 */
[----:B0-----:R-:W4:Y:S04]  /*3390*/  LDL R76, [R1+0x228] ;  /* 0x00022800014c7983 */ /* 0x001f280000100800 */
        /* <DEDUP_REMOVED lines=41> */
[----:B--2---:R-:W2:Y:S04]  /*3630*/  LDL R140, [R1+0x2d4] ;  /* 0x0002d400018c7983 */ /* 0x004ea80000100800 */
[----:B------:R-:W2:Y:S04]  /*3640*/  LDL R142, [R1+0x2d8] ;  /* 0x0002d800018e7983 */ /* 0x000ea80000100800 */
        /* <DEDUP_REMOVED lines=77> */
[----:B------:R-:W2:Y:S01]  /*3b20*/  LDL R22, [R1+0x2a0] ;  /* 0x0002a00001167983 */ /* 0x000ea20000100800 */
[----:B------:R-:W-:-:S05]  /*3b30*/  LOP3.LUT R223, R223, 0xffffff80, RZ, 0xc0, !PT ;  /* 0xffffff80dfdf7812 */ /* 0x000fca00078ec0ff */
[----:B------:R-:W-:Y:S01]  /*3b40*/  IMAD.IADD R223, R154, 0x1, -R223 ;  /* 0x000000019adf7824 */ /* 0x000fe200078e0adf */
[----:B------:R0:W-:Y:S01]  /*3b50*/  STL [R1+0x210], R4 ;  /* 0x0002100401007387 */ /* 0x0001e20000100800 */
[----:B------:R-:W-:-:S03]  /*3b60*/  ULOP3.LUT UR6, UR61, 0x1, URZ, 0xfc, !UPT ;  /* 0x000000013d067892 */ /* 0x000fc6000f8efc3f */
[----:B---3--:R1:W-:Y:S01]  /*3b70*/  STL [R1+0x3ac], R3 ;  /* 0x0003ac0301007387 */ /* 0x0083e20000100800 */
[----:B------:R-:W-:Y:S01]  /*3b80*/  UISETP.NE.AND UP0, UPT, UR6, 0x3, UPT ;  /* 0x000000030600788c */ /* 0x000fe2000bf05270 */
[----:B0-----:R-:W-:Y:S02]  /*3b90*/  SHF.R.S32.HI R4, RZ, 0x1f, R223 ;  /* 0x0000001fff047819 */ /* 0x001fe400000114df */
[----:B------:R-:W-:Y:S02]  /*3ba0*/  STL [R1+0x214], R68 ;  /* 0x0002144401007387 */ /* 0x000fe40000100800 */
[----:B-1----:R-:W-:Y:S02]  /*3bb0*/  LEA.HI R3, R4, R223, RZ, 0x2 ;  /* 0x000000df04037211 */ /* 0x002fe400078f10ff */
[----:B------:R-:W-:Y:S04]  /*3bc0*/  STL [R1+0x218], R70 ;  /* 0x0002184601007387 */ /* 0x000fe80000100800 */
        /* <DEDUP_REMOVED lines=44> */
[----:B--2---:R-:W-:Y:S04]  /*3e90*/  STL [R1+0x2d4], R140 ;  /* 0x0002d48c01007387 */ /* 0x004fe80000100800 */
        /* <DEDUP_REMOVED lines=76> */
[----:B------:R-:W-:Y:S06]  /*4360*/  BAR.ARV 0xf, 0x100 ;  /* 0x03c4000000007b1d */ /* 0x000fec0000002000 */
[----:B------:R0:W-:Y:S01]  /*4370*/  STL [R1+0x220], R6 ;  /* 0x0002200601007387 */ /* 0x0001e20000100800 */
[----:B------:R-:W-:-:S03]  /*4380*/  PLOP3.LUT P1, PT, PT, PT, UP0, 0x80, 0x0 ;  /* 0x000000000000781c */ /* 0x000fc60003f2f008 */
[----:B------:R1:W-:Y:S01]  /*4390*/  STL [R1+0x3b4], R5 ;  /* 0x0003b40501007387 */ /* 0x0003e20000100800 */
[--C-:B0-----:R-:W-:Y:S02]  /*43a0*/  SHF.R.S32.HI R6, RZ, 0x1f, R3.reuse ;  /* 0x0000001fff067819 */ /* 0x101fe40000011403 */
[----:B-1----:R-:W-:-:S04]  /*43b0*/  SHF.R.S32.HI R5, RZ, 0x2, R3 ;  /* 0x00000002ff057819 */ /* 0x002fc80000011403 */
[----:B------:R-:W-:Y:S02]  /*43c0*/  LEA.HI R6, R6, R5, RZ, 0x3 ;  /* 0x0000000506067211 */ /* 0x000fe400078f18ff */
[----:B------:R-:W-:Y:S02]  /*43d0*/  LEA.HI R4, R4, R223, RZ, 0x5 ;  /* 0x000000df04047211 */ /* 0x000fe400078f28ff */
[----:B------:R-:W-:Y:S02]  /*43e0*/  LOP3.LUT R6, R6, 0xfffffff8, RZ, 0xc0, !PT ;  /* 0xfffffff806067812 */ /* 0x000fe400078ec0ff */
[----:B------:R-:W-:-:S03]  /*43f0*/  SHF.R.S32.HI R3, RZ, 0x5, R4 ;  /* 0x00000005ff037819 */ /* 0x000fc60000011404 */
[----:B------:R-:W-:Y:S01]  /*4400*/  IMAD.IADD R6, R5, 0x1, -R6 ;  /* 0x0000000105067824 */ /* 0x000fe200078e0a06 */
[----:B------:R0:W-:Y:S03]  /*4410*/  STL [R1+0x2a0], R22 ;  /* 0x0002a01601007387 */ /* 0x0001e60000100800 */
[----:B0-----:R-:W-:Y:S01]  /*4420*/  IMAD R22, R3, 0x10, R6 ;  /* 0x0000001003167824 */ /* 0x001fe200078e0206 */
[----:B------:R-:W-:Y:S06]  /*4430*/  @!P1 BRA `(.L_x_5119) ;  /* 0x0000000000049947 */ /* 0x000fec0003800000 */
[----:B------:R-:W-:Y:S01]  /*4440*/  BPT.TRAP 0x1 ;  /* 0x000000040000795c */ /* 0x000fe20000300000 */
.L_x_5119:
[----:B------:R-:W0:Y:S01]  /*4450*/  S2R R153, SR_CgaCtaId ;  /* 0x0000000000997919 */ /* 0x000e220000008800 */
[----:B------:R-:W-:Y:S01]  /*4460*/  VIADD R3, R225, 0xfffffffe ;  /* 0xfffffffee1037836 */ /* 0x000fe20000000000 */
[----:B-----5:R-:W-:-:S04]  /*4470*/  LEA R7, R7, UR43, 0x3 ;  /* 0x0000002b07077c11 */ /* 0x020fc8000f8e18ff */
[----:B------:R-:W-:Y:S01]  /*4480*/  ISETP.GE.AND P0, PT, R3, R0, PT ;  /* 0x000000000300720c */ /* 0x000fe20003f06270 */
[----:B------:R-:W-:-:S05]  /*4490*/  VIADD R4, R7, 0x38860 ;  /* 0x0003886007047836 */ /* 0x000fca0000000000 */
[----:B0-----:R-:W-:-:S04]  /*44a0*/  PRMT R4, R153, 0x654, R4 ;  /* 0x0000065499047816 */ /* 0x001fc80000000004 */
[----:B------:R0:W-:Y:S03]  /*44b0*/  SYNCS.ARRIVE.TRANS64.RED.A1T0 RZ, [R4+URZ], RZ ;  /* 0x000000ff04ff79a7 */ /* 0x0001e6000810043f */
[----:B------:R-:W-:Y:S05]  /*44c0*/  @!P0 BRA `(.L_x_5120) ;  /* 0x0000003c005c8947 */ /* 0x000fea0003800000 */
.L_x_5122:
[----:B------:R-:W2:Y:S04]  /*44d0*/  LDL R155, [R1+0x1c8] ;  /* 0x0001c800019b7983 */ /* 0x000ea80000100800 */
[----:B------:R-:W3:Y:S04]  /*44e0*/  LDL.64 R64, [R1+0x220] ;  /* 0x0002200001407983 */ /* 0x000ee80000100a00 */
[----:B------:R-:W4:Y:S04]  /*44f0*/  LDL.64 R66, [R1+0x230] ;  /* 0x0002300001427983 */ /* 0x000f280000100a00 */
        /* <DEDUP_REMOVED lines=57> */
[----:B01----:R-:W4:Y:S04]  /*4890*/  LDL.64 R4, [R1+0x3c8] ;  /* 0x0003c80001047983 */ /* 0x003f280000100a00 */
[----:B------:R-:W4:Y:S04]  /*48a0*/  LDL.64 R12, [R1+0x3d8] ;  /* 0x0003d800010c7983 */ /* 0x000f280000100a00 */
[----:B------:R-:W4:Y:S04]  /*48b0*/  LDL.64 R10, [R1+0x3e8] ;  /* 0x0003e800010a7983 */ /* 0x000f280000100a00 */
[----:B------:R-:W4:Y:S04]  /*48c0*/  LDL.64 R8, [R1+0x3f8] ;  /* 0x0003f80001087983 */ /* 0x000f280000100a00 */
[----:B------:R-:W4:Y:S01]  /*48d0*/  LDL.64 R6, [R1+0x408] ;  /* 0x0004080001067983 */ /* 0x000f220000100a00 */
[----:B--2---:R-:W-:-:S05]  /*48e0*/  IMAD R58, R155, 0x40, R22 ;  /* 0x000000409b3a7824 */ /* 0x004fca00078e0216 */
[----:B------:R-:W-:Y:S01]  /*48f0*/  LEA R58, R58, UR43, 0x2 ;  /* 0x0000002b3a3a7c11 */ /* 0x000fe2000f8e10ff */
[----:B------:R-:W-:Y:S06]  /*4900*/  BAR.SYNC.DEFER_BLOCKING 0xe, 0x100 ;  /* 0x0384000000007b1d */ /* 0x000fec0000010000 */
[----:B------:R-:W3:Y:S04]  /*4910*/  LDS R61, [R58+0x38400] ;  /* 0x038400003a3d7984 */ /* 0x000ee80000000800 */
[----:B------:R0:W1:Y:S01]  /*4920*/  LDS R60, [R58+0x38420] ;  /* 0x038420003a3c7984 */ /* 0x0000620000000800 */
[C---:B---3--:R-:W-:Y:S01]  /*4930*/  FMUL.FTZ R65, R61.reuse, R65 ;  /* 0x000000413d417220 */ /* 0x048fe20000410000 */
[C---:B------:R-:W-:Y:S01]  /*4940*/  FMUL.FTZ R64, R61.reuse, R64 ;  /* 0x000000403d407220 */ /* 0x040fe20000410000 */
[C---:B----4-:R-:W-:Y:S01]  /*4950*/  FMUL.FTZ R67, R61.reuse, R67 ;  /* 0x000000433d437220 */ /* 0x050fe20000410000 */
[C---:B------:R-:W-:Y:S01]  /*4960*/  FMUL.FTZ R66, R61.reuse, R66 ;  /* 0x000000423d427220 */ /* 0x040fe20000410000 */
        /* <DEDUP_REMOVED lines=55> */
[----:B------:R-:W-:Y:S01]  /*4ce0*/  FMUL.FTZ R122, R61, R122 ;  /* 0x0000007a3d7a7220 */ /* 0x000fe20000410000 */
[-C--:B0-----:R-:W-:Y:S01]  /*4cf0*/  FMUL.FTZ R58, R62, R61.reuse ;  /* 0x0000003d3e3a7220 */ /* 0x081fe20000410000 */
[----:B------:R-:W-:Y:S01]  /*4d00*/  FMUL.FTZ R59, R63, R61 ;  /* 0x0000003d3f3b7220 */ /* 0x000fe20000410000 */
[C---:B------:R-:W-:Y:S01]  /*4d10*/  FMUL.FTZ R125, R61.reuse, R125 ;  /* 0x0000007d3d7d7220 */ /* 0x040fe20000410000 */
[----:B------:R-:W-:Y:S01]  /*4d20*/  FMUL.FTZ R124, R61, R124 ;  /* 0x0000007c3d7c7220 */ /* 0x000fe20000410000 */
[C---:B-1----:R-:W-:Y:S01]  /*4d30*/  FMUL.FTZ R127, R60.reuse, R127 ;  /* 0x0000007f3c7f7220 */ /* 0x042fe20000410000 */
[C---:B------:R-:W-:Y:S01]  /*4d40*/  FMUL.FTZ R126, R60.reuse, R126 ;  /* 0x0000007e3c7e7220 */ /* 0x040fe20000410000 */
[C---:B------:R-:W-:Y:S01]  /*4d50*/  FMUL.FTZ R129, R60.reuse, R129 ;  /* 0x000000813c817220 */ /* 0x040fe20000410000 */
[C---:B------:R-:W-:Y:S01]  /*4d60*/  FMUL.FTZ R128, R60.reuse, R128 ;  /* 0x000000803c807220 */ /* 0x040fe20000410000 */
[----:B------:R-:W-:Y:S01]  /*4d70*/  STL.64 [R1+0x220], R64 ;  /* 0x0002204001007387 */ /* 0x000fe20000100a00 */
[C---:B------:R-:W-:Y:S01]  /*4d80*/  FMUL.FTZ R131, R60.reuse, R131 ;  /* 0x000000833c837220 */ /* 0x040fe20000410000 */
[----:B------:R-:W-:-:S02]  /*4d90*/  FMUL.FTZ R130, R60, R130 ;  /* 0x000000823c827220 */ /* 0x000fc40000410000 */
[----:B------:R-:W-:Y:S01]  /*4da0*/  STL.64 [R1+0x230], R66 ;  /* 0x0002304201007387 */ /* 0x000fe20000100a00 */
[C---:B------:R-:W-:Y:S01]  /*4db0*/  FMUL.FTZ R133, R60.reuse, R133 ;  /* 0x000000853c857220 */ /* 0x040fe20000410000 */
[C---:B------:R-:W-:Y:S02]  /*4dc0*/  FMUL.FTZ R132, R60.reuse, R132 ;  /* 0x000000843c847220 */ /* 0x040fe40000410000 */
[----:B------:R-:W-:Y:S01]  /*4dd0*/  STL.64 [R1+0x240], R68 ;  /* 0x0002404401007387 */ /* 0x000fe20000100a00 */
[C---:B------:R-:W-:Y:S01]  /*4de0*/  FMUL.FTZ R135, R60.reuse, R135 ;  /* 0x000000873c877220 */ /* 0x040fe20000410000 */
[C---:B------:R-:W-:Y:S02]  /*4df0*/  FMUL.FTZ R134, R60.reuse, R134 ;  /* 0x000000863c867220 */ /* 0x040fe40000410000 */
[----:B------:R0:W-:Y:S01]  /*4e00*/  STL.64 [R1+0x250], R70 ;  /* 0x0002504601007387 */ /* 0x0001e20000100a00 */
[C---:B------:R-:W-:Y:S01]  /*4e10*/  FMUL.FTZ R137, R60.reuse, R137 ;  /* 0x000000893c897220 */ /* 0x040fe20000410000 */
[----:B------:R-:W-:-:S02]  /*4e20*/  FMUL.FTZ R136, R60, R136 ;  /* 0x000000883c887220 */ /* 0x000fc40000410000 */
[----:B------:R1:W-:Y:S01]  /*4e30*/  STL.64 [R1+0x260], R72 ;  /* 0x0002604801007387 */ /* 0x0003e20000100a00 */
[C---:B------:R-:W-:Y:S01]  /*4e40*/  FMUL.FTZ R57, R60.reuse, R57 ;  /* 0x000000393c397220 */ /* 0x040fe20000410000 */
[C---:B------:R-:W-:Y:S02]  /*4e50*/  FMUL.FTZ R56, R60.reuse, R56 ;  /* 0x000000383c387220 */ /* 0x040fe40000410000 */
[----:B------:R2:W-:Y:S01]  /*4e60*/  STL.64 [R1+0x270], R74 ;  /* 0x0002704a01007387 */ /* 0x0005e20000100a00 */
[C---:B------:R-:W-:Y:S01]  /*4e70*/  FMUL.FTZ R47, R60.reuse, R47 ;  /* 0x0000002f3c2f7220 */ /* 0x040fe20000410000 */
[C---:B------:R-:W-:Y:S02]  /*4e80*/  FMUL.FTZ R46, R60.reuse, R46 ;  /* 0x0000002e3c2e7220 */ /* 0x040fe40000410000 */
        /* <DEDUP_REMOVED lines=71> */
[----:B------:R-:W-:Y:S02]  /*5300*/  FMUL.FTZ R6, R60, R6 ;  /* 0x000000063c067220 */ /* 0x000fe40000410000 */
[----:B------:R-:W-:Y:S04]  /*5310*/  STL.64 [R1+0x210], R58 ;  /* 0x0002103a01007387 */ /* 0x000fe80000100a00 */
        /* <DEDUP_REMOVED lines=23> */
[----:B------:R3:W-:Y:S04]  /*5490*/  STL.64 [R1+0x378], R14 ;  /* 0x0003780e01007387 */ /* 0x0007e80000100a00 */
        /* <DEDUP_REMOVED lines=8> */
[----:B------:R4:W-:Y:S04]  /*5520*/  STL.64 [R1+0x408], R6 ;  /* 0x0004080601007387 */ /* 0x0009e80000100a00 */
[----:B0-----:R-:W4:Y:S04]  /*5530*/  LDL R70, [R1+0x214] ;  /* 0x0002140001467983 */ /* 0x001f280000100800 */
[----:B-1----:R-:W4:Y:S04]  /*5540*/  LDL R72, [R1+0x218] ;  /* 0x0002180001487983 */ /* 0x002f280000100800 */
[----:B--2---:R-:W2:Y:S04]  /*5550*/  LDL R74, [R1+0x21c] ;  /* 0x00021c00014a7983 */ /* 0x004ea80000100800 */
[----:B---3--:R-:W3:Y:S04]  /*5560*/  LDL R14, [R1+0x220] ;  /* 0x00022000010e7983 */ /* 0x008ee80000100800 */
[----:B------:R-:W3:Y:S04]  /*5570*/  LDL R76, [R1+0x224] ;  /* 0x00022400014c7983 */ /* 0x000ee80000100800 */
[----:B------:R-:W3:Y:S04]  /*5580*/  LDL R78, [R1+0x228] ;  /* 0x00022800014e7983 */ /* 0x000ee80000100800 */
[----:B------:R-:W3:Y:S04]  /*5590*/  LDL R80, [R1+0x22c] ;  /* 0x00022c0001507983 */ /* 0x000ee80000100800 */
[----:B----4-:R-:W4:Y:S04]  /*55a0*/  LDL R4, [R1+0x230] ;  /* 0x0002300001047983 */ /* 0x010f280000100800 */
        /* <DEDUP_REMOVED lines=119> */
[----:B------:R-:W-:Y:S04]  /*5d20*/  STL [R1+0x210], R58 ;  /* 0x0002103a01007387 */ /* 0x000fe80000100800 */
[----:B------:R-:W-:Y:S04]  /*5d30*/  STL [R1+0x214], R70 ;  /* 0x0002144601007387 */ /* 0x000fe80000100800 */
[----:B------:R-:W-:Y:S04]  /*5d40*/  STL [R1+0x218], R72 ;  /* 0x0002184801007387 */ /* 0x000fe80000100800 */
[----:B--2---:R-:W-:Y:S04]  /*5d50*/  STL [R1+0x21c], R74 ;  /* 0x00021c4a01007387 */ /* 0x004fe80000100800 */
[----:B---3--:R-:W-:Y:S04]  /*5d60*/  STL [R1+0x220], R14 ;  /* 0x0002200e01007387 */ /* 0x008fe80000100800 */
[----:B------:R-:W-:Y:S04]  /*5d70*/  STL [R1+0x224], R76 ;  /* 0x0002244c01007387 */ /* 0x000fe80000100800 */
[----:B------:R-:W-:Y:S04]  /*5d80*/  STL [R1+0x228], R78 ;  /* 0x0002284e01007387 */ /* 0x000fe80000100800 */
        /* <DEDUP_REMOVED lines=37> */
[----:B------:R0:W-:Y:S04]  /*5fe0*/  STL [R1+0x2c0], R26 ;  /* 0x0002c01a01007387 */ /* 0x0001e80000100800 */
        /* <DEDUP_REMOVED lines=74> */
[----:B------:R2:W-:Y:S04]  /*6490*/  STL [R1+0x3ec], R33 ;  /* 0x0003ec2101007387 */ /* 0x0005e80000100800 */
[----:B------:R-:W-:Y:S04]  /*64a0*/  STL [R1+0x3f0], R66 ;  /* 0x0003f04201007387 */ /* 0x000fe80000100800 */
[----:B------:R3:W-:Y:S04]  /*64b0*/  STL [R1+0x3f4], R41 ;  /* 0x0003f42901007387 */ /* 0x0007e80000100800 */
[----:B------:R4:W-:Y:S04]  /*64c0*/  STL [R1+0x3f8], R45 ;  /* 0x0003f82d01007387 */ /* 0x0009e80000100800 */
[----:B------:R4:W-:Y:S04]  /*64d0*/  STL [R1+0x3fc], R49 ;  /* 0x0003fc3101007387 */ /* 0x0009e80000100800 */
[----:B------:R-:W-:Y:S04]  /*64e0*/  STL [R1+0x400], R68 ;  /* 0x0004004401007387 */ /* 0x000fe80000100800 */
[----:B------:R4:W-:Y:S04]  /*64f0*/  STL [R1+0x404], R57 ;  /* 0x0004043901007387 */ /* 0x0009e80000100800 */
[----:B------:R4:W-:Y:S04]  /*6500*/  STL [R1+0x408], R61 ;  /* 0x0004083d01007387 */ /* 0x0009e80000100800 */
[----:B------:R4:W-:Y:S04]  /*6510*/  STL [R1+0x40c], R65 ;  /* 0x00040c4101007387 */ /* 0x0009e80000100800 */
[----:B0-----:R-:W4:Y:S04]  /*6520*/  LDL.128 R24, [R1+0x210] ;  /* 0x0002100001187983 */ /* 0x001f280000100c00 */
[----:B-1----:R-:W4:Y:S04]  /*6530*/  LDL.128 R28, [R1+0x220] ;  /* 0x00022000011c7983 */ /* 0x002f280000100c00 */
[----:B--2---:R-:W2:Y:S04]  /*6540*/  LDL.128 R32, [R1+0x230] ;  /* 0x0002300001207983 */ /* 0x004ea80000100c00 */
[----:B------:R-:W2:Y:S04]  /*6550*/  LDL.128 R36, [R1+0x240] ;  /* 0x0002400001247983 */ /* 0x000ea80000100c00 */
[----:B---3--:R-:W2:Y:S04]  /*6560*/  LDL.128 R40, [R1+0x250] ;  /* 0x0002500001287983 */ /* 0x008ea80000100c00 */
[----:B----4-:R-:W2:Y:S04]  /*6570*/  LDL.128 R44, [R1+0x260] ;  /* 0x00026000012c7983 */ /* 0x010ea80000100c00 */
[----:B------:R-:W2:Y:S04]  /*6580*/  LDL.128 R48, [R1+0x270] ;  /* 0x0002700001307983 */ /* 0x000ea80000100c00 */
        /* <DEDUP_REMOVED lines=24> */
[----:B------:R-:W2:Y:S01]  /*6710*/  LDL.128 R148, [R1+0x400] ;  /* 0x0004000001947983 */ /* 0x000ea20000100c00 */
[----:B------:R-:W-:-:S02]  /*6720*/  VIADD R155, R155, 0x1 ;  /* 0x000000019b9b7836 */ /* 0x000fc40000000000 */
[----:B------:R-:W-:Y:S02]  /*6730*/  IMAD.MOV.U32 R5, RZ, RZ, 0x40000040 ;  /* 0x40000040ff057424 */ /* 0x000fe400078e00ff */
[----:B------:R-:W-:Y:S01]  /*6740*/  IMAD.MOV.U32 R7, RZ, RZ, 0x40000040 ;  /* 0x40000040ff077424 */ /* 0x000fe200078e00ff */
[----:B------:R-:W-:Y:S01]  /*6750*/  ISETP.NE.AND P0, PT, R155, 0x2, PT ;  /* 0x000000029b00780c */ /* 0x000fe20003f05270 */
[----:B------:R0:W-:Y:S01]  /*6760*/  STL [R1+0x1c8], R155 ;  /* 0x0001c89b01007387 */ /* 0x0001e20000100800 */
[----:B------:R-:W-:Y:S01]  /*6770*/  R2UR UR7, R5 ;  /* 0x00000000050772ca */ /* 0x000fe200000e0000 */
[----:B------:R-:W-:Y:S01]  /*6780*/  IMAD.MOV.U32 R5, RZ, RZ, 0x40000040 ;  /* 0x40000040ff057424 */ /* 0x000fe200078e00ff */
[----:B------:R-:W-:Y:S01]  /*6790*/  R2UR UR11, R7 ;  /* 0x00000000070b72ca */ /* 0x000fe200000e0000 */
[----:B------:R-:W-:-:S03]  /*67a0*/  IMAD.MOV.U32 R7, RZ, RZ, 0x40000040 ;  /* 0x40000040ff077424 */ /* 0x000fc600078e00ff */
[----:B------:R-:W-:Y:S02]  /*67b0*/  R2UR UR19, R5 ;  /* 0x00000000051372ca */ /* 0x000fe400000e0000 */
[----:B------:R-:W-:-:S03]  /*67c0*/  R2UR UR15, R7 ;  /* 0x00000000070f72ca */ /* 0x000fc600000e0000 */
[----:B0-----:R-:W-:-:S04]  /*67d0*/  @!P0 IMAD.MOV.U32 R155, RZ, RZ, RZ ;  /* 0x000000ffff9b8224 */ /* 0x001fc800078e00ff */
[----:B------:R-:W-:-:S04]  /*67e0*/  IMAD R4, R155, 0x1000, R2 ;  /* 0x000010009b047824 */ /* 0x000fc800078e0202 */
[C---:B------:R-:W-:Y:S01]  /*67f0*/  VIADD R6, R4.reuse, 0x80 ;  /* 0x0000008004067836 */ /* 0x040fe20000000000 */
[----:B------:R-:W-:-:S04]  /*6800*/  R2UR UR6, R4 ;  /* 0x00000000040672ca */ /* 0x000fc800000e0000 */
[----:B------:R-:W-:Y:S01]  /*6810*/  R2UR UR10, R6 ;  /* 0x00000000060a72ca */ /* 0x000fe200000e0000 */
[C---:B------:R-:W-:Y:S02]  /*6820*/  VIADD R6, R4.reuse, 0x100 ;  /* 0x0000010004067836 */ /* 0x040fe40000000000 */
[----:B------:R-:W-:-:S03]  /*6830*/  VIADD R4, R4, 0x180 ;  /* 0x0000018004047836 */ /* 0x000fc60000000000 */
[----:B------:R-:W-:Y:S02]  /*6840*/  R2UR UR14, R6 ;  /* 0x00000000060e72ca */ /* 0x000fe400000e0000 */
[----:B------:R-:W-:Y:S01]  /*6850*/  R2UR UR18, R4 ;  /* 0x00000000041272ca */ /* 0x000fe200000e0000 */
[----:B------:R-:W3:Y:S04]  /*6860*/  @!P0 LDL R6, [R1+0x1cc] ;  /* 0x0001cc0001068983 */ /* 0x000ee80000100800 */
[----:B------:R-:W4:Y:S01]  /*6870*/  LDL R4, [R1+0x1d0] ;  /* 0x0001d00001047983 */ /* 0x000f220000100800 */
[----:B--2---:R-:W-:-:S06]  /*6880*/  WARPGROUP.ARRIVE ;  /* 0x00000000000079c5 */ /* 0x004fcc0000000000 */
        /* <DEDUP_REMOVED lines=34> */
[----:B0-----:R-:W-:-:S06]  /*6ab0*/  WARPGROUP.ARRIVE ;  /* 0x00000000000079c5 */ /* 0x001fcc0000000000 */
        /* <DEDUP_REMOVED lines=35> */
[----:B------:R-:W-:Y:S01]  /*6cf0*/  HGMMA.64x256x16.F32.BF16 R24, gdesc[UR12].tnspB, R24, gsb0 ;  /* 0x43e000000c1879f0 */ /* 0x000fe20008001818 */
[----:B------:R-:W-:Y:S04]  /*6d00*/  @!P0 STL [R1+0x1c8], RZ ;  /* 0x0001c8ff01008387 */ /* 0x000fe80000100800 */
[----:B------:R0:W5:Y:S01]  /*6d10*/  LDL R5, [R1+0x1c8] ;  /* 0x0001c80001057983 */ /* 0x0001620000100800 */
[----:B------:R-:W-:-:S03]  /*6d20*/  WARPGROUP.DEPBAR.LE gsb0, 0x0 ;  /* 0x00008000000079c5 */ /* 0x000fc60000010000 */
        /* <DEDUP_REMOVED lines=67> */
[----:B------:R-:W4:Y:S04]  /*7160*/  LDL R8, [R1+0x210] ;  /* 0x0002100001087983 */ /* 0x000f280000100800 */
[----:B-1----:R-:W4:Y:S04]  /*7170*/  LDL R74, [R1+0x214] ;  /* 0x00021400014a7983 */ /* 0x002f280000100800 */
[----:B--2---:R-:W2:Y:S04]  /*7180*/  LDL R76, [R1+0x218] ;  /* 0x00021800014c7983 */ /* 0x004ea80000100800 */
[----:B------:R-:W2:Y:S04]  /*7190*/  LDL R78, [R1+0x21c] ;  /* 0x00021c00014e7983 */ /* 0x000ea80000100800 */
[----:B------:R-:W2:Y:S04]  /*71a0*/  LDL R10, [R1+0x220] ;  /* 0x00022000010a7983 */ /* 0x000ea80000100800 */
[----:B---3--:R-:W3:Y:S04]  /*71b0*/  LDL R80, [R1+0x224] ;  /* 0x0002240001507983 */ /* 0x008ee80000100800 */
[----:B------:R-:W3:Y:S04]  /*71c0*/  LDL R82, [R1+0x228] ;  /* 0x0002280001527983 */ /* 0x000ee80000100800 */
[----:B----4-:R-:W4:Y:S04]  /*71d0*/  LDL R84, [R1+0x22c] ;  /* 0x00022c0001547983 */ /* 0x010f280000100800 */
[----:B------:R-:W4:Y:S04]  /*71e0*/  LDL R12, [R1+0x230] ;  /* 0x00023000010c7983 */ /* 0x000f280000100800 */
        /* <DEDUP_REMOVED lines=119> */
[----:B------:R-:W-:-:S03]  /*7960*/  VIADD R4, R4, 0x1 ;  /* 0x0000000104047836 */ /* 0x000fc60000000000 */
[----:B------:R0:W-:Y:S04]  /*7970*/  STL [R1+0x210], R8 ;  /* 0x0002100801007387 */ /* 0x0001e80000100800 */
[----:B------:R0:W-:Y:S04]  /*7980*/  STL [R1+0x1d0], R4 ;  /* 0x0001d00401007387 */ /* 0x0001e80000100800 */
[----:B------:R0:W-:Y:S04]  /*7990*/  STL [R1+0x214], R74 ;  /* 0x0002144a01007387 */ /* 0x0001e80000100800 */
[----:B--2---:R0:W-:Y:S04]  /*79a0*/  STL [R1+0x218], R76 ;  /* 0x0002184c01007387 */ /* 0x0041e80000100800 */
[----:B------:R0:W-:Y:S04]  /*79b0*/  STL [R1+0x21c], R78 ;  /* 0x00021c4e01007387 */ /* 0x0001e80000100800 */
[----:B------:R0:W-:Y:S04]  /*79c0*/  STL [R1+0x220], R10 ;  /* 0x0002200a01007387 */ /* 0x0001e80000100800 */
[----:B---3--:R0:W-:Y:S04]  /*79d0*/  STL [R1+0x224], R80 ;  /* 0x0002245001007387 */ /* 0x0081e80000100800 */
[----:B------:R0:W-:Y:S04]  /*79e0*/  STL [R1+0x228], R82 ;  /* 0x0002285201007387 */ /* 0x0001e80000100800 */
[----:B----4-:R0:W-:Y:S04]  /*79f0*/  STL [R1+0x22c], R84 ;  /* 0x00022c5401007387 */ /* 0x0101e80000100800 */
[----:B------:R0:W-:Y:S04]  /*7a00*/  STL [R1+0x230], R12 ;  /* 0x0002300c01007387 */ /* 0x0001e80000100800 */
        /* <DEDUP_REMOVED lines=118> */
[----:B------:R0:W-:Y:S01]  /*8170*/  STL [R1+0x40c], R45 ;  /* 0x00040c2d01007387 */ /* 0x0001e20000100800 */
[----:B------:R-:W-:-:S05]  /*8180*/  @!P0 LOP3.LUT R6, R6, 0x1, RZ, 0x3c, !PT ;  /* 0x0000000106068812 */ /* 0x000fca00078e3cff */
[----:B------:R0:W-:Y:S01]  /*8190*/  @!P0 STL [R1+0x1cc], R6 ;  /* 0x0001cc0601008387 */ /* 0x0001e20000100800 */
[----:B------:R-:W-:Y:S06]  /*81a0*/  BAR.ARV 0xf, 0x100 ;  /* 0x03c4000000007b1d */ /* 0x000fec0000002000 */
[C---:B------:R-:W-:Y:S01]  /*81b0*/  ISETP.GT.AND P0, PT, R3.reuse, R0, PT ;  /* 0x000000000300720c */ /* 0x040fe20003f04270 */
[----:B------:R-:W-:Y:S01]  /*81c0*/  VIADD R3, R3, 0xffffffff ;  /* 0xffffffff03037836 */ /* 0x000fe20000000000 */
[----:B------:R-:W-:Y:S11]  /*81d0*/  @!P1 BRA `(.L_x_5121) ;  /* 0x0000000000049947 */ /* 0x000ff60003800000 */
[----:B------:R-:W-:Y:S01]  /*81e0*/  BPT.TRAP 0x1 ;  /* 0x000000040000795c */ /* 0x000fe20000300000 */
.L_x_5121:
[----:B-----5:R-:W-:-:S05]  /*81f0*/  LEA R5, R5, UR43, 0x3 ;  /* 0x0000002b05057c11 */ /* 0x020fca000f8e18ff */
[----:B0-----:R-:W-:-:S05]  /*8200*/  VIADD R4, R5, 0x38860 ;  /* 0x0003886005047836 */ /* 0x001fca0000000000 */
[----:B------:R-:W-:-:S04]  /*8210*/  PRMT R4, R153, 0x654, R4 ;  /* 0x0000065499047816 */ /* 0x000fc80000000004 */
[----:B------:R1:W-:Y:S01]  /*8220*/  SYNCS.ARRIVE.TRANS64.RED.A1T0 RZ, [R4+URZ], RZ ;  /* 0x000000ff04ff79a7 */ /* 0x0003e2000810043f */
[----:B------:R-:W-:Y:S05]  /*8230*/  @P0 BRA `(.L_x_5122) ;  /* 0xffffffc000a40947 */ /* 0x000fea000383ffff */
.L_x_5120:
[----:B------:R-:W2:Y:S04]  /*8240*/  LDL R51, [R1+0x1c8] ;  /* 0x0001c80001337983 */ /* 0x000ea80000100800 */
[----:B------:R-:W3:Y:S04]  /*8250*/  LDL.64 R18, [R1+0x348] ;  /* 0x0003480001127983 */ /* 0x000ee80000100a00 */
[----:B------:R-:W4:Y:S04]  /*8260*/  LDL.64 R54, [R1+0x210] ;  /* 0x0002100001367983 */ /* 0x000f280000100a00 */
[----:B------:R-:W5:Y:S04]  /*8270*/  LDL.64 R56, [R1+0x220] ;  /* 0x0002200001387983 */ /* 0x000f680000100a00 */
        /* <DEDUP_REMOVED lines=60> */
[----:B01----:R-:W5:Y:S04]  /*8640*/  LDL.64 R4, [R1+0x408] ;  /* 0x0004080001047983 */ /* 0x003f680000100a00 */
[----:B------:R-:W5:Y:S04]  /*8650*/  LDL R50, [R1+0x1d0] ;  /* 0x0001d00001327983 */ /* 0x000f680000100800 */
[----:B------:R-:W5:Y:S01]  /*8660*/  LDL R0, [R1+0x1c8] ;  /* 0x0001c80001007983 */ /* 0x000f620000100800 */
[----:B--2---:R-:W-:-:S05]  /*8670*/  IMAD R22, R51, 0x40, R22 ;  /* 0x0000004033167824 */ /* 0x004fca00078e0216 */
[----:B------:R-:W-:Y:S01]  /*8680*/  LEA R22, R22, UR43, 0x2 ;  /* 0x0000002b16167c11 */ /* 0x000fe2000f8e10ff */
[----:B------:R-:W-:Y:S06]  /*8690*/  BAR.SYNC.DEFER_BLOCKING 0xe, 0x100 ;  /* 0x0384000000007b1d */ /* 0x000fec0000010000 */
[----:B------:R-:W-:Y:S04]  /*86a0*/  LDS R51, [R22+0x38400] ;  /* 0x0384000016337984 */ /* 0x000fe80000000800 */
[----:B------:R-:W3:Y:S01]  /*86b0*/  LDS R22, [R22+0x38420] ;  /* 0x0384200016167984 */ /* 0x000ee20000000800 */
[----:B------:R-:W-:Y:S01]  /*86c0*/  BSSY B0, `(.L_x_5123) ;  /* 0x00000cd000007945 */ /* 0x000fe20003800000 */
[C---:B---3--:R-:W-:Y:S01]  /*86d0*/  FMUL.FTZ R19, R22.reuse, R19 ;  /* 0x0000001316137220 */ /* 0x048fe20000410000 */
[C---:B------:R-:W-:Y:S01]  /*86e0*/  FMUL.FTZ R18, R22.reuse, R18 ;  /* 0x0000001216127220 */ /* 0x040fe20000410000 */
[C---:B----4-:R-:W-:Y:S01]  /*86f0*/  FMUL.FTZ R55, R51.reuse, R55 ;  /* 0x0000003733377220 */ /* 0x050fe20000410000 */
[C---:B------:R-:W-:Y:S01]  /*8700*/  FMUL.FTZ R54, R51.reuse, R54 ;  /* 0x0000003633367220 */ /* 0x040fe20000410000 */
[C---:B-----5:R-:W-:Y:S01]  /*8710*/  FMUL.FTZ R57, R51.reuse, R57 ;  /* 0x0000003933397220 */ /* 0x060fe20000410000 */
[C---:B------:R-:W-:Y:S01]  /*8720*/  FMUL.FTZ R56, R51.reuse, R56 ;  /* 0x0000003833387220 */ /* 0x040fe20000410000 */
[----:B------:R0:W-:Y:S01]  /*8730*/  STL.64 [R1+0x348], R18 ;  /* 0x0003481201007387 */ /* 0x0001e20000100a00 */
        /* <DEDUP_REMOVED lines=116> */
[C---:B0-----:R-:W-:Y:S01]  /*8e80*/  FMUL.FTZ R19, R22.reuse, R3 ;  /* 0x0000000316137220 */ /* 0x041fe20000410000 */
[C---:B------:R-:W-:Y:S01]  /*8e90*/  FMUL.FTZ R18, R22.reuse, R2 ;  /* 0x0000000216127220 */ /* 0x040fe20000410000 */
[C---:B------:R-:W-:Y:S01]  /*8ea0*/  FMUL.FTZ R7, R22.reuse, R7 ;  /* 0x0000000716077220 */ /* 0x040fe20000410000 */
[C---:B------:R-:W-:Y:S01]  /*8eb0*/  FMUL.FTZ R6, R22.reuse, R6 ;  /* 0x0000000616067220 */ /* 0x040fe20000410000 */
[C---:B------:R-:W-:Y:S01]  /*8ec0*/  FMUL.FTZ R5, R22.reuse, R5 ;  /* 0x0000000516057220 */ /* 0x040fe20000410000 */
[----:B------:R-:W-:Y:S01]  /*8ed0*/  FMUL.FTZ R4, R22, R4 ;  /* 0x0000000416047220 */ /* 0x000fe20000410000 */
[----:B------:R-:W-:-:S02]  /*8ee0*/  VIADD R50, R50, 0x1 ;  /* 0x0000000132327836 */ /* 0x000fc40000000000 */
[----:B------:R-:W-:Y:S01]  /*8ef0*/  VIADD R0, R0, 0x1 ;  /* 0x0000000100007836 */ /* 0x000fe20000000000 */
[----:B------:R0:W-:Y:S04]  /*8f00*/  STL.64 [R1+0x210], R54 ;  /* 0x0002103601007387 */ /* 0x0001e80000100a00 */
        /* <DEDUP_REMOVED lines=62> */
[----:B------:R0:W-:Y:S04]  /*92f0*/  STL [R1+0x1d0], R50 ;  /* 0x0001d03201007387 */ /* 0x0001e80000100800 */
[----:B------:R0:W-:Y:S01]  /*9300*/  STL [R1+0x1c8], R0 ;  /* 0x0001c80001007387 */ /* 0x0001e20000100800 */
[----:B------:R-:W-:Y:S06]  /*9310*/  BAR.ARV 0xf, 0x100 ;  /* 0x03c4000000007b1d */ /* 0x000fec0000002000 */
[----:B------:R-:W-:Y:S01]  /*9320*/  ISETP.NE.AND P0, PT, R0, 0x2, PT ;  /* 0x000000020000780c */ /* 0x000fe20003f05270 */
[----:B------:R-:W-:-:S12]  /*9330*/  IMAD.MOV.U32 R3, RZ, RZ, 0x1 ;  /* 0x00000001ff037424 */ /* 0x000fd800078e00ff */
[----:B0-----:R-:W-:Y:S05]  /*9340*/  @P0 BRA `(.L_x_5124) ;  /* 0x0000000000100947 */ /* 0x001fea0003800000 */
[----:B------:R-:W2:Y:S04]  /*9350*/  LDL R0, [R1+0x1cc] ;  /* 0x0001cc0001007983 */ /* 0x000ea80000100800 */
[----:B------:R0:W-:Y:S01]  /*9360*/  STL [R1+0x1c8], RZ ;  /* 0x0001c8ff01007387 */ /* 0x0001e20000100800 */
[----:B--2---:R-:W-:-:S05]  /*9370*/  LOP3.LUT R0, R0, 0x1, RZ, 0x3c, !PT ;  /* 0x0000000100007812 */ /* 0x004fca00078e3cff */
[----:B------:R0:W-:Y:S02]  /*9380*/  STL [R1+0x1cc], R0 ;  /* 0x0001cc0001007387 */ /* 0x0001e40000100800 */
.L_x_5124:
[----:B------:R-:W-:Y:S05]  /*9390*/  BSYNC B0 ;  /* 0x0000000000007941 */ /* 0x000fea0003800000 */
.L_x_5123:
[----:B------:R-:W-:Y:S05]  /*93a0*/  BRA `(.L_x_5118) ;  /* 0x0000018c00607947 */ /* 0x000fea0003800000 */
.L_x_5110:
[----:B------:R-:W0:Y:S01]  /*93b0*/  S2UR UR4, SR_SWINHI ;  /* 0x00000000000479c3 */ /* 0x000e220000002f00 */
[----:B------:R-:W1:Y:S01]  /*93c0*/  S2R R7, SR_CgaCtaId ;  /* 0x0000000000077919 */ /* 0x000e620000008800 */
[----:B------:R-:W-:Y:S01]  /*93d0*/  UMOV UR5, 0x400 ;  /* 0x0000040000057882 */ /* 0x000fe20000000000 */
[----:B------:R-:W-:Y:S01]  /*93e0*/  ULDC UR7, c[0x0][0x448] ;  /* 0x0001120000077ab9 */ /* 0x000fe20000000800 */
[----:B------:R-:W-:Y:S01]  /*93f0*/  ULEA UR43, UR43, UR5, 0x18 ;  /* 0x000000052b2b7291 */ /* 0x000fe2000f8ec03f */
[----:B------:R-:W2:Y:S01]  /*9400*/  S2R R12, SR_CTAID.X ;  /* 0x00000000000c7919 */ /* 0x000ea20000002500 */
[----:B------:R-:W-:Y:S01]  /*9410*/  UISETP.NE.AND UP2, UPT, UR7, 0x1, UPT ;  /* 0x000000010700788c */ /* 0x000fe2000bf45270 */
[----:B------:R-:W-:Y:S01]  /*9420*/  IMAD.U32 R10, RZ, RZ, UR61 ;  /* 0x0000003dff0a7e24 */ /* 0x000fe2000f8e00ff */
[----:B------:R-:W-:Y:S01]  /*9430*/  USHF.L.U32 UR6, UR6, 0x6, URZ ;  /* 0x0000000606067899 */ /* 0x000fe2000800063f */
[----:B------:R-:W-:Y:S01]  /*9440*/  IMAD.MOV.U32 R11, RZ, RZ, 0x80 ;  /* 0x00000080ff0b7424 */ /* 0x000fe200078e00ff */
[----:B------:R-:W-:Y:S01]  /*9450*/  STL [R1+0x10], RZ ;  /* 0x000010ff01007387 */ /* 0x000fe20000100800 */
[----:B------:R-:W-:Y:S01]  /*9460*/  IMAD.U32 R4, RZ, RZ, UR61 ;  /* 0x0000003dff047e24 */ /* 0x000fe2000f8e00ff */
[----:B------:R-:W-:Y:S01]  /*9470*/  ULDC UR44, c[0x0][0x288] ;  /* 0x0000a200002c7ab9 */ /* 0x000fe20000000800 */
[----:B------:R-:W-:Y:S01]  /*9480*/  IMAD.MOV.U32 R5, RZ, RZ, 0x80 ;  /* 0x00000080ff057424 */ /* 0x000fe200078e00ff */
[----:B------:R3:W-:Y:S01]  /*9490*/  STL.64 [R1+0x28], R10 ;  /* 0x0000280a01007387 */ /* 0x0007e20000100a00 */
[----:B------:R-:W-:Y:S01]  /*94a0*/  IMAD.MOV.U32 R6, RZ, RZ, 0x80 ;  /* 0x00000080ff067424 */ /* 0x000fe200078e00ff */
[----:B------:R-:W-:Y:S01]  /*94b0*/  UIADD3 UR40, UR42, 0x1, -UR44 ;  /* 0x000000012a287890 */ /* 0x000fe2000fffe82c */
[----:B------:R-:W-:Y:S01]  /*94c0*/  IMAD.MOV.U32 R8, RZ, RZ, 0x100 ;  /* 0x00000100ff087424 */ /* 0x000fe200078e00ff */
[----:B------:R-:W-:Y:S01]  /*94d0*/  STL [R1+0x38], RZ ;  /* 0x000038ff01007387 */ /* 0x000fe20000100800 */
[----:B------:R-:W-:Y:S01]  /*94e0*/  @UP2 ULDC UR10, c[0x0][0x450] ;  /* 0x00011400000a2ab9 */ /* 0x000fe20000000800 */
[----:B------:R-:W-:Y:S01]  /*94f0*/  UP2UR UR41, UPR, URZ, 0x4 ;  /* 0x000000043f297883 */ /* 0x000fe20008000000 */
[----:B------:R-:W-:Y:S01]  /*9500*/  UMOV UR38, UR43 ;  /* 0x0000002b00267c82 */ /* 0x000fe20008000000 */
[----:B0-----:R-:W-:Y:S01]  /*9510*/  UMOV UR39, UR4 ;  /* 0x0000000400277c82 */ /* 0x001fe20008000000 */
[----:B------:R-:W-:-:S02]  /*9520*/  UIADD3 UR7, UP0, UR38, 0x38850, URZ ;  /* 0x0003885026077890 */ /* 0x000fc4000ff1e03f */
[----:B------:R-:W-:Y:S02]  /*9530*/  UIADD3 UR4, UP1, UR38, 0x38860, URZ ;  /* 0x0003886026047890 */ /* 0x000fe4000ff3e03f */
[----:B------:R-:W-:Y:S02]  /*9540*/  UIADD3.X UR8, URZ, UR39, URZ, UP0, !UPT ;  /* 0x000000273f087290 */ /* 0x000fe400087fe43f */
[----:B------:R-:W-:Y:S01]  /*9550*/  UIADD3.X UR5, URZ, UR39, URZ, UP1, !UPT ;  /* 0x000000273f057290 */ /* 0x000fe20008ffe43f */
[----:B------:R-:W-:Y:S01]  /*9560*/  IMAD.U32 R0, RZ, RZ, UR7 ;  /* 0x00000007ff007e24 */ /* 0x000fe2000f8e00ff */
[----:B------:R-:W-:Y:S01]  /*9570*/  UIADD3 UR7, UP1, UR38, 0x38840, URZ ;  /* 0x0003884026077890 */ /* 0x000fe2000ff3e03f */
[----:B---3--:R-:W-:Y:S01]  /*9580*/  IMAD.U32 R10, RZ, RZ, UR4 ;  /* 0x00000004ff0a7e24 */ /* 0x008fe2000f8e00ff */
[----:B------:R-:W-:Y:S01]  /*9590*/  UIADD3 UR9, UP0, UR38, 0x38830, URZ ;  /* 0x0003883026097890 */ /* 0x000fe2000ff1e03f */
[----:B------:R-:W-:Y:S01]  /*95a0*/  IMAD.U32 R3, RZ, RZ, UR8 ;  /* 0x00000008ff037e24 */ /* 0x000fe2000f8e00ff */
[----:B------:R-:W-:Y:S01]  /*95b0*/  UIADD3.X UR8, URZ, UR39, URZ, UP1, !UPT ;  /* 0x000000273f087290 */ /* 0x000fe20008ffe43f */
[----:B-1----:R-:W-:Y:S01]  /*95c0*/  IMAD.MOV.U32 R9, RZ, RZ, R7 ;  /* 0x000000ffff097224 */ /* 0x002fe200078e0007 */
[----:B------:R-:W-:Y:S01]  /*95d0*/  UIADD3.X UR4, URZ, UR39, URZ, UP0, !UPT ;  /* 0x000000273f047290 */ /* 0x000fe200087fe43f */
[----:B------:R0:W-:Y:S01]  /*95e0*/  STL.128 [R1], R4 ;  /* 0x0000000401007387 */ /* 0x0001e20000100c00 */
[----:B------:R-:W-:-:S03]  /*95f0*/  IMAD.U32 R11, RZ, RZ, UR5 ;  /* 0x00000005ff0b7e24 */ /* 0x000fc6000f8e00ff */
[----:B------:R1:W-:Y:S04]  /*9600*/  STL.64 [R1+0x30], R8 ;  /* 0x0000300801007387 */ /* 0x0003e80000100a00 */
[----:B--2---:R2:W-:Y:S01]  /*9610*/  STL [R1+0x50], R12 ;  /* 0x0000500c01007387 */ /* 0x0045e20000100800 */
[----:B0-----:R-:W-:Y:S01]  /*9620*/  IMAD.U32 R7, RZ, RZ, UR8 ;  /* 0x00000008ff077e24 */ /* 0x001fe2000f8e00ff */
[----:B------:R-:W-:Y:S01]  /*9630*/  @UP2 UIADD3 UR8, UR6, 0x3f, URZ ;  /* 0x0000003f06082890 */ /* 0x000fe2000fffe03f */
[----:B-1----:R-:W-:Y:S02]  /*9640*/  IMAD.MOV.U32 R8, RZ, RZ, R0 ;  /* 0x000000ffff087224 */ /* 0x002fe400078e0000 */
[----:B------:R-:W-:Y:S02]  /*9650*/  IMAD.MOV.U32 R9, RZ, RZ, R3 ;  /* 0x000000ffff097224 */ /* 0x000fe400078e0003 */
[----:B------:R-:W-:Y:S01]  /*9660*/  IMAD.U32 R4, RZ, RZ, UR9 ;  /* 0x00000009ff047e24 */ /* 0x000fe2000f8e00ff */
[----:B------:R-:W-:Y:S01]  /*9670*/  @UP2 ULDC UR9, c[0x0][0x44c] ;  /* 0x0001130000092ab9 */ /* 0x000fe20000000800 */
[----:B------:R-:W-:Y:S01]  /*9680*/  IMAD.U32 R5, RZ, RZ, UR4 ;  /* 0x00000004ff057e24 */ /* 0x000fe2000f8e00ff */
[----:B------:R-:W-:Y:S01]  /*9690*/  ULDC.64 UR4, c[0x0][0xad8] ;  /* 0x0002b60000047ab9 */ /* 0x000fe20000000a00 */
[----:B------:R-:W-:Y:S01]  /*96a0*/  IMAD.U32 R6, RZ, RZ, UR7 ;  /* 0x00000007ff067e24 */ /* 0x000fe2000f8e00ff */
[----:B------:R-:W-:Y:S01]  /*96b0*/  UIMAD.WIDE.U32 UR8, UR8, UR9, URZ ;  /* 0x00000009080872a5 */ /* 0x000fe2000f8e003f */
[----:B------:R2:W-:Y:S01]  /*96c0*/  STL.128 [R1+0x40], R8 ;  /* 0x0000400801007387 */ /* 0x0005e20000100c00 */
[----:B------:R-:W-:-:S02]  /*96d0*/  UISETP.GE.AND UP0, UPT, UR5, 0x1, UPT ;  /* 0x000000010500788c */ /* 0x000fc4000bf06270 */
[----:B------:R-:W-:Y:S01]  /*96e0*/  UIADD3 UR7, UR6, 0x3f, URZ ;  /* 0x0000003f06077890 */ /* 0x000fe2000fffe03f */
[----:B------:R2:W-:Y:S01]  /*96f0*/  STL.64 [R1+0x18], R4 ;  /* 0x0000180401007387 */ /* 0x0005e20000100a00 */
[----:B------:R-:W-:Y:S02]  /*9700*/  @UP2 USHF.R.U32.HI UR7, URZ, UR10, UR9 ;  /* 0x0000000a3f072299 */ /* 0x000fe40008011609 */
[----:B------:R-:W-:Y:S01]  /*9710*/  PLOP3.LUT P0, PT, PT, PT, UP0, 0x40, 0x0 ;  /* 0x000000000000781c */ /* 0x000fe20003f0e808 */
[----:B------:R2:W-:Y:S01]  /*9720*/  STL.64 [R1+0x20], R6 ;  /* 0x0000200601007387 */ /* 0x0005e20000100a00 */
[----:B------:R-:W-:Y:S02]  /*9730*/  UIADD3 UR7, UR40, UR7, URZ ;  /* 0x0000000728077290 */ /* 0x000fe4000fffe03f */
[----:B------:R-:W-:Y:S02]  /*9740*/  UP2UR UR60, UPR, URZ, 0x1 ;  /* 0x000000013f3c7883 */ /* 0x000fe40008000000 */
[----:B------:R-:W-:-:S06]  /*9750*/  UIADD3 UR4, UR7, UR4, URZ ;  /* 0x0000000407047290 */ /* 0x000fcc000fffe03f */
[----:B------:R-:W-:Y:S01]  /*9760*/  IMAD.U32 R0, RZ, RZ, UR4 ;  /* 0x00000004ff007e24 */ /* 0x000fe2000f8e00ff */
[----:B--2---:R-:W-:Y:S06]  /*9770*/  @P0 BRA `(.L_x_5125) ;  /* 0x0000000000400947 */ /* 0x004fec0003800000 */
        /* <DEDUP_REMOVED lines=10> */
.L_x_5126:
[----:B------:R-:W-:-:S11]  /*9820*/  UISETP.NE.AND UP0, UPT, UR5, 0x1, UPT ;  /* 0x000000010500788c */ /* 0x000fd6000bf05270 */
[----:B------:R-:W-:Y:S02]  /*9830*/  @UP0 ULDC.64 UR10, c[0x0][0xae0] ;  /* 0x0002b800000a0ab9 */ /* 0x000fe40000000a00 */
[----:B------:R-:W-:-:S04]  /*9840*/  UIMAD.WIDE.U32 UR8, UR4, UR10, URZ ;  /* 0x0000000a040872a5 */ /* 0x000fc8000f8e003f */
[----:B------:R-:W-:-:S12]  /*9850*/  @UP0 USHF.R.U32.HI UR4, URZ, UR11, UR9 ;  /* 0x0000000b3f040299 */ /* 0x000fd80008011609 */
.L_x_5127:
[----:B------:R-:W-:-:S06]  /*9860*/  UIMAD UR4, UR4, UR5, UR5 ;  /* 0x00000005040472a4 */ /* 0x000fcc000f8e0205 */
[----:B------:R-:W-:-:S07]  /*9870*/  VIMNMX R0, R0, UR4, PT ;  /* 0x0000000400007c48 */ /* 0x000fce000bfe0100 */
.L_x_5125:
[----:B------:R-:W-:Y:S01]  /*9880*/  UISETP.NE.AND UP0, UPT, UR41, URZ, UPT ;  /* 0x0000003f2900728c */ /* 0x000fe2000bf05270 */
[----:B------:R-:W-:Y:S01]  /*9890*/  VIADD R0, R0, 0x3f ;  /* 0x0000003f00007836 */ /* 0x000fe20000000000 */
[----:B------:R-:W-:Y:S02]  /*98a0*/  UIADD3 UR4, UR42, 0x3f, URZ ;  /* 0x0000003f2a047890 */ /* 0x000fe4000fffe03f */
[----:B------:R-:W-:Y:S02]  /*98b0*/  UIADD3 UR44, UR42, -UR44, URZ ;  /* 0x8000002c2a2c7290 */ /* 0x000fe4000fffe03f */
[----:B------:R-:W-:Y:S01]  /*98c0*/  USHF.R.S32.HI UR7, URZ, 0x1f, UR4 ;  /* 0x0000001f3f077899 */ /* 0x000fe20008011404 */
[----:B------:R-:W-:Y:S01]  /*98d0*/  SHF.R.S32.HI R3, RZ, 0x1f, R0 ;  /* 0x0000001fff037819 */ /* 0x000fe20000011400 */
[----:B------:R-:W-:Y:S02]  /*98e0*/  ULDC UR10, c[0x0][0xad4] ;  /* 0x0002b500000a7ab9 */ /* 0x000fe40000000800 */
[----:B------:R-:W-:Y:S01]  /*98f0*/  ULEA.HI UR7, UR7, UR4, URZ, 0x6 ;  /* 0x0000000407077291 */ /* 0x000fe2000f8f303f */
[----:B------:R-:W-:Y:S01]  /*9900*/  LEA.HI R3, R3, R0, RZ, 0x6 ;  /* 0x0000000003037211 */ /* 0x000fe200078f30ff */
[----:B------:R-:W-:Y:S01]  /*9910*/  @UP0 ULDC UR8, c[0x0][0x44c] ;  /* 0x0001130000080ab9 */ /* 0x000fe20000000800 */
[----:B------:R-:W-:Y:S01]  /*9920*/  @UP0 ULDC UR11, c[0x0][0x450] ;  /* 0x00011400000b0ab9 */ /* 0x000fe20000000800 */
[----:B------:R-:W-:Y:S01]  /*9930*/  UIMAD.WIDE.U32 UR8, UR6, UR8, URZ ;  /* 0x00000008060872a5 */ /* 0x000fe2000f8e003f */
[----:B------:R-:W-:Y:S01]  /*9940*/  SHF.R.S32.HI R3, RZ, 0x6, R3 ;  /* 0x00000006ff037819 */ /* 0x000fe20000011403 */
[----:B------:R-:W-:-:S02]  /*9950*/  USHF.R.S32.HI UR7, URZ, 0x6, UR7 ;  /* 0x000000063f077899 */ /* 0x000fc40008011407 */
[----:B------:R-:W-:Y:S02]  /*9960*/  @UP0 USHF.R.U32.HI UR6, URZ, UR11, UR9 ;  /* 0x0000000b3f060299 */ /* 0x000fe40008011609 */
[----:B------:R-:W-:Y:S02]  /*9970*/  UISETP.GE.AND UP0, UPT, UR5, 0x1, UPT ;  /* 0x000000010500788c */ /* 0x000fe4000bf06270 */
[----:B------:R-:W-:Y:S01]  /*9980*/  UIADD3 UR6, UR44, UR6, URZ ;  /* 0x000000062c067290 */ /* 0x000fe2000fffe03f */
[----:B------:R-:W-:-:S03]  /*9990*/  VIMNMX R8, R3, UR7, PT ;  /* 0x0000000703087c48 */ /* 0x000fc6000bfe0100 */
[----:B------:R-:W-:Y:S01]  /*99a0*/  PLOP3.LUT P0, PT, PT, PT, UP0, 0x40, 0x0 ;  /* 0x000000000000781c */ /* 0x000fe20003f0e808 */
[----:B------:R-:W-:-:S06]  /*99b0*/  UIADD3 UR4, UR6, -UR10, URZ ;  /* 0x8000000a06047290 */ /* 0x000fcc000fffe03f */
[----:B------:R-:W-:-:S06]  /*99c0*/  IMAD.U32 R0, RZ, RZ, UR4 ;  /* 0x00000004ff007e24 */ /* 0x000fcc000f8e00ff */
[----:B------:R-:W-:Y:S05]  /*99d0*/  @P0 BRA `(.L_x_5128) ;  /* 0x0000000000440947 */ /* 0x000fea0003800000 */
[----:B------:R-:W-:Y:S02]  /*99e0*/  UMOV UR4, UR6 ;  /* 0x0000000600047c82 */ /* 0x000fe40008000000 */
        /* <DEDUP_REMOVED lines=10> */
.L_x_5129:
[----:B------:R-:W-:-:S11]  /*9a90*/  UISETP.NE.AND UP0, UPT, UR5, 0x1, UPT ;  /* 0x000000010500788c */ /* 0x000fd6000bf05270 */
[----:B------:R-:W-:Y:S02]  /*9aa0*/  @UP0 ULDC.64 UR8, c[0x0][0xae0] ;  /* 0x0002b80000080ab9 */ /* 0x000fe40000000a00 */
[----:B------:R-:W-:-:S04]  /*9ab0*/  UIMAD.WIDE.U32 UR6, UR4, UR8, URZ ;  /* 0x00000008040672a5 */ /* 0x000fc8000f8e003f */
[----:B------:R-:W-:-:S12]  /*9ac0*/  @UP0 USHF.R.U32.HI UR4, URZ, UR9, UR7 ;  /* 0x000000093f040299 */ /* 0x000fd80008011607 */
.L_x_5130:
[----:B------:R-:W-:-:S06]  /*9ad0*/  UIMAD UR4, UR4, UR5, URZ ;  /* 0x00000005040472a4 */ /* 0x000fcc000f8e023f */
[----:B------:R-:W-:-:S07]  /*9ae0*/  VIMNMX R0, R0, UR4, !PT ;  /* 0x0000000400007c48 */ /* 0x000fce000ffe0100 */
.L_x_5128:
        /* <DEDUP_REMOVED lines=39> */
.L_x_5131:
[----:B------:R-:W-:Y:S01]  /*9d60*/  IMAD R22, R22, R177, R9 ;  /* 0x000000b116167224 */ /* 0x000fe200078e0209 */
[----:B------:R-:W-:-:S04]  /*9d70*/  PRMT R3, RZ, 0x7610, R3 ;  /* 0x00007610ff037816 */ /* 0x000fc80000000003 */
[----:B------:R-:W-:-:S04]  /*9d80*/  VIADDMNMX R177, R22, R177, R8, PT ;  /* 0x000000b116b17246 */ /* 0x000fc80003800108 */
[----:B------:R-:W-:-:S13]  /*9d90*/  ISETP.GT.AND P0, PT, R177, R22, PT ;  /* 0x00000016b100720c */ /* 0x000fda0003f04270 */
[----:B------:R-:W-:Y:S05]  /*9da0*/  @!P0 BRA `(.L_x_5118) ;  /* 0x0000018000e08947 */ /* 0x000fea0003800000 */
[----:B------:R-:W-:Y:S01]  /*9db0*/  SHF.R.S32.HI R3, RZ, 0x1f, R154 ;  /* 0x0000001fff037819 */ /* 0x000fe2000001149a */
[----:B------:R-:W-:Y:S01]  /*9dc0*/  UIADD3 UR8, UR43, 0x400, URZ ;  /* 0x000004002b087890 */ /* 0x000fe2000fffe03f */
[----:B------:R-:W-:Y:S01]  /*9dd0*/  IMAD.MOV.U32 R4, RZ, RZ, 0x1 ;  /* 0x00000001ff047424 */ /* 0x000fe200078e00ff */
[----:B------:R-:W-:Y:S01]  /*9de0*/  UIADD3 UR6, UR43, 0x26400, URZ ;  /* 0x000264002b067890 */ /* 0x000fe2000fffe03f */
[----:B------:R-:W-:Y:S01]  /*9df0*/  LEA.HI R70, R3, R154, RZ, 0x7 ;  /* 0x0000009a03467211 */ /* 0x000fe200078f38ff */
[----:B------:R-:W-:Y:S01]  /*9e00*/  UIADD3 UR5, UR43, 0x22400, URZ ;  /* 0x000224002b057890 */ /* 0x000fe2000fffe03f */
[----:B------:R-:W-:Y:S01]  /*9e10*/  IMAD.MOV.U32 R5, RZ, RZ, RZ ;  /* 0x000000ffff057224 */ /* 0x000fe200078e00ff */
[----:B------:R-:W-:Y:S01]  /*9e20*/  UIADD3 UR4, UR43, 0x20400, URZ ;  /* 0x000204002b047890 */ /* 0x000fe2000fffe03f */
[----:B------:R-:W-:Y:S01]  /*9e30*/  SHF.R.S32.HI R72, RZ, 0x7, R70 ;  /* 0x00000007ff487819 */ /* 0x000fe20000011446 */
[----:B------:R-:W-:Y:S01]  /*9e40*/  USHF.R.U32.HI UR6, URZ, 0x4, UR6 ;  /* 0x000000043f067899 */ /* 0x000fe20008011606 */
[----:B------:R-:W-:Y:S01]  /*9e50*/  IMAD.MOV.U32 R6, RZ, RZ, 0x1 ;  /* 0x00000001ff067424 */ /* 0x000fe200078e00ff */
[----:B------:R-:W-:Y:S01]  /*9e60*/  USHF.R.U32.HI UR7, URZ, 0x4, UR8 ;  /* 0x000000043f077899 */ /* 0x000fe20008011608 */
[----:B------:R-:W-:Y:S01]  /*9e70*/  IMAD.MOV.U32 R7, RZ, RZ, RZ ;  /* 0x000000ffff077224 */ /* 0x000fe200078e00ff */
[----:B------:R-:W0:Y:S01]  /*9e80*/  SHFL.IDX PT, R0, R72, RZ, 0x1f ;  /* 0x00001fff48007589 */ /* 0x000e2200000e0000 */
[----:B------:R-:W-:Y:S01]  /*9e90*/  USHF.R.U32.HI UR5, URZ, 0x4, UR5 ;  /* 0x000000043f057899 */ /* 0x000fe20008011605 */
[----:B------:R-:W-:Y:S01]  /*9ea0*/  IMAD.MOV.U32 R13, RZ, RZ, 0x40000040 ;  /* 0x40000040ff0d7424 */ /* 0x000fe200078e00ff */
[----:B------:R-:W-:Y:S01]  /*9eb0*/  UIADD3 UR9, UP0, UR38, 0x38400, URZ ;  /* 0x0003840026097890 */ /* 0x000fe2000ff1e03f */
[----:B------:R1:W-:Y:S01]  /*9ec0*/  STL.128 [R1+0x60], R4 ;  /* 0x0000600401007387 */ /* 0x0003e20000100c00 */
[----:B------:R-:W-:-:S02]  /*9ed0*/  USHF.R.U32.HI UR4, URZ, 0x4, UR4 ;  /* 0x000000043f047899 */ /* 0x000fc40008011604 */
[----:B------:R-:W-:Y:S01]  /*9ee0*/  ULOP3.LUT UR6, UR6, 0x3fff, URZ, 0xc0, !UPT ;  /* 0x00003fff06067892 */ /* 0x000fe2000f8ec03f */
[----:B------:R-:W-:Y:S01]  /*9ef0*/  STL [R1+0x74], R154 ;  /* 0x0000749a01007387 */ /* 0x000fe20000100800 */
[----:B------:R-:W-:Y:S01]  /*9f00*/  ULOP3.LUT UR7, UR7, 0x3fff, URZ, 0xc0, !UPT ;  /* 0x00003fff07077892 */ /* 0x000fe2000f8ec03f */
[----:B------:R-:W-:Y:S01]  /*9f10*/  IMAD.U32 R8, RZ, RZ, UR9 ;  /* 0x00000009ff087e24 */ /* 0x000fe2000f8e00ff */
[----:B------:R-:W-:Y:S02]  /*9f20*/  ULOP3.LUT UR5, UR5, 0x3fff, URZ, 0xc0, !UPT ;  /* 0x00003fff05057892 */ /* 0x000fe4000f8ec03f */
[----:B------:R-:W-:Y:S02]  /*9f30*/  UIADD3.X UR10, URZ, UR39, URZ, UP0, !UPT ;  /* 0x000000273f0a7290 */ /* 0x000fe400087fe43f */
[----:B------:R-:W-:Y:S02]  /*9f40*/  ULOP3.LUT UR4, UR4, 0x3fff, URZ, 0xc0, !UPT ;  /* 0x00003fff04047892 */ /* 0x000fe4000f8ec03f */
[----:B------:R-:W-:-:S02]  /*9f50*/  ULOP3.LUT UR6, UR6, 0x10000, URZ, 0xfc, !UPT ;  /* 0x0001000006067892 */ /* 0x000fc4000f8efc3f */
[----:B------:R-:W-:Y:S01]  /*9f60*/  ULOP3.LUT UR7, UR7, 0x10000, URZ, 0xfc, !UPT ;  /* 0x0001000007077892 */ /* 0x000fe2000f8efc3f */
[----:B------:R-:W-:Y:S01]  /*9f70*/  IMAD.U32 R9, RZ, RZ, UR10 ;  /* 0x0000000aff097e24 */ /* 0x000fe2000f8e00ff */
[----:B------:R-:W-:Y:S01]  /*9f80*/  ULOP3.LUT UR5, UR5, 0x10000, URZ, 0xfc, !UPT ;  /* 0x0001000005057892 */ /* 0x000fe2000f8efc3f */
[----:B-1----:R-:W-:Y:S01]  /*9f90*/  IMAD.MOV.U32 R5, RZ, RZ, 0x40000040 ;  /* 0x40000040ff057424 */ /* 0x002fe200078e00ff */
[----:B------:R-:W-:Y:S01]  /*9fa0*/  ULOP3.LUT UR4, UR4, 0x10000, URZ, 0xfc, !UPT ;  /* 0x0001000004047892 */ /* 0x000fe2000f8efc3f */
[----:B0-----:R-:W-:Y:S01]  /*9fb0*/  LEA.HI R3, R0, R0, RZ, 0x1 ;  /* 0x0000000000037211 */ /* 0x001fe200078f08ff */
[----:B------:R-:W-:Y:S01]  /*9fc0*/  IMAD.U32 R10, RZ, RZ, UR6 ;  /* 0x00000006ff0a7e24 */ /* 0x000fe2000f8e00ff */
[----:B------:R0:W-:Y:S01]  /*9fd0*/  STL.64 [R1+0x58], R8 ;  /* 0x0000580801007387 */ /* 0x0001e20000100a00 */
[----:B------:R-:W-:Y:S01]  /*9fe0*/  IMAD.U32 R11, RZ, RZ, UR7 ;  /* 0x00000007ff0b7e24 */ /* 0x000fe2000f8e00ff */
[----:B------:R-:W-:Y:S01]  /*9ff0*/  LOP3.LUT R3, R3, 0x6, RZ, 0xc0, !PT ;  /* 0x0000000603037812 */ /* 0x000fe200078ec0ff */
[----:B------:R-:W-:Y:S01]  /*a000*/  IMAD.U32 R12, RZ, RZ, UR4 ;  /* 0x00000004ff0c7e24 */ /* 0x000fe2000f8e00ff */
[----:B------:R-:W-:Y:S01]  /*a010*/  UIADD3 UR4, UR43, 0x36400, URZ ;  /* 0x000364002b047890 */ /* 0x000fe2000fffe03f */
[----:B------:R-:W-:-:S02]  /*a020*/  IMAD.MOV.U32 R4, RZ, RZ, R10 ;  /* 0x000000ffff047224 */ /* 0x000fc400078e000a */
[----:B------:R-:W-:Y:S01]  /*a030*/  IMAD.IADD R0, R0, 0x1, -R3 ;  /* 0x0000000100007824 */ /* 0x000fe200078e0a03 */
[----:B------:R-:W-:Y:S01]  /*a040*/  ULOP3.LUT UP0, URZ, UR4, 0x3ff, URZ, 0xc0, !UPT ;  /* 0x000003ff043f7892 */ /* 0x000fe2000f80c03f */
[----:B------:R-:W-:Y:S01]  /*a050*/  IMAD.U32 R3, RZ, RZ, UR5 ;  /* 0x00000005ff037e24 */ /* 0x000fe2000f8e00ff */
[----:B------:R1:W-:Y:S01]  /*a060*/  STL.64 [R1+0x78], R12 ;  /* 0x0000780c01007387 */ /* 0x0003e20000100a00 */
[----:B------:R-:W-:Y:S01]  /*a070*/  IMAD.MOV.U32 R6, RZ, RZ, R11 ;  /* 0x000000ffff067224 */ /* 0x000fe200078e000b */
[----:B------:R-:W-:Y:S01]  /*a080*/  LEA R0, R0, UR8, 0xf ;  /* 0x0000000800007c11 */ /* 0x000fe2000f8e78ff */
[----:B------:R-:W-:Y:S01]  /*a090*/  IMAD.MOV.U32 R7, RZ, RZ, 0x40000040 ;  /* 0x40000040ff077424 */ /* 0x000fe200078e00ff */
[----:B------:R-:W-:Y:S01]  /*a0a0*/  PLOP3.LUT P0, PT, PT, PT, UP0, 0x80, 0x0 ;  /* 0x000000000000781c */ /* 0x000fe20003f0f008 */
[----:B0-----:R-:W-:Y:S01]  /*a0b0*/  IMAD.MOV.U32 R8, RZ, RZ, R3 ;  /* 0x000000ffff087224 */ /* 0x001fe200078e0003 */
[----:B------:R-:W-:Y:S01]  /*a0c0*/  SHF.R.U32.HI R0, RZ, 0x4, R0 ;  /* 0x00000004ff007819 */ /* 0x000fe20000011600 */
[----:B------:R-:W-:Y:S01]  /*a0d0*/  IMAD.MOV.U32 R9, RZ, RZ, 0x40000040 ;  /* 0x40000040ff097424 */ /* 0x000fe200078e00ff */
[----:B------:R1:W-:Y:S01]  /*a0e0*/  STL.128 [R1+0x90], R4 ;  /* 0x0000900401007387 */ /* 0x0003e20000100c00 */
[----:B------:R-:W-:Y:S01]  /*a0f0*/  IMAD.MOV.U32 R11, RZ, RZ, 0x40000040 ;  /* 0x40000040ff0b7424 */ /* 0x000fe200078e00ff */
[----:B------:R-:W-:-:S04]  /*a100*/  LOP3.LUT R0, R0, 0x3fff, RZ, 0xc0, !PT ;  /* 0x00003fff00007812 */ /* 0x000fc800078ec0ff */
[----:B------:R-:W-:Y:S01]  /*a110*/  LOP3.LUT R10, R0, 0x2000000, RZ, 0xfc, !PT ;  /* 0x02000000000a7812 */ /* 0x000fe200078efcff */
[----:B------:R-:W-:-:S04]  /*a120*/  IMAD.MOV.U32 R0, RZ, RZ, R154 ;  /* 0x000000ffff007224 */ /* 0x000fc800078e009a */
[----:B------:R1:W-:Y:S01]  /*a130*/  STL.128 [R1+0x80], R8 ;  /* 0x0000800801007387 */ /* 0x0003e20000100c00 */
[----:B------:R-:W-:Y:S05]  /*a140*/  @!P0 BRA `(.L_x_5132) ;  /* 0x0000000000448947 */ /* 0x000fea0003800000 */
[----:B------:R-:W-:Y:S01]  /*a150*/  MOV R0, 0x0 ;  /* 0x0000000000007802 */ /* 0x000fe20000000f00 */
[----:B------:R-:W-:Y:S01]  /*a160*/  ULDC.64 UR4, c[0x4][0xf0] ;  /* 0x01003c0000047ab9 */ /* 0x000fe20000000a00 */
[----:B------:R-:W-:Y:S01]  /*a170*/  ULDC.64 UR6, c[0x4][0x58] ;  /* 0x0100160000067ab9 */ /* 0x000fe20000000a00 */
[----:B-1----:R-:W-:Y:S01]  /*a180*/  IMAD.U32 R4, RZ, RZ, UR4 ;  /* 0x00000004ff047e24 */ /* 0x002fe2000f8e00ff */
        /* <DEDUP_REMOVED lines=12> */
.L_x_5133:
[----:B------:R0:W5:Y:S02]  /*a250*/  LDL R0, [R1+0x74] ;  /* 0x0000740001007983 */ /* 0x0001640000100800 */
.L_x_5132:
[----:B------:R-:W2:Y:S01]  /*a260*/  LDL R49, [R1+0x1d4] ;  /* 0x0001d40001317983 */ /* 0x000ea20000100800 */
[----:B-----5:R-:W-:Y:S01]  /*a270*/  SHF.R.S32.HI R3, RZ, 0x1f, R0 ;  /* 0x0000001fff037819 */ /* 0x020fe20000011400 */
[----:B-1----:R-:W-:Y:S01]  /*a280*/  IMAD.MOV.U32 R4, RZ, RZ, R42 ;  /* 0x000000ffff047224 */ /* 0x002fe200078e002a */
[----:B------:R-:W-:Y:S01]  /*a290*/  LOP3.LUT R11, R70, 0xffffff80, RZ, 0xc0, !PT ;  /* 0xffffff80460b7812 */ /* 0x000fe200078ec0ff */
[----:B------:R-:W-:Y:S01]  /*a2a0*/  IMAD.MOV.U32 R5, RZ, RZ, R43 ;  /* 0x000000ffff057224 */ /* 0x000fe200078e002b */
[CC--:B------:R-:W-:Y:S01]  /*a2b0*/  LEA.HI R8, R3.reuse, R0.reuse, RZ, 0x4 ;  /* 0x0000000003087211 */ /* 0x0c0fe200078f20ff */
[----:B------:R-:W-:Y:S01]  /*a2c0*/  IMAD.MOV.U32 R6, RZ, RZ, R48 ;  /* 0x000000ffff067224 */ /* 0x000fe200078e0030 */
[----:B------:R-:W-:Y:S01]  /*a2d0*/  LEA.HI R3, R3, R0, RZ, 0x5 ;  /* 0x0000000003037211 */ /* 0x000fe200078f28ff */
[----:B------:R-:W-:Y:S01]  /*a2e0*/  IMAD.IADD R12, R154, 0x1, -R11 ;  /* 0x000000019a0c7824 */ /* 0x000fe200078e0a0b */
[----:B------:R-:W-:Y:S01]  /*a2f0*/  LOP3.LUT R9, R8, 0xfffffff0, RZ, 0xc0, !PT ;  /* 0xfffffff008097812 */ /* 0x000fe200078ec0ff */
[----:B------:R-:W-:Y:S01]  /*a300*/  IMAD.MOV.U32 R7, RZ, RZ, R51 ;  /* 0x000000ffff077224 */ /* 0x000fe200078e0033 */
[----:B------:R-:W-:Y:S01]  /*a310*/  LEA.HI R11, R72, R72, RZ, 0x1 ;  /* 0x00000048480b7211 */ /* 0x000fe200078f08ff */
[----:B------:R-:W-:Y:S01]  /*a320*/  IMAD.SHL.U32 R3, R3, 0x20, RZ ;  /* 0x0000002003037824 */ /* 0x000fe200078e00ff */
[----:B------:R-:W-:Y:S01]  /*a330*/  SHF.R.S32.HI R13, RZ, 0x1f, R12 ;  /* 0x0000001fff0d7819 */ /* 0x000fe2000001140c */
[----:B------:R-:W-:Y:S01]  /*a340*/  IMAD.IADD R9, R0, 0x1, -R9 ;  /* 0x0000000100097824 */ /* 0x000fe200078e0a09 */
[----:B------:R1:W-:Y:S01]  /*a350*/  STL.128 [R1+0x110], R4 ;  /* 0x0001100401007387 */ /* 0x0003e20000100c00 */
[----:B------:R-:W-:Y:S01]  /*a360*/  LOP3.LUT R11, R11, 0xfffffe, RZ, 0xc0, !PT ;  /* 0x00fffffe0b0b7812 */ /* 0x000fe200078ec0ff */
[----:B------:R-:W3:Y:S01]  /*a370*/  LDC.64 R74, c[0x0][0xad0] ;  /* 0x0002b400ff4a7b82 */ /* 0x000ee20000000a00 */
[----:B------:R-:W-:Y:S01]  /*a380*/  LOP3.LUT R3, R3, 0xfffffc00, RZ, 0xc0, !PT ;  /* 0xfffffc0003037812 */ /* 0x000fe200078ec0ff */
[----:B------:R-:W-:Y:S01]  /*a390*/  VIADD R14, R37, 0xffffff80 ;  /* 0xffffff80250e7836 */ /* 0x000fe20000000000 */
[----:B------:R-:W-:Y:S01]  /*a3a0*/  SHF.R.S32.HI R10, RZ, 0x1f, R9 ;  /* 0x0000001fff0a7819 */ /* 0x000fe20000011409 */
[----:B------:R-:W-:Y:S01]  /*a3b0*/  IMAD.IADD R11, R72, 0x1, -R11 ;  /* 0x00000001480b7824 */ /* 0x000fe200078e0a0b */
[----:B------:R4:W-:Y:S01]  /*a3c0*/  STL.64 [R1+0xb8], R30 ;  /* 0x0000b81e01007387 */ /* 0x0009e20000100a00 */
[----:B------:R-:W-:Y:S01]  /*a3d0*/  IMAD.MOV.U32 R48, RZ, RZ, RZ ;  /* 0x000000ffff307224 */ /* 0x000fe200078e00ff */
[----:B------:R-:W-:Y:S01]  /*a3e0*/  LEA.HI R10, R10, R9, RZ, 0x3 ;  /* 0x000000090a0a7211 */ /* 0x000fe200078f18ff */
[----:B------:R-:W0:Y:S01]  /*a3f0*/  LDC.64 R154, c[0x0][0xad8] ;  /* 0x0002b600ff9a7b82 */ /* 0x000e220000000a00 */
[----:B------:R-:W-:Y:S01]  /*a400*/  STL [R1+0xcc], R14 ;  /* 0x0000cc0e01007387 */ /* 0x000fe20000100800 */
[----:B------:R-:W-:Y:S03]  /*a410*/  BSSY B0, `(.L_x_5134) ;  /* 0x0000043000007945 */ /* 0x000fe60003800000 */
[----:B------:R4:W-:Y:S01]  /*a420*/  STL.64 [R1+0xc0], R28 ;  /* 0x0000c01c01007387 */ /* 0x0009e20000100a00 */
[C---:B-1----:R-:W-:Y:S01]  /*a430*/  LOP3.LUT R4, R10.reuse, 0xfffffff8, RZ, 0xc0, !PT ;  /* 0xfffffff80a047812 */ /* 0x042fe200078ec0ff */
[----:B------:R-:W-:Y:S01]  /*a440*/  IMAD.SHL.U32 R10, R10, 0x40, RZ ;  /* 0x000000400a0a7824 */ /* 0x000fe200078e00ff */
[-C--:B------:R-:W-:Y:S01]  /*a450*/  LEA.HI R6, R13, R12.reuse, RZ, 0x2 ;  /* 0x0000000c0d067211 */ /* 0x080fe200078f10ff */
[----:B------:R-:W1:Y:S01]  /*a460*/  LDC.64 R172, c[0x0][0xae0] ;  /* 0x0002b800ffac7b82 */ /* 0x000e620000000a00 */
[----:B----4-:R-:W-:Y:S01]  /*a470*/  IADD3 R30, P2, R46, 0x70, RZ ;  /* 0x000000702e1e7810 */ /* 0x010fe20007f5e0ff */
[----:B------:R-:W-:Y:S01]  /*a480*/  IMAD.IADD R4, R9, 0x1, -R4 ;  /* 0x0000000109047824 */ /* 0x000fe200078e0a04 */
[----:B------:R-:W-:Y:S01]  /*a490*/  LOP3.LUT R5, R6, 0x7ffffffc, RZ, 0xc0, !PT ;  /* 0x7ffffffc06057812 */ /* 0x000fe200078ec0ff */
[----:B------:R4:W-:Y:S01]  /*a4a0*/  STL.U8 [R1+0xc8], RZ ;  /* 0x0000c8ff01007387 */ /* 0x0009e20000100000 */
[--C-:B------:R-:W-:Y:S01]  /*a4b0*/  SHF.R.S32.HI R7, RZ, 0x2, R6.reuse ;  /* 0x00000002ff077819 */ /* 0x100fe20000011406 */
[----:B------:R-:W-:Y:S01]  /*a4c0*/  IMAD.SHL.U32 R0, R4, 0x40, RZ ;  /* 0x0000004004007824 */ /* 0x000fe200078e00ff */
[----:B------:R-:W-:Y:S01]  /*a4d0*/  SHF.R.S32.HI R6, RZ, 0x1f, R6 ;  /* 0x0000001fff067819 */ /* 0x000fe20000011406 */
[----:B------:R-:W-:Y:S01]  /*a4e0*/  IMAD.MOV.U32 R29, RZ, RZ, R50 ;  /* 0x000000ffff1d7224 */ /* 0x000fe200078e0032 */
[----:B------:R-:W-:Y:S01]  /*a4f0*/  SHF.R.U32.HI R9, RZ, 0x1, R8 ;  /* 0x00000001ff097819 */ /* 0x000fe20000011608 */
[----:B------:R-:W-:Y:S01]  /*a500*/  IMAD.IADD R8, R12, 0x1, -R5 ;  /* 0x000000010c087824 */ /* 0x000fe200078e0a05 */
[----:B------:R-:W-:Y:S01]  /*a510*/  LEA.HI R6, R6, R7, RZ, 0x3 ;  /* 0x0000000706067211 */ /* 0x000fe200078f18ff */
[----:B------:R-:W-:Y:S01]  /*a520*/  IMAD.MOV.U32 R28, RZ, RZ, R33 ;  /* 0x000000ffff1c7224 */ /* 0x000fe200078e0021 */
[----:B------:R-:W-:Y:S01]  /*a530*/  LOP3.LUT R0, R0, 0x1c0, RZ, 0xc0, !PT ;  /* 0x000001c000007812 */ /* 0x000fe200078ec0ff */
[----:B------:R-:W-:Y:S01]  /*a540*/  IMAD R8, R11, 0x80, R8 ;  /* 0x000000800b087824 */ /* 0x000fe200078e0208 */
[----:B------:R-:W-:Y:S01]  /*a550*/  LEA.HI R12, R13, R12, RZ, 0x5 ;  /* 0x0000000c0d0c7211 */ /* 0x000fe200078f28ff */
[----:B------:R-:W-:Y:S01]  /*a560*/  IMAD.U32 R11, RZ, RZ, UR39 ;  /* 0x00000027ff0b7e24 */ /* 0x000fe2000f8e00ff */
[----:B------:R-:W-:Y:S01]  /*a570*/  LOP3.LUT R6, R6, 0xfffffff8, RZ, 0xc0, !PT ;  /* 0xfffffff806067812 */ /* 0x000fe200078ec0ff */
[----:B------:R-:W-:Y:S01]  /*a580*/  IMAD.SHL.U32 R43, R8, 0x2, RZ ;  /* 0x00000002082b7824 */ /* 0x000fe200078e00ff */
[----:B------:R-:W-:Y:S01]  /*a590*/  LOP3.LUT R9, R0, 0x8, R9, 0xf8, !PT ;  /* 0x0000000800097812 */ /* 0x000fe200078ef809 */
[----:B------:R-:W-:Y:S01]  /*a5a0*/  IMAD.X R31, RZ, RZ, R39, P2 ;  /* 0x000000ffff1f7224 */ /* 0x000fe200010e0627 */
[----:B------:R-:W-:Y:S01]  /*a5b0*/  SHF.R.S32.HI R12, RZ, 0x5, R12 ;  /* 0x00000005ff0c7819 */ /* 0x000fe2000001140c */
[----:B------:R-:W-:Y:S01]  /*a5c0*/  IMAD.IADD R7, R7, 0x1, -R6 ;  /* 0x0000000107077824 */ /* 0x000fe200078e0a06 */
[----:B------:R-:W-:Y:S01]  /*a5d0*/  SHF.R.U32.HI R0, RZ, 0x3, R0 ;  /* 0x00000003ff007819 */ /* 0x000fe20000011600 */
[----:B------:R-:W4:Y:S01]  /*a5e0*/  LDC R6, c[0x0][0x450] ;  /* 0x00011400ff067b82 */ /* 0x000f220000000800 */
[----:B------:R-:W-:Y:S01]  /*a5f0*/  LOP3.LUT R10, R10, 0xfffffe00, RZ, 0xc0, !PT ;  /* 0xfffffe000a0a7812 */ /* 0x000fe200078ec0ff */
[----:B------:R-:W-:Y:S01]  /*a600*/  IMAD R42, R12, 0x10, R7 ;  /* 0x000000100c2a7824 */ /* 0x000fe200078e0207 */
[----:B------:R-:W-:Y:S01]  /*a610*/  LOP3.LUT R0, R9, R0, RZ, 0x3c, !PT ;  /* 0x0000000009007212 */ /* 0x000fe200078e3cff */
[----:B------:R-:W-:Y:S01]  /*a620*/  IMAD.MOV.U32 R7, RZ, RZ, 0x10 ;  /* 0x00000010ff077424 */ /* 0x000fe200078e00ff */
[C---:B------:R-:W-:Y:S01]  /*a630*/  LOP3.LUT P0, RZ, R4.reuse, 0x2, RZ, 0xc0, !PT ;  /* 0x0000000204ff7812 */ /* 0x040fe2000780c0ff */
[----:B------:R-:W-:Y:S01]  /*a640*/  IMAD.MOV.U32 R9, RZ, RZ, 0x20 ;  /* 0x00000020ff097424 */ /* 0x000fe200078e00ff */
[----:B------:R-:W-:Y:S01]  /*a650*/  LOP3.LUT P1, RZ, R4, 0x4, RZ, 0xc0, !PT ;  /* 0x0000000404ff7812 */ /* 0x000fe2000782c0ff */
[----:B------:R-:W4:Y:S01]  /*a660*/  LDC R12, c[0x0][0x288] ;  /* 0x0000a200ff0c7b82 */ /* 0x000f220000000800 */
[----:B------:R-:W-:Y:S01]  /*a670*/  IADD3 R3, R0, R10, R3 ;  /* 0x0000000a00037210 */ /* 0x000fe20007ffe003 */
[----:B------:R-:W-:Y:S01]  /*a680*/  IMAD.U32 R10, RZ, RZ, UR38 ;  /* 0x00000026ff0a7e24 */ /* 0x000fe2000f8e00ff */
[----:B------:R-:W-:Y:S01]  /*a690*/  SEL R8, R7, 0xfffffff0, !P0 ;  /* 0xfffffff007087807 */ /* 0x000fe20004000000 */
[----:B------:R-:W-:Y:S01]  /*a6a0*/  IMAD.U32 R13, RZ, RZ, UR42 ;  /* 0x0000002aff0d7e24 */ /* 0x000fe2000f8e00ff */
[----:B------:R-:W-:Y:S01]  /*a6b0*/  SEL R9, R9, 0xffffffe0, !P1 ;  /* 0xffffffe009097807 */ /* 0x000fe20004800000 */
[----:B------:R-:W-:Y:S01]  /*a6c0*/  IMAD.WIDE.U32 R14, R3, 0x2, R10 ;  /* 0x00000002030e7825 */ /* 0x000fe200078e000a */
[----:B------:R0:W-:Y:S01]  /*a6d0*/  STL.128 [R1+0x100], R28 ;  /* 0x0001001c01007387 */ /* 0x0001e20000100c00 */
[----:B------:R-:W4:Y:S02]  /*a6e0*/  LDC.64 R4, c[0x0][0x448] ;  /* 0x00011200ff047b82 */ /* 0x000f240000000a00 */
[----:B-1----:R-:W-:Y:S01]  /*a6f0*/  IMAD.MOV.U32 R50, RZ, RZ, R172 ;  /* 0x000000ffff327224 */ /* 0x002fe200078e00ac */
[----:B------:R-:W-:Y:S01]  /*a700*/  IADD3 R20, P0, R14, 0x36400, RZ ;  /* 0x000364000e147810 */ /* 0x000fe20007f1e0ff */
[----:B---3--:R-:W-:Y:S01]  /*a710*/  IMAD.MOV.U32 R14, RZ, RZ, R75 ;  /* 0x000000ffff0e7224 */ /* 0x008fe200078e004b */
[----:B------:R1:W-:Y:S01]  /*a720*/  STL.64 [R1+0xb0], R42 ;  /* 0x0000b02a01007387 */ /* 0x0003e20000100a00 */
[----:B------:R-:W-:-:S02]  /*a730*/  IMAD.MOV.U32 R51, RZ, RZ, R173 ;  /* 0x000000ffff337224 */ /* 0x000fc400078e00ad */
[----:B------:R-:W-:Y:S01]  /*a740*/  IMAD.X R21, RZ, RZ, R15, P0 ;  /* 0x000000ffff157224 */ /* 0x000fe200000e060f */
[----:B------:R1:W-:Y:S01]  /*a750*/  STL.64 [R1+0xa0], R8 ;  /* 0x0000a00801007387 */ /* 0x0003e20000100a00 */
[----:B0-----:R-:W-:Y:S02]  /*a760*/  IMAD.MOV.U32 R15, RZ, RZ, R154 ;  /* 0x000000ffff0f7224 */ /* 0x001fe400078e009a */
[----:B------:R-:W-:Y:S01]  /*a770*/  IMAD.MOV.U32 R7, RZ, RZ, R74 ;  /* 0x000000ffff077224 */ /* 0x000fe200078e004a */
[----:B------:R1:W-:Y:S04]  /*a780*/  STL.64 [R1+0xa8], R20 ;  /* 0x0000a81401007387 */ /* 0x0003e80000100a00 */
[----:B----4-:R1:W-:Y:S04]  /*a790*/  STL.128 [R1+0xd0], R12 ;  /* 0x0000d00c01007387 */ /* 0x0103e80000100c00 */
[----:B------:R1:W-:Y:S04]  /*a7a0*/  STL.U8 [R1+0x120], RZ ;  /* 0x000120ff01007387 */ /* 0x0003e80000100000 */
[----:B------:R1:W-:Y:S01]  /*a7b0*/  STL.128 [R1+0xf0], R4 ;  /* 0x0000f00401007387 */ /* 0x0003e20000100c00 */
[----:B--2---:R-:W-:-:S04]  /*a7c0*/  LEA.HI R0, R49, R49, RZ, 0x1 ;  /* 0x0000003131007211 */ /* 0x004fc800078f08ff */
[----:B------:R-:W-:-:S05]  /*a7d0*/  LOP3.LUT R0, R0, 0xfffffffe, RZ, 0xc0, !PT ;  /* 0xfffffffe00007812 */ /* 0x000fca00078ec0ff */
[----:B------:R-:W-:Y:S02]  /*a7e0*/  IMAD.IADD R0, R49, 0x1, -R0 ;  /* 0x0000000131007824 */ /* 0x000fe400078e0a00 */
[----:B------:R-:W-:-:S03]  /*a7f0*/  IMAD.MOV.U32 R49, RZ, RZ, R155 ;  /* 0x000000ffff317224 */ /* 0x000fc600078e009b */
[----:B------:R-:W-:Y:S02]  /*a800*/  SHF.L.U32 R0, R0, 0x1f, RZ ;  /* 0x0000001f00007819 */ /* 0x000fe400000006ff */
[----:B------:R1:W-:Y:S02]  /*a810*/  STL.128 [R1+0xe0], R48 ;  /* 0x0000e03001007387 */ /* 0x0003e40000100c00 */
[----:B------:R-:W0:Y:S02]  /*a820*/  SYNCS.PHASECHK.TRANS64.TRYWAIT P0, [UR43+0x38800], R0 ;  /* 0x03880000ff0075a7 */ /* 0x000e24000800016b */
[----:B01----:R-:W-:Y:S05]  /*a830*/  @!P0 BRA `(.L_x_5135) ;  /* 0x000001ec00bc8947 */ /* 0x003fea0003800000 */
.L_x_5299:
[----:B------:R-:W-:Y:S05]  /*a840*/  BSYNC B0 ;  /* 0x0000000000007941 */ /* 0x000fea0003800000 */
.L_x_5134:
[----:B------:R-:W2:Y:S04]  /*a850*/  LDL R4, [R1] ;  /* 0x0000000001047983 */ /* 0x000ea80000100800 */
[----:B------:R1:W5:Y:S01]  /*a860*/  LDL.64 R12, [R1+0x1c8] ;  /* 0x0001c800010c7983 */ /* 0x0003620000100a00 */
[----:B------:R-:W-:Y:S01]  /*a870*/  IMAD.MOV.U32 R8, RZ, RZ, R64 ;  /* 0x000000ffff087224 */ /* 0x000fe200078e0040 */
[----:B0-----:R-:W-:Y:S01]  /*a880*/  IADD3 R0, P0, R46, 0x410, RZ ;  /* 0x000004102e007810 */ /* 0x001fe20007f1e0ff */
[----:B------:R-:W-:Y:S01]  /*a890*/  IMAD.MOV.U32 R9, RZ, RZ, R67 ;  /* 0x000000ffff097224 */ /* 0x000fe200078e0043 */
[----:B------:R-:W-:Y:S01]  /*a8a0*/  STL.64 [R1+0x128], R24 ;  /* 0x0001281801007387 */ /* 0x000fe20000100a00 */
[----:B------:R-:W-:Y:S01]  /*a8b0*/  IMAD.MOV.U32 R28, RZ, RZ, R68 ;  /* 0x000000ffff1c7224 */ /* 0x000fe200078e0044 */
[----:B------:R-:W-:Y:S01]  /*a8c0*/  BSSY B0, `(.L_x_5136) ;  /* 0x000002e000007945 */ /* 0x000fe20003800000 */
[----:B------:R-:W-:Y:S01]  /*a8d0*/  IMAD.X R3, RZ, RZ, R39, P0 ;  /* 0x000000ffff037224 */ /* 0x000fe200000e0627 */
[----:B------:R0:W-:Y:S01]  /*a8e0*/  STL.128 [R1+0x150], R8 ;  /* 0x0001500801007387 */ /* 0x0001e20000100c00 */
[----:B------:R-:W-:-:S02]  /*a8f0*/  IMAD.MOV.U32 R29, RZ, RZ, R73 ;  /* 0x000000ffff1d7224 */ /* 0x000fc400078e0049 */
[----:B------:R-:W-:Y:S01]  /*a900*/  IMAD.MOV.U32 R30, RZ, RZ, R38 ;  /* 0x000000ffff1e7224 */ /* 0x000fe200078e0026 */
[----:B------:R-:W-:Y:S01]  /*a910*/  STL.64 [R1+0x1c0], R26 ;  /* 0x0001c01a01007387 */ /* 0x000fe20000100a00 */
[----:B------:R-:W-:Y:S02]  /*a920*/  IMAD.MOV.U32 R31, RZ, RZ, R71 ;  /* 0x000000ffff1f7224 */ /* 0x000fe400078e0047 */
[----:B------:R-:W-:Y:S02]  /*a930*/  IMAD.MOV.U32 R37, RZ, RZ, R57 ;  /* 0x000000ffff257224 */ /* 0x000fe400078e0039 */
[----:B------:R-:W-:Y:S01]  /*a940*/  IMAD.MOV.U32 R38, RZ, RZ, R34 ;  /* 0x000000ffff267224 */ /* 0x000fe200078e0022 */
[----:B------:R3:W-:Y:S01]  /*a950*/  STL.128 [R1+0x130], R28 ;  /* 0x0001301c01007387 */ /* 0x0007e20000100c00 */
[----:B0-----:R-:W-:Y:S02]  /*a960*/  IMAD.MOV.U32 R8, RZ, RZ, R44 ;  /* 0x000000ffff087224 */ /* 0x001fe400078e002c */
[----:B------:R-:W-:-:S02]  /*a970*/  IMAD.MOV.U32 R9, RZ, RZ, R45 ;  /* 0x000000ffff097224 */ /* 0x000fc400078e002d */
[----:B------:R-:W-:Y:S02]  /*a980*/  IMAD.MOV.U32 R10, RZ, RZ, R62 ;  /* 0x000000ffff0a7224 */ /* 0x000fe400078e003e */
[----:B------:R-:W-:Y:S02]  /*a990*/  IMAD.MOV.U32 R11, RZ, RZ, R65 ;  /* 0x000000ffff0b7224 */ /* 0x000fe400078e0041 */
[----:B---3--:R-:W-:-:S03]  /*a9a0*/  IMAD.MOV.U32 R29, RZ, RZ, R39 ;  /* 0x000000ffff1d7224 */ /* 0x008fc600078e0027 */
[----:B------:R0:W-:Y:S01]  /*a9b0*/  STL.128 [R1+0x160], R8 ;  /* 0x0001600801007387 */ /* 0x0001e20000100c00 */
[----:B------:R-:W-:Y:S02]  /*a9c0*/  IMAD.MOV.U32 R30, RZ, RZ, R69 ;  /* 0x000000ffff1e7224 */ /* 0x000fe400078e0045 */
[----:B------:R-:W-:Y:S02]  /*a9d0*/  IMAD.MOV.U32 R31, RZ, RZ, R66 ;  /* 0x000000ffff1f7224 */ /* 0x000fe400078e0042 */
[----:B------:R-:W-:Y:S02]  /*a9e0*/  IMAD.MOV.U32 R28, RZ, RZ, R46 ;  /* 0x000000ffff1c7224 */ /* 0x000fe400078e002e */
[----:B------:R-:W-:-:S03]  /*a9f0*/  IMAD.MOV.U32 R39, RZ, RZ, R35 ;  /* 0x000000ffff277224 */ /* 0x000fc600078e0023 */
[----:B------:R-:W-:Y:S04]  /*aa00*/  STL.128 [R1+0x140], R28 ;  /* 0x0001401c01007387 */ /* 0x000fe80000100c00 */
[----:B------:R-:W-:Y:S01]  /*aa10*/  STL.128 [R1+0x190], R36 ;  /* 0x0001902401007387 */ /* 0x000fe20000100c00 */
[----:B0-----:R-:W-:Y:S02]  /*aa20*/  IMAD.MOV.U32 R8, RZ, RZ, R60 ;  /* 0x000000ffff087224 */ /* 0x001fe400078e003c */
[----:B------:R-:W-:Y:S02]  /*aa30*/  IMAD.MOV.U32 R9, RZ, RZ, R63 ;  /* 0x000000ffff097224 */ /* 0x000fe400078e003f */
[----:B------:R-:W-:Y:S02]  /*aa40*/  IMAD.MOV.U32 R10, RZ, RZ, R58 ;  /* 0x000000ffff0a7224 */ /* 0x000fe400078e003a */
[----:B------:R-:W-:-:S05]  /*aa50*/  IMAD.MOV.U32 R11, RZ, RZ, R61 ;  /* 0x000000ffff0b7224 */ /* 0x000fca00078e003d */
[----:B------:R0:W-:Y:S02]  /*aa60*/  STL.128 [R1+0x170], R8 ;  /* 0x0001700801007387 */ /* 0x0001e40000100c00 */
        /* <DEDUP_REMOVED lines=14> */
[----:B------:R1:W-:Y:S01]  /*ab50*/  STL.128 [R1+0x1b0], R8 ;  /* 0x0001b00801007387 */ /* 0x0003e20000100c00 */
[----:B--2---:R-:W-:-:S04]  /*ab60*/  LOP3.LUT R0, R4, 0x1, RZ, 0xfc, !PT ;  /* 0x0000000104007812 */ /* 0x004fc800078efcff */
[----:B------:R-:W-:-:S13]  /*ab70*/  ISETP.NE.AND P1, PT, R0, 0x3, PT ;  /* 0x000000030000780c */ /* 0x000fda0003f25270 */
[----:B-1----:R-:W-:Y:S05]  /*ab80*/  @!P1 BRA `(.L_x_5137) ;  /* 0x0000000000049947 */ /* 0x002fea0003800000 */
[----:B------:R-:W-:Y:S01]  /*ab90*/  BPT.TRAP 0x1 ;  /* 0x000000040000795c */ /* 0x000fe20000300000 */
.L_x_5137:
[----:B------:R-:W-:Y:S05]  /*aba0*/  BSYNC B0 ;  /* 0x0000000000007941 */ /* 0x000fea0003800000 */
.L_x_5136:
[----:B------:R-:W2:Y:S01]  /*abb0*/  LDL.64 R8, [R1+0x18] ;  /* 0x0000180001087983 */ /* 0x000ea20000100a00 */
[----:B-----5:R-:W-:Y:S01]  /*abc0*/  SHF.L.U32 R13, R13, 0x1f, RZ ;  /* 0x0000001f0d0d7819 */ /* 0x020fe200000006ff */
[----:B------:R-:W-:Y:S01]  /*abd0*/  BSSY B0, `(.L_x_5138) ;  /* 0x0000006000007945 */ /* 0x000fe20003800000 */
[----:B--2---:R-:W-:-:S05]  /*abe0*/  MOV R3, R8 ;  /* 0x0000000800037202 */ /* 0x004fca0000000f00 */
[----:B------:R-:W-:-:S04]  /*abf0*/  IMAD R12, R12, 0x8, R3 ;  /* 0x000000080c0c7824 */ /* 0x000fc800078e0203 */
[----:B------:R0:W1:Y:S01]  /*ac00*/  SYNCS.PHASECHK.TRANS64.TRYWAIT P0, [R12+URZ], R13 ;  /* 0x0000000d0c0075a7 */ /* 0x000062000800017f */
[----:B------:R-:W-:Y:S05]  /*ac10*/  @!P1 BRA `(.L_x_5139) ;  /* 0x0000000000049947 */ /* 0x000fea0003800000 */
[----:B------:R-:W-:Y:S01]  /*ac20*/  BPT.TRAP 0x1 ;  /* 0x000000040000795c */ /* 0x000fe20000300000 */
.L_x_5139:
[----:B------:R-:W-:Y:S05]  /*ac30*/  BSYNC B0 ;  /* 0x0000000000007941 */ /* 0x000fea0003800000 */
.L_x_5138:
[----:B------:R-:W-:Y:S04]  /*ac40*/  BSSY B0, `(.L_x_5140) ;  /* 0x0000004000007945 */ /* 0x000fe80003800000 */
[----:B-1----:R-:W-:Y:S05]  /*ac50*/  @P0 BRA `(.L_x_5141) ;  /* 0x0000000000080947 */ /* 0x002fea0003800000 */
[----:B------:R-:W1:Y:S02]  /*ac60*/  SYNCS.PHASECHK.TRANS64.TRYWAIT P0, [R12+URZ], R13 ;  /* 0x0000000d0c0075a7 */ /* 0x000e64000800017f */
[----:B-1----:R-:W-:Y:S05]  /*ac70*/  @!P0 BRA `(.L_x_5142) ;  /* 0x000001e800c48947 */ /* 0x002fea0003800000 */
.L_x_5141:
[----:B------:R-:W-:Y:S05]  /*ac80*/  BSYNC B0 ;  /* 0x0000000000007941 */ /* 0x000fea0003800000 */
.L_x_5140:
[----:B------:R-:W2:Y:S04]  /*ac90*/  LDL R7, [R1+0x1c8] ;  /* 0x0001c80001077983 */ /* 0x000ea80000100800 */
[----:B------:R-:W2:Y:S01]  /*aca0*/  LDL.64 R8, [R1+0x80] ;  /* 0x0000800001087983 */ /* 0x000ea20000100a00 */
[----:B------:R-:W-:Y:S05]  /*acb0*/  WARPSYNC.ALL ;  /* 0x0000000000007948 */ /* 0x000fea0003800000 */
[----:B01----:R-:W3:Y:S04]  /*acc0*/  LDL.64 R12, [R1+0x78] ;  /* 0x00007800010c7983 */ /* 0x003ee80000100a00 */
[----:B------:R-:W4:Y:S04]  /*acd0*/  LDL.64 R10, [R1+0x78] ;  /* 0x00007800010a7983 */ /* 0x000f280000100a00 */
[----:B------:R-:W5:Y:S04]  /*ace0*/  LDL.64 R14, [R1+0x78] ;  /* 0x00007800010e7983 */ /* 0x000f680000100a00 */
[----:B------:R-:W5:Y:S01]  /*acf0*/  LDL.64 R20, [R1+0x78] ;  /* 0x0000780001147983 */ /* 0x000f620000100a00 */
[----:B--2---:R-:W-:Y:S01]  /*ad00*/  IMAD R8, R7, 0x200, R8 ;  /* 0x0000020007087824 */ /* 0x004fe200078e0208 */
[----:B------:R-:W-:-:S02]  /*ad10*/  R2UR UR7, R9 ;  /* 0x00000000090772ca */ /* 0x000fc400000e0000 */
[----:B------:R-:W2:Y:S01]  /*ad20*/  LDL R3, [R1+0x1d4] ;  /* 0x0001d40001037983 */ /* 0x000ea20000100800 */
[----:B------:R-:W-:Y:S01]  /*ad30*/  WARPGROUP.ARRIVE ;  /* 0x00000000000079c5 */ /* 0x000fe20000000000 */
[----:B------:R-:W-:Y:S01]  /*ad40*/  R2UR UR6, R8 ;  /* 0x00000000080672ca */ /* 0x000fe200000e0000 */
[----:B------:R-:W-:Y:S01]  /*ad50*/  BSSY B0, `(.L_x_5143) ;  /* 0x000002e000007945 */ /* 0x000fe20003800000 */
[----:B------:R0:W-:Y:S01]  /*ad60*/  STL [R1+0x60], RZ ;  /* 0x000060ff01007387 */ /* 0x0001e20000100800 */
[----:B---3--:R-:W-:Y:S01]  /*ad70*/  R2UR UR4, R12 ;  /* 0x000000000c0472ca */ /* 0x008fe200000e0000 */
[----:B------:R-:W-:Y:S01]  /*ad80*/  VIADD R12, R8, 0x2 ;  /* 0x00000002080c7836 */ /* 0x000fe20000000000 */
[----:B------:R-:W-:Y:S01]  /*ad90*/  R2UR UR5, R13 ;  /* 0x000000000d0572ca */ /* 0x000fe200000e0000 */
[----:B------:R-:W-:Y:S02]  /*ada0*/  IMAD.MOV.U32 R13, RZ, RZ, R9 ;  /* 0x000000ffff0d7224 */ /* 0x000fe400078e0009 */
[----:B----4-:R-:W-:-:S02]  /*adb0*/  VIADD R10, R10, 0x2 ;  /* 0x000000020a0a7836 */ /* 0x010fc40000000000 */
[----:B-----5:R-:W-:Y:S02]  /*adc0*/  VIADD R14, R14, 0x4 ;  /* 0x000000040e0e7836 */ /* 0x020fe40000000000 */
[----:B------:R-:W-:-:S06]  /*add0*/  VIADD R20, R20, 0x6 ;  /* 0x0000000614147836 */ /* 0x000fcc0000000000 */
[----:B------:R-:W-:Y:S01]  /*ade0*/  HGMMA.64x64x16.F32.BF16 R24, gdesc[UR4], RZ, !UPT, gsb0 ;  /* 0x00e00000041879f0 */ /* 0x000fe2000c0018ff */
[----:B------:R-:W-:Y:S02]  /*adf0*/  R2UR UR6, R12 ;  /* 0x000000000c0672ca */ /* 0x000fe400000e0000 */
[----:B------:R-:W-:Y:S02]  /*ae00*/  R2UR UR7, R13 ;  /* 0x000000000d0772ca */ /* 0x000fe400000e0000 */
[----:B------:R-:W-:Y:S01]  /*ae10*/  R2UR UR4, R10 ;  /* 0x000000000a0472ca */ /* 0x000fe200000e0000 */
[C---:B------:R-:W-:Y:S01]  /*ae20*/  VIADD R10, R8.reuse, 0x4 ;  /* 0x00000004080a7836 */ /* 0x040fe20000000000 */
[----:B------:R-:W-:Y:S01]  /*ae30*/  R2UR UR5, R11 ;  /* 0x000000000b0572ca */ /* 0x000fe200000e0000 */
[----:B------:R-:W-:Y:S01]  /*ae40*/  IMAD.MOV.U32 R11, RZ, RZ, R9 ;  /* 0x000000ffff0b7224 */ /* 0x000fe200078e0009 */
[----:B--2---:R-:W-:Y:S01]  /*ae50*/  LEA.HI R0, R3, R3, RZ, 0x1 ;  /* 0x0000000303007211 */ /* 0x004fe200078f08ff */
[----:B------:R-:W-:-:S03]  /*ae60*/  VIADD R8, R8, 0x6 ;  /* 0x0000000608087836 */ /* 0x000fc60000000000 */
[----:B------:R-:W-:Y:S01]  /*ae70*/  LOP3.LUT R4, R0, 0xfffffffe, RZ, 0xc0, !PT ;  /* 0xfffffffe00047812 */ /* 0x000fe200078ec0ff */
[----:B------:R-:W-:-:S04]  /*ae80*/  IMAD.MOV.U32 R0, RZ, RZ, 0x1 ;  /* 0x00000001ff007424 */ /* 0x000fc800078e00ff */
[----:B------:R-:W-:Y:S01]  /*ae90*/  IMAD.IADD R3, R3, 0x1, -R4 ;  /* 0x0000000103037824 */ /* 0x000fe200078e0a04 */
[----:B------:R0:W-:Y:S04]  /*aea0*/  STL [R1+0x60], R0 ;  /* 0x0000600001007387 */ /* 0x0001e80000100800 */
[----:B------:R-:W-:Y:S01]  /*aeb0*/  SHF.L.U32 R3, R3, 0x1f, RZ ;  /* 0x0000001f03037819 */ /* 0x000fe200000006ff */
[----:B------:R0:W-:Y:S04]  /*aec0*/  STL [R1+0x60], R0 ;  /* 0x0000600001007387 */ /* 0x0001e80000100800 */
[----:B------:R0:W-:Y:S04]  /*aed0*/  STL [R1+0x60], R0 ;  /* 0x0000600001007387 */ /* 0x0001e80000100800 */
[----:B------:R0:W-:Y:S01]  /*aee0*/  STL [R1+0x60], R0 ;  /* 0x0000600001007387 */ /* 0x0001e20000100800 */
[----:B------:R-:W-:-:S02]  /*aef0*/  WARPGROUP.DEPBAR.LE gsb0, 0x0 ;  /* 0x00008000000079c5 */ /* 0x000fc40000010000 */
        /* <DEDUP_REMOVED lines=17> */
[----:B------:R-:W1:Y:S02]  /*b010*/  SYNCS.PHASECHK.TRANS64.TRYWAIT P0, [UR43+0x38810], R3 ;  /* 0x03881003ff0075a7 */ /* 0x000e64000800016b */
[----:B01----:R-:W-:Y:S05]  /*b020*/  @!P0 BRA `(.L_x_5144) ;  /* 0x000001e400ec8947 */ /* 0x003fea0003800000 */
.L_x_5300:
[----:B------:R-:W-:Y:S05]  /*b030*/  BSYNC B0 ;  /* 0x0000000000007941 */ /* 0x000fea0003800000 */
.L_x_5143:
[----:B0-----:R-:W2:Y:S04]  /*b040*/  LDL R3, [R1+0x28] ;  /* 0x0000280001037983 */ /* 0x001ea80000100800 */
[----:B------:R0:W5:Y:S01]  /*b050*/  LDL.64 R8, [R1+0x1c8] ;  /* 0x0001c80001087983 */ /* 0x0001620000100a00 */
[----:B------:R-:W-:Y:S01]  /*b060*/  BSSY B0, `(.L_x_5145) ;  /* 0x0000005000007945 */ /* 0x000fe20003800000 */
[----:B--2---:R-:W-:-:S04]  /*b070*/  LOP3.LUT R3, R3, 0x1, RZ, 0xfc, !PT ;  /* 0x0000000103037812 */ /* 0x004fc800078efcff */
[----:B------:R-:W-:-:S13]  /*b080*/  ISETP.NE.AND P1, PT, R3, 0x3, PT ;  /* 0x000000030300780c */ /* 0x000fda0003f25270 */
[----:B0-----:R-:W-:Y:S05]  /*b090*/  @!P1 BRA `(.L_x_5146) ;  /* 0x0000000000049947 */ /* 0x001fea0003800000 */
[----:B------:R-:W-:Y:S01]  /*b0a0*/  BPT.TRAP 0x1 ;  /* 0x000000040000795c */ /* 0x000fe20000300000 */
.L_x_5146:
[----:B------:R-:W-:Y:S05]  /*b0b0*/  BSYNC B0 ;  /* 0x0000000000007941 */ /* 0x000fea0003800000 */
.L_x_5145:
        /* <DEDUP_REMOVED lines=8> */
.L_x_5148:
[----:B------:R-:W-:Y:S05]  /*b140*/  BSYNC B0 ;  /* 0x0000000000007941 */ /* 0x000fea0003800000 */
.L_x_5147:
[----:B------:R-:W-:Y:S04]  /*b150*/  BSSY B0, `(.L_x_5149) ;  /* 0x0000004000007945 */ /* 0x000fe80003800000 */
[----:B-1----:R-:W-:Y:S05]  /*b160*/  @P0 BRA `(.L_x_5150) ;  /* 0x0000000000080947 */ /* 0x002fea0003800000 */
[----:B------:R-:W1:Y:S02]  /*b170*/  SYNCS.PHASECHK.TRANS64.TRYWAIT P0, [R8+URZ], R9 ;  /* 0x00000009080075a7 */ /* 0x000e64000800017f */
[----:B-1----:R-:W-:Y:S05]  /*b180*/  @!P0 BRA `(.L_x_5151) ;  /* 0x000001e400ac8947 */ /* 0x002fea0003800000 */
.L_x_5150:
[----:B------:R-:W-:Y:S05]  /*b190*/  BSYNC B0 ;  /* 0x0000000000007941 */ /* 0x000fea0003800000 */
.L_x_5149:
[----:B------:R-:W2:Y:S04]  /*b1a0*/  LDL R4, [R1+0x68] ;  /* 0x0000680001047983 */ /* 0x000ea80000100800 */
[----:B------:R-:W3:Y:S04]  /*b1b0*/  LDL R3, [R1+0x1c8] ;  /* 0x0001c80001037983 */ /* 0x000ee80000100800 */
[----:B01----:R-:W3:Y:S04]  /*b1c0*/  LDL.64 R8, [R1+0x98] ;  /* 0x0000980001087983 */ /* 0x003ee80000100a00 */
[----:B------:R-:W4:Y:S04]  /*b1d0*/  LDL.64 R10, [R1+0x90] ;  /* 0x00009000010a7983 */ /* 0x000f280000100a00 */
[----:B------:R-:W4:Y:S04]  /*b1e0*/  LDL.64 R12, [R1+0x90] ;  /* 0x00009000010c7983 */ /* 0x000f280000100a00 */
[----:B------:R-:W4:Y:S04]  /*b1f0*/  LDL.64 R14, [R1+0x90] ;  /* 0x00009000010e7983 */ /* 0x000f280000100a00 */
[----:B------:R-:W4:Y:S01]  /*b200*/  LDL.64 R20, [R1+0x90] ;  /* 0x0000900001147983 */ /* 0x000f220000100a00 */
[----:B------:R-:W-:Y:S05]  /*b210*/  WARPSYNC.ALL ;  /* 0x0000000000007948 */ /* 0x000fea0003800000 */
[----:B------:R-:W-:Y:S01]  /*b220*/  WARPGROUP.ARRIVE ;  /* 0x00000000000079c5 */ /* 0x000fe20000000000 */
[----:B------:R-:W4:Y:S04]  /*b230*/  LDL.64 R56, [R1+0x90] ;  /* 0x0000900001387983 */ /* 0x000f280000100a00 */
[----:B------:R-:W4:Y:S01]  /*b240*/  LDL.64 R58, [R1+0x90] ;  /* 0x00009000013a7983 */ /* 0x000f220000100a00 */
[----:B------:R-:W0:Y:S03]  /*b250*/  S2R R7, SR_TID.X ;  /* 0x0000000000077919 */ /* 0x000e260000002100 */
[----:B------:R-:W4:Y:S04]  /*b260*/  LDL.64 R60, [R1+0x90] ;  /* 0x00009000013c7983 */ /* 0x000f280000100a00 */
[----:B------:R-:W4:Y:S04]  /*b270*/  LDL.64 R62, [R1+0x90] ;  /* 0x00009000013e7983 */ /* 0x000f280000100a00 */
[----:B------:R-:W4:Y:S01]  /*b280*/  LDL.64 R64, [R1+0x90] ;  /* 0x0000900001407983 */ /* 0x000f220000100a00 */
[----:B--2---:R-:W-:Y:S01]  /*b290*/  ISETP.NE.U32.AND P0, PT, R4, RZ, PT ;  /* 0x000000ff0400720c */ /* 0x004fe20003f05070 */
[----:B---3--:R-:W-:Y:S01]  /*b2a0*/  IMAD R8, R3, 0x1000, R8 ;  /* 0x0000100003087824 */ /* 0x008fe200078e0208 */
[----:B------:R-:W-:-:S02]  /*b2b0*/  R2UR UR7, R9 ;  /* 0x00000000090772ca */ /* 0x000fc400000e0000 */
[----:B----4-:R-:W-:Y:S02]  /*b2c0*/  R2UR UR4, R10 ;  /* 0x000000000a0472ca */ /* 0x010fe400000e0000 */
[----:B------:R-:W-:Y:S02]  /*b2d0*/  R2UR UR6, R8 ;  /* 0x00000000080672ca */ /* 0x000fe400000e0000 */
[----:B------:R-:W-:-:S05]  /*b2e0*/  R2UR UR5, R11 ;  /* 0x000000000b0572ca */ /* 0x000fca00000e0000 */
[----:B------:R-:W-:-:S08]  /*b2f0*/  VOTEU.ANY UP0, P0 ;  /* 0x00000000003f7886 */ /* 0x000fd00000000100 */
[----:B------:R-:W-:Y:S01]  /*b300*/  HGMMA.64x64x16.F32.BF16 R24, gdesc[UR4], R24, UP0, gsb0 ;  /* 0x00e00000041879f0 */ /* 0x000fe2000b801818 */
[----:B------:R-:W-:Y:S02]  /*b310*/  VIADD R12, R12, 0x2 ;  /* 0x000000020c0c7836 */ /* 0x000fe40000000000 */
[----:B------:R-:W-:Y:S02]  /*b320*/  VIADD R10, R8, 0x2 ;  /* 0x00000002080a7836 */ /* 0x000fe40000000000 */
[----:B------:R-:W-:Y:S01]  /*b330*/  IMAD.MOV.U32 R11, RZ, RZ, R9 ;  /* 0x000000ffff0b7224 */ /* 0x000fe200078e0009 */
[----:B------:R-:W-:Y:S02]  /*b340*/  R2UR UR4, R12 ;  /* 0x000000000c0472ca */ /* 0x000fe400000e0000 */
[----:B------:R-:W-:Y:S02]  /*b350*/  R2UR UR6, R10 ;  /* 0x000000000a0672ca */ /* 0x000fe400000e0000 */
[----:B------:R-:W-:-:S02]  /*b360*/  R2UR UR7, R11 ;  /* 0x000000000b0772ca */ /* 0x000fc400000e0000 */
[----:B------:R-:W-:Y:S01]  /*b370*/  R2UR UR5, R13 ;  /* 0x000000000d0572ca */ /* 0x000fe200000e0000 */
[----:B------:R-:W-:Y:S02]  /*b380*/  WARPGROUP.DEPBAR.LE gsb0, 0x0 ;  /* 0x00008000000079c5 */ /* 0x000fe40000010000 */
[----:B------:R-:W-:Y:S01]  /*b390*/  WARPGROUP.ARRIVE ;  /* 0x00000000000079c5 */ /* 0x000fe20000000000 */
[----:B------:R-:W-:Y:S01]  /*b3a0*/  VIADD R14, R14, 0x4 ;  /* 0x000000040e0e7836 */ /* 0x000fe20000000000 */
[----:B------:R-:W2:Y:S08]  /*b3b0*/  LDL.64 R12, [R1+0x90] ;  /* 0x00009000010c7983 */ /* 0x000eb00000100a00 */
[----:B------:R-:W-:Y:S01]  /*b3c0*/  HGMMA.64x64x16.F32.BF16 R24, gdesc[UR4], R24, gsb0 ;  /* 0x00e00000041879f0 */ /* 0x000fe20008001818 */
[----:B------:R-:W-:-:S02]  /*b3d0*/  VIADD R10, R8, 0x4 ;  /* 0x00000004080a7836 */ /* 0x000fc40000000000 */
[----:B------:R-:W-:Y:S01]  /*b3e0*/  IMAD.MOV.U32 R11, RZ, RZ, R9 ;  /* 0x000000ffff0b7224 */ /* 0x000fe200078e0009 */
[----:B------:R-:W-:Y:S02]  /*b3f0*/  R2UR UR4, R14 ;  /* 0x000000000e0472ca */ /* 0x000fe400000e0000 */
[----:B------:R-:W-:Y:S02]  /*b400*/  R2UR UR6, R10 ;  /* 0x000000000a0672ca */ /* 0x000fe400000e0000 */
[----:B------:R-:W-:Y:S02]  /*b410*/  R2UR UR7, R11 ;  /* 0x000000000b0772ca */ /* 0x000fe400000e0000 */
[----:B------:R-:W-:Y:S01]  /*b420*/  R2UR UR5, R15 ;  /* 0x000000000f0572ca */ /* 0x000fe200000e0000 */
[----:B------:R-:W-:Y:S02]  /*b430*/  WARPGROUP.DEPBAR.LE gsb0, 0x0 ;  /* 0x00008000000079c5 */ /* 0x000fe40000010000 */
[----:B------:R-:W-:Y:S01]  /*b440*/  WARPGROUP.ARRIVE ;  /* 0x00000000000079c5 */ /* 0x000fe20000000000 */
[----:B------:R-:W-:Y:S01]  /*b450*/  VIADD R20, R20, 0x6 ;  /* 0x0000000614147836 */ /* 0x000fe20000000000 */
[----:B------:R-:W3:Y:S08]  /*b460*/  LDL.64 R14, [R1+0x90] ;  /* 0x00009000010e7983 */ /* 0x000ef00000100a00 */
        /* <DEDUP_REMOVED lines=10> */
[----:B------:R-:W4:Y:S08]  /*b510*/  LDL.64 R20, [R1+0x90] ;  /* 0x0000900001147983 */ /* 0x000f300000100a00 */
        /* <DEDUP_REMOVED lines=20> */
[----:B--2---:R-:W-:Y:S01]  /*b660*/  VIADD R12, R12, 0x204 ;  /* 0x000002040c0c7836 */ /* 0x004fe20000000000 */
        /* <DEDUP_REMOVED lines=10> */
[----:B---3--:R-:W-:Y:S01]  /*b710*/  VIADD R14, R14, 0x206 ;  /* 0x000002060e0e7836 */ /* 0x008fe20000000000 */
        /* <DEDUP_REMOVED lines=10> */
[----:B----4-:R-:W-:Y:S01]  /*b7c0*/  VIADD R20, R20, 0x400 ;  /* 0x0000040014147836 */ /* 0x010fe20000000000 */
        /* <DEDUP_REMOVED lines=84> */
[----:B------:R-:W-:Y:S02]  /*bd10*/  R2UR UR5, R59 ;  /* 0x000000003b0572ca */ /* 0x000fe400000e0000 */
[----:B0-----:R-:W-:Y:S01]  /*bd20*/  SHF.R.U32.HI R7, RZ, 0x7, R7 ;  /* 0x00000007ff077819 */ /* 0x001fe20000011607 */
[----:B------:R-:W-:-:S02]  /*bd30*/  WARPGROUP.DEPBAR.LE gsb0, 0x0 ;  /* 0x00008000000079c5 */ /* 0x000fc40000010000 */
[----:B------:R-:W-:Y:S01]  /*bd40*/  WARPGROUP.ARRIVE ;  /* 0x00000000000079c5 */ /* 0x000fe20000000000 */
[----:B------:R-:W-:Y:S01]  /*bd50*/  VIADD R4, R8, 0x800 ;  /* 0x0000080008047836 */ /* 0x000fe20000000000 */
[----:B----4-:R-:W-:Y:S01]  /*bd60*/  R2UR UR9, R13 ;  /* 0x000000000d0972ca */ /* 0x010fe200000e0000 */
[----:B------:R-:W-:Y:S01]  /*bd70*/  IMAD.MOV.U32 R11, RZ, RZ, R9 ;  /* 0x000000ffff0b7224 */ /* 0x000fe200078e0009 */
[----:B------:R-:W4:Y:S04]  /*bd80*/  LDL.64 R58, [R1+0x90] ;  /* 0x00009000013a7983 */ /* 0x000f280000100a00 */
[----:B------:R-:W-:Y:S01]  /*bd90*/  HGMMA.64x64x16.F32.BF16 R24, gdesc[UR4], R24, gsb0 ;  /* 0x00e00000041879f0 */ /* 0x000fe20008001818 */
[----:B------:R-:W0:Y:S01]  /*bda0*/  SHFL.IDX PT, R3, R7, RZ, 0x1f ;  /* 0x00001fff07037589 */ /* 0x000e2200000e0000 */
[----:B------:R-:W-:Y:S01]  /*bdb0*/  R2UR UR11, R11 ;  /* 0x000000000b0b72ca */ /* 0x000fe200000e0000 */
[----:B------:R-:W-:-:S02]  /*bdc0*/  UMOV UR4, 0x1 ;  /* 0x0000000100047882 */ /* 0x000fc40000000000 */
[----:B------:R-:W-:Y:S01]  /*bdd0*/  UISETP.NE.U32.AND UP0, UPT, UR4, URZ, UPT ;  /* 0x0000003f0400728c */ /* 0x000fe2000bf05070 */
[----:B0-----:R-:W-:-:S04]  /*bde0*/  ISETP.GT.AND P0, PT, R3, 0x7f, PT ;  /* 0x0000007f0300780c */ /* 0x001fc80003f04270 */
[----:B------:R-:W-:-:S04]  /*bdf0*/  SEL R3, RZ, 0x2, !P0 ;  /* 0x00000002ff037807 */ /* 0x000fc80004000000 */
[----:B------:R-:W-:Y:S01]  /*be00*/  IADD3 R12, R12, 0x800, R3 ;  /* 0x000008000c0c7810 */ /* 0x000fe20007ffe003 */
[----:B------:R-:W-:-:S03]  /*be10*/  IMAD.IADD R10, R3, 0x1, R4 ;  /* 0x00000001030a7824 */ /* 0x000fc600078e0204 */
[----:B------:R-:W-:Y:S02]  /*be20*/  R2UR UR8, R12 ;  /* 0x000000000c0872ca */ /* 0x000fe400000e0000 */
[----:B------:R-:W-:Y:S01]  /*be30*/  R2UR UR10, R10 ;  /* 0x000000000a0a72ca */ /* 0x000fe200000e0000 */
[----:B------:R-:W-:Y:S02]  /*be40*/  WARPGROUP.DEPBAR.LE gsb0, 0x0 ;  /* 0x00008000000079c5 */ /* 0x000fe40000010000 */
[----:B------:R-:W-:-:S10]  /*be50*/  WARPGROUP.ARRIVE ;  /* 0x00000000000079c5 */ /* 0x000fd40000000000 */
[----:B------:R-:W-:Y:S01]  /*be60*/  HGMMA.64x64x16.F32.BF16 R24, gdesc[UR8], R24, UP0, gsb0 ;  /* 0x00e00000081879f0 */ /* 0x000fe2000b801818 */
[----:B------:R-:W-:-:S05]  /*be70*/  IMAD.MOV.U32 R12, RZ, RZ, 0x4 ;  /* 0x00000004ff0c7424 */ /* 0x000fca00078e00ff */
[----:B------:R-:W-:Y:S01]  /*be80*/  SEL R7, R12, 0x2, P0 ;  /* 0x000000020c077807 */ /* 0x000fe20000000000 */
[----:B------:R-:W-:-:S03]  /*be90*/  IMAD.MOV.U32 R11, RZ, RZ, R9 ;  /* 0x000000ffff0b7224 */ /* 0x000fc600078e0009 */
[----:B------:R-:W-:Y:S01]  /*bea0*/  IADD3 R14, R7, 0x800, R14 ;  /* 0x00000800070e7810 */ /* 0x000fe20007ffe00e */
[----:B------:R-:W-:Y:S01]  /*beb0*/  IMAD.IADD R10, R4, 0x1, R7 ;  /* 0x00000001040a7824 */ /* 0x000fe200078e0207 */
[----:B------:R-:W-:Y:S02]  /*bec0*/  R2UR UR7, R11 ;  /* 0x000000000b0772ca */ /* 0x000fe400000e0000 */
[----:B------:R-:W-:Y:S02]  /*bed0*/  R2UR UR4, R14 ;  /* 0x000000000e0472ca */ /* 0x000fe400000e0000 */
[----:B------:R-:W-:Y:S02]  /*bee0*/  R2UR UR6, R10 ;  /* 0x000000000a0672ca */ /* 0x000fe400000e0000 */
[----:B------:R-:W-:Y:S01]  /*bef0*/  R2UR UR5, R15 ;  /* 0x000000000f0572ca */ /* 0x000fe200000e0000 */
[----:B------:R-:W-:Y:S02]  /*bf00*/  WARPGROUP.DEPBAR.LE gsb0, 0x0 ;  /* 0x00008000000079c5 */ /* 0x000fe40000010000 */
[----:B------:R-:W-:-:S10]  /*bf10*/  WARPGROUP.ARRIVE ;  /* 0x00000000000079c5 */ /* 0x000fd40000000000 */
[----:B------:R-:W-:Y:S01]  /*bf20*/  HGMMA.64x64x16.F32.BF16 R24, gdesc[UR4], R24, gsb0 ;  /* 0x00e00000041879f0 */ /* 0x000fe20008001818 */
[----:B------:R-:W-:Y:S01]  /*bf30*/  SEL R11, R12, 0x6, !P0 ;  /* 0x000000060c0b7807 */ /* 0x000fe20004000000 */
[----:B------:R-:W-:-:S03]  /*bf40*/  IMAD.MOV.U32 R13, RZ, RZ, R9 ;  /* 0x000000ffff0d7224 */ /* 0x000fc600078e0009 */
[----:B--2---:R-:W-:Y:S01]  /*bf50*/  IADD3 R20, R11, 0x800, R20 ;  /* 0x000008000b147810 */ /* 0x004fe20007ffe014 */
[----:B------:R-:W-:Y:S01]  /*bf60*/  IMAD.IADD R12, R4, 0x1, R11 ;  /* 0x00000001040c7824 */ /* 0x000fe200078e020b */
[----:B------:R-:W-:Y:S02]  /*bf70*/  R2UR UR7, R13 ;  /* 0x000000000d0772ca */ /* 0x000fe400000e0000 */
[----:B------:R-:W-:Y:S02]  /*bf80*/  R2UR UR4, R20 ;  /* 0x00000000140472ca */ /* 0x000fe400000e0000 */
[----:B------:R-:W-:Y:S02]  /*bf90*/  R2UR UR6, R12 ;  /* 0x000000000c0672ca */ /* 0x000fe400000e0000 */
[----:B------:R-:W-:Y:S01]  /*bfa0*/  R2UR UR5, R21 ;  /* 0x00000000150572ca */ /* 0x000fe200000e0000 */
[----:B------:R-:W-:Y:S01]  /*bfb0*/  IMAD.MOV.U32 R4, RZ, RZ, 0x28 ;  /* 0x00000028ff047424 */ /* 0x000fe200078e00ff */
[----:B------:R-:W2:Y:S01]  /*bfc0*/  LDL.64 R20, [R1+0x90] ;  /* 0x0000900001147983 */ /* 0x000ea20000100a00 */
[----:B------:R-:W-:-:S03]  /*bfd0*/  IMAD.MOV.U32 R13, RZ, RZ, 0xa00 ;  /* 0x00000a00ff0d7424 */ /* 0x000fc600078e00ff */
[----:B------:R-:W-:Y:S01]  /*bfe0*/  SEL R4, R4, 0x26, P0 ;  /* 0x0000002604047807 */ /* 0x000fe20000000000 */
[----:B------:R-:W-:Y:S02]  /*bff0*/  WARPGROUP.DEPBAR.LE gsb0, 0x0 ;  /* 0x00008000000079c5 */ /* 0x000fe40000010000 */
[----:B------:R-:W-:-:S06]  /*c000*/  WARPGROUP.ARRIVE ;  /* 0x00000000000079c5 */ /* 0x000fcc0000000000 */
[----:B------:R-:W-:Y:S01]  /*c010*/  HGMMA.64x64x16.F32.BF16 R24, gdesc[UR4], R24, gsb0 ;  /* 0x00e00000041879f0 */ /* 0x000fe20008001818 */
[----:B------:R-:W-:-:S05]  /*c020*/  SEL R13, R13, 0x980, P0 ;  /* 0x000009800d0d7807 */ /* 0x000fca0000000000 */
[----:B------:R-:W-:-:S05]  /*c030*/  IMAD.IADD R4, R4, 0x1, R13 ;  /* 0x0000000104047824 */ /* 0x000fca00078e020d */
[----:B------:R-:W-:-:S05]  /*c040*/  LOP3.LUT R13, R4, 0xa06, RZ, 0xc0, !PT ;  /* 0x00000a06040d7812 */ /* 0x000fca00078ec0ff */
[----:B---3--:R-:W-:Y:S02]  /*c050*/  IMAD.IADD R56, R13, 0x1, R56 ;  /* 0x000000010d387824 */ /* 0x008fe400078e0238 */
[----:B------:R-:W-:Y:S02]  /*c060*/  IMAD.IADD R12, R8, 0x1, R13 ;  /* 0x00000001080c7824 */ /* 0x000fe400078e020d */
[----:B------:R-:W-:Y:S01]  /*c070*/  IMAD.MOV.U32 R13, RZ, RZ, R9 ;  /* 0x000000ffff0d7224 */ /* 0x000fe200078e0009 */
[----:B------:R-:W-:Y:S02]  /*c080*/  R2UR UR4, R56 ;  /* 0x00000000380472ca */ /* 0x000fe400000e0000 */
[----:B------:R-:W-:Y:S02]  /*c090*/  R2UR UR6, R12 ;  /* 0x000000000c0672ca */ /* 0x000fe400000e0000 */
[----:B------:R-:W-:Y:S02]  /*c0a0*/  R2UR UR7, R13 ;  /* 0x000000000d0772ca */ /* 0x000fe400000e0000 */
[----:B------:R-:W-:Y:S01]  /*c0b0*/  R2UR UR5, R57 ;  /* 0x00000000390572ca */ /* 0x000fe200000e0000 */
[----:B------:R-:W-:-:S02]  /*c0c0*/  WARPGROUP.DEPBAR.LE gsb0, 0x0 ;  /* 0x00008000000079c5 */ /* 0x000fc40000010000 */
[----:B------:R-:W-:Y:S01]  /*c0d0*/  WARPGROUP.ARRIVE ;  /* 0x00000000000079c5 */ /* 0x000fe20000000000 */
[----:B------:R-:W-:Y:S01]  /*c0e0*/  VIADD R4, R8, 0xa00 ;  /* 0x00000a0008047836 */ /* 0x000fe20000000000 */
[C---:B------:R-:W-:Y:S01]  /*c0f0*/  IADD3 R12, R3.reuse, 0xa00, R60 ;  /* 0x00000a00030c7810 */ /* 0x040fe20007ffe03c */
[----:B------:R-:W-:Y:S01]  /*c100*/  IMAD.MOV.U32 R13, RZ, RZ, R61 ;  /* 0x000000ffff0d7224 */ /* 0x000fe200078e003d */
[----:B------:R-:W3:Y:S06]  /*c110*/  LDL.64 R56, [R1+0x90] ;  /* 0x0000900001387983 */ /* 0x000eec0000100a00 */
[----:B------:R-:W-:Y:S01]  /*c120*/  HGMMA.64x64x16.F32.BF16 R24, gdesc[UR4], R24, gsb0 ;  /* 0x00e00000041879f0 */ /* 0x000fe20008001818 */
[----:B------:R-:W-:-:S02]  /*c130*/  IMAD.IADD R14, R3, 0x1, R4 ;  /* 0x00000001030e7824 */ /* 0x000fc400078e0204 */
[----:B------:R-:W-:Y:S01]  /*c140*/  IMAD.MOV.U32 R15, RZ, RZ, R9 ;  /* 0x000000ffff0f7224 */ /* 0x000fe200078e0009 */
[----:B------:R-:W-:Y:S01]  /*c150*/  R2UR UR4, R12 ;  /* 0x000000000c0472ca */ /* 0x000fe200000e0000 */
[----:B------:R-:W3:Y:S01]  /*c160*/  LDL.64 R60, [R1+0x90] ;  /* 0x00009000013c7983 */ /* 0x000ee20000100a00 */
[----:B------:R-:W-:Y:S02]  /*c170*/  R2UR UR6, R14 ;  /* 0x000000000e0672ca */ /* 0x000fe400000e0000 */
[----:B------:R-:W-:Y:S02]  /*c180*/  R2UR UR7, R15 ;  /* 0x000000000f0772ca */ /* 0x000fe400000e0000 */
[----:B------:R-:W-:Y:S01]  /*c190*/  R2UR UR5, R13 ;  /* 0x000000000d0572ca */ /* 0x000fe200000e0000 */
[----:B------:R-:W-:Y:S02]  /*c1a0*/  WARPGROUP.DEPBAR.LE gsb0, 0x0 ;  /* 0x00008000000079c5 */ /* 0x000fe40000010000 */
[----:B------:R-:W-:-:S10]  /*c1b0*/  WARPGROUP.ARRIVE ;  /* 0x00000000000079c5 */ /* 0x000fd40000000000 */
[----:B------:R-:W-:Y:S01]  /*c1c0*/  HGMMA.64x64x16.F32.BF16 R24, gdesc[UR4], R24, gsb0 ;  /* 0x00e00000041879f0 */ /* 0x000fe20008001818 */
[C---:B------:R-:W-:Y:S01]  /*c1d0*/  IMAD.IADD R14, R7.reuse, 0x1, R4 ;  /* 0x00000001070e7824 */ /* 0x040fe200078e0204 */
[----:B------:R-:W-:Y:S01]  /*c1e0*/  IADD3 R12, R7, 0xa00, R62 ;  /* 0x00000a00070c7810 */ /* 0x000fe20007ffe03e */
[----:B------:R-:W-:Y:S02]  /*c1f0*/  IMAD.MOV.U32 R13, RZ, RZ, R63 ;  /* 0x000000ffff0d7224 */ /* 0x000fe400078e003f */
[----:B------:R-:W-:Y:S01]  /*c200*/  IMAD.MOV.U32 R15, RZ, RZ, R9 ;  /* 0x000000ffff0f7224 */ /* 0x000fe200078e0009 */
[----:B------:R-:W-:Y:S02]  /*c210*/  R2UR UR6, R14 ;  /* 0x000000000e0672ca */ /* 0x000fe400000e0000 */
[----:B------:R-:W-:Y:S02]  /*c220*/  R2UR UR4, R12 ;  /* 0x000000000c0472ca */ /* 0x000fe400000e0000 */
[----:B------:R-:W-:-:S02]  /*c230*/  R2UR UR7, R15 ;  /* 0x000000000f0772ca */ /* 0x000fc400000e0000 */
[----:B------:R-:W-:Y:S01]  /*c240*/  R2UR UR5, R13 ;  /* 0x000000000d0572ca */ /* 0x000fe200000e0000 */
[----:B------:R-:W-:Y:S02]  /*c250*/  WARPGROUP.DEPBAR.LE gsb0, 0x0 ;  /* 0x00008000000079c5 */ /* 0x000fe40000010000 */
[----:B------:R-:W-:Y:S01]  /*c260*/  WARPGROUP.ARRIVE ;  /* 0x00000000000079c5 */ /* 0x000fe20000000000 */
[C---:B------:R-:W-:Y:S01]  /*c270*/  IMAD.IADD R12, R11.reuse, 0x1, R4 ;  /* 0x000000010b0c7824 */ /* 0x040fe200078e0204 */
[----:B----4-:R-:W-:Y:S01]  /*c280*/  IADD3 R58, R11, 0xa00, R58 ;  /* 0x00000a000b3a7810 */ /* 0x010fe20007ffe03a */
[----:B------:R-:W4:Y:S07]  /*c290*/  LDL.64 R14, [R1+0x90] ;  /* 0x00009000010e7983 */ /* 0x000f2e0000100a00 */
[----:B------:R-:W-:Y:S01]  /*c2a0*/  HGMMA.64x64x16.F32.BF16 R24, gdesc[UR4], R24, gsb0 ;  /* 0x00e00000041879f0 */ /* 0x000fe20008001818 */
[----:B------:R-:W-:Y:S01]  /*c2b0*/  IMAD.MOV.U32 R13, RZ, RZ, R9 ;  /* 0x000000ffff0d7224 */ /* 0x000fe200078e0009 */
[----:B------:R-:W-:-:S02]  /*c2c0*/  R2UR UR6, R12 ;  /* 0x000000000c0672ca */ /* 0x000fc400000e0000 */
[----:B------:R-:W-:Y:S02]  /*c2d0*/  R2UR UR4, R58 ;  /* 0x000000003a0472ca */ /* 0x000fe400000e0000 */
[----:B------:R-:W-:Y:S02]  /*c2e0*/  R2UR UR7, R13 ;  /* 0x000000000d0772ca */ /* 0x000fe400000e0000 */
[----:B------:R-:W-:Y:S01]  /*c2f0*/  R2UR UR5, R59 ;  /* 0x000000003b0572ca */ /* 0x000fe200000e0000 */
[----:B------:R-:W-:Y:S02]  /*c300*/  IMAD.MOV.U32 R4, RZ, RZ, 0x30 ;  /* 0x00000030ff047424 */ /* 0x000fe400078e00ff */
[----:B------:R-:W-:-:S03]  /*c310*/  IMAD.MOV.U32 R13, RZ, RZ, 0xc00 ;  /* 0x00000c00ff0d7424 */ /* 0x000fc600078e00ff */
[----:B------:R-:W-:Y:S02]  /*c320*/  SEL R4, R4, 0x2e, P0 ;  /* 0x0000002e04047807 */ /* 0x000fe40000000000 */
[----:B------:R-:W-:Y:S01]  /*c330*/  SEL R13, R13, 0xb80, P0 ;  /* 0x00000b800d0d7807 */ /* 0x000fe20000000000 */
[----:B------:R-:W-:Y:S02]  /*c340*/  WARPGROUP.DEPBAR.LE gsb0, 0x0 ;  /* 0x00008000000079c5 */ /* 0x000fe40000010000 */
[----:B------:R-:W-:-:S06]  /*c350*/  WARPGROUP.ARRIVE ;  /* 0x00000000000079c5 */ /* 0x000fcc0000000000 */
[----:B------:R-:W-:Y:S01]  /*c360*/  HGMMA.64x64x16.F32.BF16 R24, gdesc[UR4], R24, gsb0 ;  /* 0x00e00000041879f0 */ /* 0x000fe20008001818 */
[----:B------:R-:W-:-:S05]  /*c370*/  IMAD.IADD R4, R4, 0x1, R13 ;  /* 0x0000000104047824 */ /* 0x000fca00078e020d */
[----:B------:R-:W-:Y:S01]  /*c380*/  LOP3.LUT R59, R4, 0xe06, RZ, 0xc0, !PT ;  /* 0x00000e06043b7812 */ /* 0x000fe200078ec0ff */
[----:B------:R-:W-:-:S04]  /*c390*/  IMAD.MOV.U32 R13, RZ, RZ, R65 ;  /* 0x000000ffff0d7224 */ /* 0x000fc800078e0041 */
[----:B------:R-:W-:Y:S02]  /*c3a0*/  IMAD.IADD R12, R59, 0x1, R64 ;  /* 0x000000013b0c7824 */ /* 0x000fe400078e0240 */
        /* <DEDUP_REMOVED lines=9> */
[C---:B--2---:R-:W-:Y:S01]  /*c440*/  IADD3 R20, R3.reuse, 0xc00, R20 ;  /* 0x00000c0003147810 */ /* 0x044fe20007ffe014 */
[----:B------:R-:W2:Y:S07]  /*c450*/  LDL.64 R58, [R1+0x90] ;  /* 0x00009000013a7983 */ /* 0x000eae0000100a00 */
[----:B------:R-:W-:Y:S01]  /*c460*/  HGMMA.64x64x16.F32.BF16 R24, gdesc[UR4], R24, gsb0 ;  /* 0x00e00000041879f0 */ /* 0x000fe20008001818 */
[----:B------:R-:W-:-:S02]  /*c470*/  IMAD.IADD R12, R3, 0x1, R4 ;  /* 0x00000001030c7824 */ /* 0x000fc400078e0204 */
[--C-:B------:R-:W-:Y:S01]  /*c480*/  IMAD.MOV.U32 R13, RZ, RZ, R9.reuse ;  /* 0x000000ffff0d7224 */ /* 0x100fe200078e0009 */
[----:B------:R-:W-:Y:S02]  /*c490*/  R2UR UR4, R20 ;  /* 0x00000000140472ca */ /* 0x000fe400000e0000 */
[----:B------:R-:W-:Y:S02]  /*c4a0*/  R2UR UR6, R12 ;  /* 0x000000000c0672ca */ /* 0x000fe400000e0000 */
[----:B------:R-:W-:Y:S02]  /*c4b0*/  R2UR UR7, R13 ;  /* 0x000000000d0772ca */ /* 0x000fe400000e0000 */
[----:B------:R-:W-:Y:S01]  /*c4c0*/  R2UR UR5, R21 ;  /* 0x00000000150572ca */ /* 0x000fe200000e0000 */
[----:B------:R-:W-:Y:S02]  /*c4d0*/  WARPGROUP.DEPBAR.LE gsb0, 0x0 ;  /* 0x00008000000079c5 */ /* 0x000fe40000010000 */
[----:B------:R-:W-:Y:S01]  /*c4e0*/  WARPGROUP.ARRIVE ;  /* 0x00000000000079c5 */ /* 0x000fe20000000000 */
[C---:B------:R-:W-:Y:S01]  /*c4f0*/  IMAD.IADD R12, R7.reuse, 0x1, R4 ;  /* 0x00000001070c7824 */ /* 0x040fe200078e0204 */
[----:B---3--:R-:W-:Y:S01]  /*c500*/  IADD3 R56, R7, 0xc00, R56 ;  /* 0x00000c0007387810 */ /* 0x008fe20007ffe038 */
[----:B------:R-:W-:Y:S01]  /*c510*/  IMAD.MOV.U32 R13, RZ, RZ, R9 ;  /* 0x000000ffff0d7224 */ /* 0x000fe200078e0009 */
[----:B------:R-:W3:Y:S06]  /*c520*/  LDL.64 R20, [R1+0x90] ;  /* 0x0000900001147983 */ /* 0x000eec0000100a00 */
[----:B------:R-:W-:Y:S01]  /*c530*/  HGMMA.64x64x16.F32.BF16 R24, gdesc[UR4], R24, gsb0 ;  /* 0x00e00000041879f0 */ /* 0x000fe20008001818 */
[----:B------:R-:W-:-:S02]  /*c540*/  R2UR UR6, R12 ;  /* 0x000000000c0672ca */ /* 0x000fc400000e0000 */
[----:B------:R-:W-:Y:S02]  /*c550*/  R2UR UR7, R13 ;  /* 0x000000000d0772ca */ /* 0x000fe400000e0000 */
[----:B------:R-:W-:Y:S02]  /*c560*/  R2UR UR4, R56 ;  /* 0x00000000380472ca */ /* 0x000fe400000e0000 */
[----:B------:R-:W-:Y:S01]  /*c570*/  R2UR UR5, R57 ;  /* 0x00000000390572ca */ /* 0x000fe200000e0000 */
[----:B------:R-:W-:Y:S02]  /*c580*/  WARPGROUP.DEPBAR.LE gsb0, 0x0 ;  /* 0x00008000000079c5 */ /* 0x000fe40000010000 */
[----:B------:R-:W-:Y:S01]  /*c590*/  WARPGROUP.ARRIVE ;  /* 0x00000000000079c5 */ /* 0x000fe20000000000 */
[C---:B------:R-:W-:Y:S01]  /*c5a0*/  IMAD.IADD R12, R11.reuse, 0x1, R4 ;  /* 0x000000010b0c7824 */ /* 0x040fe200078e0204 */
[----:B----4-:R-:W-:Y:S01]  /*c5b0*/  IADD3 R14, R11, 0xc00, R14 ;  /* 0x00000c000b0e7810 */ /* 0x010fe20007ffe00e */
[----:B------:R-:W-:Y:S01]  /*c5c0*/  IMAD.MOV.U32 R13, RZ, RZ, R9 ;  /* 0x000000ffff0d7224 */ /* 0x000fe200078e0009 */
[----:B------:R-:W4:Y:S06]  /*c5d0*/  LDL.64 R56, [R1+0x90] ;  /* 0x0000900001387983 */ /* 0x000f2c0000100a00 */
[----:B------:R-:W-:Y:S01]  /*c5e0*/  HGMMA.64x64x16.F32.BF16 R24, gdesc[UR4], R24, gsb0 ;  /* 0x00e00000041879f0 */ /* 0x000fe20008001818 */
        /* <DEDUP_REMOVED lines=15> */
[----:B------:R-:W-:Y:S01]  /*c6e0*/  IMAD.IADD R14, R8, 0x1, R15 ;  /* 0x00000001080e7824 */ /* 0x000fe200078e020f */
[----:B------:R-:W-:Y:S01]  /*c6f0*/  R2UR UR5, R13 ;  /* 0x000000000d0572ca */ /* 0x000fe200000e0000 */
[----:B------:R-:W-:Y:S01]  /*c700*/  IMAD.MOV.U32 R15, RZ, RZ, R9 ;  /* 0x000000ffff0f7224 */ /* 0x000fe200078e0009 */
[----:B------:R-:W-:Y:S01]  /*c710*/  R2UR UR4, R12 ;  /* 0x000000000c0472ca */ /* 0x000fe200000e0000 */
[----:B------:R-:W4:Y:S01]  /*c720*/  LDL.64 R60, [R1+0x90] ;  /* 0x00009000013c7983 */ /* 0x000f220000100a00 */
[----:B------:R-:W-:Y:S02]  /*c730*/  R2UR UR6, R14 ;  /* 0x000000000e0672ca */ /* 0x000fe400000e0000 */
[----:B------:R-:W-:Y:S01]  /*c740*/  R2UR UR7, R15 ;  /* 0x000000000f0772ca */ /* 0x000fe200000e0000 */
[----:B------:R-:W-:-:S02]  /*c750*/  WARPGROUP.DEPBAR.LE gsb0, 0x0 ;  /* 0x00008000000079c5 */ /* 0x000fc40000010000 */
[----:B------:R-:W-:Y:S01]  /*c760*/  WARPGROUP.ARRIVE ;  /* 0x00000000000079c5 */ /* 0x000fe20000000000 */
[----:B------:R-:W-:Y:S01]  /*c770*/  VIADD R4, R8, 0xe00 ;  /* 0x00000e0008047836 */ /* 0x000fe20000000000 */
[C---:B--2---:R-:W-:Y:S01]  /*c780*/  IADD3 R58, R3.reuse, 0xe00, R58 ;  /* 0x00000e00033a7810 */ /* 0x044fe20007ffe03a */
[----:B------:R-:W-:Y:S01]  /*c790*/  IMAD.MOV.U32 R13, RZ, RZ, R9 ;  /* 0x000000ffff0d7224 */ /* 0x000fe200078e0009 */
[----:B------:R-:W2:Y:S06]  /*c7a0*/  LDL R15, [R1] ;  /* 0x00000000010f7983 */ /* 0x000eac0000100800 */
[----:B------:R-:W-:Y:S01]  /*c7b0*/  HGMMA.64x64x16.F32.BF16 R24, gdesc[UR4], R24, gsb0 ;  /* 0x00e00000041879f0 */ /* 0x000fe20008001818 */
[----:B------:R-:W-:Y:S01]  /*c7c0*/  IMAD.IADD R12, R3, 0x1, R4 ;  /* 0x00000001030c7824 */ /* 0x000fe200078e0204 */
[----:B------:R-:W-:Y:S01]  /*c7d0*/  R2UR UR7, R13 ;  /* 0x000000000d0772ca */ /* 0x000fe200000e0000 */
[----:B------:R0:W5:Y:S01]  /*c7e0*/  LDL R3, [R1+0x1c8] ;  /* 0x0001c80001037983 */ /* 0x0001620000100800 */
[----:B------:R-:W-:-:S02]  /*c7f0*/  R2UR UR4, R58 ;  /* 0x000000003a0472ca */ /* 0x000fc400000e0000 */
[----:B------:R-:W-:Y:S01]  /*c800*/  R2UR UR6, R12 ;  /* 0x000000000c0672ca */ /* 0x000fe200000e0000 */
[----:B------:R0:W5:Y:S01]  /*c810*/  LDL R14, [R1+0xc] ;  /* 0x00000c00010e7983 */ /* 0x0001620000100800 */
[----:B------:R-:W-:Y:S01]  /*c820*/  R2UR UR5, R59 ;  /* 0x000000003b0572ca */ /* 0x000fe200000e0000 */
[----:B------:R-:W-:Y:S02]  /*c830*/  WARPGROUP.DEPBAR.LE gsb0, 0x0 ;  /* 0x00008000000079c5 */ /* 0x000fe40000010000 */
[----:B------:R-:W-:-:S10]  /*c840*/  WARPGROUP.ARRIVE ;  /* 0x00000000000079c5 */ /* 0x000fd40000000000 */
[----:B------:R-:W-:Y:S01]  /*c850*/  HGMMA.64x64x16.F32.BF16 R24, gdesc[UR4], R24, gsb0 ;  /* 0x00e00000041879f0 */ /* 0x000fe20008001818 */
[C---:B------:R-:W-:Y:S01]  /*c860*/  IMAD.IADD R12, R7.reuse, 0x1, R4 ;  /* 0x00000001070c7824 */ /* 0x040fe200078e0204 */
[----:B---3--:R-:W-:Y:S01]  /*c870*/  IADD3 R20, R7, 0xe00, R20 ;  /* 0x00000e0007147810 */ /* 0x008fe20007ffe014 */
[----:B------:R-:W-:Y:S01]  /*c880*/  IMAD.MOV.U32 R13, RZ, RZ, R9 ;  /* 0x000000ffff0d7224 */ /* 0x000fe200078e0009 */
[----:B------:R-:W-:Y:S02]  /*c890*/  R2UR UR5, R21 ;  /* 0x00000000150572ca */ /* 0x000fe400000e0000 */
[----:B------:R-:W-:Y:S02]  /*c8a0*/  R2UR UR6, R12 ;  /* 0x000000000c0672ca */ /* 0x000fe400000e0000 */
[----:B------:R-:W-:Y:S02]  /*c8b0*/  R2UR UR7, R13 ;  /* 0x000000000d0772ca */ /* 0x000fe400000e0000 */
[----:B------:R-:W-:Y:S01]  /*c8c0*/  R2UR UR4, R20 ;  /* 0x00000000140472ca */ /* 0x000fe200000e0000 */
[----:B------:R-:W-:-:S02]  /*c8d0*/  WARPGROUP.DEPBAR.LE gsb0, 0x0 ;  /* 0x00008000000079c5 */ /* 0x000fc40000010000 */
[----:B------:R-:W-:-:S10]  /*c8e0*/  WARPGROUP.ARRIVE ;  /* 0x00000000000079c5 */ /* 0x000fd40000000000 */
[----:B------:R-:W-:Y:S01]  /*c8f0*/  HGMMA.64x64x16.F32.BF16 R24, gdesc[UR4], R24, gsb0 ;  /* 0x00e00000041879f0 */ /* 0x000fe20008001818 */
[C---:B----4-:R-:W-:Y:S01]  /*c900*/  IADD3 R56, R11.reuse, 0xe00, R56 ;  /* 0x00000e000b387810 */ /* 0x050fe20007ffe038 */
[----:B------:R-:W-:Y:S02]  /*c910*/  IMAD.IADD R10, R11, 0x1, R4 ;  /* 0x000000010b0a7824 */ /* 0x000fe400078e0204 */
[----:B------:R-:W-:Y:S01]  /*c920*/  IMAD.MOV.U32 R11, RZ, RZ, R9 ;  /* 0x000000ffff0b7224 */ /* 0x000fe200078e0009 */
[----:B------:R-:W-:Y:S02]  /*c930*/  R2UR UR4, R56 ;  /* 0x00000000380472ca */ /* 0x000fe400000e0000 */
[----:B------:R-:W-:Y:S02]  /*c940*/  R2UR UR6, R10 ;  /* 0x000000000a0672ca */ /* 0x000fe400000e0000 */
[----:B------:R-:W-:Y:S02]  /*c950*/  R2UR UR7, R11 ;  /* 0x000000000b0772ca */ /* 0x000fe400000e0000 */
[----:B------:R-:W-:Y:S01]  /*c960*/  R2UR UR5, R57 ;  /* 0x00000000390572ca */ /* 0x000fe200000e0000 */
[----:B------:R-:W-:-:S02]  /*c970*/  IMAD.MOV.U32 R4, RZ, RZ, 0x40 ;  /* 0x00000040ff047424 */ /* 0x000fc400078e00ff */
        /* <DEDUP_REMOVED lines=8> */
[----:B------:R-:W-:Y:S02]  /*ca00*/  IMAD.MOV.U32 R11, RZ, RZ, R9 ;  /* 0x000000ffff0b7224 */ /* 0x000fe400078e0009 */
[----:B------:R-:W-:Y:S02]  /*ca10*/  IMAD.MOV.U32 R9, RZ, RZ, R61 ;  /* 0x000000ffff097224 */ /* 0x000fe400078e003d */
[----:B------:R-:W-:Y:S02]  /*ca20*/  IMAD.IADD R10, R8, 0x1, R7 ;  /* 0x00000001080a7824 */ /* 0x000fe400078e0207 */
[----:B------:R-:W-:Y:S01]  /*ca30*/  IMAD.IADD R8, R7, 0x1, R60 ;  /* 0x0000000107087824 */ /* 0x000fe200078e023c */
[----:B------:R-:W-:Y:S02]  /*ca40*/  R2UR UR7, R11 ;  /* 0x000000000b0772ca */ /* 0x000fe400000e0000 */
[----:B------:R-:W-:-:S02]  /*ca50*/  R2UR UR6, R10 ;  /* 0x000000000a0672ca */ /* 0x000fc400000e0000 */
[----:B------:R-:W-:Y:S02]  /*ca60*/  R2UR UR4, R8 ;  /* 0x00000000080472ca */ /* 0x000fe400000e0000 */
[----:B------:R-:W-:Y:S01]  /*ca70*/  R2UR UR5, R9 ;  /* 0x00000000090572ca */ /* 0x000fe200000e0000 */
[----:B------:R0:W-:Y:S04]  /*ca80*/  STL [R1+0x68], R0 ;  /* 0x0000680001007387 */ /* 0x0001e80000100800 */
[----:B------:R0:W-:Y:S04]  /*ca90*/  STL [R1+0x68], R0 ;  /* 0x0000680001007387 */ /* 0x0001e80000100800 */
[----:B------:R0:W-:Y:S04]  /*caa0*/  STL [R1+0x68], R0 ;  /* 0x0000680001007387 */ /* 0x0001e80000100800 */
[----:B------:R0:W-:Y:S04]  /*cab0*/  STL [R1+0x68], R0 ;  /* 0x0000680001007387 */ /* 0x0001e80000100800 */
[----:B------:R0:W-:Y:S01]  /*cac0*/  STL [R1+0x68], R0 ;  /* 0x0000680001007387 */ /* 0x0001e20000100800 */
[----:B------:R-:W-:-:S02]  /*cad0*/  WARPGROUP.DEPBAR.LE gsb0, 0x0 ;  /* 0x00008000000079c5 */ /* 0x000fc40000010000 */
[----:B------:R-:W-:-:S06]  /*cae0*/  WARPGROUP.ARRIVE ;  /* 0x00000000000079c5 */ /* 0x000fcc0000000000 */
[----:B------:R-:W-:Y:S01]  /*caf0*/  HGMMA.64x64x16.F32.BF16 R24, gdesc[UR4], R24, gsb0 ;  /* 0x00e00000041879f0 */ /* 0x000fe20008001818 */
        /* <DEDUP_REMOVED lines=24> */
[----:B--2---:R-:W-:-:S03]  /*cc80*/  LOP3.LUT R4, R15, 0x1, RZ, 0xfc, !PT ;  /* 0x000000010f047812 */ /* 0x004fc600078efcff */
[----:B------:R0:W-:Y:S04]  /*cc90*/  STL [R1+0x68], R0 ;  /* 0x0000680001007387 */ /* 0x0001e80000100800 */
[----:B------:R0:W-:Y:S04]  /*cca0*/  STL [R1+0x68], R0 ;  /* 0x0000680001007387 */ /* 0x0001e80000100800 */
[----:B------:R0:W-:Y:S01]  /*ccb0*/  STL [R1+0x68], R0 ;  /* 0x0000680001007387 */ /* 0x0001e20000100800 */
[----:B------:R-:W-:Y:S01]  /*ccc0*/  ISETP.NE.AND P0, PT, R4, 0x3, PT ;  /* 0x000000030400780c */ /* 0x000fe20003f05270 */
[----:B------:R-:W-:-:S02]  /*ccd0*/  WARPGROUP.DEPBAR.LE gsb0, 0x0 ;  /* 0x00008000000079c5 */ /* 0x000fc40000010000 */
[----:B------:R-:W-:Y:S10]  /*cce0*/  BSSY B0, `(.L_x_5152) ;  /* 0x0000003000007945 */ /* 0x000ff40003800000 */
[----:B0-----:R-:W-:Y:S05]  /*ccf0*/  @!P0 BRA `(.L_x_5153) ;  /* 0x0000000000048947 */ /* 0x001fea0003800000 */
[----:B------:R-:W-:Y:S01]  /*cd00*/  BPT.TRAP 0x1 ;  /* 0x000000040000795c */ /* 0x000fe20000300000 */
.L_x_5153:
[----:B------:R-:W-:Y:S05]  /*cd10*/  BSYNC B0 ;  /* 0x0000000000007941 */ /* 0x000fea0003800000 */
.L_x_5152:
[----:B------:R-:W2:Y:S02]  /*cd20*/  LDL.64 R8, [R1+0x20] ;  /* 0x0000200001087983 */ /* 0x000ea40000100a00 */
[----:B--2---:R-:W-:-:S05]  /*cd30*/  MOV R0, R8 ;  /* 0x0000000800007202 */ /* 0x004fca0000000f00 */
[----:B-----5:R-:W-:-:S05]  /*cd40*/  IMAD R3, R3, 0x8, R0 ;  /* 0x0000000803037824 */ /* 0x020fca00078e0200 */
[----:B------:R-:W-:-:S04]  /*cd50*/  PRMT R3, R14, 0x654, R3 ;  /* 0x000006540e037816 */ /* 0x000fc80000000003 */
[----:B------:R0:W-:Y:S01]  /*cd60*/  SYNCS.ARRIVE.TRANS64.RED.A1T0 RZ, [R3+URZ], RZ ;  /* 0x000000ff03ff79a7 */ /* 0x0001e2000810043f */
[----:B------:R-:W2:Y:S04]  /*cd70*/  LDL.64 R56, [R1+0x100] ;  /* 0x0001000001387983 */ /* 0x000ea80000100a00 */
[----:B------:R-:W3:Y:S04]  /*cd80*/  LDL R0, [R1+0xcc] ;  /* 0x0000cc0001007983 */ /* 0x000ee80000100800 */
[----:B------:R-:W4:Y:S04]  /*cd90*/  LDL.64 R20, [R1+0xf0] ;  /* 0x0000f00001147983 */ /* 0x000f280000100a00 */
[----:B0-----:R-:W4:Y:S04]  /*cda0*/  LDL R3, [R1+0x50] ;  /* 0x0000500001037983 */ /* 0x001f280000100800 */
[----:B------:R-:W4:Y:S04]  /*cdb0*/  LDL R4, [R1+0xf8] ;  /* 0x0000f80001047983 */ /* 0x000f280000100800 */
[----:B------:R-:W4:Y:S04]  /*cdc0*/  LDL.128 R8, [R1+0xd0] ;  /* 0x0000d00001087983 */ /* 0x000f280000100c00 */
[----:B------:R-:W4:Y:S04]  /*cdd0*/  LDL.128 R12, [R1+0xe0] ;  /* 0x0000e000010c7983 */ /* 0x000f280000100c00 */
[----:B--2---:R-:W2:Y:S01]  /*cde0*/  LD.E R56, desc[UR36][R56.64] ;  /* 0x0000002438387980 */ /* 0x004ea2000c101900 */
[----:B---3--:R-:W-:-:S02]  /*cdf0*/  SHF.R.S32.HI R7, RZ, 0x1f, R0 ;  /* 0x0000001fff077819 */ /* 0x008fc40000011400 */
[----:B----4-:R-:W-:Y:S01]  /*ce00*/  ISETP.NE.AND P0, PT, R20, 0x1, PT ;  /* 0x000000011400780c */ /* 0x010fe20003f05270 */
[----:B------:R-:W-:Y:S01]  /*ce10*/  BSSY B0, `(.L_x_5154) ;  /* 0x000007d000007945 */ /* 0x000fe20003800000 */
[----:B------:R-:W-:Y:S01]  /*ce20*/  ISETP.GE.AND P1, PT, R13, 0x1, PT ;  /* 0x000000010d00780c */ /* 0x000fe20003f26270 */
[----:B--2---:R-:W-:-:S04]  /*ce30*/  FMUL.FTZ R29, R29, R56 ;  /* 0x000000381d1d7220 */ /* 0x004fc80000410000 */
[----:B------:R0:W1:Y:S02]  /*ce40*/  MUFU.TANH R57, R29 ;  /* 0x0000001d00397308 */ /* 0x0000640000002400 */
[----:B0-----:R-:W-:-:S04]  /*ce50*/  LEA.HI R29, R7, R0, RZ, 0x7 ;  /* 0x00000000071d7211 */ /* 0x001fc800078f38ff */
[----:B------:R-:W-:Y:S01]  /*ce60*/  LOP3.LUT R29, R29, 0xffffff80, RZ, 0xc0, !PT ;  /* 0xffffff801d1d7812 */ /* 0x000fe200078ec0ff */
[-C--:B------:R-:W-:Y:S01]  /*ce70*/  FMUL.FTZ R30, R30, R56.reuse ;  /* 0x000000381e1e7220 */ /* 0x080fe20000410000 */
[----:B------:R-:W-:-:S03]  /*ce80*/  FMUL.FTZ R33, R33, R56 ;  /* 0x0000003821217220 */ /* 0x000fc60000410000 */
[----:B------:R-:W-:Y:S01]  /*ce90*/  IMAD.IADD R29, R0, 0x1, -R29 ;  /* 0x00000001001d7824 */ /* 0x000fe200078e0a1d */
[----:B------:R0:W2:Y:S01]  /*cea0*/  MUFU.TANH R58, R30 ;  /* 0x0000001e003a7308 */ /* 0x0000a20000002400 */
[-C--:B------:R-:W-:Y:S01]  /*ceb0*/  FMUL.FTZ R31, R31, R56.reuse ;  /* 0x000000381f1f7220 */ /* 0x080fe20000410000 */
[----:B------:R-:W-:-:S06]  /*cec0*/  FMUL.FTZ R32, R32, R56 ;  /* 0x0000003820207220 */ /* 0x000fcc0000410000 */
[----:B------:R3:W4:Y:S01]  /*ced0*/  MUFU.TANH R61, R33 ;  /* 0x00000021003d7308 */ /* 0x0007220000002400 */
[----:B0-----:R-:W-:-:S07]  /*cee0*/  SHF.R.S32.HI R30, RZ, 0x1f, R29 ;  /* 0x0000001fff1e7819 */ /* 0x001fce000001141d */
[----:B------:R0:W1:Y:S01]  /*cef0*/  MUFU.TANH R59, R31 ;  /* 0x0000001f003b7308 */ /* 0x0000620000002400 */
[----:B---3--:R-:W-:-:S04]  /*cf00*/  LEA.HI R33, R7, R0, RZ, 0x2 ;  /* 0x0000000007217211 */ /* 0x008fc800078f10ff */
[----:B------:R-:W-:Y:S02]  /*cf10*/  LOP3.LUT R33, R33, 0xfffffffc, RZ, 0xc0, !PT ;  /* 0xfffffffc21217812 */ /* 0x000fe400078ec0ff */
[-C--:B0-----:R-:W-:Y:S01]  /*cf20*/  LEA.HI R31, R30, R29.reuse, RZ, 0x2 ;  /* 0x0000001d1e1f7211 */ /* 0x081fe200078f10ff */
[----:B------:R0:W3:Y:S03]  /*cf30*/  MUFU.TANH R60, R32 ;  /* 0x00000020003c7308 */ /* 0x0000e60000002400 */
[----:B------:R-:W-:Y:S01]  /*cf40*/  SHF.R.S32.HI R7, RZ, 0x2, R31 ;  /* 0x00000002ff077819 */ /* 0x000fe2000001141f */
[----:B------:R-:W-:Y:S01]  /*cf50*/  IMAD.IADD R33, R0, 0x1, -R33 ;  /* 0x0000000100217824 */ /* 0x000fe200078e0a21 */
[----:B------:R-:W-:Y:S02]  /*cf60*/  LEA.HI R30, R30, R29, RZ, 0x5 ;  /* 0x0000001d1e1e7211 */ /* 0x000fe400078f28ff */
[----:B0-----:R-:W-:-:S04]  /*cf70*/  SHF.R.S32.HI R32, RZ, 0x1f, R31 ;  /* 0x0000001fff207819 */ /* 0x001fc8000001141f */
[----:B------:R-:W-:Y:S02]  /*cf80*/  LEA.HI R32, R32, R7, RZ, 0x3 ;  /* 0x0000000720207211 */ /* 0x000fe400078f18ff */
[----:B------:R-:W-:Y:S02]  /*cf90*/  SHF.R.S32.HI R30, RZ, 0x5, R30 ;  /* 0x00000005ff1e7819 */ /* 0x000fe4000001141e */
[----:B------:R-:W-:Y:S02]  /*cfa0*/  LOP3.LUT R32, R32, 0xfffffff8, RZ, 0xc0, !PT ;  /* 0xfffffff820207812 */ /* 0x000fe400078ec0ff */
[----:B------:R-:W-:Y:S01]  /*cfb0*/  LEA.HI R0, R33, R33, RZ, 0x1 ;  /* 0x0000002121007211 */ /* 0x000fe200078f08ff */
[----:B------:R-:W-:Y:S02]  /*cfc0*/  IMAD R3, R3, 0x4, R30 ;  /* 0x0000000403037824 */ /* 0x000fe400078e021e */
[----:B------:R-:W-:Y:S01]  /*cfd0*/  IMAD.IADD R32, R7, 0x1, -R32 ;  /* 0x0000000107207824 */ /* 0x000fe200078e0a20 */
[----:B------:R-:W-:-:S03]  /*cfe0*/  LOP3.LUT R0, R0, 0x1ffffffe, RZ, 0xc0, !PT ;  /* 0x1ffffffe00007812 */ /* 0x000fc600078ec0ff */
[----:B------:R-:W-:Y:S02]  /*cff0*/  IMAD.U32 R3, R3, 0x10, R32 ;  /* 0x0000001003037824 */ /* 0x000fe400078e0020 */
[----:B------:R-:W-:-:S04]  /*d000*/  IMAD.IADD R0, R33, 0x1, -R0 ;  /* 0x0000000121007824 */ /* 0x000fc800078e0a00 */
[----:B------:R-:W-:-:S04]  /*d010*/  IMAD R20, R0, 0x8, R3 ;  /* 0x0000000800147824 */ /* 0x000fc800078e0203 */
[----:B------:R-:W-:-:S04]  /*d020*/  @P0 IMAD.HI.U32 R21, R20, R21, RZ ;  /* 0x0000001514150227 */ /* 0x000fc800078e00ff */
[----:B------:R-:W-:Y:S01]  /*d030*/  IMAD.MOV.U32 R0, RZ, RZ, -0x40 ;  /* 0xffffffc0ff007424 */ /* 0x000fe200078e00ff */
[----:B------:R-:W-:-:S03]  /*d040*/  @P0 SHF.R.U32.HI R20, RZ, R4, R21 ;  /* 0x00000004ff140219 */ /* 0x000fc60000011615 */
[----:B------:R-:W-:Y:S01]  /*d050*/  IMAD R4, R177, R0, 0x41 ;  /* 0x00000041b1047424 */ /* 0x000fe200078e0200 */
[----:B------:R-:W-:Y:S01]  /*d060*/  LOP3.LUT R0, R31, 0x7ffffffc, RZ, 0xc0, !PT ;  /* 0x7ffffffc1f007812 */ /* 0x000fe200078ec0ff */
[----:B------:R-:W0:Y:S01]  /*d070*/  SHFL.IDX PT, R62, R20, RZ, 0x1c1f ;  /* 0x001c1fff143e7589 */ /* 0x000e2200000e0000 */
        /* <DEDUP_REMOVED lines=25> */
[----:B------:R-:W-:-:S02]  /*d210*/  IMAD.IADD R0, R29, 0x1, -R0 ;  /* 0x000000011d007824 */ /* 0x000fc400078e0a00 */
[-C--:B------:R-:W-:Y:S01]  /*d220*/  FMUL.FTZ R55, R55, R56.reuse ;  /* 0x0000003837377220 */ /* 0x080fe20000410000 */
[----:B------:R-:W-:Y:S02]  /*d230*/  IMAD.IADD R3, R9, 0x1, R4 ;  /* 0x0000000109037824 */ /* 0x000fe400078e0204 */
[----:B------:R-:W-:Y:S01]  /*d240*/  FMUL.FTZ R51, R51, R56 ;  /* 0x0000003833337220 */ /* 0x000fe20000410000 */
[----:B------:R-:W-:Y:S01]  /*d250*/  LEA R30, R177, 0xffffffc0, 0x6 ;  /* 0xffffffc0b11e7811 */ /* 0x000fe200078e30ff */
[----:B------:R-:W-:Y:S01]  /*d260*/  IMAD R7, R0, -0x2, R3 ;  /* 0xfffffffe00077824 */ /* 0x000fe200078e0203 */
[----:B------:R-:W0:Y:S03]  /*d270*/  MUFU.TANH R24, R24 ;  /* 0x0000001800187308 */ /* 0x000e260000002400 */
[----:B------:R-:W-:Y:S02]  /*d280*/  IMAD.IADD R3, R9, 0x1, -R30 ;  /* 0x0000000109037824 */ /* 0x000fe400078e0a1e */
[----:B------:R-:W-:Y:S01]  /*d290*/  IMAD.IADD R4, R7, 0x1, -R8 ;  /* 0x0000000107047824 */ /* 0x000fe200078e0a08 */
[----:B------:R-:W-:-:S02]  /*d2a0*/  LOP3.LUT R7, RZ, R10, RZ, 0x33, !PT ;  /* 0x0000000aff077212 */ /* 0x000fc400078e33ff */
[----:B------:R-:W0:Y:S01]  /*d2b0*/  MUFU.TANH R25, R25 ;  /* 0x0000001900197308 */ /* 0x000e220000002400 */
[----:B------:R-:W-:-:S07]  /*d2c0*/  IMAD R21, R0, -0x2, R3 ;  /* 0xfffffffe00157824 */ /* 0x000fce00078e0203 */
[----:B------:R-:W0:Y:S01]  /*d2d0*/  MUFU.TANH R26, R26 ;  /* 0x0000001a001a7308 */ /* 0x000e220000002400 */
[----:B------:R-:W-:-:S07]  /*d2e0*/  IMAD.IADD R56, R4, 0x1, R11 ;  /* 0x0000000104387824 */ /* 0x000fce00078e020b */
        /* <DEDUP_REMOVED lines=22> */
[----:B------:R-:W1:Y:S08]  /*d450*/  MUFU.TANH R54, R54 ;  /* 0x0000003600367308 */ /* 0x000e700000002400 */
[----:B------:R-:W1:Y:S01]  /*d460*/  MUFU.TANH R55, R55 ;  /* 0x0000003700377308 */ /* 0x000e620000002400 */
[----:B------:R-:W-:Y:S01]  /*d470*/  IMAD.IADD R11, R4, 0x1, R7 ;  /* 0x00000001040b7824 */ /* 0x000fe200078e0207 */
[----:B0-----:R-:W-:Y:S01]  /*d480*/  VIADDMNMX R4, R62, R56, R21, PT ;  /* 0x000000383e047246 */ /* 0x001fe20003800115 */
[----:B------:R-:W-:-:S02]  /*d490*/  IMAD.IADD R12, R12, 0x1, -R30 ;  /* 0x000000010c0c7824 */ /* 0x000fc400078e0a1e */
[----:B------:R-:W-:Y:S01]  /*d4a0*/  IMAD.IADD R3, R11, 0x1, R62 ;  /* 0x000000010b037824 */ /* 0x000fe200078e023e */
[----:B--234-:R-:W-:Y:S06]  /*d4b0*/  @!P1 BRA `(.L_x_5155) ;  /* 0x0000000000489947 */ /* 0x01cfec0003800000 */
[----:B------:R-:W-:Y:S01]  /*d4c0*/  IADD3 R7, -R8, R9, R62 ;  /* 0x0000000908077210 */ /* 0x000fe20007ffe13e */
[----:B------:R-:W-:Y:S03]  /*d4d0*/  BSSY B1, `(.L_x_5156) ;  /* 0x000000c000017945 */ /* 0x000fe60003800000 */
[----:B------:R-:W-:-:S13]  /*d4e0*/  ISETP.GT.AND P0, PT, R7, -0x1, PT ;  /* 0xffffffff0700780c */ /* 0x000fda0003f04270 */
[----:B------:R-:W-:Y:S05]  /*d4f0*/  @P0 BRA `(.L_x_5157) ;  /* 0x0000000000180947 */ /* 0x000fea0003800000 */
[----:B------:R-:W-:Y:S02]  /*d500*/  ISETP.NE.AND P0, PT, R13, 0x1, PT ;  /* 0x000000010d00780c */ /* 0x000fe40003f05270 */
[----:B------:R-:W-:-:S11]  /*d510*/  LOP3.LUT R7, RZ, R7, RZ, 0x33, !PT ;  /* 0x00000007ff077212 */ /* 0x000fd600078e33ff */
[----:B------:R-:W-:-:S05]  /*d520*/  @P0 IMAD.HI.U32 R10, R7, R14, RZ ;  /* 0x0000000e070a0227 */ /* 0x000fca00078e00ff */
[----:B------:R-:W-:-:S04]  /*d530*/  @P0 SHF.R.U32.HI R7, RZ, R15, R10 ;  /* 0x0000000fff070219 */ /* 0x000fc8000001160a */
[----:B------:R-:W-:Y:S01]  /*d540*/  LOP3.LUT R7, RZ, R7, RZ, 0x33, !PT ;  /* 0x00000007ff077212 */ /* 0x000fe200078e33ff */
[----:B------:R-:W-:Y:S06]  /*d550*/  BRA `(.L_x_5158) ;  /* 0x00000000000c7947 */ /* 0x000fec0003800000 */
.L_x_5157:
[----:B------:R-:W-:-:S13]  /*d560*/  ISETP.NE.AND P0, PT, R13, 0x1, PT ;  /* 0x000000010d00780c */ /* 0x000fda0003f05270 */
[----:B------:R-:W-:-:S05]  /*d570*/  @P0 IMAD.HI.U32 R10, R7, R14, RZ ;  /* 0x0000000e070a0227 */ /* 0x000fca00078e00ff */
[----:B------:R-:W-:-:S07]  /*d580*/  @P0 SHF.R.U32.HI R7, RZ, R15, R10 ;  /* 0x0000000fff070219 */ /* 0x000fce000001160a */
.L_x_5158:
[----:B------:R-:W-:Y:S05]  /*d590*/  BSYNC B1 ;  /* 0x0000000000017941 */ /* 0x000fea0003800000 */
.L_x_5156:
[----:B------:R-:W-:-:S04]  /*d5a0*/  IMAD R7, R7, R13, -R30 ;  /* 0x0000000d07077224 */ /* 0x000fc800078e0a1e */
[----:B------:R-:W-:-:S05]  /*d5b0*/  IMAD R10, R0, -0x2, R7 ;  /* 0xfffffffe000a7824 */ /* 0x000fca00078e0207 */
[----:B------:R-:W-:Y:S02]  /*d5c0*/  VIMNMX R3, R3, R10, !PT ;  /* 0x0000000a03037248 */ /* 0x000fe40007fe0100 */
[----:B------:R-:W-:-:S07]  /*d5d0*/  VIADDMNMX R4, R10, R13, R4, PT ;  /* 0x0000000d0a047246 */ /* 0x000fce0003800104 */
.L_x_5155:
[----:B------:R-:W-:Y:S05]  /*d5e0*/  BSYNC B0 ;  /* 0x0000000000007941 */ /* 0x000fea0003800000 */
.L_x_5154:
[C---:B------:R-:W-:Y:S01]  /*d5f0*/  ISETP.GE.AND P1, PT, R12.reuse, 0x9, PT ;  /* 0x000000090c00780c */ /* 0x040fe20003f26270 */
[----:B------:R-:W0:Y:S01]  /*d600*/  SHFL.IDX PT, R20, R20, 0x1, 0x1c1f ;  /* 0x003c1f0014147f89 */ /* 0x000e2200000e0000 */
[----:B------:R-:W-:Y:S01]  /*d610*/  ISETP.GE.AND P0, PT, R12, 0x2, PT ;  /* 0x000000020c00780c */ /* 0x000fe20003f06270 */
[----:B------:R-:W-:Y:S01]  /*d620*/  BSSY B0, `(.L_x_5159) ;  /* 0x000005f000007945 */ /* 0x000fe20003800000 */
        /* <DEDUP_REMOVED lines=11> */
[C---:B------:R-:W-:Y:S02]  /*d6e0*/  ISETP.GT.AND P3, PT, R3.reuse, 0x9, !P5 ;  /* 0x000000090300780c */ /* 0x040fe40006f64270 */
[----:B------:R-:W-:Y:S02]  /*d6f0*/  ISETP.GE.AND P4, PT, R12, 0x12, PT ;  /* 0x000000120c00780c */ /* 0x000fe40003f86270 */
[----:B------:R-:W-:Y:S02]  /*d700*/  FSEL R60, R60, -INF , !P2 ;  /* 0xff8000003c3c7808 */ /* 0x000fe40005000000 */
[----:B------:R-:W-:Y:S02]  /*d710*/  ISETP.LT.OR P3, PT, R4, 0xa, P3 ;  /* 0x0000000a0400780c */ /* 0x000fe40001f61670 */
[----:B------:R-:W-:-:S02]  /*d720*/  ISETP.GT.AND P2, PT, R3, 0x11, !P4 ;  /* 0x000000110300780c */ /* 0x000fc40006744270 */
[----:B-1----:R-:W-:Y:S02]  /*d730*/  FSEL R64, R57, -INF , !P3 ;  /* 0xff80000039407808 */ /* 0x002fe40005800000 */
        /* <DEDUP_REMOVED lines=26> */
[----:B------:R-:W-:Y:S02]  /*d8e0*/  P2R R28, PR, RZ, 0x10 ;  /* 0x00000010ff1c7803 */ /* 0x000fe40000000000 */
[----:B------:R-:W-:Y:S02]  /*d8f0*/  FSEL R44, R44, -INF , !P2 ;  /* 0xff8000002c2c7808 */ /* 0x000fe40005000000 */
[----:B------:R-:W-:-:S02]  /*d900*/  ISETP.GE.AND P2, PT, R12, 0x2a, PT ;  /* 0x0000002a0c00780c */ /* 0x000fc40003f46270 */
        /* <DEDUP_REMOVED lines=25> */
[----:B------:R-:W-:Y:S02]  /*daa0*/  ISETP.LT.OR P6, PT, R4, 0x3a, P6 ;  /* 0x0000003a0400780c */ /* 0x000fe400037c1670 */
[----:B------:R-:W-:Y:S02]  /*dab0*/  VIADDMNMX R4, R20, R56, R21, PT ;  /* 0x0000003814047246 */ /* 0x000fe40003800115 */
        /* <DEDUP_REMOVED lines=13> */
.L_x_5162:
[----:B------:R-:W-:-:S13]  /*db90*/  ISETP.NE.AND P6, PT, R13, 0x1, PT ;  /* 0x000000010d00780c */ /* 0x000fda0003fc5270 */
[----:B------:R-:W-:-:S05]  /*dba0*/  @P6 IMAD.HI.U32 R14, R8, R14, RZ ;  /* 0x0000000e080e6227 */ /* 0x000fca00078e00ff */
[----:B------:R-:W-:-:S07]  /*dbb0*/  @P6 SHF.R.U32.HI R8, RZ, R15, R14 ;  /* 0x0000000fff086219 */ /* 0x000fce000001160e */
.L_x_5163:
[----:B------:R-:W-:Y:S05]  /*dbc0*/  BSYNC B1 ;  /* 0x0000000000017941 */ /* 0x000fea0003800000 */
.L_x_5161:
[----:B------:R-:W-:-:S04]  /*dbd0*/  IMAD R7, R8, R13, -R30 ;  /* 0x0000000d08077224 */ /* 0x000fc800078e0a1e */
[----:B------:R-:W-:-:S05]  /*dbe0*/  IMAD R0, R0, -0x2, R7 ;  /* 0xfffffffe00007824 */ /* 0x000fca00078e0207 */
[----:B------:R-:W-:Y:S02]  /*dbf0*/  VIADDMNMX R4, R0, R13, R4, PT ;  /* 0x0000000d00047246 */ /* 0x000fe40003800104 */
[----:B------:R-:W-:-:S07]  /*dc00*/  VIMNMX R3, R3, R0, !PT ;  /* 0x0000000003037248 */ /* 0x000fce0007fe0100 */
.L_x_5160:
[----:B------:R-:W-:Y:S05]  /*dc10*/  BSYNC B0 ;  /* 0x0000000000007941 */ /* 0x000fea0003800000 */
.L_x_5159:
[----:B------:R-:W-:Y:S01]  /*dc20*/  ISETP.GT.AND P0, PT, R3, 0x1, !P0 ;  /* 0x000000010300780c */ /* 0x000fe20004704270 */
[----:B------:R-:W-:Y:S01]  /*dc30*/  BAR.SYNC.DEFER_BLOCKING 0xf, 0x100 ;  /* 0x03c4000000007b1d */ /* 0x000fe20000010000 */
[----:B------:R-:W-:Y:S02]  /*dc40*/  FMNMX.FTZ R0, R156, R62, !PT ;  /* 0x0000003e9c007209 */ /* 0x000fe40007810000 */
[----:B------:R-:W-:Y:S02]  /*dc50*/  ISETP.LT.OR P0, PT, R4, 0x2, P0 ;  /* 0x000000020400780c */ /* 0x000fe40000701670 */
[----:B------:R-:W-:Y:S02]  /*dc60*/  FMNMX.FTZ R0, R158, R0, !PT ;  /* 0x000000009e007209 */ /* 0x000fe40007810000 */
[----:B------:R-:W-:Y:S01]  /*dc70*/  FSEL R27, R27, -INF , !P0 ;  /* 0xff8000001b1b7808 */ /* 0x000fe20004000000 */
[----:B------:R-:W2:Y:S01]  /*dc80*/  LDL R78, [R1+0x248] ;  /* 0x00024800014e7983 */ /* 0x000ea20000100800 */
[----:B------:R-:W-:-:S02]  /*dc90*/  ISETP.NE.AND P0, PT, R25, RZ, PT ;  /* 0x000000ff1900720c */ /* 0x000fc40003f05270 */
[----:B------:R-:W-:Y:S01]  /*dca0*/  FMNMX.FTZ R0, R64, R0, !PT ;  /* 0x0000000040007209 */ /* 0x000fe20007810000 */
[----:B------:R-:W3:Y:S01]  /*dcb0*/  LDL R80, [R1+0x24c] ;  /* 0x00024c0001507983 */ /* 0x000ee20000100800 */
[C---:B------:R-:W-:Y:S02]  /*dcc0*/  ISETP.GT.AND P0, PT, R3.reuse, 0x9, !P0 ;  /* 0x000000090300780c */ /* 0x040fe40004704270 */
[----:B------:R-:W-:Y:S01]  /*dcd0*/  ISETP.GT.AND P1, PT, R3, 0x8, !P1 ;  /* 0x000000080300780c */ /* 0x000fe20004f24270 */
[----:B------:R-:W4:Y:S01]  /*dce0*/  LDL R82, [R1+0x254] ;  /* 0x0002540001527983 */ /* 0x000f220000100800 */
[----:B------:R-:W-:Y:S02]  /*dcf0*/  ISETP.LT.OR P0, PT, R4, 0xa, P0 ;  /* 0x0000000a0400780c */ /* 0x000fe40000701670 */
[----:B------:R-:W-:Y:S01]  /*dd00*/  FMNMX.FTZ R0, R60, R0, !PT ;  /* 0x000000003c007209 */ /* 0x000fe20007810000 */
[----:B------:R-:W4:Y:S01]  /*dd10*/  LDL R84, [R1+0x258] ;  /* 0x0002580001547983 */ /* 0x000f220000100800 */
[----:B------:R-:W-:-:S02]  /*dd20*/  FSEL R13, R59, -INF , !P0 ;  /* 0xff8000003b0d7808 */ /* 0x000fc40004000000 */
[----:B------:R-:W-:Y:S01]  /*dd30*/  ISETP.NE.AND P0, PT, R29, RZ, PT ;  /* 0x000000ff1d00720c */ /* 0x000fe20003f05270 */
[----:B------:R-:W4:Y:S01]  /*dd40*/  LDL R86, [R1+0x25c] ;  /* 0x00025c0001567983 */ /* 0x000f220000100800 */
[----:B------:R-:W-:Y:S02]  /*dd50*/  ISETP.LT.OR P1, PT, R4, 0x9, P1 ;  /* 0x000000090400780c */ /* 0x000fe40000f21670 */
[----:B------:R-:W-:Y:S01]  /*dd60*/  ISETP.GT.AND P0, PT, R3, 0x10, !P0 ;  /* 0x000000100300780c */ /* 0x000fe20004704270 */
[----:B------:R-:W4:Y:S01]  /*dd70*/  LDL R88, [R1+0x264] ;  /* 0x0002640001587983 */ /* 0x000f220000100800 */
[----:B------:R-:W-:Y:S02]  /*dd80*/  FMNMX.FTZ R0, R66, R0, !PT ;  /* 0x0000000042007209 */ /* 0x000fe40007810000 */
[----:B------:R-:W-:Y:S01]  /*dd90*/  ISETP.LT.OR P0, PT, R4, 0x11, P0 ;  /* 0x000000110400780c */ /* 0x000fe20000701670 */
[----:B------:R-:W4:Y:S01]  /*dda0*/  LDL R90, [R1+0x268] ;  /* 0x00026800015a7983 */ /* 0x000f220000100800 */
[----:B------:R-:W-:-:S02]  /*ddb0*/  FSEL R12, R58, -INF , !P1 ;  /* 0xff8000003a0c7808 */ /* 0x000fc40004800000 */
[----:B------:R-:W-:Y:S01]  /*ddc0*/  FSEL R14, R34, -INF , !P0 ;  /* 0xff800000220e7808 */ /* 0x000fe20004000000 */
[----:B------:R-:W2:Y:S01]  /*ddd0*/  LDL R58, [R1+0x214] ;  /* 0x00021400013a7983 */ /* 0x000ea20000100800 */
[----:B------:R-:W-:Y:S02]  /*dde0*/  ISETP.NE.AND P0, PT, R28, RZ, PT ;  /* 0x000000ff1c00720c */ /* 0x000fe40003f05270 */
[----:B------:R-:W-:Y:S01]  /*ddf0*/  ISETP.NE.AND P1, PT, R33, RZ, PT ;  /* 0x000000ff2100720c */ /* 0x000fe20003f25270 */
[----:B------:R-:W4:Y:S01]  /*de00*/  LDL R92, [R1+0x26c] ;  /* 0x00026c00015c7983 */ /* 0x000f220000100800 */
[----:B------:R-:W-:Y:S02]  /*de10*/  ISETP.GT.AND P0, PT, R3, 0x11, !P0 ;  /* 0x000000110300780c */ /* 0x000fe40004704270 */
[----:B------:R-:W-:Y:S01]  /*de20*/  FMNMX.FTZ R0, R162, R0, !PT ;  /* 0x00000000a2007209 */ /* 0x000fe20007810000 */
[----:B------:R-:W4:Y:S01]  /*de30*/  LDL R94, [R1+0x274] ;  /* 0x00027400015e7983 */ /* 0x000f220000100800 */
[----:B------:R-:W-:-:S02]  /*de40*/  ISETP.LT.OR P0, PT, R4, 0x12, P0 ;  /* 0x000000120400780c */ /* 0x000fc40000701670 */
[----:B------:R-:W-:Y:S01]  /*de50*/  FMNMX.FTZ R0, R68, R0, !PT ;  /* 0x0000000044007209 */ /* 0x000fe20007810000 */
[----:B------:R-:W4:Y:S01]  /*de60*/  LDL R96, [R1+0x278] ;  /* 0x0002780001607983 */ /* 0x000f220000100800 */
[----:B------:R-:W-:Y:S02]  /*de70*/  FSEL R15, R35, -INF , !P0 ;  /* 0xff800000230f7808 */ /* 0x000fe40004000000 */
[----:B------:R-:W-:Y:S01]  /*de80*/  ISETP.NE.AND P0, PT, R31, RZ, PT ;  /* 0x000000ff1f00720c */ /* 0x000fe20003f05270 */
[----:B------:R-:W4:Y:S01]  /*de90*/  LDL R98, [R1+0x27c] ;  /* 0x00027c0001627983 */ /* 0x000f220000100800 */
[----:B------:R-:W-:Y:S02]  /*dea0*/  FMNMX.FTZ R0, R40, R0, !PT ;  /* 0x0000000028007209 */ /* 0x000fe40007810000 */
[----:B------:R-:W-:Y:S01]  /*deb0*/  ISETP.GT.AND P0, PT, R3, 0x18, !P0 ;  /* 0x000000180300780c */ /* 0x000fe20004704270 */
[----:B------:R-:W4:Y:S01]  /*dec0*/  LDL R100, [R1+0x284] ;  /* 0x0002840001647983 */ /* 0x000f220000100800 */
[----:B------:R-:W-:-:S02]  /*ded0*/  FMNMX.FTZ R0, R70, R0, !PT ;  /* 0x0000000046007209 */ /* 0x000fc40007810000 */
[----:B------:R-:W-:Y:S01]  /*dee0*/  ISETP.LT.OR P0, PT, R4, 0x19, P0 ;  /* 0x000000190400780c */ /* 0x000fe20000701670 */
[----:B------:R-:W4:Y:S01]  /*def0*/  LDL R102, [R1+0x288] ;  /* 0x0002880001667983 */ /* 0x000f220000100800 */
[----:B------:R-:W-:Y:S02]  /*df00*/  FMNMX.FTZ R0, R44, R0, !PT ;  /* 0x000000002c007209 */ /* 0x000fe40007810000 */
[----:B------:R-:W-:Y:S01]  /*df10*/  FSEL R20, R38, -INF , !P0 ;  /* 0xff80000026147808 */ /* 0x000fe20004000000 */
[----:B------:R-:W4:Y:S01]  /*df20*/  LDL R104, [R1+0x28c] ;  /* 0x00028c0001687983 */ /* 0x000f220000100800 */
[----:B------:R-:W-:Y:S02]  /*df30*/  ISETP.GT.AND P0, PT, R3, 0x19, !P1 ;  /* 0x000000190300780c */ /* 0x000fe40004f04270 */
[----:B------:R-:W-:Y:S01]  /*df40*/  FMNMX.FTZ R0, R72, R0, !PT ;  /* 0x0000000048007209 */ /* 0x000fe20007810000 */
[----:B------:R-:W3:Y:S01]  /*df50*/  LDL R38, [R1+0x200] ;  /* 0x0002000001267983 */ /* 0x000ee20000100800 */
[----:B------:R-:W-:-:S02]  /*df60*/  ISETP.LT.OR P0, PT, R4, 0x1a, P0 ;  /* 0x0000001a0400780c */ /* 0x000fc40000701670 */
[----:B------:R-:W-:Y:S01]  /*df70*/  ISETP.NE.AND P6, PT, R10, RZ, PT ;  /* 0x000000ff0a00720c */ /* 0x000fe20003fc5270 */
        /* <DEDUP_REMOVED lines=13> */
[----:B------:R-:W-:Y:S02]  /*e050*/  ISETP.GT.AND P0, PT, R3, RZ, !P6 ;  /* 0x000000ff0300720c */ /* 0x000fe40007704270 */
[----:B------:R-:W-:Y:S01]  /*e060*/  FMNMX.FTZ R8, R76, R0, !PT ;  /* 0x000000004c087209 */ /* 0x000fe20007810000 */
[----:B------:R-:W4:Y:S01]  /*e070*/  LDL R42, [R1+0x280] ;  /* 0x00028000012a7983 */ /* 0x000f220000100800 */
[----:B------:R-:W-:-:S02]  /*e080*/  ISETP.LT.OR P0, PT, R4, 0x1, P0 ;  /* 0x000000010400780c */ /* 0x000fc40000701670 */
[----:B------:R-:W-:Y:S01]  /*e090*/  ISETP.NE.AND P1, PT, R41, RZ, PT ;  /* 0x000000ff2900720c */ /* 0x000fe20003f25270 */
[----:B------:R-:W0:Y:S01]  /*e0a0*/  SHFL.BFLY PT, R9, R8, 0x2, 0x1f ;  /* 0x0c401f0008097f89 */ /* 0x000e2200000e0000 */
[----:B------:R-:W-:Y:S02]  /*e0b0*/  FSEL R26, R26, -INF , !P0 ;  /* 0xff8000001a1a7808 */ /* 0x000fe40004000000 */
[----:B------:R-:W-:Y:S01]  /*e0c0*/  ISETP.NE.AND P0, PT, R37, RZ, PT ;  /* 0x000000ff2500720c */ /* 0x000fe20003f05270 */
[----:B------:R-:W4:Y:S01]  /*e0d0*/  LDL R116, [R1+0x2ac] ;  /* 0x0002ac0001747983 */ /* 0x000f220000100800 */
[----:B------:R-:W-:Y:S02]  /*e0e0*/  FMNMX.FTZ R7, R26, R27, !PT ;  /* 0x0000001b1a077209 */ /* 0x000fe40007810000 */
[----:B------:R-:W-:Y:S01]  /*e0f0*/  ISETP.GT.AND P0, PT, R3, 0x21, !P0 ;  /* 0x000000210300780c */ /* 0x000fe20004704270 */
[----:B------:R-:W4:Y:S01]  /*e100*/  LDL R118, [R1+0x2b4] ;  /* 0x0002b40001767983 */ /* 0x000f220000100800 */
[----:B------:R-:W-:-:S02]  /*e110*/  FMNMX.FTZ R0, R12, R7, !PT ;  /* 0x000000070c007209 */ /* 0x000fc40007810000 */
[----:B------:R-:W-:Y:S01]  /*e120*/  ISETP.GT.AND P1, PT, R3, 0x28, !P1 ;  /* 0x000000280300780c */ /* 0x000fe20004f24270 */
[----:B------:R-:W4:Y:S01]  /*e130*/  LDL R120, [R1+0x2b8] ;  /* 0x0002b80001787983 */ /* 0x000f220000100800 */
[----:B------:R-:W-:Y:S02]  /*e140*/  FMNMX.FTZ R7, R13, R0, !PT ;  /* 0x000000000d077209 */ /* 0x000fe40007810000 */
[----:B------:R-:W-:Y:S01]  /*e150*/  ISETP.LT.OR P0, PT, R4, 0x22, P0 ;  /* 0x000000220400780c */ /* 0x000fe20000701670 */
        /* <DEDUP_REMOVED lines=10> */
[----:B------:R-:W-:Y:S02]  /*e200*/  FMNMX.FTZ R7, R21, R0, !PT ;  /* 0x0000000015077209 */ /* 0x000fe40007810000 */
[----:B0-----:R-:W-:Y:S01]  /*e210*/  FMNMX.FTZ R10, R8, R9, !PT ;  /* 0x00000009080a7209 */ /* 0x001fe20007810000 */
[----:B------:R-:W4:Y:S01]  /*e220*/  LDL R130, [R1+0x2d4] ;  /* 0x0002d40001827983 */ /* 0x000f220000100800 */
[----:B------:R-:W-:-:S02]  /*e230*/  FMNMX.FTZ R0, R24, R7, !PT ;  /* 0x0000000718007209 */ /* 0x000fc40007810000 */
[----:B------:R-:W-:Y:S01]  /*e240*/  ISETP.GT.AND P3, PT, R3, 0x30, !P3 ;  /* 0x000000300300780c */ /* 0x000fe20005f64270 */
[----:B------:R-:W0:Y:S01]  /*e250*/  SHFL.BFLY PT, R11, R10, 0x1, 0x1f ;  /* 0x0c201f000a0b7f89 */ /* 0x000e2200000e0000 */
[----:B------:R-:W-:Y:S02]  /*e260*/  ISETP.LT.OR P2, PT, R4, 0x2a, P2 ;  /* 0x0000002a0400780c */ /* 0x000fe40001741670 */
[----:B------:R-:W-:Y:S01]  /*e270*/  FSEL R28, R46, -INF , !P1 ;  /* 0xff8000002e1c7808 */ /* 0x000fe20004800000 */
[----:B------:R-:W4:Y:S01]  /*e280*/  LDL R132, [R1+0x2d8] ;  /* 0x0002d80001847983 */ /* 0x000f220000100800 */
[----:B------:R-:W-:Y:S02]  /*e290*/  FMNMX.FTZ R7, R25, R0, !PT ;  /* 0x0000000019077209 */ /* 0x000fe40007810000 */
[----:B------:R-:W-:Y:S01]  /*e2a0*/  ISETP.GT.AND P4, PT, R3, 0x31, !P4 ;  /* 0x000000310300780c */ /* 0x000fe20006784270 */
[----:B------:R-:W4:Y:S01]  /*e2b0*/  LDL R46, [R1+0x2a0] ;  /* 0x0002a000012e7983 */ /* 0x000f220000100800 */
[----:B------:R-:W-:-:S02]  /*e2c0*/  ISETP.LT.OR P3, PT, R4, 0x31, P3 ;  /* 0x000000310400780c */ /* 0x000fc40001f61670 */
[----:B------:R-:W-:Y:S01]  /*e2d0*/  FSEL R30, R47, -INF , !P2 ;  /* 0xff8000002f1e7808 */ /* 0x000fe20005000000 */
[----:B------:R-:W4:Y:S01]  /*e2e0*/  LDL R134, [R1+0x2dc] ;  /* 0x0002dc0001867983 */ /* 0x000f220000100800 */
[----:B------:R-:W-:Y:S02]  /*e2f0*/  FMNMX.FTZ R7, R28, R7, !PT ;  /* 0x000000071c077209 */ /* 0x000fe40007810000 */
[----:B------:R-:W-:Y:S01]  /*e300*/  ISETP.NE.AND P6, PT, R45, RZ, PT ;  /* 0x000000ff2d00720c */ /* 0x000fe20003fc5270 */
[----:B------:R-:W4:Y:S01]  /*e310*/  LDL R136, [R1+0x2e4] ;  /* 0x0002e40001887983 */ /* 0x000f220000100800 */
[----:B------:R-:W-:Y:S02]  /*e320*/  ISETP.GT.AND P5, PT, R3, 0x38, !P5 ;  /* 0x000000380300780c */ /* 0x000fe40006fa4270 */
[----:B------:R-:W-:Y:S01]  /*e330*/  ISETP.LT.OR P4, PT, R4, 0x32, P4 ;  /* 0x000000320400780c */ /* 0x000fe20002781670 */
[----:B------:R-:W4:Y:S01]  /*e340*/  LDL R138, [R1+0x2e8] ;  /* 0x0002e800018a7983 */ /* 0x000f220000100800 */
[----:B------:R-:W-:-:S02]  /*e350*/  FSEL R31, R50, -INF , !P3 ;  /* 0xff800000321f7808 */ /* 0x000fc40005800000 */
[----:B------:R-:W-:Y:S01]  /*e360*/  FMNMX.FTZ R0, R30, R7, !PT ;  /* 0x000000071e007209 */ /* 0x000fe20007810000 */
[----:B------:R-:W4:Y:S01]  /*e370*/  LDL R50, [R1+0x2c0] ;  /* 0x0002c00001327983 */ /* 0x000f220000100800 */
[----:B------:R-:W-:Y:S02]  /*e380*/  ISETP.GT.AND P0, PT, R3, 0x39, !P6 ;  /* 0x000000390300780c */ /* 0x000fe40007704270 */
[----:B------:R-:W-:Y:S01]  /*e390*/  ISETP.LT.OR P5, PT, R4, 0x39, P5 ;  /* 0x000000390400780c */ /* 0x000fe20002fa1670 */
[----:B------:R-:W4:Y:S01]  /*e3a0*/  LDL R140, [R1+0x2ec] ;  /* 0x0002ec00018c7983 */ /* 0x000f220000100800 */
[----:B------:R-:W-:Y:S02]  /*e3b0*/  FSEL R32, R32, -INF , !P4 ;  /* 0xff80000020207808 */ /* 0x000fe40006000000 */
[----:B------:R-:W-:Y:S01]  /*e3c0*/  FMNMX.FTZ R3, R31, R0, !PT ;  /* 0x000000001f037209 */ /* 0x000fe20007810000 */
[----:B------:R-:W4:Y:S01]  /*e3d0*/  LDL R56, [R1+0x2f0] ;  /* 0x0002f00001387983 */ /* 0x000f220000100800 */
[----:B------:R-:W-:-:S02]  /*e3e0*/  ISETP.LT.OR P0, PT, R4, 0x3a, P0 ;  /* 0x0000003a0400780c */ /* 0x000fc40000701670 */
[----:B------:R-:W-:Y:S01]  /*e3f0*/  FSEL R34, R54, -INF , !P5 ;  /* 0xff80000036227808 */ /* 0x000fe20006800000 */
[----:B------:R-:W4:Y:S01]  /*e400*/  LDL R142, [R1+0x2f4] ;  /* 0x0002f400018e7983 */ /* 0x000f220000100800 */
[----:B------:R-:W-:Y:S02]  /*e410*/  FMNMX.FTZ R3, R32, R3, !PT ;  /* 0x0000000320037209 */ /* 0x000fe40007810000 */
[----:B------:R-:W-:Y:S01]  /*e420*/  FSEL R36, R55, -INF , !P0 ;  /* 0xff80000037247808 */ /* 0x000fe20004000000 */
[----:B------:R-:W4:Y:S01]  /*e430*/  LDL R54, [R1+0x2e0] ;  /* 0x0002e00001367983 */ /* 0x000f220000100800 */
[----:B------:R-:W-:Y:S02]  /*e440*/  FMNMX.FTZ R3, R34, R3, !PT ;  /* 0x0000000322037209 */ /* 0x000fe40007810000 */
[----:B0-----:R-:W-:Y:S01]  /*e450*/  FMNMX.FTZ R0, R10, R11, !PT ;  /* 0x0000000b0a007209 */ /* 0x001fe20007810000 */
[----:B------:R-:W4:Y:S01]  /*e460*/  LDL R144, [R1+0x2f8] ;  /* 0x0002f80001907983 */ /* 0x000f220000100800 */
[----:B------:R-:W-:-:S03]  /*e470*/  FMNMX.FTZ R9, R36, R3, !PT ;  /* 0x0000000324097209 */ /* 0x000fc60007810000 */
[----:B------:R-:W2:Y:S04]  /*e480*/  LDL.64 R10, [R1+0x118] ;  /* 0x00011800010a7983 */ /* 0x000ea80000100a00 */
[----:B------:R-:W-:Y:S04]  /*e490*/  STL.64 [R1+0x1e0], R8 ;  /* 0x0001e00801007387 */ /* 0x000fe80000100a00 */
[----:B------:R0:W-:Y:S04]  /*e4a0*/  STL [R1+0x1e0], R0 ;  /* 0x0001e00001007387 */ /* 0x0001e80000100800 */
[----:B------:R-:W3:Y:S04]  /*e4b0*/  LDL R7, [R1+0x1e0] ;  /* 0x0001e00001077983 */ /* 0x000ee80000100800 */
[----:B------:R-:W4:Y:S04]  /*e4c0*/  LDL R4, [R1+0x1e4] ;  /* 0x0001e40001047983 */ /* 0x000f280000100800 */
        /* <DEDUP_REMOVED lines=57> */
[----:B---3--:R-:W-:Y:S01]  /*e860*/  FMUL.FTZ R3, R38, R7 ;  /* 0x0000000726037220 */ /* 0x008fe20000410000 */
[----:B------:R-:W-:-:S02]  /*e870*/  FSETP.NEU.FTZ.AND P0, PT, R7, -INF , PT ;  /* 0xff8000000700780b */ /* 0x000fc40003f1d000 */
[----:B----4-:R-:W1:Y:S02]  /*e880*/  SHFL.BFLY PT, R7, R4, 0x2, 0x1f ;  /* 0x0c401f0004077f89 */ /* 0x010e6400000e0000 */
[----:B------:R-:W-:-:S05]  /*e890*/  FSEL R3, R3, RZ, P0 ;  /* 0x000000ff03037208 */ /* 0x000fca0000000000 */
[----:B0-----:R-:W-:Y:S01]  /*e8a0*/  FFMA.FTZ R0, R64, R38, -R3 ;  /* 0x0000002640007223 */ /* 0x001fe20000010803 */
[----:B-1----:R-:W-:-:S03]  /*e8b0*/  FMNMX.FTZ R7, R7, R4, !PT ;  /* 0x0000000407077209 */ /* 0x002fc60007810000 */
        /* <DEDUP_REMOVED lines=9> */
[----:B0-----:R-:W0:Y:S01]  /*e950*/  SHFL.BFLY PT, R0, R7, 0x1, 0x1f ;  /* 0x0c201f0007007f89 */ /* 0x001e2200000e0000 */
        /* <DEDUP_REMOVED lines=8> */
[----:B------:R-:W3:Y:S04]  /*e9e0*/  LDL R60, [R1+0x218] ;  /* 0x00021800013c7983 */ /* 0x000ee80000100800 */
[----:B------:R-:W4:Y:S03]  /*e9f0*/  LDL R62, [R1+0x21c] ;  /* 0x00021c00013e7983 */ /* 0x000f260000100800 */
[----:B------:R-:W1:Y:S01]  /*ea00*/  MUFU.EX2 R29, R29 ;  /* 0x0000001d001d7308 */ /* 0x000e620000000800 */
[----:B------:R-:W4:Y:S04]  /*ea10*/  LDL R64, [R1+0x224] ;  /* 0x0002240001407983 */ /* 0x000f280000100800 */
[----:B------:R-:W4:Y:S01]  /*ea20*/  LDL R66, [R1+0x228] ;  /* 0x0002280001427983 */ /* 0x000f220000100800 */
[----:B0-----:R-:W-:-:S02]  /*ea30*/  FMNMX.FTZ R0, R7, R0, !PT ;  /* 0x0000000007007209 */ /* 0x001fc40007810000 */
[----:B------:R-:W-:Y:S01]  /*ea40*/  MUFU.EX2 R158, R158 ;  /* 0x0000009e009e7308 */ /* 0x000fe20000000800 */
[----:B------:R-:W4:Y:S01]  /*ea50*/  LDL R68, [R1+0x22c] ;  /* 0x00022c0001447983 */ /* 0x000f220000100800 */
[C---:B------:R-:W-:Y:S01]  /*ea60*/  FSETP.NEU.FTZ.AND P0, PT, R0.reuse, -INF , PT ;  /* 0xff8000000000780b */ /* 0x040fe20003f1d000 */
[-C--:B------:R-:W-:Y:S02]  /*ea70*/  FMUL.FTZ R4, R0, R38.reuse ;  /* 0x0000002600047220 */ /* 0x080fe40000410000 */
[----:B------:R-:W4:Y:S03]  /*ea80*/  LDL R70, [R1+0x234] ;  /* 0x0002340001467983 */ /* 0x000f260000100800 */
[----:B------:R-:W-:Y:S01]  /*ea90*/  FSEL R3, R4, RZ, P0 ;  /* 0x000000ff04037208 */ /* 0x000fe20000000000 */
[----:B------:R-:W-:Y:S01]  /*eaa0*/  MUFU.EX2 R160, R160 ;  /* 0x000000a000a07308 */ /* 0x000fe20000000800 */
[----:B------:R-:W4:Y:S03]  /*eab0*/  LDL R72, [R1+0x238] ;  /* 0x0002380001487983 */ /* 0x000f260000100800 */
[-CC-:B------:R-:W-:Y:S01]  /*eac0*/  FFMA.FTZ R157, R26, R38.reuse, -R3.reuse ;  /* 0x000000261a9d7223 */ /* 0x180fe20000010803 */
[-CC-:B------:R-:W-:Y:S01]  /*ead0*/  FFMA.FTZ R148, R27, R38.reuse, -R3.reuse ;  /* 0x000000261b947223 */ /* 0x180fe20000010803 */
[-CC-:B------:R-:W-:Y:S01]  /*eae0*/  FFMA.FTZ R159, R12, R38.reuse, -R3.reuse ;  /* 0x000000260c9f7223 */ /* 0x180fe20000010803 */
[-CC-:B------:R-:W-:Y:S01]  /*eaf0*/  FFMA.FTZ R150, R13, R38.reuse, -R3.reuse ;  /* 0x000000260d967223 */ /* 0x180fe20000010803 */
[----:B------:R-:W-:Y:S01]  /*eb00*/  MUFU.EX2 R35, R35 ;  /* 0x0000002300237308 */ /* 0x000fe20000000800 */
[-CC-:B------:R-:W-:Y:S01]  /*eb10*/  FFMA.FTZ R161, R14, R38.reuse, -R3.reuse ;  /* 0x000000260ea17223 */ /* 0x180fe20000010803 */
[-CC-:B------:R-:W-:Y:S01]  /*eb20*/  FFMA.FTZ R47, R15, R38.reuse, -R3.reuse ;  /* 0x000000260f2f7223 */ /* 0x180fe20000010803 */
[-C--:B------:R-:W-:Y:S01]  /*eb30*/  FFMA.FTZ R163, R20, R38.reuse, -R3 ;  /* 0x0000002614a37223 */ /* 0x080fe20000010803 */
[----:B-1----:R-:W-:Y:S01]  /*eb40*/  FADD.FTZ R7, R156, R29 ;  /* 0x0000001d9c077221 */ /* 0x002fe20000010000 */
[-CC-:B------:R-:W-:Y:S01]  /*eb50*/  FFMA.FTZ R49, R21, R38.reuse, -R3.reuse ;  /* 0x0000002615317223 */ /* 0x180fe20000010803 */
[----:B------:R-:W-:-:S02]  /*eb60*/  FFMA.FTZ R165, R24, R38, -R3 ;  /* 0x0000002618a57223 */ /* 0x000fc40000010803 */
[----:B------:R-:W-:Y:S01]  /*eb70*/  MUFU.EX2 R162, R162 ;  /* 0x000000a200a27308 */ /* 0x000fe20000000800 */
[-CC-:B------:R-:W-:Y:S01]  /*eb80*/  FFMA.FTZ R51, R25, R38.reuse, -R3.reuse ;  /* 0x0000002619337223 */ /* 0x180fe20000010803 */
[-CC-:B------:R-:W-:Y:S01]  /*eb90*/  FFMA.FTZ R167, R28, R38.reuse, -R3.reuse ;  /* 0x000000261ca77223 */ /* 0x180fe20000010803 */
[----:B------:R-:W4:Y:S05]  /*eba0*/  LDL R40, [R1+0x270] ;  /* 0x0002700001287983 */ /* 0x000f2a0000100800 */
[----:B------:R-:W-:Y:S01]  /*ebb0*/  MUFU.EX2 R37, R37 ;  /* 0x0000002500257308 */ /* 0x000fe20000000800 */
[----:B------:R-:W-:-:S07]  /*ebc0*/  FFMA.FTZ R53, R30, R38, -R3 ;  /* 0x000000261e357223 */ /* 0x000fce0000010803 */
[----:B------:R-:W-:Y:S01]  /*ebd0*/  MUFU.EX2 R164, R164 ;  /* 0x000000a400a47308 */ /* 0x000fe20000000800 */
[----:B------:R-:W-:-:S07]  /*ebe0*/  FFMA.FTZ R169, R31, R38, -R3 ;  /* 0x000000261fa97223 */ /* 0x000fce0000010803 */
[----:B------:R-:W-:Y:S01]  /*ebf0*/  MUFU.EX2 R39, R39 ;  /* 0x0000002700277308 */ /* 0x000fe20000000800 */
[-CC-:B------:R-:W-:Y:S01]  /*ec00*/  FFMA.FTZ R55, R32, R38.reuse, -R3.reuse ;  /* 0x0000002620377223 */ /* 0x180fe20000010803 */
[----:B------:R-:W4:Y:S06]  /*ec10*/  LDL R44, [R1+0x290] ;  /* 0x00029000012c7983 */ /* 0x000f2c0000100800 */
[----:B------:R-:W-:Y:S08]  /*ec20*/  MUFU.EX2 R166, R166 ;  /* 0x000000a600a67308 */ /* 0x000ff00000000800 */
[----:B------:R-:W-:Y:S01]  /*ec30*/  MUFU.EX2 R41, R41 ;  /* 0x0000002900297308 */ /* 0x000fe20000000800 */
[----:B------:R-:W-:Y:S01]  /*ec40*/  FFMA.FTZ R34, R34, R38, -R3 ;  /* 0x0000002622227223 */ /* 0x000fe20000010803 */
[----:B------:R-:W4:Y:S04]  /*ec50*/  LDL R74, [R1+0x23c] ;  /* 0x00023c00014a7983 */ /* 0x000f280000100800 */
[----:B------:R-:W4:Y:S02]  /*ec60*/  LDL R76, [R1+0x244] ;  /* 0x00024400014c7983 */ /* 0x000f240000100800 */
[----:B------:R-:W-:Y:S02]  /*ec70*/  MUFU.EX2 R157, R157 ;  /* 0x0000009d009d7308 */ /* 0x000fe40000000800 */
[----:B------:R-:W4:Y:S04]  /*ec80*/  LDL R48, [R1+0x2b0] ;  /* 0x0002b00001307983 */ /* 0x000f280000100800 */
[----:B------:R-:W4:Y:S02]  /*ec90*/  LDL R52, [R1+0x2d0] ;  /* 0x0002d00001347983 */ /* 0x000f240000100800 */
[----:B------:R-:W0:Y:S08]  /*eca0*/  MUFU.EX2 R148, R148 ;  /* 0x0000009400947308 */ /* 0x000e300000000800 */
[----:B------:R-:W-:Y:S08]  /*ecb0*/  MUFU.EX2 R168, R168 ;  /* 0x000000a800a87308 */ /* 0x000ff00000000800 */
[----:B------:R-:W-:Y:S08]  /*ecc0*/  MUFU.EX2 R43, R43 ;  /* 0x0000002b002b7308 */ /* 0x000ff00000000800 */
[----:B------:R-:W1:Y:S08]  /*ecd0*/  MUFU.EX2 R159, R159 ;  /* 0x0000009f009f7308 */ /* 0x000e700000000800 */
[----:B------:R-:W1:Y:S01]  /*ece0*/  MUFU.EX2 R150, R150 ;  /* 0x0000009600967308 */ /* 0x000e620000000800 */
[----:B0-----:R-:W-:-:S07]  /*ecf0*/  FADD.FTZ R4, R157, R148 ;  /* 0x000000949d047221 */ /* 0x001fce0000010000 */
[----:B------:R-:W-:Y:S08]  /*ed00*/  MUFU.EX2 R170, R170 ;  /* 0x000000aa00aa7308 */ /* 0x000ff00000000800 */
[----:B------:R-:W-:Y:S01]  /*ed10*/  MUFU.EX2 R45, R45 ;  /* 0x0000002d002d7308 */ /* 0x000fe20000000800 */
[----:B------:R0:W-:Y:S04]  /*ed20*/  STL [R1+0x1e4], R0 ;  /* 0x0001e40001007387 */ /* 0x0001e80000100800 */
[----:B------:R-:W4:Y:S03]  /*ed30*/  LDL R14, [R1+0x328] ;  /* 0x00032800010e7983 */ /* 0x000f260000100800 */
[----:B------:R-:W0:Y:S01]  /*ed40*/  MUFU.EX2 R161, R161 ;  /* 0x000000a100a17308 */ /* 0x000e220000000800 */
[----:B------:R-:W-:Y:S01]  /*ed50*/  FADD.FTZ R8, R158, R7 ;  /* 0x000000079e087221 */ /* 0x000fe20000010000 */
[----:B-1----:R-:W-:Y:S01]  /*ed60*/  FADD.FTZ R7, R159, R4 ;  /* 0x000000049f077221 */ /* 0x002fe20000010000 */
[----:B------:R-:W4:Y:S04]  /*ed70*/  LDL R31, [R1+0x1c8] ;  /* 0x0001c800011f7983 */ /* 0x000f280000100800 */
[----:B------:R-:W4:Y:S01]  /*ed80*/  LDL R15, [R1+0x32c] ;  /* 0x00032c00010f7983 */ /* 0x000f220000100800 */
[----:B------:R-:W1:Y:S01]  /*ed90*/  MUFU.EX2 R47, R47 ;  /* 0x0000002f002f7308 */ /* 0x000e620000000800 */
[----:B------:R-:W-:Y:S01]  /*eda0*/  FADD.FTZ R9, R33, R8 ;  /* 0x0000000821097221 */ /* 0x000fe20000010000 */
[----:B------:R-:W-:Y:S01]  /*edb0*/  FADD.FTZ R4, R150, R7 ;  /* 0x0000000796047221 */ /* 0x000fe20000010000 */
[----:B------:R-:W4:Y:S04]  /*edc0*/  LDL R28, [R1+0x210] ;  /* 0x00021000011c7983 */ /* 0x000f280000100800 */
[----:B------:R-:W4:Y:S01]  /*edd0*/  LDL R20, [R1+0x330] ;  /* 0x0003300001147983 */ /* 0x000f220000100800 */
[----:B------:R-:W2:Y:S01]  /*ede0*/  MUFU.EX2 R163, R163 ;  /* 0x000000a300a37308 */ /* 0x000ea20000000800 */
[----:B------:R-:W-:Y:S01]  /*edf0*/  FADD.FTZ R8, R160, R9 ;  /* 0x00000009a0087221 */ /* 0x000fe20000010000 */
[----:B0-----:R-:W-:Y:S01]  /*ee00*/  FADD.FTZ R4, R161, R4 ;  /* 0x00000004a1047221 */ /* 0x001fe20000010000 */
[----:B------:R-:W4:Y:S04]  /*ee10*/  LDL R30, [R1+0x220] ;  /* 0x00022000011e7983 */ /* 0x000f280000100800 */
[----:B------:R-:W4:Y:S01]  /*ee20*/  LDL R21, [R1+0x334] ;  /* 0x0003340001157983 */ /* 0x000f220000100800 */
[----:B------:R-:W0:Y:S01]  /*ee30*/  MUFU.EX2 R49, R49 ;  /* 0x0000003100317308 */ /* 0x000e220000000800 */
[----:B------:R-:W-:Y:S01]  /*ee40*/  FADD.FTZ R7, R35, R8 ;  /* 0x0000000823077221 */ /* 0x000fe20000010000 */
[----:B-1----:R-:W-:-:S06]  /*ee50*/  FADD.FTZ R4, R47, R4 ;  /* 0x000000042f047221 */ /* 0x002fcc0000010000 */
[----:B------:R-:W1:Y:S01]  /*ee60*/  MUFU.EX2 R165, R165 ;  /* 0x000000a500a57308 */ /* 0x000e620000000800 */
[----:B------:R-:W-:Y:S01]  /*ee70*/  FADD.FTZ R8, R162, R7 ;  /* 0x00000007a2087221 */ /* 0x000fe20000010000 */
[----:B--2---:R-:W-:-:S06]  /*ee80*/  FADD.FTZ R4, R163, R4 ;  /* 0x00000004a3047221 */ /* 0x004fcc0000010000 */
[----:B------:R-:W2:Y:S01]  /*ee90*/  MUFU.EX2 R51, R51 ;  /* 0x0000003300337308 */ /* 0x000ea20000000800 */
[----:B------:R-:W-:Y:S01]  /*eea0*/  FADD.FTZ R7, R37, R8 ;  /* 0x0000000825077221 */ /* 0x000fe20000010000 */
[----:B0-----:R-:W-:-:S06]  /*eeb0*/  FADD.FTZ R4, R49, R4 ;  /* 0x0000000431047221 */ /* 0x001fcc0000010000 */
[----:B------:R-:W0:Y:S01]  /*eec0*/  MUFU.EX2 R167, R167 ;  /* 0x000000a700a77308 */ /* 0x000e220000000800 */
[----:B------:R-:W-:Y:S01]  /*eed0*/  FADD.FTZ R8, R164, R7 ;  /* 0x00000007a4087221 */ /* 0x000fe20000010000 */
[----:B-1----:R-:W-:-:S06]  /*eee0*/  FADD.FTZ R4, R165, R4 ;  /* 0x00000004a5047221 */ /* 0x002fcc0000010000 */
[----:B------:R-:W1:Y:S01]  /*eef0*/  MUFU.EX2 R53, R53 ;  /* 0x0000003500357308 */ /* 0x000e620000000800 */
[----:B------:R-:W-:Y:S01]  /*ef00*/  FADD.FTZ R7, R39, R8 ;  /* 0x0000000827077221 */ /* 0x000fe20000010000 */
[----:B--2---:R-:W-:-:S06]  /*ef10*/  FADD.FTZ R4, R51, R4 ;  /* 0x0000000433047221 */ /* 0x004fcc0000010000 */
[----:B------:R-:W2:Y:S01]  /*ef20*/  MUFU.EX2 R169, R169 ;  /* 0x000000a900a97308 */ /* 0x000ea20000000800 */
[----:B------:R-:W-:Y:S01]  /*ef30*/  FFMA.FTZ R3, R36, R38, -R3 ;  /* 0x0000002624037223 */ /* 0x000fe20000010803 */
[----:B------:R-:W-:Y:S01]  /*ef40*/  FADD.FTZ R8, R166, R7 ;  /* 0x00000007a6087221 */ /* 0x000fe20000010000 */
[----:B0-----:R-:W-:Y:S01]  /*ef50*/  FADD.FTZ R4, R167, R4 ;  /* 0x00000004a7047221 */ /* 0x001fe20000010000 */
[----:B------:R-:W4:Y:S04]  /*ef60*/  LDL R32, [R1+0x230] ;  /* 0x0002300001207983 */ /* 0x000f280000100800 */
[----:B------:R-:W0:Y:S01]  /*ef70*/  MUFU.EX2 R55, R55 ;  /* 0x0000003700377308 */ /* 0x000e220000000800 */
[----:B------:R-:W-:Y:S01]  /*ef80*/  FADD.FTZ R7, R41, R8 ;  /* 0x0000000829077221 */ /* 0x000fe20000010000 */
[----:B-1----:R-:W-:Y:S01]  /*ef90*/  FADD.FTZ R4, R53, R4 ;  /* 0x0000000435047221 */ /* 0x002fe20000010000 */
[----:B------:R-:W4:Y:S04]  /*efa0*/  LDL R36, [R1+0x250] ;  /* 0x0002500001247983 */ /* 0x000f280000100800 */
[----:B------:R-:W4:Y:S01]  /*efb0*/  LDL R38, [R1+0x260] ;  /* 0x0002600001267983 */ /* 0x000f220000100800 */
[----:B------:R1:W1:Y:S01]  /*efc0*/  MUFU.EX2 R171, R34 ;  /* 0x0000002200ab7308 */ /* 0x0002620000000800 */
[----:B------:R-:W-:Y:S01]  /*efd0*/  FADD.FTZ R8, R168, R7 ;  /* 0x00000007a8087221 */ /* 0x000fe20000010000 */
[----:B--2---:R-:W-:Y:S01]  /*efe0*/  FADD.FTZ R4, R169, R4 ;  /* 0x00000004a9047221 */ /* 0x004fe20000010000 */
[----:B------:R-:W2:Y:S05]  /*eff0*/  LDL R0, [R1+0x304] ;  /* 0x0003040001007983 */ /* 0x000eaa0000100800 */
[----:B------:R1:W1:Y:S01]  /*f000*/  MUFU.EX2 R57, R3 ;  /* 0x0000000300397308 */ /* 0x0002620000000800 */
[----:B------:R-:W-:Y:S01]  /*f010*/  FADD.FTZ R7, R43, R8 ;  /* 0x000000082b077221 */ /* 0x000fe20000010000 */
[----:B0-----:R-:W-:Y:S01]  /*f020*/  FADD.FTZ R4, R55, R4 ;  /* 0x0000000437047221 */ /* 0x001fe20000010000 */
[----:B------:R-:W2:Y:S02]  /*f030*/  LDL.64 R8, [R1+0x88] ;  /* 0x0000880001087983 */ /* 0x000ea40000100a00 */
[----:B------:R-:W-:-:S02]  /*f040*/  FADD.FTZ R12, R170, R7 ;  /* 0x00000007aa0c7221 */ /* 0x000fc40000010000 */
[----:B-1----:R-:W2:Y:S01]  /*f050*/  LDL R34, [R1+0x240] ;  /* 0x0002400001227983 */ /* 0x002ea20000100800 */
[----:B------:R-:W-:Y:S01]  /*f060*/  FADD.FTZ R4, R171, R4 ;  /* 0x00000004ab047221 */ /* 0x000fe20000010000 */
[----:B------:R-:W-:Y:S02]  /*f070*/  FADD.FTZ R12, R45, R12 ;  /* 0x0000000c2d0c7221 */ /* 0x000fe40000010000 */
[----:B------:R-:W2:Y:S04]  /*f080*/  LDL R3, [R1+0x308] ;  /* 0x0003080001037983 */ /* 0x000ea80000100800 */
[----:B------:R-:W2:Y:S01]  /*f090*/  LDL R7, [R1+0x314] ;  /* 0x0003140001077983 */ /* 0x000ea20000100800 */
[----:B------:R-:W-:-:S03]  /*f0a0*/  FADD.FTZ R13, R57, R4 ;  /* 0x00000004390d7221 */ /* 0x000fc60000010000 */
[----:B------:R-:W2:Y:S04]  /*f0b0*/  LDL R4, [R1+0x30c] ;  /* 0x00030c0001047983 */ /* 0x000ea80000100800 */
[----:B------:R0:W-:Y:S04]  /*f0c0*/  STL.64 [R1+0x1f0], R12 ;  /* 0x0001f00c01007387 */ /* 0x0001e80000100a00 */
[----:B------:R-:W2:Y:S04]  /*f0d0*/  LD.E.64 R26, desc[UR36][R10.64+0x8] ;  /* 0x000008240a1a7980 */ /* 0x000ea8000c101b00 */
[----:B------:R-:W2:Y:S04]  /*f0e0*/  LD.E.64 R24, desc[UR36][R10.64] ;  /* 0x000000240a187980 */ /* 0x000ea8000c101b00 */
[----:B0-----:R-:W2:Y:S04]  /*f0f0*/  LDL R12, [R1+0x320] ;  /* 0x00032000010c7983 */ /* 0x001ea80000100800 */
[----:B------:R-:W2:Y:S04]  /*f100*/  LDL R13, [R1+0x324] ;  /* 0x00032400010d7983 */ /* 0x000ea80000100800 */
[----:B------:R-:W2:Y:S04]  /*f110*/  LDL R10, [R1+0x318] ;  /* 0x00031800010a7983 */ /* 0x000ea80000100800 */
[----:B------:R-:W2:Y:S01]  /*f120*/  LDL R11, [R1+0x31c] ;  /* 0x00031c00010b7983 */ /* 0x000ea20000100800 */
        /* <DEDUP_REMOVED lines=15> */
[----:B------:R-:W-:Y:S01]  /*f220*/  F2FP.BF16.F32.PACK_AB R171, R57, R171 ;  /* 0x000000ab39ab723e */ /* 0x000fe200000010ff */
[----:B------:R-:W-:Y:S04]  /*f230*/  STL [R1+0x214], R58 ;  /* 0x0002143a01007387 */ /* 0x000fe80000100800 */
        /* <DEDUP_REMOVED lines=53> */
[----:B--2---:R-:W-:Y:S01]  /*f590*/  IMAD R8, R31, 0x1000, R8 ;  /* 0x000010001f087824 */ /* 0x004fe200078e0208 */
[----:B------:R-:W-:-:S04]  /*f5a0*/  R2UR UR7, R9 ;  /* 0x00000000090772ca */ /* 0x000fc800000e0000 */
[----:B------:R-:W-:Y:S01]  /*f5b0*/  R2UR UR6, R8 ;  /* 0x00000000080672ca */ /* 0x000fe200000e0000 */
[----:B------:R-:W-:Y:S04]  /*f5c0*/  STL [R1+0x240], R34 ;  /* 0x0002402201007387 */ /* 0x000fe80000100800 */
[----:B------:R-:W-:Y:S01]  /*f5d0*/  STL [R1+0x2ec], R140 ;  /* 0x0002ec8c01007387 */ /* 0x000fe20000100800 */
[----:B------:R-:W-:-:S05]  /*f5e0*/  MOV R26, R26 ;  /* 0x0000001a001a7202 */ /* 0x000fca0000000f00 */
[--C-:B------:R-:W-:Y:S02]  /*f5f0*/  IMAD R27, R25, 0x2, R26.reuse ;  /* 0x00000002191b7824 */ /* 0x100fe400078e021a */
[C---:B------:R-:W-:Y:S02]  /*f600*/  IMAD R25, R24.reuse, 0x2, R26 ;  /* 0x0000000218197824 */ /* 0x040fe400078e021a */
[----:B------:R-:W-:Y:S01]  /*f610*/  IMAD R24, R24, 0x2, R27 ;  /* 0x0000000218187824 */ /* 0x000fe200078e021b */
[----:B------:R-:W-:Y:S04]  /*f620*/  STSM.16.M88.4 [R26], R156 ;  /* 0x0000009c1a007844 */ /* 0x000fe80000000200 */
[----:B------:R-:W-:Y:S04]  /*f630*/  STSM.16.M88.4 [R25], R160 ;  /* 0x000000a019007844 */ /* 0x000fe80000000200 */
[----:B------:R-:W-:Y:S04]  /*f640*/  STSM.16.M88.4 [R27], R164 ;  /* 0x000000a41b007844 */ /* 0x000fe80000000200 */
[----:B------:R-:W-:Y:S04]  /*f650*/  STSM.16.M88.4 [R24], R168 ;  /* 0x000000a818007844 */ /* 0x000fe80000000200 */
[----:B------:R-:W-:Y:S04]  /*f660*/  STL [R1+0x2f0], R56 ;  /* 0x0002f03801007387 */ /* 0x000fe80000100800 */
[----:B------:R-:W-:Y:S04]  /*f670*/  STL [R1+0x2f4], R142 ;  /* 0x0002f48e01007387 */ /* 0x000fe80000100800 */
[----:B------:R-:W-:Y:S04]  /*f680*/  STL [R1+0x2f8], R144 ;  /* 0x0002f89001007387 */ /* 0x000fe80000100800 */
[----:B------:R0:W-:Y:S02]  /*f690*/  STL [R1+0x2fc], R146 ;  /* 0x0002fc9201007387 */ /* 0x0001e40000100800 */
[----:B0-----:R-:W-:-:S06]  /*f6a0*/  WARPGROUP.ARRIVE ;  /* 0x00000000000079c5 */ /* 0x001fcc0000000000 */
[----:B------:R-:W-:Y:S01]  /*f6b0*/  HGMMA.64x256x16.F32.BF16 R24, R156, gdesc[UR4].tnspB, RZ, !UPT, gsb0 ;  /* 0x43e000049c187df0 */ /* 0x000fe2000c0018ff */
[----:B------:R0:W-:Y:S04]  /*f6c0*/  STL [R1+0x318], R10 ;  /* 0x0003180a01007387 */ /* 0x0001e80000100800 */
[----:B------:R1:W-:Y:S01]  /*f6d0*/  STL [R1+0x31c], R11 ;  /* 0x00031c0b01007387 */ /* 0x0003e20000100800 */
[----:B0-----:R-:W-:Y:S02]  /*f6e0*/  VIADD R10, R8, 0x80 ;  /* 0x00000080080a7836 */ /* 0x001fe40000000000 */
[----:B-1----:R-:W-:-:S03]  /*f6f0*/  IMAD.MOV.U32 R11, RZ, RZ, R9 ;  /* 0x000000ffff0b7224 */ /* 0x002fc600078e0009 */
[----:B------:R-:W-:Y:S02]  /*f700*/  R2UR UR6, R10 ;  /* 0x000000000a0672ca */ /* 0x000fe400000e0000 */
[----:B------:R-:W-:Y:S01]  /*f710*/  R2UR UR7, R11 ;  /* 0x000000000b0772ca */ /* 0x000fe200000e0000 */
        /* <DEDUP_REMOVED lines=100> */
[----:B------:R-:W-:Y:S01]  /*fd60*/  HGMMA.64x256x16.F32.BF16 R24, R160, gdesc[UR4].tnspB, R24, gsb0 ;  /* 0x43e00004a0187df0 */ /* 0x000fe20008001818 */
[----:B------:R-:W-:Y:S02]  /*fd70*/  VIADD R10, R8, 0x100 ;  /* 0x00000100080a7836 */ /* 0x000fe40000000000 */
[----:B------:R-:W-:-:S03]  /*fd80*/  IMAD.MOV.U32 R11, RZ, RZ, R9 ;  /* 0x000000ffff0b7224 */ /* 0x000fc600078e0009 */
[----:B------:R-:W-:Y:S02]  /*fd90*/  R2UR UR6, R10 ;  /* 0x000000000a0672ca */ /* 0x000fe400000e0000 */
[----:B------:R-:W-:Y:S01]  /*fda0*/  R2UR UR7, R11 ;  /* 0x000000000b0772ca */ /* 0x000fe200000e0000 */
[----:B------:R-:W-:Y:S01]  /*fdb0*/  VIADD R8, R8, 0x180 ;  /* 0x0000018008087836 */ /* 0x000fe20000000000 */
        /* <DEDUP_REMOVED lines=35> */
[----:B------:R-:W-:Y:S02]  /*fff0*/  R2UR UR6, R8 ;  /* 0x00000000080672ca */ /* 0x000fe400000e0000 */
[----:B------:R-:W-:Y:S01]  /*10000*/  R2UR UR7, R9 ;  /* 0x00000000090772ca */ /* 0x000fe200000e0000 */
        /* <DEDUP_REMOVED lines=34> */
[----:B------:R-:W-:Y:S03]  /*10230*/  HGMMA.64x256x16.F32.BF16 R24, R168, gdesc[UR4].tnspB, R24, gsb0 ;  /* 0x43e00004a8187df0 */ /* 0x000fe60008001818 */
        /* <DEDUP_REMOVED lines=34> */
[----:B0-----:R-:W4:Y:S04]  /*10460*/  LDL R74, [R1+0x214] ;  /* 0x00021400014a7983 */ /* 0x001f280000100800 */
[----:B-1----:R-:W4:Y:S04]  /*10470*/  LDL R76, [R1+0x218] ;  /* 0x00021800014c7983 */ /* 0x002f280000100800 */
[----:B------:R-:W4:Y:S04]  /*10480*/  LDL R78, [R1+0x21c] ;  /* 0x00021c00014e7983 */ /* 0x000f280000100800 */
[----:B------:R-:W4:Y:S04]  /*10490*/  LDL R4, [R1+0x220] ;  /* 0x0002200001047983 */ /* 0x000f280000100800 */
[----:B--2---:R-:W2:Y:S04]  /*104a0*/  LDL R80, [R1+0x224] ;  /* 0x0002240001507983 */ /* 0x004ea80000100800 */
[----:B------:R-:W2:Y:S04]  /*104b0*/  LDL R82, [R1+0x228] ;  /* 0x0002280001527983 */ /* 0x000ea80000100800 */
[----:B---3--:R-:W3:Y:S04]  /*104c0*/  LDL R84, [R1+0x22c] ;  /* 0x00022c0001547983 */ /* 0x008ee80000100800 */
        /* <DEDUP_REMOVED lines=120> */
[----:B------:R-:W-:Y:S01]  /*10c50*/  @!PT LDS RZ, [RZ] ;  /* 0x00000000fffff984 */ /* 0x000fe20000000800 */
[----:B------:R-:W-:Y:S01]  /*10c60*/  @!PT LDS RZ, [RZ] ;  /* 0x00000000fffff984 */ /* 0x000fe20000000800 */
[----:B------:R-:W-:Y:S01]  /*10c70*/  @!PT LDS RZ, [RZ] ;  /* 0x00000000fffff984 */ /* 0x000fe20000000800 */
[----:B------:R-:W-:Y:S01]  /*10c80*/  @!PT LDS RZ, [RZ] ;  /* 0x00000000fffff984 */ /* 0x000fe20000000800 */
[----:B------:R0:W-:Y:S06]  /*10c90*/  MEMBAR.ALL.CTA ;  /* 0x0000000000007992 */ /* 0x0001ec0000008000 */
[----:B0-----:R-:W0:Y:S04]  /*10ca0*/  FENCE.VIEW.ASYNC.S ;  /* 0x00000000000073c6 */ /* 0x001e280000000000 */
[----:B------:R-:W-:Y:S04]  /*10cb0*/  STL [R1+0x210], R0 ;  /* 0x0002100001007387 */ /* 0x000fe80000100800 */
[----:B------:R-:W-:Y:S04]  /*10cc0*/  STL [R1+0x214], R74 ;  /* 0x0002144a01007387 */ /* 0x000fe80000100800 */
[----:B------:R-:W-:Y:S04]  /*10cd0*/  STL [R1+0x218], R76 ;  /* 0x0002184c01007387 */ /* 0x000fe80000100800 */
[----:B------:R-:W-:Y:S04]  /*10ce0*/  STL [R1+0x21c], R78 ;  /* 0x00021c4e01007387 */ /* 0x000fe80000100800 */
[----:B------:R-:W-:Y:S04]  /*10cf0*/  STL [R1+0x220], R4 ;  /* 0x0002200401007387 */ /* 0x000fe80000100800 */
[----:B--2---:R-:W-:Y:S04]  /*10d00*/  STL [R1+0x224], R80 ;  /* 0x0002245001007387 */ /* 0x004fe80000100800 */
[----:B------:R-:W-:Y:S04]  /*10d10*/  STL [R1+0x228], R82 ;  /* 0x0002285201007387 */ /* 0x000fe80000100800 */
[----:B---3--:R-:W-:Y:S04]  /*10d20*/  STL [R1+0x22c], R84 ;  /* 0x00022c5401007387 */ /* 0x008fe80000100800 */
        /* <DEDUP_REMOVED lines=120> */
[----:B0-----:R-:W-:-:S03]  /*114b0*/  NOP ;  /* 0x0000000000007918 */ /* 0x001fc60000000000 */
[----:B-1----:R-:W3:Y:S04]  /*114c0*/  LDL R3, [R1+0x28] ;  /* 0x0000280001037983 */ /* 0x002ee80000100800 */
[----:B------:R2:W5:Y:S01]  /*114d0*/  LDL R0, [R1+0x1c8] ;  /* 0x0001c80001007983 */ /* 0x0005620000100800 */
[----:B------:R-:W-:Y:S01]  /*114e0*/  BSSY B0, `(.L_x_5164) ;  /* 0x0000006000007945 */ /* 0x000fe20003800000 */
[----:B------:R-:W-:Y:S06]  /*114f0*/  BAR.ARV 0xe, 0x100 ;  /* 0x0384000000007b1d */ /* 0x000fec0000002000 */
[----:B---3--:R-:W-:-:S04]  /*11500*/  LOP3.LUT R3, R3, 0x1, RZ, 0xfc, !PT ;  /* 0x0000000103037812 */ /* 0x008fc800078efcff */
[----:B------:R-:W-:-:S13]  /*11510*/  ISETP.NE.AND P0, PT, R3, 0x3, PT ;  /* 0x000000030300780c */ /* 0x000fda0003f05270 */
[----:B--2---:R-:W-:Y:S05]  /*11520*/  @!P0 BRA `(.L_x_5165) ;  /* 0x0000000000048947 */ /* 0x004fea0003800000 */
[----:B------:R-:W-:Y:S01]  /*11530*/  BPT.TRAP 0x1 ;  /* 0x000000040000795c */ /* 0x000fe20000300000 */
.L_x_5165:
[----:B------:R-:W-:Y:S05]  /*11540*/  BSYNC B0 ;  /* 0x0000000000007941 */ /* 0x000fea0003800000 */
.L_x_5164:
[----:B------:R-:W2:Y:S01]  /*11550*/  LDL.64 R8, [R1+0x48] ;  /* 0x0000480001087983 */ /* 0x000ea20000100a00 */
[----:B------:R-:W-:Y:S02]  /*11560*/  UISETP.NE.AND UP1, UPT, UR41, URZ, UPT ;  /* 0x0000003f2900728c */ /* 0x000fe4000bf25270 */
[----:B------:R-:W-:Y:S01]  /*11570*/  UISETP.NE.AND UP0, UPT, UR60, URZ, UPT ;  /* 0x0000003f3c00728c */ /* 0x000fe2000bf05270 */
[----:B------:R-:W3:Y:S01]  /*11580*/  LDL R3, [R1+0x34] ;  /* 0x0000340001037983 */ /* 0x000ee20000100800 */
[----:B--2---:R-:W-:-:S05]  /*11590*/  MOV R7, R8 ;  /* 0x0000000800077202 */ /* 0x004fca0000000f00 */
[----:B-----5:R-:W-:-:S05]  /*115a0*/  IMAD R0, R0, 0x8, R7 ;  /* 0x0000000800007824 */ /* 0x020fca00078e0207 */
[----:B---3--:R-:W-:-:S04]  /*115b0*/  PRMT R0, R3, 0x654, R0 ;  /* 0x0000065403007816 */ /* 0x008fc80000000000 */
[----:B------:R0:W-:Y:S02]  /*115c0*/  SYNCS.ARRIVE.TRANS64.RED.A1T0 RZ, [R0+URZ], RZ ;  /* 0x000000ff00ff79a7 */ /* 0x0001e4000810043f */
[----:B0-----:R-:W2:Y:S01]  /*115d0*/  LDL R0, [R1+0x50] ;  /* 0x0000500001007983 */ /* 0x001ea20000100800 */
[----:B------:R-:W-:Y:S02]  /*115e0*/  PLOP3.LUT P0, PT, PT, PT, UP1, 0x80, 0x0 ;  /* 0x000000000000781c */ /* 0x000fe40003f0f018 */
[----:B------:R-:W-:Y:S01]  /*115f0*/  PLOP3.LUT P1, PT, PT, PT, UP1, 0x80, 0x0 ;  /* 0x000000000000781c */ /* 0x000fe20003f2f018 */
[----:B--2---:R-:W-:-:S10]  /*11600*/  IMAD.SHL.U32 R4, R0, 0x40, RZ ;  /* 0x0000004000047824 */ /* 0x004fd400078e00ff */
[----:B------:R-:W-:Y:S01]  /*11610*/  @P0 IMAD.HI.U32 R5, R4, R5, RZ ;  /* 0x0000000504050227 */ /* 0x000fe200078e00ff */
[----:B------:R-:W-:-:S03]  /*11620*/  PLOP3.LUT P0, PT, PT, PT, UP0, 0x40, 0x0 ;  /* 0x000000000000781c */ /* 0x000fc60003f0e808 */
[----:B------:R-:W-:Y:S01]  /*11630*/  IMAD.MOV.U32 R0, RZ, RZ, R4 ;  /* 0x000000ffff007224 */ /* 0x000fe200078e0004 */
[----:B------:R-:W-:-:S05]  /*11640*/  @P1 SHF.R.U32.HI R0, RZ, R6, R5 ;  /* 0x00000006ff001219 */ /* 0x000fca0000011605 */
[----:B------:R-:W-:Y:S02]  /*11650*/  VIADD R3, R0, UR44 ;  /* 0x0000002c00037c36 */ /* 0x000fe40008000000 */
[----:B------:R-:W-:Y:S02]  /*11660*/  VIADD R0, R177, 0xfffffffe ;  /* 0xfffffffeb1007836 */ /* 0x000fe40000000000 */
[----:B------:R-:W-:Y:S01]  /*11670*/  IMAD.IADD R154, R3, 0x1, R154 ;  /* 0x00000001039a7824 */ /* 0x000fe200078e029a */
[----:B------:R-:W-:Y:S06]  /*11680*/  @P0 BRA `(.L_x_5166) ;  /* 0x0000000000400947 */ /* 0x000fec0003800000 */
[C---:B------:R-:W-:Y:S01]  /*11690*/  ISETP.GT.AND P0, PT, R3.reuse, RZ, PT ;  /* 0x000000ff0300720c */ /* 0x040fe20003f04270 */
[----:B------:R-:W-:Y:S01]  /*116a0*/  BSSY B0, `(.L_x_5167) ;  /* 0x000000c000007945 */ /* 0x000fe20003800000 */
[----:B------:R-:W-:-:S11]  /*116b0*/  VIADD R5, R3, 0xffffffff ;  /* 0xffffffff03057836 */ /* 0x000fd60000000000 */
[----:B------:R-:W-:Y:S05]  /*116c0*/  @P0 BRA `(.L_x_5168) ;  /* 0x0000000000180947 */ /* 0x000fea0003800000 */
[----:B------:R-:W-:Y:S01]  /*116d0*/  ISETP.NE.AND P0, PT, R155, 0x1, PT ;  /* 0x000000019b00780c */ /* 0x000fe20003f05270 */
[----:B------:R-:W-:-:S12]  /*116e0*/  IMAD.MOV R3, RZ, RZ, -R3 ;  /* 0x000000ffff037224 */ /* 0x000fd800078e0a03 */
[----:B------:R-:W-:-:S05]  /*116f0*/  @P0 IMAD.HI.U32 R172, R3, R172, RZ ;  /* 0x000000ac03ac0227 */ /* 0x000fca00078e00ff */
[----:B------:R-:W-:-:S04]  /*11700*/  @P0 SHF.R.U32.HI R3, RZ, R173, R172 ;  /* 0x000000adff030219 */ /* 0x000fc800000116ac */
[----:B------:R-:W-:Y:S01]  /*11710*/  LOP3.LUT R5, RZ, R3, RZ, 0x33, !PT ;  /* 0x00000003ff057212 */ /* 0x000fe200078e33ff */
[----:B------:R-:W-:Y:S06]  /*11720*/  BRA `(.L_x_5169) ;  /* 0x00000000000c7947 */ /* 0x000fec0003800000 */
.L_x_5168:
[----:B------:R-:W-:-:S13]  /*11730*/  ISETP.NE.AND P0, PT, R155, 0x1, PT ;  /* 0x000000019b00780c */ /* 0x000fda0003f05270 */
[----:B------:R-:W-:-:S05]  /*11740*/  @P0 IMAD.HI.U32 R172, R5, R172, RZ ;  /* 0x000000ac05ac0227 */ /* 0x000fca00078e00ff */
[----:B------:R-:W-:-:S07]  /*11750*/  @P0 SHF.R.U32.HI R5, RZ, R173, R172 ;  /* 0x000000adff050219 */ /* 0x000fce00000116ac */
.L_x_5169:
[----:B------:R-:W-:Y:S05]  /*11760*/  BSYNC B0 ;  /* 0x0000000000007941 */ /* 0x000fea0003800000 */
.L_x_5167:
[----:B------:R-:W-:-:S05]  /*11770*/  IMAD R5, R5, R155, R155 ;  /* 0x0000009b05057224 */ /* 0x000fca00078e029b */
[----:B------:R-:W-:-:S07]  /*11780*/  VIMNMX R154, R154, R5, PT ;  /* 0x000000059a9a7248 */ /* 0x000fce0003fe0100 */
.L_x_5166:
[----:B------:R-:W-:Y:S01]  /*11790*/  SHF.R.S32.HI R3, RZ, 0x1f, R154 ;  /* 0x0000001fff037819 */ /* 0x000fe2000001149a */
[----:B------:R-:W-:Y:S03]  /*117a0*/  BSSY B1, `(.L_x_5170) ;  /* 0x000000f000017945 */ /* 0x000fe60003800000 */
[----:B------:R-:W-:-:S04]  /*117b0*/  LEA.HI R3, R3, R154, RZ, 0x6 ;  /* 0x0000009a03037211 */ /* 0x000fc800078f30ff */
[----:B------:R-:W-:-:S04]  /*117c0*/  SHF.R.S32.HI R3, RZ, 0x6, R3 ;  /* 0x00000006ff037819 */ /* 0x000fc80000011403 */
[----:B------:R-:W-:-:S04]  /*117d0*/  VIMNMX R3, R22, R3, !PT ;  /* 0x0000000316037248 */ /* 0x000fc80007fe0100 */
[----:B------:R-:W-:-:S13]  /*117e0*/  ISETP.GE.AND P0, PT, R0, R3, PT ;  /* 0x000000030000720c */ /* 0x000fda0003f06270 */
[----:B------:R-:W-:Y:S05]  /*117f0*/  @!P0 BRA `(.L_x_5171) ;  /* 0x0000000000248947 */ /* 0x000fea0003800000 */
[----:B------:R-:W-:Y:S01]  /*11800*/  BSSY B0, `(.L_x_5172) ;  /* 0x0000006000007945 */ /* 0x000fe20003800000 */
.L_x_5173:
[----:B------:R-:W-:-:S07]  /*11810*/  MOV R6, 0x11830 ;  /* 0x0001183000067802 */ /* 0x000fce0000000f00 */
[----:B------:R-:W-:Y:S05]  /*11820*/  CALL.REL.NOINC `($_ZN7cutlass13device_kernelIN5flash11enable_sm90INS1_16FlashAttnFwdSm90INS1_25CollectiveMainloopFwdSm90ILi2EN4cute5tupleIJNS5_1CILi1EEES8_S8_EEENS6_IJNS7_ILi64EEESA_SA_EEELi512ENS_10bfloat16_tEfNS_4arch4Sm90ELb0ELb1ELb1ELb0ELb1ELb0ELb1ELb0ELb0ELb1ELb1ELb0EEENS1_21CollectiveEpilogueFwdINS6_IJSA_NS7_ILi512EEESA_EEES9_SC_SE_Li256ELb0ELb1ELb1ELb0EEENS1_19SingleTileSchedulerILb0ELb1ELb1ELi64EEEEEEEEEvNT_6ParamsE$_ZZN5flash25CollectiveMainloopFwdSm90ILi2EN4cute5tupleIJNS1_1CILi1EEES4_S4_EEENS2_IJNS3_ILi64EEES6_S6_EEELi512EN7cutlass10bfloat16_tEfNS8_4arch4Sm90ELb0ELb1ELb1ELb0ELb1ELb0ELb1ELb0ELb0ELb1ELb1ELb0EE3mmaINS_16FlashAttnFwdSm90ISC_NS_21CollectiveEpilogueFwdINS2_IJS6_NS3_ILi512EEES6_EEES5_S9_SB_Li256ELb0ELb1ELb1ELb0EEENS_19SingleTileSchedulerILb0ELb1ELb1ELi64EEEE13SharedStorageENS1_6TensorINS1_11ArrayEngineIfLm128EEENS1_6LayoutINS2_IJNS2_IJNS3_ILi2EEESR_NS3_ILi32EEEEEES4_S4_EEENS2_IJNS2_IJS4_SR_NS3_ILi4EEEEEENS3_ILi0EEESX_EEEEEEENS_7SoftmaxILi2ELi0EEEEEbRKNSC_6ParamsENS8_13PipelineAsyncILi2EEES17_RNS8_13PipelineStateILj2EEERT0_RT1_iRiRKNS_16SeqlenInfoQKNewKILb0ELb0EEENS2_IJiiiiEEERT_ENKUliT_T0_T1_E_clIZSD_ISM_S10_S12_EbS15_S17_S17_S1A_S1C_S1E_iS1F_S1J_S1K_S1M_EUlRS1N_iE1_NS3_ILb0EEENS3_ILb1EEEEEDaiS1N_S1O_S1P_) ;  /* 0x000001ac00447944 */ /* 0x000fea0003c00000 */
[C---:B------:R-:W-:Y:S01]  /*11830*/  ISETP.GT.AND P0, PT, R0.reuse, R3, PT ;  /* 0x000000030000720c */ /* 0x040fe20003f04270 */
[----:B------:R-:W-:-:S12]  /*11840*/  VIADD R0, R0, 0xffffffff ;  /* 0xffffffff00007836 */ /* 0x000fd80000000000 */
[----:B------:R-:W-:Y:S05]  /*11850*/  @P0 BRA `(.L_x_5173) ;  /* 0xfffffffc00ec0947 */ /* 0x000fea000383ffff */
[----:B------:R-:W-:Y:S05]  /*11860*/  BSYNC B0 ;  /* 0x0000000000007941 */ /* 0x000fea0003800000 */
.L_x_5172:
[----:B------:R-:W2:Y:S02]  /*11870*/  LDL R4, [R1+0x50] ;  /* 0x0000500001047983 */ /* 0x000ea40000100800 */
[----:B--2---:R-:W-:-:S07]  /*11880*/  IMAD.SHL.U32 R4, R4, 0x40, RZ ;  /* 0x0000004004047824 */ /* 0x004fce00078e00ff */
.L_x_5171:
[----:B------:R-:W-:Y:S05]  /*11890*/  BSYNC B1 ;  /* 0x0000000000017941 */ /* 0x000fea0003800000 */
.L_x_5170:
[----:B------:R-:W-:Y:S01]  /*118a0*/  UISETP.NE.AND UP1, UPT, UR41, URZ, UPT ;  /* 0x0000003f2900728c */ /* 0x000fe2000bf25270 */
[----:B------:R-:W-:Y:S01]  /*118b0*/  VIADD R4, R4, 0x3f ;  /* 0x0000003f04047836 */ /* 0x000fe20000000000 */
[----:B------:R-:W-:-:S04]  /*118c0*/  UISETP.NE.AND UP0, UPT, UR60, URZ, UPT ;  /* 0x0000003f3c00728c */ /* 0x000fc8000bf05270 */
[----:B------:R-:W-:Y:S02]  /*118d0*/  PLOP3.LUT P0, PT, PT, PT, UP1, 0x80, 0x0 ;  /* 0x000000000000781c */ /* 0x000fe40003f0f018 */
[----:B------:R-:W-:-:S03]  /*118e0*/  PLOP3.LUT P1, PT, PT, PT, UP1, 0x80, 0x0 ;  /* 0x000000000000781c */ /* 0x000fc60003f2f018 */
[----:B------:R-:W-:-:S08]  /*118f0*/  @UP1 ULDC UR4, c[0x0][0x44c] ;  /* 0x0001130000041ab9 */ /* 0x000fd00000000800 */
[----:B------:R-:W-:Y:S01]  /*11900*/  @P0 IMAD.HI.U32 R2, R4, UR4, RZ ;  /* 0x0000000404020c27 */ /* 0x000fe2000f8e00ff */
[----:B------:R-:W-:Y:S01]  /*11910*/  PLOP3.LUT P0, PT, PT, PT, UP0, 0x40, 0x0 ;  /* 0x000000000000781c */ /* 0x000fe20003f0e808 */
[----:B------:R-:W-:-:S03]  /*11920*/  @UP1 ULDC UR4, c[0x0][0x450] ;  /* 0x0001140000041ab9 */ /* 0x000fc60000000800 */
[----:B------:R-:W-:Y:S01]  /*11930*/  @P1 SHF.R.U32.HI R4, RZ, UR4, R2 ;  /* 0x00000004ff041c19 */ /* 0x000fe20008011602 */
[----:B------:R-:W-:-:S04]  /*11940*/  ULDC UR4, c[0x0][0xad4] ;  /* 0x0002b50000047ab9 */ /* 0x000fc80000000800 */
[----:B------:R-:W-:-:S04]  /*11950*/  VIADD R4, R4, UR40 ;  /* 0x0000002804047c36 */ /* 0x000fc80008000000 */
[----:B------:R-:W-:Y:S01]  /*11960*/  VIADD R2, R4, -UR4 ;  /* 0x8000000404027c36 */ /* 0x000fe20008000000 */
[----:B------:R-:W-:Y:S06]  /*11970*/  @P0 BRA `(.L_x_5174) ;  /* 0x0000000000540947 */ /* 0x000fec0003800000 */
[----:B------:R-:W-:Y:S01]  /*11980*/  ISETP.GT.AND P0, PT, R4, -0x1, PT ;  /* 0xffffffff0400780c */ /* 0x000fe20003f04270 */
[----:B------:R-:W-:-:S12]  /*11990*/  BSSY B0, `(.L_x_5175) ;  /* 0x0000011000007945 */ /* 0x000fd80003800000 */
        /* <DEDUP_REMOVED lines=10> */
.L_x_5176:
[----:B------:R-:W-:Y:S02]  /*11a40*/  ULDC UR4, c[0x0][0xadc] ;  /* 0x0002b70000047ab9 */ /* 0x000fe40000000800 */
[----:B------:R-:W-:-:S05]  /*11a50*/  IMAD.U32 R5, RZ, RZ, UR4 ;  /* 0x00000004ff057e24 */ /* 0x000fca000f8e00ff */
[----:B------:R-:W-:-:S13]  /*11a60*/  ISETP.NE.AND P0, PT, R5, 0x1, PT ;  /* 0x000000010500780c */ /* 0x000fda0003f05270 */
[----:B------:R-:W0:Y:S02]  /*11a70*/  @P0 LDC.64 R6, c[0x0][0xae0] ;  /* 0x0002b800ff060b82 */ /* 0x000e240000000a00 */
[----:B0-----:R-:W-:-:S05]  /*11a80*/  @P0 IMAD.HI.U32 R6, R4, R6, RZ ;  /* 0x0000000604060227 */ /* 0x001fca00078e00ff */
[----:B------:R-:W-:-:S07]  /*11a90*/  @P0 SHF.R.U32.HI R4, RZ, R7, R6 ;  /* 0x00000007ff040219 */ /* 0x000fce0000011606 */
.L_x_5177:
[----:B------:R-:W-:Y:S05]  /*11aa0*/  BSYNC B0 ;  /* 0x0000000000007941 */ /* 0x000fea0003800000 */
.L_x_5175:
[----:B------:R-:W-:-:S05]  /*11ab0*/  IMAD R3, R4, R5, RZ ;  /* 0x0000000504037224 */ /* 0x000fca00078e02ff */
[----:B------:R-:W-:-:S07]  /*11ac0*/  VIMNMX R2, R2, R3, !PT ;  /* 0x0000000302027248 */ /* 0x000fce0007fe0100 */
.L_x_5174:
[----:B------:R-:W-:-:S05]  /*11ad0*/  VIADD R2, R2, 0x3f ;  /* 0x0000003f02027836 */ /* 0x000fca0000000000 */
[----:B------:R-:W-:-:S04]  /*11ae0*/  SHF.R.S32.HI R3, RZ, 0x1f, R2 ;  /* 0x0000001fff037819 */ /* 0x000fc80000011402 */
[----:B------:R-:W-:-:S04]  /*11af0*/  LEA.HI R3, R3, R2, RZ, 0x6 ;  /* 0x0000000203037211 */ /* 0x000fc800078f30ff */
[----:B------:R-:W-:-:S04]  /*11b00*/  SHF.R.S32.HI R3, RZ, 0x6, R3 ;  /* 0x00000006ff037819 */ /* 0x000fc80000011403 */
[----:B------:R-:W-:-:S04]  /*11b10*/  VIMNMX R21, R22, R3, !PT ;  /* 0x0000000316157248 */ /* 0x000fc80007fe0100 */
[----:B------:R-:W-:-:S13]  /*11b20*/  ISETP.GE.AND P0, PT, R0, R21, PT ;  /* 0x000000150000720c */ /* 0x000fda0003f06270 */
[----:B------:R-:W-:Y:S05]  /*11b30*/  @!P0 BRA `(.L_x_5178) ;  /* 0x0000007000588947 */ /* 0x000fea0003800000 */
.L_x_5201:
[----:B------:R-:W2:Y:S04]  /*11b40*/  LDL R20, [R1+0x1c8] ;  /* 0x0001c80001147983 */ /* 0x000ea80000100800 */
[----:B0-----:R-:W3:Y:S04]  /*11b50*/  LDL R2, [R1+0x1d0] ;  /* 0x0001d00001027983 */ /* 0x001ee80000100800 */
[----:B------:R-:W4:Y:S01]  /*11b60*/  LDL R3, [R1] ;  /* 0x0000000001037983 */ /* 0x000f220000100800 */
[----:B--2---:R-:W-:-:S05]  /*11b70*/  VIADD R4, R20, 0x1 ;  /* 0x0000000114047836 */ /* 0x004fca0000000000 */
[----:B------:R-:W-:-:S13]  /*11b80*/  ISETP.NE.AND P0, PT, R4, 0x2, PT ;  /* 0x000000020400780c */ /* 0x000fda0003f05270 */
[----:B------:R0:W5:Y:S04]  /*11b90*/  @P0 LDL R6, [R1+0x1cc] ;  /* 0x0001cc0001060983 */ /* 0x0001680000100800 */
[----:B------:R-:W2:Y:S01]  /*11ba0*/  @!P0 LDL R5, [R1+0x1cc] ;  /* 0x0001cc0001058983 */ /* 0x000ea20000100800 */
[----:B---3--:R-:W-:Y:S01]  /*11bb0*/  VIADD R2, R2, 0x1 ;  /* 0x0000000102027836 */ /* 0x008fe20000000000 */
[----:B----4-:R-:W-:Y:S02]  /*11bc0*/  LOP3.LUT R3, R3, 0x1, RZ, 0xfc, !PT ;  /* 0x0000000103037812 */ /* 0x010fe400078efcff */
[----:B------:R1:W-:Y:S04]  /*11bd0*/  STL [R1+0x1c8], R4 ;  /* 0x0001c80401007387 */ /* 0x0003e80000100800 */
[----:B------:R0:W-:Y:S04]  /*11be0*/  STL [R1+0x1d0], R2 ;  /* 0x0001d00201007387 */ /* 0x0001e80000100800 */
[----:B------:R0:W-:Y:S01]  /*11bf0*/  @!P0 STL [R1+0x1c8], RZ ;  /* 0x0001c8ff01008387 */ /* 0x0001e20000100800 */
[----:B------:R-:W-:Y:S01]  /*11c00*/  ISETP.NE.AND P1, PT, R3, 0x3, PT ;  /* 0x000000030300780c */ /* 0x000fe20003f25270 */
[----:B------:R-:W-:Y:S05]  /*11c10*/  YIELD ;  /* 0x0000000000007946 */ /* 0x000fea0003800000 */
[----:B------:R-:W-:Y:S01]  /*11c20*/  BSSY B0, `(.L_x_5179) ;  /* 0x0000006000007945 */ /* 0x000fe20003800000 */
[----:B-1----:R-:W-:Y:S01]  /*11c30*/  @!P0 IMAD.MOV.U32 R4, RZ, RZ, RZ ;  /* 0x000000ffff048224 */ /* 0x002fe200078e00ff */
[----:B--2---:R-:W-:-:S05]  /*11c40*/  @!P0 LOP3.LUT R6, R5, 0x1, RZ, 0x3c, !PT ;  /* 0x0000000105068812 */ /* 0x004fca00078e3cff */
[----:B------:R0:W-:Y:S01]  /*11c50*/  @!P0 STL [R1+0x1cc], R6 ;  /* 0x0001cc0601008387 */ /* 0x0001e20000100800 */
[----:B------:R-:W-:Y:S05]  /*11c60*/  @!P1 BRA `(.L_x_5180) ;  /* 0x0000000000049947 */ /* 0x000fea0003800000 */
[----:B------:R-:W-:Y:S01]  /*11c70*/  BPT.TRAP 0x1 ;  /* 0x000000040000795c */ /* 0x000fe20000300000 */
.L_x_5180:
[----:B------:R-:W-:Y:S05]  /*11c80*/  BSYNC B0 ;  /* 0x0000000000007941 */ /* 0x000fea0003800000 */
.L_x_5179:
[----:B0-----:R-:W2:Y:S01]  /*11c90*/  LDL.64 R2, [R1+0x18] ;  /* 0x0000180001027983 */ /* 0x001ea20000100a00 */
[----:B-----5:R-:W-:Y:S02]  /*11ca0*/  SHF.L.U32 R5, R6, 0x1f, RZ ;  /* 0x0000001f06057819 */ /* 0x020fe400000006ff */
[----:B--2---:R-:W-:-:S05]  /*11cb0*/  MOV R3, R2 ;  /* 0x0000000200037202 */ /* 0x004fca0000000f00 */
[----:B------:R-:W-:-:S04]  /*11cc0*/  IMAD R4, R4, 0x8, R3 ;  /* 0x0000000804047824 */ /* 0x000fc800078e0203 */
[----:B------:R0:W1:Y:S01]  /*11cd0*/  SYNCS.PHASECHK.TRANS64.TRYWAIT P0, [R4+URZ], R5 ;  /* 0x00000005040075a7 */ /* 0x000062000800017f */
[----:B------:R0:W5:Y:S01]  /*11ce0*/  LDL.64 R6, [R1+0x1c8] ;  /* 0x0001c80001067983 */ /* 0x0001620000100a00 */
[----:B------:R-:W-:Y:S04]  /*11cf0*/  BSSY B0, `(.L_x_5181) ;  /* 0x0000003000007945 */ /* 0x000fe80003800000 */
[----:B------:R-:W-:Y:S05]  /*11d00*/  @!P1 BRA `(.L_x_5182) ;  /* 0x0000000000049947 */ /* 0x000fea0003800000 */
[----:B------:R-:W-:Y:S01]  /*11d10*/  BPT.TRAP 0x1 ;  /* 0x000000040000795c */ /* 0x000fe20000300000 */
.L_x_5182:
[----:B------:R-:W-:Y:S05]  /*11d20*/  BSYNC B0 ;  /* 0x0000000000007941 */ /* 0x000fea0003800000 */
.L_x_5181:
[----:B------:R-:W-:Y:S04]  /*11d30*/  BSSY B0, `(.L_x_5183) ;  /* 0x0000006000007945 */ /* 0x000fe80003800000 */
[----:B-1----:R-:W-:Y:S05]  /*11d40*/  @P0 BRA `(.L_x_5184) ;  /* 0x0000000000100947 */ /* 0x002fea0003800000 */
[----:B-----5:R-:W-:Y:S01]  /*11d50*/  IMAD R6, R6, 0x8, R3 ;  /* 0x0000000806067824 */ /* 0x020fe200078e0203 */
[----:B------:R-:W-:-:S04]  /*11d60*/  SHF.L.U32 R7, R7, 0x1f, RZ ;  /* 0x0000001f07077819 */ /* 0x000fc800000006ff */
[----:B------:R-:W1:Y:S02]  /*11d70*/  SYNCS.PHASECHK.TRANS64.TRYWAIT P0, [R6+URZ], R7 ;  /* 0x00000007060075a7 */ /* 0x000e64000800017f */
[----:B-1----:R-:W-:Y:S05]  /*11d80*/  @!P0 BRA `(.L_x_5185) ;  /* 0x0000017800c08947 */ /* 0x002fea0003800000 */
.L_x_5184:
[----:B------:R-:W-:Y:S05]  /*11d90*/  BSYNC B0 ;  /* 0x0000000000007941 */ /* 0x000fea0003800000 */
.L_x_5183:
[----:B-1---5:R-:W2:Y:S04]  /*11da0*/  LDL R7, [R1+0x1c8] ;  /* 0x0001c80001077983 */ /* 0x022ea80000100800 */
[----:B------:R-:W2:Y:S01]  /*11db0*/  LDL.64 R2, [R1+0x80] ;  /* 0x0000800001027983 */ /* 0x000ea20000100a00 */
[----:B------:R-:W-:Y:S05]  /*11dc0*/  WARPSYNC.ALL ;  /* 0x0000000000007948 */ /* 0x000fea0003800000 */
[----:B------:R-:W3:Y:S04]  /*11dd0*/  LDL.64 R12, [R1+0x78] ;  /* 0x00007800010c7983 */ /* 0x000ee80000100a00 */
[----:B0-----:R-:W4:Y:S04]  /*11de0*/  LDL.64 R4, [R1+0x78] ;  /* 0x0000780001047983 */ /* 0x001f280000100a00 */
[----:B------:R-:W4:Y:S04]  /*11df0*/  LDL.64 R8, [R1+0x78] ;  /* 0x0000780001087983 */ /* 0x000f280000100a00 */
[----:B------:R-:W4:Y:S01]  /*11e00*/  LDL.64 R10, [R1+0x78] ;  /* 0x00007800010a7983 */ /* 0x000f220000100a00 */
[----:B--2---:R-:W-:Y:S01]  /*11e10*/  IMAD R2, R7, 0x200, R2 ;  /* 0x0000020007027824 */ /* 0x004fe200078e0202 */
[----:B------:R-:W-:-:S02]  /*11e20*/  R2UR UR7, R3 ;  /* 0x00000000030772ca */ /* 0x000fc400000e0000 */
[----:B------:R-:W2:Y:S02]  /*11e30*/  LDL R14, [R1+0x28] ;  /* 0x00002800010e7983 */ /* 0x000ea40000100800 */
[C---:B------:R-:W-:Y:S01]  /*11e40*/  R2UR UR6, R2.reuse ;  /* 0x00000000020672ca */ /* 0x040fe200000e0000 */
[----:B------:R-:W-:Y:S01]  /*11e50*/  WARPGROUP.ARRIVE ;  /* 0x00000000000079c5 */ /* 0x000fe20000000000 */
[----:B------:R-:W-:Y:S02]  /*11e60*/  VIADD R6, R2, 0x2 ;  /* 0x0000000202067836 */ /* 0x000fe40000000000 */
[----:B------:R-:W-:Y:S01]  /*11e70*/  IMAD.MOV.U32 R7, RZ, RZ, R3 ;  /* 0x000000ffff077224 */ /* 0x000fe200078e0003 */
[----:B---3--:R-:W-:Y:S02]  /*11e80*/  R2UR UR4, R12 ;  /* 0x000000000c0472ca */ /* 0x008fe400000e0000 */
[----:B------:R-:W-:Y:S02]  /*11e90*/  R2UR UR5, R13 ;  /* 0x000000000d0572ca */ /* 0x000fe400000e0000 */
[----:B------:R0:W5:Y:S11]  /*11ea0*/  LDL.64 R12, [R1+0x1c8] ;  /* 0x0001c800010c7983 */ /* 0x0001760000100a00 */
[----:B------:R-:W-:Y:S01]  /*11eb0*/  HGMMA.64x64x16.F32.BF16 R24, gdesc[UR4], RZ, !UPT, gsb0 ;  /* 0x00e00000041879f0 */ /* 0x000fe2000c0018ff */
[----:B----4-:R-:W-:Y:S01]  /*11ec0*/  VIADD R4, R4, 0x2 ;  /* 0x0000000204047836 */ /* 0x010fe20000000000 */
[----:B------:R-:W-:-:S02]  /*11ed0*/  R2UR UR6, R6 ;  /* 0x00000000060672ca */ /* 0x000fc400000e0000 */
[----:B------:R-:W-:Y:S02]  /*11ee0*/  R2UR UR7, R7 ;  /* 0x00000000070772ca */ /* 0x000fe400000e0000 */
[----:B------:R-:W-:Y:S02]  /*11ef0*/  R2UR UR4, R4 ;  /* 0x00000000040472ca */ /* 0x000fe400000e0000 */
[----:B------:R-:W-:Y:S01]  /*11f00*/  R2UR UR5, R5 ;  /* 0x00000000050572ca */ /* 0x000fe200000e0000 */
[----:B------:R-:W-:Y:S02]  /*11f10*/  WARPGROUP.DEPBAR.LE gsb0, 0x0 ;  /* 0x00008000000079c5 */ /* 0x000fe40000010000 */
[----:B------:R-:W-:-:S10]  /*11f20*/  WARPGROUP.ARRIVE ;  /* 0x00000000000079c5 */ /* 0x000fd40000000000 */
[----:B------:R-:W-:Y:S01]  /*11f30*/  HGMMA.64x64x16.F32.BF16 R24, gdesc[UR4], R24, gsb0 ;  /* 0x00e00000041879f0 */ /* 0x000fe20008001818 */
        /* <DEDUP_REMOVED lines=8> */
[----:B------:R-:W-:-:S10]  /*11fc0*/  WARPGROUP.ARRIVE ;  /* 0x00000000000079c5 */ /* 0x000fd40000000000 */
[----:B------:R-:W-:Y:S01]  /*11fd0*/  HGMMA.64x64x16.F32.BF16 R24, gdesc[UR4], R24, gsb0 ;  /* 0x00e00000041879f0 */ /* 0x000fe20008001818 */
[----:B------:R-:W-:Y:S02]  /*11fe0*/  VIADD R2, R2, 0x6 ;  /* 0x0000000602027836 */ /* 0x000fe40000000000 */
[----:B------:R-:W-:Y:S01]  /*11ff0*/  VIADD R10, R10, 0x6 ;  /* 0x000000060a0a7836 */ /* 0x000fe20000000000 */
[----:B------:R-:W-:Y:S02]  /*12000*/  R2UR UR7, R3 ;  /* 0x00000000030772ca */ /* 0x000fe400000e0000 */
[----:B------:R-:W-:Y:S02]  /*12010*/  R2UR UR6, R2 ;  /* 0x00000000020672ca */ /* 0x000fe400000e0000 */
[----:B------:R-:W-:Y:S02]  /*12020*/  R2UR UR4, R10 ;  /* 0x000000000a0472ca */ /* 0x000fe400000e0000 */
[----:B------:R-:W-:Y:S01]  /*12030*/  R2UR UR5, R11 ;  /* 0x000000000b0572ca */ /* 0x000fe200000e0000 */
[----:B------:R-:W-:Y:S01]  /*12040*/  IMAD.MOV.U32 R4, RZ, RZ, 0x1 ;  /* 0x00000001ff047424 */ /* 0x000fe200078e00ff */
[----:B------:R0:W-:Y:S01]  /*12050*/  STL [R1+0x60], RZ ;  /* 0x000060ff01007387 */ /* 0x0001e20000100800 */
[----:B------:R-:W-:-:S02]  /*12060*/  WARPGROUP.DEPBAR.LE gsb0, 0x0 ;  /* 0x00008000000079c5 */ /* 0x000fc40000010000 */
[----:B------:R-:W-:-:S08]  /*12070*/  WARPGROUP.ARRIVE ;  /* 0x00000000000079c5 */ /* 0x000fd00000000000 */
[----:B------:R-:W-:Y:S01]  /*12080*/  HGMMA.64x64x16.F32.BF16 R24, gdesc[UR4], R24, gsb0 ;  /* 0x00e00000041879f0 */ /* 0x000fe20008001818 */
[----:B------:R0:W-:Y:S01]  /*12090*/  STL [R1+0x60], R4 ;  /* 0x0000600401007387 */ /* 0x0001e20000100800 */
[----:B--2---:R-:W-:-:S03]  /*120a0*/  LOP3.LUT R14, R14, 0x1, RZ, 0xfc, !PT ;  /* 0x000000010e0e7812 */ /* 0x004fc600078efcff */
[----:B------:R0:W-:Y:S04]  /*120b0*/  STL [R1+0x60], R4 ;  /* 0x0000600401007387 */ /* 0x0001e80000100800 */
[----:B------:R0:W-:Y:S04]  /*120c0*/  STL [R1+0x60], R4 ;  /* 0x0000600401007387 */ /* 0x0001e80000100800 */
[----:B------:R0:W-:Y:S01]  /*120d0*/  STL [R1+0x60], R4 ;  /* 0x0000600401007387 */ /* 0x0001e20000100800 */
[----:B------:R-:W-:Y:S01]  /*120e0*/  ISETP.NE.AND P1, PT, R14, 0x3, PT ;  /* 0x000000030e00780c */ /* 0x000fe20003f25270 */
[----:B------:R-:W-:Y:S01]  /*120f0*/  BSSY B0, `(.L_x_5186) ;  /* 0x0000004000007945 */ /* 0x000fe20003800000 */
[----:B------:R-:W-:-:S11]  /*12100*/  WARPGROUP.DEPBAR.LE gsb0, 0x0 ;  /* 0x00008000000079c5 */ /* 0x000fd60000010000 */
[----:B0-----:R-:W-:Y:S05]  /*12110*/  @!P1 BRA `(.L_x_5187) ;  /* 0x0000000000049947 */ /* 0x001fea0003800000 */
[----:B------:R-:W-:Y:S01]  /*12120*/  BPT.TRAP 0x1 ;  /* 0x000000040000795c */ /* 0x000fe20000300000 */
.L_x_5187:
[----:B------:R-:W-:Y:S05]  /*12130*/  BSYNC B0 ;  /* 0x0000000000007941 */ /* 0x000fea0003800000 */
.L_x_5186:
        /* <DEDUP_REMOVED lines=8> */
.L_x_5189:
[----:B------:R-:W-:Y:S05]  /*121c0*/  BSYNC B0 ;  /* 0x0000000000007941 */ /* 0x000fea0003800000 */
.L_x_5188:
[----:B------:R-:W-:Y:S04]  /*121d0*/  BSSY B0, `(.L_x_5190) ;  /* 0x0000004000007945 */ /* 0x000fe80003800000 */
[----:B-1----:R-:W-:Y:S05]  /*121e0*/  @P0 BRA `(.L_x_5191) ;  /* 0x0000000000080947 */ /* 0x002fea0003800000 */
[----:B------:R-:W1:Y:S02]  /*121f0*/  SYNCS.PHASECHK.TRANS64.TRYWAIT P0, [R12+URZ], R13 ;  /* 0x0000000d0c0075a7 */ /* 0x000e64000800017f */
[----:B-1----:R-:W-:Y:S05]  /*12200*/  @!P0 BRA `(.L_x_5192) ;  /* 0x0000017400b48947 */ /* 0x002fea0003800000 */
.L_x_5191:
[----:B------:R-:W-:Y:S05]  /*12210*/  BSYNC B0 ;  /* 0x0000000000007941 */ /* 0x000fea0003800000 */
.L_x_5190:
[----:B------:R-:W2:Y:S04]  /*12220*/  LDL R14, [R1+0x68] ;  /* 0x00006800010e7983 */ /* 0x000ea80000100800 */
[----:B------:R-:W3:Y:S04]  /*12230*/  LDL R5, [R1+0x1c8] ;  /* 0x0001c80001057983 */ /* 0x000ee80000100800 */
[----:B------:R-:W3:Y:S04]  /*12240*/  LDL.64 R2, [R1+0x98] ;  /* 0x0000980001027983 */ /* 0x000ee80000100a00 */
[----:B------:R-:W4:Y:S04]  /*12250*/  LDL.64 R6, [R1+0x90] ;  /* 0x0000900001067983 */ /* 0x000f280000100a00 */
[----:B------:R-:W4:Y:S04]  /*12260*/  LDL.64 R8, [R1+0x90] ;  /* 0x0000900001087983 */ /* 0x000f280000100a00 */
[----:B------:R-:W4:Y:S04]  /*12270*/  LDL.64 R10, [R1+0x90] ;  /* 0x00009000010a7983 */ /* 0x000f280000100a00 */
[----:B01----:R-:W4:Y:S01]  /*12280*/  LDL.64 R12, [R1+0x90] ;  /* 0x00009000010c7983 */ /* 0x003f220000100a00 */
[----:B------:R-:W-:Y:S05]  /*12290*/  WARPSYNC.ALL ;  /* 0x0000000000007948 */ /* 0x000fea0003800000 */
[----:B------:R-:W-:Y:S01]  /*122a0*/  WARPGROUP.ARRIVE ;  /* 0x00000000000079c5 */ /* 0x000fe20000000000 */
[----:B------:R-:W4:Y:S05]  /*122b0*/  LDL.64 R16, [R1+0x90] ;  /* 0x0000900001107983 */ /* 0x000f2a0000100a00 */
[----:B------:R-:W0:Y:S01]  /*122c0*/  S2R R18, SR_TID.X ;  /* 0x0000000000127919 */ /* 0x000e220000002100 */
[----:B------:R-:W4:Y:S04]  /*122d0*/  LDL.64 R56, [R1+0x90] ;  /* 0x0000900001387983 */ /* 0x000f280000100a00 */
[----:B------:R-:W4:Y:S01]  /*122e0*/  LDL.64 R58, [R1+0x90] ;  /* 0x00009000013a7983 */ /* 0x000f220000100a00 */
[----:B--2---:R-:W-:-:S03]  /*122f0*/  ISETP.NE.U32.AND P0, PT, R14, RZ, PT ;  /* 0x000000ff0e00720c */ /* 0x004fc60003f05070 */
[----:B------:R-:W2:Y:S01]  /*12300*/  LDL.64 R14, [R1+0x90] ;  /* 0x00009000010e7983 */ /* 0x000ea20000100a00 */
[----:B---3--:R-:W-:Y:S01]  /*12310*/  IMAD R2, R5, 0x1000, R2 ;  /* 0x0000100005027824 */ /* 0x008fe200078e0202 */
[----:B------:R-:W-:Y:S02]  /*12320*/  R2UR UR7, R3 ;  /* 0x00000000030772ca */ /* 0x000fe400000e0000 */
[----:B----4-:R-:W-:Y:S02]  /*12330*/  R2UR UR4, R6 ;  /* 0x00000000060472ca */ /* 0x010fe400000e0000 */
[----:B------:R-:W-:Y:S02]  /*12340*/  R2UR UR6, R2 ;  /* 0x00000000020672ca */ /* 0x000fe400000e0000 */
[----:B------:R-:W-:Y:S02]  /*12350*/  R2UR UR5, R7 ;  /* 0x00000000070572ca */ /* 0x000fe400000e0000 */
[----:B------:R-:W-:-:S11]  /*12360*/  VOTEU.ANY UP0, P0 ;  /* 0x00000000003f7886 */ /* 0x000fd60000000100 */
        /* <DEDUP_REMOVED lines=25> */
[--C-:B------:R-:W-:Y:S01]  /*12500*/  IMAD.MOV.U32 R7, RZ, RZ, R3.reuse ;  /* 0x000000ffff077224 */ /* 0x100fe200078e0003 */
        /* <DEDUP_REMOVED lines=9> */
[----:B------:R-:W-:Y:S01]  /*125a0*/  IMAD.MOV.U32 R7, RZ, RZ, R3 ;  /* 0x000000ffff077224 */ /* 0x000fe200078e0003 */
[----:B------:R-:W-:-:S04]  /*125b0*/  R2UR UR6, R6 ;  /* 0x00000000060672ca */ /* 0x000fc800000e0000 */
[----:B------:R-:W-:Y:S01]  /*125c0*/  R2UR UR7, R7 ;  /* 0x00000000070772ca */ /* 0x000fe200000e0000 */
[----:B--2---:R-:W-:Y:S01]  /*125d0*/  VIADD R14, R14, 0x200 ;  /* 0x000002000e0e7836 */ /* 0x004fe20000000000 */
[----:B------:R-:W-:-:S04]  /*125e0*/  R2UR UR5, R15 ;  /* 0x000000000f0572ca */ /* 0x000fc800000e0000 */
        /* <DEDUP_REMOVED lines=121> */
[----:B------:R-:W-:Y:S02]  /*12d80*/  R2UR UR5, R17 ;  /* 0x00000000110572ca */ /* 0x000fe400000e0000 */
[----:B0-----:R-:W-:-:S05]  /*12d90*/  SHF.R.U32.HI R18, RZ, 0x7, R18 ;  /* 0x00000007ff127819 */ /* 0x001fca0000011612 */
[----:B------:R0:W1:Y:S01]  /*12da0*/  SHFL.IDX PT, R5, R18, RZ, 0x1f ;  /* 0x00001fff12057589 */ /* 0x00006200000e0000 */
[----:B------:R-:W-:Y:S02]  /*12db0*/  WARPGROUP.DEPBAR.LE gsb0, 0x0 ;  /* 0x00008000000079c5 */ /* 0x000fe40000010000 */
[----:B------:R-:W-:Y:S01]  /*12dc0*/  WARPGROUP.ARRIVE ;  /* 0x00000000000079c5 */ /* 0x000fe20000000000 */
[----:B------:R-:W-:Y:S01]  /*12dd0*/  VIADD R6, R2, 0x800 ;  /* 0x0000080002067836 */ /* 0x000fe20000000000 */
[----:B------:R-:W-:Y:S01]  /*12de0*/  R2UR UR9, R9 ;  /* 0x00000000090972ca */ /* 0x000fe200000e0000 */
[----:B------:R-:W-:Y:S01]  /*12df0*/  IMAD.MOV.U32 R17, RZ, RZ, R3 ;  /* 0x000000ffff117224 */ /* 0x000fe200078e0003 */
[----:B0-----:R-:W4:Y:S02]  /*12e00*/  LDL.64 R18, [R1+0x90] ;  /* 0x0000900001127983 */ /* 0x001f240000100a00 */
[----:B------:R-:W-:Y:S01]  /*12e10*/  HGMMA.64x64x16.F32.BF16 R24, gdesc[UR4], R24, gsb0 ;  /* 0x00e00000041879f0 */ /* 0x000fe20008001818 */
[----:B-1----:R-:W-:-:S04]  /*12e20*/  ISETP.GT.AND P0, PT, R5, 0x7f, PT ;  /* 0x0000007f0500780c */ /* 0x002fc80003f04270 */
[----:B------:R-:W-:-:S04]  /*12e30*/  SEL R5, RZ, 0x2, !P0 ;  /* 0x00000002ff057807 */ /* 0x000fc80004000000 */
[----:B------:R-:W-:Y:S01]  /*12e40*/  IADD3 R8, R8, 0x800, R5 ;  /* 0x0000080008087810 */ /* 0x000fe20007ffe005 */
[----:B------:R-:W-:Y:S01]  /*12e50*/  IMAD.IADD R16, R5, 0x1, R6 ;  /* 0x0000000105107824 */ /* 0x000fe200078e0206 */
[----:B------:R-:W-:Y:S01]  /*12e60*/  R2UR UR11, R17 ;  /* 0x00000000110b72ca */ /* 0x000fe200000e0000 */
[----:B------:R-:W-:Y:S01]  /*12e70*/  UMOV UR4, 0x1 ;  /* 0x0000000100047882 */ /* 0x000fe20000000000 */
[----:B------:R-:W-:Y:S02]  /*12e80*/  R2UR UR8, R8 ;  /* 0x00000000080872ca */ /* 0x000fe400000e0000 */
[----:B------:R-:W-:Y:S01]  /*12e90*/  R2UR UR10, R16 ;  /* 0x00000000100a72ca */ /* 0x000fe200000e0000 */
[----:B------:R-:W-:Y:S01]  /*12ea0*/  UISETP.NE.U32.AND UP0, UPT, UR4, URZ, UPT ;  /* 0x0000003f0400728c */ /* 0x000fe2000bf05070 */
[----:B------:R-:W-:Y:S02]  /*12eb0*/  WARPGROUP.DEPBAR.LE gsb0, 0x0 ;  /* 0x00008000000079c5 */ /* 0x000fe40000010000 */
[----:B------:R-:W-:-:S09]  /*12ec0*/  WARPGROUP.ARRIVE ;  /* 0x00000000000079c5 */ /* 0x000fd20000000000 */
[----:B------:R-:W-:Y:S01]  /*12ed0*/  HGMMA.64x64x16.F32.BF16 R24, gdesc[UR8], R24, UP0, gsb0 ;  /* 0x00e00000081879f0 */ /* 0x000fe2000b801818 */
[----:B------:R-:W-:-:S05]  /*12ee0*/  IMAD.MOV.U32 R16, RZ, RZ, 0x4 ;  /* 0x00000004ff107424 */ /* 0x000fca00078e00ff */
[----:B------:R-:W-:Y:S01]  /*12ef0*/  SEL R7, R16, 0x2, P0 ;  /* 0x0000000210077807 */ /* 0x000fe20000000000 */
[----:B------:R-:W-:-:S03]  /*12f00*/  IMAD.MOV.U32 R9, RZ, RZ, R3 ;  /* 0x000000ffff097224 */ /* 0x000fc600078e0003 */
[----:B--2---:R-:W-:Y:S01]  /*12f10*/  IADD3 R10, R7, 0x800, R10 ;  /* 0x00000800070a7810 */ /* 0x004fe20007ffe00a */
[----:B------:R-:W-:Y:S01]  /*12f20*/  IMAD.IADD R8, R6, 0x1, R7 ;  /* 0x0000000106087824 */ /* 0x000fe200078e0207 */
[----:B------:R-:W-:Y:S02]  /*12f30*/  R2UR UR7, R9 ;  /* 0x00000000090772ca */ /* 0x000fe400000e0000 */
[----:B------:R-:W-:Y:S02]  /*12f40*/  R2UR UR4, R10 ;  /* 0x000000000a0472ca */ /* 0x000fe400000e0000 */
[----:B------:R-:W-:Y:S02]  /*12f50*/  R2UR UR6, R8 ;  /* 0x00000000080672ca */ /* 0x000fe400000e0000 */
[----:B------:R-:W-:Y:S01]  /*12f60*/  R2UR UR5, R11 ;  /* 0x000000000b0572ca */ /* 0x000fe200000e0000 */
[----:B------:R-:W-:Y:S02]  /*12f70*/  WARPGROUP.DEPBAR.LE gsb0, 0x0 ;  /* 0x00008000000079c5 */ /* 0x000fe40000010000 */
[----:B------:R-:W-:Y:S01]  /*12f80*/  WARPGROUP.ARRIVE ;  /* 0x00000000000079c5 */ /* 0x000fe20000000000 */
[----:B------:R-:W-:Y:S01]  /*12f90*/  SEL R9, R16, 0x6, !P0 ;  /* 0x0000000610097807 */ /* 0x000fe20004000000 */
[----:B------:R-:W-:Y:S01]  /*12fa0*/  IMAD.MOV.U32 R11, RZ, RZ, R3 ;  /* 0x000000ffff0b7224 */ /* 0x000fe200078e0003 */
[----:B------:R-:W2:Y:S07]  /*12fb0*/  LDL.64 R16, [R1+0x90] ;  /* 0x0000900001107983 */ /* 0x000eae0000100a00 */
[----:B------:R-:W-:Y:S01]  /*12fc0*/  HGMMA.64x64x16.F32.BF16 R24, gdesc[UR4], R24, gsb0 ;  /* 0x00e00000041879f0 */ /* 0x000fe20008001818 */
[----:B------:R-:W-:Y:S01]  /*12fd0*/  IMAD.IADD R10, R6, 0x1, R9 ;  /* 0x00000001060a7824 */ /* 0x000fe200078e0209 */
[----:B---3--:R-:W-:Y:S01]  /*12fe0*/  IADD3 R12, R9, 0x800, R12 ;  /* 0x00000800090c7810 */ /* 0x008fe20007ffe00c */
[----:B------:R0:W5:Y:S01]  /*12ff0*/  LDL R8, [R1+0xc] ;  /* 0x00000c0001087983 */ /* 0x0001620000100800 */
        /* <DEDUP_REMOVED lines=12> */
[----:B------:R-:W-:-:S05]  /*130c0*/  LOP3.LUT R11, R6, 0xa06, RZ, 0xc0, !PT ;  /* 0x00000a06060b7812 */ /* 0x000fca00078ec0ff */
[----:B----4-:R-:W-:Y:S02]  /*130d0*/  IMAD.IADD R14, R11, 0x1, R14 ;  /* 0x000000010b0e7824 */ /* 0x010fe400078e020e */
        /* <DEDUP_REMOVED lines=16> */
[----:B------:R-:W4:Y:S01]  /*131e0*/  LDL.64 R18, [R1+0x90] ;  /* 0x0000900001127983 */ /* 0x000f220000100a00 */
        /* <DEDUP_REMOVED lines=10> */
[----:B------:R-:W-:Y:S01]  /*13290*/  R2UR UR6, R12 ;  /* 0x000000000c0672ca */ /* 0x000fe200000e0000 */
[----:B------:R-:W4:Y:S01]  /*132a0*/  LDL.64 R56, [R1+0x90] ;  /* 0x0000900001387983 */ /* 0x000f220000100a00 */
[----:B------:R-:W-:Y:S02]  /*132b0*/  R2UR UR4, R10 ;  /* 0x000000000a0472ca */ /* 0x000fe400000e0000 */
[----:B------:R-:W-:-:S02]  /*132c0*/  R2UR UR7, R13 ;  /* 0x000000000d0772ca */ /* 0x000fc400000e0000 */
[----:B------:R-:W-:Y:S01]  /*132d0*/  R2UR UR5, R11 ;  /* 0x000000000b0572ca */ /* 0x000fe200000e0000 */
[----:B------:R-:W-:Y:S02]  /*132e0*/  WARPGROUP.DEPBAR.LE gsb0, 0x0 ;  /* 0x00008000000079c5 */ /* 0x000fe40000010000 */
[----:B------:R-:W-:Y:S01]  /*132f0*/  WARPGROUP.ARRIVE ;  /* 0x00000000000079c5 */ /* 0x000fe20000000000 */
[C---:B------:R-:W-:Y:S01]  /*13300*/  IMAD.IADD R10, R9.reuse, 0x1, R6 ;  /* 0x00000001090a7824 */ /* 0x040fe200078e0206 */
[----:B--2---:R-:W-:Y:S01]  /*13310*/  IADD3 R16, R9, 0xa00, R16 ;  /* 0x00000a0009107810 */ /* 0x004fe20007ffe010 */
[----:B------:R-:W2:Y:S07]  /*13320*/  LDL.64 R12, [R1+0x90] ;  /* 0x00009000010c7983 */ /* 0x000eae0000100a00 */
        /* <DEDUP_REMOVED lines=26> */
[C---:B---3--:R-:W-:Y:S01]  /*134d0*/  IADD3 R14, R5.reuse, 0xc00, R14 ;  /* 0x00000c00050e7810 */ /* 0x048fe20007ffe00e */
[----:B------:R-:W3:Y:S07]  /*134e0*/  LDL.64 R16, [R1+0x90] ;  /* 0x0000900001107983 */ /* 0x000eee0000100a00 */
        /* <DEDUP_REMOVED lines=21> */
[----:B--2---:R-:W-:Y:S01]  /*13640*/  IADD3 R12, R9, 0xc00, R12 ;  /* 0x00000c00090c7810 */ /* 0x004fe20007ffe00c */
[----:B------:R-:W-:Y:S01]  /*13650*/  IMAD.MOV.U32 R11, RZ, RZ, R3 ;  /* 0x000000ffff0b7224 */ /* 0x000fe200078e0003 */
[----:B------:R-:W2:Y:S06]  /*13660*/  LDL.64 R18, [R1+0x90] ;  /* 0x0000900001127983 */ /* 0x000eac0000100a00 */
        /* <DEDUP_REMOVED lines=20> */
[----:B------:R-:W2:Y:S01]  /*137b0*/  LDL.64 R56, [R1+0x90] ;  /* 0x0000900001387983 */ /* 0x000ea20000100a00 */
[----:B------:R-:W-:Y:S02]  /*137c0*/  R2UR UR6, R12 ;  /* 0x000000000c0672ca */ /* 0x000fe400000e0000 */
[----:B------:R-:W-:Y:S01]  /*137d0*/  R2UR UR7, R13 ;  /* 0x000000000d0772ca */ /* 0x000fe200000e0000 */
[----:B------:R-:W-:-:S02]  /*137e0*/  WARPGROUP.DEPBAR.LE gsb0, 0x0 ;  /* 0x00008000000079c5 */ /* 0x000fc40000010000 */
[----:B------:R-:W-:Y:S01]  /*137f0*/  WARPGROUP.ARRIVE ;  /* 0x00000000000079c5 */ /* 0x000fe20000000000 */
[----:B------:R-:W-:Y:S01]  /*13800*/  VIADD R6, R2, 0xe00 ;  /* 0x00000e0002067836 */ /* 0x000fe20000000000 */
[C---:B---3--:R-:W-:Y:S01]  /*13810*/  IADD3 R16, R5.reuse, 0xe00, R16 ;  /* 0x00000e0005107810 */ /* 0x048fe20007ffe010 */
[----:B------:R-:W-:Y:S01]  /*13820*/  IMAD.MOV.U32 R11, RZ, RZ, R3 ;  /* 0x000000ffff0b7224 */ /* 0x000fe200078e0003 */
[----:B------:R-:W3:Y:S06]  /*13830*/  LDL R12, [R1] ;  /* 0x00000000010c7983 */ /* 0x000eec0000100800 */
[----:B------:R-:W-:Y:S01]  /*13840*/  HGMMA.64x64x16.F32.BF16 R24, gdesc[UR4], R24, gsb0 ;  /* 0x00e00000041879f0 */ /* 0x000fe20008001818 */
[----:B------:R-:W-:Y:S01]  /*13850*/  IMAD.IADD R10, R5, 0x1, R6 ;  /* 0x00000001050a7824 */ /* 0x000fe200078e0206 */
[----:B------:R-:W-:Y:S01]  /*13860*/  R2UR UR7, R11 ;  /* 0x000000000b0772ca */ /* 0x000fe200000e0000 */
[----:B------:R0:W5:Y:S01]  /*13870*/  LDL R5, [R1+0x1c8] ;  /* 0x0001c80001057983 */ /* 0x0001620000100800 */
[----:B------:R-:W-:-:S02]  /*13880*/  R2UR UR4, R16 ;  /* 0x00000000100472ca */ /* 0x000fc400000e0000 */
[----:B------:R-:W-:Y:S02]  /*13890*/  R2UR UR6, R10 ;  /* 0x000000000a0672ca */ /* 0x000fe400000e0000 */
[----:B------:R-:W-:Y:S01]  /*138a0*/  R2UR UR5, R17 ;  /* 0x00000000110572ca */ /* 0x000fe200000e0000 */
[----:B------:R-:W-:Y:S02]  /*138b0*/  WARPGROUP.DEPBAR.LE gsb0, 0x0 ;  /* 0x00008000000079c5 */ /* 0x000fe40000010000 */
[----:B------:R-:W-:-:S10]  /*138c0*/  WARPGROUP.ARRIVE ;  /* 0x00000000000079c5 */ /* 0x000fd40000000000 */
[----:B------:R-:W-:Y:S01]  /*138d0*/  HGMMA.64x64x16.F32.BF16 R24, gdesc[UR4], R24, gsb0 ;  /* 0x00e00000041879f0 */ /* 0x000fe20008001818 */
[C---:B------:R-:W-:Y:S01]  /*138e0*/  IMAD.IADD R10, R7.reuse, 0x1, R6 ;  /* 0x00000001070a7824 */ /* 0x040fe200078e0206 */
[----:B----4-:R-:W-:Y:S01]  /*138f0*/  IADD3 R14, R7, 0xe00, R14 ;  /* 0x00000e00070e7810 */ /* 0x010fe20007ffe00e */
        /* <DEDUP_REMOVED lines=8> */
[C---:B------:R-:W-:Y:S01]  /*13980*/  IMAD.IADD R6, R9.reuse, 0x1, R6 ;  /* 0x0000000109067824 */ /* 0x040fe200078e0206 */
[----:B--2---:R-:W-:Y:S01]  /*13990*/  IADD3 R18, R9, 0xe00, R18 ;  /* 0x00000e0009127810 */ /* 0x004fe20007ffe012 */
        /* <DEDUP_REMOVED lines=14> */
[----:B------:R-:W-:Y:S02]  /*13a80*/  IMAD.IADD R6, R2, 0x1, R7 ;  /* 0x0000000102067824 */ /* 0x000fe400078e0207 */
[----:B------:R-:W-:Y:S02]  /*13a90*/  IMAD.IADD R2, R7, 0x1, R56 ;  /* 0x0000000107027824 */ /* 0x000fe400078e0238 */
[----:B------:R-:W-:Y:S02]  /*13aa0*/  IMAD.MOV.U32 R7, RZ, RZ, R3 ;  /* 0x000000ffff077224 */ /* 0x000fe400078e0003 */
[----:B------:R-:W-:Y:S01]  /*13ab0*/  IMAD.MOV.U32 R3, RZ, RZ, R57 ;  /* 0x000000ffff037224 */ /* 0x000fe200078e0039 */
[----:B------:R-:W-:Y:S02]  /*13ac0*/  R2UR UR6, R6 ;  /* 0x00000000060672ca */ /* 0x000fe400000e0000 */
[----:B------:R-:W-:Y:S02]  /*13ad0*/  R2UR UR7, R7 ;  /* 0x00000000070772ca */ /* 0x000fe400000e0000 */
[----:B------:R-:W-:-:S02]  /*13ae0*/  R2UR UR4, R2 ;  /* 0x00000000020472ca */ /* 0x000fc400000e0000 */
[----:B------:R-:W-:Y:S01]  /*13af0*/  R2UR UR5, R3 ;  /* 0x00000000030572ca */ /* 0x000fe200000e0000 */
        /* <DEDUP_REMOVED lines=32> */
[----:B---3--:R-:W-:-:S03]  /*13d00*/  LOP3.LUT R2, R12, 0x1, RZ, 0xfc, !PT ;  /* 0x000000010c027812 */ /* 0x008fc600078efcff */
        /* <DEDUP_REMOVED lines=8> */
.L_x_5194:
[----:B------:R-:W-:Y:S05]  /*13d90*/  BSYNC B0 ;  /* 0x0000000000007941 */ /* 0x000fea0003800000 */
.L_x_5193:
[----:B------:R-:W2:Y:S02]  /*13da0*/  LDL.64 R2, [R1+0x20] ;  /* 0x0000200001027983 */ /* 0x000ea40000100a00 */
[----:B--2---:R-:W-:-:S05]  /*13db0*/  MOV R2, R2 ;  /* 0x0000000200027202 */ /* 0x004fca0000000f00 */
[----:B-----5:R-:W-:-:S05]  /*13dc0*/  IMAD R5, R5, 0x8, R2 ;  /* 0x0000000805057824 */ /* 0x020fca00078e0202 */
[----:B------:R-:W-:-:S04]  /*13dd0*/  PRMT R5, R8, 0x654, R5 ;  /* 0x0000065408057816 */ /* 0x000fc80000000005 */
[----:B------:R0:W-:Y:S01]  /*13de0*/  SYNCS.ARRIVE.TRANS64.RED.A1T0 RZ, [R5+URZ], RZ ;  /* 0x000000ff05ff79a7 */ /* 0x0001e2000810043f */
[----:B------:R-:W2:Y:S04]  /*13df0*/  LDL.64 R6, [R1+0x100] ;  /* 0x0001000001067983 */ /* 0x000ea80000100a00 */
[----:B------:R-:W3:Y:S04]  /*13e00*/  LDL.64 R12, [R1+0x1f0] ;  /* 0x0001f000010c7983 */ /* 0x000ee80000100a00 */
[----:B0-----:R-:W4:Y:S04]  /*13e10*/  LDL.64 R4, [R1+0x1e0] ;  /* 0x0001e00001047983 */ /* 0x001f280000100a00 */
[----:B------:R-:W3:Y:S04]  /*13e20*/  LDL.64 R18, [R1+0xb8] ;  /* 0x0000b80001127983 */ /* 0x000ee80000100a00 */
[----:B--2---:R-:W2:Y:S02]  /*13e30*/  LD.E R7, desc[UR36][R6.64] ;  /* 0x0000002406077980 */ /* 0x004ea4000c101900 */
[-C--:B--2---:R-:W-:Y:S01]  /*13e40*/  FMUL.FTZ R16, R26, R7.reuse ;  /* 0x000000071a107220 */ /* 0x084fe20000410000 */
[-C--:B------:R-:W-:Y:S01]  /*13e50*/  FMUL.FTZ R24, R24, R7.reuse ;  /* 0x0000000718187220 */ /* 0x080fe20000410000 */
[-C--:B------:R-:W-:Y:S01]  /*13e60*/  FMUL.FTZ R3, R25, R7.reuse ;  /* 0x0000000719037220 */ /* 0x080fe20000410000 */
[----:B------:R-:W-:-:S02]  /*13e70*/  FMUL.FTZ R2, R27, R7 ;  /* 0x000000071b027220 */ /* 0x000fc40000410000 */
[----:B------:R-:W4:Y:S01]  /*13e80*/  MUFU.TANH R15, R24 ;  /* 0x00000018000f7308 */ /* 0x000f220000002400 */
[-C--:B------:R-:W-:Y:S01]  /*13e90*/  FMUL.FTZ R159, R30, R7.reuse ;  /* 0x000000071e9f7220 */ /* 0x080fe20000410000 */
[-C--:B------:R-:W-:Y:S01]  /*13ea0*/  FMUL.FTZ R28, R28, R7.reuse ;  /* 0x000000071c1c7220 */ /* 0x080fe20000410000 */
[----:B------:R-:W-:-:S05]  /*13eb0*/  FMUL.FTZ R85, R29, R7 ;  /* 0x000000071d557220 */ /* 0x000fca0000410000 */
[----:B------:R-:W0:Y:S01]  /*13ec0*/  MUFU.TANH R16, R16 ;  /* 0x0000001000107308 */ /* 0x000e220000002400 */
[-C--:B------:R-:W-:Y:S01]  /*13ed0*/  FMUL.FTZ R153, R31, R7.reuse ;  /* 0x000000071f997220 */ /* 0x080fe20000410000 */
[----:B------:R-:W-:-:S06]  /*13ee0*/  FMUL.FTZ R89, R32, R7 ;  /* 0x0000000720597220 */ /* 0x000fcc0000410000 */
[----:B------:R-:W1:Y:S01]  /*13ef0*/  MUFU.TANH R3, R3 ;  /* 0x0000000300037308 */ /* 0x000e620000002400 */
[----:B------:R-:W-:-:S07]  /*13f00*/  FMUL.FTZ R161, R34, R7 ;  /* 0x0000000722a17220 */ /* 0x000fce0000410000 */
[----:B------:R-:W2:Y:S01]  /*13f10*/  MUFU.TANH R2, R2 ;  /* 0x0000000200027308 */ /* 0x000ea20000002400 */
[----:B------:R-:W-:-:S07]  /*13f20*/  FMUL.FTZ R95, R33, R7 ;  /* 0x00000007215f7220 */ /* 0x000fce0000410000 */
[----:B------:R-:W3:Y:S01]  /*13f30*/  MUFU.TANH R6, R28 ;  /* 0x0000001c00067308 */ /* 0x000ee20000002400 */
[----:B------:R-:W-:-:S07]  /*13f40*/  FMUL.FTZ R164, R35, R7 ;  /* 0x0000000723a47220 */ /* 0x000fce0000410000 */
[----:B------:R-:W3:Y:S01]  /*13f50*/  MUFU.TANH R159, R159 ;  /* 0x0000009f009f7308 */ /* 0x000ee20000002400 */
[----:B----4-:R-:W-:Y:S01]  /*13f60*/  FMNMX.FTZ R8, R15, R4, !PT ;  /* 0x000000040f087209 */ /* 0x010fe20007810000 */
[----:B------:R-:W-:-:S06]  /*13f70*/  FMUL.FTZ R99, R36, R7 ;  /* 0x0000000724637220 */ /* 0x000fcc0000410000 */
[----:B------:R-:W4:Y:S01]  /*13f80*/  MUFU.TANH R85, R85 ;  /* 0x0000005500557308 */ /* 0x000f220000002400 */
[----:B0-----:R-:W-:Y:S01]  /*13f90*/  FMNMX.FTZ R9, R16, R5, !PT ;  /* 0x0000000510097209 */ /* 0x001fe20007810000 */
[----:B------:R-:W-:-:S06]  /*13fa0*/  FMUL.FTZ R166, R38, R7 ;  /* 0x0000000726a67220 */ /* 0x000fcc0000410000 */
[----:B------:R-:W0:Y:S01]  /*13fb0*/  MUFU.TANH R153, R153 ;  /* 0x0000009900997308 */ /* 0x000e220000002400 */
[----:B-1----:R-:W-:Y:S01]  /*13fc0*/  FMNMX.FTZ R11, R3, R8, !PT ;  /* 0x00000008030b7209 */ /* 0x002fe20007810000 */
[----:B------:R-:W-:-:S06]  /*13fd0*/  FMUL.FTZ R105, R37, R7 ;  /* 0x0000000725697220 */ /* 0x000fcc0000410000 */
[----:B------:R-:W1:Y:S01]  /*13fe0*/  MUFU.TANH R89, R89 ;  /* 0x0000005900597308 */ /* 0x000e620000002400 */
[----:B--2---:R-:W-:Y:S01]  /*13ff0*/  FMNMX.FTZ R8, R2, R9, !PT ;  /* 0x0000000902087209 */ /* 0x004fe20007810000 */
[----:B------:R-:W-:-:S06]  /*14000*/  FMUL.FTZ R165, R39, R7 ;  /* 0x0000000727a57220 */ /* 0x000fcc0000410000 */
[----:B------:R-:W2:Y:S01]  /*14010*/  MUFU.TANH R161, R161 ;  /* 0x000000a100a17308 */ /* 0x000ea20000002400 */
[----:B---3--:R-:W-:Y:S01]  /*14020*/  FMNMX.FTZ R10, R6, R11, !PT ;  /* 0x0000000b060a7209 */ /* 0x008fe20007810000 */
[----:B------:R-:W-:-:S06]  /*14030*/  FMUL.FTZ R109, R40, R7 ;  /* 0x00000007286d7220 */ /* 0x000fcc0000410000 */
[----:B------:R-:W3:Y:S01]  /*14040*/  MUFU.TANH R95, R95 ;  /* 0x0000005f005f7308 */ /* 0x000ee20000002400 */
[----:B------:R-:W-:Y:S01]  /*14050*/  FMNMX.FTZ R8, R159, R8, !PT ;  /* 0x000000089f087209 */ /* 0x000fe20007810000 */
[----:B------:R-:W-:-:S06]  /*14060*/  FMUL.FTZ R168, R42, R7 ;  /* 0x000000072aa87220 */ /* 0x000fcc0000410000 */
        /* <DEDUP_REMOVED lines=14> */
[-C--:B------:R-:W-:Y:S01]  /*14150*/  FMUL.FTZ R125, R45, R7.reuse ;  /* 0x000000072d7d7220 */ /* 0x080fe20000410000 */
[-C--:B------:R-:W-:Y:S01]  /*14160*/  FMUL.FTZ R169, R47, R7.reuse ;  /* 0x000000072fa97220 */ /* 0x080fe20000410000 */
[-C--:B------:R-:W-:Y:S01]  /*14170*/  FMUL.FTZ R129, R48, R7.reuse ;  /* 0x0000000730817220 */ /* 0x080fe20000410000 */
[-C--:B------:R-:W-:Y:S01]  /*14180*/  FMUL.FTZ R174, R50, R7.reuse ;  /* 0x0000000732ae7220 */ /* 0x080fe20000410000 */
[-C--:B------:R-:W-:Y:S01]  /*14190*/  FMUL.FTZ R135, R49, R7.reuse ;  /* 0x0000000731877220 */ /* 0x080fe20000410000 */
[----:B------:R-:W-:Y:S01]  /*141a0*/  FMUL.FTZ R175, R51, R7 ;  /* 0x0000000733af7220 */ /* 0x000fe20000410000 */
[----:B------:R-:W3:Y:S01]  /*141b0*/  MUFU.TANH R109, R109 ;  /* 0x0000006d006d7308 */ /* 0x000ee20000002400 */
[----:B------:R-:W-:Y:S01]  /*141c0*/  FMNMX.FTZ R9, R164, R9, !PT ;  /* 0x00000009a4097209 */ /* 0x000fe20007810000 */
[-C--:B------:R-:W-:Y:S01]  /*141d0*/  FMUL.FTZ R137, R52, R7.reuse ;  /* 0x0000000734897220 */ /* 0x080fe20000410000 */
[-C--:B------:R-:W-:Y:S01]  /*141e0*/  FMUL.FTZ R176, R54, R7.reuse ;  /* 0x0000000736b07220 */ /* 0x080fe20000410000 */
[-C--:B------:R-:W-:Y:S01]  /*141f0*/  FMUL.FTZ R147, R53, R7.reuse ;  /* 0x0000000735937220 */ /* 0x080fe20000410000 */
[----:B------:R-:W-:Y:S01]  /*14200*/  FMUL.FTZ R177, R55, R7 ;  /* 0x0000000737b17220 */ /* 0x000fe20000410000 */
[----:B------:R-:W3:Y:S02]  /*14210*/  LDL R11, [R1+0x200] ;  /* 0x00020000010b7983 */ /* 0x000ee40000100800 */
[----:B------:R-:W3:Y:S01]  /*14220*/  MUFU.TANH R168, R168 ;  /* 0x000000a800a87308 */ /* 0x000ee20000002400 */
[----:B----4-:R-:W-:-:S07]  /*14230*/  FMNMX.FTZ R10, R99, R10, !PT ;  /* 0x0000000a630a7209 */ /* 0x010fce0007810000 */
[----:B------:R-:W4:Y:S01]  /*14240*/  MUFU.TANH R115, R115 ;  /* 0x0000007300737308 */ /* 0x000f220000002400 */
[----:B0-----:R-:W-:-:S07]  /*14250*/  FMNMX.FTZ R8, R166, R9, !PT ;  /* 0x00000009a6087209 */ /* 0x001fce0007810000 */
[----:B------:R-:W0:Y:S01]  /*14260*/  MUFU.TANH R167, R167 ;  /* 0x000000a700a77308 */ /* 0x000e220000002400 */
[----:B-1----:R-:W-:-:S07]  /*14270*/  FMNMX.FTZ R10, R105, R10, !PT ;  /* 0x0000000a690a7209 */ /* 0x002fce0007810000 */
[----:B------:R-:W1:Y:S01]  /*14280*/  MUFU.TANH R119, R119 ;  /* 0x0000007700777308 */ /* 0x000e620000002400 */
[----:B--2---:R-:W-:-:S07]  /*14290*/  FMNMX.FTZ R9, R165, R8, !PT ;  /* 0x00000008a5097209 */ /* 0x004fce0007810000 */
[----:B------:R-:W2:Y:S01]  /*142a0*/  MUFU.TANH R170, R170 ;  /* 0x000000aa00aa7308 */ /* 0x000ea20000002400 */
[----:B---3--:R-:W-:-:S07]  /*142b0*/  FMNMX.FTZ R10, R109, R10, !PT ;  /* 0x0000000a6d0a7209 */ /* 0x008fce0007810000 */
[----:B------:R-:W3:Y:S01]  /*142c0*/  MUFU.TANH R125, R125 ;  /* 0x0000007d007d7308 */ /* 0x000ee20000002400 */
[----:B------:R-:W-:-:S07]  /*142d0*/  FMNMX.FTZ R8, R168, R9, !PT ;  /* 0x00000009a8087209 */ /* 0x000fce0007810000 */
        /* <DEDUP_REMOVED lines=13> */
[----:B----4-:R-:W-:Y:S02]  /*143b0*/  FMNMX.FTZ R10, R129, R10, !PT ;  /* 0x0000000a810a7209 */ /* 0x010fe40007810000 */
[----:B0-----:R-:W-:-:S05]  /*143c0*/  FMNMX.FTZ R8, R174, R7, !PT ;  /* 0x00000007ae087209 */ /* 0x001fca0007810000 */
[----:B------:R-:W0:Y:S08]  /*143d0*/  MUFU.TANH R147, R147 ;  /* 0x0000009300937308 */ /* 0x000e300000002400 */
[----:B------:R-:W4:Y:S01]  /*143e0*/  MUFU.TANH R177, R177 ;  /* 0x000000b100b17308 */ /* 0x000f220000002400 */
[----:B-1----:R-:W-:Y:S02]  /*143f0*/  FMNMX.FTZ R10, R135, R10, !PT ;  /* 0x0000000a870a7209 */ /* 0x002fe40007810000 */
[----:B--2---:R-:W-:-:S02]  /*14400*/  FMNMX.FTZ R7, R175, R8, !PT ;  /* 0x00000008af077209 */ /* 0x004fc40007810000 */
[----:B---3--:R-:W-:Y:S02]  /*14410*/  FMNMX.FTZ R8, R137, R10, !PT ;  /* 0x0000000a89087209 */ /* 0x008fe40007810000 */
[----:B------:R-:W-:Y:S02]  /*14420*/  FMNMX.FTZ R10, R176, R7, !PT ;  /* 0x00000007b00a7209 */ /* 0x000fe40007810000 */
[----:B0-----:R-:W-:Y:S02]  /*14430*/  FMNMX.FTZ R8, R147, R8, !PT ;  /* 0x0000000893087209 */ /* 0x001fe40007810000 */
[----:B----4-:R-:W-:-:S03]  /*14440*/  FMNMX.FTZ R9, R177, R10, !PT ;  /* 0x0000000ab1097209 */ /* 0x010fc60007810000 */
[----:B------:R-:W0:Y:S04]  /*14450*/  SHFL.BFLY PT, R7, R8, 0x2, 0x1f ;  /* 0x0c401f0008077f89 */ /* 0x000e2800000e0000 */
[----:B------:R-:W-:Y:S04]  /*14460*/  STL.64 [R1+0x1e0], R8 ;  /* 0x0001e00801007387 */ /* 0x000fe80000100a00 */
[----:B------:R-:W2:Y:S01]  /*14470*/  LDL R24, [R1+0x1e4] ;  /* 0x0001e40001187983 */ /* 0x000ea20000100800 */
[----:B0-----:R-:W-:-:S05]  /*14480*/  FMNMX.FTZ R7, R8, R7, !PT ;  /* 0x0000000708077209 */ /* 0x001fca0007810000 */
[----:B------:R-:W0:Y:S02]  /*14490*/  SHFL.BFLY PT, R10, R7, 0x1, 0x1f ;  /* 0x0c201f00070a7f89 */ /* 0x000e2400000e0000 */
[----:B0-----:R-:W-:-:S05]  /*144a0*/  FMNMX.FTZ R10, R7, R10, !PT ;  /* 0x0000000a070a7209 */ /* 0x001fca0007810000 */
[----:B------:R-:W-:Y:S04]  /*144b0*/  STL [R1+0x1e0], R10 ;  /* 0x0001e00a01007387 */ /* 0x000fe80000100800 */
[----:B------:R-:W3:Y:S04]  /*144c0*/  LDL R17, [R1+0x1e0] ;  /* 0x0001e00001117983 */ /* 0x000ee80000100800 */
[----:B--2---:R-:W0:Y:S02]  /*144d0*/  SHFL.BFLY PT, R9, R24, 0x2, 0x1f ;  /* 0x0c401f0018097f89 */ /* 0x004e2400000e0000 */
[----:B0-----:R-:W-:-:S05]  /*144e0*/  FMNMX.FTZ R9, R9, R24, !PT ;  /* 0x0000001809097209 */ /* 0x001fca0007810000 */
[----:B------:R-:W0:Y:S02]  /*144f0*/  SHFL.BFLY PT, R8, R9, 0x1, 0x1f ;  /* 0x0c201f0009087f89 */ /* 0x000e2400000e0000 */
[----:B0-----:R-:W-:Y:S01]  /*14500*/  FMNMX.FTZ R8, R9, R8, !PT ;  /* 0x0000000809087209 */ /* 0x001fe20007810000 */
[----:B---3--:R-:W-:-:S04]  /*14510*/  FADD.FTZ R4, R4, -R17 ;  /* 0x8000001104047221 */ /* 0x008fc80000010000 */
[----:B------:R-:W-:Y:S01]  /*14520*/  FADD.FTZ R14, R5, -R8 ;  /* 0x80000008050e7221 */ /* 0x000fe20000010000 */
[----:B------:R-:W-:-:S03]  /*14530*/  FMUL.FTZ R4, R4, R11 ;  /* 0x0000000b04047220 */ /* 0x000fc60000410000 */
[----:B------:R-:W-:Y:S01]  /*14540*/  FMUL.FTZ R14, R11, R14 ;  /* 0x0000000e0b0e7220 */ /* 0x000fe20000410000 */
[----:B------:R-:W0:Y:S08]  /*14550*/  MUFU.EX2 R173, R4 ;  /* 0x0000000400ad7308 */ /* 0x000e300000000800 */
[----:B------:R-:W1:Y:S01]  /*14560*/  MUFU.EX2 R160, R14 ;  /* 0x0000000e00a07308 */ /* 0x000e620000000800 */
[----:B------:R2:W-:Y:S01]  /*14570*/  STL [R1+0x1e4], R8 ;  /* 0x0001e40801007387 */ /* 0x0005e20000100800 */
[----:B0-----:R-:W-:Y:S01]  /*14580*/  FMUL.FTZ R12, R173, R12 ;  /* 0x0000000cad0c7220 */ /* 0x001fe20000410000 */
[----:B-1----:R-:W-:-:S05]  /*14590*/  FMUL.FTZ R13, R13, R160 ;  /* 0x000000a00d0d7220 */ /* 0x002fca0000410000 */
[----:B------:R2:W-:Y:S04]  /*145a0*/  STL.64 [R1+0x1f0], R12 ;  /* 0x0001f00c01007387 */ /* 0x0005e80000100a00 */
[----:B------:R-:W3:Y:S01]  /*145b0*/  LD.E R5, desc[UR36][R18.64+0x4] ;  /* 0x0000042412057980 */ /* 0x000ee2000c101900 */
[----:B------:R-:W-:Y:S01]  /*145c0*/  BSSY B0, `(.L_x_5195) ;  /* 0x000000c000007945 */ /* 0x000fe20003800000 */
[----:B---3--:R-:W-:-:S13]  /*145d0*/  ISETP.NE.AND P0, PT, R5, RZ, PT ;  /* 0x000000ff0500720c */ /* 0x008fda0003f05270 */
[----:B--2---:R-:W-:Y:S05]  /*145e0*/  @P0 BRA `(.L_x_5196) ;  /* 0x0000000000240947 */ /* 0x004fea0003800000 */
[----:B------:R-:W2:Y:S04]  /*145f0*/  LDL.64 R8, [R1+0xc0] ;  /* 0x0000c00001087983 */ /* 0x000ea80000100a00 */
[----:B------:R-:W3:Y:S04]  /*14600*/  LD.E R19, desc[UR36][R18.64] ;  /* 0x0000002412137980 */ /* 0x000ee8000c101900 */
[----:B--2---:R-:W2:Y:S01]  /*14610*/  LD.E.64 R8, desc[UR36][R8.64] ;  /* 0x0000002408087980 */ /* 0x004ea2000c101b00 */
[----:B---3--:R-:W-:-:S04]  /*14620*/  IMAD R4, R20, 0x40, R19 ;  /* 0x0000004014047824 */ /* 0x008fc800078e0213 */
[----:B--2---:R-:W-:-:S05]  /*14630*/  IMAD.WIDE R4, R4, 0x4, R8 ;  /* 0x0000000404047825 */ /* 0x004fca00078e0208 */
[----:B------:R0:W-:Y:S04]  /*14640*/  ST.E desc[UR36][R4.64], R173 ;  /* 0x000000ad04007985 */ /* 0x0001e8000c101924 */
[----:B------:R-:W2:Y:S04]  /*14650*/  LDL.64 R18, [R1+0xb8] ;  /* 0x0000b80001127983 */ /* 0x000ea80000100a00 */
[----:B--2---:R-:W2:Y:S02]  /*14660*/  LD.E R7, desc[UR36][R18.64+0x4] ;  /* 0x0000042412077980 */ /* 0x004ea4000c101900 */
[----:B0-2---:R-:W-:-:S13]  /*14670*/  ISETP.NE.AND P0, PT, R7, RZ, PT ;  /* 0x000000ff0700720c */ /* 0x005fda0003f05270 */
.L_x_5196:
[----:B------:R-:W-:Y:S05]  /*14680*/  BSYNC B0 ;  /* 0x0000000000007941 */ /* 0x000fea0003800000 */
.L_x_5195:
[----:B------:R-:W-:Y:S04]  /*14690*/  BSSY B0, `(.L_x_5197) ;  /* 0x0000009000007945 */ /* 0x000fe80003800000 */
[----:B------:R-:W-:Y:S05]  /*146a0*/  @P0 BRA `(.L_x_5198) ;  /* 0x00000000001c0947 */ /* 0x000fea0003800000 */
[----:B------:R-:W2:Y:S04]  /*146b0*/  LDL.64 R8, [R1+0xc0] ;  /* 0x0000c00001087983 */ /* 0x000ea80000100a00 */
[----:B------:R-:W3:Y:S04]  /*146c0*/  LD.E R19, desc[UR36][R18.64] ;  /* 0x0000002412137980 */ /* 0x000ee8000c101900 */
[----:B--2---:R-:W2:Y:S01]  /*146d0*/  LD.E.64 R4, desc[UR36][R8.64] ;  /* 0x0000002408047980 */ /* 0x004ea2000c101b00 */
[----:B---3--:R-:W-:-:S04]  /*146e0*/  IMAD R20, R20, 0x40, R19 ;  /* 0x0000004014147824 */ /* 0x008fc800078e0213 */
[----:B------:R-:W-:-:S04]  /*146f0*/  VIADD R20, R20, 0x8 ;  /* 0x0000000814147836 */ /* 0x000fc80000000000 */
[----:B--2---:R-:W-:-:S05]  /*14700*/  IMAD.WIDE R4, R20, 0x4, R4 ;  /* 0x0000000414047825 */ /* 0x004fca00078e0204 */
[----:B------:R0:W-:Y:S02]  /*14710*/  ST.E desc[UR36][R4.64], R160 ;  /* 0x000000a004007985 */ /* 0x0001e4000c101924 */
.L_x_5198:
[----:B------:R-:W-:Y:S05]  /*14720*/  BSYNC B0 ;  /* 0x0000000000007941 */ /* 0x000fea0003800000 */
.L_x_5197:
[----:B------:R-:W2:Y:S04]  /*14730*/  LDL R178, [R1+0x200] ;  /* 0x0002000001b27983 */ /* 0x000ea80000100800 */
[----:B------:R-:W2:Y:S04]  /*14740*/  LDL.64 R144, [R1+0x1e0] ;  /* 0x0001e00001907983 */ /* 0x000ea80000100a00 */
        /* <DEDUP_REMOVED lines=51> */
[----:B------:R-:W4:Y:S01]  /*14a80*/  LDL.64 R150, [R1+0x3e8] ;  /* 0x0003e80001967983 */ /* 0x000f220000100a00 */
[----:B--2---:R-:W-:-:S04]  /*14a90*/  FMUL.FTZ R144, R144, R178 ;  /* 0x000000b290907220 */ /* 0x004fc80000410000 */
        /* <DEDUP_REMOVED lines=13> */
[-CC-:B0-----:R-:W-:Y:S01]  /*14b70*/  FFMA.FTZ R5, R135, R178.reuse, -R144.reuse ;  /* 0x000000b287057223 */ /* 0x181fe20000010890 */
[-CC-:B------:R-:W-:Y:S01]  /*14b80*/  FFMA.FTZ R7, R137, R178.reuse, -R144.reuse ;  /* 0x000000b289077223 */ /* 0x180fe20000010890 */
[-C--:B------:R-:W-:Y:S01]  /*14b90*/  FFMA.FTZ R4, R147, R178.reuse, -R144 ;  /* 0x000000b293047223 */ /* 0x080fe20000010890 */
[-C--:B------:R-:W-:Y:S01]  /*14ba0*/  FMUL.FTZ R3, R145, R178.reuse ;  /* 0x000000b291037220 */ /* 0x080fe20000410000 */
[----:B------:R-:W2:Y:S04]  /*14bb0*/  LDL.64 R84, [R1+0x3c0] ;  /* 0x0003c00001547983 */ /* 0x000ea80000100a00 */
        /* <DEDUP_REMOVED lines=12> */
[----:B------:R-:W2:Y:S01]  /*14c80*/  LDL.64 R146, [R1+0x3c8] ;  /* 0x0003c80001927983 */ /* 0x000ea20000100a00 */
[-CC-:B------:R-:W-:Y:S01]  /*14c90*/  FFMA.FTZ R20, R16, R178.reuse, -R3.reuse ;  /* 0x000000b210147223 */ /* 0x180fe20000010803 */
[-CC-:B------:R-:W-:Y:S01]  /*14ca0*/  FFMA.FTZ R157, R2, R178.reuse, -R3.reuse ;  /* 0x000000b2029d7223 */ /* 0x180fe20000010803 */
[----:B------:R-:W-:Y:S01]  /*14cb0*/  MUFU.EX2 R19, R19 ;  /* 0x0000001300137308 */ /* 0x000fe20000000800 */
[-CC-:B------:R-:W-:Y:S01]  /*14cc0*/  FFMA.FTZ R159, R159, R178.reuse, -R3.reuse ;  /* 0x000000b29f9f7223 */ /* 0x180fe20000010803 */
[----:B------:R-:W-:-:S06]  /*14cd0*/  FFMA.FTZ R18, R153, R178, -R3 ;  /* 0x000000b299127223 */ /* 0x000fcc0000010803 */
[----:B------:R-:W3:Y:S01]  /*14ce0*/  MUFU.EX2 R20, R20 ;  /* 0x0000001400147308 */ /* 0x000ee20000000800 */
[----:B------:R-:W-:-:S07]  /*14cf0*/  FFMA.FTZ R161, R161, R178, -R3 ;  /* 0x000000b2a1a17223 */ /* 0x000fce0000010803 */
[----:B------:R-:W0:Y:S08]  /*14d00*/  MUFU.EX2 R157, R157 ;  /* 0x0000009d009d7308 */ /* 0x000e300000000800 */
[----:B------:R-:W1:Y:S01]  /*14d10*/  MUFU.EX2 R156, R156 ;  /* 0x0000009c009c7308 */ /* 0x000e620000000800 */
[----:B------:R-:W-:-:S07]  /*14d20*/  FFMA.FTZ R16, R164, R178, -R3 ;  /* 0x000000b2a4107223 */ /* 0x000fce0000010803 */
[----:B------:R-:W1:Y:S08]  /*14d30*/  MUFU.EX2 R159, R159 ;  /* 0x0000009f009f7308 */ /* 0x000e700000000800 */
[----:B------:R-:W1:Y:S01]  /*14d40*/  MUFU.EX2 R158, R158 ;  /* 0x0000009e009e7308 */ /* 0x000e620000000800 */
[----:B---3--:R-:W-:Y:S01]  /*14d50*/  FADD.FTZ R2, R20, R163 ;  /* 0x000000a314027221 */ /* 0x008fe20000010000 */
[----:B------:R-:W-:-:S06]  /*14d60*/  FFMA.FTZ R164, R166, R178, -R3 ;  /* 0x000000b2a6a47223 */ /* 0x000fcc0000010803 */
[----:B------:R-:W3:Y:S01]  /*14d70*/  MUFU.EX2 R18, R18 ;  /* 0x0000001200127308 */ /* 0x000ee20000000800 */
[----:B------:R-:W-:-:S07]  /*14d80*/  FADD.FTZ R153, R19, R162 ;  /* 0x000000a213997221 */ /* 0x000fce0000010000 */
[----:B------:R-:W3:Y:S01]  /*14d90*/  MUFU.EX2 R17, R17 ;  /* 0x0000001100117308 */ /* 0x000ee20000000800 */
[----:B0-----:R-:W-:Y:S01]  /*14da0*/  FADD.FTZ R2, R157, R2 ;  /* 0x000000029d027221 */ /* 0x001fe20000010000 */
[----:B------:R-:W-:-:S06]  /*14db0*/  FFMA.FTZ R171, R165, R178, -R3 ;  /* 0x000000b2a5ab7223 */ /* 0x000fcc0000010803 */
[----:B------:R-:W0:Y:S01]  /*14dc0*/  MUFU.EX2 R161, R161 ;  /* 0x000000a100a17308 */ /* 0x000e220000000800 */
[----:B-1----:R-:W-:-:S07]  /*14dd0*/  FADD.FTZ R153, R156, R153 ;  /* 0x000000999c997221 */ /* 0x002fce0000010000 */
[----:B------:R-:W1:Y:S01]  /*14de0*/  MUFU.EX2 R14, R14 ;  /* 0x0000000e000e7308 */ /* 0x000e620000000800 */
[----:B------:R-:W-:Y:S01]  /*14df0*/  FADD.FTZ R163, R159, R2 ;  /* 0x000000029fa37221 */ /* 0x000fe20000010000 */
[----:B------:R-:W-:-:S06]  /*14e00*/  FFMA.FTZ R165, R168, R178, -R3 ;  /* 0x000000b2a8a57223 */ /* 0x000fcc0000010803 */
[----:B------:R-:W1:Y:S01]  /*14e10*/  MUFU.EX2 R16, R16 ;  /* 0x0000001000107308 */ /* 0x000e620000000800 */
[----:B------:R-:W-:-:S07]  /*14e20*/  FADD.FTZ R2, R158, R153 ;  /* 0x000000999e027221 */ /* 0x000fce0000010000 */
[----:B------:R-:W1:Y:S01]  /*14e30*/  MUFU.EX2 R15, R15 ;  /* 0x0000000f000f7308 */ /* 0x000e620000000800 */
[----:B---3--:R-:W-:Y:S01]  /*14e40*/  FADD.FTZ R162, R18, R163 ;  /* 0x000000a312a27221 */ /* 0x008fe20000010000 */
[----:B------:R-:W-:-:S06]  /*14e50*/  FFMA.FTZ R166, R167, R178, -R3 ;  /* 0x000000b2a7a67223 */ /* 0x000fcc0000010803 */
[----:B------:R-:W3:Y:S01]  /*14e60*/  MUFU.EX2 R164, R164 ;  /* 0x000000a400a47308 */ /* 0x000ee20000000800 */
[----:B------:R-:W-:-:S07]  /*14e70*/  FADD.FTZ R163, R17, R2 ;  /* 0x0000000211a37221 */ /* 0x000fce0000010000 */
[----:B------:R-:W3:Y:S01]  /*14e80*/  MUFU.EX2 R12, R12 ;  /* 0x0000000c000c7308 */ /* 0x000ee20000000800 */
[----:B------:R-:W-:Y:S01]  /*14e90*/  FFMA.FTZ R172, R169, R178, -R3 ;  /* 0x000000b2a9ac7223 */ /* 0x000fe20000010803 */
[----:B0-----:R-:W-:-:S06]  /*14ea0*/  FADD.FTZ R169, R161, R162 ;  /* 0x000000a2a1a97221 */ /* 0x001fcc0000010000 */
[----:B------:R-:W0:Y:S01]  /*14eb0*/  MUFU.EX2 R171, R171 ;  /* 0x000000ab00ab7308 */ /* 0x000e220000000800 */
[----:B------:R-:W-:Y:S01]  /*14ec0*/  FFMA.FTZ R167, R170, R178, -R3 ;  /* 0x000000b2aaa77223 */ /* 0x000fe20000010803 */
[----:B-1----:R-:W-:-:S06]  /*14ed0*/  FADD.FTZ R2, R14, R163 ;  /* 0x000000a30e027221 */ /* 0x002fcc0000010000 */
[----:B------:R-:W1:Y:S01]  /*14ee0*/  MUFU.EX2 R13, R13 ;  /* 0x0000000d000d7308 */ /* 0x000e620000000800 */
[----:B------:R-:W-:Y:S01]  /*14ef0*/  FADD.FTZ R169, R16, R169 ;  /* 0x000000a910a97221 */ /* 0x000fe20000010000 */
[----:B------:R-:W-:-:S06]  /*14f00*/  FADD.FTZ R163, R15, R2 ;  /* 0x000000020fa37221 */ /* 0x000fcc0000010000 */
[----:B------:R-:W4:Y:S08]  /*14f10*/  MUFU.EX2 R165, R165 ;  /* 0x000000a500a57308 */ /* 0x000f300000000800 */
[----:B------:R-:W4:Y:S01]  /*14f20*/  MUFU.EX2 R10, R10 ;  /* 0x0000000a000a7308 */ /* 0x000f220000000800 */
[----:B---3--:R-:W-:Y:S01]  /*14f30*/  FADD.FTZ R162, R164, R169 ;  /* 0x000000a9a4a27221 */ /* 0x008fe20000010000 */
[----:B------:R-:W-:-:S06]  /*14f40*/  FFMA.FTZ R153, R174, R178, -R3 ;  /* 0x000000b2ae997223 */ /* 0x000fcc0000010803 */
[----:B------:R-:W3:Y:S01]  /*14f50*/  MUFU.EX2 R166, R166 ;  /* 0x000000a600a67308 */ /* 0x000ee20000000800 */
[----:B------:R-:W-:-:S07]  /*14f60*/  FADD.FTZ R2, R12, R163 ;  /* 0x000000a30c027221 */ /* 0x000fce0000010000 */
[----:B------:R-:W3:Y:S01]  /*14f70*/  MUFU.EX2 R11, R11 ;  /* 0x0000000b000b7308 */ /* 0x000ee20000000800 */
[----:B0-----:R-:W-:Y:S01]  /*14f80*/  FADD.FTZ R162, R171, R162 ;  /* 0x000000a2aba27221 */ /* 0x001fe20000010000 */
[----:B-1----:R-:W-:-:S06]  /*14f90*/  FADD.FTZ R163, R13, R2 ;  /* 0x000000020da37221 */ /* 0x002fcc0000010000 */
[----:B------:R-:W0:Y:S01]  /*14fa0*/  MUFU.EX2 R167, R167 ;  /* 0x000000a700a77308 */ /* 0x000e220000000800 */
[----:B------:R-:W-:-:S07]  /*14fb0*/  FFMA.FTZ R168, R175, R178, -R3 ;  /* 0x000000b2afa87223 */ /* 0x000fce0000010803 */
[----:B------:R-:W1:Y:S01]  /*14fc0*/  MUFU.EX2 R9, R9 ;  /* 0x0000000900097308 */ /* 0x000e620000000800 */
[----:B----4-:R-:W-:Y:S01]  /*14fd0*/  FADD.FTZ R175, R165, R162 ;  /* 0x000000a2a5af7221 */ /* 0x010fe20000010000 */
[----:B------:R-:W-:-:S06]  /*14fe0*/  FADD.FTZ R2, R10, R163 ;  /* 0x000000a30a027221 */ /* 0x000fcc0000010000 */
[----:B------:R-:W4:Y:S01]  /*14ff0*/  MUFU.EX2 R172, R172 ;  /* 0x000000ac00ac7308 */ /* 0x000f220000000800 */
[----:B------:R-:W-:-:S07]  /*15000*/  FFMA.FTZ R169, R176, R178, -R3 ;  /* 0x000000b2b0a97223 */ /* 0x000fce0000010803 */
[----:B------:R-:W4:Y:S01]  /*15010*/  MUFU.EX2 R8, R8 ;  /* 0x0000000800087308 */ /* 0x000f220000000800 */
[----:B---3--:R-:W-:Y:S01]  /*15020*/  FADD.FTZ R162, R166, R175 ;  /* 0x000000afa6a27221 */ /* 0x008fe20000010000 */
[----:B------:R-:W-:-:S06]  /*15030*/  FADD.FTZ R2, R11, R2 ;  /* 0x000000020b027221 */ /* 0x000fcc0000010000 */
[----:B------:R-:W3:Y:S01]  /*15040*/  MUFU.EX2 R153, R153 ;  /* 0x0000009900997308 */ /* 0x000ee20000000800 */
[----:B------:R-:W-:-:S07]  /*15050*/  FFMA.FTZ R170, R177, R178, -R3 ;  /* 0x000000b2b1aa7223 */ /* 0x000fce0000010803 */
[----:B------:R-:W3:Y:S01]  /*15060*/  MUFU.EX2 R6, R6 ;  /* 0x0000000600067308 */ /* 0x000ee20000000800 */
[----:B0-----:R-:W-:Y:S01]  /*15070*/  FADD.FTZ R163, R167, R162 ;  /* 0x000000a2a7a37221 */ /* 0x001fe20000010000 */
[----:B-1----:R-:W-:-:S06]  /*15080*/  FADD.FTZ R3, R9, R2 ;  /* 0x0000000209037221 */ /* 0x002fcc0000010000 */
[----:B------:R-:W-:Y:S08]  /*15090*/  MUFU.EX2 R5, R5 ;  /* 0x0000000500057308 */ /* 0x000ff00000000800 */
[----:B------:R-:W0:Y:S01]  /*150a0*/  MUFU.EX2 R168, R168 ;  /* 0x000000a800a87308 */ /* 0x000e220000000800 */
[----:B----4-:R-:W-:Y:S01]  /*150b0*/  FADD.FTZ R2, R172, R163 ;  /* 0x000000a3ac027221 */ /* 0x010fe20000010000 */
[----:B------:R-:W-:-:S06]  /*150c0*/  FADD.FTZ R3, R8, R3 ;  /* 0x0000000308037221 */ /* 0x000fcc0000010000 */
[----:B------:R-:W-:Y:S08]  /*150d0*/  MUFU.EX2 R7, R7 ;  /* 0x0000000700077308 */ /* 0x000ff00000000800 */
[----:B------:R-:W1:Y:S01]  /*150e0*/  MUFU.EX2 R169, R169 ;  /* 0x000000a900a97308 */ /* 0x000e620000000800 */
[----:B---3--:R-:W-:Y:S01]  /*150f0*/  FADD.FTZ R163, R153, R2 ;  /* 0x0000000299a37221 */ /* 0x008fe20000010000 */
[----:B------:R-:W-:-:S06]  /*15100*/  FADD.FTZ R2, R6, R3 ;  /* 0x0000000306027221 */ /* 0x000fcc0000010000 */
[----:B------:R-:W3:Y:S08]  /*15110*/  MUFU.EX2 R4, R4 ;  /* 0x0000000400047308 */ /* 0x000ef00000000800 */
[----:B------:R-:W4:Y:S01]  /*15120*/  MUFU.EX2 R170, R170 ;  /* 0x000000aa00aa7308 */ /* 0x000f220000000800 */
[----:B0-----:R-:W-:Y:S01]  /*15130*/  FADD.FTZ R162, R168, R163 ;  /* 0x000000a3a8a27221 */ /* 0x001fe20000010000 */
[----:B------:R-:W-:-:S03]  /*15140*/  FADD.FTZ R2, R5, R2 ;  /* 0x0000000205027221 */ /* 0x000fc60000010000 */
[----:B-1----:R-:W-:Y:S01]  /*15150*/  FADD.FTZ R163, R169, R162 ;  /* 0x000000a2a9a37221 */ /* 0x002fe20000010000 */
[----:B------:R-:W-:Y:S01]  /*15160*/  FADD.FTZ R3, R7, R2 ;  /* 0x0000000207037221 */ /* 0x000fe20000010000 */
[C---:B------:R-:W-:Y:S01]  /*15170*/  FMUL.FTZ R113, R160.reuse, R113 ;  /* 0x00000071a0717220 */ /* 0x040fe20000410000 */
[----:B------:R-:W-:Y:S02]  /*15180*/  FMUL.FTZ R112, R160, R112 ;  /* 0x00000070a0707220 */ /* 0x000fe40000410000 */
[----:B---3--:R-:W-:Y:S01]  /*15190*/  FADD.FTZ R162, R4, R3 ;  /* 0x0000000304a27221 */ /* 0x008fe20000010000 */
[C---:B------:R-:W-:Y:S01]  /*151a0*/  FMUL.FTZ R155, R160.reuse, R155 ;  /* 0x0000009ba09b7220 */ /* 0x040fe20000410000 */
[----:B------:R-:W-:Y:S01]  /*151b0*/  FMUL.FTZ R154, R160, R154 ;  /* 0x0000009aa09a7220 */ /* 0x000fe20000410000 */
[----:B----4-:R-:W-:-:S05]  /*151c0*/  FADD.FTZ R163, R170, R163 ;  /* 0x000000a3aaa37221 */ /* 0x010fca0000010000 */
[----:B------:R0:W-:Y:S01]  /*151d0*/  STL.64 [R1+0x1f0], R162 ;  /* 0x0001f0a201007387 */ /* 0x0001e20000100a00 */
[----:B------:R-:W-:Y:S01]  /*151e0*/  BAR.SYNC.DEFER_BLOCKING 0xf, 0x100 ;  /* 0x03c4000000007b1d */ /* 0x000fe20000010000 */
        /* <DEDUP_REMOVED lines=16> */
[----:B------:R-:W3:Y:S04]  /*152f0*/  LD.E.64 R2, desc[UR36][R64.64+0x8] ;  /* 0x0000082440027980 */ /* 0x000ee8000c101b00 */
[----:B0-----:R-:W4:Y:S04]  /*15300*/  LD.E.64 R162, desc[UR36][R64.64] ;  /* 0x0000002440a27980 */ /* 0x001f28000c101b00 */
[----:B------:R-:W-:Y:S04]  /*15310*/  STL.64 [R1+0x2b8], R112 ;  /* 0x0002b87001007387 */ /* 0x000fe80000100a00 */
[----:B------:R0:W-:Y:S01]  /*15320*/  STL.64 [R1+0x3f8], R154 ;  /* 0x0003f89a01007387 */ /* 0x0001e20000100a00 */
[C---:B------:R-:W-:Y:S01]  /*15330*/  FMUL.FTZ R33, R173.reuse, R33 ;  /* 0x00000021ad217220 */ /* 0x040fe20000410000 */
[C---:B------:R-:W-:Y:S01]  /*15340*/  FMUL.FTZ R32, R173.reuse, R32 ;  /* 0x00000020ad207220 */ /* 0x040fe20000410000 */
[C---:B------:R-:W-:Y:S01]  /*15350*/  FMUL.FTZ R35, R173.reuse, R35 ;  /* 0x00000023ad237220 */ /* 0x040fe20000410000 */
[C---:B------:R-:W-:Y:S01]  /*15360*/  FMUL.FTZ R34, R173.reuse, R34 ;  /* 0x00000022ad227220 */ /* 0x040fe20000410000 */
[C---:B------:R-:W-:Y:S01]  /*15370*/  FMUL.FTZ R37, R173.reuse, R37 ;  /* 0x00000025ad257220 */ /* 0x040fe20000410000 */
[C---:B------:R-:W-:Y:S01]  /*15380*/  FMUL.FTZ R36, R173.reuse, R36 ;  /* 0x00000024ad247220 */ /* 0x040fe20000410000 */
[----:B0-----:R-:W3:Y:S01]  /*15390*/  LDL R154, [R1+0x2bc] ;  /* 0x0002bc00019a7983 */ /* 0x001ee20000100800 */
        /* <DEDUP_REMOVED lines=36> */
[C---:B--2---:R-:W-:Y:S01]  /*155e0*/  FMUL.FTZ R85, R173.reuse, R85 ;  /* 0x00000055ad557220 */ /* 0x044fe20000410000 */
        /* <DEDUP_REMOVED lines=127> */
[----:B0-----:R-:W3:Y:S04]  /*15de0*/  LDL R24, [R1+0x210] ;  /* 0x0002100001187983 */ /* 0x001ee80000100800 */
[----:B-1----:R-:W3:Y:S04]  /*15df0*/  LDL R88, [R1+0x214] ;  /* 0x0002140001587983 */ /* 0x002ee80000100800 */
[----:B--2---:R-:W2:Y:S04]  /*15e00*/  LDL R90, [R1+0x218] ;  /* 0x00021800015a7983 */ /* 0x004ea80000100800 */
[----:B------:R-:W2:Y:S04]  /*15e10*/  LDL R92, [R1+0x21c] ;  /* 0x00021c00015c7983 */ /* 0x000ea80000100800 */
[----:B------:R-:W2:Y:S04]  /*15e20*/  LDL R26, [R1+0x220] ;  /* 0x00022000011a7983 */ /* 0x000ea80000100800 */
[----:B------:R-:W2:Y:S04]  /*15e30*/  LDL R94, [R1+0x224] ;  /* 0x00022400015e7983 */ /* 0x000ea80000100800 */
[----:B------:R-:W2:Y:S04]  /*15e40*/  LDL R96, [R1+0x228] ;  /* 0x0002280001607983 */ /* 0x000ea80000100800 */
[----:B------:R-:W2:Y:S04]  /*15e50*/  LDL R98, [R1+0x22c] ;  /* 0x00022c0001627983 */ /* 0x000ea80000100800 */
[----:B------:R-:W2:Y:S04]  /*15e60*/  LDL R28, [R1+0x230] ;  /* 0x00023000011c7983 */ /* 0x000ea80000100800 */
[----:B----4-:R-:W4:Y:S04]  /*15e70*/  LDL R100, [R1+0x234] ;  /* 0x0002340001647983 */ /* 0x010f280000100800 */
[----:B------:R-:W4:Y:S04]  /*15e80*/  LDL R102, [R1+0x238] ;  /* 0x0002380001667983 */ /* 0x000f280000100800 */
[----:B------:R-:W4:Y:S04]  /*15e90*/  LDL R104, [R1+0x23c] ;  /* 0x00023c0001687983 */ /* 0x000f280000100800 */
[----:B------:R-:W4:Y:S04]  /*15ea0*/  LDL R30, [R1+0x240] ;  /* 0x00024000011e7983 */ /* 0x000f280000100800 */
[----:B------:R-:W4:Y:S04]  /*15eb0*/  LDL R106, [R1+0x244] ;  /* 0x00024400016a7983 */ /* 0x000f280000100800 */
[----:B------:R-:W4:Y:S04]  /*15ec0*/  LDL R108, [R1+0x248] ;  /* 0x00024800016c7983 */ /* 0x000f280000100800 */
[----:B---3--:R-:W3:Y:S04]  /*15ed0*/  LDL R110, [R1+0x24c] ;  /* 0x00024c00016e7983 */ /* 0x008ee80000100800 */
[----:B------:R-:W3:Y:S04]  /*15ee0*/  LDL R32, [R1+0x250] ;  /* 0x0002500001207983 */ /* 0x000ee80000100800 */
        /* <DEDUP_REMOVED lines=110> */
[----:B------:R0:W-:Y:S04]  /*165d0*/  STL [R1+0x2bc], R154 ;  /* 0x0002bc9a01007387 */ /* 0x0001e80000100800 */
[----:B------:R-:W3:Y:S04]  /*165e0*/  LDL R173, [R1+0x1c8] ;  /* 0x0001c80001ad7983 */ /* 0x000ee80000100800 */
[----:B0-----:R-:W3:Y:S04]  /*165f0*/  LDL.64 R154, [R1+0x88] ;  /* 0x00008800019a7983 */ /* 0x001ee80000100a00 */
        /* <DEDUP_REMOVED lines=15> */
[----:B---3--:R-:W-:Y:S04]  /*166f0*/  STL [R1+0x24c], R110 ;  /* 0x00024c6e01007387 */ /* 0x008fe80000100800 */
        /* <DEDUP_REMOVED lines=70> */
[----:B------:R1:W-:Y:S04]  /*16b60*/  STL [R1+0x36c], R31 ;  /* 0x00036c1f01007387 */ /* 0x0003e80000100800 */
[----:B------:R-:W-:Y:S04]  /*16b70*/  STL [R1+0x370], R68 ;  /* 0x0003704401007387 */ /* 0x000fe80000100800 */
[----:B------:R-:W-:Y:S04]  /*16b80*/  STL [R1+0x374], R33 ;  /* 0x0003742101007387 */ /* 0x000fe80000100800 */
[----:B------:R2:W-:Y:S04]  /*16b90*/  STL [R1+0x378], R35 ;  /* 0x0003782301007387 */ /* 0x0005e80000100800 */
        /* <DEDUP_REMOVED lines=37> */
[----:B0-----:R-:W4:Y:S04]  /*16df0*/  LDL.128 R24, [R1+0x210] ;  /* 0x0002100001187983 */ /* 0x001f280000100c00 */
[----:B-1----:R-:W4:Y:S04]  /*16e00*/  LDL.128 R28, [R1+0x220] ;  /* 0x00022000011c7983 */ /* 0x002f280000100c00 */
[----:B--2---:R-:W2:Y:S04]  /*16e10*/  LDL.128 R32, [R1+0x230] ;  /* 0x0002300001207983 */ /* 0x004ea80000100c00 */
        /* <DEDUP_REMOVED lines=29> */
[----:B------:R-:W-:Y:S01]  /*16ff0*/  MOV R177, R2 ;  /* 0x0000000200b17202 */ /* 0x000fe20000000f00 */
[----:B------:R-:W-:-:S04]  /*17000*/  IMAD R154, R173, 0x1000, R154 ;  /* 0x00001000ad9a7824 */ /* 0x000fc800078e029a */
[--C-:B------:R-:W-:Y:S01]  /*17010*/  IMAD R3, R163, 0x2, R177.reuse ;  /* 0x00000002a3037824 */ /* 0x100fe200078e02b1 */
[----:B------:R-:W-:Y:S01]  /*17020*/  F2FP.BF16.F32.PACK_AB R156, R156, R19 ;  /* 0x000000139c9c723e */ /* 0x000fe200000010ff */
[C---:B------:R-:W-:Y:S01]  /*17030*/  IMAD R2, R162.reuse, 0x2, R177 ;  /* 0x00000002a2027824 */ /* 0x040fe200078e02b1 */
[----:B------:R-:W-:Y:S01]  /*17040*/  F2FP.BF16.F32.PACK_AB R157, R157, R20 ;  /* 0x000000149d9d723e */ /* 0x000fe200000010ff */
[----:B------:R-:W-:Y:S01]  /*17050*/  IMAD R176, R162, 0x2, R3 ;  /* 0x00000002a2b07824 */ /* 0x000fe200078e0203 */
[----:B------:R-:W-:Y:S02]  /*17060*/  F2FP.BF16.F32.PACK_AB R158, R17, R158 ;  /* 0x0000009e119e723e */ /* 0x000fe400000010ff */
[----:B------:R-:W-:Y:S02]  /*17070*/  F2FP.BF16.F32.PACK_AB R159, R18, R159 ;  /* 0x0000009f129f723e */ /* 0x000fe400000010ff */
[----:B------:R-:W-:Y:S02]  /*17080*/  F2FP.BF16.F32.PACK_AB R160, R15, R14 ;  /* 0x0000000e0fa0723e */ /* 0x000fe400000010ff */
[----:B------:R-:W-:-:S02]  /*17090*/  F2FP.BF16.F32.PACK_AB R161, R16, R161 ;  /* 0x000000a110a1723e */ /* 0x000fc400000010ff */
[----:B------:R-:W-:Y:S02]  /*170a0*/  F2FP.BF16.F32.PACK_AB R162, R13, R12 ;  /* 0x0000000c0da2723e */ /* 0x000fe400000010ff */
[----:B------:R-:W-:Y:S02]  /*170b0*/  F2FP.BF16.F32.PACK_AB R163, R171, R164 ;  /* 0x000000a4aba3723e */ /* 0x000fe400000010ff */
[----:B------:R-:W-:Y:S02]  /*170c0*/  F2FP.BF16.F32.PACK_AB R165, R166, R165 ;  /* 0x000000a5a6a5723e */ /* 0x000fe400000010ff */
[----:B------:R-:W-:Y:S02]  /*170d0*/  R2UR UR6, R154 ;  /* 0x000000009a0672ca */ /* 0x000fe400000e0000 */
[----:B------:R-:W-:Y:S02]  /*170e0*/  R2UR UR7, R155 ;  /* 0x000000009b0772ca */ /* 0x000fe400000e0000 */
[----:B------:R-:W-:-:S02]  /*170f0*/  F2FP.BF16.F32.PACK_AB R164, R11, R10 ;  /* 0x0000000a0ba4723e */ /* 0x000fc400000010ff */
[----:B------:R-:W-:Y:S02]  /*17100*/  F2FP.BF16.F32.PACK_AB R166, R8, R9 ;  /* 0x0000000908a6723e */ /* 0x000fe400000010ff */
[----:B------:R-:W-:Y:S02]  /*17110*/  F2FP.BF16.F32.PACK_AB R167, R172, R167 ;  /* 0x000000a7aca7723e */ /* 0x000fe400000010ff */
[----:B------:R-:W-:Y:S02]  /*17120*/  F2FP.BF16.F32.PACK_AB R172, R5, R6 ;  /* 0x0000000605ac723e */ /* 0x000fe400000010ff */
[----:B------:R-:W-:Y:S02]  /*17130*/  F2FP.BF16.F32.PACK_AB R173, R168, R153 ;  /* 0x00000099a8ad723e */ /* 0x000fe400000010ff */
[----:B------:R-:W-:Y:S02]  /*17140*/  F2FP.BF16.F32.PACK_AB R174, R4, R7 ;  /* 0x0000000704ae723e */ /* 0x000fe400000010ff */
[----:B------:R-:W-:Y:S01]  /*17150*/  F2FP.BF16.F32.PACK_AB R175, R170, R169 ;  /* 0x000000a9aaaf723e */ /* 0x000fe200000010ff */
[----:B------:R-:W-:Y:S04]  /*17160*/  STSM.16.M88.4 [R177], R156 ;  /* 0x0000009cb1007844 */ /* 0x000fe80000000200 */
[----:B------:R0:W-:Y:S04]  /*17170*/  STSM.16.M88.4 [R2], R160 ;  /* 0x000000a002007844 */ /* 0x0001e80000000200 */
[----:B------:R1:W-:Y:S04]  /*17180*/  STSM.16.M88.4 [R3], R164 ;  /* 0x000000a403007844 */ /* 0x0003e80000000200 */
[----:B------:R-:W-:Y:S01]  /*17190*/  STSM.16.M88.4 [R176], R172 ;  /* 0x000000acb0007844 */ /* 0x000fe20000000200 */
[----:B------:R-:W-:-:S02]  /*171a0*/  VIADD R4, R154, 0x80 ;  /* 0x000000809a047836 */ /* 0x000fc40000000000 */
[----:B------:R-:W-:Y:S01]  /*171b0*/  IMAD.MOV.U32 R5, RZ, RZ, R155 ;  /* 0x000000ffff057224 */ /* 0x000fe200078e009b */
[----:B--2---:R-:W-:-:S06]  /*171c0*/  WARPGROUP.ARRIVE ;  /* 0x00000000000079c5 */ /* 0x004fcc0000000000 */
[----:B------:R-:W-:Y:S01]  /*171d0*/  HGMMA.64x256x16.F32.BF16 R24, R156, gdesc[UR4].tnspB, R24, gsb0 ;  /* 0x43e000049c187df0 */ /* 0x000fe20008001818 */
[----:B------:R-:W-:Y:S02]  /*171e0*/  R2UR UR6, R4 ;  /* 0x00000000040672ca */ /* 0x000fe400000e0000 */
[----:B------:R-:W-:Y:S01]  /*171f0*/  R2UR UR7, R5 ;  /* 0x00000000050772ca */ /* 0x000fe200000e0000 */
[----:B0-----:R-:W-:Y:S02]  /*17200*/  VIADD R2, R154, 0x100 ;  /* 0x000001009a027836 */ /* 0x001fe40000000000 */
[----:B-1----:R-:W-:Y:S01]  /*17210*/  IMAD.MOV.U32 R3, RZ, RZ, R155 ;  /* 0x000000ffff037224 */ /* 0x002fe200078e009b */
        /* <DEDUP_REMOVED lines=145> */
[----:B------:R-:W4:Y:S04]  /*17b30*/  LDL R70, [R1+0x218] ;  /* 0x0002180001467983 */ /* 0x000f280000100800 */
[----:B-1----:R-:W4:Y:S04]  /*17b40*/  LDL R72, [R1+0x21c] ;  /* 0x00021c0001487983 */ /* 0x002f280000100800 */
[----:B------:R-:W4:Y:S04]  /*17b50*/  LDL R4, [R1+0x220] ;  /* 0x0002200001047983 */ /* 0x000f280000100800 */
[----:B------:R-:W4:Y:S04]  /*17b60*/  LDL R74, [R1+0x224] ;  /* 0x00022400014a7983 */ /* 0x000f280000100800 */
        /* <DEDUP_REMOVED lines=137> */
[----:B---3--:R-:W-:Y:S04]  /*18400*/  STL [R1+0x234], R80 ;  /* 0x0002345001007387 */ /* 0x008fe80000100800 */
        /* <DEDUP_REMOVED lines=127> */
.L_x_5200:
[----:B------:R-:W-:Y:S05]  /*18c00*/  BSYNC B0 ;  /* 0x0000000000007941 */ /* 0x000fea0003800000 */
.L_x_5199:
[----:B------:R-:W2:Y:S04]  /*18c10*/  LDL.64 R4, [R1+0x48] ;  /* 0x0000480001047983 */ /* 0x000ea80000100a00 */
[----:B------:R-:W3:Y:S01]  /*18c20*/  LDL R3, [R1+0x34] ;  /* 0x0000340001037983 */ /* 0x000ee20000100800 */
[C---:B------:R-:W-:Y:S01]  /*18c30*/  ISETP.GT.AND P0, PT, R0.reuse, R21, PT ;  /* 0x000000150000720c */ /* 0x040fe20003f04270 */
[----:B------:R-:W-:Y:S01]  /*18c40*/  VIADD R0, R0, 0xffffffff ;  /* 0xffffffff00007836 */ /* 0x000fe20000000000 */
[----:B--2---:R-:W-:-:S05]  /*18c50*/  MOV R5, R4 ;  /* 0x0000000400057202 */ /* 0x004fca0000000f00 */
[----:B-----5:R-:W-:-:S05]  /*18c60*/  IMAD R2, R2, 0x8, R5 ;  /* 0x0000000802027824 */ /* 0x020fca00078e0205 */
[----:B---3--:R-:W-:-:S04]  /*18c70*/  PRMT R2, R3, 0x654, R2 ;  /* 0x0000065403027816 */ /* 0x008fc80000000002 */
[----:B------:R0:W-:Y:S01]  /*18c80*/  SYNCS.ARRIVE.TRANS64.RED.A1T0 RZ, [R2+URZ], RZ ;  /* 0x000000ff02ff79a7 */ /* 0x0001e2000810043f */
[----:B------:R-:W-:Y:S05]  /*18c90*/  @P0 BRA `(.L_x_5201) ;  /* 0xffffff8c00a80947 */ /* 0x000fea000383ffff */
.L_x_5178:
[----:B------:R-:W-:-:S13]  /*18ca0*/  ISETP.GE.AND P0, PT, R0, R22, PT ;  /* 0x000000160000720c */ /* 0x000fda0003f06270 */
[----:B------:R-:W-:Y:S05]  /*18cb0*/  @!P0 BRA `(.L_x_5202) ;  /* 0x0000007c00f48947 */ /* 0x000fea0003800000 */
.L_x_5235:
[----:B------:R-:W2:Y:S04]  /*18cc0*/  LDL R20, [R1+0x1c8] ;  /* 0x0001c80001147983 */ /* 0x000ea80000100800 */
[----:B01----:R-:W3:Y:S04]  /*18cd0*/  LDL R2, [R1+0x1d0] ;  /* 0x0001d00001027983 */ /* 0x003ee80000100800 */
        /* <DEDUP_REMOVED lines=18> */
.L_x_5204:
[----:B------:R-:W-:Y:S05]  /*18e00*/  BSYNC B0 ;  /* 0x0000000000007941 */ /* 0x000fea0003800000 */
.L_x_5203:
        /* <DEDUP_REMOVED lines=9> */
.L_x_5206:
[----:B------:R-:W-:Y:S05]  /*18ea0*/  BSYNC B0 ;  /* 0x0000000000007941 */ /* 0x000fea0003800000 */
.L_x_5205:
[----:B------:R-:W-:Y:S04]  /*18eb0*/  BSSY B0, `(.L_x_5207) ;  /* 0x0000006000007945 */ /* 0x000fe80003800000 */
[----:B-1----:R-:W-:Y:S05]  /*18ec0*/  @P0 BRA `(.L_x_5208) ;  /* 0x0000000000100947 */ /* 0x002fea0003800000 */
[----:B-----5:R-:W-:Y:S01]  /*18ed0*/  IMAD R6, R6, 0x8, R3 ;  /* 0x0000000806067824 */ /* 0x020fe200078e0203 */
[----:B------:R-:W-:-:S04]  /*18ee0*/  SHF.L.U32 R7, R7, 0x1f, RZ ;  /* 0x0000001f07077819 */ /* 0x000fc800000006ff */
[----:B------:R-:W1:Y:S02]  /*18ef0*/  SYNCS.PHASECHK.TRANS64.TRYWAIT P0, [R6+URZ], R7 ;  /* 0x00000007060075a7 */ /* 0x000e64000800017f */
[----:B-1----:R-:W-:Y:S05]  /*18f00*/  @!P0 BRA `(.L_x_5209) ;  /* 0x0000010800888947 */ /* 0x002fea0003800000 */
.L_x_5208:
[----:B------:R-:W-:Y:S05]  /*18f10*/  BSYNC B0 ;  /* 0x0000000000007941 */ /* 0x000fea0003800000 */
.L_x_5207:
        /* <DEDUP_REMOVED lines=57> */
.L_x_5211:
[----:B------:R-:W-:Y:S05]  /*192b0*/  BSYNC B0 ;  /* 0x0000000000007941 */ /* 0x000fea0003800000 */
.L_x_5210:
        /* <DEDUP_REMOVED lines=8> */
.L_x_5213:
[----:B------:R-:W-:Y:S05]  /*19340*/  BSYNC B0 ;  /* 0x0000000000007941 */ /* 0x000fea0003800000 */
.L_x_5212:
[----:B------:R-:W-:Y:S04]  /*19350*/  BSSY B0, `(.L_x_5214) ;  /* 0x0000004000007945 */ /* 0x000fe80003800000 */
[----:B-1----:R-:W-:Y:S05]  /*19360*/  @P0 BRA `(.L_x_5215) ;  /* 0x0000000000080947 */ /* 0x002fea0003800000 */
[----:B------:R-:W1:Y:S02]  /*19370*/  SYNCS.PHASECHK.TRANS64.TRYWAIT P0, [R12+URZ], R13 ;  /* 0x0000000d0c0075a7 */ /* 0x000e64000800017f */
[----:B-1----:R-:W-:Y:S05]  /*19380*/  @!P0 BRA `(.L_x_5216) ;  /* 0x00000104007c8947 */ /* 0x002fea0003800000 */
.L_x_5215:
[----:B------:R-:W-:Y:S05]  /*19390*/  BSYNC B0 ;  /* 0x0000000000007941 */ /* 0x000fea0003800000 */
.L_x_5214:
        /* <DEDUP_REMOVED lines=439> */
.L_x_5218:
[----:B------:R-:W-:Y:S05]  /*1af10*/  BSYNC B0 ;  /* 0x0000000000007941 */ /* 0x000fea0003800000 */
.L_x_5217:
        /* <DEDUP_REMOVED lines=8> */
[----:B------:R-:W4:Y:S04]  /*1afa0*/  LDL R13, [R1+0x50] ;  /* 0x00005000010d7983 */ /* 0x000f280000100800 */
[----:B------:R-:W4:Y:S04]  /*1afb0*/  LDL R16, [R1+0xf8] ;  /* 0x0000f80001107983 */ /* 0x000f280000100800 */
[----:B------:R-:W4:Y:S04]  /*1afc0*/  LDL.128 R8, [R1+0xe0] ;  /* 0x0000e00001087983 */ /* 0x000f280000100c00 */
[----:B0-----:R-:W4:Y:S04]  /*1afd0*/  LDL.128 R4, [R1+0xd0] ;  /* 0x0000d00001047983 */ /* 0x001f280000100c00 */
[----:B--2---:R3:W2:Y:S02]  /*1afe0*/  LD.E R2, desc[UR36][R2.64] ;  /* 0x0000002402027980 */ /* 0x0046a4000c101900 */
[----:B---3--:R-:W-:-:S04]  /*1aff0*/  SHF.R.S32.HI R3, RZ, 0x1f, R12 ;  /* 0x0000001fff037819 */ /* 0x008fc8000001140c */
[----:B------:R-:W-:-:S04]  /*1b000*/  LEA.HI R17, R3, R12, RZ, 0x7 ;  /* 0x0000000c03117211 */ /* 0x000fc800078f38ff */
[----:B------:R-:W-:-:S05]  /*1b010*/  LOP3.LUT R17, R17, 0xffffff80, RZ, 0xc0, !PT ;  /* 0xffffff8011117812 */ /* 0x000fca00078ec0ff */
[----:B------:R-:W-:Y:S01]  /*1b020*/  IMAD.IADD R17, R12, 0x1, -R17 ;  /* 0x000000010c117824 */ /* 0x000fe200078e0a11 */
[----:B------:R-:W-:-:S04]  /*1b030*/  LEA.HI R21, R3, R12, RZ, 0x2 ;  /* 0x0000000c03157211 */ /* 0x000fc800078f10ff */
[----:B------:R-:W-:-:S05]  /*1b040*/  LOP3.LUT R21, R21, 0xfffffffc, RZ, 0xc0, !PT ;  /* 0xfffffffc15157812 */ /* 0x000fca00078ec0ff */
[----:B------:R-:W-:Y:S01]  /*1b050*/  IMAD.IADD R21, R12, 0x1, -R21 ;  /* 0x000000010c157824 */ /* 0x000fe200078e0a15 */
[----:B----4-:R-:W-:-:S04]  /*1b060*/  ISETP.NE.AND P0, PT, R14, 0x1, PT ;  /* 0x000000010e00780c */ /* 0x010fc80003f05270 */
[----:B------:R-:W-:-:S04]  /*1b070*/  LEA.HI R12, R21, R21, RZ, 0x1 ;  /* 0x00000015150c7211 */ /* 0x000fc800078f08ff */
[----:B------:R-:W-:-:S05]  /*1b080*/  LOP3.LUT R12, R12, 0x1ffffffe, RZ, 0xc0, !PT ;  /* 0x1ffffffe0c0c7812 */ /* 0x000fca00078ec0ff */
[----:B------:R-:W-:Y:S01]  /*1b090*/  IMAD.IADD R12, R21, 0x1, -R12 ;  /* 0x00000001150c7824 */ /* 0x000fe200078e0a0c */
[----:B------:R-:W-:Y:S01]  /*1b0a0*/  ISETP.GE.AND P1, PT, R9, 0x1, PT ;  /* 0x000000010900780c */ /* 0x000fe20003f26270 */
[----:B------:R-:W-:Y:S01]  /*1b0b0*/  BSSY B0, `(.L_x_5219) ;  /* 0x000006f000007945 */ /* 0x000fe20003800000 */
[----:B--2---:R-:W-:-:S04]  /*1b0c0*/  FMUL.FTZ R26, R26, R2 ;  /* 0x000000021a1a7220 */ /* 0x004fc80000410000 */
[----:B------:R0:W1:Y:S01]  /*1b0d0*/  MUFU.TANH R18, R26 ;  /* 0x0000001a00127308 */ /* 0x0000620000002400 */
[----:B------:R-:W-:Y:S01]  /*1b0e0*/  FMUL.FTZ R30, R30, R2 ;  /* 0x000000021e1e7220 */ /* 0x000fe20000410000 */
[----:B0-----:R-:W-:-:S06]  /*1b0f0*/  SHF.R.S32.HI R26, RZ, 0x1f, R17 ;  /* 0x0000001fff1a7819 */ /* 0x001fcc0000011411 */
[----:B------:R0:W2:Y:S01]  /*1b100*/  MUFU.TANH R159, R30 ;  /* 0x0000001e009f7308 */ /* 0x0000a20000002400 */
[----:B------:R-:W-:-:S04]  /*1b110*/  LEA.HI R19, R26, R17, RZ, 0x2 ;  /* 0x000000111a137211 */ /* 0x000fc800078f10ff */
[--C-:B------:R-:W-:Y:S02]  /*1b120*/  SHF.R.S32.HI R3, RZ, 0x2, R19.reuse ;  /* 0x00000002ff037819 */ /* 0x100fe40000011413 */
[----:B0-----:R-:W-:Y:S02]  /*1b130*/  SHF.R.S32.HI R30, RZ, 0x1f, R19 ;  /* 0x0000001fff1e7819 */ /* 0x001fe40000011413 */
[----:B------:R-:W-:Y:S02]  /*1b140*/  LEA.HI R26, R26, R17, RZ, 0x5 ;  /* 0x000000111a1a7211 */ /* 0x000fe400078f28ff */
[----:B------:R-:W-:Y:S02]  /*1b150*/  LEA.HI R30, R30, R3, RZ, 0x3 ;  /* 0x000000031e1e7211 */ /* 0x000fe400078f18ff */
[----:B------:R-:W-:Y:S02]  /*1b160*/  SHF.R.S32.HI R26, RZ, 0x5, R26 ;  /* 0x00000005ff1a7819 */ /* 0x000fe4000001141a */
[----:B------:R-:W-:-:S05]  /*1b170*/  LOP3.LUT R30, R30, 0xfffffff8, RZ, 0xc0, !PT ;  /* 0xfffffff81e1e7812 */ /* 0x000fca00078ec0ff */
[----:B------:R-:W-:Y:S02]  /*1b180*/  IMAD.IADD R30, R3, 0x1, -R30 ;  /* 0x00000001031e7824 */ /* 0x000fe400078e0a1e */
[----:B------:R-:W-:-:S04]  /*1b190*/  IMAD R3, R13, 0x4, R26 ;  /* 0x000000040d037824 */ /* 0x000fc800078e021a */
[----:B------:R-:W-:-:S04]  /*1b1a0*/  IMAD.U32 R3, R3, 0x10, R30 ;  /* 0x0000001003037824 */ /* 0x000fc800078e001e */
[----:B------:R-:W-:-:S04]  /*1b1b0*/  IMAD R14, R12, 0x8, R3 ;  /* 0x000000080c0e7824 */ /* 0x000fc800078e0203 */
[----:B------:R-:W-:-:S05]  /*1b1c0*/  @P0 IMAD.HI.U32 R15, R14, R15, RZ ;  /* 0x0000000f0e0f0227 */ /* 0x000fca00078e00ff */
[----:B------:R-:W-:Y:S01]  /*1b1d0*/  @P0 SHF.R.U32.HI R14, RZ, R16, R15 ;  /* 0x00000010ff0e0219 */ /* 0x000fe2000001160f */
[----:B------:R-:W-:Y:S01]  /*1b1e0*/  IMAD.SHL.U32 R13, R0, 0x40, RZ ;  /* 0x00000040000d7824 */ /* 0x000fe200078e00ff */
[----:B------:R-:W-:-:S03]  /*1b1f0*/  LOP3.LUT R12, R19, 0x7ffffffc, RZ, 0xc0, !PT ;  /* 0x7ffffffc130c7812 */ /* 0x000fc600078ec0ff */
[----:B------:R-:W0:Y:S01]  /*1b200*/  SHFL.IDX PT, R15, R14, RZ, 0x1c1f ;  /* 0x001c1fff0e0f7589 */ /* 0x000e2200000e0000 */
[----:B------:R-:W-:Y:S01]  /*1b210*/  IADD3 R3, -R13, 0x1, RZ ;  /* 0x000000010d037810 */ /* 0x000fe20007ffe1ff */
[----:B------:R-:W-:Y:S02]  /*1b220*/  IMAD.IADD R12, R17, 0x1, -R12 ;  /* 0x00000001110c7824 */ /* 0x000fe400078e0a0c */
        /* <DEDUP_REMOVED lines=30> */
[----:B------:R-:W-:Y:S01]  /*1b410*/  IMAD R3, R12, -0x2, R3 ;  /* 0xfffffffe0c037824 */ /* 0x000fe200078e0203 */
[----:B------:R-:W3:Y:S04]  /*1b420*/  MUFU.TANH R24, R24 ;  /* 0x0000001800187308 */ /* 0x000ee80000002400 */
[----:B------:R-:W-:-:S04]  /*1b430*/  IADD3 R16, -R4, R3, R5 ;  /* 0x0000000304107210 */ /* 0x000fc80007ffe105 */
[----:B------:R-:W4:Y:S01]  /*1b440*/  MUFU.TANH R25, R25 ;  /* 0x0000001900197308 */ /* 0x000f220000002400 */
[----:B------:R-:W-:-:S07]  /*1b450*/  LOP3.LUT R3, RZ, R6, RZ, 0x33, !PT ;  /* 0x00000006ff037212 */ /* 0x000fce00078e33ff */
        /* <DEDUP_REMOVED lines=27> */
[----:B------:R-:W1:Y:S08]  /*1b610*/  MUFU.TANH R54, R54 ;  /* 0x0000003600367308 */ /* 0x000e700000002400 */
[----:B------:R1:W1:Y:S01]  /*1b620*/  MUFU.TANH R162, R2 ;  /* 0x0000000200a27308 */ /* 0x0002620000002400 */
[----:B------:R-:W-:-:S02]  /*1b630*/  IMAD.IADD R16, R16, 0x1, R3 ;  /* 0x0000000110107824 */ /* 0x000fc400078e0203 */
[----:B------:R-:W-:Y:S02]  /*1b640*/  IMAD.IADD R21, R8, 0x1, -R13 ;  /* 0x0000000108157824 */ /* 0x000fe400078e0a0d */
[--C-:B0-----:R-:W-:Y:S02]  /*1b650*/  IMAD.IADD R6, R19, 0x1, R15.reuse ;  /* 0x0000000113067824 */ /* 0x101fe400078e020f */
[----:B------:R-:W-:Y:S01]  /*1b660*/  IMAD.IADD R3, R16, 0x1, R15 ;  /* 0x0000000110037824 */ /* 0x000fe200078e020f */
[----:B--234-:R-:W-:Y:S06]  /*1b670*/  @!P1 BRA `(.L_x_5220) ;  /* 0x0000000000489947 */ /* 0x01cfec0003800000 */
[----:B-1----:R-:W-:Y:S01]  /*1b680*/  IADD3 R2, -R4, R5, R15 ;  /* 0x0000000504027210 */ /* 0x002fe20007ffe10f */
        /* <DEDUP_REMOVED lines=9> */
.L_x_5222:
[----:B------:R-:W-:-:S13]  /*1b720*/  ISETP.NE.AND P0, PT, R9, 0x1, PT ;  /* 0x000000010900780c */ /* 0x000fda0003f05270 */
[----:B------:R-:W-:-:S05]  /*1b730*/  @P0 IMAD.HI.U32 R8, R2, R10, RZ ;  /* 0x0000000a02080227 */ /* 0x000fca00078e00ff */
[----:B------:R-:W-:-:S07]  /*1b740*/  @P0 SHF.R.U32.HI R2, RZ, R11, R8 ;  /* 0x0000000bff020219 */ /* 0x000fce0000011608 */
.L_x_5223:
[----:B------:R-:W-:Y:S05]  /*1b750*/  BSYNC B1 ;  /* 0x0000000000017941 */ /* 0x000fea0003800000 */
.L_x_5221:
[----:B------:R-:W-:-:S04]  /*1b760*/  IMAD R7, R2, R9, -R13 ;  /* 0x0000000902077224 */ /* 0x000fc800078e0a0d */
[----:B------:R-:W-:-:S05]  /*1b770*/  IMAD R2, R12, -0x2, R7 ;  /* 0xfffffffe0c027824 */ /* 0x000fca00078e0207 */
[----:B------:R-:W-:Y:S02]  /*1b780*/  VIMNMX R3, R3, R2, !PT ;  /* 0x0000000203037248 */ /* 0x000fe40007fe0100 */
[----:B------:R-:W-:-:S07]  /*1b790*/  VIADDMNMX R6, R2, R9, R6, PT ;  /* 0x0000000902067246 */ /* 0x000fce0003800106 */
.L_x_5220:
[----:B------:R-:W-:Y:S05]  /*1b7a0*/  BSYNC B0 ;  /* 0x0000000000007941 */ /* 0x000fea0003800000 */
.L_x_5219:
        /* <DEDUP_REMOVED lines=8> */
[----:B------:R-:W-:Y:S02]  /*1b830*/  ISETP.LT.OR P3, PT, R6, 0x2, P3 ;  /* 0x000000020600780c */ /* 0x000fe40001f61670 */
[----:B------:R-:W-:Y:S02]  /*1b840*/  FSEL R71, R28, -INF , !P2 ;  /* 0xff8000001c477808 */ /* 0x000fe40005000000 */
[----:B------:R-:W-:Y:S02]  /*1b850*/  ISETP.GT.AND P2, PT, R3, 0x10, !P4 ;  /* 0x000000100300780c */ /* 0x000fe40006744270 */
[----:B------:R-:W-:Y:S02]  /*1b860*/  ISETP.GE.AND P5, PT, R21, 0xa, PT ;  /* 0x0000000a1500780c */ /* 0x000fe40003fa6270 */
[----:B------:R-:W-:Y:S02]  /*1b870*/  FSEL R73, R25, -INF , !P3 ;  /* 0xff80000019497808 */ /* 0x000fe40005800000 */
[----:B------:R-:W-:-:S02]  /*1b880*/  P2R R25, PR, RZ, 0x10 ;  /* 0x00000010ff197803 */ /* 0x000fc40000000000 */
[----:B------:R-:W-:Y:S01]  /*1b890*/  ISETP.LT.OR P2, PT, R6, 0x11, P2 ;  /* 0x000000110600780c */ /* 0x000fe20001741670 */
[----:B0-----:R-:W-:Y:S01]  /*1b8a0*/  IMAD.IADD R7, R16, 0x1, R14 ;  /* 0x0000000110077824 */ /* 0x001fe200078e020e */
        /* <DEDUP_REMOVED lines=52> */
[----:B-1----:R-:W-:Y:S02]  /*1bbf0*/  P2R R2, PR, RZ, 0x40 ;  /* 0x00000040ff027803 */ /* 0x002fe40000000000 */
[----:B------:R-:W-:-:S04]  /*1bc00*/  ISETP.GT.AND P6, PT, R3, RZ, !P6 ;  /* 0x000000ff0300720c */ /* 0x000fc800077c4270 */
[----:B------:R-:W-:-:S04]  /*1bc10*/  ISETP.LT.OR P6, PT, R6, 0x1, P6 ;  /* 0x000000010600780c */ /* 0x000fc800037c1670 */
[----:B------:R-:W-:Y:S02]  /*1bc20*/  FSEL R59, R24, -INF , !P6 ;  /* 0xff800000183b7808 */ /* 0x000fe40007000000 */
[----:B------:R-:W-:-:S04]  /*1bc30*/  ISETP.GE.AND P6, PT, R21, 0x3a, PT ;  /* 0x0000003a1500780c */ /* 0x000fc80003fc6270 */
[----:B------:R-:W-:Y:S02]  /*1bc40*/  P2R R21, PR, RZ, 0x40 ;  /* 0x00000040ff157803 */ /* 0x000fe40000000000 */
[----:B------:R-:W-:-:S04]  /*1bc50*/  ISETP.GT.AND P6, PT, R3, 0x39, !P6 ;  /* 0x000000390300780c */ /* 0x000fc800077c4270 */
[----:B------:R-:W-:Y:S01]  /*1bc60*/  ISETP.LT.OR P6, PT, R6, 0x3a, P6 ;  /* 0x0000003a0600780c */ /* 0x000fe200037c1670 */
[----:B------:R-:W-:-:S03]  /*1bc70*/  IMAD.IADD R6, R19, 0x1, R14 ;  /* 0x0000000113067824 */ /* 0x000fc600078e020e */
        /* <DEDUP_REMOVED lines=13> */
.L_x_5227:
[----:B------:R-:W-:-:S13]  /*1bd50*/  ISETP.NE.AND P6, PT, R9, 0x1, PT ;  /* 0x000000010900780c */ /* 0x000fda0003fc5270 */
[----:B------:R-:W-:-:S05]  /*1bd60*/  @P6 IMAD.HI.U32 R10, R4, R10, RZ ;  /* 0x0000000a040a6227 */ /* 0x000fca00078e00ff */
[----:B------:R-:W-:-:S07]  /*1bd70*/  @P6 SHF.R.U32.HI R4, RZ, R11, R10 ;  /* 0x0000000bff046219 */ /* 0x000fce000001160a */
.L_x_5228:
[----:B------:R-:W-:Y:S05]  /*1bd80*/  BSYNC B1 ;  /* 0x0000000000017941 */ /* 0x000fea0003800000 */
.L_x_5226:
[----:B------:R-:W-:-:S04]  /*1bd90*/  IMAD R3, R4, R9, -R13 ;  /* 0x0000000904037224 */ /* 0x000fc800078e0a0d */
[----:B------:R-:W-:-:S05]  /*1bda0*/  IMAD R12, R12, -0x2, R3 ;  /* 0xfffffffe0c0c7824 */ /* 0x000fca00078e0203 */
[----:B------:R-:W-:Y:S02]  /*1bdb0*/  VIADDMNMX R6, R12, R9, R6, PT ;  /* 0x000000090c067246 */ /* 0x000fe40003800106 */
[----:B------:R-:W-:-:S07]  /*1bdc0*/  VIMNMX R7, R7, R12, !PT ;  /* 0x0000000c07077248 */ /* 0x000fce0007fe0100 */
.L_x_5225:
[----:B------:R-:W-:Y:S05]  /*1bdd0*/  BSYNC B0 ;  /* 0x0000000000007941 */ /* 0x000fea0003800000 */
.L_x_5224:
[C---:B------:R-:W-:Y:S01]  /*1bde0*/  ISETP.GT.AND P1, PT, R7.reuse, 0x8, !P1 ;  /* 0x000000080700780c */ /* 0x040fe20004f24270 */
[----:B------:R-:W2:Y:S01]  /*1bdf0*/  LDL.64 R10, [R1+0x1f0] ;  /* 0x0001f000010a7983 */ /* 0x000ea20000100a00 */
[----:B------:R-:W-:Y:S02]  /*1be00*/  ISETP.GT.AND P0, PT, R7, 0x1, !P0 ;  /* 0x000000010700780c */ /* 0x000fe40004704270 */
[C---:B------:R-:W-:Y:S01]  /*1be10*/  ISETP.LT.OR P1, PT, R6.reuse, 0x9, P1 ;  /* 0x000000090600780c */ /* 0x040fe20000f21670 */
[----:B------:R-:W3:Y:S01]  /*1be20*/  LDL.64 R12, [R1+0xb8] ;  /* 0x0000b800010c7983 */ /* 0x000ee20000100a00 */
[----:B------:R-:W-:Y:S02]  /*1be30*/  ISETP.LT.OR P0, PT, R6, 0x2, P0 ;  /* 0x000000020600780c */ /* 0x000fe40000701670 */
[----:B------:R-:W-:Y:S02]  /*1be40*/  FSEL R159, R159, -INF , !P1 ;  /* 0xff8000009f9f7808 */ /* 0x000fe40004800000 */
[----:B------:R-:W-:-:S02]  /*1be50*/  ISETP.NE.AND P1, PT, R25, RZ, PT ;  /* 0x000000ff1900720c */ /* 0x000fc40003f25270 */
[----:B------:R-:W4:Y:S01]  /*1be60*/  LDL.64 R24, [R1+0x1e0] ;  /* 0x0001e00001187983 */ /* 0x000f220000100a00 */
[----:B------:R-:W-:Y:S02]  /*1be70*/  FSEL R151, R27, -INF , !P0 ;  /* 0xff8000001b977808 */ /* 0x000fe40004000000 */
[----:B------:R-:W-:Y:S02]  /*1be80*/  ISETP.NE.AND P0, PT, R8, RZ, PT ;  /* 0x000000ff0800720c */ /* 0x000fe40003f05270 */
[----:B------:R-:W-:Y:S01]  /*1be90*/  ISETP.NE.AND P6, PT, R29, RZ, PT ;  /* 0x000000ff1d00720c */ /* 0x000fe20003fc5270 */
[----:B------:R-:W5:Y:S01]  /*1bea0*/  LDL R8, [R1+0x200] ;  /* 0x0002000001087983 */ /* 0x000f620000100800 */
[----:B------:R-:W-:-:S04]  /*1beb0*/  ISETP.GT.AND P0, PT, R7, 0x9, !P0 ;  /* 0x000000090700780c */ /* 0x000fc80004704270 */
[----:B------:R-:W-:-:S04]  /*1bec0*/  ISETP.LT.OR P0, PT, R6, 0xa, P0 ;  /* 0x0000000a0600780c */ /* 0x000fc80000701670 */
[----:B------:R-:W-:Y:S02]  /*1bed0*/  FSEL R163, R31, -INF , !P0 ;  /* 0xff8000001fa37808 */ /* 0x000fe40004000000 */
[----:B------:R-:W-:Y:S02]  /*1bee0*/  ISETP.GT.AND P0, PT, R7, 0x10, !P1 ;  /* 0x000000100700780c */ /* 0x000fe40004f04270 */
[----:B------:R-:W-:Y:S02]  /*1bef0*/  ISETP.NE.AND P1, PT, R33, RZ, PT ;  /* 0x000000ff2100720c */ /* 0x000fe40003f25270 */
        /* <DEDUP_REMOVED lines=10> */
[C---:B------:R-:W-:Y:S02]  /*1bfa0*/  ISETP.GT.AND P0, PT, R7.reuse, 0x19, !P6 ;  /* 0x000000190700780c */ /* 0x040fe40007704270 */
[C---:B------:R-:W-:Y:S02]  /*1bfb0*/  ISETP.GT.AND P1, PT, R7.reuse, 0x28, !P1 ;  /* 0x000000280700780c */ /* 0x040fe40004f24270 */
[----:B------:R-:W-:Y:S02]  /*1bfc0*/  ISETP.LT.OR P0, PT, R6, 0x1a, P0 ;  /* 0x0000001a0600780c */ /* 0x000fe40000701670 */
[----:B------:R-:W-:Y:S02]  /*1bfd0*/  ISETP.GT.AND P2, PT, R7, 0x29, !P2 ;  /* 0x000000290700780c */ /* 0x000fe40005744270 */
[----:B------:R-:W-:-:S02]  /*1bfe0*/  FSEL R154, R39, -INF , !P0 ;  /* 0xff800000279a7808 */ /* 0x000fc40004000000 */
[----:B------:R-:W-:Y:S02]  /*1bff0*/  ISETP.NE.AND P0, PT, R30, RZ, PT ;  /* 0x000000ff1e00720c */ /* 0x000fe40003f05270 */
[C---:B------:R-:W-:Y:S02]  /*1c000*/  ISETP.GT.AND P3, PT, R7.reuse, 0x30, !P3 ;  /* 0x000000300700780c */ /* 0x040fe40005f64270 */
[C---:B------:R-:W-:Y:S02]  /*1c010*/  ISETP.GT.AND P0, PT, R7.reuse, 0x20, !P0 ;  /* 0x000000200700780c */ /* 0x040fe40004704270 */
[----:B------:R-:W-:Y:S02]  /*1c020*/  ISETP.GT.AND P4, PT, R7, 0x31, !P4 ;  /* 0x000000310700780c */ /* 0x000fe40006784270 */
[----:B------:R-:W-:Y:S02]  /*1c030*/  ISETP.LT.OR P0, PT, R6, 0x21, P0 ;  /* 0x000000210600780c */ /* 0x000fe40000701670 */
[----:B------:R-:W-:-:S02]  /*1c040*/  ISETP.NE.AND P6, PT, R21, RZ, PT ;  /* 0x000000ff1500720c */ /* 0x000fc40003fc5270 */
[----:B------:R-:W-:Y:S02]  /*1c050*/  FSEL R153, R42, -INF , !P0 ;  /* 0xff8000002a997808 */ /* 0x000fe40004000000 */
[----:B------:R-:W-:-:S04]  /*1c060*/  ISETP.NE.AND P0, PT, R2, RZ, PT ;  /* 0x000000ff0200720c */ /* 0x000fc80003f05270 */
[----:B------:R-:W-:-:S04]  /*1c070*/  ISETP.GT.AND P0, PT, R7, RZ, !P0 ;  /* 0x000000ff0700720c */ /* 0x000fc80004704270 */
[----:B------:R-:W-:-:S04]  /*1c080*/  ISETP.LT.OR P0, PT, R6, 0x1, P0 ;  /* 0x000000010600780c */ /* 0x000fc80000701670 */
[----:B------:R-:W-:Y:S02]  /*1c090*/  FSEL R18, R18, -INF , !P0 ;  /* 0xff80000012127808 */ /* 0x000fe40004000000 */
[----:B------:R-:W-:-:S04]  /*1c0a0*/  ISETP.NE.AND P0, PT, R32, RZ, PT ;  /* 0x000000ff2000720c */ /* 0x000fc80003f05270 */
[----:B------:R-:W-:-:S04]  /*1c0b0*/  ISETP.GT.AND P0, PT, R7, 0x21, !P0 ;  /* 0x000000210700780c */ /* 0x000fc80004704270 */
[C---:B------:R-:W-:Y:S02]  /*1c0c0*/  ISETP.LT.OR P0, PT, R6.reuse, 0x22, P0 ;  /* 0x000000220600780c */ /* 0x040fe40000701670 */
[C---:B------:R-:W-:Y:S02]  /*1c0d0*/  ISETP.LT.OR P1, PT, R6.reuse, 0x29, P1 ;  /* 0x000000290600780c */ /* 0x040fe40000f21670 */
[----:B------:R-:W-:Y:S02]  /*1c0e0*/  FSEL R166, R43, -INF , !P0 ;  /* 0xff8000002ba67808 */ /* 0x000fe40004000000 */
[----:B------:R-:W-:Y:S02]  /*1c0f0*/  ISETP.LT.OR P2, PT, R6, 0x2a, P2 ;  /* 0x0000002a0600780c */ /* 0x000fe40001741670 */
[----:B------:R-:W-:Y:S02]  /*1c100*/  FSEL R167, R46, -INF , !P1 ;  /* 0xff8000002ea77808 */ /* 0x000fe40004800000 */
[----:B------:R-:W-:-:S02]  /*1c110*/  ISETP.LT.OR P3, PT, R6, 0x31, P3 ;  /* 0x000000310600780c */ /* 0x000fc40001f61670 */
[----:B------:R-:W-:Y:S02]  /*1c120*/  FSEL R171, R47, -INF , !P2 ;  /* 0xff8000002fab7808 */ /* 0x000fe40005000000 */
[C---:B------:R-:W-:Y:S02]  /*1c130*/  ISETP.GT.AND P5, PT, R7.reuse, 0x38, !P5 ;  /* 0x000000380700780c */ /* 0x040fe40006fa4270 */
[----:B------:R-:W-:Y:S02]  /*1c140*/  ISETP.LT.OR P4, PT, R6, 0x32, P4 ;  /* 0x000000320600780c */ /* 0x000fe40002781670 */
[----:B------:R-:W-:Y:S02]  /*1c150*/  FSEL R170, R50, -INF , !P3 ;  /* 0xff80000032aa7808 */ /* 0x000fe40005800000 */
[----:B------:R-:W-:Y:S02]  /*1c160*/  ISETP.GT.AND P6, PT, R7, 0x39, !P6 ;  /* 0x000000390700780c */ /* 0x000fe400077c4270 */
[----:B------:R-:W-:-:S02]  /*1c170*/  ISETP.LT.OR P5, PT, R6, 0x39, P5 ;  /* 0x000000390600780c */ /* 0x000fc40002fa1670 */
[----:B------:R-:W-:Y:S02]  /*1c180*/  FSEL R168, R51, -INF , !P4 ;  /* 0xff80000033a87808 */ /* 0x000fe40006000000 */
[----:B------:R-:W-:Y:S02]  /*1c190*/  ISETP.LT.OR P6, PT, R6, 0x3a, P6 ;  /* 0x0000003a0600780c */ /* 0x000fe400037c1670 */
[----:B------:R-:W-:Y:S02]  /*1c1a0*/  FSEL R169, R54, -INF , !P5 ;  /* 0xff80000036a97808 */ /* 0x000fe40006800000 */
[----:B------:R-:W-:Y:S02]  /*1c1b0*/  FSEL R162, R162, -INF , !P6 ;  /* 0xff800000a2a27808 */ /* 0x000fe40007000000 */
[----:B----4-:R-:W-:-:S04]  /*1c1c0*/  FMNMX.FTZ R2, R59, R24, !PT ;  /* 0x000000183b027209 */ /* 0x010fc80007810000 */
[----:B------:R-:W-:Y:S02]  /*1c1d0*/  FMNMX.FTZ R3, R73, R2, !PT ;  /* 0x0000000249037209 */ /* 0x000fe40007810000 */
[----:B------:R-:W-:Y:S02]  /*1c1e0*/  FMNMX.FTZ R2, R18, R25, !PT ;  /* 0x0000001912027209 */ /* 0x000fe40007810000 */
[----:B------:R-:W-:Y:S02]  /*1c1f0*/  FMNMX.FTZ R3, R71, R3, !PT ;  /* 0x0000000347037209 */ /* 0x000fe40007810000 */
[----:B------:R-:W-:Y:S02]  /*1c200*/  FMNMX.FTZ R2, R151, R2, !PT ;  /* 0x0000000297027209 */ /* 0x000fe40007810000 */
[----:B------:R-:W-:Y:S02]  /*1c210*/  FMNMX.FTZ R3, R17, R3, !PT ;  /* 0x0000000311037209 */ /* 0x000fe40007810000 */
[----:B------:R-:W-:-:S02]  /*1c220*/  FMNMX.FTZ R2, R159, R2, !PT ;  /* 0x000000029f027209 */ /* 0x000fc40007810000 */
        /* <DEDUP_REMOVED lines=23> */
[----:B------:R-:W-:-:S03]  /*1c3a0*/  FMNMX.FTZ R3, R169, R4, !PT ;  /* 0x00000004a9037209 */ /* 0x000fc60007810000 */
[----:B------:R-:W0:Y:S01]  /*1c3b0*/  SHFL.BFLY PT, R5, R2, 0x2, 0x1f ;  /* 0x0c401f0002057f89 */ /* 0x000e2200000e0000 */
[----:B------:R-:W-:-:S05]  /*1c3c0*/  FMNMX.FTZ R3, R162, R3, !PT ;  /* 0x00000003a2037209 */ /* 0x000fca0007810000 */
[----:B------:R-:W-:Y:S04]  /*1c3d0*/  STL.64 [R1+0x1e0], R2 ;  /* 0x0001e00201007387 */ /* 0x000fe80000100a00 */
[----:B------:R-:W4:Y:S01]  /*1c3e0*/  LDL R16, [R1+0x1e4] ;  /* 0x0001e40001107983 */ /* 0x000f220000100800 */
[----:B0-----:R-:W-:-:S05]  /*1c3f0*/  FMNMX.FTZ R4, R2, R5, !PT ;  /* 0x0000000502047209 */ /* 0x001fca0007810000 */
[----:B------:R-:W0:Y:S02]  /*1c400*/  SHFL.BFLY PT, R5, R4, 0x1, 0x1f ;  /* 0x0c201f0004057f89 */ /* 0x000e2400000e0000 */
[----:B0-----:R-:W-:-:S05]  /*1c410*/  FMNMX.FTZ R6, R4, R5, !PT ;  /* 0x0000000504067209 */ /* 0x001fca0007810000 */
[----:B------:R-:W-:Y:S04]  /*1c420*/  STL [R1+0x1e0], R6 ;  /* 0x0001e00601007387 */ /* 0x000fe80000100800 */
[----:B------:R-:W2:Y:S04]  /*1c430*/  LDL R7, [R1+0x1e0] ;  /* 0x0001e00001077983 */ /* 0x000ea80000100800 */
[----:B----4-:R-:W0:Y:S02]  /*1c440*/  SHFL.BFLY PT, R5, R16, 0x2, 0x1f ;  /* 0x0c401f0010057f89 */ /* 0x010e2400000e0000 */
[----:B0-----:R-:W-:-:S05]  /*1c450*/  FMNMX.FTZ R5, R5, R16, !PT ;  /* 0x0000001005057209 */ /* 0x001fca0007810000 */
[----:B------:R-:W0:Y:S01]  /*1c460*/  SHFL.BFLY PT, R2, R5, 0x1, 0x1f ;  /* 0x0c201f0005027f89 */ /* 0x000e2200000e0000 */
[----:B--2---:R-:W-:Y:S02]  /*1c470*/  FSETP.NEU.FTZ.AND P0, PT, R7, -INF , PT ;  /* 0xff8000000700780b */ /* 0x004fe40003f1d000 */
[----:B0-----:R-:W-:Y:S02]  /*1c480*/  FMNMX.FTZ R2, R5, R2, !PT ;  /* 0x0000000205027209 */ /* 0x001fe40007810000 */
[----:B------:R-:W-:Y:S02]  /*1c490*/  FSEL R3, R7, RZ, P0 ;  /* 0x000000ff07037208 */ /* 0x000fe40000000000 */
[----:B------:R-:W-:-:S04]  /*1c4a0*/  FSETP.NEU.FTZ.AND P0, PT, R2, -INF , PT ;  /* 0xff8000000200780b */ /* 0x000fc80003f1d000 */
[----:B------:R-:W-:Y:S01]  /*1c4b0*/  FSEL R4, R2, RZ, P0 ;  /* 0x000000ff02047208 */ /* 0x000fe20000000000 */
[----:B------:R-:W-:-:S04]  /*1c4c0*/  FADD.FTZ R3, R24, -R3 ;  /* 0x8000000318037221 */ /* 0x000fc80000010000 */
[----:B------:R-:W-:Y:S01]  /*1c4d0*/  FADD.FTZ R25, R25, -R4 ;  /* 0x8000000419197221 */ /* 0x000fe20000010000 */
[----:B-----5:R-:W-:-:S03]  /*1c4e0*/  FMUL.FTZ R3, R3, R8 ;  /* 0x0000000803037220 */ /* 0x020fc60000410000 */
[----:B------:R-:W-:Y:S01]  /*1c4f0*/  FMUL.FTZ R25, R8, R25 ;  /* 0x0000001908197220 */ /* 0x000fe20000410000 */
[----:B------:R-:W0:Y:S08]  /*1c500*/  MUFU.EX2 R173, R3 ;  /* 0x0000000300ad7308 */ /* 0x000e300000000800 */
[----:B------:R-:W1:Y:S01]  /*1c510*/  MUFU.EX2 R174, R25 ;  /* 0x0000001900ae7308 */ /* 0x000e620000000800 */
[----:B------:R2:W-:Y:S01]  /*1c520*/  STL [R1+0x1e4], R2 ;  /* 0x0001e40201007387 */ /* 0x0005e20000100800 */
[----:B0-----:R-:W-:Y:S01]  /*1c530*/  FMUL.FTZ R10, R173, R10 ;  /* 0x0000000aad0a7220 */ /* 0x001fe20000410000 */
[----:B-1----:R-:W-:-:S05]  /*1c540*/  FMUL.FTZ R11, R11, R174 ;  /* 0x000000ae0b0b7220 */ /* 0x002fca0000410000 */
[----:B------:R2:W-:Y:S04]  /*1c550*/  STL.64 [R1+0x1f0], R10 ;  /* 0x0001f00a01007387 */ /* 0x0005e80000100a00 */
[----:B---3--:R-:W3:Y:S01]  /*1c560*/  LD.E R4, desc[UR36][R12.64+0x4] ;  /* 0x000004240c047980 */ /* 0x008ee2000c101900 */
        /* <DEDUP_REMOVED lines=12> */
.L_x_5230:
[----:B------:R-:W-:Y:S05]  /*1c630*/  BSYNC B0 ;  /* 0x0000000000007941 */ /* 0x000fea0003800000 */
.L_x_5229:
        /* <DEDUP_REMOVED lines=9> */
.L_x_5232:
[----:B------:R-:W-:Y:S05]  /*1c6d0*/  BSYNC B0 ;  /* 0x0000000000007941 */ /* 0x000fea0003800000 */
.L_x_5231:
[----:B------:R-:W2:Y:S04]  /*1c6e0*/  LDL R175, [R1+0x200] ;  /* 0x0002000001af7983 */ /* 0x000ea80000100800 */
[----:B------:R-:W2:Y:S04]  /*1c6f0*/  LDL.64 R6, [R1+0x1e0] ;  /* 0x0001e00001067983 */ /* 0x000ea80000100a00 */
[----:B------:R-:W3:Y:S04]  /*1c700*/  LDL.64 R98, [R1+0x1f0] ;  /* 0x0001f00001627983 */ /* 0x000ee80000100a00 */
[----:B------:R-:W4:Y:S04]  /*1c710*/  LDL.64 R62, [R1+0x210] ;  /* 0x00021000013e7983 */ /* 0x000f280000100a00 */
[----:B------:R-:W4:Y:S04]  /*1c720*/  LDL.64 R20, [R1+0x230] ;  /* 0x0002300001147983 */ /* 0x000f280000100a00 */
[----:B------:R-:W4:Y:S04]  /*1c730*/  LDL.64 R130, [R1+0x358] ;  /* 0x0003580001827983 */ /* 0x000f280000100a00 */
[----:B0-----:R-:W4:Y:S04]  /*1c740*/  LDL.64 R2, [R1+0x400] ;  /* 0x0004000001027983 */ /* 0x001f280000100a00 */
        /* <DEDUP_REMOVED lines=45> */
[CC--:B--2---:R-:W-:Y:S01]  /*1ca20*/  FMUL.FTZ R4, R6.reuse, R175.reuse ;  /* 0x000000af06047220 */ /* 0x0c4fe20000410000 */
[----:B------:R-:W-:Y:S01]  /*1ca30*/  FSETP.NEU.FTZ.AND P0, PT, R6, -INF , PT ;  /* 0xff8000000600780b */ /* 0x000fe20003f1d000 */
[----:B------:R-:W-:-:S03]  /*1ca40*/  FMUL.FTZ R142, R7, R175 ;  /* 0x000000af078e7220 */ /* 0x000fc60000410000 */
[----:B------:R-:W-:Y:S02]  /*1ca50*/  FSEL R4, R4, RZ, P0 ;  /* 0x000000ff04047208 */ /* 0x000fe40000000000 */
[----:B------:R-:W-:-:S04]  /*1ca60*/  FSETP.NEU.FTZ.AND P0, PT, R7, -INF , PT ;  /* 0xff8000000700780b */ /* 0x000fc80003f1d000 */
[----:B------:R-:W-:Y:S01]  /*1ca70*/  FSEL R176, R142, RZ, P0 ;  /* 0x000000ff8eb07208 */ /* 0x000fe20000000000 */
        /* <DEDUP_REMOVED lines=34> */
[----:B------:R-:W-:Y:S01]  /*1cca0*/  MUFU.EX2 R19, R19 ;  /* 0x0000001300137308 */ /* 0x000fe20000000800 */
[----:B------:R-:W-:-:S07]  /*1ccb0*/  FFMA.FTZ R159, R159, R175, -R176 ;  /* 0x000000af9f9f7223 */ /* 0x000fce00000108b0 */
[----:B------:R-:W3:Y:S01]  /*1ccc0*/  MUFU.EX2 R18, R18 ;  /* 0x0000001200127308 */ /* 0x000ee20000000800 */
[----:B------:R-:W-:-:S07]  /*1ccd0*/  FFMA.FTZ R161, R161, R175, -R176 ;  /* 0x000000afa1a17223 */ /* 0x000fce00000108b0 */
[----:B------:R-:W0:Y:S08]  /*1cce0*/  MUFU.EX2 R157, R157 ;  /* 0x0000009d009d7308 */ /* 0x000e300000000800 */
[----:B------:R-:W1:Y:S08]  /*1ccf0*/  MUFU.EX2 R156, R156 ;  /* 0x0000009c009c7308 */ /* 0x000e700000000800 */
[----:B------:R3:W-:Y:S01]  /*1cd00*/  MUFU.EX2 R7, R16 ;  /* 0x0000001000077308 */ /* 0x0007e20000000800 */
[-CC-:B------:R-:W-:Y:S01]  /*1cd10*/  FFMA.FTZ R14, R14, R175.reuse, -R176.reuse ;  /* 0x000000af0e0e7223 */ /* 0x180fe200000108b0 */
[----:B---3--:R-:W-:-:S06]  /*1cd20*/  FFMA.FTZ R16, R163, R175, -R176 ;  /* 0x000000afa3107223 */ /* 0x008fcc00000108b0 */
[----:B------:R-:W3:Y:S01]  /*1cd30*/  MUFU.EX2 R159, R159 ;  /* 0x0000009f009f7308 */ /* 0x000ee20000000800 */
[----:B------:R-:W-:-:S07]  /*1cd40*/  FFMA.FTZ R164, R154, R175, -R176 ;  /* 0x000000af9aa47223 */ /* 0x000fce00000108b0 */
[----:B------:R-:W3:Y:S01]  /*1cd50*/  MUFU.EX2 R158, R158 ;  /* 0x0000009e009e7308 */ /* 0x000ee20000000800 */
[----:B------:R-:W-:Y:S01]  /*1cd60*/  FADD.FTZ R154, R18, R99 ;  /* 0x00000063129a7221 */ /* 0x000fe20000010000 */
[----:B------:R-:W-:-:S06]  /*1cd70*/  FFMA.FTZ R163, R155, R175, -R176 ;  /* 0x000000af9ba37223 */ /* 0x000fcc00000108b0 */
[----:B------:R-:W3:Y:S01]  /*1cd80*/  MUFU.EX2 R16, R16 ;  /* 0x0000001000107308 */ /* 0x000ee20000000800 */
[----:B------:R-:W-:-:S07]  /*1cd90*/  FADD.FTZ R99, R19, R98 ;  /* 0x0000006213637221 */ /* 0x000fce0000010000 */
[----:B------:R-:W4:Y:S01]  /*1cda0*/  MUFU.EX2 R17, R17 ;  /* 0x0000001100117308 */ /* 0x000f220000000800 */
[----:B0-----:R-:W-:Y:S01]  /*1cdb0*/  FADD.FTZ R154, R157, R154 ;  /* 0x0000009a9d9a7221 */ /* 0x001fe20000010000 */
[----:B-1----:R-:W-:-:S06]  /*1cdc0*/  FADD.FTZ R99, R156, R99 ;  /* 0x000000639c637221 */ /* 0x002fcc0000010000 */
[----:B------:R-:W0:Y:S01]  /*1cdd0*/  MUFU.EX2 R161, R161 ;  /* 0x000000a100a17308 */ /* 0x000e220000000800 */
[----:B------:R-:W-:-:S07]  /*1cde0*/  FFMA.FTZ R165, R153, R175, -R176 ;  /* 0x000000af99a57223 */ /* 0x000fce00000108b0 */
[----:B------:R-:W1:Y:S01]  /*1cdf0*/  MUFU.EX2 R160, R160 ;  /* 0x000000a000a07308 */ /* 0x000e620000000800 */
[----:B---3--:R-:W-:Y:S01]  /*1ce00*/  FADD.FTZ R153, R159, R154 ;  /* 0x0000009a9f997221 */ /* 0x008fe20000010000 */
[----:B------:R-:W-:-:S06]  /*1ce10*/  FADD.FTZ R98, R158, R99 ;  /* 0x000000639e627221 */ /* 0x000fcc0000010000 */
[----:B------:R-:W3:Y:S08]  /*1ce20*/  MUFU.EX2 R14, R14 ;  /* 0x0000000e000e7308 */ /* 0x000ef00000000800 */
[----:B------:R-:W3:Y:S01]  /*1ce30*/  MUFU.EX2 R15, R15 ;  /* 0x0000000f000f7308 */ /* 0x000ee20000000800 */
[----:B------:R-:W-:Y:S01]  /*1ce40*/  FADD.FTZ R154, R16, R153 ;  /* 0x00000099109a7221 */ /* 0x000fe20000010000 */
[----:B------:R-:W-:-:S06]  /*1ce50*/  FFMA.FTZ R166, R166, R175, -R176 ;  /* 0x000000afa6a67223 */ /* 0x000fcc00000108b0 */
[----:B------:R-:W3:Y:S01]  /*1ce60*/  MUFU.EX2 R163, R163 ;  /* 0x000000a300a37308 */ /* 0x000ee20000000800 */
[----:B----4-:R-:W-:-:S07]  /*1ce70*/  FADD.FTZ R99, R17, R98 ;  /* 0x0000006211637221 */ /* 0x010fce0000010000 */
[----:B------:R-:W4:Y:S01]  /*1ce80*/  MUFU.EX2 R12, R12 ;  /* 0x0000000c000c7308 */ /* 0x000f220000000800 */
[----:B0-----:R-:W-:Y:S01]  /*1ce90*/  FADD.FTZ R155, R161, R154 ;  /* 0x0000009aa19b7221 */ /* 0x001fe20000010000 */
[----:B------:R-:W-:-:S06]  /*1cea0*/  FFMA.FTZ R167, R167, R175, -R176 ;  /* 0x000000afa7a77223 */ /* 0x000fcc00000108b0 */
[----:B------:R-:W0:Y:S01]  /*1ceb0*/  MUFU.EX2 R164, R164 ;  /* 0x000000a400a47308 */ /* 0x000e220000000800 */
[----:B-1----:R-:W-:-:S07]  /*1cec0*/  FADD.FTZ R98, R160, R99 ;  /* 0x00000063a0627221 */ /* 0x002fce0000010000 */
[----:B------:R-:W1:Y:S01]  /*1ced0*/  MUFU.EX2 R13, R13 ;  /* 0x0000000d000d7308 */ /* 0x000e620000000800 */
[----:B---3--:R-:W-:Y:S01]  /*1cee0*/  FADD.FTZ R154, R14, R155 ;  /* 0x0000009b0e9a7221 */ /* 0x008fe20000010000 */
[----:B------:R-:W-:-:S06]  /*1cef0*/  FFMA.FTZ R172, R171, R175, -R176 ;  /* 0x000000afabac7223 */ /* 0x000fcc00000108b0 */
[----:B------:R-:W3:Y:S01]  /*1cf00*/  MUFU.EX2 R165, R165 ;  /* 0x000000a500a57308 */ /* 0x000ee20000000800 */
[----:B------:R-:W-:-:S07]  /*1cf10*/  FADD.FTZ R99, R15, R98 ;  /* 0x000000620f637221 */ /* 0x000fce0000010000 */
[----:B------:R-:W3:Y:S01]  /*1cf20*/  MUFU.EX2 R10, R10 ;  /* 0x0000000a000a7308 */ /* 0x000ee20000000800 */
[----:B------:R-:W-:Y:S01]  /*1cf30*/  FADD.FTZ R155, R163, R154 ;  /* 0x0000009aa39b7221 */ /* 0x000fe20000010000 */
[----:B------:R-:W-:-:S06]  /*1cf40*/  FFMA.FTZ R153, R170, R175, -R176 ;  /* 0x000000afaa997223 */ /* 0x000fcc00000108b0 */
[----:B------:R-:W3:Y:S01]  /*1cf50*/  MUFU.EX2 R166, R166 ;  /* 0x000000a600a67308 */ /* 0x000ee20000000800 */
[----:B----4-:R-:W-:-:S07]  /*1cf60*/  FADD.FTZ R98, R12, R99 ;  /* 0x000000630c627221 */ /* 0x010fce0000010000 */
[----:B------:R-:W4:Y:S01]  /*1cf70*/  MUFU.EX2 R11, R11 ;  /* 0x0000000b000b7308 */ /* 0x000f220000000800 */
[----:B0-----:R-:W-:Y:S01]  /*1cf80*/  FADD.FTZ R154, R164, R155 ;  /* 0x0000009ba49a7221 */ /* 0x001fe20000010000 */
[----:B-1----:R-:W-:Y:S01]  /*1cf90*/  FADD.FTZ R99, R13, R98 ;  /* 0x000000620d637221 */ /* 0x002fe20000010000 */
[-CC-:B------:R-:W-:Y:S01]  /*1cfa0*/  FFMA.FTZ R168, R168, R175.reuse, -R176.reuse ;  /* 0x000000afa8a87223 */ /* 0x180fe200000108b0 */
[----:B------:R-:W-:Y:S01]  /*1cfb0*/  FFMA.FTZ R169, R169, R175, -R176 ;  /* 0x000000afa9a97223 */ /* 0x000fe200000108b0 */
[C---:B------:R-:W-:Y:S01]  /*1cfc0*/  FMUL.FTZ R63, R173.reuse, R63 ;  /* 0x0000003fad3f7220 */ /* 0x040fe20000410000 */
[C---:B------:R-:W-:Y:S01]  /*1cfd0*/  FMUL.FTZ R62, R173.reuse, R62 ;  /* 0x0000003ead3e7220 */ /* 0x040fe20000410000 */
[----:B------:R-:W-:Y:S01]  /*1cfe0*/  FMUL.FTZ R21, R173, R21 ;  /* 0x00000015ad157220 */ /* 0x000fe20000410000 */
[----:B------:R-:W0:Y:S08]  /*1cff0*/  MUFU.EX2 R167, R167 ;  /* 0x000000a700a77308 */ /* 0x000e300000000800 */
[----:B------:R-:W1:Y:S01]  /*1d000*/  MUFU.EX2 R9, R9 ;  /* 0x0000000900097308 */ /* 0x000e620000000800 */
[----:B---3--:R-:W-:Y:S01]  /*1d010*/  FADD.FTZ R155, R165, R154 ;  /* 0x0000009aa59b7221 */ /* 0x008fe20000010000 */
[----:B------:R-:W-:Y:S01]  /*1d020*/  FADD.FTZ R98, R10, R99 ;  /* 0x000000630a627221 */ /* 0x000fe20000010000 */
[C---:B------:R-:W-:Y:S01]  /*1d030*/  FMUL.FTZ R20, R173.reuse, R20 ;  /* 0x00000014ad147220 */ /* 0x040fe20000410000 */
[C---:B------:R-:W-:Y:S01]  /*1d040*/  FMUL.FTZ R131, R174.reuse, R131 ;  /* 0x00000083ae837220 */ /* 0x040fe20000410000 */
[C---:B------:R-:W-:Y:S01]  /*1d050*/  FMUL.FTZ R130, R174.reuse, R130 ;  /* 0x00000082ae827220 */ /* 0x040fe20000410000 */
[----:B------:R-:W-:Y:S01]  /*1d060*/  FMUL.FTZ R177, R173, R3 ;  /* 0x00000003adb17220 */ /* 0x000fe20000410000 */
[----:B------:R-:W-:Y:S01]  /*1d070*/  FMUL.FTZ R67, R174, R67 ;  /* 0x00000043ae437220 */ /* 0x000fe20000410000 */
[----:B------:R-:W3:Y:S08]  /*1d080*/  MUFU.EX2 R172, R172 ;  /* 0x000000ac00ac7308 */ /* 0x000ef00000000800 */
[----:B------:R-:W3:Y:S01]  /*1d090*/  MUFU.EX2 R8, R8 ;  /* 0x0000000800087308 */ /* 0x000ee20000000800 */
[----:B------:R-:W-:Y:S01]  /*1d0a0*/  FADD.FTZ R154, R166, R155 ;  /* 0x0000009ba69a7221 */ /* 0x000fe20000010000 */
[----:B----4-:R-:W-:Y:S01]  /*1d0b0*/  FADD.FTZ R98, R11, R98 ;  /* 0x000000620b627221 */ /* 0x010fe20000010000 */
[----:B------:R-:W-:Y:S01]  /*1d0c0*/  FMUL.FTZ R66, R174, R66 ;  /* 0x00000042ae427220 */ /* 0x000fe20000410000 */
[C---:B------:R-:W-:Y:S01]  /*1d0d0*/  FMUL.FTZ R65, R173.reuse, R65 ;  /* 0x00000041ad417220 */ /* 0x040fe20000410000 */
[C---:B------:R-:W-:Y:S01]  /*1d0e0*/  FMUL.FTZ R64, R173.reuse, R64 ;  /* 0x00000040ad407220 */ /* 0x040fe20000410000 */
[C---:B------:R-:W-:Y:S01]  /*1d0f0*/  FMUL.FTZ R25, R173.reuse, R25 ;  /* 0x00000019ad197220 */ /* 0x040fe20000410000 */
[----:B------:R-:W-:Y:S01]  /*1d100*/  FMUL.FTZ R24, R173, R24 ;  /* 0x00000018ad187220 */ /* 0x000fe20000410000 */
[----:B------:R-:W4:Y:S01]  /*1d110*/  MUFU.EX2 R153, R153 ;  /* 0x0000009900997308 */ /* 0x000f220000000800 */
[----:B------:R-:W-:-:S07]  /*1d120*/  FFMA.FTZ R170, R162, R175, -R176 ;  /* 0x000000afa2aa7223 */ /* 0x000fce00000108b0 */
[----:B------:R-:W4:Y:S01]  /*1d130*/  MUFU.EX2 R6, R6 ;  /* 0x0000000600067308 */ /* 0x000f220000000800 */
[----:B0-----:R-:W-:Y:S01]  /*1d140*/  FADD.FTZ R155, R167, R154 ;  /* 0x0000009aa79b7221 */ /* 0x001fe20000010000 */
[----:B-1----:R-:W-:Y:S01]  /*1d150*/  FADD.FTZ R99, R9, R98 ;  /* 0x0000006209637221 */ /* 0x002fe20000010000 */
[C---:B------:R-:W-:Y:S01]  /*1d160*/  FMUL.FTZ R27, R173.reuse, R27 ;  /* 0x0000001bad1b7220 */ /* 0x040fe20000410000 */
[C---:B------:R-:W-:Y:S01]  /*1d170*/  FMUL.FTZ R26, R173.reuse, R26 ;  /* 0x0000001aad1a7220 */ /* 0x040fe20000410000 */
[C---:B------:R-:W-:Y:S01]  /*1d180*/  FMUL.FTZ R29, R173.reuse, R29 ;  /* 0x0000001dad1d7220 */ /* 0x040fe20000410000 */
[C---:B------:R-:W-:Y:S01]  /*1d190*/  FMUL.FTZ R28, R173.reuse, R28 ;  /* 0x0000001cad1c7220 */ /* 0x040fe20000410000 */
[C---:B------:R-:W-:Y:S01]  /*1d1a0*/  FMUL.FTZ R31, R173.reuse, R31 ;  /* 0x0000001fad1f7220 */ /* 0x040fe20000410000 */
[----:B------:R-:W-:Y:S01]  /*1d1b0*/  MUFU.EX2 R5, R5 ;  /* 0x0000000500057308 */ /* 0x000fe20000000800 */
[C---:B------:R-:W-:Y:S01]  /*1d1c0*/  FMUL.FTZ R30, R173.reuse, R30 ;  /* 0x0000001ead1e7220 */ /* 0x040fe20000410000 */
[C---:B------:R-:W-:Y:S01]  /*1d1d0*/  FMUL.FTZ R33, R173.reuse, R33 ;  /* 0x00000021ad217220 */ /* 0x040fe20000410000 */
[C---:B------:R-:W-:Y:S01]  /*1d1e0*/  FMUL.FTZ R32, R173.reuse, R32 ;  /* 0x00000020ad207220 */ /* 0x040fe20000410000 */
[C---:B------:R-:W-:Y:S01]  /*1d1f0*/  FMUL.FTZ R35, R173.reuse, R35 ;  /* 0x00000023ad237220 */ /* 0x040fe20000410000 */
[C---:B------:R-:W-:Y:S01]  /*1d200*/  FMUL.FTZ R34, R173.reuse, R34 ;  /* 0x00000022ad227220 */ /* 0x040fe20000410000 */
[C---:B------:R-:W-:Y:S01]  /*1d210*/  FMUL.FTZ R37, R173.reuse, R37 ;  /* 0x00000025ad257220 */ /* 0x040fe20000410000 */
[C---:B------:R-:W-:Y:S01]  /*1d220*/  FMUL.FTZ R36, R173.reuse, R36 ;  /* 0x00000024ad247220 */ /* 0x040fe20000410000 */
[----:B------:R-:W0:Y:S01]  /*1d230*/  MUFU.EX2 R168, R168 ;  /* 0x000000a800a87308 */ /* 0x000e220000000800 */
[----:B---3--:R-:W-:Y:S01]  /*1d240*/  FADD.FTZ R98, R172, R155 ;  /* 0x0000009bac627221 */ /* 0x008fe20000010000 */
[----:B------:R-:W-:Y:S01]  /*1d250*/  FADD.FTZ R99, R8, R99 ;  /* 0x0000006308637221 */ /* 0x000fe20000010000 */
[C---:B------:R-:W-:Y:S01]  /*1d260*/  FMUL.FTZ R39, R173.reuse, R39 ;  /* 0x00000027ad277220 */ /* 0x040fe20000410000 */
[C---:B------:R-:W-:Y:S01]  /*1d270*/  FMUL.FTZ R38, R173.reuse, R38 ;  /* 0x00000026ad267220 */ /* 0x040fe20000410000 */
[C---:B------:R-:W-:Y:S01]  /*1d280*/  FMUL.FTZ R41, R173.reuse, R41 ;  /* 0x00000029ad297220 */ /* 0x040fe20000410000 */
[C---:B------:R-:W-:Y:S01]  /*1d290*/  FMUL.FTZ R40, R173.reuse, R40 ;  /* 0x00000028ad287220 */ /* 0x040fe20000410000 */
[----:B------:R-:W-:Y:S01]  /*1d2a0*/  FMUL.FTZ R43, R173, R43 ;  /* 0x0000002bad2b7220 */ /* 0x000fe20000410000 */
[----:B------:R-:W1:Y:S01]  /*1d2b0*/  MUFU.EX2 R169, R169 ;  /* 0x000000a900a97308 */ /* 0x000e620000000800 */
[----:B----4-:R-:W-:Y:S01]  /*1d2c0*/  FADD.FTZ R155, R153, R98 ;  /* 0x00000062999b7221 */ /* 0x010fe20000010000 */
[----:B------:R-:W-:Y:S01]  /*1d2d0*/  FADD.FTZ R98, R6, R99 ;  /* 0x0000006306627221 */ /* 0x000fe20000010000 */
[----:B------:R-:W-:-:S05]  /*1d2e0*/  FMUL.FTZ R42, R173, R42 ;  /* 0x0000002aad2a7220 */ /* 0x000fca0000410000 */
[----:B------:R-:W3:Y:S01]  /*1d2f0*/  MUFU.EX2 R4, R4 ;  /* 0x0000000400047308 */ /* 0x000ee20000000800 */
[C---:B------:R-:W-:Y:S01]  /*1d300*/  FMUL.FTZ R45, R173.reuse, R45 ;  /* 0x0000002dad2d7220 */ /* 0x040fe20000410000 */
[C---:B------:R-:W-:Y:S01]  /*1d310*/  FMUL.FTZ R44, R173.reuse, R44 ;  /* 0x0000002cad2c7220 */ /* 0x040fe20000410000 */
[C---:B------:R-:W-:Y:S01]  /*1d320*/  FMUL.FTZ R47, R173.reuse, R47 ;  /* 0x0000002fad2f7220 */ /* 0x040fe20000410000 */
[C---:B------:R-:W-:Y:S01]  /*1d330*/  FMUL.FTZ R46, R173.reuse, R46 ;  /* 0x0000002ead2e7220 */ /* 0x040fe20000410000 */
[C---:B------:R-:W-:Y:S01]  /*1d340*/  FMUL.FTZ R49, R173.reuse, R49 ;  /* 0x00000031ad317220 */ /* 0x040fe20000410000 */
[C---:B------:R-:W-:Y:S01]  /*1d350*/  FMUL.FTZ R48, R173.reuse, R48 ;  /* 0x00000030ad307220 */ /* 0x040fe20000410000 */
[----:B------:R-:W-:Y:S01]  /*1d360*/  FMUL.FTZ R51, R173, R51 ;  /* 0x00000033ad337220 */ /* 0x000fe20000410000 */
[----:B------:R-:W4:Y:S01]  /*1d370*/  MUFU.EX2 R170, R170 ;  /* 0x000000aa00aa7308 */ /* 0x000f220000000800 */
[----:B0-----:R-:W-:Y:S01]  /*1d380*/  FADD.FTZ R154, R168, R155 ;  /* 0x0000009ba89a7221 */ /* 0x001fe20000010000 */
[----:B------:R-:W-:Y:S01]  /*1d390*/  FADD.FTZ R98, R5, R98 ;  /* 0x0000006205627221 */ /* 0x000fe20000010000 */
[C---:B------:R-:W-:Y:S01]  /*1d3a0*/  FMUL.FTZ R50, R173.reuse, R50 ;  /* 0x00000032ad327220 */ /* 0x040fe20000410000 */
[----:B------:R-:W-:Y:S01]  /*1d3b0*/  FMUL.FTZ R55, R173, R55 ;  /* 0x00000037ad377220 */ /* 0x000fe20000410000 */
[----:B-1----:R-:W-:Y:S01]  /*1d3c0*/  FADD.FTZ R99, R169, R154 ;  /* 0x0000009aa9637221 */ /* 0x002fe20000010000 */
[----:B------:R-:W-:Y:S01]  /*1d3d0*/  FADD.FTZ R155, R7, R98 ;  /* 0x00000062079b7221 */ /* 0x000fe20000010000 */
[C---:B------:R-:W-:Y:S01]  /*1d3e0*/  FMUL.FTZ R54, R173.reuse, R54 ;  /* 0x00000036ad367220 */ /* 0x040fe20000410000 */
[C---:B------:R-:W-:Y:S01]  /*1d3f0*/  FMUL.FTZ R57, R173.reuse, R57 ;  /* 0x00000039ad397220 */ /* 0x040fe20000410000 */
[C---:B------:R-:W-:Y:S01]  /*1d400*/  FMUL.FTZ R56, R173.reuse, R56 ;  /* 0x00000038ad387220 */ /* 0x040fe20000410000 */
[----:B---3--:R-:W-:Y:S01]  /*1d410*/  FADD.FTZ R98, R4, R155 ;  /* 0x0000009b04627221 */ /* 0x008fe20000010000 */
[C---:B------:R-:W-:Y:S01]  /*1d420*/  FMUL.FTZ R176, R173.reuse, R2 ;  /* 0x00000002adb07220 */ /* 0x040fe20000410000 */
[C---:B--2---:R-:W-:Y:S01]  /*1d430*/  FMUL.FTZ R59, R173.reuse, R59 ;  /* 0x0000003bad3b7220 */ /* 0x044fe20000410000 */
[C---:B------:R-:W-:Y:S01]  /*1d440*/  FMUL.FTZ R58, R173.reuse, R58 ;  /* 0x0000003aad3a7220 */ /* 0x040fe20000410000 */
[C---:B------:R-:W-:Y:S01]  /*1d450*/  FMUL.FTZ R61, R173.reuse, R61 ;  /* 0x0000003dad3d7220 */ /* 0x040fe20000410000 */
[C---:B------:R-:W-:Y:S01]  /*1d460*/  FMUL.FTZ R60, R173.reuse, R60 ;  /* 0x0000003cad3c7220 */ /* 0x040fe20000410000 */
[C---:B------:R-:W-:Y:S01]  /*1d470*/  FMUL.FTZ R69, R173.reuse, R69 ;  /* 0x00000045ad457220 */ /* 0x040fe20000410000 */
[----:B----4-:R-:W-:Y:S01]  /*1d480*/  FADD.FTZ R99, R170, R99 ;  /* 0x00000063aa637221 */ /* 0x010fe20000010000 */
[C---:B------:R-:W-:Y:S01]  /*1d490*/  FMUL.FTZ R68, R173.reuse, R68 ;  /* 0x00000044ad447220 */ /* 0x040fe20000410000 */
[C---:B------:R-:W-:Y:S01]  /*1d4a0*/  FMUL.FTZ R77, R173.reuse, R77 ;  /* 0x0000004dad4d7220 */ /* 0x040fe20000410000 */
[C---:B------:R-:W-:Y:S01]  /*1d4b0*/  FMUL.FTZ R76, R173.reuse, R76 ;  /* 0x0000004cad4c7220 */ /* 0x040fe20000410000 */
[C---:B------:R-:W-:Y:S01]  /*1d4c0*/  FMUL.FTZ R75, R173.reuse, R75 ;  /* 0x0000004bad4b7220 */ /* 0x040fe20000410000 */
[----:B------:R-:W-:Y:S01]  /*1d4d0*/  STL.64 [R1+0x1f0], R98 ;  /* 0x0001f06201007387 */ /* 0x000fe20000100a00 */
        /* <DEDUP_REMOVED lines=24> */
[----:B------:R-:W2:Y:S04]  /*1d660*/  LD.E.64 R2, desc[UR36][R52.64+0x8] ;  /* 0x0000082434027980 */ /* 0x000ea8000c101b00 */
[----:B------:R-:W3:Y:S04]  /*1d670*/  LD.E.64 R154, desc[UR36][R52.64] ;  /* 0x00000024349a7980 */ /* 0x000ee8000c101b00 */
[----:B------:R-:W-:Y:S04]  /*1d680*/  STL.64 [R1+0x210], R62 ;  /* 0x0002103e01007387 */ /* 0x000fe80000100a00 */
[----:B------:R0:W-:Y:S04]  /*1d690*/  STL.64 [R1+0x230], R20 ;  /* 0x0002301401007387 */ /* 0x0001e80000100a00 */
[----:B------:R-:W-:Y:S01]  /*1d6a0*/  STL.64 [R1+0x358], R130 ;  /* 0x0003588201007387 */ /* 0x000fe20000100a00 */
[C---:B------:R-:W-:Y:S01]  /*1d6b0*/  FMUL.FTZ R97, R174.reuse, R97 ;  /* 0x00000061ae617220 */ /* 0x040fe20000410000 */
[C---:B------:R-:W-:Y:S01]  /*1d6c0*/  FMUL.FTZ R96, R174.reuse, R96 ;  /* 0x00000060ae607220 */ /* 0x040fe20000410000 */
[C---:B------:R-:W-:Y:S01]  /*1d6d0*/  FMUL.FTZ R101, R174.reuse, R101 ;  /* 0x00000065ae657220 */ /* 0x040fe20000410000 */
[C---:B------:R-:W-:Y:S01]  /*1d6e0*/  FMUL.FTZ R100, R174.reuse, R100 ;  /* 0x00000064ae647220 */ /* 0x040fe20000410000 */
[C---:B------:R-:W-:Y:S01]  /*1d6f0*/  FMUL.FTZ R103, R174.reuse, R103 ;  /* 0x00000067ae677220 */ /* 0x040fe20000410000 */
[C---:B------:R-:W-:Y:S01]  /*1d700*/  FMUL.FTZ R102, R174.reuse, R102 ;  /* 0x00000066ae667220 */ /* 0x040fe20000410000 */
[C---:B------:R-:W-:Y:S01]  /*1d710*/  FMUL.FTZ R105, R174.reuse, R105 ;  /* 0x00000069ae697220 */ /* 0x040fe20000410000 */
[----:B0-----:R-:W4:Y:S04]  /*1d720*/  LDL R20, [R1+0x210] ;  /* 0x0002100001147983 */ /* 0x001f280000100800 */
[----:B------:R-:W2:Y:S01]  /*1d730*/  LDL R21, [R1+0x35c] ;  /* 0x00035c0001157983 */ /* 0x000ea20000100800 */
        /* <DEDUP_REMOVED lines=106> */
[----:B0-----:R-:W2:Y:S04]  /*1dde0*/  LDL R86, [R1+0x214] ;  /* 0x0002140001567983 */ /* 0x001ea80000100800 */
[----:B-1----:R-:W2:Y:S04]  /*1ddf0*/  LDL R88, [R1+0x218] ;  /* 0x0002180001587983 */ /* 0x002ea80000100800 */
        /* <DEDUP_REMOVED lines=124> */
[----:B------:R-:W-:Y:S04]  /*1e5c0*/  STL [R1+0x210], R20 ;  /* 0x0002101401007387 */ /* 0x000fe80000100800 */
[----:B------:R0:W-:Y:S04]  /*1e5d0*/  STL [R1+0x35c], R21 ;  /* 0x00035c1501007387 */ /* 0x0001e80000100800 */
[----:B------:R-:W2:Y:S04]  /*1e5e0*/  LDL R171, [R1+0x1c8] ;  /* 0x0001c80001ab7983 */ /* 0x000ea80000100800 */
[----:B0-----:R-:W2:Y:S04]  /*1e5f0*/  LDL.64 R20, [R1+0x88] ;  /* 0x0000880001147983 */ /* 0x001ea80000100a00 */
        /* <DEDUP_REMOVED lines=159> */
[----:B------:R-:W-:Y:S01]  /*1eff0*/  IMAD R20, R171, 0x1000, R20 ;  /* 0x00001000ab147824 */ /* 0x000fe200078e0214 */
[----:B------:R-:W-:-:S02]  /*1f000*/  F2FP.BF16.F32.PACK_AB R156, R156, R19 ;  /* 0x000000139c9c723e */ /* 0x000fc400000010ff */
[----:B------:R-:W-:Y:S01]  /*1f010*/  F2FP.BF16.F32.PACK_AB R157, R157, R18 ;  /* 0x000000129d9d723e */ /* 0x000fe200000010ff */
[--C-:B------:R-:W-:Y:S01]  /*1f020*/  IMAD R155, R155, 0x2, R3.reuse ;  /* 0x000000029b9b7824 */ /* 0x100fe200078e0203 */
[----:B------:R-:W-:Y:S01]  /*1f030*/  F2FP.BF16.F32.PACK_AB R158, R17, R158 ;  /* 0x0000009e119e723e */ /* 0x000fe200000010ff */
[----:B------:R-:W-:Y:S01]  /*1f040*/  IMAD R2, R154, 0x2, R3 ;  /* 0x000000029a027824 */ /* 0x000fe200078e0203 */
[----:B------:R-:W-:Y:S02]  /*1f050*/  F2FP.BF16.F32.PACK_AB R159, R16, R159 ;  /* 0x0000009f109f723e */ /* 0x000fe400000010ff */
[----:B------:R-:W-:Y:S02]  /*1f060*/  F2FP.BF16.F32.PACK_AB R160, R15, R160 ;  /* 0x000000a00fa0723e */ /* 0x000fe400000010ff */
[----:B------:R-:W-:Y:S02]  /*1f070*/  F2FP.BF16.F32.PACK_AB R161, R14, R161 ;  /* 0x000000a10ea1723e */ /* 0x000fe400000010ff */
[----:B------:R-:W-:-:S02]  /*1f080*/  F2FP.BF16.F32.PACK_AB R162, R13, R12 ;  /* 0x0000000c0da2723e */ /* 0x000fc400000010ff */
[----:B------:R-:W-:Y:S02]  /*1f090*/  F2FP.BF16.F32.PACK_AB R163, R164, R163 ;  /* 0x000000a3a4a3723e */ /* 0x000fe400000010ff */
[----:B------:R-:W-:Y:S01]  /*1f0a0*/  F2FP.BF16.F32.PACK_AB R165, R166, R165 ;  /* 0x000000a5a6a5723e */ /* 0x000fe200000010ff */
[----:B------:R-:W-:Y:S01]  /*1f0b0*/  IMAD R154, R154, 0x2, R155 ;  /* 0x000000029a9a7824 */ /* 0x000fe200078e029b */
[----:B------:R-:W-:Y:S02]  /*1f0c0*/  R2UR UR6, R20 ;  /* 0x00000000140672ca */ /* 0x000fe400000e0000 */
[----:B------:R-:W-:Y:S02]  /*1f0d0*/  R2UR UR7, R21 ;  /* 0x00000000150772ca */ /* 0x000fe400000e0000 */
[----:B------:R-:W-:Y:S02]  /*1f0e0*/  F2FP.BF16.F32.PACK_AB R164, R11, R10 ;  /* 0x0000000a0ba4723e */ /* 0x000fe400000010ff */
[----:B------:R-:W-:-:S02]  /*1f0f0*/  F2FP.BF16.F32.PACK_AB R166, R8, R9 ;  /* 0x0000000908a6723e */ /* 0x000fc400000010ff */
[----:B------:R-:W-:Y:S02]  /*1f100*/  F2FP.BF16.F32.PACK_AB R167, R172, R167 ;  /* 0x000000a7aca7723e */ /* 0x000fe400000010ff */
[----:B------:R-:W-:Y:S02]  /*1f110*/  F2FP.BF16.F32.PACK_AB R172, R5, R6 ;  /* 0x0000000605ac723e */ /* 0x000fe400000010ff */
[----:B------:R-:W-:Y:S02]  /*1f120*/  F2FP.BF16.F32.PACK_AB R173, R168, R153 ;  /* 0x00000099a8ad723e */ /* 0x000fe400000010ff */
[----:B------:R-:W-:Y:S02]  /*1f130*/  F2FP.BF16.F32.PACK_AB R174, R4, R7 ;  /* 0x0000000704ae723e */ /* 0x000fe400000010ff */
[----:B------:R-:W-:Y:S01]  /*1f140*/  F2FP.BF16.F32.PACK_AB R175, R170, R169 ;  /* 0x000000a9aaaf723e */ /* 0x000fe200000010ff */
[----:B------:R-:W-:Y:S04]  /*1f150*/  STSM.16.M88.4 [R3], R156 ;  /* 0x0000009c03007844 */ /* 0x000fe80000000200 */
[----:B------:R0:W-:Y:S04]  /*1f160*/  STSM.16.M88.4 [R2], R160 ;  /* 0x000000a002007844 */ /* 0x0001e80000000200 */
[----:B------:R-:W-:Y:S04]  /*1f170*/  STSM.16.M88.4 [R155], R164 ;  /* 0x000000a49b007844 */ /* 0x000fe80000000200 */
        /* <DEDUP_REMOVED lines=8> */
[----:B------:R-:W-:Y:S01]  /*1f200*/  IMAD.MOV.U32 R3, RZ, RZ, R21 ;  /* 0x000000ffff037224 */ /* 0x000fe200078e0015 */
        /* <DEDUP_REMOVED lines=414> */
.L_x_5234:
[----:B------:R-:W-:Y:S05]  /*20bf0*/  BSYNC B0 ;  /* 0x0000000000007941 */ /* 0x000fea0003800000 */
.L_x_5233:
        /* <DEDUP_REMOVED lines=9> */
.L_x_5202:
[----:B------:R-:W-:Y:S05]  /*20c90*/  WARPSYNC.ALL ;  /* 0x0000000000007948 */ /* 0x000fea0003800000 */
[----:B------:R-:W2:Y:S04]  /*20ca0*/  LDL R5, [R1+0x1f0] ;  /* 0x0001f00001057983 */ /* 0x000ea80000100800 */
[----:B------:R-:W3:Y:S04]  /*20cb0*/  LDL R6, [R1+0x1f4] ;  /* 0x0001f40001067983 */ /* 0x000ee80000100800 */
[----:B------:R-:W4:Y:S01]  /*20cc0*/  LDL.64 R14, [R1+0xb8] ;  /* 0x0000b800010e7983 */ /* 0x000f220000100a00 */
[----:B------:R-:W-:Y:S01]  /*20cd0*/  IMAD.MOV.U32 R8, RZ, RZ, -0x800000 ;  /* 0xff800000ff087424 */ /* 0x000fe200078e00ff */
[----:B------:R-:W-:Y:S08]  /*20ce0*/  BAR.ARV 0x8, 0x100 ;  /* 0x0204000000007b1d */ /* 0x000ff00000002000 */
[----:B------:R-:W-:Y:S06]  /*20cf0*/  BAR.SYNC.DEFER_BLOCKING 0xf, 0x100 ;  /* 0x03c4000000007b1d */ /* 0x000fec0000010000 */
[----:B--2---:R-:W2:Y:S02]  /*20d00*/  SHFL.BFLY PT, R0, R5, 0x2, 0x1f ;  /* 0x0c401f0005007f89 */ /* 0x004ea400000e0000 */
[----:B--2---:R-:W-:-:S05]  /*20d10*/  FADD.FTZ R0, R5, R0 ;  /* 0x0000000005007221 */ /* 0x004fca0000010000 */
[----:B------:R-:W0:Y:S02]  /*20d20*/  SHFL.BFLY PT, R3, R0, 0x1, 0x1f ;  /* 0x0c201f0000037f89 */ /* 0x000e2400000e0000 */
[----:B01----:R-:W-:-:S05]  /*20d30*/  FADD.FTZ R2, R0, R3 ;  /* 0x0000000300027221 */ /* 0x003fca0000010000 */
[----:B------:R-:W-:Y:S04]  /*20d40*/  STL [R1+0x1f0], R2 ;  /* 0x0001f00201007387 */ /* 0x000fe80000100800 */
[----:B------:R-:W2:Y:S04]  /*20d50*/  LDL R13, [R1+0x1f0] ;  /* 0x0001f000010d7983 */ /* 0x000ea80000100800 */
[----:B---3--:R-:W0:Y:S02]  /*20d60*/  SHFL.BFLY PT, R3, R6, 0x2, 0x1f ;  /* 0x0c401f0006037f89 */ /* 0x008e2400000e0000 */
[----:B0-----:R-:W-:-:S05]  /*20d70*/  FADD.FTZ R3, R3, R6 ;  /* 0x0000000603037221 */ /* 0x001fca0000010000 */
[----:B------:R-:W0:Y:S02]  /*20d80*/  SHFL.BFLY PT, R4, R3, 0x1, 0x1f ;  /* 0x0c201f0003047f89 */ /* 0x000e2400000e0000 */
[----:B0-----:R-:W-:-:S05]  /*20d90*/  FADD.FTZ R4, R3, R4 ;  /* 0x0000000403047221 */ /* 0x001fca0000010000 */
[----:B------:R-:W-:-:S13]  /*20da0*/  FSETP.NE.FTZ.AND P2, PT, R4, RZ, PT ;  /* 0x000000ff0400720b */ /* 0x000fda0003f55000 */
[----:B------:R-:W3:Y:S04]  /*20db0*/  @P2 LDL R7, [R1+0x200] ;  /* 0x0002000001072983 */ /* 0x000ee80000100800 */
[----:B------:R-:W5:Y:S01]  /*20dc0*/  @P2 LDL R10, [R1+0x1e4] ;  /* 0x0001e400010a2983 */ /* 0x000f620000100800 */
[----:B--2---:R-:W-:-:S13]  /*20dd0*/  FSETP.NE.FTZ.AND P1, PT, R13, RZ, PT ;  /* 0x000000ff0d00720b */ /* 0x004fda0003f35000 */
[----:B------:R-:W2:Y:S04]  /*20de0*/  @P1 LDL R5, [R1+0x200] ;  /* 0x0002000001051983 */ /* 0x000ea80000100800 */
[----:B------:R-:W4:Y:S01]  /*20df0*/  @P1 LDL R2, [R1+0x1e0] ;  /* 0x0001e00001021983 */ /* 0x000f220000100800 */
[----:B------:R-:W0:Y:S08]  /*20e00*/  @P2 MUFU.LG2 R9, R4 ;  /* 0x0000000400092308 */ /* 0x000e300000000c00 */
[----:B------:R-:W1:Y:S01]  /*20e10*/  @P1 MUFU.LG2 R6, R13 ;  /* 0x0000000d00061308 */ /* 0x000e620000000c00 */
[----:B------:R-:W-:-:S02]  /*20e20*/  IMAD.MOV.U32 R0, RZ, RZ, -0x800000 ;  /* 0xff800000ff007424 */ /* 0x000fc400078e00ff */
[----:B0-----:R-:W-:Y:S01]  /*20e30*/  @P2 FMUL.FTZ R12, R9, 0.69314718246459960938 ;  /* 0x3f317218090c2820 */ /* 0x001fe20000410000 */
[----:B-1----:R-:W-:Y:S01]  /*20e40*/  @P1 FMUL.FTZ R6, R6, 0.69314718246459960938 ;  /* 0x3f31721806061820 */ /* 0x002fe20000410000 */
[----:B------:R-:W-:Y:S01]  /*20e50*/  STL [R1+0x1f4], R4 ;  /* 0x0001f40401007387 */ /* 0x000fe20000100800 */
[----:B---3--:R-:W-:-:S04]  /*20e60*/  @P2 FMUL.FTZ R7, R7, 0.69314718246459960938 ;  /* 0x3f31721807072820 */ /* 0x008fc80000410000 */
[----:B-----5:R-:W-:-:S05]  /*20e70*/  @P2 FFMA.FTZ R8, R7, R10, R12 ;  /* 0x0000000a07082223 */ /* 0x020fca000001000c */
[----:B------:R0:W-:Y:S01]  /*20e80*/  STL [R1+0x1f4], R8 ;  /* 0x0001f40801007387 */ /* 0x0001e20000100800 */
[----:B--2---:R-:W-:-:S04]  /*20e90*/  @P1 FMUL.FTZ R5, R5, 0.69314718246459960938 ;  /* 0x3f31721805051820 */ /* 0x004fc80000410000 */
[----:B----4-:R-:W-:-:S05]  /*20ea0*/  @P1 FFMA.FTZ R0, R5, R2, R6 ;  /* 0x0000000205001223 */ /* 0x010fca0000010006 */
[----:B------:R1:W-:Y:S04]  /*20eb0*/  STL [R1+0x1f0], R0 ;  /* 0x0001f00001007387 */ /* 0x0003e80000100800 */
[----:B------:R-:W2:Y:S02]  /*20ec0*/  LD.E R2, desc[UR36][R14.64+0x4] ;  /* 0x000004240e027980 */ /* 0x000ea4000c101900 */
[----:B--2---:R-:W-:Y:S02]  /*20ed0*/  ISETP.NE.AND P0, PT, R2, RZ, PT ;  /* 0x000000ff0200720c */ /* 0x004fe40003f05270 */
[----:B------:R-:W2:Y:S11]  /*20ee0*/  LDL R2, [R1+0x1c8] ;  /* 0x0001c80001027983 */ /* 0x000eb60000100800 */
[----:B------:R-:W3:Y:S04]  /*20ef0*/  @!P0 LDL.64 R6, [R1+0xc0] ;  /* 0x0000c00001068983 */ /* 0x000ee80000100a00 */
[----:B------:R-:W2:Y:S01]  /*20f00*/  @!P0 LD.E R3, desc[UR36][R14.64] ;  /* 0x000000240e038980 */ /* 0x000ea2000c101900 */
[----:B------:R-:W-:-:S06]  /*20f10*/  IMAD.MOV.U32 R47, RZ, RZ, RZ ;  /* 0x000000ffff2f7224 */ /* 0x000fcc00078e00ff */
[----:B------:R-:W4:Y:S01]  /*20f20*/  @P1 MUFU.RCP R47, R13 ;  /* 0x0000000d002f1308 */ /* 0x000f220000001000 */
[----:B---3--:R-:W0:Y:S01]  /*20f30*/  @!P0 LD.E.64 R6, desc[UR36][R6.64] ;  /* 0x0000002406068980 */ /* 0x008e22000c101b00 */
[----:B--2---:R-:W-:-:S04]  /*20f40*/  @!P0 IMAD R3, R2, 0x40, R3 ;  /* 0x0000004002038824 */ /* 0x004fc800078e0203 */
[----:B0-----:R-:W-:-:S05]  /*20f50*/  @!P0 IMAD.WIDE R8, R3, 0x4, R6 ;  /* 0x0000000403088825 */ /* 0x001fca00078e0206 */
[----:B----4-:R0:W-:Y:S04]  /*20f60*/  @!P0 ST.E desc[UR36][R8.64], R47 ;  /* 0x0000002f08008985 */ /* 0x0101e8000c101924 */
[----:B------:R-:W1:Y:S04]  /*20f70*/  @!P0 LDL.64 R14, [R1+0xb8] ;  /* 0x0000b800010e8983 */ /* 0x000e680000100a00 */
[----:B-1----:R-:W2:Y:S02]  /*20f80*/  @!P0 LD.E R0, desc[UR36][R14.64+0x4] ;  /* 0x000004240e008980 */ /* 0x002ea4000c101900 */
[----:B--2---:R-:W-:-:S13]  /*20f90*/  @!P0 ISETP.NE.AND P0, PT, R0, RZ, PT ;  /* 0x000000ff0000820c */ /* 0x004fda0003f05270 */
[----:B------:R-:W2:Y:S04]  /*20fa0*/  @!P0 LDL.64 R10, [R1+0xc0] ;  /* 0x0000c000010a8983 */ /* 0x000ea80000100a00 */
[----:B------:R-:W3:Y:S01]  /*20fb0*/  @!P0 LD.E R3, desc[UR36][R14.64] ;  /* 0x000000240e038980 */ /* 0x000ee2000c101900 */
[----:B------:R-:W-:-:S06]  /*20fc0*/  IMAD.MOV.U32 R0, RZ, RZ, RZ ;  /* 0x000000ffff007224 */ /* 0x000fcc00078e00ff */
[----:B------:R-:W1:Y:S01]  /*20fd0*/  @P2 MUFU.RCP R0, R4 ;  /* 0x0000000400002308 */ /* 0x000e620000001000 */
[----:B--2---:R-:W2:Y:S01]  /*20fe0*/  @!P0 LD.E.64 R10, desc[UR36][R10.64] ;  /* 0x000000240a0a8980 */ /* 0x004ea2000c101b00 */
[----:B---3--:R-:W-:-:S04]  /*20ff0*/  @!P0 IMAD R3, R2, 0x40, R3 ;  /* 0x0000004002038824 */ /* 0x008fc800078e0203 */
[----:B------:R-:W-:-:S04]  /*21000*/  @!P0 VIADD R3, R3, 0x8 ;  /* 0x0000000803038836 */ /* 0x000fc80000000000 */
[----:B--2---:R-:W-:-:S05]  /*21010*/  @!P0 IMAD.WIDE R2, R3, 0x4, R10 ;  /* 0x0000000403028825 */ /* 0x004fca00078e020a */
[----:B-1----:R1:W-:Y:S04]  /*21020*/  @!P0 ST.E desc[UR36][R2.64], R0 ;  /* 0x0000000002008985 */ /* 0x0023e8000c101924 */
        /* <DEDUP_REMOVED lines=28> */
[----:B0-----:R-:W5:Y:S04]  /*211f0*/  LDL.64 R8, [R1+0x3b8] ;  /* 0x0003b80001087983 */ /* 0x001f680000100a00 */
[----:B------:R-:W5:Y:S04]  /*21200*/  LDL.64 R4, [R1+0x3c8] ;  /* 0x0003c80001047983 */ /* 0x000f680000100a00 */
[----:B------:R-:W5:Y:S04]  /*21210*/  LDL.64 R10, [R1+0x3d8] ;  /* 0x0003d800010a7983 */ /* 0x000f680000100a00 */
[----:B-1----:R-:W5:Y:S04]  /*21220*/  LDL.64 R2, [R1+0x3e8] ;  /* 0x0003e80001027983 */ /* 0x002f680000100a00 */
        /* <DEDUP_REMOVED lines=33> */
[----:B------:R-:W5:Y:S04]  /*21440*/  LDL R45, [R1+0x1d0] ;  /* 0x0001d000012d7983 */ /* 0x000f680000100800 */
[----:B------:R-:W5:Y:S01]  /*21450*/  LDL R22, [R1+0x1d4] ;  /* 0x0001d40001167983 */ /* 0x000f620000100800 */
[----:B--2---:R-:W-:-:S05]  /*21460*/  VIADD R46, R46, 0x1 ;  /* 0x000000012e2e7836 */ /* 0x004fca0000000000 */
[----:B------:R-:W-:-:S13]  /*21470*/  ISETP.NE.AND P0, PT, R46, 0x2, PT ;  /* 0x000000022e00780c */ /* 0x000fda0003f05270 */
[----:B------:R-:W2:Y:S01]  /*21480*/  @!P0 LDL R44, [R1+0x1cc] ;  /* 0x0001cc00012c8983 */ /* 0x000ea20000100800 */
[-C--:B---3--:R-:W-:Y:S01]  /*21490*/  FMUL.FTZ R135, R135, R0.reuse ;  /* 0x0000000087877220 */ /* 0x088fe20000410000 */
[-C--:B------:R-:W-:Y:S01]  /*214a0*/  FMUL.FTZ R134, R134, R0.reuse ;  /* 0x0000000086867220 */ /* 0x080fe20000410000 */
[-C--:B----4-:R-:W-:Y:S01]  /*214b0*/  FMUL.FTZ R119, R119, R0.reuse ;  /* 0x0000000077777220 */ /* 0x090fe20000410000 */
[-C--:B------:R-:W-:Y:S01]  /*214c0*/  FMUL.FTZ R118, R118, R0.reuse ;  /* 0x0000000076767220 */ /* 0x080fe20000410000 */
[-C--:B-----5:R-:W-:Y:S01]  /*214d0*/  FMUL.FTZ R121, R121, R0.reuse ;  /* 0x0000000079797220 */ /* 0x0a0fe20000410000 */
        /* <DEDUP_REMOVED lines=123> */
[----:B------:R-:W-:-:S02]  /*21c90*/  VIADD R0, R45, 0x1 ;  /* 0x000000012d007836 */ /* 0x000fc40000000000 */
[----:B------:R-:W-:Y:S01]  /*21ca0*/  VIADD R22, R22, 0x1 ;  /* 0x0000000116167836 */ /* 0x000fe20000000000 */
[----:B------:R-:W-:Y:S04]  /*21cb0*/  STL [R1+0x1c8], R46 ;  /* 0x0001c82e01007387 */ /* 0x000fe80000100800 */
        /* <DEDUP_REMOVED lines=11> */
[----:B------:R-:W-:Y:S01]  /*21d70*/  STL.64 [R1+0x2a0], R72 ;  /* 0x0002a04801007387 */ /* 0x000fe20000100a00 */
[----:B--2---:R-:W-:-:S03]  /*21d80*/  @!P0 LOP3.LUT R44, R44, 0x1, RZ, 0x3c, !PT ;  /* 0x000000012c2c8812 */ /* 0x004fc600078e3cff */
        /* <DEDUP_REMOVED lines=51> */
[----:B------:R-:W-:Y:S04]  /*220c0*/  STL [R1+0x1d0], R0 ;  /* 0x0001d00001007387 */ /* 0x000fe80000100800 */
[----:B------:R-:W-:Y:S04]  /*220d0*/  @!P0 STL [R1+0x1cc], R44 ;  /* 0x0001cc2c01008387 */ /* 0x000fe80000100800 */
[----:B------:R-:W-:Y:S04]  /*220e0*/  STL [R1+0x1d4], R22 ;  /* 0x0001d41601007387 */ /* 0x000fe80000100800 */
[----:B------:R-:W-:Y:S04]  /*220f0*/  @!P0 STL [R1+0x1c8], RZ ;  /* 0x0001c8ff01008387 */ /* 0x000fe80000100800 */
[----:B------:R0:W-:Y:S02]  /*22100*/  STL.64 [R1+0x3e8], R2 ;  /* 0x0003e80201007387 */ /* 0x0001e40000100a00 */
[----:B0-----:R-:W-:Y:S01]  /*22110*/  IMAD.MOV.U32 R3, RZ, RZ, 0x1 ;  /* 0x00000001ff037424 */ /* 0x001fe200078e00ff */
[----:B------:R-:W-:Y:S06]  /*22120*/  BAR.ARV 0xe, 0x100 ;  /* 0x0384000000007b1d */ /* 0x000fec0000002000 */
.L_x_5118:
[----:B0-----:R-:W-:-:S04]  /*22130*/  PRMT R0, R3, 0x9910, RZ ;  /* 0x0000991003007816 */ /* 0x001fc800000000ff */
[----:B------:R-:W-:-:S13]  /*22140*/  ISETP.NE.AND P0, PT, R0, RZ, PT ;  /* 0x000000ff0000720c */ /* 0x000fda0003f05270 */
[----:B------:R-:W-:Y:S05]  /*22150*/  @!P0 BRA `(.L_x_5236) ;  /* 0x0000002400f88947 */ /* 0x000fea0003800000 */
[----:B------:R-:W0:Y:S01]  /*22160*/  S2R R0, SR_TID.X ;  /* 0x0000000000007919 */ /* 0x000e220000002100 */
[----:B------:R-:W1:Y:S01]  /*22170*/  S2UR UR5, SR_CgaCtaId ;  /* 0x00000000000579c3 */ /* 0x000e620000008800 */
[----:B------:R-:W-:Y:S01]  /*22180*/  UMOV UR4, 0x400 ;  /* 0x0000040000047882 */ /* 0x000fe20000000000 */
[----:B------:R-:W-:-:S06]  /*22190*/  SHF.R.S32.HI R14, RZ, 0x1f, R152 ;  /* 0x0000001fff0e7819 */ /* 0x000fcc0000011498 */
[----:B------:R-:W-:Y:S01]  /*221a0*/  BAR.SYNC.DEFER_BLOCKING 0x1, 0x100 ;  /* 0x0044000000007b1d */ /* 0x000fe20000010000 */
[----:B------:R-:W-:-:S07]  /*221b0*/  SHF.R.S32.HI R16, RZ, 0x1f, R23 ;  /* 0x0000001fff107819 */ /* 0x000fce0000011417 */
[----:B------:R-:W2:Y:S01]  /*221c0*/  LDC R29, c[0x0][0xce8] ;  /* 0x00033a00ff1d7b82 */ /* 0x000ea20000000800 */
[----:B------:R-:W3:Y:S07]  /*221d0*/  S2R R20, SR_CTAID.X ;  /* 0x0000000000147919 */ /* 0x000eee0000002500 */
[----:B------:R-:W4:Y:S01]  /*221e0*/  LDC.64 R18, c[0x0][0xc40] ;  /* 0x00031000ff127b82 */ /* 0x000f220000000a00 */
[----:B-1----:R-:W-:-:S04]  /*221f0*/  ULEA UR4, UR5, UR4, 0x18 ;  /* 0x0000000405047291 */ /* 0x002fc8000f8ec03f */
[----:B------:R-:W-:Y:S01]  /*22200*/  UIADD3 UR4, UR4, 0x38820, URZ ;  /* 0x0003882004047890 */ /* 0x000fe2000fffe03f */
[----:B0-----:R-:W-:-:S03]  /*22210*/  VIADD R5, R0, 0xffffff80 ;  /* 0xffffff8000057836 */ /* 0x001fc60000000000 */
[----:B------:R-:W-:Y:S01]  /*22220*/  UPRMT UR4, URZ, 0x654, UR4 ;  /* 0x000006543f047896 */ /* 0x000fe20008000004 */
[----:B--2---:R-:W-:Y:S02]  /*22230*/  ISETP.NE.AND P1, PT, R29, 0x1, PT ;  /* 0x000000011d00780c */ /* 0x004fe40003f25270 */
[----:B------:R-:W-:-:S04]  /*22240*/  SHF.R.S32.HI R2, RZ, 0x1f, R5 ;  /* 0x0000001fff027819 */ /* 0x000fc80000011405 */
[----:B------:R-:W-:Y:S02]  /*22250*/  LEA.HI R0, R2, R5, RZ, 0x7 ;  /* 0x0000000502007211 */ /* 0x000fe400078f38ff */
[----:B------:R-:W-:Y:S02]  /*22260*/  SYNCS.ARRIVE.TRANS64.RED.A1T0 RZ, [UR4], RZ ;  /* 0x000000ffffff79a7 */ /* 0x000fe40008100404 */
[----:B------:R-:W-:Y:S02]  /*22270*/  SHF.R.S32.HI R24, RZ, 0x7, R0 ;  /* 0x00000007ff187819 */ /* 0x000fe40000011400 */
[----:B------:R-:W-:-:S03]  /*22280*/  LOP3.LUT R4, R0, 0xffffff80, RZ, 0xc0, !PT ;  /* 0xffffff8000047812 */ /* 0x000fc600078ec0ff */
[----:B------:R-:W0:Y:S02]  /*22290*/  SHFL.IDX PT, R3, R24, RZ, 0x1f ;  /* 0x00001fff18037589 */ /* 0x000e2400000e0000 */
[----:B------:R-:W-:Y:S01]  /*222a0*/  IMAD.IADD R25, R5, 0x1, -R4 ;  /* 0x0000000105197824 */ /* 0x000fe200078e0a04 */
[----:B------:R-:W-:-:S04]  /*222b0*/  LEA.HI R4, R2, R5, RZ, 0x2 ;  /* 0x0000000502047211 */ /* 0x000fc800078f10ff */
[----:B------:R-:W-:Y:S02]  /*222c0*/  SHF.R.S32.HI R22, RZ, 0x1f, R25 ;  /* 0x0000001fff167819 */ /* 0x000fe40000011419 */
[----:B------:R-:W-:Y:S02]  /*222d0*/  LOP3.LUT R4, R4, 0xfffffffc, RZ, 0xc0, !PT ;  /* 0xfffffffc04047812 */ /* 0x000fe400078ec0ff */
[----:B------:R-:W-:-:S03]  /*222e0*/  LEA.HI R21, R22, R25, RZ, 0x2 ;  /* 0x0000001916157211 */ /* 0x000fc600078f10ff */
[----:B------:R-:W-:Y:S01]  /*222f0*/  IMAD.IADD R28, R5, 0x1, -R4 ;  /* 0x00000001051c7824 */ /* 0x000fe200078e0a04 */
[--C-:B------:R-:W-:Y:S02]  /*22300*/  SHF.R.S32.HI R26, RZ, 0x2, R21.reuse ;  /* 0x00000002ff1a7819 */ /* 0x100fe40000011415 */
[----:B0-----:R-:W-:Y:S02]  /*22310*/  ISETP.NE.AND P0, PT, R3, RZ, PT ;  /* 0x000000ff0300720c */ /* 0x001fe40003f05270 */
[----:B------:R-:W-:-:S04]  /*22320*/  SHF.R.S32.HI R3, RZ, 0x1f, R21 ;  /* 0x0000001fff037819 */ /* 0x000fc80000011415 */
[----:B------:R-:W-:-:S04]  /*22330*/  LEA.HI R3, R3, R26, RZ, 0x3 ;  /* 0x0000001a03037211 */ /* 0x000fc800078f18ff */
[----:B------:R-:W-:-:S03]  /*22340*/  LOP3.LUT R27, R3, 0xfffffff8, RZ, 0xc0, !PT ;  /* 0xfffffff8031b7812 */ /* 0x000fc600078ec0ff */
[----:B---34-:R-:W-:Y:S05]  /*22350*/  @P0 BRA `(.L_x_5237) ;  /* 0x0000000400500947 */ /* 0x018fea0003800000 */
[----:B------:R-:W-:Y:S01]  /*22360*/  LOP3.LUT R0, R0, 0xffffff80, RZ, 0xc0, !PT ;  /* 0xffffff8000007812 */ /* 0x000fe200078ec0ff */
[----:B------:R-:W0:Y:S01]  /*22370*/  S2R R11, SR_CTAID.X ;  /* 0x00000000000b7919 */ /* 0x000e220000002500 */
[----:B------:R-:W1:Y:S01]  /*22380*/  LDC R12, c[0x0][0xce8] ;  /* 0x00033a00ff0c7b82 */ /* 0x000e620000000800 */
[----:B------:R-:W-:Y:S01]  /*22390*/  LEA.HI R9, R24, R24, RZ, 0x1 ;  /* 0x0000001818097211 */ /* 0x000fe200078f08ff */
[----:B------:R-:W-:Y:S01]  /*223a0*/  ULDC UR4, c[0x0][0xb88] ;  /* 0x0002e20000047ab9 */ /* 0x000fe20000000800 */
[----:B------:R-:W-:Y:S02]  /*223b0*/  IMAD.IADD R0, R5, 0x1, -R0 ;  /* 0x0000000105007824 */ /* 0x000fe400078e0a00 */
[----:B------:R-:W-:-:S03]  /*223c0*/  LOP3.LUT R13, R9, 0xfffffe, RZ, 0xc0, !PT ;  /* 0x00fffffe090d7812 */ /* 0x000fc600078ec0ff */
[----:B------:R-:W-:Y:S02]  /*223d0*/  SHF.R.S32.HI R3, RZ, 0x1f, R0 ;  /* 0x0000001fff037819 */ /* 0x000fe40000011400 */
[----:B------:R-:W-:Y:S02]  /*223e0*/  IMAD.IADD R13, R24, 0x1, -R13 ;  /* 0x00000001180d7824 */ /* 0x000fe400078e0a0d */
[CC--:B------:R-:W-:Y:S02]  /*223f0*/  LEA.HI R4, R3.reuse, R0.reuse, RZ, 0x2 ;  /* 0x0000000003047211 */ /* 0x0c0fe400078f10ff */
[----:B------:R-:W-:Y:S02]  /*22400*/  LEA.HI R3, R3, R0, RZ, 0x5 ;  /* 0x0000000003037211 */ /* 0x000fe400078f28ff */
[--C-:B------:R-:W-:Y:S02]  /*22410*/  SHF.R.S32.HI R6, RZ, 0x2, R4.reuse ;  /* 0x00000002ff067819 */ /* 0x100fe40000011404 */
[----:B------:R-:W-:-:S04]  /*22420*/  SHF.R.S32.HI R7, RZ, 0x1f, R4 ;  /* 0x0000001fff077819 */ /* 0x000fc80000011404 */
[----:B------:R-:W-:Y:S02]  /*22430*/  LEA.HI R8, R7, R6, RZ, 0x3 ;  /* 0x0000000607087211 */ /* 0x000fe400078f18ff */
[----:B------:R-:W-:Y:S02]  /*22440*/  LOP3.LUT R7, R4, 0x7ffffffc, RZ, 0xc0, !PT ;  /* 0x7ffffffc04077812 */ /* 0x000fe400078ec0ff */
[----:B------:R-:W-:Y:S01]  /*22450*/  LOP3.LUT R9, R8, 0xfffffff8, RZ, 0xc0, !PT ;  /* 0xfffffff808097812 */ /* 0x000fe200078ec0ff */
[----:B-1----:R-:W-:Y:S01]  /*22460*/  IMAD R8, R12, UR4, RZ ;  /* 0x000000040c087c24 */ /* 0x002fe2000f8e02ff */
[----:B------:R-:W-:Y:S01]  /*22470*/  SHF.R.S32.HI R4, RZ, 0x5, R3 ;  /* 0x00000005ff047819 */ /* 0x000fe20000011403 */
[----:B------:R-:W-:Y:S01]  /*22480*/  IMAD.IADD R0, R0, 0x1, -R7 ;  /* 0x0000000100007824 */ /* 0x000fe200078e0a07 */
[----:B------:R-:W1:Y:S01]  /*22490*/  S2UR UR6, SR_CTAID.Z ;  /* 0x00000000000679c3 */ /* 0x000e620000002700 */
[----:B------:R-:W-:Y:S01]  /*224a0*/  IMAD.IADD R9, R6, 0x1, -R9 ;  /* 0x0000000106097824 */ /* 0x000fe200078e0a09 */
[----:B------:R-:W-:Y:S01]  /*224b0*/  ISETP.NE.AND P3, PT, R12, 0x1, PT ;  /* 0x000000010c00780c */ /* 0x000fe20003f65270 */
[----:B------:R-:W-:Y:S01]  /*224c0*/  IMAD.U32 R3, R13, -0x100, RZ ;  /* 0xffffff000d037824 */ /* 0x000fe200078e00ff */
[----:B------:R-:W-:Y:S01]  /*224d0*/  ULDC.64 UR4, c[0x0][0xcd0] ;  /* 0x0003340000047ab9 */ /* 0x000fe20000000a00 */
[----:B------:R-:W-:-:S02]  /*224e0*/  IMAD.SHL.U32 R0, R0, 0x2, RZ ;  /* 0x0000000200007824 */ /* 0x000fc400078e00ff */
[----:B------:R-:W-:Y:S01]  /*224f0*/  IMAD R10, R4, 0x10, R9 ;  /* 0x00000010040a7824 */ /* 0x000fe200078e0209 */
[----:B------:R-:W2:Y:S02]  /*22500*/  LDC.64 R6, c[0x0][0xcd8] ;  /* 0x00033600ff067b82 */ /* 0x000ea40000000a00 */
[----:B------:R-:W-:Y:S01]  /*22510*/  ISETP.NE.AND P0, PT, R0, R3, PT ;  /* 0x000000030000720c */ /* 0x000fe20003f05270 */
[----:B0-----:R-:W-:-:S05]  /*22520*/  IMAD R13, R11, 0x40, R10 ;  /* 0x000000400b0d7824 */ /* 0x001fca00078e020a */
[----:B------:R-:W-:Y:S01]  /*22530*/  ISETP.GE.OR P2, PT, R13, R8, P0 ;  /* 0x000000080d00720c */ /* 0x000fe20000746670 */
[----:B------:R-:W0:-:S12]  /*22540*/  @P3 LDC R4, c[0x0][0xcec] ;  /* 0x00033b00ff043b82 */ /* 0x000e180000000800 */
[----:B------:R-:W3:Y:S01]  /*22550*/  @!P2 LDL R15, [R1+0x1f0] ;  /* 0x0001f000010fa983 */ /* 0x000ee20000100800 */
[----:B------:R-:W-:Y:S01]  /*22560*/  LEA.HI R0, R2, R5, RZ, 0x2 ;  /* 0x0000000502007211 */ /* 0x000fe200078f10ff */
[----:B-1----:R-:W-:Y:S01]  /*22570*/  USHF.R.S32.HI UR7, URZ, 0x1f, UR6 ;  /* 0x0000001f3f077899 */ /* 0x002fe20008011406 */
[----:B------:R-:W1:Y:S01]  /*22580*/  S2UR UR6, SR_CTAID.Z ;  /* 0x00000000000679c3 */ /* 0x000e620000002700 */
[----:B------:R-:W-:Y:S01]  /*22590*/  IMAD R9, R14, UR4, RZ ;  /* 0x000000040e097c24 */ /* 0x000fe2000f8e02ff */
[----:B------:R-:W-:Y:S01]  /*225a0*/  LOP3.LUT R0, R0, 0xfffffffc, RZ, 0xc0, !PT ;  /* 0xfffffffc00007812 */ /* 0x000fe200078ec0ff */
[----:B------:R-:W-:Y:S01]  /*225b0*/  VIADD R13, R13, 0x8 ;  /* 0x000000080d0d7836 */ /* 0x000fe20000000000 */
[----:B------:R-:W-:Y:S01]  /*225c0*/  BSSY B0, `(.L_x_5237) ;  /* 0x000002d000007945 */ /* 0x000fe20003800000 */
[----:B------:R-:W-:Y:S02]  /*225d0*/  IMAD R9, R152, UR5, R9 ;  /* 0x0000000598097c24 */ /* 0x000fe4000f8e0209 */
[----:B------:R-:W-:Y:S01]  /*225e0*/  IMAD.IADD R0, R5, 0x1, -R0 ;  /* 0x0000000105007824 */ /* 0x000fe200078e0a00 */
[----:B------:R-:W-:Y:S01]  /*225f0*/  ISETP.GE.OR P0, PT, R13, R8, P0 ;  /* 0x000000080d00720c */ /* 0x000fe20000706670 */
[----:B------:R-:W4:Y:S03]  /*22600*/  @P3 LDC R5, c[0x0][0xcf0] ;  /* 0x00033c00ff053b82 */ /* 0x000f260000000800 */
[----:B------:R-:W-:-:S04]  /*22610*/  LEA.HI R2, R0, R0, RZ, 0x1 ;  /* 0x0000000000027211 */ /* 0x000fc800078f08ff */
[----:B------:R-:W-:-:S05]  /*22620*/  LOP3.LUT R3, R2, 0x1ffffffe, RZ, 0xc0, !PT ;  /* 0x1ffffffe02037812 */ /* 0x000fca00078ec0ff */
[----:B------:R-:W-:Y:S02]  /*22630*/  IMAD.IADD R0, R0, 0x1, -R3 ;  /* 0x0000000100007824 */ /* 0x000fe400078e0a03 */
[----:B------:R-:W-:Y:S01]  /*22640*/  IMAD.WIDE.U32 R2, R152, UR4, RZ ;  /* 0x0000000498027c25 */ /* 0x000fe2000f8e00ff */
[----:B------:R-:W-:-:S03]  /*22650*/  ULDC.64 UR4, c[0x0][0xce0] ;  /* 0x0003380000047ab9 */ /* 0x000fc60000000a00 */
[----:B------:R-:W-:Y:S02]  /*22660*/  IMAD R0, R0, 0x8, R10 ;  /* 0x0000000800007824 */ /* 0x000fe400078e020a */
[----:B------:R-:W-:Y:S02]  /*22670*/  IMAD.IADD R3, R3, 0x1, R9 ;  /* 0x0000000103037824 */ /* 0x000fe400078e0209 */
[----:B------:R-:W-:Y:S02]  /*22680*/  IMAD R9, R11, 0x40, R0 ;  /* 0x000000400b097824 */ /* 0x000fe400078e0200 */
[----:B--2---:R-:W-:Y:S02]  /*22690*/  IMAD R10, R6, UR7, RZ ;  /* 0x00000007060a7c24 */ /* 0x004fe4000f8e02ff */
[----:B0-----:R-:W-:-:S04]  /*226a0*/  @P3 IMAD.HI.U32 R4, R9, R4, RZ ;  /* 0x0000000409043227 */ /* 0x001fc800078e00ff */
[----:B-1----:R-:W-:Y:S02]  /*226b0*/  IMAD R17, R7, UR6, R10 ;  /* 0x0000000607117c24 */ /* 0x002fe4000f8e020a */
[----:B------:R-:W-:Y:S01]  /*226c0*/  IMAD.MOV.U32 R11, RZ, RZ, R9 ;  /* 0x000000ffff0b7224 */ /* 0x000fe200078e0009 */
[----:B----4-:R-:W-:Y:S01]  /*226d0*/  @P3 SHF.R.U32.HI R11, RZ, R5, R4 ;  /* 0x00000005ff0b3219 */ /* 0x010fe20000011604 */
[----:B------:R-:W-:-:S04]  /*226e0*/  IMAD.WIDE.U32 R6, R6, UR6, R2 ;  /* 0x0000000606067c25 */ /* 0x000fc8000f8e0002 */
[----:B------:R-:W-:Y:S02]  /*226f0*/  IMAD.IADD R7, R7, 0x1, R17 ;  /* 0x0000000107077824 */ /* 0x000fe400078e0211 */
[----:B------:R-:W-:Y:S02]  /*22700*/  IMAD.MOV R5, RZ, RZ, -R11 ;  /* 0x000000ffff057224 */ /* 0x000fe400078e0a0b */
[----:B------:R-:W-:Y:S02]  /*22710*/  IMAD R0, R16, UR4, RZ ;  /* 0x0000000410007c24 */ /* 0x000fe4000f8e02ff */
[----:B------:R-:W-:Y:S01]  /*22720*/  IMAD.WIDE.U32 R2, R23, UR4, R6 ;  /* 0x0000000417027c25 */ /* 0x000fe2000f8e0006 */
[----:B------:R-:W-:-:S03]  /*22730*/  SHF.R.S32.HI R7, RZ, 0x1f, R11 ;  /* 0x0000001fff077819 */ /* 0x000fc6000001140b */
[----:B------:R-:W-:Y:S01]  /*22740*/  IMAD R5, R12, R5, R9 ;  /* 0x000000050c057224 */ /* 0x000fe200078e0209 */
[----:B------:R-:W-:Y:S01]  /*22750*/  IADD3 R2, P3, R11, R2, RZ ;  /* 0x000000020b027210 */ /* 0x000fe20007f7e0ff */
        /* <DEDUP_REMOVED lines=9> */
[----:B------:R-:W-:-:S04]  /*227f0*/  IMAD.IADD R3, R3, 0x1, R5 ;  /* 0x0000000103037824 */ /* 0x000fc800078e0205 */
[----:B------:R-:W-:Y:S01]  /*22800*/  SHFL.IDX PT, R4, R0, 0x1, 0x1c1f ;  /* 0x003c1f0000047f89 */ /* 0x000fe200000e0000 */
[----:B------:R-:W-:-:S03]  /*22810*/  LEA.HI.X R6, R2, UR5, R3, 0x2, P3 ;  /* 0x0000000502067c11 */ /* 0x000fc600098f1403 */
[----:B------:R-:W-:Y:S04]  /*22820*/  SHFL.IDX PT, R2, R0, RZ, 0x1c1f ;  /* 0x001c1fff00027589 */ /* 0x000fe800000e0000 */
[----:B------:R-:W3:Y:S04]  /*22830*/  SHFL.IDX PT, R3, R6, RZ, 0x1c1f ;  /* 0x001c1fff06037589 */ /* 0x000ee800000e0000 */
[----:B------:R0:W1:Y:S04]  /*22840*/  SHFL.IDX PT, R5, R6, 0x1, 0x1c1f ;  /* 0x003c1f0006057f89 */ /* 0x00006800000e0000 */
[----:B---3--:R0:W-:Y:S01]  /*22850*/  @!P2 ST.E desc[UR36][R2.64], R15 ;  /* 0x0000000f0200a985 */ /* 0x0081e2000c101924 */
[----:B-1----:R-:W-:Y:S05]  /*22860*/  @P0 BRA `(.L_x_5238) ;  /* 0x0000000000080947 */ /* 0x002fea0003800000 */
[----:B0-----:R-:W2:Y:S04]  /*22870*/  LDL R3, [R1+0x1f4] ;  /* 0x0001f40001037983 */ /* 0x001ea80000100800 */
[----:B--2---:R1:W-:Y:S02]  /*22880*/  ST.E desc[UR36][R4.64], R3 ;  /* 0x0000000304007985 */ /* 0x0043e4000c101924 */
.L_x_5238:
[----:B------:R-:W-:Y:S05]  /*22890*/  BSYNC B0 ;  /* 0x0000000000007941 */ /* 0x000fea0003800000 */
.L_x_5237:
[----:B------:R-:W2:Y:S01]  /*228a0*/  S2UR UR6, SR_CTAID.Z ;  /* 0x00000000000679c3 */ /* 0x000ea20000002700 */
[----:B------:R-:W-:Y:S01]  /*228b0*/  LEA.HI R0, R28, R28, RZ, 0x1 ;  /* 0x0000001c1c007211 */ /* 0x000fe200078f08ff */
[----:B------:R-:W-:Y:S01]  /*228c0*/  ULDC.64 UR4, c[0x0][0xc38] ;  /* 0x00030e0000047ab9 */ /* 0x000fe20000000a00 */
[----:B------:R-:W-:Y:S01]  /*228d0*/  LEA.HI R22, R22, R25, RZ, 0x5 ;  /* 0x0000001916167211 */ /* 0x000fe200078f28ff */
[----:B01----:R-:W-:Y:S01]  /*228e0*/  IMAD R3, R14, UR4, RZ ;  /* 0x000000040e037c24 */ /* 0x003fe2000f8e02ff */
[----:B------:R-:W-:Y:S01]  /*228f0*/  LOP3.LUT R7, R0, 0x1ffffffe, RZ, 0xc0, !PT ;  /* 0x1ffffffe00077812 */ /* 0x000fe200078ec0ff */
[----:B------:R-:W-:Y:S01]  /*22900*/  IMAD.IADD R27, R26, 0x1, -R27 ;  /* 0x000000011a1b7824 */ /* 0x000fe200078e0a1b */
[----:B------:R-:W-:Y:S01]  /*22910*/  SHF.R.S32.HI R22, RZ, 0x5, R22 ;  /* 0x00000005ff167819 */ /* 0x000fe20000011416 */
[----:B------:R-:W0:Y:S01]  /*22920*/  @P1 LDC R4, c[0x0][0xcec] ;  /* 0x00033b00ff041b82 */ /* 0x000e220000000800 */
[C---:B------:R-:W-:Y:S01]  /*22930*/  IMAD R5, R152.reuse, UR5, R3 ;  /* 0x0000000598057c24 */ /* 0x040fe2000f8e0203 */
[----:B------:R-:W-:Y:S01]  /*22940*/  BSSY B0, `(.L_x_5239) ;  /* 0x0000115000007945 */ /* 0x000fe20003800000 */
[----:B------:R-:W-:Y:S01]  /*22950*/  IMAD.WIDE.U32 R2, R152, UR4, RZ ;  /* 0x0000000498027c25 */ /* 0x000fe2000f8e00ff */
[----:B------:R-:W-:-:S03]  /*22960*/  ULDC.64 UR4, c[0x0][0xc48] ;  /* 0x0003120000047ab9 */ /* 0x000fc60000000a00 */
[----:B------:R-:W-:Y:S01]  /*22970*/  IMAD.IADD R28, R28, 0x1, -R7 ;  /* 0x000000011c1c7824 */ /* 0x000fe200078e0a07 */
[----:B------:R-:W1:Y:S01]  /*22980*/  @P1 LDC R11, c[0x0][0xcf0] ;  /* 0x00033c00ff0b1b82 */ /* 0x000e620000000800 */
[----:B------:R-:W-:Y:S02]  /*22990*/  IMAD R27, R22, 0x10, R27 ;  /* 0x00000010161b7824 */ /* 0x000fe400078e021b */
[----:B------:R-:W-:Y:S02]  /*229a0*/  IMAD.IADD R3, R3, 0x1, R5 ;  /* 0x0000000103037824 */ /* 0x000fe400078e0205 */
[----:B------:R-:W-:Y:S01]  /*229b0*/  IMAD R5, R28, 0x8, R27 ;  /* 0x000000081c057824 */ /* 0x000fe200078e021b */
[----:B--2---:R-:W-:Y:S02]  /*229c0*/  USHF.R.S32.HI UR7, URZ, 0x1f, UR6 ;  /* 0x0000001f3f077899 */ /* 0x004fe40008011406 */
[----:B------:R-:W2:Y:S01]  /*229d0*/  S2UR UR6, SR_CTAID.Z ;  /* 0x00000000000679c3 */ /* 0x000ea20000002700 */
[----:B------:R-:W-:-:S02]  /*229e0*/  IMAD R9, R20, 0x40, R5 ;  /* 0x0000004014097824 */ /* 0x000fc400078e0205 */
[----:B------:R-:W-:Y:S02]  /*229f0*/  IMAD R20, R20, 0x40, R27 ;  /* 0x0000004014147824 */ /* 0x000fe400078e021b */
[----:B------:R-:W-:Y:S02]  /*22a00*/  IMAD R0, R18, UR7, RZ ;  /* 0x0000000712007c24 */ /* 0x000fe4000f8e02ff */
[----:B0-----:R-:W-:-:S04]  /*22a10*/  @P1 IMAD.HI.U32 R4, R9, R4, RZ ;  /* 0x0000000409041227 */ /* 0x001fc800078e00ff */
[----:B------:R-:W-:Y:S01]  /*22a20*/  IMAD.MOV.U32 R5, RZ, RZ, R9 ;  /* 0x000000ffff057224 */ /* 0x000fe200078e0009 */
[----:B-1----:R-:W-:-:S05]  /*22a30*/  @P1 SHF.R.U32.HI R5, RZ, R11, R4 ;  /* 0x0000000bff051219 */ /* 0x002fca0000011604 */
[----:B------:R-:W-:Y:S02]  /*22a40*/  IMAD.MOV R4, RZ, RZ, -R5 ;  /* 0x000000ffff047224 */ /* 0x000fe400078e0a05 */
[----:B--2---:R-:W-:Y:S02]  /*22a50*/  IMAD R7, R19, UR6, R0 ;  /* 0x0000000613077c24 */ /* 0x004fe4000f8e0200 */
[----:B------:R-:W-:-:S04]  /*22a60*/  IMAD.WIDE.U32 R2, R18, UR6, R2 ;  /* 0x0000000612027c25 */ /* 0x000fc8000f8e0002 */
[----:B------:R-:W-:Y:S02]  /*22a70*/  IMAD R0, R16, UR4, RZ ;  /* 0x0000000410007c24 */ /* 0x000fe4000f8e02ff */
[----:B------:R-:W-:Y:S02]  /*22a80*/  IMAD.IADD R3, R3, 0x1, R7 ;  /* 0x0000000103037824 */ /* 0x000fe400078e0207 */
[C---:B------:R-:W-:Y:S01]  /*22a90*/  IMAD R7, R23.reuse, UR5, R0 ;  /* 0x0000000517077c24 */ /* 0x040fe2000f8e0200 */
[----:B------:R-:W-:Y:S01]  /*22aa0*/  SHF.R.S32.HI R0, RZ, 0x1f, R5 ;  /* 0x0000001fff007819 */ /* 0x000fe20000011405 */
        /* <DEDUP_REMOVED lines=11> */
[C---:B------:R-:W-:Y:S01]  /*22b60*/  IMAD R5, R23.reuse, UR5, R0 ;  /* 0x0000000517057c24 */ /* 0x040fe2000f8e0200 */
[----:B------:R-:W-:Y:S01]  /*22b70*/  LEA.HI R0, R24, R24, RZ, 0x1 ;  /* 0x0000001818007211 */ /* 0x000fe200078f08ff */
[----:B------:R-:W-:Y:S01]  /*22b80*/  IMAD.WIDE.U32 R22, R23, UR4, R2 ;  /* 0x0000000417167c25 */ /* 0x000fe2000f8e0002 */
[----:B------:R-:W-:-:S03]  /*22b90*/  ULDC.64 UR4, c[0x0][0xc00] ;  /* 0x0003000000047ab9 */ /* 0x000fc60000000a00 */
[----:B------:R-:W-:Y:S01]  /*22ba0*/  IMAD.IADD R3, R23, 0x1, R5 ;  /* 0x0000000117037824 */ /* 0x000fe200078e0205 */
[----:B------:R-:W-:Y:S01]  /*22bb0*/  LEA R19, P0, R22, UR4, 0x2 ;  /* 0x0000000416137c11 */ /* 0x000fe2000f8010ff */
[----:B------:R-:W-:-:S03]  /*22bc0*/  ULDC UR4, c[0x0][0xb88] ;  /* 0x0002e20000047ab9 */ /* 0x000fc60000000800 */
[----:B------:R-:W-:Y:S01]  /*22bd0*/  LEA.HI.X R22, R22, UR5, R3, 0x2, P0 ;  /* 0x0000000516167c11 */ /* 0x000fe200080f1403 */
[----:B------:R0:W1:Y:S01]  /*22be0*/  SHFL.IDX PT, R14, R19, RZ, 0x1c1f ;  /* 0x001c1fff130e7589 */ /* 0x00006200000e0000 */
[----:B------:R-:W-:Y:S02]  /*22bf0*/  LOP3.LUT R3, R0, 0xfffffe, RZ, 0xc0, !PT ;  /* 0x00fffffe00037812 */ /* 0x000fe400078ec0ff */
[----:B------:R-:W-:Y:S01]  /*22c00*/  LOP3.LUT R0, R21, 0x7ffffffc, RZ, 0xc0, !PT ;  /* 0x7ffffffc15007812 */ /* 0x000fe200078ec0ff */
[----:B------:R-:W-:Y:S01]  /*22c10*/  IMAD R21, R29, UR4, RZ ;  /* 0x000000041d157c24 */ /* 0x000fe2000f8e02ff */
[----:B------:R0:W2:Y:S01]  /*22c20*/  SHFL.IDX PT, R15, R22, RZ, 0x1c1f ;  /* 0x001c1fff160f7589 */ /* 0x0000a200000e0000 */
[----:B------:R-:W-:Y:S02]  /*22c30*/  IMAD.IADD R3, R24, 0x1, -R3 ;  /* 0x0000000118037824 */ /* 0x000fe400078e0a03 */
[----:B------:R-:W-:Y:S01]  /*22c40*/  IMAD.IADD R0, R25, 0x1, -R0 ;  /* 0x0000000119007824 */ /* 0x000fe200078e0a00 */
[----:B------:R-:W-:-:S03]  /*22c50*/  ISETP.GE.AND P0, PT, R20, R21, PT ;  /* 0x000000151400720c */ /* 0x000fc60003f06270 */
[----:B------:R-:W-:-:S04]  /*22c60*/  IMAD R0, R3, 0x80, R0 ;  /* 0x0000008003007824 */ /* 0x000fc800078e0200 */
[----:B------:R-:W-:-:S06]  /*22c70*/  IMAD.SHL.U32 R18, R0, 0x2, RZ ;  /* 0x0000000200127824 */ /* 0x000fcc00078e00ff */
[----:B0-----:R-:W-:Y:S05]  /*22c80*/  @P0 BRA `(.L_x_5240) ;  /* 0x0000000c00800947 */ /* 0x001fea0003800000 */
[----:B------:R-:W-:Y:S02]  /*22c90*/  ULDC UR4, c[0x0][0xbc8] ;  /* 0x0002f20000047ab9 */ /* 0x000fe40000000800 */
[----:B------:R-:W-:-:S13]  /*22ca0*/  ISETP.GE.AND P0, PT, R18, UR4, PT ;  /* 0x0000000412007c0c */ /* 0x000fda000bf06270 */
[----:B------:R-:W3:Y:S01]  /*22cb0*/  @!P0 LDL.64 R12, [R1+0x210] ;  /* 0x00021000010c8983 */ /* 0x000ee20000100a00 */
[C---:B------:R-:W-:Y:S01]  /*22cc0*/  VIADD R4, R18.reuse, 0x8 ;  /* 0x0000000812047836 */ /* 0x040fe20000000000 */
[----:B------:R-:W-:-:S04]  /*22cd0*/  @!P0 LEA.HI R0, R18, R18, RZ, 0x1 ;  /* 0x0000001212008211 */ /* 0x000fc800078f08ff */
[----:B------:R-:W-:Y:S02]  /*22ce0*/  ISETP.GE.AND P1, PT, R4, UR4, PT ;  /* 0x0000000404007c0c */ /* 0x000fe4000bf26270 */
[----:B------:R-:W-:-:S05]  /*22cf0*/  @!P0 LOP3.LUT R0, R0, 0xfffffffe, RZ, 0xc0, !PT ;  /* 0xfffffffe00008812 */ /* 0x000fca00078ec0ff */
[----:B-12---:R-:W-:-:S05]  /*22d00*/  @!P0 IMAD.WIDE R2, R0, 0x4, R14 ;  /* 0x0000000400028825 */ /* 0x006fca00078e020e */
[----:B---3--:R0:W-:Y:S04]  /*22d10*/  @!P0 ST.E.64 desc[UR36][R2.64], R12 ;  /* 0x0000000c02008985 */ /* 0x0081e8000c101b24 */
[----:B------:R-:W2:Y:S01]  /*22d20*/  @!P1 LDL.64 R6, [R1+0x220] ;  /* 0x0002200001069983 */ /* 0x000ea20000100a00 */
[----:B------:R-:W-:Y:S01]  /*22d30*/  VIADD R0, R18, 0x10 ;  /* 0x0000001012007836 */ /* 0x000fe20000000000 */
[----:B------:R-:W-:-:S04]  /*22d40*/  @!P1 LEA.HI R4, R4, R4, RZ, 0x1 ;  /* 0x0000000404049211 */ /* 0x000fc800078f08ff */
[----:B------:R-:W-:Y:S02]  /*22d50*/  ISETP.GE.AND P0, PT, R0, UR4, PT ;  /* 0x0000000400007c0c */ /* 0x000fe4000bf06270 */
[----:B------:R-:W-:-:S05]  /*22d60*/  @!P1 LOP3.LUT R4, R4, 0xfffffffe, RZ, 0xc0, !PT ;  /* 0xfffffffe04049812 */ /* 0x000fca00078ec0ff */
[----:B------:R-:W-:-:S05]  /*22d70*/  @!P1 IMAD.WIDE R4, R4, 0x4, R14 ;  /* 0x0000000404049825 */ /* 0x000fca00078e020e */
[----:B--2---:R1:W-:Y:S04]  /*22d80*/  @!P1 ST.E.64 desc[UR36][R4.64], R6 ;  /* 0x0000000604009985 */ /* 0x0043e8000c101b24 */
[----:B------:R-:W2:Y:S01]  /*22d90*/  @!P0 LDL.64 R8, [R1+0x230] ;  /* 0x0002300001088983 */ /* 0x000ea20000100a00 */
[----:B------:R-:W-:Y:S01]  /*22da0*/  VIADD R10, R18, 0x18 ;  /* 0x00000018120a7836 */ /* 0x000fe20000000000 */
[----:B------:R-:W-:-:S04]  /*22db0*/  @!P0 LEA.HI R0, R0, R0, RZ, 0x1 ;  /* 0x0000000000008211 */ /* 0x000fc800078f08ff */
[----:B------:R-:W-:Y:S02]  /*22dc0*/  ISETP.GE.AND P1, PT, R10, UR4, PT ;  /* 0x000000040a007c0c */ /* 0x000fe4000bf26270 */
[----:B------:R-:W-:-:S05]  /*22dd0*/  @!P0 LOP3.LUT R0, R0, 0xfffffffe, RZ, 0xc0, !PT ;  /* 0xfffffffe00008812 */ /* 0x000fca00078ec0ff */
[----:B0-----:R-:W-:-:S05]  /*22de0*/  @!P0 IMAD.WIDE R2, R0, 0x4, R14 ;  /* 0x0000000400028825 */ /* 0x001fca00078e020e */
[----:B--2---:R0:W-:Y:S04]  /*22df0*/  @!P0 ST.E.64 desc[UR36][R2.64], R8 ;  /* 0x0000000802008985 */ /* 0x0041e8000c101b24 */
[----:B------:R-:W2:Y:S01]  /*22e00*/  @!P1 LDL.64 R12, [R1+0x240] ;  /* 0x00024000010c9983 */ /* 0x000ea20000100a00 */
[----:B------:R-:W-:Y:S01]  /*22e10*/  VIADD R0, R18, 0x20 ;  /* 0x0000002012007836 */ /* 0x000fe20000000000 */
[----:B------:R-:W-:-:S04]  /*22e20*/  @!P1 LEA.HI R10, R10, R10, RZ, 0x1 ;  /* 0x0000000a0a0a9211 */ /* 0x000fc800078f08ff */
[----:B------:R-:W-:Y:S02]  /*22e30*/  ISETP.GE.AND P0, PT, R0, UR4, PT ;  /* 0x0000000400007c0c */ /* 0x000fe4000bf06270 */
[----:B------:R-:W-:-:S05]  /*22e40*/  @!P1 LOP3.LUT R10, R10, 0xfffffffe, RZ, 0xc0, !PT ;  /* 0xfffffffe0a0a9812 */ /* 0x000fca00078ec0ff */
[----:B------:R-:W-:-:S05]  /*22e50*/  @!P1 IMAD.WIDE R10, R10, 0x4, R14 ;  /* 0x000000040a0a9825 */ /* 0x000fca00078e020e */
[----:B--2---:R2:W-:Y:S04]  /*22e60*/  @!P1 ST.E.64 desc[UR36][R10.64], R12 ;  /* 0x0000000c0a009985 */ /* 0x0045e8000c101b24 */
[----:B-1----:R-:W3:Y:S01]  /*22e70*/  @!P0 LDL.64 R4, [R1+0x250] ;  /* 0x0002500001048983 */ /* 0x002ee20000100a00 */
[----:B------:R-:W-:Y:S01]  /*22e80*/  VIADD R6, R18, 0x28 ;  /* 0x0000002812067836 */ /* 0x000fe20000000000 */
[----:B------:R-:W-:-:S04]  /*22e90*/  @!P0 LEA.HI R0, R0, R0, RZ, 0x1 ;  /* 0x0000000000008211 */ /* 0x000fc800078f08ff */
[----:B------:R-:W-:Y:S02]  /*22ea0*/  ISETP.GE.AND P1, PT, R6, UR4, PT ;  /* 0x0000000406007c0c */ /* 0x000fe4000bf26270 */
[----:B------:R-:W-:-:S05]  /*22eb0*/  @!P0 LOP3.LUT R0, R0, 0xfffffffe, RZ, 0xc0, !PT ;  /* 0xfffffffe00008812 */ /* 0x000fca00078ec0ff */
[----:B0-----:R-:W-:-:S05]  /*22ec0*/  @!P0 IMAD.WIDE R2, R0, 0x4, R14 ;  /* 0x0000000400028825 */ /* 0x001fca00078e020e */
[----:B---3--:R0:W-:Y:S04]  /*22ed0*/  @!P0 ST.E.64 desc[UR36][R2.64], R4 ;  /* 0x0000000402008985 */ /* 0x0081e8000c101b24 */
[----:B------:R-:W3:Y:S01]  /*22ee0*/  @!P1 LDL.64 R8, [R1+0x260] ;  /* 0x0002600001089983 */ /* 0x000ee20000100a00 */
[----:B------:R-:W-:Y:S01]  /*22ef0*/  VIADD R0, R18, 0x30 ;  /* 0x0000003012007836 */ /* 0x000fe20000000000 */
[----:B------:R-:W-:-:S04]  /*22f00*/  @!P1 LEA.HI R6, R6, R6, RZ, 0x1 ;  /* 0x0000000606069211 */ /* 0x000fc800078f08ff */
[----:B------:R-:W-:Y:S02]  /*22f10*/  ISETP.GE.AND P0, PT, R0, UR4, PT ;  /* 0x0000000400007c0c */ /* 0x000fe4000bf06270 */
[----:B------:R-:W-:-:S05]  /*22f20*/  @!P1 LOP3.LUT R6, R6, 0xfffffffe, RZ, 0xc0, !PT ;  /* 0xfffffffe06069812 */ /* 0x000fca00078ec0ff */
[----:B------:R-:W-:-:S05]  /*22f30*/  @!P1 IMAD.WIDE R6, R6, 0x4, R14 ;  /* 0x0000000406069825 */ /* 0x000fca00078e020e */
[----:B---3--:R1:W-:Y:S04]  /*22f40*/  @!P1 ST.E.64 desc[UR36][R6.64], R8 ;  /* 0x0000000806009985 */ /* 0x0083e8000c101b24 */
[----:B--2---:R-:W2:Y:S01]  /*22f50*/  @!P0 LDL.64 R10, [R1+0x270] ;  /* 0x00027000010a8983 */ /* 0x004ea20000100a00 */
        /* <DEDUP_REMOVED lines=129> */
[----:B0-----:R-:W-:-:S05]  /*23770*/  @!P0 LOP3.LUT R3, R0, 0xfffffffe, RZ, 0xc0, !PT ;  /* 0xfffffffe00038812 */ /* 0x001fca00078ec0ff */
[----:B------:R-:W-:-:S05]  /*23780*/  @!P0 IMAD.WIDE R2, R3, 0x4, R14 ;  /* 0x0000000403028825 */ /* 0x000fca00078e020e */
        /* <DEDUP_REMOVED lines=12> */
[----:B0-----:R-:W-:-:S05]  /*23850*/  @!P0 LOP3.LUT R3, R0, 0xfffffffe, RZ, 0xc0, !PT ;  /* 0xfffffffe00038812 */ /* 0x001fca00078ec0ff */
[----:B------:R-:W-:-:S05]  /*23860*/  @!P0 IMAD.WIDE R2, R3, 0x4, R14 ;  /* 0x0000000403028825 */ /* 0x000fca00078e020e */
[----:B--2---:R0:W-:Y:S04]  /*23870*/  @!P0 ST.E.64 desc[UR36][R2.64], R6 ;  /* 0x0000000602008985 */ /* 0x0041e8000c101b24 */
[----:B------:R-:W2:Y:S01]  /*23880*/  @!P1 LDL.64 R8, [R1+0x3c0] ;  /* 0x0003c00001089983 */ /* 0x000ea20000100a00 */
[----:B------:R-:W-:Y:S01]  /*23890*/  VIADD R0, R18, 0xe0 ;  /* 0x000000e012007836 */ /* 0x000fe20000000000 */
[----:B------:R-:W-:-:S04]  /*238a0*/  @!P1 LEA.HI R10, R10, R10, RZ, 0x1 ;  /* 0x0000000a0a0a9211 */ /* 0x000fc800078f08ff */
[----:B------:R-:W-:Y:S02]  /*238b0*/  ISETP.GE.AND P0, PT, R0, UR4, PT ;  /* 0x0000000400007c0c */ /* 0x000fe4000bf06270 */
[----:B-1----:R-:W-:-:S05]  /*238c0*/  @!P1 LOP3.LUT R5, R10, 0xfffffffe, RZ, 0xc0, !PT ;  /* 0xfffffffe0a059812 */ /* 0x002fca00078ec0ff */
[----:B------:R-:W-:-:S05]  /*238d0*/  @!P1 IMAD.WIDE R4, R5, 0x4, R14 ;  /* 0x0000000405049825 */ /* 0x000fca00078e020e */
[----:B--2---:R1:W-:Y:S04]  /*238e0*/  @!P1 ST.E.64 desc[UR36][R4.64], R8 ;  /* 0x0000000804009985 */ /* 0x0043e8000c101b24 */
[----:B------:R-:W2:Y:S01]  /*238f0*/  @!P0 LDL.64 R10, [R1+0x3d0] ;  /* 0x0003d000010a8983 */ /* 0x000ea20000100a00 */
        /* <DEDUP_REMOVED lines=21> */
[----:B------:R-:W-:-:S04]  /*23a50*/  @!P1 LEA.HI R12, R12, R12, RZ, 0x1 ;  /* 0x0000000c0c0c9211 */ /* 0x000fc800078f08ff */
[----:B------:R-:W-:-:S05]  /*23a60*/  @!P1 LOP3.LUT R11, R12, 0xfffffffe, RZ, 0xc0, !PT ;  /* 0xfffffffe0c0b9812 */ /* 0x000fca00078ec0ff */
[----:B------:R-:W-:-:S05]  /*23a70*/  @!P1 IMAD.WIDE R14, R11, 0x4, R14 ;  /* 0x000000040b0e9825 */ /* 0x000fca00078e020e */
[----:B--2---:R3:W-:Y:S02]  /*23a80*/  @!P1 ST.E.64 desc[UR36][R14.64], R16 ;  /* 0x000000100e009985 */ /* 0x0047e4000c101b24 */
.L_x_5240:
[----:B------:R-:W-:Y:S05]  /*23a90*/  BSYNC B0 ;  /* 0x0000000000007941 */ /* 0x000fea0003800000 */
.L_x_5239:
[----:B------:R-:W-:Y:S01]  /*23aa0*/  VIADD R20, R20, 0x8 ;  /* 0x0000000814147836 */ /* 0x000fe20000000000 */
[----:B--23--:R2:W3:Y:S04]  /*23ab0*/  SHFL.IDX PT, R15, R22, 0x1, 0x1c1f ;  /* 0x003c1f00160f7f89 */ /* 0x00c4e800000e0000 */
[----:B------:R-:W-:Y:S01]  /*23ac0*/  ISETP.GE.AND P0, PT, R20, R21, PT ;  /* 0x000000151400720c */ /* 0x000fe20003f06270 */
[----:B-1----:R2:W1:-:S12]  /*23ad0*/  SHFL.IDX PT, R14, R19, 0x1, 0x1c1f ;  /* 0x003c1f00130e7f89 */ /* 0x00245800000e0000 */
[----:B--2---:R-:W-:Y:S05]  /*23ae0*/  @P0 BRA `(.L_x_5109) ;  /* 0x0000005c00080947 */ /* 0x004fea0003800000 */
[----:B------:R-:W0:Y:S02]  /*23af0*/  LDC R17, c[0x0][0xbc8] ;  /* 0x0002f200ff117b82 */ /* 0x000e240000000800 */
[----:B0-----:R-:W-:-:S13]  /*23b00*/  ISETP.GE.AND P0, PT, R18, R17, PT ;  /* 0x000000111200720c */ /* 0x001fda0003f06270 */
[----:B------:R-:W2:Y:S01]  /*23b10*/  @!P0 LDL.64 R10, [R1+0x218] ;  /* 0x00021800010a8983 */ /* 0x000ea20000100a00 */
[C---:B------:R-:W-:Y:S01]  /*23b20*/  VIADD R4, R18.reuse, 0x8 ;  /* 0x0000000812047836 */ /* 0x040fe20000000000 */
[----:B------:R-:W-:-:S04]  /*23b30*/  @!P0 LEA.HI R0, R18, R18, RZ, 0x1 ;  /* 0x0000001212008211 */ /* 0x000fc800078f08ff */
[----:B------:R-:W-:Y:S02]  /*23b40*/  ISETP.GE.AND P1, PT, R4, R17, PT ;  /* 0x000000110400720c */ /* 0x000fe40003f26270 */
[----:B------:R-:W-:-:S05]  /*23b50*/  @!P0 LOP3.LUT R0, R0, 0xfffffffe, RZ, 0xc0, !PT ;  /* 0xfffffffe00008812 */ /* 0x000fca00078ec0ff */
[----:B-1-3--:R-:W-:-:S05]  /*23b60*/  @!P0 IMAD.WIDE R2, R0, 0x4, R14 ;  /* 0x0000000400028825 */ /* 0x00afca00078e020e */
[----:B--2---:R0:W-:Y:S04]  /*23b70*/  @!P0 ST.E.64 desc[UR36][R2.64], R10 ;  /* 0x0000000a02008985 */ /* 0x0041e8000c101b24 */
[----:B------:R-:W2:Y:S01]  /*23b80*/  @!P1 LDL.64 R6, [R1+0x228] ;  /* 0x0002280001069983 */ /* 0x000ea20000100a00 */
[----:B------:R-:W-:Y:S01]  /*23b90*/  VIADD R0, R18, 0x10 ;  /* 0x0000001012007836 */ /* 0x000fe20000000000 */
[----:B------:R-:W-:-:S04]  /*23ba0*/  @!P1 LEA.HI R4, R4, R4, RZ, 0x1 ;  /* 0x0000000404049211 */ /* 0x000fc800078f08ff */
[----:B------:R-:W-:Y:S02]  /*23bb0*/  ISETP.GE.AND P0, PT, R0, R17, PT ;  /* 0x000000110000720c */ /* 0x000fe40003f06270 */
[----:B------:R-:W-:-:S05]  /*23bc0*/  @!P1 LOP3.LUT R4, R4, 0xfffffffe, RZ, 0xc0, !PT ;  /* 0xfffffffe04049812 */ /* 0x000fca00078ec0ff */
[----:B------:R-:W-:-:S05]  /*23bd0*/  @!P1 IMAD.WIDE R4, R4, 0x4, R14 ;  /* 0x0000000404049825 */ /* 0x000fca00078e020e */
[----:B--2---:R1:W-:Y:S04]  /*23be0*/  @!P1 ST.E.64 desc[UR36][R4.64], R6 ;  /* 0x0000000604009985 */ /* 0x0043e8000c101b24 */
[----:B------:R-:W2:Y:S01]  /*23bf0*/  @!P0 LDL.64 R8, [R1+0x238] ;  /* 0x0002380001088983 */ /* 0x000ea20000100a00 */
[----:B------:R-:W-:Y:S01]  /*23c00*/  VIADD R12, R18, 0x18 ;  /* 0x00000018120c7836 */ /* 0x000fe20000000000 */
[----:B------:R-:W-:-:S04]  /*23c10*/  @!P0 LEA.HI R0, R0, R0, RZ, 0x1 ;  /* 0x0000000000008211 */ /* 0x000fc800078f08ff */
[----:B------:R-:W-:Y:S02]  /*23c20*/  ISETP.GE.AND P1, PT, R12, R17, PT ;  /* 0x000000110c00720c */ /* 0x000fe40003f26270 */
[----:B------:R-:W-:-:S05]  /*23c30*/  @!P0 LOP3.LUT R0, R0, 0xfffffffe, RZ, 0xc0, !PT ;  /* 0xfffffffe00008812 */ /* 0x000fca00078ec0ff */
[----:B0-----:R-:W-:-:S05]  /*23c40*/  @!P0 IMAD.WIDE R2, R0, 0x4, R14 ;  /* 0x0000000400028825 */ /* 0x001fca00078e020e */
[----:B--2---:R0:W-:Y:S04]  /*23c50*/  @!P0 ST.E.64 desc[UR36][R2.64], R8 ;  /* 0x0000000802008985 */ /* 0x0041e8000c101b24 */
[----:B------:R-:W2:Y:S01]  /*23c60*/  @!P1 LDL.64 R10, [R1+0x248] ;  /* 0x00024800010a9983 */ /* 0x000ea20000100a00 */
[----:B------:R-:W-:Y:S01]  /*23c70*/  VIADD R0, R18, 0x20 ;  /* 0x0000002012007836 */ /* 0x000fe20000000000 */
[----:B------:R-:W-:-:S04]  /*23c80*/  @!P1 LEA.HI R12, R12, R12, RZ, 0x1 ;  /* 0x0000000c0c0c9211 */ /* 0x000fc800078f08ff */
[----:B------:R-:W-:Y:S02]  /*23c90*/  ISETP.GE.AND P0, PT, R0, R17, PT ;  /* 0x000000110000720c */ /* 0x000fe40003f06270 */
[----:B-1----:R-:W-:-:S05]  /*23ca0*/  @!P1 LOP3.LUT R4, R12, 0xfffffffe, RZ, 0xc0, !PT ;  /* 0xfffffffe0c049812 */ /* 0x002fca00078ec0ff */
        /* <DEDUP_REMOVED lines=90> */
[----:B0-----:R-:W-:-:S05]  /*24250*/  @!P0 LOP3.LUT R3, R0, 0xfffffffe, RZ, 0xc0, !PT ;  /* 0xfffffffe00038812 */ /* 0x001fca00078ec0ff */
[----:B------:R-:W-:-:S05]  /*24260*/  @!P0 IMAD.WIDE R2, R3, 0x4, R14 ;  /* 0x0000000403028825 */ /* 0x000fca00078e020e */
        /* <DEDUP_REMOVED lines=83> */
[----:B------:R-:W-:-:S04]  /*247a0*/  @!P0 IMAD.WIDE R2, R3, 0x4, R14 ;  /* 0x0000000403028825 */ /* 0x000fc800078e020e */
[----:B------:R-:W-:Y:S01]  /*247b0*/  VIADD R0, R18, 0xf0 ;  /* 0x000000f012007836 */ /* 0x000fe20000000000 */
[----:B--2---:R0:W-:Y:S04]  /*247c0*/  @!P0 ST.E.64 desc[UR36][R2.64], R6 ;  /* 0x0000000602008985 */ /* 0x0041e8000c101b24 */
[----:B------:R-:W2:Y:S01]  /*247d0*/  @!P1 LDL.64 R8, [R1+0x3e8] ;  /* 0x0003e80001089983 */ /* 0x000ea20000100a00 */
[----:B------:R-:W-:Y:S01]  /*247e0*/  @!P1 LEA.HI R12, R12, R12, RZ, 0x1 ;  /* 0x0000000c0c0c9211 */ /* 0x000fe200078f08ff */
[----:B------:R-:W-:Y:S01]  /*247f0*/  VIADD R18, R18, 0xf8 ;  /* 0x000000f812127836 */ /* 0x000fe20000000000 */
[----:B------:R-:W-:Y:S01]  /*24800*/  ISETP.GE.AND P0, PT, R0, R17, PT ;  /* 0x000000110000720c */ /* 0x000fe20003f06270 */
[----:B------:R-:W-:Y:S01]  /*24810*/  BSSY B0, `(.L_x_5241) ;  /* 0x000000b000007945 */ /* 0x000fe20003800000 */
[----:B------:R-:W-:-:S05]  /*24820*/  @!P1 LOP3.LUT R13, R12, 0xfffffffe, RZ, 0xc0, !PT ;  /* 0xfffffffe0c0d9812 */ /* 0x000fca00078ec0ff */
[----:B-1----:R-:W-:-:S05]  /*24830*/  @!P1 IMAD.WIDE R4, R13, 0x4, R14 ;  /* 0x000000040d049825 */ /* 0x002fca00078e020e */
[----:B--2---:R0:W-:Y:S01]  /*24840*/  @!P1 ST.E.64 desc[UR36][R4.64], R8 ;  /* 0x0000000804009985 */ /* 0x0041e2000c101b24 */
[----:B------:R-:W-:Y:S01]  /*24850*/  ISETP.GE.AND P1, PT, R18, R17, PT ;  /* 0x000000111200720c */ /* 0x000fe20003f26270 */
[----:B------:R-:W-:-:S12]  /*24860*/  @P0 BRA `(.L_x_5242) ;  /* 0x0000000000140947 */ /* 0x000fd80003800000 */
[----:B0-----:R-:W2:Y:S01]  /*24870*/  LDL.64 R4, [R1+0x3f8] ;  /* 0x0003f80001047983 */ /* 0x001ea20000100a00 */
[----:B------:R-:W-:-:S04]  /*24880*/  LEA.HI R0, R0, R0, RZ, 0x1 ;  /* 0x0000000000007211 */ /* 0x000fc800078f08ff */
[----:B------:R-:W-:-:S05]  /*24890*/  LOP3.LUT R3, R0, 0xfffffffe, RZ, 0xc0, !PT ;  /* 0xfffffffe00037812 */ /* 0x000fca00078ec0ff */
[----:B------:R-:W-:-:S05]  /*248a0*/  IMAD.WIDE R2, R3, 0x4, R14 ;  /* 0x0000000403027825 */ /* 0x000fca00078e020e */
[----:B--2---:R1:W-:Y:S02]  /*248b0*/  ST.E.64 desc[UR36][R2.64], R4 ;  /* 0x0000000402007985 */ /* 0x0043e4000c101b24 */
.L_x_5242:
[----:B------:R-:W-:Y:S05]  /*248c0*/  BSYNC B0 ;  /* 0x0000000000007941 */ /* 0x000fea0003800000 */
.L_x_5241:
[----:B------:R-:W-:Y:S05]  /*248d0*/  @P1 BRA `(.L_x_5109) ;  /* 0x0000004c008c1947 */ /* 0x000fea0003800000 */
[----:B01----:R-:W2:Y:S01]  /*248e0*/  LDL.64 R4, [R1+0x408] ;  /* 0x0004080001047983 */ /* 0x003ea20000100a00 */
[----:B------:R-:W-:-:S04]  /*248f0*/  LEA.HI R18, R18, R18, RZ, 0x1 ;  /* 0x0000001212127211 */ /* 0x000fc800078f08ff */
[----:B------:R-:W-:-:S05]  /*24900*/  LOP3.LUT R3, R18, 0xfffffffe, RZ, 0xc0, !PT ;  /* 0xfffffffe12037812 */ /* 0x000fca00078ec0ff */
[----:B------:R-:W-:-:S05]  /*24910*/  IMAD.WIDE R2, R3, 0x4, R14 ;  /* 0x0000000403027825 */ /* 0x000fca00078e020e */
[----:B--2---:R2:W-:Y:S01]  /*24920*/  ST.E.64 desc[UR36][R2.64], R4 ;  /* 0x0000000402007985 */ /* 0x0045e2000c101b24 */
[----:B------:R-:W-:Y:S05]  /*24930*/  BRA `(.L_x_5109) ;  /* 0x0000004c00747947 */ /* 0x000fea0003800000 */
.L_x_5236:
[----:B------:R-:W0:Y:S02]  /*24940*/  S2R R0, SR_TID.X ;  /* 0x0000000000007919 */ /* 0x000e240000002100 */
[----:B0-----:R-:W-:-:S05]  /*24950*/  VIADD R0, R0, 0xffffff80 ;  /* 0xffffff8000007836 */ /* 0x001fca0000000000 */
[----:B------:R-:W-:-:S13]  /*24960*/  ISETP.GT.AND P0, PT, R0, 0x3f, PT ;  /* 0x0000003f0000780c */ /* 0x000fda0003f04270 */
[----:B------:R-:W-:Y:S05]  /*24970*/  @P0 BRA `(.L_x_5109) ;  /* 0x0000004c00640947 */ /* 0x000fea0003800000 */
[----:B------:R-:W0:Y:S01]  /*24980*/  S2R R3, SR_CTAID.X ;  /* 0x0000000000037919 */ /* 0x000e220000002500 */
[----:B------:R-:W1:Y:S01]  /*24990*/  LDC R6, c[0x0][0xce8] ;  /* 0x00033a00ff067b82 */ /* 0x000e620000000800 */
[----:B------:R-:W-:Y:S02]  /*249a0*/  ULDC UR4, c[0x0][0xb88] ;  /* 0x0002e20000047ab9 */ /* 0x000fe40000000800 */
[----:B-1----:R-:W-:Y:S02]  /*249b0*/  IMAD R5, R6, UR4, RZ ;  /* 0x0000000406057c24 */ /* 0x002fe4000f8e02ff */
[----:B0-----:R-:W-:-:S05]  /*249c0*/  IMAD R0, R3, 0x40, R0 ;  /* 0x0000004003007824 */ /* 0x001fca00078e0200 */
[----:B------:R-:W-:-:S13]  /*249d0*/  ISETP.GE.AND P0, PT, R0, R5, PT ;  /* 0x000000050000720c */ /* 0x000fda0003f06270 */
[----:B------:R-:W-:Y:S05]  /*249e0*/  @P0 BRA `(.L_x_5109) ;  /* 0x0000004c00480947 */ /* 0x000fea0003800000 */
[----:B------:R-:W0:Y:S01]  /*249f0*/  S2UR UR6, SR_CTAID.Z ;  /* 0x00000000000679c3 */ /* 0x000e220000002700 */
[----:B------:R-:W-:Y:S01]  /*24a00*/  ISETP.NE.AND P0, PT, R6, 0x1, PT ;  /* 0x000000010600780c */ /* 0x000fe20003f05270 */
[----:B------:R-:W-:Y:S01]  /*24a10*/  ULDC.64 UR4, c[0x0][0xcd0] ;  /* 0x0003340000047ab9 */ /* 0x000fe20000000a00 */
[----:B------:R-:W-:Y:S01]  /*24a20*/  SHF.R.S32.HI R3, RZ, 0x1f, R152 ;  /* 0x0000001fff037819 */ /* 0x000fe20000011498 */
[----:B------:R-:W-:-:S04]  /*24a30*/  IMAD.MOV.U32 R5, RZ, RZ, R0 ;  /* 0x000000ffff057224 */ /* 0x000fc800078e0000 */
[----:B------:R-:W1:Y:S01]  /*24a40*/  LDC.64 R12, c[0x0][0xcd8] ;  /* 0x00033600ff0c7b82 */ /* 0x000e620000000a00 */
[----:B------:R-:W-:-:S04]  /*24a50*/  IMAD R3, R3, UR4, RZ ;  /* 0x0000000403037c24 */ /* 0x000fc8000f8e02ff */
[C---:B------:R-:W-:Y:S02]  /*24a60*/  IMAD R7, R152.reuse, UR5, R3 ;  /* 0x0000000598077c24 */ /* 0x040fe4000f8e0203 */
[----:B------:R-:W-:Y:S01]  /*24a70*/  IMAD.WIDE.U32 R2, R152, UR4, RZ ;  /* 0x0000000498027c25 */ /* 0x000fe2000f8e00ff */
[----:B------:R-:W2:Y:S01]  /*24a80*/  @P0 LDC R9, c[0x0][0xcec] ;  /* 0x00033b00ff090b82 */ /* 0x000ea20000000800 */
[----:B------:R-:W-:Y:S02]  /*24a90*/  ULDC.64 UR4, c[0x0][0xce0] ;  /* 0x0003380000047ab9 */ /* 0x000fe40000000a00 */
[----:B------:R-:W-:-:S05]  /*24aa0*/  IMAD.IADD R3, R3, 0x1, R7 ;  /* 0x0000000103037824 */ /* 0x000fca00078e0207 */
[----:B------:R-:W3:Y:S01]  /*24ab0*/  @P0 LDC R11, c[0x0][0xcf0] ;  /* 0x00033c00ff0b0b82 */ /* 0x000ee20000000800 */
[----:B0-----:R-:W-:-:S07]  /*24ac0*/  USHF.R.S32.HI UR7, URZ, 0x1f, UR6 ;  /* 0x0000001f3f077899 */ /* 0x001fce0008011406 */
[----:B------:R-:W0:Y:S01]  /*24ad0*/  S2UR UR6, SR_CTAID.Z ;  /* 0x00000000000679c3 */ /* 0x000e220000002700 */
[----:B-1----:R-:W-:Y:S02]  /*24ae0*/  IMAD R8, R12, UR7, RZ ;  /* 0x000000070c087c24 */ /* 0x002fe4000f8e02ff */
[----:B--2---:R-:W-:-:S05]  /*24af0*/  @P0 IMAD.HI.U32 R4, R0, R9, RZ ;  /* 0x0000000900040227 */ /* 0x004fca00078e00ff */
[----:B---3--:R-:W-:Y:S02]  /*24b00*/  @P0 SHF.R.U32.HI R5, RZ, R11, R4 ;  /* 0x0000000bff050219 */ /* 0x008fe40000011604 */
[----:B------:R-:W-:Y:S02]  /*24b10*/  SHF.R.S32.HI R4, RZ, 0x1f, R23 ;  /* 0x0000001fff047819 */ /* 0x000fe40000011417 */
[--C-:B------:R-:W-:Y:S01]  /*24b20*/  SHF.R.S32.HI R9, RZ, 0x1f, R5.reuse ;  /* 0x0000001fff097819 */ /* 0x100fe20000011405 */
[----:B------:R-:W-:Y:S02]  /*24b30*/  IMAD.MOV R7, RZ, RZ, -R5 ;  /* 0x000000ffff077224 */ /* 0x000fe400078e0a05 */
[----:B------:R-:W-:Y:S02]  /*24b40*/  IMAD R4, R4, UR4, RZ ;  /* 0x0000000404047c24 */ /* 0x000fe4000f8e02ff */
[----:B0-----:R-:W-:Y:S02]  /*24b50*/  IMAD R13, R13, UR6, R8 ;  /* 0x000000060d0d7c24 */ /* 0x001fe4000f8e0208 */
[----:B------:R-:W-:-:S04]  /*24b60*/  IMAD.WIDE.U32 R2, R12, UR6, R2 ;  /* 0x000000060c027c25 */ /* 0x000fc8000f8e0002 */
[----:B------:R-:W-:Y:S02]  /*24b70*/  IMAD.IADD R3, R13, 0x1, R3 ;  /* 0x000000010d037824 */ /* 0x000fe400078e0203 */
[----:B------:R-:W-:Y:S02]  /*24b80*/  IMAD R7, R6, R7, R0 ;  /* 0x0000000706077224 */ /* 0x000fe400078e0200 */
[----:B------:R-:W-:-:S03]  /*24b90*/  IMAD.WIDE.U32 R2, R23, UR4, R2 ;  /* 0x0000000417027c25 */ /* 0x000fc6000f8e0002 */
[----:B------:R-:W-:Y:S01]  /*24ba0*/  SHF.R.S32.HI R0, RZ, 0x1f, R7 ;  /* 0x0000001fff007819 */ /* 0x000fe20000011407 */
[----:B------:R-:W-:Y:S01]  /*24bb0*/  IMAD R4, R23, UR5, R4 ;  /* 0x0000000517047c24 */ /* 0x000fe2000f8e0204 */
[----:B------:R-:W-:Y:S01]  /*24bc0*/  IADD3 R2, P0, R5, R2, RZ ;  /* 0x0000000205027210 */ /* 0x000fe20007f1e0ff */
        /* <DEDUP_REMOVED lines=12> */
.L_x_5107:
        /* <DEDUP_REMOVED lines=18> */
.L_x_5243:
[----:B------:R-:W-:Y:S01]  /*24db0*/  ULDC UR7, c[0x0][0xd50] ;  /* 0x0003540000077ab9 */ /* 0x000fe20000000800 */
[----:B------:R-:W-:Y:S01]  /*24dc0*/  UMOV UR39, UR6 ;  /* 0x0000000600277c82 */ /* 0x000fe20008000000 */
[----:B------:R-:W-:-:S11]  /*24dd0*/  UISETP.NE.AND UP0, UPT, UR7, 0x1, UPT ;  /* 0x000000010700788c */ /* 0x000fd6000bf05270 */
[----:B------:R-:W-:Y:S01]  /*24de0*/  @UP0 ULDC UR4, c[0x0][0xd54] ;  /* 0x0003550000040ab9 */ /* 0x000fe20000000800 */
[----:B------:R-:W-:Y:S01]  /*24df0*/  @UP0 ULDC UR8, c[0x0][0xd58] ;  /* 0x0003560000080ab9 */ /* 0x000fe20000000800 */
[----:B------:R-:W-:-:S04]  /*24e00*/  UIMAD.WIDE.U32 UR4, UR6, UR4, URZ ;  /* 0x00000004060472a5 */ /* 0x000fc8000f8e003f */
[----:B------:R-:W-:-:S12]  /*24e10*/  @UP0 USHF.R.U32.HI UR39, URZ, UR8, UR5 ;  /* 0x000000083f270299 */ /* 0x000fd80008011605 */
.L_x_5244:
        /* <DEDUP_REMOVED lines=35> */
[----:B------:R-:W-:Y:S02]  /*25050*/  USHF.R.S32.HI UR6, URZ, 0x1f, UR9 ;  /* 0x0000001f3f067899 */ /* 0x000fe40008011409 */
[----:B------:R-:W-:Y:S02]  /*25060*/  @UP1 USHF.R.U32.HI UR8, URZ, UR12, UR7 ;  /* 0x0000000c3f081299 */ /* 0x000fe40008011607 */
[----:B------:R-:W-:Y:S02]  /*25070*/  UIADD3 UR7, UR46, 0x1, -UR11 ;  /* 0x000000012e077890 */ /* 0x000fe4000fffe80b */
[----:B------:R-:W-:Y:S02]  /*25080*/  ULEA.HI UR6, UR6, UR9, URZ, 0x6 ;  /* 0x0000000906067291 */ /* 0x000fe4000f8f303f */
[----:B------:R-:W-:-:S02]  /*25090*/  UIADD3 UR7, UR7, UR8, URZ ;  /* 0x0000000807077290 */ /* 0x000fc4000fffe03f */
[----:B------:R-:W-:Y:S02]  /*250a0*/  USHF.R.S32.HI UR41, URZ, 0x6, UR6 ;  /* 0x000000063f297899 */ /* 0x000fe40008011406 */
[----:B------:R-:W-:Y:S01]  /*250b0*/  UIADD3 UR4, UR7, UR4, URZ ;  /* 0x0000000407047290 */ /* 0x000fe2000fffe03f */
        /* <DEDUP_REMOVED lines=11> */
.L_x_5247:
[----:B------:R-:W-:-:S11]  /*25170*/  UISETP.NE.AND UP0, UPT, UR5, 0x1, UPT ;  /* 0x000000010500788c */ /* 0x000fd6000bf05270 */
[----:B------:R-:W-:Y:S02]  /*25180*/  @UP0 ULDC.64 UR12, c[0x0][0xae0] ;  /* 0x0002b800000c0ab9 */ /* 0x000fe40000000a00 */
[----:B------:R-:W-:-:S04]  /*25190*/  UIMAD.WIDE.U32 UR6, UR8, UR12, URZ ;  /* 0x0000000c080672a5 */ /* 0x000fc8000f8e003f */
[----:B------:R-:W-:-:S12]  /*251a0*/  @UP0 USHF.R.U32.HI UR8, URZ, UR13, UR7 ;  /* 0x0000000d3f080299 */ /* 0x000fd80008011607 */
.L_x_5248:
[----:B------:R-:W-:-:S04]  /*251b0*/  UIMAD UR8, UR8, UR5, UR5 ;  /* 0x00000005080872a4 */ /* 0x000fc8000f8e0205 */
[----:B------:R-:W-:-:S04]  /*251c0*/  UISETP.LT.AND UP0, UPT, UR4, UR8, UPT ;  /* 0x000000080400728c */ /* 0x000fc8000bf01270 */
[----:B------:R-:W-:-:S12]  /*251d0*/  USEL UR4, UR4, UR8, UP0 ;  /* 0x0000000804047287 */ /* 0x000fd80008000000 */
.L_x_5246:
        /* <DEDUP_REMOVED lines=26> */
.L_x_5250:
[----:B------:R-:W-:-:S11]  /*25380*/  UISETP.NE.AND UP0, UPT, UR5, 0x1, UPT ;  /* 0x000000010500788c */ /* 0x000fd6000bf05270 */
[----:B------:R-:W-:Y:S02]  /*25390*/  @UP0 ULDC.64 UR10, c[0x0][0xae0] ;  /* 0x0002b800000a0ab9 */ /* 0x000fe40000000a00 */
[----:B------:R-:W-:-:S04]  /*253a0*/  UIMAD.WIDE.U32 UR6, UR4, UR10, URZ ;  /* 0x0000000a040672a5 */ /* 0x000fc8000f8e003f */
[----:B------:R-:W-:-:S12]  /*253b0*/  @UP0 USHF.R.U32.HI UR4, URZ, UR11, UR7 ;  /* 0x0000000b3f040299 */ /* 0x000fd80008011607 */
.L_x_5251:
[----:B------:R-:W-:-:S04]  /*253c0*/  UIMAD UR4, UR4, UR5, URZ ;  /* 0x00000005040472a4 */ /* 0x000fc8000f8e023f */
[----:B------:R-:W-:-:S04]  /*253d0*/  UISETP.LT.AND UP0, UPT, UR8, UR4, UPT ;  /* 0x000000040800728c */ /* 0x000fc8000bf01270 */
[----:B------:R-:W-:-:S12]  /*253e0*/  USEL UR8, UR8, UR4, !UP0 ;  /* 0x0000000408087287 */ /* 0x000fd8000c000000 */
.L_x_5249:
        /* <DEDUP_REMOVED lines=44> */
.L_x_5252:
[----:B------:R-:W-:Y:S02]  /*256b0*/  UIMAD UR48, UR44, UR38, UR43 ;  /* 0x000000262c3072a4 */ /* 0x000fe4000f8e022b */
[----:B------:R-:W-:Y:S02]  /*256c0*/  IMAD.U32 R3, RZ, RZ, UR38 ;  /* 0x00000026ff037e24 */ /* 0x000fe4000f8e00ff */
[----:B------:R-:W-:Y:S02]  /*256d0*/  IMAD.MOV.U32 R8, RZ, RZ, RZ ;  /* 0x000000ffff087224 */ /* 0x000fe400078e00ff */
[----:B------:R-:W-:Y:S02]  /*256e0*/  IMAD.MOV.U32 R21, RZ, RZ, 0x1 ;  /* 0x00000001ff157424 */ /* 0x000fe400078e00ff */
[----:B------:R-:W-:Y:S02]  /*256f0*/  IMAD.U32 R28, RZ, RZ, UR48 ;  /* 0x00000030ff1c7e24 */ /* 0x000fe4000f8e00ff */
[----:B------:R-:W-:-:S03]  /*25700*/  IMAD.MOV.U32 R4, RZ, RZ, 0x1 ;  /* 0x00000001ff047424 */ /* 0x000fc600078e00ff */
        /* <DEDUP_REMOVED lines=26> */
.L_x_5253:
        /* <DEDUP_REMOVED lines=19> */
[----:B-1---5:R-:W-:Y:S05]  /*259e0*/  CALL.ABS.NOINC R2 ;  /* 0x0000000002007343 */ /* 0x022fea0003c00000 */
.L_x_5255:
        /* <DEDUP_REMOVED lines=15> */
.L_x_5254:
        /* <DEDUP_REMOVED lines=16> */
[----:B------:R-:W-:Y:S01]  /*25be0*/  LOP3.LUT R16, R16, 0xffffdfff, RZ, 0xc0, !PT ;  /* 0xffffdfff10107812 */ /* 0x000fe200078ec0ff */
[----:B------:R-:W-:-:S04]  /*25bf0*/  IMAD.IADD R4, R31, 0x1, R18 ;  /* 0x000000011f047824 */ /* 0x000fc800078e0212 */
[C---:B-----5:R-:W-:Y:S01]  /*25c00*/  IMAD.IADD R10, R4.reuse, 0x1, R29 ;  /* 0x00000001040a7824 */ /* 0x060fe200078e021d */
[----:B------:R-:W-:-:S03]  /*25c10*/  ISETP.GE.AND P0, PT, R4, UR46, PT ;  /* 0x0000002e04007c0c */ /* 0x000fc6000bf06270 */
[----:B------:R-:W-:Y:S01]  /*25c20*/  IMAD.MOV.U32 R7, RZ, RZ, R10 ;  /* 0x000000ffff077224 */ /* 0x000fe200078e000a */
[----:B------:R-:W-:Y:S01]  /*25c30*/  ISETP.GT.U32.OR P0, PT, R31, 0x3f, P0 ;  /* 0x0000003f1f00780c */ /* 0x000fe20000704470 */
[----:B------:R-:W1:Y:S01]  /*25c40*/  @P1 LDC R0, c[0x0][0x434] ;  /* 0x00010d00ff001b82 */ /* 0x000e620000000800 */
[----:B------:R-:W-:-:S07]  /*25c50*/  @P1 LOP3.LUT R16, R16, 0x2000, RZ, 0xfc, !PT ;  /* 0x0000200010101812 */ /* 0x000fce00078efcff */
[----:B0-----:R-:W0:Y:S08]  /*25c60*/  @P1 LDC R3, c[0x0][0x438] ;  /* 0x00010e00ff031b82 */ /* 0x001e300000000800 */
[----:B------:R-:W3:Y:S08]  /*25c70*/  @!P0 LDC.64 R8, c[0x0][0x428] ;  /* 0x00010a00ff088b82 */ /* 0x000ef00000000a00 */
[----:B------:R-:W4:Y:S01]  /*25c80*/  @!P0 LDC.64 R4, c[0x0][0x418] ;  /* 0x00010600ff048b82 */ /* 0x000f220000000a00 */
[----:B-1----:R-:W-:-:S05]  /*25c90*/  @P1 IMAD.HI.U32 R0, R10, R0, RZ ;  /* 0x000000000a001227 */ /* 0x002fca00078e00ff */
[----:B0-----:R-:W-:-:S04]  /*25ca0*/  @P1 SHF.R.U32.HI R7, RZ, R3, R0 ;  /* 0x00000003ff071219 */ /* 0x001fc80000011600 */
[--C-:B------:R-:W-:Y:S01]  /*25cb0*/  @!P0 SHF.R.S32.HI R3, RZ, 0x1f, R7.reuse ;  /* 0x0000001fff038819 */ /* 0x100fe20000011407 */
[----:B------:R-:W-:Y:S01]  /*25cc0*/  @!P0 IMAD.MOV.U32 R2, RZ, RZ, R7 ;  /* 0x000000ffff028224 */ /* 0x000fe200078e0007 */
        /* <DEDUP_REMOVED lines=44> */
[----:B------:R-:W-:-:S02]  /*25f90*/  LOP3.LUT R2, R22, 0x1c0, RZ, 0xfc, !PT ;  /* 0x000001c016027812 */ /* 0x000fc400078efcff */
[----:B------:R-:W-:Y:S02]  /*25fa0*/  @P2 LOP3.LUT R16, R16, 0x4, RZ, 0xfc, !PT ;  /* 0x0000000410102812 */ /* 0x000fe400078efcff */
[----:B------:R-:W-:Y:S02]  /*25fb0*/  SEL R34, RZ, 0x40, P0 ;  /* 0x00000040ff227807 */ /* 0x000fe40000000000 */
[----:B------:R-:W-:Y:S01]  /*25fc0*/  ISETP.GE.AND P0, PT, R2, UR4, PT ;  /* 0x0000000402007c0c */ /* 0x000fe2000bf06270 */
[----:B------:R-:W-:Y:S01]  /*25fd0*/  UMOV UR4, 0xffffffff ;  /* 0xffffffff00047882 */ /* 0x000fe20000000000 */
[----:B------:R-:W-:Y:S02]  /*25fe0*/  SEL R3, RZ, 0x10, P2 ;  /* 0x00000010ff037807 */ /* 0x000fe40001000000 */
[----:B------:R-:W-:Y:S02]  /*25ff0*/  LOP3.LUT R16, R16, 0xfffffffd, RZ, 0xc0, !PT ;  /* 0xfffffffd10107812 */ /* 0x000fe400078ec0ff */
[----:B------:R-:W-:-:S02]  /*26000*/  SEL R2, RZ, 0x20, P1 ;  /* 0x00000020ff027807 */ /* 0x000fc40000800000 */
[----:B------:R-:W-:Y:S02]  /*26010*/  SEL R17, RZ, 0x80, P0 ;  /* 0x00000080ff117807 */ /* 0x000fe40000000000 */
[----:B------:R-:W-:Y:S02]  /*26020*/  @P1 LOP3.LUT R16, R16, 0x2, RZ, 0xfc, !PT ;  /* 0x0000000210101812 */ /* 0x000fe400078efcff */
[----:B------:R-:W-:Y:S01]  /*26030*/  LOP3.LUT R3, R2, R0, R3, 0xfe, !PT ;  /* 0x0000000002037212 */ /* 0x000fe200078efe03 */
[----:B------:R-:W-:Y:S06]  /*26040*/  BRA.DIV UR4, `(.L_x_5256) ;  /* 0x0000003a04607947 */ /* 0x000fec000b800000 */
.L_x_5302:
[----:B------:R-:W-:Y:S01]  /*26050*/  ULOP3.LUT UR4, UR61, 0x2, URZ, 0xfc, !UPT ;  /* 0x000000023d047892 */ /* 0x000fe2000f8efc3f */
[----:B------:R-:W-:Y:S01]  /*26060*/  ISETP.GT.U32.AND P1, PT, R31, 0x3f, PT ;  /* 0x0000003f1f00780c */ /* 0x000fe20003f24070 */
[----:B------:R-:W-:Y:S01]  /*26070*/  IMAD.U32 R24, RZ, RZ, UR39 ;  /* 0x00000027ff187e24 */ /* 0x000fe2000f8e00ff */
[----:B------:R-:W-:Y:S02]  /*26080*/  LOP3.LUT R16, R16, 0xfffffbff, RZ, 0xc0, !PT ;  /* 0xfffffbff10107812 */ /* 0x000fe400078ec0ff */
[----:B------:R-:W-:Y:S01]  /*26090*/  LOP3.LUT R34, R3, R34, RZ, 0xfc, !PT ;  /* 0x0000002203227212 */ /* 0x000fe200078efcff */
[----:B------:R-:W-:Y:S01]  /*260a0*/  IMAD.U32 R33, RZ, RZ, UR4 ;  /* 0x00000004ff217e24 */ /* 0x000fe2000f8e00ff */
[----:B------:R-:W-:Y:S02]  /*260b0*/  SHF.R.S32.HI R24, RZ, 0x1f, R24 ;  /* 0x0000001fff187819 */ /* 0x000fe40000011418 */
[----:B------:R-:W-:Y:S02]  /*260c0*/  LOP3.LUT R17, R34, R17, RZ, 0xfc, !PT ;  /* 0x0000001122117212 */ /* 0x000fe400078efcff */
[----:B------:R-:W-:-:S13]  /*260d0*/  ISETP.NE.AND P0, PT, R33, 0x3, PT ;  /* 0x000000032100780c */ /* 0x000fda0003f05270 */
[----:B------:R-:W-:-:S04]  /*260e0*/  @P0 LOP3.LUT R16, R16, 0x400, RZ, 0xfc, !PT ;  /* 0x0000040010100812 */ /* 0x000fc800078efcff */
[----:B------:R-:W-:-:S04]  /*260f0*/  LOP3.LUT R16, R16, 0xffffbfff, RZ, 0xc0, !PT ;  /* 0xffffbfff10107812 */ /* 0x000fc800078ec0ff */
[----:B------:R-:W-:Y:S01]  /*26100*/  @P1 LOP3.LUT R16, R16, 0x4000, RZ, 0xfc, !PT ;  /* 0x0000400010101812 */ /* 0x000fe200078efcff */
[----:B------:R-:W-:Y:S06]  /*26110*/  @!P0 BRA `(.L_x_5257) ;  /* 0x0000000000048947 */ /* 0x000fec0003800000 */
[----:B------:R-:W-:Y:S01]  /*26120*/  BPT.TRAP 0x1 ;  /* 0x000000040000795c */ /* 0x000fe20000300000 */
.L_x_5257:
[----:B------:R-:W-:-:S05]  /*26130*/  IMAD.MOV.U32 R0, RZ, RZ, 0x1 ;  /* 0x00000001ff007424 */ /* 0x000fca00078e00ff */
[----:B------:R-:W-:-:S04]  /*26140*/  SHF.L.U32 R0, R0, 0x1f, RZ ;  /* 0x0000001f00007819 */ /* 0x000fc800000006ff */
[----:B------:R-:W0:Y:S02]  /*26150*/  SYNCS.PHASECHK.TRANS64.TRYWAIT P0, [UR45+0x38840], R0 ;  /* 0x03884000ff0075a7 */ /* 0x000e24000800016d */
[----:B0-----:R-:W-:Y:S05]  /*26160*/  @!P0 BRA `(.L_x_5258) ;  /* 0x0000003800388947 */ /* 0x001fea0003800000 */
.L_x_5303:
[----:B------:R-:W-:Y:S01]  /*26170*/  SHF.R.S32.HI R30, RZ, 0x1f, R19 ;  /* 0x0000001fff1e7819 */ /* 0x000fe20000011413 */
[----:B------:R-:W-:Y:S01]  /*26180*/  ULDC.64 UR4, c[0x0][0x300] ;  /* 0x0000c00000047ab9 */ /* 0x000fe20000000a00 */
[----:B------:R-:W-:Y:S01]  /*26190*/  R2UR UR6, R24 ;  /* 0x00000000180672ca */ /* 0x000fe200000e0000 */
[C---:B0-----:R-:W-:Y:S01]  /*261a0*/  IMAD.WIDE.U32 R2, R19.reuse, UR4, RZ ;  /* 0x0000000413027c25 */ /* 0x041fe2000f8e00ff */
[----:B------:R-:W-:Y:S02]  /*261b0*/  SHF.R.U32.HI R8, RZ, 0x3, R6 ;  /* 0x00000003ff087819 */ /* 0x000fe40000011606 */
[----:B------:R-:W-:Y:S01]  /*261c0*/  LOP3.LUT R16, R16, 0xfffffffe, RZ, 0xc0, !PT ;  /* 0xfffffffe10107812 */ /* 0x000fe200078ec0ff */
[----:B------:R-:W-:Y:S01]  /*261d0*/  IMAD R0, R30, UR4, RZ ;  /* 0x000000041e007c24 */ /* 0x000fe2000f8e02ff */
[----:B------:R-:W-:Y:S01]  /*261e0*/  IADD3 R18, -R8, UR46, -R18 ;  /* 0x0000002e08127c10 */ /* 0x000fe2000fffe912 */
[----:B------:R-:W-:Y:S02]  /*261f0*/  IMAD.SHL.U32 R23, R6, 0x8, RZ ;  /* 0x0000000806177824 */ /* 0x000fe400078e00ff */
        /* <DEDUP_REMOVED lines=22> */
[----:B------:R-:W-:Y:S02]  /*26360*/  LOP3.LUT R2, R2, 0x38, R37, 0x78, !PT ;  /* 0x0000003802027812 */ /* 0x000fe400078e7825 */
[----:B------:R-:W-:Y:S02]  /*26370*/  @P2 LOP3.LUT R16, R16, 0x1, RZ, 0xfc, !PT ;  /* 0x0000000110102812 */ /* 0x000fe400078efcff */
        /* <DEDUP_REMOVED lines=25> */
.L_x_5313:
        /* <DEDUP_REMOVED lines=15> */
.L_x_5260:
[----:B------:R-:W-:Y:S01]  /*26600*/  SYNCS.ARRIVE.TRANS64.A1T0 RZ, [UR45+0x38830], RZ ;  /* 0x038830ffffff79a7 */ /* 0x000fe2000810002d */
[----:B------:R-:W-:Y:S05]  /*26610*/  WARPSYNC.ALL ;  /* 0x0000000000007948 */ /* 0x000fea0003800000 */
[----:B------:R-:W-:Y:S01]  /*26620*/  UIADD3 UR4, UR45, 0x20400, URZ ;  /* 0x000204002d047890 */ /* 0x000fe2000fffe03f */
[----:B------:R-:W-:Y:S03]  /*26630*/  BAR.SYNC.DEFER_BLOCKING 0x8, 0x100 ;  /* 0x0204000000007b1d */ /* 0x000fe60000010000 */
[----:B------:R-:W-:-:S06]  /*26640*/  ULOP3.LUT UP0, URZ, UR4, 0x3ff, URZ, 0xc0, !UPT ;  /* 0x000003ff043f7892 */ /* 0x000fcc000f80c03f */
[----:B------:R-:W-:-:S13]  /*26650*/  PLOP3.LUT P0, PT, PT, PT, UP0, 0x80, 0x0 ;  /* 0x000000000000781c */ /* 0x000fda0003f0f008 */
        /* <DEDUP_REMOVED lines=17> */
.L_x_5261:
[----:B------:R-:W0:Y:S01]  /*26770*/  S2R R20, SR_CTAID.Z ;  /* 0x0000000000147919 */ /* 0x000e220000002700 */
[----:B------:R-:W-:Y:S01]  /*26780*/  UISETP.NE.AND UP0, UPT, UR47, URZ, UPT ;  /* 0x0000003f2f00728c */ /* 0x000fe2000bf05270 */
[----:B------:R-:W-:Y:S01]  /*26790*/  VIADD R37, R31, UR40 ;  /* 0x000000281f257c36 */ /* 0x000fe20008000000 */
[----:B------:R-:W-:Y:S01]  /*267a0*/  R2UR UR6, R24 ;  /* 0x00000000180672ca */ /* 0x000fe200000e0000 */
[----:B------:R-:W-:Y:S01]  /*267b0*/  ULDC.64 UR8, c[0x0][0x2d8] ;  /* 0x0000b60000087ab9 */ /* 0x000fe20000000a00 */
[----:B------:R-:W1:Y:S01]  /*267c0*/  LDC R6, c[0x0][0x448] ;  /* 0x00011200ff067b82 */ /* 0x000e620000000800 */
[----:B------:R-:W-:Y:S01]  /*267d0*/  IMAD.MOV.U32 R0, RZ, RZ, R37 ;  /* 0x000000ffff007224 */ /* 0x000fe200078e0025 */
[----:B------:R-:W-:-:S05]  /*267e0*/  PLOP3.LUT P0, PT, PT, PT, UP0, 0x80, 0x0 ;  /* 0x000000000000781c */ /* 0x000fca0003f0f008 */
[----:B------:R-:W-:-:S04]  /*267f0*/  @UP0 ULDC UR4, c[0x0][0x44c] ;  /* 0x0001130000040ab9 */ /* 0x000fc80000000800 */
[----:B------:R-:W-:-:S04]  /*26800*/  UIMAD UR6, UR6, UR8, URZ ;  /* 0x00000008060672a4 */ /* 0x000fc8000f8e023f */
[----:B------:R-:W-:Y:S01]  /*26810*/  @P0 IMAD.HI.U32 R2, R37, UR4, RZ ;  /* 0x0000000425020c27 */ /* 0x000fe2000f8e00ff */
[----:B------:R-:W-:Y:S01]  /*26820*/  PLOP3.LUT P0, PT, PT, PT, UP0, 0x80, 0x0 ;  /* 0x000000000000781c */ /* 0x000fe20003f0f008 */
[----:B------:R-:W-:Y:S01]  /*26830*/  @UP0 ULDC UR4, c[0x0][0x450] ;  /* 0x0001140000040ab9 */ /* 0x000fe20000000800 */
[----:B------:R-:W-:Y:S01]  /*26840*/  UIMAD UR6, UR39, UR9, UR6 ;  /* 0x00000009270672a4 */ /* 0x000fe2000f8e0206 */
[----:B0-----:R-:W-:Y:S02]  /*26850*/  SHF.R.S32.HI R21, RZ, 0x1f, R20 ;  /* 0x0000001fff157819 */ /* 0x001fe40000011414 */
[----:B------:R-:W0:Y:S08]  /*26860*/  S2R R20, SR_CTAID.Z ;  /* 0x0000000000147919 */ /* 0x000e300000002700 */
[----:B------:R-:W-:Y:S01]  /*26870*/  @P0 SHF.R.U32.HI R0, RZ, UR4, R2 ;  /* 0x00000004ff000c19 */ /* 0x000fe20008011602 */
[----:B------:R-:W-:-:S04]  /*26880*/  UIMAD.WIDE.U32 UR4, UR39, UR8, URZ ;  /* 0x00000008270472a5 */ /* 0x000fc8000f8e003f */
[----:B------:R-:W-:Y:S02]  /*26890*/  UIADD3 UR6, UR5, UR6, URZ ;  /* 0x0000000605067290 */ /* 0x000fe4000fffe03f */
[----:B------:R-:W-:Y:S02]  /*268a0*/  IMAD.U32 R4, RZ, RZ, UR4 ;  /* 0x00000004ff047e24 */ /* 0x000fe4000f8e00ff */
[----:B------:R-:W-:Y:S01]  /*268b0*/  IMAD.U32 R5, RZ, RZ, UR5 ;  /* 0x00000005ff057e24 */ /* 0x000fe2000f8e00ff */
[----:B------:R-:W-:Y:S01]  /*268c0*/  ULDC.64 UR4, c[0x0][0x2e0] ;  /* 0x0000b80000047ab9 */ /* 0x000fe20000000a00 */
[----:B------:R-:W-:Y:S01]  /*268d0*/  IMAD.MOV.U32 R2, RZ, RZ, R4 ;  /* 0x000000ffff027224 */ /* 0x000fe200078e0004 */
[----:B------:R-:W-:Y:S01]  /*268e0*/  SHF.R.S32.HI R5, RZ, 0x1f, R0 ;  /* 0x0000001fff057819 */ /* 0x000fe20000011400 */
[----:B------:R-:W-:Y:S02]  /*268f0*/  IMAD.U32 R3, RZ, RZ, UR6 ;  /* 0x00000006ff037e24 */ /* 0x000fe4000f8e00ff */
[----:B------:R-:W-:-:S04]  /*26900*/  IMAD R4, R21, UR4, RZ ;  /* 0x0000000415047c24 */ /* 0x000fc8000f8e02ff */
[C---:B0-----:R-:W-:Y:S02]  /*26910*/  IMAD R4, R20.reuse, UR5, R4 ;  /* 0x0000000514047c24 */ /* 0x041fe4000f8e0204 */
[----:B------:R-:W-:Y:S01]  /*26920*/  IMAD.WIDE.U32 R2, R20, UR4, R2 ;  /* 0x0000000414027c25 */ /* 0x000fe2000f8e0002 */
[----:B------:R-:W-:Y:S01]  /*26930*/  ULDC.64 UR4, c[0x0][0x2d0] ;  /* 0x0000b40000047ab9 */ /* 0x000fe20000000a00 */
[----:B------:R-:W0:Y:S02]  /*26940*/  S2R R20, SR_TID.X ;  /* 0x0000000000147919 */ /* 0x000e240000002100 */
[----:B------:R-:W-:Y:S02]  /*26950*/  IMAD.IADD R3, R3, 0x1, R4 ;  /* 0x0000000103037824 */ /* 0x000fe400078e0204 */
[----:B------:R-:W-:Y:S02]  /*26960*/  IMAD.MOV R4, RZ, RZ, -R0 ;  /* 0x000000ffff047224 */ /* 0x000fe400078e0a00 */
[----:B------:R-:W-:-:S02]  /*26970*/  IMAD R5, R5, UR4, RZ ;  /* 0x0000000405057c24 */ /* 0x000fc4000f8e02ff */
[----:B-1----:R-:W-:Y:S02]  /*26980*/  IMAD R4, R6, R4, R37 ;  /* 0x0000000406047224 */ /* 0x002fe400078e0225 */
[C---:B------:R-:W-:Y:S02]  /*26990*/  IMAD R5, R0.reuse, UR5, R5 ;  /* 0x0000000500057c24 */ /* 0x040fe4000f8e0205 */
[----:B------:R-:W-:Y:S01]  /*269a0*/  IMAD.WIDE.U32 R2, R0, UR4, R2 ;  /* 0x0000000400027c25 */ /* 0x000fe2000f8e0002 */
[----:B------:R-:W-:Y:S01]  /*269b0*/  SHF.R.S32.HI R0, RZ, 0x1f, R4 ;  /* 0x0000001fff007819 */ /* 0x000fe20000011404 */
[----:B------:R-:W-:Y:S02]  /*269c0*/  ULDC.64 UR4, c[0x0][0x2c8] ;  /* 0x0000b20000047ab9 */ /* 0x000fe40000000a00 */
[----:B------:R-:W-:Y:S02]  /*269d0*/  IMAD.IADD R3, R3, 0x1, R5 ;  /* 0x0000000103037824 */ /* 0x000fe400078e0205 */
[----:B------:R-:W-:-:S02]  /*269e0*/  IMAD R0, R0, UR4, RZ ;  /* 0x0000000400007c24 */ /* 0x000fc4000f8e02ff */
[----:B------:R-:W-:-:S04]  /*269f0*/  IMAD.WIDE.U32 R2, R4, UR4, R2 ;  /* 0x0000000404027c25 */ /* 0x000fc8000f8e0002 */
[----:B------:R-:W-:Y:S01]  /*26a00*/  IMAD R0, R4, UR5, R0 ;  /* 0x0000000504007c24 */ /* 0x000fe2000f8e0200 */
[----:B------:R-:W-:-:S03]  /*26a10*/  ULDC.64 UR4, c[0x0][0x280] ;  /* 0x0000a00000047ab9 */ /* 0x000fc60000000a00 */
[----:B------:R-:W-:Y:S01]  /*26a20*/  IMAD.IADD R3, R3, 0x1, R0 ;  /* 0x0000000103037824 */ /* 0x000fe200078e0200 */
[----:B------:R-:W-:Y:S01]  /*26a30*/  LEA R0, P0, R2, UR4, 0x1 ;  /* 0x0000000402007c11 */ /* 0x000fe2000f8008ff */
[----:B------:R-:W-:Y:S01]  /*26a40*/  ULDC UR4, c[0x0][0x2b8] ;  /* 0x0000ae0000047ab9 */ /* 0x000fe20000000800 */
[----:B0-----:R-:W-:Y:S02]  /*26a50*/  LOP3.LUT R20, R20, 0x7f, RZ, 0xc0, !PT ;  /* 0x0000007f14147812 */ /* 0x001fe400078ec0ff */
[----:B------:R-:W-:Y:S01]  /*26a60*/  LEA.HI.X R4, R2, UR5, R3, 0x1, P0 ;  /* 0x0000000502047c11 */ /* 0x000fe200080f0c03 */
[----:B------:R-:W-:Y:S01]  /*26a70*/  UMOV UR5, 0xffffffff ;  /* 0xffffffff00057882 */ /* 0x000fe20000000000 */
[----:B------:R-:W-:Y:S02]  /*26a80*/  ISETP.GE.AND P0, PT, R22, UR4, PT ;  /* 0x0000000416007c0c */ /* 0x000fe4000bf06270 */
[----:B------:R-:W-:Y:S01]  /*26a90*/  SHF.R.U32.HI R20, RZ, 0x3, R20 ;  /* 0x00000003ff147819 */ /* 0x000fe20000011614 */
[----:B------:R-:W-:Y:S10]  /*26aa0*/  BRA.DIV UR5, `(.L_x_5262) ;  /* 0x0000003605207947 */ /* 0x000ff4000b800000 */
[----:B------:R-:W0:Y:S01]  /*26ab0*/  SHFL.IDX PT, R3, R0, RZ, 0x181f ;  /* 0x00181fff00037589 */ /* 0x000e2200000e0000 */
[----:B------:R-:W-:Y:S01]  /*26ac0*/  ULDC UR4, c[0x0][0x288] ;  /* 0x0000a20000047ab9 */ /* 0x000fe20000000800 */
[----:B------:R-:W-:Y:S01]  /*26ad0*/  LOP3.LUT R16, R16, 0xfffffeff, RZ, 0xc0, !PT ;  /* 0xfffffeff10107812 */ /* 0x000fe200078ec0ff */
[----:B------:R-:W-:Y:S01]  /*26ae0*/  IMAD R5, R6, UR4, RZ ;  /* 0x0000000406057c24 */ /* 0x000fe2000f8e02ff */
[----:B------:R-:W1:Y:S01]  /*26af0*/  SHFL.IDX PT, R2, R4, RZ, 0x181f ;  /* 0x00181fff04027589 */ /* 0x000e6200000e0000 */
[----:B------:R-:W-:-:S03]  /*26b00*/  VIADD R6, R20, UR40 ;  /* 0x0000002814067c36 */ /* 0x000fc60008000000 */
[----:B------:R-:W-:Y:S02]  /*26b10*/  SHFL.IDX PT, R14, R0, 0x3, 0x181f ;  /* 0x00781f00000e7f89 */ /* 0x000fe400000e0000 */
[----:B------:R-:W-:-:S13]  /*26b20*/  ISETP.GE.AND P2, PT, R6, R5, PT ;  /* 0x000000050600720c */ /* 0x000fda0003f46270 */
[----:B------:R-:W-:Y:S02]  /*26b30*/  @!P2 LEA R7, R23, UR45, 0x1 ;  /* 0x0000002d1707ac11 */ /* 0x000fe4000f8e08ff */
[----:B0-----:R-:W-:Y:S02]  /*26b40*/  @!P2 LEA R3, P1, R22, R3, 0x1 ;  /* 0x000000031603a211 */ /* 0x001fe400078208ff */
[----:B------:R-:W-:-:S03]  /*26b50*/  @P2 LOP3.LUT R16, R16, 0x100, RZ, 0xfc, !PT ;  /* 0x0000010010102812 */ /* 0x000fc600078efcff */
[----:B-1----:R-:W-:Y:S01]  /*26b60*/  @!P2 IMAD.X R2, RZ, RZ, R2, P1 ;  /* 0x000000ffff02a224 */ /* 0x002fe200008e0602 */
[----:B------:R-:W-:-:S04]  /*26b70*/  LOP3.LUT R16, R16, 0xffffff7f, RZ, 0xc0, !PT ;  /* 0xffffff7f10107812 */ /* 0x000fc800078ec0ff */
[----:B------:R-:W-:-:S04]  /*26b80*/  @!P2 LOP3.LUT R3, R3, R2, RZ, 0x3c, !PT ;  /* 0x000000020303a212 */ /* 0x000fc800078e3cff */
[----:B------:R-:W-:-:S04]  /*26b90*/  @!P2 LOP3.LUT R2, R3, R2, RZ, 0x3c, !PT ;  /* 0x000000020302a212 */ /* 0x000fc800078e3cff */
[----:B------:R-:W-:-:S05]  /*26ba0*/  @!P2 LOP3.LUT R3, R3, R2, RZ, 0x3c, !PT ;  /* 0x000000020303a212 */ /* 0x000fca00078e3cff */
[----:B------:R0:W-:Y:S04]  /*26bb0*/  @!P2 LDGSTS.E.BYPASS.LTC128B.128 [R7+0x20400], desc[UR36][R2.64], !P0 ;  /* 0x204000000207afae */ /* 0x0001e8000c101d64 */
[----:B0-----:R-:W0:Y:S01]  /*26bc0*/  SHFL.IDX PT, R3, R0, 0x1, 0x181f ;  /* 0x00381f0000037f89 */ /* 0x001e2200000e0000 */
[----:B------:R-:W-:-:S03]  /*26bd0*/  VIADD R7, R6, 0x10 ;  /* 0x0000001006077836 */ /* 0x000fc60000000000 */
[----:B------:R-:W1:Y:S02]  /*26be0*/  SHFL.IDX PT, R2, R4, 0x1, 0x181f ;  /* 0x00381f0004027f89 */ /* 0x000e6400000e0000 */
[----:B------:R-:W-:-:S13]  /*26bf0*/  ISETP.GE.AND P2, PT, R7, R5, PT ;  /* 0x000000050700720c */ /* 0x000fda0003f46270 */
[----:B------:R-:W-:Y:S02]  /*26c00*/  @!P2 LEA R7, R23, UR45, 0x1 ;  /* 0x0000002d1707ac11 */ /* 0x000fe4000f8e08ff */
[----:B------:R-:W-:Y:S02]  /*26c10*/  @P2 LOP3.LUT R16, R16, 0x80, RZ, 0xfc, !PT ;  /* 0x0000008010102812 */ /* 0x000fe400078efcff */
[----:B0-----:R-:W-:Y:S02]  /*26c20*/  @!P2 LEA R3, P1, R22, R3, 0x1 ;  /* 0x000000031603a211 */ /* 0x001fe400078208ff */
[----:B------:R-:W-:-:S03]  /*26c30*/  LOP3.LUT R16, R16, 0xffffffbf, RZ, 0xc0, !PT ;  /* 0xffffffbf10107812 */ /* 0x000fc600078ec0ff */
[----:B-1----:R-:W-:-:S05]  /*26c40*/  @!P2 IMAD.X R2, RZ, RZ, R2, P1 ;  /* 0x000000ffff02a224 */ /* 0x002fca00008e0602 */
[----:B------:R-:W-:-:S04]  /*26c50*/  @!P2 LOP3.LUT R3, R3, R2, RZ, 0x3c, !PT ;  /* 0x000000020303a212 */ /* 0x000fc800078e3cff */
[----:B------:R-:W-:-:S04]  /*26c60*/  @!P2 LOP3.LUT R2, R3, R2, RZ, 0x3c, !PT ;  /* 0x000000020302a212 */ /* 0x000fc800078e3cff */
[----:B------:R-:W-:-:S05]  /*26c70*/  @!P2 LOP3.LUT R3, R3, R2, RZ, 0x3c, !PT ;  /* 0x000000020303a212 */ /* 0x000fca00078e3cff */
[----:B------:R0:W-:Y:S04]  /*26c80*/  @!P2 LDGSTS.E.BYPASS.LTC128B.128 [R7+0x20c00], desc[UR36][R2.64], !P0 ;  /* 0x20c000000207afae */ /* 0x0001e8000c101d64 */
[----:B0-----:R-:W0:Y:S01]  /*26c90*/  SHFL.IDX PT, R3, R0, 0x2, 0x181f ;  /* 0x00581f0000037f89 */ /* 0x001e2200000e0000 */
[----:B------:R-:W-:-:S03]  /*26ca0*/  VIADD R7, R6, 0x20 ;  /* 0x0000002006077836 */ /* 0x000fc60000000000 */
[----:B------:R-:W1:Y:S02]  /*26cb0*/  SHFL.IDX PT, R2, R4, 0x2, 0x181f ;  /* 0x00581f0004027f89 */ /* 0x000e6400000e0000 */
[----:B------:R-:W-:Y:S02]  /*26cc0*/  ISETP.GE.AND P2, PT, R7, R5, PT ;  /* 0x000000050700720c */ /* 0x000fe40003f46270 */
[----:B------:R-:W2:Y:S11]  /*26cd0*/  SHFL.IDX PT, R4, R4, 0x3, 0x181f ;  /* 0x00781f0004047f89 */ /* 0x000eb600000e0000 */
[----:B------:R-:W-:-:S02]  /*26ce0*/  @!P2 LEA R7, R23, UR45, 0x1 ;  /* 0x0000002d1707ac11 */ /* 0x000fc4000f8e08ff */
[----:B------:R-:W-:Y:S02]  /*26cf0*/  @P2 LOP3.LUT R16, R16, 0x40, RZ, 0xfc, !PT ;  /* 0x0000004010102812 */ /* 0x000fe400078efcff */
[----:B0-----:R-:W-:-:S05]  /*26d00*/  @!P2 LEA R3, P1, R22, R3, 0x1 ;  /* 0x000000031603a211 */ /* 0x001fca00078208ff */
[----:B-1----:R-:W-:-:S05]  /*26d10*/  @!P2 IMAD.X R2, RZ, RZ, R2, P1 ;  /* 0x000000ffff02a224 */ /* 0x002fca00008e0602 */
[----:B------:R-:W-:-:S04]  /*26d20*/  @!P2 LOP3.LUT R3, R3, R2, RZ, 0x3c, !PT ;  /* 0x000000020303a212 */ /* 0x000fc800078e3cff */
[----:B------:R-:W-:-:S04]  /*26d30*/  @!P2 LOP3.LUT R2, R3, R2, RZ, 0x3c, !PT ;  /* 0x000000020302a212 */ /* 0x000fc800078e3cff */
[----:B------:R-:W-:-:S05]  /*26d40*/  @!P2 LOP3.LUT R3, R3, R2, RZ, 0x3c, !PT ;  /* 0x000000020303a212 */ /* 0x000fca00078e3cff */
[----:B--2---:R0:W-:Y:S02]  /*26d50*/  @!P2 LDGSTS.E.BYPASS.LTC128B.128 [R7+0x21400], desc[UR36][R2.64], !P0 ;  /* 0x214000000207afae */ /* 0x0041e4000c101d64 */
.L_x_5322:
        /* <DEDUP_REMOVED lines=36> */
.L_x_5263:
[----:B------:R-:W-:Y:S01]  /*26fa0*/  UISETP.NE.AND UP0, UPT, UR47, URZ, UPT ;  /* 0x0000003f2f00728c */ /* 0x000fe2000bf05270 */
[----:B------:R-:W0:Y:S01]  /*26fb0*/  S2R R20, SR_CTAID.Z ;  /* 0x0000000000147919 */ /* 0x000e220000002700 */
[----:B------:R-:W-:Y:S01]  /*26fc0*/  R2UR UR6, R24 ;  /* 0x00000000180672ca */ /* 0x000fe200000e0000 */
[----:B------:R-:W-:Y:S01]  /*26fd0*/  ULDC.64 UR8, c[0x0][0x3d8] ;  /* 0x0000f60000087ab9 */ /* 0x000fe20000000a00 */
[----:B------:R-:W-:Y:S01]  /*26fe0*/  IMAD.MOV.U32 R0, RZ, RZ, R37 ;  /* 0x000000ffff007224 */ /* 0x000fe200078e0025 */
[C---:B------:R-:W-:Y:S02]  /*26ff0*/  LOP3.LUT R8, R22.reuse, 0x80, RZ, 0xfc, !PT ;  /* 0x0000008016087812 */ /* 0x040fe400078efcff */
[----:B------:R-:W-:Y:S02]  /*27000*/  PLOP3.LUT P0, PT, PT, PT, UP0, 0x80, 0x0 ;  /* 0x000000000000781c */ /* 0x000fe40003f0f008 */
[C---:B------:R-:W-:Y:S02]  /*27010*/  LOP3.LUT R7, R22.reuse, 0x40, RZ, 0xfc, !PT ;  /* 0x0000004016077812 */ /* 0x040fe400078efcff */
[----:B------:R-:W-:Y:S01]  /*27020*/  @UP0 ULDC UR4, c[0x0][0x44c] ;  /* 0x0001130000040ab9 */ /* 0x000fe20000000800 */
[----:B------:R-:W-:-:S02]  /*27030*/  LOP3.LUT R21, R22, 0x180, RZ, 0xfc, !PT ;  /* 0x0000018016157812 */ /* 0x000fc400078efcff */
[----:B------:R-:W-:Y:S01]  /*27040*/  LOP3.LUT R16, R16, 0xfffff7ff, RZ, 0xc0, !PT ;  /* 0xfffff7ff10107812 */ /* 0x000fe200078ec0ff */
[----:B------:R-:W-:-:S04]  /*27050*/  UIMAD UR6, UR6, UR8, URZ ;  /* 0x00000008060672a4 */ /* 0x000fc8000f8e023f */
[----:B------:R-:W-:Y:S01]  /*27060*/  UIMAD UR6, UR39, UR9, UR6 ;  /* 0x00000009270672a4 */ /* 0x000fe2000f8e0206 */
[----:B------:R-:W-:Y:S01]  /*27070*/  @P0 IMAD.HI.U32 R2, R37, UR4, RZ ;  /* 0x0000000425020c27 */ /* 0x000fe2000f8e00ff */
[----:B------:R-:W-:Y:S01]  /*27080*/  PLOP3.LUT P0, PT, PT, PT, UP0, 0x80, 0x0 ;  /* 0x000000000000781c */ /* 0x000fe20003f0f008 */
[----:B------:R-:W-:Y:S01]  /*27090*/  @UP0 ULDC UR4, c[0x0][0x450] ;  /* 0x0001140000040ab9 */ /* 0x000fe20000000800 */
[----:B0-----:R-:W-:-:S11]  /*270a0*/  SHF.R.S32.HI R20, RZ, 0x1f, R20 ;  /* 0x0000001fff147819 */ /* 0x001fd60000011414 */
[----:B------:R-:W-:Y:S01]  /*270b0*/  @P0 SHF.R.U32.HI R0, RZ, UR4, R2 ;  /* 0x00000004ff000c19 */ /* 0x000fe20008011602 */
[----:B------:R-:W-:-:S03]  /*270c0*/  UIMAD.WIDE.U32 UR4, UR39, UR8, URZ ;  /* 0x00000008270472a5 */ /* 0x000fc6000f8e003f */
[----:B------:R-:W-:Y:S01]  /*270d0*/  ULDC.64 UR8, c[0x0][0x3e0] ;  /* 0x0000f80000087ab9 */ /* 0x000fe20000000a00 */
[----:B------:R-:W-:Y:S01]  /*270e0*/  UIADD3 UR6, UR5, UR6, URZ ;  /* 0x0000000605067290 */ /* 0x000fe2000fffe03f */
[----:B------:R-:W-:Y:S02]  /*270f0*/  IMAD R6, R20, UR8, RZ ;  /* 0x0000000814067c24 */ /* 0x000fe4000f8e02ff */
[----:B------:R-:W0:Y:S01]  /*27100*/  S2R R20, SR_CTAID.Z ;  /* 0x0000000000147919 */ /* 0x000e220000002700 */
[----:B------:R-:W-:Y:S02]  /*27110*/  IMAD.U32 R4, RZ, RZ, UR4 ;  /* 0x00000004ff047e24 */ /* 0x000fe4000f8e00ff */
[----:B------:R-:W-:Y:S01]  /*27120*/  IMAD.U32 R3, RZ, RZ, UR6 ;  /* 0x00000006ff037e24 */ /* 0x000fe2000f8e00ff */
[----:B------:R-:W-:Y:S01]  /*27130*/  ULDC UR6, c[0x0][0x448] ;  /* 0x0001120000067ab9 */ /* 0x000fe20000000800 */
[----:B------:R-:W-:Y:S01]  /*27140*/  IMAD.MOV.U32 R2, RZ, RZ, R4 ;  /* 0x000000ffff027224 */ /* 0x000fe200078e0004 */
[----:B------:R-:W-:Y:S01]  /*27150*/  SHF.R.S32.HI R4, RZ, 0x1f, R0 ;  /* 0x0000001fff047819 */ /* 0x000fe20000011400 */
[----:B------:R-:W-:Y:S01]  /*27160*/  IMAD.U32 R5, RZ, RZ, UR5 ;  /* 0x00000005ff057e24 */ /* 0x000fe2000f8e00ff */
[----:B------:R-:W-:Y:S01]  /*27170*/  ULDC.64 UR4, c[0x0][0x3d0] ;  /* 0x0000f40000047ab9 */ /* 0x000fe20000000a00 */
[----:B0-----:R-:W-:-:S02]  /*27180*/  IMAD R5, R20, UR9, R6 ;  /* 0x0000000914057c24 */ /* 0x001fc4000f8e0206 */
[----:B------:R-:W-:Y:S01]  /*27190*/  IMAD.WIDE.U32 R2, R20, UR8, R2 ;  /* 0x0000000814027c25 */ /* 0x000fe2000f8e0002 */
[----:B------:R-:W-:-:S03]  /*271a0*/  LOP3.LUT R20, R22, 0x1c0, RZ, 0xfc, !PT ;  /* 0x000001c016147812 */ /* 0x000fc600078efcff */
[----:B------:R-:W-:Y:S02]  /*271b0*/  IMAD.MOV R6, RZ, RZ, -R0 ;  /* 0x000000ffff067224 */ /* 0x000fe400078e0a00 */
[----:B------:R-:W-:Y:S02]  /*271c0*/  IMAD.IADD R3, R3, 0x1, R5 ;  /* 0x0000000103037824 */ /* 0x000fe400078e0205 */
[----:B------:R-:W-:Y:S02]  /*271d0*/  IMAD R5, R4, UR4, RZ ;  /* 0x0000000404057c24 */ /* 0x000fe4000f8e02ff */
[----:B------:R-:W-:Y:S02]  /*271e0*/  IMAD R4, R6, UR6, R37 ;  /* 0x0000000606047c24 */ /* 0x000fe4000f8e0225 */
[C---:B------:R-:W-:Y:S02]  /*271f0*/  IMAD R5, R0.reuse, UR5, R5 ;  /* 0x0000000500057c24 */ /* 0x040fe4000f8e0205 */
[----:B------:R-:W-:Y:S01]  /*27200*/  IMAD.WIDE.U32 R2, R0, UR4, R2 ;  /* 0x0000000400027c25 */ /* 0x000fe2000f8e0002 */
[----:B------:R-:W-:Y:S01]  /*27210*/  SHF.R.S32.HI R0, RZ, 0x1f, R4 ;  /* 0x0000001fff007819 */ /* 0x000fe20000011404 */
[----:B------:R-:W-:-:S02]  /*27220*/  ULDC.64 UR4, c[0x0][0x3c8] ;  /* 0x0000f20000047ab9 */ /* 0x000fc40000000a00 */
[----:B------:R-:W-:Y:S02]  /*27230*/  IMAD.IADD R3, R3, 0x1, R5 ;  /* 0x0000000103037824 */ /* 0x000fe400078e0205 */
        /* <DEDUP_REMOVED lines=65> */
[C---:B------:R-:W-:Y:S01]  /*27650*/  LOP3.LUT P0, RZ, R16.reuse, 0x800, RZ, 0xc0, !PT ;  /* 0x0000080010ff7812 */ /* 0x040fe2000780c0ff */
        /* <DEDUP_REMOVED lines=24> */
[----:B0-----:R-:W-:-:S05]  /*277e0*/  @!P5 LEA R14, P0, R22, R14, 0x1 ;  /* 0x0000000e160ed211 */ /* 0x001fca00078008ff */
[----:B-1----:R-:W-:Y:S01]  /*277f0*/  @!P5 IMAD.X R7, RZ, RZ, R7, P0 ;  /* 0x000000ffff07d224 */ /* 0x002fe200000e0607 */
        /* <DEDUP_REMOVED lines=21> */
.L_x_5332:
        /* <DEDUP_REMOVED lines=24> */
.L_x_5266:
[----:B------:R-:W-:Y:S05]  /*27ad0*/  BSYNC B0 ;  /* 0x0000000000007941 */ /* 0x000fea0003800000 */
.L_x_5265:
        /* <DEDUP_REMOVED lines=9> */
.L_x_5333:
[----:B------:R-:W-:-:S13]  /*27b70*/  ISETP.NE.AND P0, PT, R33, 0x3, PT ;  /* 0x000000032100780c */ /* 0x000fda0003f05270 */
[----:B------:R-:W-:Y:S05]  /*27b80*/  @!P0 BRA `(.L_x_5268) ;  /* 0x0000000000048947 */ /* 0x000fea0003800000 */
[----:B------:R-:W-:Y:S01]  /*27b90*/  BPT.TRAP 0x1 ;  /* 0x000000040000795c */ /* 0x000fe20000300000 */
.L_x_5268:
[----:B------:R-:W2:Y:S02]  /*27ba0*/  SYNCS.PHASECHK.TRANS64.TRYWAIT P0, [UR45+0x38860], R0 ;  /* 0x03886000ff0075a7 */ /* 0x000ea4000800016d */
[----:B--2---:R-:W-:Y:S05]  /*27bb0*/  @!P0 BRA `(.L_x_5269) ;  /* 0x00000030009c8947 */ /* 0x004fea0003800000 */
.L_x_5334:
        /* <DEDUP_REMOVED lines=23> */
[----:B------:R-:W-:Y:S01]  /*27d30*/  IMAD.SHL.U32 R0, R22, 0x2, RZ ;  /* 0x0000000216007824 */ /* 0x000fe200078e00ff */
[----:B------:R-:W-:Y:S02]  /*27d40*/  LOP3.LUT R4, R17, 0x1, RZ, 0xc0, !PT ;  /* 0x0000000111047812 */ /* 0x000fe400078ec0ff */
        /* <DEDUP_REMOVED lines=80> */
.L_x_5344:
        /* <DEDUP_REMOVED lines=30> */
.L_x_5271:
        /* <DEDUP_REMOVED lines=13> */
[----:B------:R-:W-:Y:S01]  /*28500*/  LOP3.LUT R5, RZ, UR41, RZ, 0x33, !PT ;  /* 0x00000029ff057c12 */ /* 0x000fe2000f8e33ff */
[----:B------:R-:W-:Y:S01]  /*28510*/  IMAD.MOV.U32 R8, RZ, RZ, 0x1 ;  /* 0x00000001ff087424 */ /* 0x000fe200078e00ff */
[----:B------:R-:W-:Y:S02]  /*28520*/  LOP3.LUT R30, R34, 0x40, RZ, 0xc0, !PT ;  /* 0x00000040221e7812 */ /* 0x000fe400078ec0ff */
[----:B------:R-:W-:-:S02]  /*28530*/  LOP3.LUT R28, R17, 0x80, RZ, 0xc0, !PT ;  /* 0x00000080111c7812 */ /* 0x000fc400078ec0ff */
[----:B------:R-:W-:Y:S02]  /*28540*/  LOP3.LUT R2, RZ, UR4, RZ, 0x33, !PT ;  /* 0x00000004ff027c12 */ /* 0x000fe4000f8e33ff */
[----:B------:R-:W-:Y:S02]  /*28550*/  SHF.R.U32.HI R30, RZ, 0x2, R30 ;  /* 0x00000002ff1e7819 */ /* 0x000fe4000001161e */
[----:B------:R-:W-:Y:S02]  /*28560*/  VIADDMNMX R2, R2, -UR43, R3, !PT ;  /* 0x8000002b02027c46 */ /* 0x000fe4000f800103 */
[----:B------:R-:W-:Y:S02]  /*28570*/  SHF.R.U32.HI R28, RZ, 0x3, R28 ;  /* 0x00000003ff1c7819 */ /* 0x000fe4000001161c */
[----:B------:R-:W-:-:S04]  /*28580*/  VIMNMX R2, R2, R5, !PT ;  /* 0x0000000502027248 */ /* 0x000fc80007fe0100 */
[----:B------:R-:W-:Y:S01]  /*28590*/  IADD3 R22, -R2, -0x2, RZ ;  /* 0xfffffffe02167810 */ /* 0x000fe20007ffe1ff */
[----:B0-----:R-:W-:Y:S01]  /*285a0*/  IMAD.SHL.U32 R6, R6, 0x10, RZ ;  /* 0x0000001006067824 */ /* 0x001fe200078e00ff */
[----:B-1----:R-:W-:-:S04]  /*285b0*/  LOP3.LUT R7, R7, 0x7f, RZ, 0xc0, !PT ;  /* 0x0000007f07077812 */ /* 0x002fc800078ec0ff */
[----:B------:R-:W-:Y:S02]  /*285c0*/  LOP3.LUT R6, R6, 0x70, RZ, 0xc0, !PT ;  /* 0x0000007006067812 */ /* 0x000fe400078ec0ff */
[----:B------:R-:W-:-:S04]  /*285d0*/  SHF.R.U32.HI R7, RZ, 0x3, R7 ;  /* 0x00000003ff077819 */ /* 0x000fc80000011607 */
[----:B------:R-:W-:-:S05]  /*285e0*/  IADD3 R29, R6, R29, R7 ;  /* 0x0000001d061d7210 */ /* 0x000fca0007ffe007 */
[----:B------:R-:W-:-:S04]  /*285f0*/  VIADD R29, R29, 0xffffff40 ;  /* 0xffffff401d1d7836 */ /* 0x000fc80000000000 */
[----:B------:R-:W-:-:S07]  /*28600*/  IMAD R9, R2, -0x40, R29 ;  /* 0xffffffc002097824 */ /* 0x000fce00078e021d */
.L_x_5287:
        /* <DEDUP_REMOVED lines=22> */
.L_x_5274:
[----:B------:R-:W-:Y:S05]  /*28770*/  BSYNC B1 ;  /* 0x0000000000017941 */ /* 0x000fea0003800000 */
.L_x_5273:
[----:B------:R-:W-:-:S13]  /*28780*/  ISETP.NE.AND P0, PT, R33, 0x3, PT ;  /* 0x000000032100780c */ /* 0x000fda0003f05270 */
[----:B------:R-:W-:Y:S05]  /*28790*/  @!P0 BRA `(.L_x_5275) ;  /* 0x0000000000048947 */ /* 0x000fea0003800000 */
[----:B------:R-:W-:Y:S01]  /*287a0*/  BPT.TRAP 0x1 ;  /* 0x000000040000795c */ /* 0x000fe20000300000 */
.L_x_5275:
[----:B------:R-:W-:Y:S01]  /*287b0*/  LEA R10, R8, UR45, 0x3 ;  /* 0x0000002d080a7c11 */ /* 0x000fe2000f8e18ff */
[----:B------:R-:W-:Y:S01]  /*287c0*/  BSSY B1, `(.L_x_5276) ;  /* 0x0000004000017945 */ /* 0x000fe20003800000 */
[----:B------:R-:W-:-:S04]  /*287d0*/  SHF.L.U32 R20, R21, 0x1f, RZ ;  /* 0x0000001f15147819 */ /* 0x000fc800000006ff */
[----:B------:R-:W1:Y:S02]  /*287e0*/  SYNCS.PHASECHK.TRANS64.TRYWAIT P0, [R10+URZ+0x38840], R20 ;  /* 0x038840140a0075a7 */ /* 0x000e64000800017f */
[----:B-1----:R-:W-:Y:S05]  /*287f0*/  @!P0 BRA `(.L_x_5277) ;  /* 0x0000002c00b48947 */ /* 0x002fea0003800000 */
.L_x_5345:
[----:B------:R-:W-:Y:S05]  /*28800*/  BSYNC B1 ;  /* 0x0000000000017941 */ /* 0x000fea0003800000 */
.L_x_5276:
        /* <DEDUP_REMOVED lines=47> */
.L_x_5355:
        /* <DEDUP_REMOVED lines=8> */
.L_x_5279:
        /* <DEDUP_REMOVED lines=10> */
.L_x_5280:
[----:B------:R2:W-:Y:S01]  /*28c20*/  SYNCS.ARRIVE.TRANS64.A1T0 RZ, [R10+URZ+0x38830], RZ ;  /* 0x038830ff0aff79a7 */ /* 0x0005e2000810003f */
[----:B------:R-:W-:Y:S05]  /*28c30*/  @!P2 BRA `(.L_x_5281) ;  /* 0x000000000004a947 */ /* 0x000fea0003800000 */
[----:B------:R-:W-:Y:S01]  /*28c40*/  BPT.TRAP 0x1 ;  /* 0x000000040000795c */ /* 0x000fe20000300000 */
.L_x_5281:
[----:B------:R-:W3:Y:S01]  /*28c50*/  SYNCS.PHASECHK.TRANS64.TRYWAIT P0, [R10+URZ+0x38860], R20 ;  /* 0x038860140a0075a7 */ /* 0x000ee2000800017f */
[----:B------:R-:W-:Y:S04]  /*28c60*/  BSSY B1, `(.L_x_5282) ;  /* 0x0000002000017945 */ /* 0x000fe80003800000 */
[----:B---3--:R-:W-:Y:S05]  /*28c70*/  @!P0 BRA `(.L_x_5283) ;  /* 0x0000002c00b48947 */ /* 0x008fea0003800000 */
.L_x_5356:
[----:B------:R-:W-:Y:S05]  /*28c80*/  BSYNC B1 ;  /* 0x0000000000017941 */ /* 0x000fea0003800000 */
.L_x_5282:
        /* <DEDUP_REMOVED lines=16> */
[----:B------:R-:W-:Y:S02]  /*28d90*/  IMAD.IADD R3, R3, 0x1, R7 ;  /* 0x0000000103037824 */ /* 0x000fe400078e0207 */
        /* <DEDUP_REMOVED lines=60> */
.L_x_5366:
        /* <DEDUP_REMOVED lines=20> */
.L_x_5285:
        /* <DEDUP_REMOVED lines=10> */
.L_x_5286:
[----:B------:R-:W-:Y:S01]  /*29340*/  VIADD R8, R8, 0x1 ;  /* 0x0000000108087836 */ /* 0x000fe20000000000 */
[----:B------:R1:W-:Y:S01]  /*29350*/  SYNCS.ARRIVE.TRANS64.A1T0 RZ, [R10+URZ+0x38850], RZ ;  /* 0x038850ff0aff79a7 */ /* 0x0003e2000810003f */
[----:B------:R-:W-:Y:S02]  /*29360*/  VIADD R22, R22, 0xffffffff ;  /* 0xffffffff16167836 */ /* 0x000fe40000000000 */
[----:B------:R-:W-:Y:S01]  /*29370*/  VIADD R9, R9, 0xffffffc0 ;  /* 0xffffffc009097836 */ /* 0x000fe20000000000 */
[----:B------:R-:W-:-:S04]  /*29380*/  ISETP.NE.AND P0, PT, R8, 0x2, PT ;  /* 0x000000020800780c */ /* 0x000fc80003f05270 */
[----:B------:R-:W-:Y:S02]  /*29390*/  SEL R8, R8, RZ, P0 ;  /* 0x000000ff08087207 */ /* 0x000fe40000000000 */
[----:B0-----:R-:W-:Y:S02]  /*293a0*/  SEL R2, RZ, 0x1, P0 ;  /* 0x00000001ff027807 */ /* 0x001fe40000000000 */
[----:B------:R-:W-:Y:S02]  /*293b0*/  ISETP.GT.AND P0, PT, R22, UR48, PT ;  /* 0x0000003016007c0c */ /* 0x000fe4000bf04270 */
[----:B------:R-:W-:-:S11]  /*293c0*/  LOP3.LUT R21, R21, R2, RZ, 0x3c, !PT ;  /* 0x0000000215157212 */ /* 0x000fd600078e3cff */
[----:B-1----:R-:W-:Y:S05]  /*293d0*/  @P0 BRA `(.L_x_5287) ;  /* 0xfffffff0008c0947 */ /* 0x002fea000383ffff */
.L_x_5272:
[----:B------:R-:W-:Y:S05]  /*293e0*/  BSYNC B0 ;  /* 0x0000000000007941 */ /* 0x000fea0003800000 */
.L_x_5245:
[----:B------:R-:W0:Y:S01]  /*293f0*/  S2R R3, SR_CgaCtaId ;  /* 0x0000000000037919 */ /* 0x000e220000008800 */
[----:B------:R-:W-:Y:S01]  /*29400*/  MOV R0, 0x400 ;  /* 0x0000040000007802 */ /* 0x000fe20000000f00 */
[----:B------:R-:W-:Y:S01]  /*29410*/  BSSY B0, `(.L_x_5288) ;  /* 0x0000005000007945 */ /* 0x000fe20003800000 */
[----:B------:R-:W-:Y:S02]  /*29420*/  SHF.L.U32 R4, R4, 0x1f, RZ ;  /* 0x0000001f04047819 */ /* 0x000fe400000006ff */
[----:B0-----:R-:W-:-:S04]  /*29430*/  LEA R5, R3, R0, 0x18 ;  /* 0x0000000003057211 */ /* 0x001fc800078ec0ff */
[----:B------:R-:W0:Y:S02]  /*29440*/  SYNCS.PHASECHK.TRANS64.TRYWAIT P0, [R5+URZ+0x38820], R4 ;  /* 0x03882004050075a7 */ /* 0x000e24000800017f */
[----:B0-----:R-:W-:Y:S05]  /*29450*/  @!P0 BRA `(.L_x_5289) ;  /* 0x0000002c00948947 */ /* 0x001fea0003800000 */
.L_x_5367:
[----:B------:R-:W-:Y:S05]  /*29460*/  BSYNC B0 ;  /* 0x0000000000007941 */ /* 0x000fea0003800000 */
.L_x_5288:
[----:B------:R-:W-:-:S03]  /*29470*/  UMOV UR4, 0xffffffff ;  /* 0xffffffff00047882 */ /* 0x000fc60000000000 */
[----:B------:R-:W-:Y:S05]  /*29480*/  BRA.DIV UR4, `(.L_x_5290) ;  /* 0x0000002e049c7947 */ /* 0x000fea000b800000 */
[----:B------:R-:W1:Y:S02]  /*29490*/  S2R R0, SR_TID.X ;  /* 0x0000000000007919 */ /* 0x000e640000002100 */
[----:B-1----:R-:W-:-:S04]  /*294a0*/  SHF.R.U32.HI R0, RZ, 0x5, R0 ;  /* 0x00000005ff007819 */ /* 0x002fc80000011600 */
[----:B------:R-:W-:-:S05]  /*294b0*/  LOP3.LUT R0, R0, 0x3, RZ, 0xc0, !PT ;  /* 0x0000000300007812 */ /* 0x000fca00078ec0ff */
[----:B------:R1:W3:Y:S02]  /*294c0*/  SHFL.IDX PT, R14, R0, RZ, 0x1f ;  /* 0x00001fff000e7589 */ /* 0x0002e400000e0000 */
.L_x_5370:
[----:B---3--:R-:W-:-:S13]  /*294d0*/  ISETP.NE.AND P0, PT, R14, RZ, PT ;  /* 0x000000ff0e00720c */ /* 0x008fda0003f05270 */
[----:B------:R-:W-:Y:S05]  /*294e0*/  @P0 BRA `(.L_x_5109) ;  /* 0x0000000000880947 */ /* 0x000fea0003800000 */
[----:B------:R-:W-:-:S03]  /*294f0*/  UMOV UR4, 0xffffffff ;  /* 0xffffffff00047882 */ /* 0x000fc60000000000 */
[----:B------:R-:W-:Y:S05]  /*29500*/  BRA.DIV UR4, `(.L_x_5291) ;  /* 0x0000002e04b07947 */ /* 0x000fea000b800000 */
[----:B------:R-:W-:-:S13]  /*29510*/  ELECT P6, URZ, PT ;  /* 0x00000000003f782f */ /* 0x000fda00038c0000 */
.L_x_5373:
[----:B------:R-:W-:Y:S05]  /*29520*/  @!P6 BRA `(.L_x_5109) ;  /* 0x000000000078e947 */ /* 0x000fea0003800000 */
[----:B------:R-:W-:-:S06]  /*29530*/  ULOP3.LUT UR4, UR61, 0x2, URZ, 0xfc, !UPT ;  /* 0x000000023d047892 */ /* 0x000fcc000f8efc3f */
[----:B-1----:R-:W-:-:S05]  /*29540*/  IMAD.U32 R0, RZ, RZ, UR4 ;  /* 0x00000004ff007e24 */ /* 0x002fca000f8e00ff */
[----:B------:R-:W-:-:S13]  /*29550*/  ISETP.NE.AND P0, PT, R0, 0x3, PT ;  /* 0x000000030000780c */ /* 0x000fda0003f05270 */
[----:B------:R-:W-:Y:S05]  /*29560*/  @!P0 BRA `(.L_x_5292) ;  /* 0x0000000000048947 */ /* 0x000fea0003800000 */
[----:B------:R-:W-:Y:S01]  /*29570*/  BPT.TRAP 0x1 ;  /* 0x000000040000795c */ /* 0x000fe20000300000 */
.L_x_5292:
[C---:B------:R-:W-:Y:S01]  /*29580*/  IMAD R3, R8.reuse, 0x8, R5 ;  /* 0x0000000808037824 */ /* 0x040fe200078e0205 */
[----:B------:R-:W-:Y:S01]  /*29590*/  SHF.L.U32 R2, R21, 0x1f, RZ ;  /* 0x0000001f15027819 */ /* 0x000fe200000006ff */
[----:B------:R-:W-:-:S03]  /*295a0*/  VIADD R8, R8, 0x1 ;  /* 0x0000000108087836 */ /* 0x000fc60000000000 */
[----:B------:R-:W1:Y:S02]  /*295b0*/  SYNCS.PHASECHK.TRANS64.TRYWAIT P1, [R3+URZ+0x38840], R2 ;  /* 0x03884002030075a7 */ /* 0x000e64000802017f */
[----:B------:R-:W-:-:S04]  /*295c0*/  ISETP.NE.AND P2, PT, R8, 0x2, PT ;  /* 0x000000020800780c */ /* 0x000fc80003f45270 */
[----:B------:R-:W-:Y:S01]  /*295d0*/  SEL R0, RZ, 0x1, P2 ;  /* 0x00000001ff007807 */ /* 0x000fe20001000000 */
[----:B-1----:R-:W-:Y:S08]  /*295e0*/  @!P1 BRA `(.L_x_5293) ;  /* 0x0000002c00989947 */ /* 0x002ff00003800000 */
.L_x_5374:
[----:B------:R-:W-:Y:S02]  /*295f0*/  SEL R8, R8, RZ, P2 ;  /* 0x000000ff08087207 */ /* 0x000fe40001000000 */
[----:B------:R-:W-:Y:S01]  /*29600*/  LOP3.LUT R0, R21, R0, RZ, 0x3c, !PT ;  /* 0x0000000015007212 */ /* 0x000fe200078e3cff */
[----:B------:R-:W-:Y:S06]  /*29610*/  @!P0 BRA `(.L_x_5294) ;  /* 0x0000000000048947 */ /* 0x000fec0003800000 */
[----:B------:R-:W-:Y:S01]  /*29620*/  BPT.TRAP 0x1 ;  /* 0x000000040000795c */ /* 0x000fe20000300000 */
.L_x_5294:
[----:B0-----:R-:W-:Y:S01]  /*29630*/  IMAD R5, R8, 0x8, R5 ;  /* 0x0000000808057824 */ /* 0x001fe200078e0205 */
[----:B------:R-:W-:-:S04]  /*29640*/  SHF.L.U32 R0, R0, 0x1f, RZ ;  /* 0x0000001f00007819 */ /* 0x000fc800000006ff */
[----:B------:R-:W0:Y:S02]  /*29650*/  SYNCS.PHASECHK.TRANS64.TRYWAIT P1, [R5+URZ+0x38840], R0 ;  /* 0x03884000050075a7 */ /* 0x000e24000802017f */
[----:B0-----:R-:W-:Y:S05]  /*29660*/  @!P1 BRA `(.L_x_5295) ;  /* 0x0000002c008c9947 */ /* 0x001fea0003800000 */
.L_x_5375:
[----:B------:R-:W-:Y:S05]  /*29670*/  @!P0 BRA `(.L_x_5296) ;  /* 0x0000000000048947 */ /* 0x000fea0003800000 */
[----:B------:R-:W-:Y:S01]  /*29680*/  BPT.TRAP 0x1 ;  /* 0x000000040000795c */ /* 0x000fe20000300000 */
.L_x_5296:
[----:B------:R-:W3:Y:S02]  /*29690*/  SYNCS.PHASECHK.TRANS64.TRYWAIT P1, [R3+URZ+0x38860], R2 ;  /* 0x03886002030075a7 */ /* 0x000ee4000802017f */
[----:B---3--:R-:W-:Y:S05]  /*296a0*/  @!P1 BRA `(.L_x_5297) ;  /* 0x0000002c00909947 */ /* 0x008fea0003800000 */
.L_x_5376:
[----:B------:R-:W-:Y:S05]  /*296b0*/  @!P0 BRA `(.L_x_5298) ;  /* 0x0000000000048947 */ /* 0x000fea0003800000 */
[----:B------:R-:W-:Y:S01]  /*296c0*/  BPT.TRAP 0x1 ;  /* 0x000000040000795c */ /* 0x000fe20000300000 */
.L_x_5298:
[----:B----4-:R4:W0:Y:S02]  /*296d0*/  SYNCS.PHASECHK.TRANS64.TRYWAIT P0, [R5+URZ+0x38860], R0 ;  /* 0x03886000050075a7 */ /* 0x010824000800017f */
[----:B0-----:R-:W-:Y:S05]  /*296e0*/  @!P0 NANOSLEEP.SYNCS 0x989680 ;  /* 0x009896800000895d */ /* 0x001fea0003900000 */
[----:B------:R-:W0:Y:S02]  /*296f0*/  @!P0 SYNCS.PHASECHK.TRANS64 P0, [R5+URZ+0x38860], R0 ;  /* 0x03886000050085a7 */ /* 0x000e24000800007f */
[----:B0-----:R-:W-:Y:S05]  /*29700*/  @!P0 BRA `(.L_x_5298) ;  /* 0xfffffffc00f08947 */ /* 0x001fea000383ffff */
.L_x_5109:
[----:B------:R-:W-:Y:S05]  /*29710*/  BSYNC B6 ;  /* 0x0000000000067941 */ /* 0x000fea0003800000 */
.L_x_5106:
[----:B------:R-:W-:Y:S05]  /*29720*/  EXIT ;  /* 0x000000000000794d */ /* 0x000fea0003800000 */
.L_x_5135:
[----:B0-----:R-:W-:-:S04]  /*29730*/  IMAD.U32 R3, RZ, RZ, UR43 ;  /* 0x0000002bff037e24 */ /* 0x001fc8000f8e00ff */
[----:B------:R0:W1:Y:S03]  /*29740*/  SYNCS.PHASECHK.TRANS64.TRYWAIT P0, [R3+URZ+0x38800], R0 ;  /* 0x03880000030075a7 */ /* 0x000066000800017f */
[----:B-1----:R-:W-:Y:S05]  /*29750*/  @!P0 NANOSLEEP.SYNCS 0x989680 ;  /* 0x009896800000895d */ /* 0x002fea0003900000 */
[----:B------:R-:W1:Y:S02]  /*29760*/  @!P0 SYNCS.PHASECHK.TRANS64 P0, [R3+URZ+0x38800], R0 ;  /* 0x03880000030085a7 */ /* 0x000e64000800007f */
[----:B-1----:R-:W-:Y:S05]  /*29770*/  @!P0 BRA `(.L_x_5135) ;  /* 0xfffffffc00ec8947 */ /* 0x002fea000383ffff */
[----:B------:R-:W-:Y:S05]  /*29780*/  BRA `(.L_x_5299) ;  /* 0xfffffe10002c7947 */ /* 0x000fea000383ffff */
.L_x_5142:
[----:B-1----:R1:W2:Y:S02]  /*29790*/  SYNCS.PHASECHK.TRANS64.TRYWAIT P0, [R12+URZ], R13 ;  /* 0x0000000d0c0075a7 */ /* 0x0022a4000800017f */
[----:B--2---:R-:W-:Y:S05]  /*297a0*/  @!P0 NANOSLEEP.SYNCS 0x989680 ;  /* 0x009896800000895d */ /* 0x004fea0003900000 */
[----:B------:R-:W2:Y:S02]  /*297b0*/  @!P0 SYNCS.PHASECHK.TRANS64 P0, [R12+URZ], R13 ;  /* 0x0000000d0c0085a7 */ /* 0x000ea4000800007f */
[----:B--2---:R-:W-:Y:S05]  /*297c0*/  @!P0 BRA `(.L_x_5142) ;  /* 0xfffffffc00f08947 */ /* 0x004fea000383ffff */
[----:B------:R-:W-:Y:S05]  /*297d0*/  BRA `(.L_x_5141) ;  /* 0xfffffe1400287947 */ /* 0x000fea000383ffff */
.L_x_5144:
[----:B0-----:R-:W-:-:S04]  /*297e0*/  IMAD.U32 R4, RZ, RZ, UR43 ;  /* 0x0000002bff047e24 */ /* 0x001fc8000f8e00ff */
[----:B------:R0:W1:Y:S03]  /*297f0*/  SYNCS.PHASECHK.TRANS64.TRYWAIT P0, [R4+URZ+0x38810], R3 ;  /* 0x03881003040075a7 */ /* 0x000066000800017f */
[----:B-1----:R-:W-:Y:S05]  /*29800*/  @!P0 NANOSLEEP.SYNCS 0x989680 ;  /* 0x009896800000895d */ /* 0x002fea0003900000 */
[----:B------:R-:W1:Y:S02]  /*29810*/  @!P0 SYNCS.PHASECHK.TRANS64 P0, [R4+URZ+0x38810], R3 ;  /* 0x03881003040085a7 */ /* 0x000e64000800007f */
[----:B-1----:R-:W-:Y:S05]  /*29820*/  @!P0 BRA `(.L_x_5144) ;  /* 0xfffffffc00ec8947 */ /* 0x002fea000383ffff */
[----:B------:R-:W-:Y:S05]  /*29830*/  BRA `(.L_x_5300) ;  /* 0xfffffe1400fc7947 */ /* 0x000fea000383ffff */
.L_x_5151:
[----:B-1----:R1:W2:Y:S02]  /*29840*/  SYNCS.PHASECHK.TRANS64.TRYWAIT P0, [R8+URZ], R9 ;  /* 0x00000009080075a7 */ /* 0x0022a4000800017f */
[----:B--2---:R-:W-:Y:S05]  /*29850*/  @!P0 NANOSLEEP.SYNCS 0x989680 ;  /* 0x009896800000895d */ /* 0x004fea0003900000 */
[----:B------:R-:W2:Y:S02]  /*29860*/  @!P0 SYNCS.PHASECHK.TRANS64 P0, [R8+URZ], R9 ;  /* 0x00000009080085a7 */ /* 0x000ea4000800007f */
[----:B--2---:R-:W-:Y:S05]  /*29870*/  @!P0 BRA `(.L_x_5151) ;  /* 0xfffffffc00f08947 */ /* 0x004fea000383ffff */
[----:B------:R-:W-:Y:S05]  /*29880*/  BRA `(.L_x_5150) ;  /* 0xfffffe1800407947 */ /* 0x000fea000383ffff */
.L_x_5185:
[----:B-1----:R1:W2:Y:S02]  /*29890*/  SYNCS.PHASECHK.TRANS64.TRYWAIT P0, [R6+URZ], R7 ;  /* 0x00000007060075a7 */ /* 0x0022a4000800017f */
[----:B--2---:R-:W-:Y:S05]  /*298a0*/  @!P0 NANOSLEEP.SYNCS 0x989680 ;  /* 0x009896800000895d */ /* 0x004fea0003900000 */
[----:B------:R-:W2:Y:S02]  /*298b0*/  @!P0 SYNCS.PHASECHK.TRANS64 P0, [R6+URZ], R7 ;  /* 0x00000007060085a7 */ /* 0x000ea4000800007f */
[----:B--2---:R-:W-:Y:S05]  /*298c0*/  @!P0 BRA `(.L_x_5185) ;  /* 0xfffffffc00f08947 */ /* 0x004fea000383ffff */
[----:B------:R-:W-:Y:S05]  /*298d0*/  BRA `(.L_x_5184) ;  /* 0xfffffe84002c7947 */ /* 0x000fea000383ffff */
.L_x_5192:
[----:B-1----:R1:W2:Y:S02]  /*298e0*/  SYNCS.PHASECHK.TRANS64.TRYWAIT P0, [R12+URZ], R13 ;  /* 0x0000000d0c0075a7 */ /* 0x0022a4000800017f */
[----:B--2---:R-:W-:Y:S05]  /*298f0*/  @!P0 NANOSLEEP.SYNCS 0x989680 ;  /* 0x009896800000895d */ /* 0x004fea0003900000 */
[----:B------:R-:W2:Y:S02]  /*29900*/  @!P0 SYNCS.PHASECHK.TRANS64 P0, [R12+URZ], R13 ;  /* 0x0000000d0c0085a7 */ /* 0x000ea4000800007f */
[----:B--2---:R-:W-:Y:S05]  /*29910*/  @!P0 BRA `(.L_x_5192) ;  /* 0xfffffffc00f08947 */ /* 0x004fea000383ffff */
[----:B------:R-:W-:Y:S05]  /*29920*/  BRA `(.L_x_5191) ;  /* 0xfffffe8800387947 */ /* 0x000fea000383ffff */
.L_x_5209:
[----:B-1----:R1:W2:Y:S02]  /*29930*/  SYNCS.PHASECHK.TRANS64.TRYWAIT P0, [R6+URZ], R7 ;  /* 0x00000007060075a7 */ /* 0x0022a4000800017f */
[----:B--2---:R-:W-:Y:S05]  /*29940*/  @!P0 NANOSLEEP.SYNCS 0x989680 ;  /* 0x009896800000895d */ /* 0x004fea0003900000 */
[----:B------:R-:W2:Y:S02]  /*29950*/  @!P0 SYNCS.PHASECHK.TRANS64 P0, [R6+URZ], R7 ;  /* 0x00000007060085a7 */ /* 0x000ea4000800007f */
[----:B--2---:R-:W-:Y:S05]  /*29960*/  @!P0 BRA `(.L_x_5209) ;  /* 0xfffffffc00f08947 */ /* 0x004fea000383ffff */
[----:B------:R-:W-:Y:S05]  /*29970*/  BRA `(.L_x_5208) ;  /* 0xfffffef400647947 */ /* 0x000fea000383ffff */
.L_x_5216:
[----:B-1----:R1:W2:Y:S02]  /*29980*/  SYNCS.PHASECHK.TRANS64.TRYWAIT P0, [R12+URZ], R13 ;  /* 0x0000000d0c0075a7 */ /* 0x0022a4000800017f */
[----:B--2---:R-:W-:Y:S05]  /*29990*/  @!P0 NANOSLEEP.SYNCS 0x989680 ;  /* 0x009896800000895d */ /* 0x004fea0003900000 */
[----:B------:R-:W2:Y:S02]  /*299a0*/  @!P0 SYNCS.PHASECHK.TRANS64 P0, [R12+URZ], R13 ;  /* 0x0000000d0c0085a7 */ /* 0x000ea4000800007f */
[----:B--2---:R-:W-:Y:S05]  /*299b0*/  @!P0 BRA `(.L_x_5216) ;  /* 0xfffffffc00f08947 */ /* 0x004fea000383ffff */
[----:B------:R-:W-:Y:S05]  /*299c0*/  BRA `(.L_x_5215) ;  /* 0xfffffef800707947 */ /* 0x000fea000383ffff */
.L_x_5256:
[----:B------:R-:W-:Y:S02]  /*299d0*/  IMAD.MOV.U32 R13, RZ, RZ, R23 ;  /* 0x000000ffff0d7224 */ /* 0x000fe400078e0017 */
[----:B------:R-:W-:Y:S02]  /*299e0*/  IMAD.MOV.U32 R12, RZ, RZ, RZ ;  /* 0x000000ffff0c7224 */ /* 0x000fe400078e00ff */
[----:B------:R-:W-:Y:S02]  /*299f0*/  IMAD.MOV.U32 R11, RZ, RZ, 0x1f ;  /* 0x0000001fff0b7424 */ /* 0x000fe400078e00ff */
[----:B------:R-:W-:-:S07]  /*29a00*/  IMAD.MOV.U32 R15, RZ, RZ, -0x1 ;  /* 0xffffffffff0f7424 */ /* 0x000fce00078e00ff */
[----:B------:R-:W-:Y:S05]  /*29a10*/  WARPSYNC.COLLECTIVE R15, `(.L_x_5301) ;  /* 0x000000000f087348 */ /* 0x000fea0003c00000 */
[----:B------:R0:W1:Y:S02]  /*29a20*/  SHFL.IDX P6, R14, R13, R12, R11 ;  /* 0x0000000c0d0e7389 */ /* 0x00006400000c000b */
[----:B01----:R-:W-:Y:S01]  /*29a30*/  ENDCOLLECTIVE ;  /* 0x000000000000791b */ /* 0x003fe20003800000 */
.L_x_5301:
[----:B------:R-:W-:Y:S05]  /*29a40*/  BRA `(.L_x_5302) ;  /* 0xffffffc400807947 */ /* 0x000fea000383ffff */
.L_x_5258:
[----:B0-----:R-:W-:-:S04]  /*29a50*/  IMAD.U32 R3, RZ, RZ, UR45 ;  /* 0x0000002dff037e24 */ /* 0x001fc8000f8e00ff */
[----:B------:R0:W1:Y:S03]  /*29a60*/  SYNCS.PHASECHK.TRANS64.TRYWAIT P0, [R3+URZ+0x38840], R0 ;  /* 0x03884000030075a7 */ /* 0x000066000800017f */
[----:B-1----:R-:W-:Y:S05]  /*29a70*/  @!P0 NANOSLEEP.SYNCS 0x989680 ;  /* 0x009896800000895d */ /* 0x002fea0003900000 */
[----:B------:R-:W1:Y:S02]  /*29a80*/  @!P0 SYNCS.PHASECHK.TRANS64 P0, [R3+URZ+0x38840], R0 ;  /* 0x03884000030085a7 */ /* 0x000e64000800007f */
[----:B-1----:R-:W-:Y:S05]  /*29a90*/  @!P0 BRA `(.L_x_5258) ;  /* 0xfffffffc00ec8947 */ /* 0x002fea000383ffff */
[----:B------:R-:W-:Y:S05]  /*29aa0*/  BRA `(.L_x_5303) ;  /* 0xffffffc400b07947 */ /* 0x000fea000383ffff */
.L_x_5259:
        /* <DEDUP_REMOVED lines=8> */
.L_x_5305:
[----:B------:R-:W-:Y:S05]  /*29b30*/  BSYNC B0 ;  /* 0x0000000000007941 */ /* 0x000fea0003800000 */
.L_x_5304:
        /* <DEDUP_REMOVED lines=9> */
.L_x_5306:
        /* <DEDUP_REMOVED lines=8> */
.L_x_5307:
        /* <DEDUP_REMOVED lines=11> */
.L_x_5308:
[----:B------:R-:W-:Y:S02]  /*29d00*/  IMAD.MOV.U32 R13, RZ, RZ, R4 ;  /* 0x000000ffff0d7224 */ /* 0x000fe400078e0004 */
[----:B------:R-:W-:Y:S01]  /*29d10*/  IMAD.MOV.U32 R12, RZ, RZ, 0x2 ;  /* 0x00000002ff0c7424 */ /* 0x000fe200078e00ff */
[----:B------:R-:W-:-:S13]  /*29d20*/  @P0 LEA R2, P1, R22, R14, 0x1 ;  /* 0x0000000e16020211 */ /* 0x000fda00078208ff */
[----:B------:R-:W-:Y:S05]  /*29d30*/  WARPSYNC.COLLECTIVE R15, `(.L_x_5309) ;  /* 0x000000000f087348 */ /* 0x000fea0003c00000 */
[----:B------:R0:W1:Y:S02]  /*29d40*/  SHFL.IDX P6, R14, R13, R12, R11 ;  /* 0x0000000c0d0e7389 */ /* 0x00006400000c000b */
[----:B01----:R-:W-:Y:S01]  /*29d50*/  ENDCOLLECTIVE ;  /* 0x000000000000791b */ /* 0x003fe20003800000 */
.L_x_5309:
        /* <DEDUP_REMOVED lines=11> */
.L_x_5310:
[----:B------:R-:W-:Y:S02]  /*29e10*/  IMAD.MOV.U32 R13, RZ, RZ, R4 ;  /* 0x000000ffff0d7224 */ /* 0x000fe400078e0004 */
[----:B------:R-:W-:Y:S01]  /*29e20*/  IMAD.MOV.U32 R12, RZ, RZ, 0x3 ;  /* 0x00000003ff0c7424 */ /* 0x000fe200078e00ff */
[----:B------:R-:W-:-:S13]  /*29e30*/  @P0 LEA R2, P1, R22, R14, 0x1 ;  /* 0x0000000e16020211 */ /* 0x000fda00078208ff */
[----:B------:R-:W-:Y:S05]  /*29e40*/  WARPSYNC.COLLECTIVE R15, `(.L_x_5311) ;  /* 0x000000000f087348 */ /* 0x000fea0003c00000 */
[----:B------:R0:W1:Y:S02]  /*29e50*/  SHFL.IDX P6, R14, R13, R12, R11 ;  /* 0x0000000c0d0e7389 */ /* 0x00006400000c000b */
[----:B01----:R-:W-:Y:S01]  /*29e60*/  ENDCOLLECTIVE ;  /* 0x000000000000791b */ /* 0x003fe20003800000 */
.L_x_5311:
        /* <DEDUP_REMOVED lines=11> */
.L_x_5312:
[----:B------:R-:W-:Y:S05]  /*29f20*/  BRA `(.L_x_5313) ;  /* 0xffffffc400787947 */ /* 0x000fea000383ffff */
.L_x_5262:
[----:B------:R-:W-:Y:S01]  /*29f30*/  IMAD.MOV.U32 R13, RZ, RZ, R4 ;  /* 0x000000ffff0d7224 */ /* 0x000fe200078e0004 */
[----:B------:R-:W-:Y:S01]  /*29f40*/  LOP3.LUT R16, R16, 0xfffffeff, RZ, 0xc0, !PT ;  /* 0xfffffeff10107812 */ /* 0x000fe200078ec0ff */
[----:B------:R-:W-:Y:S02]  /*29f50*/  IMAD.MOV.U32 R12, RZ, RZ, RZ ;  /* 0x000000ffff0c7224 */ /* 0x000fe400078e00ff */
[----:B------:R-:W-:Y:S02]  /*29f60*/  IMAD.MOV.U32 R11, RZ, RZ, 0x181f ;  /* 0x0000181fff0b7424 */ /* 0x000fe400078e00ff */
[----:B------:R-:W-:-:S07]  /*29f70*/  IMAD.MOV.U32 R15, RZ, RZ, -0x1 ;  /* 0xffffffffff0f7424 */ /* 0x000fce00078e00ff */
[----:B------:R-:W-:Y:S05]  /*29f80*/  WARPSYNC.COLLECTIVE R15, `(.L_x_5314) ;  /* 0x000000000f087348 */ /* 0x000fea0003c00000 */
[----:B------:R0:W1:Y:S02]  /*29f90*/  SHFL.IDX P6, R14, R13, R12, R11 ;  /* 0x0000000c0d0e7389 */ /* 0x00006400000c000b */
[----:B01----:R-:W-:Y:S01]  /*29fa0*/  ENDCOLLECTIVE ;  /* 0x000000000000791b */ /* 0x003fe20003800000 */
.L_x_5314:
[----:B------:R-:W-:Y:S02]  /*29fb0*/  IMAD.MOV.U32 R13, RZ, RZ, R0 ;  /* 0x000000ffff0d7224 */ /* 0x000fe400078e0000 */
[----:B------:R-:W-:-:S07]  /*29fc0*/  IMAD.MOV.U32 R2, RZ, RZ, R14 ;  /* 0x000000ffff027224 */ /* 0x000fce00078e000e */
[----:B------:R-:W-:Y:S05]  /*29fd0*/  WARPSYNC.COLLECTIVE R15, `(.L_x_5315) ;  /* 0x000000000f087348 */ /* 0x000fea0003c00000 */
[----:B------:R0:W1:Y:S02]  /*29fe0*/  SHFL.IDX P6, R14, R13, R12, R11 ;  /* 0x0000000c0d0e7389 */ /* 0x00006400000c000b */
[----:B01----:R-:W-:Y:S01]  /*29ff0*/  ENDCOLLECTIVE ;  /* 0x000000000000791b */ /* 0x003fe20003800000 */
.L_x_5315:
[----:B------:R-:W-:Y:S02]  /*2a000*/  ULDC UR4, c[0x0][0x288] ;  /* 0x0000a20000047ab9 */ /* 0x000fe40000000800 */
[----:B------:R-:W-:Y:S02]  /*2a010*/  IMAD R5, R6, UR4, RZ ;  /* 0x0000000406057c24 */ /* 0x000fe4000f8e02ff */
[----:B------:R-:W-:-:S04]  /*2a020*/  VIADD R6, R20, UR40 ;  /* 0x0000002814067c36 */ /* 0x000fc80008000000 */
[C---:B------:R-:W-:Y:S01]  /*2a030*/  VIADD R8, R6.reuse, 0x10 ;  /* 0x0000001006087836 */ /* 0x040fe20000000000 */
[----:B------:R-:W-:Y:S01]  /*2a040*/  ISETP.GE.AND P2, PT, R6, R5, PT ;  /* 0x000000050600720c */ /* 0x000fe20003f46270 */
[----:B------:R-:W-:Y:S02]  /*2a050*/  IMAD.MOV.U32 R13, RZ, RZ, R4 ;  /* 0x000000ffff0d7224 */ /* 0x000fe400078e0004 */
[----:B------:R-:W-:-:S10]  /*2a060*/  IMAD.MOV.U32 R12, RZ, RZ, 0x1 ;  /* 0x00000001ff0c7424 */ /* 0x000fd400078e00ff */
[----:B------:R-:W-:Y:S01]  /*2a070*/  @!P2 LEA R7, R23, UR45, 0x1 ;  /* 0x0000002d1707ac11 */ /* 0x000fe2000f8e08ff */
[----:B------:R-:W-:Y:S01]  /*2a080*/  IMAD.MOV.U32 R3, RZ, RZ, R14 ;  /* 0x000000ffff037224 */ /* 0x000fe200078e000e */
[----:B------:R-:W-:-:S07]  /*2a090*/  @P2 LOP3.LUT R16, R16, 0x100, RZ, 0xfc, !PT ;  /* 0x0000010010102812 */ /* 0x000fce00078efcff */
[----:B------:R-:W-:Y:S05]  /*2a0a0*/  WARPSYNC.COLLECTIVE R15, `(.L_x_5316) ;  /* 0x000000000f087348 */ /* 0x000fea0003c00000 */
[----:B------:R0:W1:Y:S02]  /*2a0b0*/  SHFL.IDX P6, R14, R13, R12, R11 ;  /* 0x0000000c0d0e7389 */ /* 0x00006400000c000b */
[----:B01----:R-:W-:Y:S01]  /*2a0c0*/  ENDCOLLECTIVE ;  /* 0x000000000000791b */ /* 0x003fe20003800000 */
.L_x_5316:
[----:B------:R-:W-:Y:S02]  /*2a0d0*/  @!P2 LEA R3, P1, R22, R3, 0x1 ;  /* 0x000000031603a211 */ /* 0x000fe400078208ff */
[----:B------:R-:W-:-:S03]  /*2a0e0*/  LOP3.LUT R16, R16, 0xffffff7f, RZ, 0xc0, !PT ;  /* 0xffffff7f10107812 */ /* 0x000fc600078ec0ff */
        /* <DEDUP_REMOVED lines=10> */
[----:B------:R-:W-:Y:S02]  /*2a190*/  VIADD R8, R6, 0x20 ;  /* 0x0000002006087836 */ /* 0x000fe40000000000 */
[----:B0-----:R-:W-:-:S10]  /*2a1a0*/  IMAD.MOV.U32 R2, RZ, RZ, R14 ;  /* 0x000000ffff027224 */ /* 0x001fd400078e000e */
[----:B------:R-:W-:Y:S05]  /*2a1b0*/  WARPSYNC.COLLECTIVE R15, `(.L_x_5317) ;  /* 0x000000000f087348 */ /* 0x000fea0003c00000 */
[----:B------:R0:W1:Y:S02]  /*2a1c0*/  SHFL.IDX P6, R14, R13, R12, R11 ;  /* 0x0000000c0d0e7389 */ /* 0x00006400000c000b */
[----:B01----:R-:W-:Y:S01]  /*2a1d0*/  ENDCOLLECTIVE ;  /* 0x000000000000791b */ /* 0x003fe20003800000 */
.L_x_5317:
[----:B------:R-:W-:Y:S02]  /*2a1e0*/  @!P2 LEA R7, R23, UR45, 0x1 ;  /* 0x0000002d1707ac11 */ /* 0x000fe4000f8e08ff */
        /* <DEDUP_REMOVED lines=8> */
.L_x_5318:
        /* <DEDUP_REMOVED lines=15> */
.L_x_5319:
[----:B------:R-:W-:Y:S02]  /*2a360*/  @!P2 LEA R7, R23, UR45, 0x1 ;  /* 0x0000002d1707ac11 */ /* 0x000fe4000f8e08ff */
[----:B------:R-:W-:Y:S01]  /*2a370*/  @P2 LOP3.LUT R16, R16, 0x40, RZ, 0xfc, !PT ;  /* 0x0000004010102812 */ /* 0x000fe200078efcff */
[----:B------:R-:W-:Y:S02]  /*2a380*/  IMAD.MOV.U32 R13, RZ, RZ, R4 ;  /* 0x000000ffff0d7224 */ /* 0x000fe400078e0004 */
[----:B------:R-:W-:Y:S02]  /*2a390*/  IMAD.MOV.U32 R12, RZ, RZ, 0x3 ;  /* 0x00000003ff0c7424 */ /* 0x000fe400078e00ff */
[----:B------:R-:W-:-:S07]  /*2a3a0*/  IMAD.MOV.U32 R3, RZ, RZ, R14 ;  /* 0x000000ffff037224 */ /* 0x000fce00078e000e */
[----:B------:R-:W-:Y:S05]  /*2a3b0*/  WARPSYNC.COLLECTIVE R15, `(.L_x_5320) ;  /* 0x000000000f087348 */ /* 0x000fea0003c00000 */
[----:B------:R0:W1:Y:S02]  /*2a3c0*/  SHFL.IDX P6, R14, R13, R12, R11 ;  /* 0x0000000c0d0e7389 */ /* 0x00006400000c000b */
[----:B01----:R-:W-:Y:S01]  /*2a3d0*/  ENDCOLLECTIVE ;  /* 0x000000000000791b */ /* 0x003fe20003800000 */
.L_x_5320:
[----:B------:R-:W-:-:S05]  /*2a3e0*/  @!P2 LEA R3, P1, R22, R3, 0x1 ;  /* 0x000000031603a211 */ /* 0x000fca00078208ff */
[----:B------:R-:W-:-:S05]  /*2a3f0*/  @!P2 IMAD.X R2, RZ, RZ, R2, P1 ;  /* 0x000000ffff02a224 */ /* 0x000fca00008e0602 */
[----:B------:R-:W-:Y:S01]  /*2a400*/  @!P2 LOP3.LUT R3, R3, R2, RZ, 0x3c, !PT ;  /* 0x000000020303a212 */ /* 0x000fe200078e3cff */
[----:B------:R-:W-:-:S03]  /*2a410*/  IMAD.MOV.U32 R13, RZ, RZ, R0 ;  /* 0x000000ffff0d7224 */ /* 0x000fc600078e0000 */
[----:B------:R-:W-:-:S04]  /*2a420*/  @!P2 LOP3.LUT R2, R3, R2, RZ, 0x3c, !PT ;  /* 0x000000020302a212 */ /* 0x000fc800078e3cff */
[----:B------:R-:W-:Y:S01]  /*2a430*/  @!P2 LOP3.LUT R3, R3, R2, RZ, 0x3c, !PT ;  /* 0x000000020303a212 */ /* 0x000fe200078e3cff */
[----:B------:R-:W-:-:S04]  /*2a440*/  IMAD.MOV.U32 R4, RZ, RZ, R14 ;  /* 0x000000ffff047224 */ /* 0x000fc800078e000e */
[----:B------:R-:W-:Y:S01]  /*2a450*/  @!PT LDS RZ, [RZ] ;  /* 0x00000000fffff984 */ /* 0x000fe20000000800 */
[----:B------:R-:W-:Y:S01]  /*2a460*/  @!PT LDS RZ, [RZ] ;  /* 0x00000000fffff984 */ /* 0x000fe20000000800 */
[----:B------:R-:W-:Y:S01]  /*2a470*/  @!PT LDS RZ, [RZ] ;  /* 0x00000000fffff984 */ /* 0x000fe20000000800 */
[----:B------:R0:W-:Y:S03]  /*2a480*/  @!P2 LDGSTS.E.BYPASS.LTC128B.128 [R7+0x21400], desc[UR36][R2.64], !P0 ;  /* 0x214000000207afae */ /* 0x0001e6000c101d64 */
[----:B0-----:R-:W-:Y:S05]  /*2a490*/  WARPSYNC.COLLECTIVE R15, `(.L_x_5321) ;  /* 0x000000000f087348 */ /* 0x001fea0003c00000 */
[----:B------:R1:W2:Y:S02]  /*2a4a0*/  SHFL.IDX P6, R14, R13, R12, R11 ;  /* 0x0000000c0d0e7389 */ /* 0x0002a400000c000b */
[----:B012---:R-:W-:Y:S01]  /*2a4b0*/  ENDCOLLECTIVE ;  /* 0x000000000000791b */ /* 0x007fe20003800000 */
.L_x_5321:
[----:B------:R-:W-:Y:S05]  /*2a4c0*/  BRA `(.L_x_5322) ;  /* 0xffffffc800247947 */ /* 0x000fea000383ffff */
.L_x_5264:
        /* <DEDUP_REMOVED lines=8> */
.L_x_5324:
[----:B------:R-:W-:Y:S05]  /*2a550*/  BSYNC B0 ;  /* 0x0000000000007941 */ /* 0x000fea0003800000 */
.L_x_5323:
[----:B------:R-:W-:Y:S01]  /*2a560*/  IMAD.MOV.U32 R13, RZ, RZ, R0 ;  /* 0x000000ffff0d7224 */ /* 0x000fe200078e0000 */
[----:B------:R-:W-:Y:S01]  /*2a570*/  P2R R3, PR, RZ, 0x4 ;  /* 0x00000004ff037803 */ /* 0x000fe20000000000 */
[----:B------:R-:W-:Y:S01]  /*2a580*/  IMAD.MOV.U32 R12, RZ, RZ, RZ ;  /* 0x000000ffff0c7224 */ /* 0x000fe200078e00ff */
[C---:B------:R-:W-:Y:S01]  /*2a590*/  LOP3.LUT P2, RZ, R16.reuse, 0x100, RZ, 0xc0, !PT ;  /* 0x0000010010ff7812 */ /* 0x040fe2000784c0ff */
[----:B------:R-:W-:Y:S01]  /*2a5a0*/  IMAD.MOV.U32 R11, RZ, RZ, 0x181f ;  /* 0x0000181fff0b7424 */ /* 0x000fe200078e00ff */
[----:B------:R-:W-:Y:S01]  /*2a5b0*/  P2R R8, PR, RZ, 0x2 ;  /* 0x00000002ff087803 */ /* 0x000fe20000000000 */
[----:B------:R-:W-:Y:S01]  /*2a5c0*/  IMAD.MOV.U32 R15, RZ, RZ, -0x1 ;  /* 0xffffffffff0f7424 */ /* 0x000fe200078e00ff */
[----:B------:R-:W-:Y:S01]  /*2a5d0*/  LOP3.LUT P1, RZ, R16, 0x800, RZ, 0xc0, !PT ;  /* 0x0000080010ff7812 */ /* 0x000fe2000782c0ff */
[----:B------:R-:W-:Y:S01]  /*2a5e0*/  IMAD.MOV.U32 R2, RZ, RZ, R14 ;  /* 0x000000ffff027224 */ /* 0x000fe200078e000e */
[----:B------:R-:W-:-:S11]  /*2a5f0*/  P2R R10, PR, RZ, 0x8 ;  /* 0x00000008ff0a7803 */ /* 0x000fd60000000000 */
[----:B------:R-:W-:Y:S05]  /*2a600*/  WARPSYNC.COLLECTIVE R15, `(.L_x_5325) ;  /* 0x000000000f087348 */ /* 0x000fea0003c00000 */
[----:B------:R0:W1:Y:S02]  /*2a610*/  SHFL.IDX P6, R14, R13, R12, R11 ;  /* 0x0000000c0d0e7389 */ /* 0x00006400000c000b */
[----:B01----:R-:W-:Y:S01]  /*2a620*/  ENDCOLLECTIVE ;  /* 0x000000000000791b */ /* 0x003fe20003800000 */
.L_x_5325:
        /* <DEDUP_REMOVED lines=38> */
.L_x_5326:
[----:B------:R-:W-:-:S04]  /*2a890*/  @!P3 LOP3.LUT R7, R6, 0x80, RZ, 0xc0, !PT ;  /* 0x000000800607b812 */ /* 0x000fc800078ec0ff */
[----:B------:R-:W-:Y:S01]  /*2a8a0*/  @!P3 SHF.R.U32.HI R7, RZ, 0x3, R7 ;  /* 0x00000003ff07b819 */ /* 0x000fe20000011607 */
[----:B------:R-:W-:Y:S02]  /*2a8b0*/  IMAD.MOV.U32 R13, RZ, RZ, R0 ;  /* 0x000000ffff0d7224 */ /* 0x000fe400078e0000 */
[----:B------:R-:W-:-:S07]  /*2a8c0*/  IMAD.MOV.U32 R9, RZ, RZ, R14 ;  /* 0x000000ffff097224 */ /* 0x000fce00078e000e */
[----:B------:R-:W-:Y:S05]  /*2a8d0*/  WARPSYNC.COLLECTIVE R15, `(.L_x_5327) ;  /* 0x000000000f087348 */ /* 0x000fea0003c00000 */
[----:B------:R0:W1:Y:S02]  /*2a8e0*/  SHFL.IDX P6, R14, R13, R12, R11 ;  /* 0x0000000c0d0e7389 */ /* 0x00006400000c000b */
[----:B01----:R-:W-:Y:S01]  /*2a8f0*/  ENDCOLLECTIVE ;  /* 0x000000000000791b */ /* 0x003fe20003800000 */
.L_x_5327:
        /* <DEDUP_REMOVED lines=35> */
.L_x_5328:
[----:B------:R-:W-:-:S04]  /*2ab30*/  @!P1 LOP3.LUT R9, R6, 0x80, RZ, 0xc0, !PT ;  /* 0x0000008006099812 */ /* 0x000fc800078ec0ff */
[----:B------:R-:W-:Y:S01]  /*2ab40*/  @!P1 SHF.R.U32.HI R9, RZ, 0x3, R9 ;  /* 0x00000003ff099819 */ /* 0x000fe20000011609 */
[----:B------:R-:W-:Y:S02]  /*2ab50*/  IMAD.MOV.U32 R13, RZ, RZ, R0 ;  /* 0x000000ffff0d7224 */ /* 0x000fe400078e0000 */
[----:B------:R-:W-:-:S07]  /*2ab60*/  IMAD.MOV.U32 R7, RZ, RZ, R14 ;  /* 0x000000ffff077224 */ /* 0x000fce00078e000e */
[----:B------:R-:W-:Y:S05]  /*2ab70*/  WARPSYNC.COLLECTIVE R15, `(.L_x_5329) ;  /* 0x000000000f087348 */ /* 0x000fea0003c00000 */
[----:B------:R0:W1:Y:S02]  /*2ab80*/  SHFL.IDX P6, R14, R13, R12, R11 ;  /* 0x0000000c0d0e7389 */ /* 0x00006400000c000b */
[----:B01----:R-:W-:Y:S01]  /*2ab90*/  ENDCOLLECTIVE ;  /* 0x000000000000791b */ /* 0x003fe20003800000 */
.L_x_5329:
        /* <DEDUP_REMOVED lines=29> */
.L_x_5330:
[----:B------:R-:W-:Y:S02]  /*2ad70*/  IMAD.MOV.U32 R13, RZ, RZ, R0 ;  /* 0x000000ffff0d7224 */ /* 0x000fe400078e0000 */
[----:B------:R-:W-:-:S07]  /*2ad80*/  IMAD.MOV.U32 R4, RZ, RZ, R14 ;  /* 0x000000ffff047224 */ /* 0x000fce00078e000e */
[----:B------:R-:W-:Y:S05]  /*2ad90*/  WARPSYNC.COLLECTIVE R15, `(.L_x_5331) ;  /* 0x000000000f087348 */ /* 0x000fea0003c00000 */
[----:B------:R0:W1:Y:S02]  /*2ada0*/  SHFL.IDX P6, R14, R13, R12, R11 ;  /* 0x0000000c0d0e7389 */ /* 0x00006400000c000b */
[----:B01----:R-:W-:Y:S01]  /*2adb0*/  ENDCOLLECTIVE ;  /* 0x000000000000791b */ /* 0x003fe20003800000 */
.L_x_5331:
[----:B------:R-:W-:Y:S05]  /*2adc0*/  BRA `(.L_x_5332) ;  /* 0xffffffc800e07947 */ /* 0x000fea000383ffff */
.L_x_5267:
[----:B01----:R-:W-:-:S04]  /*2add0*/  IMAD.U32 R3, RZ, RZ, UR45 ;  /* 0x0000002dff037e24 */ /* 0x003fc8000f8e00ff */
[----:B------:R0:W1:Y:S03]  /*2ade0*/  SYNCS.PHASECHK.TRANS64.TRYWAIT P0, [R3+URZ+0x38820], R0 ;  /* 0x03882000030075a7 */ /* 0x000066000800017f */
[----:B-1----:R-:W-:Y:S05]  /*2adf0*/  @!P0 NANOSLEEP.SYNCS 0x989680 ;  /* 0x009896800000895d */ /* 0x002fea0003900000 */
[----:B------:R-:W1:Y:S02]  /*2ae00*/  @!P0 SYNCS.PHASECHK.TRANS64 P0, [R3+URZ+0x38820], R0 ;  /* 0x03882000030085a7 */ /* 0x000e64000800007f */
[----:B-1----:R-:W-:Y:S05]  /*2ae10*/  @!P0 BRA `(.L_x_5267) ;  /* 0xfffffffc00ec8947 */ /* 0x002fea000383ffff */
[----:B------:R-:W-:Y:S05]  /*2ae20*/  BRA `(.L_x_5333) ;  /* 0xffffffcc00507947 */ /* 0x000fea000383ffff */
.L_x_5269:
[----:B01----:R-:W-:-:S04]  /*2ae30*/  IMAD.U32 R3, RZ, RZ, UR45 ;  /* 0x0000002dff037e24 */ /* 0x003fc8000f8e00ff */
[----:B------:R0:W1:Y:S03]  /*2ae40*/  SYNCS.PHASECHK.TRANS64.TRYWAIT P0, [R3+URZ+0x38860], R0 ;  /* 0x03886000030075a7 */ /* 0x000066000800017f */
[----:B-1----:R-:W-:Y:S05]  /*2ae50*/  @!P0 NANOSLEEP.SYNCS 0x989680 ;  /* 0x009896800000895d */ /* 0x002fea0003900000 */
[----:B------:R-:W1:Y:S02]  /*2ae60*/  @!P0 SYNCS.PHASECHK.TRANS64 P0, [R3+URZ+0x38860], R0 ;  /* 0x03886000030085a7 */ /* 0x000e64000800007f */
[----:B-1----:R-:W-:Y:S05]  /*2ae70*/  @!P0 BRA `(.L_x_5269) ;  /* 0xfffffffc00ec8947 */ /* 0x002fea000383ffff */
[----:B------:R-:W-:Y:S05]  /*2ae80*/  BRA `(.L_x_5334) ;  /* 0xffffffcc004c7947 */ /* 0x000fea000383ffff */
.L_x_5270:
        /* <DEDUP_REMOVED lines=8> */
.L_x_5336:
[----:B------:R-:W-:Y:S05]  /*2af10*/  BSYNC B0 ;  /* 0x0000000000007941 */ /* 0x000fea0003800000 */
.L_x_5335:
[----:B------:R-:W-:Y:S01]  /*2af20*/  IMAD.MOV.U32 R13, RZ, RZ, R6 ;  /* 0x000000ffff0d7224 */ /* 0x000fe200078e0006 */
[----:B------:R-:W-:Y:S01]  /*2af30*/  LOP3.LUT R4, R17, 0x1, RZ, 0xc0, !PT ;  /* 0x0000000111047812 */ /* 0x000fe200078ec0ff */
[----:B------:R-:W-:Y:S01]  /*2af40*/  IMAD.MOV.U32 R12, RZ, RZ, RZ ;  /* 0x000000ffff0c7224 */ /* 0x000fe200078e00ff */
[----:B------:R-:W-:Y:S01]  /*2af50*/  LEA R7, R23, UR45, 0x1 ;  /* 0x0000002d17077c11 */ /* 0x000fe2000f8e08ff */
[----:B------:R-:W-:Y:S01]  /*2af60*/  IMAD.MOV.U32 R11, RZ, RZ, 0x181f ;  /* 0x0000181fff0b7424 */ /* 0x000fe200078e00ff */
[----:B------:R-:W-:Y:S01]  /*2af70*/  ISETP.NE.U32.AND P1, PT, R4, 0x1, PT ;  /* 0x000000010400780c */ /* 0x000fe20003f25070 */
[----:B------:R-:W-:Y:S01]  /*2af80*/  IMAD.MOV.U32 R15, RZ, RZ, -0x1 ;  /* 0xffffffffff0f7424 */ /* 0x000fe200078e00ff */
[C---:B------:R-:W-:Y:S01]  /*2af90*/  LOP3.LUT P5, RZ, R17.reuse, 0x2, RZ, 0xc0, !PT ;  /* 0x0000000211ff7812 */ /* 0x040fe200078ac0ff */
[----:B------:R-:W-:Y:S01]  /*2afa0*/  IMAD.MOV.U32 R3, RZ, RZ, R14 ;  /* 0x000000ffff037224 */ /* 0x000fe200078e000e */
[----:B------:R-:W-:Y:S01]  /*2afb0*/  LOP3.LUT P4, RZ, R17, 0x4, RZ, 0xc0, !PT ;  /* 0x0000000411ff7812 */ /* 0x000fe2000788c0ff */
[----:B------:R-:W-:-:S12]  /*2afc0*/  IMAD.SHL.U32 R0, R22, 0x2, RZ ;  /* 0x0000000216007824 */ /* 0x000fd800078e00ff */
[----:B------:R-:W-:Y:S05]  /*2afd0*/  WARPSYNC.COLLECTIVE R15, `(.L_x_5337) ;  /* 0x000000000f087348 */ /* 0x000fea0003c00000 */
[----:B------:R0:W1:Y:S02]  /*2afe0*/  SHFL.IDX P6, R14, R13, R12, R11 ;  /* 0x0000000c0d0e7389 */ /* 0x00006400000c000b */
[----:B01----:R-:W-:Y:S01]  /*2aff0*/  ENDCOLLECTIVE ;  /* 0x000000000000791b */ /* 0x003fe20003800000 */
.L_x_5337:
[C---:B------:R-:W-:Y:S02]  /*2b000*/  LOP3.LUT P3, RZ, R17.reuse, 0x8, RZ, 0xc0, !PT ;  /* 0x0000000811ff7812 */ /* 0x040fe4000786c0ff */
[C---:B------:R-:W-:Y:S02]  /*2b010*/  LOP3.LUT P2, RZ, R17.reuse, 0x10, RZ, 0xc0, !PT ;  /* 0x0000001011ff7812 */ /* 0x040fe4000784c0ff */
[----:B------:R-:W-:Y:S02]  /*2b020*/  LOP3.LUT R16, R16, 0xffffffbf, RZ, 0xc0, !PT ;  /* 0xffffffbf10107812 */ /* 0x000fe400078ec0ff */
[----:B------:R-:W-:Y:S02]  /*2b030*/  PRMT R4, R17, 0x8880, RZ ;  /* 0x0000888011047816 */ /* 0x000fe400000000ff */
[----:B------:R-:W-:-:S04]  /*2b040*/  @P1 LOP3.LUT R16, R16, 0x40, RZ, 0xfc, !PT ;  /* 0x0000004010101812 */ /* 0x000fc800078efcff */
[----:B------:R-:W-:Y:S01]  /*2b050*/  LOP3.LUT R16, R16, 0xffffff7f, RZ, 0xc0, !PT ;  /* 0xffffff7f10107812 */ /* 0x000fe200078ec0ff */
[----:B------:R-:W-:Y:S02]  /*2b060*/  IMAD.MOV.U32 R13, RZ, RZ, R8 ;  /* 0x000000ffff0d7224 */ /* 0x000fe400078e0008 */
        /* <DEDUP_REMOVED lines=30> */
.L_x_5338:
[----:B------:R-:W-:Y:S02]  /*2b250*/  IMAD.MOV.U32 R13, RZ, RZ, R6 ;  /* 0x000000ffff0d7224 */ /* 0x000fe400078e0006 */
[----:B------:R-:W-:-:S07]  /*2b260*/  IMAD.MOV.U32 R5, RZ, RZ, R14 ;  /* 0x000000ffff057224 */ /* 0x000fce00078e000e */
[----:B------:R-:W-:Y:S05]  /*2b270*/  WARPSYNC.COLLECTIVE R15, `(.L_x_5339) ;  /* 0x000000000f087348 */ /* 0x000fea0003c00000 */
[----:B------:R0:W1:Y:S02]  /*2b280*/  SHFL.IDX P6, R14, R13, R12, R11 ;  /* 0x0000000c0d0e7389 */ /* 0x00006400000c000b */
[----:B01----:R-:W-:Y:S01]  /*2b290*/  ENDCOLLECTIVE ;  /* 0x000000000000791b */ /* 0x003fe20003800000 */
.L_x_5339:
        /* <DEDUP_REMOVED lines=28> */
.L_x_5340:
[----:B------:R-:W-:Y:S02]  /*2b460*/  IMAD.MOV.U32 R13, RZ, RZ, R6 ;  /* 0x000000ffff0d7224 */ /* 0x000fe400078e0006 */
[----:B------:R-:W-:-:S07]  /*2b470*/  IMAD.MOV.U32 R9, RZ, RZ, R14 ;  /* 0x000000ffff097224 */ /* 0x000fce00078e000e */
[----:B------:R-:W-:Y:S05]  /*2b480*/  WARPSYNC.COLLECTIVE R15, `(.L_x_5341) ;  /* 0x000000000f087348 */ /* 0x000fea0003c00000 */
[----:B------:R0:W1:Y:S02]  /*2b490*/  SHFL.IDX P6, R14, R13, R12, R11 ;  /* 0x0000000c0d0e7389 */ /* 0x00006400000c000b */
[----:B01----:R-:W-:Y:S01]  /*2b4a0*/  ENDCOLLECTIVE ;  /* 0x000000000000791b */ /* 0x003fe20003800000 */
.L_x_5341:
        /* <DEDUP_REMOVED lines=28> */
.L_x_5342:
[----:B------:R-:W-:Y:S02]  /*2b670*/  IMAD.MOV.U32 R13, RZ, RZ, R6 ;  /* 0x000000ffff0d7224 */ /* 0x000fe400078e0006 */
[----:B------:R-:W-:-:S07]  /*2b680*/  IMAD.MOV.U32 R8, RZ, RZ, R14 ;  /* 0x000000ffff087224 */ /* 0x000fce00078e000e */
[----:B------:R-:W-:Y:S05]  /*2b690*/  WARPSYNC.COLLECTIVE R15, `(.L_x_5343) ;  /* 0x000000000f087348 */ /* 0x000fea0003c00000 */
[----:B------:R0:W1:Y:S02]  /*2b6a0*/  SHFL.IDX P6, R14, R13, R12, R11 ;  /* 0x0000000c0d0e7389 */ /* 0x00006400000c000b */
[----:B01----:R-:W-:Y:S01]  /*2b6b0*/  ENDCOLLECTIVE ;  /* 0x000000000000791b */ /* 0x003fe20003800000 */
.L_x_5343:
[----:B------:R-:W-:Y:S05]  /*2b6c0*/  BRA `(.L_x_5344) ;  /* 0xffffffc800e07947 */ /* 0x000fea000383ffff */
.L_x_5277:
[----:B-1----:R1:W2:Y:S02]  /*2b6d0*/  SYNCS.PHASECHK.TRANS64.TRYWAIT P0, [R10+URZ+0x38840], R20 ;  /* 0x038840140a0075a7 */ /* 0x0022a4000800017f */
[----:B--2---:R-:W-:Y:S05]  /*2b6e0*/  @!P0 NANOSLEEP.SYNCS 0x989680 ;  /* 0x009896800000895d */ /* 0x004fea0003900000 */
[----:B------:R-:W2:Y:S02]  /*2b6f0*/  @!P0 SYNCS.PHASECHK.TRANS64 P0, [R10+URZ+0x38840], R20 ;  /* 0x038840140a0085a7 */ /* 0x000ea4000800007f */
[----:B--2---:R-:W-:Y:S05]  /*2b700*/  @!P0 BRA `(.L_x_5277) ;  /* 0xfffffffc00f08947 */ /* 0x004fea000383ffff */
[----:B------:R-:W-:Y:S05]  /*2b710*/  BRA `(.L_x_5345) ;  /* 0xffffffd000387947 */ /* 0x000fea000383ffff */
.L_x_5278:
        /* <DEDUP_REMOVED lines=8> */
.L_x_5347:
[----:B------:R-:W-:Y:S05]  /*2b7a0*/  BSYNC B1 ;  /* 0x0000000000017941 */ /* 0x000fea0003800000 */
.L_x_5346:
        /* <DEDUP_REMOVED lines=9> */
.L_x_5348:
[----:B------:R-:W-:Y:S02]  /*2b840*/  IMAD.MOV.U32 R13, RZ, RZ, R29 ;  /* 0x000000ffff0d7224 */ /* 0x000fe400078e001d */
[----:B------:R-:W-:Y:S01]  /*2b850*/  IMAD.MOV.U32 R12, RZ, RZ, 0x1 ;  /* 0x00000001ff0c7424 */ /* 0x000fe200078e00ff */
[----:B------:R-:W-:-:S13]  /*2b860*/  IADD3 R2, P0, R14, R0, RZ ;  /* 0x000000000e027210 */ /* 0x000fda0007f1e0ff */
[----:B------:R-:W-:Y:S05]  /*2b870*/  WARPSYNC.COLLECTIVE R15, `(.L_x_5349) ;  /* 0x000000000f087348 */ /* 0x000fea0003c00000 */
[----:B------:R0:W1:Y:S02]  /*2b880*/  SHFL.IDX P6, R14, R13, R12, R11 ;  /* 0x0000000c0d0e7389 */ /* 0x00006400000c000b */
[----:B01----:R-:W-:Y:S01]  /*2b890*/  ENDCOLLECTIVE ;  /* 0x000000000000791b */ /* 0x003fe20003800000 */
.L_x_5349:
        /* <DEDUP_REMOVED lines=10> */
.L_x_5350:
[----:B------:R-:W-:Y:S02]  /*2b940*/  IMAD.MOV.U32 R13, RZ, RZ, R29 ;  /* 0x000000ffff0d7224 */ /* 0x000fe400078e001d */
[----:B------:R-:W-:Y:S01]  /*2b950*/  IMAD.MOV.U32 R12, RZ, RZ, 0x2 ;  /* 0x00000002ff0c7424 */ /* 0x000fe200078e00ff */
[----:B------:R-:W-:-:S13]  /*2b960*/  IADD3 R2, P0, R14, R0, RZ ;  /* 0x000000000e027210 */ /* 0x000fda0007f1e0ff */
[----:B------:R-:W-:Y:S05]  /*2b970*/  WARPSYNC.COLLECTIVE R15, `(.L_x_5351) ;  /* 0x000000000f087348 */ /* 0x000fea0003c00000 */
[----:B------:R0:W1:Y:S02]  /*2b980*/  SHFL.IDX P6, R14, R13, R12, R11 ;  /* 0x0000000c0d0e7389 */ /* 0x00006400000c000b */
[----:B01----:R-:W-:Y:S01]  /*2b990*/  ENDCOLLECTIVE ;  /* 0x000000000000791b */ /* 0x003fe20003800000 */
.L_x_5351:
        /* <DEDUP_REMOVED lines=10> */
.L_x_5352:
[----:B------:R-:W-:Y:S02]  /*2ba40*/  IMAD.MOV.U32 R13, RZ, RZ, R29 ;  /* 0x000000ffff0d7224 */ /* 0x000fe400078e001d */
[----:B------:R-:W-:Y:S01]  /*2ba50*/  IMAD.MOV.U32 R12, RZ, RZ, 0x3 ;  /* 0x00000003ff0c7424 */ /* 0x000fe200078e00ff */
[----:B------:R-:W-:-:S13]  /*2ba60*/  IADD3 R2, P0, R14, R0, RZ ;  /* 0x000000000e027210 */ /* 0x000fda0007f1e0ff */
[----:B------:R-:W-:Y:S05]  /*2ba70*/  WARPSYNC.COLLECTIVE R15, `(.L_x_5353) ;  /* 0x000000000f087348 */ /* 0x000fea0003c00000 */
[----:B------:R0:W1:Y:S02]  /*2ba80*/  SHFL.IDX P6, R14, R13, R12, R11 ;  /* 0x0000000c0d0e7389 */ /* 0x00006400000c000b */
[----:B01----:R-:W-:Y:S01]  /*2ba90*/  ENDCOLLECTIVE ;  /* 0x000000000000791b */ /* 0x003fe20003800000 */
.L_x_5353:
        /* <DEDUP_REMOVED lines=10> */
.L_x_5354:
[----:B------:R-:W-:Y:S05]  /*2bb40*/  BRA `(.L_x_5355) ;  /* 0xffffffcc00ec7947 */ /* 0x000fea000383ffff */
.L_x_5283:
[----:B---3--:R3:W4:Y:S02]  /*2bb50*/  SYNCS.PHASECHK.TRANS64.TRYWAIT P0, [R10+URZ+0x38860], R20 ;  /* 0x038860140a0075a7 */ /* 0x008724000800017f */
[----:B----4-:R-:W-:Y:S05]  /*2bb60*/  @!P0 NANOSLEEP.SYNCS 0x989680 ;  /* 0x009896800000895d */ /* 0x010fea0003900000 */
[----:B------:R-:W4:Y:S02]  /*2bb70*/  @!P0 SYNCS.PHASECHK.TRANS64 P0, [R10+URZ+0x38860], R20 ;  /* 0x038860140a0085a7 */ /* 0x000f24000800007f */
[----:B----4-:R-:W-:Y:S05]  /*2bb80*/  @!P0 BRA `(.L_x_5283) ;  /* 0xfffffffc00f08947 */ /* 0x010fea000383ffff */
[----:B------:R-:W-:Y:S05]  /*2bb90*/  BRA `(.L_x_5356) ;  /* 0xffffffd000387947 */ /* 0x000fea000383ffff */
.L_x_5284:
        /* <DEDUP_REMOVED lines=8> */
.L_x_5358:
[----:B------:R-:W-:Y:S05]  /*2bc20*/  BSYNC B1 ;  /* 0x0000000000017941 */ /* 0x000fea0003800000 */
.L_x_5357:
[----:B------:R-:W-:Y:S01]  /*2bc30*/  IMAD.MOV.U32 R13, RZ, RZ, R18 ;  /* 0x000000ffff0d7224 */ /* 0x000fe200078e0012 */
[----:B------:R-:W-:Y:S01]  /*2bc40*/  LEA R17, R17, UR45, 0x1 ;  /* 0x0000002d11117c11 */ /* 0x000fe2000f8e08ff */
[----:B------:R-:W-:Y:S01]  /*2bc50*/  IMAD.MOV.U32 R12, RZ, RZ, RZ ;  /* 0x000000ffff0c7224 */ /* 0x000fe200078e00ff */
[C---:B------:R-:W-:Y:S01]  /*2bc60*/  LOP3.LUT P2, RZ, R16.reuse, 0x20, RZ, 0xc0, !PT ;  /* 0x0000002010ff7812 */ /* 0x040fe2000784c0ff */
[----:B------:R-:W-:Y:S01]  /*2bc70*/  IMAD.MOV.U32 R11, RZ, RZ, 0x181f ;  /* 0x0000181fff0b7424 */ /* 0x000fe200078e00ff */
[----:B------:R-:W-:Y:S01]  /*2bc80*/  LOP3.LUT P1, RZ, R16, 0x10, RZ, 0xc0, !PT ;  /* 0x0000001010ff7812 */ /* 0x000fe2000782c0ff */
[----:B------:R-:W-:Y:S01]  /*2bc90*/  IMAD.MOV.U32 R15, RZ, RZ, -0x1 ;  /* 0xffffffffff0f7424 */ /* 0x000fe200078e00ff */
[----:B------:R-:W-:Y:S01]  /*2bca0*/  P2R R4, PR, RZ, 0x20 ;  /* 0x00000020ff047803 */ /* 0x000fe20000000000 */
[----:B------:R-:W-:-:S10]  /*2bcb0*/  IMAD.MOV.U32 R3, RZ, RZ, R14 ;  /* 0x000000ffff037224 */ /* 0x000fd400078e000e */
[----:B------:R-:W-:Y:S05]  /*2bcc0*/  WARPSYNC.COLLECTIVE R15, `(.L_x_5359) ;  /* 0x000000000f087348 */ /* 0x000fea0003c00000 */
[----:B------:R0:W1:Y:S02]  /*2bcd0*/  SHFL.IDX P6, R14, R13, R12, R11 ;  /* 0x0000000c0d0e7389 */ /* 0x00006400000c000b */
[----:B01----:R-:W-:Y:S01]  /*2bce0*/  ENDCOLLECTIVE ;  /* 0x000000000000791b */ /* 0x003fe20003800000 */
.L_x_5359:
        /* <DEDUP_REMOVED lines=13> */
.L_x_5360:
        /* <DEDUP_REMOVED lines=16> */
.L_x_5361:
        /* <DEDUP_REMOVED lines=18> */
.L_x_5362:
        /* <DEDUP_REMOVED lines=14> */
.L_x_5363:
        /* <DEDUP_REMOVED lines=17> */
.L_x_5364:
        /* <DEDUP_REMOVED lines=13> */
.L_x_5365:
[----:B------:R-:W-:Y:S05]  /*2c2a0*/  BRA `(.L_x_5366) ;  /* 0xffffffcc00ac7947 */ /* 0x000fea000383ffff */
.L_x_5289:
[----:B0-----:R0:W1:Y:S02]  /*2c2b0*/  SYNCS.PHASECHK.TRANS64.TRYWAIT P0, [R5+URZ+0x38820], R4 ;  /* 0x03882004050075a7 */ /* 0x001064000800017f */
[----:B-1----:R-:W-:Y:S05]  /*2c2c0*/  @!P0 NANOSLEEP.SYNCS 0x989680 ;  /* 0x009896800000895d */ /* 0x002fea0003900000 */
[----:B------:R-:W1:Y:S02]  /*2c2d0*/  @!P0 SYNCS.PHASECHK.TRANS64 P0, [R5+URZ+0x38820], R4 ;  /* 0x03882004050085a7 */ /* 0x000e64000800007f */
[----:B-1----:R-:W-:Y:S05]  /*2c2e0*/  @!P0 BRA `(.L_x_5289) ;  /* 0xfffffffc00f08947 */ /* 0x002fea000383ffff */
[----:B------:R-:W-:Y:S05]  /*2c2f0*/  BRA `(.L_x_5367) ;  /* 0xffffffd000587947 */ /* 0x000fea000383ffff */
.L_x_5290:
        /* <DEDUP_REMOVED lines=11> */
.L_x_5369:
[----:B------:R-:W-:Y:S05]  /*2c3b0*/  BSYNC B0 ;  /* 0x0000000000007941 */ /* 0x000fea0003800000 */
.L_x_5368:
[----:B------:R-:W-:Y:S05]  /*2c3c0*/  BRA `(.L_x_5370) ;  /* 0xffffffd000407947 */ /* 0x000fea000383ffff */
.L_x_5291:
[----:B------:R-:W-:Y:S01]  /*2c3d0*/  BSSY B0, `(.L_x_5371) ;  /* 0x0000006000007945 */ /* 0x000fe20003800000 */
[----:B------:R-:W-:-:S07]  /*2c3e0*/  IMAD.MOV.U32 R15, RZ, RZ, -0x1 ;  /* 0xffffffffff0f7424 */ /* 0x000fce00078e00ff */
[----:B012--5:R-:W-:Y:S05]  /*2c3f0*/  WARPSYNC.COLLECTIVE R15, `(.L_x_5372) ;  /* 0x000000000f0c7348 */ /* 0x027fea0003c00000 */
[----:B------:R-:W-:Y:S02]  /*2c400*/  ELECT P6, UR62, PT ;  /* 0x00000000003e782f */ /* 0x000fe400038c0000 */
[----:B------:R-:W-:Y:S01]  /*2c410*/  MOV R14, UR62 ;  /* 0x0000003e000e7c02 */ /* 0x000fe20008000f00 */
[----:B012--5:R-:W-:Y:S10]  /*2c420*/  ENDCOLLECTIVE ;  /* 0x000000000000791b */ /* 0x027ff40003800000 */
.L_x_5372:
[----:B------:R-:W-:Y:S05]  /*2c430*/  BSYNC B0 ;  /* 0x0000000000007941 */ /* 0x000fea0003800000 */
.L_x_5371:
[----:B------:R-:W-:Y:S05]  /*2c440*/  BRA `(.L_x_5373) ;  /* 0xffffffd000347947 */ /* 0x000fea000383ffff */
.L_x_5293:
[----:B-1----:R1:W3:Y:S02]  /*2c450*/  SYNCS.PHASECHK.TRANS64.TRYWAIT P1, [R3+URZ+0x38840], R2 ;  /* 0x03884002030075a7 */ /* 0x0022e4000802017f */
[----:B---3--:R-:W-:Y:S05]  /*2c460*/  @!P1 NANOSLEEP.SYNCS 0x989680 ;  /* 0x009896800000995d */ /* 0x008fea0003900000 */
[----:B------:R-:W3:Y:S02]  /*2c470*/  @!P1 SYNCS.PHASECHK.TRANS64 P1, [R3+URZ+0x38840], R2 ;  /* 0x03884002030095a7 */ /* 0x000ee4000802007f */
[----:B---3--:R-:W-:Y:S05]  /*2c480*/  @!P1 BRA `(.L_x_5293) ;  /* 0xfffffffc00f09947 */ /* 0x008fea000383ffff */
[----:B------:R-:W-:Y:S05]  /*2c490*/  BRA `(.L_x_5374) ;  /* 0xffffffd000547947 */ /* 0x000fea000383ffff */
.L_x_5295:
[----:B0-----:R0:W3:Y:S02]  /*2c4a0*/  SYNCS.PHASECHK.TRANS64.TRYWAIT P1, [R5+URZ+0x38840], R0 ;  /* 0x03884000050075a7 */ /* 0x0010e4000802017f */
[----:B---3--:R-:W-:Y:S05]  /*2c4b0*/  @!P1 NANOSLEEP.SYNCS 0x989680 ;  /* 0x009896800000995d */ /* 0x008fea0003900000 */
[----:B------:R-:W3:Y:S02]  /*2c4c0*/  @!P1 SYNCS.PHASECHK.TRANS64 P1, [R5+URZ+0x38840], R0 ;  /* 0x03884000050095a7 */ /* 0x000ee4000802007f */
[----:B---3--:R-:W-:Y:S05]  /*2c4d0*/  @!P1 BRA `(.L_x_5295) ;  /* 0xfffffffc00f09947 */ /* 0x008fea000383ffff */
[----:B------:R-:W-:Y:S05]  /*2c4e0*/  BRA `(.L_x_5375) ;  /* 0xffffffd000607947 */ /* 0x000fea000383ffff */
.L_x_5297:
[----:B---3--:R3:W4:Y:S02]  /*2c4f0*/  SYNCS.PHASECHK.TRANS64.TRYWAIT P1, [R3+URZ+0x38860], R2 ;  /* 0x03886002030075a7 */ /* 0x008724000802017f */
[----:B----4-:R-:W-:Y:S05]  /*2c500*/  @!P1 NANOSLEEP.SYNCS 0x989680 ;  /* 0x009896800000995d */ /* 0x010fea0003900000 */
[----:B------:R-:W4:Y:S02]  /*2c510*/  @!P1 SYNCS.PHASECHK.TRANS64 P1, [R3+URZ+0x38860], R2 ;  /* 0x03886002030095a7 */ /* 0x000f24000802007f */
[----:B----4-:R-:W-:Y:S05]  /*2c520*/  @!P1 BRA `(.L_x_5297) ;  /* 0xfffffffc00f09947 */ /* 0x010fea000383ffff */
[----:B------:R-:W-:Y:S05]  /*2c530*/  BRA `(.L_x_5376) ;  /* 0xffffffd0005c7947 */ /* 0x000fea000383ffff */
        .type           $_ZN7cutlass13device_kernelIN5flash11enable_sm90INS1_16FlashAttnFwdSm90INS1_25CollectiveMainloopFwdSm90ILi2EN4cute5tupleIJNS5_1CILi1EEES8_S8_EEENS6_IJNS7_ILi64EEESA_SA_EEELi512ENS_10bfloat16_tEfNS_4arch4Sm90ELb0ELb1ELb1ELb0ELb1ELb0ELb1ELb0ELb0ELb1ELb1ELb0EEENS1_21CollectiveEpilogueFwdINS6_IJSA_NS7_ILi512EEESA_EEES9_SC_SE_Li256ELb0ELb1ELb1ELb0EEENS1_19SingleTileSchedulerILb0ELb1ELb1ELi64EEEEEEEEEvNT_6ParamsE$_ZZN5flash25CollectiveMainloopFwdSm90ILi2EN4cute5tupleIJNS1_1CILi1EEES4_S4_EEENS2_IJNS3_ILi64EEES6_S6_EEELi512EN7cutlass10bfloat16_tEfNS8_4arch4Sm90ELb0ELb1ELb1ELb0ELb1ELb0ELb1ELb0ELb0ELb1ELb1ELb0EE3mmaINS_16FlashAttnFwdSm90ISC_NS_21CollectiveEpilogueFwdINS2_IJS6_NS3_ILi512EEES6_EEES5_S9_SB_Li256ELb0ELb1ELb1ELb0EEENS_19SingleTileSchedulerILb0ELb1ELb1ELi64EEEE13SharedStorageENS1_6TensorINS1_11ArrayEngineIfLm128EEENS1_6LayoutINS2_IJNS2_IJNS3_ILi2EEESR_NS3_ILi32EEEEEES4_S4_EEENS2_IJNS2_IJS4_SR_NS3_ILi4EEEEEENS3_ILi0EEESX_EEEEEEENS_7SoftmaxILi2ELi0EEEEEbRKNSC_6ParamsENS8_13PipelineAsyncILi2EEES17_RNS8_13PipelineStateILj2EEERT0_RT1_iRiRKNS_16SeqlenInfoQKNewKILb0ELb0EEENS2_IJiiiiEEERT_ENKUliT_T0_T1_E_clIZSD_ISM_S10_S12_EbS15_S17_S17_S1A_S1C_S1E_iS1F_S1J_S1K_S1M_EUlRS1N_iE1_NS3_ILb0EEENS3_ILb1EEEEEDaiS1N_S1O_S1P_,@function
        .size           $_ZN7cutlass13device_kernelIN5flash11enable_sm90INS1_16FlashAttnFwdSm90INS1_25CollectiveMainloopFwdSm90ILi2EN4cute5tupleIJNS5_1CILi1EEES8_S8_EEENS6_IJNS7_ILi64EEESA_SA_EEELi512ENS_10bfloat16_tEfNS_4arch4Sm90ELb0ELb1ELb1ELb0ELb1ELb0ELb1ELb0ELb0ELb1ELb1ELb0EEENS1_21CollectiveEpilogueFwdINS6_IJSA_NS7_ILi512EEESA_EEES9_SC_SE_Li256ELb0ELb1ELb1ELb0EEENS1_19SingleTileSchedulerILb0ELb1ELb1ELi64EEEEEEEEEvNT_6ParamsE$_ZZN5flash25CollectiveMainloopFwdSm90ILi2EN4cute5tupleIJNS1_1CILi1EEES4_S4_EEENS2_IJNS3_ILi64EEES6_S6_EEELi512EN7cutlass10bfloat16_tEfNS8_4arch4Sm90ELb0ELb1ELb1ELb0ELb1ELb0ELb1ELb0ELb0ELb1ELb1ELb0EE3mmaINS_16FlashAttnFwdSm90ISC_NS_21CollectiveEpilogueFwdINS2_IJS6_NS3_ILi512EEES6_EEES5_S9_SB_Li256ELb0ELb1ELb1ELb0EEENS_19SingleTileSchedulerILb0ELb1ELb1ELi64EEEE13SharedStorageENS1_6TensorINS1_11ArrayEngineIfLm128EEENS1_6LayoutINS2_IJNS2_IJNS3_ILi2EEESR_NS3_ILi32EEEEEES4_S4_EEENS2_IJNS2_IJS4_SR_NS3_ILi4EEEEEENS3_ILi0EEESX_EEEEEEENS_7SoftmaxILi2ELi0EEEEEbRKNSC_6ParamsENS8_13PipelineAsyncILi2EEES17_RNS8_13PipelineStateILj2EEERT0_RT1_iRiRKNS_16SeqlenInfoQKNewKILb0ELb0EEENS2_IJiiiiEEERT_ENKUliT_T0_T1_E_clIZSD_ISM_S10_S12_EbS15_S17_S17_S1A_S1C_S1E_iS1F_S1J_S1K_S1M_EUlRS1N_iE1_NS3_ILb0EEENS3_ILb1EEEEEDaiS1N_S1O_S1P_,(.L_x_15749 - $_ZN7cutlass13device_kernelIN5flash11enable_sm90INS1_16FlashAttnFwdSm90INS1_25CollectiveMainloopFwdSm90ILi2EN4cute5tupleIJNS5_1CILi1EEES8_S8_EEENS6_IJNS7_ILi64EEESA_SA_EEELi512ENS_10bfloat16_tEfNS_4arch4Sm90ELb0ELb1ELb1ELb0ELb1ELb0ELb1ELb0ELb0ELb1ELb1ELb0EEENS1_21CollectiveEpilogueFwdINS6_IJSA_NS7_ILi512EEESA_EEES9_SC_SE_Li256ELb0ELb1ELb1ELb0EEENS1_19SingleTileSchedulerILb0ELb1ELb1ELi64EEEEEEEEEvNT_6ParamsE$_ZZN5flash25CollectiveMainloopFwdSm90ILi2EN4cute5tupleIJNS1_1CILi1EEES4_S4_EEENS2_IJNS3_ILi64EEES6_S6_EEELi512EN7cutlass10bfloat16_tEfNS8_4arch4Sm90ELb0ELb1ELb1ELb0ELb1ELb0ELb1ELb0ELb0ELb1ELb1ELb0EE3mmaINS_16FlashAttnFwdSm90ISC_NS_21CollectiveEpilogueFwdINS2_IJS6_NS3_ILi512EEES6_EEES5_S9_SB_Li256ELb0ELb1ELb1ELb0EEENS_19SingleTileSchedulerILb0ELb1ELb1ELi64EEEE13SharedStorageENS1_6TensorINS1_11ArrayEngineIfLm128EEENS1_6LayoutINS2_IJNS2_IJNS3_ILi2EEESR_NS3_ILi32EEEEEES4_S4_EEENS2_IJNS2_IJS4_SR_NS3_ILi4EEEEEENS3_ILi0EEESX_EEEEEEENS_7SoftmaxILi2ELi0EEEEEbRKNSC_6ParamsENS8_13PipelineAsyncILi2EEES17_RNS8_13PipelineStateILj2EEERT0_RT1_iRiRKNS_16SeqlenInfoQKNewKILb0ELb0EEENS2_IJiiiiEEERT_ENKUliT_T0_T1_E_clIZSD_ISM_S10_S12_EbS15_S17_S17_S1A_S1C_S1E_iS1F_S1J_S1K_S1M_EUlRS1N_iE1_NS3_ILb0EEENS3_ILb1EEEEEDaiS1N_S1O_S1P_)
$_ZN7cutlass13device_kernelIN5flash11enable_sm90INS1_16FlashAttnFwdSm90INS1_25CollectiveMainloopFwdSm90ILi2EN4cute5tupleIJNS5_1CILi1EEES8_S8_EEENS6_IJNS7_ILi64EEESA_SA_EEELi512ENS_10bfloat16_tEfNS_4arch4Sm90ELb0ELb1ELb1ELb0ELb1ELb0ELb1ELb0ELb0ELb1ELb1ELb0EEENS1_21CollectiveEpilogueFwdINS6_IJSA_NS7_ILi512EEESA_EEES9_SC_SE_Li256ELb0ELb1ELb1ELb0EEENS1_19SingleTileSchedulerILb0ELb1ELb1ELi64EEEEEEEEEvNT_6ParamsE$_ZZN5flash25CollectiveMainloopFwdSm90ILi2EN4cute5tupleIJNS1_1CILi1EEES4_S4_EEENS2_IJNS3_ILi64EEES6_S6_EEELi512EN7cutlass10bfloat16_tEfNS8_4arch4Sm90ELb0ELb1ELb1ELb0ELb1ELb0ELb1ELb0ELb0ELb1ELb1ELb0EE3mmaINS_16FlashAttnFwdSm90ISC_NS_21CollectiveEpilogueFwdINS2_IJS6_NS3_ILi512EEES6_EEES5_S9_SB_Li256ELb0ELb1ELb1ELb0EEENS_19SingleTileSchedulerILb0ELb1ELb1ELi64EEEE13SharedStorageENS1_6TensorINS1_11ArrayEngineIfLm128EEENS1_6LayoutINS2_IJNS2_IJNS3_ILi2EEESR_NS3_ILi32EEEEEES4_S4_EEENS2_IJNS2_IJS4_SR_NS3_ILi4EEEEEENS3_ILi0EEESX_EEEEEEENS_7SoftmaxILi2ELi0EEEEEbRKNSC_6ParamsENS8_13PipelineAsyncILi2EEES17_RNS8_13PipelineStateILj2EEERT0_RT1_iRiRKNS_16SeqlenInfoQKNewKILb0ELb0EEENS2_IJiiiiEEERT_ENKUliT_T0_T1_E_clIZSD_ISM_S10_S12_EbS15_S17_S17_S1A_S1C_S1E_iS1F_S1J_S1K_S1M_EUlRS1N_iE1_NS3_ILb0EEENS3_ILb1EEEEEDaiS1N_S1O_S1P_:
[----:B------:R-:W-:Y:S05]  /*2c540*/  YIELD ;  /* 0x0000000000007946 */ /* 0x000fea0003800000 */
[----:B------:R-:W-:Y:S02]  /*2c550*/  ULDC UR4, c[0x0][0x20] ;  /* 0x0000080000047ab9 */ /* 0x000fe40000000800 */
[----:B------:R-:W-:-:S05]  /*2c560*/  VIADD R7, R17, -UR4 ;  /* 0x8000000411077c36 */ /* 0x000fca0008000000 */
[----:B------:R-:W2:Y:S01]  /*2c570*/  LDL.64 R8, [R7] ;  /* 0x0000000007087983 */ /* 0x000ea20000100a00 */
[----:B------:R-:W0:Y:S02]  /*2c580*/  LDC.64 R4, c[0x0][0x208] ;  /* 0x00008200ff047b82 */ /* 0x000e240000000a00 */
[----:B0-----:R-:W-:Y:S02]  /*2c590*/  R2UR UR4, R4 ;  /* 0x00000000040472ca */ /* 0x001fe400000e0000 */
[----:B------:R-:W-:-:S13]  /*2c5a0*/  R2UR UR5, R5 ;  /* 0x00000000050572ca */ /* 0x000fda00000e0000 */
[----:B--2---:R-:W2:Y:S01]  /*2c5b0*/  LD.E R10, desc[UR4][R8.64] ;  /* 0x00000004080a7980 */ /* 0x004ea2000c101900 */
[----:B------:R-:W-:Y:S02]  /*2c5c0*/  R2UR UR4, R4 ;  /* 0x00000000040472ca */ /* 0x000fe400000e0000 */
[----:B------:R-:W-:-:S13]  /*2c5d0*/  R2UR UR5, R5 ;  /* 0x00000000050572ca */ /* 0x000fda00000e0000 */
[----:B------:R-:W3:Y:S01]  /*2c5e0*/  LD.E R12, desc[UR4][R8.64+0x8] ;  /* 0x00000804080c7980 */ /* 0x000ee2000c101900 */
[----:B--2---:R-:W-:-:S05]  /*2c5f0*/  VIADD R11, R10, 0x1 ;  /* 0x000000010a0b7836 */ /* 0x004fca0000000000 */
[----:B------:R-:W-:-:S13]  /*2c600*/  ISETP.NE.AND P0, PT, R11, 0x2, PT ;  /* 0x000000020b00780c */ /* 0x000fda0003f05270 */
[----:B------:R-:W-:Y:S02]  /*2c610*/  @!P0 R2UR UR6, R4 ;  /* 0x00000000040682ca */ /* 0x000fe400000e0000 */
[----:B------:R-:W-:-:S13]  /*2c620*/  @!P0 R2UR UR7, R5 ;  /* 0x00000000050782ca */ /* 0x000fda00000e0000 */
[----:B------:R-:W2:Y:S01]  /*2c630*/  @!P0 LD.E R13, desc[UR6][R8.64+0x4] ;  /* 0x00000406080d8980 */ /* 0x000ea2000c101900 */
[C---:B------:R-:W-:Y:S02]  /*2c640*/  R2UR UR4, R4.reuse ;  /* 0x00000000040472ca */ /* 0x040fe400000e0000 */
[C---:B------:R-:W-:Y:S02]  /*2c650*/  R2UR UR5, R5.reuse ;  /* 0x00000000050572ca */ /* 0x040fe400000e0000 */
[C---:B------:R-:W-:Y:S02]  /*2c660*/  R2UR UR6, R4.reuse ;  /* 0x00000000040672ca */ /* 0x040fe400000e0000 */
[C---:B------:R-:W-:Y:S02]  /*2c670*/  R2UR UR7, R5.reuse ;  /* 0x00000000050772ca */ /* 0x040fe400000e0000 */
[----:B------:R-:W-:Y:S02]  /*2c680*/  @!P0 R2UR UR8, R4 ;  /* 0x00000000040882ca */ /* 0x000fe400000e0000 */
[----:B------:R-:W-:-:S02]  /*2c690*/  @!P0 R2UR UR9, R5 ;  /* 0x00000000050982ca */ /* 0x000fc400000e0000 */
[----:B------:R-:W-:Y:S02]  /*2c6a0*/  @!P0 R2UR UR10, R4 ;  /* 0x00000000040a82ca */ /* 0x000fe400000e0000 */
[----:B------:R-:W-:Y:S01]  /*2c6b0*/  @!P0 R2UR UR11, R5 ;  /* 0x00000000050b82ca */ /* 0x000fe200000e0000 */
[----:B---3--:R-:W-:Y:S01]  /*2c6c0*/  VIADD R21, R12, 0x1 ;  /* 0x000000010c157836 */ /* 0x008fe20000000000 */
[----:B------:R-:W-:Y:S04]  /*2c6d0*/  ST.E desc[UR4][R8.64], R11 ;  /* 0x0000000b08007985 */ /* 0x000fe8000c101904 */
[----:B------:R-:W-:Y:S04]  /*2c6e0*/  ST.E desc[UR6][R8.64+0x8], R21 ;  /* 0x0000081508007985 */ /* 0x000fe8000c101906 */
[----:B------:R-:W-:Y:S01]  /*2c6f0*/  @!P0 ST.E desc[UR8][R8.64], RZ ;  /* 0x000000ff08008985 */ /* 0x000fe2000c101908 */
[----:B--2---:R-:W-:-:S05]  /*2c700*/  @!P0 LOP3.LUT R25, R13, 0x1, RZ, 0x3c, !PT ;  /* 0x000000010d198812 */ /* 0x004fca00078e3cff */
[----:B------:R0:W-:Y:S04]  /*2c710*/  @!P0 ST.E desc[UR10][R8.64+0x4], R25 ;  /* 0x0000041908008985 */ /* 0x0001e8000c10190a */
[----:B------:R-:W2:Y:S01]  /*2c720*/  LDL.64 R14, [R7+0x18] ;  /* 0x00001800070e7983 */ /* 0x000ea20000100a00 */
[----:B------:R-:W-:Y:S02]  /*2c730*/  R2UR UR4, R4 ;  /* 0x00000000040472ca */ /* 0x000fe400000e0000 */
[----:B------:R-:W-:Y:S01]  /*2c740*/  R2UR UR5, R5 ;  /* 0x00000000050572ca */ /* 0x000fe200000e0000 */
[----:B------:R-:W3:-:S12]  /*2c750*/  LDL.64 R12, [R7] ;  /* 0x00000000070c7983 */ /* 0x000ed80000100a00 */
[----:B--2---:R-:W2:Y:S01]  /*2c760*/  LD.E R20, desc[UR4][R14.64] ;  /* 0x000000040e147980 */ /* 0x004ea2000c101900 */
[C---:B------:R-:W-:Y:S02]  /*2c770*/  R2UR UR4, R4.reuse ;  /* 0x00000000040472ca */ /* 0x040fe400000e0000 */
[C---:B------:R-:W-:Y:S02]  /*2c780*/  R2UR UR5, R5.reuse ;  /* 0x00000000050572ca */ /* 0x040fe400000e0000 */
[----:B------:R-:W-:Y:S02]  /*2c790*/  R2UR UR6, R4 ;  /* 0x00000000040672ca */ /* 0x000fe400000e0000 */
[----:B------:R-:W-:Y:S01]  /*2c7a0*/  R2UR UR7, R5 ;  /* 0x00000000050772ca */ /* 0x000fe200000e0000 */
[----:B------:R-:W-:Y:S01]  /*2c7b0*/  BSSY B2, `(.L_x_5377) ;  /* 0x0000009000027945 */ /* 0x000fe20003800000 */
[----:B0-----:R-:W-:Y:S02]  /*2c7c0*/  IMAD.MOV.U32 R8, RZ, RZ, R16 ;  /* 0x000000ffff087224 */ /* 0x001fe400078e0010 */
[----:B------:R-:W-:-:S05]  /*2c7d0*/  IMAD.MOV.U32 R9, RZ, RZ, R2 ;  /* 0x000000ffff097224 */ /* 0x000fca00078e0002 */
[----:B---3--:R0:W5:Y:S04]  /*2c7e0*/  LD.E R24, desc[UR4][R12.64] ;  /* 0x000000040c187980 */ /* 0x008168000c101900 */
[----:B------:R0:W5:Y:S01]  /*2c7f0*/  LD.E R11, desc[UR6][R12.64+0x4] ;  /* 0x000004060c0b7980 */ /* 0x000162000c101900 */
[----:B--2---:R-:W-:-:S04]  /*2c800*/  LOP3.LUT R20, R20, 0x1, RZ, 0xfc, !PT ;  /* 0x0000000114147812 */ /* 0x004fc800078efcff */
[----:B------:R-:W-:-:S13]  /*2c810*/  ISETP.NE.AND P0, PT, R20, 0x3, PT ;  /* 0x000000031400780c */ /* 0x000fda0003f05270 */
[----:B0-----:R-:W-:Y:S05]  /*2c820*/  @!P0 BRA `(.L_x_5378) ;  /* 0x0000000000048947 */ /* 0x001fea0003800000 */
[----:B------:R-:W-:Y:S01]  /*2c830*/  BPT.TRAP 0x1 ;  /* 0x000000040000795c */ /* 0x000fe20000300000 */
.L_x_5378:
[----:B------:R-:W-:Y:S05]  /*2c840*/  BSYNC B2 ;  /* 0x0000000000027941 */ /* 0x000fea0003800000 */
.L_x_5377:
[----:B------:R-:W-:Y:S02]  /*2c850*/  R2UR UR4, R4 ;  /* 0x00000000040472ca */ /* 0x000fe400000e0000 */
[----:B------:R-:W-:-:S13]  /*2c860*/  R2UR UR5, R5 ;  /* 0x00000000050572ca */ /* 0x000fda00000e0000 */
[----:B------:R-:W2:Y:S01]  /*2c870*/  LD.E.64 R20, desc[UR4][R14.64+0x18] ;  /* 0x000018040e147980 */ /* 0x000ea2000c101b00 */
[----:B-----5:R-:W-:Y:S02]  /*2c880*/  SHF.L.U32 R25, R11, 0x1f, RZ ;  /* 0x0000001f0b197819 */ /* 0x020fe400000006ff */
[----:B--2---:R-:W-:-:S05]  /*2c890*/  MOV R21, R20 ;  /* 0x0000001400157202 */ /* 0x004fca0000000f00 */
[----:B------:R-:W-:-:S04]  /*2c8a0*/  IMAD R24, R24, 0x8, R21 ;  /* 0x0000000818187824 */ /* 0x000fc800078e0215 */
[----:B------:R0:W1:Y:S01]  /*2c8b0*/  SYNCS.PHASECHK.TRANS64.TRYWAIT P0, [R24+URZ], R25 ;  /* 0x00000019180075a7 */ /* 0x000062000800017f */
[----:B------:R-:W2:Y:S01]  /*2c8c0*/  LD.E R21, desc[UR4][R14.64] ;  /* 0x000000040e157980 */ /* 0x000ea2000c101900 */
[----:B------:R-:W-:Y:S02]  /*2c8d0*/  R2UR UR6, R4 ;  /* 0x00000000040672ca */ /* 0x000fe400000e0000 */
[----:B------:R-:W-:Y:S01]  /*2c8e0*/  R2UR UR7, R5 ;  /* 0x00000000050772ca */ /* 0x000fe200000e0000 */
[----:B------:R0:W5:Y:S01]  /*2c8f0*/  LD.E R11, desc[UR4][R12.64] ;  /* 0x000000040c0b7980 */ /* 0x000162000c101900 */
[----:B------:R-:W-:Y:S11]  /*2c900*/  BSSY B2, `(.L_x_5379) ;  /* 0x0000006000027945 */ /* 0x000ff60003800000 */
[----:B------:R0:W5:Y:S01]  /*2c910*/  LD.E R20, desc[UR6][R12.64+0x4] ;  /* 0x000004060c147980 */ /* 0x000162000c101900 */
[----:B--2---:R-:W-:-:S04]  /*2c920*/  LOP3.LUT R21, R21, 0x1, RZ, 0xfc, !PT ;  /* 0x0000000115157812 */ /* 0x004fc800078efcff */
[----:B------:R-:W-:-:S13]  /*2c930*/  ISETP.NE.AND P1, PT, R21, 0x3, PT ;  /* 0x000000031500780c */ /* 0x000fda0003f25270 */
[----:B01----:R-:W-:Y:S05]  /*2c940*/  @!P1 BRA `(.L_x_5380) ;  /* 0x0000000000049947 */ /* 0x003fea0003800000 */
[----:B------:R-:W-:Y:S01]  /*2c950*/  BPT.TRAP 0x1 ;  /* 0x000000040000795c */ /* 0x000fe20000300000 */
.L_x_5380:
[----:B------:R-:W-:Y:S05]  /*2c960*/  BSYNC B2 ;  /* 0x0000000000027941 */ /* 0x000fea0003800000 */
.L_x_5379:
[----:B------:R-:W-:Y:S04]  /*2c970*/  BSSY B2, `(.L_x_5381) ;  /* 0x000000a000027945 */ /* 0x000fe80003800000 */
[----:B------:R-:W-:Y:S05]  /*2c980*/  @P0 BRA `(.L_x_5382) ;  /* 0x0000000000200947 */ /* 0x000fea0003800000 */
[----:B------:R-:W-:Y:S02]  /*2c990*/  R2UR UR4, R4 ;  /* 0x00000000040472ca */ /* 0x000fe400000e0000 */
[----:B------:R-:W-:-:S13]  /*2c9a0*/  R2UR UR5, R5 ;  /* 0x00000000050572ca */ /* 0x000fda00000e0000 */
[----:B------:R-:W2:Y:S01]  /*2c9b0*/  LD.E.64 R14, desc[UR4][R14.64+0x18] ;  /* 0x000018040e0e7980 */ /* 0x000ea2000c101b00 */
[----:B-----5:R-:W-:Y:S02]  /*2c9c0*/  SHF.L.U32 R20, R20, 0x1f, RZ ;  /* 0x0000001f14147819 */ /* 0x020fe400000006ff */
[----:B--2---:R-:W-:-:S05]  /*2c9d0*/  MOV R12, R14 ;  /* 0x0000000e000c7202 */ /* 0x004fca0000000f00 */
[----:B------:R-:W-:-:S04]  /*2c9e0*/  IMAD R11, R11, 0x8, R12 ;  /* 0x000000080b0b7824 */ /* 0x000fc800078e020c */
[----:B------:R-:W0:Y:S02]  /*2c9f0*/  SYNCS.PHASECHK.TRANS64.TRYWAIT P0, [R11+URZ], R20 ;  /* 0x000000140b0075a7 */ /* 0x000e24000800017f */
[----:B0-----:R-:W-:Y:S05]  /*2ca00*/  @!P0 BRA `(.L_x_5383) ;  /* 0x0000011800348947 */ /* 0x001fea0003800000 */
.L_x_5382:
[----:B------:R-:W-:Y:S05]  /*2ca10*/  BSYNC B2 ;  /* 0x0000000000027941 */ /* 0x000fea0003800000 */
.L_x_5381:
[----:B0----5:R-:W2:Y:S04]  /*2ca20*/  LDL.64 R20, [R7] ;  /* 0x0000000007147983 */ /* 0x021ea80000100a00 */
[----:B------:R-:W3:Y:S01]  /*2ca30*/  LDL.64 R14, [R7+0x28] ;  /* 0x00002800070e7983 */ /* 0x000ee20000100a00 */
[C---:B------:R-:W-:Y:S02]  /*2ca40*/  R2UR UR6, R4.reuse ;  /* 0x00000000040672ca */ /* 0x040fe400000e0000 */
[C---:B------:R-:W-:Y:S01]  /*2ca50*/  R2UR UR7, R5.reuse ;  /* 0x00000000050772ca */ /* 0x040fe200000e0000 */
[----:B------:R-:W4:Y:S01]  /*2ca60*/  LDL.64 R12, [R7+0x20] ;  /* 0x00002000070c7983 */ /* 0x000f220000100a00 */
[C---:B------:R-:W-:Y:S02]  /*2ca70*/  R2UR UR4, R4.reuse ;  /* 0x00000000040472ca */ /* 0x040fe400000e0000 */
[----:B------:R-:W-:Y:S01]  /*2ca80*/  R2UR UR5, R5 ;  /* 0x00000000050572ca */ /* 0x000fe200000e0000 */
[----:B------:R-:W4:Y:S08]  /*2ca90*/  LDL.64 R56, [R7+0x8] ;  /* 0x0000080007387983 */ /* 0x000f300000100a00 */
[----:B--2---:R-:W2:Y:S04]  /*2caa0*/  LD.E R21, desc[UR6][R20.64] ;  /* 0x0000000614157980 */ /* 0x004ea8000c101900 */
[----:B---3--:R-:W2:Y:S01]  /*2cab0*/  LD.E.64 R58, desc[UR4][R14.64] ;  /* 0x000000040e3a7980 */ /* 0x008ea2000c101b00 */
[----:B------:R-:W-:Y:S05]  /*2cac0*/  WARPSYNC.ALL ;  /* 0x0000000000007948 */ /* 0x000fea0003800000 */
[----:B------:R-:W-:-:S02]  /*2cad0*/  R2UR UR4, R4 ;  /* 0x00000000040472ca */ /* 0x000fc400000e0000 */
[C---:B------:R-:W-:Y:S02]  /*2cae0*/  R2UR UR5, R5.reuse ;  /* 0x00000000050572ca */ /* 0x040fe400000e0000 */
[----:B------:R-:W-:Y:S02]  /*2caf0*/  R2UR UR6, R4 ;  /* 0x00000000040672ca */ /* 0x000fe400000e0000 */
[----:B------:R-:W-:-:S09]  /*2cb00*/  R2UR UR7, R5 ;  /* 0x00000000050772ca */ /* 0x000fd200000e0000 */
[----:B----4-:R0:W-:Y:S04]  /*2cb10*/  ST.E desc[UR4][R56.64], RZ ;  /* 0x000000ff38007985 */ /* 0x0101e8000c101904 */
[----:B------:R-:W3:Y:S01]  /*2cb20*/  LD.E.64 R14, desc[UR6][R12.64] ;  /* 0x000000060c0e7980 */ /* 0x000ee2000c101b00 */
[----:B--2---:R-:W-:Y:S01]  /*2cb30*/  IMAD R20, R21, 0x200, R58 ;  /* 0x0000020015147824 */ /* 0x004fe200078e023a */
[----:B------:R-:W-:Y:S01]  /*2cb40*/  WARPGROUP.ARRIVE ;  /* 0x00000000000079c5 */ /* 0x000fe20000000000 */
[----:B------:R-:W-:Y:S01]  /*2cb50*/  IMAD.MOV.U32 R21, RZ, RZ, R59 ;  /* 0x000000ffff157224 */ /* 0x000fe200078e003b */
[----:B------:R-:W-:Y:S01]  /*2cb60*/  R2UR UR8, R4 ;  /* 0x00000000040872ca */ /* 0x000fe200000e0000 */
[----:B------:R-:W-:Y:S01]  /*2cb70*/  IMAD.MOV.U32 R11, RZ, RZ, 0x1 ;  /* 0x00000001ff0b7424 */ /* 0x000fe200078e00ff */
[----:B------:R-:W-:-:S02]  /*2cb80*/  R2UR UR6, R20 ;  /* 0x00000000140672ca */ /* 0x000fc400000e0000 */
[----:B------:R-:W-:Y:S02]  /*2cb90*/  R2UR UR7, R21 ;  /* 0x00000000150772ca */ /* 0x000fe400000e0000 */
[C---:B------:R-:W-:Y:S02]  /*2cba0*/  R2UR UR9, R5.reuse ;  /* 0x00000000050972ca */ /* 0x040fe400000e0000 */
[----:B------:R-:W-:Y:S02]  /*2cbb0*/  R2UR UR10, R4 ;  /* 0x00000000040a72ca */ /* 0x000fe400000e0000 */
[----:B------:R-:W-:Y:S02]  /*2cbc0*/  R2UR UR11, R5 ;  /* 0x00000000050b72ca */ /* 0x000fe400000e0000 */
[----:B---3--:R-:W-:Y:S02]  /*2cbd0*/  R2UR UR4, R14 ;  /* 0x000000000e0472ca */ /* 0x008fe400000e0000 */
[----:B------:R-:W-:-:S13]  /*2cbe0*/  R2UR UR5, R15 ;  /* 0x000000000f0572ca */ /* 0x000fda00000e0000 */
[----:B------:R-:W-:Y:S03]  /*2cbf0*/  HGMMA.64x64x16.F32.BF16 R24, gdesc[UR4], RZ, !UPT, gsb0 ;  /* 0x00e00000041879f0 */ /* 0x000fe6000c0018ff */
[----:B------:R-:W-:Y:S02]  /*2cc00*/  WARPGROUP.DEPBAR.LE gsb0, 0x0 ;  /* 0x00008000000079c5 */ /* 0x000fe40000010000 */
[----:B------:R0:W-:Y:S04]  /*2cc10*/  ST.E desc[UR8][R56.64], R11 ;  /* 0x0000000b38007985 */ /* 0x0001e8000c101908 */
[----:B------:R-:W2:Y:S01]  /*2cc20*/  LD.E.64 R14, desc[UR10][R12.64] ;  /* 0x0000000a0c0e7980 */ /* 0x000ea2000c101b00 */
[----:B------:R-:W-:Y:S01]  /*2cc30*/  VIADD R58, R20, 0x2 ;  /* 0x00000002143a7836 */ /* 0x000fe20000000000 */
[----:B------:R-:W-:Y:S01]  /*2cc40*/  R2UR UR7, R59 ;  /* 0x000000003b0772ca */ /* 0x000fe200000e0000 */
[----:B------:R-:W-:Y:S01]  /*2cc50*/  WARPGROUP.ARRIVE ;  /* 0x00000000000079c5 */ /* 0x000fe20000000000 */
[----:B------:R-:W-:-:S02]  /*2cc60*/  R2UR UR8, R4 ;  /* 0x00000000040872ca */ /* 0x000fc400000e0000 */
[----:B------:R-:W-:Y:S02]  /*2cc70*/  R2UR UR6, R58 ;  /* 0x000000003a0672ca */ /* 0x000fe400000e0000 */
[C---:B------:R-:W-:Y:S02]  /*2cc80*/  R2UR UR9, R5.reuse ;  /* 0x00000000050972ca */ /* 0x040fe400000e0000 */
[----:B------:R-:W-:Y:S02]  /*2cc90*/  R2UR UR10, R4 ;  /* 0x00000000040a72ca */ /* 0x000fe400000e0000 */
[----:B------:R-:W-:Y:S01]  /*2cca0*/  R2UR UR11, R5 ;  /* 0x00000000050b72ca */ /* 0x000fe200000e0000 */
[----:B--2---:R-:W-:Y:S01]  /*2ccb0*/  VIADD R14, R14, 0x2 ;  /* 0x000000020e0e7836 */ /* 0x004fe20000000000 */
[----:B------:R-:W-:-:S04]  /*2ccc0*/  R2UR UR5, R15 ;  /* 0x000000000f0572ca */ /* 0x000fc800000e0000 */
[----:B------:R-:W-:-:S13]  /*2ccd0*/  R2UR UR4, R14 ;  /* 0x000000000e0472ca */ /* 0x000fda00000e0000 */
[----:B------:R-:W-:Y:S03]  /*2cce0*/  HGMMA.64x64x16.F32.BF16 R24, gdesc[UR4], R24, gsb0 ;  /* 0x00e00000041879f0 */ /* 0x000fe60008001818 */
        /* <DEDUP_REMOVED lines=19> */
[----:B------:R-:W-:Y:S01]  /*2ce20*/  WARPGROUP.ARRIVE ;  /* 0x00000000000079c5 */ /* 0x000fe20000000000 */
[----:B------:R-:W-:Y:S01]  /*2ce30*/  IMAD.MOV.U32 R21, RZ, RZ, R59 ;  /* 0x000000ffff157224 */ /* 0x000fe200078e003b */
[----:B------:R-:W-:-:S02]  /*2ce40*/  R2UR UR8, R4 ;  /* 0x00000000040872ca */ /* 0x000fc400000e0000 */
[----:B------:R-:W-:Y:S02]  /*2ce50*/  R2UR UR6, R20 ;  /* 0x00000000140672ca */ /* 0x000fe400000e0000 */
        /* <DEDUP_REMOVED lines=8> */
[----:B------:R-:W2:Y:S01]  /*2cee0*/  LDL.64 R14, [R7+0x40] ;  /* 0x00004000070e7983 */ /* 0x000ea20000100a00 */
[----:B------:R-:W-:-:S02]  /*2cef0*/  R2UR UR4, R4 ;  /* 0x00000000040472ca */ /* 0x000fc400000e0000 */
[----:B------:R-:W-:Y:S01]  /*2cf00*/  R2UR UR5, R5 ;  /* 0x00000000050572ca */ /* 0x000fe200000e0000 */
[----:B------:R-:W3:-:S12]  /*2cf10*/  LDL.64 R12, [R7] ;  /* 0x00000000070c7983 */ /* 0x000ed80000100a00 */
[----:B--2---:R-:W2:Y:S01]  /*2cf20*/  LD.E R20, desc[UR4][R14.64] ;  /* 0x000000040e147980 */ /* 0x004ea2000c101900 */
[C---:B------:R-:W-:Y:S02]  /*2cf30*/  R2UR UR4, R4.reuse ;  /* 0x00000000040472ca */ /* 0x040fe400000e0000 */
[C---:B------:R-:W-:Y:S02]  /*2cf40*/  R2UR UR5, R5.reuse ;  /* 0x00000000050572ca */ /* 0x040fe400000e0000 */
[----:B------:R-:W-:Y:S02]  /*2cf50*/  R2UR UR6, R4 ;  /* 0x00000000040672ca */ /* 0x000fe400000e0000 */
[----:B------:R-:W-:Y:S01]  /*2cf60*/  R2UR UR7, R5 ;  /* 0x00000000050772ca */ /* 0x000fe200000e0000 */
[----:B------:R-:W-:Y:S08]  /*2cf70*/  BSSY B2, `(.L_x_5384) ;  /* 0x0000007000027945 */ /* 0x000ff00003800000 */
[----:B---3--:R0:W5:Y:S04]  /*2cf80*/  LD.E R58, desc[UR4][R12.64] ;  /* 0x000000040c3a7980 */ /* 0x008168000c101900 */
[----:B------:R0:W5:Y:S01]  /*2cf90*/  LD.E R59, desc[UR6][R12.64+0x4] ;  /* 0x000004060c3b7980 */ /* 0x000162000c101900 */
[----:B--2---:R-:W-:-:S04]  /*2cfa0*/  LOP3.LUT R20, R20, 0x1, RZ, 0xfc, !PT ;  /* 0x0000000114147812 */ /* 0x004fc800078efcff */
[----:B------:R-:W-:-:S13]  /*2cfb0*/  ISETP.NE.AND P0, PT, R20, 0x3, PT ;  /* 0x000000031400780c */ /* 0x000fda0003f05270 */
[----:B0-----:R-:W-:Y:S05]  /*2cfc0*/  @!P0 BRA `(.L_x_5385) ;  /* 0x0000000000048947 */ /* 0x001fea0003800000 */
[----:B------:R-:W-:Y:S01]  /*2cfd0*/  BPT.TRAP 0x1 ;  /* 0x000000040000795c */ /* 0x000fe20000300000 */
.L_x_5385:
[----:B------:R-:W-:Y:S05]  /*2cfe0*/  BSYNC B2 ;  /* 0x0000000000027941 */ /* 0x000fea0003800000 */
.L_x_5384:
        /* <DEDUP_REMOVED lines=17> */
.L_x_5387:
[----:B------:R-:W-:Y:S05]  /*2d100*/  BSYNC B2 ;  /* 0x0000000000027941 */ /* 0x000fea0003800000 */
.L_x_5386:
        /* <DEDUP_REMOVED lines=10> */
.L_x_5389:
[----:B------:R-:W-:Y:S05]  /*2d1b0*/  BSYNC B2 ;  /* 0x0000000000027941 */ /* 0x000fea0003800000 */
.L_x_5388:
[----:B------:R-:W2:Y:S04]  /*2d1c0*/  LDL.64 R58, [R7] ;  /* 0x00000000073a7983 */ /* 0x000ea80000100a00 */
[----:B------:R-:W3:Y:S04]  /*2d1d0*/  LDL.64 R56, [R7+0x58] ;  /* 0x0000580007387983 */ /* 0x000ee80000100a00 */
[----:B------:R-:W4:Y:S04]  /*2d1e0*/  LDL.64 R12, [R7+0x48] ;  /* 0x00004800070c7983 */ /* 0x000f280000100a00 */
[----:B0----5:R-:W4:Y:S01]  /*2d1f0*/  LDL.64 R20, [R7+0x50] ;  /* 0x0000500007147983 */ /* 0x021f220000100a00 */
[----:B------:R-:W-:-:S02]  /*2d200*/  R2UR UR6, R4 ;  /* 0x00000000040672ca */ /* 0x000fc400000e0000 */
[C---:B------:R-:W-:Y:S02]  /*2d210*/  R2UR UR7, R5.reuse ;  /* 0x00000000050772ca */ /* 0x040fe400000e0000 */
[----:B------:R-:W-:Y:S02]  /*2d220*/  R2UR UR4, R4 ;  /* 0x00000000040472ca */ /* 0x000fe400000e0000 */
[----:B------:R-:W-:-:S09]  /*2d230*/  R2UR UR5, R5 ;  /* 0x00000000050572ca */ /* 0x000fd200000e0000 */
[----:B--2---:R-:W2:Y:S04]  /*2d240*/  LD.E R59, desc[UR6][R58.64] ;  /* 0x000000063a3b7980 */ /* 0x004ea8000c101900 */
[----:B---3--:R-:W2:Y:S01]  /*2d250*/  LD.E.64 R14, desc[UR4][R56.64] ;  /* 0x00000004380e7980 */ /* 0x008ea2000c101b00 */
[----:B------:R-:W-:Y:S05]  /*2d260*/  WARPSYNC.ALL ;  /* 0x0000000000007948 */ /* 0x000fea0003800000 */
[----:B------:R-:W-:-:S02]  /*2d270*/  R2UR UR6, R4 ;  /* 0x00000000040672ca */ /* 0x000fc400000e0000 */
[C---:B------:R-:W-:Y:S02]  /*2d280*/  R2UR UR7, R5.reuse ;  /* 0x00000000050772ca */ /* 0x040fe400000e0000 */
[----:B------:R-:W-:Y:S02]  /*2d290*/  R2UR UR4, R4 ;  /* 0x00000000040472ca */ /* 0x000fe400000e0000 */
[----:B------:R-:W-:-:S09]  /*2d2a0*/  R2UR UR5, R5 ;  /* 0x00000000050572ca */ /* 0x000fd200000e0000 */
[----:B----4-:R-:W3:Y:S04]  /*2d2b0*/  LD.E R62, desc[UR6][R12.64] ;  /* 0x000000060c3e7980 */ /* 0x010ee8000c101900 */
[----:B------:R-:W4:Y:S01]  /*2d2c0*/  LD.E.64 R60, desc[UR4][R20.64] ;  /* 0x00000004143c7980 */ /* 0x000f22000c101b00 */
[----:B------:R-:W-:Y:S01]  /*2d2d0*/  WARPGROUP.ARRIVE ;  /* 0x00000000000079c5 */ /* 0x000fe20000000000 */
[C---:B------:R-:W-:Y:S02]  /*2d2e0*/  R2UR UR8, R4.reuse ;  /* 0x00000000040872ca */ /* 0x040fe400000e0000 */
[----:B------:R-:W-:Y:S02]  /*2d2f0*/  R2UR UR9, R5 ;  /* 0x00000000050972ca */ /* 0x000fe400000e0000 */
[----:B------:R-:W-:-:S02]  /*2d300*/  R2UR UR10, R4 ;  /* 0x00000000040a72ca */ /* 0x000fc400000e0000 */
[----:B------:R-:W-:Y:S01]  /*2d310*/  R2UR UR11, R5 ;  /* 0x00000000050b72ca */ /* 0x000fe200000e0000 */
[----:B--2---:R-:W-:Y:S01]  /*2d320*/  IMAD R14, R59, 0x1000, R14 ;  /* 0x000010003b0e7824 */ /* 0x004fe200078e020e */
[----:B------:R-:W-:-:S04]  /*2d330*/  R2UR UR7, R15 ;  /* 0x000000000f0772ca */ /* 0x000fc800000e0000 */
[----:B------:R-:W-:Y:S02]  /*2d340*/  R2UR UR6, R14 ;  /* 0x000000000e0672ca */ /* 0x000fe400000e0000 */
[----:B---3--:R-:W-:Y:S02]  /*2d350*/  ISETP.NE.U32.AND P0, PT, R62, RZ, PT ;  /* 0x000000ff3e00720c */ /* 0x008fe40003f05070 */
[----:B----4-:R-:W-:Y:S02]  /*2d360*/  R2UR UR4, R60 ;  /* 0x000000003c0472ca */ /* 0x010fe400000e0000 */
[----:B------:R-:W-:-:S09]  /*2d370*/  R2UR UR5, R61 ;  /* 0x000000003d0572ca */ /* 0x000fd200000e0000 */
[----:B------:R-:W-:-:S05]  /*2d380*/  VOTEU.ANY UP0, P0 ;  /* 0x00000000003f7886 */ /* 0x000fca0000000100 */
[----:B------:R-:W-:Y:S03]  /*2d390*/  HGMMA.64x64x16.F32.BF16 R24, gdesc[UR4], R24, UP0, gsb0 ;  /* 0x00e00000041879f0 */ /* 0x000fe6000b801818 */
[----:B------:R-:W-:Y:S02]  /*2d3a0*/  WARPGROUP.DEPBAR.LE gsb0, 0x0 ;  /* 0x00008000000079c5 */ /* 0x000fe40000010000 */
[----:B------:R-:W-:Y:S04]  /*2d3b0*/  ST.E desc[UR8][R12.64], R11 ;  /* 0x0000000b0c007985 */ /* 0x000fe8000c101908 */
[----:B------:R-:W2:Y:S01]  /*2d3c0*/  LD.E.64 R56, desc[UR10][R20.64] ;  /* 0x0000000a14387980 */ /* 0x000ea2000c101b00 */
[----:B------:R-:W-:Y:S01]  /*2d3d0*/  VIADD R58, R14, 0x2 ;  /* 0x000000020e3a7836 */ /* 0x000fe20000000000 */
[----:B------:R-:W-:Y:S01]  /*2d3e0*/  WARPGROUP.ARRIVE ;  /* 0x00000000000079c5 */ /* 0x000fe20000000000 */
[----:B------:R-:W-:Y:S01]  /*2d3f0*/  IMAD.MOV.U32 R59, RZ, RZ, R15 ;  /* 0x000000ffff3b7224 */ /* 0x000fe200078e000f */
[----:B------:R-:W-:-:S02]  /*2d400*/  R2UR UR8, R4 ;  /* 0x00000000040872ca */ /* 0x000fc400000e0000 */
[----:B------:R-:W-:Y:S02]  /*2d410*/  R2UR UR6, R58 ;  /* 0x000000003a0672ca */ /* 0x000fe400000e0000 */
        /* <DEDUP_REMOVED lines=236> */
[----:B------:R-:W-:Y:S01]  /*2e2e0*/  UMOV UR4, 0x1 ;  /* 0x0000000100047882 */ /* 0x000fe20000000000 */
[----:B------:R-:W-:Y:S01]  /*2e2f0*/  IMAD.MOV.U32 R59, RZ, RZ, R15 ;  /* 0x000000ffff3b7224 */ /* 0x000fe200078e000f */
[----:B------:R-:W0:Y:S01]  /*2e300*/  S2R R60, SR_TID.X ;  /* 0x00000000003c7919 */ /* 0x000e220000002100 */
[----:B------:R-:W-:Y:S01]  /*2e310*/  UISETP.NE.U32.AND UP0, UPT, UR4, URZ, UPT ;  /* 0x0000003f0400728c */ /* 0x000fe2000bf05070 */
[----:B------:R-:W-:Y:S01]  /*2e320*/  WARPGROUP.ARRIVE ;  /* 0x00000000000079c5 */ /* 0x000fe20000000000 */
[----:B------:R-:W-:-:S02]  /*2e330*/  R2UR UR6, R4 ;  /* 0x00000000040672ca */ /* 0x000fc400000e0000 */
[----:B------:R-:W-:Y:S02]  /*2e340*/  R2UR UR11, R59 ;  /* 0x000000003b0b72ca */ /* 0x000fe400000e0000 */
[C---:B------:R-:W-:Y:S02]  /*2e350*/  R2UR UR7, R5.reuse ;  /* 0x00000000050772ca */ /* 0x040fe400000e0000 */
[----:B------:R-:W-:Y:S02]  /*2e360*/  R2UR UR12, R4 ;  /* 0x00000000040c72ca */ /* 0x000fe400000e0000 */
[----:B------:R-:W-:Y:S02]  /*2e370*/  R2UR UR13, R5 ;  /* 0x00000000050d72ca */ /* 0x000fe400000e0000 */
[----:B0-----:R-:W-:-:S06]  /*2e380*/  SHF.R.U32.HI R60, RZ, 0x7, R60 ;  /* 0x00000007ff3c7819 */ /* 0x001fcc000001163c */
[----:B------:R-:W0:Y:S02]  /*2e390*/  SHFL.IDX PT, R60, R60, RZ, 0x1f ;  /* 0x00001fff3c3c7589 */ /* 0x000e2400000e0000 */
[----:B0-----:R-:W-:-:S04]  /*2e3a0*/  ISETP.GT.AND P0, PT, R60, 0x7f, PT ;  /* 0x0000007f3c00780c */ /* 0x001fc80003f04270 */
[----:B------:R-:W-:-:S05]  /*2e3b0*/  SEL R61, RZ, 0x2, !P0 ;  /* 0x00000002ff3d7807 */ /* 0x000fca0004000000 */
[----:B------:R-:W-:-:S05]  /*2e3c0*/  IMAD.IADD R58, R61, 0x1, R62 ;  /* 0x000000013d3a7824 */ /* 0x000fca00078e023e */
[----:B------:R-:W-:Y:S02]  /*2e3d0*/  R2UR UR10, R58 ;  /* 0x000000003a0a72ca */ /* 0x000fe400000e0000 */
[----:B--2---:R-:W-:Y:S02]  /*2e3e0*/  IADD3 R56, R61, 0x800, R56 ;  /* 0x000008003d387810 */ /* 0x004fe40007ffe038 */
[----:B------:R-:W-:Y:S02]  /*2e3f0*/  R2UR UR9, R57 ;  /* 0x00000000390972ca */ /* 0x000fe400000e0000 */
[----:B------:R-:W-:-:S13]  /*2e400*/  R2UR UR8, R56 ;  /* 0x00000000380872ca */ /* 0x000fda00000e0000 */
[----:B------:R-:W-:Y:S03]  /*2e410*/  HGMMA.64x64x16.F32.BF16 R24, gdesc[UR8], R24, UP0, gsb0 ;  /* 0x00e00000081879f0 */ /* 0x000fe6000b801818 */
[----:B------:R-:W-:Y:S02]  /*2e420*/  WARPGROUP.DEPBAR.LE gsb0, 0x0 ;  /* 0x00008000000079c5 */ /* 0x000fe40000010000 */
[----:B------:R0:W-:Y:S04]  /*2e430*/  ST.E desc[UR6][R12.64], R11 ;  /* 0x0000000b0c007985 */ /* 0x0001e8000c101906 */
[----:B------:R-:W2:Y:S01]  /*2e440*/  LD.E.64 R56, desc[UR12][R20.64] ;  /* 0x0000000c14387980 */ /* 0x000ea2000c101b00 */
[----:B------:R-:W-:Y:S01]  /*2e450*/  IMAD.MOV.U32 R65, RZ, RZ, 0x4 ;  /* 0x00000004ff417424 */ /* 0x000fe200078e00ff */
[----:B------:R-:W-:Y:S01]  /*2e460*/  WARPGROUP.ARRIVE ;  /* 0x00000000000079c5 */ /* 0x000fe20000000000 */
[----:B------:R-:W-:Y:S01]  /*2e470*/  IMAD.MOV.U32 R59, RZ, RZ, R15 ;  /* 0x000000ffff3b7224 */ /* 0x000fe200078e000f */
[----:B------:R-:W-:-:S02]  /*2e480*/  R2UR UR8, R4 ;  /* 0x00000000040872ca */ /* 0x000fc400000e0000 */
[----:B------:R-:W-:Y:S02]  /*2e490*/  SEL R63, R65, 0x2, P0 ;  /* 0x00000002413f7807 */ /* 0x000fe40000000000 */
[----:B------:R-:W-:Y:S02]  /*2e4a0*/  R2UR UR7, R59 ;  /* 0x000000003b0772ca */ /* 0x000fe400000e0000 */
[C---:B------:R-:W-:Y:S01]  /*2e4b0*/  R2UR UR9, R5.reuse ;  /* 0x00000000050972ca */ /* 0x040fe200000e0000 */
[----:B------:R-:W-:Y:S01]  /*2e4c0*/  IMAD.IADD R58, R62, 0x1, R63 ;  /* 0x000000013e3a7824 */ /* 0x000fe200078e023f */
[----:B------:R-:W-:Y:S02]  /*2e4d0*/  R2UR UR10, R4 ;  /* 0x00000000040a72ca */ /* 0x000fe400000e0000 */
[----:B------:R-:W-:Y:S02]  /*2e4e0*/  R2UR UR11, R5 ;  /* 0x00000000050b72ca */ /* 0x000fe400000e0000 */
[----:B------:R-:W-:-:S02]  /*2e4f0*/  R2UR UR6, R58 ;  /* 0x000000003a0672ca */ /* 0x000fc400000e0000 */
[----:B--2---:R-:W-:Y:S02]  /*2e500*/  IADD3 R56, R63, 0x800, R56 ;  /* 0x000008003f387810 */ /* 0x004fe40007ffe038 */
[----:B------:R-:W-:Y:S02]  /*2e510*/  R2UR UR5, R57 ;  /* 0x00000000390572ca */ /* 0x000fe400000e0000 */
[----:B------:R-:W-:-:S13]  /*2e520*/  R2UR UR4, R56 ;  /* 0x00000000380472ca */ /* 0x000fda00000e0000 */
[----:B------:R-:W-:Y:S03]  /*2e530*/  HGMMA.64x64x16.F32.BF16 R24, gdesc[UR4], R24, gsb0 ;  /* 0x00e00000041879f0 */ /* 0x000fe60008001818 */
[----:B------:R-:W-:Y:S02]  /*2e540*/  WARPGROUP.DEPBAR.LE gsb0, 0x0 ;  /* 0x00008000000079c5 */ /* 0x000fe40000010000 */
[----:B------:R0:W-:Y:S04]  /*2e550*/  ST.E desc[UR8][R12.64], R11 ;  /* 0x0000000b0c007985 */ /* 0x0001e8000c101908 */
[----:B------:R-:W2:Y:S01]  /*2e560*/  LD.E.64 R56, desc[UR10][R20.64] ;  /* 0x0000000a14387980 */ /* 0x000ea2000c101b00 */
[----:B------:R-:W-:Y:S01]  /*2e570*/  SEL R65, R65, 0x6, !P0 ;  /* 0x0000000641417807 */ /* 0x000fe20004000000 */
[----:B------:R-:W-:Y:S01]  /*2e580*/  IMAD.MOV.U32 R59, RZ, RZ, R15 ;  /* 0x000000ffff3b7224 */ /* 0x000fe200078e000f */
[----:B------:R-:W-:Y:S01]  /*2e590*/  WARPGROUP.ARRIVE ;  /* 0x00000000000079c5 */ /* 0x000fe20000000000 */
[----:B------:R-:W-:-:S02]  /*2e5a0*/  R2UR UR8, R4 ;  /* 0x00000000040872ca */ /* 0x000fc400000e0000 */
[----:B------:R-:W-:Y:S01]  /*2e5b0*/  IMAD.IADD R58, R62, 0x1, R65 ;  /* 0x000000013e3a7824 */ /* 0x000fe200078e0241 */
[----:B------:R-:W-:Y:S02]  /*2e5c0*/  R2UR UR7, R59 ;  /* 0x000000003b0772ca */ /* 0x000fe400000e0000 */
[C---:B------:R-:W-:Y:S02]  /*2e5d0*/  R2UR UR9, R5.reuse ;  /* 0x00000000050972ca */ /* 0x040fe400000e0000 */
[----:B------:R-:W-:Y:S02]  /*2e5e0*/  R2UR UR6, R58 ;  /* 0x000000003a0672ca */ /* 0x000fe400000e0000 */
[----:B------:R-:W-:Y:S02]  /*2e5f0*/  R2UR UR10, R4 ;  /* 0x00000000040a72ca */ /* 0x000fe400000e0000 */
[----:B------:R-:W-:Y:S02]  /*2e600*/  R2UR UR11, R5 ;  /* 0x00000000050b72ca */ /* 0x000fe400000e0000 */
[----:B--2---:R-:W-:-:S02]  /*2e610*/  IADD3 R56, R65, 0x800, R56 ;  /* 0x0000080041387810 */ /* 0x004fc40007ffe038 */
[----:B------:R-:W-:Y:S02]  /*2e620*/  R2UR UR5, R57 ;  /* 0x00000000390572ca */ /* 0x000fe400000e0000 */
[----:B------:R-:W-:-:S13]  /*2e630*/  R2UR UR4, R56 ;  /* 0x00000000380472ca */ /* 0x000fda00000e0000 */
[----:B------:R-:W-:Y:S03]  /*2e640*/  HGMMA.64x64x16.F32.BF16 R24, gdesc[UR4], R24, gsb0 ;  /* 0x00e00000041879f0 */ /* 0x000fe60008001818 */
[----:B------:R-:W-:Y:S02]  /*2e650*/  WARPGROUP.DEPBAR.LE gsb0, 0x0 ;  /* 0x00008000000079c5 */ /* 0x000fe40000010000 */
[----:B------:R0:W-:Y:S04]  /*2e660*/  ST.E desc[UR8][R12.64], R11 ;  /* 0x0000000b0c007985 */ /* 0x0001e8000c101908 */
[----:B------:R-:W2:Y:S01]  /*2e670*/  LD.E.64 R66, desc[UR10][R20.64] ;  /* 0x0000000a14427980 */ /* 0x000ea2000c101b00 */
[----:B------:R-:W-:Y:S01]  /*2e680*/  IMAD.MOV.U32 R56, RZ, RZ, 0x28 ;  /* 0x00000028ff387424 */ /* 0x000fe200078e00ff */
[----:B------:R-:W-:Y:S01]  /*2e690*/  WARPGROUP.ARRIVE ;  /* 0x00000000000079c5 */ /* 0x000fe20000000000 */
[----:B------:R-:W-:Y:S01]  /*2e6a0*/  IMAD.MOV.U32 R57, RZ, RZ, 0xa00 ;  /* 0x00000a00ff397424 */ /* 0x000fe200078e00ff */
[----:B------:R-:W-:Y:S01]  /*2e6b0*/  R2UR UR8, R4 ;  /* 0x00000000040872ca */ /* 0x000fe200000e0000 */
[----:B------:R-:W-:Y:S01]  /*2e6c0*/  IMAD.MOV.U32 R59, RZ, RZ, R15 ;  /* 0x000000ffff3b7224 */ /* 0x000fe200078e000f */
[----:B------:R-:W-:-:S02]  /*2e6d0*/  SEL R56, R56, 0x26, P0 ;  /* 0x0000002638387807 */ /* 0x000fc40000000000 */
[----:B------:R-:W-:Y:S02]  /*2e6e0*/  SEL R57, R57, 0x980, P0 ;  /* 0x0000098039397807 */ /* 0x000fe40000000000 */
[----:B------:R-:W-:Y:S02]  /*2e6f0*/  R2UR UR7, R59 ;  /* 0x000000003b0772ca */ /* 0x000fe400000e0000 */
[C---:B------:R-:W-:Y:S01]  /*2e700*/  R2UR UR9, R5.reuse ;  /* 0x00000000050972ca */ /* 0x040fe200000e0000 */
[----:B------:R-:W-:Y:S01]  /*2e710*/  IMAD.IADD R56, R56, 0x1, R57 ;  /* 0x0000000138387824 */ /* 0x000fe200078e0239 */
[----:B------:R-:W-:Y:S02]  /*2e720*/  R2UR UR10, R4 ;  /* 0x00000000040a72ca */ /* 0x000fe400000e0000 */
[----:B------:R-:W-:Y:S02]  /*2e730*/  R2UR UR11, R5 ;  /* 0x00000000050b72ca */ /* 0x000fe400000e0000 */
[----:B------:R-:W-:-:S05]  /*2e740*/  LOP3.LUT R57, R56, 0xa06, RZ, 0xc0, !PT ;  /* 0x00000a0638397812 */ /* 0x000fca00078ec0ff */
[----:B------:R-:W-:-:S05]  /*2e750*/  IMAD.IADD R58, R14, 0x1, R57 ;  /* 0x000000010e3a7824 */ /* 0x000fca00078e0239 */
[----:B------:R-:W-:Y:S01]  /*2e760*/  R2UR UR6, R58 ;  /* 0x000000003a0672ca */ /* 0x000fe200000e0000 */
[----:B--2---:R-:W-:Y:S02]  /*2e770*/  IMAD.IADD R56, R57, 0x1, R66 ;  /* 0x0000000139387824 */ /* 0x004fe400078e0242 */
[----:B------:R-:W-:-:S03]  /*2e780*/  IMAD.MOV.U32 R57, RZ, RZ, R67 ;  /* 0x000000ffff397224 */ /* 0x000fc600078e0043 */
[----:B------:R-:W-:Y:S02]  /*2e790*/  R2UR UR4, R56 ;  /* 0x00000000380472ca */ /* 0x000fe400000e0000 */
        /* <DEDUP_REMOVED lines=8> */
[----:B------:R-:W-:Y:S01]  /*2e820*/  R2UR UR8, R4 ;  /* 0x00000000040872ca */ /* 0x000fe200000e0000 */
[----:B------:R-:W-:Y:S01]  /*2e830*/  IMAD.IADD R58, R61, 0x1, R60 ;  /* 0x000000013d3a7824 */ /* 0x000fe200078e023c */
[----:B------:R-:W-:-:S02]  /*2e840*/  R2UR UR9, R5 ;  /* 0x00000000050972ca */ /* 0x000fc400000e0000 */
[----:B------:R-:W-:Y:S02]  /*2e850*/  R2UR UR7, R59 ;  /* 0x000000003b0772ca */ /* 0x000fe400000e0000 */
[----:B------:R-:W-:Y:S02]  /*2e860*/  R2UR UR6, R58 ;  /* 0x000000003a0672ca */ /* 0x000fe400000e0000 */
[----:B------:R-:W-:Y:S02]  /*2e870*/  R2UR UR10, R4 ;  /* 0x00000000040a72ca */ /* 0x000fe400000e0000 */
[----:B------:R-:W-:Y:S02]  /*2e880*/  R2UR UR11, R5 ;  /* 0x00000000050b72ca */ /* 0x000fe400000e0000 */
[----:B--2---:R-:W-:Y:S02]  /*2e890*/  IADD3 R56, R61, 0xa00, R56 ;  /* 0x00000a003d387810 */ /* 0x004fe40007ffe038 */
[----:B------:R-:W-:-:S02]  /*2e8a0*/  R2UR UR5, R57 ;  /* 0x00000000390572ca */ /* 0x000fc400000e0000 */
[----:B------:R-:W-:-:S13]  /*2e8b0*/  R2UR UR4, R56 ;  /* 0x00000000380472ca */ /* 0x000fda00000e0000 */
[----:B------:R-:W-:Y:S03]  /*2e8c0*/  HGMMA.64x64x16.F32.BF16 R24, gdesc[UR4], R24, gsb0 ;  /* 0x00e00000041879f0 */ /* 0x000fe60008001818 */
[----:B------:R-:W-:Y:S02]  /*2e8d0*/  WARPGROUP.DEPBAR.LE gsb0, 0x0 ;  /* 0x00008000000079c5 */ /* 0x000fe40000010000 */
[----:B------:R0:W-:Y:S04]  /*2e8e0*/  ST.E desc[UR8][R12.64], R11 ;  /* 0x0000000b0c007985 */ /* 0x0001e8000c101908 */
[----:B------:R-:W2:Y:S01]  /*2e8f0*/  LD.E.64 R56, desc[UR10][R20.64] ;  /* 0x0000000a14387980 */ /* 0x000ea2000c101b00 */
[----:B------:R-:W-:Y:S01]  /*2e900*/  IMAD.IADD R58, R63, 0x1, R60 ;  /* 0x000000013f3a7824 */ /* 0x000fe200078e023c */
[----:B------:R-:W-:Y:S01]  /*2e910*/  WARPGROUP.ARRIVE ;  /* 0x00000000000079c5 */ /* 0x000fe20000000000 */
[----:B------:R-:W-:Y:S01]  /*2e920*/  IMAD.MOV.U32 R59, RZ, RZ, R15 ;  /* 0x000000ffff3b7224 */ /* 0x000fe200078e000f */
[----:B------:R-:W-:-:S02]  /*2e930*/  R2UR UR8, R4 ;  /* 0x00000000040872ca */ /* 0x000fc400000e0000 */
[----:B------:R-:W-:Y:S02]  /*2e940*/  R2UR UR6, R58 ;  /* 0x000000003a0672ca */ /* 0x000fe400000e0000 */
[----:B------:R-:W-:Y:S02]  /*2e950*/  R2UR UR7, R59 ;  /* 0x000000003b0772ca */ /* 0x000fe400000e0000 */
[C---:B------:R-:W-:Y:S02]  /*2e960*/  R2UR UR9, R5.reuse ;  /* 0x00000000050972ca */ /* 0x040fe400000e0000 */
        /* <DEDUP_REMOVED lines=172> */
[----:B------:R-:W-:-:S02]  /*2f430*/  R2UR UR8, R4 ;  /* 0x00000000040872ca */ /* 0x000fc400000e0000 */
[----:B------:R-:W-:Y:S02]  /*2f440*/  SEL R56, R56, 0x3e, P0 ;  /* 0x0000003e38387807 */ /* 0x000fe40000000000 */
[----:B------:R-:W-:Y:S02]  /*2f450*/  SEL R57, R57, 0xf80, P0 ;  /* 0x00000f8039397807 */ /* 0x000fe40000000000 */
[----:B------:R-:W-:-:S03]  /*2f460*/  R2UR UR9, R5 ;  /* 0x00000000050972ca */ /* 0x000fc600000e0000 */
[----:B------:R-:W-:-:S05]  /*2f470*/  IMAD.IADD R56, R56, 0x1, R57 ;  /* 0x0000000138387824 */ /* 0x000fca00078e0239 */
[----:B------:R-:W-:-:S05]  /*2f480*/  LOP3.LUT R57, R56, 0x1e06, RZ, 0xc0, !PT ;  /* 0x00001e0638397812 */ /* 0x000fca00078ec0ff */
[----:B------:R-:W-:-:S05]  /*2f490*/  IMAD.IADD R56, R14, 0x1, R57 ;  /* 0x000000010e387824 */ /* 0x000fca00078e0239 */
[----:B------:R-:W-:Y:S01]  /*2f4a0*/  R2UR UR6, R56 ;  /* 0x00000000380672ca */ /* 0x000fe200000e0000 */
[----:B--2---:R-:W-:Y:S02]  /*2f4b0*/  IMAD.IADD R14, R57, 0x1, R20 ;  /* 0x00000001390e7824 */ /* 0x004fe400078e0214 */
[----:B------:R-:W-:Y:S02]  /*2f4c0*/  IMAD.MOV.U32 R57, RZ, RZ, R15 ;  /* 0x000000ffff397224 */ /* 0x000fe400078e000f */
[----:B------:R-:W-:Y:S01]  /*2f4d0*/  IMAD.MOV.U32 R15, RZ, RZ, R21 ;  /* 0x000000ffff0f7224 */ /* 0x000fe200078e0015 */
[----:B------:R-:W-:Y:S02]  /*2f4e0*/  R2UR UR4, R14 ;  /* 0x000000000e0472ca */ /* 0x000fe400000e0000 */
[----:B------:R-:W-:Y:S02]  /*2f4f0*/  R2UR UR7, R57 ;  /* 0x00000000390772ca */ /* 0x000fe400000e0000 */
        /* <DEDUP_REMOVED lines=9> */
[----:B------:R-:W-:Y:S02]  /*2f590*/  R2UR UR4, R4 ;  /* 0x00000000040472ca */ /* 0x000fe400000e0000 */
[----:B------:R-:W-:Y:S01]  /*2f5a0*/  R2UR UR5, R5 ;  /* 0x00000000050572ca */ /* 0x000fe200000e0000 */
[----:B------:R-:W-:-:S12]  /*2f5b0*/  BSSY B2, `(.L_x_5391) ;  /* 0x0000006000027945 */ /* 0x000fd80003800000 */
[----:B---3--:R0:W5:Y:S01]  /*2f5c0*/  LD.E R14, desc[UR4][R14.64] ;  /* 0x000000040e0e7980 */ /* 0x008162000c101900 */
[----:B--2---:R-:W-:-:S04]  /*2f5d0*/  LOP3.LUT R56, R56, 0x1, RZ, 0xfc, !PT ;  /* 0x0000000138387812 */ /* 0x004fc800078efcff */
[----:B------:R-:W-:-:S13]  /*2f5e0*/  ISETP.NE.AND P0, PT, R56, 0x3, PT ;  /* 0x000000033800780c */ /* 0x000fda0003f05270 */
[----:B0-----:R-:W-:Y:S05]  /*2f5f0*/  @!P0 BRA `(.L_x_5392) ;  /* 0x0000000000048947 */ /* 0x001fea0003800000 */
[----:B------:R-:W-:Y:S01]  /*2f600*/  BPT.TRAP 0x1 ;  /* 0x000000040000795c */ /* 0x000fe20000300000 */
.L_x_5392:
[----:B------:R-:W-:Y:S05]  /*2f610*/  BSYNC B2 ;  /* 0x0000000000027941 */ /* 0x000fea0003800000 */
.L_x_5391:
[C---:B------:R-:W-:Y:S02]  /*2f620*/  R2UR UR6, R4.reuse ;  /* 0x00000000040672ca */ /* 0x040fe400000e0000 */
[C---:B------:R-:W-:Y:S02]  /*2f630*/  R2UR UR7, R5.reuse ;  /* 0x00000000050772ca */ /* 0x040fe400000e0000 */
[----:B------:R-:W-:Y:S02]  /*2f640*/  R2UR UR4, R4 ;  /* 0x00000000040472ca */ /* 0x000fe400000e0000 */
[----:B------:R-:W-:-:S09]  /*2f650*/  R2UR UR5, R5 ;  /* 0x00000000050572ca */ /* 0x000fd200000e0000 */
[----:B------:R-:W2:Y:S04]  /*2f660*/  LD.E.64 R12, desc[UR6][R20.64+0x20] ;  /* 0x00002006140c7980 */ /* 0x000ea8000c101b00 */
[----:B------:R-:W3:Y:S01]  /*2f670*/  LD.E R11, desc[UR4][R20.64+0xc] ;  /* 0x00000c04140b7980 */ /* 0x000ee2000c101900 */
[----:B--2---:R-:W-:-:S05]  /*2f680*/  MOV R13, R12 ;  /* 0x0000000c000d7202 */ /* 0x004fca0000000f00 */
[----:B-----5:R-:W-:-:S05]  /*2f690*/  IMAD R14, R14, 0x8, R13 ;  /* 0x000000080e0e7824 */ /* 0x020fca00078e020d */
[----:B---3--:R-:W-:-:S04]  /*2f6a0*/  PRMT R11, R11, 0x654, R14 ;  /* 0x000006540b0b7816 */ /* 0x008fc8000000000e */
[----:B------:R0:W-:Y:S01]  /*2f6b0*/  SYNCS.ARRIVE.TRANS64.RED.A1T0 RZ, [R11+URZ], RZ ;  /* 0x000000ff0bff79a7 */ /* 0x0001e2000810043f */
[----:B------:R-:W2:Y:S04]  /*2f6c0*/  LDL.64 R12, [R7+0x68] ;  /* 0x00006800070c7983 */ /* 0x000ea80000100a00 */
[----:B------:R-:W3:Y:S04]  /*2f6d0*/  LD.E R15, desc[UR4][R8.64+0x24] ;  /* 0x00002404080f7980 */ /* 0x000ee8000c101900 */
[----:B------:R-:W4:Y:S04]  /*2f6e0*/  LD.E R14, desc[UR4][R8.64] ;  /* 0x00000004080e7980 */ /* 0x000f28000c101900 */
[----:B--2---:R-:W0:Y:S01]  /*2f6f0*/  LD.E.64 R12, desc[UR4][R12.64] ;  /* 0x000000040c0c7980 */ /* 0x004e22000c101b00 */
[----:B---3--:R-:W-:-:S13]  /*2f700*/  ISETP.NE.AND P0, PT, R15, 0x1, PT ;  /* 0x000000010f00780c */ /* 0x008fda0003f05270 */
[C---:B------:R-:W-:Y:S02]  /*2f710*/  @P0 R2UR UR6, R4.reuse ;  /* 0x00000000040602ca */ /* 0x040fe400000e0000 */
[C---:B------:R-:W-:Y:S02]  /*2f720*/  @P0 R2UR UR7, R5.reuse ;  /* 0x00000000050702ca */ /* 0x040fe400000e0000 */
[C---:B------:R-:W-:Y:S02]  /*2f730*/  R2UR UR14, R4.reuse ;  /* 0x00000000040e72ca */ /* 0x040fe400000e0000 */
[----:B------:R-:W-:Y:S02]  /*2f740*/  R2UR UR15, R5 ;  /* 0x00000000050f72ca */ /* 0x000fe400000e0000 */
[----:B------:R-:W-:-:S07]  /*2f750*/  R2UR UR10, R4 ;  /* 0x00000000040a72ca */ /* 0x000fce00000e0000 */
[----:B------:R-:W2:Y:S01]  /*2f760*/  @P0 LD.E R57, desc[UR6][R8.64+0x2c] ;  /* 0x00002c0608390980 */ /* 0x000ea2000c101900 */
[C---:B------:R-:W-:Y:S02]  /*2f770*/  R2UR UR6, R4.reuse ;  /* 0x00000000040672ca */ /* 0x040fe400000e0000 */
[C---:B------:R-:W-:Y:S01]  /*2f780*/  R2UR UR7, R5.reuse ;  /* 0x00000000050772ca */ /* 0x040fe200000e0000 */
[----:B------:R-:W3:Y:S01]  /*2f790*/  LD.E R63, desc[UR14][R8.64+0x18] ;  /* 0x0000180e083f7980 */ /* 0x000ee2000c101900 */
[C---:B------:R-:W-:Y:S02]  /*2f7a0*/  R2UR UR11, R5.reuse ;  /* 0x00000000050b72ca */ /* 0x040fe400000e0000 */
[C---:B------:R-:W-:Y:S02]  /*2f7b0*/  R2UR UR8, R4.reuse ;  /* 0x00000000040872ca */ /* 0x040fe400000e0000 */
[----:B------:R-:W-:Y:S02]  /*2f7c0*/  R2UR UR9, R5 ;  /* 0x00000000050972ca */ /* 0x000fe400000e0000 */
[----:B------:R-:W-:-:S02]  /*2f7d0*/  R2UR UR12, R4 ;  /* 0x00000000040c72ca */ /* 0x000fc400000e0000 */
[----:B------:R-:W-:-:S03]  /*2f7e0*/  R2UR UR13, R5 ;  /* 0x00000000050d72ca */ /* 0x000fc600000e0000 */
[----:B------:R-:W2:Y:S04]  /*2f7f0*/  LD.E R59, desc[UR6][R8.64+0x4] ;  /* 0x00000406083b7980 */ /* 0x000ea8000c101900 */
[----:B------:R-:W2:Y:S04]  /*2f800*/  LD.E R61, desc[UR10][R8.64+0xc] ;  /* 0x00000c0a083d7980 */ /* 0x000ea8000c101900 */
[----:B------:R-:W2:Y:S04]  /*2f810*/  LD.E R60, desc[UR8][R8.64+0x10] ;  /* 0x00001008083c7980 */ /* 0x000ea8000c101900 */
[----:B------:R-:W2:Y:S04]  /*2f820*/  LD.E R62, desc[UR12][R8.64+0x14] ;  /* 0x0000140c083e7980 */ /* 0x000ea8000c101900 */
[----:B0-----:R0:W2:Y:S02]  /*2f830*/  LD.E R11, desc[UR4][R12.64] ;  /* 0x000000040c0b7980 */ /* 0x0010a4000c101900 */
[----:B0-----:R-:W-:-:S02]  /*2f840*/  IMAD.MOV.U32 R12, RZ, RZ, R19 ;  /* 0x000000ffff0c7224 */ /* 0x001fc400078e0013 */
[----:B------:R-:W-:-:S05]  /*2f850*/  IMAD.MOV.U32 R13, RZ, RZ, R18 ;  /* 0x000000ffff0d7224 */ /* 0x000fca00078e0012 */
[----:B------:R4:W2:Y:S01]  /*2f860*/  LD.E R21, desc[UR4][R12.64] ;  /* 0x000000040c157980 */ /* 0x0008a2000c101900 */
[----:B------:R-:W-:Y:S02]  /*2f870*/  @P0 R2UR UR4, R4 ;  /* 0x00000000040402ca */ /* 0x000fe400000e0000 */
[----:B------:R-:W-:-:S13]  /*2f880*/  @P0 R2UR UR5, R5 ;  /* 0x00000000050502ca */ /* 0x000fda00000e0000 */
[----:B------:R-:W2:Y:S01]  /*2f890*/  @P0 LD.E R56, desc[UR4][R8.64+0x28] ;  /* 0x0000280408380980 */ /* 0x000ea2000c101900 */
[----:B------:R-:W-:Y:S02]  /*2f8a0*/  R2UR UR4, R4 ;  /* 0x00000000040472ca */ /* 0x000fe400000e0000 */
[----:B------:R-:W-:-:S13]  /*2f8b0*/  R2UR UR5, R5 ;  /* 0x00000000050572ca */ /* 0x000fda00000e0000 */
[----:B------:R-:W2:Y:S01]  /*2f8c0*/  LD.E R58, desc[UR4][R8.64+0x8] ;  /* 0x00000804083a7980 */ /* 0x000ea2000c101900 */
[----:B----4-:R-:W-:-:S04]  /*2f8d0*/  SHF.R.S32.HI R13, RZ, 0x1f, R14 ;  /* 0x0000001fff0d7819 */ /* 0x010fc8000001140e */
[----:B------:R-:W-:-:S04]  /*2f8e0*/  LEA.HI R12, R13, R14, RZ, 0x7 ;  /* 0x0000000e0d0c7211 */ /* 0x000fc800078f38ff */
[----:B------:R-:W-:-:S05]  /*2f8f0*/  LOP3.LUT R15, R12, 0xffffff80, RZ, 0xc0, !PT ;  /* 0xffffff800c0f7812 */ /* 0x000fca00078ec0ff */
[----:B------:R-:W-:-:S05]  /*2f900*/  IMAD.IADD R15, R14, 0x1, -R15 ;  /* 0x000000010e0f7824 */ /* 0x000fca00078e0a0f */
[----:B------:R-:W-:-:S04]  /*2f910*/  SHF.R.S32.HI R12, RZ, 0x1f, R15 ;  /* 0x0000001fff0c7819 */ /* 0x000fc8000001140f */
[CC--:B------:R-:W-:Y:S02]  /*2f920*/  LEA.HI R20, R12.reuse, R15.reuse, RZ, 0x2 ;  /* 0x0000000f0c147211 */ /* 0x0c0fe400078f10ff */
[----:B------:R-:W-:-:S04]  /*2f930*/  LEA.HI R12, R12, R15, RZ, 0x5 ;  /* 0x0000000f0c0c7211 */ /* 0x000fc800078f28ff */
[----:B------:R-:W-:Y:S02]  /*2f940*/  SHF.R.S32.HI R12, RZ, 0x5, R12 ;  /* 0x00000005ff0c7819 */ /* 0x000fe4000001140c */
[----:B---3--:R-:W-:Y:S01]  /*2f950*/  ISETP.GE.AND P1, PT, R63, 0x1, PT ;  /* 0x000000013f00780c */ /* 0x008fe20003f26270 */
[----:B------:R-:W-:Y:S01]  /*2f960*/  BSSY B2, `(.L_x_5393) ;  /* 0x0000081000027945 */ /* 0x000fe20003800000 */
[-C--:B--2---:R-:W-:Y:S01]  /*2f970*/  FMUL.FTZ R25, R25, R11.reuse ;  /* 0x0000000b19197220 */ /* 0x084fe20000410000 */
[----:B------:R-:W-:-:S03]  /*2f980*/  FMUL.FTZ R24, R24, R11 ;  /* 0x0000000b18187220 */ /* 0x000fc60000410000 */
[----:B------:R0:W1:Y:S02]  /*2f990*/  MUFU.TANH R65, R25 ;  /* 0x0000001900417308 */ /* 0x0000640000002400 */
[----:B0-----:R-:W-:-:S06]  /*2f9a0*/  LEA.HI R25, R13, R14, RZ, 0x2 ;  /* 0x0000000e0d197211 */ /* 0x001fcc00078f10ff */
[----:B------:R0:W2:Y:S01]  /*2f9b0*/  MUFU.TANH R64, R24 ;  /* 0x0000001800407308 */ /* 0x0000a20000002400 */
[--C-:B------:R-:W-:Y:S02]  /*2f9c0*/  SHF.R.S32.HI R13, RZ, 0x2, R20.reuse ;  /* 0x00000002ff0d7819 */ /* 0x100fe40000011414 */
[----:B------:R-:W-:Y:S02]  /*2f9d0*/  LOP3.LUT R25, R25, 0xfffffffc, RZ, 0xc0, !PT ;  /* 0xfffffffc19197812 */ /* 0x000fe400078ec0ff */
[----:B0-----:R-:W-:-:S03]  /*2f9e0*/  SHF.R.S32.HI R24, RZ, 0x1f, R20 ;  /* 0x0000001fff187819 */ /* 0x001fc60000011414 */
[----:B------:R-:W-:Y:S01]  /*2f9f0*/  IMAD.IADD R25, R14, 0x1, -R25 ;  /* 0x000000010e197824 */ /* 0x000fe200078e0a19 */
[----:B------:R-:W-:-:S04]  /*2fa00*/  LEA.HI R24, R24, R13, RZ, 0x3 ;  /* 0x0000000d18187211 */ /* 0x000fc800078f18ff */
[----:B------:R-:W-:Y:S02]  /*2fa10*/  LEA.HI R14, R25, R25, RZ, 0x1 ;  /* 0x00000019190e7211 */ /* 0x000fe400078f08ff */
[----:B------:R-:W-:Y:S02]  /*2fa20*/  LOP3.LUT R24, R24, 0xfffffff8, RZ, 0xc0, !PT ;  /* 0xfffffff818187812 */ /* 0x000fe400078ec0ff */
[----:B------:R-:W-:-:S03]  /*2fa30*/  LOP3.LUT R14, R14, 0x1ffffffe, RZ, 0xc0, !PT ;  /* 0x1ffffffe0e0e7812 */ /* 0x000fc600078ec0ff */
[----:B------:R-:W-:Y:S02]  /*2fa40*/  IMAD.IADD R24, R13, 0x1, -R24 ;  /* 0x000000010d187824 */ /* 0x000fe400078e0a18 */
[----:B------:R-:W-:Y:S02]  /*2fa50*/  IMAD R13, R21, 0x4, R12 ;  /* 0x00000004150d7824 */ /* 0x000fe400078e020c */
[----:B------:R-:W-:Y:S02]  /*2fa60*/  IMAD.IADD R14, R25, 0x1, -R14 ;  /* 0x00000001190e7824 */ /* 0x000fe400078e0a0e */
[----:B------:R-:W-:-:S04]  /*2fa70*/  IMAD.U32 R13, R13, 0x10, R24 ;  /* 0x000000100d0d7824 */ /* 0x000fc800078e0018 */
[----:B------:R-:W-:-:S04]  /*2fa80*/  IMAD R13, R14, 0x8, R13 ;  /* 0x000000080e0d7824 */ /* 0x000fc800078e020d */
[----:B------:R-:W-:Y:S01]  /*2fa90*/  @P0 IMAD.HI.U32 R56, R13, R56, RZ ;  /* 0x000000380d380227 */ /* 0x000fe200078e00ff */
[----:B------:R-:W-:-:S04]  /*2faa0*/  LOP3.LUT R20, R20, 0x7ffffffc, RZ, 0xc0, !PT ;  /* 0x7ffffffc14147812 */ /* 0x000fc800078ec0ff */
[----:B------:R-:W-:Y:S01]  /*2fab0*/  @P0 SHF.R.U32.HI R13, RZ, R57, R56 ;  /* 0x00000039ff0d0219 */ /* 0x000fe20000011638 */
[----:B------:R-:W-:-:S04]  /*2fac0*/  IMAD.SHL.U32 R25, R0, 0x40, RZ ;  /* 0x0000004000197824 */ /* 0x000fc800078e00ff */
[----:B------:R-:W0:Y:S01]  /*2fad0*/  SHFL.IDX PT, R24, R13, RZ, 0x1c1f ;  /* 0x001c1fff0d187589 */ /* 0x000e2200000e0000 */
[----:B------:R-:W-:Y:S01]  /*2fae0*/  IMAD.IADD R20, R15, 0x1, -R20 ;  /* 0x000000010f147824 */ /* 0x000fe200078e0a14 */
[----:B------:R-:W-:Y:S01]  /*2faf0*/  IADD3 R15, -R25, 0x1, RZ ;  /* 0x00000001190f7810 */ /* 0x000fe20007ffe1ff */
        /* <DEDUP_REMOVED lines=31> */
[----:B------:R-:W3:Y:S01]  /*2fcf0*/  MUFU.TANH R27, R27 ;  /* 0x0000001b001b7308 */ /* 0x000ee20000002400 */
[----:B------:R-:W-:-:S03]  /*2fd00*/  LOP3.LUT R12, RZ, R61, RZ, 0x33, !PT ;  /* 0x0000003dff0c7212 */ /* 0x000fc600078e33ff */
[----:B------:R-:W-:-:S04]  /*2fd10*/  IADD3 R15, -R59, R15, R58 ;  /* 0x0000000f3b0f7210 */ /* 0x000fc80007ffe13a */
[----:B------:R4:W0:Y:S01]  /*2fd20*/  MUFU.TANH R66, R26 ;  /* 0x0000001a00427308 */ /* 0x0008220000002400 */
        /* <DEDUP_REMOVED lines=33> */
[----:B--23--:R-:W-:Y:S06]  /*2ff40*/  @!P1 BRA `(.L_x_5394) ;  /* 0x0000000000889947 */ /* 0x00cfec0003800000 */
[----:B------:R-:W-:Y:S01]  /*2ff50*/  IADD3 R24, -R59, R58, R24 ;  /* 0x0000003a3b187210 */ /* 0x000fe20007ffe118 */
[----:B------:R-:W-:Y:S03]  /*2ff60*/  BSSY B3, `(.L_x_5395) ;  /* 0x000001c000037945 */ /* 0x000fe60003800000 */
[----:B------:R-:W-:-:S13]  /*2ff70*/  ISETP.GT.AND P0, PT, R24, -0x1, PT ;  /* 0xffffffff1800780c */ /* 0x000fda0003f04270 */
[----:B------:R-:W-:Y:S05]  /*2ff80*/  @P0 BRA `(.L_x_5396) ;  /* 0x00000000003c0947 */ /* 0x000fea0003800000 */
[----:B------:R-:W-:Y:S01]  /*2ff90*/  ISETP.NE.AND P0, PT, R63, 0x1, PT ;  /* 0x000000013f00780c */ /* 0x000fe20003f05270 */
[----:B------:R-:W-:Y:S01]  /*2ffa0*/  BSSY B4, `(.L_x_5397) ;  /* 0x000000b000047945 */ /* 0x000fe20003800000 */
[----:B------:R-:W-:-:S11]  /*2ffb0*/  LOP3.LUT R24, RZ, R24, RZ, 0x33, !PT ;  /* 0x00000018ff187212 */ /* 0x000fd600078e33ff */
[----:B------:R-:W-:Y:S05]  /*2ffc0*/  @!P0 BRA `(.L_x_5398) ;  /* 0x0000000000208947 */ /* 0x000fea0003800000 */
[C---:B------:R-:W-:Y:S02]  /*2ffd0*/  R2UR UR4, R4.reuse ;  /* 0x00000000040472ca */ /* 0x040fe400000e0000 */
[C---:B------:R-:W-:Y:S02]  /*2ffe0*/  R2UR UR5, R5.reuse ;  /* 0x00000000050572ca */ /* 0x040fe400000e0000 */
[----:B------:R-:W-:Y:S02]  /*2fff0*/  R2UR UR6, R4 ;  /* 0x00000000040672ca */ /* 0x000fe400000e0000 */
[----:B------:R-:W-:-:S09]  /*30000*/  R2UR UR7, R5 ;  /* 0x00000000050772ca */ /* 0x000fd200000e0000 */
[----:B----4-:R-:W2:Y:S04]  /*30010*/  LD.E R11, desc[UR4][R8.64+0x1c] ;  /* 0x00001c04080b7980 */ /* 0x010ea8000c101900 */
[----:B------:R-:W3:Y:S01]  /*30020*/  LD.E R26, desc[UR6][R8.64+0x20] ;  /* 0x00002006081a7980 */ /* 0x000ee2000c101900 */
[----:B--2---:R-:W-:-:S05]  /*30030*/  IMAD.HI.U32 R11, R24, R11, RZ ;  /* 0x0000000b180b7227 */ /* 0x004fca00078e00ff */
[----:B---3--:R-:W-:-:S07]  /*30040*/  SHF.R.U32.HI R24, RZ, R26, R11 ;  /* 0x0000001aff187219 */ /* 0x008fce000001160b */
.L_x_5398:
[----:B------:R-:W-:Y:S05]  /*30050*/  BSYNC B4 ;  /* 0x0000000000047941 */ /* 0x000fea0003800000 */
.L_x_5397:
[----:B------:R-:W-:Y:S01]  /*30060*/  LOP3.LUT R24, RZ, R24, RZ, 0x33, !PT ;  /* 0x00000018ff187212 */ /* 0x000fe200078e33ff */
[----:B------:R-:W-:Y:S06]  /*30070*/  BRA `(.L_x_5399) ;  /* 0x0000000000287947 */ /* 0x000fec0003800000 */
.L_x_5396:
[----:B------:R-:W-:-:S13]  /*30080*/  ISETP.NE.AND P0, PT, R63, 0x1, PT ;  /* 0x000000013f00780c */ /* 0x000fda0003f05270 */
        /* <DEDUP_REMOVED lines=9> */
.L_x_5399:
[----:B------:R-:W-:Y:S05]  /*30120*/  BSYNC B3 ;  /* 0x0000000000037941 */ /* 0x000fea0003800000 */
.L_x_5395:
[----:B----4-:R-:W-:-:S04]  /*30130*/  IMAD R11, R63, R24, -R25 ;  /* 0x000000183f0b7224 */ /* 0x010fc800078e0a19 */
[----:B------:R-:W-:-:S05]  /*30140*/  IMAD R11, R20, -0x2, R11 ;  /* 0xfffffffe140b7824 */ /* 0x000fca00078e020b */
[----:B------:R-:W-:Y:S02]  /*30150*/  VIMNMX R14, R14, R11, !PT ;  /* 0x0000000b0e0e7248 */ /* 0x000fe40007fe0100 */
[----:B------:R-:W-:-:S07]  /*30160*/  VIADDMNMX R12, R11, R63, R12, PT ;  /* 0x0000003f0b0c7246 */ /* 0x000fce000380010c */
.L_x_5394:
[----:B------:R-:W-:Y:S05]  /*30170*/  BSYNC B2 ;  /* 0x0000000000027941 */ /* 0x000fea0003800000 */
.L_x_5393:
[C---:B------:R-:W-:Y:S01]  /*30180*/  ISETP.GE.AND P1, PT, R62.reuse, 0x9, PT ;  /* 0x000000093e00780c */ /* 0x040fe20003f26270 */
[----:B------:R-:W4:Y:S01]  /*30190*/  SHFL.IDX PT, R13, R13, 0x1, 0x1c1f ;  /* 0x003c1f000d0d7f89 */ /* 0x000f2200000e0000 */
        /* <DEDUP_REMOVED lines=10> */
[----:B-1----:R-:W-:Y:S02]  /*30240*/  FSEL R65, R65, -INF , !P3 ;  /* 0xff80000041417808 */ /* 0x002fe40005800000 */
[----:B------:R-:W-:-:S02]  /*30250*/  P2R R56, PR, RZ, 0x10 ;  /* 0x00000010ff387803 */ /* 0x000fc40000000000 */
[----:B------:R-:W-:Y:S01]  /*30260*/  ISETP.LT.OR P2, PT, R12, 0x11, P2 ;  /* 0x000000110c00780c */ /* 0x000fe20001741670 */
[----:B----4-:R-:W-:Y:S01]  /*30270*/  IMAD.IADD R11, R15, 0x1, R13 ;  /* 0x000000010f0b7824 */ /* 0x010fe200078e020d */
        /* <DEDUP_REMOVED lines=76> */
[----:B------:R-:W2:Y:S04]  /*30740*/  LD.E R13, desc[UR4][R8.64+0x1c] ;  /* 0x00001c04080d7980 */ /* 0x000ea8000c101900 */
[----:B------:R-:W3:Y:S01]  /*30750*/  LD.E R15, desc[UR6][R8.64+0x20] ;  /* 0x00002006080f7980 */ /* 0x000ee2000c101900 */
[----:B--2---:R-:W-:-:S05]  /*30760*/  IMAD.HI.U32 R58, R58, R13, RZ ;  /* 0x0000000d3a3a7227 */ /* 0x004fca00078e00ff */
[----:B---3--:R-:W-:-:S07]  /*30770*/  SHF.R.U32.HI R58, RZ, R15, R58 ;  /* 0x0000000fff3a7219 */ /* 0x008fce000001163a */
.L_x_5405:
[----:B------:R-:W-:Y:S05]  /*30780*/  BSYNC B4 ;  /* 0x0000000000047941 */ /* 0x000fea0003800000 */
.L_x_5404:
[----:B------:R-:W-:Y:S01]  /*30790*/  LOP3.LUT R58, RZ, R58, RZ, 0x33, !PT ;  /* 0x0000003aff3a7212 */ /* 0x000fe200078e33ff */
[----:B------:R-:W-:Y:S06]  /*307a0*/  BRA `(.L_x_5406) ;  /* 0x0000000000287947 */ /* 0x000fec0003800000 */
.L_x_5403:
[----:B------:R-:W-:-:S13]  /*307b0*/  ISETP.NE.AND P6, PT, R63, 0x1, PT ;  /* 0x000000013f00780c */ /* 0x000fda0003fc5270 */
        /* <DEDUP_REMOVED lines=9> */
.L_x_5406:
[----:B------:R-:W-:Y:S05]  /*30850*/  BSYNC B3 ;  /* 0x0000000000037941 */ /* 0x000fea0003800000 */
.L_x_5402:
[----:B------:R-:W-:-:S04]  /*30860*/  IMAD R9, R63, R58, -R25 ;  /* 0x0000003a3f097224 */ /* 0x000fc800078e0a19 */
[----:B------:R-:W-:-:S05]  /*30870*/  IMAD R20, R20, -0x2, R9 ;  /* 0xfffffffe14147824 */ /* 0x000fca00078e0209 */
[----:B------:R-:W-:Y:S02]  /*30880*/  VIADDMNMX R12, R20, R63, R12, PT ;  /* 0x0000003f140c7246 */ /* 0x000fe4000380010c */
[----:B------:R-:W-:-:S07]  /*30890*/  VIMNMX R11, R11, R20, !PT ;  /* 0x000000140b0b7248 */ /* 0x000fce0007fe0100 */
.L_x_5401:
[----:B------:R-:W-:Y:S05]  /*308a0*/  BSYNC B2 ;  /* 0x0000000000027941 */ /* 0x000fea0003800000 */
.L_x_5400:
[----:B------:R-:W2:Y:S01]  /*308b0*/  LDL.64 R8, [R7+0x70] ;  /* 0x0000700007087983 */ /* 0x000ea20000100a00 */
[----:B------:R-:W-:Y:S02]  /*308c0*/  R2UR UR4, R4 ;  /* 0x00000000040472ca */ /* 0x000fe400000e0000 */
[----:B------:R-:W-:Y:S02]  /*308d0*/  R2UR UR5, R5 ;  /* 0x00000000050572ca */ /* 0x000fe400000e0000 */
[C---:B------:R-:W-:Y:S02]  /*308e0*/  ISETP.GT.AND P0, PT, R11.reuse, 0x1, !P0 ;  /* 0x000000010b00780c */ /* 0x040fe40004704270 */
[----:B------:R-:W-:Y:S02]  /*308f0*/  ISETP.NE.AND P6, PT, R36, RZ, PT ;  /* 0x000000ff2400720c */ /* 0x000fe40003fc5270 */
[----:B------:R-:W-:Y:S02]  /*30900*/  ISETP.LT.OR P0, PT, R12, 0x2, P0 ;  /* 0x000000020c00780c */ /* 0x000fe40000701670 */
[----:B------:R-:W-:-:S02]  /*30910*/  ISETP.GT.AND P1, PT, R11, 0x8, !P1 ;  /* 0x000000080b00780c */ /* 0x000fc40004f24270 */
[----:B------:R-:W-:Y:S02]  /*30920*/  FSEL R59, R27, -INF , !P0 ;  /* 0xff8000001b3b7808 */ /* 0x000fe40004000000 */
[----:B------:R-:W-:Y:S02]  /*30930*/  ISETP.NE.AND P0, PT, R26, RZ, PT ;  /* 0x000000ff1a00720c */ /* 0x000fe40003f05270 */
[----:B------:R-:W-:Y:S02]  /*30940*/  ISETP.LT.OR P1, PT, R12, 0x9, P1 ;  /* 0x000000090c00780c */ /* 0x000fe40000f21670 */
[----:B------:R-:W-:Y:S02]  /*30950*/  ISETP.GT.AND P0, PT, R11, 0x9, !P0 ;  /* 0x000000090b00780c */ /* 0x000fe40004704270 */
[----:B------:R-:W-:Y:S02]  /*30960*/  FSEL R63, R30, -INF , !P1 ;  /* 0xff8000001e3f7808 */ /* 0x000fe40004800000 */
[----:B------:R-:W-:-:S02]  /*30970*/  ISETP.LT.OR P0, PT, R12, 0xa, P0 ;  /* 0x0000000a0c00780c */ /* 0x000fc40000701670 */
[----:B------:R-:W-:Y:S02]  /*30980*/  ISETP.NE.AND P1, PT, R68, RZ, PT ;  /* 0x000000ff4400720c */ /* 0x000fe40003f25270 */
        /* <DEDUP_REMOVED lines=13> */
[C---:B------:R-:W-:Y:S01]  /*30a60*/  ISETP.GT.AND P0, PT, R11.reuse, 0x19, !P6 ;  /* 0x000000190b00780c */ /* 0x040fe20007704270 */
[----:B--2---:R-:W2:Y:S03]  /*30a70*/  LD.E.64 R14, desc[UR4][R8.64] ;  /* 0x00000004080e7980 */ /* 0x004ea6000c101b00 */
[----:B------:R-:W-:Y:S02]  /*30a80*/  ISETP.LT.OR P0, PT, R12, 0x1a, P0 ;  /* 0x0000001a0c00780c */ /* 0x000fe40000701670 */
[----:B------:R-:W-:Y:S02]  /*30a90*/  ISETP.GT.AND P1, PT, R11, 0x28, !P1 ;  /* 0x000000280b00780c */ /* 0x000fe40004f24270 */
[----:B------:R-:W-:-:S02]  /*30aa0*/  FSEL R39, R39, -INF , !P0 ;  /* 0xff80000027277808 */ /* 0x000fc40004000000 */
[----:B------:R-:W-:Y:S02]  /*30ab0*/  ISETP.NE.AND P0, PT, R57, RZ, PT ;  /* 0x000000ff3900720c */ /* 0x000fe40003f05270 */
[C---:B------:R-:W-:Y:S02]  /*30ac0*/  ISETP.GT.AND P2, PT, R11.reuse, 0x29, !P2 ;  /* 0x000000290b00780c */ /* 0x040fe40005744270 */
[C---:B------:R-:W-:Y:S02]  /*30ad0*/  ISETP.GT.AND P0, PT, R11.reuse, 0x20, !P0 ;  /* 0x000000200b00780c */ /* 0x040fe40004704270 */
[C---:B------:R-:W-:Y:S02]  /*30ae0*/  ISETP.GT.AND P3, PT, R11.reuse, 0x30, !P3 ;  /* 0x000000300b00780c */ /* 0x040fe40005f64270 */
[----:B------:R-:W-:Y:S02]  /*30af0*/  ISETP.LT.OR P0, PT, R12, 0x21, P0 ;  /* 0x000000210c00780c */ /* 0x000fe40000701670 */
[----:B------:R-:W-:-:S02]  /*30b00*/  ISETP.GT.AND P4, PT, R11, 0x31, !P4 ;  /* 0x000000310b00780c */ /* 0x000fc40006784270 */
[----:B------:R-:W-:Y:S02]  /*30b10*/  FSEL R87, R42, -INF , !P0 ;  /* 0xff8000002a577808 */ /* 0x000fe40004000000 */
[----:B------:R-:W-:Y:S02]  /*30b20*/  ISETP.NE.AND P0, PT, R24, RZ, PT ;  /* 0x000000ff1800720c */ /* 0x000fe40003f05270 */
[----:B------:R-:W-:Y:S01]  /*30b30*/  ISETP.LT.OR P1, PT, R12, 0x29, P1 ;  /* 0x000000290c00780c */ /* 0x000fe20000f21670 */
[----:B------:R-:W3:Y:S01]  /*30b40*/  LD.E R24, desc[UR4][R8.64+0x10] ;  /* 0x0000100408187980 */ /* 0x000ee2000c101900 */
[----:B------:R-:W-:Y:S02]  /*30b50*/  ISETP.GT.AND P0, PT, R11, RZ, !P0 ;  /* 0x000000ff0b00720c */ /* 0x000fe40004704270 */
[----:B------:R-:W-:Y:S02]  /*30b60*/  ISETP.NE.AND P6, PT, R44, RZ, PT ;  /* 0x000000ff2c00720c */ /* 0x000fe40003fc5270 */
[----:B------:R-:W-:-:S04]  /*30b70*/  ISETP.LT.OR P0, PT, R12, 0x1, P0 ;  /* 0x000000010c00780c */ /* 0x000fc80000701670 */
[----:B------:R-:W-:Y:S02]  /*30b80*/  FSEL R31, R66, -INF , !P0 ;  /* 0xff800000421f7808 */ /* 0x000fe40004000000 */
[----:B------:R-:W-:-:S04]  /*30b90*/  ISETP.NE.AND P0, PT, R40, RZ, PT ;  /* 0x000000ff2800720c */ /* 0x000fc80003f05270 */
[----:B------:R-:W-:-:S04]  /*30ba0*/  ISETP.GT.AND P0, PT, R11, 0x21, !P0 ;  /* 0x000000210b00780c */ /* 0x000fc80004704270 */
[----:B------:R-:W-:-:S04]  /*30bb0*/  ISETP.LT.OR P0, PT, R12, 0x22, P0 ;  /* 0x000000220c00780c */ /* 0x000fc80000701670 */
[----:B------:R-:W-:Y:S02]  /*30bc0*/  FSEL R89, R43, -INF , !P0 ;  /* 0xff8000002b597808 */ /* 0x000fe40004000000 */
[----:B------:R-:W-:Y:S02]  /*30bd0*/  ISETP.LT.OR P2, PT, R12, 0x2a, P2 ;  /* 0x0000002a0c00780c */ /* 0x000fe40001741670 */
[----:B------:R-:W-:Y:S02]  /*30be0*/  FSEL R91, R46, -INF , !P1 ;  /* 0xff8000002e5b7808 */ /* 0x000fe40004800000 */
[----:B------:R-:W-:Y:S02]  /*30bf0*/  ISETP.LT.OR P3, PT, R12, 0x31, P3 ;  /* 0x000000310c00780c */ /* 0x000fe40001f61670 */
[----:B------:R-:W-:Y:S02]  /*30c00*/  FSEL R93, R47, -INF , !P2 ;  /* 0xff8000002f5d7808 */ /* 0x000fe40005000000 */
[----:B------:R-:W-:-:S02]  /*30c10*/  ISETP.GT.AND P5, PT, R11, 0x38, !P5 ;  /* 0x000000380b00780c */ /* 0x000fc40006fa4270 */
[----:B------:R-:W-:Y:S02]  /*30c20*/  ISETP.LT.OR P4, PT, R12, 0x32, P4 ;  /* 0x000000320c00780c */ /* 0x000fe40002781670 */
[----:B------:R-:W-:Y:S02]  /*30c30*/  FSEL R95, R50, -INF , !P3 ;  /* 0xff800000325f7808 */ /* 0x000fe40005800000 */
[----:B------:R-:W-:Y:S02]  /*30c40*/  ISETP.GT.AND P6, PT, R11, 0x39, !P6 ;  /* 0x000000390b00780c */ /* 0x000fe400077c4270 */
[C---:B------:R-:W-:Y:S02]  /*30c50*/  ISETP.LT.OR P5, PT, R12.reuse, 0x39, P5 ;  /* 0x000000390c00780c */ /* 0x040fe40002fa1670 */
[----:B------:R-:W-:Y:S02]  /*30c60*/  FSEL R97, R51, -INF , !P4 ;  /* 0xff80000033617808 */ /* 0x000fe40006000000 */
[----:B------:R-:W-:-:S02]  /*30c70*/  ISETP.LT.OR P6, PT, R12, 0x3a, P6 ;  /* 0x0000003a0c00780c */ /* 0x000fc400037c1670 */
[----:B------:R-:W-:Y:S02]  /*30c80*/  FSEL R99, R54, -INF , !P5 ;  /* 0xff80000036637808 */ /* 0x000fe40006800000 */
[----:B------:R-:W-:Y:S02]  /*30c90*/  R2UR UR6, R4 ;  /* 0x00000000040672ca */ /* 0x000fe400000e0000 */
[----:B------:R-:W-:Y:S02]  /*30ca0*/  R2UR UR7, R5 ;  /* 0x00000000050772ca */ /* 0x000fe400000e0000 */
[----:B------:R-:W-:-:S11]  /*30cb0*/  FSEL R101, R21, -INF , !P6 ;  /* 0xff80000015657808 */ /* 0x000fd60007000000 */
[----:B------:R-:W4:Y:S01]  /*30cc0*/  LD.E R27, desc[UR6][R8.64+0x14] ;  /* 0x00001406081b7980 */ /* 0x000f22000c101900 */
[----:B--2---:R-:W-:Y:S02]  /*30cd0*/  FMNMX.FTZ R13, R29, R14, !PT ;  /* 0x0000000e1d0d7209 */ /* 0x004fe40007810000 */
        /* <DEDUP_REMOVED lines=30> */
[----:B------:R-:W-:-:S03]  /*30ec0*/  FMNMX.FTZ R13, R101, R20, !PT ;  /* 0x00000014650d7209 */ /* 0x000fc60007810000 */
[----:B------:R-:W0:Y:S04]  /*30ed0*/  SHFL.BFLY PT, R11, R12, 0x2, 0x1f ;  /* 0x0c401f000c0b7f89 */ /* 0x000e2800000e0000 */
[----:B------:R-:W-:Y:S04]  /*30ee0*/  ST.E.64 desc[UR4][R8.64], R12 ;  /* 0x0000000c08007985 */ /* 0x000fe8000c101b04 */
[----:B------:R-:W2:Y:S01]  /*30ef0*/  LD.E R28, desc[UR6][R8.64+0x4] ;  /* 0x00000406081c7980 */ /* 0x000ea2000c101900 */
[----:B0-----:R-:W-:-:S05]  /*30f00*/  FMNMX.FTZ R11, R12, R11, !PT ;  /* 0x0000000b0c0b7209 */ /* 0x001fca0007810000 */
[----:B------:R-:W0:Y:S02]  /*30f10*/  SHFL.BFLY PT, R20, R11, 0x1, 0x1f ;  /* 0x0c201f000b147f89 */ /* 0x000e2400000e0000 */
[----:B0-----:R-:W-:Y:S02]  /*30f20*/  FMNMX.FTZ R21, R11, R20, !PT ;  /* 0x000000140b157209 */ /* 0x001fe40007810000 */
[----:B------:R-:W5:Y:S04]  /*30f30*/  LD.E R20, desc[UR4][R8.64+0x20] ;  /* 0x0000200408147980 */ /* 0x000f68000c101900 */
[----:B------:R-:W-:Y:S04]  /*30f40*/  ST.E desc[UR4][R8.64], R21 ;  /* 0x0000001508007985 */ /* 0x000fe8000c101904 */
[----:B------:R-:W3:Y:S01]  /*30f50*/  LD.E R25, desc[UR6][R8.64] ;  /* 0x0000000608197980 */ /* 0x000ee2000c101900 */
[----:B------:R-:W-:-:S02]  /*30f60*/  R2UR UR8, R4 ;  /* 0x00000000040872ca */ /* 0x000fc400000e0000 */
[----:B------:R-:W-:Y:S01]  /*30f70*/  R2UR UR9, R5 ;  /* 0x00000000050972ca */ /* 0x000fe200000e0000 */
[----:B--2---:R-:W0:Y:S02]  /*30f80*/  SHFL.BFLY PT, R11, R28, 0x2, 0x1f ;  /* 0x0c401f001c0b7f89 */ /* 0x004e2400000e0000 */
[----:B0-----:R-:W-:-:S05]  /*30f90*/  FMNMX.FTZ R12, R11, R28, !PT ;  /* 0x0000001c0b0c7209 */ /* 0x001fca0007810000 */
[----:B------:R-:W0:Y:S02]  /*30fa0*/  SHFL.BFLY PT, R11, R12, 0x1, 0x1f ;  /* 0x0c201f000c0b7f89 */ /* 0x000e2400000e0000 */
[----:B0-----:R-:W-:Y:S02]  /*30fb0*/  FMNMX.FTZ R13, R12, R11, !PT ;  /* 0x0000000b0c0d7209 */ /* 0x001fe40007810000 */
[----:B---3--:R-:W-:Y:S02]  /*30fc0*/  FSETP.NEU.FTZ.AND P0, PT, R25, -INF , PT ;  /* 0xff8000001900780b */ /* 0x008fe40003f1d000 */
[----:B------:R-:W-:Y:S02]  /*30fd0*/  FSETP.NEU.FTZ.AND P1, PT, R13, -INF , PT ;  /* 0xff8000000d00780b */ /* 0x000fe40003f3d000 */
[----:B------:R-:W-:Y:S02]  /*30fe0*/  FSEL R11, R25, RZ, P0 ;  /* 0x000000ff190b7208 */ /* 0x000fe40000000000 */
[----:B------:R-:W-:-:S03]  /*30ff0*/  FSEL R26, R13, RZ, P1 ;  /* 0x000000ff0d1a7208 */ /* 0x000fc60000800000 */
[----:B------:R-:W-:Y:S02]  /*31000*/  FADD.FTZ R11, R14, -R11 ;  /* 0x8000000b0e0b7221 */ /* 0x000fe40000010000 */
[----:B------:R-:W-:Y:S02]  /*31010*/  FADD.FTZ R15, R15, -R26 ;  /* 0x8000001a0f0f7221 */ /* 0x000fe40000010000 */
[----:B-----5:R-:W-:Y:S02]  /*31020*/  FMUL.FTZ R11, R11, R20 ;  /* 0x000000140b0b7220 */ /* 0x020fe40000410000 */
[----:B------:R-:W-:-:S04]  /*31030*/  FMUL.FTZ R20, R20, R15 ;  /* 0x0000000f14147220 */ /* 0x000fc80000410000 */
[----:B------:R-:W0:Y:S08]  /*31040*/  MUFU.EX2 R11, R11 ;  /* 0x0000000b000b7308 */ /* 0x000e300000000800 */
[----:B------:R-:W4:Y:S01]  /*31050*/  MUFU.EX2 R12, R20 ;  /* 0x00000014000c7308 */ /* 0x000f220000000800 */
[----:B------:R1:W-:Y:S01]  /*31060*/  ST.E desc[UR4][R8.64+0x4], R13 ;  /* 0x0000040d08007985 */ /* 0x0003e2000c101904 */
[----:B0-----:R-:W-:Y:S01]  /*31070*/  FMUL.FTZ R25, R11, R24 ;  /* 0x000000180b197220 */ /* 0x001fe20000410000 */
[----:B----4-:R-:W-:-:S04]  /*31080*/  FMUL.FTZ R27, R12, R27 ;  /* 0x0000001b0c1b7220 */ /* 0x010fc80000410000 */
[----:B------:R1:W-:Y:S04]  /*31090*/  ST.E desc[UR6][R8.64+0x10], R25 ;  /* 0x0000101908007985 */ /* 0x0003e8000c101906 */
[----:B------:R1:W-:Y:S04]  /*310a0*/  ST.E desc[UR8][R8.64+0x14], R27 ;  /* 0x0000141b08007985 */ /* 0x0003e8000c101908 */
[----:B------:R-:W2:Y:S04]  /*310b0*/  LDL.64 R14, [R7+0x78] ;  /* 0x00007800070e7983 */ /* 0x000ea80000100a00 */
[----:B--2---:R-:W2:Y:S04]  /*310c0*/  LD.E.64 R20, desc[UR4][R14.64] ;  /* 0x000000040e147980 */ /* 0x004ea8000c101b00 */
[----:B--2---:R-:W2:Y:S01]  /*310d0*/  LD.E R24, desc[UR4][R20.64+0x4] ;  /* 0x0000040414187980 */ /* 0x004ea2000c101900 */
[----:B------:R-:W-:Y:S01]  /*310e0*/  BSSY B2, `(.L_x_5407) ;  /* 0x0000010000027945 */ /* 0x000fe20003800000 */
[----:B--2---:R-:W-:-:S13]  /*310f0*/  ISETP.NE.AND P0, PT, R24, RZ, PT ;  /* 0x000000ff1800720c */ /* 0x004fda0003f05270 */
[----:B-1----:R-:W-:Y:S05]  /*31100*/  @P0 BRA `(.L_x_5408) ;  /* 0x0000000000340947 */ /* 0x002fea0003800000 */
[----:B------:R-:W-:Y:S02]  /*31110*/  R2UR UR4, R4 ;  /* 0x00000000040472ca */ /* 0x000fe400000e0000 */
[----:B------:R-:W-:-:S13]  /*31120*/  R2UR UR5, R5 ;  /* 0x00000000050572ca */ /* 0x000fda00000e0000 */
[----:B------:R-:W2:Y:S01]  /*31130*/  LD.E.64 R8, desc[UR4][R14.64+0x8] ;  /* 0x000008040e087980 */ /* 0x000ea2000c101b00 */
[----:B------:R-:W-:Y:S02]  /*31140*/  R2UR UR6, R4 ;  /* 0x00000000040672ca */ /* 0x000fe400000e0000 */
[----:B------:R-:W-:Y:S01]  /*31150*/  R2UR UR7, R5 ;  /* 0x00000000050772ca */ /* 0x000fe200000e0000 */
[----:B------:R-:W3:-:S12]  /*31160*/  LD.E R21, desc[UR4][R20.64] ;  /* 0x0000000414157980 */ /* 0x000ed8000c101900 */
[----:B--2---:R-:W2:Y:S01]  /*31170*/  LD.E.64 R8, desc[UR6][R8.64] ;  /* 0x0000000608087980 */ /* 0x004ea2000c101b00 */
[----:B---3--:R-:W-:-:S04]  /*31180*/  IMAD R25, R10, 0x40, R21 ;  /* 0x000000400a197824 */ /* 0x008fc800078e0215 */
[----:B--2---:R-:W-:-:S05]  /*31190*/  IMAD.WIDE R24, R25, 0x4, R8 ;  /* 0x0000000419187825 */ /* 0x004fca00078e0208 */
[----:B------:R0:W-:Y:S04]  /*311a0*/  ST.E desc[UR4][R24.64], R11 ;  /* 0x0000000b18007985 */ /* 0x0001e8000c101904 */
[----:B------:R-:W2:Y:S04]  /*311b0*/  LD.E.64 R20, desc[UR6][R14.64] ;  /* 0x000000060e147980 */ /* 0x000ea8000c101b00 */
[----:B--2---:R-:W2:Y:S02]  /*311c0*/  LD.E R13, desc[UR4][R20.64+0x4] ;  /* 0x00000404140d7980 */ /* 0x004ea4000c101900 */
[----:B0-2---:R-:W-:-:S13]  /*311d0*/  ISETP.NE.AND P0, PT, R13, RZ, PT ;  /* 0x000000ff0d00720c */ /* 0x005fda0003f05270 */
.L_x_5408:
[----:B------:R-:W-:Y:S05]  /*311e0*/  BSYNC B2 ;  /* 0x0000000000027941 */ /* 0x000fea0003800000 */
.L_x_5407:
[----:B------:R-:W-:Y:S04]  /*311f0*/  BSSY B2, `(.L_x_5409) ;  /* 0x000000d000027945 */ /* 0x000fe80003800000 */
[----:B------:R-:W-:Y:S05]  /*31200*/  @P0 BRA `(.L_x_5410) ;  /* 0x00000000002c0947 */ /* 0x000fea0003800000 */
        /* <DEDUP_REMOVED lines=8> */
[----:B------:R-:W-:-:S04]  /*31290*/  VIADD R13, R10, 0x8 ;  /* 0x000000080a0d7836 */ /* 0x000fc80000000000 */
[----:B--2---:R-:W-:-:S05]  /*312a0*/  IMAD.WIDE R8, R13, 0x4, R8 ;  /* 0x000000040d087825 */ /* 0x004fca00078e0208 */
[----:B------:R0:W-:Y:S02]  /*312b0*/  ST.E desc[UR4][R8.64], R12 ;  /* 0x0000000c08007985 */ /* 0x0001e4000c101904 */
.L_x_5410:
[----:B------:R-:W-:Y:S05]  /*312c0*/  BSYNC B2 ;  /* 0x0000000000027941 */ /* 0x000fea0003800000 */
.L_x_5409:
[----:B0-----:R-:W2:Y:S01]  /*312d0*/  LDL.64 R8, [R7+0x70] ;  /* 0x0000700007087983 */ /* 0x001ea20000100a00 */
[C---:B------:R-:W-:Y:S02]  /*312e0*/  R2UR UR4, R4.reuse ;  /* 0x00000000040472ca */ /* 0x040fe400000e0000 */
[C---:B------:R-:W-:Y:S02]  /*312f0*/  R2UR UR5, R5.reuse ;  /* 0x00000000050572ca */ /* 0x040fe400000e0000 */
[C---:B------:R-:W-:Y:S02]  /*31300*/  R2UR UR6, R4.reuse ;  /* 0x00000000040672ca */ /* 0x040fe400000e0000 */
[C---:B------:R-:W-:Y:S02]  /*31310*/  R2UR UR7, R5.reuse ;  /* 0x00000000050772ca */ /* 0x040fe400000e0000 */
[----:B------:R-:W-:Y:S02]  /*31320*/  R2UR UR8, R4 ;  /* 0x00000000040872ca */ /* 0x000fe400000e0000 */
[----:B------:R-:W-:-:S05]  /*31330*/  R2UR UR9, R5 ;  /* 0x00000000050972ca */ /* 0x000fca00000e0000 */
[----:B--2---:R-:W2:Y:S04]  /*31340*/  LD.E R10, desc[UR4][R8.64] ;  /* 0x00000004080a7980 */ /* 0x004ea8000c101900 */
[----:B------:R-:W3:Y:S04]  /*31350*/  LD.E R13, desc[UR6][R8.64+0x20] ;  /* 0x00002006080d7980 */ /* 0x000ee8000c101900 */
[----:B------:R-:W4:Y:S04]  /*31360*/  LD.E R20, desc[UR8][R8.64+0x4] ;  /* 0x0000040808147980 */ /* 0x000f28000c101900 */
[----:B------:R-:W4:Y:S04]  /*31370*/  LD.E R57, desc[UR4][R8.64+0x10] ;  /* 0x0000100408397980 */ /* 0x000f28000c101900 */
[----:B------:R-:W4:Y:S01]  /*31380*/  LD.E R56, desc[UR6][R8.64+0x14] ;  /* 0x0000140608387980 */ /* 0x000f22000c101900 */
[C---:B--2---:R-:W-:Y:S01]  /*31390*/  FSETP.NEU.FTZ.AND P0, PT, R10.reuse, -INF , PT ;  /* 0xff8000000a00780b */ /* 0x044fe20003f1d000 */
[----:B---3--:R-:W-:Y:S01]  /*313a0*/  FMUL.FTZ R14, R10, R13 ;  /* 0x0000000d0a0e7220 */ /* 0x008fe20000410000 */
[----:B----4-:R-:W-:Y:S01]  /*313b0*/  FSETP.NEU.FTZ.AND P1, PT, R20, -INF , PT ;  /* 0xff8000001400780b */ /* 0x010fe20003f3d000 */
[----:B------:R-:W-:-:S03]  /*313c0*/  FMUL.FTZ R20, R13, R20 ;  /* 0x000000140d147220 */ /* 0x000fc60000410000 */
[----:B------:R-:W-:Y:S02]  /*313d0*/  FSEL R14, R14, RZ, P0 ;  /* 0x000000ff0e0e7208 */ /* 0x000fe40000000000 */
[----:B------:R-:W-:-:S03]  /*313e0*/  FSEL R40, R20, RZ, P1 ;  /* 0x000000ff14287208 */ /* 0x000fc60000800000 */
[-CC-:B------:R-:W-:Y:S01]  /*313f0*/  FFMA.FTZ R10, R29, R13.reuse, -R14.reuse ;  /* 0x0000000d1d0a7223 */ /* 0x180fe2000001080e */
[-CC-:B------:R-:W-:Y:S01]  /*31400*/  FFMA.FTZ R32, R41, R13.reuse, -R14.reuse ;  /* 0x0000000d29207223 */ /* 0x180fe2000001080e */
[-CC-:B------:R-:W-:Y:S01]  /*31410*/  FFMA.FTZ R28, R37, R13.reuse, -R14.reuse ;  /* 0x0000000d251c7223 */ /* 0x180fe2000001080e */
[-C--:B------:R-:W-:Y:S01]  /*31420*/  FFMA.FTZ R15, R65, R13.reuse, -R14 ;  /* 0x0000000d410f7223 */ /* 0x080fe2000001080e */
[-CC-:B------:R-:W-:Y:S01]  /*31430*/  FFMA.FTZ R41, R31, R13.reuse, -R40.reuse ;  /* 0x0000000d1f297223 */ /* 0x180fe20000010828 */
        /* <DEDUP_REMOVED lines=13> */
[-C--:B------:R-:W-:Y:S01]  /*31510*/  FFMA.FTZ R14, R53, R13.reuse, -R14 ;  /* 0x0000000d350e7223 */ /* 0x080fe2000001080e */
        /* <DEDUP_REMOVED lines=15> */
[----:B------:R-:W-:Y:S08]  /*31610*/  MUFU.EX2 R42, R42 ;  /* 0x0000002a002a7308 */ /* 0x000ff00000000800 */
[----:B------:R0:W1:Y:S08]  /*31620*/  MUFU.EX2 R13, R15 ;  /* 0x0000000f000d7308 */ /* 0x0000700000000800 */
[----:B------:R2:W-:Y:S01]  /*31630*/  MUFU.EX2 R158, R20 ;  /* 0x00000014009e7308 */ /* 0x0005e20000000800 */
[----:B0-----:R-:W-:-:S07]  /*31640*/  FADD.FTZ R15, R41, R56 ;  /* 0x00000038290f7221 */ /* 0x001fce0000010000 */
[----:B------:R-:W0:Y:S01]  /*31650*/  MUFU.EX2 R43, R43 ;  /* 0x0000002b002b7308 */ /* 0x000e220000000800 */
[----:B--2---:R-:W-:-:S07]  /*31660*/  FADD.FTZ R20, R10, R57 ;  /* 0x000000390a147221 */ /* 0x004fce0000010000 */
[----:B------:R1:W2:Y:S08]  /*31670*/  MUFU.EX2 R27, R21 ;  /* 0x00000015001b7308 */ /* 0x0002b00000000800 */
[----:B------:R-:W3:Y:S01]  /*31680*/  MUFU.EX2 R44, R44 ;  /* 0x0000002c002c7308 */ /* 0x000ee20000000800 */
[----:B-1----:R-:W-:Y:S01]  /*31690*/  FADD.FTZ R21, R13, R20 ;  /* 0x000000140d157221 */ /* 0x002fe20000010000 */
[----:B------:R-:W-:-:S04]  /*316a0*/  FADD.FTZ R20, R42, R15 ;  /* 0x0000000f2a147221 */ /* 0x000fc80000010000 */
[----:B0-----:R-:W-:Y:S02]  /*316b0*/  FADD.FTZ R15, R43, R20 ;  /* 0x000000142b0f7221 */ /* 0x001fe40000010000 */
[----:B------:R-:W0:Y:S08]  /*316c0*/  MUFU.EX2 R160, R24 ;  /* 0x0000001800a07308 */ /* 0x000e300000000800 */
[----:B------:R-:W1:Y:S08]  /*316d0*/  MUFU.EX2 R45, R45 ;  /* 0x0000002d002d7308 */ /* 0x000e700000000800 */
[----:B------:R-:W4:Y:S08]  /*316e0*/  MUFU.EX2 R29, R25 ;  /* 0x00000019001d7308 */ /* 0x000f300000000800 */
[----:B------:R-:W4:Y:S08]  /*316f0*/  MUFU.EX2 R46, R46 ;  /* 0x0000002e002e7308 */ /* 0x000f300000000800 */
[----:B------:R2:W-:Y:S08]  /*31700*/  MUFU.EX2 R39, R14 ;  /* 0x0000000e00277308 */ /* 0x0005f00000000800 */
[----:B------:R-:W4:Y:S01]  /*31710*/  MUFU.EX2 R26, R26 ;  /* 0x0000001a001a7308 */ /* 0x000f220000000800 */
[----:B--2---:R-:W-:-:S04]  /*31720*/  FADD.FTZ R14, R158, R21 ;  /* 0x000000159e0e7221 */ /* 0x004fc80000010000 */
[----:B------:R-:W-:Y:S01]  /*31730*/  FADD.FTZ R21, R27, R14 ;  /* 0x0000000e1b157221 */ /* 0x000fe20000010000 */
[----:B---3--:R-:W-:Y:S02]  /*31740*/  FADD.FTZ R14, R44, R15 ;  /* 0x0000000f2c0e7221 */ /* 0x008fe40000010000 */
[----:B------:R-:W2:Y:S01]  /*31750*/  MUFU.EX2 R47, R47 ;  /* 0x0000002f002f7308 */ /* 0x000ea20000000800 */
[----:B0-----:R-:W-:Y:S01]  /*31760*/  FADD.FTZ R20, R160, R21 ;  /* 0x00000015a0147221 */ /* 0x001fe20000010000 */
[----:B-1----:R-:W-:-:S03]  /*31770*/  FADD.FTZ R15, R45, R14 ;  /* 0x0000000e2d0f7221 */ /* 0x002fc60000010000 */
[----:B----4-:R-:W-:Y:S01]  /*31780*/  FADD.FTZ R21, R29, R20 ;  /* 0x000000141d157221 */ /* 0x010fe20000010000 */
[----:B------:R-:W-:Y:S02]  /*31790*/  FADD.FTZ R14, R46, R15 ;  /* 0x0000000f2e0e7221 */ /* 0x000fe40000010000 */
[----:B------:R-:W0:Y:S01]  /*317a0*/  MUFU.EX2 R31, R28 ;  /* 0x0000001c001f7308 */ /* 0x000e220000000800 */
[----:B------:R-:W-:-:S07]  /*317b0*/  FADD.FTZ R20, R26, R21 ;  /* 0x000000151a147221 */ /* 0x000fce0000010000 */
        /* <DEDUP_REMOVED lines=31> */
[----:B--2---:R-:W-:-:S04]  /*319b0*/  FADD.FTZ R20, R38, R21 ;  /* 0x0000001526147221 */ /* 0x004fc80000010000 */
[----:B------:R-:W-:Y:S01]  /*319c0*/  FADD.FTZ R57, R39, R20 ;  /* 0x0000001427397221 */ /* 0x000fe20000010000 */
[----:B0-----:R-:W-:-:S04]  /*319d0*/  FADD.FTZ R15, R55, R14 ;  /* 0x0000000e370f7221 */ /* 0x001fc80000010000 */
[----:B------:R-:W-:Y:S01]  /*319e0*/  ST.E desc[UR4][R8.64+0x10], R57 ;  /* 0x0000103908007985 */ /* 0x000fe2000c101904 */
[----:B-1----:R-:W-:-:S05]  /*319f0*/  FADD.FTZ R59, R40, R15 ;  /* 0x0000000f283b7221 */ /* 0x002fca0000010000 */
[----:B------:R0:W-:Y:S04]  /*31a00*/  ST.E desc[UR6][R8.64+0x14], R59 ;  /* 0x0000143b08007985 */ /* 0x0001e8000c101906 */
[----:B------:R-:W2:Y:S01]  /*31a10*/  LDL.64 R20, [R7+0x80] ;  /* 0x0000800007147983 */ /* 0x000ea20000100a00 */
[----:B------:R-:W-:Y:S06]  /*31a20*/  BAR.SYNC.DEFER_BLOCKING 0xf, 0x100 ;  /* 0x03c4000000007b1d */ /* 0x000fec0000010000 */
[----:B------:R-:W3:Y:S04]  /*31a30*/  LDL.64 R14, [R7+0x88] ;  /* 0x00008800070e7983 */ /* 0x000ee80000100a00 */
[----:B--2---:R-:W2:Y:S04]  /*31a40*/  LD.E.64 R20, desc[UR4][R20.64+0x10] ;  /* 0x0000100414147980 */ /* 0x004ea8000c101b00 */
[----:B--2---:R-:W2:Y:S04]  /*31a50*/  LD.E.64 R24, desc[UR6][R20.64+0x8] ;  /* 0x0000080614187980 */ /* 0x004ea8000c101b00 */
[----:B------:R-:W4:Y:S01]  /*31a60*/  LD.E.64 R60, desc[UR4][R20.64] ;  /* 0x00000004143c7980 */ /* 0x000f22000c101b00 */
        /* <DEDUP_REMOVED lines=16> */
[----:B--2---:R-:W-:-:S05]  /*31b70*/  MOV R24, R24 ;  /* 0x0000001800187202 */ /* 0x004fca0000000f00 */
[--C-:B----4-:R-:W-:Y:S02]  /*31b80*/  IMAD R61, R61, 0x2, R24.reuse ;  /* 0x000000023d3d7824 */ /* 0x110fe400078e0218 */
[C---:B0-----:R-:W-:Y:S02]  /*31b90*/  IMAD R8, R60.reuse, 0x2, R24 ;  /* 0x000000023c087824 */ /* 0x041fe400078e0218 */
[----:B------:R-:W-:Y:S01]  /*31ba0*/  IMAD R60, R60, 0x2, R61 ;  /* 0x000000023c3c7824 */ /* 0x000fe200078e023d */
[----:B------:R-:W-:Y:S04]  /*31bb0*/  STSM.16.M88.4 [R24], R156 ;  /* 0x0000009c18007844 */ /* 0x000fe80000000200 */
[----:B------:R0:W-:Y:S04]  /*31bc0*/  STSM.16.M88.4 [R8], R160 ;  /* 0x000000a008007844 */ /* 0x0001e80000000200 */
[----:B------:R-:W-:Y:S04]  /*31bd0*/  STSM.16.M88.4 [R61], R164 ;  /* 0x000000a43d007844 */ /* 0x000fe80000000200 */
[----:B------:R1:W-:Y:S04]  /*31be0*/  STSM.16.M88.4 [R60], R168 ;  /* 0x000000a83c007844 */ /* 0x0003e80000000200 */
[----:B---3--:R-:W2:Y:S04]  /*31bf0*/  LD.E R10, desc[UR4][R14.64] ;  /* 0x000000040e0a7980 */ /* 0x008ea8000c101900 */
[----:B0-----:R-:W3:Y:S04]  /*31c00*/  LD.E R8, desc[UR4][R14.64+0x14] ;  /* 0x000014040e087980 */ /* 0x001ee8000c101900 */
[----:B------:R-:W4:Y:S04]  /*31c10*/  LD.E R36, desc[UR4][R14.64+0x44] ;  /* 0x000044040e247980 */ /* 0x000f28000c101900 */
[----:B------:R-:W4:Y:S01]  /*31c20*/  LD.E R50, desc[UR4][R14.64+0x80] ;  /* 0x000080040e327980 */ /* 0x000f22000c101900 */
[----:B------:R-:W-:-:S02]  /*31c30*/  R2UR UR18, R4 ;  /* 0x00000000041272ca */ /* 0x000fc400000e0000 */
[----:B------:R-:W-:Y:S01]  /*31c40*/  R2UR UR19, R5 ;  /* 0x00000000051372ca */ /* 0x000fe200000e0000 */
[----:B------:R-:W4:Y:S04]  /*31c50*/  LD.E R66, desc[UR4][R14.64+0xc0] ;  /* 0x0000c0040e427980 */ /* 0x000f28000c101900 */
        /* <DEDUP_REMOVED lines=11> */
[----:B------:R-:W4:Y:S01]  /*31d10*/  LD.E R86, desc[UR8][R14.64+0x110] ;  /* 0x000110080e567980 */ /* 0x000f22000c101900 */
[----:B------:R-:W-:-:S02]  /*31d20*/  R2UR UR10, R4 ;  /* 0x00000000040a72ca */ /* 0x000fc400000e0000 */
[C---:B------:R-:W-:Y:S01]  /*31d30*/  R2UR UR11, R5.reuse ;  /* 0x00000000050b72ca */ /* 0x040fe200000e0000 */
[----:B------:R-:W4:Y:S01]  /*31d40*/  LD.E R64, desc[UR18][R14.64+0xb4] ;  /* 0x0000b4120e407980 */ /* 0x000f22000c101900 */
[C---:B------:R-:W-:Y:S02]  /*31d50*/  R2UR UR12, R4.reuse ;  /* 0x00000000040c72ca */ /* 0x040fe400000e0000 */
[C---:B------:R-:W-:Y:S01]  /*31d60*/  R2UR UR13, R5.reuse ;  /* 0x00000000050d72ca */ /* 0x040fe200000e0000 */
[----:B------:R-:W4:Y:S01]  /*31d70*/  LD.E R80, desc[UR18][R14.64+0xf4] ;  /* 0x0000f4120e507980 */ /* 0x000f22000c101900 */
[C---:B------:R-:W-:Y:S02]  /*31d80*/  R2UR UR14, R4.reuse ;  /* 0x00000000040e72ca */ /* 0x040fe400000e0000 */
[----:B------:R-:W-:Y:S02]  /*31d90*/  R2UR UR15, R5 ;  /* 0x00000000050f72ca */ /* 0x000fe400000e0000 */
        /* <DEDUP_REMOVED lines=12> */
[----:B-1----:R-:W4:Y:S04]  /*31e60*/  LD.E R60, desc[UR14][R14.64+0xa4] ;  /* 0x0000a40e0e3c7980 */ /* 0x002f28000c101900 */
        /* <DEDUP_REMOVED lines=9> */
[----:B--2---:R-:W-:-:S05]  /*31f00*/  FMUL.FTZ R9, R11, R10 ;  /* 0x0000000a0b097220 */ /* 0x004fca0000410000 */
[----:B------:R3:W-:Y:S02]  /*31f10*/  ST.E desc[UR4][R14.64], R9 ;  /* 0x000000090e007985 */ /* 0x0007e4000c101904 */
[C---:B---3--:R-:W-:Y:S02]  /*31f20*/  FMUL.FTZ R9, R11.reuse, R8 ;  /* 0x000000080b097220 */ /* 0x048fe40000410000 */
[----:B------:R-:W2:Y:S04]  /*31f30*/  LD.E R8, desc[UR18][R14.64+0x134] ;  /* 0x000134120e087980 */ /* 0x000ea8000c101900 */
[----:B------:R4:W-:Y:S02]  /*31f40*/  ST.E desc[UR4][R14.64+0x14], R9 ;  /* 0x000014090e007985 */ /* 0x0009e4000c101904 */
[----:B----4-:R-:W-:-:S05]  /*31f50*/  FMUL.FTZ R9, R11, R36 ;  /* 0x000000240b097220 */ /* 0x010fca0000410000 */
[----:B------:R0:W-:Y:S02]  /*31f60*/  ST.E desc[UR4][R14.64+0x44], R9 ;  /* 0x000044090e007985 */ /* 0x0001e4000c101904 */
[----:B0-----:R-:W-:-:S05]  /*31f70*/  FMUL.FTZ R9, R11, R50 ;  /* 0x000000320b097220 */ /* 0x001fca0000410000 */
[----:B------:R0:W-:Y:S02]  /*31f80*/  ST.E desc[UR4][R14.64+0x80], R9 ;  /* 0x000080090e007985 */ /* 0x0001e4000c101904 */
[----:B0-----:R-:W-:-:S05]  /*31f90*/  FMUL.FTZ R9, R11, R66 ;  /* 0x000000420b097220 */ /* 0x001fca0000410000 */
[----:B------:R0:W-:Y:S02]  /*31fa0*/  ST.E desc[UR4][R14.64+0xc0], R9 ;  /* 0x0000c0090e007985 */ /* 0x0001e4000c101904 */
[----:B0-----:R-:W-:-:S05]  /*31fb0*/  FMUL.FTZ R9, R11, R82 ;  /* 0x000000520b097220 */ /* 0x001fca0000410000 */
[----:B------:R2:W-:Y:S02]  /*31fc0*/  ST.E desc[UR4][R14.64+0x100], R9 ;  /* 0x000100090e007985 */ /* 0x0005e4000c101904 */
[C---:B--2---:R-:W-:Y:S02]  /*31fd0*/  FMUL.FTZ R9, R11.reuse, R8 ;  /* 0x000000080b097220 */ /* 0x044fe40000410000 */
[----:B------:R-:W2:Y:S01]  /*31fe0*/  LD.E R8, desc[UR6][R14.64+0x140] ;  /* 0x000140060e087980 */ /* 0x000ea2000c101900 */
[----:B------:R-:W-:-:S05]  /*31ff0*/  FMUL.FTZ R13, R11, R20 ;  /* 0x000000140b0d7220 */ /* 0x000fca0000410000 */
[----:B------:R0:W-:Y:S02]  /*32000*/  ST.E desc[UR6][R14.64+0x4], R13 ;  /* 0x0000040d0e007985 */ /* 0x0001e4000c101906 */
[----:B0-----:R-:W-:-:S05]  /*32010*/  FMUL.FTZ R13, R11, R34 ;  /* 0x000000220b0d7220 */ /* 0x001fca0000410000 */
        /* <DEDUP_REMOVED lines=22> */
[----:B------:R-:W2:Y:S04]  /*32180*/  LD.E R8, desc[UR6][R14.64+0x150] ;  /* 0x000150060e087980 */ /* 0x000ea8000c101900 */
[----:B------:R2:W-:Y:S02]  /*32190*/  ST.E desc[UR4][R14.64+0x134], R9 ;  /* 0x000134090e007985 */ /* 0x0005e4000c101904 */
[----:B--2---:R-:W-:-:S02]  /*321a0*/  FMUL.FTZ R9, R11, R8 ;  /* 0x000000080b097220 */ /* 0x004fc40000410000 */
[----:B------:R-:W2:Y:S04]  /*321b0*/  LD.E R8, desc[UR6][R14.64+0x154] ;  /* 0x000154060e087980 */ /* 0x000ea8000c101900 */
        /* <DEDUP_REMOVED lines=57> */
[----:B------:R2:W-:Y:S01]  /*32550*/  ST.E desc[UR4][R14.64+0x1d4], R21 ;  /* 0x0001d4150e007985 */ /* 0x0005e2000c101904 */
[C---:B------:R-:W-:Y:S01]  /*32560*/  FMUL.FTZ R25, R11.reuse, R26 ;  /* 0x0000001a0b197220 */ /* 0x040fe20000410000 */
[C---:B------:R-:W-:Y:S01]  /*32570*/  FMUL.FTZ R27, R11.reuse, R28 ;  /* 0x0000001c0b1b7220 */ /* 0x040fe20000410000 */
[C---:B------:R-:W-:Y:S01]  /*32580*/  FMUL.FTZ R29, R11.reuse, R30 ;  /* 0x0000001e0b1d7220 */ /* 0x040fe20000410000 */
[----:B------:R-:W-:-:S02]  /*32590*/  FMUL.FTZ R31, R11, R32 ;  /* 0x000000200b1f7220 */ /* 0x000fc40000410000 */
[----:B------:R0:W-:Y:S04]  /*325a0*/  ST.E desc[UR10][R14.64+0x20], R25 ;  /* 0x000020190e007985 */ /* 0x0001e8000c10190a */
[----:B------:R1:W-:Y:S04]  /*325b0*/  ST.E desc[UR12][R14.64+0x24], R27 ;  /* 0x0000241b0e007985 */ /* 0x0003e8000c10190c */
[----:B------:R3:W-:Y:S01]  /*325c0*/  ST.E desc[UR14][R14.64+0x30], R29 ;  /* 0x0000301d0e007985 */ /* 0x0007e2000c10190e */
[----:B--2---:R-:W-:-:S03]  /*325d0*/  FMUL.FTZ R21, R11, R8 ;  /* 0x000000080b157220 */ /* 0x004fc60000410000 */
[----:B------:R-:W2:Y:S01]  /*325e0*/  LD.E R8, desc[UR6][R14.64+0x1f4] ;  /* 0x0001f4060e087980 */ /* 0x000ea2000c101900 */
[C---:B0-----:R-:W-:Y:S01]  /*325f0*/  FMUL.FTZ R25, R11.reuse, R40 ;  /* 0x000000280b197220 */ /* 0x041fe20000410000 */
[C---:B-1----:R-:W-:Y:S01]  /*32600*/  FMUL.FTZ R27, R11.reuse, R42 ;  /* 0x0000002a0b1b7220 */ /* 0x042fe20000410000 */
[C---:B---3--:R-:W-:Y:S01]  /*32610*/  FMUL.FTZ R29, R11.reuse, R44 ;  /* 0x0000002c0b1d7220 */ /* 0x048fe20000410000 */
[----:B------:R0:W-:Y:S04]  /*32620*/  ST.E desc[UR16][R14.64+0x34], R31 ;  /* 0x0000341f0e007985 */ /* 0x0001e8000c101910 */
[----:B------:R1:W-:Y:S01]  /*32630*/  ST.E desc[UR10][R14.64+0x54], R25 ;  /* 0x000054190e007985 */ /* 0x0003e2000c10190a */
[----:B0-----:R-:W-:-:S03]  /*32640*/  FMUL.FTZ R31, R11, R48 ;  /* 0x000000300b1f7220 */ /* 0x001fc60000410000 */
[----:B------:R0:W-:Y:S01]  /*32650*/  ST.E desc[UR12][R14.64+0x60], R27 ;  /* 0x0000601b0e007985 */ /* 0x0001e2000c10190c */
[----:B-1----:R-:W-:-:S03]  /*32660*/  FMUL.FTZ R25, R11, R54 ;  /* 0x000000360b197220 */ /* 0x002fc60000410000 */
[----:B------:R1:W-:Y:S04]  /*32670*/  ST.E desc[UR14][R14.64+0x64], R29 ;  /* 0x0000641d0e007985 */ /* 0x0003e8000c10190e */
[----:B------:R3:W-:Y:S01]  /*32680*/  ST.E desc[UR16][R14.64+0x74], R31 ;  /* 0x0000741f0e007985 */ /* 0x0007e2000c101910 */
[C---:B0-----:R-:W-:Y:S01]  /*32690*/  FMUL.FTZ R27, R11.reuse, R58 ;  /* 0x0000003a0b1b7220 */ /* 0x041fe20000410000 */
[C---:B-1----:R-:W-:Y:S01]  /*326a0*/  FMUL.FTZ R29, R11.reuse, R60 ;  /* 0x0000003c0b1d7220 */ /* 0x042fe20000410000 */
[C---:B---3--:R-:W-:Y:S01]  /*326b0*/  FMUL.FTZ R31, R11.reuse, R62 ;  /* 0x0000003e0b1f7220 */ /* 0x048fe20000410000 */
[----:B------:R0:W-:Y:S01]  /*326c0*/  ST.E desc[UR10][R14.64+0x90], R25 ;  /* 0x000090190e007985 */ /* 0x0001e2000c10190a */
[----:B------:R-:W-:-:S03]  /*326d0*/  FMUL.FTZ R33, R11, R64 ;  /* 0x000000400b217220 */ /* 0x000fc60000410000 */
[----:B------:R1:W-:Y:S04]  /*326e0*/  ST.E desc[UR12][R14.64+0xa0], R27 ;  /* 0x0000a01b0e007985 */ /* 0x0003e8000c10190c */
[----:B------:R3:W-:Y:S04]  /*326f0*/  ST.E desc[UR14][R14.64+0xa4], R29 ;  /* 0x0000a41d0e007985 */ /* 0x0007e8000c10190e */
[----:B------:R4:W-:Y:S01]  /*32700*/  ST.E desc[UR16][R14.64+0xb0], R31 ;  /* 0x0000b01f0e007985 */ /* 0x0009e2000c101910 */
[C---:B0-----:R-:W-:Y:S01]  /*32710*/  FMUL.FTZ R25, R11.reuse, R72 ;  /* 0x000000480b197220 */ /* 0x041fe20000410000 */
[C---:B-1----:R-:W-:Y:S01]  /*32720*/  FMUL.FTZ R27, R11.reuse, R74 ;  /* 0x0000004a0b1b7220 */ /* 0x042fe20000410000 */
[C---:B---3--:R-:W-:Y:S01]  /*32730*/  FMUL.FTZ R29, R11.reuse, R76 ;  /* 0x0000004c0b1d7220 */ /* 0x048fe20000410000 */
[C---:B----4-:R-:W-:Y:S01]  /*32740*/  FMUL.FTZ R31, R11.reuse, R78 ;  /* 0x0000004e0b1f7220 */ /* 0x050fe20000410000 */
[----:B------:R0:W-:Y:S04]  /*32750*/  ST.E desc[UR18][R14.64+0xb4], R33 ;  /* 0x0000b4210e007985 */ /* 0x0001e8000c101912 */
[----:B------:R1:W-:Y:S04]  /*32760*/  ST.E desc[UR10][R14.64+0xd4], R25 ;  /* 0x0000d4190e007985 */ /* 0x0003e8000c10190a */
[----:B------:R3:W-:Y:S04]  /*32770*/  ST.E desc[UR12][R14.64+0xe0], R27 ;  /* 0x0000e01b0e007985 */ /* 0x0007e8000c10190c */
[----:B------:R4:W-:Y:S01]  /*32780*/  ST.E desc[UR14][R14.64+0xe4], R29 ;  /* 0x0000e41d0e007985 */ /* 0x0009e2000c10190e */
[----:B0-----:R-:W-:-:S03]  /*32790*/  FMUL.FTZ R33, R11, R80 ;  /* 0x000000500b217220 */ /* 0x001fc60000410000 */
[----:B------:R0:W-:Y:S01]  /*327a0*/  ST.E desc[UR16][R14.64+0xf0], R31 ;  /* 0x0000f01f0e007985 */ /* 0x0001e2000c101910 */
[C---:B-1----:R-:W-:Y:S01]  /*327b0*/  FMUL.FTZ R25, R11.reuse, R88 ;  /* 0x000000580b197220 */ /* 0x042fe20000410000 */
[C---:B---3--:R-:W-:Y:S01]  /*327c0*/  FMUL.FTZ R27, R11.reuse, R90 ;  /* 0x0000005a0b1b7220 */ /* 0x048fe20000410000 */
[C---:B----4-:R-:W-:Y:S01]  /*327d0*/  FMUL.FTZ R29, R11.reuse, R92 ;  /* 0x0000005c0b1d7220 */ /* 0x050fe20000410000 */
[C---:B0-----:R-:W-:Y:S01]  /*327e0*/  FMUL.FTZ R31, R11.reuse, R94 ;  /* 0x0000005e0b1f7220 */ /* 0x041fe20000410000 */
[----:B------:R0:W-:Y:S04]  /*327f0*/  ST.E desc[UR4][R14.64+0x1e0], R9 ;  /* 0x0001e0090e007985 */ /* 0x0001e8000c101904 */
[----:B------:R1:W-:Y:S04]  /*32800*/  ST.E desc[UR4][R14.64+0x1e4], R13 ;  /* 0x0001e40d0e007985 */ /* 0x0003e8000c101904 */
[----:B0-----:R-:W3:Y:S04]  /*32810*/  LD.E R9, desc[UR6][R14.64+0x8] ;  /* 0x000008060e097980 */ /* 0x001ee8000c101900 */
[----:B-1----:R-:W4:Y:S01]  /*32820*/  LD.E R13, desc[UR6][R14.64+0xc] ;  /* 0x00000c060e0d7980 */ /* 0x002f22000c101900 */
[----:B--2---:R-:W-:-:S05]  /*32830*/  FMUL.FTZ R11, R11, R8 ;  /* 0x000000080b0b7220 */ /* 0x004fca0000410000 */
[----:B------:R0:W-:Y:S04]  /*32840*/  ST.E desc[UR4][R14.64+0x1f4], R11 ;  /* 0x0001f40b0e007985 */ /* 0x0001e8000c101904 */
[----:B0-----:R-:W2:Y:S01]  /*32850*/  LD.E R11, desc[UR6][R14.64+0x18] ;  /* 0x000018060e0b7980 */ /* 0x001ea2000c101900 */
[C---:B---3--:R-:W-:Y:S01]  /*32860*/  FMUL.FTZ R9, R12.reuse, R9 ;  /* 0x000000090c097220 */ /* 0x048fe20000410000 */
[----:B----4-:R-:W-:-:S04]  /*32870*/  FMUL.FTZ R13, R12, R13 ;  /* 0x0000000d0c0d7220 */ /* 0x010fc80000410000 */
        /* <DEDUP_REMOVED lines=60> */
[----:B0-----:R-:W2:Y:S04]  /*32c40*/  LD.E R11, desc[UR6][R14.64+0xbc] ;  /* 0x0000bc060e0b7980 */ /* 0x001ea8000c101900 */
[----:B------:R-:W-:Y:S04]  /*32c50*/  ST.E desc[UR18][R14.64+0xf4], R33 ;  /* 0x0000f4210e007985 */ /* 0x000fe8000c101912 */
[----:B------:R-:W-:Y:S04]  /*32c60*/  ST.E desc[UR10][R14.64+0x114], R25 ;  /* 0x000114190e007985 */ /* 0x000fe8000c10190a */
[----:B------:R-:W-:Y:S04]  /*32c70*/  ST.E desc[UR12][R14.64+0x120], R27 ;  /* 0x0001201b0e007985 */ /* 0x000fe8000c10190c */
[----:B------:R-:W-:Y:S04]  /*32c80*/  ST.E desc[UR14][R14.64+0x124], R29 ;  /* 0x0001241d0e007985 */ /* 0x000fe8000c10190e */
[----:B------:R-:W-:Y:S04]  /*32c90*/  ST.E desc[UR16][R14.64+0x130], R31 ;  /* 0x0001301f0e007985 */ /* 0x000fe8000c101910 */
[----:B------:R-:W-:Y:S01]  /*32ca0*/  ST.E desc[UR4][R14.64+0x1f0], R21 ;  /* 0x0001f0150e007985 */ /* 0x000fe2000c101904 */
[C---:B---3--:R-:W-:Y:S01]  /*32cb0*/  FMUL.FTZ R9, R12.reuse, R9 ;  /* 0x000000090c097220 */ /* 0x048fe20000410000 */
[----:B----4-:R-:W-:-:S04]  /*32cc0*/  FMUL.FTZ R13, R12, R13 ;  /* 0x0000000d0c0d7220 */ /* 0x010fc80000410000 */
[----:B------:R0:W-:Y:S04]  /*32cd0*/  ST.E desc[UR4][R14.64+0xac], R9 ;  /* 0x0000ac090e007985 */ /* 0x0001e8000c101904 */
[----:B------:R1:W-:Y:S01]  /*32ce0*/  ST.E desc[UR4][R14.64+0xb8], R13 ;  /* 0x0000b80d0e007985 */ /* 0x0003e2000c101904 */
[----:B--2---:R-:W-:-:S05]  /*32cf0*/  FMUL.FTZ R11, R12, R11 ;  /* 0x0000000b0c0b7220 */ /* 0x004fca0000410000 */
[----:B------:R2:W-:Y:S04]  /*32d00*/  ST.E desc[UR4][R14.64+0xbc], R11 ;  /* 0x0000bc0b0e007985 */ /* 0x0005e8000c101904 */
[----:B0-----:R-:W3:Y:S02]  /*32d10*/  LD.E R9, desc[UR6][R14.64+0xc8] ;  /* 0x0000c8060e097980 */ /* 0x001ee4000c101900 */
[----:B---3--:R-:W-:-:S05]  /*32d20*/  FMUL.FTZ R9, R12, R9 ;  /* 0x000000090c097220 */ /* 0x008fca0000410000 */
[----:B------:R0:W-:Y:S04]  /*32d30*/  ST.E desc[UR4][R14.64+0xc8], R9 ;  /* 0x0000c8090e007985 */ /* 0x0001e8000c101904 */
[----:B-1----:R-:W3:Y:S02]  /*32d40*/  LD.E R13, desc[UR6][R14.64+0xcc] ;  /* 0x0000cc060e0d7980 */ /* 0x002ee4000c101900 */
[----:B---3--:R-:W-:-:S05]  /*32d50*/  FMUL.FTZ R13, R12, R13 ;  /* 0x0000000d0c0d7220 */ /* 0x008fca0000410000 */
[----:B------:R1:W-:Y:S04]  /*32d60*/  ST.E desc[UR4][R14.64+0xcc], R13 ;  /* 0x0000cc0d0e007985 */ /* 0x0003e8000c101904 */
[----:B--2---:R-:W2:Y:S02]  /*32d70*/  LD.E R11, desc[UR6][R14.64+0xd8] ;  /* 0x0000d8060e0b7980 */ /* 0x004ea4000c101900 */
        /* <DEDUP_REMOVED lines=109> */
[----:B------:R-:W-:Y:S04]  /*33450*/  ST.E desc[UR4][R14.64+0x1f8], R21 ;  /* 0x0001f8150e007985 */ /* 0x000fe8000c101904 */
[----:B0-----:R-:W2:Y:S02]  /*33460*/  LD.E R9, desc[UR6][R14.64+0x1fc] ;  /* 0x0001fc060e097980 */ /* 0x001ea4000c101900 */
[----:B--2---:R-:W-:-:S05]  /*33470*/  FMUL.FTZ R25, R12, R9 ;  /* 0x000000090c197220 */ /* 0x004fca0000410000 */
[----:B------:R0:W-:Y:S04]  /*33480*/  ST.E desc[UR4][R14.64+0x1fc], R25 ;  /* 0x0001fc190e007985 */ /* 0x0001e8000c101904 */
[----:B------:R-:W2:Y:S04]  /*33490*/  LDL.64 R8, [R7+0x88] ;  /* 0x0000880007087983 */ /* 0x000ea80000100a00 */
[----:B-1----:R-:W3:Y:S04]  /*334a0*/  LDL.64 R12, [R7] ;  /* 0x00000000070c7983 */ /* 0x002ee80000100a00 */
[----:B------:R-:W4:Y:S04]  /*334b0*/  LDL.64 R10, [R7+0x90] ;  /* 0x00009000070a7983 */ /* 0x000f280000100a00 */
[----:B--2---:R-:W2:Y:S04]  /*334c0*/  LD.E R27, desc[UR4][R8.64] ;  /* 0x00000004081b7980 */ /* 0x004ea8000c101900 */
[----:B---3--:R-:W3:Y:S04]  /*334d0*/  LD.E R13, desc[UR6][R12.64] ;  /* 0x000000060c0d7980 */ /* 0x008ee8000c101900 */
[----:B----4-:R-:W3:Y:S04]  /*334e0*/  LD.E.64 R10, desc[UR4][R10.64] ;  /* 0x000000040a0a7980 */ /* 0x010ee8000c101b00 */
[----:B--2---:R1:W-:Y:S04]  /*334f0*/  ST.E desc[UR8][R8.64], R27 ;  /* 0x0000001b08007985 */ /* 0x0043e8000c101908 */
[----:B0-----:R-:W2:Y:S04]  /*33500*/  LD.E R15, desc[UR10][R8.64+0x4] ;  /* 0x0000040a080f7980 */ /* 0x001ea8000c101900 */
[----:B--2---:R0:W-:Y:S04]  /*33510*/  ST.E desc[UR4][R8.64+0x4], R15 ;  /* 0x0000040f08007985 */ /* 0x0041e8000c101904 */
[----:B------:R-:W2:Y:S04]  /*33520*/  LD.E R21, desc[UR6][R8.64+0x8] ;  /* 0x0000080608157980 */ /* 0x000ea8000c101900 */
[----:B--2---:R2:W-:Y:S04]  /*33530*/  ST.E desc[UR4][R8.64+0x8], R21 ;  /* 0x0000081508007985 */ /* 0x0045e8000c101904 */
[----:B------:R-:W4:Y:S04]  /*33540*/  LD.E R25, desc[UR6][R8.64+0xc] ;  /* 0x00000c0608197980 */ /* 0x000f28000c101900 */
[----:B----4-:R4:W-:Y:S04]  /*33550*/  ST.E desc[UR4][R8.64+0xc], R25 ;  /* 0x00000c1908007985 */ /* 0x0109e8000c101904 */
[----:B-1----:R-:W3:Y:S04]  /*33560*/  LD.E R27, desc[UR6][R8.64+0x10] ;  /* 0x00001006081b7980 */ /* 0x002ee8000c101900 */
[----:B---3--:R1:W-:Y:S04]  /*33570*/  ST.E desc[UR4][R8.64+0x10], R27 ;  /* 0x0000101b08007985 */ /* 0x0083e8000c101904 */
[----:B0-----:R-:W3:Y:S04]  /*33580*/  LD.E R15, desc[UR6][R8.64+0x14] ;  /* 0x00001406080f7980 */ /* 0x001ee8000c101900 */
[----:B---3--:R0:W-:Y:S04]  /*33590*/  ST.E desc[UR4][R8.64+0x14], R15 ;  /* 0x0000140f08007985 */ /* 0x0081e8000c101904 */
[----:B--2---:R-:W2:Y:S04]  /*335a0*/  LD.E R21, desc[UR6][R8.64+0x18] ;  /* 0x0000180608157980 */ /* 0x004ea8000c101900 */
[----:B--2---:R2:W-:Y:S04]  /*335b0*/  ST.E desc[UR4][R8.64+0x18], R21 ;  /* 0x0000181508007985 */ /* 0x0045e8000c101904 */
[----:B----4-:R-:W3:Y:S04]  /*335c0*/  LD.E R25, desc[UR6][R8.64+0x1c] ;  /* 0x00001c0608197980 */ /* 0x010ee8000c101900 */
[----:B---3--:R3:W-:Y:S04]  /*335d0*/  ST.E desc[UR4][R8.64+0x1c], R25 ;  /* 0x00001c1908007985 */ /* 0x0087e8000c101904 */
[----:B-1----:R-:W4:Y:S04]  /*335e0*/  LD.E R27, desc[UR6][R8.64+0x20] ;  /* 0x00002006081b7980 */ /* 0x002f28000c101900 */
[----:B----4-:R1:W-:Y:S04]  /*335f0*/  ST.E desc[UR4][R8.64+0x20], R27 ;  /* 0x0000201b08007985 */ /* 0x0103e8000c101904 */
[----:B0-----:R-:W4:Y:S04]  /*33600*/  LD.E R15, desc[UR6][R8.64+0x24] ;  /* 0x00002406080f7980 */ /* 0x001f28000c101900 */
[----:B----4-:R0:W-:Y:S04]  /*33610*/  ST.E desc[UR4][R8.64+0x24], R15 ;  /* 0x0000240f08007985 */ /* 0x0101e8000c101904 */
[----:B--2---:R-:W2:Y:S04]  /*33620*/  LD.E R21, desc[UR6][R8.64+0x28] ;  /* 0x0000280608157980 */ /* 0x004ea8000c101900 */
[----:B--2---:R2:W-:Y:S04]  /*33630*/  ST.E desc[UR4][R8.64+0x28], R21 ;  /* 0x0000281508007985 */ /* 0x0045e8000c101904 */
[----:B---3--:R-:W3:Y:S04]  /*33640*/  LD.E R25, desc[UR6][R8.64+0x2c] ;  /* 0x00002c0608197980 */ /* 0x008ee8000c101900 */
        /* <DEDUP_REMOVED lines=226> */
[----:B----4-:R-:W-:Y:S04]  /*34470*/  ST.E desc[UR4][R8.64+0x1f0], R27 ;  /* 0x0001f01b08007985 */ /* 0x010fe8000c101904 */
[----:B0-----:R-:W4:Y:S04]  /*34480*/  LD.E R15, desc[UR6][R8.64+0x1f4] ;  /* 0x0001f406080f7980 */ /* 0x001f28000c101900 */
[----:B----4-:R-:W-:Y:S04]  /*34490*/  ST.E desc[UR4][R8.64+0x1f4], R15 ;  /* 0x0001f40f08007985 */ /* 0x010fe8000c101904 */
[----:B--2---:R-:W2:Y:S01]  /*344a0*/  LD.E R21, desc[UR6][R8.64+0x1f8] ;  /* 0x0001f80608157980 */ /* 0x004ea2000c101900 */
[----:B------:R-:W-:-:S02]  /*344b0*/  R2UR UR20, R4 ;  /* 0x00000000041472ca */ /* 0x000fc400000e0000 */
[C---:B------:R-:W-:Y:S02]  /*344c0*/  R2UR UR21, R5.reuse ;  /* 0x00000000051572ca */ /* 0x040fe400000e0000 */
[C---:B------:R-:W-:Y:S02]  /*344d0*/  R2UR UR22, R4.reuse ;  /* 0x00000000041672ca */ /* 0x040fe400000e0000 */
[C---:B------:R-:W-:Y:S02]  /*344e0*/  R2UR UR23, R5.reuse ;  /* 0x00000000051772ca */ /* 0x040fe400000e0000 */
[C---:B------:R-:W-:Y:S02]  /*344f0*/  R2UR UR24, R4.reuse ;  /* 0x00000000041872ca */ /* 0x040fe400000e0000 */
[----:B------:R-:W-:Y:S01]  /*34500*/  R2UR UR25, R5 ;  /* 0x00000000051972ca */ /* 0x000fe200000e0000 */
[----:B--2---:R-:W-:Y:S04]  /*34510*/  ST.E desc[UR4][R8.64+0x1f8], R21 ;  /* 0x0001f81508007985 */ /* 0x004fe8000c101904 */
[----:B---3--:R-:W2:Y:S01]  /*34520*/  LD.E R25, desc[UR6][R8.64+0x1fc] ;  /* 0x0001fc0608197980 */ /* 0x008ea2000c101900 */
[----:B------:R-:W-:-:S02]  /*34530*/  R2UR UR26, R4 ;  /* 0x00000000041a72ca */ /* 0x000fc400000e0000 */
[C---:B------:R-:W-:Y:S02]  /*34540*/  R2UR UR27, R5.reuse ;  /* 0x00000000051b72ca */ /* 0x040fe400000e0000 */
[C---:B------:R-:W-:Y:S02]  /*34550*/  R2UR UR28, R4.reuse ;  /* 0x00000000041c72ca */ /* 0x040fe400000e0000 */
[C---:B------:R-:W-:Y:S02]  /*34560*/  R2UR UR29, R5.reuse ;  /* 0x00000000051d72ca */ /* 0x040fe400000e0000 */
[C---:B------:R-:W-:Y:S02]  /*34570*/  R2UR UR30, R4.reuse ;  /* 0x00000000041e72ca */ /* 0x040fe400000e0000 */
[----:B------:R-:W-:Y:S02]  /*34580*/  R2UR UR31, R5 ;  /* 0x00000000051f72ca */ /* 0x000fe400000e0000 */
        /* <DEDUP_REMOVED lines=22> */
[----:B------:R-:W-:Y:S02]  /*346f0*/  R2UR UR58, R4 ;  /* 0x00000000043a72ca */ /* 0x000fe400000e0000 */
[----:B------:R-:W-:Y:S01]  /*34700*/  R2UR UR59, R5 ;  /* 0x00000000053b72ca */ /* 0x000fe200000e0000 */
[----:B--2---:R0:W-:Y:S04]  /*34710*/  ST.E desc[UR4][R8.64+0x1fc], R25 ;  /* 0x0001fc1908007985 */ /* 0x0041e8000c101904 */
[----:B------:R-:W2:Y:S04]  /*34720*/  LD.E R24, desc[UR6][R8.64] ;  /* 0x0000000608187980 */ /* 0x000ea8000c101900 */
[----:B------:R-:W2:Y:S04]  /*34730*/  LD.E R26, desc[UR10][R8.64+0x8] ;  /* 0x0000080a081a7980 */ /* 0x000ea8000c101900 */
[----:B0-----:R-:W2:Y:S04]  /*34740*/  LD.E R25, desc[UR8][R8.64+0x4] ;  /* 0x0000040808197980 */ /* 0x001ea8000c101900 */
[----:B------:R-:W2:Y:S04]  /*34750*/  LD.E R27, desc[UR12][R8.64+0xc] ;  /* 0x00000c0c081b7980 */ /* 0x000ea8000c101900 */
        /* <DEDUP_REMOVED lines=123> */
[----:B------:R-:W2:Y:S01]  /*34f10*/  LD.E R151, desc[UR56][R8.64+0x1fc] ;  /* 0x0001fc3808977980 */ /* 0x000ea2000c101900 */
[----:B------:R-:W-:Y:S01]  /*34f20*/  IMAD R10, R13, 0x1000, R10 ;  /* 0x000010000d0a7824 */ /* 0x000fe200078e020a */
[----:B------:R-:W-:-:S04]  /*34f30*/  R2UR UR7, R11 ;  /* 0x000000000b0772ca */ /* 0x000fc800000e0000 */
[----:B------:R-:W-:Y:S02]  /*34f40*/  R2UR UR6, R10 ;  /* 0x000000000a0672ca */ /* 0x000fe400000e0000 */
        /* <DEDUP_REMOVED lines=48> */
[----:B------:R-:W-:Y:S02]  /*35250*/  R2UR UR14, R4 ;  /* 0x00000000040e72ca */ /* 0x000fe400000e0000 */
[----:B------:R-:W-:Y:S01]  /*35260*/  R2UR UR15, R5 ;  /* 0x00000000050f72ca */ /* 0x000fe200000e0000 */
[----:B--2---:R-:W-:-:S06]  /*35270*/  WARPGROUP.ARRIVE ;  /* 0x00000000000079c5 */ /* 0x004fcc0000000000 */
[----:B------:R-:W-:Y:S01]  /*35280*/  HGMMA.64x256x16.F32.BF16 R24, R156, gdesc[UR4].tnspB, R24, gsb0 ;  /* 0x43e000049c187df0 */ /* 0x000fe20008001818 */
[----:B------:R-:W-:Y:S02]  /*35290*/  VIADD R12, R10, 0x80 ;  /* 0x000000800a0c7836 */ /* 0x000fe40000000000 */
[----:B------:R-:W-:-:S03]  /*352a0*/  IMAD.MOV.U32 R13, RZ, RZ, R11 ;  /* 0x000000ffff0d7224 */ /* 0x000fc600078e000b */
[----:B------:R-:W-:Y:S02]  /*352b0*/  R2UR UR6, R12 ;  /* 0x000000000c0672ca */ /* 0x000fe400000e0000 */
[----:B------:R-:W-:Y:S01]  /*352c0*/  R2UR UR7, R13 ;  /* 0x000000000d0772ca */ /* 0x000fe200000e0000 */
[----:B------:R-:W-:Y:S02]  /*352d0*/  WARPGROUP.DEPBAR.LE gsb0, 0x0 ;  /* 0x00008000000079c5 */ /* 0x000fe40000010000 */
[----:B------:R-:W-:Y:S04]  /*352e0*/  ST.E desc[UR12][R8.64], R24 ;  /* 0x0000001808007985 */ /* 0x000fe8000c10190c */
[----:B------:R-:W-:Y:S04]  /*352f0*/  ST.E desc[UR58][R8.64+0x4], R25 ;  /* 0x0000041908007985 */ /* 0x000fe8000c10193a */
[----:B------:R-:W-:Y:S04]  /*35300*/  ST.E desc[UR56][R8.64+0x8], R26 ;  /* 0x0000081a08007985 */ /* 0x000fe8000c101938 */
[----:B------:R-:W-:Y:S04]  /*35310*/  ST.E desc[UR10][R8.64+0xc], R27 ;  /* 0x00000c1b08007985 */ /* 0x000fe8000c10190a */
[----:B------:R-:W-:Y:S04]  /*35320*/  ST.E desc[UR8][R8.64+0x10], R28 ;  /* 0x0000101c08007985 */ /* 0x000fe8000c101908 */
[----:B------:R-:W-:Y:S04]  /*35330*/  ST.E desc[UR4][R8.64+0x14], R29 ;  /* 0x0000141d08007985 */ /* 0x000fe8000c101904 */
[----:B------:R-:W-:Y:S04]  /*35340*/  ST.E desc[UR54][R8.64+0x18], R30 ;  /* 0x0000181e08007985 */ /* 0x000fe8000c101936 */
[----:B------:R-:W-:Y:S04]  /*35350*/  ST.E desc[UR52][R8.64+0x1c], R31 ;  /* 0x00001c1f08007985 */ /* 0x000fe8000c101934 */
[----:B------:R-:W-:Y:S01]  /*35360*/  ST.E desc[UR50][R8.64+0x20], R32 ;  /* 0x0000202008007985 */ /* 0x000fe2000c101932 */
[----:B------:R-:W-:-:S03]  /*35370*/  R2UR UR12, R4 ;  /* 0x00000000040c72ca */ /* 0x000fc600000e0000 */
[----:B------:R-:W-:Y:S01]  /*35380*/  ST.E desc[UR48][R8.64+0x24], R33 ;  /* 0x0000242108007985 */ /* 0x000fe2000c101930 */
[----:B------:R-:W-:-:S03]  /*35390*/  R2UR UR13, R5 ;  /* 0x00000000050d72ca */ /* 0x000fc600000e0000 */
[----:B------:R-:W-:Y:S01]  /*353a0*/  ST.E desc[UR46][R8.64+0x28], R34 ;  /* 0x0000282208007985 */ /* 0x000fe2000c10192e */
[----:B------:R-:W-:-:S03]  /*353b0*/  R2UR UR58, R4 ;  /* 0x00000000043a72ca */ /* 0x000fc600000e0000 */
[----:B------:R-:W-:Y:S01]  /*353c0*/  ST.E desc[UR44][R8.64+0x2c], R35 ;  /* 0x00002c2308007985 */ /* 0x000fe2000c10192c */
[----:B------:R-:W-:-:S03]  /*353d0*/  R2UR UR59, R5 ;  /* 0x00000000053b72ca */ /* 0x000fc600000e0000 */
[----:B------:R-:W-:Y:S01]  /*353e0*/  ST.E desc[UR42][R8.64+0x30], R36 ;  /* 0x0000302408007985 */ /* 0x000fe2000c10192a */
[C---:B------:R-:W-:Y:S02]  /*353f0*/  R2UR UR56, R4.reuse ;  /* 0x00000000043872ca */ /* 0x040fe400000e0000 */
[C---:B------:R-:W-:Y:S01]  /*35400*/  R2UR UR57, R5.reuse ;  /* 0x00000000053972ca */ /* 0x040fe200000e0000 */
[----:B------:R-:W-:Y:S01]  /*35410*/  ST.E desc[UR38][R8.64+0x34], R37 ;  /* 0x0000342508007985 */ /* 0x000fe2000c101926 */
[C---:B------:R-:W-:Y:S02]  /*35420*/  R2UR UR10, R4.reuse ;  /* 0x00000000040a72ca */ /* 0x040fe400000e0000 */
[C---:B------:R-:W-:Y:S01]  /*35430*/  R2UR UR11, R5.reuse ;  /* 0x00000000050b72ca */ /* 0x040fe200000e0000 */
[----:B------:R-:W-:Y:S01]  /*35440*/  ST.E desc[UR34][R8.64+0x38], R38 ;  /* 0x0000382608007985 */ /* 0x000fe2000c101922 */
[C---:B------:R-:W-:Y:S02]  /*35450*/  R2UR UR8, R4.reuse ;  /* 0x00000000040872ca */ /* 0x040fe400000e0000 */
[----:B------:R-:W-:Y:S01]  /*35460*/  R2UR UR9, R5 ;  /* 0x00000000050972ca */ /* 0x000fe200000e0000 */
[----:B------:R-:W-:Y:S01]  /*35470*/  ST.E desc[UR32][R8.64+0x3c], R39 ;  /* 0x00003c2708007985 */ /* 0x000fe2000c101920 */
[----:B------:R-:W-:-:S02]  /*35480*/  R2UR UR4, R4 ;  /* 0x00000000040472ca */ /* 0x000fc400000e0000 */
        /* <DEDUP_REMOVED lines=290> */
[----:B------:R-:W-:Y:S02]  /*366b0*/  R2UR UR56, R4 ;  /* 0x00000000043872ca */ /* 0x000fe400000e0000 */
[----:B------:R-:W-:Y:S01]  /*366c0*/  R2UR UR57, R5 ;  /* 0x00000000053972ca */ /* 0x000fe200000e0000 */
        /* <DEDUP_REMOVED lines=14> */
[----:B------:R0:W-:Y:S02]  /*367b0*/  ST.E desc[UR56][R8.64+0x1fc], R151 ;  /* 0x0001fc9708007985 */ /* 0x0001e4000c101938 */
[----:B0-----:R-:W-:-:S06]  /*367c0*/  WARPGROUP.ARRIVE ;  /* 0x00000000000079c5 */ /* 0x001fcc0000000000 */
[----:B------:R-:W-:Y:S01]  /*367d0*/  HGMMA.64x256x16.F32.BF16 R24, R160, gdesc[UR4].tnspB, R24, gsb0 ;  /* 0x43e00004a0187df0 */ /* 0x000fe20008001818 */
        /* <DEDUP_REMOVED lines=48> */
[----:B------:R-:W-:Y:S02]  /*36ae0*/  R2UR UR14, R4 ;  /* 0x00000000040e72ca */ /* 0x000fe400000e0000 */
[----:B------:R-:W-:Y:S01]  /*36af0*/  R2UR UR15, R5 ;  /* 0x00000000050f72ca */ /* 0x000fe200000e0000 */
        /* <DEDUP_REMOVED lines=391> */
[----:B------:R-:W-:Y:S01]  /*38370*/  VIADD R10, R10, 0x180 ;  /* 0x000001800a0a7836 */ /* 0x000fe20000000000 */
[----:B------:R-:W-:-:S04]  /*38380*/  R2UR UR7, R11 ;  /* 0x000000000b0772ca */ /* 0x000fc800000e0000 */
        /* <DEDUP_REMOVED lines=359> */
[----:B------:R-:W-:Y:S01]  /*39a00*/  R2UR UR25, R5 ;  /* 0x00000000051972ca */ /* 0x000fe200000e0000 */
[----:B------:R-:W-:Y:S02]  /*39a10*/  WARPGROUP.DEPBAR.LE gsb0, 0x0 ;  /* 0x00008000000079c5 */ /* 0x000fe40000010000 */
[----:B------:R-:W-:Y:S01]  /*39a20*/  ST.E desc[UR4][R8.64], R24 ;  /* 0x0000001808007985 */ /* 0x000fe2000c101904 */
[----:B------:R-:W-:-:S02]  /*39a30*/  R2UR UR4, R4 ;  /* 0x00000000040472ca */ /* 0x000fc400000e0000 */
[----:B------:R-:W-:Y:S01]  /*39a40*/  R2UR UR5, R5 ;  /* 0x00000000050572ca */ /* 0x000fe200000e0000 */
[----:B------:R-:W-:Y:S04]  /*39a50*/  ST.E desc[UR6][R8.64+0x4], R25 ;  /* 0x0000041908007985 */ /* 0x000fe8000c101906 */
[----:B------:R-:W-:Y:S04]  /*39a60*/  ST.E desc[UR8][R8.64+0x8], R26 ;  /* 0x0000081a08007985 */ /* 0x000fe8000c101908 */
[----:B------:R-:W-:Y:S01]  /*39a70*/  ST.E desc[UR10][R8.64+0xc], R27 ;  /* 0x00000c1b08007985 */ /* 0x000fe2000c10190a */
[----:B------:R-:W-:-:S03]  /*39a80*/  R2UR UR6, R4 ;  /* 0x00000000040672ca */ /* 0x000fc600000e0000 */
[----:B------:R-:W-:Y:S01]  /*39a90*/  ST.E desc[UR12][R8.64+0x10], R28 ;  /* 0x0000101c08007985 */ /* 0x000fe2000c10190c */
[----:B------:R-:W-:-:S03]  /*39aa0*/  R2UR UR7, R5 ;  /* 0x00000000050772ca */ /* 0x000fc600000e0000 */
        /* <DEDUP_REMOVED lines=21> */
[C---:B------:R-:W-:Y:S02]  /*39c00*/  R2UR UR20, R4.reuse ;  /* 0x00000000041472ca */ /* 0x040fe400000e0000 */
[----:B------:R-:W-:Y:S01]  /*39c10*/  R2UR UR21, R5 ;  /* 0x00000000051572ca */ /* 0x000fe200000e0000 */
[----:B------:R-:W-:Y:S01]  /*39c20*/  ST.E desc[UR6][R8.64+0x30], R36 ;  /* 0x0000302408007985 */ /* 0x000fe2000c101906 */
[----:B------:R-:W-:-:S02]  /*39c30*/  R2UR UR22, R4 ;  /* 0x00000000041672ca */ /* 0x000fc400000e0000 */
[C---:B------:R-:W-:Y:S02]  /*39c40*/  R2UR UR23, R5.reuse ;  /* 0x00000000051772ca */ /* 0x040fe400000e0000 */
[C---:B------:R-:W-:Y:S02]  /*39c50*/  R2UR UR24, R4.reuse ;  /* 0x00000000041872ca */ /* 0x040fe400000e0000 */
[C---:B------:R-:W-:Y:S02]  /*39c60*/  R2UR UR25, R5.reuse ;  /* 0x00000000051972ca */ /* 0x040fe400000e0000 */
[C---:B------:R-:W-:Y:S02]  /*39c70*/  R2UR UR6, R4.reuse ;  /* 0x00000000040672ca */ /* 0x040fe400000e0000 */
[----:B------:R-:W-:Y:S01]  /*39c80*/  R2UR UR7, R5 ;  /* 0x00000000050772ca */ /* 0x000fe200000e0000 */
[----:B------:R-:W-:Y:S01]  /*39c90*/  ST.E desc[UR8][R8.64+0x34], R37 ;  /* 0x0000342508007985 */ /* 0x000fe2000c101908 */
[----:B------:R-:W-:-:S02]  /*39ca0*/  R2UR UR8, R4 ;  /* 0x00000000040872ca */ /* 0x000fc400000e0000 */
[----:B------:R-:W-:Y:S01]  /*39cb0*/  R2UR UR9, R5 ;  /* 0x00000000050972ca */ /* 0x000fe200000e0000 */
        /* <DEDUP_REMOVED lines=28> */
[C---:B------:R-:W-:Y:S01]  /*39e80*/  R2UR UR21, R5.reuse ;  /* 0x00000000051572ca */ /* 0x040fe200000e0000 */
[----:B------:R-:W-:Y:S01]  /*39e90*/  ST.E desc[UR4][R8.64+0x64], R49 ;  /* 0x0000643108007985 */ /* 0x000fe2000c101904 */
[C---:B------:R-:W-:Y:S02]  /*39ea0*/  R2UR UR22, R4.reuse ;  /* 0x00000000041672ca */ /* 0x040fe400000e0000 */
[C---:B------:R-:W-:Y:S01]  /*39eb0*/  R2UR UR23, R5.reuse ;  /* 0x00000000051772ca */ /* 0x040fe200000e0000 */
[----:B------:R-:W-:Y:S01]  /*39ec0*/  ST.E desc[UR6][R8.64+0x68], R50 ;  /* 0x0000683208007985 */ /* 0x000fe2000c101906 */
[C---:B------:R-:W-:Y:S02]  /*39ed0*/  R2UR UR24, R4.reuse ;  /* 0x00000000041872ca */ /* 0x040fe400000e0000 */
[----:B------:R-:W-:Y:S02]  /*39ee0*/  R2UR UR25, R5 ;  /* 0x00000000051972ca */ /* 0x000fe400000e0000 */
[----:B------:R-:W-:-:S02]  /*39ef0*/  R2UR UR4, R4 ;  /* 0x00000000040472ca */ /* 0x000fc400000e0000 */
[C---:B------:R-:W-:Y:S02]  /*39f00*/  R2UR UR5, R5.reuse ;  /* 0x00000000050572ca */ /* 0x040fe400000e0000 */
[C---:B------:R-:W-:Y:S02]  /*39f10*/  R2UR UR6, R4.reuse ;  /* 0x00000000040672ca */ /* 0x040fe400000e0000 */
        /* <DEDUP_REMOVED lines=9> */
[----:B------:R-:W-:Y:S04]  /*39fb0*/  ST.E desc[UR20][R8.64+0x84], R57 ;  /* 0x0000843908007985 */ /* 0x000fe8000c101914 */
[----:B------:R-:W-:Y:S04]  /*39fc0*/  ST.E desc[UR22][R8.64+0x88], R58 ;  /* 0x0000883a08007985 */ /* 0x000fe8000c101916 */
[----:B------:R-:W-:Y:S01]  /*39fd0*/  ST.E desc[UR24][R8.64+0x8c], R59 ;  /* 0x00008c3b08007985 */ /* 0x000fe2000c101918 */
[----:B------:R-:W-:-:S03]  /*39fe0*/  R2UR UR10, R4 ;  /* 0x00000000040a72ca */ /* 0x000fc600000e0000 */
[----:B------:R-:W-:Y:S01]  /*39ff0*/  ST.E desc[UR4][R8.64+0x90], R60 ;  /* 0x0000903c08007985 */ /* 0x000fe2000c101904 */
[C---:B------:R-:W-:Y:S02]  /*3a000*/  R2UR UR4, R4.reuse ;  /* 0x00000000040472ca */ /* 0x040fe400000e0000 */
[C---:B------:R-:W-:Y:S01]  /*3a010*/  R2UR UR5, R5.reuse ;  /* 0x00000000050572ca */ /* 0x040fe200000e0000 */
[----:B------:R-:W-:Y:S01]  /*3a020*/  ST.E desc[UR6][R8.64+0x94], R61 ;  /* 0x0000943d08007985 */ /* 0x000fe2000c101906 */
        /* <DEDUP_REMOVED lines=267> */
[----:B------:R-:W2:Y:S01]  /*3b0e0*/  LD.E R21, desc[UR28][R8.64+0x1fc] ;  /* 0x0001fc1c08157980 */ /* 0x000ea2000c101900 */
[----:B------:R-:W-:-:S02]  /*3b0f0*/  R2UR UR6, R4 ;  /* 0x00000000040672ca */ /* 0x000fc400000e0000 */
[C---:B------:R-:W-:Y:S02]  /*3b100*/  R2UR UR7, R5.reuse ;  /* 0x00000000050772ca */ /* 0x040fe400000e0000 */
[----:B------:R-:W-:Y:S02]  /*3b110*/  R2UR UR4, R4 ;  /* 0x00000000040472ca */ /* 0x000fe400000e0000 */
[----:B------:R-:W-:-:S09]  /*3b120*/  R2UR UR5, R5 ;  /* 0x00000000050572ca */ /* 0x000fd200000e0000 */
[----:B--2---:R0:W-:Y:S04]  /*3b130*/  ST.E desc[UR6][R8.64+0x1fc], R21 ;  /* 0x0001fc1508007985 */ /* 0x0041e8000c101906 */
[----:B------:R-:W2:Y:S01]  /*3b140*/  LD.E R11, desc[UR4][R8.64] ;  /* 0x00000004080b7980 */ /* 0x000ea2000c101900 */
[C---:B------:R-:W-:Y:S02]  /*3b150*/  R2UR UR4, R4.reuse ;  /* 0x00000000040472ca */ /* 0x040fe400000e0000 */
        /* <DEDUP_REMOVED lines=10> */
[----:B------:R-:W3:Y:S01]  /*3b200*/  LD.E R15, desc[UR6][R8.64+0x8] ;  /* 0x00000806080f7980 */ /* 0x000ee2000c101900 */
[C---:B------:R-:W-:Y:S02]  /*3b210*/  R2UR UR4, R4.reuse ;  /* 0x00000000040472ca */ /* 0x040fe400000e0000 */
[C---:B------:R-:W-:Y:S02]  /*3b220*/  R2UR UR5, R5.reuse ;  /* 0x00000000050572ca */ /* 0x040fe400000e0000 */
[----:B------:R-:W-:Y:S02]  /*3b230*/  R2UR UR6, R4 ;  /* 0x00000000040672ca */ /* 0x000fe400000e0000 */
[----:B------:R-:W-:-:S09]  /*3b240*/  R2UR UR7, R5 ;  /* 0x00000000050772ca */ /* 0x000fd200000e0000 */
[----:B---3--:R3:W-:Y:S04]  /*3b250*/  ST.E desc[UR4][R8.64+0x8], R15 ;  /* 0x0000080f08007985 */ /* 0x0087e8000c101904 */
[----:B0-----:R-:W4:Y:S01]  /*3b260*/  LD.E R21, desc[UR6][R8.64+0xc] ;  /* 0x00000c0608157980 */ /* 0x001f22000c101900 */
[C---:B------:R-:W-:Y:S02]  /*3b270*/  R2UR UR4, R4.reuse ;  /* 0x00000000040472ca */ /* 0x040fe400000e0000 */
[C---:B------:R-:W-:Y:S02]  /*3b280*/  R2UR UR5, R5.reuse ;  /* 0x00000000050572ca */ /* 0x040fe400000e0000 */
[----:B------:R-:W-:Y:S02]  /*3b290*/  R2UR UR6, R4 ;  /* 0x00000000040672ca */ /* 0x000fe400000e0000 */
[----:B------:R-:W-:-:S09]  /*3b2a0*/  R2UR UR7, R5 ;  /* 0x00000000050772ca */ /* 0x000fd200000e0000 */
[----:B----4-:R0:W-:Y:S04]  /*3b2b0*/  ST.E desc[UR4][R8.64+0xc], R21 ;  /* 0x00000c1508007985 */ /* 0x0101e8000c101904 */
[----:B-1----:R-:W4:Y:S01]  /*3b2c0*/  LD.E R11, desc[UR6][R8.64+0x10] ;  /* 0x00001006080b7980 */ /* 0x002f22000c101900 */
[C---:B------:R-:W-:Y:S02]  /*3b2d0*/  R2UR UR4, R4.reuse ;  /* 0x00000000040472ca */ /* 0x040fe400000e0000 */
[C---:B------:R-:W-:Y:S02]  /*3b2e0*/  R2UR UR5, R5.reuse ;  /* 0x00000000050572ca */ /* 0x040fe400000e0000 */
[----:B------:R-:W-:Y:S02]  /*3b2f0*/  R2UR UR6, R4 ;  /* 0x00000000040672ca */ /* 0x000fe400000e0000 */
[----:B------:R-:W-:-:S09]  /*3b300*/  R2UR UR7, R5 ;  /* 0x00000000050772ca */ /* 0x000fd200000e0000 */
[----:B----4-:R1:W-:Y:S04]  /*3b310*/  ST.E desc[UR4][R8.64+0x10], R11 ;  /* 0x0000100b08007985 */ /* 0x0103e8000c101904 */
[----:B--2---:R-:W2:Y:S01]  /*3b320*/  LD.E R13, desc[UR6][R8.64+0x14] ;  /* 0x00001406080d7980 */ /* 0x004ea2000c101900 */
[C---:B------:R-:W-:Y:S02]  /*3b330*/  R2UR UR4, R4.reuse ;  /* 0x00000000040472ca */ /* 0x040fe400000e0000 */
[C---:B------:R-:W-:Y:S02]  /*3b340*/  R2UR UR5, R5.reuse ;  /* 0x00000000050572ca */ /* 0x040fe400000e0000 */
[----:B------:R-:W-:Y:S02]  /*3b350*/  R2UR UR6, R4 ;  /* 0x00000000040672ca */ /* 0x000fe400000e0000 */
[----:B------:R-:W-:-:S09]  /*3b360*/  R2UR UR7, R5 ;  /* 0x00000000050772ca */ /* 0x000fd200000e0000 */
[----:B--2---:R2:W-:Y:S04]  /*3b370*/  ST.E desc[UR4][R8.64+0x14], R13 ;  /* 0x0000140d08007985 */ /* 0x0045e8000c101904 */
[----:B---3--:R-:W3:Y:S01]  /*3b380*/  LD.E R15, desc[UR6][R8.64+0x18] ;  /* 0x00001806080f7980 */ /* 0x008ee2000c101900 */
        /* <DEDUP_REMOVED lines=694> */
[----:B--2---:R-:W-:Y:S04]  /*3def0*/  ST.E desc[UR4][R8.64+0x1e4], R13 ;  /* 0x0001e40d08007985 */ /* 0x004fe8000c101904 */
[----:B---3--:R-:W2:Y:S01]  /*3df00*/  LD.E R15, desc[UR6][R8.64+0x1e8] ;  /* 0x0001e806080f7980 */ /* 0x008ea2000c101900 */
[C---:B------:R-:W-:Y:S02]  /*3df10*/  R2UR UR4, R4.reuse ;  /* 0x00000000040472ca */ /* 0x040fe400000e0000 */
[C---:B------:R-:W-:Y:S02]  /*3df20*/  R2UR UR5, R5.reuse ;  /* 0x00000000050572ca */ /* 0x040fe400000e0000 */
[----:B------:R-:W-:Y:S02]  /*3df30*/  R2UR UR6, R4 ;  /* 0x00000000040672ca */ /* 0x000fe400000e0000 */
[----:B------:R-:W-:-:S09]  /*3df40*/  R2UR UR7, R5 ;  /* 0x00000000050772ca */ /* 0x000fd200000e0000 */
[----:B--2---:R2:W-:Y:S04]  /*3df50*/  ST.E desc[UR4][R8.64+0x1e8], R15 ;  /* 0x0001e80f08007985 */ /* 0x0045e8000c101904 */
[----:B0-----:R-:W3:Y:S01]  /*3df60*/  LD.E R21, desc[UR6][R8.64+0x1ec] ;  /* 0x0001ec0608157980 */ /* 0x001ee2000c101900 */
[C---:B------:R-:W-:Y:S02]  /*3df70*/  R2UR UR4, R4.reuse ;  /* 0x00000000040472ca */ /* 0x040fe400000e0000 */
[C---:B------:R-:W-:Y:S02]  /*3df80*/  R2UR UR5, R5.reuse ;  /* 0x00000000050572ca */ /* 0x040fe400000e0000 */
[----:B------:R-:W-:Y:S02]  /*3df90*/  R2UR UR6, R4 ;  /* 0x00000000040672ca */ /* 0x000fe400000e0000 */
[----:B------:R-:W-:-:S09]  /*3dfa0*/  R2UR UR7, R5 ;  /* 0x00000000050772ca */ /* 0x000fd200000e0000 */
[----:B---3--:R-:W-:Y:S04]  /*3dfb0*/  ST.E desc[UR4][R8.64+0x1ec], R21 ;  /* 0x0001ec1508007985 */ /* 0x008fe8000c101904 */
[----:B-1----:R-:W3:Y:S01]  /*3dfc0*/  LD.E R11, desc[UR6][R8.64+0x1f0] ;  /* 0x0001f006080b7980 */ /* 0x002ee2000c101900 */
[C---:B------:R-:W-:Y:S02]  /*3dfd0*/  R2UR UR4, R4.reuse ;  /* 0x00000000040472ca */ /* 0x040fe400000e0000 */
[C---:B------:R-:W-:Y:S02]  /*3dfe0*/  R2UR UR5, R5.reuse ;  /* 0x00000000050572ca */ /* 0x040fe400000e0000 */
[----:B------:R-:W-:Y:S02]  /*3dff0*/  R2UR UR6, R4 ;  /* 0x00000000040672ca */ /* 0x000fe400000e0000 */
[----:B------:R-:W-:-:S09]  /*3e000*/  R2UR UR7, R5 ;  /* 0x00000000050772ca */ /* 0x000fd200000e0000 */
[----:B---3--:R0:W-:Y:S04]  /*3e010*/  ST.E desc[UR4][R8.64+0x1f0], R11 ;  /* 0x0001f00b08007985 */ /* 0x0081e8000c101904 */
[----:B------:R-:W3:Y:S01]  /*3e020*/  LD.E R25, desc[UR6][R8.64+0x1f4] ;  /* 0x0001f40608197980 */ /* 0x000ee2000c101900 */
[C---:B------:R-:W-:Y:S02]  /*3e030*/  R2UR UR4, R4.reuse ;  /* 0x00000000040472ca */ /* 0x040fe400000e0000 */
[C---:B------:R-:W-:Y:S02]  /*3e040*/  R2UR UR5, R5.reuse ;  /* 0x00000000050572ca */ /* 0x040fe400000e0000 */
[----:B------:R-:W-:Y:S02]  /*3e050*/  R2UR UR6, R4 ;  /* 0x00000000040672ca */ /* 0x000fe400000e0000 */
[----:B------:R-:W-:-:S09]  /*3e060*/  R2UR UR7, R5 ;  /* 0x00000000050772ca */ /* 0x000fd200000e0000 */
[----:B---3--:R1:W-:Y:S04]  /*3e070*/  ST.E desc[UR4][R8.64+0x1f4], R25 ;  /* 0x0001f41908007985 */ /* 0x0083e8000c101904 */
[----:B--2---:R-:W2:Y:S01]  /*3e080*/  LD.E R15, desc[UR6][R8.64+0x1f8] ;  /* 0x0001f806080f7980 */ /* 0x004ea2000c101900 */
[----:B------:R-:W-:Y:S02]  /*3e090*/  R2UR UR4, R4 ;  /* 0x00000000040472ca */ /* 0x000fe400000e0000 */
[----:B------:R-:W-:-:S13]  /*3e0a0*/  R2UR UR5, R5 ;  /* 0x00000000050572ca */ /* 0x000fda00000e0000 */
[----:B--2---:R1:W-:Y:S01]  /*3e0b0*/  ST.E desc[UR4][R8.64+0x1f8], R15 ;  /* 0x0001f80f08007985 */ /* 0x0043e2000c101904 */
[----:B------:R-:W-:Y:S01]  /*3e0c0*/  @!PT LDS RZ, [RZ] ;  /* 0x00000000fffff984 */ /* 0x000fe20000000800 */
[----:B------:R-:W-:Y:S01]  /*3e0d0*/  @!PT LDS RZ, [RZ] ;  /* 0x00000000fffff984 */ /* 0x000fe20000000800 */
[----:B------:R-:W-:Y:S01]  /*3e0e0*/  @!PT LDS RZ, [RZ] ;  /* 0x00000000fffff984 */ /* 0x000fe20000000800 */
[----:B------:R-:W-:Y:S01]  /*3e0f0*/  @!PT LDS RZ, [RZ] ;  /* 0x00000000fffff984 */ /* 0x000fe20000000800 */
[----:B------:R2:W-:Y:S06]  /*3e100*/  MEMBAR.ALL.CTA ;  /* 0x0000000000007992 */ /* 0x0005ec0000008000 */
[----:B--2---:R-:W2:Y:S02]  /*3e110*/  FENCE.VIEW.ASYNC.S ;  /* 0x00000000000073c6 */ /* 0x004ea40000000000 */
[----:B--2---:R-:W-:Y:S02]  /*3e120*/  NOP ;  /* 0x0000000000007918 */ /* 0x004fe40000000000 */
[----:B------:R-:W2:Y:S01]  /*3e130*/  LDL.64 R12, [R7+0x40] ;  /* 0x00004000070c7983 */ /* 0x000ea20000100a00 */
[----:B------:R-:W-:-:S02]  /*3e140*/  R2UR UR4, R4 ;  /* 0x00000000040472ca */ /* 0x000fc400000e0000 */
[----:B------:R-:W-:Y:S01]  /*3e150*/  R2UR UR5, R5 ;  /* 0x00000000050572ca */ /* 0x000fe200000e0000 */
[----:B------:R-:W-:Y:S06]  /*3e160*/  BAR.ARV 0xe, 0x100 ;  /* 0x0384000000007b1d */ /* 0x000fec0000002000 */
[----:B0-----:R-:W3:Y:S06]  /*3e170*/  LDL.64 R10, [R7] ;  /* 0x00000000070a7983 */ /* 0x001eec0000100a00 */
[----:B--2---:R-:W2:Y:S01]  /*3e180*/  LD.E R14, desc[UR4][R12.64] ;  /* 0x000000040c0e7980 */ /* 0x004ea2000c101900 */
[----:B------:R-:W-:-:S02]  /*3e190*/  R2UR UR4, R4 ;  /* 0x00000000040472ca */ /* 0x000fc400000e0000 */
[----:B------:R-:W-:Y:S01]  /*3e1a0*/  R2UR UR5, R5 ;  /* 0x00000000050572ca */ /* 0x000fe200000e0000 */
[----:B------:R-:W-:-:S12]  /*3e1b0*/  BSSY B2, `(.L_x_5411) ;  /* 0x0000006000027945 */ /* 0x000fd80003800000 */
[----:B---3--:R1:W5:Y:S01]  /*3e1c0*/  LD.E R10, desc[UR4][R10.64] ;  /* 0x000000040a0a7980 */ /* 0x008362000c101900 */
[----:B--2---:R-:W-:-:S04]  /*3e1d0*/  LOP3.LUT R14, R14, 0x1, RZ, 0xfc, !PT ;  /* 0x000000010e0e7812 */ /* 0x004fc800078efcff */
[----:B------:R-:W-:-:S13]  /*3e1e0*/  ISETP.NE.AND P0, PT, R14, 0x3, PT ;  /* 0x000000030e00780c */ /* 0x000fda0003f05270 */
[----:B-1----:R-:W-:Y:S05]  /*3e1f0*/  @!P0 BRA `(.L_x_5412) ;  /* 0x0000000000048947 */ /* 0x002fea0003800000 */
[----:B------:R-:W-:Y:S01]  /*3e200*/  BPT.TRAP 0x1 ;  /* 0x000000040000795c */ /* 0x000fe20000300000 */
.L_x_5412:
[----:B------:R-:W-:Y:S05]  /*3e210*/  BSYNC B2 ;  /* 0x0000000000027941 */ /* 0x000fea0003800000 */
.L_x_5411:
        /* <DEDUP_REMOVED lines=9> */
[----:B------:R0:W-:Y:S02]  /*3e2b0*/  SYNCS.ARRIVE.TRANS64.RED.A1T0 RZ, [R7+URZ], RZ ;  /* 0x000000ff07ff79a7 */ /* 0x0001e4000810043f */
[----:B0-----:R-:W-:-:S04]  /*3e2c0*/  IMAD.MOV.U32 R7, RZ, RZ, 0x0 ;  /* 0x00000000ff077424 */ /* 0x001fc800078e00ff */
[----:B------:R-:W-:Y:S05]  /*3e2d0*/  RET.REL.NODEC R6 `(_ZN7cutlass13device_kernelIN5flash11enable_sm90INS1_16FlashAttnFwdSm90INS1_25CollectiveMainloopFwdSm90ILi2EN4cute5tupleIJNS5_1CILi1EEES8_S8_EEENS6_IJNS7_ILi64EEESA_SA_EEELi512ENS_10bfloat16_tEfNS_4arch4Sm90ELb0ELb1ELb1ELb0ELb1ELb0ELb1ELb0ELb0ELb1ELb1ELb0EEENS1_21CollectiveEpilogueFwdINS6_IJSA_NS7_ILi512EEESA_EEES9_SC_SE_Li256ELb0ELb1ELb1ELb0EEENS1_19SingleTileSchedulerILb0ELb1ELb1ELi64EEEEEEEEEvNT_6ParamsE) ;  /* 0xfffffc1c06487950 */ /* 0x000fea0003c3ffff */
.L_x_5383:
[----:B0-----:R0:W1:Y:S02]  /*3e2e0*/  SYNCS.PHASECHK.TRANS64.TRYWAIT P0, [R11+URZ], R20 ;  /* 0x000000140b0075a7 */ /* 0x001064000800017f */
[----:B-1----:R-:W-:Y:S05]  /*3e2f0*/  @!P0 NANOSLEEP.SYNCS 0x989680 ;  /* 0x009896800000895d */ /* 0x002fea0003900000 */
[----:B------:R-:W1:Y:S02]  /*3e300*/  @!P0 SYNCS.PHASECHK.TRANS64 P0, [R11+URZ], R20 ;  /* 0x000000140b0085a7 */ /* 0x000e64000800007f */
[----:B-1----:R-:W-:Y:S05]  /*3e310*/  @!P0 BRA `(.L_x_5383) ;  /* 0xfffffffc00f08947 */ /* 0x002fea000383ffff */
[----:B------:R-:W-:Y:S05]  /*3e320*/  BRA `(.L_x_5382) ;  /* 0xfffffee400b87947 */ /* 0x000fea000383ffff */
.L_x_5390:
[----:B0-----:R0:W1:Y:S02]  /*3e330*/  SYNCS.PHASECHK.TRANS64.TRYWAIT P0, [R20+URZ], R21 ;  /* 0x00000015140075a7 */ /* 0x001064000800017f */
[----:B-1----:R-:W-:Y:S05]  /*3e340*/  @!P0 NANOSLEEP.SYNCS 0x989680 ;  /* 0x009896800000895d */ /* 0x002fea0003900000 */
[----:B------:R-:W1:Y:S02]  /*3e350*/  @!P0 SYNCS.PHASECHK.TRANS64 P0, [R20+URZ], R21 ;  /* 0x00000015140085a7 */ /* 0x000e64000800007f */
[----:B-1----:R-:W-:Y:S05]  /*3e360*/  @!P0 BRA `(.L_x_5390) ;  /* 0xfffffffc00f08947 */ /* 0x002fea000383ffff */
[----:B------:R-:W-:Y:S05]  /*3e370*/  BRA `(.L_x_5389) ;  /* 0xfffffeec008c7947 */ /* 0x000fea000383ffff */
.L_x_5413:
        /* <DEDUP_REMOVED lines=16> */
.L_x_15749:


//--------------------- .text._ZN7cutlass13device_kernelIN5flash11enable_sm90INS1_16FlashAttnFwdSm90INS1_25CollectiveMainloopFwdSm90ILi2EN4cute5tupleIJNS5_1CILi1EEES8_S8_EEENS6_IJNS7_ILi64EEESA_SA_EEELi512ENS_10bfloat16_tEfNS_4arch4Sm90ELb0ELb1ELb1ELb1ELb1ELb0ELb0ELb0ELb0ELb1ELb1ELb0EEENS1_21CollectiveEpilogueFwdINS6_IJSA_NS7_ILi512EEESA_EEES9_SC_SE_Li256ELb1ELb1ELb1ELb0EEENS1_36VarlenDynamicPersistentTileSchedulerILi64ELi64ELi256ELi128ELb1ELb1ELb1ELb1ELb0ELb1EEEEEEEEEvNT_6ParamsE --------------------------
	.section	.text._ZN7cutlass13device_kernelIN5flash11enable_sm90INS1_16FlashAttnFwdSm90INS1_25CollectiveMainloopFwdSm90ILi2EN4cute5tupleIJNS5_1CILi1EEES8_S8_EEENS6_IJNS7_ILi64EEESA_SA_EEELi512ENS_10bfloat16_tEfNS_4arch4Sm90ELb0ELb1ELb1ELb1ELb1ELb0ELb0ELb0ELb0ELb1ELb1ELb0EEENS1_21CollectiveEpilogueFwdINS6_IJSA_NS7_ILi512EEESA_EEES9_SC_SE_Li256ELb1ELb1ELb1ELb0EEENS1_36VarlenDynamicPersistentTileSchedulerILi64ELi64ELi256ELi128ELb1ELb1ELb1ELb1ELb0ELb1EEEEEEEEEvNT_6ParamsE,"ax",@progbits
	.align	128
.text._ZN7cutlass13device_kernelIN5flash11enable_sm90INS1_16FlashAttnFwdSm90INS1_25CollectiveMainloopFwdSm90ILi2EN4cute5tupleIJNS5_1CILi1EEES8_S8_EEENS6_IJNS7_ILi64EEESA_SA_EEELi512ENS_10bfloat16_tEfNS_4arch4Sm90ELb0ELb1ELb1ELb1ELb1ELb0ELb0ELb0ELb0ELb1ELb1ELb0EEENS1_21CollectiveEpilogueFwdINS6_IJSA_NS7_ILi512EEESA_EEES9_SC_SE_Li256ELb1ELb1ELb1ELb0EEENS1_36VarlenDynamicPersistentTileSchedulerILi64ELi64ELi256ELi128ELb1ELb1ELb1ELb1ELb0ELb1EEEEEEEEEvNT_6ParamsE:
        .type           _ZN7cutlass13device_kernelIN5flash11enable_sm90INS1_16FlashAttnFwdSm90INS1_25CollectiveMainloopFwdSm90ILi2EN4cute5tupleIJNS5_1CILi1EEES8_S8_EEENS6_IJNS7_ILi64EEESA_SA_EEELi512ENS_10bfloat16_tEfNS_4arch4Sm90ELb0ELb1ELb1ELb1ELb1ELb0ELb0ELb0ELb0ELb1ELb1ELb0EEENS1_21CollectiveEpilogueFwdINS6_IJSA_NS7_ILi512EEESA_EEES9_SC_SE_Li256ELb1ELb1ELb1ELb0EEENS1_36VarlenDynamicPersistentTileSchedulerILi64ELi64ELi256ELi128ELb1ELb1ELb1ELb1ELb0ELb1EEEEEEEEEvNT_6ParamsE,@function
        .size           _ZN7cutlass13device_kernelIN5flash11enable_sm90INS1_16FlashAttnFwdSm90INS1_25CollectiveMainloopFwdSm90ILi2EN4cute5tupleIJNS5_1CILi1EEES8_S8_EEENS6_IJNS7_ILi64EEESA_SA_EEELi512ENS_10bfloat16_tEfNS_4arch4Sm90ELb0ELb1ELb1ELb1ELb1ELb0ELb0ELb0ELb0ELb1ELb1ELb0EEENS1_21CollectiveEpilogueFwdINS6_IJSA_NS7_ILi512EEESA_EEES9_SC_SE_Li256ELb1ELb1ELb1ELb0EEENS1_36VarlenDynamicPersistentTileSchedulerILi64ELi64ELi256ELi128ELb1ELb1ELb1ELb1ELb0ELb1EEEEEEEEEvNT_6ParamsE,(.L_x_15751 - _ZN7cutlass13device_kernelIN5flash11enable_sm90INS1_16FlashAttnFwdSm90INS1_25CollectiveMainloopFwdSm90ILi2EN4cute5tupleIJNS5_1CILi1EEES8_S8_EEENS6_IJNS7_ILi64EEESA_SA_EEELi512ENS_10bfloat16_tEfNS_4arch4Sm90ELb0ELb1ELb1ELb1ELb1ELb0ELb0ELb0ELb0ELb1ELb1ELb0EEENS1_21CollectiveEpilogueFwdINS6_IJSA_NS7_ILi512EEESA_EEES9_SC_SE_Li256ELb1ELb1ELb1ELb0EEENS1_36VarlenDynamicPersistentTileSchedulerILi64ELi64ELi256ELi128ELb1ELb1ELb1ELb1ELb0ELb1EEEEEEEEEvNT_6ParamsE)
        .other          _ZN7cutlass13device_kernelIN5flash11enable_sm90INS1_16FlashAttnFwdSm90INS1_25CollectiveMainloopFwdSm90ILi2EN4cute5tupleIJNS5_1CILi1EEES8_S8_EEENS6_IJNS7_ILi64EEESA_SA_EEELi512ENS_10bfloat16_tEfNS_4arch4Sm90ELb0ELb1ELb1ELb1ELb1ELb0ELb0ELb0ELb0ELb1ELb1ELb0EEENS1_21CollectiveEpilogueFwdINS6_IJSA_NS7_ILi512EEESA_EEES9_SC_SE_Li256ELb1ELb1ELb1ELb0EEENS1_36VarlenDynamicPersistentTileSchedulerILi64ELi64ELi256ELi128ELb1ELb1ELb1ELb1ELb0ELb1EEEEEEEEEvNT_6ParamsE,@"STO_CUDA_ENTRY STV_DEFAULT"
_ZN7cutlass13device_kernelIN5flash11enable_sm90INS1_16FlashAttnFwdSm90INS1_25CollectiveMainloopFwdSm90ILi2EN4cute5tupleIJNS5_1CILi1EEES8_S8_EEENS6_IJNS7_ILi64EEESA_SA_EEELi512ENS_10bfloat16_tEfNS_4arch4Sm90ELb0ELb1ELb1ELb1ELb1ELb0ELb0ELb0ELb0ELb1ELb1ELb0EEENS1_21CollectiveEpilogueFwdINS6_IJSA_NS7_ILi512EEESA_EEES9_SC_SE_Li256ELb1ELb1ELb1ELb0EEENS1_36VarlenDynamicPersistentTileSchedulerILi64ELi64ELi256ELi128ELb1ELb1ELb1ELb1ELb0ELb1EEEEEEEEEvNT_6ParamsE:
        /* <DEDUP_REMOVED lines=41> */
.L_x_5414:
        /* <DEDUP_REMOVED lines=22> */
.L_x_5415:
        /* <DEDUP_REMOVED lines=18> */
.L_x_5416:
        /* <DEDUP_REMOVED lines=22> */
.L_x_5417:
        /* <DEDUP_REMOVED lines=23> */
.L_x_5418:
        /* <DEDUP_REMOVED lines=8> */
.L_x_5420:
        /* <DEDUP_REMOVED lines=30> */
[CC--:B------:R-:W-:Y:S02]  /*0a40*/  LEA.HI R6, R3.reuse, R0.reuse, RZ, 0x2 ;  /* 0x0000000003067211 */ /* 0x0c0fe400078f10ff */
[----:B------:R-:W-:Y:S02]  /*0a50*/  LEA.HI R219, R3, R0, RZ, 0x3 ;  /* 0x0000000003db7211 */ /* 0x000fe400078f18ff */
[----:B------:R-:W-:Y:S02]  /*0a60*/  SHF.R.S32.HI R7, RZ, 0x4, R2 ;  /* 0x00000004ff077819 */ /* 0x000fe40000011402 */
[----:B------:R-:W-:Y:S02]  /*0a70*/  LOP3.LUT R3, R2, 0xfffffff0, RZ, 0xc0, !PT ;  /* 0xfffffff002037812 */ /* 0x000fe400078ec0ff */
[----:B------:R-:W-:-:S02]  /*0a80*/  SHF.R.S32.HI R5, RZ, 0x5, R4 ;  /* 0x00000005ff057819 */ /* 0x000fc40000011404 */
[----:B------:R-:W-:Y:S01]  /*0a90*/  SHF.R.S32.HI R4, RZ, 0x1f, R4 ;  /* 0x0000001fff047819 */ /* 0x000fe20000011404 */
[----:B------:R-:W-:Y:S01]  /*0aa0*/  IMAD.IADD R3, R0, 0x1, -R3 ;  /* 0x0000000100037824 */ /* 0x000fe200078e0a03 */
[----:B------:R-:W-:Y:S02]  /*0ab0*/  LOP3.LUT R13, R6, 0xfffffffc, RZ, 0xc0, !PT ;  /* 0xfffffffc060d7812 */ /* 0x000fe400078ec0ff */
[----:B------:R-:W-:Y:S02]  /*0ac0*/  LOP3.LUT R11, R9, 0xffffff80, RZ, 0xc0, !PT ;  /* 0xffffff80090b7812 */ /* 0x000fe400078ec0ff */
[----:B------:R-:W-:Y:S01]  /*0ad0*/  LOP3.LUT R187, R219, 0xfffffff8, RZ, 0xc0, !PT ;  /* 0xfffffff8dbbb7812 */ /* 0x000fe200078ec0ff */
[----:B------:R-:W-:Y:S01]  /*0ae0*/  IMAD.IADD R13, R0, 0x1, -R13 ;  /* 0x00000001000d7824 */ /* 0x000fe200078e0a0d */
[----:B------:R-:W-:Y:S01]  /*0af0*/  LEA.HI R2, R2, R7, RZ, 0x1 ;  /* 0x0000000702027211 */ /* 0x000fe200078f08ff */
[----:B------:R-:W-:Y:S01]  /*0b00*/  IMAD.IADD R11, R0, 0x1, -R11 ;  /* 0x00000001000b7824 */ /* 0x000fe200078e0a0b */
[----:B------:R-:W-:Y:S01]  /*0b10*/  LEA.HI R4, R4, R5, RZ, 0x2 ;  /* 0x0000000504047211 */ /* 0x000fe200078f10ff */
[----:B------:R-:W-:Y:S01]  /*0b20*/  IMAD.IADD R187, R0, 0x1, -R187 ;  /* 0x0000000100bb7824 */ /* 0x000fe200078e0abb */
[----:B------:R-:W-:-:S02]  /*0b30*/  LOP3.LUT R2, R2, 0x1ffffffe, RZ, 0xc0, !PT ;  /* 0x1ffffffe02027812 */ /* 0x000fc400078ec0ff */
[----:B------:R-:W-:Y:S01]  /*0b40*/  SHF.R.S32.HI R220, RZ, 0x7, R9 ;  /* 0x00000007ffdc7819 */ /* 0x000fe20000011409 */
[----:B------:R-:W-:Y:S01]  /*0b50*/  IMAD.SHL.U32 R19, R187, 0x8, RZ ;  /* 0x00000008bb137824 */ /* 0x000fe200078e00ff */
[--C-:B------:R-:W-:Y:S01]  /*0b60*/  SHF.R.S32.HI R0, RZ, 0x1f, R3.reuse ;  /* 0x0000001fff007819 */ /* 0x100fe20000011403 */
[----:B------:R-:W-:Y:S01]  /*0b70*/  IMAD.IADD R2, R7, 0x1, -R2 ;  /* 0x0000000107027824 */ /* 0x000fe200078e0a02 */
[----:B------:R-:W-:Y:S01]  /*0b80*/  LOP3.LUT R4, R4, 0x3ffffc, RZ, 0xc0, !PT ;  /* 0x003ffffc04047812 */ /* 0x000fe200078ec0ff */
[----:B------:R-:W-:Y:S01]  /*0b90*/  IMAD R15, R220, 0x100, R3 ;  /* 0x00000100dc0f7824 */ /* 0x000fe200078e0203 */
[----:B------:R-:W-:Y:S01]  /*0ba0*/  LEA.HI R7, R13, R13, RZ, 0x1 ;  /* 0x0000000d0d077211 */ /* 0x000fe200078f08ff */
[----:B------:R-:W-:Y:S01]  /*0bb0*/  IMAD.SHL.U32 R2, R2, 0x8, RZ ;  /* 0x0000000802027824 */ /* 0x000fe200078e00ff */
[----:B------:R-:W-:Y:S01]  /*0bc0*/  LEA.HI R6, R0, R3, RZ, 0x3 ;  /* 0x0000000300067211 */ /* 0x000fe200078f18ff */
[----:B------:R-:W-:Y:S01]  /*0bd0*/  IMAD.IADD R4, R5, 0x1, -R4 ;  /* 0x0000000105047824 */ /* 0x000fe200078e0a04 */
[----:B------:R-:W-:-:S02]  /*0be0*/  SHF.R.S32.HI R0, RZ, 0x1f, R11 ;  /* 0x0000001fff007819 */ /* 0x000fc4000001140b */
[----:B------:R-:W-:Y:S01]  /*0bf0*/  LOP3.LUT R10, R7, 0x1ffffffe, RZ, 0xc0, !PT ;  /* 0x1ffffffe070a7812 */ /* 0x000fe200078ec0ff */
[----:B------:R-:W-:Y:S01]  /*0c00*/  IMAD R15, R4, 0x10, R15 ;  /* 0x00000010040f7824 */ /* 0x000fe200078e020f */
[C---:B------:R-:W-:Y:S01]  /*0c10*/  LOP3.LUT R8, R6.reuse, 0xfffffff8, RZ, 0xc0, !PT ;  /* 0xfffffff806087812 */ /* 0x040fe200078ec0ff */
[----:B------:R-:W-:Y:S01]  /*0c20*/  IMAD.SHL.U32 R7, R6, 0x40, RZ ;  /* 0x0000004006077824 */ /* 0x000fe200078e00ff */
[----:B------:R-:W-:Y:S01]  /*0c30*/  LEA.HI R4, R0, R11, RZ, 0x2 ;  /* 0x0000000b00047211 */ /* 0x000fe200078f10ff */
[----:B------:R-:W-:Y:S01]  /*0c40*/  IMAD.IADD R186, R13, 0x1, -R10 ;  /* 0x000000010dba7824 */ /* 0x000fe200078e0a0a */
[----:B------:R-:W-:Y:S01]  /*0c50*/  LEA.HI R9, R9, R220, RZ, 0x1 ;  /* 0x000000dc09097211 */ /* 0x000fe200078f08ff */
[----:B------:R-:W-:Y:S01]  /*0c60*/  IMAD.IADD R8, R3, 0x1, -R8 ;  /* 0x0000000103087824 */ /* 0x000fe200078e0a08 */
[--C-:B------:R-:W-:Y:S02]  /*0c70*/  SHF.R.S32.HI R3, RZ, 0x2, R4.reuse ;  /* 0x00000002ff037819 */ /* 0x100fe40000011404 */
[----:B------:R-:W-:-:S02]  /*0c80*/  SHF.R.S32.HI R6, RZ, 0x1f, R4 ;  /* 0x0000001fff067819 */ /* 0x000fc40000011404 */
[----:B------:R-:W-:Y:S02]  /*0c90*/  LOP3.LUT R10, R4, 0x7ffffffc, RZ, 0xc0, !PT ;  /* 0x7ffffffc040a7812 */ /* 0x000fe400078ec0ff */
[----:B------:R-:W-:Y:S02]  /*0ca0*/  LOP3.LUT R4, R7, 0x7ffffe00, RZ, 0xc0, !PT ;  /* 0x7ffffe0007047812 */ /* 0x000fe400078ec0ff */
[----:B------:R-:W-:Y:S01]  /*0cb0*/  LEA.HI R6, R6, R3, RZ, 0x3 ;  /* 0x0000000306067211 */ /* 0x000fe200078f18ff */
[----:B------:R-:W-:Y:S01]  /*0cc0*/  IMAD.IADD R10, R11, 0x1, -R10 ;  /* 0x000000010b0a7824 */ /* 0x000fe200078e0a0a */
[----:B------:R-:W-:Y:S01]  /*0cd0*/  LOP3.LUT R9, R9, 0xfffffe, RZ, 0xc0, !PT ;  /* 0x00fffffe09097812 */ /* 0x000fe200078ec0ff */
[----:B------:R-:W-:Y:S01]  /*0ce0*/  IMAD R7, R5, 0x400, R4 ;  /* 0x0000040005077824 */ /* 0x000fe200078e0204 */
[----:B------:R-:W-:Y:S01]  /*0cf0*/  LOP3.LUT R6, R6, 0xfffffff8, RZ, 0xc0, !PT ;  /* 0xfffffff806067812 */ /* 0x000fe200078ec0ff */
[----:B------:R-:W-:Y:S01]  /*0d00*/  IMAD.SHL.U32 R4, R8, 0x40, RZ ;  /* 0x0000004008047824 */ /* 0x000fe200078e00ff */
[----:B------:R-:W-:Y:S01]  /*0d10*/  LEA.HI R0, R0, R11, RZ, 0x5 ;  /* 0x0000000b00007211 */ /* 0x000fe200078f28ff */
[----:B------:R-:W-:Y:S01]  /*0d20*/  IMAD.IADD R9, R220, 0x1, -R9 ;  /* 0x00000001dc097824 */ /* 0x000fe200078e0a09 */
[----:B------:R-:W-:Y:S01]  /*0d30*/  R2P PR, R8, 0x6 ;  /* 0x0000000608007804 */ /* 0x000fe20000000000 */
[----:B------:R-:W-:Y:S01]  /*0d40*/  IMAD.IADD R17, R3, 0x1, -R6 ;  /* 0x0000000103117824 */ /* 0x000fe200078e0a06 */
[----:B------:R-:W-:Y:S01]  /*0d50*/  LOP3.LUT R5, R4, 0x1c0, RZ, 0xc0, !PT ;  /* 0x000001c004057812 */ /* 0x000fe200078ec0ff */
[----:B------:R-:W-:Y:S01]  /*0d60*/  IMAD.U32 R3, R15, 0x40, R2 ;  /* 0x000000400f037824 */ /* 0x000fe200078e0002 */
[----:B------:R-:W-:-:S02]  /*0d70*/  SHF.R.S32.HI R0, RZ, 0x5, R0 ;  /* 0x00000005ff007819 */ /* 0x000fc40000011400 */
[----:B------:R-:W-:Y:S02]  /*0d80*/  LOP3.LUT R2, R5, 0x8, R2, 0xf8, !PT ;  /* 0x0000000805027812 */ /* 0x000fe400078ef802 */
[----:B------:R-:W-:Y:S01]  /*0d90*/  SHF.R.U32.HI R5, RZ, 0x3, R5 ;  /* 0x00000003ff057819 */ /* 0x000fe20000011605 */
[----:B------:R0:W-:Y:S01]  /*0da0*/  STL [R1+0x20], R3 ;  /* 0x0000200301007387 */ /* 0x0001e20000100800 */
[----:B------:R-:W-:Y:S01]  /*0db0*/  IMAD R17, R0, 0x10, R17 ;  /* 0x0000001000117824 */ /* 0x000fe200078e0211 */
[----:B------:R-:W-:Y:S02]  /*0dc0*/  SEL R184, R184, 0xffffffe0, !P1 ;  /* 0xffffffe0b8b87807 */ /* 0x000fe40004800000 */
[----:B------:R-:W-:Y:S01]  /*0dd0*/  LOP3.LUT R4, R2, R5, RZ, 0x3c, !PT ;  /* 0x0000000502047212 */ /* 0x000fe200078e3cff */
[----:B------:R-:W-:Y:S01]  /*0de0*/  IMAD.SHL.U32 R2, R10, 0x2, RZ ;  /* 0x000000020a027824 */ /* 0x000fe200078e00ff */
[----:B------:R-:W-:Y:S01]  /*0df0*/  SHF.R.S32.HI R219, RZ, 0x3, R219 ;  /* 0x00000003ffdb7819 */ /* 0x000fe200000114db */
[----:B------:R-:W-:-:S02]  /*0e00*/  IMAD R186, R186, 0x8, R17 ;  /* 0x00000008baba7824 */ /* 0x000fc400078e0211 */
[----:B------:R-:W-:Y:S02]  /*0e10*/  IMAD.IADD R4, R7, 0x1, R4 ;  /* 0x0000000107047824 */ /* 0x000fe400078e0204 */
[----:B0-----:R-:W-:-:S03]  /*0e20*/  IMAD.SHL.U32 R3, R9, 0x100, RZ ;  /* 0x0000010009037824 */ /* 0x001fc600078e00ff */
[----:B------:R-:W-:Y:S01]  /*0e30*/  LEA R22, R4, UR41, 0x1 ;  /* 0x0000002904167c11 */ /* 0x000fe2000f8e08ff */
[----:B------:R-:W-:Y:S01]  /*0e40*/  IMAD.IADD R18, R2, 0x1, R3 ;  /* 0x0000000102127824 */ /* 0x000fe200078e0203 */
[----:B------:R0:W-:Y:S03]  /*0e50*/  STL [R1+0x1c], R3 ;  /* 0x00001c0301007387 */ /* 0x0001e60000100800 */
[C---:B------:R-:W-:Y:S01]  /*0e60*/  VIADD R218, R18.reuse, 0x8 ;  /* 0x0000000812da7836 */ /* 0x040fe20000000000 */
[----:B------:R-:W-:Y:S01]  /*0e70*/  SHF.R.S32.HI R0, RZ, 0x1f, R18 ;  /* 0x0000001fff007819 */ /* 0x000fe20000011412 */
[C---:B------:R-:W-:Y:S02]  /*0e80*/  VIADD R217, R18.reuse, 0x10 ;  /* 0x0000001012d97836 */ /* 0x040fe40000000000 */
        /* <DEDUP_REMOVED lines=63> */
[----:B------:R-:W-:-:S02]  /*1280*/  IMAD.IADD R185, R185, 0x1, R184 ;  /* 0x00000001b9b97824 */ /* 0x000fc400078e02b8 */
[----:B------:R-:W-:-:S07]  /*1290*/  IMAD.IADD R184, R184, 0x1, R23 ;  /* 0x00000001b8b87824 */ /* 0x000fce00078e0217 */
.L_x_5543:
[----:B------:R-:W-:Y:S02]  /*12a0*/  ULDC.64 UR8, c[0x0][0xa28] ;  /* 0x00028a0000087ab9 */ /* 0x000fe40000000a00 */
[----:B------:R-:W-:-:S04]  /*12b0*/  UISETP.NE.U32.AND UP0, UPT, UR8, URZ, UPT ;  /* 0x0000003f0800728c */ /* 0x000fc8000bf05070 */
[----:B------:R-:W-:-:S03]  /*12c0*/  UISETP.NE.AND.EX UP0, UPT, UR9, URZ, UPT, UP0 ;  /* 0x0000003f0900728c */ /* 0x000fc6000bf05300 */
[----:B------:R-:W-:Y:S02]  /*12d0*/  ULDC.64 UR8, c[0x0][0xa18] ;  /* 0x0002860000087ab9 */ /* 0x000fe40000000a00 */
[----:B------:R-:W-:Y:S01]  /*12e0*/  UISETP.NE.U32.AND UP1, UPT, UR8, URZ, UPT ;  /* 0x0000003f0800728c */ /* 0x000fe2000bf25070 */
[----:B------:R-:W-:-:S03]  /*12f0*/  PLOP3.LUT P0, PT, PT, PT, UP0, 0x80, 0x0 ;  /* 0x000000000000781c */ /* 0x000fc60003f0f008 */
[----:B------:R-:W-:-:S03]  /*1300*/  UISETP.NE.AND.EX UP1, UPT, UR9, URZ, UPT, UP1 ;  /* 0x0000003f0900728c */ /* 0x000fc6000bf25310 */
[----:B------:R-:W-:Y:S02]  /*1310*/  @UP0 ULDC.64 UR8, c[0x0][0xa28] ;  /* 0x00028a0000080ab9 */ /* 0x000fe40000000a00 */
[----:B------:R-:W-:Y:S01]  /*1320*/  @UP0 UIMAD.WIDE UR8, UR6, 0x4, UR8 ;  /* 0x00000004060808a5 */ /* 0x000fe2000f8e0208 */
[----:B------:R-:W-:-:S05]  /*1330*/  PLOP3.LUT P2, PT, PT, PT, UP1, 0x80, 0x0 ;  /* 0x000000000000781c */ /* 0x000fca0003f4f018 */
[----:B------:R-:W-:Y:S01]  /*1340*/  @UP1 ULDC.64 UR10, c[0x0][0xa18] ;  /* 0x00028600000a1ab9 */ /* 0x000fe20000000a00 */
[----:B0-234-:R-:W-:Y:S02]  /*1350*/  IMAD.U32 R4, RZ, RZ, UR8 ;  /* 0x00000008ff047e24 */ /* 0x01dfe4000f8e00ff */
[----:B------:R-:W-:Y:S01]  /*1360*/  IMAD.U32 R5, RZ, RZ, UR9 ;  /* 0x00000009ff057e24 */ /* 0x000fe2000f8e00ff */
[----:B------:R-:W-:Y:S02]  /*1370*/  @UP1 UIMAD.WIDE UR8, UR6, 0x4, UR10 ;  /* 0x00000004060818a5 */ /* 0x000fe4000f8e020a */
[----:B------:R-:W-:Y:S02]  /*1380*/  ULOP3.LUT UR4, UR7, 0xff000000, URZ, 0xc0, !UPT ;  /* 0xff00000007047892 */ /* 0x000fe4000f8ec03f */
[----:B------:R-:W2:Y:S01]  /*1390*/  @P0 LDG.E R4, desc[UR54][R4.64] ;  /* 0x0000003604040981 */ /* 0x000ea2000c1e1900 */
[----:B------:R-:W-:Y:S01]  /*13a0*/  ULDC.64 UR10, c[0x0][0xa20] ;  /* 0x00028800000a7ab9 */ /* 0x000fe20000000a00 */
[----:B-1----:R-:W-:-:S02]  /*13b0*/  IMAD.U32 R6, RZ, RZ, UR8 ;  /* 0x00000008ff067e24 */ /* 0x002fc4000f8e00ff */
[----:B------:R-:W-:Y:S01]  /*13c0*/  IMAD.U32 R7, RZ, RZ, UR9 ;  /* 0x00000009ff077e24 */ /* 0x000fe2000f8e00ff */
[----:B------:R-:W-:-:S04]  /*13d0*/  ULDC.64 UR8, c[0x0][0x418] ;  /* 0x0001060000087ab9 */ /* 0x000fc80000000a00 */
[----:B------:R-:W3:Y:S01]  /*13e0*/  @P2 LDG.E R6, desc[UR54][R6.64] ;  /* 0x0000003606062981 */ /* 0x000ee2000c1e1900 */
[----:B------:R-:W-:Y:S01]  /*13f0*/  UISETP.NE.U32.AND UP0, UPT, UR8, URZ, UPT ;  /* 0x0000003f0800728c */ /* 0x000fe2000bf05070 */
[----:B------:R-:W-:Y:S01]  /*1400*/  ISETP.NE.U32.AND P1, PT, RZ, UR10, PT ;  /* 0x0000000aff007c0c */ /* 0x000fe2000bf25070 */
[----:B------:R-:W-:Y:S02]  /*1410*/  ULOP3.LUT UR42, UR7, 0xff0000, URZ, 0xc0, !UPT ;  /* 0x00ff0000072a7892 */ /* 0x000fe4000f8ec03f */
[----:B------:R-:W-:Y:S01]  /*1420*/  UISETP.NE.AND.EX UP0, UPT, UR9, URZ, UPT, UP0 ;  /* 0x0000003f0900728c */ /* 0x000fe2000bf05300 */
[----:B------:R-:W-:Y:S01]  /*1430*/  ISETP.NE.AND.EX P1, PT, RZ, UR11, PT, P1 ;  /* 0x0000000bff007c0c */ /* 0x000fe2000bf25310 */
[----:B------:R-:W-:Y:S01]  /*1440*/  ULDC UR8, c[0x0][0x424] ;  /* 0x0001090000087ab9 */ /* 0x000fe20000000800 */
[----:B------:R-:W-:Y:S02]  /*1450*/  USHF.R.U32.HI UR4, URZ, 0x8, UR4 ;  /* 0x000000083f047899 */ /* 0x000fe40008011604 */
[----:B------:R-:W-:Y:S01]  /*1460*/  USEL UR8, UR8, 0x1, UP0 ;  /* 0x0000000108087887 */ /* 0x000fe20008000000 */
[----:B------:R-:W-:Y:S01]  /*1470*/  ULDC UR9, c[0x0][0x2f0] ;  /* 0x0000bc0000097ab9 */ /* 0x000fe20000000800 */
[----:B------:R-:W-:Y:S01]  /*1480*/  UMOV UR48, URZ ;  /* 0x0000003f00307c82 */ /* 0x000fe20008000000 */
[----:B------:R-:W-:-:S02]  /*1490*/  ULEA.HI UR42, UR42, UR4, URZ, 0x10 ;  /* 0x000000042a2a7291 */ /* 0x000fc4000f8f803f */
[----:B------:R-:W-:Y:S02]  /*14a0*/  UIMAD UR4, UR8, UR9, URZ ;  /* 0x00000009080472a4 */ /* 0x000fe4000f8e023f */
[----:B------:R-:W-:Y:S01]  /*14b0*/  ULOP3.LUT UR43, UR7, 0xffff, URZ, 0xc0, !UPT ;  /* 0x0000ffff072b7892 */ /* 0x000fe2000f8ec03f */
        /* <DEDUP_REMOVED lines=17> */
.L_x_5421:
[----:B------:R-:W-:Y:S01]  /*15d0*/  UMOV UR44, UR6 ;  /* 0x00000006002c7c82 */ /* 0x000fe20008000000 */
[----:B------:R-:W-:Y:S05]  /*15e0*/  @!P1 BRA `(.L_x_5422) ;  /* 0x00000000001c9947 */ /* 0x000fea0003800000 */
[----:B------:R-:W-:Y:S02]  /*15f0*/  ULDC.64 UR8, c[0x0][0xa20] ;  /* 0x0002880000087ab9 */ /* 0x000fe40000000a00 */
[----:B------:R-:W-:-:S06]  /*1600*/  UIMAD.WIDE UR6, UR6, 0x4, UR8 ;  /* 0x00000004060678a5 */ /* 0x000fcc000f8e0208 */
[----:B------:R-:W-:Y:S02]  /*1610*/  IMAD.U32 R4, RZ, RZ, UR6 ;  /* 0x00000006ff047e24 */ /* 0x000fe4000f8e00ff */
[----:B------:R-:W-:-:S05]  /*1620*/  IMAD.U32 R5, RZ, RZ, UR7 ;  /* 0x00000007ff057e24 */ /* 0x000fca000f8e00ff */
[----:B------:R-:W2:Y:S02]  /*1630*/  LDG.E R4, desc[UR54][R4.64] ;  /* 0x0000003604047981 */ /* 0x000ea4000c1e1900 */
[----:B--2---:R-:W-:Y:S01]  /*1640*/  R2UR UR4, R4 ;  /* 0x00000000040472ca */ /* 0x004fe200000e0000 */
[----:B------:R-:W-:-:S14]  /*1650*/  BRA `(.L_x_5423) ;  /* 0x0000000000347947 */ /* 0x000fdc0003800000 */
.L_x_5422:
        /* <DEDUP_REMOVED lines=13> */
.L_x_5423:
[----:B------:R-:W-:Y:S02]  /*1730*/  UISETP.NE.AND UP0, UPT, UR46, 0x1, UPT ;  /* 0x000000012e00788c */ /* 0x000fe4000bf05270 */
[----:B------:R-:W-:Y:S02]  /*1740*/  UIADD3 UR48, UR4, -UR48, URZ ;  /* 0x8000003004307290 */ /* 0x000fe4000fffe03f */
[----:B------:R-:W-:Y:S02]  /*1750*/  USHF.L.U32 UR45, UR5, 0x6, URZ ;  /* 0x00000006052d7899 */ /* 0x000fe4000800063f */
[----:B------:R-:W-:Y:S01]  /*1760*/  UIADD3 UR4, UR48, 0x3f, URZ ;  /* 0x0000003f30047890 */ /* 0x000fe2000fffe03f */
[----:B------:R-:W-:-:S03]  /*1770*/  PLOP3.LUT P0, PT, PT, PT, UP0, 0x80, 0x0 ;  /* 0x000000000000781c */ /* 0x000fc60003f0f008 */
[----:B------:R-:W-:-:S04]  /*1780*/  USHF.R.S32.HI UR6, URZ, 0x1f, UR4 ;  /* 0x0000001f3f067899 */ /* 0x000fc80008011404 */
[----:B------:R-:W-:-:S04]  /*1790*/  ULEA.HI UR6, UR6, UR4, URZ, 0x6 ;  /* 0x0000000406067291 */ /* 0x000fc8000f8f303f */
[----:B------:R-:W-:Y:S02]  /*17a0*/  USHF.R.S32.HI UR6, URZ, 0x6, UR6 ;  /* 0x000000063f067899 */ /* 0x000fe40008011406 */
[----:B------:R-:W-:Y:S10]  /*17b0*/  @!P0 BRA `(.L_x_5424) ;  /* 0x0000002400148947 */ /* 0x000ff40003800000 */
[----:B------:R-:W-:Y:S01]  /*17c0*/  ULDC UR4, c[0x0][0x448] ;  /* 0x0001120000047ab9 */ /* 0x000fe20000000800 */
[----:B------:R-:W-:Y:S02]  /*17d0*/  UIADD3 UR7, UR45, 0x3f, URZ ;  /* 0x0000003f2d077890 */ /* 0x000fe4000fffe03f */
[----:B------:R-:W-:Y:S02]  /*17e0*/  UISETP.NE.AND UP0, UPT, UR4, 0x1, UPT ;  /* 0x000000010400788c */ /* 0x000fe4000bf05270 */
[----:B------:R-:W-:Y:S01]  /*17f0*/  UIADD3 UR10, UR48, 0x1, -UR50 ;  /* 0x00000001300a7890 */ /* 0x000fe2000fffe832 */
[----:B------:R-:W-:Y:S02]  /*1800*/  ULDC.64 UR4, c[0x0][0x9e0] ;  /* 0x0002780000047ab9 */ /* 0x000fe40000000a00 */
[----:B------:R-:W-:-:S06]  /*1810*/  UISETP.GE.AND UP1, UPT, UR5, 0x1, UPT ;  /* 0x000000010500788c */ /* 0x000fcc000bf26270 */
[----:B------:R-:W-:Y:S01]  /*1820*/  @UP0 ULDC UR8, c[0x0][0x44c] ;  /* 0x0001130000080ab9 */ /* 0x000fe20000000800 */
[----:B------:R-:W-:Y:S01]  /*1830*/  PLOP3.LUT P1, PT, PT, PT, UP1, 0x80, 0x0 ;  /* 0x000000000000781c */ /* 0x000fe20003f2f018 */
[----:B------:R-:W-:Y:S01]  /*1840*/  UIMAD.WIDE.U32 UR8, UR7, UR8, URZ ;  /* 0x00000008070872a5 */ /* 0x000fe2000f8e003f */
[----:B------:R-:W-:-:S03]  /*1850*/  @UP0 ULDC UR11, c[0x0][0x450] ;  /* 0x00011400000b0ab9 */ /* 0x000fc60000000800 */
[----:B------:R-:W-:-:S04]  /*1860*/  @UP0 USHF.R.U32.HI UR7, URZ, UR11, UR9 ;  /* 0x0000000b3f070299 */ /* 0x000fc80008011609 */
[----:B------:R-:W-:-:S04]  /*1870*/  UIADD3 UR10, UR10, UR7, URZ ;  /* 0x000000070a0a7290 */ /* 0x000fc8000fffe03f */
[----:B------:R-:W-:Y:S01]  /*1880*/  UIADD3 UR4, UR10, UR4, URZ ;  /* 0x000000040a047290 */ /* 0x000fe2000fffe03f */
[----:B------:R-:W-:Y:S11]  /*1890*/  @!P1 BRA `(.L_x_5425) ;  /* 0x0000000000449947 */ /* 0x000ff60003800000 */
        /* <DEDUP_REMOVED lines=10> */
.L_x_5426:
[----:B------:R-:W-:-:S11]  /*1940*/  UISETP.NE.AND UP1, UPT, UR5, 0x1, UPT ;  /* 0x000000010500788c */ /* 0x000fd6000bf25270 */
[----:B------:R-:W-:Y:S02]  /*1950*/  @UP1 ULDC.64 UR10, c[0x0][0x9e8] ;  /* 0x00027a00000a1ab9 */ /* 0x000fe40000000a00 */
[----:B------:R-:W-:-:S04]  /*1960*/  UIMAD.WIDE.U32 UR8, UR7, UR10, URZ ;  /* 0x0000000a070872a5 */ /* 0x000fc8000f8e003f */
[----:B------:R-:W-:-:S12]  /*1970*/  @UP1 USHF.R.U32.HI UR7, URZ, UR11, UR9 ;  /* 0x0000000b3f071299 */ /* 0x000fd80008011609 */
.L_x_5427:
[----:B------:R-:W-:-:S04]  /*1980*/  UIMAD UR7, UR7, UR5, UR5 ;  /* 0x00000005070772a4 */ /* 0x000fc8000f8e0205 */
[----:B------:R-:W-:-:S04]  /*1990*/  UISETP.LT.AND UP1, UPT, UR4, UR7, UPT ;  /* 0x000000070400728c */ /* 0x000fc8000bf21270 */
[----:B------:R-:W-:-:S12]  /*19a0*/  USEL UR4, UR4, UR7, UP1 ;  /* 0x0000000704047287 */ /* 0x000fd80008800000 */
.L_x_5425:
[----:B------:R-:W-:Y:S01]  /*19b0*/  UIADD3 UR4, UR4, 0x3f, URZ ;  /* 0x0000003f04047890 */ /* 0x000fe2000fffe03f */
[----:B------:R-:W-:Y:S01]  /*19c0*/  @UP0 ULDC UR8, c[0x0][0x44c] ;  /* 0x0001130000080ab9 */ /* 0x000fe20000000800 */
[----:B------:R-:W-:Y:S02]  /*19d0*/  @UP0 ULDC UR10, c[0x0][0x450] ;  /* 0x00011400000a0ab9 */ /* 0x000fe40000000800 */
[----:B------:R-:W-:Y:S02]  /*19e0*/  USHF.R.S32.HI UR7, URZ, 0x1f, UR4 ;  /* 0x0000001f3f077899 */ /* 0x000fe40008011404 */
[----:B------:R-:W-:Y:S02]  /*19f0*/  UIMAD.WIDE.U32 UR8, UR45, UR8, URZ ;  /* 0x000000082d0872a5 */ /* 0x000fe4000f8e003f */
[----:B------:R-:W-:-:S03]  /*1a00*/  ULEA.HI UR7, UR7, UR4, URZ, 0x6 ;  /* 0x0000000407077291 */ /* 0x000fc6000f8f303f */
[----:B------:R-:W-:Y:S01]  /*1a10*/  UMOV UR4, UR45 ;  /* 0x0000002d00047c82 */ /* 0x000fe20008000000 */
[----:B------:R-:W-:Y:S02]  /*1a20*/  @UP0 USHF.R.U32.HI UR4, URZ, UR10, UR9 ;  /* 0x0000000a3f040299 */ /* 0x000fe40008011609 */
[----:B------:R-:W-:Y:S02]  /*1a30*/  USHF.R.S32.HI UR7, URZ, 0x6, UR7 ;  /* 0x000000063f077899 */ /* 0x000fe40008011407 */
[----:B------:R-:W-:Y:S02]  /*1a40*/  UIADD3 UR48, UR4, UR48, -UR50 ;  /* 0x0000003004307290 */ /* 0x000fe4000fffe832 */
[----:B------:R-:W-:Y:S01]  /*1a50*/  UISETP.LT.AND UP0, UPT, UR6, UR7, UPT ;  /* 0x000000070600728c */ /* 0x000fe2000bf01270 */
[----:B------:R-:W-:-:S03]  /*1a60*/  ULDC UR4, c[0x0][0x9dc] ;  /* 0x0002770000047ab9 */ /* 0x000fc60000000800 */
        /* <DEDUP_REMOVED lines=13> */
.L_x_5429:
[----:B------:R-:W-:-:S11]  /*1b40*/  UISETP.NE.AND UP0, UPT, UR5, 0x1, UPT ;  /* 0x000000010500788c */ /* 0x000fd6000bf05270 */
[----:B------:R-:W-:Y:S02]  /*1b50*/  @UP0 ULDC.64 UR10, c[0x0][0x9e8] ;  /* 0x00027a00000a0ab9 */ /* 0x000fe40000000a00 */
[----:B------:R-:W-:-:S04]  /*1b60*/  UIMAD.WIDE.U32 UR6, UR48, UR10, URZ ;  /* 0x0000000a300672a5 */ /* 0x000fc8000f8e003f */
[----:B------:R-:W-:-:S12]  /*1b70*/  @UP0 USHF.R.U32.HI UR48, URZ, UR11, UR7 ;  /* 0x0000000b3f300299 */ /* 0x000fd80008011607 */
.L_x_5430:
[----:B------:R-:W-:-:S04]  /*1b80*/  UIMAD UR5, UR48, UR5, URZ ;  /* 0x00000005300572a4 */ /* 0x000fc8000f8e023f */
[----:B------:R-:W-:-:S04]  /*1b90*/  UISETP.LT.AND UP0, UPT, UR4, UR5, UPT ;  /* 0x000000050400728c */ /* 0x000fc8000bf01270 */
[----:B------:R-:W-:-:S12]  /*1ba0*/  USEL UR4, UR4, UR5, !UP0 ;  /* 0x0000000504047287 */ /* 0x000fd8000c000000 */
.L_x_5428:
[----:B------:R-:W-:Y:S02]  /*1bb0*/  USHF.R.S32.HI UR5, URZ, 0x1f, UR4 ;  /* 0x0000001f3f057899 */ /* 0x000fe40008011404 */
[----:B------:R-:W-:Y:S02]  /*1bc0*/  ULOP3.LUT UR20, UR42, 0xff, URZ, 0xc0, !UPT ;  /* 0x000000ff2a147892 */ /* 0x000fe4000f8ec03f */
[----:B------:R-:W-:-:S03]  /*1bd0*/  ULEA.HI UR5, UR5, UR4, URZ, 0x6 ;  /* 0x0000000405057291 */ /* 0x000fc6000f8f303f */
[----:B------:R-:W-:Y:S01]  /*1be0*/  UMOV UR4, URZ ;  /* 0x0000003f00047c82 */ /* 0x000fe20008000000 */
[----:B------:R-:W-:-:S04]  /*1bf0*/  USHF.R.S32.HI UR5, URZ, 0x6, UR5 ;  /* 0x000000063f057899 */ /* 0x000fc80008011405 */
[----:B------:R-:W-:-:S04]  /*1c00*/  UISETP.LT.AND UP0, UPT, URZ, UR5, UPT ;  /* 0x000000053f00728c */ /* 0x000fc8000bf01270 */
[----:B------:R-:W-:-:S04]  /*1c10*/  USEL UR10, URZ, UR5, !UP0 ;  /* 0x000000053f0a7287 */ /* 0x000fc8000c000000 */
[----:B------:R-:W-:-:S06]  /*1c20*/  UISETP.GT.AND UP0, UPT, UR9, UR10, UPT ;  /* 0x0000000a0900728c */ /* 0x000fcc000bf04270 */
[----:B------:R-:W-:-:S13]  /*1c30*/  PLOP3.LUT P0, PT, PT, PT, UP0, 0x80, 0x0 ;  /* 0x000000000000781c */ /* 0x000fda0003f0f008 */
[----:B------:R-:W-:Y:S05]  /*1c40*/  @!P0 BRA `(.L_x_5431) ;  /* 0x0000000000948947 */ /* 0x000fea0003800000 */
[----:B------:R-:W-:-:S04]  /*1c50*/  USHF.R.U32.HI UR11, URZ, 0x10, UR42 ;  /* 0x000000103f0b7899 */ /* 0x000fc8000801162a */
[----:B------:R-:W-:-:S11]  /*1c60*/  UISETP.NE.AND UP0, UPT, UR11, URZ, UPT ;  /* 0x0000003f0b00728c */ /* 0x000fd6000bf05270 */
[----:B------:R-:W-:Y:S02]  /*1c70*/  @!UP0 ULDC UR11, c[0x0][0x9f0] ;  /* 0x00027c00000b8ab9 */ /* 0x000fe40000000800 */
[----:B------:R-:W-:Y:S01]  /*1c80*/  IMAD.U32 R4, RZ, RZ, UR11 ;  /* 0x0000000bff047e24 */ /* 0x000fe2000f8e00ff */
[----:B------:R-:W-:-:S04]  /*1c90*/  UIADD3 UR4, UR11, -0x1, UR9 ;  /* 0xffffffff0b047890 */ /* 0x000fc8000fffe009 */
[-C--:B------:R-:W-:Y:S01]  /*1ca0*/  IABS R0, R4.reuse ;  /* 0x0000000400007213 */ /* 0x080fe20000000000 */
[----:B------:R-:W-:Y:S01]  /*1cb0*/  UIADD3 UR6, -UR10, UR4, URZ ;  /* 0x000000040a067290 */ /* 0x000fe2000fffe13f */
[----:B------:R-:W-:Y:S02]  /*1cc0*/  IABS R6, R4 ;  /* 0x0000000400067213 */ /* 0x000fe40000000000 */
[----:B------:R-:W-:Y:S01]  /*1cd0*/  R2UR UR12, R0 ;  /* 0x00000000000c72ca */ /* 0x000fe200000e0000 */
[----:B------:R-:W-:Y:S02]  /*1ce0*/  UMOV UR4, URZ ;  /* 0x0000003f00047c82 */ /* 0x000fe40008000000 */
[----:B------:R-:W-:Y:S01]  /*1cf0*/  IMAD.U32 R5, RZ, RZ, UR6 ;  /* 0x00000006ff057e24 */ /* 0x000fe2000f8e00ff */
[----:B------:R-:W-:-:S04]  /*1d00*/  ULOP3.LUT UR6, UR6, UR11, URZ, 0x3c, !UPT ;  /* 0x0000000b06067292 */ /* 0x000fc8000f8e3c3f */
[----:B------:R-:W-:-:S05]  /*1d10*/  IABS R5, R5 ;  /* 0x0000000500057213 */ /* 0x000fca0000000000 */
[----:B------:R-:W0:Y:S01]  /*1d20*/  I2F.RP R0, UR12 ;  /* 0x0000000c00007d06 */ /* 0x000e220008209400 */
[----:B------:R-:W-:-:S05]  /*1d30*/  IMAD.MOV.U32 R4, RZ, RZ, R5 ;  /* 0x000000ffff047224 */ /* 0x000fca00078e0005 */
[----:B------:R-:W-:Y:S02]  /*1d40*/  R2UR UR8, R4 ;  /* 0x00000000040872ca */ /* 0x000fe400000e0000 */
[----:B0-----:R-:W0:Y:S02]  /*1d50*/  MUFU.RCP R0, R0 ;  /* 0x0000000000007308 */ /* 0x001e240000001000 */
[----:B0-----:R-:W-:Y:S02]  /*1d60*/  VIADD R3, R0, 0xffffffe ;  /* 0x0ffffffe00037836 */ /* 0x001fe40000000000 */
        /* <DEDUP_REMOVED lines=19> */
.L_x_5431:
[----:B------:R-:W-:Y:S01]  /*1ea0*/  UIMAD UR20, UR20, UR4, UR10 ;  /* 0x00000004141472a4 */ /* 0x000fe2000f8e020a */
[----:B------:R-:W-:Y:S01]  /*1eb0*/  IMAD.U32 R0, RZ, RZ, UR9 ;  /* 0x00000009ff007e24 */ /* 0x000fe2000f8e00ff */
[----:B------:R-:W-:Y:S01]  /*1ec0*/  PLOP3.LUT P0, PT, PT, PT, PT, 0x80, 0x0 ;  /* 0x000000000000781c */ /* 0x000fe20003f0f070 */
[----:B------:R-:W-:Y:S01]  /*1ed0*/  IMAD.U32 R3, RZ, RZ, UR4 ;  /* 0x00000004ff037e24 */ /* 0x000fe2000f8e00ff */
[----:B------:R-:W-:Y:S01]  /*1ee0*/  CS2R R150, SRZ ;  /* 0x0000000000967805 */ /* 0x000fe2000001ff00 */
[----:B------:R-:W-:Y:S01]  /*1ef0*/  IMAD.MOV.U32 R12, RZ, RZ, RZ ;  /* 0x000000ffff0c7224 */ /* 0x000fe200078e00ff */
[----:B------:R-:W-:Y:S02]  /*1f00*/  CS2R R148, SRZ ;  /* 0x0000000000947805 */ /* 0x000fe4000001ff00 */
[----:B------:R-:W-:Y:S02]  /*1f10*/  CS2R R146, SRZ ;  /* 0x0000000000927805 */ /* 0x000fe4000001ff00 */
[----:B------:R-:W-:Y:S01]  /*1f20*/  VIADDMNMX R0, R3, UR20, R0, PT ;  /* 0x0000001403007c46 */ /* 0x000fe2000b800100 */
[----:B------:R-:W-:Y:S01]  /*1f30*/  IMAD.MOV.U32 R3, RZ, RZ, RZ ;  /* 0x000000ffff037224 */ /* 0x000fe200078e00ff */
[----:B------:R-:W-:-:S02]  /*1f40*/  CS2R R144, SRZ ;  /* 0x0000000000907805 */ /* 0x000fc4000001ff00 */
[----:B------:R-:W-:Y:S02]  /*1f50*/  CS2R R142, SRZ ;  /* 0x00000000008e7805 */ /* 0x000fe4000001ff00 */
[----:B------:R-:W-:Y:S02]  /*1f60*/  R2UR UR22, R0 ;  /* 0x00000000001672ca */ /* 0x000fe400000e0000 */
        /* <DEDUP_REMOVED lines=12> */
[----:B------:R-:W-:Y:S01]  /*2030*/  UISETP.GT.AND UP0, UPT, UR22, UR20, UPT ;  /* 0x000000141600728c */ /* 0x000fe2000bf04270 */
[----:B------:R-:W-:Y:S02]  /*2040*/  CS2R R116, SRZ ;  /* 0x0000000000747805 */ /* 0x000fe4000001ff00 */
[----:B------:R-:W-:Y:S02]  /*2050*/  CS2R R114, SRZ ;  /* 0x0000000000727805 */ /* 0x000fe4000001ff00 */
[----:B------:R-:W-:Y:S02]  /*2060*/  CS2R R112, SRZ ;  /* 0x0000000000707805 */ /* 0x000fe4000001ff00 */
[----:B------:R-:W-:-:S02]  /*2070*/  CS2R R110, SRZ ;  /* 0x00000000006e7805 */ /* 0x000fc4000001ff00 */
[----:B------:R-:W-:Y:S02]  /*2080*/  CS2R R108, SRZ ;  /* 0x00000000006c7805 */ /* 0x000fe4000001ff00 */
[----:B------:R-:W-:Y:S02]  /*2090*/  PLOP3.LUT P1, PT, PT, PT, UP0, 0x80, 0x0 ;  /* 0x000000000000781c */ /* 0x000fe40003f2f008 */
        /* <DEDUP_REMOVED lines=60> */
.L_x_5433:
[----:B------:R-:W-:Y:S01]  /*2460*/  ULEA UR23, UR38, UR41, 0x3 ;  /* 0x0000002926177291 */ /* 0x000fe2000f8e183f */
[----:B------:R-:W-:-:S05]  /*2470*/  IMAD.U32 R0, RZ, RZ, UR37 ;  /* 0x00000025ff007e24 */ /* 0x000fca000f8e00ff */
[----:B------:R-:W-:-:S04]  /*2480*/  SHF.L.U32 R0, R0, 0x1f, RZ ;  /* 0x0000001f00007819 */ /* 0x000fc800000006ff */
[----:B------:R-:W0:Y:S02]  /*2490*/  SYNCS.PHASECHK.TRANS64.TRYWAIT P1, [UR23+0x28c50], R0 ;  /* 0x028c5000ff0075a7 */ /* 0x000e240008020157 */
[----:B0-----:R-:W-:Y:S05]  /*24a0*/  @!P1 BRA `(.L_x_5434) ;  /* 0x0000017800489947 */ /* 0x001fea0003800000 */
.L_x_5638:
[----:B------:R-:W-:Y:S01]  /*24b0*/  BAR.SYNC.DEFER_BLOCKING 0xe, 0x100 ;  /* 0x0384000000007b1d */ /* 0x000fe20000010000 */
[----:B------:R-:W-:Y:S02]  /*24c0*/  UIADD3 UR4, UR41, 0x26800, URZ ;  /* 0x0002680029047890 */ /* 0x000fe4000fffe03f */
[----:B------:R-:W-:Y:S02]  /*24d0*/  ULEA UR18, UR38, UR21, 0xc ;  /* 0x0000001526127291 */ /* 0x000fe4000f8e603f */
[----:B------:R-:W-:Y:S01]  /*24e0*/  USHF.R.U32.HI UR4, URZ, 0x4, UR4 ;  /* 0x000000043f047899 */ /* 0x000fe20008011604 */
[----:B------:R-:W-:Y:S01]  /*24f0*/  UMOV UR19, 0x40000040 ;  /* 0x4000004000137882 */ /* 0x000fe20000000000 */
[----:B------:R-:W-:Y:S02]  /*2500*/  UMOV UR17, 0x40000040 ;  /* 0x4000004000117882 */ /* 0x000fe40000000000 */
[----:B------:R-:W-:Y:S02]  /*2510*/  ULOP3.LUT UR4, UR4, 0x3fff, URZ, 0xc0, !UPT ;  /* 0x00003fff04047892 */ /* 0x000fe4000f8ec03f */
[----:B------:R-:W-:-:S02]  /*2520*/  UIADD3 UR6, UR18, 0x80, URZ ;  /* 0x0000008012067890 */ /* 0x000fc4000fffe03f */
[----:B------:R-:W-:Y:S01]  /*2530*/  ULOP3.LUT UR16, UR4, 0x10000, URZ, 0xfc, !UPT ;  /* 0x0001000004107892 */ /* 0x000fe2000f8efc3f */
[----:B------:R-:W-:Y:S01]  /*2540*/  UMOV UR7, 0x40000040 ;  /* 0x4000004000077882 */ /* 0x000fe20000000000 */
[----:B------:R-:W-:Y:S02]  /*2550*/  UMOV UR5, 0x40000040 ;  /* 0x4000004000057882 */ /* 0x000fe40000000000 */
[----:B------:R-:W-:Y:S02]  /*2560*/  UIADD3 UR4, UR16, 0x2, URZ ;  /* 0x0000000210047890 */ /* 0x000fe4000fffe03f */
[----:B------:R-:W-:Y:S02]  /*2570*/  UIADD3 UR10, UR18, 0x100, URZ ;  /* 0x00000100120a7890 */ /* 0x000fe4000fffe03f */
[----:B------:R-:W-:Y:S01]  /*2580*/  UIADD3 UR8, UR16, 0x4, URZ ;  /* 0x0000000410087890 */ /* 0x000fe2000fffe03f */
[----:B------:R-:W-:Y:S01]  /*2590*/  UMOV UR11, 0x40000040 ;  /* 0x40000040000b7882 */ /* 0x000fe20000000000 */
[----:B------:R-:W-:Y:S01]  /*25a0*/  WARPGROUP.ARRIVE ;  /* 0x00000000000079c5 */ /* 0x000fe20000000000 */
[----:B------:R-:W-:Y:S01]  /*25b0*/  UMOV UR9, 0x40000040 ;  /* 0x4000004000097882 */ /* 0x000fe20000000000 */
[----:B------:R-:W-:-:S02]  /*25c0*/  UIADD3 UR14, UR18, 0x180, URZ ;  /* 0x00000180120e7890 */ /* 0x000fc4000fffe03f */
[----:B------:R-:W-:Y:S02]  /*25d0*/  UIADD3 UR12, UR16, 0x6, URZ ;  /* 0x00000006100c7890 */ /* 0x000fe4000fffe03f */
[----:B------:R-:W-:Y:S01]  /*25e0*/  HGMMA.64x256x16.F32.BF16 R24, gdesc[UR16].tnspB, RZ, !UPT, gsb0 ;  /* 0x43e00000101879f0 */ /* 0x000fe2000c0018ff */
[----:B------:R-:W-:Y:S01]  /*25f0*/  UMOV UR15, 0x40000040 ;  /* 0x40000040000f7882 */ /* 0x000fe20000000000 */
[----:B------:R-:W-:Y:S01]  /*2600*/  UMOV UR13, 0x40000040 ;  /* 0x40000040000d7882 */ /* 0x000fe20000000000 */
        /* <DEDUP_REMOVED lines=16> */
.L_x_5435:
        /* <DEDUP_REMOVED lines=8> */
.L_x_5442:
[----:B------:R-:W-:Y:S01]  /*2790*/  BAR.SYNC.DEFER_BLOCKING 0xe, 0x100 ;  /* 0x0384000000007b1d */ /* 0x000fe20000010000 */
[----:B01----:R-:W-:Y:S01]  /*27a0*/  IMAD.U32 R0, RZ, RZ, UR38 ;  /* 0x00000026ff007e24 */ /* 0x003fe2000f8e00ff */
[----:B------:R-:W-:-:S03]  /*27b0*/  UIADD3 UR38, UR38, 0x1, URZ ;  /* 0x0000000126267890 */ /* 0x000fc6000fffe03f */
[----:B------:R-:W-:Y:S01]  /*27c0*/  IMAD R0, R0, 0x40, R17 ;  /* 0x0000004000007824 */ /* 0x000fe200078e0211 */
[----:B------:R-:W-:Y:S01]  /*27d0*/  UISETP.NE.AND UP0, UPT, UR38, 0x2, UPT ;  /* 0x000000022600788c */ /* 0x000fe2000bf05270 */
[----:B------:R-:W-:Y:S01]  /*27e0*/  UMOV UR6, UR22 ;  /* 0x0000001600067c82 */ /* 0x000fe20008000000 */
[----:B------:R-:W-:Y:S02]  /*27f0*/  UIADD3 UR22, UR22, -0x1, URZ ;  /* 0xffffffff16167890 */ /* 0x000fe4000fffe03f */
[----:B------:R-:W-:Y:S01]  /*2800*/  LEA R0, R0, UR41, 0x2 ;  /* 0x0000002900007c11 */ /* 0x000fe2000f8e10ff */
[----:B------:R-:W-:Y:S02]  /*2810*/  UISETP.GT.AND UP1, UPT, UR6, UR20, UPT ;  /* 0x000000140600728c */ /* 0x000fe4000bf24270 */
[----:B------:R-:W-:Y:S02]  /*2820*/  USEL UR6, URZ, 0x1, UP0 ;  /* 0x000000013f067887 */ /* 0x000fe40008000000 */
[----:B------:R-:W-:-:S02]  /*2830*/  USEL UR38, UR38, URZ, UP0 ;  /* 0x0000003f26267287 */ /* 0x000fc40008000000 */
        /* <DEDUP_REMOVED lines=133> */
.L_x_5437:
[----:B------:R-:W-:Y:S01]  /*3090*/  ULEA UR23, UR38, UR41, 0x3 ;  /* 0x0000002926177291 */ /* 0x000fe2000f8e183f */
[----:B------:R-:W-:-:S05]  /*30a0*/  IMAD.U32 R0, RZ, RZ, UR37 ;  /* 0x00000025ff007e24 */ /* 0x000fca000f8e00ff */
[----:B------:R-:W-:-:S04]  /*30b0*/  SHF.L.U32 R0, R0, 0x1f, RZ ;  /* 0x0000001f00007819 */ /* 0x000fc800000006ff */
[----:B------:R0:W1:Y:S01]  /*30c0*/  SYNCS.PHASECHK.TRANS64.TRYWAIT P1, [UR23+0x28c50], R0 ;  /* 0x028c5000ff0075a7 */ /* 0x0000620008020157 */
[----:B------:R-:W-:Y:S05]  /*30d0*/  @!P0 BRA `(.L_x_5438) ;  /* 0x0000000000048947 */ /* 0x000fea0003800000 */
[----:B------:R-:W-:Y:S01]  /*30e0*/  BPT.TRAP 0x1 ;  /* 0x000000040000795c */ /* 0x000fe20000300000 */
.L_x_5438:
[----:B-1----:R-:W-:Y:S05]  /*30f0*/  @P1 BRA `(.L_x_5439) ;  /* 0x0000000000081947 */ /* 0x002fea0003800000 */
[----:B------:R-:W1:Y:S02]  /*3100*/  SYNCS.PHASECHK.TRANS64.TRYWAIT P1, [UR23+0x28c50], R0 ;  /* 0x028c5000ff0075a7 */ /* 0x000e640008020157 */
[----:B-1----:R-:W-:Y:S05]  /*3110*/  @!P1 BRA `(.L_x_5440) ;  /* 0x0000016c00449947 */ /* 0x002fea0003800000 */
.L_x_5439:
        /* <DEDUP_REMOVED lines=26> */
.L_x_5441:
[----:B------:R-:W-:Y:S01]  /*32c0*/  UIADD3 UR6, UR23, 0x28c60, URZ ;  /* 0x00028c6017067890 */ /* 0x000fe2000fffe03f */
[----:B------:R-:W-:-:S03]  /*32d0*/  PLOP3.LUT P1, PT, PT, PT, UP1, 0x80, 0x0 ;  /* 0x000000000000781c */ /* 0x000fc60003f2f018 */
[----:B------:R-:W-:-:S09]  /*32e0*/  UPRMT UR6, UR40, 0x654, UR6 ;  /* 0x0000065428067896 */ /* 0x000fd20008000006 */
[----:B------:R-:W-:Y:S01]  /*32f0*/  SYNCS.ARRIVE.TRANS64.RED.A1T0 RZ, [UR6], RZ ;  /* 0x000000ffffff79a7 */ /* 0x000fe20008100406 */
[----:B------:R-:W-:Y:S05]  /*3300*/  @P1 BRA `(.L_x_5442) ;  /* 0xfffffff400201947 */ /* 0x000fea000383ffff */
.L_x_5436:
[----:B------:R-:W-:Y:S01]  /*3310*/  BAR.SYNC.DEFER_BLOCKING 0xe, 0x100 ;  /* 0x0384000000007b1d */ /* 0x000fe20000010000 */
[----:B01----:R-:W-:Y:S01]  /*3320*/  IMAD.U32 R0, RZ, RZ, UR38 ;  /* 0x00000026ff007e24 */ /* 0x003fe2000f8e00ff */
[----:B------:R-:W-:Y:S01]  /*3330*/  UIADD3 UR38, UR38, 0x1, URZ ;  /* 0x0000000126267890 */ /* 0x000fe2000fffe03f */
[----:B------:R-:W-:Y:S01]  /*3340*/  PLOP3.LUT P0, PT, PT, PT, PT, 0x8, 0x0 ;  /* 0x000000000000781c */ /* 0x000fe20003f0e170 */
[----:B------:R-:W-:Y:S02]  /*3350*/  IMAD.MOV.U32 R12, RZ, RZ, RZ ;  /* 0x000000ffff0c7224 */ /* 0x000fe400078e00ff */
        /* <DEDUP_REMOVED lines=139> */
.L_x_5424:
[----:B------:R-:W-:Y:S01]  /*3c10*/  ULDC UR4, c[0x0][0x448] ;  /* 0x0001120000047ab9 */ /* 0x000fe20000000800 */
[----:B------:R-:W-:Y:S02]  /*3c20*/  UIADD3 UR7, UR45, 0x3f, URZ ;  /* 0x0000003f2d077890 */ /* 0x000fe4000fffe03f */
[----:B------:R-:W-:Y:S02]  /*3c30*/  UISETP.NE.AND UP0, UPT, UR4, 0x1, UPT ;  /* 0x000000010400788c */ /* 0x000fe4000bf05270 */
[----:B------:R-:W-:Y:S01]  /*3c40*/  UIADD3 UR10, UR48, 0x1, -UR50 ;  /* 0x00000001300a7890 */ /* 0x000fe2000fffe832 */
[----:B------:R-:W-:Y:S01]  /*3c50*/  ULDC.64 UR4, c[0x0][0x9e0] ;  /* 0x0002780000047ab9 */ /* 0x000fe20000000a00 */
[----:B------:R-:W-:-:S07]  /*3c60*/  UP2UR UR52, UPR, URZ, 0x1 ;  /* 0x000000013f347883 */ /* 0x000fce0008000000 */
[----:B------:R-:W-:Y:S01]  /*3c70*/  @UP0 ULDC UR8, c[0x0][0x44c] ;  /* 0x0001130000080ab9 */ /* 0x000fe20000000800 */
[----:B------:R-:W-:Y:S01]  /*3c80*/  @UP0 ULDC UR11, c[0x0][0x450] ;  /* 0x00011400000b0ab9 */ /* 0x000fe20000000800 */
[----:B------:R-:W-:-:S04]  /*3c90*/  UIMAD.WIDE.U32 UR8, UR7, UR8, URZ ;  /* 0x00000008070872a5 */ /* 0x000fc8000f8e003f */
[----:B------:R-:W-:Y:S02]  /*3ca0*/  @UP0 USHF.R.U32.HI UR7, URZ, UR11, UR9 ;  /* 0x0000000b3f070299 */ /* 0x000fe40008011609 */
[----:B------:R-:W-:Y:S02]  /*3cb0*/  UISETP.GE.AND UP0, UPT, UR5, 0x1, UPT ;  /* 0x000000010500788c */ /* 0x000fe4000bf06270 */
[----:B------:R-:W-:Y:S02]  /*3cc0*/  UIADD3 UR8, UR10, UR7, URZ ;  /* 0x000000070a087290 */ /* 0x000fe4000fffe03f */
[----:B------:R-:W-:Y:S02]  /*3cd0*/  UP2UR UR51, UPR, URZ, 0x1 ;  /* 0x000000013f337883 */ /* 0x000fe40008000000 */
[----:B------:R-:W-:Y:S01]  /*3ce0*/  PLOP3.LUT P0, PT, PT, PT, UP0, 0x40, 0x0 ;  /* 0x000000000000781c */ /* 0x000fe20003f0e808 */
[----:B------:R-:W-:-:S12]  /*3cf0*/  UIADD3 UR4, UR8, UR4, URZ ;  /* 0x0000000408047290 */ /* 0x000fd8000fffe03f */
        /* <DEDUP_REMOVED lines=11> */
.L_x_5444:
[----:B------:R-:W-:-:S11]  /*3db0*/  UISETP.NE.AND UP0, UPT, UR5, 0x1, UPT ;  /* 0x000000010500788c */ /* 0x000fd6000bf05270 */
[----:B------:R-:W-:Y:S02]  /*3dc0*/  @UP0 ULDC.64 UR10, c[0x0][0x9e8] ;  /* 0x00027a00000a0ab9 */ /* 0x000fe40000000a00 */
[----:B------:R-:W-:-:S04]  /*3dd0*/  UIMAD.WIDE.U32 UR8, UR7, UR10, URZ ;  /* 0x0000000a070872a5 */ /* 0x000fc8000f8e003f */
[----:B------:R-:W-:-:S12]  /*3de0*/  @UP0 USHF.R.U32.HI UR7, URZ, UR11, UR9 ;  /* 0x0000000b3f070299 */ /* 0x000fd80008011609 */
.L_x_5445:
[----:B------:R-:W-:-:S04]  /*3df0*/  UIMAD UR7, UR7, UR5, UR5 ;  /* 0x00000005070772a4 */ /* 0x000fc8000f8e0205 */
[----:B------:R-:W-:-:S04]  /*3e00*/  UISETP.LT.AND UP0, UPT, UR4, UR7, UPT ;  /* 0x000000070400728c */ /* 0x000fc8000bf01270 */
[----:B------:R-:W-:-:S12]  /*3e10*/  USEL UR4, UR4, UR7, UP0 ;  /* 0x0000000704047287 */ /* 0x000fd80008000000 */
.L_x_5443:
[----:B------:R-:W-:Y:S02]  /*3e20*/  UISETP.NE.AND UP0, UPT, UR52, URZ, UPT ;  /* 0x0000003f3400728c */ /* 0x000fe4000bf05270 */
[----:B------:R-:W-:Y:S02]  /*3e30*/  UIADD3 UR4, UR4, 0x3f, URZ ;  /* 0x0000003f04047890 */ /* 0x000fe4000fffe03f */
[----:B------:R-:W-:Y:S02]  /*3e40*/  UISETP.GE.AND UP1, UPT, UR5, 0x1, UPT ;  /* 0x000000010500788c */ /* 0x000fe4000bf26270 */
[----:B------:R-:W-:Y:S01]  /*3e50*/  USHF.R.S32.HI UR7, URZ, 0x1f, UR4 ;  /* 0x0000001f3f077899 */ /* 0x000fe20008011404 */
[----:B------:R-:W-:-:S03]  /*3e60*/  ULDC UR10, c[0x0][0x9dc] ;  /* 0x00027700000a7ab9 */ /* 0x000fc60000000800 */
[----:B------:R-:W-:Y:S01]  /*3e70*/  ULEA.HI UR7, UR7, UR4, URZ, 0x6 ;  /* 0x0000000407077291 */ /* 0x000fe2000f8f303f */
[----:B------:R-:W-:Y:S01]  /*3e80*/  PLOP3.LUT P0, PT, PT, PT, UP1, 0x40, 0x0 ;  /* 0x000000000000781c */ /* 0x000fe20003f0e818 */
[----:B------:R-:W-:Y:S01]  /*3e90*/  @UP0 ULDC UR8, c[0x0][0x44c] ;  /* 0x0001130000080ab9 */ /* 0x000fe20000000800 */
[----:B------:R-:W-:Y:S01]  /*3ea0*/  @UP0 ULDC UR11, c[0x0][0x450] ;  /* 0x00011400000b0ab9 */ /* 0x000fe20000000800 */
[----:B------:R-:W-:Y:S02]  /*3eb0*/  UIMAD.WIDE.U32 UR8, UR45, UR8, URZ ;  /* 0x000000082d0872a5 */ /* 0x000fe4000f8e003f */
[----:B------:R-:W-:Y:S01]  /*3ec0*/  UMOV UR4, UR45 ;  /* 0x0000002d00047c82 */ /* 0x000fe20008000000 */
[----:B------:R-:W-:Y:S02]  /*3ed0*/  USHF.R.S32.HI UR7, URZ, 0x6, UR7 ;  /* 0x000000063f077899 */ /* 0x000fe40008011407 */
[----:B------:R-:W-:Y:S02]  /*3ee0*/  @UP0 USHF.R.U32.HI UR4, URZ, UR11, UR9 ;  /* 0x0000000b3f040299 */ /* 0x000fe40008011609 */
[----:B------:R-:W-:-:S02]  /*3ef0*/  UISETP.LT.AND UP0, UPT, UR6, UR7, UPT ;  /* 0x000000070600728c */ /* 0x000fc4000bf01270 */
[----:B------:R-:W-:Y:S02]  /*3f00*/  UIADD3 UR4, UR4, UR48, -UR50 ;  /* 0x0000003004047290 */ /* 0x000fe4000fffe832 */
[----:B------:R-:W-:Y:S02]  /*3f10*/  USEL UR6, UR6, UR7, UP0 ;  /* 0x0000000706067287 */ /* 0x000fe40008000000 */
[----:B------:R-:W-:Y:S01]  /*3f20*/  UIADD3 UR7, UR4, -UR10, URZ ;  /* 0x8000000a04077290 */ /* 0x000fe2000fffe03f */
[----:B------:R-:W-:Y:S11]  /*3f30*/  @P0 BRA `(.L_x_5446) ;  /* 0x0000000000440947 */ /* 0x000ff60003800000 */
        /* <DEDUP_REMOVED lines=10> */
.L_x_5447:
[----:B------:R-:W-:-:S11]  /*3fe0*/  UISETP.NE.AND UP0, UPT, UR5, 0x1, UPT ;  /* 0x000000010500788c */ /* 0x000fd6000bf05270 */
[----:B------:R-:W-:Y:S02]  /*3ff0*/  @UP0 ULDC.64 UR10, c[0x0][0x9e8] ;  /* 0x00027a00000a0ab9 */ /* 0x000fe40000000a00 */
[----:B------:R-:W-:-:S04]  /*4000*/  UIMAD.WIDE.U32 UR8, UR4, UR10, URZ ;  /* 0x0000000a040872a5 */ /* 0x000fc8000f8e003f */
[----:B------:R-:W-:-:S12]  /*4010*/  @UP0 USHF.R.U32.HI UR4, URZ, UR11, UR9 ;  /* 0x0000000b3f040299 */ /* 0x000fd80008011609 */
.L_x_5448:
[----:B------:R-:W-:-:S04]  /*4020*/  UIMAD UR4, UR4, UR5, URZ ;  /* 0x00000005040472a4 */ /* 0x000fc8000f8e023f */
[----:B------:R-:W-:-:S04]  /*4030*/  UISETP.LT.AND UP0, UPT, UR7, UR4, UPT ;  /* 0x000000040700728c */ /* 0x000fc8000bf01270 */
[----:B------:R-:W-:-:S12]  /*4040*/  USEL UR7, UR7, UR4, !UP0 ;  /* 0x0000000407077287 */ /* 0x000fd8000c000000 */
.L_x_5446:
[----:B------:R-:W-:Y:S02]  /*4050*/  USHF.R.S32.HI UR4, URZ, 0x1f, UR7 ;  /* 0x0000001f3f047899 */ /* 0x000fe40008011407 */
[----:B------:R-:W-:Y:S02]  /*4060*/  ULOP3.LUT UR10, UR42, 0xff, URZ, 0xc0, !UPT ;  /* 0x000000ff2a0a7892 */ /* 0x000fe4000f8ec03f */
[----:B------:R-:W-:-:S04]  /*4070*/  ULEA.HI UR4, UR4, UR7, URZ, 0x6 ;  /* 0x0000000704047291 */ /* 0x000fc8000f8f303f */
[----:B------:R-:W-:-:S04]  /*4080*/  USHF.R.S32.HI UR4, URZ, 0x6, UR4 ;  /* 0x000000063f047899 */ /* 0x000fc80008011404 */
[----:B------:R-:W-:-:S04]  /*4090*/  UISETP.LT.AND UP0, UPT, URZ, UR4, UPT ;  /* 0x000000043f00728c */ /* 0x000fc8000bf01270 */
[----:B------:R-:W-:-:S03]  /*40a0*/  USEL UR47, URZ, UR4, !UP0 ;  /* 0x000000043f2f7287 */ /* 0x000fc6000c000000 */
[----:B------:R-:W-:Y:S01]  /*40b0*/  UMOV UR4, URZ ;  /* 0x0000003f00047c82 */ /* 0x000fe20008000000 */
        /* <DEDUP_REMOVED lines=40> */
.L_x_5449:
[----:B------:R-:W-:Y:S01]  /*4340*/  UIMAD UR47, UR10, UR4, UR47 ;  /* 0x000000040a2f72a4 */ /* 0x000fe2000f8e022f */
[----:B------:R-:W-:Y:S01]  /*4350*/  IMAD.U32 R168, RZ, RZ, UR6 ;  /* 0x00000006ffa87e24 */ /* 0x000fe2000f8e00ff */
[----:B------:R-:W-:Y:S01]  /*4360*/  PLOP3.LUT P0, PT, PT, PT, PT, 0x80, 0x0 ;  /* 0x000000000000781c */ /* 0x000fe20003f0f070 */
[----:B------:R-:W-:Y:S01]  /*4370*/  IMAD.U32 R5, RZ, RZ, UR4 ;  /* 0x00000004ff057e24 */ /* 0x000fe2000f8e00ff */
[----:B------:R-:W-:Y:S01]  /*4380*/  CS2R R150, SRZ ;  /* 0x0000000000967805 */ /* 0x000fe2000001ff00 */
[----:B------:R-:W-:Y:S01]  /*4390*/  IMAD.MOV.U32 R3, RZ, RZ, RZ ;  /* 0x000000ffff037224 */ /* 0x000fe200078e00ff */
[----:B------:R-:W-:Y:S01]  /*43a0*/  CS2R R148, SRZ ;  /* 0x0000000000947805 */ /* 0x000fe2000001ff00 */
[----:B------:R-:W-:Y:S01]  /*43b0*/  IMAD.MOV.U32 R12, RZ, RZ, RZ ;  /* 0x000000ffff0c7224 */ /* 0x000fe200078e00ff */
[----:B------:R-:W-:Y:S02]  /*43c0*/  VIADDMNMX R168, R5, UR47, R168, PT ;  /* 0x0000002f05a87c46 */ /* 0x000fe4000b8001a8 */
[----:B------:R-:W-:-:S02]  /*43d0*/  CS2R R146, SRZ ;  /* 0x0000000000927805 */ /* 0x000fc4000001ff00 */
[----:B------:R-:W-:Y:S02]  /*43e0*/  CS2R R144, SRZ ;  /* 0x0000000000907805 */ /* 0x000fe4000001ff00 */
[----:B------:R-:W-:Y:S02]  /*43f0*/  CS2R R142, SRZ ;  /* 0x00000000008e7805 */ /* 0x000fe4000001ff00 */
[----:B------:R-:W-:Y:S02]  /*4400*/  ISETP.GT.AND P1, PT, R168, UR47, PT ;  /* 0x0000002fa8007c0c */ /* 0x000fe4000bf24270 */
        /* <DEDUP_REMOVED lines=90> */
.L_x_5450:
        /* <DEDUP_REMOVED lines=12> */
.L_x_5639:
[----:B------:R-:W-:Y:S05]  /*4a70*/  @!P0 BRA `(.L_x_5452) ;  /* 0x0000000000048947 */ /* 0x000fea0003800000 */
[----:B------:R-:W-:Y:S01]  /*4a80*/  BPT.TRAP 0x1 ;  /* 0x000000040000795c */ /* 0x000fe20000300000 */
.L_x_5452:
[----:B------:R-:W-:Y:S02]  /*4a90*/  IMAD.U32 R7, RZ, RZ, UR38 ;  /* 0x00000026ff077e24 */ /* 0x000fe4000f8e00ff */
[----:B------:R-:W-:-:S03]  /*4aa0*/  IMAD.U32 R8, RZ, RZ, UR37 ;  /* 0x00000025ff087e24 */ /* 0x000fc6000f8e00ff */
[----:B------:R-:W-:Y:S02]  /*4ab0*/  LEA R7, R7, UR41, 0x3 ;  /* 0x0000002907077c11 */ /* 0x000fe4000f8e18ff */
[----:B------:R-:W-:-:S04]  /*4ac0*/  SHF.L.U32 R8, R8, 0x1f, RZ ;  /* 0x0000001f08087819 */ /* 0x000fc800000006ff */
[----:B------:R1:W2:Y:S01]  /*4ad0*/  SYNCS.PHASECHK.TRANS64.TRYWAIT P1, [R7+URZ+0x28c30], R8 ;  /* 0x028c3008070075a7 */ /* 0x0002a2000802017f */
[----:B------:R-:W-:Y:S05]  /*4ae0*/  @!P0 BRA `(.L_x_5453) ;  /* 0x0000000000048947 */ /* 0x000fea0003800000 */
[----:B------:R-:W-:Y:S01]  /*4af0*/  BPT.TRAP 0x1 ;  /* 0x000000040000795c */ /* 0x000fe20000300000 */
.L_x_5453:
[----:B--2---:R-:W-:Y:S05]  /*4b00*/  @P1 BRA `(.L_x_5454) ;  /* 0x0000000000081947 */ /* 0x004fea0003800000 */
[----:B------:R-:W2:Y:S02]  /*4b10*/  SYNCS.PHASECHK.TRANS64.TRYWAIT P1, [R7+URZ+0x28c30], R8 ;  /* 0x028c3008070075a7 */ /* 0x000ea4000802017f */
[----:B--2---:R-:W-:Y:S05]  /*4b20*/  @!P1 BRA `(.L_x_5455) ;  /* 0x0000015000f09947 */ /* 0x004fea0003800000 */
.L_x_5454:
        /* <DEDUP_REMOVED lines=40> */
.L_x_5456:
[----:B------:R-:W-:Y:S01]  /*4db0*/  UISETP.NE.AND UP1, UPT, UR52, URZ, UPT ;  /* 0x0000003f3400728c */ /* 0x000fe2000bf25270 */
[----:B------:R-:W-:Y:S01]  /*4dc0*/  VIADD R4, R186, UR45 ;  /* 0x0000002dba047c36 */ /* 0x000fe20008000000 */
[----:B------:R-:W-:Y:S01]  /*4dd0*/  ULDC UR7, c[0x0][0x9d8] ;  /* 0x0002760000077ab9 */ /* 0x000fe20000000800 */
[----:B------:R-:W-:Y:S01]  /*4de0*/  R2UR UR6, R7 ;  /* 0x00000000070672ca */ /* 0x000fe200000e0000 */
[----:B------:R-:W-:Y:S01]  /*4df0*/  FMUL.FTZ R28, R28, UR7 ;  /* 0x000000071c1c7c20 */ /* 0x000fe20008410000 */
[----:B------:R-:W-:Y:S01]  /*4e00*/  FMUL.FTZ R3, R26, UR7 ;  /* 0x000000071a037c20 */ /* 0x000fe20008410000 */
[----:B------:R-:W-:Y:S01]  /*4e10*/  PLOP3.LUT P1, PT, PT, PT, UP1, 0x80, 0x0 ;  /* 0x000000000000781c */ /* 0x000fe20003f2f018 */
[----:B------:R-:W-:Y:S01]  /*4e20*/  FMUL.FTZ R11, R50, UR7 ;  /* 0x00000007320b7c20 */ /* 0x000fe20008410000 */
[----:B------:R-:W-:Y:S01]  /*4e30*/  PLOP3.LUT P2, PT, PT, PT, UP1, 0x80, 0x0 ;  /* 0x000000000000781c */ /* 0x000fe20003f4f018 */
[----:B------:R0:W3:Y:S01]  /*4e40*/  MUFU.TANH R26, R28 ;  /* 0x0000001c001a7308 */ /* 0x0000e20000002400 */
[----:B------:R-:W-:Y:S01]  /*4e50*/  FMUL.FTZ R25, R25, UR7 ;  /* 0x0000000719197c20 */ /* 0x000fe20008410000 */
[----:B------:R-:W-:Y:S01]  /*4e60*/  @UP1 ULDC UR10, c[0x0][0x44c] ;  /* 0x00011300000a1ab9 */ /* 0x000fe20000000800 */
[----:B------:R-:W-:Y:S01]  /*4e70*/  UISETP.NE.AND UP0, UPT, UR51, URZ, UPT ;  /* 0x0000003f3300728c */ /* 0x000fe2000bf05270 */
[----:B------:R-:W-:Y:S01]  /*4e80*/  FMUL.FTZ R6, R27, UR7 ;  /* 0x000000071b067c20 */ /* 0x000fe20008410000 */
[----:B------:R-:W-:Y:S01]  /*4e90*/  FMUL.FTZ R14, R30, UR7 ;  /* 0x000000071e0e7c20 */ /* 0x000fe20008410000 */
[----:B------:R-:W-:Y:S01]  /*4ea0*/  FMUL.FTZ R20, R31, UR7 ;  /* 0x000000071f147c20 */ /* 0x000fe20008410000 */
[----:B------:R-:W-:Y:S01]  /*4eb0*/  UIADD3 UR6, UR6, 0x28c40, URZ ;  /* 0x00028c4006067890 */ /* 0x000fe2000fffe03f */
[----:B------:R4:W1:Y:S01]  /*4ec0*/  MUFU.TANH R57, R25 ;  /* 0x0000001900397308 */ /* 0x0008620000002400 */
[----:B0-----:R-:W-:-:S02]  /*4ed0*/  IMAD.MOV.U32 R28, RZ, RZ, R4 ;  /* 0x000000ffff1c7224 */ /* 0x001fc400078e0004 */
[----:B------:R-:W-:Y:S01]  /*4ee0*/  FMUL.FTZ R32, R32, UR7 ;  /* 0x0000000720207c20 */ /* 0x000fe20008410000 */
[----:B------:R-:W-:Y:S01]  /*4ef0*/  @P1 IMAD.HI.U32 R5, R4, UR10, RZ ;  /* 0x0000000a04051c27 */ /* 0x000fe2000f8e00ff */
[----:B------:R-:W-:Y:S01]  /*4f00*/  @UP1 ULDC UR10, c[0x0][0x450] ;  /* 0x00011400000a1ab9 */ /* 0x000fe20000000800 */
[----:B------:R-:W-:Y:S02]  /*4f10*/  UPRMT UR6, UR40, 0x654, UR6 ;  /* 0x0000065428067896 */ /* 0x000fe40008000006 */
[----:B------:R-:W-:Y:S01]  /*4f20*/  FMUL.FTZ R33, R33, UR7 ;  /* 0x0000000721217c20 */ /* 0x000fe20008410000 */
[----:B------:R-:W-:Y:S01]  /*4f30*/  FMUL.FTZ R34, R34, UR7 ;  /* 0x0000000722227c20 */ /* 0x000fe20008410000 */
[----:B------:R-:W-:Y:S01]  /*4f40*/  @P2 SHF.R.U32.HI R28, RZ, UR10, R5 ;  /* 0x0000000aff1c2c19 */ /* 0x000fe20008011605 */
[----:B------:R-:W-:Y:S02]  /*4f50*/  IMAD.MOV.U32 R5, RZ, RZ, -0x40 ;  /* 0xffffffc0ff057424 */ /* 0x000fe400078e00ff */
[----:B------:R-:W-:Y:S01]  /*4f60*/  FMUL.FTZ R35, R35, UR7 ;  /* 0x0000000723237c20 */ /* 0x000fe20008410000 */
[----:B------:R-:W-:Y:S01]  /*4f70*/  FMUL.FTZ R36, R36, UR7 ;  /* 0x0000000724247c20 */ /* 0x000fe20008410000 */
[----:B------:R-:W-:Y:S01]  /*4f80*/  FMUL.FTZ R37, R37, UR7 ;  /* 0x0000000725257c20 */ /* 0x000fe20008410000 */
[----:B------:R-:W0:Y:S01]  /*4f90*/  SHFL.IDX PT, R50, R28, RZ, 0x1c1f ;  /* 0x001c1fff1c327589 */ /* 0x000e2200000e0000 */
        /* <DEDUP_REMOVED lines=15> */
[----:B----4-:R-:W-:Y:S01]  /*5090*/  FMUL.FTZ R25, R54, UR7 ;  /* 0x0000000736197c20 */ /* 0x010fe20008410000 */
[----:B------:R-:W-:Y:S01]  /*50a0*/  FMUL.FTZ R15, R55, UR7 ;  /* 0x00000007370f7c20 */ /* 0x000fe20008410000 */
[----:B------:R-:W-:Y:S01]  /*50b0*/  PLOP3.LUT P1, PT, PT, PT, UP0, 0x40, 0x0 ;  /* 0x000000000000781c */ /* 0x000fe20003f2e808 */
[----:B------:R-:W4:Y:S01]  /*50c0*/  MUFU.TANH R3, R3 ;  /* 0x0000000300037308 */ /* 0x000f220000002400 */
[----:B------:R-:W-:Y:S01]  /*50d0*/  IADD3 R4, -R2, UR48, R5 ;  /* 0x0000003002047c10 */ /* 0x000fe2000fffe105 */
[----:B------:R-:W-:Y:S01]  /*50e0*/  ULDC UR22, c[0x0][0x9dc] ;  /* 0x0002770000167ab9 */ /* 0x000fe20000000800 */
[----:B------:R-:W-:Y:S01]  /*50f0*/  SYNCS.ARRIVE.TRANS64.RED.A1T0 RZ, [UR6], RZ ;  /* 0x000000ffffff79a7 */ /* 0x000fe20008100406 */
[----:B------:R-:W-:Y:S01]  /*5100*/  ULOP3.LUT UR6, URZ, UR22, URZ, 0x33, !UPT ;  /* 0x000000163f067292 */ /* 0x000fe2000f8e333f */
[----:B------:R-:W-:Y:S01]  /*5110*/  LEA R46, R168, 0xffffffc0, 0x6 ;  /* 0xffffffc0a82e7811 */ /* 0x000fe200078e30ff */
[----:B------:R-:W-:-:S02]  /*5120*/  VIADD R4, R4, -UR50 ;  /* 0x8000003204047c36 */ /* 0x000fc40008000000 */
[----:B------:R-:W-:Y:S01]  /*5130*/  FMUL.FTZ R24, R24, UR7 ;  /* 0x0000000718187c20 */ /* 0x000fe20008410000 */
[----:B------:R-:W1:Y:S01]  /*5140*/  MUFU.TANH R6, R6 ;  /* 0x0000000600067308 */ /* 0x000e620000002400 */
[----:B------:R-:W-:Y:S01]  /*5150*/  ULDC UR11, c[0x0][0x9e0] ;  /* 0x00027800000b7ab9 */ /* 0x000fe20000000800 */
[----:B------:R-:W-:Y:S01]  /*5160*/  FMUL.FTZ R29, R29, UR7 ;  /* 0x000000071d1d7c20 */ /* 0x000fe20008410000 */
[----:B------:R-:W-:Y:S01]  /*5170*/  FMUL.FTZ R49, R49, UR7 ;  /* 0x0000000731317c20 */ /* 0x000fe20008410000 */
[----:B------:R-:W-:Y:S01]  /*5180*/  VIADD R31, R4, UR11 ;  /* 0x0000000b041f7c36 */ /* 0x000fe20008000000 */
[----:B------:R-:W-:Y:S01]  /*5190*/  IADD3 R30, -R2, UR48, -R46 ;  /* 0x00000030021e7c10 */ /* 0x000fe2000fffe92e */
[----:B------:R-:W-:Y:S02]  /*51a0*/  VIADD R47, R4, UR6 ;  /* 0x00000006042f7c36 */ /* 0x000fe40008000000 */
[----:B------:R-:W1:Y:S01]  /*51b0*/  MUFU.TANH R14, R14 ;  /* 0x0000000e000e7308 */ /* 0x000e620000002400 */
[----:B0-----:R-:W-:-:S07]  /*51c0*/  VIADDMNMX R21, R50, R31, R30, PT ;  /* 0x0000001f32157246 */ /* 0x001fce000380011e */
        /* <DEDUP_REMOVED lines=27> */
[----:B-----5:R-:W-:-:S02]  /*5380*/  IMAD.IADD R29, R47, 0x1, R50 ;  /* 0x000000012f1d7824 */ /* 0x020fc400078e0232 */
[----:B--2---:R-:W-:Y:S01]  /*5390*/  VIADD R49, R5, 0xffffffff ;  /* 0xffffffff05317836 */ /* 0x004fe20000000000 */
[----:B-1-34-:R-:W-:Y:S06]  /*53a0*/  @P1 BRA `(.L_x_5457) ;  /* 0x0000000000641947 */ /* 0x01afec0003800000 */
[----:B------:R-:W-:Y:S01]  /*53b0*/  IMAD.U32 R13, RZ, RZ, UR50 ;  /* 0x00000032ff0d7e24 */ /* 0x000fe2000f8e00ff */
[----:B------:R-:W-:Y:S04]  /*53c0*/  BSSY B0, `(.L_x_5458) ;  /* 0x0000013000007945 */ /* 0x000fe80003800000 */
[----:B------:R-:W-:-:S04]  /*53d0*/  IADD3 R13, -R13, UR48, R50 ;  /* 0x000000300d0d7c10 */ /* 0x000fc8000fffe132 */
        /* <DEDUP_REMOVED lines=11> */
.L_x_5459:
[----:B------:R-:W-:Y:S02]  /*5490*/  ULDC UR6, c[0x0][0x9e4] ;  /* 0x0002790000067ab9 */ /* 0x000fe40000000800 */
[----:B------:R-:W-:-:S05]  /*54a0*/  IMAD.U32 R50, RZ, RZ, UR6 ;  /* 0x00000006ff327e24 */ /* 0x000fca000f8e00ff */
[----:B------:R-:W-:-:S13]  /*54b0*/  ISETP.NE.AND P1, PT, R50, 0x1, PT ;  /* 0x000000013200780c */ /* 0x000fda0003f25270 */
[----:B------:R-:W1:Y:S02]  /*54c0*/  @P1 LDC.64 R4, c[0x0][0x9e8] ;  /* 0x00027a00ff041b82 */ /* 0x000e640000000a00 */
[----:B-1----:R-:W-:-:S05]  /*54d0*/  @P1 IMAD.HI.U32 R4, R13, R4, RZ ;  /* 0x000000040d041227 */ /* 0x002fca00078e00ff */
[----:B------:R-:W-:-:S07]  /*54e0*/  @P1 SHF.R.U32.HI R13, RZ, R5, R4 ;  /* 0x00000005ff0d1219 */ /* 0x000fce0000011604 */
.L_x_5460:
[----:B------:R-:W-:Y:S05]  /*54f0*/  BSYNC B0 ;  /* 0x0000000000007941 */ /* 0x000fea0003800000 */
.L_x_5458:
[----:B------:R-:W-:-:S04]  /*5500*/  IMAD R13, R13, R50, -R46 ;  /* 0x000000320d0d7224 */ /* 0x000fc800078e0a2e */
[----:B------:R-:W-:-:S05]  /*5510*/  IMAD.IADD R4, R13, 0x1, -R2 ;  /* 0x000000010d047824 */ /* 0x000fca00078e0a02 */
[----:B------:R-:W-:Y:S02]  /*5520*/  VIADDMNMX R21, R4, R50, R21, PT ;  /* 0x0000003204157246 */ /* 0x000fe40003800115 */
[----:B------:R-:W-:-:S07]  /*5530*/  VIMNMX R29, R29, R4, !PT ;  /* 0x000000041d1d7248 */ /* 0x000fce0007fe0100 */
.L_x_5457:
        /* <DEDUP_REMOVED lines=52> */
[----:B------:R-:W-:Y:S02]  /*5880*/  P2R R58, PR, RZ, 0x20 ;  /* 0x00000020ff3a7803 */ /* 0x000fe40000000000 */
[----:B------:R-:W-:Y:S02]  /*5890*/  FSEL R27, R45, -INF , !P3 ;  /* 0xff8000002d1b7808 */ /* 0x000fe40005800000 */
[----:B------:R-:W-:Y:S02]  /*58a0*/  ISETP.GE.AND P3, PT, R49, 0x31, PT ;  /* 0x000000313100780c */ /* 0x000fe40003f66270 */
[----:B------:R-:W-:-:S02]  /*58b0*/  P2R R50, PR, RZ, 0x40 ;  /* 0x00000040ff327803 */ /* 0x000fc40000000000 */
        /* <DEDUP_REMOVED lines=18> */
[----:B------:R-:W-:Y:S02]  /*59e0*/  ISETP.GT.AND P6, PT, R29, 0x39, !P6 ;  /* 0x000000391d00780c */ /* 0x000fe400077c4270 */
[----:B-1----:R-:W-:Y:S01]  /*59f0*/  VIADDMNMX R29, R28, R31, R30, PT ;  /* 0x0000001f1c1d7246 */ /* 0x002fe2000380011e */
[----:B------:R-:W-:Y:S01]  /*5a00*/  IMAD.IADD R30, R47, 0x1, R28 ;  /* 0x000000012f1e7824 */ /* 0x000fe200078e021c */
[----:B------:R-:W-:-:S04]  /*5a10*/  ISETP.LT.OR P6, PT, R21, 0x3a, P6 ;  /* 0x0000003a1500780c */ /* 0x000fc800037c1670 */
[----:B------:R-:W-:Y:S02]  /*5a20*/  FSEL R21, R53, -INF , !P6 ;  /* 0xff80000035157808 */ /* 0x000fe40007000000 */
[----:B------:R-:W-:-:S13]  /*5a30*/  PLOP3.LUT P6, PT, PT, PT, UP0, 0x40, 0x0 ;  /* 0x000000000000781c */ /* 0x000fda0003fce808 */
[----:B------:R-:W-:Y:S05]  /*5a40*/  @P6 BRA `(.L_x_5461) ;  /* 0x0000000000646947 */ /* 0x000fea0003800000 */
        /* <DEDUP_REMOVED lines=14> */
.L_x_5463:
[----:B------:R-:W-:Y:S02]  /*5b30*/  ULDC UR6, c[0x0][0x9e4] ;  /* 0x0002790000067ab9 */ /* 0x000fe40000000800 */
[----:B------:R-:W-:-:S05]  /*5b40*/  IMAD.U32 R28, RZ, RZ, UR6 ;  /* 0x00000006ff1c7e24 */ /* 0x000fca000f8e00ff */
[----:B------:R-:W-:-:S13]  /*5b50*/  ISETP.NE.AND P6, PT, R28, 0x1, PT ;  /* 0x000000011c00780c */ /* 0x000fda0003fc5270 */
[----:B------:R-:W0:Y:S02]  /*5b60*/  @P6 LDC.64 R4, c[0x0][0x9e8] ;  /* 0x00027a00ff046b82 */ /* 0x000e240000000a00 */
[----:B0-----:R-:W-:-:S05]  /*5b70*/  @P6 IMAD.HI.U32 R4, R31, R4, RZ ;  /* 0x000000041f046227 */ /* 0x001fca00078e00ff */
[----:B------:R-:W-:-:S07]  /*5b80*/  @P6 SHF.R.U32.HI R31, RZ, R5, R4 ;  /* 0x00000005ff1f6219 */ /* 0x000fce0000011604 */
.L_x_5464:
[----:B------:R-:W-:Y:S05]  /*5b90*/  BSYNC B0 ;  /* 0x0000000000007941 */ /* 0x000fea0003800000 */
.L_x_5462:
[----:B------:R-:W-:-:S04]  /*5ba0*/  IMAD R31, R31, R28, -R46 ;  /* 0x0000001c1f1f7224 */ /* 0x000fc800078e0a2e */
[----:B------:R-:W-:-:S05]  /*5bb0*/  IMAD.IADD R31, R31, 0x1, -R2 ;  /* 0x000000011f1f7824 */ /* 0x000fca00078e0a02 */
[----:B------:R-:W-:Y:S02]  /*5bc0*/  VIADDMNMX R29, R31, R28, R29, PT ;  /* 0x0000001c1f1d7246 */ /* 0x000fe4000380011d */
[----:B------:R-:W-:-:S07]  /*5bd0*/  VIMNMX R30, R30, R31, !PT ;  /* 0x0000001f1e1e7248 */ /* 0x000fce0007fe0100 */
.L_x_5461:
[----:B------:R-:W-:Y:S01]  /*5be0*/  ISETP.GT.AND P1, PT, R30, 0x1, !P1 ;  /* 0x000000011e00780c */ /* 0x000fe20004f24270 */
[----:B------:R-:W-:Y:S01]  /*5bf0*/  ULDC UR10, c[0x0][0x988] ;  /* 0x00026200000a7ab9 */ /* 0x000fe20000000800 */
[----:B------:R-:W-:Y:S01]  /*5c00*/  FMNMX.FTZ R5, R41, R57, !PT ;  /* 0x0000003929057209 */ /* 0x000fe20007810000 */
[----:B------:R-:W-:Y:S01]  /*5c10*/  BAR.SYNC.DEFER_BLOCKING 0xf, 0x100 ;  /* 0x03c4000000007b1d */ /* 0x000fe20000010000 */
[----:B------:R-:W-:Y:S02]  /*5c20*/  ISETP.LT.OR P1, PT, R29, 0x2, P1 ;  /* 0x000000021d00780c */ /* 0x000fe40000f21670 */
[----:B------:R-:W-:Y:S02]  /*5c30*/  FMNMX.FTZ R5, R51, R5, !PT ;  /* 0x0000000533057209 */ /* 0x000fe40007810000 */
        /* <DEDUP_REMOVED lines=20> */
[----:B------:R-:W-:Y:S02]  /*5d80*/  ISETP.NE.AND P6, PT, R32, RZ, PT ;  /* 0x000000ff2000720c */ /* 0x000fe40003fc5270 */
        /* <DEDUP_REMOVED lines=11> */
[----:B------:R-:W-:Y:S02]  /*5e40*/  ISETP.GT.AND P2, PT, R30, 0x8, !P2 ;  /* 0x000000081e00780c */ /* 0x000fe40005744270 */
[C---:B------:R-:W-:Y:S02]  /*5e50*/  ISETP.LT.OR P1, PT, R29.reuse, 0x1a, P1 ;  /* 0x0000001a1d00780c */ /* 0x040fe40000f21670 */
[----:B------:R-:W-:Y:S02]  /*5e60*/  ISETP.LT.OR P2, PT, R29, 0x9, P2 ;  /* 0x000000091d00780c */ /* 0x000fe40001741670 */
[----:B------:R-:W-:Y:S02]  /*5e70*/  FSEL R33, R39, -INF , !P1 ;  /* 0xff80000027217808 */ /* 0x000fe40004800000 */
[----:B------:R-:W-:Y:S02]  /*5e80*/  ISETP.NE.AND P1, PT, R37, RZ, PT ;  /* 0x000000ff2500720c */ /* 0x000fe40003f25270 */
[----:B------:R-:W-:-:S02]  /*5e90*/  FMNMX.FTZ R37, R21, R6, !PT ;  /* 0x0000000615257209 */ /* 0x000fc40007810000 */
[----:B------:R-:W-:Y:S02]  /*5ea0*/  ISETP.GT.AND P1, PT, R30, 0x20, !P1 ;  /* 0x000000201e00780c */ /* 0x000fe40004f24270 */
[----:B------:R-:W-:Y:S01]  /*5eb0*/  FSEL R14, R14, -INF , !P2 ;  /* 0xff8000000e0e7808 */ /* 0x000fe20005000000 */
[----:B------:R-:W0:Y:S01]  /*5ec0*/  SHFL.BFLY PT, R6, R37, 0x2, 0x1f ;  /* 0x0c401f0025067f89 */ /* 0x000e2200000e0000 */
[----:B------:R-:W-:Y:S02]  /*5ed0*/  ISETP.LT.OR P1, PT, R29, 0x21, P1 ;  /* 0x000000211d00780c */ /* 0x000fe40000f21670 */
[----:B------:R-:W-:Y:S02]  /*5ee0*/  ISETP.NE.AND P2, PT, R40, RZ, PT ;  /* 0x000000ff2800720c */ /* 0x000fe40003f45270 */
[----:B------:R-:W-:Y:S02]  /*5ef0*/  FSEL R34, R42, -INF , !P1 ;  /* 0xff8000002a227808 */ /* 0x000fe40004800000 */
[----:B------:R-:W-:-:S02]  /*5f00*/  ISETP.GT.AND P1, PT, R30, 0x21, !P2 ;  /* 0x000000211e00780c */ /* 0x000fc40005724270 */
[----:B------:R-:W-:Y:S02]  /*5f10*/  ISETP.NE.AND P2, PT, R44, RZ, PT ;  /* 0x000000ff2c00720c */ /* 0x000fe40003f45270 */
[----:B------:R-:W-:Y:S02]  /*5f20*/  ISETP.LT.OR P1, PT, R29, 0x22, P1 ;  /* 0x000000221d00780c */ /* 0x000fe40000f21670 */
[C---:B------:R-:W-:Y:S02]  /*5f30*/  ISETP.GT.AND P2, PT, R30.reuse, 0x29, !P2 ;  /* 0x000000291e00780c */ /* 0x040fe40005744270 */
[----:B------:R-:W-:Y:S02]  /*5f40*/  FSEL R35, R43, -INF , !P1 ;  /* 0xff8000002b237808 */ /* 0x000fe40004800000 */
[----:B------:R-:W-:Y:S02]  /*5f50*/  ISETP.GT.AND P1, PT, R30, RZ, !P6 ;  /* 0x000000ff1e00720c */ /* 0x000fe40007724270 */
[----:B------:R-:W-:-:S02]  /*5f60*/  ISETP.NE.AND P6, PT, R45, RZ, PT ;  /* 0x000000ff2d00720c */ /* 0x000fc40003fc5270 */
[----:B------:R-:W-:Y:S02]  /*5f70*/  ISETP.LT.OR P1, PT, R29, 0x1, P1 ;  /* 0x000000011d00780c */ /* 0x000fe40000f21670 */
[----:B------:R-:W-:Y:S02]  /*5f80*/  ISETP.GT.AND P3, PT, R30, 0x30, !P3 ;  /* 0x000000301e00780c */ /* 0x000fe40005f64270 */
[----:B0-----:R-:W-:Y:S02]  /*5f90*/  FMNMX.FTZ R38, R37, R6, !PT ;  /* 0x0000000625267209 */ /* 0x001fe40007810000 */
[----:B------:R-:W-:Y:S02]  /*5fa0*/  FSEL R3, R3, -INF , !P1 ;  /* 0xff80000003037808 */ /* 0x000fe40004800000 */
[----:B------:R-:W-:Y:S01]  /*5fb0*/  ISETP.NE.AND P1, PT, R60, RZ, PT ;  /* 0x000000ff3c00720c */ /* 0x000fe20003f25270 */
[----:B------:R-:W0:Y:S01]  /*5fc0*/  SHFL.BFLY PT, R39, R38, 0x1, 0x1f ;  /* 0x0c201f0026277f89 */ /* 0x000e2200000e0000 */
[----:B------:R-:W-:-:S02]  /*5fd0*/  FMNMX.FTZ R5, R3, R4, !PT ;  /* 0x0000000403057209 */ /* 0x000fc40007810000 */
[----:B------:R-:W-:Y:S02]  /*5fe0*/  ISETP.GT.AND P1, PT, R30, 0x28, !P1 ;  /* 0x000000281e00780c */ /* 0x000fe40004f24270 */
[----:B------:R-:W-:Y:S02]  /*5ff0*/  FMNMX.FTZ R5, R14, R5, !PT ;  /* 0x000000050e057209 */ /* 0x000fe40007810000 */
[----:B------:R-:W-:Y:S02]  /*6000*/  ISETP.LT.OR P1, PT, R29, 0x29, P1 ;  /* 0x000000291d00780c */ /* 0x000fe40000f21670 */
[----:B------:R-:W-:Y:S02]  /*6010*/  FMNMX.FTZ R5, R20, R5, !PT ;  /* 0x0000000514057209 */ /* 0x000fe40007810000 */
[----:B------:R-:W-:Y:S02]  /*6020*/  FSEL R12, R12, -INF , !P1 ;  /* 0xff8000000c0c7808 */ /* 0x000fe40004800000 */
[----:B------:R-:W-:-:S02]  /*6030*/  FMNMX.FTZ R36, R28, R5, !PT ;  /* 0x000000051c247209 */ /* 0x000fc40007810000 */
[----:B------:R-:W-:Y:S02]  /*6040*/  ISETP.LT.OR P2, PT, R29, 0x2a, P2 ;  /* 0x0000002a1d00780c */ /* 0x000fe40001741670 */
[----:B------:R-:W-:Y:S02]  /*6050*/  FMNMX.FTZ R5, R31, R36, !PT ;  /* 0x000000241f057209 */ /* 0x000fe40007810000 */
[----:B------:R-:W-:Y:S02]  /*6060*/  ISETP.GT.AND P4, PT, R30, 0x31, !P4 ;  /* 0x000000311e00780c */ /* 0x000fe40006784270 */
[----:B------:R-:W-:Y:S02]  /*6070*/  FMNMX.FTZ R36, R32, R5, !PT ;  /* 0x0000000520247209 */ /* 0x000fe40007810000 */
[----:B------:R-:W-:Y:S02]  /*6080*/  ISETP.GT.AND P5, PT, R30, 0x38, !P5 ;  /* 0x000000381e00780c */ /* 0x000fe40006fa4270 */
[----:B0-----:R-:W-:-:S02]  /*6090*/  FMNMX.FTZ R6, R38, R39, !PT ;  /* 0x0000002726067209 */ /* 0x001fc40007810000 */
[----:B------:R-:W-:Y:S02]  /*60a0*/  FMNMX.FTZ R5, R33, R36, !PT ;  /* 0x0000002421057209 */ /* 0x000fe40007810000 */
[C---:B------:R-:W-:Y:S01]  /*60b0*/  FSETP.NEU.FTZ.AND P1, PT, R6.reuse, -INF , PT ;  /* 0xff8000000600780b */ /* 0x040fe20003f3d000 */
[----:B------:R-:W-:Y:S01]  /*60c0*/  FMUL.FTZ R37, R6, UR10 ;  /* 0x0000000a06257c20 */ /* 0x000fe20008410000 */
[----:B------:R-:W-:Y:S02]  /*60d0*/  FMNMX.FTZ R36, R34, R5, !PT ;  /* 0x0000000522247209 */ /* 0x000fe40007810000 */
[----:B------:R-:W-:Y:S02]  /*60e0*/  ISETP.LT.OR P3, PT, R29, 0x31, P3 ;  /* 0x000000311d00780c */ /* 0x000fe40001f61670 */
[----:B------:R-:W-:Y:S02]  /*60f0*/  FMNMX.FTZ R5, R35, R36, !PT ;  /* 0x0000002423057209 */ /* 0x000fe40007810000 */
[----:B------:R-:W-:-:S02]  /*6100*/  FSEL R38, R37, RZ, P1 ;  /* 0x000000ff25267208 */ /* 0x000fc40000800000 */
[----:B------:R-:W-:Y:S02]  /*6110*/  ISETP.GT.AND P1, PT, R30, 0x39, !P6 ;  /* 0x000000391e00780c */ /* 0x000fe40007724270 */
[----:B------:R-:W-:Y:S01]  /*6120*/  FSEL R9, R9, -INF , !P2 ;  /* 0xff80000009097808 */ /* 0x000fe20005000000 */
[--C-:B------:R-:W-:Y:S01]  /*6130*/  FFMA.FTZ R36, R41, UR10, -R38.reuse ;  /* 0x0000000a29247c23 */ /* 0x100fe20008010826 */
[----:B------:R-:W-:Y:S01]  /*6140*/  FMNMX.FTZ R30, R12, R5, !PT ;  /* 0x000000050c1e7209 */ /* 0x000fe20007810000 */
[--C-:B------:R-:W-:Y:S01]  /*6150*/  FFMA.FTZ R37, R57, UR10, -R38.reuse ;  /* 0x0000000a39257c23 */ /* 0x100fe20008010826 */
[----:B------:R-:W-:Y:S01]  /*6160*/  ISETP.LT.OR P4, PT, R29, 0x32, P4 ;  /* 0x000000321d00780c */ /* 0x000fe20002781670 */
[--C-:B------:R-:W-:Y:S01]  /*6170*/  FFMA.FTZ R39, R55, UR10, -R38.reuse ;  /* 0x0000000a37277c23 */ /* 0x100fe20008010826 */
[----:B------:R-:W-:Y:S01]  /*6180*/  FSEL R11, R11, -INF , !P3 ;  /* 0xff8000000b0b7808 */ /* 0x000fe20005800000 */
[----:B------:R-:W-:Y:S01]  /*6190*/  MUFU.EX2 R36, R36 ;  /* 0x0000002400247308 */ /* 0x000fe20000000800 */
[----:B------:R-:W-:Y:S01]  /*61a0*/  FMNMX.FTZ R30, R9, R30, !PT ;  /* 0x0000001e091e7209 */ /* 0x000fe20007810000 */
[--C-:B------:R-:W-:Y:S01]  /*61b0*/  FFMA.FTZ R40, R59, UR10, -R38.reuse ;  /* 0x0000000a3b287c23 */ /* 0x100fe20008010826 */
[----:B------:R-:W-:Y:S01]  /*61c0*/  ISETP.LT.OR P5, PT, R29, 0x39, P5 ;  /* 0x000000391d00780c */ /* 0x000fe20002fa1670 */
[--C-:B------:R-:W-:Y:S01]  /*61d0*/  FFMA.FTZ R41, R61, UR10, -R38.reuse ;  /* 0x0000000a3d297c23 */ /* 0x100fe20008010826 */
[----:B------:R-:W-:Y:S01]  /*61e0*/  FSEL R10, R10, -INF , !P4 ;  /* 0xff8000000a0a7808 */ /* 0x000fe20006000000 */
[--C-:B------:R-:W-:Y:S01]  /*61f0*/  FFMA.FTZ R21, R21, UR10, -R38.reuse ;  /* 0x0000000a15157c23 */ /* 0x100fe20008010826 */
[----:B------:R-:W-:Y:S01]  /*6200*/  FMNMX.FTZ R5, R11, R30, !PT ;  /* 0x0000001e0b057209 */ /* 0x000fe20007810000 */
[----:B------:R-:W0:Y:S01]  /*6210*/  MUFU.EX2 R37, R37 ;  /* 0x0000002500257308 */ /* 0x000e220000000800 */
[----:B------:R-:W-:Y:S01]  /*6220*/  ISETP.LT.OR P1, PT, R29, 0x3a, P1 ;  /* 0x0000003a1d00780c */ /* 0x000fe20000f21670 */
[--C-:B------:R-:W-:Y:S01]  /*6230*/  FFMA.FTZ R29, R51, UR10, -R38.reuse ;  /* 0x0000000a331d7c23 */ /* 0x100fe20008010826 */
[----:B------:R-:W-:Y:S01]  /*6240*/  FSEL R25, R25, -INF , !P5 ;  /* 0xff80000019197808 */ /* 0x000fe20006800000 */
[--C-:B------:R-:W-:Y:S01]  /*6250*/  FFMA.FTZ R42, R63, UR10, -R38.reuse ;  /* 0x0000000a3f2a7c23 */ /* 0x100fe20008010826 */
[----:B------:R-:W-:Y:S01]  /*6260*/  FMNMX.FTZ R30, R10, R5, !PT ;  /* 0x000000050a1e7209 */ /* 0x000fe20007810000 */
[--C-:B------:R-:W-:Y:S01]  /*6270*/  FFMA.FTZ R43, R65, UR10, -R38.reuse ;  /* 0x0000000a412b7c23 */ /* 0x100fe20008010826 */
[----:B------:R-:W-:Y:S01]  /*6280*/  FSEL R15, R15, -INF , !P1 ;  /* 0xff8000000f0f7808 */ /* 0x000fe20004800000 */
[----:B------:R1:W-:Y:S01]  /*6290*/  MUFU.EX2 R154, R29 ;  /* 0x0000001d009a7308 */ /* 0x0003e20000000800 */
[----:B------:R-:W-:Y:S01]  /*62a0*/  FMNMX.FTZ R30, R25, R30, !PT ;  /* 0x0000001e191e7209 */ /* 0x000fe20007810000 */
[--C-:B------:R-:W-:Y:S01]  /*62b0*/  FFMA.FTZ R24, R24, UR10, -R38.reuse ;  /* 0x0000000a18187c23 */ /* 0x100fe20008010826 */
[--C-:B------:R-:W-:Y:S01]  /*62c0*/  FFMA.FTZ R44, R67, UR10, -R38.reuse ;  /* 0x0000000a432c7c23 */ /* 0x100fe20008010826 */
[--C-:B------:R-:W-:Y:S01]  /*62d0*/  FFMA.FTZ R45, R69, UR10, -R38.reuse ;  /* 0x0000000a452d7c23 */ /* 0x100fe20008010826 */
[----:B------:R-:W-:Y:S01]  /*62e0*/  FMNMX.FTZ R30, R15, R30, !PT ;  /* 0x0000001e0f1e7209 */ /* 0x000fe20007810000 */
[--C-:B------:R-:W-:Y:S01]  /*62f0*/  FFMA.FTZ R46, R71, UR10, -R38.reuse ;  /* 0x0000000a472e7c23 */ /* 0x100fe20008010826 */
[--C-:B------:R-:W-:Y:S01]  /*6300*/  FFMA.FTZ R27, R27, UR10, -R38.reuse ;  /* 0x0000000a1b1b7c23 */ /* 0x100fe20008010826 */
[----:B------:R-:W-:Y:S01]  /*6310*/  MUFU.EX2 R39, R39 ;  /* 0x0000002700277308 */ /* 0x000fe20000000800 */
[--C-:B------:R-:W-:Y:S01]  /*6320*/  FFMA.FTZ R26, R26, UR10, -R38.reuse ;  /* 0x0000000a1a1a7c23 */ /* 0x100fe20008010826 */
[----:B------:R-:W1:Y:S01]  /*6330*/  SHFL.BFLY PT, R5, R30, 0x2, 0x1f ;  /* 0x0c401f001e057f89 */ /* 0x000e6200000e0000 */
[----:B------:R-:W-:Y:S01]  /*6340*/  FFMA.FTZ R13, R13, UR10, -R38 ;  /* 0x0000000a0d0d7c23 */ /* 0x000fe20008010826 */
[----:B0-----:R-:W-:-:S04]  /*6350*/  F2FP.BF16.F32.PACK_AB R152, R37, R36 ;  /* 0x000000242598723e */ /* 0x001fc800000010ff */
[----:B------:R-:W-:Y:S08]  /*6360*/  MUFU.EX2 R40, R40 ;  /* 0x0000002800287308 */ /* 0x000ff00000000800 */
[----:B------:R-:W0:Y:S08]  /*6370*/  MUFU.EX2 R41, R41 ;  /* 0x0000002900297308 */ /* 0x000e300000000800 */
[----:B------:R-:W-:Y:S01]  /*6380*/  MUFU.EX2 R42, R42 ;  /* 0x0000002a002a7308 */ /* 0x000fe20000000800 */
[----:B-1----:R-:W-:-:S05]  /*6390*/  FMNMX.FTZ R29, R30, R5, !PT ;  /* 0x000000051e1d7209 */ /* 0x002fca0007810000 */
[----:B------:R-:W1:Y:S02]  /*63a0*/  SHFL.BFLY PT, R30, R29, 0x1, 0x1f ;  /* 0x0c201f001d1e7f89 */ /* 0x000e6400000e0000 */
[----:B------:R-:W2:Y:S01]  /*63b0*/  MUFU.EX2 R43, R43 ;  /* 0x0000002b002b7308 */ /* 0x000ea20000000800 */
[----:B0-----:R-:W-:-:S07]  /*63c0*/  F2FP.BF16.F32.PACK_AB R156, R41, R40 ;  /* 0x00000028299c723e */ /* 0x001fce00000010ff */
[----:B------:R-:W-:Y:S08]  /*63d0*/  MUFU.EX2 R47, R24 ;  /* 0x00000018002f7308 */ /* 0x000ff00000000800 */
[----:B------:R-:W-:Y:S01]  /*63e0*/  MUFU.EX2 R44, R44 ;  /* 0x0000002c002c7308 */ /* 0x000fe20000000800 */
[----:B--2---:R-:W-:Y:S02]  /*63f0*/  F2FP.BF16.F32.PACK_AB R158, R43, R42 ;  /* 0x0000002a2b9e723e */ /* 0x004fe400000010ff */
[----:B-1----:R-:W-:-:S05]  /*6400*/  FMNMX.FTZ R5, R29, R30, !PT ;  /* 0x0000001e1d057209 */ /* 0x002fca0007810000 */
[----:B------:R-:W0:Y:S01]  /*6410*/  MUFU.EX2 R45, R45 ;  /* 0x0000002d002d7308 */ /* 0x000e220000000800 */
[C---:B------:R-:W-:Y:S01]  /*6420*/  FSETP.NEU.FTZ.AND P1, PT, R5.reuse, -INF , PT ;  /* 0xff8000000500780b */ /* 0x040fe20003f3d000 */
[----:B------:R-:W-:-:S06]  /*6430*/  FMUL.FTZ R29, R5, UR10 ;  /* 0x0000000a051d7c20 */ /* 0x000fcc0008410000 */
[----:B------:R1:W-:Y:S01]  /*6440*/  MUFU.EX2 R30, R21 ;  /* 0x00000015001e7308 */ /* 0x0003e20000000800 */
[----:B------:R-:W-:-:S05]  /*6450*/  FSEL R29, R29, RZ, P1 ;  /* 0x000000ff1d1d7208 */ /* 0x000fca0000800000 */
[--C-:B------:R-:W-:Y:S01]  /*6460*/  FFMA.FTZ R3, R3, UR10, -R29.reuse ;  /* 0x0000000a03037c23 */ /* 0x100fe2000801081d */
[--C-:B------:R-:W-:Y:S01]  /*6470*/  FFMA.FTZ R4, R4, UR10, -R29.reuse ;  /* 0x0000000a04047c23 */ /* 0x100fe2000801081d */
[--C-:B------:R-:W-:Y:S01]  /*6480*/  FFMA.FTZ R14, R14, UR10, -R29.reuse ;  /* 0x0000000a0e0e7c23 */ /* 0x100fe2000801081d */
[--C-:B------:R-:W-:Y:S01]  /*6490*/  FFMA.FTZ R20, R20, UR10, -R29.reuse ;  /* 0x0000000a14147c23 */ /* 0x100fe2000801081d */
[--C-:B------:R-:W-:Y:S01]  /*64a0*/  FFMA.FTZ R28, R28, UR10, -R29.reuse ;  /* 0x0000000a1c1c7c23 */ /* 0x100fe2000801081d */
[----:B------:R-:W-:Y:S01]  /*64b0*/  FFMA.FTZ R31, R31, UR10, -R29 ;  /* 0x0000000a1f1f7c23 */ /* 0x000fe2000801081d */
[----:B------:R-:W-:Y:S01]  /*64c0*/  MUFU.EX2 R3, R3 ;  /* 0x0000000300037308 */ /* 0x000fe20000000800 */
[----:B-1----:R-:W-:Y:S01]  /*64d0*/  FADD.FTZ R21, R36, R37 ;  /* 0x0000002524157221 */ /* 0x002fe20000010000 */
        /* <DEDUP_REMOVED lines=10> */
[----:B------:R-:W-:Y:S01]  /*6580*/  FFMA.FTZ R15, R15, UR10, -R29 ;  /* 0x0000000a0f0f7c23 */ /* 0x000fe2000801081d */
[----:B0-----:R-:W-:-:S03]  /*6590*/  F2FP.BF16.F32.PACK_AB R160, R45, R44 ;  /* 0x0000002c2da0723e */ /* 0x001fc600000010ff */
[----:B------:R-:W0:Y:S08]  /*65a0*/  MUFU.EX2 R14, R14 ;  /* 0x0000000e000e7308 */ /* 0x000e300000000800 */
[----:B------:R2:W3:Y:S01]  /*65b0*/  MUFU.EX2 R155, R20 ;  /* 0x00000014009b7308 */ /* 0x0004e20000000800 */
[----:B-1----:R-:W-:-:S07]  /*65c0*/  F2FP.BF16.F32.PACK_AB R153, R4, R3 ;  /* 0x000000030499723e */ /* 0x002fce00000010ff */
[----:B------:R-:W1:Y:S01]  /*65d0*/  MUFU.EX2 R28, R28 ;  /* 0x0000001c001c7308 */ /* 0x000e620000000800 */
[----:B--2---:R-:W-:Y:S01]  /*65e0*/  FADD.FTZ R20, R154, R21 ;  /* 0x000000159a147221 */ /* 0x004fe20000010000 */
[----:B------:R-:W-:Y:S01]  /*65f0*/  FADD.FTZ R21, R3, R4 ;  /* 0x0000000403157221 */ /* 0x000fe20000010000 */
[C---:B------:R-:W-:Y:S02]  /*6600*/  F2FP.BF16.F32.PACK_AB R154, R39.reuse, R154 ;  /* 0x0000009a279a723e */ /* 0x040fe400000010ff */
[----:B------:R-:W-:Y:S01]  /*6610*/  FADD.FTZ R49, R39, R20 ;  /* 0x0000001427317221 */ /* 0x000fe20000010000 */
[----:B0-----:R-:W-:Y:S02]  /*6620*/  FADD.FTZ R20, R14, R21 ;  /* 0x000000150e147221 */ /* 0x001fe40000010000 */
[----:B------:R-:W0:Y:S01]  /*6630*/  MUFU.EX2 R31, R31 ;  /* 0x0000001f001f7308 */ /* 0x000e220000000800 */
[----:B------:R-:W-:Y:S01]  /*6640*/  FADD.FTZ R24, R40, R49 ;  /* 0x0000003128187221 */ /* 0x000fe20000010000 */
[C---:B---3--:R-:W-:Y:S01]  /*6650*/  FADD.FTZ R21, R155.reuse, R20 ;  /* 0x000000149b157221 */ /* 0x048fe20000010000 */
[----:B------:R-:W-:-:S02]  /*6660*/  F2FP.BF16.F32.PACK_AB R155, R155, R14 ;  /* 0x0000000e9b9b723e */ /* 0x000fc400000010ff */
[----:B------:R-:W-:-:S03]  /*6670*/  FADD.FTZ R49, R41, R24 ;  /* 0x0000001829317221 */ /* 0x000fc60000010000 */
[----:B------:R-:W2:Y:S01]  /*6680*/  MUFU.EX2 R32, R32 ;  /* 0x0000002000207308 */ /* 0x000ea20000000800 */
[----:B-1----:R-:W-:Y:S01]  /*6690*/  FADD.FTZ R20, R28, R21 ;  /* 0x000000151c147221 */ /* 0x002fe20000010000 */
[----:B------:R-:W-:Y:S01]  /*66a0*/  FADD.FTZ R24, R42, R49 ;  /* 0x000000312a187221 */ /* 0x000fe20000010000 */
[----:B------:R1:W-:Y:S03]  /*66b0*/  STSM.16.M88.4 [R22+0x26800], R152 ;  /* 0x0268009816007844 */ /* 0x0003e60000000200 */
[----:B------:R-:W-:Y:S02]  /*66c0*/  FADD.FTZ R29, R43, R24 ;  /* 0x000000182b1d7221 */ /* 0x000fe40000010000 */
[----:B------:R-:W3:Y:S01]  /*66d0*/  MUFU.EX2 R33, R33 ;  /* 0x0000002100217308 */ /* 0x000ee20000000800 */
[C---:B0-----:R-:W-:Y:S01]  /*66e0*/  FADD.FTZ R21, R31.reuse, R20 ;  /* 0x000000141f157221 */ /* 0x041fe20000010000 */
[----:B------:R-:W-:Y:S01]  /*66f0*/  FADD.FTZ R36, R44, R29 ;  /* 0x0000001d2c247221 */ /* 0x000fe20000010000 */
[----:B------:R-:W-:-:S03]  /*6700*/  F2FP.BF16.F32.PACK_AB R157, R31, R28 ;  /* 0x0000001c1f9d723e */ /* 0x000fc600000010ff */
[----:B------:R-:W-:Y:S02]  /*6710*/  FADD.FTZ R29, R45, R36 ;  /* 0x000000242d1d7221 */ /* 0x000fe40000010000 */
[----:B------:R-:W0:Y:S01]  /*6720*/  MUFU.EX2 R34, R34 ;  /* 0x0000002200227308 */ /* 0x000e220000000800 */
[----:B--2---:R-:W-:-:S07]  /*6730*/  FADD.FTZ R24, R32, R21 ;  /* 0x0000001520187221 */ /* 0x004fce0000010000 */
[----:B------:R-:W2:Y:S01]  /*6740*/  MUFU.EX2 R35, R35 ;  /* 0x0000002300237308 */ /* 0x000ea20000000800 */
[C---:B---3--:R-:W-:Y:S01]  /*6750*/  FADD.FTZ R21, R33.reuse, R24 ;  /* 0x0000001821157221 */ /* 0x048fe20000010000 */
[----:B------:R-:W-:-:S05]  /*6760*/  F2FP.BF16.F32.PACK_AB R159, R33, R32 ;  /* 0x00000020219f723e */ /* 0x000fca00000010ff */
[----:B------:R1:W-:Y:S01]  /*6770*/  STSM.16.M88.4 [R185], R156 ;  /* 0x0000009cb9007844 */ /* 0x0003e20000000200 */
[----:B------:R-:W3:Y:S01]  /*6780*/  MUFU.EX2 R46, R46 ;  /* 0x0000002e002e7308 */ /* 0x000ee20000000800 */
[----:B0-----:R-:W-:-:S07]  /*6790*/  FADD.FTZ R4, R34, R21 ;  /* 0x0000001522047221 */ /* 0x001fce0000010000 */
        /* <DEDUP_REMOVED lines=8> */
[C---:B--2---:R-:W-:Y:S01]  /*6820*/  F2FP.BF16.F32.PACK_AB R162, R27.reuse, R46 ;  /* 0x0000002e1ba2723e */ /* 0x044fe200000010ff */
[----:B------:R-:W-:-:S06]  /*6830*/  FADD.FTZ R27, R27, R4 ;  /* 0x000000041b1b7221 */ /* 0x000fcc0000010000 */
[----:B------:R-:W-:Y:S01]  /*6840*/  MUFU.EX2 R11, R11 ;  /* 0x0000000b000b7308 */ /* 0x000fe20000000800 */
[C---:B---3--:R-:W-:Y:S01]  /*6850*/  FADD.FTZ R14, R9.reuse, R14 ;  /* 0x0000000e090e7221 */ /* 0x048fe20000010000 */
[----:B------:R-:W-:-:S05]  /*6860*/  F2FP.BF16.F32.PACK_AB R163, R9, R12 ;  /* 0x0000000c09a3723e */ /* 0x000fca00000010ff */
[----:B------:R1:W-:Y:S01]  /*6870*/  STSM.16.M88.4 [R23], R160 ;  /* 0x000000a017007844 */ /* 0x0003e20000000200 */
[----:B------:R-:W2:Y:S01]  /*6880*/  MUFU.EX2 R10, R10 ;  /* 0x0000000a000a7308 */ /* 0x000ea20000000800 */
[----:B0-----:R-:W-:Y:S01]  /*6890*/  F2FP.BF16.F32.PACK_AB R164, R47, R26 ;  /* 0x0000001a2fa4723e */ /* 0x001fe200000010ff */
[----:B------:R-:W-:-:S04]  /*68a0*/  FADD.FTZ R26, R26, R27 ;  /* 0x0000001b1a1a7221 */ /* 0x000fc80000010000 */
[----:B------:R-:W-:Y:S02]  /*68b0*/  FADD.FTZ R26, R47, R26 ;  /* 0x0000001a2f1a7221 */ /* 0x000fe40000010000 */
[----:B------:R-:W0:Y:S08]  /*68c0*/  MUFU.EX2 R13, R13 ;  /* 0x0000000d000d7308 */ /* 0x000e300000000800 */
[----:B------:R-:W-:Y:S01]  /*68d0*/  MUFU.EX2 R25, R25 ;  /* 0x0000001900197308 */ /* 0x000fe20000000800 */
[----:B--2---:R-:W-:Y:S01]  /*68e0*/  F2FP.BF16.F32.PACK_AB R165, R10, R11 ;  /* 0x0000000b0aa5723e */ /* 0x004fe200000010ff */
[----:B------:R-:W-:-:S04]  /*68f0*/  FADD.FTZ R11, R11, R14 ;  /* 0x0000000e0b0b7221 */ /* 0x000fc80000010000 */
[----:B------:R-:W-:Y:S02]  /*6900*/  FADD.FTZ R10, R10, R11 ;  /* 0x0000000b0a0a7221 */ /* 0x000fe40000010000 */
[----:B------:R-:W2:Y:S01]  /*6910*/  MUFU.EX2 R20, R15 ;  /* 0x0000000f00147308 */ /* 0x000ea20000000800 */
[----:B0-----:R-:W-:Y:S01]  /*6920*/  F2FP.BF16.F32.PACK_AB R166, R30, R13 ;  /* 0x0000000d1ea6723e */ /* 0x001fe200000010ff */
        /* <DEDUP_REMOVED lines=8> */
.L_x_5465:
[----:B------:R0:W2:Y:S01]  /*69b0*/  SYNCS.PHASECHK.TRANS64.TRYWAIT P1, [R7+URZ+0x28c50], R8 ;  /* 0x028c5008070075a7 */ /* 0x0000a2000802017f */
[----:B------:R-:W-:Y:S05]  /*69c0*/  @!P0 BRA `(.L_x_5466) ;  /* 0x0000000000048947 */ /* 0x000fea0003800000 */
[----:B------:R-:W-:Y:S01]  /*69d0*/  BPT.TRAP 0x1 ;  /* 0x000000040000795c */ /* 0x000fe20000300000 */
.L_x_5466:
[----:B--2---:R-:W-:Y:S05]  /*69e0*/  @P1 BRA `(.L_x_5467) ;  /* 0x0000000000081947 */ /* 0x004fea0003800000 */
[----:B------:R-:W2:Y:S02]  /*69f0*/  SYNCS.PHASECHK.TRANS64.TRYWAIT P1, [R7+URZ+0x28c50], R8 ;  /* 0x028c5008070075a7 */ /* 0x000ea4000802017f */
[----:B--2---:R-:W-:Y:S05]  /*6a00*/  @!P1 BRA `(.L_x_5468) ;  /* 0x00000134004c9947 */ /* 0x004fea0003800000 */
.L_x_5467:
        /* <DEDUP_REMOVED lines=34> */
.L_x_5469:
[----:B------:R-:W-:Y:S01]  /*6c30*/  R2UR UR6, R7 ;  /* 0x00000000070672ca */ /* 0x000fe200000e0000 */
[----:B------:R-:W-:Y:S01]  /*6c40*/  UISETP.NE.AND UP1, UPT, UR52, URZ, UPT ;  /* 0x0000003f3400728c */ /* 0x000fe2000bf25270 */
[----:B------:R-:W-:Y:S01]  /*6c50*/  R2UR UR26, R168 ;  /* 0x00000000a81a72ca */ /* 0x000fe200000e0000 */
[----:B------:R-:W-:-:S06]  /*6c60*/  UISETP.NE.AND UP0, UPT, UR51, URZ, UPT ;  /* 0x0000003f3300728c */ /* 0x000fcc000bf05270 */
[----:B------:R-:W-:-:S03]  /*6c70*/  PLOP3.LUT P1, PT, PT, PT, UP0, 0x40, 0x0 ;  /* 0x000000000000781c */ /* 0x000fc60003f2e808 */
[----:B------:R-:W-:Y:S01]  /*6c80*/  @UP1 ULDC UR15, c[0x0][0x450] ;  /* 0x00011400000f1ab9 */ /* 0x000fe20000000800 */
[----:B------:R-:W-:Y:S02]  /*6c90*/  UIADD3 UR6, UR6, 0x28c60, URZ ;  /* 0x00028c6006067890 */ /* 0x000fe4000fffe03f */
[----:B------:R-:W-:Y:S02]  /*6ca0*/  UIADD3 UR26, UR26, -0x2, URZ ;  /* 0xfffffffe1a1a7890 */ /* 0x000fe4000fffe03f */
[----:B------:R-:W-:-:S03]  /*6cb0*/  UPRMT UR14, UR40, 0x654, UR6 ;  /* 0x00000654280e7896 */ /* 0x000fc60008000006 */
[----:B------:R-:W-:Y:S02]  /*6cc0*/  @UP1 ULDC UR6, c[0x0][0x44c] ;  /* 0x0001130000061ab9 */ /* 0x000fe40000000800 */
[----:B------:R-:W-:-:S04]  /*6cd0*/  UIMAD.WIDE.U32 UR6, UR45, UR6, URZ ;  /* 0x000000062d0672a5 */ /* 0x000fc8000f8e003f */
[----:B------:R-:W-:Y:S01]  /*6ce0*/  SYNCS.ARRIVE.TRANS64.RED.A1T0 RZ, [UR14], RZ ;  /* 0x000000ffffff79a7 */ /* 0x000fe2000810040e */
[----:B------:R-:W-:Y:S01]  /*6cf0*/  UMOV UR14, UR45 ;  /* 0x0000002d000e7c82 */ /* 0x000fe20008000000 */
[----:B------:R-:W-:-:S04]  /*6d00*/  @UP1 USHF.R.U32.HI UR14, URZ, UR15, UR7 ;  /* 0x0000000f3f0e1299 */ /* 0x000fc80008011607 */
[----:B------:R-:W-:-:S04]  /*6d10*/  UIADD3 UR6, UR14, UR48, -UR50 ;  /* 0x000000300e067290 */ /* 0x000fc8000fffe832 */
[----:B------:R-:W-:Y:S01]  /*6d20*/  UIADD3 UR11, UR6, UR11, URZ ;  /* 0x0000000b060b7290 */ /* 0x000fe2000fffe03f */
[----:B------:R-:W-:Y:S11]  /*6d30*/  @P1 BRA `(.L_x_5470) ;  /* 0x00000000004c1947 */ /* 0x000ff60003800000 */
        /* <DEDUP_REMOVED lines=11> */
.L_x_5471:
[----:B------:R-:W-:Y:S02]  /*6df0*/  ULDC UR19, c[0x0][0x9e4] ;  /* 0x0002790000137ab9 */ /* 0x000fe40000000800 */
[----:B------:R-:W-:-:S11]  /*6e00*/  UISETP.NE.AND UP0, UPT, UR19, 0x1, UPT ;  /* 0x000000011300788c */ /* 0x000fd6000bf05270 */
[----:B------:R-:W-:Y:S02]  /*6e10*/  @UP0 ULDC.64 UR6, c[0x0][0x9e8] ;  /* 0x00027a0000060ab9 */ /* 0x000fe40000000a00 */
[----:B------:R-:W-:-:S04]  /*6e20*/  UIMAD.WIDE.U32 UR14, UR18, UR6, URZ ;  /* 0x00000006120e72a5 */ /* 0x000fc8000f8e003f */
[----:B------:R-:W-:-:S12]  /*6e30*/  @UP0 USHF.R.U32.HI UR18, URZ, UR7, UR15 ;  /* 0x000000073f120299 */ /* 0x000fd8000801160f */
.L_x_5472:
[----:B------:R-:W-:-:S04]  /*6e40*/  UIMAD UR18, UR18, UR19, UR19 ;  /* 0x00000013121272a4 */ /* 0x000fc8000f8e0213 */
[----:B------:R-:W-:-:S04]  /*6e50*/  UISETP.LT.AND UP0, UPT, UR11, UR18, UPT ;  /* 0x000000120b00728c */ /* 0x000fc8000bf01270 */
[----:B------:R-:W-:-:S12]  /*6e60*/  USEL UR11, UR11, UR18, UP0 ;  /* 0x000000120b0b7287 */ /* 0x000fd80008000000 */
.L_x_5470:
[----:B------:R-:W-:-:S04]  /*6e70*/  USHF.R.S32.HI UR6, URZ, 0x1f, UR11 ;  /* 0x0000001f3f067899 */ /* 0x000fc8000801140b */
[----:B------:R-:W-:-:S04]  /*6e80*/  ULEA.HI UR6, UR6, UR11, URZ, 0x6 ;  /* 0x0000000b06067291 */ /* 0x000fc8000f8f303f */
[----:B------:R-:W-:-:S04]  /*6e90*/  USHF.R.S32.HI UR6, URZ, 0x6, UR6 ;  /* 0x000000063f067899 */ /* 0x000fc80008011406 */
[----:B------:R-:W-:-:S04]  /*6ea0*/  UISETP.LT.AND UP0, UPT, UR47, UR6, UPT ;  /* 0x000000062f00728c */ /* 0x000fc8000bf01270 */
[----:B------:R-:W-:-:S04]  /*6eb0*/  USEL UR20, UR47, UR6, !UP0 ;  /* 0x000000062f147287 */ /* 0x000fc8000c000000 */
[----:B------:R-:W-:-:S06]  /*6ec0*/  UISETP.GE.AND UP0, UPT, UR26, UR20, UPT ;  /* 0x000000141a00728c */ /* 0x000fcc000bf06270 */
[----:B------:R-:W-:-:S13]  /*6ed0*/  PLOP3.LUT P1, PT, PT, PT, UP0, 0x80, 0x0 ;  /* 0x000000000000781c */ /* 0x000fda0003f2f008 */
        /* <DEDUP_REMOVED lines=8> */
[----:B------:R-:W-:-:S05]  /*6f60*/  ULDC UR24, c[0x0][0x9e0] ;  /* 0x0002780000187ab9 */ /* 0x000fca0000000800 */
.L_x_5492:
[----:B------:R-:W-:-:S04]  /*6f70*/  UIADD3 UR38, UR28, 0x1, URZ ;  /* 0x000000011c267890 */ /* 0x000fc8000fffe03f */
[----:B------:R-:W-:-:S04]  /*6f80*/  UISETP.NE.AND UP0, UPT, UR38, 0x2, UPT ;  /* 0x000000022600788c */ /* 0x000fc8000bf05270 */
[----:B------:R-:W-:Y:S02]  /*6f90*/  USEL UR6, URZ, 0x1, UP0 ;  /* 0x000000013f067887 */ /* 0x000fe40008000000 */
[----:B------:R-:W-:Y:S02]  /*6fa0*/  USEL UR38, UR38, URZ, UP0 ;  /* 0x0000003f26267287 */ /* 0x000fe40008000000 */
[----:B------:R-:W-:Y:S01]  /*6fb0*/  ULOP3.LUT UR37, UR37, UR6, URZ, 0x3c, !UPT ;  /* 0x0000000625257292 */ /* 0x000fe2000f8e3c3f */
[----:B-1----:R-:W-:Y:S11]  /*6fc0*/  @!P0 BRA `(.L_x_5474) ;  /* 0x0000000000048947 */ /* 0x002ff60003800000 */
[----:B------:R-:W-:Y:S01]  /*6fd0*/  BPT.TRAP 0x1 ;  /* 0x000000040000795c */ /* 0x000fe20000300000 */
.L_x_5474:
[----:B------:R-:W-:Y:S01]  /*6fe0*/  ULEA UR25, UR38, UR41, 0x3 ;  /* 0x0000002926197291 */ /* 0x000fe2000f8e183f */
[----:B0-2---:R-:W-:-:S05]  /*6ff0*/  IMAD.U32 R7, RZ, RZ, UR37 ;  /* 0x00000025ff077e24 */ /* 0x005fca000f8e00ff */
[----:B------:R-:W-:-:S04]  /*7000*/  SHF.L.U32 R7, R7, 0x1f, RZ ;  /* 0x0000001f07077819 */ /* 0x000fc800000006ff */
[----:B------:R0:W2:Y:S01]  /*7010*/  SYNCS.PHASECHK.TRANS64.TRYWAIT P1, [UR25+0x28c30], R7 ;  /* 0x028c3007ff0075a7 */ /* 0x0000a20008020159 */
[----:B------:R-:W-:Y:S05]  /*7020*/  @!P0 BRA `(.L_x_5475) ;  /* 0x0000000000048947 */ /* 0x000fea0003800000 */
[----:B------:R-:W-:Y:S01]  /*7030*/  BPT.TRAP 0x1 ;  /* 0x000000040000795c */ /* 0x000fe20000300000 */
.L_x_5475:
[----:B--2---:R-:W-:Y:S05]  /*7040*/  @P1 BRA `(.L_x_5476) ;  /* 0x0000000000081947 */ /* 0x004fea0003800000 */
[----:B------:R-:W2:Y:S02]  /*7050*/  SYNCS.PHASECHK.TRANS64.TRYWAIT P1, [UR25+0x28c30], R7 ;  /* 0x028c3007ff0075a7 */ /* 0x000ea40008020159 */
[----:B--2---:R-:W-:Y:S05]  /*7060*/  @!P1 BRA `(.L_x_5477) ;  /* 0x0000012c00c89947 */ /* 0x004fea0003800000 */
.L_x_5476:
[----:B------:R-:W-:Y:S01]  /*7070*/  R2UR UR18, R0 ;  /* 0x00000000001272ca */ /* 0x000fe200000e0000 */
[----:B-1----:R-:W-:Y:S01]  /*7080*/  WARPGROUP.ARRIVE ;  /* 0x00000000000079c5 */ /* 0x002fe20000000000 */
[----:B------:R-:W-:Y:S01]  /*7090*/  UMOV UR19, 0x40000040 ;  /* 0x4000004000137882 */ /* 0x000fe20000000000 */
[----:B------:R-:W-:Y:S01]  /*70a0*/  UMOV UR7, 0x40000040 ;  /* 0x4000004000077882 */ /* 0x000fe20000000000 */
[----:B------:R-:W-:Y:S01]  /*70b0*/  UMOV UR11, 0x40000040 ;  /* 0x40000040000b7882 */ /* 0x000fe20000000000 */
[----:B------:R-:W-:-:S08]  /*70c0*/  UMOV UR15, 0x40000040 ;  /* 0x40000040000f7882 */ /* 0x000fd00000000000 */
[----:B------:R-:W-:-:S04]  /*70d0*/  ULEA UR18, UR38, UR18, 0x9 ;  /* 0x0000001226127291 */ /* 0x000fc8000f8e483f */
[----:B------:R-:W-:Y:S02]  /*70e0*/  UIADD3 UR6, UR18, 0x2, URZ ;  /* 0x0000000212067890 */ /* 0x000fe4000fffe03f */
[----:B------:R-:W-:Y:S02]  /*70f0*/  UIADD3 UR10, UR18, 0x4, URZ ;  /* 0x00000004120a7890 */ /* 0x000fe4000fffe03f */
[----:B------:R-:W-:Y:S02]  /*7100*/  UIADD3 UR14, UR18, 0x6, URZ ;  /* 0x00000006120e7890 */ /* 0x000fe4000fffe03f */
        /* <DEDUP_REMOVED lines=13> */
.L_x_5478:
[----:B------:R-:W-:Y:S01]  /*71e0*/  UISETP.NE.AND UP1, UPT, UR52, URZ, UPT ;  /* 0x0000003f3400728c */ /* 0x000fe2000bf25270 */
[----:B------:R-:W-:Y:S02]  /*71f0*/  VIADD R227, R186, UR45 ;  /* 0x0000002dbae37c36 */ /* 0x000fe40008000000 */
[----:B------:R-:W-:Y:S01]  /*7200*/  FMUL.FTZ R13, R153, UR23 ;  /* 0x00000017990d7c20 */ /* 0x000fe20008410000 */
[----:B------:R-:W-:Y:S01]  /*7210*/  FMUL.FTZ R153, R163, UR23 ;  /* 0x00000017a3997c20 */ /* 0x000fe20008410000 */
[----:B------:R-:W-:Y:S01]  /*7220*/  FMUL.FTZ R163, R174, UR23 ;  /* 0x00000017aea37c20 */ /* 0x000fe20008410000 */
[----:B------:R-:W-:Y:S01]  /*7230*/  USHF.L.U32 UR7, UR26, 0x6, URZ ;  /* 0x000000061a077899 */ /* 0x000fe2000800063f */
[----:B------:R-:W-:Y:S01]  /*7240*/  PLOP3.LUT P1, PT, PT, PT, UP1, 0x80, 0x0 ;  /* 0x000000000000781c */ /* 0x000fe20003f2f018 */
[----:B------:R-:W-:Y:S01]  /*7250*/  FMUL.FTZ R174, R180, UR23 ;  /* 0x00000017b4ae7c20 */ /* 0x000fe20008410000 */
[----:B------:R-:W-:Y:S01]  /*7260*/  PLOP3.LUT P2, PT, PT, PT, UP1, 0x80, 0x0 ;  /* 0x000000000000781c */ /* 0x000fe20003f4f018 */
[----:B------:R-:W-:Y:S01]  /*7270*/  FMUL.FTZ R12, R152, UR23 ;  /* 0x00000017980c7c20 */ /* 0x000fe20008410000 */
[----:B------:R-:W-:Y:S01]  /*7280*/  FMUL.FTZ R5, R154, UR23 ;  /* 0x000000179a057c20 */ /* 0x000fe20008410000 */
[----:B------:R-:W-:Y:S01]  /*7290*/  @UP1 ULDC UR6, c[0x0][0x44c] ;  /* 0x0001130000061ab9 */ /* 0x000fe20000000800 */
[----:B------:R-:W-:Y:S01]  /*72a0*/  FMUL.FTZ R20, R156, UR23 ;  /* 0x000000179c147c20 */ /* 0x000fe20008410000 */
[----:B------:R-:W-:Y:S01]  /*72b0*/  UISETP.NE.AND UP0, UPT, UR51, URZ, UPT ;  /* 0x0000003f3300728c */ /* 0x000fe2000bf05270 */
[----:B--2---:R-:W-:Y:S01]  /*72c0*/  FMUL.FTZ R6, R155, UR23 ;  /* 0x000000179b067c20 */ /* 0x004fe20008410000 */
[----:B------:R-:W-:Y:S01]  /*72d0*/  FMUL.FTZ R21, R157, UR23 ;  /* 0x000000179d157c20 */ /* 0x000fe20008410000 */
        /* <DEDUP_REMOVED lines=9> */
[----:B------:R-:W-:Y:S01]  /*7370*/  UIADD3 UR6, UR25, 0x28c40, URZ ;  /* 0x00028c4019067890 */ /* 0x000fe2000fffe03f */
[----:B------:R-:W-:Y:S01]  /*7380*/  FMUL.FTZ R158, R164, UR23 ;  /* 0x00000017a49e7c20 */ /* 0x000fe20008410000 */
[----:B------:R-:W-:Y:S01]  /*7390*/  FMUL.FTZ R160, R165, UR23 ;  /* 0x00000017a5a07c20 */ /* 0x000fe20008410000 */
[----:B------:R-:W-:Y:S01]  /*73a0*/  FMUL.FTZ R157, R166, UR23 ;  /* 0x00000017a69d7c20 */ /* 0x000fe20008410000 */
[----:B------:R-:W1:Y:S01]  /*73b0*/  SHFL.IDX PT, R180, R227, RZ, 0x1c1f ;  /* 0x001c1fffe3b47589 */ /* 0x000e6200000e0000 */
[----:B------:R-:W-:Y:S01]  /*73c0*/  FMUL.FTZ R162, R168, UR23 ;  /* 0x00000017a8a27c20 */ /* 0x000fe20008410000 */
[----:B------:R-:W-:Y:S01]  /*73d0*/  FMUL.FTZ R167, R178, UR23 ;  /* 0x00000017b2a77c20 */ /* 0x000fe20008410000 */
[----:B------:R-:W-:Y:S01]  /*73e0*/  UPRMT UR6, UR40, 0x654, UR6 ;  /* 0x0000065428067896 */ /* 0x000fe20008000006 */
[----:B------:R-:W-:Y:S01]  /*73f0*/  FMUL.FTZ R164, R169, UR23 ;  /* 0x00000017a9a47c20 */ /* 0x000fe20008410000 */
[----:B------:R-:W-:Y:S01]  /*7400*/  FMUL.FTZ R159, R170, UR23 ;  /* 0x00000017aa9f7c20 */ /* 0x000fe20008410000 */
[----:B------:R-:W-:Y:S01]  /*7410*/  FMUL.FTZ R161, R171, UR23 ;  /* 0x00000017aba17c20 */ /* 0x000fe20008410000 */
[----:B------:R-:W-:Y:S01]  /*7420*/  FMUL.FTZ R166, R172, UR23 ;  /* 0x00000017aca67c20 */ /* 0x000fe20008410000 */
[----:B------:R-:W-:Y:S01]  /*7430*/  FMUL.FTZ R168, R173, UR23 ;  /* 0x00000017ada87c20 */ /* 0x000fe20008410000 */
[----:B------:R-:W-:Y:S01]  /*7440*/  FMUL.FTZ R165, R175, UR23 ;  /* 0x00000017afa57c20 */ /* 0x000fe20008410000 */
[----:B------:R-:W-:-:S02]  /*7450*/  IMAD.U32 R178, RZ, RZ, UR7 ;  /* 0x00000007ffb27e24 */ /* 0x000fc4000f8e00ff */
[----:B------:R-:W-:Y:S01]  /*7460*/  FMUL.FTZ R170, R176, UR23 ;  /* 0x00000017b0aa7c20 */ /* 0x000fe20008410000 */
[----:B------:R-:W-:Y:S01]  /*7470*/  FMUL.FTZ R172, R177, UR23 ;  /* 0x00000017b1ac7c20 */ /* 0x000fe20008410000 */
[----:B------:R-:W-:Y:S01]  /*7480*/  FMUL.FTZ R169, R179, UR23 ;  /* 0x00000017b3a97c20 */ /* 0x000fe20008410000 */
[----:B------:R-:W-:Y:S01]  /*7490*/  FMUL.FTZ R175, R181, UR23 ;  /* 0x00000017b5af7c20 */ /* 0x000fe20008410000 */
[----:B------:R-:W-:Y:S01]  /*74a0*/  FMUL.FTZ R171, R182, UR23 ;  /* 0x00000017b6ab7c20 */ /* 0x000fe20008410000 */
[----:B------:R-:W-:Y:S01]  /*74b0*/  FMUL.FTZ R173, R183, UR23 ;  /* 0x00000017b7ad7c20 */ /* 0x000fe20008410000 */
[----:B------:R-:W-:Y:S01]  /*74c0*/  IMAD.U32 R8, RZ, RZ, UR50 ;  /* 0x00000032ff087e24 */ /* 0x000fe2000f8e00ff */
[----:B------:R-:W-:Y:S01]  /*74d0*/  PLOP3.LUT P1, PT, PT, PT, UP0, 0x40, 0x0 ;  /* 0x000000000000781c */ /* 0x000fe20003f2e808 */
[----:B------:R-:W2:Y:S01]  /*74e0*/  MUFU.TANH R12, R12 ;  /* 0x0000000c000c7308 */ /* 0x000ea20000002400 */
[----:B------:R-:W-:Y:S01]  /*74f0*/  IADD3 R178, -R2, 0x1, -R178 ;  /* 0x0000000102b27810 */ /* 0x000fe20007ffe9b2 */
[----:B------:R-:W-:Y:S01]  /*7500*/  SYNCS.ARRIVE.TRANS64.RED.A1T0 RZ, [UR6], RZ ;  /* 0x000000ffffff79a7 */ /* 0x000fe20008100406 */
[----:B------:R-:W-:-:S02]  /*7510*/  ULOP3.LUT UR6, URZ, UR22, URZ, 0x33, !UPT ;  /* 0x000000163f067292 */ /* 0x000fc4000f8e333f */
[----:B------:R-:W-:-:S03]  /*7520*/  IADD3 R178, -R8, UR48, R178 ;  /* 0x0000003008b27c10 */ /* 0x000fc6000fffe1b2 */
[----:B------:R-:W3:Y:S02]  /*7530*/  MUFU.TANH R13, R13 ;  /* 0x0000000d000d7308 */ /* 0x000ee40000002400 */
[C---:B------:R-:W-:Y:S02]  /*7540*/  VIADD R179, R178.reuse, UR24 ;  /* 0x00000018b2b37c36 */ /* 0x040fe40008000000 */
[----:B------:R-:W-:Y:S02]  /*7550*/  VIADD R178, R178, UR6 ;  /* 0x00000006b2b27c36 */ /* 0x000fe40008000000 */
[----:B-1----:R-:W-:Y:S02]  /*7560*/  IMAD.IADD R177, R179, 0x1, R180 ;  /* 0x00000001b3b17824 */ /* 0x002fe400078e02b4 */
[----:B------:R-:W1:Y:S01]  /*7570*/  MUFU.TANH R5, R5 ;  /* 0x0000000500057308 */ /* 0x000e620000002400 */
[----:B------:R-:W-:-:S07]  /*7580*/  IMAD.IADD R176, R180, 0x1, R178 ;  /* 0x00000001b4b07824 */ /* 0x000fce00078e02b2 */
        /* <DEDUP_REMOVED lines=30> */
[----:B------:R-:W-:Y:S01]  /*7770*/  IMAD.U32 R8, RZ, RZ, UR50 ;  /* 0x00000032ff087e24 */ /* 0x000fe2000f8e00ff */
[----:B------:R-:W-:Y:S04]  /*7780*/  BSSY B0, `(.L_x_5480) ;  /* 0x0000011000007945 */ /* 0x000fe80003800000 */
[----:B------:R-:W-:-:S04]  /*7790*/  IADD3 R180, -R8, UR48, R180 ;  /* 0x0000003008b47c10 */ /* 0x000fc8000fffe1b4 */
        /* <DEDUP_REMOVED lines=10> */
.L_x_5481:
[----:B------:R-:W-:-:S05]  /*7840*/  IMAD.U32 R181, RZ, RZ, UR21 ;  /* 0x00000015ffb57e24 */ /* 0x000fca000f8e00ff */
[----:B------:R-:W-:-:S13]  /*7850*/  ISETP.NE.AND P1, PT, R181, 0x1, PT ;  /* 0x00000001b500780c */ /* 0x000fda0003f25270 */
[----:B------:R-:W1:Y:S02]  /*7860*/  @P1 LDC.64 R8, c[0x0][0x9e8] ;  /* 0x00027a00ff081b82 */ /* 0x000e640000000a00 */
[----:B-1----:R-:W-:-:S05]  /*7870*/  @P1 IMAD.HI.U32 R8, R180, R8, RZ ;  /* 0x00000008b4081227 */ /* 0x002fca00078e00ff */
[----:B------:R-:W-:-:S07]  /*7880*/  @P1 SHF.R.U32.HI R180, RZ, R9, R8 ;  /* 0x00000009ffb41219 */ /* 0x000fce0000011608 */
.L_x_5482:
[----:B------:R-:W-:Y:S05]  /*7890*/  BSYNC B0 ;  /* 0x0000000000007941 */ /* 0x000fea0003800000 */
.L_x_5480:
[----:B------:R-:W-:-:S04]  /*78a0*/  IMAD R180, R180, R181, -UR7 ;  /* 0x80000007b4b47e24 */ /* 0x000fc8000f8e02b5 */
[----:B------:R-:W-:-:S05]  /*78b0*/  IMAD.IADD R180, R180, 0x1, -R2 ;  /* 0x00000001b4b47824 */ /* 0x000fca00078e0a02 */
[----:B------:R-:W-:Y:S02]  /*78c0*/  VIMNMX R176, R176, R180, !PT ;  /* 0x000000b4b0b07248 */ /* 0x000fe40007fe0100 */
[----:B------:R-:W-:-:S07]  /*78d0*/  VIADDMNMX R177, R180, R181, R177, PT ;  /* 0x000000b5b4b17246 */ /* 0x000fce00038001b1 */
.L_x_5479:
[----:B------:R-:W-:Y:S01]  /*78e0*/  UISETP.GT.AND UP0, UPT, UR26, -0x1, UPT ;  /* 0xffffffff1a00788c */ /* 0x000fe2000bf04270 */
[----:B------:R-:W1:Y:S01]  /*78f0*/  SHFL.IDX PT, R8, R227, 0x1, 0x1c1f ;  /* 0x003c1f00e3087f89 */ /* 0x000e6200000e0000 */
[----:B------:R-:W-:-:S04]  /*7900*/  UISETP.NE.AND UP1, UPT, UR51, URZ, UPT ;  /* 0x0000003f3300728c */ /* 0x000fc8000bf25270 */
[----:B------:R-:W-:-:S04]  /*7910*/  PLOP3.LUT P1, PT, PT, PT, UP0, 0x80, 0x0 ;  /* 0x000000000000781c */ /* 0x000fc80003f2f008 */
[C---:B------:R-:W-:Y:S02]  /*7920*/  ISETP.GT.AND P4, PT, R176.reuse, 0x1, P1 ;  /* 0x00000001b000780c */ /* 0x040fe40000f84270 */
[C---:B------:R-:W-:Y:S02]  /*7930*/  ISETP.GT.AND P5, PT, R176.reuse, RZ, P1 ;  /* 0x000000ffb000720c */ /* 0x040fe40000fa4270 */
[C---:B------:R-:W-:Y:S02]  /*7940*/  ISETP.LT.OR P4, PT, R177.reuse, 0x2, P4 ;  /* 0x00000002b100780c */ /* 0x040fe40002781670 */
[----:B------:R-:W-:Y:S02]  /*7950*/  ISETP.LT.OR P5, PT, R177, 0x1, P5 ;  /* 0x00000001b100780c */ /* 0x000fe40002fa1670 */
[----:B------:R-:W-:Y:S02]  /*7960*/  FSEL R13, R13, -INF , !P4 ;  /* 0xff8000000d0d7808 */ /* 0x000fe40006000000 */
[----:B------:R-:W-:-:S02]  /*7970*/  ISETP.GT.AND P4, PT, R176, 0x18, P1 ;  /* 0x00000018b000780c */ /* 0x000fc40000f84270 */
[----:B------:R-:W-:Y:S02]  /*7980*/  FSEL R12, R12, -INF , !P5 ;  /* 0xff8000000c0c7808 */ /* 0x000fe40006800000 */
[----:B------:R-:W-:Y:S01]  /*7990*/  ISETP.LT.OR P4, PT, R177, 0x19, P4 ;  /* 0x00000019b100780c */ /* 0x000fe20002781670 */
[--C-:B-1----:R-:W-:Y:S01]  /*79a0*/  IMAD.IADD R179, R179, 0x1, R8.reuse ;  /* 0x00000001b3b37824 */ /* 0x102fe200078e0208 */
[----:B------:R-:W-:Y:S01]  /*79b0*/  ISETP.GT.AND P6, PT, R176, 0x8, P1 ;  /* 0x00000008b000780c */ /* 0x000fe20000fc4270 */
[----:B------:R-:W-:Y:S01]  /*79c0*/  IMAD.IADD R178, R178, 0x1, R8 ;  /* 0x00000001b2b27824 */ /* 0x000fe200078e0208 */
[C---:B------:R-:W-:Y:S02]  /*79d0*/  ISETP.GT.AND P2, PT, R176.reuse, 0x9, P1 ;  /* 0x00000009b000780c */ /* 0x040fe40000f44270 */
[C---:B------:R-:W-:Y:S02]  /*79e0*/  ISETP.GT.AND P3, PT, R176.reuse, 0x10, P1 ;  /* 0x00000010b000780c */ /* 0x040fe40000f64270 */
[----:B------:R-:W-:-:S02]  /*79f0*/  ISETP.GT.AND P5, PT, R176, 0x11, P1 ;  /* 0x00000011b000780c */ /* 0x000fc40000fa4270 */
[----:B0-----:R-:W-:Y:S02]  /*7a00*/  FSEL R158, R158, -INF , !P4 ;  /* 0xff8000009e9e7808 */ /* 0x001fe40006000000 */
[----:B------:R-:W-:Y:S02]  /*7a10*/  ISETP.GT.AND P4, PT, R176, 0x29, P1 ;  /* 0x00000029b000780c */ /* 0x000fe40000f84270 */
[C---:B------:R-:W-:Y:S02]  /*7a20*/  ISETP.LT.OR P6, PT, R177.reuse, 0x9, P6 ;  /* 0x00000009b100780c */ /* 0x040fe400037c1670 */
[C---:B------:R-:W-:Y:S02]  /*7a30*/  ISETP.LT.OR P2, PT, R177.reuse, 0xa, P2 ;  /* 0x0000000ab100780c */ /* 0x040fe40001741670 */
[C---:B------:R-:W-:Y:S02]  /*7a40*/  ISETP.LT.OR P3, PT, R177.reuse, 0x11, P3 ;  /* 0x00000011b100780c */ /* 0x040fe40001f61670 */
[----:B------:R-:W-:-:S02]  /*7a50*/  ISETP.LT.OR P5, PT, R177, 0x12, P5 ;  /* 0x00000012b100780c */ /* 0x000fc40002fa1670 */
[----:B------:R-:W-:Y:S02]  /*7a60*/  ISETP.LT.OR P4, PT, R177, 0x2a, P4 ;  /* 0x0000002ab100780c */ /* 0x000fe40002781670 */
[----:B------:R-:W-:Y:S02]  /*7a70*/  FSEL R20, R20, -INF , !P6 ;  /* 0xff80000014147808 */ /* 0x000fe40007000000 */
[----:B------:R-:W-:Y:S02]  /*7a80*/  FSEL R21, R21, -INF , !P2 ;  /* 0xff80000015157808 */ /* 0x000fe40005000000 */
[----:B------:R-:W-:Y:S02]  /*7a90*/  FSEL R154, R154, -INF , !P3 ;  /* 0xff8000009a9a7808 */ /* 0x000fe40005800000 */
[----:B------:R-:W-:Y:S02]  /*7aa0*/  FSEL R155, R155, -INF , !P5 ;  /* 0xff8000009b9b7808 */ /* 0x000fe40006800000 */
[----:B------:R-:W-:-:S02]  /*7ab0*/  ISETP.GT.AND P6, PT, R176, 0x19, P1 ;  /* 0x00000019b000780c */ /* 0x000fc40000fc4270 */
[C---:B------:R-:W-:Y:S02]  /*7ac0*/  ISETP.GT.AND P2, PT, R176.reuse, 0x20, P1 ;  /* 0x00000020b000780c */ /* 0x040fe40000f44270 */
[C---:B------:R-:W-:Y:S02]  /*7ad0*/  ISETP.GT.AND P3, PT, R176.reuse, 0x21, P1 ;  /* 0x00000021b000780c */ /* 0x040fe40000f64270 */
[----:B------:R-:W-:Y:S02]  /*7ae0*/  ISETP.GT.AND P5, PT, R176, 0x28, P1 ;  /* 0x00000028b000780c */ /* 0x000fe40000fa4270 */
[----:B------:R-:W-:Y:S02]  /*7af0*/  FSEL R168, R168, -INF , !P4 ;  /* 0xff800000a8a87808 */ /* 0x000fe40006000000 */
[----:B------:R-:W-:Y:S02]  /*7b00*/  PLOP3.LUT P4, PT, PT, PT, UP1, 0x40, 0x0 ;  /* 0x000000000000781c */ /* 0x000fe40003f8e818 */
[----:B------:R-:W-:-:S02]  /*7b10*/  ISETP.LT.OR P6, PT, R177, 0x1a, P6 ;  /* 0x0000001ab100780c */ /* 0x000fc400037c1670 */
[C---:B------:R-:W-:Y:S02]  /*7b20*/  ISETP.LT.OR P2, PT, R177.reuse, 0x21, P2 ;  /* 0x00000021b100780c */ /* 0x040fe40001741670 */
[C---:B------:R-:W-:Y:S02]  /*7b30*/  ISETP.LT.OR P3, PT, R177.reuse, 0x22, P3 ;  /* 0x00000022b100780c */ /* 0x040fe40001f61670 */
[----:B------:R-:W-:Y:S02]  /*7b40*/  ISETP.LT.OR P5, PT, R177, 0x29, P5 ;  /* 0x00000029b100780c */ /* 0x000fe40002fa1670 */
[----:B------:R-:W-:Y:S02]  /*7b50*/  FSEL R160, R160, -INF , !P6 ;  /* 0xff800000a0a07808 */ /* 0x000fe40007000000 */
[----:B------:R-:W-:Y:S02]  /*7b60*/  FSEL R162, R162, -INF , !P2 ;  /* 0xff800000a2a27808 */ /* 0x000fe40005000000 */
[----:B------:R-:W-:-:S02]  /*7b70*/  FSEL R164, R164, -INF , !P3 ;  /* 0xff800000a4a47808 */ /* 0x000fc40005800000 */
[----:B------:R-:W-:Y:S02]  /*7b80*/  FSEL R166, R166, -INF , !P5 ;  /* 0xff800000a6a67808 */ /* 0x000fe40006800000 */
[C---:B------:R-:W-:Y:S02]  /*7b90*/  ISETP.GT.AND P6, PT, R176.reuse, 0x30, P1 ;  /* 0x00000030b000780c */ /* 0x040fe40000fc4270 */
[C---:B------:R-:W-:Y:S02]  /*7ba0*/  ISETP.GT.AND P2, PT, R176.reuse, 0x31, P1 ;  /* 0x00000031b000780c */ /* 0x040fe40000f44270 */
[C---:B------:R-:W-:Y:S02]  /*7bb0*/  ISETP.GT.AND P3, PT, R176.reuse, 0x38, P1 ;  /* 0x00000038b000780c */ /* 0x040fe40000f64270 */
[----:B------:R-:W-:Y:S02]  /*7bc0*/  ISETP.GT.AND P5, PT, R176, 0x39, P1 ;  /* 0x00000039b000780c */ /* 0x000fe40000fa4270 */
[----:B------:R-:W-:-:S02]  /*7bd0*/  ISETP.LT.OR P6, PT, R177, 0x31, P6 ;  /* 0x00000031b100780c */ /* 0x000fc400037c1670 */
[C---:B------:R-:W-:Y:S02]  /*7be0*/  ISETP.LT.OR P2, PT, R177.reuse, 0x32, P2 ;  /* 0x00000032b100780c */ /* 0x040fe40001741670 */
[C---:B------:R-:W-:Y:S02]  /*7bf0*/  ISETP.LT.OR P3, PT, R177.reuse, 0x39, P3 ;  /* 0x00000039b100780c */ /* 0x040fe40001f61670 */
[----:B------:R-:W-:Y:S02]  /*7c00*/  ISETP.LT.OR P5, PT, R177, 0x3a, P5 ;  /* 0x0000003ab100780c */ /* 0x000fe40002fa1670 */
[----:B------:R-:W-:Y:S02]  /*7c10*/  FSEL R170, R170, -INF , !P6 ;  /* 0xff800000aaaa7808 */ /* 0x000fe40007000000 */
[----:B------:R-:W-:Y:S02]  /*7c20*/  FSEL R172, R172, -INF , !P2 ;  /* 0xff800000acac7808 */ /* 0x000fe40005000000 */
[----:B------:R-:W-:-:S02]  /*7c30*/  FSEL R174, R174, -INF , !P3 ;  /* 0xff800000aeae7808 */ /* 0x000fc40005800000 */
[----:B------:R-:W-:Y:S01]  /*7c40*/  FSEL R175, R175, -INF , !P5 ;  /* 0xff800000afaf7808 */ /* 0x000fe20006800000 */
[----:B------:R-:W-:Y:S06]  /*7c50*/  @P4 BRA `(.L_x_5483) ;  /* 0x00000000005c4947 */ /* 0x000fec0003800000 */
        /* <DEDUP_REMOVED lines=13> */
.L_x_5485:
[----:B------:R-:W-:-:S05]  /*7d30*/  IMAD.U32 R177, RZ, RZ, UR21 ;  /* 0x00000015ffb17e24 */ /* 0x000fca000f8e00ff */
[----:B------:R-:W-:-:S13]  /*7d40*/  ISETP.NE.AND P2, PT, R177, 0x1, PT ;  /* 0x00000001b100780c */ /* 0x000fda0003f45270 */
[----:B------:R-:W0:Y:S02]  /*7d50*/  @P2 LDC.64 R8, c[0x0][0x9e8] ;  /* 0x00027a00ff082b82 */ /* 0x000e240000000a00 */
[----:B0-----:R-:W-:-:S05]  /*7d60*/  @P2 IMAD.HI.U32 R8, R176, R8, RZ ;  /* 0x00000008b0082227 */ /* 0x001fca00078e00ff */
[----:B------:R-:W-:-:S07]  /*7d70*/  @P2 SHF.R.U32.HI R176, RZ, R9, R8 ;  /* 0x00000009ffb02219 */ /* 0x000fce0000011608 */
.L_x_5486:
[----:B------:R-:W-:Y:S05]  /*7d80*/  BSYNC B0 ;  /* 0x0000000000007941 */ /* 0x000fea0003800000 */
.L_x_5484:
[----:B------:R-:W-:-:S04]  /*7d90*/  IMAD R176, R176, R177, -UR7 ;  /* 0x80000007b0b07e24 */ /* 0x000fc8000f8e02b1 */
[----:B------:R-:W-:-:S05]  /*7da0*/  IMAD.IADD R176, R176, 0x1, -R2 ;  /* 0x00000001b0b07824 */ /* 0x000fca00078e0a02 */
[----:B------:R-:W-:Y:S02]  /*7db0*/  VIMNMX R178, R178, R176, !PT ;  /* 0x000000b0b2b27248 */ /* 0x000fe40007fe0100 */
[----:B------:R-:W-:-:S07]  /*7dc0*/  VIADDMNMX R179, R176, R177, R179, PT ;  /* 0x000000b1b0b37246 */ /* 0x000fce00038001b3 */
.L_x_5483:
[----:B------:R-:W-:Y:S01]  /*7dd0*/  LOP3.LUT R16, R16, 0xffffbfff, RZ, 0xc0, !PT ;  /* 0xffffbfff10107812 */ /* 0x000fe200078ec0ff */
[----:B------:R-:W-:Y:S01]  /*7de0*/  UMOV UR10, UR27 ;  /* 0x0000001b000a7c82 */ /* 0x000fe20008000000 */
[----:B------:R-:W-:Y:S02]  /*7df0*/  ISETP.GT.AND P5, PT, R178, 0x1, P1 ;  /* 0x00000001b200780c */ /* 0x000fe40000fa4270 */
[----:B------:R-:W-:Y:S02]  /*7e00*/  @P0 LOP3.LUT R16, R16, 0x4000, RZ, 0xfc, !PT ;  /* 0x0000400010100812 */ /* 0x000fe400078efcff */
[----:B------:R-:W-:Y:S02]  /*7e10*/  ISETP.GT.AND P0, PT, R178, 0x19, P1 ;  /* 0x00000019b200780c */ /* 0x000fe40000f04270 */
[----:B------:R-:W-:Y:S02]  /*7e20*/  LOP3.LUT R16, R16, 0xfffbffff, RZ, 0xc0, !PT ;  /* 0xfffbffff10107812 */ /* 0x000fe400078ec0ff */
[----:B------:R-:W-:-:S02]  /*7e30*/  ISETP.LT.OR P5, PT, R179, 0x2, P5 ;  /* 0x00000002b300780c */ /* 0x000fc40002fa1670 */
[----:B------:R-:W-:Y:S02]  /*7e40*/  ISETP.GT.AND P6, PT, R178, 0x8, P1 ;  /* 0x00000008b200780c */ /* 0x000fe40000fc4270 */
[----:B------:R-:W-:Y:S02]  /*7e50*/  FSEL R8, R6, -INF , !P5 ;  /* 0xff80000006087808 */ /* 0x000fe40006800000 */
[----:B------:R-:W-:Y:S02]  /*7e60*/  FMNMX.FTZ R6, R12, R10, !PT ;  /* 0x0000000a0c067209 */ /* 0x000fe40007810000 */
[----:B------:R-:W-:Y:S02]  /*7e70*/  ISETP.GT.AND P2, PT, R178, 0x9, P1 ;  /* 0x00000009b200780c */ /* 0x000fe40000f44270 */
[----:B------:R-:W-:Y:S02]  /*7e80*/  @P0 LOP3.LUT R16, R16, 0x40000, RZ, 0xfc, !PT ;  /* 0x0004000010100812 */ /* 0x000fe400078efcff */
[----:B------:R-:W-:-:S02]  /*7e90*/  ISETP.GT.AND P0, PT, R178, 0x31, P1 ;  /* 0x00000031b200780c */ /* 0x000fc40000f04270 */
[----:B------:R-:W-:Y:S02]  /*7ea0*/  LOP3.LUT R16, R16, 0xfffffffd, RZ, 0xc0, !PT ;  /* 0xfffffffd10107812 */ /* 0x000fe400078ec0ff */
[----:B------:R-:W-:Y:S02]  /*7eb0*/  FMNMX.FTZ R6, R13, R6, !PT ;  /* 0x000000060d067209 */ /* 0x000fe40007810000 */
[----:B------:R-:W-:Y:S02]  /*7ec0*/  ISETP.GT.AND P3, PT, R178, 0x10, P1 ;  /* 0x00000010b200780c */ /* 0x000fe40000f64270 */
[----:B------:R-:W-:Y:S02]  /*7ed0*/  FMNMX.FTZ R6, R20, R6, !PT ;  /* 0x0000000614067209 */ /* 0x000fe40007810000 */
[----:B------:R-:W-:Y:S02]  /*7ee0*/  ISETP.GT.AND P4, PT, R178, 0x11, P1 ;  /* 0x00000011b200780c */ /* 0x000fe40000f84270 */
[----:B------:R-:W-:-:S02]  /*7ef0*/  FMNMX.FTZ R6, R21, R6, !PT ;  /* 0x0000000615067209 */ /* 0x000fc40007810000 */
[----:B------:R-:W-:Y:S02]  /*7f00*/  @P0 LOP3.LUT R16, R16, 0x2, RZ, 0xfc, !PT ;  /* 0x0000000210100812 */ /* 0x000fe400078efcff */
[----:B------:R-:W-:Y:S02]  /*7f10*/  ISETP.GT.AND P0, PT, R178, 0x38, P1 ;  /* 0x00000038b200780c */ /* 0x000fe40000f04270 */
[----:B------:R-:W-:Y:S02]  /*7f20*/  LOP3.LUT R16, R16, 0xfffffff7, RZ, 0xc0, !PT ;  /* 0xfffffff710107812 */ /* 0x000fe400078ec0ff */
[----:B------:R-:W-:Y:S02]  /*7f30*/  FMNMX.FTZ R6, R154, R6, !PT ;  /* 0x000000069a067209 */ /* 0x000fe40007810000 */
[----:B------:R-:W-:Y:S02]  /*7f40*/  ISETP.GT.AND P5, PT, R178, 0x18, P1 ;  /* 0x00000018b200780c */ /* 0x000fe40000fa4270 */
[----:B------:R-:W-:-:S02]  /*7f50*/  FMNMX.FTZ R6, R155, R6, !PT ;  /* 0x000000069b067209 */ /* 0x000fc40007810000 */
[C---:B------:R-:W-:Y:S02]  /*7f60*/  ISETP.LT.OR P6, PT, R179.reuse, 0x9, P6 ;  /* 0x00000009b300780c */ /* 0x040fe400037c1670 */
[C---:B------:R-:W-:Y:S02]  /*7f70*/  ISETP.LT.OR P2, PT, R179.reuse, 0xa, P2 ;  /* 0x0000000ab300780c */ /* 0x040fe40001741670 */
[----:B------:R-:W-:Y:S02]  /*7f80*/  @P0 LOP3.LUT R16, R16, 0x8, RZ, 0xfc, !PT ;  /* 0x0000000810100812 */ /* 0x000fe400078efcff */
[----:B------:R-:W-:Y:S02]  /*7f90*/  ISETP.GT.AND P0, PT, R178, RZ, P1 ;  /* 0x000000ffb200720c */ /* 0x000fe40000f04270 */
[C---:B------:R-:W-:Y:S02]  /*7fa0*/  ISETP.LT.OR P3, PT, R179.reuse, 0x11, P3 ;  /* 0x00000011b300780c */ /* 0x040fe40001f61670 */
[----:B------:R-:W-:-:S02]  /*7fb0*/  ISETP.LT.OR P4, PT, R179, 0x12, P4 ;  /* 0x00000012b300780c */ /* 0x000fc40002781670 */
[----:B------:R-:W-:Y:S02]  /*7fc0*/  ISETP.LT.OR P5, PT, R179, 0x19, P5 ;  /* 0x00000019b300780c */ /* 0x000fe40002fa1670 */
[----:B------:R-:W-:Y:S02]  /*7fd0*/  FMNMX.FTZ R6, R158, R6, !PT ;  /* 0x000000069e067209 */ /* 0x000fe40007810000 */
[----:B------:R-:W-:Y:S02]  /*7fe0*/  LOP3.LUT R16, R16, 0xffffff7f, RZ, 0xc0, !PT ;  /* 0xffffff7f10107812 */ /* 0x000fe400078ec0ff */
[----:B------:R-:W-:Y:S02]  /*7ff0*/  FSEL R14, R14, -INF , !P6 ;  /* 0xff8000000e0e7808 */ /* 0x000fe40007000000 */
[----:B------:R-:W-:Y:S02]  /*8000*/  FSEL R15, R15, -INF , !P2 ;  /* 0xff8000000f0f7808 */ /* 0x000fe40005000000 */
[----:B------:R-:W-:-:S02]  /*8010*/  FSEL R152, R152, -INF , !P3 ;  /* 0xff80000098987808 */ /* 0x000fc40005800000 */
[----:B------:R-:W-:Y:S02]  /*8020*/  FSEL R153, R153, -INF , !P4 ;  /* 0xff80000099997808 */ /* 0x000fe40006000000 */
[----:B------:R-:W-:Y:S02]  /*8030*/  FSEL R157, R157, -INF , !P5 ;  /* 0xff8000009d9d7808 */ /* 0x000fe40006800000 */
[C---:B------:R-:W-:Y:S02]  /*8040*/  ISETP.GT.AND P2, PT, R178.reuse, 0x20, P1 ;  /* 0x00000020b200780c */ /* 0x040fe40000f44270 */
[C---:B------:R-:W-:Y:S02]  /*8050*/  ISETP.GT.AND P3, PT, R178.reuse, 0x21, P1 ;  /* 0x00000021b200780c */ /* 0x040fe40000f64270 */
[C---:B------:R-:W-:Y:S02]  /*8060*/  ISETP.GT.AND P4, PT, R178.reuse, 0x28, P1 ;  /* 0x00000028b200780c */ /* 0x040fe40000f84270 */
[----:B------:R-:W-:-:S02]  /*8070*/  ISETP.GT.AND P5, PT, R178, 0x29, P1 ;  /* 0x00000029b200780c */ /* 0x000fc40000fa4270 */
[C---:B------:R-:W-:Y:S02]  /*8080*/  ISETP.GT.AND P6, PT, R178.reuse, 0x30, P1 ;  /* 0x00000030b200780c */ /* 0x040fe40000fc4270 */
[----:B------:R-:W-:Y:S02]  /*8090*/  ISETP.GT.AND P1, PT, R178, 0x39, P1 ;  /* 0x00000039b200780c */ /* 0x000fe40000f24270 */
[----:B------:R-:W-:Y:S02]  /*80a0*/  FMNMX.FTZ R6, R160, R6, !PT ;  /* 0x00000006a0067209 */ /* 0x000fe40007810000 */
[----:B------:R-:W-:Y:S02]  /*80b0*/  @P0 LOP3.LUT R16, R16, 0x80, RZ, 0xfc, !PT ;  /* 0x0000008010100812 */ /* 0x000fe400078efcff */
[----:B------:R-:W-:Y:S02]  /*80c0*/  FMNMX.FTZ R6, R162, R6, !PT ;  /* 0x00000006a2067209 */ /* 0x000fe40007810000 */
[----:B------:R-:W-:-:S02]  /*80d0*/  LOP3.LUT P0, RZ, R16, 0x40000, RZ, 0xc0, !PT ;  /* 0x0004000010ff7812 */ /* 0x000fc4000780c0ff */
[----:B------:R-:W-:Y:S02]  /*80e0*/  FMNMX.FTZ R6, R164, R6, !PT ;  /* 0x00000006a4067209 */ /* 0x000fe40007810000 */
[----:B------:R-:W-:Y:S02]  /*80f0*/  LOP3.LUT R16, R16, 0xffffffdf, RZ, 0xc0, !PT ;  /* 0xffffffdf10107812 */ /* 0x000fe400078ec0ff */
[----:B------:R-:W-:Y:S02]  /*8100*/  ISETP.LT.OR P0, PT, R179, 0x1a, P0 ;  /* 0x0000001ab300780c */ /* 0x000fe40000701670 */
[----:B------:R-:W-:Y:S02]  /*8110*/  FMNMX.FTZ R6, R166, R6, !PT ;  /* 0x00000006a6067209 */ /* 0x000fe40007810000 */
[----:B------:R-:W-:Y:S02]  /*8120*/  @P1 LOP3.LUT R16, R16, 0x20, RZ, 0xfc, !PT ;  /* 0x0000002010101812 */ /* 0x000fe400078efcff */
[----:B------:R-:W-:-:S02]  /*8130*/  FMNMX.FTZ R6, R168, R6, !PT ;  /* 0x00000006a8067209 */ /* 0x000fc40007810000 */
[C---:B------:R-:W-:Y:S02]  /*8140*/  LOP3.LUT P1, RZ, R16.reuse, 0x2, RZ, 0xc0, !PT ;  /* 0x0000000210ff7812 */ /* 0x040fe4000782c0ff */
[----:B------:R-:W-:Y:S02]  /*8150*/  LOP3.LUT R16, R16, 0xfffffeff, RZ, 0xc0, !PT ;  /* 0xfffffeff10107812 */ /* 0x000fe400078ec0ff */
[----:B------:R-:W-:Y:S02]  /*8160*/  FMNMX.FTZ R6, R170, R6, !PT ;  /* 0x00000006aa067209 */ /* 0x000fe40007810000 */
[----:B------:R-:W-:Y:S02]  /*8170*/  @P0 LOP3.LUT R16, R16, 0x100, RZ, 0xfc, !PT ;  /* 0x0000010010100812 */ /* 0x000fe400078efcff */
[----:B------:R-:W-:Y:S02]  /*8180*/  ISETP.LT.OR P0, PT, R179, 0x21, P2 ;  /* 0x00000021b300780c */ /* 0x000fe40001701670 */
[----:B------:R-:W-:-:S02]  /*8190*/  FMNMX.FTZ R6, R172, R6, !PT ;  /* 0x00000006ac067209 */ /* 0x000fc40007810000 */
[----:B------:R-:W-:Y:S02]  /*81a0*/  LOP3.LUT P2, RZ, R16, 0x8, RZ, 0xc0, !PT ;  /* 0x0000000810ff7812 */ /* 0x000fe4000784c0ff */
[----:B------:R-:W-:Y:S02]  /*81b0*/  FMNMX.FTZ R6, R174, R6, !PT ;  /* 0x00000006ae067209 */ /* 0x000fe40007810000 */
[----:B------:R-:W-:Y:S02]  /*81c0*/  LOP3.LUT R16, R16, 0xffffffbf, RZ, 0xc0, !PT ;  /* 0xffffffbf10107812 */ /* 0x000fe400078ec0ff */
[----:B------:R-:W-:Y:S02]  /*81d0*/  FMNMX.FTZ R6, R175, R6, !PT ;  /* 0x00000006af067209 */ /* 0x000fe40007810000 */
[C---:B------:R-:W-:Y:S02]  /*81e0*/  ISETP.LT.OR P6, PT, R179.reuse, 0x31, P6 ;  /* 0x00000031b300780c */ /* 0x040fe400037c1670 */
[----:B------:R-:W-:Y:S01]  /*81f0*/  @P0 LOP3.LUT R16, R16, 0x40, RZ, 0xfc, !PT ;  /* 0x0000004010100812 */ /* 0x000fe200078efcff */
[----:B------:R-:W0:Y:S01]  /*8200*/  SHFL.BFLY PT, R9, R6, 0x2, 0x1f ;  /* 0x0c401f0006097f89 */ /* 0x000e2200000e0000 */
[----:B------:R-:W-:-:S02]  /*8210*/  ISETP.LT.OR P0, PT, R179, 0x22, P3 ;  /* 0x00000022b300780c */ /* 0x000fc40001f01670 */
[C---:B------:R-:W-:Y:S02]  /*8220*/  LOP3.LUT P3, RZ, R16.reuse, 0x80, RZ, 0xc0, !PT ;  /* 0x0000008010ff7812 */ /* 0x040fe4000786c0ff */
[----:B------:R-:W-:Y:S02]  /*8230*/  LOP3.LUT R16, R16, 0xffffffef, RZ, 0xc0, !PT ;  /* 0xffffffef10107812 */ /* 0x000fe400078ec0ff */
[C---:B------:R-:W-:Y:S02]  /*8240*/  ISETP.LT.OR P3, PT, R179.reuse, 0x1, P3 ;  /* 0x00000001b300780c */ /* 0x040fe40001f61670 */
[----:B------:R-:W-:Y:S02]  /*8250*/  ISETP.LT.OR P1, PT, R179, 0x32, P1 ;  /* 0x00000032b300780c */ /* 0x000fe40000f21670 */
[----:B------:R-:W-:Y:S02]  /*8260*/  FSEL R176, R5, -INF , !P3 ;  /* 0xff80000005b07808 */ /* 0x000fe40005800000 */
[----:B------:R-:W-:-:S02]  /*8270*/  ISETP.LT.OR P2, PT, R179, 0x39, P2 ;  /* 0x00000039b300780c */ /* 0x000fc40001741670 */
[----:B------:R-:W-:Y:S02]  /*8280*/  @P0 LOP3.LUT R16, R16, 0x10, RZ, 0xfc, !PT ;  /* 0x0000001010100812 */ /* 0x000fe400078efcff */
[----:B------:R-:W-:Y:S02]  /*8290*/  ISETP.LT.OR P0, PT, R179, 0x29, P4 ;  /* 0x00000029b300780c */ /* 0x000fe40002701670 */
[C---:B------:R-:W-:Y:S02]  /*82a0*/  LOP3.LUT P4, RZ, R16.reuse, 0x20, RZ, 0xc0, !PT ;  /* 0x0000002010ff7812 */ /* 0x040fe4000788c0ff */
[----:B------:R-:W-:Y:S02]  /*82b0*/  LOP3.LUT R16, R16, 0xfffffffb, RZ, 0xc0, !PT ;  /* 0xfffffffb10107812 */ /* 0x000fe400078ec0ff */
[----:B------:R-:W-:Y:S02]  /*82c0*/  FMNMX.FTZ R5, R176, R11, !PT ;  /* 0x0000000bb0057209 */ /* 0x000fe40007810000 */
[----:B0-----:R-:W-:-:S02]  /*82d0*/  FMNMX.FTZ R6, R6, R9, !PT ;  /* 0x0000000906067209 */ /* 0x001fc40007810000 */
[----:B------:R-:W-:Y:S02]  /*82e0*/  FMNMX.FTZ R5, R8, R5, !PT ;  /* 0x0000000508057209 */ /* 0x000fe40007810000 */
[C---:B------:R-:W-:Y:S01]  /*82f0*/  ISETP.LT.OR P4, PT, R179.reuse, 0x3a, P4 ;  /* 0x0000003ab300780c */ /* 0x040fe20002781670 */
[----:B------:R-:W0:Y:S01]  /*8300*/  SHFL.BFLY PT, R9, R6, 0x1, 0x1f ;  /* 0x0c201f0006097f89 */ /* 0x000e2200000e0000 */
[----:B------:R-:W-:Y:S02]  /*8310*/  @P0 LOP3.LUT R16, R16, 0x4, RZ, 0xfc, !PT ;  /* 0x0000000410100812 */ /* 0x000fe400078efcff */
[----:B------:R-:W-:Y:S02]  /*8320*/  ISETP.LT.OR P0, PT, R179, 0x2a, P5 ;  /* 0x0000002ab300780c */ /* 0x000fe40002f01670 */
[----:B------:R-:W-:Y:S02]  /*8330*/  LOP3.LUT R16, R16, 0xffff7fff, RZ, 0xc0, !PT ;  /* 0xffff7fff10107812 */ /* 0x000fe400078ec0ff */
[----:B------:R-:W-:-:S02]  /*8340*/  FMNMX.FTZ R5, R14, R5, !PT ;  /* 0x000000050e057209 */ /* 0x000fc40007810000 */
[----:B------:R-:W-:Y:S02]  /*8350*/  FSEL R171, R171, -INF , !P2 ;  /* 0xff800000abab7808 */ /* 0x000fe40005000000 */
[----:B------:R-:W-:Y:S02]  /*8360*/  FMNMX.FTZ R5, R15, R5, !PT ;  /* 0x000000050f057209 */ /* 0x000fe40007810000 */
[----:B------:R-:W-:Y:S02]  /*8370*/  FSEL R173, R173, -INF , !P4 ;  /* 0xff800000adad7808 */ /* 0x000fe40006000000 */
[----:B------:R-:W-:Y:S02]  /*8380*/  FMNMX.FTZ R5, R152, R5, !PT ;  /* 0x0000000598057209 */ /* 0x000fe40007810000 */
[----:B------:R-:W-:Y:S02]  /*8390*/  @P0 LOP3.LUT R16, R16, 0x8000, RZ, 0xfc, !PT ;  /* 0x0000800010100812 */ /* 0x000fe400078efcff */
[----:B------:R-:W-:-:S02]  /*83a0*/  FMNMX.FTZ R5, R153, R5, !PT ;  /* 0x0000000599057209 */ /* 0x000fc40007810000 */
[----:B------:R-:W-:Y:S02]  /*83b0*/  LOP3.LUT R16, R16, 0xfffeffff, RZ, 0xc0, !PT ;  /* 0xfffeffff10107812 */ /* 0x000fe400078ec0ff */
[----:B------:R-:W-:Y:S02]  /*83c0*/  FMNMX.FTZ R5, R157, R5, !PT ;  /* 0x000000059d057209 */ /* 0x000fe40007810000 */
[----:B------:R-:W-:Y:S02]  /*83d0*/  @P6 LOP3.LUT R16, R16, 0x10000, RZ, 0xfc, !PT ;  /* 0x0001000010106812 */ /* 0x000fe400078efcff */
[----:B0-----:R-:W-:Y:S02]  /*83e0*/  FMNMX.FTZ R6, R6, R9, !PT ;  /* 0x0000000906067209 */ /* 0x001fe40007810000 */
[----:B------:R-:W-:Y:S02]  /*83f0*/  LOP3.LUT R16, R16, 0xfffdffff, RZ, 0xc0, !PT ;  /* 0xfffdffff10107812 */ /* 0x000fe400078ec0ff */
[----:B------:R-:W-:-:S02]  /*8400*/  FSETP.NEU.FTZ.AND P5, PT, R6, -INF , PT ;  /* 0xff8000000600780b */ /* 0x000fc40003fbd000 */
[----:B------:R-:W-:Y:S02]  /*8410*/  @P1 LOP3.LUT R16, R16, 0x20000, RZ, 0xfc, !PT ;  /* 0x0002000010101812 */ /* 0x000fe400078efcff */
[----:B------:R-:W-:Y:S02]  /*8420*/  FSEL R9, R6, RZ, P5 ;  /* 0x000000ff06097208 */ /* 0x000fe40002800000 */
[C---:B------:R-:W-:Y:S02]  /*8430*/  LOP3.LUT P1, RZ, R16.reuse, 0x100, RZ, 0xc0, !PT ;  /* 0x0000010010ff7812 */ /* 0x040fe4000782c0ff */
[----:B------:R-:W-:Y:S01]  /*8440*/  LOP3.LUT P6, RZ, R16, 0x40, RZ, 0xc0, !PT ;  /* 0x0000004010ff7812 */ /* 0x000fe200078cc0ff */
[----:B------:R-:W-:Y:S01]  /*8450*/  FADD.FTZ R9, -R9, R10 ;  /* 0x0000000a09097221 */ /* 0x000fe20000010100 */
[----:B------:R-:W-:Y:S01]  /*8460*/  FSEL R156, R156, -INF , !P1 ;  /* 0xff8000009c9c7808 */ /* 0x000fe20004800000 */
[----:B------:R-:W-:Y:S01]  /*8470*/  FMUL.FTZ R10, R6, UR10 ;  /* 0x0000000a060a7c20 */ /* 0x000fe20008410000 */
[----:B------:R-:W-:Y:S01]  /*8480*/  LOP3.LUT P0, RZ, R16, 0x10, RZ, 0xc0, !PT ;  /* 0x0000001010ff7812 */ /* 0x000fe2000780c0ff */
[----:B------:R-:W-:Y:S01]  /*8490*/  FMUL.FTZ R9, R9, UR10 ;  /* 0x0000000a09097c20 */ /* 0x000fe20008410000 */
[----:B------:R-:W-:-:S02]  /*84a0*/  FSEL R159, R159, -INF , !P6 ;  /* 0xff8000009f9f7808 */ /* 0x000fc40007000000 */
[----:B------:R-:W-:Y:S02]  /*84b0*/  FMNMX.FTZ R5, R156, R5, !PT ;  /* 0x000000059c057209 */ /* 0x000fe40007810000 */
[----:B------:R-:W-:Y:S02]  /*84c0*/  FSEL R10, R10, RZ, P5 ;  /* 0x000000ff0a0a7208 */ /* 0x000fe40002800000 */
[----:B------:R-:W-:Y:S02]  /*84d0*/  LOP3.LUT P5, RZ, R16, 0x4, RZ, 0xc0, !PT ;  /* 0x0000000410ff7812 */ /* 0x000fe400078ac0ff */
[----:B------:R-:W-:Y:S01]  /*84e0*/  FSEL R161, R161, -INF , !P0 ;  /* 0xff800000a1a17808 */ /* 0x000fe20004000000 */
[--C-:B------:R-:W-:Y:S01]  /*84f0*/  FFMA.FTZ R12, R12, UR10, -R10.reuse ;  /* 0x0000000a0c0c7c23 */ /* 0x100fe2000801080a */
[----:B------:R-:W-:Y:S01]  /*8500*/  FMNMX.FTZ R5, R159, R5, !PT ;  /* 0x000000059f057209 */ /* 0x000fe20007810000 */
[--C-:B------:R-:W-:Y:S01]  /*8510*/  FFMA.FTZ R13, R13, UR10, -R10.reuse ;  /* 0x0000000a0d0d7c23 */ /* 0x100fe2000801080a */
[----:B------:R-:W-:Y:S01]  /*8520*/  LOP3.LUT P0, RZ, R16, 0x8000, RZ, 0xc0, !PT ;  /* 0x0000800010ff7812 */ /* 0x000fe2000780c0ff */
[--C-:B------:R-:W-:Y:S01]  /*8530*/  FFMA.FTZ R20, R20, UR10, -R10.reuse ;  /* 0x0000000a14147c23 */ /* 0x100fe2000801080a */
        /* <DEDUP_REMOVED lines=16> */
[----:B------:R-:W-:Y:S01]  /*8640*/  FSEL R169, R169, -INF , !P1 ;  /* 0xff800000a9a97808 */ /* 0x000fe20004800000 */
[--C-:B------:R-:W-:Y:S01]  /*8650*/  FFMA.FTZ R168, R168, UR10, -R10.reuse ;  /* 0x0000000aa8a87c23 */ /* 0x100fe2000801080a */
[----:B------:R-:W-:Y:S01]  /*8660*/  FMNMX.FTZ R5, R167, R5, !PT ;  /* 0x00000005a7057209 */ /* 0x000fe20007810000 */
[--C-:B------:R-:W-:Y:S01]  /*8670*/  FFMA.FTZ R170, R170, UR10, -R10.reuse ;  /* 0x0000000aaaaa7c23 */ /* 0x100fe2000801080a */
[--C-:B------:R-:W-:Y:S01]  /*8680*/  FFMA.FTZ R172, R172, UR10, -R10.reuse ;  /* 0x0000000aacac7c23 */ /* 0x100fe2000801080a */
[--C-:B------:R-:W-:Y:S01]  /*8690*/  FFMA.FTZ R174, R174, UR10, -R10.reuse ;  /* 0x0000000aaeae7c23 */ /* 0x100fe2000801080a */
[----:B------:R-:W-:Y:S01]  /*86a0*/  FMNMX.FTZ R5, R169, R5, !PT ;  /* 0x00000005a9057209 */ /* 0x000fe20007810000 */
[----:B------:R-:W-:Y:S01]  /*86b0*/  FFMA.FTZ R10, R175, UR10, -R10 ;  /* 0x0000000aaf0a7c23 */ /* 0x000fe2000801080a */
[----:B------:R-:W-:Y:S01]  /*86c0*/  MUFU.EX2 R12, R12 ;  /* 0x0000000c000c7308 */ /* 0x000fe20000000800 */
[----:B------:R-:W-:-:S02]  /*86d0*/  ISETP.NE.AND P1, PT, R18, RZ, PT ;  /* 0x000000ff1200720c */ /* 0x000fc40003f25270 */
[----:B------:R-:W-:Y:S02]  /*86e0*/  FMNMX.FTZ R5, R171, R5, !PT ;  /* 0x00000005ab057209 */ /* 0x000fe40007810000 */
[----:B------:R-:W-:Y:S02]  /*86f0*/  LOP3.LUT P0, RZ, R16, 0x4000, RZ, 0xc0, !PT ;  /* 0x0000400010ff7812 */ /* 0x000fe4000780c0ff */
[----:B------:R-:W-:Y:S01]  /*8700*/  FMNMX.FTZ R5, R173, R5, !PT ;  /* 0x00000005ad057209 */ /* 0x000fe20007810000 */
[----:B------:R-:W-:Y:S04]  /*8710*/  MUFU.EX2 R13, R13 ;  /* 0x0000000d000d7308 */ /* 0x000fe80000000800 */
[----:B------:R-:W0:Y:S04]  /*8720*/  SHFL.BFLY PT, R175, R5, 0x2, 0x1f ;  /* 0x0c401f0005af7f89 */ /* 0x000e2800000e0000 */
[----:B------:R-:W-:Y:S08]  /*8730*/  MUFU.EX2 R20, R20 ;  /* 0x0000001400147308 */ /* 0x000ff00000000800 */
        /* <DEDUP_REMOVED lines=9> */
[----:B------:R-:W-:-:S03]  /*87d0*/  FSETP.NEU.FTZ.AND P2, PT, R5, -INF , PT ;  /* 0xff8000000500780b */ /* 0x000fc60003f5d000 */
[----:B------:R0:W-:Y:S08]  /*87e0*/  MUFU.EX2 R175, R154 ;  /* 0x0000009a00af7308 */ /* 0x0001f00000000800 */
[----:B------:R-:W-:Y:S01]  /*87f0*/  MUFU.EX2 R166, R166 ;  /* 0x000000a600a67308 */ /* 0x000fe20000000800 */
[----:B0-----:R-:W-:-:S05]  /*8800*/  FSEL R154, R5, RZ, P2 ;  /* 0x000000ff059a7208 */ /* 0x001fca0001000000 */
[----:B------:R-:W-:Y:S02]  /*8810*/  FADD.FTZ R154, -R154, R11 ;  /* 0x0000000b9a9a7221 */ /* 0x000fe40000010100 */
[----:B------:R0:W1:Y:S08]  /*8820*/  MUFU.EX2 R11, R9 ;  /* 0x00000009000b7308 */ /* 0x0000700000000800 */
[----:B------:R-:W-:Y:S01]  /*8830*/  MUFU.EX2 R168, R168 ;  /* 0x000000a800a87308 */ /* 0x000fe20000000800 */
[----:B0-----:R-:W-:Y:S01]  /*8840*/  FMUL.FTZ R9, R154, UR10 ;  /* 0x0000000a9a097c20 */ /* 0x001fe20008410000 */
[----:B------:R-:W-:-:S04]  /*8850*/  IMAD.U32 R154, RZ, RZ, UR28 ;  /* 0x0000001cff9a7e24 */ /* 0x000fc8000f8e00ff */
[----:B------:R-:W-:Y:S02]  /*8860*/  @!P1 IMAD R154, R154, 0x40, R17 ;  /* 0x000000409a9a9824 */ /* 0x000fe400078e0211 */
[----:B------:R-:W0:Y:S01]  /*8870*/  MUFU.EX2 R9, R9 ;  /* 0x0000000900097308 */ /* 0x000e220000000800 */
[----:B-1----:R-:W-:Y:S01]  /*8880*/  FFMA.FTZ R3, R11, R3, R12 ;  /* 0x000000030b037223 */ /* 0x002fe2000001000c */
[-C--:B------:R-:W-:Y:S01]  /*8890*/  FMUL.FTZ R24, R24, R11.reuse ;  /* 0x0000000b18187220 */ /* 0x080fe20000410000 */
[----:B------:R-:W-:Y:S01]  /*88a0*/  @!P1 LEA R154, R154, UR41, 0x2 ;  /* 0x000000299a9a9c11 */ /* 0x000fe2000f8e10ff */
[-C--:B------:R-:W-:Y:S01]  /*88b0*/  FMUL.FTZ R25, R25, R11.reuse ;  /* 0x0000000b19197220 */ /* 0x080fe20000410000 */
[----:B------:R-:W-:Y:S01]  /*88c0*/  FADD.FTZ R3, R13, R3 ;  /* 0x000000030d037221 */ /* 0x000fe20000010000 */
[-C--:B------:R-:W-:Y:S01]  /*88d0*/  FMUL.FTZ R28, R28, R11.reuse ;  /* 0x0000000b1c1c7220 */ /* 0x080fe20000410000 */
[-C--:B------:R-:W-:Y:S01]  /*88e0*/  FMUL.FTZ R29, R29, R11.reuse ;  /* 0x0000000b1d1d7220 */ /* 0x080fe20000410000 */
[----:B------:R-:W-:Y:S01]  /*88f0*/  @!P1 STS [R154+0x28800], R11 ;  /* 0x0288000b9a009388 */ /* 0x000fe20000000800 */
[----:B------:R-:W-:Y:S01]  /*8900*/  FADD.FTZ R3, R20, R3 ;  /* 0x0000000314037221 */ /* 0x000fe20000010000 */
[----:B------:R-:W1:Y:S01]  /*8910*/  MUFU.EX2 R170, R170 ;  /* 0x000000aa00aa7308 */ /* 0x000e620000000800 */
[-C--:B------:R-:W-:Y:S01]  /*8920*/  FMUL.FTZ R32, R32, R11.reuse ;  /* 0x0000000b20207220 */ /* 0x080fe20000410000 */
[-C--:B------:R-:W-:Y:S01]  /*8930*/  FMUL.FTZ R33, R33, R11.reuse ;  /* 0x0000000b21217220 */ /* 0x080fe20000410000 */
[----:B------:R-:W-:Y:S01]  /*8940*/  FADD.FTZ R3, R21, R3 ;  /* 0x0000000315037221 */ /* 0x000fe20000010000 */
[-C--:B------:R-:W-:Y:S01]  /*8950*/  FMUL.FTZ R36, R36, R11.reuse ;  /* 0x0000000b24247220 */ /* 0x080fe20000410000 */
[-C--:B------:R-:W-:Y:S01]  /*8960*/  FMUL.FTZ R37, R37, R11.reuse ;  /* 0x0000000b25257220 */ /* 0x080fe20000410000 */
[-C--:B------:R-:W-:Y:S01]  /*8970*/  FMUL.FTZ R40, R40, R11.reuse ;  /* 0x0000000b28287220 */ /* 0x080fe20000410000 */
[----:B------:R-:W-:Y:S01]  /*8980*/  FADD.FTZ R3, R175, R3 ;  /* 0x00000003af037221 */ /* 0x000fe20000010000 */
[----:B0-----:R0:W-:Y:S01]  /*8990*/  @!P1 STS [R154+0x28820], R9 ;  /* 0x028820099a009388 */ /* 0x0011e20000000800 */
[----:B------:R-:W-:Y:S01]  /*89a0*/  MUFU.EX2 R172, R172 ;  /* 0x000000ac00ac7308 */ /* 0x000fe20000000800 */
[-C--:B------:R-:W-:Y:S01]  /*89b0*/  FMUL.FTZ R41, R41, R11.reuse ;  /* 0x0000000b29297220 */ /* 0x080fe20000410000 */
[----:B------:R-:W-:Y:S01]  /*89c0*/  FADD.FTZ R3, R155, R3 ;  /* 0x000000039b037221 */ /* 0x000fe20000010000 */
[-C--:B------:R-:W-:Y:S01]  /*89d0*/  FMUL.FTZ R44, R44, R11.reuse ;  /* 0x0000000b2c2c7220 */ /* 0x080fe20000410000 */
[-C--:B------:R-:W-:Y:S01]  /*89e0*/  FMUL.FTZ R45, R45, R11.reuse ;  /* 0x0000000b2d2d7220 */ /* 0x080fe20000410000 */
[-C--:B------:R-:W-:Y:S01]  /*89f0*/  FMUL.FTZ R48, R48, R11.reuse ;  /* 0x0000000b30307220 */ /* 0x080fe20000410000 */
[----:B------:R-:W-:Y:S01]  /*8a00*/  FADD.FTZ R3, R158, R3 ;  /* 0x000000039e037221 */ /* 0x000fe20000010000 */
[C---:B------:R-:W-:Y:S01]  /*8a10*/  F2FP.BF16.F32.PACK_AB R158, R160.reuse, R158 ;  /* 0x0000009ea09e723e */ /* 0x040fe200000010ff */
[----:B------:R-:W-:Y:S01]  /*8a20*/  MUFU.EX2 R174, R174 ;  /* 0x000000ae00ae7308 */ /* 0x000fe20000000800 */
[----:B0-----:R-:W-:Y:S01]  /*8a30*/  FMUL.FTZ R154, R5, UR10 ;  /* 0x0000000a059a7c20 */ /* 0x001fe20008410000 */
[----:B------:R-:W-:Y:S01]  /*8a40*/  FADD.FTZ R3, R160, R3 ;  /* 0x00000003a0037221 */ /* 0x000fe20000010000 */
[----:B------:R-:W-:Y:S01]  /*8a50*/  F2FP.BF16.F32.PACK_AB R160, R164, R162 ;  /* 0x000000a2a4a0723e */ /* 0x000fe200000010ff */
[-C--:B------:R-:W-:Y:S01]  /*8a60*/  FMUL.FTZ R49, R49, R11.reuse ;  /* 0x0000000b31317220 */ /* 0x080fe20000410000 */
[-C--:B------:R-:W-:Y:S01]  /*8a70*/  FMUL.FTZ R52, R52, R11.reuse ;  /* 0x0000000b34347220 */ /* 0x080fe20000410000 */
[----:B------:R-:W-:Y:S01]  /*8a80*/  FSEL R154, R154, RZ, P2 ;  /* 0x000000ff9a9a7208 */ /* 0x000fe20001000000 */
[----:B------:R-:W-:Y:S01]  /*8a90*/  FADD.FTZ R3, R162, R3 ;  /* 0x00000003a2037221 */ /* 0x000fe20000010000 */
[----:B------:R-:W0:Y:S01]  /*8aa0*/  MUFU.EX2 R10, R10 ;  /* 0x0000000a000a7308 */ /* 0x000e220000000800 */
[----:B------:R-:W-:Y:S01]  /*8ab0*/  F2FP.BF16.F32.PACK_AB R162, R168, R166 ;  /* 0x000000a6a8a2723e */ /* 0x000fe200000010ff */
[----:B------:R-:W-:Y:S01]  /*8ac0*/  FMUL.FTZ R53, R53, R11 ;  /* 0x0000000b35357220 */ /* 0x000fe20000410000 */
[--C-:B------:R-:W-:Y:S01]  /*8ad0*/  FFMA.FTZ R176, R176, UR10, -R154.reuse ;  /* 0x0000000ab0b07c23 */ /* 0x100fe2000801089a */
[----:B------:R-:W-:Y:S01]  /*8ae0*/  FADD.FTZ R3, R164, R3 ;  /* 0x00000003a4037221 */ /* 0x000fe20000010000 */
[--C-:B------:R-:W-:Y:S01]  /*8af0*/  FFMA.FTZ R8, R8, UR10, -R154.reuse ;  /* 0x0000000a08087c23 */ /* 0x100fe2000801089a */
[--C-:B------:R-:W-:Y:S01]  /*8b00*/  FFMA.FTZ R14, R14, UR10, -R154.reuse ;  /* 0x0000000a0e0e7c23 */ /* 0x100fe2000801089a */
[--C-:B------:R-:W-:Y:S01]  /*8b10*/  FFMA.FTZ R15, R15, UR10, -R154.reuse ;  /* 0x0000000a0f0f7c23 */ /* 0x100fe2000801089a */
[----:B------:R-:W-:Y:S01]  /*8b20*/  FADD.FTZ R3, R166, R3 ;  /* 0x00000003a6037221 */ /* 0x000fe20000010000 */
[----:B------:R-:W2:Y:S01]  /*8b30*/  MUFU.EX2 R176, R176 ;  /* 0x000000b000b07308 */ /* 0x000ea20000000800 */
[--C-:B------:R-:W-:Y:S01]  /*8b40*/  FFMA.FTZ R177, R152, UR10, -R154.reuse ;  /* 0x0000000a98b17c23 */ /* 0x100fe2000801089a */
[--C-:B------:R-:W-:Y:S01]  /*8b50*/  FFMA.FTZ R153, R153, UR10, -R154.reuse ;  /* 0x0000000a99997c23 */ /* 0x100fe2000801089a */
[----:B------:R-:W-:Y:S01]  /*8b60*/  FADD.FTZ R3, R168, R3 ;  /* 0x00000003a8037221 */ /* 0x000fe20000010000 */
[--C-:B------:R-:W-:Y:S01]  /*8b70*/  FFMA.FTZ R157, R157, UR10, -R154.reuse ;  /* 0x0000000a9d9d7c23 */ /* 0x100fe2000801089a */
[--C-:B------:R-:W-:Y:S01]  /*8b80*/  FFMA.FTZ R178, R156, UR10, -R154.reuse ;  /* 0x0000000a9cb27c23 */ /* 0x100fe2000801089a */
[----:B------:R-:W-:Y:S01]  /*8b90*/  F2FP.BF16.F32.PACK_AB R152, R13, R12 ;  /* 0x0000000c0d98723e */ /* 0x000fe200000010ff */
[----:B-1----:R-:W-:Y:S01]  /*8ba0*/  FADD.FTZ R3, R170, R3 ;  /* 0x00000003aa037221 */ /* 0x002fe20000010000 */
[----:B------:R-:W1:Y:S01]  /*8bb0*/  MUFU.EX2 R8, R8 ;  /* 0x0000000800087308 */ /* 0x000e620000000800 */
[----:B0-----:R-:W-:Y:S01]  /*8bc0*/  F2FP.BF16.F32.PACK_AB R166, R10, R174 ;  /* 0x000000ae0aa6723e */ /* 0x001fe200000010ff */
[--C-:B------:R-:W-:Y:S01]  /*8bd0*/  FFMA.FTZ R159, R159, UR10, -R154.reuse ;  /* 0x0000000a9f9f7c23 */ /* 0x100fe2000801089a */
[----:B------:R-:W-:Y:S01]  /*8be0*/  FADD.FTZ R3, R172, R3 ;  /* 0x00000003ac037221 */ /* 0x000fe20000010000 */
[--C-:B------:R-:W-:Y:S01]  /*8bf0*/  FFMA.FTZ R161, R161, UR10, -R154.reuse ;  /* 0x0000000aa1a17c23 */ /* 0x100fe2000801089a */
[--C-:B------:R-:W-:Y:S01]  /*8c00*/  FFMA.FTZ R163, R163, UR10, -R154.reuse ;  /* 0x0000000aa3a37c23 */ /* 0x100fe2000801089a */
[----:B------:R-:W-:Y:S01]  /*8c10*/  FFMA.FTZ R165, R165, UR10, -R154 ;  /* 0x0000000aa5a57c23 */ /* 0x000fe2000801089a */
[----:B------:R-:W-:Y:S01]  /*8c20*/  FADD.FTZ R3, R174, R3 ;  /* 0x00000003ae037221 */ /* 0x000fe20000010000 */
[----:B------:R-:W0:Y:S01]  /*8c30*/  MUFU.EX2 R14, R14 ;  /* 0x0000000e000e7308 */ /* 0x000e220000000800 */
[----:B--2---:R-:W-:Y:S01]  /*8c40*/  FFMA.FTZ R4, R9, R4, R176 ;  /* 0x0000000409047223 */ /* 0x004fe200000100b0 */
[--C-:B------:R-:W-:Y:S01]  /*8c50*/  FFMA.FTZ R167, R167, UR10, -R154.reuse ;  /* 0x0000000aa7a77c23 */ /* 0x100fe2000801089a */
[----:B------:R-:W-:Y:S01]  /*8c60*/  FADD.FTZ R3, R10, R3 ;  /* 0x000000030a037221 */ /* 0x000fe20000010000 */
[--C-:B------:R-:W-:Y:S01]  /*8c70*/  FFMA.FTZ R169, R169, UR10, -R154.reuse ;  /* 0x0000000aa9a97c23 */ /* 0x100fe2000801089a */
[--C-:B------:R-:W-:Y:S01]  /*8c80*/  FFMA.FTZ R171, R171, UR10, -R154.reuse ;  /* 0x0000000aabab7c23 */ /* 0x100fe2000801089a */
[----:B------:R-:W-:Y:S01]  /*8c90*/  FFMA.FTZ R173, R173, UR10, -R154 ;  /* 0x0000000aadad7c23 */ /* 0x000fe2000801089a */
[----:B------:R-:W-:Y:S01]  /*8ca0*/  F2FP.BF16.F32.PACK_AB R156, R155, R175 ;  /* 0x000000af9b9c723e */ /* 0x000fe200000010ff */
[----:B------:R-:W2:Y:S01]  /*8cb0*/  MUFU.EX2 R15, R15 ;  /* 0x0000000f000f7308 */ /* 0x000ea20000000800 */
[----:B-1----:R-:W-:Y:S01]  /*8cc0*/  FADD.FTZ R4, R8, R4 ;  /* 0x0000000408047221 */ /* 0x002fe20000010000 */
[----:B------:R-:W-:Y:S01]  /*8cd0*/  F2FP.BF16.F32.PACK_AB R154, R21, R20 ;  /* 0x00000014159a723e */ /* 0x000fe200000010ff */
[-C--:B------:R-:W-:Y:S01]  /*8ce0*/  FMUL.FTZ R56, R56, R11.reuse ;  /* 0x0000000b38387220 */ /* 0x080fe20000410000 */
[----:B------:R-:W-:Y:S01]  /*8cf0*/  F2FP.BF16.F32.PACK_AB R164, R172, R170 ;  /* 0x000000aaaca4723e */ /* 0x000fe200000010ff */
[-C--:B------:R-:W-:Y:S01]  /*8d00*/  FMUL.FTZ R57, R57, R11.reuse ;  /* 0x0000000b39397220 */ /* 0x080fe20000410000 */
[-C--:B------:R-:W-:Y:S01]  /*8d10*/  FMUL.FTZ R60, R60, R11.reuse ;  /* 0x0000000b3c3c7220 */ /* 0x080fe20000410000 */
[-C--:B------:R-:W-:Y:S01]  /*8d20*/  FMUL.FTZ R61, R61, R11.reuse ;  /* 0x0000000b3d3d7220 */ /* 0x080fe20000410000 */
[----:B------:R-:W1:Y:S01]  /*8d30*/  MUFU.EX2 R177, R177 ;  /* 0x000000b100b17308 */ /* 0x000e620000000800 */
[----:B0-----:R-:W-:Y:S01]  /*8d40*/  FADD.FTZ R4, R14, R4 ;  /* 0x000000040e047221 */ /* 0x001fe20000010000 */
[-C--:B------:R-:W-:Y:S01]  /*8d50*/  FMUL.FTZ R64, R64, R11.reuse ;  /* 0x0000000b40407220 */ /* 0x080fe20000410000 */
[-C--:B------:R-:W-:Y:S01]  /*8d60*/  FMUL.FTZ R65, R65, R11.reuse ;  /* 0x0000000b41417220 */ /* 0x080fe20000410000 */
[-C--:B------:R-:W-:Y:S01]  /*8d70*/  FMUL.FTZ R68, R68, R11.reuse ;  /* 0x0000000b44447220 */ /* 0x080fe20000410000 */
[-C--:B------:R-:W-:Y:S01]  /*8d80*/  FMUL.FTZ R69, R69, R11.reuse ;  /* 0x0000000b45457220 */ /* 0x080fe20000410000 */
[-C--:B------:R-:W-:Y:S01]  /*8d90*/  FMUL.FTZ R72, R72, R11.reuse ;  /* 0x0000000b48487220 */ /* 0x080fe20000410000 */
[-C--:B------:R-:W-:Y:S01]  /*8da0*/  FMUL.FTZ R73, R73, R11.reuse ;  /* 0x0000000b49497220 */ /* 0x080fe20000410000 */
[----:B------:R0:W3:Y:S01]  /*8db0*/  MUFU.EX2 R10, R153 ;  /* 0x00000099000a7308 */ /* 0x0000e20000000800 */
[C---:B--2---:R-:W-:Y:S01]  /*8dc0*/  FADD.FTZ R4, R15.reuse, R4 ;  /* 0x000000040f047221 */ /* 0x044fe20000010000 */
[----:B------:R-:W-:Y:S01]  /*8dd0*/  F2FP.BF16.F32.PACK_AB R155, R15, R14 ;  /* 0x0000000e0f9b723e */ /* 0x000fe200000010ff */
[-C--:B------:R-:W-:Y:S01]  /*8de0*/  FMUL.FTZ R76, R76, R11.reuse ;  /* 0x0000000b4c4c7220 */ /* 0x080fe20000410000 */
[-C--:B------:R-:W-:Y:S01]  /*8df0*/  FMUL.FTZ R77, R77, R11.reuse ;  /* 0x0000000b4d4d7220 */ /* 0x080fe20000410000 */
[-C--:B------:R-:W-:Y:S01]  /*8e00*/  FMUL.FTZ R80, R80, R11.reuse ;  /* 0x0000000b50507220 */ /* 0x080fe20000410000 */
[-C--:B------:R-:W-:Y:S01]  /*8e10*/  FMUL.FTZ R81, R81, R11.reuse ;  /* 0x0000000b51517220 */ /* 0x080fe20000410000 */
[-C--:B------:R-:W-:Y:S01]  /*8e20*/  FMUL.FTZ R84, R84, R11.reuse ;  /* 0x0000000b54547220 */ /* 0x080fe20000410000 */
[----:B------:R2:W4:Y:S01]  /*8e30*/  MUFU.EX2 R12, R157 ;  /* 0x0000009d000c7308 */ /* 0x0005220000000800 */
[----:B-1----:R-:W-:Y:S01]  /*8e40*/  FADD.FTZ R4, R177, R4 ;  /* 0x00000004b1047221 */ /* 0x002fe20000010000 */
[----:B0-----:R-:W-:Y:S01]  /*8e50*/  F2FP.BF16.F32.PACK_AB R153, R8, R176 ;  /* 0x000000b00899723e */ /* 0x001fe200000010ff */
[----:B------:R-:W-:Y:S01]  /*8e60*/  BAR.SYNC.DEFER_BLOCKING 0xf, 0x100 ;  /* 0x03c4000000007b1d */ /* 0x000fe20000010000 */
[-C--:B------:R-:W-:Y:S01]  /*8e70*/  FMUL.FTZ R85, R85, R11.reuse ;  /* 0x0000000b55557220 */ /* 0x080fe20000410000 */
[-C--:B------:R-:W-:Y:S01]  /*8e80*/  FMUL.FTZ R88, R88, R11.reuse ;  /* 0x0000000b58587220 */ /* 0x080fe20000410000 */
[-C--:B------:R-:W-:Y:S01]  /*8e90*/  FMUL.FTZ R89, R89, R11.reuse ;  /* 0x0000000b59597220 */ /* 0x080fe20000410000 */
[-C--:B------:R-:W-:Y:S01]  /*8ea0*/  FMUL.FTZ R92, R92, R11.reuse ;  /* 0x0000000b5c5c7220 */ /* 0x080fe20000410000 */
[----:B------:R-:W-:Y:S01]  /*8eb0*/  FMUL.FTZ R93, R93, R11 ;  /* 0x0000000b5d5d7220 */ /* 0x000fe20000410000 */
[----:B------:R-:W0:Y:S01]  /*8ec0*/  MUFU.EX2 R178, R178 ;  /* 0x000000b200b27308 */ /* 0x000e220000000800 */
[C---:B---3--:R-:W-:Y:S01]  /*8ed0*/  FADD.FTZ R4, R10.reuse, R4 ;  /* 0x000000040a047221 */ /* 0x048fe20000010000 */
[----:B--2---:R-:W-:Y:S01]  /*8ee0*/  F2FP.BF16.F32.PACK_AB R157, R10, R177 ;  /* 0x000000b10a9d723e */ /* 0x004fe200000010ff */
[-C--:B------:R-:W-:Y:S01]  /*8ef0*/  FMUL.FTZ R96, R96, R11.reuse ;  /* 0x0000000b60607220 */ /* 0x080fe20000410000 */
[-C--:B------:R-:W-:Y:S01]  /*8f00*/  FMUL.FTZ R97, R97, R11.reuse ;  /* 0x0000000b61617220 */ /* 0x080fe20000410000 */
[-C--:B------:R-:W-:Y:S01]  /*8f10*/  FMUL.FTZ R100, R100, R11.reuse ;  /* 0x0000000b64647220 */ /* 0x080fe20000410000 */
[-C--:B------:R-:W-:Y:S01]  /*8f20*/  FMUL.FTZ R101, R101, R11.reuse ;  /* 0x0000000b65657220 */ /* 0x080fe20000410000 */
[-C--:B------:R-:W-:Y:S01]  /*8f30*/  FMUL.FTZ R104, R104, R11.reuse ;  /* 0x0000000b68687220 */ /* 0x080fe20000410000 */
[----:B------:R1:W2:Y:S01]  /*8f40*/  MUFU.EX2 R13, R159 ;  /* 0x0000009f000d7308 */ /* 0x0002a20000000800 */
[----:B----4-:R-:W-:Y:S01]  /*8f50*/  FADD.FTZ R4, R12, R4 ;  /* 0x000000040c047221 */ /* 0x010fe20000010000 */
[-C--:B------:R-:W-:Y:S01]  /*8f60*/  FMUL.FTZ R105, R105, R11.reuse ;  /* 0x0000000b69697220 */ /* 0x080fe20000410000 */
[-C--:B------:R-:W-:Y:S01]  /*8f70*/  FMUL.FTZ R108, R108, R11.reuse ;  /* 0x0000000b6c6c7220 */ /* 0x080fe20000410000 */
[-C--:B------:R-:W-:Y:S01]  /*8f80*/  FMUL.FTZ R109, R109, R11.reuse ;  /* 0x0000000b6d6d7220 */ /* 0x080fe20000410000 */
[-C--:B------:R-:W-:Y:S01]  /*8f90*/  FMUL.FTZ R112, R112, R11.reuse ;  /* 0x0000000b70707220 */ /* 0x080fe20000410000 */
[-C--:B------:R-:W-:Y:S01]  /*8fa0*/  FMUL.FTZ R113, R113, R11.reuse ;  /* 0x0000000b71717220 */ /* 0x080fe20000410000 */
[-C--:B------:R-:W-:Y:S01]  /*8fb0*/  FMUL.FTZ R116, R116, R11.reuse ;  /* 0x0000000b74747220 */ /* 0x080fe20000410000 */
[----:B------:R-:W3:Y:S01]  /*8fc0*/  MUFU.EX2 R161, R161 ;  /* 0x000000a100a17308 */ /* 0x000ee20000000800 */
[C---:B0-----:R-:W-:Y:S01]  /*8fd0*/  FADD.FTZ R4, R178.reuse, R4 ;  /* 0x00000004b2047221 */ /* 0x041fe20000010000 */
[----:B-1----:R-:W-:Y:S01]  /*8fe0*/  F2FP.BF16.F32.PACK_AB R159, R178, R12 ;  /* 0x0000000cb29f723e */ /* 0x002fe200000010ff */
[----:B------:R0:W-:Y:S01]  /*8ff0*/  STSM.16.M88.4 [R22+0x26800], R152 ;  /* 0x0268009816007844 */ /* 0x0001e20000000200 */
[-C--:B------:R-:W-:Y:S01]  /*9000*/  FMUL.FTZ R117, R117, R11.reuse ;  /* 0x0000000b75757220 */ /* 0x080fe20000410000 */
[-C--:B------:R-:W-:Y:S01]  /*9010*/  FMUL.FTZ R120, R120, R11.reuse ;  /* 0x0000000b78787220 */ /* 0x080fe20000410000 */
[-C--:B------:R-:W-:Y:S01]  /*9020*/  FMUL.FTZ R121, R121, R11.reuse ;  /* 0x0000000b79797220 */ /* 0x080fe20000410000 */
[----:B------:R0:W-:Y:S01]  /*9030*/  STSM.16.M88.4 [R185], R156 ;  /* 0x0000009cb9007844 */ /* 0x0001e20000000200 */
        /* <DEDUP_REMOVED lines=20> */
[----:B------:R-:W-:Y:S01]  /*9180*/  FMUL.FTZ R149, R149, R11 ;  /* 0x0000000b95957220 */ /* 0x000fe20000410000 */
[-C--:B------:R-:W-:Y:S01]  /*9190*/  FMUL.FTZ R26, R26, R9.reuse ;  /* 0x000000091a1a7220 */ /* 0x080fe20000410000 */
[-C--:B------:R-:W-:Y:S01]  /*91a0*/  FMUL.FTZ R27, R27, R9.reuse ;  /* 0x000000091b1b7220 */ /* 0x080fe20000410000 */
[----:B------:R-:W-:Y:S01]  /*91b0*/  FMUL.FTZ R30, R30, R9 ;  /* 0x000000091e1e7220 */ /* 0x000fe20000410000 */
        /* <DEDUP_REMOVED lines=24> */
[-C--:B------:R-:W-:Y:S01]  /*9340*/  FMUL.FTZ R62, R62, R9.reuse ;  /* 0x000000093e3e7220 */ /* 0x080fe20000410000 */
[----:B--2---:R-:W-:Y:S01]  /*9350*/  FADD.FTZ R4, R171, R4 ;  /* 0x00000004ab047221 */ /* 0x004fe20000010000 */
[-C--:B------:R-:W-:Y:S01]  /*9360*/  FMUL.FTZ R63, R63, R9.reuse ;  /* 0x000000093f3f7220 */ /* 0x080fe20000410000 */
[-C--:B------:R-:W-:Y:S01]  /*9370*/  FMUL.FTZ R66, R66, R9.reuse ;  /* 0x0000000942427220 */ /* 0x080fe20000410000 */
[-C--:B------:R-:W-:Y:S01]  /*9380*/  FMUL.FTZ R67, R67, R9.reuse ;  /* 0x0000000943437220 */ /* 0x080fe20000410000 */
[-C--:B------:R-:W-:Y:S01]  /*9390*/  FMUL.FTZ R70, R70, R9.reuse ;  /* 0x0000000946467220 */ /* 0x080fe20000410000 */
[-C--:B------:R-:W-:Y:S01]  /*93a0*/  FMUL.FTZ R71, R71, R9.reuse ;  /* 0x0000000947477220 */ /* 0x080fe20000410000 */
[-C--:B------:R-:W-:Y:S01]  /*93b0*/  FMUL.FTZ R74, R74, R9.reuse ;  /* 0x000000094a4a7220 */ /* 0x080fe20000410000 */
[----:B------:R-:W-:Y:S01]  /*93c0*/  FMUL.FTZ R75, R75, R9 ;  /* 0x000000094b4b7220 */ /* 0x000fe20000410000 */
[C---:B---3--:R-:W-:Y:S01]  /*93d0*/  F2FP.BF16.F32.PACK_AB R167, R173.reuse, R171 ;  /* 0x000000abada7723e */ /* 0x048fe200000010ff */
[----:B------:R-:W-:Y:S01]  /*93e0*/  FADD.FTZ R4, R173, R4 ;  /* 0x00000004ad047221 */ /* 0x000fe20000010000 */
[-C--:B------:R-:W-:Y:S01]  /*93f0*/  FMUL.FTZ R78, R78, R9.reuse ;  /* 0x000000094e4e7220 */ /* 0x080fe20000410000 */
[-C--:B------:R-:W-:Y:S01]  /*9400*/  FMUL.FTZ R79, R79, R9.reuse ;  /* 0x000000094f4f7220 */ /* 0x080fe20000410000 */
[-C--:B------:R-:W-:Y:S01]  /*9410*/  FMUL.FTZ R82, R82, R9.reuse ;  /* 0x0000000952527220 */ /* 0x080fe20000410000 */
[----:B------:R0:W-:Y:S01]  /*9420*/  STSM.16.M88.4 [R184], R164 ;  /* 0x000000a4b8007844 */ /* 0x0001e20000000200 */
        /* <DEDUP_REMOVED lines=35> */
[----:B0-----:R-:W-:Y:S06]  /*9660*/  @!P0 BRA `(.L_x_5487) ;  /* 0x0000000000048947 */ /* 0x001fec0003800000 */
[----:B------:R-:W-:Y:S01]  /*9670*/  BPT.TRAP 0x1 ;  /* 0x000000040000795c */ /* 0x000fe20000300000 */
.L_x_5487:
[----:B------:R0:W1:Y:S01]  /*9680*/  SYNCS.PHASECHK.TRANS64.TRYWAIT P1, [UR25+0x28c50], R7 ;  /* 0x028c5007ff0075a7 */ /* 0x0000620008020159 */
[----:B------:R-:W-:Y:S05]  /*9690*/  @!P0 BRA `(.L_x_5488) ;  /* 0x0000000000048947 */ /* 0x000fea0003800000 */
[----:B------:R-:W-:Y:S01]  /*96a0*/  BPT.TRAP 0x1 ;  /* 0x000000040000795c */ /* 0x000fe20000300000 */
.L_x_5488:
[----:B-1----:R-:W-:Y:S05]  /*96b0*/  @P1 BRA `(.L_x_5489) ;  /* 0x0000000000081947 */ /* 0x002fea0003800000 */
[----:B------:R-:W1:Y:S02]  /*96c0*/  SYNCS.PHASECHK.TRANS64.TRYWAIT P1, [UR25+0x28c50], R7 ;  /* 0x028c5007ff0075a7 */ /* 0x000e640008020159 */
[----:B-1----:R-:W-:Y:S05]  /*96d0*/  @!P1 BRA `(.L_x_5490) ;  /* 0x0000010800449947 */ /* 0x002fea0003800000 */
.L_x_5489:
        /* <DEDUP_REMOVED lines=29> */
[----:B--2---:R-:W2:Y:S02]  /*98b0*/  FENCE.VIEW.ASYNC.S ;  /* 0x00000000000073c6 */ /* 0x004ea40000000000 */
[----:B--2---:R-:W-:Y:S01]  /*98c0*/  NOP ;  /* 0x0000000000007918 */ /* 0x004fe20000000000 */
[----:B------:R-:W-:Y:S06]  /*98d0*/  BAR.ARV 0xe, 0x100 ;  /* 0x0384000000007b1d */ /* 0x000fec0000002000 */
[----:B------:R-:W-:Y:S05]  /*98e0*/  @!P0 BRA `(.L_x_5491) ;  /* 0x0000000000048947 */ /* 0x000fea0003800000 */
[----:B------:R-:W-:Y:S01]  /*98f0*/  BPT.TRAP 0x1 ;  /* 0x000000040000795c */ /* 0x000fe20000300000 */
.L_x_5491:
[----:B------:R-:W-:Y:S01]  /*9900*/  UISETP.GT.AND UP0, UPT, UR26, UR20, UPT ;  /* 0x000000141a00728c */ /* 0x000fe2000bf04270 */
[----:B------:R-:W-:Y:S01]  /*9910*/  IMAD.MOV.U32 R11, RZ, RZ, R5 ;  /* 0x000000ffff0b7224 */ /* 0x000fe200078e0005 */
        /* <DEDUP_REMOVED lines=8> */
.L_x_5473:
[----:B------:R-:W-:Y:S02]  /*99a0*/  UISETP.NE.AND UP1, UPT, UR52, URZ, UPT ;  /* 0x0000003f3400728c */ /* 0x000fe4000bf25270 */
[----:B------:R-:W-:Y:S02]  /*99b0*/  UISETP.NE.AND UP0, UPT, UR51, URZ, UPT ;  /* 0x0000003f3300728c */ /* 0x000fe4000bf05270 */
[----:B------:R-:W-:Y:S02]  /*99c0*/  UIADD3 UR11, UR45, 0x3f, URZ ;  /* 0x0000003f2d0b7890 */ /* 0x000fe4000fffe03f */
[----:B------:R-:W-:Y:S02]  /*99d0*/  UIADD3 UR14, UR48, 0x1, -UR50 ;  /* 0x00000001300e7890 */ /* 0x000fe4000fffe832 */
[----:B------:R-:W-:-:S03]  /*99e0*/  PLOP3.LUT P1, PT, PT, PT, UP0, 0x40, 0x0 ;  /* 0x000000000000781c */ /* 0x000fc60003f2e808 */
[----:B------:R-:W-:Y:S01]  /*99f0*/  @UP1 ULDC UR6, c[0x0][0x44c] ;  /* 0x0001130000061ab9 */ /* 0x000fe20000000800 */
[----:B------:R-:W-:Y:S01]  /*9a00*/  @UP1 ULDC UR15, c[0x0][0x450] ;  /* 0x00011400000f1ab9 */ /* 0x000fe20000000800 */
[----:B------:R-:W-:-:S04]  /*9a10*/  UIMAD.WIDE.U32 UR6, UR11, UR6, URZ ;  /* 0x000000060b0672a5 */ /* 0x000fc8000f8e003f */
[----:B------:R-:W-:-:S04]  /*9a20*/  @UP1 USHF.R.U32.HI UR11, URZ, UR15, UR7 ;  /* 0x0000000f3f0b1299 */ /* 0x000fc80008011607 */
[----:B------:R-:W-:-:S04]  /*9a30*/  UIADD3 UR11, UR14, UR11, URZ ;  /* 0x0000000b0e0b7290 */ /* 0x000fc8000fffe03f */
[----:B------:R-:W-:Y:S01]  /*9a40*/  UIADD3 UR22, UR11, -UR22, URZ ;  /* 0x800000160b167290 */ /* 0x000fe2000fffe03f */
[----:B------:R-:W-:Y:S11]  /*9a50*/  @P1 BRA `(.L_x_5493) ;  /* 0x00000000004c1947 */ /* 0x000ff60003800000 */
        /* <DEDUP_REMOVED lines=11> */
.L_x_5494:
[----:B------:R-:W-:Y:S02]  /*9b10*/  ULDC UR18, c[0x0][0x9e4] ;  /* 0x0002790000127ab9 */ /* 0x000fe40000000800 */
[----:B------:R-:W-:-:S11]  /*9b20*/  UISETP.NE.AND UP0, UPT, UR18, 0x1, UPT ;  /* 0x000000011200788c */ /* 0x000fd6000bf05270 */
[----:B------:R-:W-:Y:S02]  /*9b30*/  @UP0 ULDC.64 UR6, c[0x0][0x9e8] ;  /* 0x00027a0000060ab9 */ /* 0x000fe40000000a00 */
[----:B------:R-:W-:-:S04]  /*9b40*/  UIMAD.WIDE.U32 UR14, UR11, UR6, URZ ;  /* 0x000000060b0e72a5 */ /* 0x000fc8000f8e003f */
[----:B------:R-:W-:-:S12]  /*9b50*/  @UP0 USHF.R.U32.HI UR11, URZ, UR7, UR15 ;  /* 0x000000073f0b0299 */ /* 0x000fd8000801160f */
.L_x_5495:
[----:B------:R-:W-:-:S04]  /*9b60*/  UIMAD UR11, UR11, UR18, URZ ;  /* 0x000000120b0b72a4 */ /* 0x000fc8000f8e023f */
[----:B------:R-:W-:-:S04]  /*9b70*/  UISETP.LT.AND UP0, UPT, UR22, UR11, UPT ;  /* 0x0000000b1600728c */ /* 0x000fc8000bf01270 */
[----:B------:R-:W-:-:S12]  /*9b80*/  USEL UR22, UR22, UR11, !UP0 ;  /* 0x0000000b16167287 */ /* 0x000fd8000c000000 */
.L_x_5493:
[----:B------:R-:W-:-:S04]  /*9b90*/  UIADD3 UR22, UR22, 0x3f, URZ ;  /* 0x0000003f16167890 */ /* 0x000fc8000fffe03f */
        /* <DEDUP_REMOVED lines=8> */
[----:B012---:R-:W-:Y:S01]  /*9c20*/  IMAD.MOV.U32 R8, RZ, RZ, R5 ;  /* 0x000000ffff087224 */ /* 0x007fe200078e0005 */
[----:B------:R-:W-:Y:S01]  /*9c30*/  UMOV UR24, UR38 ;  /* 0x0000002600187c82 */ /* 0x000fe20008000000 */
[----:B------:R-:W-:Y:S01]  /*9c40*/  IMAD.MOV.U32 R9, RZ, RZ, R6 ;  /* 0x000000ffff097224 */ /* 0x000fe200078e0006 */
[----:B------:R-:W-:Y:S01]  /*9c50*/  ULDC UR23, c[0x0][0x9d8] ;  /* 0x0002760000177ab9 */ /* 0x000fe20000000800 */
[----:B------:R-:W-:-:S05]  /*9c60*/  ULDC UR22, c[0x0][0x988] ;  /* 0x0002620000167ab9 */ /* 0x000fca0000000800 */
.L_x_5507:
        /* <DEDUP_REMOVED lines=8> */
[----:B012---:R-:W-:Y:S10]  /*9cf0*/  @!P0 BRA `(.L_x_5497) ;  /* 0x0000000000048947 */ /* 0x007ff40003800000 */
[----:B------:R-:W-:Y:S01]  /*9d00*/  BPT.TRAP 0x1 ;  /* 0x000000040000795c */ /* 0x000fe20000300000 */
.L_x_5497:
[----:B------:R-:W-:Y:S01]  /*9d10*/  ULEA UR21, UR38, UR41, 0x3 ;  /* 0x0000002926157291 */ /* 0x000fe2000f8e183f */
[----:B------:R-:W-:-:S05]  /*9d20*/  IMAD.U32 R7, RZ, RZ, UR37 ;  /* 0x00000025ff077e24 */ /* 0x000fca000f8e00ff */
[----:B------:R-:W-:-:S04]  /*9d30*/  SHF.L.U32 R7, R7, 0x1f, RZ ;  /* 0x0000001f07077819 */ /* 0x000fc800000006ff */
[----:B------:R0:W1:Y:S01]  /*9d40*/  SYNCS.PHASECHK.TRANS64.TRYWAIT P1, [UR21+0x28c30], R7 ;  /* 0x028c3007ff0075a7 */ /* 0x0000620008020155 */
[----:B------:R-:W-:Y:S05]  /*9d50*/  @!P0 BRA `(.L_x_5498) ;  /* 0x0000000000048947 */ /* 0x000fea0003800000 */
[----:B------:R-:W-:Y:S01]  /*9d60*/  BPT.TRAP 0x1 ;  /* 0x000000040000795c */ /* 0x000fe20000300000 */
.L_x_5498:
[----:B-1----:R-:W-:Y:S05]  /*9d70*/  @P1 BRA `(.L_x_5499) ;  /* 0x0000000000081947 */ /* 0x002fea0003800000 */
[----:B------:R-:W1:Y:S02]  /*9d80*/  SYNCS.PHASECHK.TRANS64.TRYWAIT P1, [UR21+0x28c30], R7 ;  /* 0x028c3007ff0075a7 */ /* 0x000e640008020155 */
[----:B-1----:R-:W-:Y:S05]  /*9d90*/  @!P1 BRA `(.L_x_5500) ;  /* 0x0000010000ac9947 */ /* 0x002fea0003800000 */
.L_x_5499:
[----:B------:R-:W-:Y:S01]  /*9da0*/  R2UR UR18, R0 ;  /* 0x00000000001272ca */ /* 0x000fe200000e0000 */
[----:B------:R-:W-:Y:S01]  /*9db0*/  WARPGROUP.ARRIVE ;  /* 0x00000000000079c5 */ /* 0x000fe20000000000 */
        /* <DEDUP_REMOVED lines=21> */
.L_x_5501:
        /* <DEDUP_REMOVED lines=23> */
[----:B-1----:R-:W-:Y:S01]  /*a080*/  FMNMX.FTZ R6, R5, R9, !PT ;  /* 0x0000000905067209 */ /* 0x002fe20007810000 */
[----:B------:R-:W-:Y:S01]  /*a090*/  FMUL.FTZ R162, R162, UR23 ;  /* 0x00000017a2a27c20 */ /* 0x000fe20008410000 */
[----:B------:R-:W-:Y:S01]  /*a0a0*/  FMUL.FTZ R172, R182, UR23 ;  /* 0x00000017b6ac7c20 */ /* 0x000fe20008410000 */
[----:B------:R-:W-:Y:S01]  /*a0b0*/  FMUL.FTZ R173, R183, UR23 ;  /* 0x00000017b7ad7c20 */ /* 0x000fe20008410000 */
[----:B------:R-:W-:Y:S01]  /*a0c0*/  ISETP.NE.AND P1, PT, R18, RZ, PT ;  /* 0x000000ff1200720c */ /* 0x000fe20003f25270 */
[----:B------:R-:W-:-:S02]  /*a0d0*/  UIADD3 UR6, UR21, 0x28c40, URZ ;  /* 0x00028c4015067890 */ /* 0x000fc4000fffe03f */
[----:B------:R-:W1:Y:S01]  /*a0e0*/  MUFU.TANH R12, R12 ;  /* 0x0000000c000c7308 */ /* 0x000e620000002400 */
[----:B--2---:R-:W-:Y:S01]  /*a0f0*/  FMNMX.FTZ R6, R10, R6, !PT ;  /* 0x000000060a067209 */ /* 0x004fe20007810000 */
[----:B------:R-:W-:-:S06]  /*a100*/  UPRMT UR6, UR40, 0x654, UR6 ;  /* 0x0000065428067896 */ /* 0x000fcc0008000006 */
[----:B------:R-:W2:Y:S01]  /*a110*/  MUFU.TANH R13, R13 ;  /* 0x0000000d000d7308 */ /* 0x000ea20000002400 */
[----:B---3--:R-:W-:Y:S02]  /*a120*/  FMNMX.FTZ R6, R11, R6, !PT ;  /* 0x000000060b067209 */ /* 0x008fe40007810000 */
[----:B------:R-:W-:Y:S05]  /*a130*/  SYNCS.ARRIVE.TRANS64.RED.A1T0 RZ, [UR6], RZ ;  /* 0x000000ffffff79a7 */ /* 0x000fea0008100406 */
[----:B------:R-:W3:Y:S01]  /*a140*/  MUFU.TANH R14, R14 ;  /* 0x0000000e000e7308 */ /* 0x000ee20000002400 */
[----:B-1----:R-:W-:-:S07]  /*a150*/  FMNMX.FTZ R6, R12, R6, !PT ;  /* 0x000000060c067209 */ /* 0x002fce0007810000 */
[----:B------:R-:W1:Y:S01]  /*a160*/  MUFU.TANH R15, R15 ;  /* 0x0000000f000f7308 */ /* 0x000e620000002400 */
[----:B--2---:R-:W-:-:S07]  /*a170*/  FMNMX.FTZ R6, R13, R6, !PT ;  /* 0x000000060d067209 */ /* 0x004fce0007810000 */
[----:B------:R-:W2:Y:S01]  /*a180*/  MUFU.TANH R20, R20 ;  /* 0x0000001400147308 */ /* 0x000ea20000002400 */
[----:B---3--:R-:W-:-:S07]  /*a190*/  FMNMX.FTZ R6, R14, R6, !PT ;  /* 0x000000060e067209 */ /* 0x008fce0007810000 */
        /* <DEDUP_REMOVED lines=16> */
[----:B------:R-:W-:Y:S01]  /*a2a0*/  MUFU.TANH R155, R155 ;  /* 0x0000009b009b7308 */ /* 0x000fe20000002400 */
[----:B---3--:R-:W-:-:S07]  /*a2b0*/  FMNMX.FTZ R6, R164, R6, !PT ;  /* 0x00000006a4067209 */ /* 0x008fce0007810000 */
[----:B------:R-:W-:Y:S01]  /*a2c0*/  MUFU.TANH R158, R158 ;  /* 0x0000009e009e7308 */ /* 0x000fe20000002400 */
[----:B-1----:R-:W-:-:S05]  /*a2d0*/  FMNMX.FTZ R6, R165, R6, !PT ;  /* 0x00000006a5067209 */ /* 0x002fca0007810000 */
[----:B------:R-:W1:Y:S02]  /*a2e0*/  SHFL.BFLY PT, R161, R6, 0x2, 0x1f ;  /* 0x0c401f0006a17f89 */ /* 0x000e6400000e0000 */
[----:B------:R-:W-:Y:S08]  /*a2f0*/  MUFU.TANH R159, R159 ;  /* 0x0000009f009f7308 */ /* 0x000ff00000002400 */
[----:B------:R-:W-:Y:S08]  /*a300*/  MUFU.TANH R162, R162 ;  /* 0x000000a200a27308 */ /* 0x000ff00000002400 */
[----:B------:R-:W-:Y:S01]  /*a310*/  MUFU.TANH R172, R172 ;  /* 0x000000ac00ac7308 */ /* 0x000fe20000002400 */
[----:B-1----:R-:W-:Y:S01]  /*a320*/  FMNMX.FTZ R6, R6, R161, !PT ;  /* 0x000000a106067209 */ /* 0x002fe20007810000 */
[----:B------:R-:W-:-:S06]  /*a330*/  FMUL.FTZ R161, R154, UR23 ;  /* 0x000000179aa17c20 */ /* 0x000fcc0008410000 */
[----:B------:R-:W-:Y:S01]  /*a340*/  MUFU.TANH R173, R173 ;  /* 0x000000ad00ad7308 */ /* 0x000fe20000002400 */
[----:B------:R-:W1:Y:S07]  /*a350*/  SHFL.BFLY PT, R168, R6, 0x1, 0x1f ;  /* 0x0c201f0006a87f89 */ /* 0x000e6e00000e0000 */
[----:B------:R-:W-:Y:S01]  /*a360*/  MUFU.TANH R161, R161 ;  /* 0x000000a100a17308 */ /* 0x000fe20000002400 */
[----:B-1----:R-:W-:-:S05]  /*a370*/  FMNMX.FTZ R6, R6, R168, !PT ;  /* 0x000000a806067209 */ /* 0x002fca0007810000 */
        /* <DEDUP_REMOVED lines=22> */
[-C--:B-1----:R-:W-:Y:S01]  /*a4e0*/  FMUL.FTZ R24, R24, R9.reuse ;  /* 0x0000000918187220 */ /* 0x082fe20000410000 */
[-C--:B------:R-:W-:Y:S01]  /*a4f0*/  FMUL.FTZ R25, R25, R9.reuse ;  /* 0x0000000919197220 */ /* 0x080fe20000410000 */
[-C--:B------:R-:W-:Y:S01]  /*a500*/  FMUL.FTZ R28, R28, R9.reuse ;  /* 0x000000091c1c7220 */ /* 0x080fe20000410000 */
[-C--:B------:R-:W-:Y:S01]  /*a510*/  FMUL.FTZ R29, R29, R9.reuse ;  /* 0x000000091d1d7220 */ /* 0x080fe20000410000 */
[-C--:B------:R-:W-:Y:S01]  /*a520*/  FMUL.FTZ R32, R32, R9.reuse ;  /* 0x0000000920207220 */ /* 0x080fe20000410000 */
[-C--:B------:R-:W-:Y:S01]  /*a530*/  FMUL.FTZ R33, R33, R9.reuse ;  /* 0x0000000921217220 */ /* 0x080fe20000410000 */
[----:B------:R-:W-:Y:S01]  /*a540*/  FMUL.FTZ R36, R36, R9 ;  /* 0x0000000924247220 */ /* 0x000fe20000410000 */
        /* <DEDUP_REMOVED lines=11> */
[----:B-1----:R-:W-:Y:S01]  /*a600*/  FMUL.FTZ R12, R170, UR23 ;  /* 0x00000017aa0c7c20 */ /* 0x002fe20008410000 */
[----:B------:R-:W-:Y:S01]  /*a610*/  FMUL.FTZ R170, R178, UR23 ;  /* 0x00000017b2aa7c20 */ /* 0x000fe20008410000 */
        /* <DEDUP_REMOVED lines=18> */
[----:B------:R-:W-:Y:S01]  /*a740*/  FMUL.FTZ R69, R69, R9 ;  /* 0x0000000945457220 */ /* 0x000fe20000410000 */
[----:B------:R-:W3:Y:S01]  /*a750*/  MUFU.TANH R3, R3 ;  /* 0x0000000300037308 */ /* 0x000ee20000002400 */
[----:B-1----:R-:W-:Y:S01]  /*a760*/  FADD.FTZ R11, R5, R154 ;  /* 0x0000009a050b7221 */ /* 0x002fe20000010000 */
[----:B------:R-:W-:Y:S01]  /*a770*/  F2FP.BF16.F32.PACK_AB R154, R169, R5 ;  /* 0x00000005a99a723e */ /* 0x000fe200000010ff */
[-C--:B------:R-:W-:Y:S01]  /*a780*/  FMUL.FTZ R72, R72, R9.reuse ;  /* 0x0000000948487220 */ /* 0x080fe20000410000 */
[----:B------:R-:W-:Y:S01]  /*a790*/  FMNMX.FTZ R5, R161, R8, !PT ;  /* 0x00000008a1057209 */ /* 0x000fe20007810000 */
[----:B------:R-:W-:Y:S01]  /*a7a0*/  FADD.FTZ R11, R169, R11 ;  /* 0x0000000ba90b7221 */ /* 0x000fe20000010000 */
[----:B------:R-:W-:Y:S01]  /*a7b0*/  FMUL.FTZ R169, R175, UR23 ;  /* 0x00000017afa97c20 */ /* 0x000fe20008410000 */
[----:B------:R-:W-:Y:S01]  /*a7c0*/  FMUL.FTZ R73, R73, R9 ;  /* 0x0000000949497220 */ /* 0x000fe20000410000 */
[----:B------:R-:W-:Y:S01]  /*a7d0*/  FMNMX.FTZ R5, R155, R5, !PT ;  /* 0x000000059b057209 */ /* 0x000fe20007810000 */
[----:B------:R-:W1:Y:S01]  /*a7e0*/  MUFU.TANH R12, R12 ;  /* 0x0000000c000c7308 */ /* 0x000e620000002400 */
[-C--:B------:R-:W-:Y:S01]  /*a7f0*/  FMUL.FTZ R76, R76, R9.reuse ;  /* 0x000000094c4c7220 */ /* 0x080fe20000410000 */
[----:B------:R-:W-:Y:S01]  /*a800*/  FMUL.FTZ R77, R77, R9 ;  /* 0x000000094d4d7220 */ /* 0x000fe20000410000 */
[----:B------:R-:W-:Y:S01]  /*a810*/  FMNMX.FTZ R5, R158, R5, !PT ;  /* 0x000000059e057209 */ /* 0x000fe20007810000 */
[-C--:B------:R-:W-:Y:S01]  /*a820*/  FMUL.FTZ R80, R80, R9.reuse ;  /* 0x0000000950507220 */ /* 0x080fe20000410000 */
[-C--:B------:R-:W-:Y:S01]  /*a830*/  FMUL.FTZ R81, R81, R9.reuse ;  /* 0x0000000951517220 */ /* 0x080fe20000410000 */
[----:B------:R-:W-:Y:S01]  /*a840*/  FMUL.FTZ R84, R84, R9 ;  /* 0x0000000954547220 */ /* 0x000fe20000410000 */
[----:B------:R-:W-:Y:S01]  /*a850*/  FMNMX.FTZ R5, R159, R5, !PT ;  /* 0x000000059f057209 */ /* 0x000fe20007810000 */
[----:B------:R-:W4:Y:S01]  /*a860*/  MUFU.TANH R166, R166 ;  /* 0x000000a600a67308 */ /* 0x000f220000002400 */
[-C--:B------:R-:W-:Y:S01]  /*a870*/  FMUL.FTZ R85, R85, R9.reuse ;  /* 0x0000000955557220 */ /* 0x080fe20000410000 */
[----:B------:R-:W-:Y:S01]  /*a880*/  FMUL.FTZ R88, R88, R9 ;  /* 0x0000000958587220 */ /* 0x000fe20000410000 */
[----:B------:R-:W-:Y:S01]  /*a890*/  FMNMX.FTZ R5, R162, R5, !PT ;  /* 0x00000005a2057209 */ /* 0x000fe20007810000 */
[-C--:B------:R-:W-:Y:S01]  /*a8a0*/  FMUL.FTZ R89, R89, R9.reuse ;  /* 0x0000000959597220 */ /* 0x080fe20000410000 */
[-C--:B------:R-:W-:Y:S01]  /*a8b0*/  FMUL.FTZ R92, R92, R9.reuse ;  /* 0x000000095c5c7220 */ /* 0x080fe20000410000 */
[----:B------:R-:W-:Y:S01]  /*a8c0*/  FMUL.FTZ R93, R93, R9 ;  /* 0x000000095d5d7220 */ /* 0x000fe20000410000 */
[----:B------:R-:W-:Y:S01]  /*a8d0*/  FMNMX.FTZ R5, R10, R5, !PT ;  /* 0x000000050a057209 */ /* 0x000fe20007810000 */
[----:B------:R-:W5:Y:S01]  /*a8e0*/  MUFU.TANH R167, R167 ;  /* 0x000000a700a77308 */ /* 0x000f620000002400 */
[-C--:B------:R-:W-:Y:S01]  /*a8f0*/  FMUL.FTZ R96, R96, R9.reuse ;  /* 0x0000000960607220 */ /* 0x080fe20000410000 */
[----:B------:R-:W-:Y:S01]  /*a900*/  FMUL.FTZ R97, R97, R9 ;  /* 0x0000000961617220 */ /* 0x000fe20000410000 */
[----:B--2---:R-:W-:Y:S01]  /*a910*/  FMNMX.FTZ R5, R163, R5, !PT ;  /* 0x00000005a3057209 */ /* 0x004fe20007810000 */
[-C--:B------:R-:W-:Y:S01]  /*a920*/  FMUL.FTZ R100, R100, R9.reuse ;  /* 0x0000000964647220 */ /* 0x080fe20000410000 */
[-C--:B------:R-:W-:Y:S01]  /*a930*/  FMUL.FTZ R101, R101, R9.reuse ;  /* 0x0000000965657220 */ /* 0x080fe20000410000 */
[----:B------:R-:W-:Y:S01]  /*a940*/  FMUL.FTZ R104, R104, R9 ;  /* 0x0000000968687220 */ /* 0x000fe20000410000 */
[----:B---3--:R-:W-:Y:S01]  /*a950*/  FMNMX.FTZ R5, R3, R5, !PT ;  /* 0x0000000503057209 */ /* 0x008fe20007810000 */
[----:B------:R-:W2:Y:S01]  /*a960*/  MUFU.TANH R169, R169 ;  /* 0x000000a900a97308 */ /* 0x000ea20000002400 */
[-C--:B------:R-:W-:Y:S01]  /*a970*/  FMUL.FTZ R105, R105, R9.reuse ;  /* 0x0000000969697220 */ /* 0x080fe20000410000 */
[----:B------:R-:W-:Y:S01]  /*a980*/  FMUL.FTZ R108, R108, R9 ;  /* 0x000000096c6c7220 */ /* 0x000fe20000410000 */
[----:B-1----:R-:W-:Y:S01]  /*a990*/  FMNMX.FTZ R5, R12, R5, !PT ;  /* 0x000000050c057209 */ /* 0x002fe20007810000 */
[-C--:B------:R-:W-:Y:S01]  /*a9a0*/  FMUL.FTZ R109, R109, R9.reuse ;  /* 0x000000096d6d7220 */ /* 0x080fe20000410000 */
[-C--:B------:R-:W-:Y:S01]  /*a9b0*/  FMUL.FTZ R112, R112, R9.reuse ;  /* 0x0000000970707220 */ /* 0x080fe20000410000 */
[----:B------:R-:W-:Y:S01]  /*a9c0*/  FMUL.FTZ R113, R113, R9 ;  /* 0x0000000971717220 */ /* 0x000fe20000410000 */
[----:B----4-:R-:W-:Y:S01]  /*a9d0*/  FMNMX.FTZ R5, R166, R5, !PT ;  /* 0x00000005a6057209 */ /* 0x010fe20007810000 */
[----:B------:R-:W1:Y:S01]  /*a9e0*/  MUFU.TANH R170, R170 ;  /* 0x000000aa00aa7308 */ /* 0x000e620000002400 */
[-C--:B------:R-:W-:Y:S01]  /*a9f0*/  FMUL.FTZ R116, R116, R9.reuse ;  /* 0x0000000974747220 */ /* 0x080fe20000410000 */
[----:B------:R-:W-:Y:S01]  /*aa00*/  FMUL.FTZ R117, R117, R9 ;  /* 0x0000000975757220 */ /* 0x000fe20000410000 */
[----:B-----5:R-:W-:Y:S01]  /*aa10*/  FMNMX.FTZ R5, R167, R5, !PT ;  /* 0x00000005a7057209 */ /* 0x020fe20007810000 */
[-C--:B------:R-:W-:Y:S01]  /*aa20*/  FMUL.FTZ R120, R120, R9.reuse ;  /* 0x0000000978787220 */ /* 0x080fe20000410000 */
[-C--:B------:R-:W-:Y:S01]  /*aa30*/  FMUL.FTZ R121, R121, R9.reuse ;  /* 0x0000000979797220 */ /* 0x080fe20000410000 */
[-C--:B------:R-:W-:Y:S01]  /*aa40*/  FMUL.FTZ R124, R124, R9.reuse ;  /* 0x000000097c7c7220 */ /* 0x080fe20000410000 */
[----:B------:R-:W-:Y:S01]  /*aa50*/  FMUL.FTZ R125, R125, R9 ;  /* 0x000000097d7d7220 */ /* 0x000fe20000410000 */
[----:B------:R-:W3:Y:S01]  /*aa60*/  MUFU.TANH R171, R171 ;  /* 0x000000ab00ab7308 */ /* 0x000ee20000002400 */
[----:B--2---:R-:W-:Y:S01]  /*aa70*/  FMNMX.FTZ R5, R169, R5, !PT ;  /* 0x00000005a9057209 */ /* 0x004fe20007810000 */
[-C--:B------:R-:W-:Y:S01]  /*aa80*/  FMUL.FTZ R128, R128, R9.reuse ;  /* 0x0000000980807220 */ /* 0x080fe20000410000 */
[-C--:B------:R-:W-:Y:S01]  /*aa90*/  FMUL.FTZ R129, R129, R9.reuse ;  /* 0x0000000981817220 */ /* 0x080fe20000410000 */
[-C--:B------:R-:W-:Y:S01]  /*aaa0*/  FMUL.FTZ R132, R132, R9.reuse ;  /* 0x0000000984847220 */ /* 0x080fe20000410000 */
[-C--:B------:R-:W-:Y:S01]  /*aab0*/  FMUL.FTZ R133, R133, R9.reuse ;  /* 0x0000000985857220 */ /* 0x080fe20000410000 */
[-C--:B------:R-:W-:Y:S01]  /*aac0*/  FMUL.FTZ R136, R136, R9.reuse ;  /* 0x0000000988887220 */ /* 0x080fe20000410000 */
[----:B------:R-:W-:Y:S01]  /*aad0*/  FMUL.FTZ R137, R137, R9 ;  /* 0x0000000989897220 */ /* 0x000fe20000410000 */
[----:B------:R-:W-:Y:S01]  /*aae0*/  MUFU.EX2 R178, R156 ;  /* 0x0000009c00b27308 */ /* 0x000fe20000000800 */
[----:B-1----:R-:W-:Y:S01]  /*aaf0*/  FMNMX.FTZ R5, R170, R5, !PT ;  /* 0x00000005aa057209 */ /* 0x002fe20007810000 */
        /* <DEDUP_REMOVED lines=11> */
[----:B------:R-:W1:Y:S02]  /*abb0*/  SHFL.BFLY PT, R174, R5, 0x2, 0x1f ;  /* 0x0c401f0005ae7f89 */ /* 0x000e6400000e0000 */
[----:B------:R-:W-:Y:S08]  /*abc0*/  MUFU.EX2 R15, R15 ;  /* 0x0000000f000f7308 */ /* 0x000ff00000000800 */
[----:B------:R-:W-:Y:S08]  /*abd0*/  MUFU.EX2 R20, R20 ;  /* 0x0000001400147308 */ /* 0x000ff00000000800 */
[----:B------:R-:W-:Y:S01]  /*abe0*/  MUFU.EX2 R21, R21 ;  /* 0x0000001500157308 */ /* 0x000fe20000000800 */
[----:B-1----:R-:W-:-:S07]  /*abf0*/  FMNMX.FTZ R5, R5, R174, !PT ;  /* 0x000000ae05057209 */ /* 0x002fce0007810000 */
[----:B------:R-:W1:Y:S01]  /*ac00*/  MUFU.EX2 R168, R168 ;  /* 0x000000a800a87308 */ /* 0x000e620000000800 */
[----:B------:R-:W2:Y:S07]  /*ac10*/  SHFL.BFLY PT, R174, R5, 0x1, 0x1f ;  /* 0x0c201f0005ae7f89 */ /* 0x000eae00000e0000 */
[----:B------:R-:W-:Y:S08]  /*ac20*/  MUFU.EX2 R177, R165 ;  /* 0x000000a500b17308 */ /* 0x000ff00000000800 */
[----:B------:R1:W-:Y:S02]  /*ac30*/  MUFU.EX2 R179, R160 ;  /* 0x000000a000b37308 */ /* 0x0003e40000000800 */
[----:B-1----:R-:W-:-:S02]  /*ac40*/  F2FP.BF16.F32.PACK_AB R160, R168, R21 ;  /* 0x00000015a8a0723e */ /* 0x002fc400000010ff */
        /* <DEDUP_REMOVED lines=24> */
[-C--:B-1----:R-:W-:Y:S01]  /*add0*/  FMUL.FTZ R26, R26, R10.reuse ;  /* 0x0000000a1a1a7220 */ /* 0x082fe20000410000 */
[-C--:B------:R-:W-:Y:S01]  /*ade0*/  FMUL.FTZ R27, R27, R10.reuse ;  /* 0x0000000a1b1b7220 */ /* 0x080fe20000410000 */
[-C--:B------:R-:W-:Y:S01]  /*adf0*/  FMUL.FTZ R30, R30, R10.reuse ;  /* 0x0000000a1e1e7220 */ /* 0x080fe20000410000 */
[-C--:B------:R-:W-:Y:S01]  /*ae00*/  FMUL.FTZ R31, R31, R10.reuse ;  /* 0x0000000a1f1f7220 */ /* 0x080fe20000410000 */
[-C--:B------:R-:W-:Y:S01]  /*ae10*/  FMUL.FTZ R34, R34, R10.reuse ;  /* 0x0000000a22227220 */ /* 0x080fe20000410000 */
[-C--:B------:R-:W-:Y:S01]  /*ae20*/  FMUL.FTZ R35, R35, R10.reuse ;  /* 0x0000000a23237220 */ /* 0x080fe20000410000 */
[----:B------:R-:W-:Y:S01]  /*ae30*/  FMUL.FTZ R38, R38, R10 ;  /* 0x0000000a26267220 */ /* 0x000fe20000410000 */
        /* <DEDUP_REMOVED lines=49> */
[----:B-1----:R-:W-:Y:S01]  /*b150*/  FADD.FTZ R11, R176, R11 ;  /* 0x0000000bb00b7221 */ /* 0x002fe20000010000 */
[----:B------:R-:W-:Y:S01]  /*b160*/  FADD.FTZ R4, R20, R4 ;  /* 0x0000000414047221 */ /* 0x000fe20000010000 */
[----:B------:R-:W-:Y:S01]  /*b170*/  BAR.SYNC.DEFER_BLOCKING 0xf, 0x100 ;  /* 0x03c4000000007b1d */ /* 0x000fe20000010000 */
[----:B------:R-:W-:Y:S01]  /*b180*/  F2FP.BF16.F32.PACK_AB R157, R176, R157 ;  /* 0x0000009db09d723e */ /* 0x000fe200000010ff */
[-C--:B------:R-:W-:Y:S01]  /*b190*/  FMUL.FTZ R90, R90, R10.reuse ;  /* 0x0000000a5a5a7220 */ /* 0x080fe20000410000 */
[-C--:B------:R-:W-:Y:S01]  /*b1a0*/  FMUL.FTZ R91, R91, R10.reuse ;  /* 0x0000000a5b5b7220 */ /* 0x080fe20000410000 */
[-C--:B------:R-:W-:Y:S01]  /*b1b0*/  FMUL.FTZ R94, R94, R10.reuse ;  /* 0x0000000a5e5e7220 */ /* 0x080fe20000410000 */
[-C--:B------:R-:W-:Y:S01]  /*b1c0*/  FMUL.FTZ R95, R95, R10.reuse ;  /* 0x0000000a5f5f7220 */ /* 0x080fe20000410000 */
[----:B------:R-:W1:Y:S01]  /*b1d0*/  MUFU.EX2 R12, R12 ;  /* 0x0000000c000c7308 */ /* 0x000e620000000800 */
        /* <DEDUP_REMOVED lines=16> */
[----:B-1----:R-:W-:Y:S01]  /*b2e0*/  FADD.FTZ R11, R12, R11 ;  /* 0x0000000b0c0b7221 */ /* 0x002fe20000010000 */
        /* <DEDUP_REMOVED lines=51> */
.L_x_5502:
[----:B------:R2:W3:Y:S01]  /*b620*/  SYNCS.PHASECHK.TRANS64.TRYWAIT P1, [UR21+0x28c50], R7 ;  /* 0x028c5007ff0075a7 */ /* 0x0004e20008020155 */
[----:B------:R-:W-:Y:S05]  /*b630*/  @!P0 BRA `(.L_x_5503) ;  /* 0x0000000000048947 */ /* 0x000fea0003800000 */
[----:B------:R-:W-:Y:S01]  /*b640*/  BPT.TRAP 0x1 ;  /* 0x000000040000795c */ /* 0x000fe20000300000 */
.L_x_5503:
[----:B---3--:R-:W-:Y:S05]  /*b650*/  @P1 BRA `(.L_x_5504) ;  /* 0x0000000000081947 */ /* 0x008fea0003800000 */
[----:B------:R-:W3:Y:S02]  /*b660*/  SYNCS.PHASECHK.TRANS64.TRYWAIT P1, [UR21+0x28c50], R7 ;  /* 0x028c5007ff0075a7 */ /* 0x000ee40008020155 */
[----:B---3--:R-:W-:Y:S05]  /*b670*/  @!P1 BRA `(.L_x_5505) ;  /* 0x000000e8008c9947 */ /* 0x008fea0003800000 */
.L_x_5504:
        /* <DEDUP_REMOVED lines=34> */
.L_x_5506:
[----:B------:R-:W-:Y:S01]  /*b8a0*/  UIADD3 UR21, UR21, 0x28c60, URZ ;  /* 0x00028c6015157890 */ /* 0x000fe2000fffe03f */
[----:B------:R-:W-:Y:S01]  /*b8b0*/  PLOP3.LUT P1, PT, PT, PT, UP0, 0x80, 0x0 ;  /* 0x000000000000781c */ /* 0x000fe20003f2f008 */
[----:B------:R-:W-:Y:S01]  /*b8c0*/  UMOV UR24, UR38 ;  /* 0x0000002600187c82 */ /* 0x000fe20008000000 */
[----:B---3--:R-:W-:Y:S01]  /*b8d0*/  IMAD.MOV.U32 R8, RZ, RZ, R5 ;  /* 0x000000ffff087224 */ /* 0x008fe200078e0005 */
[----:B------:R-:W-:Y:S01]  /*b8e0*/  UPRMT UR21, UR40, 0x654, UR21 ;  /* 0x0000065428157896 */ /* 0x000fe20008000015 */
[----:B------:R-:W-:-:S08]  /*b8f0*/  IMAD.MOV.U32 R9, RZ, RZ, R6 ;  /* 0x000000ffff097224 */ /* 0x000fd000078e0006 */
[----:B------:R-:W-:Y:S01]  /*b900*/  SYNCS.ARRIVE.TRANS64.RED.A1T0 RZ, [UR21], RZ ;  /* 0x000000ffffff79a7 */ /* 0x000fe20008100415 */
[----:B------:R-:W-:Y:S05]  /*b910*/  @P1 BRA `(.L_x_5507) ;  /* 0xffffffe000d41947 */ /* 0x000fea000383ffff */
.L_x_5496:
        /* <DEDUP_REMOVED lines=11> */
.L_x_5527:
[----:B------:R-:W-:-:S04]  /*b9d0*/  UIADD3 UR38, UR27, 0x1, URZ ;  /* 0x000000011b267890 */ /* 0x000fc8000fffe03f */
[----:B------:R-:W-:-:S04]  /*b9e0*/  UISETP.NE.AND UP0, UPT, UR38, 0x2, UPT ;  /* 0x000000022600788c */ /* 0x000fc8000bf05270 */
[----:B------:R-:W-:Y:S02]  /*b9f0*/  USEL UR6, URZ, 0x1, UP0 ;  /* 0x000000013f067887 */ /* 0x000fe40008000000 */
[----:B------:R-:W-:Y:S02]  /*ba00*/  USEL UR38, UR38, URZ, UP0 ;  /* 0x0000003f26267287 */ /* 0x000fe40008000000 */
[----:B------:R-:W-:Y:S01]  /*ba10*/  ULOP3.LUT UR37, UR37, UR6, URZ, 0x3c, !UPT ;  /* 0x0000000625257292 */ /* 0x000fe2000f8e3c3f */
[----:B------:R-:W-:Y:S11]  /*ba20*/  @!P0 BRA `(.L_x_5509) ;  /* 0x0000000000048947 */ /* 0x000ff60003800000 */
[----:B------:R-:W-:Y:S01]  /*ba30*/  BPT.TRAP 0x1 ;  /* 0x000000040000795c */ /* 0x000fe20000300000 */
.L_x_5509:
[----:B------:R-:W-:Y:S01]  /*ba40*/  ULEA UR20, UR38, UR41, 0x3 ;  /* 0x0000002926147291 */ /* 0x000fe2000f8e183f */
[----:B012---:R-:W-:-:S05]  /*ba50*/  IMAD.U32 R7, RZ, RZ, UR37 ;  /* 0x00000025ff077e24 */ /* 0x007fca000f8e00ff */
[----:B------:R-:W-:-:S04]  /*ba60*/  SHF.L.U32 R7, R7, 0x1f, RZ ;  /* 0x0000001f07077819 */ /* 0x000fc800000006ff */
[----:B------:R0:W1:Y:S01]  /*ba70*/  SYNCS.PHASECHK.TRANS64.TRYWAIT P1, [UR20+0x28c30], R7 ;  /* 0x028c3007ff0075a7 */ /* 0x0000620008020154 */
[----:B------:R-:W-:Y:S05]  /*ba80*/  @!P0 BRA `(.L_x_5510) ;  /* 0x0000000000048947 */ /* 0x000fea0003800000 */
[----:B------:R-:W-:Y:S01]  /*ba90*/  BPT.TRAP 0x1 ;  /* 0x000000040000795c */ /* 0x000fe20000300000 */
.L_x_5510:
[----:B-1----:R-:W-:Y:S05]  /*baa0*/  @P1 BRA `(.L_x_5511) ;  /* 0x0000000000081947 */ /* 0x002fea0003800000 */
[----:B------:R-:W1:Y:S02]  /*bab0*/  SYNCS.PHASECHK.TRANS64.TRYWAIT P1, [UR20+0x28c30], R7 ;  /* 0x028c3007ff0075a7 */ /* 0x000e640008020154 */
[----:B-1----:R-:W-:Y:S05]  /*bac0*/  @!P1 BRA `(.L_x_5512) ;  /* 0x000000e400909947 */ /* 0x002fea0003800000 */
.L_x_5511:
        /* <DEDUP_REMOVED lines=23> */
.L_x_5513:
        /* <DEDUP_REMOVED lines=14> */
[----:B-1----:R-:W-:Y:S01]  /*bd20*/  FMUL.FTZ R6, R155, UR21 ;  /* 0x000000159b067c20 */ /* 0x002fe20008410000 */
        /* <DEDUP_REMOVED lines=41> */
[--C-:B-1----:R-:W-:Y:S02]  /*bfc0*/  IMAD.IADD R177, R179, 0x1, R180.reuse ;  /* 0x00000001b3b17824 */ /* 0x102fe400078e02b4 */
        /* <DEDUP_REMOVED lines=45> */
.L_x_5516:
[----:B------:R-:W-:-:S05]  /*c2a0*/  IMAD.U32 R181, RZ, RZ, UR23 ;  /* 0x00000017ffb57e24 */ /* 0x000fca000f8e00ff */
[----:B------:R-:W-:-:S13]  /*c2b0*/  ISETP.NE.AND P1, PT, R181, 0x1, PT ;  /* 0x00000001b500780c */ /* 0x000fda0003f25270 */
[----:B------:R-:W1:Y:S02]  /*c2c0*/  @P1 LDC.64 R8, c[0x0][0x9e8] ;  /* 0x00027a00ff081b82 */ /* 0x000e640000000a00 */
[----:B-1----:R-:W-:-:S05]  /*c2d0*/  @P1 IMAD.HI.U32 R8, R180, R8, RZ ;  /* 0x00000008b4081227 */ /* 0x002fca00078e00ff */
[----:B------:R-:W-:-:S07]  /*c2e0*/  @P1 SHF.R.U32.HI R180, RZ, R9, R8 ;  /* 0x00000009ffb41219 */ /* 0x000fce0000011608 */
.L_x_5517:
[----:B------:R-:W-:Y:S05]  /*c2f0*/  BSYNC B0 ;  /* 0x0000000000007941 */ /* 0x000fea0003800000 */
.L_x_5515:
[----:B------:R-:W-:-:S04]  /*c300*/  IMAD R180, R180, R181, -UR7 ;  /* 0x80000007b4b47e24 */ /* 0x000fc8000f8e02b5 */
[----:B------:R-:W-:-:S05]  /*c310*/  IMAD.IADD R180, R180, 0x1, -R2 ;  /* 0x00000001b4b47824 */ /* 0x000fca00078e0a02 */
[----:B------:R-:W-:Y:S02]  /*c320*/  VIMNMX R176, R176, R180, !PT ;  /* 0x000000b4b0b07248 */ /* 0x000fe40007fe0100 */
[----:B------:R-:W-:-:S07]  /*c330*/  VIADDMNMX R177, R180, R181, R177, PT ;  /* 0x000000b5b4b17246 */ /* 0x000fce00038001b1 */
.L_x_5514:
        /* <DEDUP_REMOVED lines=69> */
.L_x_5520:
[----:B------:R-:W-:-:S05]  /*c790*/  IMAD.U32 R177, RZ, RZ, UR23 ;  /* 0x00000017ffb17e24 */ /* 0x000fca000f8e00ff */
[----:B------:R-:W-:-:S13]  /*c7a0*/  ISETP.NE.AND P2, PT, R177, 0x1, PT ;  /* 0x00000001b100780c */ /* 0x000fda0003f45270 */
[----:B------:R-:W0:Y:S02]  /*c7b0*/  @P2 LDC.64 R8, c[0x0][0x9e8] ;  /* 0x00027a00ff082b82 */ /* 0x000e240000000a00 */
[----:B0-----:R-:W-:-:S05]  /*c7c0*/  @P2 IMAD.HI.U32 R8, R176, R8, RZ ;  /* 0x00000008b0082227 */ /* 0x001fca00078e00ff */
[----:B------:R-:W-:-:S07]  /*c7d0*/  @P2 SHF.R.U32.HI R176, RZ, R9, R8 ;  /* 0x00000009ffb02219 */ /* 0x000fce0000011608 */
.L_x_5521:
[----:B------:R-:W-:Y:S05]  /*c7e0*/  BSYNC B0 ;  /* 0x0000000000007941 */ /* 0x000fea0003800000 */
.L_x_5519:
[----:B------:R-:W-:-:S04]  /*c7f0*/  IMAD R176, R176, R177, -UR7 ;  /* 0x80000007b0b07e24 */ /* 0x000fc8000f8e02b1 */
[----:B------:R-:W-:-:S05]  /*c800*/  IMAD.IADD R176, R176, 0x1, -R2 ;  /* 0x00000001b0b07824 */ /* 0x000fca00078e0a02 */
[----:B------:R-:W-:Y:S02]  /*c810*/  VIMNMX R178, R178, R176, !PT ;  /* 0x000000b0b2b27248 */ /* 0x000fe40007fe0100 */
[----:B------:R-:W-:-:S07]  /*c820*/  VIADDMNMX R179, R176, R177, R179, PT ;  /* 0x000000b1b0b37246 */ /* 0x000fce00038001b3 */
.L_x_5518:
        /* <DEDUP_REMOVED lines=395> */
.L_x_5522:
[----:B------:R0:W1:Y:S01]  /*e0e0*/  SYNCS.PHASECHK.TRANS64.TRYWAIT P1, [UR20+0x28c50], R7 ;  /* 0x028c5007ff0075a7 */ /* 0x0000620008020154 */
[----:B------:R-:W-:Y:S05]  /*e0f0*/  @!P0 BRA `(.L_x_5523) ;  /* 0x0000000000048947 */ /* 0x000fea0003800000 */
[----:B------:R-:W-:Y:S01]  /*e100*/  BPT.TRAP 0x1 ;  /* 0x000000040000795c */ /* 0x000fe20000300000 */
.L_x_5523:
[----:B-1----:R-:W-:Y:S05]  /*e110*/  @P1 BRA `(.L_x_5524) ;  /* 0x0000000000081947 */ /* 0x002fea0003800000 */
[----:B------:R-:W1:Y:S02]  /*e120*/  SYNCS.PHASECHK.TRANS64.TRYWAIT P1, [UR20+0x28c50], R7 ;  /* 0x028c5007ff0075a7 */ /* 0x000e640008020154 */
[----:B-1----:R-:W-:Y:S05]  /*e130*/  @!P1 BRA `(.L_x_5525) ;  /* 0x000000c0000c9947 */ /* 0x002fea0003800000 */
.L_x_5524:
        /* <DEDUP_REMOVED lines=34> */
.L_x_5526:
        /* <DEDUP_REMOVED lines=10> */
.L_x_5508:
[----:B------:R-:W3:Y:S01]  /*e400*/  SHFL.BFLY PT, R0, R3, 0x2, 0x1f ;  /* 0x0c401f0003007f89 */ /* 0x000ee200000e0000 */
[----:B------:R-:W-:Y:S08]  /*e410*/  BAR.ARV 0x8, 0x100 ;  /* 0x0204000000007b1d */ /* 0x000ff00000002000 */
[----:B------:R-:W-:Y:S01]  /*e420*/  BAR.SYNC.DEFER_BLOCKING 0xf, 0x100 ;  /* 0x03c4000000007b1d */ /* 0x000fe20000010000 */
[----:B------:R-:W-:Y:S01]  /*e430*/  ISETP.NE.AND P2, PT, R18, RZ, PT ;  /* 0x000000ff1200720c */ /* 0x000fe20003f45270 */
[----:B------:R-:W-:Y:S01]  /*e440*/  IMAD.MOV.U32 R12, RZ, RZ, -0x800000 ;  /* 0xff800000ff0c7424 */ /* 0x000fe200078e00ff */
[----:B------:R-:W-:-:S03]  /*e450*/  UIADD3 UR36, UR36, 0x1, URZ ;  /* 0x0000000124247890 */ /* 0x000fc6000fffe03f */
[----:B------:R-:W4:Y:S01]  /*e460*/  SHFL.BFLY PT, R9, R4, 0x2, 0x1f ;  /* 0x0c401f0004097f89 */ /* 0x000f2200000e0000 */
[----:B---3--:R-:W-:Y:S01]  /*e470*/  FADD.FTZ R0, R0, R3 ;  /* 0x0000000300007221 */ /* 0x008fe20000010000 */
[----:B------:R-:W-:-:S04]  /*e480*/  IMAD.MOV.U32 R3, RZ, RZ, RZ ;  /* 0x000000ffff037224 */ /* 0x000fc800078e00ff */
[----:B012---:R-:W0:Y:S01]  /*e490*/  SHFL.BFLY PT, R7, R0, 0x1, 0x1f ;  /* 0x0c201f0000077f89 */ /* 0x007e2200000e0000 */
[----:B----4-:R-:W-:Y:S01]  /*e4a0*/  FADD.FTZ R9, R9, R4 ;  /* 0x0000000409097221 */ /* 0x010fe20000010000 */
[----:B------:R-:W-:Y:S01]  /*e4b0*/  IMAD.U32 R4, RZ, RZ, UR38 ;  /* 0x00000026ff047e24 */ /* 0x000fe2000f8e00ff */
[----:B------:R-:W-:-:S03]  /*e4c0*/  UIADD3 UR38, UR38, 0x1, URZ ;  /* 0x0000000126267890 */ /* 0x000fc6000fffe03f */
[----:B------:R-:W1:Y:S01]  /*e4d0*/  SHFL.BFLY PT, R8, R9, 0x1, 0x1f ;  /* 0x0c201f0009087f89 */ /* 0x000e6200000e0000 */
[----:B------:R-:W-:Y:S01]  /*e4e0*/  @!P2 IMAD R4, R4, 0x40, R17 ;  /* 0x000000400404a824 */ /* 0x000fe200078e0211 */
[----:B------:R-:W-:Y:S01]  /*e4f0*/  UISETP.NE.AND UP0, UPT, UR38, 0x2, UPT ;  /* 0x000000022600788c */ /* 0x000fe2000bf05270 */
[----:B0-----:R-:W-:Y:S01]  /*e500*/  FADD.FTZ R11, R0, R7 ;  /* 0x00000007000b7221 */ /* 0x001fe20000010000 */
[----:B------:R-:W-:Y:S02]  /*e510*/  IMAD.MOV.U32 R0, RZ, RZ, RZ ;  /* 0x000000ffff007224 */ /* 0x000fe400078e00ff */
[----:B------:R-:W-:Y:S01]  /*e520*/  @!P2 LEA R4, R4, UR41, 0x2 ;  /* 0x000000290404ac11 */ /* 0x000fe2000f8e10ff */
[----:B------:R-:W-:Y:S01]  /*e530*/  IMAD.U32 R7, RZ, RZ, UR10 ;  /* 0x0000000aff077e24 */ /* 0x000fe2000f8e00ff */
[----:B------:R-:W-:Y:S01]  /*e540*/  USEL UR4, URZ, 0x1, UP0 ;  /* 0x000000013f047887 */ /* 0x000fe20008000000 */
[----:B------:R-:W-:Y:S01]  /*e550*/  FSETP.NE.FTZ.AND P0, PT, R11, RZ, PT ;  /* 0x000000ff0b00720b */ /* 0x000fe20003f15000 */
[----:B------:R-:W-:-:S02]  /*e560*/  USEL UR38, UR38, URZ, UP0 ;  /* 0x0000003f26267287 */ /* 0x000fc40008000000 */
[----:B------:R-:W-:-:S10]  /*e570*/  ULOP3.LUT UR37, UR37, UR4, URZ, 0x3c, !UPT ;  /* 0x0000000425257292 */ /* 0x000fd4000f8e3c3f */
[----:B------:R-:W0:Y:S01]  /*e580*/  @P0 MUFU.LG2 R10, R11 ;  /* 0x0000000b000a0308 */ /* 0x000e220000000c00 */
[----:B------:R-:W-:Y:S01]  /*e590*/  @P0 FMUL.FTZ R7, R7, 0.69314718246459960938 ;  /* 0x3f31721807070820 */ /* 0x000fe20000410000 */
[----:B-1----:R-:W-:-:S05]  /*e5a0*/  FADD.FTZ R8, R9, R8 ;  /* 0x0000000809087221 */ /* 0x002fca0000010000 */
[----:B------:R-:W-:Y:S01]  /*e5b0*/  FSETP.NE.FTZ.AND P1, PT, R8, RZ, PT ;  /* 0x000000ff0800720b */ /* 0x000fe20003f35000 */
[----:B------:R-:W1:Y:S01]  /*e5c0*/  @P0 MUFU.RCP R3, R11 ;  /* 0x0000000b00030308 */ /* 0x000e620000001000 */
[----:B0-----:R-:W-:-:S11]  /*e5d0*/  @P0 FMUL.FTZ R10, R10, 0.69314718246459960938 ;  /* 0x3f3172180a0a0820 */ /* 0x001fd60000410000 */
[----:B------:R-:W0:Y:S01]  /*e5e0*/  @P1 MUFU.RCP R0, R8 ;  /* 0x0000000800001308 */ /* 0x000e220000001000 */
[----:B------:R-:W-:Y:S01]  /*e5f0*/  @P0 FFMA.FTZ R12, R7, R6, R10 ;  /* 0x00000006070c0223 */ /* 0x000fe2000001000a */
[----:B------:R-:W-:Y:S01]  /*e600*/  PLOP3.LUT P0, PT, PT, PT, PT, 0x8, 0x0 ;  /* 0x000000000000781c */ /* 0x000fe20003f0e170 */
[----:B-1----:R-:W-:Y:S01]  /*e610*/  @!P2 STS [R4+0x28800], R3 ;  /* 0x028800030400a388 */ /* 0x002fe20000000800 */
[-C--:B------:R-:W-:Y:S01]  /*e620*/  FMUL.FTZ R24, R24, R3.reuse ;  /* 0x0000000318187220 */ /* 0x080fe20000410000 */
[----:B------:R-:W-:-:S03]  /*e630*/  FMUL.FTZ R25, R25, R3 ;  /* 0x0000000319197220 */ /* 0x000fc60000410000 */
[----:B------:R-:W1:Y:S01]  /*e640*/  @P1 MUFU.LG2 R6, R8 ;  /* 0x0000000800061308 */ /* 0x000e620000000c00 */
        /* <DEDUP_REMOVED lines=17> */
[----:B------:R-:W-:Y:S01]  /*e760*/  FMUL.FTZ R57, R57, R3 ;  /* 0x0000000339397220 */ /* 0x000fe20000410000 */
[----:B0-----:R-:W-:-:S02]  /*e770*/  IMAD.U32 R4, RZ, RZ, UR10 ;  /* 0x0000000aff047e24 */ /* 0x001fc4000f8e00ff */
[-C--:B------:R-:W-:Y:S01]  /*e780*/  FMUL.FTZ R60, R60, R3.reuse ;  /* 0x000000033c3c7220 */ /* 0x080fe20000410000 */
[-C--:B------:R-:W-:Y:S01]  /*e790*/  FMUL.FTZ R61, R61, R3.reuse ;  /* 0x000000033d3d7220 */ /* 0x080fe20000410000 */
[-C--:B------:R-:W-:Y:S01]  /*e7a0*/  FMUL.FTZ R64, R64, R3.reuse ;  /* 0x0000000340407220 */ /* 0x080fe20000410000 */
[----:B------:R-:W-:Y:S01]  /*e7b0*/  @P1 FMUL.FTZ R4, R4, 0.69314718246459960938 ;  /* 0x3f31721804041820 */ /* 0x000fe20000410000 */
        /* <DEDUP_REMOVED lines=43> */
[----:B------:R-:W-:-:S02]  /*ea70*/  IMAD.MOV.U32 R3, RZ, RZ, -0x800000 ;  /* 0xff800000ff037424 */ /* 0x000fc400078e00ff */
        /* <DEDUP_REMOVED lines=66> */
.L_x_5432:
[----:B------:R-:W0:Y:S08]  /*eea0*/  S2UR UR40, SR_CgaCtaId ;  /* 0x00000000002879c3 */ /* 0x000e300000008800 */
[----:B------:R-:W-:Y:S01]  /*eeb0*/  BAR.SYNC.DEFER_BLOCKING 0x5, 0x180 ;  /* 0x0146000000007b1d */ /* 0x000fe20000010000 */
[----:B------:R-:W-:-:S05]  /*eec0*/  USHF.R.U32.HI UR9, URZ, 0x10, UR42 ;  /* 0x000000103f097899 */ /* 0x000fca000801162a */
        /* <DEDUP_REMOVED lines=12> */
[----:B------:R-:W-:Y:S01]  /*ef90*/  ULDC.64 UR14, c[0x0][0xc00] ;  /* 0x00030000000e7ab9 */ /* 0x000fe20000000a00 */
[----:B------:R-:W-:Y:S01]  /*efa0*/  F2FP.BF16.F32.PACK_AB R7, R31, R30 ;  /* 0x0000001e1f07723e */ /* 0x000fe200000010ff */
[----:B------:R-:W-:Y:S01]  /*efb0*/  ULDC.64 UR12, c[0x0][0xc00] ;  /* 0x00030000000c7ab9 */ /* 0x000fe20000000a00 */
[----:B------:R-:W-:Y:S01]  /*efc0*/  F2FP.BF16.F32.PACK_AB R10, R37, R36 ;  /* 0x00000024250a723e */ /* 0x000fe200000010ff */
[----:B------:R-:W-:Y:S01]  /*efd0*/  UIMAD.WIDE UR12, UR44, 0x4, UR12 ;  /* 0x000000042c0c78a5 */ /* 0x000fe2000f8e020c */
[----:B------:R-:W-:Y:S01]  /*efe0*/  F2FP.BF16.F32.PACK_AB R11, R39, R38 ;  /* 0x00000026270b723e */ /* 0x000fe200000010ff */
[----:B------:R-:W-:Y:S01]  /*eff0*/  UMOV UR10, UR41 ;  /* 0x00000029000a7c82 */ /* 0x000fe20008000000 */
[----:B0-----:R-:W-:Y:S01]  /*f000*/  UMOV UR11, UR4 ;  /* 0x00000004000b7c82 */ /* 0x001fe20008000000 */
[----:B------:R-:W-:Y:S01]  /*f010*/  ULDC UR4, c[0x0][0xad4] ;  /* 0x0002b50000047ab9 */ /* 0x000fe20000000800 */
[----:B------:R-:W-:-:S02]  /*f020*/  IMAD.U32 R14, RZ, RZ, UR10 ;  /* 0x0000000aff0e7e24 */ /* 0x000fc4000f8e00ff */
[----:B------:R-:W-:Y:S01]  /*f030*/  IMAD.U32 R15, RZ, RZ, UR11 ;  /* 0x0000000bff0f7e24 */ /* 0x000fe2000f8e00ff */
[----:B------:R-:W-:Y:S02]  /*f040*/  ULDC.64 UR10, c[0x0][0xc08] ;  /* 0x00030200000a7ab9 */ /* 0x000fe40000000a00 */
[----:B------:R-:W-:-:S04]  /*f050*/  UISETP.NE.U32.AND UP0, UPT, UR10, URZ, UPT ;  /* 0x0000003f0a00728c */ /* 0x000fc8000bf05070 */
[----:B------:R-:W-:Y:S01]  /*f060*/  UISETP.NE.AND.EX UP0, UPT, UR11, URZ, UPT, UP0 ;  /* 0x0000003f0b00728c */ /* 0x000fe2000bf05300 */
[----:B------:R-:W-:Y:S05]  /*f070*/  BAR.SYNC.DEFER_BLOCKING 0x1, 0x100 ;  /* 0x0044000000007b1d */ /* 0x000fea0000010000 */
[----:B------:R-:W-:-:S05]  /*f080*/  PLOP3.LUT P1, PT, PT, PT, UP0, 0x80, 0x0 ;  /* 0x000000000000781c */ /* 0x000fca0003f2f008 */
[----:B------:R-:W-:Y:S02]  /*f090*/  @UP0 ULDC.64 UR10, c[0x0][0xc08] ;  /* 0x00030200000a0ab9 */ /* 0x000fe40000000a00 */
[----:B------:R-:W-:Y:S01]  /*f0a0*/  @UP0 UIMAD.WIDE UR10, UR44, 0x4, UR10 ;  /* 0x000000042c0a08a5 */ /* 0x000fe2000f8e020a */
        /* <DEDUP_REMOVED lines=17> */
[----:B------:R-:W-:-:S02]  /*f1c0*/  F2FP.BF16.F32.PACK_AB R9, R35, R34 ;  /* 0x000000222309723e */ /* 0x000fc400000010ff */
[----:B------:R-:W-:Y:S02]  /*f1d0*/  LOP3.LUT R4, R5, 0x380, RZ, 0xc0, !PT ;  /* 0x0000038005047812 */ /* 0x000fe400078ec0ff */
[----:B------:R-:W-:Y:S01]  /*f1e0*/  F2FP.BF16.F32.PACK_AB R6, R45, R44 ;  /* 0x0000002c2d06723e */ /* 0x000fe200000010ff */
[----:B------:R0:W-:Y:S01]  /*f1f0*/  STSM.16.M88.4 [R13], R8 ;  /* 0x000000080d007844 */ /* 0x0001e20000000200 */
[----:B------:R-:W-:Y:S02]  /*f200*/  SHF.R.U64 R4, R4, 0x3, RZ ;  /* 0x0000000304047819 */ /* 0x000fe400000012ff */
[----:B------:R-:W-:Y:S02]  /*f210*/  F2FP.BF16.F32.PACK_AB R7, R47, R46 ;  /* 0x0000002e2f07723e */ /* 0x000fe400000010ff */
[----:B------:R-:W-:Y:S01]  /*f220*/  LOP3.LUT R4, R4, R5, RZ, 0x3c, !PT ;  /* 0x0000000504047212 */ /* 0x000fe200078e3cff */
[----:B------:R-:W-:-:S05]  /*f230*/  IMAD.X R5, RZ, RZ, R21, P0 ;  /* 0x000000ffff057224 */ /* 0x000fca00000e0615 */
[----:B------:R-:W-:Y:S02]  /*f240*/  MOV R0, R4 ;  /* 0x0000000400007202 */ /* 0x000fe40000000f00 */
[----:B------:R-:W-:Y:S02]  /*f250*/  F2FP.BF16.F32.PACK_AB R4, R41, R40 ;  /* 0x000000282904723e */ /* 0x000fe400000010ff */
[----:B------:R-:W-:Y:S02]  /*f260*/  F2FP.BF16.F32.PACK_AB R5, R43, R42 ;  /* 0x0000002a2b05723e */ /* 0x000fe400000010ff */
[----:B0-----:R-:W-:Y:S02]  /*f270*/  IADD3 R9, P0, R20, 0x60, RZ ;  /* 0x0000006014097810 */ /* 0x001fe40007f1e0ff */
[----:B------:R-:W-:Y:S01]  /*f280*/  F2FP.BF16.F32.PACK_AB R10, R53, R52 ;  /* 0x00000034350a723e */ /* 0x000fe200000010ff */
[----:B------:R0:W-:Y:S01]  /*f290*/  STSM.16.M88.4 [R0], R4 ;  /* 0x0000000400007844 */ /* 0x0001e20000000200 */
[----:B------:R-:W-:-:S02]  /*f2a0*/  LOP3.LUT R8, R9, 0x380, RZ, 0xc0, !PT ;  /* 0x0000038009087812 */ /* 0x000fc400078ec0ff */
[----:B------:R-:W-:Y:S02]  /*f2b0*/  F2FP.BF16.F32.PACK_AB R11, R55, R54 ;  /* 0x00000036370b723e */ /* 0x000fe400000010ff */
[----:B------:R-:W-:Y:S01]  /*f2c0*/  SHF.R.U64 R8, R8, 0x3, RZ ;  /* 0x0000000308087819 */ /* 0x000fe200000012ff */
[----:B0-----:R-:W-:-:S03]  /*f2d0*/  IMAD.X R5, RZ, RZ, R21, P0 ;  /* 0x000000ffff057224 */ /* 0x001fc600000e0615 */
[----:B------:R-:W-:Y:S02]  /*f2e0*/  LOP3.LUT R4, R8, R9, RZ, 0x3c, !PT ;  /* 0x0000000908047212 */ /* 0x000fe400078e3cff */
[----:B------:R-:W-:Y:S02]  /*f2f0*/  F2FP.BF16.F32.PACK_AB R8, R49, R48 ;  /* 0x000000303108723e */ /* 0x000fe400000010ff */
[----:B------:R-:W-:Y:S02]  /*f300*/  MOV R13, R4 ;  /* 0x00000004000d7202 */ /* 0x000fe40000000f00 */
[----:B------:R-:W-:Y:S02]  /*f310*/  IADD3 R5, P0, R20, 0x2000, RZ ;  /* 0x0000200014057810 */ /* 0x000fe40007f1e0ff */
[----:B------:R-:W-:Y:S02]  /*f320*/  F2FP.BF16.F32.PACK_AB R9, R51, R50 ;  /* 0x000000323309723e */ /* 0x000fe400000010ff */
[----:B------:R-:W-:-:S02]  /*f330*/  LOP3.LUT R4, R5, 0x380, RZ, 0xc0, !PT ;  /* 0x0000038005047812 */ /* 0x000fc400078ec0ff */
        /* <DEDUP_REMOVED lines=119> */
[----:B0-----:R-:W-:-:S03]  /*fab0*/  IADD3 R9, P0, R20, 0x6060, RZ ;  /* 0x0000606014097810 */ /* 0x001fc60007f1e0ff */
[----:B------:R0:W-:Y:S01]  /*fac0*/  STSM.16.M88.4 [R0], R4 ;  /* 0x0000000400007844 */ /* 0x0001e20000000200 */
[----:B------:R-:W-:Y:S01]  /*fad0*/  LOP3.LUT R8, R9, 0x380, RZ, 0xc0, !PT ;  /* 0x0000038009087812 */ /* 0x000fe200078ec0ff */
[----:B------:R-:W-:Y:S01]  /*fae0*/  IMAD.X R21, RZ, RZ, R21, P0 ;  /* 0x000000ffff157224 */ /* 0x000fe200000e0615 */
[----:B------:R-:W-:Y:S02]  /*faf0*/  ISETP.NE.U32.AND P0, PT, RZ, UR14, PT ;  /* 0x0000000eff007c0c */ /* 0x000fe4000bf05070 */
[----:B------:R-:W-:Y:S02]  /*fb00*/  SHF.R.U64 R8, R8, 0x3, RZ ;  /* 0x0000000308087819 */ /* 0x000fe400000012ff */
[----:B------:R-:W-:Y:S02]  /*fb10*/  ISETP.NE.AND.EX P0, PT, RZ, UR15, PT, P0 ;  /* 0x0000000fff007c0c */ /* 0x000fe4000bf05300 */
[----:B------:R-:W-:-:S04]  /*fb20*/  LOP3.LUT R20, R8, R9, RZ, 0x3c, !PT ;  /* 0x0000000908147212 */ /* 0x000fc800078e3cff */
[----:B------:R-:W-:Y:S02]  /*fb30*/  MOV R20, R20 ;  /* 0x0000001400147202 */ /* 0x000fe40000000f00 */
[----:B0-----:R-:W-:Y:S02]  /*fb40*/  F2FP.BF16.F32.PACK_AB R4, R145, R144 ;  /* 0x000000909104723e */ /* 0x001fe400000010ff */
[----:B------:R-:W-:Y:S02]  /*fb50*/  F2FP.BF16.F32.PACK_AB R5, R147, R146 ;  /* 0x000000929305723e */ /* 0x000fe400000010ff */
[----:B------:R-:W-:Y:S02]  /*fb60*/  F2FP.BF16.F32.PACK_AB R6, R149, R148 ;  /* 0x000000949506723e */ /* 0x000fe400000010ff */
[----:B------:R-:W-:-:S05]  /*fb70*/  F2FP.BF16.F32.PACK_AB R7, R151, R150 ;  /* 0x000000969707723e */ /* 0x000fca00000010ff */
[----:B------:R0:W-:Y:S02]  /*fb80*/  STSM.16.M88.4 [R20], R4 ;  /* 0x0000000414007844 */ /* 0x0001e40000000200 */
[----:B0-----:R-:W-:Y:S02]  /*fb90*/  IMAD.U32 R4, RZ, RZ, UR10 ;  /* 0x0000000aff047e24 */ /* 0x001fe4000f8e00ff */
[----:B------:R-:W-:Y:S01]  /*fba0*/  IMAD.U32 R5, RZ, RZ, UR11 ;  /* 0x0000000bff057e24 */ /* 0x000fe2000f8e00ff */
[----:B------:R-:W-:Y:S06]  /*fbb0*/  BAR.SYNC.DEFER_BLOCKING 0x1, 0x100 ;  /* 0x0044000000007b1d */ /* 0x000fec0000010000 */
[----:B------:R0:W2:Y:S02]  /*fbc0*/  @P1 LDG.E R6, desc[UR54][R4.64] ;  /* 0x0000003604061981 */ /* 0x0000a4000c1e1900 */
[----:B0-----:R-:W-:-:S02]  /*fbd0*/  IMAD.U32 R4, RZ, RZ, UR12 ;  /* 0x0000000cff047e24 */ /* 0x001fc4000f8e00ff */
[----:B------:R-:W-:-:S05]  /*fbe0*/  IMAD.U32 R5, RZ, RZ, UR13 ;  /* 0x0000000dff057e24 */ /* 0x000fca000f8e00ff */
[----:B------:R0:W5:Y:S01]  /*fbf0*/  @P0 LDG.E R0, desc[UR54][R4.64] ;  /* 0x0000003604000981 */ /* 0x000162000c1e1900 */
[----:B------:R-:W-:Y:S01]  /*fc00*/  UISETP.NE.AND UP0, UPT, UR9, URZ, UPT ;  /* 0x0000003f0900728c */ /* 0x000fe2000bf05270 */
[----:B------:R-:W-:Y:S01]  /*fc10*/  ULDC UR8, c[0x0][0xa88] ;  /* 0x0002a20000087ab9 */ /* 0x000fe20000000800 */
[----:B------:R-:W-:Y:S02]  /*fc20*/  ULOP3.LUT UR42, UR42, 0xff, URZ, 0xc0, !UPT ;  /* 0x000000ff2a2a7892 */ /* 0x000fe4000f8ec03f */
[----:B------:R-:W-:Y:S01]  /*fc30*/  USEL UR10, UR9, UR4, UP0 ;  /* 0x00000004090a7287 */ /* 0x000fe20008000000 */
[----:B--2---:R-:W-:Y:S01]  /*fc40*/  @P1 R2UR UR8, R6 ;  /* 0x00000000060812ca */ /* 0x004fe200000e0000 */
[----:B0-----:R-:W-:-:S14]  /*fc50*/  @P1 BRA `(.L_x_5530) ;  /* 0x0000000000201947 */ /* 0x001fdc0003800000 */
[----:B------:R-:W-:Y:S05]  /*fc60*/  @!P0 BRA `(.L_x_5530) ;  /* 0x00000000001c8947 */ /* 0x000fea0003800000 */
[----:B------:R-:W-:Y:S02]  /*fc70*/  IMAD.U32 R4, RZ, RZ, UR12 ;  /* 0x0000000cff047e24 */ /* 0x000fe4000f8e00ff */
[----:B------:R-:W-:-:S05]  /*fc80*/  IMAD.U32 R5, RZ, RZ, UR13 ;  /* 0x0000000dff057e24 */ /* 0x000fca000f8e00ff */
[----:B------:R-:W2:Y:S04]  /*fc90*/  LDG.E R6, desc[UR54][R4.64] ;  /* 0x0000003604067981 */ /* 0x000ea8000c1e1900 */
[----:B------:R-:W3:Y:S01]  /*fca0*/  LDG.E R7, desc[UR54][R4.64+0x4] ;  /* 0x0000043604077981 */ /* 0x000ee2000c1e1900 */
[----:B--2---:R-:W-:Y:S02]  /*fcb0*/  R2UR UR4, R6 ;  /* 0x00000000060472ca */ /* 0x004fe400000e0000 */
[----:B---3--:R-:W-:-:S13]  /*fcc0*/  R2UR UR8, R7 ;  /* 0x00000000070872ca */ /* 0x008fda00000e0000 */
[----:B------:R-:W-:-:S12]  /*fcd0*/  UIADD3 UR8, -UR4, UR8, URZ ;  /* 0x0000000804087290 */ /* 0x000fd8000fffe13f */
.L_x_5530:
        /* <DEDUP_REMOVED lines=13> */
[----:B------:R-:W-:Y:S01]  /*fdb0*/  UISETP.GT.AND UP1, UPT, UR10, 0x1, UPT ;  /* 0x000000010a00788c */ /* 0x000fe2000bf24270 */
[----:B------:R-:W-:Y:S01]  /*fdc0*/  VIADD R9, R186, UR45 ;  /* 0x0000002dba097c36 */ /* 0x000fe20008000000 */
[----:B------:R-:W-:Y:S01]  /*fdd0*/  UMOV UR21, 0x9b8 ;  /* 0x000009b800157882 */ /* 0x000fe20000000000 */
[----:B------:R-:W-:Y:S02]  /*fde0*/  UISETP.NE.U32.AND UP0, UPT, UR14, URZ, UPT ;  /* 0x0000003f0e00728c */ /* 0x000fe4000bf05070 */
[----:B------:R-:W-:Y:S01]  /*fdf0*/  USEL UR21, UR21, 0x978, UP1 ;  /* 0x0000097815157887 */ /* 0x000fe20008800000 */
[----:B------:R-:W-:Y:S01]  /*fe00*/  IMAD.MOV.U32 R5, RZ, RZ, R9 ;  /* 0x000000ffff057224 */ /* 0x000fe200078e0009 */
[----:B------:R-:W-:Y:S02]  /*fe10*/  UISETP.NE.AND.EX UP0, UPT, UR15, URZ, UPT, UP0 ;  /* 0x0000003f0f00728c */ /* 0x000fe4000bf05300 */
[----:B------:R-:W-:-:S02]  /*fe20*/  USEL UR16, UR42, URZ, UP1 ;  /* 0x0000003f2a107287 */ /* 0x000fc40008800000 */
[----:B------:R-:W-:Y:S02]  /*fe30*/  USEL UR19, UR44, URZ, !UP0 ;  /* 0x0000003f2c137287 */ /* 0x000fe4000c000000 */
[----:B------:R-:W-:-:S04]  /*fe40*/  USHF.R.S32.HI UR17, URZ, 0x1f, UR44 ;  /* 0x0000001f3f117899 */ /* 0x000fc8000801142c */
[----:B------:R-:W-:Y:S01]  /*fe50*/  ULDC.64 UR14, c[0x0][UR21+0x228] ;  /* 0x00008a00150e7abb */ /* 0x000fe20008000a00 */
[----:B------:R-:W-:Y:S01]  /*fe60*/  ULDC.64 UR12, c[0x0][UR21+0x220] ;  /* 0x00008800150c7abb */ /* 0x000fe20008000a00 */
[----:B------:R-:W-:Y:S02]  /*fe70*/  UIMAD.WIDE.U32 UR22, UR14, UR16, URZ ;  /* 0x000000100e1672a5 */ /* 0x000fe4000f8e003f */
[----:B------:R-:W-:Y:S01]  /*fe80*/  UIMAD UR24, UR15, UR16, URZ ;  /* 0x000000100f1872a4 */ /* 0x000fe2000f8e023f */
[C---:B0-----:R-:W-:Y:S01]  /*fe90*/  ISETP.NE.AND P0, PT, R0.reuse, 0x1, PT ;  /* 0x000000010000780c */ /* 0x041fe20003f05270 */
[----:B------:R-:W-:Y:S01]  /*fea0*/  UIMAD.WIDE.U32 UR14, UR12, UR19, URZ ;  /* 0x000000130c0e72a5 */ /* 0x000fe2000f8e003f */
[----:B------:R-:W-:Y:S01]  /*feb0*/  IMAD R11, R0, UR8, RZ ;  /* 0x00000008000b7c24 */ /* 0x000fe2000f8e02ff */
[----:B------:R-:W-:Y:S01]  /*fec0*/  ULDC.64 UR10, c[0x0][UR21+0x218] ;  /* 0x00008600150a7abb */ /* 0x000fe20008000a00 */
[----:B------:R-:W-:Y:S02]  /*fed0*/  USEL UR20, UR17, URZ, !UP0 ;  /* 0x0000003f11147287 */ /* 0x000fe4000c000000 */
[----:B------:R-:W-:-:S02]  /*fee0*/  UIMAD UR19, UR13, UR19, URZ ;  /* 0x000000130d1372a4 */ /* 0x000fc4000f8e023f */
[----:B------:R-:W-:Y:S02]  /*fef0*/  UIMAD.WIDE.U32 UR16, UR10, UR43, URZ ;  /* 0x0000002b0a1072a5 */ /* 0x000fe4000f8e003f */
[----:B------:R-:W-:Y:S02]  /*ff00*/  UIMAD UR10, UR11, UR43, URZ ;  /* 0x0000002b0b0a72a4 */ /* 0x000fe4000f8e023f */
[----:B------:R-:W-:Y:S01]  /*ff10*/  UIMAD UR19, UR12, UR20, UR19 ;  /* 0x000000140c1372a4 */ /* 0x000fe2000f8e0213 */
[----:B------:R-:W0:Y:S01]  /*ff20*/  @P0 LDC R4, c[0x0][0xbec] ;  /* 0x0002fb00ff040b82 */ /* 0x000e220000000800 */
[----:B------:R-:W-:Y:S02]  /*ff30*/  UIADD3 UR24, UR23, UR24, URZ ;  /* 0x0000001817187290 */ /* 0x000fe4000fffe03f */
[----:B------:R-:W-:Y:S02]  /*ff40*/  UIADD3 UR11, UR17, UR10, URZ ;  /* 0x0000000a110b7290 */ /* 0x000fe4000fffe03f */
[----:B------:R-:W-:-:S02]  /*ff50*/  UIADD3 UR16, UP0, UP2, UR14, UR16, UR4 ;  /* 0x000000100e107290 */ /* 0x000fc4000fa1e004 */
[----:B------:R-:W-:Y:S01]  /*ff60*/  UIADD3 UR10, UR15, UR19, URZ ;  /* 0x000000130f0a7290 */ /* 0x000fe2000fffe03f */
[----:B------:R-:W1:Y:S01]  /*ff70*/  @P0 LDC R7, c[0x0][0xbf0] ;  /* 0x0002fc00ff070b82 */ /* 0x000e620000000800 */
[----:B------:R-:W-:Y:S02]  /*ff80*/  IMAD.U32 R6, RZ, RZ, UR24 ;  /* 0x00000018ff067e24 */ /* 0x000fe4000f8e00ff */
[----:B------:R-:W-:Y:S01]  /*ff90*/  UIADD3.X UR10, UR10, UR11, UR18, UP0, UP2 ;  /* 0x0000000b0a0a7290 */ /* 0x000fe200087e4412 */
[----:B0-----:R-:W-:-:S05]  /*ffa0*/  @P0 IMAD.HI.U32 R4, R9, R4, RZ ;  /* 0x0000000409040227 */ /* 0x001fca00078e00ff */
[----:B-1----:R-:W-:Y:S01]  /*ffb0*/  @P0 SHF.R.U32.HI R5, RZ, R7, R4 ;  /* 0x00000007ff050219 */ /* 0x002fe20000011604 */
[----:B------:R-:W-:-:S04]  /*ffc0*/  IMAD.U32 R4, RZ, RZ, UR22 ;  /* 0x00000016ff047e24 */ /* 0x000fc8000f8e00ff */
[--C-:B------:R-:W-:Y:S01]  /*ffd0*/  IMAD.MOV R7, RZ, RZ, -R5.reuse ;  /* 0x000000ffff077224 */ /* 0x100fe200078e0a05 */
[----:B------:R-:W-:Y:S02]  /*ffe0*/  IADD3 R4, P0, P2, R5, UR16, R4 ;  /* 0x0000001005047c10 */ /* 0x000fe4000fa1e004 */
[----:B------:R-:W-:Y:S01]  /*fff0*/  SHF.R.S32.HI R5, RZ, 0x1f, R5 ;  /* 0x0000001fff057819 */ /* 0x000fe20000011405 */
[----:B------:R-:W-:Y:S02]  /*10000*/  IMAD R7, R0, R7, R9 ;  /* 0x0000000700077224 */ /* 0x000fe400078e0209 */
[----:B------:R-:W-:Y:S01]  /*10010*/  VIADD R0, R17, UR45 ;  /* 0x0000002d11007c36 */ /* 0x000fe20008000000 */
[----:B------:R-:W-:Y:S01]  /*10020*/  IADD3.X R5, R5, UR10, R6, P0, P2 ;  /* 0x0000000a05057c10 */ /* 0x000fe200087e4406 */
[----:B------:R-:W-:Y:S01]  /*10030*/  ULDC.64 UR10, c[0x0][UR21+0x210] ;  /* 0x00008400150a7abb */ /* 0x000fe20008000a00 */
[----:B------:R-:W-:Y:S01]  /*10040*/  SHF.R.S32.HI R6, RZ, 0x1f, R7 ;  /* 0x0000001fff067819 */ /* 0x000fe20000011407 */
[----:B------:R-:W-:-:S02]  /*10050*/  IMAD R9, R7, UR11, RZ ;  /* 0x0000000b07097c24 */ /* 0x000fc4000f8e02ff */
        /* <DEDUP_REMOVED lines=8> */
[----:B------:R-:W-:Y:S04]  /*100e0*/  SHFL.IDX PT, R6, R8, 0x1, 0x1c1f ;  /* 0x003c1f0008067f89 */ /* 0x000fe800000e0000 */
[----:B------:R-:W-:Y:S04]  /*100f0*/  SHFL.IDX PT, R4, R8, RZ, 0x1c1f ;  /* 0x001c1fff08047589 */ /* 0x000fe800000e0000 */
[----:B------:R-:W-:Y:S01]  /*10100*/  SHFL.IDX PT, R7, R9, 0x1, 0x1c1f ;  /* 0x003c1f0009077f89 */ /* 0x000fe200000e0000 */
[----:B--2---:R-:W-:-:S05]  /*10110*/  IMAD.MOV R5, RZ, RZ, -R10 ;  /* 0x000000ffff057224 */ /* 0x004fca00078e0a0a */
[----:B------:R-:W-:Y:S02]  /*10120*/  ISETP.NE.AND P0, PT, R2, R5, PT ;  /* 0x000000050200720c */ /* 0x000fe40003f05270 */
[----:B------:R-:W0:Y:S02]  /*10130*/  SHFL.IDX PT, R5, R9, RZ, 0x1c1f ;  /* 0x001c1fff09057589 */ /* 0x000e2400000e0000 */
[C---:B------:R-:W-:Y:S01]  /*10140*/  ISETP.GE.OR P2, PT, R0.reuse, R11, P0 ;  /* 0x0000000b0000720c */ /* 0x040fe20000746670 */
[----:B------:R-:W-:-:S05]  /*10150*/  VIADD R0, R0, 0x8 ;  /* 0x0000000800007836 */ /* 0x000fca0000000000 */
[----:B------:R-:W-:-:S07]  /*10160*/  ISETP.GE.OR P0, PT, R0, R11, P0 ;  /* 0x0000000b0000720c */ /* 0x000fce0000706670 */
[----:B0-----:R0:W-:Y:S06]  /*10170*/  @!P2 ST.E desc[UR54][R4.64], R12 ;  /* 0x0000000c0400a985 */ /* 0x0011ec000c101936 */
[----:B------:R0:W-:Y:S02]  /*10180*/  @!P0 ST.E desc[UR54][R6.64], R3 ;  /* 0x0000000306008985 */ /* 0x0001e4000c101936 */
.L_x_5531:
[----:B------:R-:W-:Y:S05]  /*10190*/  @P1 BRA `(.L_x_5532) ;  /* 0x0000001000501947 */ /* 0x000fea0003800000 */
[----:B0-----:R-:W-:Y:S01]  /*101a0*/  IMAD R3, R219, 0x40, R19 ;  /* 0x00000040db037824 */ /* 0x001fe200078e0213 */
[----:B------:R-:W0:Y:S01]  /*101b0*/  LDC R82, c[0x0][0xbe8] ;  /* 0x0002fa00ff527b82 */ /* 0x000e220000000800 */
[----:B------:R-:W-:Y:S01]  /*101c0*/  ULDC UR14, c[0x0][0xac8] ;  /* 0x0002b200000e7ab9 */ /* 0x000fe20000000800 */
[----:B------:R-:W-:Y:S01]  /*101d0*/  ULDC.64 UR12, c[0x0][0xaa0] ;  /* 0x0002a800000c7ab9 */ /* 0x000fe20000000a00 */
        /* <DEDUP_REMOVED lines=9> */
[--C-:B------:R-:W-:Y:S01]  /*10270*/  IMAD.X R9, RZ, RZ, R15.reuse, P3 ;  /* 0x000000ffff097224 */ /* 0x100fe200018e060f */
[----:B------:R-:W-:Y:S02]  /*10280*/  LOP3.LUT R32, R33, 0x380, RZ, 0xc0, !PT ;  /* 0x0000038021207812 */ /* 0x000fe400078ec0ff */
[----:B------:R-:W-:Y:S02]  /*10290*/  IADD3 R45, P3, R14, 0x8000, RZ ;  /* 0x000080000e2d7810 */ /* 0x000fe40007f7e0ff */
[----:B------:R-:W-:Y:S01]  /*102a0*/  LOP3.LUT R40, R40, R41, RZ, 0x3c, !PT ;  /* 0x0000002928287212 */ /* 0x000fe200078e3cff */
[--C-:B------:R-:W-:Y:S01]  /*102b0*/  IMAD.X R41, RZ, RZ, R15.reuse, P2 ;  /* 0x000000ffff297224 */ /* 0x100fe200010e060f */
[C---:B------:R-:W-:Y:S01]  /*102c0*/  IADD3 R37, P1, R14.reuse, 0x6000, RZ ;  /* 0x000060000e257810 */ /* 0x040fe20007f3e0ff */
[----:B------:R-:W-:Y:S01]  /*102d0*/  VIADD R91, R19, 0x40 ;  /* 0x00000040135b7836 */ /* 0x000fe20000000000 */
[----:B------:R-:W-:Y:S01]  /*102e0*/  IADD3 R69, P2, R14, 0xe000, RZ ;  /* 0x0000e0000e457810 */ /* 0x000fe20007f5e0ff */
[----:B------:R-:W-:Y:S01]  /*102f0*/  UIMAD UR18, UR18, UR12, URZ ;  /* 0x0000000c121272a4 */ /* 0x000fe2000f8e023f */
[----:B------:R-:W-:Y:S01]  /*10300*/  SHF.R.U64 R32, R32, 0x3, RZ ;  /* 0x0000000320207819 */ /* 0x000fe200000012ff */
[----:B------:R-:W-:Y:S01]  /*10310*/  UIMAD.WIDE.U32 UR10, UR4, UR12, URZ ;  /* 0x0000000c040a72a5 */ /* 0x000fe2000f8e003f */
[----:B------:R-:W-:Y:S01]  /*10320*/  LOP3.LUT R44, R45, 0x380, RZ, 0xc0, !PT ;  /* 0x000003802d2c7812 */ /* 0x000fe200078ec0ff */
[----:B------:R-:W-:Y:S01]  /*10330*/  VIADD R87, R19, 0x80 ;  /* 0x0000008013577836 */ /* 0x000fe20000000000 */
[----:B------:R-:W-:Y:S01]  /*10340*/  LOP3.LUT R36, R37, 0x380, RZ, 0xc0, !PT ;  /* 0x0000038025247812 */ /* 0x000fe200078ec0ff */
[----:B------:R-:W-:Y:S01]  /*10350*/  VIADD R89, R19, 0x100 ;  /* 0x0000010013597836 */ /* 0x000fe20000000000 */
[----:B------:R-:W-:Y:S01]  /*10360*/  LOP3.LUT R68, R69, 0x380, RZ, 0xc0, !PT ;  /* 0x0000038045447812 */ /* 0x000fe200078ec0ff */
[----:B------:R-:W-:Y:S01]  /*10370*/  VIADD R99, R19, 0x140 ;  /* 0x0000014013637836 */ /* 0x000fe20000000000 */
[----:B------:R-:W-:Y:S01]  /*10380*/  LOP3.LUT R32, R32, R33, RZ, 0x3c, !PT ;  /* 0x0000002120207212 */ /* 0x000fe200078e3cff */
[----:B------:R-:W-:Y:S01]  /*10390*/  IMAD.X R33, RZ, RZ, R15, P0 ;  /* 0x000000ffff217224 */ /* 0x000fe200000e060f */
[----:B------:R-:W-:Y:S01]  /*103a0*/  SHF.R.U64 R44, R44, 0x3, RZ ;  /* 0x000000032c2c7819 */ /* 0x000fe200000012ff */
[----:B------:R-:W5:Y:S01]  /*103b0*/  LD.E.128 R8, desc[UR54][R8.64] ;  /* 0x0000003608087980 */ /* 0x000f62000c101d00 */
[----:B------:R-:W-:-:S02]  /*103c0*/  SHF.R.U64 R36, R36, 0x3, RZ ;  /* 0x0000000324247819 */ /* 0x000fc400000012ff */
[----:B------:R-:W-:Y:S01]  /*103d0*/  IADD3 R61, P0, R14, 0xc000, RZ ;  /* 0x0000c0000e3d7810 */ /* 0x000fe20007f1e0ff */
[----:B------:R-:W-:Y:S01]  /*103e0*/  UIMAD UR18, UR4, UR13, UR18 ;  /* 0x0000000d041272a4 */ /* 0x000fe2000f8e0212 */
[----:B------:R-:W-:Y:S01]  /*103f0*/  SHF.R.U64 R68, R68, 0x3, RZ ;  /* 0x0000000344447819 */ /* 0x000fe200000012ff */
[----:B------:R-:W5:Y:S01]  /*10400*/  LD.E.128 R32, desc[UR54][R32.64] ;  /* 0x0000003620207980 */ /* 0x000f62000c101d00 */
[----:B------:R-:W-:Y:S01]  /*10410*/  LOP3.LUT R44, R44, R45, RZ, 0x3c, !PT ;  /* 0x0000002d2c2c7212 */ /* 0x000fe200078e3cff */
[--C-:B------:R-:W-:Y:S01]  /*10420*/  IMAD.X R45, RZ, RZ, R15.reuse, P3 ;  /* 0x000000ffff2d7224 */ /* 0x100fe200018e060f */
[----:B------:R-:W-:Y:S01]  /*10430*/  LOP3.LUT R36, R36, R37, RZ, 0x3c, !PT ;  /* 0x0000002524247212 */ /* 0x000fe200078e3cff */
[--C-:B------:R-:W-:Y:S01]  /*10440*/  IMAD.X R37, RZ, RZ, R15.reuse, P1 ;  /* 0x000000ffff257224 */ /* 0x100fe200008e060f */
[----:B------:R-:W-:Y:S01]  /*10450*/  LOP3.LUT R60, R61, 0x380, RZ, 0xc0, !PT ;  /* 0x000003803d3c7812 */ /* 0x000fe200078ec0ff */
[----:B------:R-:W-:Y:S01]  /*10460*/  ULDC.64 UR12, c[0x0][0xae8] ;  /* 0x0002ba00000c7ab9 */ /* 0x000fe20000000a00 */
[----:B------:R-:W-:Y:S01]  /*10470*/  LOP3.LUT R68, R68, R69, RZ, 0x3c, !PT ;  /* 0x0000004544447212 */ /* 0x000fe200078e3cff */
[----:B------:R-:W-:Y:S01]  /*10480*/  IMAD.X R69, RZ, RZ, R15, P2 ;  /* 0x000000ffff457224 */ /* 0x000fe200010e060f */
[----:B------:R-:W-:-:S02]  /*10490*/  IADD3 R3, P3, R14, 0xf000, RZ ;  /* 0x0000f0000e037810 */ /* 0x000fc40007f7e0ff */
[C---:B------:R-:W-:Y:S02]  /*104a0*/  IADD3 R13, P4, R14.reuse, 0x2000, RZ ;  /* 0x000020000e0d7810 */ /* 0x040fe40007f9e0ff */
[C---:B------:R-:W-:Y:S02]  /*104b0*/  IADD3 R25, P5, R14.reuse, 0x3000, RZ ;  /* 0x000030000e197810 */ /* 0x040fe40007fbe0ff */
[C---:B------:R-:W-:Y:S01]  /*104c0*/  IADD3 R29, P6, R14.reuse, 0x4000, RZ ;  /* 0x000040000e1d7810 */ /* 0x040fe20007fde0ff */
[----:B------:R-:W-:Y:S01]  /*104d0*/  UIADD3 UR11, UR11, UR18, URZ ;  /* 0x000000120b0b7290 */ /* 0x000fe2000fffe03f */
[----:B------:R-:W-:Y:S01]  /*104e0*/  IADD3 R65, P1, R14, 0xd000, RZ ;  /* 0x0000d0000e417810 */ /* 0x000fe20007f3e0ff */
[----:B------:R-:W-:Y:S01]  /*104f0*/  USHF.R.S32.HI UR4, URZ, 0x1f, UR9 ;  /* 0x0000001f3f047899 */ /* 0x000fe20008011409 */
[----:B0-----:R-:W-:Y:S01]  /*10500*/  ISETP.NE.AND P2, PT, R82, 0x1, PT ;  /* 0x000000015200780c */ /* 0x001fe20003f45270 */
[----:B------:R-:W-:Y:S01]  /*10510*/  IMAD.X R73, RZ, RZ, R15, P3 ;  /* 0x000000ffff497224 */ /* 0x000fe200018e060f */
[----:B------:R-:W-:Y:S01]  /*10520*/  SHF.R.U64 R60, R60, 0x3, RZ ;  /* 0x000000033c3c7819 */ /* 0x000fe200000012ff */
[----:B------:R-:W5:Y:S01]  /*10530*/  LD.E.128 R36, desc[UR54][R36.64] ;  /* 0x0000003624247980 */ /* 0x000f62000c101d00 */
[----:B------:R-:W-:-:S02]  /*10540*/  LOP3.LUT R0, R3, 0x380, RZ, 0xc0, !PT ;  /* 0x0000038003007812 */ /* 0x000fc400078ec0ff */
[----:B------:R-:W-:Y:S01]  /*10550*/  LOP3.LUT R64, R65, 0x380, RZ, 0xc0, !PT ;  /* 0x0000038041407812 */ /* 0x000fe200078ec0ff */
[----:B------:R-:W5:Y:S01]  /*10560*/  LD.E.128 R40, desc[UR54][R40.64] ;  /* 0x0000003628287980 */ /* 0x000f62000c101d00 */
[----:B------:R-:W-:Y:S01]  /*10570*/  LOP3.LUT R60, R60, R61, RZ, 0x3c, !PT ;  /* 0x0000003d3c3c7212 */ /* 0x000fe200078e3cff */
[----:B------:R-:W-:Y:S01]  /*10580*/  IMAD.X R61, RZ, RZ, R15, P0 ;  /* 0x000000ffff3d7224 */ /* 0x000fe200000e060f */
[----:B------:R-:W-:Y:S01]  /*10590*/  SHF.R.U64 R0, R0, 0x3, RZ ;  /* 0x0000000300007819 */ /* 0x000fe200000012ff */
[----:B------:R-:W5:Y:S01]  /*105a0*/  LD.E.128 R44, desc[UR54][R44.64] ;  /* 0x000000362c2c7980 */ /* 0x000f62000c101d00 */
[----:B------:R-:W-:Y:S01]  /*105b0*/  SHF.R.U64 R64, R64, 0x3, RZ ;  /* 0x0000000340407819 */ /* 0x000fe200000012ff */
[----:B------:R-:W0:Y:S01]  /*105c0*/  @P2 LDC R79, c[0x0][0xbec] ;  /* 0x0002fb00ff4f2b82 */ /* 0x000e220000000800 */
[----:B------:R-:W-:Y:S01]  /*105d0*/  ISETP.GE.AND P0, PT, R91, UR14, PT ;  /* 0x0000000e5b007c0c */ /* 0x000fe2000bf06270 */
[----:B------:R-:W5:Y:S01]  /*105e0*/  LD.E.128 R68, desc[UR54][R68.64] ;  /* 0x0000003644447980 */ /* 0x000f62000c101d00 */
[----:B------:R-:W-:-:S02]  /*105f0*/  LOP3.LUT R72, R0, R3, RZ, 0x3c, !PT ;  /* 0x0000000300487212 */ /* 0x000fc400078e3cff */
[----:B------:R-:W-:Y:S01]  /*10600*/  LOP3.LUT R64, R64, R65, RZ, 0x3c, !PT ;  /* 0x0000004140407212 */ /* 0x000fe200078e3cff */
[----:B------:R-:W-:Y:S01]  /*10610*/  IMAD.X R65, RZ, RZ, R15, P1 ;  /* 0x000000ffff417224 */ /* 0x000fe200008e060f */
[----:B------:R-:W-:Y:S01]  /*10620*/  SEL R3, RZ, 0xffffffff, P0 ;  /* 0xffffffffff037807 */ /* 0x000fe20000000000 */
[----:B------:R-:W1:Y:S01]  /*10630*/  @P2 LDC R81, c[0x0][0xbf0] ;  /* 0x0002fc00ff512b82 */ /* 0x000e620000000800 */
[----:B------:R-:W-:Y:S02]  /*10640*/  ISETP.GE.AND P1, PT, R19, UR14, PT ;  /* 0x0000000e13007c0c */ /* 0x000fe4000bf26270 */
[----:B------:R-:W-:Y:S01]  /*10650*/  LOP3.LUT R12, R13, 0x380, RZ, 0xc0, !PT ;  /* 0x000003800d0c7812 */ /* 0x000fe200078ec0ff */
[----:B------:R-:W-:Y:S01]  /*10660*/  IMAD.SHL.U32 R3, R3, 0x2, RZ ;  /* 0x0000000203037824 */ /* 0x000fe200078e00ff */
[----:B------:R-:W-:Y:S02]  /*10670*/  SEL R0, RZ, 0x1, P1 ;  /* 0x00000001ff007807 */ /* 0x000fe40000800000 */
[----:B------:R-:W-:-:S02]  /*10680*/  LOP3.LUT R24, R25, 0x380, RZ, 0xc0, !PT ;  /* 0x0000038019187812 */ /* 0x000fc400078ec0ff */
[----:B------:R-:W-:Y:S01]  /*10690*/  LOP3.LUT R28, R29, 0x380, RZ, 0xc0, !PT ;  /* 0x000003801d1c7812 */ /* 0x000fe200078ec0ff */
[----:B------:R-:W-:Y:S01]  /*106a0*/  UIMAD.WIDE.U32 UR10, UR43, UR12, UR10 ;  /* 0x0000000c2b0a72a5 */ /* 0x000fe2000f8e000a */
[----:B------:R-:W-:Y:S01]  /*106b0*/  LOP3.LUT R20, R3, 0x2, R0, 0xe2, !PT ;  /* 0x0000000203147812 */ /* 0x000fe200078ee200 */
[----:B------:R-:W-:Y:S01]  /*106c0*/  VIADD R3, R19, 0xc0 ;  /* 0x000000c013037836 */ /* 0x000fe20000000000 */
[----:B------:R-:W-:Y:S01]  /*106d0*/  SHF.R.U64 R12, R12, 0x3, RZ ;  /* 0x000000030c0c7819 */ /* 0x000fe200000012ff */
[----:B------:R-:W-:Y:S01]  /*106e0*/  IMAD R0, R187, 0x20, R219 ;  /* 0x00000020bb007824 */ /* 0x000fe200078e02db */
[----:B------:R-:W-:Y:S01]  /*106f0*/  SHF.R.U64 R24, R24, 0x3, RZ ;  /* 0x0000000318187819 */ /* 0x000fe200000012ff */
[----:B------:R-:W5:Y:S01]  /*10700*/  LD.E.128 R60, desc[UR54][R60.64] ;  /* 0x000000363c3c7980 */ /* 0x000f62000c101d00 */
[----:B------:R-:W-:Y:S01]  /*10710*/  ISETP.GE.AND P0, PT, R3, UR14, PT ;  /* 0x0000000e03007c0c */ /* 0x000fe2000bf06270 */
[----:B------:R-:W-:Y:S01]  /*10720*/  VIADD R80, R0, UR45 ;  /* 0x0000002d00507c36 */ /* 0x000fe20008000000 */
[----:B------:R-:W-:Y:S01]  /*10730*/  SHF.R.U64 R28, R28, 0x3, RZ ;  /* 0x000000031c1c7819 */ /* 0x000fe200000012ff */
[----:B------:R-:W5:Y:S01]  /*10740*/  LD.E.128 R64, desc[UR54][R64.64] ;  /* 0x0000003640407980 */ /* 0x000f62000c101d00 */
[----:B------:R-:W-:Y:S01]  /*10750*/  SEL R0, RZ, 0xffffffff, P0 ;  /* 0xffffffffff007807 */ /* 0x000fe20000000000 */
[----:B------:R-:W-:Y:S01]  /*10760*/  UIMAD UR11, UR43, UR13, UR11 ;  /* 0x0000000d2b0b72a4 */ /* 0x000fe2000f8e020b */
[----:B------:R-:W-:Y:S01]  /*10770*/  LOP3.LUT R12, R12, R13, RZ, 0x3c, !PT ;  /* 0x0000000d0c0c7212 */ /* 0x000fe200078e3cff */
[--C-:B------:R-:W-:Y:S01]  /*10780*/  IMAD.X R13, RZ, RZ, R15.reuse, P4 ;  /* 0x000000ffff0d7224 */ /* 0x100fe200020e060f */
[----:B------:R-:W-:Y:S01]  /*10790*/  LOP3.LUT R24, R24, R25, RZ, 0x3c, !PT ;  /* 0x0000001918187212 */ /* 0x000fe200078e3cff */
[--C-:B------:R-:W-:Y:S01]  /*107a0*/  IMAD.X R25, RZ, RZ, R15.reuse, P5 ;  /* 0x000000ffff197224 */ /* 0x100fe200028e060f */
[----:B------:R-:W-:Y:S01]  /*107b0*/  LOP3.LUT R28, R28, R29, RZ, 0x3c, !PT ;  /* 0x0000001d1c1c7212 */ /* 0x000fe200078e3cff */
[----:B------:R-:W-:Y:S01]  /*107c0*/  IMAD.X R29, RZ, RZ, R15, P6 ;  /* 0x000000ffff1d7224 */ /* 0x000fe200030e060f */
[----:B------:R-:W-:Y:S01]  /*107d0*/  ISETP.GE.AND P1, PT, R87, UR14, PT ;  /* 0x0000000e57007c0c */ /* 0x000fe2000bf26270 */
[----:B------:R-:W-:Y:S01]  /*107e0*/  ULDC.64 UR12, c[0x0][0xaf0] ;  /* 0x0002bc00000c7ab9 */ /* 0x000fe20000000a00 */
[----:B------:R-:W-:Y:S01]  /*107f0*/  IADD3 R49, P4, R14, 0x9000, RZ ;  /* 0x000090000e317810 */ /* 0x000fe20007f9e0ff */
[----:B------:R-:W-:Y:S01]  /*10800*/  IMAD.SHL.U32 R83, R0, 0x8, RZ ;  /* 0x0000000800537824 */ /* 0x000fe200078e00ff */
[----:B------:R-:W-:-:S02]  /*10810*/  IADD3 R53, P5, R14, 0xa000, RZ ;  /* 0x0000a0000e357810 */ /* 0x000fc40007fbe0ff */
[C---:B------:R-:W-:Y:S01]  /*10820*/  LOP3.LUT R5, R14.reuse, 0x380, RZ, 0xc0, !PT ;  /* 0x000003800e057812 */ /* 0x040fe200078ec0ff */
[----:B------:R-:W-:Y:S01]  /*10830*/  IMAD.MOV.U32 R77, RZ, RZ, R80 ;  /* 0x000000ffff4d7224 */ /* 0x000fe200078e0050 */
[----:B------:R-:W-:Y:S01]  /*10840*/  IADD3 R57, P6, R14, 0xb000, RZ ;  /* 0x0000b0000e397810 */ /* 0x000fe20007fde0ff */
[----:B------:R-:W-:Y:S01]  /*10850*/  UIMAD UR4, UR4, UR12, URZ ;  /* 0x0000000c040472a4 */ /* 0x000fe2000f8e023f */
[----:B------:R-:W-:Y:S01]  /*10860*/  SEL R21, RZ, 0xffffffff, P1 ;  /* 0xffffffffff157807 */ /* 0x000fe20000800000 */
[----:B0-----:R-:W-:Y:S01]  /*10870*/  @P2 IMAD.HI.U32 R0, R80, R79, RZ ;  /* 0x0000004f50002227 */ /* 0x001fe200078e00ff */
[----:B------:R-:W-:Y:S01]  /*10880*/  LOP3.LUT R48, R49, 0x380, RZ, 0xc0, !PT ;  /* 0x0000038031307812 */ /* 0x000fe200078ec0ff */
[----:B------:R-:W5:Y:S01]  /*10890*/  LD.E.128 R24, desc[UR54][R24.64] ;  /* 0x0000003618187980 */ /* 0x000f62000c101d00 */
[----:B------:R-:W-:Y:S02]  /*108a0*/  LOP3.LUT R52, R53, 0x380, RZ, 0xc0, !PT ;  /* 0x0000038035347812 */ /* 0x000fe400078ec0ff */
[----:B------:R-:W-:Y:S01]  /*108b0*/  LOP3.LUT R56, R57, 0x380, RZ, 0xc0, !PT ;  /* 0x0000038039387812 */ /* 0x000fe200078ec0ff */
[----:B------:R-:W-:Y:S01]  /*108c0*/  UIMAD UR4, UR9, UR13, UR4 ;  /* 0x0000000d090472a4 */ /* 0x000fe2000f8e0204 */
[----:B------:R-:W-:Y:S01]  /*108d0*/  IMAD.SHL.U32 R21, R21, 0x4, RZ ;  /* 0x0000000415157824 */ /* 0x000fe200078e00ff */
[----:B------:R-:W-:Y:S01]  /*108e0*/  UIMAD.WIDE.U32 UR10, UR9, UR12, UR10 ;  /* 0x0000000c090a72a5 */ /* 0x000fe2000f8e000a */
[----:B-1----:R-:W-:Y:S01]  /*108f0*/  @P2 SHF.R.U32.HI R77, RZ, R81, R0 ;  /* 0x00000051ff4d2219 */ /* 0x002fe20000011600 */
[----:B------:R-:W5:Y:S01]  /*10900*/  LD.E.128 R28, desc[UR54][R28.64] ;  /* 0x000000361c1c7980 */ /* 0x000f62000c101d00 */
[----:B------:R-:W-:-:S02]  /*10910*/  SHF.R.U64 R48, R48, 0x3, RZ ;  /* 0x0000000330307819 */ /* 0x000fc400000012ff */
[----:B------:R-:W-:Y:S01]  /*10920*/  SHF.R.U64 R52, R52, 0x3, RZ ;  /* 0x0000000334347819 */ /* 0x000fe200000012ff */
[----:B------:R-:W5:Y:S01]  /*10930*/  LD.E.128 R72, desc[UR54][R72.64] ;  /* 0x0000003648487980 */ /* 0x000f62000c101d00 */
[----:B------:R-:W-:Y:S02]  /*10940*/  SHF.R.U64 R56, R56, 0x3, RZ ;  /* 0x0000000338387819 */ /* 0x000fe400000012ff */
[----:B------:R-:W-:Y:S01]  /*10950*/  SHF.R.U64 R5, R5, 0x3, RZ ;  /* 0x0000000305057819 */ /* 0x000fe200000012ff */
[----:B------:R-:W-:Y:S01]  /*10960*/  UIADD3 UR4, UR11, UR4, URZ ;  /* 0x000000040b047290 */ /* 0x000fe2000fffe03f */
[----:B------:R-:W-:Y:S01]  /*10970*/  ISETP.GE.AND P0, PT, R89, UR14, PT ;  /* 0x0000000e59007c0c */ /* 0x000fe2000bf06270 */
[--C-:B------:R-:W-:Y:S01]  /*10980*/  IMAD.MOV R79, RZ, RZ, -R77.reuse ;  /* 0x000000ffff4f7224 */ /* 0x100fe200078e0a4d */
[----:B------:R-:W-:Y:S02]  /*10990*/  SHF.R.S32.HI R78, RZ, 0x1f, R77 ;  /* 0x0000001fff4e7819 */ /* 0x000fe4000001144d */
        /* <DEDUP_REMOVED lines=9> */
[----:B------:R-:W-:Y:S01]  /*10a30*/  IMAD.U32 R20, RZ, RZ, UR10 ;  /* 0x0000000aff147e24 */ /* 0x000fe2000f8e00ff */
[----:B------:R-:W-:Y:S01]  /*10a40*/  SEL R0, RZ, 0xffffffff, P0 ;  /* 0xffffffffff007807 */ /* 0x000fe20000000000 */
[----:B------:R-:W-:Y:S01]  /*10a50*/  IMAD.U32 R21, RZ, RZ, UR11 ;  /* 0x0000000bff157e24 */ /* 0x000fe2000f8e00ff */
[----:B------:R-:W-:Y:S01]  /*10a60*/  ULDC.64 UR10, c[0x0][0xae0] ;  /* 0x0002b800000a7ab9 */ /* 0x000fe20000000a00 */
[----:B------:R-:W-:Y:S01]  /*10a70*/  IMAD.U32 R21, RZ, RZ, UR4 ;  /* 0x00000004ff157e24 */ /* 0x000fe2000f8e00ff */
[----:B------:R-:W-:Y:S01]  /*10a80*/  ISETP.GE.AND P0, PT, R99, UR14, PT ;  /* 0x0000000e63007c0c */ /* 0x000fe2000bf06270 */
[----:B------:R-:W-:-:S02]  /*10a90*/  IMAD R78, R78, UR10, RZ ;  /* 0x0000000a4e4e7c24 */ /* 0x000fc4000f8e02ff */
[----:B------:R-:W-:Y:S01]  /*10aa0*/  IMAD R79, R82, R79, R80 ;  /* 0x0000004f524f7224 */ /* 0x000fe200078e0250 */
[----:B------:R-:W-:Y:S01]  /*10ab0*/  LOP3.LUT R76, R83, 0x8, R76, 0xe2, !PT ;  /* 0x00000008534c7812 */ /* 0x000fe200078ee24c */
[----:B------:R-:W5:Y:S01]  /*10ac0*/  LD.E.128 R4, desc[UR54][R4.64] ;  /* 0x0000003604047980 */ /* 0x000f62000c101d00 */
[----:B------:R-:W-:Y:S01]  /*10ad0*/  IMAD.SHL.U32 R83, R0, 0x10, RZ ;  /* 0x0000001000537824 */ /* 0x000fe200078e00ff */
[----:B------:R-:W-:Y:S01]  /*10ae0*/  SEL R0, RZ, 0xffffffff, P0 ;  /* 0xffffffffff007807 */ /* 0x000fe20000000000 */
[C---:B------:R-:W-:Y:S01]  /*10af0*/  IMAD R81, R77.reuse, UR11, R78 ;  /* 0x0000000b4d517c24 */ /* 0x040fe2000f8e024e */
[----:B------:R-:W5:Y:S01]  /*10b00*/  LD.E.128 R12, desc[UR54][R12.64] ;  /* 0x000000360c0c7980 */ /* 0x000f62000c101d00 */
[----:B------:R-:W-:Y:S01]  /*10b10*/  IMAD.WIDE.U32 R20, R77, UR10, R20 ;  /* 0x0000000a4d147c25 */ /* 0x000fe2000f8e0014 */
[----:B------:R-:W-:Y:S01]  /*10b20*/  SHF.R.S32.HI R77, RZ, 0x1f, R79 ;  /* 0x0000001fff4d7819 */ /* 0x000fe2000001144f */
[----:B------:R-:W-:Y:S01]  /*10b30*/  ULDC.64 UR10, c[0x0][0xad8] ;  /* 0x0002b600000a7ab9 */ /* 0x000fe20000000a00 */
[----:B------:R-:W5:Y:S01]  /*10b40*/  LD.E.128 R48, desc[UR54][R48.64] ;  /* 0x0000003630307980 */ /* 0x000f62000c101d00 */
[----:B------:R-:W-:-:S03]  /*10b50*/  VIADD R95, R19, 0x180 ;  /* 0x00000180135f7836 */ /* 0x000fc60000000000 */
[----:B------:R-:W5:Y:S04]  /*10b60*/  LD.E.128 R52, desc[UR54][R52.64] ;  /* 0x0000003634347980 */ /* 0x000f68000c101d00 */
[----:B------:R-:W5:Y:S01]  /*10b70*/  LD.E.128 R56, desc[UR54][R56.64] ;  /* 0x0000003638387980 */ /* 0x000f62000c101d00 */
[----:B------:R-:W-:Y:S01]  /*10b80*/  @!PT LDS RZ, [RZ] ;  /* 0x00000000fffff984 */ /* 0x000fe20000000800 */
[----:B------:R-:W-:Y:S01]  /*10b90*/  @!PT LDS RZ, [RZ] ;  /* 0x00000000fffff984 */ /* 0x000fe20000000800 */
[----:B------:R-:W-:Y:S01]  /*10ba0*/  @!PT LDS RZ, [RZ] ;  /* 0x00000000fffff984 */ /* 0x000fe20000000800 */
[----:B------:R-:W-:Y:S01]  /*10bb0*/  @!PT LDS RZ, [RZ] ;  /* 0x00000000fffff984 */ /* 0x000fe20000000800 */
[----:B------:R0:W-:Y:S06]  /*10bc0*/  MEMBAR.ALL.CTA ;  /* 0x0000000000007992 */ /* 0x0001ec0000008000 */
[----:B0-----:R-:W0:Y:S01]  /*10bd0*/  FENCE.VIEW.ASYNC.S ;  /* 0x00000000000073c6 */ /* 0x001e220000000000 */
[----:B------:R-:W-:Y:S01]  /*10be0*/  LOP3.LUT R76, R83, 0x10, R76, 0xe2, !PT ;  /* 0x00000010534c7812 */ /* 0x000fe200078ee24c */
[----:B------:R-:W-:Y:S01]  /*10bf0*/  IMAD.SHL.U32 R83, R0, 0x20, RZ ;  /* 0x0000002000537824 */ /* 0x000fe200078e00ff */
[----:B------:R-:W-:Y:S01]  /*10c00*/  ISETP.GE.AND P0, PT, R95, UR14, PT ;  /* 0x0000000e5f007c0c */ /* 0x000fe2000bf06270 */
[----:B------:R-:W-:-:S02]  /*10c10*/  IMAD.IADD R21, R21, 0x1, R81 ;  /* 0x0000000115157824 */ /* 0x000fc400078e0251 */
[----:B------:R-:W-:Y:S02]  /*10c20*/  IMAD R0, R77, UR10, RZ ;  /* 0x0000000a4d007c24 */ /* 0x000fe4000f8e02ff */
[----:B------:R-:W-:Y:S02]  /*10c30*/  VIADD R92, R219, UR45 ;  /* 0x0000002ddb5c7c36 */ /* 0x000fe40008000000 */
[----:B------:R-:W-:Y:S02]  /*10c40*/  IMAD R93, R82, UR8, RZ ;  /* 0x00000008525d7c24 */ /* 0x000fe4000f8e02ff */
[----:B------:R-:W-:Y:S01]  /*10c50*/  VIADD R97, R19, 0x1c0 ;  /* 0x000001c013617836 */ /* 0x000fe20000000000 */
[----:B------:R-:W-:Y:S01]  /*10c60*/  UIADD3 UR4, UR41, 0x28c20, URZ ;  /* 0x00028c2029047890 */ /* 0x000fe2000fffe03f */
[C---:B------:R-:W-:Y:S01]  /*10c70*/  IMAD R81, R79.reuse, UR11, R0 ;  /* 0x0000000b4f517c24 */ /* 0x040fe2000f8e0200 */
[----:B------:R-:W-:Y:S01]  /*10c80*/  SEL R77, RZ, 0x40, P0 ;  /* 0x00000040ff4d7807 */ /* 0x000fe20000000000 */
[----:B------:R-:W-:Y:S01]  /*10c90*/  IMAD.WIDE.U32 R20, R79, UR10, R20 ;  /* 0x0000000a4f147c25 */ /* 0x000fe2000f8e0014 */
[----:B------:R-:W-:Y:S01]  /*10ca0*/  ISETP.GE.AND P0, PT, R92, R93, PT ;  /* 0x0000005d5c00720c */ /* 0x000fe20003f06270 */
[----:B------:R-:W-:Y:S01]  /*10cb0*/  ULDC.64 UR10, c[0x0][0xa80] ;  /* 0x0002a000000a7ab9 */ /* 0x000fe20000000a00 */
[----:B------:R-:W-:Y:S01]  /*10cc0*/  ISETP.GE.AND P1, PT, R97, UR14, PT ;  /* 0x0000000e61007c0c */ /* 0x000fe2000bf26270 */
[----:B------:R-:W-:Y:S01]  /*10cd0*/  IMAD.IADD R79, R21, 0x1, R81 ;  /* 0x00000001154f7824 */ /* 0x000fe200078e0251 */
[----:B------:R-:W-:Y:S01]  /*10ce0*/  LOP3.LUT R76, R83, 0x20, R76, 0xe2, !PT ;  /* 0x00000020534c7812 */ /* 0x000fe200078ee24c */
[----:B------:R-:W-:Y:S01]  /*10cf0*/  UPRMT UR4, URZ, 0x654, UR4 ;  /* 0x000006543f047896 */ /* 0x000fe20008000004 */
[----:B------:R-:W-:-:S02]  /*10d00*/  LEA R88, P2, R20, UR10, 0x1 ;  /* 0x0000000a14587c11 */ /* 0x000fc4000f8408ff */
[----:B------:R-:W-:Y:S02]  /*10d10*/  SEL R21, RZ, 0x80, P1 ;  /* 0x00000080ff157807 */ /* 0x000fe40000800000 */
[----:B------:R-:W-:Y:S02]  /*10d20*/  LOP3.LUT R0, R76, R77, RZ, 0xfc, !PT ;  /* 0x0000004d4c007212 */ /* 0x000fe400078efcff */
[----:B------:R-:W-:Y:S01]  /*10d30*/  LEA.HI.X R90, R20, UR11, R79, 0x1, P2 ;  /* 0x0000000b145a7c11 */ /* 0x000fe200090f0c4f */
[----:B------:R-:W-:Y:S01]  /*10d40*/  BSSY B1, `(.L_x_5533) ;  /* 0x000002c000017945 */ /* 0x000fe20003800000 */
[----:B------:R-:W-:Y:S01]  /*10d50*/  LOP3.LUT R86, R0, R21, RZ, 0xfc, !PT ;  /* 0x0000001500567212 */ /* 0x000fe200078efcff */
[----:B0-----:R-:W-:Y:S01]  /*10d60*/  SYNCS.ARRIVE.TRANS64.RED.A1T0 RZ, [UR4], RZ ;  /* 0x000000ffffff79a7 */ /* 0x001fe20008100404 */
[----:B------:R0:W1:Y:S04]  /*10d70*/  SHFL.IDX PT, R20, R88, RZ, 0x181f ;  /* 0x00181fff58147589 */ /* 0x00006800000e0000 */
[----:B------:R0:W2:Y:S01]  /*10d80*/  SHFL.IDX PT, R21, R90, RZ, 0x181f ;  /* 0x00181fff5a157589 */ /* 0x0000a200000e0000 */
[----:B------:R-:W-:Y:S05]  /*10d90*/  @P0 BRA `(.L_x_5534) ;  /* 0x0000000000980947 */ /* 0x000fea0003800000 */
[----:B------:R-:W-:Y:S02]  /*10da0*/  ISETP.GE.AND P1, PT, R91, UR14, PT ;  /* 0x0000000e5b007c0c */ /* 0x000fe4000bf26270 */
[----:B------:R-:W-:Y:S02]  /*10db0*/  ISETP.GE.AND P0, PT, R19, UR14, PT ;  /* 0x0000000e13007c0c */ /* 0x000fe4000bf06270 */
[----:B------:R-:W-:Y:S02]  /*10dc0*/  ISETP.GE.AND P4, PT, R87, UR14, PT ;  /* 0x0000000e57007c0c */ /* 0x000fe4000bf86270 */
[----:B------:R-:W-:Y:S02]  /*10dd0*/  SHF.R.S32.HI R77, RZ, 0x1f, R91 ;  /* 0x0000001fff4d7819 */ /* 0x000fe4000001145b */
[----:B------:R-:W-:Y:S02]  /*10de0*/  ISETP.GE.AND P3, PT, R3, UR14, PT ;  /* 0x0000000e03007c0c */ /* 0x000fe4000bf66270 */
[----:B------:R-:W-:-:S02]  /*10df0*/  SHF.R.S32.HI R81, RZ, 0x1f, R87 ;  /* 0x0000001fff517819 */ /* 0x000fc40000011457 */
[----:B------:R-:W-:Y:S02]  /*10e00*/  SHF.R.S32.HI R83, RZ, 0x1f, R3 ;  /* 0x0000001fff537819 */ /* 0x000fe40000011403 */
[-C--:B-1----:R-:W-:Y:S01]  /*10e10*/  @!P1 LEA R76, P2, R91, R20.reuse, 0x1 ;  /* 0x000000145b4c9211 */ /* 0x082fe200078408ff */
[----:B--2---:R-:W-:Y:S01]  /*10e20*/  @!P0 IMAD.WIDE R78, R19, 0x2, R20 ;  /* 0x00000002134e8825 */ /* 0x004fe200078e0214 */
[----:B------:R-:W-:Y:S02]  /*10e30*/  SHF.R.S32.HI R85, RZ, 0x1f, R89 ;  /* 0x0000001fff557819 */ /* 0x000fe40000011459 */
[----:B------:R-:W-:Y:S02]  /*10e40*/  @!P1 LEA.HI.X R77, R91, R21, R77, 0x1, P2 ;  /* 0x000000155b4d9211 */ /* 0x000fe400010f0c4d */
[----:B------:R-:W-:Y:S01]  /*10e50*/  ISETP.GE.AND P2, PT, R89, UR14, PT ;  /* 0x0000000e59007c0c */ /* 0x000fe2000bf46270 */
[----:B-----5:R1:W-:Y:S01]  /*10e60*/  @!P0 ST.E.128 desc[UR54][R78.64], R4 ;  /* 0x000000044e008985 */ /* 0x0203e2000c101d36 */
[----:B------:R-:W-:-:S02]  /*10e70*/  @!P4 LEA R80, P5, R87, R20, 0x1 ;  /* 0x000000145750c211 */ /* 0x000fc400078a08ff */
[----:B------:R-:W-:Y:S01]  /*10e80*/  LOP3.LUT P0, RZ, R0, 0x40, RZ, 0xc0, !PT ;  /* 0x0000004000ff7812 */ /* 0x000fe2000780c0ff */
[----:B------:R2:W-:Y:S01]  /*10e90*/  @!P1 ST.E.128 desc[UR54][R76.64], R12 ;  /* 0x0000000c4c009985 */ /* 0x0005e2000c101d36 */
[----:B------:R-:W-:Y:S02]  /*10ea0*/  ISETP.GE.AND P1, PT, R99, UR14, PT ;  /* 0x0000000e63007c0c */ /* 0x000fe4000bf26270 */
[-C--:B------:R-:W-:Y:S02]  /*10eb0*/  @!P3 LEA R82, P6, R3, R20.reuse, 0x1 ;  /* 0x000000140352b211 */ /* 0x080fe400078c08ff */
[-C--:B------:R-:W-:Y:S02]  /*10ec0*/  @!P4 LEA.HI.X R81, R87, R21.reuse, R81, 0x1, P5 ;  /* 0x000000155751c211 */ /* 0x080fe400028f0c51 */
[----:B------:R-:W-:Y:S02]  /*10ed0*/  @!P3 LEA.HI.X R83, R3, R21, R83, 0x1, P6 ;  /* 0x000000150353b211 */ /* 0x000fe400030f0c53 */
[----:B------:R-:W-:Y:S01]  /*10ee0*/  @!P2 LEA R84, P5, R89, R20, 0x1 ;  /* 0x000000145954a211 */ /* 0x000fe200078a08ff */
[----:B------:R3:W-:Y:S01]  /*10ef0*/  @!P4 ST.E.128 desc[UR54][R80.64], R28 ;  /* 0x0000001c5000c985 */ /* 0x0007e2000c101d36 */
[----:B------:R-:W-:-:S02]  /*10f00*/  LOP3.LUT P6, RZ, R86, 0x80, RZ, 0xc0, !PT ;  /* 0x0000008056ff7812 */ /* 0x000fc400078cc0ff */
[-C--:B------:R-:W-:Y:S01]  /*10f10*/  @!P2 LEA.HI.X R85, R89, R21.reuse, R85, 0x1, P5 ;  /* 0x000000155955a211 */ /* 0x080fe200028f0c55 */
[----:B------:R3:W-:Y:S01]  /*10f20*/  @!P3 ST.E.128 desc[UR54][R82.64], R36 ;  /* 0x000000245200b985 */ /* 0x0007e2000c101d36 */
[----:B-1----:R-:W-:Y:S02]  /*10f30*/  SHF.R.S32.HI R5, RZ, 0x1f, R99 ;  /* 0x0000001fff057819 */ /* 0x002fe40000011463 */
[CC--:B------:R-:W-:Y:S01]  /*10f40*/  @!P1 LEA R4, P5, R99.reuse, R20.reuse, 0x1 ;  /* 0x0000001463049211 */ /* 0x0c0fe200078a08ff */
[----:B------:R3:W-:Y:S01]  /*10f50*/  @!P2 ST.E.128 desc[UR54][R84.64], R44 ;  /* 0x0000002c5400a985 */ /* 0x0007e2000c101d36 */
[----:B------:R-:W-:Y:S02]  /*10f60*/  SHF.R.S32.HI R7, RZ, 0x1f, R95 ;  /* 0x0000001fff077819 */ /* 0x000fe4000001145f */
[----:B------:R-:W-:Y:S02]  /*10f70*/  @!P1 LEA.HI.X R5, R99, R21, R5, 0x1, P5 ;  /* 0x0000001563059211 */ /* 0x000fe400028f0c05 */
[----:B------:R-:W-:-:S02]  /*10f80*/  @P0 LEA R6, P5, R95, R20, 0x1 ;  /* 0x000000145f060211 */ /* 0x000fc400078a08ff */
[----:B--2---:R-:W-:Y:S01]  /*10f90*/  SHF.R.S32.HI R13, RZ, 0x1f, R97 ;  /* 0x0000001fff0d7819 */ /* 0x004fe20000011461 */
[----:B------:R3:W-:Y:S01]  /*10fa0*/  @!P1 ST.E.128 desc[UR54][R4.64], R52 ;  /* 0x0000003404009985 */ /* 0x0007e2000c101d36 */
[----:B------:R-:W-:Y:S02]  /*10fb0*/  @P0 LEA.HI.X R7, R95, R21, R7, 0x1, P5 ;  /* 0x000000155f070211 */ /* 0x000fe400028f0c07 */
[----:B------:R-:W-:-:S03]  /*10fc0*/  @P6 LEA R12, P5, R97, R20, 0x1 ;  /* 0x00000014610c6211 */ /* 0x000fc600078a08ff */
[----:B------:R3:W-:Y:S01]  /*10fd0*/  @P0 ST.E.128 desc[UR54][R6.64], R60 ;  /* 0x0000003c06000985 */ /* 0x0007e2000c101d36 */
[----:B------:R-:W-:-:S05]  /*10fe0*/  @P6 LEA.HI.X R13, R97, R21, R13, 0x1, P5 ;  /* 0x00000015610d6211 */ /* 0x000fca00028f0c0d */
[----:B------:R3:W-:Y:S04]  /*10ff0*/  @P6 ST.E.128 desc[UR54][R12.64], R68 ;  /* 0x000000440c006985 */ /* 0x0007e8000c101d36 */
.L_x_5534:
[----:B------:R-:W-:Y:S05]  /*11000*/  BSYNC B1 ;  /* 0x0000000000017941 */ /* 0x000fea0003800000 */
.L_x_5533:
        /* <DEDUP_REMOVED lines=9> */
[----:B------:R-:W-:Y:S02]  /*110a0*/  SHF.R.S32.HI R7, RZ, 0x1f, R91 ;  /* 0x0000001fff077819 */ /* 0x000fe4000001145b */
[----:B------:R-:W-:-:S02]  /*110b0*/  ISETP.GE.AND P3, PT, R89, UR14, PT ;  /* 0x0000000e59007c0c */ /* 0x000fc4000bf66270 */
[----:B------:R-:W-:Y:S02]  /*110c0*/  SHF.R.S32.HI R15, RZ, 0x1f, R87 ;  /* 0x0000001fff0f7819 */ /* 0x000fe40000011457 */
[-C--:B0-----:R-:W-:Y:S01]  /*110d0*/  @!P0 LEA R6, P4, R91, R4.reuse, 0x1 ;  /* 0x000000045b068211 */ /* 0x081fe200078808ff */
[----:B----4-:R-:W-:Y:S01]  /*110e0*/  @!P5 IMAD.WIDE R12, R19, 0x2, R4 ;  /* 0x00000002130cd825 */ /* 0x010fe200078e0204 */
[----:B--2---:R-:W-:Y:S02]  /*110f0*/  SHF.R.S32.HI R21, RZ, 0x1f, R3 ;  /* 0x0000001fff157819 */ /* 0x004fe40000011403 */
[----:B------:R-:W-:Y:S02]  /*11100*/  @!P0 LEA.HI.X R7, R91, R5, R7, 0x1, P4 ;  /* 0x000000055b078211 */ /* 0x000fe400020f0c07 */
[----:B------:R-:W-:Y:S01]  /*11110*/  ISETP.GE.AND P4, PT, R99, UR14, PT ;  /* 0x0000000e63007c0c */ /* 0x000fe2000bf86270 */
[----:B------:R0:W-:Y:S01]  /*11120*/  @!P5 ST.E.128 desc[UR54][R12.64], R8 ;  /* 0x000000080c00d985 */ /* 0x0001e2000c101d36 */
[----:B------:R-:W-:-:S02]  /*11130*/  @!P1 LEA R14, P6, R87, R4, 0x1 ;  /* 0x00000004570e9211 */ /* 0x000fc400078c08ff */
[-C--:B-1----:R-:W-:Y:S01]  /*11140*/  @!P2 LEA R20, P5, R3, R4.reuse, 0x1 ;  /* 0x000000040314a211 */ /* 0x082fe200078a08ff */
[----:B------:R1:W-:Y:S01]  /*11150*/  @!P0 ST.E.128 desc[UR54][R6.64], R24 ;  /* 0x0000001806008985 */ /* 0x0003e2000c101d36 */
[-C--:B------:R-:W-:Y:S02]  /*11160*/  @!P1 LEA.HI.X R15, R87, R5.reuse, R15, 0x1, P6 ;  /* 0x00000005570f9211 */ /* 0x080fe400030f0c0f */
[----:B------:R-:W-:Y:S02]  /*11170*/  LOP3.LUT P6, RZ, R0, 0x40, RZ, 0xc0, !PT ;  /* 0x0000004000ff7812 */ /* 0x000fe400078cc0ff */
[----:B------:R-:W-:Y:S01]  /*11180*/  @!P2 LEA.HI.X R21, R3, R5, R21, 0x1, P5 ;  /* 0x000000050315a211 */ /* 0x000fe200028f0c15 */
[----:B------:R1:W-:Y:S01]  /*11190*/  @!P1 ST.E.128 desc[UR54][R14.64], R32 ;  /* 0x000000200e009985 */ /* 0x0003e2000c101d36 */
[----:B------:R-:W-:Y:S02]  /*111a0*/  SHF.R.S32.HI R0, RZ, 0x1f, R89 ;  /* 0x0000001fff007819 */ /* 0x000fe40000011459 */
[----:B------:R-:W-:Y:S01]  /*111b0*/  @!P3 LEA R28, P5, R89, R4, 0x1 ;  /* 0x00000004591cb211 */ /* 0x000fe200078a08ff */
[----:B------:R1:W-:Y:S01]  /*111c0*/  @!P2 ST.E.128 desc[UR54][R20.64], R40 ;  /* 0x000000281400a985 */ /* 0x0003e2000c101d36 */
[----:B------:R-:W-:-:S02]  /*111d0*/  LOP3.LUT P0, RZ, R86, 0x80, RZ, 0xc0, !PT ;  /* 0x0000008056ff7812 */ /* 0x000fc4000780c0ff */
[-C--:B------:R-:W-:Y:S02]  /*111e0*/  @!P3 LEA.HI.X R29, R89, R5.reuse, R0, 0x1, P5 ;  /* 0x00000005591db211 */ /* 0x080fe400028f0c00 */
[----:B------:R-:W-:Y:S02]  /*111f0*/  SHF.R.S32.HI R0, RZ, 0x1f, R99 ;  /* 0x0000001fff007819 */ /* 0x000fe40000011463 */
[C---:B0-----:R-:W-:Y:S01]  /*11200*/  @!P4 LEA R8, P5, R99.reuse, R4, 0x1 ;  /* 0x000000046308c211 */ /* 0x041fe200078a08ff */
[----:B------:R1:W-:Y:S03]  /*11210*/  @!P3 ST.E.128 desc[UR54][R28.64], R48 ;  /* 0x000000301c00b985 */ /* 0x0003e6000c101d36 */
[----:B------:R-:W-:Y:S02]  /*11220*/  @!P4 LEA.HI.X R9, R99, R5, R0, 0x1, P5 ;  /* 0x000000056309c211 */ /* 0x000fe400028f0c00 */
[----:B------:R-:W-:-:S02]  /*11230*/  SHF.R.S32.HI R0, RZ, 0x1f, R95 ;  /* 0x0000001fff007819 */ /* 0x000fc4000001145f */
[C---:B------:R-:W-:Y:S01]  /*11240*/  @P6 LEA R10, P5, R95.reuse, R4, 0x1 ;  /* 0x000000045f0a6211 */ /* 0x040fe200078a08ff */
[----:B------:R1:W-:Y:S03]  /*11250*/  @!P4 ST.E.128 desc[UR54][R8.64], R56 ;  /* 0x000000380800c985 */ /* 0x0003e6000c101d36 */
[----:B------:R-:W-:-:S05]  /*11260*/  @P6 LEA.HI.X R11, R95, R5, R0, 0x1, P5 ;  /* 0x000000055f0b6211 */ /* 0x000fca00028f0c00 */
[----:B------:R1:W-:Y:S01]  /*11270*/  @P6 ST.E.128 desc[UR54][R10.64], R64 ;  /* 0x000000400a006985 */ /* 0x0003e2000c101d36 */
[----:B------:R-:W-:Y:S05]  /*11280*/  @!P0 BRA `(.L_x_5535) ;  /* 0x0000002400788947 */ /* 0x000fea0003800000 */
[----:B------:R-:W-:Y:S02]  /*11290*/  LEA R4, P0, R97, R4, 0x1 ;  /* 0x0000000461047211 */ /* 0x000fe400078008ff */
[----:B------:R-:W-:-:S04]  /*112a0*/  SHF.R.S32.HI R0, RZ, 0x1f, R97 ;  /* 0x0000001fff007819 */ /* 0x000fc80000011461 */
[----:B------:R-:W-:-:S05]  /*112b0*/  LEA.HI.X R5, R97, R5, R0, 0x1, P0 ;  /* 0x0000000561057211 */ /* 0x000fca00000f0c00 */
[----:B------:R0:W-:Y:S01]  /*112c0*/  ST.E.128 desc[UR54][R4.64], R72 ;  /* 0x0000004804007985 */ /* 0x0001e2000c101d36 */
[----:B------:R-:W-:Y:S05]  /*112d0*/  BRA `(.L_x_5535) ;  /* 0x0000002400647947 */ /* 0x000fea0003800000 */
.L_x_5532:
[----:B------:R-:W-:Y:S01]  /*112e0*/  ULDC.64 UR12, c[0x0][0xb08] ;  /* 0x0002c200000c7ab9 */ /* 0x000fe20000000a00 */
[----:B------:R-:W-:Y:S01]  /*112f0*/  ULDC UR14, c[0x0][0xbe8] ;  /* 0x0002fa00000e7ab9 */ /* 0x000fe20000000800 */
[----:B------:R-:W-:Y:S01]  /*11300*/  UIMAD UR18, UR18, UR12, URZ ;  /* 0x0000000c121272a4 */ /* 0x000fe2000f8e023f */
[----:B0-----:R-:W-:Y:S01]  /*11310*/  VIADD R6, R186, UR45 ;  /* 0x0000002dba067c36 */ /* 0x001fe20008000000 */
[----:B------:R-:W-:Y:S01]  /*11320*/  UIMAD.WIDE.U32 UR10, UR4, UR12, URZ ;  /* 0x0000000c040a72a5 */ /* 0x000fe2000f8e003f */
[----:B------:R-:W-:Y:S01]  /*11330*/  BSSY B1, `(.L_x_5536) ;  /* 0x00000cc000017945 */ /* 0x000fe20003800000 */
[----:B------:R-:W-:Y:S01]  /*11340*/  UIMAD UR18, UR4, UR13, UR18 ;  /* 0x0000000d041272a4 */ /* 0x000fe2000f8e0212 */
[----:B------:R-:W-:Y:S01]  /*11350*/  IMAD.MOV.U32 R3, RZ, RZ, R6 ;  /* 0x000000ffff037224 */ /* 0x000fe200078e0006 */
        /* <DEDUP_REMOVED lines=23> */
[----:B------:R-:W-:Y:S01]  /*114d0*/  @P0 IMAD.HI.U32 R0, R6, UR9, RZ ;  /* 0x0000000906000c27 */ /* 0x000fe2000f8e00ff */
[----:B------:R-:W-:Y:S01]  /*114e0*/  ULDC.64 UR12, c[0x0][0xb48] ;  /* 0x0002d200000c7ab9 */ /* 0x000fe20000000a00 */
[----:B------:R-:W-:Y:S01]  /*114f0*/  @UP0 ULDC UR4, c[0x0][0xbf0] ;  /* 0x0002fc0000040ab9 */ /* 0x000fe20000000800 */
[----:B------:R-:W-:Y:S01]  /*11500*/  UIMAD.WIDE.U32 UR10, UR42, UR12, UR10 ;  /* 0x0000000c2a0a72a5 */ /* 0x000fe2000f8e000a */
[----:B------:R-:W-:-:S02]  /*11510*/  SHF.R.S32.HI R160, RZ, 0x1f, R205 ;  /* 0x0000001fffa07819 */ /* 0x000fc400000114cd */
[----:B------:R-:W-:Y:S01]  /*11520*/  @P0 SHF.R.U32.HI R3, RZ, UR4, R0 ;  /* 0x00000004ff030c19 */ /* 0x000fe20008011600 */
[----:B------:R-:W-:Y:S01]  /*11530*/  UIMAD UR42, UR42, UR13, UR11 ;  /* 0x0000000d2a2a72a4 */ /* 0x000fe2000f8e020b */
[----:B------:R-:W-:Y:S01]  /*11540*/  SHF.R.S32.HI R161, RZ, 0x1f, R206 ;  /* 0x0000001fffa17819 */ /* 0x000fe200000114ce */
[----:B------:R-:W-:Y:S01]  /*11550*/  IMAD.U32 R5, RZ, RZ, UR11 ;  /* 0x0000000bff057e24 */ /* 0x000fe2000f8e00ff */
[--C-:B------:R-:W-:Y:S01]  /*11560*/  SHF.R.S32.HI R0, RZ, 0x1f, R3.reuse ;  /* 0x0000001fff007819 */ /* 0x100fe20000011403 */
[----:B------:R-:W-:Y:S01]  /*11570*/  IMAD.MOV R7, RZ, RZ, -R3 ;  /* 0x000000ffff077224 */ /* 0x000fe200078e0a03 */
[----:B------:R-:W-:Y:S01]  /*11580*/  ULDC.64 UR12, c[0x0][0xb30] ;  /* 0x0002cc00000c7ab9 */ /* 0x000fe20000000a00 */
[----:B------:R-:W-:Y:S01]  /*11590*/  IMAD.U32 R4, RZ, RZ, UR10 ;  /* 0x0000000aff047e24 */ /* 0x000fe2000f8e00ff */
[----:B------:R-:W-:Y:S01]  /*115a0*/  ULDC.64 UR10, c[0x0][0xb28] ;  /* 0x0002ca00000a7ab9 */ /* 0x000fe20000000a00 */
[----:B------:R-:W-:Y:S01]  /*115b0*/  IMAD R0, R0, UR12, RZ ;  /* 0x0000000c00007c24 */ /* 0x000fe2000f8e02ff */
[----:B------:R-:W-:Y:S01]  /*115c0*/  UIADD3 UR4, UR41, 0x28c20, URZ ;  /* 0x00028c2029047890 */ /* 0x000fe2000fffe03f */
[----:B------:R-:W-:Y:S01]  /*115d0*/  IMAD R7, R7, UR14, R6 ;  /* 0x0000000e07077c24 */ /* 0x000fe2000f8e0206 */
[----:B------:R-:W-:Y:S01]  /*115e0*/  SHF.R.S32.HI R162, RZ, 0x1f, R207 ;  /* 0x0000001fffa27819 */ /* 0x000fe200000114cf */
[----:B------:R-:W-:Y:S01]  /*115f0*/  IMAD R9, R3, UR13, R0 ;  /* 0x0000000d03097c24 */ /* 0x000fe2000f8e0200 */
[----:B------:R-:W-:Y:S01]  /*11600*/  UPRMT UR4, URZ, 0x654, UR4 ;  /* 0x000006543f047896 */ /* 0x000fe20008000004 */
[----:B------:R-:W-:Y:S01]  /*11610*/  IMAD.U32 R5, RZ, RZ, UR42 ;  /* 0x0000002aff057e24 */ /* 0x000fe2000f8e00ff */
[----:B------:R-:W-:-:S02]  /*11620*/  SHF.R.S32.HI R0, RZ, 0x1f, R7 ;  /* 0x0000001fff007819 */ /* 0x000fc40000011407 */
[----:B------:R-:W-:Y:S01]  /*11630*/  SHF.R.S32.HI R163, RZ, 0x1f, R208 ;  /* 0x0000001fffa37819 */ /* 0x000fe200000114d0 */
[----:B------:R-:W-:Y:S01]  /*11640*/  IMAD.WIDE.U32 R4, R3, UR12, R4 ;  /* 0x0000000c03047c25 */ /* 0x000fe2000f8e0004 */
[----:B------:R-:W-:Y:S02]  /*11650*/  SHF.R.S32.HI R164, RZ, 0x1f, R209 ;  /* 0x0000001fffa47819 */ /* 0x000fe400000114d1 */
[----:B------:R-:W-:Y:S01]  /*11660*/  SHF.R.S32.HI R165, RZ, 0x1f, R210 ;  /* 0x0000001fffa57819 */ /* 0x000fe200000114d2 */
[----:B------:R-:W-:Y:S01]  /*11670*/  IMAD R0, R0, UR10, RZ ;  /* 0x0000000a00007c24 */ /* 0x000fe2000f8e02ff */
[----:B------:R-:W-:Y:S01]  /*11680*/  SYNCS.ARRIVE.TRANS64.RED.A1T0 RZ, [UR4], RZ ;  /* 0x000000ffffff79a7 */ /* 0x000fe20008100404 */
[----:B------:R-:W-:Y:S01]  /*11690*/  IMAD.IADD R5, R5, 0x1, R9 ;  /* 0x0000000105057824 */ /* 0x000fe200078e0209 */
[----:B------:R-:W-:Y:S01]  /*116a0*/  SHF.R.S32.HI R166, RZ, 0x1f, R211 ;  /* 0x0000001fffa67819 */ /* 0x000fe200000114d3 */
[----:B------:R-:W-:Y:S01]  /*116b0*/  IMAD R3, R7, UR11, R0 ;  /* 0x0000000b07037c24 */ /* 0x000fe2000f8e0200 */
[----:B------:R-:W-:Y:S01]  /*116c0*/  SHF.R.S32.HI R167, RZ, 0x1f, R212 ;  /* 0x0000001fffa77819 */ /* 0x000fe200000114d4 */
[----:B------:R-:W-:Y:S01]  /*116d0*/  VIADD R0, R17, UR45 ;  /* 0x0000002d11007c36 */ /* 0x000fe20008000000 */
[----:B------:R-:W-:Y:S01]  /*116e0*/  SHF.R.S32.HI R168, RZ, 0x1f, R213 ;  /* 0x0000001fffa87819 */ /* 0x000fe200000114d5 */
[----:B------:R-:W-:Y:S01]  /*116f0*/  IMAD.WIDE.U32 R4, R7, UR10, R4 ;  /* 0x0000000a07047c25 */ /* 0x000fe2000f8e0004 */
[----:B------:R-:W-:Y:S01]  /*11700*/  ULDC.64 UR10, c[0x0][0xb00] ;  /* 0x0002c000000a7ab9 */ /* 0x000fe20000000a00 */
[----:B------:R-:W-:-:S02]  /*11710*/  SHF.R.S32.HI R169, RZ, 0x1f, R214 ;  /* 0x0000001fffa97819 */ /* 0x000fc400000114d6 */
[----:B------:R-:W-:Y:S01]  /*11720*/  ISETP.GE.AND P0, PT, R0, UR8, PT ;  /* 0x0000000800007c0c */ /* 0x000fe2000bf06270 */
[----:B------:R-:W-:Y:S01]  /*11730*/  IMAD.IADD R5, R5, 0x1, R3 ;  /* 0x0000000105057824 */ /* 0x000fe200078e0203 */
[C---:B------:R-:W-:Y:S02]  /*11740*/  LEA R3, P1, R4.reuse, UR10, 0x2 ;  /* 0x0000000a04037c11 */ /* 0x040fe4000f8210ff */
[----:B------:R-:W-:Y:S02]  /*11750*/  SHF.R.S32.HI R170, RZ, 0x1f, R215 ;  /* 0x0000001fffaa7819 */ /* 0x000fe400000114d7 */
[----:B------:R-:W-:Y:S01]  /*11760*/  LEA.HI.X R10, R4, UR11, R5, 0x2, P1 ;  /* 0x0000000b040a7c11 */ /* 0x000fe200088f1405 */
[----:B------:R0:W1:Y:S01]  /*11770*/  SHFL.IDX PT, R12, R3, RZ, 0x1c1f ;  /* 0x001c1fff030c7589 */ /* 0x00006200000e0000 */
[----:B------:R-:W-:Y:S02]  /*11780*/  SHF.R.S32.HI R14, RZ, 0x1f, R216 ;  /* 0x0000001fff0e7819 */ /* 0x000fe400000114d8 */
[----:B------:R-:W-:Y:S01]  /*11790*/  SHF.R.S32.HI R15, RZ, 0x1f, R217 ;  /* 0x0000001fff0f7819 */ /* 0x000fe200000114d9 */
[----:B------:R0:W2:Y:S01]  /*117a0*/  SHFL.IDX PT, R11, R10, RZ, 0x1c1f ;  /* 0x001c1fff0a0b7589 */ /* 0x0000a200000e0000 */
[----:B------:R-:W-:-:S02]  /*117b0*/  SHF.R.S32.HI R171, RZ, 0x1f, R218 ;  /* 0x0000001fffab7819 */ /* 0x000fc400000114da */
[----:B------:R-:W-:Y:S01]  /*117c0*/  SHF.R.S32.HI R172, RZ, 0x1f, R18 ;  /* 0x0000001fffac7819 */ /* 0x000fe20000011412 */
[----:B------:R-:W-:Y:S06]  /*117d0*/  @P0 BRA `(.L_x_5537) ;  /* 0x0000000800040947 */ /* 0x000fec0003800000 */
[----:B------:R-:W-:Y:S02]  /*117e0*/  ULDC UR4, c[0x0][0xac8] ;  /* 0x0002b20000047ab9 */ /* 0x000fe40000000800 */
[----:B------:R-:W-:Y:S02]  /*117f0*/  ISETP.GE.AND P0, PT, R18, UR4, PT ;  /* 0x0000000412007c0c */ /* 0x000fe4000bf06270 */
[----:B------:R-:W-:Y:S02]  /*11800*/  ISETP.GE.AND P3, PT, R218, UR4, PT ;  /* 0x00000004da007c0c */ /* 0x000fe4000bf66270 */
[----:B------:R-:W-:-:S09]  /*11810*/  ISETP.GE.AND P2, PT, R217, UR4, PT ;  /* 0x00000004d9007c0c */ /* 0x000fd2000bf46270 */
[----:B-1----:R-:W-:-:S04]  /*11820*/  @!P0 LEA R4, P1, R18, R12, 0x2 ;  /* 0x0000000c12048211 */ /* 0x002fc800078210ff */
[----:B--2---:R-:W-:Y:S02]  /*11830*/  @!P0 LEA.HI.X R5, R18, R11, R172, 0x2, P1 ;  /* 0x0000000b12058211 */ /* 0x004fe400008f14ac */
[----:B------:R-:W-:-:S03]  /*11840*/  ISETP.GE.AND P1, PT, R216, UR4, PT ;  /* 0x00000004d8007c0c */ /* 0x000fc6000bf26270 */
[----:B------:R1:W-:Y:S01]  /*11850*/  @!P0 ST.E.64 desc[UR54][R4.64], R24 ;  /* 0x0000001804008985 */ /* 0x0003e2000c101b36 */
[----:B------:R-:W-:-:S09]  /*11860*/  ISETP.GE.AND P0, PT, R215, UR4, PT ;  /* 0x00000004d7007c0c */ /* 0x000fd2000bf06270 */
[-C--:B------:R-:W-:Y:S02]  /*11870*/  @!P1 LEA R6, P5, R216, R12.reuse, 0x2 ;  /* 0x0000000cd8069211 */ /* 0x080fe400078a10ff */
[----:B-1----:R-:W-:Y:S02]  /*11880*/  @!P3 LEA R4, P4, R218, R12, 0x2 ;  /* 0x0000000cda04b211 */ /* 0x002fe400078810ff */
[-C--:B------:R-:W-:Y:S02]  /*11890*/  @!P1 LEA.HI.X R7, R216, R11.reuse, R14, 0x2, P5 ;  /* 0x0000000bd8079211 */ /* 0x080fe400028f140e */
[----:B------:R-:W-:Y:S02]  /*118a0*/  @!P3 LEA.HI.X R5, R218, R11, R171, 0x2, P4 ;  /* 0x0000000bda05b211 */ /* 0x000fe400020f14ab */
[----:B------:R-:W-:Y:S02]  /*118b0*/  ISETP.GE.AND P4, PT, R213, UR4, PT ;  /* 0x00000004d5007c0c */ /* 0x000fe4000bf86270 */
[----:B------:R-:W-:Y:S01]  /*118c0*/  ISETP.GE.AND P5, PT, R212, UR4, PT ;  /* 0x00000004d4007c0c */ /* 0x000fe2000bfa6270 */
[----:B------:R1:W-:Y:S01]  /*118d0*/  @!P3 ST.E.64 desc[UR54][R4.64], R28 ;  /* 0x0000001c0400b985 */ /* 0x0003e2000c101b36 */
[----:B------:R-:W-:-:S02]  /*118e0*/  ISETP.GE.AND P3, PT, R214, UR4, PT ;  /* 0x00000004d6007c0c */ /* 0x000fc4000bf66270 */
[----:B-1----:R-:W-:-:S04]  /*118f0*/  @!P2 LEA R4, P6, R217, R12, 0x2 ;  /* 0x0000000cd904a211 */ /* 0x002fc800078c10ff */
[----:B------:R-:W-:Y:S02]  /*11900*/  @!P2 LEA.HI.X R5, R217, R11, R15, 0x2, P6 ;  /* 0x0000000bd905a211 */ /* 0x000fe400030f140f */
[----:B------:R-:W-:-:S03]  /*11910*/  @!P0 LEA R8, P6, R215, R12, 0x2 ;  /* 0x0000000cd7088211 */ /* 0x000fc600078c10ff */
[----:B------:R1:W-:Y:S01]  /*11920*/  @!P2 ST.E.64 desc[UR54][R4.64], R32 ;  /* 0x000000200400a985 */ /* 0x0003e2000c101b36 */
[----:B------:R-:W-:-:S03]  /*11930*/  @!P0 LEA.HI.X R9, R215, R11, R170, 0x2, P6 ;  /* 0x0000000bd7098211 */ /* 0x000fc600030f14aa */
[----:B------:R2:W-:Y:S04]  /*11940*/  @!P1 ST.E.64 desc[UR54][R6.64], R36 ;  /* 0x0000002406009985 */ /* 0x0005e8000c101b36 */
[----:B------:R3:W-:Y:S01]  /*11950*/  @!P0 ST.E.64 desc[UR54][R8.64], R40 ;  /* 0x0000002808008985 */ /* 0x0007e2000c101b36 */
[----:B------:R-:W-:Y:S02]  /*11960*/  ISETP.GE.AND P0, PT, R211, UR4, PT ;  /* 0x00000004d3007c0c */ /* 0x000fe4000bf06270 */
[CC--:B-1----:R-:W-:Y:S02]  /*11970*/  @!P3 LEA R4, P1, R214.reuse, R12.reuse, 0x2 ;  /* 0x0000000cd604b211 */ /* 0x0c2fe400078210ff */
[----:B--2---:R-:W-:Y:S02]  /*11980*/  @!P4 LEA R6, P2, R213, R12, 0x2 ;  /* 0x0000000cd506c211 */ /* 0x004fe400078410ff */
[----:B------:R-:W-:-:S02]  /*11990*/  @!P3 LEA.HI.X R5, R214, R11, R169, 0x2, P1 ;  /* 0x0000000bd605b211 */ /* 0x000fc400008f14a9 */
[----:B------:R-:W-:Y:S02]  /*119a0*/  ISETP.GE.AND P1, PT, R210, UR4, PT ;  /* 0x00000004d2007c0c */ /* 0x000fe4000bf26270 */
[-C--:B------:R-:W-:Y:S01]  /*119b0*/  @!P4 LEA.HI.X R7, R213, R11.reuse, R168, 0x2, P2 ;  /* 0x0000000bd507c211 */ /* 0x080fe200010f14a8 */
[----:B------:R1:W-:Y:S01]  /*119c0*/  @!P3 ST.E.64 desc[UR54][R4.64], R44 ;  /* 0x0000002c0400b985 */ /* 0x0003e2000c101b36 */
[----:B------:R-:W-:Y:S02]  /*119d0*/  ISETP.GE.AND P2, PT, R209, UR4, PT ;  /* 0x00000004d1007c0c */ /* 0x000fe4000bf46270 */
[----:B---3--:R-:W-:Y:S01]  /*119e0*/  @!P5 LEA R8, P6, R212, R12, 0x2 ;  /* 0x0000000cd408d211 */ /* 0x008fe200078c10ff */
[----:B------:R2:W-:Y:S01]  /*119f0*/  @!P4 ST.E.64 desc[UR54][R6.64], R48 ;  /* 0x000000300600c985 */ /* 0x0005e2000c101b36 */
[----:B------:R-:W-:Y:S02]  /*11a00*/  ISETP.GE.AND P3, PT, R208, UR4, PT ;  /* 0x00000004d0007c0c */ /* 0x000fe4000bf66270 */
[----:B------:R-:W-:-:S02]  /*11a10*/  @!P5 LEA.HI.X R9, R212, R11, R167, 0x2, P6 ;  /* 0x0000000bd409d211 */ /* 0x000fc400030f14a7 */
        /* <DEDUP_REMOVED lines=11> */
[----:B------:R-:W-:Y:S02]  /*11ad0*/  @!P2 LEA.HI.X R9, R209, R11, R164, 0x2, P6 ;  /* 0x0000000bd109a211 */ /* 0x000fe400030f14a4 */
        /* <DEDUP_REMOVED lines=52> */
[C---:B-1----:R-:W-:Y:S01]  /*11e20*/  @!P4 LEA R6, P2, R195.reuse, R12, 0x2 ;  /* 0x0000000cc306c211 */ /* 0x042fe200078410ff */
[----:B------:R1:W-:Y:S03]  /*11e30*/  @!P5 ST.E.64 desc[UR54][R4.64], R116 ;  /* 0x000000740400d985 */ /* 0x0003e6000c101b36 */
[----:B------:R-:W-:-:S02]  /*11e40*/  @!P4 LEA.HI.X R7, R195, R11, R229, 0x2, P2 ;  /* 0x0000000bc307c211 */ /* 0x000fc400010f14e5 */
[----:B------:R-:W-:Y:S02]  /*11e50*/  ISETP.GE.AND P2, PT, R189, UR4, PT ;  /* 0x00000004bd007c0c */ /* 0x000fe4000bf46270 */
[CC--:B--2---:R-:W-:Y:S01]  /*11e60*/  @!P3 LEA R8, P6, R194.reuse, R12.reuse, 0x2 ;  /* 0x0000000cc208b211 */ /* 0x0c4fe200078c10ff */
        /* <DEDUP_REMOVED lines=10> */
[----:B------:R-:W-:-:S03]  /*11f10*/  @!P1 LEA.HI.X R7, R192, R11, R225, 0x2, P6 ;  /* 0x0000000bc0079211 */ /* 0x000fc600030f14e1 */
[CC--:B-1----:R-:W-:Y:S02]  /*11f20*/  @!P3 LEA R8, P6, R190.reuse, R12.reuse, 0x2 ;  /* 0x0000000cbe08b211 */ /* 0x0c2fe400078c10ff */
[----:B------:R1:W-:Y:S02]  /*11f30*/  @!P1 ST.E.64 desc[UR54][R6.64], R132 ;  /* 0x0000008406009985 */ /* 0x0003e4000c101b36 */
        /* <DEDUP_REMOVED lines=11> */
.L_x_5537:
[----:B------:R-:W-:Y:S05]  /*11ff0*/  BSYNC B1 ;  /* 0x0000000000017941 */ /* 0x000fea0003800000 */
.L_x_5536:
        /* <DEDUP_REMOVED lines=10> */
[-C--:B0--3--:R-:W-:Y:S02]  /*120a0*/  @!P4 LEA R4, P3, R18, R3.reuse, 0x2 ;  /* 0x000000031204c211 */ /* 0x089fe400078610ff */
[----:B------:R-:W-:Y:S02]  /*120b0*/  @!P2 LEA R6, P6, R218, R3, 0x2 ;  /* 0x00000003da06a211 */ /* 0x000fe400078c10ff */
[----:B-1----:R-:W-:Y:S02]  /*120c0*/  @!P4 LEA.HI.X R5, R18, R21, R172, 0x2, P3 ;  /* 0x000000151205c211 */ /* 0x002fe400018f14ac */
[----:B------:R-:W-:Y:S02]  /*120d0*/  ISETP.GE.AND P3, PT, R215, UR4, PT ;  /* 0x00000004d7007c0c */ /* 0x000fe4000bf66270 */
[----:B------:R-:W-:Y:S01]  /*120e0*/  @!P1 LEA R8, P5, R217, R3, 0x2 ;  /* 0x00000003d9089211 */ /* 0x000fe200078a10ff */
[----:B------:R0:W-:Y:S01]  /*120f0*/  @!P4 ST.E.64 desc[UR54][R4.64], R26 ;  /* 0x0000001a0400c985 */ /* 0x0001e2000c101b36 */
[----:B------:R-:W-:-:S02]  /*12100*/  ISETP.GE.AND P4, PT, R214, UR4, PT ;  /* 0x00000004d6007c0c */ /* 0x000fc4000bf86270 */
[----:B------:R-:W-:Y:S02]  /*12110*/  @!P2 LEA.HI.X R7, R218, R21, R171, 0x2, P6 ;  /* 0x00000015da07a211 */ /* 0x000fe400030f14ab */
[C---:B------:R-:W-:Y:S02]  /*12120*/  @!P0 LEA R10, P6, R216.reuse, R3, 0x2 ;  /* 0x00000003d80a8211 */ /* 0x040fe400078c10ff */
        /* <DEDUP_REMOVED lines=14> */
[----:B------:R-:W-:Y:S01]  /*12210*/  @!P5 LEA R14, P6, R213, R3, 0x2 ;  /* 0x00000003d50ed211 */ /* 0x000fe200078c10ff */
[----:B------:R4:W-:Y:S01]  /*12220*/  @!P4 ST.E.64 desc[UR54][R12.64], R46 ;  /* 0x0000002e0c00c985 */ /* 0x0009e2000c101b36 */
[----:B------:R-:W-:Y:S02]  /*12230*/  ISETP.GE.AND P3, PT, R209, UR4, PT ;  /* 0x00000004d1007c0c */ /* 0x000fe4000bf66270 */
[----:B------:R-:W-:Y:S02]  /*12240*/  @!P5 LEA.HI.X R15, R213, R21, R168, 0x2, P6 ;  /* 0x00000015d50fd211 */ /* 0x000fe400030f14a8 */
[-C--:B-1----:R-:W-:Y:S02]  /*12250*/  @!P0 LEA R6, P6, R212, R3.reuse, 0x2 ;  /* 0x00000003d4068211 */ /* 0x082fe400078c10ff */
[----:B------:R-:W-:Y:S01]  /*12260*/  ISETP.GE.AND P4, PT, R208, UR4, PT ;  /* 0x00000004d0007c0c */ /* 0x000fe2000bf86270 */
[----:B------:R1:W-:Y:S01]  /*12270*/  @!P5 ST.E.64 desc[UR54][R14.64], R50 ;  /* 0x000000320e00d985 */ /* 0x0003e2000c101b36 */
[----:B--2---:R-:W-:-:S02]  /*12280*/  @!P1 LEA R8, P5, R211, R3, 0x2 ;  /* 0x00000003d3089211 */ /* 0x004fc400078a10ff */
[----:B------:R-:W-:Y:S02]  /*12290*/  @!P0 LEA.HI.X R7, R212, R21, R167, 0x2, P6 ;  /* 0x00000015d4078211 */ /* 0x000fe400030f14a7 */
        /* <DEDUP_REMOVED lines=9> */
[C---:B----4-:R-:W-:Y:S02]  /*12330*/  @!P4 LEA R12, P2, R208.reuse, R3, 0x2 ;  /* 0x00000003d00cc211 */ /* 0x050fe400078410ff */
[----:B------:R-:W-:Y:S02]  /*12340*/  ISETP.GE.AND P1, PT, R205, UR4, PT ;  /* 0x00000004cd007c0c */ /* 0x000fe4000bf26270 */
[-C--:B------:R-:W-:Y:S02]  /*12350*/  @!P3 LEA.HI.X R5, R209, R21.reuse, R164, 0x2, P6 ;  /* 0x00000015d105b211 */ /* 0x080fe400030f14a4 */
[----:B------:R-:W-:Y:S02]  /*12360*/  @!P4 LEA.HI.X R13, R208, R21, R163, 0x2, P2 ;  /* 0x00000015d00dc211 */ /* 0x000fe400010f14a3 */
[----:B------:R-:W-:Y:S01]  /*12370*/  ISETP.GE.AND P2, PT, R204, UR4, PT ;  /* 0x00000004cc007c0c */ /* 0x000fe2000bf46270 */
[----:B------:R-:W-:Y:S01]  /*12380*/  @!P3 ST.E.64 desc[UR54][R4.64], R66 ;  /* 0x000000420400b985 */ /* 0x000fe2000c101b36 */
[----:B-1----:R-:W-:-:S03]  /*12390*/  @!P5 LEA R14, P6, R207, R3, 0x2 ;  /* 0x00000003cf0ed211 */ /* 0x002fc600078c10ff */
[----:B------:R1:W-:Y:S01]  /*123a0*/  @!P4 ST.E.64 desc[UR54][R12.64], R70 ;  /* 0x000000460c00c985 */ /* 0x0003e2000c101b36 */
[----:B------:R-:W-:Y:S02]  /*123b0*/  @!P5 LEA.HI.X R15, R207, R21, R162, 0x2, P6 ;  /* 0x00000015cf0fd211 */ /* 0x000fe400030f14a2 */
[CC--:B0-----:R-:W-:Y:S02]  /*123c0*/  @!P0 LEA R6, P4, R206.reuse, R3.reuse, 0x2 ;  /* 0x00000003ce068211 */ /* 0x0c1fe400078810ff */
[----:B--2---:R-:W-:Y:S01]  /*123d0*/  @!P1 LEA R8, P3, R205, R3, 0x2 ;  /* 0x00000003cd089211 */ /* 0x004fe200078610ff */
        /* <DEDUP_REMOVED lines=14> */
[C---:B------:R-:W-:Y:S02]  /*124c0*/  @!P5 LEA R4, P6, R203.reuse, R3, 0x2 ;  /* 0x00000003cb04d211 */ /* 0x040fe400078c10ff */
[-C--:B------:R-:W-:Y:S02]  /*124d0*/  @!P4 LEA.HI.X R13, R202, R21.reuse, R157, 0x2, P0 ;  /* 0x00000015ca0dc211 */ /* 0x080fe400000f149d */
[----:B------:R-:W-:Y:S02]  /*124e0*/  @!P5 LEA.HI.X R5, R203, R21, R158, 0x2, P6 ;  /* 0x00000015cb05d211 */ /* 0x000fe400030f149e */
[----:B------:R-:W-:Y:S02]  /*124f0*/  ISETP.GE.AND P0, PT, R198, UR4, PT ;  /* 0x00000004c6007c0c */ /* 0x000fe4000bf06270 */
[----:B0-----:R-:W-:Y:S01]  /*12500*/  @!P3 LEA R14, P6, R201, R3, 0x2 ;  /* 0x00000003c90eb211 */ /* 0x001fe200078c10ff */
[----:B------:R0:W-:Y:S01]  /*12510*/  @!P5 ST.E.64 desc[UR54][R4.64], R90 ;  /* 0x0000005a0400d985 */ /* 0x0001e2000c101b36 */
[----:B------:R-:W-:-:S02]  /*12520*/  ISETP.GE.AND P5, PT, R197, UR4, PT ;  /* 0x00000004c5007c0c */ /* 0x000fc4000bfa6270 */
[----:B------:R-:W-:Y:S01]  /*12530*/  @!P3 LEA.HI.X R15, R201, R21, R156, 0x2, P6 ;  /* 0x00000015c90fb211 */ /* 0x000fe200030f149c */
[----:B------:R4:W-:Y:S01]  /*12540*/  @!P4 ST.E.64 desc[UR54][R12.64], R94 ;  /* 0x0000005e0c00c985 */ /* 0x0009e2000c101b36 */
[-C--:B--2---:R-:W-:Y:S02]  /*12550*/  @!P2 LEA R6, P6, R200, R3.reuse, 0x2 ;  /* 0x00000003c806a211 */ /* 0x084fe400078c10ff */
[----:B------:R-:W-:Y:S01]  /*12560*/  ISETP.GE.AND P4, PT, R196, UR4, PT ;  /* 0x00000004c4007c0c */ /* 0x000fe2000bf86270 */
[----:B------:R2:W-:Y:S01]  /*12570*/  @!P3 ST.E.64 desc[UR54][R14.64], R98 ;  /* 0x000000620e00b985 */ /* 0x0005e2000c101b36 */
[----:B---3--:R-:W-:Y:S02]  /*12580*/  @!P1 LEA R8, P3, R199, R3, 0x2 ;  /* 0x00000003c7089211 */ /* 0x008fe400078610ff */
        /* <DEDUP_REMOVED lines=11> */
[----:B------:R-:W-:Y:S02]  /*12640*/  @!P5 LEA.HI.X R5, R197, R21, R152, 0x2, P1 ;  /* 0x00000015c505d211 */ /* 0x000fe400008f1498 */
        /* <DEDUP_REMOVED lines=8> */
[C---:B-1----:R-:W-:Y:S01]  /*126d0*/  @!P0 LEA R6, P5, R194.reuse, R3, 0x2 ;  /* 0x00000003c2068211 */ /* 0x042fe200078a10ff */
[----:B------:R1:W-:Y:S01]  /*126e0*/  @!P3 ST.E.64 desc[UR54][R14.64], R122 ;  /* 0x0000007a0e00b985 */ /* 0x0003e2000c101b36 */
[----:B------:R-:W-:Y:S02]  /*126f0*/  ISETP.GE.AND P3, PT, R191, UR4, PT ;  /* 0x00000004bf007c0c */ /* 0x000fe4000bf66270 */
[----:B------:R-:W-:Y:S02]  /*12700*/  @!P0 LEA.HI.X R7, R194, R21, R228, 0x2, P5 ;  /* 0x00000015c2078211 */ /* 0x000fe400028f14e4 */
[----:B------:R-:W-:Y:S02]  /*12710*/  ISETP.GE.AND P5, PT, R189, UR4, PT ;  /* 0x00000004bd007c0c */ /* 0x000fe4000bfa6270 */
[-C--:B---3--:R-:W-:Y:S01]  /*12720*/  @!P1 LEA R8, P6, R193, R3.reuse, 0x2 ;  /* 0x00000003c1089211 */ /* 0x088fe200078c10ff */
[----:B------:R4:W-:Y:S02]  /*12730*/  @!P0 ST.E.64 desc[UR54][R6.64], R126 ;  /* 0x0000007e06008985 */ /* 0x0009e4000c101b36 */
[----:B0-----:R-:W-:-:S02]  /*12740*/  @!P4 LEA R4, P0, R192, R3, 0x2 ;  /* 0x00000003c004c211 */ /* 0x001fc400078010ff */
[----:B------:R-:W-:Y:S02]  /*12750*/  @!P1 LEA.HI.X R9, R193, R21, R226, 0x2, P6 ;  /* 0x00000015c1099211 */ /* 0x000fe400030f14e2 */
[----:B------:R-:W-:Y:S02]  /*12760*/  @!P3 LEA R10, P6, R191, R3, 0x2 ;  /* 0x00000003bf0ab211 */ /* 0x000fe400078c10ff */
[----:B------:R-:W-:Y:S01]  /*12770*/  @!P4 LEA.HI.X R5, R192, R21, R225, 0x2, P0 ;  /* 0x00000015c005c211 */ /* 0x000fe200000f14e1 */
        /* <DEDUP_REMOVED lines=12> */
[----:B----4-:R-:W-:-:S04]  /*12840*/  LEA R4, P0, R188, R3, 0x2 ;  /* 0x00000003bc047211 */ /* 0x010fc800078010ff */
[----:B------:R-:W-:-:S05]  /*12850*/  LEA.HI.X R5, R188, R21, R221, 0x2, P0 ;  /* 0x00000015bc057211 */ /* 0x000fca00000f14dd */
[----:B------:R0:W-:Y:S01]  /*12860*/  ST.E.64 desc[UR54][R4.64], R150 ;  /* 0x0000009604007985 */ /* 0x0001e2000c101b36 */
[----:B------:R-:W-:Y:S05]  /*12870*/  BRA `(.L_x_5535) ;  /* 0x0000000c00fc7947 */ /* 0x000fea0003800000 */
.L_x_5529:
        /* <DEDUP_REMOVED lines=9> */
[----:B------:R-:W-:Y:S01]  /*12910*/  UISETP.NE.U32.AND UP1, UPT, UR10, URZ, UPT ;  /* 0x0000003f0a00728c */ /* 0x000fe2000bf25070 */
[----:B------:R-:W-:Y:S02]  /*12920*/  ULDC UR4, c[0x0][0xa88] ;  /* 0x0002a20000047ab9 */ /* 0x000fe40000000800 */
[----:B------:R-:W2:Y:S01]  /*12930*/  @P1 LDG.E R9, desc[UR54][R4.64] ;  /* 0x0000003604091981 */ /* 0x000ea2000c1e1900 */
[----:B------:R-:W-:Y:S01]  /*12940*/  UISETP.NE.AND.EX UP1, UPT, UR11, URZ, UPT, UP1 ;  /* 0x0000003f0b00728c */ /* 0x000fe2000bf25310 */
[----:B------:R-:W-:-:S05]  /*12950*/  IMAD.U32 R0, RZ, RZ, UR4 ;  /* 0x00000004ff007e24 */ /* 0x000fca000f8e00ff */
[----:B------:R-:W-:-:S05]  /*12960*/  PLOP3.LUT P2, PT, PT, PT, UP1, 0x80, 0x0 ;  /* 0x000000000000781c */ /* 0x000fca0003f4f018 */
[----:B------:R-:W-:Y:S02]  /*12970*/  @UP1 ULDC.64 UR10, c[0x0][0xc08] ;  /* 0x00030200000a1ab9 */ /* 0x000fe40000000a00 */
[----:B------:R-:W-:-:S06]  /*12980*/  @UP1 UIMAD.WIDE UR10, UR44, 0x4, UR10 ;  /* 0x000000042c0a18a5 */ /* 0x000fcc000f8e020a */
[----:B------:R-:W-:Y:S02]  /*12990*/  IMAD.U32 R6, RZ, RZ, UR10 ;  /* 0x0000000aff067e24 */ /* 0x000fe4000f8e00ff */
[----:B------:R-:W-:-:S05]  /*129a0*/  IMAD.U32 R7, RZ, RZ, UR11 ;  /* 0x0000000bff077e24 */ /* 0x000fca000f8e00ff */
[----:B------:R0:W5:Y:S01]  /*129b0*/  @P2 LDG.E R0, desc[UR54][R6.64] ;  /* 0x0000003606002981 */ /* 0x000162000c1e1900 */
[----:B------:R-:W-:Y:S01]  /*129c0*/  UISETP.NE.AND UP1, UPT, UR9, URZ, UPT ;  /* 0x0000003f0900728c */ /* 0x000fe2000bf25270 */
[----:B------:R-:W-:Y:S01]  /*129d0*/  UMOV UR4, URZ ;  /* 0x0000003f00047c82 */ /* 0x000fe20008000000 */
[----:B------:R-:W1:Y:S09]  /*129e0*/  S2R R8, SR_TID.X ;  /* 0x0000000000087919 */ /* 0x000e720000002100 */
[----:B------:R-:W-:Y:S01]  /*129f0*/  @!UP1 ULDC UR9, c[0x0][0xad4] ;  /* 0x0002b50000099ab9 */ /* 0x000fe20000000800 */
[----:B-1----:R-:W-:-:S05]  /*12a00*/  VIADD R3, R8, 0xffffff80 ;  /* 0xffffff8008037836 */ /* 0x002fca0000000000 */
[----:B------:R-:W-:Y:S02]  /*12a10*/  ISETP.GT.AND P0, PT, R3, 0x3f, PT ;  /* 0x0000003f0300780c */ /* 0x000fe40003f04270 */
[----:B--2---:R-:W-:Y:S01]  /*12a20*/  @P1 R2UR UR4, R9 ;  /* 0x00000000090412ca */ /* 0x004fe200000e0000 */
[----:B0-----:R-:W-:-:S14]  /*12a30*/  @P2 BRA `(.L_x_5538) ;  /* 0x0000000000102947 */ /* 0x001fdc0003800000 */
[----:B------:R-:W-:Y:S05]  /*12a40*/  @!P1 BRA `(.L_x_5538) ;  /* 0x00000000000c9947 */ /* 0x000fea0003800000 */
[----:B------:R-:W2:Y:S04]  /*12a50*/  LDG.E R3, desc[UR54][R4.64] ;  /* 0x0000003604037981 */ /* 0x000ea8000c1e1900 */
[----:B-----5:R-:W2:Y:S02]  /*12a60*/  LDG.E R0, desc[UR54][R4.64+0x4] ;  /* 0x0000043604007981 */ /* 0x020ea4000c1e1900 */
[----:B--2---:R-:W-:-:S07]  /*12a70*/  IMAD.IADD R0, R0, 0x1, -R3 ;  /* 0x0000000100007824 */ /* 0x004fce00078e0a03 */
.L_x_5538:
[----:B------:R-:W-:Y:S01]  /*12a80*/  USHF.R.S32.HI UR16, URZ, 0x1f, UR44 ;  /* 0x0000001f3f107899 */ /* 0x000fe2000801142c */
[----:B------:R-:W-:Y:S01]  /*12a90*/  BSSY B1, `(.L_x_5539) ;  /* 0x000003a000017945 */ /* 0x000fe20003800000 */
[----:B------:R-:W-:Y:S02]  /*12aa0*/  USHF.R.S32.HI UR24, URZ, 0x1f, UR4 ;  /* 0x0000001f3f187899 */ /* 0x000fe40008011404 */
[----:B------:R-:W-:Y:S02]  /*12ab0*/  USEL UR8, UR44, URZ, !UP0 ;  /* 0x0000003f2c087287 */ /* 0x000fe4000c000000 */
[----:B------:R-:W-:Y:S01]  /*12ac0*/  USEL UR16, UR16, URZ, !UP0 ;  /* 0x0000003f10107287 */ /* 0x000fe2000c000000 */
[----:B------:R-:W-:Y:S11]  /*12ad0*/  @P0 BRA `(.L_x_5540) ;  /* 0x0000000000d40947 */ /* 0x000ff60003800000 */
[----:B------:R-:W0:Y:S01]  /*12ae0*/  LDC R9, c[0x0][0xbe8] ;  /* 0x0002fa00ff097b82 */ /* 0x000e220000000800 */
[----:B------:R-:W-:-:S05]  /*12af0*/  IMAD.U32 R5, RZ, RZ, UR45 ;  /* 0x0000002dff057e24 */ /* 0x000fca000f8e00ff */
[----:B------:R-:W-:Y:S01]  /*12b00*/  IADD3 R6, R5, -0x80, R8 ;  /* 0xffffff8005067810 */ /* 0x000fe20007ffe008 */
[----:B0----5:R-:W-:-:S05]  /*12b10*/  IMAD R3, R0, R9, RZ ;  /* 0x0000000900037224 */ /* 0x021fca00078e02ff */
[----:B------:R-:W-:-:S13]  /*12b20*/  ISETP.GE.AND P0, PT, R6, R3, PT ;  /* 0x000000030600720c */ /* 0x000fda0003f06270 */
[----:B------:R-:W-:Y:S05]  /*12b30*/  @P0 BRA `(.L_x_5540) ;  /* 0x0000000000bc0947 */ /* 0x000fea0003800000 */
[----:B------:R-:W-:Y:S01]  /*12b40*/  ISETP.NE.AND P0, PT, R9, 0x1, PT ;  /* 0x000000010900780c */ /* 0x000fe20003f05270 */
[----:B------:R-:W-:Y:S01]  /*12b50*/  UISETP.GT.AND UP0, UPT, UR9, 0x1, UPT ;  /* 0x000000010900788c */ /* 0x000fe2000bf04270 */
[----:B------:R-:W-:Y:S01]  /*12b60*/  UMOV UR20, 0x9b8 ;  /* 0x000009b800147882 */ /* 0x000fe20000000000 */
[----:B------:R-:W-:Y:S02]  /*12b70*/  ULOP3.LUT UR17, UR42, 0xff, URZ, 0xc0, !UPT ;  /* 0x000000ff2a117892 */ /* 0x000fe4000f8ec03f */
[----:B------:R-:W-:Y:S02]  /*12b80*/  USEL UR20, UR20, 0x978, UP0 ;  /* 0x0000097814147887 */ /* 0x000fe40008000000 */
[----:B------:R-:W-:-:S06]  /*12b90*/  USEL UR17, UR17, URZ, UP0 ;  /* 0x0000003f11117287 */ /* 0x000fcc0008000000 */
[----:B------:R-:W0:Y:S04]  /*12ba0*/  @P0 LDC R3, c[0x0][0xbec] ;  /* 0x0002fb00ff030b82 */ /* 0x000e280000000800 */
[----:B------:R-:W-:Y:S01]  /*12bb0*/  ULDC.64 UR10, c[0x0][UR20+0x218] ;  /* 0x00008600140a7abb */ /* 0x000fe20008000a00 */
[----:B------:R-:W-:Y:S01]  /*12bc0*/  ULDC.64 UR14, c[0x0][UR20+0x220] ;  /* 0x00008800140e7abb */ /* 0x000fe20008000a00 */
[----:B------:R-:W-:Y:S02]  /*12bd0*/  ULDC.64 UR18, c[0x0][UR20+0x228] ;  /* 0x00008a0014127abb */ /* 0x000fe40008000a00 */
[----:B------:R-:W1:Y:S01]  /*12be0*/  @P0 LDC R5, c[0x0][0xbf0] ;  /* 0x0002fc00ff050b82 */ /* 0x000e620000000800 */
[----:B------:R-:W-:Y:S02]  /*12bf0*/  UIMAD.WIDE.U32 UR12, UR10, UR43, URZ ;  /* 0x0000002b0a0c72a5 */ /* 0x000fe4000f8e003f */
[----:B------:R-:W-:-:S02]  /*12c00*/  UIMAD UR21, UR11, UR43, URZ ;  /* 0x0000002b0b1572a4 */ /* 0x000fc4000f8e023f */
[----:B------:R-:W-:Y:S02]  /*12c10*/  UIMAD UR15, UR15, UR8, URZ ;  /* 0x000000080f0f72a4 */ /* 0x000fe4000f8e023f */
[----:B------:R-:W-:Y:S02]  /*12c20*/  UIMAD.WIDE.U32 UR22, UR18, UR17, URZ ;  /* 0x00000011121672a5 */ /* 0x000fe4000f8e003f */
[----:B------:R-:W-:Y:S02]  /*12c30*/  UIMAD.WIDE.U32 UR10, UR14, UR8, URZ ;  /* 0x000000080e0a72a5 */ /* 0x000fe4000f8e003f */
[----:B------:R-:W-:Y:S02]  /*12c40*/  UIMAD UR17, UR19, UR17, URZ ;  /* 0x00000011131172a4 */ /* 0x000fe4000f8e023f */
[----:B------:R-:W-:Y:S02]  /*12c50*/  UIMAD UR15, UR14, UR16, UR15 ;  /* 0x000000100e0f72a4 */ /* 0x000fe4000f8e020f */
[----:B------:R-:W-:Y:S01]  /*12c60*/  UIADD3 UR12, UP1, UP2, UR10, UR12, UR4 ;  /* 0x0000000c0a0c7290 */ /* 0x000fe2000fa3e004 */
[----:B0-----:R-:W-:Y:S01]  /*12c70*/  @P0 IMAD.HI.U32 R4, R6, R3, RZ ;  /* 0x0000000306040227 */ /* 0x001fe200078e00ff */
[----:B------:R-:W-:-:S02]  /*12c80*/  UIADD3 UR17, UR23, UR17, URZ ;  /* 0x0000001117117290 */ /* 0x000fc4000fffe03f */
[----:B------:R-:W-:Y:S01]  /*12c90*/  UIADD3 UR21, UR13, UR21, URZ ;  /* 0x000000150d157290 */ /* 0x000fe2000fffe03f */
[----:B------:R-:W-:Y:S01]  /*12ca0*/  IMAD.MOV.U32 R3, RZ, RZ, R6 ;  /* 0x000000ffff037224 */ /* 0x000fe200078e0006 */
[----:B------:R-:W-:Y:S02]  /*12cb0*/  UIADD3 UR15, UR11, UR15, URZ ;  /* 0x0000000f0b0f7290 */ /* 0x000fe4000fffe03f */
[----:B------:R-:W-:Y:S01]  /*12cc0*/  IMAD.U32 R8, RZ, RZ, UR17 ;  /* 0x00000011ff087e24 */ /* 0x000fe2000f8e00ff */
[----:B-1----:R-:W-:Y:S01]  /*12cd0*/  @P0 SHF.R.U32.HI R3, RZ, R5, R4 ;  /* 0x00000005ff030219 */ /* 0x002fe20000011604 */
[----:B------:R-:W-:Y:S01]  /*12ce0*/  IMAD.U32 R4, RZ, RZ, UR22 ;  /* 0x00000016ff047e24 */ /* 0x000fe2000f8e00ff */
[----:B------:R-:W-:Y:S01]  /*12cf0*/  ULDC.64 UR10, c[0x0][UR20+0x210] ;  /* 0x00008400140a7abb */ /* 0x000fe20008000a00 */
        /* <DEDUP_REMOVED lines=19> */
.L_x_5540:
[----:B------:R-:W-:Y:S05]  /*12e30*/  BSYNC B1 ;  /* 0x0000000000017941 */ /* 0x000fea0003800000 */
.L_x_5539:
[----:B------:R-:W-:-:S06]  /*12e40*/  UISETP.GT.AND UP0, UPT, UR9, 0x1, UPT ;  /* 0x000000010900788c */ /* 0x000fcc000bf04270 */
[----:B------:R-:W-:-:S13]  /*12e50*/  PLOP3.LUT P0, PT, PT, PT, UP0, 0x80, 0x0 ;  /* 0x000000000000781c */ /* 0x000fda0003f0f008 */
[----:B------:R-:W-:Y:S05]  /*12e60*/  @P0 BRA `(.L_x_5535) ;  /* 0x0000000800800947 */ /* 0x000fea0003800000 */
[----:B------:R-:W1:Y:S01]  /*12e70*/  LDC R11, c[0x0][0xbe8] ;  /* 0x0002fa00ff0b7b82 */ /* 0x000e620000000800 */
[C---:B------:R-:W-:Y:S01]  /*12e80*/  VIADD R37, R19.reuse, 0x40 ;  /* 0x0000004013257836 */ /* 0x040fe20000000000 */
[----:B------:R-:W-:Y:S01]  /*12e90*/  ULDC UR14, c[0x0][0xac8] ;  /* 0x0002b200000e7ab9 */ /* 0x000fe20000000800 */
[----:B------:R-:W-:Y:S01]  /*12ea0*/  ULDC.64 UR12, c[0x0][0xaa0] ;  /* 0x0002a800000c7ab9 */ /* 0x000fe20000000a00 */
[----:B------:R-:W-:Y:S01]  /*12eb0*/  ISETP.GE.AND P2, PT, R19, UR14, PT ;  /* 0x0000000e13007c0c */ /* 0x000fe2000bf46270 */
[----:B------:R-:W-:Y:S01]  /*12ec0*/  UIMAD UR9, UR24, UR12, URZ ;  /* 0x0000000c180972a4 */ /* 0x000fe2000f8e023f */
[----:B------:R-:W-:Y:S01]  /*12ed0*/  ISETP.GE.AND P1, PT, R37, UR14, PT ;  /* 0x0000000e25007c0c */ /* 0x000fe2000bf26270 */
[----:B------:R-:W-:Y:S01]  /*12ee0*/  UIMAD.WIDE.U32 UR10, UR4, UR12, URZ ;  /* 0x0000000c040a72a5 */ /* 0x000fe2000f8e003f */
[----:B0-----:R-:W-:Y:S01]  /*12ef0*/  SEL R3, RZ, 0x1, P2 ;  /* 0x00000001ff037807 */ /* 0x001fe20001000000 */
[----:B------:R-:W-:Y:S01]  /*12f00*/  UIMAD UR9, UR4, UR13, UR9 ;  /* 0x0000000d040972a4 */ /* 0x000fe2000f8e0209 */
[----:B------:R-:W-:Y:S01]  /*12f10*/  SEL R4, RZ, 0xffffffff, P1 ;  /* 0xffffffffff047807 */ /* 0x000fe20000800000 */
[C---:B------:R-:W-:Y:S01]  /*12f20*/  VIADD R35, R19.reuse, 0x80 ;  /* 0x0000008013237836 */ /* 0x040fe20000000000 */
[----:B------:R-:W-:Y:S01]  /*12f30*/  ULDC.64 UR12, c[0x0][0xae8] ;  /* 0x0002ba00000c7ab9 */ /* 0x000fe20000000a00 */
[----:B------:R-:W-:Y:S01]  /*12f40*/  UIADD3 UR11, UR11, UR9, URZ ;  /* 0x000000090b0b7290 */ /* 0x000fe2000fffe03f */
[----:B------:R-:W-:Y:S01]  /*12f50*/  VIADD R39, R19, 0xc0 ;  /* 0x000000c013277836 */ /* 0x000fe20000000000 */
[----:B------:R-:W-:Y:S01]  /*12f60*/  BSSY B1, `(.L_x_5541) ;  /* 0x000006c000017945 */ /* 0x000fe20003800000 */
[----:B------:R-:W-:Y:S01]  /*12f70*/  IMAD.SHL.U32 R4, R4, 0x2, RZ ;  /* 0x0000000204047824 */ /* 0x000fe200078e00ff */
[----:B------:R-:W-:Y:S01]  /*12f80*/  ISETP.GE.AND P1, PT, R35, UR14, PT ;  /* 0x0000000e23007c0c */ /* 0x000fe2000bf26270 */
[----:B------:R-:W-:Y:S01]  /*12f90*/  UIMAD.WIDE.U32 UR10, UR43, UR12, UR10 ;  /* 0x0000000c2b0a72a5 */ /* 0x000fe2000f8e000a */
[C---:B------:R-:W-:Y:S01]  /*12fa0*/  VIADD R29, R19.reuse, 0x100 ;  /* 0x00000100131d7836 */ /* 0x040fe20000000000 */
[----:B------:R-:W-:Y:S01]  /*12fb0*/  SHF.R.S32.HI R32, RZ, 0x1f, R35 ;  /* 0x0000001fff207819 */ /* 0x000fe20000011423 */
[----:B------:R-:W-:Y:S01]  /*12fc0*/  VIADD R27, R19, 0x140 ;  /* 0x00000140131b7836 */ /* 0x000fe20000000000 */
[----:B------:R-:W-:Y:S01]  /*12fd0*/  LOP3.LUT R6, R4, 0x2, R3, 0xe2, !PT ;  /* 0x0000000204067812 */ /* 0x000fe200078ee203 */
[----:B------:R-:W-:Y:S01]  /*12fe0*/  IMAD R3, R187, 0x20, R219 ;  /* 0x00000020bb037824 */ /* 0x000fe200078e02db */
[----:B-1----:R-:W-:Y:S01]  /*12ff0*/  ISETP.NE.AND P0, PT, R11, 0x1, PT ;  /* 0x000000010b00780c */ /* 0x002fe20003f05270 */
[----:B------:R-:W-:Y:S01]  /*13000*/  UIMAD UR11, UR43, UR13, UR11 ;  /* 0x0000000d2b0b72a4 */ /* 0x000fe2000f8e020b */
[----:B------:R-:W-:Y:S01]  /*13010*/  VIADD R33, R19, 0x180 ;  /* 0x0000018013217836 */ /* 0x000fe20000000000 */
[----:B------:R-:W-:Y:S01]  /*13020*/  SHF.R.S32.HI R28, RZ, 0x1f, R27 ;  /* 0x0000001fff1c7819 */ /* 0x000fe2000001141b */
[----:B------:R-:W-:Y:S01]  /*13030*/  VIADD R8, R3, UR45 ;  /* 0x0000002d03087c36 */ /* 0x000fe20008000000 */
[----:B------:R-:W-:Y:S01]  /*13040*/  SEL R3, RZ, 0xffffffff, P1 ;  /* 0xffffffffff037807 */ /* 0x000fe20000800000 */
[----:B------:R-:W-:Y:S01]  /*13050*/  ULDC.64 UR12, c[0x0][0xaf0] ;  /* 0x0002bc00000c7ab9 */ /* 0x000fe20000000a00 */
[----:B------:R-:W-:Y:S01]  /*13060*/  ISETP.GE.AND P1, PT, R39, UR14, PT ;  /* 0x0000000e27007c0c */ /* 0x000fe2000bf26270 */
[----:B------:R-:W-:Y:S01]  /*13070*/  UIMAD UR16, UR16, UR12, URZ ;  /* 0x0000000c101072a4 */ /* 0x000fe2000f8e023f */
[----:B-----5:R-:W-:Y:S01]  /*13080*/  IMAD R25, R0, R11, RZ ;  /* 0x0000000b00197224 */ /* 0x020fe200078e02ff */
[----:B------:R-:W-:Y:S01]  /*13090*/  SHF.R.S32.HI R30, RZ, 0x1f, R29 ;  /* 0x0000001fff1e7819 */ /* 0x000fe2000001141d */
[----:B------:R-:W-:Y:S01]  /*130a0*/  IMAD.SHL.U32 R9, R3, 0x4, RZ ;  /* 0x0000000403097824 */ /* 0x000fe200078e00ff */
[----:B------:R-:W-:Y:S01]  /*130b0*/  UIMAD UR4, UR8, UR13, UR16 ;  /* 0x0000000d080472a4 */ /* 0x000fe2000f8e0210 */
[----:B------:R-:W0:Y:S01]  /*130c0*/  @P0 LDC R5, c[0x0][0xbec] ;  /* 0x0002fb00ff050b82 */ /* 0x000e220000000800 */
[----:B------:R-:W-:Y:S01]  /*130d0*/  IMAD.MOV.U32 R3, RZ, RZ, R8 ;  /* 0x000000ffff037224 */ /* 0x000fe200078e0008 */
[----:B------:R-:W-:Y:S01]  /*130e0*/  UIMAD.WIDE.U32 UR8, UR8, UR12, UR10 ;  /* 0x0000000c080872a5 */ /* 0x000fe2000f8e000a */
[----:B------:R-:W-:Y:S01]  /*130f0*/  LOP3.LUT R6, R9, 0x4, R6, 0xe2, !PT ;  /* 0x0000000409067812 */ /* 0x000fe200078ee206 */
[----:B------:R-:W-:Y:S01]  /*13100*/  VIADD R26, R219, UR45 ;  /* 0x0000002ddb1a7c36 */ /* 0x000fe20008000000 */
[----:B------:R-:W-:Y:S01]  /*13110*/  SHF.R.S32.HI R34, RZ, 0x1f, R37 ;  /* 0x0000001fff227819 */ /* 0x000fe20000011425 */
[----:B------:R-:W-:Y:S01]  /*13120*/  UIADD3 UR4, UR9, UR4, URZ ;  /* 0x0000000409047290 */ /* 0x000fe2000fffe03f */
[----:B------:R-:W-:Y:S01]  /*13130*/  VIADD R31, R19, 0x1c0 ;  /* 0x000001c0131f7836 */ /* 0x000fe20000000000 */
[----:B------:R-:W1:Y:S01]  /*13140*/  @P0 LDC R7, c[0x0][0xbf0] ;  /* 0x0002fc00ff070b82 */ /* 0x000e620000000800 */
[----:B------:R-:W-:-:S02]  /*13150*/  SHF.R.S32.HI R36, RZ, 0x1f, R33 ;  /* 0x0000001fff247819 */ /* 0x000fc40000011421 */
[----:B------:R-:W-:Y:S02]  /*13160*/  SHF.R.S32.HI R38, RZ, 0x1f, R39 ;  /* 0x0000001fff267819 */ /* 0x000fe40000011427 */
[----:B------:R-:W-:Y:S01]  /*13170*/  SHF.R.S32.HI R40, RZ, 0x1f, R31 ;  /* 0x0000001fff287819 */ /* 0x000fe2000001141f */
[----:B0-----:R-:W-:Y:S01]  /*13180*/  @P0 IMAD.HI.U32 R4, R8, R5, RZ ;  /* 0x0000000508040227 */ /* 0x001fe200078e00ff */
[----:B------:R-:W-:Y:S02]  /*13190*/  SEL R5, RZ, 0xffffffff, P1 ;  /* 0xffffffffff057807 */ /* 0x000fe40000800000 */
[----:B------:R-:W-:-:S04]  /*131a0*/  ISETP.GE.AND P1, PT, R31, UR14, PT ;  /* 0x0000000e1f007c0c */ /* 0x000fc8000bf26270 */
[----:B------:R-:W-:Y:S02]  /*131b0*/  SEL R0, RZ, 0x80, P1 ;  /* 0x00000080ff007807 */ /* 0x000fe40000800000 */
[----:B-1----:R-:W-:Y:S01]  /*131c0*/  @P0 SHF.R.U32.HI R3, RZ, R7, R4 ;  /* 0x00000007ff030219 */ /* 0x002fe20000011604 */
[----:B------:R-:W-:Y:S01]  /*131d0*/  IMAD.SHL.U32 R7, R5, 0x8, RZ ;  /* 0x0000000805077824 */ /* 0x000fe200078e00ff */
[----:B------:R-:W-:Y:S01]  /*131e0*/  ISETP.GE.AND P0, PT, R29, UR14, PT ;  /* 0x0000000e1d007c0c */ /* 0x000fe2000bf06270 */
[----:B------:R-:W-:Y:S02]  /*131f0*/  IMAD.U32 R4, RZ, RZ, UR8 ;  /* 0x00000008ff047e24 */ /* 0x000fe4000f8e00ff */
[----:B------:R-:W-:Y:S01]  /*13200*/  IMAD.U32 R5, RZ, RZ, UR9 ;  /* 0x00000009ff057e24 */ /* 0x000fe2000f8e00ff */
[----:B------:R-:W-:Y:S01]  /*13210*/  LOP3.LUT R10, R7, 0x8, R6, 0xe2, !PT ;  /* 0x00000008070a7812 */ /* 0x000fe200078ee206 */
[--C-:B------:R-:W-:Y:S01]  /*13220*/  IMAD.MOV R7, RZ, RZ, -R3.reuse ;  /* 0x000000ffff077224 */ /* 0x100fe200078e0a03 */
[----:B------:R-:W-:Y:S01]  /*13230*/  SHF.R.S32.HI R6, RZ, 0x1f, R3 ;  /* 0x0000001fff067819 */ /* 0x000fe20000011403 */
[----:B------:R-:W-:Y:S01]  /*13240*/  ULDC.64 UR8, c[0x0][0xae0] ;  /* 0x0002b80000087ab9 */ /* 0x000fe20000000a00 */
[----:B------:R-:W-:Y:S01]  /*13250*/  SEL R9, RZ, 0xffffffff, P0 ;  /* 0xffffffffff097807 */ /* 0x000fe20000000000 */
[----:B------:R-:W-:Y:S01]  /*13260*/  IMAD.U32 R5, RZ, RZ, UR4 ;  /* 0x00000004ff057e24 */ /* 0x000fe2000f8e00ff */
[----:B------:R-:W-:Y:S01]  /*13270*/  ISETP.GE.AND P0, PT, R27, UR14, PT ;  /* 0x0000000e1b007c0c */ /* 0x000fe2000bf06270 */
[----:B------:R-:W-:-:S02]  /*13280*/  IMAD R6, R6, UR8, RZ ;  /* 0x0000000806067c24 */ /* 0x000fc4000f8e02ff */
[----:B------:R-:W-:Y:S01]  /*13290*/  IMAD R7, R11, R7, R8 ;  /* 0x000000070b077224 */ /* 0x000fe200078e0208 */
[----:B------:R-:W-:Y:S01]  /*132a0*/  SEL R8, RZ, 0xffffffff, P0 ;  /* 0xffffffffff087807 */ /* 0x000fe20000000000 */
[----:B------:R-:W-:Y:S01]  /*132b0*/  IMAD.SHL.U32 R13, R9, 0x10, RZ ;  /* 0x00000010090d7824 */ /* 0x000fe200078e00ff */
[----:B------:R-:W-:Y:S01]  /*132c0*/  ISETP.GE.AND P0, PT, R33, UR14, PT ;  /* 0x0000000e21007c0c */ /* 0x000fe2000bf06270 */
[C---:B------:R-:W-:Y:S02]  /*132d0*/  IMAD R9, R3.reuse, UR9, R6 ;  /* 0x0000000903097c24 */ /* 0x040fe4000f8e0206 */
[----:B------:R-:W-:Y:S01]  /*132e0*/  IMAD.WIDE.U32 R4, R3, UR8, R4 ;  /* 0x0000000803047c25 */ /* 0x000fe2000f8e0004 */
[----:B------:R-:W-:Y:S01]  /*132f0*/  SHF.R.S32.HI R3, RZ, 0x1f, R7 ;  /* 0x0000001fff037819 */ /* 0x000fe20000011407 */
[----:B------:R-:W-:Y:S01]  /*13300*/  ULDC.64 UR8, c[0x0][0xad8] ;  /* 0x0002b60000087ab9 */ /* 0x000fe20000000a00 */
[----:B------:R-:W-:Y:S01]  /*13310*/  LOP3.LUT R10, R13, 0x10, R10, 0xe2, !PT ;  /* 0x000000100d0a7812 */ /* 0x000fe200078ee20a */
[----:B------:R-:W-:-:S02]  /*13320*/  IMAD.IADD R5, R5, 0x1, R9 ;  /* 0x0000000105057824 */ /* 0x000fc400078e0209 */
[----:B------:R-:W-:Y:S02]  /*13330*/  IMAD R6, R3, UR8, RZ ;  /* 0x0000000803067c24 */ /* 0x000fe4000f8e02ff */
[----:B------:R-:W-:-:S04]  /*13340*/  IMAD.WIDE.U32 R4, R7, UR8, R4 ;  /* 0x0000000807047c25 */ /* 0x000fc8000f8e0004 */
[----:B------:R-:W-:Y:S01]  /*13350*/  IMAD R3, R7, UR9, R6 ;  /* 0x0000000907037c24 */ /* 0x000fe2000f8e0206 */
[----:B------:R-:W-:Y:S01]  /*13360*/  ULDC.64 UR8, c[0x0][0xa80] ;  /* 0x0002a00000087ab9 */ /* 0x000fe20000000a00 */
[----:B------:R-:W-:Y:S01]  /*13370*/  SEL R7, RZ, 0x40, P0 ;  /* 0x00000040ff077807 */ /* 0x000fe20000000000 */
[----:B------:R-:W-:Y:S01]  /*13380*/  IMAD.SHL.U32 R9, R8, 0x20, RZ ;  /* 0x0000002008097824 */ /* 0x000fe200078e00ff */
[----:B------:R-:W-:Y:S01]  /*13390*/  LEA R20, P0, R4, UR8, 0x1 ;  /* 0x0000000804147c11 */ /* 0x000fe2000f8008ff */
[----:B------:R-:W-:-:S03]  /*133a0*/  IMAD.IADD R3, R5, 0x1, R3 ;  /* 0x0000000105037824 */ /* 0x000fc600078e0203 */
[----:B------:R-:W-:Y:S01]  /*133b0*/  LOP3.LUT R10, R9, 0x20, R10, 0xe2, !PT ;  /* 0x00000020090a7812 */ /* 0x000fe200078ee20a */
[----:B------:R0:W1:Y:S01]  /*133c0*/  SHFL.IDX PT, R6, R20, RZ, 0x181f ;  /* 0x00181fff14067589 */ /* 0x00006200000e0000 */
[----:B------:R-:W-:Y:S02]  /*133d0*/  LEA.HI.X R3, R4, UR9, R3, 0x1, P0 ;  /* 0x0000000904037c11 */ /* 0x000fe400080f0c03 */
[----:B------:R-:W-:Y:S02]  /*133e0*/  ISETP.GE.AND P0, PT, R26, R25, PT ;  /* 0x000000191a00720c */ /* 0x000fe40003f06270 */
[----:B------:R-:W-:Y:S02]  /*133f0*/  LOP3.LUT R21, R10, R7, RZ, 0xfc, !PT ;  /* 0x000000070a157212 */ /* 0x000fe400078efcff */
[----:B------:R0:W2:Y:S02]  /*13400*/  SHFL.IDX PT, R7, R3, RZ, 0x181f ;  /* 0x00181fff03077589 */ /* 0x0000a400000e0000 */
        /* <DEDUP_REMOVED lines=33> */
.L_x_5542:
[----:B------:R-:W-:Y:S05]  /*13620*/  BSYNC B1 ;  /* 0x0000000000017941 */ /* 0x000fea0003800000 */
.L_x_5541:
        /* <DEDUP_REMOVED lines=9> */
[----:B------:R-:W-:-:S05]  /*136c0*/  ISETP.GE.AND P2, PT, R29, UR14, PT ;  /* 0x0000000e1d007c0c */ /* 0x000fca000bf46270 */
[----:B-1-3--:R-:W-:Y:S02]  /*136d0*/  @!P1 IMAD.WIDE R4, R19, 0x2, R6 ;  /* 0x0000000213049825 */ /* 0x00afe400078e0206 */
[-C--:B------:R-:W-:Y:S02]  /*136e0*/  @!P5 LEA R8, P0, R37, R6.reuse, 0x1 ;  /* 0x000000062508d211 */ /* 0x080fe400078008ff */
        /* <DEDUP_REMOVED lines=24> */
.L_x_5535:
[----:B------:R-:W-:Y:S05]  /*13870*/  BSYNC B0 ;  /* 0x0000000000007941 */ /* 0x000fea0003800000 */
.L_x_5528:
[----:B------:R-:W-:Y:S02]  /*13880*/  ULDC UR4, c[0x0][0xc3c] ;  /* 0x00030f0000047ab9 */ /* 0x000fe40000000800 */
[----:B------:R-:W-:-:S06]  /*13890*/  UISETP.GE.AND UP0, UPT, UR6, UR4, UPT ;  /* 0x000000040600728c */ /* 0x000fcc000bf06270 */
[----:B------:R-:W-:-:S13]  /*138a0*/  PLOP3.LUT P0, PT, PT, PT, UP0, 0x80, 0x0 ;  /* 0x000000000000781c */ /* 0x000fda0003f0f008 */
[----:B------:R-:W-:Y:S05]  /*138b0*/  @!P0 BRA `(.L_x_5543) ;  /* 0xfffffed800788947 */ /* 0x000fea000383ffff */
[----:B------:R-:W-:Y:S05]  /*138c0*/  EXIT ;  /* 0x000000000000794d */ /* 0x000fea0003800000 */
.L_x_5419:
        /* <DEDUP_REMOVED lines=16> */
.L_x_5544:
        /* <DEDUP_REMOVED lines=43> */
.L_x_5548:
        /* <DEDUP_REMOVED lines=35> */
.L_x_5546:
        /* <DEDUP_REMOVED lines=13> */
.L_x_5549:
        /* <DEDUP_REMOVED lines=62> */
.L_x_5550:
        /* <DEDUP_REMOVED lines=61> */
.L_x_5551:
[----:B------:R-:W-:-:S05]  /*14730*/  LOP3.LUT R25, RZ, R2, RZ, 0x33, !PT ;  /* 0x00000002ff197212 */ /* 0x000fca00078e33ff */
[----:B------:R-:W-:Y:S01]  /*14740*/  IMAD.IADD R25, R6, 0x1, R25 ;  /* 0x0000000106197824 */ /* 0x000fe200078e0219 */
[----:B------:R-:W-:Y:S06]  /*14750*/  BRA `(.L_x_5552) ;  /* 0x0000000000147947 */ /* 0x000fec0003800000 */
.L_x_5547:
[----:B------:R-:W-:Y:S01]  /*14760*/  ULDC UR4, c[0x0][0xc3c] ;  /* 0x00030f0000047ab9 */ /* 0x000fe20000000800 */
[----:B------:R-:W-:Y:S02]  /*14770*/  IMAD.MOV.U32 R25, RZ, RZ, RZ ;  /* 0x000000ffff197224 */ /* 0x000fe400078e00ff */
[----:B------:R-:W-:Y:S02]  /*14780*/  IMAD.U32 R24, RZ, RZ, UR6 ;  /* 0x00000006ff187e24 */ /* 0x000fe4000f8e00ff */
[----:B------:R-:W-:Y:S02]  /*14790*/  IMAD.MOV.U32 R26, RZ, RZ, RZ ;  /* 0x000000ffff1a7224 */ /* 0x000fe400078e00ff */
[----:B------:R-:W-:-:S07]  /*147a0*/  IMAD.U32 R27, RZ, RZ, UR4 ;  /* 0x00000004ff1b7e24 */ /* 0x000fce000f8e00ff */
.L_x_5552:
[----:B------:R-:W-:-:S13]  /*147b0*/  ISETP.NE.AND P0, PT, R7, RZ, PT ;  /* 0x000000ff0700720c */ /* 0x000fda0003f05270 */
[----:B------:R-:W0:Y:S01]  /*147c0*/  @!P0 S2R R3, SR_CgaCtaId ;  /* 0x0000000000038919 */ /* 0x000e220000008800 */
[----:B------:R-:W-:-:S04]  /*147d0*/  @!P0 MOV R2, 0x400 ;  /* 0x0000040000028802 */ /* 0x000fc80000000f00 */
[----:B0-----:R-:W-:-:S05]  /*147e0*/  @!P0 LEA R2, R3, R2, 0x18 ;  /* 0x0000000203028211 */ /* 0x001fca00078ec0ff */
[----:B------:R1:W-:Y:S01]  /*147f0*/  @!P0 STS.128 [R2+0x28cd0], R24 ;  /* 0x028cd01802008388 */ /* 0x0003e20000000c00 */
[----:B------:R-:W-:Y:S06]  /*14800*/  BAR.ARV 0x5, 0x180 ;  /* 0x0146000000007b1d */ /* 0x000fec0000002000 */
.L_x_5545:
        /* <DEDUP_REMOVED lines=9> */
[----:B------:R-:W-:Y:S01]  /*148a0*/  LOP3.LUT R4, R0, 0x7f, RZ, 0xc0, !PT ;  /* 0x0000007f00047812 */ /* 0x000fe200078ec0ff */
[----:B------:R1:W-:Y:S01]  /*148b0*/  STL [R1+0x10], RZ ;  /* 0x000010ff01007387 */ /* 0x0003e20000100800 */
[----:B------:R-:W-:Y:S01]  /*148c0*/  BSSY B8, `(.L_x_5553) ;  /* 0x0000516000087945 */ /* 0x000fe20003800000 */
[----:B------:R-:W-:Y:S01]  /*148d0*/  LOP3.LUT R3, R2, 0x1f8, RZ, 0xc0, !PT ;  /* 0x000001f802037812 */ /* 0x000fe200078ec0ff */
[----:B------:R-:W-:Y:S01]  /*148e0*/  IMAD.MOV.U32 R22, RZ, RZ, 0x1 ;  /* 0x00000001ff167424 */ /* 0x000fe200078e00ff */
[----:B------:R-:W-:Y:S01]  /*148f0*/  SHF.R.U32.HI R37, RZ, 0x3, R4 ;  /* 0x00000003ff257819 */ /* 0x000fe20000011604 */
[----:B------:R-:W-:Y:S01]  /*14900*/  IMAD.MOV.U32 R18, RZ, RZ, RZ ;  /* 0x000000ffff127224 */ /* 0x000fe200078e00ff */
[----:B------:R-:W-:Y:S01]  /*14910*/  LOP3.LUT R3, R3, 0x38, R0, 0x78, !PT ;  /* 0x0000003803037812 */ /* 0x000fe200078e7800 */
[----:B------:R-:W-:Y:S01]  /*14920*/  IMAD.SHL.U32 R0, R0, 0x10, RZ ;  /* 0x0000001000007824 */ /* 0x000fe200078e00ff */
        /* <DEDUP_REMOVED lines=16> */
.L_x_5624:
        /* <DEDUP_REMOVED lines=10> */
[----:B-1----:R-:W-:Y:S01]  /*14ad0*/  IMAD.MOV.U32 R0, RZ, RZ, RZ ;  /* 0x000000ffff007224 */ /* 0x002fe200078e00ff */
        /* <DEDUP_REMOVED lines=10> */
[----:B--2---:R-:W2:Y:S01]  /*14b80*/  @P2 LDG.E R0, desc[UR54][R2.64] ;  /* 0x0000003602002981 */ /* 0x004ea2000c1e1900 */
[----:B-1----:R-:W-:-:S05]  /*14b90*/  @P1 IMAD.WIDE R4, R27, 0x4, R4 ;  /* 0x000000041b041825 */ /* 0x002fca00078e0204 */
        /* <DEDUP_REMOVED lines=8> */
[----:B--2---:R0:W-:Y:S01]  /*14c20*/  STL [R1], R0 ;  /* 0x0000000001007387 */ /* 0x0041e20000100800 */
[----:B---3--:R-:W-:Y:S05]  /*14c30*/  @P1 BRA `(.L_x_5554) ;  /* 0x0000000000181947 */ /* 0x008fea0003800000 */
[----:B------:R-:W-:Y:S02]  /*14c40*/  ULDC UR4, c[0x0][0x288] ;  /* 0x0000a20000047ab9 */ /* 0x000fe40000000800 */
[----:B-----5:R-:W-:Y:S01]  /*14c50*/  IMAD.U32 R36, RZ, RZ, UR4 ;  /* 0x00000004ff247e24 */ /* 0x020fe2000f8e00ff */
[----:B------:R-:W-:Y:S06]  /*14c60*/  @!P2 BRA `(.L_x_5554) ;  /* 0x00000000000ca947 */ /* 0x000fec0003800000 */
[----:B0-----:R-:W2:Y:S04]  /*14c70*/  LDG.E R5, desc[UR54][R2.64] ;  /* 0x0000003602057981 */ /* 0x001ea8000c1e1900 */
[----:B------:R-:W2:Y:S02]  /*14c80*/  LDG.E R36, desc[UR54][R2.64+0x4] ;  /* 0x0000043602247981 */ /* 0x000ea4000c1e1900 */
[----:B--2---:R-:W-:-:S07]  /*14c90*/  IMAD.IADD R36, R36, 0x1, -R5 ;  /* 0x0000000124247824 */ /* 0x004fce00078e0a05 */
.L_x_5554:
[----:B------:R-:W-:Y:S02]  /*14ca0*/  ULDC.64 UR4, c[0x0][0xa20] ;  /* 0x0002880000047ab9 */ /* 0x000fe40000000a00 */
[----:B------:R-:W-:-:S04]  /*14cb0*/  ISETP.NE.U32.AND P0, PT, RZ, UR4, PT ;  /* 0x00000004ff007c0c */ /* 0x000fc8000bf05070 */
[----:B------:R-:W-:-:S13]  /*14cc0*/  ISETP.NE.AND.EX P0, PT, RZ, UR5, PT, P0 ;  /* 0x00000005ff007c0c */ /* 0x000fda000bf05300 */
[----:B------:R-:W-:Y:S05]  /*14cd0*/  @!P0 BRA `(.L_x_5555) ;  /* 0x0000000000108947 */ /* 0x000fea0003800000 */
[----:B------:R-:W1:Y:S02]  /*14ce0*/  LDC.64 R2, c[0x0][0xa20] ;  /* 0x00028800ff027b82 */ /* 0x000e640000000a00 */
[----:B-1----:R-:W-:-:S05]  /*14cf0*/  IMAD.WIDE R2, R27, 0x4, R2 ;  /* 0x000000041b027825 */ /* 0x002fca00078e0202 */
[----:B------:R1:W5:Y:S01]  /*14d00*/  LDG.E R28, desc[UR54][R2.64] ;  /* 0x00000036021c7981 */ /* 0x000362000c1e1900 */
[----:B------:R-:W-:Y:S05]  /*14d10*/  BRA `(.L_x_5556) ;  /* 0x0000000000247947 */ /* 0x000fea0003800000 */
.L_x_5555:
[----:B------:R-:W-:Y:S02]  /*14d20*/  ULDC.64 UR4, c[0x0][0xa08] ;  /* 0x0002820000047ab9 */ /* 0x000fe40000000a00 */
[----:B------:R-:W-:-:S04]  /*14d30*/  ISETP.NE.U32.AND P0, PT, RZ, UR4, PT ;  /* 0x00000004ff007c0c */ /* 0x000fc8000bf05070 */
[----:B------:R-:W-:-:S13]  /*14d40*/  ISETP.NE.AND.EX P0, PT, RZ, UR5, PT, P0 ;  /* 0x00000005ff007c0c */ /* 0x000fda000bf05300 */
[----:B------:R-:W-:Y:S05]  /*14d50*/  @!P0 BRA `(.L_x_5556) ;  /* 0x0000000000148947 */ /* 0x000fea0003800000 */
[----:B------:R-:W1:Y:S02]  /*14d60*/  LDC.64 R2, c[0x0][0xa08] ;  /* 0x00028200ff027b82 */ /* 0x000e640000000a00 */
[----:B-1----:R-:W-:-:S05]  /*14d70*/  IMAD.WIDE R2, R27, 0x4, R2 ;  /* 0x000000041b027825 */ /* 0x002fca00078e0202 */
[----:B------:R-:W2:Y:S04]  /*14d80*/  LDG.E R28, desc[UR54][R2.64] ;  /* 0x00000036021c7981 */ /* 0x000ea8000c1e1900 */
[----:B0-----:R-:W2:Y:S02]  /*14d90*/  LDG.E R5, desc[UR54][R2.64+0x4] ;  /* 0x0000043602057981 */ /* 0x001ea4000c1e1900 */
[----:B--2---:R-:W-:-:S07]  /*14da0*/  IMAD.IADD R28, R5, 0x1, -R28 ;  /* 0x00000001051c7824 */ /* 0x004fce00078e0a1c */
.L_x_5556:
[----:B0-----:R-:W0:Y:S01]  /*14db0*/  LDC R0, c[0x0][0x448] ;  /* 0x00011200ff007b82 */ /* 0x001e220000000800 */
[----:B------:R-:W-:Y:S01]  /*14dc0*/  IMAD.SHL.U32 R34, R25, 0x40, RZ ;  /* 0x0000004019227824 */ /* 0x000fe200078e00ff */
[----:B------:R-:W-:Y:S01]  /*14dd0*/  LOP3.LUT R16, R16, 0xfffffeff, RZ, 0xc0, !PT ;  /* 0xfffffeff10107812 */ /* 0x000fe200078ec0ff */
[----:B-----5:R-:W-:-:S05]  /*14de0*/  IMAD.IADD R28, R28, 0x1, -R31 ;  /* 0x000000011c1c7824 */ /* 0x020fca00078e0a1f */
[----:B-1----:R-:W1:Y:S01]  /*14df0*/  LDC.64 R2, c[0x0][0x9e0] ;  /* 0x00027800ff027b82 */ /* 0x002e620000000a00 */
[----:B0-----:R-:W-:Y:S01]  /*14e00*/  ISETP.NE.AND P2, PT, R0, 0x1, PT ;  /* 0x000000010000780c */ /* 0x001fe20003f45270 */
[----:B------:R-:W-:Y:S01]  /*14e10*/  VIADD R0, R34, 0x3f ;  /* 0x0000003f22007836 */ /* 0x000fe20000000000 */
[----:B-1----:R-:W-:-:S11]  /*14e20*/  ISETP.GE.AND P1, PT, R3, 0x1, PT ;  /* 0x000000010300780c */ /* 0x002fd60003f26270 */
        /* <DEDUP_REMOVED lines=20> */
.L_x_5559:
[----:B------:R-:W-:-:S13]  /*14f70*/  ISETP.NE.AND P0, PT, R3, 0x1, PT ;  /* 0x000000010300780c */ /* 0x000fda0003f05270 */
[----:B------:R-:W0:Y:S02]  /*14f80*/  @P0 LDC.64 R4, c[0x0][0x9e8] ;  /* 0x00027a00ff040b82 */ /* 0x000e240000000a00 */
[----:B0-----:R-:W-:-:S05]  /*14f90*/  @P0 IMAD.HI.U32 R4, R0, R4, RZ ;  /* 0x0000000400040227 */ /* 0x001fca00078e00ff */
[----:B------:R-:W-:-:S07]  /*14fa0*/  @P0 SHF.R.U32.HI R0, RZ, R5, R4 ;  /* 0x00000005ff000219 */ /* 0x000fce0000011604 */
.L_x_5560:
[----:B------:R-:W-:Y:S05]  /*14fb0*/  BSYNC B0 ;  /* 0x0000000000007941 */ /* 0x000fea0003800000 */
.L_x_5558:
[----:B------:R-:W-:-:S05]  /*14fc0*/  IMAD R5, R0, R3, R3 ;  /* 0x0000000300057224 */ /* 0x000fca00078e0203 */
[----:B------:R-:W-:-:S07]  /*14fd0*/  VIMNMX R2, R2, R5, PT ;  /* 0x0000000502027248 */ /* 0x000fce0003fe0100 */
.L_x_5557:
[----:B------:R-:W0:Y:S01]  /*14fe0*/  @P2 LDC R5, c[0x0][0x44c] ;  /* 0x00011300ff052b82 */ /* 0x000e220000000800 */
[----:B------:R-:W-:Y:S01]  /*14ff0*/  VIADD R2, R2, 0x3f ;  /* 0x0000003f02027836 */ /* 0x000fe20000000000 */
[----:B------:R-:W-:-:S06]  /*15000*/  ULDC UR4, c[0x0][0x9dc] ;  /* 0x0002770000047ab9 */ /* 0x000fcc0000000800 */
[----:B------:R-:W1:Y:S01]  /*15010*/  @P2 LDC R7, c[0x0][0x450] ;  /* 0x00011400ff072b82 */ /* 0x000e620000000800 */
[----:B0-----:R-:W-:-:S04]  /*15020*/  @P2 IMAD.HI.U32 R0, R34, R5, RZ ;  /* 0x0000000522002227 */ /* 0x001fc800078e00ff */
[----:B------:R-:W-:Y:S01]  /*15030*/  IMAD.MOV.U32 R5, RZ, RZ, R34 ;  /* 0x000000ffff057224 */ /* 0x000fe200078e0022 */
[----:B-1----:R-:W-:Y:S01]  /*15040*/  @P2 SHF.R.U32.HI R5, RZ, R7, R0 ;  /* 0x00000007ff052219 */ /* 0x002fe20000011600 */
[----:B------:R-:W-:Y:S01]  /*15050*/  VIADD R0, R28, 0x3f ;  /* 0x0000003f1c007836 */ /* 0x000fe20000000000 */
[----:B------:R-:W-:Y:S02]  /*15060*/  SHF.R.S32.HI R7, RZ, 0x1f, R2 ;  /* 0x0000001fff077819 */ /* 0x000fe40000011402 */
[----:B------:R-:W-:Y:S02]  /*15070*/  IADD3 R6, R5, R28, -R36 ;  /* 0x0000001c05067210 */ /* 0x000fe40007ffe824 */
[----:B------:R-:W-:Y:S02]  /*15080*/  LEA.HI R2, R7, R2, RZ, 0x6 ;  /* 0x0000000207027211 */ /* 0x000fe400078f30ff */
[----:B------:R-:W-:Y:S02]  /*15090*/  SHF.R.S32.HI R7, RZ, 0x1f, R0 ;  /* 0x0000001fff077819 */ /* 0x000fe40000011400 */
[----:B------:R-:W-:Y:S01]  /*150a0*/  SHF.R.S32.HI R9, RZ, 0x6, R2 ;  /* 0x00000006ff097819 */ /* 0x000fe20000011402 */
[----:B------:R-:W-:Y:S01]  /*150b0*/  VIADD R2, R6, -UR4 ;  /* 0x8000000406027c36 */ /* 0x000fe20008000000 */
[----:B------:R-:W-:-:S04]  /*150c0*/  LEA.HI R7, R7, R0, RZ, 0x6 ;  /* 0x0000000007077211 */ /* 0x000fc800078f30ff */
[----:B------:R-:W-:-:S04]  /*150d0*/  SHF.R.S32.HI R0, RZ, 0x6, R7 ;  /* 0x00000006ff007819 */ /* 0x000fc80000011407 */
[----:B------:R-:W-:Y:S01]  /*150e0*/  VIMNMX R0, R0, R9, PT ;  /* 0x0000000900007248 */ /* 0x000fe20003fe0100 */
        /* <DEDUP_REMOVED lines=11> */
.L_x_5563:
[----:B------:R-:W-:-:S13]  /*151a0*/  ISETP.NE.AND P0, PT, R3, 0x1, PT ;  /* 0x000000010300780c */ /* 0x000fda0003f05270 */
[----:B------:R-:W0:Y:S02]  /*151b0*/  @P0 LDC.64 R4, c[0x0][0x9e8] ;  /* 0x00027a00ff040b82 */ /* 0x000e240000000a00 */
[----:B0-----:R-:W-:-:S05]  /*151c0*/  @P0 IMAD.HI.U32 R4, R6, R4, RZ ;  /* 0x0000000406040227 */ /* 0x001fca00078e00ff */
[----:B------:R-:W-:-:S07]  /*151d0*/  @P0 SHF.R.U32.HI R6, RZ, R5, R4 ;  /* 0x00000005ff060219 */ /* 0x000fce0000011604 */
.L_x_5564:
[----:B------:R-:W-:Y:S05]  /*151e0*/  BSYNC B0 ;  /* 0x0000000000007941 */ /* 0x000fea0003800000 */
.L_x_5562:
[----:B------:R-:W-:-:S05]  /*151f0*/  IMAD R3, R6, R3, RZ ;  /* 0x0000000306037224 */ /* 0x000fca00078e02ff */
[----:B------:R-:W-:-:S07]  /*15200*/  VIMNMX R2, R2, R3, !PT ;  /* 0x0000000302027248 */ /* 0x000fce0007fe0100 */
.L_x_5561:
[----:B------:R-:W-:Y:S01]  /*15210*/  SHF.R.S32.HI R3, RZ, 0x1f, R2 ;  /* 0x0000001fff037819 */ /* 0x000fe20000011402 */
[----:B------:R-:W-:Y:S03]  /*15220*/  BSSY B0, `(.L_x_5565) ;  /* 0x000002a000007945 */ /* 0x000fe60003800000 */
[----:B------:R-:W-:Y:S02]  /*15230*/  LEA.HI R3, R3, R2, RZ, 0x6 ;  /* 0x0000000203037211 */ /* 0x000fe400078f30ff */
[----:B------:R-:W-:Y:S02]  /*15240*/  LOP3.LUT R2, R26, 0xff000000, RZ, 0xc0, !PT ;  /* 0xff0000001a027812 */ /* 0x000fe400078ec0ff */
[----:B------:R-:W-:-:S04]  /*15250*/  SHF.R.S32.HI R3, RZ, 0x6, R3 ;  /* 0x00000006ff037819 */ /* 0x000fc80000011403 */
        /* <DEDUP_REMOVED lines=8> */
[----:B------:R-:W-:-:S04]  /*152e0*/  SHF.R.U32.HI R5, RZ, 0x10, R2 ;  /* 0x00000010ff057819 */ /* 0x000fc80000011602 */
[----:B------:R-:W-:-:S13]  /*152f0*/  ISETP.NE.AND P0, PT, R5, RZ, PT ;  /* 0x000000ff0500720c */ /* 0x000fda0003f05270 */
[----:B------:R-:W0:Y:S02]  /*15300*/  @!P0 LDC R5, c[0x0][0x9f0] ;  /* 0x00027c00ff058b82 */ /* 0x000e240000000800 */
[----:B0-----:R-:W-:Y:S02]  /*15310*/  IABS R7, R5 ;  /* 0x0000000500077213 */ /* 0x001fe40000000000 */
[----:B------:R-:W-:Y:S02]  /*15320*/  IADD3 R9, R5, -0x1, R0 ;  /* 0xffffffff05097810 */ /* 0x000fe40007ffe000 */
[----:B------:R-:W0:Y:S03]  /*15330*/  I2F.RP R10, R7 ;  /* 0x00000007000a7306 */ /* 0x000e260000209400 */
[----:B------:R-:W-:-:S05]  /*15340*/  IMAD.IADD R6, R9, 0x1, -R30 ;  /* 0x0000000109067824 */ /* 0x000fca00078e0a1e */
[----:B------:R-:W-:-:S04]  /*15350*/  LOP3.LUT R2, R6, R5, RZ, 0x3c, !PT ;  /* 0x0000000506027212 */ /* 0x000fc800078e3cff */
[----:B------:R-:W-:Y:S01]  /*15360*/  ISETP.GE.AND P2, PT, R2, RZ, PT ;  /* 0x000000ff0200720c */ /* 0x000fe20003f46270 */
        /* <DEDUP_REMOVED lines=21> */
.L_x_5566:
[----:B------:R-:W-:Y:S05]  /*154c0*/  BSYNC B0 ;  /* 0x0000000000007941 */ /* 0x000fea0003800000 */
.L_x_5565:
        /* <DEDUP_REMOVED lines=23> */
.L_x_5568:
        /* <DEDUP_REMOVED lines=20> */
.L_x_5571:
[----:B------:R-:W-:Y:S05]  /*15780*/  BSYNC B6 ;  /* 0x0000000000067941 */ /* 0x000fea0003800000 */
.L_x_5570:
        /* <DEDUP_REMOVED lines=20> */
.L_x_5574:
        /* <DEDUP_REMOVED lines=15> */
.L_x_5573:
[----:B------:R-:W-:Y:S05]  /*159c0*/  BSYNC B6 ;  /* 0x0000000000067941 */ /* 0x000fea0003800000 */
.L_x_5572:
[----:B------:R-:W0:Y:S01]  /*159d0*/  S2R R19, SR_TID.X ;  /* 0x0000000000137919 */ /* 0x000e220000002100 */
[----:B------:R-:W-:Y:S01]  /*159e0*/  ULDC.64 UR4, c[0x0][0x9f8] ;  /* 0x00027e0000047ab9 */ /* 0x000fe20000000a00 */
[----:B------:R-:W-:Y:S01]  /*159f0*/  IMAD.MOV.U32 R23, RZ, RZ, R27 ;  /* 0x000000ffff177224 */ /* 0x000fe200078e001b */
[----:B------:R-:W-:Y:S01]  /*15a00*/  ISETP.NE.U32.AND P0, PT, RZ, UR4, PT ;  /* 0x00000004ff007c0c */ /* 0x000fe2000bf05070 */
[----:B------:R-:W1:Y:S01]  /*15a10*/  S2R R20, SR_TID.X ;  /* 0x0000000000147919 */ /* 0x000e620000002100 */
[----:B------:R-:W-:Y:S01]  /*15a20*/  ULDC UR4, c[0x0][0x320] ;  /* 0x0000c80000047ab9 */ /* 0x000fe20000000800 */
[----:B------:R-:W2:Y:S01]  /*15a30*/  LDC R10, c[0x0][0x430] ;  /* 0x00010c00ff0a7b82 */ /* 0x000ea20000000800 */
[----:B------:R-:W-:-:S13]  /*15a40*/  ISETP.NE.AND.EX P0, PT, RZ, UR5, PT, P0 ;  /* 0x00000005ff007c0c */ /* 0x000fda000bf05300 */
[----:B------:R-:W3:Y:S01]  /*15a50*/  @P0 LDC.64 R2, c[0x0][0x9f8] ;  /* 0x00027e00ff020b82 */ /* 0x000ee20000000a00 */
[----:B0-----:R-:W-:-:S05]  /*15a60*/  IMAD.SHL.U32 R19, R19, 0x8, RZ ;  /* 0x0000000813137824 */ /* 0x001fca00078e00ff */
[----:B------:R-:W-:-:S04]  /*15a70*/  LOP3.LUT R19, R19, 0x38, RZ, 0xc0, !PT ;  /* 0x0000003813137812 */ /* 0x000fc800078ec0ff */
[C---:B------:R-:W-:Y:S02]  /*15a80*/  LOP3.LUT R21, R19.reuse, 0x40, RZ, 0xfc, !PT ;  /* 0x0000004013157812 */ /* 0x040fe400078efcff */
[----:B------:R-:W-:Y:S01]  /*15a90*/  LOP3.LUT R29, R19, 0x180, RZ, 0xfc, !PT ;  /* 0x00000180131d7812 */ /* 0x000fe200078efcff */
[----:B---3--:R-:W-:Y:S01]  /*15aa0*/  @P0 IMAD.WIDE R2, R27, 0x4, R2 ;  /* 0x000000041b020825 */ /* 0x008fe200078e0202 */
[----:B------:R-:W-:Y:S02]  /*15ab0*/  ISETP.GE.AND P3, PT, R21, UR4, PT ;  /* 0x0000000415007c0c */ /* 0x000fe4000bf66270 */
[----:B------:R-:W0:Y:S01]  /*15ac0*/  S2R R21, SR_TID.X ;  /* 0x0000000000157919 */ /* 0x000e220000002100 */
[----:B------:R-:W-:Y:S01]  /*15ad0*/  LOP3.LUT R19, R19, 0x1c0, RZ, 0xfc, !PT ;  /* 0x000001c013137812 */ /* 0x000fe200078efcff */
[----:B------:R3:W5:Y:S03]  /*15ae0*/  @P0 LDG.E R23, desc[UR54][R2.64] ;  /* 0x0000003602170981 */ /* 0x000766000c1e1900 */
[----:B------:R-:W-:Y:S01]  /*15af0*/  ISETP.GE.AND P0, PT, R19, UR4, PT ;  /* 0x0000000413007c0c */ /* 0x000fe2000bf06270 */
[----:B-1----:R-:W-:Y:S01]  /*15b00*/  IMAD.SHL.U32 R20, R20, 0x8, RZ ;  /* 0x0000000814147824 */ /* 0x002fe200078e00ff */
[----:B------:R-:W-:Y:S01]  /*15b10*/  LOP3.LUT R16, R16, 0xffffffbf, RZ, 0xc0, !PT ;  /* 0xffffffbf10107812 */ /* 0x000fe200078ec0ff */
[----:B------:R-:W1:Y:S01]  /*15b20*/  S2R R19, SR_TID.X ;  /* 0x0000000000137919 */ /* 0x000e620000002100 */
[----:B------:R-:W-:Y:S01]  /*15b30*/  UMOV UR5, 0xffffffff ;  /* 0xffffffff00057882 */ /* 0x000fe20000000000 */
[----:B------:R-:W-:-:S02]  /*15b40*/  ISETP.GE.AND P1, PT, R29, UR4, PT ;  /* 0x000000041d007c0c */ /* 0x000fc4000bf26270 */
[----:B------:R-:W-:Y:S02]  /*15b50*/  LOP3.LUT R20, R20, 0x38, RZ, 0xc0, !PT ;  /* 0x0000003814147812 */ /* 0x000fe400078ec0ff */
[----:B------:R-:W-:Y:S02]  /*15b60*/  @P3 LOP3.LUT R16, R16, 0x40, RZ, 0xfc, !PT ;  /* 0x0000004010103812 */ /* 0x000fe400078efcff */
[----:B------:R-:W-:Y:S02]  /*15b70*/  ISETP.GE.AND P2, PT, R20, UR4, PT ;  /* 0x0000000414007c0c */ /* 0x000fe4000bf46270 */
[----:B------:R-:W-:Y:S02]  /*15b80*/  LOP3.LUT R16, R16, 0xffffff7f, RZ, 0xc0, !PT ;  /* 0xffffff7f10107812 */ /* 0x000fe400078ec0ff */
[----:B------:R-:W-:Y:S02]  /*15b90*/  SEL R6, RZ, 0x40, P1 ;  /* 0x00000040ff067807 */ /* 0x000fe40000800000 */
[----:B------:R-:W-:-:S07]  /*15ba0*/  LEA R0, R25, 0xffffffc0, 0x6 ;  /* 0xffffffc019007811 */ /* 0x000fce00078e30ff */
[----:B------:R-:W-:Y:S01]  /*15bb0*/  @P2 LOP3.LUT R16, R16, 0x80, RZ, 0xfc, !PT ;  /* 0x0000008010102812 */ /* 0x000fe200078efcff */
[----:B0-----:R-:W-:-:S03]  /*15bc0*/  IMAD.SHL.U32 R21, R21, 0x8, RZ ;  /* 0x0000000815157824 */ /* 0x001fc600078e00ff */
[----:B------:R-:W-:Y:S02]  /*15bd0*/  LOP3.LUT R16, R16, 0xffffffdf, RZ, 0xc0, !PT ;  /* 0xffffffdf10107812 */ /* 0x000fe400078ec0ff */
[----:B------:R-:W-:Y:S01]  /*15be0*/  LOP3.LUT R21, R21, 0x38, RZ, 0xc0, !PT ;  /* 0x0000003815157812 */ /* 0x000fe200078ec0ff */
[----:B-1----:R-:W-:-:S03]  /*15bf0*/  IMAD.SHL.U32 R19, R19, 0x8, RZ ;  /* 0x0000000813137824 */ /* 0x002fc600078e00ff */
[----:B------:R-:W-:Y:S02]  /*15c00*/  LOP3.LUT R21, R21, 0x80, RZ, 0xfc, !PT ;  /* 0x0000008015157812 */ /* 0x000fe400078efcff */
[----:B------:R-:W-:Y:S02]  /*15c10*/  LOP3.LUT R19, R19, 0x38, RZ, 0xc0, !PT ;  /* 0x0000003813137812 */ /* 0x000fe400078ec0ff */
[----:B------:R-:W-:Y:S02]  /*15c20*/  ISETP.GE.AND P5, PT, R21, UR4, PT ;  /* 0x0000000415007c0c */ /* 0x000fe4000bfa6270 */
[----:B------:R-:W-:Y:S02]  /*15c30*/  LOP3.LUT R21, R19, 0xc0, RZ, 0xfc, !PT ;  /* 0x000000c013157812 */ /* 0x000fe400078efcff */
[----:B------:R-:W-:Y:S02]  /*15c40*/  SEL R19, RZ, 0x80, P0 ;  /* 0x00000080ff137807 */ /* 0x000fe40000000000 */
[----:B------:R-:W-:-:S02]  /*15c50*/  ISETP.GE.AND P4, PT, R21, UR4, PT ;  /* 0x0000000415007c0c */ /* 0x000fc4000bf86270 */
[C---:B------:R-:W-:Y:S02]  /*15c60*/  LOP3.LUT R21, R20.reuse, 0x100, RZ, 0xfc, !PT ;  /* 0x0000010014157812 */ /* 0x040fe400078efcff */
[----:B------:R-:W-:Y:S02]  /*15c70*/  LOP3.LUT R20, R20, 0x140, RZ, 0xfc, !PT ;  /* 0x0000014014147812 */ /* 0x000fe400078efcff */
[----:B------:R-:W-:Y:S02]  /*15c80*/  ISETP.GE.AND P3, PT, R21, UR4, PT ;  /* 0x0000000415007c0c */ /* 0x000fe4000bf66270 */
[----:B------:R-:W-:Y:S02]  /*15c90*/  @P5 LOP3.LUT R16, R16, 0x20, RZ, 0xfc, !PT ;  /* 0x0000002010105812 */ /* 0x000fe400078efcff */
[----:B------:R-:W-:Y:S02]  /*15ca0*/  ISETP.GE.AND P2, PT, R20, UR4, PT ;  /* 0x0000000414007c0c */ /* 0x000fe4000bf46270 */
[----:B------:R-:W-:-:S04]  /*15cb0*/  LOP3.LUT R16, R16, 0xffffffef, RZ, 0xc0, !PT ;  /* 0xffffffef10107812 */ /* 0x000fc800078ec0ff */
[----:B------:R-:W-:-:S04]  /*15cc0*/  @P4 LOP3.LUT R16, R16, 0x10, RZ, 0xfc, !PT ;  /* 0x0000001010104812 */ /* 0x000fc800078efcff */
[----:B------:R-:W-:-:S04]  /*15cd0*/  LOP3.LUT R16, R16, 0xfffffffb, RZ, 0xc0, !PT ;  /* 0xfffffffb10107812 */ /* 0x000fc800078ec0ff */
[----:B------:R-:W-:-:S04]  /*15ce0*/  @P2 LOP3.LUT R16, R16, 0x4, RZ, 0xfc, !PT ;  /* 0x0000000410102812 */ /* 0x000fc800078efcff */
[----:B------:R-:W-:-:S04]  /*15cf0*/  LOP3.LUT R16, R16, 0xfffffff7, RZ, 0xc0, !PT ;  /* 0xfffffff710107812 */ /* 0x000fc800078ec0ff */
[----:B------:R-:W-:Y:S01]  /*15d00*/  @P3 LOP3.LUT R16, R16, 0x8, RZ, 0xfc, !PT ;  /* 0x0000000810103812 */ /* 0x000fe200078efcff */
[----:B--23--:R-:W-:Y:S06]  /*15d10*/  BRA.DIV UR5, `(.L_x_5575) ;  /* 0x00000046052c7947 */ /* 0x00cfec000b800000 */
.L_x_5642:
        /* <DEDUP_REMOVED lines=28> */
[C---:B------:R-:W-:Y:S02]  /*15ee0*/  LOP3.LUT P1, RZ, R16.reuse, 0x40, RZ, 0xc0, !PT ;  /* 0x0000004010ff7812 */ /* 0x040fe4000782c0ff */
        /* <DEDUP_REMOVED lines=19> */
[----:B------:R0:W-:Y:S01]  /*16020*/  STL [R1+0x14], R6 ;  /* 0x0000140601007387 */ /* 0x0001e20000100800 */
[----:B------:R-:W-:-:S09]  /*16030*/  IMAD R35, R10, R2, R35 ;  /* 0x000000020a237224 */ /* 0x000fd200078e0223 */
[----:B------:R-:W-:-:S04]  /*16040*/  @P0 LOP3.LUT R16, R16, 0x400, RZ, 0xfc, !PT ;  /* 0x0000040010100812 */ /* 0x000fc800078efcff */
[----:B------:R-:W-:-:S04]  /*16050*/  LOP3.LUT R16, R16, 0xfffffffe, RZ, 0xc0, !PT ;  /* 0xfffffffe10107812 */ /* 0x000fc800078ec0ff */
[----:B------:R-:W-:Y:S01]  /*16060*/  @P1 LOP3.LUT R16, R16, 0x1, RZ, 0xfc, !PT ;  /* 0x0000000110101812 */ /* 0x000fe200078efcff */
[----:B0-----:R-:W-:Y:S06]  /*16070*/  @!P0 BRA `(.L_x_5576) ;  /* 0x0000000000048947 */ /* 0x001fec0003800000 */
[----:B------:R-:W-:Y:S01]  /*16080*/  BPT.TRAP 0x1 ;  /* 0x000000040000795c */ /* 0x000fe20000300000 */
.L_x_5576:
[----:B------:R-:W-:Y:S01]  /*16090*/  IADD3 R28, -R37, R28, -R0 ;  /* 0x0000001c251c7210 */ /* 0x000fe20007ffe900 */
[----:B------:R-:W-:Y:S01]  /*160a0*/  IMAD R25, R18, 0x8, R17 ;  /* 0x0000000812197824 */ /* 0x000fe200078e0211 */
[----:B------:R-:W-:Y:S01]  /*160b0*/  SHF.L.U32 R0, R22, 0x1f, RZ ;  /* 0x0000001f16007819 */ /* 0x000fe200000006ff */
[----:B------:R-:W-:Y:S03]  /*160c0*/  BSSY B0, `(.L_x_5577) ;  /* 0x0000003000007945 */ /* 0x000fe60003800000 */
[----:B------:R-:W0:Y:S02]  /*160d0*/  SYNCS.PHASECHK.TRANS64.TRYWAIT P0, [R25+URZ+0x28c40], R0 ;  /* 0x028c4000190075a7 */ /* 0x000e24000800017f */
[----:B0-----:R-:W-:Y:S05]  /*160e0*/  @!P0 BRA `(.L_x_5578) ;  /* 0x00000040006c8947 */ /* 0x001fea0003800000 */
.L_x_5643:
[----:B------:R-:W-:Y:S05]  /*160f0*/  BSYNC B0 ;  /* 0x0000000000007941 */ /* 0x000fea0003800000 */
.L_x_5577:
        /* <DEDUP_REMOVED lines=63> */
.L_x_5653:
        /* <DEDUP_REMOVED lines=10> */
.L_x_5580:
        /* <DEDUP_REMOVED lines=11> */
.L_x_5581:
[----:B------:R-:W-:Y:S01]  /*16640*/  VIADD R0, R17, 0x20400 ;  /* 0x0002040011007836 */ /* 0x000fe20000000000 */
[----:B------:R1:W-:Y:S06]  /*16650*/  SYNCS.ARRIVE.TRANS64.A1T0 RZ, [R25+URZ+0x28c30], RZ ;  /* 0x028c30ff19ff79a7 */ /* 0x0003ec000810003f */
[----:B------:R-:W-:Y:S05]  /*16660*/  WARPSYNC.ALL ;  /* 0x0000000000007948 */ /* 0x000fea0003800000 */
[----:B------:R-:W-:Y:S01]  /*16670*/  BAR.SYNC.DEFER_BLOCKING 0x8, 0x100 ;  /* 0x0204000000007b1d */ /* 0x000fe20000010000 */
[----:B------:R-:W-:-:S05]  /*16680*/  LOP3.LUT P0, RZ, R0, 0x3ff, RZ, 0xc0, !PT ;  /* 0x000003ff00ff7812 */ /* 0x000fca000780c0ff */
[----:B------:R-:W-:Y:S08]  /*16690*/  BSSY B6, `(.L_x_5582) ;  /* 0x0000012000067945 */ /* 0x000ff00003800000 */
        /* <DEDUP_REMOVED lines=17> */
.L_x_5583:
[----:B------:R-:W-:Y:S05]  /*167b0*/  BSYNC B6 ;  /* 0x0000000000067941 */ /* 0x000fea0003800000 */
.L_x_5582:
[----:B0-----:R-:W2:Y:S01]  /*167c0*/  LDL.LU R2, [R1] ;  /* 0x0000000001027983 */ /* 0x001ea20000300800 */
[----:B------:R-:W0:Y:S01]  /*167d0*/  LDC R20, c[0x0][0x448] ;  /* 0x00011200ff147b82 */ /* 0x000e220000000800 */
[----:B------:R-:W-:Y:S01]  /*167e0*/  ULDC.64 UR4, c[0x0][0x298] ;  /* 0x0000a60000047ab9 */ /* 0x000fe20000000a00 */
[----:B------:R-:W-:Y:S01]  /*167f0*/  LOP3.LUT P6, RZ, R16, 0x200, RZ, 0xc0, !PT ;  /* 0x0000020010ff7812 */ /* 0x000fe200078cc0ff */
[----:B------:R3:W5:Y:S01]  /*16800*/  LDL R7, [R1+0x18] ;  /* 0x0000180001077983 */ /* 0x0007620000100800 */
[----:B------:R-:W-:-:S04]  /*16810*/  SHF.R.S32.HI R4, RZ, 0x1f, R27 ;  /* 0x0000001fff047819 */ /* 0x000fc8000001141b */
[----:B------:R-:W-:Y:S01]  /*16820*/  SEL R4, R4, RZ, !P6 ;  /* 0x000000ff04047207 */ /* 0x000fe20007000000 */
[----:B------:R-:W4:Y:S02]  /*16830*/  S2R R8, SR_TID.X ;  /* 0x0000000000087919 */ /* 0x000f240000002100 */
[----:B----4-:R-:W-:-:S05]  /*16840*/  IMAD.SHL.U32 R8, R8, 0x8, RZ ;  /* 0x0000000808087824 */ /* 0x010fca00078e00ff */
[----:B------:R-:W-:Y:S02]  /*16850*/  LOP3.LUT R8, R8, 0x38, RZ, 0xc0, !PT ;  /* 0x0000003808087812 */ /* 0x000fe400078ec0ff */
[----:B--2---:R-:W-:-:S05]  /*16860*/  SHF.R.S32.HI R0, RZ, 0x1f, R2 ;  /* 0x0000001fff007819 */ /* 0x004fca0000011402 */
[----:B------:R-:W-:-:S04]  /*16870*/  IMAD R0, R0, UR4, RZ ;  /* 0x0000000400007c24 */ /* 0x000fc8000f8e02ff */
[C---:B------:R-:W-:Y:S02]  /*16880*/  IMAD R0, R2.reuse, UR5, R0 ;  /* 0x0000000502007c24 */ /* 0x040fe4000f8e0200 */
[----:B------:R-:W-:Y:S01]  /*16890*/  IMAD.WIDE.U32 R2, R2, UR4, RZ ;  /* 0x0000000402027c25 */ /* 0x000fe2000f8e00ff */
[----:B------:R-:W-:-:S03]  /*168a0*/  ULDC.64 UR4, c[0x0][0x2d8] ;  /* 0x0000b60000047ab9 */ /* 0x000fc60000000a00 */
[----:B------:R-:W-:Y:S01]  /*168b0*/  IMAD.IADD R3, R3, 0x1, R0 ;  /* 0x0000000103037824 */ /* 0x000fe200078e0200 */
[----:B------:R-:W-:Y:S02]  /*168c0*/  SEL R0, R27, RZ, !P6 ;  /* 0x000000ff1b007207 */ /* 0x000fe40007000000 */
[----:B0-----:R-:W-:Y:S01]  /*168d0*/  ISETP.NE.AND P6, PT, R20, 0x1, PT ;  /* 0x000000011400780c */ /* 0x001fe20003fc5270 */
[C---:B------:R-:W-:Y:S01]  /*168e0*/  IMAD.WIDE.U32 R2, R26.reuse, UR4, R2 ;  /* 0x000000041a027c25 */ /* 0x040fe2000f8e0002 */
[----:B------:R-:W0:Y:S03]  /*168f0*/  S2R R20, SR_TID.X ;  /* 0x0000000000147919 */ /* 0x000e260000002100 */
[----:B------:R-:W-:Y:S01]  /*16900*/  IMAD R3, R26, UR5, R3 ;  /* 0x000000051a037c24 */ /* 0x000fe2000f8e0203 */
[----:B------:R-:W-:Y:S02]  /*16910*/  ULDC.64 UR4, c[0x0][0x2e0] ;  /* 0x0000b80000047ab9 */ /* 0x000fe40000000a00 */
[----:B------:R-:W-:-:S02]  /*16920*/  IMAD R4, R4, UR4, RZ ;  /* 0x0000000404047c24 */ /* 0x000fc4000f8e02ff */
[----:B------:R-:W-:-:S03]  /*16930*/  IMAD.WIDE.U32 R2, R0, UR4, R2 ;  /* 0x0000000400027c25 */ /* 0x000fc6000f8e0002 */
[----:B------:R-:W2:Y:S01]  /*16940*/  @P6 LDC R6, c[0x0][0x44c] ;  /* 0x00011300ff066b82 */ /* 0x000ea20000000800 */
[----:B------:R-:W-:Y:S01]  /*16950*/  IMAD R4, R0, UR5, R4 ;  /* 0x0000000500047c24 */ /* 0x000fe2000f8e0204 */
[----:B------:R-:W-:-:S03]  /*16960*/  ULDC.64 UR4, c[0x0][0x2d0] ;  /* 0x0000b40000047ab9 */ /* 0x000fc60000000a00 */
[----:B------:R-:W-:-:S03]  /*16970*/  IMAD.IADD R3, R3, 0x1, R4 ;  /* 0x0000000103037824 */ /* 0x000fc600078e0204 */
[----:B------:R-:W4:Y:S01]  /*16980*/  @P6 LDC R0, c[0x0][0x450] ;  /* 0x00011400ff006b82 */ /* 0x000f220000000800 */
[----:B0-----:R-:W-:-:S05]  /*16990*/  IMAD.SHL.U32 R20, R20, 0x10, RZ ;  /* 0x0000001014147824 */ /* 0x001fca00078e00ff */
[----:B------:R-:W-:-:S05]  /*169a0*/  LOP3.LUT R20, R37, 0x70, R20, 0xf8, !PT ;  /* 0x0000007025147812 */ /* 0x000fca00078ef814 */
[----:B------:R-:W-:-:S04]  /*169b0*/  IMAD.IADD R5, R20, 0x1, R34 ;  /* 0x0000000114057824 */ /* 0x000fc800078e0222 */
[----:B--2---:R-:W-:-:S04]  /*169c0*/  @P6 IMAD.HI.U32 R6, R5, R6, RZ ;  /* 0x0000000605066227 */ /* 0x004fc800078e00ff */
[----:B------:R-:W-:Y:S01]  /*169d0*/  IMAD.MOV.U32 R4, RZ, RZ, R5 ;  /* 0x000000ffff047224 */ /* 0x000fe200078e0005 */
[----:B----4-:R-:W-:Y:S02]  /*169e0*/  @P6 SHF.R.U32.HI R4, RZ, R0, R6 ;  /* 0x00000000ff046219 */ /* 0x010fe40000011606 */
[----:B------:R-:W0:Y:S03]  /*169f0*/  LDC R6, c[0x0][0x448] ;  /* 0x00011200ff067b82 */ /* 0x000e260000000800 */
        /* <DEDUP_REMOVED lines=19> */
[----:B---3--:R-:W-:Y:S11]  /*16b30*/  BRA.DIV UR5, `(.L_x_5584) ;  /* 0x0000003e053c7947 */ /* 0x008ff6000b800000 */
[----:B------:R-:W0:Y:S01]  /*16b40*/  SHFL.IDX PT, R3, R0, RZ, 0x181f ;  /* 0x00181fff00037589 */ /* 0x000e2200000e0000 */
[----:B------:R-:W-:Y:S02]  /*16b50*/  IMAD R36, R36, R6, RZ ;  /* 0x0000000624247224 */ /* 0x000fe400078e02ff */
[----:B------:R-:W-:Y:S01]  /*16b60*/  IMAD.IADD R34, R37, 0x1, R34 ;  /* 0x0000000125227824 */ /* 0x000fe200078e0222 */
[----:B------:R-:W2:Y:S04]  /*16b70*/  SHFL.IDX PT, R2, R4, RZ, 0x181f ;  /* 0x00181fff04027589 */ /* 0x000ea800000e0000 */
[----:B------:R-:W-:-:S13]  /*16b80*/  ISETP.GE.AND P0, PT, R34, R36, PT ;  /* 0x000000242200720c */ /* 0x000fda0003f06270 */
[----:B0-----:R-:W-:-:S05]  /*16b90*/  @!P0 LEA R3, P2, R8, R3, 0x1 ;  /* 0x0000000308038211 */ /* 0x001fca00078408ff */
[----:B--2---:R-:W-:-:S05]  /*16ba0*/  @!P0 IMAD.X R2, RZ, RZ, R2, P2 ;  /* 0x000000ffff028224 */ /* 0x004fca00010e0602 */
[----:B------:R-:W-:-:S04]  /*16bb0*/  @!P0 LOP3.LUT R3, R3, R2, RZ, 0x3c, !PT ;  /* 0x0000000203038212 */ /* 0x000fc800078e3cff */
[----:B------:R-:W-:-:S04]  /*16bc0*/  @!P0 LOP3.LUT R2, R3, R2, RZ, 0x3c, !PT ;  /* 0x0000000203028212 */ /* 0x000fc800078e3cff */
[----:B------:R-:W-:-:S05]  /*16bd0*/  @!P0 LOP3.LUT R3, R3, R2, RZ, 0x3c, !PT ;  /* 0x0000000203038212 */ /* 0x000fca00078e3cff */
[----:B------:R-:W-:Y:S01]  /*16be0*/  @!PT LDS RZ, [RZ] ;  /* 0x00000000fffff984 */ /* 0x000fe20000000800 */
[----:B-----5:R0:W-:Y:S02]  /*16bf0*/  @!P0 LDGSTS.E.BYPASS.LTC128B.128 [R7+0x20400], desc[UR54][R2.64], !P1 ;  /* 0x2040000002078fae */ /* 0x0201e4000c901d76 */
[----:B0-----:R-:W-:Y:S02]  /*16c00*/  VIADD R2, R34, 0x10 ;  /* 0x0000001022027836 */ /* 0x001fe40000000000 */
[----:B------:R-:W0:Y:S03]  /*16c10*/  SHFL.IDX PT, R3, R0, 0x1, 0x181f ;  /* 0x00381f0000037f89 */ /* 0x000e2600000e0000 */
[----:B------:R-:W-:Y:S02]  /*16c20*/  ISETP.GE.AND P0, PT, R2, R36, PT ;  /* 0x000000240200720c */ /* 0x000fe40003f06270 */
[----:B------:R-:W2:Y:S11]  /*16c30*/  SHFL.IDX PT, R2, R4, 0x1, 0x181f ;  /* 0x00381f0004027f89 */ /* 0x000eb600000e0000 */
[----:B0-----:R-:W-:-:S05]  /*16c40*/  @!P0 LEA R3, P2, R8, R3, 0x1 ;  /* 0x0000000308038211 */ /* 0x001fca00078408ff */
[----:B--2---:R-:W-:-:S05]  /*16c50*/  @!P0 IMAD.X R2, RZ, RZ, R2, P2 ;  /* 0x000000ffff028224 */ /* 0x004fca00010e0602 */
        /* <DEDUP_REMOVED lines=8> */
[----:B------:R-:W2:Y:S04]  /*16ce0*/  SHFL.IDX PT, R2, R4, 0x2, 0x181f ;  /* 0x00581f0004027f89 */ /* 0x000ea800000e0000 */
[----:B------:R-:W3:Y:S04]  /*16cf0*/  SHFL.IDX PT, R4, R4, 0x3, 0x181f ;  /* 0x00781f0004047f89 */ /* 0x000ee800000e0000 */
[----:B0-----:R-:W-:-:S05]  /*16d00*/  @!P0 LEA R3, P2, R8, R3, 0x1 ;  /* 0x0000000308038211 */ /* 0x001fca00078408ff */
[----:B--2---:R-:W-:-:S05]  /*16d10*/  @!P0 IMAD.X R2, RZ, RZ, R2, P2 ;  /* 0x000000ffff028224 */ /* 0x004fca00010e0602 */
[----:B------:R-:W-:-:S04]  /*16d20*/  @!P0 LOP3.LUT R3, R3, R2, RZ, 0x3c, !PT ;  /* 0x0000000203038212 */ /* 0x000fc800078e3cff */
[----:B------:R-:W-:-:S04]  /*16d30*/  @!P0 LOP3.LUT R2, R3, R2, RZ, 0x3c, !PT ;  /* 0x0000000203028212 */ /* 0x000fc800078e3cff */
[----:B------:R-:W-:-:S05]  /*16d40*/  @!P0 LOP3.LUT R3, R3, R2, RZ, 0x3c, !PT ;  /* 0x0000000203038212 */ /* 0x000fca00078e3cff */
[----:B---3--:R0:W-:Y:S02]  /*16d50*/  @!P0 LDGSTS.E.BYPASS.LTC128B.128 [R7+0x21400], desc[UR54][R2.64], !P1 ;  /* 0x2140000002078fae */ /* 0x0081e4000c901d76 */
.L_x_5662:
[----:B------:R-:W-:-:S05]  /*16d60*/  VIADD R34, R34, 0x30 ;  /* 0x0000003022227836 */ /* 0x000fca0000000000 */
[----:B------:R-:W-:-:S13]  /*16d70*/  ISETP.GE.AND P0, PT, R34, R36, PT ;  /* 0x000000242200720c */ /* 0x000fda0003f06270 */
[----:B0-2---:R-:W-:-:S05]  /*16d80*/  @!P0 LEA R2, P2, R8, R0, 0x1 ;  /* 0x0000000008028211 */ /* 0x005fca00078408ff */
[----:B------:R-:W-:-:S05]  /*16d90*/  @!P0 IMAD.X R3, RZ, RZ, R4, P2 ;  /* 0x000000ffff038224 */ /* 0x000fca00010e0604 */
[----:B------:R-:W-:Y:S01]  /*16da0*/  @!PT LDS RZ, [RZ] ;  /* 0x00000000fffff984 */ /* 0x000fe20000000800 */
[----:B------:R-:W-:Y:S01]  /*16db0*/  @!PT LDS RZ, [RZ] ;  /* 0x00000000fffff984 */ /* 0x000fe20000000800 */
[----:B------:R-:W-:Y:S01]  /*16dc0*/  @!PT LDS RZ, [RZ] ;  /* 0x00000000fffff984 */ /* 0x000fe20000000800 */
[----:B------:R0:W-:Y:S01]  /*16dd0*/  @!P0 LDGSTS.E.BYPASS.LTC128B.128 [R7+0x21c00], desc[UR54][R2.64], !P1 ;  /* 0x21c0000002078fae */ /* 0x0001e2000c901d76 */
[----:B------:R-:W-:Y:S01]  /*16de0*/  PLOP3.LUT P0, PT, PT, PT, PT, 0x80, 0x0 ;  /* 0x000000000000781c */ /* 0x000fe20003f0f070 */
[----:B------:R-:W-:-:S12]  /*16df0*/  NOP ;  /* 0x0000000000007918 */ /* 0x000fd80000000000 */
.L_x_5585:
        /* <DEDUP_REMOVED lines=16> */
[----:B------:R-:W2:Y:S03]  /*16f00*/  SYNCS.PHASECHK.TRANS64.TRYWAIT P0, [R17+URZ+0x28c20], R0 ;  /* 0x028c2000110075a7 */ /* 0x000ea6000800017f */
[----:B0-2---:R-:W-:Y:S05]  /*16f10*/  @!P0 BRA `(.L_x_5587) ;  /* 0x0000003c00888947 */ /* 0x005fea0003800000 */
.L_x_5663:
[----:B------:R-:W-:Y:S05]  /*16f20*/  BSYNC B0 ;  /* 0x0000000000007941 */ /* 0x000fea0003800000 */
.L_x_5586:
[----:B------:R-:W-:-:S05]  /*16f30*/  IMAD.U32 R2, RZ, RZ, UR36 ;  /* 0x00000024ff027e24 */ /* 0x000fca000f8e00ff */
[----:B------:R-:W-:-:S13]  /*16f40*/  ISETP.NE.AND P0, PT, R2, 0x3, PT ;  /* 0x000000030200780c */ /* 0x000fda0003f05270 */
[----:B------:R-:W-:Y:S05]  /*16f50*/  @!P0 BRA `(.L_x_5588) ;  /* 0x0000000000048947 */ /* 0x000fea0003800000 */
[----:B------:R-:W-:Y:S01]  /*16f60*/  BPT.TRAP 0x1 ;  /* 0x000000040000795c */ /* 0x000fe20000300000 */
.L_x_5588:
[----:B0-----:R-:W-:Y:S01]  /*16f70*/  SHF.L.U32 R0, R22, 0x1f, RZ ;  /* 0x0000001f16007819 */ /* 0x001fe200000006ff */
[----:B------:R-:W-:Y:S03]  /*16f80*/  BSSY B0, `(.L_x_5589) ;  /* 0x0000003000007945 */ /* 0x000fe60003800000 */
[----:B------:R-:W0:Y:S02]  /*16f90*/  SYNCS.PHASECHK.TRANS64.TRYWAIT P0, [R25+URZ+0x28c60], R0 ;  /* 0x028c6000190075a7 */ /* 0x000e24000800017f */
[----:B0-----:R-:W-:Y:S05]  /*16fa0*/  @!P0 BRA `(.L_x_5590) ;  /* 0x0000003c00788947 */ /* 0x001fea0003800000 */
.L_x_5664:
[----:B------:R-:W-:Y:S05]  /*16fb0*/  BSYNC B0 ;  /* 0x0000000000007941 */ /* 0x000fea0003800000 */
.L_x_5589:
        /* <DEDUP_REMOVED lines=24> */
[----:B------:R-:W2:Y:S01]  /*17140*/  SHFL.IDX PT, R2, R4, RZ, 0x181f ;  /* 0x00181fff04027589 */ /* 0x000ea200000e0000 */
[C---:B------:R-:W-:Y:S02]  /*17150*/  LOP3.LUT P4, RZ, R19.reuse, 0x4, RZ, 0xc0, !PT ;  /* 0x0000000413ff7812 */ /* 0x040fe4000788c0ff */
[C---:B------:R-:W-:Y:S01]  /*17160*/  LOP3.LUT P3, RZ, R19.reuse, 0x8, RZ, 0xc0, !PT ;  /* 0x0000000813ff7812 */ /* 0x040fe2000786c0ff */
[----:B------:R-:W3:Y:S01]  /*17170*/  SHFL.IDX PT, R3, R6, RZ, 0x181f ;  /* 0x00181fff06037589 */ /* 0x000ee200000e0000 */
[----:B------:R-:W-:Y:S02]  /*17180*/  LOP3.LUT P2, RZ, R19, 0x10, RZ, 0xc0, !PT ;  /* 0x0000001013ff7812 */ /* 0x000fe4000784c0ff */
[----:B------:R-:W-:Y:S01]  /*17190*/  LOP3.LUT R16, R16, 0xfffffeff, RZ, 0xc0, !PT ;  /* 0xfffffeff10107812 */ /* 0x000fe200078ec0ff */
[----:B0-----:R-:W-:-:S05]  /*171a0*/  IMAD.SHL.U32 R7, R7, 0x8, RZ ;  /* 0x0000000807077824 */ /* 0x001fca00078e00ff */
[----:B------:R-:W-:-:S05]  /*171b0*/  LOP3.LUT R7, R7, 0x38, RZ, 0xc0, !PT ;  /* 0x0000003807077812 */ /* 0x000fca00078ec0ff */
[----:B------:R-:W-:Y:S01]  /*171c0*/  IMAD.SHL.U32 R0, R7, 0x2, RZ ;  /* 0x0000000207007824 */ /* 0x000fe200078e00ff */
[----:B------:R-:W-:-:S04]  /*171d0*/  LOP3.LUT R7, R19, 0x1, RZ, 0xc0, !PT ;  /* 0x0000000113077812 */ /* 0x000fc800078ec0ff */
[----:B--2---:R-:W-:Y:S02]  /*171e0*/  IADD3 R2, P0, R2, R0, RZ ;  /* 0x0000000002027210 */ /* 0x004fe40007f1e0ff */
[----:B------:R-:W-:Y:S02]  /*171f0*/  ISETP.NE.U32.AND P1, PT, R7, 0x1, PT ;  /* 0x000000010700780c */ /* 0x000fe40003f25070 */
[----:B------:R-:W-:Y:S01]  /*17200*/  PRMT R7, R19, 0x8880, RZ ;  /* 0x0000888013077816 */ /* 0x000fe200000000ff */
[----:B---3--:R-:W-:Y:S01]  /*17210*/  IMAD.X R3, RZ, RZ, R3, P0 ;  /* 0x000000ffff037224 */ /* 0x008fe200000e0603 */
        /* <DEDUP_REMOVED lines=25> */
[----:B------:R-:W2:Y:S04]  /*173b0*/  SHFL.IDX PT, R3, R6, 0x1, 0x181f ;  /* 0x00381f0006037f89 */ /* 0x000ea800000e0000 */
[----:B------:R-:W-:Y:S01]  /*173c0*/  SHFL.IDX PT, R6, R6, 0x3, 0x181f ;  /* 0x00781f0006067f89 */ /* 0x000fe200000e0000 */
[----:B0-----:R-:W-:-:S05]  /*173d0*/  IADD3 R2, P6, R2, R0, RZ ;  /* 0x0000000002027210 */ /* 0x001fca0007fde0ff */
[----:B--2---:R-:W-:Y:S01]  /*173e0*/  IMAD.X R3, RZ, RZ, R3, P6 ;  /* 0x000000ffff037224 */ /* 0x004fe200030e0603 */
        /* <DEDUP_REMOVED lines=39> */
[----:B0-----:R0:W2:Y:S02]  /*17660*/  SHFL.IDX PT, R2, R4, 0x3, 0x181f ;  /* 0x00781f0004027f89 */ /* 0x0010a400000e0000 */
.L_x_5674:
        /* <DEDUP_REMOVED lines=11> */
[----:B--2---:R-:W-:Y:S02]  /*17720*/  IADD3 R2, P0, R2, R0, RZ ;  /* 0x0000000002027210 */ /* 0x004fe40007f1e0ff */
        /* <DEDUP_REMOVED lines=22> */
.L_x_5592:
        /* <DEDUP_REMOVED lines=11> */
.L_x_5593:
[----:B------:R-:W2:Y:S01]  /*17940*/  LDL.LU R2, [R1+0x4] ;  /* 0x0000040001027983 */ /* 0x000ea20000300800 */
[----:B------:R3:W-:Y:S01]  /*17950*/  SYNCS.ARRIVE.TRANS64.A1T0 RZ, [R25+URZ+0x28c50], RZ ;  /* 0x028c50ff19ff79a7 */ /* 0x0007e2000810003f */
[----:B------:R-:W-:Y:S01]  /*17960*/  BSSY B0, `(.L_x_5594) ;  /* 0x00000f0000007945 */ /* 0x000fe20003800000 */
[----:B--2---:R-:W-:-:S05]  /*17970*/  VIADD R7, R2, 0xfffffffe ;  /* 0xfffffffe02077836 */ /* 0x004fca0000000000 */
[----:B------:R-:W-:-:S13]  /*17980*/  ISETP.GE.AND P0, PT, R7, R30, PT ;  /* 0x0000001e0700720c */ /* 0x000fda0003f06270 */
[----:B---3--:R-:W-:Y:S05]  /*17990*/  @!P0 BRA `(.L_x_5595) ;  /* 0x0000000c00b08947 */ /* 0x008fea0003800000 */
[----:B------:R-:W2:Y:S01]  /*179a0*/  LDL.LU R2, [R1+0x14] ;  /* 0x0000140001027983 */ /* 0x000ea20000300800 */
[----:B------:R-:W-:-:S04]  /*179b0*/  LOP3.LUT R28, R19, 0x80, RZ, 0xc0, !PT ;  /* 0x00000080131c7812 */ /* 0x000fc800078ec0ff */
[----:B------:R-:W-:Y:S02]  /*179c0*/  SHF.R.U32.HI R28, RZ, 0x3, R28 ;  /* 0x00000003ff1c7819 */ /* 0x000fe4000001161c */
[----:B--2---:R-:W-:-:S04]  /*179d0*/  LOP3.LUT R29, R2, 0x40, RZ, 0xc0, !PT ;  /* 0x00000040021d7812 */ /* 0x004fc800078ec0ff */
[----:B------:R-:W-:-:S07]  /*179e0*/  SHF.R.U32.HI R29, RZ, 0x2, R29 ;  /* 0x00000002ff1d7819 */ /* 0x000fce000001161d */
.L_x_5608:
[----:B0-----:R-:W0:Y:S01]  /*179f0*/  S2R R4, SR_TID.X ;  /* 0x0000000000047919 */ /* 0x001e220000002100 */
[----:B--2---:R-:W2:Y:S01]  /*17a00*/  LDC R2, c[0x0][0x430] ;  /* 0x00010c00ff027b82 */ /* 0x004ea20000000800 */
[----:B---3--:R-:W-:Y:S01]  /*17a10*/  IMAD R6, R7, 0x40, R31 ;  /* 0x0000004007067824 */ /* 0x008fe200078e021f */
[----:B------:R-:W-:Y:S05]  /*17a20*/  YIELD ;  /* 0x0000000000007946 */ /* 0x000fea0003800000 */
[----:B------:R-:W-:Y:S01]  /*17a30*/  IMAD.U32 R11, RZ, RZ, UR36 ;  /* 0x00000024ff0b7e24 */ /* 0x000fe2000f8e00ff */
[----:B------:R-:W-:Y:S01]  /*17a40*/  ULDC UR4, c[0x0][0x430] ;  /* 0x00010c0000047ab9 */ /* 0x000fe20000000800 */
[----:B------:R-:W-:Y:S01]  /*17a50*/  VIADD R18, R18, 0x1 ;  /* 0x0000000112127836 */ /* 0x000fe20000000000 */
[----:B--2---:R-:W-:Y:S01]  /*17a60*/  ISETP.NE.AND P0, PT, R2, 0x1, PT ;  /* 0x000000010200780c */ /* 0x004fe20003f05270 */
[----:B0-----:R-:W-:-:S05]  /*17a70*/  IMAD.SHL.U32 R4, R4, 0x10, RZ ;  /* 0x0000001004047824 */ /* 0x001fca00078e00ff */
[----:B------:R-:W-:-:S07]  /*17a80*/  LOP3.LUT R4, R37, 0x70, R4, 0xf8, !PT ;  /* 0x0000007025047812 */ /* 0x000fce00078ef804 */
[----:B------:R-:W0:Y:S01]  /*17a90*/  @P0 LDC R3, c[0x0][0x434] ;  /* 0x00010d00ff030b82 */ /* 0x000e220000000800 */
[C---:B------:R-:W-:Y:S01]  /*17aa0*/  ISETP.GT.U32.AND P1, PT, R4.reuse, 0x3f, PT ;  /* 0x0000003f0400780c */ /* 0x040fe20003f24070 */
[----:B------:R-:W-:-:S06]  /*17ab0*/  IMAD.IADD R6, R4, 0x1, R6 ;  /* 0x0000000104067824 */ /* 0x000fcc00078e0206 */
[----:B------:R-:W2:Y:S01]  /*17ac0*/  @P0 LDC R2, c[0x0][0x438] ;  /* 0x00010e00ff020b82 */ /* 0x000ea20000000800 */
[----:B------:R-:W-:-:S07]  /*17ad0*/  IMAD.MOV.U32 R10, RZ, RZ, R6 ;  /* 0x000000ffff0a7224 */ /* 0x000fce00078e0006 */
[----:B------:R-:W3:Y:S01]  /*17ae0*/  @!P1 LDC.64 R4, c[0x0][0x428] ;  /* 0x00010a00ff049b82 */ /* 0x000ee20000000a00 */
[----:B0-----:R-:W-:-:S07]  /*17af0*/  @P0 IMAD.HI.U32 R3, R6, R3, RZ ;  /* 0x0000000306030227 */ /* 0x001fce00078e00ff */
[----:B------:R-:W0:Y:S01]  /*17b00*/  @!P1 LDC.64 R8, c[0x0][0x418] ;  /* 0x00010600ff089b82 */ /* 0x000e220000000a00 */
[----:B--2---:R-:W-:-:S04]  /*17b10*/  @P0 SHF.R.U32.HI R10, RZ, R2, R3 ;  /* 0x00000002ff0a0219 */ /* 0x004fc80000011603 */
[--C-:B------:R-:W-:Y:S01]  /*17b20*/  @!P1 SHF.R.S32.HI R3, RZ, 0x1f, R10.reuse ;  /* 0x0000001fff039819 */ /* 0x100fe2000001140a */
[----:B------:R-:W-:-:S04]  /*17b30*/  @!P1 IMAD.MOV.U32 R2, RZ, RZ, R10 ;  /* 0x000000ffff029224 */ /* 0x000fc800078e000a */
[----:B---3--:R-:W-:-:S04]  /*17b40*/  @!P1 IMAD.WIDE.U32 R2, R23, R4, R2 ;  /* 0x0000000417029225 */ /* 0x008fc800078e0002 */
        /* <DEDUP_REMOVED lines=17> */
[----:B01----:R-:W-:Y:S08]  /*17c60*/  @!P1 BRA `(.L_x_5596) ;  /* 0x0000000000049947 */ /* 0x003ff00003800000 */
[----:B------:R-:W-:Y:S01]  /*17c70*/  BPT.TRAP 0x1 ;  /* 0x000000040000795c */ /* 0x000fe20000300000 */
.L_x_5596:
[----:B------:R-:W-:Y:S01]  /*17c80*/  IMAD R6, R18, 0x8, R17 ;  /* 0x0000000812067824 */ /* 0x000fe200078e0211 */
[----:B------:R-:W-:Y:S01]  /*17c90*/  SHF.L.U32 R19, R22, 0x1f, RZ ;  /* 0x0000001f16137819 */ /* 0x000fe200000006ff */
[----:B------:R-:W-:Y:S01]  /*17ca0*/  BSSY B1, `(.L_x_5597) ;  /* 0x0000004000017945 */ /* 0x000fe20003800000 */
[----:B------:R-:W-:Y:S02]  /*17cb0*/  SHF.R.S32.HI R9, RZ, 0x1f, R5 ;  /* 0x0000001fff097819 */ /* 0x000fe40000011405 */
[----:B------:R-:W0:Y:S02]  /*17cc0*/  SYNCS.PHASECHK.TRANS64.TRYWAIT P0, [R6+URZ+0x28c40], R19 ;  /* 0x028c4013060075a7 */ /* 0x000e24000800017f */
[----:B0-----:R-:W-:Y:S05]  /*17cd0*/  @!P0 BRA `(.L_x_5598) ;  /* 0x0000003800688947 */ /* 0x001fea0003800000 */
.L_x_5675:
[----:B------:R-:W-:Y:S05]  /*17ce0*/  BSYNC B1 ;  /* 0x0000000000017941 */ /* 0x000fea0003800000 */
.L_x_5597:
        /* <DEDUP_REMOVED lines=17> */
[----:B-1----:R-:W-:Y:S01]  /*17e00*/  IMAD R25, R26, UR5, R3 ;  /* 0x000000051a197c24 */ /* 0x002fe2000f8e0203 */
        /* <DEDUP_REMOVED lines=22> */
.L_x_5685:
        /* <DEDUP_REMOVED lines=8> */
.L_x_5600:
        /* <DEDUP_REMOVED lines=11> */
.L_x_5601:
[----:B------:R2:W-:Y:S01]  /*180a0*/  SYNCS.ARRIVE.TRANS64.A1T0 RZ, [R6+URZ+0x28c30], RZ ;  /* 0x028c30ff06ff79a7 */ /* 0x0005e2000810003f */
[----:B------:R-:W-:Y:S05]  /*180b0*/  @!P2 BRA `(.L_x_5602) ;  /* 0x000000000004a947 */ /* 0x000fea0003800000 */
[----:B------:R-:W-:Y:S01]  /*180c0*/  BPT.TRAP 0x1 ;  /* 0x000000040000795c */ /* 0x000fe20000300000 */
.L_x_5602:
[----:B------:R-:W3:Y:S01]  /*180d0*/  SYNCS.PHASECHK.TRANS64.TRYWAIT P0, [R6+URZ+0x28c60], R19 ;  /* 0x028c6013060075a7 */ /* 0x000ee2000800017f */
[----:B------:R-:W-:Y:S04]  /*180e0*/  BSSY B1, `(.L_x_5603) ;  /* 0x0000002000017945 */ /* 0x000fe80003800000 */
[----:B---3--:R-:W-:Y:S05]  /*180f0*/  @!P0 BRA `(.L_x_5604) ;  /* 0x0000003800908947 */ /* 0x008fea0003800000 */
.L_x_5686:
[----:B------:R-:W-:Y:S05]  /*18100*/  BSYNC B1 ;  /* 0x0000000000017941 */ /* 0x000fea0003800000 */
.L_x_5603:
        /* <DEDUP_REMOVED lines=79> */
.L_x_5696:
        /* <DEDUP_REMOVED lines=25> */
.L_x_5606:
        /* <DEDUP_REMOVED lines=11> */
.L_x_5607:
[----:B------:R3:W-:Y:S01]  /*18840*/  SYNCS.ARRIVE.TRANS64.A1T0 RZ, [R6+URZ+0x28c50], RZ ;  /* 0x028c50ff06ff79a7 */ /* 0x0007e2000810003f */
[----:B------:R-:W-:Y:S05]  /*18850*/  @P3 BRA `(.L_x_5608) ;  /* 0xfffffff000643947 */ /* 0x000fea000383ffff */
.L_x_5595:
[----:B------:R-:W-:Y:S05]  /*18860*/  BSYNC B0 ;  /* 0x0000000000007941 */ /* 0x000fea0003800000 */
.L_x_5594:
        /* <DEDUP_REMOVED lines=21> */
.L_x_5610:
[----:B------:R-:W-:Y:S05]  /*189c0*/  BSYNC B0 ;  /* 0x0000000000007941 */ /* 0x000fea0003800000 */
.L_x_5609:
[----:B------:R-:W-:-:S07]  /*189d0*/  SEL R18, R18, RZ, P0 ;  /* 0x000000ff12127207 */ /* 0x000fce0000000000 */
.L_x_5569:
[----:B------:R-:W-:Y:S05]  /*189e0*/  BSYNC B7 ;  /* 0x0000000000077941 */ /* 0x000fea0003800000 */
.L_x_5567:
        /* <DEDUP_REMOVED lines=8> */
[----:B-1----:R1:W4:Y:S01]  /*18a70*/  LDS.128 R24, [R17+0x28cd0] ;  /* 0x028cd00011187984 */ /* 0x0023220000000c00 */
[----:B------:R-:W-:Y:S06]  /*18a80*/  BAR.ARV 0x4, 0x180 ;  /* 0x0106000000007b1d */ /* 0x000fec0000002000 */
[----:B------:R-:W-:Y:S05]  /*18a90*/  BRA `(.L_x_5612) ;  /* 0x0000000c00d47947 */ /* 0x000fea0003800000 */
.L_x_5611:
        /* <DEDUP_REMOVED lines=14> */
[----:B-1----:R-:W-:Y:S01]  /*18b80*/  IMAD.MOV.U32 R25, RZ, RZ, RZ ;  /* 0x000000ffff197224 */ /* 0x002fe200078e00ff */
        /* <DEDUP_REMOVED lines=28> */
.L_x_5706:
[----:B------:R-:W-:Y:S02]  /*18d50*/  ULDC UR4, c[0x0][0xc38] ;  /* 0x00030e0000047ab9 */ /* 0x000fe40000000800 */
[----:B------:R-:W-:-:S04]  /*18d60*/  IMAD.U32 R4, RZ, RZ, UR4 ;  /* 0x00000004ff047e24 */ /* 0x000fc8000f8e00ff */
[----:B-1----:R-:W-:-:S04]  /*18d70*/  IMAD R5, R14, R4, RZ ;  /* 0x000000040e057224 */ /* 0x002fc800078e02ff */
[----:B------:R-:W-:-:S05]  /*18d80*/  IMAD.IADD R6, R6, 0x1, R5 ;  /* 0x0000000106067824 */ /* 0x000fca00078e0205 */
[----:B------:R-:W-:-:S13]  /*18d90*/  ISETP.GT.AND P6, PT, R6, R0, PT ;  /* 0x000000000600720c */ /* 0x000fda0003fc4270 */
[----:B------:R-:W-:Y:S05]  /*18da0*/  @P6 BRA `(.L_x_5614) ;  /* 0x0000000000a46947 */ /* 0x000fea0003800000 */
.L_x_5617:
        /* <DEDUP_REMOVED lines=35> */
.L_x_5714:
[----:B------:R-:W-:Y:S02]  /*18fe0*/  ULDC UR4, c[0x0][0xc38] ;  /* 0x00030e0000047ab9 */ /* 0x000fe40000000800 */
[----:B------:R-:W-:-:S04]  /*18ff0*/  IMAD.U32 R4, RZ, RZ, UR4 ;  /* 0x00000004ff047e24 */ /* 0x000fc8000f8e00ff */
[----:B-1----:R-:W-:-:S04]  /*19000*/  IMAD R5, R14, R4, RZ ;  /* 0x000000040e057224 */ /* 0x002fc800078e02ff */
[----:B------:R-:W-:-:S05]  /*19010*/  IMAD.IADD R6, R5, 0x1, R6 ;  /* 0x0000000105067824 */ /* 0x000fca00078e0206 */
[----:B------:R-:W-:-:S13]  /*19020*/  ISETP.GT.AND P6, PT, R6, R0, PT ;  /* 0x000000000600720c */ /* 0x000fda0003fc4270 */
[----:B------:R-:W-:Y:S05]  /*19030*/  @!P6 BRA `(.L_x_5617) ;  /* 0xfffffffc005ce947 */ /* 0x000fea000383ffff */
.L_x_5614:
        /* <DEDUP_REMOVED lines=10> */
.L_x_5719:
[----:B------:R-:W-:-:S13]  /*190e0*/  ISETP.NE.AND P0, PT, R2, RZ, PT ;  /* 0x000000ff0200720c */ /* 0x000fda0003f05270 */
[----:B------:R-:W-:Y:S05]  /*190f0*/  @!P0 BRA `(.L_x_5619) ;  /* 0x0000000000108947 */ /* 0x000fea0003800000 */
[----:B------:R-:W-:Y:S01]  /*19100*/  UMOV UR4, 0xffffffff ;  /* 0xffffffff00047882 */ /* 0x000fe20000000000 */
[----:B-1----:R-:W-:Y:S02]  /*19110*/  VIADD R12, R12, 0xffffffff ;  /* 0xffffffff0c0c7836 */ /* 0x002fe40000000000 */
[----:B------:R-:W-:Y:S05]  /*19120*/  BRA.DIV UR4, `(.L_x_5620) ;  /* 0x0000003a04c07947 */ /* 0x000fea000b800000 */
[----:B------:R4:W1:Y:S02]  /*19130*/  SHFL.IDX PT, R24, R3, R12, 0x1f ;  /* 0x00001f0c03187589 */ /* 0x00086400000e0000 */
.L_x_5619:
        /* <DEDUP_REMOVED lines=8> */
[----:B-1----:R-:W1:Y:S08]  /*191c0*/  MUFU.RCP R6, R6 ;  /* 0x0000000600067308 */ /* 0x002e700000001000 */
[----:B--2---:R-:W-:Y:S01]  /*191d0*/  MUFU.RCP R9, R9 ;  /* 0x0000000900097308 */ /* 0x004fe20000001000 */
[----:B-1----:R-:W-:-:S07]  /*191e0*/  VIADD R2, R6, 0xffffffe ;  /* 0x0ffffffe06027836 */ /* 0x002fce0000000000 */
[----:B0---4-:R0:W1:Y:S02]  /*191f0*/  F2I.FTZ.U32.TRUNC.NTZ R3, R2 ;  /* 0x0000000200037305 */ /* 0x011064000021f000 */
[----:B0-----:R-:W-:Y:S02]  /*19200*/  IMAD.MOV.U32 R2, RZ, RZ, RZ ;  /* 0x000000ffff027224 */ /* 0x001fe400078e00ff */
[----:B-1----:R-:W-:-:S04]  /*19210*/  IMAD.MOV R7, RZ, RZ, -R3 ;  /* 0x000000ffff077224 */ /* 0x002fc800078e0a03 */
[----:B------:R-:W-:-:S04]  /*19220*/  IMAD R7, R7, R4, RZ ;  /* 0x0000000407077224 */ /* 0x000fc800078e02ff */
[----:B------:R-:W-:Y:S01]  /*19230*/  IMAD.HI.U32 R3, R3, R7, R2 ;  /* 0x0000000703037227 */ /* 0x000fe200078e0002 */
[----:B------:R-:W-:Y:S02]  /*19240*/  IABS R7, R0 ;  /* 0x0000000000077213 */ /* 0x000fe40000000000 */
[----:B------:R-:W-:-:S03]  /*19250*/  IABS R2, R25 ;  /* 0x0000001900027213 */ /* 0x000fc60000000000 */
[----:B------:R-:W-:-:S04]  /*19260*/  IMAD.HI.U32 R6, R3, R7, RZ ;  /* 0x0000000703067227 */ /* 0x000fc800078e00ff */
[----:B------:R-:W-:Y:S02]  /*19270*/  IMAD.MOV R2, RZ, RZ, -R2 ;  /* 0x000000ffff027224 */ /* 0x000fe400078e0a02 */
        /* <DEDUP_REMOVED lines=19> */
[----:B------:R-:W-:-:S05]  /*193b0*/  IABS R3, R6 ;  /* 0x0000000600037213 */ /* 0x000fca0000000000 */
        /* <DEDUP_REMOVED lines=19> */
.L_x_5621:
        /* <DEDUP_REMOVED lines=11> */
[----:B------:R-:W-:Y:S01]  /*195a0*/  IMAD R11, R10, R7, RZ ;  /* 0x000000070a0b7224 */ /* 0x000fe200078e02ff */
[----:B------:R-:W-:-:S03]  /*195b0*/  IABS R10, R5 ;  /* 0x00000005000a7213 */ /* 0x000fc60000000000 */
        /* <DEDUP_REMOVED lines=18> */
[----:B------:R-:W-:-:S03]  /*196e0*/  IMAD R0, R5, R9, R0 ;  /* 0x0000000905007224 */ /* 0x000fc600078e0200 */
[----:B------:R-:W-:-:S04]  /*196f0*/  VIADDMNMX R4, R3, R4, R6, PT ;  /* 0x0000000403047246 */ /* 0x000fc80003800106 */
[----:B------:R-:W-:-:S04]  /*19700*/  IABS R6, R4 ;  /* 0x0000000400067213 */ /* 0x000fc80000000000 */
[----:B------:R-:W0:Y:S08]  /*19710*/  I2F.RP R8, R6 ;  /* 0x0000000600087306 */ /* 0x000e300000209400 */
[----:B0-----:R-:W0:Y:S02]  /*19720*/  MUFU.RCP R8, R8 ;  /* 0x0000000800087308 */ /* 0x001e240000001000 */
[----:B0-----:R-:W-:Y:S01]  /*19730*/  VIADD R2, R8, 0xffffffe ;  /* 0x0ffffffe08027836 */ /* 0x001fe20000000000 */
[----:B------:R-:W-:-:S05]  /*19740*/  IABS R8, R0 ;  /* 0x0000000000087213 */ /* 0x000fca0000000000 */
[----:B------:R0:W1:Y:S02]  /*19750*/  F2I.FTZ.U32.TRUNC.NTZ R3, R2 ;  /* 0x0000000200037305 */ /* 0x000064000021f000 */
[----:B0-----:R-:W-:Y:S02]  /*19760*/  IMAD.MOV.U32 R2, RZ, RZ, RZ ;  /* 0x000000ffff027224 */ /* 0x001fe400078e00ff */
[----:B-1----:R-:W-:-:S04]  /*19770*/  IMAD.MOV R5, RZ, RZ, -R3 ;  /* 0x000000ffff057224 */ /* 0x002fc800078e0a03 */
[----:B------:R-:W-:-:S04]  /*19780*/  IMAD R5, R5, R6, RZ ;  /* 0x0000000605057224 */ /* 0x000fc800078e02ff */
[----:B------:R-:W-:Y:S01]  /*19790*/  IMAD.HI.U32 R3, R3, R5, R2 ;  /* 0x0000000503037227 */ /* 0x000fe200078e0002 */
[-C--:B------:R-:W-:Y:S02]  /*197a0*/  IABS R5, R4.reuse ;  /* 0x0000000400057213 */ /* 0x080fe40000000000 */
[----:B------:R-:W-:Y:S02]  /*197b0*/  LOP3.LUT R2, R0, R4, RZ, 0x3c, !PT ;  /* 0x0000000400027212 */ /* 0x000fe400078e3cff */
[----:B------:R-:W-:Y:S01]  /*197c0*/  IADD3 R0, R7, 0x1000000, R0 ;  /* 0x0100000007007810 */ /* 0x000fe20007ffe000 */
[----:B------:R-:W-:Y:S01]  /*197d0*/  IMAD.MOV R5, RZ, RZ, -R5 ;  /* 0x000000ffff057224 */ /* 0x000fe200078e0a05 */
[----:B------:R-:W-:Y:S01]  /*197e0*/  ISETP.GE.AND P2, PT, R2, RZ, PT ;  /* 0x000000ff0200720c */ /* 0x000fe20003f46270 */
        /* <DEDUP_REMOVED lines=9> */
[----:B------:R-:W-:Y:S01]  /*19880*/  @!P1 LOP3.LUT R3, RZ, R4, RZ, 0x33, !PT ;  /* 0x00000004ff039212 */ /* 0x000fe200078e33ff */
[----:B------:R-:W-:-:S04]  /*19890*/  IMAD.MOV R4, RZ, RZ, -R4 ;  /* 0x000000ffff047224 */ /* 0x000fc800078e0a04 */
[----:B------:R-:W-:-:S07]  /*198a0*/  IMAD R26, R3, R4, R0 ;  /* 0x00000004031a7224 */ /* 0x000fce00078e0200 */
.L_x_5622:
[----:B------:R-:W-:-:S05]  /*198b0*/  LOP3.LUT R0, RZ, R3, RZ, 0x33, !PT ;  /* 0x00000003ff007212 */ /* 0x000fca00078e33ff */
[----:B------:R-:W-:Y:S01]  /*198c0*/  IMAD.IADD R25, R25, 0x1, R0 ;  /* 0x0000000119197824 */ /* 0x000fe200078e0200 */
[----:B------:R-:W-:Y:S06]  /*198d0*/  BRA `(.L_x_5623) ;  /* 0x00000000001c7947 */ /* 0x000fec0003800000 */
.L_x_5615:
[----:B------:R-:W-:Y:S01]  /*198e0*/  UMOV UR4, URZ ;  /* 0x0000003f00047c82 */ /* 0x000fe20008000000 */
[----:B------:R-:W-:Y:S01]  /*198f0*/  UMOV UR5, URZ ;  /* 0x0000003f00057c82 */ /* 0x000fe20008000000 */
[----:B------:R-:W-:Y:S01]  /*19900*/  ULDC UR6, c[0x0][0xc3c] ;  /* 0x00030f0000067ab9 */ /* 0x000fe20000000800 */
[----:B------:R-:W-:Y:S02]  /*19910*/  IMAD.MOV.U32 R24, RZ, RZ, R0 ;  /* 0x000000ffff187224 */ /* 0x000fe400078e0000 */
[----:B------:R-:W-:Y:S02]  /*19920*/  IMAD.U32 R25, RZ, RZ, UR4 ;  /* 0x00000004ff197e24 */ /* 0x000fe4000f8e00ff */
[----:B------:R-:W-:Y:S02]  /*19930*/  IMAD.U32 R26, RZ, RZ, UR5 ;  /* 0x00000005ff1a7e24 */ /* 0x000fe4000f8e00ff */
[----:B------:R-:W-:-:S07]  /*19940*/  IMAD.U32 R27, RZ, RZ, UR6 ;  /* 0x00000006ff1b7e24 */ /* 0x000fce000f8e00ff */
.L_x_5623:
[----:B------:R-:W1:Y:S01]  /*19950*/  S2R R0, SR_TID.X ;  /* 0x0000000000007919 */ /* 0x000e620000002100 */
[----:B------:R-:W-:Y:S05]  /*19960*/  WARPSYNC.ALL ;  /* 0x0000000000007948 */ /* 0x000fea0003800000 */
[----:B------:R-:W-:Y:S01]  /*19970*/  BAR.SYNC.DEFER_BLOCKING 0x4, 0x180 ;  /* 0x0106000000007b1d */ /* 0x000fe20000010000 */
[----:B-1----:R-:W-:-:S04]  /*19980*/  LOP3.LUT R0, R0, 0x1f, RZ, 0xc0, !PT ;  /* 0x0000001f00007812 */ /* 0x002fc800078ec0ff */
[----:B------:R-:W-:-:S13]  /*19990*/  ISETP.NE.AND P0, PT, R0, RZ, PT ;  /* 0x000000ff0000720c */ /* 0x000fda0003f05270 */
[----:B0-----:R-:W0:Y:S01]  /*199a0*/  @!P0 S2R R3, SR_CgaCtaId ;  /* 0x0000000000038919 */ /* 0x001e220000008800 */
[----:B------:R-:W-:-:S04]  /*199b0*/  @!P0 MOV R0, 0x400 ;  /* 0x0000040000008802 */ /* 0x000fc80000000f00 */
[----:B0-----:R-:W-:-:S05]  /*199c0*/  @!P0 LEA R17, R3, R0, 0x18 ;  /* 0x0000000003118211 */ /* 0x001fca00078ec0ff */
[----:B------:R0:W-:Y:S01]  /*199d0*/  @!P0 STS.128 [R17+0x28cd0], R24 ;  /* 0x028cd01811008388 */ /* 0x0001e20000000c00 */
[----:B------:R-:W-:Y:S06]  /*199e0*/  BAR.ARV 0x5, 0x180 ;  /* 0x0146000000007b1d */ /* 0x000fec0000002000 */
.L_x_5612:
[----:B------:R-:W-:Y:S02]  /*199f0*/  ULDC UR4, c[0x0][0xc3c] ;  /* 0x00030f0000047ab9 */ /* 0x000fe40000000800 */
[----:B----4-:R-:W-:-:S13]  /*19a00*/  ISETP.GE.AND P0, PT, R27, UR4, PT ;  /* 0x000000041b007c0c */ /* 0x010fda000bf06270 */
[----:B------:R-:W-:Y:S05]  /*19a10*/  @!P0 BRA `(.L_x_5624) ;  /* 0xffffffb000048947 */ /* 0x000fea000383ffff */
[----:B------:R-:W-:Y:S05]  /*19a20*/  BSYNC B8 ;  /* 0x0000000000087941 */ /* 0x000fea0003800000 */
.L_x_5553:
[----:B------:R-:W4:Y:S01]  /*19a30*/  LDL.LU R0, [R1+0x10] ;  /* 0x0000100001007983 */ /* 0x000f220000300800 */
[----:B------:R-:W-:Y:S01]  /*19a40*/  BSSY B0, `(.L_x_5625) ;  /* 0x000000b000007945 */ /* 0x000fe20003800000 */
[----:B------:R-:W5:Y:S01]  /*19a50*/  S2R R5, SR_CgaCtaId ;  /* 0x0000000000057919 */ /* 0x000f620000008800 */
[----:B----4-:R-:W-:-:S05]  /*19a60*/  VIADD R0, R0, 0x1 ;  /* 0x0000000100007836 */ /* 0x010fca0000000000 */
[----:B-1----:R-:W-:-:S04]  /*19a70*/  LEA.HI R2, R0, R0, RZ, 0x1 ;  /* 0x0000000000027211 */ /* 0x002fc800078f08ff */
[----:B------:R-:W-:Y:S02]  /*19a80*/  LOP3.LUT R3, R2, 0xfffffffe, RZ, 0xc0, !PT ;  /* 0xfffffffe02037812 */ /* 0x000fe400078ec0ff */
[----:B------:R-:W-:-:S03]  /*19a90*/  MOV R2, 0x400 ;  /* 0x0000040000027802 */ /* 0x000fc60000000f00 */
[----:B------:R-:W-:Y:S01]  /*19aa0*/  IMAD.IADD R0, R0, 0x1, -R3 ;  /* 0x0000000100007824 */ /* 0x000fe200078e0a03 */
[----:B-----5:R-:W-:-:S04]  /*19ab0*/  LEA R7, R5, R2, 0x18 ;  /* 0x0000000205077211 */ /* 0x020fc800078ec0ff */
[----:B------:R-:W-:-:S04]  /*19ac0*/  SHF.L.U32 R0, R0, 0x1f, RZ ;  /* 0x0000001f00007819 */ /* 0x000fc800000006ff */
[----:B------:R-:W1:Y:S02]  /*19ad0*/  SYNCS.PHASECHK.TRANS64.TRYWAIT P0, [R7+URZ+0x28c20], R0 ;  /* 0x028c2000070075a7 */ /* 0x000e64000800017f */
[----:B-1----:R-:W-:Y:S05]  /*19ae0*/  @!P0 BRA `(.L_x_5626) ;  /* 0x0000003000788947 */ /* 0x002fea0003800000 */
.L_x_5722:
[----:B------:R-:W-:Y:S05]  /*19af0*/  BSYNC B0 ;  /* 0x0000000000007941 */ /* 0x000fea0003800000 */
.L_x_5625:
[----:B------:R-:W-:-:S03]  /*19b00*/  UMOV UR4, 0xffffffff ;  /* 0xffffffff00047882 */ /* 0x000fc60000000000 */
[----:B------:R-:W-:Y:S05]  /*19b10*/  BRA.DIV UR4, `(.L_x_5627) ;  /* 0x0000003204807947 */ /* 0x000fea000b800000 */
[----:B-1----:R-:W1:Y:S02]  /*19b20*/  S2R R0, SR_TID.X ;  /* 0x0000000000007919 */ /* 0x002e640000002100 */
[----:B-1----:R-:W-:-:S04]  /*19b30*/  SHF.R.U32.HI R0, RZ, 0x5, R0 ;  /* 0x00000005ff007819 */ /* 0x002fc80000011600 */
[----:B------:R-:W-:-:S05]  /*19b40*/  LOP3.LUT R0, R0, 0x3, RZ, 0xc0, !PT ;  /* 0x0000000300007812 */ /* 0x000fca00078ec0ff */
[----:B------:R1:W4:Y:S02]  /*19b50*/  SHFL.IDX PT, R14, R0, RZ, 0x1f ;  /* 0x00001fff000e7589 */ /* 0x00032400000e0000 */
.L_x_5725:
[----:B----4-:R-:W-:Y:S01]  /*19b60*/  ISETP.NE.AND P0, PT, R14, RZ, PT ;  /* 0x000000ff0e00720c */ /* 0x010fe20003f05270 */
[----:B------:R-:W-:-:S12]  /*19b70*/  BSSY B0, `(.L_x_5628) ;  /* 0x0000024000007945 */ /* 0x000fd80003800000 */
[----:B------:R-:W-:Y:S05]  /*19b80*/  @P0 BRA `(.L_x_5629) ;  /* 0x0000000000880947 */ /* 0x000fea0003800000 */
[----:B------:R-:W-:-:S03]  /*19b90*/  UMOV UR4, 0xffffffff ;  /* 0xffffffff00047882 */ /* 0x000fc60000000000 */
[----:B------:R-:W-:Y:S05]  /*19ba0*/  BRA.DIV UR4, `(.L_x_5630) ;  /* 0x0000003204907947 */ /* 0x000fea000b800000 */
[----:B------:R-:W-:-:S13]  /*19bb0*/  ELECT P6, URZ, PT ;  /* 0x00000000003f782f */ /* 0x000fda00038c0000 */
.L_x_5728:
[----:B------:R-:W-:Y:S05]  /*19bc0*/  @!P6 BRA `(.L_x_5629) ;  /* 0x000000000078e947 */ /* 0x000fea0003800000 */
[----:B------:R-:W-:-:S06]  /*19bd0*/  ULOP3.LUT UR4, UR39, 0x2, URZ, 0xfc, !UPT ;  /* 0x0000000227047892 */ /* 0x000fcc000f8efc3f */
[----:B-1----:R-:W-:-:S05]  /*19be0*/  IMAD.U32 R0, RZ, RZ, UR4 ;  /* 0x00000004ff007e24 */ /* 0x002fca000f8e00ff */
[----:B------:R-:W-:-:S13]  /*19bf0*/  ISETP.NE.AND P0, PT, R0, 0x3, PT ;  /* 0x000000030000780c */ /* 0x000fda0003f05270 */
[----:B------:R-:W-:Y:S05]  /*19c00*/  @!P0 BRA `(.L_x_5631) ;  /* 0x0000000000048947 */ /* 0x000fea0003800000 */
[----:B------:R-:W-:Y:S01]  /*19c10*/  BPT.TRAP 0x1 ;  /* 0x000000040000795c */ /* 0x000fe20000300000 */
.L_x_5631:
[----:B------:R-:W-:Y:S01]  /*19c20*/  IMAD R5, R18, 0x8, R7 ;  /* 0x0000000812057824 */ /* 0x000fe200078e0207 */
[----:B------:R-:W-:Y:S01]  /*19c30*/  SHF.L.U32 R0, R22, 0x1f, RZ ;  /* 0x0000001f16007819 */ /* 0x000fe200000006ff */
[----:B------:R-:W-:-:S03]  /*19c40*/  VIADD R18, R18, 0x1 ;  /* 0x0000000112127836 */ /* 0x000fc60000000000 */
[----:B------:R-:W1:Y:S02]  /*19c50*/  SYNCS.PHASECHK.TRANS64.TRYWAIT P1, [R5+URZ+0x28c40], R0 ;  /* 0x028c4000050075a7 */ /* 0x000e64000802017f */
[----:B------:R-:W-:-:S04]  /*19c60*/  ISETP.NE.AND P2, PT, R18, 0x2, PT ;  /* 0x000000021200780c */ /* 0x000fc80003f45270 */
[----:B------:R-:W-:Y:S01]  /*19c70*/  SEL R3, RZ, 0x1, P2 ;  /* 0x00000001ff037807 */ /* 0x000fe20001000000 */
[----:B-1----:R-:W-:Y:S08]  /*19c80*/  @!P1 BRA `(.L_x_5632) ;  /* 0x0000003000789947 */ /* 0x002ff00003800000 */
.L_x_5729:
[----:B------:R-:W-:Y:S02]  /*19c90*/  SEL R18, R18, RZ, P2 ;  /* 0x000000ff12127207 */ /* 0x000fe40001000000 */
[----:B------:R-:W-:Y:S01]  /*19ca0*/  LOP3.LUT R2, R22, R3, RZ, 0x3c, !PT ;  /* 0x0000000316027212 */ /* 0x000fe200078e3cff */
[----:B------:R-:W-:Y:S06]  /*19cb0*/  @!P0 BRA `(.L_x_5633) ;  /* 0x0000000000048947 */ /* 0x000fec0003800000 */
[----:B------:R-:W-:Y:S01]  /*19cc0*/  BPT.TRAP 0x1 ;  /* 0x000000040000795c */ /* 0x000fe20000300000 */
.L_x_5633:
[----:B------:R-:W-:Y:S01]  /*19cd0*/  IMAD R3, R18, 0x8, R7 ;  /* 0x0000000812037824 */ /* 0x000fe200078e0207 */
[----:B------:R-:W-:-:S04]  /*19ce0*/  SHF.L.U32 R2, R2, 0x1f, RZ ;  /* 0x0000001f02027819 */ /* 0x000fc800000006ff */
[----:B------:R-:W4:Y:S02]  /*19cf0*/  SYNCS.PHASECHK.TRANS64.TRYWAIT P1, [R3+URZ+0x28c40], R2 ;  /* 0x028c4002030075a7 */ /* 0x000f24000802017f */
[----:B----4-:R-:W-:Y:S05]  /*19d00*/  @!P1 BRA `(.L_x_5634) ;  /* 0x00000030006c9947 */ /* 0x010fea0003800000 */
.L_x_5730:
[----:B------:R-:W-:Y:S05]  /*19d10*/  @!P0 BRA `(.L_x_5635) ;  /* 0x0000000000048947 */ /* 0x000fea0003800000 */
[----:B------:R-:W-:Y:S01]  /*19d20*/  BPT.TRAP 0x1 ;  /* 0x000000040000795c */ /* 0x000fe20000300000 */
.L_x_5635:
[----:B------:R-:W5:Y:S02]  /*19d30*/  SYNCS.PHASECHK.TRANS64.TRYWAIT P1, [R5+URZ+0x28c60], R0 ;  /* 0x028c6000050075a7 */ /* 0x000f64000802017f */
[----:B-----5:R-:W-:Y:S05]  /*19d40*/  @!P1 BRA `(.L_x_5636) ;  /* 0x0000003000709947 */ /* 0x020fea0003800000 */
.L_x_5731:
[----:B------:R-:W-:Y:S05]  /*19d50*/  @!P0 BRA `(.L_x_5637) ;  /* 0x0000000000048947 */ /* 0x000fea0003800000 */
[----:B------:R-:W-:Y:S01]  /*19d60*/  BPT.TRAP 0x1 ;  /* 0x000000040000795c */ /* 0x000fe20000300000 */
.L_x_5637:
[----:B------:R0:W0:Y:S02]  /*19d70*/  SYNCS.PHASECHK.TRANS64.TRYWAIT P0, [R3+URZ+0x28c60], R2 ;  /* 0x028c6002030075a7 */ /* 0x000024000800017f */
[----:B0-----:R-:W-:Y:S05]  /*19d80*/  @!P0 NANOSLEEP.SYNCS 0x989680 ;  /* 0x009896800000895d */ /* 0x001fea0003900000 */
[----:B------:R-:W0:Y:S02]  /*19d90*/  @!P0 SYNCS.PHASECHK.TRANS64 P0, [R3+URZ+0x28c60], R2 ;  /* 0x028c6002030085a7 */ /* 0x000e24000800007f */
[----:B0-----:R-:W-:Y:S05]  /*19da0*/  @!P0 BRA `(.L_x_5637) ;  /* 0xfffffffc00f08947 */ /* 0x001fea000383ffff */
.L_x_5629:
[----:B------:R-:W-:Y:S05]  /*19db0*/  BSYNC B0 ;  /* 0x0000000000007941 */ /* 0x000fea0003800000 */
.L_x_5628:
[----:B------:R-:W-:Y:S05]  /*19dc0*/  EXIT ;  /* 0x000000000000794d */ /* 0x000fea0003800000 */
.L_x_5434:
[----:B0-----:R-:W-:-:S04]  /*19dd0*/  IMAD.U32 R3, RZ, RZ, UR23 ;  /* 0x00000017ff037e24 */ /* 0x001fc8000f8e00ff */
[----:B------:R0:W1:Y:S03]  /*19de0*/  SYNCS.PHASECHK.TRANS64.TRYWAIT P1, [R3+URZ+0x28c50], R0 ;  /* 0x028c5000030075a7 */ /* 0x000066000802017f */
[----:B-1----:R-:W-:Y:S05]  /*19df0*/  @!P1 NANOSLEEP.SYNCS 0x989680 ;  /* 0x009896800000995d */ /* 0x002fea0003900000 */
[----:B------:R-:W1:Y:S02]  /*19e00*/  @!P1 SYNCS.PHASECHK.TRANS64 P1, [R3+URZ+0x28c50], R0 ;  /* 0x028c5000030095a7 */ /* 0x000e64000802007f */
[----:B-1----:R-:W-:Y:S05]  /*19e10*/  @!P1 BRA `(.L_x_5434) ;  /* 0xfffffffc00ec9947 */ /* 0x002fea000383ffff */
[----:B------:R-:W-:Y:S05]  /*19e20*/  BRA `(.L_x_5638) ;  /* 0xfffffe8400a07947 */ /* 0x000fea000383ffff */
.L_x_5440:
[----:B-1----:R-:W-:-:S04]  /*19e30*/  IMAD.U32 R3, RZ, RZ, UR23 ;  /* 0x00000017ff037e24 */ /* 0x002fc8000f8e00ff */
[----:B------:R1:W2:Y:S03]  /*19e40*/  SYNCS.PHASECHK.TRANS64.TRYWAIT P1, [R3+URZ+0x28c50], R0 ;  /* 0x028c5000030075a7 */ /* 0x0002a6000802017f */
[----:B--2---:R-:W-:Y:S05]  /*19e50*/  @!P1 NANOSLEEP.SYNCS 0x989680 ;  /* 0x009896800000995d */ /* 0x004fea0003900000 */
[----:B------:R-:W2:Y:S02]  /*19e60*/  @!P1 SYNCS.PHASECHK.TRANS64 P1, [R3+URZ+0x28c50], R0 ;  /* 0x028c5000030095a7 */ /* 0x000ea4000802007f */
[----:B--2---:R-:W-:Y:S05]  /*19e70*/  @!P1 BRA `(.L_x_5440) ;  /* 0xfffffffc00ec9947 */ /* 0x004fea000383ffff */
[----:B------:R-:W-:Y:S05]  /*19e80*/  BRA `(.L_x_5439) ;  /* 0xfffffe9000a47947 */ /* 0x000fea000383ffff */
.L_x_5451:
[----:B0-----:R-:W-:-:S04]  /*19e90*/  IMAD.U32 R3, RZ, RZ, UR41 ;  /* 0x00000029ff037e24 */ /* 0x001fc8000f8e00ff */
[----:B------:R0:W1:Y:S03]  /*19ea0*/  SYNCS.PHASECHK.TRANS64.TRYWAIT P1, [R3+URZ+0x28c00], R0 ;  /* 0x028c0000030075a7 */ /* 0x000066000802017f */
[----:B-1----:R-:W-:Y:S05]  /*19eb0*/  @!P1 NANOSLEEP.SYNCS 0x989680 ;  /* 0x009896800000995d */ /* 0x002fea0003900000 */
[----:B------:R-:W1:Y:S02]  /*19ec0*/  @!P1 SYNCS.PHASECHK.TRANS64 P1, [R3+URZ+0x28c00], R0 ;  /* 0x028c0000030095a7 */ /* 0x000e64000802007f */
[----:B-1----:R-:W-:Y:S05]  /*19ed0*/  @!P1 BRA `(.L_x_5451) ;  /* 0xfffffffc00ec9947 */ /* 0x002fea000383ffff */
[----:B------:R-:W-:Y:S05]  /*19ee0*/  BRA `(.L_x_5639) ;  /* 0xfffffea800e07947 */ /* 0x000fea000383ffff */
.L_x_5455:
[----:B--2---:R2:W3:Y:S02]  /*19ef0*/  SYNCS.PHASECHK.TRANS64.TRYWAIT P1, [R7+URZ+0x28c30], R8 ;  /* 0x028c3008070075a7 */ /* 0x0044e4000802017f */
[----:B---3--:R-:W-:Y:S05]  /*19f00*/  @!P1 NANOSLEEP.SYNCS 0x989680 ;  /* 0x009896800000995d */ /* 0x008fea0003900000 */
[----:B------:R-:W3:Y:S02]  /*19f10*/  @!P1 SYNCS.PHASECHK.TRANS64 P1, [R7+URZ+0x28c30], R8 ;  /* 0x028c3008070095a7 */ /* 0x000ee4000802007f */
[----:B---3--:R-:W-:Y:S05]  /*19f20*/  @!P1 BRA `(.L_x_5455) ;  /* 0xfffffffc00f09947 */ /* 0x008fea000383ffff */
[----:B------:R-:W-:Y:S05]  /*19f30*/  BRA `(.L_x_5454) ;  /* 0xfffffea800fc7947 */ /* 0x000fea000383ffff */
.L_x_5468:
[----:B--2---:R2:W3:Y:S02]  /*19f40*/  SYNCS.PHASECHK.TRANS64.TRYWAIT P1, [R7+URZ+0x28c50], R8 ;  /* 0x028c5008070075a7 */ /* 0x0044e4000802017f */
[----:B---3--:R-:W-:Y:S05]  /*19f50*/  @!P1 NANOSLEEP.SYNCS 0x989680 ;  /* 0x009896800000995d */ /* 0x008fea0003900000 */
[----:B------:R-:W3:Y:S02]  /*19f60*/  @!P1 SYNCS.PHASECHK.TRANS64 P1, [R7+URZ+0x28c50], R8 ;  /* 0x028c5008070095a7 */ /* 0x000ee4000802007f */
[----:B---3--:R-:W-:Y:S05]  /*19f70*/  @!P1 BRA `(.L_x_5468) ;  /* 0xfffffffc00f09947 */ /* 0x008fea000383ffff */
[----:B------:R-:W-:Y:S05]  /*19f80*/  BRA `(.L_x_5467) ;  /* 0xfffffec800a07947 */ /* 0x000fea000383ffff */
.L_x_5477:
[----:B--2---:R-:W-:-:S04]  /*19f90*/  IMAD.U32 R6, RZ, RZ, UR25 ;  /* 0x00000019ff067e24 */ /* 0x004fc8000f8e00ff */
[----:B------:R2:W3:Y:S03]  /*19fa0*/  SYNCS.PHASECHK.TRANS64.TRYWAIT P1, [R6+URZ+0x28c30], R7 ;  /* 0x028c3007060075a7 */ /* 0x0004e6000802017f */
[----:B---3--:R-:W-:Y:S05]  /*19fb0*/  @!P1 NANOSLEEP.SYNCS 0x989680 ;  /* 0x009896800000995d */ /* 0x008fea0003900000 */
[----:B------:R-:W3:Y:S02]  /*19fc0*/  @!P1 SYNCS.PHASECHK.TRANS64 P1, [R6+URZ+0x28c30], R7 ;  /* 0x028c3007060095a7 */ /* 0x000ee4000802007f */
[----:B---3--:R-:W-:Y:S05]  /*19fd0*/  @!P1 BRA `(.L_x_5477) ;  /* 0xfffffffc00ec9947 */ /* 0x008fea000383ffff */
[----:B------:R-:W-:Y:S05]  /*19fe0*/  BRA `(.L_x_5476) ;  /* 0xfffffed000207947 */ /* 0x000fea000383ffff */
.L_x_5490:
[----:B-1----:R-:W-:-:S04]  /*19ff0*/  IMAD.U32 R8, RZ, RZ, UR25 ;  /* 0x00000019ff087e24 */ /* 0x002fc8000f8e00ff */
[----:B------:R1:W2:Y:S03]  /*1a000*/  SYNCS.PHASECHK.TRANS64.TRYWAIT P1, [R8+URZ+0x28c50], R7 ;  /* 0x028c5007080075a7 */ /* 0x0002a6000802017f */
[----:B--2---:R-:W-:Y:S05]  /*1a010*/  @!P1 NANOSLEEP.SYNCS 0x989680 ;  /* 0x009896800000995d */ /* 0x004fea0003900000 */
[----:B------:R-:W2:Y:S02]  /*1a020*/  @!P1 SYNCS.PHASECHK.TRANS64 P1, [R8+URZ+0x28c50], R7 ;  /* 0x028c5007080095a7 */ /* 0x000ea4000802007f */
[----:B--2---:R-:W-:Y:S05]  /*1a030*/  @!P1 BRA `(.L_x_5490) ;  /* 0xfffffffc00ec9947 */ /* 0x004fea000383ffff */
[----:B------:R-:W-:Y:S05]  /*1a040*/  BRA `(.L_x_5489) ;  /* 0xfffffef400a47947 */ /* 0x000fea000383ffff */
.L_x_5500:
[----:B-1----:R-:W-:-:S04]  /*1a050*/  IMAD.U32 R6, RZ, RZ, UR21 ;  /* 0x00000015ff067e24 */ /* 0x002fc8000f8e00ff */
[----:B------:R1:W2:Y:S03]  /*1a060*/  SYNCS.PHASECHK.TRANS64.TRYWAIT P1, [R6+URZ+0x28c30], R7 ;  /* 0x028c3007060075a7 */ /* 0x0002a6000802017f */
[----:B--2---:R-:W-:Y:S05]  /*1a070*/  @!P1 NANOSLEEP.SYNCS 0x989680 ;  /* 0x009896800000995d */ /* 0x004fea0003900000 */
[----:B------:R-:W2:Y:S02]  /*1a080*/  @!P1 SYNCS.PHASECHK.TRANS64 P1, [R6+URZ+0x28c30], R7 ;  /* 0x028c3007060095a7 */ /* 0x000ea4000802007f */
[----:B--2---:R-:W-:Y:S05]  /*1a090*/  @!P1 BRA `(.L_x_5500) ;  /* 0xfffffffc00ec9947 */ /* 0x004fea000383ffff */
[----:B------:R-:W-:Y:S05]  /*1a0a0*/  BRA `(.L_x_5499) ;  /* 0xfffffefc003c7947 */ /* 0x000fea000383ffff */
.L_x_5505:
[----:B---3--:R-:W-:-:S04]  /*1a0b0*/  IMAD.U32 R8, RZ, RZ, UR21 ;  /* 0x00000015ff087e24 */ /* 0x008fc8000f8e00ff */
[----:B------:R3:W4:Y:S03]  /*1a0c0*/  SYNCS.PHASECHK.TRANS64.TRYWAIT P1, [R8+URZ+0x28c50], R7 ;  /* 0x028c5007080075a7 */ /* 0x000726000802017f */
[----:B----4-:R-:W-:Y:S05]  /*1a0d0*/  @!P1 NANOSLEEP.SYNCS 0x989680 ;  /* 0x009896800000995d */ /* 0x010fea0003900000 */
[----:B------:R-:W4:Y:S02]  /*1a0e0*/  @!P1 SYNCS.PHASECHK.TRANS64 P1, [R8+URZ+0x28c50], R7 ;  /* 0x028c5007080095a7 */ /* 0x000f24000802007f */
[----:B----4-:R-:W-:Y:S05]  /*1a0f0*/  @!P1 BRA `(.L_x_5505) ;  /* 0xfffffffc00ec9947 */ /* 0x010fea000383ffff */
[----:B------:R-:W-:Y:S05]  /*1a100*/  BRA `(.L_x_5504) ;  /* 0xffffff14005c7947 */ /* 0x000fea000383ffff */
.L_x_5512:
[----:B-1----:R-:W-:-:S04]  /*1a110*/  IMAD.U32 R6, RZ, RZ, UR20 ;  /* 0x00000014ff067e24 */ /* 0x002fc8000f8e00ff */
[----:B------:R1:W2:Y:S03]  /*1a120*/  SYNCS.PHASECHK.TRANS64.TRYWAIT P1, [R6+URZ+0x28c30], R7 ;  /* 0x028c3007060075a7 */ /* 0x0002a6000802017f */
[----:B--2---:R-:W-:Y:S05]  /*1a130*/  @!P1 NANOSLEEP.SYNCS 0x989680 ;  /* 0x009896800000995d */ /* 0x004fea0003900000 */
[----:B------:R-:W2:Y:S02]  /*1a140*/  @!P1 SYNCS.PHASECHK.TRANS64 P1, [R6+URZ+0x28c30], R7 ;  /* 0x028c3007060095a7 */ /* 0x000ea4000802007f */
[----:B--2---:R-:W-:Y:S05]  /*1a150*/  @!P1 BRA `(.L_x_5512) ;  /* 0xfffffffc00ec9947 */ /* 0x004fea000383ffff */
[----:B------:R-:W-:Y:S05]  /*1a160*/  BRA `(.L_x_5511) ;  /* 0xffffff1800587947 */ /* 0x000fea000383ffff */
.L_x_5525:
[----:B-1----:R-:W-:-:S04]  /*1a170*/  IMAD.U32 R8, RZ, RZ, UR20 ;  /* 0x00000014ff087e24 */ /* 0x002fc8000f8e00ff */
[----:B------:R1:W2:Y:S03]  /*1a180*/  SYNCS.PHASECHK.TRANS64.TRYWAIT P1, [R8+URZ+0x28c50], R7 ;  /* 0x028c5007080075a7 */ /* 0x0002a6000802017f */
[----:B--2---:R-:W-:Y:S05]  /*1a190*/  @!P1 NANOSLEEP.SYNCS 0x989680 ;  /* 0x009896800000995d */ /* 0x004fea0003900000 */
[----:B------:R-:W2:Y:S02]  /*1a1a0*/  @!P1 SYNCS.PHASECHK.TRANS64 P1, [R8+URZ+0x28c50], R7 ;  /* 0x028c5007080095a7 */ /* 0x000ea4000802007f */
[----:B--2---:R-:W-:Y:S05]  /*1a1b0*/  @!P1 BRA `(.L_x_5525) ;  /* 0xfffffffc00ec9947 */ /* 0x004fea000383ffff */
[----:B------:R-:W-:Y:S05]  /*1a1c0*/  BRA `(.L_x_5524) ;  /* 0xffffff3c00dc7947 */ /* 0x000fea000383ffff */
.L_x_5575:
        /* <DEDUP_REMOVED lines=11> */
.L_x_5641:
[----:B------:R-:W-:Y:S05]  /*1a280*/  BSYNC B0 ;  /* 0x0000000000007941 */ /* 0x000fea0003800000 */
.L_x_5640:
[----:B------:R-:W-:Y:S05]  /*1a290*/  BRA `(.L_x_5642) ;  /* 0xffffffb800a07947 */ /* 0x000fea000383ffff */
.L_x_5578:
[----:B0-----:R0:W1:Y:S02]  /*1a2a0*/  SYNCS.PHASECHK.TRANS64.TRYWAIT P0, [R25+URZ+0x28c40], R0 ;  /* 0x028c4000190075a7 */ /* 0x001064000800017f */
[----:B-1----:R-:W-:Y:S05]  /*1a2b0*/  @!P0 NANOSLEEP.SYNCS 0x989680 ;  /* 0x009896800000895d */ /* 0x002fea0003900000 */
[----:B------:R-:W1:Y:S02]  /*1a2c0*/  @!P0 SYNCS.PHASECHK.TRANS64 P0, [R25+URZ+0x28c40], R0 ;  /* 0x028c4000190085a7 */ /* 0x000e64000800007f */
[----:B-1----:R-:W-:Y:S05]  /*1a2d0*/  @!P0 BRA `(.L_x_5578) ;  /* 0xfffffffc00f08947 */ /* 0x002fea000383ffff */
[----:B------:R-:W-:Y:S05]  /*1a2e0*/  BRA `(.L_x_5643) ;  /* 0xffffffbc00807947 */ /* 0x000fea000383ffff */
.L_x_5579:
        /* <DEDUP_REMOVED lines=8> */
.L_x_5645:
[----:B------:R-:W-:Y:S05]  /*1a370*/  BSYNC B0 ;  /* 0x0000000000007941 */ /* 0x000fea0003800000 */
.L_x_5644:
        /* <DEDUP_REMOVED lines=9> */
.L_x_5646:
[----:B------:R-:W-:Y:S02]  /*1a410*/  IMAD.MOV.U32 R13, RZ, RZ, R5 ;  /* 0x000000ffff0d7224 */ /* 0x000fe400078e0005 */
[----:B------:R-:W-:Y:S02]  /*1a420*/  IMAD.MOV.U32 R12, RZ, RZ, 0x1 ;  /* 0x00000001ff0c7424 */ /* 0x000fe400078e00ff */
[----:B------:R-:W-:-:S07]  /*1a430*/  IMAD.MOV.U32 R3, RZ, RZ, R14 ;  /* 0x000000ffff037224 */ /* 0x000fce00078e000e */
[----:B------:R-:W-:Y:S05]  /*1a440*/  WARPSYNC.COLLECTIVE R15, `(.L_x_5647) ;  /* 0x000000000f087348 */ /* 0x000fea0003c00000 */
[----:B------:R0:W1:Y:S02]  /*1a450*/  SHFL.IDX P6, R14, R13, R12, R11 ;  /* 0x0000000c0d0e7389 */ /* 0x00006400000c000b */
[----:B01----:R-:W-:Y:S01]  /*1a460*/  ENDCOLLECTIVE ;  /* 0x000000000000791b */ /* 0x003fe20003800000 */
.L_x_5647:
        /* <DEDUP_REMOVED lines=15> */
.L_x_5648:
[----:B------:R-:W-:Y:S02]  /*1a560*/  @P0 IMAD R6, R4, 0x2, R17 ;  /* 0x0000000204060824 */ /* 0x000fe400078e0211 */
[----:B------:R-:W-:Y:S02]  /*1a570*/  IMAD.MOV.U32 R13, RZ, RZ, R5 ;  /* 0x000000ffff0d7224 */ /* 0x000fe400078e0005 */
[----:B------:R-:W-:Y:S02]  /*1a580*/  IMAD.MOV.U32 R12, RZ, RZ, 0x2 ;  /* 0x00000002ff0c7424 */ /* 0x000fe400078e00ff */
[----:B------:R-:W-:-:S07]  /*1a590*/  IMAD.MOV.U32 R3, RZ, RZ, R14 ;  /* 0x000000ffff037224 */ /* 0x000fce00078e000e */
[----:B------:R-:W-:Y:S05]  /*1a5a0*/  WARPSYNC.COLLECTIVE R15, `(.L_x_5649) ;  /* 0x000000000f087348 */ /* 0x000fea0003c00000 */
[----:B------:R0:W1:Y:S02]  /*1a5b0*/  SHFL.IDX P6, R14, R13, R12, R11 ;  /* 0x0000000c0d0e7389 */ /* 0x00006400000c000b */
[----:B01----:R-:W-:Y:S01]  /*1a5c0*/  ENDCOLLECTIVE ;  /* 0x000000000000791b */ /* 0x003fe20003800000 */
.L_x_5649:
        /* <DEDUP_REMOVED lines=15> */
.L_x_5650:
[----:B------:R-:W-:Y:S02]  /*1a6c0*/  @P0 IMAD R6, R4, 0x2, R17 ;  /* 0x0000000204060824 */ /* 0x000fe400078e0211 */
[----:B------:R-:W-:Y:S02]  /*1a6d0*/  IMAD.MOV.U32 R13, RZ, RZ, R5 ;  /* 0x000000ffff0d7224 */ /* 0x000fe400078e0005 */
[----:B------:R-:W-:Y:S02]  /*1a6e0*/  IMAD.MOV.U32 R12, RZ, RZ, 0x3 ;  /* 0x00000003ff0c7424 */ /* 0x000fe400078e00ff */
[----:B------:R-:W-:-:S07]  /*1a6f0*/  IMAD.MOV.U32 R3, RZ, RZ, R14 ;  /* 0x000000ffff037224 */ /* 0x000fce00078e000e */
[----:B------:R-:W-:Y:S05]  /*1a700*/  WARPSYNC.COLLECTIVE R15, `(.L_x_5651) ;  /* 0x000000000f087348 */ /* 0x000fea0003c00000 */
[----:B------:R0:W1:Y:S02]  /*1a710*/  SHFL.IDX P6, R14, R13, R12, R11 ;  /* 0x0000000c0d0e7389 */ /* 0x00006400000c000b */
[----:B01----:R-:W-:Y:S01]  /*1a720*/  ENDCOLLECTIVE ;  /* 0x000000000000791b */ /* 0x003fe20003800000 */
.L_x_5651:
        /* <DEDUP_REMOVED lines=10> */
.L_x_5652:
[----:B------:R-:W-:Y:S01]  /*1a7d0*/  @!PT LDS RZ, [RZ] ;  /* 0x00000000fffff984 */ /* 0x000fe20000000800 */
[----:B------:R-:W-:Y:S01]  /*1a7e0*/  @!PT LDS RZ, [RZ] ;  /* 0x00000000fffff984 */ /* 0x000fe20000000800 */
[----:B------:R-:W-:Y:S01]  /*1a7f0*/  @!PT LDS RZ, [RZ] ;  /* 0x00000000fffff984 */ /* 0x000fe20000000800 */
[----:B------:R0:W-:Y:S01]  /*1a800*/  @P0 LDGSTS.E.BYPASS.LTC128B.128 [R6+0x23400], desc[UR54][R2.64], !P2 ;  /* 0x2340000002060fae */ /* 0x0001e2000d101d76 */
[----:B------:R-:W-:Y:S01]  /*1a810*/  IMAD.MOV.U32 R0, RZ, RZ, R14 ;  /* 0x000000ffff007224 */ /* 0x000fe200078e000e */
[----:B------:R-:W-:Y:S06]  /*1a820*/  BRA `(.L_x_5653) ;  /* 0xffffffbc00307947 */ /* 0x000fec000383ffff */
.L_x_5584:
[----:B------:R-:W-:Y:S02]  /*1a830*/  IMAD.MOV.U32 R13, RZ, RZ, R4 ;  /* 0x000000ffff0d7224 */ /* 0x000fe400078e0004 */
[----:B------:R-:W-:Y:S02]  /*1a840*/  IMAD.MOV.U32 R12, RZ, RZ, RZ ;  /* 0x000000ffff0c7224 */ /* 0x000fe400078e00ff */
[----:B------:R-:W-:Y:S02]  /*1a850*/  IMAD.MOV.U32 R11, RZ, RZ, 0x181f ;  /* 0x0000181fff0b7424 */ /* 0x000fe400078e00ff */
[----:B------:R-:W-:Y:S02]  /*1a860*/  IMAD.MOV.U32 R15, RZ, RZ, -0x1 ;  /* 0xffffffffff0f7424 */ /* 0x000fe400078e00ff */
[----:B------:R-:W-:Y:S02]  /*1a870*/  IMAD R36, R36, R6, RZ ;  /* 0x0000000624247224 */ /* 0x000fe400078e02ff */
[----:B------:R-:W-:-:S07]  /*1a880*/  IMAD.IADD R34, R37, 0x1, R34 ;  /* 0x0000000125227824 */ /* 0x000fce00078e0222 */
[----:B-1---5:R-:W-:Y:S05]  /*1a890*/  WARPSYNC.COLLECTIVE R15, `(.L_x_5654) ;  /* 0x000000000f087348 */ /* 0x022fea0003c00000 */
[----:B------:R0:W2:Y:S02]  /*1a8a0*/  SHFL.IDX P6, R14, R13, R12, R11 ;  /* 0x0000000c0d0e7389 */ /* 0x0000a400000c000b */
[----:B012--5:R-:W-:Y:S01]  /*1a8b0*/  ENDCOLLECTIVE ;  /* 0x000000000000791b */ /* 0x027fe20003800000 */
.L_x_5654:
[C---:B------:R-:W-:Y:S01]  /*1a8c0*/  VIADD R5, R34.reuse, 0x10 ;  /* 0x0000001022057836 */ /* 0x040fe20000000000 */
[----:B------:R-:W-:Y:S01]  /*1a8d0*/  ISETP.GE.AND P0, PT, R34, R36, PT ;  /* 0x000000242200720c */ /* 0x000fe20003f06270 */
[----:B------:R-:W-:Y:S02]  /*1a8e0*/  IMAD.MOV.U32 R13, RZ, RZ, R0 ;  /* 0x000000ffff0d7224 */ /* 0x000fe400078e0000 */
[----:B------:R-:W-:-:S10]  /*1a8f0*/  IMAD.MOV.U32 R2, RZ, RZ, R14 ;  /* 0x000000ffff027224 */ /* 0x000fd400078e000e */
[----:B------:R-:W-:Y:S05]  /*1a900*/  WARPSYNC.COLLECTIVE R15, `(.L_x_5655) ;  /* 0x000000000f087348 */ /* 0x000fea0003c00000 */
[----:B------:R0:W1:Y:S02]  /*1a910*/  SHFL.IDX P6, R14, R13, R12, R11 ;  /* 0x0000000c0d0e7389 */ /* 0x00006400000c000b */
[----:B01----:R-:W-:Y:S01]  /*1a920*/  ENDCOLLECTIVE ;  /* 0x000000000000791b */ /* 0x003fe20003800000 */
.L_x_5655:
[----:B------:R-:W-:Y:S02]  /*1a930*/  IMAD.MOV.U32 R13, RZ, RZ, R4 ;  /* 0x000000ffff0d7224 */ /* 0x000fe400078e0004 */
[----:B------:R-:W-:Y:S02]  /*1a940*/  IMAD.MOV.U32 R12, RZ, RZ, 0x1 ;  /* 0x00000001ff0c7424 */ /* 0x000fe400078e00ff */
[----:B------:R-:W-:-:S07]  /*1a950*/  IMAD.MOV.U32 R3, RZ, RZ, R14 ;  /* 0x000000ffff037224 */ /* 0x000fce00078e000e */
[----:B------:R-:W-:Y:S05]  /*1a960*/  WARPSYNC.COLLECTIVE R15, `(.L_x_5656) ;  /* 0x000000000f087348 */ /* 0x000fea0003c00000 */
[----:B------:R0:W1:Y:S02]  /*1a970*/  SHFL.IDX P6, R14, R13, R12, R11 ;  /* 0x0000000c0d0e7389 */ /* 0x00006400000c000b */
[----:B01----:R-:W-:Y:S01]  /*1a980*/  ENDCOLLECTIVE ;  /* 0x000000000000791b */ /* 0x003fe20003800000 */
.L_x_5656:
        /* <DEDUP_REMOVED lines=15> */
.L_x_5657:
[----:B------:R-:W-:Y:S02]  /*1aa80*/  IMAD.MOV.U32 R13, RZ, RZ, R4 ;  /* 0x000000ffff0d7224 */ /* 0x000fe400078e0004 */
[----:B------:R-:W-:Y:S02]  /*1aa90*/  IMAD.MOV.U32 R12, RZ, RZ, 0x2 ;  /* 0x00000002ff0c7424 */ /* 0x000fe400078e00ff */
[----:B------:R-:W-:-:S07]  /*1aaa0*/  IMAD.MOV.U32 R3, RZ, RZ, R14 ;  /* 0x000000ffff037224 */ /* 0x000fce00078e000e */
[----:B------:R-:W-:Y:S05]  /*1aab0*/  WARPSYNC.COLLECTIVE R15, `(.L_x_5658) ;  /* 0x000000000f087348 */ /* 0x000fea0003c00000 */
[----:B------:R0:W1:Y:S02]  /*1aac0*/  SHFL.IDX P6, R14, R13, R12, R11 ;  /* 0x0000000c0d0e7389 */ /* 0x00006400000c000b */
[----:B01----:R-:W-:Y:S01]  /*1aad0*/  ENDCOLLECTIVE ;  /* 0x000000000000791b */ /* 0x003fe20003800000 */
.L_x_5658:
        /* <DEDUP_REMOVED lines=16> */
.L_x_5659:
[----:B------:R-:W-:Y:S02]  /*1abe0*/  IMAD.MOV.U32 R13, RZ, RZ, R4 ;  /* 0x000000ffff0d7224 */ /* 0x000fe400078e0004 */
[----:B------:R-:W-:Y:S02]  /*1abf0*/  IMAD.MOV.U32 R12, RZ, RZ, 0x3 ;  /* 0x00000003ff0c7424 */ /* 0x000fe400078e00ff */
[----:B------:R-:W-:-:S07]  /*1ac00*/  IMAD.MOV.U32 R3, RZ, RZ, R14 ;  /* 0x000000ffff037224 */ /* 0x000fce00078e000e */
[----:B------:R-:W-:Y:S05]  /*1ac10*/  WARPSYNC.COLLECTIVE R15, `(.L_x_5660) ;  /* 0x000000000f087348 */ /* 0x000fea0003c00000 */
[----:B------:R0:W1:Y:S02]  /*1ac20*/  SHFL.IDX P6, R14, R13, R12, R11 ;  /* 0x0000000c0d0e7389 */ /* 0x00006400000c000b */
[----:B01----:R-:W-:Y:S01]  /*1ac30*/  ENDCOLLECTIVE ;  /* 0x000000000000791b */ /* 0x003fe20003800000 */
.L_x_5660:
        /* <DEDUP_REMOVED lines=10> */
.L_x_5661:
[----:B------:R-:W-:Y:S01]  /*1ace0*/  @!PT LDS RZ, [RZ] ;  /* 0x00000000fffff984 */ /* 0x000fe20000000800 */
[----:B------:R-:W-:Y:S01]  /*1acf0*/  @!PT LDS RZ, [RZ] ;  /* 0x00000000fffff984 */ /* 0x000fe20000000800 */
[----:B------:R-:W-:Y:S01]  /*1ad00*/  @!PT LDS RZ, [RZ] ;  /* 0x00000000fffff984 */ /* 0x000fe20000000800 */
[----:B------:R2:W-:Y:S01]  /*1ad10*/  @!P0 LDGSTS.E.BYPASS.LTC128B.128 [R7+0x21400], desc[UR54][R2.64], !P1 ;  /* 0x2140000002078fae */ /* 0x0005e2000c901d76 */
[----:B------:R-:W-:Y:S01]  /*1ad20*/  IMAD.MOV.U32 R0, RZ, RZ, R14 ;  /* 0x000000ffff007224 */ /* 0x000fe200078e000e */
[----:B------:R-:W-:Y:S06]  /*1ad30*/  BRA `(.L_x_5662) ;  /* 0xffffffc000087947 */ /* 0x000fec000383ffff */
.L_x_5587:
[----:B0-----:R0:W2:Y:S02]  /*1ad40*/  SYNCS.PHASECHK.TRANS64.TRYWAIT P0, [R17+URZ+0x28c20], R0 ;  /* 0x028c2000110075a7 */ /* 0x0010a4000800017f */
[----:B--2---:R-:W-:Y:S05]  /*1ad50*/  @!P0 NANOSLEEP.SYNCS 0x989680 ;  /* 0x009896800000895d */ /* 0x004fea0003900000 */
[----:B------:R-:W2:Y:S02]  /*1ad60*/  @!P0 SYNCS.PHASECHK.TRANS64 P0, [R17+URZ+0x28c20], R0 ;  /* 0x028c2000110085a7 */ /* 0x000ea4000800007f */
[----:B--2---:R-:W-:Y:S05]  /*1ad70*/  @!P0 BRA `(.L_x_5587) ;  /* 0xfffffffc00f08947 */ /* 0x004fea000383ffff */
[----:B------:R-:W-:Y:S05]  /*1ad80*/  BRA `(.L_x_5663) ;  /* 0xffffffc000647947 */ /* 0x000fea000383ffff */
.L_x_5590:
[----:B0-----:R0:W2:Y:S02]  /*1ad90*/  SYNCS.PHASECHK.TRANS64.TRYWAIT P0, [R25+URZ+0x28c60], R0 ;  /* 0x028c6000190075a7 */ /* 0x0010a4000800017f */
[----:B--2---:R-:W-:Y:S05]  /*1ada0*/  @!P0 NANOSLEEP.SYNCS 0x989680 ;  /* 0x009896800000895d */ /* 0x004fea0003900000 */
[----:B------:R-:W2:Y:S02]  /*1adb0*/  @!P0 SYNCS.PHASECHK.TRANS64 P0, [R25+URZ+0x28c60], R0 ;  /* 0x028c6000190085a7 */ /* 0x000ea4000800007f */
[----:B--2---:R-:W-:Y:S05]  /*1adc0*/  @!P0 BRA `(.L_x_5590) ;  /* 0xfffffffc00f08947 */ /* 0x004fea000383ffff */
[----:B------:R-:W-:Y:S05]  /*1add0*/  BRA `(.L_x_5664) ;  /* 0xffffffc000747947 */ /* 0x000fea000383ffff */
.L_x_5591:
        /* <DEDUP_REMOVED lines=8> */
.L_x_5666:
[----:B------:R-:W-:Y:S05]  /*1ae60*/  BSYNC B0 ;  /* 0x0000000000007941 */ /* 0x000fea0003800000 */
.L_x_5665:
        /* <DEDUP_REMOVED lines=15> */
.L_x_5667:
        /* <DEDUP_REMOVED lines=39> */
.L_x_5668:
[----:B------:R-:W-:Y:S02]  /*1b1d0*/  IMAD.MOV.U32 R13, RZ, RZ, R4 ;  /* 0x000000ffff0d7224 */ /* 0x000fe400078e0004 */
[----:B------:R-:W-:-:S07]  /*1b1e0*/  IMAD.MOV.U32 R3, RZ, RZ, R14 ;  /* 0x000000ffff037224 */ /* 0x000fce00078e000e */
[----:B------:R-:W-:Y:S05]  /*1b1f0*/  WARPSYNC.COLLECTIVE R15, `(.L_x_5669) ;  /* 0x000000000f087348 */ /* 0x000fea0003c00000 */
[----:B------:R0:W1:Y:S02]  /*1b200*/  SHFL.IDX P6, R14, R13, R12, R11 ;  /* 0x0000000c0d0e7389 */ /* 0x00006400000c000b */
[----:B01----:R-:W-:Y:S01]  /*1b210*/  ENDCOLLECTIVE ;  /* 0x000000000000791b */ /* 0x003fe20003800000 */
.L_x_5669:
        /* <DEDUP_REMOVED lines=29> */
.L_x_5670:
[----:B------:R-:W-:Y:S02]  /*1b3f0*/  IMAD.MOV.U32 R13, RZ, RZ, R4 ;  /* 0x000000ffff0d7224 */ /* 0x000fe400078e0004 */
[----:B------:R-:W-:-:S07]  /*1b400*/  IMAD.MOV.U32 R7, RZ, RZ, R14 ;  /* 0x000000ffff077224 */ /* 0x000fce00078e000e */
[----:B------:R-:W-:Y:S05]  /*1b410*/  WARPSYNC.COLLECTIVE R15, `(.L_x_5671) ;  /* 0x000000000f087348 */ /* 0x000fea0003c00000 */
[----:B------:R0:W1:Y:S02]  /*1b420*/  SHFL.IDX P6, R14, R13, R12, R11 ;  /* 0x0000000c0d0e7389 */ /* 0x00006400000c000b */
[----:B01----:R-:W-:Y:S01]  /*1b430*/  ENDCOLLECTIVE ;  /* 0x000000000000791b */ /* 0x003fe20003800000 */
.L_x_5671:
        /* <DEDUP_REMOVED lines=29> */
.L_x_5672:
[----:B------:R-:W-:Y:S02]  /*1b610*/  IMAD.MOV.U32 R13, RZ, RZ, R4 ;  /* 0x000000ffff0d7224 */ /* 0x000fe400078e0004 */
[----:B------:R-:W-:-:S07]  /*1b620*/  IMAD.MOV.U32 R6, RZ, RZ, R14 ;  /* 0x000000ffff067224 */ /* 0x000fce00078e000e */
[----:B------:R-:W-:Y:S05]  /*1b630*/  WARPSYNC.COLLECTIVE R15, `(.L_x_5673) ;  /* 0x000000000f087348 */ /* 0x000fea0003c00000 */
[----:B------:R0:W1:Y:S02]  /*1b640*/  SHFL.IDX P6, R14, R13, R12, R11 ;  /* 0x0000000c0d0e7389 */ /* 0x00006400000c000b */
[----:B01----:R-:W-:Y:S01]  /*1b650*/  ENDCOLLECTIVE ;  /* 0x000000000000791b */ /* 0x003fe20003800000 */
.L_x_5673:
[----:B------:R-:W-:Y:S01]  /*1b660*/  IMAD.MOV.U32 R2, RZ, RZ, R14 ;  /* 0x000000ffff027224 */ /* 0x000fe200078e000e */
[----:B------:R-:W-:Y:S06]  /*1b670*/  BRA `(.L_x_5674) ;  /* 0xffffffbc00fc7947 */ /* 0x000fec000383ffff */
.L_x_5598:
[----:B0-----:R0:W2:Y:S02]  /*1b680*/  SYNCS.PHASECHK.TRANS64.TRYWAIT P0, [R6+URZ+0x28c40], R19 ;  /* 0x028c4013060075a7 */ /* 0x0010a4000800017f */
[----:B--2---:R-:W-:Y:S05]  /*1b690*/  @!P0 NANOSLEEP.SYNCS 0x989680 ;  /* 0x009896800000895d */ /* 0x004fea0003900000 */
[----:B------:R-:W2:Y:S02]  /*1b6a0*/  @!P0 SYNCS.PHASECHK.TRANS64 P0, [R6+URZ+0x28c40], R19 ;  /* 0x028c4013060085a7 */ /* 0x000ea4000800007f */
[----:B--2---:R-:W-:Y:S05]  /*1b6b0*/  @!P0 BRA `(.L_x_5598) ;  /* 0xfffffffc00f08947 */ /* 0x004fea000383ffff */
[----:B------:R-:W-:Y:S05]  /*1b6c0*/  BRA `(.L_x_5675) ;  /* 0xffffffc400847947 */ /* 0x000fea000383ffff */
.L_x_5599:
        /* <DEDUP_REMOVED lines=8> */
.L_x_5677:
[----:B------:R-:W-:Y:S05]  /*1b750*/  BSYNC B1 ;  /* 0x0000000000017941 */ /* 0x000fea0003800000 */
.L_x_5676:
        /* <DEDUP_REMOVED lines=9> */
.L_x_5678:
[----:B------:R-:W-:Y:S02]  /*1b7f0*/  IMAD.MOV.U32 R13, RZ, RZ, R25 ;  /* 0x000000ffff0d7224 */ /* 0x000fe400078e0019 */
[----:B------:R-:W-:Y:S02]  /*1b800*/  IMAD.MOV.U32 R12, RZ, RZ, 0x1 ;  /* 0x00000001ff0c7424 */ /* 0x000fe400078e00ff */
[----:B------:R-:W-:-:S07]  /*1b810*/  IMAD.MOV.U32 R2, RZ, RZ, R14 ;  /* 0x000000ffff027224 */ /* 0x000fce00078e000e */
[----:B------:R-:W-:Y:S05]  /*1b820*/  WARPSYNC.COLLECTIVE R15, `(.L_x_5679) ;  /* 0x000000000f087348 */ /* 0x000fea0003c00000 */
[----:B------:R0:W1:Y:S02]  /*1b830*/  SHFL.IDX P6, R14, R13, R12, R11 ;  /* 0x0000000c0d0e7389 */ /* 0x00006400000c000b */
[----:B01----:R-:W-:Y:S01]  /*1b840*/  ENDCOLLECTIVE ;  /* 0x000000000000791b */ /* 0x003fe20003800000 */
.L_x_5679:
        /* <DEDUP_REMOVED lines=11> */
.L_x_5680:
[----:B------:R-:W-:Y:S02]  /*1b900*/  IMAD.MOV.U32 R13, RZ, RZ, R25 ;  /* 0x000000ffff0d7224 */ /* 0x000fe400078e0019 */
[----:B------:R-:W-:Y:S02]  /*1b910*/  IMAD.MOV.U32 R12, RZ, RZ, 0x2 ;  /* 0x00000002ff0c7424 */ /* 0x000fe400078e00ff */
[----:B------:R-:W-:-:S07]  /*1b920*/  IMAD.MOV.U32 R2, RZ, RZ, R14 ;  /* 0x000000ffff027224 */ /* 0x000fce00078e000e */
[----:B------:R-:W-:Y:S05]  /*1b930*/  WARPSYNC.COLLECTIVE R15, `(.L_x_5681) ;  /* 0x000000000f087348 */ /* 0x000fea0003c00000 */
[----:B------:R0:W1:Y:S02]  /*1b940*/  SHFL.IDX P6, R14, R13, R12, R11 ;  /* 0x0000000c0d0e7389 */ /* 0x00006400000c000b */
[----:B01----:R-:W-:Y:S01]  /*1b950*/  ENDCOLLECTIVE ;  /* 0x000000000000791b */ /* 0x003fe20003800000 */
.L_x_5681:
        /* <DEDUP_REMOVED lines=11> */
.L_x_5682:
[----:B------:R-:W-:Y:S02]  /*1ba10*/  IMAD.MOV.U32 R13, RZ, RZ, R25 ;  /* 0x000000ffff0d7224 */ /* 0x000fe400078e0019 */
[----:B------:R-:W-:Y:S02]  /*1ba20*/  IMAD.MOV.U32 R12, RZ, RZ, 0x3 ;  /* 0x00000003ff0c7424 */ /* 0x000fe400078e00ff */
[----:B------:R-:W-:-:S07]  /*1ba30*/  IMAD.MOV.U32 R2, RZ, RZ, R14 ;  /* 0x000000ffff027224 */ /* 0x000fce00078e000e */
[----:B------:R-:W-:Y:S05]  /*1ba40*/  WARPSYNC.COLLECTIVE R15, `(.L_x_5683) ;  /* 0x000000000f087348 */ /* 0x000fea0003c00000 */
[----:B------:R0:W1:Y:S02]  /*1ba50*/  SHFL.IDX P6, R14, R13, R12, R11 ;  /* 0x0000000c0d0e7389 */ /* 0x00006400000c000b */
[----:B01----:R-:W-:Y:S01]  /*1ba60*/  ENDCOLLECTIVE ;  /* 0x000000000000791b */ /* 0x003fe20003800000 */
.L_x_5683:
        /* <DEDUP_REMOVED lines=11> */
.L_x_5684:
[----:B------:R-:W-:Y:S01]  /*1bb20*/  IMAD.MOV.U32 R2, RZ, RZ, R14 ;  /* 0x000000ffff027224 */ /* 0x000fe200078e000e */
[----:B------:R-:W-:Y:S06]  /*1bb30*/  BRA `(.L_x_5685) ;  /* 0xffffffc4000c7947 */ /* 0x000fec000383ffff */
.L_x_5604:
[----:B---3--:R3:W4:Y:S02]  /*1bb40*/  SYNCS.PHASECHK.TRANS64.TRYWAIT P0, [R6+URZ+0x28c60], R19 ;  /* 0x028c6013060075a7 */ /* 0x008724000800017f */
[----:B----4-:R-:W-:Y:S05]  /*1bb50*/  @!P0 NANOSLEEP.SYNCS 0x989680 ;  /* 0x009896800000895d */ /* 0x010fea0003900000 */
[----:B------:R-:W4:Y:S02]  /*1bb60*/  @!P0 SYNCS.PHASECHK.TRANS64 P0, [R6+URZ+0x28c60], R19 ;  /* 0x028c6013060085a7 */ /* 0x000f24000800007f */
[----:B----4-:R-:W-:Y:S05]  /*1bb70*/  @!P0 BRA `(.L_x_5604) ;  /* 0xfffffffc00f08947 */ /* 0x010fea000383ffff */
[----:B------:R-:W-:Y:S05]  /*1bb80*/  BRA `(.L_x_5686) ;  /* 0xffffffc4005c7947 */ /* 0x000fea000383ffff */
.L_x_5605:
        /* <DEDUP_REMOVED lines=8> */
.L_x_5688:
[----:B------:R-:W-:Y:S05]  /*1bc10*/  BSYNC B1 ;  /* 0x0000000000017941 */ /* 0x000fea0003800000 */
.L_x_5687:
        /* <DEDUP_REMOVED lines=13> */
.L_x_5689:
        /* <DEDUP_REMOVED lines=17> */
.L_x_5690:
        /* <DEDUP_REMOVED lines=16> */
.L_x_5691:
        /* <DEDUP_REMOVED lines=19> */
.L_x_5692:
        /* <DEDUP_REMOVED lines=14> */
.L_x_5693:
        /* <DEDUP_REMOVED lines=16> */
.L_x_5694:
        /* <DEDUP_REMOVED lines=14> */
.L_x_5695:
[----:B------:R-:W-:Y:S05]  /*1c2f0*/  BRA `(.L_x_5696) ;  /* 0xffffffc000c07947 */ /* 0x000fea000383ffff */
.L_x_5613:
        /* <DEDUP_REMOVED lines=8> */
.L_x_5698:
[----:B------:R-:W-:Y:S05]  /*1c380*/  BSYNC B0 ;  /* 0x0000000000007941 */ /* 0x000fea0003800000 */
.L_x_5697:
        /* <DEDUP_REMOVED lines=9> */
.L_x_5699:
[----:B------:R-:W-:Y:S02]  /*1c420*/  ULDC UR4, c[0x0][0xc3c] ;  /* 0x00030f0000047ab9 */ /* 0x000fe40000000800 */
[----:B------:R-:W-:-:S13]  /*1c430*/  ISETP.GE.OR P1, PT, R9, UR4, !P0 ;  /* 0x0000000409007c0c */ /* 0x000fda000c726670 */
[----:B------:R-:W0:Y:S08]  /*1c440*/  @!P1 LDC.64 R2, c[0x0][0xc80] ;  /* 0x00032000ff029b82 */ /* 0x000e300000000a00 */
[----:B------:R-:W1:Y:S01]  /*1c450*/  @!P1 LDC.64 R4, c[0x0][0xc78] ;  /* 0x00031e00ff049b82 */ /* 0x000e620000000a00 */
[----:B------:R-:W-:Y:S01]  /*1c460*/  CS2R R24, SRZ ;  /* 0x0000000000187805 */ /* 0x000fe2000001ff00 */
[----:B------:R-:W-:-:S02]  /*1c470*/  IMAD.MOV.U32 R8, RZ, RZ, RZ ;  /* 0x000000ffff087224 */ /* 0x000fc400078e00ff */
[----:B------:R-:W-:Y:S02]  /*1c480*/  IMAD.MOV.U32 R11, RZ, RZ, RZ ;  /* 0x000000ffff0b7224 */ /* 0x000fe400078e00ff */
[----:B------:R-:W-:Y:S02]  /*1c490*/  IMAD.MOV.U32 R6, RZ, RZ, R14 ;  /* 0x000000ffff067224 */ /* 0x000fe400078e000e */
[----:B0-----:R-:W-:-:S05]  /*1c4a0*/  @!P1 IMAD.WIDE R2, R9, 0x4, R2 ;  /* 0x0000000409029825 */ /* 0x001fca00078e0202 */
[----:B------:R1:W2:Y:S02]  /*1c4b0*/  @!P1 LDG.E R7, desc[UR54][R2.64] ;  /* 0x0000003602079981 */ /* 0x0002a4000c1e1900 */
[----:B-1----:R-:W-:-:S05]  /*1c4c0*/  @!P1 IMAD.WIDE R2, R9, 0x4, R4 ;  /* 0x0000000409029825 */ /* 0x002fca00078e0204 */
        /* <DEDUP_REMOVED lines=12> */
.L_x_5700:
[----:B------:R-:W-:Y:S01]  /*1c590*/  IMAD.MOV.U32 R12, RZ, RZ, 0x2 ;  /* 0x00000002ff0c7424 */ /* 0x000fe200078e00ff */
[----:B------:R-:W-:-:S05]  /*1c5a0*/  SEL R4, R14, RZ, P1 ;  /* 0x000000ff0e047207 */ /* 0x000fca0000800000 */
[----:B------:R-:W-:-:S04]  /*1c5b0*/  IMAD.IADD R4, R13, 0x1, R4 ;  /* 0x000000010d047824 */ /* 0x000fc800078e0204 */
[----:B------:R-:W-:-:S07]  /*1c5c0*/  IMAD.MOV.U32 R13, RZ, RZ, R4 ;  /* 0x000000ffff0d7224 */ /* 0x000fce00078e0004 */
[----:B------:R-:W-:Y:S05]  /*1c5d0*/  WARPSYNC.COLLECTIVE R15, `(.L_x_5701) ;  /* 0x000000000f087348 */ /* 0x000fea0003c00000 */
[----:B------:R0:W1:Y:S02]  /*1c5e0*/  SHFL.UP P6, R14, R13, R12, R11 ;  /* 0x0400000c0d0e7389 */ /* 0x00006400000c000b */
[----:B01----:R-:W-:Y:S01]  /*1c5f0*/  ENDCOLLECTIVE ;  /* 0x000000000000791b */ /* 0x003fe20003800000 */
.L_x_5701:
[----:B------:R-:W-:Y:S01]  /*1c600*/  IMAD.MOV.U32 R12, RZ, RZ, 0x4 ;  /* 0x00000004ff0c7424 */ /* 0x000fe200078e00ff */
[----:B------:R-:W-:-:S05]  /*1c610*/  SEL R3, R14, RZ, P2 ;  /* 0x000000ff0e037207 */ /* 0x000fca0001000000 */
[----:B------:R-:W-:-:S04]  /*1c620*/  IMAD.IADD R2, R4, 0x1, R3 ;  /* 0x0000000104027824 */ /* 0x000fc800078e0203 */
[----:B------:R-:W-:-:S07]  /*1c630*/  IMAD.MOV.U32 R13, RZ, RZ, R2 ;  /* 0x000000ffff0d7224 */ /* 0x000fce00078e0002 */
[----:B------:R-:W-:Y:S05]  /*1c640*/  WARPSYNC.COLLECTIVE R15, `(.L_x_5702) ;  /* 0x000000000f087348 */ /* 0x000fea0003c00000 */
[----:B------:R0:W1:Y:S02]  /*1c650*/  SHFL.UP P6, R14, R13, R12, R11 ;  /* 0x0400000c0d0e7389 */ /* 0x00006400000c000b */
[----:B01----:R-:W-:Y:S01]  /*1c660*/  ENDCOLLECTIVE ;  /* 0x000000000000791b */ /* 0x003fe20003800000 */
.L_x_5702:
[----:B------:R-:W-:Y:S01]  /*1c670*/  IMAD.MOV.U32 R12, RZ, RZ, 0x8 ;  /* 0x00000008ff0c7424 */ /* 0x000fe200078e00ff */
[----:B------:R-:W-:-:S05]  /*1c680*/  SEL R3, R14, RZ, P3 ;  /* 0x000000ff0e037207 */ /* 0x000fca0001800000 */
[----:B------:R-:W-:-:S04]  /*1c690*/  IMAD.IADD R3, R2, 0x1, R3 ;  /* 0x0000000102037824 */ /* 0x000fc800078e0203 */
[----:B------:R-:W-:-:S07]  /*1c6a0*/  IMAD.MOV.U32 R13, RZ, RZ, R3 ;  /* 0x000000ffff0d7224 */ /* 0x000fce00078e0003 */
[----:B------:R-:W-:Y:S05]  /*1c6b0*/  WARPSYNC.COLLECTIVE R15, `(.L_x_5703) ;  /* 0x000000000f087348 */ /* 0x000fea0003c00000 */
[----:B------:R0:W1:Y:S02]  /*1c6c0*/  SHFL.UP P6, R14, R13, R12, R11 ;  /* 0x0400000c0d0e7389 */ /* 0x00006400000c000b */
[----:B01----:R-:W-:Y:S01]  /*1c6d0*/  ENDCOLLECTIVE ;  /* 0x000000000000791b */ /* 0x003fe20003800000 */
.L_x_5703:
[----:B------:R-:W-:Y:S01]  /*1c6e0*/  IMAD.MOV.U32 R12, RZ, RZ, 0x10 ;  /* 0x00000010ff0c7424 */ /* 0x000fe200078e00ff */
[----:B------:R-:W-:-:S05]  /*1c6f0*/  SEL R4, R14, RZ, P4 ;  /* 0x000000ff0e047207 */ /* 0x000fca0002000000 */
[----:B------:R-:W-:-:S04]  /*1c700*/  IMAD.IADD R4, R3, 0x1, R4 ;  /* 0x0000000103047824 */ /* 0x000fc800078e0204 */
[----:B------:R-:W-:-:S07]  /*1c710*/  IMAD.MOV.U32 R13, RZ, RZ, R4 ;  /* 0x000000ffff0d7224 */ /* 0x000fce00078e0004 */
[----:B------:R-:W-:Y:S05]  /*1c720*/  WARPSYNC.COLLECTIVE R15, `(.L_x_5704) ;  /* 0x000000000f087348 */ /* 0x000fea0003c00000 */
[----:B------:R0:W1:Y:S02]  /*1c730*/  SHFL.UP P6, R14, R13, R12, R11 ;  /* 0x0400000c0d0e7389 */ /* 0x00006400000c000b */
[----:B01----:R-:W-:Y:S01]  /*1c740*/  ENDCOLLECTIVE ;  /* 0x000000000000791b */ /* 0x003fe20003800000 */
.L_x_5704:
        /* <DEDUP_REMOVED lines=8> */
.L_x_5705:
[----:B------:R-:W-:Y:S05]  /*1c7d0*/  BRA `(.L_x_5706) ;  /* 0xffffffc4005c7947 */ /* 0x000fea000383ffff */
.L_x_5616:
[----:B------:R-:W-:Y:S01]  /*1c7e0*/  BSSY B0, `(.L_x_5707) ;  /* 0x0000007000007945 */ /* 0x000fe20003800000 */
[----:B------:R-:W-:Y:S02]  /*1c7f0*/  IMAD.MOV.U32 R12, RZ, RZ, 0x1 ;  /* 0x00000001ff0c7424 */ /* 0x000fe400078e00ff */
[----:B------:R-:W-:Y:S02]  /*1c800*/  IMAD.MOV.U32 R11, RZ, RZ, RZ ;  /* 0x000000ffff0b7224 */ /* 0x000fe400078e00ff */
[----:B------:R-:W-:-:S07]  /*1c810*/  IMAD.MOV.U32 R15, RZ, RZ, -0x1 ;  /* 0xffffffffff0f7424 */ /* 0x000fce00078e00ff */
[----:B------:R-:W-:Y:S05]  /*1c820*/  WARPSYNC.COLLECTIVE R15, `(.L_x_5708) ;  /* 0x000000000f087348 */ /* 0x000fea0003c00000 */
[----:B------:R0:W1:Y:S02]  /*1c830*/  SHFL.UP P6, R14, R13, R12, R11 ;  /* 0x0400000c0d0e7389 */ /* 0x00006400000c000b */
[----:B01----:R-:W-:Y:S01]  /*1c840*/  ENDCOLLECTIVE ;  /* 0x000000000000791b */ /* 0x003fe20003800000 */
.L_x_5708:
[----:B------:R-:W-:Y:S05]  /*1c850*/  BSYNC B0 ;  /* 0x0000000000007941 */ /* 0x000fea0003800000 */
.L_x_5707:
        /* <DEDUP_REMOVED lines=8> */
.L_x_5709:
[----:B------:R-:W-:Y:S01]  /*1c8e0*/  IMAD.MOV.U32 R12, RZ, RZ, 0x4 ;  /* 0x00000004ff0c7424 */ /* 0x000fe200078e00ff */
[----:B------:R-:W-:-:S05]  /*1c8f0*/  SEL R2, R14, RZ, P2 ;  /* 0x000000ff0e027207 */ /* 0x000fca0001000000 */
[----:B------:R-:W-:-:S04]  /*1c900*/  IMAD.IADD R2, R13, 0x1, R2 ;  /* 0x000000010d027824 */ /* 0x000fc800078e0202 */
[----:B------:R-:W-:-:S07]  /*1c910*/  IMAD.MOV.U32 R13, RZ, RZ, R2 ;  /* 0x000000ffff0d7224 */ /* 0x000fce00078e0002 */
[----:B------:R-:W-:Y:S05]  /*1c920*/  WARPSYNC.COLLECTIVE R15, `(.L_x_5710) ;  /* 0x000000000f087348 */ /* 0x000fea0003c00000 */
[----:B------:R0:W1:Y:S02]  /*1c930*/  SHFL.UP P6, R14, R13, R12, R11 ;  /* 0x0400000c0d0e7389 */ /* 0x00006400000c000b */
[----:B01----:R-:W-:Y:S01]  /*1c940*/  ENDCOLLECTIVE ;  /* 0x000000000000791b */ /* 0x003fe20003800000 */
.L_x_5710:
[----:B------:R-:W-:Y:S01]  /*1c950*/  IMAD.MOV.U32 R12, RZ, RZ, 0x8 ;  /* 0x00000008ff0c7424 */ /* 0x000fe200078e00ff */
[----:B------:R-:W-:-:S05]  /*1c960*/  SEL R3, R14, RZ, P3 ;  /* 0x000000ff0e037207 */ /* 0x000fca0001800000 */
[----:B------:R-:W-:-:S04]  /*1c970*/  IMAD.IADD R3, R2, 0x1, R3 ;  /* 0x0000000102037824 */ /* 0x000fc800078e0203 */
[----:B------:R-:W-:-:S07]  /*1c980*/  IMAD.MOV.U32 R13, RZ, RZ, R3 ;  /* 0x000000ffff0d7224 */ /* 0x000fce00078e0003 */
[----:B------:R-:W-:Y:S05]  /*1c990*/  WARPSYNC.COLLECTIVE R15, `(.L_x_5711) ;  /* 0x000000000f087348 */ /* 0x000fea0003c00000 */
[----:B------:R0:W1:Y:S02]  /*1c9a0*/  SHFL.UP P6, R14, R13, R12, R11 ;  /* 0x0400000c0d0e7389 */ /* 0x00006400000c000b */
[----:B01----:R-:W-:Y:S01]  /*1c9b0*/  ENDCOLLECTIVE ;  /* 0x000000000000791b */ /* 0x003fe20003800000 */
.L_x_5711:
[----:B------:R-:W-:Y:S01]  /*1c9c0*/  IMAD.MOV.U32 R12, RZ, RZ, 0x10 ;  /* 0x00000010ff0c7424 */ /* 0x000fe200078e00ff */
[----:B------:R-:W-:-:S05]  /*1c9d0*/  SEL R4, R14, RZ, P4 ;  /* 0x000000ff0e047207 */ /* 0x000fca0002000000 */
[----:B------:R-:W-:-:S04]  /*1c9e0*/  IMAD.IADD R4, R3, 0x1, R4 ;  /* 0x0000000103047824 */ /* 0x000fc800078e0204 */
[----:B------:R-:W-:-:S07]  /*1c9f0*/  IMAD.MOV.U32 R13, RZ, RZ, R4 ;  /* 0x000000ffff0d7224 */ /* 0x000fce00078e0004 */
[----:B------:R-:W-:Y:S05]  /*1ca00*/  WARPSYNC.COLLECTIVE R15, `(.L_x_5712) ;  /* 0x000000000f087348 */ /* 0x000fea0003c00000 */
[----:B------:R0:W1:Y:S02]  /*1ca10*/  SHFL.UP P6, R14, R13, R12, R11 ;  /* 0x0400000c0d0e7389 */ /* 0x00006400000c000b */
[----:B01----:R-:W-:Y:S01]  /*1ca20*/  ENDCOLLECTIVE ;  /* 0x000000000000791b */ /* 0x003fe20003800000 */
.L_x_5712:
        /* <DEDUP_REMOVED lines=8> */
.L_x_5713:
[----:B------:R-:W-:Y:S05]  /*1cab0*/  BRA `(.L_x_5714) ;  /* 0xffffffc400487947 */ /* 0x000fea000383ffff */
.L_x_5618:
[----:B------:R-:W-:Y:S01]  /*1cac0*/  BSSY B0, `(.L_x_5715) ;  /* 0x0000006000007945 */ /* 0x000fe20003800000 */
[----:B------:R-:W-:Y:S01]  /*1cad0*/  PLOP3.LUT P6, PT, P6, PT, PT, 0x8, 0x0 ;  /* 0x000000000000781c */ /* 0x000fe200037ce170 */
[----:B------:R-:W-:-:S12]  /*1cae0*/  IMAD.MOV.U32 R15, RZ, RZ, -0x1 ;  /* 0xffffffffff0f7424 */ /* 0x000fd800078e00ff */
[----:B0-----:R-:W-:Y:S05]  /*1caf0*/  WARPSYNC.COLLECTIVE R15, `(.L_x_5716) ;  /* 0x000000000f087348 */ /* 0x001fea0003c00000 */
[----:B------:R-:W-:Y:S01]  /*1cb00*/  VOTE.ANY R14, PT, P6 ;  /* 0x00000000000e7806 */ /* 0x000fe200030e0100 */
[----:B0-----:R-:W-:Y:S06]  /*1cb10*/  ENDCOLLECTIVE ;  /* 0x000000000000791b */ /* 0x001fec0003800000 */
.L_x_5716:
[----:B------:R-:W-:Y:S05]  /*1cb20*/  BSYNC B0 ;  /* 0x0000000000007941 */ /* 0x000fea0003800000 */
.L_x_5715:
        /* <DEDUP_REMOVED lines=8> */
.L_x_5717:
[----:B------:R-:W-:Y:S02]  /*1cbb0*/  IMAD.IADD R27, R12, 0x1, R27 ;  /* 0x000000010c1b7824 */ /* 0x000fe400078e021b */
[----:B------:R-:W-:Y:S02]  /*1cbc0*/  IMAD.MOV.U32 R13, RZ, RZ, R8 ;  /* 0x000000ffff0d7224 */ /* 0x000fe400078e0008 */
[----:B------:R-:W-:-:S07]  /*1cbd0*/  IMAD.MOV.U32 R25, RZ, RZ, R14 ;  /* 0x000000ffff197224 */ /* 0x000fce00078e000e */
[----:B------:R-:W-:Y:S05]  /*1cbe0*/  WARPSYNC.COLLECTIVE R15, `(.L_x_5718) ;  /* 0x000000000f087348 */ /* 0x000fea0003c00000 */
[----:B------:R0:W1:Y:S02]  /*1cbf0*/  SHFL.IDX P6, R14, R13, R12, R11 ;  /* 0x0000000c0d0e7389 */ /* 0x00006400000c000b */
[----:B01----:R-:W-:Y:S01]  /*1cc00*/  ENDCOLLECTIVE ;  /* 0x000000000000791b */ /* 0x003fe20003800000 */
.L_x_5718:
[----:B------:R-:W-:Y:S01]  /*1cc10*/  IMAD.MOV.U32 R8, RZ, RZ, R14 ;  /* 0x000000ffff087224 */ /* 0x000fe200078e000e */
[----:B------:R-:W-:Y:S06]  /*1cc20*/  BRA `(.L_x_5719) ;  /* 0xffffffc4002c7947 */ /* 0x000fec000383ffff */
.L_x_5620:
[----:B------:R-:W-:Y:S01]  /*1cc30*/  BSSY B0, `(.L_x_5720) ;  /* 0x0000007000007945 */ /* 0x000fe20003800000 */
[----:B------:R-:W-:Y:S02]  /*1cc40*/  IMAD.MOV.U32 R13, RZ, RZ, R3 ;  /* 0x000000ffff0d7224 */ /* 0x000fe400078e0003 */
[----:B------:R-:W-:Y:S02]  /*1cc50*/  IMAD.MOV.U32 R11, RZ, RZ, 0x1f ;  /* 0x0000001fff0b7424 */ /* 0x000fe400078e00ff */
[----:B------:R-:W-:-:S07]  /*1cc60*/  IMAD.MOV.U32 R15, RZ, RZ, -0x1 ;  /* 0xffffffffff0f7424 */ /* 0x000fce00078e00ff */
[----:B0-23--:R-:W-:Y:S05]  /*1cc70*/  WARPSYNC.COLLECTIVE R15, `(.L_x_5721) ;  /* 0x000000000f087348 */ /* 0x00dfea0003c00000 */
[----:B------:R1:W4:Y:S02]  /*1cc80*/  SHFL.IDX P6, R14, R13, R12, R11 ;  /* 0x0000000c0d0e7389 */ /* 0x00032400000c000b */
[----:B01234-:R-:W-:Y:S01]  /*1cc90*/  ENDCOLLECTIVE ;  /* 0x000000000000791b */ /* 0x01ffe20003800000 */
.L_x_5721:
[----:B------:R-:W-:Y:S05]  /*1cca0*/  BSYNC B0 ;  /* 0x0000000000007941 */ /* 0x000fea0003800000 */
.L_x_5720:
[----:B------:R-:W-:Y:S01]  /*1ccb0*/  IMAD.MOV.U32 R24, RZ, RZ, R14 ;  /* 0x000000ffff187224 */ /* 0x000fe200078e000e */
[----:B------:R-:W-:Y:S06]  /*1ccc0*/  BRA `(.L_x_5619) ;  /* 0xffffffc4001c7947 */ /* 0x000fec000383ffff */
.L_x_5626:
[----:B-1----:R1:W4:Y:S02]  /*1ccd0*/  SYNCS.PHASECHK.TRANS64.TRYWAIT P0, [R7+URZ+0x28c20], R0 ;  /* 0x028c2000070075a7 */ /* 0x002324000800017f */
[----:B----4-:R-:W-:Y:S05]  /*1cce0*/  @!P0 NANOSLEEP.SYNCS 0x989680 ;  /* 0x009896800000895d */ /* 0x010fea0003900000 */
[----:B------:R-:W4:Y:S02]  /*1ccf0*/  @!P0 SYNCS.PHASECHK.TRANS64 P0, [R7+URZ+0x28c20], R0 ;  /* 0x028c2000070085a7 */ /* 0x000f24000800007f */
[----:B----4-:R-:W-:Y:S05]  /*1cd00*/  @!P0 BRA `(.L_x_5626) ;  /* 0xfffffffc00f08947 */ /* 0x010fea000383ffff */
[----:B------:R-:W-:Y:S05]  /*1cd10*/  BRA `(.L_x_5722) ;  /* 0xffffffcc00747947 */ /* 0x000fea000383ffff */
.L_x_5627:
        /* <DEDUP_REMOVED lines=11> */
.L_x_5724:
[----:B------:R-:W-:Y:S05]  /*1cdd0*/  BSYNC B0 ;  /* 0x0000000000007941 */ /* 0x000fea0003800000 */
.L_x_5723:
[----:B------:R-:W-:Y:S05]  /*1cde0*/  BRA `(.L_x_5725) ;  /* 0xffffffcc005c7947 */ /* 0x000fea000383ffff */
.L_x_5630:
[----:B------:R-:W-:Y:S01]  /*1cdf0*/  BSSY B1, `(.L_x_5726) ;  /* 0x0000006000017945 */ /* 0x000fe20003800000 */
[----:B------:R-:W-:-:S07]  /*1ce00*/  IMAD.MOV.U32 R15, RZ, RZ, -0x1 ;  /* 0xffffffffff0f7424 */ /* 0x000fce00078e00ff */
[----:B0123--:R-:W-:Y:S05]  /*1ce10*/  WARPSYNC.COLLECTIVE R15, `(.L_x_5727) ;  /* 0x000000000f0c7348 */ /* 0x00ffea0003c00000 */
[----:B------:R-:W-:Y:S02]  /*1ce20*/  ELECT P6, UR62, PT ;  /* 0x00000000003e782f */ /* 0x000fe400038c0000 */
[----:B------:R-:W-:Y:S01]  /*1ce30*/  MOV R14, UR62 ;  /* 0x0000003e000e7c02 */ /* 0x000fe20008000f00 */
[----:B0123--:R-:W-:Y:S10]  /*1ce40*/  ENDCOLLECTIVE ;  /* 0x000000000000791b */ /* 0x00fff40003800000 */
.L_x_5727:
[----:B------:R-:W-:Y:S05]  /*1ce50*/  BSYNC B1 ;  /* 0x0000000000017941 */ /* 0x000fea0003800000 */
.L_x_5726:
[----:B------:R-:W-:Y:S05]  /*1ce60*/  BRA `(.L_x_5728) ;  /* 0xffffffcc00547947 */ /* 0x000fea000383ffff */
.L_x_5632:
[----:B-1----:R1:W4:Y:S02]  /*1ce70*/  SYNCS.PHASECHK.TRANS64.TRYWAIT P1, [R5+URZ+0x28c40], R0 ;  /* 0x028c4000050075a7 */ /* 0x002324000802017f */
[----:B----4-:R-:W-:Y:S05]  /*1ce80*/  @!P1 NANOSLEEP.SYNCS 0x989680 ;  /* 0x009896800000995d */ /* 0x010fea0003900000 */
[----:B------:R-:W4:Y:S02]  /*1ce90*/  @!P1 SYNCS.PHASECHK.TRANS64 P1, [R5+URZ+0x28c40], R0 ;  /* 0x028c4000050095a7 */ /* 0x000f24000802007f */
[----:B----4-:R-:W-:Y:S05]  /*1cea0*/  @!P1 BRA `(.L_x_5632) ;  /* 0xfffffffc00f09947 */ /* 0x010fea000383ffff */
[----:B------:R-:W-:Y:S05]  /*1ceb0*/  BRA `(.L_x_5729) ;  /* 0xffffffcc00747947 */ /* 0x000fea000383ffff */
.L_x_5634:
[----:B----4-:R4:W0:Y:S02]  /*1cec0*/  SYNCS.PHASECHK.TRANS64.TRYWAIT P1, [R3+URZ+0x28c40], R2 ;  /* 0x028c4002030075a7 */ /* 0x010824000802017f */
[----:B0-----:R-:W-:Y:S05]  /*1ced0*/  @!P1 NANOSLEEP.SYNCS 0x989680 ;  /* 0x009896800000995d */ /* 0x001fea0003900000 */
[----:B------:R-:W0:Y:S02]  /*1cee0*/  @!P1 SYNCS.PHASECHK.TRANS64 P1, [R3+URZ+0x28c40], R2 ;  /* 0x028c4002030095a7 */ /* 0x000e24000802007f */
[----:B0-----:R-:W-:Y:S05]  /*1cef0*/  @!P1 BRA `(.L_x_5634) ;  /* 0xfffffffc00f09947 */ /* 0x001fea000383ffff */
[----:B------:R-:W-:Y:S05]  /*1cf00*/  BRA `(.L_x_5730) ;  /* 0xffffffcc00807947 */ /* 0x000fea000383ffff */
.L_x_5636:
[----:B------:R0:W0:Y:S02]  /*1cf10*/  SYNCS.PHASECHK.TRANS64.TRYWAIT P1, [R5+URZ+0x28c60], R0 ;  /* 0x028c6000050075a7 */ /* 0x000024000802017f */
[----:B0-----:R-:W-:Y:S05]  /*1cf20*/  @!P1 NANOSLEEP.SYNCS 0x989680 ;  /* 0x009896800000995d */ /* 0x001fea0003900000 */
[----:B------:R-:W0:Y:S02]  /*1cf30*/  @!P1 SYNCS.PHASECHK.TRANS64 P1, [R5+URZ+0x28c60], R0 ;  /* 0x028c6000050095a7 */ /* 0x000e24000802007f */
[----:B0-----:R-:W-:Y:S05]  /*1cf40*/  @!P1 BRA `(.L_x_5636) ;  /* 0xfffffffc00f09947 */ /* 0x001fea000383ffff */
[----:B------:R-:W-:Y:S05]  /*1cf50*/  BRA `(.L_x_5731) ;  /* 0xffffffcc007c7947 */ /* 0x000fea000383ffff */
.L_x_5732:
        /* <DEDUP_REMOVED lines=10> */
.L_x_15751:


//--------------------- .text._ZN7cutlass13device_kernelIN5flash11enable_sm90INS1_16FlashAttnFwdSm90INS1_25CollectiveMainloopFwdSm90ILi2EN4cute5tupleIJNS5_1CILi1EEES8_S8_EEENS6_IJNS7_ILi64EEESA_SA_EEELi512ENS_10bfloat16_tEfNS_4arch4Sm90ELb0ELb1ELb1ELb1ELb1ELb1ELb0ELb0ELb0ELb1ELb1ELb0EEENS1_21CollectiveEpilogueFwdINS6_IJSA_NS7_ILi512EEESA_EEES9_SC_SE_Li256ELb1ELb1ELb1ELb0EEENS1_36VarlenDynamicPersistentTileSchedulerILi64ELi64ELi256ELi128ELb1ELb1ELb1ELb1ELb0ELb1EEEEEEEEEvNT_6ParamsE --------------------------
	.section	.text._ZN7cutlass13device_kernelIN5flash11enable_sm90INS1_16FlashAttnFwdSm90INS1_25CollectiveMainloopFwdSm90ILi2EN4cute5tupleIJNS5_1CILi1EEES8_S8_EEENS6_IJNS7_ILi64EEESA_SA_EEELi512ENS_10bfloat16_tEfNS_4arch4Sm90ELb0ELb1ELb1ELb1ELb1ELb1ELb0ELb0ELb0ELb1ELb1ELb0EEENS1_21CollectiveEpilogueFwdINS6_IJSA_NS7_ILi512EEESA_EEES9_SC_SE_Li256ELb1ELb1ELb1ELb0EEENS1_36VarlenDynamicPersistentTileSchedulerILi64ELi64ELi256ELi128ELb1ELb1ELb1ELb1ELb0ELb1EEEEEEEEEvNT_6ParamsE,"ax",@progbits
	.align	128
.text._ZN7cutlass13device_kernelIN5flash11enable_sm90INS1_16FlashAttnFwdSm90INS1_25CollectiveMainloopFwdSm90ILi2EN4cute5tupleIJNS5_1CILi1EEES8_S8_EEENS6_IJNS7_ILi64EEESA_SA_EEELi512ENS_10bfloat16_tEfNS_4arch4Sm90ELb0ELb1ELb1ELb1ELb1ELb1ELb0ELb0ELb0ELb1ELb1ELb0EEENS1_21CollectiveEpilogueFwdINS6_IJSA_NS7_ILi512EEESA_EEES9_SC_SE_Li256ELb1ELb1ELb1ELb0EEENS1_36VarlenDynamicPersistentTileSchedulerILi64ELi64ELi256ELi128ELb1ELb1ELb1ELb1ELb0ELb1EEEEEEEEEvNT_6ParamsE:
        .type           _ZN7cutlass13device_kernelIN5flash11enable_sm90INS1_16FlashAttnFwdSm90INS1_25CollectiveMainloopFwdSm90ILi2EN4cute5tupleIJNS5_1CILi1EEES8_S8_EEENS6_IJNS7_ILi64EEESA_SA_EEELi512ENS_10bfloat16_tEfNS_4arch4Sm90ELb0ELb1ELb1ELb1ELb1ELb1ELb0ELb0ELb0ELb1ELb1ELb0EEENS1_21CollectiveEpilogueFwdINS6_IJSA_NS7_ILi512EEESA_EEES9_SC_SE_Li256ELb1ELb1ELb1ELb0EEENS1_36VarlenDynamicPersistentTileSchedulerILi64ELi64ELi256ELi128ELb1ELb1ELb1ELb1ELb0ELb1EEEEEEEEEvNT_6ParamsE,@function
        .size           _ZN7cutlass13device_kernelIN5flash11enable_sm90INS1_16FlashAttnFwdSm90INS1_25CollectiveMainloopFwdSm90ILi2EN4cute5tupleIJNS5_1CILi1EEES8_S8_EEENS6_IJNS7_ILi64EEESA_SA_EEELi512ENS_10bfloat16_tEfNS_4arch4Sm90ELb0ELb1ELb1ELb1ELb1ELb1ELb0ELb0ELb0ELb1ELb1ELb0EEENS1_21CollectiveEpilogueFwdINS6_IJSA_NS7_ILi512EEESA_EEES9_SC_SE_Li256ELb1ELb1ELb1ELb0EEENS1_36VarlenDynamicPersistentTileSchedulerILi64ELi64ELi256ELi128ELb1ELb1ELb1ELb1ELb0ELb1EEEEEEEEEvNT_6ParamsE,(.L_x_15752 - _ZN7cutlass13device_kernelIN5flash11enable_sm90INS1_16FlashAttnFwdSm90INS1_25CollectiveMainloopFwdSm90ILi2EN4cute5tupleIJNS5_1CILi1EEES8_S8_EEENS6_IJNS7_ILi64EEESA_SA_EEELi512ENS_10bfloat16_tEfNS_4arch4Sm90ELb0ELb1ELb1ELb1ELb1ELb1ELb0ELb0ELb0ELb1ELb1ELb0EEENS1_21CollectiveEpilogueFwdINS6_IJSA_NS7_ILi512EEESA_EEES9_SC_SE_Li256ELb1ELb1ELb1ELb0EEENS1_36VarlenDynamicPersistentTileSchedulerILi64ELi64ELi256ELi128ELb1ELb1ELb1ELb1ELb0ELb1EEEEEEEEEvNT_6ParamsE)
        .other          _ZN7cutlass13device_kernelIN5flash11enable_sm90INS1_16FlashAttnFwdSm90INS1_25CollectiveMainloopFwdSm90ILi2EN4cute5tupleIJNS5_1CILi1EEES8_S8_EEENS6_IJNS7_ILi64EEESA_SA_EEELi512ENS_10bfloat16_tEfNS_4arch4Sm90ELb0ELb1ELb1ELb1ELb1ELb1ELb0ELb0ELb0ELb1ELb1ELb0EEENS1_21CollectiveEpilogueFwdINS6_IJSA_NS7_ILi512EEESA_EEES9_SC_SE_Li256ELb1ELb1ELb1ELb0EEENS1_36VarlenDynamicPersistentTileSchedulerILi64ELi64ELi256ELi128ELb1ELb1ELb1ELb1ELb0ELb1EEEEEEEEEvNT_6ParamsE,@"STO_CUDA_ENTRY STV_DEFAULT"
_ZN7cutlass13device_kernelIN5flash11enable_sm90INS1_16FlashAttnFwdSm90INS1_25CollectiveMainloopFwdSm90ILi2EN4cute5tupleIJNS5_1CILi1EEES8_S8_EEENS6_IJNS7_ILi64EEESA_SA_EEELi512ENS_10bfloat16_tEfNS_4arch4Sm90ELb0ELb1ELb1ELb1ELb1ELb1ELb0ELb0ELb0ELb1ELb1ELb0EEENS1_21CollectiveEpilogueFwdINS6_IJSA_NS7_ILi512EEESA_EEES9_SC_SE_Li256ELb1ELb1ELb1ELb0EEENS1_36VarlenDynamicPersistentTileSchedulerILi64ELi64ELi256ELi128ELb1ELb1ELb1ELb1ELb0ELb1EEEEEEEEEvNT_6ParamsE:
        /* <DEDUP_REMOVED lines=18> */
.L_x_5734:
[----:B------:R-:W-:Y:S05]  /*0120*/  BSYNC B0 ;  /* 0x0000000000007941 */ /* 0x000fea0003800000 */
.L_x_5733:
        /* <DEDUP_REMOVED lines=37> */
.L_x_5735:
        /* <DEDUP_REMOVED lines=22> */
.L_x_5736:
        /* <DEDUP_REMOVED lines=18> */
.L_x_5737:
        /* <DEDUP_REMOVED lines=22> */
.L_x_5738:
        /* <DEDUP_REMOVED lines=22> */
.L_x_5739:
        /* <DEDUP_REMOVED lines=8> */
.L_x_5742:
        /* <DEDUP_REMOVED lines=30> */
[----:B------:R-:W-:Y:S02]  /*0b20*/  SHF.R.S32.HI R208, RZ, 0x5, R5 ;  /* 0x00000005ffd07819 */ /* 0x000fe40000011405 */
[----:B------:R-:W-:Y:S02]  /*0b30*/  LOP3.LUT R13, R3, 0xfffffff8, RZ, 0xc0, !PT ;  /* 0xfffffff8030d7812 */ /* 0x000fe400078ec0ff */
[----:B------:R-:W-:-:S02]  /*0b40*/  LOP3.LUT R3, R4, 0xfffffff0, RZ, 0xc0, !PT ;  /* 0xfffffff004037812 */ /* 0x000fc400078ec0ff */
[----:B------:R-:W-:Y:S01]  /*0b50*/  SHF.R.S32.HI R7, RZ, 0x4, R4 ;  /* 0x00000004ff077819 */ /* 0x000fe20000011404 */
[C---:B------:R-:W-:Y:S01]  /*0b60*/  IMAD.IADD R13, R0.reuse, 0x1, -R13 ;  /* 0x00000001000d7824 */ /* 0x040fe200078e0a0d */
[----:B------:R-:W-:Y:S01]  /*0b70*/  SHF.R.S32.HI R5, RZ, 0x1f, R5 ;  /* 0x0000001fff057819 */ /* 0x000fe20000011405 */
[----:B------:R-:W-:Y:S01]  /*0b80*/  IMAD.IADD R3, R0, 0x1, -R3 ;  /* 0x0000000100037824 */ /* 0x000fe200078e0a03 */
[----:B------:R-:W-:Y:S01]  /*0b90*/  LOP3.LUT R9, R6, 0xffffff80, RZ, 0xc0, !PT ;  /* 0xffffff8006097812 */ /* 0x000fe200078ec0ff */
[----:B------:R-:W-:Y:S01]  /*0ba0*/  IMAD.SHL.U32 R199, R13, 0x8, RZ ;  /* 0x000000080dc77824 */ /* 0x000fe200078e00ff */
[----:B------:R-:W-:Y:S02]  /*0bb0*/  LEA.HI R4, R4, R7, RZ, 0x1 ;  /* 0x0000000704047211 */ /* 0x000fe400078f08ff */
[----:B------:R-:W-:Y:S01]  /*0bc0*/  LOP3.LUT R11, R10, 0xfffffffc, RZ, 0xc0, !PT ;  /* 0xfffffffc0a0b7812 */ /* 0x000fe200078ec0ff */
[----:B------:R-:W-:Y:S01]  /*0bd0*/  IMAD.IADD R9, R0, 0x1, -R9 ;  /* 0x0000000100097824 */ /* 0x000fe200078e0a09 */
[----:B------:R-:W-:Y:S01]  /*0be0*/  LEA.HI R5, R5, R208, RZ, 0x2 ;  /* 0x000000d005057211 */ /* 0x000fe200078f10ff */
[C---:B------:R-:W-:Y:S01]  /*0bf0*/  VIADD R34, R199.reuse, 0xc0 ;  /* 0x000000c0c7227836 */ /* 0x040fe20000000000 */
[----:B------:R-:W-:Y:S01]  /*0c00*/  LOP3.LUT R4, R4, 0x1ffffffe, RZ, 0xc0, !PT ;  /* 0x1ffffffe04047812 */ /* 0x000fe200078ec0ff */
[----:B------:R-:W-:Y:S01]  /*0c10*/  IMAD.IADD R190, R0, 0x1, -R11 ;  /* 0x0000000100be7824 */ /* 0x000fe200078e0a0b */
[----:B------:R-:W-:Y:S01]  /*0c20*/  SHF.R.S32.HI R20, RZ, 0x7, R6 ;  /* 0x00000007ff147819 */ /* 0x000fe20000011406 */
[----:B------:R-:W-:Y:S01]  /*0c30*/  VIADD R31, R199, 0x180 ;  /* 0x00000180c71f7836 */ /* 0x000fe20000000000 */
[--C-:B------:R-:W-:Y:S01]  /*0c40*/  SHF.R.S32.HI R8, RZ, 0x1f, R3.reuse ;  /* 0x0000001fff087819 */ /* 0x100fe20000011403 */
[----:B------:R-:W-:Y:S01]  /*0c50*/  IMAD.IADD R4, R7, 0x1, -R4 ;  /* 0x0000000107047824 */ /* 0x000fe200078e0a04 */
[----:B------:R-:W-:Y:S01]  /*0c60*/  LOP3.LUT R5, R5, 0x3ffffc, RZ, 0xc0, !PT ;  /* 0x003ffffc05057812 */ /* 0x000fe200078ec0ff */
[----:B------:R-:W-:Y:S01]  /*0c70*/  IMAD R16, R20, 0x100, R3 ;  /* 0x0000010014107824 */ /* 0x000fe200078e0203 */
[----:B------:R-:W-:Y:S01]  /*0c80*/  SHF.R.S32.HI R0, RZ, 0x1f, R9 ;  /* 0x0000001fff007819 */ /* 0x000fe20000011409 */
[----:B------:R-:W-:Y:S01]  /*0c90*/  IMAD.SHL.U32 R4, R4, 0x8, RZ ;  /* 0x0000000804047824 */ /* 0x000fe200078e00ff */
[----:B------:R-:W-:Y:S01]  /*0ca0*/  LEA.HI R12, R8, R3, RZ, 0x3 ;  /* 0x00000003080c7211 */ /* 0x000fe200078f18ff */
[----:B------:R-:W-:Y:S01]  /*0cb0*/  IMAD.IADD R5, R208, 0x1, -R5 ;  /* 0x00000001d0057824 */ /* 0x000fe200078e0a05 */
[----:B------:R-:W-:Y:S01]  /*0cc0*/  SHF.R.S32.HI R193, RZ, 0x2, R10 ;  /* 0x00000002ffc17819 */ /* 0x000fe2000001140a */
[----:B------:R-:W-:Y:S01]  /*0cd0*/  STL [R1+0x5c], R20 ;  /* 0x00005c1401007387 */ /* 0x000fe20000100800 */
[-C--:B------:R-:W-:Y:S01]  /*0ce0*/  LEA.HI R7, R0, R9.reuse, RZ, 0x2 ;  /* 0x0000000900077211 */ /* 0x080fe200078f10ff */
[----:B------:R-:W-:Y:S01]  /*0cf0*/  IMAD R17, R5, 0x10, R16 ;  /* 0x0000001005117824 */ /* 0x000fe200078e0210 */
[C---:B------:R-:W-:Y:S01]  /*0d00*/  LOP3.LUT R14, R12.reuse, 0xfffffff8, RZ, 0xc0, !PT ;  /* 0xfffffff80c0e7812 */ /* 0x040fe200078ec0ff */
[----:B------:R-:W-:Y:S01]  /*0d10*/  VIADD R5, R193, 0x20 ;  /* 0x00000020c1057836 */ /* 0x000fe20000000000 */
[--C-:B------:R-:W-:Y:S01]  /*0d20*/  SHF.R.S32.HI R8, RZ, 0x2, R7.reuse ;  /* 0x00000002ff087819 */ /* 0x100fe20000011407 */
[----:B------:R-:W-:Y:S01]  /*0d30*/  IMAD.SHL.U32 R12, R12, 0x40, RZ ;  /* 0x000000400c0c7824 */ /* 0x000fe200078e00ff */
[----:B------:R-:W-:Y:S01]  /*0d40*/  SHF.R.S32.HI R11, RZ, 0x1f, R7 ;  /* 0x0000001fff0b7819 */ /* 0x000fe20000011407 */
[----:B------:R-:W-:Y:S01]  /*0d50*/  IMAD.IADD R14, R3, 0x1, -R14 ;  /* 0x00000001030e7824 */ /* 0x000fe200078e0a0e */
[----:B------:R-:W-:Y:S01]  /*0d60*/  LOP3.LUT R16, R7, 0x7ffffffc, RZ, 0xc0, !PT ;  /* 0x7ffffffc07107812 */ /* 0x000fe200078ec0ff */
[----:B------:R-:W-:Y:S01]  /*0d70*/  VIADD R36, R199, 0x40 ;  /* 0x00000040c7247836 */ /* 0x000fe20000000000 */
[----:B------:R-:W-:Y:S01]  /*0d80*/  LEA.HI R11, R11, R8, RZ, 0x3 ;  /* 0x000000080b0b7211 */ /* 0x000fe200078f18ff */
[----:B------:R-:W-:Y:S01]  /*0d90*/  IMAD.SHL.U32 R3, R14, 0x40, RZ ;  /* 0x000000400e037824 */ /* 0x000fe200078e00ff */
[----:B------:R-:W-:Y:S01]  /*0da0*/  SHF.R.S32.HI R18, RZ, 0x1f, R5 ;  /* 0x0000001fff127819 */ /* 0x000fe20000011405 */
[----:B------:R-:W-:Y:S01]  /*0db0*/  IMAD.IADD R16, R9, 0x1, -R16 ;  /* 0x0000000109107824 */ /* 0x000fe200078e0a10 */
[----:B------:R-:W-:Y:S01]  /*0dc0*/  LEA.HI R0, R0, R9, RZ, 0x5 ;  /* 0x0000000900007211 */ /* 0x000fe200078f28ff */
[----:B------:R-:W-:Y:S01]  /*0dd0*/  VIADD R35, R199, 0x80 ;  /* 0x00000080c7237836 */ /* 0x000fe20000000000 */
[----:B------:R-:W-:Y:S01]  /*0de0*/  LOP3.LUT R11, R11, 0xfffffff8, RZ, 0xc0, !PT ;  /* 0xfffffff80b0b7812 */ /* 0x000fe200078ec0ff */
[----:B------:R-:W-:Y:S01]  /*0df0*/  IMAD.SHL.U32 R189, R16, 0x2, RZ ;  /* 0x0000000210bd7824 */ /* 0x000fe200078e00ff */
[----:B------:R-:W-:Y:S01]  /*0e00*/  LEA.HI R9, R18, R5, RZ, 0x3 ;  /* 0x0000000512097211 */ /* 0x000fe200078f18ff */
[----:B------:R-:W-:Y:S01]  /*0e10*/  IMAD.SHL.U32 R5, R5, 0x40, RZ ;  /* 0x0000004005057824 */ /* 0x000fe200078e00ff */
[----:B------:R-:W-:Y:S01]  /*0e20*/  LOP3.LUT R3, R3, 0x1c0, RZ, 0xc0, !PT ;  /* 0x000001c003037812 */ /* 0x000fe200078ec0ff */
[----:B------:R-:W-:Y:S01]  /*0e30*/  IMAD.IADD R11, R8, 0x1, -R11 ;  /* 0x00000001080b7824 */ /* 0x000fe200078e0a0b */
[----:B------:R-:W-:Y:S01]  /*0e40*/  SHF.R.S32.HI R0, RZ, 0x5, R0 ;  /* 0x00000005ff007819 */ /* 0x000fe20000011400 */
[----:B------:R-:W-:Y:S01]  /*0e50*/  IMAD.SHL.U32 R18, R190, 0x8, RZ ;  /* 0x00000008be127824 */ /* 0x000fe200078e00ff */
[----:B------:R-:W-:Y:S01]  /*0e60*/  LEA.HI R6, R6, R20, RZ, 0x1 ;  /* 0x0000001406067211 */ /* 0x000fe200078f08ff */
[--C-:B------:R-:W-:Y:S01]  /*0e70*/  IMAD.U32 R8, R17, 0x40, R4.reuse ;  /* 0x0000004011087824 */ /* 0x100fe200078e0004 */
[----:B------:R-:W-:Y:S01]  /*0e80*/  LOP3.LUT R7, R5, 0x1c0, RZ, 0xc0, !PT ;  /* 0x000001c005077812 */ /* 0x000fe200078ec0ff */
[----:B------:R-:W-:Y:S01]  /*0e90*/  IMAD R194, R0, 0x10, R11 ;  /* 0x0000001000c27824 */ /* 0x000fe200078e020b */
[----:B------:R-:W-:Y:S01]  /*0ea0*/  LOP3.LUT R4, R3, 0x8, R4, 0xf8, !PT ;  /* 0x0000000803047812 */ /* 0x000fe200078ef804 */
[----:B------:R-:W-:Y:S01]  /*0eb0*/  VIADD R29, R18, 0x40 ;  /* 0x00000040121d7836 */ /* 0x000fe20000000000 */
[----:B------:R-:W-:Y:S01]  /*0ec0*/  SHF.R.U32.HI R5, RZ, 0x3, R3 ;  /* 0x00000003ff057819 */ /* 0x000fe20000011603 */
[----:B------:R-:W-:Y:S01]  /*0ed0*/  IMAD.SHL.U32 R9, R9, 0x40, RZ ;  /* 0x0000004009097824 */ /* 0x000fe200078e00ff */
[----:B------:R-:W-:Y:S01]  /*0ee0*/  LOP3.LUT R3, R12, 0x7ffffe00, RZ, 0xc0, !PT ;  /* 0x7ffffe000c037812 */ /* 0x000fe200078ec0ff */
[----:B------:R-:W-:Y:S01]  /*0ef0*/  VIADD R28, R18, 0x60 ;  /* 0x00000060121c7836 */ /* 0x000fe20000000000 */
[----:B------:R-:W-:Y:S01]  /*0f00*/  LOP3.LUT R6, R6, 0xfffffe, RZ, 0xc0, !PT ;  /* 0x00fffffe06067812 */ /* 0x000fe200078ec0ff */
[----:B------:R0:W-:Y:S01]  /*0f10*/  STL [R1+0x68], R8 ;  /* 0x0000680801007387 */ /* 0x0001e20000100800 */
[----:B------:R-:W-:Y:S01]  /*0f20*/  LEA.HI R0, R190, R190, RZ, 0x1 ;  /* 0x000000bebe007211 */ /* 0x000fe200078f08ff */
[----:B------:R-:W-:Y:S01]  /*0f30*/  IMAD R3, R208, 0x400, R3 ;  /* 0x00000400d0037824 */ /* 0x000fe200078e0203 */
[----:B------:R-:W-:Y:S01]  /*0f40*/  SHF.R.S32.HI R10, RZ, 0x1f, R10 ;  /* 0x0000001fff0a7819 */ /* 0x000fe2000001140a */
[----:B------:R-:W-:Y:S01]  /*0f50*/  IMAD.IADD R6, R20, 0x1, -R6 ;  /* 0x0000000114067824 */ /* 0x000fe200078e0a06 */
[----:B------:R-:W-:Y:S01]  /*0f60*/  LOP3.LUT R4, R4, R5, RZ, 0x3c, !PT ;  /* 0x0000000504047212 */ /* 0x000fe200078e3cff */
[----:B------:R-:W-:Y:S01]  /*0f70*/  VIADD R27, R18, 0x80 ;  /* 0x00000080121b7836 */ /* 0x000fe20000000000 */
[----:B------:R-:W-:Y:S01]  /*0f80*/  LOP3.LUT R5, R0, 0x1ffffffe, RZ, 0xc0, !PT ;  /* 0x1ffffffe00057812 */ /* 0x000fe200078ec0ff */
[C---:B------:R-:W-:Y:S01]  /*0f90*/  VIADD R26, R18.reuse, 0xa0 ;  /* 0x000000a0121a7836 */ /* 0x040fe20000000000 */
[----:B------:R-:W-:Y:S01]  /*0fa0*/  SHF.R.U32.HI R15, RZ, 0x3, R7 ;  /* 0x00000003ff0f7819 */ /* 0x000fe20000011607 */
[----:B------:R-:W-:Y:S01]  /*0fb0*/  STL [R1+0x58], RZ ;  /* 0x000058ff01007387 */ /* 0x000fe20000100800 */
[----:B------:R-:W-:Y:S01]  /*0fc0*/  SHF.R.S32.HI R0, RZ, 0x1f, R29 ;  /* 0x0000001fff007819 */ /* 0x000fe2000001141d */
[----:B------:R-:W-:Y:S01]  /*0fd0*/  VIADD R24, R18, 0xc0 ;  /* 0x000000c012187836 */ /* 0x000fe20000000000 */
[----:B------:R-:W-:Y:S01]  /*0fe0*/  LOP3.LUT R7, R7, 0x38, R18, 0xf8, !PT ;  /* 0x0000003807077812 */ /* 0x000fe200078ef812 */
[----:B------:R-:W-:Y:S01]  /*0ff0*/  IMAD.IADD R3, R3, 0x1, R4 ;  /* 0x0000000103037824 */ /* 0x000fe200078e0204 */
[----:B0-----:R-:W-:Y:S01]  /*1000*/  LOP3.LUT R8, R9, 0xfffffe00, RZ, 0xc0, !PT ;  /* 0xfffffe0009087812 */ /* 0x001fe200078ec0ff */
[----:B------:R-:W-:Y:S01]  /*1010*/  STL [R1+0x10], R29 ;  /* 0x0000101d01007387 */ /* 0x000fe20000100800 */
[----:B------:R-:W-:Y:S01]  /*1020*/  LEA.HI R10, R10, R193, RZ, 0x3 ;  /* 0x000000c10a0a7211 */ /* 0x000fe200078f18ff */
[----:B------:R-:W-:Y:S01]  /*1030*/  IMAD.SHL.U32 R20, R6, 0x100, RZ ;  /* 0x0000010006147824 */ /* 0x000fe200078e00ff */
[----:B------:R-:W-:Y:S01]  /*1040*/  SHF.R.S32.HI R4, RZ, 0x1f, R28 ;  /* 0x0000001fff047819 */ /* 0x000fe2000001141c */
[----:B------:R0:W-:Y:S01]  /*1050*/  STL [R1+0xc], R28 ;  /* 0x00000c1c01007387 */ /* 0x0001e20000100800 */
[----:B------:R-:W-:Y:S01]  /*1060*/  SHF.L.U64.HI R0, R29, 0x1, R0 ;  /* 0x000000011d007819 */ /* 0x000fe20000010200 */
[----:B------:R-:W-:Y:S01]  /*1070*/  VIADD R229, R18, 0xe0 ;  /* 0x000000e012e57836 */ /* 0x000fe20000000000 */
[----:B------:R-:W-:Y:S01]  /*1080*/  LOP3.LUT R7, R8, R7, R15, 0xf6, !PT ;  /* 0x0000000708077212 */ /* 0x000fe200078ef60f */
[----:B------:R-:W-:Y:S01]  /*1090*/  STL [R1+0x8], R27 ;  /* 0x0000081b01007387 */ /* 0x000fe20000100800 */
[----:B------:R-:W-:Y:S01]  /*10a0*/  LOP3.LUT R10, R10, 0xfffffff8, RZ, 0xc0, !PT ;  /* 0xfffffff80a0a7812 */ /* 0x000fe200078ec0ff */
[----:B------:R-:W-:Y:S01]  /*10b0*/  VIADD R228, R18, 0x100 ;  /* 0x0000010012e47836 */ /* 0x000fe20000000000 */
[----:B------:R-:W-:Y:S01]  /*10c0*/  SHF.R.S32.HI R6, RZ, 0x1f, R27 ;  /* 0x0000001fff067819 */ /* 0x000fe2000001141b */
[----:B------:R-:W-:Y:S01]  /*10d0*/  STL [R1+0x4], R26 ;  /* 0x0000041a01007387 */ /* 0x000fe20000100800 */
[----:B------:R-:W-:Y:S01]  /*10e0*/  SHF.R.S32.HI R8, RZ, 0x1f, R26 ;  /* 0x0000001fff087819 */ /* 0x000fe2000001141a */
[----:B------:R-:W-:Y:S01]  /*10f0*/  IMAD.IADD R198, R193, 0x1, -R10 ;  /* 0x00000001c1c67824 */ /* 0x000fe200078e0a0a */
[----:B0-----:R-:W-:Y:S01]  /*1100*/  SHF.L.U64.HI R28, R28, 0x1, R4 ;  /* 0x000000011c1c7819 */ /* 0x001fe20000010204 */
[----:B------:R-:W-:Y:S01]  /*1110*/  STL [R1], R24 ;  /* 0x0000001801007387 */ /* 0x000fe20000100800 */
[----:B------:R-:W-:Y:S01]  /*1120*/  SHF.L.U64.HI R4, R27, 0x1, R6 ;  /* 0x000000011b047819 */ /* 0x000fe20000010206 */
[C---:B------:R-:W-:Y:S01]  /*1130*/  VIADD R226, R18.reuse, 0x120 ;  /* 0x0000012012e27836 */ /* 0x040fe20000000000 */
[----:B------:R-:W-:Y:S01]  /*1140*/  SHF.R.S32.HI R9, RZ, 0x1f, R24 ;  /* 0x0000001fff097819 */ /* 0x000fe20000011418 */
[----:B------:R-:W-:Y:S01]  /*1150*/  STL [R1+0x64], R20 ;  /* 0x0000641401007387 */ /* 0x000fe20000100800 */
[----:B------:R-:W-:Y:S01]  /*1160*/  SHF.R.S32.HI R10, RZ, 0x1f, R229 ;  /* 0x0000001fff0a7819 */ /* 0x000fe200000114e5 */
[C---:B------:R-:W-:Y:S01]  /*1170*/  VIADD R219, R18.reuse, 0x140 ;  /* 0x0000014012db7836 */ /* 0x040fe20000000000 */
[----:B------:R-:W-:Y:S01]  /*1180*/  SHF.R.S32.HI R11, RZ, 0x1f, R228 ;  /* 0x0000001fff0b7819 */ /* 0x000fe200000114e4 */
[----:B------:R0:W-:Y:S01]  /*1190*/  STL [R1+0x14], R0 ;  /* 0x0000140001007387 */ /* 0x0001e20000100800 */
[----:B------:R-:W-:Y:S01]  /*11a0*/  VIADD R216, R18, 0x160 ;  /* 0x0000016012d87836 */ /* 0x000fe20000000000 */
[----:B------:R-:W-:Y:S01]  /*11b0*/  SHF.L.U64.HI R6, R24, 0x1, R9 ;  /* 0x0000000118067819 */ /* 0x000fe20000010209 */
[C---:B------:R-:W-:Y:S01]  /*11c0*/  VIADD R215, R18.reuse, 0x180 ;  /* 0x0000018012d77836 */ /* 0x040fe20000000000 */
[----:B------:R-:W-:Y:S01]  /*11d0*/  STL [R1+0x18], R28 ;  /* 0x0000181c01007387 */ /* 0x000fe20000100800 */
        /* <DEDUP_REMOVED lines=8> */
[----:B------:R-:W-:Y:S01]  /*1260*/  R2P PR, R14, 0x6 ;  /* 0x000000060e007804 */ /* 0x000fe20000000000 */
[----:B------:R-:W-:Y:S01]  /*1270*/  IMAD.IADD R197, R189, 0x1, R20 ;  /* 0x00000001bdc57824 */ /* 0x000fe200078e0214 */
[----:B------:R-:W-:Y:S01]  /*1280*/  SHF.R.S32.HI R14, RZ, 0x1f, R215 ;  /* 0x0000001fff0e7819 */ /* 0x000fe200000114d7 */
[----:B------:R0:W-:Y:S01]  /*1290*/  STL [R1+0x20], R0 ;  /* 0x0000200001007387 */ /* 0x0001e20000100800 */
[----:B------:R-:W-:Y:S01]  /*12a0*/  SHF.R.S32.HI R21, RZ, 0x1f, R214 ;  /* 0x0000001fff157819 */ /* 0x000fe200000114d6 */
[----:B------:R-:W-:Y:S01]  /*12b0*/  IMAD.IADD R5, R190, 0x1, -R5 ;  /* 0x00000001be057824 */ /* 0x000fe200078e0a05 */
        /* <DEDUP_REMOVED lines=9> */
[----:B------:R-:W-:Y:S01]  /*1350*/  IMAD R200, R3, 0x2, R2 ;  /* 0x0000000203c87824 */ /* 0x000fe200078e0202 */
[----:B------:R-:W-:Y:S01]  /*1360*/  SHF.R.S32.HI R31, RZ, 0x1f, R31 ;  /* 0x0000001fff1f7819 */ /* 0x000fe2000001141f */
[----:B------:R-:W-:Y:S01]  /*1370*/  VIADD R31, R197, 0x40 ;  /* 0x00000040c51f7836 */ /* 0x000fe20000000000 */
[----:B-1----:R-:W-:Y:S01]  /*1380*/  SHF.L.U64.HI R6, R226, 0x1, R13 ;  /* 0x00000001e2067819 */ /* 0x002fe2000001020d */
[----:B------:R0:W-:Y:S01]  /*1390*/  STL [R1+0x2c], R0 ;  /* 0x00002c0001007387 */ /* 0x0001e20000100800 */
[----:B------:R-:W-:Y:S01]  /*13a0*/  VIADD R33, R199, 0x100 ;  /* 0x00000100c7217836 */ /* 0x000fe20000000000 */
[----:B--2---:R-:W-:Y:S01]  /*13b0*/  SHF.L.U64.HI R4, R219, 0x1, R12 ;  /* 0x00000001db047819 */ /* 0x004fe2000001020c */
[C---:B------:R-:W-:Y:S01]  /*13c0*/  VIADD R32, R199.reuse, 0x140 ;  /* 0x00000140c7207836 */ /* 0x040fe20000000000 */
[----:B------:R1:W-:Y:S01]  /*13d0*/  STL [R1+0x30], R6 ;  /* 0x0000300601007387 */ /* 0x0003e20000100800 */
[----:B------:R-:W-:Y:S01]  /*13e0*/  VIADD R30, R199, 0x1c0 ;  /* 0x000001c0c71e7836 */ /* 0x000fe20000000000 */
[----:B------:R-:W-:Y:S01]  /*13f0*/  SHF.R.S32.HI R36, RZ, 0x1f, R36 ;  /* 0x0000001fff247819 */ /* 0x000fe20000011424 */
[----:B------:R-:W-:Y:S01]  /*1400*/  VIADD R28, R197, 0x58 ;  /* 0x00000058c51c7836 */ /* 0x000fe20000000000 */
[----:B------:R2:W-:Y:S01]  /*1410*/  STL [R1+0x34], R4 ;  /* 0x0000340401007387 */ /* 0x0005e20000100800 */
[----:B------:R-:W-:Y:S01]  /*1420*/  IMAD R206, R5, 0x8, R194 ;  /* 0x0000000805ce7824 */ /* 0x000fe200078e02c2 */
[----:B0-----:R-:W-:Y:S01]  /*1430*/  SHF.L.U64.HI R0, R216, 0x1, R15 ;  /* 0x00000001d8007819 */ /* 0x001fe2000001020f */
[----:B------:R-:W-:Y:S01]  /*1440*/  VIADD R15, R197, 0xa0 ;  /* 0x000000a0c50f7836 */ /* 0x000fe20000000000 */
[----:B------:R-:W-:Y:S01]  /*1450*/  SHF.R.S32.HI R5, RZ, 0x1f, R37 ;  /* 0x0000001fff057819 */ /* 0x000fe20000011425 */
[----:B------:R-:W-:Y:S01]  /*1460*/  VIADD R203, R200, 0x26800 ;  /* 0x00026800c8cb7836 */ /* 0x000fe20000000000 */
[----:B-1----:R-:W-:Y:S01]  /*1470*/  SHF.L.U64.HI R6, R215, 0x1, R14 ;  /* 0x00000001d7067819 */ /* 0x002fe2000001020e */
[----:B------:R0:W-:Y:S01]  /*1480*/  STL [R1+0x38], R0 ;  /* 0x0000380001007387 */ /* 0x0001e20000100800 */
[----:B------:R-:W-:Y:S01]  /*1490*/  SHF.R.S32.HI R5, RZ, 0x1f, R34 ;  /* 0x0000001fff057819 */ /* 0x000fe20000011422 */
[C---:B------:R-:W-:Y:S01]  /*14a0*/  VIADD R12, R197.reuse, 0xb8 ;  /* 0x000000b8c50c7836 */ /* 0x040fe20000000000 */
[----:B--2---:R-:W-:Y:S01]  /*14b0*/  SHF.L.U64.HI R4, R212, 0x1, R23 ;  /* 0x00000001d4047819 */ /* 0x004fe20000010217 */
[----:B------:R-:W-:Y:S01]  /*14c0*/  STL [R1+0x3c], R6 ;  /* 0x00003c0601007387 */ /* 0x000fe20000100800 */
[C---:B------:R-:W-:Y:S01]  /*14d0*/  VIADD R9, R197.reuse, 0xd0 ;  /* 0x000000d0c5097836 */ /* 0x040fe20000000000 */
[----:B------:R-:W-:Y:S01]  /*14e0*/  SHF.R.S32.HI R5, RZ, 0x1f, R31 ;  /* 0x0000001fff057819 */ /* 0x000fe2000001141f */
[C---:B------:R-:W-:Y:S01]  /*14f0*/  VIADD R10, R197.reuse, 0xc8 ;  /* 0x000000c8c50a7836 */ /* 0x040fe20000000000 */
[----:B------:R-:W-:Y:S01]  /*1500*/  SHF.R.S32.HI R35, RZ, 0x1f, R35 ;  /* 0x0000001fff237819 */ /* 0x000fe20000011423 */
[----:B------:R-:W-:Y:S01]  /*1510*/  VIADD R185, R18, 0x20 ;  /* 0x0000002012b97836 */ /* 0x000fe20000000000 */
[----:B0-----:R-:W-:Y:S01]  /*1520*/  SHF.L.U64.HI R0, R214, 0x1, R21 ;  /* 0x00000001d6007819 */ /* 0x001fe20000010215 */
[C---:B------:R-:W-:Y:S01]  /*1530*/  VIADD R21, R197.reuse, 0x88 ;  /* 0x00000088c5157836 */ /* 0x040fe20000000000 */
[----:B------:R-:W-:Y:S01]  /*1540*/  SHF.R.S32.HI R33, RZ, 0x1f, R33 ;  /* 0x0000001fff217819 */ /* 0x000fe20000011421 */
[C---:B------:R-:W-:Y:S01]  /*1550*/  VIADD R38, R197.reuse, 0x8 ;  /* 0x00000008c5267836 */ /* 0x040fe20000000000 */
[----:B------:R-:W-:Y:S01]  /*1560*/  SHF.R.S32.HI R32, RZ, 0x1f, R32 ;  /* 0x0000001fff207819 */ /* 0x000fe20000011420 */
[----:B------:R0:W-:Y:S01]  /*1570*/  STL [R1+0x40], R0 ;  /* 0x0000400001007387 */ /* 0x0001e20000100800 */
[----:B------:R-:W-:Y:S01]  /*1580*/  SHF.R.S32.HI R30, RZ, 0x1f, R30 ;  /* 0x0000001fff1e7819 */ /* 0x000fe2000001141e */
[C---:B------:R-:W-:Y:S01]  /*1590*/  VIADD R36, R197.reuse, 0x18 ;  /* 0x00000018c5247836 */ /* 0x040fe20000000000 */
[----:B------:R-:W-:Y:S01]  /*15a0*/  SEL R202, R202, 0xffffffe0, !P1 ;  /* 0xffffffe0caca7807 */ /* 0x000fe20004800000 */
[----:B------:R1:W-:Y:S01]  /*15b0*/  STL [R1+0x44], R4 ;  /* 0x0000440401007387 */ /* 0x0003e20000100800 */
[----:B------:R-:W-:Y:S01]  /*15c0*/  SHF.R.S32.HI R5, RZ, 0x1f, R28 ;  /* 0x0000001fff057819 */ /* 0x000fe2000001141c */
[C---:B------:R-:W-:Y:S01]  /*15d0*/  VIADD R35, R197.reuse, 0x20 ;  /* 0x00000020c5237836 */ /* 0x040fe20000000000 */
[----:B------:R-:W-:Y:S01]  /*15e0*/  SHF.R.S32.HI R3, RZ, 0x1f, R9 ;  /* 0x0000001fff037819 */ /* 0x000fe20000011409 */
[C---:B------:R-:W-:Y:S01]  /*15f0*/  VIADD R33, R197.reuse, 0x30 ;  /* 0x00000030c5217836 */ /* 0x040fe20000000000 */
[----:B------:R-:W-:Y:S01]  /*1600*/  SHF.R.S32.HI R19, RZ, 0x1f, R18 ;  /* 0x0000001fff137819 */ /* 0x000fe20000011412 */
[C---:B------:R-:W-:Y:S01]  /*1610*/  VIADD R32, R197.reuse, 0x38 ;  /* 0x00000038c5207836 */ /* 0x040fe20000000000 */
[----:B0-----:R-:W-:Y:S01]  /*1620*/  SHF.L.U64.HI R0, R210, 0x1, R25 ;  /* 0x00000001d2007819 */ /* 0x001fe20000010219 */
[----:B------:R-:W-:Y:S01]  /*1630*/  VIADD R25, R197, 0x70 ;  /* 0x00000070c5197836 */ /* 0x000fe20000000000 */
[----:B------:R-:W-:Y:S01]  /*1640*/  SHF.R.S32.HI R204, RZ, 0x1f, R185 ;  /* 0x0000001fffcc7819 */ /* 0x000fe200000114b9 */
[----:B-1----:R-:W-:Y:S01]  /*1650*/  IMAD R4, R7, 0x2, R2 ;  /* 0x0000000207047824 */ /* 0x002fe200078e0202 */
[----:B------:R-:W-:Y:S01]  /*1660*/  SHF.R.S32.HI R38, RZ, 0x1f, R38 ;  /* 0x0000001fff267819 */ /* 0x000fe20000011426 */
[----:B------:R0:W-:Y:S01]  /*1670*/  STL [R1+0x48], R0 ;  /* 0x0000480001007387 */ /* 0x0001e20000100800 */
        /* <DEDUP_REMOVED lines=28> */
[C---:B-1----:R-:W-:Y:S01]  /*1840*/  VIADD R4, R197.reuse, 0xf0 ;  /* 0x000000f0c5047836 */ /* 0x042fe20000000000 */
        /* <DEDUP_REMOVED lines=20> */
[----:B------:R-:W-:-:S07]  /*1990*/  SHF.R.S32.HI R0, RZ, 0x1f, R0 ;  /* 0x0000001fff007819 */ /* 0x000fce0000011400 */
.L_x_5971:
        /* <DEDUP_REMOVED lines=12> */
[----:B--2---:R-:W1:Y:S01]  /*1a60*/  @P0 LDC.64 R8, c[0x0][0xa28] ;  /* 0x00028a00ff080b82 */ /* 0x004e620000000a00 */
[----:B------:R-:W-:Y:S01]  /*1a70*/  ISETP.NE.AND.EX P3, PT, RZ, UR5, PT, P3 ;  /* 0x00000005ff007c0c */ /* 0x000fe2000bf65330 */
[----:B0-----:R-:W-:-:S06]  /*1a80*/  IMAD.WIDE R4, R83, 0x4, R4 ;  /* 0x0000000453047825 */ /* 0x001fcc00078e0204 */
[----:B------:R-:W0:Y:S01]  /*1a90*/  @P1 LDC.64 R6, c[0x0][0xa18] ;  /* 0x00028600ff061b82 */ /* 0x000e220000000a00 */
[----:B------:R-:W-:Y:S02]  /*1aa0*/  ULDC UR4, c[0x0][0x288] ;  /* 0x0000a20000047ab9 */ /* 0x000fe40000000800 */
[----:B------:R-:W-:Y:S01]  /*1ab0*/  IMAD.U32 R23, RZ, RZ, UR4 ;  /* 0x00000004ff177e24 */ /* 0x000fe2000f8e00ff */
[----:B------:R2:W-:Y:S01]  /*1ac0*/  STL [R1+0x50], R83 ;  /* 0x0000505301007387 */ /* 0x0005e20000100800 */
[----:B------:R-:W-:-:S03]  /*1ad0*/  ULDC.64 UR4, c[0x0][0x418] ;  /* 0x0001060000047ab9 */ /* 0x000fc60000000a00 */
        /* <DEDUP_REMOVED lines=17> */
[----:B------:R-:W-:Y:S02]  /*1bf0*/  LEA.HI R11, R0, R3, RZ, 0x10 ;  /* 0x00000003000b7211 */ /* 0x000fe400078f80ff */
        /* <DEDUP_REMOVED lines=11> */
.L_x_5744:
[----:B------:R-:W-:Y:S02]  /*1cb0*/  IMAD.U32 R34, RZ, RZ, UR5 ;  /* 0x00000005ff227e24 */ /* 0x000fe4000f8e00ff */
[----:B------:R-:W-:Y:S01]  /*1cc0*/  IMAD.U32 R25, RZ, RZ, UR4 ;  /* 0x00000004ff197e24 */ /* 0x000fe2000f8e00ff */
[----:B------:R-:W-:Y:S06]  /*1cd0*/  @!P2 BRA `(.L_x_5745) ;  /* 0x000000000010a947 */ /* 0x000fec0003800000 */
[----:B------:R-:W0:Y:S02]  /*1ce0*/  LDC.64 R4, c[0x0][0xa20] ;  /* 0x00028800ff047b82 */ /* 0x000e240000000a00 */
[----:B0-----:R-:W-:-:S05]  /*1cf0*/  IMAD.WIDE R4, R83, 0x4, R4 ;  /* 0x0000000453047825 */ /* 0x001fca00078e0204 */
[----:B------:R0:W5:Y:S01]  /*1d00*/  LDG.E R25, desc[UR40][R4.64] ;  /* 0x0000002804197981 */ /* 0x000162000c1e1900 */
[----:B------:R-:W-:Y:S05]  /*1d10*/  BRA `(.L_x_5746) ;  /* 0x0000000000107947 */ /* 0x000fea0003800000 */
.L_x_5745:
[----:B------:R-:W-:Y:S05]  /*1d20*/  @!P3 BRA `(.L_x_5746) ;  /* 0x00000000000cb947 */ /* 0x000fea0003800000 */
[----:B------:R-:W2:Y:S04]  /*1d30*/  LDG.E R0, desc[UR40][R4.64] ;  /* 0x0000002804007981 */ /* 0x000ea8000c1e1900 */
[----:B------:R-:W2:Y:S02]  /*1d40*/  LDG.E R25, desc[UR40][R4.64+0x4] ;  /* 0x0000042804197981 */ /* 0x000ea4000c1e1900 */
[----:B--2---:R-:W-:-:S07]  /*1d50*/  IMAD.IADD R25, R25, 0x1, -R0 ;  /* 0x0000000119197824 */ /* 0x004fce00078e0a00 */
.L_x_5746:
        /* <DEDUP_REMOVED lines=8> */
[----:B0-----:R-:W0:Y:S01]  /*1de0*/  @P1 LDC.64 R4, c[0x0][0xa30] ;  /* 0x00028c00ff041b82 */ /* 0x001e220000000a00 */
[----:B--2---:R-:W-:-:S05]  /*1df0*/  @P0 IMAD.WIDE R6, R83, 0x4, R6 ;  /* 0x0000000453060825 */ /* 0x004fca00078e0206 */
[----:B------:R-:W2:Y:S04]  /*1e00*/  @P0 LDG.E R0, desc[UR40][R6.64] ;  /* 0x0000002806000981 */ /* 0x000ea8000c1e1900 */
[----:B------:R-:W2:Y:S01]  /*1e10*/  @P0 LDG.E R3, desc[UR40][R6.64+0x4] ;  /* 0x0000042806030981 */ /* 0x000ea2000c1e1900 */
[----:B-----5:R-:W-:Y:S02]  /*1e20*/  IMAD.MOV.U32 R80, RZ, RZ, R25 ;  /* 0x000000ffff507224 */ /* 0x020fe400078e0019 */
[----:B0-----:R-:W-:-:S05]  /*1e30*/  @P1 IMAD.WIDE R4, R83, 0x4, R4 ;  /* 0x0000000453041825 */ /* 0x001fca00078e0204 */
[----:B------:R0:W5:Y:S01]  /*1e40*/  @P1 LDG.E R80, desc[UR40][R4.64] ;  /* 0x0000002804501981 */ /* 0x000162000c1e1900 */
[----:B-1----:R-:W-:Y:S01]  /*1e50*/  ISETP.NE.AND P1, PT, R8, 0x1, PT ;  /* 0x000000010800780c */ /* 0x002fe20003f25270 */
[----:B------:R-:W-:Y:S02]  /*1e60*/  IMAD.SHL.U32 R196, R81, 0x40, RZ ;  /* 0x0000004051c47824 */ /* 0x000fe400078e00ff */
[----:B------:R-:W-:Y:S01]  /*1e70*/  IMAD.IADD R13, R25, 0x1, -R10 ;  /* 0x00000001190d7824 */ /* 0x000fe200078e0a0a */
[----:B0-----:R-:W0:Y:S09]  /*1e80*/  LDC.64 R4, c[0x0][0x9e0] ;  /* 0x00027800ff047b82 */ /* 0x001e320000000a00 */
[----:B------:R-:W1:Y:S08]  /*1e90*/  @P1 LDC R9, c[0x0][0x44c] ;  /* 0x00011300ff091b82 */ /* 0x000e700000000800 */
[----:B------:R-:W3:Y:S01]  /*1ea0*/  @P1 LDC R8, c[0x0][0x450] ;  /* 0x00011400ff081b82 */ /* 0x000ee20000000800 */
[----:B0-----:R-:W-:Y:S01]  /*1eb0*/  ISETP.GE.AND P2, PT, R5, 0x1, PT ;  /* 0x000000010500780c */ /* 0x001fe20003f46270 */
[----:B--2---:R-:W-:-:S02]  /*1ec0*/  @P0 IMAD.IADD R34, R3, 0x1, -R0 ;  /* 0x0000000103220824 */ /* 0x004fc400078e0a00 */
[----:B------:R-:W-:Y:S02]  /*1ed0*/  VIADD R0, R196, 0x3f ;  /* 0x0000003fc4007836 */ /* 0x000fe40000000000 */
[----:B------:R-:W-:Y:S02]  /*1ee0*/  IMAD.IADD R184, R13, 0x1, R34 ;  /* 0x000000010db87824 */ /* 0x000fe400078e0222 */
[----:B-1----:R-:W-:-:S03]  /*1ef0*/  @P1 IMAD.HI.U32 R3, R0, R9, RZ ;  /* 0x0000000900031227 */ /* 0x002fc600078e00ff */
[C---:B------:R-:W-:Y:S01]  /*1f00*/  IADD3 R7, R184.reuse, 0x1, -R23 ;  /* 0x00000001b8077810 */ /* 0x040fe20007ffe817 */
[----:B------:R-:W-:Y:S01]  /*1f10*/  IMAD.MOV.U32 R6, RZ, RZ, R0 ;  /* 0x000000ffff067224 */ /* 0x000fe200078e0000 */
[----:B---3--:R-:W-:Y:S01]  /*1f20*/  @P1 SHF.R.U32.HI R6, RZ, R8, R3 ;  /* 0x00000008ff061219 */ /* 0x008fe20000011603 */
[----:B------:R-:W-:-:S04]  /*1f30*/  VIADD R0, R184, 0x3f ;  /* 0x0000003fb8007836 */ /* 0x000fc80000000000 */
[----:B------:R-:W-:Y:S01]  /*1f40*/  IMAD.IADD R9, R7, 0x1, R6 ;  /* 0x0000000107097824 */ /* 0x000fe200078e0206 */
[----:B------:R-:W-:-:S03]  /*1f50*/  SHF.R.S32.HI R3, RZ, 0x1f, R0 ;  /* 0x0000001fff037819 */ /* 0x000fc60000011400 */
[----:B------:R-:W-:Y:S01]  /*1f60*/  IMAD.IADD R4, R9, 0x1, R4 ;  /* 0x0000000109047824 */ /* 0x000fe200078e0204 */
[----:B------:R-:W-:-:S04]  /*1f70*/  LEA.HI R3, R3, R0, RZ, 0x6 ;  /* 0x0000000003037211 */ /* 0x000fc800078f30ff */
[----:B------:R-:W-:Y:S01]  /*1f80*/  SHF.R.S32.HI R38, RZ, 0x6, R3 ;  /* 0x00000006ff267819 */ /* 0x000fe20000011403 */
        /* <DEDUP_REMOVED lines=12> */
.L_x_5749:
[----:B------:R-:W-:-:S13]  /*2050*/  ISETP.NE.AND P0, PT, R5, 0x1, PT ;  /* 0x000000010500780c */ /* 0x000fda0003f05270 */
[----:B------:R-:W0:Y:S02]  /*2060*/  @P0 LDC.64 R6, c[0x0][0x9e8] ;  /* 0x00027a00ff060b82 */ /* 0x000e240000000a00 */
[----:B0-----:R-:W-:-:S05]  /*2070*/  @P0 IMAD.HI.U32 R6, R0, R6, RZ ;  /* 0x0000000600060227 */ /* 0x001fca00078e00ff */
[----:B------:R-:W-:-:S07]  /*2080*/  @P0 SHF.R.U32.HI R0, RZ, R7, R6 ;  /* 0x00000007ff000219 */ /* 0x000fce0000011606 */
.L_x_5750:
[----:B------:R-:W-:Y:S05]  /*2090*/  BSYNC B0 ;  /* 0x0000000000007941 */ /* 0x000fea0003800000 */
.L_x_5748:
[----:B------:R-:W-:-:S05]  /*20a0*/  IMAD R3, R0, R5, R5 ;  /* 0x0000000500037224 */ /* 0x000fca00078e0205 */
[----:B------:R-:W-:-:S07]  /*20b0*/  VIMNMX R4, R4, R3, PT ;  /* 0x0000000304047248 */ /* 0x000fce0003fe0100 */
.L_x_5747:
[----:B------:R-:W0:Y:S01]  /*20c0*/  @P1 LDC R7, c[0x0][0x44c] ;  /* 0x00011300ff071b82 */ /* 0x000e220000000800 */
[----:B------:R-:W-:Y:S01]  /*20d0*/  VIADD R4, R4, 0x3f ;  /* 0x0000003f04047836 */ /* 0x000fe20000000000 */
[----:B------:R-:W-:Y:S01]  /*20e0*/  ULDC UR4, c[0x0][0x9dc] ;  /* 0x0002770000047ab9 */ /* 0x000fe20000000800 */
[----:B------:R-:W-:Y:S02]  /*20f0*/  IMAD.MOV.U32 R0, RZ, RZ, R196 ;  /* 0x000000ffff007224 */ /* 0x000fe400078e00c4 */
[----:B------:R-:W-:Y:S01]  /*2100*/  IMAD.IADD R37, R184, 0x1, -R23 ;  /* 0x00000001b8257824 */ /* 0x000fe200078e0a17 */
[----:B------:R-:W-:Y:S02]  /*2110*/  SHF.R.S32.HI R3, RZ, 0x1f, R4 ;  /* 0x0000001fff037819 */ /* 0x000fe40000011404 */
[----:B------:R-:W1:Y:S02]  /*2120*/  @P1 LDC R9, c[0x0][0x450] ;  /* 0x00011400ff091b82 */ /* 0x000e640000000800 */
[----:B------:R-:W-:-:S04]  /*2130*/  LEA.HI R3, R3, R4, RZ, 0x6 ;  /* 0x0000000403037211 */ /* 0x000fc800078f30ff */
[----:B------:R-:W-:-:S04]  /*2140*/  SHF.R.S32.HI R3, RZ, 0x6, R3 ;  /* 0x00000006ff037819 */ /* 0x000fc80000011403 */
[----:B------:R-:W-:Y:S01]  /*2150*/  VIMNMX R8, R38, R3, PT ;  /* 0x0000000326087248 */ /* 0x000fe20003fe0100 */
[----:B0-----:R-:W-:-:S05]  /*2160*/  @P1 IMAD.HI.U32 R6, R196, R7, RZ ;  /* 0x00000007c4061227 */ /* 0x001fca00078e00ff */
[----:B-1----:R-:W-:-:S05]  /*2170*/  @P1 SHF.R.U32.HI R0, RZ, R9, R6 ;  /* 0x00000009ff001219 */ /* 0x002fca0000011606 */
        /* <DEDUP_REMOVED lines=13> */
.L_x_5753:
[----:B------:R-:W-:-:S13]  /*2250*/  ISETP.NE.AND P0, PT, R5, 0x1, PT ;  /* 0x000000010500780c */ /* 0x000fda0003f05270 */
[----:B------:R-:W0:Y:S02]  /*2260*/  @P0 LDC.64 R6, c[0x0][0x9e8] ;  /* 0x00027a00ff060b82 */ /* 0x000e240000000a00 */
[----:B0-----:R-:W-:-:S05]  /*2270*/  @P0 IMAD.HI.U32 R6, R0, R6, RZ ;  /* 0x0000000600060227 */ /* 0x001fca00078e00ff */
[----:B------:R-:W-:-:S07]  /*2280*/  @P0 SHF.R.U32.HI R0, RZ, R7, R6 ;  /* 0x00000007ff000219 */ /* 0x000fce0000011606 */
.L_x_5754:
[----:B------:R-:W-:Y:S05]  /*2290*/  BSYNC B0 ;  /* 0x0000000000007941 */ /* 0x000fea0003800000 */
.L_x_5752:
[----:B------:R-:W-:-:S05]  /*22a0*/  IMAD R0, R0, R5, RZ ;  /* 0x0000000500007224 */ /* 0x000fca00078e02ff */
[----:B------:R-:W-:-:S07]  /*22b0*/  VIMNMX R3, R3, R0, !PT ;  /* 0x0000000003037248 */ /* 0x000fce0007fe0100 */
.L_x_5751:
[----:B------:R-:W-:Y:S01]  /*22c0*/  SHF.R.S32.HI R0, RZ, 0x1f, R3 ;  /* 0x0000001fff007819 */ /* 0x000fe20000011403 */
[----:B------:R-:W-:Y:S01]  /*22d0*/  BSSY B0, `(.L_x_5755) ;  /* 0x000002a000007945 */ /* 0x000fe20003800000 */
[----:B------:R-:W-:Y:S02]  /*22e0*/  LOP3.LUT R14, R11, 0xff, RZ, 0xc0, !PT ;  /* 0x000000ff0b0e7812 */ /* 0x000fe400078ec0ff */
[----:B------:R-:W-:Y:S02]  /*22f0*/  LEA.HI R0, R0, R3, RZ, 0x6 ;  /* 0x0000000300007211 */ /* 0x000fe400078f30ff */
[----:B------:R-:W-:Y:S01]  /*2300*/  SHF.R.U32.HI R4, RZ, 0x10, R11 ;  /* 0x00000010ff047819 */ /* 0x000fe2000001160b */
[----:B------:R0:W-:Y:S01]  /*2310*/  STL [R1+0x54], R14 ;  /* 0x0000540e01007387 */ /* 0x0001e20000100800 */
[----:B------:R-:W-:-:S03]  /*2320*/  SHF.R.S32.HI R0, RZ, 0x6, R0 ;  /* 0x00000006ff007819 */ /* 0x000fc60000011400 */
[----:B------:R0:W-:Y:S01]  /*2330*/  STL [R1+0x4c], R4 ;  /* 0x00004c0401007387 */ /* 0x0001e20000100800 */
[----:B------:R-:W-:Y:S01]  /*2340*/  VIMNMX R9, RZ, R0, !PT ;  /* 0x00000000ff097248 */ /* 0x000fe20007fe0100 */
[----:B------:R-:W-:-:S03]  /*2350*/  IMAD.MOV.U32 R0, RZ, RZ, RZ ;  /* 0x000000ffff007224 */ /* 0x000fc600078e00ff */
[----:B------:R-:W-:-:S13]  /*2360*/  ISETP.GT.AND P0, PT, R8, R9, PT ;  /* 0x000000090800720c */ /* 0x000fda0003f04270 */
[----:B0-----:R-:W-:Y:S05]  /*2370*/  @!P0 BRA `(.L_x_5756) ;  /* 0x00000000007c8947 */ /* 0x001fea0003800000 */
        /* <DEDUP_REMOVED lines=31> */
.L_x_5756:
[----:B------:R-:W-:Y:S05]  /*2570*/  BSYNC B0 ;  /* 0x0000000000007941 */ /* 0x000fea0003800000 */
.L_x_5755:
[----:B------:R-:W-:Y:S01]  /*2580*/  IMAD R3, R14, R0, R9 ;  /* 0x000000000e037224 */ /* 0x000fe200078e0209 */
        /* <DEDUP_REMOVED lines=35> */
.L_x_5759:
[----:B------:R-:W-:Y:S05]  /*27c0*/  BSYNC B6 ;  /* 0x0000000000067941 */ /* 0x000fea0003800000 */
.L_x_5758:
        /* <DEDUP_REMOVED lines=20> */
.L_x_5761:
[----:B------:R-:W-:Y:S05]  /*2910*/  BSYNC B6 ;  /* 0x0000000000067941 */ /* 0x000fea0003800000 */
.L_x_5760:
[----:B------:R-:W-:Y:S01]  /*2920*/  ULDC.64 UR4, c[0x0][0x9f8] ;  /* 0x00027e0000047ab9 */ /* 0x000fe20000000a00 */
[----:B------:R-:W-:Y:S01]  /*2930*/  IMAD.MOV.U32 R0, RZ, RZ, R83 ;  /* 0x000000ffff007224 */ /* 0x000fe200078e0053 */
[----:B------:R-:W-:Y:S01]  /*2940*/  ISETP.NE.U32.AND P0, PT, RZ, UR4, PT ;  /* 0x00000004ff007c0c */ /* 0x000fe2000bf05070 */
[----:B------:R-:W0:Y:S01]  /*2950*/  S2R R3, SR_TID.X ;  /* 0x0000000000037919 */ /* 0x000e220000002100 */
[----:B------:R-:W1:Y:S08]  /*2960*/  LDC.64 R6, c[0x0][0x3f8] ;  /* 0x0000fe00ff067b82 */ /* 0x000e700000000a00 */
[----:B------:R-:W2:Y:S01]  /*2970*/  LDC R47, c[0x0][0x3f4] ;  /* 0x0000fd00ff2f7b82 */ /* 0x000ea20000000800 */
[----:B------:R-:W-:-:S02]  /*2980*/  ISETP.NE.AND.EX P0, PT, RZ, UR5, PT, P0 ;  /* 0x00000005ff007c0c */ /* 0x000fc4000bf05300 */
[----:B------:R-:W-:Y:S02]  /*2990*/  SHF.R.S32.HI R9, RZ, 0x1f, R193 ;  /* 0x0000001fff097819 */ /* 0x000fe400000114c1 */
[----:B------:R-:W-:Y:S01]  /*29a0*/  SHF.R.S32.HI R191, RZ, 0x1f, R190 ;  /* 0x0000001fffbf7819 */ /* 0x000fe200000114be */
[----:B------:R-:W3:Y:S01]  /*29b0*/  S2R R46, SR_TID.X ;  /* 0x00000000002e7919 */ /* 0x000ee20000002100 */
[----:B------:R-:W-:Y:S01]  /*29c0*/  IMAD.SHL.U32 R42, R198, 0x40, RZ ;  /* 0x00000040c62a7824 */ /* 0x000fe200078e00ff */
[----:B------:R-:W-:-:S06]  /*29d0*/  ULDC UR4, c[0x0][0x2f4] ;  /* 0x0000bd0000047ab9 */ /* 0x000fcc0000000800 */
[----:B------:R-:W4:Y:S02]  /*29e0*/  @P0 LDC.64 R4, c[0x0][0x9f8] ;  /* 0x00027e00ff040b82 */ /* 0x000f240000000a00 */
[----:B----4-:R-:W-:-:S05]  /*29f0*/  @P0 IMAD.WIDE R4, R83, 0x4, R4 ;  /* 0x0000000453040825 */ /* 0x010fca00078e0204 */
[----:B------:R4:W3:Y:S01]  /*2a00*/  @P0 LDG.E R0, desc[UR40][R4.64] ;  /* 0x0000002804000981 */ /* 0x0008e2000c1e1900 */
[----:B0-----:R-:W-:Y:S01]  /*2a10*/  VIADD R10, R3, 0xffffff80 ;  /* 0xffffff80030a7836 */ /* 0x001fe20000000000 */
[----:B--2---:R-:W-:Y:S01]  /*2a20*/  ISETP.GE.AND P0, PT, R18, R47, PT ;  /* 0x0000002f1200720c */ /* 0x004fe20003f06270 */
[-C--:B-1----:R-:W-:Y:S01]  /*2a30*/  IMAD R8, R9, R6.reuse, RZ ;  /* 0x0000000609087224 */ /* 0x082fe200078e02ff */
[----:B------:R-:W-:Y:S01]  /*2a40*/  LOP3.LUT R42, R42, 0x1c0, RZ, 0xc0, !PT ;  /* 0x000001c02a2a7812 */ /* 0x000fe200078ec0ff */
[C---:B------:R-:W-:Y:S01]  /*2a50*/  IMAD.WIDE.U32 R20, R193.reuse, R6, R190 ;  /* 0x00000006c1147225 */ /* 0x040fe200078e00be */
[----:B------:R-:W-:Y:S02]  /*2a60*/  SHF.R.S32.HI R3, RZ, 0x1f, R10 ;  /* 0x0000001fff037819 */ /* 0x000fe4000001140a */
[----:B------:R-:W-:Y:S01]  /*2a70*/  SHF.R.U32.HI R44, RZ, 0x3, R42 ;  /* 0x00000003ff2c7819 */ /* 0x000fe2000001162a */
[----:B------:R-:W-:Y:S01]  /*2a80*/  IMAD R11, R193, R7, R8 ;  /* 0x00000007c10b7224 */ /* 0x000fe200078e0208 */
[----:B----4-:R-:W0:Y:S01]  /*2a90*/  LDC.64 R4, c[0x0][0x408] ;  /* 0x00010200ff047b82 */ /* 0x010e220000000a00 */
[----:B------:R-:W-:Y:S01]  /*2aa0*/  LEA.HI R3, R3, R10, RZ, 0x2 ;  /* 0x0000000a03037211 */ /* 0x000fe200078f10ff */
[----:B------:R-:W-:Y:S01]  /*2ab0*/  IMAD.WIDE.U32 R28, R193, R6, R18 ;  /* 0x00000006c11c7225 */ /* 0x000fe200078e0012 */
[----:B------:R-:W-:-:S02]  /*2ac0*/  ISETP.GE.AND P2, PT, R18, UR4, PT ;  /* 0x0000000412007c0c */ /* 0x000fc4000bf46270 */
[----:B------:R-:W-:Y:S01]  /*2ad0*/  LOP3.LUT R13, R3, 0xfffffffc, RZ, 0xc0, !PT ;  /* 0xfffffffc030d7812 */ /* 0x000fe200078ec0ff */
[----:B------:R-:W-:Y:S01]  /*2ae0*/  IMAD.IADD R21, R21, 0x1, R11 ;  /* 0x0000000115157824 */ /* 0x000fe200078e020b */
[----:B------:R-:W-:Y:S01]  /*2af0*/  SHF.L.U64.HI R40, R6, 0x6, R7 ;  /* 0x0000000606287819 */ /* 0x000fe20000010207 */
[----:B------:R-:W-:Y:S01]  /*2b00*/  IMAD.IADD R29, R11, 0x1, R29 ;  /* 0x000000010b1d7824 */ /* 0x000fe200078e021d */
[----:B-----5:R-:W-:Y:S01]  /*2b10*/  SHF.R.S32.HI R11, RZ, 0x1f, R80 ;  /* 0x0000001fff0b7819 */ /* 0x020fe20000011450 */
[----:B------:R-:W-:Y:S01]  /*2b20*/  IMAD.IADD R12, R10, 0x1, -R13 ;  /* 0x000000010a0c7824 */ /* 0x000fe200078e0a0d */
[----:B------:R-:W-:Y:S01]  /*2b30*/  ISETP.GE.AND P1, PT, R185, UR4, PT ;  /* 0x00000004b9007c0c */ /* 0x000fe2000bf26270 */
[-C--:B------:R-:W-:Y:S01]  /*2b40*/  IMAD.WIDE.U32 R20, R80, R6.reuse, R20 ;  /* 0x0000000650147225 */ /* 0x080fe200078e0014 */
[----:B------:R-:W-:Y:S02]  /*2b50*/  P2R R60, PR, RZ, 0x4 ;  /* 0x00000004ff3c7803 */ /* 0x000fe40000000000 */
[----:B---3--:R-:W-:Y:S01]  /*2b60*/  LEA.HI R46, R46, 0x8, RZ, 0x19 ;  /* 0x000000082e2e7811 */ /* 0x008fe200078fc8ff */
[----:B------:R-:W-:-:S02]  /*2b70*/  IMAD R10, R11, R6, RZ ;  /* 0x000000060b0a7224 */ /* 0x000fc400078e02ff */
[----:B------:R-:W-:-:S04]  /*2b80*/  IMAD.WIDE.U32 R28, R80, R6, R28 ;  /* 0x00000006501c7225 */ /* 0x000fc800078e001c */
[----:B------:R-:W-:Y:S02]  /*2b90*/  IMAD.IADD R3, R24, 0x1, R25 ;  /* 0x0000000118037824 */ /* 0x000fe400078e0219 */
[-C--:B0-----:R-:W-:Y:S01]  /*2ba0*/  IMAD R8, R9, R4.reuse, RZ ;  /* 0x0000000409087224 */ /* 0x081fe200078e02ff */
[----:B------:R-:W-:Y:S01]  /*2bb0*/  SEL R9, R47, RZ, P0 ;  /* 0x000000ff2f097207 */ /* 0x000fe20000000000 */
[-C--:B------:R-:W-:Y:S01]  /*2bc0*/  IMAD R11, R11, R4.reuse, RZ ;  /* 0x000000040b0b7224 */ /* 0x080fe200078e02ff */
[----:B------:R-:W-:Y:S01]  /*2bd0*/  SHF.L.U64.HI R43, R4, 0x6, R5 ;  /* 0x00000006042b7819 */ /* 0x000fe20000010205 */
[CC--:B------:R-:W-:Y:S02]  /*2be0*/  IMAD R13, R193.reuse, R5.reuse, R8 ;  /* 0x00000005c10d7224 */ /* 0x0c0fe400078e0208 */
[----:B------:R-:W-:Y:S02]  /*2bf0*/  IMAD.IADD R9, R18, 0x1, R9 ;  /* 0x0000000112097824 */ /* 0x000fe400078e0209 */
[----:B------:R-:W-:Y:S01]  /*2c00*/  IMAD R11, R80, R5, R11 ;  /* 0x00000005500b7224 */ /* 0x000fe200078e020b */
[----:B------:R-:W-:Y:S01]  /*2c10*/  LOP3.LUT R5, R42, 0x18, R18, 0xf8, !PT ;  /* 0x000000182a057812 */ /* 0x000fe200078ef812 */
[----:B------:R-:W-:Y:S01]  /*2c20*/  IMAD.WIDE.U32 R30, R193, R4, R190 ;  /* 0x00000004c11e7225 */ /* 0x000fe200078e00be */
[----:B------:R-:W-:-:S02]  /*2c30*/  SHF.R.S32.HI R8, RZ, 0x1f, R9 ;  /* 0x0000001fff087819 */ /* 0x000fc40000011409 */
        /* <DEDUP_REMOVED lines=9> */
[C---:B------:R-:W-:Y:S01]  /*2cd0*/  IMAD R9, R80.reuse, R7, R10 ;  /* 0x0000000750097224 */ /* 0x040fe200078e020a */
[----:B------:R-:W-:Y:S01]  /*2ce0*/  SHF.R.S32.HI R58, RZ, 0x1f, R53 ;  /* 0x0000001fff3a7819 */ /* 0x000fe20000011435 */
[----:B------:R-:W-:-:S04]  /*2cf0*/  IMAD.WIDE.U32 R30, R80, R4, R30 ;  /* 0x00000004501e7225 */ /* 0x000fc800078e001e */
[----:B------:R-:W-:-:S04]  /*2d00*/  IMAD.WIDE.U32 R32, R80, R4, R32 ;  /* 0x0000000450207225 */ /* 0x000fc800078e0020 */
[----:B------:R-:W-:Y:S02]  /*2d10*/  IMAD.SHL.U32 R41, R6, 0x40, RZ ;  /* 0x0000004006297824 */ /* 0x000fe400078e00ff */
[----:B------:R-:W-:Y:S02]  /*2d20*/  IMAD.SHL.U32 R45, R4, 0x40, RZ ;  /* 0x00000040042d7824 */ /* 0x000fe400078e00ff */
[----:B------:R-:W-:Y:S02]  /*2d30*/  IMAD.SHL.U32 R47, R47, 0x2, RZ ;  /* 0x000000022f2f7824 */ /* 0x000fe400078e00ff */
[----:B------:R-:W-:Y:S02]  /*2d40*/  IMAD R49, R12, 0x40, R193 ;  /* 0x000000400c317824 */ /* 0x000fe400078e02c1 */
[----:B------:R-:W-:Y:S02]  /*2d50*/  IMAD.IADD R51, R21, 0x1, R9 ;  /* 0x0000000115337824 */ /* 0x000fe400078e0209 */
[----:B------:R-:W-:-:S02]  /*2d60*/  IMAD.IADD R52, R9, 0x1, R29 ;  /* 0x0000000109347824 */ /* 0x000fc400078e021d */
[----:B------:R-:W-:Y:S02]  /*2d70*/  IMAD.IADD R56, R31, 0x1, R11 ;  /* 0x000000011f387824 */ /* 0x000fe400078e020b */
[----:B------:R-:W-:Y:S02]  /*2d80*/  IMAD.IADD R57, R11, 0x1, R33 ;  /* 0x000000010b397824 */ /* 0x000fe400078e0221 */
[----:B------:R-:W-:Y:S01]  /*2d90*/  IMAD R59, R208, 0x200, R5 ;  /* 0x00000200d03b7824 */ /* 0x000fe200078e0205 */
[----:B------:R-:W-:-:S07]  /*2da0*/  SHF.R.S32.HI R50, RZ, 0x1f, R0 ;  /* 0x0000001fff327819 */ /* 0x000fce0000011400 */
.L_x_5794:
[----:B0-----:R-:W0:Y:S01]  /*2db0*/  LDC R63, c[0x0][0x430] ;  /* 0x00010c00ff3f7b82 */ /* 0x001e220000000800 */
        /* <DEDUP_REMOVED lines=10> */
[----:B------:R-:W2:Y:S08]  /*2e60*/  @!P2 LDC.64 R4, c[0x0][0x418] ;  /* 0x00010600ff04ab82 */ /* 0x000eb00000000a00 */
        /* <DEDUP_REMOVED lines=40> */
[----:B------:R-:W-:Y:S02]  /*30f0*/  IMAD R9, R10, R41, R8 ;  /* 0x000000290a097224 */ /* 0x000fe400078e0208 */
        /* <DEDUP_REMOVED lines=17> */
[----:B------:R-:W-:Y:S01]  /*3210*/  ULDC.64 UR4, c[0x0][0x3e8] ;  /* 0x0000fa0000047ab9 */ /* 0x000fe20000000a00 */
[----:B------:R-:W-:Y:S01]  /*3220*/  IMAD.MOV.U32 R6, RZ, RZ, R30 ;  /* 0x000000ffff067224 */ /* 0x000fe200078e001e */
[----:B------:R-:W-:Y:S01]  /*3230*/  ULDC.64 UR6, c[0x0][0x400] ;  /* 0x0001000000067ab9 */ /* 0x000fe20000000a00 */
[----:B------:R-:W-:Y:S01]  /*3240*/  IMAD.MOV.U32 R7, RZ, RZ, R56 ;  /* 0x000000ffff077224 */ /* 0x000fe200078e0038 */
[----:B------:R-:W-:Y:S01]  /*3250*/  CS2R R24, SRZ ;  /* 0x0000000000187805 */ /* 0x000fe2000001ff00 */
[-C--:B------:R-:W-:Y:S02]  /*3260*/  IMAD R5, R10, R45.reuse, R8 ;  /* 0x0000002d0a057224 */ /* 0x080fe400078e0208 */
[----:B------:R-:W-:Y:S01]  /*3270*/  IMAD.WIDE.U32 R8, R35, R45, R6 ;  /* 0x0000002d23087225 */ /* 0x000fe200078e0006 */
[----:B------:R-:W-:-:S03]  /*3280*/  IADD3 R7, P3, R20, R4, RZ ;  /* 0x0000000414077210 */ /* 0x000fc60007f7e0ff */
[----:B------:R-:W-:Y:S01]  /*3290*/  IMAD.IADD R5, R9, 0x1, R5 ;  /* 0x0000000109057824 */ /* 0x000fe200078e0205 */
[C---:B------:R-:W-:Y:S01]  /*32a0*/  LEA R4, P5, R8.reuse, UR6, 0x1 ;  /* 0x0000000608047c11 */ /* 0x040fe2000f8a08ff */
[----:B------:R-:W-:Y:S01]  /*32b0*/  IMAD.X R10, R11, 0x1, R51, P3 ;  /* 0x000000010b0a7824 */ /* 0x000fe200018e0633 */
[C---:B------:R-:W-:Y:S02]  /*32c0*/  LEA R6, P3, R7.reuse, UR4, 0x1 ;  /* 0x0000000407067c11 */ /* 0x040fe4000f8608ff */
[----:B------:R-:W-:Y:S02]  /*32d0*/  LEA.HI.X R5, R8, UR7, R5, 0x1, P5 ;  /* 0x0000000708057c11 */ /* 0x000fe4000a8f0c05 */
[----:B------:R-:W-:Y:S02]  /*32e0*/  CS2R R8, SRZ ;  /* 0x0000000000087805 */ /* 0x000fe4000001ff00 */
[----:B------:R-:W-:Y:S02]  /*32f0*/  LEA.HI.X R7, R7, UR5, R10, 0x1, P3 ;  /* 0x0000000507077c11 */ /* 0x000fe400098f0c0a */
[----:B------:R-:W-:-:S02]  /*3300*/  ISETP.GE.AND P5, PT, R190, R69, PT ;  /* 0x00000045be00720c */ /* 0x000fc40003fa6270 */
[----:B------:R-:W-:-:S11]  /*3310*/  ISETP.GE.AND P3, PT, R205, R69, PT ;  /* 0x00000045cd00720c */ /* 0x000fd60003f66270 */
[----:B------:R0:W5:Y:S04]  /*3320*/  @!P5 LDG.E.64 R26, desc[UR40][R6.64] ;  /* 0x00000028061ad981 */ /* 0x000168000c1e1b00 */
[----:B------:R0:W5:Y:S04]  /*3330*/  @!P3 LDG.E.64 R8, desc[UR40][R6.64+0x20] ;  /* 0x000020280608b981 */ /* 0x000168000c1e1b00 */
[----:B------:R0:W5:Y:S04]  /*3340*/  @!P5 LDG.E.64 R54, desc[UR40][R4.64] ;  /* 0x000000280436d981 */ /* 0x000168000c1e1b00 */
[----:B------:R0:W5:Y:S02]  /*3350*/  @!P3 LDG.E.64 R24, desc[UR40][R4.64+0x20] ;  /* 0x000020280418b981 */ /* 0x000164000c1e1b00 */
.L_x_5766:
[----:B------:R-:W-:Y:S05]  /*3360*/  BSYNC B1 ;  /* 0x0000000000017941 */ /* 0x000fea0003800000 */
.L_x_5765:
[----:B------:R-:W-:Y:S01]  /*3370*/  UISETP.NE.AND UP0, UPT, UR37, 0x3, UPT ;  /* 0x000000032500788c */ /* 0x000fe2000bf05270 */
[----:B0----5:R-:W-:Y:S02]  /*3380*/  IMAD.MOV.U32 R4, RZ, RZ, R8 ;  /* 0x000000ffff047224 */ /* 0x021fe400078e0008 */
[----:B------:R-:W-:Y:S02]  /*3390*/  IMAD.MOV.U32 R5, RZ, RZ, R9 ;  /* 0x000000ffff057224 */ /* 0x000fe400078e0009 */
[----:B------:R-:W-:Y:S01]  /*33a0*/  IMAD.MOV.U32 R6, RZ, RZ, R26 ;  /* 0x000000ffff067224 */ /* 0x000fe200078e001a */
[----:B------:R-:W-:Y:S01]  /*33b0*/  PLOP3.LUT P3, PT, PT, PT, UP0, 0x80, 0x0 ;  /* 0x000000000000781c */ /* 0x000fe20003f6f008 */
[----:B------:R-:W-:Y:S01]  /*33c0*/  IMAD.MOV.U32 R7, RZ, RZ, R55 ;  /* 0x000000ffff077224 */ /* 0x000fe200078e0037 */
[----:B------:R-:W-:Y:S01]  /*33d0*/  PRMT R75, R5, 0x5410, R4 ;  /* 0x00005410054b7816 */ /* 0x000fe20000000004 */
[----:B------:R-:W-:Y:S01]  /*33e0*/  IMAD.MOV.U32 R4, RZ, RZ, R27 ;  /* 0x000000ffff047224 */ /* 0x000fe200078e001b */
[----:B------:R-:W-:Y:S01]  /*33f0*/  PRMT R72, R72, 0x5410, R6 ;  /* 0x0000541048487816 */ /* 0x000fe20000000006 */
[----:B------:R-:W-:-:S02]  /*3400*/  IMAD.MOV.U32 R5, RZ, RZ, R25 ;  /* 0x000000ffff057224 */ /* 0x000fc400078e0019 */
[----:B------:R-:W-:Y:S01]  /*3410*/  IMAD.MOV.U32 R6, RZ, RZ, R54 ;  /* 0x000000ffff067224 */ /* 0x000fe200078e0036 */
[----:B------:R-:W-:Y:S01]  /*3420*/  PRMT R74, R4, 0x7610, R74 ;  /* 0x00007610044a7816 */ /* 0x000fe2000000004a */
[----:B------:R-:W-:-:S03]  /*3430*/  IMAD.MOV.U32 R4, RZ, RZ, R24 ;  /* 0x000000ffff047224 */ /* 0x000fc600078e0018 */
[----:B------:R-:W-:Y:S02]  /*3440*/  PRMT R72, R6, 0x7610, R72 ;  /* 0x0000761006487816 */ /* 0x000fe40000000048 */
[----:B------:R-:W-:Y:S02]  /*3450*/  PRMT R77, R5, 0x5410, R4 ;  /* 0x00005410054d7816 */ /* 0x000fe40000000004 */
[----:B------:R-:W-:Y:S01]  /*3460*/  PRMT R74, R74, 0x5410, R7 ;  /* 0x000054104a4a7816 */ /* 0x000fe20000000007 */
[----:B------:R-:W-:Y:S06]  /*3470*/  @!P3 BRA `(.L_x_5767) ;  /* 0x000000000004b947 */ /* 0x000fec0003800000 */
[----:B------:R-:W-:Y:S01]  /*3480*/  BPT.TRAP 0x1 ;  /* 0x000000040000795c */ /* 0x000fe20000300000 */
.L_x_5767:
[----:B------:R-:W-:Y:S01]  /*3490*/  IMAD R61, R187, 0x8, R2 ;  /* 0x00000008bb3d7824 */ /* 0x000fe200078e0202 */
[----:B------:R-:W-:Y:S01]  /*34a0*/  SHF.L.U32 R68, R192, 0x1f, RZ ;  /* 0x0000001fc0447819 */ /* 0x000fe200000006ff */
[----:B------:R-:W-:Y:S03]  /*34b0*/  BSSY B1, `(.L_x_5768) ;  /* 0x0000003000017945 */ /* 0x000fe60003800000 */
[----:B------:R-:W0:Y:S02]  /*34c0*/  SYNCS.PHASECHK.TRANS64.TRYWAIT P5, [R61+URZ+0x28c90], R68 ;  /* 0x028c90443d0075a7 */ /* 0x000e2400080a017f */
[----:B0-----:R-:W-:Y:S05]  /*34d0*/  @!P5 BRA `(.L_x_5769) ;  /* 0x000002000084d947 */ /* 0x001fea0003800000 */
.L_x_6120:
[----:B------:R-:W-:Y:S05]  /*34e0*/  BSYNC B1 ;  /* 0x0000000000017941 */ /* 0x000fea0003800000 */
.L_x_5768:
[----:B------:R-:W-:-:S03]  /*34f0*/  UMOV UR4, 0xffffffff ;  /* 0xffffffff00047882 */ /* 0x000fc60000000000 */
[----:B------:R-:W-:Y:S05]  /*3500*/  BRA.DIV UR4, `(.L_x_5770) ;  /* 0x00000202048c7947 */ /* 0x000fea000b800000 */
[----:B------:R1:W2:Y:S04]  /*3510*/  SHFL.IDX PT, R73, R14, RZ, 0x1c1f ;  /* 0x001c1fff0e497589 */ /* 0x0002a800000e0000 */
[----:B------:R-:W3:Y:S02]  /*3520*/  SHFL.IDX PT, R70, R70, RZ, 0x1c1f ;  /* 0x001c1fff46467589 */ /* 0x000ee400000e0000 */
.L_x_6124:
[----:B------:R-:W-:Y:S05]  /*3530*/  @P4 BRA `(.L_x_5771) ;  /* 0x00000014006c4947 */ /* 0x000fea0003800000 */
[----:B------:R-:W-:Y:S01]  /*3540*/  ISETP.NE.AND P5, PT, R60, RZ, PT ;  /* 0x000000ff3c00720c */ /* 0x000fe20003fa5270 */
[----:B------:R-:W-:-:S12]  /*3550*/  BSSY B1, `(.L_x_5772) ;  /* 0x0000036000017945 */ /* 0x000fd80003800000 */
[----:B------:R-:W-:Y:S05]  /*3560*/  @P5 BRA `(.L_x_5773) ;  /* 0x0000000000d05947 */ /* 0x000fea0003800000 */
[----:B------:R4:W0:Y:S01]  /*3570*/  LDS.128 R4, [R71+0x22400] ;  /* 0x0224000047047984 */ /* 0x0008220000000c00 */
[----:B------:R-:W-:Y:S01]  /*3580*/  ISETP.GE.AND P5, PT, R190, R69, PT ;  /* 0x00000045be00720c */ /* 0x000fe20003fa6270 */
[----:B------:R-:W-:Y:S01]  /*3590*/  BSSY B2, `(.L_x_5774) ;  /* 0x0000030000027945 */ /* 0x000fe20003800000 */
[----:B---3--:R-:W-:-:S04]  /*35a0*/  LEA R10, P4, R18, R70, 0x1 ;  /* 0x00000046120a7211 */ /* 0x008fc800078808ff */
[----:B--2---:R-:W-:-:S07]  /*35b0*/  LEA.HI.X R11, R18, R73, R19, 0x1, P4 ;  /* 0x00000049120b7211 */ /* 0x004fce00020f0c13 */
[----:B----4-:R-:W-:Y:S05]  /*35c0*/  @P5 BRA `(.L_x_5775) ;  /* 0x0000000000b05947 */ /* 0x010fea0003800000 */
[----:B------:R-:W-:Y:S01]  /*35d0*/  SHF.R.U64 R13, R54, 0x10, R55 ;  /* 0x00000010360d7819 */ /* 0x000fe20000001237 */
[C---:B01----:R-:W-:Y:S01]  /*35e0*/  IMAD.U32 R14, R5.reuse, 0x10000, RZ ;  /* 0x00010000050e7824 */ /* 0x043fe200078e00ff */
[----:B------:R-:W-:Y:S02]  /*35f0*/  SHF.R.U64 R12, R26, 0x10, R27 ;  /* 0x000000101a0c7819 */ /* 0x000fe4000000121b */
[C---:B------:R-:W-:Y:S02]  /*3600*/  PRMT R13, R72.reuse, 0x5410, R13 ;  /* 0x00005410480d7816 */ /* 0x040fe4000000000d */
[----:B------:R-:W-:Y:S02]  /*3610*/  PRMT R12, R72, 0x5432, R12 ;  /* 0x00005432480c7816 */ /* 0x000fe4000000000c */
[----:B------:R-:W-:Y:S02]  /*3620*/  LOP3.LUT R15, R5, 0xffff0000, RZ, 0xc0, !PT ;  /* 0xffff0000050f7812 */ /* 0x000fe400078ec0ff */
[----:B------:R-:W-:-:S02]  /*3630*/  LOP3.LUT R54, R13, 0xffff0000, RZ, 0xc0, !PT ;  /* 0xffff00000d367812 */ /* 0x000fc400078ec0ff */
[----:B------:R-:W-:Y:S02]  /*3640*/  LOP3.LUT R26, R12, 0xffff0000, RZ, 0xc0, !PT ;  /* 0xffff00000c1a7812 */ /* 0x000fe400078ec0ff */
[----:B------:R-:W-:Y:S01]  /*3650*/  SHF.R.U32.HI R71, RZ, 0x10, R27 ;  /* 0x00000010ff477819 */ /* 0x000fe2000001161b */
[C---:B------:R-:W-:Y:S01]  /*3660*/  FMUL.FTZ R5, R15.reuse, R54 ;  /* 0x000000360f057220 */ /* 0x040fe20000410000 */
[----:B------:R-:W-:Y:S01]  /*3670*/  SHF.R.U32.HI R72, RZ, 0x10, R55 ;  /* 0x00000010ff487819 */ /* 0x000fe20000011637 */
[-C--:B------:R-:W-:Y:S01]  /*3680*/  FMUL.FTZ R27, R15, R26.reuse ;  /* 0x0000001a0f1b7220 */ /* 0x080fe20000410000 */
[----:B------:R-:W-:Y:S01]  /*3690*/  PRMT R15, R74, 0x5410, R71 ;  /* 0x000054104a0f7816 */ /* 0x000fe20000000047 */
[----:B------:R-:W-:Y:S01]  /*36a0*/  FFMA.FTZ R5, R14, R26, -R5 ;  /* 0x0000001a0e057223 */ /* 0x000fe20000010805 */
[----:B------:R-:W-:Y:S01]  /*36b0*/  PRMT R72, R74, 0x5432, R72 ;  /* 0x000054324a487816 */ /* 0x000fe20000000048 */
[----:B------:R-:W-:Y:S01]  /*36c0*/  FFMA.FTZ R14, R14, R54, R27 ;  /* 0x000000360e0e7223 */ /* 0x000fe2000001001b */
[----:B------:R-:W-:Y:S01]  /*36d0*/  LOP3.LUT R54, R6, 0xffff0000, RZ, 0xc0, !PT ;  /* 0xffff000006367812 */ /* 0x000fe200078ec0ff */
[----:B------:R-:W-:Y:S01]  /*36e0*/  IMAD.U32 R71, R15, 0x10000, RZ ;  /* 0x000100000f477824 */ /* 0x000fe200078e00ff */
[----:B------:R-:W-:Y:S01]  /*36f0*/  LOP3.LUT R55, R7, 0xffff0000, RZ, 0xc0, !PT ;  /* 0xffff000007377812 */ /* 0x000fe200078ec0ff */
[----:B------:R-:W-:Y:S01]  /*3700*/  IMAD.U32 R74, R72, 0x10000, RZ ;  /* 0x00010000484a7824 */ /* 0x000fe200078e00ff */
[----:B------:R-:W-:Y:S01]  /*3710*/  LOP3.LUT R26, R4, 0xffff0000, RZ, 0xc0, !PT ;  /* 0xffff0000041a7812 */ /* 0x000fe200078ec0ff */
[----:B------:R-:W-:-:S02]  /*3720*/  IMAD.U32 R27, R6, 0x10000, RZ ;  /* 0x00010000061b7824 */ /* 0x000fc400078e00ff */
[CC--:B------:R-:W-:Y:S01]  /*3730*/  FMUL.FTZ R78, R54.reuse, R71.reuse ;  /* 0x00000047364e7220 */ /* 0x0c0fe20000410000 */
[-C--:B------:R-:W-:Y:S01]  /*3740*/  FMUL.FTZ R76, R54, R74.reuse ;  /* 0x0000004a364c7220 */ /* 0x080fe20000410000 */
[----:B------:R-:W-:Y:S01]  /*3750*/  LOP3.LUT R72, R72, 0xffff0000, RZ, 0xc0, !PT ;  /* 0xffff000048487812 */ /* 0x000fe200078ec0ff */
[----:B------:R-:W-:Y:S01]  /*3760*/  IMAD.U32 R6, R4, 0x10000, RZ ;  /* 0x0001000004067824 */ /* 0x000fe200078e00ff */
[----:B------:R-:W-:Y:S01]  /*3770*/  LOP3.LUT R54, R15, 0xffff0000, RZ, 0xc0, !PT ;  /* 0xffff00000f367812 */ /* 0x000fe200078ec0ff */
[----:B------:R-:W-:Y:S02]  /*3780*/  IMAD.U32 R15, R13, 0x10000, RZ ;  /* 0x000100000d0f7824 */ /* 0x000fe400078e00ff */
[C---:B------:R-:W-:Y:S01]  /*3790*/  FFMA.FTZ R4, R27.reuse, R71, -R76 ;  /* 0x000000471b047223 */ /* 0x040fe2000001084c */
[----:B------:R-:W-:Y:S02]  /*37a0*/  IMAD.U32 R13, R12, 0x10000, RZ ;  /* 0x000100000c0d7824 */ /* 0x000fe400078e00ff */
[----:B------:R-:W-:Y:S01]  /*37b0*/  FFMA.FTZ R71, R27, R74, R78 ;  /* 0x0000004a1b477223 */ /* 0x000fe2000001004e */
[----:B------:R-:W-:Y:S01]  /*37c0*/  FMUL.FTZ R12, R55, R72 ;  /* 0x00000048370c7220 */ /* 0x000fe20000410000 */
[----:B------:R-:W-:Y:S01]  /*37d0*/  FMUL.FTZ R27, R26, R15 ;  /* 0x0000000f1a1b7220 */ /* 0x000fe20000410000 */
[----:B------:R-:W-:-:S02]  /*37e0*/  IMAD.U32 R7, R7, 0x10000, RZ ;  /* 0x0001000007077824 */ /* 0x000fc400078e00ff */
[-C--:B------:R-:W-:Y:S01]  /*37f0*/  FMUL.FTZ R55, R55, R54.reuse ;  /* 0x0000003637377220 */ /* 0x080fe20000410000 */
[-C--:B------:R-:W-:Y:S01]  /*3800*/  FMUL.FTZ R26, R26, R13.reuse ;  /* 0x0000000d1a1a7220 */ /* 0x080fe20000410000 */
[C---:B------:R-:W-:Y:S01]  /*3810*/  FFMA.FTZ R27, R6.reuse, R13, -R27 ;  /* 0x0000000d061b7223 */ /* 0x040fe2000001081b */
[C---:B------:R-:W-:Y:S01]  /*3820*/  FFMA.FTZ R12, R7.reuse, R54, -R12 ;  /* 0x00000036070c7223 */ /* 0x040fe2000001080c */
[----:B------:R-:W-:Y:S01]  /*3830*/  FFMA.FTZ R55, R7, R72, R55 ;  /* 0x0000004807377223 */ /* 0x000fe20000010037 */
[----:B------:R-:W-:Y:S01]  /*3840*/  FFMA.FTZ R26, R6, R15, R26 ;  /* 0x0000000f061a7223 */ /* 0x000fe2000001001a */
[----:B------:R-:W-:Y:S02]  /*3850*/  F2FP.BF16.F32.PACK_AB R6, R71, R4 ;  /* 0x000000044706723e */ /* 0x000fe400000010ff */
[----:B------:R-:W-:Y:S02]  /*3860*/  F2FP.BF16.F32.PACK_AB R5, R14, R5 ;  /* 0x000000050e05723e */ /* 0x000fe400000010ff */
[----:B------:R-:W-:-:S02]  /*3870*/  F2FP.BF16.F32.PACK_AB R7, R55, R12 ;  /* 0x0000000c3707723e */ /* 0x000fc400000010ff */
[----:B------:R-:W-:-:S07]  /*3880*/  F2FP.BF16.F32.PACK_AB R4, R26, R27 ;  /* 0x0000001b1a04723e */ /* 0x000fce00000010ff */
.L_x_5775:
[----:B------:R-:W-:Y:S05]  /*3890*/  BSYNC B2 ;  /* 0x0000000000027941 */ /* 0x000fea0003800000 */
.L_x_5774:
[----:B0-----:R4:W-:Y:S02]  /*38a0*/  ST.E.128 desc[UR40][R10.64], R4 ;  /* 0x000000040a007985 */ /* 0x0019e4000c101d28 */
.L_x_5773:
[----:B------:R-:W-:Y:S05]  /*38b0*/  BSYNC B1 ;  /* 0x0000000000017941 */ /* 0x000fea0003800000 */
.L_x_5772:
[----:B------:R-:W-:Y:S05]  /*38c0*/  @P1 BRA `(.L_x_5771) ;  /* 0x0000001000881947 */ /* 0x000fea0003800000 */
[----:B----4-:R-:W-:Y:S01]  /*38d0*/  IMAD.MOV.U32 R4, RZ, RZ, 0x20 ;  /* 0x00000020ff047424 */ /* 0x010fe200078e00ff */
[----:B------:R-:W-:Y:S01]  /*38e0*/  LOP3.LUT P4, RZ, R198, 0x4, RZ, 0xc0, !PT ;  /* 0x00000004c6ff7812 */ /* 0x000fe2000788c0ff */
[----:B------:R-:W-:Y:S01]  /*38f0*/  BSSY B1, `(.L_x_5776) ;  /* 0x0000036000017945 */ /* 0x000fe20003800000 */
[----:B------:R-:W-:Y:S02]  /*3900*/  ISETP.GE.AND P5, PT, R205, R69, PT ;  /* 0x00000045cd00720c */ /* 0x000fe40003fa6270 */
[----:B------:R-:W-:Y:S02]  /*3910*/  SEL R4, R4, 0xffffffe0, !P4 ;  /* 0xffffffe004047807 */ /* 0x000fe40006000000 */
[C---:B---3--:R-:W-:Y:S02]  /*3920*/  LEA R10, P4, R185.reuse, R70, 0x1 ;  /* 0x00000046b90a7211 */ /* 0x048fe400078808ff */
[----:B------:R-:W-:Y:S02]  /*3930*/  IADD3 R67, R4, R48, R67 ;  /* 0x0000003004437210 */ /* 0x000fe40007ffe043 */
[----:B--2---:R-:W-:-:S03]  /*3940*/  LEA.HI.X R11, R185, R73, R204, 0x1, P4 ;  /* 0x00000049b90b7211 */ /* 0x004fc600020f0ccc */
[----:B------:R-:W-:-:S06]  /*3950*/  IMAD R4, R67, 0x2, R2 ;  /* 0x0000000243047824 */ /* 0x000fcc00078e0202 */
[----:B------:R-:W2:Y:S01]  /*3960*/  LDS.128 R4, [R4+0x22400] ;  /* 0x0224000004047984 */ /* 0x000ea20000000c00 */
[----:B------:R-:W-:Y:S05]  /*3970*/  @P5 BRA `(.L_x_5777) ;  /* 0x0000000000b45947 */ /* 0x000fea0003800000 */
[----:B------:R-:W-:Y:S01]  /*3980*/  SHF.R.U32.HI R27, RZ, 0x10, R25 ;  /* 0x00000010ff1b7819 */ /* 0x000fe20000011619 */
[----:B--2---:R-:W-:Y:S01]  /*3990*/  IMAD.U32 R12, R6, 0x10000, RZ ;  /* 0x00010000060c7824 */ /* 0x004fe200078e00ff */
[----:B------:R-:W-:Y:S02]  /*39a0*/  SHF.R.U32.HI R15, RZ, 0x10, R9 ;  /* 0x00000010ff0f7819 */ /* 0x000fe40000011609 */
[----:B------:R-:W-:Y:S02]  /*39b0*/  SHF.R.U64 R26, R24, 0x10, R25 ;  /* 0x00000010181a7819 */ /* 0x000fe40000001219 */
[----:B------:R-:W-:Y:S02]  /*39c0*/  PRMT R27, R77, 0x5410, R27 ;  /* 0x000054104d1b7816 */ /* 0x000fe4000000001b */
[----:B-1----:R-:W-:Y:S02]  /*39d0*/  SHF.R.U64 R14, R8, 0x10, R9 ;  /* 0x00000010080e7819 */ /* 0x002fe40000001209 */
[----:B------:R-:W-:Y:S01]  /*39e0*/  PRMT R15, R75, 0x5410, R15 ;  /* 0x000054104b0f7816 */ /* 0x000fe2000000000f */
[----:B------:R-:W-:Y:S01]  /*39f0*/  IMAD.U32 R55, R27, 0x10000, RZ ;  /* 0x000100001b377824 */ /* 0x000fe200078e00ff */
[----:B------:R-:W-:-:S02]  /*3a00*/  PRMT R26, R77, 0x5432, R26 ;  /* 0x000054324d1a7816 */ /* 0x000fc4000000001a */
[----:B------:R-:W-:Y:S01]  /*3a10*/  LOP3.LUT R13, R6, 0xffff0000, RZ, 0xc0, !PT ;  /* 0xffff0000060d7812 */ /* 0x000fe200078ec0ff */
[----:B------:R-:W-:Y:S01]  /*3a20*/  IMAD.U32 R25, R15, 0x10000, RZ ;  /* 0x000100000f197824 */ /* 0x000fe200078e00ff */
[----:B------:R-:W-:Y:S01]  /*3a30*/  PRMT R14, R75, 0x5432, R14 ;  /* 0x000054324b0e7816 */ /* 0x000fe2000000000e */
[----:B------:R-:W-:Y:S01]  /*3a40*/  IMAD.U32 R6, R7, 0x10000, RZ ;  /* 0x0001000007067824 */ /* 0x000fe200078e00ff */
[----:B------:R-:W-:Y:S01]  /*3a50*/  LOP3.LUT R9, R5, 0xffff0000, RZ, 0xc0, !PT ;  /* 0xffff000005097812 */ /* 0x000fe200078ec0ff */
[C---:B------:R-:W-:Y:S01]  /*3a60*/  FMUL.FTZ R67, R13.reuse, R55 ;  /* 0x000000370d437220 */ /* 0x040fe20000410000 */
[----:B------:R-:W-:Y:S01]  /*3a70*/  LOP3.LUT R54, R26, 0xffff0000, RZ, 0xc0, !PT ;  /* 0xffff00001a367812 */ /* 0x000fe200078ec0ff */
[-C--:B------:R-:W-:Y:S01]  /*3a80*/  FMUL.FTZ R13, R13, R25.reuse ;  /* 0x000000190d0d7220 */ /* 0x080fe20000410000 */
[----:B------:R-:W-:Y:S01]  /*3a90*/  LOP3.LUT R8, R7, 0xffff0000, RZ, 0xc0, !PT ;  /* 0xffff000007087812 */ /* 0x000fe200078ec0ff */
[----:B------:R-:W-:Y:S01]  /*3aa0*/  IMAD.U32 R7, R5, 0x10000, RZ ;  /* 0x0001000005077824 */ /* 0x000fe200078e00ff */
[----:B------:R-:W-:Y:S01]  /*3ab0*/  LOP3.LUT R24, R14, 0xffff0000, RZ, 0xc0, !PT ;  /* 0xffff00000e187812 */ /* 0x000fe200078ec0ff */
[----:B------:R-:W-:Y:S01]  /*3ac0*/  FMUL.FTZ R70, R9, R54 ;  /* 0x0000003609467220 */ /* 0x000fe20000410000 */
[----:B------:R-:W-:Y:S01]  /*3ad0*/  LOP3.LUT R27, R27, 0xffff0000, RZ, 0xc0, !PT ;  /* 0xffff00001b1b7812 */ /* 0x000fe200078ec0ff */
[----:B------:R-:W-:Y:S01]  /*3ae0*/  IMAD.U32 R5, R4, 0x10000, RZ ;  /* 0x0001000004057824 */ /* 0x000fe200078e00ff */
[----:B------:R-:W-:Y:S01]  /*3af0*/  LOP3.LUT R15, R15, 0xffff0000, RZ, 0xc0, !PT ;  /* 0xffff00000f0f7812 */ /* 0x000fe200078ec0ff */
[----:B------:R-:W-:Y:S01]  /*3b00*/  FFMA.FTZ R67, R12, R25, -R67 ;  /* 0x000000190c437223 */ /* 0x000fe20000010843 */
[-C--:B------:R-:W-:Y:S01]  /*3b10*/  FMUL.FTZ R9, R9, R24.reuse ;  /* 0x0000001809097220 */ /* 0x080fe20000410000 */
[----:B------:R-:W-:Y:S01]  /*3b20*/  LOP3.LUT R4, R4, 0xffff0000, RZ, 0xc0, !PT ;  /* 0xffff000004047812 */ /* 0x000fe200078ec0ff */
[----:B------:R-:W-:Y:S01]  /*3b30*/  FFMA.FTZ R70, R7, R24, -R70 ;  /* 0x0000001807467223 */ /* 0x000fe20000010846 */
[----:B------:R-:W-:Y:S01]  /*3b40*/  FFMA.FTZ R12, R12, R55, R13 ;  /* 0x000000370c0c7223 */ /* 0x000fe2000001000d */
[----:B------:R-:W-:-:S02]  /*3b50*/  IMAD.U32 R26, R26, 0x10000, RZ ;  /* 0x000100001a1a7824 */ /* 0x000fc400078e00ff */
[----:B------:R-:W-:Y:S01]  /*3b60*/  FMUL.FTZ R13, R8, R27 ;  /* 0x0000001b080d7220 */ /* 0x000fe20000410000 */
[----:B------:R-:W-:Y:S02]  /*3b70*/  IMAD.U32 R14, R14, 0x10000, RZ ;  /* 0x000100000e0e7824 */ /* 0x000fe400078e00ff */
[-C--:B------:R-:W-:Y:S01]  /*3b80*/  FMUL.FTZ R24, R8, R15.reuse ;  /* 0x0000000f08187220 */ /* 0x080fe20000410000 */
[----:B------:R-:W-:Y:S01]  /*3b90*/  FFMA.FTZ R9, R7, R54, R9 ;  /* 0x0000003607097223 */ /* 0x000fe20000010009 */
        /* <DEDUP_REMOVED lines=10> */
[----:B------:R-:W-:-:S07]  /*3c40*/  IMAD.MOV.U32 R7, RZ, RZ, R13 ;  /* 0x000000ffff077224 */ /* 0x000fce00078e000d */
.L_x_5777:
[----:B------:R-:W-:Y:S05]  /*3c50*/  BSYNC B1 ;  /* 0x0000000000017941 */ /* 0x000fea0003800000 */
.L_x_5776:
[----:B--2---:R2:W-:Y:S01]  /*3c60*/  ST.E.128 desc[UR40][R10.64], R4 ;  /* 0x000000040a007985 */ /* 0x0045e2000c101d28 */
[----:B------:R-:W-:Y:S05]  /*3c70*/  BRA `(.L_x_5771) ;  /* 0x0000000c009c7947 */ /* 0x000fea0003800000 */
.L_x_5764:
[----:B------:R-:W-:-:S05]  /*3c80*/  IMAD R66, R35, -0x40, R34 ;  /* 0xffffffc023427824 */ /* 0x000fca00078e0222 */
[----:B------:R-:W-:-:S04]  /*3c90*/  VIMNMX R66, R66, 0x40, PT ;  /* 0x0000004042427848 */ /* 0x000fc80003fe0100 */
[----:B------:R-:W-:-:S04]  /*3ca0*/  ISETP.GE.AND P4, PT, R193, R66, PT ;  /* 0x00000042c100720c */ /* 0x000fc80003f86270 */
[----:B------:R-:W-:-:S13]  /*3cb0*/  ISETP.GE.OR P3, PT, R18, R69, P4 ;  /* 0x000000451200720c */ /* 0x000fda0002766670 */
[----:B------:R-:W0:Y:S01]  /*3cc0*/  @!P3 LDC.64 R12, c[0x0][0x3e8] ;  /* 0x0000fa00ff0cbb82 */ /* 0x000e220000000a00 */
[----:B------:R-:W-:Y:S01]  /*3cd0*/  @!P3 IADD3 R6, P5, R28, R4, RZ ;  /* 0x000000041c06b210 */ /* 0x000fe20007fbe0ff */
[----:B------:R-:W-:Y:S02]  /*3ce0*/  @!P3 IMAD R4, R43, R35, RZ ;  /* 0x000000232b04b224 */ /* 0x000fe400078e02ff */
[----:B------:R-:W-:Y:S02]  /*3cf0*/  @!P3 IMAD.MOV.U32 R5, RZ, RZ, R57 ;  /* 0x000000ffff05b224 */ /* 0x000fe400078e0039 */
[----:B------:R-:W-:Y:S02]  /*3d00*/  @!P3 IMAD R15, R10, R45, R4 ;  /* 0x0000002d0a0fb224 */ /* 0x000fe400078e0204 */
[----:B------:R-:W1:Y:S01]  /*3d10*/  @!P3 LDC.64 R8, c[0x0][0x400] ;  /* 0x00010000ff08bb82 */ /* 0x000e620000000a00 */
[----:B------:R-:W-:Y:S02]  /*3d20*/  @!P3 IMAD.X R7, R11, 0x1, R52, P5 ;  /* 0x000000010b07b824 */ /* 0x000fe400028e0634 */
[----:B------:R-:W-:-:S04]  /*3d30*/  @!P3 IMAD.MOV.U32 R4, RZ, RZ, R32 ;  /* 0x000000ffff04b224 */ /* 0x000fc800078e0020 */
[----:B------:R-:W-:Y:S01]  /*3d40*/  @!P3 IMAD.WIDE.U32 R10, R35, R45, R4 ;  /* 0x0000002d230ab225 */ /* 0x000fe200078e0004 */
[----:B------:R-:W-:-:S03]  /*3d50*/  CS2R R4, SRZ ;  /* 0x0000000000047805 */ /* 0x000fc6000001ff00 */
[----:B------:R-:W-:Y:S01]  /*3d60*/  @!P3 IMAD.IADD R11, R15, 0x1, R11 ;  /* 0x000000010f0bb824 */ /* 0x000fe200078e020b */
[----:B0-----:R-:W-:-:S04]  /*3d70*/  @!P3 LEA R12, P5, R6, R12, 0x1 ;  /* 0x0000000c060cb211 */ /* 0x001fc800078a08ff */
[----:B------:R-:W-:Y:S02]  /*3d80*/  @!P3 LEA.HI.X R13, R6, R13, R7, 0x1, P5 ;  /* 0x0000000d060db211 */ /* 0x000fe400028f0c07 */
[----:B------:R-:W-:Y:S02]  /*3d90*/  CS2R R6, SRZ ;  /* 0x0000000000067805 */ /* 0x000fe4000001ff00 */
[C---:B-1----:R-:W-:Y:S02]  /*3da0*/  @!P3 LEA R8, P5, R10.reuse, R8, 0x1 ;  /* 0x000000080a08b211 */ /* 0x042fe400078a08ff */
[----:B------:R-:W-:Y:S02]  /*3db0*/  CS2R R26, SRZ ;  /* 0x00000000001a7805 */ /* 0x000fe4000001ff00 */
[----:B------:R-:W-:Y:S01]  /*3dc0*/  CS2R R24, SRZ ;  /* 0x0000000000187805 */ /* 0x000fe2000001ff00 */
[----:B------:R-:W2:Y:S01]  /*3dd0*/  @!P3 LDG.E.128 R4, desc[UR40][R12.64] ;  /* 0x000000280c04b981 */ /* 0x000ea2000c1e1d00 */
[----:B------:R-:W-:-:S05]  /*3de0*/  @!P3 LEA.HI.X R9, R10, R9, R11, 0x1, P5 ;  /* 0x000000090a09b211 */ /* 0x000fca00028f0c0b */
[----:B------:R-:W3:Y:S01]  /*3df0*/  @!P3 LDG.E.128 R24, desc[UR40][R8.64] ;  /* 0x000000280818b981 */ /* 0x000ee2000c1e1d00 */
[----:B------:R-:W-:Y:S01]  /*3e00*/  UISETP.NE.AND UP0, UPT, UR37, 0x3, UPT ;  /* 0x000000032500788c */ /* 0x000fe2000bf05270 */
[----:B------:R-:W-:-:S05]  /*3e10*/  ISETP.GE.AND P5, PT, R18, R69, PT ;  /* 0x000000451200720c */ /* 0x000fca0003fa6270 */
[----:B------:R-:W-:Y:S01]  /*3e20*/  PLOP3.LUT P3, PT, PT, PT, UP0, 0x80, 0x0 ;  /* 0x000000000000781c */ /* 0x000fe20003f6f008 */
[----:B--2---:R-:W-:Y:S02]  /*3e30*/  IMAD.MOV.U32 R10, RZ, RZ, R4 ;  /* 0x000000ffff0a7224 */ /* 0x004fe400078e0004 */
[----:B------:R-:W-:Y:S02]  /*3e40*/  IMAD.MOV.U32 R11, RZ, RZ, R5 ;  /* 0x000000ffff0b7224 */ /* 0x000fe400078e0005 */
[----:B------:R-:W-:Y:S01]  /*3e50*/  IMAD.MOV.U32 R15, RZ, RZ, R6 ;  /* 0x000000ffff0f7224 */ /* 0x000fe200078e0006 */
[----:B------:R-:W-:Y:S01]  /*3e60*/  PRMT R81, R10, 0x7610, R81 ;  /* 0x000076100a517816 */ /* 0x000fe20000000051 */
[----:B------:R-:W-:Y:S01]  /*3e70*/  IMAD.MOV.U32 R54, RZ, RZ, R7 ;  /* 0x000000ffff367224 */ /* 0x000fe200078e0007 */
        /* <DEDUP_REMOVED lines=11> */
[----:B------:R-:W-:Y:S06]  /*3f30*/  @!P3 BRA `(.L_x_5778) ;  /* 0x000000000004b947 */ /* 0x000fec0003800000 */
[----:B------:R-:W-:Y:S01]  /*3f40*/  BPT.TRAP 0x1 ;  /* 0x000000040000795c */ /* 0x000fe20000300000 */
.L_x_5778:
[----:B------:R-:W-:Y:S01]  /*3f50*/  IMAD R61, R187, 0x8, R2 ;  /* 0x00000008bb3d7824 */ /* 0x000fe200078e0202 */
[----:B------:R-:W-:Y:S01]  /*3f60*/  SHF.L.U32 R68, R192, 0x1f, RZ ;  /* 0x0000001fc0447819 */ /* 0x000fe200000006ff */
[----:B------:R-:W-:Y:S03]  /*3f70*/  BSSY B1, `(.L_x_5779) ;  /* 0x0000003000017945 */ /* 0x000fe60003800000 */
[----:B------:R-:W0:Y:S02]  /*3f80*/  SYNCS.PHASECHK.TRANS64.TRYWAIT P6, [R61+URZ+0x28c90], R68 ;  /* 0x028c90443d0075a7 */ /* 0x000e2400080c017f */
[----:B0-----:R-:W-:Y:S05]  /*3f90*/  @!P6 BRA `(.L_x_5780) ;  /* 0x000001f80034e947 */ /* 0x001fea0003800000 */
.L_x_6125:
[----:B------:R-:W-:Y:S05]  /*3fa0*/  BSYNC B1 ;  /* 0x0000000000017941 */ /* 0x000fea0003800000 */
.L_x_5779:
[----:B------:R-:W-:-:S03]  /*3fb0*/  UMOV UR4, 0xffffffff ;  /* 0xffffffff00047882 */ /* 0x000fc60000000000 */
[----:B------:R-:W-:Y:S05]  /*3fc0*/  BRA.DIV UR4, `(.L_x_5781) ;  /* 0x000001fa043c7947 */ /* 0x000fea000b800000 */
[----:B------:R1:W2:Y:S04]  /*3fd0*/  SHFL.IDX PT, R69, R14, RZ, 0x1c1f ;  /* 0x001c1fff0e457589 */ /* 0x0002a800000e0000 */
[----:B------:R-:W3:Y:S02]  /*3fe0*/  SHFL.IDX PT, R70, R70, RZ, 0x1c1f ;  /* 0x001c1fff46467589 */ /* 0x000ee400000e0000 */
.L_x_6129:
        /* <DEDUP_REMOVED lines=21> */
[----:B-1----:R1:W3:Y:S01]  /*4140*/  LDS.128 R12, [R67+0x22400] ;  /* 0x02240000430c7984 */ /* 0x0022e20000000c00 */
[----:B------:R-:W-:Y:S05]  /*4150*/  @P5 BRA `(.L_x_5783) ;  /* 0x00000004006c5947 */ /* 0x000fea0003800000 */
[----:B------:R-:W-:Y:S01]  /*4160*/  SHF.R.U32.HI R75, RZ, 0x10, R25 ;  /* 0x00000010ff4b7819 */ /* 0x000fe20000011619 */
[----:B-1-3--:R-:W-:Y:S01]  /*4170*/  IMAD.U32 R67, R13, 0x10000, RZ ;  /* 0x000100000d437824 */ /* 0x00afe200078e00ff */
[----:B------:R-:W-:Y:S02]  /*4180*/  SHF.R.U32.HI R74, RZ, 0x10, R5 ;  /* 0x00000010ff4a7819 */ /* 0x000fe40000011605 */
[C---:B------:R-:W-:Y:S02]  /*4190*/  PRMT R75, R73.reuse, 0x5410, R75 ;  /* 0x00005410494b7816 */ /* 0x040fe4000000004b */
[----:B------:R-:W-:Y:S01]  /*41a0*/  PRMT R74, R73, 0x5432, R74 ;  /* 0x00005432494a7816 */ /* 0x000fe2000000004a */
[----:B--2---:R-:W-:Y:S01]  /*41b0*/  IMAD.U32 R73, R9, 0x10000, RZ ;  /* 0x0001000009497824 */ /* 0x004fe200078e00ff */
        /* <DEDUP_REMOVED lines=8> */
[----:B------:R-:W-:Y:S01]  /*4240*/  LOP3.LUT R24, R11, 0xffff0000, RZ, 0xc0, !PT ;  /* 0xffff00000b187812 */ /* 0x000fe200078ec0ff */
[----:B------:R-:W-:Y:S01]  /*4250*/  FFMA.FTZ R67, R73, R76, -R82 ;  /* 0x0000004c49437223 */ /* 0x000fe20000010852 */
[----:B------:R-:W-:Y:S01]  /*4260*/  LOP3.LUT R76, R9, 0xffff0000, RZ, 0xc0, !PT ;  /* 0xffff0000094c7812 */ /* 0x000fe200078ec0ff */
[----:B------:R-:W-:Y:S01]  /*4270*/  FFMA.FTZ R73, R73, R78, R77 ;  /* 0x0000004e49497223 */ /* 0x000fe2000001004d */
[C---:B------:R-:W-:Y:S01]  /*4280*/  FMUL.FTZ R9, R13.reuse, R75 ;  /* 0x0000004b0d097220 */ /* 0x040fe20000410000 */
[----:B------:R-:W-:Y:S01]  /*4290*/  FMUL.FTZ R78, R13, R74 ;  /* 0x0000004a0d4e7220 */ /* 0x000fe20000410000 */
[----:B------:R-:W-:Y:S01]  /*42a0*/  SHF.R.U32.HI R77, RZ, 0x10, R27 ;  /* 0x00000010ff4d7819 */ /* 0x000fe2000001161b */
[----:B------:R-:W-:-:S02]  /*42b0*/  IMAD.U32 R13, R11, 0x10000, RZ ;  /* 0x000100000b0d7824 */ /* 0x000fc400078e00ff */
[C---:B------:R-:W-:Y:S01]  /*42c0*/  FFMA.FTZ R74, R76.reuse, R74, -R9 ;  /* 0x0000004a4c4a7223 */ /* 0x040fe20000010809 */
[----:B------:R-:W-:Y:S01]  /*42d0*/  FFMA.FTZ R76, R76, R75, R78 ;  /* 0x0000004b4c4c7223 */ /* 0x000fe2000001004e */
[----:B------:R-:W-:Y:S01]  /*42e0*/  SHF.R.U32.HI R75, RZ, 0x10, R7 ;  /* 0x00000010ff4b7819 */ /* 0x000fe20000011607 */
[----:B------:R-:W-:Y:S01]  /*42f0*/  IMAD.U32 R9, R15, 0x10000, RZ ;  /* 0x000100000f097824 */ /* 0x000fe200078e00ff */
[----:B------:R-:W-:Y:S01]  /*4300*/  PRMT R77, R79, 0x5410, R77 ;  /* 0x000054104f4d7816 */ /* 0x000fe2000000004d */
[----:B------:R-:W-:Y:S01]  /*4310*/  IMAD.U32 R11, R8, 0x10000, RZ ;  /* 0x00010000080b7824 */ /* 0x000fe200078e00ff */
[----:B------:R-:W-:Y:S02]  /*4320*/  PRMT R75, R84, 0x5410, R75 ;  /* 0x00005410544b7816 */ /* 0x000fe4000000004b */
[----:B------:R-:W-:Y:S01]  /*4330*/  PRMT R25, R85, 0x5410, R25 ;  /* 0x0000541055197816 */ /* 0x000fe20000000019 */
        /* <DEDUP_REMOVED lines=9> */
[----:B------:R-:W-:Y:S01]  /*43d0*/  PRMT R27, R83, 0x5410, R27 ;  /* 0x00005410531b7816 */ /* 0x000fe2000000001b */
[----:B------:R-:W-:Y:S01]  /*43e0*/  FFMA.FTZ R13, R13, R82, R79 ;  /* 0x000000520d0d7223 */ /* 0x000fe2000001004f */
[----:B------:R-:W-:Y:S01]  /*43f0*/  SHF.R.U64 R79, R4, 0x10, R5 ;  /* 0x00000010044f7819 */ /* 0x000fe20000001205 */
[----:B------:R-:W-:Y:S01]  /*4400*/  IMAD.U32 R82, R25, 0x10000, RZ ;  /* 0x0001000019527824 */ /* 0x000fe200078e00ff */
[----:B------:R-:W-:Y:S01]  /*4410*/  LOP3.LUT R4, R15, 0xffff0000, RZ, 0xc0, !PT ;  /* 0xffff00000f047812 */ /* 0x000fe200078ec0ff */
[----:B------:R-:W-:Y:S01]  /*4420*/  IMAD.U32 R25, R14, 0x10000, RZ ;  /* 0x000100000e197824 */ /* 0x000fe200078e00ff */
[----:B------:R-:W-:-:S02]  /*4430*/  PRMT R15, R81, 0x5410, R79 ;  /* 0x00005410510f7816 */ /* 0x000fc4000000004f */
[----:B------:R-:W-:Y:S01]  /*4440*/  LOP3.LUT R14, R14, 0xffff0000, RZ, 0xc0, !PT ;  /* 0xffff00000e0e7812 */ /* 0x000fe200078ec0ff */
[C---:B------:R-:W-:Y:S01]  /*4450*/  FMUL.FTZ R5, R4.reuse, R77 ;  /* 0x0000004d04057220 */ /* 0x040fe20000410000 */
[----:B------:R-:W-:Y:S01]  /*4460*/  FMUL.FTZ R78, R4, R75 ;  /* 0x0000004b044e7220 */ /* 0x000fe20000410000 */
[----:B------:R-:W-:Y:S02]  /*4470*/  F2FP.BF16.F32.PACK_AB R67, R74, R67 ;  /* 0x000000434a43723e */ /* 0x000fe400000010ff */
[C---:B------:R-:W-:Y:S01]  /*4480*/  FFMA.FTZ R4, R24.reuse, R75, -R5 ;  /* 0x0000004b18047223 */ /* 0x040fe20000010805 */
[----:B------:R-:W-:Y:S01]  /*4490*/  FFMA.FTZ R24, R24, R77, R78 ;  /* 0x0000004d18187223 */ /* 0x000fe2000001004e */
[C---:B------:R-:W-:Y:S01]  /*44a0*/  IMAD.U32 R5, R12.reuse, 0x10000, RZ ;  /* 0x000100000c057824 */ /* 0x040fe200078e00ff */
[----:B------:R-:W-:Y:S01]  /*44b0*/  LOP3.LUT R12, R12, 0xffff0000, RZ, 0xc0, !PT ;  /* 0xffff00000c0c7812 */ /* 0x000fe200078ec0ff */
[----:B------:R-:W-:Y:S01]  /*44c0*/  IMAD.U32 R78, R15, 0x10000, RZ ;  /* 0x000100000f4e7824 */ /* 0x000fe200078e00ff */
[----:B------:R-:W-:Y:S01]  /*44d0*/  F2FP.BF16.F32.PACK_AB R4, R4, R9 ;  /* 0x000000090404723e */ /* 0x000fe200000010ff */
[C---:B------:R-:W-:Y:S01]  /*44e0*/  FMUL.FTZ R84, R5.reuse, R82 ;  /* 0x0000005205547220 */ /* 0x040fe20000410000 */
[----:B------:R-:W-:Y:S01]  /*44f0*/  F2FP.BF16.F32.PACK_AB R73, R76, R73 ;  /* 0x000000494c49723e */ /* 0x000fe200000010ff */
[----:B------:R-:W-:Y:S01]  /*4500*/  FMUL.FTZ R75, R5, R78 ;  /* 0x0000004e054b7220 */ /* 0x000fe20000410000 */
[----:B------:R-:W-:-:S02]  /*4510*/  IMAD.MOV.U32 R9, RZ, RZ, R67 ;  /* 0x000000ffff097224 */ /* 0x000fc400078e0043 */
[C---:B------:R-:W-:Y:S01]  /*4520*/  FFMA.FTZ R5, R11.reuse, R78, -R84 ;  /* 0x0000004e0b057223 */ /* 0x040fe20000010854 */
[----:B------:R-:W-:Y:S01]  /*4530*/  FMUL.FTZ R78, R12, R26 ;  /* 0x0000001a0c4e7220 */ /* 0x000fe20000410000 */
[----:B------:R-:W-:Y:S01]  /*4540*/  FFMA.FTZ R11, R11, R82, R75 ;  /* 0x000000520b0b7223 */ /* 0x000fe2000001004b */
[----:B------:R-:W-:Y:S01]  /*4550*/  SHF.R.U64 R75, R6, 0x10, R7 ;  /* 0x00000010064b7819 */ /* 0x000fe20000001207 */
[----:B------:R-:W-:Y:S01]  /*4560*/  IMAD.U32 R6, R10, 0x10000, RZ ;  /* 0x000100000a067824 */ /* 0x000fe200078e00ff */
[----:B------:R-:W-:Y:S02]  /*4570*/  LOP3.LUT R7, R8, 0xffff0000, RZ, 0xc0, !PT ;  /* 0xffff000008077812 */ /* 0x000fe400078ec0ff */
[----:B------:R-:W-:Y:S02]  /*4580*/  LOP3.LUT R8, R15, 0xffff0000, RZ, 0xc0, !PT ;  /* 0xffff00000f087812 */ /* 0x000fe400078ec0ff */
[----:B------:R-:W-:Y:S02]  /*4590*/  PRMT R15, R86, 0x5410, R75 ;  /* 0x00005410560f7816 */ /* 0x000fe4000000004b */
[----:B------:R-:W-:Y:S01]  /*45a0*/  LOP3.LUT R10, R10, 0xffff0000, RZ, 0xc0, !PT ;  /* 0xffff00000a0a7812 */ /* 0x000fe200078ec0ff */
[----:B------:R-:W-:Y:S01]  /*45b0*/  FMUL.FTZ R75, R12, R8 ;  /* 0x000000080c4b7220 */ /* 0x000fe20000410000 */
[----:B------:R-:W-:-:S02]  /*45c0*/  IMAD.U32 R12, R27, 0x10000, RZ ;  /* 0x000100001b0c7824 */ /* 0x000fc400078e00ff */
[----:B------:R-:W-:Y:S01]  /*45d0*/  FFMA.FTZ R8, R7, R8, -R78 ;  /* 0x0000000807087223 */ /* 0x000fe2000001084e */
[----:B------:R-:W-:Y:S01]  /*45e0*/  LOP3.LUT R27, R27, 0xffff0000, RZ, 0xc0, !PT ;  /* 0xffff00001b1b7812 */ /* 0x000fe200078ec0ff */
[----:B------:R-:W-:Y:S01]  /*45f0*/  FFMA.FTZ R26, R7, R26, R75 ;  /* 0x0000001a071a7223 */ /* 0x000fe2000001004b */
[----:B------:R-:W-:Y:S02]  /*4600*/  IMAD.U32 R7, R15, 0x10000, RZ ;  /* 0x000100000f077824 */ /* 0x000fe400078e00ff */
[-C--:B------:R-:W-:Y:S01]  /*4610*/  FMUL.FTZ R75, R25, R12.reuse ;  /* 0x0000000c194b7220 */ /* 0x080fe20000410000 */
[----:B------:R-:W-:Y:S01]  /*4620*/  LOP3.LUT R15, R15, 0xffff0000, RZ, 0xc0, !PT ;  /* 0xffff00000f0f7812 */ /* 0x000fe200078ec0ff */
[-C--:B------:R-:W-:Y:S02]  /*4630*/  FMUL.FTZ R25, R25, R7.reuse ;  /* 0x0000000719197220 */ /* 0x080fe40000410000 */
[----:B------:R-:W-:Y:S01]  /*4640*/  FFMA.FTZ R75, R6, R7, -R75 ;  /* 0x00000007064b7223 */ /* 0x000fe2000001084b */
[C---:B------:R-:W-:Y:S01]  /*4650*/  FMUL.FTZ R7, R14.reuse, R27 ;  /* 0x0000001b0e077220 */ /* 0x040fe20000410000 */
[----:B------:R-:W-:Y:S01]  /*4660*/  FMUL.FTZ R14, R14, R15 ;  /* 0x0000000f0e0e7220 */ /* 0x000fe20000410000 */
[----:B------:R-:W-:Y:S01]  /*4670*/  FFMA.FTZ R25, R6, R12, R25 ;  /* 0x0000000c06197223 */ /* 0x000fe20000010019 */
[----:B------:R-:W-:Y:S01]  /*4680*/  F2FP.BF16.F32.PACK_AB R12, R26, R11 ;  /* 0x0000000b1a0c723e */ /* 0x000fe200000010ff */
[C---:B------:R-:W-:Y:S01]  /*4690*/  FFMA.FTZ R6, R10.reuse, R15, -R7 ;  /* 0x0000000f0a067223 */ /* 0x040fe20000010807 */
[----:B------:R-:W-:Y:S01]  /*46a0*/  FFMA.FTZ R14, R10, R27, R14 ;  /* 0x0000001b0a0e7223 */ /* 0x000fe2000001000e */
[----:B------:R-:W-:Y:S01]  /*46b0*/  F2FP.BF16.F32.PACK_AB R15, R24, R13 ;  /* 0x0000000d180f723e */ /* 0x000fe200000010ff */
[----:B------:R-:W-:Y:S01]  /*46c0*/  IMAD.MOV.U32 R13, RZ, RZ, R73 ;  /* 0x000000ffff0d7224 */ /* 0x000fe200078e0049 */
[----:B------:R-:W-:Y:S01]  /*46d0*/  F2FP.BF16.F32.PACK_AB R8, R8, R5 ;  /* 0x000000050808723e */ /* 0x000fe200000010ff */
[----:B------:R-:W-:Y:S01]  /*46e0*/  IMAD.MOV.U32 R11, RZ, RZ, R4 ;  /* 0x000000ffff0b7224 */ /* 0x000fe200078e0004 */
[----:B------:R-:W-:-:S02]  /*46f0*/  F2FP.BF16.F32.PACK_AB R10, R6, R75 ;  /* 0x0000004b060a723e */ /* 0x000fc400000010ff */
[----:B------:R-:W-:-:S07]  /*4700*/  F2FP.BF16.F32.PACK_AB R14, R14, R25 ;  /* 0x000000190e0e723e */ /* 0x000fce00000010ff */
.L_x_5783:
[----:B------:R-:W-:Y:S05]  /*4710*/  BSYNC B1 ;  /* 0x0000000000017941 */ /* 0x000fea0003800000 */
.L_x_5782:
[----:B--2---:R2:W-:Y:S01]  /*4720*/  ST.E.128 desc[UR40][R54.64], R8 ;  /* 0x0000000836007985 */ /* 0x0045e2000c101d28 */
[----:B------:R-:W-:Y:S01]  /*4730*/  ISETP.GE.AND P4, PT, R71, R72, PT ;  /* 0x000000484700720c */ /* 0x000fe20003f86270 */
[----:B------:R-:W-:Y:S02]  /*4740*/  IMAD.MOV.U32 R4, RZ, RZ, R70 ;  /* 0x000000ffff047224 */ /* 0x000fe400078e0046 */
[----:B------:R-:W-:-:S10]  /*4750*/  IMAD.MOV.U32 R5, RZ, RZ, R69 ;  /* 0x000000ffff057224 */ /* 0x000fd400078e0045 */
[----:B------:R-:W-:Y:S05]  /*4760*/  @P4 BRA `(.L_x_5771) ;  /* 0x0000000000e04947 */ /* 0x000fea0003800000 */
[----:B------:R-:W-:-:S05]  /*4770*/  IMAD.WIDE R4, R71, 0x2, R4 ;  /* 0x0000000247047825 */ /* 0x000fca00078e0204 */
[----:B---3--:R3:W-:Y:S01]  /*4780*/  ST.E.128 desc[UR40][R4.64], R12 ;  /* 0x0000000c04007985 */ /* 0x0087e2000c101d28 */
[----:B------:R-:W-:Y:S05]  /*4790*/  BRA `(.L_x_5771) ;  /* 0x0000000000d47947 */ /* 0x000fea0003800000 */
.L_x_5763:
[----:B------:R-:W-:-:S06]  /*47a0*/  UISETP.NE.AND UP0, UPT, UR37, 0x3, UPT ;  /* 0x000000032500788c */ /* 0x000fcc000bf05270 */
[----:B------:R-:W-:-:S13]  /*47b0*/  PLOP3.LUT P3, PT, PT, PT, UP0, 0x80, 0x0 ;  /* 0x000000000000781c */ /* 0x000fda0003f6f008 */
[----:B------:R-:W-:Y:S05]  /*47c0*/  @!P3 BRA `(.L_x_5784) ;  /* 0x000000000004b947 */ /* 0x000fea0003800000 */
[----:B------:R-:W-:Y:S01]  /*47d0*/  BPT.TRAP 0x1 ;  /* 0x000000040000795c */ /* 0x000fe20000300000 */
.L_x_5784:
[----:B------:R-:W-:Y:S01]  /*47e0*/  IMAD R61, R187, 0x8, R2 ;  /* 0x00000008bb3d7824 */ /* 0x000fe200078e0202 */
[----:B------:R-:W-:Y:S01]  /*47f0*/  SHF.L.U32 R68, R192, 0x1f, RZ ;  /* 0x0000001fc0447819 */ /* 0x000fe200000006ff */
[----:B------:R-:W-:Y:S01]  /*4800*/  BSSY B1, `(.L_x_5785) ;  /* 0x0000004000017945 */ /* 0x000fe20003800000 */
[----:B------:R-:W-:Y:S02]  /*4810*/  SHF.R.S32.HI R65, RZ, 0x1f, R63 ;  /* 0x0000001fff417819 */ /* 0x000fe4000001143f */
[----:B------:R-:W1:Y:S02]  /*4820*/  SYNCS.PHASECHK.TRANS64.TRYWAIT P4, [R61+URZ+0x28c90], R68 ;  /* 0x028c90443d0075a7 */ /* 0x000e64000808017f */
[----:B-1----:R-:W-:Y:S05]  /*4830*/  @!P4 BRA `(.L_x_5786) ;  /* 0x000001f0006cc947 */ /* 0x002fea0003800000 */
.L_x_6130:
[----:B------:R-:W-:Y:S05]  /*4840*/  BSYNC B1 ;  /* 0x0000000000017941 */ /* 0x000fea0003800000 */
.L_x_5785:
        /* <DEDUP_REMOVED lines=14> */
[----:B------:R-:W-:-:S02]  /*4930*/  ISETP.GT.AND P4, PT, R66, R193, PT ;  /* 0x000000c14200720c */ /* 0x000fc40003f84270 */
[----:B------:R-:W-:Y:S02]  /*4940*/  IMAD.IADD R5, R5, 0x1, R9 ;  /* 0x0000000105057824 */ /* 0x000fe400078e0209 */
[----:B------:R-:W-:Y:S01]  /*4950*/  IMAD.WIDE.U32 R4, R188, UR4, R4 ;  /* 0x00000004bc047c25 */ /* 0x000fe2000f8e0004 */
[----:B------:R-:W-:-:S03]  /*4960*/  UMOV UR4, 0xffffffff ;  /* 0xffffffff00047882 */ /* 0x000fc60000000000 */
[----:B------:R-:W-:Y:S01]  /*4970*/  IMAD R13, R188, UR5, R5 ;  /* 0x00000005bc0d7c24 */ /* 0x000fe2000f8e0205 */
[----:B------:R-:W-:-:S04]  /*4980*/  LEA R5, P5, R4, UR6, 0x1 ;  /* 0x0000000604057c11 */ /* 0x000fc8000f8a08ff */
[----:B------:R-:W-:Y:S01]  /*4990*/  LEA.HI.X R13, R4, UR7, R13, 0x1, P5 ;  /* 0x00000007040d7c11 */ /* 0x000fe2000a8f0c0d */
[----:B------:R-:W-:Y:S08]  /*49a0*/  BRA.DIV UR4, `(.L_x_5787) ;  /* 0x000001f204247947 */ /* 0x000ff0000b800000 */
[----:B------:R0:W2:Y:S04]  /*49b0*/  SHFL.IDX PT, R25, R13, RZ, 0x1c1f ;  /* 0x001c1fff0d197589 */ /* 0x0000a800000e0000 */
[----:B------:R0:W3:Y:S02]  /*49c0*/  SHFL.IDX PT, R14, R5, RZ, 0x1c1f ;  /* 0x001c1fff050e7589 */ /* 0x0000e400000e0000 */
.L_x_6134:
        /* <DEDUP_REMOVED lines=18> */
.L_x_5771:
[----:B------:R-:W-:Y:S05]  /*4af0*/  BSYNC B0 ;  /* 0x0000000000007941 */ /* 0x000fea0003800000 */
.L_x_5762:
[----:B0-234-:R-:W0:Y:S01]  /*4b00*/  S2R R4, SR_TID.X ;  /* 0x0000000000047919 */ /* 0x01de220000002100 */
[----:B------:R-:W-:Y:S01]  /*4b10*/  @!PT LDS RZ, [RZ] ;  /* 0x00000000fffff984 */ /* 0x000fe20000000800 */
[----:B------:R-:W-:Y:S01]  /*4b20*/  @!PT LDS RZ, [RZ] ;  /* 0x00000000fffff984 */ /* 0x000fe20000000800 */
[----:B------:R-:W-:Y:S01]  /*4b30*/  @!PT LDS RZ, [RZ] ;  /* 0x00000000fffff984 */ /* 0x000fe20000000800 */
[----:B------:R-:W-:Y:S01]  /*4b40*/  @!PT LDS RZ, [RZ] ;  /* 0x00000000fffff984 */ /* 0x000fe20000000800 */
[----:B------:R2:W-:Y:S06]  /*4b50*/  MEMBAR.ALL.CTA ;  /* 0x0000000000007992 */ /* 0x0005ec0000008000 */
[----:B--2---:R-:W2:Y:S01]  /*4b60*/  FENCE.VIEW.ASYNC.S ;  /* 0x00000000000073c6 */ /* 0x004ea20000000000 */
[----:B------:R-:W-:Y:S05]  /*4b70*/  WARPSYNC.ALL ;  /* 0x0000000000007948 */ /* 0x000fea0003800000 */
[----:B------:R-:W-:Y:S01]  /*4b80*/  BSSY B0, `(.L_x_5788) ;  /* 0x0000009000007945 */ /* 0x000fe20003800000 */
[----:B0-----:R-:W-:Y:S01]  /*4b90*/  LOP3.LUT R4, R4, 0x7f, RZ, 0xc0, !PT ;  /* 0x0000007f04047812 */ /* 0x001fe200078ec0ff */
[----:B--2---:R0:W-:Y:S03]  /*4ba0*/  BAR.SYNC.DEFER_BLOCKING R46, 0x80 ;  /* 0x0002002e0000751d */ /* 0x0041e60000010000 */
[----:B------:R-:W-:-:S13]  /*4bb0*/  ISETP.NE.AND P4, PT, R4, RZ, PT ;  /* 0x000000ff0400720c */ /* 0x000fda0003f85270 */
[----:B------:R-:W-:-:S05]  /*4bc0*/  @!P4 VIADD R4, R61, 0x28ca0 ;  /* 0x00028ca03d04c836 */ /* 0x000fca0000000000 */
[----:B------:R-:W-:-:S04]  /*4bd0*/  @!P4 PRMT R4, RZ, 0x654, R4 ;  /* 0x00000654ff04c816 */ /* 0x000fc80000000004 */
[----:B------:R0:W-:Y:S01]  /*4be0*/  @!P4 SYNCS.ARRIVE.TRANS64.RED.A1T0 RZ, [R4+URZ], RZ ;  /* 0x000000ff04ffc9a7 */ /* 0x0001e2000810043f */
[----:B------:R-:W-:Y:S05]  /*4bf0*/  @!P3 BRA `(.L_x_5789) ;  /* 0x000000000004b947 */ /* 0x000fea0003800000 */
[----:B------:R-:W-:Y:S01]  /*4c00*/  BPT.TRAP 0x1 ;  /* 0x000000040000795c */ /* 0x000fe20000300000 */
.L_x_5789:
[----:B------:R-:W-:Y:S05]  /*4c10*/  BSYNC B0 ;  /* 0x0000000000007941 */ /* 0x000fea0003800000 */
.L_x_5788:
[----:B------:R-:W2:Y:S01]  /*4c20*/  SYNCS.PHASECHK.TRANS64.TRYWAIT P3, [R61+URZ+0x28cb0], R68 ;  /* 0x028cb0443d0075a7 */ /* 0x000ea2000806017f */
[----:B------:R-:W-:Y:S04]  /*4c30*/  BSSY B0, `(.L_x_5790) ;  /* 0x0000002000007945 */ /* 0x000fe80003800000 */
[----:B--2---:R-:W-:Y:S05]  /*4c40*/  @!P3 BRA `(.L_x_5791) ;  /* 0x000001ec00c0b947 */ /* 0x004fea0003800000 */
.L_x_6135:
[----:B------:R-:W-:Y:S05]  /*4c50*/  BSYNC B0 ;  /* 0x0000000000007941 */ /* 0x000fea0003800000 */
.L_x_5790:
        /* <DEDUP_REMOVED lines=19> */
[----:B------:R-:W3:Y:S08]  /*4d90*/  SHFL.IDX PT, R10, R10, RZ, 0x1c1f ;  /* 0x001c1fff0a0a7589 */ /* 0x000ef000000e0000 */
[----:B------:R-:W-:Y:S05]  /*4da0*/  @!P3 BRA `(.L_x_5793) ;  /* 0x0000000400e0b947 */ /* 0x000fea0003800000 */
[----:B------:R-:W4:Y:S01]  /*4db0*/  LDL R71, [R1+0x10] ;  /* 0x0000100001477983 */ /* 0x000f220000100800 */
[----:B------:R-:W-:-:S03]  /*4dc0*/  ULDC UR4, c[0x0][0x320] ;  /* 0x0000c80000047ab9 */ /* 0x000fc60000000800 */
[----:B------:R-:W5:Y:S04]  /*4dd0*/  LDL R25, [R1+0x14] ;  /* 0x0000140001197983 */ /* 0x000f680000100800 */
[----:B------:R-:W2:Y:S04]  /*4de0*/  LDL R70, [R1+0xc] ;  /* 0x00000c0001467983 */ /* 0x000ea80000100800 */
[----:B------:R-:W2:Y:S04]  /*4df0*/  LDL R24, [R1+0x18] ;  /* 0x0000180001187983 */ /* 0x000ea80000100800 */
[----:B------:R-:W2:Y:S04]  /*4e00*/  LDL R69, [R1+0x8] ;  /* 0x0000080001457983 */ /* 0x000ea80000100800 */
[----:B-1----:R-:W2:Y:S04]  /*4e10*/  LDL R67, [R1+0x1c] ;  /* 0x00001c0001437983 */ /* 0x002ea80000100800 */
[----:B------:R-:W2:Y:S04]  /*4e20*/  LDL R55, [R1+0x4] ;  /* 0x0000040001377983 */ /* 0x000ea80000100800 */
[----:B------:R-:W2:Y:S01]  /*4e30*/  LDL R54, [R1+0x20] ;  /* 0x0000200001367983 */ /* 0x000ea20000100800 */
[----:B------:R-:W-:Y:S01]  /*4e40*/  ISETP.GE.AND P5, PT, R18, UR4, PT ;  /* 0x0000000412007c0c */ /* 0x000fe2000bfa6270 */
[----:B------:R-:W-:-:S02]  /*4e50*/  IMAD R9, R187, 0x8000, R48 ;  /* 0x00008000bb097824 */ /* 0x000fc400078e0230 */
[----:B------:R-:W2:Y:S02]  /*4e60*/  LDL R27, [R1] ;  /* 0x00000000011b7983 */ /* 0x000ea40000100800 */
[C---:B------:R-:W-:Y:S02]  /*4e70*/  IMAD R13, R9.reuse, 0x2, R2 ;  /* 0x00000002090d7824 */ /* 0x040fe400078e0202 */
[----:B------:R-:W2:Y:S01]  /*4e80*/  LDL R26, [R1+0x24] ;  /* 0x00002400011a7983 */ /* 0x000ea20000100800 */
[----:B------:R-:W-:Y:S01]  /*4e90*/  LOP3.LUT P3, RZ, R198, 0x4, RZ, 0xc0, !PT ;  /* 0x00000004c6ff7812 */ /* 0x000fe2000786c0ff */
[C---:B------:R-:W-:Y:S02]  /*4ea0*/  VIADD R15, R9.reuse, 0x20 ;  /* 0x00000020090f7836 */ /* 0x040fe40000000000 */
[C---:B------:R-:W-:Y:S02]  /*4eb0*/  VIADD R14, R18.reuse, 0x40 ;  /* 0x00000040120e7836 */ /* 0x040fe40000000000 */
[----:B------:R-:W1:Y:S08]  /*4ec0*/  @!P5 LDS.128 R4, [R13+0x400] ;  /* 0x000400000d04d984 */ /* 0x000e700000000c00 */
[----:B------:R-:W-:Y:S01]  /*4ed0*/  @P3 VIADD R15, R9, 0xffffffe0 ;  /* 0xffffffe0090f3836 */ /* 0x000fe20000000000 */
[----:B0-----:R-:W-:-:S03]  /*4ee0*/  @!P5 LEA R8, P3, R18, R11, 0x1 ;  /* 0x0000000b1208d211 */ /* 0x001fc600078608ff */
[----:B------:R-:W-:Y:S01]  /*4ef0*/  IMAD R12, R15, 0x2, R2 ;  /* 0x000000020f0c7824 */ /* 0x000fe200078e0202 */
[----:B---3--:R-:W-:Y:S01]  /*4f00*/  @!P5 LEA.HI.X R9, R18, R10, R19, 0x1, P3 ;  /* 0x0000000a1209d211 */ /* 0x008fe200018f0c13 */
[----:B------:R-:W3:Y:S01]  /*4f10*/  LDL R15, [R1+0x30] ;  /* 0x00003000010f7983 */ /* 0x000ee20000100800 */
[----:B------:R-:W-:-:S03]  /*4f20*/  ISETP.GE.AND P3, PT, R185, UR4, PT ;  /* 0x00000004b9007c0c */ /* 0x000fc6000bf66270 */
[----:B-1----:R0:W-:Y:S10]  /*4f30*/  @!P5 ST.E.128 desc[UR40][R8.64], R4 ;  /* 0x000000040800d985 */ /* 0x0021f4000c101d28 */
[----:B------:R-:W1:Y:S01]  /*4f40*/  @!P3 LDS.128 R4, [R12+0x400] ;  /* 0x000400000c04b984 */ /* 0x000e620000000c00 */
[----:B0-----:R-:W-:-:S04]  /*4f50*/  @!P3 LEA R8, P5, R185, R11, 0x1 ;  /* 0x0000000bb908b211 */ /* 0x001fc800078a08ff */
[----:B------:R-:W-:Y:S02]  /*4f60*/  @!P3 LEA.HI.X R9, R185, R10, R204, 0x1, P5 ;  /* 0x0000000ab909b211 */ /* 0x000fe400028f0ccc */
[----:B------:R-:W-:Y:S01]  /*4f70*/  ISETP.GE.AND P5, PT, R14, UR4, PT ;  /* 0x000000040e007c0c */ /* 0x000fe2000bfa6270 */
[----:B------:R-:W-:Y:S02]  /*4f80*/  VIADD R14, R18, 0x60 ;  /* 0x00000060120e7836 */ /* 0x000fe40000000000 */
[----:B-1----:R4:W-:Y:S10]  /*4f90*/  @!P3 ST.E.128 desc[UR40][R8.64], R4 ;  /* 0x000000040800b985 */ /* 0x0029f4000c101d28 */
[----:B------:R-:W0:Y:S01]  /*4fa0*/  @!P5 LDS.128 R4, [R13+0x2400] ;  /* 0x002400000d04d984 */ /* 0x000e220000000c00 */
[----:B----4-:R-:W-:-:S05]  /*4fb0*/  @!P5 LEA R8, P3, R71, R11, 0x1 ;  /* 0x0000000b4708d211 */ /* 0x010fca00078608ff */
[----:B-----5:R-:W-:Y:S02]  /*4fc0*/  @!P5 IMAD.X R9, R10, 0x1, R25, P3 ;  /* 0x000000010a09d824 */ /* 0x020fe400018e0619 */
[----:B------:R-:W4:Y:S01]  /*4fd0*/  LDL R25, [R1+0x28] ;  /* 0x0000280001197983 */ /* 0x000f220000100800 */
[----:B------:R-:W-:Y:S01]  /*4fe0*/  ISETP.GE.AND P3, PT, R14, UR4, PT ;  /* 0x000000040e007c0c */ /* 0x000fe2000bf66270 */
[----:B------:R-:W-:Y:S02]  /*4ff0*/  VIADD R14, R18, 0x80 ;  /* 0x00000080120e7836 */ /* 0x000fe40000000000 */
[----:B0-----:R2:W-:Y:S10]  /*5000*/  @!P5 ST.E.128 desc[UR40][R8.64], R4 ;  /* 0x000000040800d985 */ /* 0x0015f4000c101d28 */
[----:B------:R-:W0:Y:S01]  /*5010*/  @!P3 LDS.128 R4, [R12+0x2400] ;  /* 0x002400000c04b984 */ /* 0x000e220000000c00 */
[----:B--2---:R-:W-:-:S05]  /*5020*/  @!P3 LEA R8, P5, R70, R11, 0x1 ;  /* 0x0000000b4608b211 */ /* 0x004fca00078a08ff */
[----:B------:R-:W-:Y:S02]  /*5030*/  @!P3 IMAD.X R9, R10, 0x1, R24, P5 ;  /* 0x000000010a09b824 */ /* 0x000fe400028e0618 */
[----:B------:R-:W2:Y:S01]  /*5040*/  LDL R24, [R1+0x2c] ;  /* 0x00002c0001187983 */ /* 0x000ea20000100800 */
[----:B------:R-:W-:Y:S01]  /*5050*/  ISETP.GE.AND P5, PT, R14, UR4, PT ;  /* 0x000000040e007c0c */ /* 0x000fe2000bfa6270 */
[----:B------:R-:W-:Y:S02]  /*5060*/  VIADD R14, R18, 0xa0 ;  /* 0x000000a0120e7836 */ /* 0x000fe40000000000 */
[----:B0-----:R0:W-:Y:S10]  /*5070*/  @!P3 ST.E.128 desc[UR40][R8.64], R4 ;  /* 0x000000040800b985 */ /* 0x0011f4000c101d28 */
[----:B------:R-:W1:Y:S01]  /*5080*/  @!P5 LDS.128 R4, [R13+0x4400] ;  /* 0x004400000d04d984 */ /* 0x000e620000000c00 */
[----:B0-----:R-:W-:-:S05]  /*5090*/  @!P5 LEA R8, P3, R69, R11, 0x1 ;  /* 0x0000000b4508d211 */ /* 0x001fca00078608ff */
[----:B------:R-:W-:Y:S01]  /*50a0*/  @!P5 IMAD.X R9, R10, 0x1, R67, P3 ;  /* 0x000000010a09d824 */ /* 0x000fe200018e0643 */
[----:B------:R-:W-:-:S04]  /*50b0*/  ISETP.GE.AND P3, PT, R14, UR4, PT ;  /* 0x000000040e007c0c */ /* 0x000fc8000bf66270 */
[----:B-1----:R0:W-:Y:S09]  /*50c0*/  @!P5 ST.E.128 desc[UR40][R8.64], R4 ;  /* 0x000000040800d985 */ /* 0x0021f2000c101d28 */
[----:B------:R-:W1:Y:S01]  /*50d0*/  @!P3 LDS.128 R4, [R12+0x4400] ;  /* 0x004400000c04b984 */ /* 0x000e620000000c00 */
[----:B0-----:R-:W-:-:S05]  /*50e0*/  @!P3 LEA R8, P5, R55, R11, 0x1 ;  /* 0x0000000b3708b211 */ /* 0x001fca00078a08ff */
[----:B------:R-:W-:Y:S02]  /*50f0*/  @!P3 IMAD.X R9, R10, 0x1, R54, P5 ;  /* 0x000000010a09b824 */ /* 0x000fe400028e0636 */
[----:B------:R-:W5:Y:S01]  /*5100*/  LDL R54, [R1+0x34] ;  /* 0x0000340001367983 */ /* 0x000f620000100800 */
[----:B------:R-:W-:-:S05]  /*5110*/  VIADD R14, R18, 0xc0 ;  /* 0x000000c0120e7836 */ /* 0x000fca0000000000 */
[----:B------:R-:W-:Y:S01]  /*5120*/  ISETP.GE.AND P5, PT, R14, UR4, PT ;  /* 0x000000040e007c0c */ /* 0x000fe2000bfa6270 */
[----:B-1----:R0:W-:-:S12]  /*5130*/  @!P3 ST.E.128 desc[UR40][R8.64], R4 ;  /* 0x000000040800b985 */ /* 0x0021d8000c101d28 */
[----:B------:R-:W1:Y:S01]  /*5140*/  @!P5 LDS.128 R4, [R13+0x6400] ;  /* 0x006400000d04d984 */ /* 0x000e620000000c00 */
[----:B0-----:R-:W-:-:S03]  /*5150*/  @!P5 LEA R8, P3, R27, R11, 0x1 ;  /* 0x0000000b1b08d211 */ /* 0x001fc600078608ff */
[----:B------:R-:W5:Y:S02]  /*5160*/  LDL R27, [R1+0x38] ;  /* 0x00003800011b7983 */ /* 0x000f640000100800 */
[----:B------:R-:W-:Y:S02]  /*5170*/  @!P5 IMAD.X R9, R10, 0x1, R26, P3 ;  /* 0x000000010a09d824 */ /* 0x000fe400018e061a */
[----:B------:R-:W5:Y:S01]  /*5180*/  LDL R26, [R1+0x3c] ;  /* 0x00003c00011a7983 */ /* 0x000f620000100800 */
[----:B------:R-:W-:-:S05]  /*5190*/  VIADD R14, R18, 0xe0 ;  /* 0x000000e0120e7836 */ /* 0x000fca0000000000 */
[----:B------:R-:W-:Y:S01]  /*51a0*/  ISETP.GE.AND P3, PT, R14, UR4, PT ;  /* 0x000000040e007c0c */ /* 0x000fe2000bf66270 */
[----:B-1----:R0:W-:-:S12]  /*51b0*/  @!P5 ST.E.128 desc[UR40][R8.64], R4 ;  /* 0x000000040800d985 */ /* 0x0021d8000c101d28 */
[----:B------:R-:W1:Y:S01]  /*51c0*/  @!P3 LDS.128 R4, [R12+0x6400] ;  /* 0x006400000c04b984 */ /* 0x000e620000000c00 */
[----:B0-----:R-:W-:Y:S01]  /*51d0*/  @!P3 LEA R8, P5, R229, R11, 0x1 ;  /* 0x0000000be508b211 */ /* 0x001fe200078a08ff */
[----:B------:R-:W-:-:S04]  /*51e0*/  VIADD R14, R18, 0x100 ;  /* 0x00000100120e7836 */ /* 0x000fc80000000000 */
[----:B----4-:R-:W-:Y:S02]  /*51f0*/  @!P3 IMAD.X R9, R10, 0x1, R25, P5 ;  /* 0x000000010a09b824 */ /* 0x010fe400028e0619 */
[----:B------:R-:W4:Y:S01]  /*5200*/  LDL R25, [R1+0x40] ;  /* 0x0000400001197983 */ /* 0x000f220000100800 */
[----:B------:R-:W-:-:S03]  /*5210*/  ISETP.GE.AND P5, PT, R14, UR4, PT ;  /* 0x000000040e007c0c */ /* 0x000fc6000bfa6270 */
[----:B-1----:R0:W-:Y:S10]  /*5220*/  @!P3 ST.E.128 desc[UR40][R8.64], R4 ;  /* 0x000000040800b985 */ /* 0x0021f4000c101d28 */
[----:B------:R-:W1:Y:S01]  /*5230*/  @!P5 LDS.128 R4, [R13+0x8400] ;  /* 0x008400000d04d984 */ /* 0x000e620000000c00 */
[----:B0-----:R-:W-:-:S05]  /*5240*/  @!P5 LEA R8, P3, R228, R11, 0x1 ;  /* 0x0000000be408d211 */ /* 0x001fca00078608ff */
[----:B--2---:R-:W-:Y:S02]  /*5250*/  @!P5 IMAD.X R9, R10, 0x1, R24, P3 ;  /* 0x000000010a09d824 */ /* 0x004fe400018e0618 */
[----:B------:R-:W2:Y:S01]  /*5260*/  LDL R24, [R1+0x44] ;  /* 0x0000440001187983 */ /* 0x000ea20000100800 */
[----:B------:R-:W-:-:S05]  /*5270*/  VIADD R14, R18, 0x120 ;  /* 0x00000120120e7836 */ /* 0x000fca0000000000 */
[----:B------:R-:W-:Y:S01]  /*5280*/  ISETP.GE.AND P3, PT, R14, UR4, PT ;  /* 0x000000040e007c0c */ /* 0x000fe2000bf66270 */
[----:B-1----:R0:W-:-:S12]  /*5290*/  @!P5 ST.E.128 desc[UR40][R8.64], R4 ;  /* 0x000000040800d985 */ /* 0x0021d8000c101d28 */
[----:B------:R-:W1:Y:S01]  /*52a0*/  @!P3 LDS.128 R4, [R12+0x8400] ;  /* 0x008400000c04b984 */ /* 0x000e620000000c00 */
[----:B0-----:R-:W-:-:S05]  /*52b0*/  @!P3 LEA R8, P5, R226, R11, 0x1 ;  /* 0x0000000be208b211 */ /* 0x001fca00078a08ff */
[----:B---3--:R-:W-:Y:S02]  /*52c0*/  @!P3 IMAD.X R9, R10, 0x1, R15, P5 ;  /* 0x000000010a09b824 */ /* 0x008fe400028e060f */
[----:B------:R-:W3:Y:S01]  /*52d0*/  LDL R15, [R1+0x48] ;  /* 0x00004800010f7983 */ /* 0x000ee20000100800 */
[----:B------:R-:W-:-:S05]  /*52e0*/  VIADD R14, R18, 0x140 ;  /* 0x00000140120e7836 */ /* 0x000fca0000000000 */
[----:B------:R-:W-:Y:S01]  /*52f0*/  ISETP.GE.AND P5, PT, R14, UR4, PT ;  /* 0x000000040e007c0c */ /* 0x000fe2000bfa6270 */
[----:B-1----:R0:W-:-:S12]  /*5300*/  @!P3 ST.E.128 desc[UR40][R8.64], R4 ;  /* 0x000000040800b985 */ /* 0x0021d8000c101d28 */
[----:B------:R-:W1:Y:S01]  /*5310*/  @!P5 LDS.128 R4, [R13+0xa400] ;  /* 0x00a400000d04d984 */ /* 0x000e620000000c00 */
[----:B------:R-:W-:Y:S01]  /*5320*/  VIADD R14, R18, 0x160 ;  /* 0x00000160120e7836 */ /* 0x000fe20000000000 */
[----:B0-----:R-:W-:-:S05]  /*5330*/  @!P5 LEA R8, P3, R219, R11, 0x1 ;  /* 0x0000000bdb08d211 */ /* 0x001fca00078608ff */
[----:B-----5:R-:W-:Y:S01]  /*5340*/  @!P5 IMAD.X R9, R10, 0x1, R54, P3 ;  /* 0x000000010a09d824 */ /* 0x020fe200018e0636 */
[----:B------:R-:W-:-:S04]  /*5350*/  ISETP.GE.AND P3, PT, R14, UR4, PT ;  /* 0x000000040e007c0c */ /* 0x000fc8000bf66270 */
[----:B-1----:R0:W-:Y:S09]  /*5360*/  @!P5 ST.E.128 desc[UR40][R8.64], R4 ;  /* 0x000000040800d985 */ /* 0x0021f2000c101d28 */
[----:B------:R-:W1:Y:S01]  /*5370*/  @!P3 LDS.128 R4, [R12+0xa400] ;  /* 0x00a400000c04b984 */ /* 0x000e620000000c00 */
[----:B------:R-:W-:Y:S01]  /*5380*/  VIADD R14, R18, 0x180 ;  /* 0x00000180120e7836 */ /* 0x000fe20000000000 */
[----:B0-----:R-:W-:-:S05]  /*5390*/  @!P3 LEA R8, P5, R216, R11, 0x1 ;  /* 0x0000000bd808b211 */ /* 0x001fca00078a08ff */
[----:B------:R-:W-:Y:S01]  /*53a0*/  @!P3 IMAD.X R9, R10, 0x1, R27, P5 ;  /* 0x000000010a09b824 */ /* 0x000fe200028e061b */
        /* <DEDUP_REMOVED lines=11> */
[----:B----4-:R-:W-:Y:S01]  /*5460*/  @!P3 IMAD.X R9, R10, 0x1, R25, P5 ;  /* 0x000000010a09b824 */ /* 0x010fe200028e0619 */
[----:B------:R-:W-:-:S04]  /*5470*/  ISETP.GE.AND P5, PT, R14, UR4, PT ;  /* 0x000000040e007c0c */ /* 0x000fc8000bfa6270 */
[----:B-1----:R0:W-:Y:S09]  /*5480*/  @!P3 ST.E.128 desc[UR40][R8.64], R4 ;  /* 0x000000040800b985 */ /* 0x0021f2000c101d28 */
[----:B------:R-:W1:Y:S01]  /*5490*/  @!P5 LDS.128 R4, [R13+0xe400] ;  /* 0x00e400000d04d984 */ /* 0x000e620000000c00 */
[----:B------:R-:W-:Y:S01]  /*54a0*/  VIADD R14, R18, 0x1e0 ;  /* 0x000001e0120e7836 */ /* 0x000fe20000000000 */
[----:B0-----:R-:W-:-:S05]  /*54b0*/  @!P5 LEA R8, P3, R212, R11, 0x1 ;  /* 0x0000000bd408d211 */ /* 0x001fca00078608ff */
[----:B--2---:R-:W-:Y:S01]  /*54c0*/  @!P5 IMAD.X R9, R10, 0x1, R24, P3 ;  /* 0x000000010a09d824 */ /* 0x004fe200018e0618 */
[----:B------:R-:W-:-:S04]  /*54d0*/  ISETP.GE.AND P3, PT, R14, UR4, PT ;  /* 0x000000040e007c0c */ /* 0x000fc8000bf66270 */
[----:B-1----:R0:W-:Y:S09]  /*54e0*/  @!P5 ST.E.128 desc[UR40][R8.64], R4 ;  /* 0x000000040800d985 */ /* 0x0021f2000c101d28 */
[----:B------:R-:W1:Y:S01]  /*54f0*/  @!P3 LDS.128 R4, [R12+0xe400] ;  /* 0x00e400000c04b984 */ /* 0x000e620000000c00 */
[----:B0-----:R-:W-:-:S05]  /*5500*/  @!P3 LEA R8, P5, R210, R11, 0x1 ;  /* 0x0000000bd208b211 */ /* 0x001fca00078a08ff */
[----:B---3--:R-:W-:-:S05]  /*5510*/  @!P3 IMAD.X R9, R10, 0x1, R15, P5 ;  /* 0x000000010a09b824 */ /* 0x008fca00028e060f */
[----:B-1----:R4:W-:Y:S03]  /*5520*/  @!P3 ST.E.128 desc[UR40][R8.64], R4 ;  /* 0x000000040800b985 */ /* 0x0029e6000c101d28 */
.L_x_5793:
[----:B------:R-:W-:Y:S05]  /*5530*/  BSYNC B0 ;  /* 0x0000000000007941 */ /* 0x000fea0003800000 */
.L_x_5792:
[----:B------:R-:W-:Y:S01]  /*5540*/  @!PT LDS RZ, [RZ] ;  /* 0x00000000fffff984 */ /* 0x000fe20000000800 */
[----:B------:R-:W-:Y:S01]  /*5550*/  @!PT LDS RZ, [RZ] ;  /* 0x00000000fffff984 */ /* 0x000fe20000000800 */
[----:B------:R-:W-:Y:S01]  /*5560*/  @!PT LDS RZ, [RZ] ;  /* 0x00000000fffff984 */ /* 0x000fe20000000800 */
[----:B------:R-:W-:Y:S01]  /*5570*/  @!PT LDS RZ, [RZ] ;  /* 0x00000000fffff984 */ /* 0x000fe20000000800 */
[----:B------:R5:W-:Y:S06]  /*5580*/  MEMBAR.ALL.CTA ;  /* 0x0000000000007992 */ /* 0x000bec0000008000 */
[----:B-----5:R-:W5:Y:S01]  /*5590*/  FENCE.VIEW.ASYNC.S ;  /* 0x00000000000073c6 */ /* 0x020f620000000000 */
[----:B-12---:R-:W-:Y:S01]  /*55a0*/  @!P4 VIADD R61, R61, 0x28cc0 ;  /* 0x00028cc03d3dc836 */ /* 0x006fe20000000000 */
[----:B-----5:R1:W-:Y:S04]  /*55b0*/  BAR.SYNC.DEFER_BLOCKING R46, 0x80 ;  /* 0x0002002e0000751d */ /* 0x0203e80000010000 */
[----:B------:R-:W-:Y:S01]  /*55c0*/  @!P4 PRMT R61, RZ, 0x654, R61 ;  /* 0x00000654ff3dc816 */ /* 0x000fe2000000003d */
[----:B------:R-:W-:Y:S01]  /*55d0*/  VIADD R187, R187, 0x1 ;  /* 0x00000001bbbb7836 */ /* 0x000fe20000000000 */
[----:B------:R-:W-:-:S02]  /*55e0*/  PLOP3.LUT P3, PT, PT, PT, PT, 0x8, 0x0 ;  /* 0x000000000000781c */ /* 0x000fc40003f6e170 */
[----:B------:R1:W-:Y:S02]  /*55f0*/  @!P4 SYNCS.ARRIVE.TRANS64.RED.A1T0 RZ, [R61+URZ], RZ ;  /* 0x000000ff3dffc9a7 */ /* 0x0003e4000810043f */
[----:B------:R-:W-:-:S04]  /*5600*/  ISETP.NE.AND P4, PT, R187, 0x2, PT ;  /* 0x00000002bb00780c */ /* 0x000fc80003f85270 */
[----:B----4-:R-:W-:Y:S02]  /*5610*/  SEL R5, RZ, 0x1, P4 ;  /* 0x00000001ff057807 */ /* 0x010fe40002000000 */
[----:B------:R-:W-:Y:S02]  /*5620*/  SEL R187, R187, RZ, P4 ;  /* 0x000000ffbbbb7207 */ /* 0x000fe40002000000 */
[----:B------:R-:W-:Y:S01]  /*5630*/  LOP3.LUT R192, R192, R5, RZ, 0x3c, !PT ;  /* 0x00000005c0c07212 */ /* 0x000fe200078e3cff */
[----:B-1----:R-:W-:Y:S06]  /*5640*/  @P2 BRA `(.L_x_5794) ;  /* 0xffffffd400d82947 */ /* 0x002fec000383ffff */
.L_x_5757:
[----:B------:R-:W-:Y:S04]  /*5650*/  BSSY B0, `(.L_x_5795) ;  /* 0x0000004000007945 */ /* 0x000fe80003800000 */
[----:B------:R-:W-:Y:S05]  /*5660*/  @P3 BRA `(.L_x_5796) ;  /* 0x0000000000083947 */ /* 0x000fea0003800000 */
[----:B------:R-:W1:Y:S02]  /*5670*/  FENCE.VIEW.ASYNC.G ;  /* 0x00000000000073c6 */ /* 0x000e640000000100 */
[----:B-1----:R-:W-:Y:S06]  /*5680*/  BAR.ARV 0xc, 0x180 ;  /* 0x0306000000007b1d */ /* 0x002fec0000002000 */
.L_x_5796:
[----:B------:R-:W-:Y:S05]  /*5690*/  BSYNC B0 ;  /* 0x0000000000007941 */ /* 0x000fea0003800000 */
.L_x_5795:
[----:B------:R-:W-:Y:S01]  /*56a0*/  UISETP.NE.AND UP0, UPT, UR39, 0x1, UPT ;  /* 0x000000012700788c */ /* 0x000fe2000bf05270 */
[----:B------:R-:W-:Y:S05]  /*56b0*/  BSSY B7, `(.L_x_5797) ;  /* 0x0001085000077945 */ /* 0x000fea0003800000 */
[----:B------:R-:W-:-:S13]  /*56c0*/  PLOP3.LUT P0, PT, PT, PT, UP0, 0x80, 0x0 ;  /* 0x000000000000781c */ /* 0x000fda0003f0f008 */
[----:B------:R-:W-:Y:S05]  /*56d0*/  @!P0 BRA `(.L_x_5798) ;  /* 0x0000002400508947 */ /* 0x000fea0003800000 */
[----:B------:R-:W1:Y:S01]  /*56e0*/  LDC R0, c[0x0][0x448] ;  /* 0x00011200ff007b82 */ /* 0x000e620000000800 */
[----:B------:R-:W-:-:S07]  /*56f0*/  IADD3 R23, R184, 0x1, -R23 ;  /* 0x00000001b8177810 */ /* 0x000fce0007ffe817 */
[----:B------:R-:W2:Y:S01]  /*5700*/  LDC.64 R4, c[0x0][0x9e0] ;  /* 0x00027800ff047b82 */ /* 0x000ea20000000a00 */
[----:B-1----:R-:W-:Y:S01]  /*5710*/  ISETP.NE.AND P1, PT, R0, 0x1, PT ;  /* 0x000000010000780c */ /* 0x002fe20003f25270 */
[----:B------:R-:W-:Y:S01]  /*5720*/  VIADD R0, R196, 0x3f ;  /* 0x0000003fc4007836 */ /* 0x000fe20000000000 */
        /* <DEDUP_REMOVED lines=19> */
.L_x_5801:
[----:B------:R-:W-:-:S13]  /*5860*/  ISETP.NE.AND P0, PT, R5, 0x1, PT ;  /* 0x000000010500780c */ /* 0x000fda0003f05270 */
[----:B------:R-:W1:Y:S02]  /*5870*/  @P0 LDC.64 R6, c[0x0][0x9e8] ;  /* 0x00027a00ff060b82 */ /* 0x000e640000000a00 */
[----:B-1----:R-:W-:-:S05]  /*5880*/  @P0 IMAD.HI.U32 R6, R0, R6, RZ ;  /* 0x0000000600060227 */ /* 0x002fca00078e00ff */
[----:B------:R-:W-:-:S07]  /*5890*/  @P0 SHF.R.U32.HI R0, RZ, R7, R6 ;  /* 0x00000007ff000219 */ /* 0x000fce0000011606 */
.L_x_5802:
[----:B------:R-:W-:Y:S05]  /*58a0*/  BSYNC B0 ;  /* 0x0000000000007941 */ /* 0x000fea0003800000 */
.L_x_5800:
[----:B------:R-:W-:-:S05]  /*58b0*/  IMAD R3, R0, R5, R5 ;  /* 0x0000000500037224 */ /* 0x000fca00078e0205 */
[----:B------:R-:W-:-:S07]  /*58c0*/  VIMNMX R4, R4, R3, PT ;  /* 0x0000000304047248 */ /* 0x000fce0003fe0100 */
.L_x_5799:
[----:B------:R-:W1:Y:S01]  /*58d0*/  @P1 LDC R7, c[0x0][0x44c] ;  /* 0x00011300ff071b82 */ /* 0x000e620000000800 */
[----:B------:R-:W-:Y:S01]  /*58e0*/  VIADD R4, R4, 0x3f ;  /* 0x0000003f04047836 */ /* 0x000fe20000000000 */
[----:B------:R-:W-:Y:S01]  /*58f0*/  ULDC UR4, c[0x0][0x9dc] ;  /* 0x0002770000047ab9 */ /* 0x000fe20000000800 */
[----:B------:R-:W-:-:S03]  /*5900*/  IMAD.MOV.U32 R0, RZ, RZ, R196 ;  /* 0x000000ffff007224 */ /* 0x000fc600078e00c4 */
[----:B------:R-:W-:Y:S02]  /*5910*/  SHF.R.S32.HI R3, RZ, 0x1f, R4 ;  /* 0x0000001fff037819 */ /* 0x000fe40000011404 */
[----:B------:R-:W2:Y:S02]  /*5920*/  @P1 LDC R6, c[0x0][0x450] ;  /* 0x00011400ff061b82 */ /* 0x000ea40000000800 */
[----:B------:R-:W-:-:S04]  /*5930*/  LEA.HI R3, R3, R4, RZ, 0x6 ;  /* 0x0000000403037211 */ /* 0x000fc800078f30ff */
[----:B------:R-:W-:-:S04]  /*5940*/  SHF.R.S32.HI R3, RZ, 0x6, R3 ;  /* 0x00000006ff037819 */ /* 0x000fc80000011403 */
[----:B------:R-:W-:Y:S01]  /*5950*/  VIMNMX R38, R38, R3, PT ;  /* 0x0000000326267248 */ /* 0x000fe20003fe0100 */
[----:B-1----:R-:W-:-:S05]  /*5960*/  @P1 IMAD.HI.U32 R7, R196, R7, RZ ;  /* 0x00000007c4071227 */ /* 0x002fca00078e00ff */
[----:B--2---:R-:W-:-:S05]  /*5970*/  @P1 SHF.R.U32.HI R0, RZ, R6, R7 ;  /* 0x00000006ff001219 */ /* 0x004fca0000011607 */
        /* <DEDUP_REMOVED lines=13> */
.L_x_5805:
[----:B------:R-:W-:-:S13]  /*5a50*/  ISETP.NE.AND P0, PT, R5, 0x1, PT ;  /* 0x000000010500780c */ /* 0x000fda0003f05270 */
[----:B------:R-:W1:Y:S02]  /*5a60*/  @P0 LDC.64 R6, c[0x0][0x9e8] ;  /* 0x00027a00ff060b82 */ /* 0x000e640000000a00 */
[----:B-1----:R-:W-:-:S05]  /*5a70*/  @P0 IMAD.HI.U32 R6, R37, R6, RZ ;  /* 0x0000000625060227 */ /* 0x002fca00078e00ff */
[----:B------:R-:W-:-:S07]  /*5a80*/  @P0 SHF.R.U32.HI R37, RZ, R7, R6 ;  /* 0x00000007ff250219 */ /* 0x000fce0000011606 */
.L_x_5806:
[----:B------:R-:W-:Y:S05]  /*5a90*/  BSYNC B0 ;  /* 0x0000000000007941 */ /* 0x000fea0003800000 */
.L_x_5804:
[----:B------:R-:W-:-:S05]  /*5aa0*/  IMAD R5, R37, R5, RZ ;  /* 0x0000000525057224 */ /* 0x000fca00078e02ff */
[----:B------:R-:W-:-:S07]  /*5ab0*/  VIMNMX R0, R0, R5, !PT ;  /* 0x0000000500007248 */ /* 0x000fce0007fe0100 */
.L_x_5803:
[----:B------:R-:W-:Y:S01]  /*5ac0*/  SHF.R.S32.HI R3, RZ, 0x1f, R0 ;  /* 0x0000001fff037819 */ /* 0x000fe20000011400 */
[----:B------:R-:W-:Y:S03]  /*5ad0*/  BSSY B0, `(.L_x_5807) ;  /* 0x0000027000007945 */ /* 0x000fe60003800000 */
[----:B------:R-:W-:-:S04]  /*5ae0*/  LEA.HI R3, R3, R0, RZ, 0x6 ;  /* 0x0000000003037211 */ /* 0x000fc800078f30ff */
[----:B------:R-:W-:-:S04]  /*5af0*/  SHF.R.S32.HI R3, RZ, 0x6, R3 ;  /* 0x00000006ff037819 */ /* 0x000fc80000011403 */
[----:B------:R-:W-:Y:S01]  /*5b00*/  VIMNMX R9, RZ, R3, !PT ;  /* 0x00000003ff097248 */ /* 0x000fe20007fe0100 */
[----:B------:R-:W-:-:S03]  /*5b10*/  IMAD.MOV.U32 R3, RZ, RZ, RZ ;  /* 0x000000ffff037224 */ /* 0x000fc600078e00ff */
[----:B------:R-:W-:-:S13]  /*5b20*/  ISETP.GT.AND P0, PT, R38, R9, PT ;  /* 0x000000092600720c */ /* 0x000fda0003f04270 */
[----:B------:R-:W-:Y:S05]  /*5b30*/  @!P0 BRA `(.L_x_5808) ;  /* 0x0000000000808947 */ /* 0x000fea0003800000 */
[----:B------:R-:W2:Y:S01]  /*5b40*/  LDL R4, [R1+0x4c] ;  /* 0x00004c0001047983 */ /* 0x000ea20000100800 */
[----:B------:R-:W-:Y:S01]  /*5b50*/  ULDC UR4, c[0x0][0x9f0] ;  /* 0x00027c0000047ab9 */ /* 0x000fe20000000800 */
[----:B--2---:R-:W-:-:S04]  /*5b60*/  ISETP.NE.AND P0, PT, R4, RZ, PT ;  /* 0x000000ff0400720c */ /* 0x004fc80003f05270 */
[----:B0-----:R-:W-:-:S04]  /*5b70*/  SEL R11, R4, UR4, P0 ;  /* 0x00000004040b7c07 */ /* 0x001fc80008000000 */
[-C--:B------:R-:W-:Y:S02]  /*5b80*/  IABS R6, R11.reuse ;  /* 0x0000000b00067213 */ /* 0x080fe40000000000 */
[----:B------:R-:W-:Y:S02]  /*5b90*/  IADD3 R0, R11, -0x1, R38 ;  /* 0xffffffff0b007810 */ /* 0x000fe40007ffe026 */
[----:B------:R-:W0:Y:S01]  /*5ba0*/  I2F.RP R3, R6 ;  /* 0x0000000600037306 */ /* 0x000e220000209400 */
[----:B---3--:R-:W-:Y:S02]  /*5bb0*/  IABS R10, R11 ;  /* 0x0000000b000a7213 */ /* 0x008fe40000000000 */
        /* <DEDUP_REMOVED lines=24> */
.L_x_5808:
[----:B------:R-:W-:Y:S05]  /*5d40*/  BSYNC B0 ;  /* 0x0000000000007941 */ /* 0x000fea0003800000 */
.L_x_5807:
[----:B------:R-:W2:Y:S01]  /*5d50*/  LDL R0, [R1+0x54] ;  /* 0x0000540001007983 */ /* 0x000ea20000100800 */
        /* <DEDUP_REMOVED lines=65> */
[----:B--2---:R-:W-:-:S05]  /*6170*/  IMAD R0, R0, R3, R9 ;  /* 0x0000000300007224 */ /* 0x004fca00078e0209 */
[----:B------:R-:W-:Y:S02]  /*6180*/  VIADDMNMX R3, R0, R3, R38, PT ;  /* 0x0000000300037246 */ /* 0x000fe40003800126 */
[----:B------:R-:W-:Y:S02]  /*6190*/  CS2R R38, SRZ ;  /* 0x0000000000267805 */ /* 0x000fe4000001ff00 */
[----:B------:R-:W-:-:S13]  /*61a0*/  ISETP.GT.AND P1, PT, R3, R0, PT ;  /* 0x000000000300720c */ /* 0x000fda0003f24270 */
[----:B------:R-:W-:Y:S05]  /*61b0*/  @!P1 BRA `(.L_x_5809) ;  /* 0x000000fc00509947 */ /* 0x000fea0003800000 */
[----:B------:R-:W2:Y:S04]  /*61c0*/  LDL R8, [R1+0x5c] ;  /* 0x00005c0001087983 */ /* 0x000ea80000100800 */
[----:B--2---:R-:W1:Y:S02]  /*61d0*/  SHFL.IDX PT, R4, R8, RZ, 0x1f ;  /* 0x00001fff08047589 */ /* 0x004e6400000e0000 */
[----:B-1----:R-:W-:-:S04]  /*61e0*/  LEA.HI R5, R4, R4, RZ, 0x1 ;  /* 0x0000000404057211 */ /* 0x002fc800078f08ff */
        /* <DEDUP_REMOVED lines=11> */
.L_x_5810:
[C---:B------:R-:W-:Y:S01]  /*62a0*/  IMAD R12, R17.reuse, 0x8, R2 ;  /* 0x00000008110c7824 */ /* 0x040fe200078e0202 */
[----:B------:R-:W-:Y:S01]  /*62b0*/  SHF.L.U32 R5, R22, 0x1f, RZ ;  /* 0x0000001f16057819 */ /* 0x000fe200000006ff */
[----:B------:R-:W-:Y:S01]  /*62c0*/  VIADD R4, R2, 0x26800 ;  /* 0x0002680002047836 */ /* 0x000fe20000000000 */
[----:B------:R-:W-:Y:S01]  /*62d0*/  BSSY B0, `(.L_x_5811) ;  /* 0x0000008000007945 */ /* 0x000fe20003800000 */
[----:B------:R-:W-:Y:S01]  /*62e0*/  IMAD R6, R17, 0x1000, R20 ;  /* 0x0000100011067824 */ /* 0x000fe200078e0214 */
[----:B------:R-:W1:Y:S01]  /*62f0*/  SYNCS.PHASECHK.TRANS64.TRYWAIT P1, [R12+URZ+0x28c50], R5 ;  /* 0x028c50050c0075a7 */ /* 0x000e62000802017f */
[----:B------:R-:W-:Y:S01]  /*6300*/  IMAD.MOV.U32 R7, RZ, RZ, 0x40000040 ;  /* 0x40000040ff077424 */ /* 0x000fe200078e00ff */
[----:B------:R-:W-:-:S04]  /*6310*/  SHF.R.U32.HI R4, RZ, 0x4, R4 ;  /* 0x00000004ff047819 */ /* 0x000fc80000011604 */
[----:B------:R-:W-:-:S04]  /*6320*/  LOP3.LUT R4, R4, 0x3fff, RZ, 0xc0, !PT ;  /* 0x00003fff04047812 */ /* 0x000fc800078ec0ff */
[----:B------:R-:W-:Y:S01]  /*6330*/  LOP3.LUT R4, R4, 0x10000, RZ, 0xfc, !PT ;  /* 0x0001000004047812 */ /* 0x000fe200078efcff */
[----:B-1----:R-:W-:Y:S06]  /*6340*/  @!P1 BRA `(.L_x_5812) ;  /* 0x000001d800149947 */ /* 0x002fec0003800000 */
.L_x_6136:
[----:B------:R-:W-:Y:S05]  /*6350*/  BSYNC B0 ;  /* 0x0000000000007941 */ /* 0x000fea0003800000 */
.L_x_5811:
[----:B------:R-:W-:Y:S01]  /*6360*/  BAR.SYNC.DEFER_BLOCKING 0xe, 0x100 ;  /* 0x0384000000007b1d */ /* 0x000fe20000010000 */
[----:B-1----:R-:W-:Y:S01]  /*6370*/  IMAD.MOV.U32 R5, RZ, RZ, 0x40000040 ;  /* 0x40000040ff057424 */ /* 0x002fe200078e00ff */
[C---:B------:R-:W-:Y:S01]  /*6380*/  R2UR UR14, R6.reuse ;  /* 0x00000000060e72ca */ /* 0x040fe200000e0000 */
[----:B---3--:R-:W-:Y:S01]  /*6390*/  VIADD R10, R6, 0x100 ;  /* 0x00000100060a7836 */ /* 0x008fe20000000000 */
[----:B------:R-:W-:Y:S01]  /*63a0*/  R2UR UR15, R7 ;  /* 0x00000000070f72ca */ /* 0x000fe200000e0000 */
        /* <DEDUP_REMOVED lines=18> */
[----:B-----5:R-:W-:Y:S01]  /*64d0*/  WARPGROUP.ARRIVE ;  /* 0x00000000000079c5 */ /* 0x020fe20000000000 */
        /* <DEDUP_REMOVED lines=24> */
.L_x_5813:
[----:B------:R-:W-:Y:S01]  /*6660*/  VIADD R3, R3, 0xfffffffe ;  /* 0xfffffffe03037836 */ /* 0x000fe20000000000 */
[----:B------:R-:W-:Y:S01]  /*6670*/  BSSY B0, `(.L_x_5814) ;  /* 0x00000cc000007945 */ /* 0x000fe20003800000 */
[----:B------:R-:W-:-:S03]  /*6680*/  VIADD R12, R12, 0x28c60 ;  /* 0x00028c600c0c7836 */ /* 0x000fc60000000000 */
[----:B------:R-:W-:Y:S02]  /*6690*/  ISETP.GE.AND P1, PT, R3, R0, PT ;  /* 0x000000000300720c */ /* 0x000fe40003f26270 */
[----:B------:R-:W-:-:S04]  /*66a0*/  PRMT R12, R186, 0x654, R12 ;  /* 0x00000654ba0c7816 */ /* 0x000fc8000000000c */
[----:B------:R0:W-:Y:S07]  /*66b0*/  SYNCS.ARRIVE.TRANS64.RED.A1T0 RZ, [R12+URZ], RZ ;  /* 0x000000ff0cff79a7 */ /* 0x0001ee000810043f */
[----:B------:R-:W-:Y:S05]  /*66c0*/  @!P1 BRA `(.L_x_5815) ;  /* 0x0000000c00189947 */ /* 0x000fea0003800000 */
.L_x_5822:
[----:B------:R-:W-:Y:S01]  /*66d0*/  BAR.SYNC.DEFER_BLOCKING 0xe, 0x100 ;  /* 0x0384000000007b1d */ /* 0x000fe20000010000 */
[----:B0-----:R-:W-:Y:S01]  /*66e0*/  IMAD R12, R17, 0x40, R194 ;  /* 0x00000040110c7824 */ /* 0x001fe200078e02c2 */
[----:B------:R-:W-:Y:S01]  /*66f0*/  ISETP.GT.AND P2, PT, R3, R0, PT ;  /* 0x000000000300720c */ /* 0x000fe20003f44270 */
[----:B------:R-:W-:Y:S02]  /*6700*/  VIADD R17, R17, 0x1 ;  /* 0x0000000111117836 */ /* 0x000fe40000000000 */
[----:B------:R-:W-:Y:S02]  /*6710*/  IMAD R12, R12, 0x4, R2 ;  /* 0x000000040c0c7824 */ /* 0x000fe400078e0202 */
[----:B------:R-:W-:Y:S01]  /*6720*/  VIADD R3, R3, 0xffffffff ;  /* 0xffffffff03037836 */ /* 0x000fe20000000000 */
[----:B------:R-:W-:-:S04]  /*6730*/  ISETP.NE.AND P1, PT, R17, 0x2, PT ;  /* 0x000000021100780c */ /* 0x000fc80003f25270 */
[----:B------:R-:W-:Y:S01]  /*6740*/  SEL R17, R17, RZ, P1 ;  /* 0x000000ff11117207 */ /* 0x000fe20000800000 */
[----:B------:R-:W0:Y:S04]  /*6750*/  LDS R13, [R12+0x28800] ;  /* 0x028800000c0d7984 */ /* 0x000e280000000800 */
[----:B-1----:R-:W1:Y:S01]  /*6760*/  LDS R12, [R12+0x28820] ;  /* 0x028820000c0c7984 */ /* 0x002e620000000800 */
        /* <DEDUP_REMOVED lines=132> */
.L_x_5816:
[----:B------:R-:W-:Y:S01]  /*6fb0*/  IMAD R21, R17, 0x8, R2 ;  /* 0x0000000811157824 */ /* 0x000fe200078e0202 */
[----:B------:R-:W-:-:S04]  /*6fc0*/  SHF.L.U32 R12, R22, 0x1f, RZ ;  /* 0x0000001f160c7819 */ /* 0x000fc800000006ff */
[----:B------:R0:W1:Y:S01]  /*6fd0*/  SYNCS.PHASECHK.TRANS64.TRYWAIT P1, [R21+URZ+0x28c50], R12 ;  /* 0x028c500c150075a7 */ /* 0x000062000802017f */
[----:B------:R-:W-:Y:S05]  /*6fe0*/  @!P0 BRA `(.L_x_5817) ;  /* 0x0000000000048947 */ /* 0x000fea0003800000 */
[----:B------:R-:W-:Y:S01]  /*6ff0*/  BPT.TRAP 0x1 ;  /* 0x000000040000795c */ /* 0x000fe20000300000 */
.L_x_5817:
[----:B------:R-:W-:Y:S04]  /*7000*/  BSSY B1, `(.L_x_5818) ;  /* 0x0000004000017945 */ /* 0x000fe80003800000 */
[----:B-1----:R-:W-:Y:S05]  /*7010*/  @P1 BRA `(.L_x_5819) ;  /* 0x0000000000081947 */ /* 0x002fea0003800000 */
[----:B------:R-:W1:Y:S02]  /*7020*/  SYNCS.PHASECHK.TRANS64.TRYWAIT P1, [R21+URZ+0x28c50], R12 ;  /* 0x028c500c150075a7 */ /* 0x000e64000802017f */
[----:B-1----:R-:W-:Y:S05]  /*7030*/  @!P1 BRA `(.L_x_5820) ;  /* 0x000001c800ec9947 */ /* 0x002fea0003800000 */
.L_x_5819:
[----:B------:R-:W-:Y:S05]  /*7040*/  BSYNC B1 ;  /* 0x0000000000017941 */ /* 0x000fea0003800000 */
.L_x_5818:
[----:B01----:R-:W-:Y:S01]  /*7050*/  IMAD R12, R17, 0x1000, R20 ;  /* 0x00001000110c7824 */ /* 0x003fe200078e0214 */
[----:B------:R-:W-:Y:S01]  /*7060*/  R2UR UR4, R4 ;  /* 0x00000000040472ca */ /* 0x000fe200000e0000 */
[----:B------:R-:W-:Y:S01]  /*7070*/  IMAD.MOV.U32 R13, RZ, RZ, 0x40000040 ;  /* 0x40000040ff0d7424 */ /* 0x000fe200078e00ff */
[----:B------:R-:W-:Y:S01]  /*7080*/  R2UR UR5, R5 ;  /* 0x00000000050572ca */ /* 0x000fe200000e0000 */
[----:B------:R-:W-:Y:S01]  /*7090*/  WARPGROUP.ARRIVE ;  /* 0x00000000000079c5 */ /* 0x000fe20000000000 */
[C---:B------:R-:W-:Y:S01]  /*70a0*/  R2UR UR6, R12.reuse ;  /* 0x000000000c0672ca */ /* 0x040fe200000e0000 */
[----:B------:R-:W-:Y:S01]  /*70b0*/  VIADD R14, R12, 0x80 ;  /* 0x000000800c0e7836 */ /* 0x000fe20000000000 */
[----:B------:R-:W-:Y:S01]  /*70c0*/  R2UR UR7, R13 ;  /* 0x000000000d0772ca */ /* 0x000fe200000e0000 */
[----:B------:R-:W-:Y:S02]  /*70d0*/  IMAD.MOV.U32 R15, RZ, RZ, 0x40000040 ;  /* 0x40000040ff0f7424 */ /* 0x000fe400078e00ff */
[----:B------:R-:W-:-:S10]  /*70e0*/  IMAD.MOV.U32 R13, RZ, RZ, 0x40000040 ;  /* 0x40000040ff0d7424 */ /* 0x000fd400078e00ff */
        /* <DEDUP_REMOVED lines=27> */
[----:B------:R-:W-:Y:S03]  /*72a0*/  HGMMA.64x256x16.F32.BF16 R24, gdesc[UR4].tnspB, R24, gsb0 ;  /* 0x43e00000041879f0 */ /* 0x000fe60008001818 */
[----:B------:R-:W-:Y:S02]  /*72b0*/  WARPGROUP.DEPBAR.LE gsb0, 0x0 ;  /* 0x00008000000079c5 */ /* 0x000fe40000010000 */
[----:B------:R-:W-:Y:S06]  /*72c0*/  BAR.ARV 0xf, 0x100 ;  /* 0x03c4000000007b1d */ /* 0x000fec0000002000 */
[----:B------:R-:W-:Y:S05]  /*72d0*/  @!P0 BRA `(.L_x_5821) ;  /* 0x0000000000048947 */ /* 0x000fea0003800000 */
[----:B------:R-:W-:Y:S01]  /*72e0*/  BPT.TRAP 0x1 ;  /* 0x000000040000795c */ /* 0x000fe20000300000 */
.L_x_5821:
[----:B------:R-:W-:-:S05]  /*72f0*/  VIADD R21, R21, 0x28c60 ;  /* 0x00028c6015157836 */ /* 0x000fca0000000000 */
[----:B------:R-:W-:-:S04]  /*7300*/  PRMT R21, R186, 0x654, R21 ;  /* 0x00000654ba157816 */ /* 0x000fc80000000015 */
[----:B------:R1:W-:Y:S01]  /*7310*/  SYNCS.ARRIVE.TRANS64.RED.A1T0 RZ, [R21+URZ], RZ ;  /* 0x000000ff15ff79a7 */ /* 0x0003e2000810043f */
[----:B------:R-:W-:Y:S05]  /*7320*/  @P2 BRA `(.L_x_5822) ;  /* 0xfffffff000e82947 */ /* 0x000fea000383ffff */
.L_x_5815:
[----:B------:R-:W-:Y:S05]  /*7330*/  BSYNC B0 ;  /* 0x0000000000007941 */ /* 0x000fea0003800000 */
.L_x_5814:
        /* <DEDUP_REMOVED lines=142> */
.L_x_5798:
        /* <DEDUP_REMOVED lines=24> */
.L_x_5825:
[----:B------:R-:W-:-:S13]  /*7da0*/  ISETP.NE.AND P0, PT, R5, 0x1, PT ;  /* 0x000000010500780c */ /* 0x000fda0003f05270 */
[----:B------:R-:W1:Y:S02]  /*7db0*/  @P0 LDC.64 R6, c[0x0][0x9e8] ;  /* 0x00027a00ff060b82 */ /* 0x000e640000000a00 */
[----:B-1----:R-:W-:-:S05]  /*7dc0*/  @P0 IMAD.HI.U32 R6, R0, R6, RZ ;  /* 0x0000000600060227 */ /* 0x002fca00078e00ff */
[----:B------:R-:W-:-:S07]  /*7dd0*/  @P0 SHF.R.U32.HI R0, RZ, R7, R6 ;  /* 0x00000007ff000219 */ /* 0x000fce0000011606 */
.L_x_5826:
[----:B------:R-:W-:Y:S05]  /*7de0*/  BSYNC B0 ;  /* 0x0000000000007941 */ /* 0x000fea0003800000 */
.L_x_5824:
[----:B------:R-:W-:-:S05]  /*7df0*/  IMAD R3, R0, R5, R5 ;  /* 0x0000000500037224 */ /* 0x000fca00078e0205 */
[----:B------:R-:W-:-:S07]  /*7e00*/  VIMNMX R4, R4, R3, PT ;  /* 0x0000000304047248 */ /* 0x000fce0003fe0100 */
.L_x_5823:
        /* <DEDUP_REMOVED lines=24> */
.L_x_5829:
[----:B------:R-:W-:-:S13]  /*7f90*/  ISETP.NE.AND P0, PT, R5, 0x1, PT ;  /* 0x000000010500780c */ /* 0x000fda0003f05270 */
[----:B------:R-:W1:Y:S02]  /*7fa0*/  @P0 LDC.64 R6, c[0x0][0x9e8] ;  /* 0x00027a00ff060b82 */ /* 0x000e640000000a00 */
[----:B-1----:R-:W-:-:S05]  /*7fb0*/  @P0 IMAD.HI.U32 R6, R37, R6, RZ ;  /* 0x0000000625060227 */ /* 0x002fca00078e00ff */
[----:B------:R-:W-:-:S07]  /*7fc0*/  @P0 SHF.R.U32.HI R37, RZ, R7, R6 ;  /* 0x00000007ff250219 */ /* 0x000fce0000011606 */
.L_x_5830:
[----:B------:R-:W-:Y:S05]  /*7fd0*/  BSYNC B0 ;  /* 0x0000000000007941 */ /* 0x000fea0003800000 */
.L_x_5828:
[----:B------:R-:W-:-:S05]  /*7fe0*/  IMAD R5, R37, R5, RZ ;  /* 0x0000000525057224 */ /* 0x000fca00078e02ff */
[----:B------:R-:W-:-:S07]  /*7ff0*/  VIMNMX R0, R0, R5, !PT ;  /* 0x0000000500007248 */ /* 0x000fce0007fe0100 */
.L_x_5827:
[----:B------:R-:W-:Y:S01]  /*8000*/  SHF.R.S32.HI R3, RZ, 0x1f, R0 ;  /* 0x0000001fff037819 */ /* 0x000fe20000011400 */
[----:B------:R-:W-:Y:S01]  /*8010*/  BSSY B0, `(.L_x_5831) ;  /* 0x0000027000007945 */ /* 0x000fe20003800000 */
[----:B------:R-:W-:Y:S02]  /*8020*/  IMAD.MOV.U32 R168, RZ, RZ, RZ ;  /* 0x000000ffffa87224 */ /* 0x000fe400078e00ff */
[----:B------:R-:W-:-:S04]  /*8030*/  LEA.HI R3, R3, R0, RZ, 0x6 ;  /* 0x0000000003037211 */ /* 0x000fc800078f30ff */
[----:B------:R-:W-:-:S04]  /*8040*/  SHF.R.S32.HI R3, RZ, 0x6, R3 ;  /* 0x00000006ff037819 */ /* 0x000fc80000011403 */
[----:B------:R-:W-:-:S04]  /*8050*/  VIMNMX R207, RZ, R3, !PT ;  /* 0x00000003ffcf7248 */ /* 0x000fc80007fe0100 */
[----:B------:R-:W-:-:S13]  /*8060*/  ISETP.GT.AND P0, PT, R38, R207, PT ;  /* 0x000000cf2600720c */ /* 0x000fda0003f04270 */
[----:B------:R-:W-:Y:S05]  /*8070*/  @!P0 BRA `(.L_x_5832) ;  /* 0x0000000000808947 */ /* 0x000fea0003800000 */
[----:B------:R-:W2:Y:S01]  /*8080*/  LDL R4, [R1+0x4c] ;  /* 0x00004c0001047983 */ /* 0x000ea20000100800 */
[----:B------:R-:W-:Y:S01]  /*8090*/  ULDC UR4, c[0x0][0x9f0] ;  /* 0x00027c0000047ab9 */ /* 0x000fe20000000800 */
[----:B--2---:R-:W-:-:S04]  /*80a0*/  ISETP.NE.AND P0, PT, R4, RZ, PT ;  /* 0x000000ff0400720c */ /* 0x004fc80003f05270 */
[----:B------:R-:W-:-:S04]  /*80b0*/  SEL R9, R4, UR4, P0 ;  /* 0x0000000404097c07 */ /* 0x000fc80008000000 */
[-C--:B------:R-:W-:Y:S02]  /*80c0*/  IABS R6, R9.reuse ;  /* 0x0000000900067213 */ /* 0x080fe40000000000 */
[----:B------:R-:W-:Y:S02]  /*80d0*/  IADD3 R0, R9, -0x1, R38 ;  /* 0xffffffff09007810 */ /* 0x000fe40007ffe026 */
[----:B------:R-:W1:Y:S01]  /*80e0*/  I2F.RP R3, R6 ;  /* 0x0000000600037306 */ /* 0x000e620000209400 */
[----:B---3--:R-:W-:Y:S02]  /*80f0*/  IABS R10, R9 ;  /* 0x00000009000a7213 */ /* 0x008fe40000000000 */
[----:B------:R-:W-:-:S05]  /*8100*/  IMAD.IADD R0, R0, 0x1, -R207 ;  /* 0x0000000100007824 */ /* 0x000fca00078e0acf */
[----:B------:R-:W-:Y:S02]  /*8110*/  IABS R8, R0 ;  /* 0x0000000000087213 */ /* 0x000fe40000000000 */
[----:B------:R-:W-:-:S04]  /*8120*/  LOP3.LUT R0, R0, R9, RZ, 0x3c, !PT ;  /* 0x0000000900007212 */ /* 0x000fc800078e3cff */
[----:B------:R-:W-:Y:S01]  /*8130*/  ISETP.GE.AND P2, PT, R0, RZ, PT ;  /* 0x000000ff0000720c */ /* 0x000fe20003f46270 */
[----:B-1----:R-:W1:Y:S02]  /*8140*/  MUFU.RCP R3, R3 ;  /* 0x0000000300037308 */ /* 0x002e640000001000 */
[----:B-1----:R-:W-:Y:S02]  /*8150*/  VIADD R4, R3, 0xffffffe ;  /* 0x0ffffffe03047836 */ /* 0x002fe40000000000 */
[----:B------:R-:W-:-:S04]  /*8160*/  IMAD.MOV R3, RZ, RZ, -R10 ;  /* 0x000000ffff037224 */ /* 0x000fc800078e0a0a */
[----:B------:R1:W2:Y:S02]  /*8170*/  F2I.FTZ.U32.TRUNC.NTZ R5, R4 ;  /* 0x0000000400057305 */ /* 0x0002a4000021f000 */
[----:B-1----:R-:W-:Y:S02]  /*8180*/  IMAD.MOV.U32 R4, RZ, RZ, RZ ;  /* 0x000000ffff047224 */ /* 0x002fe400078e00ff */
[----:B--2---:R-:W-:-:S04]  /*8190*/  IMAD.MOV R7, RZ, RZ, -R5 ;  /* 0x000000ffff077224 */ /* 0x004fc800078e0a05 */
        /* <DEDUP_REMOVED lines=14> */
.L_x_5832:
[----:B------:R-:W-:Y:S05]  /*8280*/  BSYNC B0 ;  /* 0x0000000000007941 */ /* 0x000fea0003800000 */
.L_x_5831:
        /* <DEDUP_REMOVED lines=71> */
[----:B------:R-:W2:Y:S01]  /*8700*/  LDL R0, [R1+0x5c] ;  /* 0x00005c0001007983 */ /* 0x000ea20000100800 */
[----:B------:R-:W-:Y:S03]  /*8710*/  BSSY B6, `(.L_x_5833) ;  /* 0x000001d000067945 */ /* 0x000fe60003800000 */
[----:B--2---:R-:W1:Y:S02]  /*8720*/  SHFL.IDX PT, R0, R0, RZ, 0x1f ;  /* 0x00001fff00007589 */ /* 0x004e6400000e0000 */
[----:B-1----:R-:W-:-:S04]  /*8730*/  LEA.HI R3, R0, R0, RZ, 0x1 ;  /* 0x0000000000037211 */ /* 0x002fc800078f08ff */
[----:B------:R-:W-:-:S05]  /*8740*/  LOP3.LUT R3, R3, 0x1fffe, RZ, 0xc0, !PT ;  /* 0x0001fffe03037812 */ /* 0x000fca00078ec0ff */
[----:B------:R-:W-:Y:S02]  /*8750*/  IMAD.IADD R3, R0, 0x1, -R3 ;  /* 0x0000000100037824 */ /* 0x000fe400078e0a03 */
[----:B------:R-:W-:Y:S02]  /*8760*/  VIADD R0, R2, 0x26800 ;  /* 0x0002680002007836 */ /* 0x000fe40000000000 */
[----:B------:R-:W-:-:S03]  /*8770*/  IMAD R3, R3, 0x8000, R2 ;  /* 0x0000800003037824 */ /* 0x000fc600078e0202 */
[----:B------:R-:W-:Y:S01]  /*8780*/  LOP3.LUT P0, RZ, R0, 0x3ff, RZ, 0xc0, !PT ;  /* 0x000003ff00ff7812 */ /* 0x000fe2000780c0ff */
[----:B------:R-:W-:-:S05]  /*8790*/  VIADD R3, R3, 0x400 ;  /* 0x0000040003037836 */ /* 0x000fca0000000000 */
[----:B------:R-:W-:-:S04]  /*87a0*/  SHF.R.U32.HI R3, RZ, 0x4, R3 ;  /* 0x00000004ff037819 */ /* 0x000fc80000011603 */
[----:B------:R-:W-:-:S04]  /*87b0*/  LOP3.LUT R3, R3, 0x3fff, RZ, 0xc0, !PT ;  /* 0x00003fff03037812 */ /* 0x000fc800078ec0ff */
[----:B------:R-:W-:Y:S01]  /*87c0*/  LOP3.LUT R195, R3, 0x2000000, RZ, 0xfc, !PT ;  /* 0x0200000003c37812 */ /* 0x000fe200078efcff */
[----:B------:R-:W-:Y:S06]  /*87d0*/  @!P0 BRA `(.L_x_5834) ;  /* 0x0000000000408947 */ /* 0x000fec0003800000 */
        /* <DEDUP_REMOVED lines=8> */
[----:B------:R-:W-:-:S02]  /*8860*/  IMAD.U32 R7, RZ, RZ, UR7 ;  /* 0x00000007ff077e24 */ /* 0x000fc4000f8e00ff */
[----:B---3--:R-:W-:Y:S02]  /*8870*/  IMAD.U32 R10, RZ, RZ, UR4 ;  /* 0x00000004ff0a7e24 */ /* 0x008fe4000f8e00ff */
[----:B0-----:R-:W-:Y:S02]  /*8880*/  IMAD.U32 R11, RZ, RZ, UR5 ;  /* 0x00000005ff0b7e24 */ /* 0x001fe4000f8e00ff */
[----:B------:R-:W-:Y:S02]  /*8890*/  IMAD.MOV.U32 R8, RZ, RZ, 0x70 ;  /* 0x00000070ff087424 */ /* 0x000fe400078e00ff */
[----:B------:R-:W-:Y:S02]  /*88a0*/  IMAD.MOV.U32 R12, RZ, RZ, 0x1 ;  /* 0x00000001ff0c7424 */ /* 0x000fe400078e00ff */
[----:B------:R-:W-:-:S07]  /*88b0*/  IMAD.MOV.U32 R13, RZ, RZ, RZ ;  /* 0x000000ffff0d7224 */ /* 0x000fce00078e00ff */
[----:B------:R-:W-:-:S07]  /*88c0*/  LEPC R20, `(.L_x_5834) ;  /* 0x000000001014794e */ /* 0x000fce0000000000 */
[----:B-1---5:R-:W-:Y:S05]  /*88d0*/  CALL.ABS.NOINC R14 ;  /* 0x000000000e007343 */ /* 0x022fea0003c00000 */
.L_x_5834:
[----:B------:R-:W-:Y:S05]  /*88e0*/  BSYNC B6 ;  /* 0x0000000000067941 */ /* 0x000fea0003800000 */
.L_x_5833:
        /* <DEDUP_REMOVED lines=13> */
.L_x_5838:
[----:B--2---:R2:W4:Y:S02]  /*89c0*/  SYNCS.PHASECHK.TRANS64.TRYWAIT P0, [R2+URZ+0x28c00], R3 ;  /* 0x028c0003020075a7 */ /* 0x004524000800017f */
[----:B----4-:R-:W-:Y:S05]  /*89d0*/  @!P0 NANOSLEEP.SYNCS 0x989680 ;  /* 0x009896800000895d */ /* 0x010fea0003900000 */
[----:B------:R-:W4:Y:S02]  /*89e0*/  @!P0 SYNCS.PHASECHK.TRANS64 P0, [R2+URZ+0x28c00], R3 ;  /* 0x028c0003020085a7 */ /* 0x000f24000800007f */
[----:B----4-:R-:W-:Y:S05]  /*89f0*/  @!P0 BRA `(.L_x_5838) ;  /* 0xfffffffc00f08947 */ /* 0x010fea000383ffff */
.L_x_5837:
[----:B------:R-:W-:Y:S05]  /*8a00*/  BSYNC B0 ;  /* 0x0000000000007941 */ /* 0x000fea0003800000 */
.L_x_5836:
[----:B------:R-:W-:Y:S05]  /*8a10*/  BRA `(.L_x_5839) ;  /* 0x0000002c00c07947 */ /* 0x000fea0003800000 */
.L_x_5835:
[----:B------:R-:W-:Y:S01]  /*8a20*/  VIADD R4, R2, 0x20400 ;  /* 0x0002040002047836 */ /* 0x000fe20000000000 */
[----:B-----5:R-:W-:Y:S01]  /*8a30*/  SHF.R.S32.HI R0, RZ, 0x1f, R80 ;  /* 0x0000001fff007819 */ /* 0x020fe20000011450 */
[----:B------:R-:W-:Y:S01]  /*8a40*/  ULDC.64 UR4, c[0x0][0x3f8] ;  /* 0x0000fe0000047ab9 */ /* 0x000fe20000000a00 */
[----:B------:R-:W-:Y:S01]  /*8a50*/  ULDC.64 UR6, c[0x0][0x408] ;  /* 0x0001020000067ab9 */ /* 0x000fe20000000a00 */
[----:B------:R-:W-:Y:S01]  /*8a60*/  IMAD.WIDE.U32 R24, R80, UR4, RZ ;  /* 0x0000000450187c25 */ /* 0x000fe2000f8e00ff */
[----:B------:R-:W-:Y:S01]  /*8a70*/  LOP3.LUT P0, RZ, R4, 0x3ff, RZ, 0xc0, !PT ;  /* 0x000003ff04ff7812 */ /* 0x000fe2000780c0ff */
[----:B------:R-:W-:Y:S02]  /*8a80*/  BSSY B6, `(.L_x_5840) ;  /* 0x0000019000067945 */ /* 0x000fe40003800000 */
[C---:B------:R-:W-:Y:S02]  /*8a90*/  IMAD R3, R0.reuse, UR4, RZ ;  /* 0x0000000400037c24 */ /* 0x040fe4000f8e02ff */
[----:B------:R-:W-:-:S02]  /*8aa0*/  IMAD R5, R0, UR6, RZ ;  /* 0x0000000600057c24 */ /* 0x000fc4000f8e02ff */
[C---:B------:R-:W-:Y:S02]  /*8ab0*/  IMAD R3, R80.reuse, UR5, R3 ;  /* 0x0000000550037c24 */ /* 0x040fe4000f8e0203 */
[C---:B------:R-:W-:Y:S02]  /*8ac0*/  IMAD R5, R80.reuse, UR7, R5 ;  /* 0x0000000750057c24 */ /* 0x040fe4000f8e0205 */
[----:B------:R-:W-:-:S04]  /*8ad0*/  IMAD.WIDE.U32 R80, R80, UR6, RZ ;  /* 0x0000000650507c25 */ /* 0x000fc8000f8e00ff */
[----:B------:R-:W-:Y:S02]  /*8ae0*/  IMAD.IADD R27, R3, 0x1, R25 ;  /* 0x00000001031b7824 */ /* 0x000fe400078e0219 */
[----:B------:R-:W-:Y:S01]  /*8af0*/  IMAD.IADD R29, R5, 0x1, R81 ;  /* 0x00000001051d7824 */ /* 0x000fe200078e0251 */
        /* <DEDUP_REMOVED lines=8> */
[----:B---3--:R-:W-:Y:S02]  /*8b80*/  IMAD.U32 R10, RZ, RZ, UR6 ;  /* 0x00000006ff0a7e24 */ /* 0x008fe4000f8e00ff */
[----:B------:R-:W-:-:S02]  /*8b90*/  IMAD.U32 R6, RZ, RZ, UR4 ;  /* 0x00000004ff067e24 */ /* 0x000fc4000f8e00ff */
[----:B------:R-:W-:Y:S02]  /*8ba0*/  IMAD.U32 R7, RZ, RZ, UR5 ;  /* 0x00000005ff077e24 */ /* 0x000fe4000f8e00ff */
[----:B0-----:R-:W-:Y:S02]  /*8bb0*/  IMAD.U32 R11, RZ, RZ, UR7 ;  /* 0x00000007ff0b7e24 */ /* 0x001fe4000f8e00ff */
[----:B------:R-:W-:Y:S02]  /*8bc0*/  IMAD.MOV.U32 R8, RZ, RZ, 0x70 ;  /* 0x00000070ff087424 */ /* 0x000fe400078e00ff */
[----:B------:R-:W-:Y:S02]  /*8bd0*/  IMAD.MOV.U32 R12, RZ, RZ, 0x1 ;  /* 0x00000001ff0c7424 */ /* 0x000fe400078e00ff */
[----:B------:R-:W-:-:S07]  /*8be0*/  IMAD.MOV.U32 R13, RZ, RZ, RZ ;  /* 0x000000ffff0d7224 */ /* 0x000fce00078e00ff */
[----:B------:R-:W-:-:S07]  /*8bf0*/  LEPC R20, `(.L_x_5841) ;  /* 0x000000001014794e */ /* 0x000fce0000000000 */
[----:B-1----:R-:W-:Y:S05]  /*8c00*/  CALL.ABS.NOINC R14 ;  /* 0x000000000e007343 */ /* 0x002fea0003c00000 */
.L_x_5841:
[----:B------:R-:W-:Y:S05]  /*8c10*/  BSYNC B6 ;  /* 0x0000000000067941 */ /* 0x000fea0003800000 */
.L_x_5840:
[----:B------:R-:W-:Y:S01]  /*8c20*/  ULDC.U8 UR4, c[0x0][0x410] ;  /* 0x0001040000047ab9 */ /* 0x000fe20000000000 */
[----:B------:R-:W-:Y:S01]  /*8c30*/  BSSY B0, `(.L_x_5842) ;  /* 0x00002c6000007945 */ /* 0x000fe20003800000 */
[----:B------:R-:W-:Y:S01]  /*8c40*/  ISETP.NE.AND P0, PT, RZ, UR4, PT ;  /* 0x00000004ff007c0c */ /* 0x000fe2000bf05270 */
[----:B------:R-:W-:-:S12]  /*8c50*/  IMAD.IADD R34, R193, 0x1, R196 ;  /* 0x00000001c1227824 */ /* 0x000fd800078e02c4 */
[----:B------:R-:W-:Y:S05]  /*8c60*/  @!P0 BRA `(.L_x_5843) ;  /* 0x0000001400b08947 */ /* 0x000fea0003800000 */
[----:B------:R-:W1:Y:S01]  /*8c70*/  LDC R6, c[0x0][0x448] ;  /* 0x00011200ff067b82 */ /* 0x000e620000000800 */
[----:B------:R-:W2:Y:S01]  /*8c80*/  S2R R0, SR_TID.X ;  /* 0x0000000000007919 */ /* 0x000ea20000002100 */
[----:B------:R-:W-:Y:S01]  /*8c90*/  ULDC.64 UR4, c[0x0][0x3f8] ;  /* 0x0000fe0000047ab9 */ /* 0x000fe20000000a00 */
[----:B------:R-:W-:Y:S01]  /*8ca0*/  ULDC.64 UR6, c[0x0][0x408] ;  /* 0x0001020000067ab9 */ /* 0x000fe20000000a00 */
[----:B------:R-:W-:Y:S02]  /*8cb0*/  IMAD.MOV.U32 R25, RZ, RZ, R27 ;  /* 0x000000ffff197224 */ /* 0x000fe400078e001b */
[----:B------:R-:W-:Y:S01]  /*8cc0*/  IMAD.MOV.U32 R81, RZ, RZ, R29 ;  /* 0x000000ffff517224 */ /* 0x000fe200078e001d */
[----:B-1----:R-:W-:Y:S01]  /*8cd0*/  ISETP.NE.AND P0, PT, R6, 0x1, PT ;  /* 0x000000010600780c */ /* 0x002fe20003f05270 */
[----:B--2---:R-:W-:-:S12]  /*8ce0*/  VIADD R3, R0, 0xffffff80 ;  /* 0xffffff8000037836 */ /* 0x004fd80000000000 */
[----:B------:R-:W1:Y:S01]  /*8cf0*/  @P0 LDC R0, c[0x0][0x44c] ;  /* 0x00011300ff000b82 */ /* 0x000e620000000800 */
[----:B------:R-:W-:-:S04]  /*8d00*/  SHF.R.S32.HI R4, RZ, 0x1f, R3 ;  /* 0x0000001fff047819 */ /* 0x000fc80000011403 */
[----:B------:R-:W-:-:S03]  /*8d10*/  LEA.HI R4, R4, R3, RZ, 0x2 ;  /* 0x0000000304047211 */ /* 0x000fc600078f10ff */
[----:B------:R-:W2:Y:S01]  /*8d20*/  @P0 LDC R5, c[0x0][0x450] ;  /* 0x00011400ff050b82 */ /* 0x000ea20000000800 */
[----:B------:R-:W-:-:S05]  /*8d30*/  LOP3.LUT R4, R4, 0xfffffffc, RZ, 0xc0, !PT ;  /* 0xfffffffc04047812 */ /* 0x000fca00078ec0ff */
[----:B------:R-:W-:-:S04]  /*8d40*/  IMAD.IADD R3, R3, 0x1, -R4 ;  /* 0x0000000103037824 */ /* 0x000fc800078e0a04 */
[----:B------:R-:W-:-:S04]  /*8d50*/  IMAD R3, R3, 0x20, R34 ;  /* 0x0000002003037824 */ /* 0x000fc800078e0222 */
[----:B-1----:R-:W-:-:S05]  /*8d60*/  @P0 IMAD.HI.U32 R0, R3, R0, RZ ;  /* 0x0000000003000227 */ /* 0x002fca00078e00ff */
[----:B--2---:R-:W-:-:S04]  /*8d70*/  @P0 SHF.R.U32.HI R3, RZ, R5, R0 ;  /* 0x00000005ff030219 */ /* 0x004fc80000011600 */
[----:B------:R-:W-:Y:S01]  /*8d80*/  SHF.R.S32.HI R0, RZ, 0x1f, R3 ;  /* 0x0000001fff007819 */ /* 0x000fe20000011403 */
[----:B------:R-:W-:-:S04]  /*8d90*/  IMAD.WIDE.U32 R24, R3, UR4, R24 ;  /* 0x0000000403187c25 */ /* 0x000fc8000f8e0018 */
[C---:B------:R-:W-:Y:S02]  /*8da0*/  IMAD R4, R0.reuse, UR4, RZ ;  /* 0x0000000400047c24 */ /* 0x040fe4000f8e02ff */
[----:B------:R-:W-:Y:S02]  /*8db0*/  IMAD R0, R0, UR6, RZ ;  /* 0x0000000600007c24 */ /* 0x000fe4000f8e02ff */
[C---:B------:R-:W-:Y:S01]  /*8dc0*/  IMAD R31, R3.reuse, UR5, R4 ;  /* 0x00000005031f7c24 */ /* 0x040fe2000f8e0204 */
[----:B------:R-:W-:Y:S01]  /*8dd0*/  ULDC.64 UR4, c[0x0][0x3e8] ;  /* 0x0000fa0000047ab9 */ /* 0x000fe20000000a00 */
[C---:B------:R-:W-:Y:S01]  /*8de0*/  IMAD.WIDE.U32 R80, R3.reuse, UR6, R80 ;  /* 0x0000000603507c25 */ /* 0x040fe2000f8e0050 */
[----:B---3--:R-:W-:Y:S01]  /*8df0*/  LEA R10, P0, R24, UR4, 0x1 ;  /* 0x00000004180a7c11 */ /* 0x008fe2000f8008ff */
        /* <DEDUP_REMOVED lines=13> */
.L_x_6142:
[----:B------:R-:W-:Y:S01]  /*8ed0*/  IMAD R33, R23, R6, RZ ;  /* 0x0000000617217224 */ /* 0x000fe200078e02ff */
[----:B------:R-:W-:Y:S01]  /*8ee0*/  BSSY B1, `(.L_x_5845) ;  /* 0x000001e000017945 */ /* 0x000fe20003800000 */
[----:B------:R-:W-:Y:S02]  /*8ef0*/  CS2R R24, SRZ ;  /* 0x0000000000187805 */ /* 0x000fe4000001ff00 */
[----:B------:R-:W-:Y:S02]  /*8f00*/  CS2R R26, SRZ ;  /* 0x00000000001a7805 */ /* 0x000fe4000001ff00 */
[----:B------:R-:W-:Y:S02]  /*8f10*/  CS2R R20, SRZ ;  /* 0x0000000000147805 */ /* 0x000fe4000001ff00 */
[----:B------:R-:W-:Y:S02]  /*8f20*/  ISETP.GE.AND P0, PT, R34, R33, PT ;  /* 0x000000212200720c */ /* 0x000fe40003f06270 */
[----:B------:R-:W-:-:S11]  /*8f30*/  CS2R R28, SRZ ;  /* 0x00000000001c7805 */ /* 0x000fd6000001ff00 */
[----:B------:R-:W-:Y:S05]  /*8f40*/  @P0 BRA `(.L_x_5846) ;  /* 0x00000000005c0947 */ /* 0x000fea0003800000 */
[----:B------:R-:W-:Y:S01]  /*8f50*/  ULDC UR4, c[0x0][0x3f4] ;  /* 0x0000fd0000047ab9 */ /* 0x000fe20000000800 */
[----:B---3--:R-:W-:Y:S01]  /*8f60*/  IMAD.MOV.U32 R4, RZ, RZ, R3 ;  /* 0x000000ffff047224 */ /* 0x008fe200078e0003 */
[----:B------:R-:W-:Y:S01]  /*8f70*/  ISETP.GE.AND P2, PT, R190, UR4, PT ;  /* 0x00000004be007c0c */ /* 0x000fe2000bf46270 */
[----:B--2---:R-:W-:Y:S01]  /*8f80*/  IMAD.MOV.U32 R5, RZ, RZ, R0 ;  /* 0x000000ffff057224 */ /* 0x004fe200078e0000 */
[----:B------:R-:W-:Y:S02]  /*8f90*/  ISETP.GE.AND P3, PT, R205, UR4, PT ;  /* 0x00000004cd007c0c */ /* 0x000fe4000bf66270 */
[----:B------:R-:W-:Y:S02]  /*8fa0*/  CS2R R26, SRZ ;  /* 0x00000000001a7805 */ /* 0x000fe4000001ff00 */
[----:B------:R-:W-:Y:S01]  /*8fb0*/  SHF.R.S32.HI R12, RZ, 0x1f, R205 ;  /* 0x0000001fff0c7819 */ /* 0x000fe200000114cd */
[----:B----4-:R-:W-:-:S06]  /*8fc0*/  IMAD.MOV.U32 R9, RZ, RZ, R7 ;  /* 0x000000ffff097224 */ /* 0x010fcc00078e0007 */
[----:B------:R-:W-:Y:S02]  /*8fd0*/  @!P2 IMAD.WIDE R4, R190, 0x2, R4 ;  /* 0x00000002be04a825 */ /* 0x000fe400078e0204 */
[C---:B0-----:R-:W-:Y:S02]  /*8fe0*/  @!P3 SHF.L.U64.HI R11, R205.reuse, 0x1, R12 ;  /* 0x00000001cd0bb819 */ /* 0x041fe4000001020c */
[----:B------:R-:W-:Y:S01]  /*8ff0*/  @!P3 IMAD.SHL.U32 R6, R205, 0x2, RZ ;  /* 0x00000002cd06b824 */ /* 0x000fe200078e00ff */
[----:B------:R0:W5:Y:S01]  /*9000*/  @!P2 LD.E.64 R26, desc[UR40][R4.64] ;  /* 0x00000028041aa980 */ /* 0x000162000c101b00 */
[----:B------:R-:W-:Y:S02]  /*9010*/  CS2R R28, SRZ ;  /* 0x00000000001c7805 */ /* 0x000fe4000001ff00 */
[----:B------:R-:W-:Y:S02]  /*9020*/  CS2R R24, SRZ ;  /* 0x0000000000187805 */ /* 0x000fe4000001ff00 */
[----:B------:R-:W-:-:S02]  /*9030*/  CS2R R20, SRZ ;  /* 0x0000000000147805 */ /* 0x000fc4000001ff00 */
[-C--:B0-----:R-:W-:Y:S02]  /*9040*/  @!P3 IADD3 R4, P0, R3, R6.reuse, RZ ;  /* 0x000000060304b210 */ /* 0x081fe40007f1e0ff */
[----:B------:R-:W-:Y:S01]  /*9050*/  @!P3 IADD3 R6, P1, R8, R6, RZ ;  /* 0x000000060806b210 */ /* 0x000fe20007f3e0ff */
[----:B------:R-:W-:-:S04]  /*9060*/  @!P2 IMAD.WIDE R8, R190, 0x2, R8 ;  /* 0x00000002be08a825 */ /* 0x000fc800078e0208 */
[--C-:B------:R-:W-:Y:S01]  /*9070*/  @!P3 IMAD.X R5, R0, 0x1, R11.reuse, P0 ;  /* 0x000000010005b824 */ /* 0x100fe200000e060b */
[----:B------:R0:W5:Y:S01]  /*9080*/  @!P2 LD.E.64 R28, desc[UR40][R8.64] ;  /* 0x00000028081ca980 */ /* 0x000162000c101b00 */
[----:B------:R-:W-:-:S03]  /*9090*/  @!P3 IMAD.X R7, R7, 0x1, R11, P1 ;  /* 0x000000010707b824 */ /* 0x000fc600008e060b */
[----:B------:R0:W5:Y:S04]  /*90a0*/  @!P3 LD.E.64 R24, desc[UR40][R4.64] ;  /* 0x000000280418b980 */ /* 0x000168000c101b00 */
[----:B------:R0:W5:Y:S02]  /*90b0*/  @!P3 LD.E.64 R20, desc[UR40][R6.64] ;  /* 0x000000280614b980 */ /* 0x000164000c101b00 */
.L_x_5846:
[----:B------:R-:W-:Y:S05]  /*90c0*/  BSYNC B1 ;  /* 0x0000000000017941 */ /* 0x000fea0003800000 */
.L_x_5845:
[----:B--2--5:R-:W-:Y:S01]  /*90d0*/  IMAD.MOV.U32 R0, RZ, RZ, R24 ;  /* 0x000000ffff007224 */ /* 0x024fe200078e0018 */
[----:B------:R-:W-:Y:S01]  /*90e0*/  UMOV UR4, 0xffffffff ;  /* 0xffffffff00047882 */ /* 0x000fe20000000000 */
[----:B---3--:R-:W-:Y:S01]  /*90f0*/  IMAD.MOV.U32 R3, RZ, RZ, R25 ;  /* 0x000000ffff037224 */ /* 0x008fe200078e0019 */
[----:B0-----:R-:W-:Y:S01]  /*9100*/  CS2R R8, SRZ ;  /* 0x0000000000087805 */ /* 0x001fe2000001ff00 */
[----:B------:R-:W-:Y:S02]  /*9110*/  IMAD.MOV.U32 R4, RZ, RZ, R26 ;  /* 0x000000ffff047224 */ /* 0x000fe400078e001a */
[----:B------:R-:W-:Y:S01]  /*9120*/  IMAD.MOV.U32 R5, RZ, RZ, R27 ;  /* 0x000000ffff057224 */ /* 0x000fe200078e001b */
[----:B------:R-:W-:Y:S01]  /*9130*/  PRMT R44, R3, 0x5410, R0 ;  /* 0x00005410032c7816 */ /* 0x000fe20000000000 */
[----:B------:R-:W-:Y:S02]  /*9140*/  IMAD.MOV.U32 R0, RZ, RZ, R20 ;  /* 0x000000ffff007224 */ /* 0x000fe400078e0014 */
[----:B------:R-:W-:Y:S01]  /*9150*/  IMAD.MOV.U32 R3, RZ, RZ, R21 ;  /* 0x000000ffff037224 */ /* 0x000fe200078e0015 */
[----:B------:R-:W-:Y:S01]  /*9160*/  PRMT R37, R4, 0x5410, R5 ;  /* 0x0000541004257816 */ /* 0x000fe20000000005 */
[----:B------:R-:W-:Y:S01]  /*9170*/  IMAD.MOV.U32 R4, RZ, RZ, R28 ;  /* 0x000000ffff047224 */ /* 0x000fe200078e001c */
[----:B------:R-:W-:Y:S01]  /*9180*/  PRMT R45, R0, 0x7610, R45 ;  /* 0x00007610002d7816 */ /* 0x000fe2000000002d */
[----:B------:R-:W-:Y:S01]  /*9190*/  IMAD.MOV.U32 R5, RZ, RZ, R29 ;  /* 0x000000ffff057224 */ /* 0x000fe200078e001d */
[----:B------:R-:W-:-:S04]  /*91a0*/  PRMT R46, R3, 0x7610, R46 ;  /* 0x00007610032e7816 */ /* 0x000fc8000000002e */
[----:B------:R-:W-:Y:S01]  /*91b0*/  PRMT R40, R5, 0x5410, R4 ;  /* 0x0000541005287816 */ /* 0x000fe20000000004 */
[----:B------:R-:W-:Y:S06]  /*91c0*/  BRA.DIV UR4, `(.L_x_5847) ;  /* 0x000001ae04107947 */ /* 0x000fec000b800000 */
[----:B------:R0:W2:Y:S04]  /*91d0*/  SHFL.IDX PT, R0, R31, 0x1, 0x1c1f ;  /* 0x003c1f001f007f89 */ /* 0x0000a800000e0000 */
[----:B------:R0:W3:Y:S04]  /*91e0*/  SHFL.IDX PT, R3, R10, 0x1, 0x1c1f ;  /* 0x003c1f000a037f89 */ /* 0x0000e800000e0000 */
[----:B----4-:R0:W4:Y:S04]  /*91f0*/  SHFL.IDX PT, R7, R80, 0x1, 0x1c1f ;  /* 0x003c1f0050077f89 */ /* 0x01012800000e0000 */
[----:B-1----:R-:W1:Y:S02]  /*9200*/  SHFL.IDX PT, R30, R30, 0x1, 0x1c1f ;  /* 0x003c1f001e1e7f89 */ /* 0x002e6400000e0000 */
.L_x_6148:
[----:B------:R-:W5:Y:S01]  /*9210*/  LDL R5, [R1+0x58] ;  /* 0x0000580001057983 */ /* 0x000f620000100800 */
[----:B------:R-:W-:Y:S01]  /*9220*/  VIADD R34, R34, 0x20 ;  /* 0x0000002022227836 */ /* 0x000fe20000000000 */
[----:B------:R-:W-:Y:S01]  /*9230*/  BSSY B1, `(.L_x_5848) ;  /* 0x0000023000017945 */ /* 0x000fe20003800000 */
[----:B------:R-:W-:Y:S01]  /*9240*/  IMAD.SHL.U32 R32, R198, 0x40, RZ ;  /* 0x00000040c6207824 */ /* 0x000fe200078e00ff */
[----:B------:R-:W-:Y:S02]  /*9250*/  CS2R R12, SRZ ;  /* 0x00000000000c7805 */ /* 0x000fe4000001ff00 */
[----:B0-----:R-:W-:Y:S02]  /*9260*/  CS2R R10, SRZ ;  /* 0x00000000000a7805 */ /* 0x001fe4000001ff00 */
[----:B------:R-:W-:Y:S02]  /*9270*/  ISETP.GE.AND P0, PT, R34, R33, PT ;  /* 0x000000212200720c */ /* 0x000fe40003f06270 */
[----:B------:R-:W-:-:S02]  /*9280*/  CS2R R14, SRZ ;  /* 0x00000000000e7805 */ /* 0x000fc4000001ff00 */
[----:B-----5:R-:W-:-:S04]  /*9290*/  LEA.HI R4, R5, R5, RZ, 0x1 ;  /* 0x0000000505047211 */ /* 0x020fc800078f08ff */
[----:B------:R-:W-:-:S05]  /*92a0*/  LOP3.LUT R4, R4, 0xfffffffe, RZ, 0xc0, !PT ;  /* 0xfffffffe04047812 */ /* 0x000fca00078ec0ff */
[----:B------:R-:W-:-:S05]  /*92b0*/  IMAD.IADD R4, R5, 0x1, -R4 ;  /* 0x0000000105047824 */ /* 0x000fca00078e0a04 */
[----:B------:R-:W-:Y:S01]  /*92c0*/  SHF.L.U32 R35, R4, 0x1f, RZ ;  /* 0x0000001f04237819 */ /* 0x000fe200000006ff */
[----:B------:R-:W-:Y:S06]  /*92d0*/  @P0 BRA `(.L_x_5849) ;  /* 0x0000000000600947 */ /* 0x000fec0003800000 */
[----:B------:R-:W-:Y:S01]  /*92e0*/  ULDC UR4, c[0x0][0x3f4] ;  /* 0x0000fd0000047ab9 */ /* 0x000fe20000000800 */
[----:B---3--:R-:W-:Y:S01]  /*92f0*/  IMAD.MOV.U32 R4, RZ, RZ, R3 ;  /* 0x000000ffff047224 */ /* 0x008fe200078e0003 */
[----:B------:R-:W-:Y:S01]  /*9300*/  ISETP.GE.AND P2, PT, R190, UR4, PT ;  /* 0x00000004be007c0c */ /* 0x000fe2000bf46270 */
[----:B--2---:R-:W-:Y:S01]  /*9310*/  IMAD.MOV.U32 R5, RZ, RZ, R0 ;  /* 0x000000ffff057224 */ /* 0x004fe200078e0000 */
[----:B------:R-:W-:Y:S02]  /*9320*/  ISETP.GE.AND P3, PT, R205, UR4, PT ;  /* 0x00000004cd007c0c */ /* 0x000fe4000bf66270 */
[----:B------:R-:W-:Y:S02]  /*9330*/  CS2R R12, SRZ ;  /* 0x00000000000c7805 */ /* 0x000fe4000001ff00 */
[----:B------:R-:W-:Y:S01]  /*9340*/  SHF.R.S32.HI R10, RZ, 0x1f, R205 ;  /* 0x0000001fff0a7819 */ /* 0x000fe200000114cd */
[----:B-1----:R-:W-:-:S06]  /*9350*/  IMAD.MOV.U32 R8, RZ, RZ, R30 ;  /* 0x000000ffff087224 */ /* 0x002fcc00078e001e */
[----:B------:R-:W-:Y:S02]  /*9360*/  @!P2 IMAD.WIDE R4, R190, 0x2, R4 ;  /* 0x00000002be04a825 */ /* 0x000fe400078e0204 */
[C---:B------:R-:W-:Y:S02]  /*9370*/  @!P3 SHF.L.U64.HI R10, R205.reuse, 0x1, R10 ;  /* 0x00000001cd0ab819 */ /* 0x040fe4000001020a */
[----:B------:R-:W-:Y:S01]  /*9380*/  @!P3 IMAD.SHL.U32 R6, R205, 0x2, RZ ;  /* 0x00000002cd06b824 */ /* 0x000fe200078e00ff */
[----:B------:R0:W5:Y:S01]  /*9390*/  @!P2 LD.E.64 R12, desc[UR40][R4.64] ;  /* 0x00000028040ca980 */ /* 0x000162000c101b00 */
[----:B----4-:R-:W-:Y:S01]  /*93a0*/  IMAD.MOV.U32 R9, RZ, RZ, R7 ;  /* 0x000000ffff097224 */ /* 0x010fe200078e0007 */
[----:B------:R-:W-:Y:S02]  /*93b0*/  CS2R R14, SRZ ;  /* 0x00000000000e7805 */ /* 0x000fe4000001ff00 */
[-C--:B0-----:R-:W-:Y:S02]  /*93c0*/  @!P3 IADD3 R4, P0, R3, R6.reuse, RZ ;  /* 0x000000060304b210 */ /* 0x081fe40007f1e0ff */
[----:B------:R-:W-:Y:S01]  /*93d0*/  @!P3 IADD3 R6, P1, R30, R6, RZ ;  /* 0x000000061e06b210 */ /* 0x000fe20007f3e0ff */
[----:B------:R-:W-:Y:S01]  /*93e0*/  @!P2 IMAD.WIDE R30, R190, 0x2, R8 ;  /* 0x00000002be1ea825 */ /* 0x000fe200078e0208 */
[----:B------:R-:W-:-:S03]  /*93f0*/  CS2R R8, SRZ ;  /* 0x0000000000087805 */ /* 0x000fc6000001ff00 */
[--C-:B------:R-:W-:Y:S01]  /*9400*/  @!P3 IMAD.X R5, R0, 0x1, R10.reuse, P0 ;  /* 0x000000010005b824 */ /* 0x100fe200000e060a */
[----:B------:R0:W5:Y:S01]  /*9410*/  @!P2 LD.E.64 R14, desc[UR40][R30.64] ;  /* 0x000000281e0ea980 */ /* 0x000162000c101b00 */
[----:B------:R-:W-:Y:S01]  /*9420*/  @!P3 IMAD.X R7, R7, 0x1, R10, P1 ;  /* 0x000000010707b824 */ /* 0x000fe200008e060a */
[----:B------:R-:W-:Y:S02]  /*9430*/  CS2R R10, SRZ ;  /* 0x00000000000a7805 */ /* 0x000fe4000001ff00 */
[----:B------:R0:W5:Y:S04]  /*9440*/  @!P3 LD.E.64 R8, desc[UR40][R4.64] ;  /* 0x000000280408b980 */ /* 0x000168000c101b00 */
[----:B------:R0:W5:Y:S02]  /*9450*/  @!P3 LD.E.64 R10, desc[UR40][R6.64] ;  /* 0x00000028060ab980 */ /* 0x000164000c101b00 */
.L_x_5849:
[----:B------:R-:W-:Y:S05]  /*9460*/  BSYNC B1 ;  /* 0x0000000000017941 */ /* 0x000fea0003800000 */
.L_x_5848:
[----:B------:R-:W4:Y:S01]  /*9470*/  SYNCS.PHASECHK.TRANS64.TRYWAIT P0, [R2+URZ+0x28c00], R35 ;  /* 0x028c0023020075a7 */ /* 0x000f22000800017f */
[----:B---3--:R-:W-:Y:S01]  /*9480*/  LOP3.LUT R3, R32, 0x1c0, RZ, 0xc0, !PT ;  /* 0x000001c020037812 */ /* 0x008fe200078ec0ff */
[----:B0----5:R-:W-:Y:S01]  /*9490*/  IMAD.MOV.U32 R4, RZ, RZ, R8 ;  /* 0x000000ffff047224 */ /* 0x021fe200078e0008 */
[----:B-1----:R-:W-:Y:S01]  /*94a0*/  VIADDMNMX R30, R33, -R196, 0x40, PT ;  /* 0x00000040211e7446 */ /* 0x002fe200038009c4 */
[----:B------:R-:W-:Y:S01]  /*94b0*/  IMAD.MOV.U32 R6, RZ, RZ, R10 ;  /* 0x000000ffff067224 */ /* 0x000fe200078e000a */
[----:B--2---:R-:W-:Y:S01]  /*94c0*/  LOP3.LUT R0, R3, 0x18, R18, 0xf8, !PT ;  /* 0x0000001803007812 */ /* 0x004fe200078ef812 */
[----:B------:R-:W-:Y:S01]  /*94d0*/  IMAD.MOV.U32 R5, RZ, RZ, R13 ;  /* 0x000000ffff057224 */ /* 0x000fe200078e000d */
[----:B------:R-:W-:Y:S01]  /*94e0*/  SHF.R.U32.HI R3, RZ, 0x3, R3 ;  /* 0x00000003ff037819 */ /* 0x000fe20000011603 */
[----:B------:R-:W-:Y:S01]  /*94f0*/  BSSY B1, `(.L_x_5850) ;  /* 0x0000014000017945 */ /* 0x000fe20003800000 */
[----:B------:R-:W-:Y:S01]  /*9500*/  PRMT R34, R4, 0x7610, R34 ;  /* 0x0000761004227816 */ /* 0x000fe20000000022 */
[----:B------:R-:W-:Y:S01]  /*9510*/  IMAD.MOV.U32 R4, RZ, RZ, R12 ;  /* 0x000000ffff047224 */ /* 0x000fe200078e000c */
[----:B------:R-:W-:Y:S01]  /*9520*/  LOP3.LUT R3, R0, R3, RZ, 0x3c, !PT ;  /* 0x0000000300037212 */ /* 0x000fe200078e3cff */
[----:B------:R-:W-:Y:S01]  /*9530*/  IMAD.MOV.U32 R0, RZ, RZ, R9 ;  /* 0x000000ffff007224 */ /* 0x000fe200078e0009 */
[----:B------:R-:W-:Y:S01]  /*9540*/  PRMT R47, R5, 0x7610, R47 ;  /* 0x00007610052f7816 */ /* 0x000fe2000000002f */
[----:B------:R-:W-:Y:S01]  /*9550*/  IMAD.MOV.U32 R5, RZ, RZ, R15 ;  /* 0x000000ffff057224 */ /* 0x000fe200078e000f */
[----:B------:R-:W-:Y:S01]  /*9560*/  PRMT R31, R6, 0x5410, R4 ;  /* 0x00005410061f7816 */ /* 0x000fe20000000004 */
[----:B------:R-:W-:Y:S01]  /*9570*/  IMAD R3, R208, 0x200, R3 ;  /* 0x00000200d0037824 */ /* 0x000fe200078e0203 */
[----:B------:R-:W-:Y:S01]  /*9580*/  PRMT R32, R0, 0x7610, R32 ;  /* 0x0000761000207816 */ /* 0x000fe20000000020 */
[----:B------:R-:W-:Y:S01]  /*9590*/  IMAD.MOV.U32 R0, RZ, RZ, R11 ;  /* 0x000000ffff007224 */ /* 0x000fe200078e000b */
[----:B------:R-:W-:Y:S01]  /*95a0*/  LOP3.LUT P2, RZ, R198, 0x4, RZ, 0xc0, !PT ;  /* 0x00000004c6ff7812 */ /* 0x000fe2000784c0ff */
[----:B------:R-:W-:Y:S01]  /*95b0*/  IMAD.MOV.U32 R4, RZ, RZ, R14 ;  /* 0x000000ffff047224 */ /* 0x000fe200078e000e */
[----:B------:R-:W-:Y:S01]  /*95c0*/  ISETP.GE.AND P1, PT, R193, R30, PT ;  /* 0x0000001ec100720c */ /* 0x000fe20003f26270 */
[----:B------:R-:W-:Y:S01]  /*95d0*/  IMAD R3, R3, 0x2, R2 ;  /* 0x0000000203037824 */ /* 0x000fe200078e0202 */
[----:B------:R-:W-:-:S02]  /*95e0*/  PRMT R33, R0, 0x7610, R33 ;  /* 0x0000761000217816 */ /* 0x000fc40000000021 */
[----:B------:R-:W-:Y:S01]  /*95f0*/  PRMT R48, R4, 0x7610, R48 ;  /* 0x0000761004307816 */ /* 0x000fe20000000030 */
[C---:B------:R-:W-:Y:S02]  /*9600*/  VIADD R4, R3.reuse, 0x20400 ;  /* 0x0002040003047836 */ /* 0x040fe40000000000 */
[----:B------:R-:W-:Y:S01]  /*9610*/  VIADD R0, R3, 0x20440 ;  /* 0x0002044003007836 */ /* 0x000fe20000000000 */
[----:B----4-:R-:W-:Y:S06]  /*9620*/  @!P0 BRA `(.L_x_5851) ;  /* 0x000001a8006c8947 */ /* 0x010fec0003800000 */
.L_x_6149:
[----:B------:R-:W-:Y:S05]  /*9630*/  BSYNC B1 ;  /* 0x0000000000017941 */ /* 0x000fea0003800000 */
.L_x_5850:
[----:B------:R-:W-:Y:S01]  /*9640*/  BSSY B1, `(.L_x_5852) ;  /* 0x0000067000017945 */ /* 0x000fe20003800000 */
[----:B------:R-:W-:Y:S01]  /*9650*/  PRMT R32, R32, 0x5410, R5 ;  /* 0x0000541020207816 */ /* 0x000fe20000000005 */
[----:B------:R-:W-:Y:S02]  /*9660*/  @P2 VIADD R0, R4, 0xffffffc0 ;  /* 0xffffffc004002836 */ /* 0x000fe40000000000 */
[----:B------:R-:W-:Y:S05]  /*9670*/  @P1 BRA `(.L_x_5853) ;  /* 0x00000004008c1947 */ /* 0x000fea0003800000 */
[----:B------:R-:W1:Y:S01]  /*9680*/  LDC R4, c[0x0][0x3f4] ;  /* 0x0000fd00ff047b82 */ /* 0x000e620000000800 */
[----:B------:R-:W-:Y:S01]  /*9690*/  BSSY B2, `(.L_x_5854) ;  /* 0x0000032000027945 */ /* 0x000fe20003800000 */
[-C--:B-1----:R-:W-:Y:S02]  /*96a0*/  ISETP.GE.AND P0, PT, R190, R4.reuse, PT ;  /* 0x00000004be00720c */ /* 0x082fe40003f06270 */
[----:B------:R-:W-:-:S11]  /*96b0*/  ISETP.GE.AND P1, PT, R205, R4, PT ;  /* 0x00000004cd00720c */ /* 0x000fd60003f26270 */
[----:B------:R-:W-:Y:S05]  /*96c0*/  @P0 BRA `(.L_x_5855) ;  /* 0x0000000000b80947 */ /* 0x000fea0003800000 */
[----:B------:R-:W1:Y:S01]  /*96d0*/  LDS.128 R4, [R3+0x20400] ;  /* 0x0204000003047984 */ /* 0x000e620000000c00 */
[----:B------:R-:W-:Y:S02]  /*96e0*/  SHF.R.U32.HI R39, RZ, 0x10, R29 ;  /* 0x00000010ff277819 */ /* 0x000fe4000001161d */
[----:B------:R-:W-:Y:S02]  /*96f0*/  SHF.R.U32.HI R36, RZ, 0x10, R27 ;  /* 0x00000010ff247819 */ /* 0x000fe4000001161b */
[----:B------:R-:W-:Y:S02]  /*9700*/  SHF.R.U64 R38, R28, 0x10, R29 ;  /* 0x000000101c267819 */ /* 0x000fe4000000121d */
[----:B------:R-:W-:Y:S02]  /*9710*/  PRMT R39, R40, 0x5410, R39 ;  /* 0x0000541028277816 */ /* 0x000fe40000000027 */
[----:B0-----:R-:W-:Y:S02]  /*9720*/  SHF.R.U64 R35, R26, 0x10, R27 ;  /* 0x000000101a237819 */ /* 0x001fe4000000121b */
[----:B------:R-:W-:-:S02]  /*9730*/  PRMT R36, R37, 0x5432, R36 ;  /* 0x0000543225247816 */ /* 0x000fc40000000024 */
[----:B------:R-:W-:Y:S01]  /*9740*/  PRMT R38, R40, 0x5432, R38 ;  /* 0x0000543228267816 */ /* 0x000fe20000000026 */
[----:B------:R-:W-:Y:S01]  /*9750*/  IMAD.U32 R40, R39, 0x10000, RZ ;  /* 0x0001000027287824 */ /* 0x000fe200078e00ff */
[----:B------:R-:W-:Y:S01]  /*9760*/  PRMT R35, R37, 0x5410, R35 ;  /* 0x0000541025237816 */ /* 0x000fe20000000023 */
[C---:B------:R-:W-:Y:S01]  /*9770*/  IMAD.U32 R37, R36.reuse, 0x10000, RZ ;  /* 0x0001000024257824 */ /* 0x040fe200078e00ff */
[----:B------:R-:W-:Y:S02]  /*9780*/  LOP3.LUT R39, R39, 0xffff0000, RZ, 0xc0, !PT ;  /* 0xffff000027277812 */ /* 0x000fe400078ec0ff */
[----:B------:R-:W-:Y:S02]  /*9790*/  LOP3.LUT R36, R36, 0xffff0000, RZ, 0xc0, !PT ;  /* 0xffff000024247812 */ /* 0x000fe400078ec0ff */
[C---:B-1----:R-:W-:Y:S01]  /*97a0*/  LOP3.LUT R27, R6.reuse, 0xffff0000, RZ, 0xc0, !PT ;  /* 0xffff0000061b7812 */ /* 0x042fe200078ec0ff */
[----:B------:R-:W-:Y:S01]  /*97b0*/  IMAD.U32 R26, R6, 0x10000, RZ ;  /* 0x00010000061a7824 */ /* 0x000fe200078e00ff */
[C---:B------:R-:W-:Y:S01]  /*97c0*/  LOP3.LUT R29, R7.reuse, 0xffff0000, RZ, 0xc0, !PT ;  /* 0xffff0000071d7812 */ /* 0x040fe200078ec0ff */
[----:B------:R-:W-:-:S02]  /*97d0*/  IMAD.U32 R28, R7, 0x10000, RZ ;  /* 0x00010000071c7824 */ /* 0x000fc400078e00ff */
[C---:B------:R-:W-:Y:S01]  /*97e0*/  FMUL.FTZ R41, R27.reuse, R40 ;  /* 0x000000281b297220 */ /* 0x040fe20000410000 */
[----:B------:R-:W-:Y:S01]  /*97f0*/  FMUL.FTZ R27, R27, R37 ;  /* 0x000000251b1b7220 */ /* 0x000fe20000410000 */
[C---:B------:R-:W-:Y:S01]  /*9800*/  FMUL.FTZ R43, R29.reuse, R39 ;  /* 0x000000271d2b7220 */ /* 0x040fe20000410000 */
[----:B------:R-:W-:Y:S02]  /*9810*/  IMAD.U32 R6, R4, 0x10000, RZ ;  /* 0x0001000004067824 */ /* 0x000fe400078e00ff */
[C---:B------:R-:W-:Y:S01]  /*9820*/  FFMA.FTZ R41, R26.reuse, R37, -R41 ;  /* 0x000000251a297223 */ /* 0x040fe20000010829 */
[----:B------:R-:W-:Y:S01]  /*9830*/  FMUL.FTZ R37, R29, R36 ;  /* 0x000000241d257220 */ /* 0x000fe20000410000 */
[----:B------:R-:W-:Y:S02]  /*9840*/  IMAD.U32 R7, R5, 0x10000, RZ ;  /* 0x0001000005077824 */ /* 0x000fe400078e00ff */
[----:B------:R-:W-:Y:S01]  /*9850*/  FFMA.FTZ R40, R26, R40, R27 ;  /* 0x000000281a287223 */ /* 0x000fe2000001001b */
        /* <DEDUP_REMOVED lines=21> */
.L_x_5855:
[----:B------:R-:W-:Y:S05]  /*99b0*/  BSYNC B2 ;  /* 0x0000000000027941 */ /* 0x000fea0003800000 */
.L_x_5854:
[----:B------:R-:W-:Y:S05]  /*99c0*/  @P1 BRA `(.L_x_5853) ;  /* 0x0000000000b81947 */ /* 0x000fea0003800000 */
[----:B-1----:R-:W1:Y:S01]  /*99d0*/  LDS.128 R4, [R0] ;  /* 0x0000000000047984 */ /* 0x002e620000000c00 */
[----:B0-----:R-:W-:Y:S02]  /*99e0*/  SHF.R.U32.HI R35, RZ, 0x10, R21 ;  /* 0x00000010ff237819 */ /* 0x001fe40000011615 */
[----:B------:R-:W-:Y:S02]  /*99f0*/  SHF.R.U32.HI R27, RZ, 0x10, R25 ;  /* 0x00000010ff1b7819 */ /* 0x000fe40000011619 */
[----:B------:R-:W-:Y:S02]  /*9a00*/  PRMT R35, R46, 0x5410, R35 ;  /* 0x000054102e237816 */ /* 0x000fe40000000023 */
[----:B------:R-:W-:Y:S02]  /*9a10*/  PRMT R27, R44, 0x5410, R27 ;  /* 0x000054102c1b7816 */ /* 0x000fe4000000001b */
[----:B------:R-:W-:Y:S01]  /*9a20*/  SHF.R.U64 R29, R20, 0x10, R21 ;  /* 0x00000010141d7819 */ /* 0x000fe20000001215 */
[----:B------:R-:W-:Y:S01]  /*9a30*/  IMAD.U32 R36, R35, 0x10000, RZ ;  /* 0x0001000023247824 */ /* 0x000fe200078e00ff */
[----:B------:R-:W-:Y:S01]  /*9a40*/  SHF.R.U64 R26, R24, 0x10, R25 ;  /* 0x00000010181a7819 */ /* 0x000fe20000001219 */
[----:B------:R-:W-:Y:S01]  /*9a50*/  IMAD.U32 R28, R27, 0x10000, RZ ;  /* 0x000100001b1c7824 */ /* 0x000fe200078e00ff */
[----:B------:R-:W-:-:S02]  /*9a60*/  LOP3.LUT R35, R35, 0xffff0000, RZ, 0xc0, !PT ;  /* 0xffff000023237812 */ /* 0x000fc400078ec0ff */
[----:B------:R-:W-:Y:S02]  /*9a70*/  PRMT R26, R44, 0x5432, R26 ;  /* 0x000054322c1a7816 */ /* 0x000fe4000000001a */
[----:B------:R-:W-:Y:S02]  /*9a80*/  LOP3.LUT R27, R27, 0xffff0000, RZ, 0xc0, !PT ;  /* 0xffff00001b1b7812 */ /* 0x000fe400078ec0ff */
[----:B------:R-:W-:Y:S02]  /*9a90*/  PRMT R29, R45, 0x5410, R29 ;  /* 0x000054102d1d7816 */ /* 0x000fe4000000001d */
[C---:B-1----:R-:W-:Y:S01]  /*9aa0*/  LOP3.LUT R21, R6.reuse, 0xffff0000, RZ, 0xc0, !PT ;  /* 0xffff000006157812 */ /* 0x042fe200078ec0ff */
[----:B------:R-:W-:Y:S01]  /*9ab0*/  IMAD.U32 R20, R6, 0x10000, RZ ;  /* 0x0001000006147824 */ /* 0x000fe200078e00ff */
[C---:B------:R-:W-:Y:S01]  /*9ac0*/  LOP3.LUT R25, R7.reuse, 0xffff0000, RZ, 0xc0, !PT ;  /* 0xffff000007197812 */ /* 0x040fe200078ec0ff */
[----:B------:R-:W-:Y:S02]  /*9ad0*/  IMAD.U32 R24, R7, 0x10000, RZ ;  /* 0x0001000007187824 */ /* 0x000fe400078e00ff */
[C---:B------:R-:W-:Y:S01]  /*9ae0*/  FMUL.FTZ R37, R21.reuse, R36 ;  /* 0x0000002415257220 */ /* 0x040fe20000410000 */
[----:B------:R-:W-:Y:S01]  /*9af0*/  FMUL.FTZ R21, R21, R28 ;  /* 0x0000001c15157220 */ /* 0x000fe20000410000 */
[C---:B------:R-:W-:Y:S01]  /*9b00*/  IMAD.U32 R6, R4.reuse, 0x10000, RZ ;  /* 0x0001000004067824 */ /* 0x040fe200078e00ff */
[----:B------:R-:W-:Y:S01]  /*9b10*/  LOP3.LUT R4, R4, 0xffff0000, RZ, 0xc0, !PT ;  /* 0xffff000004047812 */ /* 0x000fe200078ec0ff */
[----:B------:R-:W-:-:S02]  /*9b20*/  IMAD.U32 R7, R5, 0x10000, RZ ;  /* 0x0001000005077824 */ /* 0x000fc400078e00ff */
[C---:B------:R-:W-:Y:S01]  /*9b30*/  FFMA.FTZ R36, R20.reuse, R36, R21 ;  /* 0x0000002414247223 */ /* 0x040fe20000010015 */
[----:B------:R-:W-:Y:S01]  /*9b40*/  FFMA.FTZ R37, R20, R28, -R37 ;  /* 0x0000001c14257223 */ /* 0x000fe20000010825 */
[C---:B------:R-:W-:Y:S01]  /*9b50*/  IMAD.U32 R21, R26.reuse, 0x10000, RZ ;  /* 0x000100001a157824 */ /* 0x040fe200078e00ff */
[----:B------:R-:W-:Y:S01]  /*9b60*/  LOP3.LUT R5, R5, 0xffff0000, RZ, 0xc0, !PT ;  /* 0xffff000005057812 */ /* 0x000fe200078ec0ff */
[C---:B------:R-:W-:Y:S01]  /*9b70*/  FMUL.FTZ R39, R25.reuse, R35 ;  /* 0x0000002319277220 */ /* 0x040fe20000410000 */
[-C--:B------:R-:W-:Y:S01]  /*9b80*/  FMUL.FTZ R41, R25, R27.reuse ;  /* 0x0000001b19297220 */ /* 0x080fe20000410000 */
[C---:B------:R-:W-:Y:S01]  /*9b90*/  LOP3.LUT R20, R29.reuse, 0xffff0000, RZ, 0xc0, !PT ;  /* 0xffff00001d147812 */ /* 0x040fe200078ec0ff */
[----:B------:R-:W-:Y:S01]  /*9ba0*/  IMAD.U32 R25, R29, 0x10000, RZ ;  /* 0x000100001d197824 */ /* 0x000fe200078e00ff */
        /* <DEDUP_REMOVED lines=16> */
.L_x_5853:
[----:B------:R-:W-:Y:S05]  /*9cb0*/  BSYNC B1 ;  /* 0x0000000000017941 */ /* 0x000fea0003800000 */
.L_x_5852:
        /* <DEDUP_REMOVED lines=18> */
[----:B------:R-:W-:Y:S02]  /*9de0*/  LOP3.LUT R21, R21, 0xffff0000, RZ, 0xc0, !PT ;  /* 0xffff000015157812 */ /* 0x000fe400078ec0ff */
[----:B------:R-:W-:Y:S02]  /*9df0*/  PRMT R20, R31, 0x5432, R20 ;  /* 0x000054321f147816 */ /* 0x000fe40000000014 */
[----:B------:R-:W-:Y:S02]  /*9e00*/  PRMT R25, R48, 0x5410, R25 ;  /* 0x0000541030197816 */ /* 0x000fe40000000019 */
[C---:B-1----:R-:W-:Y:S01]  /*9e10*/  LOP3.LUT R13, R6.reuse, 0xffff0000, RZ, 0xc0, !PT ;  /* 0xffff0000060d7812 */ /* 0x042fe200078ec0ff */
[----:B------:R-:W-:Y:S01]  /*9e20*/  IMAD.U32 R12, R6, 0x10000, RZ ;  /* 0x00010000060c7824 */ /* 0x000fe200078e00ff */
[C---:B------:R-:W-:Y:S01]  /*9e30*/  LOP3.LUT R15, R7.reuse, 0xffff0000, RZ, 0xc0, !PT ;  /* 0xffff0000070f7812 */ /* 0x040fe200078ec0ff */
[----:B------:R-:W-:Y:S02]  /*9e40*/  IMAD.U32 R14, R7, 0x10000, RZ ;  /* 0x00010000070e7824 */ /* 0x000fe400078e00ff */
[C---:B------:R-:W-:Y:S01]  /*9e50*/  FMUL.FTZ R29, R13.reuse, R27 ;  /* 0x0000001b0d1d7220 */ /* 0x040fe20000410000 */
[----:B------:R-:W-:Y:S01]  /*9e60*/  FMUL.FTZ R28, R13, R24 ;  /* 0x000000180d1c7220 */ /* 0x000fe20000410000 */
[----:B------:R-:W-:Y:S01]  /*9e70*/  FMUL.FTZ R13, R15, R26 ;  /* 0x0000001a0f0d7220 */ /* 0x000fe20000410000 */
[----:B------:R-:W-:-:S02]  /*9e80*/  IMAD.U32 R6, R4, 0x10000, RZ ;  /* 0x0001000004067824 */ /* 0x000fc400078e00ff */
[C---:B------:R-:W-:Y:S01]  /*9e90*/  FFMA.FTZ R29, R12.reuse, R24, -R29 ;  /* 0x000000180c1d7223 */ /* 0x040fe2000001081d */
[----:B------:R-:W-:Y:S01]  /*9ea0*/  FFMA.FTZ R28, R12, R27, R28 ;  /* 0x0000001b0c1c7223 */ /* 0x000fe2000001001c */
[-C--:B------:R-:W-:Y:S01]  /*9eb0*/  FFMA.FTZ R27, R14, R21.reuse, -R13 ;  /* 0x000000150e1b7223 */ /* 0x080fe2000001080d */
[C---:B------:R-:W-:Y:S01]  /*9ec0*/  IMAD.U32 R7, R5.reuse, 0x10000, RZ ;  /* 0x0001000005077824 */ /* 0x040fe200078e00ff */
[----:B------:R-:W-:Y:S01]  /*9ed0*/  LOP3.LUT R4, R4, 0xffff0000, RZ, 0xc0, !PT ;  /* 0xffff000004047812 */ /* 0x000fe200078ec0ff */
[C---:B------:R-:W-:Y:S01]  /*9ee0*/  IMAD.U32 R13, R20.reuse, 0x10000, RZ ;  /* 0x00010000140d7824 */ /* 0x040fe200078e00ff */
[----:B------:R-:W-:Y:S01]  /*9ef0*/  LOP3.LUT R5, R5, 0xffff0000, RZ, 0xc0, !PT ;  /* 0xffff000005057812 */ /* 0x000fe200078ec0ff */
[----:B0-----:R-:W-:Y:S01]  /*9f00*/  FMUL.FTZ R35, R15, R21 ;  /* 0x000000150f237220 */ /* 0x001fe20000410000 */
[C---:B------:R-:W-:Y:S01]  /*9f10*/  LOP3.LUT R12, R25.reuse, 0xffff0000, RZ, 0xc0, !PT ;  /* 0xffff0000190c7812 */ /* 0x040fe200078ec0ff */
[----:B------:R-:W-:Y:S01]  /*9f20*/  IMAD.U32 R15, R25, 0x10000, RZ ;  /* 0x00010000190f7824 */ /* 0x000fe200078e00ff */
[----:B------:R-:W-:Y:S01]  /*9f30*/  LOP3.LUT R20, R20, 0xffff0000, RZ, 0xc0, !PT ;  /* 0xffff000014147812 */ /* 0x000fe200078ec0ff */
[----:B------:R-:W-:Y:S01]  /*9f40*/  FFMA.FTZ R26, R14, R26, R35 ;  /* 0x0000001a0e1a7223 */ /* 0x000fe20000010023 */
[C---:B------:R-:W-:Y:S01]  /*9f50*/  FMUL.FTZ R14, R4.reuse, R13 ;  /* 0x0000000d040e7220 */ /* 0x040fe20000410000 */
        /* <DEDUP_REMOVED lines=10> */
[----:B------:R-:W-:-:S05]  /*a000*/  F2FP.BF16.F32.PACK_AB R5, R12, R5 ;  /* 0x000000050c05723e */ /* 0x000fca00000010ff */
[----:B------:R1:W-:Y:S02]  /*a010*/  STS.128 [R3+0x21400], R4 ;  /* 0x0214000403007388 */ /* 0x0003e40000000c00 */
.L_x_5858:
[----:B------:R-:W-:Y:S05]  /*a020*/  BSYNC B1 ;  /* 0x0000000000017941 */ /* 0x000fea0003800000 */
.L_x_5857:
[----:B------:R-:W-:Y:S05]  /*a030*/  @P1 BRA `(.L_x_5856) ;  /* 0x0000001800141947 */ /* 0x000fea0003800000 */
[----:B-1----:R-:W1:Y:S01]  /*a040*/  LDS.128 R4, [R0+0x1000] ;  /* 0x0010000000047984 */ /* 0x002e620000000c00 */
[----:B------:R-:W-:Y:S02]  /*a050*/  SHF.R.U64 R3, R8, 0x10, R9 ;  /* 0x0000001008037819 */ /* 0x000fe40000001209 */
[--C-:B------:R-:W-:Y:S02]  /*a060*/  SHF.R.U64 R8, R10, 0x10, R11.reuse ;  /* 0x000000100a087819 */ /* 0x100fe4000000120b */
        /* <DEDUP_REMOVED lines=10> */
[C---:B-1----:R-:W-:Y:S01]  /*a110*/  LOP3.LUT R9, R6.reuse, 0xffff0000, RZ, 0xc0, !PT ;  /* 0xffff000006097812 */ /* 0x042fe200078ec0ff */
        /* <DEDUP_REMOVED lines=10> */
[----:B------:R-:W-:Y:S01]  /*a1c0*/  IMAD.U32 R6, R5, 0x10000, RZ ;  /* 0x0001000005067824 */ /* 0x000fe200078e00ff */
        /* <DEDUP_REMOVED lines=22> */
.L_x_5843:
        /* <DEDUP_REMOVED lines=34> */
[----:B------:R-:W1:Y:S01]  /*a550*/  LDC R39, c[0x0][0x3f4] ;  /* 0x0000fd00ff277b82 */ /* 0x000e620000000800 */
[----:B------:R-:W2:Y:S01]  /*a560*/  SHFL.IDX PT, R4, R26, RZ, 0x1c1f ;  /* 0x001c1fff1a047589 */ /* 0x000ea200000e0000 */
[----:B------:R-:W-:-:S03]  /*a570*/  IMAD R3, R23, R6, RZ ;  /* 0x0000000617037224 */ /* 0x000fc600078e02ff */
[----:B------:R-:W4:Y:S04]  /*a580*/  SHFL.IDX PT, R0, R27, RZ, 0x1c1f ;  /* 0x001c1fff1b007589 */ /* 0x000f2800000e0000 */
[----:B------:R-:W5:Y:S04]  /*a590*/  SHFL.IDX PT, R14, R35, RZ, 0x1c1f ;  /* 0x001c1fff230e7589 */ /* 0x000f6800000e0000 */
[----:B------:R-:W5:Y:S01]  /*a5a0*/  SHFL.IDX PT, R5, R25, RZ, 0x1c1f ;  /* 0x001c1fff19057589 */ /* 0x000f6200000e0000 */
[----:B-1----:R-:W-:-:S04]  /*a5b0*/  ISETP.GE.AND P0, PT, R18, R39, PT ;  /* 0x000000271200720c */ /* 0x002fc80003f06270 */
[----:B------:R-:W-:-:S13]  /*a5c0*/  ISETP.GE.OR P1, PT, R34, R3, P0 ;  /* 0x000000032200720c */ /* 0x000fda0000726670 */
[C---:B------:R-:W-:Y:S01]  /*a5d0*/  @!P1 IMAD.SHL.U32 R7, R18.reuse, 0x2, RZ ;  /* 0x0000000212079824 */ /* 0x040fe200078e00ff */
[----:B------:R-:W-:-:S04]  /*a5e0*/  @!P1 SHF.L.U64.HI R6, R18, 0x1, R19 ;  /* 0x0000000112069819 */ /* 0x000fc80000010213 */
[----:B--2---:R-:W-:-:S05]  /*a5f0*/  @!P1 IADD3 R8, P2, R4, R7, RZ ;  /* 0x0000000704089210 */ /* 0x004fca0007f5e0ff */
[----:B----4-:R-:W-:-:S06]  /*a600*/  @!P1 IMAD.X R9, R0, 0x1, R6, P2 ;  /* 0x0000000100099824 */ /* 0x010fcc00010e0606 */
[----:B0--3--:R-:W2:Y:S01]  /*a610*/  @!P1 LD.E.128 R8, desc[UR40][R8.64] ;  /* 0x0000002808089980 */ /* 0x009ea2000c101d00 */
[----:B-----5:R-:W-:-:S05]  /*a620*/  @!P1 IADD3 R4, P2, R14, R7, RZ ;  /* 0x000000070e049210 */ /* 0x020fca0007f5e0ff */
[----:B------:R-:W-:-:S06]  /*a630*/  @!P1 IMAD.X R5, R5, 0x1, R6, P2 ;  /* 0x0000000105059824 */ /* 0x000fcc00010e0606 */
[----:B------:R-:W3:Y:S01]  /*a640*/  @!P1 LD.E.128 R4, desc[UR40][R4.64] ;  /* 0x0000002804049980 */ /* 0x000ee2000c101d00 */
[----:B------:R-:W-:Y:S02]  /*a650*/  CS2R R20, SRZ ;  /* 0x0000000000147805 */ /* 0x000fe4000001ff00 */
[----:B------:R-:W-:Y:S02]  /*a660*/  CS2R R30, SRZ ;  /* 0x00000000001e7805 */ /* 0x000fe4000001ff00 */
[----:B------:R-:W-:Y:S01]  /*a670*/  CS2R R32, SRZ ;  /* 0x0000000000207805 */ /* 0x000fe2000001ff00 */
[----:B------:R0:W1:Y:S01]  /*a680*/  SHFL.IDX PT, R24, R26, 0x1, 0x1c1f ;  /* 0x003c1f001a187f89 */ /* 0x00006200000e0000 */
[----:B------:R-:W-:-:S03]  /*a690*/  CS2R R28, SRZ ;  /* 0x00000000001c7805 */ /* 0x000fc6000001ff00 */
[----:B------:R0:W4:Y:S04]  /*a6a0*/  SHFL.IDX PT, R14, R35, 0x1, 0x1c1f ;  /* 0x003c1f00230e7f89 */ /* 0x00012800000e0000 */
[----:B------:R-:W0:Y:S01]  /*a6b0*/  SHFL.IDX PT, R25, R25, 0x1, 0x1c1f ;  /* 0x003c1f0019197f89 */ /* 0x000e2200000e0000 */
[----:B--2---:R-:W-:Y:S02]  /*a6c0*/  @!P1 IMAD.MOV.U32 R20, RZ, RZ, R8 ;  /* 0x000000ffff149224 */ /* 0x004fe400078e0008 */
[----:B------:R-:W-:Y:S02]  /*a6d0*/  @!P1 IMAD.MOV.U32 R21, RZ, RZ, R9 ;  /* 0x000000ffff159224 */ /* 0x000fe400078e0009 */
[----:B------:R-:W-:Y:S02]  /*a6e0*/  IMAD.MOV.U32 R0, RZ, RZ, R20 ;  /* 0x000000ffff007224 */ /* 0x000fe400078e0014 */
[----:B------:R-:W-:-:S02]  /*a6f0*/  IMAD.MOV.U32 R12, RZ, RZ, R21 ;  /* 0x000000ffff0c7224 */ /* 0x000fc400078e0015 */
[----:B------:R-:W-:Y:S01]  /*a700*/  @!P1 IMAD.MOV.U32 R28, RZ, RZ, R10 ;  /* 0x000000ffff1c9224 */ /* 0x000fe200078e000a */
[----:B------:R-:W-:Y:S01]  /*a710*/  PRMT R36, R36, 0x5410, R0 ;  /* 0x0000541024247816 */ /* 0x000fe20000000000 */
[----:B------:R-:W-:Y:S01]  /*a720*/  @!P1 IMAD.MOV.U32 R29, RZ, RZ, R11 ;  /* 0x000000ffff1d9224 */ /* 0x000fe200078e000b */
[----:B------:R2:W0:Y:S01]  /*a730*/  SHFL.IDX PT, R0, R27, 0x1, 0x1c1f ;  /* 0x003c1f001b007f89 */ /* 0x00042200000e0000 */
[----:B---3--:R-:W-:Y:S01]  /*a740*/  @!P1 IMAD.MOV.U32 R30, RZ, RZ, R4 ;  /* 0x000000ffff1e9224 */ /* 0x008fe200078e0004 */
[----:B------:R-:W-:Y:S01]  /*a750*/  PRMT R42, R12, 0x7610, R42 ;  /* 0x000076100c2a7816 */ /* 0x000fe2000000002a */
[----:B------:R-:W-:Y:S02]  /*a760*/  @!P1 IMAD.MOV.U32 R31, RZ, RZ, R5 ;  /* 0x000000ffff1f9224 */ /* 0x000fe400078e0005 */
[----:B------:R-:W-:Y:S02]  /*a770*/  @!P1 IMAD.MOV.U32 R32, RZ, RZ, R6 ;  /* 0x000000ffff209224 */ /* 0x000fe400078e0006 */
[----:B------:R-:W-:-:S02]  /*a780*/  @!P1 IMAD.MOV.U32 R33, RZ, RZ, R7 ;  /* 0x000000ffff219224 */ /* 0x000fc400078e0007 */
[----:B------:R-:W-:Y:S02]  /*a790*/  IMAD.MOV.U32 R4, RZ, RZ, R30 ;  /* 0x000000ffff047224 */ /* 0x000fe400078e001e */
[----:B------:R-:W-:Y:S02]  /*a7a0*/  IMAD.MOV.U32 R5, RZ, RZ, R31 ;  /* 0x000000ffff057224 */ /* 0x000fe400078e001f */
[----:B------:R-:W-:Y:S02]  /*a7b0*/  IMAD.MOV.U32 R6, RZ, RZ, R32 ;  /* 0x000000ffff067224 */ /* 0x000fe400078e0020 */
        /* <DEDUP_REMOVED lines=8> */
[----:B012-4-:R-:W-:-:S07]  /*a840*/  PRMT R43, R43, 0x5410, R7 ;  /* 0x000054102b2b7816 */ /* 0x017fce0000000007 */
.L_x_6159:
[----:B------:R-:W2:Y:S01]  /*a850*/  LDL R7, [R1+0x58] ;  /* 0x0000580001077983 */ /* 0x000ea20000100800 */
[----:B------:R-:W-:Y:S01]  /*a860*/  VIADD R34, R34, 0x20 ;  /* 0x0000002022227836 */ /* 0x000fe20000000000 */
[----:B------:R-:W-:Y:S01]  /*a870*/  BSSY B1, `(.L_x_5860) ;  /* 0x0000016000017945 */ /* 0x000fe20003800000 */
[----:B------:R-:W-:Y:S02]  /*a880*/  CS2R R8, SRZ ;  /* 0x0000000000087805 */ /* 0x000fe4000001ff00 */
[----:B------:R-:W-:Y:S02]  /*a890*/  CS2R R10, SRZ ;  /* 0x00000000000a7805 */ /* 0x000fe4000001ff00 */
[----:B------:R-:W-:Y:S02]  /*a8a0*/  ISETP.GE.AND P1, PT, R34, R3, PT ;  /* 0x000000032200720c */ /* 0x000fe40003f26270 */
[----:B--2---:R-:W-:-:S04]  /*a8b0*/  LEA.HI R6, R7, R7, RZ, 0x1 ;  /* 0x0000000707067211 */ /* 0x004fc800078f08ff */
[----:B------:R-:W-:-:S05]  /*a8c0*/  LOP3.LUT R6, R6, 0xfffffffe, RZ, 0xc0, !PT ;  /* 0xfffffffe06067812 */ /* 0x000fca00078ec0ff */
[----:B------:R-:W-:Y:S01]  /*a8d0*/  IMAD.IADD R13, R7, 0x1, -R6 ;  /* 0x00000001070d7824 */ /* 0x000fe200078e0a06 */
[----:B------:R-:W-:-:S04]  /*a8e0*/  CS2R R6, SRZ ;  /* 0x0000000000067805 */ /* 0x000fc8000001ff00 */
[----:B------:R-:W-:Y:S01]  /*a8f0*/  SHF.L.U32 R13, R13, 0x1f, RZ ;  /* 0x0000001f0d0d7819 */ /* 0x000fe200000006ff */
[----:B------:R-:W-:Y:S06]  /*a900*/  @P1 BRA `(.L_x_5861) ;  /* 0x0000000000301947 */ /* 0x000fec0003800000 */
[----:B------:R-:W-:Y:S02]  /*a910*/  CS2R R6, SRZ ;  /* 0x0000000000067805 */ /* 0x000fe4000001ff00 */
[----:B------:R-:W-:Y:S02]  /*a920*/  CS2R R8, SRZ ;  /* 0x0000000000087805 */ /* 0x000fe4000001ff00 */
[----:B------:R-:W-:Y:S01]  /*a930*/  CS2R R10, SRZ ;  /* 0x00000000000a7805 */ /* 0x000fe2000001ff00 */
[----:B------:R-:W-:Y:S06]  /*a940*/  @P0 BRA `(.L_x_5861) ;  /* 0x0000000000200947 */ /* 0x000fec0003800000 */
[C---:B------:R-:W-:Y:S01]  /*a950*/  IMAD.SHL.U32 R7, R18.reuse, 0x2, RZ ;  /* 0x0000000212077824 */ /* 0x040fe200078e00ff */
[----:B------:R-:W-:-:S04]  /*a960*/  SHF.L.U64.HI R5, R18, 0x1, R19 ;  /* 0x0000000112057819 */ /* 0x000fc80000010213 */
[-C--:B------:R-:W-:Y:S02]  /*a970*/  IADD3 R8, P1, R24, R7.reuse, RZ ;  /* 0x0000000718087210 */ /* 0x080fe40007f3e0ff */
[----:B------:R-:W-:-:S03]  /*a980*/  IADD3 R4, P2, R14, R7, RZ ;  /* 0x000000070e047210 */ /* 0x000fc60007f5e0ff */
[--C-:B------:R-:W-:Y:S02]  /*a990*/  IMAD.X R9, R0, 0x1, R5.reuse, P1 ;  /* 0x0000000100097824 */ /* 0x100fe400008e0605 */
[----:B------:R-:W-:-:S04]  /*a9a0*/  IMAD.X R5, R25, 0x1, R5, P2 ;  /* 0x0000000119057824 */ /* 0x000fc800010e0605 */
[----:B------:R-:W5:Y:S04]  /*a9b0*/  LD.E.128 R8, desc[UR40][R8.64] ;  /* 0x0000002808087980 */ /* 0x000f68000c101d00 */
[----:B------:R-:W5:Y:S02]  /*a9c0*/  LD.E.128 R4, desc[UR40][R4.64] ;  /* 0x0000002804047980 */ /* 0x000f64000c101d00 */
.L_x_5861:
[----:B------:R-:W-:Y:S05]  /*a9d0*/  BSYNC B1 ;  /* 0x0000000000017941 */ /* 0x000fea0003800000 */
.L_x_5860:
[----:B------:R-:W0:Y:S01]  /*a9e0*/  SYNCS.PHASECHK.TRANS64.TRYWAIT P1, [R2+URZ+0x28c00], R13 ;  /* 0x028c000d020075a7 */ /* 0x000e22000802017f */
[----:B------:R-:W-:Y:S01]  /*a9f0*/  VIADDMNMX R3, R3, -R196, 0x40, PT ;  /* 0x0000004003037446 */ /* 0x000fe200038009c4 */
[C---:B------:R-:W-:Y:S01]  /*aa00*/  VIADD R0, R193.reuse, 0x20 ;  /* 0x00000020c1007836 */ /* 0x040fe20000000000 */
[----:B------:R-:W-:Y:S01]  /*aa10*/  BSSY B1, `(.L_x_5862) ;  /* 0x0000011000017945 */ /* 0x000fe20003800000 */
[----:B-----5:R-:W-:Y:S01]  /*aa20*/  IMAD.MOV.U32 R12, RZ, RZ, R4 ;  /* 0x000000ffff0c7224 */ /* 0x020fe200078e0004 */
[-C--:B------:R-:W-:Y:S01]  /*aa30*/  ISETP.GE.OR P2, PT, R193, R3.reuse, P0 ;  /* 0x00000003c100720c */ /* 0x080fe20000746670 */
[----:B------:R-:W-:Y:S01]  /*aa40*/  IMAD.MOV.U32 R14, RZ, RZ, R5 ;  /* 0x000000ffff0e7224 */ /* 0x000fe200078e0005 */
[----:B------:R-:W-:Y:S01]  /*aa50*/  ISETP.GE.OR P0, PT, R0, R3, P0 ;  /* 0x000000030000720c */ /* 0x000fe20000706670 */
        /* <DEDUP_REMOVED lines=11> */
[----:B0-----:R-:W-:Y:S06]  /*ab10*/  @!P1 BRA `(.L_x_5863) ;  /* 0x0000019800a89947 */ /* 0x001fec0003800000 */
.L_x_6160:
[----:B------:R-:W-:Y:S05]  /*ab20*/  BSYNC B1 ;  /* 0x0000000000017941 */ /* 0x000fea0003800000 */
.L_x_5862:
[----:B------:R-:W-:Y:S04]  /*ab30*/  BSSY B1, `(.L_x_5864) ;  /* 0x000006a000017945 */ /* 0x000fe80003800000 */
[----:B------:R-:W-:Y:S05]  /*ab40*/  @P2 BRA `(.L_x_5865) ;  /* 0x0000000400a02947 */ /* 0x000fea0003800000 */
[----:B------:R-:W-:Y:S01]  /*ab50*/  IMAD.SHL.U32 R12, R198, 0x40, RZ ;  /* 0x00000040c60c7824 */ /* 0x000fe200078e00ff */
[----:B------:R-:W-:Y:S01]  /*ab60*/  SHF.R.U64 R41, R28, 0x10, R29 ;  /* 0x000000101c297819 */ /* 0x000fe2000000121d */
[----:B------:R-:W-:Y:S01]  /*ab70*/  IMAD.IADD R14, R18, 0x1, R39 ;  /* 0x00000001120e7824 */ /* 0x000fe200078e0227 */
[----:B------:R-:W-:Y:S02]  /*ab80*/  SHF.R.U64 R46, R30, 0x10, R31 ;  /* 0x000000101e2e7819 */ /* 0x000fe4000000121f */
[----:B------:R-:W-:Y:S02]  /*ab90*/  LOP3.LUT R15, R12, 0x1c0, RZ, 0xc0, !PT ;  /* 0x000001c00c0f7812 */ /* 0x000fe400078ec0ff */
[----:B------:R-:W-:Y:S02]  /*aba0*/  SHF.R.U64 R44, R20, 0x10, R21 ;  /* 0x00000010142c7819 */ /* 0x000fe40000001215 */
[----:B------:R-:W-:Y:S02]  /*abb0*/  LOP3.LUT R12, R15, 0x38, R18, 0xf8, !PT ;  /* 0x000000380f0c7812 */ /* 0x000fe400078ef812 */
[----:B------:R-:W-:-:S02]  /*abc0*/  SHF.R.U32.HI R25, RZ, 0x3, R15 ;  /* 0x00000003ff197819 */ /* 0x000fc4000001160f */
[----:B------:R-:W-:Y:S02]  /*abd0*/  LOP3.LUT R14, R15, 0x38, R14, 0xf8, !PT ;  /* 0x000000380f0e7812 */ /* 0x000fe400078ef80e */
[-C--:B0-----:R-:W-:Y:S02]  /*abe0*/  LOP3.LUT R13, R12, R25.reuse, RZ, 0x3c, !PT ;  /* 0x000000190c0d7212 */ /* 0x081fe400078e3cff */
[----:B------:R-:W-:Y:S02]  /*abf0*/  LOP3.LUT R15, R14, R25, RZ, 0x3c, !PT ;  /* 0x000000190e0f7212 */ /* 0x000fe400078e3cff */
[----:B------:R-:W-:Y:S01]  /*ac00*/  SHF.R.U32.HI R28, RZ, 0x10, R29 ;  /* 0x00000010ff1c7819 */ /* 0x000fe2000001161d */
[C---:B------:R-:W-:Y:S01]  /*ac10*/  IMAD R13, R208.reuse, 0x200, R13 ;  /* 0x00000200d00d7824 */ /* 0x040fe200078e020d */
[----:B------:R-:W-:Y:S01]  /*ac20*/  SHF.R.U32.HI R45, RZ, 0x10, R21 ;  /* 0x00000010ff2d7819 */ /* 0x000fe20000011615 */
[----:B------:R-:W-:Y:S01]  /*ac30*/  IMAD R25, R208, 0x200, R15 ;  /* 0x00000200d0197824 */ /* 0x000fe200078e020f */
[----:B------:R-:W-:Y:S01]  /*ac40*/  SHF.R.U64 R21, R32, 0x10, R33 ;  /* 0x0000001020157819 */ /* 0x000fe20000001221 */
[----:B------:R-:W-:Y:S01]  /*ac50*/  IMAD R35, R13, 0x2, R2 ;  /* 0x000000020d237824 */ /* 0x000fe200078e0202 */
[----:B------:R-:W-:Y:S01]  /*ac60*/  PRMT R46, R40, 0x5432, R46 ;  /* 0x00005432282e7816 */ /* 0x000fe2000000002e */
[----:B------:R-:W-:Y:S01]  /*ac70*/  IMAD R38, R25, 0x2, R2 ;  /* 0x0000000219267824 */ /* 0x000fe200078e0202 */
[----:B------:R-:W-:-:S02]  /*ac80*/  PRMT R44, R36, 0x5432, R44 ;  /* 0x00005432242c7816 */ /* 0x000fc4000000002c */
[----:B------:R-:W0:Y:S01]  /*ac90*/  LDS.128 R12, [R35+0x20400] ;  /* 0x02040000230c7984 */ /* 0x000e220000000c00 */
[----:B------:R-:W-:Y:S01]  /*aca0*/  PRMT R37, R37, 0x5410, R28 ;  /* 0x0000541025257816 */ /* 0x000fe2000000001c */
[----:B------:R-:W-:Y:S01]  /*acb0*/  IMAD.U32 R47, R46, 0x10000, RZ ;  /* 0x000100002e2f7824 */ /* 0x000fe200078e00ff */
[----:B------:R-:W-:Y:S01]  /*acc0*/  SHF.R.U32.HI R48, RZ, 0x10, R31 ;  /* 0x00000010ff307819 */ /* 0x000fe2000001161f */
[----:B------:R-:W1:Y:S01]  /*acd0*/  LDS.128 R24, [R38+0x20400] ;  /* 0x0204000026187984 */ /* 0x000e620000000c00 */
[----:B------:R-:W-:Y:S02]  /*ace0*/  SHF.R.U32.HI R20, RZ, 0x10, R33 ;  /* 0x00000010ff147819 */ /* 0x000fe40000011621 */
[----:B------:R-:W-:Y:S02]  /*acf0*/  PRMT R36, R36, 0x5410, R41 ;  /* 0x0000541024247816 */ /* 0x000fe40000000029 */
[----:B------:R-:W-:Y:S02]  /*ad00*/  PRMT R21, R40, 0x5410, R21 ;  /* 0x0000541028157816 */ /* 0x000fe40000000015 */
[----:B------:R-:W-:-:S02]  /*ad10*/  PRMT R45, R42, 0x5410, R45 ;  /* 0x000054102a2d7816 */ /* 0x000fc4000000002d */
[----:B------:R-:W-:Y:S02]  /*ad20*/  PRMT R48, R42, 0x5432, R48 ;  /* 0x000054322a307816 */ /* 0x000fe40000000030 */
[----:B------:R-:W-:Y:S02]  /*ad30*/  PRMT R20, R43, 0x5432, R20 ;  /* 0x000054322b147816 */ /* 0x000fe40000000014 */
[----:B------:R-:W-:Y:S01]  /*ad40*/  LOP3.LUT R46, R46, 0xffff0000, RZ, 0xc0, !PT ;  /* 0xffff00002e2e7812 */ /* 0x000fe200078ec0ff */
        /* <DEDUP_REMOVED lines=9> */
[C---:B------:R-:W-:Y:S01]  /*ade0*/  LOP3.LUT R41, R25.reuse, 0xffff0000, RZ, 0xc0, !PT ;  /* 0xffff000019297812 */ /* 0x040fe200078ec0ff */
[----:B------:R-:W-:Y:S01]  /*adf0*/  IMAD.U32 R40, R25, 0x10000, RZ ;  /* 0x0001000019287824 */ /* 0x000fe200078e00ff */
[----:B------:R-:W-:Y:S01]  /*ae00*/  LOP3.LUT R33, R24, 0xffff0000, RZ, 0xc0, !PT ;  /* 0xffff000018217812 */ /* 0x000fe200078ec0ff */
[----:B------:R-:W-:Y:S01]  /*ae10*/  IMAD.U32 R25, R44, 0x10000, RZ ;  /* 0x000100002c197824 */ /* 0x000fe200078e00ff */
[C---:B------:R-:W-:Y:S01]  /*ae20*/  LOP3.LUT R24, R26.reuse, 0xffff0000, RZ, 0xc0, !PT ;  /* 0xffff00001a187812 */ /* 0x040fe200078ec0ff */
[----:B------:R-:W-:-:S02]  /*ae30*/  IMAD.U32 R42, R26, 0x10000, RZ ;  /* 0x000100001a2a7824 */ /* 0x000fc400078e00ff */
[----:B------:R-:W-:Y:S01]  /*ae40*/  FMUL.FTZ R49, R15, R47 ;  /* 0x0000002f0f317220 */ /* 0x000fe20000410000 */
[C---:B------:R-:W-:Y:S01]  /*ae50*/  IMAD.U32 R43, R27.reuse, 0x10000, RZ ;  /* 0x000100001b2b7824 */ /* 0x040fe200078e00ff */
[----:B------:R-:W-:Y:S01]  /*ae60*/  LOP3.LUT R26, R27, 0xffff0000, RZ, 0xc0, !PT ;  /* 0xffff00001b1a7812 */ /* 0x000fe200078ec0ff */
[-C--:B------:R-:W-:Y:S01]  /*ae70*/  FMUL.FTZ R27, R15, R25.reuse ;  /* 0x000000190f1b7220 */ /* 0x080fe20000410000 */
[----:B------:R-:W-:Y:S01]  /*ae80*/  LOP3.LUT R44, R44, 0xffff0000, RZ, 0xc0, !PT ;  /* 0xffff00002c2c7812 */ /* 0x000fe200078ec0ff */
[----:B------:R-:W-:Y:S01]  /*ae90*/  FFMA.FTZ R15, R28, R25, -R49 ;  /* 0x000000191c0f7223 */ /* 0x000fe20000010831 */
[----:B------:R-:W-:Y:S02]  /*aea0*/  IMAD.U32 R49, R48, 0x10000, RZ ;  /* 0x0001000030317824 */ /* 0x000fe400078e00ff */
[----:B------:R-:W-:Y:S01]  /*aeb0*/  FFMA.FTZ R25, R28, R47, R27 ;  /* 0x0000002f1c197223 */ /* 0x000fe2000001001b */
[----:B------:R-:W-:Y:S02]  /*aec0*/  IMAD.U32 R27, R45, 0x10000, RZ ;  /* 0x000100002d1b7824 */ /* 0x000fe400078e00ff */
[C---:B------:R-:W-:Y:S01]  /*aed0*/  FMUL.FTZ R28, R33.reuse, R44 ;  /* 0x0000002c211c7220 */ /* 0x040fe20000410000 */
[-C--:B------:R-:W-:Y:S01]  /*aee0*/  FMUL.FTZ R50, R33, R46.reuse ;  /* 0x0000002e21327220 */ /* 0x080fe20000410000 */
[----:B------:R-:W-:Y:S01]  /*aef0*/  FMUL.FTZ R33, R40, R49 ;  /* 0x0000003128217220 */ /* 0x000fe20000410000 */
[----:B------:R-:W-:Y:S01]  /*af00*/  LOP3.LUT R48, R48, 0xffff0000, RZ, 0xc0, !PT ;  /* 0xffff000030307812 */ /* 0x000fe200078ec0ff */
[-C--:B------:R-:W-:Y:S01]  /*af10*/  FMUL.FTZ R40, R40, R27.reuse ;  /* 0x0000001b28287220 */ /* 0x080fe20000410000 */
[----:B------:R-:W-:Y:S01]  /*af20*/  FFMA.FTZ R46, R29, R46, R28 ;  /* 0x0000002e1d2e7223 */ /* 0x000fe2000001001c */
[----:B------:R-:W-:Y:S01]  /*af30*/  LOP3.LUT R28, R45, 0xffff0000, RZ, 0xc0, !PT ;  /* 0xffff00002d1c7812 */ /* 0x000fe200078ec0ff */
[----:B------:R-:W-:Y:S01]  /*af40*/  FFMA.FTZ R50, R29, R44, -R50 ;  /* 0x0000002c1d327223 */ /* 0x000fe20000010832 */
[C---:B------:R-:W-:Y:S01]  /*af50*/  FFMA.FTZ R33, R30.reuse, R27, -R33 ;  /* 0x0000001b1e217223 */ /* 0x040fe20000010821 */
[----:B------:R-:W-:Y:S01]  /*af60*/  FFMA.FTZ R40, R30, R49, R40 ;  /* 0x000000311e287223 */ /* 0x000fe20000010028 */
[----:B------:R-:W-:-:S02]  /*af70*/  IMAD.U32 R29, R21, 0x10000, RZ ;  /* 0x00010000151d7824 */ /* 0x000fc400078e00ff */
[C---:B------:R-:W-:Y:S01]  /*af80*/  FMUL.FTZ R30, R41.reuse, R48 ;  /* 0x00000030291e7220 */ /* 0x040fe20000410000 */
[----:B------:R-:W-:Y:S02]  /*af90*/  IMAD.U32 R27, R36, 0x10000, RZ ;  /* 0x00010000241b7824 */ /* 0x000fe400078e00ff */
[-C--:B------:R-:W-:Y:S01]  /*afa0*/  FMUL.FTZ R52, R41, R28.reuse ;  /* 0x0000001c29347220 */ /* 0x080fe20000410000 */
[C---:B------:R-:W-:Y:S01]  /*afb0*/  FMUL.FTZ R41, R42.reuse, R29 ;  /* 0x0000001d2a297220 */ /* 0x040fe20000410000 */
[C---:B------:R-:W-:Y:S01]  /*afc0*/  FFMA.FTZ R44, R31.reuse, R28, -R30 ;  /* 0x0000001c1f2c7223 */ /* 0x040fe2000001081e */
[----:B------:R-:W-:Y:S01]  /*afd0*/  FMUL.FTZ R42, R42, R27 ;  /* 0x0000001b2a2a7220 */ /* 0x000fe20000410000 */
[----:B------:R-:W-:Y:S02]  /*afe0*/  IMAD.U32 R30, R20, 0x10000, RZ ;  /* 0x00010000141e7824 */ /* 0x000fe400078e00ff */
[----:B------:R-:W-:Y:S01]  /*aff0*/  FFMA.FTZ R31, R31, R48, R52 ;  /* 0x000000301f1f7223 */ /* 0x000fe20000010034 */
[----:B------:R-:W-:-:S02]  /*b000*/  IMAD.U32 R28, R37, 0x10000, RZ ;  /* 0x00010000251c7824 */ /* 0x000fc400078e00ff */
[C---:B------:R-:W-:Y:S01]  /*b010*/  FFMA.FTZ R41, R32.reuse, R27, -R41 ;  /* 0x0000001b20297223 */ /* 0x040fe20000010829 */
[----:B------:R-:W-:Y:S01]  /*b020*/  FFMA.FTZ R42, R32, R29, R42 ;  /* 0x0000001d202a7223 */ /* 0x000fe2000001002a */
        /* <DEDUP_REMOVED lines=8> */
[C---:B------:R-:W-:Y:S01]  /*b0b0*/  FMUL.FTZ R13, R24.reuse, R27 ;  /* 0x0000001b180d7220 */ /* 0x040fe20000410000 */
[----:B------:R-:W-:Y:S01]  /*b0c0*/  FMUL.FTZ R24, R24, R21 ;  /* 0x0000001518187220 */ /* 0x000fe20000410000 */
[----:B------:R-:W-:-:S02]  /*b0d0*/  FMUL.FTZ R43, R26, R29 ;  /* 0x0000001d1a2b7220 */ /* 0x000fc40000410000 */
[----:B------:R-:W-:Y:S01]  /*b0e0*/  FMUL.FTZ R26, R26, R37 ;  /* 0x000000251a1a7220 */ /* 0x000fe20000410000 */
[C---:B------:R-:W-:Y:S01]  /*b0f0*/  FFMA.FTZ R20, R12.reuse, R21, -R13 ;  /* 0x000000150c147223 */ /* 0x040fe2000001080d */
[----:B------:R-:W-:Y:S01]  /*b100*/  FFMA.FTZ R27, R12, R27, R24 ;  /* 0x0000001b0c1b7223 */ /* 0x000fe20000010018 */
[C---:B------:R-:W-:Y:S01]  /*b110*/  FFMA.FTZ R43, R14.reuse, R37, -R43 ;  /* 0x000000250e2b7223 */ /* 0x040fe2000001082b */
[----:B------:R-:W-:Y:S01]  /*b120*/  FFMA.FTZ R29, R14, R29, R26 ;  /* 0x0000001d0e1d7223 */ /* 0x000fe2000001001a */
[----:B------:R-:W-:Y:S02]  /*b130*/  F2FP.BF16.F32.PACK_AB R12, R50, R15 ;  /* 0x0000000f320c723e */ /* 0x000fe400000010ff */
[----:B------:R-:W-:Y:S02]  /*b140*/  F2FP.BF16.F32.PACK_AB R24, R46, R25 ;  /* 0x000000192e18723e */ /* 0x000fe400000010ff */
[----:B------:R-:W-:Y:S02]  /*b150*/  F2FP.BF16.F32.PACK_AB R13, R44, R33 ;  /* 0x000000212c0d723e */ /* 0x000fe400000010ff */
[----:B------:R-:W-:-:S02]  /*b160*/  F2FP.BF16.F32.PACK_AB R14, R20, R41 ;  /* 0x00000029140e723e */ /* 0x000fc400000010ff */
[----:B------:R-:W-:Y:S02]  /*b170*/  F2FP.BF16.F32.PACK_AB R26, R27, R42 ;  /* 0x0000002a1b1a723e */ /* 0x000fe400000010ff */
[----:B------:R-:W-:Y:S02]  /*b180*/  F2FP.BF16.F32.PACK_AB R15, R43, R48 ;  /* 0x000000302b0f723e */ /* 0x000fe400000010ff */
[----:B------:R-:W-:Y:S02]  /*b190*/  F2FP.BF16.F32.PACK_AB R25, R31, R40 ;  /* 0x000000281f19723e */ /* 0x000fe400000010ff */
[----:B------:R-:W-:Y:S01]  /*b1a0*/  F2FP.BF16.F32.PACK_AB R27, R29, R32 ;  /* 0x000000201d1b723e */ /* 0x000fe200000010ff */
[----:B------:R1:W-:Y:S04]  /*b1b0*/  STS.128 [R35+0x20400], R12 ;  /* 0x0204000c23007388 */ /* 0x0003e80000000c00 */
[----:B------:R1:W-:Y:S02]  /*b1c0*/  STS.128 [R38+0x20400], R24 ;  /* 0x0204001826007388 */ /* 0x0003e40000000c00 */
.L_x_5865:
[----:B------:R-:W-:Y:S05]  /*b1d0*/  BSYNC B1 ;  /* 0x0000000000017941 */ /* 0x000fea0003800000 */
.L_x_5864:
[----:B------:R-:W-:Y:S01]  /*b1e0*/  PRMT R20, R34, 0x5410, R3 ;  /* 0x0000541022147816 */ /* 0x000fe20000000003 */
[----:B------:R-:W-:Y:S06]  /*b1f0*/  @P0 BRA `(.L_x_5856) ;  /* 0x0000000400a40947 */ /* 0x000fec0003800000 */
[----:B------:R-:W2:Y:S01]  /*b200*/  LDL R41, [R1+0x60] ;  /* 0x0000600001297983 */ /* 0x000ea20000100800 */
[----:B------:R-:W-:Y:S01]  /*b210*/  SHF.R.S32.HI R3, RZ, 0x1f, R0 ;  /* 0x0000001fff037819 */ /* 0x000fe20000011400 */
[----:B-1----:R-:W-:Y:S01]  /*b220*/  IMAD.SHL.U32 R12, R0, 0x40, RZ ;  /* 0x00000040000c7824 */ /* 0x002fe200078e00ff */
[----:B------:R-:W-:Y:S01]  /*b230*/  SHF.R.U64 R32, R4, 0x10, R5 ;  /* 0x0000001004207819 */ /* 0x000fe20000001205 */
[----:B------:R-:W-:Y:S01]  /*b240*/  IMAD.IADD R39, R18, 0x1, R39 ;  /* 0x0000000112277824 */ /* 0x000fe200078e0227 */
[----:B------:R-:W-:Y:S02]  /*b250*/  LEA.HI R3, R3, R0, RZ, 0x3 ;  /* 0x0000000003037211 */ /* 0x000fe400078f18ff */
[----:B------:R-:W-:Y:S02]  /*b260*/  LOP3.LUT R12, R12, 0x1c0, RZ, 0xc0, !PT ;  /* 0x000001c00c0c7812 */ /* 0x000fe400078ec0ff */
[----:B------:R-:W-:Y:S01]  /*b270*/  SHF.R.U64 R21, R8, 0x10, R9 ;  /* 0x0000001008157819 */ /* 0x000fe20000001209 */
[----:B------:R-:W-:Y:S01]  /*b280*/  IMAD.SHL.U32 R3, R3, 0x40, RZ ;  /* 0x0000004003037824 */ /* 0x000fe200078e00ff */
[----:B------:R-:W-:-:S02]  /*b290*/  LOP3.LUT R0, R12, 0x38, R39, 0xf8, !PT ;  /* 0x000000380c007812 */ /* 0x000fc400078ef827 */
[----:B0-----:R-:W-:Y:S02]  /*b2a0*/  SHF.R.U32.HI R13, RZ, 0x3, R12 ;  /* 0x00000003ff0d7819 */ /* 0x001fe4000001160c */
[----:B------:R-:W-:Y:S02]  /*b2b0*/  LOP3.LUT R3, R3, 0xfffffe00, RZ, 0xc0, !PT ;  /* 0xfffffe0003037812 */ /* 0x000fe400078ec0ff */
[----:B------:R-:W-:Y:S02]  /*b2c0*/  LOP3.LUT R0, R0, R13, RZ, 0x3c, !PT ;  /* 0x0000000d00007212 */ /* 0x000fe400078e3cff */
[----:B------:R-:W-:Y:S02]  /*b2d0*/  PRMT R32, R51, 0x5432, R32 ;  /* 0x0000543233207816 */ /* 0x000fe40000000020 */
[----:B------:R-:W-:Y:S01]  /*b2e0*/  SHF.R.U32.HI R29, RZ, 0x10, R9 ;  /* 0x00000010ff1d7819 */ /* 0x000fe20000011609 */
[----:B------:R-:W-:Y:S01]  /*b2f0*/  IMAD.IADD R3, R3, 0x1, R0 ;  /* 0x0000000103037824 */ /* 0x000fe200078e0200 */
[----:B------:R-:W-:Y:S01]  /*b300*/  SHF.R.U32.HI R33, RZ, 0x10, R5 ;  /* 0x00000010ff217819 */ /* 0x000fe20000011605 */
[----:B------:R-:W-:Y:S01]  /*b310*/  IMAD.U32 R34, R32, 0x10000, RZ ;  /* 0x0001000020227824 */ /* 0x000fe200078e00ff */
[----:B------:R-:W-:Y:S01]  /*b320*/  PRMT R21, R55, 0x5410, R21 ;  /* 0x0000541037157816 */ /* 0x000fe20000000015 */
[----:B------:R-:W-:Y:S01]  /*b330*/  IMAD R0, R3, 0x2, R2 ;  /* 0x0000000203007824 */ /* 0x000fe200078e0202 */
[----:B------:R-:W-:-:S02]  /*b340*/  SHF.R.U32.HI R37, RZ, 0x10, R7 ;  /* 0x00000010ff257819 */ /* 0x000fc40000011607 */
[----:B------:R-:W-:Y:S01]  /*b350*/  PRMT R33, R51, 0x5410, R33 ;  /* 0x0000541033217816 */ /* 0x000fe20000000021 */
[----:B------:R-:W-:Y:S01]  /*b360*/  IMAD.U32 R28, R21, 0x10000, RZ ;  /* 0x00010000151c7824 */ /* 0x000fe200078e00ff */
[----:B------:R-:W0:Y:S01]  /*b370*/  LDS.128 R24, [R0+0x20400] ;  /* 0x0204000000187984 */ /* 0x000e220000000c00 */
[----:B------:R-:W-:Y:S02]  /*b380*/  SHF.R.U32.HI R31, RZ, 0x10, R11 ;  /* 0x00000010ff1f7819 */ /* 0x000fe4000001160b */
[----:B------:R-:W-:Y:S01]  /*b390*/  PRMT R29, R56, 0x5410, R29 ;  /* 0x00005410381d7816 */ /* 0x000fe2000000001d */
[----:B------:R-:W-:Y:S01]  /*b3a0*/  IMAD.U32 R36, R33, 0x10000, RZ ;  /* 0x0001000021247824 */ /* 0x000fe200078e00ff */
[----:B------:R-:W-:Y:S02]  /*b3b0*/  SHF.R.U64 R30, R10, 0x10, R11 ;  /* 0x000000100a1e7819 */ /* 0x000fe4000000120b */
[----:B------:R-:W-:Y:S02]  /*b3c0*/  PRMT R37, R54, 0x5410, R37 ;  /* 0x0000541036257816 */ /* 0x000fe40000000025 */
[----:B------:R-:W-:-:S02]  /*b3d0*/  PRMT R31, R20, 0x5410, R31 ;  /* 0x00005410141f7816 */ /* 0x000fc4000000001f */
[----:B------:R-:W-:Y:S02]  /*b3e0*/  PRMT R30, R20, 0x5432, R30 ;  /* 0x00005432141e7816 */ /* 0x000fe4000000001e */
[----:B------:R-:W-:Y:S02]  /*b3f0*/  SHF.R.U64 R35, R6, 0x10, R7 ;  /* 0x0000001006237819 */ /* 0x000fe40000001207 */
[----:B------:R-:W-:Y:S02]  /*b400*/  LOP3.LUT R21, R21, 0xffff0000, RZ, 0xc0, !PT ;  /* 0xffff000015157812 */ /* 0x000fe400078ec0ff */
[----:B------:R-:W-:Y:S02]  /*b410*/  PRMT R35, R53, 0x5410, R35 ;  /* 0x0000541035237816 */ /* 0x000fe40000000023 */
        /* <DEDUP_REMOVED lines=9> */
[C---:B------:R-:W-:Y:S01]  /*b4b0*/  IMAD.U32 R25, R37.reuse, 0x10000, RZ ;  /* 0x0001000025197824 */ /* 0x040fe200078e00ff */
[----:B------:R-:W-:Y:S02]  /*b4c0*/  LOP3.LUT R9, R32, 0xffff0000, RZ, 0xc0, !PT ;  /* 0xffff000020097812 */ /* 0x000fe400078ec0ff */
[----:B------:R-:W-:Y:S01]  /*b4d0*/  LOP3.LUT R37, R37, 0xffff0000, RZ, 0xc0, !PT ;  /* 0xffff000025257812 */ /* 0x000fe200078ec0ff */
[----:B--2---:R-:W0:Y:S02]  /*b4e0*/  LDS.128 R12, [R41+0x20400] ;  /* 0x02040000290c7984 */ /* 0x004e240000000c00 */
[C---:B0-----:R-:W-:Y:S01]  /*b4f0*/  IMAD.U32 R3, R12.reuse, 0x10000, RZ ;  /* 0x000100000c037824 */ /* 0x041fe200078e00ff */
[----:B------:R-:W-:Y:S01]  /*b500*/  LOP3.LUT R4, R12, 0xffff0000, RZ, 0xc0, !PT ;  /* 0xffff00000c047812 */ /* 0x000fe200078ec0ff */
[C---:B------:R-:W-:Y:S01]  /*b510*/  IMAD.U32 R5, R13.reuse, 0x10000, RZ ;  /* 0x000100000d057824 */ /* 0x040fe200078e00ff */
[----:B------:R-:W-:Y:S01]  /*b520*/  LOP3.LUT R12, R13, 0xffff0000, RZ, 0xc0, !PT ;  /* 0xffff00000d0c7812 */ /* 0x000fe200078ec0ff */
[----:B------:R-:W-:Y:S01]  /*b530*/  FFMA.FTZ R38, R3, R28, -R38 ;  /* 0x0000001c03267223 */ /* 0x000fe20000010826 */
[----:B------:R-:W-:-:S02]  /*b540*/  IMAD.U32 R28, R29, 0x10000, RZ ;  /* 0x000100001d1c7824 */ /* 0x000fc400078e00ff */
[----:B------:R-:W-:Y:S01]  /*b550*/  FFMA.FTZ R40, R3, R34, R40 ;  /* 0x0000002203287223 */ /* 0x000fe20000010028 */
[----:B------:R-:W-:Y:S01]  /*b560*/  IMAD.U32 R3, R31, 0x10000, RZ ;  /* 0x000100001f037824 */ /* 0x000fe200078e00ff */
[----:B------:R-:W-:Y:S01]  /*b570*/  LOP3.LUT R7, R14, 0xffff0000, RZ, 0xc0, !PT ;  /* 0xffff00000e077812 */ /* 0x000fe200078ec0ff */
[-C--:B------:R-:W-:Y:S01]  /*b580*/  FMUL.FTZ R34, R11, R28.reuse ;  /* 0x0000001c0b227220 */ /* 0x080fe20000410000 */
[----:B------:R-:W-:Y:S02]  /*b590*/  IMAD.U32 R8, R15, 0x10000, RZ ;  /* 0x000100000f087824 */ /* 0x000fe400078e00ff */
[C---:B------:R-:W-:Y:S01]  /*b5a0*/  FMUL.FTZ R11, R20.reuse, R25 ;  /* 0x00000019140b7220 */ /* 0x040fe20000410000 */
[C---:B------:R-:W-:Y:S01]  /*b5b0*/  FFMA.FTZ R42, R5.reuse, R28, -R42 ;  /* 0x0000001c052a7223 */ /* 0x040fe2000001082a */
[-C--:B------:R-:W-:Y:S01]  /*b5c0*/  FMUL.FTZ R28, R20, R3.reuse ;  /* 0x00000003141c7220 */ /* 0x080fe20000410000 */
[----:B------:R-:W-:Y:S01]  /*b5d0*/  FFMA.FTZ R34, R5, R36, R34 ;  /* 0x0000002405227223 */ /* 0x000fe20000010022 */
[----:B------:R-:W-:Y:S01]  /*b5e0*/  FFMA.FTZ R20, R8, R3, -R11 ;  /* 0x0000000308147223 */ /* 0x000fe2000001080b */
[C---:B------:R-:W-:Y:S01]  /*b5f0*/  FMUL.FTZ R3, R10.reuse, R9 ;  /* 0x000000090a037220 */ /* 0x040fe20000410000 */
[----:B------:R-:W-:Y:S01]  /*b600*/  FMUL.FTZ R11, R10, R21 ;  /* 0x000000150a0b7220 */ /* 0x000fe20000410000 */
[----:B------:R-:W-:Y:S01]  /*b610*/  IMAD.U32 R6, R14, 0x10000, RZ ;  /* 0x000100000e067824 */ /* 0x000fe200078e00ff */
[----:B------:R-:W-:Y:S01]  /*b620*/  LOP3.LUT R14, R15, 0xffff0000, RZ, 0xc0, !PT ;  /* 0xffff00000f0e7812 */ /* 0x000fe200078ec0ff */
[----:B------:R-:W-:-:S02]  /*b630*/  IMAD.U32 R13, R26, 0x10000, RZ ;  /* 0x000100001a0d7824 */ /* 0x000fc400078e00ff */
[----:B------:R-:W-:Y:S01]  /*b640*/  FFMA.FTZ R21, R4, R21, -R3 ;  /* 0x0000001504157223 */ /* 0x000fe20000010803 */
[----:B------:R-:W-:Y:S01]  /*b650*/  IMAD.U32 R5, R35, 0x10000, RZ ;  /* 0x0001000023057824 */ /* 0x000fe200078e00ff */
[----:B------:R-:W-:Y:S01]  /*b660*/  LOP3.LUT R15, R26, 0xffff0000, RZ, 0xc0, !PT ;  /* 0xffff00001a0f7812 */ /* 0x000fe200078ec0ff */
[----:B------:R-:W-:Y:S01]  /*b670*/  IMAD.U32 R3, R30, 0x10000, RZ ;  /* 0x000100001e037824 */ /* 0x000fe200078e00ff */
[----:B------:R-:W-:Y:S01]  /*b680*/  LOP3.LUT R26, R27, 0xffff0000, RZ, 0xc0, !PT ;  /* 0xffff00001b1a7812 */ /* 0x000fe200078ec0ff */
[----:B------:R-:W-:Y:S01]  /*b690*/  FFMA.FTZ R11, R4, R9, R11 ;  /* 0x00000009040b7223 */ /* 0x000fe2000001000b */
[C---:B------:R-:W-:Y:S01]  /*b6a0*/  FMUL.FTZ R27, R13.reuse, R5 ;  /* 0x000000050d1b7220 */ /* 0x040fe20000410000 */
[----:B------:R-:W-:Y:S01]  /*b6b0*/  FMUL.FTZ R13, R13, R3 ;  /* 0x000000030d0d7220 */ /* 0x000fe20000410000 */
        /* <DEDUP_REMOVED lines=8> */
[C---:B------:R-:W-:Y:S01]  /*b740*/  FMUL.FTZ R6, R15.reuse, R4 ;  /* 0x000000040f067220 */ /* 0x040fe20000410000 */
[----:B------:R-:W-:Y:S01]  /*b750*/  FMUL.FTZ R3, R26, R37 ;  /* 0x000000251a037220 */ /* 0x000fe20000410000 */
[----:B------:R-:W-:Y:S01]  /*b760*/  FMUL.FTZ R24, R24, R29 ;  /* 0x0000001d18187220 */ /* 0x000fe20000410000 */
[-C--:B------:R-:W-:Y:S01]  /*b770*/  FMUL.FTZ R15, R15, R30.reuse ;  /* 0x0000001e0f0f7220 */ /* 0x080fe20000410000 */
[----:B------:R-:W-:Y:S01]  /*b780*/  FMUL.FTZ R26, R26, R31 ;  /* 0x0000001f1a1a7220 */ /* 0x000fe20000410000 */
[----:B------:R-:W-:Y:S01]  /*b790*/  FFMA.FTZ R25, R12, R29, -R25 ;  /* 0x0000001d0c197223 */ /* 0x000fe20000010819 */
[C---:B------:R-:W-:Y:S01]  /*b7a0*/  FFMA.FTZ R6, R7.reuse, R30, -R6 ;  /* 0x0000001e07067223 */ /* 0x040fe20000010806 */
        /* <DEDUP_REMOVED lines=11> */
[----:B------:R3:W-:Y:S01]  /*b860*/  STS.128 [R41+0x20400], R4 ;  /* 0x0204000429007388 */ /* 0x0007e20000000c00 */
[----:B------:R-:W-:-:S05]  /*b870*/  F2FP.BF16.F32.PACK_AB R11, R37, R28 ;  /* 0x0000001c250b723e */ /* 0x000fca00000010ff */
[----:B------:R3:W-:Y:S02]  /*b880*/  STS.128 [R0+0x20400], R8 ;  /* 0x0204000800007388 */ /* 0x0007e40000000c00 */
.L_x_5856:
[----:B------:R-:W-:Y:S05]  /*b890*/  BSYNC B0 ;  /* 0x0000000000007941 */ /* 0x000fea0003800000 */
.L_x_5842:
        /* <DEDUP_REMOVED lines=8> */
.L_x_5839:
[----:B--23--:R-:W-:-:S05]  /*b920*/  IMAD.U32 R0, RZ, RZ, UR37 ;  /* 0x00000025ff007e24 */ /* 0x00cfca000f8e00ff */
[----:B------:R-:W-:-:S13]  /*b930*/  ISETP.NE.AND P0, PT, R0, 0x3, PT ;  /* 0x000000030000780c */ /* 0x000fda0003f05270 */
[----:B------:R-:W-:Y:S05]  /*b940*/  @!P0 BRA `(.L_x_5866) ;  /* 0x0000000000048947 */ /* 0x000fea0003800000 */
[----:B------:R-:W-:Y:S01]  /*b950*/  BPT.TRAP 0x1 ;  /* 0x000000040000795c */ /* 0x000fe20000300000 */
.L_x_5866:
[----:B-1----:R-:W-:Y:S01]  /*b960*/  IMAD R12, R17, 0x8, R2 ;  /* 0x00000008110c7824 */ /* 0x002fe200078e0202 */
[----:B------:R-:W-:-:S04]  /*b970*/  SHF.L.U32 R57, R22, 0x1f, RZ ;  /* 0x0000001f16397819 */ /* 0x000fc800000006ff */
[----:B------:R1:W2:Y:S01]  /*b980*/  SYNCS.PHASECHK.TRANS64.TRYWAIT P1, [R12+URZ+0x28c30], R57 ;  /* 0x028c30390c0075a7 */ /* 0x0002a2000802017f */
[----:B------:R-:W-:Y:S05]  /*b990*/  @!P0 BRA `(.L_x_5867) ;  /* 0x0000000000048947 */ /* 0x000fea0003800000 */
[----:B------:R-:W-:Y:S01]  /*b9a0*/  BPT.TRAP 0x1 ;  /* 0x000000040000795c */ /* 0x000fe20000300000 */
.L_x_5867:
[C---:B------:R-:W-:Y:S02]  /*b9b0*/  VIADD R0, R2.reuse, 0x22400 ;  /* 0x0002240002007836 */ /* 0x040fe40000000000 */
[----:B------:R-:W-:-:S03]  /*b9c0*/  VIADD R3, R2, 0x20400 ;  /* 0x0002040002037836 */ /* 0x000fc60000000000 */
[----:B------:R-:W-:Y:S02]  /*b9d0*/  SHF.R.U32.HI R0, RZ, 0x4, R0 ;  /* 0x00000004ff007819 */ /* 0x000fe40000011600 */
[----:B------:R-:W-:Y:S02]  /*b9e0*/  SHF.R.U32.HI R3, RZ, 0x4, R3 ;  /* 0x00000004ff037819 */ /* 0x000fe40000011603 */
[----:B------:R-:W-:Y:S02]  /*b9f0*/  LOP3.LUT R0, R0, 0x3fff, RZ, 0xc0, !PT ;  /* 0x00003fff00007812 */ /* 0x000fe400078ec0ff */
[----:B------:R-:W-:Y:S02]  /*ba00*/  LOP3.LUT R3, R3, 0x3fff, RZ, 0xc0, !PT ;  /* 0x00003fff03037812 */ /* 0x000fe400078ec0ff */
[----:B------:R-:W-:Y:S01]  /*ba10*/  LOP3.LUT R14, R0, 0x10000, RZ, 0xfc, !PT ;  /* 0x00010000000e7812 */ /* 0x000fe200078efcff */
[----:B--2---:R-:W-:Y:S06]  /*ba20*/  @P1 BRA `(.L_x_5868) ;  /* 0x0000000000081947 */ /* 0x004fec0003800000 */
[----:B------:R-:W2:Y:S02]  /*ba30*/  SYNCS.PHASECHK.TRANS64.TRYWAIT P1, [R12+URZ+0x28c30], R57 ;  /* 0x028c30390c0075a7 */ /* 0x000ea4000802017f */
[----:B--2---:R-:W-:Y:S05]  /*ba40*/  @!P1 BRA `(.L_x_5869) ;  /* 0x0000018800f09947 */ /* 0x004fea0003800000 */
.L_x_5868:
[----:B------:R-:W-:Y:S01]  /*ba50*/  IMAD R20, R17, 0x200, R14 ;  /* 0x0000020011147824 */ /* 0x000fe200078e020e */
[----:B------:R-:W-:Y:S01]  /*ba60*/  LOP3.LUT R4, R3, 0x10000, RZ, 0xfc, !PT ;  /* 0x0001000003047812 */ /* 0x000fe200078efcff */
[----:B------:R-:W-:Y:S01]  /*ba70*/  IMAD.MOV.U32 R5, RZ, RZ, 0x40000040 ;  /* 0x40000040ff057424 */ /* 0x000fe200078e00ff */
[----:B------:R-:W-:Y:S05]  /*ba80*/  WARPSYNC.ALL ;  /* 0x0000000000007948 */ /* 0x000fea0003800000 */
[----:B------:R-:W-:Y:S01]  /*ba90*/  IMAD.MOV.U32 R21, RZ, RZ, 0x40000040 ;  /* 0x40000040ff157424 */ /* 0x000fe200078e00ff */
[C---:B------:R-:W-:Y:S01]  /*baa0*/  R2UR UR4, R4.reuse ;  /* 0x00000000040472ca */ /* 0x040fe200000e0000 */
[----:B0-----:R-:W-:Y:S01]  /*bab0*/  WARPGROUP.ARRIVE ;  /* 0x00000000000079c5 */ /* 0x001fe20000000000 */
[----:B------:R-:W-:Y:S01]  /*bac0*/  R2UR UR5, R5 ;  /* 0x00000000050572ca */ /* 0x000fe200000e0000 */
[----:B------:R-:W-:Y:S01]  /*bad0*/  VIADD R10, R4, 0x2 ;  /* 0x00000002040a7836 */ /* 0x000fe20000000000 */
[C---:B------:R-:W-:Y:S01]  /*bae0*/  R2UR UR6, R20.reuse ;  /* 0x00000000140672ca */ /* 0x040fe200000e0000 */
[----:B------:R-:W-:Y:S01]  /*baf0*/  VIADD R6, R20, 0x2 ;  /* 0x0000000214067836 */ /* 0x000fe20000000000 */
[----:B------:R-:W-:Y:S01]  /*bb00*/  R2UR UR7, R21 ;  /* 0x00000000150772ca */ /* 0x000fe200000e0000 */
[----:B------:R-:W-:-:S02]  /*bb10*/  IMAD.MOV.U32 R11, RZ, RZ, 0x40000040 ;  /* 0x40000040ff0b7424 */ /* 0x000fc400078e00ff */
[----:B------:R-:W-:Y:S02]  /*bb20*/  IMAD.MOV.U32 R7, RZ, RZ, 0x40000040 ;  /* 0x40000040ff077424 */ /* 0x000fe400078e00ff */
[----:B------:R-:W-:Y:S02]  /*bb30*/  VIADD R8, R4, 0x4 ;  /* 0x0000000404087836 */ /* 0x000fe40000000000 */
[----:B------:R-:W-:Y:S02]  /*bb40*/  IMAD.MOV.U32 R9, RZ, RZ, 0x40000040 ;  /* 0x40000040ff097424 */ /* 0x000fe400078e00ff */
[----:B------:R-:W-:-:S04]  /*bb50*/  IMAD.MOV.U32 R21, RZ, RZ, 0x40000040 ;  /* 0x40000040ff157424 */ /* 0x000fc800078e00ff */
[----:B------:R-:W-:Y:S01]  /*bb60*/  HGMMA.64x64x16.F32.BF16 R24, gdesc[UR4], RZ, !UPT, gsb0 ;  /* 0x00e00000041879f0 */ /* 0x000fe2000c0018ff */
[----:B------:R-:W-:Y:S02]  /*bb70*/  R2UR UR4, R10 ;  /* 0x000000000a0472ca */ /* 0x000fe400000e0000 */
[----:B------:R-:W-:Y:S02]  /*bb80*/  R2UR UR5, R11 ;  /* 0x000000000b0572ca */ /* 0x000fe400000e0000 */
[----:B------:R-:W-:Y:S01]  /*bb90*/  R2UR UR6, R6 ;  /* 0x00000000060672ca */ /* 0x000fe200000e0000 */
[C---:B------:R-:W-:Y:S01]  /*bba0*/  VIADD R6, R20.reuse, 0x4 ;  /* 0x0000000414067836 */ /* 0x040fe20000000000 */
[----:B------:R-:W-:Y:S01]  /*bbb0*/  R2UR UR7, R7 ;  /* 0x00000000070772ca */ /* 0x000fe200000e0000 */
[----:B------:R-:W-:Y:S02]  /*bbc0*/  IMAD.MOV.U32 R7, RZ, RZ, 0x40000040 ;  /* 0x40000040ff077424 */ /* 0x000fe400078e00ff */
[----:B------:R-:W-:Y:S01]  /*bbd0*/  VIADD R20, R20, 0x6 ;  /* 0x0000000614147836 */ /* 0x000fe20000000000 */
[----:B------:R-:W-:-:S02]  /*bbe0*/  WARPGROUP.DEPBAR.LE gsb0, 0x0 ;  /* 0x00008000000079c5 */ /* 0x000fc40000010000 */
[----:B------:R-:W-:-:S07]  /*bbf0*/  WARPGROUP.ARRIVE ;  /* 0x00000000000079c5 */ /* 0x000fce0000000000 */
[----:B------:R-:W-:Y:S01]  /*bc00*/  HGMMA.64x64x16.F32.BF16 R24, gdesc[UR4], R24, gsb0 ;  /* 0x00e00000041879f0 */ /* 0x000fe20008001818 */
[----:B------:R-:W-:Y:S02]  /*bc10*/  R2UR UR4, R8 ;  /* 0x00000000080472ca */ /* 0x000fe400000e0000 */
[----:B------:R-:W-:Y:S02]  /*bc20*/  R2UR UR5, R9 ;  /* 0x00000000090572ca */ /* 0x000fe400000e0000 */
[----:B------:R-:W-:Y:S01]  /*bc30*/  R2UR UR6, R6 ;  /* 0x00000000060672ca */ /* 0x000fe200000e0000 */
[----:B------:R-:W-:Y:S01]  /*bc40*/  VIADD R6, R4, 0x6 ;  /* 0x0000000604067836 */ /* 0x000fe20000000000 */
[----:B------:R-:W-:Y:S01]  /*bc50*/  R2UR UR7, R7 ;  /* 0x00000000070772ca */ /* 0x000fe200000e0000 */
[----:B------:R-:W-:Y:S01]  /*bc60*/  IMAD.MOV.U32 R7, RZ, RZ, 0x40000040 ;  /* 0x40000040ff077424 */ /* 0x000fe200078e00ff */
[----:B------:R-:W-:Y:S02]  /*bc70*/  WARPGROUP.DEPBAR.LE gsb0, 0x0 ;  /* 0x00008000000079c5 */ /* 0x000fe40000010000 */
[----:B------:R-:W-:-:S09]  /*bc80*/  WARPGROUP.ARRIVE ;  /* 0x00000000000079c5 */ /* 0x000fd20000000000 */
        /* <DEDUP_REMOVED lines=11> */
.L_x_5870:
[----:B------:R-:W0:Y:S01]  /*bd40*/  LDC R60, c[0x0][0x448] ;  /* 0x00011200ff3c7b82 */ /* 0x000e220000000800 */
[----:B------:R-:W-:Y:S01]  /*bd50*/  ULDC UR4, c[0x0][0x9d8] ;  /* 0x0002760000047ab9 */ /* 0x000fe20000000800 */
[----:B------:R-:W-:Y:S01]  /*bd60*/  ULDC.64 UR46, c[0x0][0x9e0] ;  /* 0x00027800002e7ab9 */ /* 0x000fe20000000a00 */
        /* <DEDUP_REMOVED lines=11> */
[----:B------:R-:W-:-:S02]  /*be20*/  IMAD.MOV.U32 R47, RZ, RZ, -0x40 ;  /* 0xffffffc0ff2f7424 */ /* 0x000fc400078e00ff */
[----:B------:R-:W-:Y:S01]  /*be30*/  FMUL.FTZ R61, R41, UR4 ;  /* 0x00000004293d7c20 */ /* 0x000fe20008410000 */
[----:B------:R-:W-:Y:S01]  /*be40*/  UISETP.GE.AND UP0, UPT, UR47, 0x1, UPT ;  /* 0x000000012f00788c */ /* 0x000fe2000bf06270 */
[----:B------:R-:W-:Y:S01]  /*be50*/  FMUL.FTZ R71, R25, UR4 ;  /* 0x0000000419477c20 */ /* 0x000fe20008410000 */
[----:B------:R-:W-:Y:S01]  /*be60*/  FMUL.FTZ R13, R27, UR4 ;  /* 0x000000041b0d7c20 */ /* 0x000fe20008410000 */
[----:B------:R-:W-:Y:S01]  /*be70*/  FMUL.FTZ R15, R31, UR4 ;  /* 0x000000041f0f7c20 */ /* 0x000fe20008410000 */
[----:B------:R-:W-:Y:S01]  /*be80*/  LOP3.LUT R16, R16, 0xffffff7f, RZ, 0xc0, !PT ;  /* 0xffffff7f10107812 */ /* 0x000fe200078ec0ff */
[----:B------:R-:W-:Y:S01]  /*be90*/  FMUL.FTZ R41, R52, UR4 ;  /* 0x0000000434297c20 */ /* 0x000fe20008410000 */
[----:B------:R-:W-:Y:S01]  /*bea0*/  FMUL.FTZ R27, R28, UR4 ;  /* 0x000000041c1b7c20 */ /* 0x000fe20008410000 */
[----:B------:R-:W-:Y:S01]  /*beb0*/  FMUL.FTZ R31, R32, UR4 ;  /* 0x00000004201f7c20 */ /* 0x000fe20008410000 */
[----:B0-----:R-:W-:Y:S01]  /*bec0*/  ISETP.NE.AND P1, PT, R60, 0x1, PT ;  /* 0x000000013c00780c */ /* 0x001fe20003f25270 */
[----:B------:R-:W-:Y:S01]  /*bed0*/  FMUL.FTZ R21, R35, UR4 ;  /* 0x0000000423157c20 */ /* 0x000fe20008410000 */
[----:B------:R-:W-:Y:S01]  /*bee0*/  FMUL.FTZ R56, R36, UR4 ;  /* 0x0000000424387c20 */ /* 0x000fe20008410000 */
        /* <DEDUP_REMOVED lines=10> */
[----:B------:R-:W0:Y:S01]  /*bf90*/  @P1 LDC R43, c[0x0][0x44c] ;  /* 0x00011300ff2b1b82 */ /* 0x000e220000000800 */
[----:B------:R-:W-:Y:S01]  /*bfa0*/  FMUL.FTZ R28, R51, UR4 ;  /* 0x00000004331c7c20 */ /* 0x000fe20008410000 */
[----:B------:R-:W-:Y:S01]  /*bfb0*/  FMUL.FTZ R36, R54, UR4 ;  /* 0x0000000436247c20 */ /* 0x000fe20008410000 */
[----:B------:R-:W-:Y:S01]  /*bfc0*/  @P1 LOP3.LUT R16, R16, 0x80, RZ, 0xfc, !PT ;  /* 0x0000008010101812 */ /* 0x000fe200078efcff */
[----:B------:R-:W3:Y:S01]  /*bfd0*/  MUFU.TANH R3, R3 ;  /* 0x0000000300037308 */ /* 0x000ee20000002400 */
[C---:B------:R-:W-:Y:S01]  /*bfe0*/  IADD3 R40, -R189.reuse, R52, R184 ;  /* 0x00000034bd287210 */ /* 0x040fe20007ffe1b8 */
[----:B------:R-:W-:Y:S01]  /*bff0*/  ULDC UR45, c[0x0][0x9dc] ;  /* 0x00027700002d7ab9 */ /* 0x000fe20000000800 */
[----:B------:R-:W-:Y:S01]  /*c000*/  LEA R46, R168, 0xffffffc0, 0x6 ;  /* 0xffffffc0a82e7811 */ /* 0x000fe200078e30ff */
[----:B------:R-:W4:Y:S01]  /*c010*/  @P1 LDC R45, c[0x0][0x450] ;  /* 0x00011400ff2d1b82 */ /* 0x000f220000000800 */
[----:B------:R-:W-:Y:S01]  /*c020*/  ULOP3.LUT UR45, URZ, UR45, URZ, 0x33, !UPT ;  /* 0x0000002d3f2d7292 */ /* 0x000fe2000f8e333f */
[----:B------:R-:W-:Y:S01]  /*c030*/  IMAD.IADD R40, R40, 0x1, -R23 ;  /* 0x0000000128287824 */ /* 0x000fe200078e0a17 */
[----:B------:R-:W-:Y:S01]  /*c040*/  IADD3 R73, -R189, R184, -R46 ;  /* 0x000000b8bd497210 */ /* 0x000fe20007ffe92e */
[----:B------:R-:W0:Y:S01]  /*c050*/  MUFU.TANH R71, R71 ;  /* 0x0000004700477308 */ /* 0x000e220000002400 */
[----:B------:R-:W-:Y:S01]  /*c060*/  UP2UR UR48, UPR, URZ, 0x1 ;  /* 0x000000013f307883 */ /* 0x000fe20008000000 */
[----:B------:R-:W-:-:S02]  /*c070*/  VIADD R42, R40, UR46 ;  /* 0x0000002e282a7c36 */ /* 0x000fc40008000000 */
[----:B------:R-:W-:Y:S02]  /*c080*/  VIADD R44, R40, UR45 ;  /* 0x0000002d282c7c36 */ /* 0x000fe40008000000 */
[----:B------:R-:W-:Y:S02]  /*c090*/  VIADD R52, R52, 0xffffffff ;  /* 0xffffffff34347836 */ /* 0x000fe40000000000 */
[----:B------:R-:W0:Y:S02]  /*c0a0*/  MUFU.TANH R0, R0 ;  /* 0x0000000000007308 */ /* 0x000e240000002400 */
[----:B0-----:R-:W-:-:S04]  /*c0b0*/  @P1 IMAD.HI.U32 R34, R38, R43, RZ ;  /* 0x0000002b26221227 */ /* 0x001fc800078e00ff */
[----:B------:R-:W-:Y:S02]  /*c0c0*/  FMUL.FTZ R43, R53, UR4 ;  /* 0x00000004352b7c20 */ /* 0x000fe40008410000 */
[----:B------:R-:W0:Y:S01]  /*c0d0*/  MUFU.TANH R13, R13 ;  /* 0x0000000d000d7308 */ /* 0x000e220000002400 */
[----:B----4-:R-:W-:Y:S01]  /*c0e0*/  @P1 SHF.R.U32.HI R38, RZ, R45, R34 ;  /* 0x0000002dff261219 */ /* 0x010fe20000011622 */
[----:B------:R-:W-:Y:S01]  /*c0f0*/  FMUL.FTZ R34, R55, UR4 ;  /* 0x0000000437227c20 */ /* 0x000fe20008410000 */
[----:B------:R-:W-:Y:S01]  /*c100*/  PLOP3.LUT P1, PT, PT, PT, UP0, 0x40, 0x0 ;  /* 0x000000000000781c */ /* 0x000fe20003f2e808 */
[----:B------:R-:W-:-:S04]  /*c110*/  VIADD R45, R12, 0x28c40 ;  /* 0x00028c400c2d7836 */ /* 0x000fc80000000000 */
[----:B------:R-:W4:Y:S01]  /*c120*/  MUFU.TANH R27, R27 ;  /* 0x0000001b001b7308 */ /* 0x000f220000002400 */
[----:B------:R-:W1:Y:S01]  /*c130*/  SHFL.IDX PT, R49, R38, RZ, 0x1c1f ;  /* 0x001c1fff26317589 */ /* 0x000e6200000e0000 */
[----:B------:R-:W-:-:S06]  /*c140*/  PRMT R45, R186, 0x654, R45 ;  /* 0x00000654ba2d7816 */ /* 0x000fcc000000002d */
[----:B------:R-:W0:Y:S01]  /*c150*/  MUFU.TANH R29, R29 ;  /* 0x0000001d001d7308 */ /* 0x000e220000002400 */
[----:B------:R0:W-:Y:S07]  /*c160*/  SYNCS.ARRIVE.TRANS64.RED.A1T0 RZ, [R45+URZ], RZ ;  /* 0x000000ff2dff79a7 */ /* 0x0001ee000810043f */
[----:B------:R-:W0:Y:S08]  /*c170*/  MUFU.TANH R20, R20 ;  /* 0x0000001400147308 */ /* 0x000e300000002400 */
[----:B------:R-:W0:Y:S01]  /*c180*/  MUFU.TANH R15, R15 ;  /* 0x0000000f000f7308 */ /* 0x000e220000002400 */
[----:B-1----:R-:W-:Y:S01]  /*c190*/  VIADDMNMX R50, R49, R42, R73, PT ;  /* 0x0000002a31327246 */ /* 0x002fe20003800149 */
[----:B------:R-:W-:-:S06]  /*c1a0*/  IMAD.IADD R48, R44, 0x1, R49 ;  /* 0x000000012c307824 */ /* 0x000fcc00078e0231 */
[----:B------:R-:W1:Y:S08]  /*c1b0*/  MUFU.TANH R31, R31 ;  /* 0x0000001f001f7308 */ /* 0x000e700000002400 */
        /* <DEDUP_REMOVED lines=23> */
[----:B-1-34-:R-:W-:Y:S05]  /*c330*/  @P1 BRA `(.L_x_5871) ;  /* 0x0000000000581947 */ /* 0x01afea0003800000 */
[----:B0-----:R-:W-:Y:S01]  /*c340*/  IADD3 R45, -R23, R184, R49 ;  /* 0x000000b8172d7210 */ /* 0x001fe20007ffe131 */
[----:B------:R-:W-:Y:S03]  /*c350*/  BSSY B0, `(.L_x_5872) ;  /* 0x0000010000007945 */ /* 0x000fe60003800000 */
[----:B------:R-:W-:-:S13]  /*c360*/  ISETP.GT.AND P1, PT, R45, -0x1, PT ;  /* 0xffffffff2d00780c */ /* 0x000fda0003f24270 */
[----:B------:R-:W-:Y:S05]  /*c370*/  @P1 BRA `(.L_x_5873) ;  /* 0x0000000000201947 */ /* 0x000fea0003800000 */
[----:B------:R-:W-:Y:S01]  /*c380*/  UISETP.NE.AND UP0, UPT, UR47, 0x1, UPT ;  /* 0x000000012f00788c */ /* 0x000fe2000bf05270 */
[----:B------:R-:W-:-:S05]  /*c390*/  LOP3.LUT R45, RZ, R45, RZ, 0x33, !PT ;  /* 0x0000002dff2d7212 */ /* 0x000fca00078e33ff */
[----:B------:R-:W-:-:S05]  /*c3a0*/  PLOP3.LUT P1, PT, PT, PT, UP0, 0x80, 0x0 ;  /* 0x000000000000781c */ /* 0x000fca0003f2f008 */
[----:B------:R-:W-:-:S08]  /*c3b0*/  @UP0 ULDC.64 UR4, c[0x0][0x9e8] ;  /* 0x00027a0000040ab9 */ /* 0x000fd00000000a00 */
[----:B------:R-:W-:-:S05]  /*c3c0*/  @P1 IMAD.HI.U32 R40, R45, UR4, RZ ;  /* 0x000000042d281c27 */ /* 0x000fca000f8e00ff */
[----:B------:R-:W-:-:S04]  /*c3d0*/  @P1 SHF.R.U32.HI R45, RZ, UR5, R40 ;  /* 0x00000005ff2d1c19 */ /* 0x000fc80008011628 */
[----:B------:R-:W-:Y:S01]  /*c3e0*/  LOP3.LUT R45, RZ, R45, RZ, 0x33, !PT ;  /* 0x0000002dff2d7212 */ /* 0x000fe200078e33ff */
[----:B------:R-:W-:Y:S06]  /*c3f0*/  BRA `(.L_x_5874) ;  /* 0x0000000000147947 */ /* 0x000fec0003800000 */
.L_x_5873:
[----:B------:R-:W-:-:S06]  /*c400*/  UISETP.NE.AND UP0, UPT, UR47, 0x1, UPT ;  /* 0x000000012f00788c */ /* 0x000fcc000bf05270 */
[----:B------:R-:W-:-:S05]  /*c410*/  PLOP3.LUT P1, PT, PT, PT, UP0, 0x80, 0x0 ;  /* 0x000000000000781c */ /* 0x000fca0003f2f008 */
[----:B------:R-:W-:-:S08]  /*c420*/  @UP0 ULDC.64 UR4, c[0x0][0x9e8] ;  /* 0x00027a0000040ab9 */ /* 0x000fd00000000a00 */
[----:B------:R-:W-:-:S05]  /*c430*/  @P1 IMAD.HI.U32 R40, R45, UR4, RZ ;  /* 0x000000042d281c27 */ /* 0x000fca000f8e00ff */
[----:B------:R-:W-:-:S07]  /*c440*/  @P1 SHF.R.U32.HI R45, RZ, UR5, R40 ;  /* 0x00000005ff2d1c19 */ /* 0x000fce0008011628 */
.L_x_5874:
[----:B------:R-:W-:Y:S05]  /*c450*/  BSYNC B0 ;  /* 0x0000000000007941 */ /* 0x000fea0003800000 */
.L_x_5872:
[----:B------:R-:W-:-:S04]  /*c460*/  IMAD R40, R45, UR47, -R46 ;  /* 0x0000002f2d287c24 */ /* 0x000fc8000f8e0a2e */
[----:B------:R-:W-:-:S05]  /*c470*/  IMAD.IADD R45, R40, 0x1, -R189 ;  /* 0x00000001282d7824 */ /* 0x000fca00078e0abd */
[----:B------:R-:W-:Y:S02]  /*c480*/  VIMNMX R48, R48, R45, !PT ;  /* 0x0000002d30307248 */ /* 0x000fe40007fe0100 */
[----:B------:R-:W-:-:S07]  /*c490*/  VIADDMNMX R50, R45, UR47, R50, PT ;  /* 0x0000002f2d327c46 */ /* 0x000fce000b800132 */
.L_x_5871:
[C---:B------:R-:W-:Y:S01]  /*c4a0*/  ISETP.GE.AND P1, PT, R52.reuse, 0x2, PT ;  /* 0x000000023400780c */ /* 0x040fe20003f26270 */
[----:B------:R-:W-:Y:S01]  /*c4b0*/  UISETP.NE.AND UP0, UPT, UR48, URZ, UPT ;  /* 0x0000003f3000728c */ /* 0x000fe2000bf05270 */
[----:B------:R-:W-:Y:S02]  /*c4c0*/  ISETP.GE.AND P5, PT, R52, 0xa, PT ;  /* 0x0000000a3400780c */ /* 0x000fe40003fa6270 */
[----:B------:R-:W-:Y:S02]  /*c4d0*/  ISETP.GT.AND P3, PT, R48, 0x1, !P1 ;  /* 0x000000013000780c */ /* 0x000fe40004f64270 */
[----:B------:R-:W-:Y:S02]  /*c4e0*/  ISETP.GE.AND P2, PT, R52, 0x9, PT ;  /* 0x000000093400780c */ /* 0x000fe40003f46270 */
[----:B------:R-:W-:Y:S02]  /*c4f0*/  ISETP.LT.OR P3, PT, R50, 0x2, P3 ;  /* 0x000000023200780c */ /* 0x000fe40001f61670 */
[----:B------:R-:W-:-:S02]  /*c500*/  P2R R66, PR, RZ, 0x20 ;  /* 0x00000020ff427803 */ /* 0x000fc40000000000 */
[----:B------:R-:W-:Y:S02]  /*c510*/  FSEL R71, R71, -INF , !P3 ;  /* 0xff80000047477808 */ /* 0x000fe40005800000 */
[C---:B------:R-:W-:Y:S02]  /*c520*/  ISETP.GT.AND P3, PT, R48.reuse, 0x9, !P5 ;  /* 0x000000093000780c */ /* 0x040fe40006f64270 */
[----:B------:R-:W-:Y:S02]  /*c530*/  ISETP.GT.AND P4, PT, R48, 0x8, !P2 ;  /* 0x000000083000780c */ /* 0x000fe40005784270 */
[----:B------:R-:W-:Y:S02]  /*c540*/  ISETP.LT.OR P3, PT, R50, 0xa, P3 ;  /* 0x0000000a3200780c */ /* 0x000fe40001f61670 */
[----:B------:R-:W-:Y:S02]  /*c550*/  ISETP.GE.AND P5, PT, R52, 0x11, PT ;  /* 0x000000113400780c */ /* 0x000fe40003fa6270 */
[----:B0-----:R-:W-:-:S02]  /*c560*/  FSEL R47, R29, -INF , !P3 ;  /* 0xff8000001d2f7808 */ /* 0x001fc40005800000 */
[----:B------:R-:W-:Y:S02]  /*c570*/  ISETP.LT.OR P4, PT, R50, 0x9, P4 ;  /* 0x000000093200780c */ /* 0x000fe40002781670 */
[----:B------:R-:W-:Y:S02]  /*c580*/  ISETP.GT.AND P3, PT, R48, 0x10, !P5 ;  /* 0x000000103000780c */ /* 0x000fe40006f64270 */
[----:B------:R-:W-:Y:S02]  /*c590*/  FSEL R45, R27, -INF , !P4 ;  /* 0xff8000001b2d7808 */ /* 0x000fe40006000000 */
        /* <DEDUP_REMOVED lines=43> */
[C---:B------:R-:W-:Y:S02]  /*c850*/  ISETP.GE.AND P3, PT, R52.reuse, 0x32, PT ;  /* 0x000000323400780c */ /* 0x040fe40003f66270 */
[----:B------:R-:W-:-:S02]  /*c860*/  ISETP.GE.AND P6, PT, R52, 0x1, PT ;  /* 0x000000013400780c */ /* 0x000fc40003fc6270 */
[----:B------:R-:W-:Y:S02]  /*c870*/  ISETP.GT.AND P4, PT, R48, 0x31, !P3 ;  /* 0x000000313000780c */ /* 0x000fe40005f84270 */
[----:B------:R-:W-:Y:S02]  /*c880*/  P2R R27, PR, RZ, 0x40 ;  /* 0x00000040ff1b7803 */ /* 0x000fe40000000000 */
[----:B------:R-:W-:-:S04]  /*c890*/  ISETP.LT.OR P4, PT, R50, 0x32, P4 ;  /* 0x000000323200780c */ /* 0x000fc80002781670 */
[----:B------:R-:W-:Y:S02]  /*c8a0*/  FSEL R69, R69, -INF , !P4 ;  /* 0xff80000045457808 */ /* 0x000fe40006000000 */
[----:B------:R-:W-:-:S04]  /*c8b0*/  ISETP.GE.AND P4, PT, R52, 0x39, PT ;  /* 0x000000393400780c */ /* 0x000fc80003f86270 */
[----:B------:R-:W-:-:S04]  /*c8c0*/  ISETP.GT.AND P5, PT, R48, 0x38, !P4 ;  /* 0x000000383000780c */ /* 0x000fc800067a4270 */
[----:B------:R-:W-:-:S04]  /*c8d0*/  ISETP.LT.OR P5, PT, R50, 0x39, P5 ;  /* 0x000000393200780c */ /* 0x000fc80002fa1670 */
[----:B------:R-:W-:Y:S02]  /*c8e0*/  FSEL R41, R41, -INF , !P5 ;  /* 0xff80000029297808 */ /* 0x000fe40006800000 */
[----:B------:R-:W-:Y:S02]  /*c8f0*/  ISETP.GT.AND P5, PT, R48, RZ, !P6 ;  /* 0x000000ff3000720c */ /* 0x000fe400077a4270 */
[----:B------:R-:W-:Y:S02]  /*c900*/  ISETP.GE.AND P6, PT, R52, 0x3a, PT ;  /* 0x0000003a3400780c */ /* 0x000fe40003fc6270 */
[----:B------:R-:W-:-:S04]  /*c910*/  ISETP.LT.OR P5, PT, R50, 0x1, P5 ;  /* 0x000000013200780c */ /* 0x000fc80002fa1670 */
[----:B------:R-:W-:Y:S02]  /*c920*/  FSEL R40, R3, -INF , !P5 ;  /* 0xff80000003287808 */ /* 0x000fe40006800000 */
[----:B------:R-:W-:Y:S01]  /*c930*/  ISETP.GT.AND P5, PT, R48, 0x39, !P6 ;  /* 0x000000393000780c */ /* 0x000fe200077a4270 */
[----:B------:R-:W0:Y:S03]  /*c940*/  SHFL.IDX PT, R3, R38, 0x1, 0x1c1f ;  /* 0x003c1f0026037f89 */ /* 0x000e2600000e0000 */
        /* <DEDUP_REMOVED lines=10> */
[----:B------:R-:W-:Y:S01]  /*c9f0*/  UISETP.NE.AND UP0, UPT, UR47, 0x1, UPT ;  /* 0x000000012f00788c */ /* 0x000fe2000bf05270 */
[----:B------:R-:W-:-:S05]  /*ca00*/  LOP3.LUT R3, RZ, R3, RZ, 0x33, !PT ;  /* 0x00000003ff037212 */ /* 0x000fca00078e33ff */
[----:B------:R-:W-:-:S05]  /*ca10*/  PLOP3.LUT P5, PT, PT, PT, UP0, 0x80, 0x0 ;  /* 0x000000000000781c */ /* 0x000fca0003faf008 */
[----:B------:R-:W-:-:S08]  /*ca20*/  @UP0 ULDC.64 UR4, c[0x0][0x9e8] ;  /* 0x00027a0000040ab9 */ /* 0x000fd00000000a00 */
[----:B------:R-:W-:Y:S01]  /*ca30*/  @P5 IMAD.HI.U32 R29, R3, UR4, RZ ;  /* 0x00000004031d5c27 */ /* 0x000fe2000f8e00ff */
[----:B------:R-:W-:-:S13]  /*ca40*/  PLOP3.LUT P5, PT, PT, PT, UP0, 0x80, 0x0 ;  /* 0x000000000000781c */ /* 0x000fda0003faf008 */
[----:B------:R-:W-:-:S04]  /*ca50*/  @P5 SHF.R.U32.HI R3, RZ, UR5, R29 ;  /* 0x00000005ff035c19 */ /* 0x000fc8000801161d */
[----:B------:R-:W-:Y:S01]  /*ca60*/  LOP3.LUT R3, RZ, R3, RZ, 0x33, !PT ;  /* 0x00000003ff037212 */ /* 0x000fe200078e33ff */
[----:B------:R-:W-:Y:S06]  /*ca70*/  BRA `(.L_x_5878) ;  /* 0x0000000000187947 */ /* 0x000fec0003800000 */
.L_x_5877:
[----:B------:R-:W-:-:S06]  /*ca80*/  UISETP.NE.AND UP0, UPT, UR47, 0x1, UPT ;  /* 0x000000012f00788c */ /* 0x000fcc000bf05270 */
[----:B------:R-:W-:-:S05]  /*ca90*/  PLOP3.LUT P5, PT, PT, PT, UP0, 0x80, 0x0 ;  /* 0x000000000000781c */ /* 0x000fca0003faf008 */
[----:B------:R-:W-:-:S08]  /*caa0*/  @UP0 ULDC.64 UR4, c[0x0][0x9e8] ;  /* 0x00027a0000040ab9 */ /* 0x000fd00000000a00 */
[----:B------:R-:W-:Y:S01]  /*cab0*/  @P5 IMAD.HI.U32 R29, R3, UR4, RZ ;  /* 0x00000004031d5c27 */ /* 0x000fe2000f8e00ff */
[----:B------:R-:W-:-:S13]  /*cac0*/  PLOP3.LUT P5, PT, PT, PT, UP0, 0x80, 0x0 ;  /* 0x000000000000781c */ /* 0x000fda0003faf008 */
[----:B------:R-:W-:-:S07]  /*cad0*/  @P5 SHF.R.U32.HI R3, RZ, UR5, R29 ;  /* 0x00000005ff035c19 */ /* 0x000fce000801161d */
.L_x_5878:
[----:B------:R-:W-:Y:S05]  /*cae0*/  BSYNC B0 ;  /* 0x0000000000007941 */ /* 0x000fea0003800000 */
.L_x_5876:
[----:B------:R-:W-:-:S04]  /*caf0*/  IMAD R46, R3, UR47, -R46 ;  /* 0x0000002f032e7c24 */ /* 0x000fc8000f8e0a2e */
[----:B------:R-:W-:-:S05]  /*cb00*/  IMAD.IADD R3, R46, 0x1, -R189 ;  /* 0x000000012e037824 */ /* 0x000fca00078e0abd */
[----:B------:R-:W-:Y:S02]  /*cb10*/  VIMNMX R44, R44, R3, !PT ;  /* 0x000000032c2c7248 */ /* 0x000fe40007fe0100 */
[----:B------:R-:W-:-:S07]  /*cb20*/  VIADDMNMX R42, R3, UR47, R42, PT ;  /* 0x0000002f032a7c46 */ /* 0x000fce000b80012a */
.L_x_5875:
[----:B------:R-:W-:Y:S01]  /*cb30*/  BAR.SYNC.DEFER_BLOCKING 0xf, 0x100 ;  /* 0x03c4000000007b1d */ /* 0x000fe20000010000 */
[----:B------:R-:W-:Y:S02]  /*cb40*/  ISETP.GT.AND P1, PT, R44, 0x1, !P1 ;  /* 0x000000012c00780c */ /* 0x000fe40004f24270 */
[----:B------:R-:W-:Y:S02]  /*cb50*/  ISETP.NE.AND P5, PT, R27, RZ, PT ;  /* 0x000000ff1b00720c */ /* 0x000fe40003fa5270 */
[----:B------:R-:W-:Y:S01]  /*cb60*/  ISETP.LT.OR P1, PT, R42, 0x2, P1 ;  /* 0x000000022a00780c */ /* 0x000fe20000f21670 */
[----:B------:R-:W-:Y:S01]  /*cb70*/  ULDC UR4, c[0x0][0x988] ;  /* 0x0002620000047ab9 */ /* 0x000fe20000000800 */
[----:B------:R-:W-:Y:S02]  /*cb80*/  ISETP.GT.AND P2, PT, R44, 0x8, !P2 ;  /* 0x000000082c00780c */ /* 0x000fe40005744270 */
[----:B------:R-:W-:Y:S02]  /*cb90*/  FSEL R29, R13, -INF , !P1 ;  /* 0xff8000000d1d7808 */ /* 0x000fe40004800000 */
[----:B------:R-:W-:-:S02]  /*cba0*/  ISETP.NE.AND P1, PT, R66, RZ, PT ;  /* 0x000000ff4200720c */ /* 0x000fc40003f25270 */
[----:B------:R-:W-:Y:S02]  /*cbb0*/  ISETP.LT.OR P2, PT, R42, 0x9, P2 ;  /* 0x000000092a00780c */ /* 0x000fe40001741670 */
[----:B------:R-:W-:Y:S02]  /*cbc0*/  ISETP.GT.AND P1, PT, R44, 0x9, !P1 ;  /* 0x000000092c00780c */ /* 0x000fe40004f24270 */
[----:B------:R-:W-:Y:S01]  /*cbd0*/  FSEL R3, R20, -INF , !P2 ;  /* 0xff80000014037808 */ /* 0x000fe20005000000 */
[----:B------:R-:W-:Y:S01]  /*cbe0*/  IMAD.U32 R20, RZ, RZ, UR4 ;  /* 0x00000004ff147e24 */ /* 0x000fe2000f8e00ff */
[----:B------:R-:W-:Y:S02]  /*cbf0*/  ISETP.LT.OR P1, PT, R42, 0xa, P1 ;  /* 0x0000000a2a00780c */ /* 0x000fe40000f21670 */
[----:B------:R-:W-:Y:S02]  /*cc00*/  ISETP.NE.AND P2, PT, R31, RZ, PT ;  /* 0x000000ff1f00720c */ /* 0x000fe40003f45270 */
[----:B------:R-:W-:-:S02]  /*cc10*/  FSEL R27, R15, -INF , !P1 ;  /* 0xff8000000f1b7808 */ /* 0x000fc40004800000 */
[----:B------:R-:W-:Y:S02]  /*cc20*/  ISETP.NE.AND P1, PT, R64, RZ, PT ;  /* 0x000000ff4000720c */ /* 0x000fe40003f25270 */
[C---:B------:R-:W-:Y:S02]  /*cc30*/  ISETP.GT.AND P3, PT, R44.reuse, 0x31, !P3 ;  /* 0x000000312c00780c */ /* 0x040fe40005f64270 */
[C---:B------:R-:W-:Y:S02]  /*cc40*/  ISETP.GT.AND P1, PT, R44.reuse, 0x10, !P1 ;  /* 0x000000102c00780c */ /* 0x040fe40004f24270 */
[----:B------:R-:W-:Y:S02]  /*cc50*/  ISETP.GT.AND P4, PT, R44, 0x38, !P4 ;  /* 0x000000382c00780c */ /* 0x000fe40006784270 */
[C---:B------:R-:W-:Y:S02]  /*cc60*/  ISETP.LT.OR P1, PT, R42.reuse, 0x11, P1 ;  /* 0x000000112a00780c */ /* 0x040fe40000f21670 */
[----:B------:R-:W-:-:S02]  /*cc70*/  ISETP.LT.OR P3, PT, R42, 0x32, P3 ;  /* 0x000000322a00780c */ /* 0x000fc40001f61670 */
[----:B------:R-:W-:Y:S02]  /*cc80*/  FSEL R31, R24, -INF , !P1 ;  /* 0xff800000181f7808 */ /* 0x000fe40004800000 */
[----:B------:R-:W-:Y:S02]  /*cc90*/  ISETP.NE.AND P1, PT, R62, RZ, PT ;  /* 0x000000ff3e00720c */ /* 0x000fe40003f25270 */
[C---:B------:R-:W-:Y:S02]  /*cca0*/  ISETP.GT.AND P6, PT, R44.reuse, 0x39, !P6 ;  /* 0x000000392c00780c */ /* 0x040fe400077c4270 */
[----:B------:R-:W-:Y:S02]  /*ccb0*/  ISETP.GT.AND P1, PT, R44, 0x11, !P1 ;  /* 0x000000112c00780c */ /* 0x000fe40004f24270 */
[C---:B------:R-:W-:Y:S02]  /*ccc0*/  ISETP.LT.OR P4, PT, R42.reuse, 0x39, P4 ;  /* 0x000000392a00780c */ /* 0x040fe40002781670 */
[----:B------:R-:W-:-:S02]  /*ccd0*/  ISETP.LT.OR P1, PT, R42, 0x12, P1 ;  /* 0x000000122a00780c */ /* 0x000fc40000f21670 */
[----:B------:R-:W-:Y:S02]  /*cce0*/  FSEL R77, R28, -INF , !P3 ;  /* 0xff8000001c4d7808 */ /* 0x000fe40005800000 */
[----:B------:R-:W-:Y:S02]  /*ccf0*/  FSEL R21, R21, -INF , !P1 ;  /* 0xff80000015157808 */ /* 0x000fe40004800000 */
[----:B------:R-:W-:Y:S02]  /*cd00*/  ISETP.NE.AND P1, PT, R33, RZ, PT ;  /* 0x000000ff2100720c */ /* 0x000fe40003f25270 */
[----:B------:R-:W-:Y:S02]  /*cd10*/  ISETP.LT.OR P6, PT, R42, 0x3a, P6 ;  /* 0x0000003a2a00780c */ /* 0x000fe400037c1670 */
[----:B------:R-:W-:Y:S02]  /*cd20*/  ISETP.GT.AND P1, PT, R44, 0x18, !P1 ;  /* 0x000000182c00780c */ /* 0x000fe40004f24270 */
[----:B------:R-:W-:-:S02]  /*cd30*/  FSEL R79, R36, -INF , !P4 ;  /* 0xff800000244f7808 */ /* 0x000fc40006000000 */
[----:B------:R-:W-:Y:S02]  /*cd40*/  ISETP.LT.OR P1, PT, R42, 0x19, P1 ;  /* 0x000000192a00780c */ /* 0x000fe40000f21670 */
[----:B------:R-:W-:Y:S02]  /*cd50*/  FSEL R81, R34, -INF , !P6 ;  /* 0xff80000022517808 */ /* 0x000fe40007000000 */
        /* <DEDUP_REMOVED lines=17> */
[----:B------:R-:W-:Y:S02]  /*ce70*/  ISETP.GT.AND P1, PT, R44, RZ, !P5 ;  /* 0x000000ff2c00720c */ /* 0x000fe40006f24270 */
[----:B------:R-:W-:Y:S02]  /*ce80*/  ISETP.NE.AND P5, PT, R58, RZ, PT ;  /* 0x000000ff3a00720c */ /* 0x000fe40003fa5270 */
[----:B------:R-:W-:-:S04]  /*ce90*/  ISETP.LT.OR P1, PT, R42, 0x1, P1 ;  /* 0x000000012a00780c */ /* 0x000fc80000f21670 */
[----:B------:R-:W-:Y:S02]  /*cea0*/  FSEL R24, R0, -INF , !P1 ;  /* 0xff80000000187808 */ /* 0x000fe40004800000 */
[----:B------:R-:W-:Y:S02]  /*ceb0*/  FMNMX.FTZ R0, R40, R71, !PT ;  /* 0x0000004728007209 */ /* 0x000fe40007810000 */
[----:B------:R-:W-:Y:S02]  /*cec0*/  ISETP.GT.AND P1, PT, R44, 0x29, !P2 ;  /* 0x000000292c00780c */ /* 0x000fe40005724270 */
[----:B------:R-:W-:Y:S02]  /*ced0*/  FMNMX.FTZ R0, R45, R0, !PT ;  /* 0x000000002d007209 */ /* 0x000fe40007810000 */
[----:B------:R-:W-:Y:S02]  /*cee0*/  ISETP.LT.OR P1, PT, R42, 0x2a, P1 ;  /* 0x0000002a2a00780c */ /* 0x000fe40000f21670 */
[----:B------:R-:W-:-:S02]  /*cef0*/  FMNMX.FTZ R0, R47, R0, !PT ;  /* 0x000000002f007209 */ /* 0x000fc40007810000 */
[----:B------:R-:W-:Y:S02]  /*cf00*/  ISETP.GT.AND P2, PT, R44, 0x30, !P5 ;  /* 0x000000302c00780c */ /* 0x000fe40006f44270 */
[----:B------:R-:W-:Y:S02]  /*cf10*/  FMNMX.FTZ R0, R49, R0, !PT ;  /* 0x0000000031007209 */ /* 0x000fe40007810000 */
[----:B------:R-:W-:Y:S02]  /*cf20*/  FSEL R73, R30, -INF , !P1 ;  /* 0xff8000001e497808 */ /* 0x000fe40004800000 */
[----:B------:R-:W-:Y:S02]  /*cf30*/  FMNMX.FTZ R0, R51, R0, !PT ;  /* 0x0000000033007209 */ /* 0x000fe40007810000 */
[----:B------:R-:W-:Y:S02]  /*cf40*/  ISETP.LT.OR P2, PT, R42, 0x31, P2 ;  /* 0x000000312a00780c */ /* 0x000fe40001741670 */
        /* <DEDUP_REMOVED lines=45> */
[-CC-:B------:R-:W-:Y:S01]  /*d220*/  FFMA.FTZ R45, R69, R20.reuse, -R30.reuse ;  /* 0x00000014452d7223 */ /* 0x180fe2000001081e */
[----:B------:R-:W-:Y:S01]  /*d230*/  MUFU.EX2 R164, R164 ;  /* 0x000000a400a47308 */ /* 0x000fe20000000800 */
[----:B------:R-:W0:Y:S07]  /*d240*/  SHFL.BFLY PT, R15, R0, 0x2, 0x1f ;  /* 0x0c401f00000f7f89 */ /* 0x000e2e00000e0000 */
[----:B------:R-:W1:Y:S08]  /*d250*/  MUFU.EX2 R71, R71 ;  /* 0x0000004700477308 */ /* 0x000e700000000800 */
[----:B------:R-:W3:Y:S08]  /*d260*/  MUFU.EX2 R166, R166 ;  /* 0x000000a600a67308 */ /* 0x000ef00000000800 */
[----:B------:R-:W4:Y:S01]  /*d270*/  MUFU.EX2 R47, R47 ;  /* 0x0000002f002f7308 */ /* 0x000f220000000800 */
[----:B0-----:R-:W-:Y:S01]  /*d280*/  FMNMX.FTZ R28, R0, R15, !PT ;  /* 0x0000000f001c7209 */ /* 0x001fe20007810000 */
[----:B------:R-:W-:-:S04]  /*d290*/  FFMA.FTZ R0, R65, R20, -R30 ;  /* 0x0000001441007223 */ /* 0x000fc8000001081e */
[----:B------:R-:W0:Y:S02]  /*d2a0*/  SHFL.BFLY PT, R15, R28, 0x1, 0x1f ;  /* 0x0c201f001c0f7f89 */ /* 0x000e2400000e0000 */
[----:B------:R-:W2:Y:S08]  /*d2b0*/  MUFU.EX2 R160, R160 ;  /* 0x000000a000a07308 */ /* 0x000eb00000000800 */
[----:B------:R-:W2:Y:S08]  /*d2c0*/  MUFU.EX2 R49, R49 ;  /* 0x0000003100317308 */ /* 0x000eb00000000800 */
[----:B------:R-:W2:Y:S01]  /*d2d0*/  MUFU.EX2 R162, R162 ;  /* 0x000000a200a27308 */ /* 0x000ea20000000800 */
[----:B0-----:R-:W-:Y:S01]  /*d2e0*/  FMNMX.FTZ R15, R28, R15, !PT ;  /* 0x0000000f1c0f7209 */ /* 0x001fe20007810000 */
[-CC-:B------:R-:W-:Y:S01]  /*d2f0*/  FFMA.FTZ R28, R41, R20.reuse, -R30.reuse ;  /* 0x00000014291c7223 */ /* 0x180fe2000001081e */
[----:B------:R-:W-:-:S05]  /*d300*/  FFMA.FTZ R41, R43, R20, -R30 ;  /* 0x000000142b297223 */ /* 0x000fca000001081e */
        /* <DEDUP_REMOVED lines=14> */
[----:B-1----:R-:W-:Y:S01]  /*d3f0*/  FADD.FTZ R25, R164, R71 ;  /* 0x00000047a4197221 */ /* 0x002fe20000010000 */
[-CC-:B------:R-:W-:Y:S01]  /*d400*/  FFMA.FTZ R157, R35, R20.reuse, -R30.reuse ;  /* 0x00000014239d7223 */ /* 0x180fe2000001081e */
[-CC-:B------:R-:W-:Y:S01]  /*d410*/  FFMA.FTZ R40, R37, R20.reuse, -R30.reuse ;  /* 0x0000001425287223 */ /* 0x180fe2000001081e */
[-CC-:B------:R-:W-:Y:S01]  /*d420*/  FFMA.FTZ R38, R39, R20.reuse, -R30.reuse ;  /* 0x0000001427267223 */ /* 0x180fe2000001081e */
[----:B---3--:R-:W-:Y:S01]  /*d430*/  FADD.FTZ R42, R166, R25 ;  /* 0x00000019a62a7221 */ /* 0x008fe20000010000 */
[----:B------:R-:W0:Y:S01]  /*d440*/  MUFU.EX2 R24, R24 ;  /* 0x0000001800187308 */ /* 0x000e220000000800 */
[-CC-:B------:R-:W-:Y:S01]  /*d450*/  FFMA.FTZ R3, R73, R20.reuse, -R30.reuse ;  /* 0x0000001449037223 */ /* 0x180fe2000001081e */
[-C--:B------:R-:W-:Y:S01]  /*d460*/  FFMA.FTZ R21, R75, R20.reuse, -R30 ;  /* 0x000000144b157223 */ /* 0x080fe2000001081e */
[----:B----4-:R-:W-:Y:S01]  /*d470*/  FADD.FTZ R27, R47, R42 ;  /* 0x0000002a2f1b7221 */ /* 0x010fe20000010000 */
[-CC-:B------:R-:W-:Y:S01]  /*d480*/  FFMA.FTZ R42, R77, R20.reuse, -R30.reuse ;  /* 0x000000144d2a7223 */ /* 0x180fe2000001081e */
[-CC-:B------:R-:W-:Y:S01]  /*d490*/  FFMA.FTZ R79, R79, R20.reuse, -R30.reuse ;  /* 0x000000144f4f7223 */ /* 0x180fe2000001081e */
[----:B------:R-:W-:Y:S01]  /*d4a0*/  FFMA.FTZ R30, R81, R20, -R30 ;  /* 0x00000014511e7223 */ /* 0x000fe2000001081e */
[----:B--2---:R-:W-:Y:S01]  /*d4b0*/  FADD.FTZ R46, R160, R27 ;  /* 0x0000001ba02e7221 */ /* 0x004fe20000010000 */
[----:B------:R-:W1:Y:S01]  /*d4c0*/  MUFU.EX2 R167, R167 ;  /* 0x000000a700a77308 */ /* 0x000e620000000800 */
[----:B------:R-:W-:-:S02]  /*d4d0*/  F2FP.BF16.F32.PACK_AB R164, R71, R164 ;  /* 0x000000a447a4723e */ /* 0x000fc400000010ff */
[----:B------:R-:W-:Y:S01]  /*d4e0*/  FADD.FTZ R27, R49, R46 ;  /* 0x0000002e311b7221 */ /* 0x000fe20000010000 */
[----:B------:R-:W-:Y:S02]  /*d4f0*/  F2FP.BF16.F32.PACK_AB R166, R47, R166 ;  /* 0x000000a62fa6723e */ /* 0x000fe400000010ff */
[----:B------:R-:W-:Y:S01]  /*d500*/  F2FP.BF16.F32.PACK_AB R160, R49, R160 ;  /* 0x000000a031a0723e */ /* 0x000fe200000010ff */
[----:B------:R-:W-:Y:S01]  /*d510*/  FADD.FTZ R46, R162, R27 ;  /* 0x0000001ba22e7221 */ /* 0x000fe20000010000 */
[----:B------:R-:W2:Y:S01]  /*d520*/  MUFU.EX2 R32, R32 ;  /* 0x0000002000207308 */ /* 0x000ea20000000800 */
[----:B0-----:R-:W-:Y:S01]  /*d530*/  FADD.FTZ R44, R165, R24 ;  /* 0x00000018a52c7221 */ /* 0x001fe20000010000 */
[----:B------:R-:W-:Y:S01]  /*d540*/  F2FP.BF16.F32.PACK_AB R165, R24, R165 ;  /* 0x000000a518a5723e */ /* 0x000fe200000010ff */
[C---:B------:R-:W-:Y:S01]  /*d550*/  FADD.FTZ R27, R51.reuse, R46 ;  /* 0x0000002e331b7221 */ /* 0x040fe20000010000 */
[----:B------:R-:W-:-:S03]  /*d560*/  F2FP.BF16.F32.PACK_AB R162, R51, R162 ;  /* 0x000000a233a2723e */ /* 0x000fc600000010ff */
[----:B------:R-:W-:Y:S01]  /*d570*/  FADD.FTZ R46, R156, R27 ;  /* 0x0000001b9c2e7221 */ /* 0x000fe20000010000 */
        /* <DEDUP_REMOVED lines=15> */
[----:B------:R-:W-:-:S05]  /*d670*/  F2FP.BF16.F32.PACK_AB R163, R36, R163 ;  /* 0x000000a324a3723e */ /* 0x000fca00000010ff */
[----:B------:R2:W-:Y:S01]  /*d680*/  STSM.16.M88.4 [R203], R160 ;  /* 0x000000a0cb007844 */ /* 0x0005e20000000200 */
[----:B------:R-:W0:Y:S01]  /*d690*/  MUFU.EX2 R40, R40 ;  /* 0x0000002800287308 */ /* 0x000e220000000800 */
[----:B-1----:R-:W-:-:S07]  /*d6a0*/  FADD.FTZ R25, R157, R44 ;  /* 0x0000002c9d197221 */ /* 0x002fce0000010000 */
        /* <DEDUP_REMOVED lines=11> */
[C---:B0-----:R-:W-:Y:S01]  /*d760*/  FADD.FTZ R27, R0.reuse, R27 ;  /* 0x0000001b001b7221 */ /* 0x041fe20000010000 */
[----:B------:R-:W-:-:S06]  /*d770*/  F2FP.BF16.F32.PACK_AB R158, R0, R53 ;  /* 0x00000035009e723e */ /* 0x000fcc00000010ff */
[----:B------:R-:W0:Y:S01]  /*d780*/  MUFU.EX2 R45, R45 ;  /* 0x0000002d002d7308 */ /* 0x000e220000000800 */
[C---:B-1----:R-:W-:Y:S01]  /*d790*/  FADD.FTZ R24, R3.reuse, R24 ;  /* 0x0000001803187221 */ /* 0x042fe20000010000 */
[----:B------:R-:W-:-:S05]  /*d7a0*/  F2FP.BF16.F32.PACK_AB R159, R3, R38 ;  /* 0x00000026039f723e */ /* 0x000fca00000010ff */
[----:B------:R2:W-:Y:S01]  /*d7b0*/  STSM.16.M88.4 [R201], R156 ;  /* 0x0000009cc9007844 */ /* 0x0005e20000000200 */
[----:B------:R-:W-:Y:S08]  /*d7c0*/  MUFU.EX2 R21, R21 ;  /* 0x0000001500157308 */ /* 0x000ff00000000800 */
[----:B------:R-:W1:Y:S01]  /*d7d0*/  MUFU.EX2 R42, R42 ;  /* 0x0000002a002a7308 */ /* 0x000e620000000800 */
[----:B0-----:R-:W-:Y:S01]  /*d7e0*/  F2FP.BF16.F32.PACK_AB R152, R45, R26 ;  /* 0x0000001a2d98723e */ /* 0x001fe200000010ff */
[----:B------:R-:W-:-:S04]  /*d7f0*/  FADD.FTZ R26, R26, R27 ;  /* 0x0000001b1a1a7221 */ /* 0x000fc80000010000 */
[----:B------:R-:W-:Y:S02]  /*d800*/  FADD.FTZ R45, R45, R26 ;  /* 0x0000001a2d2d7221 */ /* 0x000fe40000010000 */
[----:B------:R-:W-:Y:S08]  /*d810*/  MUFU.EX2 R28, R28 ;  /* 0x0000001c001c7308 */ /* 0x000ff00000000800 */
[----:B------:R-:W0:Y:S01]  /*d820*/  MUFU.EX2 R41, R41 ;  /* 0x0000002900297308 */ /* 0x000e220000000800 */
[----:B-1----:R-:W-:Y:S01]  /*d830*/  F2FP.BF16.F32.PACK_AB R153, R42, R21 ;  /* 0x000000152a99723e */ /* 0x002fe200000010ff */
[----:B------:R-:W-:-:S04]  /*d840*/  FADD.FTZ R21, R21, R24 ;  /* 0x0000001815157221 */ /* 0x000fc80000010000 */
[----:B------:R-:W-:Y:S02]  /*d850*/  FADD.FTZ R42, R42, R21 ;  /* 0x000000152a2a7221 */ /* 0x000fe40000010000 */
[----:B------:R-:W-:Y:S08]  /*d860*/  MUFU.EX2 R79, R79 ;  /* 0x0000004f004f7308 */ /* 0x000ff00000000800 */
[----:B------:R-:W1:Y:S01]  /*d870*/  MUFU.EX2 R30, R30 ;  /* 0x0000001e001e7308 */ /* 0x000e620000000800 */
[----:B0-----:R-:W-:Y:S01]  /*d880*/  F2FP.BF16.F32.PACK_AB R154, R41, R28 ;  /* 0x0000001c299a723e */ /* 0x001fe200000010ff */
[----:B------:R-:W-:-:S04]  /*d890*/  FADD.FTZ R28, R28, R45 ;  /* 0x0000002d1c1c7221 */ /* 0x000fc80000010000 */
[----:B------:R-:W-:Y:S01]  /*d8a0*/  FADD.FTZ R3, R41, R28 ;  /* 0x0000001c29037221 */ /* 0x000fe20000010000 */
[----:B-1----:R-:W-:Y:S01]  /*d8b0*/  F2FP.BF16.F32.PACK_AB R155, R30, R79 ;  /* 0x0000004f1e9b723e */ /* 0x002fe200000010ff */
[----:B------:R-:W-:-:S04]  /*d8c0*/  FADD.FTZ R79, R79, R42 ;  /* 0x0000002a4f4f7221 */ /* 0x000fc80000010000 */
[----:B------:R2:W-:Y:S01]  /*d8d0*/  STSM.16.M88.4 [R202], R152 ;  /* 0x00000098ca007844 */ /* 0x0005e20000000200 */
[----:B------:R-:W-:Y:S01]  /*d8e0*/  FADD.FTZ R0, R30, R79 ;  /* 0x0000004f1e007221 */ /* 0x000fe20000010000 */
[----:B------:R-:W-:Y:S06]  /*d8f0*/  @!P0 BRA `(.L_x_5879) ;  /* 0x0000000000048947 */ /* 0x000fec0003800000 */
[----:B------:R-:W-:Y:S01]  /*d900*/  BPT.TRAP 0x1 ;  /* 0x000000040000795c */ /* 0x000fe20000300000 */
.L_x_5879:
[----:B------:R0:W1:Y:S01]  /*d910*/  SYNCS.PHASECHK.TRANS64.TRYWAIT P1, [R12+URZ+0x28c50], R57 ;  /* 0x028c50390c0075a7 */ /* 0x000062000802017f */
[----:B------:R-:W-:Y:S05]  /*d920*/  @!P0 BRA `(.L_x_5880) ;  /* 0x0000000000048947 */ /* 0x000fea0003800000 */
[----:B------:R-:W-:Y:S01]  /*d930*/  BPT.TRAP 0x1 ;  /* 0x000000040000795c */ /* 0x000fe20000300000 */
.L_x_5880:
[----:B------:R-:W-:Y:S01]  /*d940*/  ULDC UR42, c[0x0][0x9e4] ;  /* 0x00027900002a7ab9 */ /* 0x000fe20000000800 */
[----:B------:R-:W-:Y:S01]  /*d950*/  ULDC UR44, c[0x0][0x9d8] ;  /* 0x00027600002c7ab9 */ /* 0x000fe20000000800 */
[----:B------:R-:W-:Y:S01]  /*d960*/  ULDC UR38, c[0x0][0x988] ;  /* 0x0002620000267ab9 */ /* 0x000fe20000000800 */
[----:B------:R-:W-:Y:S01]  /*d970*/  ULDC UR43, c[0x0][0x9e0] ;  /* 0x00027800002b7ab9 */ /* 0x000fe20000000800 */
[----:B------:R-:W-:Y:S01]  /*d980*/  BSSY B0, `(.L_x_5881) ;  /* 0x0000006000007945 */ /* 0x000fe20003800000 */
[----:B------:R-:W-:Y:S02]  /*d990*/  IMAD R28, R17, 0x1000, R195 ;  /* 0x00001000111c7824 */ /* 0x000fe400078e02c3 */
[----:B------:R-:W-:Y:S01]  /*d9a0*/  IMAD.MOV.U32 R29, RZ, RZ, 0x40000040 ;  /* 0x40000040ff1d7424 */ /* 0x000fe200078e00ff */
[----:B-1----:R-:W-:Y:S06]  /*d9b0*/  @P1 BRA `(.L_x_5882) ;  /* 0x0000000000081947 */ /* 0x002fec0003800000 */
[----:B------:R-:W1:Y:S02]  /*d9c0*/  SYNCS.PHASECHK.TRANS64.TRYWAIT P1, [R12+URZ+0x28c50], R57 ;  /* 0x028c50390c0075a7 */ /* 0x000e64000802017f */
[----:B-1----:R-:W-:Y:S05]  /*d9d0*/  @!P1 BRA `(.L_x_5883) ;  /* 0x0000016c00209947 */ /* 0x002fea0003800000 */
.L_x_5882:
[----:B------:R-:W-:Y:S05]  /*d9e0*/  BSYNC B0 ;  /* 0x0000000000007941 */ /* 0x000fea0003800000 */
.L_x_5881:
        /* <DEDUP_REMOVED lines=12> */
[----:B------:R-:W-:Y:S02]  /*dab0*/  R2UR UR15, R25 ;  /* 0x00000000190f72ca */ /* 0x000fe400000e0000 */
[----:B------:R-:W-:Y:S02]  /*dac0*/  R2UR UR19, R29 ;  /* 0x000000001d1372ca */ /* 0x000fe400000e0000 */
[----:B01---5:R-:W-:-:S06]  /*dad0*/  WARPGROUP.ARRIVE ;  /* 0x00000000000079c5 */ /* 0x023fcc0000000000 */
        /* <DEDUP_REMOVED lines=24> */
.L_x_5884:
[----:B------:R-:W0:Y:S01]  /*dc60*/  LDC R21, c[0x0][0x448] ;  /* 0x00011200ff157b82 */ /* 0x000e220000000800 */
[----:B------:R-:W-:Y:S01]  /*dc70*/  VIADD R12, R12, 0x28c60 ;  /* 0x00028c600c0c7836 */ /* 0x000fe20000000000 */
[----:B------:R-:W-:Y:S01]  /*dc80*/  UISETP.NE.AND UP0, UPT, UR48, URZ, UPT ;  /* 0x0000003f3000728c */ /* 0x000fe2000bf05270 */
[----:B--2---:R-:W-:-:S03]  /*dc90*/  IMAD.MOV.U32 R152, RZ, RZ, R196 ;  /* 0x000000ffff987224 */ /* 0x004fc600078e00c4 */
[----:B------:R-:W-:-:S04]  /*dca0*/  PRMT R12, R186, 0x654, R12 ;  /* 0x00000654ba0c7816 */ /* 0x000fc8000000000c */
[----:B------:R1:W-:Y:S01]  /*dcb0*/  SYNCS.ARRIVE.TRANS64.RED.A1T0 RZ, [R12+URZ], RZ ;  /* 0x000000ff0cff79a7 */ /* 0x0003e2000810043f */
[----:B0-----:R-:W-:-:S13]  /*dcc0*/  ISETP.NE.AND P1, PT, R21, 0x1, PT ;  /* 0x000000011500780c */ /* 0x001fda0003f25270 */
[----:B------:R-:W0:Y:S08]  /*dcd0*/  @P1 LDC R21, c[0x0][0x44c] ;  /* 0x00011300ff151b82 */ /* 0x000e300000000800 */
[----:B-1----:R-:W1:Y:S01]  /*dce0*/  @P1 LDC R12, c[0x0][0x450] ;  /* 0x00011400ff0c1b82 */ /* 0x002e620000000800 */
[----:B0-----:R-:W-:-:S05]  /*dcf0*/  @P1 IMAD.HI.U32 R21, R196, R21, RZ ;  /* 0x00000015c4151227 */ /* 0x001fca00078e00ff */
[----:B-1----:R-:W-:Y:S01]  /*dd00*/  @P1 SHF.R.U32.HI R152, RZ, R12, R21 ;  /* 0x0000000cff981219 */ /* 0x002fe20000011615 */
[----:B------:R-:W-:Y:S01]  /*dd10*/  VIADD R12, R168, 0xfffffffe ;  /* 0xfffffffea80c7836 */ /* 0x000fe20000000000 */
[----:B------:R-:W-:Y:S02]  /*dd20*/  PLOP3.LUT P1, PT, PT, PT, UP0, 0x40, 0x0 ;  /* 0x000000000000781c */ /* 0x000fe40003f2e808 */
[----:B------:R-:W-:-:S05]  /*dd30*/  IADD3 R21, R152, R184, -R23 ;  /* 0x000000b898157210 */ /* 0x000fca0007ffe817 */
[----:B------:R-:W-:-:S06]  /*dd40*/  VIADD R152, R21, UR46 ;  /* 0x0000002e15987c36 */ /* 0x000fcc0008000000 */
[----:B------:R-:W-:Y:S05]  /*dd50*/  @P1 BRA `(.L_x_5885) ;  /* 0x0000000000541947 */ /* 0x000fea0003800000 */
[C---:B------:R-:W-:Y:S01]  /*dd60*/  ISETP.GT.AND P1, PT, R21.reuse, RZ, PT ;  /* 0x000000ff1500720c */ /* 0x040fe20003f24270 */
[----:B------:R-:W-:Y:S01]  /*dd70*/  BSSY B0, `(.L_x_5886) ;  /* 0x0000010000007945 */ /* 0x000fe20003800000 */
[----:B------:R-:W-:-:S11]  /*dd80*/  VIADD R153, R21, 0xffffffff ;  /* 0xffffffff15997836 */ /* 0x000fd60000000000 */
[----:B------:R-:W-:Y:S05]  /*dd90*/  @P1 BRA `(.L_x_5887) ;  /* 0x0000000000201947 */ /* 0x000fea0003800000 */
[----:B------:R-:W-:Y:S01]  /*dda0*/  UISETP.NE.AND UP0, UPT, UR47, 0x1, UPT ;  /* 0x000000012f00788c */ /* 0x000fe2000bf05270 */
[----:B------:R-:W-:-:S05]  /*ddb0*/  IMAD.MOV R21, RZ, RZ, -R21 ;  /* 0x000000ffff157224 */ /* 0x000fca00078e0a15 */
[----:B------:R-:W-:-:S05]  /*ddc0*/  PLOP3.LUT P1, PT, PT, PT, UP0, 0x80, 0x0 ;  /* 0x000000000000781c */ /* 0x000fca0003f2f008 */
[----:B------:R-:W-:-:S08]  /*ddd0*/  @UP0 ULDC.64 UR4, c[0x0][0x9e8] ;  /* 0x00027a0000040ab9 */ /* 0x000fd00000000a00 */
[----:B------:R-:W-:-:S05]  /*dde0*/  @P1 IMAD.HI.U32 R153, R21, UR4, RZ ;  /* 0x0000000415991c27 */ /* 0x000fca000f8e00ff */
[----:B------:R-:W-:-:S04]  /*ddf0*/  @P1 SHF.R.U32.HI R21, RZ, UR5, R153 ;  /* 0x00000005ff151c19 */ /* 0x000fc80008011699 */
[----:B------:R-:W-:Y:S01]  /*de00*/  LOP3.LUT R153, RZ, R21, RZ, 0x33, !PT ;  /* 0x00000015ff997212 */ /* 0x000fe200078e33ff */
[----:B------:R-:W-:Y:S06]  /*de10*/  BRA `(.L_x_5888) ;  /* 0x0000000000147947 */ /* 0x000fec0003800000 */
.L_x_5887:
[----:B------:R-:W-:-:S06]  /*de20*/  UISETP.NE.AND UP0, UPT, UR47, 0x1, UPT ;  /* 0x000000012f00788c */ /* 0x000fcc000bf05270 */
[----:B------:R-:W-:-:S05]  /*de30*/  PLOP3.LUT P1, PT, PT, PT, UP0, 0x80, 0x0 ;  /* 0x000000000000781c */ /* 0x000fca0003f2f008 */
[----:B------:R-:W-:-:S08]  /*de40*/  @UP0 ULDC.64 UR4, c[0x0][0x9e8] ;  /* 0x00027a0000040ab9 */ /* 0x000fd00000000a00 */
[----:B------:R-:W-:-:S05]  /*de50*/  @P1 IMAD.HI.U32 R21, R153, UR4, RZ ;  /* 0x0000000499151c27 */ /* 0x000fca000f8e00ff */
[----:B------:R-:W-:-:S07]  /*de60*/  @P1 SHF.R.U32.HI R153, RZ, UR5, R21 ;  /* 0x00000005ff991c19 */ /* 0x000fce0008011615 */
.L_x_5888:
[----:B------:R-:W-:Y:S05]  /*de70*/  BSYNC B0 ;  /* 0x0000000000007941 */ /* 0x000fea0003800000 */
.L_x_5886:
[----:B------:R-:W-:-:S04]  /*de80*/  IMAD.U32 R21, RZ, RZ, UR47 ;  /* 0x0000002fff157e24 */ /* 0x000fc8000f8e00ff */
[----:B------:R-:W-:-:S05]  /*de90*/  IMAD R153, R153, R21, UR47 ;  /* 0x0000002f99997e24 */ /* 0x000fca000f8e0215 */
[----:B------:R-:W-:-:S07]  /*dea0*/  VIMNMX R152, R152, R153, PT ;  /* 0x0000009998987248 */ /* 0x000fce0003fe0100 */
.L_x_5885:
        /* <DEDUP_REMOVED lines=8> */
.L_x_5912:
[----:B------:R-:W-:-:S05]  /*df30*/  VIADD R209, R17, 0x1 ;  /* 0x0000000111d17836 */ /* 0x000fca0000000000 */
[----:B------:R-:W-:-:S04]  /*df40*/  ISETP.NE.AND P1, PT, R209, 0x2, PT ;  /* 0x00000002d100780c */ /* 0x000fc80003f25270 */
[----:B------:R-:W-:Y:S02]  /*df50*/  SEL R20, RZ, 0x1, P1 ;  /* 0x00000001ff147807 */ /* 0x000fe40000800000 */
[----:B------:R-:W-:Y:S02]  /*df60*/  SEL R209, R209, RZ, P1 ;  /* 0x000000ffd1d17207 */ /* 0x000fe40000800000 */
[----:B------:R-:W-:Y:S01]  /*df70*/  LOP3.LUT R22, R22, R20, RZ, 0x3c, !PT ;  /* 0x0000001416167212 */ /* 0x000fe200078e3cff */
[----:B0-----:R-:W-:Y:S06]  /*df80*/  @!P0 BRA `(.L_x_5892) ;  /* 0x0000000000048947 */ /* 0x001fec0003800000 */
[----:B------:R-:W-:Y:S01]  /*df90*/  BPT.TRAP 0x1 ;  /* 0x000000040000795c */ /* 0x000fe20000300000 */
.L_x_5892:
[----:B------:R-:W-:Y:S01]  /*dfa0*/  IMAD R21, R209, 0x8, R2 ;  /* 0x00000008d1157824 */ /* 0x000fe200078e0202 */
[----:B------:R-:W-:-:S04]  /*dfb0*/  SHF.L.U32 R213, R22, 0x1f, RZ ;  /* 0x0000001f16d57819 */ /* 0x000fc800000006ff */
[----:B------:R0:W1:Y:S01]  /*dfc0*/  SYNCS.PHASECHK.TRANS64.TRYWAIT P1, [R21+URZ+0x28c30], R213 ;  /* 0x028c30d5150075a7 */ /* 0x000062000802017f */
[----:B------:R-:W-:Y:S05]  /*dfd0*/  @!P0 BRA `(.L_x_5893) ;  /* 0x0000000000048947 */ /* 0x000fea0003800000 */
[----:B------:R-:W-:Y:S01]  /*dfe0*/  BPT.TRAP 0x1 ;  /* 0x000000040000795c */ /* 0x000fe20000300000 */
.L_x_5893:
[----:B------:R-:W-:Y:S01]  /*dff0*/  BSSY B2, `(.L_x_5894) ;  /* 0x0000006000027945 */ /* 0x000fe20003800000 */
[----:B------:R-:W-:Y:S02]  /*e000*/  IMAD R156, R209, 0x200, R14 ;  /* 0x00000200d19c7824 */ /* 0x000fe400078e020e */
[----:B------:R-:W-:Y:S01]  /*e010*/  IMAD.MOV.U32 R157, RZ, RZ, 0x40000040 ;  /* 0x40000040ff9d7424 */ /* 0x000fe200078e00ff */
[----:B-1----:R-:W-:Y:S06]  /*e020*/  @P1 BRA `(.L_x_5895) ;  /* 0x0000000000081947 */ /* 0x002fec0003800000 */
[----:B------:R-:W1:Y:S02]  /*e030*/  SYNCS.PHASECHK.TRANS64.TRYWAIT P1, [R21+URZ+0x28c30], R213 ;  /* 0x028c30d5150075a7 */ /* 0x000e64000802017f */
[----:B-1----:R-:W-:Y:S05]  /*e040*/  @!P1 BRA `(.L_x_5896) ;  /* 0x0000016400989947 */ /* 0x002fea0003800000 */
.L_x_5895:
[----:B------:R-:W-:Y:S05]  /*e050*/  BSYNC B2 ;  /* 0x0000000000027941 */ /* 0x000fea0003800000 */
.L_x_5894:
[C---:B------:R-:W-:Y:S01]  /*e060*/  R2UR UR6, R156.reuse ;  /* 0x000000009c0672ca */ /* 0x040fe200000e0000 */
[C---:B------:R-:W-:Y:S01]  /*e070*/  VIADD R154, R156.reuse, 0x2 ;  /* 0x000000029c9a7836 */ /* 0x040fe20000000000 */
[----:B------:R-:W-:Y:S01]  /*e080*/  R2UR UR7, R157 ;  /* 0x000000009d0772ca */ /* 0x000fe200000e0000 */
[----:B------:R-:W-:Y:S01]  /*e090*/  VIADD R152, R156, 0x4 ;  /* 0x000000049c987836 */ /* 0x000fe20000000000 */
[----:B------:R-:W-:Y:S01]  /*e0a0*/  R2UR UR4, R4 ;  /* 0x00000000040472ca */ /* 0x000fe200000e0000 */
        /* <DEDUP_REMOVED lines=31> */
.L_x_5897:
[----:B------:R-:W2:Y:S01]  /*e2a0*/  LDC R20, c[0x0][0x448] ;  /* 0x00011200ff147b82 */ /* 0x000ea20000000800 */
[----:B------:R-:W-:Y:S02]  /*e2b0*/  IMAD.IADD R217, R206, 0x1, R196 ;  /* 0x00000001ced97824 */ /* 0x000fe400078e02c4 */
[----:B------:R-:W-:Y:S01]  /*e2c0*/  FMUL.FTZ R221, R156, UR44 ;  /* 0x0000002c9cdd7c20 */ /* 0x000fe20008410000 */
[----:B------:R-:W-:Y:S01]  /*e2d0*/  FMUL.FTZ R156, R159, UR44 ;  /* 0x0000002c9f9c7c20 */ /* 0x000fe20008410000 */
[----:B------:R-:W-:Y:S01]  /*e2e0*/  FMUL.FTZ R159, R163, UR44 ;  /* 0x0000002ca39f7c20 */ /* 0x000fe20008410000 */
[----:B------:R-:W-:Y:S01]  /*e2f0*/  FMUL.FTZ R163, R167, UR44 ;  /* 0x0000002ca7a37c20 */ /* 0x000fe20008410000 */
[----:B------:R-:W-:Y:S01]  /*e300*/  FMUL.FTZ R222, R165, UR44 ;  /* 0x0000002ca5de7c20 */ /* 0x000fe20008410000 */
[----:B------:R-:W-:Y:S01]  /*e310*/  FMUL.FTZ R167, R168, UR44 ;  /* 0x0000002ca8a77c20 */ /* 0x000fe20008410000 */
[----:B------:R-:W-:Y:S01]  /*e320*/  UISETP.NE.AND UP0, UPT, UR48, URZ, UPT ;  /* 0x0000003f3000728c */ /* 0x000fe2000bf05270 */
[----:B------:R-:W-:Y:S01]  /*e330*/  FMUL.FTZ R165, R170, UR44 ;  /* 0x0000002caaa57c20 */ /* 0x000fe20008410000 */
[----:B------:R-:W-:Y:S01]  /*e340*/  FMUL.FTZ R168, R174, UR44 ;  /* 0x0000002caea87c20 */ /* 0x000fe20008410000 */
[----:B------:R-:W-:Y:S01]  /*e350*/  FMUL.FTZ R170, R175, UR44 ;  /* 0x0000002cafaa7c20 */ /* 0x000fe20008410000 */
[----:B------:R-:W-:Y:S01]  /*e360*/  FMUL.FTZ R174, R179, UR44 ;  /* 0x0000002cb3ae7c20 */ /* 0x000fe20008410000 */
[----:B------:R-:W-:Y:S01]  /*e370*/  FMUL.FTZ R175, R176, UR44 ;  /* 0x0000002cb0af7c20 */ /* 0x000fe20008410000 */
[----:B------:R-:W-:-:S02]  /*e380*/  IMAD.SHL.U32 R179, R12, 0x40, RZ ;  /* 0x000000400cb37824 */ /* 0x000fc400078e00ff */
        /* <DEDUP_REMOVED lines=9> */
[----:B--2---:R-:W-:Y:S01]  /*e420*/  ISETP.NE.AND P1, PT, R20, 0x1, PT ;  /* 0x000000011400780c */ /* 0x004fe20003f25270 */
[----:B------:R-:W-:Y:S01]  /*e430*/  FMUL.FTZ R180, R180, UR44 ;  /* 0x0000002cb4b47c20 */ /* 0x000fe20008410000 */
[----:B------:R-:W-:Y:S01]  /*e440*/  FMUL.FTZ R181, R181, UR44 ;  /* 0x0000002cb5b57c20 */ /* 0x000fe20008410000 */
[----:B------:R-:W-:Y:S01]  /*e450*/  FMUL.FTZ R176, R182, UR44 ;  /* 0x0000002cb6b07c20 */ /* 0x000fe20008410000 */
[----:B------:R-:W-:Y:S01]  /*e460*/  IADD3 R223, -R189, 0x1, -R179 ;  /* 0x00000001bddf7810 */ /* 0x000fe20007ffe9b3 */
[----:B------:R-:W2:Y:S03]  /*e470*/  MUFU.TANH R220, R220 ;  /* 0x000000dc00dc7308 */ /* 0x000ea60000002400 */
[----:B------:R-:W-:-:S05]  /*e480*/  IADD3 R223, -R23, R223, R184 ;  /* 0x000000df17df7210 */ /* 0x000fca0007ffe1b8 */
[----:B------:R-:W3:Y:S01]  /*e490*/  @P1 LDC R218, c[0x0][0x44c] ;  /* 0x00011300ffda1b82 */ /* 0x000ee20000000800 */
[----:B------:R-:W4:Y:S01]  /*e4a0*/  MUFU.TANH R154, R154 ;  /* 0x0000009a009a7308 */ /* 0x000f220000002400 */
[C---:B------:R-:W-:Y:S02]  /*e4b0*/  VIADD R224, R223.reuse, UR43 ;  /* 0x0000002bdfe07c36 */ /* 0x040fe40008000000 */
[----:B------:R-:W-:-:S04]  /*e4c0*/  VIADD R223, R223, UR45 ;  /* 0x0000002ddfdf7c36 */ /* 0x000fc80008000000 */
[----:B------:R-:W5:Y:S01]  /*e4d0*/  @P1 LDC R20, c[0x0][0x450] ;  /* 0x00011400ff141b82 */ /* 0x000f620000000800 */
[----:B------:R-:W0:Y:S08]  /*e4e0*/  MUFU.TANH R221, R221 ;  /* 0x000000dd00dd7308 */ /* 0x000e300000002400 */
[----:B------:R-:W0:Y:S01]  /*e4f0*/  MUFU.TANH R157, R157 ;  /* 0x0000009d009d7308 */ /* 0x000e220000002400 */
[----:B---3--:R-:W-:-:S07]  /*e500*/  @P1 IMAD.HI.U32 R218, R217, R218, RZ ;  /* 0x000000dad9da1227 */ /* 0x008fce00078e00ff */
[----:B------:R-:W3:Y:S01]  /*e510*/  MUFU.TANH R156, R156 ;  /* 0x0000009c009c7308 */ /* 0x000ee20000002400 */
[----:B-----5:R-:W-:Y:S01]  /*e520*/  @P1 SHF.R.U32.HI R217, RZ, R20, R218 ;  /* 0x00000014ffd91219 */ /* 0x020fe200000116da */
[----:B------:R-:W-:Y:S01]  /*e530*/  FMUL.FTZ R20, R155, UR44 ;  /* 0x0000002c9b147c20 */ /* 0x000fe20008410000 */
[----:B------:R-:W-:Y:S01]  /*e540*/  FMUL.FTZ R155, R158, UR44 ;  /* 0x0000002c9e9b7c20 */ /* 0x000fe20008410000 */
[----:B------:R-:W-:Y:S01]  /*e550*/  FMUL.FTZ R158, R162, UR44 ;  /* 0x0000002ca29e7c20 */ /* 0x000fe20008410000 */
[----:B------:R-:W-:Y:S01]  /*e560*/  FMUL.FTZ R162, R166, UR44 ;  /* 0x0000002ca6a27c20 */ /* 0x000fe20008410000 */
[----:B------:R-:W5:Y:S01]  /*e570*/  SHFL.IDX PT, R225, R217, RZ, 0x1c1f ;  /* 0x001c1fffd9e17589 */ /* 0x000f6200000e0000 */
[----:B------:R-:W-:Y:S01]  /*e580*/  FMUL.FTZ R166, R171, UR44 ;  /* 0x0000002caba67c20 */ /* 0x000fe20008410000 */
[----:B------:R-:W-:Y:S01]  /*e590*/  FMUL.FTZ R171, R172, UR44 ;  /* 0x0000002cacab7c20 */ /* 0x000fe20008410000 */
[----:B------:R-:W-:Y:S01]  /*e5a0*/  FMUL.FTZ R172, R178, UR44 ;  /* 0x0000002cb2ac7c20 */ /* 0x000fe20008410000 */
[----:B------:R-:W-:Y:S01]  /*e5b0*/  FMUL.FTZ R218, R152, UR44 ;  /* 0x0000002c98da7c20 */ /* 0x000fe20008410000 */
[----:B------:R-:W-:Y:S01]  /*e5c0*/  FMUL.FTZ R178, R183, UR44 ;  /* 0x0000002cb7b27c20 */ /* 0x000fe20008410000 */
[----:B------:R-:W-:Y:S01]  /*e5d0*/  PLOP3.LUT P1, PT, PT, PT, UP0, 0x40, 0x0 ;  /* 0x000000000000781c */ /* 0x000fe20003f2e808 */
[----:B------:R-:W0:Y:S01]  /*e5e0*/  MUFU.TANH R20, R20 ;  /* 0x0000001400147308 */ /* 0x000e220000002400 */
[----:B------:R-:W-:-:S05]  /*e5f0*/  VIADD R152, R21, 0x28c40 ;  /* 0x00028c4015987836 */ /* 0x000fca0000000000 */
[----:B------:R-:W-:Y:S02]  /*e600*/  PRMT R152, R186, 0x654, R152 ;  /* 0x00000654ba987816 */ /* 0x000fe40000000098 */
[----:B------:R-:W0:Y:S02]  /*e610*/  MUFU.TANH R218, R218 ;  /* 0x000000da00da7308 */ /* 0x000e240000002400 */
[----:B------:R0:W-:Y:S06]  /*e620*/  SYNCS.ARRIVE.TRANS64.RED.A1T0 RZ, [R152+URZ], RZ ;  /* 0x000000ff98ff79a7 */ /* 0x0001ec000810043f */
[----:B------:R-:W0:Y:S01]  /*e630*/  MUFU.TANH R155, R155 ;  /* 0x0000009b009b7308 */ /* 0x000e220000002400 */
[----:B-----5:R-:W-:-:S02]  /*e640*/  IMAD.IADD R183, R225, 0x1, R224 ;  /* 0x00000001e1b77824 */ /* 0x020fc400078e02e0 */
        /* <DEDUP_REMOVED lines=25> */
[----:B--234-:R-:W-:Y:S05]  /*e7e0*/  @P1 BRA `(.L_x_5898) ;  /* 0x0000000000581947 */ /* 0x01cfea0003800000 */
[----:B------:R-:W-:Y:S01]  /*e7f0*/  IADD3 R225, -R23, R184, R225 ;  /* 0x000000b817e17210 */ /* 0x000fe20007ffe1e1 */
[----:B------:R-:W-:Y:S03]  /*e800*/  BSSY B2, `(.L_x_5899) ;  /* 0x0000010000027945 */ /* 0x000fe60003800000 */
        /* <DEDUP_REMOVED lines=10> */
.L_x_5900:
[----:B------:R-:W-:-:S05]  /*e8b0*/  IMAD.U32 R227, RZ, RZ, UR42 ;  /* 0x0000002affe37e24 */ /* 0x000fca000f8e00ff */
[----:B------:R-:W-:-:S13]  /*e8c0*/  ISETP.NE.AND P1, PT, R227, 0x1, PT ;  /* 0x00000001e300780c */ /* 0x000fda0003f25270 */
[----:B0-----:R-:W0:Y:S02]  /*e8d0*/  @P1 LDC.64 R152, c[0x0][0x9e8] ;  /* 0x00027a00ff981b82 */ /* 0x001e240000000a00 */
[----:B0-----:R-:W-:-:S05]  /*e8e0*/  @P1 IMAD.HI.U32 R152, R225, R152, RZ ;  /* 0x00000098e1981227 */ /* 0x001fca00078e00ff */
[----:B------:R-:W-:-:S07]  /*e8f0*/  @P1 SHF.R.U32.HI R225, RZ, R153, R152 ;  /* 0x00000099ffe11219 */ /* 0x000fce0000011698 */
.L_x_5901:
[----:B------:R-:W-:Y:S05]  /*e900*/  BSYNC B2 ;  /* 0x0000000000027941 */ /* 0x000fea0003800000 */
.L_x_5899:
[----:B------:R-:W-:-:S04]  /*e910*/  IMAD R225, R225, R227, -R179 ;  /* 0x000000e3e1e17224 */ /* 0x000fc800078e0ab3 */
[----:B------:R-:W-:-:S05]  /*e920*/  IMAD.IADD R225, R225, 0x1, -R189 ;  /* 0x00000001e1e17824 */ /* 0x000fca00078e0abd */
[----:B------:R-:W-:Y:S02]  /*e930*/  VIMNMX R182, R182, R225, !PT ;  /* 0x000000e1b6b67248 */ /* 0x000fe40007fe0100 */
[----:B------:R-:W-:-:S07]  /*e940*/  VIADDMNMX R183, R225, R227, R183, PT ;  /* 0x000000e3e1b77246 */ /* 0x000fce00038001b7 */
.L_x_5898:
[----:B------:R-:W-:Y:S01]  /*e950*/  ISETP.GT.AND P1, PT, R12, -0x1, PT ;  /* 0xffffffff0c00780c */ /* 0x000fe20003f24270 */
[----:B------:R-:W2:Y:S01]  /*e960*/  SHFL.IDX PT, R217, R217, 0x1, 0x1c1f ;  /* 0x003c1f00d9d97f89 */ /* 0x000ea200000e0000 */
[----:B------:R-:W-:Y:S02]  /*e970*/  UISETP.NE.AND UP0, UPT, UR48, URZ, UPT ;  /* 0x0000003f3000728c */ /* 0x000fe4000bf05270 */
[C---:B------:R-:W-:Y:S02]  /*e980*/  ISETP.GT.AND P4, PT, R182.reuse, RZ, P1 ;  /* 0x000000ffb600720c */ /* 0x040fe40000f84270 */
[C---:B------:R-:W-:Y:S02]  /*e990*/  ISETP.GT.AND P3, PT, R182.reuse, 0x1, P1 ;  /* 0x00000001b600780c */ /* 0x040fe40000f64270 */
[----:B------:R-:W-:Y:S02]  /*e9a0*/  ISETP.LT.OR P4, PT, R183, 0x1, P4 ;  /* 0x00000001b700780c */ /* 0x000fe40002781670 */
[----:B------:R-:W-:-:S02]  /*e9b0*/  ISETP.GT.AND P5, PT, R182, 0x8, P1 ;  /* 0x00000008b600780c */ /* 0x000fc40000fa4270 */
[----:B0-----:R-:W-:Y:S02]  /*e9c0*/  FSEL R218, R218, -INF , !P4 ;  /* 0xff800000dada7808 */ /* 0x001fe40006000000 */
[C---:B------:R-:W-:Y:S02]  /*e9d0*/  ISETP.GT.AND P4, PT, R182.reuse, 0x10, P1 ;  /* 0x00000010b600780c */ /* 0x040fe40000f84270 */
[----:B------:R-:W-:Y:S02]  /*e9e0*/  ISETP.GT.AND P2, PT, R182, 0x9, P1 ;  /* 0x00000009b600780c */ /* 0x000fe40000f44270 */
[C---:B------:R-:W-:Y:S02]  /*e9f0*/  ISETP.LT.OR P4, PT, R183.reuse, 0x11, P4 ;  /* 0x00000011b700780c */ /* 0x040fe40002781670 */
[----:B------:R-:W-:Y:S02]  /*ea00*/  ISETP.LT.OR P3, PT, R183, 0x2, P3 ;  /* 0x00000002b700780c */ /* 0x000fe40001f61670 */
[----:B------:R-:W-:-:S02]  /*ea10*/  FSEL R160, R160, -INF , !P4 ;  /* 0xff800000a0a07808 */ /* 0x000fc40006000000 */
[----:B------:R-:W-:Y:S01]  /*ea20*/  ISETP.GT.AND P4, PT, R182, 0x20, P1 ;  /* 0x00000020b600780c */ /* 0x000fe20000f84270 */
[--C-:B--2---:R-:W-:Y:S01]  /*ea30*/  IMAD.IADD R224, R224, 0x1, R217.reuse ;  /* 0x00000001e0e07824 */ /* 0x104fe200078e02d9 */
[----:B------:R-:W-:Y:S01]  /*ea40*/  ISETP.LT.OR P5, PT, R183, 0x9, P5 ;  /* 0x00000009b700780c */ /* 0x000fe20002fa1670 */
[----:B------:R-:W-:Y:S01]  /*ea50*/  IMAD.IADD R223, R223, 0x1, R217 ;  /* 0x00000001dfdf7824 */ /* 0x000fe200078e02d9 */
[C---:B------:R-:W-:Y:S02]  /*ea60*/  ISETP.LT.OR P2, PT, R183.reuse, 0xa, P2 ;  /* 0x0000000ab700780c */ /* 0x040fe40001741670 */
[----:B------:R-:W-:Y:S02]  /*ea70*/  ISETP.LT.OR P4, PT, R183, 0x21, P4 ;  /* 0x00000021b700780c */ /* 0x000fe40002781670 */
[----:B------:R-:W-:Y:S02]  /*ea80*/  FSEL R220, R220, -INF , !P3 ;  /* 0xff800000dcdc7808 */ /* 0x000fe40005800000 */
[----:B------:R-:W-:-:S02]  /*ea90*/  FSEL R221, R221, -INF , !P5 ;  /* 0xff800000dddd7808 */ /* 0x000fc40006800000 */
[----:B------:R-:W-:Y:S02]  /*eaa0*/  FSEL R157, R157, -INF , !P2 ;  /* 0xff8000009d9d7808 */ /* 0x000fe40005000000 */
[C---:B------:R-:W-:Y:S02]  /*eab0*/  ISETP.GT.AND P3, PT, R182.reuse, 0x11, P1 ;  /* 0x00000011b600780c */ /* 0x040fe40000f64270 */
[C---:B------:R-:W-:Y:S02]  /*eac0*/  ISETP.GT.AND P5, PT, R182.reuse, 0x18, P1 ;  /* 0x00000018b600780c */ /* 0x040fe40000fa4270 */
[C---:B------:R-:W-:Y:S02]  /*ead0*/  ISETP.GT.AND P2, PT, R182.reuse, 0x19, P1 ;  /* 0x00000019b600780c */ /* 0x040fe40000f44270 */
[----:B------:R-:W-:Y:S02]  /*eae0*/  FSEL R167, R167, -INF , !P4 ;  /* 0xff800000a7a77808 */ /* 0x000fe40006000000 */
[----:B------:R-:W-:-:S02]  /*eaf0*/  ISETP.GT.AND P4, PT, R182, 0x30, P1 ;  /* 0x00000030b600780c */ /* 0x000fc40000f84270 */
[C---:B------:R-:W-:Y:S02]  /*eb00*/  ISETP.LT.OR P3, PT, R183.reuse, 0x12, P3 ;  /* 0x00000012b700780c */ /* 0x040fe40001f61670 */
[C---:B------:R-:W-:Y:S02]  /*eb10*/  ISETP.LT.OR P5, PT, R183.reuse, 0x19, P5 ;  /* 0x00000019b700780c */ /* 0x040fe40002fa1670 */
[C---:B------:R-:W-:Y:S02]  /*eb20*/  ISETP.LT.OR P2, PT, R183.reuse, 0x1a, P2 ;  /* 0x0000001ab700780c */ /* 0x040fe40001741670 */
[----:B------:R-:W-:Y:S02]  /*eb30*/  ISETP.LT.OR P4, PT, R183, 0x31, P4 ;  /* 0x00000031b700780c */ /* 0x000fe40002781670 */
[----:B------:R-:W-:Y:S02]  /*eb40*/  FSEL R161, R161, -INF , !P3 ;  /* 0xff800000a1a17808 */ /* 0x000fe40005800000 */
[----:B------:R-:W-:-:S02]  /*eb50*/  FSEL R164, R164, -INF , !P5 ;  /* 0xff800000a4a47808 */ /* 0x000fc40006800000 */
[----:B------:R-:W-:Y:S02]  /*eb60*/  FSEL R222, R222, -INF , !P2 ;  /* 0xff800000dede7808 */ /* 0x000fe40005000000 */
[C---:B------:R-:W-:Y:S02]  /*eb70*/  ISETP.GT.AND P3, PT, R182.reuse, 0x21, P1 ;  /* 0x00000021b600780c */ /* 0x040fe40000f64270 */
[C---:B------:R-:W-:Y:S02]  /*eb80*/  ISETP.GT.AND P5, PT, R182.reuse, 0x28, P1 ;  /* 0x00000028b600780c */ /* 0x040fe40000fa4270 */
[----:B------:R-:W-:Y:S02]  /*eb90*/  ISETP.GT.AND P2, PT, R182, 0x29, P1 ;  /* 0x00000029b600780c */ /* 0x000fe40000f44270 */
[----:B------:R-:W-:Y:S02]  /*eba0*/  FSEL R175, R175, -INF , !P4 ;  /* 0xff800000afaf7808 */ /* 0x000fe40006000000 */
[----:B------:R-:W-:-:S02]  /*ebb0*/  PLOP3.LUT P4, PT, PT, PT, UP0, 0x40, 0x0 ;  /* 0x000000000000781c */ /* 0x000fc40003f8e808 */
[C---:B------:R-:W-:Y:S02]  /*ebc0*/  ISETP.LT.OR P3, PT, R183.reuse, 0x22, P3 ;  /* 0x00000022b700780c */ /* 0x040fe40001f61670 */
[C---:B------:R-:W-:Y:S02]  /*ebd0*/  ISETP.LT.OR P5, PT, R183.reuse, 0x29, P5 ;  /* 0x00000029b700780c */ /* 0x040fe40002fa1670 */
[----:B------:R-:W-:Y:S02]  /*ebe0*/  ISETP.LT.OR P2, PT, R183, 0x2a, P2 ;  /* 0x0000002ab700780c */ /* 0x000fe40001741670 */
[----:B------:R-:W-:Y:S02]  /*ebf0*/  FSEL R169, R169, -INF , !P3 ;  /* 0xff800000a9a97808 */ /* 0x000fe40005800000 */
[----:B------:R-:W-:Y:S02]  /*ec00*/  FSEL R225, R171, -INF , !P5 ;  /* 0xff800000abe17808 */ /* 0x000fe40006800000 */
[----:B------:R-:W-:-:S02]  /*ec10*/  FSEL R173, R173, -INF , !P2 ;  /* 0xff800000adad7808 */ /* 0x000fc40005000000 */
[C---:B------:R-:W-:Y:S02]  /*ec20*/  ISETP.GT.AND P3, PT, R182.reuse, 0x31, P1 ;  /* 0x00000031b600780c */ /* 0x040fe40000f64270 */
[C---:B------:R-:W-:Y:S02]  /*ec30*/  ISETP.GT.AND P5, PT, R182.reuse, 0x38, P1 ;  /* 0x00000038b600780c */ /* 0x040fe40000fa4270 */
[----:B------:R-:W-:Y:S02]  /*ec40*/  ISETP.GT.AND P2, PT, R182, 0x39, P1 ;  /* 0x00000039b600780c */ /* 0x000fe40000f44270 */
[C---:B------:R-:W-:Y:S02]  /*ec50*/  ISETP.LT.OR P3, PT, R183.reuse, 0x32, P3 ;  /* 0x00000032b700780c */ /* 0x040fe40001f61670 */
[C---:B------:R-:W-:Y:S02]  /*ec60*/  ISETP.LT.OR P5, PT, R183.reuse, 0x39, P5 ;  /* 0x00000039b700780c */ /* 0x040fe40002fa1670 */
[----:B------:R-:W-:-:S02]  /*ec70*/  ISETP.LT.OR P2, PT, R183, 0x3a, P2 ;  /* 0x0000003ab700780c */ /* 0x000fc40001741670 */
[----:B------:R-:W-:Y:S02]  /*ec80*/  FSEL R177, R177, -INF , !P3 ;  /* 0xff800000b1b17808 */ /* 0x000fe40005800000 */
[----:B------:R-:W-:Y:S02]  /*ec90*/  FSEL R180, R180, -INF , !P5 ;  /* 0xff800000b4b47808 */ /* 0x000fe40006800000 */
[----:B------:R-:W-:Y:S01]  /*eca0*/  FSEL R181, R181, -INF , !P2 ;  /* 0xff800000b5b57808 */ /* 0x000fe20005000000 */
[----:B------:R-:W-:Y:S06]  /*ecb0*/  @P4 BRA `(.L_x_5902) ;  /* 0x0000000000584947 */ /* 0x000fec0003800000 */
        /* <DEDUP_REMOVED lines=12> */
.L_x_5904:
[----:B------:R-:W-:-:S05]  /*ed80*/  IMAD.U32 R171, RZ, RZ, UR42 ;  /* 0x0000002affab7e24 */ /* 0x000fca000f8e00ff */
[----:B------:R-:W-:-:S13]  /*ed90*/  ISETP.NE.AND P2, PT, R171, 0x1, PT ;  /* 0x00000001ab00780c */ /* 0x000fda0003f45270 */
[----:B------:R-:W0:Y:S02]  /*eda0*/  @P2 LDC.64 R152, c[0x0][0x9e8] ;  /* 0x00027a00ff982b82 */ /* 0x000e240000000a00 */
[----:B0-----:R-:W-:-:S05]  /*edb0*/  @P2 IMAD.HI.U32 R152, R217, R152, RZ ;  /* 0x00000098d9982227 */ /* 0x001fca00078e00ff */
[----:B------:R-:W-:-:S07]  /*edc0*/  @P2 SHF.R.U32.HI R217, RZ, R153, R152 ;  /* 0x00000099ffd92219 */ /* 0x000fce0000011698 */
.L_x_5905:
[----:B------:R-:W-:Y:S05]  /*edd0*/  BSYNC B2 ;  /* 0x0000000000027941 */ /* 0x000fea0003800000 */
.L_x_5903:
[----:B------:R-:W-:-:S04]  /*ede0*/  IMAD R179, R217, R171, -R179 ;  /* 0x000000abd9b37224 */ /* 0x000fc800078e0ab3 */
[----:B------:R-:W-:-:S05]  /*edf0*/  IMAD.IADD R179, R179, 0x1, -R189 ;  /* 0x00000001b3b37824 */ /* 0x000fca00078e0abd */
[----:B------:R-:W-:Y:S02]  /*ee00*/  VIMNMX R223, R223, R179, !PT ;  /* 0x000000b3dfdf7248 */ /* 0x000fe40007fe0100 */
[----:B------:R-:W-:-:S07]  /*ee10*/  VIADDMNMX R224, R179, R171, R224, PT ;  /* 0x000000abb3e07246 */ /* 0x000fce00038001e0 */
.L_x_5902:
[----:B------:R-:W-:Y:S02]  /*ee20*/  ISETP.GT.AND P2, PT, R223, 0x1, P1 ;  /* 0x00000001df00780c */ /* 0x000fe40000f44270 */
[----:B------:R-:W-:Y:S02]  /*ee30*/  LOP3.LUT R16, R16, 0xffffdfff, RZ, 0xc0, !PT ;  /* 0xffffdfff10107812 */ /* 0x000fe400078ec0ff */
[----:B------:R-:W-:Y:S02]  /*ee40*/  ISETP.LT.OR P2, PT, R224, 0x2, P2 ;  /* 0x00000002e000780c */ /* 0x000fe40001741670 */
[----:B------:R-:W-:Y:S02]  /*ee50*/  @P0 LOP3.LUT R16, R16, 0x2000, RZ, 0xfc, !PT ;  /* 0x0000200010100812 */ /* 0x000fe400078efcff */
[----:B------:R-:W-:Y:S02]  /*ee60*/  FSEL R152, R20, -INF , !P2 ;  /* 0xff80000014987808 */ /* 0x000fe40005000000 */
[----:B------:R-:W-:-:S02]  /*ee70*/  FMNMX.FTZ R20, R218, R13, !PT ;  /* 0x0000000dda147209 */ /* 0x000fc40007810000 */
[----:B------:R-:W-:Y:S02]  /*ee80*/  ISETP.GT.AND P0, PT, R223, 0x20, P1 ;  /* 0x00000020df00780c */ /* 0x000fe40000f04270 */
[----:B------:R-:W-:Y:S02]  /*ee90*/  FMNMX.FTZ R20, R220, R20, !PT ;  /* 0x00000014dc147209 */ /* 0x000fe40007810000 */
[----:B------:R-:W-:Y:S02]  /*eea0*/  LOP3.LUT R16, R16, 0xfffeffff, RZ, 0xc0, !PT ;  /* 0xfffeffff10107812 */ /* 0x000fe400078ec0ff */
[----:B------:R-:W-:Y:S02]  /*eeb0*/  FMNMX.FTZ R20, R221, R20, !PT ;  /* 0x00000014dd147209 */ /* 0x000fe40007810000 */
[----:B------:R-:W-:Y:S02]  /*eec0*/  ISETP.GT.AND P3, PT, R223, 0x8, P1 ;  /* 0x00000008df00780c */ /* 0x000fe40000f64270 */
[----:B------:R-:W-:-:S02]  /*eed0*/  FMNMX.FTZ R20, R157, R20, !PT ;  /* 0x000000149d147209 */ /* 0x000fc40007810000 */
[----:B------:R-:W-:Y:S02]  /*eee0*/  ISETP.GT.AND P4, PT, R223, 0x9, P1 ;  /* 0x00000009df00780c */ /* 0x000fe40000f84270 */
[----:B------:R-:W-:Y:S02]  /*eef0*/  FMNMX.FTZ R20, R160, R20, !PT ;  /* 0x00000014a0147209 */ /* 0x000fe40007810000 */
[----:B------:R-:W-:Y:S02]  /*ef00*/  @P0 LOP3.LUT R16, R16, 0x10000, RZ, 0xfc, !PT ;  /* 0x0001000010100812 */ /* 0x000fe400078efcff */
[----:B------:R-:W-:Y:S02]  /*ef10*/  FMNMX.FTZ R20, R161, R20, !PT ;  /* 0x00000014a1147209 */ /* 0x000fe40007810000 */
[----:B------:R-:W-:Y:S02]  /*ef20*/  ISETP.GT.AND P0, PT, R223, 0x38, P1 ;  /* 0x00000038df00780c */ /* 0x000fe40000f04270 */
[----:B------:R-:W-:-:S02]  /*ef30*/  FMNMX.FTZ R20, R164, R20, !PT ;  /* 0x00000014a4147209 */ /* 0x000fc40007810000 */
[----:B------:R-:W-:Y:S02]  /*ef40*/  LOP3.LUT R16, R16, 0xfffffffd, RZ, 0xc0, !PT ;  /* 0xfffffffd10107812 */ /* 0x000fe400078ec0ff */
[----:B------:R-:W-:Y:S02]  /*ef50*/  FMNMX.FTZ R20, R222, R20, !PT ;  /* 0x00000014de147209 */ /* 0x000fe40007810000 */
[C---:B------:R-:W-:Y:S02]  /*ef60*/  ISETP.LT.OR P3, PT, R224.reuse, 0x9, P3 ;  /* 0x00000009e000780c */ /* 0x040fe40001f61670 */
[----:B------:R-:W-:Y:S02]  /*ef70*/  FMNMX.FTZ R20, R167, R20, !PT ;  /* 0x00000014a7147209 */ /* 0x000fe40007810000 */
[----:B------:R-:W-:Y:S02]  /*ef80*/  ISETP.LT.OR P4, PT, R224, 0xa, P4 ;  /* 0x0000000ae000780c */ /* 0x000fe40002781670 */
[----:B------:R-:W-:-:S02]  /*ef90*/  FMNMX.FTZ R20, R169, R20, !PT ;  /* 0x00000014a9147209 */ /* 0x000fc40007810000 */
[----:B------:R-:W-:Y:S02]  /*efa0*/  @P0 LOP3.LUT R16, R16, 0x2, RZ, 0xfc, !PT ;  /* 0x0000000210100812 */ /* 0x000fe400078efcff */
[----:B------:R-:W-:Y:S02]  /*efb0*/  ISETP.GT.AND P0, PT, R223, RZ, P1 ;  /* 0x000000ffdf00720c */ /* 0x000fe40000f04270 */
[----:B------:R-:W-:Y:S02]  /*efc0*/  FSEL R155, R155, -INF , !P3 ;  /* 0xff8000009b9b7808 */ /* 0x000fe40005800000 */
[----:B------:R-:W-:Y:S02]  /*efd0*/  FSEL R156, R156, -INF , !P4 ;  /* 0xff8000009c9c7808 */ /* 0x000fe40006000000 */
[C---:B------:R-:W-:Y:S02]  /*efe0*/  ISETP.GT.AND P5, PT, R223.reuse, 0x10, P1 ;  /* 0x00000010df00780c */ /* 0x040fe40000fa4270 */
[----:B------:R-:W-:-:S02]  /*eff0*/  ISETP.GT.AND P2, PT, R223, 0x11, P1 ;  /* 0x00000011df00780c */ /* 0x000fc40000f44270 */
[C---:B------:R-:W-:Y:S02]  /*f000*/  ISETP.GT.AND P3, PT, R223.reuse, 0x18, P1 ;  /* 0x00000018df00780c */ /* 0x040fe40000f64270 */
[----:B------:R-:W-:Y:S02]  /*f010*/  ISETP.GT.AND P4, PT, R223, 0x19, P1 ;  /* 0x00000019df00780c */ /* 0x000fe40000f84270 */
[----:B------:R-:W-:Y:S02]  /*f020*/  FMNMX.FTZ R20, R225, R20, !PT ;  /* 0x00000014e1147209 */ /* 0x000fe40007810000 */
[C---:B------:R-:W-:Y:S02]  /*f030*/  ISETP.LT.OR P5, PT, R224.reuse, 0x11, P5 ;  /* 0x00000011e000780c */ /* 0x040fe40002fa1670 */
        /* <DEDUP_REMOVED lines=9> */
[----:B------:R-:W-:Y:S02]  /*f0d0*/  FMNMX.FTZ R20, R175, R20, !PT ;  /* 0x00000014af147209 */ /* 0x000fe40007810000 */
[C---:B------:R-:W-:Y:S02]  /*f0e0*/  ISETP.GT.AND P2, PT, R223.reuse, 0x21, P1 ;  /* 0x00000021df00780c */ /* 0x040fe40000f44270 */
[C---:B------:R-:W-:Y:S02]  /*f0f0*/  ISETP.GT.AND P3, PT, R223.reuse, 0x28, P1 ;  /* 0x00000028df00780c */ /* 0x040fe40000f64270 */
[C---:B------:R-:W-:Y:S02]  /*f100*/  ISETP.GT.AND P4, PT, R223.reuse, 0x29, P1 ;  /* 0x00000029df00780c */ /* 0x040fe40000f84270 */
[----:B------:R-:W-:-:S02]  /*f110*/  ISETP.GT.AND P5, PT, R223, 0x30, P1 ;  /* 0x00000030df00780c */ /* 0x000fc40000fa4270 */
[C---:B------:R-:W-:Y:S02]  /*f120*/  ISETP.GT.AND P6, PT, R223.reuse, 0x31, P1 ;  /* 0x00000031df00780c */ /* 0x040fe40000fc4270 */
[----:B------:R-:W-:Y:S02]  /*f130*/  ISETP.GT.AND P1, PT, R223, 0x39, P1 ;  /* 0x00000039df00780c */ /* 0x000fe40000f24270 */
[----:B------:R-:W-:Y:S02]  /*f140*/  @P0 LOP3.LUT R16, R16, 0x20, RZ, 0xfc, !PT ;  /* 0x0000002010100812 */ /* 0x000fe400078efcff */
[----:B------:R-:W-:Y:S02]  /*f150*/  FMNMX.FTZ R20, R177, R20, !PT ;  /* 0x00000014b1147209 */ /* 0x000fe40007810000 */
[----:B------:R-:W-:Y:S02]  /*f160*/  LOP3.LUT P0, RZ, R16, 0x10000, RZ, 0xc0, !PT ;  /* 0x0001000010ff7812 */ /* 0x000fe4000780c0ff */
[----:B------:R-:W-:-:S02]  /*f170*/  FMNMX.FTZ R20, R180, R20, !PT ;  /* 0x00000014b4147209 */ /* 0x000fc40007810000 */
[----:B------:R-:W-:Y:S02]  /*f180*/  LOP3.LUT R16, R16, 0xfffffff7, RZ, 0xc0, !PT ;  /* 0xfffffff710107812 */ /* 0x000fe400078ec0ff */
[----:B------:R-:W-:Y:S02]  /*f190*/  ISETP.LT.OR P0, PT, R224, 0x21, P0 ;  /* 0x00000021e000780c */ /* 0x000fe40000701670 */
[----:B------:R-:W-:Y:S02]  /*f1a0*/  FMNMX.FTZ R20, R181, R20, !PT ;  /* 0x00000014b5147209 */ /* 0x000fe40007810000 */
[----:B------:R-:W-:Y:S02]  /*f1b0*/  @P1 LOP3.LUT R16, R16, 0x8, RZ, 0xfc, !PT ;  /* 0x0000000810101812 */ /* 0x000fe400078efcff */
[----:B------:R-:W-:Y:S01]  /*f1c0*/  ISETP.LT.OR P5, PT, R224, 0x31, P5 ;  /* 0x00000031e000780c */ /* 0x000fe20002fa1670 */
[----:B------:R-:W0:Y:S01]  /*f1d0*/  SHFL.BFLY PT, R153, R20, 0x2, 0x1f ;  /* 0x0c401f0014997f89 */ /* 0x000e2200000e0000 */
[----:B------:R-:W-:-:S02]  /*f1e0*/  LOP3.LUT P1, RZ, R16, 0x2, RZ, 0xc0, !PT ;  /* 0x0000000210ff7812 */ /* 0x000fc4000782c0ff */
[----:B------:R-:W-:Y:S02]  /*f1f0*/  LOP3.LUT R16, R16, 0xffffffbf, RZ, 0xc0, !PT ;  /* 0xffffffbf10107812 */ /* 0x000fe400078ec0ff */
[----:B------:R-:W-:Y:S02]  /*f200*/  ISETP.LT.OR P6, PT, R224, 0x32, P6 ;  /* 0x00000032e000780c */ /* 0x000fe400037c1670 */
[----:B------:R-:W-:Y:S02]  /*f210*/  @P0 LOP3.LUT R16, R16, 0x40, RZ, 0xfc, !PT ;  /* 0x0000004010100812 */ /* 0x000fe400078efcff */
[----:B------:R-:W-:Y:S02]  /*f220*/  ISETP.LT.OR P0, PT, R224, 0x22, P2 ;  /* 0x00000022e000780c */ /* 0x000fe40001701670 */
[C---:B------:R-:W-:Y:S02]  /*f230*/  LOP3.LUT P2, RZ, R16.reuse, 0x20, RZ, 0xc0, !PT ;  /* 0x0000002010ff7812 */ /* 0x040fe4000784c0ff */
[----:B------:R-:W-:-:S02]  /*f240*/  LOP3.LUT R16, R16, 0xffffffef, RZ, 0xc0, !PT ;  /* 0xffffffef10107812 */ /* 0x000fc400078ec0ff */
[----:B------:R-:W-:Y:S02]  /*f250*/  ISETP.LT.OR P2, PT, R224, 0x1, P2 ;  /* 0x00000001e000780c */ /* 0x000fe40001741670 */
[----:B------:R-:W-:Y:S02]  /*f260*/  FSEL R172, R172, -INF , !P5 ;  /* 0xff800000acac7808 */ /* 0x000fe40006800000 */
[----:B------:R-:W-:Y:S02]  /*f270*/  FSEL R154, R154, -INF , !P2 ;  /* 0xff8000009a9a7808 */ /* 0x000fe40005000000 */
[----:B------:R-:W-:Y:S02]  /*f280*/  ISETP.LT.OR P1, PT, R224, 0x39, P1 ;  /* 0x00000039e000780c */ /* 0x000fe40000f21670 */
[----:B------:R-:W-:Y:S02]  /*f290*/  @P0 LOP3.LUT R16, R16, 0x10, RZ, 0xfc, !PT ;  /* 0x0000001010100812 */ /* 0x000fe400078efcff */
[----:B------:R-:W-:-:S02]  /*f2a0*/  ISETP.LT.OR P0, PT, R224, 0x29, P3 ;  /* 0x00000029e000780c */ /* 0x000fc40001f01670 */
[----:B0-----:R-:W-:Y:S02]  /*f2b0*/  FMNMX.FTZ R153, R20, R153, !PT ;  /* 0x0000009914997209 */ /* 0x001fe40007810000 */
[C---:B------:R-:W-:Y:S02]  /*f2c0*/  LOP3.LUT P3, RZ, R16.reuse, 0x8, RZ, 0xc0, !PT ;  /* 0x0000000810ff7812 */ /* 0x040fe4000786c0ff */
[----:B------:R-:W-:Y:S01]  /*f2d0*/  LOP3.LUT R16, R16, 0xfffffffb, RZ, 0xc0, !PT ;  /* 0xfffffffb10107812 */ /* 0x000fe200078ec0ff */
[----:B------:R-:W0:Y:S01]  /*f2e0*/  SHFL.BFLY PT, R171, R153, 0x1, 0x1f ;  /* 0x0c201f0099ab7f89 */ /* 0x000e2200000e0000 */
[----:B------:R-:W-:Y:S02]  /*f2f0*/  FMNMX.FTZ R179, R154, R15, !PT ;  /* 0x0000000f9ab37209 */ /* 0x000fe40007810000 */
[----:B------:R-:W-:Y:S02]  /*f300*/  FSEL R174, R174, -INF , !P6 ;  /* 0xff800000aeae7808 */ /* 0x000fe40007000000 */
[----:B------:R-:W-:-:S02]  /*f310*/  FMNMX.FTZ R179, R152, R179, !PT ;  /* 0x000000b398b37209 */ /* 0x000fc40007810000 */
[----:B------:R-:W-:Y:S02]  /*f320*/  @P0 LOP3.LUT R16, R16, 0x4, RZ, 0xfc, !PT ;  /* 0x0000000410100812 */ /* 0x000fe400078efcff */
[----:B------:R-:W-:Y:S02]  /*f330*/  ISETP.LT.OR P0, PT, R224, 0x2a, P4 ;  /* 0x0000002ae000780c */ /* 0x000fe40002701670 */
[----:B------:R-:W-:Y:S02]  /*f340*/  LOP3.LUT R16, R16, 0xffffbfff, RZ, 0xc0, !PT ;  /* 0xffffbfff10107812 */ /* 0x000fe400078ec0ff */
[----:B------:R-:W-:Y:S02]  /*f350*/  FMNMX.FTZ R179, R155, R179, !PT ;  /* 0x000000b39bb37209 */ /* 0x000fe40007810000 */
[----:B------:R-:W-:Y:S02]  /*f360*/  ISETP.LT.OR P3, PT, R224, 0x3a, P3 ;  /* 0x0000003ae000780c */ /* 0x000fe40001f61670 */
[----:B------:R-:W-:-:S02]  /*f370*/  FMNMX.FTZ R179, R156, R179, !PT ;  /* 0x000000b39cb37209 */ /* 0x000fc40007810000 */
[----:B------:R-:W-:Y:S02]  /*f380*/  FSEL R176, R176, -INF , !P1 ;  /* 0xff800000b0b07808 */ /* 0x000fe40004800000 */
[----:B------:R-:W-:Y:S02]  /*f390*/  FMNMX.FTZ R179, R158, R179, !PT ;  /* 0x000000b39eb37209 */ /* 0x000fe40007810000 */
[----:B------:R-:W-:Y:S02]  /*f3a0*/  @P0 LOP3.LUT R16, R16, 0x4000, RZ, 0xfc, !PT ;  /* 0x0000400010100812 */ /* 0x000fe400078efcff */
[----:B0-----:R-:W-:Y:S02]  /*f3b0*/  FMNMX.FTZ R171, R153, R171, !PT ;  /* 0x000000ab99ab7209 */ /* 0x001fe40007810000 */
[----:B------:R-:W-:Y:S02]  /*f3c0*/  LOP3.LUT P0, RZ, R16, 0x10, RZ, 0xc0, !PT ;  /* 0x0000001010ff7812 */ /* 0x000fe4000780c0ff */
[----:B------:R-:W-:-:S02]  /*f3d0*/  FSETP.NEU.FTZ.AND P4, PT, R171, -INF , PT ;  /* 0xff800000ab00780b */ /* 0x000fc40003f9d000 */
[----:B------:R-:W-:Y:S02]  /*f3e0*/  LOP3.LUT R16, R16, 0xffff7fff, RZ, 0xc0, !PT ;  /* 0xffff7fff10107812 */ /* 0x000fe400078ec0ff */
[----:B------:R-:W-:Y:S02]  /*f3f0*/  FSEL R20, R171, RZ, P4 ;  /* 0x000000ffab147208 */ /* 0x000fe40002000000 */
[----:B------:R-:W-:Y:S02]  /*f400*/  FMNMX.FTZ R179, R159, R179, !PT ;  /* 0x000000b39fb37209 */ /* 0x000fe40007810000 */
[----:B------:R-:W-:Y:S01]  /*f410*/  FSEL R178, R178, -INF , !P3 ;  /* 0xff800000b2b27808 */ /* 0x000fe20005800000 */
[----:B------:R-:W-:Y:S01]  /*f420*/  FADD.FTZ R13, -R20, R13 ;  /* 0x0000000d140d7221 */ /* 0x000fe20000010100 */
[----:B------:R-:W-:Y:S01]  /*f430*/  IMAD.U32 R20, RZ, RZ, UR38 ;  /* 0x00000026ff147e24 */ /* 0x000fe2000f8e00ff */
[----:B------:R-:W-:Y:S02]  /*f440*/  @P0 LOP3.LUT R16, R16, 0x8000, RZ, 0xfc, !PT ;  /* 0x0000800010100812 */ /* 0x000fe400078efcff */
[----:B------:R-:W-:Y:S01]  /*f450*/  FMNMX.FTZ R179, R162, R179, !PT ;  /* 0x000000b3a2b37209 */ /* 0x000fe20007810000 */
[-C--:B------:R-:W-:Y:S01]  /*f460*/  FMUL.FTZ R153, R171, R20.reuse ;  /* 0x00000014ab997220 */ /* 0x080fe20000410000 */
[----:B------:R-:W-:Y:S01]  /*f470*/  LOP3.LUT P0, RZ, R16, 0x40, RZ, 0xc0, !PT ;  /* 0x0000004010ff7812 */ /* 0x000fe2000780c0ff */
[----:B------:R-:W-:Y:S01]  /*f480*/  FMUL.FTZ R13, R13, R20 ;  /* 0x000000140d0d7220 */ /* 0x000fe20000410000 */
[----:B------:R-:W-:-:S02]  /*f490*/  FMNMX.FTZ R179, R163, R179, !PT ;  /* 0x000000b3a3b37209 */ /* 0x000fc40007810000 */
[----:B------:R-:W-:Y:S02]  /*f4a0*/  FSEL R165, R165, -INF , !P0 ;  /* 0xff800000a5a57808 */ /* 0x000fe40004000000 */
[C---:B------:R-:W-:Y:S02]  /*f4b0*/  LOP3.LUT P0, RZ, R16.reuse, 0x8000, RZ, 0xc0, !PT ;  /* 0x0000800010ff7812 */ /* 0x040fe4000780c0ff */
[----:B------:R-:W-:Y:S02]  /*f4c0*/  FSEL R153, R153, RZ, P4 ;  /* 0x000000ff99997208 */ /* 0x000fe40002000000 */
[----:B------:R-:W-:Y:S02]  /*f4d0*/  LOP3.LUT P4, RZ, R16, 0x4, RZ, 0xc0, !PT ;  /* 0x0000000410ff7812 */ /* 0x000fe4000788c0ff */
[----:B------:R-:W-:Y:S01]  /*f4e0*/  FSEL R166, R166, -INF , !P0 ;  /* 0xff800000a6a67808 */ /* 0x000fe20004000000 */
[-CC-:B------:R-:W-:Y:S01]  /*f4f0*/  FFMA.FTZ R218, R218, R20.reuse, -R153.reuse ;  /* 0x00000014dada7223 */ /* 0x180fe20000010899 */
[----:B------:R-:W-:Y:S01]  /*f500*/  FMNMX.FTZ R179, R165, R179, !PT ;  /* 0x000000b3a5b37209 */ /* 0x000fe20007810000 */
        /* <DEDUP_REMOVED lines=15> */
[----:B------:R-:W-:Y:S01]  /*f600*/  LOP3.LUT P0, RZ, R16, 0x4000, RZ, 0xc0, !PT ;  /* 0x0000400010ff7812 */ /* 0x000fe2000780c0ff */
[----:B------:R-:W-:Y:S01]  /*f610*/  MUFU.EX2 R218, R218 ;  /* 0x000000da00da7308 */ /* 0x000fe20000000800 */
[----:B------:R-:W-:-:S02]  /*f620*/  FSEL R168, R168, -INF , !P4 ;  /* 0xff800000a8a87808 */ /* 0x000fc40006000000 */
[----:B------:R-:W-:Y:S02]  /*f630*/  FMNMX.FTZ R181, R166, R179, !PT ;  /* 0x000000b3a6b57209 */ /* 0x000fe40007810000 */
[----:B------:R-:W-:Y:S02]  /*f640*/  FSEL R179, R170, -INF , !P0 ;  /* 0xff800000aab37808 */ /* 0x000fe40004000000 */
[----:B------:R-:W-:Y:S01]  /*f650*/  FMNMX.FTZ R181, R168, R181, !PT ;  /* 0x000000b5a8b57209 */ /* 0x000fe20007810000 */
[----:B------:R-:W-:Y:S01]  /*f660*/  MUFU.EX2 R220, R220 ;  /* 0x000000dc00dc7308 */ /* 0x000fe20000000800 */
[----:B------:R-:W-:Y:S02]  /*f670*/  ISETP.NE.AND P1, PT, R197, RZ, PT ;  /* 0x000000ffc500720c */ /* 0x000fe40003f25270 */
[----:B------:R-:W-:Y:S02]  /*f680*/  FMNMX.FTZ R181, R179, R181, !PT ;  /* 0x000000b5b3b57209 */ /* 0x000fe40007810000 */
[----:B------:R-:W-:-:S02]  /*f690*/  LOP3.LUT P0, RZ, R16, 0x2000, RZ, 0xc0, !PT ;  /* 0x0000200010ff7812 */ /* 0x000fc4000780c0ff */
[----:B------:R-:W-:Y:S01]  /*f6a0*/  FMNMX.FTZ R181, R172, R181, !PT ;  /* 0x000000b5acb57209 */ /* 0x000fe20007810000 */
[----:B------:R-:W-:Y:S03]  /*f6b0*/  MUFU.EX2 R221, R221 ;  /* 0x000000dd00dd7308 */ /* 0x000fe60000000800 */
[----:B------:R-:W-:-:S03]  /*f6c0*/  FMNMX.FTZ R181, R174, R181, !PT ;  /* 0x000000b5aeb57209 */ /* 0x000fc60007810000 */
[----:B------:R-:W-:Y:S01]  /*f6d0*/  @!P1 IMAD R17, R17, 0x40, R194 ;  /* 0x0000004011119824 */ /* 0x000fe200078e02c2 */
[----:B------:R-:W-:Y:S01]  /*f6e0*/  FMNMX.FTZ R170, R176, R181, !PT ;  /* 0x000000b5b0aa7209 */ /* 0x000fe20007810000 */
[----:B------:R-:W-:Y:S02]  /*f6f0*/  MUFU.EX2 R157, R157 ;  /* 0x0000009d009d7308 */ /* 0x000fe40000000800 */
[----:B------:R-:W-:Y:S01]  /*f700*/  @!P1 IMAD R17, R17, 0x4, R2 ;  /* 0x0000000411119824 */ /* 0x000fe200078e0202 */
[----:B------:R-:W-:-:S05]  /*f710*/  FMNMX.FTZ R170, R178, R170, !PT ;  /* 0x000000aab2aa7209 */ /* 0x000fca0007810000 */
[----:B------:R-:W0:Y:S01]  /*f720*/  SHFL.BFLY PT, R181, R170, 0x2, 0x1f ;  /* 0x0c401f00aab57f89 */ /* 0x000e2200000e0000 */
[----:B------:R-:W-:Y:S08]  /*f730*/  MUFU.EX2 R160, R160 ;  /* 0x000000a000a07308 */ /* 0x000ff00000000800 */
[----:B------:R-:W2:Y:S08]  /*f740*/  MUFU.EX2 R161, R161 ;  /* 0x000000a100a17308 */ /* 0x000eb00000000800 */
[----:B------:R-:W-:Y:S01]  /*f750*/  MUFU.EX2 R164, R164 ;  /* 0x000000a400a47308 */ /* 0x000fe20000000800 */
[----:B0-----:R-:W-:-:S07]  /*f760*/  FMNMX.FTZ R170, R170, R181, !PT ;  /* 0x000000b5aaaa7209 */ /* 0x001fce0007810000 */
[----:B------:R-:W0:Y:S01]  /*f770*/  MUFU.EX2 R222, R222 ;  /* 0x000000de00de7308 */ /* 0x000e220000000800 */
[----:B------:R-:W3:Y:S07]  /*f780*/  SHFL.BFLY PT, R181, R170, 0x1, 0x1f ;  /* 0x0c201f00aab57f89 */ /* 0x000eee00000e0000 */
[----:B------:R-:W-:Y:S08]  /*f790*/  MUFU.EX2 R167, R167 ;  /* 0x000000a700a77308 */ /* 0x000ff00000000800 */
[----:B------:R-:W-:Y:S08]  /*f7a0*/  MUFU.EX2 R169, R169 ;  /* 0x000000a900a97308 */ /* 0x000ff00000000800 */
[----:B------:R-:W-:Y:S01]  /*f7b0*/  MUFU.EX2 R173, R173 ;  /* 0x000000ad00ad7308 */ /* 0x000fe20000000800 */
[----:B---3--:R-:W-:-:S04]  /*f7c0*/  FMNMX.FTZ R170, R170, R181, !PT ;  /* 0x000000b5aaaa7209 */ /* 0x008fc80007810000 */
        /* <DEDUP_REMOVED lines=15> */
[--C-:B------:R-:W-:Y:S01]  /*f8c0*/  FFMA.FTZ R224, R166, R20, -R223.reuse ;  /* 0x00000014a6e07223 */ /* 0x100fe200000108df */
[----:B--2---:R-:W-:Y:S01]  /*f8d0*/  F2FP.BF16.F32.PACK_AB R156, R161, R160 ;  /* 0x000000a0a19c723e */ /* 0x004fe200000010ff */
[-CC-:B------:R-:W-:Y:S01]  /*f8e0*/  FFMA.FTZ R168, R168, R20.reuse, -R223.reuse ;  /* 0x00000014a8a87223 */ /* 0x180fe200000108df */
[-CC-:B------:R-:W-:Y:S01]  /*f8f0*/  FFMA.FTZ R179, R179, R20.reuse, -R223.reuse ;  /* 0x00000014b3b37223 */ /* 0x180fe200000108df */
[-CC-:B------:R-:W-:Y:S01]  /*f900*/  FFMA.FTZ R172, R172, R20.reuse, -R223.reuse ;  /* 0x00000014acac7223 */ /* 0x180fe200000108df */
[-CC-:B------:R-:W-:Y:S01]  /*f910*/  FFMA.FTZ R174, R174, R20.reuse, -R223.reuse ;  /* 0x00000014aeae7223 */ /* 0x180fe200000108df */
[-CC-:B------:R-:W-:Y:S01]  /*f920*/  FFMA.FTZ R178, R178, R20.reuse, -R223.reuse ;  /* 0x00000014b2b27223 */ /* 0x180fe200000108df */
[----:B------:R-:W-:Y:S01]  /*f930*/  MUFU.EX2 R155, R155 ;  /* 0x0000009b009b7308 */ /* 0x000fe20000000800 */
[-C--:B---3--:R-:W-:Y:S01]  /*f940*/  FMUL.FTZ R13, R181, R20.reuse ;  /* 0x00000014b50d7220 */ /* 0x088fe20000410000 */
[-CC-:B------:R-:W-:Y:S01]  /*f950*/  FFMA.FTZ R181, R152, R20.reuse, -R223.reuse ;  /* 0x0000001498b57223 */ /* 0x180fe200000108df */
[----:B------:R-:W-:Y:S01]  /*f960*/  FFMA.FTZ R176, R176, R20, -R223 ;  /* 0x00000014b0b07223 */ /* 0x000fe200000108df */
[----:B------:R-:W-:-:S02]  /*f970*/  F2FP.BF16.F32.PACK_AB R152, R220, R218 ;  /* 0x000000dadc98723e */ /* 0x000fc400000010ff */
[----:B0-----:R-:W-:Y:S02]  /*f980*/  F2FP.BF16.F32.PACK_AB R158, R222, R164 ;  /* 0x000000a4de9e723e */ /* 0x001fe400000010ff */
[----:B------:R-:W0:Y:S01]  /*f990*/  MUFU.EX2 R13, R13 ;  /* 0x0000000d000d7308 */ /* 0x000e220000000800 */
[----:B----4-:R-:W-:Y:S01]  /*f9a0*/  @!P1 STS [R17+0x28800], R15 ;  /* 0x0288000f11009388 */ /* 0x010fe20000000800 */
[----:B------:R-:W-:Y:S01]  /*f9b0*/  FFMA.FTZ R3, R15, R3, R218 ;  /* 0x000000030f037223 */ /* 0x000fe200000100da */
[-C--:B------:R-:W-:Y:S01]  /*f9c0*/  FMUL.FTZ R24, R24, R15.reuse ;  /* 0x0000000f18187220 */ /* 0x080fe20000410000 */
[-C--:B------:R-:W-:Y:S01]  /*f9d0*/  FMUL.FTZ R25, R25, R15.reuse ;  /* 0x0000000f19197220 */ /* 0x080fe20000410000 */
[-C--:B------:R-:W-:Y:S01]  /*f9e0*/  FMUL.FTZ R28, R28, R15.reuse ;  /* 0x0000000f1c1c7220 */ /* 0x080fe20000410000 */
[----:B------:R-:W-:Y:S01]  /*f9f0*/  FADD.FTZ R3, R220, R3 ;  /* 0x00000003dc037221 */ /* 0x000fe20000010000 */
[-C--:B------:R-:W-:Y:S01]  /*fa00*/  FMUL.FTZ R29, R29, R15.reuse ;  /* 0x0000000f1d1d7220 */ /* 0x080fe20000410000 */
[----:B------:R-:W-:Y:S01]  /*fa10*/  MUFU.EX2 R181, R181 ;  /* 0x000000b500b57308 */ /* 0x000fe20000000800 */
        /* <DEDUP_REMOVED lines=8> */
[----:B0-----:R0:W-:Y:S01]  /*faa0*/  @!P1 STS [R17+0x28820], R13 ;  /* 0x0288200d11009388 */ /* 0x0011e20000000800 */
[----:B------:R-:W-:Y:S01]  /*fab0*/  FADD.FTZ R3, R160, R3 ;  /* 0x00000003a0037221 */ /* 0x000fe20000010000 */
[----:B------:R-:W-:Y:S01]  /*fac0*/  F2FP.BF16.F32.PACK_AB R160, R169, R167 ;  /* 0x000000a7a9a0723e */ /* 0x000fe200000010ff */
[-C--:B------:R-:W-:Y:S01]  /*fad0*/  FMUL.FTZ R41, R41, R15.reuse ;  /* 0x0000000f29297220 */ /* 0x080fe20000410000 */
[-C--:B------:R-:W-:Y:S01]  /*fae0*/  FMUL.FTZ R44, R44, R15.reuse ;  /* 0x0000000f2c2c7220 */ /* 0x080fe20000410000 */
[----:B------:R-:W-:Y:S01]  /*faf0*/  FADD.FTZ R3, R161, R3 ;  /* 0x00000003a1037221 */ /* 0x000fe20000010000 */
[-C--:B------:R-:W-:Y:S01]  /*fb00*/  FMUL.FTZ R45, R45, R15.reuse ;  /* 0x0000000f2d2d7220 */ /* 0x080fe20000410000 */
[----:B------:R-:W-:Y:S01]  /*fb10*/  MUFU.EX2 R159, R159 ;  /* 0x0000009f009f7308 */ /* 0x000fe20000000800 */
[----:B------:R-:W-:Y:S01]  /*fb20*/  FMUL.FTZ R48, R48, R15 ;  /* 0x0000000f30307220 */ /* 0x000fe20000410000 */
[----:B------:R-:W-:Y:S01]  /*fb30*/  FADD.FTZ R3, R164, R3 ;  /* 0x00000003a4037221 */ /* 0x000fe20000010000 */
[----:B0-----:R-:W-:Y:S01]  /*fb40*/  FFMA.FTZ R17, R154, R20, -R223 ;  /* 0x000000149a117223 */ /* 0x001fe200000108df */
[----:B------:R-:W-:Y:S01]  /*fb50*/  F2FP.BF16.F32.PACK_AB R154, R157, R221 ;  /* 0x000000dd9d9a723e */ /* 0x000fe200000010ff */
[----:B------:R-:W-:Y:S01]  /*fb60*/  FMUL.FTZ R49, R49, R15 ;  /* 0x0000000f31317220 */ /* 0x000fe20000410000 */
[----:B------:R-:W-:Y:S01]  /*fb70*/  FADD.FTZ R3, R222, R3 ;  /* 0x00000003de037221 */ /* 0x000fe20000010000 */
[----:B------:R-:W-:Y:S01]  /*fb80*/  F2FP.BF16.F32.PACK_AB R164, R177, R175 ;  /* 0x000000afb1a4723e */ /* 0x000fe200000010ff */
[----:B------:R-:W-:Y:S01]  /*fb90*/  MUFU.EX2 R157, R183 ;  /* 0x000000b7009d7308 */ /* 0x000fe20000000800 */
[-C--:B------:R-:W-:Y:S01]  /*fba0*/  FMUL.FTZ R52, R52, R15.reuse ;  /* 0x0000000f34347220 */ /* 0x080fe20000410000 */
[----:B------:R-:W-:Y:S01]  /*fbb0*/  FADD.FTZ R3, R167, R3 ;  /* 0x00000003a7037221 */ /* 0x000fe20000010000 */
[-C--:B------:R-:W-:Y:S01]  /*fbc0*/  FMUL.FTZ R53, R53, R15.reuse ;  /* 0x0000000f35357220 */ /* 0x080fe20000410000 */
[-C--:B------:R-:W-:Y:S01]  /*fbd0*/  FMUL.FTZ R56, R56, R15.reuse ;  /* 0x0000000f38387220 */ /* 0x080fe20000410000 */
[-C--:B------:R-:W-:Y:S01]  /*fbe0*/  FMUL.FTZ R57, R57, R15.reuse ;  /* 0x0000000f39397220 */ /* 0x080fe20000410000 */
[----:B------:R-:W-:Y:S01]  /*fbf0*/  FADD.FTZ R3, R169, R3 ;  /* 0x00000003a9037221 */ /* 0x000fe20000010000 */
        /* <DEDUP_REMOVED lines=22> */
[----:B------:R-:W-:Y:S01]  /*fd60*/  FADD.FTZ R0, R181, R0 ;  /* 0x00000000b5007221 */ /* 0x000fe20000010000 */
[-C--:B------:R-:W-:Y:S01]  /*fd70*/  FMUL.FTZ R96, R96, R15.reuse ;  /* 0x0000000f60607220 */ /* 0x080fe20000410000 */
[----:B------:R-:W-:Y:S01]  /*fd80*/  FMUL.FTZ R97, R97, R15 ;  /* 0x0000000f61617220 */ /* 0x000fe20000410000 */
[----:B------:R-:W0:Y:S01]  /*fd90*/  MUFU.EX2 R161, R165 ;  /* 0x000000a500a17308 */ /* 0x000e220000000800 */
[----:B------:R-:W-:Y:S01]  /*fda0*/  FADD.FTZ R0, R155, R0 ;  /* 0x000000009b007221 */ /* 0x000fe20000010000 */
[----:B------:R-:W-:Y:S01]  /*fdb0*/  F2FP.BF16.F32.PACK_AB R155, R182, R155 ;  /* 0x0000009bb69b723e */ /* 0x000fe200000010ff */
[-C--:B------:R-:W-:Y:S01]  /*fdc0*/  FMUL.FTZ R100, R100, R15.reuse ;  /* 0x0000000f64647220 */ /* 0x080fe20000410000 */
[-C--:B------:R-:W-:Y:S01]  /*fdd0*/  FMUL.FTZ R101, R101, R15.reuse ;  /* 0x0000000f65657220 */ /* 0x080fe20000410000 */
[----:B------:R-:W-:Y:S01]  /*fde0*/  FADD.FTZ R0, R182, R0 ;  /* 0x00000000b6007221 */ /* 0x000fe20000010000 */
[-C--:B------:R-:W-:Y:S01]  /*fdf0*/  FMUL.FTZ R104, R104, R15.reuse ;  /* 0x0000000f68687220 */ /* 0x080fe20000410000 */
[----:B------:R-:W-:Y:S01]  /*fe00*/  FMUL.FTZ R105, R105, R15 ;  /* 0x0000000f69697220 */ /* 0x000fe20000410000 */
[----:B------:R-:W3:Y:S01]  /*fe10*/  MUFU.EX2 R162, R225 ;  /* 0x000000e100a27308 */ /* 0x000ee20000000800 */
[----:B------:R-:W-:Y:S01]  /*fe20*/  FADD.FTZ R0, R157, R0 ;  /* 0x000000009d007221 */ /* 0x000fe20000010000 */
[----:B------:R-:W-:Y:S01]  /*fe30*/  F2FP.BF16.F32.PACK_AB R157, R159, R157 ;  /* 0x0000009d9f9d723e */ /* 0x000fe200000010ff */
[-C--:B------:R-:W-:Y:S01]  /*fe40*/  FMUL.FTZ R108, R108, R15.reuse ;  /* 0x0000000f6c6c7220 */ /* 0x080fe20000410000 */
[----:B------:R-:W-:Y:S01]  /*fe50*/  FMUL.FTZ R109, R109, R15 ;  /* 0x0000000f6d6d7220 */ /* 0x000fe20000410000 */
[----:B------:R-:W-:Y:S01]  /*fe60*/  FADD.FTZ R0, R159, R0 ;  /* 0x000000009f007221 */ /* 0x000fe20000010000 */
[----:B--2---:R-:W-:Y:S01]  /*fe70*/  F2FP.BF16.F32.PACK_AB R159, R163, R217 ;  /* 0x000000d9a39f723e */ /* 0x004fe200000010ff */
[-C--:B------:R-:W-:Y:S01]  /*fe80*/  FMUL.FTZ R112, R112, R15.reuse ;  /* 0x0000000f70707220 */ /* 0x080fe20000410000 */
[----:B------:R-:W2:Y:S01]  /*fe90*/  MUFU.EX2 R224, R224 ;  /* 0x000000e000e07308 */ /* 0x000ea20000000800 */
[----:B------:R-:W-:Y:S01]  /*fea0*/  FADD.FTZ R0, R217, R0 ;  /* 0x00000000d9007221 */ /* 0x000fe20000010000 */
[-C--:B------:R-:W-:Y:S01]  /*feb0*/  FMUL.FTZ R113, R113, R15.reuse ;  /* 0x0000000f71717220 */ /* 0x080fe20000410000 */
[-C--:B------:R-:W-:Y:S01]  /*fec0*/  FMUL.FTZ R116, R116, R15.reuse ;  /* 0x0000000f74747220 */ /* 0x080fe20000410000 */
[-C--:B------:R-:W-:Y:S01]  /*fed0*/  FMUL.FTZ R117, R117, R15.reuse ;  /* 0x0000000f75757220 */ /* 0x080fe20000410000 */
[----:B------:R-:W-:Y:S01]  /*fee0*/  FADD.FTZ R0, R163, R0 ;  /* 0x00000000a3007221 */ /* 0x000fe20000010000 */
[-C--:B------:R-:W-:Y:S01]  /*fef0*/  FMUL.FTZ R120, R120, R15.reuse ;  /* 0x0000000f78787220 */ /* 0x080fe20000410000 */
[-C--:B------:R-:W-:Y:S01]  /*ff00*/  FMUL.FTZ R121, R121, R15.reuse ;  /* 0x0000000f79797220 */ /* 0x080fe20000410000 */
[----:B------:R-:W4:Y:S01]  /*ff10*/  MUFU.EX2 R168, R168 ;  /* 0x000000a800a87308 */ /* 0x000f220000000800 */
[----:B0-----:R-:W-:Y:S01]  /*ff20*/  FADD.FTZ R0, R161, R0 ;  /* 0x00000000a1007221 */ /* 0x001fe20000010000 */
[----:B---3--:R-:W-:Y:S01]  /*ff30*/  FADD.FTZ R3, R162, R3 ;  /* 0x00000003a2037221 */ /* 0x008fe20000010000 */
[----:B------:R-:W-:Y:S01]  /*ff40*/  F2FP.BF16.F32.PACK_AB R162, R173, R162 ;  /* 0x000000a2ada2723e */ /* 0x000fe200000010ff */
[-C--:B------:R-:W-:Y:S01]  /*ff50*/  FMUL.FTZ R124, R124, R15.reuse ;  /* 0x0000000f7c7c7220 */ /* 0x080fe20000410000 */
[-C--:B------:R-:W-:Y:S01]  /*ff60*/  FMUL.FTZ R125, R125, R15.reuse ;  /* 0x0000000f7d7d7220 */ /* 0x080fe20000410000 */
[----:B------:R-:W-:Y:S01]  /*ff70*/  FADD.FTZ R3, R173, R3 ;  /* 0x00000003ad037221 */ /* 0x000fe20000010000 */
[----:B------:R-:W-:Y:S01]  /*ff80*/  FMUL.FTZ R128, R128, R15 ;  /* 0x0000000f80807220 */ /* 0x000fe20000410000 */
[----:B------:R-:W0:Y:S01]  /*ff90*/  MUFU.EX2 R179, R179 ;  /* 0x000000b300b37308 */ /* 0x000e220000000800 */
[C---:B--2---:R-:W-:Y:S01]  /*ffa0*/  FADD.FTZ R0, R224.reuse, R0 ;  /* 0x00000000e0007221 */ /* 0x044fe20000010000 */
[----:B------:R-:W-:Y:S01]  /*ffb0*/  FADD.FTZ R3, R175, R3 ;  /* 0x00000003af037221 */ /* 0x000fe20000010000 */
[----:B------:R-:W-:Y:S01]  /*ffc0*/  F2FP.BF16.F32.PACK_AB R161, R224, R161 ;  /* 0x000000a1e0a1723e */ /* 0x000fe200000010ff */
[-C--:B------:R-:W-:Y:S01]  /*ffd0*/  FMUL.FTZ R129, R129, R15.reuse ;  /* 0x0000000f81817220 */ /* 0x080fe20000410000 */
[-C--:B------:R-:W-:Y:S01]  /*ffe0*/  FMUL.FTZ R132, R132, R15.reuse ;  /* 0x0000000f84847220 */ /* 0x080fe20000410000 */
[----:B------:R-:W-:Y:S01]  /*fff0*/  FADD.FTZ R3, R177, R3 ;  /* 0x00000003b1037221 */ /* 0x000fe20000010000 */
[-C--:B------:R-:W-:Y:S01]  /*10000*/  FMUL.FTZ R133, R133, R15.reuse ;  /* 0x0000000f85857220 */ /* 0x080fe20000410000 */
[----:B------:R-:W2:Y:S01]  /*10010*/  MUFU.EX2 R165, R172 ;  /* 0x000000ac00a57308 */ /* 0x000ea20000000800 */
        /* <DEDUP_REMOVED lines=9> */
[----:B------:R-:W-:Y:S01]  /*100b0*/  F2FP.BF16.F32.PACK_AB R163, R179, R168 ;  /* 0x000000a8b3a3723e */ /* 0x000fe200000010ff */
[-C--:B------:R-:W-:Y:S01]  /*100c0*/  FMUL.FTZ R148, R148, R15.reuse ;  /* 0x0000000f94947220 */ /* 0x080fe20000410000 */
[----:B------:R-:W-:Y:S01]  /*100d0*/  FMUL.FTZ R149, R149, R15 ;  /* 0x0000000f95957220 */ /* 0x000fe20000410000 */
[-C--:B------:R-:W-:Y:S01]  /*100e0*/  FMUL.FTZ R26, R26, R13.reuse ;  /* 0x0000000d1a1a7220 */ /* 0x080fe20000410000 */
[-C--:B------:R-:W-:Y:S01]  /*100f0*/  FMUL.FTZ R27, R27, R13.reuse ;  /* 0x0000000d1b1b7220 */ /* 0x080fe20000410000 */
[-C--:B------:R-:W-:Y:S01]  /*10100*/  FMUL.FTZ R30, R30, R13.reuse ;  /* 0x0000000d1e1e7220 */ /* 0x080fe20000410000 */
[----:B------:R-:W0:Y:S01]  /*10110*/  MUFU.EX2 R174, R174 ;  /* 0x000000ae00ae7308 */ /* 0x000e220000000800 */
        /* <DEDUP_REMOVED lines=24> */
[C---:B--2---:R-:W-:Y:S01]  /*102a0*/  FADD.FTZ R3, R153.reuse, R3 ;  /* 0x0000000399037221 */ /* 0x044fe20000010000 */
[----:B------:R-:W-:Y:S01]  /*102b0*/  F2FP.BF16.F32.PACK_AB R166, R153, R166 ;  /* 0x000000a699a6723e */ /* 0x000fe200000010ff */
[----:B------:R-:W-:Y:S01]  /*102c0*/  FMUL.FTZ R66, R66, R13 ;  /* 0x0000000d42427220 */ /* 0x000fe20000410000 */
[----:B------:R-:W-:Y:S01]  /*102d0*/  F2FP.BF16.F32.PACK_AB R153, R181, R17 ;  /* 0x00000011b599723e */ /* 0x000fe200000010ff */
[----:B------:R-:W-:Y:S01]  /*102e0*/  BAR.SYNC.DEFER_BLOCKING 0xf, 0x100 ;  /* 0x03c4000000007b1d */ /* 0x000fe20000010000 */
[-C--:B------:R-:W-:Y:S01]  /*102f0*/  FMUL.FTZ R67, R67, R13.reuse ;  /* 0x0000000d43437220 */ /* 0x080fe20000410000 */
[-C--:B------:R-:W-:Y:S01]  /*10300*/  FMUL.FTZ R70, R70, R13.reuse ;  /* 0x0000000d46467220 */ /* 0x080fe20000410000 */
[-C--:B------:R-:W-:Y:S01]  /*10310*/  FMUL.FTZ R71, R71, R13.reuse ;  /* 0x0000000d47477220 */ /* 0x080fe20000410000 */
[----:B---3--:R-:W-:Y:S01]  /*10320*/  FADD.FTZ R0, R167, R0 ;  /* 0x00000000a7007221 */ /* 0x008fe20000010000 */
[-C--:B------:R-:W-:Y:S01]  /*10330*/  FMUL.FTZ R74, R74, R13.reuse ;  /* 0x0000000d4a4a7220 */ /* 0x080fe20000410000 */
[-C--:B------:R-:W-:Y:S01]  /*10340*/  FMUL.FTZ R75, R75, R13.reuse ;  /* 0x0000000d4b4b7220 */ /* 0x080fe20000410000 */
[-C--:B------:R-:W-:Y:S01]  /*10350*/  FMUL.FTZ R78, R78, R13.reuse ;  /* 0x0000000d4e4e7220 */ /* 0x080fe20000410000 */
[-C--:B------:R-:W-:Y:S01]  /*10360*/  FMUL.FTZ R79, R79, R13.reuse ;  /* 0x0000000d4f4f7220 */ /* 0x080fe20000410000 */
[-C--:B------:R-:W-:Y:S01]  /*10370*/  FMUL.FTZ R82, R82, R13.reuse ;  /* 0x0000000d52527220 */ /* 0x080fe20000410000 */
[-C--:B------:R-:W-:Y:S01]  /*10380*/  FMUL.FTZ R83, R83, R13.reuse ;  /* 0x0000000d53537220 */ /* 0x080fe20000410000 */
[----:B------:R-:W-:Y:S01]  /*10390*/  FMUL.FTZ R86, R86, R13 ;  /* 0x0000000d56567220 */ /* 0x000fe20000410000 */
[C---:B0-----:R-:W-:Y:S01]  /*103a0*/  F2FP.BF16.F32.PACK_AB R167, R178.reuse, R167 ;  /* 0x000000a7b2a7723e */ /* 0x041fe200000010ff */
[----:B------:R-:W-:Y:S01]  /*103b0*/  FADD.FTZ R0, R178, R0 ;  /* 0x00000000b2007221 */ /* 0x000fe20000010000 */
        /* <DEDUP_REMOVED lines=10> */
[----:B------:R0:W-:Y:S01]  /*10460*/  STSM.16.M88.4 [R200+0x26800], R152 ;  /* 0x02680098c8007844 */ /* 0x0001e20000000200 */
[-C--:B------:R-:W-:Y:S01]  /*10470*/  FMUL.FTZ R107, R107, R13.reuse ;  /* 0x0000000d6b6b7220 */ /* 0x080fe20000410000 */
[-C--:B------:R-:W-:Y:S01]  /*10480*/  FMUL.FTZ R110, R110, R13.reuse ;  /* 0x0000000d6e6e7220 */ /* 0x080fe20000410000 */
[-C--:B------:R-:W-:Y:S01]  /*10490*/  FMUL.FTZ R111, R111, R13.reuse ;  /* 0x0000000d6f6f7220 */ /* 0x080fe20000410000 */
[----:B------:R0:W-:Y:S01]  /*104a0*/  STSM.16.M88.4 [R203], R156 ;  /* 0x0000009ccb007844 */ /* 0x0001e20000000200 */
        /* <DEDUP_REMOVED lines=24> */
.L_x_5906:
[----:B------:R2:W3:Y:S01]  /*10630*/  SYNCS.PHASECHK.TRANS64.TRYWAIT P1, [R21+URZ+0x28c50], R213 ;  /* 0x028c50d5150075a7 */ /* 0x0004e2000802017f */
[----:B------:R-:W-:Y:S05]  /*10640*/  @!P0 BRA `(.L_x_5907) ;  /* 0x0000000000048947 */ /* 0x000fea0003800000 */
[----:B------:R-:W-:Y:S01]  /*10650*/  BPT.TRAP 0x1 ;  /* 0x000000040000795c */ /* 0x000fe20000300000 */
.L_x_5907:
[----:B------:R-:W-:Y:S04]  /*10660*/  BSSY B2, `(.L_x_5908) ;  /* 0x0000004000027945 */ /* 0x000fe80003800000 */
[----:B---3--:R-:W-:Y:S05]  /*10670*/  @P1 BRA `(.L_x_5909) ;  /* 0x0000000000081947 */ /* 0x008fea0003800000 */
[----:B------:R-:W3:Y:S02]  /*10680*/  SYNCS.PHASECHK.TRANS64.TRYWAIT P1, [R21+URZ+0x28c50], R213 ;  /* 0x028c50d5150075a7 */ /* 0x000ee4000802017f */
[----:B---3--:R-:W-:Y:S05]  /*10690*/  @!P1 BRA `(.L_x_5910) ;  /* 0x0000014000189947 */ /* 0x008fea0003800000 */
.L_x_5909:
[----:B------:R-:W-:Y:S05]  /*106a0*/  BSYNC B2 ;  /* 0x0000000000027941 */ /* 0x000fea0003800000 */
.L_x_5908:
[----:B------:R-:W-:Y:S01]  /*106b0*/  IMAD R168, R209, 0x1000, R195 ;  /* 0x00001000d1a87824 */ /* 0x000fe200078e02c3 */
[----:B------:R-:W-:Y:S01]  /*106c0*/  WARPGROUP.ARRIVE ;  /* 0x00000000000079c5 */ /* 0x000fe20000000000 */
[----:B------:R-:W-:-:S03]  /*106d0*/  IMAD.MOV.U32 R169, RZ, RZ, 0x40000040 ;  /* 0x40000040ffa97424 */ /* 0x000fc600078e00ff */
[----:B------:R-:W-:Y:S02]  /*106e0*/  R2UR UR6, R168 ;  /* 0x00000000a80672ca */ /* 0x000fe400000e0000 */
[----:B------:R-:W-:Y:S01]  /*106f0*/  R2UR UR7, R169 ;  /* 0x00000000a90772ca */ /* 0x000fe200000e0000 */
[----:B------:R-:W-:-:S12]  /*10700*/  IMAD.MOV.U32 R169, RZ, RZ, 0x40000040 ;  /* 0x40000040ffa97424 */ /* 0x000fd800078e00ff */
        /* <DEDUP_REMOVED lines=34> */
.L_x_5911:
[C---:B------:R-:W-:Y:S01]  /*10930*/  ISETP.GT.AND P1, PT, R12.reuse, R211, PT ;  /* 0x000000d30c00720c */ /* 0x040fe20003f24270 */
[----:B-123--:R-:W-:Y:S02]  /*10940*/  VIADD R21, R21, 0x28c60 ;  /* 0x00028c6015157836 */ /* 0x00efe40000000000 */
[----:B------:R-:W-:Y:S02]  /*10950*/  VIADD R12, R12, 0xffffffff ;  /* 0xffffffff0c0c7836 */ /* 0x000fe40000000000 */
[----:B------:R-:W-:Y:S01]  /*10960*/  IMAD.MOV.U32 R15, RZ, RZ, R170 ;  /* 0x000000ffff0f7224 */ /* 0x000fe200078e00aa */
[----:B------:R-:W-:Y:S01]  /*10970*/  PRMT R21, R186, 0x654, R21 ;  /* 0x00000654ba157816 */ /* 0x000fe20000000015 */
[----:B------:R-:W-:Y:S02]  /*10980*/  IMAD.MOV.U32 R13, RZ, RZ, R171 ;  /* 0x000000ffff0d7224 */ /* 0x000fe400078e00ab */
[----:B------:R-:W-:Y:S01]  /*10990*/  IMAD.MOV.U32 R17, RZ, RZ, R209 ;  /* 0x000000ffff117224 */ /* 0x000fe200078e00d1 */
[----:B------:R0:W-:Y:S03]  /*109a0*/  SYNCS.ARRIVE.TRANS64.RED.A1T0 RZ, [R21+URZ], RZ ;  /* 0x000000ff15ff79a7 */ /* 0x0001e6000810043f */
[----:B------:R-:W-:Y:S05]  /*109b0*/  @P1 BRA `(.L_x_5912) ;  /* 0xffffffd4005c1947 */ /* 0x000fea000383ffff */
[----:B------:R-:W-:Y:S05]  /*109c0*/  BSYNC B0 ;  /* 0x0000000000007941 */ /* 0x000fea0003800000 */
.L_x_5891:
[----:B------:R-:W-:Y:S02]  /*109d0*/  IMAD.MOV.U32 R15, RZ, RZ, R170 ;  /* 0x000000ffff0f7224 */ /* 0x000fe400078e00aa */
[----:B------:R-:W-:Y:S02]  /*109e0*/  IMAD.MOV.U32 R13, RZ, RZ, R171 ;  /* 0x000000ffff0d7224 */ /* 0x000fe400078e00ab */
[----:B------:R-:W-:-:S07]  /*109f0*/  IMAD.MOV.U32 R17, RZ, RZ, R209 ;  /* 0x000000ffff117224 */ /* 0x000fce00078e00d1 */
.L_x_5890:
[----:B------:R-:W-:Y:S05]  /*10a00*/  BSYNC B1 ;  /* 0x0000000000017941 */ /* 0x000fea0003800000 */
.L_x_5889:
[----:B0-----:R-:W0:Y:S01]  /*10a10*/  LDC R21, c[0x0][0x448] ;  /* 0x00011200ff157b82 */ /* 0x001e220000000800 */
[----:B------:R-:W-:Y:S01]  /*10a20*/  VIADD R152, R196, 0x3f ;  /* 0x0000003fc4987836 */ /* 0x000fe20000000000 */
[----:B------:R-:W-:-:S06]  /*10a30*/  ULDC UR4, c[0x0][0x9dc] ;  /* 0x0002770000047ab9 */ /* 0x000fcc0000000800 */
[----:B------:R-:W1:Y:S01]  /*10a40*/  LDC R155, c[0x0][0x9e4] ;  /* 0x00027900ff9b7b82 */ /* 0x000e620000000800 */
[----:B0-----:R-:W-:Y:S02]  /*10a50*/  ISETP.NE.AND P4, PT, R21, 0x1, PT ;  /* 0x000000011500780c */ /* 0x001fe40003f85270 */
[----:B-1----:R-:W-:-:S11]  /*10a60*/  ISETP.GE.AND P5, PT, R155, 0x1, PT ;  /* 0x000000019b00780c */ /* 0x002fd60003fa6270 */
[----:B------:R-:W0:Y:S08]  /*10a70*/  @P4 LDC R153, c[0x0][0x44c] ;  /* 0x00011300ff994b82 */ /* 0x000e300000000800 */
[----:B------:R-:W1:Y:S01]  /*10a80*/  @P4 LDC R21, c[0x0][0x450] ;  /* 0x00011400ff154b82 */ /* 0x000e620000000800 */
[----:B0-----:R-:W-:-:S05]  /*10a90*/  @P4 IMAD.HI.U32 R153, R152, R153, RZ ;  /* 0x0000009998994227 */ /* 0x001fca00078e00ff */
[----:B-1----:R-:W-:Y:S02]  /*10aa0*/  @P4 SHF.R.U32.HI R152, RZ, R21, R153 ;  /* 0x00000015ff984219 */ /* 0x002fe40000011699 */
[----:B------:R-:W-:-:S05]  /*10ab0*/  IADD3 R21, R184, 0x1, -R23 ;  /* 0x00000001b8157810 */ /* 0x000fca0007ffe817 */
[----:B------:R-:W-:-:S04]  /*10ac0*/  IMAD.IADD R152, R21, 0x1, R152 ;  /* 0x0000000115987824 */ /* 0x000fc800078e0298 */
[----:B------:R-:W-:Y:S01]  /*10ad0*/  VIADD R21, R152, -UR4 ;  /* 0x8000000498157c36 */ /* 0x000fe20008000000 */
[----:B------:R-:W-:Y:S06]  /*10ae0*/  @!P5 BRA `(.L_x_5913) ;  /* 0x000000000048d947 */ /* 0x000fec0003800000 */
[----:B------:R-:W-:Y:S01]  /*10af0*/  IMAD.MOV.U32 R154, RZ, RZ, R152 ;  /* 0x000000ffff9a7224 */ /* 0x000fe200078e0098 */
[----:B------:R-:W-:Y:S04]  /*10b00*/  BSSY B0, `(.L_x_5914) ;  /* 0x000000e000007945 */ /* 0x000fe80003800000 */
        /* <DEDUP_REMOVED lines=9> */
.L_x_5915:
[----:B------:R-:W-:-:S13]  /*10ba0*/  ISETP.NE.AND P1, PT, R155, 0x1, PT ;  /* 0x000000019b00780c */ /* 0x000fda0003f25270 */
[----:B------:R-:W0:Y:S02]  /*10bb0*/  @P1 LDC.64 R152, c[0x0][0x9e8] ;  /* 0x00027a00ff981b82 */ /* 0x000e240000000a00 */
[----:B0-----:R-:W-:-:S05]  /*10bc0*/  @P1 IMAD.HI.U32 R152, R154, R152, RZ ;  /* 0x000000989a981227 */ /* 0x001fca00078e00ff */
[----:B------:R-:W-:-:S07]  /*10bd0*/  @P1 SHF.R.U32.HI R154, RZ, R153, R152 ;  /* 0x00000099ff9a1219 */ /* 0x000fce0000011698 */
.L_x_5916:
[----:B------:R-:W-:Y:S05]  /*10be0*/  BSYNC B0 ;  /* 0x0000000000007941 */ /* 0x000fea0003800000 */
.L_x_5914:
[----:B------:R-:W-:-:S05]  /*10bf0*/  IMAD R154, R154, R155, RZ ;  /* 0x0000009b9a9a7224 */ /* 0x000fca00078e02ff */
[----:B------:R-:W-:-:S07]  /*10c00*/  VIMNMX R21, R21, R154, !PT ;  /* 0x0000009a15157248 */ /* 0x000fce0007fe0100 */
.L_x_5913:
[----:B------:R-:W-:Y:S01]  /*10c10*/  VIADD R21, R21, 0x3f ;  /* 0x0000003f15157836 */ /* 0x000fe20000000000 */
[----:B------:R-:W-:Y:S04]  /*10c20*/  BSSY B1, `(.L_x_5917) ;  /* 0x00001f1000017945 */ /* 0x000fe80003800000 */
[----:B------:R-:W-:-:S04]  /*10c30*/  SHF.R.S32.HI R152, RZ, 0x1f, R21 ;  /* 0x0000001fff987819 */ /* 0x000fc80000011415 */
[----:B------:R-:W-:-:S04]  /*10c40*/  LEA.HI R152, R152, R21, RZ, 0x6 ;  /* 0x0000001598987211 */ /* 0x000fc800078f30ff */
[----:B------:R-:W-:-:S04]  /*10c50*/  SHF.R.S32.HI R21, RZ, 0x6, R152 ;  /* 0x00000006ff157819 */ /* 0x000fc80000011498 */
        /* <DEDUP_REMOVED lines=8> */
.L_x_5932:
[----:B------:R-:W-:Y:S02]  /*10ce0*/  VIADD R17, R217, 0x1 ;  /* 0x00000001d9117836 */ /* 0x000fe40000000000 */
[----:B0-----:R-:W-:Y:S02]  /*10cf0*/  IMAD.MOV.U32 R12, RZ, RZ, R209 ;  /* 0x000000ffff0c7224 */ /* 0x001fe400078e00d1 */
[----:B------:R-:W-:Y:S01]  /*10d00*/  VIADD R209, R209, 0xffffffff ;  /* 0xffffffffd1d17836 */ /* 0x000fe20000000000 */
[C---:B------:R-:W-:Y:S02]  /*10d10*/  ISETP.NE.AND P2, PT, R17.reuse, 0x2, PT ;  /* 0x000000021100780c */ /* 0x040fe40003f45270 */
[----:B------:R-:W-:Y:S02]  /*10d20*/  ISETP.GT.AND P1, PT, R12, R21, PT ;  /* 0x000000150c00720c */ /* 0x000fe40003f24270 */
[----:B------:R-:W-:Y:S02]  /*10d30*/  SEL R12, RZ, 0x1, P2 ;  /* 0x00000001ff0c7807 */ /* 0x000fe40001000000 */
[----:B------:R-:W-:-:S02]  /*10d40*/  SEL R17, R17, RZ, P2 ;  /* 0x000000ff11117207 */ /* 0x000fc40001000000 */
[----:B------:R-:W-:Y:S01]  /*10d50*/  LOP3.LUT R22, R22, R12, RZ, 0x3c, !PT ;  /* 0x0000000c16167212 */ /* 0x000fe200078e3cff */
[----:B------:R-:W-:Y:S06]  /*10d60*/  @!P0 BRA `(.L_x_5920) ;  /* 0x0000000000048947 */ /* 0x000fec0003800000 */
[----:B------:R-:W-:Y:S01]  /*10d70*/  BPT.TRAP 0x1 ;  /* 0x000000040000795c */ /* 0x000fe20000300000 */
.L_x_5920:
[----:B------:R-:W-:Y:S01]  /*10d80*/  IMAD R12, R17, 0x8, R2 ;  /* 0x00000008110c7824 */ /* 0x000fe200078e0202 */
[----:B------:R-:W-:-:S04]  /*10d90*/  SHF.L.U32 R211, R22, 0x1f, RZ ;  /* 0x0000001f16d37819 */ /* 0x000fc800000006ff */
[----:B------:R0:W1:Y:S01]  /*10da0*/  SYNCS.PHASECHK.TRANS64.TRYWAIT P2, [R12+URZ+0x28c30], R211 ;  /* 0x028c30d30c0075a7 */ /* 0x000062000804017f */
[----:B------:R-:W-:Y:S05]  /*10db0*/  @!P0 BRA `(.L_x_5921) ;  /* 0x0000000000048947 */ /* 0x000fea0003800000 */
[----:B------:R-:W-:Y:S01]  /*10dc0*/  BPT.TRAP 0x1 ;  /* 0x000000040000795c */ /* 0x000fe20000300000 */
.L_x_5921:
[----:B------:R-:W-:Y:S01]  /*10dd0*/  BSSY B2, `(.L_x_5922) ;  /* 0x0000006000027945 */ /* 0x000fe20003800000 */
[----:B------:R-:W-:Y:S02]  /*10de0*/  IMAD R156, R17, 0x200, R14 ;  /* 0x00000200119c7824 */ /* 0x000fe400078e020e */
[----:B------:R-:W-:Y:S01]  /*10df0*/  IMAD.MOV.U32 R157, RZ, RZ, 0x40000040 ;  /* 0x40000040ff9d7424 */ /* 0x000fe200078e00ff */
[----:B-1----:R-:W-:Y:S06]  /*10e00*/  @P2 BRA `(.L_x_5923) ;  /* 0x0000000000082947 */ /* 0x002fec0003800000 */
[----:B------:R-:W1:Y:S02]  /*10e10*/  SYNCS.PHASECHK.TRANS64.TRYWAIT P2, [R12+URZ+0x28c30], R211 ;  /* 0x028c30d30c0075a7 */ /* 0x000e64000804017f */
[----:B-1----:R-:W-:Y:S05]  /*10e20*/  @!P2 BRA `(.L_x_5924) ;  /* 0x000001380048a947 */ /* 0x002fea0003800000 */
.L_x_5923:
[----:B------:R-:W-:Y:S05]  /*10e30*/  BSYNC B2 ;  /* 0x0000000000027941 */ /* 0x000fea0003800000 */
.L_x_5922:
        /* <DEDUP_REMOVED lines=36> */
.L_x_5925:
        /* <DEDUP_REMOVED lines=41> */
[----:B----4-:R-:W-:-:S02]  /*11310*/  FMNMX.FTZ R13, R153, R13, !PT ;  /* 0x0000000d990d7209 */ /* 0x010fc40007810000 */
[----:B------:R-:W-:-:S05]  /*11320*/  ISETP.NE.AND P2, PT, R197, RZ, PT ;  /* 0x000000ffc500720c */ /* 0x000fca0003f45270 */
        /* <DEDUP_REMOVED lines=22> */
[----:B------:R-:W-:Y:S01]  /*11490*/  MUFU.TANH R154, R154 ;  /* 0x0000009a009a7308 */ /* 0x000fe20000002400 */
[----:B----4-:R-:W-:-:S07]  /*114a0*/  FMNMX.FTZ R13, R177, R13, !PT ;  /* 0x0000000db10d7209 */ /* 0x010fce0007810000 */
[----:B------:R-:W-:Y:S01]  /*114b0*/  MUFU.TANH R155, R155 ;  /* 0x0000009b009b7308 */ /* 0x000fe20000002400 */
[----:B--2---:R-:W-:-:S05]  /*114c0*/  FMNMX.FTZ R13, R181, R13, !PT ;  /* 0x0000000db50d7209 */ /* 0x004fca0007810000 */
[----:B------:R-:W2:Y:S02]  /*114d0*/  SHFL.BFLY PT, R20, R13, 0x2, 0x1f ;  /* 0x0c401f000d147f89 */ /* 0x000ea400000e0000 */
[----:B------:R-:W-:Y:S08]  /*114e0*/  MUFU.TANH R158, R158 ;  /* 0x0000009e009e7308 */ /* 0x000ff00000002400 */
[----:B------:R-:W-:Y:S08]  /*114f0*/  MUFU.TANH R159, R159 ;  /* 0x0000009f009f7308 */ /* 0x000ff00000002400 */
[----:B------:R-:W-:Y:S01]  /*11500*/  MUFU.TANH R162, R162 ;  /* 0x000000a200a27308 */ /* 0x000fe20000002400 */
[----:B--2---:R-:W-:-:S07]  /*11510*/  FMNMX.FTZ R13, R13, R20, !PT ;  /* 0x000000140d0d7209 */ /* 0x004fce0007810000 */
[----:B------:R-:W-:Y:S01]  /*11520*/  MUFU.TANH R163, R163 ;  /* 0x000000a300a37308 */ /* 0x000fe20000002400 */
[----:B------:R-:W2:Y:S07]  /*11530*/  SHFL.BFLY PT, R20, R13, 0x1, 0x1f ;  /* 0x0c201f000d147f89 */ /* 0x000eae00000e0000 */
[----:B------:R-:W-:Y:S08]  /*11540*/  MUFU.TANH R166, R166 ;  /* 0x000000a600a67308 */ /* 0x000ff00000002400 */
[----:B------:R-:W-:Y:S08]  /*11550*/  MUFU.TANH R167, R167 ;  /* 0x000000a700a77308 */ /* 0x000ff00000002400 */
[----:B------:R-:W-:Y:S01]  /*11560*/  MUFU.TANH R170, R170 ;  /* 0x000000aa00aa7308 */ /* 0x000fe20000002400 */
[----:B--2---:R-:W-:Y:S01]  /*11570*/  FMNMX.FTZ R13, R13, R20, !PT ;  /* 0x000000140d0d7209 */ /* 0x004fe20007810000 */
        /* <DEDUP_REMOVED lines=19> */
[-CC-:B------:R-:W-:Y:S01]  /*116b0*/  FFMA.FTZ R173, R173, R20.reuse, -R218.reuse ;  /* 0x00000014adad7223 */ /* 0x180fe200000108da */
[-CC-:B------:R-:W-:Y:S01]  /*116c0*/  FFMA.FTZ R176, R176, R20.reuse, -R218.reuse ;  /* 0x00000014b0b07223 */ /* 0x180fe200000108da */
[-CC-:B------:R-:W-:Y:S01]  /*116d0*/  FFMA.FTZ R177, R177, R20.reuse, -R218.reuse ;  /* 0x00000014b1b17223 */ /* 0x180fe200000108da */
[----:B------:R-:W-:-:S04]  /*116e0*/  FFMA.FTZ R181, R181, R20, -R218 ;  /* 0x00000014b5b57223 */ /* 0x000fc800000108da */
[----:B------:R-:W4:Y:S01]  /*116f0*/  MUFU.EX2 R152, R152 ;  /* 0x0000009800987308 */ /* 0x000f220000000800 */
[-C--:B--2---:R-:W-:Y:S01]  /*11700*/  FMUL.FTZ R24, R24, R180.reuse ;  /* 0x000000b418187220 */ /* 0x084fe20000410000 */
[-C--:B------:R-:W-:Y:S01]  /*11710*/  FMUL.FTZ R25, R25, R180.reuse ;  /* 0x000000b419197220 */ /* 0x080fe20000410000 */
[-C--:B------:R-:W-:Y:S01]  /*11720*/  FMUL.FTZ R28, R28, R180.reuse ;  /* 0x000000b41c1c7220 */ /* 0x080fe20000410000 */
[-C--:B------:R-:W-:Y:S01]  /*11730*/  FMUL.FTZ R29, R29, R180.reuse ;  /* 0x000000b41d1d7220 */ /* 0x080fe20000410000 */
[-C--:B------:R-:W-:Y:S01]  /*11740*/  FMUL.FTZ R32, R32, R180.reuse ;  /* 0x000000b420207220 */ /* 0x080fe20000410000 */
[-C--:B------:R-:W-:Y:S01]  /*11750*/  FMUL.FTZ R33, R33, R180.reuse ;  /* 0x000000b421217220 */ /* 0x080fe20000410000 */
[-C--:B------:R-:W-:Y:S01]  /*11760*/  FMUL.FTZ R36, R36, R180.reuse ;  /* 0x000000b424247220 */ /* 0x080fe20000410000 */
[----:B------:R-:W-:Y:S01]  /*11770*/  MUFU.TANH R174, R174 ;  /* 0x000000ae00ae7308 */ /* 0x000fe20000002400 */
[----:B---3--:R-:W-:Y:S01]  /*11780*/  FFMA.FTZ R3, R180, R3, R15 ;  /* 0x00000003b4037223 */ /* 0x008fe2000001000f */
[-C--:B------:R-:W-:Y:S01]  /*11790*/  FMUL.FTZ R37, R37, R180.reuse ;  /* 0x000000b425257220 */ /* 0x080fe20000410000 */
[-C--:B------:R-:W-:Y:S01]  /*117a0*/  FMUL.FTZ R40, R40, R180.reuse ;  /* 0x000000b428287220 */ /* 0x080fe20000410000 */
[-C--:B------:R-:W-:Y:S01]  /*117b0*/  FMUL.FTZ R41, R41, R180.reuse ;  /* 0x000000b429297220 */ /* 0x080fe20000410000 */
[-C--:B------:R-:W-:Y:S01]  /*117c0*/  FMUL.FTZ R44, R44, R180.reuse ;  /* 0x000000b42c2c7220 */ /* 0x080fe20000410000 */
[-C--:B------:R-:W-:Y:S01]  /*117d0*/  FMUL.FTZ R45, R45, R180.reuse ;  /* 0x000000b42d2d7220 */ /* 0x080fe20000410000 */
[----:B------:R-:W-:Y:S01]  /*117e0*/  FMUL.FTZ R48, R48, R180 ;  /* 0x000000b430307220 */ /* 0x000fe20000410000 */
[----:B------:R-:W-:Y:S01]  /*117f0*/  MUFU.TANH R175, R175 ;  /* 0x000000af00af7308 */ /* 0x000fe20000002400 */
[C---:B----4-:R-:W-:Y:S01]  /*11800*/  FADD.FTZ R3, R152.reuse, R3 ;  /* 0x0000000398037221 */ /* 0x050fe20000010000 */
[----:B------:R-:W-:Y:S01]  /*11810*/  F2FP.BF16.F32.PACK_AB R152, R152, R15 ;  /* 0x0000000f9898723e */ /* 0x000fe200000010ff */
[----:B------:R-:W-:-:S02]  /*11820*/  VIADD R15, R12, 0x28c40 ;  /* 0x00028c400c0f7836 */ /* 0x000fc40000000000 */
[-C--:B------:R-:W-:Y:S01]  /*11830*/  FMUL.FTZ R49, R49, R180.reuse ;  /* 0x000000b431317220 */ /* 0x080fe20000410000 */
[-C--:B------:R-:W-:Y:S01]  /*11840*/  FMUL.FTZ R52, R52, R180.reuse ;  /* 0x000000b434347220 */ /* 0x080fe20000410000 */
[-C--:B------:R-:W-:Y:S01]  /*11850*/  FMUL.FTZ R53, R53, R180.reuse ;  /* 0x000000b435357220 */ /* 0x080fe20000410000 */
[-C--:B------:R-:W-:Y:S01]  /*11860*/  FMUL.FTZ R56, R56, R180.reuse ;  /* 0x000000b438387220 */ /* 0x080fe20000410000 */
[----:B------:R-:W-:Y:S01]  /*11870*/  PRMT R15, R186, 0x654, R15 ;  /* 0x00000654ba0f7816 */ /* 0x000fe2000000000f */
[----:B------:R-:W-:Y:S01]  /*11880*/  MUFU.TANH R178, R178 ;  /* 0x000000b200b27308 */ /* 0x000fe20000002400 */
[-C--:B------:R-:W-:Y:S01]  /*11890*/  FMUL.FTZ R57, R57, R180.reuse ;  /* 0x000000b439397220 */ /* 0x080fe20000410000 */
[-C--:B------:R-:W-:Y:S01]  /*118a0*/  FMUL.FTZ R60, R60, R180.reuse ;  /* 0x000000b43c3c7220 */ /* 0x080fe20000410000 */
[----:B------:R2:W-:Y:S01]  /*118b0*/  SYNCS.ARRIVE.TRANS64.RED.A1T0 RZ, [R15+URZ], RZ ;  /* 0x000000ff0fff79a7 */ /* 0x0005e2000810043f */
[-C--:B------:R-:W-:Y:S01]  /*118c0*/  FMUL.FTZ R61, R61, R180.reuse ;  /* 0x000000b43d3d7220 */ /* 0x080fe20000410000 */
[-C--:B------:R-:W-:Y:S01]  /*118d0*/  FMUL.FTZ R64, R64, R180.reuse ;  /* 0x000000b440407220 */ /* 0x080fe20000410000 */
[-C--:B------:R-:W-:Y:S01]  /*118e0*/  FMUL.FTZ R65, R65, R180.reuse ;  /* 0x000000b441417220 */ /* 0x080fe20000410000 */
[-C--:B------:R-:W-:Y:S01]  /*118f0*/  FMUL.FTZ R68, R68, R180.reuse ;  /* 0x000000b444447220 */ /* 0x080fe20000410000 */
[----:B------:R-:W-:Y:S01]  /*11900*/  MUFU.TANH R179, R179 ;  /* 0x000000b300b37308 */ /* 0x000fe20000002400 */
[-C--:B------:R-:W-:Y:S01]  /*11910*/  FMUL.FTZ R69, R69, R180.reuse ;  /* 0x000000b445457220 */ /* 0x080fe20000410000 */
[-C--:B------:R-:W-:Y:S01]  /*11920*/  FMUL.FTZ R72, R72, R180.reuse ;  /* 0x000000b448487220 */ /* 0x080fe20000410000 */
[----:B--2---:R-:W-:Y:S01]  /*11930*/  FMNMX.FTZ R15, R154, R213, !PT ;  /* 0x000000d59a0f7209 */ /* 0x004fe20007810000 */
[-C--:B------:R-:W-:Y:S01]  /*11940*/  FMUL.FTZ R73, R73, R180.reuse ;  /* 0x000000b449497220 */ /* 0x080fe20000410000 */
[-C--:B------:R-:W-:Y:S01]  /*11950*/  FMUL.FTZ R76, R76, R180.reuse ;  /* 0x000000b44c4c7220 */ /* 0x080fe20000410000 */
[-C--:B------:R-:W-:Y:S01]  /*11960*/  FMUL.FTZ R77, R77, R180.reuse ;  /* 0x000000b44d4d7220 */ /* 0x080fe20000410000 */
[----:B------:R-:W-:Y:S01]  /*11970*/  FMNMX.FTZ R15, R155, R15, !PT ;  /* 0x0000000f9b0f7209 */ /* 0x000fe20007810000 */
[----:B------:R-:W-:Y:S01]  /*11980*/  MUFU.TANH R182, R182 ;  /* 0x000000b600b67308 */ /* 0x000fe20000002400 */
[-C--:B------:R-:W-:Y:S01]  /*11990*/  FMUL.FTZ R80, R80, R180.reuse ;  /* 0x000000b450507220 */ /* 0x080fe20000410000 */
[-C--:B------:R-:W-:Y:S01]  /*119a0*/  FMUL.FTZ R81, R81, R180.reuse ;  /* 0x000000b451517220 */ /* 0x080fe20000410000 */
[----:B------:R-:W-:Y:S01]  /*119b0*/  FMNMX.FTZ R15, R158, R15, !PT ;  /* 0x0000000f9e0f7209 */ /* 0x000fe20007810000 */
        /* <DEDUP_REMOVED lines=12> */
[----:B------:R-:W2:Y:S01]  /*11a80*/  MUFU.EX2 R153, R153 ;  /* 0x0000009900997308 */ /* 0x000ea20000000800 */
[-C--:B------:R-:W-:Y:S01]  /*11a90*/  FMUL.FTZ R100, R100, R180.reuse ;  /* 0x000000b464647220 */ /* 0x080fe20000410000 */
[-C--:B------:R-:W-:Y:S01]  /*11aa0*/  FMUL.FTZ R101, R101, R180.reuse ;  /* 0x000000b465657220 */ /* 0x080fe20000410000 */
[----:B------:R-:W-:Y:S01]  /*11ab0*/  FMNMX.FTZ R15, R166, R15, !PT ;  /* 0x0000000fa60f7209 */ /* 0x000fe20007810000 */
[-C--:B------:R-:W-:Y:S01]  /*11ac0*/  FMUL.FTZ R104, R104, R180.reuse ;  /* 0x000000b468687220 */ /* 0x080fe20000410000 */
[-C--:B------:R-:W-:Y:S01]  /*11ad0*/  FMUL.FTZ R105, R105, R180.reuse ;  /* 0x000000b469697220 */ /* 0x080fe20000410000 */
[-C--:B------:R-:W-:Y:S01]  /*11ae0*/  FMUL.FTZ R108, R108, R180.reuse ;  /* 0x000000b46c6c7220 */ /* 0x080fe20000410000 */
[----:B------:R-:W-:Y:S01]  /*11af0*/  FMNMX.FTZ R15, R167, R15, !PT ;  /* 0x0000000fa70f7209 */ /* 0x000fe20007810000 */
[----:B------:R-:W3:Y:S01]  /*11b00*/  MUFU.EX2 R156, R156 ;  /* 0x0000009c009c7308 */ /* 0x000ee20000000800 */
[-C--:B------:R-:W-:Y:S01]  /*11b10*/  FMUL.FTZ R109, R109, R180.reuse ;  /* 0x000000b46d6d7220 */ /* 0x080fe20000410000 */
[-C--:B------:R-:W-:Y:S01]  /*11b20*/  FMUL.FTZ R112, R112, R180.reuse ;  /* 0x000000b470707220 */ /* 0x080fe20000410000 */
[----:B------:R-:W-:Y:S01]  /*11b30*/  FMNMX.FTZ R15, R170, R15, !PT ;  /* 0x0000000faa0f7209 */ /* 0x000fe20007810000 */
[-C--:B------:R-:W-:Y:S01]  /*11b40*/  FMUL.FTZ R113, R113, R180.reuse ;  /* 0x000000b471717220 */ /* 0x080fe20000410000 */
[-C--:B------:R-:W-:Y:S01]  /*11b50*/  FMUL.FTZ R116, R116, R180.reuse ;  /* 0x000000b474747220 */ /* 0x080fe20000410000 */
[-C--:B------:R-:W-:Y:S01]  /*11b60*/  FMUL.FTZ R117, R117, R180.reuse ;  /* 0x000000b475757220 */ /* 0x080fe20000410000 */
[----:B------:R-:W-:Y:S01]  /*11b70*/  FMNMX.FTZ R15, R171, R15, !PT ;  /* 0x0000000fab0f7209 */ /* 0x000fe20007810000 */
[----:B------:R-:W4:Y:S01]  /*11b80*/  MUFU.EX2 R157, R157 ;  /* 0x0000009d009d7308 */ /* 0x000f220000000800 */
[----:B--2---:R-:W-:Y:S01]  /*11b90*/  FADD.FTZ R3, R153, R3 ;  /* 0x0000000399037221 */ /* 0x004fe20000010000 */
[-C--:B------:R-:W-:Y:S01]  /*11ba0*/  FMUL.FTZ R120, R120, R180.reuse ;  /* 0x000000b478787220 */ /* 0x080fe20000410000 */
[----:B------:R-:W-:Y:S01]  /*11bb0*/  FMNMX.FTZ R15, R174, R15, !PT ;  /* 0x0000000fae0f7209 */ /* 0x000fe20007810000 */
[-C--:B------:R-:W-:Y:S01]  /*11bc0*/  FMUL.FTZ R121, R121, R180.reuse ;  /* 0x000000b479797220 */ /* 0x080fe20000410000 */
[-C--:B------:R-:W-:Y:S01]  /*11bd0*/  FMUL.FTZ R124, R124, R180.reuse ;  /* 0x000000b47c7c7220 */ /* 0x080fe20000410000 */
[-C--:B------:R-:W-:Y:S01]  /*11be0*/  FMUL.FTZ R125, R125, R180.reuse ;  /* 0x000000b47d7d7220 */ /* 0x080fe20000410000 */
[----:B------:R-:W-:Y:S01]  /*11bf0*/  FMNMX.FTZ R15, R175, R15, !PT ;  /* 0x0000000faf0f7209 */ /* 0x000fe20007810000 */
[----:B------:R-:W-:Y:S01]  /*11c00*/  MUFU.EX2 R161, R161 ;  /* 0x000000a100a17308 */ /* 0x000fe20000000800 */
[----:B---3--:R-:W-:Y:S01]  /*11c10*/  FADD.FTZ R3, R156, R3 ;  /* 0x000000039c037221 */ /* 0x008fe20000010000 */
[-C--:B------:R-:W-:Y:S01]  /*11c20*/  FMUL.FTZ R128, R128, R180.reuse ;  /* 0x000000b480807220 */ /* 0x080fe20000410000 */
[----:B------:R-:W-:Y:S01]  /*11c30*/  FMNMX.FTZ R15, R178, R15, !PT ;  /* 0x0000000fb20f7209 */ /* 0x000fe20007810000 */
[-C--:B------:R-:W-:Y:S01]  /*11c40*/  FMUL.FTZ R129, R129, R180.reuse ;  /* 0x000000b481817220 */ /* 0x080fe20000410000 */
[-C--:B------:R-:W-:Y:S01]  /*11c50*/  FMUL.FTZ R132, R132, R180.reuse ;  /* 0x000000b484847220 */ /* 0x080fe20000410000 */
[-C--:B------:R-:W-:Y:S01]  /*11c60*/  FMUL.FTZ R133, R133, R180.reuse ;  /* 0x000000b485857220 */ /* 0x080fe20000410000 */
[----:B------:R-:W-:Y:S01]  /*11c70*/  FMNMX.FTZ R15, R179, R15, !PT ;  /* 0x0000000fb30f7209 */ /* 0x000fe20007810000 */
[----:B------:R-:W-:Y:S01]  /*11c80*/  MUFU.EX2 R164, R164 ;  /* 0x000000a400a47308 */ /* 0x000fe20000000800 */
[----:B----4-:R-:W-:Y:S01]  /*11c90*/  FADD.FTZ R3, R157, R3 ;  /* 0x000000039d037221 */ /* 0x010fe20000010000 */
[-C--:B------:R-:W-:Y:S01]  /*11ca0*/  FMUL.FTZ R136, R136, R180.reuse ;  /* 0x000000b488887220 */ /* 0x080fe20000410000 */
[----:B------:R-:W-:Y:S01]  /*11cb0*/  FMNMX.FTZ R15, R182, R15, !PT ;  /* 0x0000000fb60f7209 */ /* 0x000fe20007810000 */
        /* <DEDUP_REMOVED lines=8> */
[----:B------:R-:W2:Y:S01]  /*11d40*/  SHFL.BFLY PT, R218, R15, 0x2, 0x1f ;  /* 0x0c401f000fda7f89 */ /* 0x000ea200000e0000 */
[----:B------:R-:W-:-:S03]  /*11d50*/  FMUL.FTZ R149, R149, R180 ;  /* 0x000000b495957220 */ /* 0x000fc60000410000 */
[----:B------:R-:W-:Y:S08]  /*11d60*/  MUFU.EX2 R172, R172 ;  /* 0x000000ac00ac7308 */ /* 0x000ff00000000800 */
[----:B------:R-:W-:Y:S08]  /*11d70*/  MUFU.EX2 R173, R173 ;  /* 0x000000ad00ad7308 */ /* 0x000ff00000000800 */
[----:B------:R-:W-:Y:S01]  /*11d80*/  MUFU.EX2 R176, R176 ;  /* 0x000000b000b07308 */ /* 0x000fe20000000800 */
[----:B--2---:R-:W-:-:S07]  /*11d90*/  FMNMX.FTZ R15, R15, R218, !PT ;  /* 0x000000da0f0f7209 */ /* 0x004fce0007810000 */
[----:B------:R-:W-:Y:S01]  /*11da0*/  MUFU.EX2 R218, R160 ;  /* 0x000000a000da7308 */ /* 0x000fe20000000800 */
[----:B------:R-:W2:Y:S07]  /*11db0*/  SHFL.BFLY PT, R220, R15, 0x1, 0x1f ;  /* 0x0c201f000fdc7f89 */ /* 0x000eae00000e0000 */
[----:B------:R-:W-:Y:S08]  /*11dc0*/  MUFU.EX2 R160, R165 ;  /* 0x000000a500a07308 */ /* 0x000ff00000000800 */
[----:B------:R3:W-:Y:S08]  /*11dd0*/  MUFU.EX2 R165, R168 ;  /* 0x000000a800a57308 */ /* 0x0007f00000000800 */
[----:B------:R-:W-:Y:S01]  /*11de0*/  MUFU.EX2 R177, R177 ;  /* 0x000000b100b17308 */ /* 0x000fe20000000800 */
[----:B--2---:R-:W-:-:S05]  /*11df0*/  FMNMX.FTZ R15, R15, R220, !PT ;  /* 0x000000dc0f0f7209 */ /* 0x004fca0007810000 */
[----:B---3--:R-:W-:Y:S01]  /*11e00*/  FADD.FTZ R168, -R15, R213 ;  /* 0x000000d50fa87221 */ /* 0x008fe20000010100 */
[----:B------:R-:W-:-:S03]  /*11e10*/  @!P2 IMAD R213, R217, 0x40, R194 ;  /* 0x00000040d9d5a824 */ /* 0x000fc600078e02c2 */
[----:B------:R-:W-:Y:S01]  /*11e20*/  FMUL.FTZ R168, R168, R20 ;  /* 0x00000014a8a87220 */ /* 0x000fe20000410000 */
[----:B------:R-:W-:-:S05]  /*11e30*/  @!P2 IMAD R213, R213, 0x4, R2 ;  /* 0x00000004d5d5a824 */ /* 0x000fca00078e0202 */
[----:B------:R-:W2:Y:S01]  /*11e40*/  MUFU.EX2 R168, R168 ;  /* 0x000000a800a87308 */ /* 0x000ea20000000800 */
[----:B------:R-:W-:Y:S04]  /*11e50*/  @!P2 STS [R213+0x28800], R180 ;  /* 0x028800b4d500a388 */ /* 0x000fe80000000800 */
[----:B--2---:R2:W-:Y:S01]  /*11e60*/  @!P2 STS [R213+0x28820], R168 ;  /* 0x028820a8d500a388 */ /* 0x0045e20000000800 */
        /* <DEDUP_REMOVED lines=9> */
[----:B--2---:R-:W-:Y:S01]  /*11f00*/  FMUL.FTZ R213, R15, R20 ;  /* 0x000000140fd57220 */ /* 0x004fe20000410000 */
[-C--:B------:R-:W-:Y:S01]  /*11f10*/  FMUL.FTZ R43, R43, R168.reuse ;  /* 0x000000a82b2b7220 */ /* 0x080fe20000410000 */
[-C--:B------:R-:W-:Y:S01]  /*11f20*/  FMUL.FTZ R46, R46, R168.reuse ;  /* 0x000000a82e2e7220 */ /* 0x080fe20000410000 */
[----:B------:R-:W-:Y:S01]  /*11f30*/  FMUL.FTZ R47, R47, R168 ;  /* 0x000000a82f2f7220 */ /* 0x000fe20000410000 */
        /* <DEDUP_REMOVED lines=12> */
[----:B------:R2:W3:Y:S01]  /*12000*/  MUFU.EX2 R181, R154 ;  /* 0x0000009a00b57308 */ /* 0x0004e20000000800 */
[-CC-:B------:R-:W-:Y:S01]  /*12010*/  FFMA.FTZ R175, R175, R20.reuse, -R213.reuse ;  /* 0x00000014afaf7223 */ /* 0x180fe200000108d5 */
[-CC-:B------:R-:W-:Y:S01]  /*12020*/  FFMA.FTZ R178, R178, R20.reuse, -R213.reuse ;  /* 0x00000014b2b27223 */ /* 0x180fe200000108d5 */
[-CC-:B------:R-:W-:Y:S01]  /*12030*/  FFMA.FTZ R179, R179, R20.reuse, -R213.reuse ;  /* 0x00000014b3b37223 */ /* 0x180fe200000108d5 */
[-CC-:B------:R-:W-:Y:S01]  /*12040*/  FFMA.FTZ R182, R182, R20.reuse, -R213.reuse ;  /* 0x00000014b6b67223 */ /* 0x180fe200000108d5 */
[----:B------:R-:W-:Y:S01]  /*12050*/  FFMA.FTZ R183, R183, R20, -R213 ;  /* 0x00000014b7b77223 */ /* 0x000fe200000108d5 */
[-C--:B------:R-:W-:Y:S01]  /*12060*/  FMUL.FTZ R50, R50, R168.reuse ;  /* 0x000000a832327220 */ /* 0x080fe20000410000 */
[-C--:B------:R-:W-:Y:S01]  /*12070*/  FMUL.FTZ R51, R51, R168.reuse ;  /* 0x000000a833337220 */ /* 0x080fe20000410000 */
[----:B------:R-:W4:Y:S01]  /*12080*/  MUFU.EX2 R155, R155 ;  /* 0x0000009b009b7308 */ /* 0x000f220000000800 */
[----:B--2---:R-:W-:Y:S01]  /*12090*/  F2FP.BF16.F32.PACK_AB R154, R156, R153 ;  /* 0x000000999c9a723e */ /* 0x004fe200000010ff */
[-C--:B------:R-:W-:Y:S01]  /*120a0*/  FMUL.FTZ R54, R54, R168.reuse ;  /* 0x000000a836367220 */ /* 0x080fe20000410000 */
[----:B------:R-:W-:Y:S01]  /*120b0*/  F2FP.BF16.F32.PACK_AB R156, R218, R157 ;  /* 0x0000009dda9c723e */ /* 0x000fe200000010ff */
[-C--:B------:R-:W-:Y:S01]  /*120c0*/  FMUL.FTZ R55, R55, R168.reuse ;  /* 0x000000a837377220 */ /* 0x080fe20000410000 */
[-C--:B------:R-:W-:Y:S01]  /*120d0*/  FMUL.FTZ R58, R58, R168.reuse ;  /* 0x000000a83a3a7220 */ /* 0x080fe20000410000 */
[-C--:B------:R-:W-:Y:S01]  /*120e0*/  FMUL.FTZ R59, R59, R168.reuse ;  /* 0x000000a83b3b7220 */ /* 0x080fe20000410000 */
[----:B------:R-:W-:Y:S01]  /*120f0*/  FMUL.FTZ R62, R62, R168 ;  /* 0x000000a83e3e7220 */ /* 0x000fe20000410000 */
[----:B------:R-:W2:Y:S01]  /*12100*/  MUFU.EX2 R158, R158 ;  /* 0x0000009e009e7308 */ /* 0x000ea20000000800 */
[----:B---3--:R-:W-:Y:S01]  /*12110*/  FFMA.FTZ R153, R168, R0, R181 ;  /* 0x00000000a8997223 */ /* 0x008fe200000100b5 */
[----:B------:R-:W-:Y:S01]  /*12120*/  FADD.FTZ R0, R218, R3 ;  /* 0x00000003da007221 */ /* 0x000fe20000010000 */
[-C--:B------:R-:W-:Y:S01]  /*12130*/  FMUL.FTZ R63, R63, R168.reuse ;  /* 0x000000a83f3f7220 */ /* 0x080fe20000410000 */
[-C--:B------:R-:W-:Y:S01]  /*12140*/  FMUL.FTZ R66, R66, R168.reuse ;  /* 0x000000a842427220 */ /* 0x080fe20000410000 */
[-C--:B------:R-:W-:Y:S01]  /*12150*/  FMUL.FTZ R67, R67, R168.reuse ;  /* 0x000000a843437220 */ /* 0x080fe20000410000 */
[----:B------:R-:W-:Y:S01]  /*12160*/  FADD.FTZ R0, R161, R0 ;  /* 0x00000000a1007221 */ /* 0x000fe20000010000 */
[-C--:B------:R-:W-:Y:S01]  /*12170*/  FMUL.FTZ R70, R70, R168.reuse ;  /* 0x000000a846467220 */ /* 0x080fe20000410000 */
[----:B------:R-:W3:Y:S01]  /*12180*/  MUFU.EX2 R159, R159 ;  /* 0x0000009f009f7308 */ /* 0x000ee20000000800 */
[----:B----4-:R-:W-:Y:S01]  /*12190*/  FADD.FTZ R153, R155, R153 ;  /* 0x000000999b997221 */ /* 0x010fe20000010000 */
[----:B------:R-:W-:Y:S01]  /*121a0*/  FADD.FTZ R0, R164, R0 ;  /* 0x00000000a4007221 */ /* 0x000fe20000010000 */
[-C--:B------:R-:W-:Y:S01]  /*121b0*/  FMUL.FTZ R71, R71, R168.reuse ;  /* 0x000000a847477220 */ /* 0x080fe20000410000 */
[-C--:B------:R-:W-:Y:S01]  /*121c0*/  FMUL.FTZ R74, R74, R168.reuse ;  /* 0x000000a84a4a7220 */ /* 0x080fe20000410000 */
[----:B------:R-:W-:Y:S01]  /*121d0*/  FMUL.FTZ R75, R75, R168 ;  /* 0x000000a84b4b7220 */ /* 0x000fe20000410000 */
[----:B------:R-:W-:Y:S01]  /*121e0*/  FADD.FTZ R0, R160, R0 ;  /* 0x00000000a0007221 */ /* 0x000fe20000010000 */
[C---:B------:R-:W-:Y:S01]  /*121f0*/  F2FP.BF16.F32.PACK_AB R160, R165.reuse, R160 ;  /* 0x000000a0a5a0723e */ /* 0x040fe200000010ff */
[----:B------:R-:W4:Y:S01]  /*12200*/  MUFU.EX2 R162, R162 ;  /* 0x000000a200a27308 */ /* 0x000f220000000800 */
[----:B--2---:R-:W-:Y:S01]  /*12210*/  FADD.FTZ R3, R158, R153 ;  /* 0x000000999e037221 */ /* 0x004fe20000010000 */
[----:B------:R-:W-:Y:S01]  /*12220*/  FADD.FTZ R0, R165, R0 ;  /* 0x00000000a5007221 */ /* 0x000fe20000010000 */
[----:B------:R-:W-:Y:S01]  /*12230*/  F2FP.BF16.F32.PACK_AB R153, R155, R181 ;  /* 0x000000b59b99723e */ /* 0x000fe200000010ff */
[-C--:B------:R-:W-:Y:S01]  /*12240*/  FMUL.FTZ R78, R78, R168.reuse ;  /* 0x000000a84e4e7220 */ /* 0x080fe20000410000 */
[-C--:B------:R-:W-:Y:S01]  /*12250*/  FMUL.FTZ R79, R79, R168.reuse ;  /* 0x000000a84f4f7220 */ /* 0x080fe20000410000 */
[----:B------:R-:W-:Y:S01]  /*12260*/  FADD.FTZ R0, R169, R0 ;  /* 0x00000000a9007221 */ /* 0x000fe20000010000 */
[----:B------:R-:W-:Y:S01]  /*12270*/  FMUL.FTZ R82, R82, R168 ;  /* 0x000000a852527220 */ /* 0x000fe20000410000 */
[----:B------:R-:W2:Y:S01]  /*12280*/  MUFU.EX2 R163, R163 ;  /* 0x000000a300a37308 */ /* 0x000ea20000000800 */
[C---:B---3--:R-:W-:Y:S01]  /*12290*/  FADD.FTZ R3, R159.reuse, R3 ;  /* 0x000000039f037221 */ /* 0x048fe20000010000 */
[----:B------:R-:W-:Y:S01]  /*122a0*/  F2FP.BF16.F32.PACK_AB R155, R159, R158 ;  /* 0x0000009e9f9b723e */ /* 0x000fe200000010ff */
[----:B------:R-:W-:Y:S01]  /*122b0*/  BAR.SYNC.DEFER_BLOCKING 0xf, 0x100 ;  /* 0x03c4000000007b1d */ /* 0x000fe20000010000 */
[----:B------:R-:W-:Y:S01]  /*122c0*/  FADD.FTZ R0, R172, R0 ;  /* 0x00000000ac007221 */ /* 0x000fe20000010000 */
[----:B------:R-:W-:Y:S01]  /*122d0*/  F2FP.BF16.F32.PACK_AB R158, R164, R161 ;  /* 0x000000a1a49e723e */ /* 0x000fe200000010ff */
[-C--:B------:R-:W-:Y:S01]  /*122e0*/  FMUL.FTZ R83, R83, R168.reuse ;  /* 0x000000a853537220 */ /* 0x080fe20000410000 */
[----:B------:R-:W-:Y:S01]  /*122f0*/  F2FP.BF16.F32.PACK_AB R164, R176, R173 ;  /* 0x000000adb0a4723e */ /* 0x000fe200000010ff */
[----:B------:R-:W-:Y:S01]  /*12300*/  FADD.FTZ R0, R173, R0 ;  /* 0x00000000ad007221 */ /* 0x000fe20000010000 */
[----:B------:R-:W3:Y:S01]  /*12310*/  MUFU.EX2 R217, R217 ;  /* 0x000000d900d97308 */ /* 0x000ee20000000800 */
[----:B----4-:R-:W-:Y:S01]  /*12320*/  FADD.FTZ R3, R162, R3 ;  /* 0x00000003a2037221 */ /* 0x010fe20000010000 */
[-C--:B------:R-:W-:Y:S01]  /*12330*/  FMUL.FTZ R86, R86, R168.reuse ;  /* 0x000000a856567220 */ /* 0x080fe20000410000 */
[----:B------:R-:W-:Y:S01]  /*12340*/  FADD.FTZ R0, R176, R0 ;  /* 0x00000000b0007221 */ /* 0x000fe20000010000 */
[-C--:B------:R-:W-:Y:S01]  /*12350*/  FMUL.FTZ R87, R87, R168.reuse ;  /* 0x000000a857577220 */ /* 0x080fe20000410000 */
[-C--:B------:R-:W-:Y:S01]  /*12360*/  FMUL.FTZ R90, R90, R168.reuse ;  /* 0x000000a85a5a7220 */ /* 0x080fe20000410000 */
[-C--:B------:R-:W-:Y:S01]  /*12370*/  FMUL.FTZ R91, R91, R168.reuse ;  /* 0x000000a85b5b7220 */ /* 0x080fe20000410000 */
[----:B------:R-:W-:Y:S01]  /*12380*/  FMUL.FTZ R94, R94, R168 ;  /* 0x000000a85e5e7220 */ /* 0x000fe20000410000 */
[----:B------:R-:W4:Y:S01]  /*12390*/  MUFU.EX2 R167, R167 ;  /* 0x000000a700a77308 */ /* 0x000f220000000800 */
[C---:B--2---:R-:W-:Y:S01]  /*123a0*/  FADD.FTZ R3, R163.reuse, R3 ;  /* 0x00000003a3037221 */ /* 0x044fe20000010000 */
[----:B------:R-:W-:Y:S01]  /*123b0*/  F2FP.BF16.F32.PACK_AB R157, R163, R162 ;  /* 0x000000a2a39d723e */ /* 0x000fe200000010ff */
[-C--:B------:R-:W-:Y:S01]  /*123c0*/  FMUL.FTZ R95, R95, R168.reuse ;  /* 0x000000a85f5f7220 */ /* 0x080fe20000410000 */
[----:B------:R-:W-:Y:S01]  /*123d0*/  F2FP.BF16.F32.PACK_AB R162, R172, R169 ;  /* 0x000000a9aca2723e */ /* 0x000fe200000010ff */
[----:B------:R-:W-:Y:S01]  /*123e0*/  FADD.FTZ R169, R177, R0 ;  /* 0x00000000b1a97221 */ /* 0x000fe20000010000 */
[-C--:B------:R-:W-:Y:S01]  /*123f0*/  FMUL.FTZ R98, R98, R168.reuse ;  /* 0x000000a862627220 */ /* 0x080fe20000410000 */
[-C--:B------:R-:W-:Y:S01]  /*12400*/  FMUL.FTZ R99, R99, R168.reuse ;  /* 0x000000a863637220 */ /* 0x080fe20000410000 */
[----:B------:R-:W2:Y:S01]  /*12410*/  MUFU.EX2 R170, R170 ;  /* 0x000000aa00aa7308 */ /* 0x000ea20000000800 */
[----:B---3--:R-:W-:Y:S01]  /*12420*/  FADD.FTZ R3, R217, R3 ;  /* 0x00000003d9037221 */ /* 0x008fe20000010000 */
[----:B------:R3:W-:Y:S01]  /*12430*/  STSM.16.M88.4 [R200+0x26800], R152 ;  /* 0x02680098c8007844 */ /* 0x0007e20000000200 */
[-C--:B------:R-:W-:Y:S01]  /*12440*/  FMUL.FTZ R102, R102, R168.reuse ;  /* 0x000000a866667220 */ /* 0x080fe20000410000 */
[-C--:B------:R-:W-:Y:S01]  /*12450*/  FMUL.FTZ R103, R103, R168.reuse ;  /* 0x000000a867677220 */ /* 0x080fe20000410000 */
[-C--:B------:R-:W-:Y:S01]  /*12460*/  FMUL.FTZ R106, R106, R168.reuse ;  /* 0x000000a86a6a7220 */ /* 0x080fe20000410000 */
[-C--:B------:R-:W-:Y:S01]  /*12470*/  FMUL.FTZ R107, R107, R168.reuse ;  /* 0x000000a86b6b7220 */ /* 0x080fe20000410000 */
[-C--:B------:R-:W-:Y:S01]  /*12480*/  FMUL.FTZ R110, R110, R168.reuse ;  /* 0x000000a86e6e7220 */ /* 0x080fe20000410000 */
[----:B------:R-:W5:Y:S01]  /*12490*/  MUFU.EX2 R171, R171 ;  /* 0x000000ab00ab7308 */ /* 0x000f620000000800 */
        /* <DEDUP_REMOVED lines=16> */
[C---:B-----5:R-:W-:Y:S01]  /*125a0*/  FADD.FTZ R3, R171.reuse, R3 ;  /* 0x00000003ab037221 */ /* 0x060fe20000010000 */
[----:B------:R-:W-:Y:S01]  /*125b0*/  F2FP.BF16.F32.PACK_AB R161, R171, R170 ;  /* 0x000000aaaba1723e */ /* 0x000fe200000010ff */
[-C--:B------:R-:W-:Y:S01]  /*125c0*/  FMUL.FTZ R131, R131, R168.reuse ;  /* 0x000000a883837220 */ /* 0x080fe20000410000 */
[-C--:B------:R-:W-:Y:S01]  /*125d0*/  FMUL.FTZ R134, R134, R168.reuse ;  /* 0x000000a886867220 */ /* 0x080fe20000410000 */
[-C--:B------:R-:W-:Y:S01]  /*125e0*/  FMUL.FTZ R135, R135, R168.reuse ;  /* 0x000000a887877220 */ /* 0x080fe20000410000 */
[-C--:B------:R-:W-:Y:S01]  /*125f0*/  FMUL.FTZ R138, R138, R168.reuse ;  /* 0x000000a88a8a7220 */ /* 0x080fe20000410000 */
[-C--:B------:R-:W-:Y:S01]  /*12600*/  FMUL.FTZ R139, R139, R168.reuse ;  /* 0x000000a88b8b7220 */ /* 0x080fe20000410000 */
[----:B------:R-:W5:Y:S01]  /*12610*/  MUFU.EX2 R178, R178 ;  /* 0x000000b200b27308 */ /* 0x000f620000000800 */
[----:B----4-:R-:W-:Y:S01]  /*12620*/  FADD.FTZ R3, R174, R3 ;  /* 0x00000003ae037221 */ /* 0x010fe20000010000 */
[-C--:B------:R-:W-:Y:S01]  /*12630*/  FMUL.FTZ R142, R142, R168.reuse ;  /* 0x000000a88e8e7220 */ /* 0x080fe20000410000 */
[-C--:B------:R-:W-:Y:S01]  /*12640*/  FMUL.FTZ R143, R143, R168.reuse ;  /* 0x000000a88f8f7220 */ /* 0x080fe20000410000 */
[-C--:B------:R-:W-:Y:S01]  /*12650*/  FMUL.FTZ R146, R146, R168.reuse ;  /* 0x000000a892927220 */ /* 0x080fe20000410000 */
[-C--:B------:R-:W-:Y:S01]  /*12660*/  FMUL.FTZ R147, R147, R168.reuse ;  /* 0x000000a893937220 */ /* 0x080fe20000410000 */
[-C--:B------:R-:W-:Y:S01]  /*12670*/  FMUL.FTZ R150, R150, R168.reuse ;  /* 0x000000a896967220 */ /* 0x080fe20000410000 */
[----:B------:R-:W-:Y:S01]  /*12680*/  FMUL.FTZ R151, R151, R168 ;  /* 0x000000a897977220 */ /* 0x000fe20000410000 */
[----:B------:R-:W4:Y:S01]  /*12690*/  MUFU.EX2 R179, R179 ;  /* 0x000000b300b37308 */ /* 0x000f220000000800 */
[C---:B--2---:R-:W-:Y:S01]  /*126a0*/  FADD.FTZ R3, R175.reuse, R3 ;  /* 0x00000003af037221 */ /* 0x044fe20000010000 */
[----:B------:R-:W-:-:S05]  /*126b0*/  F2FP.BF16.F32.PACK_AB R163, R175, R174 ;  /* 0x000000aeafa3723e */ /* 0x000fca00000010ff */
[----:B------:R3:W-:Y:S01]  /*126c0*/  STSM.16.M88.4 [R201], R160 ;  /* 0x000000a0c9007844 */ /* 0x0007e20000000200 */
[----:B------:R-:W2:Y:S01]  /*126d0*/  MUFU.EX2 R167, R182 ;  /* 0x000000b600a77308 */ /* 0x000ea20000000800 */
[----:B-----5:R-:W-:-:S07]  /*126e0*/  FADD.FTZ R3, R178, R3 ;  /* 0x00000003b2037221 */ /* 0x020fce0000010000 */
[----:B------:R-:W5:Y:S01]  /*126f0*/  MUFU.EX2 R183, R183 ;  /* 0x000000b700b77308 */ /* 0x000f620000000800 */
[C---:B----4-:R-:W-:Y:S01]  /*12700*/  FADD.FTZ R3, R179.reuse, R3 ;  /* 0x00000003b3037221 */ /* 0x050fe20000010000 */
[----:B------:R-:W-:-:S03]  /*12710*/  F2FP.BF16.F32.PACK_AB R165, R179, R178 ;  /* 0x000000b2b3a5723e */ /* 0x000fc600000010ff */
[----:B--2---:R-:W-:Y:S01]  /*12720*/  FADD.FTZ R0, R167, R3 ;  /* 0x00000003a7007221 */ /* 0x004fe20000010000 */
[C---:B------:R-:W-:Y:S01]  /*12730*/  FADD.FTZ R3, R166.reuse, R169 ;  /* 0x000000a9a6037221 */ /* 0x040fe20000010000 */
[----:B------:R-:W-:Y:S02]  /*12740*/  F2FP.BF16.F32.PACK_AB R166, R166, R177 ;  /* 0x000000b1a6a6723e */ /* 0x000fe400000010ff */
[C---:B-----5:R-:W-:Y:S01]  /*12750*/  F2FP.BF16.F32.PACK_AB R167, R183.reuse, R167 ;  /* 0x000000a7b7a7723e */ /* 0x060fe200000010ff */
[----:B------:R-:W-:-:S04]  /*12760*/  FADD.FTZ R0, R183, R0 ;  /* 0x00000000b7007221 */ /* 0x000fc80000010000 */
[----:B------:R3:W-:Y:S01]  /*12770*/  STSM.16.M88.4 [R202], R164 ;  /* 0x000000a4ca007844 */ /* 0x0007e20000000200 */
[----:B------:R-:W-:Y:S05]  /*12780*/  @!P0 BRA `(.L_x_5926) ;  /* 0x0000000000048947 */ /* 0x000fea0003800000 */
[----:B------:R-:W-:Y:S01]  /*12790*/  BPT.TRAP 0x1 ;  /* 0x000000040000795c */ /* 0x000fe20000300000 */
.L_x_5926:
[----:B------:R2:W4:Y:S01]  /*127a0*/  SYNCS.PHASECHK.TRANS64.TRYWAIT P2, [R12+URZ+0x28c50], R211 ;  /* 0x028c50d30c0075a7 */ /* 0x000522000804017f */
[----:B------:R-:W-:Y:S05]  /*127b0*/  @!P0 BRA `(.L_x_5927) ;  /* 0x0000000000048947 */ /* 0x000fea0003800000 */
[----:B------:R-:W-:Y:S01]  /*127c0*/  BPT.TRAP 0x1 ;  /* 0x000000040000795c */ /* 0x000fe20000300000 */
.L_x_5927:
[----:B------:R-:W-:Y:S04]  /*127d0*/  BSSY B2, `(.L_x_5928) ;  /* 0x0000004000027945 */ /* 0x000fe80003800000 */
[----:B----4-:R-:W-:Y:S05]  /*127e0*/  @P2 BRA `(.L_x_5929) ;  /* 0x0000000000082947 */ /* 0x010fea0003800000 */
[----:B------:R-:W4:Y:S02]  /*127f0*/  SYNCS.PHASECHK.TRANS64.TRYWAIT P2, [R12+URZ+0x28c50], R211 ;  /* 0x028c50d30c0075a7 */ /* 0x000f24000804017f */
[----:B----4-:R-:W-:Y:S05]  /*12800*/  @!P2 BRA `(.L_x_5930) ;  /* 0x0000011c00e4a947 */ /* 0x010fea0003800000 */
.L_x_5929:
[----:B------:R-:W-:Y:S05]  /*12810*/  BSYNC B2 ;  /* 0x0000000000027941 */ /* 0x000fea0003800000 */
.L_x_5928:
        /* <DEDUP_REMOVED lines=8> */
[----:B---3--:R-:W-:Y:S01]  /*128a0*/  VIADD R152, R168, 0x80 ;  /* 0x00000080a8987836 */ /* 0x008fe20000000000 */
        /* <DEDUP_REMOVED lines=31> */
.L_x_5931:
[----:B012-4-:R-:W-:Y:S02]  /*12aa0*/  VIADD R12, R12, 0x28c60 ;  /* 0x00028c600c0c7836 */ /* 0x017fe40000000000 */
[----:B------:R-:W-:Y:S02]  /*12ab0*/  IMAD.MOV.U32 R213, RZ, RZ, R15 ;  /* 0x000000ffffd57224 */ /* 0x000fe400078e000f */
[----:B------:R-:W-:Y:S01]  /*12ac0*/  IMAD.MOV.U32 R218, RZ, RZ, R13 ;  /* 0x000000ffffda7224 */ /* 0x000fe200078e000d */
[----:B------:R-:W-:Y:S01]  /*12ad0*/  PRMT R12, R186, 0x654, R12 ;  /* 0x00000654ba0c7816 */ /* 0x000fe2000000000c */
[----:B------:R-:W-:-:S03]  /*12ae0*/  IMAD.MOV.U32 R217, RZ, RZ, R17 ;  /* 0x000000ffffd97224 */ /* 0x000fc600078e0011 */
[----:B------:R0:W-:Y:S01]  /*12af0*/  SYNCS.ARRIVE.TRANS64.RED.A1T0 RZ, [R12+URZ], RZ ;  /* 0x000000ff0cff79a7 */ /* 0x0001e2000810043f */
[----:B------:R-:W-:Y:S05]  /*12b00*/  @P1 BRA `(.L_x_5932) ;  /* 0xffffffe000741947 */ /* 0x000fea000383ffff */
[----:B------:R-:W-:Y:S05]  /*12b10*/  BSYNC B0 ;  /* 0x0000000000007941 */ /* 0x000fea0003800000 */
.L_x_5919:
[----:B0-----:R-:W-:-:S07]  /*12b20*/  IMAD.MOV.U32 R12, RZ, RZ, R209 ;  /* 0x000000ffff0c7224 */ /* 0x001fce00078e00d1 */
.L_x_5918:
[----:B------:R-:W-:Y:S05]  /*12b30*/  BSYNC B1 ;  /* 0x0000000000017941 */ /* 0x000fea0003800000 */
.L_x_5917:
[----:B------:R-:W-:Y:S01]  /*12b40*/  ISETP.GE.AND P1, PT, R12, R207, PT ;  /* 0x000000cf0c00720c */ /* 0x000fe20003f26270 */
[----:B------:R-:W-:-:S12]  /*12b50*/  BSSY B0, `(.L_x_5933) ;  /* 0x0000291000007945 */ /* 0x000fd80003800000 */
[----:B------:R-:W-:Y:S05]  /*12b60*/  @!P1 BRA `(.L_x_5934) ;  /* 0x00000028003c9947 */ /* 0x000fea0003800000 */
[----:B------:R-:W-:Y:S02]  /*12b70*/  IMAD.MOV.U32 R211, RZ, RZ, R15 ;  /* 0x000000ffffd37224 */ /* 0x000fe400078e000f */
[----:B------:R-:W-:Y:S02]  /*12b80*/  IMAD.MOV.U32 R213, RZ, RZ, R13 ;  /* 0x000000ffffd57224 */ /* 0x000fe400078e000d */
[----:B------:R-:W-:-:S07]  /*12b90*/  IMAD.MOV.U32 R217, RZ, RZ, R17 ;  /* 0x000000ffffd97224 */ /* 0x000fce00078e0011 */
.L_x_5955:
[----:B------:R-:W-:-:S05]  /*12ba0*/  VIADD R17, R217, 0x1 ;  /* 0x00000001d9117836 */ /* 0x000fca0000000000 */
[----:B------:R-:W-:-:S04]  /*12bb0*/  ISETP.NE.AND P1, PT, R17, 0x2, PT ;  /* 0x000000021100780c */ /* 0x000fc80003f25270 */
[----:B------:R-:W-:Y:S02]  /*12bc0*/  SEL R13, RZ, 0x1, P1 ;  /* 0x00000001ff0d7807 */ /* 0x000fe40000800000 */
[----:B------:R-:W-:Y:S02]  /*12bd0*/  SEL R17, R17, RZ, P1 ;  /* 0x000000ff11117207 */ /* 0x000fe40000800000 */
[----:B------:R-:W-:Y:S01]  /*12be0*/  LOP3.LUT R22, R22, R13, RZ, 0x3c, !PT ;  /* 0x0000000d16167212 */ /* 0x000fe200078e3cff */
[----:B0-----:R-:W-:Y:S06]  /*12bf0*/  @!P0 BRA `(.L_x_5935) ;  /* 0x0000000000048947 */ /* 0x001fec0003800000 */
[----:B------:R-:W-:Y:S01]  /*12c00*/  BPT.TRAP 0x1 ;  /* 0x000000040000795c */ /* 0x000fe20000300000 */
.L_x_5935:
[----:B------:R-:W-:Y:S01]  /*12c10*/  IMAD R21, R17, 0x8, R2 ;  /* 0x0000000811157824 */ /* 0x000fe200078e0202 */
[----:B------:R-:W-:-:S04]  /*12c20*/  SHF.L.U32 R209, R22, 0x1f, RZ ;  /* 0x0000001f16d17819 */ /* 0x000fc800000006ff */
[----:B------:R0:W1:Y:S01]  /*12c30*/  SYNCS.PHASECHK.TRANS64.TRYWAIT P1, [R21+URZ+0x28c30], R209 ;  /* 0x028c30d1150075a7 */ /* 0x000062000802017f */
[----:B------:R-:W-:Y:S05]  /*12c40*/  @!P0 BRA `(.L_x_5936) ;  /* 0x0000000000048947 */ /* 0x000fea0003800000 */
[----:B------:R-:W-:Y:S01]  /*12c50*/  BPT.TRAP 0x1 ;  /* 0x000000040000795c */ /* 0x000fe20000300000 */
.L_x_5936:
[----:B------:R-:W-:Y:S01]  /*12c60*/  BSSY B1, `(.L_x_5937) ;  /* 0x0000006000017945 */ /* 0x000fe20003800000 */
[----:B------:R-:W-:Y:S02]  /*12c70*/  IMAD R156, R17, 0x200, R14 ;  /* 0x00000200119c7824 */ /* 0x000fe400078e020e */
[----:B------:R-:W-:Y:S01]  /*12c80*/  IMAD.MOV.U32 R157, RZ, RZ, 0x40000040 ;  /* 0x40000040ff9d7424 */ /* 0x000fe200078e00ff */
[----:B-1----:R-:W-:Y:S06]  /*12c90*/  @P1 BRA `(.L_x_5938) ;  /* 0x0000000000081947 */ /* 0x002fec0003800000 */
[----:B------:R-:W1:Y:S02]  /*12ca0*/  SYNCS.PHASECHK.TRANS64.TRYWAIT P1, [R21+URZ+0x28c30], R209 ;  /* 0x028c30d1150075a7 */ /* 0x000e64000802017f */
[----:B-1----:R-:W-:Y:S05]  /*12cb0*/  @!P1 BRA `(.L_x_5939) ;  /* 0x0000011800cc9947 */ /* 0x002fea0003800000 */
.L_x_5938:
[----:B------:R-:W-:Y:S05]  /*12cc0*/  BSYNC B1 ;  /* 0x0000000000017941 */ /* 0x000fea0003800000 */
.L_x_5937:
        /* <DEDUP_REMOVED lines=36> */
.L_x_5940:
[----:B------:R-:W2:Y:S01]  /*12f10*/  @P4 LDC R20, c[0x0][0x44c] ;  /* 0x00011300ff144b82 */ /* 0x000ea20000000800 */
[----:B------:R-:W-:Y:S01]  /*12f20*/  IMAD.IADD R13, R206, 0x1, R196 ;  /* 0x00000001ce0d7824 */ /* 0x000fe200078e02c4 */
[----:B------:R-:W-:Y:S02]  /*12f30*/  ULDC UR4, c[0x0][0x9d8] ;  /* 0x0002760000047ab9 */ /* 0x000fe40000000800 */
[----:B------:R-:W-:Y:S01]  /*12f40*/  FMUL.FTZ R221, R157, UR4 ;  /* 0x000000049ddd7c20 */ /* 0x000fe20008410000 */
[----:B------:R-:W-:Y:S01]  /*12f50*/  FMUL.FTZ R222, R161, UR4 ;  /* 0x00000004a1de7c20 */ /* 0x000fe20008410000 */
[----:B------:R-:W-:Y:S01]  /*12f60*/  FMUL.FTZ R220, R156, UR4 ;  /* 0x000000049cdc7c20 */ /* 0x000fe20008410000 */
[----:B------:R-:W-:Y:S01]  /*12f70*/  FMUL.FTZ R157, R162, UR4 ;  /* 0x00000004a29d7c20 */ /* 0x000fe20008410000 */
[----:B------:R-:W3:Y:S01]  /*12f80*/  @P4 LDC R15, c[0x0][0x450] ;  /* 0x00011400ff0f4b82 */ /* 0x000ee20000000800 */
        /* <DEDUP_REMOVED lines=15> */
[----:B--2---:R-:W-:-:S04]  /*13080*/  @P4 IMAD.HI.U32 R20, R13, R20, RZ ;  /* 0x000000140d144227 */ /* 0x004fc800078e00ff */
[----:B------:R-:W-:Y:S01]  /*13090*/  FMUL.FTZ R177, R177, UR4 ;  /* 0x00000004b1b17c20 */ /* 0x000fe20008410000 */
[----:B------:R-:W-:Y:S01]  /*130a0*/  FMUL.FTZ R174, R182, UR4 ;  /* 0x00000004b6ae7c20 */ /* 0x000fe20008410000 */
[----:B------:R-:W-:Y:S01]  /*130b0*/  FMUL.FTZ R176, R183, UR4 ;  /* 0x00000004b7b07c20 */ /* 0x000fe20008410000 */
[----:B------:R-:W-:Y:S01]  /*130c0*/  IADD3 R223, -R189, 0x1, -R178 ;  /* 0x00000001bddf7810 */ /* 0x000fe20007ffe9b2 */
[----:B------:R-:W2:Y:S01]  /*130d0*/  MUFU.TANH R218, R218 ;  /* 0x000000da00da7308 */ /* 0x000ea20000002400 */
[----:B---3--:R-:W-:Y:S01]  /*130e0*/  @P4 SHF.R.U32.HI R13, RZ, R15, R20 ;  /* 0x0000000fff0d4219 */ /* 0x008fe20000011614 */
        /* <DEDUP_REMOVED lines=11> */
[----:B------:R-:W3:Y:S01]  /*131a0*/  SHFL.IDX PT, R181, R13, RZ, 0x1c1f ;  /* 0x001c1fff0db57589 */ /* 0x000ee200000e0000 */
[----:B------:R-:W4:Y:S01]  /*131b0*/  MUFU.TANH R15, R15 ;  /* 0x0000000f000f7308 */ /* 0x000f220000002400 */
[----:B------:R-:W-:Y:S01]  /*131c0*/  VIADD R152, R21, 0x28c40 ;  /* 0x00028c4015987836 */ /* 0x000fe20000000000 */
[----:B------:R-:W-:Y:S01]  /*131d0*/  IADD3 R223, -R23, R223, R184 ;  /* 0x000000df17df7210 */ /* 0x000fe20007ffe1b8 */
[----:B------:R-:W-:-:S03]  /*131e0*/  ULDC UR4, c[0x0][0x9e0] ;  /* 0x0002780000047ab9 */ /* 0x000fc60000000800 */
[----:B------:R-:W-:Y:S01]  /*131f0*/  PRMT R152, R186, 0x654, R152 ;  /* 0x00000654ba987816 */ /* 0x000fe20000000098 */
[C---:B------:R-:W-:Y:S01]  /*13200*/  VIADD R224, R223.reuse, UR4 ;  /* 0x00000004dfe07c36 */ /* 0x040fe20008000000 */
[----:B------:R-:W0:Y:S01]  /*13210*/  MUFU.TANH R20, R20 ;  /* 0x0000001400147308 */ /* 0x000e220000002400 */
[----:B------:R-:W-:Y:S01]  /*13220*/  VIADD R223, R223, UR45 ;  /* 0x0000002ddfdf7c36 */ /* 0x000fe20008000000 */
[----:B------:R0:W-:Y:S06]  /*13230*/  SYNCS.ARRIVE.TRANS64.RED.A1T0 RZ, [R152+URZ], RZ ;  /* 0x000000ff98ff79a7 */ /* 0x0001ec000810043f */
[----:B------:R-:W0:Y:S01]  /*13240*/  MUFU.TANH R154, R154 ;  /* 0x0000009a009a7308 */ /* 0x000e220000002400 */
[----:B---3--:R-:W-:-:S07]  /*13250*/  IMAD.IADD R183, R224, 0x1, R181 ;  /* 0x00000001e0b77824 */ /* 0x008fce00078e02b5 */
[----:B------:R-:W3:Y:S01]  /*13260*/  MUFU.TANH R220, R220 ;  /* 0x000000dc00dc7308 */ /* 0x000ee20000002400 */
        /* <DEDUP_REMOVED lines=28> */
[----:B--234-:R-:W-:Y:S05]  /*13430*/  @!P5 BRA `(.L_x_5941) ;  /* 0x000000000060d947 */ /* 0x01cfea0003800000 */
        /* <DEDUP_REMOVED lines=8> */
[----:B0-----:R-:W0:Y:S02]  /*134c0*/  @P1 LDC.64 R152, c[0x0][0x9e8] ;  /* 0x00027a00ff981b82 */ /* 0x001e240000000a00 */
[----:B0-----:R-:W-:-:S05]  /*134d0*/  @P1 IMAD.HI.U32 R152, R181, R152, RZ ;  /* 0x00000098b5981227 */ /* 0x001fca00078e00ff */
[----:B------:R-:W-:-:S04]  /*134e0*/  @P1 SHF.R.U32.HI R181, RZ, R153, R152 ;  /* 0x00000099ffb51219 */ /* 0x000fc80000011698 */
[----:B------:R-:W-:Y:S01]  /*134f0*/  LOP3.LUT R181, RZ, R181, RZ, 0x33, !PT ;  /* 0x000000b5ffb57212 */ /* 0x000fe200078e33ff */
[----:B------:R-:W-:Y:S06]  /*13500*/  BRA `(.L_x_5944) ;  /* 0x0000000000187947 */ /* 0x000fec0003800000 */
.L_x_5943:
[----:B------:R-:W-:Y:S02]  /*13510*/  ULDC UR4, c[0x0][0x9e4] ;  /* 0x0002790000047ab9 */ /* 0x000fe40000000800 */
[----:B------:R-:W-:-:S05]  /*13520*/  IMAD.U32 R225, RZ, RZ, UR4 ;  /* 0x00000004ffe17e24 */ /* 0x000fca000f8e00ff */
[----:B------:R-:W-:-:S13]  /*13530*/  ISETP.NE.AND P1, PT, R225, 0x1, PT ;  /* 0x00000001e100780c */ /* 0x000fda0003f25270 */
[----:B0-----:R-:W0:Y:S02]  /*13540*/  @P1 LDC.64 R152, c[0x0][0x9e8] ;  /* 0x00027a00ff981b82 */ /* 0x001e240000000a00 */
[----:B0-----:R-:W-:-:S05]  /*13550*/  @P1 IMAD.HI.U32 R152, R181, R152, RZ ;  /* 0x00000098b5981227 */ /* 0x001fca00078e00ff */
[----:B------:R-:W-:-:S07]  /*13560*/  @P1 SHF.R.U32.HI R181, RZ, R153, R152 ;  /* 0x00000099ffb51219 */ /* 0x000fce0000011698 */
.L_x_5944:
[----:B------:R-:W-:Y:S05]  /*13570*/  BSYNC B1 ;  /* 0x0000000000017941 */ /* 0x000fea0003800000 */
.L_x_5942:
[----:B------:R-:W-:-:S04]  /*13580*/  IMAD R181, R181, R225, -R178 ;  /* 0x000000e1b5b57224 */ /* 0x000fc800078e0ab2 */
[----:B------:R-:W-:-:S05]  /*13590*/  IMAD.IADD R181, R181, 0x1, -R189 ;  /* 0x00000001b5b57824 */ /* 0x000fca00078e0abd */
[----:B------:R-:W-:Y:S02]  /*135a0*/  VIMNMX R182, R182, R181, !PT ;  /* 0x000000b5b6b67248 */ /* 0x000fe40007fe0100 */
[----:B------:R-:W-:-:S07]  /*135b0*/  VIADDMNMX R183, R181, R225, R183, PT ;  /* 0x000000e1b5b77246 */ /* 0x000fce00038001b7 */
.L_x_5941:
[----:B------:R-:W-:Y:S01]  /*135c0*/  ISETP.GT.AND P1, PT, R12, -0x1, PT ;  /* 0xffffffff0c00780c */ /* 0x000fe20003f24270 */
[----:B------:R-:W2:Y:S03]  /*135d0*/  SHFL.IDX PT, R13, R13, 0x1, 0x1c1f ;  /* 0x003c1f000d0d7f89 */ /* 0x000ea600000e0000 */
[C---:B------:R-:W-:Y:S02]  /*135e0*/  ISETP.GT.AND P2, PT, R182.reuse, RZ, P1 ;  /* 0x000000ffb600720c */ /* 0x040fe40000f44270 */
[C---:B------:R-:W-:Y:S02]  /*135f0*/  ISETP.GT.AND P6, PT, R182.reuse, 0x1, P1 ;  /* 0x00000001b600780c */ /* 0x040fe40000fc4270 */
[----:B------:R-:W-:Y:S02]  /*13600*/  ISETP.LT.OR P3, PT, R183, 0x1, P2 ;  /* 0x00000001b700780c */ /* 0x000fe40001761670 */
[----:B------:R-:W-:-:S02]  /*13610*/  ISETP.GT.AND P2, PT, R182, 0x8, P1 ;  /* 0x00000008b600780c */ /* 0x000fc40000f44270 */
[----:B0-----:R-:W-:Y:S02]  /*13620*/  FSEL R181, R20, -INF , !P3 ;  /* 0xff80000014b57808 */ /* 0x001fe40005800000 */
[----:B------:R-:W-:Y:S02]  /*13630*/  ISETP.GT.AND P3, PT, R182, 0x9, P1 ;  /* 0x00000009b600780c */ /* 0x000fe40000f64270 */
[C---:B------:R-:W-:Y:S02]  /*13640*/  ISETP.LT.OR P6, PT, R183.reuse, 0x2, P6 ;  /* 0x00000002b700780c */ /* 0x040fe400037c1670 */
[C---:B------:R-:W-:Y:S02]  /*13650*/  ISETP.LT.OR P2, PT, R183.reuse, 0x9, P2 ;  /* 0x00000009b700780c */ /* 0x040fe40001741670 */
[----:B------:R-:W-:Y:S02]  /*13660*/  ISETP.LT.OR P3, PT, R183, 0xa, P3 ;  /* 0x0000000ab700780c */ /* 0x000fe40001f61670 */
[----:B------:R-:W-:-:S02]  /*13670*/  FSEL R218, R218, -INF , !P6 ;  /* 0xff800000dada7808 */ /* 0x000fc40007000000 */
[----:B------:R-:W-:Y:S01]  /*13680*/  FSEL R220, R220, -INF , !P2 ;  /* 0xff800000dcdc7808 */ /* 0x000fe20005000000 */
[--C-:B--2---:R-:W-:Y:S01]  /*13690*/  IMAD.IADD R224, R224, 0x1, R13.reuse ;  /* 0x00000001e0e07824 */ /* 0x104fe200078e020d */
        /* <DEDUP_REMOVED lines=38> */
[----:B------:R-:W-:Y:S06]  /*13900*/  @!P5 BRA `(.L_x_5945) ;  /* 0x000000000060d947 */ /* 0x000fec0003800000 */
        /* <DEDUP_REMOVED lines=13> */
.L_x_5947:
[----:B------:R-:W-:Y:S02]  /*139e0*/  ULDC UR4, c[0x0][0x9e4] ;  /* 0x0002790000047ab9 */ /* 0x000fe40000000800 */
[----:B------:R-:W-:-:S05]  /*139f0*/  IMAD.U32 R20, RZ, RZ, UR4 ;  /* 0x00000004ff147e24 */ /* 0x000fca000f8e00ff */
[----:B------:R-:W-:-:S13]  /*13a00*/  ISETP.NE.AND P2, PT, R20, 0x1, PT ;  /* 0x000000011400780c */ /* 0x000fda0003f45270 */
[----:B------:R-:W0:Y:S02]  /*13a10*/  @P2 LDC.64 R152, c[0x0][0x9e8] ;  /* 0x00027a00ff982b82 */ /* 0x000e240000000a00 */
[----:B0-----:R-:W-:-:S05]  /*13a20*/  @P2 IMAD.HI.U32 R152, R13, R152, RZ ;  /* 0x000000980d982227 */ /* 0x001fca00078e00ff */
[----:B------:R-:W-:-:S07]  /*13a30*/  @P2 SHF.R.U32.HI R13, RZ, R153, R152 ;  /* 0x00000099ff0d2219 */ /* 0x000fce0000011698 */
.L_x_5948:
[----:B------:R-:W-:Y:S05]  /*13a40*/  BSYNC B1 ;  /* 0x0000000000017941 */ /* 0x000fea0003800000 */
.L_x_5946:
[----:B------:R-:W-:-:S04]  /*13a50*/  IMAD R13, R13, R20, -R178 ;  /* 0x000000140d0d7224 */ /* 0x000fc800078e0ab2 */
[----:B------:R-:W-:-:S05]  /*13a60*/  IMAD.IADD R13, R13, 0x1, -R189 ;  /* 0x000000010d0d7824 */ /* 0x000fca00078e0abd */
[----:B------:R-:W-:Y:S02]  /*13a70*/  VIMNMX R223, R223, R13, !PT ;  /* 0x0000000ddfdf7248 */ /* 0x000fe40007fe0100 */
[----:B------:R-:W-:-:S07]  /*13a80*/  VIADDMNMX R224, R13, R20, R224, PT ;  /* 0x000000140de07246 */ /* 0x000fce00038001e0 */
.L_x_5945:
[----:B------:R-:W-:Y:S01]  /*13a90*/  FMNMX.FTZ R13, R181, R213, !PT ;  /* 0x000000d5b50d7209 */ /* 0x000fe20007810000 */
[----:B------:R-:W-:Y:S01]  /*13aa0*/  ULDC UR4, c[0x0][0x988] ;  /* 0x0002620000047ab9 */ /* 0x000fe20000000800 */
[----:B------:R-:W-:Y:S02]  /*13ab0*/  ISETP.GT.AND P6, PT, R223, 0x9, P1 ;  /* 0x00000009df00780c */ /* 0x000fe40000fc4270 */
[----:B------:R-:W-:Y:S02]  /*13ac0*/  FMNMX.FTZ R13, R218, R13, !PT ;  /* 0x0000000dda0d7209 */ /* 0x000fe40007810000 */
[----:B------:R-:W-:Y:S02]  /*13ad0*/  ISETP.LT.OR P6, PT, R224, 0xa, P6 ;  /* 0x0000000ae000780c */ /* 0x000fe400037c1670 */
[----:B------:R-:W-:Y:S02]  /*13ae0*/  FMNMX.FTZ R13, R220, R13, !PT ;  /* 0x0000000ddc0d7209 */ /* 0x000fe40007810000 */
[----:B------:R-:W-:-:S02]  /*13af0*/  FSEL R156, R156, -INF , !P6 ;  /* 0xff8000009c9c7808 */ /* 0x000fc40007000000 */
[----:B------:R-:W-:Y:S02]  /*13b00*/  FMNMX.FTZ R13, R221, R13, !PT ;  /* 0x0000000ddd0d7209 */ /* 0x000fe40007810000 */
        /* <DEDUP_REMOVED lines=14> */
[----:B------:R-:W-:Y:S02]  /*13bf0*/  ISETP.GT.AND P3, PT, R223, 0x1, P1 ;  /* 0x00000001df00780c */ /* 0x000fe40000f64270 */
[----:B------:R-:W-:Y:S02]  /*13c00*/  FMNMX.FTZ R13, R173, R13, !PT ;  /* 0x0000000dad0d7209 */ /* 0x000fe40007810000 */
[----:B------:R-:W-:-:S02]  /*13c10*/  ISETP.LT.OR P6, PT, R224, 0x1, P6 ;  /* 0x00000001e000780c */ /* 0x000fc400037c1670 */
[----:B------:R-:W-:Y:S02]  /*13c20*/  FMNMX.FTZ R13, R175, R13, !PT ;  /* 0x0000000daf0d7209 */ /* 0x000fe40007810000 */
[----:B------:R-:W-:Y:S02]  /*13c30*/  ISETP.LT.OR P3, PT, R224, 0x2, P3 ;  /* 0x00000002e000780c */ /* 0x000fe40001f61670 */
[----:B------:R-:W-:Y:S02]  /*13c40*/  FMNMX.FTZ R13, R177, R13, !PT ;  /* 0x0000000db10d7209 */ /* 0x000fe40007810000 */
[----:B------:R-:W-:Y:S02]  /*13c50*/  FSEL R178, R15, -INF , !P6 ;  /* 0xff8000000fb27808 */ /* 0x000fe40007000000 */
[----:B------:R-:W-:Y:S02]  /*13c60*/  FMNMX.FTZ R13, R179, R13, !PT ;  /* 0x0000000db30d7209 */ /* 0x000fe40007810000 */
[----:B------:R-:W-:-:S02]  /*13c70*/  FSEL R154, R154, -INF , !P3 ;  /* 0xff8000009a9a7808 */ /* 0x000fc40005800000 */
[----:B------:R-:W-:Y:S02]  /*13c80*/  FMNMX.FTZ R13, R180, R13, !PT ;  /* 0x0000000db40d7209 */ /* 0x000fe40007810000 */
[----:B------:R-:W-:Y:S02]  /*13c90*/  FMNMX.FTZ R15, R178, R211, !PT ;  /* 0x000000d3b20f7209 */ /* 0x000fe40007810000 */
[C---:B------:R-:W-:Y:S01]  /*13ca0*/  ISETP.GT.AND P3, PT, R223.reuse, 0x10, P1 ;  /* 0x00000010df00780c */ /* 0x040fe20000f64270 */
[----:B------:R-:W0:Y:S01]  /*13cb0*/  SHFL.BFLY PT, R20, R13, 0x2, 0x1f ;  /* 0x0c401f000d147f89 */ /* 0x000e2200000e0000 */
[----:B------:R-:W-:Y:S02]  /*13cc0*/  FMNMX.FTZ R15, R154, R15, !PT ;  /* 0x0000000f9a0f7209 */ /* 0x000fe40007810000 */
[----:B------:R-:W-:Y:S02]  /*13cd0*/  ISETP.LT.OR P3, PT, R224, 0x11, P3 ;  /* 0x00000011e000780c */ /* 0x000fe40001f61670 */
[----:B------:R-:W-:-:S02]  /*13ce0*/  ISETP.GT.AND P6, PT, R223, 0x38, P1 ;  /* 0x00000038df00780c */ /* 0x000fc40000fc4270 */
[----:B------:R-:W-:Y:S02]  /*13cf0*/  FSEL R157, R157, -INF , !P3 ;  /* 0xff8000009d9d7808 */ /* 0x000fe40005800000 */
[----:B------:R-:W-:Y:S02]  /*13d00*/  ISETP.GT.AND P3, PT, R223, 0x19, P1 ;  /* 0x00000019df00780c */ /* 0x000fe40000f64270 */
[C---:B------:R-:W-:Y:S02]  /*13d10*/  ISETP.LT.OR P6, PT, R224.reuse, 0x39, P6 ;  /* 0x00000039e000780c */ /* 0x040fe400037c1670 */
[----:B------:R-:W-:Y:S02]  /*13d20*/  ISETP.LT.OR P3, PT, R224, 0x1a, P3 ;  /* 0x0000001ae000780c */ /* 0x000fe40001f61670 */
[----:B------:R-:W-:Y:S02]  /*13d30*/  FSEL R174, R174, -INF , !P6 ;  /* 0xff800000aeae7808 */ /* 0x000fe40007000000 */
[----:B------:R-:W-:-:S02]  /*13d40*/  FSEL R161, R161, -INF , !P3 ;  /* 0xff800000a1a17808 */ /* 0x000fc40005800000 */
[----:B------:R-:W-:-:S04]  /*13d50*/  ISETP.GT.AND P3, PT, R223, 0x28, P1 ;  /* 0x00000028df00780c */ /* 0x000fc80000f64270 */
[----:B------:R-:W-:Y:S02]  /*13d60*/  ISETP.LT.OR P3, PT, R224, 0x29, P3 ;  /* 0x00000029e000780c */ /* 0x000fe40001f61670 */
[----:B0-----:R-:W-:Y:S02]  /*13d70*/  FMNMX.FTZ R13, R13, R20, !PT ;  /* 0x000000140d0d7209 */ /* 0x001fe40007810000 */
[----:B------:R-:W-:Y:S02]  /*13d80*/  FSEL R166, R166, -INF , !P3 ;  /* 0xff800000a6a67808 */ /* 0x000fe40005800000 */
[----:B------:R-:W-:Y:S01]  /*13d90*/  ISETP.GT.AND P3, PT, R223, 0x30, P1 ;  /* 0x00000030df00780c */ /* 0x000fe20000f64270 */
[----:B------:R-:W0:Y:S03]  /*13da0*/  SHFL.BFLY PT, R20, R13, 0x1, 0x1f ;  /* 0x0c201f000d147f89 */ /* 0x000e2600000e0000 */
[----:B------:R-:W-:-:S04]  /*13db0*/  ISETP.LT.OR P3, PT, R224, 0x31, P3 ;  /* 0x00000031e000780c */ /* 0x000fc80001f61670 */
[----:B------:R-:W-:Y:S02]  /*13dc0*/  FSEL R170, R170, -INF , !P3 ;  /* 0xff800000aaaa7808 */ /* 0x000fe40005800000 */
[----:B0-----:R-:W-:Y:S01]  /*13dd0*/  FMNMX.FTZ R13, R13, R20, !PT ;  /* 0x000000140d0d7209 */ /* 0x001fe20007810000 */
[----:B------:R-:W-:-:S03]  /*13de0*/  IMAD.U32 R20, RZ, RZ, UR4 ;  /* 0x00000004ff147e24 */ /* 0x000fc6000f8e00ff */
[C---:B------:R-:W-:Y:S01]  /*13df0*/  FSETP.NEU.FTZ.AND P2, PT, R13.reuse, -INF , PT ;  /* 0xff8000000d00780b */ /* 0x040fe20003f5d000 */
[----:B------:R-:W-:-:S03]  /*13e00*/  FMUL.FTZ R153, R13, R20 ;  /* 0x000000140d997220 */ /* 0x000fc60000410000 */
[----:B------:R-:W-:Y:S02]  /*13e10*/  FSEL R152, R13, RZ, P2 ;  /* 0x000000ff0d987208 */ /* 0x000fe40001000000 */
[----:B------:R-:W-:Y:S02]  /*13e20*/  FSEL R153, R153, RZ, P2 ;  /* 0x000000ff99997208 */ /* 0x000fe40001000000 */
[----:B------:R-:W-:Y:S01]  /*13e30*/  ISETP.GT.AND P2, PT, R223, 0x8, P1 ;  /* 0x00000008df00780c */ /* 0x000fe20000f44270 */
[----:B------:R-:W-:Y:S02]  /*13e40*/  FADD.FTZ R152, -R152, R213 ;  /* 0x000000d598987221 */ /* 0x000fe40000010100 */
[-CC-:B------:R-:W-:Y:S01]  /*13e50*/  FFMA.FTZ R181, R181, R20.reuse, -R153.reuse ;  /* 0x00000014b5b57223 */ /* 0x180fe20000010899 */
[----:B------:R-:W-:Y:S01]  /*13e60*/  ISETP.LT.OR P2, PT, R224, 0x9, P2 ;  /* 0x00000009e000780c */ /* 0x000fe20001741670 */
[-CC-:B------:R-:W-:Y:S01]  /*13e70*/  FFMA.FTZ R218, R218, R20.reuse, -R153.reuse ;  /* 0x00000014dada7223 */ /* 0x180fe20000010899 */
[-CC-:B------:R-:W-:Y:S01]  /*13e80*/  FFMA.FTZ R220, R220, R20.reuse, -R153.reuse ;  /* 0x00000014dcdc7223 */ /* 0x180fe20000010899 */
[-CC-:B------:R-:W-:Y:S01]  /*13e90*/  FFMA.FTZ R221, R221, R20.reuse, -R153.reuse ;  /* 0x00000014dddd7223 */ /* 0x180fe20000010899 */
[----:B------:R-:W-:Y:S01]  /*13ea0*/  FSEL R155, R155, -INF , !P2 ;  /* 0xff8000009b9b7808 */ /* 0x000fe20005000000 */
[-CC-:B------:R-:W-:Y:S01]  /*13eb0*/  FFMA.FTZ R160, R160, R20.reuse, -R153.reuse ;  /* 0x00000014a0a07223 */ /* 0x180fe20000010899 */
[----:B------:R-:W-:Y:S01]  /*13ec0*/  ISETP.GT.AND P2, PT, R223, 0x11, P1 ;  /* 0x00000011df00780c */ /* 0x000fe20000f44270 */
[-CC-:B------:R-:W-:Y:S01]  /*13ed0*/  FFMA.FTZ R222, R222, R20.reuse, -R153.reuse ;  /* 0x00000014dede7223 */ /* 0x180fe20000010899 */
[----:B------:R-:W-:Y:S01]  /*13ee0*/  FMNMX.FTZ R15, R155, R15, !PT ;  /* 0x0000000f9b0f7209 */ /* 0x000fe20007810000 */
[-CC-:B------:R-:W-:Y:S01]  /*13ef0*/  FFMA.FTZ R163, R163, R20.reuse, -R153.reuse ;  /* 0x00000014a3a37223 */ /* 0x180fe20000010899 */
[----:B------:R-:W-:Y:S01]  /*13f00*/  ISETP.LT.OR P2, PT, R224, 0x12, P2 ;  /* 0x00000012e000780c */ /* 0x000fe20001741670 */
[-CC-:B------:R-:W-:Y:S01]  /*13f10*/  FFMA.FTZ R165, R165, R20.reuse, -R153.reuse ;  /* 0x00000014a5a57223 */ /* 0x180fe20000010899 */
[----:B------:R-:W-:Y:S01]  /*13f20*/  FMNMX.FTZ R15, R156, R15, !PT ;  /* 0x0000000f9c0f7209 */ /* 0x000fe20007810000 */
[-CC-:B------:R-:W-:Y:S01]  /*13f30*/  FFMA.FTZ R167, R167, R20.reuse, -R153.reuse ;  /* 0x00000014a7a77223 */ /* 0x180fe20000010899 */
[----:B------:R-:W-:Y:S01]  /*13f40*/  FSEL R158, R158, -INF , !P2 ;  /* 0xff8000009e9e7808 */ /* 0x000fe20005000000 */
[-CC-:B------:R-:W-:Y:S01]  /*13f50*/  FFMA.FTZ R169, R169, R20.reuse, -R153.reuse ;  /* 0x00000014a9a97223 */ /* 0x180fe20000010899 */
[----:B------:R-:W-:Y:S01]  /*13f60*/  FMNMX.FTZ R15, R157, R15, !PT ;  /* 0x0000000f9d0f7209 */ /* 0x000fe20007810000 */
        /* <DEDUP_REMOVED lines=10> */
[----:B------:R-:W-:Y:S01]  /*14010*/  FFMA.FTZ R153, R180, R20, -R153 ;  /* 0x00000014b4997223 */ /* 0x000fe20000010899 */
[----:B------:R-:W-:Y:S01]  /*14020*/  FMNMX.FTZ R15, R161, R15, !PT ;  /* 0x0000000fa10f7209 */ /* 0x000fe20007810000 */
[----:B------:R-:W-:Y:S01]  /*14030*/  MUFU.EX2 R181, R181 ;  /* 0x000000b500b57308 */ /* 0x000fe20000000800 */
[----:B------:R-:W-:-:S02]  /*14040*/  ISETP.GT.AND P2, PT, R223, 0x29, P1 ;  /* 0x00000029df00780c */ /* 0x000fc40000f44270 */
[----:B------:R-:W-:Y:S02]  /*14050*/  FMNMX.FTZ R15, R162, R15, !PT ;  /* 0x0000000fa20f7209 */ /* 0x000fe40007810000 */
[----:B------:R-:W-:Y:S02]  /*14060*/  ISETP.LT.OR P2, PT, R224, 0x2a, P2 ;  /* 0x0000002ae000780c */ /* 0x000fe40001741670 */
[----:B------:R-:W-:Y:S01]  /*14070*/  FMNMX.FTZ R15, R164, R15, !PT ;  /* 0x0000000fa40f7209 */ /* 0x000fe20007810000 */
[----:B------:R-:W-:Y:S01]  /*14080*/  MUFU.EX2 R182, R169 ;  /* 0x000000a900b67308 */ /* 0x000fe20000000800 */
[----:B------:R-:W-:Y:S02]  /*14090*/  FSEL R168, R168, -INF , !P2 ;  /* 0xff800000a8a87808 */ /* 0x000fe40005000000 */
[----:B------:R-:W-:Y:S02]  /*140a0*/  ISETP.GT.AND P2, PT, R223, 0x31, P1 ;  /* 0x00000031df00780c */ /* 0x000fe40000f44270 */
[----:B------:R-:W-:-:S02]  /*140b0*/  FMNMX.FTZ R15, R166, R15, !PT ;  /* 0x0000000fa60f7209 */ /* 0x000fc40007810000 */
[----:B------:R-:W-:Y:S01]  /*140c0*/  ISETP.LT.OR P2, PT, R224, 0x32, P2 ;  /* 0x00000032e000780c */ /* 0x000fe20001741670 */
[----:B------:R-:W-:Y:S01]  /*140d0*/  MUFU.EX2 R218, R218 ;  /* 0x000000da00da7308 */ /* 0x000fe20000000800 */
[----:B------:R-:W-:Y:S02]  /*140e0*/  FMNMX.FTZ R15, R168, R15, !PT ;  /* 0x0000000fa80f7209 */ /* 0x000fe40007810000 */
[----:B------:R-:W-:Y:S02]  /*140f0*/  ISETP.GT.AND P1, PT, R223, 0x39, P1 ;  /* 0x00000039df00780c */ /* 0x000fe40000f24270 */
[----:B------:R-:W-:Y:S02]  /*14100*/  FSEL R172, R172, -INF , !P2 ;  /* 0xff800000acac7808 */ /* 0x000fe40005000000 */
[----:B------:R-:W-:Y:S01]  /*14110*/  FMNMX.FTZ R15, R170, R15, !PT ;  /* 0x0000000faa0f7209 */ /* 0x000fe20007810000 */
[----:B------:R-:W-:Y:S01]  /*14120*/  MUFU.EX2 R220, R220 ;  /* 0x000000dc00dc7308 */ /* 0x000fe20000000800 */
[----:B------:R-:W-:-:S02]  /*14130*/  ISETP.LT.OR P1, PT, R224, 0x3a, P1 ;  /* 0x0000003ae000780c */ /* 0x000fc40000f21670 */
[----:B------:R-:W-:Y:S02]  /*14140*/  FMNMX.FTZ R15, R172, R15, !PT ;  /* 0x0000000fac0f7209 */ /* 0x000fe40007810000 */
[----:B------:R-:W-:Y:S02]  /*14150*/  FSEL R176, R176, -INF , !P1 ;  /* 0xff800000b0b07808 */ /* 0x000fe40004800000 */
[----:B------:R-:W-:Y:S01]  /*14160*/  FMNMX.FTZ R15, R174, R15, !PT ;  /* 0x0000000fae0f7209 */ /* 0x000fe20007810000 */
[----:B------:R-:W-:Y:S01]  /*14170*/  MUFU.EX2 R221, R221 ;  /* 0x000000dd00dd7308 */ /* 0x000fe20000000800 */
[----:B------:R-:W-:Y:S02]  /*14180*/  ISETP.NE.AND P2, PT, R197, RZ, PT ;  /* 0x000000ffc500720c */ /* 0x000fe40003f45270 */
[----:B------:R-:W-:-:S05]  /*14190*/  FMNMX.FTZ R15, R176, R15, !PT ;  /* 0x0000000fb00f7209 */ /* 0x000fca0007810000 */
[----:B------:R-:W0:Y:S01]  /*141a0*/  SHFL.BFLY PT, R180, R15, 0x2, 0x1f ;  /* 0x0c401f000fb47f89 */ /* 0x000e2200000e0000 */
        /* <DEDUP_REMOVED lines=11> */
[----:B------:R0:W2:Y:S01]  /*14260*/  MUFU.EX2 R180, R165 ;  /* 0x000000a500b47308 */ /* 0x0000a20000000800 */
[----:B------:R-:W-:-:S05]  /*14270*/  FMUL.FTZ R223, R15, R20 ;  /* 0x000000140fdf7220 */ /* 0x000fca0000410000 */
[----:B------:R-:W-:Y:S02]  /*14280*/  FSEL R223, R223, RZ, P1 ;  /* 0x000000ffdfdf7208 */ /* 0x000fe40000800000 */
[----:B0-----:R-:W-:-:S03]  /*14290*/  FSEL R165, R15, RZ, P1 ;  /* 0x000000ff0fa57208 */ /* 0x001fc60000800000 */
[-CC-:B------:R-:W-:Y:S01]  /*142a0*/  FFMA.FTZ R178, R178, R20.reuse, -R223.reuse ;  /* 0x00000014b2b27223 */ /* 0x180fe200000108df */
[-CC-:B------:R-:W-:Y:S01]  /*142b0*/  FFMA.FTZ R183, R154, R20.reuse, -R223.reuse ;  /* 0x000000149ab77223 */ /* 0x180fe200000108df */
[-C--:B------:R-:W-:Y:S01]  /*142c0*/  FFMA.FTZ R155, R155, R20.reuse, -R223 ;  /* 0x000000149b9b7223 */ /* 0x080fe200000108df */
[----:B------:R-:W-:Y:S01]  /*142d0*/  FADD.FTZ R211, -R165, R211 ;  /* 0x000000d3a5d37221 */ /* 0x000fe20000010100 */
[-C--:B------:R-:W-:Y:S01]  /*142e0*/  FMUL.FTZ R165, R152, R20.reuse ;  /* 0x0000001498a57220 */ /* 0x080fe20000410000 */
[-CC-:B------:R-:W-:Y:S01]  /*142f0*/  FFMA.FTZ R157, R157, R20.reuse, -R223.reuse ;  /* 0x000000149d9d7223 */ /* 0x180fe200000108df */
[----:B------:R-:W-:Y:S01]  /*14300*/  MUFU.EX2 R178, R178 ;  /* 0x000000b200b27308 */ /* 0x000fe20000000800 */
[-C--:B------:R-:W-:Y:S01]  /*14310*/  FMUL.FTZ R169, R211, R20.reuse ;  /* 0x00000014d3a97220 */ /* 0x080fe20000410000 */
[-CC-:B------:R-:W-:Y:S01]  /*14320*/  FFMA.FTZ R211, R156, R20.reuse, -R223.reuse ;  /* 0x000000149cd37223 */ /* 0x180fe200000108df */
[-CC-:B------:R-:W-:Y:S01]  /*14330*/  FFMA.FTZ R213, R158, R20.reuse, -R223.reuse ;  /* 0x000000149ed57223 */ /* 0x180fe200000108df */
[-CC-:B------:R-:W-:Y:S01]  /*14340*/  FFMA.FTZ R159, R159, R20.reuse, -R223.reuse ;  /* 0x000000149f9f7223 */ /* 0x180fe200000108df */
[----:B------:R-:W-:Y:S01]  /*14350*/  FFMA.FTZ R161, R161, R20, -R223 ;  /* 0x00000014a1a17223 */ /* 0x000fe200000108df */
[----:B------:R-:W-:-:S02]  /*14360*/  @!P2 IMAD R152, R217, 0x40, R194 ;  /* 0x00000040d998a824 */ /* 0x000fc400078e02c2 */
[-CC-:B------:R-:W-:Y:S01]  /*14370*/  FFMA.FTZ R217, R162, R20.reuse, -R223.reuse ;  /* 0x00000014a2d97223 */ /* 0x180fe200000108df */
[----:B------:R-:W0:Y:S01]  /*14380*/  MUFU.EX2 R165, R165 ;  /* 0x000000a500a57308 */ /* 0x000e220000000800 */
[-CC-:B------:R-:W-:Y:S01]  /*14390*/  FFMA.FTZ R224, R164, R20.reuse, -R223.reuse ;  /* 0x00000014a4e07223 */ /* 0x180fe200000108df */
[-CC-:B------:R-:W-:Y:S01]  /*143a0*/  FFMA.FTZ R225, R166, R20.reuse, -R223.reuse ;  /* 0x00000014a6e17223 */ /* 0x180fe200000108df */
[-CC-:B------:R-:W-:Y:S01]  /*143b0*/  FFMA.FTZ R168, R168, R20.reuse, -R223.reuse ;  /* 0x00000014a8a87223 */ /* 0x180fe200000108df */
[----:B--2---:R-:W-:Y:S01]  /*143c0*/  F2FP.BF16.F32.PACK_AB R158, R180, R163 ;  /* 0x000000a3b49e723e */ /* 0x004fe200000010ff */
[----:B------:R-:W-:Y:S02]  /*143d0*/  @!P2 IMAD R152, R152, 0x4, R2 ;  /* 0x000000049898a824 */ /* 0x000fe400078e0202 */
[-CC-:B------:R-:W-:Y:S01]  /*143e0*/  FFMA.FTZ R170, R170, R20.reuse, -R223.reuse ;  /* 0x00000014aaaa7223 */ /* 0x180fe200000108df */
[-CC-:B------:R-:W-:Y:S01]  /*143f0*/  FFMA.FTZ R172, R172, R20.reuse, -R223.reuse ;  /* 0x00000014acac7223 */ /* 0x180fe200000108df */
[----:B------:R-:W2:Y:S01]  /*14400*/  MUFU.EX2 R169, R169 ;  /* 0x000000a900a97308 */ /* 0x000ea20000000800 */
[-CC-:B------:R-:W-:Y:S01]  /*14410*/  FFMA.FTZ R176, R176, R20.reuse, -R223.reuse ;  /* 0x00000014b0b07223 */ /* 0x180fe200000108df */
[----:B------:R-:W-:Y:S01]  /*14420*/  FFMA.FTZ R174, R174, R20, -R223 ;  /* 0x00000014aeae7223 */ /* 0x000fe200000108df */
[----:B------:R-:W-:-:S02]  /*14430*/  F2FP.BF16.F32.PACK_AB R156, R222, R160 ;  /* 0x000000a0de9c723e */ /* 0x000fc400000010ff */
[----:B------:R-:W-:-:S03]  /*14440*/  F2FP.BF16.F32.PACK_AB R154, R221, R220 ;  /* 0x000000dcdd9a723e */ /* 0x000fc600000010ff */
[----:B------:R-:W3:Y:S01]  /*14450*/  MUFU.EX2 R183, R183 ;  /* 0x000000b700b77308 */ /* 0x000ee20000000800 */
[----:B0-----:R-:W-:Y:S01]  /*14460*/  FFMA.FTZ R3, R165, R3, R181 ;  /* 0x00000003a5037223 */ /* 0x001fe200000100b5 */
[----:B------:R0:W-:Y:S01]  /*14470*/  @!P2 STS [R152+0x28800], R165 ;  /* 0x028800a59800a388 */ /* 0x0001e20000000800 */
[-C--:B------:R-:W-:Y:S01]  /*14480*/  FMUL.FTZ R24, R24, R165.reuse ;  /* 0x000000a518187220 */ /* 0x080fe20000410000 */
[-C--:B------:R-:W-:Y:S01]  /*14490*/  FMUL.FTZ R25, R25, R165.reuse ;  /* 0x000000a519197220 */ /* 0x080fe20000410000 */
[----:B------:R-:W-:Y:S01]  /*144a0*/  FADD.FTZ R3, R218, R3 ;  /* 0x00000003da037221 */ /* 0x000fe20000010000 */
[-C--:B------:R-:W-:Y:S01]  /*144b0*/  FMUL.FTZ R28, R28, R165.reuse ;  /* 0x000000a51c1c7220 */ /* 0x080fe20000410000 */
[-C--:B------:R-:W-:Y:S01]  /*144c0*/  FMUL.FTZ R29, R29, R165.reuse ;  /* 0x000000a51d1d7220 */ /* 0x080fe20000410000 */
[----:B------:R-:W4:Y:S01]  /*144d0*/  MUFU.EX2 R155, R155 ;  /* 0x0000009b009b7308 */ /* 0x000f220000000800 */
[----:B--2---:R-:W-:Y:S01]  /*144e0*/  FFMA.FTZ R0, R169, R0, R178 ;  /* 0x00000000a9007223 */ /* 0x004fe200000100b2 */
[----:B------:R-:W-:Y:S01]  /*144f0*/  FADD.FTZ R3, R220, R3 ;  /* 0x00000003dc037221 */ /* 0x000fe20000010000 */
[-C--:B------:R-:W-:Y:S01]  /*14500*/  FMUL.FTZ R32, R32, R165.reuse ;  /* 0x000000a520207220 */ /* 0x080fe20000410000 */
[-C--:B------:R-:W-:Y:S01]  /*14510*/  FMUL.FTZ R33, R33, R165.reuse ;  /* 0x000000a521217220 */ /* 0x080fe20000410000 */
[-C--:B------:R-:W-:Y:S01]  /*14520*/  FMUL.FTZ R36, R36, R165.reuse ;  /* 0x000000a524247220 */ /* 0x080fe20000410000 */
[----:B------:R-:W-:Y:S01]  /*14530*/  FADD.FTZ R3, R221, R3 ;  /* 0x00000003dd037221 */ /* 0x000fe20000010000 */
[-C--:B------:R-:W-:Y:S01]  /*14540*/  FMUL.FTZ R37, R37, R165.reuse ;  /* 0x000000a525257220 */ /* 0x080fe20000410000 */
[----:B------:R-:W2:Y:S01]  /*14550*/  MUFU.EX2 R211, R211 ;  /* 0x000000d300d37308 */ /* 0x000ea20000000800 */
[----:B---3--:R-:W-:Y:S01]  /*14560*/  FADD.FTZ R0, R183, R0 ;  /* 0x00000000b7007221 */ /* 0x008fe20000010000 */
        /* <DEDUP_REMOVED lines=11> */
[-C--:B------:R-:W-:Y:S01]  /*14620*/  FMUL.FTZ R52, R52, R165.reuse ;  /* 0x000000a534347220 */ /* 0x080fe20000410000 */
[----:B------:R-:W-:Y:S01]  /*14630*/  FADD.FTZ R3, R180, R3 ;  /* 0x00000003b4037221 */ /* 0x000fe20000010000 */
[-C--:B------:R-:W-:Y:S01]  /*14640*/  FMUL.FTZ R53, R53, R165.reuse ;  /* 0x000000a535357220 */ /* 0x080fe20000410000 */
[----:B------:R-:W4:Y:S01]  /*14650*/  MUFU.EX2 R213, R213 ;  /* 0x000000d500d57308 */ /* 0x000f220000000800 */
[----:B--2---:R-:W-:Y:S01]  /*14660*/  FADD.FTZ R0, R211, R0 ;  /* 0x00000000d3007221 */ /* 0x004fe20000010000 */
        /* <DEDUP_REMOVED lines=15> */
[----:B----4-:R-:W-:Y:S01]  /*14760*/  FADD.FTZ R0, R213, R0 ;  /* 0x00000000d5007221 */ /* 0x010fe20000010000 */
[-C--:B------:R-:W-:Y:S01]  /*14770*/  FMUL.FTZ R76, R76, R165.reuse ;  /* 0x000000a54c4c7220 */ /* 0x080fe20000410000 */
[-C--:B------:R-:W-:Y:S01]  /*14780*/  FMUL.FTZ R77, R77, R165.reuse ;  /* 0x000000a54d4d7220 */ /* 0x080fe20000410000 */
[-C--:B------:R-:W-:Y:S01]  /*14790*/  FMUL.FTZ R80, R80, R165.reuse ;  /* 0x000000a550507220 */ /* 0x080fe20000410000 */
[-C--:B------:R-:W-:Y:S01]  /*147a0*/  FMUL.FTZ R81, R81, R165.reuse ;  /* 0x000000a551517220 */ /* 0x080fe20000410000 */
[-C--:B------:R-:W-:Y:S01]  /*147b0*/  FMUL.FTZ R84, R84, R165.reuse ;  /* 0x000000a554547220 */ /* 0x080fe20000410000 */
[-C--:B------:R-:W-:Y:S01]  /*147c0*/  FMUL.FTZ R85, R85, R165.reuse ;  /* 0x000000a555557220 */ /* 0x080fe20000410000 */
[----:B------:R-:W4:Y:S01]  /*147d0*/  MUFU.EX2 R217, R217 ;  /* 0x000000d900d97308 */ /* 0x000f220000000800 */
        /* <DEDUP_REMOVED lines=16> */
[-C--:B------:R-:W-:Y:S01]  /*148e0*/  FMUL.FTZ R112, R112, R165.reuse ;  /* 0x000000a570707220 */ /* 0x080fe20000410000 */
[-C--:B------:R-:W-:Y:S01]  /*148f0*/  FMUL.FTZ R113, R113, R165.reuse ;  /* 0x000000a571717220 */ /* 0x080fe20000410000 */
[-C--:B------:R-:W-:Y:S01]  /*14900*/  FMUL.FTZ R116, R116, R165.reuse ;  /* 0x000000a574747220 */ /* 0x080fe20000410000 */
[-C--:B------:R-:W-:Y:S01]  /*14910*/  FMUL.FTZ R117, R117, R165.reuse ;  /* 0x000000a575757220 */ /* 0x080fe20000410000 */
[-C--:B------:R-:W-:Y:S01]  /*14920*/  FMUL.FTZ R120, R120, R165.reuse ;  /* 0x000000a578787220 */ /* 0x080fe20000410000 */
[-C--:B------:R-:W-:Y:S01]  /*14930*/  FMUL.FTZ R121, R121, R165.reuse ;  /* 0x000000a579797220 */ /* 0x080fe20000410000 */
[-C--:B------:R-:W-:Y:S01]  /*14940*/  FMUL.FTZ R124, R124, R165.reuse ;  /* 0x000000a57c7c7220 */ /* 0x080fe20000410000 */
[----:B------:R-:W5:Y:S01]  /*14950*/  MUFU.EX2 R163, R225 ;  /* 0x000000e100a37308 */ /* 0x000f620000000800 */
        /* <DEDUP_REMOVED lines=13> */
[----:B------:R-:W-:Y:S01]  /*14a30*/  FMUL.FTZ R149, R149, R165 ;  /* 0x000000a595957220 */ /* 0x000fe20000410000 */
[----:B----4-:R-:W-:Y:S01]  /*14a40*/  FADD.FTZ R0, R217, R0 ;  /* 0x00000000d9007221 */ /* 0x010fe20000010000 */
[----:B------:R-:W4:Y:S01]  /*14a50*/  MUFU.EX2 R168, R168 ;  /* 0x000000a800a87308 */ /* 0x000f220000000800 */
[----:B--2---:R-:W-:Y:S01]  /*14a60*/  FADD.FTZ R3, R162, R3 ;  /* 0x00000003a2037221 */ /* 0x004fe20000010000 */
[----:B------:R2:W-:Y:S01]  /*14a70*/  @!P2 STS [R152+0x28820], R169 ;  /* 0x028820a99800a388 */ /* 0x0005e20000000800 */
[----:B---3--:R-:W-:Y:S01]  /*14a80*/  FADD.FTZ R0, R224, R0 ;  /* 0x00000000e0007221 */ /* 0x008fe20000010000 */
[----:B------:R-:W-:Y:S01]  /*14a90*/  F2FP.BF16.F32.PACK_AB R160, R182, R167 ;  /* 0x000000a7b6a0723e */ /* 0x000fe200000010ff */
[----:B------:R-:W-:Y:S01]  /*14aa0*/  FADD.FTZ R3, R173, R3 ;  /* 0x00000003ad037221 */ /* 0x000fe20000010000 */
[----:B------:R-:W-:Y:S01]  /*14ab0*/  F2FP.BF16.F32.PACK_AB R155, R211, R155 ;  /* 0x0000009bd39b723e */ /* 0x000fe200000010ff */
[----:B-----5:R-:W-:Y:S01]  /*14ac0*/  FADD.FTZ R0, R163, R0 ;  /* 0x00000000a3007221 */ /* 0x020fe20000010000 */
[----:B0-----:R-:W0:Y:S01]  /*14ad0*/  MUFU.EX2 R165, R170 ;  /* 0x000000aa00a57308 */ /* 0x001e220000000800 */
[----:B-1----:R-:W-:Y:S01]  /*14ae0*/  FADD.FTZ R3, R164, R3 ;  /* 0x00000003a4037221 */ /* 0x002fe20000010000 */
[----:B------:R-:W-:Y:S01]  /*14af0*/  F2FP.BF16.F32.PACK_AB R157, R213, R157 ;  /* 0x0000009dd59d723e */ /* 0x000fe200000010ff */
[----:B------:R-:W-:Y:S01]  /*14b00*/  FMUL.FTZ R26, R26, R169 ;  /* 0x000000a91a1a7220 */ /* 0x000fe20000410000 */
[----:B--2---:R-:W-:Y:S01]  /*14b10*/  F2FP.BF16.F32.PACK_AB R152, R218, R181 ;  /* 0x000000b5da98723e */ /* 0x004fe200000010ff */
[----:B------:R-:W-:Y:S01]  /*14b20*/  FADD.FTZ R3, R177, R3 ;  /* 0x00000003b1037221 */ /* 0x000fe20000010000 */
[----:B------:R-:W-:Y:S01]  /*14b30*/  F2FP.BF16.F32.PACK_AB R159, R161, R159 ;  /* 0x0000009fa19f723e */ /* 0x000fe200000010ff */
[-C--:B------:R-:W-:Y:S01]  /*14b40*/  FMUL.FTZ R27, R27, R169.reuse ;  /* 0x000000a91b1b7220 */ /* 0x080fe20000410000 */
[----:B------:R-:W1:Y:S01]  /*14b50*/  MUFU.EX2 R166, R179 ;  /* 0x000000b300a67308 */ /* 0x000e620000000800 */
[----:B----4-:R-:W-:Y:S01]  /*14b60*/  FADD.FTZ R0, R168, R0 ;  /* 0x00000000a8007221 */ /* 0x010fe20000010000 */
[----:B------:R-:W-:Y:S01]  /*14b70*/  F2FP.BF16.F32.PACK_AB R162, R173, R162 ;  /* 0x000000a2ada2723e */ /* 0x000fe200000010ff */
[----:B------:R-:W-:Y:S01]  /*14b80*/  FMUL.FTZ R30, R30, R169 ;  /* 0x000000a91e1e7220 */ /* 0x000fe20000410000 */
[----:B------:R-:W-:Y:S01]  /*14b90*/  F2FP.BF16.F32.PACK_AB R161, R224, R217 ;  /* 0x000000d9e0a1723e */ /* 0x000fe200000010ff */
[----:B------:R-:W-:Y:S01]  /*14ba0*/  FMUL.FTZ R31, R31, R169 ;  /* 0x000000a91f1f7220 */ /* 0x000fe20000410000 */
[----:B------:R-:W-:Y:S01]  /*14bb0*/  F2FP.BF16.F32.PACK_AB R163, R168, R163 ;  /* 0x000000a3a8a3723e */ /* 0x000fe200000010ff */
[-C--:B------:R-:W-:Y:S01]  /*14bc0*/  FMUL.FTZ R34, R34, R169.reuse ;  /* 0x000000a922227220 */ /* 0x080fe20000410000 */
[----:B------:R-:W2:Y:S01]  /*14bd0*/  MUFU.EX2 R172, R172 ;  /* 0x000000ac00ac7308 */ /* 0x000ea20000000800 */
[----:B0-----:R-:W-:Y:S01]  /*14be0*/  FADD.FTZ R0, R165, R0 ;  /* 0x00000000a5007221 */ /* 0x001fe20000010000 */
        /* <DEDUP_REMOVED lines=8> */
[----:B------:R-:W-:Y:S01]  /*14c70*/  F2FP.BF16.F32.PACK_AB R166, R153, R166 ;  /* 0x000000a699a6723e */ /* 0x000fe200000010ff */
[-C--:B------:R-:W-:Y:S01]  /*14c80*/  FMUL.FTZ R46, R46, R169.reuse ;  /* 0x000000a92e2e7220 */ /* 0x080fe20000410000 */
[-C--:B------:R-:W-:Y:S01]  /*14c90*/  FMUL.FTZ R47, R47, R169.reuse ;  /* 0x000000a92f2f7220 */ /* 0x080fe20000410000 */
[----:B------:R-:W-:Y:S01]  /*14ca0*/  FADD.FTZ R3, R153, R3 ;  /* 0x0000000399037221 */ /* 0x000fe20000010000 */
[----:B------:R-:W-:Y:S01]  /*14cb0*/  F2FP.BF16.F32.PACK_AB R153, R183, R178 ;  /* 0x000000b2b799723e */ /* 0x000fe200000010ff */
[----:B------:R-:W-:Y:S01]  /*14cc0*/  BAR.SYNC.DEFER_BLOCKING 0xf, 0x100 ;  /* 0x03c4000000007b1d */ /* 0x000fe20000010000 */
[----:B------:R-:W-:Y:S01]  /*14cd0*/  FMUL.FTZ R50, R50, R169 ;  /* 0x000000a932327220 */ /* 0x000fe20000410000 */
[C---:B--2---:R-:W-:Y:S01]  /*14ce0*/  FADD.FTZ R0, R172.reuse, R0 ;  /* 0x00000000ac007221 */ /* 0x044fe20000010000 */
[----:B------:R-:W-:Y:S01]  /*14cf0*/  F2FP.BF16.F32.PACK_AB R165, R172, R165 ;  /* 0x000000a5aca5723e */ /* 0x000fe200000010ff */
[-C--:B------:R-:W-:Y:S01]  /*14d00*/  FMUL.FTZ R51, R51, R169.reuse ;  /* 0x000000a933337220 */ /* 0x080fe20000410000 */
[-C--:B------:R-:W-:Y:S01]  /*14d10*/  FMUL.FTZ R54, R54, R169.reuse ;  /* 0x000000a936367220 */ /* 0x080fe20000410000 */
[----:B------:R-:W1:Y:S01]  /*14d20*/  MUFU.EX2 R176, R176 ;  /* 0x000000b000b07308 */ /* 0x000e620000000800 */
        /* <DEDUP_REMOVED lines=16> */
[C---:B-1----:R-:W-:Y:S01]  /*14e30*/  F2FP.BF16.F32.PACK_AB R167, R176.reuse, R167 ;  /* 0x000000a7b0a7723e */ /* 0x042fe200000010ff */
[----:B------:R0:W-:Y:S01]  /*14e40*/  STSM.16.M88.4 [R200+0x26800], R152 ;  /* 0x02680098c8007844 */ /* 0x0001e20000000200 */
[----:B------:R-:W-:Y:S01]  /*14e50*/  FADD.FTZ R0, R176, R0 ;  /* 0x00000000b0007221 */ /* 0x000fe20000010000 */
        /* <DEDUP_REMOVED lines=39> */
.L_x_5949:
[----:B------:R0:W1:Y:S01]  /*150d0*/  SYNCS.PHASECHK.TRANS64.TRYWAIT P1, [R21+URZ+0x28c50], R209 ;  /* 0x028c50d1150075a7 */ /* 0x000062000802017f */
[----:B------:R-:W-:Y:S05]  /*150e0*/  @!P0 BRA `(.L_x_5950) ;  /* 0x0000000000048947 */ /* 0x000fea0003800000 */
[----:B------:R-:W-:Y:S01]  /*150f0*/  BPT.TRAP 0x1 ;  /* 0x000000040000795c */ /* 0x000fe20000300000 */
.L_x_5950:
[----:B------:R-:W-:Y:S04]  /*15100*/  BSSY B1, `(.L_x_5951) ;  /* 0x0000004000017945 */ /* 0x000fe80003800000 */
[----:B-1----:R-:W-:Y:S05]  /*15110*/  @P1 BRA `(.L_x_5952) ;  /* 0x0000000000081947 */ /* 0x002fea0003800000 */
[----:B------:R-:W1:Y:S02]  /*15120*/  SYNCS.PHASECHK.TRANS64.TRYWAIT P1, [R21+URZ+0x28c50], R209 ;  /* 0x028c50d1150075a7 */ /* 0x000e64000802017f */
[----:B-1----:R-:W-:Y:S05]  /*15130*/  @!P1 BRA `(.L_x_5953) ;  /* 0x000000f400c09947 */ /* 0x002fea0003800000 */
.L_x_5952:
[----:B------:R-:W-:Y:S05]  /*15140*/  BSYNC B1 ;  /* 0x0000000000017941 */ /* 0x000fea0003800000 */
.L_x_5951:
        /* <DEDUP_REMOVED lines=8> */
[----:B------:R-:W-:Y:S01]  /*151d0*/  VIADD R152, R168, 0x80 ;  /* 0x00000080a8987836 */ /* 0x000fe20000000000 */
        /* <DEDUP_REMOVED lines=31> */
.L_x_5954:
[C---:B------:R-:W-:Y:S01]  /*153d0*/  ISETP.GT.AND P1, PT, R12.reuse, R207, PT ;  /* 0x000000cf0c00720c */ /* 0x040fe20003f24270 */
[----:B01----:R-:W-:Y:S02]  /*153e0*/  VIADD R21, R21, 0x28c60 ;  /* 0x00028c6015157836 */ /* 0x003fe40000000000 */
[----:B------:R-:W-:Y:S02]  /*153f0*/  VIADD R12, R12, 0xffffffff ;  /* 0xffffffff0c0c7836 */ /* 0x000fe40000000000 */
[----:B------:R-:W-:Y:S01]  /*15400*/  IMAD.MOV.U32 R211, RZ, RZ, R15 ;  /* 0x000000ffffd37224 */ /* 0x000fe200078e000f */
[----:B------:R-:W-:Y:S01]  /*15410*/  PRMT R21, R186, 0x654, R21 ;  /* 0x00000654ba157816 */ /* 0x000fe20000000015 */
[----:B------:R-:W-:Y:S02]  /*15420*/  IMAD.MOV.U32 R213, RZ, RZ, R13 ;  /* 0x000000ffffd57224 */ /* 0x000fe400078e000d */
[----:B------:R-:W-:Y:S01]  /*15430*/  IMAD.MOV.U32 R217, RZ, RZ, R17 ;  /* 0x000000ffffd97224 */ /* 0x000fe200078e0011 */
[----:B------:R0:W-:Y:S03]  /*15440*/  SYNCS.ARRIVE.TRANS64.RED.A1T0 RZ, [R21+URZ], RZ ;  /* 0x000000ff15ff79a7 */ /* 0x0001e6000810043f */
[----:B------:R-:W-:Y:S05]  /*15450*/  @P1 BRA `(.L_x_5955) ;  /* 0xffffffd400d01947 */ /* 0x000fea000383ffff */
.L_x_5934:
[----:B------:R-:W-:Y:S05]  /*15460*/  BSYNC B0 ;  /* 0x0000000000007941 */ /* 0x000fea0003800000 */
.L_x_5933:
        /* <DEDUP_REMOVED lines=100> */
[-C--:B------:R-:W-:Y:S01]  /*15ab0*/  FMUL.FTZ R46, R46, R0.reuse ;  /* 0x000000002e2e7220 */ /* 0x080fe20000410000 */
        /* <DEDUP_REMOVED lines=68> */
.L_x_5809:
[----:B------:R-:W-:Y:S05]  /*15f00*/  BSYNC B7 ;  /* 0x0000000000077941 */ /* 0x000fea0003800000 */
.L_x_5797:
[----:B------:R-:W2:Y:S08]  /*15f10*/  S2UR UR4, SR_CgaCtaId ;  /* 0x00000000000479c3 */ /* 0x000eb00000008800 */
[----:B------:R-:W-:Y:S01]  /*15f20*/  BAR.SYNC.DEFER_BLOCKING 0x5, 0x180 ;  /* 0x0146000000007b1d */ /* 0x000fe20000010000 */
[----:B------:R-:W-:-:S05]  /*15f30*/  MOV R2, 0x400 ;  /* 0x0000040000027802 */ /* 0x000fca0000000f00 */
[----:B------:R-:W-:Y:S01]  /*15f40*/  BSSY B0, `(.L_x_5956) ;  /* 0x00004e7000007945 */ /* 0x000fe20003800000 */
[----:B--2---:R-:W-:-:S05]  /*15f50*/  IMAD.U32 R186, RZ, RZ, UR4 ;  /* 0x00000004ffba7e24 */ /* 0x004fca000f8e00ff */
[----:B------:R-:W-:-:S05]  /*15f60*/  LEA R2, R186, R2, 0x18 ;  /* 0x00000002ba027211 */ /* 0x000fca00078ec0ff */
[----:B-----5:R2:W4:Y:S01]  /*15f70*/  LDS.128 R80, [R2+0x28cd0] ;  /* 0x028cd00002507984 */ /* 0x0205220000000c00 */
[----:B------:R-:W-:Y:S06]  /*15f80*/  BAR.ARV 0x4, 0x180 ;  /* 0x0106000000007b1d */ /* 0x000fec0000002000 */
[----:B------:R-:W-:Y:S05]  /*15f90*/  @P0 BRA `(.L_x_5957) ;  /* 0x0000003c00800947 */ /* 0x000fea0003800000 */
[----:B------:R-:W1:Y:S01]  /*15fa0*/  LDL R3, [R1+0x68] ;  /* 0x0000680001037983 */ /* 0x000e620000100800 */
[----:B------:R-:W2:Y:S01]  /*15fb0*/  S2R R0, SR_SWINHI ;  /* 0x0000000000007919 */ /* 0x000ea20000002f00 */
[----:B---3--:R-:W-:Y:S01]  /*15fc0*/  F2FP.BF16.F32.PACK_AB R10, R29, R28 ;  /* 0x0000001c1d0a723e */ /* 0x008fe200000010ff */
[----:B------:R-:W-:Y:S01]  /*15fd0*/  ULDC.64 UR4, c[0x0][0xc08] ;  /* 0x0003020000047ab9 */ /* 0x000fe20000000a00 */
[----:B0-----:R-:W-:Y:S01]  /*15fe0*/  F2FP.BF16.F32.PACK_AB R11, R31, R30 ;  /* 0x0000001e1f0b723e */ /* 0x001fe200000010ff */
[----:B------:R-:W3:Y:S01]  /*15ff0*/  LDL R157, [R1+0x50] ;  /* 0x00005000019d7983 */ /* 0x000ee20000100800 */
[----:B------:R-:W-:Y:S01]  /*16000*/  F2FP.BF16.F32.PACK_AB R12, R33, R32 ;  /* 0x00000020210c723e */ /* 0x000fe200000010ff */
[----:B------:R-:W-:Y:S01]  /*16010*/  ULDC.64 UR6, c[0x0][0xc00] ;  /* 0x0003000000067ab9 */ /* 0x000fe20000000a00 */
[----:B------:R-:W-:Y:S02]  /*16020*/  MOV R152, R2 ;  /* 0x0000000200987202 */ /* 0x000fe40000000f00 */
[----:B--2---:R-:W-:-:S02]  /*16030*/  MOV R153, R0 ;  /* 0x0000000000997202 */ /* 0x004fc40000000f00 */
[----:B------:R-:W-:Y:S02]  /*16040*/  F2FP.BF16.F32.PACK_AB R13, R35, R34 ;  /* 0x00000022230d723e */ /* 0x000fe400000010ff */
[----:B------:R-:W-:Y:S02]  /*16050*/  F2FP.BF16.F32.PACK_AB R14, R37, R36 ;  /* 0x00000024250e723e */ /* 0x000fe400000010ff */
[----:B------:R-:W-:Y:S01]  /*16060*/  F2FP.BF16.F32.PACK_AB R15, R39, R38 ;  /* 0x00000026270f723e */ /* 0x000fe200000010ff */
[----:B------:R-:W-:Y:S01]  /*16070*/  BAR.SYNC.DEFER_BLOCKING 0x1, 0x100 ;  /* 0x0044000000007b1d */ /* 0x000fe20000010000 */
[----:B-1----:R-:W-:-:S03]  /*16080*/  IMAD.WIDE R20, R3, 0x2, R152 ;  /* 0x0000000203147825 */ /* 0x002fc600078e0298 */
        /* <DEDUP_REMOVED lines=152> */
[----:B------:R-:W-:Y:S02]  /*16a10*/  IADD3 R0, P0, R20, 0x6060, RZ ;  /* 0x0000606014007810 */ /* 0x000fe40007f1e0ff */
[----:B------:R-:W-:Y:S02]  /*16a20*/  MOV R3, R8 ;  /* 0x0000000800037202 */ /* 0x000fe40000000f00 */
[----:B------:R-:W-:Y:S01]  /*16a30*/  F2FP.BF16.F32.PACK_AB R8, R137, R136 ;  /* 0x000000888908723e */ /* 0x000fe200000010ff */
[----:B------:R-:W-:Y:S01]  /*16a40*/  IMAD.X R21, RZ, RZ, R21, P0 ;  /* 0x000000ffff157224 */ /* 0x000fe200000e0615 */
[----:B------:R-:W-:Y:S02]  /*16a50*/  F2FP.BF16.F32.PACK_AB R9, R139, R138 ;  /* 0x0000008a8b09723e */ /* 0x000fe400000010ff */
[----:B------:R-:W-:-:S02]  /*16a60*/  F2FP.BF16.F32.PACK_AB R10, R141, R140 ;  /* 0x0000008c8d0a723e */ /* 0x000fc400000010ff */
[----:B------:R-:W-:Y:S02]  /*16a70*/  F2FP.BF16.F32.PACK_AB R11, R143, R142 ;  /* 0x0000008e8f0b723e */ /* 0x000fe400000010ff */
[----:B------:R-:W-:-:S03]  /*16a80*/  ISETP.NE.U32.AND P0, PT, RZ, UR4, PT ;  /* 0x00000004ff007c0c */ /* 0x000fc6000bf05070 */
[----:B------:R0:W-:Y:S01]  /*16a90*/  STSM.16.M88.4 [R3], R8 ;  /* 0x0000000803007844 */ /* 0x0001e20000000200 */
[----:B------:R-:W-:Y:S02]  /*16aa0*/  ISETP.NE.AND.EX P0, PT, RZ, UR5, PT, P0 ;  /* 0x00000005ff007c0c */ /* 0x000fe4000bf05300 */
[----:B------:R-:W-:Y:S02]  /*16ab0*/  F2FP.BF16.F32.PACK_AB R12, R145, R144 ;  /* 0x00000090910c723e */ /* 0x000fe400000010ff */
[----:B0-----:R-:W-:-:S09]  /*16ac0*/  LOP3.LUT R3, R0, 0x380, RZ, 0xc0, !PT ;  /* 0x0000038000037812 */ /* 0x001fd200078ec0ff */
[----:B------:R-:W3:Y:S01]  /*16ad0*/  @P0 LDC.64 R10, c[0x0][0xc08] ;  /* 0x00030200ff0a0b82 */ /* 0x000ee20000000a00 */
[----:B------:R-:W-:-:S04]  /*16ae0*/  SHF.R.U64 R3, R3, 0x3, RZ ;  /* 0x0000000303037819 */ /* 0x000fc800000012ff */
[----:B------:R-:W-:Y:S02]  /*16af0*/  LOP3.LUT R20, R3, R0, RZ, 0x3c, !PT ;  /* 0x0000000003147212 */ /* 0x000fe400078e3cff */
[----:B------:R-:W-:Y:S02]  /*16b00*/  F2FP.BF16.F32.PACK_AB R13, R147, R146 ;  /* 0x00000092930d723e */ /* 0x000fe400000010ff */
[----:B------:R-:W-:Y:S02]  /*16b10*/  MOV R20, R20 ;  /* 0x0000001400147202 */ /* 0x000fe40000000f00 */
[----:B------:R-:W-:Y:S02]  /*16b20*/  F2FP.BF16.F32.PACK_AB R14, R149, R148 ;  /* 0x00000094950e723e */ /* 0x000fe400000010ff */
[----:B------:R-:W-:-:S05]  /*16b30*/  F2FP.BF16.F32.PACK_AB R15, R151, R150 ;  /* 0x00000096970f723e */ /* 0x000fca00000010ff */
[----:B------:R0:W-:Y:S01]  /*16b40*/  STSM.16.M88.4 [R20], R12 ;  /* 0x0000000c14007844 */ /* 0x0001e20000000200 */
[----:B------:R-:W-:Y:S02]  /*16b50*/  ULDC UR4, c[0x0][0xa88] ;  /* 0x0002a20000047ab9 */ /* 0x000fe40000000800 */
[----:B------:R-:W-:Y:S02]  /*16b60*/  IMAD.U32 R8, RZ, RZ, UR4 ;  /* 0x00000004ff087e24 */ /* 0x000fe4000f8e00ff */
[----:B---3--:R-:W-:Y:S01]  /*16b70*/  @P0 IMAD.WIDE R10, R157, 0x4, R10 ;  /* 0x000000049d0a0825 */ /* 0x008fe200078e020a */
[----:B------:R-:W-:Y:S01]  /*16b80*/  BAR.SYNC.DEFER_BLOCKING 0x1, 0x100 ;  /* 0x0044000000007b1d */ /* 0x000fe20000010000 */
[----:B------:R-:W-:-:S04]  /*16b90*/  ISETP.NE.U32.AND P1, PT, RZ, UR6, PT ;  /* 0x00000006ff007c0c */ /* 0x000fc8000bf25070 */
[----:B------:R-:W-:Y:S01]  /*16ba0*/  ISETP.NE.AND.EX P1, PT, RZ, UR7, PT, P1 ;  /* 0x00000007ff007c0c */ /* 0x000fe2000bf25310 */
[----:B------:R1:W5:Y:S02]  /*16bb0*/  @P0 LDG.E R8, desc[UR40][R10.64] ;  /* 0x000000280a080981 */ /* 0x000364000c1e1900 */
[----:B-1----:R-:W1:Y:S01]  /*16bc0*/  LDC.64 R10, c[0x0][0xc00] ;  /* 0x00030000ff0a7b82 */ /* 0x002e620000000a00 */
[----:B------:R-:W-:Y:S02]  /*16bd0*/  IMAD.MOV.U32 R3, RZ, RZ, RZ ;  /* 0x000000ffff037224 */ /* 0x000fe400078e00ff */
[----:B-1----:R-:W-:-:S07]  /*16be0*/  IMAD.WIDE R10, R157, 0x4, R10 ;  /* 0x000000049d0a7825 */ /* 0x002fce00078e020a */
[----:B------:R0:W5:Y:S01]  /*16bf0*/  @P1 LDG.E R3, desc[UR40][R10.64] ;  /* 0x000000280a031981 */ /* 0x000162000c1e1900 */
[----:B------:R-:W-:Y:S05]  /*16c00*/  @P0 BRA `(.L_x_5958) ;  /* 0x0000000000100947 */ /* 0x000fea0003800000 */
[----:B------:R-:W-:Y:S05]  /*16c10*/  @!P1 BRA `(.L_x_5958) ;  /* 0x00000000000c9947 */ /* 0x000fea0003800000 */
[----:B-----5:R-:W2:Y:S04]  /*16c20*/  LDG.E R8, desc[UR40][R10.64] ;  /* 0x000000280a087981 */ /* 0x020ea8000c1e1900 */
[----:B0-----:R-:W2:Y:S02]  /*16c30*/  LDG.E R10, desc[UR40][R10.64+0x4] ;  /* 0x000004280a0a7981 */ /* 0x001ea4000c1e1900 */
[----:B--2---:R-:W-:-:S07]  /*16c40*/  IMAD.IADD R8, R10, 0x1, -R8 ;  /* 0x000000010a087824 */ /* 0x004fce00078e0a08 */
.L_x_5958:
[----:B------:R-:W2:Y:S01]  /*16c50*/  LDL R0, [R1+0x5c] ;  /* 0x00005c0001007983 */ /* 0x000ea20000100800 */
[----:B------:R-:W-:-:S03]  /*16c60*/  ULDC UR4, c[0x0][0xad4] ;  /* 0x0002b50000047ab9 */ /* 0x000fc60000000800 */
[----:B------:R-:W3:Y:S04]  /*16c70*/  LDL.LU R9, [R1+0x4c] ;  /* 0x00004c0001097983 */ /* 0x000ee80000300800 */
[----:B--2---:R-:W1:Y:S01]  /*16c80*/  SHFL.IDX PT, R0, R0, RZ, 0x1f ;  /* 0x00001fff00007589 */ /* 0x004e6200000e0000 */
[----:B---3--:R-:W-:-:S04]  /*16c90*/  ISETP.NE.AND P1, PT, R9, RZ, PT ;  /* 0x000000ff0900720c */ /* 0x008fc80003f25270 */
[----:B------:R-:W-:Y:S02]  /*16ca0*/  SEL R9, R9, UR4, P1 ;  /* 0x0000000409097c07 */ /* 0x000fe40008800000 */
[----:B-1----:R-:W-:Y:S02]  /*16cb0*/  ISETP.NE.AND P0, PT, R0, RZ, PT ;  /* 0x000000ff0000720c */ /* 0x002fe40003f05270 */
[----:B-----5:R-:W-:-:S11]  /*16cc0*/  SHF.R.S32.HI R0, RZ, 0x1f, R3 ;  /* 0x0000001fff007819 */ /* 0x020fd60000011403 */
[----:B------:R-:W-:Y:S05]  /*16cd0*/  @P0 BRA `(.L_x_5959) ;  /* 0x0000000000fc0947 */ /* 0x000fea0003800000 */
[----:B----4-:R-:W2:Y:S04]  /*16ce0*/  LDL R80, [R1+0x54] ;  /* 0x0000540001507983 */ /* 0x010ea80000100800 */
[----:B------:R-:W3:Y:S01]  /*16cf0*/  LDL R158, [R1+0x64] ;  /* 0x00006400019e7983 */ /* 0x000ee20000100800 */
[----:B0-----:R-:W-:Y:S01]  /*16d00*/  IMAD.MOV.U32 R14, RZ, RZ, 0x9b8 ;  /* 0x000009b8ff0e7424 */ /* 0x001fe200078e00ff */
[----:B------:R-:W-:Y:S01]  /*16d10*/  ISETP.GT.AND P1, PT, R9, 0x1, PT ;  /* 0x000000010900780c */ /* 0x000fe20003f24270 */
[----:B------:R-:W0:Y:S01]  /*16d20*/  LDC R156, c[0x0][0xbe8] ;  /* 0x0002fa00ff9c7b82 */ /* 0x000e220000000800 */
[----:B------:R-:W-:Y:S01]  /*16d30*/  ISETP.NE.U32.AND P0, PT, RZ, UR6, PT ;  /* 0x00000006ff007c0c */ /* 0x000fe2000bf05070 */
[----:B------:R-:W-:Y:S01]  /*16d40*/  IMAD.IADD R23, R206, 0x1, R196 ;  /* 0x00000001ce177824 */ /* 0x000fe200078e02c4 */
[----:B------:R-:W-:-:S02]  /*16d50*/  SEL R14, R14, 0x978, P1 ;  /* 0x000009780e0e7807 */ /* 0x000fc40000800000 */
[----:B------:R-:W-:Y:S02]  /*16d60*/  ISETP.NE.AND.EX P0, PT, RZ, UR7, PT, P0 ;  /* 0x00000007ff007c0c */ /* 0x000fe4000bf05300 */
[----:B------:R-:W-:Y:S01]  /*16d70*/  SHF.R.S32.HI R15, RZ, 0x1f, R157 ;  /* 0x0000001fff0f7819 */ /* 0x000fe2000001149d */
[----:B------:R-:W1:Y:S01]  /*16d80*/  LDC.64 R12, c[0x0][R14+0x220] ;  /* 0x000088000e0c7b82 */ /* 0x000e620000000a00 */
[----:B------:R-:W-:Y:S02]  /*16d90*/  SEL R20, R157, RZ, !P0 ;  /* 0x000000ff9d147207 */ /* 0x000fe40004000000 */
[----:B------:R-:W-:-:S05]  /*16da0*/  SEL R15, R15, RZ, !P0 ;  /* 0x000000ff0f0f7207 */ /* 0x000fca0004000000 */
[----:B------:R-:W4:Y:S01]  /*16db0*/  LDC.64 R10, c[0x0][R14+0x218] ;  /* 0x000086000e0a7b82 */ /* 0x000f220000000a00 */
[----:B0-----:R-:W-:Y:S01]  /*16dc0*/  ISETP.NE.AND P0, PT, R156, 0x1, PT ;  /* 0x000000019c00780c */ /* 0x001fe20003f05270 */
[----:B-1----:R-:W-:-:S04]  /*16dd0*/  IMAD R13, R13, R20, RZ ;  /* 0x000000140d0d7224 */ /* 0x002fc800078e02ff */
[C---:B------:R-:W-:Y:S02]  /*16de0*/  IMAD R15, R12.reuse, R15, R13 ;  /* 0x0000000f0c0f7224 */ /* 0x040fe400078e020d */
[----:B------:R-:W-:-:S04]  /*16df0*/  IMAD.WIDE.U32 R12, R12, R20, RZ ;  /* 0x000000140c0c7225 */ /* 0x000fc800078e00ff */
[-C--:B----4-:R-:W-:Y:S02]  /*16e00*/  IMAD R20, R11, R188.reuse, RZ ;  /* 0x000000bc0b147224 */ /* 0x090fe400078e02ff */
[----:B------:R-:W-:-:S04]  /*16e10*/  IMAD.WIDE.U32 R10, R10, R188, RZ ;  /* 0x000000bc0a0a7225 */ /* 0x000fc800078e00ff */
[----:B------:R-:W-:Y:S01]  /*16e20*/  IMAD.IADD R20, R11, 0x1, R20 ;  /* 0x000000010b147824 */ /* 0x000fe200078e0214 */
[----:B------:R-:W-:Y:S01]  /*16e30*/  IADD3 R21, P2, P3, R12, R10, R3 ;  /* 0x0000000a0c157210 */ /* 0x000fe20007b5e003 */
[----:B------:R-:W0:Y:S01]  /*16e40*/  @P0 LDC R11, c[0x0][0xbec] ;  /* 0x0002fb00ff0b0b82 */ /* 0x000e220000000800 */
[----:B------:R-:W-:-:S05]  /*16e50*/  IMAD.IADD R15, R13, 0x1, R15 ;  /* 0x000000010d0f7824 */ /* 0x000fca00078e020f */
[----:B------:R-:W-:Y:S01]  /*16e60*/  IADD3.X R15, R15, R20, R0, P2, P3 ;  /* 0x000000140f0f7210 */ /* 0x000fe200017e6400 */
[----:B------:R-:W-:Y:S01]  /*16e70*/  IMAD.MOV.U32 R20, RZ, RZ, R23 ;  /* 0x000000ffff147224 */ /* 0x000fe200078e0017 */
[----:B------:R-:W1:Y:S01]  /*16e80*/  @P0 LDC R10, c[0x0][0xbf0] ;  /* 0x0002fc00ff0a0b82 */ /* 0x000e620000000800 */
[----:B0-----:R-:W-:-:S05]  /*16e90*/  @P0 IMAD.HI.U32 R11, R23, R11, RZ ;  /* 0x0000000b170b0227 */ /* 0x001fca00078e00ff */
[----:B-1----:R-:W-:Y:S02]  /*16ea0*/  @P0 SHF.R.U32.HI R20, RZ, R10, R11 ;  /* 0x0000000aff140219 */ /* 0x002fe4000001160b */
[----:B------:R-:W0:Y:S01]  /*16eb0*/  LDC.64 R10, c[0x0][R14+0x228] ;  /* 0x00008a000e0a7b82 */ /* 0x000e220000000a00 */
[----:B--2---:R-:W-:-:S05]  /*16ec0*/  SEL R80, R80, RZ, P1 ;  /* 0x000000ff50507207 */ /* 0x004fca0000800000 */
        /* <DEDUP_REMOVED lines=9> */
[----:B------:R-:W-:-:S02]  /*16f60*/  IMAD.IADD R15, R194, 0x1, R196 ;  /* 0x00000001c20f7824 */ /* 0x000fc400078e02c4 */
[----:B0-----:R-:W-:Y:S01]  /*16f70*/  SHF.R.S32.HI R14, RZ, 0x1f, R21 ;  /* 0x0000001fff0e7819 */ /* 0x001fe20000011415 */
        /* <DEDUP_REMOVED lines=21> */
.L_x_5959:
        /* <DEDUP_REMOVED lines=9> */
[----:B------:R-:W-:-:S04]  /*17160*/  SHF.R.S32.HI R4, RZ, 0x1f, R21 ;  /* 0x0000001fff047819 */ /* 0x000fc80000011415 */
[----:B------:R-:W-:-:S04]  /*17170*/  LEA.HI R23, R4, R21, RZ, 0x3 ;  /* 0x0000001504177211 */ /* 0x000fc800078f18ff */
[----:B0-----:R-:W-:-:S05]  /*17180*/  SHF.R.S32.HI R20, RZ, 0x3, R23 ;  /* 0x00000003ff147819 */ /* 0x001fca0000011417 */
[----:B------:R-:W-:-:S04]  /*17190*/  IMAD R5, R20, 0x40, R199 ;  /* 0x0000004014057824 */ /* 0x000fc800078e02c7 */
[----:B------:R-:W-:-:S03]  /*171a0*/  IMAD.WIDE R152, R5, 0x2, R152 ;  /* 0x0000000205987825 */ /* 0x000fc600078e0298 */
[----:B------:R-:W-:Y:S01]  /*171b0*/  IADD3 R37, P0, R152, 0x5000, RZ ;  /* 0x0000500098257810 */ /* 0x000fe20007f1e0ff */
[----:B------:R-:W-:Y:S01]  /*171c0*/  IMAD R0, R0, UR4, RZ ;  /* 0x0000000400007c24 */ /* 0x000fe2000f8e02ff */
[----:B------:R-:W-:Y:S02]  /*171d0*/  IADD3 R41, P1, R152, 0x6000, RZ ;  /* 0x0000600098297810 */ /* 0x000fe40007f3e0ff */
[----:B------:R-:W-:Y:S01]  /*171e0*/  LOP3.LUT R36, R37, 0x380, RZ, 0xc0, !PT ;  /* 0x0000038025247812 */ /* 0x000fe200078ec0ff */
[----:B------:R-:W-:Y:S01]  /*171f0*/  IMAD R87, R3, UR5, R0 ;  /* 0x0000000503577c24 */ /* 0x000fe2000f8e0200 */
[----:B------:R-:W-:Y:S02]  /*17200*/  LOP3.LUT R40, R41, 0x380, RZ, 0xc0, !PT ;  /* 0x0000038029287812 */ /* 0x000fe400078ec0ff */
[----:B------:R-:W-:Y:S01]  /*17210*/  SHF.R.U64 R36, R36, 0x3, RZ ;  /* 0x0000000324247819 */ /* 0x000fe200000012ff */
[----:B-1----:R-:W-:Y:S01]  /*17220*/  IMAD.WIDE.U32 R10, R3, UR4, RZ ;  /* 0x00000004030a7c25 */ /* 0x002fe2000f8e00ff */
[----:B------:R-:W-:Y:S01]  /*17230*/  LOP3.LUT R0, R23, 0xfffffff8, RZ, 0xc0, !PT ;  /* 0xfffffff817007812 */ /* 0x000fe200078ec0ff */
[----:B------:R-:W-:Y:S01]  /*17240*/  ULDC.64 UR4, c[0x0][0xae8] ;  /* 0x0002ba0000047ab9 */ /* 0x000fe20000000a00 */
[----:B------:R-:W-:Y:S01]  /*17250*/  LOP3.LUT R36, R36, R37, RZ, 0x3c, !PT ;  /* 0x0000002524247212 */ /* 0x000fe200078e3cff */
[----:B------:R-:W-:Y:S01]  /*17260*/  IMAD.X R37, RZ, RZ, R153, P0 ;  /* 0x000000ffff257224 */ /* 0x000fe200000e0699 */
[----:B------:R-:W-:-:S02]  /*17270*/  IADD3 R65, P0, R152, 0xc000, RZ ;  /* 0x0000c00098417810 */ /* 0x000fc40007f1e0ff */
[----:B------:R-:W-:Y:S02]  /*17280*/  IADD3 R45, P2, R152, 0x7000, RZ ;  /* 0x00007000982d7810 */ /* 0x000fe40007f5e0ff */
[----:B------:R-:W-:Y:S01]  /*17290*/  LOP3.LUT R64, R65, 0x380, RZ, 0xc0, !PT ;  /* 0x0000038041407812 */ /* 0x000fe200078ec0ff */
[----:B------:R-:W-:Y:S01]  /*172a0*/  IMAD.IADD R11, R11, 0x1, R87 ;  /* 0x000000010b0b7824 */ /* 0x000fe200078e0257 */
[----:B------:R-:W-:Y:S01]  /*172b0*/  SHF.R.U64 R40, R40, 0x3, RZ ;  /* 0x0000000328287819 */ /* 0x000fe200000012ff */
[----:B------:R-:W-:Y:S01]  /*172c0*/  IMAD.IADD R3, R21, 0x1, -R0 ;  /* 0x0000000115037824 */ /* 0x000fe200078e0a00 */
[----:B------:R-:W-:Y:S01]  /*172d0*/  SHF.R.U64 R64, R64, 0x3, RZ ;  /* 0x0000000340407819 */ /* 0x000fe200000012ff */
[----:B------:R-:W-:Y:S01]  /*172e0*/  IMAD.WIDE.U32 R10, R188, UR4, R10 ;  /* 0x00000004bc0a7c25 */ /* 0x000fe2000f8e000a */
[----:B------:R-:W-:Y:S01]  /*172f0*/  LOP3.LUT R44, R45, 0x380, RZ, 0xc0, !PT ;  /* 0x000003802d2c7812 */ /* 0x000fe200078ec0ff */
        /* <DEDUP_REMOVED lines=8> */
[----:B------:R-:W-:Y:S01]  /*17380*/  LOP3.LUT R40, R40, R41, RZ, 0x3c, !PT ;  /* 0x0000002928287212 */ /* 0x000fe200078e3cff */
[C---:B------:R-:W-:Y:S01]  /*17390*/  VIADD R166, R199.reuse, 0x40 ;  /* 0x00000040c7a67836 */ /* 0x040fe20000000000 */
[----:B------:R-:W-:Y:S01]  /*173a0*/  IADD3 R13, P3, R152, 0x1000, RZ ;  /* 0x00001000980d7810 */ /* 0x000fe20007f7e0ff */
[C---:B------:R-:W-:Y:S01]  /*173b0*/  VIADD R164, R199.reuse, 0x80 ;  /* 0x00000080c7a47836 */ /* 0x040fe20000000000 */
[----:B------:R-:W-:Y:S01]  /*173c0*/  SHF.R.U64 R44, R44, 0x3, RZ ;  /* 0x000000032c2c7819 */ /* 0x000fe200000012ff */
[----:B------:R-:W-:Y:S01]  /*173d0*/  VIADD R162, R199, 0xc0 ;  /* 0x000000c0c7a27836 */ /* 0x000fe20000000000 */
[----:B------:R-:W-:Y:S01]  /*173e0*/  LOP3.LUT R12, R13, 0x380, RZ, 0xc0, !PT ;  /* 0x000003800d0c7812 */ /* 0x000fe200078ec0ff */
[----:B------:R-:W0:Y:S01]  /*173f0*/  @P0 LDC R84, c[0x0][0xbec] ;  /* 0x0002fb00ff540b82 */ /* 0x000e220000000800 */
[----:B------:R-:W-:Y:S01]  /*17400*/  IADD3 R25, P4, R152, 0x2000, RZ ;  /* 0x0000200098197810 */ /* 0x000fe20007f9e0ff */
[C---:B------:R-:W-:Y:S01]  /*17410*/  VIADD R160, R199.reuse, 0x100 ;  /* 0x00000100c7a07836 */ /* 0x040fe20000000000 */
[----:B------:R-:W-:Y:S01]  /*17420*/  LOP3.LUT R44, R44, R45, RZ, 0x3c, !PT ;  /* 0x0000002d2c2c7212 */ /* 0x000fe200078e3cff */
[----:B------:R-:W-:Y:S01]  /*17430*/  VIADD R158, R199, 0x140 ;  /* 0x00000140c79e7836 */ /* 0x000fe20000000000 */
[----:B------:R-:W-:Y:S01]  /*17440*/  SHF.R.U64 R12, R12, 0x3, RZ ;  /* 0x000000030c0c7819 */ /* 0x000fe200000012ff */
[----:B------:R-:W5:Y:S01]  /*17450*/  LD.E.128 R64, desc[UR40][R64.64] ;  /* 0x0000002840407980 */ /* 0x000f62000c101d00 */
[----:B------:R-:W-:Y:S01]  /*17460*/  IADD3 R29, P5, R152, 0x3000, RZ ;  /* 0x00003000981d7810 */ /* 0x000fe20007fbe0ff */
[----:B------:R-:W1:Y:S01]  /*17470*/  @P0 LDC R86, c[0x0][0xbf0] ;  /* 0x0002fc00ff560b82 */ /* 0x000e620000000800 */
[----:B----4-:R-:W-:Y:S01]  /*17480*/  IMAD R80, R0, UR4, RZ ;  /* 0x0000000400507c24 */ /* 0x010fe2000f8e02ff */
[----:B------:R-:W-:Y:S01]  /*17490*/  LOP3.LUT R12, R12, R13, RZ, 0x3c, !PT ;  /* 0x0000000d0c0c7212 */ /* 0x000fe200078e3cff */
[----:B------:R-:W-:Y:S01]  /*174a0*/  IMAD.IADD R23, R196, 0x1, R3 ;  /* 0x00000001c4177824 */ /* 0x000fe200078e0203 */
[C---:B------:R-:W-:Y:S01]  /*174b0*/  IADD3 R33, P6, R152.reuse, 0x4000, RZ ;  /* 0x0000400098217810 */ /* 0x040fe20007fde0ff */
[----:B------:R-:W-:Y:S01]  /*174c0*/  IMAD.X R41, RZ, RZ, R153, P1 ;  /* 0x000000ffff297224 */ /* 0x000fe200008e0699 */
[----:B------:R-:W-:Y:S01]  /*174d0*/  IADD3 R69, P1, R152, 0xd000, RZ ;  /* 0x0000d00098457810 */ /* 0x000fe20007f3e0ff */
[----:B------:R-:W-:Y:S01]  /*174e0*/  IMAD.WIDE.U32 R10, R9, UR4, R10 ;  /* 0x00000004090a7c25 */ /* 0x000fe2000f8e000a */
[----:B------:R-:W2:Y:S01]  /*174f0*/  LDC R0, c[0x0][0xac8] ;  /* 0x0002b200ff007b82 */ /* 0x000ea20000000800 */
[----:B------:R-:W-:-:S02]  /*17500*/  LOP3.LUT R24, R25, 0x380, RZ, 0xc0, !PT ;  /* 0x0000038019187812 */ /* 0x000fc400078ec0ff */
[----:B------:R-:W-:Y:S01]  /*17510*/  IMAD R21, R9, UR5, R80 ;  /* 0x0000000509157c24 */ /* 0x000fe2000f8e0250 */
[----:B------:R-:W-:Y:S01]  /*17520*/  LOP3.LUT R68, R69, 0x380, RZ, 0xc0, !PT ;  /* 0x0000038045447812 */ /* 0x000fe200078ec0ff */
[--C-:B------:R-:W-:Y:S01]  /*17530*/  IMAD.X R45, RZ, RZ, R153.reuse, P2 ;  /* 0x000000ffff2d7224 */ /* 0x100fe200010e0699 */
[----:B------:R-:W-:Y:S01]  /*17540*/  IADD3 R73, P2, R152, 0xe000, RZ ;  /* 0x0000e00098497810 */ /* 0x000fe20007f5e0ff */
[----:B------:R-:W-:Y:S01]  /*17550*/  IMAD.X R13, RZ, RZ, R153, P3 ;  /* 0x000000ffff0d7224 */ /* 0x000fe200018e0699 */
[----:B------:R-:W-:Y:S01]  /*17560*/  SHF.R.U64 R68, R68, 0x3, RZ ;  /* 0x0000000344447819 */ /* 0x000fe200000012ff */
[----:B0-----:R-:W-:Y:S01]  /*17570*/  @P0 IMAD.HI.U32 R3, R23, R84, RZ ;  /* 0x0000005417030227 */ /* 0x001fe200078e00ff */
[----:B------:R-:W-:Y:S01]  /*17580*/  LOP3.LUT R72, R73, 0x380, RZ, 0xc0, !PT ;  /* 0x0000038049487812 */ /* 0x000fe200078ec0ff */
[----:B------:R-:W-:Y:S01]  /*17590*/  ULDC.64 UR4, c[0x0][0xae0] ;  /* 0x0002b80000047ab9 */ /* 0x000fe20000000a00 */
[----:B------:R-:W-:Y:S01]  /*175a0*/  LOP3.LUT R68, R68, R69, RZ, 0x3c, !PT ;  /* 0x0000004544447212 */ /* 0x000fe200078e3cff */
[----:B------:R-:W-:Y:S01]  /*175b0*/  IMAD.MOV.U32 R9, RZ, RZ, R23 ;  /* 0x000000ffff097224 */ /* 0x000fe200078e0017 */
[----:B------:R-:W-:Y:S01]  /*175c0*/  IADD3 R49, P3, R152, 0x8000, RZ ;  /* 0x0000800098317810 */ /* 0x000fe20007f7e0ff */
[----:B------:R-:W-:Y:S01]  /*175d0*/  IMAD.X R69, RZ, RZ, R153, P1 ;  /* 0x000000ffff457224 */ /* 0x000fe200008e0699 */
[----:B-1----:R-:W-:Y:S01]  /*175e0*/  @P0 SHF.R.U32.HI R9, RZ, R86, R3 ;  /* 0x00000056ff090219 */ /* 0x002fe20000011603 */
[----:B------:R-:W-:Y:S01]  /*175f0*/  IMAD.IADD R11, R11, 0x1, R21 ;  /* 0x000000010b0b7824 */ /* 0x000fe200078e0215 */
[----:B------:R-:W-:Y:S01]  /*17600*/  SHF.R.U64 R72, R72, 0x3, RZ ;  /* 0x0000000348487819 */ /* 0x000fe200000012ff */
[----:B------:R-:W5:Y:S01]  /*17610*/  LD.E.128 R12, desc[UR40][R12.64] ;  /* 0x000000280c0c7980 */ /* 0x000f62000c101d00 */
[----:B------:R-:W-:Y:S01]  /*17620*/  LOP3.LUT R28, R29, 0x380, RZ, 0xc0, !PT ;  /* 0x000003801d1c7812 */ /* 0x000fe200078ec0ff */
[----:B------:R-:W-:Y:S01]  /*17630*/  IMAD.MOV R80, RZ, RZ, -R9 ;  /* 0x000000ffff507224 */ /* 0x000fe200078e0a09 */
[----:B------:R-:W-:Y:S01]  /*17640*/  LOP3.LUT R32, R33, 0x380, RZ, 0xc0, !PT ;  /* 0x0000038021207812 */ /* 0x000fe200078ec0ff */
[----:B------:R-:W5:Y:S01]  /*17650*/  LD.E.128 R40, desc[UR40][R40.64] ;  /* 0x0000002828287980 */ /* 0x000f62000c101d00 */
[----:B--2---:R-:W-:Y:S01]  /*17660*/  ISETP.GE.AND P1, PT, R166, R0, PT ;  /* 0x00000000a600720c */ /* 0x004fe20003f26270 */
[----:B------:R-:W-:Y:S01]  /*17670*/  IMAD R3, R85, R80, R23 ;  /* 0x0000005055037224 */ /* 0x000fe200078e0217 */
[----:B------:R-:W-:Y:S01]  /*17680*/  SHF.R.S32.HI R23, RZ, 0x1f, R9 ;  /* 0x0000001fff177819 */ /* 0x000fe20000011409 */
[----:B------:R-:W-:Y:S01]  /*17690*/  IMAD R21, R8, R85, RZ ;  /* 0x0000005508157224 */ /* 0x000fe200078e02ff */
[----:B------:R-:W-:Y:S01]  /*176a0*/  LOP3.LUT R48, R49, 0x380, RZ, 0xc0, !PT ;  /* 0x0000038031307812 */ /* 0x000fe200078ec0ff */
[----:B------:R-:W5:Y:S01]  /*176b0*/  LD.E.128 R44, desc[UR40][R44.64] ;  /* 0x000000282c2c7980 */ /* 0x000f62000c101d00 */
[----:B------:R-:W-:Y:S01]  /*176c0*/  LOP3.LUT R72, R72, R73, RZ, 0x3c, !PT ;  /* 0x0000004948487212 */ /* 0x000fe200078e3cff */
[----:B------:R-:W-:Y:S01]  /*176d0*/  IMAD R8, R23, UR4, RZ ;  /* 0x0000000417087c24 */ /* 0x000fe2000f8e02ff */
[----:B------:R-:W-:Y:S01]  /*176e0*/  SEL R23, RZ, 0xffffffff, P1 ;  /* 0xffffffffff177807 */ /* 0x000fe20000800000 */
[----:B------:R-:W-:Y:S01]  /*176f0*/  IMAD.X R73, RZ, RZ, R153, P2 ;  /* 0x000000ffff497224 */ /* 0x000fe200010e0699 */
[----:B------:R-:W-:Y:S01]  /*17700*/  SHF.R.U64 R24, R24, 0x3, RZ ;  /* 0x0000000318187819 */ /* 0x000fe200000012ff */
[----:B------:R-:W5:Y:S01]  /*17710*/  LD.E.128 R68, desc[UR40][R68.64] ;  /* 0x0000002844447980 */ /* 0x000f62000c101d00 */
[----:B------:R-:W-:-:S02]  /*17720*/  SHF.R.U64 R28, R28, 0x3, RZ ;  /* 0x000000031c1c7819 */ /* 0x000fc400000012ff */
[----:B------:R-:W-:Y:S02]  /*17730*/  SHF.R.U64 R32, R32, 0x3, RZ ;  /* 0x0000000320207819 */ /* 0x000fe400000012ff */
[-C--:B------:R-:W-:Y:S02]  /*17740*/  ISETP.GE.AND P0, PT, R164, R0.reuse, PT ;  /* 0x00000000a400720c */ /* 0x080fe40003f06270 */
[----:B------:R-:W-:Y:S01]  /*17750*/  SHF.R.U64 R48, R48, 0x3, RZ ;  /* 0x0000000330307819 */ /* 0x000fe200000012ff */
[----:B------:R-:W-:Y:S01]  /*17760*/  IMAD.WIDE.U32 R10, R9, UR4, R10 ;  /* 0x00000004090a7c25 */ /* 0x000fe2000f8e000a */
[----:B------:R-:W-:Y:S01]  /*17770*/  ISETP.GE.AND P2, PT, R199, R0, PT ;  /* 0x00000000c700720c */ /* 0x000fe20003f46270 */
[----:B------:R-:W5:Y:S01]  /*17780*/  LD.E.128 R72, desc[UR40][R72.64] ;  /* 0x0000002848487980 */ /* 0x000f62000c101d00 */
[----:B------:R-:W-:Y:S01]  /*17790*/  LOP3.LUT R24, R24, R25, RZ, 0x3c, !PT ;  /* 0x0000001918187212 */ /* 0x000fe200078e3cff */
[----:B------:R-:W-:Y:S01]  /*177a0*/  IMAD R85, R9, UR5, R8 ;  /* 0x0000000509557c24 */ /* 0x000fe2000f8e0208 */
[----:B------:R-:W-:Y:S01]  /*177b0*/  LOP3.LUT R28, R28, R29, RZ, 0x3c, !PT ;  /* 0x0000001d1c1c7212 */ /* 0x000fe200078e3cff */
[----:B------:R-:W-:Y:S01]  /*177c0*/  IMAD.SHL.U32 R23, R23, 0x2, RZ ;  /* 0x0000000217177824 */ /* 0x000fe200078e00ff */
[----:B------:R-:W-:Y:S01]  /*177d0*/  LOP3.LUT R32, R32, R33, RZ, 0x3c, !PT ;  /* 0x0000002120207212 */ /* 0x000fe200078e3cff */
[--C-:B------:R-:W-:Y:S01]  /*177e0*/  IMAD.X R25, RZ, RZ, R153.reuse, P4 ;  /* 0x000000ffff197224 */ /* 0x100fe200020e0699 */
[----:B------:R-:W-:Y:S01]  /*177f0*/  SEL R8, RZ, 0x1, P2 ;  /* 0x00000001ff087807 */ /* 0x000fe20001000000 */
[--C-:B------:R-:W-:Y:S01]  /*17800*/  IMAD.X R29, RZ, RZ, R153.reuse, P5 ;  /* 0x000000ffff1d7224 */ /* 0x100fe200028e0699 */
[----:B------:R-:W-:Y:S01]  /*17810*/  SEL R9, RZ, 0xffffffff, P0 ;  /* 0xffffffffff097807 */ /* 0x000fe20000000000 */
[--C-:B------:R-:W-:Y:S01]  /*17820*/  IMAD.X R33, RZ, RZ, R153.reuse, P6 ;  /* 0x000000ffff217224 */ /* 0x100fe200030e0699 */
[----:B------:R-:W-:Y:S01]  /*17830*/  LOP3.LUT R48, R48, R49, RZ, 0x3c, !PT ;  /* 0x0000003130307212 */ /* 0x000fe200078e3cff */
[----:B------:R-:W-:Y:S01]  /*17840*/  IMAD.X R49, RZ, RZ, R153, P3 ;  /* 0x000000ffff317224 */ /* 0x000fe200018e0699 */
[C---:B------:R-:W-:Y:S01]  /*17850*/  IADD3 R53, P4, R152.reuse, 0x9000, RZ ;  /* 0x0000900098357810 */ /* 0x040fe20007f9e0ff */
[----:B------:R-:W-:Y:S01]  /*17860*/  ULDC.64 UR4, c[0x0][0xad8] ;  /* 0x0002b60000047ab9 */ /* 0x000fe20000000a00 */
[----:B------:R-:W-:-:S02]  /*17870*/  IADD3 R57, P5, R152, 0xa000, RZ ;  /* 0x0000a00098397810 */ /* 0x000fc40007fbe0ff */
[C---:B------:R-:W-:Y:S01]  /*17880*/  LOP3.LUT R5, R152.reuse, 0x380, RZ, 0xc0, !PT ;  /* 0x0000038098057812 */ /* 0x040fe200078ec0ff */
[----:B------:R-:W-:Y:S01]  /*17890*/  IMAD.IADD R11, R11, 0x1, R85 ;  /* 0x000000010b0b7824 */ /* 0x000fe200078e0255 */
[----:B------:R-:W-:Y:S01]  /*178a0*/  IADD3 R61, P6, R152, 0xb000, RZ ;  /* 0x0000b000983d7810 */ /* 0x000fe20007fde0ff */
[----:B------:R-:W5:Y:S01]  /*178b0*/  LD.E.128 R24, desc[UR40][R24.64] ;  /* 0x0000002818187980 */ /* 0x000f62000c101d00 */
[----:B------:R-:W-:Y:S02]  /*178c0*/  ISETP.GE.AND P0, PT, R162, R0, PT ;  /* 0x00000000a200720c */ /* 0x000fe40003f06270 */
[----:B------:R-:W-:Y:S01]  /*178d0*/  IADD3 R7, P3, R152, 0xf000, RZ ;  /* 0x0000f00098077810 */ /* 0x000fe20007f7e0ff */
[----:B------:R-:W5:Y:S01]  /*178e0*/  LD.E.128 R28, desc[UR40][R28.64] ;  /* 0x000000281c1c7980 */ /* 0x000f62000c101d00 */
[----:B------:R-:W-:Y:S01]  /*178f0*/  LOP3.LUT R8, R23, 0x2, R8, 0xe2, !PT ;  /* 0x0000000217087812 */ /* 0x000fe200078ee208 */
[----:B------:R-:W-:Y:S01]  /*17900*/  IMAD.SHL.U32 R23, R9, 0x4, RZ ;  /* 0x0000000409177824 */ /* 0x000fe200078e00ff */
[----:B------:R-:W-:Y:S01]  /*17910*/  LOP3.LUT R52, R53, 0x380, RZ, 0xc0, !PT ;  /* 0x0000038035347812 */ /* 0x000fe200078ec0ff */
[----:B------:R-:W-:Y:S01]  /*17920*/  IMAD.X R77, RZ, RZ, R153, P3 ;  /* 0x000000ffff4d7224 */ /* 0x000fe200018e0699 */
[----:B------:R-:W-:Y:S01]  /*17930*/  LOP3.LUT R56, R57, 0x380, RZ, 0xc0, !PT ;  /* 0x0000038039387812 */ /* 0x000fe200078ec0ff */
[----:B------:R-:W5:Y:S01]  /*17940*/  LD.E.128 R32, desc[UR40][R32.64] ;  /* 0x0000002820207980 */ /* 0x000f62000c101d00 */
[----:B------:R-:W-:-:S02]  /*17950*/  LOP3.LUT R60, R61, 0x380, RZ, 0xc0, !PT ;  /* 0x000003803d3c7812 */ /* 0x000fc400078ec0ff */
[----:B------:R-:W-:Y:S01]  /*17960*/  SEL R9, RZ, 0xffffffff, P0 ;  /* 0xffffffffff097807 */ /* 0x000fe20000000000 */
[----:B------:R-:W5:Y:S01]  /*17970*/  LD.E.128 R48, desc[UR40][R48.64] ;  /* 0x0000002830307980 */ /* 0x000f62000c101d00 */
[----:B------:R-:W-:Y:S02]  /*17980*/  LOP3.LUT R6, R7, 0x380, RZ, 0xc0, !PT ;  /* 0x0000038007067812 */ /* 0x000fe400078ec0ff */
[----:B------:R-:W-:Y:S01]  /*17990*/  SHF.R.U64 R52, R52, 0x3, RZ ;  /* 0x0000000334347819 */ /* 0x000fe200000012ff */
[----:B------:R-:W-:Y:S01]  /*179a0*/  IMAD.SHL.U32 R9, R9, 0x8, RZ ;  /* 0x0000000809097824 */ /* 0x000fe200078e00ff */
[----:B------:R-:W-:Y:S02]  /*179b0*/  SHF.R.U64 R56, R56, 0x3, RZ ;  /* 0x0000000338387819 */ /* 0x000fe400000012ff */
[----:B------:R-:W-:Y:S02]  /*179c0*/  SHF.R.U64 R60, R60, 0x3, RZ ;  /* 0x000000033c3c7819 */ /* 0x000fe400000012ff */
[----:B------:R-:W-:-:S02]  /*179d0*/  SHF.R.U64 R5, R5, 0x3, RZ ;  /* 0x0000000305057819 */ /* 0x000fc400000012ff */
[----:B------:R-:W-:Y:S02]  /*179e0*/  SHF.R.U64 R6, R6, 0x3, RZ ;  /* 0x0000000306067819 */ /* 0x000fe400000012ff */
[----:B------:R-:W-:Y:S02]  /*179f0*/  LOP3.LUT R8, R23, 0x4, R8, 0xe2, !PT ;  /* 0x0000000417087812 */ /* 0x000fe400078ee208 */
[----:B------:R-:W-:Y:S02]  /*17a00*/  ISETP.GE.AND P0, PT, R160, R0, PT ;  /* 0x00000000a000720c */ /* 0x000fe40003f06270 */
        /* <DEDUP_REMOVED lines=8> */
[----:B------:R-:W-:Y:S01]  /*17a90*/  SHF.R.S32.HI R23, RZ, 0x1f, R3 ;  /* 0x0000001fff177819 */ /* 0x000fe20000011403 */
[----:B------:R-:W5:Y:S01]  /*17aa0*/  LD.E.128 R52, desc[UR40][R52.64] ;  /* 0x0000002834347980 */ /* 0x000f62000c101d00 */
[----:B------:R-:W-:-:S02]  /*17ab0*/  LOP3.LUT R76, R6, R7, RZ, 0x3c, !PT ;  /* 0x00000007064c7212 */ /* 0x000fc400078e3cff */
[----:B------:R-:W-:Y:S01]  /*17ac0*/  LOP3.LUT R8, R9, 0x8, R8, 0xe2, !PT ;  /* 0x0000000809087812 */ /* 0x000fe200078ee208 */
[----:B------:R-:W-:Y:S01]  /*17ad0*/  IMAD R80, R23, UR4, RZ ;  /* 0x0000000417507c24 */ /* 0x000fe2000f8e02ff */
[----:B------:R-:W-:Y:S01]  /*17ae0*/  SEL R9, RZ, 0xffffffff, P0 ;  /* 0xffffffffff097807 */ /* 0x000fe20000000000 */
[----:B------:R-:W5:Y:S01]  /*17af0*/  LD.E.128 R4, desc[UR40][R4.64] ;  /* 0x0000002804047980 */ /* 0x000f62000c101d00 */
[----:B------:R-:W-:Y:S01]  /*17b00*/  ISETP.GE.AND P0, PT, R158, R0, PT ;  /* 0x000000009e00720c */ /* 0x000fe20003f06270 */
[----:B------:R-:W-:Y:S02]  /*17b10*/  IMAD.WIDE.U32 R10, R3, UR4, R10 ;  /* 0x00000004030a7c25 */ /* 0x000fe4000f8e000a */
[----:B------:R-:W5:Y:S02]  /*17b20*/  LD.E.128 R56, desc[UR40][R56.64] ;  /* 0x0000002838387980 */ /* 0x000f64000c101d00 */
[----:B------:R-:W-:Y:S02]  /*17b30*/  IMAD.SHL.U32 R23, R9, 0x10, RZ ;  /* 0x0000001009177824 */ /* 0x000fe400078e00ff */
[----:B------:R-:W5:Y:S01]  /*17b40*/  LD.E.128 R60, desc[UR40][R60.64] ;  /* 0x000000283c3c7980 */ /* 0x000f62000c101d00 */
[----:B------:R-:W-:-:S03]  /*17b50*/  IMAD R9, R3, UR5, R80 ;  /* 0x0000000503097c24 */ /* 0x000fc6000f8e0250 */
[----:B------:R-:W5:Y:S01]  /*17b60*/  LD.E.128 R76, desc[UR40][R76.64] ;  /* 0x000000284c4c7980 */ /* 0x000f62000c101d00 */
[----:B------:R-:W-:Y:S01]  /*17b70*/  SEL R3, RZ, 0xffffffff, P0 ;  /* 0xffffffffff037807 */ /* 0x000fe20000000000 */
[----:B------:R-:W-:Y:S01]  /*17b80*/  VIADD R156, R199, 0x180 ;  /* 0x00000180c79c7836 */ /* 0x000fe20000000000 */
[----:B------:R-:W-:Y:S01]  /*17b90*/  LOP3.LUT R8, R23, 0x10, R8, 0xe2, !PT ;  /* 0x0000001017087812 */ /* 0x000fe200078ee208 */
[----:B------:R-:W-:Y:S01]  /*17ba0*/  @!PT LDS RZ, [RZ] ;  /* 0x00000000fffff984 */ /* 0x000fe20000000800 */
[----:B------:R-:W-:Y:S01]  /*17bb0*/  @!PT LDS RZ, [RZ] ;  /* 0x00000000fffff984 */ /* 0x000fe20000000800 */
[----:B------:R-:W-:Y:S01]  /*17bc0*/  @!PT LDS RZ, [RZ] ;  /* 0x00000000fffff984 */ /* 0x000fe20000000800 */
[----:B------:R-:W-:Y:S01]  /*17bd0*/  @!PT LDS RZ, [RZ] ;  /* 0x00000000fffff984 */ /* 0x000fe20000000800 */
[----:B------:R0:W-:Y:S06]  /*17be0*/  MEMBAR.ALL.CTA ;  /* 0x0000000000007992 */ /* 0x0001ec0000008000 */
[----:B0-----:R-:W0:Y:S01]  /*17bf0*/  FENCE.VIEW.ASYNC.S ;  /* 0x00000000000073c6 */ /* 0x001e220000000000 */
[----:B------:R-:W-:Y:S01]  /*17c00*/  ULDC.64 UR4, c[0x0][0xa80] ;  /* 0x0002a00000047ab9 */ /* 0x000fe20000000a00 */
[----:B------:R-:W-:Y:S01]  /*17c10*/  IMAD.SHL.U32 R23, R3, 0x20, RZ ;  /* 0x0000002003177824 */ /* 0x000fe200078e00ff */
[----:B------:R-:W-:Y:S01]  /*17c20*/  LEA R80, P1, R10, UR4, 0x1 ;  /* 0x000000040a507c11 */ /* 0x000fe2000f8208ff */
[----:B------:R-:W-:-:S02]  /*17c30*/  IMAD.IADD R3, R11, 0x1, R9 ;  /* 0x000000010b037824 */ /* 0x000fc400078e0209 */
[----:B------:R-:W-:Y:S01]  /*17c40*/  IMAD.IADD R20, R20, 0x1, R196 ;  /* 0x0000000114147824 */ /* 0x000fe200078e02c4 */
[-C--:B------:R-:W-:Y:S01]  /*17c50*/  ISETP.GE.AND P0, PT, R156, R0.reuse, PT ;  /* 0x000000009c00720c */ /* 0x080fe20003f06270 */
[----:B------:R-:W-:Y:S01]  /*17c60*/  VIADD R154, R199, 0x1c0 ;  /* 0x000001c0c79a7836 */ /* 0x000fe20000000000 */
[----:B------:R-:W-:Y:S01]  /*17c70*/  LEA.HI.X R84, R10, UR5, R3, 0x1, P1 ;  /* 0x000000050a547c11 */ /* 0x000fe200088f0c03 */
[----:B------:R-:W-:Y:S01]  /*17c80*/  VIADD R3, R2, 0x28c20 ;  /* 0x00028c2002037836 */ /* 0x000fe20000000000 */
[----:B------:R-:W-:Y:S02]  /*17c90*/  LOP3.LUT R8, R23, 0x20, R8, 0xe2, !PT ;  /* 0x0000002017087812 */ /* 0x000fe400078ee208 */
        /* <DEDUP_REMOVED lines=11> */
[----:B------:R-:W-:Y:S01]  /*17d50*/  VIADD R163, R199, 0xc0 ;  /* 0x000000c0c7a37836 */ /* 0x000fe20000000000 */
        /* <DEDUP_REMOVED lines=28> */
[-C--:B------:R-:W-:Y:S02]  /*17f20*/  @!P1 LEA R10, P6, R158, R8.reuse, 0x1 ;  /* 0x000000089e0a9211 */ /* 0x080fe400078c08ff */
[----:B0-----:R-:W-:Y:S02]  /*17f30*/  @!P5 LEA R4, P4, R164, R8, 0x1 ;  /* 0x00000008a404d211 */ /* 0x001fe400078808ff */
        /* <DEDUP_REMOVED lines=15> */
.L_x_5962:
[----:B------:R-:W-:Y:S05]  /*18030*/  BSYNC B1 ;  /* 0x0000000000017941 */ /* 0x000fea0003800000 */
.L_x_5961:
[----:B------:R-:W-:Y:S01]  /*18040*/  VIADD R20, R20, 0x20 ;  /* 0x0000002014147836 */ /* 0x000fe20000000000 */
[----:B0----5:R0:W3:Y:S04]  /*18050*/  SHFL.IDX PT, R5, R84, 0x1, 0x181f ;  /* 0x00381f0054057f89 */ /* 0x0210e800000e0000 */
        /* <DEDUP_REMOVED lines=21> */
[-C--:B------:R-:W-:Y:S02]  /*181b0*/  @P4 LEA R12, P5, R156, R4.reuse, 0x1 ;  /* 0x000000049c0c4211 */ /* 0x080fe400078a08ff */
        /* <DEDUP_REMOVED lines=14> */
.L_x_5960:
[----:B01----:R-:W2:Y:S01]  /*182a0*/  LDL.LU R12, [R1+0x54] ;  /* 0x00005400010c7983 */ /* 0x003ea20000300800 */
[----:B------:R-:W-:Y:S01]  /*182b0*/  ULDC.64 UR4, c[0x0][0xb08] ;  /* 0x0002c20000047ab9 */ /* 0x000fe20000000a00 */
[----:B------:R-:W0:Y:S01]  /*182c0*/  LDC R13, c[0x0][0xbe8] ;  /* 0x0002fa00ff0d7b82 */ /* 0x000e220000000800 */
[----:B------:R-:W-:Y:S01]  /*182d0*/  IMAD R0, R0, UR4, RZ ;  /* 0x0000000400007c24 */ /* 0x000fe2000f8e02ff */
[----:B------:R-:W-:Y:S01]  /*182e0*/  BSSY B1, `(.L_x_5964) ;  /* 0x0000110000017945 */ /* 0x000fe20003800000 */
[----:B------:R-:W-:-:S04]  /*182f0*/  IMAD.WIDE.U32 R10, R3, UR4, RZ ;  /* 0x00000004030a7c25 */ /* 0x000fc8000f8e00ff */
[----:B------:R-:W-:Y:S01]  /*18300*/  IMAD R0, R3, UR5, R0 ;  /* 0x0000000503007c24 */ /* 0x000fe2000f8e0200 */
[----:B------:R-:W-:Y:S01]  /*18310*/  ULDC.64 UR4, c[0x0][0xb38] ;  /* 0x0002ce0000047ab9 */ /* 0x000fe20000000a00 */
[----:B------:R-:W-:Y:S02]  /*18320*/  IMAD.IADD R3, R206, 0x1, R196 ;  /* 0x00000001ce037824 */ /* 0x000fe400078e02c4 */
[----:B------:R-:W-:Y:S01]  /*18330*/  IMAD.IADD R11, R11, 0x1, R0 ;  /* 0x000000010b0b7824 */ /* 0x000fe200078e0200 */
[----:B------:R-:W-:Y:S01]  /*18340*/  SHF.R.S32.HI R0, RZ, 0x1f, R9 ;  /* 0x0000001fff007819 */ /* 0x000fe20000011409 */
[----:B------:R-:W-:Y:S02]  /*18350*/  IMAD.IADD R196, R194, 0x1, R196 ;  /* 0x00000001c2c47824 */ /* 0x000fe400078e02c4 */
[----:B------:R-:W-:-:S04]  /*18360*/  IMAD.WIDE.U32 R10, R188, UR4, R10 ;  /* 0x00000004bc0a7c25 */ /* 0x000fc8000f8e000a */
[----:B------:R-:W-:Y:S01]  /*18370*/  IMAD R11, R188, UR5, R11 ;  /* 0x00000005bc0b7c24 */ /* 0x000fe2000f8e020b */
[----:B------:R-:W-:Y:S01]  /*18380*/  ULDC.64 UR4, c[0x0][0xb40] ;  /* 0x0002d00000047ab9 */ /* 0x000fe20000000a00 */
[----:B----4-:R-:W-:Y:S02]  /*18390*/  VIADD R80, R197, 0xf8 ;  /* 0x000000f8c5507836 */ /* 0x010fe40000000000 */
[----:B------:R-:W-:Y:S01]  /*183a0*/  IMAD R0, R0, UR4, RZ ;  /* 0x0000000400007c24 */ /* 0x000fe2000f8e02ff */
[----:B0-----:R-:W-:Y:S01]  /*183b0*/  ISETP.NE.AND P0, PT, R13, 0x1, PT ;  /* 0x000000010d00780c */ /* 0x001fe20003f05270 */
[----:B------:R-:W-:Y:S01]  /*183c0*/  IMAD.WIDE.U32 R10, R9, UR4, R10 ;  /* 0x00000004090a7c25 */ /* 0x000fe2000f8e000a */
[----:B------:R-:W-:-:S03]  /*183d0*/  SHF.R.S32.HI R80, RZ, 0x1f, R80 ;  /* 0x0000001fff507819 */ /* 0x000fc60000011450 */
[----:B------:R-:W-:Y:S01]  /*183e0*/  IMAD R0, R9, UR5, R0 ;  /* 0x0000000509007c24 */ /* 0x000fe2000f8e0200 */
[----:B------:R-:W-:Y:S01]  /*183f0*/  ULDC.64 UR4, c[0x0][0xb48] ;  /* 0x0002d20000047ab9 */ /* 0x000fe20000000a00 */
[----:B------:R-:W-:Y:S02]  /*18400*/  IMAD.MOV.U32 R9, RZ, RZ, R3 ;  /* 0x000000ffff097224 */ /* 0x000fe400078e0003 */
[----:B------:R-:W-:Y:S02]  /*18410*/  IMAD.IADD R11, R11, 0x1, R0 ;  /* 0x000000010b0b7824 */ /* 0x000fe400078e0200 */
[C---:B------:R-:W-:Y:S02]  /*18420*/  VIADD R153, R197.reuse, 0xf0 ;  /* 0x000000f0c5997836 */ /* 0x040fe40000000000 */
[----:B------:R-:W0:Y:S01]  /*18430*/  @P0 LDC R0, c[0x0][0xbf0] ;  /* 0x0002fc00ff000b82 */ /* 0x000e220000000800 */
        /* <DEDUP_REMOVED lines=75> */
[----:B------:R-:W1:Y:S02]  /*188f0*/  @P0 LDC R12, c[0x0][0xbec] ;  /* 0x0002fb00ff0c0b82 */ /* 0x000e640000000800 */
[----:B-1----:R-:W-:-:S05]  /*18900*/  @P0 IMAD.HI.U32 R12, R3, R12, RZ ;  /* 0x0000000c030c0227 */ /* 0x002fca00078e00ff */
[----:B0-----:R-:W-:-:S05]  /*18910*/  @P0 SHF.R.U32.HI R9, RZ, R0, R12 ;  /* 0x00000000ff090219 */ /* 0x001fca000001160c */
[----:B------:R-:W-:Y:S02]  /*18920*/  IMAD.MOV R0, RZ, RZ, -R9 ;  /* 0x000000ffff007224 */ /* 0x000fe400078e0a09 */
[----:B------:R-:W-:-:S04]  /*18930*/  IMAD.WIDE.U32 R10, R9, UR4, R10 ;  /* 0x00000004090a7c25 */ /* 0x000fc8000f8e000a */
[----:B------:R-:W-:Y:S02]  /*18940*/  IMAD R3, R13, R0, R3 ;  /* 0x000000000d037224 */ /* 0x000fe400078e0203 */
[----:B------:R-:W-:Y:S01]  /*18950*/  IMAD R0, R8, R13, RZ ;  /* 0x0000000d08007224 */ /* 0x000fe200078e02ff */
[----:B------:R-:W-:-:S05]  /*18960*/  SHF.R.S32.HI R8, RZ, 0x1f, R9 ;  /* 0x0000001fff087819 */ /* 0x000fca0000011409 */
[----:B------:R-:W-:-:S04]  /*18970*/  IMAD R8, R8, UR4, RZ ;  /* 0x0000000408087c24 */ /* 0x000fc8000f8e02ff */
[----:B------:R-:W-:Y:S01]  /*18980*/  IMAD R8, R9, UR5, R8 ;  /* 0x0000000509087c24 */ /* 0x000fe2000f8e0208 */
[----:B------:R-:W-:-:S03]  /*18990*/  ULDC.64 UR4, c[0x0][0xb28] ;  /* 0x0002ca0000047ab9 */ /* 0x000fc60000000a00 */
[----:B------:R-:W-:Y:S01]  /*189a0*/  IMAD.IADD R11, R11, 0x1, R8 ;  /* 0x000000010b0b7824 */ /* 0x000fe200078e0208 */
[----:B------:R-:W-:Y:S01]  /*189b0*/  SHF.R.S32.HI R8, RZ, 0x1f, R3 ;  /* 0x0000001fff087819 */ /* 0x000fe20000011403 */
[----:B------:R-:W-:-:S04]  /*189c0*/  IMAD.WIDE.U32 R10, R3, UR4, R10 ;  /* 0x00000004030a7c25 */ /* 0x000fc8000f8e000a */
[----:B------:R-:W-:-:S04]  /*189d0*/  IMAD R8, R8, UR4, RZ ;  /* 0x0000000408087c24 */ /* 0x000fc8000f8e02ff */
        /* <DEDUP_REMOVED lines=16> */
[----:B------:R-:W-:Y:S01]  /*18ae0*/  VIADD R11, R197, 0x8 ;  /* 0x00000008c50b7836 */ /* 0x000fe20000000000 */
[----:B------:R-:W-:Y:S01]  /*18af0*/  ISETP.GE.AND P3, PT, R209, UR4, PT ;  /* 0x00000004d1007c0c */ /* 0x000fe2000bf66270 */
[----:B------:R-:W-:Y:S01]  /*18b00*/  VIADD R21, R197, 0x18 ;  /* 0x00000018c5157836 */ /* 0x000fe20000000000 */
[----:B------:R-:W-:Y:S01]  /*18b10*/  ISETP.GE.AND P4, PT, R195, UR4, PT ;  /* 0x00000004c3007c0c */ /* 0x000fe2000bf86270 */
[----:B------:R-:W-:Y:S01]  /*18b20*/  VIADD R10, R197, 0x30 ;  /* 0x00000030c50a7836 */ /* 0x000fe20000000000 */
        /* <DEDUP_REMOVED lines=62> */
[C---:B0-----:R-:W-:Y:S02]  /*18f10*/  @!P1 LEA R8, P0, R213.reuse, R20, 0x2 ;  /* 0x00000014d5089211 */ /* 0x041fe400078010ff */
        /* <DEDUP_REMOVED lines=10> */
[-C--:B0-----:R-:W-:Y:S02]  /*18fc0*/  @!P0 LEA R8, P4, R184, R20.reuse, 0x2 ;  /* 0x00000014b8088211 */ /* 0x081fe400078810ff */
        /* <DEDUP_REMOVED lines=9> */
[----:B------:R-:W-:Y:S01]  /*19060*/  @!P2 ST.E.64 desc[UR40][R14.64], R88 ;  /* 0x000000580e00a985 */ /* 0x000fe2000c101b28 */
[-C--:B0-----:R-:W-:Y:S02]  /*19070*/  @!P3 LEA R6, P6, R178, R20.reuse, 0x2 ;  /* 0x00000014b206b211 */ /* 0x081fe400078c10ff */
[-C--:B------:R-:W-:Y:S02]  /*19080*/  @!P4 LEA R8, P2, R176, R20.reuse, 0x2 ;  /* 0x00000014b008c211 */ /* 0x080fe400078410ff */
[-C--:B------:R-:W-:Y:S02]  /*19090*/  @!P3 LEA.HI.X R7, R178, R13.reuse, R179, 0x2, P6 ;  /* 0x0000000db207b211 */ /* 0x080fe400030f14b3 */
[----:B-1----:R-:W-:Y:S02]  /*190a0*/  @!P5 LEA R10, P6, R174, R20, 0x2 ;  /* 0x00000014ae0ad211 */ /* 0x002fe400078c10ff */
        /* <DEDUP_REMOVED lines=51> */
.L_x_5965:
[----:B------:R-:W-:Y:S05]  /*193e0*/  BSYNC B1 ;  /* 0x0000000000017941 */ /* 0x000fea0003800000 */
.L_x_5964:
        /* <DEDUP_REMOVED lines=10> */
[C---:B-1----:R-:W-:Y:S01]  /*19490*/  VIADD R20, R197.reuse, 0x18 ;  /* 0x00000018c5147836 */ /* 0x042fe20000000000 */
[----:B------:R-:W-:Y:S01]  /*194a0*/  ISETP.GE.AND P2, PT, R10, UR4, PT ;  /* 0x000000040a007c0c */ /* 0x000fe2000bf46270 */
[C---:B------:R-:W-:Y:S01]  /*194b0*/  VIADD R11, R197.reuse, 0x8 ;  /* 0x00000008c50b7836 */ /* 0x040fe20000000000 */
[----:B------:R-:W-:Y:S01]  /*194c0*/  ISETP.GE.AND P1, PT, R24, UR4, PT ;  /* 0x0000000418007c0c */ /* 0x000fe2000bf26270 */
[C---:B------:R-:W-:Y:S01]  /*194d0*/  VIADD R14, R197.reuse, 0x20 ;  /* 0x00000020c50e7836 */ /* 0x040fe20000000000 */
[----:B------:R-:W-:Y:S01]  /*194e0*/  ISETP.GE.AND P0, PT, R20, UR4, PT ;  /* 0x0000000414007c0c */ /* 0x000fe2000bf06270 */
[C---:B------:R-:W-:Y:S01]  /*194f0*/  VIADD R25, R197.reuse, 0x10 ;  /* 0x00000010c5197836 */ /* 0x040fe20000000000 */
[----:B------:R-:W-:Y:S01]  /*19500*/  SHF.R.S32.HI R11, RZ, 0x1f, R11 ;  /* 0x0000001fff0b7819 */ /* 0x000fe2000001140b */
[----:B------:R-:W-:-:S02]  /*19510*/  VIADD R21, R197, 0x18 ;  /* 0x00000018c5157836 */ /* 0x000fc40000000000 */
[CC--:B---3--:R-:W-:Y:S01]  /*19520*/  @!P4 LEA R6, P3, R197.reuse, R3.reuse, 0x2 ;  /* 0x00000003c506c211 */ /* 0x0c8fe200078610ff */
[C---:B------:R-:W-:Y:S01]  /*19530*/  VIADD R15, R197.reuse, 0x28 ;  /* 0x00000028c50f7836 */ /* 0x040fe20000000000 */
[----:B------:R-:W-:Y:S01]  /*19540*/  SHF.R.S32.HI R25, RZ, 0x1f, R25 ;  /* 0x0000001fff197819 */ /* 0x000fe20000011419 */
[C---:B--2---:R-:W-:Y:S01]  /*19550*/  VIADD R13, R197.reuse, 0x30 ;  /* 0x00000030c50d7836 */ /* 0x044fe20000000000 */
        /* <DEDUP_REMOVED lines=13> */
[----:B------:R-:W-:Y:S02]  /*19630*/  VIADD R20, R197, 0x20 ;  /* 0x00000020c5147836 */ /* 0x000fe40000000000 */
[----:B------:R1:W-:Y:S03]  /*19640*/  @!P1 ST.E.64 desc[UR40][R8.64], R34 ;  /* 0x0000002208009985 */ /* 0x0003e6000c101b28 */
[----:B------:R-:W-:Y:S01]  /*19650*/  SHF.R.S32.HI R20, RZ, 0x1f, R20 ;  /* 0x0000001fff147819 */ /* 0x000fe20000011414 */
[----:B------:R2:W-:Y:S01]  /*19660*/  @!P0 ST.E.64 desc[UR40][R10.64], R38 ;  /* 0x000000260a008985 */ /* 0x0005e2000c101b28 */
[----:B------:R-:W-:Y:S02]  /*19670*/  ISETP.GE.AND P0, PT, R225, UR4, PT ;  /* 0x00000004e1007c0c */ /* 0x000fe4000bf06270 */
[----:B0-----:R-:W-:-:S04]  /*19680*/  @!P3 LEA R6, P1, R14, R3, 0x2 ;  /* 0x000000030e06b211 */ /* 0x001fc800078210ff */
[-C--:B------:R-:W-:Y:S01]  /*19690*/  @!P3 LEA.HI.X R7, R14, R12.reuse, R20, 0x2, P1 ;  /* 0x0000000c0e07b211 */ /* 0x080fe200008f1414 */
[----:B------:R-:W-:Y:S01]  /*196a0*/  VIADD R20, R197, 0x28 ;  /* 0x00000028c5147836 */ /* 0x000fe20000000000 */
[-C--:B-1----:R-:W-:Y:S01]  /*196b0*/  @!P4 LEA R8, P2, R15, R3.reuse, 0x2 ;  /* 0x000000030f08c211 */ /* 0x082fe200078410ff */
[----:B------:R-:W-:Y:S01]  /*196c0*/  VIADD R14, R197, 0x30 ;  /* 0x00000030c50e7836 */ /* 0x000fe20000000000 */
[----:B------:R-:W-:Y:S01]  /*196d0*/  ISETP.GE.AND P1, PT, R223, UR4, PT ;  /* 0x00000004df007c0c */ /* 0x000fe2000bf26270 */
[----:B------:R0:W-:Y:S01]  /*196e0*/  @!P3 ST.E.64 desc[UR40][R6.64], R42 ;  /* 0x0000002a0600b985 */ /* 0x0001e2000c101b28 */
[----:B------:R-:W-:Y:S02]  /*196f0*/  SHF.R.S32.HI R20, RZ, 0x1f, R20 ;  /* 0x0000001fff147819 */ /* 0x000fe40000011414 */
[----:B--2---:R-:W-:Y:S02]  /*19700*/  @!P5 LEA R10, P6, R13, R3, 0x2 ;  /* 0x000000030d0ad211 */ /* 0x004fe400078c10ff */
[----:B------:R-:W-:-:S02]  /*19710*/  @!P4 LEA.HI.X R9, R15, R12, R20, 0x2, P2 ;  /* 0x0000000c0f09c211 */ /* 0x000fc400010f1414 */
[----:B------:R-:W-:Y:S02]  /*19720*/  ISETP.GE.AND P2, PT, R221, UR4, PT ;  /* 0x00000004dd007c0c */ /* 0x000fe4000bf46270 */
[----:B------:R-:W-:Y:S01]  /*19730*/  SHF.R.S32.HI R14, RZ, 0x1f, R14 ;  /* 0x0000001fff0e7819 */ /* 0x000fe2000001140e */
[----:B------:R1:W-:Y:S01]  /*19740*/  @!P4 ST.E.64 desc[UR40][R8.64], R46 ;  /* 0x0000002e0800c985 */ /* 0x0003e2000c101b28 */
[----:B------:R-:W-:Y:S02]  /*19750*/  ISETP.GE.AND P3, PT, R218, UR4, PT ;  /* 0x00000004da007c0c */ /* 0x000fe4000bf66270 */
[-C--:B------:R-:W-:Y:S02]  /*19760*/  @!P5 LEA.HI.X R11, R13, R12.reuse, R14, 0x2, P6 ;  /* 0x0000000c0d0bd211 */ /* 0x080fe400030f140e */
[----:B0-----:R-:W-:Y:S02]  /*19770*/  @!P0 LEA R6, P6, R225, R3, 0x2 ;  /* 0x00000003e1068211 */ /* 0x001fe400078c10ff */
[----:B------:R-:W-:Y:S01]  /*19780*/  ISETP.GE.AND P4, PT, R213, UR4, PT ;  /* 0x00000004d5007c0c */ /* 0x000fe2000bf86270 */
[----:B------:R0:W-:Y:S01]  /*19790*/  @!P5 ST.E.64 desc[UR40][R10.64], R50 ;  /* 0x000000320a00d985 */ /* 0x0001e2000c101b28 */
[----:B------:R-:W-:-:S02]  /*197a0*/  @!P0 LEA.HI.X R7, R225, R12, R227, 0x2, P6 ;  /* 0x0000000ce1078211 */ /* 0x000fc400030f14e3 */
[----:B-1----:R-:W-:-:S03]  /*197b0*/  @!P1 LEA R8, P5, R223, R3, 0x2 ;  /* 0x00000003df089211 */ /* 0x002fc600078a10ff */
[----:B------:R1:W-:Y:S01]  /*197c0*/  @!P0 ST.E.64 desc[UR40][R6.64], R54 ;  /* 0x0000003606008985 */ /* 0x0003e2000c101b28 */
[----:B------:R-:W-:Y:S02]  /*197d0*/  ISETP.GE.AND P0, PT, R195, UR4, PT ;  /* 0x00000004c3007c0c */ /* 0x000fe4000bf06270 */
[-C--:B------:R-:W-:Y:S02]  /*197e0*/  @!P1 LEA.HI.X R9, R223, R12.reuse, R224, 0x2, P5 ;  /* 0x0000000cdf099211 */ /* 0x080fe400028f14e0 */
[----:B------:R-:W-:Y:S02]  /*197f0*/  ISETP.GE.AND P5, PT, R209, UR4, PT ;  /* 0x00000004d1007c0c */ /* 0x000fe4000bfa6270 */
[C---:B0-----:R-:W-:Y:S01]  /*19800*/  @!P2 LEA R10, P6, R221.reuse, R3, 0x2 ;  /* 0x00000003dd0aa211 */ /* 0x041fe200078c10ff */
[----:B------:R0:W-:Y:S01]  /*19810*/  @!P1 ST.E.64 desc[UR40][R8.64], R58 ;  /* 0x0000003a08009985 */ /* 0x0001e2000c101b28 */
[----:B------:R-:W-:Y:S02]  /*19820*/  ISETP.GE.AND P1, PT, R184, UR4, PT ;  /* 0x00000004b8007c0c */ /* 0x000fe4000bf26270 */
[----:B------:R-:W-:-:S02]  /*19830*/  @!P2 LEA.HI.X R11, R221, R12, R222, 0x2, P6 ;  /* 0x0000000cdd0ba211 */ /* 0x000fc400030f14de */
[----:B-1----:R-:W-:-:S03]  /*19840*/  @!P3 LEA R6, P6, R218, R3, 0x2 ;  /* 0x00000003da06b211 */ /* 0x002fc600078c10ff */
[----:B------:R1:W-:Y:S01]  /*19850*/  @!P2 ST.E.64 desc[UR40][R10.64], R62 ;  /* 0x0000003e0a00a985 */ /* 0x0003e2000c101b28 */
[----:B------:R-:W-:Y:S02]  /*19860*/  @!P3 LEA.HI.X R7, R218, R12, R220, 0x2, P6 ;  /* 0x0000000cda07b211 */ /* 0x000fe400030f14dc */
[----:B0-----:R-:W-:-:S03]  /*19870*/  @!P4 LEA R8, P2, R213, R3, 0x2 ;  /* 0x00000003d508c211 */ /* 0x001fc600078410ff */
[----:B------:R0:W-:Y:S01]  /*19880*/  @!P3 ST.E.64 desc[UR40][R6.64], R66 ;  /* 0x000000420600b985 */ /* 0x0001e2000c101b28 */
[-C--:B------:R-:W-:Y:S02]  /*19890*/  @!P4 LEA.HI.X R9, R213, R12.reuse, R217, 0x2, P2 ;  /* 0x0000000cd509c211 */ /* 0x080fe400010f14d9 */
[----:B------:R-:W-:Y:S02]  /*198a0*/  ISETP.GE.AND P2, PT, R182, UR4, PT ;  /* 0x00000004b6007c0c */ /* 0x000fe4000bf46270 */
[CC--:B-1----:R-:W-:Y:S01]  /*198b0*/  @!P5 LEA R10, P6, R209.reuse, R3.reuse, 0x2 ;  /* 0x00000003d10ad211 */ /* 0x0c2fe200078c10ff */
[----:B------:R1:W-:Y:S03]  /*198c0*/  @!P4 ST.E.64 desc[UR40][R8.64], R70 ;  /* 0x000000460800c985 */ /* 0x0003e6000c101b28 */
        /* <DEDUP_REMOVED lines=10> */
[-C--:B0-----:R-:W-:Y:S01]  /*19970*/  @!P2 LEA R10, P6, R182, R3.reuse, 0x2 ;  /* 0x00000003b60aa211 */ /* 0x081fe200078c10ff */
[----:B------:R0:W-:Y:S01]  /*19980*/  @!P1 ST.E.64 desc[UR40][R8.64], R4 ;  /* 0x0000000408009985 */ /* 0x0001e2000c101b28 */
[----:B------:R-:W-:Y:S02]  /*19990*/  ISETP.GE.AND P1, PT, R172, UR4, PT ;  /* 0x00000004ac007c0c */ /* 0x000fe4000bf26270 */
[----:B------:R-:W-:Y:S02]  /*199a0*/  @!P2 LEA.HI.X R11, R182, R12, R183, 0x2, P6 ;  /* 0x0000000cb60ba211 */ /* 0x000fe400030f14b7 */
[----:B-1----:R-:W-:-:S03]  /*199b0*/  @!P4 LEA R6, P0, R178, R3, 0x2 ;  /* 0x00000003b206c211 */ /* 0x002fc600078010ff */
[----:B------:R-:W-:Y:S01]  /*199c0*/  @!P2 ST.E.64 desc[UR40][R10.64], R86 ;  /* 0x000000560a00a985 */ /* 0x000fe2000c101b28 */
        /* <DEDUP_REMOVED lines=13> */
[-C--:B-1----:R-:W-:Y:S02]  /*19aa0*/  @!P1 LEA R6, P3, R172, R3.reuse, 0x2 ;  /* 0x00000003ac069211 */ /* 0x082fe400078610ff */
[-C--:B------:R-:W-:Y:S02]  /*19ab0*/  @!P2 LEA.HI.X R5, R174, R12.reuse, R175, 0x2, P6 ;  /* 0x0000000cae05a211 */ /* 0x080fe400030f14af */
        /* <DEDUP_REMOVED lines=10> */
[-C--:B------:R-:W-:Y:S02]  /*19b60*/  @!P5 LEA.HI.X R5, R168, R12.reuse, R169, 0x2, P1 ;  /* 0x0000000ca805d211 */ /* 0x080fe400008f14a9 */
        /* <DEDUP_REMOVED lines=18> */
[-C--:B------:R-:W-:Y:S02]  /*19c90*/  @!P2 LEA.HI.X R9, R154, R12.reuse, R155, 0x2, P1 ;  /* 0x0000000c9a09a211 */ /* 0x080fe400008f149b */
[-C--:B0-----:R-:W-:Y:S02]  /*19ca0*/  @!P4 LEA R6, P0, R158, R3.reuse, 0x2 ;  /* 0x000000039e06c211 */ /* 0x081fe400078010ff */
[-C--:B-1----:R-:W-:Y:S02]  /*19cb0*/  @!P3 LEA R4, P6, R156, R3.reuse, 0x2 ;  /* 0x000000039c04b211 */ /* 0x082fe400078c10ff */
[-C--:B------:R-:W-:Y:S02]  /*19cc0*/  @!P4 LEA.HI.X R7, R158, R12.reuse, R159, 0x2, P0 ;  /* 0x0000000c9e07c211 */ /* 0x080fe400000f149f */
        /* <DEDUP_REMOVED lines=13> */
.L_x_5957:
[----:B---3--:R-:W3:Y:S01]  /*19da0*/  LDL R10, [R1+0x50] ;  /* 0x00005000010a7983 */ /* 0x008ee20000100800 */
[----:B------:R-:W-:Y:S01]  /*19db0*/  ULDC.64 UR4, c[0x0][0xc08] ;  /* 0x0003020000047ab9 */ /* 0x000fe20000000a00 */
[----:B------:R-:W3:Y:S01]  /*19dc0*/  LDC.64 R4, c[0x0][0xc00] ;  /* 0x00030000ff047b82 */ /* 0x000ee20000000a00 */
[----:B------:R-:W-:Y:S01]  /*19dd0*/  ISETP.NE.U32.AND P0, PT, RZ, UR4, PT ;  /* 0x00000004ff007c0c */ /* 0x000fe2000bf05070 */
[----:B------:R-:W2:Y:S01]  /*19de0*/  LDL R9, [R1+0x4c] ;  /* 0x00004c0001097983 */ /* 0x000ea20000100800 */
[----:B------:R-:W-:Y:S02]  /*19df0*/  IMAD.MOV.U32 R3, RZ, RZ, RZ ;  /* 0x000000ffff037224 */ /* 0x000fe400078e00ff */
[----:B------:R-:W-:Y:S01]  /*19e00*/  ISETP.NE.AND.EX P1, PT, RZ, UR5, PT, P0 ;  /* 0x00000005ff007c0c */ /* 0x000fe2000bf25300 */
[----:B------:R-:W-:Y:S02]  /*19e10*/  ULDC.64 UR4, c[0x0][0xc00] ;  /* 0x0003000000047ab9 */ /* 0x000fe40000000a00 */
[----:B------:R-:W-:-:S04]  /*19e20*/  ISETP.NE.U32.AND P0, PT, RZ, UR4, PT ;  /* 0x00000004ff007c0c */ /* 0x000fc8000bf05070 */
[----:B------:R-:W-:-:S06]  /*19e30*/  ISETP.NE.AND.EX P0, PT, RZ, UR5, PT, P0 ;  /* 0x00000005ff007c0c */ /* 0x000fcc000bf05300 */
[----:B------:R-:W0:Y:S01]  /*19e40*/  @P1 LDC.64 R6, c[0x0][0xc08] ;  /* 0x00030200ff061b82 */ /* 0x000e220000000a00 */
[----:B------:R-:W-:Y:S02]  /*19e50*/  ULDC UR4, c[0x0][0xa88] ;  /* 0x0002a20000047ab9 */ /* 0x000fe40000000800 */
[----:B------:R-:W-:Y:S01]  /*19e60*/  IMAD.U32 R0, RZ, RZ, UR4 ;  /* 0x00000004ff007e24 */ /* 0x000fe2000f8e00ff */
[----:B------:R-:W1:Y:S01]  /*19e70*/  S2R R31, SR_TID.X ;  /* 0x00000000001f7919 */ /* 0x000e620000002100 */
[----:B---3--:R-:W-:-:S04]  /*19e80*/  IMAD.WIDE R4, R10, 0x4, R4 ;  /* 0x000000040a047825 */ /* 0x008fc800078e0204 */
[----:B0-----:R-:W-:Y:S01]  /*19e90*/  @P1 IMAD.WIDE R6, R10, 0x4, R6 ;  /* 0x000000040a061825 */ /* 0x001fe200078e0206 */
[----:B------:R0:W5:Y:S04]  /*19ea0*/  @P0 LDG.E R3, desc[UR40][R4.64] ;  /* 0x0000002804030981 */ /* 0x000168000c1e1900 */
[----:B------:R0:W5:Y:S01]  /*19eb0*/  @P1 LDG.E R0, desc[UR40][R6.64] ;  /* 0x0000002806001981 */ /* 0x000162000c1e1900 */
[----:B--2---:R-:W-:Y:S01]  /*19ec0*/  ISETP.NE.AND P2, PT, R9, RZ, PT ;  /* 0x000000ff0900720c */ /* 0x004fe20003f45270 */
[----:B-1----:R-:W-:Y:S01]  /*19ed0*/  VIADD R8, R31, 0xffffff80 ;  /* 0xffffff801f087836 */ /* 0x002fe20000000000 */
[----:B------:R-:W-:-:S04]  /*19ee0*/  SHF.R.S32.HI R26, RZ, 0x1f, R10 ;  /* 0x0000001fff1a7819 */ /* 0x000fc8000001140a */
[----:B------:R-:W-:-:S07]  /*19ef0*/  ISETP.GT.AND P3, PT, R8, 0x3f, PT ;  /* 0x0000003f0800780c */ /* 0x000fce0003f64270 */
[----:B------:R-:W1:Y:S02]  /*19f00*/  @!P2 LDC R9, c[0x0][0xad4] ;  /* 0x0002b500ff09ab82 */ /* 0x000e640000000800 */
[----:B-1----:R0:W-:Y:S01]  /*19f10*/  @!P2 STL [R1+0x4c], R9 ;  /* 0x00004c090100a387 */ /* 0x0021e20000100800 */
[----:B------:R-:W-:Y:S01]  /*19f20*/  ISETP.GT.AND P2, PT, R9, 0x1, PT ;  /* 0x000000010900780c */ /* 0x000fe20003f44270 */
[----:B------:R-:W-:-:S12]  /*19f30*/  @P1 BRA `(.L_x_5966) ;  /* 0x0000000000101947 */ /* 0x000fd80003800000 */
[----:B------:R-:W-:Y:S05]  /*19f40*/  @!P0 BRA `(.L_x_5966) ;  /* 0x00000000000c8947 */ /* 0x000fea0003800000 */
[----:B0-----:R-:W2:Y:S04]  /*19f50*/  LDG.E R7, desc[UR40][R4.64] ;  /* 0x0000002804077981 */ /* 0x001ea8000c1e1900 */
[----:B-----5:R-:W2:Y:S02]  /*19f60*/  LDG.E R0, desc[UR40][R4.64+0x4] ;  /* 0x0000042804007981 */ /* 0x020ea4000c1e1900 */
[----:B--2---:R-:W-:-:S07]  /*19f70*/  IMAD.IADD R0, R0, 0x1, -R7 ;  /* 0x0000000100007824 */ /* 0x004fce00078e0a07 */
.L_x_5966:
        /* <DEDUP_REMOVED lines=17> */
[----:B------:R-:W1:Y:S08]  /*1a090*/  LDC.64 R4, c[0x0][R23+0x220] ;  /* 0x0000880017047b82 */ /* 0x000e700000000a00 */
[----:B------:R-:W3:Y:S08]  /*1a0a0*/  LDC.64 R12, c[0x0][R23+0x218] ;  /* 0x00008600170c7b82 */ /* 0x000ef00000000a00 */
[----:B------:R-:W5:Y:S08]  /*1a0b0*/  LDC.64 R6, c[0x0][R23+0x228] ;  /* 0x00008a0017067b82 */ /* 0x000f700000000a00 */
[----:B------:R-:W4:Y:S08]  /*1a0c0*/  @P1 LDC R20, c[0x0][0xbec] ;  /* 0x0002fb00ff141b82 */ /* 0x000f300000000800 */
[----:B------:R-:W5:Y:S08]  /*1a0d0*/  LDC.64 R8, c[0x0][R23+0x210] ;  /* 0x0000840017087b82 */ /* 0x000f700000000a00 */
[----:B------:R-:W5:Y:S01]  /*1a0e0*/  @P1 LDC R27, c[0x0][0xbf0] ;  /* 0x0002fc00ff1b1b82 */ /* 0x000f620000000800 */
[----:B----4-:R-:W-:-:S07]  /*1a0f0*/  @P1 IMAD.HI.U32 R20, R31, R20, RZ ;  /* 0x000000141f141227 */ /* 0x010fce00078e00ff */
[----:B0-----:R-:W0:Y:S01]  /*1a100*/  @!P0 LDC R10, c[0x0][0xb50] ;  /* 0x0002d400ff0a8b82 */ /* 0x001e220000000800 */
[-C--:B-1----:R-:W-:Y:S02]  /*1a110*/  IMAD R5, R5, R29.reuse, RZ ;  /* 0x0000001d05057224 */ /* 0x082fe400078e02ff */
[----:B------:R-:W-:-:S05]  /*1a120*/  IMAD.WIDE.U32 R14, R4, R29, RZ ;  /* 0x0000001d040e7225 */ /* 0x000fca00078e00ff */
[----:B------:R-:W1:Y:S01]  /*1a130*/  @!P0 LDC R11, c[0x0][0xb54] ;  /* 0x0002d500ff0b8b82 */ /* 0x000e620000000800 */
[-C--:B---3--:R-:W-:Y:S02]  /*1a140*/  IMAD R25, R13, R188.reuse, RZ ;  /* 0x000000bc0d197224 */ /* 0x088fe400078e02ff */
        /* <DEDUP_REMOVED lines=25> */
.L_x_5968:
[----:B------:R-:W-:Y:S05]  /*1a2e0*/  BSYNC B1 ;  /* 0x0000000000017941 */ /* 0x000fea0003800000 */
.L_x_5967:
[----:B------:R-:W-:Y:S05]  /*1a2f0*/  @P2 BRA `(.L_x_5963) ;  /* 0x0000000800ac2947 */ /* 0x000fea0003800000 */
[----:B0-----:R-:W0:Y:S01]  /*1a300*/  S2R R6, SR_TID.X ;  /* 0x0000000000067919 */ /* 0x001e220000002100 */
[----:B------:R-:W2:Y:S01]  /*1a310*/  LDC R9, c[0x0][0xbe8] ;  /* 0x0002fa00ff097b82 */ /* 0x000ea20000000800 */
[----:B------:R-:W-:Y:S01]  /*1a320*/  ULDC.64 UR4, c[0x0][0xaa0] ;  /* 0x0002a80000047ab9 */ /* 0x000fe20000000a00 */
[C---:B------:R-:W-:Y:S01]  /*1a330*/  VIADD R38, R199.reuse, 0x40 ;  /* 0x00000040c7267836 */ /* 0x040fe20000000000 */
[----:B------:R-:W-:Y:S01]  /*1a340*/  BSSY B1, `(.L_x_5969) ;  /* 0x0000082000017945 */ /* 0x000fe20003800000 */
[----:B------:R-:W-:Y:S02]  /*1a350*/  IMAD R4, R24, UR4, RZ ;  /* 0x0000000418047c24 */ /* 0x000fe4000f8e02ff */
[----:B------:R-:W-:Y:S02]  /*1a360*/  VIADD R36, R199, 0x80 ;  /* 0x00000080c7247836 */ /* 0x000fe40000000000 */
[----:B------:R-:W3:Y:S01]  /*1a370*/  LDC R12, c[0x0][0xac8] ;  /* 0x0002b200ff0c7b82 */ /* 0x000ee20000000800 */
[----:B------:R-:W-:-:S02]  /*1a380*/  IMAD R7, R3, UR5, R4 ;  /* 0x0000000503077c24 */ /* 0x000fc4000f8e0204 */
[----:B-1----:R-:W-:Y:S01]  /*1a390*/  IMAD.WIDE.U32 R4, R3, UR4, RZ ;  /* 0x0000000403047c25 */ /* 0x002fe2000f8e00ff */
[----:B------:R-:W-:-:S03]  /*1a3a0*/  ULDC.64 UR4, c[0x0][0xae8] ;  /* 0x0002ba0000047ab9 */ /* 0x000fc60000000a00 */
[----:B------:R-:W-:Y:S02]  /*1a3b0*/  IMAD.IADD R5, R5, 0x1, R7 ;  /* 0x0000000105057824 */ /* 0x000fe400078e0207 */
[----:B------:R-:W-:Y:S02]  /*1a3c0*/  VIADD R34, R199, 0xc0 ;  /* 0x000000c0c7227836 */ /* 0x000fe40000000000 */
[----:B------:R-:W-:-:S04]  /*1a3d0*/  IMAD.WIDE.U32 R4, R188, UR4, R4 ;  /* 0x00000004bc047c25 */ /* 0x000fc8000f8e0004 */
[----:B------:R-:W-:Y:S01]  /*1a3e0*/  IMAD R5, R188, UR5, R5 ;  /* 0x00000005bc057c24 */ /* 0x000fe2000f8e0205 */
[----:B--2---:R-:W-:Y:S01]  /*1a3f0*/  ISETP.NE.AND P0, PT, R9, 0x1, PT ;  /* 0x000000010900780c */ /* 0x004fe20003f05270 */
[----:B------:R-:W-:Y:S01]  /*1a400*/  ULDC.64 UR4, c[0x0][0xaf0] ;  /* 0x0002bc0000047ab9 */ /* 0x000fe20000000a00 */
[----:B------:R-:W-:Y:S02]  /*1a410*/  IMAD R21, R0, R9, RZ ;  /* 0x0000000900157224 */ /* 0x000fe400078e02ff */
[----:B------:R-:W-:-:S04]  /*1a420*/  IMAD.WIDE.U32 R4, R29, UR4, R4 ;  /* 0x000000041d047c25 */ /* 0x000fc8000f8e0004 */
[----:B0-----:R-:W-:Y:S01]  /*1a430*/  VIADD R6, R6, 0xffffff80 ;  /* 0xffffff8006067836 */ /* 0x001fe20000000000 */
[-C--:B---3--:R-:W-:Y:S01]  /*1a440*/  ISETP.GE.AND P1, PT, R38, R12.reuse, PT ;  /* 0x0000000c2600720c */ /* 0x088fe20003f26270 */
[C---:B------:R-:W-:Y:S01]  /*1a450*/  VIADD R32, R199.reuse, 0x100 ;  /* 0x00000100c7207836 */ /* 0x040fe20000000000 */
[C---:B------:R-:W-:Y:S01]  /*1a460*/  ISETP.GE.AND P2, PT, R199.reuse, R12, PT ;  /* 0x0000000cc700720c */ /* 0x040fe20003f46270 */
[C---:B------:R-:W-:Y:S01]  /*1a470*/  VIADD R30, R199.reuse, 0x140 ;  /* 0x00000140c71e7836 */ /* 0x040fe20000000000 */
[----:B------:R-:W-:Y:S01]  /*1a480*/  SHF.R.S32.HI R3, RZ, 0x1f, R6 ;  /* 0x0000001fff037819 */ /* 0x000fe20000011406 */
[----:B------:R-:W0:Y:S01]  /*1a490*/  @P0 LDC R11, c[0x0][0xbec] ;  /* 0x0002fb00ff0b0b82 */ /* 0x000e220000000800 */
[----:B------:R-:W-:Y:S01]  /*1a4a0*/  SEL R8, RZ, 0xffffffff, P1 ;  /* 0xffffffffff087807 */ /* 0x000fe20000800000 */
[----:B------:R-:W-:Y:S01]  /*1a4b0*/  VIADD R27, R199, 0x180 ;  /* 0x00000180c71b7836 */ /* 0x000fe20000000000 */
[----:B------:R-:W-:Y:S01]  /*1a4c0*/  LEA.HI R3, R3, R6, RZ, 0x3 ;  /* 0x0000000603037211 */ /* 0x000fe200078f18ff */
[----:B------:R-:W-:Y:S01]  /*1a4d0*/  VIADD R23, R199, 0x1c0 ;  /* 0x000001c0c7177836 */ /* 0x000fe20000000000 */
[----:B------:R-:W-:Y:S01]  /*1a4e0*/  ISETP.GE.AND P1, PT, R36, R12, PT ;  /* 0x0000000c2400720c */ /* 0x000fe20003f26270 */
[----:B------:R-:W-:Y:S01]  /*1a4f0*/  IMAD.SHL.U32 R8, R8, 0x2, RZ ;  /* 0x0000000208087824 */ /* 0x000fe200078e00ff */
[----:B------:R-:W-:Y:S01]  /*1a500*/  LOP3.LUT R7, R3, 0xfffffff8, RZ, 0xc0, !PT ;  /* 0xfffffff803077812 */ /* 0x000fe200078ec0ff */
[----:B------:R-:W1:Y:S01]  /*1a510*/  @P0 LDC R13, c[0x0][0xbf0] ;  /* 0x0002fc00ff0d0b82 */ /* 0x000e620000000800 */
[----:B------:R-:W-:Y:S01]  /*1a520*/  SHF.R.S32.HI R20, RZ, 0x3, R3 ;  /* 0x00000003ff147819 */ /* 0x000fe20000011403 */
[----:B------:R-:W-:-:S02]  /*1a530*/  IMAD R3, R26, UR4, RZ ;  /* 0x000000041a037c24 */ /* 0x000fc4000f8e02ff */
[----:B------:R-:W-:Y:S02]  /*1a540*/  IMAD.IADD R7, R6, 0x1, -R7 ;  /* 0x0000000106077824 */ /* 0x000fe400078e0a07 */
[----:B------:R-:W-:Y:S02]  /*1a550*/  VIADD R25, R199, 0x1c0 ;  /* 0x000001c0c7197836 */ /* 0x000fe40000000000 */
[----:B------:R-:W-:Y:S02]  /*1a560*/  IMAD R7, R7, 0x20, R20 ;  /* 0x0000002007077824 */ /* 0x000fe400078e0214 */
[----:B------:R-:W-:Y:S01]  /*1a570*/  IMAD.IADD R20, R20, 0x1, R196 ;  /* 0x0000000114147824 */ /* 0x000fe200078e02c4 */
[----:B------:R-:W-:Y:S01]  /*1a580*/  SHF.R.S32.HI R25, RZ, 0x1f, R25 ;  /* 0x0000001fff197819 */ /* 0x000fe20000011419 */
[----:B------:R-:W-:Y:S02]  /*1a590*/  IMAD.IADD R196, R196, 0x1, R7 ;  /* 0x00000001c4c47824 */ /* 0x000fe400078e0207 */
[----:B------:R-:W-:Y:S01]  /*1a5a0*/  IMAD R7, R29, UR5, R3 ;  /* 0x000000051d077c24 */ /* 0x000fe2000f8e0203 */
[----:B------:R-:W-:Y:S01]  /*1a5b0*/  ULDC.64 UR4, c[0x0][0xae0] ;  /* 0x0002b80000047ab9 */ /* 0x000fe20000000a00 */
[----:B0-----:R-:W-:-:S04]  /*1a5c0*/  @P0 IMAD.HI.U32 R6, R196, R11, RZ ;  /* 0x0000000bc4060227 */ /* 0x001fc800078e00ff */
[----:B------:R-:W-:Y:S01]  /*1a5d0*/  IMAD.IADD R5, R5, 0x1, R7 ;  /* 0x0000000105057824 */ /* 0x000fe200078e0207 */
[----:B------:R-:W-:Y:S01]  /*1a5e0*/  SEL R7, RZ, 0x1, P2 ;  /* 0x00000001ff077807 */ /* 0x000fe20001000000 */
[----:B------:R-:W-:Y:S01]  /*1a5f0*/  IMAD.MOV.U32 R3, RZ, RZ, R196 ;  /* 0x000000ffff037224 */ /* 0x000fe200078e00c4 */
[-C--:B------:R-:W-:Y:S01]  /*1a600*/  ISETP.GE.AND P2, PT, R23, R12.reuse, PT ;  /* 0x0000000c1700720c */ /* 0x080fe20003f46270 */
[C---:B------:R-:W-:Y:S01]  /*1a610*/  VIADD R28, R199.reuse, 0x180 ;  /* 0x00000180c71c7836 */ /* 0x040fe20000000000 */
[----:B-1----:R-:W-:Y:S01]  /*1a620*/  @P0 SHF.R.U32.HI R3, RZ, R13, R6 ;  /* 0x0000000dff030219 */ /* 0x002fe20000011606 */
[C---:B------:R-:W-:Y:S01]  /*1a630*/  VIADD R31, R199.reuse, 0x140 ;  /* 0x00000140c71f7836 */ /* 0x040fe20000000000 */
[----:B------:R-:W-:Y:S01]  /*1a640*/  LOP3.LUT R6, R8, 0x2, R7, 0xe2, !PT ;  /* 0x0000000208067812 */ /* 0x000fe200078ee207 */
[----:B------:R-:W-:Y:S01]  /*1a650*/  VIADD R33, R199, 0x100 ;  /* 0x00000100c7217836 */ /* 0x000fe20000000000 */
[----:B------:R-:W-:Y:S01]  /*1a660*/  SEL R8, RZ, 0xffffffff, P1 ;  /* 0xffffffffff087807 */ /* 0x000fe20000800000 */
[----:B------:R-:W-:Y:S01]  /*1a670*/  IMAD.MOV R7, RZ, RZ, -R3 ;  /* 0x000000ffff077224 */ /* 0x000fe200078e0a03 */
[----:B------:R-:W-:Y:S01]  /*1a680*/  ISETP.GE.AND P0, PT, R34, R12, PT ;  /* 0x0000000c2200720c */ /* 0x000fe20003f06270 */
[----:B------:R-:W-:Y:S01]  /*1a690*/  IMAD.WIDE.U32 R4, R3, UR4, R4 ;  /* 0x0000000403047c25 */ /* 0x000fe2000f8e0004 */
[----:B------:R-:W-:-:S02]  /*1a6a0*/  SHF.R.S32.HI R0, RZ, 0x1f, R3 ;  /* 0x0000001fff007819 */ /* 0x000fc40000011403 */
[-C--:B------:R-:W-:Y:S01]  /*1a6b0*/  ISETP.GE.AND P1, PT, R32, R12.reuse, PT ;  /* 0x0000000c2000720c */ /* 0x080fe20003f26270 */
[----:B------:R-:W-:Y:S01]  /*1a6c0*/  IMAD.SHL.U32 R11, R8, 0x4, RZ ;  /* 0x00000004080b7824 */ /* 0x000fe200078e00ff */
[----:B------:R-:W-:Y:S01]  /*1a6d0*/  SEL R8, RZ, 0xffffffff, P0 ;  /* 0xffffffffff087807 */ /* 0x000fe20000000000 */
[----:B------:R-:W-:Y:S01]  /*1a6e0*/  IMAD R0, R0, UR4, RZ ;  /* 0x0000000400007c24 */ /* 0x000fe2000f8e02ff */
[-C--:B------:R-:W-:Y:S01]  /*1a6f0*/  ISETP.GE.AND P0, PT, R30, R12.reuse, PT ;  /* 0x0000000c1e00720c */ /* 0x080fe20003f06270 */
[----:B------:R-:W-:Y:S01]  /*1a700*/  IMAD R7, R9, R7, R196 ;  /* 0x0000000709077224 */ /* 0x000fe200078e02c4 */
[----:B------:R-:W-:Y:S01]  /*1a710*/  LOP3.LUT R6, R11, 0x4, R6, 0xe2, !PT ;  /* 0x000000040b067812 */ /* 0x000fe200078ee206 */
[----:B------:R-:W-:Y:S01]  /*1a720*/  IMAD.SHL.U32 R9, R8, 0x8, RZ ;  /* 0x0000000808097824 */ /* 0x000fe200078e00ff */
[----:B------:R-:W-:Y:S01]  /*1a730*/  SEL R8, RZ, 0xffffffff, P1 ;  /* 0xffffffffff087807 */ /* 0x000fe20000800000 */
[----:B------:R-:W-:Y:S01]  /*1a740*/  IMAD R3, R3, UR5, R0 ;  /* 0x0000000503037c24 */ /* 0x000fe2000f8e0200 */
[----:B------:R-:W-:Y:S01]  /*1a750*/  SHF.R.S32.HI R0, RZ, 0x1f, R7 ;  /* 0x0000001fff007819 */ /* 0x000fe20000011407 */
[----:B------:R-:W-:Y:S01]  /*1a760*/  ULDC.64 UR4, c[0x0][0xad8] ;  /* 0x0002b60000047ab9 */ /* 0x000fe20000000a00 */
[----:B------:R-:W-:Y:S01]  /*1a770*/  LOP3.LUT R6, R9, 0x8, R6, 0xe2, !PT ;  /* 0x0000000809067812 */ /* 0x000fe200078ee206 */
[----:B------:R-:W-:Y:S01]  /*1a780*/  IMAD.IADD R5, R5, 0x1, R3 ;  /* 0x0000000105057824 */ /* 0x000fe200078e0203 */
[----:B------:R-:W-:Y:S01]  /*1a790*/  SEL R3, RZ, 0xffffffff, P0 ;  /* 0xffffffffff037807 */ /* 0x000fe20000000000 */
[----:B------:R-:W-:Y:S01]  /*1a7a0*/  IMAD.SHL.U32 R9, R8, 0x10, RZ ;  /* 0x0000001008097824 */ /* 0x000fe200078e00ff */
[----:B------:R-:W-:Y:S01]  /*1a7b0*/  ISETP.GE.AND P0, PT, R27, R12, PT ;  /* 0x0000000c1b00720c */ /* 0x000fe20003f06270 */
[----:B------:R-:W-:Y:S01]  /*1a7c0*/  IMAD R0, R0, UR4, RZ ;  /* 0x0000000400007c24 */ /* 0x000fe2000f8e02ff */
[----:B------:R-:W-:Y:S01]  /*1a7d0*/  SHF.R.S32.HI R28, RZ, 0x1f, R28 ;  /* 0x0000001fff1c7819 */ /* 0x000fe2000001141c */
[----:B------:R-:W-:Y:S01]  /*1a7e0*/  IMAD.WIDE.U32 R4, R7, UR4, R4 ;  /* 0x0000000407047c25 */ /* 0x000fe2000f8e0004 */
[----:B------:R-:W-:-:S02]  /*1a7f0*/  LOP3.LUT R6, R9, 0x10, R6, 0xe2, !PT ;  /* 0x0000001009067812 */ /* 0x000fc400078ee206 */
[----:B------:R-:W-:Y:S01]  /*1a800*/  SHF.R.S32.HI R31, RZ, 0x1f, R31 ;  /* 0x0000001fff1f7819 */ /* 0x000fe2000001141f */
[----:B------:R-:W-:Y:S01]  /*1a810*/  IMAD.SHL.U32 R9, R3, 0x20, RZ ;  /* 0x0000002003097824 */ /* 0x000fe200078e00ff */
[----:B------:R-:W-:Y:S01]  /*1a820*/  SHF.R.S32.HI R33, RZ, 0x1f, R33 ;  /* 0x0000001fff217819 */ /* 0x000fe20000011421 */
[----:B------:R-:W-:Y:S01]  /*1a830*/  IMAD R3, R7, UR5, R0 ;  /* 0x0000000507037c24 */ /* 0x000fe2000f8e0200 */
[----:B------:R-:W-:Y:S01]  /*1a840*/  SEL R7, RZ, 0x40, P0 ;  /* 0x00000040ff077807 */ /* 0x000fe20000000000 */
[----:B------:R-:W-:Y:S01]  /*1a850*/  ULDC.64 UR4, c[0x0][0xa80] ;  /* 0x0002a00000047ab9 */ /* 0x000fe20000000a00 */
[----:B------:R-:W-:Y:S01]  /*1a860*/  ISETP.GE.AND P0, PT, R20, R21, PT ;  /* 0x000000151400720c */ /* 0x000fe20003f06270 */
[----:B------:R-:W-:Y:S01]  /*1a870*/  IMAD.IADD R3, R5, 0x1, R3 ;  /* 0x0000000105037824 */ /* 0x000fe200078e0203 */
[C---:B------:R-:W-:Y:S01]  /*1a880*/  LEA R13, P1, R4.reuse, UR4, 0x1 ;  /* 0x00000004040d7c11 */ /* 0x040fe2000f8208ff */
[----:B------:R-:W-:Y:S01]  /*1a890*/  VIADD R35, R199, 0xc0 ;  /* 0x000000c0c7237836 */ /* 0x000fe20000000000 */
[----:B------:R-:W-:Y:S01]  /*1a8a0*/  LOP3.LUT R6, R9, 0x20, R6, 0xe2, !PT ;  /* 0x0000002009067812 */ /* 0x000fe200078ee206 */
[C---:B------:R-:W-:Y:S01]  /*1a8b0*/  VIADD R37, R199.reuse, 0x80 ;  /* 0x00000080c7257836 */ /* 0x040fe20000000000 */
[----:B------:R-:W-:Y:S01]  /*1a8c0*/  LEA.HI.X R3, R4, UR5, R3, 0x1, P1 ;  /* 0x0000000504037c11 */ /* 0x000fe200088f0c03 */
[----:B------:R-:W-:Y:S01]  /*1a8d0*/  VIADD R39, R199, 0x40 ;  /* 0x00000040c7277836 */ /* 0x000fe20000000000 */
[----:B------:R-:W-:Y:S01]  /*1a8e0*/  LOP3.LUT R14, R6, R7, RZ, 0xfc, !PT ;  /* 0x00000007060e7212 */ /* 0x000fe200078efcff */
[----:B------:R0:W1:Y:S01]  /*1a8f0*/  SHFL.IDX PT, R10, R13, RZ, 0x181f ;  /* 0x00181fff0d0a7589 */ /* 0x00006200000e0000 */
[----:B------:R-:W-:-:S02]  /*1a900*/  SEL R5, RZ, 0x80, P2 ;  /* 0x00000080ff057807 */ /* 0x000fc40001000000 */
[----:B------:R-:W-:Y:S01]  /*1a910*/  SHF.R.S32.HI R35, RZ, 0x1f, R35 ;  /* 0x0000001fff237819 */ /* 0x000fe20000011423 */
[----:B------:R0:W2:Y:S01]  /*1a920*/  SHFL.IDX PT, R11, R3, RZ, 0x181f ;  /* 0x00181fff030b7589 */ /* 0x0000a200000e0000 */
[----:B------:R-:W-:Y:S02]  /*1a930*/  LOP3.LUT R15, R14, R5, RZ, 0xfc, !PT ;  /* 0x000000050e0f7212 */ /* 0x000fe400078efcff */
[----:B------:R-:W-:Y:S02]  /*1a940*/  SHF.R.S32.HI R37, RZ, 0x1f, R37 ;  /* 0x0000001fff257819 */ /* 0x000fe40000011425 */
[----:B------:R-:W-:Y:S01]  /*1a950*/  SHF.R.S32.HI R39, RZ, 0x1f, R39 ;  /* 0x0000001fff277819 */ /* 0x000fe20000011427 */
[----:B------:R-:W-:Y:S06]  /*1a960*/  @P0 BRA `(.L_x_5970) ;  /* 0x00000000007c0947 */ /* 0x000fec0003800000 */
[-C--:B------:R-:W-:Y:S02]  /*1a970*/  ISETP.GE.AND P2, PT, R38, R12.reuse, PT ;  /* 0x0000000c2600720c */ /* 0x080fe40003f46270 */
[-C--:B------:R-:W-:Y:S02]  /*1a980*/  ISETP.GE.AND P1, PT, R199, R12.reuse, PT ;  /* 0x0000000cc700720c */ /* 0x080fe40003f26270 */
[-C--:B------:R-:W-:Y:S02]  /*1a990*/  ISETP.GE.AND P5, PT, R36, R12.reuse, PT ;  /* 0x0000000c2400720c */ /* 0x080fe40003fa6270 */
[----:B------:R-:W-:-:S07]  /*1a9a0*/  ISETP.GE.AND P3, PT, R34, R12, PT ;  /* 0x0000000c2200720c */ /* 0x000fce0003f66270 */
[C---:B-1----:R-:W-:Y:S02]  /*1a9b0*/  @!P2 LEA R4, P0, R38.reuse, R10, 0x1 ;  /* 0x0000000a2604a211 */ /* 0x042fe400078008ff */
        /* <DEDUP_REMOVED lines=21> */
[----:B------:R-:W-:Y:S02]  /*1ab10*/  @P4 LEA R10, P5, R23, R10, 0x1 ;  /* 0x0000000a170a4211 */ /* 0x000fe400078a08ff */
[-C--:B------:R-:W-:Y:S02]  /*1ab20*/  @P0 LEA.HI.X R5, R27, R11.reuse, R28, 0x1, P3 ;  /* 0x0000000b1b050211 */ /* 0x080fe400018f0c1c */
[----:B------:R-:W-:-:S03]  /*1ab30*/  @P4 LEA.HI.X R11, R23, R11, R25, 0x1, P5 ;  /* 0x0000000b170b4211 */ /* 0x000fc600028f0c19 */
[----:B------:R3:W-:Y:S04]  /*1ab40*/  @P0 ST.E.128 desc[UR40][R4.64], RZ ;  /* 0x000000ff04000985 */ /* 0x0007e8000c101d28 */
[----:B------:R3:W-:Y:S02]  /*1ab50*/  @P4 ST.E.128 desc[UR40][R10.64], RZ ;  /* 0x000000ff0a004985 */ /* 0x0007e4000c101d28 */
.L_x_5970:
[----:B------:R-:W-:Y:S05]  /*1ab60*/  BSYNC B1 ;  /* 0x0000000000017941 */ /* 0x000fea0003800000 */
.L_x_5969:
[----:B------:R-:W-:Y:S01]  /*1ab70*/  VIADD R0, R20, 0x20 ;  /* 0x0000002014007836 */ /* 0x000fe20000000000 */
[----:B--23--:R2:W3:Y:S04]  /*1ab80*/  SHFL.IDX PT, R11, R3, 0x1, 0x181f ;  /* 0x00381f00030b7f89 */ /* 0x00c4e800000e0000 */
[----:B------:R-:W-:Y:S01]  /*1ab90*/  ISETP.GE.AND P0, PT, R0, R21, PT ;  /* 0x000000150000720c */ /* 0x000fe20003f06270 */
[----:B-1----:R2:W1:-:S12]  /*1aba0*/  SHFL.IDX PT, R10, R13, 0x1, 0x181f ;  /* 0x00381f000d0a7f89 */ /* 0x00245800000e0000 */
[----:B--2---:R-:W-:Y:S05]  /*1abb0*/  @P0 BRA `(.L_x_5963) ;  /* 0x00000000007c0947 */ /* 0x004fea0003800000 */
[-C--:B------:R-:W-:Y:S02]  /*1abc0*/  ISETP.GE.AND P6, PT, R199, R12.reuse, PT ;  /* 0x0000000cc700720c */ /* 0x080fe40003fc6270 */
[-C--:B------:R-:W-:Y:S02]  /*1abd0*/  ISETP.GE.AND P5, PT, R38, R12.reuse, PT ;  /* 0x0000000c2600720c */ /* 0x080fe40003fa6270 */
[-C--:B------:R-:W-:Y:S02]  /*1abe0*/  ISETP.GE.AND P4, PT, R36, R12.reuse, PT ;  /* 0x0000000c2400720c */ /* 0x080fe40003f86270 */
[-C--:B------:R-:W-:Y:S02]  /*1abf0*/  ISETP.GE.AND P3, PT, R34, R12.reuse, PT ;  /* 0x0000000c2200720c */ /* 0x080fe40003f66270 */
[-C--:B------:R-:W-:Y:S02]  /*1ac00*/  ISETP.GE.AND P2, PT, R32, R12.reuse, PT ;  /* 0x0000000c2000720c */ /* 0x080fe40003f46270 */
[----:B------:R-:W-:-:S03]  /*1ac10*/  ISETP.GE.AND P1, PT, R30, R12, PT ;  /* 0x0000000c1e00720c */ /* 0x000fc60003f26270 */
[----:B-1-3--:R-:W-:Y:S02]  /*1ac20*/  @!P6 IMAD.WIDE R6, R199, 0x2, R10 ;  /* 0x00000002c706e825 */ /* 0x00afe400078e020a */
        /* <DEDUP_REMOVED lines=24> */
.L_x_5963:
[----:B------:R-:W-:Y:S05]  /*1adb0*/  BSYNC B0 ;  /* 0x0000000000007941 */ /* 0x000fea0003800000 */
.L_x_5956:
[----:B------:R-:W-:Y:S02]  /*1adc0*/  ULDC UR4, c[0x0][0xc3c] ;  /* 0x00030f0000047ab9 */ /* 0x000fe40000000800 */
[----:B----4-:R-:W-:-:S13]  /*1add0*/  ISETP.GE.AND P0, PT, R83, UR4, PT ;  /* 0x0000000453007c0c */ /* 0x010fda000bf06270 */
[----:B------:R-:W-:Y:S05]  /*1ade0*/  @!P0 BRA `(.L_x_5971) ;  /* 0xfffffe6800ec8947 */ /* 0x000fea000383ffff */
[----:B------:R-:W-:Y:S05]  /*1adf0*/  BRA `(.L_x_5743) ;  /* 0x0000008800347947 */ /* 0x000fea0003800000 */
.L_x_5741:
        /* <DEDUP_REMOVED lines=16> */
.L_x_5972:
        /* <DEDUP_REMOVED lines=43> */
.L_x_5976:
        /* <DEDUP_REMOVED lines=37> */
.L_x_5974:
        /* <DEDUP_REMOVED lines=13> */
.L_x_5977:
        /* <DEDUP_REMOVED lines=62> */
.L_x_5978:
        /* <DEDUP_REMOVED lines=61> */
.L_x_5979:
[----:B------:R-:W-:-:S05]  /*1bc80*/  LOP3.LUT R25, RZ, R2, RZ, 0x33, !PT ;  /* 0x00000002ff197212 */ /* 0x000fca00078e33ff */
[----:B------:R-:W-:Y:S01]  /*1bc90*/  IMAD.IADD R25, R6, 0x1, R25 ;  /* 0x0000000106197824 */ /* 0x000fe200078e0219 */
[----:B------:R-:W-:Y:S06]  /*1bca0*/  BRA `(.L_x_5980) ;  /* 0x00000000000c7947 */ /* 0x000fec0003800000 */
.L_x_5975:
[----:B------:R-:W-:Y:S02]  /*1bcb0*/  IMAD.MOV.U32 R25, RZ, RZ, RZ ;  /* 0x000000ffff197224 */ /* 0x000fe400078e00ff */
[----:B------:R-:W-:Y:S02]  /*1bcc0*/  IMAD.U32 R24, RZ, RZ, UR6 ;  /* 0x00000006ff187e24 */ /* 0x000fe4000f8e00ff */
[----:B------:R-:W-:-:S07]  /*1bcd0*/  IMAD.MOV.U32 R26, RZ, RZ, RZ ;  /* 0x000000ffff1a7224 */ /* 0x000fce00078e00ff */
.L_x_5980:
[----:B------:R-:W-:-:S13]  /*1bce0*/  ISETP.NE.AND P0, PT, R7, RZ, PT ;  /* 0x000000ff0700720c */ /* 0x000fda0003f05270 */
[----:B------:R-:W0:Y:S01]  /*1bcf0*/  @!P0 S2R R3, SR_CgaCtaId ;  /* 0x0000000000038919 */ /* 0x000e220000008800 */
[----:B------:R-:W-:-:S04]  /*1bd00*/  @!P0 MOV R2, 0x400 ;  /* 0x0000040000028802 */ /* 0x000fc80000000f00 */
[----:B0-----:R-:W-:-:S05]  /*1bd10*/  @!P0 LEA R2, R3, R2, 0x18 ;  /* 0x0000000203028211 */ /* 0x001fca00078ec0ff */
[----:B------:R1:W-:Y:S01]  /*1bd20*/  @!P0 STS.128 [R2+0x28cd0], R24 ;  /* 0x028cd01802008388 */ /* 0x0003e20000000c00 */
[----:B------:R-:W-:Y:S06]  /*1bd30*/  BAR.ARV 0x5, 0x180 ;  /* 0x0146000000007b1d */ /* 0x000fec0000002000 */
.L_x_5973:
        /* <DEDUP_REMOVED lines=38> */
.L_x_6108:
[----:B------:R-:W-:Y:S05]  /*1bfa0*/  YIELD ;  /* 0x0000000000007946 */ /* 0x000fea0003800000 */
[----:B------:R-:W-:Y:S01]  /*1bfb0*/  ULDC.64 UR4, c[0x0][0xa28] ;  /* 0x00028a0000047ab9 */ /* 0x000fe20000000a00 */
[----:B------:R-:W-:Y:S01]  /*1bfc0*/  IMAD.MOV.U32 R33, RZ, RZ, RZ ;  /* 0x000000ffff217224 */ /* 0x000fe200078e00ff */
[----:B------:R-:W-:Y:S01]  /*1bfd0*/  ISETP.NE.U32.AND P0, PT, RZ, UR4, PT ;  /* 0x00000004ff007c0c */ /* 0x000fe2000bf05070 */
[----:B------:R-:W0:Y:S01]  /*1bfe0*/  LDC.64 R4, c[0x0][0xa00] ;  /* 0x00028000ff047b82 */ /* 0x000e220000000a00 */
[----:B------:R-:W-:Y:S02]  /*1bff0*/  ULDC.64 UR6, c[0x0][0xa10] ;  /* 0x0002840000067ab9 */ /* 0x000fe40000000a00 */
[----:B------:R-:W-:Y:S01]  /*1c000*/  ISETP.NE.AND.EX P0, PT, RZ, UR5, PT, P0 ;  /* 0x00000005ff007c0c */ /* 0x000fe2000bf05300 */
[----:B------:R-:W-:-:S12]  /*1c010*/  ULDC.64 UR4, c[0x0][0xa18] ;  /* 0x0002860000047ab9 */ /* 0x000fd80000000a00 */
[----:B--2---:R-:W2:Y:S02]  /*1c020*/  @P0 LDC.64 R2, c[0x0][0xa28] ;  /* 0x00028a00ff020b82 */ /* 0x004ea40000000a00 */
[----:B--2---:R-:W-:-:S05]  /*1c030*/  @P0 IMAD.WIDE R2, R27, 0x4, R2 ;  /* 0x000000041b020825 */ /* 0x004fca00078e0202 */
[----:B------:R2:W5:Y:S01]  /*1c040*/  @P0 LDG.E R33, desc[UR40][R2.64] ;  /* 0x0000002802210981 */ /* 0x000562000c1e1900 */
[----:B------:R-:W-:Y:S01]  /*1c050*/  ISETP.NE.U32.AND P0, PT, RZ, UR4, PT ;  /* 0x00000004ff007c0c */ /* 0x000fe2000bf05070 */
[----:B------:R-:W-:Y:S01]  /*1c060*/  IMAD.MOV.U32 R30, RZ, RZ, RZ ;  /* 0x000000ffff1e7224 */ /* 0x000fe200078e00ff */
[----:B------:R-:W-:Y:S01]  /*1c070*/  ISETP.NE.U32.AND P1, PT, RZ, UR6, PT ;  /* 0x00000006ff007c0c */ /* 0x000fe2000bf25070 */
[----:B-1----:R-:W-:Y:S01]  /*1c080*/  IMAD.MOV.U32 R0, RZ, RZ, RZ ;  /* 0x000000ffff007224 */ /* 0x002fe200078e00ff */
[----:B------:R-:W-:Y:S01]  /*1c090*/  ISETP.NE.AND.EX P2, PT, RZ, UR5, PT, P0 ;  /* 0x00000005ff007c0c */ /* 0x000fe2000bf45300 */
[----:B------:R-:W-:Y:S01]  /*1c0a0*/  ULDC.64 UR4, c[0x0][0xa00] ;  /* 0x0002800000047ab9 */ /* 0x000fe20000000a00 */
[----:B------:R-:W-:Y:S01]  /*1c0b0*/  ISETP.NE.AND.EX P1, PT, RZ, UR7, PT, P1 ;  /* 0x00000007ff007c0c */ /* 0x000fe2000bf25310 */
[----:B0-----:R-:W-:Y:S01]  /*1c0c0*/  IMAD.WIDE R4, R27, 0x4, R4 ;  /* 0x000000041b047825 */ /* 0x001fe200078e0204 */
[----:B------:R-:W-:Y:S01]  /*1c0d0*/  ISETP.NE.U32.AND P0, PT, RZ, UR4, PT ;  /* 0x00000004ff007c0c */ /* 0x000fe2000bf05070 */
[----:B--2---:R-:W0:Y:S08]  /*1c0e0*/  LDC.64 R2, c[0x0][0xa10] ;  /* 0x00028400ff027b82 */ /* 0x004e300000000a00 */
[----:B---3--:R-:W1:Y:S01]  /*1c0f0*/  @P2 LDC.64 R6, c[0x0][0xa18] ;  /* 0x00028600ff062b82 */ /* 0x008e620000000a00 */
[----:B------:R-:W-:Y:S01]  /*1c100*/  ULDC UR4, c[0x0][0x288] ;  /* 0x0000a20000047ab9 */ /* 0x000fe20000000800 */
[----:B------:R-:W-:Y:S01]  /*1c110*/  ISETP.NE.AND.EX P0, PT, RZ, UR5, PT, P0 ;  /* 0x00000005ff007c0c */ /* 0x000fe2000bf05300 */
[----:B------:R-:W-:Y:S01]  /*1c120*/  IMAD.U32 R8, RZ, RZ, UR4 ;  /* 0x00000004ff087e24 */ /* 0x000fe2000f8e00ff */
[----:B------:R-:W-:-:S11]  /*1c130*/  ULDC.64 UR4, c[0x0][0x418] ;  /* 0x0001060000047ab9 */ /* 0x000fd60000000a00 */
[----:B------:R-:W5:Y:S01]  /*1c140*/  @P0 LDG.E R30, desc[UR40][R4.64] ;  /* 0x00000028041e0981 */ /* 0x000f62000c1e1900 */
[----:B0-----:R-:W-:-:S05]  /*1c150*/  IMAD.WIDE R2, R27, 0x4, R2 ;  /* 0x000000041b027825 */ /* 0x001fca00078e0202 */
[----:B------:R-:W5:Y:S01]  /*1c160*/  @P1 LDG.E R0, desc[UR40][R2.64] ;  /* 0x0000002802001981 */ /* 0x000f62000c1e1900 */
[----:B-1----:R-:W-:-:S05]  /*1c170*/  @P2 IMAD.WIDE R6, R27, 0x4, R6 ;  /* 0x000000041b062825 */ /* 0x002fca00078e0206 */
        /* <DEDUP_REMOVED lines=10> */
[----:B--2---:R0:W-:Y:S01]  /*1c220*/  STL [R1], R8 ;  /* 0x0000000801007387 */ /* 0x0041e20000100800 */
[----:B------:R-:W-:Y:S01]  /*1c230*/  IMAD.MOV.U32 R14, RZ, RZ, R8 ;  /* 0x000000ffff0e7224 */ /* 0x000fe200078e0008 */
[----:B----4-:R-:W-:Y:S06]  /*1c240*/  @P2 BRA `(.L_x_5982) ;  /* 0x0000000000142947 */ /* 0x010fec0003800000 */
[----:B------:R-:W-:Y:S05]  /*1c250*/  @!P0 BRA `(.L_x_5982) ;  /* 0x0000000000108947 */ /* 0x000fea0003800000 */
[----:B0-----:R-:W2:Y:S04]  /*1c260*/  LDG.E R8, desc[UR40][R4.64] ;  /* 0x0000002804087981 */ /* 0x001ea8000c1e1900 */
[----:B------:R-:W2:Y:S02]  /*1c270*/  LDG.E R7, desc[UR40][R4.64+0x4] ;  /* 0x0000042804077981 */ /* 0x000ea4000c1e1900 */
[----:B--2---:R-:W-:-:S05]  /*1c280*/  IMAD.IADD R14, R7, 0x1, -R8 ;  /* 0x00000001070e7824 */ /* 0x004fca00078e0a08 */
[----:B------:R1:W-:Y:S02]  /*1c290*/  STL [R1], R14 ;  /* 0x0000000e01007387 */ /* 0x0003e40000100800 */
.L_x_5982:
        /* <DEDUP_REMOVED lines=9> */
[----:B------:R-:W2:Y:S02]  /*1c330*/  LDC.64 R4, c[0x0][0xa20] ;  /* 0x00028800ff047b82 */ /* 0x000ea40000000a00 */
[----:B--2---:R-:W-:-:S05]  /*1c340*/  IMAD.WIDE R4, R27, 0x4, R4 ;  /* 0x000000041b047825 */ /* 0x004fca00078e0204 */
[----:B------:R2:W5:Y:S01]  /*1c350*/  LDG.E R11, desc[UR40][R4.64] ;  /* 0x00000028040b7981 */ /* 0x000562000c1e1900 */
[----:B------:R-:W-:Y:S05]  /*1c360*/  BRA `(.L_x_5984) ;  /* 0x0000000000247947 */ /* 0x000fea0003800000 */
.L_x_5983:
[----:B------:R-:W-:Y:S02]  /*1c370*/  ULDC.64 UR4, c[0x0][0xa08] ;  /* 0x0002820000047ab9 */ /* 0x000fe40000000a00 */
[----:B------:R-:W-:-:S04]  /*1c380*/  ISETP.NE.U32.AND P0, PT, RZ, UR4, PT ;  /* 0x00000004ff007c0c */ /* 0x000fc8000bf05070 */
[----:B------:R-:W-:-:S13]  /*1c390*/  ISETP.NE.AND.EX P0, PT, RZ, UR5, PT, P0 ;  /* 0x00000005ff007c0c */ /* 0x000fda000bf05300 */
[----:B------:R-:W-:Y:S05]  /*1c3a0*/  @!P0 BRA `(.L_x_5984) ;  /* 0x0000000000148947 */ /* 0x000fea0003800000 */
[----:B------:R-:W2:Y:S02]  /*1c3b0*/  LDC.64 R4, c[0x0][0xa08] ;  /* 0x00028200ff047b82 */ /* 0x000ea40000000a00 */
[----:B--2---:R-:W-:-:S05]  /*1c3c0*/  IMAD.WIDE R4, R27, 0x4, R4 ;  /* 0x000000041b047825 */ /* 0x004fca00078e0204 */
[----:B------:R-:W2:Y:S04]  /*1c3d0*/  LDG.E R11, desc[UR40][R4.64] ;  /* 0x00000028040b7981 */ /* 0x000ea8000c1e1900 */
[----:B0-----:R-:W2:Y:S02]  /*1c3e0*/  LDG.E R8, desc[UR40][R4.64+0x4] ;  /* 0x0000042804087981 */ /* 0x001ea4000c1e1900 */
[----:B--2---:R-:W-:-:S07]  /*1c3f0*/  IMAD.IADD R11, R8, 0x1, -R11 ;  /* 0x00000001080b7824 */ /* 0x004fce00078e0a0b */
.L_x_5984:
[----:B--2---:R-:W2:Y:S01]  /*1c400*/  @P1 LDG.E R4, desc[UR40][R2.64] ;  /* 0x0000002802041981 */ /* 0x004ea2000c1e1900 */
[----:B------:R-:W3:Y:S03]  /*1c410*/  LDC R5, c[0x0][0x448] ;  /* 0x00011200ff057b82 */ /* 0x000ee60000000800 */
[----:B------:R-:W2:Y:S01]  /*1c420*/  @P1 LDG.E R13, desc[UR40][R2.64+0x4] ;  /* 0x00000428020d1981 */ /* 0x000ea2000c1e1900 */
[----:B-----5:R-:W-:Y:S02]  /*1c430*/  IMAD.IADD R11, R11, 0x1, -R33 ;  /* 0x000000010b0b7824 */ /* 0x020fe400078e0a21 */
[----:B------:R-:W-:-:S04]  /*1c440*/  IMAD.SHL.U32 R31, R25, 0x40, RZ ;  /* 0x00000040191f7824 */ /* 0x000fc800078e00ff */
[----:B0-----:R-:W-:Y:S01]  /*1c450*/  VIADD R8, R31, 0x3f ;  /* 0x0000003f1f087836 */ /* 0x001fe20000000000 */
[----:B---3--:R-:W-:-:S13]  /*1c460*/  ISETP.NE.AND P2, PT, R5, 0x1, PT ;  /* 0x000000010500780c */ /* 0x008fda0003f45270 */
[----:B------:R-:W0:Y:S08]  /*1c470*/  @P2 LDC R7, c[0x0][0x44c] ;  /* 0x00011300ff072b82 */ /* 0x000e300000000800 */
[----:B------:R-:W3:Y:S01]  /*1c480*/  @P2 LDC R5, c[0x0][0x450] ;  /* 0x00011400ff052b82 */ /* 0x000ee20000000800 */
[----:B--2---:R-:W-:Y:S02]  /*1c490*/  @P1 IMAD.IADD R6, R13, 0x1, -R4 ;  /* 0x000000010d061824 */ /* 0x004fe400078e0a04 */
[----:B0-----:R-:W-:-:S04]  /*1c4a0*/  @P2 IMAD.HI.U32 R4, R8, R7, RZ ;  /* 0x0000000708042227 */ /* 0x001fc800078e00ff */
[----:B------:R-:W-:Y:S01]  /*1c4b0*/  IMAD.IADD R23, R11, 0x1, R6 ;  /* 0x000000010b177824 */ /* 0x000fe200078e0206 */
[----:B---3--:R-:W-:-:S03]  /*1c4c0*/  @P2 SHF.R.U32.HI R8, RZ, R5, R4 ;  /* 0x00000005ff082219 */ /* 0x008fc60000011604 */
[C---:B------:R-:W-:Y:S01]  /*1c4d0*/  VIADD R10, R23.reuse, 0x3f ;  /* 0x0000003f170a7836 */ /* 0x040fe20000000000 */
[----:B------:R-:W-:-:S04]  /*1c4e0*/  IADD3 R7, R23, 0x1, -R14 ;  /* 0x0000000117077810 */ /* 0x000fc80007ffe80e */
[----:B------:R-:W-:Y:S01]  /*1c4f0*/  SHF.R.S32.HI R3, RZ, 0x1f, R10 ;  /* 0x0000001fff037819 */ /* 0x000fe2000001140a */
[----:B------:R-:W-:-:S03]  /*1c500*/  IMAD.IADD R8, R7, 0x1, R8 ;  /* 0x0000000107087824 */ /* 0x000fc600078e0208 */
[----:B------:R-:W-:Y:S02]  /*1c510*/  LEA.HI R10, R3, R10, RZ, 0x6 ;  /* 0x0000000a030a7211 */ /* 0x000fe400078f30ff */
[----:B------:R-:W0:Y:S02]  /*1c520*/  LDC.64 R2, c[0x0][0x9e0] ;  /* 0x00027800ff027b82 */ /* 0x000e240000000a00 */
[----:B------:R-:W-:Y:S02]  /*1c530*/  SHF.R.S32.HI R10, RZ, 0x6, R10 ;  /* 0x00000006ff0a7819 */ /* 0x000fe4000001140a */
[----:B0-----:R-:W-:Y:S01]  /*1c540*/  ISETP.GE.AND P3, PT, R3, 0x1, PT ;  /* 0x000000010300780c */ /* 0x001fe20003f66270 */
[----:B------:R-:W-:-:S12]  /*1c550*/  IMAD.IADD R2, R8, 0x1, R2 ;  /* 0x0000000108027824 */ /* 0x000fd800078e0202 */
[----:B------:R-:W-:Y:S05]  /*1c560*/  @!P3 BRA `(.L_x_5985) ;  /* 0x000000000048b947 */ /* 0x000fea0003800000 */
        /* <DEDUP_REMOVED lines=11> */
.L_x_5987:
[----:B------:R-:W-:-:S13]  /*1c620*/  ISETP.NE.AND P0, PT, R3, 0x1, PT ;  /* 0x000000010300780c */ /* 0x000fda0003f05270 */
[----:B------:R-:W0:Y:S02]  /*1c630*/  @P0 LDC.64 R4, c[0x0][0x9e8] ;  /* 0x00027a00ff040b82 */ /* 0x000e240000000a00 */
[----:B0-----:R-:W-:-:S05]  /*1c640*/  @P0 IMAD.HI.U32 R4, R12, R4, RZ ;  /* 0x000000040c040227 */ /* 0x001fca00078e00ff */
[----:B------:R-:W-:-:S07]  /*1c650*/  @P0 SHF.R.U32.HI R12, RZ, R5, R4 ;  /* 0x00000005ff0c0219 */ /* 0x000fce0000011604 */
.L_x_5988:
[----:B------:R-:W-:Y:S05]  /*1c660*/  BSYNC B0 ;  /* 0x0000000000007941 */ /* 0x000fea0003800000 */
.L_x_5986:
[----:B------:R-:W-:-:S05]  /*1c670*/  IMAD R12, R12, R3, R3 ;  /* 0x000000030c0c7224 */ /* 0x000fca00078e0203 */
[----:B------:R-:W-:-:S07]  /*1c680*/  VIMNMX R2, R2, R12, PT ;  /* 0x0000000c02027248 */ /* 0x000fce0003fe0100 */
.L_x_5985:
[----:B------:R-:W0:Y:S01]  /*1c690*/  @P2 LDC R8, c[0x0][0x44c] ;  /* 0x00011300ff082b82 */ /* 0x000e220000000800 */
[----:B------:R-:W-:Y:S01]  /*1c6a0*/  VIADD R2, R2, 0x3f ;  /* 0x0000003f02027836 */ /* 0x000fe20000000000 */
[----:B------:R-:W-:Y:S01]  /*1c6b0*/  ULDC UR4, c[0x0][0x9dc] ;  /* 0x0002770000047ab9 */ /* 0x000fe20000000800 */
[----:B------:R-:W-:-:S05]  /*1c6c0*/  IMAD.MOV.U32 R4, RZ, RZ, R31 ;  /* 0x000000ffff047224 */ /* 0x000fca00078e001f */
[----:B------:R-:W2:Y:S01]  /*1c6d0*/  @P2 LDC R5, c[0x0][0x450] ;  /* 0x00011400ff052b82 */ /* 0x000ea20000000800 */
[----:B0-----:R-:W-:-:S05]  /*1c6e0*/  @P2 IMAD.HI.U32 R8, R31, R8, RZ ;  /* 0x000000081f082227 */ /* 0x001fca00078e00ff */
[----:B--2---:R-:W-:Y:S01]  /*1c6f0*/  @P2 SHF.R.U32.HI R4, RZ, R5, R8 ;  /* 0x00000005ff042219 */ /* 0x004fe20000011608 */
[----:B------:R-:W-:Y:S01]  /*1c700*/  IMAD.IADD R8, R23, 0x1, -R14 ;  /* 0x0000000117087824 */ /* 0x000fe200078e0a0e */
[----:B------:R-:W-:-:S03]  /*1c710*/  SHF.R.S32.HI R5, RZ, 0x1f, R2 ;  /* 0x0000001fff057819 */ /* 0x000fc60000011402 */
[----:B------:R-:W-:Y:S01]  /*1c720*/  IMAD.IADD R13, R8, 0x1, R4 ;  /* 0x00000001080d7824 */ /* 0x000fe200078e0204 */
[----:B------:R-:W-:-:S03]  /*1c730*/  LEA.HI R5, R5, R2, RZ, 0x6 ;  /* 0x0000000205057211 */ /* 0x000fc600078f30ff */
[----:B------:R-:W-:Y:S01]  /*1c740*/  VIADD R2, R13, -UR4 ;  /* 0x800000040d027c36 */ /* 0x000fe20008000000 */
        /* <DEDUP_REMOVED lines=13> */
.L_x_5991:
[----:B------:R-:W-:-:S13]  /*1c820*/  ISETP.NE.AND P0, PT, R3, 0x1, PT ;  /* 0x000000010300780c */ /* 0x000fda0003f05270 */
[----:B------:R-:W0:Y:S02]  /*1c830*/  @P0 LDC.64 R4, c[0x0][0x9e8] ;  /* 0x00027a00ff040b82 */ /* 0x000e240000000a00 */
[----:B0-----:R-:W-:-:S05]  /*1c840*/  @P0 IMAD.HI.U32 R4, R13, R4, RZ ;  /* 0x000000040d040227 */ /* 0x001fca00078e00ff */
[----:B------:R-:W-:-:S07]  /*1c850*/  @P0 SHF.R.U32.HI R13, RZ, R5, R4 ;  /* 0x00000005ff0d0219 */ /* 0x000fce0000011604 */
.L_x_5992:
[----:B------:R-:W-:Y:S05]  /*1c860*/  BSYNC B0 ;  /* 0x0000000000007941 */ /* 0x000fea0003800000 */
.L_x_5990:
[----:B------:R-:W-:-:S05]  /*1c870*/  IMAD R3, R13, R3, RZ ;  /* 0x000000030d037224 */ /* 0x000fca00078e02ff */
[----:B------:R-:W-:-:S07]  /*1c880*/  VIMNMX R2, R2, R3, !PT ;  /* 0x0000000302027248 */ /* 0x000fce0007fe0100 */
.L_x_5989:
[----:B------:R-:W-:Y:S01]  /*1c890*/  SHF.R.S32.HI R3, RZ, 0x1f, R2 ;  /* 0x0000001fff037819 */ /* 0x000fe20000011402 */
[----:B------:R-:W-:Y:S01]  /*1c8a0*/  BSSY B0, `(.L_x_5993) ;  /* 0x0000026000007945 */ /* 0x000fe20003800000 */
[----:B------:R-:W-:Y:S01]  /*1c8b0*/  LOP3.LUT R32, R9, 0xff, RZ, 0xc0, !PT ;  /* 0x000000ff09207812 */ /* 0x000fe200078ec0ff */
[----:B------:R-:W-:Y:S01]  /*1c8c0*/  IMAD.MOV.U32 R15, RZ, RZ, RZ ;  /* 0x000000ffff0f7224 */ /* 0x000fe200078e00ff */
[----:B------:R-:W-:Y:S02]  /*1c8d0*/  LEA.HI R3, R3, R2, RZ, 0x6 ;  /* 0x0000000203037211 */ /* 0x000fe400078f30ff */
[----:B------:R-:W-:Y:S02]  /*1c8e0*/  SHF.R.U32.HI R4, RZ, 0x10, R9 ;  /* 0x00000010ff047819 */ /* 0x000fe40000011609 */
[----:B------:R-:W-:-:S04]  /*1c8f0*/  SHF.R.S32.HI R3, RZ, 0x6, R3 ;  /* 0x00000006ff037819 */ /* 0x000fc80000011403 */
[----:B------:R-:W-:-:S04]  /*1c900*/  VIMNMX R5, RZ, R3, !PT ;  /* 0x00000003ff057248 */ /* 0x000fc80007fe0100 */
[----:B------:R-:W-:-:S13]  /*1c910*/  ISETP.GT.AND P0, PT, R12, R5, PT ;  /* 0x000000050c00720c */ /* 0x000fda0003f04270 */
[----:B------:R-:W-:Y:S05]  /*1c920*/  @!P0 BRA `(.L_x_5994) ;  /* 0x0000000000748947 */ /* 0x000fea0003800000 */
[----:B------:R-:W-:Y:S01]  /*1c930*/  ISETP.NE.AND P0, PT, R4, RZ, PT ;  /* 0x000000ff0400720c */ /* 0x000fe20003f05270 */
[----:B------:R-:W-:-:S03]  /*1c940*/  ULDC UR4, c[0x0][0x9f0] ;  /* 0x00027c0000047ab9 */ /* 0x000fc60000000800 */
[----:B------:R-:W-:-:S04]  /*1c950*/  SEL R9, R4, UR4, P0 ;  /* 0x0000000404097c07 */ /* 0x000fc80008000000 */
[----:B-1----:R-:W-:Y:S02]  /*1c960*/  IABS R14, R9 ;  /* 0x00000009000e7213 */ /* 0x002fe40000000000 */
        /* <DEDUP_REMOVED lines=25> */
.L_x_5994:
[----:B------:R-:W-:Y:S05]  /*1cb00*/  BSYNC B0 ;  /* 0x0000000000007941 */ /* 0x000fea0003800000 */
.L_x_5993:
[-C--:B------:R-:W-:Y:S01]  /*1cb10*/  IMAD R5, R32, R15.reuse, R5 ;  /* 0x0000000f20057224 */ /* 0x080fe200078e0205 */
[----:B------:R-:W-:Y:S04]  /*1cb20*/  BSSY B0, `(.L_x_5995) ;  /* 0x00001a8000007945 */ /* 0x000fe80003800000 */
        /* <DEDUP_REMOVED lines=21> */
[----:B-1----:R0:W1:Y:S02]  /*1cc80*/  SHFL.IDX PT, R14, R2, RZ, 0x1f ;  /* 0x00001fff020e7589 */ /* 0x00206400000e0000 */
.L_x_6163:
[----:B-1----:R-:W-:Y:S02]  /*1cc90*/  ISETP.NE.AND P0, PT, R14, RZ, PT ;  /* 0x000000ff0e00720c */ /* 0x002fe40003f05270 */
[----:B------:R-:W-:-:S11]  /*1cca0*/  PLOP3.LUT P6, PT, PT, PT, PT, 0x8, 0x0 ;  /* 0x000000000000781c */ /* 0x000fd60003fce170 */
[----:B------:R-:W-:Y:S05]  /*1ccb0*/  @P0 BRA `(.L_x_5998) ;  /* 0x00000000000c0947 */ /* 0x000fea0003800000 */
[----:B------:R-:W-:-:S03]  /*1ccc0*/  UMOV UR4, 0xffffffff ;  /* 0xffffffff00047882 */ /* 0x000fc60000000000 */
[----:B------:R-:W-:Y:S05]  /*1ccd0*/  BRA.DIV UR4, `(.L_x_5999) ;  /* 0x0000007e041c7947 */ /* 0x000fea000b800000 */
[----:B------:R-:W-:-:S13]  /*1cce0*/  ELECT P6, URZ, PT ;  /* 0x00000000003f782f */ /* 0x000fda00038c0000 */
.L_x_5998:
        /* <DEDUP_REMOVED lines=9> */
.L_x_6166:
[----:B------:R-:W-:Y:S05]  /*1cd80*/  BSYNC B1 ;  /* 0x0000000000017941 */ /* 0x000fea0003800000 */
.L_x_6000:
[----:B------:R-:W-:Y:S04]  /*1cd90*/  BSSY B1, `(.L_x_6002) ;  /* 0x00000b7000017945 */ /* 0x000fe80003800000 */
[----:B------:R-:W-:Y:S05]  /*1cda0*/  @!P6 BRA `(.L_x_6003) ;  /* 0x0000000800d4e947 */ /* 0x000fea0003800000 */
[----:B------:R-:W-:Y:S01]  /*1cdb0*/  IMAD R11, R19, 0x8, R18 ;  /* 0x00000008130b7824 */ /* 0x000fe200078e0212 */
[----:B0-----:R-:W-:Y:S01]  /*1cdc0*/  SHF.L.U32 R2, R29, 0x1f, RZ ;  /* 0x0000001f1d027819 */ /* 0x001fe200000006ff */
[----:B------:R-:W0:Y:S01]  /*1cdd0*/  S2R R3, SR_TID.X ;  /* 0x0000000000037919 */ /* 0x000e220000002100 */
[----:B------:R-:W-:Y:S02]  /*1cde0*/  BSSY B2, `(.L_x_6004) ;  /* 0x0000005000027945 */ /* 0x000fe40003800000 */
[----:B------:R-:W1:Y:S01]  /*1cdf0*/  SYNCS.PHASECHK.TRANS64.TRYWAIT P0, [R11+URZ+0x28ca0], R2 ;  /* 0x028ca0020b0075a7 */ /* 0x000e62000800017f */
[----:B0-----:R-:W-:-:S04]  /*1ce00*/  LOP3.LUT R3, R3, 0x7f, RZ, 0xc0, !PT ;  /* 0x0000007f03037812 */ /* 0x001fc800078ec0ff */
[----:B------:R-:W-:Y:S01]  /*1ce10*/  ISETP.NE.AND P1, PT, R3, RZ, PT ;  /* 0x000000ff0300720c */ /* 0x000fe20003f25270 */
[----:B-1----:R-:W-:-:S12]  /*1ce20*/  @!P0 BRA `(.L_x_6005) ;  /* 0x0000007800fc8947 */ /* 0x002fd80003800000 */
.L_x_6167:
[----:B------:R-:W-:Y:S05]  /*1ce30*/  BSYNC B2 ;  /* 0x0000000000027941 */ /* 0x000fea0003800000 */
.L_x_6004:
        /* <DEDUP_REMOVED lines=9> */
.L_x_6007:
[----:B------:R-:W-:Y:S05]  /*1ced0*/  BSYNC B2 ;  /* 0x0000000000027941 */ /* 0x000fea0003800000 */
.L_x_6006:
        /* <DEDUP_REMOVED lines=12> */
.L_x_6008:
        /* <DEDUP_REMOVED lines=13> */
.L_x_6168:
[----:B------:R-:W-:Y:S05]  /*1d070*/  BSYNC B2 ;  /* 0x0000000000027941 */ /* 0x000fea0003800000 */
.L_x_6009:
        /* <DEDUP_REMOVED lines=11> */
.L_x_6012:
[----:B------:R-:W-:Y:S05]  /*1d130*/  BSYNC B2 ;  /* 0x0000000000027941 */ /* 0x000fea0003800000 */
.L_x_6011:
        /* <DEDUP_REMOVED lines=9> */
.L_x_6013:
        /* <DEDUP_REMOVED lines=15> */
.L_x_6014:
        /* <DEDUP_REMOVED lines=15> */
.L_x_6015:
        /* <DEDUP_REMOVED lines=15> */
.L_x_6016:
        /* <DEDUP_REMOVED lines=15> */
.L_x_6017:
        /* <DEDUP_REMOVED lines=15> */
.L_x_6018:
        /* <DEDUP_REMOVED lines=15> */
.L_x_6019:
        /* <DEDUP_REMOVED lines=15> */
.L_x_6020:
        /* <DEDUP_REMOVED lines=10> */
.L_x_6003:
[----:B------:R-:W-:Y:S05]  /*1d900*/  BSYNC B1 ;  /* 0x0000000000017941 */ /* 0x000fea0003800000 */
.L_x_6002:
[----:B------:R-:W-:Y:S01]  /*1d910*/  VIADD R12, R9, 0xfffffffe ;  /* 0xfffffffe090c7836 */ /* 0x000fe20000000000 */
[----:B------:R-:W-:Y:S01]  /*1d920*/  PLOP3.LUT P0, PT, PT, PT, PT, 0x8, 0x0 ;  /* 0x000000000000781c */ /* 0x000fe20003f0e170 */
[----:B------:R-:W-:-:S03]  /*1d930*/  VIADD R19, R19, 0x1 ;  /* 0x0000000113137836 */ /* 0x000fc60000000000 */
[----:B------:R-:W-:Y:S02]  /*1d940*/  ISETP.GE.AND P2, PT, R12, R6, PT ;  /* 0x000000060c00720c */ /* 0x000fe40003f46270 */
[----:B------:R-:W-:-:S04]  /*1d950*/  ISETP.NE.AND P1, PT, R19, 0x2, PT ;  /* 0x000000021300780c */ /* 0x000fc80003f25270 */
[----:B0-----:R-:W-:Y:S02]  /*1d960*/  SEL R2, RZ, 0x1, P1 ;  /* 0x00000001ff027807 */ /* 0x001fe40000800000 */
[----:B------:R-:W-:Y:S02]  /*1d970*/  SEL R19, R19, RZ, P1 ;  /* 0x000000ff13137207 */ /* 0x000fe40000800000 */
[----:B------:R-:W-:-:S03]  /*1d980*/  LOP3.LUT R29, R29, R2, RZ, 0x3c, !PT ;  /* 0x000000021d1d7212 */ /* 0x000fc600078e3cff */
[----:B------:R-:W-:Y:S05]  /*1d990*/  @!P2 BRA `(.L_x_5996) ;  /* 0x0000000c0000a947 */ /* 0x000fea0003800000 */
.L_x_6040:
[----:B------:R-:W-:Y:S05]  /*1d9a0*/  YIELD ;  /* 0x0000000000007946 */ /* 0x000fea0003800000 */
[----:B------:R-:W-:Y:S04]  /*1d9b0*/  BSSY B1, `(.L_x_6021) ;  /* 0x00000b6000017945 */ /* 0x000fe80003800000 */
[----:B------:R-:W-:Y:S05]  /*1d9c0*/  @!P6 BRA `(.L_x_6022) ;  /* 0x0000000800d0e947 */ /* 0x000fea0003800000 */
[----:B------:R-:W-:Y:S01]  /*1d9d0*/  IMAD R11, R19, 0x8, R18 ;  /* 0x00000008130b7824 */ /* 0x000fe200078e0212 */
[----:B------:R-:W-:Y:S01]  /*1d9e0*/  SHF.L.U32 R2, R29, 0x1f, RZ ;  /* 0x0000001f1d027819 */ /* 0x000fe200000006ff */
[----:B------:R-:W0:Y:S01]  /*1d9f0*/  S2R R3, SR_TID.X ;  /* 0x0000000000037919 */ /* 0x000e220000002100 */
[----:B------:R-:W-:Y:S02]  /*1da00*/  BSSY B2, `(.L_x_6023) ;  /* 0x0000005000027945 */ /* 0x000fe40003800000 */
[----:B------:R-:W1:Y:S01]  /*1da10*/  SYNCS.PHASECHK.TRANS64.TRYWAIT P1, [R11+URZ+0x28ca0], R2 ;  /* 0x028ca0020b0075a7 */ /* 0x000e62000802017f */
[----:B0-----:R-:W-:-:S04]  /*1da20*/  LOP3.LUT R3, R3, 0x7f, RZ, 0xc0, !PT ;  /* 0x0000007f03037812 */ /* 0x001fc800078ec0ff */
[----:B------:R-:W-:Y:S01]  /*1da30*/  ISETP.NE.AND P2, PT, R3, RZ, PT ;  /* 0x000000ff0300720c */ /* 0x000fe20003f45270 */
[----:B-1----:R-:W-:-:S12]  /*1da40*/  @!P1 BRA `(.L_x_6024) ;  /* 0x00000070001c9947 */ /* 0x002fd80003800000 */
.L_x_6169:
[----:B------:R-:W-:Y:S05]  /*1da50*/  BSYNC B2 ;  /* 0x0000000000027941 */ /* 0x000fea0003800000 */
.L_x_6023:
        /* <DEDUP_REMOVED lines=9> */
.L_x_6026:
[----:B------:R-:W-:Y:S05]  /*1daf0*/  BSYNC B2 ;  /* 0x0000000000027941 */ /* 0x000fea0003800000 */
.L_x_6025:
        /* <DEDUP_REMOVED lines=11> */
.L_x_6027:
        /* <DEDUP_REMOVED lines=13> */
.L_x_6170:
[----:B------:R-:W-:Y:S05]  /*1dc80*/  BSYNC B2 ;  /* 0x0000000000027941 */ /* 0x000fea0003800000 */
.L_x_6028:
        /* <DEDUP_REMOVED lines=11> */
.L_x_6031:
[----:B------:R-:W-:Y:S05]  /*1dd40*/  BSYNC B2 ;  /* 0x0000000000027941 */ /* 0x000fea0003800000 */
.L_x_6030:
[----:B------:R-:W-:Y:S01]  /*1dd50*/  R2UR UR6, R2 ;  /* 0x00000000020672ca */ /* 0x000fe200000e0000 */
[----:B------:R-:W-:Y:S01]  /*1dd60*/  UIADD3 UR4, UP0, UR42, 0x670, URZ ;  /* 0x000006702a047890 */ /* 0x000fe2000ff1e03f */
[----:B------:R-:W-:Y:S01]  /*1dd70*/  R2UR UR7, R3 ;  /* 0x00000000030772ca */ /* 0x000fe200000e0000 */
[----:B------:R-:W-:Y:S01]  /*1dd80*/  VIADD R11, R11, 0x28cb0 ;  /* 0x00028cb00b0b7836 */ /* 0x000fe20000000000 */
[----:B------:R-:W-:Y:S01]  /*1dd90*/  R2UR UR10, R9 ;  /* 0x00000000090a72ca */ /* 0x000fe200000e0000 */
[----:B------:R-:W-:Y:S01]  /*1dda0*/  IMAD R9, R19, 0x10000, R18 ;  /* 0x0001000013097824 */ /* 0x000fe200078e0212 */
[----:B------:R-:W-:Y:S01]  /*1ddb0*/  PLOP3.LUT P1, PT, PT, PT, PT, 0x80, 0x0 ;  /* 0x000000000000781c */ /* 0x000fe20003f2f070 */
[----:B------:R-:W-:Y:S02]  /*1ddc0*/  UIADD3.X UR5, URZ, UR43, URZ, UP0, !UPT ;  /* 0x0000002b3f057290 */ /* 0x000fe400087fe43f */
[----:B------:R-:W-:-:S10]  /*1ddd0*/  VIADD R14, R9, 0x400 ;  /* 0x00000400090e7836 */ /* 0x000fd40000000000 */
.L_x_6032:
        /* <DEDUP_REMOVED lines=15> */
.L_x_6033:
        /* <DEDUP_REMOVED lines=15> */
.L_x_6034:
        /* <DEDUP_REMOVED lines=15> */
.L_x_6035:
        /* <DEDUP_REMOVED lines=15> */
.L_x_6036:
        /* <DEDUP_REMOVED lines=15> */
.L_x_6037:
        /* <DEDUP_REMOVED lines=15> */
.L_x_6038:
        /* <DEDUP_REMOVED lines=15> */
.L_x_6039:
        /* <DEDUP_REMOVED lines=10> */
.L_x_6022:
[----:B------:R-:W-:Y:S05]  /*1e510*/  BSYNC B1 ;  /* 0x0000000000017941 */ /* 0x000fea0003800000 */
.L_x_6021:
        /* <DEDUP_REMOVED lines=8> */
.L_x_5996:
[----:B------:R-:W-:Y:S05]  /*1e5a0*/  BSYNC B0 ;  /* 0x0000000000007941 */ /* 0x000fea0003800000 */
.L_x_5995:
[----:B------:R-:W0:Y:S01]  /*1e5b0*/  LDC R0, c[0x0][0x448] ;  /* 0x00011200ff007b82 */ /* 0x000e220000000800 */
[----:B------:R-:W-:Y:S01]  /*1e5c0*/  VIADD R2, R31, 0x3f ;  /* 0x0000003f1f027836 */ /* 0x000fe20000000000 */
[----:B------:R-:W-:Y:S06]  /*1e5d0*/  @!P0 WARPSYNC.ALL ;  /* 0x0000000000008948 */ /* 0x000fec0003800000 */
[----:B------:R-:W-:Y:S01]  /*1e5e0*/  @!P0 BAR.SYNC.DEFER_BLOCKING 0xc, 0x180 ;  /* 0x0306000000008b1d */ /* 0x000fe20000010000 */
[----:B0-----:R-:W-:-:S13]  /*1e5f0*/  ISETP.NE.AND P1, PT, R0, 0x1, PT ;  /* 0x000000010000780c */ /* 0x001fda0003f25270 */
[----:B------:R-:W0:Y:S08]  /*1e600*/  @P1 LDC R3, c[0x0][0x44c] ;  /* 0x00011300ff031b82 */ /* 0x000e300000000800 */
[----:B------:R-:W2:Y:S01]  /*1e610*/  @P1 LDC R0, c[0x0][0x450] ;  /* 0x00011400ff001b82 */ /* 0x000ea20000000800 */
[----:B0-----:R-:W-:-:S05]  /*1e620*/  @P1 IMAD.HI.U32 R3, R2, R3, RZ ;  /* 0x0000000302031227 */ /* 0x001fca00078e00ff */
[----:B--2---:R-:W-:-:S05]  /*1e630*/  @P1 SHF.R.U32.HI R2, RZ, R0, R3 ;  /* 0x00000000ff021219 */ /* 0x004fca0000011603 */
[----:B------:R-:W-:Y:S02]  /*1e640*/  IMAD.IADD R0, R7, 0x1, R2 ;  /* 0x0000000107007824 */ /* 0x000fe400078e0202 */
[----:B------:R-:W0:Y:S02]  /*1e650*/  LDC.64 R2, c[0x0][0x9e0] ;  /* 0x00027800ff027b82 */ /* 0x000e240000000a00 */
        /* <DEDUP_REMOVED lines=14> */
.L_x_6043:
[----:B------:R-:W-:-:S13]  /*1e740*/  ISETP.NE.AND P0, PT, R3, 0x1, PT ;  /* 0x000000010300780c */ /* 0x000fda0003f05270 */
[----:B------:R-:W0:Y:S02]  /*1e750*/  @P0 LDC.64 R6, c[0x0][0x9e8] ;  /* 0x00027a00ff060b82 */ /* 0x000e240000000a00 */
[----:B0-----:R-:W-:-:S05]  /*1e760*/  @P0 IMAD.HI.U32 R6, R5, R6, RZ ;  /* 0x0000000605060227 */ /* 0x001fca00078e00ff */
[----:B------:R-:W-:-:S07]  /*1e770*/  @P0 SHF.R.U32.HI R5, RZ, R7, R6 ;  /* 0x00000007ff050219 */ /* 0x000fce0000011606 */
.L_x_6044:
[----:B------:R-:W-:Y:S05]  /*1e780*/  BSYNC B0 ;  /* 0x0000000000007941 */ /* 0x000fea0003800000 */
.L_x_6042:
[----:B------:R-:W-:-:S05]  /*1e790*/  IMAD R5, R5, R3, R3 ;  /* 0x0000000305057224 */ /* 0x000fca00078e0203 */
[----:B------:R-:W-:-:S07]  /*1e7a0*/  VIMNMX R2, R2, R5, PT ;  /* 0x0000000502027248 */ /* 0x000fce0003fe0100 */
.L_x_6041:
[----:B------:R-:W-:Y:S01]  /*1e7b0*/  VIADD R2, R2, 0x3f ;  /* 0x0000003f02027836 */ /* 0x000fe20000000000 */
[----:B------:R-:W0:Y:S01]  /*1e7c0*/  @P1 LDC R0, c[0x0][0x450] ;  /* 0x00011400ff001b82 */ /* 0x000e220000000800 */
[----:B------:R-:W-:-:S03]  /*1e7d0*/  ULDC UR4, c[0x0][0x9dc] ;  /* 0x0002770000047ab9 */ /* 0x000fc60000000800 */
[----:B------:R-:W-:-:S04]  /*1e7e0*/  SHF.R.S32.HI R5, RZ, 0x1f, R2 ;  /* 0x0000001fff057819 */ /* 0x000fc80000011402 */
[----:B------:R-:W-:Y:S02]  /*1e7f0*/  LEA.HI R5, R5, R2, RZ, 0x6 ;  /* 0x0000000205057211 */ /* 0x000fe400078f30ff */
[----:B------:R-:W2:Y:S02]  /*1e800*/  @P1 LDC R2, c[0x0][0x44c] ;  /* 0x00011300ff021b82 */ /* 0x000ea40000000800 */
[----:B------:R-:W-:-:S04]  /*1e810*/  SHF.R.S32.HI R5, RZ, 0x6, R5 ;  /* 0x00000006ff057819 */ /* 0x000fc80000011405 */
[----:B------:R-:W-:Y:S01]  /*1e820*/  VIMNMX R10, R10, R5, PT ;  /* 0x000000050a0a7248 */ /* 0x000fe20003fe0100 */
[----:B------:R-:W-:Y:S02]  /*1e830*/  IMAD.MOV.U32 R5, RZ, RZ, R31 ;  /* 0x000000ffff057224 */ /* 0x000fe400078e001f */
[----:B--2---:R-:W-:-:S05]  /*1e840*/  @P1 IMAD.HI.U32 R2, R31, R2, RZ ;  /* 0x000000021f021227 */ /* 0x004fca00078e00ff */
[----:B0-----:R-:W-:-:S05]  /*1e850*/  @P1 SHF.R.U32.HI R5, RZ, R0, R2 ;  /* 0x00000000ff051219 */ /* 0x001fca0000011602 */
        /* <DEDUP_REMOVED lines=13> */
.L_x_6047:
[----:B------:R-:W-:-:S13]  /*1e930*/  ISETP.NE.AND P0, PT, R3, 0x1, PT ;  /* 0x000000010300780c */ /* 0x000fda0003f05270 */
[----:B------:R-:W0:Y:S02]  /*1e940*/  @P0 LDC.64 R6, c[0x0][0x9e8] ;  /* 0x00027a00ff060b82 */ /* 0x000e240000000a00 */
[----:B0-----:R-:W-:-:S05]  /*1e950*/  @P0 IMAD.HI.U32 R6, R2, R6, RZ ;  /* 0x0000000602060227 */ /* 0x001fca00078e00ff */
[----:B------:R-:W-:-:S07]  /*1e960*/  @P0 SHF.R.U32.HI R2, RZ, R7, R6 ;  /* 0x00000007ff020219 */ /* 0x000fce0000011606 */
.L_x_6048:
[----:B------:R-:W-:Y:S05]  /*1e970*/  BSYNC B0 ;  /* 0x0000000000007941 */ /* 0x000fea0003800000 */
.L_x_6046:
[----:B------:R-:W-:-:S05]  /*1e980*/  IMAD R3, R2, R3, RZ ;  /* 0x0000000302037224 */ /* 0x000fca00078e02ff */
[----:B------:R-:W-:-:S07]  /*1e990*/  VIMNMX R0, R0, R3, !PT ;  /* 0x0000000300007248 */ /* 0x000fce0007fe0100 */
.L_x_6045:
[----:B------:R-:W-:Y:S01]  /*1e9a0*/  ISETP.NE.AND P1, PT, R4, RZ, PT ;  /* 0x000000ff0400720c */ /* 0x000fe20003f25270 */
[----:B------:R-:W-:Y:S01]  /*1e9b0*/  BSSY B0, `(.L_x_6049) ;  /* 0x0000024000007945 */ /* 0x000fe20003800000 */
[----:B------:R-:W-:-:S04]  /*1e9c0*/  SHF.R.S32.HI R3, RZ, 0x1f, R0 ;  /* 0x0000001fff037819 */ /* 0x000fc80000011400 */
[----:B------:R-:W-:-:S04]  /*1e9d0*/  LEA.HI R3, R3, R0, RZ, 0x6 ;  /* 0x0000000003037211 */ /* 0x000fc800078f30ff */
[----:B------:R-:W-:Y:S01]  /*1e9e0*/  SHF.R.S32.HI R0, RZ, 0x6, R3 ;  /* 0x00000006ff007819 */ /* 0x000fe20000011403 */
[----:B------:R-:W-:Y:S02]  /*1e9f0*/  IMAD.MOV.U32 R3, RZ, RZ, RZ ;  /* 0x000000ffff037224 */ /* 0x000fe400078e00ff */
[----:B------:R-:W0:Y:S01]  /*1ea00*/  @!P1 LDC R4, c[0x0][0x9f0] ;  /* 0x00027c00ff049b82 */ /* 0x000e220000000800 */
[----:B------:R-:W-:-:S04]  /*1ea10*/  VIMNMX R0, RZ, R0, !PT ;  /* 0x00000000ff007248 */ /* 0x000fc80007fe0100 */
[----:B------:R-:W-:-:S13]  /*1ea20*/  ISETP.GT.AND P0, PT, R10, R0, PT ;  /* 0x000000000a00720c */ /* 0x000fda0003f04270 */
[----:B------:R-:W-:Y:S05]  /*1ea30*/  @!P0 BRA `(.L_x_6050) ;  /* 0x00000000006c8947 */ /* 0x000fea0003800000 */
[-C--:B0-----:R-:W-:Y:S02]  /*1ea40*/  IABS R5, R4.reuse ;  /* 0x0000000400057213 */ /* 0x081fe40000000000 */
[----:B------:R-:W-:Y:S02]  /*1ea50*/  IABS R7, R4 ;  /* 0x0000000400077213 */ /* 0x000fe40000000000 */
[----:B------:R-:W0:Y:S03]  /*1ea60*/  I2F.RP R8, R5 ;  /* 0x0000000500087306 */ /* 0x000e260000209400 */
        /* <DEDUP_REMOVED lines=24> */
.L_x_6050:
[----:B------:R-:W-:Y:S05]  /*1ebf0*/  BSYNC B0 ;  /* 0x0000000000007941 */ /* 0x000fea0003800000 */
.L_x_6049:
[-C--:B------:R-:W-:Y:S01]  /*1ec00*/  IMAD R32, R32, R3.reuse, R0 ;  /* 0x0000000320207224 */ /* 0x080fe200078e0200 */
[----:B------:R-:W-:Y:S04]  /*1ec10*/  BSSY B7, `(.L_x_6051) ;  /* 0x0000370000077945 */ /* 0x000fe80003800000 */
[----:B------:R-:W-:-:S04]  /*1ec20*/  VIADDMNMX R34, R32, R3, R10, PT ;  /* 0x0000000320227246 */ /* 0x000fc8000380010a */
        /* <DEDUP_REMOVED lines=14> */
[----:B0-----:R-:W0:Y:S02]  /*1ed10*/  S2R R4, SR_LTMASK ;  /* 0x0000000000047919 */ /* 0x001e240000003900 */
[----:B0-----:R-:W-:-:S04]  /*1ed20*/  LOP3.LUT R4, R4, UR4, RZ, 0xc0, !PT ;  /* 0x0000000404047c12 */ /* 0x001fc8000f8ec0ff */
[----:B------:R-:W0:Y:S01]  /*1ed30*/  POPC R7, R4 ;  /* 0x0000000400077309 */ /* 0x000e220000000000 */
[----:B--2---:R-:W0:Y:S02]  /*1ed40*/  SHFL.IDX PT, R0, R3, R0, 0x1f ;  /* 0x00001f0003007589 */ /* 0x004e2400000e0000 */
[----:B0-----:R-:W-:Y:S01]  /*1ed50*/  IADD3 R24, R0, UR37, R7 ;  /* 0x0000002500187c10 */ /* 0x001fe2000fffe007 */
[----:B------:R-:W-:Y:S06]  /*1ed60*/  BRA `(.L_x_6053) ;  /* 0x0000003400687947 */ /* 0x000fec0003800000 */
.L_x_6052:
        /* <DEDUP_REMOVED lines=20> */
.L_x_6055:
[----:B------:R-:W-:Y:S05]  /*1eeb0*/  BSYNC B6 ;  /* 0x0000000000067941 */ /* 0x000fea0003800000 */
.L_x_6054:
        /* <DEDUP_REMOVED lines=9> */
[----:B0-----:R-:W-:Y:S02]  /*1ef50*/  IMAD.U32 R4, RZ, RZ, UR6 ;  /* 0x00000006ff047e24 */ /* 0x001fe4000f8e00ff */
[----:B------:R-:W-:Y:S02]  /*1ef60*/  IMAD.U32 R5, RZ, RZ, UR7 ;  /* 0x00000007ff057e24 */ /* 0x000fe4000f8e00ff */
[----:B------:R-:W-:Y:S02]  /*1ef70*/  IMAD.U32 R6, RZ, RZ, UR8 ;  /* 0x00000008ff067e24 */ /* 0x000fe4000f8e00ff */
[----:B------:R-:W-:-:S02]  /*1ef80*/  IMAD.U32 R7, RZ, RZ, UR9 ;  /* 0x00000009ff077e24 */ /* 0x000fc4000f8e00ff */
[----:B------:R-:W-:Y:S02]  /*1ef90*/  IMAD.U32 R10, RZ, RZ, UR4 ;  /* 0x00000004ff0a7e24 */ /* 0x000fe4000f8e00ff */
[----:B------:R-:W-:Y:S02]  /*1efa0*/  IMAD.U32 R11, RZ, RZ, UR5 ;  /* 0x00000005ff0b7e24 */ /* 0x000fe4000f8e00ff */
[----:B------:R-:W-:Y:S02]  /*1efb0*/  IMAD.MOV.U32 R8, RZ, RZ, 0x70 ;  /* 0x00000070ff087424 */ /* 0x000fe400078e00ff */
[----:B------:R-:W-:Y:S02]  /*1efc0*/  IMAD.MOV.U32 R12, RZ, RZ, 0x1 ;  /* 0x00000001ff0c7424 */ /* 0x000fe400078e00ff */
[----:B--2---:R-:W-:-:S07]  /*1efd0*/  IMAD.MOV.U32 R13, RZ, RZ, RZ ;  /* 0x000000ffff0d7224 */ /* 0x004fce00078e00ff */
[----:B------:R-:W-:-:S07]  /*1efe0*/  LEPC R20, `(.L_x_6058) ;  /* 0x000000001014794e */ /* 0x000fce0000000000 */
[----:B-1-3--:R-:W-:Y:S05]  /*1eff0*/  CALL.ABS.NOINC R2 ;  /* 0x0000000002007343 */ /* 0x00afea0003c00000 */
.L_x_6058:
        /* <DEDUP_REMOVED lines=15> */
.L_x_6057:
[----:B------:R-:W-:Y:S05]  /*1f0f0*/  BSYNC B6 ;  /* 0x0000000000067941 */ /* 0x000fea0003800000 */
.L_x_6056:
[----:B------:R-:W-:Y:S01]  /*1f100*/  ULDC.64 UR4, c[0x0][0x9f8] ;  /* 0x00027e0000047ab9 */ /* 0x000fe20000000a00 */
[----:B------:R-:W-:Y:S01]  /*1f110*/  IMAD.MOV.U32 R26, RZ, RZ, R27 ;  /* 0x000000ffff1a7224 */ /* 0x000fe200078e001b */
[----:B------:R-:W-:Y:S01]  /*1f120*/  ISETP.NE.U32.AND P0, PT, RZ, UR4, PT ;  /* 0x00000004ff007c0c */ /* 0x000fe2000bf05070 */
[----:B------:R-:W2:Y:S01]  /*1f130*/  S2R R20, SR_TID.X ;  /* 0x0000000000147919 */ /* 0x000ea20000002100 */
[----:B------:R-:W3:Y:S01]  /*1f140*/  LDC R9, c[0x0][0x430] ;  /* 0x00010c00ff097b82 */ /* 0x000ee20000000800 */
[----:B------:R-:W-:Y:S01]  /*1f150*/  ULDC UR4, c[0x0][0x320] ;  /* 0x0000c80000047ab9 */ /* 0x000fe20000000800 */
[----:B------:R-:W-:-:S13]  /*1f160*/  ISETP.NE.AND.EX P0, PT, RZ, UR5, PT, P0 ;  /* 0x00000005ff007c0c */ /* 0x000fda000bf05300 */
[----:B------:R-:W4:Y:S01]  /*1f170*/  @P0 LDC.64 R2, c[0x0][0x9f8] ;  /* 0x00027e00ff020b82 */ /* 0x000f220000000a00 */
[----:B------:R-:W0:Y:S01]  /*1f180*/  S2R R25, SR_TID.X ;  /* 0x0000000000197919 */ /* 0x000e220000002100 */
[----:B--2---:R-:W-:Y:S01]  /*1f190*/  LOP3.LUT R20, R20, 0x7f, RZ, 0xc0, !PT ;  /* 0x0000007f14147812 */ /* 0x004fe200078ec0ff */
[----:B----4-:R-:W-:-:S05]  /*1f1a0*/  @P0 IMAD.WIDE R2, R27, 0x4, R2 ;  /* 0x000000041b020825 */ /* 0x010fca00078e0202 */
[----:B------:R2:W4:Y:S01]  /*1f1b0*/  @P0 LDG.E R26, desc[UR40][R2.64] ;  /* 0x00000028021a0981 */ /* 0x000522000c1e1900 */
[----:B------:R-:W-:Y:S01]  /*1f1c0*/  SHF.R.U32.HI R21, RZ, 0x3, R20 ;  /* 0x00000003ff157819 */ /* 0x000fe20000011614 */
[----:B------:R-:W-:Y:S01]  /*1f1d0*/  IMAD.MOV.U32 R36, RZ, RZ, RZ ;  /* 0x000000ffff247224 */ /* 0x000fe200078e00ff */
[----:B---3--:R-:W-:Y:S01]  /*1f1e0*/  ISETP.NE.AND P1, PT, R9, 0x1, PT ;  /* 0x000000010900780c */ /* 0x008fe20003f25270 */
[----:B------:R-:W3:Y:S01]  /*1f1f0*/  S2R R20, SR_TID.X ;  /* 0x0000000000147919 */ /* 0x000ee20000002100 */
[----:B0-----:R-:W-:Y:S01]  /*1f200*/  IMAD.SHL.U32 R25, R25, 0x8, RZ ;  /* 0x0000000819197824 */ /* 0x001fe200078e00ff */
[----:B------:R-:W-:Y:S02]  /*1f210*/  LEA R0, R34, 0xffffffc0, 0x6 ;  /* 0xffffffc022007811 */ /* 0x000fe400078e30ff */
[----:B------:R-:W0:Y:S01]  /*1f220*/  S2R R34, SR_TID.X ;  /* 0x0000000000227919 */ /* 0x000e220000002100 */
[----:B------:R-:W-:Y:S02]  /*1f230*/  LOP3.LUT R16, R16, 0xffffffbf, RZ, 0xc0, !PT ;  /* 0xffffffbf10107812 */ /* 0x000fe400078ec0ff */
[----:B------:R-:W-:Y:S01]  /*1f240*/  LOP3.LUT R25, R25, 0x38, RZ, 0xc0, !PT ;  /* 0x0000003819197812 */ /* 0x000fe200078ec0ff */
[----:B------:R-:W1:Y:S03]  /*1f250*/  S2R R10, SR_TID.X ;  /* 0x00000000000a7919 */ /* 0x000e660000002100 */
[----:B------:R-:W-:Y:S01]  /*1f260*/  LOP3.LUT R25, R25, 0x40, RZ, 0xfc, !PT ;  /* 0x0000004019197812 */ /* 0x000fe200078efcff */
[----:B--2---:R-:W2:Y:S03]  /*1f270*/  @P1 LDC R3, c[0x0][0x434] ;  /* 0x00010d00ff031b82 */ /* 0x004ea60000000800 */
[----:B------:R-:W-:-:S02]  /*1f280*/  ISETP.GE.AND P2, PT, R25, UR4, PT ;  /* 0x0000000419007c0c */ /* 0x000fc4000bf46270 */
[----:B------:R-:W1:Y:S02]  /*1f290*/  S2R R25, SR_TID.X ;  /* 0x0000000000197919 */ /* 0x000e640000002100 */
[----:B------:R-:W-:Y:S01]  /*1f2a0*/  SEL R7, RZ, 0xffffffff, P2 ;  /* 0xffffffffff077807 */ /* 0x000fe20001000000 */
[----:B------:R-:W2:Y:S04]  /*1f2b0*/  @P1 LDC R2, c[0x0][0x438] ;  /* 0x00010e00ff021b82 */ /* 0x000ea80000000800 */
[----:B------:R-:W-:-:S04]  /*1f2c0*/  IMAD.SHL.U32 R7, R7, 0x2, RZ ;  /* 0x0000000207077824 */ /* 0x000fc800078e00ff */
[----:B------:R-:W-:Y:S01]  /*1f2d0*/  @P2 LOP3.LUT R16, R16, 0x40, RZ, 0xfc, !PT ;  /* 0x0000004010102812 */ /* 0x000fe200078efcff */
[----:B---3--:R-:W-:-:S03]  /*1f2e0*/  IMAD.SHL.U32 R20, R20, 0x10, RZ ;  /* 0x0000001014147824 */ /* 0x008fc600078e00ff */
[----:B------:R-:W-:Y:S01]  /*1f2f0*/  LOP3.LUT R16, R16, 0xffffff7f, RZ, 0xc0, !PT ;  /* 0xffffff7f10107812 */ /* 0x000fe200078ec0ff */
[----:B0-----:R-:W-:Y:S01]  /*1f300*/  IMAD.SHL.U32 R34, R34, 0x8, RZ ;  /* 0x0000000822227824 */ /* 0x001fe200078e00ff */
[----:B------:R-:W-:Y:S02]  /*1f310*/  LOP3.LUT R20, R21, 0x70, R20, 0xf8, !PT ;  /* 0x0000007015147812 */ /* 0x000fe400078ef814 */
[----:B------:R-:W0:Y:S01]  /*1f320*/  S2R R21, SR_TID.X ;  /* 0x0000000000157919 */ /* 0x000e220000002100 */
[----:B-1----:R-:W-:Y:S01]  /*1f330*/  IMAD.SHL.U32 R10, R10, 0x8, RZ ;  /* 0x000000080a0a7824 */ /* 0x002fe200078e00ff */
[----:B------:R-:W-:Y:S01]  /*1f340*/  LOP3.LUT R34, R34, 0x38, RZ, 0xc0, !PT ;  /* 0x0000003822227812 */ /* 0x000fe200078ec0ff */
[----:B------:R-:W-:-:S03]  /*1f350*/  IMAD.IADD R37, R20, 0x1, R0 ;  /* 0x0000000114257824 */ /* 0x000fc600078e0200 */
[----:B------:R-:W-:Y:S02]  /*1f360*/  LOP3.LUT R34, R34, 0x80, RZ, 0xfc, !PT ;  /* 0x0000008022227812 */ /* 0x000fe400078efcff */
[C---:B------:R-:W-:Y:S01]  /*1f370*/  ISETP.GE.AND P0, PT, R37.reuse, R23, PT ;  /* 0x000000172500720c */ /* 0x040fe20003f06270 */
[----:B------:R-:W-:Y:S01]  /*1f380*/  IMAD.IADD R37, R37, 0x1, R33 ;  /* 0x0000000125257824 */ /* 0x000fe200078e0221 */
[----:B------:R-:W-:Y:S01]  /*1f390*/  ISETP.GE.AND P2, PT, R34, UR4, PT ;  /* 0x0000000422007c0c */ /* 0x000fe2000bf46270 */
[----:B------:R-:W-:Y:S01]  /*1f3a0*/  IMAD.SHL.U32 R25, R25, 0x8, RZ ;  /* 0x0000000819197824 */ /* 0x000fe200078e00ff */
[----:B------:R-:W-:Y:S01]  /*1f3b0*/  ISETP.GT.U32.OR P0, PT, R20, 0x3f, P0 ;  /* 0x0000003f1400780c */ /* 0x000fe20000704470 */
[----:B--2---:R-:W-:Y:S01]  /*1f3c0*/  @P1 IMAD.HI.U32 R3, R37, R3, RZ ;  /* 0x0000000325031227 */ /* 0x004fe200078e00ff */
[----:B------:R-:W-:Y:S02]  /*1f3d0*/  LOP3.LUT R10, R10, 0x38, RZ, 0xc0, !PT ;  /* 0x000000380a0a7812 */ /* 0x000fe400078ec0ff */
[----:B------:R-:W-:Y:S01]  /*1f3e0*/  LOP3.LUT R25, R25, 0x38, RZ, 0xc0, !PT ;  /* 0x0000003819197812 */ /* 0x000fe200078ec0ff */
[----:B------:R-:W-:Y:S01]  /*1f3f0*/  IMAD.MOV.U32 R6, RZ, RZ, R37 ;  /* 0x000000ffff067224 */ /* 0x000fe200078e0025 */
[----:B------:R-:W-:-:S02]  /*1f400*/  @P1 SHF.R.U32.HI R6, RZ, R2, R3 ;  /* 0x00000002ff061219 */ /* 0x000fc40000011603 */
[----:B------:R-:W-:Y:S02]  /*1f410*/  LOP3.LUT R25, R25, 0xc0, RZ, 0xfc, !PT ;  /* 0x000000c019197812 */ /* 0x000fe400078efcff */
[----:B------:R-:W-:Y:S02]  /*1f420*/  LOP3.LUT R10, R10, 0x180, RZ, 0xfc, !PT ;  /* 0x000001800a0a7812 */ /* 0x000fe400078efcff */
[----:B------:R-:W-:Y:S01]  /*1f430*/  ISETP.GE.AND P1, PT, R25, UR4, PT ;  /* 0x0000000419007c0c */ /* 0x000fe2000bf26270 */
[----:B------:R-:W1:Y:S01]  /*1f440*/  @!P0 LDC.64 R2, c[0x0][0x428] ;  /* 0x00010a00ff028b82 */ /* 0x000e620000000a00 */
[----:B------:R-:W2:Y:S02]  /*1f450*/  S2R R25, SR_TID.X ;  /* 0x0000000000197919 */ /* 0x000ea40000002100 */
[----:B------:R-:W-:Y:S01]  /*1f460*/  SEL R5, RZ, 0x8, P1 ;  /* 0x00000008ff057807 */ /* 0x000fe20000800000 */
[----:B0-----:R-:W-:-:S05]  /*1f470*/  IMAD.SHL.U32 R21, R21, 0x8, RZ ;  /* 0x0000000815157824 */ /* 0x001fca00078e00ff */
[----:B------:R-:W-:-:S04]  /*1f480*/  LOP3.LUT R21, R21, 0x38, RZ, 0xc0, !PT ;  /* 0x0000003815157812 */ /* 0x000fc800078ec0ff */
[----:B------:R-:W-:-:S04]  /*1f490*/  ISETP.GE.AND P3, PT, R21, UR4, PT ;  /* 0x0000000415007c0c */ /* 0x000fc8000bf66270 */
[----:B------:R-:W-:-:S04]  /*1f4a0*/  SEL R4, RZ, 0x1, P3 ;  /* 0x00000001ff047807 */ /* 0x000fc80001800000 */
[----:B------:R-:W-:Y:S02]  /*1f4b0*/  LOP3.LUT R7, R7, 0x2, R4, 0xe2, !PT ;  /* 0x0000000207077812 */ /* 0x000fe400078ee204 */
[----:B------:R-:W-:-:S03]  /*1f4c0*/  SEL R4, RZ, 0x4, P2 ;  /* 0x00000004ff047807 */ /* 0x000fc60001000000 */
[----:B------:R-:W-:Y:S02]  /*1f4d0*/  @P3 LOP3.LUT R16, R16, 0x80, RZ, 0xfc, !PT ;  /* 0x0000008010103812 */ /* 0x000fe400078efcff */
[----:B------:R-:W-:Y:S01]  /*1f4e0*/  LOP3.LUT R7, R5, R7, R4, 0xfe, !PT ;  /* 0x0000000705077212 */ /* 0x000fe200078efe04 */
[--C-:B------:R-:W-:Y:S01]  /*1f4f0*/  @!P0 IMAD.MOV.U32 R4, RZ, RZ, R6.reuse ;  /* 0x000000ffff048224 */ /* 0x100fe200078e0006 */
[----:B------:R-:W-:Y:S01]  /*1f500*/  @!P0 SHF.R.S32.HI R5, RZ, 0x1f, R6 ;  /* 0x0000001fff058819 */ /* 0x000fe20000011406 */
[----:B--2---:R-:W-:Y:S01]  /*1f510*/  IMAD.SHL.U32 R25, R25, 0x8, RZ ;  /* 0x0000000819197824 */ /* 0x004fe200078e00ff */
[----:B------:R-:W-:-:S04]  /*1f520*/  LOP3.LUT R16, R16, 0xffffffdf, RZ, 0xc0, !PT ;  /* 0xffffffdf10107812 */ /* 0x000fc800078ec0ff */
[----:B------:R-:W-:Y:S02]  /*1f530*/  @P2 LOP3.LUT R16, R16, 0x20, RZ, 0xfc, !PT ;  /* 0x0000002010102812 */ /* 0x000fe400078efcff */
[----:B------:R-:W-:Y:S02]  /*1f540*/  LOP3.LUT R25, R25, 0x38, RZ, 0xc0, !PT ;  /* 0x0000003819197812 */ /* 0x000fe400078ec0ff */
[----:B------:R-:W-:-:S04]  /*1f550*/  LOP3.LUT R16, R16, 0xffffffef, RZ, 0xc0, !PT ;  /* 0xffffffef10107812 */ /* 0x000fc800078ec0ff */
[----:B------:R-:W-:Y:S02]  /*1f560*/  @P1 LOP3.LUT R16, R16, 0x10, RZ, 0xfc, !PT ;  /* 0x0000001010101812 */ /* 0x000fe400078efcff */
[----:B------:R-:W-:-:S04]  /*1f570*/  LOP3.LUT R11, R25, 0x100, RZ, 0xfc, !PT ;  /* 0x00000100190b7812 */ /* 0x000fc800078efcff */
[----:B------:R-:W-:Y:S02]  /*1f580*/  ISETP.GE.AND P3, PT, R11, UR4, PT ;  /* 0x000000040b007c0c */ /* 0x000fe4000bf66270 */
[----:B------:R-:W-:Y:S02]  /*1f590*/  LOP3.LUT R12, R25, 0x1c0, RZ, 0xfc, !PT ;  /* 0x000001c0190c7812 */ /* 0x000fe400078efcff */
[----:B------:R-:W-:-:S09]  /*1f5a0*/  LOP3.LUT R16, R16, 0xfffffff7, RZ, 0xc0, !PT ;  /* 0xfffffff710107812 */ /* 0x000fd200078ec0ff */
[----:B------:R-:W-:-:S04]  /*1f5b0*/  @P3 LOP3.LUT R16, R16, 0x8, RZ, 0xfc, !PT ;  /* 0x0000000810103812 */ /* 0x000fc800078efcff */
[----:B------:R-:W-:Y:S01]  /*1f5c0*/  LOP3.LUT R16, R16, 0xfffffffb, RZ, 0xc0, !PT ;  /* 0xfffffffb10107812 */ /* 0x000fe200078ec0ff */
[----:B------:R-:W-:Y:S01]  /*1f5d0*/  UMOV UR5, 0xffffffff ;  /* 0xffffffff00057882 */ /* 0x000fe20000000000 */
[----:B----4-:R-:W-:Y:S01]  /*1f5e0*/  SHF.R.S32.HI R34, RZ, 0x1f, R26 ;  /* 0x0000001fff227819 */ /* 0x010fe2000001141a */
[----:B-1----:R-:W-:-:S04]  /*1f5f0*/  @!P0 IMAD.WIDE.U32 R4, R26, R2, R4 ;  /* 0x000000021a048225 */ /* 0x002fc800078e0004 */
[----:B------:R-:W-:-:S04]  /*1f600*/  @!P0 IMAD R8, R34, R2, RZ ;  /* 0x0000000222088224 */ /* 0x000fc800078e02ff */
[----:B------:R-:W-:Y:S02]  /*1f610*/  @!P0 IMAD R8, R26, R3, R8 ;  /* 0x000000031a088224 */ /* 0x000fe400078e0208 */
[----:B------:R-:W0:Y:S02]  /*1f620*/  @!P0 LDC.64 R2, c[0x0][0x418] ;  /* 0x00010600ff028b82 */ /* 0x000e240000000a00 */
[----:B------:R-:W-:Y:S01]  /*1f630*/  @!P0 IMAD.IADD R8, R5, 0x1, R8 ;  /* 0x0000000105088824 */ /* 0x000fe200078e0208 */
[----:B0-----:R-:W-:-:S04]  /*1f640*/  @!P0 LEA R2, P1, R4, R2, 0x2 ;  /* 0x0000000204028211 */ /* 0x001fc800078210ff */
[----:B------:R-:W-:-:S05]  /*1f650*/  @!P0 LEA.HI.X R3, R4, R3, R8, 0x2, P1 ;  /* 0x0000000304038211 */ /* 0x000fca00008f1408 */
[----:B------:R0:W5:Y:S01]  /*1f660*/  @!P0 LDG.E R36, desc[UR40][R2.64] ;  /* 0x0000002802248981 */ /* 0x000162000c1e1900 */
[----:B------:R-:W-:Y:S01]  /*1f670*/  ISETP.GE.AND P0, PT, R10, UR4, PT ;  /* 0x000000040a007c0c */ /* 0x000fe2000bf06270 */
[----:B------:R-:W-:Y:S01]  /*1f680*/  IMAD.U32 R8, RZ, RZ, UR38 ;  /* 0x00000026ff087e24 */ /* 0x000fe2000f8e00ff */
[----:B------:R-:W-:Y:S02]  /*1f690*/  LOP3.LUT R10, R25, 0x140, RZ, 0xfc, !PT ;  /* 0x00000140190a7812 */ /* 0x000fe400078efcff */
[----:B------:R-:W-:Y:S02]  /*1f6a0*/  SEL R4, RZ, 0x10, P3 ;  /* 0x00000010ff047807 */ /* 0x000fe40001800000 */
[----:B------:R-:W-:Y:S02]  /*1f6b0*/  ISETP.GE.AND P2, PT, R10, UR4, PT ;  /* 0x000000040a007c0c */ /* 0x000fe4000bf46270 */
[----:B0-----:R-:W-:Y:S02]  /*1f6c0*/  SEL R3, RZ, 0x40, P0 ;  /* 0x00000040ff037807 */ /* 0x001fe40000000000 */
[----:B------:R-:W-:-:S02]  /*1f6d0*/  SEL R5, RZ, 0x20, P2 ;  /* 0x00000020ff057807 */ /* 0x000fc40001000000 */
[----:B------:R-:W-:Y:S01]  /*1f6e0*/  ISETP.GE.AND P0, PT, R12, UR4, PT ;  /* 0x000000040c007c0c */ /* 0x000fe2000bf06270 */
[----:B------:R-:W-:Y:S01]  /*1f6f0*/  ULDC UR4, c[0x0][0x2f4] ;  /* 0x0000bd0000047ab9 */ /* 0x000fe20000000800 */
[----:B------:R-:W-:Y:S02]  /*1f700*/  LOP3.LUT R4, R5, R7, R4, 0xfe, !PT ;  /* 0x0000000705047212 */ /* 0x000fe400078efe04 */
[----:B------:R-:W-:Y:S02]  /*1f710*/  SEL R2, RZ, 0x80, P0 ;  /* 0x00000080ff027807 */ /* 0x000fe40000000000 */
[----:B------:R-:W-:Y:S01]  /*1f720*/  LOP3.LUT R10, R4, R3, RZ, 0xfc, !PT ;  /* 0x00000003040a7212 */ /* 0x000fe200078efcff */
[----:B------:R-:W-:Y:S01]  /*1f730*/  IMAD.MOV R3, RZ, RZ, -R6 ;  /* 0x000000ffff037224 */ /* 0x000fe200078e0a06 */
[----:B------:R-:W-:Y:S02]  /*1f740*/  ISETP.GE.AND P0, PT, R21, UR4, PT ;  /* 0x0000000415007c0c */ /* 0x000fe4000bf06270 */
[----:B------:R-:W-:Y:S01]  /*1f750*/  @P2 LOP3.LUT R16, R16, 0x4, RZ, 0xfc, !PT ;  /* 0x0000000410102812 */ /* 0x000fe200078efcff */
[----:B------:R0:W-:Y:S01]  /*1f760*/  STL [R1+0x28], R10 ;  /* 0x0000280a01007387 */ /* 0x0001e20000100800 */
[----:B------:R-:W-:-:S02]  /*1f770*/  IMAD R37, R9, R3, R37 ;  /* 0x0000000309257224 */ /* 0x000fc400078e0225 */
[----:B------:R-:W-:-:S07]  /*1f780*/  LOP3.LUT R16, R16, 0xfffffffd, RZ, 0xc0, !PT ;  /* 0xfffffffd10107812 */ /* 0x000fce00078ec0ff */
[----:B------:R-:W-:Y:S01]  /*1f790*/  @P0 LOP3.LUT R16, R16, 0x2, RZ, 0xfc, !PT ;  /* 0x0000000210100812 */ /* 0x000fe200078efcff */
[----:B0-----:R-:W-:Y:S06]  /*1f7a0*/  BRA.DIV UR5, `(.L_x_6059) ;  /* 0x0000005205ec7947 */ /* 0x001fec000b800000 */
.L_x_6173:
        /* <DEDUP_REMOVED lines=10> */
.L_x_6060:
        /* <DEDUP_REMOVED lines=9> */
.L_x_6174:
[----:B------:R-:W-:Y:S05]  /*1f8e0*/  BSYNC B0 ;  /* 0x0000000000007941 */ /* 0x000fea0003800000 */
.L_x_6061:
        /* <DEDUP_REMOVED lines=60> */
.L_x_6184:
        /* <DEDUP_REMOVED lines=10> */
.L_x_6064:
        /* <DEDUP_REMOVED lines=11> */
.L_x_6065:
[----:B0-----:R0:W5:Y:S01]  /*1fe00*/  LDL R4, [R1+0x4] ;  /* 0x0000040001047983 */ /* 0x0011620000100800 */
[----:B------:R0:W-:Y:S02]  /*1fe10*/  SYNCS.ARRIVE.TRANS64.A1T0 RZ, [R25+URZ+0x28c30], RZ ;  /* 0x028c30ff19ff79a7 */ /* 0x0001e4000810003f */
[----:B------:R-:W-:Y:S05]  /*1fe20*/  WARPSYNC.ALL ;  /* 0x0000000000007948 */ /* 0x000fea0003800000 */
[----:B------:R-:W-:Y:S01]  /*1fe30*/  ULDC.64 UR4, c[0x0][0xa00] ;  /* 0x0002800000047ab9 */ /* 0x000fe20000000a00 */
[----:B------:R-:W-:Y:S01]  /*1fe40*/  VIADD R0, R18, 0x20400 ;  /* 0x0002040012007836 */ /* 0x000fe20000000000 */
[----:B------:R-:W-:Y:S01]  /*1fe50*/  BAR.SYNC.DEFER_BLOCKING 0x8, 0x100 ;  /* 0x0204000000007b1d */ /* 0x000fe20000010000 */
[----:B------:R-:W-:Y:S02]  /*1fe60*/  ISETP.NE.U32.AND P0, PT, RZ, UR4, PT ;  /* 0x00000004ff007c0c */ /* 0x000fe4000bf05070 */
[----:B------:R-:W-:-:S02]  /*1fe70*/  SHF.R.S32.HI R2, RZ, 0x1f, R27 ;  /* 0x0000001fff027819 */ /* 0x000fc4000001141b */
[----:B------:R-:W-:Y:S01]  /*1fe80*/  ISETP.NE.AND.EX P0, PT, RZ, UR5, PT, P0 ;  /* 0x00000005ff007c0c */ /* 0x000fe2000bf05300 */
[----:B------:R-:W-:Y:S01]  /*1fe90*/  ULDC.64 UR4, c[0x0][0x298] ;  /* 0x0000a60000047ab9 */ /* 0x000fe20000000a00 */
[----:B------:R-:W-:Y:S01]  /*1fea0*/  LOP3.LUT P1, RZ, R0, 0x3ff, RZ, 0xc0, !PT ;  /* 0x000003ff00ff7812 */ /* 0x000fe2000782c0ff */
[----:B------:R-:W-:Y:S01]  /*1feb0*/  BSSY B6, `(.L_x_6066) ;  /* 0x000001f000067945 */ /* 0x000fe20003800000 */
[----:B------:R-:W-:Y:S02]  /*1fec0*/  SHF.R.S32.HI R0, RZ, 0x1f, R30 ;  /* 0x0000001fff007819 */ /* 0x000fe4000001141e */
[----:B------:R-:W-:Y:S02]  /*1fed0*/  SEL R3, R2, RZ, !P0 ;  /* 0x000000ff02037207 */ /* 0x000fe40004000000 */
[----:B------:R-:W-:Y:S01]  /*1fee0*/  SEL R2, R27, RZ, !P0 ;  /* 0x000000ff1b027207 */ /* 0x000fe20004000000 */
[----:B------:R-:W-:Y:S02]  /*1fef0*/  IMAD R0, R0, UR4, RZ ;  /* 0x0000000400007c24 */ /* 0x000fe4000f8e02ff */
[----:B------:R-:W-:Y:S02]  /*1ff00*/  STL [R1+0x38], R3 ;  /* 0x0000380301007387 */ /* 0x000fe40000100800 */
[----:B------:R-:W-:-:S02]  /*1ff10*/  IMAD R0, R30, UR5, R0 ;  /* 0x000000051e007c24 */ /* 0x000fc4000f8e0200 */
[----:B------:R1:W-:Y:S02]  /*1ff20*/  STL [R1+0x18], R2 ;  /* 0x0000180201007387 */ /* 0x0003e40000100800 */
[----:B-1----:R-:W-:-:S04]  /*1ff30*/  IMAD.WIDE.U32 R2, R30, UR4, RZ ;  /* 0x000000041e027c25 */ /* 0x002fc8000f8e00ff */
[----:B------:R-:W-:Y:S01]  /*1ff40*/  IMAD.IADD R0, R3, 0x1, R0 ;  /* 0x0000000103007824 */ /* 0x000fe200078e0200 */
[----:B------:R1:W-:Y:S04]  /*1ff50*/  STL.64 [R1+0x10], R2 ;  /* 0x0000100201007387 */ /* 0x0003e80000100a00 */
[----:B------:R1:W-:Y:S01]  /*1ff60*/  STL [R1+0x30], R0 ;  /* 0x0000300001007387 */ /* 0x0003e20000100800 */
[----:B-----5:R-:W-:-:S04]  /*1ff70*/  PRMT R30, R4, 0x8880, RZ ;  /* 0x00008880041e7816 */ /* 0x020fc800000000ff */
[----:B------:R-:W-:Y:S01]  /*1ff80*/  PRMT R30, R30, 0x7710, RZ ;  /* 0x000077101e1e7816 */ /* 0x000fe200000000ff */
[----:B------:R-:W-:Y:S06]  /*1ff90*/  @!P1 BRA `(.L_x_6067) ;  /* 0x0000000000409947 */ /* 0x000fec0003800000 */
[----:B-1----:R-:W-:Y:S01]  /*1ffa0*/  MOV R2, 0x0 ;  /* 0x0000000000027802 */ /* 0x002fe20000000f00 */
        /* <DEDUP_REMOVED lines=15> */
.L_x_6067:
[----:B------:R-:W-:Y:S05]  /*200a0*/  BSYNC B6 ;  /* 0x0000000000067941 */ /* 0x000fea0003800000 */
.L_x_6066:
[----:B-1----:R-:W2:Y:S01]  /*200b0*/  LDL.LU R0, [R1+0x30] ;  /* 0x0000300001007983 */ /* 0x002ea20000300800 */
[----:B------:R-:W-:Y:S01]  /*200c0*/  ULDC.64 UR4, c[0x0][0x2d8] ;  /* 0x0000b60000047ab9 */ /* 0x000fe20000000a00 */
[----:B------:R-:W1:Y:S02]  /*200d0*/  LDC R7, c[0x0][0x448] ;  /* 0x00011200ff077b82 */ /* 0x000e640000000800 */
[----:B------:R-:W2:Y:S04]  /*200e0*/  LDL.LU.64 R2, [R1+0x10] ;  /* 0x0000100001027983 */ /* 0x000ea80000300a00 */
[----:B------:R-:W3:Y:S04]  /*200f0*/  LDL.LU R20, [R1+0x38] ;  /* 0x0000380001147983 */ /* 0x000ee80000300800 */
[----:B------:R-:W4:Y:S04]  /*20100*/  LDL.LU R21, [R1+0x18] ;  /* 0x0000180001157983 */ /* 0x000f280000300800 */
[----:B------:R0:W5:Y:S01]  /*20110*/  LDL R8, [R1+0x34] ;  /* 0x0000340001087983 */ /* 0x0001620000100800 */
[----:B-1----:R-:W-:-:S13]  /*20120*/  ISETP.NE.AND P0, PT, R7, 0x1, PT ;  /* 0x000000010700780c */ /* 0x002fda0003f05270 */
[----:B------:R-:W1:Y:S08]  /*20130*/  @P0 LDC R5, c[0x0][0x44c] ;  /* 0x00011300ff050b82 */ /* 0x000e700000000800 */
[----:B------:R-:W0:Y:S01]  /*20140*/  @P0 LDC R6, c[0x0][0x450] ;  /* 0x00011400ff060b82 */ /* 0x000e220000000800 */
        /* <DEDUP_REMOVED lines=16> */
[----:B------:R-:W-:Y:S02]  /*20250*/  IMAD.IADD R0, R20, 0x1, R31 ;  /* 0x0000000114007824 */ /* 0x000fe400078e021f */
[----:B------:R2:W5:Y:S02]  /*20260*/  LDL R20, [R1] ;  /* 0x0000000001147983 */ /* 0x0005640000100800 */
[----:B-1----:R-:W-:-:S04]  /*20270*/  @P0 IMAD.HI.U32 R5, R0, R5, RZ ;  /* 0x0000000500050227 */ /* 0x002fc800078e00ff */
[----:B------:R-:W-:Y:S01]  /*20280*/  IMAD.MOV.U32 R4, RZ, RZ, R0 ;  /* 0x000000ffff047224 */ /* 0x000fe200078e0000 */
[----:B0-----:R-:W-:Y:S01]  /*20290*/  @P0 SHF.R.U32.HI R4, RZ, R6, R5 ;  /* 0x00000006ff040219 */ /* 0x001fe20000011605 */
        /* <DEDUP_REMOVED lines=27> */
[----:B------:R-:W-:Y:S01]  /*20450*/  IMAD.IADD R31, R10, 0x1, R31 ;  /* 0x000000010a1f7824 */ /* 0x000fe200078e021f */
        /* <DEDUP_REMOVED lines=31> */
.L_x_6193:
        /* <DEDUP_REMOVED lines=10> */
.L_x_6069:
        /* <DEDUP_REMOVED lines=18> */
.L_x_6194:
[----:B------:R-:W-:Y:S05]  /*20810*/  BSYNC B0 ;  /* 0x0000000000007941 */ /* 0x000fea0003800000 */
.L_x_6070:
[----:B------:R-:W-:-:S05]  /*20820*/  IMAD.U32 R2, RZ, RZ, UR38 ;  /* 0x00000026ff027e24 */ /* 0x000fca000f8e00ff */
[----:B------:R-:W-:-:S13]  /*20830*/  ISETP.NE.AND P0, PT, R2, 0x3, PT ;  /* 0x000000030200780c */ /* 0x000fda0003f05270 */
[----:B------:R-:W-:Y:S05]  /*20840*/  @!P0 BRA `(.L_x_6072) ;  /* 0x0000000000048947 */ /* 0x000fea0003800000 */
[----:B------:R-:W-:Y:S01]  /*20850*/  BPT.TRAP 0x1 ;  /* 0x000000040000795c */ /* 0x000fe20000300000 */
.L_x_6072:
[----:B0-----:R-:W-:Y:S01]  /*20860*/  SHF.L.U32 R0, R28, 0x1f, RZ ;  /* 0x0000001f1c007819 */ /* 0x001fe200000006ff */
[----:B------:R-:W-:Y:S03]  /*20870*/  BSSY B0, `(.L_x_6073) ;  /* 0x0000003000007945 */ /* 0x000fe60003800000 */
[----:B------:R-:W0:Y:S02]  /*20880*/  SYNCS.PHASECHK.TRANS64.TRYWAIT P0, [R25+URZ+0x28c60], R0 ;  /* 0x028c6000190075a7 */ /* 0x000e24000800017f */
[----:B0-----:R-:W-:Y:S05]  /*20890*/  @!P0 BRA `(.L_x_6074) ;  /* 0x0000004c00a08947 */ /* 0x001fea0003800000 */
.L_x_6195:
[----:B------:R-:W-:Y:S05]  /*208a0*/  BSYNC B0 ;  /* 0x0000000000007941 */ /* 0x000fea0003800000 */
.L_x_6073:
        /* <DEDUP_REMOVED lines=26> */
[----:B------:R-:W-:Y:S01]  /*20a50*/  LOP3.LUT P3, RZ, R30, 0x8, RZ, 0xc0, !PT ;  /* 0x000000081eff7812 */ /* 0x000fe2000786c0ff */
        /* <DEDUP_REMOVED lines=82> */
.L_x_6205:
        /* <DEDUP_REMOVED lines=34> */
.L_x_6076:
        /* <DEDUP_REMOVED lines=11> */
.L_x_6077:
        /* <DEDUP_REMOVED lines=12> */
.L_x_6092:
        /* <DEDUP_REMOVED lines=42> */
.L_x_6080:
[----:B------:R-:W-:Y:S01]  /*215b0*/  IMAD R6, R22, 0x8, R18 ;  /* 0x0000000816067824 */ /* 0x000fe200078e0212 */
[----:B------:R-:W-:Y:S01]  /*215c0*/  SHF.L.U32 R20, R28, 0x1f, RZ ;  /* 0x0000001f1c147819 */ /* 0x000fe200000006ff */
[----:B------:R-:W-:Y:S01]  /*215d0*/  BSSY B1, `(.L_x_6081) ;  /* 0x0000004000017945 */ /* 0x000fe20003800000 */
[----:B------:R-:W-:Y:S02]  /*215e0*/  SHF.R.S32.HI R9, RZ, 0x1f, R5 ;  /* 0x0000001fff097819 */ /* 0x000fe40000011405 */
[----:B------:R-:W0:Y:S02]  /*215f0*/  SYNCS.PHASECHK.TRANS64.TRYWAIT P0, [R6+URZ+0x28c40], R20 ;  /* 0x028c4014060075a7 */ /* 0x000e24000800017f */
[----:B0-----:R-:W-:Y:S05]  /*21600*/  @!P0 BRA `(.L_x_6082) ;  /* 0x0000004800848947 */ /* 0x001fea0003800000 */
.L_x_6206:
[----:B------:R-:W-:Y:S05]  /*21610*/  BSYNC B1 ;  /* 0x0000000000017941 */ /* 0x000fea0003800000 */
.L_x_6081:
        /* <DEDUP_REMOVED lines=40> */
.L_x_6216:
        /* <DEDUP_REMOVED lines=8> */
.L_x_6084:
        /* <DEDUP_REMOVED lines=11> */
.L_x_6085:
[----:B------:R2:W-:Y:S01]  /*219d0*/  SYNCS.ARRIVE.TRANS64.A1T0 RZ, [R6+URZ+0x28c30], RZ ;  /* 0x028c30ff06ff79a7 */ /* 0x0005e2000810003f */
[----:B------:R-:W-:Y:S05]  /*219e0*/  @!P2 BRA `(.L_x_6086) ;  /* 0x000000000004a947 */ /* 0x000fea0003800000 */
[----:B------:R-:W-:Y:S01]  /*219f0*/  BPT.TRAP 0x1 ;  /* 0x000000040000795c */ /* 0x000fe20000300000 */
.L_x_6086:
[----:B------:R-:W3:Y:S01]  /*21a00*/  SYNCS.PHASECHK.TRANS64.TRYWAIT P0, [R6+URZ+0x28c60], R20 ;  /* 0x028c6014060075a7 */ /* 0x000ee2000800017f */
[----:B------:R-:W-:Y:S04]  /*21a10*/  BSSY B1, `(.L_x_6087) ;  /* 0x0000002000017945 */ /* 0x000fe80003800000 */
[----:B---3--:R-:W-:Y:S05]  /*21a20*/  @!P0 BRA `(.L_x_6088) ;  /* 0x0000004800ac8947 */ /* 0x008fea0003800000 */
.L_x_6217:
[----:B------:R-:W-:Y:S05]  /*21a30*/  BSYNC B1 ;  /* 0x0000000000017941 */ /* 0x000fea0003800000 */
.L_x_6087:
        /* <DEDUP_REMOVED lines=79> */
.L_x_6227:
        /* <DEDUP_REMOVED lines=25> */
.L_x_6090:
        /* <DEDUP_REMOVED lines=11> */
.L_x_6091:
[----:B------:R1:W-:Y:S01]  /*22170*/  SYNCS.ARRIVE.TRANS64.A1T0 RZ, [R6+URZ+0x28c50], RZ ;  /* 0x028c50ff06ff79a7 */ /* 0x0003e2000810003f */
[----:B------:R-:W-:Y:S05]  /*22180*/  @P3 BRA `(.L_x_6092) ;  /* 0xfffffff000603947 */ /* 0x000fea000383ffff */
.L_x_6079:
[----:B------:R-:W-:Y:S05]  /*22190*/  BSYNC B0 ;  /* 0x0000000000007941 */ /* 0x000fea0003800000 */
.L_x_6078:
        /* <DEDUP_REMOVED lines=21> */
.L_x_6094:
[----:B------:R-:W-:Y:S05]  /*222f0*/  BSYNC B0 ;  /* 0x0000000000007941 */ /* 0x000fea0003800000 */
.L_x_6093:
[----:B------:R-:W-:-:S07]  /*22300*/  SEL R22, R22, RZ, P0 ;  /* 0x000000ff16167207 */ /* 0x000fce0000000000 */
.L_x_6053:
[----:B------:R-:W-:Y:S05]  /*22310*/  BSYNC B7 ;  /* 0x0000000000077941 */ /* 0x000fea0003800000 */
.L_x_6051:
        /* <DEDUP_REMOVED lines=11> */
.L_x_6095:
        /* <DEDUP_REMOVED lines=43> */
.L_x_6237:
[----:B------:R-:W-:Y:S02]  /*22680*/  ULDC UR4, c[0x0][0xc38] ;  /* 0x00030e0000047ab9 */ /* 0x000fe40000000800 */
[----:B------:R-:W-:-:S04]  /*22690*/  IMAD.U32 R4, RZ, RZ, UR4 ;  /* 0x00000004ff047e24 */ /* 0x000fc8000f8e00ff */
[----:B-1----:R-:W-:-:S04]  /*226a0*/  IMAD R3, R14, R4, RZ ;  /* 0x000000040e037224 */ /* 0x002fc800078e02ff */
[----:B------:R-:W-:-:S05]  /*226b0*/  IMAD.IADD R6, R6, 0x1, R3 ;  /* 0x0000000106067824 */ /* 0x000fca00078e0203 */
[----:B------:R-:W-:-:S13]  /*226c0*/  ISETP.GT.AND P6, PT, R6, R0, PT ;  /* 0x000000000600720c */ /* 0x000fda0003fc4270 */
[----:B------:R-:W-:Y:S05]  /*226d0*/  @P6 BRA `(.L_x_6098) ;  /* 0x0000000000a46947 */ /* 0x000fea0003800000 */
.L_x_6101:
        /* <DEDUP_REMOVED lines=35> */
.L_x_6245:
[----:B------:R-:W-:Y:S02]  /*22910*/  ULDC UR4, c[0x0][0xc38] ;  /* 0x00030e0000047ab9 */ /* 0x000fe40000000800 */
[----:B------:R-:W-:-:S04]  /*22920*/  IMAD.U32 R4, RZ, RZ, UR4 ;  /* 0x00000004ff047e24 */ /* 0x000fc8000f8e00ff */
[----:B-1----:R-:W-:-:S04]  /*22930*/  IMAD R3, R14, R4, RZ ;  /* 0x000000040e037224 */ /* 0x002fc800078e02ff */
[----:B------:R-:W-:-:S05]  /*22940*/  IMAD.IADD R6, R3, 0x1, R6 ;  /* 0x0000000103067824 */ /* 0x000fca00078e0206 */
[----:B------:R-:W-:-:S13]  /*22950*/  ISETP.GT.AND P6, PT, R6, R0, PT ;  /* 0x000000000600720c */ /* 0x000fda0003fc4270 */
[----:B------:R-:W-:Y:S05]  /*22960*/  @!P6 BRA `(.L_x_6101) ;  /* 0xfffffffc005ce947 */ /* 0x000fea000383ffff */
.L_x_6098:
        /* <DEDUP_REMOVED lines=10> */
.L_x_6250:
[----:B------:R-:W-:-:S13]  /*22a10*/  ISETP.NE.AND P0, PT, R3, RZ, PT ;  /* 0x000000ff0300720c */ /* 0x000fda0003f05270 */
[----:B------:R-:W-:Y:S05]  /*22a20*/  @!P0 BRA `(.L_x_6103) ;  /* 0x0000000000108947 */ /* 0x000fea0003800000 */
[----:B------:R-:W-:Y:S01]  /*22a30*/  UMOV UR4, 0xffffffff ;  /* 0xffffffff00047882 */ /* 0x000fe20000000000 */
[----:B------:R-:W-:Y:S02]  /*22a40*/  VIADD R12, R7, 0xffffffff ;  /* 0xffffffff070c7836 */ /* 0x000fe40000000000 */
[----:B------:R-:W-:Y:S05]  /*22a50*/  BRA.DIV UR4, `(.L_x_6104) ;  /* 0x0000004a04e07947 */ /* 0x000fea000b800000 */
[----:B------:R4:W0:Y:S02]  /*22a60*/  SHFL.IDX PT, R24, R2, R12, 0x1f ;  /* 0x00001f0c02187589 */ /* 0x00082400000e0000 */
.L_x_6103:
[----:B---3--:R-:W-:Y:S01]  /*22a70*/  ISETP.NE.AND P0, PT, R5, 0x1, PT ;  /* 0x000000010500780c */ /* 0x008fe20003f05270 */
[----:B0-----:R-:W-:-:S04]  /*22a80*/  IMAD R24, R24, R4, R6 ;  /* 0x0000000418187224 */ /* 0x001fc800078e0206 */
[----:B------:R-:W-:-:S08]  /*22a90*/  IMAD.IADD R0, R0, 0x1, -R24 ;  /* 0x0000000100007824 */ /* 0x000fd000078e0a18 */
[----:B------:R-:W-:Y:S05]  /*22aa0*/  @!P0 BRA `(.L_x_6105) ;  /* 0x0000000000dc8947 */ /* 0x000fea0003800000 */
[----:B--2---:R-:W-:Y:S01]  /*22ab0*/  IABS R4, R25 ;  /* 0x0000001900047213 */ /* 0x004fe20000000000 */
[----:B----4-:R-:W-:Y:S01]  /*22ac0*/  IMAD.MOV.U32 R2, RZ, RZ, RZ ;  /* 0x000000ffff027224 */ /* 0x010fe200078e00ff */
[----:B------:R-:W-:Y:S02]  /*22ad0*/  IABS R6, R5 ;  /* 0x0000000500067213 */ /* 0x000fe40000000000 */
[----:B-1----:R-:W0:Y:S08]  /*22ae0*/  I2F.RP R7, R4 ;  /* 0x0000000400077306 */ /* 0x002e300000209400 */
[----:B------:R-:W-:Y:S08]  /*22af0*/  I2F.RP R10, R6 ;  /* 0x00000006000a7306 */ /* 0x000ff00000209400 */
[----:B0-----:R-:W0:Y:S02]  /*22b00*/  MUFU.RCP R7, R7 ;  /* 0x0000000700077308 */ /* 0x001e240000001000 */
[----:B0-----:R-:W-:-:S06]  /*22b10*/  VIADD R3, R7, 0xffffffe ;  /* 0x0ffffffe07037836 */ /* 0x001fcc0000000000 */
[----:B------:R-:W0:Y:S02]  /*22b20*/  F2I.FTZ.U32.TRUNC.NTZ R3, R3 ;  /* 0x0000000300037305 */ /* 0x000e24000021f000 */
[----:B0-----:R-:W-:-:S04]  /*22b30*/  IMAD.MOV R9, RZ, RZ, -R3 ;  /* 0x000000ffff097224 */ /* 0x001fc800078e0a03 */
[----:B------:R-:W-:-:S04]  /*22b40*/  IMAD R9, R9, R4, RZ ;  /* 0x0000000409097224 */ /* 0x000fc800078e02ff */
[----:B------:R-:W-:Y:S01]  /*22b50*/  IMAD.HI.U32 R8, R3, R9, R2 ;  /* 0x0000000903087227 */ /* 0x000fe200078e0002 */
[----:B------:R-:W-:Y:S01]  /*22b60*/  IABS R9, R0 ;  /* 0x0000000000097213 */ /* 0x000fe20000000000 */
[----:B------:R-:W0:Y:S01]  /*22b70*/  MUFU.RCP R2, R10 ;  /* 0x0000000a00027308 */ /* 0x000e220000001000 */
[----:B------:R-:W-:-:S03]  /*22b80*/  IABS R3, R25 ;  /* 0x0000001900037213 */ /* 0x000fc60000000000 */
[----:B------:R-:W-:-:S04]  /*22b90*/  IMAD.HI.U32 R7, R8, R9, RZ ;  /* 0x0000000908077227 */ /* 0x000fc800078e00ff */
[----:B------:R-:W-:-:S04]  /*22ba0*/  IMAD.MOV R12, RZ, RZ, -R3 ;  /* 0x000000ffff0c7224 */ /* 0x000fc800078e0a03 */
[----:B------:R-:W-:Y:S02]  /*22bb0*/  IMAD R9, R7, R12, R9 ;  /* 0x0000000c07097224 */ /* 0x000fe400078e0209 */
[----:B0-----:R-:W-:-:S03]  /*22bc0*/  VIADD R3, R2, 0xffffffe ;  /* 0x0ffffffe02037836 */ /* 0x001fc60000000000 */
[----:B------:R-:W-:Y:S01]  /*22bd0*/  ISETP.GT.U32.AND P1, PT, R4, R9, PT ;  /* 0x000000090400720c */ /* 0x000fe20003f24070 */
[----:B------:R-:W-:Y:S02]  /*22be0*/  IMAD.MOV.U32 R2, RZ, RZ, RZ ;  /* 0x000000ffff027224 */ /* 0x000fe400078e00ff */
[----:B------:R-:W0:Y:S10]  /*22bf0*/  F2I.FTZ.U32.TRUNC.NTZ R3, R3 ;  /* 0x0000000300037305 */ /* 0x000e34000021f000 */
[----:B------:R-:W-:-:S02]  /*22c00*/  @!P1 IMAD.IADD R9, R9, 0x1, -R4 ;  /* 0x0000000109099824 */ /* 0x000fc400078e0a04 */
[----:B------:R-:W-:Y:S01]  /*22c10*/  @!P1 VIADD R7, R7, 0x1 ;  /* 0x0000000107079836 */ /* 0x000fe20000000000 */
[----:B------:R-:W-:Y:S02]  /*22c20*/  ISETP.NE.AND P1, PT, R25, RZ, PT ;  /* 0x000000ff1900720c */ /* 0x000fe40003f25270 */
[----:B------:R-:W-:Y:S01]  /*22c30*/  ISETP.GE.U32.AND P0, PT, R9, R4, PT ;  /* 0x000000040900720c */ /* 0x000fe20003f06070 */
[----:B0-----:R-:W-:-:S04]  /*22c40*/  IMAD.MOV R9, RZ, RZ, -R3 ;  /* 0x000000ffff097224 */ /* 0x001fc800078e0a03 */
[----:B------:R-:W-:-:S04]  /*22c50*/  IMAD R9, R9, R6, RZ ;  /* 0x0000000609097224 */ /* 0x000fc800078e02ff */
[----:B------:R-:W-:Y:S01]  /*22c60*/  IMAD.HI.U32 R4, R3, R9, R2 ;  /* 0x0000000903047227 */ /* 0x000fe200078e0002 */
[----:B------:R-:W-:-:S03]  /*22c70*/  LOP3.LUT R2, R0, R25, RZ, 0x3c, !PT ;  /* 0x0000001900027212 */ /* 0x000fc600078e3cff */
[----:B------:R-:W-:Y:S01]  /*22c80*/  @P0 VIADD R7, R7, 0x1 ;  /* 0x0000000107070836 */ /* 0x000fe20000000000 */
[----:B------:R-:W-:Y:S02]  /*22c90*/  ISETP.GE.AND P2, PT, R2, RZ, PT ;  /* 0x000000ff0200720c */ /* 0x000fe40003f46270 */
[----:B------:R-:W-:-:S05]  /*22ca0*/  IABS R2, R5 ;  /* 0x0000000500027213 */ /* 0x000fca0000000000 */
[----:B------:R-:W-:-:S06]  /*22cb0*/  IMAD.MOV R2, RZ, RZ, -R2 ;  /* 0x000000ffff027224 */ /* 0x000fcc00078e0a02 */
        /* <DEDUP_REMOVED lines=12> */
[----:B------:R-:W-:-:S04]  /*22d80*/  IMAD.MOV R3, RZ, RZ, -R7 ;  /* 0x000000ffff037224 */ /* 0x000fc800078e0a07 */
[----:B------:R-:W-:-:S08]  /*22d90*/  IMAD R3, R25, R3, R0 ;  /* 0x0000000319037224 */ /* 0x000fd000078e0200 */
        /* <DEDUP_REMOVED lines=8> */
.L_x_6105:
[----:B----4-:R-:W0:Y:S02]  /*22e20*/  LDC.64 R2, c[0x0][0xc90] ;  /* 0x00032400ff027b82 */ /* 0x010e240000000a00 */
[----:B0-----:R-:W-:-:S05]  /*22e30*/  IMAD.WIDE R2, R27, 0x4, R2 ;  /* 0x000000041b027825 */ /* 0x001fca00078e0202 */
[----:B------:R0:W2:Y:S02]  /*22e40*/  LDG.E R6, desc[UR40][R2.64] ;  /* 0x0000002802067981 */ /* 0x0000a4000c1e1900 */
[----:B0-----:R-:W-:Y:S02]  /*22e50*/  IMAD.MOV.U32 R2, RZ, RZ, RZ ;  /* 0x000000ffff027224 */ /* 0x001fe400078e00ff */
[----:B--2---:R-:W-:-:S05]  /*22e60*/  IMAD R5, R25, R6, RZ ;  /* 0x0000000619057224 */ /* 0x004fca00078e02ff */
[----:B-1----:R-:W-:-:S04]  /*22e70*/  IABS R7, R5 ;  /* 0x0000000500077213 */ /* 0x002fc80000000000 */
        /* <DEDUP_REMOVED lines=54> */
.L_x_6106:
[----:B------:R-:W-:-:S05]  /*231e0*/  LOP3.LUT R0, RZ, R3, RZ, 0x33, !PT ;  /* 0x00000003ff007212 */ /* 0x000fca00078e33ff */
[----:B------:R-:W-:Y:S01]  /*231f0*/  IMAD.IADD R25, R25, 0x1, R0 ;  /* 0x0000000119197824 */ /* 0x000fe200078e0200 */
[----:B------:R-:W-:Y:S06]  /*23200*/  BRA `(.L_x_6107) ;  /* 0x00000000001c7947 */ /* 0x000fec0003800000 */
.L_x_6099:
[----:B------:R-:W-:Y:S01]  /*23210*/  UMOV UR4, URZ ;  /* 0x0000003f00047c82 */ /* 0x000fe20008000000 */
[----:B------:R-:W-:Y:S01]  /*23220*/  UMOV UR5, URZ ;  /* 0x0000003f00057c82 */ /* 0x000fe20008000000 */
[----:B------:R-:W-:Y:S01]  /*23230*/  ULDC UR6, c[0x0][0xc3c] ;  /* 0x00030f0000067ab9 */ /* 0x000fe20000000800 */
[----:B------:R-:W-:Y:S02]  /*23240*/  IMAD.MOV.U32 R24, RZ, RZ, R0 ;  /* 0x000000ffff187224 */ /* 0x000fe400078e0000 */
[----:B------:R-:W-:Y:S02]  /*23250*/  IMAD.U32 R25, RZ, RZ, UR4 ;  /* 0x00000004ff197e24 */ /* 0x000fe4000f8e00ff */
[----:B------:R-:W-:Y:S02]  /*23260*/  IMAD.U32 R26, RZ, RZ, UR5 ;  /* 0x00000005ff1a7e24 */ /* 0x000fe4000f8e00ff */
[----:B------:R-:W-:-:S07]  /*23270*/  IMAD.U32 R27, RZ, RZ, UR6 ;  /* 0x00000006ff1b7e24 */ /* 0x000fce000f8e00ff */
.L_x_6107:
        /* <DEDUP_REMOVED lines=10> */
.L_x_6096:
[----:B------:R-:W-:Y:S02]  /*23320*/  ULDC UR4, c[0x0][0xc3c] ;  /* 0x00030f0000047ab9 */ /* 0x000fe40000000800 */
[----:B0-----:R-:W-:-:S13]  /*23330*/  ISETP.GE.AND P0, PT, R27, UR4, PT ;  /* 0x000000041b007c0c */ /* 0x001fda000bf06270 */
[----:B------:R-:W-:Y:S05]  /*23340*/  @!P0 BRA `(.L_x_6108) ;  /* 0xffffff8c00148947 */ /* 0x000fea000383ffff */
[----:B------:R-:W-:Y:S05]  /*23350*/  BSYNC B8 ;  /* 0x0000000000087941 */ /* 0x000fea0003800000 */
.L_x_5981:
        /* <DEDUP_REMOVED lines=12> */
.L_x_6253:
[----:B------:R-:W-:Y:S05]  /*23420*/  BSYNC B0 ;  /* 0x0000000000007941 */ /* 0x000fea0003800000 */
.L_x_6109:
[----:B------:R-:W-:-:S03]  /*23430*/  UMOV UR4, 0xffffffff ;  /* 0xffffffff00047882 */ /* 0x000fc60000000000 */
[----:B------:R-:W-:Y:S05]  /*23440*/  BRA.DIV UR4, `(.L_x_6111) ;  /* 0x0000004204a07947 */ /* 0x000fea000b800000 */
[----:B0-----:R-:W0:Y:S02]  /*23450*/  S2R R0, SR_TID.X ;  /* 0x0000000000007919 */ /* 0x001e240000002100 */
[----:B0-----:R-:W-:-:S04]  /*23460*/  SHF.R.U32.HI R0, RZ, 0x5, R0 ;  /* 0x00000005ff007819 */ /* 0x001fc80000011600 */
[----:B------:R-:W-:-:S05]  /*23470*/  LOP3.LUT R0, R0, 0x3, RZ, 0xc0, !PT ;  /* 0x0000000300007812 */ /* 0x000fca00078ec0ff */
[----:B------:R0:W1:Y:S02]  /*23480*/  SHFL.IDX PT, R14, R0, RZ, 0x1f ;  /* 0x00001fff000e7589 */ /* 0x00006400000e0000 */
.L_x_6256:
[----:B-1----:R-:W-:-:S13]  /*23490*/  ISETP.NE.AND P0, PT, R14, RZ, PT ;  /* 0x000000ff0e00720c */ /* 0x002fda0003f05270 */
[----:B------:R-:W-:Y:S05]  /*234a0*/  @P0 BRA `(.L_x_5743) ;  /* 0x0000000000880947 */ /* 0x000fea0003800000 */
[----:B------:R-:W-:-:S03]  /*234b0*/  UMOV UR4, 0xffffffff ;  /* 0xffffffff00047882 */ /* 0x000fc60000000000 */
[----:B------:R-:W-:Y:S05]  /*234c0*/  BRA.DIV UR4, `(.L_x_6112) ;  /* 0x0000004204b47947 */ /* 0x000fea000b800000 */
[----:B------:R-:W-:-:S13]  /*234d0*/  ELECT P6, URZ, PT ;  /* 0x00000000003f782f */ /* 0x000fda00038c0000 */
.L_x_6259:
[----:B------:R-:W-:Y:S05]  /*234e0*/  @!P6 BRA `(.L_x_5743) ;  /* 0x000000000078e947 */ /* 0x000fea0003800000 */
[----:B------:R-:W-:-:S06]  /*234f0*/  ULOP3.LUT UR4, UR36, 0x2, URZ, 0xfc, !UPT ;  /* 0x0000000224047892 */ /* 0x000fcc000f8efc3f */
[----:B0-----:R-:W-:-:S05]  /*23500*/  IMAD.U32 R0, RZ, RZ, UR4 ;  /* 0x00000004ff007e24 */ /* 0x001fca000f8e00ff */
[----:B------:R-:W-:-:S13]  /*23510*/  ISETP.NE.AND P0, PT, R0, 0x3, PT ;  /* 0x000000030000780c */ /* 0x000fda0003f05270 */
[----:B------:R-:W-:Y:S05]  /*23520*/  @!P0 BRA `(.L_x_6113) ;  /* 0x0000000000048947 */ /* 0x000fea0003800000 */
[----:B------:R-:W-:Y:S01]  /*23530*/  BPT.TRAP 0x1 ;  /* 0x000000040000795c */ /* 0x000fe20000300000 */
.L_x_6113:
[----:B------:R-:W-:Y:S01]  /*23540*/  IMAD R5, R22, 0x8, R7 ;  /* 0x0000000816057824 */ /* 0x000fe200078e0207 */
[----:B------:R-:W-:Y:S01]  /*23550*/  SHF.L.U32 R0, R28, 0x1f, RZ ;  /* 0x0000001f1c007819 */ /* 0x000fe200000006ff */
[----:B------:R-:W-:-:S03]  /*23560*/  VIADD R22, R22, 0x1 ;  /* 0x0000000116167836 */ /* 0x000fc60000000000 */
[----:B------:R-:W0:Y:S02]  /*23570*/  SYNCS.PHASECHK.TRANS64.TRYWAIT P1, [R5+URZ+0x28c40], R0 ;  /* 0x028c4000050075a7 */ /* 0x000e24000802017f */
[----:B------:R-:W-:-:S04]  /*23580*/  ISETP.NE.AND P2, PT, R22, 0x2, PT ;  /* 0x000000021600780c */ /* 0x000fc80003f45270 */
[----:B------:R-:W-:Y:S01]  /*23590*/  SEL R3, RZ, 0x1, P2 ;  /* 0x00000001ff037807 */ /* 0x000fe20001000000 */
[----:B0-----:R-:W-:Y:S08]  /*235a0*/  @!P1 BRA `(.L_x_6114) ;  /* 0x00000040009c9947 */ /* 0x001ff00003800000 */
.L_x_6260:
[----:B------:R-:W-:Y:S02]  /*235b0*/  SEL R22, R22, RZ, P2 ;  /* 0x000000ff16167207 */ /* 0x000fe40001000000 */
[----:B------:R-:W-:Y:S01]  /*235c0*/  LOP3.LUT R2, R28, R3, RZ, 0x3c, !PT ;  /* 0x000000031c027212 */ /* 0x000fe200078e3cff */
[----:B------:R-:W-:Y:S06]  /*235d0*/  @!P0 BRA `(.L_x_6115) ;  /* 0x0000000000048947 */ /* 0x000fec0003800000 */
[----:B------:R-:W-:Y:S01]  /*235e0*/  BPT.TRAP 0x1 ;  /* 0x000000040000795c */ /* 0x000fe20000300000 */
.L_x_6115:
[----:B------:R-:W-:Y:S01]  /*235f0*/  IMAD R3, R22, 0x8, R7 ;  /* 0x0000000816037824 */ /* 0x000fe200078e0207 */
[----:B------:R-:W-:-:S04]  /*23600*/  SHF.L.U32 R2, R2, 0x1f, RZ ;  /* 0x0000001f02027819 */ /* 0x000fc800000006ff */
[----:B------:R-:W1:Y:S02]  /*23610*/  SYNCS.PHASECHK.TRANS64.TRYWAIT P1, [R3+URZ+0x28c40], R2 ;  /* 0x028c4002030075a7 */ /* 0x000e64000802017f */
[----:B-1----:R-:W-:Y:S05]  /*23620*/  @!P1 BRA `(.L_x_6116) ;  /* 0x0000004000909947 */ /* 0x002fea0003800000 */
.L_x_6261:
[----:B------:R-:W-:Y:S05]  /*23630*/  @!P0 BRA `(.L_x_6117) ;  /* 0x0000000000048947 */ /* 0x000fea0003800000 */
[----:B------:R-:W-:Y:S01]  /*23640*/  BPT.TRAP 0x1 ;  /* 0x000000040000795c */ /* 0x000fe20000300000 */
.L_x_6117:
[----:B------:R-:W5:Y:S02]  /*23650*/  SYNCS.PHASECHK.TRANS64.TRYWAIT P1, [R5+URZ+0x28c60], R0 ;  /* 0x028c6000050075a7 */ /* 0x000f64000802017f */
[----:B-----5:R-:W-:Y:S05]  /*23660*/  @!P1 BRA `(.L_x_6118) ;  /* 0x0000004000949947 */ /* 0x020fea0003800000 */
.L_x_6262:
[----:B------:R-:W-:Y:S05]  /*23670*/  @!P0 BRA `(.L_x_6119) ;  /* 0x0000000000048947 */ /* 0x000fea0003800000 */
[----:B------:R-:W-:Y:S01]  /*23680*/  BPT.TRAP 0x1 ;  /* 0x000000040000795c */ /* 0x000fe20000300000 */
.L_x_6119:
[----:B------:R0:W0:Y:S02]  /*23690*/  SYNCS.PHASECHK.TRANS64.TRYWAIT P0, [R3+URZ+0x28c60], R2 ;  /* 0x028c6002030075a7 */ /* 0x000024000800017f */
[----:B0-----:R-:W-:Y:S05]  /*236a0*/  @!P0 NANOSLEEP.SYNCS 0x989680 ;  /* 0x009896800000895d */ /* 0x001fea0003900000 */
[----:B------:R-:W0:Y:S02]  /*236b0*/  @!P0 SYNCS.PHASECHK.TRANS64 P0, [R3+URZ+0x28c60], R2 ;  /* 0x028c6002030085a7 */ /* 0x000e24000800007f */
[----:B0-----:R-:W-:Y:S05]  /*236c0*/  @!P0 BRA `(.L_x_6119) ;  /* 0xfffffffc00f08947 */ /* 0x001fea000383ffff */
.L_x_5743:
[----:B------:R-:W-:Y:S05]  /*236d0*/  BSYNC B9 ;  /* 0x0000000000097941 */ /* 0x000fea0003800000 */
.L_x_5740:
[----:B------:R-:W-:Y:S05]  /*236e0*/  EXIT ;  /* 0x000000000000794d */ /* 0x000fea0003800000 */
.L_x_5769:
[----:B0-----:R0:W1:Y:S02]  /*236f0*/  SYNCS.PHASECHK.TRANS64.TRYWAIT P5, [R61+URZ+0x28c90], R68 ;  /* 0x028c90443d0075a7 */ /* 0x00106400080a017f */
[----:B-1----:R-:W-:Y:S05]  /*23700*/  @!P5 NANOSLEEP.SYNCS 0x989680 ;  /* 0x009896800000d95d */ /* 0x002fea0003900000 */
[----:B------:R-:W1:Y:S02]  /*23710*/  @!P5 SYNCS.PHASECHK.TRANS64 P5, [R61+URZ+0x28c90], R68 ;  /* 0x028c90443d00d5a7 */ /* 0x000e6400080a007f */
[----:B-1----:R-:W-:Y:S05]  /*23720*/  @!P5 BRA `(.L_x_5769) ;  /* 0xfffffffc00f0d947 */ /* 0x002fea000383ffff */
[----:B------:R-:W-:Y:S05]  /*23730*/  BRA `(.L_x_6120) ;  /* 0xfffffdfc00687947 */ /* 0x000fea000383ffff */
.L_x_5770:
        /* <DEDUP_REMOVED lines=8> */
.L_x_6122:
[----:B------:R-:W-:Y:S05]  /*237c0*/  BSYNC B1 ;  /* 0x0000000000017941 */ /* 0x000fea0003800000 */
.L_x_6121:
        /* <DEDUP_REMOVED lines=8> */
.L_x_6123:
[----:B------:R-:W-:Y:S01]  /*23850*/  IMAD.MOV.U32 R70, RZ, RZ, R14 ;  /* 0x000000ffff467224 */ /* 0x000fe200078e000e */
[----:B------:R-:W-:Y:S06]  /*23860*/  BRA `(.L_x_6124) ;  /* 0xfffffdfc00307947 */ /* 0x000fec000383ffff */
.L_x_5780:
[----:B0-----:R0:W1:Y:S02]  /*23870*/  SYNCS.PHASECHK.TRANS64.TRYWAIT P6, [R61+URZ+0x28c90], R68 ;  /* 0x028c90443d0075a7 */ /* 0x00106400080c017f */
[----:B-1----:R-:W-:Y:S05]  /*23880*/  @!P6 NANOSLEEP.SYNCS 0x989680 ;  /* 0x009896800000e95d */ /* 0x002fea0003900000 */
[----:B------:R-:W1:Y:S02]  /*23890*/  @!P6 SYNCS.PHASECHK.TRANS64 P6, [R61+URZ+0x28c90], R68 ;  /* 0x028c90443d00e5a7 */ /* 0x000e6400080c007f */
[----:B-1----:R-:W-:Y:S05]  /*238a0*/  @!P6 BRA `(.L_x_5780) ;  /* 0xfffffffc00f0e947 */ /* 0x002fea000383ffff */
[----:B------:R-:W-:Y:S05]  /*238b0*/  BRA `(.L_x_6125) ;  /* 0xfffffe0400b87947 */ /* 0x000fea000383ffff */
.L_x_5781:
        /* <DEDUP_REMOVED lines=8> */
.L_x_6127:
[----:B------:R-:W-:Y:S05]  /*23940*/  BSYNC B1 ;  /* 0x0000000000017941 */ /* 0x000fea0003800000 */
.L_x_6126:
        /* <DEDUP_REMOVED lines=8> */
.L_x_6128:
[----:B------:R-:W-:Y:S01]  /*239d0*/  IMAD.MOV.U32 R70, RZ, RZ, R14 ;  /* 0x000000ffff467224 */ /* 0x000fe200078e000e */
[----:B------:R-:W-:Y:S06]  /*239e0*/  BRA `(.L_x_6129) ;  /* 0xfffffe0400807947 */ /* 0x000fec000383ffff */
.L_x_5786:
[----:B-1----:R1:W2:Y:S02]  /*239f0*/  SYNCS.PHASECHK.TRANS64.TRYWAIT P4, [R61+URZ+0x28c90], R68 ;  /* 0x028c90443d0075a7 */ /* 0x0022a4000808017f */
[----:B--2---:R-:W-:Y:S05]  /*23a00*/  @!P4 NANOSLEEP.SYNCS 0x989680 ;  /* 0x009896800000c95d */ /* 0x004fea0003900000 */
[----:B------:R-:W2:Y:S02]  /*23a10*/  @!P4 SYNCS.PHASECHK.TRANS64 P4, [R61+URZ+0x28c90], R68 ;  /* 0x028c90443d00c5a7 */ /* 0x000ea4000808007f */
[----:B--2---:R-:W-:Y:S05]  /*23a20*/  @!P4 BRA `(.L_x_5786) ;  /* 0xfffffffc00f0c947 */ /* 0x004fea000383ffff */
[----:B------:R-:W-:Y:S05]  /*23a30*/  BRA `(.L_x_6130) ;  /* 0xfffffe0c00807947 */ /* 0x000fea000383ffff */
.L_x_5787:
[----:B------:R-:W-:Y:S01]  /*23a40*/  BSSY B1, `(.L_x_6131) ;  /* 0x0000007000017945 */ /* 0x000fe20003800000 */
[----:B------:R-:W-:Y:S02]  /*23a50*/  IMAD.MOV.U32 R12, RZ, RZ, RZ ;  /* 0x000000ffff0c7224 */ /* 0x000fe400078e00ff */
[----:B------:R-:W-:Y:S02]  /*23a60*/  IMAD.MOV.U32 R11, RZ, RZ, 0x1c1f ;  /* 0x00001c1fff0b7424 */ /* 0x000fe400078e00ff */
[----:B------:R-:W-:-:S07]  /*23a70*/  IMAD.MOV.U32 R15, RZ, RZ, -0x1 ;  /* 0xffffffffff0f7424 */ /* 0x000fce00078e00ff */
[----:B-1----:R-:W-:Y:S05]  /*23a80*/  WARPSYNC.COLLECTIVE R15, `(.L_x_6132) ;  /* 0x000000000f087348 */ /* 0x002fea0003c00000 */
[----:B------:R0:W2:Y:S02]  /*23a90*/  SHFL.IDX P6, R14, R13, R12, R11 ;  /* 0x0000000c0d0e7389 */ /* 0x0000a400000c000b */
[----:B012---:R-:W-:Y:S01]  /*23aa0*/  ENDCOLLECTIVE ;  /* 0x000000000000791b */ /* 0x007fe20003800000 */
.L_x_6132:
[----:B------:R-:W-:Y:S05]  /*23ab0*/  BSYNC B1 ;  /* 0x0000000000017941 */ /* 0x000fea0003800000 */
.L_x_6131:
        /* <DEDUP_REMOVED lines=8> */
.L_x_6133:
[----:B------:R-:W-:Y:S05]  /*23b40*/  BRA `(.L_x_6134) ;  /* 0xfffffe0c00a07947 */ /* 0x000fea000383ffff */
.L_x_5791:
[----:B--2---:R2:W3:Y:S02]  /*23b50*/  SYNCS.PHASECHK.TRANS64.TRYWAIT P3, [R61+URZ+0x28cb0], R68 ;  /* 0x028cb0443d0075a7 */ /* 0x0044e4000806017f */
[----:B---3--:R-:W-:Y:S05]  /*23b60*/  @!P3 NANOSLEEP.SYNCS 0x989680 ;  /* 0x009896800000b95d */ /* 0x008fea0003900000 */
[----:B------:R-:W3:Y:S02]  /*23b70*/  @!P3 SYNCS.PHASECHK.TRANS64 P3, [R61+URZ+0x28cb0], R68 ;  /* 0x028cb0443d00b5a7 */ /* 0x000ee4000806007f */
[----:B---3--:R-:W-:Y:S05]  /*23b80*/  @!P3 BRA `(.L_x_5791) ;  /* 0xfffffffc00f0b947 */ /* 0x008fea000383ffff */
[----:B------:R-:W-:Y:S05]  /*23b90*/  BRA `(.L_x_6135) ;  /* 0xfffffe10002c7947 */ /* 0x000fea000383ffff */
.L_x_5812:
[----:B-1----:R1:W2:Y:S02]  /*23ba0*/  SYNCS.PHASECHK.TRANS64.TRYWAIT P1, [R12+URZ+0x28c50], R5 ;  /* 0x028c50050c0075a7 */ /* 0x0022a4000802017f */
[----:B--2---:R-:W-:Y:S05]  /*23bb0*/  @!P1 NANOSLEEP.SYNCS 0x989680 ;  /* 0x009896800000995d */ /* 0x004fea0003900000 */
[----:B------:R-:W2:Y:S02]  /*23bc0*/  @!P1 SYNCS.PHASECHK.TRANS64 P1, [R12+URZ+0x28c50], R5 ;  /* 0x028c50050c0095a7 */ /* 0x000ea4000802007f */
[----:B--2---:R-:W-:Y:S05]  /*23bd0*/  @!P1 BRA `(.L_x_5812) ;  /* 0xfffffffc00f09947 */ /* 0x004fea000383ffff */
[----:B------:R-:W-:Y:S05]  /*23be0*/  BRA `(.L_x_6136) ;  /* 0xfffffe2400d87947 */ /* 0x000fea000383ffff */
.L_x_5820:
[----:B-1----:R1:W2:Y:S02]  /*23bf0*/  SYNCS.PHASECHK.TRANS64.TRYWAIT P1, [R21+URZ+0x28c50], R12 ;  /* 0x028c500c150075a7 */ /* 0x0022a4000802017f */
[----:B--2---:R-:W-:Y:S05]  /*23c00*/  @!P1 NANOSLEEP.SYNCS 0x989680 ;  /* 0x009896800000995d */ /* 0x004fea0003900000 */
[----:B------:R-:W2:Y:S02]  /*23c10*/  @!P1 SYNCS.PHASECHK.TRANS64 P1, [R21+URZ+0x28c50], R12 ;  /* 0x028c500c150095a7 */ /* 0x000ea4000802007f */
[----:B--2---:R-:W-:Y:S05]  /*23c20*/  @!P1 BRA `(.L_x_5820) ;  /* 0xfffffffc00f09947 */ /* 0x004fea000383ffff */
[----:B------:R-:W-:Y:S05]  /*23c30*/  BRA `(.L_x_5819) ;  /* 0xfffffe3400007947 */ /* 0x000fea000383ffff */
.L_x_5844:
[----:B------:R-:W-:Y:S01]  /*23c40*/  BSSY B1, `(.L_x_6137) ;  /* 0x0000008000017945 */ /* 0x000fe20003800000 */
[----:B------:R-:W-:Y:S02]  /*23c50*/  IMAD.MOV.U32 R13, RZ, RZ, R31 ;  /* 0x000000ffff0d7224 */ /* 0x000fe400078e001f */
[----:B------:R-:W-:Y:S02]  /*23c60*/  IMAD.MOV.U32 R12, RZ, RZ, RZ ;  /* 0x000000ffff0c7224 */ /* 0x000fe400078e00ff */
[----:B0-----:R-:W-:Y:S02]  /*23c70*/  IMAD.MOV.U32 R11, RZ, RZ, 0x1c1f ;  /* 0x00001c1fff0b7424 */ /* 0x001fe400078e00ff */
[----:B------:R-:W-:-:S07]  /*23c80*/  IMAD.MOV.U32 R15, RZ, RZ, -0x1 ;  /* 0xffffffffff0f7424 */ /* 0x000fce00078e00ff */
[----:B------:R-:W-:Y:S05]  /*23c90*/  WARPSYNC.COLLECTIVE R15, `(.L_x_6138) ;  /* 0x000000000f087348 */ /* 0x000fea0003c00000 */
[----:B------:R0:W1:Y:S02]  /*23ca0*/  SHFL.IDX P6, R14, R13, R12, R11 ;  /* 0x0000000c0d0e7389 */ /* 0x00006400000c000b */
[----:B01----:R-:W-:Y:S01]  /*23cb0*/  ENDCOLLECTIVE ;  /* 0x000000000000791b */ /* 0x003fe20003800000 */
.L_x_6138:
[----:B------:R-:W-:Y:S05]  /*23cc0*/  BSYNC B1 ;  /* 0x0000000000017941 */ /* 0x000fea0003800000 */
.L_x_6137:
        /* <DEDUP_REMOVED lines=8> */
.L_x_6139:
[----:B------:R-:W-:Y:S02]  /*23d50*/  IMAD.MOV.U32 R13, RZ, RZ, R80 ;  /* 0x000000ffff0d7224 */ /* 0x000fe400078e0050 */
[----:B------:R-:W-:-:S07]  /*23d60*/  IMAD.MOV.U32 R3, RZ, RZ, R14 ;  /* 0x000000ffff037224 */ /* 0x000fce00078e000e */
[----:B------:R-:W-:Y:S05]  /*23d70*/  WARPSYNC.COLLECTIVE R15, `(.L_x_6140) ;  /* 0x000000000f087348 */ /* 0x000fea0003c00000 */
[----:B------:R0:W1:Y:S02]  /*23d80*/  SHFL.IDX P6, R14, R13, R12, R11 ;  /* 0x0000000c0d0e7389 */ /* 0x00006400000c000b */
[----:B01----:R-:W-:Y:S01]  /*23d90*/  ENDCOLLECTIVE ;  /* 0x000000000000791b */ /* 0x003fe20003800000 */
.L_x_6140:
[----:B------:R-:W-:Y:S02]  /*23da0*/  IMAD.MOV.U32 R13, RZ, RZ, R30 ;  /* 0x000000ffff0d7224 */ /* 0x000fe400078e001e */
[----:B------:R-:W-:-:S07]  /*23db0*/  IMAD.MOV.U32 R7, RZ, RZ, R14 ;  /* 0x000000ffff077224 */ /* 0x000fce00078e000e */
[----:B------:R-:W-:Y:S05]  /*23dc0*/  WARPSYNC.COLLECTIVE R15, `(.L_x_6141) ;  /* 0x000000000f087348 */ /* 0x000fea0003c00000 */
[----:B------:R0:W1:Y:S02]  /*23dd0*/  SHFL.IDX P6, R14, R13, R12, R11 ;  /* 0x0000000c0d0e7389 */ /* 0x00006400000c000b */
[----:B01----:R-:W-:Y:S01]  /*23de0*/  ENDCOLLECTIVE ;  /* 0x000000000000791b */ /* 0x003fe20003800000 */
.L_x_6141:
[----:B------:R-:W-:Y:S01]  /*23df0*/  IMAD.MOV.U32 R8, RZ, RZ, R14 ;  /* 0x000000ffff087224 */ /* 0x000fe200078e000e */
[----:B------:R-:W-:Y:S06]  /*23e00*/  BRA `(.L_x_6142) ;  /* 0xfffffe5000307947 */ /* 0x000fec000383ffff */
.L_x_5847:
[----:B------:R-:W-:Y:S01]  /*23e10*/  BSSY B1, `(.L_x_6143) ;  /* 0x0000008000017945 */ /* 0x000fe20003800000 */
[----:B------:R-:W-:Y:S02]  /*23e20*/  IMAD.MOV.U32 R13, RZ, RZ, R31 ;  /* 0x000000ffff0d7224 */ /* 0x000fe400078e001f */
[----:B------:R-:W-:Y:S02]  /*23e30*/  IMAD.MOV.U32 R12, RZ, RZ, 0x1 ;  /* 0x00000001ff0c7424 */ /* 0x000fe400078e00ff */
[----:B------:R-:W-:Y:S02]  /*23e40*/  IMAD.MOV.U32 R11, RZ, RZ, 0x1c1f ;  /* 0x00001c1fff0b7424 */ /* 0x000fe400078e00ff */
[----:B------:R-:W-:-:S07]  /*23e50*/  IMAD.MOV.U32 R15, RZ, RZ, -0x1 ;  /* 0xffffffffff0f7424 */ /* 0x000fce00078e00ff */
[----:B-1--4-:R-:W-:Y:S05]  /*23e60*/  WARPSYNC.COLLECTIVE R15, `(.L_x_6144) ;  /* 0x000000000f087348 */ /* 0x012fea0003c00000 */
[----:B------:R0:W2:Y:S02]  /*23e70*/  SHFL.IDX P6, R14, R13, R12, R11 ;  /* 0x0000000c0d0e7389 */ /* 0x0000a400000c000b */
[----:B012-4-:R-:W-:Y:S01]  /*23e80*/  ENDCOLLECTIVE ;  /* 0x000000000000791b */ /* 0x017fe20003800000 */
.L_x_6144:
[----:B------:R-:W-:Y:S05]  /*23e90*/  BSYNC B1 ;  /* 0x0000000000017941 */ /* 0x000fea0003800000 */
.L_x_6143:
        /* <DEDUP_REMOVED lines=8> */
.L_x_6145:
[----:B------:R-:W-:Y:S02]  /*23f20*/  IMAD.MOV.U32 R13, RZ, RZ, R80 ;  /* 0x000000ffff0d7224 */ /* 0x000fe400078e0050 */
[----:B------:R-:W-:-:S07]  /*23f30*/  IMAD.MOV.U32 R3, RZ, RZ, R14 ;  /* 0x000000ffff037224 */ /* 0x000fce00078e000e */
[----:B------:R-:W-:Y:S05]  /*23f40*/  WARPSYNC.COLLECTIVE R15, `(.L_x_6146) ;  /* 0x000000000f087348 */ /* 0x000fea0003c00000 */
[----:B------:R0:W1:Y:S02]  /*23f50*/  SHFL.IDX P6, R14, R13, R12, R11 ;  /* 0x0000000c0d0e7389 */ /* 0x00006400000c000b */
[----:B01----:R-:W-:Y:S01]  /*23f60*/  ENDCOLLECTIVE ;  /* 0x000000000000791b */ /* 0x003fe20003800000 */
.L_x_6146:
[----:B------:R-:W-:Y:S02]  /*23f70*/  IMAD.MOV.U32 R13, RZ, RZ, R30 ;  /* 0x000000ffff0d7224 */ /* 0x000fe400078e001e */
[----:B------:R-:W-:-:S07]  /*23f80*/  IMAD.MOV.U32 R7, RZ, RZ, R14 ;  /* 0x000000ffff077224 */ /* 0x000fce00078e000e */
[----:B------:R-:W-:Y:S05]  /*23f90*/  WARPSYNC.COLLECTIVE R15, `(.L_x_6147) ;  /* 0x000000000f087348 */ /* 0x000fea0003c00000 */
[----:B------:R0:W1:Y:S02]  /*23fa0*/  SHFL.IDX P6, R14, R13, R12, R11 ;  /* 0x0000000c0d0e7389 */ /* 0x00006400000c000b */
[----:B01----:R-:W-:Y:S01]  /*23fb0*/  ENDCOLLECTIVE ;  /* 0x000000000000791b */ /* 0x003fe20003800000 */
.L_x_6147:
[----:B------:R-:W-:Y:S01]  /*23fc0*/  IMAD.MOV.U32 R30, RZ, RZ, R14 ;  /* 0x000000ffff1e7224 */ /* 0x000fe200078e000e */
[----:B------:R-:W-:Y:S06]  /*23fd0*/  BRA `(.L_x_6148) ;  /* 0xfffffe50008c7947 */ /* 0x000fec000383ffff */
.L_x_5851:
[----:B0-----:R0:W1:Y:S02]  /*23fe0*/  SYNCS.PHASECHK.TRANS64.TRYWAIT P0, [R2+URZ+0x28c00], R35 ;  /* 0x028c0023020075a7 */ /* 0x001064000800017f */
[----:B-1----:R-:W-:Y:S05]  /*23ff0*/  @!P0 NANOSLEEP.SYNCS 0x989680 ;  /* 0x009896800000895d */ /* 0x002fea0003900000 */
[----:B------:R-:W1:Y:S02]  /*24000*/  @!P0 SYNCS.PHASECHK.TRANS64 P0, [R2+URZ+0x28c00], R35 ;  /* 0x028c0023020085a7 */ /* 0x000e64000800007f */
[----:B-1----:R-:W-:Y:S05]  /*24010*/  @!P0 BRA `(.L_x_5851) ;  /* 0xfffffffc00f08947 */ /* 0x002fea000383ffff */
[----:B------:R-:W-:Y:S05]  /*24020*/  BRA `(.L_x_6149) ;  /* 0xfffffe5400807947 */ /* 0x000fea000383ffff */
.L_x_5859:
[----:B------:R-:W1:Y:S01]  /*24030*/  LDC R39, c[0x0][0x3f4] ;  /* 0x0000fd00ff277b82 */ /* 0x000e620000000800 */
[----:B------:R-:W-:Y:S01]  /*24040*/  BSSY B1, `(.L_x_6150) ;  /* 0x0000008000017945 */ /* 0x000fe20003800000 */
[----:B------:R-:W-:Y:S02]  /*24050*/  IMAD.MOV.U32 R13, RZ, RZ, R27 ;  /* 0x000000ffff0d7224 */ /* 0x000fe400078e001b */
[----:B------:R-:W-:Y:S02]  /*24060*/  IMAD.MOV.U32 R12, RZ, RZ, RZ ;  /* 0x000000ffff0c7224 */ /* 0x000fe400078e00ff */
[----:B0-----:R-:W-:Y:S02]  /*24070*/  IMAD.MOV.U32 R11, RZ, RZ, 0x1c1f ;  /* 0x00001c1fff0b7424 */ /* 0x001fe400078e00ff */
[----:B------:R-:W-:-:S07]  /*24080*/  IMAD.MOV.U32 R15, RZ, RZ, -0x1 ;  /* 0xffffffffff0f7424 */ /* 0x000fce00078e00ff */
[----:B-1-3--:R-:W-:Y:S05]  /*24090*/  WARPSYNC.COLLECTIVE R15, `(.L_x_6151) ;  /* 0x000000000f087348 */ /* 0x00afea0003c00000 */
[----:B------:R0:W2:Y:S02]  /*240a0*/  SHFL.IDX P6, R14, R13, R12, R11 ;  /* 0x0000000c0d0e7389 */ /* 0x0000a400000c000b */
[----:B0123--:R-:W-:Y:S01]  /*240b0*/  ENDCOLLECTIVE ;  /* 0x000000000000791b */ /* 0x00ffe20003800000 */
.L_x_6151:
[----:B------:R-:W-:Y:S05]  /*240c0*/  BSYNC B1 ;  /* 0x0000000000017941 */ /* 0x000fea0003800000 */
.L_x_6150:
[----:B------:R-:W-:Y:S01]  /*240d0*/  IMAD.MOV.U32 R13, RZ, RZ, R26 ;  /* 0x000000ffff0d7224 */ /* 0x000fe200078e001a */
[----:B------:R-:W-:Y:S01]  /*240e0*/  ISETP.GE.AND P0, PT, R18, R39, PT ;  /* 0x000000271200720c */ /* 0x000fe20003f06270 */
[----:B------:R-:W-:Y:S02]  /*240f0*/  IMAD.MOV.U32 R12, RZ, RZ, RZ ;  /* 0x000000ffff0c7224 */ /* 0x000fe400078e00ff */
[----:B------:R-:W-:Y:S02]  /*24100*/  IMAD.MOV.U32 R11, RZ, RZ, 0x1c1f ;  /* 0x00001c1fff0b7424 */ /* 0x000fe400078e00ff */
[----:B------:R-:W-:Y:S02]  /*24110*/  IMAD.MOV.U32 R15, RZ, RZ, -0x1 ;  /* 0xffffffffff0f7424 */ /* 0x000fe400078e00ff */
[----:B------:R-:W-:Y:S02]  /*24120*/  IMAD.MOV.U32 R0, RZ, RZ, R14 ;  /* 0x000000ffff007224 */ /* 0x000fe400078e000e */
[----:B------:R-:W-:-:S07]  /*24130*/  IMAD R3, R23, R6, RZ ;  /* 0x0000000617037224 */ /* 0x000fce00078e02ff */
[----:B------:R-:W-:Y:S05]  /*24140*/  WARPSYNC.COLLECTIVE R15, `(.L_x_6152) ;  /* 0x000000000f087348 */ /* 0x000fea0003c00000 */
[----:B------:R0:W1:Y:S02]  /*24150*/  SHFL.IDX P6, R14, R13, R12, R11 ;  /* 0x0000000c0d0e7389 */ /* 0x00006400000c000b */
[----:B01----:R-:W-:Y:S01]  /*24160*/  ENDCOLLECTIVE ;  /* 0x000000000000791b */ /* 0x003fe20003800000 */
.L_x_6152:
[----:B------:R-:W-:Y:S01]  /*24170*/  ISETP.GE.OR P1, PT, R34, R3, P0 ;  /* 0x000000032200720c */ /* 0x000fe20000726670 */
[----:B------:R-:W-:-:S12]  /*24180*/  IMAD.MOV.U32 R13, RZ, RZ, R25 ;  /* 0x000000ffff0d7224 */ /* 0x000fd800078e0019 */
[C---:B------:R-:W-:Y:S01]  /*24190*/  @!P1 IMAD.SHL.U32 R7, R18.reuse, 0x2, RZ ;  /* 0x0000000212079824 */ /* 0x040fe200078e00ff */
[----:B------:R-:W-:Y:S01]  /*241a0*/  @!P1 SHF.L.U64.HI R6, R18, 0x1, R19 ;  /* 0x0000000112069819 */ /* 0x000fe20000010213 */
[----:B------:R-:W-:-:S07]  /*241b0*/  IMAD.MOV.U32 R4, RZ, RZ, R14 ;  /* 0x000000ffff047224 */ /* 0x000fce00078e000e */
[----:B------:R-:W-:Y:S05]  /*241c0*/  WARPSYNC.COLLECTIVE R15, `(.L_x_6153) ;  /* 0x000000000f087348 */ /* 0x000fea0003c00000 */
[----:B------:R0:W1:Y:S02]  /*241d0*/  SHFL.IDX P6, R14, R13, R12, R11 ;  /* 0x0000000c0d0e7389 */ /* 0x00006400000c000b */
[----:B01----:R-:W-:Y:S01]  /*241e0*/  ENDCOLLECTIVE ;  /* 0x000000000000791b */ /* 0x003fe20003800000 */
.L_x_6153:
[----:B------:R-:W-:-:S05]  /*241f0*/  @!P1 IADD3 R8, P2, R4, R7, RZ ;  /* 0x0000000704089210 */ /* 0x000fca0007f5e0ff */
[----:B------:R-:W-:Y:S02]  /*24200*/  @!P1 IMAD.X R9, R0, 0x1, R6, P2 ;  /* 0x0000000100099824 */ /* 0x000fe400010e0606 */
[----:B------:R-:W-:Y:S02]  /*24210*/  IMAD.MOV.U32 R13, RZ, RZ, R35 ;  /* 0x000000ffff0d7224 */ /* 0x000fe400078e0023 */
[----:B------:R-:W-:-:S07]  /*24220*/  IMAD.MOV.U32 R5, RZ, RZ, R14 ;  /* 0x000000ffff057224 */ /* 0x000fce00078e000e */
[----:B------:R-:W-:Y:S05]  /*24230*/  WARPSYNC.COLLECTIVE R15, `(.L_x_6154) ;  /* 0x000000000f087348 */ /* 0x000fea0003c00000 */
[----:B------:R0:W1:Y:S02]  /*24240*/  SHFL.IDX P6, R14, R13, R12, R11 ;  /* 0x0000000c0d0e7389 */ /* 0x00006400000c000b */
[----:B01----:R-:W-:Y:S01]  /*24250*/  ENDCOLLECTIVE ;  /* 0x000000000000791b */ /* 0x003fe20003800000 */
.L_x_6154:
[----:B------:R-:W2:Y:S01]  /*24260*/  @!P1 LD.E.128 R8, desc[UR40][R8.64] ;  /* 0x0000002808089980 */ /* 0x000ea2000c101d00 */
[----:B------:R-:W-:-:S05]  /*24270*/  @!P1 IADD3 R4, P2, R14, R7, RZ ;  /* 0x000000070e049210 */ /* 0x000fca0007f5e0ff */
[----:B------:R-:W-:-:S06]  /*24280*/  @!P1 IMAD.X R5, R5, 0x1, R6, P2 ;  /* 0x0000000105059824 */ /* 0x000fcc00010e0606 */
[----:B------:R-:W5:Y:S01]  /*24290*/  @!P1 LD.E.128 R4, desc[UR40][R4.64] ;  /* 0x0000002804049980 */ /* 0x000f62000c101d00 */
[----:B------:R-:W-:Y:S02]  /*242a0*/  CS2R R20, SRZ ;  /* 0x0000000000147805 */ /* 0x000fe4000001ff00 */
[----:B------:R-:W-:Y:S01]  /*242b0*/  CS2R R28, SRZ ;  /* 0x00000000001c7805 */ /* 0x000fe2000001ff00 */
[----:B------:R-:W-:Y:S01]  /*242c0*/  IMAD.MOV.U32 R13, RZ, RZ, R27 ;  /* 0x000000ffff0d7224 */ /* 0x000fe200078e001b */
[----:B------:R-:W-:Y:S02]  /*242d0*/  CS2R R30, SRZ ;  /* 0x00000000001e7805 */ /* 0x000fe4000001ff00 */
[----:B------:R-:W-:Y:S01]  /*242e0*/  CS2R R32, SRZ ;  /* 0x0000000000207805 */ /* 0x000fe2000001ff00 */
[----:B--2---:R-:W-:Y:S02]  /*242f0*/  @!P1 IMAD.MOV.U32 R21, RZ, RZ, R9 ;  /* 0x000000ffff159224 */ /* 0x004fe400078e0009 */
[----:B------:R-:W-:-:S02]  /*24300*/  @!P1 IMAD.MOV.U32 R29, RZ, RZ, R11 ;  /* 0x000000ffff1d9224 */ /* 0x000fc400078e000b */
[----:B------:R-:W-:Y:S02]  /*24310*/  IMAD.MOV.U32 R12, RZ, RZ, R21 ;  /* 0x000000ffff0c7224 */ /* 0x000fe400078e0015 */
[----:B------:R-:W-:Y:S02]  /*24320*/  IMAD.MOV.U32 R11, RZ, RZ, 0x1c1f ;  /* 0x00001c1fff0b7424 */ /* 0x000fe400078e00ff */
[----:B------:R-:W-:Y:S01]  /*24330*/  @!P1 IMAD.MOV.U32 R20, RZ, RZ, R8 ;  /* 0x000000ffff149224 */ /* 0x000fe200078e0008 */
[----:B------:R-:W-:Y:S01]  /*24340*/  PRMT R42, R12, 0x7610, R42 ;  /* 0x000076100c2a7816 */ /* 0x000fe2000000002a */
[----:B------:R-:W-:Y:S02]  /*24350*/  IMAD.MOV.U32 R12, RZ, RZ, 0x1 ;  /* 0x00000001ff0c7424 */ /* 0x000fe400078e00ff */
[----:B------:R-:W-:Y:S02]  /*24360*/  IMAD.MOV.U32 R0, RZ, RZ, R20 ;  /* 0x000000ffff007224 */ /* 0x000fe400078e0014 */
[----:B------:R-:W-:-:S07]  /*24370*/  @!P1 IMAD.MOV.U32 R28, RZ, RZ, R10 ;  /* 0x000000ffff1c9224 */ /* 0x000fce00078e000a */
[----:B-----5:R-:W-:Y:S05]  /*24380*/  WARPSYNC.COLLECTIVE R15, `(.L_x_6155) ;  /* 0x000000000f087348 */ /* 0x020fea0003c00000 */
[----:B------:R0:W1:Y:S02]  /*24390*/  SHFL.IDX P6, R14, R13, R12, R11 ;  /* 0x0000000c0d0e7389 */ /* 0x00006400000c000b */
[----:B01---5:R-:W-:Y:S01]  /*243a0*/  ENDCOLLECTIVE ;  /* 0x000000000000791b */ /* 0x023fe20003800000 */
.L_x_6155:
[----:B------:R-:W-:Y:S01]  /*243b0*/  IMAD.MOV.U32 R9, RZ, RZ, R29 ;  /* 0x000000ffff097224 */ /* 0x000fe200078e001d */
[----:B------:R-:W-:Y:S01]  /*243c0*/  PRMT R36, R36, 0x5410, R0 ;  /* 0x0000541024247816 */ /* 0x000fe20000000000 */
[----:B------:R-:W-:Y:S02]  /*243d0*/  IMAD.MOV.U32 R8, RZ, RZ, R28 ;  /* 0x000000ffff087224 */ /* 0x000fe400078e001c */
[----:B------:R-:W-:Y:S01]  /*243e0*/  @!P1 IMAD.MOV.U32 R30, RZ, RZ, R4 ;  /* 0x000000ffff1e9224 */ /* 0x000fe200078e0004 */
[----:B------:R-:W-:Y:S01]  /*243f0*/  PRMT R37, R9, 0x7610, R37 ;  /* 0x0000761009257816 */ /* 0x000fe20000000025 */
[----:B------:R-:W-:Y:S01]  /*24400*/  @!P1 IMAD.MOV.U32 R31, RZ, RZ, R5 ;  /* 0x000000ffff1f9224 */ /* 0x000fe200078e0005 */
[----:B------:R-:W-:Y:S01]  /*24410*/  PRMT R36, R8, 0x7610, R36 ;  /* 0x0000761008247816 */ /* 0x000fe20000000024 */
[----:B------:R-:W-:Y:S02]  /*24420*/  @!P1 IMAD.MOV.U32 R32, RZ, RZ, R6 ;  /* 0x000000ffff209224 */ /* 0x000fe400078e0006 */
[----:B------:R-:W-:-:S02]  /*24430*/  @!P1 IMAD.MOV.U32 R33, RZ, RZ, R7 ;  /* 0x000000ffff219224 */ /* 0x000fc400078e0007 */
[----:B------:R-:W-:Y:S02]  /*24440*/  IMAD.MOV.U32 R13, RZ, RZ, R26 ;  /* 0x000000ffff0d7224 */ /* 0x000fe400078e001a */
[----:B------:R-:W-:Y:S02]  /*24450*/  IMAD.MOV.U32 R4, RZ, RZ, R30 ;  /* 0x000000ffff047224 */ /* 0x000fe400078e001e */
[----:B------:R-:W-:Y:S02]  /*24460*/  IMAD.MOV.U32 R5, RZ, RZ, R31 ;  /* 0x000000ffff057224 */ /* 0x000fe400078e001f */
[----:B------:R-:W-:Y:S02]  /*24470*/  IMAD.MOV.U32 R6, RZ, RZ, R32 ;  /* 0x000000ffff067224 */ /* 0x000fe400078e0020 */
[----:B------:R-:W-:Y:S01]  /*24480*/  IMAD.MOV.U32 R7, RZ, RZ, R33 ;  /* 0x000000ffff077224 */ /* 0x000fe200078e0021 */
[----:B------:R-:W-:Y:S01]  /*24490*/  PRMT R42, R42, 0x5410, R5 ;  /* 0x000054102a2a7816 */ /* 0x000fe20000000005 */
[----:B------:R-:W-:Y:S01]  /*244a0*/  IMAD.MOV.U32 R0, RZ, RZ, R14 ;  /* 0x000000ffff007224 */ /* 0x000fe200078e000e */
[----:B------:R-:W-:-:S07]  /*244b0*/  PRMT R40, R6, 0x5410, R4 ;  /* 0x0000541006287816 */ /* 0x000fce0000000004 */
[----:B------:R-:W-:Y:S05]  /*244c0*/  WARPSYNC.COLLECTIVE R15, `(.L_x_6156) ;  /* 0x000000000f087348 */ /* 0x000fea0003c00000 */
[----:B------:R0:W1:Y:S02]  /*244d0*/  SHFL.IDX P6, R14, R13, R12, R11 ;  /* 0x0000000c0d0e7389 */ /* 0x00006400000c000b */
[----:B01----:R-:W-:Y:S01]  /*244e0*/  ENDCOLLECTIVE ;  /* 0x000000000000791b */ /* 0x003fe20003800000 */
.L_x_6156:
[----:B------:R-:W-:Y:S02]  /*244f0*/  PRMT R43, R43, 0x5410, R7 ;  /* 0x000054102b2b7816 */ /* 0x000fe40000000007 */
[----:B------:R-:W-:Y:S01]  /*24500*/  CS2R R4, SRZ ;  /* 0x0000000000047805 */ /* 0x000fe2000001ff00 */
[----:B------:R-:W-:Y:S02]  /*24510*/  IMAD.MOV.U32 R13, RZ, RZ, R25 ;  /* 0x000000ffff0d7224 */ /* 0x000fe400078e0019 */
[----:B------:R-:W-:-:S07]  /*24520*/  IMAD.MOV.U32 R24, RZ, RZ, R14 ;  /* 0x000000ffff187224 */ /* 0x000fce00078e000e */
[----:B------:R-:W-:Y:S05]  /*24530*/  WARPSYNC.COLLECTIVE R15, `(.L_x_6157) ;  /* 0x000000000f087348 */ /* 0x000fea0003c00000 */
[----:B------:R0:W1:Y:S02]  /*24540*/  SHFL.IDX P6, R14, R13, R12, R11 ;  /* 0x0000000c0d0e7389 */ /* 0x00006400000c000b */
[----:B01----:R-:W-:Y:S01]  /*24550*/  ENDCOLLECTIVE ;  /* 0x000000000000791b */ /* 0x003fe20003800000 */
.L_x_6157:
[----:B------:R-:W-:Y:S02]  /*24560*/  IMAD.MOV.U32 R13, RZ, RZ, R35 ;  /* 0x000000ffff0d7224 */ /* 0x000fe400078e0023 */
[----:B------:R-:W-:-:S07]  /*24570*/  IMAD.MOV.U32 R25, RZ, RZ, R14 ;  /* 0x000000ffff197224 */ /* 0x000fce00078e000e */
[----:B------:R-:W-:Y:S05]  /*24580*/  WARPSYNC.COLLECTIVE R15, `(.L_x_6158) ;  /* 0x000000000f087348 */ /* 0x000fea0003c00000 */
[----:B------:R0:W1:Y:S02]  /*24590*/  SHFL.IDX P6, R14, R13, R12, R11 ;  /* 0x0000000c0d0e7389 */ /* 0x00006400000c000b */
[----:B01----:R-:W-:Y:S01]  /*245a0*/  ENDCOLLECTIVE ;  /* 0x000000000000791b */ /* 0x003fe20003800000 */
.L_x_6158:
[----:B------:R-:W-:Y:S05]  /*245b0*/  BRA `(.L_x_6159) ;  /* 0xfffffe6000a47947 */ /* 0x000fea000383ffff */
.L_x_5863:
[----:B0-----:R0:W1:Y:S02]  /*245c0*/  SYNCS.PHASECHK.TRANS64.TRYWAIT P1, [R2+URZ+0x28c00], R13 ;  /* 0x028c000d020075a7 */ /* 0x001064000802017f */
[----:B-1----:R-:W-:Y:S05]  /*245d0*/  @!P1 NANOSLEEP.SYNCS 0x989680 ;  /* 0x009896800000995d */ /* 0x002fea0003900000 */
[----:B------:R-:W1:Y:S02]  /*245e0*/  @!P1 SYNCS.PHASECHK.TRANS64 P1, [R2+URZ+0x28c00], R13 ;  /* 0x028c000d020095a7 */ /* 0x000e64000802007f */
[----:B-1----:R-:W-:Y:S05]  /*245f0*/  @!P1 BRA `(.L_x_5863) ;  /* 0xfffffffc00f09947 */ /* 0x002fea000383ffff */
[----:B------:R-:W-:Y:S05]  /*24600*/  BRA `(.L_x_6160) ;  /* 0xfffffe6400447947 */ /* 0x000fea000383ffff */
.L_x_5869:
[----:B--2---:R2:W3:Y:S02]  /*24610*/  SYNCS.PHASECHK.TRANS64.TRYWAIT P1, [R12+URZ+0x28c30], R57 ;  /* 0x028c30390c0075a7 */ /* 0x0044e4000802017f */
[----:B---3--:R-:W-:Y:S05]  /*24620*/  @!P1 NANOSLEEP.SYNCS 0x989680 ;  /* 0x009896800000995d */ /* 0x008fea0003900000 */
[----:B------:R-:W3:Y:S02]  /*24630*/  @!P1 SYNCS.PHASECHK.TRANS64 P1, [R12+URZ+0x28c30], R57 ;  /* 0x028c30390c0095a7 */ /* 0x000ee4000802007f */
[----:B---3--:R-:W-:Y:S05]  /*24640*/  @!P1 BRA `(.L_x_5869) ;  /* 0xfffffffc00f09947 */ /* 0x008fea000383ffff */
[----:B------:R-:W-:Y:S05]  /*24650*/  BRA `(.L_x_5868) ;  /* 0xfffffe7000fc7947 */ /* 0x000fea000383ffff */
.L_x_5883:
[----:B-1----:R1:W3:Y:S02]  /*24660*/  SYNCS.PHASECHK.TRANS64.TRYWAIT P1, [R12+URZ+0x28c50], R57 ;  /* 0x028c50390c0075a7 */ /* 0x0022e4000802017f */
[----:B---3--:R-:W-:Y:S05]  /*24670*/  @!P1 NANOSLEEP.SYNCS 0x989680 ;  /* 0x009896800000995d */ /* 0x008fea0003900000 */
[----:B------:R-:W3:Y:S02]  /*24680*/  @!P1 SYNCS.PHASECHK.TRANS64 P1, [R12+URZ+0x28c50], R57 ;  /* 0x028c50390c0095a7 */ /* 0x000ee4000802007f */
[----:B---3--:R-:W-:Y:S05]  /*24690*/  @!P1 BRA `(.L_x_5883) ;  /* 0xfffffffc00f09947 */ /* 0x008fea000383ffff */
[----:B------:R-:W-:Y:S05]  /*246a0*/  BRA `(.L_x_5882) ;  /* 0xfffffe9000cc7947 */ /* 0x000fea000383ffff */
.L_x_5896:
[----:B-1----:R1:W2:Y:S02]  /*246b0*/  SYNCS.PHASECHK.TRANS64.TRYWAIT P1, [R21+URZ+0x28c30], R213 ;  /* 0x028c30d5150075a7 */ /* 0x0022a4000802017f */
[----:B--2---:R-:W-:Y:S05]  /*246c0*/  @!P1 NANOSLEEP.SYNCS 0x989680 ;  /* 0x009896800000995d */ /* 0x004fea0003900000 */
[----:B------:R-:W2:Y:S02]  /*246d0*/  @!P1 SYNCS.PHASECHK.TRANS64 P1, [R21+URZ+0x28c30], R213 ;  /* 0x028c30d5150095a7 */ /* 0x000ea4000802007f */
[----:B--2---:R-:W-:Y:S05]  /*246e0*/  @!P1 BRA `(.L_x_5896) ;  /* 0xfffffffc00f09947 */ /* 0x004fea000383ffff */
[----:B------:R-:W-:Y:S05]  /*246f0*/  BRA `(.L_x_5895) ;  /* 0xfffffe9800547947 */ /* 0x000fea000383ffff */
.L_x_5910:
[----:B---3--:R3:W4:Y:S02]  /*24700*/  SYNCS.PHASECHK.TRANS64.TRYWAIT P1, [R21+URZ+0x28c50], R213 ;  /* 0x028c50d5150075a7 */ /* 0x008724000802017f */
[----:B----4-:R-:W-:Y:S05]  /*24710*/  @!P1 NANOSLEEP.SYNCS 0x989680 ;  /* 0x009896800000995d */ /* 0x010fea0003900000 */
[----:B------:R-:W4:Y:S02]  /*24720*/  @!P1 SYNCS.PHASECHK.TRANS64 P1, [R21+URZ+0x28c50], R213 ;  /* 0x028c50d5150095a7 */ /* 0x000f24000802007f */
[----:B----4-:R-:W-:Y:S05]  /*24730*/  @!P1 BRA `(.L_x_5910) ;  /* 0xfffffffc00f09947 */ /* 0x010fea000383ffff */
[----:B------:R-:W-:Y:S05]  /*24740*/  BRA `(.L_x_5909) ;  /* 0xfffffebc00d47947 */ /* 0x000fea000383ffff */
.L_x_5924:
[----:B-1----:R1:W2:Y:S02]  /*24750*/  SYNCS.PHASECHK.TRANS64.TRYWAIT P2, [R12+URZ+0x28c30], R211 ;  /* 0x028c30d30c0075a7 */ /* 0x0022a4000804017f */
[----:B--2---:R-:W-:Y:S05]  /*24760*/  @!P2 NANOSLEEP.SYNCS 0x989680 ;  /* 0x009896800000a95d */ /* 0x004fea0003900000 */
[----:B------:R-:W2:Y:S02]  /*24770*/  @!P2 SYNCS.PHASECHK.TRANS64 P2, [R12+URZ+0x28c30], R211 ;  /* 0x028c30d30c00a5a7 */ /* 0x000ea4000804007f */
[----:B--2---:R-:W-:Y:S05]  /*24780*/  @!P2 BRA `(.L_x_5924) ;  /* 0xfffffffc00f0a947 */ /* 0x004fea000383ffff */
[----:B------:R-:W-:Y:S05]  /*24790*/  BRA `(.L_x_5923) ;  /* 0xfffffec400a47947 */ /* 0x000fea000383ffff */
.L_x_5930:
[----:B----4-:R4:W0:Y:S02]  /*247a0*/  SYNCS.PHASECHK.TRANS64.TRYWAIT P2, [R12+URZ+0x28c50], R211 ;  /* 0x028c50d30c0075a7 */ /* 0x010824000804017f */
[----:B0-----:R-:W-:Y:S05]  /*247b0*/  @!P2 NANOSLEEP.SYNCS 0x989680 ;  /* 0x009896800000a95d */ /* 0x001fea0003900000 */
[----:B------:R-:W0:Y:S02]  /*247c0*/  @!P2 SYNCS.PHASECHK.TRANS64 P2, [R12+URZ+0x28c50], R211 ;  /* 0x028c50d30c00a5a7 */ /* 0x000e24000804007f */
[----:B0-----:R-:W-:Y:S05]  /*247d0*/  @!P2 BRA `(.L_x_5930) ;  /* 0xfffffffc00f0a947 */ /* 0x001fea000383ffff */
[----:B------:R-:W-:Y:S05]  /*247e0*/  BRA `(.L_x_5929) ;  /* 0xfffffee000087947 */ /* 0x000fea000383ffff */
.L_x_5939:
[----:B-1----:R1:W2:Y:S02]  /*247f0*/  SYNCS.PHASECHK.TRANS64.TRYWAIT P1, [R21+URZ+0x28c30], R209 ;  /* 0x028c30d1150075a7 */ /* 0x0022a4000802017f */
[----:B--2---:R-:W-:Y:S05]  /*24800*/  @!P1 NANOSLEEP.SYNCS 0x989680 ;  /* 0x009896800000995d */ /* 0x004fea0003900000 */
[----:B------:R-:W2:Y:S02]  /*24810*/  @!P1 SYNCS.PHASECHK.TRANS64 P1, [R21+URZ+0x28c30], R209 ;  /* 0x028c30d1150095a7 */ /* 0x000ea4000802007f */
[----:B--2---:R-:W-:Y:S05]  /*24820*/  @!P1 BRA `(.L_x_5939) ;  /* 0xfffffffc00f09947 */ /* 0x004fea000383ffff */
[----:B------:R-:W-:Y:S05]  /*24830*/  BRA `(.L_x_5938) ;  /* 0xfffffee400207947 */ /* 0x000fea000383ffff */
.L_x_5953:
[----:B-1----:R1:W2:Y:S02]  /*24840*/  SYNCS.PHASECHK.TRANS64.TRYWAIT P1, [R21+URZ+0x28c50], R209 ;  /* 0x028c50d1150075a7 */ /* 0x0022a4000802017f */
[----:B--2---:R-:W-:Y:S05]  /*24850*/  @!P1 NANOSLEEP.SYNCS 0x989680 ;  /* 0x009896800000995d */ /* 0x004fea0003900000 */
[----:B------:R-:W2:Y:S02]  /*24860*/  @!P1 SYNCS.PHASECHK.TRANS64 P1, [R21+URZ+0x28c50], R209 ;  /* 0x028c50d1150095a7 */ /* 0x000ea4000802007f */
[----:B--2---:R-:W-:Y:S05]  /*24870*/  @!P1 BRA `(.L_x_5953) ;  /* 0xfffffffc00f09947 */ /* 0x004fea000383ffff */
[----:B------:R-:W-:Y:S05]  /*24880*/  BRA `(.L_x_5952) ;  /* 0xffffff08002c7947 */ /* 0x000fea000383ffff */
.L_x_5997:
[----:B------:R-:W0:Y:S01]  /*24890*/  S2R R13, SR_TID.X ;  /* 0x00000000000d7919 */ /* 0x000e220000002100 */
[----:B------:R-:W-:Y:S01]  /*248a0*/  BSSY B1, `(.L_x_6161) ;  /* 0x0000009000017945 */ /* 0x000fe20003800000 */
[----:B------:R-:W-:Y:S02]  /*248b0*/  IMAD.MOV.U32 R12, RZ, RZ, RZ ;  /* 0x000000ffff0c7224 */ /* 0x000fe400078e00ff */
[----:B------:R-:W-:Y:S02]  /*248c0*/  IMAD.MOV.U32 R11, RZ, RZ, 0x1f ;  /* 0x0000001fff0b7424 */ /* 0x000fe400078e00ff */
[----:B------:R-:W-:Y:S01]  /*248d0*/  IMAD.MOV.U32 R15, RZ, RZ, -0x1 ;  /* 0xffffffffff0f7424 */ /* 0x000fe200078e00ff */
[----:B0-----:R-:W-:-:S04]  /*248e0*/  SHF.R.U32.HI R13, RZ, 0x5, R13 ;  /* 0x00000005ff0d7819 */ /* 0x001fc8000001160d */
[----:B------:R-:W-:-:S07]  /*248f0*/  LOP3.LUT R13, R13, 0x3, RZ, 0xc0, !PT ;  /* 0x000000030d0d7812 */ /* 0x000fce00078ec0ff */
[----:B-1----:R-:W-:Y:S05]  /*24900*/  WARPSYNC.COLLECTIVE R15, `(.L_x_6162) ;  /* 0x000000000f087348 */ /* 0x002fea0003c00000 */
[----:B-1----:R0:W1:Y:S02]  /*24910*/  SHFL.IDX P6, R14, R13, R12, R11 ;  /* 0x0000000c0d0e7389 */ /* 0x00206400000c000b */
[----:B01----:R-:W-:Y:S01]  /*24920*/  ENDCOLLECTIVE ;  /* 0x000000000000791b */ /* 0x003fe20003800000 */
.L_x_6162:
[----:B------:R-:W-:Y:S05]  /*24930*/  BSYNC B1 ;  /* 0x0000000000017941 */ /* 0x000fea0003800000 */
.L_x_6161:
[----:B------:R-:W-:Y:S05]  /*24940*/  BRA `(.L_x_6163) ;  /* 0xffffff8000d07947 */ /* 0x000fea000383ffff */
.L_x_5999:
[----:B------:R-:W-:Y:S01]  /*24950*/  BSSY B1, `(.L_x_6164) ;  /* 0x0000006000017945 */ /* 0x000fe20003800000 */
[----:B------:R-:W-:-:S07]  /*24960*/  IMAD.MOV.U32 R15, RZ, RZ, -0x1 ;  /* 0xffffffffff0f7424 */ /* 0x000fce00078e00ff */
[----:B0-----:R-:W-:Y:S05]  /*24970*/  WARPSYNC.COLLECTIVE R15, `(.L_x_6165) ;  /* 0x000000000f0c7348 */ /* 0x001fea0003c00000 */
[----:B------:R-:W-:Y:S02]  /*24980*/  ELECT P6, UR62, PT ;  /* 0x00000000003e782f */ /* 0x000fe400038c0000 */
[----:B------:R-:W-:Y:S01]  /*24990*/  MOV R14, UR62 ;  /* 0x0000003e000e7c02 */ /* 0x000fe20008000f00 */
[----:B0-----:R-:W-:Y:S10]  /*249a0*/  ENDCOLLECTIVE ;  /* 0x000000000000791b */ /* 0x001ff40003800000 */
.L_x_6165:
[----:B------:R-:W-:Y:S05]  /*249b0*/  BSYNC B1 ;  /* 0x0000000000017941 */ /* 0x000fea0003800000 */
.L_x_6164:
[----:B------:R-:W-:Y:S05]  /*249c0*/  BRA `(.L_x_5998) ;  /* 0xffffff8000c87947 */ /* 0x000fea000383ffff */
.L_x_6001:
[----:B0-----:R0:W1:Y:S02]  /*249d0*/  SYNCS.PHASECHK.TRANS64.TRYWAIT P0, [R18+URZ+0x28c20], R2 ;  /* 0x028c2002120075a7 */ /* 0x001064000800017f */
[----:B-1----:R-:W-:Y:S05]  /*249e0*/  @!P0 NANOSLEEP.SYNCS 0x989680 ;  /* 0x009896800000895d */ /* 0x002fea0003900000 */
[----:B------:R-:W1:Y:S02]  /*249f0*/  @!P0 SYNCS.PHASECHK.TRANS64 P0, [R18+URZ+0x28c20], R2 ;  /* 0x028c2002120085a7 */ /* 0x000e64000800007f */
[----:B-1----:R-:W-:Y:S05]  /*24a00*/  @!P0 BRA `(.L_x_6001) ;  /* 0xfffffffc00f08947 */ /* 0x002fea000383ffff */
[----:B------:R-:W-:Y:S05]  /*24a10*/  BRA `(.L_x_6166) ;  /* 0xffffff8000d87947 */ /* 0x000fea000383ffff */
.L_x_6005:
[----:B0-----:R0:W1:Y:S02]  /*24a20*/  SYNCS.PHASECHK.TRANS64.TRYWAIT P0, [R11+URZ+0x28ca0], R2 ;  /* 0x028ca0020b0075a7 */ /* 0x001064000800017f */
[----:B-1----:R-:W-:Y:S05]  /*24a30*/  @!P0 NANOSLEEP.SYNCS 0x989680 ;  /* 0x009896800000895d */ /* 0x002fea0003900000 */
[----:B------:R-:W1:Y:S02]  /*24a40*/  @!P0 SYNCS.PHASECHK.TRANS64 P0, [R11+URZ+0x28ca0], R2 ;  /* 0x028ca0020b0085a7 */ /* 0x000e64000800007f */
[----:B-1----:R-:W-:Y:S05]  /*24a50*/  @!P0 BRA `(.L_x_6005) ;  /* 0xfffffffc00f08947 */ /* 0x002fea000383ffff */
[----:B------:R-:W-:Y:S05]  /*24a60*/  BRA `(.L_x_6167) ;  /* 0xffffff8000f07947 */ /* 0x000fea000383ffff */
.L_x_6010:
[----:B-1----:R1:W2:Y:S02]  /*24a70*/  SYNCS.PHASECHK.TRANS64.TRYWAIT P0, [R11+URZ+0x28cc0], R2 ;  /* 0x028cc0020b0075a7 */ /* 0x0022a4000800017f */
[----:B--2---:R-:W-:Y:S05]  /*24a80*/  @!P0 NANOSLEEP.SYNCS 0x989680 ;  /* 0x009896800000895d */ /* 0x004fea0003900000 */
[----:B------:R-:W2:Y:S02]  /*24a90*/  @!P0 SYNCS.PHASECHK.TRANS64 P0, [R11+URZ+0x28cc0], R2 ;  /* 0x028cc0020b0085a7 */ /* 0x000ea4000800007f */
[----:B--2---:R-:W-:Y:S05]  /*24aa0*/  @!P0 BRA `(.L_x_6010) ;  /* 0xfffffffc00f08947 */ /* 0x004fea000383ffff */
[----:B------:R-:W-:Y:S05]  /*24ab0*/  BRA `(.L_x_6168) ;  /* 0xffffff84006c7947 */ /* 0x000fea000383ffff */
.L_x_6024:
[----:B0-----:R0:W1:Y:S02]  /*24ac0*/  SYNCS.PHASECHK.TRANS64.TRYWAIT P1, [R11+URZ+0x28ca0], R2 ;  /* 0x028ca0020b0075a7 */ /* 0x001064000802017f */
[----:B-1----:R-:W-:Y:S05]  /*24ad0*/  @!P1 NANOSLEEP.SYNCS 0x989680 ;  /* 0x009896800000995d */ /* 0x002fea0003900000 */
[----:B------:R-:W1:Y:S02]  /*24ae0*/  @!P1 SYNCS.PHASECHK.TRANS64 P1, [R11+URZ+0x28ca0], R2 ;  /* 0x028ca0020b0095a7 */ /* 0x000e64000802007f */
[----:B-1----:R-:W-:Y:S05]  /*24af0*/  @!P1 BRA `(.L_x_6024) ;  /* 0xfffffffc00f09947 */ /* 0x002fea000383ffff */
[----:B------:R-:W-:Y:S05]  /*24b00*/  BRA `(.L_x_6169) ;  /* 0xffffff8c00d07947 */ /* 0x000fea000383ffff */
.L_x_6029:
[----:B-1----:R1:W2:Y:S02]  /*24b10*/  SYNCS.PHASECHK.TRANS64.TRYWAIT P1, [R11+URZ+0x28cc0], R2 ;  /* 0x028cc0020b0075a7 */ /* 0x0022a4000802017f */
[----:B--2---:R-:W-:Y:S05]  /*24b20*/  @!P1 NANOSLEEP.SYNCS 0x989680 ;  /* 0x009896800000995d */ /* 0x004fea0003900000 */
[----:B------:R-:W2:Y:S02]  /*24b30*/  @!P1 SYNCS.PHASECHK.TRANS64 P1, [R11+URZ+0x28cc0], R2 ;  /* 0x028cc0020b0095a7 */ /* 0x000ea4000802007f */
[----:B--2---:R-:W-:Y:S05]  /*24b40*/  @!P1 BRA `(.L_x_6029) ;  /* 0xfffffffc00f09947 */ /* 0x004fea000383ffff */
[----:B------:R-:W-:Y:S05]  /*24b50*/  BRA `(.L_x_6170) ;  /* 0xffffff9000487947 */ /* 0x000fea000383ffff */
.L_x_6059:
[----:B------:R-:W0:Y:S01]  /*24b60*/  S2R R11, SR_TID.X ;  /* 0x00000000000b7919 */ /* 0x000e220000002100 */
[----:B------:R-:W-:Y:S01]  /*24b70*/  BSSY B0, `(.L_x_6171) ;  /* 0x000000a000007945 */ /* 0x000fe20003800000 */
[----:B------:R-:W-:Y:S02]  /*24b80*/  IMAD.MOV.U32 R12, RZ, RZ, RZ ;  /* 0x000000ffff0c7224 */ /* 0x000fe400078e00ff */
[----:B------:R-:W-:Y:S01]  /*24b90*/  IMAD.MOV.U32 R15, RZ, RZ, -0x1 ;  /* 0xffffffffff0f7424 */ /* 0x000fe200078e00ff */
[----:B0-----:R-:W-:-:S04]  /*24ba0*/  SHF.R.U32.HI R11, RZ, 0x5, R11 ;  /* 0x00000005ff0b7819 */ /* 0x001fc8000001160b */
[----:B------:R-:W-:-:S05]  /*24bb0*/  LOP3.LUT R11, R11, 0x3, RZ, 0xc0, !PT ;  /* 0x000000030b0b7812 */ /* 0x000fca00078ec0ff */
[----:B------:R-:W-:Y:S02]  /*24bc0*/  IMAD.MOV.U32 R13, RZ, RZ, R11 ;  /* 0x000000ffff0d7224 */ /* 0x000fe400078e000b */
[----:B------:R-:W-:-:S07]  /*24bd0*/  IMAD.MOV.U32 R11, RZ, RZ, 0x1f ;  /* 0x0000001fff0b7424 */ /* 0x000fce00078e00ff */
[----:B-----5:R-:W-:Y:S05]  /*24be0*/  WARPSYNC.COLLECTIVE R15, `(.L_x_6172) ;  /* 0x000000000f087348 */ /* 0x020fea0003c00000 */
[----:B------:R0:W1:Y:S02]  /*24bf0*/  SHFL.IDX P6, R14, R13, R12, R11 ;  /* 0x0000000c0d0e7389 */ /* 0x00006400000c000b */
[----:B01---5:R-:W-:Y:S01]  /*24c00*/  ENDCOLLECTIVE ;  /* 0x000000000000791b */ /* 0x023fe20003800000 */
.L_x_6172:
[----:B------:R-:W-:Y:S05]  /*24c10*/  BSYNC B0 ;  /* 0x0000000000007941 */ /* 0x000fea0003800000 */
.L_x_6171:
[----:B------:R-:W-:Y:S05]  /*24c20*/  BRA `(.L_x_6173) ;  /* 0xffffffa800e07947 */ /* 0x000fea000383ffff */
.L_x_6062:
[----:B0-----:R0:W1:Y:S02]  /*24c30*/  SYNCS.PHASECHK.TRANS64.TRYWAIT P0, [R25+URZ+0x28c40], R0 ;  /* 0x028c4000190075a7 */ /* 0x001064000800017f */
[----:B-1----:R-:W-:Y:S05]  /*24c40*/  @!P0 NANOSLEEP.SYNCS 0x989680 ;  /* 0x009896800000895d */ /* 0x002fea0003900000 */
[----:B------:R-:W1:Y:S02]  /*24c50*/  @!P0 SYNCS.PHASECHK.TRANS64 P0, [R25+URZ+0x28c40], R0 ;  /* 0x028c4000190085a7 */ /* 0x000e64000800007f */
[----:B-1----:R-:W-:Y:S05]  /*24c60*/  @!P0 BRA `(.L_x_6062) ;  /* 0xfffffffc00f08947 */ /* 0x002fea000383ffff */
[----:B------:R-:W-:Y:S05]  /*24c70*/  BRA `(.L_x_6174) ;  /* 0xffffffac00187947 */ /* 0x000fea000383ffff */
.L_x_6063:
        /* <DEDUP_REMOVED lines=8> */
.L_x_6176:
[----:B------:R-:W-:Y:S05]  /*24d00*/  BSYNC B0 ;  /* 0x0000000000007941 */ /* 0x000fea0003800000 */
.L_x_6175:
        /* <DEDUP_REMOVED lines=9> */
.L_x_6177:
[----:B------:R-:W-:Y:S02]  /*24da0*/  IMAD.MOV.U32 R13, RZ, RZ, R5 ;  /* 0x000000ffff0d7224 */ /* 0x000fe400078e0005 */
[----:B------:R-:W-:Y:S02]  /*24db0*/  IMAD.MOV.U32 R12, RZ, RZ, 0x1 ;  /* 0x00000001ff0c7424 */ /* 0x000fe400078e00ff */
[----:B------:R-:W-:-:S07]  /*24dc0*/  IMAD.MOV.U32 R3, RZ, RZ, R14 ;  /* 0x000000ffff037224 */ /* 0x000fce00078e000e */
[----:B------:R-:W-:Y:S05]  /*24dd0*/  WARPSYNC.COLLECTIVE R15, `(.L_x_6178) ;  /* 0x000000000f087348 */ /* 0x000fea0003c00000 */
[----:B------:R0:W1:Y:S02]  /*24de0*/  SHFL.IDX P6, R14, R13, R12, R11 ;  /* 0x0000000c0d0e7389 */ /* 0x00006400000c000b */
[----:B01----:R-:W-:Y:S01]  /*24df0*/  ENDCOLLECTIVE ;  /* 0x000000000000791b */ /* 0x003fe20003800000 */
.L_x_6178:
        /* <DEDUP_REMOVED lines=15> */
.L_x_6179:
[----:B------:R-:W-:Y:S02]  /*24ef0*/  @P0 IMAD R6, R4, 0x2, R18 ;  /* 0x0000000204060824 */ /* 0x000fe400078e0212 */
[----:B------:R-:W-:Y:S02]  /*24f00*/  IMAD.MOV.U32 R13, RZ, RZ, R5 ;  /* 0x000000ffff0d7224 */ /* 0x000fe400078e0005 */
[----:B------:R-:W-:Y:S02]  /*24f10*/  IMAD.MOV.U32 R12, RZ, RZ, 0x2 ;  /* 0x00000002ff0c7424 */ /* 0x000fe400078e00ff */
[----:B------:R-:W-:-:S07]  /*24f20*/  IMAD.MOV.U32 R3, RZ, RZ, R14 ;  /* 0x000000ffff037224 */ /* 0x000fce00078e000e */
[----:B------:R-:W-:Y:S05]  /*24f30*/  WARPSYNC.COLLECTIVE R15, `(.L_x_6180) ;  /* 0x000000000f087348 */ /* 0x000fea0003c00000 */
[----:B------:R0:W1:Y:S02]  /*24f40*/  SHFL.IDX P6, R14, R13, R12, R11 ;  /* 0x0000000c0d0e7389 */ /* 0x00006400000c000b */
[----:B01----:R-:W-:Y:S01]  /*24f50*/  ENDCOLLECTIVE ;  /* 0x000000000000791b */ /* 0x003fe20003800000 */
.L_x_6180:
        /* <DEDUP_REMOVED lines=15> */
.L_x_6181:
[----:B------:R-:W-:Y:S02]  /*25050*/  @P0 IMAD R6, R4, 0x2, R18 ;  /* 0x0000000204060824 */ /* 0x000fe400078e0212 */
[----:B------:R-:W-:Y:S02]  /*25060*/  IMAD.MOV.U32 R13, RZ, RZ, R5 ;  /* 0x000000ffff0d7224 */ /* 0x000fe400078e0005 */
[----:B------:R-:W-:Y:S02]  /*25070*/  IMAD.MOV.U32 R12, RZ, RZ, 0x3 ;  /* 0x00000003ff0c7424 */ /* 0x000fe400078e00ff */
[----:B------:R-:W-:-:S07]  /*25080*/  IMAD.MOV.U32 R3, RZ, RZ, R14 ;  /* 0x000000ffff037224 */ /* 0x000fce00078e000e */
[----:B------:R-:W-:Y:S05]  /*25090*/  WARPSYNC.COLLECTIVE R15, `(.L_x_6182) ;  /* 0x000000000f087348 */ /* 0x000fea0003c00000 */
[----:B------:R0:W1:Y:S02]  /*250a0*/  SHFL.IDX P6, R14, R13, R12, R11 ;  /* 0x0000000c0d0e7389 */ /* 0x00006400000c000b */
[----:B01----:R-:W-:Y:S01]  /*250b0*/  ENDCOLLECTIVE ;  /* 0x000000000000791b */ /* 0x003fe20003800000 */
.L_x_6182:
        /* <DEDUP_REMOVED lines=10> */
.L_x_6183:
[----:B------:R-:W-:Y:S01]  /*25160*/  @!PT LDS RZ, [RZ] ;  /* 0x00000000fffff984 */ /* 0x000fe20000000800 */
[----:B------:R-:W-:Y:S01]  /*25170*/  @!PT LDS RZ, [RZ] ;  /* 0x00000000fffff984 */ /* 0x000fe20000000800 */
[----:B------:R-:W-:Y:S01]  /*25180*/  @!PT LDS RZ, [RZ] ;  /* 0x00000000fffff984 */ /* 0x000fe20000000800 */
[----:B------:R0:W-:Y:S01]  /*25190*/  @P0 LDGSTS.E.BYPASS.LTC128B.128 [R6+0x23400], desc[UR40][R2.64], !P2 ;  /* 0x2340000002060fae */ /* 0x0001e2000d101d68 */
[----:B------:R-:W-:Y:S01]  /*251a0*/  IMAD.MOV.U32 R0, RZ, RZ, R14 ;  /* 0x000000ffff007224 */ /* 0x000fe200078e000e */
[----:B------:R-:W-:Y:S06]  /*251b0*/  BRA `(.L_x_6184) ;  /* 0xffffffa800bc7947 */ /* 0x000fec000383ffff */
.L_x_6068:
        /* <DEDUP_REMOVED lines=9> */
.L_x_6185:
[C---:B------:R-:W-:Y:S01]  /*25250*/  VIADD R6, R31.reuse, 0x10 ;  /* 0x000000101f067836 */ /* 0x040fe20000000000 */
[----:B------:R-:W-:Y:S01]  /*25260*/  ISETP.GE.AND P0, PT, R31, R5, PT ;  /* 0x000000051f00720c */ /* 0x000fe20003f06270 */
[----:B------:R-:W-:Y:S02]  /*25270*/  IMAD.MOV.U32 R13, RZ, RZ, R0 ;  /* 0x000000ffff0d7224 */ /* 0x000fe400078e0000 */
[----:B------:R-:W-:-:S10]  /*25280*/  IMAD.MOV.U32 R2, RZ, RZ, R14 ;  /* 0x000000ffff027224 */ /* 0x000fd400078e000e */
[----:B------:R-:W-:Y:S05]  /*25290*/  WARPSYNC.COLLECTIVE R15, `(.L_x_6186) ;  /* 0x000000000f087348 */ /* 0x000fea0003c00000 */
[----:B------:R0:W1:Y:S02]  /*252a0*/  SHFL.IDX P6, R14, R13, R12, R11 ;  /* 0x0000000c0d0e7389 */ /* 0x00006400000c000b */
[----:B01----:R-:W-:Y:S01]  /*252b0*/  ENDCOLLECTIVE ;  /* 0x000000000000791b */ /* 0x003fe20003800000 */
.L_x_6186:
[----:B------:R-:W-:Y:S02]  /*252c0*/  IMAD.MOV.U32 R13, RZ, RZ, R4 ;  /* 0x000000ffff0d7224 */ /* 0x000fe400078e0004 */
[----:B------:R-:W-:Y:S02]  /*252d0*/  IMAD.MOV.U32 R12, RZ, RZ, 0x1 ;  /* 0x00000001ff0c7424 */ /* 0x000fe400078e00ff */
[----:B------:R-:W-:-:S07]  /*252e0*/  IMAD.MOV.U32 R3, RZ, RZ, R14 ;  /* 0x000000ffff037224 */ /* 0x000fce00078e000e */
[----:B------:R-:W-:Y:S05]  /*252f0*/  WARPSYNC.COLLECTIVE R15, `(.L_x_6187) ;  /* 0x000000000f087348 */ /* 0x000fea0003c00000 */
[----:B------:R0:W1:Y:S02]  /*25300*/  SHFL.IDX P6, R14, R13, R12, R11 ;  /* 0x0000000c0d0e7389 */ /* 0x00006400000c000b */
[----:B01----:R-:W-:Y:S01]  /*25310*/  ENDCOLLECTIVE ;  /* 0x000000000000791b */ /* 0x003fe20003800000 */
.L_x_6187:
        /* <DEDUP_REMOVED lines=15> */
.L_x_6188:
[----:B------:R-:W-:Y:S02]  /*25410*/  IMAD.MOV.U32 R13, RZ, RZ, R4 ;  /* 0x000000ffff0d7224 */ /* 0x000fe400078e0004 */
[----:B------:R-:W-:Y:S02]  /*25420*/  IMAD.MOV.U32 R12, RZ, RZ, 0x2 ;  /* 0x00000002ff0c7424 */ /* 0x000fe400078e00ff */
[----:B------:R-:W-:-:S07]  /*25430*/  IMAD.MOV.U32 R3, RZ, RZ, R14 ;  /* 0x000000ffff037224 */ /* 0x000fce00078e000e */
[----:B------:R-:W-:Y:S05]  /*25440*/  WARPSYNC.COLLECTIVE R15, `(.L_x_6189) ;  /* 0x000000000f087348 */ /* 0x000fea0003c00000 */
[----:B------:R0:W1:Y:S02]  /*25450*/  SHFL.IDX P6, R14, R13, R12, R11 ;  /* 0x0000000c0d0e7389 */ /* 0x00006400000c000b */
[----:B01----:R-:W-:Y:S01]  /*25460*/  ENDCOLLECTIVE ;  /* 0x000000000000791b */ /* 0x003fe20003800000 */
.L_x_6189:
        /* <DEDUP_REMOVED lines=16> */
.L_x_6190:
[----:B------:R-:W-:Y:S02]  /*25570*/  IMAD.MOV.U32 R13, RZ, RZ, R4 ;  /* 0x000000ffff0d7224 */ /* 0x000fe400078e0004 */
[----:B------:R-:W-:Y:S02]  /*25580*/  IMAD.MOV.U32 R12, RZ, RZ, 0x3 ;  /* 0x00000003ff0c7424 */ /* 0x000fe400078e00ff */
[----:B------:R-:W-:-:S07]  /*25590*/  IMAD.MOV.U32 R3, RZ, RZ, R14 ;  /* 0x000000ffff037224 */ /* 0x000fce00078e000e */
[----:B------:R-:W-:Y:S05]  /*255a0*/  WARPSYNC.COLLECTIVE R15, `(.L_x_6191) ;  /* 0x000000000f087348 */ /* 0x000fea0003c00000 */
[----:B------:R0:W1:Y:S02]  /*255b0*/  SHFL.IDX P6, R14, R13, R12, R11 ;  /* 0x0000000c0d0e7389 */ /* 0x00006400000c000b */
[----:B01----:R-:W-:Y:S01]  /*255c0*/  ENDCOLLECTIVE ;  /* 0x000000000000791b */ /* 0x003fe20003800000 */
.L_x_6191:
        /* <DEDUP_REMOVED lines=10> */
.L_x_6192:
[----:B------:R-:W-:Y:S01]  /*25670*/  @!PT LDS RZ, [RZ] ;  /* 0x00000000fffff984 */ /* 0x000fe20000000800 */
[----:B------:R-:W-:Y:S01]  /*25680*/  @!PT LDS RZ, [RZ] ;  /* 0x00000000fffff984 */ /* 0x000fe20000000800 */
[----:B------:R-:W-:Y:S01]  /*25690*/  @!PT LDS RZ, [RZ] ;  /* 0x00000000fffff984 */ /* 0x000fe20000000800 */
[----:B------:R1:W-:Y:S01]  /*256a0*/  @!P0 LDGSTS.E.BYPASS.LTC128B.128 [R8+0x21400], desc[UR40][R2.64], !P1 ;  /* 0x2140000002088fae */ /* 0x0003e2000c901d68 */
[----:B------:R-:W-:Y:S01]  /*256b0*/  IMAD.MOV.U32 R0, RZ, RZ, R14 ;  /* 0x000000ffff007224 */ /* 0x000fe200078e000e */
[----:B------:R-:W-:Y:S06]  /*256c0*/  BRA `(.L_x_6193) ;  /* 0xffffffac00e07947 */ /* 0x000fec000383ffff */
.L_x_6071:
[----:B0-----:R0:W1:Y:S02]  /*256d0*/  SYNCS.PHASECHK.TRANS64.TRYWAIT P0, [R18+URZ+0x28c20], R0 ;  /* 0x028c2000120075a7 */ /* 0x001064000800017f */
[----:B-1----:R-:W-:Y:S05]  /*256e0*/  @!P0 NANOSLEEP.SYNCS 0x989680 ;  /* 0x009896800000895d */ /* 0x002fea0003900000 */
[----:B------:R-:W1:Y:S02]  /*256f0*/  @!P0 SYNCS.PHASECHK.TRANS64 P0, [R18+URZ+0x28c20], R0 ;  /* 0x028c2000120085a7 */ /* 0x000e64000800007f */
[----:B-1----:R-:W-:Y:S05]  /*25700*/  @!P0 BRA `(.L_x_6071) ;  /* 0xfffffffc00f08947 */ /* 0x002fea000383ffff */
[----:B------:R-:W-:Y:S05]  /*25710*/  BRA `(.L_x_6194) ;  /* 0xffffffb0003c7947 */ /* 0x000fea000383ffff */
.L_x_6074:
[----:B0-----:R0:W1:Y:S02]  /*25720*/  SYNCS.PHASECHK.TRANS64.TRYWAIT P0, [R25+URZ+0x28c60], R0 ;  /* 0x028c6000190075a7 */ /* 0x001064000800017f */
[----:B-1----:R-:W-:Y:S05]  /*25730*/  @!P0 NANOSLEEP.SYNCS 0x989680 ;  /* 0x009896800000895d */ /* 0x002fea0003900000 */
[----:B------:R-:W1:Y:S02]  /*25740*/  @!P0 SYNCS.PHASECHK.TRANS64 P0, [R25+URZ+0x28c60], R0 ;  /* 0x028c6000190085a7 */ /* 0x000e64000800007f */
[----:B-1----:R-:W-:Y:S05]  /*25750*/  @!P0 BRA `(.L_x_6074) ;  /* 0xfffffffc00f08947 */ /* 0x002fea000383ffff */
[----:B------:R-:W-:Y:S05]  /*25760*/  BRA `(.L_x_6195) ;  /* 0xffffffb0004c7947 */ /* 0x000fea000383ffff */
.L_x_6075:
        /* <DEDUP_REMOVED lines=8> */
.L_x_6197:
[----:B------:R-:W-:Y:S05]  /*257f0*/  BSYNC B0 ;  /* 0x0000000000007941 */ /* 0x000fea0003800000 */
.L_x_6196:
        /* <DEDUP_REMOVED lines=15> */
.L_x_6198:
        /* <DEDUP_REMOVED lines=40> */
.L_x_6199:
[----:B------:R-:W-:Y:S02]  /*25b70*/  IMAD.MOV.U32 R13, RZ, RZ, R5 ;  /* 0x000000ffff0d7224 */ /* 0x000fe400078e0005 */
[----:B------:R-:W-:-:S07]  /*25b80*/  IMAD.MOV.U32 R3, RZ, RZ, R14 ;  /* 0x000000ffff037224 */ /* 0x000fce00078e000e */
[----:B------:R-:W-:Y:S05]  /*25b90*/  WARPSYNC.COLLECTIVE R15, `(.L_x_6200) ;  /* 0x000000000f087348 */ /* 0x000fea0003c00000 */
[----:B------:R0:W1:Y:S02]  /*25ba0*/  SHFL.IDX P6, R14, R13, R12, R11 ;  /* 0x0000000c0d0e7389 */ /* 0x00006400000c000b */
[----:B01----:R-:W-:Y:S01]  /*25bb0*/  ENDCOLLECTIVE ;  /* 0x000000000000791b */ /* 0x003fe20003800000 */
.L_x_6200:
        /* <DEDUP_REMOVED lines=29> */
.L_x_6201:
[----:B------:R-:W-:Y:S02]  /*25d90*/  IMAD.MOV.U32 R13, RZ, RZ, R5 ;  /* 0x000000ffff0d7224 */ /* 0x000fe400078e0005 */
[----:B------:R-:W-:-:S07]  /*25da0*/  IMAD.MOV.U32 R7, RZ, RZ, R14 ;  /* 0x000000ffff077224 */ /* 0x000fce00078e000e */
[----:B------:R-:W-:Y:S05]  /*25db0*/  WARPSYNC.COLLECTIVE R15, `(.L_x_6202) ;  /* 0x000000000f087348 */ /* 0x000fea0003c00000 */
[----:B------:R0:W1:Y:S02]  /*25dc0*/  SHFL.IDX P6, R14, R13, R12, R11 ;  /* 0x0000000c0d0e7389 */ /* 0x00006400000c000b */
[----:B01----:R-:W-:Y:S01]  /*25dd0*/  ENDCOLLECTIVE ;  /* 0x000000000000791b */ /* 0x003fe20003800000 */
.L_x_6202:
        /* <DEDUP_REMOVED lines=29> */
.L_x_6203:
[----:B------:R-:W-:Y:S02]  /*25fb0*/  IMAD.MOV.U32 R13, RZ, RZ, R5 ;  /* 0x000000ffff0d7224 */ /* 0x000fe400078e0005 */
[----:B------:R-:W-:-:S07]  /*25fc0*/  IMAD.MOV.U32 R6, RZ, RZ, R14 ;  /* 0x000000ffff067224 */ /* 0x000fce00078e000e */
[----:B------:R-:W-:Y:S05]  /*25fd0*/  WARPSYNC.COLLECTIVE R15, `(.L_x_6204) ;  /* 0x000000000f087348 */ /* 0x000fea0003c00000 */
[----:B------:R0:W1:Y:S02]  /*25fe0*/  SHFL.IDX P6, R14, R13, R12, R11 ;  /* 0x0000000c0d0e7389 */ /* 0x00006400000c000b */
[----:B01----:R-:W-:Y:S01]  /*25ff0*/  ENDCOLLECTIVE ;  /* 0x000000000000791b */ /* 0x003fe20003800000 */
.L_x_6204:
[----:B------:R-:W-:Y:S01]  /*26000*/  IMAD.MOV.U32 R2, RZ, RZ, R14 ;  /* 0x000000ffff027224 */ /* 0x000fe200078e000e */
[----:B------:R-:W-:Y:S06]  /*26010*/  BRA `(.L_x_6205) ;  /* 0xffffffac00d87947 */ /* 0x000fec000383ffff */
.L_x_6082:
[----:B0-----:R0:W1:Y:S02]  /*26020*/  SYNCS.PHASECHK.TRANS64.TRYWAIT P0, [R6+URZ+0x28c40], R20 ;  /* 0x028c4014060075a7 */ /* 0x001064000800017f */
[----:B-1----:R-:W-:Y:S05]  /*26030*/  @!P0 NANOSLEEP.SYNCS 0x989680 ;  /* 0x009896800000895d */ /* 0x002fea0003900000 */
[----:B------:R-:W1:Y:S02]  /*26040*/  @!P0 SYNCS.PHASECHK.TRANS64 P0, [R6+URZ+0x28c40], R20 ;  /* 0x028c4014060085a7 */ /* 0x000e64000800007f */
[----:B-1----:R-:W-:Y:S05]  /*26050*/  @!P0 BRA `(.L_x_6082) ;  /* 0xfffffffc00f08947 */ /* 0x002fea000383ffff */
[----:B------:R-:W-:Y:S05]  /*26060*/  BRA `(.L_x_6206) ;  /* 0xffffffb400687947 */ /* 0x000fea000383ffff */
.L_x_6083:
        /* <DEDUP_REMOVED lines=8> */
.L_x_6208:
[----:B------:R-:W-:Y:S05]  /*260f0*/  BSYNC B1 ;  /* 0x0000000000017941 */ /* 0x000fea0003800000 */
.L_x_6207:
        /* <DEDUP_REMOVED lines=9> */
.L_x_6209:
[----:B------:R-:W-:Y:S02]  /*26190*/  IMAD.MOV.U32 R13, RZ, RZ, R25 ;  /* 0x000000ffff0d7224 */ /* 0x000fe400078e0019 */
[----:B------:R-:W-:Y:S02]  /*261a0*/  IMAD.MOV.U32 R12, RZ, RZ, 0x1 ;  /* 0x00000001ff0c7424 */ /* 0x000fe400078e00ff */
[----:B------:R-:W-:-:S07]  /*261b0*/  IMAD.MOV.U32 R2, RZ, RZ, R14 ;  /* 0x000000ffff027224 */ /* 0x000fce00078e000e */
[----:B------:R-:W-:Y:S05]  /*261c0*/  WARPSYNC.COLLECTIVE R15, `(.L_x_6210) ;  /* 0x000000000f087348 */ /* 0x000fea0003c00000 */
[----:B------:R0:W1:Y:S02]  /*261d0*/  SHFL.IDX P6, R14, R13, R12, R11 ;  /* 0x0000000c0d0e7389 */ /* 0x00006400000c000b */
[----:B01----:R-:W-:Y:S01]  /*261e0*/  ENDCOLLECTIVE ;  /* 0x000000000000791b */ /* 0x003fe20003800000 */
.L_x_6210:
        /* <DEDUP_REMOVED lines=11> */
.L_x_6211:
[----:B------:R-:W-:Y:S02]  /*262a0*/  IMAD.MOV.U32 R13, RZ, RZ, R25 ;  /* 0x000000ffff0d7224 */ /* 0x000fe400078e0019 */
[----:B------:R-:W-:Y:S02]  /*262b0*/  IMAD.MOV.U32 R12, RZ, RZ, 0x2 ;  /* 0x00000002ff0c7424 */ /* 0x000fe400078e00ff */
[----:B------:R-:W-:-:S07]  /*262c0*/  IMAD.MOV.U32 R2, RZ, RZ, R14 ;  /* 0x000000ffff027224 */ /* 0x000fce00078e000e */
[----:B------:R-:W-:Y:S05]  /*262d0*/  WARPSYNC.COLLECTIVE R15, `(.L_x_6212) ;  /* 0x000000000f087348 */ /* 0x000fea0003c00000 */
[----:B------:R0:W1:Y:S02]  /*262e0*/  SHFL.IDX P6, R14, R13, R12, R11 ;  /* 0x0000000c0d0e7389 */ /* 0x00006400000c000b */
[----:B01----:R-:W-:Y:S01]  /*262f0*/  ENDCOLLECTIVE ;  /* 0x000000000000791b */ /* 0x003fe20003800000 */
.L_x_6212:
        /* <DEDUP_REMOVED lines=11> */
.L_x_6213:
[----:B------:R-:W-:Y:S02]  /*263b0*/  IMAD.MOV.U32 R13, RZ, RZ, R25 ;  /* 0x000000ffff0d7224 */ /* 0x000fe400078e0019 */
[----:B------:R-:W-:Y:S02]  /*263c0*/  IMAD.MOV.U32 R12, RZ, RZ, 0x3 ;  /* 0x00000003ff0c7424 */ /* 0x000fe400078e00ff */
[----:B------:R-:W-:-:S07]  /*263d0*/  IMAD.MOV.U32 R2, RZ, RZ, R14 ;  /* 0x000000ffff027224 */ /* 0x000fce00078e000e */
[----:B------:R-:W-:Y:S05]  /*263e0*/  WARPSYNC.COLLECTIVE R15, `(.L_x_6214) ;  /* 0x000000000f087348 */ /* 0x000fea0003c00000 */
[----:B------:R0:W1:Y:S02]  /*263f0*/  SHFL.IDX P6, R14, R13, R12, R11 ;  /* 0x0000000c0d0e7389 */ /* 0x00006400000c000b */
[----:B01----:R-:W-:Y:S01]  /*26400*/  ENDCOLLECTIVE ;  /* 0x000000000000791b */ /* 0x003fe20003800000 */
.L_x_6214:
        /* <DEDUP_REMOVED lines=11> */
.L_x_6215:
[----:B------:R-:W-:Y:S01]  /*264c0*/  IMAD.MOV.U32 R2, RZ, RZ, R14 ;  /* 0x000000ffff027224 */ /* 0x000fe200078e000e */
[----:B------:R-:W-:Y:S06]  /*264d0*/  BRA `(.L_x_6216) ;  /* 0xffffffb000f07947 */ /* 0x000fec000383ffff */
.L_x_6088:
[----:B---3--:R3:W4:Y:S02]  /*264e0*/  SYNCS.PHASECHK.TRANS64.TRYWAIT P0, [R6+URZ+0x28c60], R20 ;  /* 0x028c6014060075a7 */ /* 0x008724000800017f */
[----:B----4-:R-:W-:Y:S05]  /*264f0*/  @!P0 NANOSLEEP.SYNCS 0x989680 ;  /* 0x009896800000895d */ /* 0x010fea0003900000 */
[----:B------:R-:W4:Y:S02]  /*26500*/  @!P0 SYNCS.PHASECHK.TRANS64 P0, [R6+URZ+0x28c60], R20 ;  /* 0x028c6014060085a7 */ /* 0x000f24000800007f */
[----:B----4-:R-:W-:Y:S05]  /*26510*/  @!P0 BRA `(.L_x_6088) ;  /* 0xfffffffc00f08947 */ /* 0x010fea000383ffff */
[----:B------:R-:W-:Y:S05]  /*26520*/  BRA `(.L_x_6217) ;  /* 0xffffffb400407947 */ /* 0x000fea000383ffff */
.L_x_6089:
        /* <DEDUP_REMOVED lines=8> */
.L_x_6219:
[----:B------:R-:W-:Y:S05]  /*265b0*/  BSYNC B1 ;  /* 0x0000000000017941 */ /* 0x000fea0003800000 */
.L_x_6218:
        /* <DEDUP_REMOVED lines=13> */
.L_x_6220:
        /* <DEDUP_REMOVED lines=17> */
.L_x_6221:
        /* <DEDUP_REMOVED lines=16> */
.L_x_6222:
        /* <DEDUP_REMOVED lines=19> */
.L_x_6223:
        /* <DEDUP_REMOVED lines=14> */
.L_x_6224:
        /* <DEDUP_REMOVED lines=16> */
.L_x_6225:
        /* <DEDUP_REMOVED lines=14> */
.L_x_6226:
[----:B------:R-:W-:Y:S05]  /*26c90*/  BRA `(.L_x_6227) ;  /* 0xffffffb000a47947 */ /* 0x000fea000383ffff */
.L_x_6097:
[----:B------:R-:W-:Y:S01]  /*26ca0*/  BSSY B0, `(.L_x_6228) ;  /* 0x0000008000007945 */ /* 0x000fe20003800000 */
[----:B------:R-:W-:Y:S02]  /*26cb0*/  IMAD.MOV.U32 R13, RZ, RZ, R24 ;  /* 0x000000ffff0d7224 */ /* 0x000fe400078e0018 */
[----:B------:R-:W-:Y:S02]  /*26cc0*/  IMAD.MOV.U32 R12, RZ, RZ, RZ ;  /* 0x000000ffff0c7224 */ /* 0x000fe400078e00ff */
[----:B------:R-:W-:Y:S02]  /*26cd0*/  IMAD.MOV.U32 R11, RZ, RZ, 0x1f ;  /* 0x0000001fff0b7424 */ /* 0x000fe400078e00ff */
[----:B------:R-:W-:-:S07]  /*26ce0*/  IMAD.MOV.U32 R15, RZ, RZ, -0x1 ;  /* 0xffffffffff0f7424 */ /* 0x000fce00078e00ff */
[----:B0123--:R-:W-:Y:S05]  /*26cf0*/  WARPSYNC.COLLECTIVE R15, `(.L_x_6229) ;  /* 0x000000000f087348 */ /* 0x00ffea0003c00000 */
[----:B-1----:R1:W4:Y:S02]  /*26d00*/  SHFL.IDX P6, R14, R13, R12, R11 ;  /* 0x0000000c0d0e7389 */ /* 0x00232400000c000b */
[----:B01234-:R-:W-:Y:S01]  /*26d10*/  ENDCOLLECTIVE ;  /* 0x000000000000791b */ /* 0x01ffe20003800000 */
.L_x_6229:
[----:B------:R-:W-:Y:S05]  /*26d20*/  BSYNC B0 ;  /* 0x0000000000007941 */ /* 0x000fea0003800000 */
.L_x_6228:
        /* <DEDUP_REMOVED lines=9> */
.L_x_6230:
[----:B------:R-:W-:Y:S02]  /*26dc0*/  ULDC UR4, c[0x0][0xc3c] ;  /* 0x00030f0000047ab9 */ /* 0x000fe40000000800 */
[----:B------:R-:W-:-:S13]  /*26dd0*/  ISETP.GE.OR P1, PT, R9, UR4, !P0 ;  /* 0x0000000409007c0c */ /* 0x000fda000c726670 */
[----:B------:R-:W0:Y:S08]  /*26de0*/  @!P1 LDC.64 R2, c[0x0][0xc80] ;  /* 0x00032000ff029b82 */ /* 0x000e300000000a00 */
[----:B------:R-:W1:Y:S01]  /*26df0*/  @!P1 LDC.64 R4, c[0x0][0xc78] ;  /* 0x00031e00ff049b82 */ /* 0x000e620000000a00 */
[----:B------:R-:W-:Y:S01]  /*26e00*/  CS2R R24, SRZ ;  /* 0x0000000000187805 */ /* 0x000fe2000001ff00 */
        /* <DEDUP_REMOVED lines=18> */
.L_x_6231:
[----:B------:R-:W-:Y:S01]  /*26f30*/  IMAD.MOV.U32 R12, RZ, RZ, 0x2 ;  /* 0x00000002ff0c7424 */ /* 0x000fe200078e00ff */
[----:B------:R-:W-:-:S05]  /*26f40*/  SEL R4, R14, RZ, P1 ;  /* 0x000000ff0e047207 */ /* 0x000fca0000800000 */
[----:B------:R-:W-:-:S04]  /*26f50*/  IMAD.IADD R4, R13, 0x1, R4 ;  /* 0x000000010d047824 */ /* 0x000fc800078e0204 */
[----:B------:R-:W-:-:S07]  /*26f60*/  IMAD.MOV.U32 R13, RZ, RZ, R4 ;  /* 0x000000ffff0d7224 */ /* 0x000fce00078e0004 */
[----:B------:R-:W-:Y:S05]  /*26f70*/  WARPSYNC.COLLECTIVE R15, `(.L_x_6232) ;  /* 0x000000000f087348 */ /* 0x000fea0003c00000 */
[----:B------:R0:W1:Y:S02]  /*26f80*/  SHFL.UP P6, R14, R13, R12, R11 ;  /* 0x0400000c0d0e7389 */ /* 0x00006400000c000b */
[----:B01----:R-:W-:Y:S01]  /*26f90*/  ENDCOLLECTIVE ;  /* 0x000000000000791b */ /* 0x003fe20003800000 */
.L_x_6232:
[----:B------:R-:W-:Y:S01]  /*26fa0*/  IMAD.MOV.U32 R12, RZ, RZ, 0x4 ;  /* 0x00000004ff0c7424 */ /* 0x000fe200078e00ff */
[----:B------:R-:W-:-:S05]  /*26fb0*/  SEL R3, R14, RZ, P2 ;  /* 0x000000ff0e037207 */ /* 0x000fca0001000000 */
[----:B------:R-:W-:-:S04]  /*26fc0*/  IMAD.IADD R2, R4, 0x1, R3 ;  /* 0x0000000104027824 */ /* 0x000fc800078e0203 */
[----:B------:R-:W-:-:S07]  /*26fd0*/  IMAD.MOV.U32 R13, RZ, RZ, R2 ;  /* 0x000000ffff0d7224 */ /* 0x000fce00078e0002 */
[----:B------:R-:W-:Y:S05]  /*26fe0*/  WARPSYNC.COLLECTIVE R15, `(.L_x_6233) ;  /* 0x000000000f087348 */ /* 0x000fea0003c00000 */
[----:B------:R0:W1:Y:S02]  /*26ff0*/  SHFL.UP P6, R14, R13, R12, R11 ;  /* 0x0400000c0d0e7389 */ /* 0x00006400000c000b */
[----:B01----:R-:W-:Y:S01]  /*27000*/  ENDCOLLECTIVE ;  /* 0x000000000000791b */ /* 0x003fe20003800000 */
.L_x_6233:
[----:B------:R-:W-:Y:S01]  /*27010*/  IMAD.MOV.U32 R12, RZ, RZ, 0x8 ;  /* 0x00000008ff0c7424 */ /* 0x000fe200078e00ff */
[----:B------:R-:W-:-:S05]  /*27020*/  SEL R3, R14, RZ, P3 ;  /* 0x000000ff0e037207 */ /* 0x000fca0001800000 */
[----:B------:R-:W-:-:S04]  /*27030*/  IMAD.IADD R3, R2, 0x1, R3 ;  /* 0x0000000102037824 */ /* 0x000fc800078e0203 */
[----:B------:R-:W-:-:S07]  /*27040*/  IMAD.MOV.U32 R13, RZ, RZ, R3 ;  /* 0x000000ffff0d7224 */ /* 0x000fce00078e0003 */
[----:B------:R-:W-:Y:S05]  /*27050*/  WARPSYNC.COLLECTIVE R15, `(.L_x_6234) ;  /* 0x000000000f087348 */ /* 0x000fea0003c00000 */
[----:B------:R0:W1:Y:S02]  /*27060*/  SHFL.UP P6, R14, R13, R12, R11 ;  /* 0x0400000c0d0e7389 */ /* 0x00006400000c000b */
[----:B01----:R-:W-:Y:S01]  /*27070*/  ENDCOLLECTIVE ;  /* 0x000000000000791b */ /* 0x003fe20003800000 */
.L_x_6234:
[----:B------:R-:W-:Y:S01]  /*27080*/  IMAD.MOV.U32 R12, RZ, RZ, 0x10 ;  /* 0x00000010ff0c7424 */ /* 0x000fe200078e00ff */
[----:B------:R-:W-:-:S05]  /*27090*/  SEL R4, R14, RZ, P4 ;  /* 0x000000ff0e047207 */ /* 0x000fca0002000000 */
[----:B------:R-:W-:-:S04]  /*270a0*/  IMAD.IADD R4, R3, 0x1, R4 ;  /* 0x0000000103047824 */ /* 0x000fc800078e0204 */
[----:B------:R-:W-:-:S07]  /*270b0*/  IMAD.MOV.U32 R13, RZ, RZ, R4 ;  /* 0x000000ffff0d7224 */ /* 0x000fce00078e0004 */
[----:B------:R-:W-:Y:S05]  /*270c0*/  WARPSYNC.COLLECTIVE R15, `(.L_x_6235) ;  /* 0x000000000f087348 */ /* 0x000fea0003c00000 */
[----:B------:R0:W1:Y:S02]  /*270d0*/  SHFL.UP P6, R14, R13, R12, R11 ;  /* 0x0400000c0d0e7389 */ /* 0x00006400000c000b */
[----:B01----:R-:W-:Y:S01]  /*270e0*/  ENDCOLLECTIVE ;  /* 0x000000000000791b */ /* 0x003fe20003800000 */
.L_x_6235:
        /* <DEDUP_REMOVED lines=8> */
.L_x_6236:
[----:B------:R-:W-:Y:S05]  /*27170*/  BRA `(.L_x_6237) ;  /* 0xffffffb400407947 */ /* 0x000fea000383ffff */
.L_x_6100:
[----:B------:R-:W-:Y:S01]  /*27180*/  BSSY B0, `(.L_x_6238) ;  /* 0x0000007000007945 */ /* 0x000fe20003800000 */
[----:B------:R-:W-:Y:S02]  /*27190*/  IMAD.MOV.U32 R12, RZ, RZ, 0x1 ;  /* 0x00000001ff0c7424 */ /* 0x000fe400078e00ff */
[----:B------:R-:W-:Y:S02]  /*271a0*/  IMAD.MOV.U32 R11, RZ, RZ, RZ ;  /* 0x000000ffff0b7224 */ /* 0x000fe400078e00ff */
[----:B------:R-:W-:-:S07]  /*271b0*/  IMAD.MOV.U32 R15, RZ, RZ, -0x1 ;  /* 0xffffffffff0f7424 */ /* 0x000fce00078e00ff */
[----:B------:R-:W-:Y:S05]  /*271c0*/  WARPSYNC.COLLECTIVE R15, `(.L_x_6239) ;  /* 0x000000000f087348 */ /* 0x000fea0003c00000 */
[----:B------:R0:W1:Y:S02]  /*271d0*/  SHFL.UP P6, R14, R13, R12, R11 ;  /* 0x0400000c0d0e7389 */ /* 0x00006400000c000b */
[----:B01----:R-:W-:Y:S01]  /*271e0*/  ENDCOLLECTIVE ;  /* 0x000000000000791b */ /* 0x003fe20003800000 */
.L_x_6239:
[----:B------:R-:W-:Y:S05]  /*271f0*/  BSYNC B0 ;  /* 0x0000000000007941 */ /* 0x000fea0003800000 */
.L_x_6238:
        /* <DEDUP_REMOVED lines=8> */
.L_x_6240:
[----:B------:R-:W-:Y:S01]  /*27280*/  IMAD.MOV.U32 R12, RZ, RZ, 0x4 ;  /* 0x00000004ff0c7424 */ /* 0x000fe200078e00ff */
[----:B------:R-:W-:-:S05]  /*27290*/  SEL R2, R14, RZ, P2 ;  /* 0x000000ff0e027207 */ /* 0x000fca0001000000 */
[----:B------:R-:W-:-:S04]  /*272a0*/  IMAD.IADD R2, R13, 0x1, R2 ;  /* 0x000000010d027824 */ /* 0x000fc800078e0202 */
[----:B------:R-:W-:-:S07]  /*272b0*/  IMAD.MOV.U32 R13, RZ, RZ, R2 ;  /* 0x000000ffff0d7224 */ /* 0x000fce00078e0002 */
[----:B------:R-:W-:Y:S05]  /*272c0*/  WARPSYNC.COLLECTIVE R15, `(.L_x_6241) ;  /* 0x000000000f087348 */ /* 0x000fea0003c00000 */
[----:B------:R0:W1:Y:S02]  /*272d0*/  SHFL.UP P6, R14, R13, R12, R11 ;  /* 0x0400000c0d0e7389 */ /* 0x00006400000c000b */
[----:B01----:R-:W-:Y:S01]  /*272e0*/  ENDCOLLECTIVE ;  /* 0x000000000000791b */ /* 0x003fe20003800000 */
.L_x_6241:
[----:B------:R-:W-:Y:S01]  /*272f0*/  IMAD.MOV.U32 R12, RZ, RZ, 0x8 ;  /* 0x00000008ff0c7424 */ /* 0x000fe200078e00ff */
[----:B------:R-:W-:-:S05]  /*27300*/  SEL R3, R14, RZ, P3 ;  /* 0x000000ff0e037207 */ /* 0x000fca0001800000 */
[----:B------:R-:W-:-:S04]  /*27310*/  IMAD.IADD R3, R2, 0x1, R3 ;  /* 0x0000000102037824 */ /* 0x000fc800078e0203 */
[----:B------:R-:W-:-:S07]  /*27320*/  IMAD.MOV.U32 R13, RZ, RZ, R3 ;  /* 0x000000ffff0d7224 */ /* 0x000fce00078e0003 */
[----:B------:R-:W-:Y:S05]  /*27330*/  WARPSYNC.COLLECTIVE R15, `(.L_x_6242) ;  /* 0x000000000f087348 */ /* 0x000fea0003c00000 */
[----:B------:R0:W1:Y:S02]  /*27340*/  SHFL.UP P6, R14, R13, R12, R11 ;  /* 0x0400000c0d0e7389 */ /* 0x00006400000c000b */
[----:B01----:R-:W-:Y:S01]  /*27350*/  ENDCOLLECTIVE ;  /* 0x000000000000791b */ /* 0x003fe20003800000 */
.L_x_6242:
[----:B------:R-:W-:Y:S01]  /*27360*/  IMAD.MOV.U32 R12, RZ, RZ, 0x10 ;  /* 0x00000010ff0c7424 */ /* 0x000fe200078e00ff */
[----:B------:R-:W-:-:S05]  /*27370*/  SEL R4, R14, RZ, P4 ;  /* 0x000000ff0e047207 */ /* 0x000fca0002000000 */
[----:B------:R-:W-:-:S04]  /*27380*/  IMAD.IADD R4, R3, 0x1, R4 ;  /* 0x0000000103047824 */ /* 0x000fc800078e0204 */
[----:B------:R-:W-:-:S07]  /*27390*/  IMAD.MOV.U32 R13, RZ, RZ, R4 ;  /* 0x000000ffff0d7224 */ /* 0x000fce00078e0004 */
[----:B------:R-:W-:Y:S05]  /*273a0*/  WARPSYNC.COLLECTIVE R15, `(.L_x_6243) ;  /* 0x000000000f087348 */ /* 0x000fea0003c00000 */
[----:B------:R0:W1:Y:S02]  /*273b0*/  SHFL.UP P6, R14, R13, R12, R11 ;  /* 0x0400000c0d0e7389 */ /* 0x00006400000c000b */
[----:B01----:R-:W-:Y:S01]  /*273c0*/  ENDCOLLECTIVE ;  /* 0x000000000000791b */ /* 0x003fe20003800000 */
.L_x_6243:
        /* <DEDUP_REMOVED lines=8> */
.L_x_6244:
[----:B------:R-:W-:Y:S05]  /*27450*/  BRA `(.L_x_6245) ;  /* 0xffffffb4002c7947 */ /* 0x000fea000383ffff */
.L_x_6102:
[----:B------:R-:W-:Y:S01]  /*27460*/  BSSY B0, `(.L_x_6246) ;  /* 0x0000006000007945 */ /* 0x000fe20003800000 */
[----:B------:R-:W-:Y:S01]  /*27470*/  PLOP3.LUT P6, PT, P6, PT, PT, 0x8, 0x0 ;  /* 0x000000000000781c */ /* 0x000fe200037ce170 */
[----:B------:R-:W-:-:S12]  /*27480*/  IMAD.MOV.U32 R15, RZ, RZ, -0x1 ;  /* 0xffffffffff0f7424 */ /* 0x000fd800078e00ff */
[----:B0-----:R-:W-:Y:S05]  /*27490*/  WARPSYNC.COLLECTIVE R15, `(.L_x_6247) ;  /* 0x000000000f087348 */ /* 0x001fea0003c00000 */
[----:B------:R-:W-:Y:S01]  /*274a0*/  VOTE.ANY R14, PT, P6 ;  /* 0x00000000000e7806 */ /* 0x000fe200030e0100 */
[----:B0-----:R-:W-:Y:S06]  /*274b0*/  ENDCOLLECTIVE ;  /* 0x000000000000791b */ /* 0x001fec0003800000 */
.L_x_6247:
[----:B------:R-:W-:Y:S05]  /*274c0*/  BSYNC B0 ;  /* 0x0000000000007941 */ /* 0x000fea0003800000 */
.L_x_6246:
[----:B------:R-:W-:Y:S02]  /*274d0*/  IMAD.MOV.U32 R3, RZ, RZ, R14 ;  /* 0x000000ffff037224 */ /* 0x000fe400078e000e */
[----:B------:R-:W-:Y:S02]  /*274e0*/  IMAD.MOV.U32 R13, RZ, RZ, R25 ;  /* 0x000000ffff0d7224 */ /* 0x000fe400078e0019 */
[----:B------:R-:W0:Y:S01]  /*274f0*/  POPC R7, R3 ;  /* 0x0000000300077309 */ /* 0x000e220000000000 */
[----:B------:R-:W-:Y:S02]  /*27500*/  IMAD.MOV.U32 R11, RZ, RZ, 0x1f ;  /* 0x0000001fff0b7424 */ /* 0x000fe400078e00ff */
[----:B------:R-:W-:Y:S02]  /*27510*/  IMAD.MOV.U32 R15, RZ, RZ, -0x1 ;  /* 0xffffffffff0f7424 */ /* 0x000fe400078e00ff */
[----:B0-----:R-:W-:Y:S02]  /*27520*/  IMAD.MOV.U32 R12, RZ, RZ, R7 ;  /* 0x000000ffff0c7224 */ /* 0x001fe400078e0007 */
[----:B------:R-:W-:-:S07]  /*27530*/  IMAD.IADD R27, R7, 0x1, R27 ;  /* 0x00000001071b7824 */ /* 0x000fce00078e021b */
[----:B------:R-:W-:Y:S05]  /*27540*/  WARPSYNC.COLLECTIVE R15, `(.L_x_6248) ;  /* 0x000000000f087348 */ /* 0x000fea0003c00000 */
[----:B------:R0:W1:Y:S02]  /*27550*/  SHFL.IDX P6, R14, R13, R12, R11 ;  /* 0x0000000c0d0e7389 */ /* 0x00006400000c000b */
[----:B01----:R-:W-:Y:S01]  /*27560*/  ENDCOLLECTIVE ;  /* 0x000000000000791b */ /* 0x003fe20003800000 */
.L_x_6248:
[----:B------:R-:W-:Y:S02]  /*27570*/  IMAD.MOV.U32 R13, RZ, RZ, R5 ;  /* 0x000000ffff0d7224 */ /* 0x000fe400078e0005 */
[----:B------:R-:W-:-:S07]  /*27580*/  IMAD.MOV.U32 R25, RZ, RZ, R14 ;  /* 0x000000ffff197224 */ /* 0x000fce00078e000e */
[----:B------:R-:W-:Y:S05]  /*27590*/  WARPSYNC.COLLECTIVE R15, `(.L_x_6249) ;  /* 0x000000000f087348 */ /* 0x000fea0003c00000 */
[----:B------:R0:W1:Y:S02]  /*275a0*/  SHFL.IDX P6, R14, R13, R12, R11 ;  /* 0x0000000c0d0e7389 */ /* 0x00006400000c000b */
[----:B01----:R-:W-:Y:S01]  /*275b0*/  ENDCOLLECTIVE ;  /* 0x000000000000791b */ /* 0x003fe20003800000 */
.L_x_6249:
[----:B------:R-:W-:Y:S01]  /*275c0*/  IMAD.MOV.U32 R5, RZ, RZ, R14 ;  /* 0x000000ffff057224 */ /* 0x000fe200078e000e */
[----:B------:R-:W-:Y:S06]  /*275d0*/  BRA `(.L_x_6250) ;  /* 0xffffffb4000c7947 */ /* 0x000fec000383ffff */
.L_x_6104:
[----:B------:R-:W-:Y:S01]  /*275e0*/  BSSY B0, `(.L_x_6251) ;  /* 0x0000007000007945 */ /* 0x000fe20003800000 */
[----:B------:R-:W-:Y:S02]  /*275f0*/  IMAD.MOV.U32 R13, RZ, RZ, R2 ;  /* 0x000000ffff0d7224 */ /* 0x000fe400078e0002 */
[----:B------:R-:W-:Y:S02]  /*27600*/  IMAD.MOV.U32 R11, RZ, RZ, 0x1f ;  /* 0x0000001fff0b7424 */ /* 0x000fe400078e00ff */
[----:B------:R-:W-:-:S07]  /*27610*/  IMAD.MOV.U32 R15, RZ, RZ, -0x1 ;  /* 0xffffffffff0f7424 */ /* 0x000fce00078e00ff */
[----:B0123--:R-:W-:Y:S05]  /*27620*/  WARPSYNC.COLLECTIVE R15, `(.L_x_6252) ;  /* 0x000000000f087348 */ /* 0x00ffea0003c00000 */
[----:B------:R4:W0:Y:S02]  /*27630*/  SHFL.IDX P6, R14, R13, R12, R11 ;  /* 0x0000000c0d0e7389 */ /* 0x00082400000c000b */
[----:B01234-:R-:W-:Y:S01]  /*27640*/  ENDCOLLECTIVE ;  /* 0x000000000000791b */ /* 0x01ffe20003800000 */
.L_x_6252:
[----:B------:R-:W-:Y:S05]  /*27650*/  BSYNC B0 ;  /* 0x0000000000007941 */ /* 0x000fea0003800000 */
.L_x_6251:
[----:B------:R-:W-:Y:S01]  /*27660*/  IMAD.MOV.U32 R24, RZ, RZ, R14 ;  /* 0x000000ffff187224 */ /* 0x000fe200078e000e */
[----:B------:R-:W-:Y:S06]  /*27670*/  BRA `(.L_x_6103) ;  /* 0xffffffb000fc7947 */ /* 0x000fec000383ffff */
.L_x_6110:
[----:B0-----:R0:W1:Y:S02]  /*27680*/  SYNCS.PHASECHK.TRANS64.TRYWAIT P0, [R7+URZ+0x28c20], R0 ;  /* 0x028c2000070075a7 */ /* 0x001064000800017f */
[----:B-1----:R-:W-:Y:S05]  /*27690*/  @!P0 NANOSLEEP.SYNCS 0x989680 ;  /* 0x009896800000895d */ /* 0x002fea0003900000 */
[----:B------:R-:W1:Y:S02]  /*276a0*/  @!P0 SYNCS.PHASECHK.TRANS64 P0, [R7+URZ+0x28c20], R0 ;  /* 0x028c2000070085a7 */ /* 0x000e64000800007f */
[----:B-1----:R-:W-:Y:S05]  /*276b0*/  @!P0 BRA `(.L_x_6110) ;  /* 0xfffffffc00f08947 */ /* 0x002fea000383ffff */
[----:B------:R-:W-:Y:S05]  /*276c0*/  BRA `(.L_x_6253) ;  /* 0xffffffbc00547947 */ /* 0x000fea000383ffff */
.L_x_6111:
        /* <DEDUP_REMOVED lines=11> */
.L_x_6255:
[----:B------:R-:W-:Y:S05]  /*27780*/  BSYNC B0 ;  /* 0x0000000000007941 */ /* 0x000fea0003800000 */
.L_x_6254:
[----:B------:R-:W-:Y:S05]  /*27790*/  BRA `(.L_x_6256) ;  /* 0xffffffbc003c7947 */ /* 0x000fea000383ffff */
.L_x_6112:
[----:B------:R-:W-:Y:S01]  /*277a0*/  BSSY B0, `(.L_x_6257) ;  /* 0x0000006000007945 */ /* 0x000fe20003800000 */
[----:B------:R-:W-:-:S07]  /*277b0*/  IMAD.MOV.U32 R15, RZ, RZ, -0x1 ;  /* 0xffffffffff0f7424 */ /* 0x000fce00078e00ff */
[----:B0-234-:R-:W-:Y:S05]  /*277c0*/  WARPSYNC.COLLECTIVE R15, `(.L_x_6258) ;  /* 0x000000000f0c7348 */ /* 0x01dfea0003c00000 */
[----:B------:R-:W-:Y:S02]  /*277d0*/  ELECT P6, UR62, PT ;  /* 0x00000000003e782f */ /* 0x000fe400038c0000 */
[----:B------:R-:W-:Y:S01]  /*277e0*/  MOV R14, UR62 ;  /* 0x0000003e000e7c02 */ /* 0x000fe20008000f00 */
[----:B0-234-:R-:W-:Y:S10]  /*277f0*/  ENDCOLLECTIVE ;  /* 0x000000000000791b */ /* 0x01dff40003800000 */
.L_x_6258:
[----:B------:R-:W-:Y:S05]  /*27800*/  BSYNC B0 ;  /* 0x0000000000007941 */ /* 0x000fea0003800000 */
.L_x_6257:
[----:B------:R-:W-:Y:S05]  /*27810*/  BRA `(.L_x_6259) ;  /* 0xffffffbc00307947 */ /* 0x000fea000383ffff */
.L_x_6114:
[----:B0-----:R0:W1:Y:S02]  /*27820*/  SYNCS.PHASECHK.TRANS64.TRYWAIT P1, [R5+URZ+0x28c40], R0 ;  /* 0x028c4000050075a7 */ /* 0x001064000802017f */
[----:B-1----:R-:W-:Y:S05]  /*27830*/  @!P1 NANOSLEEP.SYNCS 0x989680 ;  /* 0x009896800000995d */ /* 0x002fea0003900000 */
[----:B------:R-:W1:Y:S02]  /*27840*/  @!P1 SYNCS.PHASECHK.TRANS64 P1, [R5+URZ+0x28c40], R0 ;  /* 0x028c4000050095a7 */ /* 0x000e64000802007f */
[----:B-1----:R-:W-:Y:S05]  /*27850*/  @!P1 BRA `(.L_x_6114) ;  /* 0xfffffffc00f09947 */ /* 0x002fea000383ffff */
[----:B------:R-:W-:Y:S05]  /*27860*/  BRA `(.L_x_6260) ;  /* 0xffffffbc00507947 */ /* 0x000fea000383ffff */
.L_x_6116:
[----:B-1----:R1:W0:Y:S02]  /*27870*/  SYNCS.PHASECHK.TRANS64.TRYWAIT P1, [R3+URZ+0x28c40], R2 ;  /* 0x028c4002030075a7 */ /* 0x002224000802017f */
[----:B0-----:R-:W-:Y:S05]  /*27880*/  @!P1 NANOSLEEP.SYNCS 0x989680 ;  /* 0x009896800000995d */ /* 0x001fea0003900000 */
[----:B------:R-:W0:Y:S02]  /*27890*/  @!P1 SYNCS.PHASECHK.TRANS64 P1, [R3+URZ+0x28c40], R2 ;  /* 0x028c4002030095a7 */ /* 0x000e24000802007f */
[----:B0-----:R-:W-:Y:S05]  /*278a0*/  @!P1 BRA `(.L_x_6116) ;  /* 0xfffffffc00f09947 */ /* 0x001fea000383ffff */
[----:B------:R-:W-:Y:S05]  /*278b0*/  BRA `(.L_x_6261) ;  /* 0xffffffbc005c7947 */ /* 0x000fea000383ffff */
.L_x_6118:
[----:B------:R0:W0:Y:S02]  /*278c0*/  SYNCS.PHASECHK.TRANS64.TRYWAIT P1, [R5+URZ+0x28c60], R0 ;  /* 0x028c6000050075a7 */ /* 0x000024000802017f */
[----:B0-----:R-:W-:Y:S05]  /*278d0*/  @!P1 NANOSLEEP.SYNCS 0x989680 ;  /* 0x009896800000995d */ /* 0x001fea0003900000 */
[----:B------:R-:W0:Y:S02]  /*278e0*/  @!P1 SYNCS.PHASECHK.TRANS64 P1, [R5+URZ+0x28c60], R0 ;  /* 0x028c6000050095a7 */ /* 0x000e24000802007f */
[----:B0-----:R-:W-:Y:S05]  /*278f0*/  @!P1 BRA `(.L_x_6118) ;  /* 0xfffffffc00f09947 */ /* 0x001fea000383ffff */
[----:B------:R-:W-:Y:S05]  /*27900*/  BRA `(.L_x_6262) ;  /* 0xffffffbc00587947 */ /* 0x000fea000383ffff */
.L_x_6263:
        /* <DEDUP_REMOVED lines=15> */
.L_x_15752:


//--------------------- .text._ZN7cutlass13device_kernelIN5flash11enable_sm90INS1_16FlashAttnFwdSm90INS1_25CollectiveMainloopFwdSm90ILi2EN4cute5tupleIJNS5_1CILi1EEES8_S8_EEENS6_IJNS7_ILi64EEESA_SA_EEELi512ENS_10bfloat16_tEfNS_4arch4Sm90ELb0ELb1ELb1ELb1ELb1ELb0ELb1ELb0ELb0ELb1ELb1ELb0EEENS1_21CollectiveEpilogueFwdINS6_IJSA_NS7_ILi512EEESA_EEES9_SC_SE_Li256ELb1ELb1ELb1ELb0EEENS1_36VarlenDynamicPersistentTileSchedulerILi64ELi64ELi256ELi128ELb1ELb1ELb1ELb1ELb0ELb1EEEEEEEEEvNT_6ParamsE --------------------------
	.section	.text._ZN7cutlass13device_kernelIN5flash11enable_sm90INS1_16FlashAttnFwdSm90INS1_25CollectiveMainloopFwdSm90ILi2EN4cute5tupleIJNS5_1CILi1EEES8_S8_EEENS6_IJNS7_ILi64EEESA_SA_EEELi512ENS_10bfloat16_tEfNS_4arch4Sm90ELb0ELb1ELb1ELb1ELb1ELb0ELb1ELb0ELb0ELb1ELb1ELb0EEENS1_21CollectiveEpilogueFwdINS6_IJSA_NS7_ILi512EEESA_EEES9_SC_SE_Li256ELb1ELb1ELb1ELb0EEENS1_36VarlenDynamicPersistentTileSchedulerILi64ELi64ELi256ELi128ELb1ELb1ELb1ELb1ELb0ELb1EEEEEEEEEvNT_6ParamsE,"ax",@progbits
	.align	128
.text._ZN7cutlass13device_kernelIN5flash11enable_sm90INS1_16FlashAttnFwdSm90INS1_25CollectiveMainloopFwdSm90ILi2EN4cute5tupleIJNS5_1CILi1EEES8_S8_EEENS6_IJNS7_ILi64EEESA_SA_EEELi512ENS_10bfloat16_tEfNS_4arch4Sm90ELb0ELb1ELb1ELb1ELb1ELb0ELb1ELb0ELb0ELb1ELb1ELb0EEENS1_21CollectiveEpilogueFwdINS6_IJSA_NS7_ILi512EEESA_EEES9_SC_SE_Li256ELb1ELb1ELb1ELb0EEENS1_36VarlenDynamicPersistentTileSchedulerILi64ELi64ELi256ELi128ELb1ELb1ELb1ELb1ELb0ELb1EEEEEEEEEvNT_6ParamsE:
        .type           _ZN7cutlass13device_kernelIN5flash11enable_sm90INS1_16FlashAttnFwdSm90INS1_25CollectiveMainloopFwdSm90ILi2EN4cute5tupleIJNS5_1CILi1EEES8_S8_EEENS6_IJNS7_ILi64EEESA_SA_EEELi512ENS_10bfloat16_tEfNS_4arch4Sm90ELb0ELb1ELb1ELb1ELb1ELb0ELb1ELb0ELb0ELb1ELb1ELb0EEENS1_21CollectiveEpilogueFwdINS6_IJSA_NS7_ILi512EEESA_EEES9_SC_SE_Li256ELb1ELb1ELb1ELb0EEENS1_36VarlenDynamicPersistentTileSchedulerILi64ELi64ELi256ELi128ELb1ELb1ELb1ELb1ELb0ELb1EEEEEEEEEvNT_6ParamsE,@function
        .size           _ZN7cutlass13device_kernelIN5flash11enable_sm90INS1_16FlashAttnFwdSm90INS1_25CollectiveMainloopFwdSm90ILi2EN4cute5tupleIJNS5_1CILi1EEES8_S8_EEENS6_IJNS7_ILi64EEESA_SA_EEELi512ENS_10bfloat16_tEfNS_4arch4Sm90ELb0ELb1ELb1ELb1ELb1ELb0ELb1ELb0ELb0ELb1ELb1ELb0EEENS1_21CollectiveEpilogueFwdINS6_IJSA_NS7_ILi512EEESA_EEES9_SC_SE_Li256ELb1ELb1ELb1ELb0EEENS1_36VarlenDynamicPersistentTileSchedulerILi64ELi64ELi256ELi128ELb1ELb1ELb1ELb1ELb0ELb1EEEEEEEEEvNT_6ParamsE,(.L_x_15753 - _ZN7cutlass13device_kernelIN5flash11enable_sm90INS1_16FlashAttnFwdSm90INS1_25CollectiveMainloopFwdSm90ILi2EN4cute5tupleIJNS5_1CILi1EEES8_S8_EEENS6_IJNS7_ILi64EEESA_SA_EEELi512ENS_10bfloat16_tEfNS_4arch4Sm90ELb0ELb1ELb1ELb1ELb1ELb0ELb1ELb0ELb0ELb1ELb1ELb0EEENS1_21CollectiveEpilogueFwdINS6_IJSA_NS7_ILi512EEESA_EEES9_SC_SE_Li256ELb1ELb1ELb1ELb0EEENS1_36VarlenDynamicPersistentTileSchedulerILi64ELi64ELi256ELi128ELb1ELb1ELb1ELb1ELb0ELb1EEEEEEEEEvNT_6ParamsE)
        .other          _ZN7cutlass13device_kernelIN5flash11enable_sm90INS1_16FlashAttnFwdSm90INS1_25CollectiveMainloopFwdSm90ILi2EN4cute5tupleIJNS5_1CILi1EEES8_S8_EEENS6_IJNS7_ILi64EEESA_SA_EEELi512ENS_10bfloat16_tEfNS_4arch4Sm90ELb0ELb1ELb1ELb1ELb1ELb0ELb1ELb0ELb0ELb1ELb1ELb0EEENS1_21CollectiveEpilogueFwdINS6_IJSA_NS7_ILi512EEESA_EEES9_SC_SE_Li256ELb1ELb1ELb1ELb0EEENS1_36VarlenDynamicPersistentTileSchedulerILi64ELi64ELi256ELi128ELb1ELb1ELb1ELb1ELb0ELb1EEEEEEEEEvNT_6ParamsE,@"STO_CUDA_ENTRY STV_DEFAULT"
_ZN7cutlass13device_kernelIN5flash11enable_sm90INS1_16FlashAttnFwdSm90INS1_25CollectiveMainloopFwdSm90ILi2EN4cute5tupleIJNS5_1CILi1EEES8_S8_EEENS6_IJNS7_ILi64EEESA_SA_EEELi512ENS_10bfloat16_tEfNS_4arch4Sm90ELb0ELb1ELb1ELb1ELb1ELb0ELb1ELb0ELb0ELb1ELb1ELb0EEENS1_21CollectiveEpilogueFwdINS6_IJSA_NS7_ILi512EEESA_EEES9_SC_SE_Li256ELb1ELb1ELb1ELb0EEENS1_36VarlenDynamicPersistentTileSchedulerILi64ELi64ELi256ELi128ELb1ELb1ELb1ELb1ELb0ELb1EEEEEEEEEvNT_6ParamsE:
        /* <DEDUP_REMOVED lines=43> */
.L_x_6264:
        /* <DEDUP_REMOVED lines=22> */
.L_x_6265:
        /* <DEDUP_REMOVED lines=18> */
.L_x_6266:
        /* <DEDUP_REMOVED lines=22> */
.L_x_6267:
        /* <DEDUP_REMOVED lines=23> */
.L_x_6268:
[----:B------:R-:W-:Y:S01]  /*0800*/  UISETP.NE.AND UP0, UPT, UR58, URZ, UPT ;  /* 0x0000003f3a00728c */ /* 0x000fe2000bf05270 */
[----:B------:R-:W-:Y:S01]  /*0810*/  NOP ;  /* 0x0000000000007918 */ /* 0x000fe20000000000 */
[----:B0-----:R-:W-:Y:S01]  /*0820*/  ULDC UR5, c[0x0][0x20] ;  /* 0x0000080000057ab9 */ /* 0x001fe20000000800 */
[----:B------:R-:W-:Y:S01]  /*0830*/  UMOV UR4, 0x1 ;  /* 0x0000000100047882 */ /* 0x000fe20000000000 */
[----:B-1234-:R-:W-:Y:S01]  /*0840*/  BAR.SYNC.DEFER_BLOCKING 0x0 ;  /* 0x0000000000007b1d */ /* 0x01efe20000010000 */
[----:B------:R-:W-:Y:S01]  /*0850*/  IADD3 R2, P0, R1, UR5, RZ ;  /* 0x0000000501027c10 */ /* 0x000fe2000ff1e0ff */
[----:B------:R-:W-:Y:S01]  /*0860*/  USEL UR5, UR4, 0x2, !UP0 ;  /* 0x0000000204057887 */ /* 0x000fe2000c000000 */
[----:B------:R-:W-:-:S03]  /*0870*/  PLOP3.LUT P1, PT, PT, PT, UP0, 0x40, 0x0 ;  /* 0x000000000000781c */ /* 0x000fc60003f2e808 */
[----:B------:R-:W-:Y:S01]  /*0880*/  ULDC UR4, c[0x0][0x24] ;  /* 0x0000090000047ab9 */ /* 0x000fe20000000800 */
[----:B------:R-:W-:Y:S01]  /*0890*/  ULDC.64 UR36, c[0x0][0x208] ;  /* 0x0000820000247ab9 */ /* 0x000fe20000000a00 */
[----:B------:R-:W-:Y:S02]  /*08a0*/  IMAD.U32 R3, RZ, RZ, UR5 ;  /* 0x00000005ff037e24 */ /* 0x000fe4000f8e00ff */
[----:B------:R-:W-:-:S03]  /*08b0*/  IMAD.X R18, RZ, RZ, UR4, P0 ;  /* 0x00000004ff127e24 */ /* 0x000fc600080e06ff */
[----:B------:R0:W-:Y:S03]  /*08c0*/  STL [R1+0x454], R3 ;  /* 0x0004540301007387 */ /* 0x0001e60000100800 */
[----:B------:R-:W-:Y:S05]  /*08d0*/  @P1 BRA `(.L_x_6269) ;  /* 0x0000027000d81947 */ /* 0x000fea0003800000 */
.L_x_6270:
[----:B------:R-:W-:-:S08]  /*08e0*/  NOP ;  /* 0x0000000000007918 */ /* 0x000fd00000000000 */
[----:B------:R-:W1:Y:S02]  /*08f0*/  USETMAXREG.TRY_ALLOC.CTAPOOL UP0, 0xe8 ;  /* 0x000000e8000079c8 */ /* 0x000e640008000600 */
[----:B-1----:R-:W-:-:S13]  /*0900*/  PLOP3.LUT P0, PT, PT, PT, UP0, 0x80, 0x0 ;  /* 0x000000000000781c */ /* 0x002fda0003f0f008 */
[----:B------:R-:W-:Y:S05]  /*0910*/  @!P0 BRA `(.L_x_6270) ;  /* 0xfffffffc00f08947 */ /* 0x000fea000383ffff */
[----:B0-----:R-:W0:Y:S01]  /*0920*/  S2R R3, SR_TID.X ;  /* 0x0000000000037919 */ /* 0x001e220000002100 */
[----:B------:R-:W1:Y:S01]  /*0930*/  S2UR UR21, SR_CgaCtaId ;  /* 0x00000000001579c3 */ /* 0x000e620000008800 */
[----:B------:R-:W-:Y:S01]  /*0940*/  UMOV UR44, 0x400 ;  /* 0x00000400002c7882 */ /* 0x000fe20000000000 */
[----:B------:R-:W-:Y:S01]  /*0950*/  ULDC UR4, c[0x0][0xd3c] ;  /* 0x00034f0000047ab9 */ /* 0x000fe20000000800 */
[----:B------:R-:W-:Y:S04]  /*0960*/  STL.64 [R1+0x1c8], RZ ;  /* 0x0001c8ff01007387 */ /* 0x000fe80000100a00 */
[----:B------:R-:W-:Y:S04]  /*0970*/  STL [R1+0x1d0], RZ ;  /* 0x0001d0ff01007387 */ /* 0x000fe80000100800 */
[----:B------:R-:W-:Y:S01]  /*0980*/  STL [R1+0x1d4], RZ ;  /* 0x0001d4ff01007387 */ /* 0x000fe20000100800 */
[----:B-1----:R-:W-:Y:S01]  /*0990*/  ULEA UR44, UR21, UR44, 0x18 ;  /* 0x0000002c152c7291 */ /* 0x002fe2000f8ec03f */
[----:B0-----:R-:W-:-:S04]  /*09a0*/  LOP3.LUT R0, R3, 0xffffff80, RZ, 0xc0, !PT ;  /* 0xffffff8003007812 */ /* 0x001fc800078ec0ff */
[----:B------:R-:W-:-:S13]  /*09b0*/  ISETP.NE.AND P0, PT, R0, 0x80, PT ;  /* 0x000000800000780c */ /* 0x000fda0003f05270 */
[----:B------:R-:W-:Y:S06]  /*09c0*/  @!P0 BAR.ARV 0x8, 0x100 ;  /* 0x0204000000008b1d */ /* 0x000fec0000002000 */
[----:B------:R-:W-:-:S13]  /*09d0*/  ISETP.GE.U32.AND P0, PT, R3, 0x100, PT ;  /* 0x000001000300780c */ /* 0x000fda0003f06070 */
        /* <DEDUP_REMOVED lines=8> */
[----:B------:R-:W0:Y:S01]  /*0a60*/  S2UR UR4, SR_SWINHI ;  /* 0x00000000000479c3 */ /* 0x000e220000002f00 */
[----:B------:R-:W-:Y:S02]  /*0a70*/  R2UR UR7, R6 ;  /* 0x00000000060772ca */ /* 0x000fe400000e0000 */
[----:B------:R-:W-:Y:S02]  /*0a80*/  SHF.R.S32.HI R3, RZ, 0x1f, R0 ;  /* 0x0000001fff037819 */ /* 0x000fe40000011400 */
[----:B------:R-:W-:Y:S02]  /*0a90*/  R2UR UR5, R5 ;  /* 0x00000000050572ca */ /* 0x000fe400000e0000 */
[CC--:B------:R-:W-:Y:S02]  /*0aa0*/  LEA.HI R7, R3.reuse, R0.reuse, RZ, 0x7 ;  /* 0x0000000003077211 */ /* 0x0c0fe400078f38ff */
[----:B------:R-:W-:-:S02]  /*0ab0*/  LEA.HI R4, R3, R0, RZ, 0x4 ;  /* 0x0000000003047211 */ /* 0x000fc400078f20ff */
[CC--:B------:R-:W-:Y:S02]  /*0ac0*/  LEA.HI R207, R3.reuse, R0.reuse, RZ, 0x3 ;  /* 0x0000000003cf7211 */ /* 0x0c0fe400078f18ff */
[-C--:B------:R-:W-:Y:S02]  /*0ad0*/  LEA.HI R6, R3, R0.reuse, RZ, 0x2 ;  /* 0x0000000003067211 */ /* 0x080fe400078f10ff */
[----:B------:R-:W-:Y:S02]  /*0ae0*/  LOP3.LUT R9, R7, 0xffffff80, RZ, 0xc0, !PT ;  /* 0xffffff8007097812 */ /* 0x000fe400078ec0ff */
[----:B------:R-:W-:Y:S02]  /*0af0*/  LEA.HI R5, R3, R0, RZ, 0x5 ;  /* 0x0000000003057211 */ /* 0x000fe400078f28ff */
[----:B------:R-:W-:Y:S01]  /*0b00*/  LOP3.LUT R3, R4, 0xfffffff0, RZ, 0xc0, !PT ;  /* 0xfffffff004037812 */ /* 0x000fe200078ec0ff */
[----:B------:R-:W-:Y:S01]  /*0b10*/  IMAD.IADD R9, R0, 0x1, -R9 ;  /* 0x0000000100097824 */ /* 0x000fe200078e0a09 */
[----:B------:R-:W-:-:S02]  /*0b20*/  LOP3.LUT R157, R207, 0xfffffff8, RZ, 0xc0, !PT ;  /* 0xfffffff8cf9d7812 */ /* 0x000fc400078ec0ff */
[----:B------:R-:W-:Y:S01]  /*0b30*/  LOP3.LUT R11, R6, 0xfffffffc, RZ, 0xc0, !PT ;  /* 0xfffffffc060b7812 */ /* 0x000fe200078ec0ff */
[C---:B------:R-:W-:Y:S01]  /*0b40*/  IMAD.IADD R12, R0.reuse, 0x1, -R3 ;  /* 0x00000001000c7824 */ /* 0x040fe200078e0a03 */
[----:B------:R-:W-:Y:S01]  /*0b50*/  SHF.R.S32.HI R208, RZ, 0x7, R7 ;  /* 0x00000007ffd07819 */ /* 0x000fe20000011407 */
[C---:B------:R-:W-:Y:S01]  /*0b60*/  IMAD.IADD R157, R0.reuse, 0x1, -R157 ;  /* 0x00000001009d7824 */ /* 0x040fe200078e0a9d */
[----:B------:R-:W-:Y:S01]  /*0b70*/  SHF.R.S32.HI R13, RZ, 0x5, R5 ;  /* 0x00000005ff0d7819 */ /* 0x000fe20000011405 */
[----:B------:R-:W-:Y:S01]  /*0b80*/  IMAD.IADD R10, R0, 0x1, -R11 ;  /* 0x00000001000a7824 */ /* 0x000fe200078e0a0b */
[----:B------:R-:W-:Y:S01]  /*0b90*/  SHF.R.S32.HI R0, RZ, 0x1f, R9 ;  /* 0x0000001fff007819 */ /* 0x000fe20000011409 */
[----:B------:R-:W-:Y:S01]  /*0ba0*/  UMOV UR38, UR44 ;  /* 0x0000002c00267c82 */ /* 0x000fe20008000000 */
[----:B0-----:R-:W-:Y:S01]  /*0bb0*/  UMOV UR39, UR4 ;  /* 0x0000000400277c82 */ /* 0x001fe20008000000 */
[----:B------:R-:W-:Y:S01]  /*0bc0*/  SHF.R.S32.HI R5, RZ, 0x1f, R5 ;  /* 0x0000001fff057819 */ /* 0x000fe20000011405 */
[----:B------:R-:W-:Y:S01]  /*0bd0*/  IMAD.SHL.U32 R19, R157, 0x8, RZ ;  /* 0x000000089d137824 */ /* 0x000fe200078e00ff */
[----:B------:R-:W-:Y:S01]  /*0be0*/  LEA.HI R6, R0, R9, RZ, 0x2 ;  /* 0x0000000900067211 */ /* 0x000fe200078f10ff */
[----:B------:R-:W-:Y:S01]  /*0bf0*/  IMAD.U32 R14, RZ, RZ, UR38 ;  /* 0x00000026ff0e7e24 */ /* 0x000fe2000f8e00ff */
[----:B------:R-:W-:Y:S01]  /*0c00*/  LEA.HI R7, R7, R208, RZ, 0x1 ;  /* 0x000000d007077211 */ /* 0x000fe200078f08ff */
[----:B------:R-:W-:Y:S01]  /*0c10*/  IMAD.U32 R15, RZ, RZ, UR39 ;  /* 0x00000027ff0f7e24 */ /* 0x000fe2000f8e00ff */
[----:B------:R-:W-:Y:S01]  /*0c20*/  SHF.R.S32.HI R3, RZ, 0x4, R4 ;  /* 0x00000004ff037819 */ /* 0x000fe20000011404 */
[C---:B------:R-:W-:Y:S01]  /*0c30*/  VIADD R155, R19.reuse, 0x80 ;  /* 0x00000080139b7836 */ /* 0x040fe20000000000 */
[--C-:B------:R-:W-:Y:S01]  /*0c40*/  SHF.R.S32.HI R8, RZ, 0x2, R6.reuse ;  /* 0x00000002ff087819 */ /* 0x100fe20000011406 */
[----:B------:R0:W-:Y:S01]  /*0c50*/  STL [R1+0x458], R12 ;  /* 0x0004580c01007387 */ /* 0x0001e20000100800 */
[----:B------:R-:W-:Y:S01]  /*0c60*/  SHF.R.S32.HI R11, RZ, 0x1f, R6 ;  /* 0x0000001fff0b7819 */ /* 0x000fe20000011406 */
[----:B------:R-:W-:Y:S01]  /*0c70*/  VIADD R156, R19, 0x40 ;  /* 0x00000040139c7836 */ /* 0x000fe20000000000 */
[----:B------:R-:W-:Y:S01]  /*0c80*/  LEA.HI R5, R5, R13, RZ, 0x2 ;  /* 0x0000000d05057211 */ /* 0x000fe200078f10ff */
[----:B------:R-:W-:Y:S01]  /*0c90*/  STL.64 [R1+0x440], R14 ;  /* 0x0004400e01007387 */ /* 0x000fe20000100a00 */
[----:B------:R-:W-:Y:S01]  /*0ca0*/  LOP3.LUT R7, R7, 0xfffffe, RZ, 0xc0, !PT ;  /* 0x00fffffe07077812 */ /* 0x000fe200078ec0ff */
[C---:B------:R-:W-:Y:S01]  /*0cb0*/  VIADD R154, R19.reuse, 0xc0 ;  /* 0x000000c0139a7836 */ /* 0x040fe20000000000 */
[----:B------:R-:W-:Y:S01]  /*0cc0*/  LEA.HI R4, R4, R3, RZ, 0x1 ;  /* 0x0000000304047211 */ /* 0x000fe200078f08ff */
[----:B------:R-:W-:Y:S01]  /*0cd0*/  VIADD R210, R19, 0x180 ;  /* 0x0000018013d27836 */ /* 0x000fe20000000000 */
[----:B------:R-:W-:Y:S01]  /*0ce0*/  LEA.HI R11, R11, R8, RZ, 0x3 ;  /* 0x000000080b0b7211 */ /* 0x000fe200078f18ff */
[C---:B------:R-:W-:Y:S01]  /*0cf0*/  IMAD.IADD R7, R208.reuse, 0x1, -R7 ;  /* 0x00000001d0077824 */ /* 0x040fe200078e0a07 */
[----:B------:R-:W-:Y:S01]  /*0d00*/  LOP3.LUT R5, R5, 0x3ffffc, RZ, 0xc0, !PT ;  /* 0x003ffffc05057812 */ /* 0x000fe200078ec0ff */
[----:B0-----:R-:W-:Y:S01]  /*0d10*/  IMAD R12, R208, 0x100, R12 ;  /* 0x00000100d00c7824 */ /* 0x001fe200078e020c */
[----:B------:R-:W-:Y:S01]  /*0d20*/  LOP3.LUT R4, R4, 0x1ffffffe, RZ, 0xc0, !PT ;  /* 0x1ffffffe04047812 */ /* 0x000fe200078ec0ff */
[----:B------:R-:W-:Y:S01]  /*0d30*/  VIADD R152, R19, 0x140 ;  /* 0x0000014013987836 */ /* 0x000fe20000000000 */
[----:B------:R-:W-:Y:S01]  /*0d40*/  LOP3.LUT R11, R11, 0xfffffff8, RZ, 0xc0, !PT ;  /* 0xfffffff80b0b7812 */ /* 0x000fe200078ec0ff */
[----:B------:R-:W-:Y:S01]  /*0d50*/  IMAD.IADD R5, R13, 0x1, -R5 ;  /* 0x000000010d057824 */ /* 0x000fe200078e0a05 */
[----:B------:R-:W-:Y:S01]  /*0d60*/  LEA.HI R0, R0, R9, RZ, 0x5 ;  /* 0x0000000900007211 */ /* 0x000fe200078f28ff */
[----:B------:R-:W-:Y:S01]  /*0d70*/  IMAD.SHL.U32 R13, R7, 0x100, RZ ;  /* 0x00000100070d7824 */ /* 0x000fe200078e00ff */
[----:B------:R-:W-:Y:S01]  /*0d80*/  LOP3.LUT R6, R6, 0x7ffffffc, RZ, 0xc0, !PT ;  /* 0x7ffffffc06067812 */ /* 0x000fe200078ec0ff */
[----:B------:R-:W-:Y:S01]  /*0d90*/  IMAD.IADD R4, R3, 0x1, -R4 ;  /* 0x0000000103047824 */ /* 0x000fe200078e0a04 */
[----:B------:R-:W-:Y:S01]  /*0da0*/  SHF.R.S32.HI R0, RZ, 0x5, R0 ;  /* 0x00000005ff007819 */ /* 0x000fe20000011400 */
[----:B------:R-:W-:Y:S01]  /*0db0*/  IMAD.IADD R11, R8, 0x1, -R11 ;  /* 0x00000001080b7824 */ /* 0x000fe200078e0a0b */
[----:B------:R-:W-:Y:S01]  /*0dc0*/  LEA.HI R3, R10, R10, RZ, 0x1 ;  /* 0x0000000a0a037211 */ /* 0x000fe200078f08ff */
[----:B------:R-:W-:Y:S01]  /*0dd0*/  IMAD.IADD R6, R9, 0x1, -R6 ;  /* 0x0000000109067824 */ /* 0x000fe200078e0a06 */
[----:B------:R-:W-:Y:S01]  /*0de0*/  STL [R1+0x448], R13 ;  /* 0x0004480d01007387 */ /* 0x000fe20000100800 */
[----:B------:R-:W-:Y:S01]  /*0df0*/  IMAD R22, R0, 0x10, R11 ;  /* 0x0000001000167824 */ /* 0x000fe200078e020b */
[----:B------:R-:W-:Y:S01]  /*0e00*/  LOP3.LUT R3, R3, 0x1ffffffe, RZ, 0xc0, !PT ;  /* 0x1ffffffe03037812 */ /* 0x000fe200078ec0ff */
[----:B------:R-:W-:Y:S01]  /*0e10*/  IMAD.SHL.U32 R16, R4, 0x8, RZ ;  /* 0x0000000804107824 */ /* 0x000fe200078e00ff */
[----:B------:R-:W-:Y:S01]  /*0e20*/  SHF.R.S32.HI R0, RZ, 0x1f, R155 ;  /* 0x0000001fff007819 */ /* 0x000fe2000001149b */
[----:B------:R-:W-:Y:S01]  /*0e30*/  IMAD.SHL.U32 R0, R6, 0x2, RZ ;  /* 0x0000000206007824 */ /* 0x000fe200078e00ff */
[----:B------:R-:W-:Y:S01]  /*0e40*/  SHF.R.S32.HI R4, RZ, 0x1f, R156 ;  /* 0x0000001fff047819 */ /* 0x000fe2000001149c */
[----:B------:R-:W-:Y:S01]  /*0e50*/  IMAD.IADD R3, R10, 0x1, -R3 ;  /* 0x000000010a037824 */ /* 0x000fe200078e0a03 */
[----:B------:R-:W-:Y:S01]  /*0e60*/  SHF.R.S32.HI R4, RZ, 0x1f, R154 ;  /* 0x0000001fff047819 */ /* 0x000fe2000001149a */
[----:B------:R-:W-:Y:S01]  /*0e70*/  IMAD.IADD R23, R0, 0x1, R13 ;  /* 0x0000000100177824 */ /* 0x000fe200078e020d */
[----:B------:R0:W-:Y:S01]  /*0e80*/  STL [R1+0x44c], R0 ;  /* 0x00044c0001007387 */ /* 0x0001e20000100800 */
[----:B------:R-:W-:Y:S01]  /*0e90*/  VIADD R209, R19, 0x1c0 ;  /* 0x000001c013d17836 */ /* 0x000fe20000000000 */
[----:B------:R-:W-:Y:S01]  /*0ea0*/  SHF.R.S32.HI R4, RZ, 0x1f, R152 ;  /* 0x0000001fff047819 */ /* 0x000fe20000011498 */
[----:B------:R-:W-:Y:S01]  /*0eb0*/  VIADD R206, R23, 0x8 ;  /* 0x0000000817ce7836 */ /* 0x000fe20000000000 */
[----:B------:R-:W-:Y:S01]  /*0ec0*/  STL [R1+0x450], R16 ;  /* 0x0004501001007387 */ /* 0x000fe20000100800 */
[----:B------:R-:W-:Y:S01]  /*0ed0*/  IMAD R3, R3, 0x8, R22 ;  /* 0x0000000803037824 */ /* 0x000fe200078e0216 */
[----:B------:R-:W-:Y:S01]  /*0ee0*/  SHF.R.S32.HI R4, RZ, 0x1f, R209 ;  /* 0x0000001fff047819 */ /* 0x000fe200000114d1 */
[----:B------:R-:W-:Y:S01]  /*0ef0*/  IMAD R5, R5, 0x10, R12 ;  /* 0x0000001005057824 */ /* 0x000fe200078e020c */
        /* <DEDUP_REMOVED lines=18> */
[----:B0-----:R-:W-:Y:S01]  /*1020*/  SHF.R.S32.HI R3, RZ, 0x1f, R204 ;  /* 0x0000001fff037819 */ /* 0x001fe200000114cc */
        /* <DEDUP_REMOVED lines=44> */
[----:B------:R-:W-:Y:S01]  /*12f0*/  IMAD.U32 R16, R5, 0x40, R16 ;  /* 0x0000004005107824 */ /* 0x000fe200078e0010 */
[----:B------:R-:W-:-:S02]  /*1300*/  SHF.R.S32.HI R215, RZ, 0x1f, R177 ;  /* 0x0000001fffd77819 */ /* 0x000fc400000114b1 */
[----:B------:R-:W-:Y:S01]  /*1310*/  SHF.R.S32.HI R214, RZ, 0x1f, R176 ;  /* 0x0000001fffd67819 */ /* 0x000fe200000114b0 */
[----:B------:R-:W-:Y:S01]  /*1320*/  IMAD.WIDE R16, R16, 0x2, R14 ;  /* 0x0000000210107825 */ /* 0x000fe200078e020e */
[----:B------:R-:W-:Y:S02]  /*1330*/  SHF.R.S32.HI R213, RZ, 0x1f, R159 ;  /* 0x0000001fffd57819 */ /* 0x000fe4000001149f */
[----:B------:R-:W-:-:S07]  /*1340*/  SHF.R.S32.HI R212, RZ, 0x1f, R158 ;  /* 0x0000001fffd47819 */ /* 0x000fce000001149e */
.L_x_6418:
[----:B------:R-:W-:Y:S01]  /*1350*/  ULDC.64 UR8, c[0x0][0xb20] ;  /* 0x0002c80000087ab9 */ /* 0x000fe20000000a00 */
[----:B------:R-:W-:Y:S02]  /*1360*/  ULOP3.LUT UR61, UR7, 0xff0000, URZ, 0xc0, !UPT ;  /* 0x00ff0000073d7892 */ /* 0x000fe4000f8ec03f */
[----:B------:R-:W-:Y:S01]  /*1370*/  UISETP.NE.U32.AND UP0, UPT, UR8, URZ, UPT ;  /* 0x0000003f0800728c */ /* 0x000fe2000bf05070 */
[----:B------:R-:W-:-:S03]  /*1380*/  ULDC UR48, c[0x0][0x2f0] ;  /* 0x0000bc0000307ab9 */ /* 0x000fc60000000800 */
        /* <DEDUP_REMOVED lines=9> */
[----:B0-23--:R-:W-:Y:S02]  /*1420*/  IMAD.U32 R4, RZ, RZ, UR8 ;  /* 0x00000008ff047e24 */ /* 0x00dfe4000f8e00ff */
[----:B----4-:R-:W-:Y:S01]  /*1430*/  IMAD.U32 R5, RZ, RZ, UR9 ;  /* 0x00000009ff057e24 */ /* 0x010fe2000f8e00ff */
[----:B------:R-:W-:-:S03]  /*1440*/  @UP1 UIMAD.WIDE UR8, UR6, 0x4, UR10 ;  /* 0x00000004060818a5 */ /* 0x000fc6000f8e020a */
[----:B------:R-:W-:Y:S01]  /*1450*/  ULDC.64 UR10, c[0x0][0xb18] ;  /* 0x0002c600000a7ab9 */ /* 0x000fe20000000a00 */
[----:B------:R-:W2:Y:S02]  /*1460*/  @P0 LDG.E R4, desc[UR36][R4.64] ;  /* 0x0000002404040981 */ /* 0x000ea4000c1e1900 */
[----:B-1----:R-:W-:Y:S02]  /*1470*/  IMAD.U32 R6, RZ, RZ, UR8 ;  /* 0x00000008ff067e24 */ /* 0x002fe4000f8e00ff */
[----:B------:R-:W-:Y:S01]  /*1480*/  IMAD.U32 R7, RZ, RZ, UR9 ;  /* 0x00000009ff077e24 */ /* 0x000fe2000f8e00ff */
[----:B------:R-:W-:-:S04]  /*1490*/  ULDC.64 UR8, c[0x0][0x418] ;  /* 0x0001060000087ab9 */ /* 0x000fc80000000a00 */
[----:B------:R-:W3:Y:S01]  /*14a0*/  @P2 LDG.E R6, desc[UR36][R6.64] ;  /* 0x0000002406062981 */ /* 0x000ee2000c1e1900 */
[----:B------:R-:W-:Y:S01]  /*14b0*/  UISETP.NE.U32.AND UP0, UPT, UR8, URZ, UPT ;  /* 0x0000003f0800728c */ /* 0x000fe2000bf05070 */
[----:B------:R-:W-:Y:S01]  /*14c0*/  ISETP.NE.U32.AND P1, PT, RZ, UR10, PT ;  /* 0x0000000aff007c0c */ /* 0x000fe2000bf25070 */
[----:B------:R-:W-:Y:S02]  /*14d0*/  ULOP3.LUT UR8, UR7, 0xff000000, URZ, 0xc0, !UPT ;  /* 0xff00000007087892 */ /* 0x000fe4000f8ec03f */
[----:B------:R-:W-:Y:S01]  /*14e0*/  IMAD.U32 R211, RZ, RZ, UR7 ;  /* 0x00000007ffd37e24 */ /* 0x000fe2000f8e00ff */
[----:B------:R-:W-:Y:S01]  /*14f0*/  UISETP.NE.AND.EX UP0, UPT, UR9, URZ, UPT, UP0 ;  /* 0x0000003f0900728c */ /* 0x000fe2000bf05300 */
[----:B------:R-:W-:Y:S01]  /*1500*/  ISETP.NE.AND.EX P1, PT, RZ, UR11, PT, P1 ;  /* 0x0000000bff007c0c */ /* 0x000fe2000bf25310 */
[----:B------:R-:W-:Y:S01]  /*1510*/  USHF.R.U32.HI UR8, URZ, 0x8, UR8 ;  /* 0x000000083f087899 */ /* 0x000fe20008011608 */
[----:B------:R-:W-:Y:S01]  /*1520*/  ULDC UR9, c[0x0][0x424] ;  /* 0x0001090000097ab9 */ /* 0x000fe20000000800 */
[----:B------:R-:W-:Y:S01]  /*1530*/  UMOV UR4, URZ ;  /* 0x0000003f00047c82 */ /* 0x000fe20008000000 */
[----:B------:R-:W-:-:S02]  /*1540*/  USEL UR9, UR9, 0x1, UP0 ;  /* 0x0000000109097887 */ /* 0x000fc40008000000 */
[----:B------:R-:W-:Y:S02]  /*1550*/  ULEA.HI UR61, UR61, UR8, URZ, 0x10 ;  /* 0x000000083d3d7291 */ /* 0x000fe4000f8f803f */
        /* <DEDUP_REMOVED lines=18> */
.L_x_6271:
[----:B------:R-:W-:Y:S01]  /*1680*/  UMOV UR59, UR5 ;  /* 0x00000005003b7c82 */ /* 0x000fe20008000000 */
        /* <DEDUP_REMOVED lines=9> */
.L_x_6272:
        /* <DEDUP_REMOVED lines=13> */
.L_x_6273:
[----:B------:R-:W0:Y:S01]  /*17f0*/  LDC R0, c[0x0][0xa80] ;  /* 0x0002a000ff007b82 */ /* 0x000e220000000800 */
[----:B------:R-:W-:Y:S01]  /*1800*/  UISETP.NE.AND UP0, UPT, UR58, 0x1, UPT ;  /* 0x000000013a00788c */ /* 0x000fe2000bf05270 */
[----:B------:R1:W-:Y:S01]  /*1810*/  STL.128 [R1+0x1e0], RZ ;  /* 0x0001e0ff01007387 */ /* 0x0003e20000100c00 */
[C---:B------:R-:W-:Y:S01]  /*1820*/  IADD3 R36, P0, R2.reuse, 0x1e0, RZ ;  /* 0x000001e002247810 */ /* 0x040fe20007f1e0ff */
[----:B------:R-:W-:Y:S01]  /*1830*/  UIADD3 UR48, -UR4, UR48, URZ ;  /* 0x0000003004307290 */ /* 0x000fe2000fffe13f */
[----:B------:R-:W-:Y:S01]  /*1840*/  IADD3 R34, P1, R2, 0x210, RZ ;  /* 0x0000021002227810 */ /* 0x000fe20007f3e0ff */
[----:B------:R1:W-:Y:S01]  /*1850*/  STL.128 [R1+0x1f0], RZ ;  /* 0x0001f0ff01007387 */ /* 0x0003e20000100c00 */
[----:B------:R-:W-:Y:S01]  /*1860*/  PLOP3.LUT P2, PT, PT, PT, UP0, 0x80, 0x0 ;  /* 0x000000000000781c */ /* 0x000fe20003f4f008 */
[--C-:B------:R-:W-:Y:S02]  /*1870*/  IMAD.X R37, RZ, RZ, R18.reuse, P0 ;  /* 0x000000ffff257224 */ /* 0x100fe400000e0612 */
[----:B------:R1:W-:Y:S01]  /*1880*/  STL.128 [R1+0x210], RZ ;  /* 0x000210ff01007387 */ /* 0x0003e20000100c00 */
[----:B------:R-:W-:-:S03]  /*1890*/  IMAD.X R35, RZ, RZ, R18, P1 ;  /* 0x000000ffff237224 */ /* 0x000fc600008e0612 */
[----:B------:R1:W-:Y:S04]  /*18a0*/  STL.128 [R1+0x220], RZ ;  /* 0x000220ff01007387 */ /* 0x0003e80000100c00 */
[----:B------:R1:W-:Y:S04]  /*18b0*/  STL.128 [R1+0x230], RZ ;  /* 0x000230ff01007387 */ /* 0x0003e80000100c00 */
[----:B------:R1:W-:Y:S04]  /*18c0*/  STL.128 [R1+0x240], RZ ;  /* 0x000240ff01007387 */ /* 0x0003e80000100c00 */
[----:B0-----:R1:W-:Y:S04]  /*18d0*/  STL [R1+0x200], R0 ;  /* 0x0002000001007387 */ /* 0x0013e80000100800 */
[----:B------:R1:W-:Y:S04]  /*18e0*/  STL.128 [R1+0x250], RZ ;  /* 0x000250ff01007387 */ /* 0x0003e80000100c00 */
        /* <DEDUP_REMOVED lines=26> */
[----:B------:R1:W-:Y:S01]  /*1a90*/  STL.128 [R1+0x400], RZ ;  /* 0x000400ff01007387 */ /* 0x0003e20000100c00 */
[----:B------:R-:W-:Y:S05]  /*1aa0*/  @!P2 BRA `(.L_x_6274) ;  /* 0x0000008000c0a947 */ /* 0x000fea0003800000 */
[----:B------:R-:W-:Y:S01]  /*1ab0*/  ULDC UR4, c[0x0][0x448] ;  /* 0x0001120000047ab9 */ /* 0x000fe20000000800 */
[----:B------:R-:W-:Y:S02]  /*1ac0*/  USHF.L.U32 UR8, UR5, 0x6, URZ ;  /* 0x0000000605087899 */ /* 0x000fe4000800063f */
[----:B------:R-:W-:Y:S02]  /*1ad0*/  UISETP.NE.AND UP0, UPT, UR4, 0x1, UPT ;  /* 0x000000010400788c */ /* 0x000fe4000bf05270 */
[----:B------:R-:W-:Y:S01]  /*1ae0*/  UIADD3 UR9, UR8, 0x3f, URZ ;  /* 0x0000003f08097890 */ /* 0x000fe2000fffe03f */
[----:B------:R-:W-:Y:S01]  /*1af0*/  ULDC.64 UR4, c[0x0][0xad8] ;  /* 0x0002b60000047ab9 */ /* 0x000fe20000000a00 */
[----:B------:R-:W-:Y:S02]  /*1b00*/  UIADD3 UR10, UR48, 0x1, -UR47 ;  /* 0x00000001300a7890 */ /* 0x000fe4000fffe82f */
[----:B------:R-:W-:-:S05]  /*1b10*/  UISETP.GE.AND UP1, UPT, UR5, 0x1, UPT ;  /* 0x000000010500788c */ /* 0x000fca000bf26270 */
[----:B------:R-:W-:Y:S01]  /*1b20*/  @UP0 UIADD3 UR6, UR8, 0x3f, URZ ;  /* 0x0000003f08060890 */ /* 0x000fe2000fffe03f */
[----:B------:R-:W-:Y:S01]  /*1b30*/  @UP0 ULDC UR7, c[0x0][0x44c] ;  /* 0x0001130000070ab9 */ /* 0x000fe20000000800 */
[----:B------:R-:W-:Y:S02]  /*1b40*/  PLOP3.LUT P1, PT, PT, PT, UP1, 0x80, 0x0 ;  /* 0x000000000000781c */ /* 0x000fe40003f2f018 */
        /* <DEDUP_REMOVED lines=16> */
.L_x_6276:
[----:B------:R-:W-:-:S11]  /*1c50*/  UISETP.NE.AND UP1, UPT, UR5, 0x1, UPT ;  /* 0x000000010500788c */ /* 0x000fd6000bf25270 */
[----:B------:R-:W-:Y:S02]  /*1c60*/  @UP1 ULDC.64 UR10, c[0x0][0xae0] ;  /* 0x0002b800000a1ab9 */ /* 0x000fe40000000a00 */
[----:B------:R-:W-:-:S04]  /*1c70*/  UIMAD.WIDE.U32 UR6, UR9, UR10, URZ ;  /* 0x0000000a090672a5 */ /* 0x000fc8000f8e003f */
[----:B------:R-:W-:-:S12]  /*1c80*/  @UP1 USHF.R.U32.HI UR9, URZ, UR11, UR7 ;  /* 0x0000000b3f091299 */ /* 0x000fd80008011607 */
.L_x_6277:
[----:B------:R-:W-:-:S04]  /*1c90*/  UIMAD UR9, UR9, UR5, UR5 ;  /* 0x00000005090972a4 */ /* 0x000fc8000f8e0205 */
[----:B------:R-:W-:-:S04]  /*1ca0*/  UISETP.LT.AND UP1, UPT, UR4, UR9, UPT ;  /* 0x000000090400728c */ /* 0x000fc8000bf21270 */
[----:B------:R-:W-:-:S12]  /*1cb0*/  USEL UR4, UR4, UR9, UP1 ;  /* 0x0000000904047287 */ /* 0x000fd80008800000 */
.L_x_6275:
[----:B------:R-:W-:Y:S02]  /*1cc0*/  UIADD3 UR9, UR48, 0x3f, URZ ;  /* 0x0000003f30097890 */ /* 0x000fe4000fffe03f */
[----:B------:R-:W-:Y:S02]  /*1cd0*/  UIADD3 UR10, UR4, 0x3f, URZ ;  /* 0x0000003f040a7890 */ /* 0x000fe4000fffe03f */
[----:B------:R-:W-:Y:S02]  /*1ce0*/  USHF.R.S32.HI UR4, URZ, 0x1f, UR9 ;  /* 0x0000001f3f047899 */ /* 0x000fe40008011409 */
[----:B------:R-:W-:Y:S01]  /*1cf0*/  USHF.R.S32.HI UR11, URZ, 0x1f, UR10 ;  /* 0x0000001f3f0b7899 */ /* 0x000fe2000801140a */
[----:B------:R-:W-:Y:S01]  /*1d00*/  @UP0 ULDC UR6, c[0x0][0x44c] ;  /* 0x0001130000060ab9 */ /* 0x000fe20000000800 */
[----:B------:R-:W-:Y:S02]  /*1d10*/  ULEA.HI UR4, UR4, UR9, URZ, 0x6 ;  /* 0x0000000904047291 */ /* 0x000fe4000f8f303f */
[----:B------:R-:W-:-:S02]  /*1d20*/  ULEA.HI UR11, UR11, UR10, URZ, 0x6 ;  /* 0x0000000a0b0b7291 */ /* 0x000fc4000f8f303f */
[----:B------:R-:W-:Y:S01]  /*1d30*/  UIMAD.WIDE.U32 UR6, UR8, UR6, URZ ;  /* 0x00000006080672a5 */ /* 0x000fe2000f8e003f */
[----:B------:R-:W-:Y:S01]  /*1d40*/  @UP0 ULDC UR9, c[0x0][0x450] ;  /* 0x0001140000090ab9 */ /* 0x000fe20000000800 */
[----:B------:R-:W-:Y:S02]  /*1d50*/  USHF.R.S32.HI UR4, URZ, 0x6, UR4 ;  /* 0x000000063f047899 */ /* 0x000fe40008011404 */
[----:B------:R-:W-:Y:S02]  /*1d60*/  USHF.R.S32.HI UR11, URZ, 0x6, UR11 ;  /* 0x000000063f0b7899 */ /* 0x000fe4000801140b */
[----:B------:R-:W-:Y:S02]  /*1d70*/  @UP0 USHF.R.U32.HI UR8, URZ, UR9, UR7 ;  /* 0x000000093f080299 */ /* 0x000fe40008011607 */
[----:B------:R-:W-:Y:S02]  /*1d80*/  UISETP.LT.AND UP0, UPT, UR4, UR11, UPT ;  /* 0x0000000b0400728c */ /* 0x000fe4000bf01270 */
[----:B------:R-:W-:Y:S01]  /*1d90*/  UIADD3 UR8, UR8, UR48, -UR47 ;  /* 0x0000003008087290 */ /* 0x000fe2000fffe82f */
[----:B------:R-:W-:Y:S01]  /*1da0*/  ULDC UR6, c[0x0][0xad4] ;  /* 0x0002b50000067ab9 */ /* 0x000fe20000000800 */
[----:B------:R-:W-:-:S02]  /*1db0*/  USEL UR11, UR4, UR11, UP0 ;  /* 0x0000000b040b7287 */ /* 0x000fc40008000000 */
        /* <DEDUP_REMOVED lines=12> */
.L_x_6279:
[----:B------:R-:W-:-:S11]  /*1e80*/  UISETP.NE.AND UP0, UPT, UR5, 0x1, UPT ;  /* 0x000000010500788c */ /* 0x000fd6000bf05270 */
[----:B------:R-:W-:Y:S02]  /*1e90*/  @UP0 ULDC.64 UR12, c[0x0][0xae0] ;  /* 0x0002b800000c0ab9 */ /* 0x000fe40000000a00 */
[----:B------:R-:W-:-:S04]  /*1ea0*/  UIMAD.WIDE.U32 UR6, UR8, UR12, URZ ;  /* 0x0000000c080672a5 */ /* 0x000fc8000f8e003f */
[----:B------:R-:W-:-:S12]  /*1eb0*/  @UP0 USHF.R.U32.HI UR8, URZ, UR13, UR7 ;  /* 0x0000000d3f080299 */ /* 0x000fd80008011607 */
.L_x_6280:
[----:B------:R-:W-:-:S04]  /*1ec0*/  UIMAD UR5, UR8, UR5, URZ ;  /* 0x00000005080572a4 */ /* 0x000fc8000f8e023f */
[----:B------:R-:W-:-:S04]  /*1ed0*/  UISETP.LT.AND UP0, UPT, UR4, UR5, UPT ;  /* 0x000000050400728c */ /* 0x000fc8000bf01270 */
[----:B------:R-:W-:-:S12]  /*1ee0*/  USEL UR4, UR4, UR5, !UP0 ;  /* 0x0000000504047287 */ /* 0x000fd8000c000000 */
.L_x_6278:
        /* <DEDUP_REMOVED lines=15> */
[-C--:B-1----:R-:W-:Y:S01]  /*1fe0*/  IABS R0, R4.reuse ;  /* 0x0000000400007213 */ /* 0x082fe20000000000 */
        /* <DEDUP_REMOVED lines=31> */
.L_x_6281:
[----:B------:R-:W-:Y:S01]  /*21e0*/  UIMAD UR20, UR20, UR4, UR9 ;  /* 0x00000004141472a4 */ /* 0x000fe2000f8e0209 */
[----:B-1----:R-:W-:Y:S02]  /*21f0*/  IMAD.U32 R0, RZ, RZ, UR11 ;  /* 0x0000000bff007e24 */ /* 0x002fe4000f8e00ff */
[----:B------:R-:W-:-:S05]  /*2200*/  IMAD.U32 R3, RZ, RZ, UR4 ;  /* 0x00000004ff037e24 */ /* 0x000fca000f8e00ff */
[----:B------:R-:W-:-:S04]  /*2210*/  VIADDMNMX R0, R3, UR20, R0, PT ;  /* 0x0000001403007c46 */ /* 0x000fc8000b800100 */
[----:B------:R-:W-:Y:S02]  /*2220*/  R2UR UR22, R0 ;  /* 0x00000000001672ca */ /* 0x000fe400000e0000 */
[----:B------:R-:W-:-:S11]  /*2230*/  PRMT R0, RZ, 0x7610, R0 ;  /* 0x00007610ff007816 */ /* 0x000fd60000000000 */
[----:B------:R-:W-:-:S06]  /*2240*/  UISETP.GT.AND UP0, UPT, UR22, UR20, UPT ;  /* 0x000000141600728c */ /* 0x000fcc000bf04270 */
[----:B------:R-:W-:-:S13]  /*2250*/  PLOP3.LUT P0, PT, PT, PT, UP0, 0x80, 0x0 ;  /* 0x000000000000781c */ /* 0x000fda0003f0f008 */
        /* <DEDUP_REMOVED lines=108> */
[----:B------:R-:W0:Y:S04]  /*2920*/  SHFL.IDX PT, R3, R208, RZ, 0x1f ;  /* 0x00001fffd0037589 */ /* 0x000e2800000e0000 */
[----:B--2---:R1:W-:Y:S04]  /*2930*/  STL [R1+0x210], R0 ;  /* 0x0002100001007387 */ /* 0x0043e80000100800 */
[----:B---3--:R-:W-:Y:S04]  /*2940*/  STL [R1+0x214], R8 ;  /* 0x0002140801007387 */ /* 0x008fe80000100800 */
[----:B----4-:R2:W-:Y:S04]  /*2950*/  STL [R1+0x220], R6 ;  /* 0x0002200601007387 */ /* 0x0105e80000100800 */
[----:B------:R-:W3:Y:S04]  /*2960*/  LDL R162, [R1+0x2cc] ;  /* 0x0002cc0001a27983 */ /* 0x000ee80000100800 */
[----:B------:R-:W4:Y:S01]  /*2970*/  LDL R164, [R1+0x2d4] ;  /* 0x0002d40001a47983 */ /* 0x000f220000100800 */
[----:B0-----:R-:W-:-:S03]  /*2980*/  R2UR UR4, R3 ;  /* 0x00000000030472ca */ /* 0x001fc600000e0000 */
        /* <DEDUP_REMOVED lines=14> */
[----:B-1----:R-:W4:Y:S04]  /*2a70*/  LDL R0, [R1+0x3f8] ;  /* 0x0003f80001007983 */ /* 0x002f280000100800 */
[----:B------:R-:W4:Y:S04]  /*2a80*/  LDL R3, [R1+0x3fc] ;  /* 0x0003fc0001037983 */ /* 0x000f280000100800 */
[----:B--2---:R-:W2:Y:S04]  /*2a90*/  LDL R6, [R1+0x400] ;  /* 0x0004000001067983 */ /* 0x004ea80000100800 */
[----:B------:R-:W2:Y:S04]  /*2aa0*/  LDL R7, [R1+0x404] ;  /* 0x0004040001077983 */ /* 0x000ea80000100800 */
[----:B------:R-:W2:Y:S04]  /*2ab0*/  LDL R8, [R1+0x408] ;  /* 0x0004080001087983 */ /* 0x000ea80000100800 */
[----:B------:R-:W2:Y:S01]  /*2ac0*/  LDL R9, [R1+0x40c] ;  /* 0x00040c0001097983 */ /* 0x000ea20000100800 */
[----:B------:R-:W-:-:S04]  /*2ad0*/  ULEA.HI UR5, UR4, UR4, URZ, 0x1 ;  /* 0x0000000404057291 */ /* 0x000fc8000f8f083f */
[----:B------:R-:W-:-:S04]  /*2ae0*/  ULOP3.LUT UR5, UR5, 0x1fffe, URZ, 0xc0, !UPT ;  /* 0x0001fffe05057892 */ /* 0x000fc8000f8ec03f */
[----:B------:R-:W-:-:S04]  /*2af0*/  UIADD3 UR5, UR4, -UR5, URZ ;  /* 0x8000000504057290 */ /* 0x000fc8000fffe03f */
[----:B------:R-:W-:-:S04]  /*2b00*/  ULEA UR5, UR5, UR44, 0xf ;  /* 0x0000002c05057291 */ /* 0x000fc8000f8e783f */
[----:B------:R-:W-:-:S04]  /*2b10*/  UIADD3 UR5, UR5, 0x400, URZ ;  /* 0x0000040005057890 */ /* 0x000fc8000fffe03f */
[----:B------:R-:W-:-:S04]  /*2b20*/  USHF.R.U32.HI UR5, URZ, 0x4, UR5 ;  /* 0x000000043f057899 */ /* 0x000fc80008011605 */
[----:B------:R-:W-:Y:S02]  /*2b30*/  ULOP3.LUT UR5, UR5, 0x3fff, URZ, 0xc0, !UPT ;  /* 0x00003fff05057892 */ /* 0x000fe4000f8ec03f */
[----:B------:R-:W-:Y:S02]  /*2b40*/  UIADD3 UR4, UR44, 0x36400, URZ ;  /* 0x000364002c047890 */ /* 0x000fe4000fffe03f */
[----:B------:R-:W-:Y:S01]  /*2b50*/  ULOP3.LUT UR23, UR5, 0x2000000, URZ, 0xfc, !UPT ;  /* 0x0200000005177892 */ /* 0x000fe2000f8efc3f */
[----:B------:R0:W-:Y:S01]  /*2b60*/  STL [R1+0x2f4], R5 ;  /* 0x0002f40501007387 */ /* 0x0001e20000100800 */
[----:B------:R-:W-:-:S04]  /*2b70*/  USHF.R.U32.HI UR4, URZ, 0x4, UR4 ;  /* 0x000000043f047899 */ /* 0x000fc80008011604 */
[----:B------:R-:W-:Y:S01]  /*2b80*/  LEA R4, R4, UR23, 0xc ;  /* 0x0000001704047c11 */ /* 0x000fe2000f8e60ff */
[----:B0-----:R-:W-:Y:S01]  /*2b90*/  IMAD.MOV.U32 R5, RZ, RZ, 0x40000040 ;  /* 0x40000040ff057424 */ /* 0x001fe200078e00ff */
[----:B------:R0:W-:Y:S02]  /*2ba0*/  STL [R1+0x230], R30 ;  /* 0x0002301e01007387 */ /* 0x0001e40000100800 */
[C---:B------:R-:W-:Y:S01]  /*2bb0*/  R2UR UR14, R4.reuse ;  /* 0x00000000040e72ca */ /* 0x040fe200000e0000 */
[----:B------:R-:W-:Y:S01]  /*2bc0*/  ULOP3.LUT UR4, UR4, 0x3fff, URZ, 0xc0, !UPT ;  /* 0x00003fff04047892 */ /* 0x000fe2000f8ec03f */
[----:B------:R1:W-:Y:S01]  /*2bd0*/  STL [R1+0x31c], R31 ;  /* 0x00031c1f01007387 */ /* 0x0003e20000100800 */
[----:B------:R-:W-:Y:S02]  /*2be0*/  R2UR UR15, R5 ;  /* 0x00000000050f72ca */ /* 0x000fe400000e0000 */
[----:B------:R-:W-:Y:S01]  /*2bf0*/  ULOP3.LUT UR12, UR4, 0x10000, URZ, 0xfc, !UPT ;  /* 0x00010000040c7892 */ /* 0x000fe2000f8efc3f */
[----:B0-----:R-:W-:-:S02]  /*2c00*/  VIADD R30, R4, 0x80 ;  /* 0x00000080041e7836 */ /* 0x001fc40000000000 */
[----:B-1----:R-:W-:Y:S01]  /*2c10*/  IMAD.MOV.U32 R31, RZ, RZ, 0x40000040 ;  /* 0x40000040ff1f7424 */ /* 0x002fe200078e00ff */
[----:B------:R-:W-:Y:S02]  /*2c20*/  STL [R1+0x218], R84 ;  /* 0x0002185401007387 */ /* 0x000fe40000100800 */
[----:B------:R-:W-:Y:S02]  /*2c30*/  R2UR UR18, R30 ;  /* 0x000000001e1272ca */ /* 0x000fe400000e0000 */
[----:B------:R-:W-:Y:S01]  /*2c40*/  STL [R1+0x21c], R86 ;  /* 0x00021c5601007387 */ /* 0x000fe20000100800 */
[----:B------:R-:W-:-:S03]  /*2c50*/  R2UR UR19, R31 ;  /* 0x000000001f1372ca */ /* 0x000fc600000e0000 */
        /* <DEDUP_REMOVED lines=99> */
[----:B------:R-:W-:Y:S01]  /*3290*/  UMOV UR13, 0x40000040 ;  /* 0x40000040000d7882 */ /* 0x000fe20000000000 */
[----:B0-----:R-:W-:-:S06]  /*32a0*/  WARPGROUP.ARRIVE ;  /* 0x00000000000079c5 */ /* 0x001fcc0000000000 */
[----:B------:R-:W-:Y:S01]  /*32b0*/  HGMMA.64x256x16.F32.BF16 R24, gdesc[UR12].tnspB, RZ, !UPT, gsb0 ;  /* 0x43e000000c1879f0 */ /* 0x000fe2000c0018ff */
[----:B------:R-:W-:Y:S01]  /*32c0*/  UIADD3 UR16, UR12, 0x2, URZ ;  /* 0x000000020c107890 */ /* 0x000fe2000fffe03f */
        /* <DEDUP_REMOVED lines=18> */
[----:B--2---:R0:W-:Y:S04]  /*33f0*/  STL [R1+0x400], R6 ;  /* 0x0004000601007387 */ /* 0x0041e80000100800 */
[----:B------:R1:W-:Y:S04]  /*3400*/  STL [R1+0x404], R7 ;  /* 0x0004040701007387 */ /* 0x0003e80000100800 */
[----:B------:R-:W-:Y:S04]  /*3410*/  STL [R1+0x408], R8 ;  /* 0x0004080801007387 */ /* 0x000fe80000100800 */
[----:B------:R-:W-:Y:S01]  /*3420*/  STL [R1+0x40c], R9 ;  /* 0x00040c0901007387 */ /* 0x000fe20000100800 */
[----:B------:R-:W-:Y:S01]  /*3430*/  UMOV UR17, 0x40000040 ;  /* 0x4000004000117882 */ /* 0x000fe20000000000 */
[----:B0-----:R-:W-:-:S02]  /*3440*/  VIADD R6, R4, 0x100 ;  /* 0x0000010004067836 */ /* 0x001fc40000000000 */
[----:B-1----:R-:W-:Y:S01]  /*3450*/  IMAD.MOV.U32 R7, RZ, RZ, 0x40000040 ;  /* 0x40000040ff077424 */ /* 0x002fe200078e00ff */
[----:B------:R-:W-:Y:S01]  /*3460*/  UIADD3 UR4, UR12, 0x4, URZ ;  /* 0x000000040c047890 */ /* 0x000fe2000fffe03f */
[----:B------:R-:W-:Y:S01]  /*3470*/  UMOV UR5, 0x40000040 ;  /* 0x4000004000057882 */ /* 0x000fe20000000000 */
        /* <DEDUP_REMOVED lines=33> */
[----:B------:R-:W-:Y:S01]  /*3690*/  IMAD.MOV.U32 R5, RZ, RZ, 0x40000040 ;  /* 0x40000040ff057424 */ /* 0x000fe200078e00ff */
[----:B------:R-:W-:Y:S01]  /*36a0*/  UIADD3 UR8, UR12, 0x6, URZ ;  /* 0x000000060c087890 */ /* 0x000fe2000fffe03f */
[----:B------:R-:W-:Y:S01]  /*36b0*/  UMOV UR9, 0x40000040 ;  /* 0x4000004000097882 */ /* 0x000fe20000000000 */
[----:B------:R1:W5:Y:S01]  /*36c0*/  LDL R3, [R1+0x1c8] ;  /* 0x0001c80001037983 */ /* 0x0003620000100800 */
[----:B0-----:R-:W-:-:S06]  /*36d0*/  WARPGROUP.ARRIVE ;  /* 0x00000000000079c5 */ /* 0x001fcc0000000000 */
[----:B------:R-:W-:Y:S01]  /*36e0*/  HGMMA.64x256x16.F32.BF16 R24, gdesc[UR16].tnspB, R24, gsb0 ;  /* 0x43e00000101879f0 */ /* 0x000fe20008001818 */
[----:B------:R-:W-:Y:S02]  /*36f0*/  R2UR UR6, R6 ;  /* 0x00000000060672ca */ /* 0x000fe400000e0000 */
[----:B------:R-:W-:Y:S01]  /*3700*/  R2UR UR7, R7 ;  /* 0x00000000070772ca */ /* 0x000fe200000e0000 */
[----:B------:R-:W-:Y:S01]  /*3710*/  VIADD R4, R4, 0x180 ;  /* 0x0000018004047836 */ /* 0x000fe20000000000 */
[----:B------:R-:W-:-:S04]  /*3720*/  R2UR UR11, R5 ;  /* 0x00000000050b72ca */ /* 0x000fc800000e0000 */
        /* <DEDUP_REMOVED lines=107> */
[----:B--2---:R-:W2:Y:S04]  /*3de0*/  LDL R76, [R1+0x21c] ;  /* 0x00021c00014c7983 */ /* 0x004ea80000100800 */
[----:B------:R-:W2:Y:S04]  /*3df0*/  LDL R4, [R1+0x220] ;  /* 0x0002200001047983 */ /* 0x000ea80000100800 */
[----:B------:R-:W2:Y:S04]  /*3e00*/  LDL R78, [R1+0x224] ;  /* 0x00022400014e7983 */ /* 0x000ea80000100800 */
[----:B---3--:R-:W3:Y:S04]  /*3e10*/  LDL R80, [R1+0x228] ;  /* 0x0002280001507983 */ /* 0x008ee80000100800 */
[----:B------:R-:W3:Y:S04]  /*3e20*/  LDL R82, [R1+0x22c] ;  /* 0x00022c0001527983 */ /* 0x000ee80000100800 */
[----:B------:R-:W3:Y:S04]  /*3e30*/  LDL R6, [R1+0x230] ;  /* 0x0002300001067983 */ /* 0x000ee80000100800 */
[----:B----4-:R-:W4:Y:S04]  /*3e40*/  LDL R84, [R1+0x234] ;  /* 0x0002340001547983 */ /* 0x010f280000100800 */
[----:B------:R-:W4:Y:S04]  /*3e50*/  LDL R86, [R1+0x238] ;  /* 0x0002380001567983 */ /* 0x000f280000100800 */
[----:B-1----:R-:W4:Y:S04]  /*3e60*/  LDL R88, [R1+0x23c] ;  /* 0x00023c0001587983 */ /* 0x002f280000100800 */
        /* <DEDUP_REMOVED lines=244> */
[----:B------:R-:W-:Y:S06]  /*4db0*/  BAR.ARV 0xf, 0x100 ;  /* 0x03c4000000007b1d */ /* 0x000fec0000002000 */
[----:B------:R-:W-:-:S13]  /*4dc0*/  ISETP.NE.AND P0, PT, RZ, UR58, PT ;  /* 0x0000003aff007c0c */ /* 0x000fda000bf05270 */
[----:B0-----:R-:W-:Y:S05]  /*4dd0*/  @P0 BRA `(.L_x_6283) ;  /* 0x0000000000040947 */ /* 0x001fea0003800000 */
[----:B------:R-:W-:Y:S01]  /*4de0*/  BPT.TRAP 0x1 ;  /* 0x000000040000795c */ /* 0x000fe20000300000 */
.L_x_6283:
[----:B------:R-:W-:Y:S01]  /*4df0*/  UIADD3 UR6, UR22, -0x2, URZ ;  /* 0xfffffffe16067890 */ /* 0x000fe2000fffe03f */
[----:B-----5:R-:W-:Y:S01]  /*4e00*/  LEA R3, R3, UR44, 0x3 ;  /* 0x0000002c03037c11 */ /* 0x020fe2000f8e18ff */
[----:B------:R-:W-:Y:S02]  /*4e10*/  IMAD.U32 R0, RZ, RZ, UR21 ;  /* 0x00000015ff007e24 */ /* 0x000fe4000f8e00ff */
[----:B------:R-:W-:Y:S02]  /*4e20*/  UISETP.GE.AND UP0, UPT, UR6, UR20, UPT ;  /* 0x000000140600728c */ /* 0x000fe4000bf06270 */
[----:B------:R-:W-:-:S04]  /*4e30*/  VIADD R3, R3, 0x38860 ;  /* 0x0003886003037836 */ /* 0x000fc80000000000 */
[----:B------:R-:W-:Y:S02]  /*4e40*/  PLOP3.LUT P0, PT, PT, PT, UP0, 0x80, 0x0 ;  /* 0x000000000000781c */ /* 0x000fe40003f0f008 */
[----:B------:R-:W-:-:S04]  /*4e50*/  PRMT R3, R0, 0x654, R3 ;  /* 0x0000065400037816 */ /* 0x000fc80000000003 */
[----:B------:R0:W-:Y:S07]  /*4e60*/  SYNCS.ARRIVE.TRANS64.RED.A1T0 RZ, [R3+URZ], RZ ;  /* 0x000000ff03ff79a7 */ /* 0x0001ee000810043f */
[----:B------:R-:W-:Y:S05]  /*4e70*/  @!P0 BRA `(.L_x_6284) ;  /* 0x0000003c00708947 */ /* 0x000fea0003800000 */
[----:B------:R-:W-:-:S05]  /*4e80*/  UMOV UR22, UR6 ;  /* 0x0000000600167c82 */ /* 0x000fca0008000000 */
.L_x_6286:
        /* <DEDUP_REMOVED lines=60> */
[----:B-1----:R-:W4:Y:S04]  /*5250*/  LDL.64 R4, [R1+0x3c8] ;  /* 0x0003c80001047983 */ /* 0x002f280000100a00 */
[----:B------:R-:W4:Y:S04]  /*5260*/  LDL.64 R12, [R1+0x3d8] ;  /* 0x0003d800010c7983 */ /* 0x000f280000100a00 */
[----:B------:R-:W4:Y:S04]  /*5270*/  LDL.64 R10, [R1+0x3e8] ;  /* 0x0003e800010a7983 */ /* 0x000f280000100a00 */
[----:B------:R-:W4:Y:S04]  /*5280*/  LDL.64 R8, [R1+0x3f8] ;  /* 0x0003f80001087983 */ /* 0x000f280000100a00 */
[----:B------:R-:W4:Y:S01]  /*5290*/  LDL.64 R6, [R1+0x408] ;  /* 0x0004080001067983 */ /* 0x000f220000100a00 */
[----:B--2---:R-:W-:-:S05]  /*52a0*/  IMAD R138, R0, 0x40, R22 ;  /* 0x00000040008a7824 */ /* 0x004fca00078e0216 */
[----:B------:R-:W-:Y:S01]  /*52b0*/  LEA R138, R138, UR44, 0x2 ;  /* 0x0000002c8a8a7c11 */ /* 0x000fe2000f8e10ff */
[----:B------:R-:W-:Y:S06]  /*52c0*/  BAR.SYNC.DEFER_BLOCKING 0xe, 0x100 ;  /* 0x0384000000007b1d */ /* 0x000fec0000010000 */
[----:B0-----:R-:W3:Y:S04]  /*52d0*/  LDS R3, [R138+0x38400] ;  /* 0x038400008a037984 */ /* 0x001ee80000000800 */
[----:B------:R-:W0:Y:S01]  /*52e0*/  LDS R138, [R138+0x38420] ;  /* 0x038420008a8a7984 */ /* 0x000e220000000800 */
        /* <DEDUP_REMOVED lines=60> */
[-C--:B------:R-:W-:Y:S01]  /*56b0*/  FMUL.FTZ R80, R80, R3.reuse ;  /* 0x0000000350507220 */ /* 0x080fe20000410000 */
[----:B------:R-:W-:Y:S01]  /*56c0*/  FMUL.FTZ R81, R81, R3 ;  /* 0x0000000351517220 */ /* 0x000fe20000410000 */
[C---:B------:R-:W-:Y:S01]  /*56d0*/  FMUL.FTZ R79, R3.reuse, R79 ;  /* 0x0000004f034f7220 */ /* 0x040fe20000410000 */
[----:B------:R-:W-:Y:S01]  /*56e0*/  FMUL.FTZ R78, R3, R78 ;  /* 0x0000004e034e7220 */ /* 0x000fe20000410000 */
[C---:B0-----:R-:W-:Y:S01]  /*56f0*/  FMUL.FTZ R77, R138.reuse, R77 ;  /* 0x0000004d8a4d7220 */ /* 0x041fe20000410000 */
        /* <DEDUP_REMOVED lines=90> */
[----:B------:R0:W-:Y:S01]  /*5ca0*/  STL.64 [R1+0x3f0], R72 ;  /* 0x0003f04801007387 */ /* 0x0001e20000100a00 */
[C---:B------:R-:W-:Y:S01]  /*5cb0*/  FMUL.FTZ R7, R138.reuse, R7 ;  /* 0x000000078a077220 */ /* 0x040fe20000410000 */
[----:B------:R-:W-:Y:S02]  /*5cc0*/  FMUL.FTZ R6, R138, R6 ;  /* 0x000000068a067220 */ /* 0x000fe40000410000 */
        /* <DEDUP_REMOVED lines=322> */
[----:B------:R-:W-:Y:S01]  /*70f0*/  IMAD.MOV.U32 R5, RZ, RZ, 0x40000040 ;  /* 0x40000040ff057424 */ /* 0x000fe200078e00ff */
[----:B------:R-:W3:Y:S01]  /*7100*/  LDL R3, [R1+0x1d0] ;  /* 0x0001d00001037983 */ /* 0x000ee20000100800 */
[----:B------:R-:W-:Y:S01]  /*7110*/  IMAD.MOV.U32 R7, RZ, RZ, 0x40000040 ;  /* 0x40000040ff077424 */ /* 0x000fe200078e00ff */
[----:B------:R-:W-:Y:S02]  /*7120*/  ISETP.NE.AND P0, PT, R0, 0x2, PT ;  /* 0x000000020000780c */ /* 0x000fe40003f05270 */
[----:B------:R0:W-:Y:S01]  /*7130*/  STL [R1+0x1c8], R0 ;  /* 0x0001c80001007387 */ /* 0x0001e20000100800 */
[----:B------:R-:W-:Y:S01]  /*7140*/  R2UR UR15, R5 ;  /* 0x00000000050f72ca */ /* 0x000fe200000e0000 */
[----:B------:R-:W-:Y:S01]  /*7150*/  IMAD.MOV.U32 R5, RZ, RZ, 0x40000040 ;  /* 0x40000040ff057424 */ /* 0x000fe200078e00ff */
[----:B------:R-:W-:Y:S01]  /*7160*/  R2UR UR19, R7 ;  /* 0x00000000071372ca */ /* 0x000fe200000e0000 */
[----:B------:R-:W-:-:S03]  /*7170*/  IMAD.MOV.U32 R7, RZ, RZ, 0x40000040 ;  /* 0x40000040ff077424 */ /* 0x000fc600078e00ff */
[----:B------:R-:W-:Y:S02]  /*7180*/  R2UR UR11, R5 ;  /* 0x00000000050b72ca */ /* 0x000fe400000e0000 */
[----:B------:R-:W-:Y:S02]  /*7190*/  R2UR UR7, R7 ;  /* 0x00000000070772ca */ /* 0x000fe400000e0000 */
[----:B0-----:R-:W-:-:S05]  /*71a0*/  @!P0 IMAD.MOV.U32 R0, RZ, RZ, RZ ;  /* 0x000000ffff008224 */ /* 0x001fca00078e00ff */
[----:B------:R-:W-:Y:S02]  /*71b0*/  LEA R4, R0, UR23, 0xc ;  /* 0x0000001700047c11 */ /* 0x000fe4000f8e60ff */
[----:B------:R-:W4:Y:S02]  /*71c0*/  @!P0 LDL R0, [R1+0x1cc] ;  /* 0x0001cc0001008983 */ /* 0x000f240000100800 */
[C---:B------:R-:W-:Y:S01]  /*71d0*/  R2UR UR14, R4.reuse ;  /* 0x00000000040e72ca */ /* 0x040fe200000e0000 */
[----:B------:R-:W-:-:S05]  /*71e0*/  VIADD R6, R4, 0x80 ;  /* 0x0000008004067836 */ /* 0x000fca0000000000 */
[----:B------:R-:W-:Y:S01]  /*71f0*/  R2UR UR18, R6 ;  /* 0x00000000061272ca */ /* 0x000fe200000e0000 */
[C---:B------:R-:W-:Y:S02]  /*7200*/  VIADD R6, R4.reuse, 0x100 ;  /* 0x0000010004067836 */ /* 0x040fe40000000000 */
[----:B------:R-:W-:-:S03]  /*7210*/  VIADD R4, R4, 0x180 ;  /* 0x0000018004047836 */ /* 0x000fc60000000000 */
[----:B------:R-:W-:Y:S02]  /*7220*/  R2UR UR6, R6 ;  /* 0x00000000060672ca */ /* 0x000fe400000e0000 */
[----:B------:R-:W-:Y:S01]  /*7230*/  R2UR UR10, R4 ;  /* 0x00000000040a72ca */ /* 0x000fe200000e0000 */
        /* <DEDUP_REMOVED lines=139> */
[----:B------:R-:W-:Y:S04]  /*7af0*/  STL.128 [R1+0x3e0], R140 ;  /* 0x0003e08c01007387 */ /* 0x000fe80000100c00 */
[----:B------:R-:W-:Y:S04]  /*7b00*/  STL.128 [R1+0x3f0], R144 ;  /* 0x0003f09001007387 */ /* 0x000fe80000100c00 */
[----:B------:R-:W-:Y:S04]  /*7b10*/  STL.128 [R1+0x400], R148 ;  /* 0x0004009401007387 */ /* 0x000fe80000100c00 */
[----:B-1----:R-:W2:Y:S04]  /*7b20*/  LDL R138, [R1+0x210] ;  /* 0x00021000018a7983 */ /* 0x002ea80000100800 */
        /* <DEDUP_REMOVED lines=127> */
[----:B---3--:R-:W-:Y:S01]  /*8320*/  VIADD R3, R3, 0x1 ;  /* 0x0000000103037836 */ /* 0x008fe20000000000 */
[----:B------:R-:W-:-:S02]  /*8330*/  UISETP.NE.AND UP0, UPT, UR58, URZ, UPT ;  /* 0x0000003f3a00728c */ /* 0x000fc4000bf05270 */
[----:B--2---:R-:W-:Y:S04]  /*8340*/  STL [R1+0x210], R138 ;  /* 0x0002108a01007387 */ /* 0x004fe80000100800 */
        /* <DEDUP_REMOVED lines=129> */
[----:B------:R-:W-:-:S02]  /*8b60*/  PLOP3.LUT P1, PT, PT, PT, UP0, 0x80, 0x0 ;  /* 0x000000000000781c */ /* 0x000fc40003f2f008 */
[----:B------:R-:W-:-:S05]  /*8b70*/  @!P0 LOP3.LUT R0, R0, 0x1, RZ, 0x3c, !PT ;  /* 0x0000000100008812 */ /* 0x000fca00078e3cff */
[----:B------:R1:W-:Y:S02]  /*8b80*/  @!P0 STL [R1+0x1cc], R0 ;  /* 0x0001cc0001008387 */ /* 0x0003e40000100800 */
[----:B-1----:R-:W-:Y:S01]  /*8b90*/  IMAD.U32 R0, RZ, RZ, UR22 ;  /* 0x00000016ff007e24 */ /* 0x002fe2000f8e00ff */
[----:B------:R-:W-:-:S04]  /*8ba0*/  UIADD3 UR22, UR22, -0x1, URZ ;  /* 0xffffffff16167890 */ /* 0x000fc8000fffe03f */
[----:B------:R-:W-:Y:S01]  /*8bb0*/  ISETP.GT.AND P0, PT, R0, UR20, PT ;  /* 0x0000001400007c0c */ /* 0x000fe2000bf04270 */
[----:B0-----:R-:W-:-:S12]  /*8bc0*/  @P1 BRA `(.L_x_6285) ;  /* 0x0000000000041947 */ /* 0x001fd80003800000 */
[----:B------:R-:W-:Y:S01]  /*8bd0*/  BPT.TRAP 0x1 ;  /* 0x000000040000795c */ /* 0x000fe20000300000 */
.L_x_6285:
[----:B-----5:R-:W-:Y:S01]  /*8be0*/  LEA R4, R4, UR44, 0x3 ;  /* 0x0000002c04047c11 */ /* 0x020fe2000f8e18ff */
[----:B------:R-:W-:-:S04]  /*8bf0*/  IMAD.U32 R3, RZ, RZ, UR21 ;  /* 0x00000015ff037e24 */ /* 0x000fc8000f8e00ff */
[----:B------:R-:W-:-:S05]  /*8c00*/  VIADD R4, R4, 0x38860 ;  /* 0x0003886004047836 */ /* 0x000fca0000000000 */
[----:B------:R-:W-:-:S04]  /*8c10*/  PRMT R4, R3, 0x654, R4 ;  /* 0x0000065403047816 */ /* 0x000fc80000000004 */
[----:B------:R1:W-:Y:S01]  /*8c20*/  SYNCS.ARRIVE.TRANS64.RED.A1T0 RZ, [R4+URZ], RZ ;  /* 0x000000ff04ff79a7 */ /* 0x0003e2000810043f */
[----:B------:R-:W-:Y:S05]  /*8c30*/  @P0 BRA `(.L_x_6286) ;  /* 0xffffffc000940947 */ /* 0x000fea000383ffff */
.L_x_6284:
[----:B------:R-:W2:Y:S04]  /*8c40*/  LDL R135, [R1+0x1c8] ;  /* 0x0001c80001877983 */ /* 0x000ea80000100800 */
[----:B------:R-:W3:Y:S04]  /*8c50*/  LDL.64 R6, [R1+0x210] ;  /* 0x0002100001067983 */ /* 0x000ee80000100a00 */
[----:B-1----:R-:W4:Y:S04]  /*8c60*/  LDL.64 R4, [R1+0x220] ;  /* 0x0002200001047983 */ /* 0x002f280000100a00 */
        /* <DEDUP_REMOVED lines=61> */
[----:B0-----:R-:W5:Y:S01]  /*9040*/  LDL R3, [R1+0x1c8] ;  /* 0x0001c80001037983 */ /* 0x001f620000100800 */
[----:B--2---:R-:W-:-:S05]  /*9050*/  IMAD R135, R135, 0x40, R22 ;  /* 0x0000004087877824 */ /* 0x004fca00078e0216 */
[----:B------:R-:W-:Y:S01]  /*9060*/  LEA R135, R135, UR44, 0x2 ;  /* 0x0000002c87877c11 */ /* 0x000fe2000f8e10ff */
[----:B------:R-:W-:Y:S06]  /*9070*/  BAR.SYNC.DEFER_BLOCKING 0xe, 0x100 ;  /* 0x0384000000007b1d */ /* 0x000fec0000010000 */
[----:B------:R-:W3:Y:S04]  /*9080*/  LDS R0, [R135+0x38400] ;  /* 0x0384000087007984 */ /* 0x000ee80000000800 */
[----:B------:R-:W5:Y:S01]  /*9090*/  LDS R135, [R135+0x38420] ;  /* 0x0384200087877984 */ /* 0x000f620000000800 */
[C---:B---3--:R-:W-:Y:S01]  /*90a0*/  FMUL.FTZ R7, R0.reuse, R7 ;  /* 0x0000000700077220 */ /* 0x048fe20000410000 */
[C---:B------:R-:W-:Y:S01]  /*90b0*/  FMUL.FTZ R6, R0.reuse, R6 ;  /* 0x0000000600067220 */ /* 0x040fe20000410000 */
[C---:B----4-:R-:W-:Y:S01]  /*90c0*/  FMUL.FTZ R5, R0.reuse, R5 ;  /* 0x0000000500057220 */ /* 0x050fe20000410000 */
[----:B------:R-:W-:-:S03]  /*90d0*/  FMUL.FTZ R4, R0, R4 ;  /* 0x0000000400047220 */ /* 0x000fc60000410000 */
[----:B------:R0:W-:Y:S04]  /*90e0*/  STL.64 [R1+0x210], R6 ;  /* 0x0002100601007387 */ /* 0x0001e80000100a00 */
[----:B------:R1:W-:Y:S04]  /*90f0*/  STL.64 [R1+0x220], R4 ;  /* 0x0002200401007387 */ /* 0x0003e80000100a00 */
[----:B0-----:R-:W2:Y:S04]  /*9100*/  LDL.64 R6, [R1+0x408] ;  /* 0x0004080001067983 */ /* 0x001ea80000100a00 */
[----:B-1----:R-:W3:Y:S01]  /*9110*/  LDL.64 R4, [R1+0x3e8] ;  /* 0x0003e80001047983 */ /* 0x002ee20000100a00 */
[C---:B-----5:R-:W-:Y:S01]  /*9120*/  FMUL.FTZ R11, R135.reuse, R11 ;  /* 0x0000000b870b7220 */ /* 0x060fe20000410000 */
[C---:B------:R-:W-:Y:S01]  /*9130*/  FMUL.FTZ R10, R135.reuse, R10 ;  /* 0x0000000a870a7220 */ /* 0x040fe20000410000 */
[C---:B------:R-:W-:Y:S01]  /*9140*/  FMUL.FTZ R133, R0.reuse, R133 ;  /* 0x0000008500857220 */ /* 0x040fe20000410000 */
[C---:B------:R-:W-:Y:S01]  /*9150*/  FMUL.FTZ R132, R0.reuse, R132 ;  /* 0x0000008400847220 */ /* 0x040fe20000410000 */
[C---:B------:R-:W-:Y:S01]  /*9160*/  FMUL.FTZ R131, R0.reuse, R131 ;  /* 0x0000008300837220 */ /* 0x040fe20000410000 */
        /* <DEDUP_REMOVED lines=116> */
[----:B------:R-:W-:-:S02]  /*98b0*/  VIADD R134, R134, 0x1 ;  /* 0x0000000186867836 */ /* 0x000fc40000000000 */
[----:B0-----:R-:W-:Y:S01]  /*98c0*/  VIADD R10, R3, 0x1 ;  /* 0x00000001030a7836 */ /* 0x001fe20000000000 */
        /* <DEDUP_REMOVED lines=31> */
[----:B------:R0:W-:Y:S01]  /*9ac0*/  STL.64 [R1+0x228], R72 ;  /* 0x0002284801007387 */ /* 0x0001e20000100a00 */
[C---:B--2---:R-:W-:Y:S01]  /*9ad0*/  FMUL.FTZ R7, R135.reuse, R7 ;  /* 0x0000000787077220 */ /* 0x044fe20000410000 */
[C---:B------:R-:W-:Y:S01]  /*9ae0*/  FMUL.FTZ R6, R135.reuse, R6 ;  /* 0x0000000687067220 */ /* 0x040fe20000410000 */
[C---:B---3--:R-:W-:Y:S01]  /*9af0*/  FMUL.FTZ R5, R135.reuse, R5 ;  /* 0x0000000587057220 */ /* 0x048fe20000410000 */
[----:B------:R-:W-:Y:S01]  /*9b00*/  FMUL.FTZ R4, R135, R4 ;  /* 0x0000000487047220 */ /* 0x000fe20000410000 */
        /* <DEDUP_REMOVED lines=33> */
[----:B------:R-:W-:Y:S01]  /*9d20*/  BSSY B0, `(.L_x_6287) ;  /* 0x0000007000007945 */ /* 0x000fe20003800000 */
[----:B------:R-:W-:-:S11]  /*9d30*/  IMAD.MOV.U32 R0, RZ, RZ, 0x1 ;  /* 0x00000001ff007424 */ /* 0x000fd600078e00ff */
[----:B0-----:R-:W-:Y:S05]  /*9d40*/  @P0 BRA `(.L_x_6288) ;  /* 0x0000000000100947 */ /* 0x001fea0003800000 */
[----:B------:R-:W2:Y:S04]  /*9d50*/  LDL R4, [R1+0x1cc] ;  /* 0x0001cc0001047983 */ /* 0x000ea80000100800 */
[----:B------:R0:W-:Y:S01]  /*9d60*/  STL [R1+0x1c8], RZ ;  /* 0x0001c8ff01007387 */ /* 0x0001e20000100800 */
[----:B--2---:R-:W-:-:S05]  /*9d70*/  LOP3.LUT R4, R4, 0x1, RZ, 0x3c, !PT ;  /* 0x0000000104047812 */ /* 0x004fca00078e3cff */
[----:B------:R0:W-:Y:S02]  /*9d80*/  STL [R1+0x1cc], R4 ;  /* 0x0001cc0401007387 */ /* 0x0001e40000100800 */
.L_x_6288:
[----:B------:R-:W-:Y:S05]  /*9d90*/  BSYNC B0 ;  /* 0x0000000000007941 */ /* 0x000fea0003800000 */
.L_x_6287:
[----:B------:R-:W-:Y:S05]  /*9da0*/  BRA `(.L_x_6282) ;  /* 0x0000018c00d07947 */ /* 0x000fea0003800000 */
.L_x_6274:
[----:B------:R-:W2:Y:S01]  /*9db0*/  LDL R3, [R1+0x454] ;  /* 0x0004540001037983 */ /* 0x000ea20000100800 */
[----:B------:R-:W-:Y:S01]  /*9dc0*/  UIADD3 UR4, UP3, UR38, 0x38860, URZ ;  /* 0x0003886026047890 */ /* 0x000fe2000ff7e03f */
[----:B------:R-:W-:Y:S01]  /*9dd0*/  IMAD.MOV.U32 R11, RZ, RZ, 0x80 ;  /* 0x00000080ff0b7424 */ /* 0x000fe200078e00ff */
[----:B------:R-:W-:Y:S01]  /*9de0*/  UIADD3 UR7, UP2, UR38, 0x38850, URZ ;  /* 0x0003885026077890 */ /* 0x000fe2000ff5e03f */
[----:B------:R-:W-:Y:S01]  /*9df0*/  IMAD.MOV.U32 R5, RZ, RZ, 0x80 ;  /* 0x00000080ff057424 */ /* 0x000fe200078e00ff */
[----:B------:R-:W-:Y:S01]  /*9e00*/  UIADD3 UR11, UP0, UR38, 0x38830, URZ ;  /* 0x00038830260b7890 */ /* 0x000fe2000ff1e03f */
[----:B------:R-:W-:Y:S01]  /*9e10*/  IMAD.MOV.U32 R6, RZ, RZ, 0x80 ;  /* 0x00000080ff067424 */ /* 0x000fe200078e00ff */
[----:B------:R-:W-:Y:S01]  /*9e20*/  UIADD3 UR9, UP1, UR38, 0x38840, URZ ;  /* 0x0003884026097890 */ /* 0x000fe2000ff3e03f */
[----:B------:R-:W-:Y:S01]  /*9e30*/  IMAD.U32 R7, RZ, RZ, UR21 ;  /* 0x00000015ff077e24 */ /* 0x000fe2000f8e00ff */
[----:B------:R-:W-:Y:S01]  /*9e40*/  UIADD3.X UR8, URZ, UR39, URZ, UP2, !UPT ;  /* 0x000000273f087290 */ /* 0x000fe200097fe43f */
[----:B------:R-:W-:Y:S01]  /*9e50*/  IMAD.MOV.U32 R8, RZ, RZ, 0x100 ;  /* 0x00000100ff087424 */ /* 0x000fe200078e00ff */
[----:B------:R-:W-:Y:S01]  /*9e60*/  ULDC UR13, c[0x0][0x448] ;  /* 0x00011200000d7ab9 */ /* 0x000fe20000000800 */
[----:B------:R-:W-:Y:S01]  /*9e70*/  IMAD.U32 R9, RZ, RZ, UR21 ;  /* 0x00000015ff097e24 */ /* 0x000fe2000f8e00ff */
[----:B------:R-:W-:Y:S01]  /*9e80*/  UIADD3.X UR12, URZ, UR39, URZ, UP0, !UPT ;  /* 0x000000273f0c7290 */ /* 0x000fe200087fe43f */
[----:B-1----:R-:W-:Y:S01]  /*9e90*/  IMAD.U32 R0, RZ, RZ, UR7 ;  /* 0x00000007ff007e24 */ /* 0x002fe2000f8e00ff */
[----:B------:R-:W-:Y:S01]  /*9ea0*/  UIADD3.X UR10, URZ, UR39, URZ, UP1, !UPT ;  /* 0x000000273f0a7290 */ /* 0x000fe20008ffe43f */
[----:B------:R-:W-:Y:S01]  /*9eb0*/  IMAD.U32 R12, RZ, RZ, UR5 ;  /* 0x00000005ff0c7e24 */ /* 0x000fe2000f8e00ff */
[----:B------:R-:W-:Y:S01]  /*9ec0*/  UISETP.NE.AND UP4, UPT, UR13, 0x1, UPT ;  /* 0x000000010d00788c */ /* 0x000fe2000bf85270 */
[----:B------:R0:W-:Y:S01]  /*9ed0*/  STL.64 [R1+0x30], R8 ;  /* 0x0000300801007387 */ /* 0x0001e20000100a00 */
[----:B------:R-:W-:Y:S01]  /*9ee0*/  UIADD3 UR40, UR48, 0x1, -UR47 ;  /* 0x0000000130287890 */ /* 0x000fe2000fffe82f */
[----:B------:R-:W-:Y:S01]  /*9ef0*/  IADD3 R39, P0, R2, 0x28, RZ ;  /* 0x0000002802277810 */ /* 0x000fe20007f1e0ff */
[----:B------:R-:W-:Y:S01]  /*9f00*/  UP2UR UR41, UPR, URZ, 0x10 ;  /* 0x000000103f297883 */ /* 0x000fe20008000000 */
[----:B------:R-:W-:Y:S03]  /*9f10*/  STL [R1+0x50], R12 ;  /* 0x0000500c01007387 */ /* 0x000fe60000100800 */
[----:B------:R-:W-:Y:S01]  /*9f20*/  IMAD.X R44, RZ, RZ, R18, P0 ;  /* 0x000000ffff2c7224 */ /* 0x000fe200000e0612 */
[----:B------:R-:W-:Y:S02]  /*9f30*/  STL [R1+0x10], RZ ;  /* 0x000010ff01007387 */ /* 0x000fe40000100800 */
[----:B------:R-:W-:Y:S01]  /*9f40*/  @UP4 ULDC UR7, c[0x0][0x44c] ;  /* 0x0001130000074ab9 */ /* 0x000fe20000000800 */
[----:B0-----:R-:W-:Y:S01]  /*9f50*/  IMAD.U32 R8, RZ, RZ, UR11 ;  /* 0x0000000bff087e24 */ /* 0x001fe2000f8e00ff */
[----:B------:R-:W-:Y:S01]  /*9f60*/  STL [R1+0x38], RZ ;  /* 0x000038ff01007387 */ /* 0x000fe20000100800 */
[----:B------:R-:W-:-:S05]  /*9f70*/  IMAD.U32 R9, RZ, RZ, UR12 ;  /* 0x0000000cff097e24 */ /* 0x000fca000f8e00ff */
[----:B------:R-:W-:Y:S01]  /*9f80*/  STL.64 [R1+0x18], R8 ;  /* 0x0000180801007387 */ /* 0x000fe20000100a00 */
[----:B--2---:R-:W-:Y:S01]  /*9f90*/  R2UR UR6, R3 ;  /* 0x00000000030672ca */ /* 0x004fe200000e0000 */
[----:B------:R-:W-:Y:S01]  /*9fa0*/  IMAD.U32 R3, RZ, RZ, UR8 ;  /* 0x00000008ff037e24 */ /* 0x000fe2000f8e00ff */
[----:B------:R-:W-:-:S11]  /*9fb0*/  USHF.L.U32 UR8, UR5, 0x6, URZ ;  /* 0x0000000605087899 */ /* 0x000fd6000800063f */
[----:B------:R-:W-:Y:S02]  /*9fc0*/  IMAD.U32 R10, RZ, RZ, UR6 ;  /* 0x00000006ff0a7e24 */ /* 0x000fe4000f8e00ff */
[----:B------:R-:W-:Y:S01]  /*9fd0*/  IMAD.U32 R4, RZ, RZ, UR6 ;  /* 0x00000006ff047e24 */ /* 0x000fe2000f8e00ff */
[----:B------:R-:W-:Y:S02]  /*9fe0*/  UIADD3.X UR6, URZ, UR39, URZ, UP3, !UPT ;  /* 0x000000273f067290 */ /* 0x000fe40009ffe43f */
[----:B------:R0:W-:Y:S04]  /*9ff0*/  STL.64 [R1+0x28], R10 ;  /* 0x0000280a01007387 */ /* 0x0001e80000100a00 */
[----:B------:R1:W-:Y:S01]  /*a000*/  STL.128 [R1], R4 ;  /* 0x0000000401007387 */ /* 0x0003e20000100c00 */
[----:B0-----:R-:W-:Y:S01]  /*a010*/  IMAD.U32 R10, RZ, RZ, UR4 ;  /* 0x00000004ff0a7e24 */ /* 0x001fe2000f8e00ff */
[----:B------:R-:W-:Y:S01]  /*a020*/  ULDC.64 UR4, c[0x0][0xad8] ;  /* 0x0002b60000047ab9 */ /* 0x000fe20000000a00 */
[----:B------:R-:W-:Y:S01]  /*a030*/  IMAD.U32 R11, RZ, RZ, UR6 ;  /* 0x00000006ff0b7e24 */ /* 0x000fe2000f8e00ff */
[----:B------:R-:W-:-:S02]  /*a040*/  UISETP.GE.AND UP0, UPT, UR5, 0x1, UPT ;  /* 0x000000010500788c */ /* 0x000fc4000bf06270 */
[----:B------:R-:W-:Y:S02]  /*a050*/  @UP4 UIADD3 UR6, UR8, 0x3f, URZ ;  /* 0x0000003f08064890 */ /* 0x000fe4000fffe03f */
[----:B------:R-:W-:Y:S01]  /*a060*/  UP2UR UR43, UPR, URZ, 0x1 ;  /* 0x000000013f2b7883 */ /* 0x000fe20008000000 */
[----:B-1----:R-:W-:Y:S01]  /*a070*/  IMAD.MOV.U32 R6, RZ, RZ, R10 ;  /* 0x000000ffff067224 */ /* 0x002fe200078e000a */
[----:B------:R-:W-:Y:S01]  /*a080*/  UIMAD.WIDE.U32 UR6, UR6, UR7, URZ ;  /* 0x00000007060672a5 */ /* 0x000fe2000f8e003f */
[----:B------:R-:W-:Y:S01]  /*a090*/  IMAD.MOV.U32 R7, RZ, RZ, R11 ;  /* 0x000000ffff077224 */ /* 0x000fe200078e000b */
[----:B------:R-:W-:Y:S01]  /*a0a0*/  PLOP3.LUT P1, PT, PT, PT, UP0, 0x40, 0x0 ;  /* 0x000000000000781c */ /* 0x000fe20003f2e808 */
[----:B------:R-:W-:Y:S02]  /*a0b0*/  IMAD.MOV.U32 R4, RZ, RZ, R0 ;  /* 0x000000ffff047224 */ /* 0x000fe400078e0000 */
[----:B------:R-:W-:Y:S02]  /*a0c0*/  IMAD.MOV.U32 R5, RZ, RZ, R3 ;  /* 0x000000ffff057224 */ /* 0x000fe400078e0003 */
[----:B------:R-:W-:Y:S01]  /*a0d0*/  IMAD.U32 R10, RZ, RZ, UR9 ;  /* 0x00000009ff0a7e24 */ /* 0x000fe2000f8e00ff */
[----:B------:R-:W-:Y:S01]  /*a0e0*/  UIADD3 UR9, UR8, 0x3f, URZ ;  /* 0x0000003f08097890 */ /* 0x000fe2000fffe03f */
[----:B------:R-:W-:Y:S01]  /*a0f0*/  IMAD.U32 R11, RZ, RZ, UR10 ;  /* 0x0000000aff0b7e24 */ /* 0x000fe2000f8e00ff */
[----:B------:R0:W-:Y:S01]  /*a100*/  STL.128 [R1+0x40], R4 ;  /* 0x0000400401007387 */ /* 0x0001e20000100c00 */
[----:B------:R-:W-:-:S02]  /*a110*/  @UP4 ULDC UR10, c[0x0][0x450] ;  /* 0x00011400000a4ab9 */ /* 0x000fc40000000800 */
[----:B------:R-:W-:Y:S01]  /*a120*/  @UP4 USHF.R.U32.HI UR9, URZ, UR10, UR7 ;  /* 0x0000000a3f094299 */ /* 0x000fe20008011607 */
[----:B------:R0:W-:Y:S03]  /*a130*/  STL.64 [R1+0x20], R10 ;  /* 0x0000200a01007387 */ /* 0x0001e60000100a00 */
[----:B------:R-:W-:-:S04]  /*a140*/  UIADD3 UR6, UR40, UR9, URZ ;  /* 0x0000000928067290 */ /* 0x000fc8000fffe03f */
[----:B------:R-:W-:Y:S01]  /*a150*/  UIADD3 UR4, UR6, UR4, URZ ;  /* 0x0000000406047290 */ /* 0x000fe2000fffe03f */
[----:B------:R-:W-:Y:S11]  /*a160*/  @P1 BRA `(.L_x_6289) ;  /* 0x0000000000441947 */ /* 0x000ff60003800000 */
        /* <DEDUP_REMOVED lines=10> */
.L_x_6290:
[----:B------:R-:W-:-:S11]  /*a210*/  UISETP.NE.AND UP0, UPT, UR5, 0x1, UPT ;  /* 0x000000010500788c */ /* 0x000fd6000bf05270 */
[----:B------:R-:W-:Y:S02]  /*a220*/  @UP0 ULDC.64 UR10, c[0x0][0xae0] ;  /* 0x0002b800000a0ab9 */ /* 0x000fe40000000a00 */
[----:B------:R-:W-:-:S04]  /*a230*/  UIMAD.WIDE.U32 UR6, UR9, UR10, URZ ;  /* 0x0000000a090672a5 */ /* 0x000fc8000f8e003f */
[----:B------:R-:W-:-:S12]  /*a240*/  @UP0 USHF.R.U32.HI UR9, URZ, UR11, UR7 ;  /* 0x0000000b3f090299 */ /* 0x000fd80008011607 */
.L_x_6291:
[----:B------:R-:W-:-:S04]  /*a250*/  UIMAD UR9, UR9, UR5, UR5 ;  /* 0x00000005090972a4 */ /* 0x000fc8000f8e0205 */
[----:B------:R-:W-:-:S04]  /*a260*/  UISETP.LT.AND UP0, UPT, UR4, UR9, UPT ;  /* 0x000000090400728c */ /* 0x000fc8000bf01270 */
[----:B------:R-:W-:-:S12]  /*a270*/  USEL UR4, UR4, UR9, UP0 ;  /* 0x0000000904047287 */ /* 0x000fd80008000000 */
.L_x_6289:
[----:B------:R-:W-:Y:S02]  /*a280*/  UISETP.NE.AND UP0, UPT, UR41, URZ, UPT ;  /* 0x0000003f2900728c */ /* 0x000fe4000bf05270 */
[----:B------:R-:W-:Y:S02]  /*a290*/  UIADD3 UR10, UR48, 0x3f, URZ ;  /* 0x0000003f300a7890 */ /* 0x000fe4000fffe03f */
[----:B------:R-:W-:Y:S02]  /*a2a0*/  UIADD3 UR4, UR4, 0x3f, URZ ;  /* 0x0000003f04047890 */ /* 0x000fe4000fffe03f */
[----:B------:R-:W-:Y:S02]  /*a2b0*/  UISETP.GE.AND UP1, UPT, UR5, 0x1, UPT ;  /* 0x000000010500788c */ /* 0x000fe4000bf26270 */
[----:B------:R-:W-:Y:S02]  /*a2c0*/  USHF.R.S32.HI UR11, URZ, 0x1f, UR10 ;  /* 0x0000001f3f0b7899 */ /* 0x000fe4000801140a */
[----:B------:R-:W-:Y:S01]  /*a2d0*/  USHF.R.S32.HI UR9, URZ, 0x1f, UR4 ;  /* 0x0000001f3f097899 */ /* 0x000fe20008011404 */
[----:B------:R-:W-:Y:S01]  /*a2e0*/  @UP0 ULDC UR6, c[0x0][0x44c] ;  /* 0x0001130000060ab9 */ /* 0x000fe20000000800 */
[----:B------:R-:W-:Y:S01]  /*a2f0*/  ULEA.HI UR11, UR11, UR10, URZ, 0x6 ;  /* 0x0000000a0b0b7291 */ /* 0x000fe2000f8f303f */
[----:B------:R-:W-:Y:S01]  /*a300*/  PLOP3.LUT P0, PT, PT, PT, UP1, 0x40, 0x0 ;  /* 0x000000000000781c */ /* 0x000fe20003f0e818 */
[----:B------:R-:W-:-:S02]  /*a310*/  UIMAD.WIDE.U32 UR6, UR8, UR6, URZ ;  /* 0x00000006080672a5 */ /* 0x000fc4000f8e003f */
[----:B------:R-:W-:Y:S01]  /*a320*/  ULEA.HI UR9, UR9, UR4, URZ, 0x6 ;  /* 0x0000000409097291 */ /* 0x000fe2000f8f303f */
[----:B------:R-:W-:Y:S01]  /*a330*/  @UP0 ULDC UR12, c[0x0][0x450] ;  /* 0x00011400000c0ab9 */ /* 0x000fe20000000800 */
[----:B------:R-:W-:Y:S02]  /*a340*/  UIADD3 UR45, UR48, -UR47, URZ ;  /* 0x8000002f302d7290 */ /* 0x000fe4000fffe03f */
[----:B------:R-:W-:Y:S02]  /*a350*/  USHF.R.S32.HI UR11, URZ, 0x6, UR11 ;  /* 0x000000063f0b7899 */ /* 0x000fe4000801140b */
[----:B------:R-:W-:Y:S02]  /*a360*/  USHF.R.S32.HI UR9, URZ, 0x6, UR9 ;  /* 0x000000063f097899 */ /* 0x000fe40008011409 */
[----:B------:R-:W-:Y:S02]  /*a370*/  @UP0 USHF.R.U32.HI UR8, URZ, UR12, UR7 ;  /* 0x0000000c3f080299 */ /* 0x000fe40008011607 */
[----:B------:R-:W-:-:S02]  /*a380*/  UISETP.LT.AND UP0, UPT, UR9, UR11, UPT ;  /* 0x0000000b0900728c */ /* 0x000fc4000bf01270 */
[----:B------:R-:W-:Y:S01]  /*a390*/  UIADD3 UR8, UR45, UR8, URZ ;  /* 0x000000082d087290 */ /* 0x000fe2000fffe03f */
[----:B------:R-:W-:Y:S01]  /*a3a0*/  ULDC UR4, c[0x0][0xad4] ;  /* 0x0002b50000047ab9 */ /* 0x000fe20000000800 */
[----:B------:R-:W-:Y:S02]  /*a3b0*/  USEL UR6, UR9, UR11, UP0 ;  /* 0x0000000b09067287 */ /* 0x000fe40008000000 */
[----:B------:R-:W-:Y:S01]  /*a3c0*/  UIADD3 UR7, UR8, -UR4, URZ ;  /* 0x8000000408077290 */ /* 0x000fe2000fffe03f */
[----:B------:R-:W-:Y:S11]  /*a3d0*/  @P0 BRA `(.L_x_6292) ;  /* 0x0000000000480947 */ /* 0x000ff60003800000 */
        /* <DEDUP_REMOVED lines=11> */
.L_x_6293:
[----:B------:R-:W-:-:S11]  /*a490*/  UISETP.NE.AND UP0, UPT, UR5, 0x1, UPT ;  /* 0x000000010500788c */ /* 0x000fd6000bf05270 */
[----:B------:R-:W-:Y:S02]  /*a4a0*/  @UP0 ULDC.64 UR10, c[0x0][0xae0] ;  /* 0x0002b800000a0ab9 */ /* 0x000fe40000000a00 */
[----:B------:R-:W-:-:S04]  /*a4b0*/  UIMAD.WIDE.U32 UR8, UR4, UR10, URZ ;  /* 0x0000000a040872a5 */ /* 0x000fc8000f8e003f */
[----:B------:R-:W-:-:S12]  /*a4c0*/  @UP0 USHF.R.U32.HI UR4, URZ, UR11, UR9 ;  /* 0x0000000b3f040299 */ /* 0x000fd80008011609 */
.L_x_6294:
[----:B------:R-:W-:-:S04]  /*a4d0*/  UIMAD UR4, UR4, UR5, URZ ;  /* 0x00000005040472a4 */ /* 0x000fc8000f8e023f */
[----:B------:R-:W-:-:S04]  /*a4e0*/  UISETP.LT.AND UP0, UPT, UR7, UR4, UPT ;  /* 0x000000040700728c */ /* 0x000fc8000bf01270 */
[----:B------:R-:W-:-:S12]  /*a4f0*/  USEL UR7, UR7, UR4, !UP0 ;  /* 0x0000000407077287 */ /* 0x000fd8000c000000 */
.L_x_6292:
        /* <DEDUP_REMOVED lines=13> */
[----:B0-----:R-:W-:Y:S01]  /*a5d0*/  IMAD.U32 R4, RZ, RZ, UR12 ;  /* 0x0000000cff047e24 */ /* 0x001fe2000f8e00ff */
        /* <DEDUP_REMOVED lines=33> */
.L_x_6295:
[----:B------:R-:W-:Y:S01]  /*a7f0*/  UIMAD UR42, UR10, UR4, UR42 ;  /* 0x000000040a2a72a4 */ /* 0x000fe2000f8e022a */
[----:B------:R-:W-:Y:S02]  /*a800*/  IMAD.U32 R0, RZ, RZ, UR6 ;  /* 0x00000006ff007e24 */ /* 0x000fe4000f8e00ff */
[----:B------:R-:W-:-:S05]  /*a810*/  IMAD.U32 R3, RZ, RZ, UR4 ;  /* 0x00000004ff037e24 */ /* 0x000fca000f8e00ff */
[----:B------:R-:W-:-:S04]  /*a820*/  VIADDMNMX R0, R3, UR42, R0, PT ;  /* 0x0000002a03007c46 */ /* 0x000fc8000b800100 */
[----:B------:R-:W-:Y:S02]  /*a830*/  R2UR UR46, R0 ;  /* 0x00000000002e72ca */ /* 0x000fe400000e0000 */
[----:B------:R-:W-:-:S11]  /*a840*/  PRMT R0, RZ, 0x7610, R0 ;  /* 0x00007610ff007816 */ /* 0x000fd60000000000 */
[----:B------:R-:W-:-:S06]  /*a850*/  UISETP.GT.AND UP0, UPT, UR46, UR42, UPT ;  /* 0x0000002a2e00728c */ /* 0x000fcc000bf04270 */
[----:B------:R-:W-:-:S13]  /*a860*/  PLOP3.LUT P0, PT, PT, PT, UP0, 0x80, 0x0 ;  /* 0x000000000000781c */ /* 0x000fda0003f0f008 */
[----:B------:R-:W-:Y:S05]  /*a870*/  @!P0 BRA `(.L_x_6282) ;  /* 0x00000184001c8947 */ /* 0x000fea0003800000 */
[----:B------:R-:W1:Y:S01]  /*a880*/  SHFL.IDX PT, R0, R208, RZ, 0x1f ;  /* 0x00001fffd0007589 */ /* 0x000e6200000e0000 */
[----:B------:R-:W-:Y:S01]  /*a890*/  UIADD3 UR8, UR44, 0x400, URZ ;  /* 0x000004002c087890 */ /* 0x000fe2000fffe03f */
[----:B0-----:R-:W-:Y:S01]  /*a8a0*/  IMAD.MOV.U32 R4, RZ, RZ, 0x1 ;  /* 0x00000001ff047424 */ /* 0x001fe200078e00ff */
[----:B------:R-:W-:Y:S01]  /*a8b0*/  UIADD3 UR6, UR44, 0x26400, URZ ;  /* 0x000264002c067890 */ /* 0x000fe2000fffe03f */
[----:B------:R-:W0:Y:S01]  /*a8c0*/  S2R R26, SR_TID.X ;  /* 0x00000000001a7919 */ /* 0x000e220000002100 */
[----:B------:R-:W-:Y:S01]  /*a8d0*/  UIADD3 UR5, UR44, 0x22400, URZ ;  /* 0x000224002c057890 */ /* 0x000fe2000fffe03f */
[----:B------:R-:W-:Y:S01]  /*a8e0*/  IMAD.MOV.U32 R5, RZ, RZ, RZ ;  /* 0x000000ffff057224 */ /* 0x000fe200078e00ff */
[----:B------:R-:W-:Y:S01]  /*a8f0*/  USHF.R.U32.HI UR6, URZ, 0x4, UR6 ;  /* 0x000000043f067899 */ /* 0x000fe20008011606 */
[----:B------:R-:W-:Y:S01]  /*a900*/  IMAD.MOV.U32 R6, RZ, RZ, 0x1 ;  /* 0x00000001ff067424 */ /* 0x000fe200078e00ff */
[----:B------:R-:W-:Y:S01]  /*a910*/  USHF.R.U32.HI UR7, URZ, 0x4, UR8 ;  /* 0x000000043f077899 */ /* 0x000fe20008011608 */
[----:B------:R-:W-:Y:S01]  /*a920*/  IMAD.MOV.U32 R7, RZ, RZ, RZ ;  /* 0x000000ffff077224 */ /* 0x000fe200078e00ff */
[----:B------:R-:W-:Y:S01]  /*a930*/  USHF.R.U32.HI UR5, URZ, 0x4, UR5 ;  /* 0x000000043f057899 */ /* 0x000fe20008011605 */
[----:B------:R-:W2:Y:S01]  /*a940*/  S2R R13, SR_TID.X ;  /* 0x00000000000d7919 */ /* 0x000ea20000002100 */
[----:B------:R-:W-:Y:S01]  /*a950*/  ULOP3.LUT UR6, UR6, 0x3fff, URZ, 0xc0, !UPT ;  /* 0x00003fff06067892 */ /* 0x000fe2000f8ec03f */
[----:B------:R-:W-:Y:S01]  /*a960*/  IMAD.MOV.U32 R11, RZ, RZ, 0x40000040 ;  /* 0x40000040ff0b7424 */ /* 0x000fe200078e00ff */
[----:B------:R-:W-:Y:S01]  /*a970*/  ULOP3.LUT UR7, UR7, 0x3fff, URZ, 0xc0, !UPT ;  /* 0x00003fff07077892 */ /* 0x000fe2000f8ec03f */
[----:B------:R3:W-:Y:S01]  /*a980*/  STL.128 [R1+0x60], R4 ;  /* 0x0000600401007387 */ /* 0x0007e20000100c00 */
[----:B------:R-:W-:Y:S01]  /*a990*/  ULOP3.LUT UR5, UR5, 0x3fff, URZ, 0xc0, !UPT ;  /* 0x00003fff05057892 */ /* 0x000fe2000f8ec03f */
[C---:B------:R-:W-:Y:S01]  /*a9a0*/  IADD3 R48, P5, R2.reuse, 0x60, RZ ;  /* 0x0000006002307810 */ /* 0x040fe20007fbe0ff */
[----:B------:R-:W-:Y:S01]  /*a9b0*/  ULOP3.LUT UR6, UR6, 0x10000, URZ, 0xfc, !UPT ;  /* 0x0001000006067892 */ /* 0x000fe2000f8efc3f */
[C---:B------:R-:W-:Y:S01]  /*a9c0*/  IADD3 R27, P1, R2.reuse, 0x74, RZ ;  /* 0x00000074021b7810 */ /* 0x040fe20007f3e0ff */
[----:B------:R-:W-:Y:S01]  /*a9d0*/  ULOP3.LUT UR7, UR7, 0x10000, URZ, 0xfc, !UPT ;  /* 0x0001000007077892 */ /* 0x000fe2000f8efc3f */
[----:B------:R-:W-:Y:S01]  /*a9e0*/  IADD3 R24, P6, R2, 0x58, RZ ;  /* 0x0000005802187810 */ /* 0x000fe20007fde0ff */
[----:B------:R-:W-:Y:S01]  /*a9f0*/  ULOP3.LUT UR5, UR5, 0x10000, URZ, 0xfc, !UPT ;  /* 0x0001000005057892 */ /* 0x000fe2000f8efc3f */
[----:B-1----:R-:W-:Y:S01]  /*aa00*/  LEA.HI R3, R0, R0, RZ, 0x1 ;  /* 0x0000000000037211 */ /* 0x002fe200078f08ff */
[----:B------:R-:W-:Y:S01]  /*aa10*/  UIADD3 UR4, UR44, 0x20400, URZ ;  /* 0x000204002c047890 */ /* 0x000fe2000fffe03f */
[C---:B------:R-:W-:Y:S01]  /*aa20*/  IADD3 R41, P0, R2.reuse, 0x68, RZ ;  /* 0x0000006802297810 */ /* 0x040fe20007f1e0ff */
[----:B------:R-:W-:Y:S01]  /*aa30*/  UIADD3 UR9, UP0, UR38, 0x38400, URZ ;  /* 0x0003840026097890 */ /* 0x000fe2000ff1e03f */
[----:B------:R-:W-:Y:S01]  /*aa40*/  LOP3.LUT R3, R3, 0x6, RZ, 0xc0, !PT ;  /* 0x0000000603037812 */ /* 0x000fe200078ec0ff */
[----:B------:R-:W-:Y:S01]  /*aa50*/  USHF.R.U32.HI UR4, URZ, 0x4, UR4 ;  /* 0x000000043f047899 */ /* 0x000fe20008011604 */
[----:B------:R-:W-:Y:S01]  /*aa60*/  IADD3 R43, P4, R2, 0x78, RZ ;  /* 0x00000078022b7810 */ /* 0x000fe20007f9e0ff */
[----:B------:R-:W-:Y:S01]  /*aa70*/  UIADD3.X UR10, URZ, UR39, URZ, UP0, !UPT ;  /* 0x000000273f0a7290 */ /* 0x000fe200087fe43f */
[----:B---3--:R-:W-:Y:S01]  /*aa80*/  IMAD.U32 R4, RZ, RZ, UR6 ;  /* 0x00000006ff047e24 */ /* 0x008fe2000f8e00ff */
[----:B------:R-:W-:Y:S01]  /*aa90*/  ULOP3.LUT UR4, UR4, 0x3fff, URZ, 0xc0, !UPT ;  /* 0x00003fff04047892 */ /* 0x000fe2000f8ec03f */
[----:B------:R-:W-:Y:S01]  /*aaa0*/  IMAD.IADD R0, R0, 0x1, -R3 ;  /* 0x0000000100007824 */ /* 0x000fe200078e0a03 */
[----:B------:R-:W-:Y:S01]  /*aab0*/  IADD3 R42, P3, R2, 0x80, RZ ;  /* 0x00000080022a7810 */ /* 0x000fe20007f7e0ff */
[----:B------:R-:W-:Y:S01]  /*aac0*/  IMAD.U32 R6, RZ, RZ, UR7 ;  /* 0x00000007ff067e24 */ /* 0x000fe2000f8e00ff */
[----:B------:R-:W-:Y:S01]  /*aad0*/  ULOP3.LUT UR4, UR4, 0x10000, URZ, 0xfc, !UPT ;  /* 0x0001000004047892 */ /* 0x000fe2000f8efc3f */
[----:B------:R-:W-:Y:S01]  /*aae0*/  IMAD.MOV.U32 R5, RZ, RZ, 0x40000040 ;  /* 0x40000040ff057424 */ /* 0x000fe200078e00ff */
[----:B------:R-:W-:Y:S01]  /*aaf0*/  LEA R0, R0, UR8, 0xf ;  /* 0x0000000800007c11 */ /* 0x000fe2000f8e78ff */
[----:B------:R-:W-:Y:S01]  /*ab00*/  IMAD.MOV.U32 R7, RZ, RZ, 0x40000040 ;  /* 0x40000040ff077424 */ /* 0x000fe200078e00ff */
[----:B------:R-:W-:Y:S01]  /*ab10*/  IADD3 R38, P2, R2, 0x88, RZ ;  /* 0x0000008802267810 */ /* 0x000fe20007f5e0ff */
[----:B0-----:R-:W-:Y:S01]  /*ab20*/  VIADD R12, R26, 0xffffff80 ;  /* 0xffffff801a0c7836 */ /* 0x001fe20000000000 */
[----:B------:R-:W-:Y:S01]  /*ab30*/  SHF.R.U32.HI R0, RZ, 0x4, R0 ;  /* 0x00000004ff007819 */ /* 0x000fe20000011600 */
[----:B------:R-:W-:Y:S01]  /*ab40*/  IMAD.U32 R3, RZ, RZ, UR5 ;  /* 0x00000005ff037e24 */ /* 0x000fe2000f8e00ff */
[----:B------:R-:W-:Y:S01]  /*ab50*/  STL.128 [R1+0x90], R4 ;  /* 0x0000900401007387 */ /* 0x000fe20000100c00 */
[----:B------:R-:W-:Y:S01]  /*ab60*/  IMAD.U32 R10, RZ, RZ, UR4 ;  /* 0x00000004ff0a7e24 */ /* 0x000fe2000f8e00ff */
[----:B------:R-:W-:Y:S01]  /*ab70*/  LOP3.LUT R0, R0, 0x3fff, RZ, 0xc0, !PT ;  /* 0x00003fff00007812 */ /* 0x000fe200078ec0ff */
[----:B------:R-:W-:Y:S01]  /*ab80*/  IMAD.U32 R8, RZ, RZ, UR9 ;  /* 0x00000009ff087e24 */ /* 0x000fe2000f8e00ff */
[----:B------:R0:W-:Y:S01]  /*ab90*/  STL [R1+0x74], R12 ;  /* 0x0000740c01007387 */ /* 0x0001e20000100800 */
[----:B------:R-:W-:Y:S01]  /*aba0*/  IMAD.U32 R9, RZ, RZ, UR10 ;  /* 0x0000000aff097e24 */ /* 0x000fe2000f8e00ff */
[----:B------:R-:W-:Y:S01]  /*abb0*/  LOP3.LUT R0, R0, 0x2000000, RZ, 0xfc, !PT ;  /* 0x0200000000007812 */ /* 0x000fe200078efcff */
[----:B------:R-:W-:Y:S01]  /*abc0*/  UIADD3 UR4, UR44, 0x36400, URZ ;  /* 0x000364002c047890 */ /* 0x000fe2000fffe03f */
[----:B------:R1:W-:Y:S01]  /*abd0*/  STL.64 [R1+0x78], R10 ;  /* 0x0000780a01007387 */ /* 0x0003e20000100a00 */
[----:B--2---:R-:W-:-:S02]  /*abe0*/  VIADD R14, R13, 0xffffff80 ;  /* 0xffffff800d0e7836 */ /* 0x004fc40000000000 */
[----:B------:R-:W-:Y:S01]  /*abf0*/  ULOP3.LUT UP0, URZ, UR4, 0x3ff, URZ, 0xc0, !UPT ;  /* 0x000003ff043f7892 */ /* 0x000fe2000f80c03f */
[----:B------:R1:W-:Y:S01]  /*ac00*/  STL.64 [R1+0x58], R8 ;  /* 0x0000580801007387 */ /* 0x0003e20000100a00 */
[----:B------:R-:W-:Y:S02]  /*ac10*/  VIADD R13, R13, 0xffffff80 ;  /* 0xffffff800d0d7836 */ /* 0x000fe40000000000 */
[----:B------:R-:W-:Y:S01]  /*ac20*/  IMAD.X R55, RZ, RZ, R18, P5 ;  /* 0x000000ffff377224 */ /* 0x000fe200028e0612 */
[----:B0-----:R1:W5:Y:S01]  /*ac30*/  LDL R12, [R1+0x450] ;  /* 0x00045000010c7983 */ /* 0x0013620000100800 */
[----:B------:R-:W-:Y:S01]  /*ac40*/  IMAD.MOV.U32 R4, RZ, RZ, R3 ;  /* 0x000000ffff047224 */ /* 0x000fe200078e0003 */
[----:B------:R-:W-:Y:S01]  /*ac50*/  SHF.R.S32.HI R13, RZ, 0x1f, R13 ;  /* 0x0000001fff0d7819 */ /* 0x000fe2000001140d */
[----:B------:R-:W-:Y:S01]  /*ac60*/  IMAD.MOV.U32 R6, RZ, RZ, R0 ;  /* 0x000000ffff067224 */ /* 0x000fe200078e0000 */
[----:B------:R1:W5:Y:S01]  /*ac70*/  LDL R3, [R1+0x458] ;  /* 0x0004580001037983 */ /* 0x0003620000100800 */
[----:B------:R-:W-:Y:S01]  /*ac80*/  PLOP3.LUT P5, PT, PT, PT, UP0, 0x80, 0x0 ;  /* 0x000000000000781c */ /* 0x000fe20003faf008 */
[--C-:B------:R-:W-:Y:S01]  /*ac90*/  IMAD.X R28, RZ, RZ, R18.reuse, P1 ;  /* 0x000000ffff1c7224 */ /* 0x100fe200008e0612 */
[----:B------:R-:W-:Y:S01]  /*aca0*/  LEA.HI R13, R13, R14, RZ, 0x5 ;  /* 0x0000000e0d0d7211 */ /* 0x000fe200078f28ff */
[----:B------:R1:W-:Y:S01]  /*acb0*/  STL.128 [R1+0x80], R4 ;  /* 0x0000800401007387 */ /* 0x0003e20000100c00 */
[----:B------:R-:W-:Y:S01]  /*acc0*/  IMAD.X R25, RZ, RZ, R18, P6 ;  /* 0x000000ffff197224 */ /* 0x000fe200030e0612 */
[----:B------:R-:W-:-:S02]  /*acd0*/  IADD3 R40, P1, R2, 0x90, RZ ;  /* 0x0000009002287810 */ /* 0x000fc40007f3e0ff */
[----:B------:R-:W-:Y:S02]  /*ace0*/  SHF.R.S32.HI R13, RZ, 0x5, R13 ;  /* 0x00000005ff0d7819 */ /* 0x000fe4000001140d */
[----:B------:R-:W-:Y:S01]  /*acf0*/  IADD3 R46, P6, R2, 0x98, RZ ;  /* 0x00000098022e7810 */ /* 0x000fe20007fde0ff */
[--C-:B------:R-:W-:Y:S02]  /*ad00*/  IMAD.X R50, RZ, RZ, R18.reuse, P0 ;  /* 0x000000ffff327224 */ /* 0x100fe400000e0612 */
[----:B------:R-:W-:Y:S02]  /*ad10*/  IMAD.MOV.U32 R0, RZ, RZ, R13 ;  /* 0x000000ffff007224 */ /* 0x000fe400078e000d */
[--C-:B------:R-:W-:Y:S02]  /*ad20*/  IMAD.X R52, RZ, RZ, R18.reuse, P4 ;  /* 0x000000ffff347224 */ /* 0x100fe400020e0612 */
[--C-:B------:R-:W-:Y:S02]  /*ad30*/  IMAD.X R51, RZ, RZ, R18.reuse, P3 ;  /* 0x000000ffff337224 */ /* 0x100fe400018e0612 */
[----:B------:R-:W-:-:S02]  /*ad40*/  IMAD.X R45, RZ, RZ, R18, P2 ;  /* 0x000000ffff2d7224 */ /* 0x000fc400010e0612 */
[--C-:B------:R-:W-:Y:S02]  /*ad50*/  IMAD.X R49, RZ, RZ, R18.reuse, P1 ;  /* 0x000000ffff317224 */ /* 0x100fe400008e0612 */
[----:B------:R-:W-:Y:S01]  /*ad60*/  IMAD.X R47, RZ, RZ, R18, P6 ;  /* 0x000000ffff2f7224 */ /* 0x000fe200030e0612 */
[----:B-1----:R-:W-:Y:S06]  /*ad70*/  @!P5 BRA `(.L_x_6296) ;  /* 0x000000000070d947 */ /* 0x002fec0003800000 */
        /* <DEDUP_REMOVED lines=12> */
[----:B-----5:R-:W-:Y:S02]  /*ae40*/  IMAD.MOV.U32 R12, RZ, RZ, 0x1 ;  /* 0x00000001ff0c7424 */ /* 0x020fe400078e00ff */
[----:B------:R-:W-:-:S07]  /*ae50*/  IMAD.MOV.U32 R13, RZ, RZ, RZ ;  /* 0x000000ffff0d7224 */ /* 0x000fce00078e00ff */
[----:B------:R-:W-:-:S07]  /*ae60*/  LEPC R20, `(.L_x_6297) ;  /* 0x000000001014794e */ /* 0x000fce0000000000 */
[----:B0-----:R-:W-:Y:S05]  /*ae70*/  CALL.ABS.NOINC R14 ;  /* 0x000000000e007343 */ /* 0x001fea0003c00000 */
.L_x_6297:
[----:B------:R-:W2:Y:S02]  /*ae80*/  LDL R7, [R1+0x74] ;  /* 0x0000740001077983 */ /* 0x000ea40000100800 */
[----:B--2---:R-:W-:-:S04]  /*ae90*/  SHF.R.S32.HI R0, RZ, 0x1f, R7 ;  /* 0x0000001fff007819 */ /* 0x004fc80000011407 */
[CC--:B------:R-:W-:Y:S02]  /*aea0*/  LEA.HI R3, R0.reuse, R7.reuse, RZ, 0x4 ;  /* 0x0000000700037211 */ /* 0x0c0fe400078f20ff */
[----:B------:R-:W-:Y:S02]  /*aeb0*/  LEA.HI R0, R0, R7, RZ, 0x5 ;  /* 0x0000000700007211 */ /* 0x000fe400078f28ff */
[----:B------:R-:W-:Y:S02]  /*aec0*/  SHF.R.S32.HI R4, RZ, 0x4, R3 ;  /* 0x00000004ff047819 */ /* 0x000fe40000011403 */
[----:B------:R-:W-:Y:S02]  /*aed0*/  SHF.R.S32.HI R0, RZ, 0x5, R0 ;  /* 0x00000005ff007819 */ /* 0x000fe40000011400 */
[C---:B------:R-:W-:Y:S02]  /*aee0*/  LEA.HI R5, R3.reuse, R4, RZ, 0x1 ;  /* 0x0000000403057211 */ /* 0x040fe400078f08ff */
[----:B------:R-:W-:-:S02]  /*aef0*/  LOP3.LUT R3, R3, 0xfffffff0, RZ, 0xc0, !PT ;  /* 0xfffffff003037812 */ /* 0x000fc400078ec0ff */
[----:B------:R-:W-:-:S03]  /*af00*/  LOP3.LUT R5, R5, 0x1ffffffe, RZ, 0xc0, !PT ;  /* 0x1ffffffe05057812 */ /* 0x000fc600078ec0ff */
[----:B------:R-:W-:Y:S02]  /*af10*/  IMAD.IADD R3, R7, 0x1, -R3 ;  /* 0x0000000107037824 */ /* 0x000fe400078e0a03 */
[----:B------:R-:W-:-:S04]  /*af20*/  IMAD.IADD R5, R4, 0x1, -R5 ;  /* 0x0000000104057824 */ /* 0x000fc800078e0a05 */
[----:B------:R-:W-:-:S07]  /*af30*/  IMAD.SHL.U32 R12, R5, 0x8, RZ ;  /* 0x00000008050c7824 */ /* 0x000fce00078e00ff */
.L_x_6296:
[----:B------:R-:W2:Y:S01]  /*af40*/  LDL R53, [R1+0x1d4] ;  /* 0x0001d40001357983 */ /* 0x000ea20000100800 */
[----:B-----5:R-:W-:Y:S01]  /*af50*/  SHF.R.S32.HI R4, RZ, 0x1f, R3 ;  /* 0x0000001fff047819 */ /* 0x020fe20000011403 */
[----:B------:R-:W-:Y:S01]  /*af60*/  VIADD R10, R26, 0xffffff80 ;  /* 0xffffff801a0a7836 */ /* 0x000fe20000000000 */
[----:B------:R-:W-:Y:S01]  /*af70*/  IADD3 R8, P0, R2, 0xfc, RZ ;  /* 0x000000fc02087810 */ /* 0x000fe20007f1e0ff */
[----:B------:R0:W-:Y:S01]  /*af80*/  STL.64 [R1+0xc0], R24 ;  /* 0x0000c01801007387 */ /* 0x0001e20000100a00 */
[----:B------:R-:W-:Y:S01]  /*af90*/  LEA.HI R4, R4, R3, RZ, 0x3 ;  /* 0x0000000304047211 */ /* 0x000fe200078f18ff */
[----:B------:R-:W1:Y:S01]  /*afa0*/  LDC.64 R20, c[0x0][0xad0] ;  /* 0x0002b400ff147b82 */ /* 0x000e620000000a00 */
[----:B------:R-:W-:Y:S01]  /*afb0*/  IMAD.U32 R30, RZ, RZ, UR38 ;  /* 0x00000026ff1e7e24 */ /* 0x000fe2000f8e00ff */
[----:B------:R3:W-:Y:S01]  /*afc0*/  STL [R1+0xcc], R10 ;  /* 0x0000cc0a01007387 */ /* 0x0007e20000100800 */
[C---:B------:R-:W-:Y:S01]  /*afd0*/  LOP3.LUT R6, R4.reuse, 0xfffffff8, RZ, 0xc0, !PT ;  /* 0xfffffff804067812 */ /* 0x040fe200078ec0ff */
[----:B------:R-:W-:Y:S01]  /*afe0*/  IMAD.SHL.U32 R4, R4, 0x40, RZ ;  /* 0x0000004004047824 */ /* 0x000fe200078e00ff */
[C---:B------:R-:W-:Y:S01]  /*aff0*/  IADD3 R14, P3, R2.reuse, 0xa0, RZ ;  /* 0x000000a0020e7810 */ /* 0x040fe20007f7e0ff */
[----:B------:R-:W-:Y:S01]  /*b000*/  IMAD.X R11, RZ, RZ, R18, P0 ;  /* 0x000000ffff0b7224 */ /* 0x000fe200000e0612 */
[----:B------:R-:W-:Y:S01]  /*b010*/  IADD3 R26, P2, R2, 0xb0, RZ ;  /* 0x000000b0021a7810 */ /* 0x000fe20007f5e0ff */
[----:B------:R-:W-:Y:S01]  /*b020*/  IMAD.IADD R3, R3, 0x1, -R6 ;  /* 0x0000000103037824 */ /* 0x000fe200078e0a06 */
[----:B------:R-:W-:Y:S01]  /*b030*/  LOP3.LUT R7, R4, 0xfffffe00, RZ, 0xc0, !PT ;  /* 0xfffffe0004077812 */ /* 0x000fe200078ec0ff */
[----:B------:R-:W-:Y:S01]  /*b040*/  IMAD.U32 R31, RZ, RZ, UR39 ;  /* 0x00000027ff1f7e24 */ /* 0x000fe2000f8e00ff */
[----:B------:R-:W-:Y:S01]  /*b050*/  IADD3 R6, P1, R2, 0x70, RZ ;  /* 0x0000007002067810 */ /* 0x000fe20007f3e0ff */
[C---:B------:R-:W-:Y:S01]  /*b060*/  IMAD.SHL.U32 R5, R3.reuse, 0x40, RZ ;  /* 0x0000004003057824 */ /* 0x040fe200078e00ff */
[----:B------:R-:W-:Y:S01]  /*b070*/  LOP3.LUT P0, RZ, R3, 0x2, RZ, 0xc0, !PT ;  /* 0x0000000203ff7812 */ /* 0x000fe2000780c0ff */
[----:B------:R-:W-:Y:S01]  /*b080*/  IMAD R0, R0, 0x400, R7 ;  /* 0x0000040000007824 */ /* 0x000fe200078e0207 */
[----:B------:R-:W-:Y:S01]  /*b090*/  STL.64 [R1+0xb0], R22 ;  /* 0x0000b01601007387 */ /* 0x000fe20000100a00 */
[----:B------:R-:W-:Y:S01]  /*b0a0*/  IMAD.X R13, RZ, RZ, R18, P1 ;  /* 0x000000ffff0d7224 */ /* 0x000fe200008e0612 */
[----:B------:R-:W-:Y:S01]  /*b0b0*/  LOP3.LUT R5, R5, 0x1c0, RZ, 0xc0, !PT ;  /* 0x000001c005057812 */ /* 0x000fe200078ec0ff */
[----:B------:R-:W-:Y:S01]  /*b0c0*/  IMAD.MOV.U32 R32, RZ, RZ, 0x10 ;  /* 0x00000010ff207424 */ /* 0x000fe200078e00ff */
[----:B------:R-:W-:Y:S01]  /*b0d0*/  LOP3.LUT P1, RZ, R3, 0x4, RZ, 0xc0, !PT ;  /* 0x0000000403ff7812 */ /* 0x000fe2000782c0ff */
[----:B------:R-:W-:Y:S01]  /*b0e0*/  IMAD.MOV.U32 R7, RZ, RZ, R13 ;  /* 0x000000ffff077224 */ /* 0x000fe200078e000d */
[----:B------:R-:W-:Y:S01]  /*b0f0*/  LOP3.LUT R4, R5, 0x8, R12, 0xf8, !PT ;  /* 0x0000000805047812 */ /* 0x000fe200078ef80c */
[----:B------:R-:W-:Y:S01]  /*b100*/  IMAD.MOV.U32 R12, RZ, RZ, R27 ;  /* 0x000000ffff0c7224 */ /* 0x000fe200078e001b */
[----:B------:R-:W-:Y:S01]  /*b110*/  SHF.R.U32.HI R5, RZ, 0x3, R5 ;  /* 0x00000003ff057819 */ /* 0x000fe20000011605 */
[----:B------:R-:W-:Y:S01]  /*b120*/  IMAD.MOV.U32 R13, RZ, RZ, R28 ;  /* 0x000000ffff0d7224 */ /* 0x000fe200078e001c */
[----:B------:R-:W-:Y:S01]  /*b130*/  SEL R32, R32, 0xfffffff0, !P0 ;  /* 0xfffffff020207807 */ /* 0x000fe20004000000 */
[----:B------:R-:W-:Y:S01]  /*b140*/  IMAD.X R15, RZ, RZ, R18, P3 ;  /* 0x000000ffff0f7224 */ /* 0x000fe200018e0612 */
[----:B------:R-:W-:Y:S01]  /*b150*/  LOP3.LUT R9, R4, R5, RZ, 0x3c, !PT ;  /* 0x0000000504097212 */ /* 0x000fe200078e3cff */
[----:B------:R-:W-:Y:S01]  /*b160*/  IMAD.MOV.U32 R4, RZ, RZ, R8 ;  /* 0x000000ffff047224 */ /* 0x000fe200078e0008 */
[----:B------:R-:W-:Y:S01]  /*b170*/  STL.U8 [R1+0xc8], RZ ;  /* 0x0000c8ff01007387 */ /* 0x000fe20000100000 */
[----:B------:R-:W-:Y:S01]  /*b180*/  IMAD.MOV.U32 R5, RZ, RZ, R11 ;  /* 0x000000ffff057224 */ /* 0x000fe200078e000b */
[----:B------:R-:W-:Y:S01]  /*b190*/  BSSY B0, `(.L_x_6298) ;  /* 0x0000024000007945 */ /* 0x000fe20003800000 */
[----:B0-----:R-:W-:Y:S01]  /*b1a0*/  IMAD.IADD R25, R0, 0x1, R9 ;  /* 0x0000000100197824 */ /* 0x001fe200078e0209 */
[----:B---3--:R-:W0:Y:S01]  /*b1b0*/  LDC.64 R10, c[0x0][0xae0] ;  /* 0x0002b800ff0a7b82 */ /* 0x008e220000000a00 */
[----:B------:R-:W-:Y:S01]  /*b1c0*/  IMAD.X R27, RZ, RZ, R18, P2 ;  /* 0x000000ffff1b7224 */ /* 0x000fe200010e0612 */
[----:B------:R3:W-:Y:S01]  /*b1d0*/  STL.128 [R1+0x100], R4 ;  /* 0x0001000401007387 */ /* 0x0007e20000100c00 */
[----:B------:R-:W-:-:S03]  /*b1e0*/  IMAD.WIDE.U32 R24, R25, 0x2, R30 ;  /* 0x0000000219187825 */ /* 0x000fc600078e001e */
[----:B------:R4:W-:Y:S01]  /*b1f0*/  STL.128 [R1+0x110], R12 ;  /* 0x0001100c01007387 */ /* 0x0009e20000100c00 */
[----:B------:R-:W-:Y:S01]  /*b200*/  IMAD.MOV.U32 R33, RZ, RZ, 0x20 ;  /* 0x00000020ff217424 */ /* 0x000fe200078e00ff */
[----:B------:R-:W0:Y:S01]  /*b210*/  LDC.64 R8, c[0x0][0xad8] ;  /* 0x0002b600ff087b82 */ /* 0x000e220000000a00 */
[----:B------:R-:W-:Y:S01]  /*b220*/  IADD3 R28, P0, R24, 0x36400, RZ ;  /* 0x00036400181c7810 */ /* 0x000fe20007f1e0ff */
[----:B------:R0:W-:Y:S01]  /*b230*/  STL.64 [R1+0xb8], R26 ;  /* 0x0000b81a01007387 */ /* 0x0001e20000100a00 */
[----:B------:R-:W-:Y:S01]  /*b240*/  IMAD.MOV.U32 R24, RZ, RZ, RZ ;  /* 0x000000ffff187224 */ /* 0x000fe200078e00ff */
[----:B------:R-:W-:Y:S02]  /*b250*/  SEL R33, R33, 0xffffffe0, !P1 ;  /* 0xffffffe021217807 */ /* 0x000fe40004800000 */
[----:B------:R-:W-:Y:S01]  /*b260*/  IMAD.X R29, RZ, RZ, R25, P0 ;  /* 0x000000ffff1d7224 */ /* 0x000fe200000e0619 */
[----:B------:R0:W-:Y:S01]  /*b270*/  STL.U8 [R1+0x120], RZ ;  /* 0x000120ff01007387 */ /* 0x0001e20000100000 */
[----:B---3--:R-:W3:Y:S01]  /*b280*/  LDC R6, c[0x0][0x450] ;  /* 0x00011400ff067b82 */ /* 0x008ee20000000800 */
[----:B-1----:R-:W-:-:S02]  /*b290*/  IMAD.MOV.U32 R7, RZ, RZ, R20 ;  /* 0x000000ffff077224 */ /* 0x002fc400078e0014 */
[----:B------:R1:W-:Y:S01]  /*b2a0*/  STL.64 [R1+0xa0], R32 ;  /* 0x0000a02001007387 */ /* 0x0003e20000100a00 */
[----:B----4-:R-:W-:Y:S02]  /*b2b0*/  IMAD.U32 R13, RZ, RZ, UR48 ;  /* 0x00000030ff0d7e24 */ /* 0x010fe4000f8e00ff */
[----:B------:R-:W-:Y:S01]  /*b2c0*/  IMAD.U32 R12, RZ, RZ, UR47 ;  /* 0x0000002fff0c7e24 */ /* 0x000fe2000f8e00ff */
[----:B------:R1:W-:Y:S01]  /*b2d0*/  STL.64 [R1+0xa8], R28 ;  /* 0x0000a81c01007387 */ /* 0x0003e20000100a00 */
[----:B------:R-:W3:Y:S01]  /*b2e0*/  LDC.64 R4, c[0x0][0x448] ;  /* 0x00011200ff047b82 */ /* 0x000ee20000000a00 */
[----:B------:R-:W-:Y:S02]  /*b2f0*/  IMAD.MOV.U32 R14, RZ, RZ, R21 ;  /* 0x000000ffff0e7224 */ /* 0x000fe400078e0015 */
[----:B0-----:R-:W-:Y:S02]  /*b300*/  IMAD.MOV.U32 R26, RZ, RZ, R10 ;  /* 0x000000ffff1a7224 */ /* 0x001fe400078e000a */
[----:B------:R-:W-:-:S02]  /*b310*/  IMAD.MOV.U32 R27, RZ, RZ, R11 ;  /* 0x000000ffff1b7224 */ /* 0x000fc400078e000b */
[----:B------:R-:W-:Y:S02]  /*b320*/  IMAD.MOV.U32 R15, RZ, RZ, R8 ;  /* 0x000000ffff0f7224 */ /* 0x000fe400078e0008 */
[----:B------:R-:W-:-:S03]  /*b330*/  IMAD.MOV.U32 R25, RZ, RZ, R9 ;  /* 0x000000ffff197224 */ /* 0x000fc600078e0009 */
[----:B------:R1:W-:Y:S04]  /*b340*/  STL.128 [R1+0xd0], R12 ;  /* 0x0000d00c01007387 */ /* 0x0003e80000100c00 */
[----:B------:R1:W-:Y:S04]  /*b350*/  STL.128 [R1+0xe0], R24 ;  /* 0x0000e01801007387 */ /* 0x0003e80000100c00 */
[----:B---3--:R1:W-:Y:S01]  /*b360*/  STL.128 [R1+0xf0], R4 ;  /* 0x0000f00401007387 */ /* 0x0083e20000100c00 */
[----:B--2---:R-:W-:-:S04]  /*b370*/  LEA.HI R0, R53, R53, RZ, 0x1 ;  /* 0x0000003535007211 */ /* 0x004fc800078f08ff */
[----:B------:R-:W-:-:S05]  /*b380*/  LOP3.LUT R0, R0, 0xfffffffe, RZ, 0xc0, !PT ;  /* 0xfffffffe00007812 */ /* 0x000fca00078ec0ff */
[----:B------:R-:W-:-:S05]  /*b390*/  IMAD.IADD R0, R53, 0x1, -R0 ;  /* 0x0000000135007824 */ /* 0x000fca00078e0a00 */
[----:B------:R-:W-:-:S04]  /*b3a0*/  SHF.L.U32 R0, R0, 0x1f, RZ ;  /* 0x0000001f00007819 */ /* 0x000fc800000006ff */
[----:B------:R-:W0:Y:S02]  /*b3b0*/  SYNCS.PHASECHK.TRANS64.TRYWAIT P0, [UR44+0x38800], R0 ;  /* 0x03880000ff0075a7 */ /* 0x000e24000800016c */
[----:B01----:R-:W-:Y:S05]  /*b3c0*/  @!P0 BRA `(.L_x_6299) ;  /* 0x0000023c003c8947 */ /* 0x003fea0003800000 */
.L_x_6519:
[----:B------:R-:W-:Y:S05]  /*b3d0*/  BSYNC B0 ;  /* 0x0000000000007941 */ /* 0x000fea0003800000 */
.L_x_6298:
[----:B------:R-:W2:Y:S04]  /*b3e0*/  LDL R32, [R1] ;  /* 0x0000000001207983 */ /* 0x000ea80000100800 */
[----:B------:R1:W5:Y:S01]  /*b3f0*/  LDL.64 R20, [R1+0x1c8] ;  /* 0x0001c80001147983 */ /* 0x0003620000100a00 */
[C---:B------:R-:W-:Y:S01]  /*b400*/  IADD3 R14, P0, R2.reuse, 0xc8, RZ ;  /* 0x000000c8020e7810 */ /* 0x040fe20007f1e0ff */
[----:B------:R-:W-:Y:S01]  /*b410*/  IMAD.MOV.U32 R12, RZ, RZ, R48 ;  /* 0x000000ffff0c7224 */ /* 0x000fe200078e0030 */
[C---:B------:R-:W-:Y:S01]  /*b420*/  IADD3 R7, P1, R2.reuse, 0x100, RZ ;  /* 0x0000010002077810 */ /* 0x040fe20007f3e0ff */
[----:B------:R-:W-:Y:S01]  /*b430*/  IMAD.MOV.U32 R13, RZ, RZ, R55 ;  /* 0x000000ffff0d7224 */ /* 0x000fe200078e0037 */
[C---:B------:R-:W-:Y:S01]  /*b440*/  IADD3 R4, P2, R2.reuse, 0x108, RZ ;  /* 0x0000010802047810 */ /* 0x040fe20007f5e0ff */
[--C-:B------:R-:W-:Y:S01]  /*b450*/  IMAD.X R15, RZ, RZ, R18.reuse, P0 ;  /* 0x000000ffff0f7224 */ /* 0x100fe200000e0612 */
[C---:B0-----:R-:W-:Y:S01]  /*b460*/  IADD3 R0, P0, R2.reuse, 0x1d4, RZ ;  /* 0x000001d402007810 */ /* 0x041fe20007f1e0ff */
[----:B------:R-:W-:Y:S01]  /*b470*/  IMAD.X R24, RZ, RZ, R18, P1 ;  /* 0x000000ffff187224 */ /* 0x000fe200008e0612 */
[----:B------:R-:W-:Y:S01]  /*b480*/  IADD3 R26, P1, R2, 0x120, RZ ;  /* 0x00000120021a7810 */ /* 0x000fe20007f3e0ff */
[----:B------:R-:W-:Y:S01]  /*b490*/  IMAD.MOV.U32 R28, RZ, RZ, R42 ;  /* 0x000000ffff1c7224 */ /* 0x000fe200078e002a */
[----:B------:R0:W-:Y:S01]  /*b4a0*/  STL.128 [R1+0x130], R12 ;  /* 0x0001300c01007387 */ /* 0x0001e20000100c00 */
[----:B------:R-:W-:Y:S01]  /*b4b0*/  IMAD.X R3, RZ, RZ, R18, P0 ;  /* 0x000000ffff037224 */ /* 0x000fe200000e0612 */
[----:B------:R-:W-:Y:S01]  /*b4c0*/  BSSY B0, `(.L_x_6300) ;  /* 0x0000034000007945 */ /* 0x000fe20003800000 */
[----:B------:R-:W-:-:S02]  /*b4d0*/  IMAD.MOV.U32 R29, RZ, RZ, R51 ;  /* 0x000000ffff1d7224 */ /* 0x000fc400078e0033 */
[----:B------:R-:W-:-:S03]  /*b4e0*/  IMAD.X R27, RZ, RZ, R18, P1 ;  /* 0x000000ffff1b7224 */ /* 0x000fc600008e0612 */
[----:B------:R-:W-:Y:S04]  /*b4f0*/  STL.128 [R1+0x150], R28 ;  /* 0x0001501c01007387 */ /* 0x000fe80000100c00 */
[----:B------:R-:W-:Y:S01]  /*b500*/  STL.64 [R1+0x1c0], R26 ;  /* 0x0001c01a01007387 */ /* 0x000fe20000100a00 */
[----:B0-----:R-:W-:Y:S02]  /*b510*/  IMAD.MOV.U32 R14, RZ, RZ, R43 ;  /* 0x000000ffff0e7224 */ /* 0x001fe400078e002b */
[----:B------:R-:W-:Y:S02]  /*b520*/  IMAD.MOV.U32 R15, RZ, RZ, R52 ;  /* 0x000000ffff0f7224 */ /* 0x000fe400078e0034 */
[----:B------:R-:W-:Y:S02]  /*b530*/  IMAD.MOV.U32 R12, RZ, RZ, R2 ;  /* 0x000000ffff0c7224 */ /* 0x000fe400078e0002 */
[----:B------:R-:W-:-:S05]  /*b540*/  IMAD.MOV.U32 R13, RZ, RZ, R18 ;  /* 0x000000ffff0d7224 */ /* 0x000fca00078e0012 */
[----:B------:R0:W-:Y:S02]  /*b550*/  STL.128 [R1+0x140], R12 ;  /* 0x0001400c01007387 */ /* 0x0001e40000100c00 */
[----:B0-----:R-:W-:Y:S02]  /*b560*/  IMAD.MOV.U32 R14, RZ, RZ, R39 ;  /* 0x000000ffff0e7224 */ /* 0x001fe400078e0027 */
[----:B------:R-:W-:Y:S02]  /*b570*/  IMAD.MOV.U32 R15, RZ, RZ, R44 ;  /* 0x000000ffff0f7224 */ /* 0x000fe400078e002c */
[----:B------:R-:W-:Y:S01]  /*b580*/  IMAD.MOV.U32 R12, RZ, RZ, R0 ;  /* 0x000000ffff0c7224 */ /* 0x000fe200078e0000 */
[----:B------:R-:W-:Y:S01]  /*b590*/  IADD3 R0, P0, R2, 0x1d8, RZ ;  /* 0x000001d802007810 */ /* 0x000fe20007f1e0ff */
[----:B------:R-:W-:-:S04]  /*b5a0*/  IMAD.MOV.U32 R13, RZ, RZ, R3 ;  /* 0x000000ffff0d7224 */ /* 0x000fc800078e0003 */
[----:B------:R-:W-:Y:S01]  /*b5b0*/  IMAD.X R3, RZ, RZ, R18, P0 ;  /* 0x000000ffff037224 */ /* 0x000fe200000e0612 */
[----:B------:R0:W-:Y:S01]  /*b5c0*/  STL.128 [R1+0x160], R12 ;  /* 0x0001600c01007387 */ /* 0x0001e20000100c00 */
[----:B------:R-:W-:Y:S01]  /*b5d0*/  IADD3 R25, P0, R2, 0xb8, RZ ;  /* 0x000000b802197810 */ /* 0x000fe20007f1e0ff */
        /* <DEDUP_REMOVED lines=8> */
[----:B------:R-:W-:Y:S02]  /*b660*/  IMAD.MOV.U32 R15, RZ, RZ, R3 ;  /* 0x000000ffff0f7224 */ /* 0x000fe400078e0003 */
[----:B------:R-:W-:-:S02]  /*b670*/  IMAD.X R0, RZ, RZ, R18, P0 ;  /* 0x000000ffff007224 */ /* 0x000fc400000e0612 */
[----:B------:R-:W-:Y:S01]  /*b680*/  IMAD.X R3, RZ, RZ, R18, P2 ;  /* 0x000000ffff037224 */ /* 0x000fe200010e0612 */
[----:B------:R0:W-:Y:S02]  /*b690*/  STL.128 [R1+0x180], R12 ;  /* 0x0001800c01007387 */ /* 0x0001e40000100c00 */
[----:B0-----:R-:W-:Y:S02]  /*b6a0*/  IMAD.MOV.U32 R14, RZ, RZ, R36 ;  /* 0x000000ffff0e7224 */ /* 0x001fe400078e0024 */
[----:B------:R-:W-:Y:S02]  /*b6b0*/  IMAD.MOV.U32 R15, RZ, RZ, R37 ;  /* 0x000000ffff0f7224 */ /* 0x000fe400078e0025 */
[----:B------:R-:W-:Y:S02]  /*b6c0*/  IMAD.MOV.U32 R12, RZ, RZ, R7 ;  /* 0x000000ffff0c7224 */ /* 0x000fe400078e0007 */
[----:B------:R-:W-:Y:S01]  /*b6d0*/  IMAD.MOV.U32 R13, RZ, RZ, R24 ;  /* 0x000000ffff0d7224 */ /* 0x000fe200078e0018 */
[----:B------:R-:W-:-:S04]  /*b6e0*/  IADD3 R24, P0, R2, 0x1c8, RZ ;  /* 0x000001c802187810 */ /* 0x000fc80007f1e0ff */
[----:B------:R0:W-:Y:S02]  /*b6f0*/  STL.128 [R1+0x190], R12 ;  /* 0x0001900c01007387 */ /* 0x0001e40000100c00 */
[----:B0-----:R-:W-:Y:S02]  /*b700*/  IMAD.MOV.U32 R12, RZ, RZ, R25 ;  /* 0x000000ffff0c7224 */ /* 0x001fe400078e0019 */
[----:B------:R-:W-:Y:S02]  /*b710*/  IMAD.MOV.U32 R13, RZ, RZ, R0 ;  /* 0x000000ffff0d7224 */ /* 0x000fe400078e0000 */
[----:B------:R-:W-:Y:S02]  /*b720*/  IMAD.MOV.U32 R14, RZ, RZ, R4 ;  /* 0x000000ffff0e7224 */ /* 0x000fe400078e0004 */
[----:B------:R-:W-:Y:S02]  /*b730*/  IMAD.MOV.U32 R15, RZ, RZ, R3 ;  /* 0x000000ffff0f7224 */ /* 0x000fe400078e0003 */
[----:B------:R-:W-:-:S03]  /*b740*/  IMAD.X R25, RZ, RZ, R18, P0 ;  /* 0x000000ffff197224 */ /* 0x000fc600000e0612 */
[----:B------:R0:W-:Y:S04]  /*b750*/  STL.128 [R1+0x1a0], R12 ;  /* 0x0001a00c01007387 */ /* 0x0001e80000100c00 */
[----:B------:R1:W-:Y:S01]  /*b760*/  STL.64 [R1+0x128], R24 ;  /* 0x0001281801007387 */ /* 0x0003e20000100a00 */
        /* <DEDUP_REMOVED lines=9> */
.L_x_6301:
[----:B------:R-:W-:Y:S05]  /*b800*/  BSYNC B0 ;  /* 0x0000000000007941 */ /* 0x000fea0003800000 */
.L_x_6300:
        /* <DEDUP_REMOVED lines=8> */
.L_x_6303:
[----:B------:R-:W-:Y:S05]  /*b890*/  BSYNC B0 ;  /* 0x0000000000007941 */ /* 0x000fea0003800000 */
.L_x_6302:
[----:B------:R-:W-:Y:S04]  /*b8a0*/  BSSY B0, `(.L_x_6304) ;  /* 0x0000004000007945 */ /* 0x000fe80003800000 */
[----:B-1----:R-:W-:Y:S05]  /*b8b0*/  @P0 BRA `(.L_x_6305) ;  /* 0x0000000000080947 */ /* 0x002fea0003800000 */
[----:B------:R-:W1:Y:S02]  /*b8c0*/  SYNCS.PHASECHK.TRANS64.TRYWAIT P0, [R20+URZ], R21 ;  /* 0x00000015140075a7 */ /* 0x000e64000800017f */
[----:B-1----:R-:W-:Y:S05]  /*b8d0*/  @!P0 BRA `(.L_x_6306) ;  /* 0x0000023800108947 */ /* 0x002fea0003800000 */
.L_x_6305:
[----:B------:R-:W-:Y:S05]  /*b8e0*/  BSYNC B0 ;  /* 0x0000000000007941 */ /* 0x000fea0003800000 */
.L_x_6304:
[----:B------:R-:W2:Y:S04]  /*b8f0*/  LDL R7, [R1+0x1c8] ;  /* 0x0001c80001077983 */ /* 0x000ea80000100800 */
[----:B------:R-:W2:Y:S01]  /*b900*/  LDL.64 R12, [R1+0x80] ;  /* 0x00008000010c7983 */ /* 0x000ea20000100a00 */
[----:B------:R-:W-:Y:S05]  /*b910*/  WARPSYNC.ALL ;  /* 0x0000000000007948 */ /* 0x000fea0003800000 */
[----:B------:R-:W3:Y:S04]  /*b920*/  LDL.64 R24, [R1+0x78] ;  /* 0x0000780001187983 */ /* 0x000ee80000100a00 */
[----:B------:R-:W4:Y:S04]  /*b930*/  LDL.64 R14, [R1+0x78] ;  /* 0x00007800010e7983 */ /* 0x000f280000100a00 */
[----:B01----:R-:W5:Y:S04]  /*b940*/  LDL.64 R20, [R1+0x78] ;  /* 0x0000780001147983 */ /* 0x003f680000100a00 */
[----:B------:R-:W5:Y:S01]  /*b950*/  LDL.64 R56, [R1+0x78] ;  /* 0x0000780001387983 */ /* 0x000f620000100a00 */
[----:B--2---:R-:W-:Y:S01]  /*b960*/  IMAD R12, R7, 0x200, R12 ;  /* 0x00000200070c7824 */ /* 0x004fe200078e020c */
[----:B------:R-:W-:-:S02]  /*b970*/  R2UR UR7, R13 ;  /* 0x000000000d0772ca */ /* 0x000fc400000e0000 */
[----:B------:R-:W2:Y:S01]  /*b980*/  LDL R3, [R1+0x1d4] ;  /* 0x0001d40001037983 */ /* 0x000ea20000100800 */
[C---:B------:R-:W-:Y:S01]  /*b990*/  VIADD R58, R12.reuse, 0x2 ;  /* 0x000000020c3a7836 */ /* 0x040fe20000000000 */
[----:B------:R-:W-:Y:S01]  /*b9a0*/  R2UR UR6, R12 ;  /* 0x000000000c0672ca */ /* 0x000fe200000e0000 */
[----:B------:R-:W-:Y:S01]  /*b9b0*/  IMAD.MOV.U32 R59, RZ, RZ, R13 ;  /* 0x000000ffff3b7224 */ /* 0x000fe200078e000d */
[----:B------:R0:W-:Y:S01]  /*b9c0*/  STL [R1+0x60], RZ ;  /* 0x000060ff01007387 */ /* 0x0001e20000100800 */
[----:B------:R-:W-:Y:S01]  /*b9d0*/  BSSY B0, `(.L_x_6307) ;  /* 0x000002c000007945 */ /* 0x000fe20003800000 */
[----:B---3--:R-:W-:Y:S02]  /*b9e0*/  R2UR UR4, R24 ;  /* 0x00000000180472ca */ /* 0x008fe400000e0000 */
[----:B------:R-:W-:Y:S02]  /*b9f0*/  R2UR UR5, R25 ;  /* 0x00000000190572ca */ /* 0x000fe400000e0000 */
[----:B------:R-:W-:Y:S01]  /*ba00*/  WARPGROUP.ARRIVE ;  /* 0x00000000000079c5 */ /* 0x000fe20000000000 */
        /* <DEDUP_REMOVED lines=40> */
.L_x_6520:
[----:B------:R-:W-:Y:S05]  /*bc90*/  BSYNC B0 ;  /* 0x0000000000007941 */ /* 0x000fea0003800000 */
.L_x_6307:
[----:B0-----:R-:W2:Y:S04]  /*bca0*/  LDL R3, [R1+0x28] ;  /* 0x0000280001037983 */ /* 0x001ea80000100800 */
[----:B------:R0:W5:Y:S01]  /*bcb0*/  LDL.64 R12, [R1+0x1c8] ;  /* 0x0001c800010c7983 */ /* 0x0001620000100a00 */
[----:B------:R-:W-:Y:S01]  /*bcc0*/  BSSY B0, `(.L_x_6309) ;  /* 0x0000005000007945 */ /* 0x000fe20003800000 */
[----:B--2---:R-:W-:-:S04]  /*bcd0*/  LOP3.LUT R3, R3, 0x1, RZ, 0xfc, !PT ;  /* 0x0000000103037812 */ /* 0x004fc800078efcff */
[----:B------:R-:W-:-:S13]  /*bce0*/  ISETP.NE.AND P1, PT, R3, 0x3, PT ;  /* 0x000000030300780c */ /* 0x000fda0003f25270 */
[----:B0-----:R-:W-:Y:S05]  /*bcf0*/  @!P1 BRA `(.L_x_6310) ;  /* 0x0000000000049947 */ /* 0x001fea0003800000 */
[----:B------:R-:W-:Y:S01]  /*bd00*/  BPT.TRAP 0x1 ;  /* 0x000000040000795c */ /* 0x000fe20000300000 */
.L_x_6310:
[----:B------:R-:W-:Y:S05]  /*bd10*/  BSYNC B0 ;  /* 0x0000000000007941 */ /* 0x000fea0003800000 */
.L_x_6309:
        /* <DEDUP_REMOVED lines=8> */
.L_x_6312:
[----:B------:R-:W-:Y:S05]  /*bda0*/  BSYNC B0 ;  /* 0x0000000000007941 */ /* 0x000fea0003800000 */
.L_x_6311:
[----:B------:R-:W-:Y:S04]  /*bdb0*/  BSSY B0, `(.L_x_6313) ;  /* 0x0000004000007945 */ /* 0x000fe80003800000 */
[----:B-1----:R-:W-:Y:S05]  /*bdc0*/  @P0 BRA `(.L_x_6314) ;  /* 0x0000000000080947 */ /* 0x002fea0003800000 */
[----:B------:R-:W1:Y:S02]  /*bdd0*/  SYNCS.PHASECHK.TRANS64.TRYWAIT P0, [R12+URZ], R13 ;  /* 0x0000000d0c0075a7 */ /* 0x000e64000800017f */
[----:B-1----:R-:W-:Y:S05]  /*bde0*/  @!P0 BRA `(.L_x_6315) ;  /* 0x0000023000f88947 */ /* 0x002fea0003800000 */
.L_x_6314:
[----:B------:R-:W-:Y:S05]  /*bdf0*/  BSYNC B0 ;  /* 0x0000000000007941 */ /* 0x000fea0003800000 */
.L_x_6313:
        /* <DEDUP_REMOVED lines=9> */
[----:B------:R-:W4:Y:S05]  /*be90*/  LDL.64 R56, [R1+0x90] ;  /* 0x0000900001387983 */ /* 0x000f2a0000100a00 */
[----:B------:R-:W0:Y:S01]  /*bea0*/  S2R R7, SR_TID.X ;  /* 0x0000000000077919 */ /* 0x000e220000002100 */
[----:B------:R-:W4:Y:S01]  /*beb0*/  LDL.64 R64, [R1+0x90] ;  /* 0x0000900001407983 */ /* 0x000f220000100a00 */
[----:B--2---:R-:W-:Y:S01]  /*bec0*/  ISETP.NE.U32.AND P0, PT, R4, RZ, PT ;  /* 0x000000ff0400720c */ /* 0x004fe20003f05070 */
[----:B---3--:R-:W-:Y:S01]  /*bed0*/  IMAD R12, R3, 0x1000, R12 ;  /* 0x00001000030c7824 */ /* 0x008fe200078e020c */
[----:B------:R-:W-:-:S02]  /*bee0*/  R2UR UR7, R13 ;  /* 0x000000000d0772ca */ /* 0x000fc400000e0000 */
[----:B----4-:R-:W-:Y:S02]  /*bef0*/  R2UR UR4, R20 ;  /* 0x00000000140472ca */ /* 0x010fe400000e0000 */
[----:B------:R-:W-:Y:S02]  /*bf00*/  R2UR UR6, R12 ;  /* 0x000000000c0672ca */ /* 0x000fe400000e0000 */
[----:B------:R-:W-:-:S05]  /*bf10*/  R2UR UR5, R21 ;  /* 0x00000000150572ca */ /* 0x000fca00000e0000 */
[----:B------:R-:W-:Y:S01]  /*bf20*/  VOTEU.ANY UP0, P0 ;  /* 0x00000000003f7886 */ /* 0x000fe20000000100 */
[----:B------:R-:W-:Y:S01]  /*bf30*/  VIADD R14, R14, 0x2 ;  /* 0x000000020e0e7836 */ /* 0x000fe20000000000 */
[----:B------:R-:W2:Y:S06]  /*bf40*/  LDL.64 R20, [R1+0x90] ;  /* 0x0000900001147983 */ /* 0x000eac0000100a00 */
[----:B------:R-:W-:Y:S01]  /*bf50*/  HGMMA.64x64x16.F32.BF16 R24, gdesc[UR4], R24, UP0, gsb0 ;  /* 0x00e00000041879f0 */ /* 0x000fe2000b801818 */
[----:B------:R-:W-:Y:S02]  /*bf60*/  VIADD R62, R12, 0x2 ;  /* 0x000000020c3e7836 */ /* 0x000fe40000000000 */
[----:B------:R-:W-:Y:S01]  /*bf70*/  IMAD.MOV.U32 R63, RZ, RZ, R13 ;  /* 0x000000ffff3f7224 */ /* 0x000fe200078e000d */
[----:B------:R-:W-:-:S02]  /*bf80*/  R2UR UR4, R14 ;  /* 0x000000000e0472ca */ /* 0x000fc400000e0000 */
        /* <DEDUP_REMOVED lines=158> */
[----:B------:R-:W-:Y:S01]  /*c970*/  VIADD R4, R12, 0x800 ;  /* 0x000008000c047836 */ /* 0x000fe20000000000 */
[----:B------:R-:W-:Y:S01]  /*c980*/  UMOV UR8, 0x1 ;  /* 0x0000000100087882 */ /* 0x000fe20000000000 */
[----:B------:R-:W-:Y:S01]  /*c990*/  IMAD.MOV.U32 R67, RZ, RZ, 0x4 ;  /* 0x00000004ff437424 */ /* 0x000fe200078e00ff */
[----:B------:R-:W4:Y:S04]  /*c9a0*/  LDL.64 R62, [R1+0x90] ;  /* 0x00009000013e7983 */ /* 0x000f280000100a00 */
[----:B------:R-:W0:Y:S01]  /*c9b0*/  SHFL.IDX PT, R3, R7, RZ, 0x1f ;  /* 0x00001fff07037589 */ /* 0x000e2200000e0000 */
[----:B------:R-:W-:-:S02]  /*c9c0*/  WARPGROUP.DEPBAR.LE gsb0, 0x0 ;  /* 0x00008000000079c5 */ /* 0x000fc40000010000 */
[----:B------:R-:W-:-:S06]  /*c9d0*/  WARPGROUP.ARRIVE ;  /* 0x00000000000079c5 */ /* 0x000fcc0000000000 */
[----:B------:R-:W-:Y:S01]  /*c9e0*/  HGMMA.64x64x16.F32.BF16 R24, gdesc[UR4], R24, gsb0 ;  /* 0x00e00000041879f0 */ /* 0x000fe20008001818 */
[----:B0-----:R-:W-:-:S04]  /*c9f0*/  ISETP.GT.AND P0, PT, R3, 0x7f, PT ;  /* 0x0000007f0300780c */ /* 0x001fc80003f04270 */
[----:B------:R-:W-:Y:S01]  /*ca00*/  SEL R3, RZ, 0x2, !P0 ;  /* 0x00000002ff037807 */ /* 0x000fe20004000000 */
[----:B------:R-:W-:-:S03]  /*ca10*/  IMAD.MOV.U32 R21, RZ, RZ, R13 ;  /* 0x000000ffff157224 */ /* 0x000fc600078e000d */
[----:B------:R-:W-:Y:S01]  /*ca20*/  IADD3 R14, R14, 0x800, R3 ;  /* 0x000008000e0e7810 */ /* 0x000fe20007ffe003 */
[----:B------:R-:W-:Y:S01]  /*ca30*/  IMAD.IADD R20, R3, 0x1, R4 ;  /* 0x0000000103147824 */ /* 0x000fe200078e0204 */
[----:B------:R-:W-:Y:S02]  /*ca40*/  R2UR UR7, R21 ;  /* 0x00000000150772ca */ /* 0x000fe400000e0000 */
[----:B------:R-:W-:Y:S02]  /*ca50*/  R2UR UR4, R14 ;  /* 0x000000000e0472ca */ /* 0x000fe400000e0000 */
[----:B------:R-:W-:Y:S02]  /*ca60*/  R2UR UR6, R20 ;  /* 0x00000000140672ca */ /* 0x000fe400000e0000 */
[----:B------:R-:W-:Y:S01]  /*ca70*/  R2UR UR5, R15 ;  /* 0x000000000f0572ca */ /* 0x000fe200000e0000 */
[----:B------:R-:W-:Y:S01]  /*ca80*/  UISETP.NE.U32.AND UP0, UPT, UR8, URZ, UPT ;  /* 0x0000003f0800728c */ /* 0x000fe2000bf05070 */
[----:B------:R-:W-:-:S02]  /*ca90*/  WARPGROUP.DEPBAR.LE gsb0, 0x0 ;  /* 0x00008000000079c5 */ /* 0x000fc40000010000 */
[----:B------:R-:W-:-:S09]  /*caa0*/  WARPGROUP.ARRIVE ;  /* 0x00000000000079c5 */ /* 0x000fd20000000000 */
[----:B------:R-:W-:Y:S01]  /*cab0*/  HGMMA.64x64x16.F32.BF16 R24, gdesc[UR4], R24, UP0, gsb0 ;  /* 0x00e00000041879f0 */ /* 0x000fe2000b801818 */
        /* <DEDUP_REMOVED lines=8> */
[----:B------:R-:W-:Y:S01]  /*cb40*/  IMAD.MOV.U32 R21, RZ, RZ, R13 ;  /* 0x000000ffff157224 */ /* 0x000fe200078e000d */
[----:B------:R-:W-:-:S02]  /*cb50*/  WARPGROUP.DEPBAR.LE gsb0, 0x0 ;  /* 0x00008000000079c5 */ /* 0x000fc40000010000 */
[----:B------:R-:W-:Y:S01]  /*cb60*/  WARPGROUP.ARRIVE ;  /* 0x00000000000079c5 */ /* 0x000fe20000000000 */
[----:B------:R-:W-:Y:S01]  /*cb70*/  SEL R67, R67, 0x6, !P0 ;  /* 0x0000000643437807 */ /* 0x000fe20004000000 */
[----:B------:R-:W2:Y:S07]  /*cb80*/  LDL.64 R14, [R1+0x90] ;  /* 0x00009000010e7983 */ /* 0x000eae0000100a00 */
[----:B------:R-:W-:Y:S01]  /*cb90*/  HGMMA.64x64x16.F32.BF16 R24, gdesc[UR4], R24, gsb0 ;  /* 0x00e00000041879f0 */ /* 0x000fe20008001818 */
[----:B------:R-:W-:Y:S01]  /*cba0*/  IMAD.IADD R20, R4, 0x1, R67 ;  /* 0x0000000104147824 */ /* 0x000fe200078e0243 */
[----:B---3--:R-:W-:Y:S01]  /*cbb0*/  IADD3 R60, R67, 0x800, R60 ;  /* 0x00000800433c7810 */ /* 0x008fe20007ffe03c */
[----:B------:R-:W3:Y:S01]  /*cbc0*/  LDL.64 R58, [R1+0x90] ;  /* 0x00009000013a7983 */ /* 0x000ee20000100a00 */
        /* <DEDUP_REMOVED lines=24> */
[----:B------:R-:W4:Y:S07]  /*cd50*/  LDL.64 R20, [R1+0x90] ;  /* 0x0000900001147983 */ /* 0x000f2e0000100a00 */
[----:B------:R-:W-:Y:S01]  /*cd60*/  HGMMA.64x64x16.F32.BF16 R24, gdesc[UR4], R24, gsb0 ;  /* 0x00e00000041879f0 */ /* 0x000fe20008001818 */
[----:B------:R-:W-:-:S02]  /*cd70*/  IMAD.IADD R56, R3, 0x1, R4 ;  /* 0x0000000103387824 */ /* 0x000fc400078e0204 */
[--C-:B------:R-:W-:Y:S01]  /*cd80*/  IMAD.MOV.U32 R57, RZ, RZ, R13.reuse ;  /* 0x000000ffff397224 */ /* 0x100fe200078e000d */
[----:B------:R-:W-:Y:S02]  /*cd90*/  R2UR UR4, R64 ;  /* 0x00000000400472ca */ /* 0x000fe400000e0000 */
[----:B------:R-:W-:Y:S02]  /*cda0*/  R2UR UR6, R56 ;  /* 0x00000000380672ca */ /* 0x000fe400000e0000 */
[----:B------:R-:W-:Y:S02]  /*cdb0*/  R2UR UR7, R57 ;  /* 0x00000000390772ca */ /* 0x000fe400000e0000 */
[----:B------:R-:W-:Y:S01]  /*cdc0*/  R2UR UR5, R65 ;  /* 0x00000000410572ca */ /* 0x000fe200000e0000 */
[C---:B------:R-:W-:Y:S01]  /*cdd0*/  IMAD.IADD R60, R7.reuse, 0x1, R4 ;  /* 0x00000001073c7824 */ /* 0x040fe200078e0204 */
[----:B------:R-:W-:Y:S01]  /*cde0*/  IADD3 R62, R7, 0xa00, R62 ;  /* 0x00000a00073e7810 */ /* 0x000fe20007ffe03e */
[----:B------:R-:W-:Y:S01]  /*cdf0*/  IMAD.MOV.U32 R61, RZ, RZ, R13 ;  /* 0x000000ffff3d7224 */ /* 0x000fe200078e000d */
[----:B------:R-:W4:Y:S01]  /*ce00*/  LDL.64 R56, [R1+0x90] ;  /* 0x0000900001387983 */ /* 0x000f220000100a00 */
        /* <DEDUP_REMOVED lines=8> */
[----:B------:R-:W-:Y:S01]  /*ce90*/  WARPGROUP.ARRIVE ;  /* 0x00000000000079c5 */ /* 0x000fe20000000000 */
[C---:B--2---:R-:W-:Y:S01]  /*cea0*/  IADD3 R14, R67.reuse, 0xa00, R14 ;  /* 0x00000a00430e7810 */ /* 0x044fe20007ffe00e */
[----:B------:R-:W2:Y:S08]  /*ceb0*/  LDL.64 R60, [R1+0x90] ;  /* 0x00009000013c7983 */ /* 0x000eb00000100a00 */
[----:B------:R-:W-:Y:S01]  /*cec0*/  HGMMA.64x64x16.F32.BF16 R24, gdesc[UR4], R24, gsb0 ;  /* 0x00e00000041879f0 */ /* 0x000fe20008001818 */
[----:B------:R-:W-:-:S02]  /*ced0*/  IMAD.IADD R62, R67, 0x1, R4 ;  /* 0x00000001433e7824 */ /* 0x000fc400078e0204 */
[----:B------:R-:W-:Y:S01]  /*cee0*/  IMAD.MOV.U32 R63, RZ, RZ, R13 ;  /* 0x000000ffff3f7224 */ /* 0x000fe200078e000d */
[----:B------:R-:W-:Y:S02]  /*cef0*/  R2UR UR4, R14 ;  /* 0x000000000e0472ca */ /* 0x000fe400000e0000 */
[----:B------:R-:W-:Y:S02]  /*cf00*/  R2UR UR6, R62 ;  /* 0x000000003e0672ca */ /* 0x000fe400000e0000 */
[----:B------:R-:W-:Y:S02]  /*cf10*/  R2UR UR7, R63 ;  /* 0x000000003f0772ca */ /* 0x000fe400000e0000 */
[----:B------:R-:W-:Y:S01]  /*cf20*/  R2UR UR5, R15 ;  /* 0x000000000f0572ca */ /* 0x000fe200000e0000 */
[----:B------:R-:W-:Y:S01]  /*cf30*/  IMAD.MOV.U32 R4, RZ, RZ, 0x30 ;  /* 0x00000030ff047424 */ /* 0x000fe200078e00ff */
[----:B------:R-:W2:Y:S01]  /*cf40*/  LDL.64 R62, [R1+0x90] ;  /* 0x00009000013e7983 */ /* 0x000ea20000100a00 */
        /* <DEDUP_REMOVED lines=18> */
[C---:B----4-:R-:W-:Y:S01]  /*d070*/  IADD3 R20, R3.reuse, 0xc00, R20 ;  /* 0x00000c0003147810 */ /* 0x050fe20007ffe014 */
        /* <DEDUP_REMOVED lines=11> */
[----:B------:R-:W-:Y:S01]  /*d130*/  IADD3 R56, R7, 0xc00, R56 ;  /* 0x00000c0007387810 */ /* 0x000fe20007ffe038 */
        /* <DEDUP_REMOVED lines=38> */
[----:B------:R-:W-:Y:S01]  /*d3a0*/  VIADD R4, R12, 0xe00 ;  /* 0x00000e000c047836 */ /* 0x000fe20000000000 */
[C---:B---3--:R-:W-:Y:S01]  /*d3b0*/  IADD3 R14, R3.reuse, 0xe00, R14 ;  /* 0x00000e00030e7810 */ /* 0x048fe20007ffe00e */
[----:B------:R-:W-:Y:S02]  /*d3c0*/  IMAD.MOV.U32 R57, RZ, RZ, R13 ;  /* 0x000000ffff397224 */ /* 0x000fe400078e000d */
[----:B------:R-:W-:Y:S01]  /*d3d0*/  IMAD.IADD R56, R3, 0x1, R4 ;  /* 0x0000000103387824 */ /* 0x000fe200078e0204 */
[----:B------:R-:W-:Y:S01]  /*d3e0*/  R2UR UR4, R14 ;  /* 0x000000000e0472ca */ /* 0x000fe200000e0000 */
[----:B------:R0:W5:Y:S01]  /*d3f0*/  LDL R3, [R1+0x1c8] ;  /* 0x0001c80001037983 */ /* 0x0001620000100800 */
[----:B------:R-:W-:Y:S02]  /*d400*/  R2UR UR7, R57 ;  /* 0x00000000390772ca */ /* 0x000fe400000e0000 */
[----:B------:R-:W-:Y:S01]  /*d410*/  R2UR UR6, R56 ;  /* 0x00000000380672ca */ /* 0x000fe200000e0000 */
[----:B------:R-:W3:Y:S01]  /*d420*/  LDL R57, [R1] ;  /* 0x0000000001397983 */ /* 0x000ee20000100800 */
[----:B------:R-:W-:-:S03]  /*d430*/  R2UR UR5, R15 ;  /* 0x000000000f0572ca */ /* 0x000fc600000e0000 */
[----:B------:R0:W5:Y:S01]  /*d440*/  LDL R56, [R1+0xc] ;  /* 0x00000c0001387983 */ /* 0x0001620000100800 */
[----:B------:R-:W-:Y:S02]  /*d450*/  WARPGROUP.DEPBAR.LE gsb0, 0x0 ;  /* 0x00008000000079c5 */ /* 0x000fe40000010000 */
[----:B------:R-:W-:-:S07]  /*d460*/  WARPGROUP.ARRIVE ;  /* 0x00000000000079c5 */ /* 0x000fce0000000000 */
        /* <DEDUP_REMOVED lines=28> */
[----:B------:R-:W-:Y:S01]  /*d630*/  IMAD.IADD R60, R7, 0x1, R60 ;  /* 0x00000001073c7824 */ /* 0x000fe200078e023c */
[----:B------:R-:W-:Y:S02]  /*d640*/  R2UR UR7, R13 ;  /* 0x000000000d0772ca */ /* 0x000fe400000e0000 */
[----:B------:R-:W-:Y:S02]  /*d650*/  R2UR UR6, R12 ;  /* 0x000000000c0672ca */ /* 0x000fe400000e0000 */
        /* <DEDUP_REMOVED lines=43> */
.L_x_6317:
[----:B------:R-:W-:Y:S05]  /*d910*/  BSYNC B0 ;  /* 0x0000000000007941 */ /* 0x000fea0003800000 */
.L_x_6316:
        /* <DEDUP_REMOVED lines=8> */
[----:B------:R-:W3:Y:S04]  /*d9a0*/  LDL R62, [R1+0x50] ;  /* 0x00005000013e7983 */ /* 0x000ee80000100800 */
[----:B------:R-:W3:Y:S04]  /*d9b0*/  LDL R60, [R1+0xf8] ;  /* 0x0000f800013c7983 */ /* 0x000ee80000100800 */
[----:B------:R-:W3:Y:S04]  /*d9c0*/  LDL.128 R56, [R1+0xe0] ;  /* 0x0000e00001387983 */ /* 0x000ee80000100c00 */
[----:B--2---:R-:W2:Y:S04]  /*d9d0*/  LD.E R7, desc[UR36][R12.64] ;  /* 0x000000240c077980 */ /* 0x004ea8000c101900 */
[----:B------:R-:W2:Y:S01]  /*d9e0*/  LDL.128 R12, [R1+0xd0] ;  /* 0x0000d000010c7983 */ /* 0x000ea20000100c00 */
[----:B----4-:R-:W-:Y:S01]  /*d9f0*/  ISETP.NE.AND P0, PT, R20, 0x1, PT ;  /* 0x000000011400780c */ /* 0x010fe20003f05270 */
[----:B------:R-:W-:-:S02]  /*da00*/  UMOV UR4, 0xffffffc0 ;  /* 0xffffffc000047882 */ /* 0x000fc40000000000 */
[----:B------:R-:W-:Y:S01]  /*da10*/  UIMAD UR4, UR46, UR4, 0x41 ;  /* 0x000000412e0474a4 */ /* 0x000fe2000f8e0204 */
[----:B---3--:R-:W-:Y:S01]  /*da20*/  ISETP.GE.AND P1, PT, R57, 0x1, PT ;  /* 0x000000013900780c */ /* 0x008fe20003f26270 */
[----:B------:R-:W-:Y:S01]  /*da30*/  BSSY B0, `(.L_x_6318) ;  /* 0x000007b000007945 */ /* 0x000fe20003800000 */
[-C--:B--2---:R-:W-:Y:S01]  /*da40*/  FMUL.FTZ R0, R26, R7.reuse ;  /* 0x000000071a007220 */ /* 0x084fe20000410000 */
[-C--:B------:R-:W-:Y:S01]  /*da50*/  FMUL.FTZ R26, R30, R7.reuse ;  /* 0x000000071e1a7220 */ /* 0x080fe20000410000 */
[-C--:B------:R-:W-:Y:S01]  /*da60*/  FMUL.FTZ R30, R38, R7.reuse ;  /* 0x00000007261e7220 */ /* 0x080fe20000410000 */
[----:B------:R-:W-:Y:S01]  /*da70*/  SHF.R.S32.HI R38, RZ, 0x1f, R61 ;  /* 0x0000001fff267819 */ /* 0x000fe2000001143d */
[-C--:B0-----:R-:W-:Y:S01]  /*da80*/  FMUL.FTZ R3, R24, R7.reuse ;  /* 0x0000000718037220 */ /* 0x081fe20000410000 */
[-C--:B------:R-:W-:Y:S01]  /*da90*/  FMUL.FTZ R24, R25, R7.reuse ;  /* 0x0000000719187220 */ /* 0x080fe20000410000 */
[-C--:B------:R-:W-:Y:S01]  /*daa0*/  FMUL.FTZ R64, R36, R7.reuse ;  /* 0x0000000724407220 */ /* 0x080fe20000410000 */
[----:B------:R-:W-:Y:S01]  /*dab0*/  FMUL.FTZ R25, R28, R7 ;  /* 0x000000071c197220 */ /* 0x000fe20000410000 */
[----:B------:R-:W-:Y:S01]  /*dac0*/  LEA.HI R36, R38, R61, RZ, 0x7 ;  /* 0x0000003d26247211 */ /* 0x000fe200078f38ff */
[-C--:B------:R-:W-:Y:S01]  /*dad0*/  FMUL.FTZ R28, R34, R7.reuse ;  /* 0x00000007221c7220 */ /* 0x080fe20000410000 */
[-C--:B------:R-:W-:Y:S01]  /*dae0*/  FMUL.FTZ R34, R42, R7.reuse ;  /* 0x000000072a227220 */ /* 0x080fe20000410000 */
[-C--:B------:R-:W-:Y:S01]  /*daf0*/  FMUL.FTZ R42, R44, R7.reuse ;  /* 0x000000072c2a7220 */ /* 0x080fe20000410000 */
[----:B------:R-:W-:Y:S01]  /*db00*/  LOP3.LUT R44, R36, 0xffffff80, RZ, 0xc0, !PT ;  /* 0xffffff80242c7812 */ /* 0x000fe200078ec0ff */
[-C--:B------:R-:W-:Y:S01]  /*db10*/  FMUL.FTZ R4, R27, R7.reuse ;  /* 0x000000071b047220 */ /* 0x080fe20000410000 */
[----:B------:R-:W-:-:S03]  /*db20*/  FMUL.FTZ R27, R31, R7 ;  /* 0x000000071f1b7220 */ /* 0x000fc60000410000 */
[----:B------:R-:W-:Y:S02]  /*db30*/  IMAD.IADD R44, R61, 0x1, -R44 ;  /* 0x000000013d2c7824 */ /* 0x000fe400078e0a2c */
[-C--:B------:R-:W-:Y:S01]  /*db40*/  FMUL.FTZ R31, R39, R7.reuse ;  /* 0x00000007271f7220 */ /* 0x080fe20000410000 */
[-C--:B------:R-:W-:Y:S01]  /*db50*/  FMUL.FTZ R63, R29, R7.reuse ;  /* 0x000000071d3f7220 */ /* 0x080fe20000410000 */
[-C--:B------:R-:W-:Y:S01]  /*db60*/  FMUL.FTZ R29, R35, R7.reuse ;  /* 0x00000007231d7220 */ /* 0x080fe20000410000 */
[----:B------:R-:W-:Y:S01]  /*db70*/  SHF.R.S32.HI R39, RZ, 0x1f, R44 ;  /* 0x0000001fff277819 */ /* 0x000fe2000001142c */
[-C--:B------:R-:W-:Y:S01]  /*db80*/  FMUL.FTZ R35, R43, R7.reuse ;  /* 0x000000072b237220 */ /* 0x080fe20000410000 */
[-C--:B------:R-:W-:Y:S01]  /*db90*/  FMUL.FTZ R36, R46, R7.reuse ;  /* 0x000000072e247220 */ /* 0x080fe20000410000 */
[----:B------:R-:W-:Y:S01]  /*dba0*/  FMUL.FTZ R43, R45, R7 ;  /* 0x000000072d2b7220 */ /* 0x000fe20000410000 */
[----:B------:R-:W-:Y:S02]  /*dbb0*/  LEA.HI R46, R38, R61, RZ, 0x2 ;  /* 0x0000003d262e7211 */ /* 0x000fe400078f10ff */
[----:B------:R-:W-:Y:S01]  /*dbc0*/  LEA.HI R45, R39, R44, RZ, 0x2 ;  /* 0x0000002c272d7211 */ /* 0x000fe200078f10ff */
[-C--:B------:R-:W-:Y:S01]  /*dbd0*/  FMUL.FTZ R65, R37, R7.reuse ;  /* 0x0000000725417220 */ /* 0x080fe20000410000 */
[----:B------:R-:W-:Y:S01]  /*dbe0*/  FMUL.FTZ R37, R47, R7 ;  /* 0x000000072f257220 */ /* 0x000fe20000410000 */
[----:B------:R-:W-:-:S02]  /*dbf0*/  LOP3.LUT R46, R46, 0xfffffffc, RZ, 0xc0, !PT ;  /* 0xfffffffc2e2e7812 */ /* 0x000fc400078ec0ff */
[--C-:B------:R-:W-:Y:S02]  /*dc00*/  SHF.R.S32.HI R38, RZ, 0x2, R45.reuse ;  /* 0x00000002ff267819 */ /* 0x100fe4000001142d */
[----:B------:R-:W-:Y:S01]  /*dc10*/  SHF.R.S32.HI R47, RZ, 0x1f, R45 ;  /* 0x0000001fff2f7819 */ /* 0x000fe2000001142d */
[----:B------:R-:W-:Y:S01]  /*dc20*/  IMAD.IADD R46, R61, 0x1, -R46 ;  /* 0x000000013d2e7824 */ /* 0x000fe200078e0a2e */
[----:B------:R-:W-:Y:S02]  /*dc30*/  LEA.HI R39, R39, R44, RZ, 0x5 ;  /* 0x0000002c27277211 */ /* 0x000fe400078f28ff */
[----:B------:R-:W-:Y:S02]  /*dc40*/  LEA.HI R47, R47, R38, RZ, 0x3 ;  /* 0x000000262f2f7211 */ /* 0x000fe400078f18ff */
[----:B------:R-:W-:Y:S02]  /*dc50*/  LEA.HI R61, R46, R46, RZ, 0x1 ;  /* 0x0000002e2e3d7211 */ /* 0x000fe400078f08ff */
[----:B------:R-:W-:-:S02]  /*dc60*/  LOP3.LUT R47, R47, 0xfffffff8, RZ, 0xc0, !PT ;  /* 0xfffffff82f2f7812 */ /* 0x000fc400078ec0ff */
[----:B------:R-:W-:Y:S02]  /*dc70*/  SHF.R.S32.HI R39, RZ, 0x5, R39 ;  /* 0x00000005ff277819 */ /* 0x000fe40000011427 */
[----:B------:R-:W-:Y:S01]  /*dc80*/  LOP3.LUT R61, R61, 0x1ffffffe, RZ, 0xc0, !PT ;  /* 0x1ffffffe3d3d7812 */ /* 0x000fe200078ec0ff */
[----:B------:R-:W-:Y:S02]  /*dc90*/  IMAD.IADD R47, R38, 0x1, -R47 ;  /* 0x00000001262f7824 */ /* 0x000fe400078e0a2f */
[----:B------:R-:W-:Y:S02]  /*dca0*/  IMAD R38, R62, 0x4, R39 ;  /* 0x000000043e267824 */ /* 0x000fe400078e0227 */
[----:B------:R-:W-:Y:S02]  /*dcb0*/  IMAD.IADD R61, R46, 0x1, -R61 ;  /* 0x000000012e3d7824 */ /* 0x000fe400078e0a3d */
[----:B------:R-:W-:-:S04]  /*dcc0*/  IMAD.U32 R38, R38, 0x10, R47 ;  /* 0x0000001026267824 */ /* 0x000fc800078e002f */
[----:B------:R-:W-:-:S04]  /*dcd0*/  IMAD R68, R61, 0x8, R38 ;  /* 0x000000083d447824 */ /* 0x000fc800078e0226 */
[----:B------:R-:W-:-:S04]  /*dce0*/  @P0 IMAD.HI.U32 R21, R68, R21, RZ ;  /* 0x0000001544150227 */ /* 0x000fc800078e00ff */
[----:B------:R-:W-:Y:S01]  /*dcf0*/  FMUL.FTZ R48, R48, R7 ;  /* 0x0000000730307220 */ /* 0x000fe20000410000 */
[----:B------:R-:W-:-:S03]  /*dd00*/  @P0 SHF.R.U32.HI R68, RZ, R60, R21 ;  /* 0x0000003cff440219 */ /* 0x000fc60000011615 */
[----:B------:R0:W1:Y:S01]  /*dd10*/  MUFU.TANH R67, R48 ;  /* 0x0000003000437308 */ /* 0x0000620000002400 */
[----:B------:R-:W-:Y:S01]  /*dd20*/  LOP3.LUT R45, R45, 0x7ffffffc, RZ, 0xc0, !PT ;  /* 0x7ffffffc2d2d7812 */ /* 0x000fe200078ec0ff */
[-C--:B------:R-:W-:Y:S01]  /*dd30*/  FMUL.FTZ R32, R32, R7.reuse ;  /* 0x0000000720207220 */ /* 0x080fe20000410000 */
[-C--:B------:R-:W-:Y:S01]  /*dd40*/  FMUL.FTZ R33, R33, R7.reuse ;  /* 0x0000000721217220 */ /* 0x080fe20000410000 */
[-C--:B------:R-:W-:Y:S01]  /*dd50*/  FMUL.FTZ R40, R40, R7.reuse ;  /* 0x0000000728287220 */ /* 0x080fe20000410000 */
[----:B0-----:R-:W0:Y:S01]  /*dd60*/  SHFL.IDX PT, R48, R68, RZ, 0x1c1f ;  /* 0x001c1fff44307589 */ /* 0x001e2200000e0000 */
        /* <DEDUP_REMOVED lines=8> */
[----:B------:R-:W-:Y:S01]  /*ddf0*/  FMUL.FTZ R7, R55, R7 ;  /* 0x0000000737077220 */ /* 0x000fe20000410000 */
[----:B------:R-:W-:Y:S01]  /*de00*/  VIADD R44, R13, UR4 ;  /* 0x000000040d2c7c36 */ /* 0x000fe20008000000 */
[----:B------:R-:W-:Y:S01]  /*de10*/  ULEA UR4, UR46, 0xffffffc0, 0x6 ;  /* 0xffffffc02e047891 */ /* 0x000fe2000f8e303f */
[----:B------:R-:W2:Y:S02]  /*de20*/  MUFU.TANH R3, R3 ;  /* 0x0000000300037308 */ /* 0x000ea40000002400 */
[----:B------:R-:W-:-:S03]  /*de30*/  IMAD R21, R45, -0x2, R44 ;  /* 0xfffffffe2d157824 */ /* 0x000fc600078e022c */
[----:B------:R-:W-:-:S03]  /*de40*/  VIADD R44, R13, -UR4 ;  /* 0x800000040d2c7c36 */ /* 0x000fc60008000000 */
[----:B------:R-:W3:Y:S01]  /*de50*/  MUFU.TANH R24, R24 ;  /* 0x0000001800187308 */ /* 0x000ee20000002400 */
[----:B------:R-:W-:Y:S01]  /*de60*/  IMAD.IADD R46, R21, 0x1, -R12 ;  /* 0x00000001152e7824 */ /* 0x000fe200078e0a0c */
[----:B------:R-:W-:-:S06]  /*de70*/  LOP3.LUT R21, RZ, R14, RZ, 0x33, !PT ;  /* 0x0000000eff157212 */ /* 0x000fcc00078e33ff */
[----:B------:R-:W4:Y:S01]  /*de80*/  MUFU.TANH R0, R0 ;  /* 0x0000000000007308 */ /* 0x000f220000002400 */
        /* <DEDUP_REMOVED lines=29> */
[----:B------:R-:W1:Y:S01]  /*e060*/  MUFU.TANH R7, R7 ;  /* 0x0000000700077308 */ /* 0x000e620000002400 */
[----:B------:R-:W-:Y:S01]  /*e070*/  IMAD.IADD R51, R46, 0x1, R21 ;  /* 0x000000012e337824 */ /* 0x000fe200078e0215 */
[----:B0-----:R-:W-:Y:S01]  /*e080*/  VIADDMNMX R14, R48, R70, R47, PT ;  /* 0x00000046300e7246 */ /* 0x001fe2000380012f */
[----:B------:R-:W-:-:S02]  /*e090*/  VIADD R55, R56, -UR4 ;  /* 0x8000000438377c36 */ /* 0x000fc40008000000 */
        /* <DEDUP_REMOVED lines=12> */
.L_x_6321:
[----:B------:R-:W-:-:S13]  /*e160*/  ISETP.NE.AND P0, PT, R57, 0x1, PT ;  /* 0x000000013900780c */ /* 0x000fda0003f05270 */
[----:B------:R-:W-:-:S05]  /*e170*/  @P0 IMAD.HI.U32 R44, R21, R58, RZ ;  /* 0x0000003a152c0227 */ /* 0x000fca00078e00ff */
[----:B------:R-:W-:-:S07]  /*e180*/  @P0 SHF.R.U32.HI R21, RZ, R59, R44 ;  /* 0x0000003bff150219 */ /* 0x000fce000001162c */
.L_x_6322:
[----:B------:R-:W-:Y:S05]  /*e190*/  BSYNC B1 ;  /* 0x0000000000017941 */ /* 0x000fea0003800000 */
.L_x_6320:
[----:B------:R-:W-:-:S04]  /*e1a0*/  IMAD R44, R21, R57, -UR4 ;  /* 0x80000004152c7e24 */ /* 0x000fc8000f8e0239 */
[----:B------:R-:W-:-:S05]  /*e1b0*/  IMAD R44, R45, -0x2, R44 ;  /* 0xfffffffe2d2c7824 */ /* 0x000fca00078e022c */
[----:B------:R-:W-:Y:S02]  /*e1c0*/  VIMNMX R15, R15, R44, !PT ;  /* 0x0000002c0f0f7248 */ /* 0x000fe40007fe0100 */
[----:B------:R-:W-:-:S07]  /*e1d0*/  VIADDMNMX R14, R44, R57, R14, PT ;  /* 0x000000392c0e7246 */ /* 0x000fce000380010e */
.L_x_6319:
[----:B------:R-:W-:Y:S05]  /*e1e0*/  BSYNC B0 ;  /* 0x0000000000007941 */ /* 0x000fea0003800000 */
.L_x_6318:
        /* <DEDUP_REMOVED lines=51> */
[----:B------:R-:W-:Y:S02]  /*e520*/  ISETP.GT.AND P3, PT, R15, 0x29, !P2 ;  /* 0x000000290f00780c */ /* 0x000fe40005764270 */
[----:B0-----:R-:W-:Y:S02]  /*e530*/  VIADDMNMX R64, R68, R70, R47, PT ;  /* 0x0000004644407246 */ /* 0x001fe4000380012f */
[----:B------:R-:W-:-:S04]  /*e540*/  ISETP.LT.OR P3, PT, R14, 0x2a, P3 ;  /* 0x0000002a0e00780c */ /* 0x000fc80001f61670 */
[----:B------:R-:W-:Y:S02]  /*e550*/  FSEL R48, R43, -INF , !P3 ;  /* 0xff8000002b307808 */ /* 0x000fe40005800000 */
[----:B------:R-:W-:-:S04]  /*e560*/  ISETP.GE.AND P3, PT, R55, 0x31, PT ;  /* 0x000000313700780c */ /* 0x000fc80003f66270 */
[----:B------:R-:W-:-:S04]  /*e570*/  ISETP.GT.AND P4, PT, R15, 0x30, !P3 ;  /* 0x000000300f00780c */ /* 0x000fc80005f84270 */
[----:B------:R-:W-:-:S04]  /*e580*/  ISETP.LT.OR P4, PT, R14, 0x31, P4 ;  /* 0x000000310e00780c */ /* 0x000fc80002781670 */
[----:B-1----:R-:W-:Y:S02]  /*e590*/  FSEL R42, R67, -INF , !P4 ;  /* 0xff800000432a7808 */ /* 0x002fe40006000000 */
        /* <DEDUP_REMOVED lines=12> */
[----:B------:R-:W-:Y:S01]  /*e660*/  FSEL R160, R3, -INF , !P6 ;  /* 0xff80000003a07808 */ /* 0x000fe20007000000 */
[----:B------:R-:W-:Y:S01]  /*e670*/  IMAD.IADD R3, R51, 0x1, R68 ;  /* 0x0000000133037824 */ /* 0x000fe200078e0244 */
        /* <DEDUP_REMOVED lines=17> */
.L_x_6326:
[----:B------:R-:W-:-:S13]  /*e790*/  ISETP.NE.AND P6, PT, R57, 0x1, PT ;  /* 0x000000013900780c */ /* 0x000fda0003fc5270 */
[----:B------:R-:W-:-:S05]  /*e7a0*/  @P6 IMAD.HI.U32 R58, R12, R58, RZ ;  /* 0x0000003a0c3a6227 */ /* 0x000fca00078e00ff */
[----:B------:R-:W-:-:S07]  /*e7b0*/  @P6 SHF.R.U32.HI R12, RZ, R59, R58 ;  /* 0x0000003bff0c6219 */ /* 0x000fce000001163a */
.L_x_6327:
[----:B------:R-:W-:Y:S05]  /*e7c0*/  BSYNC B1 ;  /* 0x0000000000017941 */ /* 0x000fea0003800000 */
.L_x_6325:
[----:B------:R-:W-:-:S04]  /*e7d0*/  IMAD R12, R12, R57, -UR4 ;  /* 0x800000040c0c7e24 */ /* 0x000fc8000f8e0239 */
[----:B------:R-:W-:-:S05]  /*e7e0*/  IMAD R12, R45, -0x2, R12 ;  /* 0xfffffffe2d0c7824 */ /* 0x000fca00078e020c */
[----:B------:R-:W-:Y:S02]  /*e7f0*/  VIADDMNMX R64, R12, R57, R64, PT ;  /* 0x000000390c407246 */ /* 0x000fe40003800140 */
[----:B------:R-:W-:-:S07]  /*e800*/  VIMNMX R3, R3, R12, !PT ;  /* 0x0000000c03037248 */ /* 0x000fce0007fe0100 */
.L_x_6324:
[----:B------:R-:W-:Y:S05]  /*e810*/  BSYNC B0 ;  /* 0x0000000000007941 */ /* 0x000fea0003800000 */
.L_x_6323:
[----:B------:R-:W-:Y:S01]  /*e820*/  ISETP.GT.AND P0, PT, R3, 0x1, !P0 ;  /* 0x000000010300780c */ /* 0x000fe20004704270 */
[----:B------:R-:W-:Y:S01]  /*e830*/  BAR.SYNC.DEFER_BLOCKING 0xf, 0x100 ;  /* 0x03c4000000007b1d */ /* 0x000fe20000010000 */
[----:B------:R-:W-:Y:S02]  /*e840*/  ISETP.NE.AND P6, PT, R21, RZ, PT ;  /* 0x000000ff1500720c */ /* 0x000fe40003fc5270 */
        /* <DEDUP_REMOVED lines=12> */
[----:B------:R-:W2:Y:S01]  /*e910*/  LDL R67, [R1+0x2c4] ;  /* 0x0002c40001437983 */ /* 0x000ea20000100800 */
[----:B------:R-:W-:-:S02]  /*e920*/  FSEL R27, R27, -INF , !P0 ;  /* 0xff8000001b1b7808 */ /* 0x000fc40004000000 */
[----:B------:R-:W-:Y:S01]  /*e930*/  ISETP.NE.AND P0, PT, R69, RZ, PT ;  /* 0x000000ff4500720c */ /* 0x000fe20003f05270 */
[----:B------:R-:W2:Y:S01]  /*e940*/  LDL R68, [R1+0x2c8] ;  /* 0x0002c80001447983 */ /* 0x000ea20000100800 */
[----:B------:R-:W-:Y:S02]  /*e950*/  ISETP.LT.OR P1, PT, R64, 0x9, P1 ;  /* 0x000000094000780c */ /* 0x000fe40000f21670 */
[----:B------:R-:W-:Y:S01]  /*e960*/  ISETP.GT.AND P0, PT, R3, 0x10, !P0 ;  /* 0x000000100300780c */ /* 0x000fe20004704270 */
[----:B------:R-:W2:Y:S01]  /*e970*/  LDL R69, [R1+0x2cc] ;  /* 0x0002cc0001457983 */ /* 0x000ea20000100800 */
[----:B------:R-:W-:Y:S02]  /*e980*/  FMNMX.FTZ R13, R60, R13, !PT ;  /* 0x0000000d3c0d7209 */ /* 0x000fe40007810000 */
[----:B------:R-:W-:Y:S01]  /*e990*/  ISETP.LT.OR P0, PT, R64, 0x11, P0 ;  /* 0x000000114000780c */ /* 0x000fe20000701670 */
[----:B------:R-:W2:Y:S01]  /*e9a0*/  LDL R70, [R1+0x2d0] ;  /* 0x0002d00001467983 */ /* 0x000ea20000100800 */
[----:B------:R-:W-:-:S02]  /*e9b0*/  FSEL R25, R26, -INF , !P1 ;  /* 0xff8000001a197808 */ /* 0x000fc40004800000 */
[----:B------:R-:W-:Y:S01]  /*e9c0*/  FSEL R28, R28, -INF , !P0 ;  /* 0xff8000001c1c7808 */ /* 0x000fe20004000000 */
[----:B------:R-:W2:Y:S01]  /*e9d0*/  LDL R73, [R1+0x2dc] ;  /* 0x0002dc0001497983 */ /* 0x000ea20000100800 */
[----:B------:R-:W-:Y:S02]  /*e9e0*/  ISETP.NE.AND P0, PT, R63, RZ, PT ;  /* 0x000000ff3f00720c */ /* 0x000fe40003f05270 */
[----:B------:R-:W-:Y:S01]  /*e9f0*/  ISETP.NE.AND P1, PT, R71, RZ, PT ;  /* 0x000000ff4700720c */ /* 0x000fe20003f25270 */
[----:B------:R-:W2:Y:S01]  /*ea00*/  LDL R63, [R1+0x2b4] ;  /* 0x0002b400013f7983 */ /* 0x000ea20000100800 */
[----:B------:R-:W-:Y:S02]  /*ea10*/  ISETP.GT.AND P0, PT, R3, 0x11, !P0 ;  /* 0x000000110300780c */ /* 0x000fe40004704270 */
[----:B------:R-:W-:Y:S01]  /*ea20*/  FMNMX.FTZ R13, R56, R13, !PT ;  /* 0x0000000d380d7209 */ /* 0x000fe20007810000 */
[----:B------:R-:W2:Y:S01]  /*ea30*/  LDL R71, [R1+0x2d4] ;  /* 0x0002d40001477983 */ /* 0x000ea20000100800 */
[----:B------:R-:W-:-:S02]  /*ea40*/  ISETP.LT.OR P0, PT, R64, 0x12, P0 ;  /* 0x000000124000780c */ /* 0x000fc40000701670 */
[----:B------:R-:W-:Y:S01]  /*ea50*/  FMNMX.FTZ R13, R54, R13, !PT ;  /* 0x0000000d360d7209 */ /* 0x000fe20007810000 */
[----:B------:R-:W2:Y:S01]  /*ea60*/  LDL R74, [R1+0x2e0] ;  /* 0x0002e000014a7983 */ /* 0x000ea20000100800 */
[----:B------:R-:W-:Y:S02]  /*ea70*/  FSEL R29, R29, -INF , !P0 ;  /* 0xff8000001d1d7808 */ /* 0x000fe40004000000 */
[----:B------:R-:W-:Y:S01]  /*ea80*/  ISETP.NE.AND P0, PT, R33, RZ, PT ;  /* 0x000000ff2100720c */ /* 0x000fe20003f05270 */
[----:B------:R-:W2:Y:S01]  /*ea90*/  LDL R75, [R1+0x2e4] ;  /* 0x0002e400014b7983 */ /* 0x000ea20000100800 */
[----:B------:R-:W-:Y:S02]  /*eaa0*/  FMNMX.FTZ R13, R50, R13, !PT ;  /* 0x0000000d320d7209 */ /* 0x000fe40007810000 */
[----:B------:R-:W-:Y:S01]  /*eab0*/  ISETP.GT.AND P0, PT, R3, 0x18, !P0 ;  /* 0x000000180300780c */ /* 0x000fe20004704270 */
[----:B------:R-:W2:Y:S01]  /*eac0*/  LDL R76, [R1+0x2e8] ;  /* 0x0002e800014c7983 */ /* 0x000ea20000100800 */
[----:B------:R-:W-:-:S02]  /*ead0*/  FMNMX.FTZ R13, R44, R13, !PT ;  /* 0x0000000d2c0d7209 */ /* 0x000fc40007810000 */
[----:B------:R-:W-:Y:S01]  /*eae0*/  ISETP.LT.OR P0, PT, R64, 0x19, P0 ;  /* 0x000000194000780c */ /* 0x000fe20000701670 */
[----:B------:R-:W2:Y:S01]  /*eaf0*/  LDL R77, [R1+0x2ec] ;  /* 0x0002ec00014d7983 */ /* 0x000ea20000100800 */
[----:B------:R-:W-:Y:S02]  /*eb00*/  FMNMX.FTZ R13, R32, R13, !PT ;  /* 0x0000000d200d7209 */ /* 0x000fe40007810000 */
[----:B------:R-:W-:Y:S01]  /*eb10*/  FSEL R30, R30, -INF , !P0 ;  /* 0xff8000001e1e7808 */ /* 0x000fe20004000000 */
        /* <DEDUP_REMOVED lines=19> */
[----:B------:R-:W-:Y:S02]  /*ec50*/  ISETP.GT.AND P0, PT, R3, RZ, !P6 ;  /* 0x000000ff0300720c */ /* 0x000fe40007704270 */
[----:B------:R-:W-:Y:S01]  /*ec60*/  ISETP.NE.AND P6, PT, R43, RZ, PT ;  /* 0x000000ff2b00720c */ /* 0x000fe20003fc5270 */
[----:B------:R-:W2:Y:S01]  /*ec70*/  LDL R84, [R1+0x308] ;  /* 0x0003080001547983 */ /* 0x000ea20000100800 */
[----:B------:R-:W-:-:S02]  /*ec80*/  ISETP.LT.OR P0, PT, R64, 0x1, P0 ;  /* 0x000000014000780c */ /* 0x000fc40000701670 */
[----:B------:R-:W-:Y:S01]  /*ec90*/  FMNMX.FTZ R14, R52, R13, !PT ;  /* 0x0000000d340e7209 */ /* 0x000fe20007810000 */
[----:B------:R-:W2:Y:S01]  /*eca0*/  LDL R85, [R1+0x30c] ;  /* 0x00030c0001557983 */ /* 0x000ea20000100800 */
[----:B------:R-:W-:Y:S02]  /*ecb0*/  FSEL R43, R0, -INF , !P0 ;  /* 0xff800000002b7808 */ /* 0x000fe40004000000 */
[----:B------:R-:W-:Y:S01]  /*ecc0*/  ISETP.NE.AND P0, PT, R72, RZ, PT ;  /* 0x000000ff4800720c */ /* 0x000fe20003f05270 */
[----:B------:R-:W0:Y:S01]  /*ecd0*/  SHFL.BFLY PT, R15, R14, 0x2, 0x1f ;  /* 0x0c401f000e0f7f89 */ /* 0x000e2200000e0000 */
[----:B------:R-:W-:Y:S02]  /*ece0*/  FMNMX.FTZ R0, R43, R21, !PT ;  /* 0x000000152b007209 */ /* 0x000fe40007810000 */
[----:B------:R-:W-:Y:S01]  /*ecf0*/  ISETP.NE.AND P1, PT, R41, RZ, PT ;  /* 0x000000ff2900720c */ /* 0x000fe20003f25270 */
[----:B------:R-:W2:Y:S01]  /*ed00*/  LDL R72, [R1+0x2d8] ;  /* 0x0002d80001487983 */ /* 0x000ea20000100800 */
[----:B------:R-:W-:-:S02]  /*ed10*/  FMNMX.FTZ R0, R25, R0, !PT ;  /* 0x0000000019007209 */ /* 0x000fc40007810000 */
[----:B------:R-:W-:Y:S01]  /*ed20*/  ISETP.GT.AND P0, PT, R3, 0x21, !P0 ;  /* 0x000000210300780c */ /* 0x000fe20004704270 */
[----:B------:R-:W2:Y:S01]  /*ed30*/  LDL R86, [R1+0x310] ;  /* 0x0003100001567983 */ /* 0x000ea20000100800 */
[----:B------:R-:W-:Y:S02]  /*ed40*/  FMNMX.FTZ R13, R27, R0, !PT ;  /* 0x000000001b0d7209 */ /* 0x000fe40007810000 */
[----:B------:R-:W-:Y:S01]  /*ed50*/  ISETP.GT.AND P1, PT, R3, 0x28, !P1 ;  /* 0x000000280300780c */ /* 0x000fe20004f24270 */
[----:B------:R-:W2:Y:S01]  /*ed60*/  LDL R87, [R1+0x314] ;  /* 0x0003140001577983 */ /* 0x000ea20000100800 */
[----:B------:R-:W-:Y:S02]  /*ed70*/  FMNMX.FTZ R0, R28, R13, !PT ;  /* 0x0000000d1c007209 */ /* 0x000fe40007810000 */
[----:B------:R-:W-:Y:S01]  /*ed80*/  ISETP.LT.OR P0, PT, R64, 0x22, P0 ;  /* 0x000000224000780c */ /* 0x000fe20000701670 */
[----:B------:R-:W2:Y:S01]  /*ed90*/  LDL R88, [R1+0x318] ;  /* 0x0003180001587983 */ /* 0x000ea20000100800 */
[----:B------:R-:W-:-:S02]  /*eda0*/  FMNMX.FTZ R13, R29, R0, !PT ;  /* 0x000000001d0d7209 */ /* 0x000fc40007810000 */
[----:B------:R-:W-:Y:S01]  /*edb0*/  ISETP.GT.AND P2, PT, R3, 0x29, !P2 ;  /* 0x000000290300780c */ /* 0x000fe20005744270 */
[----:B------:R-:W2:Y:S01]  /*edc0*/  LDL R89, [R1+0x31c] ;  /* 0x00031c0001597983 */ /* 0x000ea20000100800 */
[----:B------:R-:W-:Y:S02]  /*edd0*/  FMNMX.FTZ R0, R30, R13, !PT ;  /* 0x0000000d1e007209 */ /* 0x000fe40007810000 */
[----:B------:R-:W-:Y:S01]  /*ede0*/  ISETP.LT.OR P1, PT, R64, 0x29, P1 ;  /* 0x000000294000780c */ /* 0x000fe20000f21670 */
[----:B------:R-:W2:Y:S01]  /*edf0*/  LDL R90, [R1+0x320] ;  /* 0x00032000015a7983 */ /* 0x000ea20000100800 */
[----:B------:R-:W-:Y:S02]  /*ee00*/  FMNMX.FTZ R13, R31, R0, !PT ;  /* 0x000000001f0d7209 */ /* 0x000fe40007810000 */
[----:B------:R-:W-:Y:S01]  /*ee10*/  FSEL R45, R35, -INF , !P0 ;  /* 0xff800000232d7808 */ /* 0x000fe20004000000 */
[----:B------:R-:W2:Y:S01]  /*ee20*/  LDL R91, [R1+0x324] ;  /* 0x00032400015b7983 */ /* 0x000ea20000100800 */
[----:B------:R-:W-:-:S02]  /*ee30*/  FMNMX.FTZ R0, R34, R13, !PT ;  /* 0x0000000d22007209 */ /* 0x000fc40007810000 */
[----:B------:R-:W-:Y:S01]  /*ee40*/  ISETP.GT.AND P3, PT, R3, 0x30, !P3 ;  /* 0x000000300300780c */ /* 0x000fe20005f64270 */
[----:B------:R-:W2:Y:S01]  /*ee50*/  LDL R92, [R1+0x328] ;  /* 0x00032800015c7983 */ /* 0x000ea20000100800 */
[----:B0-----:R-:W-:Y:S02]  /*ee60*/  FMNMX.FTZ R4, R14, R15, !PT ;  /* 0x0000000f0e047209 */ /* 0x001fe40007810000 */
[----:B------:R-:W-:Y:S01]  /*ee70*/  ISETP.LT.OR P2, PT, R64, 0x2a, P2 ;  /* 0x0000002a4000780c */ /* 0x000fe20001741670 */
[----:B------:R-:W2:Y:S01]  /*ee80*/  LDL R93, [R1+0x32c] ;  /* 0x00032c00015d7983 */ /* 0x000ea20000100800 */
[----:B------:R-:W-:Y:S02]  /*ee90*/  FSEL R47, R36, -INF , !P1 ;  /* 0xff800000242f7808 */ /* 0x000fe40004800000 */
[----:B------:R-:W-:Y:S01]  /*eea0*/  FMNMX.FTZ R0, R45, R0, !PT ;  /* 0x000000002d007209 */ /* 0x000fe20007810000 */
[----:B------:R-:W0:Y:S01]  /*eeb0*/  SHFL.BFLY PT, R13, R4, 0x1, 0x1f ;  /* 0x0c201f00040d7f89 */ /* 0x000e2200000e0000 */
[----:B------:R-:W-:-:S02]  /*eec0*/  ISETP.GT.AND P4, PT, R3, 0x31, !P4 ;  /* 0x000000310300780c */ /* 0x000fc40006784270 */
[C---:B------:R-:W-:Y:S01]  /*eed0*/  ISETP.LT.OR P3, PT, R64.reuse, 0x31, P3 ;  /* 0x000000314000780c */ /* 0x040fe20001f61670 */
[----:B------:R-:W3:Y:S01]  /*eee0*/  LDL R36, [R1+0x200] ;  /* 0x0002000001247983 */ /* 0x000ee20000100800 */
[----:B------:R-:W-:Y:S02]  /*eef0*/  FSEL R49, R37, -INF , !P2 ;  /* 0xff80000025317808 */ /* 0x000fe40005000000 */
[----:B------:R-:W-:Y:S01]  /*ef00*/  FMNMX.FTZ R0, R47, R0, !PT ;  /* 0x000000002f007209 */ /* 0x000fe20007810000 */
[----:B------:R-:W2:Y:S01]  /*ef10*/  LDL R94, [R1+0x330] ;  /* 0x00033000015e7983 */ /* 0x000ea20000100800 */
[----:B------:R-:W-:Y:S02]  /*ef20*/  ISETP.GT.AND P5, PT, R3, 0x38, !P5 ;  /* 0x000000380300780c */ /* 0x000fe40006fa4270 */
[----:B------:R-:W-:Y:S01]  /*ef30*/  ISETP.LT.OR P4, PT, R64, 0x32, P4 ;  /* 0x000000324000780c */ /* 0x000fe20002781670 */
[----:B------:R-:W2:Y:S01]  /*ef40*/  LDL R95, [R1+0x334] ;  /* 0x00033400015f7983 */ /* 0x000ea20000100800 */
[----:B------:R-:W-:-:S02]  /*ef50*/  FSEL R51, R20, -INF , !P3 ;  /* 0xff80000014337808 */ /* 0x000fc40005800000 */
[----:B------:R-:W-:Y:S01]  /*ef60*/  FMNMX.FTZ R0, R49, R0, !PT ;  /* 0x0000000031007209 */ /* 0x000fe20007810000 */
[----:B------:R-:W2:Y:S01]  /*ef70*/  LDL R96, [R1+0x338] ;  /* 0x0003380001607983 */ /* 0x000ea20000100800 */
[----:B------:R-:W-:Y:S02]  /*ef80*/  ISETP.GT.AND P0, PT, R3, 0x39, !P6 ;  /* 0x000000390300780c */ /* 0x000fe40007704270 */
[----:B------:R-:W-:Y:S01]  /*ef90*/  ISETP.LT.OR P5, PT, R64, 0x39, P5 ;  /* 0x000000394000780c */ /* 0x000fe20002fa1670 */
[----:B------:R-:W2:Y:S01]  /*efa0*/  LDL R97, [R1+0x33c] ;  /* 0x00033c0001617983 */ /* 0x000ea20000100800 */
[----:B------:R-:W-:Y:S02]  /*efb0*/  FSEL R41, R38, -INF , !P4 ;  /* 0xff80000026297808 */ /* 0x000fe40006000000 */
[----:B------:R-:W-:Y:S01]  /*efc0*/  FMNMX.FTZ R0, R51, R0, !PT ;  /* 0x0000000033007209 */ /* 0x000fe20007810000 */
[----:B------:R-:W2:Y:S01]  /*efd0*/  LDL R98, [R1+0x340] ;  /* 0x0003400001627983 */ /* 0x000ea20000100800 */
[----:B------:R-:W-:-:S02]  /*efe0*/  ISETP.LT.OR P0, PT, R64, 0x3a, P0 ;  /* 0x0000003a4000780c */ /* 0x000fc40000701670 */
[----:B------:R-:W-:Y:S01]  /*eff0*/  FSEL R20, R39, -INF , !P5 ;  /* 0xff80000027147808 */ /* 0x000fe20006800000 */
[----:B------:R-:W2:Y:S01]  /*f000*/  LDL R64, [R1+0x2b8] ;  /* 0x0002b80001407983 */ /* 0x000ea20000100800 */
[----:B------:R-:W-:Y:S02]  /*f010*/  FMNMX.FTZ R3, R41, R0, !PT ;  /* 0x0000000029037209 */ /* 0x000fe40007810000 */
[----:B------:R-:W-:Y:S01]  /*f020*/  FSEL R33, R7, -INF , !P0 ;  /* 0xff80000007217808 */ /* 0x000fe20004000000 */
[----:B------:R-:W2:Y:S01]  /*f030*/  LDL R99, [R1+0x344] ;  /* 0x0003440001637983 */ /* 0x000ea20000100800 */
[----:B------:R-:W-:-:S03]  /*f040*/  FMNMX.FTZ R0, R20, R3, !PT ;  /* 0x0000000314007209 */ /* 0x000fc60007810000 */
[----:B------:R-:W2:Y:S01]  /*f050*/  LDL R100, [R1+0x348] ;  /* 0x0003480001647983 */ /* 0x000ea20000100800 */
[----:B------:R-:W-:Y:S02]  /*f060*/  FMNMX.FTZ R15, R33, R0, !PT ;  /* 0x00000000210f7209 */ /* 0x000fe40007810000 */
[----:B0-----:R-:W-:Y:S01]  /*f070*/  FMNMX.FTZ R0, R4, R13, !PT ;  /* 0x0000000d04007209 */ /* 0x001fe20007810000 */
[----:B------:R-:W2:Y:S04]  /*f080*/  LDL R101, [R1+0x34c] ;  /* 0x00034c0001657983 */ /* 0x000ea80000100800 */
[----:B------:R-:W-:Y:S04]  /*f090*/  STL.64 [R1+0x1e0], R14 ;  /* 0x0001e00e01007387 */ /* 0x000fe80000100a00 */
[----:B------:R-:W4:Y:S04]  /*f0a0*/  LDL R4, [R1+0x1e4] ;  /* 0x0001e40001047983 */ /* 0x000f280000100800 */
[----:B------:R-:W-:Y:S04]  /*f0b0*/  STL [R1+0x1e0], R0 ;  /* 0x0001e00001007387 */ /* 0x000fe80000100800 */
[----:B------:R-:W3:Y:S04]  /*f0c0*/  LDL R7, [R1+0x1e0] ;  /* 0x0001e00001077983 */ /* 0x000ee80000100800 */
[----:B------:R-:W2:Y:S04]  /*f0d0*/  LDL.64 R12, [R1+0x118] ;  /* 0x00011800010c7983 */ /* 0x000ea80000100a00 */
        /* <DEDUP_REMOVED lines=43> */
[----:B----4-:R-:W0:Y:S02]  /*f390*/  SHFL.BFLY PT, R15, R4, 0x2, 0x1f ;  /* 0x0c401f00040f7f89 */ /* 0x010e2400000e0000 */
[----:B0-----:R-:W-:-:S05]  /*f3a0*/  FMNMX.FTZ R15, R15, R4, !PT ;  /* 0x000000040f0f7209 */ /* 0x001fca0007810000 */
[----:B------:R-:W0:Y:S01]  /*f3b0*/  SHFL.BFLY PT, R26, R15, 0x1, 0x1f ;  /* 0x0c201f000f1a7f89 */ /* 0x000e2200000e0000 */
[----:B---3--:R-:W-:Y:S01]  /*f3c0*/  FMUL.FTZ R3, R36, R7 ;  /* 0x0000000724037220 */ /* 0x008fe20000410000 */
[----:B------:R-:W-:-:S04]  /*f3d0*/  FSETP.NEU.FTZ.AND P0, PT, R7, -INF , PT ;  /* 0xff8000000700780b */ /* 0x000fc80003f1d000 */
[----:B------:R-:W-:-:S05]  /*f3e0*/  FSEL R3, R3, RZ, P0 ;  /* 0x000000ff03037208 */ /* 0x000fca0000000000 */
[----:B------:R-:W-:Y:S01]  /*f3f0*/  FFMA.FTZ R0, R62, R36, -R3 ;  /* 0x000000243e007223 */ /* 0x000fe20000010803 */
[----:B0-----:R-:W-:-:S03]  /*f400*/  FMNMX.FTZ R26, R15, R26, !PT ;  /* 0x0000001a0f1a7209 */ /* 0x001fc60007810000 */
[----:B------:R0:W-:Y:S01]  /*f410*/  MUFU.EX2 R35, R0 ;  /* 0x0000000000237308 */ /* 0x0001e20000000800 */
[-CC-:B------:R-:W-:Y:S01]  /*f420*/  FFMA.FTZ R160, R160, R36.reuse, -R3.reuse ;  /* 0x00000024a0a07223 */ /* 0x180fe20000010803 */
[-CC-:B------:R-:W-:Y:S01]  /*f430*/  FFMA.FTZ R7, R66, R36.reuse, -R3.reuse ;  /* 0x0000002442077223 */ /* 0x180fe20000010803 */
[----:B------:R-:W-:Y:S01]  /*f440*/  FSETP.NEU.FTZ.AND P0, PT, R26, -INF , PT ;  /* 0xff8000001a00780b */ /* 0x000fe20003f1d000 */
[-CC-:B------:R-:W-:Y:S01]  /*f450*/  FFMA.FTZ R32, R32, R36.reuse, -R3.reuse ;  /* 0x0000002420207223 */ /* 0x180fe20000010803 */
[-CC-:B------:R-:W-:Y:S01]  /*f460*/  FFMA.FTZ R162, R162, R36.reuse, -R3.reuse ;  /* 0x00000024a2a27223 */ /* 0x180fe20000010803 */
[-CC-:B------:R-:W-:Y:S01]  /*f470*/  FFMA.FTZ R164, R60, R36.reuse, -R3.reuse ;  /* 0x000000243ca47223 */ /* 0x180fe20000010803 */
[-CC-:B------:R-:W-:Y:S01]  /*f480*/  FFMA.FTZ R37, R56, R36.reuse, -R3.reuse ;  /* 0x0000002438257223 */ /* 0x180fe20000010803 */
[-CC-:B------:R-:W-:Y:S01]  /*f490*/  FFMA.FTZ R166, R54, R36.reuse, -R3.reuse ;  /* 0x0000002436a67223 */ /* 0x180fe20000010803 */
[-C--:B0-----:R-:W-:Y:S01]  /*f4a0*/  FMUL.FTZ R0, R26, R36.reuse ;  /* 0x000000241a007220 */ /* 0x081fe20000410000 */
[----:B------:R-:W-:Y:S01]  /*f4b0*/  MUFU.EX2 R160, R160 ;  /* 0x000000a000a07308 */ /* 0x000fe20000000800 */
[-CC-:B------:R-:W-:Y:S01]  /*f4c0*/  FFMA.FTZ R39, R50, R36.reuse, -R3.reuse ;  /* 0x0000002432277223 */ /* 0x180fe20000010803 */
[-CC-:B------:R-:W-:Y:S01]  /*f4d0*/  FFMA.FTZ R168, R44, R36.reuse, -R3.reuse ;  /* 0x000000242ca87223 */ /* 0x180fe20000010803 */
[-CC-:B------:R-:W-:Y:S01]  /*f4e0*/  FFMA.FTZ R24, R24, R36.reuse, -R3.reuse ;  /* 0x0000002418187223 */ /* 0x180fe20000010803 */
[----:B------:R-:W-:Y:S01]  /*f4f0*/  FSEL R0, R0, RZ, P0 ;  /* 0x000000ff00007208 */ /* 0x000fe20000000000 */
[-CC-:B------:R-:W-:Y:S01]  /*f500*/  FFMA.FTZ R48, R48, R36.reuse, -R3.reuse ;  /* 0x0000002430307223 */ /* 0x180fe20000010803 */
[-CC-:B------:R-:W-:Y:S01]  /*f510*/  FFMA.FTZ R42, R42, R36.reuse, -R3.reuse ;  /* 0x000000242a2a7223 */ /* 0x180fe20000010803 */
[-CC-:B------:R-:W-:Y:S01]  /*f520*/  FFMA.FTZ R46, R46, R36.reuse, -R3.reuse ;  /* 0x000000242e2e7223 */ /* 0x180fe20000010803 */
[----:B------:R-:W-:Y:S01]  /*f530*/  MUFU.EX2 R7, R7 ;  /* 0x0000000700077308 */ /* 0x000fe20000000800 */
[-CC-:B------:R-:W-:Y:S01]  /*f540*/  FFMA.FTZ R43, R43, R36.reuse, -R0.reuse ;  /* 0x000000242b2b7223 */ /* 0x180fe20000010800 */
[-CC-:B------:R-:W-:Y:S01]  /*f550*/  FFMA.FTZ R21, R21, R36.reuse, -R0.reuse ;  /* 0x0000002415157223 */ /* 0x180fe20000010800 */
[-CC-:B------:R-:W-:Y:S01]  /*f560*/  FFMA.FTZ R25, R25, R36.reuse, -R0.reuse ;  /* 0x0000002419197223 */ /* 0x180fe20000010800 */
[-C--:B------:R-:W-:Y:S01]  /*f570*/  FFMA.FTZ R40, R40, R36.reuse, -R3 ;  /* 0x0000002428287223 */ /* 0x080fe20000010803 */
[----:B------:R0:W-:Y:S03]  /*f580*/  STL [R1+0x1e4], R26 ;  /* 0x0001e41a01007387 */ /* 0x0001e60000100800 */
[----:B------:R-:W-:Y:S01]  /*f590*/  MUFU.EX2 R53, R32 ;  /* 0x0000002000357308 */ /* 0x000fe20000000800 */
[-CC-:B------:R-:W-:Y:S01]  /*f5a0*/  FFMA.FTZ R27, R27, R36.reuse, -R0.reuse ;  /* 0x000000241b1b7223 */ /* 0x180fe20000010800 */
[-CC-:B------:R-:W-:Y:S01]  /*f5b0*/  FFMA.FTZ R28, R28, R36.reuse, -R0.reuse ;  /* 0x000000241c1c7223 */ /* 0x180fe20000010800 */
[----:B------:R-:W3:Y:S04]  /*f5c0*/  LDL R50, [R1+0x280] ;  /* 0x0002800001327983 */ /* 0x000ee80000100800 */
[----:B------:R-:W4:Y:S01]  /*f5d0*/  LDL R54, [R1+0x290] ;  /* 0x0002900001367983 */ /* 0x000f220000100800 */
[----:B------:R-:W-:Y:S01]  /*f5e0*/  MUFU.EX2 R43, R43 ;  /* 0x0000002b002b7308 */ /* 0x000fe20000000800 */
[----:B------:R-:W-:-:S02]  /*f5f0*/  FFMA.FTZ R29, R29, R36, -R0 ;  /* 0x000000241d1d7223 */ /* 0x000fc40000010800 */
[----:B------:R-:W4:Y:S04]  /*f600*/  LDL R56, [R1+0x298] ;  /* 0x0002980001387983 */ /* 0x000f280000100800 */
[----:B------:R-:W4:Y:S01]  /*f610*/  LDL R60, [R1+0x2a8] ;  /* 0x0002a800013c7983 */ /* 0x000f220000100800 */
[----:B------:R-:W1:Y:S03]  /*f620*/  MUFU.EX2 R32, R21 ;  /* 0x0000001500207308 */ /* 0x000e660000000800 */
[----:B------:R-:W4:Y:S04]  /*f630*/  LDL R62, [R1+0x2b0] ;  /* 0x0002b000013e7983 */ /* 0x000f280000100800 */
[----:B------:R-:W4:Y:S01]  /*f640*/  LDL R66, [R1+0x2c0] ;  /* 0x0002c00001427983 */ /* 0x000f220000100800 */
[----:B------:R-:W2:Y:S01]  /*f650*/  MUFU.EX2 R162, R162 ;  /* 0x000000a200a27308 */ /* 0x000ea20000000800 */
[-C--:B------:R-:W-:Y:S01]  /*f660*/  FFMA.FTZ R3, R52, R36.reuse, -R3 ;  /* 0x0000002434037223 */ /* 0x080fe20000010803 */
[----:B------:R-:W-:-:S06]  /*f670*/  FFMA.FTZ R30, R30, R36, -R0 ;  /* 0x000000241e1e7223 */ /* 0x000fcc0000010800 */
[----:B------:R-:W-:Y:S01]  /*f680*/  MUFU.EX2 R164, R164 ;  /* 0x000000a400a47308 */ /* 0x000fe20000000800 */
[----:B------:R-:W-:-:S07]  /*f690*/  FFMA.FTZ R31, R31, R36, -R0 ;  /* 0x000000241f1f7223 */ /* 0x000fce0000010800 */
[----:B------:R-:W-:Y:S01]  /*f6a0*/  MUFU.EX2 R37, R37 ;  /* 0x0000002500257308 */ /* 0x000fe20000000800 */
[----:B------:R-:W-:-:S07]  /*f6b0*/  FFMA.FTZ R34, R34, R36, -R0 ;  /* 0x0000002422227223 */ /* 0x000fce0000010800 */
[----:B------:R-:W-:Y:S01]  /*f6c0*/  MUFU.EX2 R166, R166 ;  /* 0x000000a600a67308 */ /* 0x000fe20000000800 */
[----:B------:R-:W-:-:S07]  /*f6d0*/  FFMA.FTZ R45, R45, R36, -R0 ;  /* 0x000000242d2d7223 */ /* 0x000fce0000010800 */
[----:B------:R-:W-:Y:S01]  /*f6e0*/  MUFU.EX2 R39, R39 ;  /* 0x0000002700277308 */ /* 0x000fe20000000800 */
[----:B------:R-:W-:-:S07]  /*f6f0*/  FFMA.FTZ R47, R47, R36, -R0 ;  /* 0x000000242f2f7223 */ /* 0x000fce0000010800 */
[----:B------:R-:W-:Y:S01]  /*f700*/  MUFU.EX2 R168, R168 ;  /* 0x000000a800a87308 */ /* 0x000fe20000000800 */
[-CC-:B------:R-:W-:Y:S01]  /*f710*/  FFMA.FTZ R49, R49, R36.reuse, -R0.reuse ;  /* 0x0000002431317223 */ /* 0x180fe20000010800 */
[----:B------:R-:W-:-:S06]  /*f720*/  FFMA.FTZ R173, R51, R36, -R0 ;  /* 0x0000002433ad7223 */ /* 0x000fcc0000010800 */
[----:B------:R-:W-:Y:S01]  /*f730*/  MUFU.EX2 R170, R24 ;  /* 0x0000001800aa7308 */ /* 0x000fe20000000800 */
[----:B------:R-:W-:Y:S01]  /*f740*/  FFMA.FTZ R175, R20, R36, -R0 ;  /* 0x0000002414af7223 */ /* 0x000fe20000010800 */
[----:B0-----:R-:W4:Y:S06]  /*f750*/  LDL R26, [R1+0x220] ;  /* 0x00022000011a7983 */ /* 0x001f2c0000100800 */
[----:B------:R-:W0:Y:S08]  /*f760*/  MUFU.EX2 R163, R25 ;  /* 0x0000001900a37308 */ /* 0x000e300000000800 */
[----:B------:R0:W2:Y:S01]  /*f770*/  MUFU.EX2 R38, R27 ;  /* 0x0000001b00267308 */ /* 0x0000a20000000800 */
[----:B-1----:R-:W-:-:S07]  /*f780*/  FADD.FTZ R4, R43, R32 ;  /* 0x000000202b047221 */ /* 0x002fce0000010000 */
[----:B------:R-:W1:Y:S08]  /*f790*/  MUFU.EX2 R28, R28 ;  /* 0x0000001c001c7308 */ /* 0x000e700000000800 */
[----:B------:R-:W1:Y:S08]  /*f7a0*/  MUFU.EX2 R29, R29 ;  /* 0x0000001d001d7308 */ /* 0x000e700000000800 */
[----:B------:R-:W-:Y:S08]  /*f7b0*/  MUFU.EX2 R55, R48 ;  /* 0x0000003000377308 */ /* 0x000ff00000000800 */
[----:B------:R-:W-:Y:S08]  /*f7c0*/  MUFU.EX2 R42, R42 ;  /* 0x0000002a002a7308 */ /* 0x000ff00000000800 */
[----:B------:R-:W-:Y:S08]  /*f7d0*/  MUFU.EX2 R57, R46 ;  /* 0x0000002e00397308 */ /* 0x000ff00000000800 */
[----:B------:R-:W-:Y:S01]  /*f7e0*/  MUFU.EX2 R40, R40 ;  /* 0x0000002800287308 */ /* 0x000fe20000000800 */
[----:B------:R-:W-:Y:S01]  /*f7f0*/  F2FP.BF16.F32.PACK_AB R161, R32, R43 ;  /* 0x0000002b20a1723e */ /* 0x000fe200000010ff */
[----:B0-----:R-:W4:Y:S04]  /*f800*/  LDL R27, [R1+0x224] ;  /* 0x00022400011b7983 */ /* 0x001f280000100800 */
[----:B------:R-:W4:Y:S02]  /*f810*/  LDL R51, [R1+0x284] ;  /* 0x0002840001337983 */ /* 0x000f240000100800 */
[----:B------:R0:W-:Y:S02]  /*f820*/  MUFU.EX2 R59, R3 ;  /* 0x00000003003b7308 */ /* 0x0001e40000000800 */
[----:B------:R-:W4:Y:S06]  /*f830*/  LDL R52, [R1+0x288] ;  /* 0x0002880001347983 */ /* 0x000f2c0000100800 */
[----:B------:R-:W1:Y:S01]  /*f840*/  MUFU.EX2 R30, R30 ;  /* 0x0000001e001e7308 */ /* 0x000e620000000800 */
[----:B0-----:R-:W-:-:S07]  /*f850*/  FADD.FTZ R3, R160, R7 ;  /* 0x00000007a0037221 */ /* 0x001fce0000010000 */
[----:B------:R-:W0:Y:S01]  /*f860*/  MUFU.EX2 R31, R31 ;  /* 0x0000001f001f7308 */ /* 0x000e220000000800 */
[----:B--2---:R-:W-:Y:S01]  /*f870*/  FADD.FTZ R14, R162, R3 ;  /* 0x00000003a20e7221 */ /* 0x004fe20000010000 */
[----:B------:R-:W-:-:S06]  /*f880*/  FADD.FTZ R3, R163, R4 ;  /* 0x00000004a3037221 */ /* 0x000fcc0000010000 */
[----:B------:R-:W2:Y:S01]  /*f890*/  MUFU.EX2 R34, R34 ;  /* 0x0000002200227308 */ /* 0x000ea20000000800 */
[----:B------:R-:W-:Y:S01]  /*f8a0*/  FADD.FTZ R15, R35, R14 ;  /* 0x0000000e230f7221 */ /* 0x000fe20000010000 */
[----:B------:R-:W-:-:S06]  /*f8b0*/  FADD.FTZ R3, R38, R3 ;  /* 0x0000000326037221 */ /* 0x000fcc0000010000 */
[----:B------:R-:W2:Y:S01]  /*f8c0*/  MUFU.EX2 R45, R45 ;  /* 0x0000002d002d7308 */ /* 0x000ea20000000800 */
[----:B------:R-:W-:Y:S01]  /*f8d0*/  FADD.FTZ R4, R164, R15 ;  /* 0x0000000fa4047221 */ /* 0x000fe20000010000 */
[----:B-1----:R-:W-:-:S06]  /*f8e0*/  FADD.FTZ R14, R28, R3 ;  /* 0x000000031c0e7221 */ /* 0x002fcc0000010000 */
[----:B------:R-:W1:Y:S01]  /*f8f0*/  MUFU.EX2 R47, R47 ;  /* 0x0000002f002f7308 */ /* 0x000e620000000800 */
[----:B------:R-:W-:Y:S01]  /*f900*/  FADD.FTZ R3, R37, R4 ;  /* 0x0000000425037221 */ /* 0x000fe20000010000 */
[----:B------:R-:W-:-:S06]  /*f910*/  FADD.FTZ R15, R29, R14 ;  /* 0x0000000e1d0f7221 */ /* 0x000fcc0000010000 */
[----:B------:R-:W1:Y:S01]  /*f920*/  MUFU.EX2 R44, R49 ;  /* 0x00000031002c7308 */ /* 0x000e620000000800 */
[----:B------:R-:W-:Y:S01]  /*f930*/  FADD.FTZ R14, R166, R3 ;  /* 0x00000003a60e7221 */ /* 0x000fe20000010000 */
[----:B------:R-:W-:Y:S01]  /*f940*/  FADD.FTZ R24, R30, R15 ;  /* 0x0000000f1e187221 */ /* 0x000fe20000010000 */
[----:B------:R-:W-:-:S05]  /*f950*/  FFMA.FTZ R4, R41, R36, -R0 ;  /* 0x0000002429047223 */ /* 0x000fca0000010800 */
[----:B------:R-:W1:Y:S01]  /*f960*/  MUFU.EX2 R173, R173 ;  /* 0x000000ad00ad7308 */ /* 0x000e620000000800 */
[----:B------:R-:W-:Y:S01]  /*f970*/  FADD.FTZ R3, R39, R14 ;  /* 0x0000000e27037221 */ /* 0x000fe20000010000 */
[----:B0-----:R-:W-:-:S06]  /*f980*/  FADD.FTZ R15, R31, R24 ;  /* 0x000000181f0f7221 */ /* 0x001fcc0000010000 */
[----:B------:R-:W-:Y:S01]  /*f990*/  MUFU.EX2 R175, R175 ;  /* 0x000000af00af7308 */ /* 0x000fe20000000800 */
[----:B------:R-:W-:Y:S01]  /*f9a0*/  FADD.FTZ R14, R168, R3 ;  /* 0x00000003a80e7221 */ /* 0x000fe20000010000 */
[----:B--2---:R-:W-:Y:S01]  /*f9b0*/  FADD.FTZ R20, R34, R15 ;  /* 0x0000000f22147221 */ /* 0x004fe20000010000 */
[----:B------:R-:W-:Y:S01]  /*f9c0*/  FFMA.FTZ R3, R33, R36, -R0 ;  /* 0x0000002421037223 */ /* 0x000fe20000010800 */
[----:B------:R-:W-:Y:S01]  /*f9d0*/  F2FP.BF16.F32.PACK_AB R162, R35, R162 ;  /* 0x000000a223a2723e */ /* 0x000fe200000010ff */
[----:B------:R-:W-:Y:S01]  /*f9e0*/  FADD.FTZ R15, R53, R14 ;  /* 0x0000000e350f7221 */ /* 0x000fe20000010000 */
[----:B------:R-:W-:Y:S01]  /*f9f0*/  FADD.FTZ R20, R45, R20 ;  /* 0x000000142d147221 */ /* 0x000fe20000010000 */
[----:B------:R-:W-:Y:S01]  /*fa00*/  F2FP.BF16.F32.PACK_AB R164, R37, R164 ;  /* 0x000000a425a4723e */ /* 0x000fe200000010ff */
[----:B------:R-:W0:Y:S01]  /*fa10*/  MUFU.EX2 R4, R4 ;  /* 0x0000000400047308 */ /* 0x000e220000000800 */
[----:B------:R-:W-:Y:S01]  /*fa20*/  FADD.FTZ R0, R170, R15 ;  /* 0x0000000faa007221 */ /* 0x000fe20000010000 */
[----:B-1----:R-:W-:Y:S01]  /*fa30*/  FADD.FTZ R15, R47, R20 ;  /* 0x000000142f0f7221 */ /* 0x002fe20000010000 */
[----:B------:R-:W-:Y:S01]  /*fa40*/  F2FP.BF16.F32.PACK_AB R166, R39, R166 ;  /* 0x000000a627a6723e */ /* 0x000fe200000010ff */
[----:B------:R-:W2:Y:S01]  /*fa50*/  LDL R32, [R1+0x238] ;  /* 0x0002380001207983 */ /* 0x000ea20000100800 */
[----:B------:R-:W-:Y:S01]  /*fa60*/  FADD.FTZ R21, R55, R0 ;  /* 0x0000000037157221 */ /* 0x000fe20000010000 */
[----:B------:R-:W-:-:S02]  /*fa70*/  FADD.FTZ R0, R44, R15 ;  /* 0x0000000f2c007221 */ /* 0x000fc40000010000 */
[----:B------:R-:W1:Y:S01]  /*fa80*/  MUFU.EX2 R3, R3 ;  /* 0x0000000300037308 */ /* 0x000e620000000800 */
[----:B------:R-:W-:Y:S01]  /*fa90*/  FADD.FTZ R14, R42, R21 ;  /* 0x000000152a0e7221 */ /* 0x000fe20000010000 */
[----:B------:R-:W-:Y:S01]  /*faa0*/  FADD.FTZ R15, R173, R0 ;  /* 0x00000000ad0f7221 */ /* 0x000fe20000010000 */
[----:B------:R-:W-:Y:S01]  /*fab0*/  F2FP.BF16.F32.PACK_AB R168, R53, R168 ;  /* 0x000000a835a8723e */ /* 0x000fe200000010ff */
[----:B------:R-:W2:Y:S01]  /*fac0*/  LDL R33, [R1+0x23c] ;  /* 0x00023c0001217983 */ /* 0x000ea20000100800 */
[----:B------:R-:W-:Y:S01]  /*fad0*/  FADD.FTZ R21, R57, R14 ;  /* 0x0000000e39157221 */ /* 0x000fe20000010000 */
[----:B------:R-:W-:Y:S02]  /*fae0*/  F2FP.BF16.F32.PACK_AB R170, R55, R170 ;  /* 0x000000aa37aa723e */ /* 0x000fe400000010ff */
[----:B------:R-:W-:Y:S01]  /*faf0*/  F2FP.BF16.F32.PACK_AB R172, R57, R42 ;  /* 0x0000002a39ac723e */ /* 0x000fe200000010ff */
[----:B0-----:R-:W-:Y:S01]  /*fb00*/  FADD.FTZ R0, R4, R15 ;  /* 0x0000000f04007221 */ /* 0x001fe20000010000 */
[----:B------:R-:W-:Y:S01]  /*fb10*/  FADD.FTZ R24, R40, R21 ;  /* 0x0000001528187221 */ /* 0x000fe20000010000 */
[----:B------:R-:W-:Y:S01]  /*fb20*/  F2FP.BF16.F32.PACK_AB R174, R59, R40 ;  /* 0x000000283bae723e */ /* 0x000fe200000010ff */
[----:B------:R-:W2:Y:S01]  /*fb30*/  LDL R35, [R1+0x244] ;  /* 0x0002440001237983 */ /* 0x000ea20000100800 */
[----:B------:R-:W-:Y:S01]  /*fb40*/  FADD.FTZ R0, R175, R0 ;  /* 0x00000000af007221 */ /* 0x000fe20000010000 */
[----:B------:R-:W-:Y:S01]  /*fb50*/  FADD.FTZ R24, R59, R24 ;  /* 0x000000183b187221 */ /* 0x000fe20000010000 */
[----:B------:R-:W-:Y:S01]  /*fb60*/  F2FP.BF16.F32.PACK_AB R163, R38, R163 ;  /* 0x000000a326a3723e */ /* 0x000fe200000010ff */
[----:B------:R-:W2:Y:S01]  /*fb70*/  LDL R36, [R1+0x248] ;  /* 0x0002480001247983 */ /* 0x000ea20000100800 */
[----:B-1----:R-:W-:Y:S01]  /*fb80*/  FADD.FTZ R25, R3, R0 ;  /* 0x0000000003197221 */ /* 0x002fe20000010000 */
[----:B------:R-:W-:-:S02]  /*fb90*/  F2FP.BF16.F32.PACK_AB R165, R29, R28 ;  /* 0x0000001c1da5723e */ /* 0x000fc400000010ff */
[----:B------:R-:W-:Y:S01]  /*fba0*/  F2FP.BF16.F32.PACK_AB R167, R31, R30 ;  /* 0x0000001e1fa7723e */ /* 0x000fe200000010ff */
[----:B------:R-:W2:Y:S04]  /*fbb0*/  LDL R28, [R1+0x228] ;  /* 0x00022800011c7983 */ /* 0x000ea80000100800 */
[----:B------:R0:W-:Y:S04]  /*fbc0*/  STL.64 [R1+0x1f0], R24 ;  /* 0x0001f01801007387 */ /* 0x0001e80000100a00 */
[----:B------:R-:W2:Y:S04]  /*fbd0*/  LD.E.64 R20, desc[UR36][R12.64+0x8] ;  /* 0x000008240c147980 */ /* 0x000ea8000c101b00 */
[----:B------:R-:W2:Y:S01]  /*fbe0*/  LD.E.64 R14, desc[UR36][R12.64] ;  /* 0x000000240c0e7980 */ /* 0x000ea2000c101b00 */
[----:B------:R-:W-:-:S02]  /*fbf0*/  F2FP.BF16.F32.PACK_AB R169, R45, R34 ;  /* 0x000000222da9723e */ /* 0x000fc400000010ff */
[----:B------:R-:W-:Y:S01]  /*fc00*/  F2FP.BF16.F32.PACK_AB R171, R44, R47 ;  /* 0x0000002f2cab723e */ /* 0x000fe200000010ff */
[----:B0-----:R-:W2:Y:S04]  /*fc10*/  LDL R24, [R1+0x218] ;  /* 0x0002180001187983 */ /* 0x001ea80000100800 */
[----:B------:R-:W2:Y:S04]  /*fc20*/  LDL R25, [R1+0x21c] ;  /* 0x00021c0001197983 */ /* 0x000ea80000100800 */
        /* <DEDUP_REMOVED lines=22> */
[----:B------:R-:W-:-:S02]  /*fd90*/  F2FP.BF16.F32.PACK_AB R160, R7, R160 ;  /* 0x000000a007a0723e */ /* 0x000fc400000010ff */
[----:B------:R-:W-:Y:S01]  /*fda0*/  F2FP.BF16.F32.PACK_AB R173, R4, R173 ;  /* 0x000000ad04ad723e */ /* 0x000fe200000010ff */
[----:B------:R-:W2:Y:S01]  /*fdb0*/  LDL R7, [R1+0x408] ;  /* 0x0004080001077983 */ /* 0x000ea20000100800 */
[----:B------:R-:W-:-:S03]  /*fdc0*/  F2FP.BF16.F32.PACK_AB R175, R3, R175 ;  /* 0x000000af03af723e */ /* 0x000fc600000010ff */
[----:B------:R-:W2:Y:S04]  /*fdd0*/  LDL R3, [R1+0x400] ;  /* 0x0004000001037983 */ /* 0x000ea80000100800 */
[----:B------:R-:W2:Y:S04]  /*fde0*/  LDL R4, [R1+0x404] ;  /* 0x0004040001047983 */ /* 0x000ea80000100800 */
        /* <DEDUP_REMOVED lines=10> */
[----:B--2---:R-:W-:-:S03]  /*fe90*/  MOV R0, R20 ;  /* 0x0000001400007202 */ /* 0x004fc60000000f00 */
[----:B------:R-:W2:Y:S02]  /*fea0*/  LDL R20, [R1+0x210] ;  /* 0x0002100001147983 */ /* 0x000ea40000100800 */
[--C-:B------:R-:W-:Y:S02]  /*feb0*/  IMAD R15, R15, 0x2, R0.reuse ;  /* 0x000000020f0f7824 */ /* 0x100fe400078e0200 */
[----:B------:R-:W3:Y:S04]  /*fec0*/  LDL R21, [R1+0x214] ;  /* 0x0002140001157983 */ /* 0x000ee80000100800 */
[----:B------:R0:W-:Y:S02]  /*fed0*/  STSM.16.M88.4 [R0], R160 ;  /* 0x000000a000007844 */ /* 0x0001e40000000200 */
[----:B0-----:R-:W-:-:S02]  /*fee0*/  IMAD R0, R14, 0x2, R0 ;  /* 0x000000020e007824 */ /* 0x001fc400078e0200 */
[----:B------:R-:W-:-:S03]  /*fef0*/  IMAD R14, R14, 0x2, R15 ;  /* 0x000000020e0e7824 */ /* 0x000fc600078e020f */
[----:B------:R0:W-:Y:S04]  /*ff00*/  STSM.16.M88.4 [R0], R164 ;  /* 0x000000a400007844 */ /* 0x0001e80000000200 */
[----:B------:R-:W-:Y:S04]  /*ff10*/  STSM.16.M88.4 [R15], R168 ;  /* 0x000000a80f007844 */ /* 0x000fe80000000200 */
[----:B------:R1:W-:Y:S04]  /*ff20*/  STSM.16.M88.4 [R14], R172 ;  /* 0x000000ac0e007844 */ /* 0x0003e80000000200 */
[----:B0-----:R-:W4:Y:S04]  /*ff30*/  LDL R0, [R1+0x3fc] ;  /* 0x0003fc0001007983 */ /* 0x001f280000100800 */
[----:B-1----:R-:W4:Y:S01]  /*ff40*/  LDL R14, [R1+0x40c] ;  /* 0x00040c00010e7983 */ /* 0x002f220000100800 */
[----:B------:R-:W-:Y:S01]  /*ff50*/  IMAD R12, R145, 0x1000, R12 ;  /* 0x00001000910c7824 */ /* 0x000fe200078e020c */
[----:B------:R-:W-:-:S04]  /*ff60*/  R2UR UR7, R13 ;  /* 0x000000000d0772ca */ /* 0x000fc800000e0000 */
        /* <DEDUP_REMOVED lines=111> */
[----:B------:R0:W-:Y:S02]  /*10660*/  STL [R1+0x3f8], R144 ;  /* 0x0003f89001007387 */ /* 0x0001e40000100800 */
[----:B0-----:R-:W-:-:S06]  /*10670*/  WARPGROUP.ARRIVE ;  /* 0x00000000000079c5 */ /* 0x001fcc0000000000 */
[----:B------:R-:W-:Y:S01]  /*10680*/  HGMMA.64x256x16.F32.BF16 R24, R160, gdesc[UR4].tnspB, RZ, !UPT, gsb0 ;  /* 0x43e00004a0187df0 */ /* 0x000fe2000c0018ff */
[----:B--2---:R0:W-:Y:S04]  /*10690*/  STL [R1+0x210], R20 ;  /* 0x0002101401007387 */ /* 0x0041e80000100800 */
[----:B---3--:R1:W-:Y:S01]  /*106a0*/  STL [R1+0x214], R21 ;  /* 0x0002141501007387 */ /* 0x0083e20000100800 */
[----:B0-----:R-:W-:Y:S02]  /*106b0*/  VIADD R20, R12, 0x80 ;  /* 0x000000800c147836 */ /* 0x001fe40000000000 */
[----:B-1----:R-:W-:-:S03]  /*106c0*/  IMAD.MOV.U32 R21, RZ, RZ, R13 ;  /* 0x000000ffff157224 */ /* 0x002fc600078e000d */
[----:B------:R-:W-:Y:S02]  /*106d0*/  R2UR UR10, R20 ;  /* 0x00000000140a72ca */ /* 0x000fe400000e0000 */
[----:B------:R-:W-:Y:S01]  /*106e0*/  R2UR UR11, R21 ;  /* 0x00000000150b72ca */ /* 0x000fe200000e0000 */
[----:B----4-:R-:W-:Y:S04]  /*106f0*/  STL [R1+0x3fc], R0 ;  /* 0x0003fc0001007387 */ /* 0x010fe80000100800 */
[----:B------:R-:W-:Y:S04]  /*10700*/  STL [R1+0x400], R3 ;  /* 0x0004000301007387 */ /* 0x000fe80000100800 */
[----:B------:R-:W-:Y:S04]  /*10710*/  STL [R1+0x404], R4 ;  /* 0x0004040401007387 */ /* 0x000fe80000100800 */
[----:B------:R-:W-:Y:S04]  /*10720*/  STL [R1+0x408], R7 ;  /* 0x0004080701007387 */ /* 0x000fe80000100800 */
[----:B------:R0:W-:Y:S01]  /*10730*/  STL [R1+0x40c], R14 ;  /* 0x00040c0e01007387 */ /* 0x0001e20000100800 */
[----:B------:R-:W-:-:S02]  /*10740*/  IMAD.MOV.U32 R15, RZ, RZ, R13 ;  /* 0x000000ffff0f7224 */ /* 0x000fc400078e000d */
[----:B0-----:R-:W-:-:S03]  /*10750*/  VIADD R14, R12, 0x100 ;  /* 0x000001000c0e7836 */ /* 0x001fc60000000000 */
        /* <DEDUP_REMOVED lines=142> */
[----:B------:R-:W-:Y:S04]  /*11040*/  STL.128 [R1+0x400], R148 ;  /* 0x0004009401007387 */ /* 0x000fe80000100c00 */
        /* <DEDUP_REMOVED lines=10> */
[----:B0-----:R-:W4:Y:S04]  /*110f0*/  LDL R24, [R1+0x238] ;  /* 0x0002380001187983 */ /* 0x001f280000100800 */
[----:B------:R-:W4:Y:S04]  /*11100*/  LDL R25, [R1+0x23c] ;  /* 0x00023c0001197983 */ /* 0x000f280000100800 */
[----:B------:R-:W4:Y:S04]  /*11110*/  LDL R26, [R1+0x240] ;  /* 0x00024000011a7983 */ /* 0x000f280000100800 */
[----:B------:R-:W4:Y:S04]  /*11120*/  LDL R27, [R1+0x244] ;  /* 0x00024400011b7983 */ /* 0x000f280000100800 */
[----:B-1----:R-:W4:Y:S04]  /*11130*/  LDL R28, [R1+0x248] ;  /* 0x00024800011c7983 */ /* 0x002f280000100800 */
        /* <DEDUP_REMOVED lines=137> */
[----:B--2---:R2:W-:Y:S04]  /*119d0*/  STL [R1+0x258], R32 ;  /* 0x0002582001007387 */ /* 0x0045e80000100800 */
[----:B------:R2:W-:Y:S04]  /*119e0*/  STL [R1+0x25c], R33 ;  /* 0x00025c2101007387 */ /* 0x0005e80000100800 */
[----:B------:R2:W-:Y:S04]  /*119f0*/  STL [R1+0x260], R34 ;  /* 0x0002602201007387 */ /* 0x0005e80000100800 */
[----:B------:R2:W-:Y:S04]  /*11a00*/  STL [R1+0x264], R35 ;  /* 0x0002642301007387 */ /* 0x0005e80000100800 */
[----:B---3--:R2:W-:Y:S04]  /*11a10*/  STL [R1+0x268], R36 ;  /* 0x0002682401007387 */ /* 0x0085e80000100800 */
[----:B------:R2:W-:Y:S04]  /*11a20*/  STL [R1+0x26c], R37 ;  /* 0x00026c2501007387 */ /* 0x0005e80000100800 */
        /* <DEDUP_REMOVED lines=113> */
.L_x_6329:
[----:B------:R-:W-:Y:S05]  /*12140*/  BSYNC B0 ;  /* 0x0000000000007941 */ /* 0x000fea0003800000 */
.L_x_6328:
        /* <DEDUP_REMOVED lines=11> */
[----:B------:R-:W-:Y:S01]  /*12200*/  UIADD3 UR46, UR46, -0x2, URZ ;  /* 0xfffffffe2e2e7890 */ /* 0x000fe2000fffe03f */
[----:B--2---:R-:W-:-:S09]  /*12210*/  IMAD.SHL.U32 R4, R0, 0x40, RZ ;  /* 0x0000004000047824 */ /* 0x004fd200078e00ff */
[----:B------:R-:W-:Y:S01]  /*12220*/  @P0 IMAD.HI.U32 R5, R4, R5, RZ ;  /* 0x0000000504050227 */ /* 0x000fe200078e00ff */
[----:B------:R-:W-:-:S03]  /*12230*/  PLOP3.LUT P0, PT, PT, PT, UP0, 0x40, 0x0 ;  /* 0x000000000000781c */ /* 0x000fc60003f0e808 */
[----:B------:R-:W-:Y:S01]  /*12240*/  IMAD.MOV.U32 R0, RZ, RZ, R4 ;  /* 0x000000ffff007224 */ /* 0x000fe200078e0004 */
[----:B------:R-:W-:-:S05]  /*12250*/  @P1 SHF.R.U32.HI R0, RZ, R6, R5 ;  /* 0x00000006ff001219 */ /* 0x000fca0000011605 */
[----:B------:R-:W-:Y:S02]  /*12260*/  VIADD R3, R0, UR45 ;  /* 0x0000002d00037c36 */ /* 0x000fe40008000000 */
[----:B------:R-:W-:Y:S02]  /*12270*/  IMAD.U32 R0, RZ, RZ, UR46 ;  /* 0x0000002eff007e24 */ /* 0x000fe4000f8e00ff */
        /* <DEDUP_REMOVED lines=12> */
.L_x_6332:
[----:B------:R-:W-:-:S13]  /*12340*/  ISETP.NE.AND P0, PT, R9, 0x1, PT ;  /* 0x000000010900780c */ /* 0x000fda0003f05270 */
[----:B------:R-:W-:-:S05]  /*12350*/  @P0 IMAD.HI.U32 R10, R5, R10, RZ ;  /* 0x0000000a050a0227 */ /* 0x000fca00078e00ff */
[----:B------:R-:W-:-:S07]  /*12360*/  @P0 SHF.R.U32.HI R5, RZ, R11, R10 ;  /* 0x0000000bff050219 */ /* 0x000fce000001160a */
.L_x_6333:
[----:B------:R-:W-:Y:S05]  /*12370*/  BSYNC B0 ;  /* 0x0000000000007941 */ /* 0x000fea0003800000 */
.L_x_6331:
[----:B------:R-:W-:-:S05]  /*12380*/  IMAD R5, R5, R9, R9 ;  /* 0x0000000905057224 */ /* 0x000fca00078e0209 */
[----:B------:R-:W-:-:S07]  /*12390*/  VIMNMX R8, R8, R5, PT ;  /* 0x0000000508087248 */ /* 0x000fce0003fe0100 */
.L_x_6330:
[----:B------:R-:W-:Y:S01]  /*123a0*/  SHF.R.S32.HI R3, RZ, 0x1f, R8 ;  /* 0x0000001fff037819 */ /* 0x000fe20000011408 */
[----:B------:R-:W-:Y:S03]  /*123b0*/  BSSY B1, `(.L_x_6334) ;  /* 0x0000014000017945 */ /* 0x000fe60003800000 */
[----:B------:R-:W-:-:S04]  /*123c0*/  LEA.HI R3, R3, R8, RZ, 0x6 ;  /* 0x0000000803037211 */ /* 0x000fc800078f30ff */
[----:B------:R-:W-:-:S04]  /*123d0*/  SHF.R.S32.HI R3, RZ, 0x6, R3 ;  /* 0x00000006ff037819 */ /* 0x000fc80000011403 */
[----:B------:R-:W-:-:S04]  /*123e0*/  VIMNMX R3, R3, UR42, !PT ;  /* 0x0000002a03037c48 */ /* 0x000fc8000ffe0100 */
[----:B------:R-:W-:-:S13]  /*123f0*/  ISETP.GE.AND P0, PT, R0, R3, PT ;  /* 0x000000030000720c */ /* 0x000fda0003f06270 */
[----:B------:R-:W-:Y:S05]  /*12400*/  @!P0 BRA `(.L_x_6335) ;  /* 0x0000000000388947 */ /* 0x000fea0003800000 */
[----:B------:R-:W-:Y:S01]  /*12410*/  BSSY B0, `(.L_x_6336) ;  /* 0x000000b000007945 */ /* 0x000fe20003800000 */
.L_x_6337:
[C---:B------:R-:W-:Y:S01]  /*12420*/  IADD3 R6, P0, R2.reuse, 0x50, RZ ;  /* 0x0000005002067810 */ /* 0x040fe20007f1e0ff */
[C---:B------:R-:W-:Y:S01]  /*12430*/  VIADD R12, R2.reuse, 0x128 ;  /* 0x00000128020c7836 */ /* 0x040fe20000000000 */
[----:B------:R-:W-:Y:S02]  /*12440*/  IADD3 R28, P1, R2, 0xcc, RZ ;  /* 0x000000cc021c7810 */ /* 0x000fe40007f3e0ff */
[----:B------:R-:W-:Y:S01]  /*12450*/  MOV R13, 0x12490 ;  /* 0x00012490000d7802 */ /* 0x000fe20000000f00 */
[--C-:B------:R-:W-:Y:S02]  /*12460*/  IMAD.X R7, RZ, RZ, R18.reuse, P0 ;  /* 0x000000ffff077224 */ /* 0x100fe400000e0612 */
[----:B------:R-:W-:-:S08]  /*12470*/  IMAD.X R29, RZ, RZ, R18, P1 ;  /* 0x000000ffff1d7224 */ /* 0x000fd000008e0612 */
[----:B------:R-:W-:Y:S05]  /*12480*/  CALL.REL.NOINC `($_ZN7cutlass13device_kernelIN5flash11enable_sm90INS1_16FlashAttnFwdSm90INS1_25CollectiveMainloopFwdSm90ILi2EN4cute5tupleIJNS5_1CILi1EEES8_S8_EEENS6_IJNS7_ILi64EEESA_SA_EEELi512ENS_10bfloat16_tEfNS_4arch4Sm90ELb0ELb1ELb1ELb1ELb1ELb0ELb1ELb0ELb0ELb1ELb1ELb0EEENS1_21CollectiveEpilogueFwdINS6_IJSA_NS7_ILi512EEESA_EEES9_SC_SE_Li256ELb1ELb1ELb1ELb0EEENS1_36VarlenDynamicPersistentTileSchedulerILi64ELi64ELi256ELi128ELb1ELb1ELb1ELb1ELb0ELb1EEEEEEEEEvNT_6ParamsE$_ZZN5flash25CollectiveMainloopFwdSm90ILi2EN4cute5tupleIJNS1_1CILi1EEES4_S4_EEENS2_IJNS3_ILi64EEES6_S6_EEELi512EN7cutlass10bfloat16_tEfNS8_4arch4Sm90ELb0ELb1ELb1ELb1ELb1ELb0ELb1ELb0ELb0ELb1ELb1ELb0EE3mmaINS_16FlashAttnFwdSm90ISC_NS_21CollectiveEpilogueFwdINS2_IJS6_NS3_ILi512EEES6_EEES5_S9_SB_Li256ELb1ELb1ELb1ELb0EEENS_36VarlenDynamicPersistentTileSchedulerILi64ELi64ELi256ELi128ELb1ELb1ELb1ELb1ELb0ELb1EEEE13SharedStorageENS1_6TensorINS1_11ArrayEngineIfLm128EEENS1_6LayoutINS2_IJNS2_IJNS3_ILi2EEESR_NS3_ILi32EEEEEES4_S4_EEENS2_IJNS2_IJS4_SR_NS3_ILi4EEEEEENS3_ILi0EEESX_EEEEEEENS_7SoftmaxILi2ELi0EEEEEbRKNSC_6ParamsENS8_13PipelineAsyncILi2EEES17_RNS8_13PipelineStateILj2EEERT0_RT1_iRiRKNS_16SeqlenInfoQKNewKILb1ELb0EEENS2_IJiiiiEEERT_ENKUliT_T0_T1_E_clIZSD_ISM_S10_S12_EbS15_S17_S17_S1A_S1C_S1E_iS1F_S1J_S1K_S1M_EUlRS1N_iE1_NS3_ILb0EEENS3_ILb1EEEEEDaiS1N_S1O_S1P_) ;  /* 0x0000020400ec7944 */ /* 0x000fea0003c00000 */
[C---:B------:R-:W-:Y:S01]  /*12490*/  ISETP.GT.AND P0, PT, R0.reuse, R3, PT ;  /* 0x000000030000720c */ /* 0x040fe20003f04270 */
[----:B------:R-:W-:-:S12]  /*124a0*/  VIADD R0, R0, 0xffffffff ;  /* 0xffffffff00007836 */ /* 0x000fd80000000000 */
[----:B------:R-:W-:Y:S05]  /*124b0*/  @P0 BRA `(.L_x_6337) ;  /* 0xfffffffc00d80947 */ /* 0x000fea000383ffff */
[----:B------:R-:W-:Y:S05]  /*124c0*/  BSYNC B0 ;  /* 0x0000000000007941 */ /* 0x000fea0003800000 */
.L_x_6336:
[----:B------:R-:W2:Y:S02]  /*124d0*/  LDL R4, [R1+0x50] ;  /* 0x0000500001047983 */ /* 0x000ea40000100800 */
[----:B--2---:R-:W-:-:S07]  /*124e0*/  IMAD.SHL.U32 R4, R4, 0x40, RZ ;  /* 0x0000004004047824 */ /* 0x004fce00078e00ff */
.L_x_6335:
[----:B------:R-:W-:Y:S05]  /*124f0*/  BSYNC B1 ;  /* 0x0000000000017941 */ /* 0x000fea0003800000 */
.L_x_6334:
        /* <DEDUP_REMOVED lines=26> */
.L_x_6340:
[----:B------:R-:W-:Y:S02]  /*126a0*/  ULDC UR4, c[0x0][0xadc] ;  /* 0x0002b70000047ab9 */ /* 0x000fe40000000800 */
[----:B------:R-:W-:-:S05]  /*126b0*/  IMAD.U32 R7, RZ, RZ, UR4 ;  /* 0x00000004ff077e24 */ /* 0x000fca000f8e00ff */
[----:B------:R-:W-:-:S13]  /*126c0*/  ISETP.NE.AND P0, PT, R7, 0x1, PT ;  /* 0x000000010700780c */ /* 0x000fda0003f05270 */
[----:B------:R-:W0:Y:S02]  /*126d0*/  @P0 LDC.64 R8, c[0x0][0xae0] ;  /* 0x0002b800ff080b82 */ /* 0x000e240000000a00 */
[----:B0-----:R-:W-:-:S05]  /*126e0*/  @P0 IMAD.HI.U32 R6, R4, R8, RZ ;  /* 0x0000000804060227 */ /* 0x001fca00078e00ff */
[----:B------:R-:W-:-:S07]  /*126f0*/  @P0 SHF.R.U32.HI R4, RZ, R9, R6 ;  /* 0x00000009ff040219 */ /* 0x000fce0000011606 */
.L_x_6341:
[----:B------:R-:W-:Y:S05]  /*12700*/  BSYNC B0 ;  /* 0x0000000000007941 */ /* 0x000fea0003800000 */
.L_x_6339:
[----:B------:R-:W-:-:S05]  /*12710*/  IMAD R4, R4, R7, RZ ;  /* 0x0000000704047224 */ /* 0x000fca00078e02ff */
[----:B------:R-:W-:-:S07]  /*12720*/  VIMNMX R3, R3, R4, !PT ;  /* 0x0000000403037248 */ /* 0x000fce0007fe0100 */
.L_x_6338:
[----:B------:R-:W-:-:S05]  /*12730*/  VIADD R3, R3, 0x3f ;  /* 0x0000003f03037836 */ /* 0x000fca0000000000 */
[----:B------:R-:W-:-:S04]  /*12740*/  SHF.R.S32.HI R4, RZ, 0x1f, R3 ;  /* 0x0000001fff047819 */ /* 0x000fc80000011403 */
[----:B------:R-:W-:-:S04]  /*12750*/  LEA.HI R4, R4, R3, RZ, 0x6 ;  /* 0x0000000304047211 */ /* 0x000fc800078f30ff */
[----:B------:R-:W-:-:S04]  /*12760*/  SHF.R.S32.HI R4, RZ, 0x6, R4 ;  /* 0x00000006ff047819 */ /* 0x000fc80000011404 */
[----:B------:R-:W-:-:S04]  /*12770*/  VIMNMX R20, R4, UR42, !PT ;  /* 0x0000002a04147c48 */ /* 0x000fc8000ffe0100 */
[----:B------:R-:W-:-:S13]  /*12780*/  ISETP.GE.AND P0, PT, R0, R20, PT ;  /* 0x000000140000720c */ /* 0x000fda0003f06270 */
[----:B------:R-:W-:Y:S05]  /*12790*/  @!P0 BRA `(.L_x_6342) ;  /* 0x0000007000448947 */ /* 0x000fea0003800000 */
.L_x_6365:
        /* <DEDUP_REMOVED lines=20> */
.L_x_6344:
[----:B------:R-:W-:Y:S05]  /*128e0*/  BSYNC B0 ;  /* 0x0000000000007941 */ /* 0x000fea0003800000 */
.L_x_6343:
[----:B0-----:R-:W2:Y:S02]  /*128f0*/  LDL.64 R4, [R1+0x18] ;  /* 0x0000180001047983 */ /* 0x001ea40000100a00 */
[----:B--2---:R-:W-:Y:S02]  /*12900*/  MOV R3, R4 ;  /* 0x0000000400037202 */ /* 0x004fe40000000f00 */
[----:B-----5:R-:W-:-:S03]  /*12910*/  SHF.L.U32 R5, R8, 0x1f, RZ ;  /* 0x0000001f08057819 */ /* 0x020fc600000006ff */
[----:B------:R-:W-:-:S04]  /*12920*/  IMAD R6, R6, 0x8, R3 ;  /* 0x0000000806067824 */ /* 0x000fc800078e0203 */
[----:B------:R0:W1:Y:S01]  /*12930*/  SYNCS.PHASECHK.TRANS64.TRYWAIT P0, [R6+URZ], R5 ;  /* 0x00000005060075a7 */ /* 0x000062000800017f */
[----:B------:R0:W5:Y:S01]  /*12940*/  LDL.64 R8, [R1+0x1c8] ;  /* 0x0001c80001087983 */ /* 0x0001620000100a00 */
[----:B------:R-:W-:Y:S04]  /*12950*/  BSSY B0, `(.L_x_6345) ;  /* 0x0000003000007945 */ /* 0x000fe80003800000 */
[----:B------:R-:W-:Y:S05]  /*12960*/  @!P1 BRA `(.L_x_6346) ;  /* 0x0000000000049947 */ /* 0x000fea0003800000 */
[----:B------:R-:W-:Y:S01]  /*12970*/  BPT.TRAP 0x1 ;  /* 0x000000040000795c */ /* 0x000fe20000300000 */
.L_x_6346:
[----:B------:R-:W-:Y:S05]  /*12980*/  BSYNC B0 ;  /* 0x0000000000007941 */ /* 0x000fea0003800000 */
.L_x_6345:
[----:B------:R-:W-:Y:S04]  /*12990*/  BSSY B0, `(.L_x_6347) ;  /* 0x0000006000007945 */ /* 0x000fe80003800000 */
[----:B-1----:R-:W-:Y:S05]  /*129a0*/  @P0 BRA `(.L_x_6348) ;  /* 0x0000000000100947 */ /* 0x002fea0003800000 */
[----:B-----5:R-:W-:Y:S01]  /*129b0*/  IMAD R8, R8, 0x8, R3 ;  /* 0x0000000808087824 */ /* 0x020fe200078e0203 */
[----:B------:R-:W-:-:S04]  /*129c0*/  SHF.L.U32 R9, R9, 0x1f, RZ ;  /* 0x0000001f09097819 */ /* 0x000fc800000006ff */
[----:B------:R-:W1:Y:S02]  /*129d0*/  SYNCS.PHASECHK.TRANS64.TRYWAIT P0, [R8+URZ], R9 ;  /* 0x00000009080075a7 */ /* 0x000e64000800017f */
[----:B-1----:R-:W-:Y:S05]  /*129e0*/  @!P0 BRA `(.L_x_6349) ;  /* 0x000001c8000c8947 */ /* 0x002fea0003800000 */
.L_x_6348:
[----:B------:R-:W-:Y:S05]  /*129f0*/  BSYNC B0 ;  /* 0x0000000000007941 */ /* 0x000fea0003800000 */
.L_x_6347:
[----:B------:R-:W2:Y:S04]  /*12a00*/  LDL R3, [R1+0x1c8] ;  /* 0x0001c80001037983 */ /* 0x000ea80000100800 */
[----:B0-----:R-:W2:Y:S01]  /*12a10*/  LDL.64 R6, [R1+0x80] ;  /* 0x0000800001067983 */ /* 0x001ea20000100a00 */
[----:B------:R-:W-:Y:S05]  /*12a20*/  WARPSYNC.ALL ;  /* 0x0000000000007948 */ /* 0x000fea0003800000 */
[----:B------:R-:W3:Y:S04]  /*12a30*/  LDL.64 R4, [R1+0x78] ;  /* 0x0000780001047983 */ /* 0x000ee80000100a00 */
[----:B-1---5:R-:W4:Y:S04]  /*12a40*/  LDL.64 R8, [R1+0x78] ;  /* 0x0000780001087983 */ /* 0x022f280000100a00 */
        /* <DEDUP_REMOVED lines=52> */
.L_x_6351:
[----:B------:R-:W-:Y:S05]  /*12d90*/  BSYNC B0 ;  /* 0x0000000000007941 */ /* 0x000fea0003800000 */
.L_x_6350:
        /* <DEDUP_REMOVED lines=8> */
.L_x_6353:
[----:B------:R-:W-:Y:S05]  /*12e20*/  BSYNC B0 ;  /* 0x0000000000007941 */ /* 0x000fea0003800000 */
.L_x_6352:
[----:B------:R-:W-:Y:S04]  /*12e30*/  BSSY B0, `(.L_x_6354) ;  /* 0x0000004000007945 */ /* 0x000fe80003800000 */
[----:B-1----:R-:W-:Y:S05]  /*12e40*/  @P0 BRA `(.L_x_6355) ;  /* 0x0000000000080947 */ /* 0x002fea0003800000 */
[----:B------:R-:W1:Y:S02]  /*12e50*/  SYNCS.PHASECHK.TRANS64.TRYWAIT P0, [R4+URZ], R5 ;  /* 0x00000005040075a7 */ /* 0x000e64000800017f */
[----:B-1----:R-:W-:Y:S05]  /*12e60*/  @!P0 BRA `(.L_x_6356) ;  /* 0x000001c400008947 */ /* 0x002fea0003800000 */
.L_x_6355:
[----:B------:R-:W-:Y:S05]  /*12e70*/  BSYNC B0 ;  /* 0x0000000000007941 */ /* 0x000fea0003800000 */
.L_x_6354:
        /* <DEDUP_REMOVED lines=9> */
[----:B--2---:R-:W-:Y:S01]  /*12f10*/  ISETP.NE.U32.AND P0, PT, R12, RZ, PT ;  /* 0x000000ff0c00720c */ /* 0x004fe20003f05070 */
[----:B---3--:R-:W-:Y:S01]  /*12f20*/  IMAD R4, R13, 0x1000, R4 ;  /* 0x000010000d047824 */ /* 0x008fe200078e0204 */
[----:B------:R-:W-:Y:S01]  /*12f30*/  R2UR UR7, R5 ;  /* 0x00000000050772ca */ /* 0x000fe200000e0000 */
[----:B------:R-:W2:Y:S01]  /*12f40*/  LDL.64 R12, [R1+0x90] ;  /* 0x00009000010c7983 */ /* 0x000ea20000100a00 */
[----:B----4-:R-:W-:-:S09]  /*12f50*/  R2UR UR4, R14 ;  /* 0x000000000e0472ca */ /* 0x010fd200000e0000 */
[----:B------:R-:W-:Y:S01]  /*12f60*/  VOTEU.ANY UP0, P0 ;  /* 0x00000000003f7886 */ /* 0x000fe20000000100 */
[C---:B------:R-:W-:Y:S01]  /*12f70*/  R2UR UR6, R4.reuse ;  /* 0x00000000040672ca */ /* 0x040fe200000e0000 */
[----:B------:R-:W-:Y:S01]  /*12f80*/  VIADD R56, R4, 0x2 ;  /* 0x0000000204387836 */ /* 0x000fe20000000000 */
[----:B------:R-:W-:Y:S01]  /*12f90*/  R2UR UR5, R15 ;  /* 0x000000000f0572ca */ /* 0x000fe200000e0000 */
[----:B------:R-:W-:Y:S01]  /*12fa0*/  VIADD R6, R6, 0x2 ;  /* 0x0000000206067836 */ /* 0x000fe20000000000 */
[----:B------:R-:W3:Y:S11]  /*12fb0*/  LDL.64 R14, [R1+0x90] ;  /* 0x00009000010e7983 */ /* 0x000ef60000100a00 */
[----:B------:R-:W-:Y:S01]  /*12fc0*/  HGMMA.64x64x16.F32.BF16 R24, gdesc[UR4], R24, UP0, gsb0 ;  /* 0x00e00000041879f0 */ /* 0x000fe2000b801818 */
        /* <DEDUP_REMOVED lines=40> */
[----:B---3--:R-:W-:Y:S01]  /*13250*/  VIADD R14, R14, 0x202 ;  /* 0x000002020e0e7836 */ /* 0x008fe20000000000 */
        /* <DEDUP_REMOVED lines=109> */
[----:B----4-:R-:W-:-:S05]  /*13930*/  VIADD R14, R14, 0x606 ;  /* 0x000006060e0e7836 */ /* 0x010fca0000000000 */
[----:B------:R-:W0:Y:S04]  /*13940*/  S2R R58, SR_TID.X ;  /* 0x00000000003a7919 */ /* 0x000e280000002100 */
[----:B------:R-:W-:Y:S01]  /*13950*/  HGMMA.64x64x16.F32.BF16 R24, gdesc[UR4], R24, gsb0 ;  /* 0x00e00000041879f0 */ /* 0x000fe20008001818 */
[----:B------:R-:W-:Y:S01]  /*13960*/  VIADD R12, R4, 0x606 ;  /* 0x00000606040c7836 */ /* 0x000fe20000000000 */
[----:B------:R-:W4:Y:S01]  /*13970*/  LDL.64 R10, [R1+0x90] ;  /* 0x00009000010a7983 */ /* 0x000f220000100a00 */
[----:B------:R-:W-:Y:S01]  /*13980*/  IMAD.MOV.U32 R13, RZ, RZ, R5 ;  /* 0x000000ffff0d7224 */ /* 0x000fe200078e0005 */
[----:B------:R-:W-:Y:S02]  /*13990*/  R2UR UR4, R14 ;  /* 0x000000000e0472ca */ /* 0x000fe400000e0000 */
[----:B------:R-:W-:-:S02]  /*139a0*/  R2UR UR6, R12 ;  /* 0x000000000c0672ca */ /* 0x000fc400000e0000 */
[----:B------:R-:W-:Y:S02]  /*139b0*/  R2UR UR7, R13 ;  /* 0x000000000d0772ca */ /* 0x000fe400000e0000 */
[----:B------:R-:W-:Y:S02]  /*139c0*/  R2UR UR5, R15 ;  /* 0x000000000f0572ca */ /* 0x000fe400000e0000 */
[----:B0-----:R-:W-:Y:S01]  /*139d0*/  SHF.R.U32.HI R58, RZ, 0x7, R58 ;  /* 0x00000007ff3a7819 */ /* 0x001fe2000001163a */
[----:B------:R-:W-:Y:S02]  /*139e0*/  WARPGROUP.DEPBAR.LE gsb0, 0x0 ;  /* 0x00008000000079c5 */ /* 0x000fe40000010000 */
[----:B------:R-:W-:Y:S01]  /*139f0*/  WARPGROUP.ARRIVE ;  /* 0x00000000000079c5 */ /* 0x000fe20000000000 */
[----:B------:R-:W-:Y:S01]  /*13a00*/  IMAD.MOV.U32 R13, RZ, RZ, R5 ;  /* 0x000000ffff0d7224 */ /* 0x000fe200078e0005 */
[----:B------:R-:W-:Y:S01]  /*13a10*/  R2UR UR9, R57 ;  /* 0x00000000390972ca */ /* 0x000fe200000e0000 */
[----:B------:R-:W4:Y:S05]  /*13a20*/  LDL.64 R14, [R1+0x90] ;  /* 0x00009000010e7983 */ /* 0x000f2a0000100a00 */
[----:B------:R-:W-:Y:S01]  /*13a30*/  HGMMA.64x64x16.F32.BF16 R24, gdesc[UR4], R24, gsb0 ;  /* 0x00e00000041879f0 */ /* 0x000fe20008001818 */
[----:B------:R0:W1:Y:S02]  /*13a40*/  SHFL.IDX PT, R12, R58, RZ, 0x1f ;  /* 0x00001fff3a0c7589 */ /* 0x00006400000e0000 */
[----:B0-----:R-:W-:Y:S01]  /*13a50*/  VIADD R58, R4, 0x800 ;  /* 0x00000800043a7836 */ /* 0x001fe20000000000 */
[----:B------:R-:W-:Y:S01]  /*13a60*/  R2UR UR11, R13 ;  /* 0x000000000d0b72ca */ /* 0x000fe200000e0000 */
[----:B------:R-:W-:Y:S01]  /*13a70*/  UMOV UR4, 0x1 ;  /* 0x0000000100047882 */ /* 0x000fe20000000000 */
[----:B-1----:R-:W-:-:S04]  /*13a80*/  ISETP.GT.AND P0, PT, R12, 0x7f, PT ;  /* 0x0000007f0c00780c */ /* 0x002fc80003f04270 */
[----:B------:R-:W-:-:S04]  /*13a90*/  SEL R59, RZ, 0x2, !P0 ;  /* 0x00000002ff3b7807 */ /* 0x000fc80004000000 */
[----:B------:R-:W-:Y:S01]  /*13aa0*/  IADD3 R56, R56, 0x800, R59 ;  /* 0x0000080038387810 */ /* 0x000fe20007ffe03b */
[----:B------:R-:W-:Y:S01]  /*13ab0*/  IMAD.IADD R12, R59, 0x1, R58 ;  /* 0x000000013b0c7824 */ /* 0x000fe200078e023a */
[----:B------:R-:W-:Y:S02]  /*13ac0*/  UISETP.NE.U32.AND UP0, UPT, UR4, URZ, UPT ;  /* 0x0000003f0400728c */ /* 0x000fe4000bf05070 */
[----:B------:R-:W-:Y:S02]  /*13ad0*/  R2UR UR8, R56 ;  /* 0x00000000380872ca */ /* 0x000fe400000e0000 */
[----:B------:R-:W-:Y:S01]  /*13ae0*/  R2UR UR10, R12 ;  /* 0x000000000c0a72ca */ /* 0x000fe200000e0000 */
[----:B------:R-:W-:Y:S01]  /*13af0*/  IMAD.MOV.U32 R63, RZ, RZ, 0x4 ;  /* 0x00000004ff3f7424 */ /* 0x000fe200078e00ff */
[----:B------:R-:W4:Y:S01]  /*13b00*/  LDL.64 R12, [R1+0x90] ;  /* 0x00009000010c7983 */ /* 0x000f220000100a00 */
[----:B------:R-:W-:Y:S02]  /*13b10*/  WARPGROUP.DEPBAR.LE gsb0, 0x0 ;  /* 0x00008000000079c5 */ /* 0x000fe40000010000 */
[----:B------:R-:W-:-:S08]  /*13b20*/  WARPGROUP.ARRIVE ;  /* 0x00000000000079c5 */ /* 0x000fd00000000000 */
        /* <DEDUP_REMOVED lines=16> */
[----:B---3--:R-:W-:-:S02]  /*13c30*/  IADD3 R8, R63, 0x800, R8 ;  /* 0x000008003f087810 */ /* 0x008fc40007ffe008 */
[----:B------:R-:W-:Y:S02]  /*13c40*/  R2UR UR7, R57 ;  /* 0x00000000390772ca */ /* 0x000fe400000e0000 */
[----:B------:R-:W-:Y:S02]  /*13c50*/  R2UR UR6, R56 ;  /* 0x00000000380672ca */ /* 0x000fe400000e0000 */
[----:B------:R-:W-:Y:S02]  /*13c60*/  R2UR UR4, R8 ;  /* 0x00000000080472ca */ /* 0x000fe400000e0000 */
[----:B------:R-:W-:Y:S01]  /*13c70*/  R2UR UR5, R9 ;  /* 0x00000000090572ca */ /* 0x000fe200000e0000 */
[----:B------:R-:W-:Y:S01]  /*13c80*/  IMAD.MOV.U32 R8, RZ, RZ, 0x28 ;  /* 0x00000028ff087424 */ /* 0x000fe200078e00ff */
[----:B------:R-:W3:Y:S01]  /*13c90*/  LDL.64 R56, [R1+0x90] ;  /* 0x0000900001387983 */ /* 0x000ee20000100a00 */
        /* <DEDUP_REMOVED lines=31> */
[----:B------:R-:W4:Y:S07]  /*13e90*/  LDL.64 R10, [R1+0x90] ;  /* 0x00009000010a7983 */ /* 0x000f2e0000100a00 */
[----:B------:R-:W-:Y:S01]  /*13ea0*/  HGMMA.64x64x16.F32.BF16 R24, gdesc[UR4], R24, gsb0 ;  /* 0x00e00000041879f0 */ /* 0x000fe20008001818 */
[----:B------:R-:W-:Y:S01]  /*13eb0*/  IMAD.MOV.U32 R15, RZ, RZ, R5 ;  /* 0x000000ffff0f7224 */ /* 0x000fe200078e0005 */
        /* <DEDUP_REMOVED lines=91> */
[----:B------:R-:W-:-:S02]  /*14470*/  R2UR UR7, R11 ;  /* 0x000000000b0772ca */ /* 0x000fc400000e0000 */
[----:B------:R-:W-:Y:S01]  /*14480*/  R2UR UR4, R6 ;  /* 0x00000000060472ca */ /* 0x000fe200000e0000 */
[----:B------:R0:W5:Y:S01]  /*14490*/  LDL R11, [R1+0xc] ;  /* 0x00000c00010b7983 */ /* 0x0001620000100800 */
[----:B------:R-:W-:Y:S02]  /*144a0*/  R2UR UR6, R10 ;  /* 0x000000000a0672ca */ /* 0x000fe400000e0000 */
[----:B------:R-:W-:Y:S01]  /*144b0*/  R2UR UR5, R7 ;  /* 0x00000000070572ca */ /* 0x000fe200000e0000 */
[----:B------:R0:W5:Y:S01]  /*144c0*/  LDL R10, [R1+0x1c8] ;  /* 0x0001c800010a7983 */ /* 0x0001620000100800 */
[----:B------:R-:W-:Y:S02]  /*144d0*/  WARPGROUP.DEPBAR.LE gsb0, 0x0 ;  /* 0x00008000000079c5 */ /* 0x000fe40000010000 */
[----:B------:R-:W-:-:S09]  /*144e0*/  WARPGROUP.ARRIVE ;  /* 0x00000000000079c5 */ /* 0x000fd20000000000 */
        /* <DEDUP_REMOVED lines=74> */
.L_x_6358:
[----:B------:R-:W-:Y:S05]  /*14990*/  BSYNC B0 ;  /* 0x0000000000007941 */ /* 0x000fea0003800000 */
.L_x_6357:
[----:B------:R-:W2:Y:S02]  /*149a0*/  LDL.64 R4, [R1+0x20] ;  /* 0x0000200001047983 */ /* 0x000ea40000100a00 */
[----:B--2---:R-:W-:-:S05]  /*149b0*/  MOV R5, R4 ;  /* 0x0000000400057202 */ /* 0x004fca0000000f00 */
[----:B-----5:R-:W-:-:S05]  /*149c0*/  IMAD R10, R10, 0x8, R5 ;  /* 0x000000080a0a7824 */ /* 0x020fca00078e0205 */
[----:B------:R-:W-:-:S04]  /*149d0*/  PRMT R10, R11, 0x654, R10 ;  /* 0x000006540b0a7816 */ /* 0x000fc8000000000a */
[----:B------:R0:W-:Y:S01]  /*149e0*/  SYNCS.ARRIVE.TRANS64.RED.A1T0 RZ, [R10+URZ], RZ ;  /* 0x000000ff0aff79a7 */ /* 0x0001e2000810043f */
[----:B------:R-:W2:Y:S04]  /*149f0*/  LDL.64 R4, [R1+0x100] ;  /* 0x0001000001047983 */ /* 0x000ea80000100a00 */
[----:B------:R-:W3:Y:S04]  /*14a00*/  LDL R13, [R1+0x200] ;  /* 0x00020000010d7983 */ /* 0x000ee80000100800 */
[----:B--2---:R-:W2:Y:S04]  /*14a10*/  LD.E R6, desc[UR36][R4.64] ;  /* 0x0000002404067980 */ /* 0x004ea8000c101900 */
[----:B------:R-:W4:Y:S01]  /*14a20*/  LDL.64 R4, [R1+0x1e0] ;  /* 0x0001e00001047983 */ /* 0x000f220000100a00 */
[-C--:B--2---:R-:W-:Y:S01]  /*14a30*/  FMUL.FTZ R59, R24, R6.reuse ;  /* 0x00000006183b7220 */ /* 0x084fe20000410000 */
[-C--:B------:R-:W-:Y:S01]  /*14a40*/  FMUL.FTZ R56, R26, R6.reuse ;  /* 0x000000061a387220 */ /* 0x080fe20000410000 */
[-C--:B------:R-:W-:Y:S01]  /*14a50*/  FMUL.FTZ R57, R25, R6.reuse ;  /* 0x0000000619397220 */ /* 0x080fe20000410000 */
[-C--:B------:R-:W-:Y:S01]  /*14a60*/  FMUL.FTZ R3, R27, R6.reuse ;  /* 0x000000061b037220 */ /* 0x080fe20000410000 */
[-C--:B------:R-:W-:Y:S01]  /*14a70*/  FMUL.FTZ R58, R28, R6.reuse ;  /* 0x000000061c3a7220 */ /* 0x080fe20000410000 */
[-C--:B------:R-:W-:Y:S01]  /*14a80*/  FMUL.FTZ R60, R30, R6.reuse ;  /* 0x000000061e3c7220 */ /* 0x080fe20000410000 */
[----:B------:R-:W4:Y:S01]  /*14a90*/  MUFU.TANH R59, R59 ;  /* 0x0000003b003b7308 */ /* 0x000f220000002400 */
[-C--:B------:R-:W-:Y:S01]  /*14aa0*/  FMUL.FTZ R61, R29, R6.reuse ;  /* 0x000000061d3d7220 */ /* 0x080fe20000410000 */
[-C--:B------:R-:W-:Y:S01]  /*14ab0*/  FMUL.FTZ R30, R31, R6.reuse ;  /* 0x000000061f1e7220 */ /* 0x080fe20000410000 */
[-C--:B------:R-:W-:Y:S01]  /*14ac0*/  FMUL.FTZ R63, R32, R6.reuse ;  /* 0x00000006203f7220 */ /* 0x080fe20000410000 */
[-C--:B------:R-:W-:Y:S01]  /*14ad0*/  FMUL.FTZ R32, R34, R6.reuse ;  /* 0x0000000622207220 */ /* 0x080fe20000410000 */
[-C--:B------:R-:W-:Y:S01]  /*14ae0*/  FMUL.FTZ R62, R33, R6.reuse ;  /* 0x00000006213e7220 */ /* 0x080fe20000410000 */
[-C--:B------:R-:W-:Y:S01]  /*14af0*/  FMUL.FTZ R31, R35, R6.reuse ;  /* 0x00000006231f7220 */ /* 0x080fe20000410000 */
[-C--:B------:R-:W-:Y:S01]  /*14b00*/  FMUL.FTZ R65, R36, R6.reuse ;  /* 0x0000000624417220 */ /* 0x080fe20000410000 */
[----:B------:R-:W0:Y:S01]  /*14b10*/  MUFU.TANH R56, R56 ;  /* 0x0000003800387308 */ /* 0x000e220000002400 */
[-C--:B------:R-:W-:Y:S01]  /*14b20*/  FMUL.FTZ R35, R38, R6.reuse ;  /* 0x0000000626237220 */ /* 0x080fe20000410000 */
[-C--:B------:R-:W-:Y:S01]  /*14b30*/  FMUL.FTZ R64, R37, R6.reuse ;  /* 0x0000000625407220 */ /* 0x080fe20000410000 */
[-C--:B------:R-:W-:Y:S01]  /*14b40*/  FMUL.FTZ R34, R39, R6.reuse ;  /* 0x0000000627227220 */ /* 0x080fe20000410000 */
[-C--:B------:R-:W-:Y:S01]  /*14b50*/  FMUL.FTZ R67, R40, R6.reuse ;  /* 0x0000000628437220 */ /* 0x080fe20000410000 */
[-C--:B------:R-:W-:Y:S01]  /*14b60*/  FMUL.FTZ R38, R42, R6.reuse ;  /* 0x000000062a267220 */ /* 0x080fe20000410000 */
[-C--:B------:R-:W-:Y:S01]  /*14b70*/  FMUL.FTZ R66, R41, R6.reuse ;  /* 0x0000000629427220 */ /* 0x080fe20000410000 */
[----:B------:R-:W-:Y:S01]  /*14b80*/  FMUL.FTZ R39, R43, R6 ;  /* 0x000000062b277220 */ /* 0x000fe20000410000 */
[----:B------:R-:W1:Y:S01]  /*14b90*/  MUFU.TANH R57, R57 ;  /* 0x0000003900397308 */ /* 0x000e620000002400 */
[----:B----4-:R-:W-:Y:S01]  /*14ba0*/  FMNMX.FTZ R8, R59, R4, !PT ;  /* 0x000000043b087209 */ /* 0x010fe20007810000 */
[-C--:B------:R-:W-:Y:S01]  /*14bb0*/  FMUL.FTZ R44, R44, R6.reuse ;  /* 0x000000062c2c7220 */ /* 0x080fe20000410000 */
[-C--:B------:R-:W-:Y:S01]  /*14bc0*/  FMUL.FTZ R42, R46, R6.reuse ;  /* 0x000000062e2a7220 */ /* 0x080fe20000410000 */
[-C--:B------:R-:W-:Y:S01]  /*14bd0*/  FMUL.FTZ R43, R45, R6.reuse ;  /* 0x000000062d2b7220 */ /* 0x080fe20000410000 */
[-C--:B------:R-:W-:Y:S01]  /*14be0*/  FMUL.FTZ R40, R47, R6.reuse ;  /* 0x000000062f287220 */ /* 0x080fe20000410000 */
[-C--:B------:R-:W-:Y:S01]  /*14bf0*/  FMUL.FTZ R46, R48, R6.reuse ;  /* 0x00000006302e7220 */ /* 0x080fe20000410000 */
[-C--:B------:R-:W-:Y:S01]  /*14c00*/  FMUL.FTZ R41, R50, R6.reuse ;  /* 0x0000000632297220 */ /* 0x080fe20000410000 */
[----:B------:R-:W2:Y:S01]  /*14c10*/  MUFU.TANH R3, R3 ;  /* 0x0000000300037308 */ /* 0x000ea20000002400 */
[----:B0-----:R-:W-:Y:S01]  /*14c20*/  FMNMX.FTZ R10, R56, R5, !PT ;  /* 0x00000005380a7209 */ /* 0x001fe20007810000 */
[-C--:B------:R-:W-:Y:S01]  /*14c30*/  FMUL.FTZ R45, R49, R6.reuse ;  /* 0x00000006312d7220 */ /* 0x080fe20000410000 */
[-C--:B------:R-:W-:Y:S01]  /*14c40*/  FMUL.FTZ R36, R51, R6.reuse ;  /* 0x0000000633247220 */ /* 0x080fe20000410000 */
[-C--:B------:R-:W-:Y:S01]  /*14c50*/  FMUL.FTZ R47, R52, R6.reuse ;  /* 0x00000006342f7220 */ /* 0x080fe20000410000 */
[-C--:B------:R-:W-:Y:S01]  /*14c60*/  FMUL.FTZ R37, R54, R6.reuse ;  /* 0x0000000636257220 */ /* 0x080fe20000410000 */
[-C--:B------:R-:W-:Y:S01]  /*14c70*/  FMUL.FTZ R48, R53, R6.reuse ;  /* 0x0000000635307220 */ /* 0x080fe20000410000 */
[----:B------:R-:W-:Y:S01]  /*14c80*/  FMUL.FTZ R33, R55, R6 ;  /* 0x0000000637217220 */ /* 0x000fe20000410000 */
        /* <DEDUP_REMOVED lines=54> */
[----:B------:R-:W4:Y:S05]  /*14ff0*/  LDL.64 R8, [R1+0x1f0] ;  /* 0x0001f00001087983 */ /* 0x000f2a0000100a00 */
[----:B------:R-:W0:Y:S01]  /*15000*/  MUFU.TANH R33, R33 ;  /* 0x0000002100217308 */ /* 0x000e220000002400 */
[----:B-1----:R-:W-:Y:S02]  /*15010*/  FMNMX.FTZ R6, R37, R6, !PT ;  /* 0x0000000625067209 */ /* 0x002fe40007810000 */
[----:B--2---:R-:W-:-:S02]  /*15020*/  FMNMX.FTZ R10, R48, R7, !PT ;  /* 0x00000007300a7209 */ /* 0x004fc40007810000 */
[----:B0-----:R-:W-:-:S03]  /*15030*/  FMNMX.FTZ R11, R33, R6, !PT ;  /* 0x00000006210b7209 */ /* 0x001fc60007810000 */
[----:B------:R-:W0:Y:S04]  /*15040*/  SHFL.BFLY PT, R7, R10, 0x2, 0x1f ;  /* 0x0c401f000a077f89 */ /* 0x000e2800000e0000 */
[----:B------:R-:W-:Y:S04]  /*15050*/  STL.64 [R1+0x1e0], R10 ;  /* 0x0001e00a01007387 */ /* 0x000fe80000100a00 */
[----:B------:R-:W2:Y:S01]  /*15060*/  LDL R24, [R1+0x1e4] ;  /* 0x0001e40001187983 */ /* 0x000ea20000100800 */
[----:B0-----:R-:W-:-:S05]  /*15070*/  FMNMX.FTZ R12, R10, R7, !PT ;  /* 0x000000070a0c7209 */ /* 0x001fca0007810000 */
[----:B------:R-:W0:Y:S02]  /*15080*/  SHFL.BFLY PT, R7, R12, 0x1, 0x1f ;  /* 0x0c201f000c077f89 */ /* 0x000e2400000e0000 */
[----:B0-----:R-:W-:Y:S02]  /*15090*/  FMNMX.FTZ R14, R12, R7, !PT ;  /* 0x000000070c0e7209 */ /* 0x001fe40007810000 */
[----:B------:R-:W4:Y:S04]  /*150a0*/  LDL.64 R6, [R1+0xb8] ;  /* 0x0000b80001067983 */ /* 0x000f280000100a00 */
        /* <DEDUP_REMOVED lines=10> */
[----:B------:R-:W4:Y:S08]  /*15150*/  MUFU.EX2 R124, R4 ;  /* 0x00000004007c7308 */ /* 0x000f300000000800 */
[----:B------:R-:W0:Y:S01]  /*15160*/  MUFU.EX2 R123, R12 ;  /* 0x0000000c007b7308 */ /* 0x000e220000000800 */
[----:B------:R1:W-:Y:S01]  /*15170*/  STL [R1+0x1e4], R10 ;  /* 0x0001e40a01007387 */ /* 0x0003e20000100800 */
[----:B----4-:R-:W-:Y:S01]  /*15180*/  FMUL.FTZ R8, R124, R8 ;  /* 0x000000087c087220 */ /* 0x010fe20000410000 */
[----:B0-----:R-:W-:-:S05]  /*15190*/  FMUL.FTZ R9, R9, R123 ;  /* 0x0000007b09097220 */ /* 0x001fca0000410000 */
[----:B------:R1:W-:Y:S04]  /*151a0*/  STL.64 [R1+0x1f0], R8 ;  /* 0x0001f00801007387 */ /* 0x0003e80000100a00 */
[----:B------:R-:W2:Y:S01]  /*151b0*/  LD.E R5, desc[UR36][R6.64+0x4] ;  /* 0x0000042406057980 */ /* 0x000ea2000c101900 */
[----:B------:R-:W-:Y:S01]  /*151c0*/  BSSY B0, `(.L_x_6359) ;  /* 0x000000c000007945 */ /* 0x000fe20003800000 */
[----:B--2---:R-:W-:-:S13]  /*151d0*/  ISETP.NE.AND P0, PT, R5, RZ, PT ;  /* 0x000000ff0500720c */ /* 0x004fda0003f05270 */
[----:B-1----:R-:W-:Y:S05]  /*151e0*/  @P0 BRA `(.L_x_6360) ;  /* 0x0000000000240947 */ /* 0x002fea0003800000 */
        /* <DEDUP_REMOVED lines=9> */
.L_x_6360:
[----:B------:R-:W-:Y:S05]  /*15280*/  BSYNC B0 ;  /* 0x0000000000007941 */ /* 0x000fea0003800000 */
.L_x_6359:
        /* <DEDUP_REMOVED lines=9> */
.L_x_6362:
[----:B------:R-:W-:Y:S05]  /*15320*/  BSYNC B0 ;  /* 0x0000000000007941 */ /* 0x000fea0003800000 */
.L_x_6361:
        /* <DEDUP_REMOVED lines=35> */
[----:B------:R-:W4:Y:S01]  /*15560*/  LDL R146, [R1+0x1c8] ;  /* 0x0001c80001927983 */ /* 0x000f220000100800 */
[----:B--2---:R-:W-:-:S04]  /*15570*/  FMUL.FTZ R28, R28, R49 ;  /* 0x000000311c1c7220 */ /* 0x004fc80000410000 */
[-CC-:B------:R-:W-:Y:S01]  /*15580*/  FFMA.FTZ R174, R44, R49.reuse, -R28.reuse ;  /* 0x000000312cae7223 */ /* 0x180fe2000001081c */
[-C--:B------:R-:W-:Y:S01]  /*15590*/  FMUL.FTZ R44, R29, R49.reuse ;  /* 0x000000311d2c7220 */ /* 0x080fe20000410000 */
[----:B------:R-:W-:-:S03]  /*155a0*/  FFMA.FTZ R122, R59, R49, -R28 ;  /* 0x000000313b7a7223 */ /* 0x000fc6000001081c */
[-CC-:B------:R-:W-:Y:S01]  /*155b0*/  FFMA.FTZ R133, R56, R49.reuse, -R44.reuse ;  /* 0x0000003138857223 */ /* 0x180fe2000001082c */
[-C--:B------:R-:W-:Y:S01]  /*155c0*/  FFMA.FTZ R161, R3, R49.reuse, -R44 ;  /* 0x0000003103a17223 */ /* 0x080fe2000001082c */
[-C--:B------:R-:W-:Y:S01]  /*155d0*/  FFMA.FTZ R160, R57, R49.reuse, -R28 ;  /* 0x0000003139a07223 */ /* 0x080fe2000001081c */
[----:B------:R-:W3:Y:S01]  /*155e0*/  MUFU.EX2 R122, R122 ;  /* 0x0000007a007a7308 */ /* 0x000ee20000000800 */
[-C--:B------:R-:W-:Y:S01]  /*155f0*/  FFMA.FTZ R163, R60, R49.reuse, -R44 ;  /* 0x000000313ca37223 */ /* 0x080fe2000001082c */
[-C--:B------:R-:W-:Y:S01]  /*15600*/  FFMA.FTZ R121, R58, R49.reuse, -R28 ;  /* 0x000000313a797223 */ /* 0x080fe2000001081c */
[-C--:B------:R-:W-:Y:S01]  /*15610*/  FFMA.FTZ R132, R30, R49.reuse, -R44 ;  /* 0x000000311e847223 */ /* 0x080fe2000001082c */
[-C--:B------:R-:W-:Y:S01]  /*15620*/  FFMA.FTZ R162, R61, R49.reuse, -R28 ;  /* 0x000000313da27223 */ /* 0x080fe2000001081c */
[-C--:B------:R-:W-:Y:S01]  /*15630*/  FFMA.FTZ R165, R32, R49.reuse, -R44 ;  /* 0x0000003120a57223 */ /* 0x080fe2000001082c */
[-C--:B------:R-:W-:Y:S01]  /*15640*/  FFMA.FTZ R120, R63, R49.reuse, -R28 ;  /* 0x000000313f787223 */ /* 0x080fe2000001081c */
[-C--:B------:R-:W-:Y:S01]  /*15650*/  FFMA.FTZ R131, R31, R49.reuse, -R44 ;  /* 0x000000311f837223 */ /* 0x080fe2000001082c */
        /* <DEDUP_REMOVED lines=11> */
[-C--:B------:R-:W-:Y:S01]  /*15710*/  FFMA.FTZ R21, R48, R49.reuse, -R28 ;  /* 0x0000003130157223 */ /* 0x080fe2000001081c */
[-CC-:B------:R-:W-:Y:S01]  /*15720*/  FFMA.FTZ R167, R35, R49.reuse, -R44.reuse ;  /* 0x0000003123a77223 */ /* 0x180fe2000001082c */
[-CC-:B------:R-:W-:Y:S01]  /*15730*/  FFMA.FTZ R129, R34, R49.reuse, -R44.reuse ;  /* 0x0000003122817223 */ /* 0x180fe2000001082c */
[-CC-:B------:R-:W-:Y:S01]  /*15740*/  FFMA.FTZ R173, R38, R49.reuse, -R44.reuse ;  /* 0x0000003126ad7223 */ /* 0x180fe2000001082c */
[-C--:B------:R-:W-:Y:S01]  /*15750*/  FFMA.FTZ R127, R39, R49.reuse, -R44 ;  /* 0x00000031277f7223 */ /* 0x080fe2000001082c */
[----:B------:R-:W2:Y:S01]  /*15760*/  MUFU.EX2 R160, R160 ;  /* 0x000000a000a07308 */ /* 0x000ea20000000800 */
[----:B---3--:R-:W-:Y:S01]  /*15770*/  FADD.FTZ R3, R122, R8 ;  /* 0x000000087a037221 */ /* 0x008fe20000010000 */
[-CC-:B------:R-:W-:Y:S01]  /*15780*/  FFMA.FTZ R125, R42, R49.reuse, -R44.reuse ;  /* 0x000000312a7d7223 */ /* 0x180fe2000001082c */
[-CC-:B------:R-:W-:Y:S01]  /*15790*/  FFMA.FTZ R175, R40, R49.reuse, -R44.reuse ;  /* 0x0000003128af7223 */ /* 0x180fe2000001082c */
[----:B------:R-:W-:-:S04]  /*157a0*/  FFMA.FTZ R169, R41, R49, -R44 ;  /* 0x0000003129a97223 */ /* 0x000fc8000001082c */
[----:B------:R-:W-:Y:S01]  /*157b0*/  MUFU.EX2 R174, R174 ;  /* 0x000000ae00ae7308 */ /* 0x000fe20000000800 */
[----:B------:R-:W-:Y:S01]  /*157c0*/  FFMA.FTZ R171, R37, R49, -R44 ;  /* 0x0000003125ab7223 */ /* 0x000fe2000001082c */
[C---:B----4-:R-:W-:Y:S01]  /*157d0*/  FMUL.FTZ R25, R124.reuse, R25 ;  /* 0x000000197c197220 */ /* 0x050fe20000410000 */
[C---:B------:R-:W-:Y:S01]  /*157e0*/  FMUL.FTZ R24, R124.reuse, R24 ;  /* 0x000000187c187220 */ /* 0x040fe20000410000 */
[C---:B------:R-:W-:Y:S01]  /*157f0*/  FMUL.FTZ R27, R123.reuse, R27 ;  /* 0x0000001b7b1b7220 */ /* 0x040fe20000410000 */
[----:B------:R-:W-:Y:S01]  /*15800*/  FMUL.FTZ R26, R123, R26 ;  /* 0x0000001a7b1a7220 */ /* 0x000fe20000410000 */
[C---:B------:R-:W-:Y:S01]  /*15810*/  FMUL.FTZ R15, R124.reuse, R15 ;  /* 0x0000000f7c0f7220 */ /* 0x040fe20000410000 */
[C---:B------:R-:W-:Y:S01]  /*15820*/  FMUL.FTZ R14, R124.reuse, R14 ;  /* 0x0000000e7c0e7220 */ /* 0x040fe20000410000 */
[----:B------:R-:W3:Y:S01]  /*15830*/  MUFU.EX2 R163, R163 ;  /* 0x000000a300a37308 */ /* 0x000ee20000000800 */
[C---:B------:R-:W-:Y:S01]  /*15840*/  FMUL.FTZ R11, R124.reuse, R11 ;  /* 0x0000000b7c0b7220 */ /* 0x040fe20000410000 */
[C---:B------:R-:W-:Y:S01]  /*15850*/  FMUL.FTZ R10, R124.reuse, R10 ;  /* 0x0000000a7c0a7220 */ /* 0x040fe20000410000 */
[C---:B------:R-:W-:Y:S01]  /*15860*/  FMUL.FTZ R13, R124.reuse, R13 ;  /* 0x0000000d7c0d7220 */ /* 0x040fe20000410000 */
[C---:B------:R-:W-:Y:S01]  /*15870*/  FMUL.FTZ R12, R124.reuse, R12 ;  /* 0x0000000c7c0c7220 */ /* 0x040fe20000410000 */
[C---:B------:R-:W-:Y:S01]  /*15880*/  FMUL.FTZ R99, R124.reuse, R99 ;  /* 0x000000637c637220 */ /* 0x040fe20000410000 */
[C---:B------:R-:W-:Y:S01]  /*15890*/  FMUL.FTZ R98, R124.reuse, R98 ;  /* 0x000000627c627220 */ /* 0x040fe20000410000 */
[C---:B------:R-:W-:Y:S01]  /*158a0*/  FMUL.FTZ R97, R124.reuse, R97 ;  /* 0x000000617c617220 */ /* 0x040fe20000410000 */
[----:B------:R-:W4:Y:S01]  /*158b0*/  MUFU.EX2 R121, R121 ;  /* 0x0000007900797308 */ /* 0x000f220000000800 */
[----:B0-----:R-:W-:Y:S01]  /*158c0*/  FADD.FTZ R28, R133, R9 ;  /* 0x00000009851c7221 */ /* 0x001fe20000010000 */
[C---:B------:R-:W-:Y:S01]  /*158d0*/  FMUL.FTZ R96, R124.reuse, R96 ;  /* 0x000000607c607220 */ /* 0x040fe20000410000 */
[C---:B------:R-:W-:Y:S01]  /*158e0*/  FMUL.FTZ R101, R124.reuse, R93 ;  /* 0x0000005d7c657220 */ /* 0x040fe20000410000 */
[C---:B------:R-:W-:Y:S01]  /*158f0*/  FMUL.FTZ R100, R124.reuse, R92 ;  /* 0x0000005c7c647220 */ /* 0x040fe20000410000 */
[C---:B------:R-:W-:Y:S01]  /*15900*/  FMUL.FTZ R111, R124.reuse, R111 ;  /* 0x0000006f7c6f7220 */ /* 0x040fe20000410000 */
[C---:B------:R-:W-:Y:S01]  /*15910*/  FMUL.FTZ R110, R124.reuse, R110 ;  /* 0x0000006e7c6e7220 */ /* 0x040fe20000410000 */
[C---:B------:R-:W-:Y:S01]  /*15920*/  FMUL.FTZ R105, R124.reuse, R105 ;  /* 0x000000697c697220 */ /* 0x040fe20000410000 */
[----:B------:R-:W0:Y:S01]  /*15930*/  MUFU.EX2 R132, R132 ;  /* 0x0000008400847308 */ /* 0x000e220000000800 */
[C---:B------:R-:W-:Y:S01]  /*15940*/  FMUL.FTZ R104, R124.reuse, R104 ;  /* 0x000000687c687220 */ /* 0x040fe20000410000 */
[C---:B------:R-:W-:Y:S01]  /*15950*/  FMUL.FTZ R113, R124.reuse, R103 ;  /* 0x000000677c717220 */ /* 0x040fe20000410000 */
[----:B------:R-:W-:Y:S01]  /*15960*/  FMUL.FTZ R112, R124, R102 ;  /* 0x000000667c707220 */ /* 0x000fe20000410000 */
[C---:B------:R-:W-:Y:S01]  /*15970*/  FMUL.FTZ R109, R123.reuse, R109 ;  /* 0x0000006d7b6d7220 */ /* 0x040fe20000410000 */
[C---:B------:R-:W-:Y:S01]  /*15980*/  FMUL.FTZ R108, R123.reuse, R108 ;  /* 0x0000006c7b6c7220 */ /* 0x040fe20000410000 */
[C---:B------:R-:W-:Y:S01]  /*15990*/  FMUL.FTZ R115, R123.reuse, R107 ;  /* 0x0000006b7b737220 */ /* 0x040fe20000410000 */
[----:B------:R-:W-:Y:S01]  /*159a0*/  FMUL.FTZ R114, R123, R106 ;  /* 0x0000006a7b727220 */ /* 0x000fe20000410000 */
[----:B------:R-:W0:Y:S01]  /*159b0*/  MUFU.EX2 R162, R162 ;  /* 0x000000a200a27308 */ /* 0x000e220000000800 */
[----:B-1----:R-:W-:Y:S01]  /*159c0*/  FADD.FTZ R28, R161, R28 ;  /* 0x0000001ca11c7221 */ /* 0x002fe20000010000 */
[----:B--2---:R-:W-:Y:S01]  /*159d0*/  FADD.FTZ R8, R160, R3 ;  /* 0x00000003a0087221 */ /* 0x004fe20000010000 */
[C---:B------:R-:W-:Y:S01]  /*159e0*/  FMUL.FTZ R7, R123.reuse, R7 ;  /* 0x000000077b077220 */ /* 0x040fe20000410000 */
[----:B------:R-:W-:Y:S01]  /*159f0*/  FMUL.FTZ R6, R123, R6 ;  /* 0x000000067b067220 */ /* 0x000fe20000410000 */
[----:B------:R-:W2:Y:S03]  /*15a00*/  LDL.64 R62, [R1+0x3a0] ;  /* 0x0003a000013e7983 */ /* 0x000ea60000100a00 */
[----:B------:R-:W1:Y:S01]  /*15a10*/  MUFU.EX2 R165, R165 ;  /* 0x000000a500a57308 */ /* 0x000e620000000800 */
[----:B------:R-:W2:Y:S04]  /*15a20*/  LDL.64 R60, [R1+0x3b0] ;  /* 0x0003b000013c7983 */ /* 0x000ea80000100a00 */
[----:B------:R-:W2:Y:S03]  /*15a30*/  LDL.64 R58, [R1+0x3c0] ;  /* 0x0003c000013a7983 */ /* 0x000ea60000100a00 */
[----:B------:R-:W1:Y:S01]  /*15a40*/  MUFU.EX2 R120, R120 ;  /* 0x0000007800787308 */ /* 0x000e620000000800 */
[----:B---3--:R-:W-:Y:S01]  /*15a50*/  FADD.FTZ R9, R163, R28 ;  /* 0x0000001ca3097221 */ /* 0x008fe20000010000 */
[----:B----4-:R-:W-:Y:S01]  /*15a60*/  FADD.FTZ R3, R121, R8 ;  /* 0x0000000879037221 */ /* 0x010fe20000010000 */
[----:B------:R-:W3:Y:S04]  /*15a70*/  LDL.64 R64, [R1+0x340] ;  /* 0x0003400001407983 */ /* 0x000ee80000100a00 */
[----:B------:R-:W4:Y:S01]  /*15a80*/  LDL.64 R66, [R1+0x380] ;  /* 0x0003800001427983 */ /* 0x000f220000100a00 */
[----:B------:R-:W1:Y:S03]  /*15a90*/  MUFU.EX2 R131, R131 ;  /* 0x0000008300837308 */ /* 0x000e660000000800 */
[----:B------:R-:W2:Y:S04]  /*15aa0*/  LDL.64 R56, [R1+0x3d0] ;  /* 0x0003d00001387983 */ /* 0x000ea80000100a00 */
[----:B------:R-:W2:Y:S01]  /*15ab0*/  LDL.64 R46, [R1+0x268] ;  /* 0x00026800012e7983 */ /* 0x000ea20000100a00 */
[----:B------:R-:W1:Y:S01]  /*15ac0*/  MUFU.EX2 R164, R164 ;  /* 0x000000a400a47308 */ /* 0x000e620000000800 */
[----:B0-----:R-:W-:Y:S01]  /*15ad0*/  FADD.FTZ R8, R132, R9 ;  /* 0x0000000984087221 */ /* 0x001fe20000010000 */
[----:B------:R-:W-:Y:S01]  /*15ae0*/  FADD.FTZ R3, R162, R3 ;  /* 0x00000003a2037221 */ /* 0x000fe20000010000 */
[----:B------:R-:W2:Y:S05]  /*15af0*/  LDL.64 R34, [R1+0x278] ;  /* 0x0002780001227983 */ /* 0x000eaa0000100a00 */
[----:B------:R-:W0:Y:S08]  /*15b00*/  MUFU.EX2 R167, R167 ;  /* 0x000000a700a77308 */ /* 0x000e300000000800 */
[----:B------:R-:W0:Y:S01]  /*15b10*/  MUFU.EX2 R130, R130 ;  /* 0x0000008200827308 */ /* 0x000e220000000800 */
[----:B-1----:R-:W-:Y:S01]  /*15b20*/  FADD.FTZ R8, R165, R8 ;  /* 0x00000008a5087221 */ /* 0x002fe20000010000 */
[----:B------:R-:W-:Y:S01]  /*15b30*/  FADD.FTZ R3, R120, R3 ;  /* 0x0000000378037221 */ /* 0x000fe20000010000 */
[----:B------:R-:W2:Y:S05]  /*15b40*/  LDL.64 R42, [R1+0x288] ;  /* 0x00028800012a7983 */ /* 0x000eaa0000100a00 */
[----:B------:R-:W1:Y:S08]  /*15b50*/  MUFU.EX2 R129, R129 ;  /* 0x0000008100817308 */ /* 0x000e700000000800 */
[----:B------:R-:W1:Y:S01]  /*15b60*/  MUFU.EX2 R166, R166 ;  /* 0x000000a600a67308 */ /* 0x000e620000000800 */
[----:B------:R-:W-:Y:S01]  /*15b70*/  FADD.FTZ R8, R131, R8 ;  /* 0x0000000883087221 */ /* 0x000fe20000010000 */
[----:B------:R-:W-:Y:S01]  /*15b80*/  FADD.FTZ R3, R164, R3 ;  /* 0x00000003a4037221 */ /* 0x000fe20000010000 */
[----:B------:R-:W2:Y:S04]  /*15b90*/  LDL.64 R40, [R1+0x298] ;  /* 0x0002980001287983 */ /* 0x000ea80000100a00 */
[----:B------:R-:W2:Y:S01]  /*15ba0*/  LDL.64 R38, [R1+0x2a8] ;  /* 0x0002a80001267983 */ /* 0x000ea20000100a00 */
[----:B------:R-:W1:Y:S08]  /*15bb0*/  MUFU.EX2 R173, R173 ;  /* 0x000000ad00ad7308 */ /* 0x000e700000000800 */
[----:B------:R-:W1:Y:S01]  /*15bc0*/  MUFU.EX2 R128, R128 ;  /* 0x0000008000807308 */ /* 0x000e620000000800 */
[----:B0-----:R-:W-:Y:S01]  /*15bd0*/  FADD.FTZ R8, R167, R8 ;  /* 0x00000008a7087221 */ /* 0x001fe20000010000 */
[----:B------:R-:W-:-:S06]  /*15be0*/  FADD.FTZ R3, R130, R3 ;  /* 0x0000000382037221 */ /* 0x000fcc0000010000 */
[----:B------:R-:W0:Y:S08]  /*15bf0*/  MUFU.EX2 R127, R127 ;  /* 0x0000007f007f7308 */ /* 0x000e300000000800 */
[----:B------:R-:W0:Y:S01]  /*15c00*/  MUFU.EX2 R172, R172 ;  /* 0x000000ac00ac7308 */ /* 0x000e220000000800 */
[----:B-1----:R-:W-:Y:S01]  /*15c10*/  FADD.FTZ R8, R129, R8 ;  /* 0x0000000881087221 */ /* 0x002fe20000010000 */
[----:B------:R-:W-:-:S06]  /*15c20*/  FADD.FTZ R3, R166, R3 ;  /* 0x00000003a6037221 */ /* 0x000fcc0000010000 */
[----:B------:R-:W1:Y:S01]  /*15c30*/  MUFU.EX2 R125, R125 ;  /* 0x0000007d007d7308 */ /* 0x000e620000000800 */
[----:B------:R-:W-:Y:S01]  /*15c40*/  FFMA.FTZ R9, R36, R49, -R44 ;  /* 0x0000003124097223 */ /* 0x000fe2000001082c */
[----:B------:R-:W-:-:S06]  /*15c50*/  FADD.FTZ R8, R173, R8 ;  /* 0x00000008ad087221 */ /* 0x000fcc0000010000 */
[----:B------:R-:W1:Y:S01]  /*15c60*/  MUFU.EX2 R175, R175 ;  /* 0x000000af00af7308 */ /* 0x000e620000000800 */
[----:B------:R-:W-:-:S07]  /*15c70*/  FADD.FTZ R3, R128, R3 ;  /* 0x0000000380037221 */ /* 0x000fce0000010000 */
[----:B------:R-:W1:Y:S01]  /*15c80*/  MUFU.EX2 R126, R126 ;  /* 0x0000007e007e7308 */ /* 0x000e620000000800 */
[----:B0-----:R-:W-:Y:S01]  /*15c90*/  FADD.FTZ R28, R127, R8 ;  /* 0x000000087f1c7221 */ /* 0x001fe20000010000 */
[----:B------:R-:W-:-:S06]  /*15ca0*/  FADD.FTZ R3, R172, R3 ;  /* 0x00000003ac037221 */ /* 0x000fcc0000010000 */
[----:B------:R-:W-:Y:S01]  /*15cb0*/  MUFU.EX2 R193, R193 ;  /* 0x000000c100c17308 */ /* 0x000fe20000000800 */
[----:B------:R-:W-:-:S07]  /*15cc0*/  FFMA.FTZ R8, R33, R49, -R44 ;  /* 0x0000003121087223 */ /* 0x000fce000001082c */
[----:B------:R-:W0:Y:S01]  /*15cd0*/  MUFU.EX2 R169, R169 ;  /* 0x000000a900a97308 */ /* 0x000e220000000800 */
[----:B-1----:R-:W-:Y:S01]  /*15ce0*/  FADD.FTZ R28, R125, R28 ;  /* 0x0000001c7d1c7221 */ /* 0x002fe20000010000 */
[----:B------:R-:W-:Y:S01]  /*15cf0*/  FADD.FTZ R3, R174, R3 ;  /* 0x00000003ae037221 */ /* 0x000fe20000010000 */
[----:B------:R-:W2:Y:S04]  /*15d00*/  LDL.64 R44, [R1+0x3e0] ;  /* 0x0003e000012c7983 */ /* 0x000ea80000100a00 */
[----:B------:R-:W2:Y:S01]  /*15d10*/  LDL.64 R36, [R1+0x2b8] ;  /* 0x0002b80001247983 */ /* 0x000ea20000100a00 */
[----:B------:R-:W-:Y:S03]  /*15d20*/  MUFU.EX2 R168, R168 ;  /* 0x000000a800a87308 */ /* 0x000fe60000000800 */
[----:B------:R-:W2:Y:S04]  /*15d30*/  LDL.64 R92, [R1+0x348] ;  /* 0x00034800015c7983 */ /* 0x000ea80000100a00 */
[----:B------:R-:W2:Y:S01]  /*15d40*/  LDL.64 R102, [R1+0x388] ;  /* 0x0003880001667983 */ /* 0x000ea20000100a00 */
[----:B------:R-:W1:Y:S01]  /*15d50*/  MUFU.EX2 R9, R9 ;  /* 0x0000000900097308 */ /* 0x000e620000000800 */
[----:B------:R-:W-:Y:S01]  /*15d60*/  FADD.FTZ R30, R175, R28 ;  /* 0x0000001caf1e7221 */ /* 0x000fe20000010000 */
[----:B------:R-:W-:Y:S01]  /*15d70*/  FADD.FTZ R28, R126, R3 ;  /* 0x000000037e1c7221 */ /* 0x000fe20000010000 */
[----:B------:R-:W2:Y:S04]  /*15d80*/  LDL.64 R48, [R1+0x258] ;  /* 0x0002580001307983 */ /* 0x000ea80000100a00 */
[----:B------:R-:W2:Y:S01]  /*15d90*/  LDL.64 R32, [R1+0x2d8] ;  /* 0x0002d80001207983 */ /* 0x000ea20000100a00 */
[----:B------:R-:W-:Y:S08]  /*15da0*/  MUFU.EX2 R170, R170 ;  /* 0x000000aa00aa7308 */ /* 0x000ff00000000800 */
[----:B------:R-:W1:Y:S01]  /*15db0*/  MUFU.EX2 R171, R171 ;  /* 0x000000ab00ab7308 */ /* 0x000e620000000800 */
[----:B0-----:R-:W-:Y:S01]  /*15dc0*/  FADD.FTZ R30, R169, R30 ;  /* 0x0000001ea91e7221 */ /* 0x001fe20000010000 */
[----:B------:R-:W-:Y:S01]  /*15dd0*/  FADD.FTZ R3, R193, R28 ;  /* 0x0000001cc1037221 */ /* 0x000fe20000010000 */
[----:B------:R-:W2:Y:S05]  /*15de0*/  LDL.64 R106, [R1+0x3c8] ;  /* 0x0003c800016a7983 */ /* 0x000eaa0000100a00 */
[----:B------:R-:W0:Y:S08]  /*15df0*/  MUFU.EX2 R21, R21 ;  /* 0x0000001500157308 */ /* 0x000e300000000800 */
[----:B------:R-:W0:Y:S01]  /*15e00*/  MUFU.EX2 R8, R8 ;  /* 0x0000000800087308 */ /* 0x000e220000000800 */
[----:B-1----:R-:W-:Y:S01]  /*15e10*/  FADD.FTZ R30, R9, R30 ;  /* 0x0000001e091e7221 */ /* 0x002fe20000010000 */
[----:B------:R-:W-:-:S03]  /*15e20*/  FADD.FTZ R3, R168, R3 ;  /* 0x00000003a8037221 */ /* 0x000fc60000010000 */
[----:B------:R-:W-:Y:S01]  /*15e30*/  FADD.FTZ R29, R171, R30 ;  /* 0x0000001eab1d7221 */ /* 0x000fe20000010000 */
[----:B------:R-:W-:Y:S01]  /*15e40*/  FADD.FTZ R28, R170, R3 ;  /* 0x00000003aa1c7221 */ /* 0x000fe20000010000 */
[----:B------:R-:W2:Y:S03]  /*15e50*/  LDL.64 R30, [R1+0x2e8] ;  /* 0x0002e800011e7983 */ /* 0x000ea60000100a00 */
[----:B0-----:R-:W-:Y:S01]  /*15e60*/  FADD.FTZ R28, R21, R28 ;  /* 0x0000001c151c7221 */ /* 0x001fe20000010000 */
[----:B------:R-:W-:-:S05]  /*15e70*/  FADD.FTZ R29, R8, R29 ;  /* 0x0000001d081d7221 */ /* 0x000fca0000010000 */
[----:B------:R0:W-:Y:S01]  /*15e80*/  STL.64 [R1+0x1f0], R28 ;  /* 0x0001f01c01007387 */ /* 0x0001e20000100a00 */
[----:B------:R-:W-:Y:S06]  /*15e90*/  BAR.SYNC.DEFER_BLOCKING 0xf, 0x100 ;  /* 0x03c4000000007b1d */ /* 0x000fec0000010000 */
[----:B0-----:R-:W2:Y:S04]  /*15ea0*/  LDL.64 R28, [R1+0x2f8] ;  /* 0x0002f800011c7983 */ /* 0x001ea80000100a00 */
[----:B------:R-:W2:Y:S04]  /*15eb0*/  LD.E.64 R88, desc[UR36][R4.64+0x8] ;  /* 0x0000082404587980 */ /* 0x000ea8000c101b00 */
[----:B------:R-:W2:Y:S04]  /*15ec0*/  LD.E.64 R4, desc[UR36][R4.64] ;  /* 0x0000002404047980 */ /* 0x000ea8000c101b00 */
[----:B------:R0:W-:Y:S04]  /*15ed0*/  STL.64 [R1+0x400], R24 ;  /* 0x0004001801007387 */ /* 0x0001e80000100a00 */
[----:B------:R1:W-:Y:S04]  /*15ee0*/  STL.64 [R1+0x408], R26 ;  /* 0x0004081a01007387 */ /* 0x0003e80000100a00 */
[----:B------:R-:W-:Y:S04]  /*15ef0*/  STL.64 [R1+0x210], R14 ;  /* 0x0002100e01007387 */ /* 0x000fe80000100a00 */
        /* <DEDUP_REMOVED lines=8> */
[----:B------:R3:W-:Y:S04]  /*15f80*/  STL.64 [R1+0x218], R108 ;  /* 0x0002186c01007387 */ /* 0x0007e80000100a00 */
[----:B------:R3:W-:Y:S04]  /*15f90*/  STL.64 [R1+0x228], R114 ;  /* 0x0002287201007387 */ /* 0x0007e80000100a00 */
[----:B0-----:R-:W2:Y:S04]  /*15fa0*/  LDL.64 R24, [R1+0x2c8] ;  /* 0x0002c80001187983 */ /* 0x001ea80000100a00 */
[----:B-1----:R-:W2:Y:S04]  /*15fb0*/  LDL.64 R26, [R1+0x308] ;  /* 0x00030800011a7983 */ /* 0x002ea80000100a00 */
        /* <DEDUP_REMOVED lines=8> */
[----:B---3--:R-:W3:Y:S04]  /*16040*/  LDL.64 R112, [R1+0x3b8] ;  /* 0x0003b80001707983 */ /* 0x008ee80000100a00 */
[----:B------:R-:W3:Y:S04]  /*16050*/  LDL.64 R108, [R1+0x3d8] ;  /* 0x0003d800016c7983 */ /* 0x000ee80000100a00 */
[----:B------:R-:W3:Y:S04]  /*16060*/  LDL.64 R114, [R1+0x3e8] ;  /* 0x0003e80001727983 */ /* 0x000ee80000100a00 */
[----:B------:R0:W-:Y:S04]  /*16070*/  STL.64 [R1+0x238], R6 ;  /* 0x0002380601007387 */ /* 0x0001e80000100a00 */
        /* <DEDUP_REMOVED lines=11> */
[----:B------:R-:W3:Y:S01]  /*16130*/  LDL R145, [R1+0x23c] ;  /* 0x00023c0001917983 */ /* 0x000ee20000100800 */
        /* <DEDUP_REMOVED lines=28> */
[C---:B----4-:R-:W-:Y:S01]  /*16300*/  FMUL.FTZ R67, R124.reuse, R67 ;  /* 0x000000437c437220 */ /* 0x050fe20000410000 */
        /* <DEDUP_REMOVED lines=41> */
[----:B------:R-:W-:Y:S04]  /*165a0*/  STL.64 [R1+0x2a0], R118 ;  /* 0x0002a07601007387 */ /* 0x000fe80000100a00 */
[----:B------:R-:W-:Y:S04]  /*165b0*/  STL.64 [R1+0x2b0], R94 ;  /* 0x0002b05e01007387 */ /* 0x000fe80000100a00 */
[----:B------:R-:W-:Y:S04]  /*165c0*/  STL.64 [R1+0x2c0], R90 ;  /* 0x0002c05a01007387 */ /* 0x000fe80000100a00 */
[----:B------:R-:W-:Y:S01]  /*165d0*/  STL.64 [R1+0x2d0], R74 ;  /* 0x0002d04a01007387 */ /* 0x000fe20000100a00 */
[C---:B------:R-:W-:Y:S01]  /*165e0*/  FMUL.FTZ R31, R123.reuse, R31 ;  /* 0x0000001f7b1f7220 */ /* 0x040fe20000410000 */
[----:B------:R-:W-:-:S02]  /*165f0*/  FMUL.FTZ R30, R123, R30 ;  /* 0x0000001e7b1e7220 */ /* 0x000fc40000410000 */
[----:B------:R-:W-:Y:S04]  /*16600*/  STL.64 [R1+0x2e0], R76 ;  /* 0x0002e04c01007387 */ /* 0x000fe80000100a00 */
[----:B------:R-:W-:Y:S04]  /*16610*/  STL.64 [R1+0x2f0], R78 ;  /* 0x0002f04e01007387 */ /* 0x000fe80000100a00 */
        /* <DEDUP_REMOVED lines=9> */
[----:B------:R-:W-:Y:S01]  /*166b0*/  STL.64 [R1+0x370], R68 ;  /* 0x0003704401007387 */ /* 0x000fe20000100a00 */
[----:B------:R-:W-:-:S03]  /*166c0*/  MOV R3, R88 ;  /* 0x0000005800037202 */ /* 0x000fc60000000f00 */
        /* <DEDUP_REMOVED lines=35> */
[C---:B---3--:R-:W-:Y:S01]  /*16900*/  FMUL.FTZ R113, R123.reuse, R113 ;  /* 0x000000717b717220 */ /* 0x048fe20000410000 */
        /* <DEDUP_REMOVED lines=20> */
[----:B------:R-:W-:Y:S04]  /*16a50*/  STL.64 [R1+0x3a8], R110 ;  /* 0x0003a86e01007387 */ /* 0x000fe80000100a00 */
[----:B------:R-:W-:Y:S04]  /*16a60*/  STL.64 [R1+0x3b8], R112 ;  /* 0x0003b87001007387 */ /* 0x000fe80000100a00 */
[----:B------:R4:W-:Y:S04]  /*16a70*/  STL.64 [R1+0x3c8], R106 ;  /* 0x0003c86a01007387 */ /* 0x0009e80000100a00 */
[----:B------:R4:W-:Y:S04]  /*16a80*/  STL.64 [R1+0x3d8], R108 ;  /* 0x0003d86c01007387 */ /* 0x0009e80000100a00 */
[----:B------:R4:W-:Y:S04]  /*16a90*/  STL.64 [R1+0x3e8], R114 ;  /* 0x0003e87201007387 */ /* 0x0009e80000100a00 */
[----:B------:R4:W-:Y:S04]  /*16aa0*/  STL.64 [R1+0x3f8], R116 ;  /* 0x0003f87401007387 */ /* 0x0009e80000100a00 */
        /* <DEDUP_REMOVED lines=12> */
[----:B0-----:R-:W4:Y:S04]  /*16b70*/  LDL.64 R6, [R1+0x88] ;  /* 0x0000880001067983 */ /* 0x001f280000100a00 */
[----:B-1----:R-:W4:Y:S04]  /*16b80*/  LDL R10, [R1+0x240] ;  /* 0x00024000010a7983 */ /* 0x002f280000100800 */
        /* <DEDUP_REMOVED lines=115> */
[----:B------:R-:W-:Y:S01]  /*172c0*/  IMAD R6, R146, 0x1000, R6 ;  /* 0x0000100092067824 */ /* 0x000fe200078e0206 */
[----:B------:R-:W-:-:S02]  /*172d0*/  F2FP.BF16.F32.PACK_AB R160, R160, R122 ;  /* 0x0000007aa0a0723e */ /* 0x000fc400000010ff */
[----:B------:R-:W-:Y:S01]  /*172e0*/  STL [R1+0x240], R10 ;  /* 0x0002400a01007387 */ /* 0x000fe20000100800 */
[----:B------:R-:W-:Y:S02]  /*172f0*/  F2FP.BF16.F32.PACK_AB R161, R161, R133 ;  /* 0x00000085a1a1723e */ /* 0x000fe400000010ff */
[----:B------:R-:W-:Y:S01]  /*17300*/  F2FP.BF16.F32.PACK_AB R162, R162, R121 ;  /* 0x00000079a2a2723e */ /* 0x000fe200000010ff */
[----:B------:R-:W-:Y:S01]  /*17310*/  STL [R1+0x244], R11 ;  /* 0x0002440b01007387 */ /* 0x000fe20000100800 */
[----:B------:R-:W-:Y:S02]  /*17320*/  F2FP.BF16.F32.PACK_AB R163, R132, R163 ;  /* 0x000000a384a3723e */ /* 0x000fe400000010ff */
[----:B------:R-:W-:Y:S01]  /*17330*/  F2FP.BF16.F32.PACK_AB R164, R164, R120 ;  /* 0x00000078a4a4723e */ /* 0x000fe200000010ff */
[----:B--2---:R-:W-:Y:S01]  /*17340*/  STL [R1+0x248], R12 ;  /* 0x0002480c01007387 */ /* 0x004fe20000100800 */
[----:B------:R-:W-:Y:S02]  /*17350*/  F2FP.BF16.F32.PACK_AB R165, R131, R165 ;  /* 0x000000a583a5723e */ /* 0x000fe400000010ff */
[----:B------:R-:W-:Y:S01]  /*17360*/  F2FP.BF16.F32.PACK_AB R166, R166, R130 ;  /* 0x00000082a6a6723e */ /* 0x000fe200000010ff */
[----:B------:R-:W-:Y:S01]  /*17370*/  STL [R1+0x24c], R13 ;  /* 0x00024c0d01007387 */ /* 0x000fe20000100800 */
[----:B------:R-:W-:-:S02]  /*17380*/  F2FP.BF16.F32.PACK_AB R167, R129, R167 ;  /* 0x000000a781a7723e */ /* 0x000fc400000010ff */
[----:B------:R-:W-:Y:S01]  /*17390*/  F2FP.BF16.F32.PACK_AB R172, R172, R128 ;  /* 0x00000080acac723e */ /* 0x000fe200000010ff */
[----:B------:R-:W-:Y:S01]  /*173a0*/  STL [R1+0x250], R14 ;  /* 0x0002500e01007387 */ /* 0x000fe20000100800 */
[----:B------:R-:W-:Y:S02]  /*173b0*/  F2FP.BF16.F32.PACK_AB R173, R127, R173 ;  /* 0x000000ad7fad723e */ /* 0x000fe400000010ff */
[----:B------:R-:W-:Y:S01]  /*173c0*/  F2FP.BF16.F32.PACK_AB R174, R126, R174 ;  /* 0x000000ae7eae723e */ /* 0x000fe200000010ff */
[----:B------:R-:W-:Y:S01]  /*173d0*/  STL [R1+0x254], R15 ;  /* 0x0002540f01007387 */ /* 0x000fe20000100800 */
[----:B------:R-:W-:-:S03]  /*173e0*/  F2FP.BF16.F32.PACK_AB R175, R175, R125 ;  /* 0x0000007dafaf723e */ /* 0x000fc600000010ff */
[----:B------:R-:W-:Y:S04]  /*173f0*/  STL [R1+0x258], R24 ;  /* 0x0002581801007387 */ /* 0x000fe80000100800 */
[----:B------:R-:W-:Y:S04]  /*17400*/  STL [R1+0x25c], R25 ;  /* 0x00025c1901007387 */ /* 0x000fe80000100800 */
[----:B------:R-:W-:Y:S04]  /*17410*/  STL [R1+0x260], R26 ;  /* 0x0002601a01007387 */ /* 0x000fe80000100800 */
[----:B------:R0:W-:Y:S04]  /*17420*/  STL [R1+0x264], R27 ;  /* 0x0002641b01007387 */ /* 0x0001e80000100800 */
        /* <DEDUP_REMOVED lines=64> */
[----:B---3--:R-:W-:Y:S04]  /*17830*/  STL [R1+0x368], R92 ;  /* 0x0003685c01007387 */ /* 0x008fe80000100800 */
[----:B------:R-:W-:Y:S04]  /*17840*/  STL [R1+0x36c], R93 ;  /* 0x00036c5d01007387 */ /* 0x000fe80000100800 */
[----:B------:R-:W-:Y:S04]  /*17850*/  STL [R1+0x370], R94 ;  /* 0x0003705e01007387 */ /* 0x000fe80000100800 */
[----:B------:R3:W-:Y:S04]  /*17860*/  STL [R1+0x374], R95 ;  /* 0x0003745f01007387 */ /* 0x0007e80000100800 */
[----:B----4-:R-:W-:Y:S04]  /*17870*/  STL [R1+0x378], R96 ;  /* 0x0003786001007387 */ /* 0x010fe80000100800 */
        /* <DEDUP_REMOVED lines=23> */
[----:B------:R4:W-:Y:S04]  /*179f0*/  STL [R1+0x3d8], R123 ;  /* 0x0003d87b01007387 */ /* 0x0009e80000100800 */
[----:B------:R4:W-:Y:S04]  /*17a00*/  STL [R1+0x3dc], R124 ;  /* 0x0003dc7c01007387 */ /* 0x0009e80000100800 */
        /* <DEDUP_REMOVED lines=44> */
[----:B------:R-:W-:Y:S01]  /*17cd0*/  IMAD R5, R5, 0x2, R3 ;  /* 0x0000000205057824 */ /* 0x000fe200078e0203 */
[----:B------:R-:W-:-:S02]  /*17ce0*/  R2UR UR6, R6 ;  /* 0x00000000060672ca */ /* 0x000fc400000e0000 */
[----:B------:R0:W-:Y:S01]  /*17cf0*/  STSM.16.M88.4 [R3], R160 ;  /* 0x000000a003007844 */ /* 0x0001e20000000200 */
[----:B------:R-:W-:Y:S02]  /*17d00*/  R2UR UR7, R7 ;  /* 0x00000000070772ca */ /* 0x000fe400000e0000 */
[----:B------:R-:W-:Y:S02]  /*17d10*/  F2FP.BF16.F32.PACK_AB R168, R168, R193 ;  /* 0x000000c1a8a8723e */ /* 0x000fe400000010ff */
[----:B------:R-:W-:Y:S02]  /*17d20*/  F2FP.BF16.F32.PACK_AB R169, R9, R169 ;  /* 0x000000a909a9723e */ /* 0x000fe400000010ff */
[----:B------:R-:W-:Y:S02]  /*17d30*/  F2FP.BF16.F32.PACK_AB R170, R21, R170 ;  /* 0x000000aa15aa723e */ /* 0x000fe400000010ff */
[----:B------:R-:W-:Y:S01]  /*17d40*/  F2FP.BF16.F32.PACK_AB R171, R8, R171 ;  /* 0x000000ab08ab723e */ /* 0x000fe200000010ff */
[----:B0-----:R-:W-:-:S02]  /*17d50*/  IMAD R3, R4, 0x2, R3 ;  /* 0x0000000204037824 */ /* 0x001fc400078e0203 */
[----:B------:R-:W-:-:S03]  /*17d60*/  IMAD R4, R4, 0x2, R5 ;  /* 0x0000000204047824 */ /* 0x000fc600078e0205 */
[----:B------:R-:W-:Y:S04]  /*17d70*/  STSM.16.M88.4 [R3], R164 ;  /* 0x000000a403007844 */ /* 0x000fe80000000200 */
[----:B------:R0:W-:Y:S04]  /*17d80*/  STSM.16.M88.4 [R5], R172 ;  /* 0x000000ac05007844 */ /* 0x0001e80000000200 */
[----:B------:R1:W-:Y:S01]  /*17d90*/  STSM.16.M88.4 [R4], R168 ;  /* 0x000000a804007844 */ /* 0x0003e20000000200 */
[----:B0-----:R-:W-:Y:S02]  /*17da0*/  IMAD.MOV.U32 R5, RZ, RZ, R7 ;  /* 0x000000ffff057224 */ /* 0x001fe400078e0007 */
[----:B-1----:R-:W-:Y:S01]  /*17db0*/  VIADD R4, R6, 0x80 ;  /* 0x0000008006047836 */ /* 0x002fe20000000000 */
[----:B--2---:R-:W-:-:S06]  /*17dc0*/  WARPGROUP.ARRIVE ;  /* 0x00000000000079c5 */ /* 0x004fcc0000000000 */
[----:B------:R-:W-:Y:S01]  /*17dd0*/  HGMMA.64x256x16.F32.BF16 R24, R160, gdesc[UR4].tnspB, R24, gsb0 ;  /* 0x43e00004a0187df0 */ /* 0x000fe20008001818 */
[----:B------:R-:W-:Y:S02]  /*17de0*/  R2UR UR6, R4 ;  /* 0x00000000040672ca */ /* 0x000fe400000e0000 */
[----:B------:R-:W-:Y:S01]  /*17df0*/  R2UR UR7, R5 ;  /* 0x00000000050772ca */ /* 0x000fe200000e0000 */
[----:B------:R-:W-:Y:S02]  /*17e00*/  VIADD R4, R6, 0x100 ;  /* 0x0000010006047836 */ /* 0x000fe40000000000 */
        /* <DEDUP_REMOVED lines=279> */
[----:B------:R1:W-:Y:S04]  /*18f80*/  STL [R1+0x210], R4 ;  /* 0x0002100401007387 */ /* 0x0003e80000100800 */
        /* <DEDUP_REMOVED lines=128> */
[----:B-1----:R-:W4:Y:S04]  /*19790*/  LDL R4, [R1+0x28] ;  /* 0x0000280001047983 */ /* 0x002f280000100800 */
[----:B--2---:R3:W5:Y:S01]  /*197a0*/  LDL R3, [R1+0x1c8] ;  /* 0x0001c80001037983 */ /* 0x0047620000100800 */
[----:B------:R-:W-:Y:S01]  /*197b0*/  BSSY B0, `(.L_x_6363) ;  /* 0x0000006000007945 */ /* 0x000fe20003800000 */
[----:B------:R-:W-:Y:S06]  /*197c0*/  BAR.ARV 0xe, 0x100 ;  /* 0x0384000000007b1d */ /* 0x000fec0000002000 */
[----:B----4-:R-:W-:-:S04]  /*197d0*/  LOP3.LUT R4, R4, 0x1, RZ, 0xfc, !PT ;  /* 0x0000000104047812 */ /* 0x010fc800078efcff */
[----:B------:R-:W-:-:S13]  /*197e0*/  ISETP.NE.AND P0, PT, R4, 0x3, PT ;  /* 0x000000030400780c */ /* 0x000fda0003f05270 */
[----:B---3--:R-:W-:Y:S05]  /*197f0*/  @!P0 BRA `(.L_x_6364) ;  /* 0x0000000000048947 */ /* 0x008fea0003800000 */
[----:B------:R-:W-:Y:S01]  /*19800*/  BPT.TRAP 0x1 ;  /* 0x000000040000795c */ /* 0x000fe20000300000 */
.L_x_6364:
[----:B------:R-:W-:Y:S05]  /*19810*/  BSYNC B0 ;  /* 0x0000000000007941 */ /* 0x000fea0003800000 */
.L_x_6363:
        /* <DEDUP_REMOVED lines=9> */
.L_x_6342:
[----:B------:R-:W-:-:S13]  /*198b0*/  ISETP.GE.AND P0, PT, R0, UR42, PT ;  /* 0x0000002a00007c0c */ /* 0x000fda000bf06270 */
[----:B------:R-:W-:Y:S05]  /*198c0*/  @!P0 BRA `(.L_x_6366) ;  /* 0x0000007c00e08947 */ /* 0x000fea0003800000 */
.L_x_6399:
        /* <DEDUP_REMOVED lines=20> */
.L_x_6368:
[----:B------:R-:W-:Y:S05]  /*19a10*/  BSYNC B0 ;  /* 0x0000000000007941 */ /* 0x000fea0003800000 */
.L_x_6367:
        /* <DEDUP_REMOVED lines=9> */
.L_x_6370:
[----:B------:R-:W-:Y:S05]  /*19ab0*/  BSYNC B0 ;  /* 0x0000000000007941 */ /* 0x000fea0003800000 */
.L_x_6369:
[----:B------:R-:W-:Y:S04]  /*19ac0*/  BSSY B0, `(.L_x_6371) ;  /* 0x0000006000007945 */ /* 0x000fe80003800000 */
[----:B-1----:R-:W-:Y:S05]  /*19ad0*/  @P0 BRA `(.L_x_6372) ;  /* 0x0000000000100947 */ /* 0x002fea0003800000 */
[----:B-----5:R-:W-:Y:S01]  /*19ae0*/  IMAD R8, R8, 0x8, R3 ;  /* 0x0000000808087824 */ /* 0x020fe200078e0203 */
[----:B------:R-:W-:-:S04]  /*19af0*/  SHF.L.U32 R9, R9, 0x1f, RZ ;  /* 0x0000001f09097819 */ /* 0x000fc800000006ff */
[----:B------:R-:W1:Y:S02]  /*19b00*/  SYNCS.PHASECHK.TRANS64.TRYWAIT P0, [R8+URZ], R9 ;  /* 0x00000009080075a7 */ /* 0x000e64000800017f */
[----:B-1----:R-:W-:Y:S05]  /*19b10*/  @!P0 BRA `(.L_x_6373) ;  /* 0x0000015400e88947 */ /* 0x002fea0003800000 */
.L_x_6372:
[----:B------:R-:W-:Y:S05]  /*19b20*/  BSYNC B0 ;  /* 0x0000000000007941 */ /* 0x000fea0003800000 */
.L_x_6371:
        /* <DEDUP_REMOVED lines=57> */
.L_x_6375:
[----:B------:R-:W-:Y:S05]  /*19ec0*/  BSYNC B0 ;  /* 0x0000000000007941 */ /* 0x000fea0003800000 */
.L_x_6374:
        /* <DEDUP_REMOVED lines=8> */
.L_x_6377:
[----:B------:R-:W-:Y:S05]  /*19f50*/  BSYNC B0 ;  /* 0x0000000000007941 */ /* 0x000fea0003800000 */
.L_x_6376:
[----:B------:R-:W-:Y:S04]  /*19f60*/  BSSY B0, `(.L_x_6378) ;  /* 0x0000004000007945 */ /* 0x000fe80003800000 */
[----:B-1----:R-:W-:Y:S05]  /*19f70*/  @P0 BRA `(.L_x_6379) ;  /* 0x0000000000080947 */ /* 0x002fea0003800000 */
[----:B------:R-:W1:Y:S02]  /*19f80*/  SYNCS.PHASECHK.TRANS64.TRYWAIT P0, [R4+URZ], R5 ;  /* 0x00000005040075a7 */ /* 0x000e64000800017f */
[----:B-1----:R-:W-:Y:S05]  /*19f90*/  @!P0 BRA `(.L_x_6380) ;  /* 0x0000015000dc8947 */ /* 0x002fea0003800000 */
.L_x_6379:
[----:B------:R-:W-:Y:S05]  /*19fa0*/  BSYNC B0 ;  /* 0x0000000000007941 */ /* 0x000fea0003800000 */
.L_x_6378:
        /* <DEDUP_REMOVED lines=184> */
[----:B------:R-:W-:Y:S01]  /*1ab30*/  VIADD R58, R4, 0x800 ;  /* 0x00000800043a7836 */ /* 0x000fe20000000000 */
[----:B------:R-:W-:Y:S01]  /*1ab40*/  R2UR UR9, R21 ;  /* 0x00000000150972ca */ /* 0x000fe200000e0000 */
        /* <DEDUP_REMOVED lines=247> */
.L_x_6382:
[----:B------:R-:W-:Y:S05]  /*1bac0*/  BSYNC B0 ;  /* 0x0000000000007941 */ /* 0x000fea0003800000 */
.L_x_6381:
        /* <DEDUP_REMOVED lines=10> */
[----:B0-----:R-:W3:Y:S04]  /*1bb70*/  LDL.128 R8, [R1+0xe0] ;  /* 0x0000e00001087983 */ /* 0x001ee80000100c00 */
[----:B--2---:R-:W2:Y:S04]  /*1bb80*/  LD.E R57, desc[UR36][R4.64] ;  /* 0x0000002404397980 */ /* 0x004ea8000c101900 */
[----:B------:R-:W2:Y:S01]  /*1bb90*/  LDL.128 R4, [R1+0xd0] ;  /* 0x0000d00001047983 */ /* 0x000ea20000100c00 */
[----:B----4-:R-:W-:Y:S01]  /*1bba0*/  ISETP.NE.AND P0, PT, R12, 0x1, PT ;  /* 0x000000010c00780c */ /* 0x010fe20003f05270 */
[----:B------:R-:W-:Y:S01]  /*1bbb0*/  IMAD.SHL.U32 R69, R0, 0x40, RZ ;  /* 0x0000004000457824 */ /* 0x000fe200078e00ff */
[----:B---3--:R-:W-:Y:S01]  /*1bbc0*/  ISETP.GE.AND P1, PT, R9, 0x1, PT ;  /* 0x000000010900780c */ /* 0x008fe20003f26270 */
[----:B------:R-:W-:Y:S02]  /*1bbd0*/  BSSY B0, `(.L_x_6383) ;  /* 0x0000078000007945 */ /* 0x000fe40003800000 */
[----:B------:R-:W-:-:S02]  /*1bbe0*/  IMAD.IADD R68, R8, 0x1, -R69 ;  /* 0x0000000108447824 */ /* 0x000fc400078e0a45 */
[-C--:B--2---:R-:W-:Y:S01]  /*1bbf0*/  FMUL.FTZ R21, R28, R57.reuse ;  /* 0x000000391c157220 */ /* 0x084fe20000410000 */
[-C--:B------:R-:W-:Y:S01]  /*1bc00*/  FMUL.FTZ R28, R35, R57.reuse ;  /* 0x00000039231c7220 */ /* 0x080fe20000410000 */
[-C--:B------:R-:W-:Y:S01]  /*1bc10*/  FMUL.FTZ R35, R37, R57.reuse ;  /* 0x0000003925237220 */ /* 0x080fe20000410000 */
[----:B------:R-:W-:Y:S01]  /*1bc20*/  SHF.R.S32.HI R37, RZ, 0x1f, R58 ;  /* 0x0000001fff257819 */ /* 0x000fe2000001143a */
[-C--:B------:R-:W-:Y:S01]  /*1bc30*/  FMUL.FTZ R20, R25, R57.reuse ;  /* 0x0000003919147220 */ /* 0x080fe20000410000 */
[-C--:B------:R-:W-:Y:S02]  /*1bc40*/  FMUL.FTZ R25, R31, R57.reuse ;  /* 0x000000391f197220 */ /* 0x080fe40000410000 */
[----:B------:R-:W-:Y:S01]  /*1bc50*/  LEA.HI R31, R37, R58, RZ, 0x7 ;  /* 0x0000003a251f7211 */ /* 0x000fe200078f38ff */
[-C--:B------:R-:W-:Y:S01]  /*1bc60*/  FMUL.FTZ R62, R32, R57.reuse ;  /* 0x00000039203e7220 */ /* 0x080fe20000410000 */
[-C--:B------:R-:W-:Y:S02]  /*1bc70*/  FMUL.FTZ R32, R39, R57.reuse ;  /* 0x0000003927207220 */ /* 0x080fe40000410000 */
[----:B------:R-:W-:Y:S01]  /*1bc80*/  LOP3.LUT R39, R31, 0xffffff80, RZ, 0xc0, !PT ;  /* 0xffffff801f277812 */ /* 0x000fe200078ec0ff */
[-C--:B------:R-:W-:Y:S01]  /*1bc90*/  FMUL.FTZ R3, R26, R57.reuse ;  /* 0x000000391a037220 */ /* 0x080fe20000410000 */
[-C--:B------:R-:W-:Y:S01]  /*1bca0*/  FMUL.FTZ R44, R44, R57.reuse ;  /* 0x000000392c2c7220 */ /* 0x080fe20000410000 */
[----:B------:R-:W-:-:S02]  /*1bcb0*/  FMUL.FTZ R26, R34, R57 ;  /* 0x00000039221a7220 */ /* 0x000fc40000410000 */
[----:B------:R-:W-:Y:S02]  /*1bcc0*/  IMAD.IADD R39, R58, 0x1, -R39 ;  /* 0x000000013a277824 */ /* 0x000fe400078e0a27 */
[-C--:B------:R-:W-:Y:S01]  /*1bcd0*/  FMUL.FTZ R34, R36, R57.reuse ;  /* 0x0000003924227220 */ /* 0x080fe20000410000 */
[-C--:B------:R-:W-:Y:S01]  /*1bce0*/  FMUL.FTZ R36, R40, R57.reuse ;  /* 0x0000003928247220 */ /* 0x080fe20000410000 */
[----:B------:R0:W1:Y:S01]  /*1bcf0*/  MUFU.TANH R64, R44 ;  /* 0x0000002c00407308 */ /* 0x0000620000002400 */
[-C--:B------:R-:W-:Y:S01]  /*1bd00*/  FMUL.FTZ R45, R45, R57.reuse ;  /* 0x000000392d2d7220 */ /* 0x080fe20000410000 */
[----:B------:R-:W-:Y:S01]  /*1bd10*/  SHF.R.S32.HI R40, RZ, 0x1f, R39 ;  /* 0x0000001fff287819 */ /* 0x000fe20000011427 */
[-C--:B------:R-:W-:Y:S01]  /*1bd20*/  FMUL.FTZ R63, R33, R57.reuse ;  /* 0x00000039213f7220 */ /* 0x080fe20000410000 */
[-C--:B------:R-:W-:Y:S01]  /*1bd30*/  FMUL.FTZ R33, R38, R57.reuse ;  /* 0x0000003926217220 */ /* 0x080fe20000410000 */
[----:B------:R-:W-:Y:S01]  /*1bd40*/  FMUL.FTZ R38, R41, R57 ;  /* 0x0000003929267220 */ /* 0x000fe20000410000 */
[----:B------:R-:W-:-:S02]  /*1bd50*/  LEA.HI R41, R40, R39, RZ, 0x2 ;  /* 0x0000002728297211 */ /* 0x000fc400078f10ff */
[----:B0-----:R-:W-:Y:S01]  /*1bd60*/  LEA.HI R44, R37, R58, RZ, 0x2 ;  /* 0x0000003a252c7211 */ /* 0x001fe200078f10ff */
[----:B------:R0:W2:Y:S01]  /*1bd70*/  MUFU.TANH R66, R45 ;  /* 0x0000002d00427308 */ /* 0x0000a20000002400 */
[-C--:B------:R-:W-:Y:S01]  /*1bd80*/  FMUL.FTZ R14, R24, R57.reuse ;  /* 0x00000039180e7220 */ /* 0x080fe20000410000 */
[-C--:B------:R-:W-:Y:S01]  /*1bd90*/  FMUL.FTZ R24, R30, R57.reuse ;  /* 0x000000391e187220 */ /* 0x080fe20000410000 */
[----:B------:R-:W-:Y:S01]  /*1bda0*/  FMUL.FTZ R30, R42, R57 ;  /* 0x000000392a1e7220 */ /* 0x000fe20000410000 */
[--C-:B------:R-:W-:Y:S02]  /*1bdb0*/  SHF.R.S32.HI R37, RZ, 0x2, R41.reuse ;  /* 0x00000002ff257819 */ /* 0x100fe40000011429 */
[----:B------:R-:W-:Y:S02]  /*1bdc0*/  SHF.R.S32.HI R42, RZ, 0x1f, R41 ;  /* 0x0000001fff2a7819 */ /* 0x000fe40000011429 */
[----:B0-----:R-:W-:Y:S02]  /*1bdd0*/  LOP3.LUT R45, R44, 0xfffffffc, RZ, 0xc0, !PT ;  /* 0xfffffffc2c2d7812 */ /* 0x001fe400078ec0ff */
[----:B------:R-:W-:-:S03]  /*1bde0*/  LEA.HI R42, R42, R37, RZ, 0x3 ;  /* 0x000000252a2a7211 */ /* 0x000fc600078f18ff */
[----:B------:R-:W-:Y:S01]  /*1bdf0*/  IMAD.IADD R45, R58, 0x1, -R45 ;  /* 0x000000013a2d7824 */ /* 0x000fe200078e0a2d */
[----:B------:R-:W-:Y:S02]  /*1be00*/  LEA.HI R40, R40, R39, RZ, 0x5 ;  /* 0x0000002728287211 */ /* 0x000fe400078f28ff */
[----:B------:R-:W-:Y:S02]  /*1be10*/  LOP3.LUT R42, R42, 0xfffffff8, RZ, 0xc0, !PT ;  /* 0xfffffff82a2a7812 */ /* 0x000fe400078ec0ff */
[----:B------:R-:W-:Y:S02]  /*1be20*/  LEA.HI R44, R45, R45, RZ, 0x1 ;  /* 0x0000002d2d2c7211 */ /* 0x000fe400078f08ff */
[----:B------:R-:W-:Y:S02]  /*1be30*/  SHF.R.S32.HI R40, RZ, 0x5, R40 ;  /* 0x00000005ff287819 */ /* 0x000fe40000011428 */
[----:B------:R-:W-:Y:S01]  /*1be40*/  LOP3.LUT R44, R44, 0x1ffffffe, RZ, 0xc0, !PT ;  /* 0x1ffffffe2c2c7812 */ /* 0x000fe200078ec0ff */
[----:B------:R-:W-:-:S02]  /*1be50*/  IMAD.IADD R42, R37, 0x1, -R42 ;  /* 0x00000001252a7824 */ /* 0x000fc400078e0a2a */
[----:B------:R-:W-:Y:S02]  /*1be60*/  IMAD R59, R59, 0x4, R40 ;  /* 0x000000043b3b7824 */ /* 0x000fe400078e0228 */
[----:B------:R-:W-:Y:S02]  /*1be70*/  IMAD.IADD R44, R45, 0x1, -R44 ;  /* 0x000000012d2c7824 */ /* 0x000fe400078e0a2c */
[----:B------:R-:W-:-:S04]  /*1be80*/  IMAD.U32 R45, R59, 0x10, R42 ;  /* 0x000000103b2d7824 */ /* 0x000fc800078e002a */
[----:B------:R-:W-:-:S04]  /*1be90*/  IMAD R44, R44, 0x8, R45 ;  /* 0x000000082c2c7824 */ /* 0x000fc800078e022d */
[----:B------:R-:W-:Y:S01]  /*1bea0*/  @P0 IMAD.HI.U32 R13, R44, R13, RZ ;  /* 0x0000000d2c0d0227 */ /* 0x000fe200078e00ff */
[----:B------:R-:W-:-:S04]  /*1beb0*/  LOP3.LUT R40, R41, 0x7ffffffc, RZ, 0xc0, !PT ;  /* 0x7ffffffc29287812 */ /* 0x000fc800078ec0ff */
[----:B------:R-:W-:Y:S01]  /*1bec0*/  @P0 SHF.R.U32.HI R44, RZ, R60, R13 ;  /* 0x0000003cff2c0219 */ /* 0x000fe2000001160d */
[----:B------:R-:W-:-:S04]  /*1bed0*/  IMAD.IADD R40, R39, 0x1, -R40 ;  /* 0x0000000127287824 */ /* 0x000fc800078e0a28 */
[----:B------:R-:W0:Y:S01]  /*1bee0*/  SHFL.IDX PT, R41, R44, RZ, 0x1c1f ;  /* 0x001c1fff2c297589 */ /* 0x000e2200000e0000 */
[-C--:B------:R-:W-:Y:S01]  /*1bef0*/  FMUL.FTZ R15, R27, R57.reuse ;  /* 0x000000391b0f7220 */ /* 0x080fe20000410000 */
        /* <DEDUP_REMOVED lines=44> */
[----:B------:R-:W1:Y:S08]  /*1c1c0*/  MUFU.TANH R13, R13 ;  /* 0x0000000d000d7308 */ /* 0x000e700000002400 */
[----:B------:R-:W1:Y:S01]  /*1c1d0*/  MUFU.TANH R54, R54 ;  /* 0x0000003600367308 */ /* 0x000e620000002400 */
[----:B------:R-:W-:-:S02]  /*1c1e0*/  IMAD.IADD R58, R42, 0x1, R7 ;  /* 0x000000012a3a7824 */ /* 0x000fc400078e0207 */
[----:B------:R-:W-:Y:S02]  /*1c1f0*/  IMAD.IADD R60, R42, 0x1, R39 ;  /* 0x000000012a3c7824 */ /* 0x000fe400078e0227 */
[--C-:B0-----:R-:W-:Y:S02]  /*1c200*/  IMAD.IADD R6, R58, 0x1, R41.reuse ;  /* 0x000000013a067824 */ /* 0x101fe400078e0229 */
        /* <DEDUP_REMOVED lines=12> */
.L_x_6386:
[----:B------:R-:W-:-:S13]  /*1c2d0*/  ISETP.NE.AND P0, PT, R9, 0x1, PT ;  /* 0x000000010900780c */ /* 0x000fda0003f05270 */
[----:B------:R-:W-:-:S05]  /*1c2e0*/  @P0 IMAD.HI.U32 R42, R8, R10, RZ ;  /* 0x0000000a082a0227 */ /* 0x000fca00078e00ff */
[----:B------:R-:W-:-:S07]  /*1c2f0*/  @P0 SHF.R.U32.HI R8, RZ, R11, R42 ;  /* 0x0000000bff080219 */ /* 0x000fce000001162a */
.L_x_6387:
[----:B------:R-:W-:Y:S05]  /*1c300*/  BSYNC B1 ;  /* 0x0000000000017941 */ /* 0x000fea0003800000 */
.L_x_6385:
[----:B------:R-:W-:-:S04]  /*1c310*/  IMAD R39, R8, R9, -R69 ;  /* 0x0000000908277224 */ /* 0x000fc800078e0a45 */
[----:B------:R-:W-:-:S05]  /*1c320*/  IMAD R8, R40, -0x2, R39 ;  /* 0xfffffffe28087824 */ /* 0x000fca00078e0227 */
[----:B------:R-:W-:Y:S02]  /*1c330*/  VIMNMX R7, R7, R8, !PT ;  /* 0x0000000807077248 */ /* 0x000fe40007fe0100 */
[----:B------:R-:W-:-:S07]  /*1c340*/  VIADDMNMX R6, R8, R9, R6, PT ;  /* 0x0000000908067246 */ /* 0x000fce0003800106 */
.L_x_6384:
[----:B------:R-:W-:Y:S05]  /*1c350*/  BSYNC B0 ;  /* 0x0000000000007941 */ /* 0x000fea0003800000 */
.L_x_6383:
[C---:B------:R-:W-:Y:S01]  /*1c360*/  ISETP.GE.AND P1, PT, R68.reuse, 0x9, PT ;  /* 0x000000094400780c */ /* 0x040fe20003f26270 */
[----:B------:R-:W-:Y:S01]  /*1c370*/  BSSY B0, `(.L_x_6388) ;  /* 0x0000061000007945 */ /* 0x000fe20003800000 */
[----:B------:R-:W-:Y:S02]  /*1c380*/  ISETP.GE.AND P0, PT, R68, 0x2, PT ;  /* 0x000000024400780c */ /* 0x000fe40003f06270 */
[C---:B------:R-:W-:Y:S02]  /*1c390*/  ISETP.GT.AND P2, PT, R7.reuse, 0x8, !P1 ;  /* 0x000000080700780c */ /* 0x040fe40004f44270 */
[----:B------:R-:W-:Y:S02]  /*1c3a0*/  ISETP.GT.AND P3, PT, R7, 0x1, !P0 ;  /* 0x000000010700780c */ /* 0x000fe40004764270 */
[----:B------:R-:W-:Y:S02]  /*1c3b0*/  ISETP.LT.OR P2, PT, R6, 0x9, P2 ;  /* 0x000000090600780c */ /* 0x000fe40001741670 */
[----:B------:R-:W-:-:S02]  /*1c3c0*/  ISETP.GE.AND P4, PT, R68, 0x11, PT ;  /* 0x000000114400780c */ /* 0x000fc40003f86270 */
[----:B------:R-:W-:Y:S02]  /*1c3d0*/  FSEL R61, R21, -INF , !P2 ;  /* 0xff800000153d7808 */ /* 0x000fe40005000000 */
[----:B------:R-:W-:Y:S01]  /*1c3e0*/  ISETP.LT.OR P3, PT, R6, 0x2, P3 ;  /* 0x000000020600780c */ /* 0x000fe20001f61670 */
[----:B------:R-:W0:Y:S01]  /*1c3f0*/  SHFL.IDX PT, R21, R44, 0x1, 0x1c1f ;  /* 0x003c1f002c157f89 */ /* 0x000e2200000e0000 */
        /* <DEDUP_REMOVED lines=38> */
[----:B-1----:R-:W-:Y:S02]  /*1c660*/  FSEL R45, R64, -INF , !P2 ;  /* 0xff800000402d7808 */ /* 0x002fe40005000000 */
        /* <DEDUP_REMOVED lines=41> */
.L_x_6391:
[----:B------:R-:W-:-:S13]  /*1c900*/  ISETP.NE.AND P6, PT, R9, 0x1, PT ;  /* 0x000000010900780c */ /* 0x000fda0003fc5270 */
[----:B------:R-:W-:-:S05]  /*1c910*/  @P6 IMAD.HI.U32 R10, R4, R10, RZ ;  /* 0x0000000a040a6227 */ /* 0x000fca00078e00ff */
[----:B------:R-:W-:-:S07]  /*1c920*/  @P6 SHF.R.U32.HI R4, RZ, R11, R10 ;  /* 0x0000000bff046219 */ /* 0x000fce000001160a */
.L_x_6392:
[----:B------:R-:W-:Y:S05]  /*1c930*/  BSYNC B1 ;  /* 0x0000000000017941 */ /* 0x000fea0003800000 */
.L_x_6390:
[----:B------:R-:W-:-:S04]  /*1c940*/  IMAD R5, R4, R9, -R69 ;  /* 0x0000000904057224 */ /* 0x000fc800078e0a45 */
[----:B------:R-:W-:-:S05]  /*1c950*/  IMAD R40, R40, -0x2, R5 ;  /* 0xfffffffe28287824 */ /* 0x000fca00078e0205 */
[----:B------:R-:W-:Y:S02]  /*1c960*/  VIADDMNMX R6, R40, R9, R6, PT ;  /* 0x0000000928067246 */ /* 0x000fe40003800106 */
[----:B------:R-:W-:-:S07]  /*1c970*/  VIMNMX R7, R7, R40, !PT ;  /* 0x0000002807077248 */ /* 0x000fce0007fe0100 */
.L_x_6389:
[----:B------:R-:W-:Y:S05]  /*1c980*/  BSYNC B0 ;  /* 0x0000000000007941 */ /* 0x000fea0003800000 */
.L_x_6388:
[----:B------:R-:W2:Y:S01]  /*1c990*/  LDL.64 R10, [R1+0x1e0] ;  /* 0x0001e000010a7983 */ /* 0x000ea20000100a00 */
        /* <DEDUP_REMOVED lines=35> */
[----:B------:R-:W-:Y:S01]  /*1cbd0*/  FSEL R30, R30, -INF , !P0 ;  /* 0xff8000001e1e7808 */ /* 0x000fe20004000000 */
[----:B------:R-:W3:Y:S01]  /*1cbe0*/  LDL R14, [R1+0x200] ;  /* 0x00020000010e7983 */ /* 0x000ee20000100800 */
        /* <DEDUP_REMOVED lines=9> */
[C---:B------:R-:W-:Y:S02]  /*1cc80*/  ISETP.LT.OR P2, PT, R6.reuse, 0x2a, P2 ;  /* 0x0000002a0600780c */ /* 0x040fe40001741670 */
[----:B------:R-:W-:Y:S02]  /*1cc90*/  FSEL R50, R31, -INF , !P1 ;  /* 0xff8000001f327808 */ /* 0x000fe40004800000 */
[----:B------:R-:W-:-:S02]  /*1cca0*/  ISETP.LT.OR P3, PT, R6, 0x31, P3 ;  /* 0x000000310600780c */ /* 0x000fc40001f61670 */
[----:B------:R-:W-:Y:S02]  /*1ccb0*/  FSEL R43, R43, -INF , !P2 ;  /* 0xff8000002b2b7808 */ /* 0x000fe40005000000 */
[----:B------:R-:W-:Y:S02]  /*1ccc0*/  ISETP.GT.AND P5, PT, R7, 0x38, !P5 ;  /* 0x000000380700780c */ /* 0x000fe40006fa4270 */
[C---:B------:R-:W-:Y:S02]  /*1ccd0*/  ISETP.LT.OR P4, PT, R6.reuse, 0x32, P4 ;  /* 0x000000320600780c */ /* 0x040fe40002781670 */
[----:B------:R-:W-:Y:S02]  /*1cce0*/  FSEL R37, R37, -INF , !P3 ;  /* 0xff80000025257808 */ /* 0x000fe40005800000 */
[----:B------:R-:W-:Y:S02]  /*1ccf0*/  ISETP.GT.AND P6, PT, R7, 0x39, !P6 ;  /* 0x000000390700780c */ /* 0x000fe400077c4270 */
[----:B------:R-:W-:-:S02]  /*1cd00*/  ISETP.LT.OR P5, PT, R6, 0x39, P5 ;  /* 0x000000390600780c */ /* 0x000fc40002fa1670 */
[----:B------:R-:W-:Y:S02]  /*1cd10*/  FSEL R31, R12, -INF , !P4 ;  /* 0xff8000000c1f7808 */ /* 0x000fe40006000000 */
[----:B------:R-:W-:Y:S02]  /*1cd20*/  ISETP.LT.OR P6, PT, R6, 0x3a, P6 ;  /* 0x0000003a0600780c */ /* 0x000fe400037c1670 */
[----:B------:R-:W-:Y:S01]  /*1cd30*/  FSEL R29, R13, -INF , !P5 ;  /* 0xff8000000d1d7808 */ /* 0x000fe20006800000 */
[----:B------:R-:W4:Y:S01]  /*1cd40*/  LDL.64 R6, [R1+0x1f0] ;  /* 0x0001f00001067983 */ /* 0x000f220000100a00 */
[----:B------:R-:W-:Y:S02]  /*1cd50*/  FSEL R28, R54, -INF , !P6 ;  /* 0xff800000361c7808 */ /* 0x000fe40007000000 */
[----:B--2---:R-:W-:-:S04]  /*1cd60*/  FMNMX.FTZ R3, R67, R10, !PT ;  /* 0x0000000a43037209 */ /* 0x004fc80007810000 */
        /* <DEDUP_REMOVED lines=33> */
[----:B------:R-:W2:Y:S01]  /*1cf80*/  LDL R20, [R1+0x1e4] ;  /* 0x0001e40001147983 */ /* 0x000ea20000100800 */
[----:B0-----:R-:W-:-:S05]  /*1cf90*/  FMNMX.FTZ R3, R8, R3, !PT ;  /* 0x0000000308037209 */ /* 0x001fca0007810000 */
[----:B------:R-:W0:Y:S02]  /*1cfa0*/  SHFL.BFLY PT, R4, R3, 0x1, 0x1f ;  /* 0x0c201f0003047f89 */ /* 0x000e2400000e0000 */
[----:B0-----:R-:W-:Y:S02]  /*1cfb0*/  FMNMX.FTZ R12, R3, R4, !PT ;  /* 0x00000004030c7209 */ /* 0x001fe40007810000 */
[----:B------:R-:W5:Y:S04]  /*1cfc0*/  LDL.64 R4, [R1+0xb8] ;  /* 0x0000b80001047983 */ /* 0x000f680000100a00 */
[----:B------:R-:W-:Y:S04]  /*1cfd0*/  STL [R1+0x1e0], R12 ;  /* 0x0001e00c01007387 */ /* 0x000fe80000100800 */
[----:B------:R-:W3:Y:S04]  /*1cfe0*/  LDL R15, [R1+0x1e0] ;  /* 0x0001e000010f7983 */ /* 0x000ee80000100800 */
[----:B--2---:R-:W0:Y:S02]  /*1cff0*/  SHFL.BFLY PT, R13, R20, 0x2, 0x1f ;  /* 0x0c401f00140d7f89 */ /* 0x004e2400000e0000 */
[----:B0-----:R-:W-:-:S05]  /*1d000*/  FMNMX.FTZ R13, R13, R20, !PT ;  /* 0x000000140d0d7209 */ /* 0x001fca0007810000 */
[----:B------:R-:W0:Y:S01]  /*1d010*/  SHFL.BFLY PT, R8, R13, 0x1, 0x1f ;  /* 0x0c201f000d087f89 */ /* 0x000e2200000e0000 */
[----:B---3--:R-:W-:Y:S02]  /*1d020*/  FSETP.NEU.FTZ.AND P0, PT, R15, -INF , PT ;  /* 0xff8000000f00780b */ /* 0x008fe40003f1d000 */
[----:B0-----:R-:W-:Y:S02]  /*1d030*/  FMNMX.FTZ R8, R13, R8, !PT ;  /* 0x000000080d087209 */ /* 0x001fe40007810000 */
[----:B------:R-:W-:Y:S02]  /*1d040*/  FSEL R3, R15, RZ, P0 ;  /* 0x000000ff0f037208 */ /* 0x000fe40000000000 */
[----:B------:R-:W-:-:S03]  /*1d050*/  FSETP.NEU.FTZ.AND P0, PT, R8, -INF , PT ;  /* 0xff8000000800780b */ /* 0x000fc60003f1d000 */
[----:B------:R-:W-:Y:S01]  /*1d060*/  FADD.FTZ R3, R10, -R3 ;  /* 0x800000030a037221 */ /* 0x000fe20000010000 */
[----:B------:R-:W-:-:S05]  /*1d070*/  FSEL R10, R8, RZ, P0 ;  /* 0x000000ff080a7208 */ /* 0x000fca0000000000 */
        /* <DEDUP_REMOVED lines=9> */
[----:B-----5:R-:W2:Y:S01]  /*1d110*/  LD.E R9, desc[UR36][R4.64+0x4] ;  /* 0x0000042404097980 */ /* 0x020ea2000c101900 */
        /* <DEDUP_REMOVED lines=12> */
.L_x_6394:
[----:B------:R-:W-:Y:S05]  /*1d1e0*/  BSYNC B0 ;  /* 0x0000000000007941 */ /* 0x000fea0003800000 */
.L_x_6393:
        /* <DEDUP_REMOVED lines=9> */
.L_x_6396:
[----:B------:R-:W-:Y:S05]  /*1d280*/  BSYNC B0 ;  /* 0x0000000000007941 */ /* 0x000fea0003800000 */
.L_x_6395:
[----:B------:R-:W2:Y:S04]  /*1d290*/  LDL R63, [R1+0x200] ;  /* 0x00020000013f7983 */ /* 0x000ea80000100800 */
[----:B------:R-:W2:Y:S04]  /*1d2a0*/  LDL.64 R10, [R1+0x1e0] ;  /* 0x0001e000010a7983 */ /* 0x000ea80000100a00 */
[----:B------:R-:W3:Y:S04]  /*1d2b0*/  LDL.64 R8, [R1+0x1f0] ;  /* 0x0001f00001087983 */ /* 0x000ee80000100a00 */
[----:B------:R-:W4:Y:S04]  /*1d2c0*/  LDL.64 R24, [R1+0x400] ;  /* 0x0004000001187983 */ /* 0x000f280000100a00 */
[----:B------:R-:W3:Y:S04]  /*1d2d0*/  LDL.64 R26, [R1+0x408] ;  /* 0x00040800011a7983 */ /* 0x000ee80000100a00 */
        /* <DEDUP_REMOVED lines=12> */
[----:B0-----:R-:W3:Y:S04]  /*1d3a0*/  LDL.64 R6, [R1+0x238] ;  /* 0x0002380001067983 */ /* 0x001ee80000100a00 */
        /* <DEDUP_REMOVED lines=13> */
[----:B------:R-:W3:Y:S01]  /*1d480*/  LDL R144, [R1+0x1c8] ;  /* 0x0001c80001907983 */ /* 0x000ee20000100800 */
[C---:B--2---:R-:W-:Y:S01]  /*1d490*/  FMUL.FTZ R3, R10.reuse, R63 ;  /* 0x0000003f0a037220 */ /* 0x044fe20000410000 */
[----:B------:R-:W-:-:S04]  /*1d4a0*/  FSETP.NEU.FTZ.AND P0, PT, R10, -INF , PT ;  /* 0xff8000000a00780b */ /* 0x000fc80003f1d000 */
[----:B------:R-:W-:Y:S01]  /*1d4b0*/  FSEL R10, R3, RZ, P0 ;  /* 0x000000ff030a7208 */ /* 0x000fe20000000000 */
[C---:B------:R-:W-:Y:S01]  /*1d4c0*/  FMUL.FTZ R3, R11.reuse, R63 ;  /* 0x0000003f0b037220 */ /* 0x040fe20000410000 */
        /* <DEDUP_REMOVED lines=26> */
[-C--:B------:R-:W-:Y:S01]  /*1d670*/  FFMA.FTZ R193, R35, R63.reuse, -R10 ;  /* 0x0000003f23c17223 */ /* 0x080fe2000001080a */
        /* <DEDUP_REMOVED lines=8> */
[----:B------:R-:W-:Y:S01]  /*1d700*/  FFMA.FTZ R171, R29, R63, -R11 ;  /* 0x0000003f1dab7223 */ /* 0x000fe2000001080b */
[C---:B----4-:R-:W-:Y:S01]  /*1d710*/  FMUL.FTZ R25, R131.reuse, R25 ;  /* 0x0000001983197220 */ /* 0x050fe20000410000 */
[C---:B------:R-:W-:Y:S01]  /*1d720*/  FMUL.FTZ R24, R131.reuse, R24 ;  /* 0x0000001883187220 */ /* 0x040fe20000410000 */
[C---:B---3--:R-:W-:Y:S01]  /*1d730*/  FMUL.FTZ R27, R130.reuse, R27 ;  /* 0x0000001b821b7220 */ /* 0x048fe20000410000 */
[----:B------:R-:W-:Y:S01]  /*1d740*/  FMUL.FTZ R26, R130, R26 ;  /* 0x0000001a821a7220 */ /* 0x000fe20000410000 */
        /* <DEDUP_REMOVED lines=19> */
[C---:B------:R-:W-:Y:S01]  /*1d880*/  FMUL.FTZ R103, R131.reuse, R103 ;  /* 0x0000006783677220 */ /* 0x040fe20000410000 */
[C---:B------:R-:W-:Y:S01]  /*1d890*/  FMUL.FTZ R102, R131.reuse, R102 ;  /* 0x0000006683667220 */ /* 0x040fe20000410000 */
[C---:B------:R-:W-:Y:S01]  /*1d8a0*/  FMUL.FTZ R109, R131.reuse, R101 ;  /* 0x00000065836d7220 */ /* 0x040fe20000410000 */
[----:B------:R-:W-:Y:S01]  /*1d8b0*/  FMUL.FTZ R108, R131, R100 ;  /* 0x00000064836c7220 */ /* 0x000fe20000410000 */
[----:B------:R-:W-:Y:S01]  /*1d8c0*/  FMUL.FTZ R111, R130, R111 ;  /* 0x0000006f826f7220 */ /* 0x000fe20000410000 */
[----:B------:R-:W0:Y:S01]  /*1d8d0*/  MUFU.EX2 R162, R162 ;  /* 0x000000a200a27308 */ /* 0x000e220000000800 */
[----:B-1----:R-:W-:Y:S01]  /*1d8e0*/  FADD.FTZ R10, R161, R10 ;  /* 0x0000000aa10a7221 */ /* 0x002fe20000010000 */
[----:B--2---:R-:W-:Y:S01]  /*1d8f0*/  FADD.FTZ R8, R120, R3 ;  /* 0x0000000378087221 */ /* 0x004fe20000010000 */
[C---:B------:R-:W-:Y:S01]  /*1d900*/  FMUL.FTZ R110, R130.reuse, R110 ;  /* 0x0000006e826e7220 */ /* 0x040fe20000410000 */
[C---:B------:R-:W-:Y:S01]  /*1d910*/  FMUL.FTZ R113, R130.reuse, R105 ;  /* 0x0000006982717220 */ /* 0x040fe20000410000 */
[C---:B------:R-:W-:Y:S01]  /*1d920*/  FMUL.FTZ R112, R130.reuse, R104 ;  /* 0x0000006882707220 */ /* 0x040fe20000410000 */
[C---:B------:R-:W-:Y:S01]  /*1d930*/  FMUL.FTZ R7, R130.reuse, R7 ;  /* 0x0000000782077220 */ /* 0x040fe20000410000 */
[----:B------:R-:W-:Y:S01]  /*1d940*/  FMUL.FTZ R6, R130, R6 ;  /* 0x0000000682067220 */ /* 0x000fe20000410000 */
        /* <DEDUP_REMOVED lines=9> */
[----:B------:R-:W4:Y:S04]  /*1d9e0*/  LDL.64 R58, [R1+0x3c0] ;  /* 0x0003c000013a7983 */ /* 0x000f280000100a00 */
[----:B------:R-:W4:Y:S01]  /*1d9f0*/  LDL.64 R56, [R1+0x3d0] ;  /* 0x0003d00001387983 */ /* 0x000f220000100a00 */
[----:B------:R-:W1:Y:S01]  /*1da00*/  MUFU.EX2 R164, R164 ;  /* 0x000000a400a47308 */ /* 0x000e620000000800 */
[----:B0-----:R-:W-:Y:S01]  /*1da10*/  FADD.FTZ R8, R128, R9 ;  /* 0x0000000980087221 */ /* 0x001fe20000010000 */
[----:B------:R-:W-:Y:S01]  /*1da20*/  FADD.FTZ R3, R162, R3 ;  /* 0x00000003a2037221 */ /* 0x000fe20000010000 */
[----:B------:R-:W4:Y:S04]  /*1da30*/  LDL.64 R44, [R1+0x3e0] ;  /* 0x0003e000012c7983 */ /* 0x000f280000100a00 */
[----:B------:R-:W4:Y:S01]  /*1da40*/  LDL.64 R48, [R1+0x258] ;  /* 0x0002580001307983 */ /* 0x000f220000100a00 */
[----:B------:R-:W0:Y:S08]  /*1da50*/  MUFU.EX2 R167, R167 ;  /* 0x000000a700a77308 */ /* 0x000e300000000800 */
[----:B------:R-:W0:Y:S01]  /*1da60*/  MUFU.EX2 R166, R166 ;  /* 0x000000a600a67308 */ /* 0x000e220000000800 */
[----:B-1----:R-:W-:Y:S01]  /*1da70*/  FADD.FTZ R8, R165, R8 ;  /* 0x00000008a5087221 */ /* 0x002fe20000010000 */
[----:B------:R-:W-:Y:S01]  /*1da80*/  FADD.FTZ R3, R118, R3 ;  /* 0x0000000376037221 */ /* 0x000fe20000010000 */
[----:B------:R-:W4:Y:S04]  /*1da90*/  LDL.64 R52, [R1+0x3f0] ;  /* 0x0003f00001347983 */ /* 0x000f280000100a00 */
[----:B------:R-:W4:Y:S01]  /*1daa0*/  LDL.64 R46, [R1+0x268] ;  /* 0x00026800012e7983 */ /* 0x000f220000100a00 */
[----:B------:R-:W1:Y:S08]  /*1dab0*/  MUFU.EX2 R125, R125 ;  /* 0x0000007d007d7308 */ /* 0x000e700000000800 */
[----:B------:R-:W1:Y:S01]  /*1dac0*/  MUFU.EX2 R126, R126 ;  /* 0x0000007e007e7308 */ /* 0x000e620000000800 */
[----:B------:R-:W-:Y:S01]  /*1dad0*/  FADD.FTZ R8, R127, R8 ;  /* 0x000000087f087221 */ /* 0x000fe20000010000 */
[----:B------:R-:W-:Y:S01]  /*1dae0*/  FADD.FTZ R3, R164, R3 ;  /* 0x00000003a4037221 */ /* 0x000fe20000010000 */
[----:B------:R-:W4:Y:S04]  /*1daf0*/  LDL.64 R50, [R1+0x248] ;  /* 0x0002480001327983 */ /* 0x000f280000100a00 */
[----:B------:R-:W4:Y:S01]  /*1db00*/  LDL.64 R34, [R1+0x278] ;  /* 0x0002780001227983 */ /* 0x000f220000100a00 */
[----:B------:R-:W1:Y:S08]  /*1db10*/  MUFU.EX2 R173, R173 ;  /* 0x000000ad00ad7308 */ /* 0x000e700000000800 */
        /* <DEDUP_REMOVED lines=9> */
[----:B------:R-:W4:Y:S05]  /*1dbb0*/  LDL.64 R32, [R1+0x2d8] ;  /* 0x0002d80001207983 */ /* 0x000f2a0000100a00 */
[----:B------:R-:W1:Y:S01]  /*1dbc0*/  MUFU.EX2 R121, R121 ;  /* 0x0000007900797308 */ /* 0x000e620000000800 */
[----:B------:R-:W-:-:S07]  /*1dbd0*/  FFMA.FTZ R9, R31, R63, -R11 ;  /* 0x0000003f1f097223 */ /* 0x000fce000001080b */
        /* <DEDUP_REMOVED lines=14> */
[----:B------:R-:W4:Y:S04]  /*1dcc0*/  LDL.64 R62, [R1+0x3a0] ;  /* 0x0003a000013e7983 */ /* 0x000f280000100a00 */
[----:B------:R-:W4:Y:S01]  /*1dcd0*/  LDL.64 R30, [R1+0x2e8] ;  /* 0x0002e800011e7983 */ /* 0x000f220000100a00 */
[----:B------:R-:W-:Y:S03]  /*1dce0*/  MUFU.EX2 R168, R168 ;  /* 0x000000a800a87308 */ /* 0x000fe60000000800 */
[----:B------:R-:W4:Y:S04]  /*1dcf0*/  LDL.64 R92, [R1+0x348] ;  /* 0x00034800015c7983 */ /* 0x000f280000100a00 */
[----:B------:R-:W4:Y:S01]  /*1dd00*/  LDL.64 R100, [R1+0x388] ;  /* 0x0003880001647983 */ /* 0x000f220000100a00 */
[----:B------:R-:W1:Y:S01]  /*1dd10*/  MUFU.EX2 R9, R9 ;  /* 0x0000000900097308 */ /* 0x000e620000000800 */
[----:B------:R-:W-:Y:S01]  /*1dd20*/  FADD.FTZ R28, R175, R10 ;  /* 0x0000000aaf1c7221 */ /* 0x000fe20000010000 */
[----:B------:R-:W-:Y:S01]  /*1dd30*/  FADD.FTZ R10, R174, R3 ;  /* 0x00000003ae0a7221 */ /* 0x000fe20000010000 */
[----:B------:R-:W4:Y:S05]  /*1dd40*/  LDL.64 R104, [R1+0x3c8] ;  /* 0x0003c80001687983 */ /* 0x000f2a0000100a00 */
[----:B------:R-:W-:Y:S08]  /*1dd50*/  MUFU.EX2 R170, R170 ;  /* 0x000000aa00aa7308 */ /* 0x000ff00000000800 */
[----:B------:R-:W1:Y:S01]  /*1dd60*/  MUFU.EX2 R171, R171 ;  /* 0x000000ab00ab7308 */ /* 0x000e620000000800 */
[----:B0-----:R-:W-:Y:S01]  /*1dd70*/  FADD.FTZ R28, R169, R28 ;  /* 0x0000001ca91c7221 */ /* 0x001fe20000010000 */
[----:B------:R-:W-:-:S06]  /*1dd80*/  FADD.FTZ R3, R195, R10 ;  /* 0x0000000ac3037221 */ /* 0x000fcc0000010000 */
[----:B------:R-:W0:Y:S08]  /*1dd90*/  MUFU.EX2 R193, R193 ;  /* 0x000000c100c17308 */ /* 0x000e300000000800 */
[----:B------:R-:W0:Y:S01]  /*1dda0*/  MUFU.EX2 R8, R8 ;  /* 0x0000000800087308 */ /* 0x000e220000000800 */
[----:B-1----:R-:W-:Y:S01]  /*1ddb0*/  FADD.FTZ R28, R9, R28 ;  /* 0x0000001c091c7221 */ /* 0x002fe20000010000 */
[----:B------:R-:W-:-:S03]  /*1ddc0*/  FADD.FTZ R3, R168, R3 ;  /* 0x00000003a8037221 */ /* 0x000fc60000010000 */
[----:B------:R-:W-:Y:S01]  /*1ddd0*/  FADD.FTZ R11, R171, R28 ;  /* 0x0000001cab0b7221 */ /* 0x000fe20000010000 */
[----:B------:R-:W-:Y:S01]  /*1dde0*/  FADD.FTZ R10, R170, R3 ;  /* 0x00000003aa0a7221 */ /* 0x000fe20000010000 */
[----:B------:R-:W4:Y:S03]  /*1ddf0*/  LDL.64 R28, [R1+0x2f8] ;  /* 0x0002f800011c7983 */ /* 0x000f260000100a00 */
[----:B0-----:R-:W-:Y:S01]  /*1de00*/  FADD.FTZ R10, R193, R10 ;  /* 0x0000000ac10a7221 */ /* 0x001fe20000010000 */
[----:B------:R-:W-:-:S05]  /*1de10*/  FADD.FTZ R11, R8, R11 ;  /* 0x0000000b080b7221 */ /* 0x000fca0000010000 */
[----:B------:R0:W-:Y:S01]  /*1de20*/  STL.64 [R1+0x1f0], R10 ;  /* 0x0001f00a01007387 */ /* 0x0001e20000100a00 */
[----:B------:R-:W-:Y:S06]  /*1de30*/  BAR.SYNC.DEFER_BLOCKING 0xf, 0x100 ;  /* 0x03c4000000007b1d */ /* 0x000fec0000010000 */
[----:B0-----:R-:W4:Y:S04]  /*1de40*/  LDL.64 R10, [R1+0x350] ;  /* 0x00035000010a7983 */ /* 0x001f280000100a00 */
[----:B------:R-:W4:Y:S04]  /*1de50*/  LD.E.64 R88, desc[UR36][R4.64+0x8] ;  /* 0x0000082404587980 */ /* 0x000f28000c101b00 */
[----:B------:R-:W4:Y:S04]  /*1de60*/  LD.E.64 R4, desc[UR36][R4.64] ;  /* 0x0000002404047980 */ /* 0x000f28000c101b00 */
        /* <DEDUP_REMOVED lines=13> */
[----:B0-----:R-:W4:Y:S04]  /*1df40*/  LDL.64 R24, [R1+0x2c8] ;  /* 0x0002c80001187983 */ /* 0x001f280000100a00 */
[----:B-1----:R-:W4:Y:S04]  /*1df50*/  LDL.64 R26, [R1+0x308] ;  /* 0x00030800011a7983 */ /* 0x002f280000100a00 */
[----:B------:R-:W4:Y:S04]  /*1df60*/  LDL.64 R12, [R1+0x318] ;  /* 0x00031800010c7983 */ /* 0x000f280000100a00 */
[----:B------:R-:W4:Y:S04]  /*1df70*/  LDL.64 R20, [R1+0x328] ;  /* 0x0003280001147983 */ /* 0x000f280000100a00 */
[----:B------:R-:W4:Y:S04]  /*1df80*/  LDL.64 R14, [R1+0x338] ;  /* 0x00033800010e7983 */ /* 0x000f280000100a00 */
[----:B------:R-:W4:Y:S04]  /*1df90*/  LDL.64 R94, [R1+0x358] ;  /* 0x00035800015e7983 */ /* 0x000f280000100a00 */
[----:B------:R-:W4:Y:S04]  /*1dfa0*/  LDL.64 R96, [R1+0x368] ;  /* 0x0003680001607983 */ /* 0x000f280000100a00 */
[----:B------:R-:W4:Y:S04]  /*1dfb0*/  LDL.64 R98, [R1+0x378] ;  /* 0x0003780001627983 */ /* 0x000f280000100a00 */
[----:B--2---:R-:W2:Y:S04]  /*1dfc0*/  LDL.64 R102, [R1+0x398] ;  /* 0x0003980001667983 */ /* 0x004ea80000100a00 */
[----:B------:R-:W2:Y:S04]  /*1dfd0*/  LDL.64 R106, [R1+0x3a8] ;  /* 0x0003a800016a7983 */ /* 0x000ea80000100a00 */
[----:B------:R-:W2:Y:S04]  /*1dfe0*/  LDL.64 R108, [R1+0x3b8] ;  /* 0x0003b800016c7983 */ /* 0x000ea80000100a00 */
[----:B------:R-:W2:Y:S04]  /*1dff0*/  LDL.64 R110, [R1+0x3d8] ;  /* 0x0003d800016e7983 */ /* 0x000ea80000100a00 */
[----:B---3--:R-:W3:Y:S04]  /*1e000*/  LDL.64 R112, [R1+0x3e8] ;  /* 0x0003e80001707983 */ /* 0x008ee80000100a00 */
        /* <DEDUP_REMOVED lines=98> */
[----:B------:R1:W-:Y:S04]  /*1e630*/  STL.64 [R1+0x350], R10 ;  /* 0x0003500a01007387 */ /* 0x0003e80000100a00 */
        /* <DEDUP_REMOVED lines=208> */
[----:B---3--:R-:W-:Y:S01]  /*1f340*/  STL [R1+0x250], R14 ;  /* 0x0002500e01007387 */ /* 0x008fe20000100800 */
[----:B------:R-:W-:Y:S02]  /*1f350*/  F2FP.BF16.F32.PACK_AB R173, R123, R173 ;  /* 0x000000ad7bad723e */ /* 0x000fe400000010ff */
[----:B------:R-:W-:Y:S01]  /*1f360*/  F2FP.BF16.F32.PACK_AB R174, R174, R122 ;  /* 0x0000007aaeae723e */ /* 0x000fe200000010ff */
[----:B------:R-:W-:Y:S01]  /*1f370*/  STL [R1+0x254], R15 ;  /* 0x0002540f01007387 */ /* 0x000fe20000100800 */
[----:B------:R-:W-:-:S03]  /*1f380*/  F2FP.BF16.F32.PACK_AB R175, R175, R121 ;  /* 0x00000079afaf723e */ /* 0x000fc600000010ff */
        /* <DEDUP_REMOVED lines=110> */
[----:B0-----:R-:W4:Y:S04]  /*1fa70*/  LDL.128 R24, [R1+0x210] ;  /* 0x0002100001187983 */ /* 0x001f280000100c00 */
[----:B-1----:R-:W4:Y:S04]  /*1fa80*/  LDL.128 R28, [R1+0x220] ;  /* 0x00022000011c7983 */ /* 0x002f280000100c00 */
[----:B--2---:R-:W2:Y:S04]  /*1fa90*/  LDL.128 R32, [R1+0x230] ;  /* 0x0002300001207983 */ /* 0x004ea80000100c00 */
[----:B---3--:R-:W2:Y:S04]  /*1faa0*/  LDL.128 R36, [R1+0x240] ;  /* 0x0002400001247983 */ /* 0x008ea80000100c00 */
        /* <DEDUP_REMOVED lines=464> */
.L_x_6398:
[----:B------:R-:W-:Y:S05]  /*217b0*/  BSYNC B0 ;  /* 0x0000000000007941 */ /* 0x000fea0003800000 */
.L_x_6397:
[----:B------:R-:W2:Y:S04]  /*217c0*/  LDL.64 R6, [R1+0x48] ;  /* 0x0000480001067983 */ /* 0x000ea80000100a00 */
[----:B------:R-:W3:Y:S01]  /*217d0*/  LDL R4, [R1+0x34] ;  /* 0x0000340001047983 */ /* 0x000ee20000100800 */
[C---:B------:R-:W-:Y:S01]  /*217e0*/  ISETP.GT.AND P0, PT, R0.reuse, UR42, PT ;  /* 0x0000002a00007c0c */ /* 0x040fe2000bf04270 */
[----:B------:R-:W-:Y:S01]  /*217f0*/  VIADD R0, R0, 0xffffffff ;  /* 0xffffffff00007836 */ /* 0x000fe20000000000 */
[----:B--2---:R-:W-:-:S05]  /*21800*/  MOV R6, R6 ;  /* 0x0000000600067202 */ /* 0x004fca0000000f00 */
[----:B-----5:R-:W-:-:S05]  /*21810*/  IMAD R3, R3, 0x8, R6 ;  /* 0x0000000803037824 */ /* 0x020fca00078e0206 */
[----:B---3--:R-:W-:-:S04]  /*21820*/  PRMT R3, R4, 0x654, R3 ;  /* 0x0000065404037816 */ /* 0x008fc80000000003 */
[----:B------:R1:W-:Y:S01]  /*21830*/  SYNCS.ARRIVE.TRANS64.RED.A1T0 RZ, [R3+URZ], RZ ;  /* 0x000000ff03ff79a7 */ /* 0x0003e2000810043f */
[----:B------:R-:W-:Y:S05]  /*21840*/  @P0 BRA `(.L_x_6399) ;  /* 0xffffff8000200947 */ /* 0x000fea000383ffff */
.L_x_6366:
[----:B------:R-:W-:Y:S05]  /*21850*/  WARPSYNC.ALL ;  /* 0x0000000000007948 */ /* 0x000fea0003800000 */
[----:B------:R-:W2:Y:S04]  /*21860*/  LDL R5, [R1+0x1f0] ;  /* 0x0001f00001057983 */ /* 0x000ea80000100800 */
[----:B------:R-:W3:Y:S04]  /*21870*/  LDL R8, [R1+0x1f4] ;  /* 0x0001f40001087983 */ /* 0x000ee80000100800 */
[----:B------:R-:W4:Y:S01]  /*21880*/  LDL.64 R10, [R1+0xb8] ;  /* 0x0000b800010a7983 */ /* 0x000f220000100a00 */
[----:B------:R-:W-:Y:S08]  /*21890*/  BAR.ARV 0x8, 0x100 ;  /* 0x0204000000007b1d */ /* 0x000ff00000002000 */
[----:B------:R-:W-:Y:S06]  /*218a0*/  BAR.SYNC.DEFER_BLOCKING 0xf, 0x100 ;  /* 0x03c4000000007b1d */ /* 0x000fec0000010000 */
[----:B--2---:R-:W2:Y:S02]  /*218b0*/  SHFL.BFLY PT, R0, R5, 0x2, 0x1f ;  /* 0x0c401f0005007f89 */ /* 0x004ea400000e0000 */
[----:B--2---:R-:W-:-:S05]  /*218c0*/  FADD.FTZ R0, R5, R0 ;  /* 0x0000000005007221 */ /* 0x004fca0000010000 */
[----:B01----:R-:W0:Y:S02]  /*218d0*/  SHFL.BFLY PT, R3, R0, 0x1, 0x1f ;  /* 0x0c201f0000037f89 */ /* 0x003e2400000e0000 */
[----:B0-----:R-:W-:-:S05]  /*218e0*/  FADD.FTZ R4, R0, R3 ;  /* 0x0000000300047221 */ /* 0x001fca0000010000 */
        /* <DEDUP_REMOVED lines=15> */
[----:B------:R-:W-:Y:S02]  /*219e0*/  IMAD.MOV.U32 R8, RZ, RZ, -0x800000 ;  /* 0xff800000ff087424 */ /* 0x000fe400078e00ff */
[----:B0-----:R-:W-:Y:S01]  /*219f0*/  @P2 FMUL.FTZ R20, R9, 0.69314718246459960938 ;  /* 0x3f31721809142820 */ /* 0x001fe20000410000 */
[----:B-1----:R-:W-:Y:S01]  /*21a00*/  @P1 FMUL.FTZ R6, R6, 0.69314718246459960938 ;  /* 0x3f31721806061820 */ /* 0x002fe20000410000 */
[----:B------:R-:W-:Y:S01]  /*21a10*/  STL [R1+0x1f4], R12 ;  /* 0x0001f40c01007387 */ /* 0x000fe20000100800 */
[----:B---3--:R-:W-:-:S04]  /*21a20*/  @P2 FMUL.FTZ R7, R7, 0.69314718246459960938 ;  /* 0x3f31721807072820 */ /* 0x008fc80000410000 */
[----:B-----5:R-:W-:-:S05]  /*21a30*/  @P2 FFMA.FTZ R8, R7, R14, R20 ;  /* 0x0000000e07082223 */ /* 0x020fca0000010014 */
[----:B------:R0:W-:Y:S01]  /*21a40*/  STL [R1+0x1f4], R8 ;  /* 0x0001f40801007387 */ /* 0x0001e20000100800 */
[----:B--2---:R-:W-:-:S04]  /*21a50*/  @P1 FMUL.FTZ R5, R5, 0.69314718246459960938 ;  /* 0x3f31721805051820 */ /* 0x004fc80000410000 */
[----:B----4-:R-:W-:Y:S02]  /*21a60*/  @P1 FFMA.FTZ R0, R5, R4, R6 ;  /* 0x0000000405001223 */ /* 0x010fe40000010006 */
[----:B------:R-:W2:Y:S04]  /*21a70*/  LDL R4, [R1+0x1c8] ;  /* 0x0001c80001047983 */ /* 0x000ea80000100800 */
[----:B------:R1:W-:Y:S04]  /*21a80*/  STL [R1+0x1f0], R0 ;  /* 0x0001f00001007387 */ /* 0x0003e80000100800 */
[----:B------:R-:W3:Y:S02]  /*21a90*/  LD.E R3, desc[UR36][R10.64+0x4] ;  /* 0x000004240a037980 */ /* 0x000ee4000c101900 */
[----:B---3--:R-:W-:-:S13]  /*21aa0*/  ISETP.NE.AND P0, PT, R3, RZ, PT ;  /* 0x000000ff0300720c */ /* 0x008fda0003f05270 */
        /* <DEDUP_REMOVED lines=21> */
[----:B0-----:R-:W3:Y:S04]  /*21c00*/  LDL.64 R8, [R1+0x400] ;  /* 0x0004000001087983 */ /* 0x001ee80000100a00 */
[----:B------:R-:W4:Y:S04]  /*21c10*/  LDL.64 R6, [R1+0x408] ;  /* 0x0004080001067983 */ /* 0x000f280000100a00 */
        /* <DEDUP_REMOVED lines=62> */
[----:B------:R-:W-:Y:S01]  /*22000*/  ISETP.NE.AND P0, PT, R134, 0x2, PT ;  /* 0x000000028600780c */ /* 0x000fe20003f05270 */
[-C--:B---3--:R-:W-:Y:S01]  /*22010*/  FMUL.FTZ R9, R9, R3.reuse ;  /* 0x0000000309097220 */ /* 0x088fe20000410000 */
[-C--:B------:R-:W-:Y:S01]  /*22020*/  FMUL.FTZ R8, R8, R3.reuse ;  /* 0x0000000308087220 */ /* 0x080fe20000410000 */
[-C--:B----4-:R-:W-:Y:S01]  /*22030*/  FMUL.FTZ R7, R7, R0.reuse ;  /* 0x0000000007077220 */ /* 0x090fe20000410000 */
[-C--:B------:R-:W-:Y:S01]  /*22040*/  FMUL.FTZ R6, R6, R0.reuse ;  /* 0x0000000006067220 */ /* 0x080fe20000410000 */
[-C--:B-----5:R-:W-:Y:S01]  /*22050*/  FMUL.FTZ R5, R5, R3.reuse ;  /* 0x0000000305057220 */ /* 0x0a0fe20000410000 */
[-C--:B------:R-:W-:Y:S01]  /*22060*/  FMUL.FTZ R4, R4, R3.reuse ;  /* 0x0000000304047220 */ /* 0x080fe20000410000 */
[----:B------:R0:W-:Y:S04]  /*22070*/  STL.64 [R1+0x400], R8 ;  /* 0x0004000801007387 */ /* 0x0001e80000100a00 */
[----:B------:R1:W-:Y:S04]  /*22080*/  STL.64 [R1+0x408], R6 ;  /* 0x0004080601007387 */ /* 0x0003e80000100a00 */
[----:B------:R2:W-:Y:S04]  /*22090*/  STL.64 [R1+0x210], R4 ;  /* 0x0002100401007387 */ /* 0x0005e80000100a00 */
[----:B0-----:R-:W3:Y:S04]  /*220a0*/  LDL.64 R8, [R1+0x3f8] ;  /* 0x0003f80001087983 */ /* 0x001ee80000100a00 */
[----:B-1----:R-:W4:Y:S04]  /*220b0*/  LDL.64 R6, [R1+0x3c8] ;  /* 0x0003c80001067983 */ /* 0x002f280000100a00 */
[----:B--2---:R-:W2:Y:S04]  /*220c0*/  LDL.64 R4, [R1+0x3e8] ;  /* 0x0003e80001047983 */ /* 0x004ea80000100a00 */
[----:B------:R-:W5:Y:S01]  /*220d0*/  @!P0 LDL R133, [R1+0x1cc] ;  /* 0x0001cc0001858983 */ /* 0x000f620000100800 */
[-C--:B------:R-:W-:Y:S01]  /*220e0*/  FMUL.FTZ R15, R15, R0.reuse ;  /* 0x000000000f0f7220 */ /* 0x080fe20000410000 */
[-C--:B------:R-:W-:Y:S01]  /*220f0*/  FMUL.FTZ R14, R14, R0.reuse ;  /* 0x000000000e0e7220 */ /* 0x080fe20000410000 */
[-C--:B------:R-:W-:Y:S01]  /*22100*/  FMUL.FTZ R21, R21, R0.reuse ;  /* 0x0000000015157220 */ /* 0x080fe20000410000 */
[-C--:B------:R-:W-:Y:S01]  /*22110*/  FMUL.FTZ R20, R20, R0.reuse ;  /* 0x0000000014147220 */ /* 0x080fe20000410000 */
[-C--:B------:R-:W-:Y:S01]  /*22120*/  FMUL.FTZ R131, R131, R3.reuse ;  /* 0x0000000383837220 */ /* 0x080fe20000410000 */
[-C--:B------:R-:W-:Y:S01]  /*22130*/  FMUL.FTZ R130, R130, R3.reuse ;  /* 0x0000000382827220 */ /* 0x080fe20000410000 */
[----:B------:R0:W-:Y:S01]  /*22140*/  STL.64 [R1+0x368], R14 ;  /* 0x0003680e01007387 */ /* 0x0001e20000100a00 */
[-C--:B------:R-:W-:Y:S01]  /*22150*/  FMUL.FTZ R129, R129, R3.reuse ;  /* 0x0000000381817220 */ /* 0x080fe20000410000 */
[-C--:B------:R-:W-:Y:S01]  /*22160*/  FMUL.FTZ R128, R128, R3.reuse ;  /* 0x0000000380807220 */ /* 0x080fe20000410000 */
[-C--:B------:R-:W-:Y:S01]  /*22170*/  FMUL.FTZ R127, R127, R3.reuse ;  /* 0x000000037f7f7220 */ /* 0x080fe20000410000 */
[----:B------:R5:W-:Y:S01]  /*22180*/  STL.64 [R1+0x3a8], R20 ;  /* 0x0003a81401007387 */ /* 0x000be20000100a00 */
        /* <DEDUP_REMOVED lines=107> */
[----:B0-----:R-:W-:-:S02]  /*22840*/  VIADD R14, R135, 0x1 ;  /* 0x00000001870e7836 */ /* 0x001fc40000000000 */
[----:B------:R-:W-:Y:S01]  /*22850*/  VIADD R132, R132, 0x1 ;  /* 0x0000000184847836 */ /* 0x000fe20000000000 */
[----:B------:R1:W-:Y:S04]  /*22860*/  STL [R1+0x1c8], R134 ;  /* 0x0001c88601007387 */ /* 0x0003e80000100800 */
        /* <DEDUP_REMOVED lines=17> */
[-C--:B---3--:R-:W-:Y:S01]  /*22980*/  FMUL.FTZ R9, R9, R0.reuse ;  /* 0x0000000009097220 */ /* 0x088fe20000410000 */
[-C--:B------:R-:W-:Y:S01]  /*22990*/  FMUL.FTZ R8, R8, R0.reuse ;  /* 0x0000000008087220 */ /* 0x080fe20000410000 */
[-C--:B----4-:R-:W-:Y:S01]  /*229a0*/  FMUL.FTZ R7, R7, R0.reuse ;  /* 0x0000000007077220 */ /* 0x090fe20000410000 */
[-C--:B------:R-:W-:Y:S01]  /*229b0*/  FMUL.FTZ R6, R6, R0.reuse ;  /* 0x0000000006067220 */ /* 0x080fe20000410000 */
[-C--:B--2---:R-:W-:Y:S01]  /*229c0*/  FMUL.FTZ R5, R5, R0.reuse ;  /* 0x0000000005057220 */ /* 0x084fe20000410000 */
[----:B------:R-:W-:Y:S01]  /*229d0*/  FMUL.FTZ R4, R4, R0 ;  /* 0x0000000004047220 */ /* 0x000fe20000410000 */
[----:B-----5:R-:W-:Y:S01]  /*229e0*/  @!P0 LOP3.LUT R20, R133, 0x1, RZ, 0x3c, !PT ;  /* 0x0000000185148812 */ /* 0x020fe200078e3cff */
        /* <DEDUP_REMOVED lines=43> */
[----:B------:R1:W-:Y:S04]  /*22ca0*/  @!P0 STL [R1+0x1cc], R20 ;  /* 0x0001cc1401008387 */ /* 0x0003e80000100800 */
[----:B------:R1:W-:Y:S04]  /*22cb0*/  STL [R1+0x1d4], R132 ;  /* 0x0001d48401007387 */ /* 0x0003e80000100800 */
[----:B------:R1:W-:Y:S01]  /*22cc0*/  @!P0 STL [R1+0x1c8], RZ ;  /* 0x0001c8ff01008387 */ /* 0x0003e20000100800 */
[----:B------:R-:W-:Y:S01]  /*22cd0*/  IMAD.MOV.U32 R0, RZ, RZ, 0x1 ;  /* 0x00000001ff007424 */ /* 0x000fe200078e00ff */
[----:B------:R-:W-:Y:S06]  /*22ce0*/  BAR.ARV 0xe, 0x100 ;  /* 0x0384000000007b1d */ /* 0x000fec0000002000 */
.L_x_6282:
[----:B------:R-:W2:Y:S08]  /*22cf0*/  S2UR UR21, SR_CgaCtaId ;  /* 0x00000000001579c3 */ /* 0x000eb00000008800 */
[----:B------:R-:W-:Y:S01]  /*22d00*/  BAR.SYNC.DEFER_BLOCKING 0x5, 0x180 ;  /* 0x0146000000007b1d */ /* 0x000fe20000010000 */
[----:B------:R-:W-:Y:S01]  /*22d10*/  PRMT R0, R0, 0x9910, RZ ;  /* 0x0000991000007816 */ /* 0x000fe200000000ff */
[----:B------:R-:W-:-:S03]  /*22d20*/  USHF.R.U32.HI UR8, URZ, 0x10, UR61 ;  /* 0x000000103f087899 */ /* 0x000fc6000801163d */
[----:B------:R-:W-:Y:S01]  /*22d30*/  ISETP.NE.AND P0, PT, R0, RZ, PT ;  /* 0x000000ff0000720c */ /* 0x000fe20003f05270 */
[----:B------:R-:W-:Y:S01]  /*22d40*/  UMOV UR44, 0x400 ;  /* 0x00000400002c7882 */ /* 0x000fe20000000000 */
[----:B------:R-:W-:Y:S01]  /*22d50*/  BSSY B0, `(.L_x_6400) ;  /* 0x00004e9000007945 */ /* 0x000fe20003800000 */
[----:B--2---:R-:W-:-:S09]  /*22d60*/  ULEA UR44, UR21, UR44, 0x18 ;  /* 0x0000002c152c7291 */ /* 0x004fd2000f8ec03f */
[----:B01----:R-:W0:Y:S02]  /*22d70*/  LDS.128 R4, [UR44+0x388d0] ;  /* 0x0388d02cff047984 */ /* 0x003e240008000c00 */
[----:B0-----:R-:W-:Y:S02]  /*22d80*/  R2UR UR5, R5 ;  /* 0x00000000050572ca */ /* 0x001fe400000e0000 */
[----:B------:R-:W-:Y:S02]  /*22d90*/  R2UR UR7, R6 ;  /* 0x00000000060772ca */ /* 0x000fe400000e0000 */
[----:B------:R-:W-:Y:S01]  /*22da0*/  R2UR UR6, R7 ;  /* 0x00000000070672ca */ /* 0x000fe200000e0000 */
[----:B------:R-:W-:Y:S06]  /*22db0*/  BAR.ARV 0x4, 0x180 ;  /* 0x0106000000007b1d */ /* 0x000fec0000002000 */
[----:B------:R-:W-:Y:S08]  /*22dc0*/  @!P0 BRA `(.L_x_6401) ;  /* 0x0000003c00908947 */ /* 0x000ff00003800000 */
[----:B------:R-:W2:Y:S04]  /*22dd0*/  LDL.128 R12, [R1+0x210] ;  /* 0x00021000010c7983 */ /* 0x000ea80000100c00 */
[----:B------:R-:W3:Y:S04]  /*22de0*/  LDL.128 R4, [R1+0x230] ;  /* 0x0002300001047983 */ /* 0x000ee80000100c00 */
[----:B------:R-:W4:Y:S04]  /*22df0*/  LDL.128 R24, [R1+0x220] ;  /* 0x0002200001187983 */ /* 0x000f280000100c00 */
[----:B------:R-:W4:Y:S01]  /*22e00*/  LDL.128 R8, [R1+0x240] ;  /* 0x0002400001087983 */ /* 0x000f220000100c00 */
[C---:B------:R-:W-:Y:S01]  /*22e10*/  IADD3 R35, P1, R16.reuse, 0x20, RZ ;  /* 0x0000002010237810 */ /* 0x040fe20007f3e0ff */
[----:B------:R-:W-:Y:S01]  /*22e20*/  ULDC.64 UR10, c[0x0][0xd00] ;  /* 0x00034000000a7ab9 */ /* 0x000fe20000000a00 */
[C---:B------:R-:W-:Y:S01]  /*22e30*/  LOP3.LUT R37, R16.reuse, 0x380, RZ, 0xc0, !PT ;  /* 0x0000038010257812 */ /* 0x040fe200078ec0ff */
[----:B------:R-:W4:Y:S01]  /*22e40*/  LDL.128 R120, [R1+0x250] ;  /* 0x0002500001787983 */ /* 0x000f220000100c00 */
[----:B------:R-:W-:Y:S01]  /*22e50*/  LOP3.LUT R34, R35, 0x380, RZ, 0xc0, !PT ;  /* 0x0000038023227812 */ /* 0x000fe200078ec0ff */
[----:B------:R-:W-:Y:S01]  /*22e60*/  ULDC.64 UR18, c[0x0][0xd00] ;  /* 0x0003400000127ab9 */ /* 0x000fe20000000a00 */
[C---:B------:R-:W-:Y:S01]  /*22e70*/  IADD3 R33, P0, R16.reuse, 0x40, RZ ;  /* 0x0000004010217810 */ /* 0x040fe20007f1e0ff */
[----:B------:R-:W4:Y:S01]  /*22e80*/  LDL.128 R112, [R1+0x270] ;  /* 0x0002700001707983 */ /* 0x000f220000100c00 */
[----:B------:R-:W-:-:S02]  /*22e90*/  IADD3 R30, P4, R16, 0x60, RZ ;  /* 0x00000060101e7810 */ /* 0x000fc40007f9e0ff */
[----:B------:R-:W-:Y:S01]  /*22ea0*/  IADD3 R28, P3, R16, 0x2000, RZ ;  /* 0x00002000101c7810 */ /* 0x000fe20007f7e0ff */
[----:B------:R-:W4:Y:S01]  /*22eb0*/  LDL.128 R116, [R1+0x260] ;  /* 0x0002600001747983 */ /* 0x000f220000100c00 */
[----:B------:R-:W-:-:S03]  /*22ec0*/  SHF.R.U64 R37, R37, 0x3, RZ ;  /* 0x0000000325257819 */ /* 0x000fc600000012ff */
[----:B------:R-:W4:Y:S01]  /*22ed0*/  LDL.128 R104, [R1+0x290] ;  /* 0x0002900001687983 */ /* 0x000f220000100c00 */
[----:B------:R-:W-:-:S03]  /*22ee0*/  SHF.R.U64 R34, R34, 0x3, RZ ;  /* 0x0000000322227819 */ /* 0x000fc600000012ff */
[----:B------:R-:W4:Y:S01]  /*22ef0*/  LDL.128 R108, [R1+0x280] ;  /* 0x00028000016c7983 */ /* 0x000f220000100c00 */
[----:B------:R-:W-:-:S03]  /*22f00*/  LOP3.LUT R32, R33, 0x380, RZ, 0xc0, !PT ;  /* 0x0000038021207812 */ /* 0x000fc600078ec0ff */
[----:B------:R-:W4:Y:S01]  /*22f10*/  LDL.128 R96, [R1+0x2b0] ;  /* 0x0002b00001607983 */ /* 0x000f220000100c00 */
[----:B------:R-:W-:-:S03]  /*22f20*/  LOP3.LUT R0, R30, 0x380, RZ, 0xc0, !PT ;  /* 0x000003801e007812 */ /* 0x000fc600078ec0ff */
[----:B------:R-:W4:Y:S01]  /*22f30*/  LDL.128 R100, [R1+0x2a0] ;  /* 0x0002a00001647983 */ /* 0x000f220000100c00 */
[----:B------:R-:W-:Y:S01]  /*22f40*/  LOP3.LUT R36, R37, R16, RZ, 0x3c, !PT ;  /* 0x0000001025247212 */ /* 0x000fe200078e3cff */
[--C-:B------:R-:W-:Y:S01]  /*22f50*/  IMAD.MOV.U32 R37, RZ, RZ, R17.reuse ;  /* 0x000000ffff257224 */ /* 0x100fe200078e0011 */
[----:B------:R-:W-:Y:S01]  /*22f60*/  LOP3.LUT R3, R28, 0x380, RZ, 0xc0, !PT ;  /* 0x000003801c037812 */ /* 0x000fe200078ec0ff */
[----:B------:R-:W4:Y:S01]  /*22f70*/  LDL.128 R88, [R1+0x2d0] ;  /* 0x0002d00001587983 */ /* 0x000f220000100c00 */
[----:B------:R-:W-:Y:S01]  /*22f80*/  LOP3.LUT R34, R34, R35, RZ, 0x3c, !PT ;  /* 0x0000002322227212 */ /* 0x000fe200078e3cff */
[----:B------:R-:W-:Y:S01]  /*22f90*/  IMAD.X R35, RZ, RZ, R17, P1 ;  /* 0x000000ffff237224 */ /* 0x000fe200008e0611 */
[----:B------:R-:W-:Y:S01]  /*22fa0*/  SHF.R.U64 R32, R32, 0x3, RZ ;  /* 0x0000000320207819 */ /* 0x000fe200000012ff */
[----:B------:R-:W4:Y:S01]  /*22fb0*/  LDL.128 R92, [R1+0x2c0] ;  /* 0x0002c000015c7983 */ /* 0x000f220000100c00 */
[----:B------:R-:W-:-:S03]  /*22fc0*/  SHF.R.U64 R31, R0, 0x3, RZ ;  /* 0x00000003001f7819 */ /* 0x000fc600000012ff */
[----:B------:R-:W4:Y:S01]  /*22fd0*/  LDL.128 R80, [R1+0x2f0] ;  /* 0x0002f00001507983 */ /* 0x000f220000100c00 */
[----:B------:R-:W-:-:S03]  /*22fe0*/  SHF.R.U64 R3, R3, 0x3, RZ ;  /* 0x0000000303037819 */ /* 0x000fc600000012ff */
[----:B------:R-:W4:Y:S01]  /*22ff0*/  LDL.128 R84, [R1+0x2e0] ;  /* 0x0002e00001547983 */ /* 0x000f220000100c00 */
[----:B------:R-:W-:Y:S01]  /*23000*/  LOP3.LUT R32, R32, R33, RZ, 0x3c, !PT ;  /* 0x0000002120207212 */ /* 0x000fe200078e3cff */
[--C-:B------:R-:W-:Y:S01]  /*23010*/  IMAD.X R33, RZ, RZ, R17.reuse, P0 ;  /* 0x000000ffff217224 */ /* 0x100fe200000e0611 */
[----:B------:R-:W-:Y:S01]  /*23020*/  MOV R36, R36 ;  /* 0x0000002400247202 */ /* 0x000fe20000000f00 */
[----:B------:R-:W4:Y:S01]  /*23030*/  LDL.128 R72, [R1+0x310] ;  /* 0x0003100001487983 */ /* 0x000f220000100c00 */
[----:B------:R-:W-:Y:S01]  /*23040*/  MOV R34, R34 ;  /* 0x0000002200227202 */ /* 0x000fe20000000f00 */
[--C-:B------:R-:W-:Y:S01]  /*23050*/  IMAD.X R29, RZ, RZ, R17.reuse, P3 ;  /* 0x000000ffff1d7224 */ /* 0x100fe200018e0611 */
[----:B------:R-:W-:Y:S01]  /*23060*/  LOP3.LUT R30, R31, R30, RZ, 0x3c, !PT ;  /* 0x0000001e1f1e7212 */ /* 0x000fe200078e3cff */
[----:B------:R-:W-:Y:S01]  /*23070*/  IMAD.X R31, RZ, RZ, R17, P4 ;  /* 0x000000ffff1f7224 */ /* 0x000fe200020e0611 */
[----:B------:R-:W-:Y:S01]  /*23080*/  LOP3.LUT R28, R3, R28, RZ, 0x3c, !PT ;  /* 0x0000001c031c7212 */ /* 0x000fe200078e3cff */
[----:B------:R-:W4:Y:S01]  /*23090*/  LDL.128 R76, [R1+0x300] ;  /* 0x00030000014c7983 */ /* 0x000f220000100c00 */
[----:B------:R-:W-:-:S03]  /*230a0*/  MOV R0, R32 ;  /* 0x0000002000007202 */ /* 0x000fc60000000f00 */
[----:B------:R-:W4:Y:S04]  /*230b0*/  LDL.128 R64, [R1+0x330] ;  /* 0x0003300001407983 */ /* 0x000f280000100c00 */
[----:B------:R-:W4:Y:S04]  /*230c0*/  LDL.128 R68, [R1+0x320] ;  /* 0x0003200001447983 */ /* 0x000f280000100c00 */
[----:B------:R-:W4:Y:S01]  /*230d0*/  LDL.128 R56, [R1+0x350] ;  /* 0x0003500001387983 */ /* 0x000f220000100c00 */
[----:B------:R-:W-:-:S03]  /*230e0*/  MOV R3, R30 ;  /* 0x0000001e00037202 */ /* 0x000fc60000000f00 */
[----:B------:R-:W4:Y:S01]  /*230f0*/  LDL.128 R60, [R1+0x340] ;  /* 0x00034000013c7983 */ /* 0x000f220000100c00 */
[----:B------:R-:W-:-:S03]  /*23100*/  MOV R144, R28 ;  /* 0x0000001c00907202 */ /* 0x000fc60000000f00 */
[----:B------:R-:W4:Y:S04]  /*23110*/  LDL.128 R48, [R1+0x370] ;  /* 0x0003700001307983 */ /* 0x000f280000100c00 */
[----:B------:R-:W4:Y:S04]  /*23120*/  LDL.128 R52, [R1+0x360] ;  /* 0x0003600001347983 */ /* 0x000f280000100c00 */
[----:B------:R-:W4:Y:S04]  /*23130*/  LDL.128 R40, [R1+0x390] ;  /* 0x0003900001287983 */ /* 0x000f280000100c00 */
[----:B------:R-:W4:Y:S01]  /*23140*/  LDL.128 R44, [R1+0x380] ;  /* 0x00038000012c7983 */ /* 0x000f220000100c00 */
[----:B------:R-:W-:Y:S01]  /*23150*/  BAR.SYNC.DEFER_BLOCKING 0x1, 0x100 ;  /* 0x0044000000007b1d */ /* 0x000fe20000010000 */
[----:B------:R-:W-:-:S02]  /*23160*/  IADD3 R143, P6, R16, 0x2020, RZ ;  /* 0x00002020108f7810 */ /* 0x000fc40007fde0ff */
[C---:B------:R-:W-:Y:S02]  /*23170*/  IADD3 R139, P5, R16.reuse, 0x2040, RZ ;  /* 0x00002040108b7810 */ /* 0x040fe40007fbe0ff */
[----:B------:R-:W-:Y:S01]  /*23180*/  IADD3 R141, P2, R16, 0x2060, RZ ;  /* 0x00002060108d7810 */ /* 0x000fe20007f5e0ff */
[----:B------:R-:W-:Y:S01]  /*23190*/  ULDC UR4, c[0x0][0xb88] ;  /* 0x0002e20000047ab9 */ /* 0x000fe20000000800 */
[----:B------:R-:W-:Y:S01]  /*231a0*/  ULDC UR9, c[0x0][0xbd4] ;  /* 0x0002f50000097ab9 */ /* 0x000fe20000000800 */
[----:B------:R-:W4:Y:S01]  /*231b0*/  LDL.128 R28, [R1+0x3c0] ;  /* 0x0003c000011c7983 */ /* 0x000f220000100c00 */
[----:B--2---:R-:W-:Y:S02]  /*231c0*/  F2FP.BF16.F32.PACK_AB R12, R13, R12 ;  /* 0x0000000c0d0c723e */ /* 0x004fe400000010ff */
[----:B------:R-:W-:Y:S02]  /*231d0*/  F2FP.BF16.F32.PACK_AB R13, R15, R14 ;  /* 0x0000000e0f0d723e */ /* 0x000fe400000010ff */
[----:B---3--:R-:W-:-:S02]  /*231e0*/  F2FP.BF16.F32.PACK_AB R4, R5, R4 ;  /* 0x000000040504723e */ /* 0x008fc400000010ff */
[----:B------:R-:W-:Y:S02]  /*231f0*/  F2FP.BF16.F32.PACK_AB R5, R7, R6 ;  /* 0x000000060705723e */ /* 0x000fe400000010ff */
[----:B----4-:R-:W-:Y:S02]  /*23200*/  F2FP.BF16.F32.PACK_AB R14, R25, R24 ;  /* 0x00000018190e723e */ /* 0x010fe400000010ff */
[----:B------:R-:W-:Y:S02]  /*23210*/  F2FP.BF16.F32.PACK_AB R15, R27, R26 ;  /* 0x0000001a1b0f723e */ /* 0x000fe400000010ff */
[----:B------:R-:W-:Y:S01]  /*23220*/  F2FP.BF16.F32.PACK_AB R6, R9, R8 ;  /* 0x000000080906723e */ /* 0x000fe200000010ff */
[----:B------:R-:W2:Y:S01]  /*23230*/  LDL.128 R24, [R1+0x3d0] ;  /* 0x0003d00001187983 */ /* 0x000ea20000100c00 */
[----:B------:R-:W-:-:S03]  /*23240*/  F2FP.BF16.F32.PACK_AB R7, R11, R10 ;  /* 0x0000000a0b07723e */ /* 0x000fc600000010ff */
[----:B------:R0:W-:Y:S04]  /*23250*/  STSM.16.M88.4 [R36], R12 ;  /* 0x0000000c24007844 */ /* 0x0001e80000000200 */
[----:B------:R1:W-:Y:S04]  /*23260*/  STSM.16.M88.4 [R34], R4 ;  /* 0x0000000422007844 */ /* 0x0003e80000000200 */
[----:B------:R-:W3:Y:S04]  /*23270*/  LDL.128 R8, [R1+0x3f0] ;  /* 0x0003f00001087983 */ /* 0x000ee80000100c00 */
[----:B0-----:R-:W4:Y:S04]  /*23280*/  LDL.128 R36, [R1+0x3a0] ;  /* 0x0003a00001247983 */ /* 0x001f280000100c00 */
[----:B-1----:R-:W4:Y:S04]  /*23290*/  LDL.128 R32, [R1+0x3b0] ;  /* 0x0003b00001207983 */ /* 0x002f280000100c00 */
[----:B------:R-:W4:Y:S04]  /*232a0*/  LDL.128 R4, [R1+0x400] ;  /* 0x0004000001047983 */ /* 0x000f280000100c00 */
[----:B------:R-:W4:Y:S01]  /*232b0*/  LDL.128 R12, [R1+0x3e0] ;  /* 0x0003e000010c7983 */ /* 0x000f220000100c00 */
[----:B------:R-:W-:-:S02]  /*232c0*/  IADD3 R21, P1, R16, 0x4000, RZ ;  /* 0x0000400010157810 */ /* 0x000fc40007f3e0ff */
[----:B------:R-:W-:Y:S02]  /*232d0*/  LOP3.LUT R142, R143, 0x380, RZ, 0xc0, !PT ;  /* 0x000003808f8e7812 */ /* 0x000fe400078ec0ff */
[----:B------:R-:W-:Y:S02]  /*232e0*/  LOP3.LUT R138, R139, 0x380, RZ, 0xc0, !PT ;  /* 0x000003808b8a7812 */ /* 0x000fe400078ec0ff */
[----:B------:R-:W-:Y:S02]  /*232f0*/  LOP3.LUT R140, R141, 0x380, RZ, 0xc0, !PT ;  /* 0x000003808d8c7812 */ /* 0x000fe400078ec0ff */
[----:B------:R-:W-:Y:S02]  /*23300*/  LOP3.LUT R20, R21, 0x380, RZ, 0xc0, !PT ;  /* 0x0000038015147812 */ /* 0x000fe400078ec0ff */
[----:B------:R-:W-:Y:S02]  /*23310*/  SHF.R.U64 R142, R142, 0x3, RZ ;  /* 0x000000038e8e7819 */ /* 0x000fe400000012ff */
[----:B------:R-:W-:-:S02]  /*23320*/  SHF.R.U64 R138, R138, 0x3, RZ ;  /* 0x000000038a8a7819 */ /* 0x000fc400000012ff */
[----:B------:R-:W-:Y:S02]  /*23330*/  SHF.R.U64 R140, R140, 0x3, RZ ;  /* 0x000000038c8c7819 */ /* 0x000fe400000012ff */
[----:B------:R-:W-:Y:S02]  /*23340*/  SHF.R.U64 R20, R20, 0x3, RZ ;  /* 0x0000000314147819 */ /* 0x000fe400000012ff */
[----:B------:R-:W-:Y:S02]  /*23350*/  IADD3 R125, P0, R16, 0x4020, RZ ;  /* 0x00004020107d7810 */ /* 0x000fe40007f1e0ff */
[----:B------:R-:W-:Y:S01]  /*23360*/  LOP3.LUT R142, R142, R143, RZ, 0x3c, !PT ;  /* 0x0000008f8e8e7212 */ /* 0x000fe200078e3cff */
[--C-:B------:R-:W-:Y:S01]  /*23370*/  IMAD.X R143, RZ, RZ, R17.reuse, P6 ;  /* 0x000000ffff8f7224 */ /* 0x100fe200030e0611 */
[----:B------:R-:W-:Y:S02]  /*23380*/  IADD3 R127, P4, R16, 0x4040, RZ ;  /* 0x00004040107f7810 */ /* 0x000fe40007f9e0ff */
[----:B------:R-:W-:Y:S01]  /*23390*/  LOP3.LUT R138, R138, R139, RZ, 0x3c, !PT ;  /* 0x0000008b8a8a7212 */ /* 0x000fe200078e3cff */
[----:B------:R-:W-:Y:S01]  /*233a0*/  IMAD.X R139, RZ, RZ, R17, P5 ;  /* 0x000000ffff8b7224 */ /* 0x000fe200028e0611 */
[----:B------:R-:W-:-:S02]  /*233b0*/  IADD3 R129, P3, R16, 0x4060, RZ ;  /* 0x0000406010817810 */ /* 0x000fc40007f7e0ff */
[----:B------:R-:W-:Y:S01]  /*233c0*/  LOP3.LUT R140, R140, R141, RZ, 0x3c, !PT ;  /* 0x0000008d8c8c7212 */ /* 0x000fe200078e3cff */
[--C-:B------:R-:W-:Y:S01]  /*233d0*/  IMAD.X R141, RZ, RZ, R17.reuse, P2 ;  /* 0x000000ffff8d7224 */ /* 0x100fe200010e0611 */
[----:B------:R-:W-:Y:S02]  /*233e0*/  IADD3 R131, P6, R16, 0x6000, RZ ;  /* 0x0000600010837810 */ /* 0x000fe40007fde0ff */
[----:B------:R-:W-:Y:S01]  /*233f0*/  LOP3.LUT R20, R20, R21, RZ, 0x3c, !PT ;  /* 0x0000001514147212 */ /* 0x000fe200078e3cff */
[----:B------:R-:W-:Y:S01]  /*23400*/  IMAD.X R21, RZ, RZ, R17, P1 ;  /* 0x000000ffff157224 */ /* 0x000fe200008e0611 */
[----:B------:R-:W-:Y:S02]  /*23410*/  LOP3.LUT R124, R125, 0x380, RZ, 0xc0, !PT ;  /* 0x000003807d7c7812 */ /* 0x000fe400078ec0ff */
[----:B------:R-:W-:Y:S02]  /*23420*/  IADD3 R133, P5, R16, 0x6020, RZ ;  /* 0x0000602010857810 */ /* 0x000fe40007fbe0ff */
[----:B------:R-:W-:-:S02]  /*23430*/  LOP3.LUT R126, R127, 0x380, RZ, 0xc0, !PT ;  /* 0x000003807f7e7812 */ /* 0x000fc400078ec0ff */
[C---:B------:R-:W-:Y:S02]  /*23440*/  IADD3 R135, P2, R16.reuse, 0x6040, RZ ;  /* 0x0000604010877810 */ /* 0x040fe40007f5e0ff */
[----:B------:R-:W-:Y:S02]  /*23450*/  LOP3.LUT R128, R129, 0x380, RZ, 0xc0, !PT ;  /* 0x0000038081807812 */ /* 0x000fe400078ec0ff */
[----:B------:R-:W-:Y:S02]  /*23460*/  IADD3 R137, P1, R16, 0x6060, RZ ;  /* 0x0000606010897810 */ /* 0x000fe40007f3e0ff */
[----:B------:R-:W-:Y:S02]  /*23470*/  LOP3.LUT R130, R131, 0x380, RZ, 0xc0, !PT ;  /* 0x0000038083827812 */ /* 0x000fe400078ec0ff */
[----:B------:R-:W-:Y:S02]  /*23480*/  SHF.R.U64 R124, R124, 0x3, RZ ;  /* 0x000000037c7c7819 */ /* 0x000fe400000012ff */
[----:B------:R-:W-:-:S02]  /*23490*/  LOP3.LUT R132, R133, 0x380, RZ, 0xc0, !PT ;  /* 0x0000038085847812 */ /* 0x000fc400078ec0ff */
[----:B------:R-:W-:Y:S02]  /*234a0*/  SHF.R.U64 R126, R126, 0x3, RZ ;  /* 0x000000037e7e7819 */ /* 0x000fe400000012ff */
[----:B------:R-:W-:Y:S02]  /*234b0*/  LOP3.LUT R134, R135, 0x380, RZ, 0xc0, !PT ;  /* 0x0000038087867812 */ /* 0x000fe400078ec0ff */
[----:B------:R-:W-:Y:S02]  /*234c0*/  F2FP.BF16.F32.PACK_AB R120, R121, R120 ;  /* 0x000000787978723e */ /* 0x000fe400000010ff */
[----:B------:R-:W-:Y:S02]  /*234d0*/  SHF.R.U64 R128, R128, 0x3, RZ ;  /* 0x0000000380807819 */ /* 0x000fe400000012ff */
[----:B------:R-:W-:Y:S02]  /*234e0*/  LOP3.LUT R136, R137, 0x380, RZ, 0xc0, !PT ;  /* 0x0000038089887812 */ /* 0x000fe400078ec0ff */
[----:B------:R-:W-:-:S02]  /*234f0*/  F2FP.BF16.F32.PACK_AB R121, R123, R122 ;  /* 0x0000007a7b79723e */ /* 0x000fc400000010ff */
[----:B------:R-:W-:Y:S02]  /*23500*/  F2FP.BF16.F32.PACK_AB R112, R113, R112 ;  /* 0x000000707170723e */ /* 0x000fe400000010ff */
[----:B------:R-:W-:Y:S02]  /*23510*/  SHF.R.U64 R130, R130, 0x3, RZ ;  /* 0x0000000382827819 */ /* 0x000fe400000012ff */
[----:B------:R-:W-:Y:S02]  /*23520*/  F2FP.BF16.F32.PACK_AB R122, R117, R116 ;  /* 0x00000074757a723e */ /* 0x000fe400000010ff */
[----:B------:R-:W-:Y:S02]  /*23530*/  F2FP.BF16.F32.PACK_AB R123, R119, R118 ;  /* 0x00000076777b723e */ /* 0x000fe400000010ff */
[----:B------:R-:W-:Y:S02]  /*23540*/  F2FP.BF16.F32.PACK_AB R113, R115, R114 ;  /* 0x000000727371723e */ /* 0x000fe400000010ff */
[----:B------:R-:W-:-:S02]  /*23550*/  F2FP.BF16.F32.PACK_AB R104, R105, R104 ;  /* 0x000000686968723e */ /* 0x000fc400000010ff */
[----:B------:R-:W-:Y:S01]  /*23560*/  LOP3.LUT R124, R124, R125, RZ, 0x3c, !PT ;  /* 0x0000007d7c7c7212 */ /* 0x000fe200078e3cff */
[----:B------:R-:W-:Y:S01]  /*23570*/  IMAD.X R125, RZ, RZ, R17, P0 ;  /* 0x000000ffff7d7224 */ /* 0x000fe200000e0611 */
        /* <DEDUP_REMOVED lines=15> */
[----:B------:R-:W-:Y:S02]  /*23670*/  MOV R142, R142 ;  /* 0x0000008e008e7202 */ /* 0x000fe40000000f00 */
[----:B------:R-:W-:Y:S02]  /*23680*/  F2FP.BF16.F32.PACK_AB R98, R93, R92 ;  /* 0x0000005c5d62723e */ /* 0x000fe400000010ff */
[----:B------:R-:W-:Y:S02]  /*23690*/  F2FP.BF16.F32.PACK_AB R99, R95, R94 ;  /* 0x0000005e5f63723e */ /* 0x000fe400000010ff */
[----:B------:R-:W-:-:S02]  /*236a0*/  F2FP.BF16.F32.PACK_AB R89, R91, R90 ;  /* 0x0000005a5b59723e */ /* 0x000fc400000010ff */
[----:B------:R-:W-:Y:S01]  /*236b0*/  F2FP.BF16.F32.PACK_AB R80, R81, R80 ;  /* 0x000000505150723e */ /* 0x000fe200000010ff */
[----:B------:R0:W-:Y:S01]  /*236c0*/  STSM.16.M88.4 [R0], R120 ;  /* 0x0000007800007844 */ /* 0x0001e20000000200 */
[----:B------:R-:W-:Y:S01]  /*236d0*/  LOP3.LUT R130, R130, R131, RZ, 0x3c, !PT ;  /* 0x0000008382827212 */ /* 0x000fe200078e3cff */
[----:B------:R-:W-:Y:S01]  /*236e0*/  IMAD.X R131, RZ, RZ, R17, P6 ;  /* 0x000000ffff837224 */ /* 0x000fe200030e0611 */
        /* <DEDUP_REMOVED lines=8> */
[----:B------:R-:W-:Y:S01]  /*23770*/  MOV R140, R140 ;  /* 0x0000008c008c7202 */ /* 0x000fe20000000f00 */
[----:B------:R-:W-:Y:S01]  /*23780*/  UIMAD.WIDE UR10, UR60, 0x4, UR10 ;  /* 0x000000043c0a78a5 */ /* 0x000fe2000f8e020a */
        /* <DEDUP_REMOVED lines=21> */
[----:B------:R-:W-:Y:S02]  /*238e0*/  MOV R126, R126 ;  /* 0x0000007e007e7202 */ /* 0x000fe40000000f00 */
[----:B------:R-:W-:Y:S02]  /*238f0*/  F2FP.BF16.F32.PACK_AB R58, R53, R52 ;  /* 0x00000034353a723e */ /* 0x000fe400000010ff */
[----:B------:R-:W-:Y:S02]  /*23900*/  F2FP.BF16.F32.PACK_AB R59, R55, R54 ;  /* 0x00000036373b723e */ /* 0x000fe400000010ff */
[----:B------:R-:W-:Y:S02]  /*23910*/  F2FP.BF16.F32.PACK_AB R49, R51, R50 ;  /* 0x000000323331723e */ /* 0x000fe400000010ff */
[----:B------:R-:W-:Y:S01]  /*23920*/  F2FP.BF16.F32.PACK_AB R40, R41, R40 ;  /* 0x000000282928723e */ /* 0x000fe200000010ff */
[----:B------:R1:W-:Y:S01]  /*23930*/  STSM.16.M88.4 [R140], R80 ;  /* 0x000000508c007844 */ /* 0x0003e20000000200 */
[----:B------:R-:W-:-:S02]  /*23940*/  MOV R128, R128 ;  /* 0x0000008000807202 */ /* 0x000fc40000000f00 */
[----:B------:R-:W-:Y:S02]  /*23950*/  F2FP.BF16.F32.PACK_AB R50, R45, R44 ;  /* 0x0000002c2d32723e */ /* 0x000fe400000010ff */
[----:B------:R-:W-:Y:S02]  /*23960*/  F2FP.BF16.F32.PACK_AB R51, R47, R46 ;  /* 0x0000002e2f33723e */ /* 0x000fe400000010ff */
[----:B------:R-:W-:Y:S01]  /*23970*/  F2FP.BF16.F32.PACK_AB R41, R43, R42 ;  /* 0x0000002a2b29723e */ /* 0x000fe200000010ff */
[----:B------:R1:W-:Y:S01]  /*23980*/  STSM.16.M88.4 [R20], R72 ;  /* 0x0000004814007844 */ /* 0x0003e20000000200 */
[----:B------:R-:W-:Y:S02]  /*23990*/  MOV R130, R130 ;  /* 0x0000008200827202 */ /* 0x000fe40000000f00 */
[----:B------:R-:W-:Y:S01]  /*239a0*/  MOV R132, R132 ;  /* 0x0000008400847202 */ /* 0x000fe20000000f00 */
[----:B------:R1:W-:Y:S01]  /*239b0*/  STSM.16.M88.4 [R124], R64 ;  /* 0x000000407c007844 */ /* 0x0003e20000000200 */
[----:B------:R-:W-:-:S02]  /*239c0*/  MOV R134, R134 ;  /* 0x0000008600867202 */ /* 0x000fc40000000f00 */
[----:B------:R-:W-:Y:S01]  /*239d0*/  MOV R136, R136 ;  /* 0x0000008800887202 */ /* 0x000fe20000000f00 */
[----:B------:R1:W-:Y:S04]  /*239e0*/  STSM.16.M88.4 [R126], R56 ;  /* 0x000000387e007844 */ /* 0x0003e80000000200 */
[----:B------:R1:W-:Y:S01]  /*239f0*/  STSM.16.M88.4 [R128], R48 ;  /* 0x0000003080007844 */ /* 0x0003e20000000200 */
[----:B------:R-:W-:-:S04]  /*23a00*/  ISETP.NE.U32.AND P0, PT, RZ, UR18, PT ;  /* 0x00000012ff007c0c */ /* 0x000fc8000bf05070 */
[----:B------:R-:W-:Y:S01]  /*23a10*/  ISETP.NE.AND.EX P0, PT, RZ, UR19, PT, P0 ;  /* 0x00000013ff007c0c */ /* 0x000fe2000bf05300 */
[----:B------:R-:W-:Y:S01]  /*23a20*/  IMAD.U32 R76, RZ, RZ, UR4 ;  /* 0x00000004ff4c7e24 */ /* 0x000fe2000f8e00ff */
[----:B--2---:R-:W-:Y:S02]  /*23a30*/  F2FP.BF16.F32.PACK_AB R24, R25, R24 ;  /* 0x000000181918723e */ /* 0x004fe400000010ff */
[----:B------:R-:W-:Y:S02]  /*23a40*/  F2FP.BF16.F32.PACK_AB R25, R27, R26 ;  /* 0x0000001a1b19723e */ /* 0x000fe400000010ff */
[----:B---3--:R-:W-:Y:S02]  /*23a50*/  F2FP.BF16.F32.PACK_AB R8, R9, R8 ;  /* 0x000000080908723e */ /* 0x008fe400000010ff */
[----:B------:R-:W-:Y:S02]  /*23a60*/  F2FP.BF16.F32.PACK_AB R9, R11, R10 ;  /* 0x0000000a0b09723e */ /* 0x000fe400000010ff */
[----:B----4-:R-:W-:-:S02]  /*23a70*/  F2FP.BF16.F32.PACK_AB R42, R37, R36 ;  /* 0x00000024252a723e */ /* 0x010fc400000010ff */
[----:B------:R-:W-:Y:S02]  /*23a80*/  F2FP.BF16.F32.PACK_AB R43, R39, R38 ;  /* 0x00000026272b723e */ /* 0x000fe400000010ff */
[----:B------:R-:W-:Y:S02]  /*23a90*/  F2FP.BF16.F32.PACK_AB R32, R33, R32 ;  /* 0x000000202120723e */ /* 0x000fe400000010ff */
[----:B------:R-:W-:Y:S02]  /*23aa0*/  F2FP.BF16.F32.PACK_AB R33, R35, R34 ;  /* 0x000000222321723e */ /* 0x000fe400000010ff */
[----:B------:R-:W-:Y:S02]  /*23ab0*/  F2FP.BF16.F32.PACK_AB R34, R29, R28 ;  /* 0x0000001c1d22723e */ /* 0x000fe400000010ff */
[----:B------:R-:W-:Y:S02]  /*23ac0*/  F2FP.BF16.F32.PACK_AB R35, R31, R30 ;  /* 0x0000001e1f23723e */ /* 0x000fe400000010ff */
[----:B------:R-:W-:Y:S01]  /*23ad0*/  F2FP.BF16.F32.PACK_AB R10, R5, R4 ;  /* 0x00000004050a723e */ /* 0x000fe200000010ff */
[----:B------:R-:W-:Y:S01]  /*23ae0*/  IMAD.U32 R4, RZ, RZ, UR10 ;  /* 0x0000000aff047e24 */ /* 0x000fe2000f8e00ff */
[----:B------:R-:W-:Y:S01]  /*23af0*/  F2FP.BF16.F32.PACK_AB R26, R13, R12 ;  /* 0x0000000c0d1a723e */ /* 0x000fe200000010ff */
[----:B------:R-:W-:Y:S01]  /*23b00*/  IMAD.U32 R5, RZ, RZ, UR11 ;  /* 0x0000000bff057e24 */ /* 0x000fe2000f8e00ff */
[----:B------:R-:W-:Y:S01]  /*23b10*/  F2FP.BF16.F32.PACK_AB R27, R15, R14 ;  /* 0x0000000e0f1b723e */ /* 0x000fe200000010ff */
[----:B------:R-:W-:Y:S01]  /*23b20*/  ULDC.64 UR10, c[0x0][0xd08] ;  /* 0x00034200000a7ab9 */ /* 0x000fe20000000a00 */
[----:B------:R-:W-:Y:S01]  /*23b30*/  F2FP.BF16.F32.PACK_AB R11, R7, R6 ;  /* 0x00000006070b723e */ /* 0x000fe200000010ff */
[----:B------:R1:W-:Y:S01]  /*23b40*/  STSM.16.M88.4 [R130], R40 ;  /* 0x0000002882007844 */ /* 0x0003e20000000200 */
[----:B------:R-:W-:-:S03]  /*23b50*/  UISETP.NE.U32.AND UP0, UPT, UR10, URZ, UPT ;  /* 0x0000003f0a00728c */ /* 0x000fc6000bf05070 */
[----:B------:R1:W-:Y:S01]  /*23b60*/  STSM.16.M88.4 [R132], R32 ;  /* 0x0000002084007844 */ /* 0x0003e20000000200 */
[----:B------:R-:W-:-:S03]  /*23b70*/  UISETP.NE.AND.EX UP0, UPT, UR11, URZ, UPT, UP0 ;  /* 0x0000003f0b00728c */ /* 0x000fc6000bf05300 */
[----:B------:R1:W-:Y:S04]  /*23b80*/  STSM.16.M88.4 [R134], R24 ;  /* 0x0000001886007844 */ /* 0x0003e80000000200 */
[----:B------:R1:W-:Y:S01]  /*23b90*/  STSM.16.M88.4 [R136], R8 ;  /* 0x0000000888007844 */ /* 0x0003e20000000200 */
[----:B------:R-:W-:Y:S01]  /*23ba0*/  BAR.SYNC.DEFER_BLOCKING 0x1, 0x100 ;  /* 0x0044000000007b1d */ /* 0x000fe20000010000 */
[----:B------:R-:W-:-:S05]  /*23bb0*/  PLOP3.LUT P1, PT, PT, PT, UP0, 0x80, 0x0 ;  /* 0x000000000000781c */ /* 0x000fca0003f2f008 */
[----:B------:R-:W-:Y:S02]  /*23bc0*/  @UP0 ULDC.64 UR10, c[0x0][0xd08] ;  /* 0x00034200000a0ab9 */ /* 0x000fe40000000a00 */
[----:B------:R-:W-:-:S06]  /*23bd0*/  @UP0 UIMAD.WIDE UR10, UR60, 0x4, UR10 ;  /* 0x000000043c0a08a5 */ /* 0x000fcc000f8e020a */
[----:B------:R-:W-:Y:S02]  /*23be0*/  IMAD.U32 R6, RZ, RZ, UR10 ;  /* 0x0000000aff067e24 */ /* 0x000fe4000f8e00ff */
[----:B------:R-:W-:Y:S01]  /*23bf0*/  IMAD.U32 R7, RZ, RZ, UR11 ;  /* 0x0000000bff077e24 */ /* 0x000fe2000f8e00ff */
[----:B0-----:R1:W5:Y:S04]  /*23c00*/  @P0 LDG.E R0, desc[UR36][R4.64] ;  /* 0x0000002404000981 */ /* 0x001368000c1e1900 */
[----:B------:R1:W5:Y:S01]  /*23c10*/  @P1 LDG.E R76, desc[UR36][R6.64] ;  /* 0x00000024064c1981 */ /* 0x000362000c1e1900 */
[----:B------:R-:W-:Y:S02]  /*23c20*/  UISETP.NE.AND UP0, UPT, UR8, URZ, UPT ;  /* 0x0000003f0800728c */ /* 0x000fe4000bf05270 */
[----:B------:R-:W-:Y:S01]  /*23c30*/  ULOP3.LUT UR61, UR61, 0xff, URZ, 0xc0, !UPT ;  /* 0x000000ff3d3d7892 */ /* 0x000fe2000f8ec03f */
[----:B------:R-:W-:Y:S01]  /*23c40*/  UMOV UR4, URZ ;  /* 0x0000003f00047c82 */ /* 0x000fe20008000000 */
[----:B------:R-:W-:Y:S01]  /*23c50*/  USEL UR23, UR8, UR9, UP0 ;  /* 0x0000000908177287 */ /* 0x000fe20008000000 */
[----:B------:R-:W-:Y:S11]  /*23c60*/  @P1 BRA `(.L_x_6402) ;  /* 0x0000000000101947 */ /* 0x000ff60003800000 */
[----:B------:R-:W-:Y:S05]  /*23c70*/  @!P0 BRA `(.L_x_6402) ;  /* 0x00000000000c8947 */ /* 0x000fea0003800000 */
[----:B-1----:R-:W2:Y:S04]  /*23c80*/  LDG.E R3, desc[UR36][R4.64] ;  /* 0x0000002404037981 */ /* 0x002ea8000c1e1900 */
[----:B-----5:R-:W2:Y:S02]  /*23c90*/  LDG.E R76, desc[UR36][R4.64+0x4] ;  /* 0x00000424044c7981 */ /* 0x020ea4000c1e1900 */
[----:B--2---:R-:W-:-:S07]  /*23ca0*/  IMAD.IADD R76, R76, 0x1, -R3 ;  /* 0x000000014c4c7824 */ /* 0x004fce00078e0a03 */
.L_x_6402:
[----:B-1----:R-:W0:Y:S01]  /*23cb0*/  SHFL.IDX PT, R3, R208, RZ, 0x1f ;  /* 0x00001fffd0037589 */ /* 0x002e2200000e0000 */
[----:B------:R-:W-:Y:S02]  /*23cc0*/  R2UR UR8, R211 ;  /* 0x00000000d30872ca */ /* 0x000fe400000e0000 */
[----:B-----5:R-:W-:-:S11]  /*23cd0*/  @P0 R2UR UR4, R0 ;  /* 0x00000000000402ca */ /* 0x020fd600000e0000 */
[----:B------:R-:W-:Y:S02]  /*23ce0*/  ULOP3.LUT UR8, UR8, 0xffff, URZ, 0xc0, !UPT ;  /* 0x0000ffff08087892 */ /* 0x000fe4000f8ec03f */
[----:B------:R-:W-:Y:S01]  /*23cf0*/  USHF.R.S32.HI UR26, URZ, 0x1f, UR4 ;  /* 0x0000001f3f1a7899 */ /* 0x000fe20008011404 */
[----:B0-----:R-:W-:-:S13]  /*23d00*/  ISETP.NE.AND P0, PT, R3, RZ, PT ;  /* 0x000000ff0300720c */ /* 0x001fda0003f05270 */
[----:B------:R-:W-:Y:S05]  /*23d10*/  @P0 BRA `(.L_x_6403) ;  /* 0x0000000400280947 */ /* 0x000fea0003800000 */
[----:B------:R-:W2:Y:S01]  /*23d20*/  LDL R6, [R1+0x448] ;  /* 0x0004480001067983 */ /* 0x000ea20000100800 */
[----:B------:R-:W0:Y:S03]  /*23d30*/  LDC R11, c[0x0][0xce8] ;  /* 0x00033a00ff0b7b82 */ /* 0x000e260000000800 */
[----:B------:R-:W3:Y:S04]  /*23d40*/  LDL R5, [R1+0x44c] ;  /* 0x00044c0001057983 */ /* 0x000ee80000100800 */
[----:B------:R-:W4:Y:S01]  /*23d50*/  LDL R4, [R1+0x438] ;  /* 0x0004380001047983 */ /* 0x000f220000100800 */
[----:B------:R-:W-:-:S04]  /*23d60*/  IMAD.U32 R3, RZ, RZ, UR59 ;  /* 0x0000003bff037e24 */ /* 0x000fc8000f8e00ff */
[----:B------:R-:W-:Y:S02]  /*23d70*/  IMAD R10, R3, 0x40, R22 ;  /* 0x00000040030a7824 */ /* 0x000fe400078e0216 */
[----:B0-----:R-:W-:Y:S01]  /*23d80*/  IMAD R15, R76, R11, RZ ;  /* 0x0000000b4c0f7224 */ /* 0x001fe200078e02ff */
[----:B------:R-:W-:Y:S01]  /*23d90*/  ISETP.NE.AND P2, PT, R11, 0x1, PT ;  /* 0x000000010b00780c */ /* 0x000fe20003f45270 */
[----:B------:R-:W-:Y:S01]  /*23da0*/  UISETP.GT.AND UP1, UPT, UR23, 0x1, UPT ;  /* 0x000000011700788c */ /* 0x000fe2000bf24270 */
[----:B------:R-:W-:-:S03]  /*23db0*/  UMOV UR22, 0xab8 ;  /* 0x00000ab800167882 */ /* 0x000fc60000000000 */
[----:B------:R-:W-:-:S08]  /*23dc0*/  USEL UR22, UR22, 0xa78, UP1 ;  /* 0x00000a7816167887 */ /* 0x000fd00008800000 */
[----:B------:R-:W0:Y:S01]  /*23dd0*/  @P2 LDC R3, c[0x0][0xcf0] ;  /* 0x00033c00ff032b82 */ /* 0x000e220000000800 */
[----:B------:R-:W-:Y:S01]  /*23de0*/  UISETP.NE.U32.AND UP0, UPT, UR18, URZ, UPT ;  /* 0x0000003f1200728c */ /* 0x000fe2000bf05070 */
[----:B------:R-:W-:-:S03]  /*23df0*/  IMAD.U32 R13, RZ, RZ, UR59 ;  /* 0x0000003bff0d7e24 */ /* 0x000fc6000f8e00ff */
[----:B------:R-:W-:Y:S01]  /*23e00*/  UISETP.NE.AND.EX UP0, UPT, UR19, URZ, UPT, UP0 ;  /* 0x0000003f1300728c */ /* 0x000fe2000bf05300 */
[----:B--2---:R-:W-:-:S05]  /*23e10*/  IMAD.MOV R0, RZ, RZ, -R6 ;  /* 0x000000ffff007224 */ /* 0x004fca00078e0a06 */
[----:B---3--:R-:W-:Y:S02]  /*23e20*/  ISETP.NE.AND P0, PT, R5, R0, PT ;  /* 0x000000000500720c */ /* 0x008fe40003f05270 */
[----:B------:R-:W1:Y:S02]  /*23e30*/  @P2 LDC R0, c[0x0][0xcec] ;  /* 0x00033b00ff002b82 */ /* 0x000e640000000800 */
[----:B------:R-:W-:-:S13]  /*23e40*/  ISETP.GE.OR P1, PT, R10, R15, P0 ;  /* 0x0000000f0a00720c */ /* 0x000fda0000726670 */
[----:B------:R-:W2:Y:S01]  /*23e50*/  @!P1 LDL R9, [R1+0x1f0] ;  /* 0x0001f00001099983 */ /* 0x000ea20000100800 */
[----:B----4-:R-:W-:Y:S01]  /*23e60*/  IMAD R13, R13, 0x40, R4 ;  /* 0x000000400d0d7824 */ /* 0x010fe200078e0204 */
[----:B------:R-:W-:Y:S01]  /*23e70*/  USHF.R.S32.HI UR16, URZ, 0x1f, UR60 ;  /* 0x0000001f3f107899 */ /* 0x000fe2000801143c */
[----:B------:R-:W-:Y:S01]  /*23e80*/  BSSY B1, `(.L_x_6403) ;  /* 0x0000033000017945 */ /* 0x000fe20003800000 */
[----:B------:R-:W-:Y:S01]  /*23e90*/  USEL UR9, UR61, URZ, UP1 ;  /* 0x0000003f3d097287 */ /* 0x000fe20008800000 */
[----:B------:R-:W-:Y:S01]  /*23ea0*/  IMAD.MOV.U32 R7, RZ, RZ, R13 ;  /* 0x000000ffff077224 */ /* 0x000fe200078e000d */
[----:B------:R-:W-:Y:S01]  /*23eb0*/  USEL UR17, UR60, URZ, !UP0 ;  /* 0x0000003f3c117287 */ /* 0x000fe2000c000000 */
[----:B------:R-:W-:Y:S01]  /*23ec0*/  ULDC.64 UR10, c[0x0][UR22+0x220] ;  /* 0x00008800160a7abb */ /* 0x000fe20008000a00 */
[----:B------:R-:W-:Y:S01]  /*23ed0*/  ULDC.64 UR14, c[0x0][UR22+0x228] ;  /* 0x00008a00160e7abb */ /* 0x000fe20008000a00 */
[----:B-1----:R-:W-:Y:S01]  /*23ee0*/  @P2 IMAD.HI.U32 R0, R13, R0, RZ ;  /* 0x000000000d002227 */ /* 0x002fe200078e00ff */
[----:B------:R-:W-:-:S02]  /*23ef0*/  USEL UR20, UR16, URZ, !UP0 ;  /* 0x0000003f10147287 */ /* 0x000fc4000c000000 */
[----:B------:R-:W-:Y:S02]  /*23f00*/  UIMAD.WIDE.U32 UR24, UR14, UR9, URZ ;  /* 0x000000090e1872a5 */ /* 0x000fe4000f8e003f */
[----:B------:R-:W-:Y:S01]  /*23f10*/  UIMAD UR11, UR11, UR17, URZ ;  /* 0x000000110b0b72a4 */ /* 0x000fe2000f8e023f */
[----:B0-----:R-:W-:Y:S01]  /*23f20*/  @P2 SHF.R.U32.HI R7, RZ, R3, R0 ;  /* 0x00000003ff072219 */ /* 0x001fe20000011600 */
[----:B------:R-:W-:Y:S01]  /*23f30*/  ULDC.64 UR12, c[0x0][UR22+0x218] ;  /* 0x00008600160c7abb */ /* 0x000fe20008000a00 */
[----:B------:R-:W-:Y:S01]  /*23f40*/  UIMAD UR9, UR15, UR9, URZ ;  /* 0x000000090f0972a4 */ /* 0x000fe2000f8e023f */
[----:B------:R-:W-:Y:S01]  /*23f50*/  IMAD.U32 R4, RZ, RZ, UR24 ;  /* 0x00000018ff047e24 */ /* 0x000fe2000f8e00ff */
[----:B------:R-:W-:Y:S01]  /*23f60*/  UIMAD.WIDE.U32 UR14, UR10, UR17, URZ ;  /* 0x000000110a0e72a5 */ /* 0x000fe2000f8e003f */
[----:B------:R-:W-:Y:S01]  /*23f70*/  IMAD.MOV R0, RZ, RZ, -R7 ;  /* 0x000000ffff007224 */ /* 0x000fe200078e0a07 */
[----:B------:R-:W-:Y:S01]  /*23f80*/  UIMAD.WIDE.U32 UR16, UR12, UR8, URZ ;  /* 0x000000080c1072a5 */ /* 0x000fe2000f8e003f */
[----:B------:R-:W-:Y:S01]  /*23f90*/  IMAD.U32 R5, RZ, RZ, UR25 ;  /* 0x00000019ff057e24 */ /* 0x000fe2000f8e00ff */
[----:B------:R-:W-:Y:S01]  /*23fa0*/  UIMAD UR12, UR13, UR8, URZ ;  /* 0x000000080d0c72a4 */ /* 0x000fe2000f8e023f */
[----:B------:R-:W-:Y:S01]  /*23fb0*/  IMAD R3, R11, R0, R13 ;  /* 0x000000000b037224 */ /* 0x000fe200078e020d */
[----:B------:R-:W-:-:S02]  /*23fc0*/  UIMAD UR11, UR10, UR20, UR11 ;  /* 0x000000140a0b72a4 */ /* 0x000fc4000f8e020b */
[----:B------:R-:W-:Y:S02]  /*23fd0*/  UIADD3 UR13, UR25, UR9, URZ ;  /* 0x00000009190d7290 */ /* 0x000fe4000fffe03f */
[----:B------:R-:W-:Y:S01]  /*23fe0*/  UIADD3 UR16, UP0, UP2, UR14, UR16, UR4 ;  /* 0x000000100e107290 */ /* 0x000fe2000fa1e004 */
[----:B------:R-:W-:Y:S01]  /*23ff0*/  SHF.R.S32.HI R0, RZ, 0x1f, R3 ;  /* 0x0000001fff007819 */ /* 0x000fe20000011403 */
[----:B------:R-:W-:Y:S02]  /*24000*/  UIADD3 UR12, UR17, UR12, URZ ;  /* 0x0000000c110c7290 */ /* 0x000fe4000fffe03f */
[----:B------:R-:W-:Y:S01]  /*24010*/  UIADD3 UR9, UR15, UR11, URZ ;  /* 0x0000000b0f097290 */ /* 0x000fe2000fffe03f */
[----:B------:R-:W-:Y:S01]  /*24020*/  IMAD.U32 R6, RZ, RZ, UR13 ;  /* 0x0000000dff067e24 */ /* 0x000fe2000f8e00ff */
[----:B------:R-:W-:Y:S01]  /*24030*/  IADD3 R4, P2, P3, R7, UR16, R4 ;  /* 0x0000001007047c10 */ /* 0x000fe2000fb5e004 */
[----:B------:R-:W-:Y:S01]  /*24040*/  ULDC.64 UR10, c[0x0][UR22+0x210] ;  /* 0x00008400160a7abb */ /* 0x000fe20008000a00 */
[----:B------:R-:W-:Y:S01]  /*24050*/  UIADD3.X UR9, UR9, UR12, UR26, UP0, UP2 ;  /* 0x0000000c09097290 */ /* 0x000fe200087e441a */
[----:B------:R-:W-:Y:S01]  /*24060*/  SHF.R.S32.HI R7, RZ, 0x1f, R7 ;  /* 0x0000001fff077819 */ /* 0x000fe20000011407 */
[----:B------:R-:W-:Y:S01]  /*24070*/  IMAD R11, R3, UR11, RZ ;  /* 0x0000000b030b7c24 */ /* 0x000fe2000f8e02ff */
[----:B------:R-:W-:Y:S01]  /*24080*/  ULDC.64 UR12, c[0x0][0xca8] ;  /* 0x00032a00000c7ab9 */ /* 0x000fe20000000a00 */
[----:B------:R-:W-:Y:S01]  /*24090*/  @!UP1 ULDC UR12, c[0x0][0xc50] ;  /* 0x00031400000c9ab9 */ /* 0x000fe20000000800 */
[----:B------:R-:W-:Y:S01]  /*240a0*/  @!UP1 ULDC UR13, c[0x0][0xc54] ;  /* 0x00031500000d9ab9 */ /* 0x000fe20000000800 */
[----:B------:R-:W-:Y:S01]  /*240b0*/  IADD3.X R5, R7, UR9, R6, P2, P3 ;  /* 0x0000000907057c10 */ /* 0x000fe200097e6406 */
[----:B------:R-:W-:-:S02]  /*240c0*/  IMAD R11, R0, UR10, R11 ;  /* 0x0000000a000b7c24 */ /* 0x000fc4000f8e020b */
[----:B------:R-:W-:Y:S02]  /*240d0*/  VIADD R0, R10, 0x8 ;  /* 0x000000080a007836 */ /* 0x000fe40000000000 */
[----:B------:R-:W-:-:S03]  /*240e0*/  IMAD.WIDE.U32 R4, R3, UR10, R4 ;  /* 0x0000000a03047c25 */ /* 0x000fc6000f8e0004 */
[----:B------:R-:W-:Y:S01]  /*240f0*/  ISETP.GE.OR P0, PT, R0, R15, P0 ;  /* 0x0000000f0000720c */ /* 0x000fe20000706670 */
[----:B------:R-:W-:Y:S01]  /*24100*/  IMAD.IADD R3, R5, 0x1, R11 ;  /* 0x0000000105037824 */ /* 0x000fe200078e020b */
[----:B------:R-:W-:-:S04]  /*24110*/  LEA R8, P2, R4, UR12, 0x2 ;  /* 0x0000000c04087c11 */ /* 0x000fc8000f8410ff */
[----:B------:R-:W-:Y:S01]  /*24120*/  LEA.HI.X R3, R4, UR13, R3, 0x2, P2 ;  /* 0x0000000d04037c11 */ /* 0x000fe200090f1403 */
[----:B------:R-:W-:Y:S04]  /*24130*/  SHFL.IDX PT, R6, R8, 0x1, 0x1c1f ;  /* 0x003c1f0008067f89 */ /* 0x000fe800000e0000 */
[----:B------:R-:W-:Y:S04]  /*24140*/  SHFL.IDX PT, R4, R8, RZ, 0x1c1f ;  /* 0x001c1fff08047589 */ /* 0x000fe800000e0000 */
[----:B------:R-:W2:Y:S04]  /*24150*/  SHFL.IDX PT, R5, R3, RZ, 0x1c1f ;  /* 0x001c1fff03057589 */ /* 0x000ea800000e0000 */
[----:B------:R0:W1:Y:S04]  /*24160*/  SHFL.IDX PT, R7, R3, 0x1, 0x1c1f ;  /* 0x003c1f0003077f89 */ /* 0x00006800000e0000 */
[----:B--2---:R0:W-:Y:S01]  /*24170*/  @!P1 ST.E desc[UR36][R4.64], R9 ;  /* 0x0000000904009985 */ /* 0x0041e2000c101924 */
[----:B-1----:R-:W-:Y:S05]  /*24180*/  @P0 BRA `(.L_x_6404) ;  /* 0x0000000000080947 */ /* 0x002fea0003800000 */
[----:B0-----:R-:W2:Y:S04]  /*24190*/  LDL R3, [R1+0x1f4] ;  /* 0x0001f40001037983 */ /* 0x001ea80000100800 */
[----:B--2---:R1:W-:Y:S02]  /*241a0*/  ST.E desc[UR36][R6.64], R3 ;  /* 0x0000000306007985 */ /* 0x0043e4000c101924 */
.L_x_6404:
[----:B------:R-:W-:Y:S05]  /*241b0*/  BSYNC B1 ;  /* 0x0000000000017941 */ /* 0x000fea0003800000 */
.L_x_6403:
[----:B------:R-:W-:Y:S02]  /*241c0*/  UISETP.GT.AND UP1, UPT, UR23, 0x1, UPT ;  /* 0x000000011700788c */ /* 0x000fe4000bf24270 */
[----:B------:R-:W-:-:S04]  /*241d0*/  UISETP.NE.U32.AND UP0, UPT, UR18, URZ, UPT ;  /* 0x0000003f1200728c */ /* 0x000fc8000bf05070 */
[----:B------:R-:W-:Y:S01]  /*241e0*/  PLOP3.LUT P0, PT, PT, PT, UP1, 0x80, 0x0 ;  /* 0x000000000000781c */ /* 0x000fe20003f0f018 */
[----:B------:R-:W-:-:S04]  /*241f0*/  UISETP.NE.AND.EX UP0, UPT, UR19, URZ, UPT, UP0 ;  /* 0x0000003f1300728c */ /* 0x000fc8000bf05300 */
[----:B------:R-:W-:-:S08]  /*24200*/  USEL UR14, UR60, URZ, !UP0 ;  /* 0x0000003f3c0e7287 */ /* 0x000fd0000c000000 */
[----:B------:R-:W-:Y:S05]  /*24210*/  @P0 BRA `(.L_x_6405) ;  /* 0x0000001000240947 */ /* 0x000fea0003800000 */
[----:B-1----:R-:W2:Y:S01]  /*24220*/  LDL.64 R6, [R1+0x440] ;  /* 0x0004400001067983 */ /* 0x002ea20000100a00 */
[----:B0-----:R-:W-:Y:S01]  /*24230*/  IMAD R4, R207, 0x40, R19 ;  /* 0x00000040cf047824 */ /* 0x001fe200078e0213 */
[----:B------:R-:W0:Y:S01]  /*24240*/  LDC R81, c[0x0][0xce8] ;  /* 0x00033a00ff517b82 */ /* 0x000e220000000800 */
[----:B------:R-:W-:Y:S02]  /*24250*/  ULDC.64 UR12, c[0x0][0xba0] ;  /* 0x0002e800000c7ab9 */ /* 0x000fe40000000a00 */
[----:B------:R-:W-:Y:S02]  /*24260*/  UIMAD UR9, UR26, UR12, URZ ;  /* 0x0000000c1a0972a4 */ /* 0x000fe4000f8e023f */
[----:B------:R-:W-:Y:S02]  /*24270*/  UIMAD.WIDE.U32 UR10, UR4, UR12, URZ ;  /* 0x0000000c040a72a5 */ /* 0x000fe4000f8e003f */
[----:B------:R-:W-:-:S03]  /*24280*/  UIMAD UR9, UR4, UR13, UR9 ;  /* 0x0000000d040972a4 */ /* 0x000fc6000f8e0209 */
[----:B------:R-:W-:Y:S01]  /*24290*/  ULDC.64 UR12, c[0x0][0xbe8] ;  /* 0x0002fa00000c7ab9 */ /* 0x000fe20000000a00 */
[----:B------:R-:W-:-:S04]  /*242a0*/  UIADD3 UR11, UR11, UR9, URZ ;  /* 0x000000090b0b7290 */ /* 0x000fc8000fffe03f */
[----:B------:R-:W-:-:S04]  /*242b0*/  UIMAD.WIDE.U32 UR10, UR8, UR12, UR10 ;  /* 0x0000000c080a72a5 */ /* 0x000fc8000f8e000a */
[----:B------:R-:W-:-:S03]  /*242c0*/  UIMAD UR9, UR8, UR13, UR11 ;  /* 0x0000000d080972a4 */ /* 0x000fc6000f8e020b */
[----:B------:R-:W-:Y:S01]  /*242d0*/  ULDC UR11, c[0x0][0xbc8] ;  /* 0x0002f200000b7ab9 */ /* 0x000fe20000000800 */
[----:B------:R-:W-:Y:S01]  /*242e0*/  IMAD.U32 R21, RZ, RZ, UR59 ;  /* 0x0000003bff157e24 */ /* 0x000fe2000f8e00ff */
[----:B------:R-:W-:Y:S01]  /*242f0*/  USHF.R.S32.HI UR4, URZ, 0x1f, UR14 ;  /* 0x0000001f3f047899 */ /* 0x000fe2000801140e */
[----:B------:R-:W-:-:S03]  /*24300*/  ULDC.64 UR12, c[0x0][0xbf0] ;  /* 0x0002fc00000c7ab9 */ /* 0x000fc60000000a00 */
[----:B------:R-:W-:Y:S01]  /*24310*/  UIMAD UR4, UR4, UR12, URZ ;  /* 0x0000000c040472a4 */ /* 0x000fe2000f8e023f */
[----:B------:R-:W-:-:S03]  /*24320*/  UMOV UR8, UR10 ;  /* 0x0000000a00087c82 */ /* 0x000fc60008000000 */
[----:B------:R-:W-:Y:S02]  /*24330*/  UIMAD UR4, UR14, UR13, UR4 ;  /* 0x0000000d0e0472a4 */ /* 0x000fe4000f8e0204 */
[----:B------:R-:W-:-:S04]  /*24340*/  UIMAD.WIDE.U32 UR8, UR14, UR12, UR8 ;  /* 0x0000000c0e0872a5 */ /* 0x000fc8000f8e0008 */
[----:B------:R-:W-:Y:S01]  /*24350*/  UIADD3 UR4, UR9, UR4, URZ ;  /* 0x0000000409047290 */ /* 0x000fe2000fffe03f */
[----:B------:R-:W-:Y:S01]  /*24360*/  BSSY B1, `(.L_x_6406) ;  /* 0x00000ce000017945 */ /* 0x000fe20003800000 */
[----:B------:R-:W-:Y:S02]  /*24370*/  SHF.R.S32.HI R84, RZ, 0x1f, R209 ;  /* 0x0000001fff547819 */ /* 0x000fe400000114d1 */
[----:B------:R-:W-:Y:S02]  /*24380*/  SHF.R.S32.HI R85, RZ, 0x1f, R210 ;  /* 0x0000001fff557819 */ /* 0x000fe400000114d2 */
[----:B------:R-:W-:Y:S02]  /*24390*/  SHF.R.S32.HI R86, RZ, 0x1f, R152 ;  /* 0x0000001fff567819 */ /* 0x000fe40000011498 */
[----:B------:R-:W-:Y:S02]  /*243a0*/  SHF.R.S32.HI R87, RZ, 0x1f, R153 ;  /* 0x0000001fff577819 */ /* 0x000fe40000011499 */
[----:B------:R-:W-:-:S02]  /*243b0*/  SHF.R.S32.HI R88, RZ, 0x1f, R154 ;  /* 0x0000001fff587819 */ /* 0x000fc4000001149a */
[----:B------:R-:W-:Y:S02]  /*243c0*/  SHF.R.S32.HI R89, RZ, 0x1f, R155 ;  /* 0x0000001fff597819 */ /* 0x000fe4000001149b */
[----:B------:R-:W-:Y:S01]  /*243d0*/  SHF.R.S32.HI R90, RZ, 0x1f, R156 ;  /* 0x0000001fff5a7819 */ /* 0x000fe2000001149c */
[----:B--2---:R-:W-:-:S03]  /*243e0*/  IMAD.WIDE R4, R4, 0x2, R6 ;  /* 0x0000000204047825 */ /* 0x004fc600078e0206 */
[C---:B------:R-:W-:Y:S02]  /*243f0*/  IADD3 R41, P2, R4.reuse, 0x7000, RZ ;  /* 0x0000700004297810 */ /* 0x040fe40007f5e0ff */
[----:B------:R-:W-:Y:S02]  /*24400*/  IADD3 R9, P3, R4, 0x1000, RZ ;  /* 0x0000100004097810 */ /* 0x000fe40007f7e0ff */
[----:B------:R-:W-:Y:S02]  /*24410*/  LOP3.LUT R40, R41, 0x380, RZ, 0xc0, !PT ;  /* 0x0000038029287812 */ /* 0x000fe400078ec0ff */
[----:B------:R-:W-:Y:S02]  /*24420*/  LOP3.LUT R8, R9, 0x380, RZ, 0xc0, !PT ;  /* 0x0000038009087812 */ /* 0x000fe400078ec0ff */
[----:B------:R-:W-:Y:S02]  /*24430*/  SHF.R.U64 R40, R40, 0x3, RZ ;  /* 0x0000000328287819 */ /* 0x000fe400000012ff */
[----:B------:R-:W-:-:S02]  /*24440*/  SHF.R.U64 R8, R8, 0x3, RZ ;  /* 0x0000000308087819 */ /* 0x000fc400000012ff */
[----:B------:R-:W-:Y:S01]  /*24450*/  LOP3.LUT R40, R40, R41, RZ, 0x3c, !PT ;  /* 0x0000002928287212 */ /* 0x000fe200078e3cff */
[----:B------:R-:W-:Y:S01]  /*24460*/  IMAD.X R41, RZ, RZ, R5, P2 ;  /* 0x000000ffff297224 */ /* 0x000fe200010e0605 */
[C---:B------:R-:W-:Y:S02]  /*24470*/  IADD3 R69, P2, R4.reuse, 0xe000, RZ ;  /* 0x0000e00004457810 */ /* 0x040fe40007f5e0ff */
[C---:B------:R-:W-:Y:S02]  /*24480*/  IADD3 R37, P1, R4.reuse, 0x6000, RZ ;  /* 0x0000600004257810 */ /* 0x040fe40007f3e0ff */
[----:B------:R-:W-:Y:S01]  /*24490*/  LOP3.LUT R68, R69, 0x380, RZ, 0xc0, !PT ;  /* 0x0000038045447812 */ /* 0x000fe200078ec0ff */
[----:B------:R-:W5:Y:S01]  /*244a0*/  LD.E.128 R40, desc[UR36][R40.64] ;  /* 0x0000002428287980 */ /* 0x000f62000c101d00 */
[----:B------:R-:W-:Y:S02]  /*244b0*/  IADD3 R33, P0, R4, 0x5000, RZ ;  /* 0x0000500004217810 */ /* 0x000fe40007f1e0ff */
[----:B------:R-:W-:-:S02]  /*244c0*/  SHF.R.U64 R68, R68, 0x3, RZ ;  /* 0x0000000344447819 */ /* 0x000fc400000012ff */
[----:B------:R-:W-:Y:S01]  /*244d0*/  LOP3.LUT R8, R8, R9, RZ, 0x3c, !PT ;  /* 0x0000000908087212 */ /* 0x000fe200078e3cff */
[--C-:B------:R-:W-:Y:S01]  /*244e0*/  IMAD.X R9, RZ, RZ, R5.reuse, P3 ;  /* 0x000000ffff097224 */ /* 0x100fe200018e0605 */
[----:B------:R-:W-:Y:S02]  /*244f0*/  LOP3.LUT R36, R37, 0x380, RZ, 0xc0, !PT ;  /* 0x0000038025247812 */ /* 0x000fe400078ec0ff */
[----:B------:R-:W-:Y:S01]  /*24500*/  LOP3.LUT R68, R68, R69, RZ, 0x3c, !PT ;  /* 0x0000004544447212 */ /* 0x000fe200078e3cff */
[----:B------:R-:W-:Y:S01]  /*24510*/  IMAD.X R69, RZ, RZ, R5, P2 ;  /* 0x000000ffff457224 */ /* 0x000fe200010e0605 */
[----:B------:R-:W-:Y:S01]  /*24520*/  LOP3.LUT R32, R33, 0x380, RZ, 0xc0, !PT ;  /* 0x0000038021207812 */ /* 0x000fe200078ec0ff */
[----:B------:R-:W5:Y:S01]  /*24530*/  LD.E.128 R8, desc[UR36][R8.64] ;  /* 0x0000002408087980 */ /* 0x000f62000c101d00 */
[----:B------:R-:W-:Y:S02]  /*24540*/  IADD3 R45, P3, R4, 0x8000, RZ ;  /* 0x00008000042d7810 */ /* 0x000fe40007f7e0ff */
[----:B0-----:R-:W-:Y:S01]  /*24550*/  ISETP.NE.AND P2, PT, R81, 0x1, PT ;  /* 0x000000015100780c */ /* 0x001fe20003f45270 */
[----:B------:R-:W5:Y:S01]  /*24560*/  LD.E.128 R68, desc[UR36][R68.64] ;  /* 0x0000002444447980 */ /* 0x000f62000c101d00 */
[----:B------:R-:W-:-:S02]  /*24570*/  SHF.R.U64 R36, R36, 0x3, RZ ;  /* 0x0000000324247819 */ /* 0x000fc400000012ff */
[----:B------:R-:W-:Y:S02]  /*24580*/  SHF.R.U64 R32, R32, 0x3, RZ ;  /* 0x0000000320207819 */ /* 0x000fe400000012ff */
[----:B------:R-:W-:Y:S02]  /*24590*/  LOP3.LUT R44, R45, 0x380, RZ, 0xc0, !PT ;  /* 0x000003802d2c7812 */ /* 0x000fe400078ec0ff */
[----:B------:R-:W-:Y:S01]  /*245a0*/  LOP3.LUT R36, R36, R37, RZ, 0x3c, !PT ;  /* 0x0000002524247212 */ /* 0x000fe200078e3cff */
[--C-:B------:R-:W-:Y:S01]  /*245b0*/  IMAD.X R37, RZ, RZ, R5.reuse, P1 ;  /* 0x000000ffff257224 */ /* 0x100fe200008e0605 */
[----:B------:R-:W-:Y:S01]  /*245c0*/  LOP3.LUT R32, R32, R33, RZ, 0x3c, !PT ;  /* 0x0000002120207212 */ /* 0x000fe200078e3cff */
[----:B------:R-:W-:Y:S01]  /*245d0*/  IMAD.X R33, RZ, RZ, R5, P0 ;  /* 0x000000ffff217224 */ /* 0x000fe200000e0605 */
[----:B------:R-:W-:Y:S01]  /*245e0*/  SHF.R.U64 R44, R44, 0x3, RZ ;  /* 0x000000032c2c7819 */ /* 0x000fe200000012ff */
[----:B------:R-:W0:Y:S01]  /*245f0*/  @P2 LDC R77, c[0x0][0xcec] ;  /* 0x00033b00ff4d2b82 */ /* 0x000e220000000800 */
[C---:B------:R-:W-:Y:S01]  /*24600*/  IADD3 R65, P1, R4.reuse, 0xd000, RZ ;  /* 0x0000d00004417810 */ /* 0x040fe20007f3e0ff */
[----:B------:R-:W5:Y:S01]  /*24610*/  LD.E.128 R36, desc[UR36][R36.64] ;  /* 0x0000002424247980 */ /* 0x000f62000c101d00 */
[----:B------:R-:W-:-:S02]  /*24620*/  IADD3 R61, P0, R4, 0xc000, RZ ;  /* 0x0000c000043d7810 */ /* 0x000fc40007f1e0ff */
[----:B------:R-:W-:Y:S01]  /*24630*/  LOP3.LUT R44, R44, R45, RZ, 0x3c, !PT ;  /* 0x0000002d2c2c7212 */ /* 0x000fe200078e3cff */
[--C-:B------:R-:W-:Y:S01]  /*24640*/  IMAD.X R45, RZ, RZ, R5.reuse, P3 ;  /* 0x000000ffff2d7224 */ /* 0x100fe200018e0605 */
[----:B------:R-:W-:Y:S01]  /*24650*/  LOP3.LUT R64, R65, 0x380, RZ, 0xc0, !PT ;  /* 0x0000038041407812 */ /* 0x000fe200078ec0ff */
[----:B------:R-:W1:Y:S01]  /*24660*/  @P2 LDC R79, c[0x0][0xcf0] ;  /* 0x00033c00ff4f2b82 */ /* 0x000e620000000800 */
[----:B------:R-:W-:Y:S01]  /*24670*/  LOP3.LUT R60, R61, 0x380, RZ, 0xc0, !PT ;  /* 0x000003803d3c7812 */ /* 0x000fe200078ec0ff */
[----:B------:R-:W5:Y:S01]  /*24680*/  LD.E.128 R32, desc[UR36][R32.64] ;  /* 0x0000002420207980 */ /* 0x000f62000c101d00 */
[----:B------:R-:W-:Y:S02]  /*24690*/  IADD3 R3, P3, R4, 0xf000, RZ ;  /* 0x0000f00004037810 */ /* 0x000fe40007f7e0ff */
[----:B------:R-:W-:Y:S01]  /*246a0*/  SHF.R.U64 R64, R64, 0x3, RZ ;  /* 0x0000000340407819 */ /* 0x000fe200000012ff */
[----:B------:R-:W5:Y:S01]  /*246b0*/  LD.E.128 R44, desc[UR36][R44.64] ;  /* 0x000000242c2c7980 */ /* 0x000f62000c101d00 */
[----:B------:R-:W-:Y:S01]  /*246c0*/  SHF.R.U64 R60, R60, 0x3, RZ ;  /* 0x000000033c3c7819 */ /* 0x000fe200000012ff */
[----:B------:R-:W-:Y:S01]  /*246d0*/  IMAD.X R73, RZ, RZ, R5, P3 ;  /* 0x000000ffff497224 */ /* 0x000fe200018e0605 */
[----:B------:R-:W-:-:S02]  /*246e0*/  LOP3.LUT R0, R3, 0x380, RZ, 0xc0, !PT ;  /* 0x0000038003007812 */ /* 0x000fc400078ec0ff */
[----:B------:R-:W-:Y:S01]  /*246f0*/  LOP3.LUT R64, R64, R65, RZ, 0x3c, !PT ;  /* 0x0000004140407212 */ /* 0x000fe200078e3cff */
[--C-:B------:R-:W-:Y:S01]  /*24700*/  IMAD.X R65, RZ, RZ, R5.reuse, P1 ;  /* 0x000000ffff417224 */ /* 0x100fe200008e0605 */
[----:B------:R-:W-:Y:S01]  /*24710*/  LOP3.LUT R60, R60, R61, RZ, 0x3c, !PT ;  /* 0x0000003d3c3c7212 */ /* 0x000fe200078e3cff */
[----:B------:R-:W-:Y:S01]  /*24720*/  IMAD.X R61, RZ, RZ, R5, P0 ;  /* 0x000000ffff3d7224 */ /* 0x000fe200000e0605 */
[----:B------:R-:W-:Y:S02]  /*24730*/  SHF.R.U64 R0, R0, 0x3, RZ ;  /* 0x0000000300007819 */ /* 0x000fe400000012ff */
[C---:B------:R-:W-:Y:S01]  /*24740*/  IADD3 R13, P4, R4.reuse, 0x2000, RZ ;  /* 0x00002000040d7810 */ /* 0x040fe20007f9e0ff */
[----:B------:R-:W5:Y:S01]  /*24750*/  LD.E.128 R64, desc[UR36][R64.64] ;  /* 0x0000002440407980 */ /* 0x000f62000c101d00 */
[C---:B------:R-:W-:Y:S02]  /*24760*/  IADD3 R25, P5, R4.reuse, 0x3000, RZ ;  /* 0x0000300004197810 */ /* 0x040fe40007fbe0ff */
[----:B------:R-:W-:Y:S01]  /*24770*/  IADD3 R29, P6, R4, 0x4000, RZ ;  /* 0x00004000041d7810 */ /* 0x000fe20007fde0ff */
[----:B------:R-:W5:Y:S01]  /*24780*/  LD.E.128 R60, desc[UR36][R60.64] ;  /* 0x000000243c3c7980 */ /* 0x000f62000c101d00 */
[----:B------:R-:W-:-:S02]  /*24790*/  ISETP.GE.AND P1, PT, R19, UR11, PT ;  /* 0x0000000b13007c0c */ /* 0x000fc4000bf26270 */
[----:B------:R-:W-:Y:S02]  /*247a0*/  ISETP.GE.AND P0, PT, R156, UR11, PT ;  /* 0x0000000b9c007c0c */ /* 0x000fe4000bf06270 */
[----:B------:R-:W-:Y:S01]  /*247b0*/  LOP3.LUT R72, R0, R3, RZ, 0x3c, !PT ;  /* 0x0000000300487212 */ /* 0x000fe200078e3cff */
[----:B------:R-:W-:Y:S01]  /*247c0*/  IMAD R0, R157, 0x20, R207 ;  /* 0x000000209d007824 */ /* 0x000fe200078e02cf */
[----:B------:R-:W-:Y:S02]  /*247d0*/  LOP3.LUT R12, R13, 0x380, RZ, 0xc0, !PT ;  /* 0x000003800d0c7812 */ /* 0x000fe400078ec0ff */
[----:B------:R-:W-:Y:S02]  /*247e0*/  LOP3.LUT R24, R25, 0x380, RZ, 0xc0, !PT ;  /* 0x0000038019187812 */ /* 0x000fe400078ec0ff */
[----:B------:R-:W-:Y:S02]  /*247f0*/  LOP3.LUT R28, R29, 0x380, RZ, 0xc0, !PT ;  /* 0x000003801d1c7812 */ /* 0x000fe400078ec0ff */
[----:B------:R-:W-:Y:S01]  /*24800*/  SEL R3, RZ, 0x1, P1 ;  /* 0x00000001ff037807 */ /* 0x000fe20000800000 */
[----:B------:R-:W5:Y:S01]  /*24810*/  LD.E.128 R72, desc[UR36][R72.64] ;  /* 0x0000002448487980 */ /* 0x000f62000c101d00 */
[----:B------:R-:W-:-:S02]  /*24820*/  SEL R20, RZ, 0xffffffff, P0 ;  /* 0xffffffffff147807 */ /* 0x000fc40000000000 */
[----:B------:R-:W-:Y:S01]  /*24830*/  ISETP.GE.AND P1, PT, R155, UR11, PT ;  /* 0x0000000b9b007c0c */ /* 0x000fe2000bf26270 */
[----:B------:R-:W-:Y:S01]  /*24840*/  IMAD R82, R21, 0x40, R0 ;  /* 0x0000004015527824 */ /* 0x000fe200078e0200 */
[----:B------:R-:W-:Y:S02]  /*24850*/  SHF.R.U64 R12, R12, 0x3, RZ ;  /* 0x000000030c0c7819 */ /* 0x000fe400000012ff */
[----:B------:R-:W-:Y:S02]  /*24860*/  SHF.R.U64 R24, R24, 0x3, RZ ;  /* 0x0000000318187819 */ /* 0x000fe400000012ff */
[----:B------:R-:W-:Y:S01]  /*24870*/  SHF.R.U64 R28, R28, 0x3, RZ ;  /* 0x000000031c1c7819 */ /* 0x000fe200000012ff */
[----:B------:R-:W-:Y:S01]  /*24880*/  IMAD.SHL.U32 R20, R20, 0x2, RZ ;  /* 0x0000000214147824 */ /* 0x000fe200078e00ff */
[----:B------:R-:W-:Y:S02]  /*24890*/  ISETP.GE.AND P0, PT, R154, UR11, PT ;  /* 0x0000000b9a007c0c */ /* 0x000fe4000bf06270 */
[----:B------:R-:W-:-:S02]  /*248a0*/  SEL R0, RZ, 0xffffffff, P1 ;  /* 0xffffffffff007807 */ /* 0x000fc40000800000 */
[----:B------:R-:W-:Y:S01]  /*248b0*/  LOP3.LUT R12, R12, R13, RZ, 0x3c, !PT ;  /* 0x0000000d0c0c7212 */ /* 0x000fe200078e3cff */
[--C-:B------:R-:W-:Y:S01]  /*248c0*/  IMAD.X R13, RZ, RZ, R5.reuse, P4 ;  /* 0x000000ffff0d7224 */ /* 0x100fe200020e0605 */
[----:B------:R-:W-:Y:S01]  /*248d0*/  LOP3.LUT R24, R24, R25, RZ, 0x3c, !PT ;  /* 0x0000001918187212 */ /* 0x000fe200078e3cff */
[--C-:B------:R-:W-:Y:S01]  /*248e0*/  IMAD.X R25, RZ, RZ, R5.reuse, P5 ;  /* 0x000000ffff197224 */ /* 0x100fe200028e0605 */
[----:B------:R-:W-:Y:S01]  /*248f0*/  LOP3.LUT R28, R28, R29, RZ, 0x3c, !PT ;  /* 0x0000001d1c1c7212 */ /* 0x000fe200078e3cff */
[----:B------:R-:W-:Y:S01]  /*24900*/  IMAD.X R29, RZ, RZ, R5, P6 ;  /* 0x000000ffff1d7224 */ /* 0x000fe200030e0605 */
[----:B------:R-:W-:Y:S01]  /*24910*/  SEL R21, RZ, 0xffffffff, P0 ;  /* 0xffffffffff157807 */ /* 0x000fe20000000000 */
[----:B------:R-:W-:Y:S01]  /*24920*/  IMAD.SHL.U32 R83, R0, 0x4, RZ ;  /* 0x0000000400537824 */ /* 0x000fe200078e00ff */
[----:B------:R-:W-:Y:S01]  /*24930*/  IADD3 R49, P4, R4, 0x9000, RZ ;  /* 0x0000900004317810 */ /* 0x000fe20007f9e0ff */
[----:B0-----:R-:W-:Y:S01]  /*24940*/  @P2 IMAD.HI.U32 R0, R82, R77, RZ ;  /* 0x0000004d52002227 */ /* 0x001fe200078e00ff */
[C---:B------:R-:W-:Y:S01]  /*24950*/  IADD3 R53, P5, R4.reuse, 0xa000, RZ ;  /* 0x0000a00004357810 */ /* 0x040fe20007fbe0ff */
[----:B------:R-:W5:Y:S01]  /*24960*/  LD.E.128 R12, desc[UR36][R12.64] ;  /* 0x000000240c0c7980 */ /* 0x000f62000c101d00 */
[----:B------:R-:W-:-:S02]  /*24970*/  IADD3 R57, P6, R4, 0xb000, RZ ;  /* 0x0000b00004397810 */ /* 0x000fc40007fde0ff */
[----:B------:R-:W-:Y:S01]  /*24980*/  LOP3.LUT R20, R20, 0x2, R3, 0xe2, !PT ;  /* 0x0000000214147812 */ /* 0x000fe200078ee203 */
[----:B------:R-:W-:Y:S01]  /*24990*/  IMAD.SHL.U32 R78, R21, 0x8, RZ ;  /* 0x00000008154e7824 */ /* 0x000fe200078e00ff */
[----:B------:R-:W-:Y:S01]  /*249a0*/  LOP3.LUT R48, R49, 0x380, RZ, 0xc0, !PT ;  /* 0x0000038031307812 */ /* 0x000fe200078ec0ff */
[----:B------:R-:W-:Y:S01]  /*249b0*/  IMAD.MOV.U32 R3, RZ, RZ, R82 ;  /* 0x000000ffff037224 */ /* 0x000fe200078e0052 */
[----:B------:R-:W-:Y:S01]  /*249c0*/  LOP3.LUT R52, R53, 0x380, RZ, 0xc0, !PT ;  /* 0x0000038035347812 */ /* 0x000fe200078ec0ff */
[----:B------:R-:W5:Y:S01]  /*249d0*/  LD.E.128 R24, desc[UR36][R24.64] ;  /* 0x0000002418187980 */ /* 0x000f62000c101d00 */
[----:B------:R-:W-:Y:S02]  /*249e0*/  LOP3.LUT R56, R57, 0x380, RZ, 0xc0, !PT ;  /* 0x0000038039387812 */ /* 0x000fe400078ec0ff */
[----:B------:R-:W-:Y:S01]  /*249f0*/  LOP3.LUT R7, R4, 0x380, RZ, 0xc0, !PT ;  /* 0x0000038004077812 */ /* 0x000fe200078ec0ff */
[----:B------:R-:W5:Y:S01]  /*24a00*/  LD.E.128 R28, desc[UR36][R28.64] ;  /* 0x000000241c1c7980 */ /* 0x000f62000c101d00 */
[----:B------:R-:W-:-:S02]  /*24a10*/  LOP3.LUT R77, R83, 0x4, R20, 0xe2, !PT ;  /* 0x00000004534d7812 */ /* 0x000fc400078ee214 */
[----:B-1----:R-:W-:Y:S02]  /*24a20*/  @P2 SHF.R.U32.HI R3, RZ, R79, R0 ;  /* 0x0000004fff032219 */ /* 0x002fe40000011600 */
[----:B------:R-:W-:Y:S02]  /*24a30*/  SHF.R.U64 R48, R48, 0x3, RZ ;  /* 0x0000000330307819 */ /* 0x000fe400000012ff */
[----:B------:R-:W-:Y:S02]  /*24a40*/  SHF.R.U64 R52, R52, 0x3, RZ ;  /* 0x0000000334347819 */ /* 0x000fe400000012ff */
[----:B------:R-:W-:Y:S02]  /*24a50*/  SHF.R.U64 R56, R56, 0x3, RZ ;  /* 0x0000000338387819 */ /* 0x000fe400000012ff */
[----:B------:R-:W-:Y:S02]  /*24a60*/  SHF.R.U64 R7, R7, 0x3, RZ ;  /* 0x0000000307077819 */ /* 0x000fe400000012ff */
[----:B------:R-:W-:-:S02]  /*24a70*/  LOP3.LUT R0, R78, 0x8, R77, 0xe2, !PT ;  /* 0x000000084e007812 */ /* 0x000fc400078ee24d */
[--C-:B------:R-:W-:Y:S01]  /*24a80*/  SHF.R.S32.HI R77, RZ, 0x1f, R3.reuse ;  /* 0x0000001fff4d7819 */ /* 0x100fe20000011403 */
[----:B------:R-:W-:Y:S01]  /*24a90*/  IMAD.U32 R20, RZ, RZ, UR8 ;  /* 0x00000008ff147e24 */ /* 0x000fe2000f8e00ff */
[----:B------:R-:W-:Y:S01]  /*24aa0*/  ISETP.GE.AND P0, PT, R153, UR11, PT ;  /* 0x0000000b99007c0c */ /* 0x000fe2000bf06270 */
[----:B------:R-:W-:Y:S01]  /*24ab0*/  IMAD.U32 R21, RZ, RZ, UR9 ;  /* 0x00000009ff157e24 */ /* 0x000fe2000f8e00ff */
[----:B------:R-:W-:Y:S01]  /*24ac0*/  LOP3.LUT R48, R48, R49, RZ, 0x3c, !PT ;  /* 0x0000003130307212 */ /* 0x000fe200078e3cff */
[----:B------:R-:W-:Y:S01]  /*24ad0*/  IMAD.MOV R79, RZ, RZ, -R3 ;  /* 0x000000ffff4f7224 */ /* 0x000fe200078e0a03 */
[----:B------:R-:W-:Y:S01]  /*24ae0*/  LOP3.LUT R52, R52, R53, RZ, 0x3c, !PT ;  /* 0x0000003534347212 */ /* 0x000fe200078e3cff */
[--C-:B------:R-:W-:Y:S01]  /*24af0*/  IMAD.X R49, RZ, RZ, R5.reuse, P4 ;  /* 0x000000ffff317224 */ /* 0x100fe200020e0605 */
[----:B------:R-:W-:Y:S01]  /*24b00*/  LOP3.LUT R56, R56, R57, RZ, 0x3c, !PT ;  /* 0x0000003938387212 */ /* 0x000fe200078e3cff */
[--C-:B------:R-:W-:Y:S01]  /*24b10*/  IMAD.X R53, RZ, RZ, R5.reuse, P5 ;  /* 0x000000ffff357224 */ /* 0x100fe200028e0605 */
[----:B------:R-:W-:Y:S01]  /*24b20*/  LOP3.LUT R4, R7, R4, RZ, 0x3c, !PT ;  /* 0x0000000407047212 */ /* 0x000fe200078e3cff */
[----:B------:R-:W-:Y:S01]  /*24b30*/  IMAD.X R57, RZ, RZ, R5, P6 ;  /* 0x000000ffff397224 */ /* 0x000fe200030e0605 */
[----:B------:R-:W-:Y:S01]  /*24b40*/  ULDC.64 UR8, c[0x0][0xbe0] ;  /* 0x0002f80000087ab9 */ /* 0x000fe20000000a00 */
[----:B------:R-:W-:Y:S01]  /*24b50*/  IMAD.U32 R21, RZ, RZ, UR4 ;  /* 0x00000004ff157e24 */ /* 0x000fe2000f8e00ff */
[----:B------:R-:W-:Y:S01]  /*24b60*/  SEL R78, RZ, 0xffffffff, P0 ;  /* 0xffffffffff4e7807 */ /* 0x000fe20000000000 */
[----:B------:R-:W-:Y:S01]  /*24b70*/  IMAD R80, R77, UR8, RZ ;  /* 0x000000084d507c24 */ /* 0x000fe2000f8e02ff */
[----:B------:R-:W-:Y:S01]  /*24b80*/  ISETP.GE.AND P0, PT, R152, UR11, PT ;  /* 0x0000000b98007c0c */ /* 0x000fe2000bf06270 */
[----:B------:R-:W-:Y:S01]  /*24b90*/  IMAD R77, R81, R79, R82 ;  /* 0x0000004f514d7224 */ /* 0x000fe200078e0252 */
[----:B------:R-:W5:Y:S01]  /*24ba0*/  LD.E.128 R4, desc[UR36][R4.64] ;  /* 0x0000002404047980 */ /* 0x000f62000c101d00 */
[----:B------:R-:W-:-:S02]  /*24bb0*/  IMAD R79, R3, UR9, R80 ;  /* 0x00000009034f7c24 */ /* 0x000fc4000f8e0250 */
[----:B------:R-:W-:Y:S01]  /*24bc0*/  IMAD.WIDE.U32 R20, R3, UR8, R20 ;  /* 0x0000000803147c25 */ /* 0x000fe2000f8e0014 */
[----:B------:R-:W5:Y:S01]  /*24bd0*/  LD.E.128 R48, desc[UR36][R48.64] ;  /* 0x0000002430307980 */ /* 0x000f62000c101d00 */
[----:B------:R-:W-:Y:S01]  /*24be0*/  SEL R3, RZ, 0xffffffff, P0 ;  /* 0xffffffffff037807 */ /* 0x000fe20000000000 */
[----:B------:R-:W-:Y:S01]  /*24bf0*/  ULDC.64 UR8, c[0x0][0xbd8] ;  /* 0x0002f60000087ab9 */ /* 0x000fe20000000a00 */
[----:B------:R-:W-:Y:S01]  /*24c00*/  IMAD.SHL.U32 R83, R78, 0x10, RZ ;  /* 0x000000104e537824 */ /* 0x000fe200078e00ff */
[----:B------:R-:W5:Y:S01]  /*24c10*/  LD.E.128 R52, desc[UR36][R52.64] ;  /* 0x0000002434347980 */ /* 0x000f62000c101d00 */
[----:B------:R-:W-:-:S03]  /*24c20*/  SHF.R.S32.HI R78, RZ, 0x1f, R77 ;  /* 0x0000001fff4e7819 */ /* 0x000fc6000001144d */
        /* <DEDUP_REMOVED lines=8> */
[----:B------:R-:W-:Y:S01]  /*24cb0*/  IMAD.SHL.U32 R3, R3, 0x20, RZ ;  /* 0x0000002003037824 */ /* 0x000fe200078e00ff */
[----:B------:R-:W-:Y:S01]  /*24cc0*/  LOP3.LUT R0, R83, 0x10, R0, 0xe2, !PT ;  /* 0x0000001053007812 */ /* 0x000fe200078ee200 */
[----:B------:R-:W-:Y:S01]  /*24cd0*/  IMAD.IADD R21, R21, 0x1, R79 ;  /* 0x0000000115157824 */ /* 0x000fe200078e024f */
[----:B------:R-:W-:Y:S01]  /*24ce0*/  ISETP.GE.AND P0, PT, R210, UR11, PT ;  /* 0x0000000bd2007c0c */ /* 0x000fe2000bf06270 */
[----:B------:R-:W-:-:S02]  /*24cf0*/  IMAD R78, R78, UR8, RZ ;  /* 0x000000084e4e7c24 */ /* 0x000fc4000f8e02ff */
[----:B------:R-:W-:Y:S02]  /*24d00*/  IMAD R83, R76, R81, RZ ;  /* 0x000000514c537224 */ /* 0x000fe400078e02ff */
[----:B------:R-:W-:Y:S01]  /*24d10*/  IMAD R82, R82, 0x40, R207 ;  /* 0x0000004052527824 */ /* 0x000fe200078e02cf */
[----:B------:R-:W-:Y:S01]  /*24d20*/  LOP3.LUT R0, R3, 0x20, R0, 0xe2, !PT ;  /* 0x0000002003007812 */ /* 0x000fe200078ee200 */
        /* <DEDUP_REMOVED lines=8> */
[----:B------:R-:W-:-:S02]  /*24db0*/  LEA R80, P2, R20, UR8, 0x1 ;  /* 0x0000000814507c11 */ /* 0x000fc4000f8408ff */
[----:B------:R-:W-:Y:S02]  /*24dc0*/  ISETP.GE.AND P1, PT, R209, UR11, PT ;  /* 0x0000000bd1007c0c */ /* 0x000fe4000bf26270 */
[----:B------:R-:W-:Y:S02]  /*24dd0*/  LEA.HI.X R81, R20, UR9, R21, 0x1, P2 ;  /* 0x0000000914517c11 */ /* 0x000fe400090f0c15 */
[----:B------:R-:W-:Y:S01]  /*24de0*/  LOP3.LUT R0, R0, R3, RZ, 0xfc, !PT ;  /* 0x0000000300007212 */ /* 0x000fe200078efcff */
[----:B0-----:R0:W1:Y:S01]  /*24df0*/  SHFL.IDX PT, R20, R80, RZ, 0x181f ;  /* 0x00181fff50147589 */ /* 0x00106200000e0000 */
[----:B------:R-:W-:Y:S01]  /*24e00*/  SEL R3, RZ, 0x80, P1 ;  /* 0x00000080ff037807 */ /* 0x000fe20000800000 */
[----:B------:R-:W-:Y:S02]  /*24e10*/  SYNCS.ARRIVE.TRANS64.RED.A1T0 RZ, [UR4], RZ ;  /* 0x000000ffffff79a7 */ /* 0x000fe40008100404 */
[----:B------:R0:W2:Y:S01]  /*24e20*/  SHFL.IDX PT, R21, R81, RZ, 0x181f ;  /* 0x00181fff51157589 */ /* 0x0000a200000e0000 */
[----:B------:R-:W-:Y:S01]  /*24e30*/  LOP3.LUT R3, R0, R3, RZ, 0xfc, !PT ;  /* 0x0000000300037212 */ /* 0x000fe200078efcff */
[----:B------:R-:W-:Y:S06]  /*24e40*/  @P0 BRA `(.L_x_6407) ;  /* 0x00000000007c0947 */ /* 0x000fec0003800000 */
[----:B------:R-:W-:Y:S02]  /*24e50*/  ISETP.GE.AND P1, PT, R156, UR11, PT ;  /* 0x0000000b9c007c0c */ /* 0x000fe4000bf26270 */
[----:B------:R-:W-:Y:S02]  /*24e60*/  ISETP.GE.AND P0, PT, R19, UR11, PT ;  /* 0x0000000b13007c0c */ /* 0x000fe4000bf06270 */
[----:B------:R-:W-:Y:S02]  /*24e70*/  ISETP.GE.AND P5, PT, R155, UR11, PT ;  /* 0x0000000b9b007c0c */ /* 0x000fe4000bfa6270 */
[----:B------:R-:W-:-:S07]  /*24e80*/  ISETP.GE.AND P3, PT, R154, UR11, PT ;  /* 0x0000000b9a007c0c */ /* 0x000fce000bf66270 */
[C---:B-1----:R-:W-:Y:S02]  /*24e90*/  @!P1 LEA R76, P2, R156.reuse, R20, 0x1 ;  /* 0x000000149c4c9211 */ /* 0x042fe400078408ff */
[----:B--2---:R-:W-:Y:S02]  /*24ea0*/  @!P0 IMAD.WIDE R78, R19, 0x2, R20 ;  /* 0x00000002134e8825 */ /* 0x004fe400078e0214 */
[----:B------:R-:W-:Y:S02]  /*24eb0*/  @!P1 LEA.HI.X R77, R156, R21, R90, 0x1, P2 ;  /* 0x000000159c4d9211 */ /* 0x000fe400010f0c5a */
[----:B------:R-:W-:Y:S01]  /*24ec0*/  ISETP.GE.AND P2, PT, R153, UR11, PT ;  /* 0x0000000b99007c0c */ /* 0x000fe2000bf46270 */
[----:B-----5:R1:W-:Y:S01]  /*24ed0*/  @!P0 ST.E.128 desc[UR36][R78.64], R4 ;  /* 0x000000044e008985 */ /* 0x0203e2000c101d24 */
[----:B------:R-:W-:-:S03]  /*24ee0*/  LOP3.LUT P0, RZ, R0, 0x40, RZ, 0xc0, !PT ;  /* 0x0000004000ff7812 */ /* 0x000fc6000780c0ff */
[----:B------:R2:W-:Y:S01]  /*24ef0*/  @!P1 ST.E.128 desc[UR36][R76.64], R12 ;  /* 0x0000000c4c009985 */ /* 0x0005e2000c101d24 */
[----:B------:R-:W-:Y:S02]  /*24f00*/  ISETP.GE.AND P1, PT, R152, UR11, PT ;  /* 0x0000000b98007c0c */ /* 0x000fe4000bf26270 */
[CC--:B-1----:R-:W-:Y:S02]  /*24f10*/  @!P5 LEA R4, P4, R155.reuse, R20.reuse, 0x1 ;  /* 0x000000149b04d211 */ /* 0x0c2fe400078808ff */
[CC--:B------:R-:W-:Y:S02]  /*24f20*/  @!P3 LEA R6, P6, R154.reuse, R20.reuse, 0x1 ;  /* 0x000000149a06b211 */ /* 0x0c0fe400078c08ff */
[-C--:B------:R-:W-:Y:S02]  /*24f30*/  @!P5 LEA.HI.X R5, R155, R21.reuse, R89, 0x1, P4 ;  /* 0x000000159b05d211 */ /* 0x080fe400020f0c59 */
[----:B------:R-:W-:Y:S02]  /*24f40*/  LOP3.LUT P4, RZ, R3, 0x80, RZ, 0xc0, !PT ;  /* 0x0000008003ff7812 */ /* 0x000fe4000788c0ff */
[----:B------:R-:W-:Y:S01]  /*24f50*/  @!P3 LEA.HI.X R7, R154, R21, R88, 0x1, P6 ;  /* 0x000000159a07b211 */ /* 0x000fe200030f0c58 */
[----:B------:R1:W-:Y:S02]  /*24f60*/  @!P5 ST.E.128 desc[UR36][R4.64], R28 ;  /* 0x0000001c0400d985 */ /* 0x0003e4000c101d24 */
[----:B--2---:R-:W-:-:S02]  /*24f70*/  @!P1 LEA R12, P6, R152, R20, 0x1 ;  /* 0x00000014980c9211 */ /* 0x004fc400078c08ff */
[----:B------:R2:W-:Y:S02]  /*24f80*/  @!P3 ST.E.128 desc[UR36][R6.64], R36 ;  /* 0x000000240600b985 */ /* 0x0005e4000c101d24 */
[-C--:B------:R-:W-:Y:S02]  /*24f90*/  @!P1 LEA.HI.X R13, R152, R21.reuse, R86, 0x1, P6 ;  /* 0x00000015980d9211 */ /* 0x080fe400030f0c56 */
[CC--:B-1----:R-:W-:Y:S02]  /*24fa0*/  @!P2 LEA R4, P5, R153.reuse, R20.reuse, 0x1 ;  /* 0x000000149904a211 */ /* 0x0c2fe400078a08ff */
        /* <DEDUP_REMOVED lines=9> */
.L_x_6407:
[----:B------:R-:W-:Y:S05]  /*25040*/  BSYNC B1 ;  /* 0x0000000000017941 */ /* 0x000fea0003800000 */
.L_x_6406:
        /* <DEDUP_REMOVED lines=9> */
[----:B------:R-:W-:-:S05]  /*250e0*/  ISETP.GE.AND P1, PT, R153, UR11, PT ;  /* 0x0000000b99007c0c */ /* 0x000fca000bf26270 */
[----:B0---4-:R-:W-:Y:S02]  /*250f0*/  @!P0 IMAD.WIDE R6, R19, 0x2, R4 ;  /* 0x0000000213068825 */ /* 0x011fe400078e0204 */
[-C--:B------:R-:W-:Y:S02]  /*25100*/  @!P5 LEA R14, P4, R156, R4.reuse, 0x1 ;  /* 0x000000049c0ed211 */ /* 0x080fe400078808ff */
[----:B------:R-:W-:Y:S01]  /*25110*/  @!P3 LEA R12, P6, R155, R4, 0x1 ;  /* 0x000000049b0cb211 */ /* 0x000fe200078c08ff */
[----:B------:R0:W-:Y:S01]  /*25120*/  @!P0 ST.E.128 desc[UR36][R6.64], R8 ;  /* 0x0000000806008985 */ /* 0x0001e2000c101d24 */
[----:B------:R-:W-:Y:S02]  /*25130*/  ISETP.GE.AND P0, PT, R152, UR11, PT ;  /* 0x0000000b98007c0c */ /* 0x000fe4000bf06270 */
[----:B------:R-:W-:Y:S02]  /*25140*/  @!P5 LEA.HI.X R15, R156, R5, R90, 0x1, P4 ;  /* 0x000000059c0fd211 */ /* 0x000fe400020f0c5a */
[----:B------:R-:W-:-:S02]  /*25150*/  LOP3.LUT P4, RZ, R0, 0x40, RZ, 0xc0, !PT ;  /* 0x0000004000ff7812 */ /* 0x000fc4000788c0ff */
[----:B------:R-:W-:Y:S01]  /*25160*/  @!P3 LEA.HI.X R13, R155, R5, R89, 0x1, P6 ;  /* 0x000000059b0db211 */ /* 0x000fe200030f0c59 */
[----:B------:R3:W-:Y:S01]  /*25170*/  @!P5 ST.E.128 desc[UR36][R14.64], R24 ;  /* 0x000000180e00d985 */ /* 0x0007e2000c101d24 */
[----:B-1----:R-:W-:-:S03]  /*25180*/  @!P2 LEA R20, P5, R154, R4, 0x1 ;  /* 0x000000049a14a211 */ /* 0x002fc600078a08ff */
[----:B------:R3:W-:Y:S01]  /*25190*/  @!P3 ST.E.128 desc[UR36][R12.64], R32 ;  /* 0x000000200c00b985 */ /* 0x0007e2000c101d24 */
[----:B--2---:R-:W-:Y:S02]  /*251a0*/  @!P2 LEA.HI.X R21, R154, R5, R88, 0x1, P5 ;  /* 0x000000059a15a211 */ /* 0x004fe400028f0c58 */
[----:B0-----:R-:W-:-:S03]  /*251b0*/  @!P1 LEA R6, P6, R153, R4, 0x1 ;  /* 0x0000000499069211 */ /* 0x001fc600078c08ff */
[----:B------:R3:W-:Y:S01]  /*251c0*/  @!P2 ST.E.128 desc[UR36][R20.64], R40 ;  /* 0x000000281400a985 */ /* 0x0007e2000c101d24 */
[-C--:B------:R-:W-:Y:S02]  /*251d0*/  @!P0 LEA R8, P3, R152, R4.reuse, 0x1 ;  /* 0x0000000498088211 */ /* 0x080fe400078608ff */
[----:B------:R-:W-:Y:S02]  /*251e0*/  @P4 LEA R10, P5, R210, R4, 0x1 ;  /* 0x00000004d20a4211 */ /* 0x000fe400078a08ff */
[-C--:B------:R-:W-:Y:S02]  /*251f0*/  @!P1 LEA.HI.X R7, R153, R5.reuse, R87, 0x1, P6 ;  /* 0x0000000599079211 */ /* 0x080fe400030f0c57 */
[-C--:B------:R-:W-:Y:S02]  /*25200*/  @!P0 LEA.HI.X R9, R152, R5.reuse, R86, 0x1, P3 ;  /* 0x0000000598098211 */ /* 0x080fe400018f0c56 */
[----:B------:R-:W-:Y:S01]  /*25210*/  @P4 LEA.HI.X R11, R210, R5, R85, 0x1, P5 ;  /* 0x00000005d20b4211 */ /* 0x000fe200028f0c55 */
        /* <DEDUP_REMOVED lines=9> */
.L_x_6405:
[----:B------:R-:W2:Y:S01]  /*252b0*/  LDL R0, [R1+0x438] ;  /* 0x0004380001007983 */ /* 0x000ea20000100800 */
[----:B------:R-:W3:Y:S01]  /*252c0*/  LDC R21, c[0x0][0xce8] ;  /* 0x00033a00ff157b82 */ /* 0x000ee20000000800 */
[----:B------:R-:W-:Y:S01]  /*252d0*/  ULDC.64 UR12, c[0x0][0xc08] ;  /* 0x00030200000c7ab9 */ /* 0x000fe20000000a00 */
[----:B0-----:R-:W-:Y:S01]  /*252e0*/  IMAD.U32 R4, RZ, RZ, UR59 ;  /* 0x0000003bff047e24 */ /* 0x001fe2000f8e00ff */
[----:B------:R-:W-:Y:S01]  /*252f0*/  UIMAD UR9, UR26, UR12, URZ ;  /* 0x0000000c1a0972a4 */ /* 0x000fe2000f8e023f */
[----:B------:R-:W-:Y:S01]  /*25300*/  BSSY B1, `(.L_x_6409) ;  /* 0x00000e5000017945 */ /* 0x000fe20003800000 */
[----:B------:R-:W-:Y:S01]  /*25310*/  UIMAD.WIDE.U32 UR10, UR4, UR12, URZ ;  /* 0x0000000c040a72a5 */ /* 0x000fe2000f8e003f */
[----:B------:R-:W-:Y:S01]  /*25320*/  SHF.R.S32.HI R24, RZ, 0x1f, R192 ;  /* 0x0000001fff187819 */ /* 0x000fe200000114c0 */
[----:B------:R-:W-:Y:S01]  /*25330*/  UIMAD UR9, UR4, UR13, UR9 ;  /* 0x0000000d040972a4 */ /* 0x000fe2000f8e0209 */
[----:B------:R-:W-:Y:S01]  /*25340*/  SHF.R.S32.HI R26, RZ, 0x1f, R194 ;  /* 0x0000001fff1a7819 */ /* 0x000fe200000114c2 */
[----:B------:R-:W-:Y:S01]  /*25350*/  USHF.R.S32.HI UR4, URZ, 0x1f, UR14 ;  /* 0x0000001f3f047899 */ /* 0x000fe2000801140e */
[----:B------:R-:W-:Y:S01]  /*25360*/  SHF.R.S32.HI R28, RZ, 0x1f, R196 ;  /* 0x0000001fff1c7819 */ /* 0x000fe200000114c4 */
[----:B------:R-:W-:Y:S01]  /*25370*/  UIADD3 UR11, UR11, UR9, URZ ;  /* 0x000000090b0b7290 */ /* 0x000fe2000fffe03f */
[----:B------:R-:W-:Y:S01]  /*25380*/  SHF.R.S32.HI R29, RZ, 0x1f, R197 ;  /* 0x0000001fff1d7819 */ /* 0x000fe200000114c5 */
[----:B------:R-:W-:Y:S01]  /*25390*/  ULDC.64 UR12, c[0x0][0xc38] ;  /* 0x00030e00000c7ab9 */ /* 0x000fe20000000a00 */
[----:B------:R-:W-:Y:S01]  /*253a0*/  SHF.R.S32.HI R30, RZ, 0x1f, R198 ;  /* 0x0000001fff1e7819 */ /* 0x000fe200000114c6 */
[----:B------:R-:W-:Y:S01]  /*253b0*/  UIMAD.WIDE.U32 UR10, UR8, UR12, UR10 ;  /* 0x0000000c080a72a5 */ /* 0x000fe2000f8e000a */
[----:B------:R-:W-:-:S02]  /*253c0*/  SHF.R.S32.HI R31, RZ, 0x1f, R199 ;  /* 0x0000001fff1f7819 */ /* 0x000fc400000114c7 */
[----:B------:R-:W-:Y:S01]  /*253d0*/  SHF.R.S32.HI R32, RZ, 0x1f, R200 ;  /* 0x0000001fff207819 */ /* 0x000fe200000114c8 */
[----:B------:R-:W-:Y:S01]  /*253e0*/  UIMAD UR9, UR8, UR13, UR11 ;  /* 0x0000000d080972a4 */ /* 0x000fe2000f8e020b */
[----:B------:R-:W-:Y:S02]  /*253f0*/  SHF.R.S32.HI R33, RZ, 0x1f, R201 ;  /* 0x0000001fff217819 */ /* 0x000fe400000114c9 */
[----:B------:R-:W-:Y:S01]  /*25400*/  ULDC.64 UR12, c[0x0][0xc40] ;  /* 0x00031000000c7ab9 */ /* 0x000fe20000000a00 */
[----:B------:R-:W-:Y:S01]  /*25410*/  UMOV UR8, UR10 ;  /* 0x0000000a00087c82 */ /* 0x000fe20008000000 */
[----:B---3--:R-:W-:Y:S01]  /*25420*/  ISETP.NE.AND P0, PT, R21, 0x1, PT ;  /* 0x000000011500780c */ /* 0x008fe20003f05270 */
[----:B------:R-:W-:Y:S01]  /*25430*/  UIMAD UR4, UR4, UR12, URZ ;  /* 0x0000000c040472a4 */ /* 0x000fe2000f8e023f */
[----:B------:R-:W-:Y:S01]  /*25440*/  SHF.R.S32.HI R34, RZ, 0x1f, R202 ;  /* 0x0000001fff227819 */ /* 0x000fe200000114ca */
[----:B------:R-:W-:Y:S01]  /*25450*/  UIMAD.WIDE.U32 UR8, UR14, UR12, UR8 ;  /* 0x0000000c0e0872a5 */ /* 0x000fe2000f8e0008 */
[----:B------:R-:W-:Y:S01]  /*25460*/  SHF.R.S32.HI R35, RZ, 0x1f, R203 ;  /* 0x0000001fff237819 */ /* 0x000fe200000114cb */
[----:B------:R-:W-:Y:S01]  /*25470*/  UIMAD UR4, UR14, UR13, UR4 ;  /* 0x0000000d0e0472a4 */ /* 0x000fe2000f8e0204 */
[----:B------:R-:W-:Y:S01]  /*25480*/  SHF.R.S32.HI R36, RZ, 0x1f, R204 ;  /* 0x0000001fff247819 */ /* 0x000fe200000114cc */
[----:B------:R-:W-:Y:S01]  /*25490*/  ULDC.64 UR10, c[0x0][0xc48] ;  /* 0x00031200000a7ab9 */ /* 0x000fe20000000a00 */
[----:B------:R-:W-:Y:S01]  /*254a0*/  SHF.R.S32.HI R37, RZ, 0x1f, R205 ;  /* 0x0000001fff257819 */ /* 0x000fe200000114cd */
[----:B------:R-:W-:Y:S01]  /*254b0*/  UIADD3 UR9, UR9, UR4, URZ ;  /* 0x0000000409097290 */ /* 0x000fe2000fffe03f */
[----:B------:R-:W-:Y:S01]  /*254c0*/  SHF.R.S32.HI R38, RZ, 0x1f, R206 ;  /* 0x0000001fff267819 */ /* 0x000fe200000114ce */
[----:B------:R-:W-:Y:S01]  /*254d0*/  UIADD3 UR4, UR44, 0x38820, URZ ;  /* 0x000388202c047890 */ /* 0x000fe2000fffe03f */
[----:B------:R-:W-:Y:S01]  /*254e0*/  SHF.R.S32.HI R39, RZ, 0x1f, R23 ;  /* 0x0000001fff277819 */ /* 0x000fe20000011417 */
[----:B-1----:R-:W0:Y:S01]  /*254f0*/  @P0 LDC R3, c[0x0][0xcec] ;  /* 0x00033b00ff030b82 */ /* 0x002e220000000800 */
[----:B------:R-:W-:-:S02]  /*25500*/  UIMAD.WIDE.U32 UR8, UR61, UR10, UR8 ;  /* 0x0000000a3d0872a5 */ /* 0x000fc4000f8e0008 */
[----:B------:R-:W-:Y:S02]  /*25510*/  UPRMT UR4, URZ, 0x654, UR4 ;  /* 0x000006543f047896 */ /* 0x000fe40008000004 */
[----:B------:R-:W-:-:S03]  /*25520*/  UIMAD UR61, UR61, UR11, UR9 ;  /* 0x0000000b3d3d72a4 */ /* 0x000fc6000f8e0209 */
[----:B------:R-:W1:Y:S01]  /*25530*/  @P0 LDC R5, c[0x0][0xcf0] ;  /* 0x00033c00ff050b82 */ /* 0x000e620000000800 */
[----:B------:R-:W-:-:S03]  /*25540*/  ULDC.64 UR10, c[0x0][0xc30] ;  /* 0x00030c00000a7ab9 */ /* 0x000fc60000000a00 */
[----:B------:R-:W-:Y:S01]  /*25550*/  SYNCS.ARRIVE.TRANS64.RED.A1T0 RZ, [UR4], RZ ;  /* 0x000000ffffff79a7 */ /* 0x000fe20008100404 */
[----:B--2---:R-:W-:-:S04]  /*25560*/  IMAD R4, R4, 0x40, R0 ;  /* 0x0000004004047824 */ /* 0x004fc800078e0200 */
[----:B0-----:R-:W-:-:S04]  /*25570*/  @P0 IMAD.HI.U32 R0, R4, R3, RZ ;  /* 0x0000000304000227 */ /* 0x001fc800078e00ff */
[----:B------:R-:W-:Y:S01]  /*25580*/  IMAD.MOV.U32 R3, RZ, RZ, R4 ;  /* 0x000000ffff037224 */ /* 0x000fe200078e0004 */
[----:B-1----:R-:W-:Y:S01]  /*25590*/  @P0 SHF.R.U32.HI R3, RZ, R5, R0 ;  /* 0x00000005ff030219 */ /* 0x002fe20000011600 */
[----:B------:R-:W-:Y:S02]  /*255a0*/  IMAD.U32 R5, RZ, RZ, UR9 ;  /* 0x00000009ff057e24 */ /* 0x000fe4000f8e00ff */
[----:B------:R-:W-:Y:S01]  /*255b0*/  IMAD.U32 R5, RZ, RZ, UR61 ;  /* 0x0000003dff057e24 */ /* 0x000fe2000f8e00ff */
[--C-:B------:R-:W-:Y:S01]  /*255c0*/  SHF.R.S32.HI R0, RZ, 0x1f, R3.reuse ;  /* 0x0000001fff007819 */ /* 0x100fe20000011403 */
[----:B------:R-:W-:-:S04]  /*255d0*/  IMAD.MOV R7, RZ, RZ, -R3 ;  /* 0x000000ffff077224 */ /* 0x000fc800078e0a03 */
[----:B------:R-:W-:Y:S02]  /*255e0*/  IMAD R7, R21, R7, R4 ;  /* 0x0000000715077224 */ /* 0x000fe400078e0204 */
[----:B------:R-:W-:Y:S02]  /*255f0*/  IMAD R0, R0, UR10, RZ ;  /* 0x0000000a00007c24 */ /* 0x000fe4000f8e02ff */
[----:B------:R-:W-:Y:S01]  /*25600*/  IMAD.U32 R4, RZ, RZ, UR8 ;  /* 0x00000008ff047e24 */ /* 0x000fe2000f8e00ff */
[----:B------:R-:W-:Y:S01]  /*25610*/  ULDC.64 UR8, c[0x0][0xc28] ;  /* 0x00030a0000087ab9 */ /* 0x000fe20000000a00 */
[C---:B------:R-:W-:Y:S01]  /*25620*/  IMAD R9, R3.reuse, UR11, R0 ;  /* 0x0000000b03097c24 */ /* 0x040fe2000f8e0200 */
[----:B------:R-:W-:Y:S01]  /*25630*/  SHF.R.S32.HI R0, RZ, 0x1f, R7 ;  /* 0x0000001fff007819 */ /* 0x000fe20000011407 */
[----:B------:R-:W-:-:S04]  /*25640*/  IMAD.WIDE.U32 R4, R3, UR10, R4 ;  /* 0x0000000a03047c25 */ /* 0x000fc8000f8e0004 */
[----:B------:R-:W-:Y:S02]  /*25650*/  IMAD.IADD R5, R5, 0x1, R9 ;  /* 0x0000000105057824 */ /* 0x000fe400078e0209 */
[----:B------:R-:W-:Y:S02]  /*25660*/  IMAD.U32 R9, RZ, RZ, UR59 ;  /* 0x0000003bff097e24 */ /* 0x000fe4000f8e00ff */
[----:B------:R-:W-:Y:S02]  /*25670*/  IMAD R0, R0, UR8, RZ ;  /* 0x0000000800007c24 */ /* 0x000fe4000f8e02ff */
[----:B------:R-:W-:Y:S02]  /*25680*/  IMAD R21, R76, R21, RZ ;  /* 0x000000154c157224 */ /* 0x000fe400078e02ff */
[----:B------:R-:W-:Y:S02]  /*25690*/  IMAD R20, R9, 0x40, R22 ;  /* 0x0000004009147824 */ /* 0x000fe400078e0216 */
[----:B------:R-:W-:-:S02]  /*256a0*/  IMAD R3, R7, UR9, R0 ;  /* 0x0000000907037c24 */ /* 0x000fc4000f8e0200 */
[----:B------:R-:W-:Y:S01]  /*256b0*/  IMAD.WIDE.U32 R4, R7, UR8, R4 ;  /* 0x0000000807047c25 */ /* 0x000fe2000f8e0004 */
[----:B------:R-:W-:Y:S01]  /*256c0*/  ISETP.GE.AND P0, PT, R20, R21, PT ;  /* 0x000000151400720c */ /* 0x000fe20003f06270 */
[----:B------:R-:W-:Y:S02]  /*256d0*/  ULDC.64 UR8, c[0x0][0xc00] ;  /* 0x0003000000087ab9 */ /* 0x000fe40000000a00 */
[----:B------:R-:W-:Y:S01]  /*256e0*/  IMAD.IADD R5, R5, 0x1, R3 ;  /* 0x0000000105057824 */ /* 0x000fe200078e0203 */
[----:B------:R-:W-:-:S04]  /*256f0*/  LEA R3, P1, R4, UR8, 0x2 ;  /* 0x0000000804037c11 */ /* 0x000fc8000f8210ff */
[----:B------:R-:W-:Y:S01]  /*25700*/  LEA.HI.X R0, R4, UR9, R5, 0x2, P1 ;  /* 0x0000000904007c11 */ /* 0x000fe200088f1405 */
[----:B------:R0:W1:Y:S04]  /*25710*/  SHFL.IDX PT, R27, R3, RZ, 0x1c1f ;  /* 0x001c1fff031b7589 */ /* 0x00006800000e0000 */
[----:B------:R0:W2:Y:S01]  /*25720*/  SHFL.IDX PT, R25, R0, RZ, 0x1c1f ;  /* 0x001c1fff00197589 */ /* 0x0000a200000e0000 */
[----:B------:R-:W-:Y:S05]  /*25730*/  @P0 BRA `(.L_x_6410) ;  /* 0x0000000800840947 */ /* 0x000fea0003800000 */
[----:B------:R-:W-:Y:S02]  /*25740*/  ULDC UR4, c[0x0][0xbc8] ;  /* 0x0002f20000047ab9 */ /* 0x000fe40000000800 */
[----:B------:R-:W-:-:S13]  /*25750*/  ISETP.GE.AND P0, PT, R23, UR4, PT ;  /* 0x0000000417007c0c */ /* 0x000fda000bf06270 */
[----:B------:R-:W3:Y:S01]  /*25760*/  @!P0 LDL.64 R14, [R1+0x210] ;  /* 0x00021000010e8983 */ /* 0x000ee20000100a00 */
[----:B------:R-:W-:Y:S02]  /*25770*/  ISETP.GE.AND P1, PT, R206, UR4, PT ;  /* 0x00000004ce007c0c */ /* 0x000fe4000bf26270 */
[----:B-1----:R-:W-:-:S04]  /*25780*/  @!P0 LEA R8, P2, R23, R27, 0x2 ;  /* 0x0000001b17088211 */ /* 0x002fc800078410ff */
[----:B--2---:R-:W-:-:S05]  /*25790*/  @!P0 LEA.HI.X R9, R23, R25, R39, 0x2, P2 ;  /* 0x0000001917098211 */ /* 0x004fca00010f1427 */
[----:B---3--:R1:W-:Y:S04]  /*257a0*/  @!P0 ST.E.64 desc[UR36][R8.64], R14 ;  /* 0x0000000e08008985 */ /* 0x0083e8000c101b24 */
[----:B------:R-:W2:Y:S01]  /*257b0*/  @!P1 LDL.64 R4, [R1+0x220] ;  /* 0x0002200001049983 */ /* 0x000ea20000100a00 */
[----:B------:R-:W-:Y:S02]  /*257c0*/  ISETP.GE.AND P0, PT, R205, UR4, PT ;  /* 0x00000004cd007c0c */ /* 0x000fe4000bf06270 */
[----:B------:R-:W-:-:S04]  /*257d0*/  @!P1 LEA R10, P2, R206, R27, 0x2 ;  /* 0x0000001bce0a9211 */ /* 0x000fc800078410ff */
[----:B------:R-:W-:-:S05]  /*257e0*/  @!P1 LEA.HI.X R11, R206, R25, R38, 0x2, P2 ;  /* 0x00000019ce0b9211 */ /* 0x000fca00010f1426 */
[----:B--2---:R2:W-:Y:S04]  /*257f0*/  @!P1 ST.E.64 desc[UR36][R10.64], R4 ;  /* 0x000000040a009985 */ /* 0x0045e8000c101b24 */
[----:B------:R-:W3:Y:S01]  /*25800*/  @!P0 LDL.64 R6, [R1+0x230] ;  /* 0x0002300001068983 */ /* 0x000ee20000100a00 */
[----:B------:R-:W-:Y:S02]  /*25810*/  ISETP.GE.AND P1, PT, R204, UR4, PT ;  /* 0x00000004cc007c0c */ /* 0x000fe4000bf26270 */
[----:B------:R-:W-:-:S04]  /*25820*/  @!P0 LEA R12, P2, R205, R27, 0x2 ;  /* 0x0000001bcd0c8211 */ /* 0x000fc800078410ff */
[----:B------:R-:W-:-:S05]  /*25830*/  @!P0 LEA.HI.X R13, R205, R25, R37, 0x2, P2 ;  /* 0x00000019cd0d8211 */ /* 0x000fca00010f1425 */
[----:B---3--:R3:W-:Y:S04]  /*25840*/  @!P0 ST.E.64 desc[UR36][R12.64], R6 ;  /* 0x000000060c008985 */ /* 0x0087e8000c101b24 */
[----:B-1----:R-:W4:Y:S01]  /*25850*/  @!P1 LDL.64 R8, [R1+0x240] ;  /* 0x0002400001089983 */ /* 0x002f220000100a00 */
[----:B------:R-:W-:Y:S02]  /*25860*/  ISETP.GE.AND P0, PT, R203, UR4, PT ;  /* 0x00000004cb007c0c */ /* 0x000fe4000bf06270 */
[----:B------:R-:W-:-:S04]  /*25870*/  @!P1 LEA R14, P2, R204, R27, 0x2 ;  /* 0x0000001bcc0e9211 */ /* 0x000fc800078410ff */
[----:B------:R-:W-:-:S05]  /*25880*/  @!P1 LEA.HI.X R15, R204, R25, R36, 0x2, P2 ;  /* 0x00000019cc0f9211 */ /* 0x000fca00010f1424 */
[----:B----4-:R1:W-:Y:S04]  /*25890*/  @!P1 ST.E.64 desc[UR36][R14.64], R8 ;  /* 0x000000080e009985 */ /* 0x0103e8000c101b24 */
[----:B--2---:R-:W2:Y:S01]  /*258a0*/  @!P0 LDL.64 R4, [R1+0x250] ;  /* 0x0002500001048983 */ /* 0x004ea20000100a00 */
[----:B------:R-:W-:Y:S02]  /*258b0*/  ISETP.GE.AND P1, PT, R202, UR4, PT ;  /* 0x00000004ca007c0c */ /* 0x000fe4000bf26270 */
[----:B------:R-:W-:-:S04]  /*258c0*/  @!P0 LEA R10, P2, R203, R27, 0x2 ;  /* 0x0000001bcb0a8211 */ /* 0x000fc800078410ff */
[----:B------:R-:W-:-:S05]  /*258d0*/  @!P0 LEA.HI.X R11, R203, R25, R35, 0x2, P2 ;  /* 0x00000019cb0b8211 */ /* 0x000fca00010f1423 */
[----:B--2---:R2:W-:Y:S04]  /*258e0*/  @!P0 ST.E.64 desc[UR36][R10.64], R4 ;  /* 0x000000040a008985 */ /* 0x0045e8000c101b24 */
[----:B---3--:R-:W3:Y:S01]  /*258f0*/  @!P1 LDL.64 R6, [R1+0x260] ;  /* 0x0002600001069983 */ /* 0x008ee20000100a00 */
        /* <DEDUP_REMOVED lines=130> */
[----:B------:R-:W-:-:S04]  /*26120*/  @!P1 LEA R10, P0, R158, R27, 0x2 ;  /* 0x0000001b9e0a9211 */ /* 0x000fc800078010ff */
[----:B------:R-:W-:-:S05]  /*26130*/  @!P1 LEA.HI.X R11, R158, R25, R212, 0x2, P0 ;  /* 0x000000199e0b9211 */ /* 0x000fca00000f14d4 */
[----:B--2---:R3:W-:Y:S04]  /*26140*/  @!P1 ST.E.64 desc[UR36][R10.64], R4 ;  /* 0x000000040a009985 */ /* 0x0047e8000c101b24 */
.L_x_6410:
[----:B------:R-:W-:Y:S05]  /*26150*/  BSYNC B1 ;  /* 0x0000000000017941 */ /* 0x000fea0003800000 */
.L_x_6409:
[----:B------:R-:W-:Y:S01]  /*26160*/  VIADD R20, R20, 0x8 ;  /* 0x0000000814147836 */ /* 0x000fe20000000000 */
[----:B--2---:R2:W4:Y:S04]  /*26170*/  SHFL.IDX PT, R25, R0, 0x1, 0x1c1f ;  /* 0x003c1f0000197f89 */ /* 0x00452800000e0000 */
[----:B------:R-:W-:Y:S01]  /*26180*/  ISETP.GE.AND P0, PT, R20, R21, PT ;  /* 0x000000151400720c */ /* 0x000fe20003f06270 */
[----:B0-----:R-:W0:-:S12]  /*26190*/  SHFL.IDX PT, R3, R3, 0x1, 0x1c1f ;  /* 0x003c1f0003037f89 */ /* 0x001e1800000e0000 */
[----:B--2---:R-:W-:Y:S05]  /*261a0*/  @P0 BRA `(.L_x_6408) ;  /* 0x00000018008c0947 */ /* 0x004fea0003800000 */
[----:B------:R-:W2:Y:S02]  /*261b0*/  LDC R21, c[0x0][0xbc8] ;  /* 0x0002f200ff157b82 */ /* 0x000ea40000000800 */
[----:B--2---:R-:W-:-:S13]  /*261c0*/  ISETP.GE.AND P1, PT, R23, R21, PT ;  /* 0x000000151700720c */ /* 0x004fda0003f26270 */
[----:B---3--:R-:W2:Y:S01]  /*261d0*/  @!P1 LDL.64 R14, [R1+0x218] ;  /* 0x00021800010e9983 */ /* 0x008ea20000100a00 */
[----:B------:R-:W-:Y:S02]  /*261e0*/  ISETP.GE.AND P2, PT, R206, R21, PT ;  /* 0x00000015ce00720c */ /* 0x000fe40003f46270 */
[----:B0-----:R-:W-:-:S04]  /*261f0*/  @!P1 LEA R8, P0, R23, R3, 0x2 ;  /* 0x0000000317089211 */ /* 0x001fc800078010ff */
[----:B----4-:R-:W-:-:S05]  /*26200*/  @!P1 LEA.HI.X R9, R23, R25, R39, 0x2, P0 ;  /* 0x0000001917099211 */ /* 0x010fca00000f1427 */
[----:B--2---:R0:W-:Y:S04]  /*26210*/  @!P1 ST.E.64 desc[UR36][R8.64], R14 ;  /* 0x0000000e08009985 */ /* 0x0041e8000c101b24 */
[----:B------:R-:W2:Y:S01]  /*26220*/  @!P2 LDL.64 R4, [R1+0x228] ;  /* 0x000228000104a983 */ /* 0x000ea20000100a00 */
[----:B------:R-:W-:Y:S02]  /*26230*/  ISETP.GE.AND P1, PT, R205, R21, PT ;  /* 0x00000015cd00720c */ /* 0x000fe40003f26270 */
[----:B------:R-:W-:-:S04]  /*26240*/  @!P2 LEA R10, P0, R206, R3, 0x2 ;  /* 0x00000003ce0aa211 */ /* 0x000fc800078010ff */
[----:B------:R-:W-:-:S05]  /*26250*/  @!P2 LEA.HI.X R11, R206, R25, R38, 0x2, P0 ;  /* 0x00000019ce0ba211 */ /* 0x000fca00000f1426 */
[----:B--2---:R2:W-:Y:S04]  /*26260*/  @!P2 ST.E.64 desc[UR36][R10.64], R4 ;  /* 0x000000040a00a985 */ /* 0x0045e8000c101b24 */
[----:B------:R-:W3:Y:S01]  /*26270*/  @!P1 LDL.64 R6, [R1+0x238] ;  /* 0x0002380001069983 */ /* 0x000ee20000100a00 */
[----:B------:R-:W-:Y:S02]  /*26280*/  ISETP.GE.AND P2, PT, R204, R21, PT ;  /* 0x00000015cc00720c */ /* 0x000fe40003f46270 */
[----:B------:R-:W-:-:S04]  /*26290*/  @!P1 LEA R12, P0, R205, R3, 0x2 ;  /* 0x00000003cd0c9211 */ /* 0x000fc800078010ff */
[----:B------:R-:W-:-:S05]  /*262a0*/  @!P1 LEA.HI.X R13, R205, R25, R37, 0x2, P0 ;  /* 0x00000019cd0d9211 */ /* 0x000fca00000f1425 */
[----:B---3--:R3:W-:Y:S04]  /*262b0*/  @!P1 ST.E.64 desc[UR36][R12.64], R6 ;  /* 0x000000060c009985 */ /* 0x0087e8000c101b24 */
[----:B0-----:R-:W4:Y:S01]  /*262c0*/  @!P2 LDL.64 R8, [R1+0x248] ;  /* 0x000248000108a983 */ /* 0x001f220000100a00 */
[----:B------:R-:W-:Y:S02]  /*262d0*/  ISETP.GE.AND P1, PT, R203, R21, PT ;  /* 0x00000015cb00720c */ /* 0x000fe40003f26270 */
[----:B------:R-:W-:-:S04]  /*262e0*/  @!P2 LEA R14, P0, R204, R3, 0x2 ;  /* 0x00000003cc0ea211 */ /* 0x000fc800078010ff */
[----:B------:R-:W-:-:S05]  /*262f0*/  @!P2 LEA.HI.X R15, R204, R25, R36, 0x2, P0 ;  /* 0x00000019cc0fa211 */ /* 0x000fca00000f1424 */
[----:B----4-:R0:W-:Y:S04]  /*26300*/  @!P2 ST.E.64 desc[UR36][R14.64], R8 ;  /* 0x000000080e00a985 */ /* 0x0101e8000c101b24 */
[----:B--2---:R-:W2:Y:S01]  /*26310*/  @!P1 LDL.64 R4, [R1+0x258] ;  /* 0x0002580001049983 */ /* 0x004ea20000100a00 */
[----:B------:R-:W-:Y:S02]  /*26320*/  ISETP.GE.AND P2, PT, R202, R21, PT ;  /* 0x00000015ca00720c */ /* 0x000fe40003f46270 */
[----:B------:R-:W-:-:S04]  /*26330*/  @!P1 LEA R10, P0, R203, R3, 0x2 ;  /* 0x00000003cb0a9211 */ /* 0x000fc800078010ff */
[----:B------:R-:W-:-:S05]  /*26340*/  @!P1 LEA.HI.X R11, R203, R25, R35, 0x2, P0 ;  /* 0x00000019cb0b9211 */ /* 0x000fca00000f1423 */
[----:B--2---:R2:W-:Y:S04]  /*26350*/  @!P1 ST.E.64 desc[UR36][R10.64], R4 ;  /* 0x000000040a009985 */ /* 0x0045e8000c101b24 */
[----:B---3--:R-:W3:Y:S01]  /*26360*/  @!P2 LDL.64 R6, [R1+0x268] ;  /* 0x000268000106a983 */ /* 0x008ee20000100a00 */
        /* <DEDUP_REMOVED lines=119> */
[----:B---3--:R-:W2:Y:S01]  /*26ae0*/  @!P2 LDL.64 R6, [R1+0x3e8] ;  /* 0x0003e8000106a983 */ /* 0x008ea20000100a00 */
[----:B------:R-:W-:Y:S01]  /*26af0*/  @!P2 LEA R12, P0, R176, R3, 0x2 ;  /* 0x00000003b00ca211 */ /* 0x000fe200078010ff */
[----:B------:R-:W-:Y:S01]  /*26b00*/  BSSY B1, `(.L_x_6411) ;  /* 0x000000a000017945 */ /* 0x000fe20003800000 */
[----:B------:R-:W-:Y:S02]  /*26b10*/  ISETP.GE.AND P1, PT, R158, R21, PT ;  /* 0x000000159e00720c */ /* 0x000fe40003f26270 */
[----:B------:R-:W-:Y:S02]  /*26b20*/  @!P2 LEA.HI.X R13, R176, R25, R214, 0x2, P0 ;  /* 0x00000019b00da211 */ /* 0x000fe400000f14d6 */
[----:B------:R-:W-:-:S03]  /*26b30*/  ISETP.GE.AND P0, PT, R159, R21, PT ;  /* 0x000000159f00720c */ /* 0x000fc60003f06270 */
[----:B--2---:R0:W-:Y:S10]  /*26b40*/  @!P2 ST.E.64 desc[UR36][R12.64], R6 ;  /* 0x000000060c00a985 */ /* 0x0041f4000c101b24 */
[----:B------:R-:W-:Y:S05]  /*26b50*/  @P0 BRA `(.L_x_6412) ;  /* 0x0000000000100947 */ /* 0x000fea0003800000 */
[----:B0-----:R-:W2:Y:S01]  /*26b60*/  LDL.64 R6, [R1+0x3f8] ;  /* 0x0003f80001067983 */ /* 0x001ea20000100a00 */
[----:B------:R-:W-:-:S04]  /*26b70*/  LEA R4, P0, R159, R3, 0x2 ;  /* 0x000000039f047211 */ /* 0x000fc800078010ff */
[----:B------:R-:W-:-:S05]  /*26b80*/  LEA.HI.X R5, R159, R25, R213, 0x2, P0 ;  /* 0x000000199f057211 */ /* 0x000fca00000f14d5 */
[----:B--2---:R2:W-:Y:S04]  /*26b90*/  ST.E.64 desc[UR36][R4.64], R6 ;  /* 0x0000000604007985 */ /* 0x0045e8000c101b24 */
.L_x_6412:
[----:B------:R-:W-:Y:S05]  /*26ba0*/  BSYNC B1 ;  /* 0x0000000000017941 */ /* 0x000fea0003800000 */
.L_x_6411:
[----:B------:R-:W-:Y:S05]  /*26bb0*/  @P1 BRA `(.L_x_6408) ;  /* 0x0000001000081947 */ /* 0x000fea0003800000 */
[----:B0-2---:R-:W2:Y:S01]  /*26bc0*/  LDL.64 R6, [R1+0x408] ;  /* 0x0004080001067983 */ /* 0x005ea20000100a00 */
[----:B------:R-:W-:-:S04]  /*26bd0*/  LEA R4, P0, R158, R3, 0x2 ;  /* 0x000000039e047211 */ /* 0x000fc800078010ff */
[----:B------:R-:W-:-:S05]  /*26be0*/  LEA.HI.X R5, R158, R25, R212, 0x2, P0 ;  /* 0x000000199e057211 */ /* 0x000fca00000f14d4 */
[----:B--2---:R0:W-:Y:S01]  /*26bf0*/  ST.E.64 desc[UR36][R4.64], R6 ;  /* 0x0000000604007985 */ /* 0x0041e2000c101b24 */
[----:B------:R-:W-:Y:S05]  /*26c00*/  BRA `(.L_x_6408) ;  /* 0x0000000c00f47947 */ /* 0x000fea0003800000 */
.L_x_6401:
[----:B------:R-:W-:Y:S01]  /*26c10*/  ULDC.64 UR10, c[0x0][0xd00] ;  /* 0x00034000000a7ab9 */ /* 0x000fe20000000a00 */
[----:B------:R-:W-:Y:S01]  /*26c20*/  R2UR UR9, R211 ;  /* 0x00000000d30972ca */ /* 0x000fe200000e0000 */
        /* <DEDUP_REMOVED lines=12> */
[----:B------:R-:W-:Y:S01]  /*26cf0*/  IMAD.U32 R0, RZ, RZ, UR4 ;  /* 0x00000004ff007e24 */ /* 0x000fe2000f8e00ff */
[----:B------:R-:W0:Y:S04]  /*26d00*/  S2R R10, SR_TID.X ;  /* 0x00000000000a7919 */ /* 0x000e280000002100 */
        /* <DEDUP_REMOVED lines=8> */
[----:B------:R-:W-:Y:S01]  /*26d90*/  ULOP3.LUT UR15, UR9, 0xffff, URZ, 0xc0, !UPT ;  /* 0x0000ffff090f7892 */ /* 0x000fe2000f8ec03f */
[----:B0-----:R-:W-:-:S08]  /*26da0*/  VIADD R3, R10, 0xffffff80 ;  /* 0xffffff800a037836 */ /* 0x001fd00000000000 */
[----:B------:R-:W-:Y:S01]  /*26db0*/  @!UP1 ULDC UR8, c[0x0][0xbd4] ;  /* 0x0002f50000089ab9 */ /* 0x000fe20000000800 */
[----:B------:R-:W-:Y:S02]  /*26dc0*/  ISETP.GT.AND P0, PT, R3, 0x3f, PT ;  /* 0x0000003f0300780c */ /* 0x000fe40003f04270 */
[----:B--2---:R-:W-:Y:S01]  /*26dd0*/  @P1 R2UR UR4, R8 ;  /* 0x00000000080412ca */ /* 0x004fe200000e0000 */
[----:B-1----:R-:W-:-:S14]  /*26de0*/  @P2 BRA `(.L_x_6413) ;  /* 0x0000000000102947 */ /* 0x002fdc0003800000 */
[----:B------:R-:W-:Y:S05]  /*26df0*/  @!P1 BRA `(.L_x_6413) ;  /* 0x00000000000c9947 */ /* 0x000fea0003800000 */
[----:B------:R-:W2:Y:S04]  /*26e00*/  LDG.E R3, desc[UR36][R4.64] ;  /* 0x0000002404037981 */ /* 0x000ea8000c1e1900 */
[----:B-----5:R-:W2:Y:S02]  /*26e10*/  LDG.E R0, desc[UR36][R4.64+0x4] ;  /* 0x0000042404007981 */ /* 0x020ea4000c1e1900 */
[----:B--2---:R-:W-:-:S07]  /*26e20*/  IMAD.IADD R0, R0, 0x1, -R3 ;  /* 0x0000000100007824 */ /* 0x004fce00078e0a03 */
.L_x_6413:
[----:B------:R-:W-:Y:S01]  /*26e30*/  USHF.R.S32.HI UR14, URZ, 0x1f, UR60 ;  /* 0x0000001f3f0e7899 */ /* 0x000fe2000801143c */
[----:B------:R-:W-:Y:S01]  /*26e40*/  BSSY B1, `(.L_x_6414) ;  /* 0x000003b000017945 */ /* 0x000fe20003800000 */
[----:B------:R-:W-:Y:S02]  /*26e50*/  USHF.R.S32.HI UR24, URZ, 0x1f, UR4 ;  /* 0x0000001f3f187899 */ /* 0x000fe40008011404 */
[----:B------:R-:W-:Y:S02]  /*26e60*/  USEL UR9, UR60, URZ, !UP0 ;  /* 0x0000003f3c097287 */ /* 0x000fe4000c000000 */
[----:B------:R-:W-:Y:S01]  /*26e70*/  USEL UR14, UR14, URZ, !UP0 ;  /* 0x0000003f0e0e7287 */ /* 0x000fe2000c000000 */
[----:B------:R-:W-:Y:S11]  /*26e80*/  @P0 BRA `(.L_x_6415) ;  /* 0x0000000000d80947 */ /* 0x000ff60003800000 */
[----:B------:R-:W0:Y:S01]  /*26e90*/  LDC R9, c[0x0][0xce8] ;  /* 0x00033a00ff097b82 */ /* 0x000e220000000800 */
[----:B------:R-:W-:-:S04]  /*26ea0*/  IMAD.U32 R3, RZ, RZ, UR59 ;  /* 0x0000003bff037e24 */ /* 0x000fc8000f8e00ff */
[----:B------:R-:W-:-:S04]  /*26eb0*/  IMAD R3, R3, 0x40, R10 ;  /* 0x0000004003037824 */ /* 0x000fc800078e020a */
[----:B------:R-:W-:Y:S02]  /*26ec0*/  VIADD R6, R3, 0xffffff80 ;  /* 0xffffff8003067836 */ /* 0x000fe40000000000 */
        /* <DEDUP_REMOVED lines=50> */
.L_x_6415:
[----:B------:R-:W-:Y:S05]  /*271f0*/  BSYNC B1 ;  /* 0x0000000000017941 */ /* 0x000fea0003800000 */
.L_x_6414:
[----:B------:R-:W-:-:S06]  /*27200*/  UISETP.GT.AND UP0, UPT, UR8, 0x1, UPT ;  /* 0x000000010800788c */ /* 0x000fcc000bf04270 */
[----:B------:R-:W-:-:S13]  /*27210*/  PLOP3.LUT P0, PT, PT, PT, UP0, 0x80, 0x0 ;  /* 0x000000000000781c */ /* 0x000fda0003f0f008 */
[----:B------:R-:W-:Y:S05]  /*27220*/  @P0 BRA `(.L_x_6408) ;  /* 0x00000008006c0947 */ /* 0x000fea0003800000 */
[----:B------:R-:W1:Y:S01]  /*27230*/  LDC R11, c[0x0][0xce8] ;  /* 0x00033a00ff0b7b82 */ /* 0x000e620000000800 */
        /* <DEDUP_REMOVED lines=9> */
[----:B------:R-:W-:Y:S01]  /*272d0*/  IMAD R3, R157, 0x20, R207 ;  /* 0x000000209d037824 */ /* 0x000fe200078e02cf */
[----:B------:R-:W-:Y:S01]  /*272e0*/  ISETP.GE.AND P2, PT, R155, UR16, PT ;  /* 0x000000109b007c0c */ /* 0x000fe2000bf46270 */
[----:B------:R-:W-:Y:S01]  /*272f0*/  IMAD.SHL.U32 R9, R6, 0x2, RZ ;  /* 0x0000000206097824 */ /* 0x000fe200078e00ff */
[----:B------:R-:W-:Y:S01]  /*27300*/  UIADD3 UR11, UR11, UR8, URZ ;  /* 0x000000080b0b7290 */ /* 0x000fe2000fffe03f */
[----:B------:R-:W-:Y:S01]  /*27310*/  IMAD.U32 R8, RZ, RZ, UR59 ;  /* 0x0000003bff087e24 */ /* 0x000fe2000f8e00ff */
[----:B------:R-:W-:Y:S01]  /*27320*/  ULDC.64 UR12, c[0x0][0xbe8] ;  /* 0x0002fa00000c7ab9 */ /* 0x000fe20000000a00 */
[----:B------:R-:W-:Y:S01]  /*27330*/  ISETP.GE.AND P1, PT, R154, UR16, PT ;  /* 0x000000109a007c0c */ /* 0x000fe2000bf26270 */
[----:B------:R-:W-:Y:S01]  /*27340*/  UIMAD.WIDE.U32 UR10, UR15, UR12, UR10 ;  /* 0x0000000c0f0a72a5 */ /* 0x000fe2000f8e000a */
[----:B------:R-:W-:Y:S01]  /*27350*/  LOP3.LUT R6, R9, 0x2, R4, 0xe2, !PT ;  /* 0x0000000209067812 */ /* 0x000fe200078ee204 */
[----:B------:R-:W-:Y:S01]  /*27360*/  IMAD R8, R8, 0x40, R3 ;  /* 0x0000004008087824 */ /* 0x000fe200078e0203 */
[----:B------:R-:W-:Y:S01]  /*27370*/  SEL R4, RZ, 0xffffffff, P2 ;  /* 0xffffffffff047807 */ /* 0x000fe20001000000 */
[----:B------:R-:W-:Y:S01]  /*27380*/  UIMAD UR11, UR15, UR13, UR11 ;  /* 0x0000000d0f0b72a4 */ /* 0x000fe2000f8e020b */
[----:B------:R-:W-:Y:S01]  /*27390*/  SEL R9, RZ, 0xffffffff, P1 ;  /* 0xffffffffff097807 */ /* 0x000fe20000800000 */
[----:B------:R-:W-:Y:S01]  /*273a0*/  IMAD.MOV.U32 R3, RZ, RZ, R8 ;  /* 0x000000ffff037224 */ /* 0x000fe200078e0008 */
[----:B-1----:R-:W-:Y:S01]  /*273b0*/  ISETP.NE.AND P0, PT, R11, 0x1, PT ;  /* 0x000000010b00780c */ /* 0x002fe20003f05270 */
[----:B------:R-:W-:Y:S01]  /*273c0*/  ULDC.64 UR12, c[0x0][0xbf0] ;  /* 0x0002fc00000c7ab9 */ /* 0x000fe20000000a00 */
[----:B------:R-:W-:Y:S01]  /*273d0*/  IMAD.SHL.U32 R13, R4, 0x4, RZ ;  /* 0x00000004040d7824 */ /* 0x000fe200078e00ff */
[----:B------:R-:W-:Y:S01]  /*273e0*/  UIMAD UR14, UR14, UR12, URZ ;  /* 0x0000000c0e0e72a4 */ /* 0x000fe2000f8e023f */
[----:B------:R-:W-:Y:S01]  /*273f0*/  IMAD.SHL.U32 R9, R9, 0x8, RZ ;  /* 0x0000000809097824 */ /* 0x000fe200078e00ff */
[----:B------:R-:W-:Y:S01]  /*27400*/  ISETP.GE.AND P2, PT, R209, UR16, PT ;  /* 0x00000010d1007c0c */ /* 0x000fe2000bf46270 */
[----:B------:R-:W-:Y:S01]  /*27410*/  IMAD.U32 R26, RZ, RZ, UR59 ;  /* 0x0000003bff1a7e24 */ /* 0x000fe2000f8e00ff */
[----:B------:R-:W-:Y:S01]  /*27420*/  UIMAD UR4, UR9, UR13, UR14 ;  /* 0x0000000d090472a4 */ /* 0x000fe2000f8e020e */
[----:B------:R-:W-:Y:S01]  /*27430*/  LOP3.LUT R6, R13, 0x4, R6, 0xe2, !PT ;  /* 0x000000040d067812 */ /* 0x000fe200078ee206 */
[----:B------:R-:W-:Y:S01]  /*27440*/  UIMAD.WIDE.U32 UR8, UR9, UR12, UR10 ;  /* 0x0000000c090872a5 */ /* 0x000fe2000f8e000a */
[----:B-----5:R-:W-:Y:S01]  /*27450*/  IMAD R25, R0, R11, RZ ;  /* 0x0000000b00197224 */ /* 0x020fe200078e02ff */
[----:B------:R-:W-:Y:S01]  /*27460*/  SEL R0, RZ, 0x80, P2 ;  /* 0x00000080ff007807 */ /* 0x000fe20001000000 */
[----:B------:R-:W-:Y:S01]  /*27470*/  IMAD R26, R26, 0x40, R207 ;  /* 0x000000401a1a7824 */ /* 0x000fe200078e02cf */
[----:B------:R-:W0:Y:S01]  /*27480*/  @P0 LDC R5, c[0x0][0xcec] ;  /* 0x00033b00ff050b82 */ /* 0x000e220000000800 */
[----:B------:R-:W-:Y:S01]  /*27490*/  LOP3.LUT R10, R9, 0x8, R6, 0xe2, !PT ;  /* 0x00000008090a7812 */ /* 0x000fe200078ee206 */
[----:B------:R-:W-:Y:S01]  /*274a0*/  UIADD3 UR4, UR9, UR4, URZ ;  /* 0x0000000409047290 */ /* 0x000fe2000fffe03f */
[----:B------:R-:W-:Y:S01]  /*274b0*/  BSSY B1, `(.L_x_6416) ;  /* 0x000004e000017945 */ /* 0x000fe20003800000 */
[----:B------:R-:W-:-:S02]  /*274c0*/  SHF.R.S32.HI R27, RZ, 0x1f, R209 ;  /* 0x0000001fff1b7819 */ /* 0x000fc400000114d1 */
[----:B------:R-:W-:Y:S02]  /*274d0*/  SHF.R.S32.HI R28, RZ, 0x1f, R210 ;  /* 0x0000001fff1c7819 */ /* 0x000fe400000114d2 */
[----:B------:R-:W1:Y:S01]  /*274e0*/  @P0 LDC R7, c[0x0][0xcf0] ;  /* 0x00033c00ff070b82 */ /* 0x000e620000000800 */
[----:B------:R-:W-:Y:S02]  /*274f0*/  SHF.R.S32.HI R29, RZ, 0x1f, R152 ;  /* 0x0000001fff1d7819 */ /* 0x000fe40000011498 */
[----:B------:R-:W-:Y:S02]  /*27500*/  SHF.R.S32.HI R30, RZ, 0x1f, R153 ;  /* 0x0000001fff1e7819 */ /* 0x000fe40000011499 */
[----:B------:R-:W-:Y:S02]  /*27510*/  SHF.R.S32.HI R31, RZ, 0x1f, R154 ;  /* 0x0000001fff1f7819 */ /* 0x000fe4000001149a */
[----:B------:R-:W-:Y:S02]  /*27520*/  SHF.R.S32.HI R32, RZ, 0x1f, R155 ;  /* 0x0000001fff207819 */ /* 0x000fe4000001149b */
[----:B------:R-:W-:Y:S01]  /*27530*/  SHF.R.S32.HI R33, RZ, 0x1f, R156 ;  /* 0x0000001fff217819 */ /* 0x000fe2000001149c */
[----:B0-----:R-:W-:-:S04]  /*27540*/  @P0 IMAD.HI.U32 R4, R8, R5, RZ ;  /* 0x0000000508040227 */ /* 0x001fc800078e00ff */
[----:B------:R-:W-:Y:S02]  /*27550*/  IMAD.U32 R5, RZ, RZ, UR9 ;  /* 0x00000009ff057e24 */ /* 0x000fe4000f8e00ff */
[----:B------:R-:W-:Y:S01]  /*27560*/  IMAD.U32 R5, RZ, RZ, UR4 ;  /* 0x00000004ff057e24 */ /* 0x000fe2000f8e00ff */
[----:B-1----:R-:W-:Y:S01]  /*27570*/  @P0 SHF.R.U32.HI R3, RZ, R7, R4 ;  /* 0x00000007ff030219 */ /* 0x002fe20000011604 */
[----:B------:R-:W-:Y:S01]  /*27580*/  IMAD.U32 R4, RZ, RZ, UR8 ;  /* 0x00000008ff047e24 */ /* 0x000fe2000f8e00ff */
[----:B------:R-:W-:Y:S01]  /*27590*/  ISETP.GE.AND P0, PT, R153, UR16, PT ;  /* 0x0000001099007c0c */ /* 0x000fe2000bf06270 */
[----:B------:R-:W-:Y:S01]  /*275a0*/  ULDC.64 UR8, c[0x0][0xbe0] ;  /* 0x0002f80000087ab9 */ /* 0x000fe20000000a00 */
[--C-:B------:R-:W-:Y:S01]  /*275b0*/  SHF.R.S32.HI R6, RZ, 0x1f, R3.reuse ;  /* 0x0000001fff067819 */ /* 0x100fe20000011403 */
[----:B------:R-:W-:Y:S01]  /*275c0*/  IMAD.MOV R7, RZ, RZ, -R3 ;  /* 0x000000ffff077224 */ /* 0x000fe200078e0a03 */
[----:B------:R-:W-:Y:S01]  /*275d0*/  SEL R9, RZ, 0xffffffff, P0 ;  /* 0xffffffffff097807 */ /* 0x000fe20000000000 */
[----:B------:R-:W-:Y:S01]  /*275e0*/  IMAD.WIDE.U32 R4, R3, UR8, R4 ;  /* 0x0000000803047c25 */ /* 0x000fe2000f8e0004 */
[----:B------:R-:W-:-:S03]  /*275f0*/  ISETP.GE.AND P0, PT, R152, UR16, PT ;  /* 0x0000001098007c0c */ /* 0x000fc6000bf06270 */
[----:B------:R-:W-:Y:S02]  /*27600*/  IMAD R6, R6, UR8, RZ ;  /* 0x0000000806067c24 */ /* 0x000fe4000f8e02ff */
[----:B------:R-:W-:Y:S02]  /*27610*/  IMAD R7, R11, R7, R8 ;  /* 0x000000070b077224 */ /* 0x000fe400078e0208 */
[----:B------:R-:W-:Y:S02]  /*27620*/  IMAD.SHL.U32 R13, R9, 0x10, RZ ;  /* 0x00000010090d7824 */ /* 0x000fe400078e00ff */
[----:B------:R-:W-:Y:S01]  /*27630*/  IMAD R9, R3, UR9, R6 ;  /* 0x0000000903097c24 */ /* 0x000fe2000f8e0206 */
[----:B------:R-:W-:Y:S01]  /*27640*/  SEL R6, RZ, 0xffffffff, P0 ;  /* 0xffffffffff067807 */ /* 0x000fe20000000000 */
[----:B------:R-:W-:Y:S01]  /*27650*/  ULDC.64 UR8, c[0x0][0xbd8] ;  /* 0x0002f60000087ab9 */ /* 0x000fe20000000a00 */
[----:B------:R-:W-:Y:S01]  /*27660*/  SHF.R.S32.HI R3, RZ, 0x1f, R7 ;  /* 0x0000001fff037819 */ /* 0x000fe20000011407 */
[----:B------:R-:W-:Y:S01]  /*27670*/  IMAD.IADD R5, R5, 0x1, R9 ;  /* 0x0000000105057824 */ /* 0x000fe200078e0209 */
[----:B------:R-:W-:Y:S01]  /*27680*/  LOP3.LUT R10, R13, 0x10, R10, 0xe2, !PT ;  /* 0x000000100d0a7812 */ /* 0x000fe200078ee20a */
[----:B------:R-:W-:Y:S01]  /*27690*/  IMAD.SHL.U32 R13, R6, 0x20, RZ ;  /* 0x00000020060d7824 */ /* 0x000fe200078e00ff */
[----:B------:R-:W-:Y:S01]  /*276a0*/  ISETP.GE.AND P0, PT, R210, UR16, PT ;  /* 0x00000010d2007c0c */ /* 0x000fe2000bf06270 */
[----:B------:R-:W-:-:S02]  /*276b0*/  IMAD R6, R3, UR8, RZ ;  /* 0x0000000803067c24 */ /* 0x000fc4000f8e02ff */
[----:B------:R-:W-:Y:S01]  /*276c0*/  IMAD.WIDE.U32 R4, R7, UR8, R4 ;  /* 0x0000000807047c25 */ /* 0x000fe2000f8e0004 */
[----:B------:R-:W-:-:S03]  /*276d0*/  LOP3.LUT R10, R13, 0x20, R10, 0xe2, !PT ;  /* 0x000000200d0a7812 */ /* 0x000fc600078ee20a */
[----:B------:R-:W-:Y:S01]  /*276e0*/  IMAD R3, R7, UR9, R6 ;  /* 0x0000000907037c24 */ /* 0x000fe2000f8e0206 */
[----:B------:R-:W-:Y:S01]  /*276f0*/  SEL R7, RZ, 0x40, P0 ;  /* 0x00000040ff077807 */ /* 0x000fe20000000000 */
[----:B------:R-:W-:Y:S01]  /*27700*/  ULDC.64 UR8, c[0x0][0xb80] ;  /* 0x0002e00000087ab9 */ /* 0x000fe20000000a00 */
[----:B------:R-:W-:Y:S01]  /*27710*/  ISETP.GE.AND P0, PT, R26, R25, PT ;  /* 0x000000191a00720c */ /* 0x000fe20003f06270 */
[----:B------:R-:W-:Y:S01]  /*27720*/  IMAD.IADD R3, R5, 0x1, R3 ;  /* 0x0000000105037824 */ /* 0x000fe200078e0203 */
[----:B------:R-:W-:Y:S02]  /*27730*/  LEA R20, P1, R4, UR8, 0x1 ;  /* 0x0000000804147c11 */ /* 0x000fe4000f8208ff */
[----:B------:R-:W-:Y:S02]  /*27740*/  LOP3.LUT R21, R10, R7, RZ, 0xfc, !PT ;  /* 0x000000070a157212 */ /* 0x000fe400078efcff */
[----:B------:R-:W-:Y:S01]  /*27750*/  LEA.HI.X R3, R4, UR9, R3, 0x1, P1 ;  /* 0x0000000904037c11 */ /* 0x000fe200088f0c03 */
[----:B------:R0:W1:Y:S01]  /*27760*/  SHFL.IDX PT, R6, R20, RZ, 0x181f ;  /* 0x00181fff14067589 */ /* 0x00006200000e0000 */
[----:B------:R-:W-:-:S03]  /*27770*/  LOP3.LUT R24, R21, R0, RZ, 0xfc, !PT ;  /* 0x0000000015187212 */ /* 0x000fc600078efcff */
[----:B------:R0:W2:Y:S02]  /*27780*/  SHFL.IDX PT, R7, R3, RZ, 0x181f ;  /* 0x00181fff03077589 */ /* 0x0000a400000e0000 */
[----:B------:R-:W-:Y:S05]  /*27790*/  @P0 BRA `(.L_x_6417) ;  /* 0x00000000007c0947 */ /* 0x000fea0003800000 */
        /* <DEDUP_REMOVED lines=18> */
[----:B-1----:R-:W-:-:S02]  /*278c0*/  @!P1 LEA R8, P6, R152, R6, 0x1 ;  /* 0x0000000698089211 */ /* 0x002fc400078c08ff */
        /* <DEDUP_REMOVED lines=12> */
.L_x_6417:
[----:B------:R-:W-:Y:S05]  /*27990*/  BSYNC B1 ;  /* 0x0000000000017941 */ /* 0x000fea0003800000 */
.L_x_6416:
        /* <DEDUP_REMOVED lines=9> */
[----:B------:R-:W-:-:S05]  /*27a30*/  LOP3.LUT P1, RZ, R21, 0x40, RZ, 0xc0, !PT ;  /* 0x0000004015ff7812 */ /* 0x000fca000782c0ff */
[CC--:B-1----:R-:W-:Y:S02]  /*27a40*/  @!P2 LEA R8, P0, R156.reuse, R6.reuse, 0x1 ;  /* 0x000000069c08a211 */ /* 0x0c2fe400078008ff */
[----:B---3--:R-:W-:Y:S02]  /*27a50*/  @!P3 IMAD.WIDE R4, R19, 0x2, R6 ;  /* 0x000000021304b825 */ /* 0x008fe400078e0206 */
[-C--:B------:R-:W-:Y:S02]  /*27a60*/  @!P2 LEA.HI.X R9, R156, R7.reuse, R33, 0x1, P0 ;  /* 0x000000079c09a211 */ /* 0x080fe400000f0c21 */
[----:B------:R-:W-:Y:S01]  /*27a70*/  @!P5 LEA R10, P0, R155, R6, 0x1 ;  /* 0x000000069b0ad211 */ /* 0x000fe200078008ff */
[----:B------:R1:W-:Y:S01]  /*27a80*/  @!P3 ST.E.128 desc[UR36][R4.64], RZ ;  /* 0x000000ff0400b985 */ /* 0x0003e2000c101d24 */
[----:B------:R-:W-:Y:S02]  /*27a90*/  ISETP.GE.AND P3, PT, R153, UR16, PT ;  /* 0x0000001099007c0c */ /* 0x000fe4000bf66270 */
[----:B------:R-:W-:Y:S01]  /*27aa0*/  @!P5 LEA.HI.X R11, R155, R7, R32, 0x1, P0 ;  /* 0x000000079b0bd211 */ /* 0x000fe200000f0c20 */
[----:B------:R2:W-:Y:S01]  /*27ab0*/  @!P2 ST.E.128 desc[UR36][R8.64], RZ ;  /* 0x000000ff0800a985 */ /* 0x0005e2000c101d24 */
[----:B------:R-:W-:-:S02]  /*27ac0*/  ISETP.GE.AND P2, PT, R152, UR16, PT ;  /* 0x0000001098007c0c */ /* 0x000fc4000bf46270 */
[----:B------:R-:W-:Y:S01]  /*27ad0*/  LOP3.LUT P0, RZ, R24, 0x80, RZ, 0xc0, !PT ;  /* 0x0000008018ff7812 */ /* 0x000fe2000780c0ff */
[----:B------:R2:W-:Y:S01]  /*27ae0*/  @!P5 ST.E.128 desc[UR36][R10.64], RZ ;  /* 0x000000ff0a00d985 */ /* 0x0005e2000c101d24 */
[----:B------:R-:W-:-:S04]  /*27af0*/  @!P4 LEA R12, P6, R154, R6, 0x1 ;  /* 0x000000069a0cc211 */ /* 0x000fc800078c08ff */
[----:B------:R-:W-:Y:S02]  /*27b00*/  @!P4 LEA.HI.X R13, R154, R7, R31, 0x1, P6 ;  /* 0x000000079a0dc211 */ /* 0x000fe400030f0c1f */
[----:B------:R-:W-:-:S03]  /*27b10*/  @!P3 LEA R14, P5, R153, R6, 0x1 ;  /* 0x00000006990eb211 */ /* 0x000fc600078a08ff */
[----:B------:R2:W-:Y:S01]  /*27b20*/  @!P4 ST.E.128 desc[UR36][R12.64], RZ ;  /* 0x000000ff0c00c985 */ /* 0x0005e2000c101d24 */
[-C--:B-1----:R-:W-:Y:S02]  /*27b30*/  @!P2 LEA R4, P6, R152, R6.reuse, 0x1 ;  /* 0x000000069804a211 */ /* 0x082fe400078c08ff */
[-C--:B0-----:R-:W-:Y:S02]  /*27b40*/  @P1 LEA R20, P4, R210, R6.reuse, 0x1 ;  /* 0x00000006d2141211 */ /* 0x081fe400078808ff */
        /* <DEDUP_REMOVED lines=9> */
.L_x_6408:
[----:B------:R-:W-:Y:S05]  /*27be0*/  BSYNC B0 ;  /* 0x0000000000007941 */ /* 0x000fea0003800000 */
.L_x_6400:
[----:B------:R-:W-:Y:S02]  /*27bf0*/  ULDC UR4, c[0x0][0xd3c] ;  /* 0x00034f0000047ab9 */ /* 0x000fe40000000800 */
[----:B------:R-:W-:-:S06]  /*27c00*/  UISETP.GE.AND UP0, UPT, UR6, UR4, UPT ;  /* 0x000000040600728c */ /* 0x000fcc000bf06270 */
[----:B------:R-:W-:-:S13]  /*27c10*/  PLOP3.LUT P0, PT, PT, PT, UP0, 0x80, 0x0 ;  /* 0x000000000000781c */ /* 0x000fda0003f0f008 */
[----:B------:R-:W-:Y:S05]  /*27c20*/  @!P0 BRA `(.L_x_6418) ;  /* 0xfffffd9400c88947 */ /* 0x000fea000383ffff */
[----:B------:R-:W-:Y:S05]  /*27c30*/  EXIT ;  /* 0x000000000000794d */ /* 0x000fea0003800000 */
.L_x_6269:
        /* <DEDUP_REMOVED lines=16> */
.L_x_6419:
        /* <DEDUP_REMOVED lines=44> */
.L_x_6423:
        /* <DEDUP_REMOVED lines=35> */
.L_x_6421:
        /* <DEDUP_REMOVED lines=13> */
.L_x_6424:
        /* <DEDUP_REMOVED lines=62> */
.L_x_6425:
        /* <DEDUP_REMOVED lines=61> */
.L_x_6426:
[----:B------:R-:W-:-:S05]  /*28ab0*/  LOP3.LUT R25, RZ, R2, RZ, 0x33, !PT ;  /* 0x00000002ff197212 */ /* 0x000fca00078e33ff */
[----:B------:R-:W-:Y:S01]  /*28ac0*/  IMAD.IADD R25, R0, 0x1, R25 ;  /* 0x0000000100197824 */ /* 0x000fe200078e0219 */
[----:B------:R-:W-:Y:S06]  /*28ad0*/  BRA `(.L_x_6427) ;  /* 0x0000000000147947 */ /* 0x000fec0003800000 */
.L_x_6422:
[----:B------:R-:W-:Y:S01]  /*28ae0*/  ULDC UR4, c[0x0][0xd3c] ;  /* 0x00034f0000047ab9 */ /* 0x000fe20000000800 */
[----:B------:R-:W-:Y:S02]  /*28af0*/  IMAD.MOV.U32 R25, RZ, RZ, RZ ;  /* 0x000000ffff197224 */ /* 0x000fe400078e00ff */
[----:B------:R-:W-:Y:S02]  /*28b00*/  IMAD.U32 R24, RZ, RZ, UR6 ;  /* 0x00000006ff187e24 */ /* 0x000fe4000f8e00ff */
[----:B------:R-:W-:Y:S02]  /*28b10*/  IMAD.MOV.U32 R26, RZ, RZ, RZ ;  /* 0x000000ffff1a7224 */ /* 0x000fe400078e00ff */
[----:B------:R-:W-:-:S07]  /*28b20*/  IMAD.U32 R27, RZ, RZ, UR4 ;  /* 0x00000004ff1b7e24 */ /* 0x000fce000f8e00ff */
.L_x_6427:
[----:B------:R-:W-:-:S13]  /*28b30*/  ISETP.NE.AND P0, PT, R7, RZ, PT ;  /* 0x000000ff0700720c */ /* 0x000fda0003f05270 */
[----:B------:R-:W0:Y:S01]  /*28b40*/  @!P0 S2R R3, SR_CgaCtaId ;  /* 0x0000000000038919 */ /* 0x000e220000008800 */
[----:B------:R-:W-:-:S04]  /*28b50*/  @!P0 MOV R0, 0x400 ;  /* 0x0000040000008802 */ /* 0x000fc80000000f00 */
[----:B0-----:R-:W-:-:S05]  /*28b60*/  @!P0 LEA R0, R3, R0, 0x18 ;  /* 0x0000000003008211 */ /* 0x001fca00078ec0ff */
[----:B------:R1:W-:Y:S01]  /*28b70*/  @!P0 STS.128 [R0+0x388d0], R24 ;  /* 0x0388d01800008388 */ /* 0x0003e20000000c00 */
[----:B------:R-:W-:Y:S06]  /*28b80*/  BAR.ARV 0x5, 0x180 ;  /* 0x0146000000007b1d */ /* 0x000fec0000002000 */
.L_x_6420:
        /* <DEDUP_REMOVED lines=22> */
[----:B------:R-:W-:Y:S02]  /*28cf0*/  LOP3.LUT R4, R0, 0x38, RZ, 0xc0, !PT ;  /* 0x0000003800047812 */ /* 0x000fe400078ec0ff */
[----:B------:R-:W-:Y:S01]  /*28d00*/  UMOV UR4, 0x400 ;  /* 0x0000040000047882 */ /* 0x000fe20000000000 */
[----:B------:R-:W-:Y:S01]  /*28d10*/  LOP3.LUT R34, R3, 0x200, R0, 0xf8, !PT ;  /* 0x0000020003227812 */ /* 0x000fe200078ef800 */
[----:B0-----:R-:W-:Y:S01]  /*28d20*/  ULEA UR4, UR5, UR4, 0x18 ;  /* 0x0000000405047291 */ /* 0x001fe2000f8ec03f */
[----:B------:R-:W-:Y:S02]  /*28d30*/  LOP3.LUT R2, R5, 0x70, R2, 0xf8, !PT ;  /* 0x0000007005027812 */ /* 0x000fe400078ef802 */
[----:B------:R-:W-:-:S02]  /*28d40*/  LOP3.LUT R0, R4, 0x40, RZ, 0xfc, !PT ;  /* 0x0000004004007812 */ /* 0x000fc400078efcff */
[C---:B------:R-:W-:Y:S01]  /*28d50*/  LOP3.LUT R3, R4.reuse, 0x80, RZ, 0xfc, !PT ;  /* 0x0000008004037812 */ /* 0x040fe200078efcff */
[----:B------:R-:W-:Y:S01]  /*28d60*/  IMAD.U32 R17, RZ, RZ, UR4 ;  /* 0x00000004ff117e24 */ /* 0x000fe2000f8e00ff */
[C---:B------:R-:W-:Y:S02]  /*28d70*/  LOP3.LUT R2, R4.reuse, 0xc0, RZ, 0xfc, !PT ;  /* 0x000000c004027812 */ /* 0x040fe400078efcff */
[----:B------:R-:W-:Y:S01]  /*28d80*/  LOP3.LUT R0, R4, 0x100, RZ, 0xfc, !PT ;  /* 0x0000010004007812 */ /* 0x000fe200078efcff */
[----:B------:R-:W-:Y:S01]  /*28d90*/  IMAD R19, R34, 0x2, R17 ;  /* 0x0000000222137824 */ /* 0x000fe200078e0211 */
[C---:B------:R-:W-:Y:S02]  /*28da0*/  LOP3.LUT R3, R4.reuse, 0x140, RZ, 0xfc, !PT ;  /* 0x0000014004037812 */ /* 0x040fe400078efcff */
[C---:B------:R-:W-:Y:S02]  /*28db0*/  LOP3.LUT R2, R4.reuse, 0x180, RZ, 0xfc, !PT ;  /* 0x0000018004027812 */ /* 0x040fe400078efcff */
[----:B---3--:R-:W-:-:S07]  /*28dc0*/  LOP3.LUT R0, R4, 0x1c0, RZ, 0xfc, !PT ;  /* 0x000001c004007812 */ /* 0x008fce00078efcff */
.L_x_6505:
[----:B------:R-:W-:Y:S05]  /*28dd0*/  YIELD ;  /* 0x0000000000007946 */ /* 0x000fea0003800000 */
[----:B------:R-:W-:Y:S01]  /*28de0*/  ULDC.64 UR4, c[0x0][0xb20] ;  /* 0x0002c80000047ab9 */ /* 0x000fe20000000a00 */
[----:B------:R-:W-:Y:S01]  /*28df0*/  IMAD.MOV.U32 R32, RZ, RZ, RZ ;  /* 0x000000ffff207224 */ /* 0x000fe200078e00ff */
[----:B------:R-:W-:-:S04]  /*28e00*/  ISETP.NE.U32.AND P0, PT, RZ, UR4, PT ;  /* 0x00000004ff007c0c */ /* 0x000fc8000bf05070 */
[----:B------:R-:W-:Y:S01]  /*28e10*/  ISETP.NE.AND.EX P0, PT, RZ, UR5, PT, P0 ;  /* 0x00000005ff007c0c */ /* 0x000fe2000bf05300 */
[----:B------:R-:W-:-:S12]  /*28e20*/  ULDC.64 UR4, c[0x0][0xb10] ;  /* 0x0002c40000047ab9 */ /* 0x000fd80000000a00 */
[----:B------:R-:W0:Y:S02]  /*28e30*/  @P0 LDC.64 R2, c[0x0][0xb20] ;  /* 0x0002c800ff020b82 */ /* 0x000e240000000a00 */
        /* <DEDUP_REMOVED lines=11> */
[----:B-1----:R-:W1:Y:S07]  /*28ef0*/  @P1 LDC.64 R4, c[0x0][0xb10] ;  /* 0x0002c400ff041b82 */ /* 0x002e6e0000000a00 */
[----:B------:R-:W-:Y:S01]  /*28f00*/  @P2 LOP3.LUT R16, R16, 0x40, RZ, 0xfc, !PT ;  /* 0x0000004010102812 */ /* 0x000fe200078efcff */
[----:B0-----:R-:W-:-:S05]  /*28f10*/  IMAD.WIDE R2, R27, 0x4, R2 ;  /* 0x000000041b027825 */ /* 0x001fca00078e0202 */
[----:B------:R0:W5:Y:S01]  /*28f20*/  @P2 LDG.E R35, desc[UR36][R2.64] ;  /* 0x0000002402232981 */ /* 0x000162000c1e1900 */
[----:B-1----:R-:W-:-:S05]  /*28f30*/  @P1 IMAD.WIDE R4, R27, 0x4, R4 ;  /* 0x000000041b041825 */ /* 0x002fca00078e0204 */
[----:B--2---:R-:W2:Y:S01]  /*28f40*/  @P1 LDG.E R0, desc[UR36][R4.64] ;  /* 0x0000002404001981 */ /* 0x004ea2000c1e1900 */
        /* <DEDUP_REMOVED lines=10> */
[----:B0-----:R-:W-:-:S05]  /*28ff0*/  IMAD.U32 R0, RZ, RZ, UR4 ;  /* 0x00000004ff007e24 */ /* 0x001fca000f8e00ff */
[----:B------:R1:W-:Y:S01]  /*29000*/  STL [R1+0x410], R0 ;  /* 0x0004100001007387 */ /* 0x0003e20000100800 */
[----:B------:R-:W-:Y:S05]  /*29010*/  @!P2 BRA `(.L_x_6429) ;  /* 0x000000000010a947 */ /* 0x000fea0003800000 */
[----:B------:R-:W2:Y:S04]  /*29020*/  LDG.E R5, desc[UR36][R2.64] ;  /* 0x0000002402057981 */ /* 0x000ea8000c1e1900 */
[----:B-1----:R-:W2:Y:S02]  /*29030*/  LDG.E R0, desc[UR36][R2.64+0x4] ;  /* 0x0000042402007981 */ /* 0x002ea4000c1e1900 */
[----:B--2---:R-:W-:-:S05]  /*29040*/  IMAD.IADD R0, R0, 0x1, -R5 ;  /* 0x0000000100007824 */ /* 0x004fca00078e0a05 */
[----:B------:R2:W-:Y:S02]  /*29050*/  STL [R1+0x410], R0 ;  /* 0x0004100001007387 */ /* 0x0005e40000100800 */
.L_x_6429:
[----:B------:R-:W-:Y:S02]  /*29060*/  ULDC.64 UR4, c[0x0][0xb18] ;  /* 0x0002c60000047ab9 */ /* 0x000fe40000000a00 */
[----:B------:R-:W-:-:S04]  /*29070*/  ISETP.NE.U32.AND P0, PT, RZ, UR4, PT ;  /* 0x00000004ff007c0c */ /* 0x000fc8000bf05070 */
[----:B------:R-:W-:-:S13]  /*29080*/  ISETP.NE.AND.EX P0, PT, RZ, UR5, PT, P0 ;  /* 0x00000005ff007c0c */ /* 0x000fda000bf05300 */
[----:B------:R-:W-:Y:S05]  /*29090*/  @!P0 BRA `(.L_x_6430) ;  /* 0x0000000000108947 */ /* 0x000fea0003800000 */
[----:B0-----:R-:W0:Y:S02]  /*290a0*/  LDC.64 R2, c[0x0][0xb18] ;  /* 0x0002c600ff027b82 */ /* 0x001e240000000a00 */
[----:B0-----:R-:W-:-:S05]  /*290b0*/  IMAD.WIDE R2, R27, 0x4, R2 ;  /* 0x000000041b027825 */ /* 0x001fca00078e0202 */
[----:B------:R0:W5:Y:S01]  /*290c0*/  LDG.E R7, desc[UR36][R2.64] ;  /* 0x0000002402077981 */ /* 0x000162000c1e1900 */
[----:B------:R-:W-:Y:S05]  /*290d0*/  BRA `(.L_x_6431) ;  /* 0x0000000000247947 */ /* 0x000fea0003800000 */
.L_x_6430:
[----:B------:R-:W-:Y:S02]  /*290e0*/  ULDC.64 UR4, c[0x0][0xb00] ;  /* 0x0002c00000047ab9 */ /* 0x000fe40000000a00 */
[----:B------:R-:W-:-:S04]  /*290f0*/  ISETP.NE.U32.AND P0, PT, RZ, UR4, PT ;  /* 0x00000004ff007c0c */ /* 0x000fc8000bf05070 */
[----:B------:R-:W-:-:S13]  /*29100*/  ISETP.NE.AND.EX P0, PT, RZ, UR5, PT, P0 ;  /* 0x00000005ff007c0c */ /* 0x000fda000bf05300 */
[----:B------:R-:W-:Y:S05]  /*29110*/  @!P0 BRA `(.L_x_6431) ;  /* 0x0000000000148947 */ /* 0x000fea0003800000 */
[----:B0-----:R-:W0:Y:S02]  /*29120*/  LDC.64 R2, c[0x0][0xb00] ;  /* 0x0002c000ff027b82 */ /* 0x001e240000000a00 */
[----:B0-----:R-:W-:-:S05]  /*29130*/  IMAD.WIDE R2, R27, 0x4, R2 ;  /* 0x000000041b027825 */ /* 0x001fca00078e0202 */
[----:B------:R-:W3:Y:S04]  /*29140*/  LDG.E R7, desc[UR36][R2.64] ;  /* 0x0000002402077981 */ /* 0x000ee8000c1e1900 */
[----:B-12---:R-:W3:Y:S02]  /*29150*/  LDG.E R0, desc[UR36][R2.64+0x4] ;  /* 0x0000042402007981 */ /* 0x006ee4000c1e1900 */
[----:B---3--:R-:W-:-:S07]  /*29160*/  IMAD.IADD R7, R0, 0x1, -R7 ;  /* 0x0000000100077824 */ /* 0x008fce00078e0a07 */
.L_x_6431:
[----:B------:R-:W3:Y:S01]  /*29170*/  LDL R6, [R1+0x410] ;  /* 0x0004100001067983 */ /* 0x000ee20000100800 */
[----:B012---:R-:W0:Y:S01]  /*29180*/  LDC R0, c[0x0][0x448] ;  /* 0x00011200ff007b82 */ /* 0x007e220000000800 */
[----:B------:R-:W-:Y:S01]  /*29190*/  IMAD.SHL.U32 R37, R25, 0x40, RZ ;  /* 0x0000004019257824 */ /* 0x000fe200078e00ff */
[----:B------:R-:W-:Y:S01]  /*291a0*/  LOP3.LUT R16, R16, 0xffffefff, RZ, 0xc0, !PT ;  /* 0xffffefff10107812 */ /* 0x000fe200078ec0ff */
[----:B-----5:R-:W-:Y:S02]  /*291b0*/  IMAD.IADD R25, R7, 0x1, -R32 ;  /* 0x0000000107197824 */ /* 0x020fe400078e0a20 */
[----:B------:R-:W-:-:S03]  /*291c0*/  VIADD R4, R37, 0x3f ;  /* 0x0000003f25047836 */ /* 0x000fc60000000000 */
[----:B------:R-:W1:Y:S01]  /*291d0*/  LDC.64 R2, c[0x0][0xad8] ;  /* 0x0002b600ff027b82 */ /* 0x000e620000000a00 */
[----:B0-----:R-:W-:Y:S02]  /*291e0*/  ISETP.NE.AND P2, PT, R0, 0x1, PT ;  /* 0x000000010000780c */ /* 0x001fe40003f45270 */
[----:B-1----:R-:W-:-:S11]  /*291f0*/  ISETP.GE.AND P1, PT, R3, 0x1, PT ;  /* 0x000000010300780c */ /* 0x002fd60003f26270 */
[----:B------:R-:W0:Y:S01]  /*29200*/  @P2 LDC R5, c[0x0][0x44c] ;  /* 0x00011300ff052b82 */ /* 0x000e220000000800 */
[----:B------:R-:W-:-:S07]  /*29210*/  @P2 LOP3.LUT R16, R16, 0x1000, RZ, 0xfc, !PT ;  /* 0x0000100010102812 */ /* 0x000fce00078efcff */
[----:B------:R-:W1:Y:S01]  /*29220*/  @P2 LDC R0, c[0x0][0x450] ;  /* 0x00011400ff002b82 */ /* 0x000e620000000800 */
[----:B0-----:R-:W-:-:S05]  /*29230*/  @P2 IMAD.HI.U32 R5, R4, R5, RZ ;  /* 0x0000000504052227 */ /* 0x001fca00078e00ff */
[----:B-1----:R-:W-:Y:S02]  /*29240*/  @P2 SHF.R.U32.HI R4, RZ, R0, R5 ;  /* 0x00000000ff042219 */ /* 0x002fe40000011605 */
[----:B---3--:R-:W-:-:S05]  /*29250*/  IADD3 R5, R25, 0x1, -R6 ;  /* 0x0000000119057810 */ /* 0x008fca0007ffe806 */
        /* <DEDUP_REMOVED lines=14> */
.L_x_6434:
[----:B------:R-:W-:-:S13]  /*29340*/  ISETP.NE.AND P0, PT, R3, 0x1, PT ;  /* 0x000000010300780c */ /* 0x000fda0003f05270 */
[----:B------:R-:W0:Y:S02]  /*29350*/  @P0 LDC.64 R4, c[0x0][0xae0] ;  /* 0x0002b800ff040b82 */ /* 0x000e240000000a00 */
[----:B0-----:R-:W-:-:S05]  /*29360*/  @P0 IMAD.HI.U32 R4, R0, R4, RZ ;  /* 0x0000000400040227 */ /* 0x001fca00078e00ff */
[----:B------:R-:W-:-:S07]  /*29370*/  @P0 SHF.R.U32.HI R0, RZ, R5, R4 ;  /* 0x00000005ff000219 */ /* 0x000fce0000011604 */
.L_x_6435:
[----:B------:R-:W-:Y:S05]  /*29380*/  BSYNC B0 ;  /* 0x0000000000007941 */ /* 0x000fea0003800000 */
.L_x_6433:
[----:B------:R-:W-:-:S05]  /*29390*/  IMAD R5, R0, R3, R3 ;  /* 0x0000000300057224 */ /* 0x000fca00078e0203 */
[----:B------:R-:W-:-:S07]  /*293a0*/  VIMNMX R2, R2, R5, PT ;  /* 0x0000000502027248 */ /* 0x000fce0003fe0100 */
.L_x_6432:
[----:B------:R-:W0:Y:S01]  /*293b0*/  @P2 LDC R0, c[0x0][0x44c] ;  /* 0x00011300ff002b82 */ /* 0x000e220000000800 */
[----:B------:R-:W-:Y:S01]  /*293c0*/  VIADD R2, R2, 0x3f ;  /* 0x0000003f02027836 */ /* 0x000fe20000000000 */
[----:B------:R-:W-:Y:S01]  /*293d0*/  ULDC UR4, c[0x0][0xad4] ;  /* 0x0002b50000047ab9 */ /* 0x000fe20000000800 */
[----:B------:R-:W-:-:S05]  /*293e0*/  IMAD.MOV.U32 R4, RZ, RZ, R37 ;  /* 0x000000ffff047224 */ /* 0x000fca00078e0025 */
[----:B------:R-:W1:Y:S01]  /*293f0*/  @P2 LDC R5, c[0x0][0x450] ;  /* 0x00011400ff052b82 */ /* 0x000e620000000800 */
[----:B0-----:R-:W-:-:S05]  /*29400*/  @P2 IMAD.HI.U32 R0, R37, R0, RZ ;  /* 0x0000000025002227 */ /* 0x001fca00078e00ff */
        /* <DEDUP_REMOVED lines=22> */
.L_x_6438:
[----:B------:R-:W-:-:S13]  /*29570*/  ISETP.NE.AND P0, PT, R3, 0x1, PT ;  /* 0x000000010300780c */ /* 0x000fda0003f05270 */
[----:B------:R-:W0:Y:S02]  /*29580*/  @P0 LDC.64 R4, c[0x0][0xae0] ;  /* 0x0002b800ff040b82 */ /* 0x000e240000000a00 */
[----:B0-----:R-:W-:-:S05]  /*29590*/  @P0 IMAD.HI.U32 R4, R6, R4, RZ ;  /* 0x0000000406040227 */ /* 0x001fca00078e00ff */
[----:B------:R-:W-:-:S07]  /*295a0*/  @P0 SHF.R.U32.HI R6, RZ, R5, R4 ;  /* 0x00000005ff060219 */ /* 0x000fce0000011604 */
.L_x_6439:
[----:B------:R-:W-:Y:S05]  /*295b0*/  BSYNC B0 ;  /* 0x0000000000007941 */ /* 0x000fea0003800000 */
.L_x_6437:
[----:B------:R-:W-:-:S05]  /*295c0*/  IMAD R3, R6, R3, RZ ;  /* 0x0000000306037224 */ /* 0x000fca00078e02ff */
[----:B------:R-:W-:-:S07]  /*295d0*/  VIMNMX R2, R2, R3, !PT ;  /* 0x0000000302027248 */ /* 0x000fce0007fe0100 */
.L_x_6436:
        /* <DEDUP_REMOVED lines=43> */
.L_x_6441:
[----:B------:R-:W-:Y:S05]  /*29890*/  BSYNC B0 ;  /* 0x0000000000007941 */ /* 0x000fea0003800000 */
.L_x_6440:
        /* <DEDUP_REMOVED lines=23> */
.L_x_6443:
        /* <DEDUP_REMOVED lines=20> */
.L_x_6446:
[----:B------:R-:W-:Y:S05]  /*29b50*/  BSYNC B6 ;  /* 0x0000000000067941 */ /* 0x000fea0003800000 */
.L_x_6445:
        /* <DEDUP_REMOVED lines=20> */
.L_x_6449:
        /* <DEDUP_REMOVED lines=15> */
.L_x_6448:
[----:B------:R-:W-:Y:S05]  /*29d90*/  BSYNC B6 ;  /* 0x0000000000067941 */ /* 0x000fea0003800000 */
.L_x_6447:
[----:B------:R-:W-:Y:S01]  /*29da0*/  ULDC.64 UR4, c[0x0][0xaf0] ;  /* 0x0002bc0000047ab9 */ /* 0x000fe20000000a00 */
[----:B------:R-:W0:Y:S01]  /*29db0*/  S2R R21, SR_TID.X ;  /* 0x0000000000157919 */ /* 0x000e220000002100 */
[----:B------:R-:W-:Y:S01]  /*29dc0*/  ISETP.NE.U32.AND P0, PT, RZ, UR4, PT ;  /* 0x00000004ff007c0c */ /* 0x000fe2000bf05070 */
[----:B------:R-:W-:Y:S01]  /*29dd0*/  IMAD.MOV.U32 R28, RZ, RZ, R27 ;  /* 0x000000ffff1c7224 */ /* 0x000fe200078e001b */
[----:B------:R-:W-:Y:S01]  /*29de0*/  ULDC UR4, c[0x0][0x320] ;  /* 0x0000c80000047ab9 */ /* 0x000fe20000000800 */
[----:B------:R-:W1:Y:S01]  /*29df0*/  S2R R22, SR_TID.X ;  /* 0x0000000000167919 */ /* 0x000e620000002100 */
[----:B------:R-:W-:Y:S01]  /*29e00*/  ISETP.NE.AND.EX P0, PT, RZ, UR5, PT, P0 ;  /* 0x00000005ff007c0c */ /* 0x000fe2000bf05300 */
[----:B------:R-:W2:-:S12]  /*29e10*/  LDC R20, c[0x0][0x430] ;  /* 0x00010c00ff147b82 */ /* 0x000e980000000800 */
[----:B------:R-:W3:Y:S01]  /*29e20*/  @P0 LDC.64 R2, c[0x0][0xaf0] ;  /* 0x0002bc00ff020b82 */ /* 0x000ee20000000a00 */
[----:B0-----:R-:W-:-:S05]  /*29e30*/  IMAD.SHL.U32 R29, R21, 0x8, RZ ;  /* 0x00000008151d7824 */ /* 0x001fca00078e00ff */
[----:B------:R-:W-:Y:S01]  /*29e40*/  LOP3.LUT R29, R29, 0x38, RZ, 0xc0, !PT ;  /* 0x000000381d1d7812 */ /* 0x000fe200078ec0ff */
[----:B-1----:R-:W-:-:S03]  /*29e50*/  IMAD.SHL.U32 R21, R22, 0x8, RZ ;  /* 0x0000000816157824 */ /* 0x002fc600078e00ff */
[----:B------:R-:W-:Y:S01]  /*29e60*/  LOP3.LUT R33, R29, 0x40, RZ, 0xfc, !PT ;  /* 0x000000401d217812 */ /* 0x000fe200078efcff */
[----:B---3--:R-:W-:Y:S01]  /*29e70*/  @P0 IMAD.WIDE R2, R27, 0x4, R2 ;  /* 0x000000041b020825 */ /* 0x008fe200078e0202 */
[C---:B------:R-:W-:Y:S02]  /*29e80*/  LOP3.LUT R0, R29.reuse, 0x180, RZ, 0xfc, !PT ;  /* 0x000001801d007812 */ /* 0x040fe400078efcff */
[----:B------:R-:W-:Y:S02]  /*29e90*/  LOP3.LUT R29, R29, 0x1c0, RZ, 0xfc, !PT ;  /* 0x000001c01d1d7812 */ /* 0x000fe400078efcff */
[----:B------:R-:W-:Y:S01]  /*29ea0*/  ISETP.GE.AND P3, PT, R33, UR4, PT ;  /* 0x0000000421007c0c */ /* 0x000fe2000bf66270 */
[----:B------:R0:W5:Y:S01]  /*29eb0*/  @P0 LDG.E R28, desc[UR36][R2.64] ;  /* 0x00000024021c0981 */ /* 0x000162000c1e1900 */
[----:B------:R-:W-:Y:S01]  /*29ec0*/  ISETP.GE.AND P0, PT, R29, UR4, PT ;  /* 0x000000041d007c0c */ /* 0x000fe2000bf06270 */
[C---:B------:R-:W-:Y:S01]  /*29ed0*/  IMAD.SHL.U32 R29, R22.reuse, 0x8, RZ ;  /* 0x00000008161d7824 */ /* 0x040fe200078e00ff */
[----:B------:R-:W-:Y:S01]  /*29ee0*/  LOP3.LUT R21, R21, 0x38, RZ, 0xc0, !PT ;  /* 0x0000003815157812 */ /* 0x000fe200078ec0ff */
[----:B------:R-:W-:Y:S01]  /*29ef0*/  IMAD.SHL.U32 R22, R22, 0x8, RZ ;  /* 0x0000000816167824 */ /* 0x000fe200078e00ff */
[----:B------:R-:W-:Y:S01]  /*29f00*/  LOP3.LUT R16, R16, 0xfffffdff, RZ, 0xc0, !PT ;  /* 0xfffffdff10107812 */ /* 0x000fe200078ec0ff */
[----:B------:R-:W-:Y:S01]  /*29f10*/  UMOV UR5, 0xffffffff ;  /* 0xffffffff00057882 */ /* 0x000fe20000000000 */
[----:B------:R-:W-:-:S02]  /*29f20*/  LOP3.LUT R29, R29, 0x38, RZ, 0xc0, !PT ;  /* 0x000000381d1d7812 */ /* 0x000fc400078ec0ff */
[----:B------:R-:W-:Y:S02]  /*29f30*/  ISETP.GE.AND P2, PT, R21, UR4, PT ;  /* 0x0000000415007c0c */ /* 0x000fe4000bf46270 */
[----:B------:R-:W-:Y:S02]  /*29f40*/  LOP3.LUT R29, R29, 0x80, RZ, 0xfc, !PT ;  /* 0x000000801d1d7812 */ /* 0x000fe400078efcff */
[----:B------:R-:W-:Y:S02]  /*29f50*/  @P3 LOP3.LUT R16, R16, 0x200, RZ, 0xfc, !PT ;  /* 0x0000020010103812 */ /* 0x000fe400078efcff */
[----:B------:R-:W-:Y:S02]  /*29f60*/  LOP3.LUT R22, R22, 0x38, RZ, 0xc0, !PT ;  /* 0x0000003816167812 */ /* 0x000fe400078ec0ff */
[----:B------:R-:W-:Y:S02]  /*29f70*/  ISETP.GE.AND P5, PT, R29, UR4, PT ;  /* 0x000000041d007c0c */ /* 0x000fe4000bfa6270 */
[----:B------:R-:W-:-:S02]  /*29f80*/  LOP3.LUT R16, R16, 0xfffffbff, RZ, 0xc0, !PT ;  /* 0xfffffbff10107812 */ /* 0x000fc400078ec0ff */
[----:B------:R-:W-:Y:S02]  /*29f90*/  LOP3.LUT R22, R22, 0xc0, RZ, 0xfc, !PT ;  /* 0x000000c016167812 */ /* 0x000fe400078efcff */
[----:B------:R-:W-:Y:S02]  /*29fa0*/  @P2 LOP3.LUT R16, R16, 0x400, RZ, 0xfc, !PT ;  /* 0x0000040010102812 */ /* 0x000fe400078efcff */
[----:B------:R-:W-:Y:S02]  /*29fb0*/  ISETP.GE.AND P4, PT, R22, UR4, PT ;  /* 0x0000000416007c0c */ /* 0x000fe4000bf86270 */
[----:B------:R-:W-:Y:S02]  /*29fc0*/  LOP3.LUT R16, R16, 0xffffffdf, RZ, 0xc0, !PT ;  /* 0xffffffdf10107812 */ /* 0x000fe400078ec0ff */
[C---:B------:R-:W-:Y:S02]  /*29fd0*/  LOP3.LUT R22, R21.reuse, 0x100, RZ, 0xfc, !PT ;  /* 0x0000010015167812 */ /* 0x040fe400078efcff */
[----:B------:R-:W-:-:S02]  /*29fe0*/  LOP3.LUT R21, R21, 0x140, RZ, 0xfc, !PT ;  /* 0x0000014015157812 */ /* 0x000fc400078efcff */
[----:B------:R-:W-:Y:S02]  /*29ff0*/  @P5 LOP3.LUT R16, R16, 0x20, RZ, 0xfc, !PT ;  /* 0x0000002010105812 */ /* 0x000fe400078efcff */
[----:B------:R-:W-:Y:S02]  /*2a000*/  ISETP.GE.AND P2, PT, R21, UR4, PT ;  /* 0x0000000415007c0c */ /* 0x000fe4000bf46270 */
[----:B------:R-:W-:Y:S02]  /*2a010*/  LOP3.LUT R16, R16, 0xffffffef, RZ, 0xc0, !PT ;  /* 0xffffffef10107812 */ /* 0x000fe400078ec0ff */
[----:B------:R-:W-:Y:S02]  /*2a020*/  ISETP.GE.AND P3, PT, R22, UR4, PT ;  /* 0x0000000416007c0c */ /* 0x000fe4000bf66270 */
[----:B------:R-:W-:Y:S02]  /*2a030*/  @P4 LOP3.LUT R16, R16, 0x10, RZ, 0xfc, !PT ;  /* 0x0000001010104812 */ /* 0x000fe400078efcff */
[----:B------:R-:W-:-:S02]  /*2a040*/  ISETP.GE.AND P1, PT, R0, UR4, PT ;  /* 0x0000000400007c0c */ /* 0x000fc4000bf26270 */
[----:B------:R-:W-:Y:S02]  /*2a050*/  LOP3.LUT R16, R16, 0xfffffffb, RZ, 0xc0, !PT ;  /* 0xfffffffb10107812 */ /* 0x000fe400078ec0ff */
[----:B------:R-:W-:Y:S02]  /*2a060*/  SEL R6, RZ, 0x40, P1 ;  /* 0x00000040ff067807 */ /* 0x000fe40000800000 */
[----:B------:R-:W-:Y:S02]  /*2a070*/  @P2 LOP3.LUT R16, R16, 0x4, RZ, 0xfc, !PT ;  /* 0x0000000410102812 */ /* 0x000fe400078efcff */
[----:B------:R-:W-:Y:S02]  /*2a080*/  SEL R29, RZ, 0x80, P0 ;  /* 0x00000080ff1d7807 */ /* 0x000fe40000000000 */
[----:B------:R-:W-:Y:S02]  /*2a090*/  LOP3.LUT R16, R16, 0xfffffff7, RZ, 0xc0, !PT ;  /* 0xfffffff710107812 */ /* 0x000fe400078ec0ff */
[----:B------:R-:W-:-:S02]  /*2a0a0*/  LEA R0, R30, 0xffffffc0, 0x6 ;  /* 0xffffffc01e007811 */ /* 0x000fc400078e30ff */
[----:B------:R-:W-:Y:S01]  /*2a0b0*/  @P3 LOP3.LUT R16, R16, 0x8, RZ, 0xfc, !PT ;  /* 0x0000000810103812 */ /* 0x000fe200078efcff */
[----:B0-2---:R-:W-:Y:S06]  /*2a0c0*/  BRA.DIV UR5, `(.L_x_6450) ;  /* 0x0000005205a47947 */ /* 0x005fec000b800000 */
.L_x_6523:
[----:B------:R-:W0:Y:S01]  /*2a0d0*/  S2R R2, SR_TID.X ;  /* 0x0000000000027919 */ /* 0x000e220000002100 */
[----:B------:R-:W-:Y:S01]  /*2a0e0*/  ISETP.NE.AND P1, PT, R20, 0x1, PT ;  /* 0x000000011400780c */ /* 0x000fe20003f25270 */
[----:B------:R-:W-:Y:S01]  /*2a0f0*/  IMAD.MOV.U32 R36, RZ, RZ, RZ ;  /* 0x000000ffff247224 */ /* 0x000fe200078e00ff */
[----:B-----5:R-:W-:Y:S01]  /*2a100*/  SHF.R.S32.HI R33, RZ, 0x1f, R28 ;  /* 0x0000001fff217819 */ /* 0x020fe2000001141c */
[----:B------:R-:W1:Y:S01]  /*2a110*/  S2R R3, SR_TID.X ;  /* 0x0000000000037919 */ /* 0x000e620000002100 */
[C---:B------:R-:W-:Y:S02]  /*2a120*/  LOP3.LUT P6, RZ, R16.reuse, 0x400, RZ, 0xc0, !PT ;  /* 0x0000040010ff7812 */ /* 0x040fe400078cc0ff */
[----:B------:R-:W-:-:S07]  /*2a130*/  LOP3.LUT R16, R16, 0xffffdfff, RZ, 0xc0, !PT ;  /* 0xffffdfff10107812 */ /* 0x000fce00078ec0ff */
[----:B------:R-:W-:Y:S02]  /*2a140*/  @P1 LOP3.LUT R16, R16, 0x2000, RZ, 0xfc, !PT ;  /* 0x0000200010101812 */ /* 0x000fe400078efcff */
[----:B0-----:R-:W-:Y:S01]  /*2a150*/  LOP3.LUT R2, R2, 0x7f, RZ, 0xc0, !PT ;  /* 0x0000007f02027812 */ /* 0x001fe200078ec0ff */
[----:B-1----:R-:W-:-:S03]  /*2a160*/  IMAD.SHL.U32 R10, R3, 0x10, RZ ;  /* 0x00000010030a7824 */ /* 0x002fc600078e00ff */
[----:B------:R-:W-:Y:S01]  /*2a170*/  SHF.R.U32.HI R2, RZ, 0x3, R2 ;  /* 0x00000003ff027819 */ /* 0x000fe20000011602 */
[----:B------:R-:W0:Y:S03]  /*2a180*/  @P1 LDC R3, c[0x0][0x434] ;  /* 0x00010d00ff031b82 */ /* 0x000e260000000800 */
[----:B------:R-:W-:-:S05]  /*2a190*/  LOP3.LUT R10, R2, 0x70, R10, 0xf8, !PT ;  /* 0x00000070020a7812 */ /* 0x000fca00078ef80a */
[----:B------:R-:W-:Y:S01]  /*2a1a0*/  IMAD.IADD R7, R10, 0x1, R0 ;  /* 0x000000010a077824 */ /* 0x000fe200078e0200 */
[----:B------:R-:W1:Y:S04]  /*2a1b0*/  @P1 LDC R2, c[0x0][0x438] ;  /* 0x00010e00ff021b82 */ /* 0x000e680000000800 */
[C---:B------:R-:W-:Y:S01]  /*2a1c0*/  ISETP.GE.AND P0, PT, R7.reuse, R25, PT ;  /* 0x000000190700720c */ /* 0x040fe20003f06270 */
[----:B------:R-:W-:-:S03]  /*2a1d0*/  IMAD.IADD R7, R7, 0x1, R32 ;  /* 0x0000000107077824 */ /* 0x000fc600078e0220 */
[----:B------:R-:W-:Y:S01]  /*2a1e0*/  ISETP.GT.U32.OR P0, PT, R10, 0x3f, P0 ;  /* 0x0000003f0a00780c */ /* 0x000fe20000704470 */
[----:B------:R-:W-:Y:S02]  /*2a1f0*/  IMAD.MOV.U32 R8, RZ, RZ, R7 ;  /* 0x000000ffff087224 */ /* 0x000fe400078e0007 */
[----:B0-----:R-:W-:-:S10]  /*2a200*/  @P1 IMAD.HI.U32 R3, R7, R3, RZ ;  /* 0x0000000307031227 */ /* 0x001fd400078e00ff */
[----:B------:R-:W0:Y:S01]  /*2a210*/  @!P0 LDC.64 R4, c[0x0][0x428] ;  /* 0x00010a00ff048b82 */ /* 0x000e220000000a00 */
[----:B-1----:R-:W-:-:S04]  /*2a220*/  @P1 SHF.R.U32.HI R8, RZ, R2, R3 ;  /* 0x00000002ff081219 */ /* 0x002fc80000011603 */
        /* <DEDUP_REMOVED lines=23> */
[----:B------:R-:W-:-:S04]  /*2a3a0*/  LOP3.LUT R2, R4, R2, R3, 0xfe, !PT ;  /* 0x0000000204027212 */ /* 0x000fc800078efe03 */
[----:B------:R-:W-:Y:S01]  /*2a3b0*/  LOP3.LUT R6, R2, R6, RZ, 0xfc, !PT ;  /* 0x0000000602067212 */ /* 0x000fe200078efcff */
[----:B------:R-:W-:-:S03]  /*2a3c0*/  IMAD.MOV R2, RZ, RZ, -R8 ;  /* 0x000000ffff027224 */ /* 0x000fc600078e0a08 */
[----:B------:R-:W-:Y:S01]  /*2a3d0*/  LOP3.LUT R29, R6, R29, RZ, 0xfc, !PT ;  /* 0x0000001d061d7212 */ /* 0x000fe200078efcff */
[----:B------:R-:W-:Y:S01]  /*2a3e0*/  IMAD R3, R20, R2, R7 ;  /* 0x0000000214037224 */ /* 0x000fe200078e0207 */
[----:B------:R0:W-:Y:S01]  /*2a3f0*/  STL [R1+0x434], R6 ;  /* 0x0004340601007387 */ /* 0x0001e20000100800 */
[----:B------:R-:W-:-:S03]  /*2a400*/  IMAD.U32 R2, RZ, RZ, UR38 ;  /* 0x00000026ff027e24 */ /* 0x000fc6000f8e00ff */
[----:B------:R0:W-:Y:S02]  /*2a410*/  STL [R1+0x414], R3 ;  /* 0x0004140301007387 */ /* 0x0001e40000100800 */
[----:B------:R-:W-:-:S13]  /*2a420*/  ISETP.NE.AND P0, PT, R2, 0x3, PT ;  /* 0x000000030200780c */ /* 0x000fda0003f05270 */
[----:B------:R-:W-:-:S04]  /*2a430*/  @P0 LOP3.LUT R16, R16, 0x800, RZ, 0xfc, !PT ;  /* 0x0000080010100812 */ /* 0x000fc800078efcff */
[----:B------:R-:W-:-:S04]  /*2a440*/  LOP3.LUT R16, R16, 0xfffffffe, RZ, 0xc0, !PT ;  /* 0xfffffffe10107812 */ /* 0x000fc800078ec0ff */
[----:B------:R-:W-:Y:S01]  /*2a450*/  @P1 LOP3.LUT R16, R16, 0x1, RZ, 0xfc, !PT ;  /* 0x0000000110101812 */ /* 0x000fe200078efcff */
[----:B0-----:R-:W-:Y:S06]  /*2a460*/  @!P0 BRA `(.L_x_6451) ;  /* 0x0000000000048947 */ /* 0x001fec0003800000 */
[----:B------:R-:W-:Y:S01]  /*2a470*/  BPT.TRAP 0x1 ;  /* 0x000000040000795c */ /* 0x000fe20000300000 */
.L_x_6451:
        /* <DEDUP_REMOVED lines=9> */
.L_x_6524:
[----:B------:R-:W-:Y:S05]  /*2a510*/  BSYNC B0 ;  /* 0x0000000000007941 */ /* 0x000fea0003800000 */
.L_x_6452:
[----:B------:R-:W0:Y:S01]  /*2a520*/  LDL R2, [R1+0x414] ;  /* 0x0004140001027983 */ /* 0x000e220000100800 */
[----:B------:R-:W-:Y:S01]  /*2a530*/  ULDC.64 UR4, c[0x0][0x300] ;  /* 0x0000c00000047ab9 */ /* 0x000fe20000000a00 */
[----:B-----5:R-:W-:Y:S01]  /*2a540*/  SHF.R.S32.HI R4, RZ, 0x1f, R36 ;  /* 0x0000001fff047819 */ /* 0x020fe20000011424 */
[----:B------:R-:W-:Y:S01]  /*2a550*/  ULDC.64 UR6, c[0x0][0x2e8] ;  /* 0x0000ba0000067ab9 */ /* 0x000fe20000000a00 */
[----:B------:R-:W-:-:S03]  /*2a560*/  LOP3.LUT R16, R16, 0xfffffffd, RZ, 0xc0, !PT ;  /* 0xfffffffd10107812 */ /* 0x000fc600078ec0ff */
[----:B------:R-:W-:Y:S01]  /*2a570*/  STL [R1+0x42c], R4 ;  /* 0x00042c0401007387 */ /* 0x000fe20000100800 */
[----:B0-----:R-:W-:-:S05]  /*2a580*/  SHF.R.S32.HI R0, RZ, 0x1f, R2 ;  /* 0x0000001fff007819 */ /* 0x001fca0000011402 */
[----:B------:R0:W-:Y:S02]  /*2a590*/  STL [R1+0x428], R0 ;  /* 0x0004280001007387 */ /* 0x0001e40000100800 */
[----:B0-----:R-:W-:-:S04]  /*2a5a0*/  IMAD R0, R0, UR4, RZ ;  /* 0x0000000400007c24 */ /* 0x001fc8000f8e02ff */
[C---:B------:R-:W-:Y:S02]  /*2a5b0*/  IMAD R0, R2.reuse, UR5, R0 ;  /* 0x0000000502007c24 */ /* 0x040fe4000f8e0200 */
[----:B------:R-:W-:Y:S01]  /*2a5c0*/  IMAD.WIDE.U32 R2, R2, UR4, RZ ;  /* 0x0000000402027c25 */ /* 0x000fe2000f8e00ff */
[----:B------:R-:W-:-:S03]  /*2a5d0*/  ULDC.64 UR4, c[0x0][0x310] ;  /* 0x0000c40000047ab9 */ /* 0x000fc60000000a00 */
[----:B------:R-:W-:Y:S02]  /*2a5e0*/  IMAD.IADD R3, R3, 0x1, R0 ;  /* 0x0000000103037824 */ /* 0x000fe400078e0200 */
[----:B------:R-:W-:Y:S02]  /*2a5f0*/  IMAD R0, R4, UR4, RZ ;  /* 0x0000000404007c24 */ /* 0x000fe4000f8e02ff */
[----:B------:R-:W0:Y:S01]  /*2a600*/  S2R R4, SR_TID.X ;  /* 0x0000000000047919 */ /* 0x000e220000002100 */
[----:B------:R-:W-:-:S04]  /*2a610*/  IMAD.WIDE.U32 R2, R36, UR4, R2 ;  /* 0x0000000424027c25 */ /* 0x000fc8000f8e0002 */
[----:B------:R-:W-:Y:S01]  /*2a620*/  IMAD R0, R36, UR5, R0 ;  /* 0x0000000524007c24 */ /* 0x000fe2000f8e0200 */
[----:B------:R-:W-:-:S03]  /*2a630*/  ULDC.64 UR4, c[0x0][0x308] ;  /* 0x0000c20000047ab9 */ /* 0x000fc60000000a00 */
[----:B------:R-:W-:Y:S02]  /*2a640*/  IMAD.IADD R3, R3, 0x1, R0 ;  /* 0x0000000103037824 */ /* 0x000fe400078e0200 */
[----:B------:R-:W-:Y:S01]  /*2a650*/  IMAD.WIDE.U32 R2, R26, UR4, R2 ;  /* 0x000000041a027c25 */ /* 0x000fe2000f8e0002 */
[----:B------:R-:W-:-:S03]  /*2a660*/  ULDC UR4, c[0x0][0x2f4] ;  /* 0x0000bd0000047ab9 */ /* 0x000fc60000000800 */
[----:B------:R-:W-:Y:S01]  /*2a670*/  IMAD R5, R26, UR5, R3 ;  /* 0x000000051a057c24 */ /* 0x000fe2000f8e0203 */
[----:B------:R-:W-:Y:S01]  /*2a680*/  LEA R0, P0, R2, UR6, 0x1 ;  /* 0x0000000602007c11 */ /* 0x000fe2000f8008ff */
[----:B------:R-:W-:-:S03]  /*2a690*/  UMOV UR5, 0xffffffff ;  /* 0xffffffff00057882 */ /* 0x000fc60000000000 */
[----:B------:R-:W-:Y:S02]  /*2a6a0*/  LEA.HI.X R5, R2, UR7, R5, 0x1, P0 ;  /* 0x0000000702057c11 */ /* 0x000fe400080f0c05 */
[----:B------:R-:W-:Y:S01]  /*2a6b0*/  ISETP.GE.AND P0, PT, R25, 0x1, PT ;  /* 0x000000011900780c */ /* 0x000fe20003f06270 */
[----:B0-----:R-:W-:Y:S02]  /*2a6c0*/  IMAD.SHL.U32 R7, R4, 0x8, RZ ;  /* 0x0000000804077824 */ /* 0x001fe400078e00ff */
[----:B------:R-:W-:-:S03]  /*2a6d0*/  IMAD R4, R18, 0x1000, R34 ;  /* 0x0000100012047824 */ /* 0x000fc600078e0222 */
[----:B------:R-:W-:-:S04]  /*2a6e0*/  LOP3.LUT R7, R7, 0x38, RZ, 0xc0, !PT ;  /* 0x0000003807077812 */ /* 0x000fc800078ec0ff */
[----:B------:R-:W-:-:S13]  /*2a6f0*/  ISETP.GE.AND P2, PT, R7, UR4, PT ;  /* 0x0000000407007c0c */ /* 0x000fda000bf46270 */
[----:B------:R-:W-:Y:S01]  /*2a700*/  @P2 LOP3.LUT R16, R16, 0x2, RZ, 0xfc, !PT ;  /* 0x0000000210102812 */ /* 0x000fe200078efcff */
[----:B------:R-:W-:Y:S06]  /*2a710*/  BRA.DIV UR5, `(.L_x_6454) ;  /* 0x0000004e05587947 */ /* 0x000fec000b800000 */
        /* <DEDUP_REMOVED lines=32> */
.L_x_6534:
        /* <DEDUP_REMOVED lines=10> */
.L_x_6455:
        /* <DEDUP_REMOVED lines=10> */
.L_x_6456:
[----:B------:R-:W-:Y:S01]  /*2aa60*/  VIADD R0, R17, 0x20400 ;  /* 0x0002040011007836 */ /* 0x000fe20000000000 */
[----:B------:R-:W-:Y:S01]  /*2aa70*/  LOP3.LUT P1, RZ, R16, 0x40, RZ, 0xc0, !PT ;  /* 0x0000004010ff7812 */ /* 0x000fe2000782c0ff */
[----:B------:R1:W-:-:S12]  /*2aa80*/  SYNCS.ARRIVE.TRANS64.A1T0 RZ, [R22+URZ+0x38830], RZ ;  /* 0x038830ff16ff79a7 */ /* 0x0003d8000810003f */
[----:B------:R-:W-:Y:S05]  /*2aa90*/  WARPSYNC.ALL ;  /* 0x0000000000007948 */ /* 0x000fea0003800000 */
[----:B------:R-:W-:Y:S01]  /*2aaa0*/  BAR.SYNC.DEFER_BLOCKING 0x8, 0x100 ;  /* 0x0204000000007b1d */ /* 0x000fe20000010000 */
[----:B------:R-:W-:Y:S02]  /*2aab0*/  LOP3.LUT P0, RZ, R0, 0x3ff, RZ, 0xc0, !PT ;  /* 0x000003ff00ff7812 */ /* 0x000fe4000780c0ff */
[----:B------:R-:W-:-:S03]  /*2aac0*/  SHF.R.S32.HI R0, RZ, 0x1f, R27 ;  /* 0x0000001fff007819 */ /* 0x000fc6000001141b */
[----:B------:R-:W-:Y:S01]  /*2aad0*/  BSSY B6, `(.L_x_6457) ;  /* 0x0000018000067945 */ /* 0x000fe20003800000 */
[----:B------:R-:W-:Y:S02]  /*2aae0*/  SEL R30, R0, RZ, !P1 ;  /* 0x000000ff001e7207 */ /* 0x000fe40004800000 */
[----:B------:R-:W-:-:S03]  /*2aaf0*/  SEL R0, R27, RZ, !P1 ;  /* 0x000000ff1b007207 */ /* 0x000fc60004800000 */
[----:B------:R-:W-:Y:S04]  /*2ab00*/  STL [R1+0x424], R30 ;  /* 0x0004241e01007387 */ /* 0x000fe80000100800 */
[----:B------:R2:W-:Y:S02]  /*2ab10*/  STL [R1+0x418], R0 ;  /* 0x0004180001007387 */ /* 0x0005e40000100800 */
[----:B--2---:R-:W-:-:S05]  /*2ab20*/  SHF.R.S32.HI R0, RZ, 0x1f, R35 ;  /* 0x0000001fff007819 */ /* 0x004fca0000011423 */
[----:B------:R2:W-:Y:S01]  /*2ab30*/  STL [R1+0x41c], R0 ;  /* 0x00041c0001007387 */ /* 0x0005e20000100800 */
        /* <DEDUP_REMOVED lines=17> */
.L_x_6458:
[----:B------:R-:W-:Y:S05]  /*2ac50*/  BSYNC B6 ;  /* 0x0000000000067941 */ /* 0x000fea0003800000 */
.L_x_6457:
[----:B------:R-:W3:Y:S01]  /*2ac60*/  LDL R20, [R1+0x41c] ;  /* 0x00041c0001147983 */ /* 0x000ee20000100800 */
[----:B------:R-:W-:Y:S01]  /*2ac70*/  IMAD.MOV.U32 R21, RZ, RZ, R30 ;  /* 0x000000ffff157224 */ /* 0x000fe200078e001e */
[----:B------:R-:W-:Y:S01]  /*2ac80*/  ULDC.64 UR4, c[0x0][0x298] ;  /* 0x0000a60000047ab9 */ /* 0x000fe20000000a00 */
[----:B------:R-:W4:Y:S01]  /*2ac90*/  LDC R5, c[0x0][0x448] ;  /* 0x00011200ff057b82 */ /* 0x000f220000000800 */
[----:B------:R1:W5:Y:S01]  /*2aca0*/  LDL R9, [R1+0x410] ;  /* 0x0004100001097983 */ /* 0x0003620000100800 */
[----:B0-----:R-:W0:Y:S01]  /*2acb0*/  S2R R2, SR_TID.X ;  /* 0x0000000000027919 */ /* 0x001e220000002100 */
[----:B------:R-:W1:Y:S01]  /*2acc0*/  S2R R30, SR_TID.X ;  /* 0x00000000001e7919 */ /* 0x000e620000002100 */
[----:B0-----:R-:W-:-:S04]  /*2acd0*/  LOP3.LUT R2, R2, 0x7f, RZ, 0xc0, !PT ;  /* 0x0000007f02027812 */ /* 0x001fc800078ec0ff */
[----:B--2---:R-:W-:Y:S02]  /*2ace0*/  SHF.R.U32.HI R0, RZ, 0x3, R2 ;  /* 0x00000003ff007819 */ /* 0x004fe40000011602 */
[----:B------:R-:W0:Y:S01]  /*2acf0*/  LDC R2, c[0x0][0x448] ;  /* 0x00011200ff027b82 */ /* 0x000e220000000800 */
[----:B---3--:R-:W-:Y:S02]  /*2ad00*/  IMAD.MOV.U32 R4, RZ, RZ, R20 ;  /* 0x000000ffff047224 */ /* 0x008fe400078e0014 */
[----:B------:R-:W2:Y:S01]  /*2ad10*/  LDL R20, [R1+0x418] ;  /* 0x0004180001147983 */ /* 0x000ea20000100800 */
[----:B0-----:R-:W-:Y:S01]  /*2ad20*/  ISETP.NE.AND P6, PT, R2, 0x1, PT ;  /* 0x000000010200780c */ /* 0x001fe20003fc5270 */
[----:B-1----:R-:W-:Y:S02]  /*2ad30*/  IMAD.SHL.U32 R30, R30, 0x10, RZ ;  /* 0x000000101e1e7824 */ /* 0x002fe400078e00ff */
[----:B------:R-:W-:-:S03]  /*2ad40*/  IMAD R4, R4, UR4, RZ ;  /* 0x0000000404047c24 */ /* 0x000fc6000f8e02ff */
[----:B------:R-:W-:Y:S01]  /*2ad50*/  LOP3.LUT R30, R0, 0x70, R30, 0xf8, !PT ;  /* 0x00000070001e7812 */ /* 0x000fe200078ef81e */
[----:B------:R-:W-:-:S04]  /*2ad60*/  IMAD R4, R35, UR5, R4 ;  /* 0x0000000523047c24 */ /* 0x000fc8000f8e0204 */
[----:B------:R-:W-:Y:S02]  /*2ad70*/  IMAD.IADD R30, R30, 0x1, R37 ;  /* 0x000000011e1e7824 */ /* 0x000fe400078e0225 */
[----:B------:R-:W0:Y:S02]  /*2ad80*/  @P6 LDC R3, c[0x0][0x44c] ;  /* 0x00011300ff036b82 */ /* 0x000e240000000800 */
[----:B------:R-:W-:-:S06]  /*2ad90*/  IMAD.MOV.U32 R0, RZ, RZ, R30 ;  /* 0x000000ffff007224 */ /* 0x000fcc00078e001e */
[----:B------:R-:W1:Y:S01]  /*2ada0*/  @P6 LDC R2, c[0x0][0x450] ;  /* 0x00011400ff026b82 */ /* 0x000e620000000800 */
[----:B0-----:R-:W-:-:S05]  /*2adb0*/  @P6 IMAD.HI.U32 R3, R30, R3, RZ ;  /* 0x000000031e036227 */ /* 0x001fca00078e00ff */
[----:B-1----:R-:W-:Y:S01]  /*2adc0*/  @P6 SHF.R.U32.HI R0, RZ, R2, R3 ;  /* 0x00000002ff006219 */ /* 0x002fe20000011603 */
        /* <DEDUP_REMOVED lines=14> */
[----:B------:R-:W-:-:S05]  /*2aeb0*/  SHF.R.S32.HI R4, RZ, 0x1f, R0 ;  /* 0x0000001fff047819 */ /* 0x000fca0000011400 */
[----:B------:R-:W-:Y:S02]  /*2aec0*/  IMAD R4, R4, UR4, RZ ;  /* 0x0000000404047c24 */ /* 0x000fe4000f8e02ff */
[----:B------:R-:W-:-:S04]  /*2aed0*/  IMAD.WIDE.U32 R2, R0, UR4, R2 ;  /* 0x0000000400027c25 */ /* 0x000fc8000f8e0002 */
[----:B------:R-:W-:Y:S01]  /*2aee0*/  IMAD R4, R0, UR5, R4 ;  /* 0x0000000500047c24 */ /* 0x000fe2000f8e0204 */
[----:B------:R-:W-:Y:S01]  /*2aef0*/  ULDC.64 UR4, c[0x0][0x2c8] ;  /* 0x0000b20000047ab9 */ /* 0x000fe20000000a00 */
[----:B------:R-:W-:-:S04]  /*2af00*/  IMAD.MOV R0, RZ, RZ, -R0 ;  /* 0x000000ffff007224 */ /* 0x000fc800078e0a00 */
[----:B----4-:R-:W-:Y:S02]  /*2af10*/  IMAD R0, R5, R0, R30 ;  /* 0x0000000005007224 */ /* 0x010fe400078e021e */
        /* <DEDUP_REMOVED lines=9> */
[----:B------:R-:W-:-:S03]  /*2afb0*/  LOP3.LUT R20, R6, 0x7f, RZ, 0xc0, !PT ;  /* 0x0000007f06147812 */ /* 0x000fc600078ec0ff */
[----:B------:R-:W-:Y:S01]  /*2afc0*/  LEA.HI.X R2, R2, UR5, R3, 0x1, P0 ;  /* 0x0000000502027c11 */ /* 0x000fe200080f0c03 */
[----:B------:R-:W-:Y:S01]  /*2afd0*/  UMOV UR5, 0xffffffff ;  /* 0xffffffff00057882 */ /* 0x000fe20000000000 */
[----:B------:R-:W-:Y:S02]  /*2afe0*/  ISETP.GE.AND P0, PT, R7, UR4, PT ;  /* 0x0000000407007c0c */ /* 0x000fe4000bf06270 */
[----:B------:R-:W-:Y:S01]  /*2aff0*/  SHF.R.U32.HI R8, RZ, 0x3, R20 ;  /* 0x00000003ff087819 */ /* 0x000fe20000011614 */
[----:B------:R-:W-:Y:S10]  /*2b000*/  BRA.DIV UR5, `(.L_x_6459) ;  /* 0x0000004a056c7947 */ /* 0x000ff4000b800000 */
[----:B-----5:R-:W-:Y:S01]  /*2b010*/  IMAD R3, R9, R5, RZ ;  /* 0x0000000509037224 */ /* 0x020fe200078e02ff */
[----:B------:R-:W-:Y:S01]  /*2b020*/  SHFL.IDX PT, R4, R2, RZ, 0x181f ;  /* 0x00181fff02047589 */ /* 0x000fe200000e0000 */
[----:B------:R-:W-:Y:S01]  /*2b030*/  IMAD.IADD R37, R8, 0x1, R37 ;  /* 0x0000000108257824 */ /* 0x000fe200078e0225 */
[----:B------:R-:W-:Y:S02]  /*2b040*/  LOP3.LUT R16, R16, 0xfffffeff, RZ, 0xc0, !PT ;  /* 0xfffffeff10107812 */ /* 0x000fe400078ec0ff */
[----:B------:R-:W0:Y:S02]  /*2b050*/  SHFL.IDX PT, R5, R0, RZ, 0x181f ;  /* 0x00181fff00057589 */ /* 0x000e2400000e0000 */
[----:B------:R-:W-:-:S13]  /*2b060*/  ISETP.GE.AND P2, PT, R37, R3, PT ;  /* 0x000000032500720c */ /* 0x000fda0003f46270 */
[----:B------:R-:W-:-:S04]  /*2b070*/  @P2 LOP3.LUT R16, R16, 0x100, RZ, 0xfc, !PT ;  /* 0x0000010010102812 */ /* 0x000fc800078efcff */
[----:B------:R-:W-:Y:S02]  /*2b080*/  LOP3.LUT R16, R16, 0xffffff7f, RZ, 0xc0, !PT ;  /* 0xffffff7f10107812 */ /* 0x000fe400078ec0ff */
[----:B0-----:R-:W-:-:S05]  /*2b090*/  @!P2 LEA R5, P1, R7, R5, 0x1 ;  /* 0x000000050705a211 */ /* 0x001fca00078208ff */
[----:B------:R-:W-:-:S05]  /*2b0a0*/  @!P2 IMAD.X R4, RZ, RZ, R4, P1 ;  /* 0x000000ffff04a224 */ /* 0x000fca00008e0604 */
        /* <DEDUP_REMOVED lines=30> */
.L_x_6543:
        /* <DEDUP_REMOVED lines=12> */
.L_x_6460:
        /* <DEDUP_REMOVED lines=28> */
.L_x_6462:
[----:B------:R-:W-:Y:S05]  /*2b510*/  BSYNC B6 ;  /* 0x0000000000067941 */ /* 0x000fea0003800000 */
.L_x_6461:
        /* <DEDUP_REMOVED lines=8> */
[----:B------:R-:W-:Y:S01]  /*2b5a0*/  IMAD.MOV.U32 R0, RZ, RZ, R30 ;  /* 0x000000ffff007224 */ /* 0x000fe200078e001e */
[----:B------:R-:W5:Y:S01]  /*2b5b0*/  S2R R7, SR_TID.X ;  /* 0x0000000000077919 */ /* 0x000f620000002100 */
[----:B0-----:R-:W-:-:S05]  /*2b5c0*/  @P6 IMAD.HI.U32 R3, R30, R3, RZ ;  /* 0x000000031e036227 */ /* 0x001fca00078e00ff */
[----:B-1----:R-:W-:Y:S01]  /*2b5d0*/  @P6 SHF.R.U32.HI R0, RZ, R2, R3 ;  /* 0x00000002ff006219 */ /* 0x002fe20000011603 */
[----:B------:R-:W-:Y:S01]  /*2b5e0*/  IMAD.WIDE.U32 R2, R35, UR4, RZ ;  /* 0x0000000423027c25 */ /* 0x000fe2000f8e00ff */
[----:B------:R-:W0:Y:S02]  /*2b5f0*/  S2R R10, SR_TID.X ;  /* 0x00000000000a7919 */ /* 0x000e240000002100 */
[----:B------:R-:W-:Y:S01]  /*2b600*/  SHF.R.S32.HI R5, RZ, 0x1f, R0 ;  /* 0x0000001fff057819 */ /* 0x000fe20000011400 */
[----:B------:R-:W1:Y:S01]  /*2b610*/  S2R R9, SR_TID.X ;  /* 0x0000000000097919 */ /* 0x000e620000002100 */
[----:B------:R-:W-:Y:S01]  /*2b620*/  LOP3.LUT R16, R16, 0xffffefff, RZ, 0xc0, !PT ;  /* 0xffffefff10107812 */ /* 0x000fe200078ec0ff */
[----:B-1----:R-:W-:-:S05]  /*2b630*/  IMAD.SHL.U32 R8, R9, 0x8, RZ ;  /* 0x0000000809087824 */ /* 0x002fca00078e00ff */
        /* <DEDUP_REMOVED lines=9> */
[----:B----4-:R-:W-:Y:S01]  /*2b6d0*/  IMAD.WIDE.U32 R2, R20, UR4, R2 ;  /* 0x0000000414027c25 */ /* 0x010fe2000f8e0002 */
[----:B------:R-:W-:-:S03]  /*2b6e0*/  ULDC UR4, c[0x0][0x448] ;  /* 0x0001120000047ab9 */ /* 0x000fc60000000800 */
[----:B------:R-:W-:-:S04]  /*2b6f0*/  IMAD R4, R20, UR5, R4 ;  /* 0x0000000514047c24 */ /* 0x000fc8000f8e0204 */
        /* <DEDUP_REMOVED lines=8> */
[----:B------:R-:W-:Y:S01]  /*2b780*/  ULDC.64 UR4, c[0x0][0x3c8] ;  /* 0x0000f20000047ab9 */ /* 0x000fe20000000a00 */
[----:B-----5:R-:W-:Y:S02]  /*2b790*/  IMAD.SHL.U32 R21, R7, 0x8, RZ ;  /* 0x0000000807157824 */ /* 0x020fe400078e00ff */
[----:B------:R-:W-:Y:S02]  /*2b7a0*/  IMAD.IADD R3, R3, 0x1, R5 ;  /* 0x0000000103037824 */ /* 0x000fe400078e0205 */
[----:B------:R-:W-:Y:S01]  /*2b7b0*/  IMAD R0, R0, UR4, RZ ;  /* 0x0000000400007c24 */ /* 0x000fe2000f8e02ff */
[----:B------:R-:W-:Y:S01]  /*2b7c0*/  LOP3.LUT R21, R21, 0x38, RZ, 0xc0, !PT ;  /* 0x0000003815157812 */ /* 0x000fe200078ec0ff */
[----:B------:R-:W-:-:S04]  /*2b7d0*/  IMAD.WIDE.U32 R2, R4, UR4, R2 ;  /* 0x0000000404027c25 */ /* 0x000fc8000f8e0002 */
[----:B------:R-:W-:Y:S01]  /*2b7e0*/  IMAD R0, R4, UR5, R0 ;  /* 0x0000000504007c24 */ /* 0x000fe2000f8e0200 */
[----:B------:R-:W-:Y:S01]  /*2b7f0*/  ULDC.64 UR4, c[0x0][0x390] ;  /* 0x0000e40000047ab9 */ /* 0x000fe20000000a00 */
[----:B------:R-:W-:Y:S01]  /*2b800*/  IMAD.SHL.U32 R20, R7, 0x8, RZ ;  /* 0x0000000807147824 */ /* 0x000fe200078e00ff */
[----:B------:R-:W-:Y:S01]  /*2b810*/  LOP3.LUT R7, R21, 0x80, RZ, 0xfc, !PT ;  /* 0x0000008015077812 */ /* 0x000fe200078efcff */
[----:B------:R-:W-:Y:S01]  /*2b820*/  IMAD.IADD R6, R3, 0x1, R0 ;  /* 0x0000000103067824 */ /* 0x000fe200078e0200 */
[----:B------:R-:W-:Y:S01]  /*2b830*/  LEA R0, P0, R2, UR4, 0x1 ;  /* 0x0000000402007c11 */ /* 0x000fe2000f8008ff */
[----:B------:R-:W-:Y:S01]  /*2b840*/  ULDC UR4, c[0x0][0x3b8] ;  /* 0x0000ee0000047ab9 */ /* 0x000fe20000000800 */
[----:B------:R-:W-:Y:S02]  /*2b850*/  LOP3.LUT R20, R20, 0x38, RZ, 0xc0, !PT ;  /* 0x0000003814147812 */ /* 0x000fe400078ec0ff */
[----:B------:R-:W-:Y:S02]  /*2b860*/  ISETP.GE.AND P4, PT, R7, UR4, PT ;  /* 0x0000000407007c0c */ /* 0x000fe4000bf86270 */
[----:B------:R-:W-:Y:S01]  /*2b870*/  LOP3.LUT R7, R20, 0x40, RZ, 0xfc, !PT ;  /* 0x0000004014077812 */ /* 0x000fe200078efcff */
[----:B0-----:R-:W-:-:S05]  /*2b880*/  IMAD.SHL.U32 R20, R10, 0x8, RZ ;  /* 0x000000080a147824 */ /* 0x001fca00078e00ff */
[----:B------:R-:W-:Y:S02]  /*2b890*/  LOP3.LUT R20, R20, 0x38, RZ, 0xc0, !PT ;  /* 0x0000003814147812 */ /* 0x000fe400078ec0ff */
[----:B------:R-:W-:Y:S02]  /*2b8a0*/  ISETP.GE.AND P5, PT, R7, UR4, PT ;  /* 0x0000000407007c0c */ /* 0x000fe4000bfa6270 */
[----:B------:R-:W-:Y:S01]  /*2b8b0*/  LOP3.LUT R7, R20, 0x100, RZ, 0xfc, !PT ;  /* 0x0000010014077812 */ /* 0x000fe200078efcff */
[----:B------:R-:W-:Y:S01]  /*2b8c0*/  IMAD.SHL.U32 R20, R10, 0x8, RZ ;  /* 0x000000080a147824 */ /* 0x000fe200078e00ff */
[----:B------:R-:W-:-:S04]  /*2b8d0*/  ISETP.GE.AND P1, PT, R8, UR4, PT ;  /* 0x0000000408007c0c */ /* 0x000fc8000bf26270 */
[----:B------:R-:W-:Y:S01]  /*2b8e0*/  LOP3.LUT R20, R20, 0x38, RZ, 0xc0, !PT ;  /* 0x0000003814147812 */ /* 0x000fe200078ec0ff */
[----:B------:R-:W-:Y:S01]  /*2b8f0*/  IMAD.SHL.U32 R21, R9, 0x8, RZ ;  /* 0x0000000809157824 */ /* 0x000fe200078e00ff */
[----:B------:R-:W-:Y:S02]  /*2b900*/  ISETP.GE.AND P2, PT, R7, UR4, PT ;  /* 0x0000000407007c0c */ /* 0x000fe4000bf46270 */
[----:B------:R-:W-:Y:S01]  /*2b910*/  LOP3.LUT R7, R20, 0xc0, RZ, 0xfc, !PT ;  /* 0x000000c014077812 */ /* 0x000fe200078efcff */
[----:B------:R-:W-:Y:S01]  /*2b920*/  IMAD.SHL.U32 R20, R9, 0x8, RZ ;  /* 0x0000000809147824 */ /* 0x000fe200078e00ff */
[----:B------:R-:W-:Y:S02]  /*2b930*/  LOP3.LUT R21, R21, 0x38, RZ, 0xc0, !PT ;  /* 0x0000003815157812 */ /* 0x000fe400078ec0ff */
[----:B------:R-:W-:Y:S02]  /*2b940*/  LEA.HI.X R6, R2, UR5, R6, 0x1, P0 ;  /* 0x0000000502067c11 */ /* 0x000fe400080f0c06 */
[----:B------:R-:W-:-:S02]  /*2b950*/  LOP3.LUT R20, R20, 0x38, RZ, 0xc0, !PT ;  /* 0x0000003814147812 */ /* 0x000fc400078ec0ff */
[----:B------:R-:W-:Y:S02]  /*2b960*/  SEL R2, RZ, 0x1, P1 ;  /* 0x00000001ff027807 */ /* 0x000fe40000800000 */
[----:B------:R-:W-:Y:S02]  /*2b970*/  SEL R3, RZ, 0x4, P4 ;  /* 0x00000004ff037807 */ /* 0x000fe40002000000 */
[----:B------:R-:W-:Y:S02]  /*2b980*/  SEL R4, RZ, 0x2, P5 ;  /* 0x00000002ff047807 */ /* 0x000fe40002800000 */
[----:B------:R-:W-:Y:S02]  /*2b990*/  ISETP.GE.AND P3, PT, R7, UR4, PT ;  /* 0x0000000407007c0c */ /* 0x000fe4000bf66270 */
[----:B------:R-:W-:Y:S02]  /*2b9a0*/  LOP3.LUT R7, R21, 0x180, RZ, 0xfc, !PT ;  /* 0x0000018015077812 */ /* 0x000fe400078efcff */
[----:B------:R-:W-:-:S02]  /*2b9b0*/  LOP3.LUT R9, R20, 0x140, RZ, 0xfc, !PT ;  /* 0x0000014014097812 */ /* 0x000fc400078efcff */
[----:B------:R-:W-:Y:S02]  /*2b9c0*/  IADD3 R2, R3, R4, R2 ;  /* 0x0000000403027210 */ /* 0x000fe40007ffe002 */
[----:B------:R-:W-:Y:S02]  /*2b9d0*/  SEL R3, RZ, 0x10, P2 ;  /* 0x00000010ff037807 */ /* 0x000fe40001000000 */
[----:B------:R-:W-:Y:S02]  /*2b9e0*/  SEL R4, RZ, 0x8, P3 ;  /* 0x00000008ff047807 */ /* 0x000fe40001800000 */
[----:B------:R-:W-:Y:S02]  /*2b9f0*/  @P1 LOP3.LUT R16, R16, 0x1000, RZ, 0xfc, !PT ;  /* 0x0000100010101812 */ /* 0x000fe400078efcff */
[----:B------:R-:W-:Y:S02]  /*2ba00*/  ISETP.GE.AND P0, PT, R7, UR4, PT ;  /* 0x0000000407007c0c */ /* 0x000fe4000bf06270 */
[----:B------:R-:W-:-:S02]  /*2ba10*/  LOP3.LUT R7, R20, 0x1c0, RZ, 0xfc, !PT ;  /* 0x000001c014077812 */ /* 0x000fc400078efcff */
[----:B------:R-:W-:Y:S02]  /*2ba20*/  ISETP.GE.AND P1, PT, R9, UR4, PT ;  /* 0x0000000409007c0c */ /* 0x000fe4000bf26270 */
[----:B------:R-:W-:Y:S02]  /*2ba30*/  IADD3 R4, R3, R2, R4 ;  /* 0x0000000203047210 */ /* 0x000fe40007ffe004 */
[----:B------:R-:W-:Y:S02]  /*2ba40*/  SEL R2, RZ, 0x40, P0 ;  /* 0x00000040ff027807 */ /* 0x000fe40000000000 */
[----:B------:R-:W-:Y:S02]  /*2ba50*/  SEL R3, RZ, 0x20, P1 ;  /* 0x00000020ff037807 */ /* 0x000fe40000800000 */
[----:B------:R-:W-:Y:S01]  /*2ba60*/  ISETP.GE.AND P0, PT, R7, UR4, PT ;  /* 0x0000000407007c0c */ /* 0x000fe2000bf06270 */
[----:B------:R-:W-:Y:S01]  /*2ba70*/  UMOV UR4, 0xffffffff ;  /* 0xffffffff00047882 */ /* 0x000fe20000000000 */
[----:B------:R-:W-:-:S02]  /*2ba80*/  IADD3 R4, R2, R4, R3 ;  /* 0x0000000402047210 */ /* 0x000fc40007ffe003 */
        /* <DEDUP_REMOVED lines=75> */
.L_x_6553:
        /* <DEDUP_REMOVED lines=23> */
.L_x_6465:
[----:B------:R-:W-:Y:S05]  /*2c0b0*/  BSYNC B0 ;  /* 0x0000000000007941 */ /* 0x000fea0003800000 */
.L_x_6464:
[----:B------:R-:W-:Y:S01]  /*2c0c0*/  NOP ;  /* 0x0000000000007918 */ /* 0x000fe20000000000 */
[----:B------:R-:W-:-:S13]  /*2c0d0*/  PLOP3.LUT P0, PT, PT, PT, PT, 0x80, 0x0 ;  /* 0x000000000000781c */ /* 0x000fda0003f0f070 */
.L_x_6466:
        /* <DEDUP_REMOVED lines=18> */
.L_x_6554:
[----:B------:R-:W-:Y:S05]  /*2c200*/  BSYNC B0 ;  /* 0x0000000000007941 */ /* 0x000fea0003800000 */
.L_x_6467:
[----:B------:R-:W-:-:S13]  /*2c210*/  LOP3.LUT P0, RZ, R16, 0x800, RZ, 0xc0, !PT ;  /* 0x0000080010ff7812 */ /* 0x000fda000780c0ff */
[----:B------:R-:W-:Y:S05]  /*2c220*/  @!P0 BRA `(.L_x_6469) ;  /* 0x0000000000048947 */ /* 0x000fea0003800000 */
[----:B------:R-:W-:Y:S01]  /*2c230*/  BPT.TRAP 0x1 ;  /* 0x000000040000795c */ /* 0x000fe20000300000 */
.L_x_6469:
[----:B0-----:R-:W-:Y:S01]  /*2c240*/  SHF.L.U32 R0, R23, 0x1f, RZ ;  /* 0x0000001f17007819 */ /* 0x001fe200000006ff */
[----:B------:R-:W-:Y:S03]  /*2c250*/  BSSY B0, `(.L_x_6470) ;  /* 0x0000003000007945 */ /* 0x000fe60003800000 */
[----:B------:R-:W0:Y:S02]  /*2c260*/  SYNCS.PHASECHK.TRANS64.TRYWAIT P0, [R22+URZ+0x38860], R0 ;  /* 0x03886000160075a7 */ /* 0x000e24000800017f */
[----:B0-----:R-:W-:Y:S05]  /*2c270*/  @!P0 BRA `(.L_x_6471) ;  /* 0x0000004400fc8947 */ /* 0x001fea0003800000 */
.L_x_6555:
[----:B------:R-:W-:Y:S05]  /*2c280*/  BSYNC B0 ;  /* 0x0000000000007941 */ /* 0x000fea0003800000 */
.L_x_6470:
[----:B------:R-:W0:Y:S01]  /*2c290*/  LDL.LU R3, [R1+0x428] ;  /* 0x0004280001037983 */ /* 0x000e220000300800 */
[----:B------:R-:W-:Y:S01]  /*2c2a0*/  ULDC.64 UR4, c[0x0][0x328] ;  /* 0x0000ca0000047ab9 */ /* 0x000fe20000000a00 */
[----:B------:R-:W-:Y:S02]  /*2c2b0*/  ULDC.64 UR6, c[0x0][0x318] ;  /* 0x0000c60000067ab9 */ /* 0x000fe40000000a00 */
[----:B------:R-:W2:Y:S04]  /*2c2c0*/  LDL.LU R2, [R1+0x414] ;  /* 0x0004140001027983 */ /* 0x000ea80000300800 */
[----:B------:R-:W3:Y:S01]  /*2c2d0*/  LDL.LU R4, [R1+0x42c] ;  /* 0x00042c0001047983 */ /* 0x000ee20000300800 */
        /* <DEDUP_REMOVED lines=22> */
[C---:B------:R-:W-:Y:S02]  /*2c440*/  LOP3.LUT P3, RZ, R29.reuse, 0x8, RZ, 0xc0, !PT ;  /* 0x000000081dff7812 */ /* 0x040fe4000786c0ff */
[----:B------:R-:W-:Y:S02]  /*2c450*/  LOP3.LUT P2, RZ, R29, 0x10, RZ, 0xc0, !PT ;  /* 0x000000101dff7812 */ /* 0x000fe4000784c0ff */
[----:B------:R-:W-:Y:S01]  /*2c460*/  LOP3.LUT R16, R16, 0xffffffbf, RZ, 0xc0, !PT ;  /* 0xffffffbf10107812 */ /* 0x000fe200078ec0ff */
[----:B0-----:R-:W-:-:S02]  /*2c470*/  IMAD.SHL.U32 R7, R3, 0x8, RZ ;  /* 0x0000000803077824 */ /* 0x001fc400078e00ff */
[----:B------:R-:W0:Y:S03]  /*2c480*/  SHFL.IDX PT, R3, R6, RZ, 0x181f ;  /* 0x00181fff06037589 */ /* 0x000e2600000e0000 */
[----:B------:R-:W-:-:S05]  /*2c490*/  LOP3.LUT R7, R7, 0x38, RZ, 0xc0, !PT ;  /* 0x0000003807077812 */ /* 0x000fca00078ec0ff */
[----:B------:R-:W-:Y:S01]  /*2c4a0*/  IMAD.SHL.U32 R0, R7, 0x2, RZ ;  /* 0x0000000207007824 */ /* 0x000fe200078e00ff */
[----:B------:R-:W-:-:S04]  /*2c4b0*/  LOP3.LUT R7, R29, 0x1, RZ, 0xc0, !PT ;  /* 0x000000011d077812 */ /* 0x000fc800078ec0ff */
[----:B-1----:R-:W-:Y:S02]  /*2c4c0*/  IADD3 R2, P0, R2, R0, RZ ;  /* 0x0000000002027210 */ /* 0x002fe40007f1e0ff */
[----:B------:R-:W-:Y:S02]  /*2c4d0*/  ISETP.NE.U32.AND P1, PT, R7, 0x1, PT ;  /* 0x000000010700780c */ /* 0x000fe40003f25070 */
[----:B------:R-:W-:Y:S01]  /*2c4e0*/  PRMT R7, R29, 0x8880, RZ ;  /* 0x000088801d077816 */ /* 0x000fe200000000ff */
[----:B0-----:R-:W-:Y:S01]  /*2c4f0*/  IMAD.X R3, RZ, RZ, R3, P0 ;  /* 0x000000ffff037224 */ /* 0x001fe200000e0603 */
[----:B------:R-:W-:-:S09]  /*2c500*/  ISETP.LT.OR P0, PT, R25, 0x1, P1 ;  /* 0x000000011900780c */ /* 0x000fd20000f01670 */
[----:B------:R-:W-:Y:S02]  /*2c510*/  @P1 LOP3.LUT R16, R16, 0x40, RZ, 0xfc, !PT ;  /* 0x0000004010101812 */ /* 0x000fe400078efcff */
[----:B------:R-:W-:Y:S02]  /*2c520*/  LOP3.LUT P1, RZ, R29, 0x20, RZ, 0xc0, !PT ;  /* 0x000000201dff7812 */ /* 0x000fe4000782c0ff */
[----:B------:R-:W-:Y:S01]  /*2c530*/  LOP3.LUT R16, R16, 0xffffff7f, RZ, 0xc0, !PT ;  /* 0xffffff7f10107812 */ /* 0x000fe200078ec0ff */
        /* <DEDUP_REMOVED lines=65> */
.L_x_6565:
        /* <DEDUP_REMOVED lines=34> */
.L_x_6473:
        /* <DEDUP_REMOVED lines=10> */
.L_x_6474:
[----:B-1----:R-:W2:Y:S01]  /*2cc10*/  LDL.LU R2, [R1+0x420] ;  /* 0x0004200001027983 */ /* 0x002ea20000300800 */
        /* <DEDUP_REMOVED lines=10> */
.L_x_6489:
[----:B01----:R-:W1:Y:S01]  /*2ccc0*/  S2R R2, SR_TID.X ;  /* 0x0000000000027919 */ /* 0x003e620000002100 */
[----:B0-----:R-:W0:Y:S01]  /*2ccd0*/  LDC R4, c[0x0][0x430] ;  /* 0x00010c00ff047b82 */ /* 0x001e220000000800 */
[----:B---34-:R-:W-:Y:S01]  /*2cce0*/  IMAD R6, R7, 0x40, R32 ;  /* 0x0000004007067824 */ /* 0x018fe200078e0220 */
[----:B------:R-:W-:Y:S01]  /*2ccf0*/  LOP3.LUT P1, RZ, R16, 0x800, RZ, 0xc0, !PT ;  /* 0x0000080010ff7812 */ /* 0x000fe2000782c0ff */
[----:B------:R-:W2:Y:S01]  /*2cd00*/  S2R R3, SR_TID.X ;  /* 0x0000000000037919 */ /* 0x000ea20000002100 */
[----:B------:R-:W-:Y:S01]  /*2cd10*/  VIADD R18, R18, 0x1 ;  /* 0x0000000112127836 */ /* 0x000fe20000000000 */
[----:B------:R-:W-:Y:S05]  /*2cd20*/  YIELD ;  /* 0x0000000000007946 */ /* 0x000fea0003800000 */
[----:B------:R-:W-:Y:S01]  /*2cd30*/  ULDC UR4, c[0x0][0x430] ;  /* 0x00010c0000047ab9 */ /* 0x000fe20000000800 */
[----:B0-----:R-:W-:-:S02]  /*2cd40*/  ISETP.NE.AND P0, PT, R4, 0x1, PT ;  /* 0x000000010400780c */ /* 0x001fc40003f05270 */
[----:B-1----:R-:W-:Y:S01]  /*2cd50*/  LOP3.LUT R2, R2, 0x7f, RZ, 0xc0, !PT ;  /* 0x0000007f02027812 */ /* 0x002fe200078ec0ff */
[----:B--2---:R-:W-:-:S03]  /*2cd60*/  IMAD.SHL.U32 R4, R3, 0x10, RZ ;  /* 0x0000001003047824 */ /* 0x004fc600078e00ff */
[----:B------:R-:W-:-:S07]  /*2cd70*/  SHF.R.U32.HI R2, RZ, 0x3, R2 ;  /* 0x00000003ff027819 */ /* 0x000fce0000011602 */
[----:B------:R-:W0:Y:S01]  /*2cd80*/  @P0 LDC R3, c[0x0][0x434] ;  /* 0x00010d00ff030b82 */ /* 0x000e220000000800 */
[----:B------:R-:W-:-:S04]  /*2cd90*/  LOP3.LUT R4, R2, 0x70, R4, 0xf8, !PT ;  /* 0x0000007002047812 */ /* 0x000fc800078ef804 */
[----:B------:R-:W-:-:S03]  /*2cda0*/  ISETP.GT.U32.AND P2, PT, R4, 0x3f, PT ;  /* 0x0000003f0400780c */ /* 0x000fc60003f44070 */
[----:B------:R-:W1:Y:S01]  /*2cdb0*/  @P0 LDC R2, c[0x0][0x438] ;  /* 0x00010e00ff020b82 */ /* 0x000e620000000800 */
[----:B------:R-:W-:-:S04]  /*2cdc0*/  IMAD.IADD R6, R4, 0x1, R6 ;  /* 0x0000000104067824 */ /* 0x000fc800078e0206 */
[----:B------:R-:W-:-:S05]  /*2cdd0*/  IMAD.MOV.U32 R10, RZ, RZ, R6 ;  /* 0x000000ffff0a7224 */ /* 0x000fca00078e0006 */
        /* <DEDUP_REMOVED lines=25> */
.L_x_6477:
[----:B------:R-:W-:Y:S01]  /*2cf70*/  IMAD R6, R18, 0x8, R17 ;  /* 0x0000000812067824 */ /* 0x000fe200078e0211 */
[----:B------:R-:W-:Y:S01]  /*2cf80*/  SHF.L.U32 R20, R23, 0x1f, RZ ;  /* 0x0000001f17147819 */ /* 0x000fe200000006ff */
[----:B------:R-:W-:Y:S01]  /*2cf90*/  BSSY B1, `(.L_x_6478) ;  /* 0x0000004000017945 */ /* 0x000fe20003800000 */
[----:B------:R-:W-:Y:S02]  /*2cfa0*/  SHF.R.S32.HI R9, RZ, 0x1f, R5 ;  /* 0x0000001fff097819 */ /* 0x000fe40000011405 */
[----:B------:R-:W0:Y:S02]  /*2cfb0*/  SYNCS.PHASECHK.TRANS64.TRYWAIT P0, [R6+URZ+0x38840], R20 ;  /* 0x03884014060075a7 */ /* 0x000e24000800017f */
[----:B0-----:R-:W-:Y:S05]  /*2cfc0*/  @!P0 BRA `(.L_x_6479) ;  /* 0x0000004000e48947 */ /* 0x001fea0003800000 */
.L_x_6566:
[----:B------:R-:W-:Y:S05]  /*2cfd0*/  BSYNC B1 ;  /* 0x0000000000017941 */ /* 0x000fea0003800000 */
.L_x_6478:
        /* <DEDUP_REMOVED lines=40> */
.L_x_6576:
        /* <DEDUP_REMOVED lines=8> */
.L_x_6481:
        /* <DEDUP_REMOVED lines=10> */
.L_x_6482:
[----:B------:R3:W-:Y:S01]  /*2d380*/  SYNCS.ARRIVE.TRANS64.A1T0 RZ, [R6+URZ+0x38830], RZ ;  /* 0x038830ff06ff79a7 */ /* 0x0007e2000810003f */
[----:B------:R-:W-:Y:S05]  /*2d390*/  @!P2 BRA `(.L_x_6483) ;  /* 0x000000000004a947 */ /* 0x000fea0003800000 */
[----:B------:R-:W-:Y:S01]  /*2d3a0*/  BPT.TRAP 0x1 ;  /* 0x000000040000795c */ /* 0x000fe20000300000 */
.L_x_6483:
[----:B------:R-:W4:Y:S01]  /*2d3b0*/  SYNCS.PHASECHK.TRANS64.TRYWAIT P0, [R6+URZ+0x38860], R20 ;  /* 0x03886014060075a7 */ /* 0x000f22000800017f */
[----:B------:R-:W-:Y:S04]  /*2d3c0*/  BSSY B1, `(.L_x_6484) ;  /* 0x0000002000017945 */ /* 0x000fe80003800000 */
[----:B----4-:R-:W-:Y:S05]  /*2d3d0*/  @!P0 BRA `(.L_x_6485) ;  /* 0x0000004400108947 */ /* 0x010fea0003800000 */
.L_x_6577:
[----:B------:R-:W-:Y:S05]  /*2d3e0*/  BSYNC B1 ;  /* 0x0000000000017941 */ /* 0x000fea0003800000 */
.L_x_6484:
[----:B------:R-:W-:Y:S01]  /*2d3f0*/  ULDC.64 UR4, c[0x0][0x328] ;  /* 0x0000ca0000047ab9 */ /* 0x000fe20000000a00 */
[----:B------:R-:W-:Y:S01]  /*2d400*/  ULDC.64 UR6, c[0x0][0x318] ;  /* 0x0000c60000067ab9 */ /* 0x000fe20000000a00 */
[----:B------:R-:W-:Y:S01]  /*2d410*/  IMAD R9, R9, UR4, RZ ;  /* 0x0000000409097c24 */ /* 0x000fe2000f8e02ff */
[C---:B------:R-:W-:Y:S01]  /*2d420*/  LOP3.LUT P5, RZ, R16.reuse, 0x8, RZ, 0xc0, !PT ;  /* 0x0000000810ff7812 */ /* 0x040fe200078ac0ff */
[----:B--2---:R-:W-:Y:S01]  /*2d430*/  IMAD.WIDE.U32 R2, R5, UR4, RZ ;  /* 0x0000000405027c25 */ /* 0x004fe2000f8e00ff */
        /* <DEDUP_REMOVED lines=20> */
[----:B------:R-:W2:Y:S01]  /*2d580*/  SHFL.IDX PT, R3, R10, RZ, 0x181f ;  /* 0x00181fff0a037589 */ /* 0x000ea200000e0000 */
        /* <DEDUP_REMOVED lines=11> */
[----:B--2---:R-:W-:Y:S01]  /*2d640*/  IMAD.X R3, RZ, RZ, R3, P0 ;  /* 0x000000ffff037224 */ /* 0x004fe200000e0603 */
        /* <DEDUP_REMOVED lines=41> */
.L_x_6587:
        /* <DEDUP_REMOVED lines=25> */
.L_x_6487:
        /* <DEDUP_REMOVED lines=10> */
.L_x_6488:
[----:B------:R1:W-:Y:S01]  /*2db10*/  SYNCS.ARRIVE.TRANS64.A1T0 RZ, [R6+URZ+0x38850], RZ ;  /* 0x038850ff06ff79a7 */ /* 0x0003e2000810003f */
[----:B------:R-:W-:Y:S05]  /*2db20*/  @P3 BRA `(.L_x_6489) ;  /* 0xfffffff000643947 */ /* 0x000fea000383ffff */
.L_x_6476:
[----:B------:R-:W-:Y:S05]  /*2db30*/  BSYNC B0 ;  /* 0x0000000000007941 */ /* 0x000fea0003800000 */
.L_x_6475:
[----:B0-----:R-:W0:Y:S01]  /*2db40*/  S2R R2, SR_TID.X ;  /* 0x0000000000027919 */ /* 0x001e220000002100 */
[----:B------:R-:W-:Y:S01]  /*2db50*/  VIADD R18, R18, 0x1 ;  /* 0x0000000112127836 */ /* 0x000fe20000000000 */
[----:B------:R-:W-:Y:S04]  /*2db60*/  BSSY B0, `(.L_x_6490) ;  /* 0x0000013000007945 */ /* 0x000fe80003800000 */
[----:B------:R-:W-:-:S04]  /*2db70*/  ISETP.NE.AND P0, PT, R18, 0x2, PT ;  /* 0x000000021200780c */ /* 0x000fc80003f05270 */
[----:B------:R-:W-:-:S04]  /*2db80*/  SEL R0, RZ, 0x1, P0 ;  /* 0x00000001ff007807 */ /* 0x000fc80000000000 */
[----:B------:R-:W-:Y:S02]  /*2db90*/  LOP3.LUT R23, R23, R0, RZ, 0x3c, !PT ;  /* 0x0000000017177212 */ /* 0x000fe400078e3cff */
[----:B0-----:R-:W-:-:S04]  /*2dba0*/  LOP3.LUT R2, R2, 0x7f, RZ, 0xc0, !PT ;  /* 0x0000007f02027812 */ /* 0x001fc800078ec0ff */
[----:B------:R-:W-:-:S13]  /*2dbb0*/  ISETP.NE.AND P1, PT, R2, RZ, PT ;  /* 0x000000ff0200720c */ /* 0x000fda0003f25270 */
[----:B------:R-:W-:Y:S05]  /*2dbc0*/  @P1 BRA `(.L_x_6491) ;  /* 0x0000000000301947 */ /* 0x000fea0003800000 */
[----:B------:R-:W0:Y:S01]  /*2dbd0*/  S2R R5, SR_LANEID ;  /* 0x0000000000057919 */ /* 0x000e220000000000 */
[----:B------:R-:W-:Y:S01]  /*2dbe0*/  VOTEU.ANY UR4, UPT, PT ;  /* 0x0000000000047886 */ /* 0x000fe200038e0100 */
[----:B------:R-:W2:Y:S01]  /*2dbf0*/  LDC.64 R2, c[0x0][0xd60] ;  /* 0x00035800ff027b82 */ /* 0x000ea20000000a00 */
[----:B------:R-:W0:Y:S02]  /*2dc00*/  FLO.U32 R0, UR4 ;  /* 0x0000000400007d00 */ /* 0x000e2400080e0000 */
[----:B0-----:R-:W-:-:S06]  /*2dc10*/  ISETP.EQ.U32.AND P1, PT, R0, R5, PT ;  /* 0x000000050000720c */ /* 0x001fcc0003f22070 */
[----:B------:R-:W2:Y:S07]  /*2dc20*/  POPC R5, UR4 ;  /* 0x0000000400057d09 */ /* 0x000eae0008000000 */
[----:B--2---:R-:W2:Y:S01]  /*2dc30*/  @P1 ATOMG.E.ADD.STRONG.GPU PT, R3, desc[UR36][R2.64], R5 ;  /* 0x00000005020319a8 */ /* 0x004ea200081ee1e4 */
[----:B------:R-:W0:Y:S02]  /*2dc40*/  S2R R4, SR_LTMASK ;  /* 0x0000000000047919 */ /* 0x000e240000003900 */
[----:B0-----:R-:W-:-:S04]  /*2dc50*/  LOP3.LUT R4, R4, UR4, RZ, 0xc0, !PT ;  /* 0x0000000404047c12 */ /* 0x001fc8000f8ec0ff */
[----:B------:R-:W0:Y:S01]  /*2dc60*/  POPC R7, R4 ;  /* 0x0000000400077309 */ /* 0x000e220000000000 */
[----:B--2---:R-:W0:Y:S02]  /*2dc70*/  SHFL.IDX PT, R0, R3, R0, 0x1f ;  /* 0x00001f0003007589 */ /* 0x004e2400000e0000 */
[----:B0-----:R-:W-:-:S07]  /*2dc80*/  IADD3 R24, R0, UR39, R7 ;  /* 0x0000002700187c10 */ /* 0x001fce000fffe007 */
.L_x_6491:
[----:B------:R-:W-:Y:S05]  /*2dc90*/  BSYNC B0 ;  /* 0x0000000000007941 */ /* 0x000fea0003800000 */
.L_x_6490:
[----:B------:R-:W-:-:S07]  /*2dca0*/  SEL R18, R18, RZ, P0 ;  /* 0x000000ff12127207 */ /* 0x000fce0000000000 */
.L_x_6444:
[----:B------:R-:W-:Y:S05]  /*2dcb0*/  BSYNC B7 ;  /* 0x0000000000077941 */ /* 0x000fea0003800000 */
.L_x_6442:
        /* <DEDUP_REMOVED lines=8> */
[----:B------:R2:W0:Y:S01]  /*2dd40*/  LDS.128 R24, [R17+0x388d0] ;  /* 0x0388d00011187984 */ /* 0x0004220000000c00 */
[----:B------:R-:W-:Y:S06]  /*2dd50*/  BAR.ARV 0x4, 0x180 ;  /* 0x0106000000007b1d */ /* 0x000fec0000002000 */
[----:B------:R-:W-:Y:S05]  /*2dd60*/  BRA `(.L_x_6493) ;  /* 0x0000000c00d47947 */ /* 0x000fea0003800000 */
.L_x_6492:
        /* <DEDUP_REMOVED lines=9> */
[----:B------:R-:W2:Y:S01]  /*2de00*/  @!P1 LDC.64 R4, c[0x0][0xd78] ;  /* 0x00035e00ff049b82 */ /* 0x000ea20000000a00 */
[----:B0-----:R-:W-:-:S05]  /*2de10*/  @!P1 IMAD.WIDE R2, R9, 0x4, R2 ;  /* 0x0000000409029825 */ /* 0x001fca00078e0202 */
[----:B------:R2:W5:Y:S02]  /*2de20*/  @!P1 LDG.E R7, desc[UR36][R2.64] ;  /* 0x0000002402079981 */ /* 0x000564000c1e1900 */
[----:B--2---:R-:W-:-:S05]  /*2de30*/  @!P1 IMAD.WIDE R2, R9, 0x4, R4 ;  /* 0x0000000409029825 */ /* 0x004fca00078e0204 */
[----:B------:R-:W2:Y:S01]  /*2de40*/  @!P1 LDG.E R4, desc[UR36][R2.64] ;  /* 0x0000002402049981 */ /* 0x000ea2000c1e1900 */
[----:B------:R-:W-:Y:S01]  /*2de50*/  IMAD.MOV.U32 R25, RZ, RZ, RZ ;  /* 0x000000ffff197224 */ /* 0x000fe200078e00ff */
[C---:B------:R-:W-:Y:S01]  /*2de60*/  ISETP.GE.U32.AND P2, PT, R8.reuse, 0x2, PT ;  /* 0x000000020800780c */ /* 0x040fe20003f46070 */
[----:B------:R-:W-:Y:S01]  /*2de70*/  IMAD.MOV.U32 R5, RZ, RZ, RZ ;  /* 0x000000ffff057224 */ /* 0x000fe200078e00ff */
[C---:B------:R-:W-:Y:S01]  /*2de80*/  ISETP.GE.U32.AND P3, PT, R8.reuse, 0x4, PT ;  /* 0x000000040800780c */ /* 0x040fe20003f66070 */
[----:B------:R-:W-:Y:S01]  /*2de90*/  SHFL.IDX PT, R0, R24, RZ, 0x1f ;  /* 0x00001fff18007589 */ /* 0x000fe200000e0000 */
[C---:B------:R-:W-:Y:S02]  /*2dea0*/  ISETP.GE.U32.AND P4, PT, R8.reuse, 0x8, PT ;  /* 0x000000080800780c */ /* 0x040fe40003f86070 */
[----:B------:R-:W-:Y:S01]  /*2deb0*/  ISETP.GE.U32.AND P5, PT, R8, 0x10, PT ;  /* 0x000000100800780c */ /* 0x000fe20003fa6070 */
[----:B-1-34-:R0:W-:Y:S02]  /*2dec0*/  SHFL.IDX PT, R6, R24, 0x1, 0x1f ;  /* 0x00201f0018067f89 */ /* 0x01a1e400000e0000 */
[----:B0-----:R-:W-:-:S02]  /*2ded0*/  IMAD.MOV.U32 R24, RZ, RZ, RZ ;  /* 0x000000ffff187224 */ /* 0x001fc400078e00ff */
[----:B-----5:R-:W-:Y:S02]  /*2dee0*/  @!P1 IMAD.MOV.U32 R25, RZ, RZ, R7 ;  /* 0x000000ffff199224 */ /* 0x020fe400078e0007 */
[----:B--2---:R-:W-:Y:S01]  /*2def0*/  @!P1 IMAD.MOV.U32 R5, RZ, RZ, R4 ;  /* 0x000000ffff059224 */ /* 0x004fe200078e0004 */
        /* <DEDUP_REMOVED lines=18> */
.L_x_6597:
[----:B------:R-:W-:Y:S02]  /*2e020*/  ULDC UR4, c[0x0][0xd38] ;  /* 0x00034e0000047ab9 */ /* 0x000fe40000000800 */
[----:B------:R-:W-:-:S04]  /*2e030*/  IMAD.U32 R4, RZ, RZ, UR4 ;  /* 0x00000004ff047e24 */ /* 0x000fc8000f8e00ff */
[----:B-1----:R-:W-:-:S04]  /*2e040*/  IMAD R7, R14, R4, RZ ;  /* 0x000000040e077224 */ /* 0x002fc800078e02ff */
[----:B------:R-:W-:-:S05]  /*2e050*/  IMAD.IADD R6, R6, 0x1, R7 ;  /* 0x0000000106067824 */ /* 0x000fca00078e0207 */
[----:B------:R-:W-:-:S13]  /*2e060*/  ISETP.GT.AND P6, PT, R6, R0, PT ;  /* 0x000000000600720c */ /* 0x000fda0003fc4270 */
[----:B------:R-:W-:Y:S05]  /*2e070*/  @P6 BRA `(.L_x_6495) ;  /* 0x0000000000a46947 */ /* 0x000fea0003800000 */
.L_x_6498:
        /* <DEDUP_REMOVED lines=35> */
.L_x_6605:
[----:B------:R-:W-:Y:S02]  /*2e2b0*/  ULDC UR4, c[0x0][0xd38] ;  /* 0x00034e0000047ab9 */ /* 0x000fe40000000800 */
[----:B------:R-:W-:-:S04]  /*2e2c0*/  IMAD.U32 R4, RZ, RZ, UR4 ;  /* 0x00000004ff047e24 */ /* 0x000fc8000f8e00ff */
[----:B-1----:R-:W-:-:S04]  /*2e2d0*/  IMAD R7, R14, R4, RZ ;  /* 0x000000040e077224 */ /* 0x002fc800078e02ff */
[----:B------:R-:W-:-:S05]  /*2e2e0*/  IMAD.IADD R6, R7, 0x1, R6 ;  /* 0x0000000107067824 */ /* 0x000fca00078e0206 */
[----:B------:R-:W-:-:S13]  /*2e2f0*/  ISETP.GT.AND P6, PT, R6, R0, PT ;  /* 0x000000000600720c */ /* 0x000fda0003fc4270 */
[----:B------:R-:W-:Y:S05]  /*2e300*/  @!P6 BRA `(.L_x_6498) ;  /* 0xfffffffc005ce947 */ /* 0x000fea000383ffff */
.L_x_6495:
        /* <DEDUP_REMOVED lines=10> */
.L_x_6610:
[----:B------:R-:W-:-:S13]  /*2e3b0*/  ISETP.NE.AND P0, PT, R2, RZ, PT ;  /* 0x000000ff0200720c */ /* 0x000fda0003f05270 */
[----:B------:R-:W-:Y:S05]  /*2e3c0*/  @!P0 BRA `(.L_x_6500) ;  /* 0x0000000000108947 */ /* 0x000fea0003800000 */
[----:B------:R-:W-:Y:S01]  /*2e3d0*/  UMOV UR4, 0xffffffff ;  /* 0xffffffff00047882 */ /* 0x000fe20000000000 */
[----:B-1----:R-:W-:Y:S02]  /*2e3e0*/  VIADD R12, R12, 0xffffffff ;  /* 0xffffffff0c0c7836 */ /* 0x002fe40000000000 */
[----:B------:R-:W-:Y:S05]  /*2e3f0*/  BRA.DIV UR4, `(.L_x_6501) ;  /* 0x0000004604447947 */ /* 0x000fea000b800000 */
[----:B------:R4:W1:Y:S02]  /*2e400*/  SHFL.IDX PT, R24, R3, R12, 0x1f ;  /* 0x00001f0c03187589 */ /* 0x00086400000e0000 */
.L_x_6500:
        /* <DEDUP_REMOVED lines=10> */
[----:B-1----:R-:W-:Y:S01]  /*2e4b0*/  VIADD R2, R7, 0xffffffe ;  /* 0x0ffffffe07027836 */ /* 0x002fe20000000000 */
[----:B------:R-:W-:-:S06]  /*2e4c0*/  IABS R7, R25 ;  /* 0x0000001900077213 */ /* 0x000fcc0000000000 */
[----:B0---4-:R0:W1:Y:S02]  /*2e4d0*/  F2I.FTZ.U32.TRUNC.NTZ R3, R2 ;  /* 0x0000000200037305 */ /* 0x011064000021f000 */
        /* <DEDUP_REMOVED lines=8> */
[----:B------:R-:W-:Y:S02]  /*2e560*/  VIADD R3, R8, 0xffffffe ;  /* 0x0ffffffe08037836 */ /* 0x000fe40000000000 */
[----:B------:R-:W-:Y:S01]  /*2e570*/  IMAD.MOV.U32 R2, RZ, RZ, RZ ;  /* 0x000000ffff027224 */ /* 0x000fe200078e00ff */
[----:B------:R-:W-:-:S03]  /*2e580*/  ISETP.GT.U32.AND P1, PT, R4, R9, PT ;  /* 0x000000090400720c */ /* 0x000fc60003f24070 */
        /* <DEDUP_REMOVED lines=35> */
.L_x_6502:
        /* <DEDUP_REMOVED lines=60> */
.L_x_6503:
[----:B------:R-:W-:-:S05]  /*2eb80*/  LOP3.LUT R0, RZ, R3, RZ, 0x33, !PT ;  /* 0x00000003ff007212 */ /* 0x000fca00078e33ff */
[----:B------:R-:W-:Y:S01]  /*2eb90*/  IMAD.IADD R25, R25, 0x1, R0 ;  /* 0x0000000119197824 */ /* 0x000fe200078e0200 */
[----:B------:R-:W-:Y:S06]  /*2eba0*/  BRA `(.L_x_6504) ;  /* 0x00000000001c7947 */ /* 0x000fec0003800000 */
.L_x_6496:
[----:B------:R-:W-:Y:S01]  /*2ebb0*/  UMOV UR4, URZ ;  /* 0x0000003f00047c82 */ /* 0x000fe20008000000 */
[----:B------:R-:W-:Y:S01]  /*2ebc0*/  UMOV UR5, URZ ;  /* 0x0000003f00057c82 */ /* 0x000fe20008000000 */
[----:B------:R-:W-:Y:S01]  /*2ebd0*/  ULDC UR6, c[0x0][0xd3c] ;  /* 0x00034f0000067ab9 */ /* 0x000fe20000000800 */
[----:B------:R-:W-:Y:S02]  /*2ebe0*/  IMAD.MOV.U32 R24, RZ, RZ, R0 ;  /* 0x000000ffff187224 */ /* 0x000fe400078e0000 */
[----:B------:R-:W-:Y:S02]  /*2ebf0*/  IMAD.U32 R25, RZ, RZ, UR4 ;  /* 0x00000004ff197e24 */ /* 0x000fe4000f8e00ff */
[----:B------:R-:W-:Y:S02]  /*2ec00*/  IMAD.U32 R26, RZ, RZ, UR5 ;  /* 0x00000005ff1a7e24 */ /* 0x000fe4000f8e00ff */
[----:B------:R-:W-:-:S07]  /*2ec10*/  IMAD.U32 R27, RZ, RZ, UR6 ;  /* 0x00000006ff1b7e24 */ /* 0x000fce000f8e00ff */
.L_x_6504:
        /* <DEDUP_REMOVED lines=10> */
.L_x_6493:
[----:B------:R-:W-:Y:S02]  /*2ecc0*/  ULDC UR4, c[0x0][0xd3c] ;  /* 0x00034f0000047ab9 */ /* 0x000fe40000000800 */
[----:B0-----:R-:W-:-:S13]  /*2ecd0*/  ISETP.GE.AND P0, PT, R27, UR4, PT ;  /* 0x000000041b007c0c */ /* 0x001fda000bf06270 */
[----:B------:R-:W-:Y:S05]  /*2ece0*/  @!P0 BRA `(.L_x_6505) ;  /* 0xffffffa000388947 */ /* 0x000fea000383ffff */
[----:B------:R-:W-:Y:S05]  /*2ecf0*/  BSYNC B8 ;  /* 0x0000000000087941 */ /* 0x000fea0003800000 */
.L_x_6428:
[----:B-1----:R-:W5:Y:S01]  /*2ed00*/  LDL.LU R0, [R1+0x430] ;  /* 0x0004300001007983 */ /* 0x002f620000300800 */
[----:B------:R-:W-:Y:S01]  /*2ed10*/  BSSY B0, `(.L_x_6506) ;  /* 0x000000b000007945 */ /* 0x000fe20003800000 */
[----:B------:R-:W0:Y:S01]  /*2ed20*/  S2R R5, SR_CgaCtaId ;  /* 0x0000000000057919 */ /* 0x000e220000008800 */
[----:B-----5:R-:W-:-:S05]  /*2ed30*/  VIADD R0, R0, 0x1 ;  /* 0x0000000100007836 */ /* 0x020fca0000000000 */
[----:B------:R-:W-:-:S04]  /*2ed40*/  LEA.HI R2, R0, R0, RZ, 0x1 ;  /* 0x0000000000027211 */ /* 0x000fc800078f08ff */
[----:B------:R-:W-:Y:S02]  /*2ed50*/  LOP3.LUT R3, R2, 0xfffffffe, RZ, 0xc0, !PT ;  /* 0xfffffffe02037812 */ /* 0x000fe400078ec0ff */
[----:B------:R-:W-:-:S03]  /*2ed60*/  MOV R2, 0x400 ;  /* 0x0000040000027802 */ /* 0x000fc60000000f00 */
[----:B------:R-:W-:Y:S01]  /*2ed70*/  IMAD.IADD R0, R0, 0x1, -R3 ;  /* 0x0000000100007824 */ /* 0x000fe200078e0a03 */
[----:B0-----:R-:W-:-:S04]  /*2ed80*/  LEA R5, R5, R2, 0x18 ;  /* 0x0000000205057211 */ /* 0x001fc800078ec0ff */
[----:B------:R-:W-:-:S04]  /*2ed90*/  SHF.L.U32 R0, R0, 0x1f, RZ ;  /* 0x0000001f00007819 */ /* 0x000fc800000006ff */
[----:B------:R-:W0:Y:S02]  /*2eda0*/  SYNCS.PHASECHK.TRANS64.TRYWAIT P0, [R5+URZ+0x38820], R0 ;  /* 0x03882000050075a7 */ /* 0x000e24000800017f */
[----:B0-----:R-:W-:Y:S05]  /*2edb0*/  @!P0 BRA `(.L_x_6507) ;  /* 0x0000003800fc8947 */ /* 0x001fea0003800000 */
.L_x_6613:
[----:B------:R-:W-:Y:S05]  /*2edc0*/  BSYNC B0 ;  /* 0x0000000000007941 */ /* 0x000fea0003800000 */
.L_x_6506:
[----:B------:R-:W-:-:S03]  /*2edd0*/  UMOV UR4, 0xffffffff ;  /* 0xffffffff00047882 */ /* 0x000fc60000000000 */
[----:B------:R-:W-:Y:S05]  /*2ede0*/  BRA.DIV UR4, `(.L_x_6508) ;  /* 0x0000003e04047947 */ /* 0x000fea000b800000 */
[----:B0-----:R-:W0:Y:S02]  /*2edf0*/  S2R R0, SR_TID.X ;  /* 0x0000000000007919 */ /* 0x001e240000002100 */
[----:B0-----:R-:W-:-:S04]  /*2ee00*/  SHF.R.U32.HI R0, RZ, 0x5, R0 ;  /* 0x00000005ff007819 */ /* 0x001fc80000011600 */
[----:B------:R-:W-:-:S05]  /*2ee10*/  LOP3.LUT R0, R0, 0x3, RZ, 0xc0, !PT ;  /* 0x0000000300007812 */ /* 0x000fca00078ec0ff */
[----:B------:R0:W1:Y:S02]  /*2ee20*/  SHFL.IDX PT, R14, R0, RZ, 0x1f ;  /* 0x00001fff000e7589 */ /* 0x00006400000e0000 */
.L_x_6616:
[----:B-1----:R-:W-:Y:S01]  /*2ee30*/  ISETP.NE.AND P0, PT, R14, RZ, PT ;  /* 0x000000ff0e00720c */ /* 0x002fe20003f05270 */
[----:B------:R-:W-:-:S12]  /*2ee40*/  BSSY B0, `(.L_x_6509) ;  /* 0x0000026000007945 */ /* 0x000fd80003800000 */
[----:B------:R-:W-:Y:S05]  /*2ee50*/  @P0 BRA `(.L_x_6510) ;  /* 0x0000000000900947 */ /* 0x000fea0003800000 */
[----:B------:R-:W-:-:S03]  /*2ee60*/  UMOV UR4, 0xffffffff ;  /* 0xffffffff00047882 */ /* 0x000fc60000000000 */
[----:B------:R-:W-:Y:S05]  /*2ee70*/  BRA.DIV UR4, `(.L_x_6511) ;  /* 0x0000003e04147947 */ /* 0x000fea000b800000 */
[----:B------:R-:W-:-:S13]  /*2ee80*/  ELECT P6, URZ, PT ;  /* 0x00000000003f782f */ /* 0x000fda00038c0000 */
.L_x_6619:
[----:B------:R-:W-:Y:S05]  /*2ee90*/  @!P6 BRA `(.L_x_6510) ;  /* 0x000000000080e947 */ /* 0x000fea0003800000 */
[----:B0-----:R-:W5:Y:S02]  /*2eea0*/  LDL R0, [R1+0x454] ;  /* 0x0004540001007983 */ /* 0x001f640000100800 */
[----:B-----5:R-:W-:-:S13]  /*2eeb0*/  R2UR UR4, R0 ;  /* 0x00000000000472ca */ /* 0x020fda00000e0000 */
[----:B------:R-:W-:-:S06]  /*2eec0*/  ULOP3.LUT UR4, UR4, 0x2, URZ, 0xfc, !UPT ;  /* 0x0000000204047892 */ /* 0x000fcc000f8efc3f */
[----:B------:R-:W-:-:S05]  /*2eed0*/  IMAD.U32 R0, RZ, RZ, UR4 ;  /* 0x00000004ff007e24 */ /* 0x000fca000f8e00ff */
[----:B------:R-:W-:-:S13]  /*2eee0*/  ISETP.NE.AND P0, PT, R0, 0x3, PT ;  /* 0x000000030000780c */ /* 0x000fda0003f05270 */
[----:B------:R-:W-:Y:S05]  /*2eef0*/  @!P0 BRA `(.L_x_6512) ;  /* 0x0000000000048947 */ /* 0x000fea0003800000 */
[----:B------:R-:W-:Y:S01]  /*2ef00*/  BPT.TRAP 0x1 ;  /* 0x000000040000795c */ /* 0x000fe20000300000 */
.L_x_6512:
[C---:B------:R-:W-:Y:S01]  /*2ef10*/  IMAD R3, R18.reuse, 0x8, R5 ;  /* 0x0000000812037824 */ /* 0x040fe200078e0205 */
[----:B------:R-:W-:Y:S01]  /*2ef20*/  SHF.L.U32 R2, R23, 0x1f, RZ ;  /* 0x0000001f17027819 */ /* 0x000fe200000006ff */
[----:B------:R-:W-:-:S03]  /*2ef30*/  VIADD R18, R18, 0x1 ;  /* 0x0000000112127836 */ /* 0x000fc60000000000 */
[----:B------:R-:W0:Y:S02]  /*2ef40*/  SYNCS.PHASECHK.TRANS64.TRYWAIT P1, [R3+URZ+0x38840], R2 ;  /* 0x03884002030075a7 */ /* 0x000e24000802017f */
[----:B------:R-:W-:-:S04]  /*2ef50*/  ISETP.NE.AND P2, PT, R18, 0x2, PT ;  /* 0x000000021200780c */ /* 0x000fc80003f45270 */
[----:B------:R-:W-:Y:S01]  /*2ef60*/  SEL R0, RZ, 0x1, P2 ;  /* 0x00000001ff007807 */ /* 0x000fe20001000000 */
[----:B0-----:R-:W-:Y:S08]  /*2ef70*/  @!P1 BRA `(.L_x_6513) ;  /* 0x0000003800f49947 */ /* 0x001ff00003800000 */
.L_x_6620:
[----:B------:R-:W-:Y:S02]  /*2ef80*/  SEL R18, R18, RZ, P2 ;  /* 0x000000ff12127207 */ /* 0x000fe40001000000 */
[----:B------:R-:W-:Y:S01]  /*2ef90*/  LOP3.LUT R0, R23, R0, RZ, 0x3c, !PT ;  /* 0x0000000017007212 */ /* 0x000fe200078e3cff */
[----:B------:R-:W-:Y:S06]  /*2efa0*/  @!P0 BRA `(.L_x_6514) ;  /* 0x0000000000048947 */ /* 0x000fec0003800000 */
[----:B------:R-:W-:Y:S01]  /*2efb0*/  BPT.TRAP 0x1 ;  /* 0x000000040000795c */ /* 0x000fe20000300000 */
.L_x_6514:
[----:B------:R-:W-:Y:S01]  /*2efc0*/  IMAD R5, R18, 0x8, R5 ;  /* 0x0000000812057824 */ /* 0x000fe200078e0205 */
[----:B------:R-:W-:-:S04]  /*2efd0*/  SHF.L.U32 R0, R0, 0x1f, RZ ;  /* 0x0000001f00007819 */ /* 0x000fc800000006ff */
[----:B------:R-:W1:Y:S02]  /*2efe0*/  SYNCS.PHASECHK.TRANS64.TRYWAIT P1, [R5+URZ+0x38840], R0 ;  /* 0x03884000050075a7 */ /* 0x000e64000802017f */
[----:B-1----:R-:W-:Y:S05]  /*2eff0*/  @!P1 BRA `(.L_x_6515) ;  /* 0x0000003800e89947 */ /* 0x002fea0003800000 */
.L_x_6621:
[----:B------:R-:W-:Y:S05]  /*2f000*/  @!P0 BRA `(.L_x_6516) ;  /* 0x0000000000048947 */ /* 0x000fea0003800000 */
[----:B------:R-:W-:Y:S01]  /*2f010*/  BPT.TRAP 0x1 ;  /* 0x000000040000795c */ /* 0x000fe20000300000 */
.L_x_6516:
[----:B------:R-:W5:Y:S02]  /*2f020*/  SYNCS.PHASECHK.TRANS64.TRYWAIT P1, [R3+URZ+0x38860], R2 ;  /* 0x03886002030075a7 */ /* 0x000f64000802017f */
[----:B-----5:R-:W-:Y:S05]  /*2f030*/  @!P1 BRA `(.L_x_6517) ;  /* 0x0000003800ec9947 */ /* 0x020fea0003800000 */
.L_x_6622:
[----:B------:R-:W-:Y:S05]  /*2f040*/  @!P0 BRA `(.L_x_6518) ;  /* 0x0000000000048947 */ /* 0x000fea0003800000 */
[----:B------:R-:W-:Y:S01]  /*2f050*/  BPT.TRAP 0x1 ;  /* 0x000000040000795c */ /* 0x000fe20000300000 */
.L_x_6518:
[----:B------:R0:W0:Y:S02]  /*2f060*/  SYNCS.PHASECHK.TRANS64.TRYWAIT P0, [R5+URZ+0x38860], R0 ;  /* 0x03886000050075a7 */ /* 0x000024000800017f */
[----:B0-----:R-:W-:Y:S05]  /*2f070*/  @!P0 NANOSLEEP.SYNCS 0x989680 ;  /* 0x009896800000895d */ /* 0x001fea0003900000 */
[----:B------:R-:W0:Y:S02]  /*2f080*/  @!P0 SYNCS.PHASECHK.TRANS64 P0, [R5+URZ+0x38860], R0 ;  /* 0x03886000050085a7 */ /* 0x000e24000800007f */
[----:B0-----:R-:W-:Y:S05]  /*2f090*/  @!P0 BRA `(.L_x_6518) ;  /* 0xfffffffc00f08947 */ /* 0x001fea000383ffff */
.L_x_6510:
[----:B------:R-:W-:Y:S05]  /*2f0a0*/  BSYNC B0 ;  /* 0x0000000000007941 */ /* 0x000fea0003800000 */
.L_x_6509:
[----:B------:R-:W-:Y:S05]  /*2f0b0*/  EXIT ;  /* 0x000000000000794d */ /* 0x000fea0003800000 */
.L_x_6299:
[----:B0-----:R-:W-:-:S04]  /*2f0c0*/  IMAD.U32 R3, RZ, RZ, UR44 ;  /* 0x0000002cff037e24 */ /* 0x001fc8000f8e00ff */
[----:B------:R0:W1:Y:S03]  /*2f0d0*/  SYNCS.PHASECHK.TRANS64.TRYWAIT P0, [R3+URZ+0x38800], R0 ;  /* 0x03880000030075a7 */ /* 0x000066000800017f */
[----:B-1----:R-:W-:Y:S05]  /*2f0e0*/  @!P0 NANOSLEEP.SYNCS 0x989680 ;  /* 0x009896800000895d */ /* 0x002fea0003900000 */
[----:B------:R-:W1:Y:S02]  /*2f0f0*/  @!P0 SYNCS.PHASECHK.TRANS64 P0, [R3+URZ+0x38800], R0 ;  /* 0x03880000030085a7 */ /* 0x000e64000800007f */
[----:B-1----:R-:W-:Y:S05]  /*2f100*/  @!P0 BRA `(.L_x_6299) ;  /* 0xfffffffc00ec8947 */ /* 0x002fea000383ffff */
[----:B------:R-:W-:Y:S05]  /*2f110*/  BRA `(.L_x_6519) ;  /* 0xfffffdc000ac7947 */ /* 0x000fea000383ffff */
.L_x_6306:
[----:B-1----:R1:W2:Y:S02]  /*2f120*/  SYNCS.PHASECHK.TRANS64.TRYWAIT P0, [R20+URZ], R21 ;  /* 0x00000015140075a7 */ /* 0x0022a4000800017f */
[----:B--2---:R-:W-:Y:S05]  /*2f130*/  @!P0 NANOSLEEP.SYNCS 0x989680 ;  /* 0x009896800000895d */ /* 0x004fea0003900000 */
[----:B------:R-:W2:Y:S02]  /*2f140*/  @!P0 SYNCS.PHASECHK.TRANS64 P0, [R20+URZ], R21 ;  /* 0x00000015140085a7 */ /* 0x000ea4000800007f */
[----:B--2---:R-:W-:Y:S05]  /*2f150*/  @!P0 BRA `(.L_x_6306) ;  /* 0xfffffffc00f08947 */ /* 0x004fea000383ffff */
[----:B------:R-:W-:Y:S05]  /*2f160*/  BRA `(.L_x_6305) ;  /* 0xfffffdc400dc7947 */ /* 0x000fea000383ffff */
.L_x_6308:
[----:B0-----:R-:W-:-:S04]  /*2f170*/  IMAD.U32 R4, RZ, RZ, UR44 ;  /* 0x0000002cff047e24 */ /* 0x001fc8000f8e00ff */
[----:B------:R0:W1:Y:S03]  /*2f180*/  SYNCS.PHASECHK.TRANS64.TRYWAIT P0, [R4+URZ+0x38810], R3 ;  /* 0x03881003040075a7 */ /* 0x000066000800017f */
[----:B-1----:R-:W-:Y:S05]  /*2f190*/  @!P0 NANOSLEEP.SYNCS 0x989680 ;  /* 0x009896800000895d */ /* 0x002fea0003900000 */
[----:B------:R-:W1:Y:S02]  /*2f1a0*/  @!P0 SYNCS.PHASECHK.TRANS64 P0, [R4+URZ+0x38810], R3 ;  /* 0x03881003040085a7 */ /* 0x000e64000800007f */
[----:B-1----:R-:W-:Y:S05]  /*2f1b0*/  @!P0 BRA `(.L_x_6308) ;  /* 0xfffffffc00ec8947 */ /* 0x002fea000383ffff */
[----:B------:R-:W-:Y:S05]  /*2f1c0*/  BRA `(.L_x_6520) ;  /* 0xfffffdc800b07947 */ /* 0x000fea000383ffff */
.L_x_6315:
[----:B-1----:R1:W2:Y:S02]  /*2f1d0*/  SYNCS.PHASECHK.TRANS64.TRYWAIT P0, [R12+URZ], R13 ;  /* 0x0000000d0c0075a7 */ /* 0x0022a4000800017f */
[----:B--2---:R-:W-:Y:S05]  /*2f1e0*/  @!P0 NANOSLEEP.SYNCS 0x989680 ;  /* 0x009896800000895d */ /* 0x004fea0003900000 */
[----:B------:R-:W2:Y:S02]  /*2f1f0*/  @!P0 SYNCS.PHASECHK.TRANS64 P0, [R12+URZ], R13 ;  /* 0x0000000d0c0085a7 */ /* 0x000ea4000800007f */
[----:B--2---:R-:W-:Y:S05]  /*2f200*/  @!P0 BRA `(.L_x_6315) ;  /* 0xfffffffc00f08947 */ /* 0x004fea000383ffff */
[----:B------:R-:W-:Y:S05]  /*2f210*/  BRA `(.L_x_6314) ;  /* 0xfffffdc800f47947 */ /* 0x000fea000383ffff */
.L_x_6349:
[----:B-1----:R1:W2:Y:S02]  /*2f220*/  SYNCS.PHASECHK.TRANS64.TRYWAIT P0, [R8+URZ], R9 ;  /* 0x00000009080075a7 */ /* 0x0022a4000800017f */
[----:B--2---:R-:W-:Y:S05]  /*2f230*/  @!P0 NANOSLEEP.SYNCS 0x989680 ;  /* 0x009896800000895d */ /* 0x004fea0003900000 */
[----:B------:R-:W2:Y:S02]  /*2f240*/  @!P0 SYNCS.PHASECHK.TRANS64 P0, [R8+URZ], R9 ;  /* 0x00000009080085a7 */ /* 0x000ea4000800007f */
[----:B--2---:R-:W-:Y:S05]  /*2f250*/  @!P0 BRA `(.L_x_6349) ;  /* 0xfffffffc00f08947 */ /* 0x004fea000383ffff */
[----:B------:R-:W-:Y:S05]  /*2f260*/  BRA `(.L_x_6348) ;  /* 0xfffffe3400e07947 */ /* 0x000fea000383ffff */
.L_x_6356:
[----:B-1----:R1:W2:Y:S02]  /*2f270*/  SYNCS.PHASECHK.TRANS64.TRYWAIT P0, [R4+URZ], R5 ;  /* 0x00000005040075a7 */ /* 0x0022a4000800017f */
[----:B--2---:R-:W-:Y:S05]  /*2f280*/  @!P0 NANOSLEEP.SYNCS 0x989680 ;  /* 0x009896800000895d */ /* 0x004fea0003900000 */
[----:B------:R-:W2:Y:S02]  /*2f290*/  @!P0 SYNCS.PHASECHK.TRANS64 P0, [R4+URZ], R5 ;  /* 0x00000005040085a7 */ /* 0x000ea4000800007f */
[----:B--2---:R-:W-:Y:S05]  /*2f2a0*/  @!P0 BRA `(.L_x_6356) ;  /* 0xfffffffc00f08947 */ /* 0x004fea000383ffff */
[----:B------:R-:W-:Y:S05]  /*2f2b0*/  BRA `(.L_x_6355) ;  /* 0xfffffe3800ec7947 */ /* 0x000fea000383ffff */
.L_x_6373:
[----:B-1----:R1:W2:Y:S02]  /*2f2c0*/  SYNCS.PHASECHK.TRANS64.TRYWAIT P0, [R8+URZ], R9 ;  /* 0x00000009080075a7 */ /* 0x0022a4000800017f */
[----:B--2---:R-:W-:Y:S05]  /*2f2d0*/  @!P0 NANOSLEEP.SYNCS 0x989680 ;  /* 0x009896800000895d */ /* 0x004fea0003900000 */
[----:B------:R-:W2:Y:S02]  /*2f2e0*/  @!P0 SYNCS.PHASECHK.TRANS64 P0, [R8+URZ], R9 ;  /* 0x00000009080085a7 */ /* 0x000ea4000800007f */
[----:B--2---:R-:W-:Y:S05]  /*2f2f0*/  @!P0 BRA `(.L_x_6373) ;  /* 0xfffffffc00f08947 */ /* 0x004fea000383ffff */
[----:B------:R-:W-:Y:S05]  /*2f300*/  BRA `(.L_x_6372) ;  /* 0xfffffea800047947 */ /* 0x000fea000383ffff */
.L_x_6380:
[----:B-1----:R1:W2:Y:S02]  /*2f310*/  SYNCS.PHASECHK.TRANS64.TRYWAIT P0, [R4+URZ], R5 ;  /* 0x00000005040075a7 */ /* 0x0022a4000800017f */
[----:B--2---:R-:W-:Y:S05]  /*2f320*/  @!P0 NANOSLEEP.SYNCS 0x989680 ;  /* 0x009896800000895d */ /* 0x004fea0003900000 */
[----:B------:R-:W2:Y:S02]  /*2f330*/  @!P0 SYNCS.PHASECHK.TRANS64 P0, [R4+URZ], R5 ;  /* 0x00000005040085a7 */ /* 0x000ea4000800007f */
[----:B--2---:R-:W-:Y:S05]  /*2f340*/  @!P0 BRA `(.L_x_6380) ;  /* 0xfffffffc00f08947 */ /* 0x004fea000383ffff */
[----:B------:R-:W-:Y:S05]  /*2f350*/  BRA `(.L_x_6379) ;  /* 0xfffffeac00107947 */ /* 0x000fea000383ffff */
.L_x_6450:
        /* <DEDUP_REMOVED lines=11> */
.L_x_6522:
[----:B------:R-:W-:Y:S05]  /*2f410*/  BSYNC B0 ;  /* 0x0000000000007941 */ /* 0x000fea0003800000 */
.L_x_6521:
[----:B------:R-:W-:Y:S05]  /*2f420*/  BRA `(.L_x_6523) ;  /* 0xffffffac00287947 */ /* 0x000fea000383ffff */
.L_x_6453:
[----:B0-----:R0:W1:Y:S02]  /*2f430*/  SYNCS.PHASECHK.TRANS64.TRYWAIT P0, [R22+URZ+0x38840], R0 ;  /* 0x03884000160075a7 */ /* 0x001064000800017f */
[----:B-1----:R-:W-:Y:S05]  /*2f440*/  @!P0 NANOSLEEP.SYNCS 0x989680 ;  /* 0x009896800000895d */ /* 0x002fea0003900000 */
[----:B------:R-:W1:Y:S02]  /*2f450*/  @!P0 SYNCS.PHASECHK.TRANS64 P0, [R22+URZ+0x38840], R0 ;  /* 0x03884000160085a7 */ /* 0x000e64000800007f */
[----:B-1----:R-:W-:Y:S05]  /*2f460*/  @!P0 BRA `(.L_x_6453) ;  /* 0xfffffffc00f08947 */ /* 0x002fea000383ffff */
[----:B------:R-:W-:Y:S05]  /*2f470*/  BRA `(.L_x_6524) ;  /* 0xffffffb000247947 */ /* 0x000fea000383ffff */
.L_x_6454:
        /* <DEDUP_REMOVED lines=8> */
.L_x_6526:
[----:B------:R-:W-:Y:S05]  /*2f500*/  BSYNC B0 ;  /* 0x0000000000007941 */ /* 0x000fea0003800000 */
.L_x_6525:
        /* <DEDUP_REMOVED lines=9> */
.L_x_6527:
[----:B------:R-:W-:Y:S02]  /*2f5a0*/  IMAD.MOV.U32 R13, RZ, RZ, R5 ;  /* 0x000000ffff0d7224 */ /* 0x000fe400078e0005 */
[----:B------:R-:W-:Y:S02]  /*2f5b0*/  IMAD.MOV.U32 R12, RZ, RZ, 0x1 ;  /* 0x00000001ff0c7424 */ /* 0x000fe400078e00ff */
[----:B------:R-:W-:-:S07]  /*2f5c0*/  IMAD.MOV.U32 R3, RZ, RZ, R14 ;  /* 0x000000ffff037224 */ /* 0x000fce00078e000e */
[----:B------:R-:W-:Y:S05]  /*2f5d0*/  WARPSYNC.COLLECTIVE R15, `(.L_x_6528) ;  /* 0x000000000f087348 */ /* 0x000fea0003c00000 */
[----:B------:R0:W1:Y:S02]  /*2f5e0*/  SHFL.IDX P6, R14, R13, R12, R11 ;  /* 0x0000000c0d0e7389 */ /* 0x00006400000c000b */
[----:B01----:R-:W-:Y:S01]  /*2f5f0*/  ENDCOLLECTIVE ;  /* 0x000000000000791b */ /* 0x003fe20003800000 */
.L_x_6528:
        /* <DEDUP_REMOVED lines=15> */
.L_x_6529:
[----:B------:R-:W-:Y:S02]  /*2f6f0*/  @P0 IMAD R6, R4, 0x2, R17 ;  /* 0x0000000204060824 */ /* 0x000fe400078e0211 */
[----:B------:R-:W-:Y:S02]  /*2f700*/  IMAD.MOV.U32 R13, RZ, RZ, R5 ;  /* 0x000000ffff0d7224 */ /* 0x000fe400078e0005 */
[----:B------:R-:W-:Y:S02]  /*2f710*/  IMAD.MOV.U32 R12, RZ, RZ, 0x2 ;  /* 0x00000002ff0c7424 */ /* 0x000fe400078e00ff */
[----:B------:R-:W-:-:S07]  /*2f720*/  IMAD.MOV.U32 R3, RZ, RZ, R14 ;  /* 0x000000ffff037224 */ /* 0x000fce00078e000e */
[----:B------:R-:W-:Y:S05]  /*2f730*/  WARPSYNC.COLLECTIVE R15, `(.L_x_6530) ;  /* 0x000000000f087348 */ /* 0x000fea0003c00000 */
[----:B------:R0:W1:Y:S02]  /*2f740*/  SHFL.IDX P6, R14, R13, R12, R11 ;  /* 0x0000000c0d0e7389 */ /* 0x00006400000c000b */
[----:B01----:R-:W-:Y:S01]  /*2f750*/  ENDCOLLECTIVE ;  /* 0x000000000000791b */ /* 0x003fe20003800000 */
.L_x_6530:
        /* <DEDUP_REMOVED lines=15> */
.L_x_6531:
[----:B------:R-:W-:Y:S02]  /*2f850*/  @P0 IMAD R6, R4, 0x2, R17 ;  /* 0x0000000204060824 */ /* 0x000fe400078e0211 */
[----:B------:R-:W-:Y:S02]  /*2f860*/  IMAD.MOV.U32 R13, RZ, RZ, R5 ;  /* 0x000000ffff0d7224 */ /* 0x000fe400078e0005 */
[----:B------:R-:W-:Y:S02]  /*2f870*/  IMAD.MOV.U32 R12, RZ, RZ, 0x3 ;  /* 0x00000003ff0c7424 */ /* 0x000fe400078e00ff */
[----:B------:R-:W-:-:S07]  /*2f880*/  IMAD.MOV.U32 R3, RZ, RZ, R14 ;  /* 0x000000ffff037224 */ /* 0x000fce00078e000e */
[----:B------:R-:W-:Y:S05]  /*2f890*/  WARPSYNC.COLLECTIVE R15, `(.L_x_6532) ;  /* 0x000000000f087348 */ /* 0x000fea0003c00000 */
[----:B------:R0:W1:Y:S02]  /*2f8a0*/  SHFL.IDX P6, R14, R13, R12, R11 ;  /* 0x0000000c0d0e7389 */ /* 0x00006400000c000b */
[----:B01----:R-:W-:Y:S01]  /*2f8b0*/  ENDCOLLECTIVE ;  /* 0x000000000000791b */ /* 0x003fe20003800000 */
.L_x_6532:
        /* <DEDUP_REMOVED lines=10> */
.L_x_6533:
[----:B------:R-:W-:Y:S01]  /*2f960*/  @!PT LDS RZ, [RZ] ;  /* 0x00000000fffff984 */ /* 0x000fe20000000800 */
[----:B------:R-:W-:Y:S01]  /*2f970*/  @!PT LDS RZ, [RZ] ;  /* 0x00000000fffff984 */ /* 0x000fe20000000800 */
[----:B------:R-:W-:Y:S01]  /*2f980*/  @!PT LDS RZ, [RZ] ;  /* 0x00000000fffff984 */ /* 0x000fe20000000800 */
[----:B------:R0:W-:Y:S01]  /*2f990*/  @P0 LDGSTS.E.BYPASS.LTC128B.128 [R6+0x23400], desc[UR36][R2.64], !P2 ;  /* 0x2340000002060fae */ /* 0x0001e2000d101d64 */
[----:B------:R-:W-:Y:S01]  /*2f9a0*/  IMAD.MOV.U32 R0, RZ, RZ, R14 ;  /* 0x000000ffff007224 */ /* 0x000fe200078e000e */
[----:B------:R-:W-:Y:S06]  /*2f9b0*/  BRA `(.L_x_6534) ;  /* 0xffffffac00d87947 */ /* 0x000fec000383ffff */
.L_x_6459:
[----:B------:R-:W-:Y:S01]  /*2f9c0*/  IMAD.MOV.U32 R13, RZ, RZ, R2 ;  /* 0x000000ffff0d7224 */ /* 0x000fe200078e0002 */
[----:B------:R-:W-:Y:S01]  /*2f9d0*/  LOP3.LUT R16, R16, 0xfffffeff, RZ, 0xc0, !PT ;  /* 0xfffffeff10107812 */ /* 0x000fe200078ec0ff */
        /* <DEDUP_REMOVED lines=8> */
.L_x_6535:
        /* <DEDUP_REMOVED lines=9> */
.L_x_6536:
[----:B------:R-:W-:Y:S02]  /*2faf0*/  IMAD.MOV.U32 R13, RZ, RZ, R2 ;  /* 0x000000ffff0d7224 */ /* 0x000fe400078e0002 */
[----:B------:R-:W-:Y:S02]  /*2fb00*/  IMAD.MOV.U32 R12, RZ, RZ, 0x1 ;  /* 0x00000001ff0c7424 */ /* 0x000fe400078e00ff */
[----:B------:R-:W-:-:S07]  /*2fb10*/  IMAD.MOV.U32 R5, RZ, RZ, R14 ;  /* 0x000000ffff057224 */ /* 0x000fce00078e000e */
[----:B------:R-:W-:Y:S05]  /*2fb20*/  WARPSYNC.COLLECTIVE R15, `(.L_x_6537) ;  /* 0x000000000f087348 */ /* 0x000fea0003c00000 */
[----:B------:R0:W1:Y:S02]  /*2fb30*/  SHFL.IDX P6, R14, R13, R12, R11 ;  /* 0x0000000c0d0e7389 */ /* 0x00006400000c000b */
[----:B01----:R-:W-:Y:S01]  /*2fb40*/  ENDCOLLECTIVE ;  /* 0x000000000000791b */ /* 0x003fe20003800000 */
.L_x_6537:
        /* <DEDUP_REMOVED lines=15> */
.L_x_6538:
        /* <DEDUP_REMOVED lines=8> */
.L_x_6539:
        /* <DEDUP_REMOVED lines=16> */
.L_x_6540:
[----:B------:R-:W-:Y:S01]  /*2fdc0*/  @P2 LOP3.LUT R16, R16, 0x40, RZ, 0xfc, !PT ;  /* 0x0000004010102812 */ /* 0x000fe200078efcff */
[----:B------:R-:W-:Y:S02]  /*2fdd0*/  IMAD.MOV.U32 R13, RZ, RZ, R2 ;  /* 0x000000ffff0d7224 */ /* 0x000fe400078e0002 */
[----:B------:R-:W-:Y:S02]  /*2fde0*/  IMAD.MOV.U32 R12, RZ, RZ, 0x3 ;  /* 0x00000003ff0c7424 */ /* 0x000fe400078e00ff */
[----:B------:R-:W-:-:S07]  /*2fdf0*/  IMAD.MOV.U32 R5, RZ, RZ, R14 ;  /* 0x000000ffff057224 */ /* 0x000fce00078e000e */
[----:B------:R-:W-:Y:S05]  /*2fe00*/  WARPSYNC.COLLECTIVE R15, `(.L_x_6541) ;  /* 0x000000000f087348 */ /* 0x000fea0003c00000 */
[----:B------:R0:W1:Y:S02]  /*2fe10*/  SHFL.IDX P6, R14, R13, R12, R11 ;  /* 0x0000000c0d0e7389 */ /* 0x00006400000c000b */
[----:B01----:R-:W-:Y:S01]  /*2fe20*/  ENDCOLLECTIVE ;  /* 0x000000000000791b */ /* 0x003fe20003800000 */
.L_x_6541:
        /* <DEDUP_REMOVED lines=14> */
.L_x_6542:
[----:B------:R-:W-:Y:S01]  /*2ff10*/  IMAD.MOV.U32 R0, RZ, RZ, R14 ;  /* 0x000000ffff007224 */ /* 0x000fe200078e000e */
[----:B------:R-:W-:Y:S06]  /*2ff20*/  BRA `(.L_x_6543) ;  /* 0xffffffb000d87947 */ /* 0x000fec000383ffff */
.L_x_6463:
        /* <DEDUP_REMOVED lines=47> */
.L_x_6545:
[----:B------:R-:W-:Y:S05]  /*30220*/  BSYNC B0 ;  /* 0x0000000000007941 */ /* 0x000fea0003800000 */
.L_x_6544:
        /* <DEDUP_REMOVED lines=11> */
.L_x_6546:
        /* <DEDUP_REMOVED lines=39> */
.L_x_6547:
[----:B------:R-:W-:Y:S02]  /*30550*/  IMAD.MOV.U32 R13, RZ, RZ, R0 ;  /* 0x000000ffff0d7224 */ /* 0x000fe400078e0000 */
[----:B------:R-:W-:-:S07]  /*30560*/  IMAD.MOV.U32 R7, RZ, RZ, R14 ;  /* 0x000000ffff077224 */ /* 0x000fce00078e000e */
[----:B------:R-:W-:Y:S05]  /*30570*/  WARPSYNC.COLLECTIVE R15, `(.L_x_6548) ;  /* 0x000000000f087348 */ /* 0x000fea0003c00000 */
[----:B------:R0:W1:Y:S02]  /*30580*/  SHFL.IDX P6, R14, R13, R12, R11 ;  /* 0x0000000c0d0e7389 */ /* 0x00006400000c000b */
[----:B01----:R-:W-:Y:S01]  /*30590*/  ENDCOLLECTIVE ;  /* 0x000000000000791b */ /* 0x003fe20003800000 */
.L_x_6548:
        /* <DEDUP_REMOVED lines=33> */
.L_x_6549:
[----:B------:R-:W-:Y:S02]  /*307b0*/  IMAD.MOV.U32 R13, RZ, RZ, R0 ;  /* 0x000000ffff0d7224 */ /* 0x000fe400078e0000 */
[----:B------:R-:W-:-:S07]  /*307c0*/  IMAD.MOV.U32 R7, RZ, RZ, R14 ;  /* 0x000000ffff077224 */ /* 0x000fce00078e000e */
[----:B------:R-:W-:Y:S05]  /*307d0*/  WARPSYNC.COLLECTIVE R15, `(.L_x_6550) ;  /* 0x000000000f087348 */ /* 0x000fea0003c00000 */
[----:B------:R0:W1:Y:S02]  /*307e0*/  SHFL.IDX P6, R14, R13, R12, R11 ;  /* 0x0000000c0d0e7389 */ /* 0x00006400000c000b */
[----:B01----:R-:W-:Y:S01]  /*307f0*/  ENDCOLLECTIVE ;  /* 0x000000000000791b */ /* 0x003fe20003800000 */
.L_x_6550:
        /* <DEDUP_REMOVED lines=27> */
.L_x_6551:
[----:B------:R-:W-:Y:S02]  /*309b0*/  IMAD.MOV.U32 R13, RZ, RZ, R0 ;  /* 0x000000ffff0d7224 */ /* 0x000fe400078e0000 */
[----:B------:R-:W-:-:S07]  /*309c0*/  IMAD.MOV.U32 R6, RZ, RZ, R14 ;  /* 0x000000ffff067224 */ /* 0x000fce00078e000e */
[----:B------:R-:W-:Y:S05]  /*309d0*/  WARPSYNC.COLLECTIVE R15, `(.L_x_6552) ;  /* 0x000000000f087348 */ /* 0x000fea0003c00000 */
[----:B------:R0:W1:Y:S02]  /*309e0*/  SHFL.IDX P6, R14, R13, R12, R11 ;  /* 0x0000000c0d0e7389 */ /* 0x00006400000c000b */
[----:B01----:R-:W-:Y:S01]  /*309f0*/  ENDCOLLECTIVE ;  /* 0x000000000000791b */ /* 0x003fe20003800000 */
.L_x_6552:
[----:B------:R-:W-:Y:S01]  /*30a00*/  IMAD.MOV.U32 R0, RZ, RZ, R14 ;  /* 0x000000ffff007224 */ /* 0x000fe200078e000e */
[----:B------:R-:W-:Y:S06]  /*30a10*/  BRA `(.L_x_6553) ;  /* 0xffffffb400487947 */ /* 0x000fec000383ffff */
.L_x_6468:
[----:B0-----:R0:W1:Y:S02]  /*30a20*/  SYNCS.PHASECHK.TRANS64.TRYWAIT P0, [R17+URZ+0x38820], R0 ;  /* 0x03882000110075a7 */ /* 0x001064000800017f */
[----:B-1----:R-:W-:Y:S05]  /*30a30*/  @!P0 NANOSLEEP.SYNCS 0x989680 ;  /* 0x009896800000895d */ /* 0x002fea0003900000 */
[----:B------:R-:W1:Y:S02]  /*30a40*/  @!P0 SYNCS.PHASECHK.TRANS64 P0, [R17+URZ+0x38820], R0 ;  /* 0x03882000110085a7 */ /* 0x000e64000800007f */
[----:B-1----:R-:W-:Y:S05]  /*30a50*/  @!P0 BRA `(.L_x_6468) ;  /* 0xfffffffc00f08947 */ /* 0x002fea000383ffff */
[----:B------:R-:W-:Y:S05]  /*30a60*/  BRA `(.L_x_6554) ;  /* 0xffffffb400e47947 */ /* 0x000fea000383ffff */
.L_x_6471:
[----:B0-----:R0:W1:Y:S02]  /*30a70*/  SYNCS.PHASECHK.TRANS64.TRYWAIT P0, [R22+URZ+0x38860], R0 ;  /* 0x03886000160075a7 */ /* 0x001064000800017f */
[----:B-1----:R-:W-:Y:S05]  /*30a80*/  @!P0 NANOSLEEP.SYNCS 0x989680 ;  /* 0x009896800000895d */ /* 0x002fea0003900000 */
[----:B------:R-:W1:Y:S02]  /*30a90*/  @!P0 SYNCS.PHASECHK.TRANS64 P0, [R22+URZ+0x38860], R0 ;  /* 0x03886000160085a7 */ /* 0x000e64000800007f */
[----:B-1----:R-:W-:Y:S05]  /*30aa0*/  @!P0 BRA `(.L_x_6471) ;  /* 0xfffffffc00f08947 */ /* 0x002fea000383ffff */
[----:B------:R-:W-:Y:S05]  /*30ab0*/  BRA `(.L_x_6555) ;  /* 0xffffffb400f07947 */ /* 0x000fea000383ffff */
.L_x_6472:
        /* <DEDUP_REMOVED lines=8> */
.L_x_6557:
[----:B------:R-:W-:Y:S05]  /*30b40*/  BSYNC B0 ;  /* 0x0000000000007941 */ /* 0x000fea0003800000 */
.L_x_6556:
        /* <DEDUP_REMOVED lines=15> */
.L_x_6558:
        /* <DEDUP_REMOVED lines=39> */
.L_x_6559:
[----:B------:R-:W-:Y:S02]  /*30eb0*/  IMAD.MOV.U32 R13, RZ, RZ, R4 ;  /* 0x000000ffff0d7224 */ /* 0x000fe400078e0004 */
[----:B------:R-:W-:-:S07]  /*30ec0*/  IMAD.MOV.U32 R3, RZ, RZ, R14 ;  /* 0x000000ffff037224 */ /* 0x000fce00078e000e */
[----:B------:R-:W-:Y:S05]  /*30ed0*/  WARPSYNC.COLLECTIVE R15, `(.L_x_6560) ;  /* 0x000000000f087348 */ /* 0x000fea0003c00000 */
[----:B------:R0:W1:Y:S02]  /*30ee0*/  SHFL.IDX P6, R14, R13, R12, R11 ;  /* 0x0000000c0d0e7389 */ /* 0x00006400000c000b */
[----:B01----:R-:W-:Y:S01]  /*30ef0*/  ENDCOLLECTIVE ;  /* 0x000000000000791b */ /* 0x003fe20003800000 */
.L_x_6560:
        /* <DEDUP_REMOVED lines=29> */
.L_x_6561:
[----:B------:R-:W-:Y:S02]  /*310d0*/  IMAD.MOV.U32 R13, RZ, RZ, R4 ;  /* 0x000000ffff0d7224 */ /* 0x000fe400078e0004 */
[----:B------:R-:W-:-:S07]  /*310e0*/  IMAD.MOV.U32 R7, RZ, RZ, R14 ;  /* 0x000000ffff077224 */ /* 0x000fce00078e000e */
[----:B------:R-:W-:Y:S05]  /*310f0*/  WARPSYNC.COLLECTIVE R15, `(.L_x_6562) ;  /* 0x000000000f087348 */ /* 0x000fea0003c00000 */
[----:B------:R0:W1:Y:S02]  /*31100*/  SHFL.IDX P6, R14, R13, R12, R11 ;  /* 0x0000000c0d0e7389 */ /* 0x00006400000c000b */
[----:B01----:R-:W-:Y:S01]  /*31110*/  ENDCOLLECTIVE ;  /* 0x000000000000791b */ /* 0x003fe20003800000 */
.L_x_6562:
        /* <DEDUP_REMOVED lines=29> */
.L_x_6563:
[----:B------:R-:W-:Y:S02]  /*312f0*/  IMAD.MOV.U32 R13, RZ, RZ, R4 ;  /* 0x000000ffff0d7224 */ /* 0x000fe400078e0004 */
[----:B------:R-:W-:-:S07]  /*31300*/  IMAD.MOV.U32 R6, RZ, RZ, R14 ;  /* 0x000000ffff067224 */ /* 0x000fce00078e000e */
[----:B------:R-:W-:Y:S05]  /*31310*/  WARPSYNC.COLLECTIVE R15, `(.L_x_6564) ;  /* 0x000000000f087348 */ /* 0x000fea0003c00000 */
[----:B------:R0:W1:Y:S02]  /*31320*/  SHFL.IDX P6, R14, R13, R12, R11 ;  /* 0x0000000c0d0e7389 */ /* 0x00006400000c000b */
[----:B01----:R-:W-:Y:S01]  /*31330*/  ENDCOLLECTIVE ;  /* 0x000000000000791b */ /* 0x003fe20003800000 */
.L_x_6564:
[----:B------:R-:W-:Y:S01]  /*31340*/  IMAD.MOV.U32 R2, RZ, RZ, R14 ;  /* 0x000000ffff027224 */ /* 0x000fe200078e000e */
[----:B------:R-:W-:Y:S06]  /*31350*/  BRA `(.L_x_6565) ;  /* 0xffffffb4007c7947 */ /* 0x000fec000383ffff */
.L_x_6479:
[----:B0-----:R0:W1:Y:S02]  /*31360*/  SYNCS.PHASECHK.TRANS64.TRYWAIT P0, [R6+URZ+0x38840], R20 ;  /* 0x03884014060075a7 */ /* 0x001064000800017f */
[----:B-1----:R-:W-:Y:S05]  /*31370*/  @!P0 NANOSLEEP.SYNCS 0x989680 ;  /* 0x009896800000895d */ /* 0x002fea0003900000 */
[----:B------:R-:W1:Y:S02]  /*31380*/  @!P0 SYNCS.PHASECHK.TRANS64 P0, [R6+URZ+0x38840], R20 ;  /* 0x03884014060085a7 */ /* 0x000e64000800007f */
[----:B-1----:R-:W-:Y:S05]  /*31390*/  @!P0 BRA `(.L_x_6479) ;  /* 0xfffffffc00f08947 */ /* 0x002fea000383ffff */
[----:B------:R-:W-:Y:S05]  /*313a0*/  BRA `(.L_x_6566) ;  /* 0xffffffbc00087947 */ /* 0x000fea000383ffff */
.L_x_6480:
        /* <DEDUP_REMOVED lines=8> */
.L_x_6568:
[----:B------:R-:W-:Y:S05]  /*31430*/  BSYNC B1 ;  /* 0x0000000000017941 */ /* 0x000fea0003800000 */
.L_x_6567:
        /* <DEDUP_REMOVED lines=9> */
.L_x_6569:
[----:B------:R-:W-:Y:S02]  /*314d0*/  IMAD.MOV.U32 R13, RZ, RZ, R25 ;  /* 0x000000ffff0d7224 */ /* 0x000fe400078e0019 */
[----:B------:R-:W-:Y:S02]  /*314e0*/  IMAD.MOV.U32 R12, RZ, RZ, 0x1 ;  /* 0x00000001ff0c7424 */ /* 0x000fe400078e00ff */
[----:B------:R-:W-:-:S07]  /*314f0*/  IMAD.MOV.U32 R2, RZ, RZ, R14 ;  /* 0x000000ffff027224 */ /* 0x000fce00078e000e */
[----:B------:R-:W-:Y:S05]  /*31500*/  WARPSYNC.COLLECTIVE R15, `(.L_x_6570) ;  /* 0x000000000f087348 */ /* 0x000fea0003c00000 */
[----:B------:R0:W1:Y:S02]  /*31510*/  SHFL.IDX P6, R14, R13, R12, R11 ;  /* 0x0000000c0d0e7389 */ /* 0x00006400000c000b */
[----:B01----:R-:W-:Y:S01]  /*31520*/  ENDCOLLECTIVE ;  /* 0x000000000000791b */ /* 0x003fe20003800000 */
.L_x_6570:
        /* <DEDUP_REMOVED lines=11> */
.L_x_6571:
[----:B------:R-:W-:Y:S02]  /*315e0*/  IMAD.MOV.U32 R13, RZ, RZ, R25 ;  /* 0x000000ffff0d7224 */ /* 0x000fe400078e0019 */
[----:B------:R-:W-:Y:S02]  /*315f0*/  IMAD.MOV.U32 R12, RZ, RZ, 0x2 ;  /* 0x00000002ff0c7424 */ /* 0x000fe400078e00ff */
[----:B------:R-:W-:-:S07]  /*31600*/  IMAD.MOV.U32 R2, RZ, RZ, R14 ;  /* 0x000000ffff027224 */ /* 0x000fce00078e000e */
[----:B------:R-:W-:Y:S05]  /*31610*/  WARPSYNC.COLLECTIVE R15, `(.L_x_6572) ;  /* 0x000000000f087348 */ /* 0x000fea0003c00000 */
[----:B------:R0:W1:Y:S02]  /*31620*/  SHFL.IDX P6, R14, R13, R12, R11 ;  /* 0x0000000c0d0e7389 */ /* 0x00006400000c000b */
[----:B01----:R-:W-:Y:S01]  /*31630*/  ENDCOLLECTIVE ;  /* 0x000000000000791b */ /* 0x003fe20003800000 */
.L_x_6572:
        /* <DEDUP_REMOVED lines=11> */
.L_x_6573:
[----:B------:R-:W-:Y:S02]  /*316f0*/  IMAD.MOV.U32 R13, RZ, RZ, R25 ;  /* 0x000000ffff0d7224 */ /* 0x000fe400078e0019 */
[----:B------:R-:W-:Y:S02]  /*31700*/  IMAD.MOV.U32 R12, RZ, RZ, 0x3 ;  /* 0x00000003ff0c7424 */ /* 0x000fe400078e00ff */
[----:B------:R-:W-:-:S07]  /*31710*/  IMAD.MOV.U32 R2, RZ, RZ, R14 ;  /* 0x000000ffff027224 */ /* 0x000fce00078e000e */
[----:B------:R-:W-:Y:S05]  /*31720*/  WARPSYNC.COLLECTIVE R15, `(.L_x_6574) ;  /* 0x000000000f087348 */ /* 0x000fea0003c00000 */
[----:B------:R0:W1:Y:S02]  /*31730*/  SHFL.IDX P6, R14, R13, R12, R11 ;  /* 0x0000000c0d0e7389 */ /* 0x00006400000c000b */
[----:B01----:R-:W-:Y:S01]  /*31740*/  ENDCOLLECTIVE ;  /* 0x000000000000791b */ /* 0x003fe20003800000 */
.L_x_6574:
        /* <DEDUP_REMOVED lines=11> */
.L_x_6575:
[----:B------:R-:W-:Y:S01]  /*31800*/  IMAD.MOV.U32 R2, RZ, RZ, R14 ;  /* 0x000000ffff027224 */ /* 0x000fe200078e000e */
[----:B------:R-:W-:Y:S06]  /*31810*/  BRA `(.L_x_6576) ;  /* 0xffffffb800907947 */ /* 0x000fec000383ffff */
.L_x_6485:
[----:B----4-:R4:W0:Y:S02]  /*31820*/  SYNCS.PHASECHK.TRANS64.TRYWAIT P0, [R6+URZ+0x38860], R20 ;  /* 0x03886014060075a7 */ /* 0x010824000800017f */
[----:B0-----:R-:W-:Y:S05]  /*31830*/  @!P0 NANOSLEEP.SYNCS 0x989680 ;  /* 0x009896800000895d */ /* 0x001fea0003900000 */
[----:B------:R-:W0:Y:S02]  /*31840*/  @!P0 SYNCS.PHASECHK.TRANS64 P0, [R6+URZ+0x38860], R20 ;  /* 0x03886014060085a7 */ /* 0x000e24000800007f */
[----:B0-----:R-:W-:Y:S05]  /*31850*/  @!P0 BRA `(.L_x_6485) ;  /* 0xfffffffc00f08947 */ /* 0x001fea000383ffff */
[----:B------:R-:W-:Y:S05]  /*31860*/  BRA `(.L_x_6577) ;  /* 0xffffffb800dc7947 */ /* 0x000fea000383ffff */
.L_x_6486:
[----:B------:R-:W-:Y:S01]  /*31870*/  BSSY B1, `(.L_x_6578) ;  /* 0x0000008000017945 */ /* 0x000fe20003800000 */
[----:B------:R-:W-:Y:S02]  /*31880*/  IMAD.MOV.U32 R13, RZ, RZ, R10 ;  /* 0x000000ffff0d7224 */ /* 0x000fe400078e000a */
[----:B------:R-:W-:Y:S02]  /*31890*/  IMAD.MOV.U32 R12, RZ, RZ, RZ ;  /* 0x000000ffff0c7224 */ /* 0x000fe400078e00ff */
[----:B------:R-:W-:Y:S02]  /*318a0*/  IMAD.MOV.U32 R11, RZ, RZ, 0x181f ;  /* 0x0000181fff0b7424 */ /* 0x000fe400078e00ff */
[----:B------:R-:W-:-:S07]  /*318b0*/  IMAD.MOV.U32 R15, RZ, RZ, -0x1 ;  /* 0xffffffffff0f7424 */ /* 0x000fce00078e00ff */
[----:B0--34-:R-:W-:Y:S05]  /*318c0*/  WARPSYNC.COLLECTIVE R15, `(.L_x_6579) ;  /* 0x000000000f087348 */ /* 0x019fea0003c00000 */
[----:B------:R1:W2:Y:S02]  /*318d0*/  SHFL.IDX P6, R14, R13, R12, R11 ;  /* 0x0000000c0d0e7389 */ /* 0x0002a400000c000b */
[----:B01234-:R-:W-:Y:S01]  /*318e0*/  ENDCOLLECTIVE ;  /* 0x000000000000791b */ /* 0x01ffe20003800000 */
.L_x_6579:
[----:B------:R-:W-:Y:S05]  /*318f0*/  BSYNC B1 ;  /* 0x0000000000017941 */ /* 0x000fea0003800000 */
.L_x_6578:
        /* <DEDUP_REMOVED lines=13> */
.L_x_6580:
        /* <DEDUP_REMOVED lines=17> */
.L_x_6581:
        /* <DEDUP_REMOVED lines=16> */
.L_x_6582:
        /* <DEDUP_REMOVED lines=19> */
.L_x_6583:
        /* <DEDUP_REMOVED lines=14> */
.L_x_6584:
        /* <DEDUP_REMOVED lines=16> */
.L_x_6585:
        /* <DEDUP_REMOVED lines=14> */
.L_x_6586:
[----:B------:R-:W-:Y:S05]  /*31fd0*/  BRA `(.L_x_6587) ;  /* 0xffffffb800407947 */ /* 0x000fea000383ffff */
.L_x_6494:
[----:B------:R-:W-:Y:S01]  /*31fe0*/  BSSY B0, `(.L_x_6588) ;  /* 0x0000008000007945 */ /* 0x000fe20003800000 */
[----:B------:R-:W-:Y:S02]  /*31ff0*/  IMAD.MOV.U32 R13, RZ, RZ, R24 ;  /* 0x000000ffff0d7224 */ /* 0x000fe400078e0018 */
[----:B------:R-:W-:Y:S02]  /*32000*/  IMAD.MOV.U32 R12, RZ, RZ, RZ ;  /* 0x000000ffff0c7224 */ /* 0x000fe400078e00ff */
[----:B------:R-:W-:Y:S02]  /*32010*/  IMAD.MOV.U32 R11, RZ, RZ, 0x1f ;  /* 0x0000001fff0b7424 */ /* 0x000fe400078e00ff */
[----:B------:R-:W-:-:S07]  /*32020*/  IMAD.MOV.U32 R15, RZ, RZ, -0x1 ;  /* 0xffffffffff0f7424 */ /* 0x000fce00078e00ff */
[----:B-1-34-:R-:W-:Y:S05]  /*32030*/  WARPSYNC.COLLECTIVE R15, `(.L_x_6589) ;  /* 0x000000000f087348 */ /* 0x01afea0003c00000 */
[----:B------:R0:W2:Y:S02]  /*32040*/  SHFL.IDX P6, R14, R13, R12, R11 ;  /* 0x0000000c0d0e7389 */ /* 0x0000a400000c000b */
[----:B01234-:R-:W-:Y:S01]  /*32050*/  ENDCOLLECTIVE ;  /* 0x000000000000791b */ /* 0x01ffe20003800000 */
.L_x_6589:
[----:B------:R-:W-:Y:S05]  /*32060*/  BSYNC B0 ;  /* 0x0000000000007941 */ /* 0x000fea0003800000 */
.L_x_6588:
        /* <DEDUP_REMOVED lines=9> */
.L_x_6590:
        /* <DEDUP_REMOVED lines=23> */
.L_x_6591:
[----:B------:R-:W-:Y:S01]  /*32270*/  IMAD.MOV.U32 R12, RZ, RZ, 0x2 ;  /* 0x00000002ff0c7424 */ /* 0x000fe200078e00ff */
[----:B------:R-:W-:-:S05]  /*32280*/  SEL R4, R14, RZ, P1 ;  /* 0x000000ff0e047207 */ /* 0x000fca0000800000 */
[----:B------:R-:W-:-:S04]  /*32290*/  IMAD.IADD R4, R13, 0x1, R4 ;  /* 0x000000010d047824 */ /* 0x000fc800078e0204 */
[----:B------:R-:W-:-:S07]  /*322a0*/  IMAD.MOV.U32 R13, RZ, RZ, R4 ;  /* 0x000000ffff0d7224 */ /* 0x000fce00078e0004 */
[----:B------:R-:W-:Y:S05]  /*322b0*/  WARPSYNC.COLLECTIVE R15, `(.L_x_6592) ;  /* 0x000000000f087348 */ /* 0x000fea0003c00000 */
[----:B------:R0:W1:Y:S02]  /*322c0*/  SHFL.UP P6, R14, R13, R12, R11 ;  /* 0x0400000c0d0e7389 */ /* 0x00006400000c000b */
[----:B01----:R-:W-:Y:S01]  /*322d0*/  ENDCOLLECTIVE ;  /* 0x000000000000791b */ /* 0x003fe20003800000 */
.L_x_6592:
[----:B------:R-:W-:Y:S01]  /*322e0*/  IMAD.MOV.U32 R12, RZ, RZ, 0x4 ;  /* 0x00000004ff0c7424 */ /* 0x000fe200078e00ff */
[----:B------:R-:W-:-:S05]  /*322f0*/  SEL R3, R14, RZ, P2 ;  /* 0x000000ff0e037207 */ /* 0x000fca0001000000 */
[----:B------:R-:W-:-:S04]  /*32300*/  IMAD.IADD R2, R4, 0x1, R3 ;  /* 0x0000000104027824 */ /* 0x000fc800078e0203 */
[----:B------:R-:W-:-:S07]  /*32310*/  IMAD.MOV.U32 R13, RZ, RZ, R2 ;  /* 0x000000ffff0d7224 */ /* 0x000fce00078e0002 */
[----:B------:R-:W-:Y:S05]  /*32320*/  WARPSYNC.COLLECTIVE R15, `(.L_x_6593) ;  /* 0x000000000f087348 */ /* 0x000fea0003c00000 */
[----:B------:R0:W1:Y:S02]  /*32330*/  SHFL.UP P6, R14, R13, R12, R11 ;  /* 0x0400000c0d0e7389 */ /* 0x00006400000c000b */
[----:B01----:R-:W-:Y:S01]  /*32340*/  ENDCOLLECTIVE ;  /* 0x000000000000791b */ /* 0x003fe20003800000 */
.L_x_6593:
[----:B------:R-:W-:Y:S01]  /*32350*/  IMAD.MOV.U32 R12, RZ, RZ, 0x8 ;  /* 0x00000008ff0c7424 */ /* 0x000fe200078e00ff */
[----:B------:R-:W-:-:S05]  /*32360*/  SEL R3, R14, RZ, P3 ;  /* 0x000000ff0e037207 */ /* 0x000fca0001800000 */
[----:B------:R-:W-:-:S04]  /*32370*/  IMAD.IADD R3, R2, 0x1, R3 ;  /* 0x0000000102037824 */ /* 0x000fc800078e0203 */
[----:B------:R-:W-:-:S07]  /*32380*/  IMAD.MOV.U32 R13, RZ, RZ, R3 ;  /* 0x000000ffff0d7224 */ /* 0x000fce00078e0003 */
[----:B------:R-:W-:Y:S05]  /*32390*/  WARPSYNC.COLLECTIVE R15, `(.L_x_6594) ;  /* 0x000000000f087348 */ /* 0x000fea0003c00000 */
[----:B------:R0:W1:Y:S02]  /*323a0*/  SHFL.UP P6, R14, R13, R12, R11 ;  /* 0x0400000c0d0e7389 */ /* 0x00006400000c000b */
[----:B01----:R-:W-:Y:S01]  /*323b0*/  ENDCOLLECTIVE ;  /* 0x000000000000791b */ /* 0x003fe20003800000 */
.L_x_6594:
[----:B------:R-:W-:Y:S01]  /*323c0*/  IMAD.MOV.U32 R12, RZ, RZ, 0x10 ;  /* 0x00000010ff0c7424 */ /* 0x000fe200078e00ff */
[----:B------:R-:W-:-:S05]  /*323d0*/  SEL R4, R14, RZ, P4 ;  /* 0x000000ff0e047207 */ /* 0x000fca0002000000 */
[----:B------:R-:W-:-:S04]  /*323e0*/  IMAD.IADD R4, R3, 0x1, R4 ;  /* 0x0000000103047824 */ /* 0x000fc800078e0204 */
[----:B------:R-:W-:-:S07]  /*323f0*/  IMAD.MOV.U32 R13, RZ, RZ, R4 ;  /* 0x000000ffff0d7224 */ /* 0x000fce00078e0004 */
[----:B------:R-:W-:Y:S05]  /*32400*/  WARPSYNC.COLLECTIVE R15, `(.L_x_6595) ;  /* 0x000000000f087348 */ /* 0x000fea0003c00000 */
[----:B------:R0:W1:Y:S02]  /*32410*/  SHFL.UP P6, R14, R13, R12, R11 ;  /* 0x0400000c0d0e7389 */ /* 0x00006400000c000b */
[----:B01----:R-:W-:Y:S01]  /*32420*/  ENDCOLLECTIVE ;  /* 0x000000000000791b */ /* 0x003fe20003800000 */
.L_x_6595:
        /* <DEDUP_REMOVED lines=8> */
.L_x_6596:
[----:B------:R-:W-:Y:S05]  /*324b0*/  BRA `(.L_x_6597) ;  /* 0xffffffb800d87947 */ /* 0x000fea000383ffff */
.L_x_6497:
[----:B------:R-:W-:Y:S01]  /*324c0*/  BSSY B0, `(.L_x_6598) ;  /* 0x0000007000007945 */ /* 0x000fe20003800000 */
[----:B------:R-:W-:Y:S02]  /*324d0*/  IMAD.MOV.U32 R12, RZ, RZ, 0x1 ;  /* 0x00000001ff0c7424 */ /* 0x000fe400078e00ff */
[----:B------:R-:W-:Y:S02]  /*324e0*/  IMAD.MOV.U32 R11, RZ, RZ, RZ ;  /* 0x000000ffff0b7224 */ /* 0x000fe400078e00ff */
[----:B------:R-:W-:-:S07]  /*324f0*/  IMAD.MOV.U32 R15, RZ, RZ, -0x1 ;  /* 0xffffffffff0f7424 */ /* 0x000fce00078e00ff */
[----:B------:R-:W-:Y:S05]  /*32500*/  WARPSYNC.COLLECTIVE R15, `(.L_x_6599) ;  /* 0x000000000f087348 */ /* 0x000fea0003c00000 */
[----:B------:R0:W1:Y:S02]  /*32510*/  SHFL.UP P6, R14, R13, R12, R11 ;  /* 0x0400000c0d0e7389 */ /* 0x00006400000c000b */
[----:B01----:R-:W-:Y:S01]  /*32520*/  ENDCOLLECTIVE ;  /* 0x000000000000791b */ /* 0x003fe20003800000 */
.L_x_6599:
[----:B------:R-:W-:Y:S05]  /*32530*/  BSYNC B0 ;  /* 0x0000000000007941 */ /* 0x000fea0003800000 */
.L_x_6598:
        /* <DEDUP_REMOVED lines=8> */
.L_x_6600:
[----:B------:R-:W-:Y:S01]  /*325c0*/  IMAD.MOV.U32 R12, RZ, RZ, 0x4 ;  /* 0x00000004ff0c7424 */ /* 0x000fe200078e00ff */
[----:B------:R-:W-:-:S05]  /*325d0*/  SEL R2, R14, RZ, P2 ;  /* 0x000000ff0e027207 */ /* 0x000fca0001000000 */
[----:B------:R-:W-:-:S04]  /*325e0*/  IMAD.IADD R2, R13, 0x1, R2 ;  /* 0x000000010d027824 */ /* 0x000fc800078e0202 */
[----:B------:R-:W-:-:S07]  /*325f0*/  IMAD.MOV.U32 R13, RZ, RZ, R2 ;  /* 0x000000ffff0d7224 */ /* 0x000fce00078e0002 */
[----:B------:R-:W-:Y:S05]  /*32600*/  WARPSYNC.COLLECTIVE R15, `(.L_x_6601) ;  /* 0x000000000f087348 */ /* 0x000fea0003c00000 */
[----:B------:R0:W1:Y:S02]  /*32610*/  SHFL.UP P6, R14, R13, R12, R11 ;  /* 0x0400000c0d0e7389 */ /* 0x00006400000c000b */
[----:B01----:R-:W-:Y:S01]  /*32620*/  ENDCOLLECTIVE ;  /* 0x000000000000791b */ /* 0x003fe20003800000 */
.L_x_6601:
[----:B------:R-:W-:Y:S01]  /*32630*/  IMAD.MOV.U32 R12, RZ, RZ, 0x8 ;  /* 0x00000008ff0c7424 */ /* 0x000fe200078e00ff */
[----:B------:R-:W-:-:S05]  /*32640*/  SEL R3, R14, RZ, P3 ;  /* 0x000000ff0e037207 */ /* 0x000fca0001800000 */
[----:B------:R-:W-:-:S04]  /*32650*/  IMAD.IADD R3, R2, 0x1, R3 ;  /* 0x0000000102037824 */ /* 0x000fc800078e0203 */
[----:B------:R-:W-:-:S07]  /*32660*/  IMAD.MOV.U32 R13, RZ, RZ, R3 ;  /* 0x000000ffff0d7224 */ /* 0x000fce00078e0003 */
[----:B------:R-:W-:Y:S05]  /*32670*/  WARPSYNC.COLLECTIVE R15, `(.L_x_6602) ;  /* 0x000000000f087348 */ /* 0x000fea0003c00000 */
[----:B------:R0:W1:Y:S02]  /*32680*/  SHFL.UP P6, R14, R13, R12, R11 ;  /* 0x0400000c0d0e7389 */ /* 0x00006400000c000b */
[----:B01----:R-:W-:Y:S01]  /*32690*/  ENDCOLLECTIVE ;  /* 0x000000000000791b */ /* 0x003fe20003800000 */
.L_x_6602:
[----:B------:R-:W-:Y:S01]  /*326a0*/  IMAD.MOV.U32 R12, RZ, RZ, 0x10 ;  /* 0x00000010ff0c7424 */ /* 0x000fe200078e00ff */
[----:B------:R-:W-:-:S05]  /*326b0*/  SEL R4, R14, RZ, P4 ;  /* 0x000000ff0e047207 */ /* 0x000fca0002000000 */
[----:B------:R-:W-:-:S04]  /*326c0*/  IMAD.IADD R4, R3, 0x1, R4 ;  /* 0x0000000103047824 */ /* 0x000fc800078e0204 */
[----:B------:R-:W-:-:S07]  /*326d0*/  IMAD.MOV.U32 R13, RZ, RZ, R4 ;  /* 0x000000ffff0d7224 */ /* 0x000fce00078e0004 */
[----:B------:R-:W-:Y:S05]  /*326e0*/  WARPSYNC.COLLECTIVE R15, `(.L_x_6603) ;  /* 0x000000000f087348 */ /* 0x000fea0003c00000 */
[----:B------:R0:W1:Y:S02]  /*326f0*/  SHFL.UP P6, R14, R13, R12, R11 ;  /* 0x0400000c0d0e7389 */ /* 0x00006400000c000b */
[----:B01----:R-:W-:Y:S01]  /*32700*/  ENDCOLLECTIVE ;  /* 0x000000000000791b */ /* 0x003fe20003800000 */
.L_x_6603:
        /* <DEDUP_REMOVED lines=8> */
.L_x_6604:
[----:B------:R-:W-:Y:S05]  /*32790*/  BRA `(.L_x_6605) ;  /* 0xffffffb800c47947 */ /* 0x000fea000383ffff */
.L_x_6499:
[----:B------:R-:W-:Y:S01]  /*327a0*/  BSSY B0, `(.L_x_6606) ;  /* 0x0000006000007945 */ /* 0x000fe20003800000 */
[----:B------:R-:W-:Y:S01]  /*327b0*/  PLOP3.LUT P6, PT, P6, PT, PT, 0x8, 0x0 ;  /* 0x000000000000781c */ /* 0x000fe200037ce170 */
[----:B------:R-:W-:-:S12]  /*327c0*/  IMAD.MOV.U32 R15, RZ, RZ, -0x1 ;  /* 0xffffffffff0f7424 */ /* 0x000fd800078e00ff */
[----:B0-----:R-:W-:Y:S05]  /*327d0*/  WARPSYNC.COLLECTIVE R15, `(.L_x_6607) ;  /* 0x000000000f087348 */ /* 0x001fea0003c00000 */
[----:B------:R-:W-:Y:S01]  /*327e0*/  VOTE.ANY R14, PT, P6 ;  /* 0x00000000000e7806 */ /* 0x000fe200030e0100 */
[----:B0-----:R-:W-:Y:S06]  /*327f0*/  ENDCOLLECTIVE ;  /* 0x000000000000791b */ /* 0x001fec0003800000 */
.L_x_6607:
[----:B------:R-:W-:Y:S05]  /*32800*/  BSYNC B0 ;  /* 0x0000000000007941 */ /* 0x000fea0003800000 */
.L_x_6606:
        /* <DEDUP_REMOVED lines=8> */
.L_x_6608:
[----:B------:R-:W-:Y:S02]  /*32890*/  IMAD.IADD R27, R12, 0x1, R27 ;  /* 0x000000010c1b7824 */ /* 0x000fe400078e021b */
[----:B------:R-:W-:Y:S02]  /*328a0*/  IMAD.MOV.U32 R13, RZ, RZ, R5 ;  /* 0x000000ffff0d7224 */ /* 0x000fe400078e0005 */
[----:B------:R-:W-:-:S07]  /*328b0*/  IMAD.MOV.U32 R25, RZ, RZ, R14 ;  /* 0x000000ffff197224 */ /* 0x000fce00078e000e */
[----:B------:R-:W-:Y:S05]  /*328c0*/  WARPSYNC.COLLECTIVE R15, `(.L_x_6609) ;  /* 0x000000000f087348 */ /* 0x000fea0003c00000 */
[----:B------:R0:W1:Y:S02]  /*328d0*/  SHFL.IDX P6, R14, R13, R12, R11 ;  /* 0x0000000c0d0e7389 */ /* 0x00006400000c000b */
[----:B01----:R-:W-:Y:S01]  /*328e0*/  ENDCOLLECTIVE ;  /* 0x000000000000791b */ /* 0x003fe20003800000 */
.L_x_6609:
[----:B------:R-:W-:Y:S01]  /*328f0*/  IMAD.MOV.U32 R5, RZ, RZ, R14 ;  /* 0x000000ffff057224 */ /* 0x000fe200078e000e */
[----:B------:R-:W-:Y:S06]  /*32900*/  BRA `(.L_x_6610) ;  /* 0xffffffb800a87947 */ /* 0x000fec000383ffff */
.L_x_6501:
[----:B------:R-:W-:Y:S01]  /*32910*/  BSSY B0, `(.L_x_6611) ;  /* 0x0000007000007945 */ /* 0x000fe20003800000 */
[----:B------:R-:W-:Y:S02]  /*32920*/  IMAD.MOV.U32 R13, RZ, RZ, R3 ;  /* 0x000000ffff0d7224 */ /* 0x000fe400078e0003 */
[----:B------:R-:W-:Y:S02]  /*32930*/  IMAD.MOV.U32 R11, RZ, RZ, 0x1f ;  /* 0x0000001fff0b7424 */ /* 0x000fe400078e00ff */
[----:B------:R-:W-:-:S07]  /*32940*/  IMAD.MOV.U32 R15, RZ, RZ, -0x1 ;  /* 0xffffffffff0f7424 */ /* 0x000fce00078e00ff */
[----:B0-23--:R-:W-:Y:S05]  /*32950*/  WARPSYNC.COLLECTIVE R15, `(.L_x_6612) ;  /* 0x000000000f087348 */ /* 0x00dfea0003c00000 */
[----:B------:R1:W4:Y:S02]  /*32960*/  SHFL.IDX P6, R14, R13, R12, R11 ;  /* 0x0000000c0d0e7389 */ /* 0x00032400000c000b */
[----:B01234-:R-:W-:Y:S01]  /*32970*/  ENDCOLLECTIVE ;  /* 0x000000000000791b */ /* 0x01ffe20003800000 */
.L_x_6612:
[----:B------:R-:W-:Y:S05]  /*32980*/  BSYNC B0 ;  /* 0x0000000000007941 */ /* 0x000fea0003800000 */
.L_x_6611:
[----:B------:R-:W-:Y:S01]  /*32990*/  IMAD.MOV.U32 R24, RZ, RZ, R14 ;  /* 0x000000ffff187224 */ /* 0x000fe200078e000e */
[----:B------:R-:W-:Y:S06]  /*329a0*/  BRA `(.L_x_6500) ;  /* 0xffffffb800987947 */ /* 0x000fec000383ffff */
.L_x_6507:
[----:B0-----:R0:W1:Y:S02]  /*329b0*/  SYNCS.PHASECHK.TRANS64.TRYWAIT P0, [R5+URZ+0x38820], R0 ;  /* 0x03882000050075a7 */ /* 0x001064000800017f */
[----:B-1----:R-:W-:Y:S05]  /*329c0*/  @!P0 NANOSLEEP.SYNCS 0x989680 ;  /* 0x009896800000895d */ /* 0x002fea0003900000 */
[----:B------:R-:W1:Y:S02]  /*329d0*/  @!P0 SYNCS.PHASECHK.TRANS64 P0, [R5+URZ+0x38820], R0 ;  /* 0x03882000050085a7 */ /* 0x000e64000800007f */
[----:B-1----:R-:W-:Y:S05]  /*329e0*/  @!P0 BRA `(.L_x_6507) ;  /* 0xfffffffc00f08947 */ /* 0x002fea000383ffff */
[----:B------:R-:W-:Y:S05]  /*329f0*/  BRA `(.L_x_6613) ;  /* 0xffffffc000f07947 */ /* 0x000fea000383ffff */
.L_x_6508:
        /* <DEDUP_REMOVED lines=11> */
.L_x_6615:
[----:B------:R-:W-:Y:S05]  /*32ab0*/  BSYNC B0 ;  /* 0x0000000000007941 */ /* 0x000fea0003800000 */
.L_x_6614:
[----:B------:R-:W-:Y:S05]  /*32ac0*/  BRA `(.L_x_6616) ;  /* 0xffffffc000d87947 */ /* 0x000fea000383ffff */
.L_x_6511:
[----:B------:R-:W-:Y:S01]  /*32ad0*/  BSSY B1, `(.L_x_6617) ;  /* 0x0000006000017945 */ /* 0x000fe20003800000 */
[----:B------:R-:W-:-:S07]  /*32ae0*/  IMAD.MOV.U32 R15, RZ, RZ, -0x1 ;  /* 0xffffffffff0f7424 */ /* 0x000fce00078e00ff */
[----:B0-234-:R-:W-:Y:S05]  /*32af0*/  WARPSYNC.COLLECTIVE R15, `(.L_x_6618) ;  /* 0x000000000f0c7348 */ /* 0x01dfea0003c00000 */
[----:B------:R-:W-:Y:S02]  /*32b00*/  ELECT P6, UR62, PT ;  /* 0x00000000003e782f */ /* 0x000fe400038c0000 */
[----:B------:R-:W-:Y:S01]  /*32b10*/  MOV R14, UR62 ;  /* 0x0000003e000e7c02 */ /* 0x000fe20008000f00 */
[----:B0-234-:R-:W-:Y:S10]  /*32b20*/  ENDCOLLECTIVE ;  /* 0x000000000000791b */ /* 0x01dff40003800000 */
.L_x_6618:
[----:B------:R-:W-:Y:S05]  /*32b30*/  BSYNC B1 ;  /* 0x0000000000017941 */ /* 0x000fea0003800000 */
.L_x_6617:
[----:B------:R-:W-:Y:S05]  /*32b40*/  BRA `(.L_x_6619) ;  /* 0xffffffc000d07947 */ /* 0x000fea000383ffff */
.L_x_6513:
[----:B0-----:R0:W1:Y:S02]  /*32b50*/  SYNCS.PHASECHK.TRANS64.TRYWAIT P1, [R3+URZ+0x38840], R2 ;  /* 0x03884002030075a7 */ /* 0x001064000802017f */
[----:B-1----:R-:W-:Y:S05]  /*32b60*/  @!P1 NANOSLEEP.SYNCS 0x989680 ;  /* 0x009896800000995d */ /* 0x002fea0003900000 */
[----:B------:R-:W1:Y:S02]  /*32b70*/  @!P1 SYNCS.PHASECHK.TRANS64 P1, [R3+URZ+0x38840], R2 ;  /* 0x03884002030095a7 */ /* 0x000e64000802007f */
[----:B-1----:R-:W-:Y:S05]  /*32b80*/  @!P1 BRA `(.L_x_6513) ;  /* 0xfffffffc00f09947 */ /* 0x002fea000383ffff */
[----:B------:R-:W-:Y:S05]  /*32b90*/  BRA `(.L_x_6620) ;  /* 0xffffffc000f87947 */ /* 0x000fea000383ffff */
.L_x_6515:
[----:B-1----:R1:W0:Y:S02]  /*32ba0*/  SYNCS.PHASECHK.TRANS64.TRYWAIT P1, [R5+URZ+0x38840], R0 ;  /* 0x03884000050075a7 */ /* 0x002224000802017f */
[----:B0-----:R-:W-:Y:S05]  /*32bb0*/  @!P1 NANOSLEEP.SYNCS 0x989680 ;  /* 0x009896800000995d */ /* 0x001fea0003900000 */
[----:B------:R-:W0:Y:S02]  /*32bc0*/  @!P1 SYNCS.PHASECHK.TRANS64 P1, [R5+URZ+0x38840], R0 ;  /* 0x03884000050095a7 */ /* 0x000e24000802007f */
[----:B0-----:R-:W-:Y:S05]  /*32bd0*/  @!P1 BRA `(.L_x_6515) ;  /* 0xfffffffc00f09947 */ /* 0x001fea000383ffff */
[----:B------:R-:W-:Y:S05]  /*32be0*/  BRA `(.L_x_6621) ;  /* 0xffffffc400047947 */ /* 0x000fea000383ffff */
.L_x_6517:
[----:B------:R0:W0:Y:S02]  /*32bf0*/  SYNCS.PHASECHK.TRANS64.TRYWAIT P1, [R3+URZ+0x38860], R2 ;  /* 0x03886002030075a7 */ /* 0x000024000802017f */
[----:B0-----:R-:W-:Y:S05]  /*32c00*/  @!P1 NANOSLEEP.SYNCS 0x989680 ;  /* 0x009896800000995d */ /* 0x001fea0003900000 */
[----:B------:R-:W0:Y:S02]  /*32c10*/  @!P1 SYNCS.PHASECHK.TRANS64 P1, [R3+URZ+0x38860], R2 ;  /* 0x03886002030095a7 */ /* 0x000e24000802007f */
[----:B0-----:R-:W-:Y:S05]  /*32c20*/  @!P1 BRA `(.L_x_6517) ;  /* 0xfffffffc00f09947 */ /* 0x001fea000383ffff */
[----:B------:R-:W-:Y:S05]  /*32c30*/  BRA `(.L_x_6622) ;  /* 0xffffffc400007947 */ /* 0x000fea000383ffff */
        .type           $_ZN7cutlass13device_kernelIN5flash11enable_sm90INS1_16FlashAttnFwdSm90INS1_25CollectiveMainloopFwdSm90ILi2EN4cute5tupleIJNS5_1CILi1EEES8_S8_EEENS6_IJNS7_ILi64EEESA_SA_EEELi512ENS_10bfloat16_tEfNS_4arch4Sm90ELb0ELb1ELb1ELb1ELb1ELb0ELb1ELb0ELb0ELb1ELb1ELb0EEENS1_21CollectiveEpilogueFwdINS6_IJSA_NS7_ILi512EEESA_EEES9_SC_SE_Li256ELb1ELb1ELb1ELb0EEENS1_36VarlenDynamicPersistentTileSchedulerILi64ELi64ELi256ELi128ELb1ELb1ELb1ELb1ELb0ELb1EEEEEEEEEvNT_6ParamsE$_ZZN5flash25CollectiveMainloopFwdSm90ILi2EN4cute5tupleIJNS1_1CILi1EEES4_S4_EEENS2_IJNS3_ILi64EEES6_S6_EEELi512EN7cutlass10bfloat16_tEfNS8_4arch4Sm90ELb0ELb1ELb1ELb1ELb1ELb0ELb1ELb0ELb0ELb1ELb1ELb0EE3mmaINS_16FlashAttnFwdSm90ISC_NS_21CollectiveEpilogueFwdINS2_IJS6_NS3_ILi512EEES6_EEES5_S9_SB_Li256ELb1ELb1ELb1ELb0EEENS_36VarlenDynamicPersistentTileSchedulerILi64ELi64ELi256ELi128ELb1ELb1ELb1ELb1ELb0ELb1EEEE13SharedStorageENS1_6TensorINS1_11ArrayEngineIfLm128EEENS1_6LayoutINS2_IJNS2_IJNS3_ILi2EEESR_NS3_ILi32EEEEEES4_S4_EEENS2_IJNS2_IJS4_SR_NS3_ILi4EEEEEENS3_ILi0EEESX_EEEEEEENS_7SoftmaxILi2ELi0EEEEEbRKNSC_6ParamsENS8_13PipelineAsyncILi2EEES17_RNS8_13PipelineStateILj2EEERT0_RT1_iRiRKNS_16SeqlenInfoQKNewKILb1ELb0EEENS2_IJiiiiEEERT_ENKUliT_T0_T1_E_clIZSD_ISM_S10_S12_EbS15_S17_S17_S1A_S1C_S1E_iS1F_S1J_S1K_S1M_EUlRS1N_iE1_NS3_ILb0EEENS3_ILb1EEEEEDaiS1N_S1O_S1P_,@function
        .size           $_ZN7cutlass13device_kernelIN5flash11enable_sm90INS1_16FlashAttnFwdSm90INS1_25CollectiveMainloopFwdSm90ILi2EN4cute5tupleIJNS5_1CILi1EEES8_S8_EEENS6_IJNS7_ILi64EEESA_SA_EEELi512ENS_10bfloat16_tEfNS_4arch4Sm90ELb0ELb1ELb1ELb1ELb1ELb0ELb1ELb0ELb0ELb1ELb1ELb0EEENS1_21CollectiveEpilogueFwdINS6_IJSA_NS7_ILi512EEESA_EEES9_SC_SE_Li256ELb1ELb1ELb1ELb0EEENS1_36VarlenDynamicPersistentTileSchedulerILi64ELi64ELi256ELi128ELb1ELb1ELb1ELb1ELb0ELb1EEEEEEEEEvNT_6ParamsE$_ZZN5flash25CollectiveMainloopFwdSm90ILi2EN4cute5tupleIJNS1_1CILi1EEES4_S4_EEENS2_IJNS3_ILi64EEES6_S6_EEELi512EN7cutlass10bfloat16_tEfNS8_4arch4Sm90ELb0ELb1ELb1ELb1ELb1ELb0ELb1ELb0ELb0ELb1ELb1ELb0EE3mmaINS_16FlashAttnFwdSm90ISC_NS_21CollectiveEpilogueFwdINS2_IJS6_NS3_ILi512EEES6_EEES5_S9_SB_Li256ELb1ELb1ELb1ELb0EEENS_36VarlenDynamicPersistentTileSchedulerILi64ELi64ELi256ELi128ELb1ELb1ELb1ELb1ELb0ELb1EEEE13SharedStorageENS1_6TensorINS1_11ArrayEngineIfLm128EEENS1_6LayoutINS2_IJNS2_IJNS3_ILi2EEESR_NS3_ILi32EEEEEES4_S4_EEENS2_IJNS2_IJS4_SR_NS3_ILi4EEEEEENS3_ILi0EEESX_EEEEEEENS_7SoftmaxILi2ELi0EEEEEbRKNSC_6ParamsENS8_13PipelineAsyncILi2EEES17_RNS8_13PipelineStateILj2EEERT0_RT1_iRiRKNS_16SeqlenInfoQKNewKILb1ELb0EEENS2_IJiiiiEEERT_ENKUliT_T0_T1_E_clIZSD_ISM_S10_S12_EbS15_S17_S17_S1A_S1C_S1E_iS1F_S1J_S1K_S1M_EUlRS1N_iE1_NS3_ILb0EEENS3_ILb1EEEEEDaiS1N_S1O_S1P_,(.L_x_15753 - $_ZN7cutlass13device_kernelIN5flash11enable_sm90INS1_16FlashAttnFwdSm90INS1_25CollectiveMainloopFwdSm90ILi2EN4cute5tupleIJNS5_1CILi1EEES8_S8_EEENS6_IJNS7_ILi64EEESA_SA_EEELi512ENS_10bfloat16_tEfNS_4arch4Sm90ELb0ELb1ELb1ELb1ELb1ELb0ELb1ELb0ELb0ELb1ELb1ELb0EEENS1_21CollectiveEpilogueFwdINS6_IJSA_NS7_ILi512EEESA_EEES9_SC_SE_Li256ELb1ELb1ELb1ELb0EEENS1_36VarlenDynamicPersistentTileSchedulerILi64ELi64ELi256ELi128ELb1ELb1ELb1ELb1ELb0ELb1EEEEEEEEEvNT_6ParamsE$_ZZN5flash25CollectiveMainloopFwdSm90ILi2EN4cute5tupleIJNS1_1CILi1EEES4_S4_EEENS2_IJNS3_ILi64EEES6_S6_EEELi512EN7cutlass10bfloat16_tEfNS8_4arch4Sm90ELb0ELb1ELb1ELb1ELb1ELb0ELb1ELb0ELb0ELb1ELb1ELb0EE3mmaINS_16FlashAttnFwdSm90ISC_NS_21CollectiveEpilogueFwdINS2_IJS6_NS3_ILi512EEES6_EEES5_S9_SB_Li256ELb1ELb1ELb1ELb0EEENS_36VarlenDynamicPersistentTileSchedulerILi64ELi64ELi256ELi128ELb1ELb1ELb1ELb1ELb0ELb1EEEE13SharedStorageENS1_6TensorINS1_11ArrayEngineIfLm128EEENS1_6LayoutINS2_IJNS2_IJNS3_ILi2EEESR_NS3_ILi32EEEEEES4_S4_EEENS2_IJNS2_IJS4_SR_NS3_ILi4EEEEEENS3_ILi0EEESX_EEEEEEENS_7SoftmaxILi2ELi0EEEEEbRKNSC_6ParamsENS8_13PipelineAsyncILi2EEES17_RNS8_13PipelineStateILj2EEERT0_RT1_iRiRKNS_16SeqlenInfoQKNewKILb1ELb0EEENS2_IJiiiiEEERT_ENKUliT_T0_T1_E_clIZSD_ISM_S10_S12_EbS15_S17_S17_S1A_S1C_S1E_iS1F_S1J_S1K_S1M_EUlRS1N_iE1_NS3_ILb0EEENS3_ILb1EEEEEDaiS1N_S1O_S1P_)
$_ZN7cutlass13device_kernelIN5flash11enable_sm90INS1_16FlashAttnFwdSm90INS1_25CollectiveMainloopFwdSm90ILi2EN4cute5tupleIJNS5_1CILi1EEES8_S8_EEENS6_IJNS7_ILi64EEESA_SA_EEELi512ENS_10bfloat16_tEfNS_4arch4Sm90ELb0ELb1ELb1ELb1ELb1ELb0ELb1ELb0ELb0ELb1ELb1ELb0EEENS1_21CollectiveEpilogueFwdINS6_IJSA_NS7_ILi512EEESA_EEES9_SC_SE_Li256ELb1ELb1ELb1ELb0EEENS1_36VarlenDynamicPersistentTileSchedulerILi64ELi64ELi256ELi128ELb1ELb1ELb1ELb1ELb0ELb1EEEEEEEEEvNT_6ParamsE$_ZZN5flash25CollectiveMainloopFwdSm90ILi2EN4cute5tupleIJNS1_1CILi1EEES4_S4_EEENS2_IJNS3_ILi64EEES6_S6_EEELi512EN7cutlass10bfloat16_tEfNS8_4arch4Sm90ELb0ELb1ELb1ELb1ELb1ELb0ELb1ELb0ELb0ELb1ELb1ELb0EE3mmaINS_16FlashAttnFwdSm90ISC_NS_21CollectiveEpilogueFwdINS2_IJS6_NS3_ILi512EEES6_EEES5_S9_SB_Li256ELb1ELb1ELb1ELb0EEENS_36VarlenDynamicPersistentTileSchedulerILi64ELi64ELi256ELi128ELb1ELb1ELb1ELb1ELb0ELb1EEEE13SharedStorageENS1_6TensorINS1_11ArrayEngineIfLm128EEENS1_6LayoutINS2_IJNS2_IJNS3_ILi2EEESR_NS3_ILi32EEEEEES4_S4_EEENS2_IJNS2_IJS4_SR_NS3_ILi4EEEEEENS3_ILi0EEESX_EEEEEEENS_7SoftmaxILi2ELi0EEEEEbRKNSC_6ParamsENS8_13PipelineAsyncILi2EEES17_RNS8_13PipelineStateILj2EEERT0_RT1_iRiRKNS_16SeqlenInfoQKNewKILb1ELb0EEENS2_IJiiiiEEERT_ENKUliT_T0_T1_E_clIZSD_ISM_S10_S12_EbS15_S17_S17_S1A_S1C_S1E_iS1F_S1J_S1K_S1M_EUlRS1N_iE1_NS3_ILb0EEENS3_ILb1EEEEEDaiS1N_S1O_S1P_:
        /* <DEDUP_REMOVED lines=48> */
.L_x_6624:
[----:B------:R-:W-:Y:S05]  /*32f40*/  BSYNC B2 ;  /* 0x0000000000027941 */ /* 0x000fea0003800000 */
.L_x_6623:
        /* <DEDUP_REMOVED lines=17> */
.L_x_6626:
[----:B------:R-:W-:Y:S05]  /*33060*/  BSYNC B2 ;  /* 0x0000000000027941 */ /* 0x000fea0003800000 */
.L_x_6625:
        /* <DEDUP_REMOVED lines=10> */
.L_x_6628:
[----:B------:R-:W-:Y:S05]  /*33110*/  BSYNC B2 ;  /* 0x0000000000027941 */ /* 0x000fea0003800000 */
.L_x_6627:
        /* <DEDUP_REMOVED lines=15> */
[----:B----4-:R-:W-:Y:S04]  /*33210*/  ST.E desc[UR4][R20.64], RZ ;  /* 0x000000ff14007985 */ /* 0x010fe8000c101904 */
[----:B------:R-:W3:Y:S01]  /*33220*/  LD.E.64 R24, desc[UR6][R56.64] ;  /* 0x0000000638187980 */ /* 0x000ee2000c101b00 */
[----:B--2---:R-:W-:Y:S01]  /*33230*/  IMAD R10, R9, 0x200, R10 ;  /* 0x00000200090a7824 */ /* 0x004fe200078e020a */
[----:B------:R-:W-:Y:S01]  /*33240*/  R2UR UR7, R11 ;  /* 0x000000000b0772ca */ /* 0x000fe200000e0000 */
[----:B------:R-:W-:Y:S01]  /*33250*/  IMAD.MOV.U32 R9, RZ, RZ, 0x1 ;  /* 0x00000001ff097424 */ /* 0x000fe200078e00ff */
[----:B------:R-:W-:Y:S02]  /*33260*/  R2UR UR8, R4 ;  /* 0x00000000040872ca */ /* 0x000fe400000e0000 */
[----:B------:R-:W-:-:S02]  /*33270*/  R2UR UR6, R10 ;  /* 0x000000000a0672ca */ /* 0x000fc400000e0000 */
[C---:B------:R-:W-:Y:S02]  /*33280*/  R2UR UR9, R5.reuse ;  /* 0x00000000050972ca */ /* 0x040fe400000e0000 */
[----:B------:R-:W-:Y:S02]  /*33290*/  R2UR UR10, R4 ;  /* 0x00000000040a72ca */ /* 0x000fe400000e0000 */
[----:B------:R-:W-:Y:S02]  /*332a0*/  R2UR UR11, R5 ;  /* 0x00000000050b72ca */ /* 0x000fe400000e0000 */
[----:B---3--:R-:W-:Y:S02]  /*332b0*/  R2UR UR4, R24 ;  /* 0x00000000180472ca */ /* 0x008fe400000e0000 */
[----:B------:R-:W-:Y:S02]  /*332c0*/  R2UR UR5, R25 ;  /* 0x00000000190572ca */ /* 0x000fe400000e0000 */
[----:B------:R-:W-:-:S11]  /*332d0*/  WARPGROUP.ARRIVE ;  /* 0x00000000000079c5 */ /* 0x000fd60000000000 */
[----:B------:R-:W-:Y:S03]  /*332e0*/  HGMMA.64x64x16.F32.BF16 R24, gdesc[UR4], RZ, !UPT, gsb0 ;  /* 0x00e00000041879f0 */ /* 0x000fe6000c0018ff */
        /* <DEDUP_REMOVED lines=36> */
[----:B------:R-:W-:Y:S01]  /*33530*/  R2UR UR7, R11 ;  /* 0x000000000b0772ca */ /* 0x000fe200000e0000 */
[----:B------:R-:W-:Y:S01]  /*33540*/  WARPGROUP.ARRIVE ;  /* 0x00000000000079c5 */ /* 0x000fe20000000000 */
[----:B------:R-:W-:-:S02]  /*33550*/  R2UR UR8, R4 ;  /* 0x00000000040872ca */ /* 0x000fc400000e0000 */
        /* <DEDUP_REMOVED lines=11> */
[----:B0-----:R-:W3:-:S12]  /*33610*/  LDL.64 R20, [R12] ;  /* 0x000000000c147983 */ /* 0x001ed80000100a00 */
        /* <DEDUP_REMOVED lines=12> */
.L_x_6631:
[----:B------:R-:W-:Y:S05]  /*336e0*/  BSYNC B2 ;  /* 0x0000000000027941 */ /* 0x000fea0003800000 */
.L_x_6630:
        /* <DEDUP_REMOVED lines=17> */
.L_x_6633:
[----:B------:R-:W-:Y:S05]  /*33800*/  BSYNC B2 ;  /* 0x0000000000027941 */ /* 0x000fea0003800000 */
.L_x_6632:
        /* <DEDUP_REMOVED lines=10> */
.L_x_6635:
[----:B------:R-:W-:Y:S05]  /*338b0*/  BSYNC B2 ;  /* 0x0000000000027941 */ /* 0x000fea0003800000 */
.L_x_6634:
        /* <DEDUP_REMOVED lines=295> */
[----:B------:R-:W-:Y:S04]  /*34b30*/  ST.E desc[UR10][R20.64], R9 ;  /* 0x0000000914007985 */ /* 0x000fe8000c10190a */
        /* <DEDUP_REMOVED lines=17> */
[----:B------:R-:W-:Y:S04]  /*34c50*/  ST.E desc[UR8][R20.64], R9 ;  /* 0x0000000914007985 */ /* 0x000fe8000c101908 */
        /* <DEDUP_REMOVED lines=16> */
[----:B------:R-:W-:Y:S04]  /*34d60*/  ST.E desc[UR8][R20.64], R9 ;  /* 0x0000000914007985 */ /* 0x000fe8000c101908 */
[----:B------:R-:W2:Y:S01]  /*34d70*/  LD.E.64 R58, desc[UR10][R56.64] ;  /* 0x0000000a383a7980 */ /* 0x000ea2000c101b00 */
[----:B------:R-:W-:Y:S01]  /*34d80*/  IMAD.MOV.U32 R60, RZ, RZ, 0x28 ;  /* 0x00000028ff3c7424 */ /* 0x000fe200078e00ff */
[----:B------:R-:W-:Y:S01]  /*34d90*/  WARPGROUP.ARRIVE ;  /* 0x00000000000079c5 */ /* 0x000fe20000000000 */
[----:B------:R-:W-:Y:S01]  /*34da0*/  IMAD.MOV.U32 R61, RZ, RZ, 0xa00 ;  /* 0x00000a00ff3d7424 */ /* 0x000fe200078e00ff */
[----:B------:R-:W-:-:S02]  /*34db0*/  R2UR UR8, R4 ;  /* 0x00000000040872ca */ /* 0x000fc400000e0000 */
[----:B------:R-:W-:Y:S02]  /*34dc0*/  SEL R60, R60, 0x26, P0 ;  /* 0x000000263c3c7807 */ /* 0x000fe40000000000 */
[----:B------:R-:W-:Y:S02]  /*34dd0*/  SEL R61, R61, 0x980, P0 ;  /* 0x000009803d3d7807 */ /* 0x000fe40000000000 */
[C---:B------:R-:W-:Y:S02]  /*34de0*/  R2UR UR9, R5.reuse ;  /* 0x00000000050972ca */ /* 0x040fe400000e0000 */
[----:B------:R-:W-:Y:S01]  /*34df0*/  R2UR UR10, R4 ;  /* 0x00000000040a72ca */ /* 0x000fe200000e0000 */
[----:B------:R-:W-:Y:S01]  /*34e00*/  IMAD.IADD R60, R60, 0x1, R61 ;  /* 0x000000013c3c7824 */ /* 0x000fe200078e023d */
[----:B------:R-:W-:-:S04]  /*34e10*/  R2UR UR11, R5 ;  /* 0x00000000050b72ca */ /* 0x000fc800000e0000 */
[----:B------:R-:W-:-:S05]  /*34e20*/  LOP3.LUT R61, R60, 0xa06, RZ, 0xc0, !PT ;  /* 0x00000a063c3d7812 */ /* 0x000fca00078ec0ff */
[----:B------:R-:W-:-:S05]  /*34e30*/  IMAD.IADD R60, R10, 0x1, R61 ;  /* 0x000000010a3c7824 */ /* 0x000fca00078e023d */
[----:B------:R-:W-:Y:S01]  /*34e40*/  R2UR UR6, R60 ;  /* 0x000000003c0672ca */ /* 0x000fe200000e0000 */
[----:B--2---:R-:W-:Y:S01]  /*34e50*/  IMAD.IADD R58, R61, 0x1, R58 ;  /* 0x000000013d3a7824 */ /* 0x004fe200078e023a */
[----:B------:R-:W-:Y:S01]  /*34e60*/  R2UR UR5, R59 ;  /* 0x000000003b0572ca */ /* 0x000fe200000e0000 */
[----:B------:R-:W-:-:S03]  /*34e70*/  IMAD.MOV.U32 R61, RZ, RZ, R11 ;  /* 0x000000ffff3d7224 */ /* 0x000fc600078e000b */
[----:B------:R-:W-:Y:S02]  /*34e80*/  R2UR UR4, R58 ;  /* 0x000000003a0472ca */ /* 0x000fe400000e0000 */
        /* <DEDUP_REMOVED lines=20> */
[----:B------:R-:W-:Y:S04]  /*34fd0*/  ST.E desc[UR8][R20.64], R9 ;  /* 0x0000000914007985 */ /* 0x000fe8000c101908 */
        /* <DEDUP_REMOVED lines=176> */
[----:B------:R-:W-:Y:S01]  /*35ae0*/  R2UR UR7, R11 ;  /* 0x000000000b0772ca */ /* 0x000fe200000e0000 */
[----:B------:R-:W-:Y:S01]  /*35af0*/  IMAD.MOV.U32 R59, RZ, RZ, 0x1000 ;  /* 0x00001000ff3b7424 */ /* 0x000fe200078e00ff */
[----:B------:R-:W-:Y:S01]  /*35b00*/  WARPGROUP.ARRIVE ;  /* 0x00000000000079c5 */ /* 0x000fe20000000000 */
        /* <DEDUP_REMOVED lines=8> */
[----:B--2---:R-:W-:Y:S01]  /*35b90*/  IMAD.IADD R56, R59, 0x1, R56 ;  /* 0x000000013b387824 */ /* 0x004fe200078e0238 */
        /* <DEDUP_REMOVED lines=18> */
.L_x_6638:
[----:B------:R-:W-:Y:S05]  /*35cc0*/  BSYNC B2 ;  /* 0x0000000000027941 */ /* 0x000fea0003800000 */
.L_x_6637:
        /* <DEDUP_REMOVED lines=12> */
[----:B0-----:R-:W4:Y:S04]  /*35d90*/  LD.E R9, desc[UR4][R14.64+0x24] ;  /* 0x000024040e097980 */ /* 0x001f28000c101900 */
[----:B------:R0:W3:Y:S04]  /*35da0*/  LD.E R69, desc[UR4][R6.64] ;  /* 0x0000000406457980 */ /* 0x0000e8000c101900 */
[----:B--2---:R-:W2:Y:S01]  /*35db0*/  LD.E.64 R10, desc[UR4][R10.64] ;  /* 0x000000040a0a7980 */ /* 0x004ea2000c101b00 */
[----:B----4-:R-:W-:-:S13]  /*35dc0*/  ISETP.NE.AND P0, PT, R9, 0x1, PT ;  /* 0x000000010900780c */ /* 0x010fda0003f05270 */
[C---:B------:R-:W-:Y:S02]  /*35dd0*/  @P0 R2UR UR6, R4.reuse ;  /* 0x00000000040602ca */ /* 0x040fe400000e0000 */
[C---:B------:R-:W-:Y:S02]  /*35de0*/  @P0 R2UR UR7, R5.reuse ;  /* 0x00000000050702ca */ /* 0x040fe400000e0000 */
[C---:B------:R-:W-:Y:S02]  /*35df0*/  R2UR UR14, R4.reuse ;  /* 0x00000000040e72ca */ /* 0x040fe400000e0000 */
[----:B------:R-:W-:Y:S02]  /*35e00*/  R2UR UR15, R5 ;  /* 0x00000000050f72ca */ /* 0x000fe400000e0000 */
[----:B------:R-:W-:-:S07]  /*35e10*/  R2UR UR10, R4 ;  /* 0x00000000040a72ca */ /* 0x000fce00000e0000 */
[----:B------:R-:W4:Y:S01]  /*35e20*/  @P0 LD.E R63, desc[UR6][R14.64+0x2c] ;  /* 0x00002c060e3f0980 */ /* 0x000f22000c101900 */
[C---:B------:R-:W-:Y:S02]  /*35e30*/  R2UR UR6, R4.reuse ;  /* 0x00000000040672ca */ /* 0x040fe400000e0000 */
[C---:B------:R-:W-:Y:S01]  /*35e40*/  R2UR UR7, R5.reuse ;  /* 0x00000000050772ca */ /* 0x040fe200000e0000 */
[----:B------:R-:W3:Y:S01]  /*35e50*/  LD.E R9, desc[UR14][R14.64+0x18] ;  /* 0x0000180e0e097980 */ /* 0x000ee2000c101900 */
[C---:B------:R-:W-:Y:S02]  /*35e60*/  R2UR UR11, R5.reuse ;  /* 0x00000000050b72ca */ /* 0x040fe400000e0000 */
[C---:B------:R-:W-:Y:S02]  /*35e70*/  R2UR UR8, R4.reuse ;  /* 0x00000000040872ca */ /* 0x040fe400000e0000 */
[----:B------:R-:W-:Y:S02]  /*35e80*/  R2UR UR9, R5 ;  /* 0x00000000050972ca */ /* 0x000fe400000e0000 */
[----:B------:R-:W-:-:S02]  /*35e90*/  R2UR UR12, R4 ;  /* 0x00000000040c72ca */ /* 0x000fc400000e0000 */
[----:B------:R-:W-:-:S05]  /*35ea0*/  R2UR UR13, R5 ;  /* 0x00000000050d72ca */ /* 0x000fca00000e0000 */
[----:B------:R-:W4:Y:S04]  /*35eb0*/  LD.E R57, desc[UR10][R14.64+0xc] ;  /* 0x00000c0a0e397980 */ /* 0x000f28000c101900 */
[----:B------:R-:W4:Y:S04]  /*35ec0*/  LD.E R58, desc[UR8][R14.64+0x10] ;  /* 0x000010080e3a7980 */ /* 0x000f28000c101900 */
[----:B------:R-:W4:Y:S04]  /*35ed0*/  LD.E R59, desc[UR12][R14.64+0x14] ;  /* 0x0000140c0e3b7980 */ /* 0x000f28000c101900 */
[----:B--2---:R-:W2:Y:S01]  /*35ee0*/  LD.E R56, desc[UR4][R10.64] ;  /* 0x000000040a387980 */ /* 0x004ea2000c101900 */
[----:B------:R-:W-:-:S02]  /*35ef0*/  @P0 R2UR UR4, R4 ;  /* 0x00000000040402ca */ /* 0x000fc400000e0000 */
[----:B------:R-:W-:Y:S01]  /*35f00*/  @P0 R2UR UR5, R5 ;  /* 0x00000000050502ca */ /* 0x000fe200000e0000 */
[----:B------:R-:W2:-:S12]  /*35f10*/  LD.E R10, desc[UR6][R14.64+0x4] ;  /* 0x000004060e0a7980 */ /* 0x000e98000c101900 */
[----:B------:R-:W2:Y:S01]  /*35f20*/  @P0 LD.E R65, desc[UR4][R14.64+0x28] ;  /* 0x000028040e410980 */ /* 0x000ea2000c101900 */
[----:B------:R-:W-:Y:S02]  /*35f30*/  R2UR UR4, R4 ;  /* 0x00000000040472ca */ /* 0x000fe400000e0000 */
[----:B------:R-:W-:-:S13]  /*35f40*/  R2UR UR5, R5 ;  /* 0x00000000050572ca */ /* 0x000fda00000e0000 */
[----:B------:R-:W2:Y:S01]  /*35f50*/  LD.E R7, desc[UR4][R14.64+0x8] ;  /* 0x000008040e077980 */ /* 0x000ea2000c101900 */
[----:B------:R-:W-:Y:S01]  /*35f60*/  IMAD.SHL.U32 R70, R0, 0x40, RZ ;  /* 0x0000004000467824 */ /* 0x000fe200078e00ff */
[----:B---3--:R-:W-:Y:S01]  /*35f70*/  ISETP.GE.AND P1, PT, R9, 0x1, PT ;  /* 0x000000010900780c */ /* 0x008fe20003f26270 */
[----:B------:R-:W-:Y:S02]  /*35f80*/  BSSY B2, `(.L_x_6639) ;  /* 0x0000088000027945 */ /* 0x000fe40003800000 */
[----:B----4-:R-:W-:Y:S02]  /*35f90*/  IMAD.IADD R59, R59, 0x1, -R70 ;  /* 0x000000013b3b7824 */ /* 0x010fe400078e0a46 */
[-C--:B--2---:R-:W-:Y:S01]  /*35fa0*/  FMUL.FTZ R64, R37, R56.reuse ;  /* 0x0000003825407220 */ /* 0x084fe20000410000 */
[----:B------:R-:W-:Y:S01]  /*35fb0*/  SHF.R.S32.HI R37, RZ, 0x1f, R68 ;  /* 0x0000001fff257819 */ /* 0x000fe20000011444 */
[-C--:B0-----:R-:W-:Y:S01]  /*35fc0*/  FMUL.FTZ R6, R26, R56.reuse ;  /* 0x000000381a067220 */ /* 0x081fe20000410000 */
[----:B------:R-:W-:-:S02]  /*35fd0*/  FMUL.FTZ R26, R35, R56 ;  /* 0x00000038231a7220 */ /* 0x000fc40000410000 */
[----:B------:R-:W-:Y:S01]  /*35fe0*/  LEA.HI R35, R37, R68, RZ, 0x7 ;  /* 0x0000004425237211 */ /* 0x000fe200078f38ff */
[-C--:B------:R-:W-:Y:S01]  /*35ff0*/  FMUL.FTZ R61, R29, R56.reuse ;  /* 0x000000381d3d7220 */ /* 0x080fe20000410000 */
[-C--:B------:R-:W-:Y:S02]  /*36000*/  FMUL.FTZ R29, R39, R56.reuse ;  /* 0x00000038271d7220 */ /* 0x080fe40000410000 */
[----:B------:R-:W-:Y:S01]  /*36010*/  LOP3.LUT R39, R35, 0xffffff80, RZ, 0xc0, !PT ;  /* 0xffffff8023277812 */ /* 0x000fe200078ec0ff */
[----:B------:R-:W-:-:S04]  /*36020*/  FMUL.FTZ R62, R36, R56 ;  /* 0x00000038243e7220 */ /* 0x000fc80000410000 */
[----:B------:R-:W-:Y:S02]  /*36030*/  IMAD.IADD R39, R68, 0x1, -R39 ;  /* 0x0000000144277824 */ /* 0x000fe400078e0a27 */
[----:B------:R-:W-:Y:S01]  /*36040*/  FMUL.FTZ R20, R27, R56 ;  /* 0x000000381b147220 */ /* 0x000fe20000410000 */
[----:B------:R-:W-:Y:S01]  /*36050*/  LEA.HI R37, R37, R68, RZ, 0x2 ;  /* 0x0000004425257211 */ /* 0x000fe200078f10ff */
[-C--:B------:R-:W-:Y:S01]  /*36060*/  FMUL.FTZ R27, R28, R56.reuse ;  /* 0x000000381c1b7220 */ /* 0x080fe20000410000 */
[----:B------:R-:W-:Y:S01]  /*36070*/  SHF.R.S32.HI R36, RZ, 0x1f, R39 ;  /* 0x0000001fff247819 */ /* 0x000fe20000011427 */
[-C--:B------:R-:W-:Y:S01]  /*36080*/  FMUL.FTZ R28, R38, R56.reuse ;  /* 0x00000038261c7220 */ /* 0x080fe20000410000 */
[-C--:B------:R-:W-:Y:S01]  /*36090*/  FMUL.FTZ R67, R41, R56.reuse ;  /* 0x0000003829437220 */ /* 0x080fe20000410000 */
[----:B------:R-:W-:Y:S02]  /*360a0*/  LOP3.LUT R41, R37, 0xfffffffc, RZ, 0xc0, !PT ;  /* 0xfffffffc25297812 */ /* 0x000fe400078ec0ff */
[----:B------:R-:W-:Y:S01]  /*360b0*/  LEA.HI R38, R36, R39, RZ, 0x2 ;  /* 0x0000002724267211 */ /* 0x000fe200078f10ff */
[----:B------:R-:W-:-:S03]  /*360c0*/  FMUL.FTZ R66, R40, R56 ;  /* 0x0000003828427220 */ /* 0x000fc60000410000 */
[--C-:B------:R-:W-:Y:S02]  /*360d0*/  SHF.R.S32.HI R37, RZ, 0x2, R38.reuse ;  /* 0x00000002ff257819 */ /* 0x100fe40000011426 */
[----:B------:R-:W-:Y:S01]  /*360e0*/  SHF.R.S32.HI R40, RZ, 0x1f, R38 ;  /* 0x0000001fff287819 */ /* 0x000fe20000011426 */
[----:B------:R-:W-:Y:S02]  /*360f0*/  IMAD.IADD R41, R68, 0x1, -R41 ;  /* 0x0000000144297824 */ /* 0x000fe400078e0a29 */
[-C--:B------:R-:W-:Y:S01]  /*36100*/  FMUL.FTZ R11, R24, R56.reuse ;  /* 0x00000038180b7220 */ /* 0x080fe20000410000 */
[-C--:B------:R-:W-:Y:S01]  /*36110*/  FMUL.FTZ R24, R31, R56.reuse ;  /* 0x000000381f187220 */ /* 0x080fe20000410000 */
[----:B------:R-:W-:Y:S01]  /*36120*/  LEA.HI R36, R36, R39, RZ, 0x5 ;  /* 0x0000002724247211 */ /* 0x000fe200078f28ff */
[-C--:B------:R-:W-:Y:S01]  /*36130*/  FMUL.FTZ R31, R32, R56.reuse ;  /* 0x00000038201f7220 */ /* 0x080fe20000410000 */
[----:B------:R-:W-:Y:S01]  /*36140*/  LEA.HI R40, R40, R37, RZ, 0x3 ;  /* 0x0000002528287211 */ /* 0x000fe200078f18ff */
[----:B------:R-:W-:Y:S01]  /*36150*/  FMUL.FTZ R32, R42, R56 ;  /* 0x000000382a207220 */ /* 0x000fe20000410000 */
[----:B------:R-:W-:-:S02]  /*36160*/  LEA.HI R42, R41, R41, RZ, 0x1 ;  /* 0x00000029292a7211 */ /* 0x000fc400078f08ff */
[----:B------:R-:W-:Y:S02]  /*36170*/  SHF.R.S32.HI R36, RZ, 0x5, R36 ;  /* 0x00000005ff247819 */ /* 0x000fe40000011424 */
[----:B------:R-:W-:Y:S02]  /*36180*/  LOP3.LUT R40, R40, 0xfffffff8, RZ, 0xc0, !PT ;  /* 0xfffffff828287812 */ /* 0x000fe400078ec0ff */
[----:B------:R-:W-:Y:S01]  /*36190*/  LOP3.LUT R42, R42, 0x1ffffffe, RZ, 0xc0, !PT ;  /* 0x1ffffffe2a2a7812 */ /* 0x000fe200078ec0ff */
[----:B------:R-:W-:Y:S02]  /*361a0*/  IMAD R69, R69, 0x4, R36 ;  /* 0x0000000445457824 */ /* 0x000fe400078e0224 */
[----:B------:R-:W-:Y:S02]  /*361b0*/  IMAD.IADD R40, R37, 0x1, -R40 ;  /* 0x0000000125287824 */ /* 0x000fe400078e0a28 */
[----:B------:R-:W-:Y:S02]  /*361c0*/  IMAD.IADD R42, R41, 0x1, -R42 ;  /* 0x00000001292a7824 */ /* 0x000fe400078e0a2a */
[----:B------:R-:W-:-:S04]  /*361d0*/  IMAD.U32 R41, R69, 0x10, R40 ;  /* 0x0000001045297824 */ /* 0x000fc800078e0028 */
[----:B------:R-:W-:-:S04]  /*361e0*/  IMAD R68, R42, 0x8, R41 ;  /* 0x000000082a447824 */ /* 0x000fc800078e0229 */
[----:B------:R-:W-:-:S04]  /*361f0*/  @P0 IMAD.HI.U32 R40, R68, R65, RZ ;  /* 0x0000004144280227 */ /* 0x000fc800078e00ff */
[-C--:B------:R-:W-:Y:S01]  /*36200*/  FMUL.FTZ R21, R30, R56.reuse ;  /* 0x000000381e157220 */ /* 0x080fe20000410000 */
[-C--:B------:R-:W-:Y:S01]  /*36210*/  FMUL.FTZ R30, R43, R56.reuse ;  /* 0x000000382b1e7220 */ /* 0x080fe20000410000 */
[----:B------:R-:W-:Y:S01]  /*36220*/  @P0 SHF.R.U32.HI R68, RZ, R63, R40 ;  /* 0x0000003fff440219 */ /* 0x000fe20000011628 */
[-C--:B------:R-:W-:Y:S01]  /*36230*/  FMUL.FTZ R43, R44, R56.reuse ;  /* 0x000000382c2b7220 */ /* 0x080fe20000410000 */
[-C--:B------:R-:W-:Y:S01]  /*36240*/  FMUL.FTZ R44, R45, R56.reuse ;  /* 0x000000382d2c7220 */ /* 0x080fe20000410000 */
[----:B------:R-:W-:Y:S02]  /*36250*/  LOP3.LUT R38, R38, 0x7ffffffc, RZ, 0xc0, !PT ;  /* 0x7ffffffc26267812 */ /* 0x000fe400078ec0ff */
[----:B------:R-:W0:Y:S01]  /*36260*/  SHFL.IDX PT, R45, R68, RZ, 0x1c1f ;  /* 0x001c1fff442d7589 */ /* 0x000e2200000e0000 */
[-C--:B------:R-:W-:Y:S01]  /*36270*/  FMUL.FTZ R36, R50, R56.reuse ;  /* 0x0000003832247220 */ /* 0x080fe20000410000 */
[----:B------:R-:W-:Y:S01]  /*36280*/  FMUL.FTZ R60, R25, R56 ;  /* 0x00000038193c7220 */ /* 0x000fe20000410000 */
[----:B------:R-:W-:-:S02]  /*36290*/  IMAD.IADD R50, R39, 0x1, -R38 ;  /* 0x0000000127327824 */ /* 0x000fc400078e0a26 */
[-C--:B------:R-:W-:Y:S01]  /*362a0*/  FMUL.FTZ R25, R34, R56.reuse ;  /* 0x0000003822197220 */ /* 0x080fe20000410000 */
        /* <DEDUP_REMOVED lines=9> */
[----:B------:R-:W-:Y:S01]  /*36340*/  IMAD R41, R50, -0x2, R41 ;  /* 0xfffffffe32297824 */ /* 0x000fe200078e0229 */
[----:B------:R-:W1:Y:S01]  /*36350*/  MUFU.TANH R11, R11 ;  /* 0x0000000b000b7308 */ /* 0x000e620000002400 */
[----:B------:R-:W-:Y:S01]  /*36360*/  FMUL.FTZ R52, R52, R56 ;  /* 0x0000003834347220 */ /* 0x000fe20000410000 */
[----:B------:R-:W-:-:S02]  /*36370*/  LOP3.LUT R38, RZ, R57, RZ, 0x33, !PT ;  /* 0x00000039ff267212 */ /* 0x000fc400078e33ff */
[----:B------:R-:W-:-:S04]  /*36380*/  IADD3 R41, -R10, R41, R7 ;  /* 0x000000290a297210 */ /* 0x000fc80007ffe107 */
[----:B------:R-:W2:Y:S01]  /*36390*/  MUFU.TANH R60, R60 ;  /* 0x0000003c003c7308 */ /* 0x000ea20000002400 */
[----:B------:R-:W-:-:S07]  /*363a0*/  FMUL.FTZ R48, R48, R56 ;  /* 0x0000003830307220 */ /* 0x000fce0000410000 */
        /* <DEDUP_REMOVED lines=28> */
[----:B------:R-:W-:-:S07]  /*36570*/  IMAD.IADD R58, R41, 0x1, R58 ;  /* 0x00000001293a7824 */ /* 0x000fce00078e023a */
[----:B------:R1:W2:Y:S02]  /*36580*/  MUFU.TANH R47, R52 ;  /* 0x00000034002f7308 */ /* 0x0002a40000002400 */
[----:B-1----:R-:W-:-:S06]  /*36590*/  IMAD.IADD R52, R41, 0x1, R38 ;  /* 0x0000000129347824 */ /* 0x002fcc00078e0226 */
[----:B------:R1:W2:Y:S01]  /*365a0*/  MUFU.TANH R46, R48 ;  /* 0x00000030002e7308 */ /* 0x0002a20000002400 */
[--C-:B0-----:R-:W-:Y:S02]  /*365b0*/  IMAD.IADD R51, R52, 0x1, R45.reuse ;  /* 0x0000000134337824 */ /* 0x101fe400078e022d */
[----:B-1----:R-:W-:Y:S01]  /*365c0*/  IMAD.IADD R48, R58, 0x1, R45 ;  /* 0x000000013a307824 */ /* 0x002fe200078e022d */
[----:B---34-:R-:W-:Y:S06]  /*365d0*/  @!P1 BRA `(.L_x_6640) ;  /* 0x0000000000889947 */ /* 0x018fec0003800000 */
        /* <DEDUP_REMOVED lines=12> */
[----:B------:R-:W3:Y:S04]  /*366a0*/  LD.E R41, desc[UR4][R14.64+0x1c] ;  /* 0x00001c040e297980 */ /* 0x000ee8000c101900 */
[----:B------:R-:W4:Y:S01]  /*366b0*/  LD.E R45, desc[UR6][R14.64+0x20] ;  /* 0x000020060e2d7980 */ /* 0x000f22000c101900 */
[----:B---3--:R-:W-:-:S05]  /*366c0*/  IMAD.HI.U32 R38, R38, R41, RZ ;  /* 0x0000002926267227 */ /* 0x008fca00078e00ff */
[----:B----4-:R-:W-:-:S07]  /*366d0*/  SHF.R.U32.HI R38, RZ, R45, R38 ;  /* 0x0000002dff267219 */ /* 0x010fce0000011626 */
.L_x_6644:
[----:B------:R-:W-:Y:S05]  /*366e0*/  BSYNC B4 ;  /* 0x0000000000047941 */ /* 0x000fea0003800000 */
.L_x_6643:
[----:B------:R-:W-:Y:S01]  /*366f0*/  LOP3.LUT R38, RZ, R38, RZ, 0x33, !PT ;  /* 0x00000026ff267212 */ /* 0x000fe200078e33ff */
[----:B------:R-:W-:Y:S06]  /*36700*/  BRA `(.L_x_6645) ;  /* 0x0000000000287947 */ /* 0x000fec0003800000 */
.L_x_6642:
[----:B------:R-:W-:-:S13]  /*36710*/  ISETP.NE.AND P0, PT, R9, 0x1, PT ;  /* 0x000000010900780c */ /* 0x000fda0003f05270 */
        /* <DEDUP_REMOVED lines=9> */
.L_x_6645:
[----:B------:R-:W-:Y:S05]  /*367b0*/  BSYNC B3 ;  /* 0x0000000000037941 */ /* 0x000fea0003800000 */
.L_x_6641:
[----:B------:R-:W-:-:S04]  /*367c0*/  IMAD R41, R9, R38, -R70 ;  /* 0x0000002609297224 */ /* 0x000fc800078e0a46 */
[----:B------:R-:W-:-:S05]  /*367d0*/  IMAD R38, R50, -0x2, R41 ;  /* 0xfffffffe32267824 */ /* 0x000fca00078e0229 */
[----:B------:R-:W-:Y:S02]  /*367e0*/  VIMNMX R51, R51, R38, !PT ;  /* 0x0000002633337248 */ /* 0x000fe40007fe0100 */
[----:B------:R-:W-:-:S07]  /*367f0*/  VIADDMNMX R48, R38, R9, R48, PT ;  /* 0x0000000926307246 */ /* 0x000fce0003800130 */
.L_x_6640:
[----:B------:R-:W-:Y:S05]  /*36800*/  BSYNC B2 ;  /* 0x0000000000027941 */ /* 0x000fea0003800000 */
.L_x_6639:
        /* <DEDUP_REMOVED lines=11> */
[----:B--2---:R-:W-:Y:S02]  /*368c0*/  FSEL R60, R60, -INF , !P3 ;  /* 0xff8000003c3c7808 */ /* 0x004fe40005800000 */
[----:B------:R-:W-:-:S02]  /*368d0*/  P2R R63, PR, RZ, 0x10 ;  /* 0x00000010ff3f7803 */ /* 0x000fc40000000000 */
[C---:B------:R-:W-:Y:S02]  /*368e0*/  ISETP.LT.OR P2, PT, R48.reuse, 0x11, P2 ;  /* 0x000000113000780c */ /* 0x040fe40001741670 */
        /* <DEDUP_REMOVED lines=62> */
[----:B------:R-:W-:Y:S01]  /*36cd0*/  ISETP.GE.AND P6, PT, R9, 0x1, PT ;  /* 0x000000010900780c */ /* 0x000fe20003fc6270 */
[--C-:B0-----:R-:W-:Y:S02]  /*36ce0*/  IMAD.IADD R56, R58, 0x1, R11.reuse ;  /* 0x000000013a387824 */ /* 0x101fe400078e020b */
[----:B------:R-:W-:-:S10]  /*36cf0*/  IMAD.IADD R51, R52, 0x1, R11 ;  /* 0x0000000134337824 */ /* 0x000fd400078e020b */
        /* <DEDUP_REMOVED lines=17> */
.L_x_6651:
[----:B------:R-:W-:Y:S05]  /*36e10*/  BSYNC B4 ;  /* 0x0000000000047941 */ /* 0x000fea0003800000 */
.L_x_6650:
[----:B------:R-:W-:Y:S01]  /*36e20*/  LOP3.LUT R10, RZ, R10, RZ, 0x33, !PT ;  /* 0x0000000aff0a7212 */ /* 0x000fe200078e33ff */
[----:B------:R-:W-:Y:S06]  /*36e30*/  BRA `(.L_x_6652) ;  /* 0x0000000000287947 */ /* 0x000fec0003800000 */
.L_x_6649:
        /* <DEDUP_REMOVED lines=10> */
.L_x_6652:
[----:B------:R-:W-:Y:S05]  /*36ee0*/  BSYNC B3 ;  /* 0x0000000000037941 */ /* 0x000fea0003800000 */
.L_x_6648:
[----:B------:R-:W-:-:S04]  /*36ef0*/  IMAD R7, R9, R10, -R70 ;  /* 0x0000000a09077224 */ /* 0x000fc800078e0a46 */
[----:B------:R-:W-:-:S05]  /*36f00*/  IMAD R50, R50, -0x2, R7 ;  /* 0xfffffffe32327824 */ /* 0x000fca00078e0207 */
[----:B------:R-:W-:Y:S02]  /*36f10*/  VIADDMNMX R56, R50, R9, R56, PT ;  /* 0x0000000932387246 */ /* 0x000fe40003800138 */
[----:B------:R-:W-:-:S07]  /*36f20*/  VIMNMX R51, R51, R50, !PT ;  /* 0x0000003233337248 */ /* 0x000fce0007fe0100 */
.L_x_6647:
[----:B------:R-:W-:Y:S05]  /*36f30*/  BSYNC B2 ;  /* 0x0000000000027941 */ /* 0x000fea0003800000 */
.L_x_6646:
[C---:B------:R-:W-:Y:S02]  /*36f40*/  ISETP.GT.AND P0, PT, R51.reuse, 0x1, !P0 ;  /* 0x000000013300780c */ /* 0x040fe40004704270 */
[----:B------:R-:W-:Y:S02]  /*36f50*/  ISETP.NE.AND P6, PT, R62, RZ, PT ;  /* 0x000000ff3e00720c */ /* 0x000fe40003fc5270 */
[----:B------:R-:W-:Y:S02]  /*36f60*/  ISETP.LT.OR P0, PT, R56, 0x2, P0 ;  /* 0x000000023800780c */ /* 0x000fe40000701670 */
[----:B------:R-:W-:Y:S02]  /*36f70*/  ISETP.GT.AND P1, PT, R51, 0x8, !P1 ;  /* 0x000000083300780c */ /* 0x000fe40004f24270 */
[----:B------:R-:W-:Y:S02]  /*36f80*/  FSEL R9, R20, -INF , !P0 ;  /* 0xff80000014097808 */ /* 0x000fe40004000000 */
[----:B------:R-:W-:-:S02]  /*36f90*/  ISETP.NE.AND P0, PT, R57, RZ, PT ;  /* 0x000000ff3900720c */ /* 0x000fc40003f05270 */
[----:B------:R-:W-:Y:S02]  /*36fa0*/  R2UR UR4, R4 ;  /* 0x00000000040472ca */ /* 0x000fe400000e0000 */
[----:B------:R-:W-:Y:S02]  /*36fb0*/  ISETP.GT.AND P0, PT, R51, 0x9, !P0 ;  /* 0x000000093300780c */ /* 0x000fe40004704270 */
[----:B------:R-:W-:Y:S02]  /*36fc0*/  R2UR UR5, R5 ;  /* 0x00000000050572ca */ /* 0x000fe400000e0000 */
[C---:B------:R-:W-:Y:S02]  /*36fd0*/  ISETP.LT.OR P0, PT, R56.reuse, 0xa, P0 ;  /* 0x0000000a3800780c */ /* 0x040fe40000701670 */
[----:B------:R-:W-:Y:S02]  /*36fe0*/  ISETP.LT.OR P1, PT, R56, 0x9, P1 ;  /* 0x000000093800780c */ /* 0x000fe40000f21670 */
[----:B------:R-:W-:-:S02]  /*36ff0*/  FSEL R24, R24, -INF , !P0 ;  /* 0xff80000018187808 */ /* 0x000fc40004000000 */
[----:B------:R-:W-:Y:S02]  /*37000*/  ISETP.NE.AND P0, PT, R63, RZ, PT ;  /* 0x000000ff3f00720c */ /* 0x000fe40003f05270 */
        /* <DEDUP_REMOVED lines=19> */
[----:B------:R-:W-:Y:S02]  /*37140*/  ISETP.NE.AND P6, PT, R59, RZ, PT ;  /* 0x000000ff3b00720c */ /* 0x000fe40003fc5270 */
[----:B------:R-:W-:-:S04]  /*37150*/  ISETP.GT.AND P0, PT, R51, 0x20, !P0 ;  /* 0x000000203300780c */ /* 0x000fc80004704270 */
[----:B------:R-:W-:-:S04]  /*37160*/  ISETP.LT.OR P0, PT, R56, 0x21, P0 ;  /* 0x000000213800780c */ /* 0x000fc80000701670 */
[----:B------:R-:W-:Y:S02]  /*37170*/  FSEL R32, R32, -INF , !P0 ;  /* 0xff80000020207808 */ /* 0x000fe40004000000 */
[----:B------:R-:W-:-:S04]  /*37180*/  ISETP.NE.AND P0, PT, R55, RZ, PT ;  /* 0x000000ff3700720c */ /* 0x000fc80003f05270 */
[----:B------:R-:W-:-:S04]  /*37190*/  ISETP.GT.AND P0, PT, R51, RZ, !P0 ;  /* 0x000000ff3300720c */ /* 0x000fc80004704270 */
[----:B------:R-:W-:-:S04]  /*371a0*/  ISETP.LT.OR P0, PT, R56, 0x1, P0 ;  /* 0x000000013800780c */ /* 0x000fc80000701670 */
[----:B------:R-:W-:Y:S02]  /*371b0*/  FSEL R52, R6, -INF , !P0 ;  /* 0xff80000006347808 */ /* 0x000fe40004000000 */
[----:B------:R-:W2:Y:S01]  /*371c0*/  LDL.64 R6, [R12+0x70] ;  /* 0x000070000c067983 */ /* 0x000ea20000100a00 */
[----:B------:R-:W-:-:S03]  /*371d0*/  ISETP.NE.AND P0, PT, R66, RZ, PT ;  /* 0x000000ff4200720c */ /* 0x000fc60003f05270 */
[----:B--2---:R-:W2:Y:S01]  /*371e0*/  LD.E.64 R10, desc[UR4][R6.64] ;  /* 0x00000004060a7980 */ /* 0x004ea2000c101b00 */
[----:B------:R-:W-:-:S04]  /*371f0*/  ISETP.GT.AND P0, PT, R51, 0x21, !P0 ;  /* 0x000000213300780c */ /* 0x000fc80004704270 */
[C---:B------:R-:W-:Y:S02]  /*37200*/  ISETP.LT.OR P0, PT, R56.reuse, 0x22, P0 ;  /* 0x000000223800780c */ /* 0x040fe40000701670 */
[----:B------:R-:W-:Y:S02]  /*37210*/  ISETP.LT.OR P1, PT, R56, 0x29, P1 ;  /* 0x000000293800780c */ /* 0x000fe40000f21670 */
[----:B------:R-:W-:Y:S02]  /*37220*/  FSEL R30, R30, -INF , !P0 ;  /* 0xff8000001e1e7808 */ /* 0x000fe40004000000 */
[----:B------:R-:W-:Y:S02]  /*37230*/  ISETP.GT.AND P3, PT, R51, 0x30, !P3 ;  /* 0x000000303300780c */ /* 0x000fe40005f64270 */
[----:B------:R-:W-:Y:S02]  /*37240*/  ISETP.LT.OR P2, PT, R56, 0x2a, P2 ;  /* 0x0000002a3800780c */ /* 0x000fe40001741670 */
[----:B------:R-:W-:-:S02]  /*37250*/  FSEL R34, R34, -INF , !P1 ;  /* 0xff80000022227808 */ /* 0x000fc40004800000 */
[C---:B------:R-:W-:Y:S02]  /*37260*/  ISETP.GT.AND P4, PT, R51.reuse, 0x31, !P4 ;  /* 0x000000313300780c */ /* 0x040fe40006784270 */
[C---:B------:R-:W-:Y:S02]  /*37270*/  ISETP.GT.AND P5, PT, R51.reuse, 0x38, !P5 ;  /* 0x000000383300780c */ /* 0x040fe40006fa4270 */
[----:B------:R-:W-:Y:S02]  /*37280*/  ISETP.GT.AND P6, PT, R51, 0x39, !P6 ;  /* 0x000000393300780c */ /* 0x000fe400077c4270 */
[C---:B------:R-:W-:Y:S02]  /*37290*/  ISETP.LT.OR P3, PT, R56.reuse, 0x31, P3 ;  /* 0x000000313800780c */ /* 0x040fe40001f61670 */
[----:B------:R-:W-:Y:S02]  /*372a0*/  FSEL R51, R35, -INF , !P2 ;  /* 0xff80000023337808 */ /* 0x000fe40005000000 */
[----:B------:R-:W-:-:S02]  /*372b0*/  ISETP.LT.OR P4, PT, R56, 0x32, P4 ;  /* 0x000000323800780c */ /* 0x000fc40002781670 */
[----:B------:R-:W-:Y:S02]  /*372c0*/  FSEL R36, R36, -INF , !P3 ;  /* 0xff80000024247808 */ /* 0x000fe40005800000 */
[C---:B------:R-:W-:Y:S02]  /*372d0*/  ISETP.LT.OR P5, PT, R56.reuse, 0x39, P5 ;  /* 0x000000393800780c */ /* 0x040fe40002fa1670 */
[----:B------:R-:W-:Y:S02]  /*372e0*/  FSEL R53, R37, -INF , !P4 ;  /* 0xff80000025357808 */ /* 0x000fe40006000000 */
[----:B------:R-:W-:Y:S02]  /*372f0*/  ISETP.LT.OR P6, PT, R56, 0x3a, P6 ;  /* 0x0000003a3800780c */ /* 0x000fe400037c1670 */
[----:B------:R-:W-:Y:S01]  /*37300*/  FSEL R39, R39, -INF , !P5 ;  /* 0xff80000027277808 */ /* 0x000fe20006800000 */
[----:B------:R-:W3:Y:S01]  /*37310*/  LD.E R56, desc[UR4][R6.64+0x10] ;  /* 0x0000100406387980 */ /* 0x000ee2000c101900 */
[----:B------:R-:W-:-:S02]  /*37320*/  R2UR UR6, R4 ;  /* 0x00000000040672ca */ /* 0x000fc400000e0000 */
        /* <DEDUP_REMOVED lines=57> */
[----:B------:R-:W-:Y:S02]  /*376c0*/  FMUL.FTZ R37, R20, R11 ;  /* 0x0000000b14257220 */ /* 0x000fe40000410000 */
        /* <DEDUP_REMOVED lines=26> */
.L_x_6654:
[----:B------:R-:W-:Y:S05]  /*37870*/  BSYNC B2 ;  /* 0x0000000000027941 */ /* 0x000fea0003800000 */
.L_x_6653:
        /* <DEDUP_REMOVED lines=13> */
.L_x_6656:
[----:B------:R-:W-:Y:S05]  /*37950*/  BSYNC B2 ;  /* 0x0000000000027941 */ /* 0x000fea0003800000 */
.L_x_6655:
        /* <DEDUP_REMOVED lines=23> */
[-CC-:B------:R-:W-:Y:S01]  /*37ad0*/  FFMA.FTZ R9, R9, R11.reuse, -R14.reuse ;  /* 0x0000000b09097223 */ /* 0x180fe2000001080e */
[----:B------:R-:W0:Y:S01]  /*37ae0*/  MUFU.EX2 R49, R49 ;  /* 0x0000003100317308 */ /* 0x000e220000000800 */
[-CC-:B------:R-:W-:Y:S01]  /*37af0*/  FFMA.FTZ R50, R50, R11.reuse, -R14.reuse ;  /* 0x0000000b32327223 */ /* 0x180fe2000001080e */
[-C--:B------:R-:W-:Y:S01]  /*37b00*/  FFMA.FTZ R24, R24, R11.reuse, -R14 ;  /* 0x0000000b18187223 */ /* 0x080fe2000001080e */
[-C--:B------:R-:W-:Y:S01]  /*37b10*/  FFMA.FTZ R31, R31, R11.reuse, -R10 ;  /* 0x0000000b1f1f7223 */ /* 0x080fe2000001080a */
[-C--:B------:R-:W-:Y:S01]  /*37b20*/  FFMA.FTZ R8, R25, R11.reuse, -R14 ;  /* 0x0000000b19087223 */ /* 0x080fe2000001080e */
        /* <DEDUP_REMOVED lines=12> */
[-C--:B------:R-:W-:Y:S01]  /*37bf0*/  FFMA.FTZ R26, R26, R11.reuse, -R14 ;  /* 0x0000000b1a1a7223 */ /* 0x080fe2000001080e */
[-C--:B------:R-:W-:Y:S01]  /*37c00*/  FFMA.FTZ R10, R48, R11.reuse, -R10 ;  /* 0x0000000b300a7223 */ /* 0x080fe2000001080a */
        /* <DEDUP_REMOVED lines=9> */
[-CC-:B------:R-:W-:Y:S01]  /*37ca0*/  FFMA.FTZ R39, R39, R11.reuse, -R14.reuse ;  /* 0x0000000b27277223 */ /* 0x180fe2000001080e */
[----:B------:R-:W-:Y:S01]  /*37cb0*/  FFMA.FTZ R11, R54, R11, -R14 ;  /* 0x0000000b360b7223 */ /* 0x000fe2000001080e */
[----:B0-----:R-:W-:Y:S01]  /*37cc0*/  FADD.FTZ R15, R49, R20 ;  /* 0x00000014310f7221 */ /* 0x001fe20000010000 */
[----:B-1----:R-:W-:Y:S01]  /*37cd0*/  FADD.FTZ R14, R52, R21 ;  /* 0x00000015340e7221 */ /* 0x002fe20000010000 */
[----:B------:R-:W0:Y:S02]  /*37ce0*/  MUFU.EX2 R27, R27 ;  /* 0x0000001b001b7308 */ /* 0x000e240000000800 */
[----:B--2---:R-:W-:-:S06]  /*37cf0*/  FADD.FTZ R20, R60, R15 ;  /* 0x0000000f3c147221 */ /* 0x004fcc0000010000 */
[----:B------:R-:W-:Y:S01]  /*37d00*/  MUFU.EX2 R50, R50 ;  /* 0x0000003200327308 */ /* 0x000fe20000000800 */
[----:B---3--:R-:W-:-:S07]  /*37d10*/  FADD.FTZ R15, R161, R14 ;  /* 0x0000000ea10f7221 */ /* 0x008fce0000010000 */
        /* <DEDUP_REMOVED lines=11> */
[----:B------:R1:W-:Y:S08]  /*37dd0*/  MUFU.EX2 R174, R10 ;  /* 0x0000000a00ae7308 */ /* 0x0003f00000000800 */
[----:B------:R-:W2:Y:S01]  /*37de0*/  MUFU.EX2 R28, R28 ;  /* 0x0000001c001c7308 */ /* 0x000ea20000000800 */
[----:B-1----:R-:W-:Y:S01]  /*37df0*/  FADD.FTZ R10, R50, R15 ;  /* 0x0000000f320a7221 */ /* 0x002fe20000010000 */
[----:B0-----:R-:W-:-:S03]  /*37e00*/  FADD.FTZ R8, R38, R9 ;  /* 0x0000000926087221 */ /* 0x001fc60000010000 */
[----:B------:R-:W-:-:S03]  /*37e10*/  FADD.FTZ R10, R163, R10 ;  /* 0x0000000aa30a7221 */ /* 0x000fc60000010000 */
[----:B------:R-:W0:Y:S01]  /*37e20*/  MUFU.EX2 R25, R40 ;  /* 0x0000002800197308 */ /* 0x000e220000000800 */
[----:B------:R-:W-:-:S04]  /*37e30*/  FADD.FTZ R15, R165, R10 ;  /* 0x0000000aa50f7221 */ /* 0x000fc80000010000 */
[----:B------:R-:W-:-:S03]  /*37e40*/  FADD.FTZ R15, R26, R15 ;  /* 0x0000000f1a0f7221 */ /* 0x000fc60000010000 */
        /* <DEDUP_REMOVED lines=63> */
[----:B------:R3:W-:Y:S04]  /*38240*/  STSM.16.M88.4 [R14], R160 ;  /* 0x000000a00e007844 */ /* 0x0007e80000000200 */
        /* <DEDUP_REMOVED lines=195> */
[----:B--2---:R-:W-:Y:S02]  /*38e80*/  FMUL.FTZ R35, R35, R6 ;  /* 0x0000000623237220 */ /* 0x004fe40000410000 */
        /* <DEDUP_REMOVED lines=70> */
[----:B------:R2:W-:Y:S04]  /*392f0*/  ST.E desc[UR4][R8.64+0xa8], R15 ;  /* 0x0000a80f08007985 */ /* 0x0005e8000c101904 */
[----:B------:R-:W-:Y:S04]  /*39300*/  ST.E desc[UR18][R8.64+0xf4], R31 ;  /* 0x0000f41f08007985 */ /* 0x000fe8000c101912 */
[----:B------:R-:W-:Y:S04]  /*39310*/  ST.E desc[UR10][R8.64+0x114], R21 ;  /* 0x0001141508007985 */ /* 0x000fe8000c10190a */
[----:B------:R-:W-:Y:S04]  /*39320*/  ST.E desc[UR12][R8.64+0x120], R25 ;  /* 0x0001201908007985 */ /* 0x000fe8000c10190c */
[----:B------:R-:W-:Y:S04]  /*39330*/  ST.E desc[UR14][R8.64+0x124], R27 ;  /* 0x0001241b08007985 */ /* 0x000fe8000c10190e */
[----:B------:R-:W-:Y:S04]  /*39340*/  ST.E desc[UR16][R8.64+0x130], R29 ;  /* 0x0001301d08007985 */ /* 0x000fe8000c101910 */
[----:B------:R-:W-:Y:S04]  /*39350*/  ST.E desc[UR4][R8.64+0x1f4], R35 ;  /* 0x0001f42308007985 */ /* 0x000fe8000c101904 */
[----:B------:R0:W-:Y:S04]  /*39360*/  ST.E desc[UR4][R8.64+0xac], R7 ;  /* 0x0000ac0708007985 */ /* 0x0001e8000c101904 */
[----:B------:R1:W-:Y:S01]  /*39370*/  ST.E desc[UR4][R8.64+0xb8], R11 ;  /* 0x0000b80b08007985 */ /* 0x0003e2000c101904 */
[----:B--2---:R-:W-:-:S05]  /*39380*/  FMUL.FTZ R15, R37, R6 ;  /* 0x00000006250f7220 */ /* 0x004fca0000410000 */
[----:B------:R2:W-:Y:S04]  /*39390*/  ST.E desc[UR4][R8.64+0xbc], R15 ;  /* 0x0000bc0f08007985 */ /* 0x0005e8000c101904 */
[----:B------:R-:W0:Y:S02]  /*393a0*/  LD.E R6, desc[UR6][R8.64+0xc8] ;  /* 0x0000c80608067980 */ /* 0x000e24000c101900 */
[----:B0-----:R-:W-:-:S05]  /*393b0*/  FMUL.FTZ R7, R37, R6 ;  /* 0x0000000625077220 */ /* 0x001fca0000410000 */
[----:B------:R0:W-:Y:S04]  /*393c0*/  ST.E desc[UR4][R8.64+0xc8], R7 ;  /* 0x0000c80708007985 */ /* 0x0001e8000c101904 */
[----:B------:R-:W1:Y:S02]  /*393d0*/  LD.E R6, desc[UR6][R8.64+0xcc] ;  /* 0x0000cc0608067980 */ /* 0x000e64000c101900 */
[----:B-1----:R-:W-:-:S05]  /*393e0*/  FMUL.FTZ R11, R37, R6 ;  /* 0x00000006250b7220 */ /* 0x002fca0000410000 */
[----:B------:R1:W-:Y:S04]  /*393f0*/  ST.E desc[UR4][R8.64+0xcc], R11 ;  /* 0x0000cc0b08007985 */ /* 0x0003e8000c101904 */
[----:B------:R-:W2:Y:S02]  /*39400*/  LD.E R6, desc[UR6][R8.64+0xd8] ;  /* 0x0000d80608067980 */ /* 0x000ea4000c101900 */
        /* <DEDUP_REMOVED lines=100> */
[----:B------:R-:W-:Y:S04]  /*39a50*/  ST.E desc[UR4][R8.64+0x1dc], R15 ;  /* 0x0001dc0f08007985 */ /* 0x000fe8000c101904 */
        /* <DEDUP_REMOVED lines=9> */
[----:B------:R-:W2:Y:S02]  /*39af0*/  LD.E R6, desc[UR6][R8.64+0x1fc] ;  /* 0x0001fc0608067980 */ /* 0x000ea4000c101900 */
[----:B--2---:R-:W-:-:S05]  /*39b00*/  FMUL.FTZ R37, R37, R6 ;  /* 0x0000000625257220 */ /* 0x004fca0000410000 */
[----:B------:R2:W-:Y:S04]  /*39b10*/  ST.E desc[UR4][R8.64+0x1fc], R37 ;  /* 0x0001fc2508007985 */ /* 0x0005e8000c101904 */
[----:B0-----:R-:W3:Y:S04]  /*39b20*/  LDL.64 R6, [R12+0x88] ;  /* 0x000088000c067983 */ /* 0x001ee80000100a00 */
[----:B-1----:R-:W4:Y:S04]  /*39b30*/  LDL.64 R10, [R12] ;  /* 0x000000000c0a7983 */ /* 0x002f280000100a00 */
[----:B------:R-:W2:Y:S04]  /*39b40*/  LDL.64 R14, [R12+0x90] ;  /* 0x000090000c0e7983 */ /* 0x000ea80000100a00 */
[----:B---3--:R-:W3:Y:S04]  /*39b50*/  LD.E R25, desc[UR4][R6.64] ;  /* 0x0000000406197980 */ /* 0x008ee8000c101900 */
[----:B----4-:R-:W4:Y:S04]  /*39b60*/  LD.E R11, desc[UR6][R10.64] ;  /* 0x000000060a0b7980 */ /* 0x010f28000c101900 */
[----:B--2---:R-:W4:Y:S04]  /*39b70*/  LD.E.64 R8, desc[UR4][R14.64] ;  /* 0x000000040e087980 */ /* 0x004f28000c101b00 */
[----:B---3--:R-:W-:Y:S04]  /*39b80*/  ST.E desc[UR8][R6.64], R25 ;  /* 0x0000001906007985 */ /* 0x008fe8000c101908 */
[----:B------:R-:W2:Y:S04]  /*39b90*/  LD.E R21, desc[UR10][R6.64+0x4] ;  /* 0x0000040a06157980 */ /* 0x000ea8000c101900 */
[----:B--2---:R0:W-:Y:S04]  /*39ba0*/  ST.E desc[UR4][R6.64+0x4], R21 ;  /* 0x0000041506007985 */ /* 0x0041e8000c101904 */
[----:B------:R-:W2:Y:S04]  /*39bb0*/  LD.E R27, desc[UR6][R6.64+0x8] ;  /* 0x00000806061b7980 */ /* 0x000ea8000c101900 */
[----:B--2---:R1:W-:Y:S04]  /*39bc0*/  ST.E desc[UR4][R6.64+0x8], R27 ;  /* 0x0000081b06007985 */ /* 0x0043e8000c101904 */
[----:B------:R-:W2:Y:S04]  /*39bd0*/  LD.E R29, desc[UR6][R6.64+0xc] ;  /* 0x00000c06061d7980 */ /* 0x000ea8000c101900 */
[----:B--2---:R-:W-:Y:S04]  /*39be0*/  ST.E desc[UR4][R6.64+0xc], R29 ;  /* 0x00000c1d06007985 */ /* 0x004fe8000c101904 */
[----:B------:R-:W2:Y:S04]  /*39bf0*/  LD.E R15, desc[UR6][R6.64+0x10] ;  /* 0x00001006060f7980 */ /* 0x000ea8000c101900 */
[----:B--2---:R2:W-:Y:S04]  /*39c00*/  ST.E desc[UR4][R6.64+0x10], R15 ;  /* 0x0000100f06007985 */ /* 0x0045e8000c101904 */
[----:B0-----:R-:W3:Y:S04]  /*39c10*/  LD.E R21, desc[UR6][R6.64+0x14] ;  /* 0x0000140606157980 */ /* 0x001ee8000c101900 */
[----:B---3--:R0:W-:Y:S04]  /*39c20*/  ST.E desc[UR4][R6.64+0x14], R21 ;  /* 0x0000141506007985 */ /* 0x0081e8000c101904 */
[----:B------:R-:W3:Y:S04]  /*39c30*/  LD.E R25, desc[UR6][R6.64+0x18] ;  /* 0x0000180606197980 */ /* 0x000ee8000c101900 */
[----:B---3--:R3:W-:Y:S04]  /*39c40*/  ST.E desc[UR4][R6.64+0x18], R25 ;  /* 0x0000181906007985 */ /* 0x0087e8000c101904 */
[----:B-1----:R-:W4:Y:S04]  /*39c50*/  LD.E R27, desc[UR6][R6.64+0x1c] ;  /* 0x00001c06061b7980 */ /* 0x002f28000c101900 */
[----:B----4-:R1:W-:Y:S04]  /*39c60*/  ST.E desc[UR4][R6.64+0x1c], R27 ;  /* 0x00001c1b06007985 */ /* 0x0103e8000c101904 */
[----:B--2---:R-:W2:Y:S04]  /*39c70*/  LD.E R15, desc[UR6][R6.64+0x20] ;  /* 0x00002006060f7980 */ /* 0x004ea8000c101900 */
[----:B--2---:R2:W-:Y:S04]  /*39c80*/  ST.E desc[UR4][R6.64+0x20], R15 ;  /* 0x0000200f06007985 */ /* 0x0045e8000c101904 */
[----:B0-----:R-:W4:Y:S04]  /*39c90*/  LD.E R21, desc[UR6][R6.64+0x24] ;  /* 0x0000240606157980 */ /* 0x001f28000c101900 */
[----:B----4-:R0:W-:Y:S04]  /*39ca0*/  ST.E desc[UR4][R6.64+0x24], R21 ;  /* 0x0000241506007985 */ /* 0x0101e8000c101904 */
[----:B---3--:R-:W3:Y:S04]  /*39cb0*/  LD.E R25, desc[UR6][R6.64+0x28] ;  /* 0x0000280606197980 */ /* 0x008ee8000c101900 */
        /* <DEDUP_REMOVED lines=228> */
[----:B--2---:R-:W-:Y:S04]  /*3ab00*/  ST.E desc[UR4][R6.64+0x1f0], R15 ;  /* 0x0001f00f06007985 */ /* 0x004fe8000c101904 */
[----:B0-----:R-:W2:Y:S04]  /*3ab10*/  LD.E R21, desc[UR6][R6.64+0x1f4] ;  /* 0x0001f40606157980 */ /* 0x001ea8000c101900 */
[----:B--2---:R-:W-:Y:S04]  /*3ab20*/  ST.E desc[UR4][R6.64+0x1f4], R21 ;  /* 0x0001f41506007985 */ /* 0x004fe8000c101904 */
[----:B---3--:R-:W2:Y:S01]  /*3ab30*/  LD.E R25, desc[UR6][R6.64+0x1f8] ;  /* 0x0001f80606197980 */ /* 0x008ea2000c101900 */
[----:B------:R-:W-:-:S02]  /*3ab40*/  R2UR UR30, R4 ;  /* 0x00000000041e72ca */ /* 0x000fc400000e0000 */
[C---:B------:R-:W-:Y:S02]  /*3ab50*/  R2UR UR31, R5.reuse ;  /* 0x00000000051f72ca */ /* 0x040fe400000e0000 */
[C---:B------:R-:W-:Y:S02]  /*3ab60*/  R2UR UR28, R4.reuse ;  /* 0x00000000041c72ca */ /* 0x040fe400000e0000 */
[C---:B------:R-:W-:Y:S02]  /*3ab70*/  R2UR UR29, R5.reuse ;  /* 0x00000000051d72ca */ /* 0x040fe400000e0000 */
[C---:B------:R-:W-:Y:S02]  /*3ab80*/  R2UR UR26, R4.reuse ;  /* 0x00000000041a72ca */ /* 0x040fe400000e0000 */
[----:B------:R-:W-:Y:S01]  /*3ab90*/  R2UR UR27, R5 ;  /* 0x00000000051b72ca */ /* 0x000fe200000e0000 */
[----:B--2---:R0:W-:Y:S04]  /*3aba0*/  ST.E desc[UR4][R6.64+0x1f8], R25 ;  /* 0x0001f81906007985 */ /* 0x0041e8000c101904 */
[----:B-1----:R-:W2:Y:S01]  /*3abb0*/  LD.E R27, desc[UR6][R6.64+0x1fc] ;  /* 0x0001fc06061b7980 */ /* 0x002ea2000c101900 */
        /* <DEDUP_REMOVED lines=26> */
[----:B0-----:R-:W2:Y:S04]  /*3ad60*/  LD.E R25, desc[UR28][R6.64+0x4] ;  /* 0x0000041c06197980 */ /* 0x001ea8000c101900 */
[----:B------:R-:W2:Y:S04]  /*3ad70*/  LD.E R26, desc[UR26][R6.64+0x8] ;  /* 0x0000081a061a7980 */ /* 0x000ea8000c101900 */
[----:B-1----:R-:W2:Y:S04]  /*3ad80*/  LD.E R27, desc[UR24][R6.64+0xc] ;  /* 0x00000c18061b7980 */ /* 0x002ea8000c101900 */
        /* <DEDUP_REMOVED lines=2475> */
.L_x_6658:
[----:B------:R-:W-:Y:S05]  /*44840*/  BSYNC B2 ;  /* 0x0000000000027941 */ /* 0x000fea0003800000 */
.L_x_6657:
[C---:B------:R-:W-:Y:S02]  /*44850*/  R2UR UR6, R4.reuse ;  /* 0x00000000040672ca */ /* 0x040fe400000e0000 */
[C---:B------:R-:W-:Y:S02]  /*44860*/  R2UR UR7, R5.reuse ;  /* 0x00000000050772ca */ /* 0x040fe400000e0000 */
[----:B------:R-:W-:Y:S02]  /*44870*/  R2UR UR4, R4 ;  /* 0x00000000040472ca */ /* 0x000fe400000e0000 */
[----:B------:R-:W-:-:S09]  /*44880*/  R2UR UR5, R5 ;  /* 0x00000000050572ca */ /* 0x000fd200000e0000 */
[----:B------:R-:W2:Y:S04]  /*44890*/  LD.E.64 R4, desc[UR6][R10.64+0x20] ;  /* 0x000020060a047980 */ /* 0x000ea8000c101b00 */
[----:B------:R-:W3:Y:S01]  /*448a0*/  LD.E R6, desc[UR4][R10.64+0xc] ;  /* 0x00000c040a067980 */ /* 0x000ee2000c101900 */
[----:B--2---:R-:W-:Y:S01]  /*448b0*/  MOV R5, R4 ;  /* 0x0000000400057202 */ /* 0x004fe20000000f00 */
[----:B------:R-:W-:-:S04]  /*448c0*/  IMAD.MOV.U32 R4, RZ, RZ, R13 ;  /* 0x000000ffff047224 */ /* 0x000fc800078e000d */
[----:B-----5:R-:W-:-:S05]  /*448d0*/  IMAD R5, R8, 0x8, R5 ;  /* 0x0000000808057824 */ /* 0x020fca00078e0205 */
[----:B---3--:R-:W-:-:S04]  /*448e0*/  PRMT R5, R6, 0x654, R5 ;  /* 0x0000065406057816 */ /* 0x008fc80000000005 */
[----:B------:R0:W-:Y:S02]  /*448f0*/  SYNCS.ARRIVE.TRANS64.RED.A1T0 RZ, [R5+URZ], RZ ;  /* 0x000000ff05ff79a7 */ /* 0x0001e4000810043f */
[----:B0-----:R-:W-:-:S04]  /*44900*/  IMAD.MOV.U32 R5, RZ, RZ, 0x0 ;  /* 0x00000000ff057424 */ /* 0x001fc800078e00ff */
[----:B------:R-:W-:Y:S05]  /*44910*/  RET.REL.NODEC R4 `(_ZN7cutlass13device_kernelIN5flash11enable_sm90INS1_16FlashAttnFwdSm90INS1_25CollectiveMainloopFwdSm90ILi2EN4cute5tupleIJNS5_1CILi1EEES8_S8_EEENS6_IJNS7_ILi64EEESA_SA_EEELi512ENS_10bfloat16_tEfNS_4arch4Sm90ELb0ELb1ELb1ELb1ELb1ELb0ELb1ELb0ELb0ELb1ELb1ELb0EEENS1_21CollectiveEpilogueFwdINS6_IJSA_NS7_ILi512EEESA_EEES9_SC_SE_Li256ELb1ELb1ELb1ELb0EEENS1_36VarlenDynamicPersistentTileSchedulerILi64ELi64ELi256ELi128ELb1ELb1ELb1ELb1ELb0ELb1EEEEEEEEEvNT_6ParamsE) ;  /* 0xfffffbb404b87950 */ /* 0x000fea0003c3ffff */
.L_x_6629:
[----:B0-----:R0:W1:Y:S02]  /*44920*/  SYNCS.PHASECHK.TRANS64.TRYWAIT P0, [R9+URZ], R24 ;  /* 0x00000018090075a7 */ /* 0x001064000800017f */
[----:B-1----:R-:W-:Y:S05]  /*44930*/  @!P0 NANOSLEEP.SYNCS 0x989680 ;  /* 0x009896800000895d */ /* 0x002fea0003900000 */
[----:B------:R-:W1:Y:S02]  /*44940*/  @!P0 SYNCS.PHASECHK.TRANS64 P0, [R9+URZ], R24 ;  /* 0x00000018090085a7 */ /* 0x000e64000800007f */
[----:B-1----:R-:W-:Y:S05]  /*44950*/  @!P0 BRA `(.L_x_6629) ;  /* 0xfffffffc00f08947 */ /* 0x002fea000383ffff */
[----:B------:R-:W-:Y:S05]  /*44960*/  BRA `(.L_x_6628) ;  /* 0xfffffee400e87947 */ /* 0x000fea000383ffff */
.L_x_6636:
[----:B0-----:R0:W1:Y:S02]  /*44970*/  SYNCS.PHASECHK.TRANS64.TRYWAIT P0, [R56+URZ], R57 ;  /* 0x00000039380075a7 */ /* 0x001064000800017f */
[----:B-1----:R-:W-:Y:S05]  /*44980*/  @!P0 NANOSLEEP.SYNCS 0x989680 ;  /* 0x009896800000895d */ /* 0x002fea0003900000 */
[----:B------:R-:W1:Y:S02]  /*44990*/  @!P0 SYNCS.PHASECHK.TRANS64 P0, [R56+URZ], R57 ;  /* 0x00000039380085a7 */ /* 0x000e64000800007f */
[----:B-1----:R-:W-:Y:S05]  /*449a0*/  @!P0 BRA `(.L_x_6636) ;  /* 0xfffffffc00f08947 */ /* 0x002fea000383ffff */
[----:B------:R-:W-:Y:S05]  /*449b0*/  BRA `(.L_x_6635) ;  /* 0xfffffeec00bc7947 */ /* 0x000fea000383ffff */
.L_x_6659:
        /* <DEDUP_REMOVED lines=12> */
.L_x_15753:


//--------------------- .text._ZN7cutlass13device_kernelIN5flash11enable_sm90INS1_16FlashAttnFwdSm90INS1_25CollectiveMainloopFwdSm90ILi2EN4cute5tupleIJNS5_1CILi1EEES8_S8_EEENS6_IJNS7_ILi64EEESA_SA_EEELi512ENS_10bfloat16_tEfNS_4arch4Sm90ELb0ELb1ELb1ELb1ELb1ELb1ELb1ELb0ELb0ELb1ELb1ELb0EEENS1_21CollectiveEpilogueFwdINS6_IJSA_NS7_ILi512EEESA_EEES9_SC_SE_Li256ELb1ELb1ELb1ELb0EEENS1_36VarlenDynamicPersistentTileSchedulerILi64ELi64ELi256ELi128ELb1ELb1ELb1ELb1ELb0ELb1EEEEEEEEEvNT_6ParamsE --------------------------
	.section	.text._ZN7cutlass13device_kernelIN5flash11enable_sm90INS1_16FlashAttnFwdSm90INS1_25CollectiveMainloopFwdSm90ILi2EN4cute5tupleIJNS5_1CILi1EEES8_S8_EEENS6_IJNS7_ILi64EEESA_SA_EEELi512ENS_10bfloat16_tEfNS_4arch4Sm90ELb0ELb1ELb1ELb1ELb1ELb1ELb1ELb0ELb0ELb1ELb1ELb0EEENS1_21CollectiveEpilogueFwdINS6_IJSA_NS7_ILi512EEESA_EEES9_SC_SE_Li256ELb1ELb1ELb1ELb0EEENS1_36VarlenDynamicPersistentTileSchedulerILi64ELi64ELi256ELi128ELb1ELb1ELb1ELb1ELb0ELb1EEEEEEEEEvNT_6ParamsE,"ax",@progbits
	.align	128
.text._ZN7cutlass13device_kernelIN5flash11enable_sm90INS1_16FlashAttnFwdSm90INS1_25CollectiveMainloopFwdSm90ILi2EN4cute5tupleIJNS5_1CILi1EEES8_S8_EEENS6_IJNS7_ILi64EEESA_SA_EEELi512ENS_10bfloat16_tEfNS_4arch4Sm90ELb0ELb1ELb1ELb1ELb1ELb1ELb1ELb0ELb0ELb1ELb1ELb0EEENS1_21CollectiveEpilogueFwdINS6_IJSA_NS7_ILi512EEESA_EEES9_SC_SE_Li256ELb1ELb1ELb1ELb0EEENS1_36VarlenDynamicPersistentTileSchedulerILi64ELi64ELi256ELi128ELb1ELb1ELb1ELb1ELb0ELb1EEEEEEEEEvNT_6ParamsE:
        .type           _ZN7cutlass13device_kernelIN5flash11enable_sm90INS1_16FlashAttnFwdSm90INS1_25CollectiveMainloopFwdSm90ILi2EN4cute5tupleIJNS5_1CILi1EEES8_S8_EEENS6_IJNS7_ILi64EEESA_SA_EEELi512ENS_10bfloat16_tEfNS_4arch4Sm90ELb0ELb1ELb1ELb1ELb1ELb1ELb1ELb0ELb0ELb1ELb1ELb0EEENS1_21CollectiveEpilogueFwdINS6_IJSA_NS7_ILi512EEESA_EEES9_SC_SE_Li256ELb1ELb1ELb1ELb0EEENS1_36VarlenDynamicPersistentTileSchedulerILi64ELi64ELi256ELi128ELb1ELb1ELb1ELb1ELb0ELb1EEEEEEEEEvNT_6ParamsE,@function
        .size           _ZN7cutlass13device_kernelIN5flash11enable_sm90INS1_16FlashAttnFwdSm90INS1_25CollectiveMainloopFwdSm90ILi2EN4cute5tupleIJNS5_1CILi1EEES8_S8_EEENS6_IJNS7_ILi64EEESA_SA_EEELi512ENS_10bfloat16_tEfNS_4arch4Sm90ELb0ELb1ELb1ELb1ELb1ELb1ELb1ELb0ELb0ELb1ELb1ELb0EEENS1_21CollectiveEpilogueFwdINS6_IJSA_NS7_ILi512EEESA_EEES9_SC_SE_Li256ELb1ELb1ELb1ELb0EEENS1_36VarlenDynamicPersistentTileSchedulerILi64ELi64ELi256ELi128ELb1ELb1ELb1ELb1ELb0ELb1EEEEEEEEEvNT_6ParamsE,(.L_x_15755 - _ZN7cutlass13device_kernelIN5flash11enable_sm90INS1_16FlashAttnFwdSm90INS1_25CollectiveMainloopFwdSm90ILi2EN4cute5tupleIJNS5_1CILi1EEES8_S8_EEENS6_IJNS7_ILi64EEESA_SA_EEELi512ENS_10bfloat16_tEfNS_4arch4Sm90ELb0ELb1ELb1ELb1ELb1ELb1ELb1ELb0ELb0ELb1ELb1ELb0EEENS1_21CollectiveEpilogueFwdINS6_IJSA_NS7_ILi512EEESA_EEES9_SC_SE_Li256ELb1ELb1ELb1ELb0EEENS1_36VarlenDynamicPersistentTileSchedulerILi64ELi64ELi256ELi128ELb1ELb1ELb1ELb1ELb0ELb1EEEEEEEEEvNT_6ParamsE)
        .other          _ZN7cutlass13device_kernelIN5flash11enable_sm90INS1_16FlashAttnFwdSm90INS1_25CollectiveMainloopFwdSm90ILi2EN4cute5tupleIJNS5_1CILi1EEES8_S8_EEENS6_IJNS7_ILi64EEESA_SA_EEELi512ENS_10bfloat16_tEfNS_4arch4Sm90ELb0ELb1ELb1ELb1ELb1ELb1ELb1ELb0ELb0ELb1ELb1ELb0EEENS1_21CollectiveEpilogueFwdINS6_IJSA_NS7_ILi512EEESA_EEES9_SC_SE_Li256ELb1ELb1ELb1ELb0EEENS1_36VarlenDynamicPersistentTileSchedulerILi64ELi64ELi256ELi128ELb1ELb1ELb1ELb1ELb0ELb1EEEEEEEEEvNT_6ParamsE,@"STO_CUDA_ENTRY STV_DEFAULT"
_ZN7cutlass13device_kernelIN5flash11enable_sm90INS1_16FlashAttnFwdSm90INS1_25CollectiveMainloopFwdSm90ILi2EN4cute5tupleIJNS5_1CILi1EEES8_S8_EEENS6_IJNS7_ILi64EEESA_SA_EEELi512ENS_10bfloat16_tEfNS_4arch4Sm90ELb0ELb1ELb1ELb1ELb1ELb1ELb1ELb0ELb0ELb1ELb1ELb0EEENS1_21CollectiveEpilogueFwdINS6_IJSA_NS7_ILi512EEESA_EEES9_SC_SE_Li256ELb1ELb1ELb1ELb0EEENS1_36VarlenDynamicPersistentTileSchedulerILi64ELi64ELi256ELi128ELb1ELb1ELb1ELb1ELb0ELb1EEEEEEEEEvNT_6ParamsE:
[----:B------:R-:W0:Y:S02]  /*0000*/  LDC R1, c[0x0][0x28] ;  /* 0x00000a00ff017b82 */ /* 0x000e240000000800 */
[----:B0-----:R-:W-:-:S05]  /*0010*/  VIADD R1, R1, 0xfffffb90 ;  /* 0xfffffb9001017836 */ /* 0x001fca0000000000 */
[----:B------:R-:W-:Y:S01]  /*0020*/  R2UR UR4, R1 ;  /* 0x00000000010472ca */ /* 0x000fe200000e0000 */
[----:B------:R-:W0:Y:S01]  /*0030*/  S2R R3, SR_TID.X ;  /* 0x0000000000037919 */ /* 0x000e220000002100 */
[----:B------:R-:W-:Y:S01]  /*0040*/  ELECT P0, URZ, PT ;  /* 0x00000000003f782f */ /* 0x000fe20003800000 */
[----:B------:R-:W-:Y:S01]  /*0050*/  BSSY B0, `(.L_x_6660) ;  /* 0x0000012000007945 */ /* 0x000fe20003800000 */
[----:B------:R-:W-:Y:S01]  /*0060*/  ULDC UR39, c[0x0][0x20] ;  /* 0x0000080000277ab9 */ /* 0x000fe20000000800 */
[----:B------:R-:W-:-:S08]  /*0070*/  ULDC UR42, c[0x0][0x24] ;  /* 0x00000900002a7ab9 */ /* 0x000fd00000000800 */
[----:B------:R-:W-:-:S04]  /*0080*/  UIADD3 UR39, UP0, UR4, UR39, URZ ;  /* 0x0000002704277290 */ /* 0x000fc8000ff1e03f */
[----:B------:R-:W-:Y:S01]  /*0090*/  UIADD3.X UR42, URZ, UR42, URZ, UP0, !UPT ;  /* 0x0000002a3f2a7290 */ /* 0x000fe200087fe43f */
        /* <DEDUP_REMOVED lines=13> */
.L_x_6661:
[----:B------:R-:W-:Y:S05]  /*0170*/  BSYNC B0 ;  /* 0x0000000000007941 */ /* 0x000fea0003800000 */
.L_x_6660:
        /* <DEDUP_REMOVED lines=17> */
[----:B------:R-:W-:Y:S01]  /*0290*/  @UP0 USHF.L.U32 UR6, UR6, 0x1, URZ ;  /* 0x0000000106060899 */ /* 0x000fe2000800063f */
[----:B------:R-:W-:-:S03]  /*02a0*/  VOTEU.ANY UP0, P0 ;  /* 0x00000000003f7886 */ /* 0x000fc60000000100 */
[----:B------:R-:W-:Y:S01]  /*02b0*/  UISETP.NE.AND UP3, UPT, UR38, URZ, UPT ;  /* 0x0000003f2600728c */ /* 0x000fe2000bf65270 */
[----:B------:R-:W0:Y:S02]  /*02c0*/  FENCE.VIEW.ASYNC.S ;  /* 0x00000000000073c6 */ /* 0x000e240000000000 */
[----:B0-----:R0:W1:Y:S01]  /*02d0*/  @UP0 SYNCS.EXCH.64 URZ, [UR8+0x38800], UR4 ;  /* 0x03880004083f05b2 */ /* 0x0010620008000100 */
[----:B------:R-:W-:Y:S01]  /*02e0*/  UP2UR UR61, UPR, URZ, 0x8 ;  /* 0x000000083f3d7883 */ /* 0x000fe20008000000 */
[----:B------:R0:W2:Y:S03]  /*02f0*/  @UP1 SYNCS.EXCH.64 URZ, [UR8+0x38810], UR4 ;  /* 0x03881004083f15b2 */ /* 0x0000a60008000100 */
[----:B------:R0:W3:Y:S01]  /*0300*/  @UP2 SYNCS.EXCH.64 URZ, [UR8+0x38820], UR6 ;  /* 0x03882006083f25b2 */ /* 0x0000e20008000100 */
[----:B------:R-:W-:Y:S07]  /*0310*/  @P1 BRA `(.L_x_6662) ;  /* 0x0000000000381947 */ /* 0x000fee0003800000 */
        /* <DEDUP_REMOVED lines=14> */
.L_x_6662:
        /* <DEDUP_REMOVED lines=22> */
.L_x_6663:
        /* <DEDUP_REMOVED lines=18> */
.L_x_6664:
        /* <DEDUP_REMOVED lines=22> */
.L_x_6665:
        /* <DEDUP_REMOVED lines=22> */
.L_x_6666:
[----:B------:R-:W-:Y:S01]  /*0940*/  UISETP.NE.AND UP0, UPT, UR38, URZ, UPT ;  /* 0x0000003f2600728c */ /* 0x000fe2000bf05270 */
[----:B------:R-:W-:Y:S01]  /*0950*/  NOP ;  /* 0x0000000000007918 */ /* 0x000fe20000000000 */
[----:B------:R-:W-:Y:S01]  /*0960*/  UMOV UR60, 0x1 ;  /* 0x00000001003c7882 */ /* 0x000fe20000000000 */
[----:B------:R-:W-:Y:S01]  /*0970*/  ULDC.64 UR36, c[0x0][0x208] ;  /* 0x0000820000247ab9 */ /* 0x000fe20000000a00 */
[----:B------:R-:W-:Y:S01]  /*0980*/  USEL UR60, UR60, 0x2, !UP0 ;  /* 0x000000023c3c7887 */ /* 0x000fe2000c000000 */
[----:B------:R-:W-:Y:S01]  /*0990*/  BSSY B9, `(.L_x_6667) ;  /* 0x00038bd000097945 */ /* 0x000fe20003800000 */
[----:B0123--:R-:W-:Y:S01]  /*09a0*/  BAR.SYNC.DEFER_BLOCKING 0x0 ;  /* 0x0000000000007b1d */ /* 0x00ffe20000010000 */
[----:B------:R-:W-:-:S13]  /*09b0*/  PLOP3.LUT P0, PT, PT, PT, UP0, 0x40, 0x0 ;  /* 0x000000000000781c */ /* 0x000fda0003f0e808 */
[----:B------:R-:W-:Y:S05]  /*09c0*/  @P0 BRA `(.L_x_6668) ;  /* 0x000002f000f40947 */ /* 0x000fea0003800000 */
.L_x_6669:
[----:B------:R-:W-:-:S08]  /*09d0*/  NOP ;  /* 0x0000000000007918 */ /* 0x000fd00000000000 */
[----:B------:R-:W0:Y:S02]  /*09e0*/  USETMAXREG.TRY_ALLOC.CTAPOOL UP0, 0xe8 ;  /* 0x000000e8000079c8 */ /* 0x000e240008000600 */
[----:B0-----:R-:W-:-:S13]  /*09f0*/  PLOP3.LUT P0, PT, PT, PT, UP0, 0x80, 0x0 ;  /* 0x000000000000781c */ /* 0x001fda0003f0f008 */
[----:B------:R-:W-:Y:S05]  /*0a00*/  @!P0 BRA `(.L_x_6669) ;  /* 0xfffffffc00f08947 */ /* 0x000fea000383ffff */
[----:B------:R-:W0:Y:S01]  /*0a10*/  S2R R0, SR_TID.X ;  /* 0x0000000000007919 */ /* 0x000e220000002100 */
[----:B------:R-:W1:Y:S01]  /*0a20*/  S2UR UR4, SR_CgaCtaId ;  /* 0x00000000000479c3 */ /* 0x000e620000008800 */
[----:B------:R-:W-:Y:S04]  /*0a30*/  STL.64 [R1+0x1c8], RZ ;  /* 0x0001c8ff01007387 */ /* 0x000fe80000100a00 */
[----:B------:R-:W-:Y:S04]  /*0a40*/  STL [R1+0x1d0], RZ ;  /* 0x0001d0ff01007387 */ /* 0x000fe80000100800 */
[----:B------:R-:W-:Y:S01]  /*0a50*/  STL [R1+0x1d4], RZ ;  /* 0x0001d4ff01007387 */ /* 0x000fe20000100800 */
[----:B-1----:R-:W-:Y:S01]  /*0a60*/  IMAD.U32 R155, RZ, RZ, UR4 ;  /* 0x00000004ff9b7e24 */ /* 0x002fe2000f8e00ff */
[----:B------:R-:W-:Y:S01]  /*0a70*/  ULDC UR4, c[0x0][0xd3c] ;  /* 0x00034f0000047ab9 */ /* 0x000fe20000000800 */
[----:B0-----:R-:W-:-:S04]  /*0a80*/  SHF.R.U32.HI R2, RZ, 0x7, R0 ;  /* 0x00000007ff027819 */ /* 0x001fc80000011600 */
[----:B------:R-:W-:Y:S02]  /*0a90*/  ISETP.NE.AND P0, PT, R2, 0x1, PT ;  /* 0x000000010200780c */ /* 0x000fe40003f05270 */
[----:B------:R-:W-:-:S04]  /*0aa0*/  MOV R2, 0x400 ;  /* 0x0000040000027802 */ /* 0x000fc80000000f00 */
[----:B------:R-:W-:-:S07]  /*0ab0*/  LEA R2, R155, R2, 0x18 ;  /* 0x000000029b027211 */ /* 0x000fce00078ec0ff */
[----:B------:R-:W-:Y:S06]  /*0ac0*/  @!P0 BAR.ARV 0x8, 0x100 ;  /* 0x0204000000008b1d */ /* 0x000fec0000002000 */
[----:B------:R-:W-:-:S13]  /*0ad0*/  ISETP.GE.U32.AND P0, PT, R0, 0x100, PT ;  /* 0x000001000000780c */ /* 0x000fda0003f06070 */
[----:B------:R-:W-:Y:S08]  /*0ae0*/  @P0 BAR.ARV 0xf, 0x100 ;  /* 0x03c4000000000b1d */ /* 0x000ff00000002000 */
[----:B------:R-:W-:Y:S06]  /*0af0*/  BAR.SYNC.DEFER_BLOCKING 0x5, 0x180 ;  /* 0x0146000000007b1d */ /* 0x000fec0000010000 */
[----:B------:R-:W0:Y:S02]  /*0b00*/  LDS.128 R84, [R2+0x388d0] ;  /* 0x0388d00002547984 */ /* 0x000e240000000c00 */
[----:B------:R-:W-:Y:S06]  /*0b10*/  BAR.ARV 0x4, 0x180 ;  /* 0x0106000000007b1d */ /* 0x000fec0000002000 */
[----:B0-----:R-:W-:-:S13]  /*0b20*/  ISETP.GE.AND P0, PT, R87, UR4, PT ;  /* 0x0000000457007c0c */ /* 0x001fda000bf06270 */
[----:B------:R-:W-:Y:S05]  /*0b30*/  @P0 BRA `(.L_x_6670) ;  /* 0x0000038800880947 */ /* 0x000fea0003800000 */
[----:B------:R-:W-:Y:S01]  /*0b40*/  VIADD R221, R0, 0xffffff80 ;  /* 0xffffff8000dd7836 */ /* 0x000fe20000000000 */
[----:B------:R-:W0:Y:S01]  /*0b50*/  S2UR UR4, SR_SWINHI ;  /* 0x00000000000479c3 */ /* 0x000e220000002f00 */
[----:B------:R-:W-:Y:S01]  /*0b60*/  R2UR UR40, R2 ;  /* 0x00000000022872ca */ /* 0x000fe200000e0000 */
[----:B------:R-:W-:Y:S02]  /*0b70*/  IMAD.MOV.U32 R161, RZ, RZ, 0x2 ;  /* 0x00000002ffa17424 */ /* 0x000fe400078e00ff */
[----:B------:R-:W-:Y:S01]  /*0b80*/  SHF.R.S32.HI R0, RZ, 0x1f, R221 ;  /* 0x0000001fff007819 */ /* 0x000fe200000114dd */
[----:B------:R-:W-:Y:S02]  /*0b90*/  IMAD.MOV.U32 R156, RZ, RZ, RZ ;  /* 0x000000ffff9c7224 */ /* 0x000fe400078e00ff */
[----:B------:R-:W-:Y:S01]  /*0ba0*/  IMAD.MOV.U32 R158, RZ, RZ, RZ ;  /* 0x000000ffff9e7224 */ /* 0x000fe200078e00ff */
[CC--:B------:R-:W-:Y:S02]  /*0bb0*/  LEA.HI R5, R0.reuse, R221.reuse, RZ, 0x7 ;  /* 0x000000dd00057211 */ /* 0x0c0fe400078f38ff */
[----:B------:R-:W-:-:S02]  /*0bc0*/  LEA.HI R3, R0, R221, RZ, 0x4 ;  /* 0x000000dd00037211 */ /* 0x000fc400078f20ff */
[----:B------:R-:W-:Y:S02]  /*0bd0*/  LOP3.LUT R4, R5, 0xffffff80, RZ, 0xc0, !PT ;  /* 0xffffff8005047812 */ /* 0x000fe400078ec0ff */
[CC--:B------:R-:W-:Y:S02]  /*0be0*/  LEA.HI R11, R0.reuse, R221.reuse, RZ, 0x2 ;  /* 0x000000dd000b7211 */ /* 0x0c0fe400078f10ff */
[CC--:B------:R-:W-:Y:S01]  /*0bf0*/  LEA.HI R13, R0.reuse, R221.reuse, RZ, 0x3 ;  /* 0x000000dd000d7211 */ /* 0x0c0fe200078f18ff */
[----:B------:R-:W-:Y:S01]  /*0c00*/  IMAD.IADD R6, R221, 0x1, -R4 ;  /* 0x00000001dd067824 */ /* 0x000fe200078e0a04 */
[----:B------:R-:W-:Y:S02]  /*0c10*/  LEA.HI R4, R0, R221, RZ, 0x5 ;  /* 0x000000dd00047211 */ /* 0x000fe400078f28ff */
[----:B------:R-:W-:Y:S02]  /*0c20*/  LOP3.LUT R0, R3, 0xfffffff0, RZ, 0xc0, !PT ;  /* 0xfffffff003007812 */ /* 0x000fe400078ec0ff */
[----:B------:R-:W-:-:S02]  /*0c30*/  SHF.R.S32.HI R7, RZ, 0x1f, R6 ;  /* 0x0000001fff077819 */ /* 0x000fc40000011406 */
[----:B------:R-:W-:Y:S01]  /*0c40*/  SHF.R.S32.HI R167, RZ, 0x5, R4 ;  /* 0x00000005ffa77819 */ /* 0x000fe20000011404 */
[----:B------:R-:W-:Y:S01]  /*0c50*/  IMAD.IADD R15, R221, 0x1, -R0 ;  /* 0x00000001dd0f7824 */ /* 0x000fe200078e0a00 */
[CC--:B------:R-:W-:Y:S01]  /*0c60*/  LEA.HI R8, R7.reuse, R6.reuse, RZ, 0x2 ;  /* 0x0000000607087211 */ /* 0x0c0fe200078f10ff */
[----:B------:R-:W-:Y:S01]  /*0c70*/  UMOV UR40, UR40 ;  /* 0x0000002800287c82 */ /* 0x000fe20008000000 */
[----:B0-----:R-:W-:Y:S01]  /*0c80*/  UMOV UR41, UR4 ;  /* 0x0000000400297c82 */ /* 0x001fe20008000000 */
[----:B------:R-:W-:Y:S02]  /*0c90*/  SHF.R.S32.HI R0, RZ, 0x4, R3 ;  /* 0x00000004ff007819 */ /* 0x000fe40000011403 */
[--C-:B------:R-:W-:Y:S01]  /*0ca0*/  SHF.R.S32.HI R9, RZ, 0x2, R8.reuse ;  /* 0x00000002ff097819 */ /* 0x100fe20000011408 */
[----:B------:R0:W-:Y:S01]  /*0cb0*/  STL [R1+0x468], R15 ;  /* 0x0004680f01007387 */ /* 0x0001e20000100800 */
[----:B------:R-:W-:Y:S02]  /*0cc0*/  SHF.R.S32.HI R10, RZ, 0x1f, R8 ;  /* 0x0000001fff0a7819 */ /* 0x000fe40000011408 */
[----:B------:R-:W-:-:S02]  /*0cd0*/  LEA.HI R7, R7, R6, RZ, 0x5 ;  /* 0x0000000607077211 */ /* 0x000fc400078f28ff */
[----:B------:R-:W-:Y:S02]  /*0ce0*/  LEA.HI R10, R10, R9, RZ, 0x3 ;  /* 0x000000090a0a7211 */ /* 0x000fe400078f18ff */
[----:B------:R-:W-:Y:S02]  /*0cf0*/  SHF.R.S32.HI R4, RZ, 0x1f, R4 ;  /* 0x0000001fff047819 */ /* 0x000fe40000011404 */
[----:B------:R-:W-:Y:S02]  /*0d00*/  LOP3.LUT R10, R10, 0xfffffff8, RZ, 0xc0, !PT ;  /* 0xfffffff80a0a7812 */ /* 0x000fe400078ec0ff */
[----:B------:R-:W-:Y:S02]  /*0d10*/  LEA.HI R3, R3, R0, RZ, 0x1 ;  /* 0x0000000003037211 */ /* 0x000fe400078f08ff */
[----:B------:R-:W-:Y:S01]  /*0d20*/  LOP3.LUT R12, R11, 0xfffffffc, RZ, 0xc0, !PT ;  /* 0xfffffffc0b0c7812 */ /* 0x000fe200078ec0ff */
[----:B------:R-:W-:Y:S01]  /*0d30*/  IMAD.IADD R10, R9, 0x1, -R10 ;  /* 0x00000001090a7824 */ /* 0x000fe200078e0a0a */
[----:B------:R-:W-:-:S02]  /*0d40*/  SHF.R.S32.HI R7, RZ, 0x5, R7 ;  /* 0x00000005ff077819 */ /* 0x000fc40000011407 */
[----:B------:R-:W-:Y:S01]  /*0d50*/  SHF.R.S32.HI R18, RZ, 0x2, R11 ;  /* 0x00000002ff127819 */ /* 0x000fe2000001140b */
[----:B------:R-:W-:Y:S01]  /*0d60*/  IMAD.IADD R20, R221, 0x1, -R12 ;  /* 0x00000001dd147824 */ /* 0x000fe200078e0a0c */
[----:B------:R-:W-:Y:S01]  /*0d70*/  LEA.HI R4, R4, R167, RZ, 0x2 ;  /* 0x000000a704047211 */ /* 0x000fe200078f10ff */
[----:B------:R-:W-:Y:S01]  /*0d80*/  IMAD R162, R7, 0x10, R10 ;  /* 0x0000001007a27824 */ /* 0x000fe200078e020a */
[----:B------:R-:W-:Y:S01]  /*0d90*/  LOP3.LUT R3, R3, 0x1ffffffe, RZ, 0xc0, !PT ;  /* 0x1ffffffe03037812 */ /* 0x000fe200078ec0ff */
[----:B------:R-:W-:Y:S01]  /*0da0*/  VIADD R7, R18, 0x20 ;  /* 0x0000002012077836 */ /* 0x000fe20000000000 */
[----:B------:R-:W-:Y:S01]  /*0db0*/  LOP3.LUT R9, R8, 0x7ffffffc, RZ, 0xc0, !PT ;  /* 0x7ffffffc08097812 */ /* 0x000fe200078ec0ff */
[----:B------:R-:W-:Y:S01]  /*0dc0*/  IMAD.SHL.U32 R16, R20, 0x8, RZ ;  /* 0x0000000814107824 */ /* 0x000fe200078e00ff */
[----:B------:R-:W-:Y:S01]  /*0dd0*/  SHF.R.S32.HI R19, RZ, 0x7, R5 ;  /* 0x00000007ff137819 */ /* 0x000fe20000011405 */
[----:B------:R-:W-:Y:S01]  /*0de0*/  IMAD.IADD R3, R0, 0x1, -R3 ;  /* 0x0000000100037824 */ /* 0x000fe200078e0a03 */
[----:B------:R-:W-:Y:S01]  /*0df0*/  LOP3.LUT R4, R4, 0x3ffffc, RZ, 0xc0, !PT ;  /* 0x003ffffc04047812 */ /* 0x000fe200078ec0ff */
[----:B------:R-:W-:Y:S01]  /*0e00*/  IMAD.IADD R9, R6, 0x1, -R9 ;  /* 0x0000000106097824 */ /* 0x000fe200078e0a09 */
[----:B------:R-:W-:Y:S01]  /*0e10*/  SHF.R.S32.HI R0, RZ, 0x3, R13 ;  /* 0x00000003ff007819 */ /* 0x000fe2000001140d */
[----:B0-----:R-:W-:Y:S01]  /*0e20*/  IMAD R15, R19, 0x100, R15 ;  /* 0x00000100130f7824 */ /* 0x001fe200078e020f */
[----:B------:R-:W-:Y:S01]  /*0e30*/  LEA.HI R5, R5, R19, RZ, 0x1 ;  /* 0x0000001305057211 */ /* 0x000fe200078f08ff */
[----:B------:R-:W-:Y:S01]  /*0e40*/  IMAD.IADD R4, R167, 0x1, -R4 ;  /* 0x00000001a7047824 */ /* 0x000fe200078e0a04 */
[----:B------:R-:W-:Y:S01]  /*0e50*/  LEA.HI R0, R20, R20, RZ, 0x1 ;  /* 0x0000001414007211 */ /* 0x000fe200078f08ff */
[----:B------:R-:W-:Y:S01]  /*0e60*/  VIADD R192, R16, 0xc0 ;  /* 0x000000c010c07836 */ /* 0x000fe20000000000 */
[----:B------:R-:W-:Y:S01]  /*0e70*/  SHF.R.S32.HI R6, RZ, 0x1f, R7 ;  /* 0x0000001fff067819 */ /* 0x000fe20000011407 */
[----:B------:R-:W-:Y:S01]  /*0e80*/  IMAD R15, R4, 0x10, R15 ;  /* 0x00000010040f7824 */ /* 0x000fe200078e020f */
[----:B------:R-:W-:Y:S01]  /*0e90*/  LOP3.LUT R5, R5, 0xfffffe, RZ, 0xc0, !PT ;  /* 0x00fffffe05057812 */ /* 0x000fe200078ec0ff */
[----:B------:R-:W-:Y:S01]  /*0ea0*/  IMAD.SHL.U32 R4, R7, 0x40, RZ ;  /* 0x0000004007047824 */ /* 0x000fe200078e00ff */
[----:B------:R-:W-:Y:S01]  /*0eb0*/  LOP3.LUT R0, R0, 0x1ffffffe, RZ, 0xc0, !PT ;  /* 0x1ffffffe00007812 */ /* 0x000fe200078ec0ff */
[----:B------:R-:W-:Y:S01]  /*0ec0*/  IMAD.SHL.U32 R22, R20, 0x4, RZ ;  /* 0x0000000414167824 */ /* 0x000fe200078e00ff */
[----:B------:R-:W-:Y:S01]  /*0ed0*/  LEA.HI R6, R6, R7, RZ, 0x3 ;  /* 0x0000000706067211 */ /* 0x000fe200078f18ff */
[----:B------:R-:W-:Y:S01]  /*0ee0*/  IMAD.SHL.U32 R7, R3, 0x8, RZ ;  /* 0x0000000803077824 */ /* 0x000fe200078e00ff */
[----:B------:R-:W-:Y:S01]  /*0ef0*/  LOP3.LUT R14, R13, 0xfffffff8, RZ, 0xc0, !PT ;  /* 0xfffffff80d0e7812 */ /* 0x000fe200078ec0ff */
[----:B------:R-:W-:Y:S01]  /*0f00*/  IMAD.IADD R5, R19, 0x1, -R5 ;  /* 0x0000000113057824 */ /* 0x000fe200078e0a05 */
[----:B------:R-:W-:Y:S01]  /*0f10*/  SHF.R.S32.HI R11, RZ, 0x1f, R11 ;  /* 0x0000001fff0b7819 */ /* 0x000fe2000001140b */
[----:B------:R-:W-:Y:S01]  /*0f20*/  IMAD.IADD R3, R20, 0x1, -R0 ;  /* 0x0000000114037824 */ /* 0x000fe200078e0a00 */
[----:B------:R-:W-:Y:S01]  /*0f30*/  LOP3.LUT R4, R4, 0x1c0, RZ, 0xc0, !PT ;  /* 0x000001c004047812 */ /* 0x000fe200078ec0ff */
[----:B------:R-:W-:Y:S01]  /*0f40*/  IMAD.SHL.U32 R6, R6, 0x40, RZ ;  /* 0x0000004006067824 */ /* 0x000fe200078e00ff */
[----:B------:R-:W-:Y:S01]  /*0f50*/  LEA.HI R11, R11, R18, RZ, 0x3 ;  /* 0x000000120b0b7211 */ /* 0x000fe200078f18ff */
[----:B------:R-:W-:Y:S01]  /*0f60*/  IMAD.IADD R221, R221, 0x1, -R14 ;  /* 0x00000001dddd7824 */ /* 0x000fe200078e0a0e */
[----:B------:R-:W-:Y:S01]  /*0f70*/  LOP3.LUT R0, R4, 0x38, R16, 0xf8, !PT ;  /* 0x0000003804007812 */ /* 0x000fe200078ef810 */
[----:B------:R-:W-:Y:S01]  /*0f80*/  IMAD.SHL.U32 R8, R5, 0x100, RZ ;  /* 0x0000010005087824 */ /* 0x000fe200078e00ff */
[----:B------:R-:W-:Y:S01]  /*0f90*/  SHF.R.S32.HI R5, RZ, 0x1f, R192 ;  /* 0x0000001fff057819 */ /* 0x000fe200000114c0 */
[----:B------:R-:W-:Y:S01]  /*0fa0*/  IMAD R25, R3, 0x8, R162 ;  /* 0x0000000803197824 */ /* 0x000fe200078e02a2 */
[----:B------:R-:W-:Y:S01]  /*0fb0*/  LOP3.LUT R11, R11, 0xfffffff8, RZ, 0xc0, !PT ;  /* 0xfffffff80b0b7812 */ /* 0x000fe200078ec0ff */
[----:B------:R-:W-:Y:S01]  /*0fc0*/  IMAD.SHL.U32 R166, R221, 0x8, RZ ;  /* 0x00000008dda67824 */ /* 0x000fe200078e00ff */
[----:B------:R-:W-:Y:S01]  /*0fd0*/  SHF.R.U32.HI R10, RZ, 0x3, R4 ;  /* 0x00000003ff0a7819 */ /* 0x000fe20000011604 */
[----:B------:R0:W-:Y:S01]  /*0fe0*/  STL [R1+0x464], R7 ;  /* 0x0004640701007387 */ /* 0x0001e20000100800 */
[----:B------:R-:W-:Y:S01]  /*0ff0*/  LOP3.LUT R6, R6, 0xfffffe00, RZ, 0xc0, !PT ;  /* 0xfffffe0006067812 */ /* 0x000fe200078ec0ff */
[----:B------:R-:W-:Y:S01]  /*1000*/  IMAD.U32 R160, R15, 0x40, R7 ;  /* 0x000000400fa07824 */ /* 0x000fe200078e0007 */
[----:B------:R-:W-:Y:S01]  /*1010*/  SHF.L.U64.HI R202, R192, 0x1, R5 ;  /* 0x00000001c0ca7819 */ /* 0x000fe20000010205 */
[----:B------:R-:W-:Y:S01]  /*1020*/  STL [R1+0x454], R25 ;  /* 0x0004541901007387 */ /* 0x000fe20000100800 */
[----:B------:R-:W-:Y:S01]  /*1030*/  VIADD R191, R16, 0xe0 ;  /* 0x000000e010bf7836 */ /* 0x000fe20000000000 */
[----:B------:R-:W-:Y:S01]  /*1040*/  LOP3.LUT R5, R6, R0, R10, 0xf6, !PT ;  /* 0x0000000006057212 */ /* 0x000fe200078ef60a */
[----:B------:R-:W-:Y:S01]  /*1050*/  VIADD R218, R166, 0x80 ;  /* 0x00000080a6da7836 */ /* 0x000fe20000000000 */
[----:B------:R-:W-:Y:S01]  /*1060*/  STL [R1+0x45c], R8 ;  /* 0x00045c0801007387 */ /* 0x000fe20000100800 */
[----:B------:R-:W-:Y:S01]  /*1070*/  IMAD.IADD R159, R18, 0x1, -R11 ;  /* 0x00000001129f7824 */ /* 0x000fe200078e0a0b */
[----:B------:R-:W-:Y:S01]  /*1080*/  SHF.R.S32.HI R4, RZ, 0x1f, R191 ;  /* 0x0000001fff047819 */ /* 0x000fe200000114bf */
[----:B0-----:R-:W-:Y:S01]  /*1090*/  IMAD.SHL.U32 R7, R9, 0x2, RZ ;  /* 0x0000000209077824 */ /* 0x001fe200078e00ff */
[----:B------:R-:W-:Y:S01]  /*10a0*/  SHF.R.S32.HI R14, RZ, 0x1f, R218 ;  /* 0x0000001fff0e7819 */ /* 0x000fe200000114da */
[C---:B------:R-:W-:Y:S01]  /*10b0*/  VIADD R215, R166.reuse, 0x140 ;  /* 0x00000140a6d77836 */ /* 0x040fe20000000000 */
[----:B------:R-:W-:Y:S01]  /*10c0*/  SHF.L.U64.HI R203, R191, 0x1, R4 ;  /* 0x00000001bfcb7819 */ /* 0x000fe20000010204 */
[C---:B------:R-:W-:Y:S01]  /*10d0*/  VIADD R217, R166.reuse, 0xc0 ;  /* 0x000000c0a6d97836 */ /* 0x040fe20000000000 */
[----:B------:R-:W-:Y:S01]  /*10e0*/  STL [R1+0x458], R6 ;  /* 0x0004580601007387 */ /* 0x000fe20000100800 */
[----:B------:R-:W-:Y:S01]  /*10f0*/  VIADD R11, R166, 0x1c0 ;  /* 0x000001c0a60b7836 */ /* 0x000fe20000000000 */
[----:B------:R-:W-:Y:S01]  /*1100*/  SHF.R.S32.HI R14, RZ, 0x1f, R215 ;  /* 0x0000001fff0e7819 */ /* 0x000fe200000114d7 */
[----:B------:R-:W-:Y:S01]  /*1110*/  IMAD.IADD R163, R7, 0x1, R8 ;  /* 0x0000000107a37824 */ /* 0x000fe200078e0208 */
[----:B------:R-:W-:Y:S01]  /*1120*/  SHF.R.S32.HI R13, RZ, 0x1f, R217 ;  /* 0x0000001fff0d7819 */ /* 0x000fe200000114d9 */
[----:B------:R-:W-:Y:S01]  /*1130*/  VIADD R165, R22, 0x10 ;  /* 0x0000001016a57836 */ /* 0x000fe20000000000 */
[----:B------:R-:W-:Y:S01]  /*1140*/  SHF.R.S32.HI R11, RZ, 0x1f, R11 ;  /* 0x0000001fff0b7819 */ /* 0x000fe2000001140b */
[C---:B------:R-:W-:Y:S01]  /*1150*/  VIADD R12, R166.reuse, 0x180 ;  /* 0x00000180a60c7836 */ /* 0x040fe20000000000 */
[----:B------:R0:W-:Y:S01]  /*1160*/  STL [R1+0x448], R20 ;  /* 0x0004481401007387 */ /* 0x0001e20000100800 */
[----:B------:R-:W-:Y:S01]  /*1170*/  IMAD R0, R5, 0x2, R2 ;  /* 0x0000000205007824 */ /* 0x000fe200078e0202 */
        /* <DEDUP_REMOVED lines=63> */
[C---:B------:R-:W-:Y:S01]  /*1570*/  VIADD R20, R163.reuse, 0x58 ;  /* 0x00000058a3147836 */ /* 0x040fe20000000000 */
[----:B------:R-:W-:Y:S01]  /*1580*/  SHF.R.S32.HI R4, RZ, 0x1f, R227 ;  /* 0x0000001fff047819 */ /* 0x000fe200000114e3 */
[C---:B0-----:R-:W-:Y:S01]  /*1590*/  VIADD R13, R163.reuse, 0x70 ;  /* 0x00000070a30d7836 */ /* 0x041fe20000000000 */
[----:B------:R-:W-:Y:S01]  /*15a0*/  SHF.R.S32.HI R3, RZ, 0x1f, R226 ;  /* 0x0000001fff037819 */ /* 0x000fe200000114e2 */
[C---:B------:R-:W-:Y:S01]  /*15b0*/  VIADD R10, R163.reuse, 0x88 ;  /* 0x00000088a30a7836 */ /* 0x040fe20000000000 */
[----:B------:R-:W-:Y:S01]  /*15c0*/  SHF.R.S32.HI R0, RZ, 0x1f, R225 ;  /* 0x0000001fff007819 */ /* 0x000fe200000114e1 */
[C---:B--2---:R-:W-:Y:S01]  /*15d0*/  VIADD R7, R163.reuse, 0xa0 ;  /* 0x000000a0a3077836 */ /* 0x044fe20000000000 */
[----:B------:R-:W-:Y:S01]  /*15e0*/  SHF.R.S32.HI R17, RZ, 0x1f, R16 ;  /* 0x0000001fff117819 */ /* 0x000fe20000011410 */
[C---:B------:R-:W-:Y:S01]  /*15f0*/  VIADD R224, R163.reuse, 0xe8 ;  /* 0x000000e8a3e07836 */ /* 0x040fe20000000000 */
[----:B------:R-:W-:Y:S01]  /*1600*/  SHF.R.S32.HI R164, RZ, 0x1f, R19 ;  /* 0x0000001fffa47819 */ /* 0x000fe20000011413 */
[----:B------:R-:W-:Y:S01]  /*1610*/  VIADD R223, R163, 0xf0 ;  /* 0x000000f0a3df7836 */ /* 0x000fe20000000000 */
[----:B------:R-:W-:Y:S01]  /*1620*/  SHF.L.U64.HI R198, R197, 0x1, R198 ;  /* 0x00000001c5c67819 */ /* 0x000fe200000102c6 */
[----:B------:R-:W-:Y:S01]  /*1630*/  VIADD R222, R163, 0xf8 ;  /* 0x000000f8a3de7836 */ /* 0x000fe20000000000 */
[----:B------:R-:W-:Y:S01]  /*1640*/  SHF.L.U64.HI R199, R196, 0x1, R199 ;  /* 0x00000001c4c77819 */ /* 0x000fe200000102c7 */
[----:B------:R-:W-:Y:S01]  /*1650*/  IMAD.WIDE R160, R160, R161, UR40 ;  /* 0x00000028a0a07e25 */ /* 0x000fe2000f8e02a1 */
[----:B------:R-:W-:-:S02]  /*1660*/  SHF.L.U64.HI R200, R195, 0x1, R200 ;  /* 0x00000001c3c87819 */ /* 0x000fc400000102c8 */
[----:B------:R-:W-:Y:S02]  /*1670*/  SHF.L.U64.HI R201, R194, 0x1, R201 ;  /* 0x00000001c2c97819 */ /* 0x000fe400000102c9 */
[----:B------:R-:W-:Y:S02]  /*1680*/  SHF.L.U64.HI R204, R189, 0x1, R204 ;  /* 0x00000001bdcc7819 */ /* 0x000fe400000102cc */
[----:B------:R-:W-:Y:S02]  /*1690*/  SHF.L.U64.HI R205, R188, 0x1, R205 ;  /* 0x00000001bccd7819 */ /* 0x000fe400000102cd */
[----:B------:R-:W-:Y:S02]  /*16a0*/  SHF.L.U64.HI R206, R187, 0x1, R206 ;  /* 0x00000001bbce7819 */ /* 0x000fe400000102ce */
[----:B------:R-:W-:Y:S02]  /*16b0*/  SHF.L.U64.HI R207, R186, 0x1, R207 ;  /* 0x00000001bacf7819 */ /* 0x000fe400000102cf */
[----:B------:R-:W-:-:S02]  /*16c0*/  SHF.L.U64.HI R208, R185, 0x1, R208 ;  /* 0x00000001b9d07819 */ /* 0x000fc400000102d0 */
[----:B------:R-:W-:Y:S02]  /*16d0*/  SHF.L.U64.HI R209, R184, 0x1, R209 ;  /* 0x00000001b8d17819 */ /* 0x000fe400000102d1 */
[----:B------:R-:W-:Y:S02]  /*16e0*/  SHF.L.U64.HI R210, R183, 0x1, R210 ;  /* 0x00000001b7d27819 */ /* 0x000fe400000102d2 */
[----:B------:R-:W-:Y:S02]  /*16f0*/  SHF.L.U64.HI R211, R182, 0x1, R211 ;  /* 0x00000001b6d37819 */ /* 0x000fe400000102d3 */
[----:B------:R-:W-:Y:S02]  /*1700*/  SHF.R.S32.HI R20, RZ, 0x1f, R20 ;  /* 0x0000001fff147819 */ /* 0x000fe40000011414 */
[----:B------:R-:W-:Y:S02]  /*1710*/  SHF.R.S32.HI R13, RZ, 0x1f, R13 ;  /* 0x0000001fff0d7819 */ /* 0x000fe4000001140d */
[----:B------:R-:W-:-:S02]  /*1720*/  SHF.R.S32.HI R10, RZ, 0x1f, R10 ;  /* 0x0000001fff0a7819 */ /* 0x000fc4000001140a */
[----:B------:R-:W-:Y:S02]  /*1730*/  SHF.R.S32.HI R7, RZ, 0x1f, R7 ;  /* 0x0000001fff077819 */ /* 0x000fe40000011407 */
[----:B------:R-:W-:Y:S02]  /*1740*/  SHF.R.S32.HI R4, RZ, 0x1f, R224 ;  /* 0x0000001fff047819 */ /* 0x000fe400000114e0 */
[----:B------:R-:W-:Y:S02]  /*1750*/  SHF.R.S32.HI R3, RZ, 0x1f, R223 ;  /* 0x0000001fff037819 */ /* 0x000fe400000114df */
[----:B------:R-:W-:-:S07]  /*1760*/  SHF.R.S32.HI R0, RZ, 0x1f, R222 ;  /* 0x0000001fff007819 */ /* 0x000fce00000114de */
.L_x_6904:
[----:B------:R-:W-:Y:S01]  /*1770*/  ULDC.64 UR4, c[0x0][0xb20] ;  /* 0x0002c80000047ab9 */ /* 0x000fe20000000a00 */
[----:B0-234-:R-:W0:Y:S01]  /*1780*/  LDC.64 R4, c[0x0][0xb00] ;  /* 0x0002c000ff047b82 */ /* 0x01de220000000a00 */
        /* <DEDUP_REMOVED lines=10> */
[----:B------:R-:W1:Y:S01]  /*1830*/  @P0 LDC.64 R8, c[0x0][0xb20] ;  /* 0x0002c800ff080b82 */ /* 0x000e620000000a00 */
        /* <DEDUP_REMOVED lines=36> */
.L_x_6671:
[----:B------:R-:W-:Y:S02]  /*1a80*/  IMAD.U32 R27, RZ, RZ, UR5 ;  /* 0x00000005ff1b7e24 */ /* 0x000fe4000f8e00ff */
[----:B------:R-:W-:Y:S01]  /*1a90*/  IMAD.U32 R29, RZ, RZ, UR4 ;  /* 0x00000004ff1d7e24 */ /* 0x000fe2000f8e00ff */
[----:B------:R-:W-:Y:S06]  /*1aa0*/  @!P2 BRA `(.L_x_6672) ;  /* 0x000000000010a947 */ /* 0x000fec0003800000 */
[----:B------:R-:W0:Y:S02]  /*1ab0*/  LDC.64 R4, c[0x0][0xb18] ;  /* 0x0002c600ff047b82 */ /* 0x000e240000000a00 */
[----:B0-----:R-:W-:-:S05]  /*1ac0*/  IMAD.WIDE R4, R87, 0x4, R4 ;  /* 0x0000000457047825 */ /* 0x001fca00078e0204 */
[----:B------:R0:W5:Y:S01]  /*1ad0*/  LDG.E R29, desc[UR36][R4.64] ;  /* 0x00000024041d7981 */ /* 0x000162000c1e1900 */
[----:B------:R-:W-:Y:S05]  /*1ae0*/  BRA `(.L_x_6673) ;  /* 0x0000000000107947 */ /* 0x000fea0003800000 */
.L_x_6672:
[----:B------:R-:W-:Y:S05]  /*1af0*/  @!P3 BRA `(.L_x_6673) ;  /* 0x00000000000cb947 */ /* 0x000fea0003800000 */
[----:B------:R-:W2:Y:S04]  /*1b00*/  LDG.E R0, desc[UR36][R4.64] ;  /* 0x0000002404007981 */ /* 0x000ea8000c1e1900 */
[----:B------:R-:W2:Y:S02]  /*1b10*/  LDG.E R29, desc[UR36][R4.64+0x4] ;  /* 0x00000424041d7981 */ /* 0x000ea4000c1e1900 */
[----:B--2---:R-:W-:-:S07]  /*1b20*/  IMAD.IADD R29, R29, 0x1, -R0 ;  /* 0x000000011d1d7824 */ /* 0x004fce00078e0a00 */
.L_x_6673:
        /* <DEDUP_REMOVED lines=47> */
.L_x_6676:
[----:B------:R-:W-:-:S13]  /*1e20*/  ISETP.NE.AND P0, PT, R5, 0x1, PT ;  /* 0x000000010500780c */ /* 0x000fda0003f05270 */
[----:B------:R-:W0:Y:S02]  /*1e30*/  @P0 LDC.64 R6, c[0x0][0xae0] ;  /* 0x0002b800ff060b82 */ /* 0x000e240000000a00 */
[----:B0-----:R-:W-:-:S05]  /*1e40*/  @P0 IMAD.HI.U32 R6, R0, R6, RZ ;  /* 0x0000000600060227 */ /* 0x001fca00078e00ff */
[----:B------:R-:W-:-:S07]  /*1e50*/  @P0 SHF.R.U32.HI R0, RZ, R7, R6 ;  /* 0x00000007ff000219 */ /* 0x000fce0000011606 */
.L_x_6677:
[----:B------:R-:W-:Y:S05]  /*1e60*/  BSYNC B0 ;  /* 0x0000000000007941 */ /* 0x000fea0003800000 */
.L_x_6675:
[----:B------:R-:W-:-:S05]  /*1e70*/  IMAD R3, R0, R5, R5 ;  /* 0x0000000500037224 */ /* 0x000fca00078e0205 */
[----:B------:R-:W-:-:S07]  /*1e80*/  VIMNMX R4, R4, R3, PT ;  /* 0x0000000304047248 */ /* 0x000fce0003fe0100 */
.L_x_6674:
        /* <DEDUP_REMOVED lines=25> */
.L_x_6680:
[----:B------:R-:W-:-:S13]  /*2020*/  ISETP.NE.AND P0, PT, R5, 0x1, PT ;  /* 0x000000010500780c */ /* 0x000fda0003f05270 */
[----:B------:R-:W0:Y:S02]  /*2030*/  @P0 LDC.64 R6, c[0x0][0xae0] ;  /* 0x0002b800ff060b82 */ /* 0x000e240000000a00 */
[----:B0-----:R-:W-:-:S05]  /*2040*/  @P0 IMAD.HI.U32 R6, R0, R6, RZ ;  /* 0x0000000600060227 */ /* 0x001fca00078e00ff */
[----:B------:R-:W-:-:S07]  /*2050*/  @P0 SHF.R.U32.HI R0, RZ, R7, R6 ;  /* 0x00000007ff000219 */ /* 0x000fce0000011606 */
.L_x_6681:
[----:B------:R-:W-:Y:S05]  /*2060*/  BSYNC B0 ;  /* 0x0000000000007941 */ /* 0x000fea0003800000 */
.L_x_6679:
[----:B------:R-:W-:-:S05]  /*2070*/  IMAD R0, R0, R5, RZ ;  /* 0x0000000500007224 */ /* 0x000fca00078e02ff */
[----:B------:R-:W-:-:S07]  /*2080*/  VIMNMX R3, R3, R0, !PT ;  /* 0x0000000003037248 */ /* 0x000fce0007fe0100 */
.L_x_6678:
[----:B------:R-:W-:Y:S01]  /*2090*/  SHF.R.S32.HI R0, RZ, 0x1f, R3 ;  /* 0x0000001fff007819 */ /* 0x000fe20000011403 */
[----:B------:R-:W-:Y:S01]  /*20a0*/  BSSY B0, `(.L_x_6682) ;  /* 0x0000028000007945 */ /* 0x000fe20003800000 */
[----:B------:R-:W-:Y:S02]  /*20b0*/  LOP3.LUT R220, R213, 0xff, RZ, 0xc0, !PT ;  /* 0x000000ffd5dc7812 */ /* 0x000fe400078ec0ff */
[----:B------:R-:W-:Y:S01]  /*20c0*/  LEA.HI R0, R0, R3, RZ, 0x6 ;  /* 0x0000000300007211 */ /* 0x000fe200078f30ff */
[----:B------:R-:W-:Y:S01]  /*20d0*/  IMAD.MOV.U32 R3, RZ, RZ, RZ ;  /* 0x000000ffff037224 */ /* 0x000fe200078e00ff */
        /* <DEDUP_REMOVED lines=36> */
.L_x_6683:
[----:B------:R-:W-:Y:S05]  /*2320*/  BSYNC B0 ;  /* 0x0000000000007941 */ /* 0x000fea0003800000 */
.L_x_6682:
[----:B------:R-:W-:-:S05]  /*2330*/  IMAD R0, R220, R3, R9 ;  /* 0x00000003dc007224 */ /* 0x000fca00078e0209 */
        /* <DEDUP_REMOVED lines=35> */
.L_x_6686:
[----:B------:R-:W-:Y:S05]  /*2570*/  BSYNC B6 ;  /* 0x0000000000067941 */ /* 0x000fea0003800000 */
.L_x_6685:
        /* <DEDUP_REMOVED lines=20> */
.L_x_6688:
[----:B------:R-:W-:Y:S05]  /*26c0*/  BSYNC B6 ;  /* 0x0000000000067941 */ /* 0x000fea0003800000 */
.L_x_6687:
[----:B------:R-:W-:Y:S01]  /*26d0*/  ULDC.64 UR4, c[0x0][0xaf0] ;  /* 0x0002bc0000047ab9 */ /* 0x000fe20000000a00 */
[----:B------:R-:W-:Y:S01]  /*26e0*/  IMAD.MOV.U32 R39, RZ, RZ, R87 ;  /* 0x000000ffff277224 */ /* 0x000fe200078e0057 */
[----:B------:R-:W-:Y:S01]  /*26f0*/  ISETP.NE.U32.AND P0, PT, RZ, UR4, PT ;  /* 0x00000004ff007c0c */ /* 0x000fe2000bf05070 */
[----:B------:R-:W2:Y:S01]  /*2700*/  LDL R20, [R1+0x448] ;  /* 0x0004480001147983 */ /* 0x000ea20000100800 */
[----:B------:R-:W0:Y:S02]  /*2710*/  LDC R3, c[0x0][0x3f4] ;  /* 0x0000fd00ff037b82 */ /* 0x000e240000000800 */
[----:B------:R-:W-:-:S13]  /*2720*/  ISETP.NE.AND.EX P0, PT, RZ, UR5, PT, P0 ;  /* 0x00000005ff007c0c */ /* 0x000fda000bf05300 */
[----:B------:R-:W1:Y:S02]  /*2730*/  @P0 LDC.64 R4, c[0x0][0xaf0] ;  /* 0x0002bc00ff040b82 */ /* 0x000e640000000a00 */
[----:B-1----:R-:W-:-:S05]  /*2740*/  @P0 IMAD.WIDE R4, R87, 0x4, R4 ;  /* 0x0000000457040825 */ /* 0x002fca00078e0204 */
[----:B------:R-:W3:Y:S01]  /*2750*/  @P0 LDG.E R39, desc[UR36][R4.64] ;  /* 0x0000002404270981 */ /* 0x000ee2000c1e1900 */
[----:B0-----:R-:W-:Y:S01]  /*2760*/  ISETP.GE.AND P1, PT, R16, R3, PT ;  /* 0x000000031000720c */ /* 0x001fe20003f26270 */
[----:B------:R-:W-:-:S03]  /*2770*/  IMAD.IADD R38, R38, 0x1, R29 ;  /* 0x0000000126267824 */ /* 0x000fc600078e021d */
[----:B------:R-:W-:-:S05]  /*2780*/  SEL R3, R3, RZ, P1 ;  /* 0x000000ff03037207 */ /* 0x000fca0000800000 */
[----:B------:R-:W-:-:S05]  /*2790*/  IMAD.IADD R3, R16, 0x1, R3 ;  /* 0x0000000110037824 */ /* 0x000fca00078e0203 */
[----:B------:R-:W-:-:S04]  /*27a0*/  SHF.R.S32.HI R0, RZ, 0x1f, R3 ;  /* 0x0000001fff007819 */ /* 0x000fc80000011403 */
[----:B------:R-:W-:-:S04]  /*27b0*/  LEA.HI R0, R0, R3, RZ, 0x3 ;  /* 0x0000000300007211 */ /* 0x000fc800078f18ff */
[----:B------:R-:W-:Y:S01]  /*27c0*/  SHF.R.S32.HI R0, RZ, 0x3, R0 ;  /* 0x00000003ff007819 */ /* 0x000fe20000011400 */
[----:B--2---:R-:W-:Y:S01]  /*27d0*/  IMAD R35, R20, 0x40, R18 ;  /* 0x0000004014237824 */ /* 0x004fe200078e0212 */
[----:B---3--:R-:W-:-:S07]  /*27e0*/  SHF.R.S32.HI R3, RZ, 0x1f, R39 ;  /* 0x0000001fff037819 */ /* 0x008fce0000011427 */
.L_x_6721:
        /* <DEDUP_REMOVED lines=21> */
[----:B--2---:R-:W-:Y:S01]  /*2940*/  @!P0 LEA R4, P2, R6, R4, 0x2 ;  /* 0x0000000406048211 */ /* 0x004fe200078410ff */
[----:B------:R-:W-:-:S03]  /*2950*/  IMAD.SHL.U32 R55, R159, 0x40, RZ ;  /* 0x000000409f377824 */ /* 0x000fc600078e00ff */
[----:B------:R-:W-:Y:S02]  /*2960*/  @!P0 LEA.HI.X R5, R6, R5, R7, 0x2, P2 ;  /* 0x0000000506058211 */ /* 0x000fe400010f1407 */
[----:B------:R-:W-:Y:S01]  /*2970*/  LOP3.LUT R55, R55, 0x1c0, RZ, 0xc0, !PT ;  /* 0x000001c037377812 */ /* 0x000fe200078ec0ff */
[----:B------:R-:W-:Y:S02]  /*2980*/  IMAD.SHL.U32 R50, R167, 0x200, RZ ;  /* 0x00000200a7327824 */ /* 0x000fe400078e00ff */
[----:B-----5:R0:W5:Y:S01]  /*2990*/  @!P0 LDG.E R41, desc[UR36][R4.64] ;  /* 0x0000002404298981 */ /* 0x020162000c1e1900 */
[----:B-1----:R-:W-:Y:S01]  /*29a0*/  ISETP.GE.AND P0, PT, R37, 0x1, PT ;  /* 0x000000012500780c */ /* 0x002fe20003f06270 */
[----:B------:R-:W-:Y:S01]  /*29b0*/  IMAD.SHL.U32 R36, R156, 0x1000, RZ ;  /* 0x000010009c247824 */ /* 0x000fe200078e00ff */
[----:B------:R-:W-:Y:S01]  /*29c0*/  LOP3.LUT R42, R55, 0x18, R16, 0xf8, !PT ;  /* 0x00000018372a7812 */ /* 0x000fe200078ef810 */
[----:B------:R-:W-:Y:S01]  /*29d0*/  IMAD.MOV R6, RZ, RZ, -R8 ;  /* 0x000000ffff067224 */ /* 0x000fe200078e0a08 */
[----:B------:R-:W-:Y:S01]  /*29e0*/  SHF.R.U32.HI R53, RZ, 0x3, R55 ;  /* 0x00000003ff357819 */ /* 0x000fe20000011637 */
[----:B------:R-:W-:Y:S05]  /*29f0*/  YIELD ;  /* 0x0000000000007946 */ /* 0x000fea0003800000 */
[----:B------:R-:W-:Y:S01]  /*2a00*/  LOP3.LUT R42, R50, R42, R53, 0xf6, !PT ;  /* 0x0000002a322a7212 */ /* 0x000fe200078ef635 */
[----:B------:R-:W-:Y:S01]  /*2a10*/  BSSY B0, `(.L_x_6689) ;  /* 0x00001e3000007945 */ /* 0x000fe20003800000 */
[----:B------:R-:W-:Y:S01]  /*2a20*/  IMAD R43, R43, R6, R12 ;  /* 0x000000062b2b7224 */ /* 0x000fe200078e020c */
[----:B------:R-:W-:-:S02]  /*2a30*/  ISETP.GT.AND P2, PT, R33, R32, PT ;  /* 0x000000202100720c */ /* 0x000fc40003f44270 */
[----:B0-----:R-:W-:-:S04]  /*2a40*/  IMAD.IADD R5, R42, 0x1, R36 ;  /* 0x000000012a057824 */ /* 0x001fc800078e0224 */
[----:B------:R-:W-:Y:S01]  /*2a50*/  IMAD R48, R5, 0x2, R2 ;  /* 0x0000000205307824 */ /* 0x000fe200078e0202 */
[----:B------:R-:W-:Y:S06]  /*2a60*/  @!P0 BRA `(.L_x_6690) ;  /* 0x0000001800a08947 */ /* 0x000fec0003800000 */
[----:B------:R-:W-:Y:S01]  /*2a70*/  SHF.R.S32.HI R44, RZ, 0x1f, R43 ;  /* 0x0000001fff2c7819 */ /* 0x000fe2000001142b */
[----:B------:R-:W-:Y:S01]  /*2a80*/  ULDC.64 UR4, c[0x0][0x300] ;  /* 0x0000c00000047ab9 */ /* 0x000fe20000000a00 */
[----:B-----5:R-:W-:Y:S01]  /*2a90*/  SHF.R.S32.HI R45, RZ, 0x1f, R41 ;  /* 0x0000001fff2d7819 */ /* 0x020fe20000011429 */
[----:B------:R-:W-:Y:S01]  /*2aa0*/  IMAD.WIDE.U32 R6, R43, UR4, RZ ;  /* 0x000000042b067c25 */ /* 0x000fe2000f8e00ff */
[----:B------:R-:W-:Y:S01]  /*2ab0*/  SHF.R.S32.HI R11, RZ, 0x1f, R33 ;  /* 0x0000001fff0b7819 */ /* 0x000fe20000011421 */
[----:B------:R-:W-:Y:S02]  /*2ac0*/  ULDC.U8 UR6, c[0x0][0x410] ;  /* 0x0001040000067ab9 */ /* 0x000fe40000000000 */
[----:B------:R-:W-:Y:S01]  /*2ad0*/  IMAD R4, R44, UR4, RZ ;  /* 0x000000042c047c24 */ /* 0x000fe2000f8e02ff */
[----:B------:R-:W-:-:S03]  /*2ae0*/  ISETP.NE.AND P0, PT, RZ, UR6, PT ;  /* 0x00000006ff007c0c */ /* 0x000fc6000bf05270 */
[----:B------:R-:W-:Y:S01]  /*2af0*/  IMAD R9, R43, UR5, R4 ;  /* 0x000000052b097c24 */ /* 0x000fe2000f8e0204 */
[----:B------:R-:W-:Y:S01]  /*2b00*/  ULDC.64 UR4, c[0x0][0x310] ;  /* 0x0000c40000047ab9 */ /* 0x000fe20000000a00 */
[----:B------:R-:W0:Y:S01]  /*2b10*/  LDC.64 R4, c[0x0][0x3f8] ;  /* 0x0000fe00ff047b82 */ /* 0x000e220000000a00 */
        /* <DEDUP_REMOVED lines=8> */
[----:B------:R-:W-:Y:S02]  /*2ba0*/  ULDC.64 UR4, c[0x0][0x2e8] ;  /* 0x0000ba0000047ab9 */ /* 0x000fe40000000a00 */
[C---:B------:R-:W-:Y:S01]  /*2bb0*/  LEA R47, P3, R6.reuse, UR4, 0x1 ;  /* 0x00000004062f7c11 */ /* 0x040fe2000f8608ff */
[-C--:B0-----:R-:W-:Y:S02]  /*2bc0*/  IMAD R10, R11, R4.reuse, RZ ;  /* 0x000000040b0a7224 */ /* 0x081fe400078e02ff */
[----:B------:R-:W-:Y:S01]  /*2bd0*/  IMAD.WIDE.U32 R8, R33, R4, RZ ;  /* 0x0000000421087225 */ /* 0x000fe200078e00ff */
[----:B------:R-:W-:-:S03]  /*2be0*/  LEA.HI.X R49, R6, UR5, R49, 0x1, P3 ;  /* 0x0000000506317c11 */ /* 0x000fc600098f0c31 */
[----:B------:R-:W-:Y:S02]  /*2bf0*/  IMAD R7, R33, R5, R10 ;  /* 0x0000000521077224 */ /* 0x000fe400078e020a */
[----:B------:R-:W-:Y:S02]  /*2c00*/  IMAD.SHL.U32 R59, R8, 0x40, RZ ;  /* 0x00000040083b7824 */ /* 0x000fe400078e00ff */
[----:B------:R-:W-:-:S05]  /*2c10*/  IMAD.IADD R7, R9, 0x1, R7 ;  /* 0x0000000109077824 */ /* 0x000fca00078e0207 */
[----:B------:R-:W-:Y:S01]  /*2c20*/  SHF.L.U64.HI R57, R8, 0x6, R7 ;  /* 0x0000000608397819 */ /* 0x000fe20000010207 */
[----:B------:R-:W-:Y:S06]  /*2c30*/  @!P0 BRA `(.L_x_6691) ;  /* 0x0000000c00288947 */ /* 0x000fec0003800000 */
[----:B------:R-:W0:Y:S01]  /*2c40*/  LDC.64 R6, c[0x0][0x408] ;  /* 0x00010200ff067b82 */ /* 0x000e220000000a00 */
[----:B------:R-:W-:Y:S01]  /*2c50*/  IMAD R46, R33, -0x40, R27 ;  /* 0xffffffc0212e7824 */ /* 0x000fe200078e021b */
[----:B------:R-:W-:Y:S01]  /*2c60*/  BSSY B1, `(.L_x_6692) ;  /* 0x0000031000017945 */ /* 0x000fe20003800000 */
[----:B------:R-:W-:Y:S02]  /*2c70*/  CS2R R8, SRZ ;  /* 0x0000000000087805 */ /* 0x000fe4000001ff00 */
[----:B------:R-:W-:Y:S02]  /*2c80*/  CS2R R28, SRZ ;  /* 0x00000000001c7805 */ /* 0x000fe4000001ff00 */
[----:B------:R-:W-:Y:S02]  /*2c90*/  CS2R R20, SRZ ;  /* 0x0000000000147805 */ /* 0x000fe4000001ff00 */
[----:B------:R-:W-:Y:S02]  /*2ca0*/  VIMNMX R46, R46, 0x40, PT ;  /* 0x000000402e2e7848 */ /* 0x000fe40003fe0100 */
[----:B------:R-:W-:-:S02]  /*2cb0*/  CS2R R30, SRZ ;  /* 0x00000000001e7805 */ /* 0x000fc4000001ff00 */
[----:B------:R-:W-:Y:S01]  /*2cc0*/  ISETP.GE.AND P0, PT, R18, R46, PT ;  /* 0x0000002e1200720c */ /* 0x000fe20003f06270 */
[----:B0-----:R-:W-:-:S04]  /*2cd0*/  IMAD R10, R11, R6, RZ ;  /* 0x000000060b0a7224 */ /* 0x001fc800078e02ff */
[----:B------:R-:W-:-:S08]  /*2ce0*/  IMAD R15, R33, R7, R10 ;  /* 0x00000007210f7224 */ /* 0x000fd000078e020a */
[----:B------:R-:W-:Y:S05]  /*2cf0*/  @P0 BRA `(.L_x_6693) ;  /* 0x00000000009c0947 */ /* 0x000fea0003800000 */
[----:B------:R-:W-:Y:S01]  /*2d00*/  SHF.R.S32.HI R9, RZ, 0x1f, R18 ;  /* 0x0000001fff097819 */ /* 0x000fe20000011412 */
[----:B------:R-:W-:Y:S01]  /*2d10*/  ULDC.64 UR4, c[0x0][0x3e8] ;  /* 0x0000fa0000047ab9 */ /* 0x000fe20000000a00 */
[----:B------:R-:W-:Y:S01]  /*2d20*/  SHF.R.S32.HI R23, RZ, 0x1f, R22 ;  /* 0x0000001fff177819 */ /* 0x000fe20000011416 */
[----:B------:R-:W-:Y:S01]  /*2d30*/  ULDC.64 UR6, c[0x0][0x400] ;  /* 0x0001000000067ab9 */ /* 0x000fe20000000a00 */
[----:B------:R-:W-:Y:S01]  /*2d40*/  SHF.R.S32.HI R13, RZ, 0x1f, R34 ;  /* 0x0000001fff0d7819 */ /* 0x000fe20000011422 */
[C---:B------:R-:W-:Y:S01]  /*2d50*/  IMAD R8, R9.reuse, R6, RZ ;  /* 0x0000000609087224 */ /* 0x040fe200078e02ff */
[-C--:B------:R-:W-:Y:S01]  /*2d60*/  ISETP.GE.AND P3, PT, R22, R37.reuse, PT ;  /* 0x000000251600720c */ /* 0x080fe20003f66270 */
[----:B------:R-:W-:Y:S01]  /*2d70*/  IMAD R10, R9, R4, RZ ;  /* 0x00000004090a7224 */ /* 0x000fe200078e02ff */
[----:B------:R-:W-:Y:S01]  /*2d80*/  ISETP.GE.AND P5, PT, R165, R37, PT ;  /* 0x00000025a500720c */ /* 0x000fe20003fa6270 */
[C---:B------:R-:W-:Y:S02]  /*2d90*/  IMAD R51, R18.reuse, R7, R8 ;  /* 0x0000000712337224 */ /* 0x040fe400078e0208 */
[----:B------:R-:W-:-:S04]  /*2da0*/  IMAD.WIDE.U32 R8, R18, R6, R22 ;  /* 0x0000000612087225 */ /* 0x000fc800078e0016 */
[----:B------:R-:W-:Y:S02]  /*2db0*/  IMAD R12, R13, R6, RZ ;  /* 0x000000060d0c7224 */ /* 0x000fe400078e02ff */
[C---:B------:R-:W-:Y:S02]  /*2dc0*/  IMAD R21, R18.reuse, R5, R10 ;  /* 0x0000000512157224 */ /* 0x040fe400078e020a */
[----:B------:R-:W-:-:S04]  /*2dd0*/  IMAD.WIDE.U32 R10, R18, R4, R22 ;  /* 0x00000004120a7225 */ /* 0x000fc800078e0016 */
[----:B------:R-:W-:Y:S02]  /*2de0*/  IMAD.IADD R9, R9, 0x1, R51 ;  /* 0x0000000109097824 */ /* 0x000fe400078e0233 */
[C---:B------:R-:W-:Y:S02]  /*2df0*/  IMAD R51, R34.reuse, R7, R12 ;  /* 0x0000000722337224 */ /* 0x040fe400078e020c */
[----:B------:R-:W-:Y:S01]  /*2e00*/  IMAD.IADD R7, R11, 0x1, R21 ;  /* 0x000000010b077824 */ /* 0x000fe200078e0215 */
[----:B------:R-:W-:Y:S01]  /*2e10*/  CS2R R20, SRZ ;  /* 0x0000000000147805 */ /* 0x000fe2000001ff00 */
[----:B------:R-:W-:Y:S02]  /*2e20*/  IMAD R11, R13, R4, RZ ;  /* 0x000000040d0b7224 */ /* 0x000fe400078e02ff */
[----:B------:R-:W-:-:S04]  /*2e30*/  IMAD.WIDE.U32 R8, R34, R6, R8 ;  /* 0x0000000622087225 */ /* 0x000fc800078e0008 */
[----:B------:R-:W-:-:S04]  /*2e40*/  IMAD.WIDE.U32 R12, R33, R6, RZ ;  /* 0x00000006210c7225 */ /* 0x000fc800078e00ff */
[----:B------:R-:W-:Y:S01]  /*2e50*/  IMAD.MOV.U32 R6, RZ, RZ, R10 ;  /* 0x000000ffff067224 */ /* 0x000fe200078e000a */
[----:B------:R-:W-:Y:S01]  /*2e60*/  LEA R10, P4, R12, R8, 0x6 ;  /* 0x000000080c0a7211 */ /* 0x000fe200078830ff */
[C---:B------:R-:W-:Y:S02]  /*2e70*/  IMAD R11, R34.reuse, R5, R11 ;  /* 0x00000005220b7224 */ /* 0x040fe400078e020b */
[----:B------:R-:W-:-:S04]  /*2e80*/  IMAD.WIDE.U32 R6, R34, R4, R6 ;  /* 0x0000000422067225 */ /* 0x000fc800078e0006 */
[----:B------:R-:W-:Y:S01]  /*2e90*/  IMAD.IADD R5, R9, 0x1, R51 ;  /* 0x0000000109057824 */ /* 0x000fe200078e0233 */
[----:B------:R-:W-:Y:S01]  /*2ea0*/  IADD3 R8, P6, R59, R6, RZ ;  /* 0x000000063b087210 */ /* 0x000fe20007fde0ff */
[----:B------:R-:W-:-:S03]  /*2eb0*/  IMAD.IADD R13, R13, 0x1, R15 ;  /* 0x000000010d0d7824 */ /* 0x000fc600078e020f */
[----:B------:R-:W-:Y:S02]  /*2ec0*/  IADD3.X R7, R57, R7, R11, P6, !PT ;  /* 0x0000000739077210 */ /* 0x000fe400037fe40b */
[----:B------:R-:W-:Y:S02]  /*2ed0*/  LEA R4, P6, R8, UR4, 0x1 ;  /* 0x0000000408047c11 */ /* 0x000fe4000f8c08ff */
[----:B------:R-:W-:Y:S02]  /*2ee0*/  LEA.HI.X R13, R12, R5, R13, 0x6, P4 ;  /* 0x000000050c0d7211 */ /* 0x000fe400020f340d */
[----:B------:R-:W-:Y:S02]  /*2ef0*/  LEA R6, P4, R10, UR6, 0x1 ;  /* 0x000000060a067c11 */ /* 0x000fe4000f8808ff */
[----:B------:R-:W-:Y:S02]  /*2f00*/  LEA.HI.X R5, R8, UR5, R7, 0x1, P6 ;  /* 0x0000000508057c11 */ /* 0x000fe4000b0f0c07 */
[----:B------:R-:W-:-:S02]  /*2f10*/  CS2R R8, SRZ ;  /* 0x0000000000087805 */ /* 0x000fc4000001ff00 */
[----:B------:R-:W-:Y:S01]  /*2f20*/  LEA.HI.X R7, R10, UR7, R13, 0x1, P4 ;  /* 0x000000070a077c11 */ /* 0x000fe2000a0f0c0d */
[----:B------:R0:W5:Y:S04]  /*2f30*/  @!P3 LDG.E.64 R28, desc[UR36][R4.64] ;  /* 0x00000024041cb981 */ /* 0x000168000c1e1b00 */
[----:B------:R0:W5:Y:S04]  /*2f40*/  @!P5 LDG.E.64 R8, desc[UR36][R4.64+0x20] ;  /* 0x000020240408d981 */ /* 0x000168000c1e1b00 */
[----:B------:R0:W5:Y:S04]  /*2f50*/  @!P3 LDG.E.64 R30, desc[UR36][R6.64] ;  /* 0x00000024061eb981 */ /* 0x000168000c1e1b00 */
[----:B------:R0:W5:Y:S02]  /*2f60*/  @!P5 LDG.E.64 R20, desc[UR36][R6.64+0x20] ;  /* 0x000020240614d981 */ /* 0x000164000c1e1b00 */
.L_x_6693:
[----:B------:R-:W-:Y:S05]  /*2f70*/  BSYNC B1 ;  /* 0x0000000000017941 */ /* 0x000fea0003800000 */
.L_x_6692:
[----:B------:R-:W-:Y:S01]  /*2f80*/  UISETP.NE.AND UP0, UPT, UR38, URZ, UPT ;  /* 0x0000003f2600728c */ /* 0x000fe2000bf05270 */
[----:B0----5:R-:W-:Y:S02]  /*2f90*/  IMAD.MOV.U32 R4, RZ, RZ, R8 ;  /* 0x000000ffff047224 */ /* 0x021fe400078e0008 */
[----:B------:R-:W-:Y:S02]  /*2fa0*/  IMAD.MOV.U32 R5, RZ, RZ, R9 ;  /* 0x000000ffff057224 */ /* 0x000fe400078e0009 */
[----:B------:R-:W-:Y:S01]  /*2fb0*/  IMAD.MOV.U32 R6, RZ, RZ, R28 ;  /* 0x000000ffff067224 */ /* 0x000fe200078e001c */
[----:B------:R-:W-:Y:S01]  /*2fc0*/  PLOP3.LUT P3, PT, PT, PT, UP0, 0x80, 0x0 ;  /* 0x000000000000781c */ /* 0x000fe20003f6f008 */
[----:B------:R-:W-:Y:S01]  /*2fd0*/  IMAD.MOV.U32 R7, RZ, RZ, R31 ;  /* 0x000000ffff077224 */ /* 0x000fe200078e001f */
[----:B------:R-:W-:Y:S01]  /*2fe0*/  PRMT R56, R5, 0x5410, R4 ;  /* 0x0000541005387816 */ /* 0x000fe20000000004 */
[----:B------:R-:W-:Y:S02]  /*2ff0*/  IMAD.MOV.U32 R4, RZ, RZ, R29 ;  /* 0x000000ffff047224 */ /* 0x000fe400078e001d */
[----:B------:R-:W-:Y:S01]  /*3000*/  IMAD.MOV.U32 R5, RZ, RZ, R21 ;  /* 0x000000ffff057224 */ /* 0x000fe200078e0015 */
[----:B------:R-:W-:-:S02]  /*3010*/  PRMT R57, R57, 0x5410, R7 ;  /* 0x0000541039397816 */ /* 0x000fc40000000007 */
[----:B------:R-:W-:Y:S01]  /*3020*/  PRMT R53, R4, 0x5410, R6 ;  /* 0x0000541004357816 */ /* 0x000fe20000000006 */
[----:B------:R-:W-:Y:S01]  /*3030*/  IMAD.MOV.U32 R4, RZ, RZ, R20 ;  /* 0x000000ffff047224 */ /* 0x000fe200078e0014 */
[----:B------:R-:W-:Y:S01]  /*3040*/  PRMT R59, R59, 0x5410, R5 ;  /* 0x000054103b3b7816 */ /* 0x000fe20000000005 */
[----:B------:R-:W-:-:S03]  /*3050*/  IMAD.MOV.U32 R6, RZ, RZ, R30 ;  /* 0x000000ffff067224 */ /* 0x000fc600078e001e */
[----:B------:R-:W-:Y:S02]  /*3060*/  PRMT R58, R58, 0x5410, R4 ;  /* 0x000054103a3a7816 */ /* 0x000fe40000000004 */
[----:B------:R-:W-:Y:S01]  /*3070*/  PRMT R55, R55, 0x5410, R6 ;  /* 0x0000541037377816 */ /* 0x000fe20000000006 */
[----:B------:R-:W-:Y:S06]  /*3080*/  @P3 BRA `(.L_x_6694) ;  /* 0x0000000000043947 */ /* 0x000fec0003800000 */
[----:B------:R-:W-:Y:S01]  /*3090*/  BPT.TRAP 0x1 ;  /* 0x000000040000795c */ /* 0x000fe20000300000 */
.L_x_6694:
[----:B------:R-:W-:Y:S01]  /*30a0*/  IMAD R40, R156, 0x8, R2 ;  /* 0x000000089c287824 */ /* 0x000fe200078e0202 */
[----:B------:R-:W-:Y:S01]  /*30b0*/  SHF.L.U32 R51, R158, 0x1f, RZ ;  /* 0x0000001f9e337819 */ /* 0x000fe200000006ff */
[----:B------:R-:W-:Y:S03]  /*30c0*/  BSSY B1, `(.L_x_6695) ;  /* 0x0000003000017945 */ /* 0x000fe60003800000 */
[----:B------:R-:W0:Y:S02]  /*30d0*/  SYNCS.PHASECHK.TRANS64.TRYWAIT P4, [R40+URZ+0x38890], R51 ;  /* 0x03889033280075a7 */ /* 0x000e24000808017f */
[----:B0-----:R-:W-:Y:S05]  /*30e0*/  @!P4 BRA `(.L_x_6696) ;  /* 0x000003640024c947 */ /* 0x001fea0003800000 */
.L_x_7059:
[----:B------:R-:W-:Y:S05]  /*30f0*/  BSYNC B1 ;  /* 0x0000000000017941 */ /* 0x000fea0003800000 */
.L_x_6695:
[----:B------:R-:W-:-:S03]  /*3100*/  UMOV UR4, 0xffffffff ;  /* 0xffffffff00047882 */ /* 0x000fc60000000000 */
[----:B------:R-:W-:Y:S05]  /*3110*/  BRA.DIV UR4, `(.L_x_6697) ;  /* 0x00000366042c7947 */ /* 0x000fea000b800000 */
[----:B------:R-:W1:Y:S04]  /*3120*/  SHFL.IDX PT, R49, R49, RZ, 0x1c1f ;  /* 0x001c1fff31317589 */ /* 0x000e6800000e0000 */
[----:B------:R2:W3:Y:S02]  /*3130*/  SHFL.IDX PT, R14, R47, RZ, 0x1c1f ;  /* 0x001c1fff2f0e7589 */ /* 0x0004e400000e0000 */
.L_x_7063:
[----:B------:R-:W-:Y:S05]  /*3140*/  @P0 BRA `(.L_x_6698) ;  /* 0x0000001400bc0947 */ /* 0x000fea0003800000 */
[----:B------:R-:W4:Y:S01]  /*3150*/  LDC R54, c[0x0][0x2f4] ;  /* 0x0000bd00ff367b82 */ /* 0x000f220000000800 */
[----:B------:R-:W-:Y:S01]  /*3160*/  BSSY B1, `(.L_x_6699) ;  /* 0x0000039000017945 */ /* 0x000fe20003800000 */
[----:B----4-:R-:W-:-:S13]  /*3170*/  ISETP.GE.AND P0, PT, R16, R54, PT ;  /* 0x000000361000720c */ /* 0x010fda0003f06270 */
[----:B------:R-:W-:Y:S05]  /*3180*/  @P0 BRA `(.L_x_6700) ;  /* 0x0000000000d80947 */ /* 0x000fea0003800000 */
[----:B------:R4:W0:Y:S01]  /*3190*/  LDS.128 R4, [R48+0x22400] ;  /* 0x0224000030047984 */ /* 0x0008220000000c00 */
[----:B------:R-:W-:Y:S01]  /*31a0*/  ISETP.GE.AND P4, PT, R22, R37, PT ;  /* 0x000000251600720c */ /* 0x000fe20003f86270 */
[----:B------:R-:W-:Y:S01]  /*31b0*/  BSSY B2, `(.L_x_6701) ;  /* 0x0000032000027945 */ /* 0x000fe20003800000 */
[----:B---3--:R-:W-:-:S04]  /*31c0*/  LEA R10, P0, R16, R14, 0x1 ;  /* 0x0000000e100a7211 */ /* 0x008fc800078008ff */
[----:B-1----:R-:W-:-:S07]  /*31d0*/  LEA.HI.X R11, R16, R49, R17, 0x1, P0 ;  /* 0x00000031100b7211 */ /* 0x002fce00000f0c11 */
[----:B----4-:R-:W-:Y:S05]  /*31e0*/  @P4 BRA `(.L_x_6702) ;  /* 0x0000000000b84947 */ /* 0x010fea0003800000 */
[----:B------:R-:W-:Y:S01]  /*31f0*/  SHF.R.U32.HI R52, RZ, 0x10, R31 ;  /* 0x00000010ff347819 */ /* 0x000fe2000001161f */
[----:B0-----:R-:W-:Y:S01]  /*3200*/  IMAD.U32 R15, R7, 0x10000, RZ ;  /* 0x00010000070f7824 */ /* 0x001fe200078e00ff */
[----:B--2---:R-:W-:Y:S01]  /*3210*/  SHF.R.U32.HI R47, RZ, 0x10, R29 ;  /* 0x00000010ff2f7819 */ /* 0x004fe2000001161d */
[----:B------:R-:W-:Y:S01]  /*3220*/  IMAD.U32 R12, R6, 0x10000, RZ ;  /* 0x00010000060c7824 */ /* 0x000fe200078e00ff */
[----:B------:R-:W-:Y:S02]  /*3230*/  SHF.R.U64 R48, R30, 0x10, R31 ;  /* 0x000000101e307819 */ /* 0x000fe4000000121f */
[----:B------:R-:W-:Y:S02]  /*3240*/  SHF.R.U64 R50, R28, 0x10, R29 ;  /* 0x000000101c327819 */ /* 0x000fe4000000121d */
[----:B------:R-:W-:Y:S02]  /*3250*/  PRMT R52, R57, 0x5432, R52 ;  /* 0x0000543239347816 */ /* 0x000fe40000000034 */
[----:B------:R-:W-:-:S02]  /*3260*/  PRMT R31, R53, 0x5410, R47 ;  /* 0x00005410351f7816 */ /* 0x000fc4000000002f */
[----:B------:R-:W-:Y:S02]  /*3270*/  PRMT R48, R55, 0x5432, R48 ;  /* 0x0000543237307816 */ /* 0x000fe40000000030 */
[----:B------:R-:W-:Y:S01]  /*3280*/  LOP3.LUT R13, R6, 0xffff0000, RZ, 0xc0, !PT ;  /* 0xffff0000060d7812 */ /* 0x000fe200078ec0ff */
[----:B------:R-:W-:Y:S01]  /*3290*/  IMAD.U32 R47, R31, 0x10000, RZ ;  /* 0x000100001f2f7824 */ /* 0x000fe200078e00ff */
[----:B------:R-:W-:Y:S01]  /*32a0*/  LOP3.LUT R28, R7, 0xffff0000, RZ, 0xc0, !PT ;  /* 0xffff0000071c7812 */ /* 0x000fe200078ec0ff */
[----:B------:R-:W-:Y:S01]  /*32b0*/  IMAD.U32 R6, R5, 0x10000, RZ ;  /* 0x0001000005067824 */ /* 0x000fe200078e00ff */
[----:B------:R-:W-:Y:S01]  /*32c0*/  PRMT R29, R53, 0x5432, R50 ;  /* 0x00005432351d7816 */ /* 0x000fe20000000032 */
[----:B------:R-:W-:Y:S01]  /*32d0*/  IMAD.U32 R53, R52, 0x10000, RZ ;  /* 0x0001000034357824 */ /* 0x000fe200078e00ff */
[----:B------:R-:W-:Y:S01]  /*32e0*/  LOP3.LUT R7, R5, 0xffff0000, RZ, 0xc0, !PT ;  /* 0xffff000005077812 */ /* 0x000fe200078ec0ff */
[----:B------:R-:W-:Y:S01]  /*32f0*/  IMAD.U32 R5, R4, 0x10000, RZ ;  /* 0x0001000004057824 */ /* 0x000fe200078e00ff */
[----:B------:R-:W-:Y:S01]  /*3300*/  LOP3.LUT R50, R48, 0xffff0000, RZ, 0xc0, !PT ;  /* 0xffff000030327812 */ /* 0x000fe200078ec0ff */
[----:B------:R-:W-:Y:S01]  /*3310*/  FMUL.FTZ R57, R13, R53 ;  /* 0x000000350d397220 */ /* 0x000fe20000410000 */
[----:B------:R-:W-:Y:S01]  /*3320*/  LOP3.LUT R30, R29, 0xffff0000, RZ, 0xc0, !PT ;  /* 0xffff00001d1e7812 */ /* 0x000fe200078ec0ff */
[-C--:B------:R-:W-:Y:S01]  /*3330*/  FMUL.FTZ R13, R13, R47.reuse ;  /* 0x0000002f0d0d7220 */ /* 0x080fe20000410000 */
[----:B------:R-:W-:Y:S01]  /*3340*/  LOP3.LUT R52, R52, 0xffff0000, RZ, 0xc0, !PT ;  /* 0xffff000034347812 */ /* 0x000fe200078ec0ff */
[----:B------:R-:W-:Y:S01]  /*3350*/  FMUL.FTZ R55, R7, R50 ;  /* 0x0000003207377220 */ /* 0x000fe20000410000 */
[----:B------:R-:W-:Y:S01]  /*3360*/  LOP3.LUT R31, R31, 0xffff0000, RZ, 0xc0, !PT ;  /* 0xffff00001f1f7812 */ /* 0x000fe200078ec0ff */
[----:B------:R-:W-:Y:S01]  /*3370*/  FFMA.FTZ R57, R12, R47, -R57 ;  /* 0x0000002f0c397223 */ /* 0x000fe20000010839 */
[-C--:B------:R-:W-:Y:S01]  /*3380*/  FMUL.FTZ R7, R7, R30.reuse ;  /* 0x0000001e07077220 */ /* 0x080fe20000410000 */
[----:B------:R-:W-:Y:S01]  /*3390*/  LOP3.LUT R4, R4, 0xffff0000, RZ, 0xc0, !PT ;  /* 0xffff000004047812 */ /* 0x000fe200078ec0ff */
[----:B------:R-:W-:Y:S01]  /*33a0*/  FFMA.FTZ R55, R6, R30, -R55 ;  /* 0x0000001e06377223 */ /* 0x000fe20000010837 */
[----:B------:R-:W-:Y:S01]  /*33b0*/  FFMA.FTZ R12, R12, R53, R13 ;  /* 0x000000350c0c7223 */ /* 0x000fe2000001000d */
[----:B------:R-:W-:-:S02]  /*33c0*/  IMAD.U32 R48, R48, 0x10000, RZ ;  /* 0x0001000030307824 */ /* 0x000fc400078e00ff */
[C---:B------:R-:W-:Y:S01]  /*33d0*/  FMUL.FTZ R30, R28.reuse, R52 ;  /* 0x000000341c1e7220 */ /* 0x040fe20000410000 */
[----:B------:R-:W-:Y:S02]  /*33e0*/  IMAD.U32 R29, R29, 0x10000, RZ ;  /* 0x000100001d1d7824 */ /* 0x000fe400078e00ff */
[----:B------:R-:W-:Y:S01]  /*33f0*/  FMUL.FTZ R13, R28, R31 ;  /* 0x0000001f1c0d7220 */ /* 0x000fe20000410000 */
        /* <DEDUP_REMOVED lines=12> */
[----:B------:R-:W-:-:S07]  /*34c0*/  IMAD.MOV.U32 R7, RZ, RZ, R13 ;  /* 0x000000ffff077224 */ /* 0x000fce00078e000d */
.L_x_6702:
[----:B------:R-:W-:Y:S05]  /*34d0*/  BSYNC B2 ;  /* 0x0000000000027941 */ /* 0x000fea0003800000 */
.L_x_6701:
[----:B0-----:R4:W-:Y:S02]  /*34e0*/  ST.E.128 desc[UR36][R10.64], R4 ;  /* 0x000000040a007985 */ /* 0x0019e4000c101d24 */
.L_x_6700:
[----:B------:R-:W-:Y:S05]  /*34f0*/  BSYNC B1 ;  /* 0x0000000000017941 */ /* 0x000fea0003800000 */
.L_x_6699:
[----:B------:R-:W-:-:S13]  /*3500*/  ISETP.GE.AND P0, PT, R19, R54, PT ;  /* 0x000000361300720c */ /* 0x000fda0003f06270 */
[----:B------:R-:W-:Y:S05]  /*3510*/  @P0 BRA `(.L_x_6698) ;  /* 0x0000001000c80947 */ /* 0x000fea0003800000 */
[----:B----4-:R-:W-:Y:S01]  /*3520*/  IMAD.MOV.U32 R5, RZ, RZ, 0x20 ;  /* 0x00000020ff057424 */ /* 0x010fe200078e00ff */
[----:B------:R-:W-:Y:S01]  /*3530*/  LOP3.LUT P0, RZ, R159, 0x4, RZ, 0xc0, !PT ;  /* 0x000000049fff7812 */ /* 0x000fe2000780c0ff */
[----:B------:R-:W-:Y:S01]  /*3540*/  BSSY B1, `(.L_x_6703) ;  /* 0x0000037000017945 */ /* 0x000fe20003800000 */
[----:B------:R-:W-:Y:S02]  /*3550*/  ISETP.GE.AND P4, PT, R165, R37, PT ;  /* 0x00000025a500720c */ /* 0x000fe40003f86270 */
[----:B------:R-:W-:Y:S02]  /*3560*/  SEL R5, R5, 0xffffffe0, !P0 ;  /* 0xffffffe005057807 */ /* 0x000fe40004000000 */
[----:B---3--:R-:W-:Y:S02]  /*3570*/  LEA R10, P0, R19, R14, 0x1 ;  /* 0x0000000e130a7211 */ /* 0x008fe400078008ff */
[----:B------:R-:W-:Y:S02]  /*3580*/  IADD3 R5, R5, R42, R36 ;  /* 0x0000002a05057210 */ /* 0x000fe40007ffe024 */
[----:B-1----:R-:W-:-:S03]  /*3590*/  LEA.HI.X R11, R19, R49, R164, 0x1, P0 ;  /* 0x00000031130b7211 */ /* 0x002fc600000f0ca4 */
[----:B------:R-:W-:-:S06]  /*35a0*/  IMAD R4, R5, 0x2, R2 ;  /* 0x0000000205047824 */ /* 0x000fcc00078e0202 */
[----:B------:R-:W1:Y:S01]  /*35b0*/  LDS.128 R4, [R4+0x22400] ;  /* 0x0224000004047984 */ /* 0x000e620000000c00 */
[----:B------:R-:W-:Y:S05]  /*35c0*/  @P4 BRA `(.L_x_6704) ;  /* 0x0000000000b84947 */ /* 0x000fea0003800000 */
[----:B------:R-:W-:Y:S01]  /*35d0*/  SHF.R.U64 R14, R8, 0x10, R9 ;  /* 0x00000010080e7819 */ /* 0x000fe20000001209 */
[----:B-1----:R-:W-:Y:S01]  /*35e0*/  IMAD.U32 R12, R7, 0x10000, RZ ;  /* 0x00010000070c7824 */ /* 0x002fe200078e00ff */
[--C-:B------:R-:W-:Y:S01]  /*35f0*/  SHF.R.U64 R28, R20, 0x10, R21.reuse ;  /* 0x00000010141c7819 */ /* 0x100fe20000001215 */
[----:B------:R-:W-:Y:S01]  /*3600*/  IMAD.U32 R8, R6, 0x10000, RZ ;  /* 0x0001000006087824 */ /* 0x000fe200078e00ff */
        /* <DEDUP_REMOVED lines=10> */
[C---:B------:R-:W-:Y:S01]  /*36b0*/  LOP3.LUT R29, R28.reuse, 0xffff0000, RZ, 0xc0, !PT ;  /* 0xffff00001c1d7812 */ /* 0x040fe200078ec0ff */
[----:B------:R-:W-:Y:S01]  /*36c0*/  IMAD.U32 R28, R28, 0x10000, RZ ;  /* 0x000100001c1c7824 */ /* 0x000fe200078e00ff */
[C---:B------:R-:W-:Y:S01]  /*36d0*/  LOP3.LUT R15, R14.reuse, 0xffff0000, RZ, 0xc0, !PT ;  /* 0xffff00000e0f7812 */ /* 0x040fe200078ec0ff */
[----:B------:R-:W-:Y:S01]  /*36e0*/  IMAD.U32 R14, R14, 0x10000, RZ ;  /* 0x000100000e0e7824 */ /* 0x000fe200078e00ff */
[----:B------:R-:W-:Y:S01]  /*36f0*/  LOP3.LUT R9, R6, 0xffff0000, RZ, 0xc0, !PT ;  /* 0xffff000006097812 */ /* 0x000fe200078ec0ff */
[C---:B------:R-:W-:Y:S01]  /*3700*/  FMUL.FTZ R37, R7.reuse, R29 ;  /* 0x0000001d07257220 */ /* 0x040fe20000410000 */
[----:B------:R-:W-:Y:S01]  /*3710*/  LOP3.LUT R30, R30, 0xffff0000, RZ, 0xc0, !PT ;  /* 0xffff00001e1e7812 */ /* 0x000fe200078ec0ff */
[----:B------:R-:W-:Y:S01]  /*3720*/  FMUL.FTZ R36, R7, R15 ;  /* 0x0000000f07247220 */ /* 0x000fe20000410000 */
[----:B------:R-:W-:Y:S01]  /*3730*/  LOP3.LUT R20, R20, 0xffff0000, RZ, 0xc0, !PT ;  /* 0xffff000014147812 */ /* 0x000fe200078ec0ff */
[C---:B------:R-:W-:Y:S01]  /*3740*/  FMUL.FTZ R7, R9.reuse, R31 ;  /* 0x0000001f09077220 */ /* 0x040fe20000410000 */
[----:B------:R-:W-:Y:S01]  /*3750*/  FMUL.FTZ R9, R9, R21 ;  /* 0x0000001509097220 */ /* 0x000fe20000410000 */
[----:B------:R-:W-:-:S02]  /*3760*/  IMAD.U32 R6, R5, 0x10000, RZ ;  /* 0x0001000005067824 */ /* 0x000fc400078e00ff */
[----:B------:R-:W-:Y:S01]  /*3770*/  FFMA.FTZ R21, R8, R21, -R7 ;  /* 0x0000001508157223 */ /* 0x000fe20000010807 */
[----:B------:R-:W-:Y:S02]  /*3780*/  IMAD.U32 R5, R4, 0x10000, RZ ;  /* 0x0001000004057824 */ /* 0x000fe400078e00ff */
[----:B------:R-:W-:Y:S01]  /*3790*/  FFMA.FTZ R8, R8, R31, R9 ;  /* 0x0000001f08087223 */ /* 0x000fe20000010009 */
[----:B------:R-:W-:Y:S01]  /*37a0*/  LOP3.LUT R4, R4, 0xffff0000, RZ, 0xc0, !PT ;  /* 0xffff000004047812 */ /* 0x000fe200078ec0ff */
[C---:B------:R-:W-:Y:S01]  /*37b0*/  FMUL.FTZ R9, R13.reuse, R30 ;  /* 0x0000001e0d097220 */ /* 0x040fe20000410000 */
[-C--:B------:R-:W-:Y:S01]  /*37c0*/  FMUL.FTZ R13, R13, R20.reuse ;  /* 0x000000140d0d7220 */ /* 0x080fe20000410000 */
[C---:B------:R-:W-:Y:S01]  /*37d0*/  FFMA.FTZ R37, R6.reuse, R15, -R37 ;  /* 0x0000000f06257223 */ /* 0x040fe20000010825 */
[----:B------:R-:W-:Y:S01]  /*37e0*/  FFMA.FTZ R36, R6, R29, R36 ;  /* 0x0000001d06247223 */ /* 0x000fe20000010024 */
[----:B------:R-:W-:Y:S01]  /*37f0*/  FFMA.FTZ R9, R12, R20, -R9 ;  /* 0x000000140c097223 */ /* 0x000fe20000010809 */
[C---:B------:R-:W-:Y:S01]  /*3800*/  FMUL.FTZ R6, R4.reuse, R28 ;  /* 0x0000001c04067220 */ /* 0x040fe20000410000 */
[----:B------:R-:W-:Y:S01]  /*3810*/  FMUL.FTZ R7, R4, R14 ;  /* 0x0000000e04077220 */ /* 0x000fe20000410000 */
[----:B------:R-:W-:Y:S01]  /*3820*/  FFMA.FTZ R12, R12, R30, R13 ;  /* 0x0000001e0c0c7223 */ /* 0x000fe2000001000d */
[----:B------:R-:W-:Y:S01]  /*3830*/  F2FP.BF16.F32.PACK_AB R8, R8, R21 ;  /* 0x000000150808723e */ /* 0x000fe200000010ff */
[C---:B------:R-:W-:Y:S01]  /*3840*/  FFMA.FTZ R6, R5.reuse, R14, -R6 ;  /* 0x0000000e05067223 */ /* 0x040fe20000010806 */
[----:B------:R-:W-:Y:S01]  /*3850*/  FFMA.FTZ R7, R5, R28, R7 ;  /* 0x0000001c05077223 */ /* 0x000fe20000010007 */
[----:B------:R-:W-:-:S02]  /*3860*/  F2FP.BF16.F32.PACK_AB R5, R36, R37 ;  /* 0x000000252405723e */ /* 0x000fc400000010ff */
[----:B------:R-:W-:Y:S02]  /*3870*/  F2FP.BF16.F32.PACK_AB R9, R12, R9 ;  /* 0x000000090c09723e */ /* 0x000fe400000010ff */
[----:B------:R-:W-:Y:S01]  /*3880*/  F2FP.BF16.F32.PACK_AB R4, R7, R6 ;  /* 0x000000060704723e */ /* 0x000fe200000010ff */
[----:B------:R-:W-:Y:S02]  /*3890*/  IMAD.MOV.U32 R6, RZ, RZ, R8 ;  /* 0x000000ffff067224 */ /* 0x000fe400078e0008 */
[----:B------:R-:W-:-:S07]  /*38a0*/  IMAD.MOV.U32 R7, RZ, RZ, R9 ;  /* 0x000000ffff077224 */ /* 0x000fce00078e0009 */
.L_x_6704:
[----:B------:R-:W-:Y:S05]  /*38b0*/  BSYNC B1 ;  /* 0x0000000000017941 */ /* 0x000fea0003800000 */
.L_x_6703:
[----:B-1----:R1:W-:Y:S01]  /*38c0*/  ST.E.128 desc[UR36][R10.64], R4 ;  /* 0x000000040a007985 */ /* 0x0023e2000c101d24 */
[----:B------:R-:W-:Y:S05]  /*38d0*/  BRA `(.L_x_6698) ;  /* 0x0000000c00d87947 */ /* 0x000fea0003800000 */
.L_x_6691:
[----:B------:R-:W-:Y:S01]  /*38e0*/  SHF.R.S32.HI R7, RZ, 0x1f, R18 ;  /* 0x0000001fff077819 */ /* 0x000fe20000011412 */
[CC--:B------:R-:W-:Y:S01]  /*38f0*/  IMAD.WIDE.U32 R8, R18.reuse, R4.reuse, R16 ;  /* 0x0000000412087225 */ /* 0x0c0fe200078e0010 */
[----:B------:R-:W-:Y:S01]  /*3900*/  ULDC.64 UR6, c[0x0][0x408] ;  /* 0x0001020000067ab9 */ /* 0x000fe20000000a00 */
[----:B------:R-:W-:Y:S02]  /*3910*/  ULDC.64 UR4, c[0x0][0x3e8] ;  /* 0x0000fa0000047ab9 */ /* 0x000fe40000000a00 */
[C---:B------:R-:W-:Y:S02]  /*3920*/  IMAD R6, R7.reuse, R4, RZ ;  /* 0x0000000407067224 */ /* 0x040fe400078e02ff */
[----:B------:R-:W-:Y:S02]  /*3930*/  IMAD R15, R7, UR6, RZ ;  /* 0x00000006070f7c24 */ /* 0x000fe4000f8e02ff */
[----:B------:R-:W-:Y:S02]  /*3940*/  IMAD R13, R18, R5, R6 ;  /* 0x00000005120d7224 */ /* 0x000fe400078e0206 */
[----:B------:R-:W-:-:S02]  /*3950*/  IMAD R46, R33, -0x40, R27 ;  /* 0xffffffc0212e7824 */ /* 0x000fc400078e021b */
[----:B------:R-:W-:Y:S01]  /*3960*/  IMAD.IADD R9, R13, 0x1, R9 ;  /* 0x000000010d097824 */ /* 0x000fe200078e0209 */
[----:B------:R-:W-:Y:S01]  /*3970*/  SHF.R.S32.HI R13, RZ, 0x1f, R34 ;  /* 0x0000001fff0d7819 */ /* 0x000fe20000011422 */
[----:B------:R-:W-:Y:S01]  /*3980*/  IMAD.WIDE.U32 R6, R18, UR6, R16 ;  /* 0x0000000612067c25 */ /* 0x000fe2000f8e0010 */
[----:B------:R-:W-:-:S03]  /*3990*/  VIMNMX R46, R46, 0x40, PT ;  /* 0x000000402e2e7848 */ /* 0x000fc60003fe0100 */
[----:B------:R-:W-:-:S04]  /*39a0*/  IMAD.WIDE.U32 R8, R34, R4, R8 ;  /* 0x0000000422087225 */ /* 0x000fc800078e0008 */
[----:B------:R-:W-:Y:S02]  /*39b0*/  IMAD R4, R13, R4, RZ ;  /* 0x000000040d047224 */ /* 0x000fe400078e02ff */
[----:B------:R-:W-:Y:S02]  /*39c0*/  IMAD R15, R18, UR7, R15 ;  /* 0x00000007120f7c24 */ /* 0x000fe4000f8e020f */
[----:B------:R-:W-:Y:S01]  /*39d0*/  IMAD R5, R34, R5, R4 ;  /* 0x0000000522057224 */ /* 0x000fe200078e0204 */
[----:B------:R-:W-:Y:S01]  /*39e0*/  IADD3 R4, P0, R59, R8, RZ ;  /* 0x000000083b047210 */ /* 0x000fe20007f1e0ff */
[----:B------:R-:W-:Y:S02]  /*39f0*/  IMAD.IADD R7, R15, 0x1, R7 ;  /* 0x000000010f077824 */ /* 0x000fe400078e0207 */
[----:B------:R-:W-:Y:S01]  /*3a00*/  IMAD R13, R13, UR6, RZ ;  /* 0x000000060d0d7c24 */ /* 0x000fe2000f8e02ff */
[----:B------:R-:W-:Y:S01]  /*3a10*/  IADD3.X R5, R57, R5, R9, P0, !PT ;  /* 0x0000000539057210 */ /* 0x000fe200007fe409 */
[----:B------:R-:W-:Y:S01]  /*3a20*/  IMAD R10, R11, UR6, RZ ;  /* 0x000000060b0a7c24 */ /* 0x000fe2000f8e02ff */
[----:B------:R-:W-:Y:S01]  /*3a30*/  ISETP.GE.AND P0, PT, R18, R46, PT ;  /* 0x0000002e1200720c */ /* 0x000fe20003f06270 */
[----:B------:R-:W-:-:S03]  /*3a40*/  IMAD.WIDE.U32 R8, R33, UR6, RZ ;  /* 0x0000000621087c25 */ /* 0x000fc6000f8e00ff */
[----:B------:R-:W-:Y:S01]  /*3a50*/  ISETP.GE.OR P3, PT, R16, R37, P0 ;  /* 0x000000251000720c */ /* 0x000fe20000766670 */
[C---:B------:R-:W-:Y:S02]  /*3a60*/  IMAD R13, R34.reuse, UR7, R13 ;  /* 0x00000007220d7c24 */ /* 0x040fe4000f8e020d */
[----:B------:R-:W-:-:S04]  /*3a70*/  IMAD.WIDE.U32 R6, R34, UR6, R6 ;  /* 0x0000000622067c25 */ /* 0x000fc8000f8e0006 */
[----:B------:R-:W-:Y:S01]  /*3a80*/  IMAD R15, R33, UR7, R10 ;  /* 0x00000007210f7c24 */ /* 0x000fe2000f8e020a */
[----:B------:R-:W-:Y:S01]  /*3a90*/  LEA R10, P4, R4, UR4, 0x1 ;  /* 0x00000004040a7c11 */ /* 0x000fe2000f8808ff */
[----:B------:R-:W-:Y:S01]  /*3aa0*/  IMAD.IADD R13, R13, 0x1, R7 ;  /* 0x000000010d0d7824 */ /* 0x000fe200078e0207 */
[----:B------:R-:W-:Y:S01]  /*3ab0*/  LEA R12, P5, R8, R6, 0x6 ;  /* 0x00000006080c7211 */ /* 0x000fe200078a30ff */
[----:B------:R-:W-:Y:S01]  /*3ac0*/  IMAD.IADD R9, R15, 0x1, R9 ;  /* 0x000000010f097824 */ /* 0x000fe200078e0209 */
[----:B------:R-:W-:Y:S01]  /*3ad0*/  LEA.HI.X R11, R4, UR5, R5, 0x1, P4 ;  /* 0x00000005040b7c11 */ /* 0x000fe2000a0f0c05 */
[----:B------:R-:W-:Y:S01]  /*3ae0*/  ULDC.64 UR4, c[0x0][0x400] ;  /* 0x0001000000047ab9 */ /* 0x000fe20000000a00 */
[----:B------:R-:W-:Y:S02]  /*3af0*/  CS2R R4, SRZ ;  /* 0x0000000000047805 */ /* 0x000fe4000001ff00 */
[----:B------:R-:W-:Y:S02]  /*3b00*/  CS2R R6, SRZ ;  /* 0x0000000000067805 */ /* 0x000fe4000001ff00 */
[----:B------:R-:W-:-:S02]  /*3b10*/  LEA.HI.X R9, R8, R13, R9, 0x6, P5 ;  /* 0x0000000d08097211 */ /* 0x000fc400028f3409 */
[C---:B------:R-:W-:Y:S02]  /*3b20*/  LEA R8, P4, R12.reuse, UR4, 0x1 ;  /* 0x000000040c087c11 */ /* 0x040fe4000f8808ff */
[----:B------:R-:W-:Y:S02]  /*3b30*/  CS2R R30, SRZ ;  /* 0x00000000001e7805 */ /* 0x000fe4000001ff00 */
[----:B------:R-:W-:Y:S01]  /*3b40*/  CS2R R28, SRZ ;  /* 0x00000000001c7805 */ /* 0x000fe2000001ff00 */
[----:B------:R-:W2:Y:S01]  /*3b50*/  @!P3 LDG.E.128 R4, desc[UR36][R10.64] ;  /* 0x000000240a04b981 */ /* 0x000ea2000c1e1d00 */
[----:B------:R-:W-:-:S05]  /*3b60*/  LEA.HI.X R9, R12, UR5, R9, 0x1, P4 ;  /* 0x000000050c097c11 */ /* 0x000fca000a0f0c09 */
[----:B------:R-:W3:Y:S01]  /*3b70*/  @!P3 LDG.E.128 R28, desc[UR36][R8.64] ;  /* 0x00000024081cb981 */ /* 0x000ee2000c1e1d00 */
[----:B------:R-:W-:Y:S01]  /*3b80*/  UISETP.NE.AND UP0, UPT, UR38, URZ, UPT ;  /* 0x0000003f2600728c */ /* 0x000fe2000bf05270 */
[----:B------:R-:W-:-:S05]  /*3b90*/  ISETP.GE.AND P4, PT, R16, R37, PT ;  /* 0x000000251000720c */ /* 0x000fca0003f86270 */
[----:B------:R-:W-:Y:S01]  /*3ba0*/  PLOP3.LUT P3, PT, PT, PT, UP0, 0x80, 0x0 ;  /* 0x000000000000781c */ /* 0x000fe20003f6f008 */
[----:B--2---:R-:W-:Y:S02]  /*3bb0*/  IMAD.MOV.U32 R13, RZ, RZ, R5 ;  /* 0x000000ffff0d7224 */ /* 0x004fe400078e0005 */
[----:B------:R-:W-:Y:S02]  /*3bc0*/  IMAD.MOV.U32 R12, RZ, RZ, R4 ;  /* 0x000000ffff0c7224 */ /* 0x000fe400078e0004 */
[----:B------:R-:W-:Y:S01]  /*3bd0*/  IMAD.MOV.U32 R14, RZ, RZ, R6 ;  /* 0x000000ffff0e7224 */ /* 0x000fe200078e0006 */
[----:B------:R-:W-:Y:S01]  /*3be0*/  PRMT R60, R60, 0x5410, R13 ;  /* 0x000054103c3c7816 */ /* 0x000fe2000000000d */
[----:B------:R-:W-:Y:S02]  /*3bf0*/  IMAD.MOV.U32 R15, RZ, RZ, R7 ;  /* 0x000000ffff0f7224 */ /* 0x000fe400078e0007 */
[----:B---3--:R-:W-:Y:S01]  /*3c00*/  IMAD.MOV.U32 R8, RZ, RZ, R30 ;  /* 0x000000ffff087224 */ /* 0x008fe200078e001e */
[----:B------:R-:W-:Y:S01]  /*3c10*/  PRMT R57, R14, 0x5410, R12 ;  /* 0x000054100e397816 */ /* 0x000fe2000000000c */
[----:B------:R-:W-:Y:S01]  /*3c20*/  IMAD.MOV.U32 R9, RZ, RZ, R31 ;  /* 0x000000ffff097224 */ /* 0x000fe200078e001f */
[----:B------:R-:W-:Y:S01]  /*3c30*/  PRMT R63, R63, 0x5410, R15 ;  /* 0x000054103f3f7816 */ /* 0x000fe2000000000f */
[----:B------:R-:W-:-:S02]  /*3c40*/  IMAD.MOV.U32 R10, RZ, RZ, R28 ;  /* 0x000000ffff0a7224 */ /* 0x000fc400078e001c */
[----:B------:R-:W-:Y:S01]  /*3c50*/  IMAD.MOV.U32 R11, RZ, RZ, R29 ;  /* 0x000000ffff0b7224 */ /* 0x000fe200078e001d */
[----:B------:R-:W-:Y:S02]  /*3c60*/  PRMT R60, R9, 0x7610, R60 ;  /* 0x00007610093c7816 */ /* 0x000fe4000000003c */
[----:B------:R-:W-:Y:S02]  /*3c70*/  PRMT R61, R10, 0x5410, R8 ;  /* 0x000054100a3d7816 */ /* 0x000fe40000000008 */
[----:B------:R-:W-:Y:S01]  /*3c80*/  PRMT R62, R62, 0x5410, R11 ;  /* 0x000054103e3e7816 */ /* 0x000fe2000000000b */
[----:B------:R-:W-:Y:S06]  /*3c90*/  @P3 BRA `(.L_x_6705) ;  /* 0x0000000000043947 */ /* 0x000fec0003800000 */
[----:B------:R-:W-:Y:S01]  /*3ca0*/  BPT.TRAP 0x1 ;  /* 0x000000040000795c */ /* 0x000fe20000300000 */
.L_x_6705:
[----:B------:R-:W-:Y:S01]  /*3cb0*/  IMAD R40, R156, 0x8, R2 ;  /* 0x000000089c287824 */ /* 0x000fe200078e0202 */
[----:B------:R-:W-:Y:S01]  /*3cc0*/  SHF.L.U32 R51, R158, 0x1f, RZ ;  /* 0x0000001f9e337819 */ /* 0x000fe200000006ff */
[----:B------:R-:W-:Y:S03]  /*3cd0*/  BSSY B1, `(.L_x_6706) ;  /* 0x0000003000017945 */ /* 0x000fe60003800000 */
[----:B------:R-:W0:Y:S02]  /*3ce0*/  SYNCS.PHASECHK.TRANS64.TRYWAIT P5, [R40+URZ+0x38890], R51 ;  /* 0x03889033280075a7 */ /* 0x000e2400080a017f */
[----:B0-----:R-:W-:Y:S05]  /*3cf0*/  @!P5 BRA `(.L_x_6707) ;  /* 0x00000358007cd947 */ /* 0x001fea0003800000 */
.L_x_7064:
[----:B------:R-:W-:Y:S05]  /*3d00*/  BSYNC B1 ;  /* 0x0000000000017941 */ /* 0x000fea0003800000 */
.L_x_6706:
[----:B------:R-:W-:-:S03]  /*3d10*/  UMOV UR4, 0xffffffff ;  /* 0xffffffff00047882 */ /* 0x000fc60000000000 */
[----:B------:R-:W-:Y:S05]  /*3d20*/  BRA.DIV UR4, `(.L_x_6708) ;  /* 0x0000035a04847947 */ /* 0x000fea000b800000 */
[----:B------:R1:W2:Y:S04]  /*3d30*/  SHFL.IDX PT, R21, R49, RZ, 0x1c1f ;  /* 0x001c1fff31157589 */ /* 0x0002a800000e0000 */
[----:B------:R1:W3:Y:S02]  /*3d40*/  SHFL.IDX PT, R20, R47, RZ, 0x1c1f ;  /* 0x001c1fff2f147589 */ /* 0x0002e400000e0000 */
.L_x_7068:
[----:B-1----:R-:W1:Y:S02]  /*3d50*/  LDC R47, c[0x0][0x2f4] ;  /* 0x0000bd00ff2f7b82 */ /* 0x002e640000000800 */
[----:B-1----:R-:W-:-:S13]  /*3d60*/  ISETP.GE.OR P0, PT, R16, R47, P0 ;  /* 0x0000002f1000720c */ /* 0x002fda0000706670 */
[----:B------:R-:W-:Y:S05]  /*3d70*/  @P0 BRA `(.L_x_6698) ;  /* 0x0000000800b00947 */ /* 0x000fea0003800000 */
[----:B------:R-:W-:Y:S01]  /*3d80*/  IMAD.SHL.U32 R8, R37, 0x2, RZ ;  /* 0x0000000225087824 */ /* 0x000fe200078e00ff */
[----:B------:R-:W-:Y:S01]  /*3d90*/  BSSY B1, `(.L_x_6709) ;  /* 0x000006f000017945 */ /* 0x000fe20003800000 */
[----:B------:R-:W-:Y:S02]  /*3da0*/  IMAD.SHL.U32 R37, R0, 0x8, RZ ;  /* 0x0000000800257824 */ /* 0x000fe400078e00ff */
[----:B------:R-:W-:-:S05]  /*3db0*/  @P1 IMAD.IADD R8, R47, 0x1, -R8 ;  /* 0x000000012f081824 */ /* 0x000fca00078e0a08 */
[----:B------:R-:W-:-:S04]  /*3dc0*/  SHF.R.S32.HI R9, RZ, 0x1f, R8 ;  /* 0x0000001fff097819 */ /* 0x000fc80000011408 */
[----:B------:R-:W-:Y:S02]  /*3dd0*/  LEA.HI R9, R9, R8, RZ, 0x4 ;  /* 0x0000000809097211 */ /* 0x000fe400078f20ff */
[----:B------:R-:W-:Y:S02]  /*3de0*/  LOP3.LUT R8, R55, 0x38, R37, 0xf8, !PT ;  /* 0x0000003837087812 */ /* 0x000fe400078ef825 */
[----:B------:R-:W-:-:S05]  /*3df0*/  LEA.HI.SX32 R9, R9, R0, 0x1c ;  /* 0x0000000009097211 */ /* 0x000fca00078fe2ff */
[----:B------:R-:W-:Y:S01]  /*3e00*/  IMAD.SHL.U32 R48, R9, 0x8, RZ ;  /* 0x0000000809307824 */ /* 0x000fe200078e00ff */
[----:B------:R-:W-:-:S04]  /*3e10*/  LOP3.LUT R9, R50, R8, R53, 0xf6, !PT ;  /* 0x0000000832097212 */ /* 0x000fc800078ef635 */
[----:B------:R-:W-:Y:S01]  /*3e20*/  LOP3.LUT R55, R55, 0x38, R48, 0xf8, !PT ;  /* 0x0000003837377812 */ /* 0x000fe200078ef830 */
[----:B------:R-:W-:-:S03]  /*3e30*/  IMAD.IADD R9, R36, 0x1, R9 ;  /* 0x0000000124097824 */ /* 0x000fc600078e0209 */
[----:B------:R-:W-:Y:S01]  /*3e40*/  LOP3.LUT R55, R50, R55, R53, 0xf6, !PT ;  /* 0x0000003732377212 */ /* 0x000fe200078ef635 */
[----:B------:R-:W-:-:S04]  /*3e50*/  IMAD R9, R9, 0x2, R2 ;  /* 0x0000000209097824 */ /* 0x000fc800078e0202 */
[----:B------:R-:W-:Y:S02]  /*3e60*/  IMAD.IADD R55, R36, 0x1, R55 ;  /* 0x0000000124377824 */ /* 0x000fe400078e0237 */
[----:B------:R-:W1:Y:S01]  /*3e70*/  LDS.128 R8, [R9+0x22400] ;  /* 0x0224000009087984 */ /* 0x000e620000000c00 */
[----:B--23--:R-:W-:-:S04]  /*3e80*/  IMAD.WIDE R36, R37, 0x2, R20 ;  /* 0x0000000225247825 */ /* 0x00cfc800078e0214 */
[----:B------:R-:W-:-:S05]  /*3e90*/  IMAD R55, R55, 0x2, R2 ;  /* 0x0000000237377824 */ /* 0x000fca00078e0202 */
[----:B------:R2:W3:Y:S01]  /*3ea0*/  LDS.128 R12, [R55+0x22400] ;  /* 0x02240000370c7984 */ /* 0x0004e20000000c00 */
[----:B------:R-:W-:Y:S05]  /*3eb0*/  @P4 BRA `(.L_x_6710) ;  /* 0x0000000400704947 */ /* 0x000fea0003800000 */
[----:B------:R-:W-:Y:S01]  /*3ec0*/  SHF.R.U32.HI R52, RZ, 0x10, R5 ;  /* 0x00000010ff347819 */ /* 0x000fe20000011605 */
[----:B---3--:R-:W-:Y:S01]  /*3ed0*/  IMAD.U32 R49, R15, 0x10000, RZ ;  /* 0x000100000f317824 */ /* 0x008fe200078e00ff */
[----:B------:R-:W-:Y:S02]  /*3ee0*/  SHF.R.U32.HI R56, RZ, 0x10, R29 ;  /* 0x00000010ff387819 */ /* 0x000fe4000001161d */
[----:B------:R-:W-:Y:S01]  /*3ef0*/  SHF.R.U64 R50, R4, 0x10, R5 ;  /* 0x0000001004327819 */ /* 0x000fe20000001205 */
[----:B------:R-:W-:Y:S01]  /*3f00*/  IMAD.U32 R5, R14, 0x10000, RZ ;  /* 0x000100000e057824 */ /* 0x000fe200078e00ff */
[----:B------:R-:W-:Y:S01]  /*3f10*/  SHF.R.U64 R53, R6, 0x10, R7 ;  /* 0x0000001006357819 */ /* 0x000fe20000001207 */
[----:B-1----:R-:W-:Y:S01]  /*3f20*/  IMAD.U32 R6, R8, 0x10000, RZ ;  /* 0x0001000008067824 */ /* 0x002fe200078e00ff */
[----:B------:R-:W-:Y:S01]  /*3f30*/  PRMT R52, R60, 0x5432, R52 ;  /* 0x000054323c347816 */ /* 0x000fe20000000034 */
[----:B------:R-:W-:Y:S01]  /*3f40*/  IMAD.U32 R4, R10, 0x10000, RZ ;  /* 0x000100000a047824 */ /* 0x000fe200078e00ff */
[----:B------:R-:W-:-:S02]  /*3f50*/  PRMT R56, R62, 0x5432, R56 ;  /* 0x000054323e387816 */ /* 0x000fc40000000038 */
[----:B--2---:R-:W-:Y:S01]  /*3f60*/  SHF.R.U64 R55, R28, 0x10, R29 ;  /* 0x000000101c377819 */ /* 0x004fe2000000121d */
[----:B------:R-:W-:Y:S01]  /*3f70*/  IMAD.U32 R28, R9, 0x10000, RZ ;  /* 0x00010000091c7824 */ /* 0x000fe200078e00ff */
[--C-:B------:R-:W-:Y:S01]  /*3f80*/  SHF.R.U64 R58, R30, 0x10, R31.reuse ;  /* 0x000000101e3a7819 */ /* 0x100fe2000000121f */
[----:B------:R-:W-:Y:S01]  /*3f90*/  IMAD.U32 R30, R13, 0x10000, RZ ;  /* 0x000100000d1e7824 */ /* 0x000fe200078e00ff */
[----:B------:R-:W-:Y:S02]  /*3fa0*/  SHF.R.U32.HI R59, RZ, 0x10, R31 ;  /* 0x00000010ff3b7819 */ /* 0x000fe4000001161f */
[----:B------:R-:W-:Y:S02]  /*3fb0*/  LOP3.LUT R29, R9, 0xffff0000, RZ, 0xc0, !PT ;  /* 0xffff0000091d7812 */ /* 0x000fe400078ec0ff */
[----:B------:R-:W-:Y:S01]  /*3fc0*/  LOP3.LUT R31, R13, 0xffff0000, RZ, 0xc0, !PT ;  /* 0xffff00000d1f7812 */ /* 0x000fe200078ec0ff */
[C---:B------:R-:W-:Y:S01]  /*3fd0*/  IMAD.U32 R13, R11.reuse, 0x10000, RZ ;  /* 0x000100000b0d7824 */ /* 0x040fe200078e00ff */
[----:B------:R-:W-:-:S02]  /*3fe0*/  LOP3.LUT R9, R11, 0xffff0000, RZ, 0xc0, !PT ;  /* 0xffff00000b097812 */ /* 0x000fc400078ec0ff */
[----:B------:R-:W-:Y:S01]  /*3ff0*/  SHF.R.U32.HI R54, RZ, 0x10, R7 ;  /* 0x00000010ff367819 */ /* 0x000fe20000011607 */
[----:B------:R-:W-:Y:S01]  /*4000*/  IMAD.U32 R7, R12, 0x10000, RZ ;  /* 0x000100000c077824 */ /* 0x000fe200078e00ff */
[C---:B------:R-:W-:Y:S02]  /*4010*/  PRMT R50, R57.reuse, 0x5432, R50 ;  /* 0x0000543239327816 */ /* 0x040fe40000000032 */
[----:B------:R-:W-:Y:S01]  /*4020*/  PRMT R11, R57, 0x5410, R53 ;  /* 0x00005410390b7816 */ /* 0x000fe20000000035 */
[----:B------:R-:W-:Y:S01]  /*4030*/  IMAD.U32 R57, R56, 0x10000, RZ ;  /* 0x0001000038397824 */ /* 0x000fe200078e00ff */
[----:B------:R-:W-:Y:S01]  /*4040*/  PRMT R54, R63, 0x5432, R54 ;  /* 0x000054323f367816 */ /* 0x000fe20000000036 */
[----:B------:R-:W-:Y:S01]  /*4050*/  IMAD.U32 R53, R52, 0x10000, RZ ;  /* 0x0001000034357824 */ /* 0x000fe200078e00ff */
[C---:B------:R-:W-:Y:S02]  /*4060*/  PRMT R55, R61.reuse, 0x5410, R55 ;  /* 0x000054103d377816 */ /* 0x040fe40000000037 */
[----:B------:R-:W-:Y:S01]  /*4070*/  PRMT R58, R61, 0x5432, R58 ;  /* 0x000054323d3a7816 */ /* 0x000fe2000000003a */
[----:B------:R-:W-:Y:S01]  /*4080*/  FMUL.FTZ R61, R30, R57 ;  /* 0x000000391e3d7220 */ /* 0x000fe20000410000 */
[----:B------:R-:W-:Y:S01]  /*4090*/  PRMT R59, R60, 0x5410, R59 ;  /* 0x000054103c3b7816 */ /* 0x000fe2000000003b */
[-C--:B------:R-:W-:Y:S01]  /*40a0*/  FMUL.FTZ R63, R30, R53.reuse ;  /* 0x000000351e3f7220 */ /* 0x080fe20000410000 */
[----:B------:R-:W-:Y:S01]  /*40b0*/  LOP3.LUT R56, R56, 0xffff0000, RZ, 0xc0, !PT ;  /* 0xffff000038387812 */ /* 0x000fe200078ec0ff */
[----:B------:R-:W-:Y:S01]  /*40c0*/  FFMA.FTZ R61, R28, R53, -R61 ;  /* 0x000000351c3d7223 */ /* 0x000fe2000001083d */
[----:B------:R-:W-:Y:S01]  /*40d0*/  LOP3.LUT R52, R52, 0xffff0000, RZ, 0xc0, !PT ;  /* 0xffff000034347812 */ /* 0x000fe200078ec0ff */
[----:B------:R-:W-:-:S02]  /*40e0*/  IMAD.U32 R30, R59, 0x10000, RZ ;  /* 0x000100003b1e7824 */ /* 0x000fc400078e00ff */
[----:B------:R-:W-:Y:S01]  /*40f0*/  FFMA.FTZ R63, R28, R57, R63 ;  /* 0x000000391c3f7223 */ /* 0x000fe2000001003f */
[C---:B------:R-:W-:Y:S01]  /*4100*/  FMUL.FTZ R60, R31.reuse, R56 ;  /* 0x000000381f3c7220 */ /* 0x040fe20000410000 */
[C---:B------:R-:W-:Y:S02]  /*4110*/  IMAD.U32 R28, R54.reuse, 0x10000, RZ ;  /* 0x00010000361c7824 */ /* 0x040fe400078e00ff */
[----:B------:R-:W-:Y:S01]  /*4120*/  FMUL.FTZ R62, R31, R52 ;  /* 0x000000341f3e7220 */ /* 0x000fe20000410000 */
        /* <DEDUP_REMOVED lines=8> */
[----:B------:R-:W-:Y:S01]  /*41b0*/  FFMA.FTZ R49, R13, R30, R49 ;  /* 0x0000001e0d317223 */ /* 0x000fe20000010031 */
[----:B------:R-:W-:Y:S01]  /*41c0*/  IMAD.U32 R28, R55, 0x10000, RZ ;  /* 0x00010000371c7824 */ /* 0x000fe200078e00ff */
[----:B------:R-:W-:Y:S01]  /*41d0*/  LOP3.LUT R12, R12, 0xffff0000, RZ, 0xc0, !PT ;  /* 0xffff00000c0c7812 */ /* 0x000fe200078ec0ff */
[C---:B------:R-:W-:Y:S01]  /*41e0*/  FMUL.FTZ R30, R15.reuse, R52 ;  /* 0x000000340f1e7220 */ /* 0x040fe20000410000 */
[----:B------:R-:W-:Y:S01]  /*41f0*/  FMUL.FTZ R56, R15, R54 ;  /* 0x000000360f387220 */ /* 0x000fe20000410000 */
[----:B------:R-:W-:Y:S01]  /*4200*/  LOP3.LUT R55, R55, 0xffff0000, RZ, 0xc0, !PT ;  /* 0xffff000037377812 */ /* 0x000fe200078ec0ff */
[C---:B------:R-:W-:Y:S01]  /*4210*/  IMAD.U32 R13, R50.reuse, 0x10000, RZ ;  /* 0x00010000320d7824 */ /* 0x040fe200078e00ff */
[----:B------:R-:W-:Y:S01]  /*4220*/  LOP3.LUT R15, R50, 0xffff0000, RZ, 0xc0, !PT ;  /* 0xffff0000320f7812 */ /* 0x000fe200078ec0ff */
[----:B------:R-:W-:Y:S01]  /*4230*/  FMUL.FTZ R29, R7, R28 ;  /* 0x0000001c071d7220 */ /* 0x000fe20000410000 */
[----:B------:R-:W-:Y:S01]  /*4240*/  LOP3.LUT R8, R8, 0xffff0000, RZ, 0xc0, !PT ;  /* 0xffff000008087812 */ /* 0x000fe200078ec0ff */
[C---:B------:R-:W-:Y:S01]  /*4250*/  FFMA.FTZ R31, R9.reuse, R54, -R30 ;  /* 0x00000036091f7223 */ /* 0x040fe2000001081e */
[----:B------:R-:W-:Y:S01]  /*4260*/  FFMA.FTZ R56, R9, R52, R56 ;  /* 0x0000003409387223 */ /* 0x000fe20000010038 */
[----:B------:R-:W-:Y:S01]  /*4270*/  FMUL.FTZ R7, R7, R13 ;  /* 0x0000000d07077220 */ /* 0x000fe20000410000 */
[----:B------:R-:W-:Y:S01]  /*4280*/  FMUL.FTZ R9, R12, R55 ;  /* 0x000000370c097220 */ /* 0x000fe20000410000 */
[----:B------:R-:W-:Y:S01]  /*4290*/  FFMA.FTZ R29, R6, R13, -R29 ;  /* 0x0000000d061d7223 */ /* 0x000fe2000001081d */
[-C--:B------:R-:W-:Y:S01]  /*42a0*/  FMUL.FTZ R13, R12, R15.reuse ;  /* 0x0000000f0c0d7220 */ /* 0x080fe20000410000 */
[----:B------:R-:W-:Y:S01]  /*42b0*/  FFMA.FTZ R28, R6, R28, R7 ;  /* 0x0000001c061c7223 */ /* 0x000fe20000010007 */
[----:B------:R-:W-:Y:S01]  /*42c0*/  FFMA.FTZ R12, R8, R15, -R9 ;  /* 0x0000000f080c7223 */ /* 0x000fe20000010809 */
        /* <DEDUP_REMOVED lines=8> */
[----:B------:R-:W-:Y:S01]  /*4350*/  LOP3.LUT R10, R10, 0xffff0000, RZ, 0xc0, !PT ;  /* 0xffff00000a0a7812 */ /* 0x000fe200078ec0ff */
        /* <DEDUP_REMOVED lines=17> */
[----:B------:R-:W-:-:S07]  /*4470*/  IMAD.MOV.U32 R9, RZ, RZ, R60 ;  /* 0x000000ffff097224 */ /* 0x000fce00078e003c */
.L_x_6710:
[----:B------:R-:W-:Y:S05]  /*4480*/  BSYNC B1 ;  /* 0x0000000000017941 */ /* 0x000fea0003800000 */
.L_x_6709:
[----:B-1----:R1:W-:Y:S01]  /*4490*/  ST.E.128 desc[UR36][R36.64], R8 ;  /* 0x0000000824007985 */ /* 0x0023e2000c101d24 */
[----:B------:R-:W-:-:S13]  /*44a0*/  ISETP.GE.AND P0, PT, R48, R47, PT ;  /* 0x0000002f3000720c */ /* 0x000fda0003f06270 */
[----:B------:R-:W-:Y:S05]  /*44b0*/  @P0 BRA `(.L_x_6698) ;  /* 0x0000000000e00947 */ /* 0x000fea0003800000 */
[----:B------:R-:W-:-:S05]  /*44c0*/  IMAD.WIDE R20, R48, 0x2, R20 ;  /* 0x0000000230147825 */ /* 0x000fca00078e0214 */
[----:B---3--:R3:W-:Y:S01]  /*44d0*/  ST.E.128 desc[UR36][R20.64], R12 ;  /* 0x0000000c14007985 */ /* 0x0087e2000c101d24 */
[----:B------:R-:W-:Y:S05]  /*44e0*/  BRA `(.L_x_6698) ;  /* 0x0000000000d47947 */ /* 0x000fea0003800000 */
.L_x_6690:
[----:B------:R-:W-:-:S06]  /*44f0*/  UISETP.NE.AND UP0, UPT, UR38, URZ, UPT ;  /* 0x0000003f2600728c */ /* 0x000fcc000bf05270 */
[----:B------:R-:W-:-:S13]  /*4500*/  PLOP3.LUT P3, PT, PT, PT, UP0, 0x80, 0x0 ;  /* 0x000000000000781c */ /* 0x000fda0003f6f008 */
[----:B------:R-:W-:Y:S05]  /*4510*/  @P3 BRA `(.L_x_6711) ;  /* 0x0000000000043947 */ /* 0x000fea0003800000 */
[----:B------:R-:W-:Y:S01]  /*4520*/  BPT.TRAP 0x1 ;  /* 0x000000040000795c */ /* 0x000fe20000300000 */
.L_x_6711:
[----:B------:R-:W-:Y:S01]  /*4530*/  IMAD R40, R156, 0x8, R2 ;  /* 0x000000089c287824 */ /* 0x000fe200078e0202 */
[----:B------:R-:W-:Y:S01]  /*4540*/  SHF.L.U32 R51, R158, 0x1f, RZ ;  /* 0x0000001f9e337819 */ /* 0x000fe200000006ff */
[----:B------:R-:W-:Y:S01]  /*4550*/  BSSY B1, `(.L_x_6712) ;  /* 0x0000004000017945 */ /* 0x000fe20003800000 */
[----:B------:R-:W-:Y:S02]  /*4560*/  SHF.R.S32.HI R44, RZ, 0x1f, R43 ;  /* 0x0000001fff2c7819 */ /* 0x000fe4000001142b */
[----:B------:R-:W0:Y:S02]  /*4570*/  SYNCS.PHASECHK.TRANS64.TRYWAIT P0, [R40+URZ+0x38890], R51 ;  /* 0x03889033280075a7 */ /* 0x000e24000800017f */
[----:B0-----:R-:W-:Y:S05]  /*4580*/  @!P0 BRA `(.L_x_6713) ;  /* 0x0000035000b88947 */ /* 0x001fea0003800000 */
.L_x_7069:
[----:B------:R-:W-:Y:S05]  /*4590*/  BSYNC B1 ;  /* 0x0000000000017941 */ /* 0x000fea0003800000 */
.L_x_6712:
        /* <DEDUP_REMOVED lines=24> */
.L_x_7073:
[----:B------:R-:W-:Y:S05]  /*4720*/  @!P0 BRA `(.L_x_6698) ;  /* 0x0000000000448947 */ /* 0x000fea0003800000 */
[----:B------:R-:W-:Y:S02]  /*4730*/  ULDC UR4, c[0x0][0x2f4] ;  /* 0x0000bd0000047ab9 */ /* 0x000fe40000000800 */
[----:B------:R-:W-:-:S13]  /*4740*/  ISETP.GE.AND P4, PT, R16, UR4, PT ;  /* 0x0000000410007c0c */ /* 0x000fda000bf86270 */
[----:B-1----:R-:W1:Y:S01]  /*4750*/  @!P4 LDS.128 R4, [R48+0x22400] ;  /* 0x022400003004c984 */ /* 0x002e620000000c00 */
[----:B---3--:R-:W-:-:S04]  /*4760*/  @!P4 LEA R8, P0, R16, R14, 0x1 ;  /* 0x0000000e1008c211 */ /* 0x008fc800078008ff */
[----:B--2---:R-:W-:Y:S02]  /*4770*/  @!P4 LEA.HI.X R9, R16, R21, R17, 0x1, P0 ;  /* 0x000000151009c211 */ /* 0x004fe400000f0c11 */
[----:B------:R-:W-:-:S03]  /*4780*/  ISETP.GE.AND P0, PT, R19, UR4, PT ;  /* 0x0000000413007c0c */ /* 0x000fc6000bf06270 */
[----:B-1----:R4:W-:Y:S10]  /*4790*/  @!P4 ST.E.128 desc[UR36][R8.64], R4 ;  /* 0x000000040800c985 */ /* 0x0029f4000c101d24 */
        /* <DEDUP_REMOVED lines=8> */
[----:B------:R-:W1:Y:S04]  /*4820*/  LDS.128 R4, [R5+0x22400] ;  /* 0x0224000005047984 */ /* 0x000e680000000c00 */
[----:B-1----:R1:W-:Y:S02]  /*4830*/  ST.E.128 desc[UR36][R8.64], R4 ;  /* 0x0000000408007985 */ /* 0x0023e4000c101d24 */
.L_x_6698:
[----:B------:R-:W-:Y:S05]  /*4840*/  BSYNC B0 ;  /* 0x0000000000007941 */ /* 0x000fea0003800000 */
.L_x_6689:
[----:B-1--4-:R-:W1:Y:S01]  /*4850*/  S2R R4, SR_TID.X ;  /* 0x0000000000047919 */ /* 0x012e620000002100 */
[----:B------:R-:W-:Y:S01]  /*4860*/  @!PT LDS RZ, [RZ] ;  /* 0x00000000fffff984 */ /* 0x000fe20000000800 */
[----:B------:R-:W-:Y:S01]  /*4870*/  @!PT LDS RZ, [RZ] ;  /* 0x00000000fffff984 */ /* 0x000fe20000000800 */
[----:B------:R-:W-:Y:S01]  /*4880*/  @!PT LDS RZ, [RZ] ;  /* 0x00000000fffff984 */ /* 0x000fe20000000800 */
[----:B------:R-:W-:Y:S01]  /*4890*/  @!PT LDS RZ, [RZ] ;  /* 0x00000000fffff984 */ /* 0x000fe20000000800 */
[----:B------:R4:W-:Y:S06]  /*48a0*/  MEMBAR.ALL.CTA ;  /* 0x0000000000007992 */ /* 0x0009ec0000008000 */
[----:B----4-:R-:W4:Y:S01]  /*48b0*/  FENCE.VIEW.ASYNC.S ;  /* 0x00000000000073c6 */ /* 0x010f220000000000 */
[----:B------:R-:W-:Y:S05]  /*48c0*/  WARPSYNC.ALL ;  /* 0x0000000000007948 */ /* 0x000fea0003800000 */
[----:B------:R-:W-:Y:S01]  /*48d0*/  BSSY B0, `(.L_x_6715) ;  /* 0x000000a000007945 */ /* 0x000fe20003800000 */
[----:B-1----:R-:W-:-:S02]  /*48e0*/  SHF.R.U32.HI R5, RZ, 0x7, R4 ;  /* 0x00000007ff057819 */ /* 0x002fc40000011604 */
[----:B------:R-:W-:-:S03]  /*48f0*/  LOP3.LUT P0, RZ, R4, 0x7f, RZ, 0xc0, !PT ;  /* 0x0000007f04ff7812 */ /* 0x000fc6000780c0ff */
[----:B------:R-:W-:-:S10]  /*4900*/  VIADD R10, R5, 0x8 ;  /* 0x00000008050a7836 */ /* 0x000fd40000000000 */
[----:B------:R-:W-:-:S05]  /*4910*/  @!P0 VIADD R4, R40, 0x388a0 ;  /* 0x000388a028048836 */ /* 0x000fca0000000000 */
[----:B------:R-:W-:Y:S01]  /*4920*/  @!P0 PRMT R4, RZ, 0x654, R4 ;  /* 0x00000654ff048816 */ /* 0x000fe20000000004 */
[----:B----4-:R1:W-:Y:S06]  /*4930*/  BAR.SYNC.DEFER_BLOCKING R10, 0x80 ;  /* 0x0002000a0000751d */ /* 0x0103ec0000010000 */
[----:B------:R1:W-:Y:S01]  /*4940*/  @!P0 SYNCS.ARRIVE.TRANS64.RED.A1T0 RZ, [R4+URZ], RZ ;  /* 0x000000ff04ff89a7 */ /* 0x0003e2000810043f */
[----:B------:R-:W-:Y:S05]  /*4950*/  @P3 BRA `(.L_x_6716) ;  /* 0x0000000000043947 */ /* 0x000fea0003800000 */
[----:B------:R-:W-:Y:S01]  /*4960*/  BPT.TRAP 0x1 ;  /* 0x000000040000795c */ /* 0x000fe20000300000 */
.L_x_6716:
[----:B------:R-:W-:Y:S05]  /*4970*/  BSYNC B0 ;  /* 0x0000000000007941 */ /* 0x000fea0003800000 */
.L_x_6715:
[----:B------:R-:W4:Y:S01]  /*4980*/  SYNCS.PHASECHK.TRANS64.TRYWAIT P3, [R40+URZ+0x388b0], R51 ;  /* 0x0388b033280075a7 */ /* 0x000f22000806017f */
[----:B------:R-:W-:Y:S04]  /*4990*/  BSSY B0, `(.L_x_6717) ;  /* 0x0000002000007945 */ /* 0x000fe80003800000 */
[----:B----4-:R-:W-:Y:S05]  /*49a0*/  @!P3 BRA `(.L_x_6718) ;  /* 0x000003500008b947 */ /* 0x010fea0003800000 */
.L_x_7074:
[----:B------:R-:W-:Y:S05]  /*49b0*/  BSYNC B0 ;  /* 0x0000000000007941 */ /* 0x000fea0003800000 */
.L_x_6717:
[----:B------:R-:W-:Y:S01]  /*49c0*/  ULDC.64 UR4, c[0x0][0x328] ;  /* 0x0000ca0000047ab9 */ /* 0x000fe20000000a00 */
[----:B------:R-:W-:Y:S01]  /*49d0*/  ULDC.64 UR6, c[0x0][0x318] ;  /* 0x0000c60000067ab9 */ /* 0x000fe20000000a00 */
[----:B------:R-:W-:Y:S01]  /*49e0*/  IMAD R44, R44, UR4, RZ ;  /* 0x000000042c2c7c24 */ /* 0x000fe2000f8e02ff */
[----:B------:R-:W-:Y:S01]  /*49f0*/  BSSY B0, `(.L_x_6719) ;  /* 0x0000077000007945 */ /* 0x000fe20003800000 */
[----:B-1----:R-:W-:-:S04]  /*4a00*/  IMAD.WIDE.U32 R4, R43, UR4, RZ ;  /* 0x000000042b047c25 */ /* 0x002fc8000f8e00ff */
[----:B------:R-:W-:Y:S01]  /*4a10*/  IMAD R43, R43, UR5, R44 ;  /* 0x000000052b2b7c24 */ /* 0x000fe2000f8e022c */
[----:B------:R-:W-:Y:S01]  /*4a20*/  ULDC.64 UR4, c[0x0][0x338] ;  /* 0x0000ce0000047ab9 */ /* 0x000fe20000000a00 */
[----:B------:R-:W-:Y:S02]  /*4a30*/  IMAD R9, R156, 0x8000, R42 ;  /* 0x000080009c097824 */ /* 0x000fe400078e022a */
        /* <DEDUP_REMOVED lines=8> */
[----:B---3--:R-:W-:-:S04]  /*4ac0*/  LEA R12, P3, R4, UR6, 0x1 ;  /* 0x00000006040c7c11 */ /* 0x008fc8000f8608ff */
[----:B------:R-:W-:Y:S02]  /*4ad0*/  LEA.HI.X R11, R4, UR7, R11, 0x1, P3 ;  /* 0x00000007040b7c11 */ /* 0x000fe400098f0c0b */
[----:B------:R-:W-:Y:S01]  /*4ae0*/  ISETP.GT.AND P3, PT, R46, R18, PT ;  /* 0x000000122e00720c */ /* 0x000fe20003f64270 */
[----:B------:R-:W1:Y:S04]  /*4af0*/  SHFL.IDX PT, R12, R12, RZ, 0x1c1f ;  /* 0x001c1fff0c0c7589 */ /* 0x000e6800000e0000 */
[----:B------:R-:W3:Y:S08]  /*4b00*/  SHFL.IDX PT, R11, R11, RZ, 0x1c1f ;  /* 0x001c1fff0b0b7589 */ /* 0x000ef000000e0000 */
[----:B------:R-:W-:Y:S05]  /*4b10*/  @!P3 BRA `(.L_x_6720) ;  /* 0x000000040090b947 */ /* 0x000fea0003800000 */
[----:B------:R-:W-:Y:S01]  /*4b20*/  ULDC UR4, c[0x0][0x320] ;  /* 0x0000c80000047ab9 */ /* 0x000fe20000000800 */
[C---:B------:R-:W-:Y:S01]  /*4b30*/  IMAD R14, R9.reuse, 0x2, R2 ;  /* 0x00000002090e7824 */ /* 0x040fe200078e0202 */
[C---:B------:R-:W-:Y:S01]  /*4b40*/  ISETP.GE.AND P4, PT, R16.reuse, UR4, PT ;  /* 0x0000000410007c0c */ /* 0x040fe2000bf86270 */
[----:B------:R-:W-:Y:S01]  /*4b50*/  VIADD R13, R9, 0x20 ;  /* 0x00000020090d7836 */ /* 0x000fe20000000000 */
[----:B------:R-:W-:Y:S01]  /*4b60*/  LOP3.LUT P6, RZ, R159, 0x4, RZ, 0xc0, !PT ;  /* 0x000000049fff7812 */ /* 0x000fe200078cc0ff */
[----:B------:R-:W-:Y:S01]  /*4b70*/  VIADD R15, R16, 0x40 ;  /* 0x00000040100f7836 */ /* 0x000fe20000000000 */
[----:B------:R-:W-:-:S09]  /*4b80*/  ISETP.GE.AND P3, PT, R19, UR4, PT ;  /* 0x0000000413007c0c */ /* 0x000fd2000bf66270 */
[----:B------:R-:W5:Y:S01]  /*4b90*/  @!P4 LDS.128 R4, [R14+0x400] ;  /* 0x000400000e04c984 */ /* 0x000f620000000c00 */
[----:B-1----:R-:W-:Y:S01]  /*4ba0*/  @!P4 LEA R8, P5, R16, R12, 0x1 ;  /* 0x0000000c1008c211 */ /* 0x002fe200078a08ff */
[----:B------:R-:W-:-:S03]  /*4bb0*/  @P6 VIADD R13, R9, 0xffffffe0 ;  /* 0xffffffe0090d6836 */ /* 0x000fc60000000000 */
[----:B---3--:R-:W-:Y:S01]  /*4bc0*/  @!P4 LEA.HI.X R9, R16, R11, R17, 0x1, P5 ;  /* 0x0000000b1009c211 */ /* 0x008fe200028f0c11 */
[----:B------:R-:W-:-:S04]  /*4bd0*/  IMAD R13, R13, 0x2, R2 ;  /* 0x000000020d0d7824 */ /* 0x000fc800078e0202 */
[----:B-----5:R1:W-:Y:S01]  /*4be0*/  @!P4 ST.E.128 desc[UR36][R8.64], R4 ;  /* 0x000000040800c985 */ /* 0x0203e2000c101d24 */
[----:B------:R-:W-:Y:S01]  /*4bf0*/  ISETP.GE.AND P4, PT, R15, UR4, PT ;  /* 0x000000040f007c0c */ /* 0x000fe2000bf86270 */
[----:B------:R-:W-:Y:S02]  /*4c00*/  VIADD R15, R16, 0x60 ;  /* 0x00000060100f7836 */ /* 0x000fe40000000000 */
[----:B------:R-:W3:Y:S01]  /*4c10*/  @!P3 LDS.128 R4, [R13+0x400] ;  /* 0x000400000d04b984 */ /* 0x000ee20000000c00 */
[----:B-1----:R-:W-:-:S04]  /*4c20*/  @!P3 LEA R8, P5, R19, R12, 0x1 ;  /* 0x0000000c1308b211 */ /* 0x002fc800078a08ff */
[----:B------:R-:W-:-:S05]  /*4c30*/  @!P3 LEA.HI.X R9, R19, R11, R164, 0x1, P5 ;  /* 0x0000000b1309b211 */ /* 0x000fca00028f0ca4 */
[----:B---3--:R1:W-:Y:S01]  /*4c40*/  @!P3 ST.E.128 desc[UR36][R8.64], R4 ;  /* 0x000000040800b985 */ /* 0x0083e2000c101d24 */
[----:B------:R-:W-:Y:S01]  /*4c50*/  ISETP.GE.AND P3, PT, R15, UR4, PT ;  /* 0x000000040f007c0c */ /* 0x000fe2000bf66270 */
[----:B------:R-:W-:Y:S02]  /*4c60*/  VIADD R15, R16, 0x80 ;  /* 0x00000080100f7836 */ /* 0x000fe40000000000 */
[----:B------:R-:W3:Y:S01]  /*4c70*/  @!P4 LDS.128 R4, [R14+0x2400] ;  /* 0x002400000e04c984 */ /* 0x000ee20000000c00 */
[----:B-1----:R-:W-:-:S05]  /*4c80*/  @!P4 LEA R8, P5, R197, R12, 0x1 ;  /* 0x0000000cc508c211 */ /* 0x002fca00078a08ff */
[----:B------:R-:W-:-:S05]  /*4c90*/  @!P4 IMAD.X R9, R11, 0x1, R198, P5 ;  /* 0x000000010b09c824 */ /* 0x000fca00028e06c6 */
        /* <DEDUP_REMOVED lines=67> */
[----:B------:R-:W-:-:S03]  /*50d0*/  ISETP.GE.AND P3, PT, R15, UR4, PT ;  /* 0x000000040f007c0c */ /* 0x000fc6000bf66270 */
[----:B------:R-:W3:Y:S01]  /*50e0*/  @!P4 LDS.128 R4, [R14+0xe400] ;  /* 0x00e400000e04c984 */ /* 0x000ee20000000c00 */
[----:B-1----:R-:W-:-:S05]  /*50f0*/  @!P4 LEA R8, P5, R183, R12, 0x1 ;  /* 0x0000000cb708c211 */ /* 0x002fca00078a08ff */
[----:B------:R-:W-:-:S05]  /*5100*/  @!P4 IMAD.X R9, R11, 0x1, R210, P5 ;  /* 0x000000010b09c824 */ /* 0x000fca00028e06d2 */
[----:B---3--:R1:W-:Y:S04]  /*5110*/  @!P4 ST.E.128 desc[UR36][R8.64], R4 ;  /* 0x000000040800c985 */ /* 0x0083e8000c101d24 */
[----:B------:R-:W3:Y:S01]  /*5120*/  @!P3 LDS.128 R4, [R13+0xe400] ;  /* 0x00e400000d04b984 */ /* 0x000ee20000000c00 */
[----:B-1----:R-:W-:-:S05]  /*5130*/  @!P3 LEA R8, P4, R182, R12, 0x1 ;  /* 0x0000000cb608b211 */ /* 0x002fca00078808ff */
[----:B------:R-:W-:-:S05]  /*5140*/  @!P3 IMAD.X R9, R11, 0x1, R211, P4 ;  /* 0x000000010b09b824 */ /* 0x000fca00020e06d3 */
[----:B---3--:R1:W-:Y:S03]  /*5150*/  @!P3 ST.E.128 desc[UR36][R8.64], R4 ;  /* 0x000000040800b985 */ /* 0x0083e6000c101d24 */
.L_x_6720:
[----:B------:R-:W-:Y:S05]  /*5160*/  BSYNC B0 ;  /* 0x0000000000007941 */ /* 0x000fea0003800000 */
.L_x_6719:
[----:B------:R-:W-:Y:S01]  /*5170*/  @!PT LDS RZ, [RZ] ;  /* 0x00000000fffff984 */ /* 0x000fe20000000800 */
[----:B------:R-:W-:Y:S01]  /*5180*/  @!PT LDS RZ, [RZ] ;  /* 0x00000000fffff984 */ /* 0x000fe20000000800 */
[----:B------:R-:W-:Y:S01]  /*5190*/  @!PT LDS RZ, [RZ] ;  /* 0x00000000fffff984 */ /* 0x000fe20000000800 */
[----:B------:R-:W-:Y:S01]  /*51a0*/  @!PT LDS RZ, [RZ] ;  /* 0x00000000fffff984 */ /* 0x000fe20000000800 */
[----:B------:R5:W-:Y:S06]  /*51b0*/  MEMBAR.ALL.CTA ;  /* 0x0000000000007992 */ /* 0x000bec0000008000 */
[----:B-----5:R-:W5:Y:S01]  /*51c0*/  FENCE.VIEW.ASYNC.S ;  /* 0x00000000000073c6 */ /* 0x020f620000000000 */
[----:B------:R-:W-:Y:S02]  /*51d0*/  VIADD R156, R156, 0x1 ;  /* 0x000000019c9c7836 */ /* 0x000fe40000000000 */
[----:B0---4-:R-:W-:Y:S01]  /*51e0*/  @!P0 VIADD R40, R40, 0x388c0 ;  /* 0x000388c028288836 */ /* 0x011fe20000000000 */
[----:B-----5:R0:W-:Y:S02]  /*51f0*/  BAR.SYNC.DEFER_BLOCKING R10, 0x80 ;  /* 0x0002000a0000751d */ /* 0x0201e40000010000 */
[----:B------:R-:W-:-:S02]  /*5200*/  ISETP.NE.AND P3, PT, R156, 0x2, PT ;  /* 0x000000029c00780c */ /* 0x000fc40003f65270 */
[----:B------:R-:W-:Y:S02]  /*5210*/  @!P0 PRMT R40, RZ, 0x654, R40 ;  /* 0x00000654ff288816 */ /* 0x000fe40000000028 */
[----:B-1----:R-:W-:Y:S02]  /*5220*/  SEL R5, RZ, 0x1, P3 ;  /* 0x00000001ff057807 */ /* 0x002fe40001800000 */
[----:B------:R-:W-:Y:S02]  /*5230*/  SEL R156, R156, RZ, P3 ;  /* 0x000000ff9c9c7207 */ /* 0x000fe40001800000 */
[----:B------:R-:W-:Y:S01]  /*5240*/  LOP3.LUT R158, R158, R5, RZ, 0x3c, !PT ;  /* 0x000000059e9e7212 */ /* 0x000fe200078e3cff */
[----:B------:R0:W-:Y:S01]  /*5250*/  @!P0 SYNCS.ARRIVE.TRANS64.RED.A1T0 RZ, [R40+URZ], RZ ;  /* 0x000000ff28ff89a7 */ /* 0x0001e2000810043f */
[----:B------:R-:W-:Y:S01]  /*5260*/  PLOP3.LUT P0, PT, PT, PT, PT, 0x8, 0x0 ;  /* 0x000000000000781c */ /* 0x000fe20003f0e170 */
[----:B------:R-:W-:-:S12]  /*5270*/  @P2 BRA `(.L_x_6721) ;  /* 0xffffffd4005c2947 */ /* 0x000fd8000383ffff */
.L_x_6684:
[----:B------:R-:W1:Y:S01]  /*5280*/  LDC R0, c[0x0][0xa80] ;  /* 0x0002a000ff007b82 */ /* 0x000e620000000800 */
[----:B------:R4:W-:Y:S01]  /*5290*/  STL.128 [R1+0x1e0], RZ ;  /* 0x0001e0ff01007387 */ /* 0x0009e20000100c00 */
[----:B------:R-:W-:Y:S01]  /*52a0*/  BSSY B0, `(.L_x_6722) ;  /* 0x0000027000007945 */ /* 0x000fe20003800000 */
[----:B------:R-:W-:Y:S02]  /*52b0*/  IMAD.U32 R37, RZ, RZ, UR39 ;  /* 0x00000027ff257e24 */ /* 0x000fe4000f8e00ff */
[----:B------:R4:W-:Y:S04]  /*52c0*/  STL.128 [R1+0x1f0], RZ ;  /* 0x0001f0ff01007387 */ /* 0x0009e80000100c00 */
[----:B------:R4:W-:Y:S04]  /*52d0*/  STL.128 [R1+0x210], RZ ;  /* 0x000210ff01007387 */ /* 0x0009e80000100c00 */
[----:B------:R4:W-:Y:S04]  /*52e0*/  STL.128 [R1+0x220], RZ ;  /* 0x000220ff01007387 */ /* 0x0009e80000100c00 */
[----:B------:R4:W-:Y:S04]  /*52f0*/  STL.128 [R1+0x230], RZ ;  /* 0x000230ff01007387 */ /* 0x0009e80000100c00 */
[----:B------:R4:W-:Y:S04]  /*5300*/  STL.128 [R1+0x240], RZ ;  /* 0x000240ff01007387 */ /* 0x0009e80000100c00 */
[----:B-1----:R4:W-:Y:S04]  /*5310*/  STL [R1+0x200], R0 ;  /* 0x0002000001007387 */ /* 0x0029e80000100800 */
        /* <DEDUP_REMOVED lines=28> */
[----:B------:R-:W-:Y:S05]  /*54e0*/  @P0 BRA `(.L_x_6723) ;  /* 0x0000000000080947 */ /* 0x000fea0003800000 */
[----:B------:R-:W1:Y:S02]  /*54f0*/  FENCE.VIEW.ASYNC.G ;  /* 0x00000000000073c6 */ /* 0x000e640000000100 */
[----:B-1----:R-:W-:Y:S06]  /*5500*/  BAR.ARV 0xc, 0x180 ;  /* 0x0306000000007b1d */ /* 0x002fec0000002000 */
.L_x_6723:
[----:B------:R-:W-:Y:S05]  /*5510*/  BSYNC B0 ;  /* 0x0000000000007941 */ /* 0x000fea0003800000 */
.L_x_6722:
[----:B------:R-:W-:Y:S01]  /*5520*/  UISETP.NE.AND UP0, UPT, UR38, 0x1, UPT ;  /* 0x000000012600788c */ /* 0x000fe2000bf05270 */
[----:B------:R-:W-:Y:S01]  /*5530*/  IMAD.U32 R32, RZ, RZ, UR39 ;  /* 0x00000027ff207e24 */ /* 0x000fe2000f8e00ff */
[----:B------:R-:W-:Y:S01]  /*5540*/  IADD3 R37, P0, R37, 0x1e0, RZ ;  /* 0x000001e025257810 */ /* 0x000fe20007f1e0ff */
[----:B------:R-:W-:Y:S03]  /*5550*/  BSSY B7, `(.L_x_6724) ;  /* 0x0002571000077945 */ /* 0x000fe60003800000 */
[----:B------:R-:W-:Y:S01]  /*5560*/  PLOP3.LUT P2, PT, PT, PT, UP0, 0x80, 0x0 ;  /* 0x000000000000781c */ /* 0x000fe20003f4f008 */
[----:B------:R-:W-:Y:S01]  /*5570*/  IMAD.X R38, RZ, RZ, UR42, P0 ;  /* 0x0000002aff267e24 */ /* 0x000fe200080e06ff */
[----:B------:R-:W-:-:S05]  /*5580*/  IADD3 R32, P1, R32, 0x210, RZ ;  /* 0x0000021020207810 */ /* 0x000fca0007f3e0ff */
[----:B------:R-:W-:-:S06]  /*5590*/  IMAD.X R31, RZ, RZ, UR42, P1 ;  /* 0x0000002aff1f7e24 */ /* 0x000fcc00088e06ff */
[----:B------:R-:W-:Y:S05]  /*55a0*/  @!P2 BRA `(.L_x_6725) ;  /* 0x0000008000b8a947 */ /* 0x000fea0003800000 */
[----:B----4-:R-:W1:Y:S01]  /*55b0*/  LDC R0, c[0x0][0x448] ;  /* 0x00011200ff007b82 */ /* 0x010e620000000800 */
[----:B------:R-:W-:-:S07]  /*55c0*/  VIADD R3, R181, 0x3f ;  /* 0x0000003fb5037836 */ /* 0x000fce0000000000 */
[----:B------:R-:W4:Y:S01]  /*55d0*/  LDC.64 R4, c[0x0][0xad8] ;  /* 0x0002b600ff047b82 */ /* 0x000f220000000a00 */
[----:B-1----:R-:W-:Y:S02]  /*55e0*/  ISETP.NE.AND P1, PT, R0, 0x1, PT ;  /* 0x000000010000780c */ /* 0x002fe40003f25270 */
[----:B----4-:R-:W-:-:S11]  /*55f0*/  ISETP.GE.AND P2, PT, R5, 0x1, PT ;  /* 0x000000010500780c */ /* 0x010fd60003f46270 */
[----:B------:R-:W1:Y:S08]  /*5600*/  @P1 LDC R0, c[0x0][0x44c] ;  /* 0x00011300ff001b82 */ /* 0x000e700000000800 */
[----:B------:R-:W4:Y:S01]  /*5610*/  @P1 LDC R7, c[0x0][0x450] ;  /* 0x00011400ff071b82 */ /* 0x000f220000000800 */
[----:B-1----:R-:W-:-:S05]  /*5620*/  @P1 IMAD.HI.U32 R0, R3, R0, RZ ;  /* 0x0000000003001227 */ /* 0x002fca00078e00ff */
[----:B----4-:R-:W-:-:S05]  /*5630*/  @P1 SHF.R.U32.HI R3, RZ, R7, R0 ;  /* 0x00000007ff031219 */ /* 0x010fca0000011600 */
        /* <DEDUP_REMOVED lines=14> */
.L_x_6728:
[----:B------:R-:W-:-:S13]  /*5720*/  ISETP.NE.AND P0, PT, R5, 0x1, PT ;  /* 0x000000010500780c */ /* 0x000fda0003f05270 */
[----:B------:R-:W1:Y:S02]  /*5730*/  @P0 LDC.64 R6, c[0x0][0xae0] ;  /* 0x0002b800ff060b82 */ /* 0x000e640000000a00 */
[----:B-1----:R-:W-:-:S05]  /*5740*/  @P0 IMAD.HI.U32 R6, R0, R6, RZ ;  /* 0x0000000600060227 */ /* 0x002fca00078e00ff */
[----:B------:R-:W-:-:S07]  /*5750*/  @P0 SHF.R.U32.HI R0, RZ, R7, R6 ;  /* 0x00000007ff000219 */ /* 0x000fce0000011606 */
.L_x_6729:
[----:B------:R-:W-:Y:S05]  /*5760*/  BSYNC B0 ;  /* 0x0000000000007941 */ /* 0x000fea0003800000 */
.L_x_6727:
[----:B------:R-:W-:-:S05]  /*5770*/  IMAD R3, R0, R5, R5 ;  /* 0x0000000500037224 */ /* 0x000fca00078e0205 */
[----:B------:R-:W-:-:S07]  /*5780*/  VIMNMX R4, R4, R3, PT ;  /* 0x0000000304047248 */ /* 0x000fce0003fe0100 */
.L_x_6726:
[----:B------:R-:W1:Y:S01]  /*5790*/  @P1 LDC R0, c[0x0][0x44c] ;  /* 0x00011300ff001b82 */ /* 0x000e620000000800 */
[----:B------:R-:W-:Y:S01]  /*57a0*/  VIADD R4, R4, 0x3f ;  /* 0x0000003f04047836 */ /* 0x000fe20000000000 */
[----:B------:R-:W-:Y:S01]  /*57b0*/  ULDC UR4, c[0x0][0xad4] ;  /* 0x0002b50000047ab9 */ /* 0x000fe20000000800 */
[----:B------:R-:W-:-:S03]  /*57c0*/  IMAD.MOV.U32 R7, RZ, RZ, R181 ;  /* 0x000000ffff077224 */ /* 0x000fc600078e00b5 */
[----:B------:R-:W-:Y:S02]  /*57d0*/  SHF.R.S32.HI R3, RZ, 0x1f, R4 ;  /* 0x0000001fff037819 */ /* 0x000fe40000011404 */
[----:B------:R-:W4:Y:S02]  /*57e0*/  @P1 LDC R9, c[0x0][0x450] ;  /* 0x00011400ff091b82 */ /* 0x000f240000000800 */
[----:B------:R-:W-:-:S04]  /*57f0*/  LEA.HI R3, R3, R4, RZ, 0x6 ;  /* 0x0000000403037211 */ /* 0x000fc800078f30ff */
[----:B------:R-:W-:-:S04]  /*5800*/  SHF.R.S32.HI R3, RZ, 0x6, R3 ;  /* 0x00000006ff037819 */ /* 0x000fc80000011403 */
[----:B------:R-:W-:Y:S01]  /*5810*/  VIMNMX R12, R26, R3, PT ;  /* 0x000000031a0c7248 */ /* 0x000fe20003fe0100 */
[----:B-1----:R-:W-:-:S05]  /*5820*/  @P1 IMAD.HI.U32 R0, R181, R0, RZ ;  /* 0x00000000b5001227 */ /* 0x002fca00078e00ff */
[----:B----4-:R-:W-:-:S05]  /*5830*/  @P1 SHF.R.U32.HI R7, RZ, R9, R0 ;  /* 0x00000009ff071219 */ /* 0x010fca0000011600 */
        /* <DEDUP_REMOVED lines=13> */
.L_x_6732:
[----:B------:R-:W-:-:S13]  /*5910*/  ISETP.NE.AND P0, PT, R5, 0x1, PT ;  /* 0x000000010500780c */ /* 0x000fda0003f05270 */
[----:B------:R-:W1:Y:S02]  /*5920*/  @P0 LDC.64 R6, c[0x0][0xae0] ;  /* 0x0002b800ff060b82 */ /* 0x000e640000000a00 */
[----:B-1----:R-:W-:-:S05]  /*5930*/  @P0 IMAD.HI.U32 R6, R190, R6, RZ ;  /* 0x00000006be060227 */ /* 0x002fca00078e00ff */
[----:B------:R-:W-:-:S07]  /*5940*/  @P0 SHF.R.U32.HI R190, RZ, R7, R6 ;  /* 0x00000007ffbe0219 */ /* 0x000fce0000011606 */
.L_x_6733:
[----:B------:R-:W-:Y:S05]  /*5950*/  BSYNC B0 ;  /* 0x0000000000007941 */ /* 0x000fea0003800000 */
.L_x_6731:
[----:B------:R-:W-:-:S05]  /*5960*/  IMAD R5, R190, R5, RZ ;  /* 0x00000005be057224 */ /* 0x000fca00078e02ff */
[----:B------:R-:W-:-:S07]  /*5970*/  VIMNMX R0, R0, R5, !PT ;  /* 0x0000000500007248 */ /* 0x000fce0007fe0100 */
.L_x_6730:
        /* <DEDUP_REMOVED lines=8> */
[----:B------:R-:W-:Y:S01]  /*5a00*/  ISETP.NE.AND P0, PT, R213, RZ, PT ;  /* 0x000000ffd500720c */ /* 0x000fe20003f05270 */
[----:B------:R-:W-:-:S03]  /*5a10*/  ULDC UR4, c[0x0][0xae8] ;  /* 0x0002ba0000047ab9 */ /* 0x000fc60000000800 */
[----:B---3--:R-:W-:-:S04]  /*5a20*/  SEL R11, R213, UR4, P0 ;  /* 0x00000004d50b7c07 */ /* 0x008fc80008000000 */
[-C--:B------:R-:W-:Y:S02]  /*5a30*/  IABS R6, R11.reuse ;  /* 0x0000000b00067213 */ /* 0x080fe40000000000 */
[----:B------:R-:W-:Y:S02]  /*5a40*/  IADD3 R0, R11, -0x1, R12 ;  /* 0xffffffff0b007810 */ /* 0x000fe40007ffe00c */
[----:B------:R-:W1:Y:S01]  /*5a50*/  I2F.RP R3, R6 ;  /* 0x0000000600037306 */ /* 0x000e620000209400 */
[----:B0-----:R-:W-:Y:S02]  /*5a60*/  IABS R10, R11 ;  /* 0x0000000b000a7213 */ /* 0x001fe40000000000 */
[----:B------:R-:W-:-:S05]  /*5a70*/  IMAD.IADD R0, R0, 0x1, -R9 ;  /* 0x0000000100007824 */ /* 0x000fca00078e0a09 */
[----:B------:R-:W-:Y:S02]  /*5a80*/  IABS R8, R0 ;  /* 0x0000000000087213 */ /* 0x000fe40000000000 */
[----:B------:R-:W-:-:S04]  /*5a90*/  LOP3.LUT R0, R0, R11, RZ, 0x3c, !PT ;  /* 0x0000000b00007212 */ /* 0x000fc800078e3cff */
[----:B------:R-:W-:Y:S01]  /*5aa0*/  ISETP.GE.AND P2, PT, R0, RZ, PT ;  /* 0x000000ff0000720c */ /* 0x000fe20003f46270 */
[----:B-1----:R-:W0:Y:S02]  /*5ab0*/  MUFU.RCP R3, R3 ;  /* 0x0000000300037308 */ /* 0x002e240000001000 */
        /* <DEDUP_REMOVED lines=19> */
.L_x_6735:
[----:B------:R-:W-:Y:S05]  /*5bf0*/  BSYNC B0 ;  /* 0x0000000000007941 */ /* 0x000fea0003800000 */
.L_x_6734:
[----:B------:R-:W-:Y:S01]  /*5c00*/  IMAD R0, R220, R3, R9 ;  /* 0x00000003dc007224 */ /* 0x000fe200078e0209 */
[----:B------:R-:W-:-:S04]  /*5c10*/  PRMT R4, RZ, 0x7610, R4 ;  /* 0x00007610ff047816 */ /* 0x000fc80000000004 */
[----:B------:R-:W-:-:S04]  /*5c20*/  VIADDMNMX R12, R0, R3, R12, PT ;  /* 0x00000003000c7246 */ /* 0x000fc8000380010c */
[----:B------:R-:W-:-:S13]  /*5c30*/  ISETP.GT.AND P0, PT, R12, R0, PT ;  /* 0x000000000c00720c */ /* 0x000fda0003f04270 */
[----:B------:R-:W-:Y:S05]  /*5c40*/  @!P0 BRA `(.L_x_6736) ;  /* 0x0000025000048947 */ /* 0x000fea0003800000 */
[----:B0-----:R-:W4:Y:S04]  /*5c50*/  LDL R10, [R1+0x214] ;  /* 0x00021400010a7983 */ /* 0x001f280000100800 */
[----:B------:R-:W4:Y:S04]  /*5c60*/  LDL R9, [R1+0x210] ;  /* 0x0002100001097983 */ /* 0x000f280000100800 */
[----:B------:R-:W4:Y:S04]  /*5c70*/  LDL R8, [R1+0x218] ;  /* 0x0002180001087983 */ /* 0x000f280000100800 */
[----:B-----5:R-:W4:Y:S04]  /*5c80*/  LDL R34, [R1+0x228] ;  /* 0x0002280001227983 */ /* 0x020f280000100800 */
        /* <DEDUP_REMOVED lines=114> */
[----:B---3--:R-:W0:Y:S03]  /*63b0*/  S2R R11, SR_TID.X ;  /* 0x00000000000b7919 */ /* 0x008e260000002100 */
[----:B------:R-:W3:Y:S04]  /*63c0*/  LDL R14, [R1+0x3f4] ;  /* 0x0003f400010e7983 */ /* 0x000ee80000100800 */
[----:B------:R-:W3:Y:S04]  /*63d0*/  LDL R15, [R1+0x3f8] ;  /* 0x0003f800010f7983 */ /* 0x000ee80000100800 */
[----:B------:R-:W3:Y:S04]  /*63e0*/  LDL R20, [R1+0x3fc] ;  /* 0x0003fc0001147983 */ /* 0x000ee80000100800 */
[----:B------:R-:W3:Y:S04]  /*63f0*/  LDL R21, [R1+0x400] ;  /* 0x0004000001157983 */ /* 0x000ee80000100800 */
[----:B------:R-:W3:Y:S04]  /*6400*/  LDL R152, [R1+0x404] ;  /* 0x0004040001987983 */ /* 0x000ee80000100800 */
[----:B------:R-:W3:Y:S01]  /*6410*/  LDL R153, [R1+0x408] ;  /* 0x0004080001997983 */ /* 0x000ee20000100800 */
[----:B0-----:R-:W-:-:S02]  /*6420*/  VIADD R13, R11, 0xffffff80 ;  /* 0xffffff800b0d7836 */ /* 0x001fc40000000000 */
[----:B------:R-:W-:-:S05]  /*6430*/  VIADD R11, R11, 0xffffff80 ;  /* 0xffffff800b0b7836 */ /* 0x000fca0000000000 */
[----:B------:R-:W-:-:S04]  /*6440*/  SHF.R.S32.HI R11, RZ, 0x1f, R11 ;  /* 0x0000001fff0b7819 */ /* 0x000fc8000001140b */
[----:B------:R-:W-:Y:S01]  /*6450*/  LEA.HI R11, R11, R13, RZ, 0x7 ;  /* 0x0000000d0b0b7211 */ /* 0x000fe200078f38ff */
[----:B----4-:R0:W-:Y:S03]  /*6460*/  STL [R1+0x214], R10 ;  /* 0x0002140a01007387 */ /* 0x0101e60000100800 */
[----:B------:R-:W-:Y:S01]  /*6470*/  SHF.R.S32.HI R11, RZ, 0x7, R11 ;  /* 0x00000007ff0b7819 */ /* 0x000fe2000001140b */
[----:B------:R1:W-:Y:S04]  /*6480*/  STL [R1+0x210], R9 ;  /* 0x0002100901007387 */ /* 0x0003e80000100800 */
[----:B------:R-:W4:Y:S04]  /*6490*/  SHFL.IDX PT, R132, R11, RZ, 0x1f ;  /* 0x00001fff0b847589 */ /* 0x000f2800000e0000 */
[----:B0-----:R-:W3:Y:S04]  /*64a0*/  LDL R10, [R1+0x3e8] ;  /* 0x0003e800010a7983 */ /* 0x001ee80000100800 */
[----:B------:R0:W-:Y:S04]  /*64b0*/  STL [R1+0x218], R8 ;  /* 0x0002180801007387 */ /* 0x0001e80000100800 */
[----:B-1----:R-:W3:Y:S04]  /*64c0*/  LDL R9, [R1+0x3e4] ;  /* 0x0003e40001097983 */ /* 0x002ee80000100800 */
[----:B------:R-:W3:Y:S04]  /*64d0*/  LDL R13, [R1+0x3f0] ;  /* 0x0003f000010d7983 */ /* 0x000ee80000100800 */
[----:B0-----:R-:W3:Y:S01]  /*64e0*/  LDL R8, [R1+0x40c] ;  /* 0x00040c0001087983 */ /* 0x001ee20000100800 */
[----:B----4-:R-:W-:-:S04]  /*64f0*/  LEA.HI R11, R132, R132, RZ, 0x1 ;  /* 0x00000084840b7211 */ /* 0x010fc800078f08ff */
[----:B------:R-:W-:-:S05]  /*6500*/  LOP3.LUT R11, R11, 0x1fffe, RZ, 0xc0, !PT ;  /* 0x0001fffe0b0b7812 */ /* 0x000fca00078ec0ff */
[----:B------:R-:W-:Y:S02]  /*6510*/  IMAD.IADD R132, R132, 0x1, -R11 ;  /* 0x0000000184847824 */ /* 0x000fe400078e0a0b */
[----:B------:R-:W4:Y:S02]  /*6520*/  LDL R11, [R1+0x3ec] ;  /* 0x0003ec00010b7983 */ /* 0x000f240000100800 */
[----:B------:R-:W-:-:S04]  /*6530*/  IMAD R132, R132, 0x8000, R2 ;  /* 0x0000800084847824 */ /* 0x000fc800078e0202 */
[----:B------:R-:W-:Y:S01]  /*6540*/  VIADD R132, R132, 0x400 ;  /* 0x0000040084847836 */ /* 0x000fe20000000000 */
[----:B------:R0:W-:Y:S04]  /*6550*/  STL [R1+0x228], R34 ;  /* 0x0002282201007387 */ /* 0x0001e80000100800 */
[----:B------:R-:W-:Y:S01]  /*6560*/  SHF.R.U32.HI R132, RZ, 0x4, R132 ;  /* 0x00000004ff847819 */ /* 0x000fe20000011684 */
[----:B------:R1:W-:Y:S01]  /*6570*/  STL [R1+0x224], R3 ;  /* 0x0002240301007387 */ /* 0x0003e20000100800 */
[----:B0-----:R-:W-:Y:S02]  /*6580*/  VIADD R34, R2, 0x36400 ;  /* 0x0003640002227836 */ /* 0x001fe40000000000 */
[----:B-1----:R-:W-:-:S03]  /*6590*/  LOP3.LUT R3, R132, 0x3fff, RZ, 0xc0, !PT ;  /* 0x00003fff84037812 */ /* 0x002fc600078ec0ff */
[----:B------:R-:W-:Y:S02]  /*65a0*/  SHF.R.U32.HI R34, RZ, 0x4, R34 ;  /* 0x00000004ff227819 */ /* 0x000fe40000011622 */
[----:B------:R-:W-:Y:S02]  /*65b0*/  LOP3.LUT R3, R3, 0x2000000, RZ, 0xfc, !PT ;  /* 0x0200000003037812 */ /* 0x000fe400078efcff */
[----:B------:R-:W-:Y:S01]  /*65c0*/  LOP3.LUT R34, R34, 0x3fff, RZ, 0xc0, !PT ;  /* 0x00003fff22227812 */ /* 0x000fe200078ec0ff */
[----:B------:R0:W-:Y:S04]  /*65d0*/  STL [R1+0x3b0], R6 ;  /* 0x0003b00601007387 */ /* 0x0001e80000100800 */
[----:B------:R1:W-:Y:S04]  /*65e0*/  STL [R1+0x3bc], R5 ;  /* 0x0003bc0501007387 */ /* 0x0003e80000100800 */
[----:B------:R1:W-:Y:S01]  /*65f0*/  STL [R1+0x3c0], R7 ;  /* 0x0003c00701007387 */ /* 0x0003e20000100800 */
[----:B0-----:R-:W-:-:S03]  /*6600*/  IMAD R6, R33, 0x1000, R3 ;  /* 0x0000100021067824 */ /* 0x001fc600078e0203 */
[----:B------:R0:W-:Y:S01]  /*6610*/  STL [R1+0x3b8], R4 ;  /* 0x0003b80401007387 */ /* 0x0001e20000100800 */
[----:B-1----:R-:W-:Y:S02]  /*6620*/  IMAD.MOV.U32 R5, RZ, RZ, 0x40000040 ;  /* 0x40000040ff057424 */ /* 0x002fe400078e00ff */
[----:B------:R-:W-:Y:S01]  /*6630*/  IMAD.MOV.U32 R7, RZ, RZ, 0x40000040 ;  /* 0x40000040ff077424 */ /* 0x000fe200078e00ff */
[----:B0-----:R-:W-:Y:S01]  /*6640*/  LOP3.LUT R4, R34, 0x10000, RZ, 0xfc, !PT ;  /* 0x0001000022047812 */ /* 0x001fe200078efcff */
[----:B------:R0:W-:Y:S01]  /*6650*/  STL [R1+0x3c4], R24 ;  /* 0x0003c41801007387 */ /* 0x0001e20000100800 */
[----:B------:R-:W-:Y:S02]  /*6660*/  R2UR UR6, R6 ;  /* 0x00000000060672ca */ /* 0x000fe400000e0000 */
[----:B------:R-:W-:Y:S01]  /*6670*/  R2UR UR7, R7 ;  /* 0x00000000070772ca */ /* 0x000fe200000e0000 */
[----:B------:R1:W-:Y:S01]  /*6680*/  STL [R1+0x3d4], R25 ;  /* 0x0003d41901007387 */ /* 0x0003e20000100800 */
[----:B------:R-:W-:-:S02]  /*6690*/  R2UR UR4, R4 ;  /* 0x00000000040472ca */ /* 0x000fc400000e0000 */
[----:B------:R-:W-:Y:S01]  /*66a0*/  R2UR UR5, R5 ;  /* 0x00000000050572ca */ /* 0x000fe200000e0000 */
[----:B0-----:R-:W-:Y:S02]  /*66b0*/  VIADD R24, R6, 0x80 ;  /* 0x0000008006187836 */ /* 0x001fe40000000000 */
        /* <DEDUP_REMOVED lines=110> */
[----:B0-----:R-:W-:-:S06]  /*6da0*/  WARPGROUP.ARRIVE ;  /* 0x00000000000079c5 */ /* 0x001fcc0000000000 */
[----:B------:R-:W-:Y:S01]  /*6db0*/  HGMMA.64x256x16.F32.BF16 R24, gdesc[UR4].tnspB, RZ, !UPT, gsb0 ;  /* 0x43e00000041879f0 */ /* 0x000fe2000c0018ff */
[----:B---3--:R0:W-:Y:S04]  /*6dc0*/  STL [R1+0x3e8], R10 ;  /* 0x0003e80a01007387 */ /* 0x0081e80000100800 */
[----:B----4-:R1:W-:Y:S01]  /*6dd0*/  STL [R1+0x3ec], R11 ;  /* 0x0003ec0b01007387 */ /* 0x0103e20000100800 */
[----:B0-----:R-:W-:Y:S02]  /*6de0*/  VIADD R10, R4, 0x2 ;  /* 0x00000002040a7836 */ /* 0x001fe40000000000 */
[----:B-1----:R-:W-:-:S03]  /*6df0*/  IMAD.MOV.U32 R11, RZ, RZ, 0x40000040 ;  /* 0x40000040ff0b7424 */ /* 0x002fc600078e00ff */
[----:B------:R-:W-:Y:S02]  /*6e00*/  R2UR UR8, R10 ;  /* 0x000000000a0872ca */ /* 0x000fe400000e0000 */
[----:B------:R-:W-:Y:S01]  /*6e10*/  R2UR UR9, R11 ;  /* 0x000000000b0972ca */ /* 0x000fe200000e0000 */
[----:B------:R0:W-:Y:S04]  /*6e20*/  STL [R1+0x3e4], R9 ;  /* 0x0003e40901007387 */ /* 0x0001e80000100800 */
[----:B------:R1:W-:Y:S04]  /*6e30*/  STL [R1+0x3f0], R13 ;  /* 0x0003f00d01007387 */ /* 0x0003e80000100800 */
[----:B------:R-:W-:Y:S04]  /*6e40*/  STL [R1+0x3f4], R14 ;  /* 0x0003f40e01007387 */ /* 0x000fe80000100800 */
[----:B------:R-:W-:Y:S04]  /*6e50*/  STL [R1+0x3f8], R15 ;  /* 0x0003f80f01007387 */ /* 0x000fe80000100800 */
[----:B------:R-:W-:Y:S04]  /*6e60*/  STL [R1+0x3fc], R20 ;  /* 0x0003fc1401007387 */ /* 0x000fe80000100800 */
[----:B------:R-:W-:Y:S04]  /*6e70*/  STL [R1+0x400], R21 ;  /* 0x0004001501007387 */ /* 0x000fe80000100800 */
[----:B------:R-:W-:Y:S04]  /*6e80*/  STL [R1+0x404], R152 ;  /* 0x0004049801007387 */ /* 0x000fe80000100800 */
[----:B------:R-:W-:Y:S04]  /*6e90*/  STL [R1+0x408], R153 ;  /* 0x0004089901007387 */ /* 0x000fe80000100800 */
[----:B------:R2:W-:Y:S01]  /*6ea0*/  STL [R1+0x40c], R8 ;  /* 0x00040c0801007387 */ /* 0x0005e20000100800 */
[----:B0-----:R-:W-:-:S02]  /*6eb0*/  IMAD.MOV.U32 R9, RZ, RZ, 0x40000040 ;  /* 0x40000040ff097424 */ /* 0x001fc400078e00ff */
[----:B------:R-:W-:Y:S01]  /*6ec0*/  IMAD.MOV.U32 R7, RZ, RZ, 0x40000040 ;  /* 0x40000040ff077424 */ /* 0x000fe200078e00ff */
[----:B-1----:R0:W5:Y:S01]  /*6ed0*/  LDL R13, [R1+0x1c8] ;  /* 0x0001c800010d7983 */ /* 0x0021620000100800 */
[----:B--2---:R-:W-:Y:S01]  /*6ee0*/  VIADD R8, R6, 0x100 ;  /* 0x0000010006087836 */ /* 0x004fe20000000000 */
[----:B------:R-:W-:Y:S01]  /*6ef0*/  R2UR UR7, R9 ;  /* 0x00000000090772ca */ /* 0x000fe200000e0000 */
[----:B------:R-:W-:-:S03]  /*6f00*/  IMAD.MOV.U32 R9, RZ, RZ, 0x40000040 ;  /* 0x40000040ff097424 */ /* 0x000fc600078e00ff */
        /* <DEDUP_REMOVED lines=38> */
[----:B------:R-:W-:Y:S01]  /*7170*/  HGMMA.64x256x16.F32.BF16 R24, gdesc[UR8].tnspB, R24, gsb0 ;  /* 0x43e00000081879f0 */ /* 0x000fe20008001818 */
        /* <DEDUP_REMOVED lines=36> */
[----:B------:R-:W-:Y:S01]  /*73c0*/  R2UR UR6, R6 ;  /* 0x00000000060672ca */ /* 0x000fe200000e0000 */
[----:B------:R-:W-:Y:S01]  /*73d0*/  VIADD R6, R4, 0x6 ;  /* 0x0000000604067836 */ /* 0x000fe20000000000 */
[----:B------:R-:W-:Y:S01]  /*73e0*/  R2UR UR7, R7 ;  /* 0x00000000070772ca */ /* 0x000fe200000e0000 */
[----:B------:R-:W-:-:S03]  /*73f0*/  IMAD.MOV.U32 R7, RZ, RZ, 0x40000040 ;  /* 0x40000040ff077424 */ /* 0x000fc600078e00ff */
        /* <DEDUP_REMOVED lines=330> */
.L_x_6737:
[----:B------:R-:W-:Y:S01]  /*88a0*/  VIADD R20, R12, 0xfffffffe ;  /* 0xfffffffe0c147836 */ /* 0x000fe20000000000 */
[----:B------:R-:W-:Y:S01]  /*88b0*/  BSSY B0, `(.L_x_6738) ;  /* 0x00003e8000007945 */ /* 0x000fe20003800000 */
[----:B-----5:R-:W-:-:S03]  /*88c0*/  IMAD R13, R13, 0x8, R2 ;  /* 0x000000080d0d7824 */ /* 0x020fc600078e0202 */
[----:B------:R-:W-:Y:S01]  /*88d0*/  ISETP.GE.AND P0, PT, R20, R0, PT ;  /* 0x000000001400720c */ /* 0x000fe20003f06270 */
[----:B------:R-:W-:-:S05]  /*88e0*/  VIADD R14, R13, 0x38860 ;  /* 0x000388600d0e7836 */ /* 0x000fca0000000000 */
[----:B------:R-:W-:-:S04]  /*88f0*/  PRMT R14, R155, 0x654, R14 ;  /* 0x000006549b0e7816 */ /* 0x000fc8000000000e */
[----:B------:R0:W-:Y:S03]  /*8900*/  SYNCS.ARRIVE.TRANS64.RED.A1T0 RZ, [R14+URZ], RZ ;  /* 0x000000ff0eff79a7 */ /* 0x0001e6000810043f */
[----:B------:R-:W-:Y:S05]  /*8910*/  @!P0 BRA `(.L_x_6739) ;  /* 0x0000003c00848947 */ /* 0x000fea0003800000 */
.L_x_6741:
[----:B0-----:R-:W2:Y:S04]  /*8920*/  LDL R21, [R1+0x1c8] ;  /* 0x0001c80001157983 */ /* 0x001ea80000100800 */
        /* <DEDUP_REMOVED lines=63> */
[----:B01----:R-:W4:Y:S01]  /*8d20*/  LDL.64 R14, [R1+0x408] ;  /* 0x00040800010e7983 */ /* 0x003f220000100a00 */
[----:B--2---:R-:W-:-:S04]  /*8d30*/  IMAD R148, R21, 0x40, R162 ;  /* 0x0000004015947824 */ /* 0x004fc800078e02a2 */
[----:B------:R-:W-:Y:S01]  /*8d40*/  IMAD R148, R148, 0x4, R2 ;  /* 0x0000000494947824 */ /* 0x000fe200078e0202 */
[----:B------:R-:W-:Y:S06]  /*8d50*/  BAR.SYNC.DEFER_BLOCKING 0xe, 0x100 ;  /* 0x0384000000007b1d */ /* 0x000fec0000010000 */
[----:B------:R-:W3:Y:S04]  /*8d60*/  LDS R149, [R148+0x38400] ;  /* 0x0384000094957984 */ /* 0x000ee80000000800 */
        /* <DEDUP_REMOVED lines=193> */
[----:B0-----:R-:W2:Y:S04]  /*9980*/  LDL R12, [R1+0x214] ;  /* 0x00021400010c7983 */ /* 0x001ea80000100800 */
[----:B------:R-:W3:Y:S04]  /*9990*/  LDL R13, [R1+0x218] ;  /* 0x00021800010d7983 */ /* 0x000ee80000100800 */
        /* <DEDUP_REMOVED lines=126> */
[----:B--2---:R-:W-:Y:S04]  /*a180*/  STL [R1+0x214], R12 ;  /* 0x0002140c01007387 */ /* 0x004fe80000100800 */
[----:B---3--:R-:W-:Y:S04]  /*a190*/  STL [R1+0x218], R13 ;  /* 0x0002180d01007387 */ /* 0x008fe80000100800 */
[----:B----4-:R-:W-:Y:S04]  /*a1a0*/  STL [R1+0x21c], R14 ;  /* 0x00021c0e01007387 */ /* 0x010fe80000100800 */
        /* <DEDUP_REMOVED lines=156> */
[----:B------:R-:W-:Y:S01]  /*ab70*/  VIADD R12, R21, 0x1 ;  /* 0x00000001150c7836 */ /* 0x000fe20000000000 */
[----:B------:R-:W-:Y:S01]  /*ab80*/  R2UR UR4, R4 ;  /* 0x00000000040472ca */ /* 0x000fe200000e0000 */
[----:B------:R-:W-:Y:S01]  /*ab90*/  IMAD.MOV.U32 R13, RZ, RZ, 0x40000040 ;  /* 0x40000040ff0d7424 */ /* 0x000fe200078e00ff */
[----:B------:R-:W-:Y:S01]  /*aba0*/  R2UR UR5, R5 ;  /* 0x00000000050572ca */ /* 0x000fe200000e0000 */
[----:B------:R-:W-:Y:S01]  /*abb0*/  IMAD.MOV.U32 R15, RZ, RZ, 0x40000040 ;  /* 0x40000040ff0f7424 */ /* 0x000fe200078e00ff */
[----:B------:R-:W-:Y:S01]  /*abc0*/  ISETP.NE.AND P0, PT, R12, 0x2, PT ;  /* 0x000000020c00780c */ /* 0x000fe20003f05270 */
[----:B------:R0:W-:Y:S01]  /*abd0*/  STL [R1+0x1c8], R12 ;  /* 0x0001c80c01007387 */ /* 0x0001e20000100800 */
[----:B------:R-:W-:Y:S01]  /*abe0*/  R2UR UR7, R13 ;  /* 0x000000000d0772ca */ /* 0x000fe200000e0000 */
[----:B------:R-:W-:-:S10]  /*abf0*/  IMAD.MOV.U32 R13, RZ, RZ, 0x40000040 ;  /* 0x40000040ff0d7424 */ /* 0x000fd400078e00ff */
[----:B0-----:R-:W-:-:S04]  /*ac00*/  @!P0 IMAD.MOV.U32 R12, RZ, RZ, RZ ;  /* 0x000000ffff0c8224 */ /* 0x001fc800078e00ff */
[----:B------:R-:W-:-:S04]  /*ac10*/  IMAD R12, R12, 0x1000, R3 ;  /* 0x000010000c0c7824 */ /* 0x000fc800078e0203 */
[C---:B------:R-:W-:Y:S01]  /*ac20*/  VIADD R14, R12.reuse, 0x80 ;  /* 0x000000800c0e7836 */ /* 0x040fe20000000000 */
[----:B------:R-:W-:Y:S01]  /*ac30*/  R2UR UR6, R12 ;  /* 0x000000000c0672ca */ /* 0x000fe200000e0000 */
[----:B--2---:R-:W-:-:S12]  /*ac40*/  WARPGROUP.ARRIVE ;  /* 0x00000000000079c5 */ /* 0x004fd80000000000 */
        /* <DEDUP_REMOVED lines=43> */
[----:B------:R-:W-:Y:S02]  /*af00*/  R2UR UR6, R14 ;  /* 0x000000000e0672ca */ /* 0x000fe400000e0000 */
[----:B------:R-:W-:Y:S02]  /*af10*/  R2UR UR7, R15 ;  /* 0x000000000f0772ca */ /* 0x000fe400000e0000 */
        /* <DEDUP_REMOVED lines=38> */
[----:B------:R-:W-:Y:S01]  /*b180*/  R2UR UR7, R13 ;  /* 0x000000000d0772ca */ /* 0x000fe200000e0000 */
[----:B------:R-:W2:Y:S01]  /*b190*/  @!P0 LDL R12, [R1+0x1cc] ;  /* 0x0001cc00010c8983 */ /* 0x000ea20000100800 */
[----:B------:R-:W-:Y:S02]  /*b1a0*/  R2UR UR4, R6 ;  /* 0x00000000060472ca */ /* 0x000fe400000e0000 */
[----:B------:R-:W-:Y:S01]  /*b1b0*/  R2UR UR5, R7 ;  /* 0x00000000070572ca */ /* 0x000fe200000e0000 */
[----:B------:R-:W3:Y:S04]  /*b1c0*/  LDL R13, [R1+0x1d0] ;  /* 0x0001d000010d7983 */ /* 0x000ee80000100800 */
        /* <DEDUP_REMOVED lines=70> */
[----:B-1----:R-:W3:Y:S04]  /*b630*/  LDL R139, [R1+0x238] ;  /* 0x00023800018b7983 */ /* 0x002ee80000100800 */
[----:B----4-:R-:W4:Y:S04]  /*b640*/  LDL R143, [R1+0x228] ;  /* 0x00022800018f7983 */ /* 0x010f280000100800 */
[----:B0-----:R-:W4:Y:S04]  /*b650*/  LDL R147, [R1+0x218] ;  /* 0x0002180001937983 */ /* 0x001f280000100800 */
[----:B--2---:R-:W2:Y:S04]  /*b660*/  LDL R149, [R1+0x210] ;  /* 0x0002100001957983 */ /* 0x004ea80000100800 */
        /* <DEDUP_REMOVED lines=126> */
[----:B--2---:R0:W-:Y:S04]  /*be50*/  STL [R1+0x210], R149 ;  /* 0x0002109501007387 */ /* 0x0041e80000100800 */
        /* <DEDUP_REMOVED lines=129> */
[----:B------:R-:W-:-:S02]  /*c670*/  PLOP3.LUT P1, PT, PT, PT, UP0, 0x80, 0x0 ;  /* 0x000000000000781c */ /* 0x000fc40003f2f008 */
[----:B------:R-:W-:-:S05]  /*c680*/  @!P0 LOP3.LUT R12, R12, 0x1, RZ, 0x3c, !PT ;  /* 0x000000010c0c8812 */ /* 0x000fca00078e3cff */
[----:B------:R0:W-:Y:S01]  /*c690*/  @!P0 STL [R1+0x1cc], R12 ;  /* 0x0001cc0c01008387 */ /* 0x0001e20000100800 */
[C---:B------:R-:W-:Y:S01]  /*c6a0*/  ISETP.GT.AND P0, PT, R20.reuse, R0, PT ;  /* 0x000000001400720c */ /* 0x040fe20003f04270 */
[----:B------:R-:W-:-:S04]  /*c6b0*/  VIADD R20, R20, 0xffffffff ;  /* 0xffffffff14147836 */ /* 0x000fc80000000000 */
[----:B------:R-:W-:Y:S08]  /*c6c0*/  @P1 BRA `(.L_x_6740) ;  /* 0x0000000000041947 */ /* 0x000ff00003800000 */
[----:B------:R-:W-:Y:S01]  /*c6d0*/  BPT.TRAP 0x1 ;  /* 0x000000040000795c */ /* 0x000fe20000300000 */
.L_x_6740:
[----:B-----5:R-:W-:-:S04]  /*c6e0*/  IMAD R14, R14, 0x8, R2 ;  /* 0x000000080e0e7824 */ /* 0x020fc800078e0202 */
[----:B------:R-:W-:-:S05]  /*c6f0*/  VIADD R14, R14, 0x38860 ;  /* 0x000388600e0e7836 */ /* 0x000fca0000000000 */
[----:B------:R-:W-:-:S04]  /*c700*/  PRMT R14, R155, 0x654, R14 ;  /* 0x000006549b0e7816 */ /* 0x000fc8000000000e */
[----:B------:R1:W-:Y:S01]  /*c710*/  SYNCS.ARRIVE.TRANS64.RED.A1T0 RZ, [R14+URZ], RZ ;  /* 0x000000ff0eff79a7 */ /* 0x0003e2000810043f */
[----:B------:R-:W-:Y:S05]  /*c720*/  @P0 BRA `(.L_x_6741) ;  /* 0xffffffc0007c0947 */ /* 0x000fea000383ffff */
.L_x_6739:
[----:B------:R-:W-:Y:S05]  /*c730*/  BSYNC B0 ;  /* 0x0000000000007941 */ /* 0x000fea0003800000 */
.L_x_6738:
[----:B------:R-:W2:Y:S04]  /*c740*/  LDL R3, [R1+0x1c8] ;  /* 0x0001c80001037983 */ /* 0x000ea80000100800 */
[----:B0-----:R-:W3:Y:S04]  /*c750*/  LDL.64 R52, [R1+0x220] ;  /* 0x0002200001347983 */ /* 0x001ee80000100a00 */
[----:B------:R-:W4:Y:S04]  /*c760*/  LDL.64 R48, [R1+0x240] ;  /* 0x0002400001307983 */ /* 0x000f280000100a00 */
[----:B------:R-:W5:Y:S04]  /*c770*/  LDL.64 R50, [R1+0x210] ;  /* 0x0002100001327983 */ /* 0x000f680000100a00 */
        /* <DEDUP_REMOVED lines=44> */
[----:B------:R-:W4:Y:S04]  /*ca40*/  LDL R106, [R1+0x1d0] ;  /* 0x0001d000016a7983 */ /* 0x000f280000100800 */
[----:B------:R-:W4:Y:S01]  /*ca50*/  LDL R105, [R1+0x1c8] ;  /* 0x0001c80001697983 */ /* 0x000f220000100800 */
[----:B--2---:R-:W-:-:S04]  /*ca60*/  IMAD R3, R3, 0x40, R162 ;  /* 0x0000004003037824 */ /* 0x004fc800078e02a2 */
[----:B------:R-:W-:Y:S01]  /*ca70*/  IMAD R104, R3, 0x4, R2 ;  /* 0x0000000403687824 */ /* 0x000fe200078e0202 */
[----:B------:R-:W-:Y:S06]  /*ca80*/  BAR.SYNC.DEFER_BLOCKING 0xe, 0x100 ;  /* 0x0384000000007b1d */ /* 0x000fec0000010000 */
[----:B------:R-:W3:Y:S04]  /*ca90*/  LDS R0, [R104+0x38400] ;  /* 0x0384000068007984 */ /* 0x000ee80000000800 */
[----:B------:R-:W0:Y:S01]  /*caa0*/  LDS R104, [R104+0x38420] ;  /* 0x0384200068687984 */ /* 0x000e220000000800 */
[C---:B---3--:R-:W-:Y:S01]  /*cab0*/  FMUL.FTZ R3, R0.reuse, R53 ;  /* 0x0000003500037220 */ /* 0x048fe20000410000 */
[C---:B------:R-:W-:Y:S01]  /*cac0*/  FMUL.FTZ R2, R0.reuse, R52 ;  /* 0x0000003400027220 */ /* 0x040fe20000410000 */
[C---:B-----5:R-:W-:Y:S01]  /*cad0*/  FMUL.FTZ R51, R0.reuse, R51 ;  /* 0x0000003300337220 */ /* 0x060fe20000410000 */
[C---:B------:R-:W-:Y:S01]  /*cae0*/  FMUL.FTZ R50, R0.reuse, R50 ;  /* 0x0000003200327220 */ /* 0x040fe20000410000 */
[C---:B----4-:R-:W-:Y:S01]  /*caf0*/  FMUL.FTZ R47, R0.reuse, R47 ;  /* 0x0000002f002f7220 */ /* 0x050fe20000410000 */
        /* <DEDUP_REMOVED lines=13> */
[C---:B-1----:R-:W-:Y:S01]  /*cbd0*/  FMUL.FTZ R3, R0.reuse, R49 ;  /* 0x0000003100037220 */ /* 0x042fe20000410000 */
        /* <DEDUP_REMOVED lines=13> */
[----:B------:R-:W-:Y:S01]  /*ccb0*/  STL.64 [R1+0x210], R50 ;  /* 0x0002103201007387 */ /* 0x000fe20000100a00 */
[C---:B-1----:R-:W-:Y:S01]  /*ccc0*/  FMUL.FTZ R3, R0.reuse, R43 ;  /* 0x0000002b00037220 */ /* 0x042fe20000410000 */
[----:B------:R-:W-:-:S02]  /*ccd0*/  FMUL.FTZ R2, R0, R42 ;  /* 0x0000002a00027220 */ /* 0x000fc40000410000 */
[----:B------:R1:W-:Y:S04]  /*cce0*/  STL.64 [R1+0x230], R46 ;  /* 0x0002302e01007387 */ /* 0x0003e80000100a00 */
[----:B------:R-:W-:Y:S04]  /*ccf0*/  STL.64 [R1+0x250], R44 ;  /* 0x0002502c01007387 */ /* 0x000fe80000100a00 */
[----:B------:R-:W-:Y:S04]  /*cd00*/  STL.64 [R1+0x260], R2 ;  /* 0x0002600201007387 */ /* 0x000fe80000100a00 */
[----:B------:R-:W-:Y:S04]  /*cd10*/  STL.64 [R1+0x270], R40 ;  /* 0x0002702801007387 */ /* 0x000fe80000100a00 */
[----:B------:R-:W-:Y:S04]  /*cd20*/  STL.64 [R1+0x280], R34 ;  /* 0x0002802201007387 */ /* 0x000fe80000100a00 */
        /* <DEDUP_REMOVED lines=8> */
[----:B-1----:R-:W5:Y:S04]  /*cdb0*/  LDL.64 R46, [R1+0x2f8] ;  /* 0x0002f800012e7983 */ /* 0x002f680000100a00 */
[----:B------:R-:W5:Y:S04]  /*cdc0*/  LDL.64 R52, [R1+0x318] ;  /* 0x0003180001347983 */ /* 0x000f680000100a00 */
[----:B------:R-:W5:Y:S04]  /*cdd0*/  LDL.64 R50, [R1+0x328] ;  /* 0x0003280001327983 */ /* 0x000f680000100a00 */
[----:B------:R-:W5:Y:S04]  /*cde0*/  LDL.64 R48, [R1+0x338] ;  /* 0x0003380001307983 */ /* 0x000f680000100a00 */
[----:B--2---:R-:W2:Y:S04]  /*cdf0*/  LDL.64 R36, [R1+0x348] ;  /* 0x0003480001247983 */ /* 0x004ea80000100a00 */
[----:B------:R-:W2:Y:S04]  /*ce00*/  LDL.64 R44, [R1+0x358] ;  /* 0x00035800012c7983 */ /* 0x000ea80000100a00 */
[----:B------:R-:W2:Y:S04]  /*ce10*/  LDL.64 R42, [R1+0x368] ;  /* 0x00036800012a7983 */ /* 0x000ea80000100a00 */
[----:B------:R-:W2:Y:S04]  /*ce20*/  LDL.64 R40, [R1+0x378] ;  /* 0x0003780001287983 */ /* 0x000ea80000100a00 */
[----:B---3--:R-:W3:Y:S04]  /*ce30*/  LDL.64 R38, [R1+0x388] ;  /* 0x0003880001267983 */ /* 0x008ee80000100a00 */
[----:B----4-:R-:W4:Y:S04]  /*ce40*/  LDL.64 R26, [R1+0x398] ;  /* 0x00039800011a7983 */ /* 0x010f280000100a00 */
[----:B------:R-:W4:Y:S04]  /*ce50*/  LDL.64 R34, [R1+0x3a8] ;  /* 0x0003a80001227983 */ /* 0x000f280000100a00 */
[----:B-----5:R-:W5:Y:S04]  /*ce60*/  LDL.64 R32, [R1+0x3b8] ;  /* 0x0003b80001207983 */ /* 0x020f680000100a00 */
[----:B------:R-:W5:Y:S04]  /*ce70*/  LDL.64 R30, [R1+0x3c8] ;  /* 0x0003c800011e7983 */ /* 0x000f680000100a00 */
[----:B------:R-:W5:Y:S04]  /*ce80*/  LDL.64 R28, [R1+0x3d8] ;  /* 0x0003d800011c7983 */ /* 0x000f680000100a00 */
[----:B------:R-:W5:Y:S04]  /*ce90*/  LDL.64 R2, [R1+0x3e8] ;  /* 0x0003e80001027983 */ /* 0x000f680000100a00 */
[----:B0-----:R-:W5:Y:S04]  /*cea0*/  LDL.64 R24, [R1+0x3f8] ;  /* 0x0003f80001187983 */ /* 0x001f680000100a00 */
[----:B------:R-:W5:Y:S01]  /*ceb0*/  LDL.64 R20, [R1+0x408] ;  /* 0x0004080001147983 */ /* 0x000f620000100a00 */
        /* <DEDUP_REMOVED lines=63> */
[----:B------:R-:W-:Y:S01]  /*d2b0*/  VIADD R0, R105, 0x1 ;  /* 0x0000000169007836 */ /* 0x000fe20000000000 */
        /* <DEDUP_REMOVED lines=31> */
[----:B------:R-:W-:Y:S01]  /*d4b0*/  STL [R1+0x1c8], R0 ;  /* 0x0001c80001007387 */ /* 0x000fe20000100800 */
[----:B------:R-:W-:-:S03]  /*d4c0*/  ISETP.NE.AND P0, PT, R0, 0x2, PT ;  /* 0x000000020000780c */ /* 0x000fc60003f05270 */
[----:B------:R0:W-:Y:S02]  /*d4d0*/  STL.64 [R1+0x310], R4 ;  /* 0x0003100401007387 */ /* 0x0001e40000100a00 */
[----:B0-----:R-:W-:Y:S02]  /*d4e0*/  IMAD.MOV.U32 R4, RZ, RZ, 0x1 ;  /* 0x00000001ff047424 */ /* 0x001fe400078e00ff */
        /* <DEDUP_REMOVED lines=18> */
[C---:B----4-:R-:W-:Y:S01]  /*d610*/  FMUL.FTZ R27, R104.reuse, R27 ;  /* 0x0000001b681b7220 */ /* 0x050fe20000410000 */
[C---:B------:R-:W-:Y:S01]  /*d620*/  FMUL.FTZ R26, R104.reuse, R26 ;  /* 0x0000001a681a7220 */ /* 0x040fe20000410000 */
[C---:B------:R-:W-:Y:S01]  /*d630*/  FMUL.FTZ R35, R104.reuse, R35 ;  /* 0x0000002368237220 */ /* 0x040fe20000410000 */
[C---:B------:R-:W-:Y:S01]  /*d640*/  FMUL.FTZ R34, R104.reuse, R34 ;  /* 0x0000002268227220 */ /* 0x040fe20000410000 */
[C---:B-----5:R-:W-:Y:S01]  /*d650*/  FMUL.FTZ R33, R104.reuse, R33 ;  /* 0x0000002168217220 */ /* 0x060fe20000410000 */
        /* <DEDUP_REMOVED lines=28> */
[----:B------:R-:W-:Y:S06]  /*d820*/  BAR.ARV 0xf, 0x100 ;  /* 0x03c4000000007b1d */ /* 0x000fec0000002000 */
[----:B------:R-:W-:Y:S05]  /*d830*/  @P0 BRA `(.L_x_6736) ;  /* 0x000001d400080947 */ /* 0x000fea0003800000 */
[----:B------:R-:W2:Y:S04]  /*d840*/  LDL R0, [R1+0x1cc] ;  /* 0x0001cc0001007983 */ /* 0x000ea80000100800 */
[----:B------:R4:W-:Y:S01]  /*d850*/  STL [R1+0x1c8], RZ ;  /* 0x0001c8ff01007387 */ /* 0x0009e20000100800 */
[----:B--2---:R-:W-:-:S05]  /*d860*/  LOP3.LUT R0, R0, 0x1, RZ, 0x3c, !PT ;  /* 0x0000000100007812 */ /* 0x004fca00078e3cff */
[----:B------:R4:W-:Y:S01]  /*d870*/  STL [R1+0x1cc], R0 ;  /* 0x0001cc0001007387 */ /* 0x0009e20000100800 */
[----:B------:R-:W-:Y:S05]  /*d880*/  BRA `(.L_x_6736) ;  /* 0x000001d000f47947 */ /* 0x000fea0003800000 */
.L_x_6725:
[----:B----4-:R-:W1:Y:S01]  /*d890*/  LDC R0, c[0x0][0x448] ;  /* 0x00011200ff007b82 */ /* 0x010e620000000800 */
[----:B------:R-:W-:Y:S01]  /*d8a0*/  UIADD3 UR10, UP0, UR40, 0x38830, URZ ;  /* 0x00038830280a7890 */ /* 0x000fe2000ff1e03f */
[----:B------:R-:W-:Y:S01]  /*d8b0*/  IMAD.U32 R4, RZ, RZ, UR60 ;  /* 0x0000003cff047e24 */ /* 0x000fe2000f8e00ff */
[----:B------:R-:W-:Y:S01]  /*d8c0*/  UIADD3 UR8, UP1, UR40, 0x38840, URZ ;  /* 0x0003884028087890 */ /* 0x000fe2000ff3e03f */
[----:B------:R-:W-:Y:S01]  /*d8d0*/  IMAD.MOV.U32 R5, RZ, RZ, 0x80 ;  /* 0x00000080ff057424 */ /* 0x000fe200078e00ff */
[----:B------:R-:W-:Y:S01]  /*d8e0*/  UIADD3 UR6, UP2, UR40, 0x38850, URZ ;  /* 0x0003885028067890 */ /* 0x000fe2000ff5e03f */
[----:B------:R-:W-:Y:S01]  /*d8f0*/  IMAD.MOV.U32 R7, RZ, RZ, R155 ;  /* 0x000000ffff077224 */ /* 0x000fe200078e009b */
[----:B------:R-:W-:Y:S01]  /*d900*/  UIADD3 UR4, UP3, UR40, 0x38860, URZ ;  /* 0x0003886028047890 */ /* 0x000fe2000ff7e03f */
[----:B------:R-:W4:Y:S01]  /*d910*/  LDC.64 R8, c[0x0][0xad8] ;  /* 0x0002b600ff087b82 */ /* 0x000f220000000a00 */
[----:B------:R-:W-:Y:S01]  /*d920*/  IMAD.MOV.U32 R6, RZ, RZ, 0x100 ;  /* 0x00000100ff067424 */ /* 0x000fe200078e00ff */
[----:B------:R-:W-:Y:S01]  /*d930*/  UIADD3.X UR11, URZ, UR41, URZ, UP0, !UPT ;  /* 0x000000293f0b7290 */ /* 0x000fe200087fe43f */
[----:B------:R-:W-:Y:S01]  /*d940*/  IMAD.U32 R3, RZ, RZ, UR6 ;  /* 0x00000006ff037e24 */ /* 0x000fe2000f8e00ff */
[----:B------:R-:W-:Y:S01]  /*d950*/  UIADD3.X UR9, URZ, UR41, URZ, UP1, !UPT ;  /* 0x000000293f097290 */ /* 0x000fe20008ffe43f */
[----:B------:R-:W-:Y:S01]  /*d960*/  IMAD.U32 R14, RZ, RZ, UR4 ;  /* 0x00000004ff0e7e24 */ /* 0x000fe2000f8e00ff */
[----:B------:R-:W-:Y:S01]  /*d970*/  UIADD3.X UR7, URZ, UR41, URZ, UP2, !UPT ;  /* 0x000000293f077290 */ /* 0x000fe200097fe43f */
[----:B------:R2:W-:Y:S01]  /*d980*/  STL.64 [R1+0x28], R4 ;  /* 0x0000280401007387 */ /* 0x0005e20000100a00 */
[----:B------:R-:W-:Y:S01]  /*d990*/  UIADD3.X UR5, URZ, UR41, URZ, UP3, !UPT ;  /* 0x000000293f057290 */ /* 0x000fe20009ffe43f */
[----:B------:R-:W-:-:S02]  /*d9a0*/  IMAD.U32 R152, RZ, RZ, UR60 ;  /* 0x0000003cff987e24 */ /* 0x000fc4000f8e00ff */
[----:B------:R3:W-:Y:S01]  /*d9b0*/  STL.64 [R1+0x30], R6 ;  /* 0x0000300601007387 */ /* 0x0007e20000100a00 */
[----:B------:R-:W-:Y:S02]  /*d9c0*/  IMAD.MOV.U32 R153, RZ, RZ, 0x80 ;  /* 0x00000080ff997424 */ /* 0x000fe400078e00ff */
[----:B------:R-:W-:Y:S01]  /*d9d0*/  IMAD.MOV.U32 R154, RZ, RZ, 0x80 ;  /* 0x00000080ff9a7424 */ /* 0x000fe200078e00ff */
[----:B------:R0:W-:Y:S01]  /*d9e0*/  STL [R1+0x50], R85 ;  /* 0x0000505501007387 */ /* 0x0001e20000100800 */
[----:B-1----:R-:W-:Y:S01]  /*d9f0*/  ISETP.NE.AND P2, PT, R0, 0x1, PT ;  /* 0x000000010000780c */ /* 0x002fe20003f45270 */
[----:B0-----:R-:W-:Y:S02]  /*da00*/  IMAD.U32 R10, RZ, RZ, UR10 ;  /* 0x0000000aff0a7e24 */ /* 0x001fe4000f8e00ff */
[----:B--2---:R-:W-:Y:S01]  /*da10*/  IMAD.U32 R5, RZ, RZ, UR7 ;  /* 0x00000007ff057e24 */ /* 0x004fe2000f8e00ff */
[----:B------:R0:W-:Y:S01]  /*da20*/  STL.128 [R1], R152 ;  /* 0x0000009801007387 */ /* 0x0001e20000100c00 */
[----:B------:R-:W-:-:S02]  /*da30*/  IMAD.U32 R12, RZ, RZ, UR8 ;  /* 0x00000008ff0c7e24 */ /* 0x000fc4000f8e00ff */
[----:B---3--:R-:W-:Y:S01]  /*da40*/  IMAD.U32 R7, RZ, RZ, UR5 ;  /* 0x00000005ff077e24 */ /* 0x008fe2000f8e00ff */
[----:B------:R0:W-:Y:S01]  /*da50*/  STL [R1+0x10], RZ ;  /* 0x000010ff01007387 */ /* 0x0001e20000100800 */
[----:B------:R-:W-:Y:S01]  /*da60*/  IMAD.U32 R11, RZ, RZ, UR11 ;  /* 0x0000000bff0b7e24 */ /* 0x000fe2000f8e00ff */
[----:B----4-:R-:W-:Y:S01]  /*da70*/  ISETP.GE.AND P3, PT, R9, 0x1, PT ;  /* 0x000000010900780c */ /* 0x010fe20003f66270 */
[----:B------:R-:W-:Y:S01]  /*da80*/  IMAD.U32 R13, RZ, RZ, UR9 ;  /* 0x00000009ff0d7e24 */ /* 0x000fe2000f8e00ff */
[----:B------:R0:W-:Y:S01]  /*da90*/  STL [R1+0x38], RZ ;  /* 0x000038ff01007387 */ /* 0x0001e20000100800 */
[----:B------:R-:W1:Y:S01]  /*daa0*/  @P2 LDC R0, c[0x0][0x44c] ;  /* 0x00011300ff002b82 */ /* 0x000e620000000800 */
[----:B------:R-:W-:Y:S02]  /*dab0*/  IMAD.MOV.U32 R4, RZ, RZ, R3 ;  /* 0x000000ffff047224 */ /* 0x000fe400078e0003 */
[----:B------:R-:W-:Y:S01]  /*dac0*/  IMAD.MOV.U32 R6, RZ, RZ, R14 ;  /* 0x000000ffff067224 */ /* 0x000fe200078e000e */
[----:B------:R0:W-:Y:S01]  /*dad0*/  STL.64 [R1+0x18], R10 ;  /* 0x0000180a01007387 */ /* 0x0001e20000100a00 */
[----:B------:R-:W-:-:S02]  /*dae0*/  VIADD R3, R181, 0x3f ;  /* 0x0000003fb5037836 */ /* 0x000fc40000000000 */
[----:B------:R-:W-:Y:S01]  /*daf0*/  IMAD.U32 R30, RZ, RZ, UR39 ;  /* 0x00000027ff1e7e24 */ /* 0x000fe2000f8e00ff */
[----:B------:R-:W2:Y:S01]  /*db00*/  @P2 LDC R15, c[0x0][0x450] ;  /* 0x00011400ff0f2b82 */ /* 0x000ea20000000800 */
[----:B------:R0:W-:Y:S01]  /*db10*/  STL.128 [R1+0x40], R4 ;  /* 0x0000400401007387 */ /* 0x0001e20000100c00 */
[----:B------:R-:W-:Y:S02]  /*db20*/  IMAD.U32 R56, RZ, RZ, UR39 ;  /* 0x00000027ff387e24 */ /* 0x000fe4000f8e00ff */
[----:B------:R-:W-:Y:S01]  /*db30*/  IADD3 R30, P0, R30, 0x28, RZ ;  /* 0x000000281e1e7810 */ /* 0x000fe20007f1e0ff */
[----:B------:R0:W-:Y:S02]  /*db40*/  STL.64 [R1+0x20], R12 ;  /* 0x0000200c01007387 */ /* 0x0001e40000100a00 */
[----:B------:R-:W-:Y:S02]  /*db50*/  IADD3 R56, P1, R56, 0x50, RZ ;  /* 0x0000005038387810 */ /* 0x000fe40007f3e0ff */
[----:B------:R-:W-:-:S03]  /*db60*/  IMAD.X R33, RZ, RZ, UR42, P0 ;  /* 0x0000002aff217e24 */ /* 0x000fc600080e06ff */
[----:B------:R-:W-:Y:S02]  /*db70*/  IMAD.X R57, RZ, RZ, UR42, P1 ;  /* 0x0000002aff397e24 */ /* 0x000fe400088e06ff */
[----:B-1----:R-:W-:-:S05]  /*db80*/  @P2 IMAD.HI.U32 R0, R3, R0, RZ ;  /* 0x0000000003002227 */ /* 0x002fca00078e00ff */
[----:B--2---:R-:W-:-:S05]  /*db90*/  @P2 SHF.R.U32.HI R3, RZ, R15, R0 ;  /* 0x0000000fff032219 */ /* 0x004fca0000011600 */
[----:B------:R-:W-:-:S04]  /*dba0*/  IMAD.IADD R3, R212, 0x1, R3 ;  /* 0x00000001d4037824 */ /* 0x000fc800078e0203 */
[----:B------:R-:W-:Y:S01]  /*dbb0*/  IMAD.IADD R8, R3, 0x1, R8 ;  /* 0x0000000103087824 */ /* 0x000fe200078e0208 */
[----:B0-----:R-:W-:Y:S06]  /*dbc0*/  @!P3 BRA `(.L_x_6742) ;  /* 0x000000000048b947 */ /* 0x001fec0003800000 */
        /* <DEDUP_REMOVED lines=11> */
.L_x_6744:
[----:B------:R-:W-:-:S13]  /*dc80*/  ISETP.NE.AND P0, PT, R9, 0x1, PT ;  /* 0x000000010900780c */ /* 0x000fda0003f05270 */
[----:B------:R-:W0:Y:S02]  /*dc90*/  @P0 LDC.64 R4, c[0x0][0xae0] ;  /* 0x0002b800ff040b82 */ /* 0x000e240000000a00 */
[----:B0-----:R-:W-:-:S05]  /*dca0*/  @P0 IMAD.HI.U32 R4, R0, R4, RZ ;  /* 0x0000000400040227 */ /* 0x001fca00078e00ff */
[----:B------:R-:W-:-:S07]  /*dcb0*/  @P0 SHF.R.U32.HI R0, RZ, R5, R4 ;  /* 0x00000005ff000219 */ /* 0x000fce0000011604 */
.L_x_6745:
[----:B------:R-:W-:Y:S05]  /*dcc0*/  BSYNC B0 ;  /* 0x0000000000007941 */ /* 0x000fea0003800000 */
.L_x_6743:
[----:B------:R-:W-:-:S05]  /*dcd0*/  IMAD R3, R0, R9, R9 ;  /* 0x0000000900037224 */ /* 0x000fca00078e0209 */
[----:B------:R-:W-:-:S07]  /*dce0*/  VIMNMX R8, R8, R3, PT ;  /* 0x0000000308087248 */ /* 0x000fce0003fe0100 */
.L_x_6742:
[----:B------:R-:W0:Y:S01]  /*dcf0*/  @P2 LDC R0, c[0x0][0x44c] ;  /* 0x00011300ff002b82 */ /* 0x000e220000000800 */
[----:B------:R-:W-:Y:S01]  /*dd00*/  VIADD R8, R8, 0x3f ;  /* 0x0000003f08087836 */ /* 0x000fe20000000000 */
[----:B------:R-:W-:Y:S01]  /*dd10*/  ULDC UR4, c[0x0][0xad4] ;  /* 0x0002b50000047ab9 */ /* 0x000fe20000000800 */
[----:B------:R-:W-:-:S03]  /*dd20*/  IMAD.MOV.U32 R5, RZ, RZ, R181 ;  /* 0x000000ffff057224 */ /* 0x000fc600078e00b5 */
        /* <DEDUP_REMOVED lines=20> */
.L_x_6748:
[----:B------:R-:W-:-:S13]  /*de70*/  ISETP.NE.AND P0, PT, R9, 0x1, PT ;  /* 0x000000010900780c */ /* 0x000fda0003f05270 */
[----:B------:R-:W0:Y:S02]  /*de80*/  @P0 LDC.64 R4, c[0x0][0xae0] ;  /* 0x0002b800ff040b82 */ /* 0x000e240000000a00 */
[----:B0-----:R-:W-:-:S05]  /*de90*/  @P0 IMAD.HI.U32 R4, R0, R4, RZ ;  /* 0x0000000400040227 */ /* 0x001fca00078e00ff */
[----:B------:R-:W-:-:S07]  /*dea0*/  @P0 SHF.R.U32.HI R0, RZ, R5, R4 ;  /* 0x00000005ff000219 */ /* 0x000fce0000011604 */
.L_x_6749:
[----:B------:R-:W-:Y:S05]  /*deb0*/  BSYNC B0 ;  /* 0x0000000000007941 */ /* 0x000fea0003800000 */
.L_x_6747:
[----:B------:R-:W-:-:S05]  /*dec0*/  IMAD R0, R0, R9, RZ ;  /* 0x0000000900007224 */ /* 0x000fca00078e02ff */
[----:B------:R-:W-:-:S07]  /*ded0*/  VIMNMX R3, R3, R0, !PT ;  /* 0x0000000003037248 */ /* 0x000fce0007fe0100 */
.L_x_6746:
        /* <DEDUP_REMOVED lines=39> */
.L_x_6751:
[----:B------:R-:W-:Y:S05]  /*e150*/  BSYNC B0 ;  /* 0x0000000000007941 */ /* 0x000fea0003800000 */
.L_x_6750:
[----:B------:R-:W-:Y:S01]  /*e160*/  IMAD R180, R220, R193, R9 ;  /* 0x000000c1dcb47224 */ /* 0x000fe200078e0209 */
[----:B------:R-:W-:-:S04]  /*e170*/  PRMT R4, RZ, 0x7610, R4 ;  /* 0x00007610ff047816 */ /* 0x000fc80000000004 */
[----:B------:R-:W-:-:S04]  /*e180*/  VIADDMNMX R193, R180, R193, R26, PT ;  /* 0x000000c1b4c17246 */ /* 0x000fc8000380011a */
[----:B------:R-:W-:-:S13]  /*e190*/  ISETP.GT.AND P0, PT, R193, R180, PT ;  /* 0x000000b4c100720c */ /* 0x000fda0003f04270 */
[----:B------:R-:W-:Y:S05]  /*e1a0*/  @!P0 BRA `(.L_x_6736) ;  /* 0x000001c800ac8947 */ /* 0x000fea0003800000 */
[----:B------:R-:W0:Y:S01]  /*e1b0*/  S2R R0, SR_TID.X ;  /* 0x0000000000007919 */ /* 0x000e220000002100 */
[----:B------:R-:W-:Y:S01]  /*e1c0*/  VIADD R10, R2, 0x36400 ;  /* 0x00036400020a7836 */ /* 0x000fe20000000000 */
[----:B------:R-:W-:Y:S01]  /*e1d0*/  UIADD3 UR4, UP0, UR40, 0x38400, URZ ;  /* 0x0003840028047890 */ /* 0x000fe2000ff1e03f */
[----:B------:R-:W-:Y:S01]  /*e1e0*/  IMAD.MOV.U32 R4, RZ, RZ, 0x1 ;  /* 0x00000001ff047424 */ /* 0x000fe200078e00ff */
[----:B------:R1:W5:Y:S01]  /*e1f0*/  LDL R13, [R1+0x464] ;  /* 0x00046400010d7983 */ /* 0x0003620000100800 */
[----:B------:R-:W-:Y:S01]  /*e200*/  IMAD.MOV.U32 R5, RZ, RZ, RZ ;  /* 0x000000ffff057224 */ /* 0x000fe200078e00ff */
[----:B------:R-:W-:Y:S01]  /*e210*/  LOP3.LUT P0, RZ, R10, 0x3ff, RZ, 0xc0, !PT ;  /* 0x000003ff0aff7812 */ /* 0x000fe2000780c0ff */
[----:B------:R-:W-:Y:S01]  /*e220*/  IMAD.MOV.U32 R6, RZ, RZ, 0x1 ;  /* 0x00000001ff067424 */ /* 0x000fe200078e00ff */
[----:B------:R-:W2:Y:S01]  /*e230*/  S2R R28, SR_TID.X ;  /* 0x00000000001c7919 */ /* 0x000ea20000002100 */
[----:B------:R-:W-:Y:S01]  /*e240*/  IMAD.MOV.U32 R7, RZ, RZ, RZ ;  /* 0x000000ffff077224 */ /* 0x000fe200078e00ff */
[----:B------:R-:W-:Y:S01]  /*e250*/  UIADD3.X UR5, URZ, UR41, URZ, UP0, !UPT ;  /* 0x000000293f057290 */ /* 0x000fe200087fe43f */
[----:B------:R-:W-:-:S02]  /*e260*/  VIADD R10, R2, 0x26400 ;  /* 0x00026400020a7836 */ /* 0x000fc40000000000 */
[C---:B------:R-:W-:Y:S01]  /*e270*/  VIADD R11, R2.reuse, 0x400 ;  /* 0x00000400020b7836 */ /* 0x040fe20000000000 */
[----:B------:R3:W-:Y:S01]  /*e280*/  STL.128 [R1+0x60], R4 ;  /* 0x0000600401007387 */ /* 0x0007e20000100c00 */
[----:B------:R-:W-:Y:S01]  /*e290*/  VIADD R60, R2, 0x20400 ;  /* 0x00020400023c7836 */ /* 0x000fe20000000000 */
[----:B------:R-:W-:Y:S01]  /*e2a0*/  SHF.R.U32.HI R10, RZ, 0x4, R10 ;  /* 0x00000004ff0a7819 */ /* 0x000fe2000001160a */
[----:B------:R-:W-:Y:S02]  /*e2b0*/  IMAD.U32 R8, RZ, RZ, UR4 ;  /* 0x00000004ff087e24 */ /* 0x000fe4000f8e00ff */
[----:B------:R-:W-:Y:S01]  /*e2c0*/  IMAD.U32 R9, RZ, RZ, UR5 ;  /* 0x00000005ff097e24 */ /* 0x000fe2000f8e00ff */
[----:B------:R-:W-:Y:S01]  /*e2d0*/  LOP3.LUT R10, R10, 0x3fff, RZ, 0xc0, !PT ;  /* 0x00003fff0a0a7812 */ /* 0x000fe200078ec0ff */
[----:B------:R-:W-:Y:S02]  /*e2e0*/  IMAD.U32 R26, RZ, RZ, UR39 ;  /* 0x00000027ff1a7e24 */ /* 0x000fe4000f8e00ff */
[----:B------:R-:W-:Y:S01]  /*e2f0*/  IMAD.U32 R52, RZ, RZ, UR39 ;  /* 0x00000027ff347e24 */ /* 0x000fe2000f8e00ff */
[----:B------:R-:W-:Y:S01]  /*e300*/  LOP3.LUT R10, R10, 0x10000, RZ, 0xfc, !PT ;  /* 0x000100000a0a7812 */ /* 0x000fe200078efcff */
[----:B------:R4:W-:Y:S01]  /*e310*/  STL.64 [R1+0x58], R8 ;  /* 0x0000580801007387 */ /* 0x0009e20000100a00 */
[----:B------:R-:W-:-:S02]  /*e320*/  IMAD.U32 R48, RZ, RZ, UR39 ;  /* 0x00000027ff307e24 */ /* 0x000fc4000f8e00ff */
[----:B------:R-:W-:Y:S01]  /*e330*/  IMAD.U32 R41, RZ, RZ, UR39 ;  /* 0x00000027ff297e24 */ /* 0x000fe2000f8e00ff */
[----:B---3--:R-:W-:Y:S01]  /*e340*/  SHF.R.U32.HI R5, RZ, 0x4, R11 ;  /* 0x00000004ff057819 */ /* 0x008fe2000001160b */
[----:B------:R-:W-:Y:S02]  /*e350*/  IMAD.MOV.U32 R7, RZ, RZ, 0x40000040 ;  /* 0x40000040ff077424 */ /* 0x000fe400078e00ff */
[C---:B0-----:R-:W-:Y:S01]  /*e360*/  VIADD R3, R0.reuse, 0xffffff80 ;  /* 0xffffff8000037836 */ /* 0x041fe20000000000 */
[----:B------:R-:W-:Y:S01]  /*e370*/  LOP3.LUT R5, R5, 0x3fff, RZ, 0xc0, !PT ;  /* 0x00003fff05057812 */ /* 0x000fe200078ec0ff */
[----:B------:R-:W-:Y:S02]  /*e380*/  VIADD R0, R0, 0xffffff80 ;  /* 0xffffff8000007836 */ /* 0x000fe40000000000 */
[----:B----4-:R-:W-:Y:S01]  /*e390*/  IMAD.MOV.U32 R9, RZ, RZ, 0x40000040 ;  /* 0x40000040ff097424 */ /* 0x010fe200078e00ff */
[----:B------:R-:W-:Y:S01]  /*e3a0*/  LOP3.LUT R6, R5, 0x10000, RZ, 0xfc, !PT ;  /* 0x0001000005067812 */ /* 0x000fe200078efcff */
[----:B------:R-:W-:Y:S01]  /*e3b0*/  IMAD.MOV.U32 R5, RZ, RZ, 0x40000040 ;  /* 0x40000040ff057424 */ /* 0x000fe200078e00ff */
[----:B------:R-:W-:Y:S01]  /*e3c0*/  SHF.R.S32.HI R0, RZ, 0x1f, R0 ;  /* 0x0000001fff007819 */ /* 0x000fe20000011400 */
[----:B--2---:R-:W-:-:S02]  /*e3d0*/  VIADD R12, R28, 0xffffff80 ;  /* 0xffffff801c0c7836 */ /* 0x004fc40000000000 */
[----:B------:R-:W-:Y:S01]  /*e3e0*/  IMAD.U32 R50, RZ, RZ, UR39 ;  /* 0x00000027ff327e24 */ /* 0x000fe2000f8e00ff */
[----:B------:R-:W-:Y:S01]  /*e3f0*/  LEA.HI R0, R0, R3, RZ, 0x7 ;  /* 0x0000000300007211 */ /* 0x000fe200078f38ff */
[----:B------:R-:W-:Y:S01]  /*e400*/  IMAD.U32 R43, RZ, RZ, UR39 ;  /* 0x00000027ff2b7e24 */ /* 0x000fe2000f8e00ff */
[----:B------:R-:W-:Y:S01]  /*e410*/  STL [R1+0x74], R12 ;  /* 0x0000740c01007387 */ /* 0x000fe20000100800 */
[----:B------:R-:W-:Y:S01]  /*e420*/  IMAD.U32 R45, RZ, RZ, UR39 ;  /* 0x00000027ff2d7e24 */ /* 0x000fe2000f8e00ff */
[----:B------:R-:W-:Y:S01]  /*e430*/  SHF.R.S32.HI R0, RZ, 0x7, R0 ;  /* 0x00000007ff007819 */ /* 0x000fe20000011400 */
[----:B------:R-:W-:-:S05]  /*e440*/  IMAD.U32 R35, RZ, RZ, UR39 ;  /* 0x00000027ff237e24 */ /* 0x000fca000f8e00ff */
[----:B------:R-:W0:Y:S02]  /*e450*/  SHFL.IDX PT, R0, R0, RZ, 0x1f ;  /* 0x00001fff00007589 */ /* 0x000e2400000e0000 */
[----:B0-----:R-:W-:-:S04]  /*e460*/  LEA.HI R3, R0, R0, RZ, 0x1 ;  /* 0x0000000000037211 */ /* 0x001fc800078f08ff */
[----:B------:R-:W-:-:S05]  /*e470*/  LOP3.LUT R3, R3, 0x6, RZ, 0xc0, !PT ;  /* 0x0000000603037812 */ /* 0x000fca00078ec0ff */
[----:B------:R-:W-:Y:S02]  /*e480*/  IMAD.IADD R0, R0, 0x1, -R3 ;  /* 0x0000000100007824 */ /* 0x000fe400078e0a03 */
[----:B------:R-:W-:Y:S02]  /*e490*/  VIADD R3, R2, 0x22400 ;  /* 0x0002240002037836 */ /* 0x000fe40000000000 */
[----:B------:R-:W-:Y:S01]  /*e4a0*/  IMAD R4, R0, 0x8000, R11 ;  /* 0x0000800000047824 */ /* 0x000fe200078e020b */
[----:B------:R-:W-:Y:S02]  /*e4b0*/  SHF.R.U32.HI R0, RZ, 0x4, R60 ;  /* 0x00000004ff007819 */ /* 0x000fe4000001163c */
[----:B------:R-:W-:Y:S02]  /*e4c0*/  SHF.R.U32.HI R3, RZ, 0x4, R3 ;  /* 0x00000004ff037819 */ /* 0x000fe40000011603 */
[----:B------:R-:W-:Y:S02]  /*e4d0*/  SHF.R.U32.HI R4, RZ, 0x4, R4 ;  /* 0x00000004ff047819 */ /* 0x000fe40000011604 */
[----:B------:R-:W-:-:S02]  /*e4e0*/  LOP3.LUT R3, R3, 0x3fff, RZ, 0xc0, !PT ;  /* 0x00003fff03037812 */ /* 0x000fc400078ec0ff */
[----:B------:R-:W-:Y:S02]  /*e4f0*/  LOP3.LUT R0, R0, 0x3fff, RZ, 0xc0, !PT ;  /* 0x00003fff00007812 */ /* 0x000fe400078ec0ff */
[----:B------:R-:W-:Y:S02]  /*e500*/  LOP3.LUT R11, R3, 0x10000, RZ, 0xfc, !PT ;  /* 0x00010000030b7812 */ /* 0x000fe400078efcff */
[----:B------:R-:W-:Y:S01]  /*e510*/  LOP3.LUT R3, R4, 0x3fff, RZ, 0xc0, !PT ;  /* 0x00003fff04037812 */ /* 0x000fe200078ec0ff */
[----:B------:R-:W-:Y:S01]  /*e520*/  IMAD.MOV.U32 R4, RZ, RZ, R10 ;  /* 0x000000ffff047224 */ /* 0x000fe200078e000a */
[----:B------:R-:W-:Y:S01]  /*e530*/  LOP3.LUT R8, R0, 0x10000, RZ, 0xfc, !PT ;  /* 0x0001000000087812 */ /* 0x000fe200078efcff */
[----:B------:R-:W-:Y:S01]  /*e540*/  IMAD.U32 R10, RZ, RZ, UR39 ;  /* 0x00000027ff0a7e24 */ /* 0x000fe2000f8e00ff */
[----:B------:R-:W-:Y:S01]  /*e550*/  LOP3.LUT R3, R3, 0x2000000, RZ, 0xfc, !PT ;  /* 0x0200000003037812 */ /* 0x000fe200078efcff */
[----:B------:R-:W-:Y:S01]  /*e560*/  BSSY B6, `(.L_x_6752) ;  /* 0x0000037000067945 */ /* 0x000fe20003800000 */
[----:B------:R0:W-:Y:S01]  /*e570*/  STL.128 [R1+0x90], R4 ;  /* 0x0000900401007387 */ /* 0x0001e20000100c00 */
[----:B------:R-:W-:Y:S01]  /*e580*/  IADD3 R26, P6, R26, 0x58, RZ ;  /* 0x000000581a1a7810 */ /* 0x000fe20007fde0ff */
[----:B------:R-:W-:-:S02]  /*e590*/  IMAD.MOV.U32 R0, RZ, RZ, R167 ;  /* 0x000000ffff007224 */ /* 0x000fc400078e00a7 */
[----:B------:R1:W-:Y:S01]  /*e5a0*/  STL.64 [R1+0x78], R8 ;  /* 0x0000780801007387 */ /* 0x0003e20000100a00 */
[----:B0-----:R-:W-:-:S03]  /*e5b0*/  IMAD.MOV.U32 R6, RZ, RZ, R3 ;  /* 0x000000ffff067224 */ /* 0x001fc600078e0003 */
[----:B------:R1:W5:Y:S01]  /*e5c0*/  LDL R3, [R1+0x468] ;  /* 0x0004680001037983 */ /* 0x0003620000100800 */
[----:B------:R-:W-:-:S05]  /*e5d0*/  IMAD.MOV.U32 R4, RZ, RZ, R11 ;  /* 0x000000ffff047224 */ /* 0x000fca00078e000b */
[----:B------:R1:W-:Y:S01]  /*e5e0*/  STL.128 [R1+0x80], R4 ;  /* 0x0000800401007387 */ /* 0x0003e20000100c00 */
[----:B------:R-:W-:Y:S02]  /*e5f0*/  IADD3 R39, P2, R10, 0x74, RZ ;  /* 0x000000740a277810 */ /* 0x000fe40007f5e0ff */
[----:B------:R-:W-:Y:S01]  /*e600*/  IADD3 R52, P5, R52, 0x60, RZ ;  /* 0x0000006034347810 */ /* 0x000fe20007fbe0ff */
[----:B------:R-:W-:Y:S01]  /*e610*/  IMAD.X R27, RZ, RZ, UR42, P6 ;  /* 0x0000002aff1b7e24 */ /* 0x000fe2000b0e06ff */
[----:B------:R-:W-:Y:S01]  /*e620*/  IADD3 R48, P1, R48, 0x68, RZ ;  /* 0x0000006830307810 */ /* 0x000fe20007f3e0ff */
[----:B------:R-:W-:Y:S01]  /*e630*/  IMAD.X R44, RZ, RZ, UR42, P2 ;  /* 0x0000002aff2c7e24 */ /* 0x000fe200090e06ff */
[----:B------:R-:W-:Y:S01]  /*e640*/  IADD3 R41, P4, R41, 0x78, RZ ;  /* 0x0000007829297810 */ /* 0x000fe20007f9e0ff */
[----:B------:R-:W-:Y:S01]  /*e650*/  IMAD.X R51, RZ, RZ, UR42, P5 ;  /* 0x0000002aff337e24 */ /* 0x000fe2000a8e06ff */
[----:B------:R-:W-:Y:S02]  /*e660*/  IADD3 R50, P3, R50, 0x80, RZ ;  /* 0x0000008032327810 */ /* 0x000fe40007f7e0ff */
[----:B------:R-:W-:-:S02]  /*e670*/  IADD3 R43, P2, R43, 0x88, RZ ;  /* 0x000000882b2b7810 */ /* 0x000fc40007f5e0ff */
[----:B------:R-:W-:Y:S02]  /*e680*/  IADD3 R45, P6, R45, 0x90, RZ ;  /* 0x000000902d2d7810 */ /* 0x000fe40007fde0ff */
[----:B------:R-:W-:Y:S01]  /*e690*/  IADD3 R35, P5, R35, 0x98, RZ ;  /* 0x0000009823237810 */ /* 0x000fe20007fbe0ff */
[----:B------:R-:W-:Y:S02]  /*e6a0*/  IMAD.X R47, RZ, RZ, UR42, P1 ;  /* 0x0000002aff2f7e24 */ /* 0x000fe400088e06ff */
[----:B------:R-:W-:Y:S02]  /*e6b0*/  IMAD.X R40, RZ, RZ, UR42, P4 ;  /* 0x0000002aff287e24 */ /* 0x000fe4000a0e06ff */
[----:B------:R-:W-:Y:S02]  /*e6c0*/  IMAD.X R49, RZ, RZ, UR42, P3 ;  /* 0x0000002aff317e24 */ /* 0x000fe400098e06ff */
[----:B------:R-:W-:Y:S02]  /*e6d0*/  IMAD.X R42, RZ, RZ, UR42, P2 ;  /* 0x0000002aff2a7e24 */ /* 0x000fe400090e06ff */
[----:B------:R-:W-:-:S02]  /*e6e0*/  IMAD.X R46, RZ, RZ, UR42, P6 ;  /* 0x0000002aff2e7e24 */ /* 0x000fc4000b0e06ff */
[----:B------:R-:W-:Y:S01]  /*e6f0*/  IMAD.X R36, RZ, RZ, UR42, P5 ;  /* 0x0000002aff247e24 */ /* 0x000fe2000a8e06ff */
        /* <DEDUP_REMOVED lines=14> */
[----:B-----5:R-:W-:-:S07]  /*e7e0*/  IMAD.MOV.U32 R13, RZ, RZ, RZ ;  /* 0x000000ffff0d7224 */ /* 0x020fce00078e00ff */
[----:B------:R-:W-:-:S07]  /*e7f0*/  LEPC R20, `(.L_x_6754) ;  /* 0x000000001014794e */ /* 0x000fce0000000000 */
[----:B0-----:R-:W-:Y:S05]  /*e800*/  CALL.ABS.NOINC R14 ;  /* 0x000000000e007343 */ /* 0x001fea0003c00000 */
.L_x_6754:
        /* <DEDUP_REMOVED lines=12> */
.L_x_6753:
[----:B------:R-:W-:Y:S05]  /*e8d0*/  BSYNC B6 ;  /* 0x0000000000067941 */ /* 0x000fea0003800000 */
.L_x_6752:
[----:B-----5:R-:W-:Y:S01]  /*e8e0*/  SHF.R.S32.HI R4, RZ, 0x1f, R3 ;  /* 0x0000001fff047819 */ /* 0x020fe20000011403 */
[----:B------:R-:W-:Y:S01]  /*e8f0*/  UIADD3 UR4, UP1, UR39, 0x70, URZ ;  /* 0x0000007027047890 */ /* 0x000fe2000ff3e03f */
[----:B------:R-:W-:Y:S01]  /*e900*/  VIADD R8, R28, 0xffffff80 ;  /* 0xffffff801c087836 */ /* 0x000fe20000000000 */
[----:B------:R-:W-:Y:S01]  /*e910*/  UIADD3 UR6, UP0, UR39, 0xfc, URZ ;  /* 0x000000fc27067890 */ /* 0x000fe2000ff1e03f */
[----:B------:R-:W-:Y:S01]  /*e920*/  LEA.HI R5, R4, R3, RZ, 0x3 ;  /* 0x0000000304057211 */ /* 0x000fe200078f18ff */
[----:B------:R-:W-:Y:S01]  /*e930*/  UIADD3.X UR5, URZ, UR42, URZ, UP1, !UPT ;  /* 0x0000002a3f057290 */ /* 0x000fe20008ffe43f */
[----:B------:R-:W0:Y:S01]  /*e940*/  LDC.64 R28, c[0x0][0xad8] ;  /* 0x0002b600ff1c7b82 */ /* 0x000e220000000a00 */
[----:B------:R-:W-:Y:S01]  /*e950*/  UIADD3.X UR7, URZ, UR42, URZ, UP0, !UPT ;  /* 0x0000002a3f077290 */ /* 0x000fe200087fe43f */
[C---:B------:R-:W-:Y:S01]  /*e960*/  LOP3.LUT R4, R5.reuse, 0xfffffff8, RZ, 0xc0, !PT ;  /* 0xfffffff805047812 */ /* 0x040fe200078ec0ff */
[----:B------:R-:W-:Y:S01]  /*e970*/  IMAD.SHL.U32 R5, R5, 0x40, RZ ;  /* 0x0000004005057824 */ /* 0x000fe200078e00ff */
[----:B------:R1:W-:Y:S01]  /*e980*/  STL [R1+0xcc], R8 ;  /* 0x0000cc0801007387 */ /* 0x0003e20000100800 */
[----:B------:R-:W-:Y:S01]  /*e990*/  IMAD.U32 R7, RZ, RZ, UR6 ;  /* 0x00000006ff077e24 */ /* 0x000fe2000f8e00ff */
[----:B------:R-:W-:Y:S01]  /*e9a0*/  UIADD3 UR6, UP0, UR39, 0xb0, URZ ;  /* 0x000000b027067890 */ /* 0x000fe2000ff1e03f */
[----:B------:R-:W-:Y:S01]  /*e9b0*/  IMAD.IADD R3, R3, 0x1, -R4 ;  /* 0x0000000103037824 */ /* 0x000fe200078e0a04 */
[----:B------:R-:W-:Y:S01]  /*e9c0*/  LOP3.LUT R9, R5, 0xfffffe00, RZ, 0xc0, !PT ;  /* 0xfffffe0005097812 */ /* 0x000fe200078ec0ff */
[----:B------:R-:W-:Y:S01]  /*e9d0*/  IMAD.U32 R12, RZ, RZ, UR5 ;  /* 0x00000005ff0c7e24 */ /* 0x000fe2000f8e00ff */
[----:B------:R-:W2:Y:S01]  /*e9e0*/  LDC.64 R20, c[0x0][0xae0] ;  /* 0x0002b800ff147b82 */ /* 0x000ea20000000a00 */
[C---:B------:R-:W-:Y:S01]  /*e9f0*/  IMAD.SHL.U32 R4, R3.reuse, 0x40, RZ ;  /* 0x0000004003047824 */ /* 0x040fe200078e00ff */
[----:B------:R-:W-:Y:S01]  /*ea00*/  LOP3.LUT P0, RZ, R3, 0x2, RZ, 0xc0, !PT ;  /* 0x0000000203ff7812 */ /* 0x000fe2000780c0ff */
[----:B------:R-:W-:Y:S01]  /*ea10*/  IMAD.U32 R10, RZ, RZ, UR7 ;  /* 0x00000007ff0a7e24 */ /* 0x000fe2000f8e00ff */
[----:B------:R-:W-:Y:S01]  /*ea20*/  UIADD3.X UR7, URZ, UR42, URZ, UP0, !UPT ;  /* 0x0000002a3f077290 */ /* 0x000fe200087fe43f */
[----:B------:R-:W-:Y:S01]  /*ea30*/  IMAD.U32 R11, RZ, RZ, UR4 ;  /* 0x00000004ff0b7e24 */ /* 0x000fe2000f8e00ff */
[----:B------:R-:W-:Y:S01]  /*ea40*/  LOP3.LUT R6, R4, 0x1c0, RZ, 0xc0, !PT ;  /* 0x000001c004067812 */ /* 0x000fe200078ec0ff */
[----:B------:R-:W-:Y:S01]  /*ea50*/  IMAD.MOV.U32 R4, RZ, RZ, R7 ;  /* 0x000000ffff047224 */ /* 0x000fe200078e0007 */
[----:B------:R-:W-:Y:S01]  /*ea60*/  UIADD3 UR4, UP1, UR39, 0xa0, URZ ;  /* 0x000000a027047890 */ /* 0x000fe2000ff3e03f */
[----:B------:R-:W-:Y:S01]  /*ea70*/  IMAD R9, R0, 0x400, R9 ;  /* 0x0000040000097824 */ /* 0x000fe200078e0209 */
[----:B-1----:R-:W-:Y:S01]  /*ea80*/  LOP3.LUT R8, R6, 0x8, R13, 0xf8, !PT ;  /* 0x0000000806087812 */ /* 0x002fe200078ef80d */
[----:B------:R-:W-:Y:S01]  /*ea90*/  IMAD.MOV.U32 R5, RZ, RZ, R10 ;  /* 0x000000ffff057224 */ /* 0x000fe200078e000a */
[----:B------:R-:W-:Y:S01]  /*eaa0*/  SHF.R.U32.HI R13, RZ, 0x3, R6 ;  /* 0x00000003ff0d7819 */ /* 0x000fe20000011606 */
[----:B------:R-:W-:Y:S01]  /*eab0*/  IMAD.MOV.U32 R6, RZ, RZ, R11 ;  /* 0x000000ffff067224 */ /* 0x000fe200078e000b */
[----:B------:R-:W-:Y:S01]  /*eac0*/  UIADD3.X UR5, URZ, UR42, URZ, UP1, !UPT ;  /* 0x0000002a3f057290 */ /* 0x000fe20008ffe43f */
[----:B------:R-:W-:Y:S01]  /*ead0*/  IMAD.MOV.U32 R7, RZ, RZ, R12 ;  /* 0x000000ffff077224 */ /* 0x000fe200078e000c */
[----:B------:R-:W-:Y:S01]  /*eae0*/  LOP3.LUT R0, R8, R13, RZ, 0x3c, !PT ;  /* 0x0000000d08007212 */ /* 0x000fe200078e3cff */
[----:B------:R-:W-:Y:S01]  /*eaf0*/  IMAD.MOV.U32 R15, RZ, RZ, 0x2 ;  /* 0x00000002ff0f7424 */ /* 0x000fe200078e00ff */
[----:B------:R-:W1:Y:S01]  /*eb00*/  LDC.64 R12, c[0x0][0xad0] ;  /* 0x0002b400ff0c7b82 */ /* 0x000e620000000a00 */
[----:B------:R-:W-:Y:S01]  /*eb10*/  IMAD.MOV.U32 R54, RZ, RZ, 0x10 ;  /* 0x00000010ff367424 */ /* 0x000fe200078e00ff */
[----:B------:R3:W-:Y:S01]  /*eb20*/  STL.128 [R1+0x100], R4 ;  /* 0x0001000401007387 */ /* 0x0007e20000100c00 */
[----:B------:R-:W-:Y:S01]  /*eb30*/  IMAD.IADD R0, R9, 0x1, R0 ;  /* 0x0000000109007824 */ /* 0x000fe200078e0200 */
[----:B------:R-:W-:Y:S01]  /*eb40*/  LOP3.LUT P1, RZ, R3, 0x4, RZ, 0xc0, !PT ;  /* 0x0000000403ff7812 */ /* 0x000fe2000782c0ff */
[----:B------:R-:W-:Y:S01]  /*eb50*/  IMAD.MOV.U32 R8, RZ, RZ, R39 ;  /* 0x000000ffff087224 */ /* 0x000fe200078e0027 */
[----:B------:R4:W-:Y:S01]  /*eb60*/  STL.64 [R1+0xc0], R26 ;  /* 0x0000c01a01007387 */ /* 0x0009e20000100a00 */
[----:B------:R-:W-:Y:S01]  /*eb70*/  IMAD.WIDE.U32 R14, R0, R15, UR40 ;  /* 0x00000028000e7e25 */ /* 0x000fe2000f8e000f */
[----:B------:R-:W-:-:S02]  /*eb80*/  SEL R54, R54, 0xfffffff0, !P0 ;  /* 0xfffffff036367807 */ /* 0x000fc40004000000 */
[----:B------:R-:W-:Y:S01]  /*eb90*/  STL.64 [R1+0xb0], R162 ;  /* 0x0000b0a201007387 */ /* 0x000fe20000100a00 */
[----:B------:R-:W-:Y:S01]  /*eba0*/  IMAD.MOV.U32 R9, RZ, RZ, R44 ;  /* 0x000000ffff097224 */ /* 0x000fe200078e002c */
[----:B------:R-:W-:Y:S01]  /*ebb0*/  IADD3 R14, P0, R14, 0x36400, RZ ;  /* 0x000364000e0e7810 */ /* 0x000fe20007f1e0ff */
[----:B------:R-:W-:Y:S01]  /*ebc0*/  IMAD.U32 R10, RZ, RZ, UR4 ;  /* 0x00000004ff0a7e24 */ /* 0x000fe2000f8e00ff */
[----:B------:R-:W-:Y:S01]  /*ebd0*/  STL.U8 [R1+0xc8], RZ ;  /* 0x0000c8ff01007387 */ /* 0x000fe20000100000 */
[----:B------:R-:W-:Y:S01]  /*ebe0*/  IMAD.U32 R11, RZ, RZ, UR5 ;  /* 0x00000005ff0b7e24 */ /* 0x000fe2000f8e00ff */
[----:B------:R-:W-:Y:S01]  /*ebf0*/  ULDC UR4, c[0x0][0x3f4] ;  /* 0x0000fd0000047ab9 */ /* 0x000fe20000000800 */
[----:B------:R-:W-:Y:S01]  /*ec00*/  IMAD.X R15, RZ, RZ, R15, P0 ;  /* 0x000000ffff0f7224 */ /* 0x000fe200000e060f */
[----:B---3--:R-:W3:Y:S01]  /*ec10*/  LDC R6, c[0x0][0x450] ;  /* 0x00011400ff067b82 */ /* 0x008ee20000000800 */
[----:B----4-:R-:W-:Y:S01]  /*ec20*/  IMAD.U32 R26, RZ, RZ, UR6 ;  /* 0x00000006ff1a7e24 */ /* 0x010fe2000f8e00ff */
[----:B------:R4:W-:Y:S01]  /*ec30*/  STL.128 [R1+0x110], R8 ;  /* 0x0001100801007387 */ /* 0x0009e20000100c00 */
[----:B------:R-:W-:Y:S01]  /*ec40*/  IMAD.U32 R27, RZ, RZ, UR7 ;  /* 0x00000007ff1b7e24 */ /* 0x000fe2000f8e00ff */
[----:B------:R-:W-:Y:S01]  /*ec50*/  ISETP.LT.AND P0, PT, RZ, UR4, PT ;  /* 0x00000004ff007c0c */ /* 0x000fe2000bf01270 */
[----:B------:R-:W-:Y:S01]  /*ec60*/  IMAD.MOV.U32 R55, RZ, RZ, 0x20 ;  /* 0x00000020ff377424 */ /* 0x000fe200078e00ff */
[----:B------:R-:W-:Y:S01]  /*ec70*/  STL.64 [R1+0xa8], R14 ;  /* 0x0000a80e01007387 */ /* 0x000fe20000100a00 */
[----:B-1----:R-:W-:Y:S01]  /*ec80*/  IMAD.MOV.U32 R7, RZ, RZ, R12 ;  /* 0x000000ffff077224 */ /* 0x002fe200078e000c */
[----:B------:R-:W3:Y:S01]  /*ec90*/  LDC.64 R4, c[0x0][0x448] ;  /* 0x00011200ff047b82 */ /* 0x000ee20000000a00 */
[----:B------:R-:W-:Y:S01]  /*eca0*/  IMAD.U32 R39, RZ, RZ, UR39 ;  /* 0x00000027ff277e24 */ /* 0x000fe2000f8e00ff */
[----:B------:R1:W-:Y:S01]  /*ecb0*/  STL.64 [R1+0xb8], R26 ;  /* 0x0000b81a01007387 */ /* 0x0003e20000100a00 */
[----:B------:R-:W-:Y:S01]  /*ecc0*/  SEL R55, R55, 0xffffffe0, !P1 ;  /* 0xffffffe037377807 */ /* 0x000fe20004800000 */
[----:B------:R-:W-:-:S02]  /*ecd0*/  IMAD.U32 R67, RZ, RZ, UR39 ;  /* 0x00000027ff437e24 */ /* 0x000fc4000f8e00ff */
[----:B------:R-:W-:Y:S01]  /*ece0*/  STL.U8 [R1+0x120], RZ ;  /* 0x000120ff01007387 */ /* 0x000fe20000100000 */
[----:B------:R-:W-:Y:S01]  /*ecf0*/  IMAD.U32 R58, RZ, RZ, UR39 ;  /* 0x00000027ff3a7e24 */ /* 0x000fe2000f8e00ff */
[----:B------:R-:W-:Y:S01]  /*ed00*/  IADD3 R39, P2, R39, 0xcc, RZ ;  /* 0x000000cc27277810 */ /* 0x000fe20007f5e0ff */
[----:B------:R-:W-:Y:S01]  /*ed10*/  IMAD.U32 R59, RZ, RZ, UR39 ;  /* 0x00000027ff3b7e24 */ /* 0x000fe2000f8e00ff */
[----:B------:R2:W-:Y:S01]  /*ed20*/  STL.64 [R1+0xa0], R54 ;  /* 0x0000a03601007387 */ /* 0x0005e20000100a00 */
[----:B----4-:R-:W-:Y:S01]  /*ed30*/  IMAD.MOV.U32 R8, RZ, RZ, RZ ;  /* 0x000000ffff087224 */ /* 0x010fe200078e00ff */
[----:B------:R-:W-:Y:S01]  /*ed40*/  IADD3 R67, P3, R67, 0xc8, RZ ;  /* 0x000000c843437810 */ /* 0x000fe20007f7e0ff */
[----:B0-----:R-:W-:Y:S01]  /*ed50*/  IMAD.MOV.U32 R9, RZ, RZ, R29 ;  /* 0x000000ffff097224 */ /* 0x001fe200078e001d */
[----:B------:R-:W-:Y:S01]  /*ed60*/  IADD3 R58, P4, R58, 0xb8, RZ ;  /* 0x000000b83a3a7810 */ /* 0x000fe20007f9e0ff */
[----:B-1----:R-:W-:Y:S01]  /*ed70*/  IMAD.MOV.U32 R26, RZ, RZ, R13 ;  /* 0x000000ffff1a7224 */ /* 0x002fe200078e000d */
[----:B------:R-:W-:Y:S01]  /*ed80*/  IADD3 R59, P5, R59, 0x100, RZ ;  /* 0x000001003b3b7810 */ /* 0x000fe20007fbe0ff */
[----:B------:R-:W-:-:S02]  /*ed90*/  IMAD.MOV.U32 R27, RZ, RZ, R28 ;  /* 0x000000ffff1b7224 */ /* 0x000fc400078e001c */
[----:B--2---:R-:W-:Y:S02]  /*eda0*/  IMAD.MOV.U32 R10, RZ, RZ, R20 ;  /* 0x000000ffff0a7224 */ /* 0x004fe400078e0014 */
[----:B------:R-:W-:Y:S01]  /*edb0*/  IMAD.MOV.U32 R11, RZ, RZ, R21 ;  /* 0x000000ffff0b7224 */ /* 0x000fe200078e0015 */
[----:B------:R0:W-:Y:S01]  /*edc0*/  STL.128 [R1+0xd0], R24 ;  /* 0x0000d01801007387 */ /* 0x0001e20000100c00 */
[----:B------:R-:W-:Y:S02]  /*edd0*/  IMAD.U32 R28, RZ, RZ, UR39 ;  /* 0x00000027ff1c7e24 */ /* 0x000fe4000f8e00ff */
[----:B------:R-:W-:Y:S01]  /*ede0*/  IMAD.U32 R54, RZ, RZ, UR39 ;  /* 0x00000027ff367e24 */ /* 0x000fe2000f8e00ff */
[----:B------:R0:W-:Y:S01]  /*edf0*/  STL.128 [R1+0xe0], R8 ;  /* 0x0000e00801007387 */ /* 0x0001e20000100c00 */
[----:B------:R-:W-:Y:S01]  /*ee00*/  IMAD.X R44, RZ, RZ, UR42, P2 ;  /* 0x0000002aff2c7e24 */ /* 0x000fe200090e06ff */
[----:B------:R-:W-:Y:S01]  /*ee10*/  IADD3 R28, P1, R28, 0x120, RZ ;  /* 0x000001201c1c7810 */ /* 0x000fe20007f3e0ff */
[----:B------:R-:W-:Y:S01]  /*ee20*/  IMAD.X R68, RZ, RZ, UR42, P3 ;  /* 0x0000002aff447e24 */ /* 0x000fe200098e06ff */
[----:B---3--:R0:W-:Y:S01]  /*ee30*/  STL.128 [R1+0xf0], R4 ;  /* 0x0000f00401007387 */ /* 0x0081e20000100c00 */
[----:B------:R-:W-:Y:S01]  /*ee40*/  IADD3 R54, P6, R54, 0x108, RZ ;  /* 0x0000010836367810 */ /* 0x000fe20007fde0ff */
[----:B------:R-:W-:-:S02]  /*ee50*/  IMAD.X R55, RZ, RZ, UR42, P4 ;  /* 0x0000002aff377e24 */ /* 0x000fc4000a0e06ff */
[----:B------:R-:W-:Y:S02]  /*ee60*/  IMAD.X R29, RZ, RZ, UR42, P1 ;  /* 0x0000002aff1d7e24 */ /* 0x000fe400088e06ff */
[----:B------:R-:W-:Y:S02]  /*ee70*/  IMAD.X R66, RZ, RZ, UR42, P5 ;  /* 0x0000002aff427e24 */ /* 0x000fe4000a8e06ff */
[----:B------:R-:W-:Y:S01]  /*ee80*/  IMAD.X R53, RZ, RZ, UR42, P6 ;  /* 0x0000002aff357e24 */ /* 0x000fe2000b0e06ff */
[----:B------:R-:W-:Y:S06]  /*ee90*/  @P0 BRA `(.L_x_6755) ;  /* 0x0000000000400947 */ /* 0x000fec0003800000 */
        /* <DEDUP_REMOVED lines=10> */
.L_x_6758:
[----:B--2---:R2:W3:Y:S02]  /*ef40*/  SYNCS.PHASECHK.TRANS64.TRYWAIT P0, [R2+URZ+0x38800], R3 ;  /* 0x03880003020075a7 */ /* 0x0044e4000800017f */
[----:B---3--:R-:W-:Y:S05]  /*ef50*/  @!P0 NANOSLEEP.SYNCS 0x989680 ;  /* 0x009896800000895d */ /* 0x008fea0003900000 */
[----:B------:R-:W3:Y:S02]  /*ef60*/  @!P0 SYNCS.PHASECHK.TRANS64 P0, [R2+URZ+0x38800], R3 ;  /* 0x03880003020085a7 */ /* 0x000ee4000800007f */
[----:B---3--:R-:W-:Y:S05]  /*ef70*/  @!P0 BRA `(.L_x_6758) ;  /* 0xfffffffc00f08947 */ /* 0x008fea000383ffff */
.L_x_6757:
[----:B------:R-:W-:Y:S05]  /*ef80*/  BSYNC B0 ;  /* 0x0000000000007941 */ /* 0x000fea0003800000 */
.L_x_6756:
[----:B------:R-:W-:Y:S05]  /*ef90*/  BRA `(.L_x_6759) ;  /* 0x0000002c00bc7947 */ /* 0x000fea0003800000 */
.L_x_6755:
[----:B------:R-:W-:Y:S01]  /*efa0*/  LOP3.LUT P0, RZ, R60, 0x3ff, RZ, 0xc0, !PT ;  /* 0x000003ff3cff7812 */ /* 0x000fe2000780c0ff */
[----:B------:R-:W-:Y:S01]  /*efb0*/  ULDC.64 UR4, c[0x0][0x3f8] ;  /* 0x0000fe0000047ab9 */ /* 0x000fe20000000a00 */
[----:B------:R-:W-:Y:S01]  /*efc0*/  SHF.R.S32.HI R0, RZ, 0x1f, R34 ;  /* 0x0000001fff007819 */ /* 0x000fe20000011422 */
[----:B------:R-:W-:Y:S01]  /*efd0*/  ULDC.64 UR6, c[0x0][0x408] ;  /* 0x0001020000067ab9 */ /* 0x000fe20000000a00 */
[----:B0-----:R-:W-:Y:S01]  /*efe0*/  IMAD.WIDE.U32 R26, R34, UR4, RZ ;  /* 0x00000004221a7c25 */ /* 0x001fe2000f8e00ff */
[----:B------:R-:W-:Y:S03]  /*eff0*/  BSSY B6, `(.L_x_6760) ;  /* 0x0000019000067945 */ /* 0x000fe60003800000 */
        /* <DEDUP_REMOVED lines=24> */
.L_x_6761:
[----:B------:R-:W-:Y:S05]  /*f180*/  BSYNC B6 ;  /* 0x0000000000067941 */ /* 0x000fea0003800000 */
.L_x_6760:
[----:B------:R-:W2:Y:S01]  /*f190*/  LDL R3, [R1+0x50] ;  /* 0x0000500001037983 */ /* 0x000ea20000100800 */
[----:B------:R-:W-:Y:S01]  /*f1a0*/  ULDC.U8 UR4, c[0x0][0x410] ;  /* 0x0001040000047ab9 */ /* 0x000fe20000000000 */
[----:B------:R-:W-:Y:S01]  /*f1b0*/  BSSY B0, `(.L_x_6762) ;  /* 0x00002c5000007945 */ /* 0x000fe20003800000 */
[----:B------:R-:W-:Y:S01]  /*f1c0*/  ISETP.NE.AND P0, PT, RZ, UR4, PT ;  /* 0x00000004ff007c0c */ /* 0x000fe2000bf05270 */
[----:B--2---:R-:W-:-:S12]  /*f1d0*/  IMAD R0, R3, 0x40, R18 ;  /* 0x0000004003007824 */ /* 0x004fd800078e0212 */
[----:B------:R-:W-:Y:S05]  /*f1e0*/  @!P0 BRA `(.L_x_6763) ;  /* 0x0000001400ac8947 */ /* 0x000fea0003800000 */
[----:B------:R-:W2:Y:S01]  /*f1f0*/  LDL R20, [R1+0x448] ;  /* 0x0004480001147983 */ /* 0x000ea20000100800 */
[----:B------:R-:W0:Y:S01]  /*f200*/  LDC R65, c[0x0][0x448] ;  /* 0x00011200ff417b82 */ /* 0x000e220000000800 */
[----:B------:R-:W-:Y:S01]  /*f210*/  ULDC.64 UR4, c[0x0][0x3f8] ;  /* 0x0000fe0000047ab9 */ /* 0x000fe20000000a00 */
[----:B------:R-:W-:Y:S01]  /*f220*/  ULDC.64 UR6, c[0x0][0x408] ;  /* 0x0001020000067ab9 */ /* 0x000fe20000000a00 */
[----:B------:R-:W-:Y:S02]  /*f230*/  IMAD.MOV.U32 R27, RZ, RZ, R25 ;  /* 0x000000ffff1b7224 */ /* 0x000fe400078e0019 */
[----:B------:R-:W-:Y:S01]  /*f240*/  IMAD.MOV.U32 R61, RZ, RZ, R63 ;  /* 0x000000ffff3d7224 */ /* 0x000fe200078e003f */
[----:B0-----:R-:W-:-:S13]  /*f250*/  ISETP.NE.AND P0, PT, R65, 0x1, PT ;  /* 0x000000014100780c */ /* 0x001fda0003f05270 */
[----:B------:R-:W0:Y:S08]  /*f260*/  @P0 LDC R4, c[0x0][0x44c] ;  /* 0x00011300ff040b82 */ /* 0x000e300000000800 */
[----:B------:R-:W1:Y:S01]  /*f270*/  @P0 LDC R5, c[0x0][0x450] ;  /* 0x00011400ff050b82 */ /* 0x000e620000000800 */
[----:B--2---:R-:W-:-:S04]  /*f280*/  IMAD R3, R20, 0x20, R0 ;  /* 0x0000002014037824 */ /* 0x004fc800078e0200 */
[----:B0-----:R-:W-:-:S05]  /*f290*/  @P0 IMAD.HI.U32 R4, R3, R4, RZ ;  /* 0x0000000403040227 */ /* 0x001fca00078e00ff */
[----:B-1----:R-:W-:-:S04]  /*f2a0*/  @P0 SHF.R.U32.HI R3, RZ, R5, R4 ;  /* 0x00000005ff030219 */ /* 0x002fc80000011604 */
        /* <DEDUP_REMOVED lines=17> */
[----:B------:R0:W1:Y:S04]  /*f3c0*/  SHFL.IDX PT, R7, R64, RZ, 0x1c1f ;  /* 0x001c1fff40077589 */ /* 0x00006800000e0000 */
[----:B------:R0:W2:Y:S04]  /*f3d0*/  SHFL.IDX PT, R6, R10, RZ, 0x1c1f ;  /* 0x001c1fff0a067589 */ /* 0x0000a800000e0000 */
[----:B------:R0:W3:Y:S04]  /*f3e0*/  SHFL.IDX PT, R20, R34, RZ, 0x1c1f ;  /* 0x001c1fff22147589 */ /* 0x0000e800000e0000 */
[----:B------:R0:W4:Y:S02]  /*f3f0*/  SHFL.IDX PT, R8, R3, RZ, 0x1c1f ;  /* 0x001c1fff03087589 */ /* 0x00012400000e0000 */
.L_x_7080:
        /* <DEDUP_REMOVED lines=8> */
[----:B------:R-:W3:Y:S01]  /*f480*/  LDL R11, [R1+0x44c] ;  /* 0x00044c00010b7983 */ /* 0x000ee20000100800 */
[----:B------:R-:W-:Y:S01]  /*f490*/  ULDC UR4, c[0x0][0x3f4] ;  /* 0x0000fd0000047ab9 */ /* 0x000fe20000000800 */
[----:B--2---:R-:W-:Y:S01]  /*f4a0*/  IMAD.MOV.U32 R4, RZ, RZ, R6 ;  /* 0x000000ffff047224 */ /* 0x004fe200078e0006 */
[----:B------:R-:W-:Y:S01]  /*f4b0*/  ISETP.GE.AND P2, PT, R22, UR4, PT ;  /* 0x0000000416007c0c */ /* 0x000fe2000bf46270 */
[----:B-1----:R-:W-:Y:S01]  /*f4c0*/  IMAD.MOV.U32 R5, RZ, RZ, R7 ;  /* 0x000000ffff057224 */ /* 0x002fe200078e0007 */
[----:B------:R-:W-:Y:S02]  /*f4d0*/  ISETP.GE.AND P3, PT, R165, UR4, PT ;  /* 0x00000004a5007c0c */ /* 0x000fe4000bf66270 */
[----:B------:R-:W-:-:S09]  /*f4e0*/  CS2R R60, SRZ ;  /* 0x00000000003c7805 */ /* 0x000fd2000001ff00 */
[----:B------:R-:W-:-:S04]  /*f4f0*/  @!P2 IMAD.WIDE R4, R22, 0x2, R4 ;  /* 0x000000021604a825 */ /* 0x000fc800078e0204 */
[----:B------:R-:W-:Y:S01]  /*f500*/  @!P3 IMAD.SHL.U32 R9, R165, 0x2, RZ ;  /* 0x00000002a509b824 */ /* 0x000fe200078e00ff */
[----:B------:R1:W5:Y:S01]  /*f510*/  @!P2 LD.E.64 R60, desc[UR36][R4.64] ;  /* 0x00000024043ca980 */ /* 0x000362000c101b00 */
[----:B------:R-:W-:Y:S02]  /*f520*/  CS2R R62, SRZ ;  /* 0x00000000003e7805 */ /* 0x000fe4000001ff00 */
[----:B------:R-:W-:Y:S02]  /*f530*/  CS2R R26, SRZ ;  /* 0x00000000001a7805 */ /* 0x000fe4000001ff00 */
[----:B------:R-:W-:Y:S02]  /*f540*/  CS2R R24, SRZ ;  /* 0x0000000000187805 */ /* 0x000fe4000001ff00 */
[-C--:B-1----:R-:W-:Y:S02]  /*f550*/  @!P3 IADD3 R4, P0, R6, R9.reuse, RZ ;  /* 0x000000090604b210 */ /* 0x082fe40007f1e0ff */
[----:B----4-:R-:W-:Y:S01]  /*f560*/  @!P3 IADD3 R6, P1, R8, R9, RZ ;  /* 0x000000090806b210 */ /* 0x010fe20007f3e0ff */
[----:B---3--:R-:W-:-:S02]  /*f570*/  IMAD.MOV.U32 R9, RZ, RZ, R20 ;  /* 0x000000ffff097224 */ /* 0x008fc400078e0014 */
[----:B------:R-:W-:-:S05]  /*f580*/  @!P2 IMAD.WIDE R8, R22, 0x2, R8 ;  /* 0x000000021608a825 */ /* 0x000fca00078e0208 */
[----:B------:R1:W5:Y:S01]  /*f590*/  @!P2 LD.E.64 R62, desc[UR36][R8.64] ;  /* 0x00000024083ea980 */ /* 0x000362000c101b00 */
[----:B------:R-:W-:-:S05]  /*f5a0*/  @!P3 SHF.L.U64.HI R11, R165, 0x1, R11 ;  /* 0x00000001a50bb819 */ /* 0x000fca000001020b */
[--C-:B------:R-:W-:Y:S02]  /*f5b0*/  @!P3 IMAD.X R5, R7, 0x1, R11.reuse, P0 ;  /* 0x000000010705b824 */ /* 0x100fe400000e060b */
[----:B------:R-:W-:-:S03]  /*f5c0*/  @!P3 IMAD.X R7, R20, 0x1, R11, P1 ;  /* 0x000000011407b824 */ /* 0x000fc600008e060b */
[----:B------:R1:W5:Y:S04]  /*f5d0*/  @!P3 LD.E.64 R26, desc[UR36][R4.64] ;  /* 0x00000024041ab980 */ /* 0x000368000c101b00 */
[----:B------:R1:W5:Y:S02]  /*f5e0*/  @!P3 LD.E.64 R24, desc[UR36][R6.64] ;  /* 0x000000240618b980 */ /* 0x000364000c101b00 */
.L_x_6766:
[----:B------:R-:W-:Y:S05]  /*f5f0*/  BSYNC B1 ;  /* 0x0000000000017941 */ /* 0x000fea0003800000 */
.L_x_6765:
[----:B-1---5:R-:W-:Y:S01]  /*f600*/  IMAD.MOV.U32 R4, RZ, RZ, R26 ;  /* 0x000000ffff047224 */ /* 0x022fe200078e001a */
[----:B------:R-:W-:Y:S01]  /*f610*/  UMOV UR4, 0xffffffff ;  /* 0xffffffff00047882 */ /* 0x000fe20000000000 */
[----:B------:R-:W-:Y:S01]  /*f620*/  IMAD.MOV.U32 R5, RZ, RZ, R27 ;  /* 0x000000ffff057224 */ /* 0x000fe200078e001b */
[----:B---3--:R-:W-:Y:S01]  /*f630*/  CS2R R20, SRZ ;  /* 0x0000000000147805 */ /* 0x008fe2000001ff00 */
[----:B--2---:R-:W-:Y:S02]  /*f640*/  IMAD.MOV.U32 R6, RZ, RZ, R60 ;  /* 0x000000ffff067224 */ /* 0x004fe400078e003c */
        /* <DEDUP_REMOVED lines=13> */
[----:B------:R1:W2:Y:S04]  /*f720*/  SHFL.IDX PT, R7, R64, 0x1, 0x1c1f ;  /* 0x003c1f0040077f89 */ /* 0x0002a800000e0000 */
[----:B------:R1:W3:Y:S04]  /*f730*/  SHFL.IDX PT, R6, R10, 0x1, 0x1c1f ;  /* 0x003c1f000a067f89 */ /* 0x0002e800000e0000 */
[----:B0-----:R-:W0:Y:S04]  /*f740*/  SHFL.IDX PT, R34, R34, 0x1, 0x1c1f ;  /* 0x003c1f0022227f89 */ /* 0x001e2800000e0000 */
[----:B------:R1:W0:Y:S02]  /*f750*/  SHFL.IDX PT, R14, R3, 0x1, 0x1c1f ;  /* 0x003c1f00030e7f89 */ /* 0x00022400000e0000 */
.L_x_7086:
[----:B------:R-:W5:Y:S01]  /*f760*/  LDL R4, [R1+0x1d4] ;  /* 0x0001d40001047983 */ /* 0x000f620000100800 */
[----:B------:R-:W-:Y:S01]  /*f770*/  VIADD R0, R0, 0x20 ;  /* 0x0000002000007836 */ /* 0x000fe20000000000 */
[----:B------:R-:W-:Y:S01]  /*f780*/  BSSY B1, `(.L_x_6768) ;  /* 0x0000022000017945 */ /* 0x000fe20003800000 */
[----:B-1----:R-:W-:Y:S02]  /*f790*/  CS2R R10, SRZ ;  /* 0x00000000000a7805 */ /* 0x002fe4000001ff00 */
[----:B----4-:R-:W-:Y:S02]  /*f7a0*/  CS2R R8, SRZ ;  /* 0x0000000000087805 */ /* 0x010fe4000001ff00 */
[----:B------:R-:W-:Y:S02]  /*f7b0*/  CS2R R12, SRZ ;  /* 0x00000000000c7805 */ /* 0x000fe4000001ff00 */
[----:B------:R-:W-:Y:S02]  /*f7c0*/  ISETP.GE.AND P0, PT, R0, R65, PT ;  /* 0x000000410000720c */ /* 0x000fe40003f06270 */
[----:B-----5:R-:W-:-:S04]  /*f7d0*/  LEA.HI R3, R4, R4, RZ, 0x1 ;  /* 0x0000000404037211 */ /* 0x020fc800078f08ff */
[----:B------:R-:W-:-:S05]  /*f7e0*/  LOP3.LUT R3, R3, 0xfffffffe, RZ, 0xc0, !PT ;  /* 0xfffffffe03037812 */ /* 0x000fca00078ec0ff */
[----:B------:R-:W-:-:S05]  /*f7f0*/  IMAD.IADD R3, R4, 0x1, -R3 ;  /* 0x0000000104037824 */ /* 0x000fca00078e0a03 */
[----:B------:R-:W-:Y:S01]  /*f800*/  SHF.L.U32 R3, R3, 0x1f, RZ ;  /* 0x0000001f03037819 */ /* 0x000fe200000006ff */
[----:B------:R-:W-:Y:S06]  /*f810*/  @P0 BRA `(.L_x_6769) ;  /* 0x0000000000600947 */ /* 0x000fec0003800000 */
[----:B------:R-:W4:Y:S01]  /*f820*/  LDL R15, [R1+0x44c] ;  /* 0x00044c00010f7983 */ /* 0x000f220000100800 */
[----:B------:R-:W-:Y:S01]  /*f830*/  ULDC UR4, c[0x0][0x3f4] ;  /* 0x0000fd0000047ab9 */ /* 0x000fe20000000800 */
[----:B---3--:R-:W-:Y:S01]  /*f840*/  IMAD.MOV.U32 R4, RZ, RZ, R6 ;  /* 0x000000ffff047224 */ /* 0x008fe200078e0006 */
[----:B------:R-:W-:Y:S01]  /*f850*/  ISETP.GE.AND P2, PT, R22, UR4, PT ;  /* 0x0000000416007c0c */ /* 0x000fe2000bf46270 */
[----:B--2---:R-:W-:Y:S01]  /*f860*/  IMAD.MOV.U32 R5, RZ, RZ, R7 ;  /* 0x000000ffff057224 */ /* 0x004fe200078e0007 */
[----:B------:R-:W-:Y:S02]  /*f870*/  ISETP.GE.AND P3, PT, R165, UR4, PT ;  /* 0x00000004a5007c0c */ /* 0x000fe4000bf66270 */
[----:B------:R-:W-:Y:S01]  /*f880*/  CS2R R10, SRZ ;  /* 0x00000000000a7805 */ /* 0x000fe2000001ff00 */
[----:B0-----:R-:W-:-:S08]  /*f890*/  IMAD.MOV.U32 R8, RZ, RZ, R14 ;  /* 0x000000ffff087224 */ /* 0x001fd000078e000e */
[----:B------:R-:W-:-:S04]  /*f8a0*/  @!P2 IMAD.WIDE R4, R22, 0x2, R4 ;  /* 0x000000021604a825 */ /* 0x000fc800078e0204 */
[C---:B------:R-:W-:Y:S01]  /*f8b0*/  @!P3 IMAD.SHL.U32 R9, R165.reuse, 0x2, RZ ;  /* 0x00000002a509b824 */ /* 0x040fe200078e00ff */
[----:B------:R0:W5:Y:S01]  /*f8c0*/  @!P2 LD.E.64 R10, desc[UR36][R4.64] ;  /* 0x00000024040aa980 */ /* 0x000162000c101b00 */
[----:B------:R-:W-:Y:S02]  /*f8d0*/  CS2R R12, SRZ ;  /* 0x00000000000c7805 */ /* 0x000fe4000001ff00 */
[----:B------:R-:W-:Y:S02]  /*f8e0*/  CS2R R20, SRZ ;  /* 0x0000000000147805 */ /* 0x000fe4000001ff00 */
[-C--:B0-----:R-:W-:Y:S02]  /*f8f0*/  @!P3 IADD3 R4, P0, R6, R9.reuse, RZ ;  /* 0x000000090604b210 */ /* 0x081fe40007f1e0ff */
[----:B------:R-:W-:Y:S01]  /*f900*/  @!P3 IADD3 R6, P1, R14, R9, RZ ;  /* 0x000000090e06b210 */ /* 0x000fe20007f3e0ff */
[----:B------:R-:W-:Y:S01]  /*f910*/  IMAD.MOV.U32 R9, RZ, RZ, R34 ;  /* 0x000000ffff097224 */ /* 0x000fe200078e0022 */
[----:B----4-:R-:W-:Y:S01]  /*f920*/  @!P3 SHF.L.U64.HI R0, R165, 0x1, R15 ;  /* 0x00000001a500b819 */ /* 0x010fe2000001020f */
[----:B------:R-:W-:Y:S01]  /*f930*/  @!P2 IMAD.WIDE R14, R22, 0x2, R8 ;  /* 0x00000002160ea825 */ /* 0x000fe200078e0208 */
[----:B------:R-:W-:-:S03]  /*f940*/  CS2R R8, SRZ ;  /* 0x0000000000087805 */ /* 0x000fc6000001ff00 */
[--C-:B------:R-:W-:Y:S01]  /*f950*/  @!P3 IMAD.X R5, R7, 0x1, R0.reuse, P0 ;  /* 0x000000010705b824 */ /* 0x100fe200000e0600 */
[----:B------:R1:W5:Y:S01]  /*f960*/  @!P2 LD.E.64 R12, desc[UR36][R14.64] ;  /* 0x000000240e0ca980 */ /* 0x000362000c101b00 */
[----:B------:R-:W-:-:S03]  /*f970*/  @!P3 IMAD.X R7, R34, 0x1, R0, P1 ;  /* 0x000000012207b824 */ /* 0x000fc600008e0600 */
[----:B------:R1:W5:Y:S04]  /*f980*/  @!P3 LD.E.64 R20, desc[UR36][R4.64] ;  /* 0x000000240414b980 */ /* 0x000368000c101b00 */
[----:B------:R1:W5:Y:S02]  /*f990*/  @!P3 LD.E.64 R8, desc[UR36][R6.64] ;  /* 0x000000240608b980 */ /* 0x000364000c101b00 */
.L_x_6769:
[----:B------:R-:W-:Y:S05]  /*f9a0*/  BSYNC B1 ;  /* 0x0000000000017941 */ /* 0x000fea0003800000 */
.L_x_6768:
[----:B------:R-:W4:Y:S01]  /*f9b0*/  SYNCS.PHASECHK.TRANS64.TRYWAIT P0, [R2+URZ+0x38800], R3 ;  /* 0x03880003020075a7 */ /* 0x000f22000800017f */
[----:B------:R-:W-:Y:S04]  /*f9c0*/  BSSY B1, `(.L_x_6770) ;  /* 0x0000002000017945 */ /* 0x000fe80003800000 */
[----:B----4-:R-:W-:Y:S05]  /*f9d0*/  @!P0 BRA `(.L_x_6771) ;  /* 0x000002a000f48947 */ /* 0x010fea0003800000 */
.L_x_7087:
[----:B------:R-:W-:Y:S05]  /*f9e0*/  BSYNC B1 ;  /* 0x0000000000017941 */ /* 0x000fea0003800000 */
.L_x_6770:
[----:B-1-3--:R-:W3:Y:S01]  /*f9f0*/  LDL R6, [R1+0x50] ;  /* 0x0000500001067983 */ /* 0x00aee20000100800 */
[C---:B------:R-:W-:Y:S01]  /*fa00*/  IMAD.SHL.U32 R0, R159.reuse, 0x40, RZ ;  /* 0x000000409f007824 */ /* 0x040fe200078e00ff */
[----:B------:R-:W-:Y:S01]  /*fa10*/  LOP3.LUT P1, RZ, R159, 0x4, RZ, 0xc0, !PT ;  /* 0x000000049fff7812 */ /* 0x000fe2000782c0ff */
[----:B-----5:R-:W-:Y:S01]  /*fa20*/  IMAD.MOV.U32 R4, RZ, RZ, R21 ;  /* 0x000000ffff047224 */ /* 0x020fe200078e0015 */
[----:B------:R-:W-:Y:S01]  /*fa30*/  BSSY B1, `(.L_x_6772) ;  /* 0x000007f000017945 */ /* 0x000fe20003800000 */
[----:B------:R-:W-:Y:S01]  /*fa40*/  IMAD.MOV.U32 R5, RZ, RZ, R8 ;  /* 0x000000ffff057224 */ /* 0x000fe200078e0008 */
[----:B----4-:R-:W-:Y:S02]  /*fa50*/  LOP3.LUT R3, R0, 0x1c0, RZ, 0xc0, !PT ;  /* 0x000001c000037812 */ /* 0x010fe400078ec0ff */
[----:B0-----:R-:W-:Y:S01]  /*fa60*/  PRMT R14, R4, 0x7610, R14 ;  /* 0x00007610040e7816 */ /* 0x001fe2000000000e */
[----:B------:R-:W-:Y:S01]  /*fa70*/  IMAD.MOV.U32 R4, RZ, RZ, R11 ;  /* 0x000000ffff047224 */ /* 0x000fe200078e000b */
[----:B------:R-:W-:-:S02]  /*fa80*/  LOP3.LUT R0, R3, 0x18, R16, 0xf8, !PT ;  /* 0x0000001803007812 */ /* 0x000fc400078ef810 */
[----:B------:R-:W-:Y:S02]  /*fa90*/  SHF.R.U32.HI R3, RZ, 0x3, R3 ;  /* 0x00000003ff037819 */ /* 0x000fe40000011603 */
[----:B------:R-:W-:Y:S01]  /*faa0*/  PRMT R73, R4, 0x7610, R73 ;  /* 0x0000761004497816 */ /* 0x000fe20000000049 */
[----:B------:R-:W-:Y:S01]  /*fab0*/  IMAD.MOV.U32 R4, RZ, RZ, R9 ;  /* 0x000000ffff047224 */ /* 0x000fe200078e0009 */
[----:B------:R-:W-:Y:S02]  /*fac0*/  LOP3.LUT R0, R0, R3, RZ, 0x3c, !PT ;  /* 0x0000000300007212 */ /* 0x000fe400078e3cff */
[----:B------:R-:W-:Y:S01]  /*fad0*/  PRMT R34, R5, 0x7610, R34 ;  /* 0x0000761005227816 */ /* 0x000fe20000000022 */
[----:B------:R-:W-:Y:S01]  /*fae0*/  IMAD.MOV.U32 R5, RZ, RZ, R12 ;  /* 0x000000ffff057224 */ /* 0x000fe200078e000c */
[----:B------:R-:W-:Y:S01]  /*faf0*/  PRMT R64, R4, 0x7610, R64 ;  /* 0x0000761004407816 */ /* 0x000fe20000000040 */
[----:B------:R-:W-:Y:S02]  /*fb00*/  IMAD R3, R167, 0x200, R0 ;  /* 0x00000200a7037824 */ /* 0x000fe400078e0200 */
[----:B------:R-:W-:Y:S01]  /*fb10*/  IMAD.MOV.U32 R0, RZ, RZ, R20 ;  /* 0x000000ffff007224 */ /* 0x000fe200078e0014 */
[----:B------:R-:W-:Y:S01]  /*fb20*/  PRMT R74, R5, 0x7610, R74 ;  /* 0x00007610054a7816 */ /* 0x000fe2000000004a */
[----:B------:R-:W-:-:S02]  /*fb30*/  IMAD R2, R3, 0x2, R2 ;  /* 0x0000000203027824 */ /* 0x000fc400078e0202 */
[----:B------:R-:W-:Y:S02]  /*fb40*/  IMAD.MOV.U32 R3, RZ, RZ, R10 ;  /* 0x000000ffff037224 */ /* 0x000fe400078e000a */
[----:B--2---:R-:W-:Y:S02]  /*fb50*/  VIADD R7, R2, 0x20400 ;  /* 0x0002040002077836 */ /* 0x004fe40000000000 */
[--C-:B---3--:R-:W-:Y:S01]  /*fb60*/  IMAD R6, R6, -0x40, R65.reuse ;  /* 0xffffffc006067824 */ /* 0x108fe200078e0241 */
[----:B------:R-:W-:Y:S01]  /*fb70*/  PRMT R65, R3, 0x7610, R65 ;  /* 0x0000761003417816 */ /* 0x000fe20000000041 */
[----:B------:R-:W-:Y:S02]  /*fb80*/  VIADD R3, R2, 0x20440 ;  /* 0x0002044002037836 */ /* 0x000fe40000000000 */
[----:B------:R-:W-:Y:S01]  /*fb90*/  @P1 VIADD R3, R7, 0xffffffc0 ;  /* 0xffffffc007031836 */ /* 0x000fe20000000000 */
[----:B------:R-:W-:Y:S01]  /*fba0*/  VIMNMX R15, R6, 0x40, PT ;  /* 0x00000040060f7848 */ /* 0x000fe20003fe0100 */
[----:B------:R-:W-:-:S03]  /*fbb0*/  IMAD.MOV.U32 R6, RZ, RZ, R13 ;  /* 0x000000ffff067224 */ /* 0x000fc600078e000d */
[----:B------:R-:W-:Y:S02]  /*fbc0*/  ISETP.GE.AND P0, PT, R18, R15, PT ;  /* 0x0000000f1200720c */ /* 0x000fe40003f06270 */
[----:B------:R-:W-:-:S11]  /*fbd0*/  PRMT R75, R6, 0x7610, R75 ;  /* 0x00007610064b7816 */ /* 0x000fd6000000004b */
[----:B------:R-:W-:Y:S05]  /*fbe0*/  @P0 BRA `(.L_x_6773) ;  /* 0x00000004008c0947 */ /* 0x000fea0003800000 */
[----:B------:R-:W0:Y:S01]  /*fbf0*/  LDC R4, c[0x0][0x3f4] ;  /* 0x0000fd00ff047b82 */ /* 0x000e220000000800 */
[----:B------:R-:W-:Y:S01]  /*fc00*/  BSSY B2, `(.L_x_6774) ;  /* 0x0000032000027945 */ /* 0x000fe20003800000 */
[-C--:B0-----:R-:W-:Y:S02]  /*fc10*/  ISETP.GE.AND P0, PT, R22, R4.reuse, PT ;  /* 0x000000041600720c */ /* 0x081fe40003f06270 */
[----:B------:R-:W-:-:S11]  /*fc20*/  ISETP.GE.AND P1, PT, R165, R4, PT ;  /* 0x00000004a500720c */ /* 0x000fd60003f26270 */
[----:B------:R-:W-:Y:S05]  /*fc30*/  @P0 BRA `(.L_x_6775) ;  /* 0x0000000000b80947 */ /* 0x000fea0003800000 */
[----:B------:R-:W0:Y:S01]  /*fc40*/  LDS.128 R4, [R2+0x20400] ;  /* 0x0204000002047984 */ /* 0x000e220000000c00 */
[----:B------:R-:W-:Y:S02]  /*fc50*/  SHF.R.U32.HI R80, RZ, 0x10, R63 ;  /* 0x00000010ff507819 */ /* 0x000fe4000001163f */
[----:B------:R-:W-:Y:S02]  /*fc60*/  SHF.R.U32.HI R77, RZ, 0x10, R61 ;  /* 0x00000010ff4d7819 */ /* 0x000fe4000001163d */
[----:B------:R-:W-:Y:S02]  /*fc70*/  SHF.R.U64 R79, R62, 0x10, R63 ;  /* 0x000000103e4f7819 */ /* 0x000fe4000000123f */
[----:B------:R-:W-:Y:S02]  /*fc80*/  PRMT R80, R70, 0x5432, R80 ;  /* 0x0000543246507816 */ /* 0x000fe40000000050 */
[----:B------:R-:W-:Y:S02]  /*fc90*/  PRMT R77, R78, 0x5410, R77 ;  /* 0x000054104e4d7816 */ /* 0x000fe4000000004d */
[----:B------:R-:W-:-:S02]  /*fca0*/  SHF.R.U64 R76, R60, 0x10, R61 ;  /* 0x000000103c4c7819 */ /* 0x000fc4000000123d */
        /* <DEDUP_REMOVED lines=10> */
[CC--:B------:R-:W-:Y:S01]  /*fd50*/  FMUL.FTZ R83, R61.reuse, R81.reuse ;  /* 0x000000513d537220 */ /* 0x0c0fe20000410000 */
[----:B------:R-:W-:Y:S01]  /*fd60*/  FMUL.FTZ R82, R61, R78 ;  /* 0x0000004e3d527220 */ /* 0x000fe20000410000 */
[----:B------:R-:W-:Y:S01]  /*fd70*/  FMUL.FTZ R61, R63, R80 ;  /* 0x000000503f3d7220 */ /* 0x000fe20000410000 */
[----:B------:R-:W-:Y:S02]  /*fd80*/  IMAD.U32 R6, R4, 0x10000, RZ ;  /* 0x0001000004067824 */ /* 0x000fe400078e00ff */
[C---:B------:R-:W-:Y:S01]  /*fd90*/  FFMA.FTZ R83, R60.reuse, R78, -R83 ;  /* 0x0000004e3c537223 */ /* 0x040fe20000010853 */
[----:B------:R-:W-:Y:S01]  /*fda0*/  FFMA.FTZ R82, R60, R81, R82 ;  /* 0x000000513c527223 */ /* 0x000fe20000010052 */
[-C--:B------:R-:W-:Y:S01]  /*fdb0*/  FFMA.FTZ R81, R62, R77.reuse, -R61 ;  /* 0x0000004d3e517223 */ /* 0x080fe2000001083d */
[C---:B------:R-:W-:Y:S01]  /*fdc0*/  IMAD.U32 R7, R5.reuse, 0x10000, RZ ;  /* 0x0001000005077824 */ /* 0x040fe200078e00ff */
[----:B------:R-:W-:Y:S01]  /*fdd0*/  LOP3.LUT R4, R4, 0xffff0000, RZ, 0xc0, !PT ;  /* 0xffff000004047812 */ /* 0x000fe200078ec0ff */
[C---:B------:R-:W-:Y:S01]  /*fde0*/  IMAD.U32 R61, R76.reuse, 0x10000, RZ ;  /* 0x000100004c3d7824 */ /* 0x040fe200078e00ff */
[----:B------:R-:W-:Y:S01]  /*fdf0*/  LOP3.LUT R5, R5, 0xffff0000, RZ, 0xc0, !PT ;  /* 0xffff000005057812 */ /* 0x000fe200078ec0ff */
[----:B------:R-:W-:Y:S01]  /*fe00*/  FMUL.FTZ R85, R63, R77 ;  /* 0x0000004d3f557220 */ /* 0x000fe20000410000 */
        /* <DEDUP_REMOVED lines=17> */
.L_x_6775:
[----:B------:R-:W-:Y:S05]  /*ff20*/  BSYNC B2 ;  /* 0x0000000000027941 */ /* 0x000fea0003800000 */
.L_x_6774:
        /* <DEDUP_REMOVED lines=47> */
.L_x_6773:
[----:B------:R-:W-:Y:S05]  /*10220*/  BSYNC B1 ;  /* 0x0000000000017941 */ /* 0x000fea0003800000 */
.L_x_6772:
[----:B01----:R-:W-:-:S05]  /*10230*/  VIADD R4, R18, 0x20 ;  /* 0x0000002012047836 */ /* 0x003fca0000000000 */
[----:B------:R-:W-:-:S13]  /*10240*/  ISETP.GE.AND P0, PT, R4, R15, PT ;  /* 0x0000000f0400720c */ /* 0x000fda0003f06270 */
[----:B------:R-:W-:Y:S05]  /*10250*/  @P0 BRA `(.L_x_6776) ;  /* 0x0000001800e80947 */ /* 0x000fea0003800000 */
[----:B------:R-:W0:Y:S01]  /*10260*/  LDC R4, c[0x0][0x3f4] ;  /* 0x0000fd00ff047b82 */ /* 0x000e220000000800 */
[----:B------:R-:W-:Y:S01]  /*10270*/  BSSY B1, `(.L_x_6777) ;  /* 0x0000032000017945 */ /* 0x000fe20003800000 */
[-C--:B0-----:R-:W-:Y:S02]  /*10280*/  ISETP.GE.AND P0, PT, R22, R4.reuse, PT ;  /* 0x000000041600720c */ /* 0x081fe40003f06270 */
[----:B------:R-:W-:-:S11]  /*10290*/  ISETP.GE.AND P1, PT, R165, R4, PT ;  /* 0x00000004a500720c */ /* 0x000fd60003f26270 */
[----:B------:R-:W-:Y:S05]  /*102a0*/  @P0 BRA `(.L_x_6778) ;  /* 0x0000000000b80947 */ /* 0x000fea0003800000 */
[----:B------:R-:W0:Y:S01]  /*102b0*/  LDS.128 R4, [R2+0x21400] ;  /* 0x0214000002047984 */ /* 0x000e220000000c00 */
        /* <DEDUP_REMOVED lines=20> */
[C---:B------:R-:W-:Y:S01]  /*10400*/  FFMA.FTZ R26, R10.reuse, R15, -R25 ;  /* 0x0000000f0a1a7223 */ /* 0x040fe20000010819 */
[-C--:B------:R-:W-:Y:S01]  /*10410*/  FMUL.FTZ R15, R13, R73.reuse ;  /* 0x000000490d0f7220 */ /* 0x080fe20000410000 */
        /* <DEDUP_REMOVED lines=23> */
.L_x_6778:
[----:B------:R-:W-:Y:S05]  /*10590*/  BSYNC B1 ;  /* 0x0000000000017941 */ /* 0x000fea0003800000 */
.L_x_6777:
        /* <DEDUP_REMOVED lines=22> */
[----:B------:R-:W-:Y:S01]  /*10700*/  FMUL.FTZ R20, R7, R64 ;  /* 0x0000004007147220 */ /* 0x000fe20000410000 */
[----:B------:R-:W-:-:S02]  /*10710*/  IMAD.U32 R4, R5, 0x10000, RZ ;  /* 0x0001000005047824 */ /* 0x000fc400078e00ff */
[C---:B------:R-:W-:Y:S01]  /*10720*/  FFMA.FTZ R6, R8.reuse, R11, -R15 ;  /* 0x0000000b08067223 */ /* 0x040fe2000001080f */
[----:B------:R-:W-:Y:S01]  /*10730*/  FFMA.FTZ R21, R8, R13, R12 ;  /* 0x0000000d08157223 */ /* 0x000fe2000001000c */
[-C--:B------:R-:W-:Y:S01]  /*10740*/  FMUL.FTZ R8, R7, R14.reuse ;  /* 0x0000000e07087220 */ /* 0x080fe20000410000 */
[----:B------:R-:W-:Y:S01]  /*10750*/  IMAD.U32 R11, R34, 0x10000, RZ ;  /* 0x00010000220b7824 */ /* 0x000fe200078e00ff */
[----:B------:R-:W-:Y:S01]  /*10760*/  LOP3.LUT R5, R5, 0xffff0000, RZ, 0xc0, !PT ;  /* 0xffff000005057812 */ /* 0x000fe200078ec0ff */
[----:B------:R-:W-:Y:S01]  /*10770*/  IMAD.U32 R7, R10, 0x10000, RZ ;  /* 0x000100000a077824 */ /* 0x000fe200078e00ff */
[----:B------:R-:W-:Y:S01]  /*10780*/  LOP3.LUT R34, R34, 0xffff0000, RZ, 0xc0, !PT ;  /* 0xffff000022227812 */ /* 0x000fe200078ec0ff */
[C---:B------:R-:W-:Y:S01]  /*10790*/  FFMA.FTZ R20, R9.reuse, R14, -R20 ;  /* 0x0000000e09147223 */ /* 0x040fe20000010814 */
        /* <DEDUP_REMOVED lines=16> */
.L_x_6763:
        /* <DEDUP_REMOVED lines=29> */
[----:B------:R-:W0:Y:S01]  /*10a70*/  LDC R69, c[0x0][0x3f4] ;  /* 0x0000fd00ff457b82 */ /* 0x000e220000000800 */
[----:B------:R-:W1:Y:S01]  /*10a80*/  SHFL.IDX PT, R5, R34, RZ, 0x1c1f ;  /* 0x001c1fff22057589 */ /* 0x000e6200000e0000 */
[----:B------:R-:W-:-:S03]  /*10a90*/  IMAD R3, R24, R7, RZ ;  /* 0x0000000718037224 */ /* 0x000fc600078e02ff */
[----:B------:R-:W2:Y:S04]  /*10aa0*/  SHFL.IDX PT, R4, R27, RZ, 0x1c1f ;  /* 0x001c1fff1b047589 */ /* 0x000ea800000e0000 */
[----:B------:R-:W3:Y:S04]  /*10ab0*/  SHFL.IDX PT, R14, R70, RZ, 0x1c1f ;  /* 0x001c1fff460e7589 */ /* 0x000ee800000e0000 */
[----:B------:R-:W4:Y:S01]  /*10ac0*/  SHFL.IDX PT, R8, R25, RZ, 0x1c1f ;  /* 0x001c1fff19087589 */ /* 0x000f2200000e0000 */
[----:B0-----:R-:W-:-:S04]  /*10ad0*/  ISETP.GE.AND P0, PT, R16, R69, PT ;  /* 0x000000451000720c */ /* 0x001fc80003f06270 */
[----:B------:R-:W-:-:S13]  /*10ae0*/  ISETP.GE.OR P1, PT, R0, R3, P0 ;  /* 0x000000030000720c */ /* 0x000fda0000726670 */
[C---:B------:R-:W-:Y:S01]  /*10af0*/  @!P1 IMAD.SHL.U32 R9, R16.reuse, 0x2, RZ ;  /* 0x0000000210099824 */ /* 0x040fe200078e00ff */
[----:B------:R-:W-:-:S04]  /*10b00*/  @!P1 SHF.L.U64.HI R21, R16, 0x1, R17 ;  /* 0x0000000110159819 */ /* 0x000fc80000010211 */
[----:B-1----:R-:W-:-:S05]  /*10b10*/  @!P1 IADD3 R6, P2, R5, R9, RZ ;  /* 0x0000000905069210 */ /* 0x002fca0007f5e0ff */
[----:B--2---:R-:W-:Y:S02]  /*10b20*/  @!P1 IMAD.X R5, R4, 0x1, R21, P2 ;  /* 0x0000000104059824 */ /* 0x004fe400010e0615 */
[----:B------:R-:W-:Y:S01]  /*10b30*/  @!P1 IMAD.MOV.U32 R4, RZ, RZ, R6 ;  /* 0x000000ffff049224 */ /* 0x000fe200078e0006 */
[----:B---3--:R-:W-:-:S05]  /*10b40*/  @!P1 IADD3 R14, P2, R14, R9, RZ ;  /* 0x000000090e0e9210 */ /* 0x008fca0007f5e0ff */
[----:B------:R-:W2:Y:S01]  /*10b50*/  @!P1 LD.E.128 R4, desc[UR36][R4.64] ;  /* 0x0000002404049980 */ /* 0x000ea2000c101d00 */
[----:B----4-:R-:W-:Y:S02]  /*10b60*/  @!P1 IMAD.X R9, R8, 0x1, R21, P2 ;  /* 0x0000000108099824 */ /* 0x010fe400010e0615 */
[----:B------:R-:W-:-:S06]  /*10b70*/  @!P1 IMAD.MOV.U32 R8, RZ, RZ, R14 ;  /* 0x000000ffff089224 */ /* 0x000fcc00078e000e */
[----:B------:R-:W3:Y:S01]  /*10b80*/  @!P1 LD.E.128 R8, desc[UR36][R8.64] ;  /* 0x0000002408089980 */ /* 0x000ee2000c101d00 */
[----:B------:R-:W-:Y:S02]  /*10b90*/  CS2R R20, SRZ ;  /* 0x0000000000147805 */ /* 0x000fe4000001ff00 */
[----:B------:R-:W-:Y:S02]  /*10ba0*/  CS2R R60, SRZ ;  /* 0x00000000003c7805 */ /* 0x000fe4000001ff00 */
[----:B------:R-:W-:Y:S01]  /*10bb0*/  CS2R R64, SRZ ;  /* 0x0000000000407805 */ /* 0x000fe2000001ff00 */
[----:B------:R-:W0:Y:S01]  /*10bc0*/  SHFL.IDX PT, R24, R27, 0x1, 0x1c1f ;  /* 0x003c1f001b187f89 */ /* 0x000e2200000e0000 */
[----:B------:R-:W-:-:S03]  /*10bd0*/  CS2R R62, SRZ ;  /* 0x00000000003e7805 */ /* 0x000fc6000001ff00 */
[----:B------:R-:W1:Y:S04]  /*10be0*/  SHFL.IDX PT, R25, R25, 0x1, 0x1c1f ;  /* 0x003c1f0019197f89 */ /* 0x000e6800000e0000 */
[----:B------:R4:W0:Y:S04]  /*10bf0*/  SHFL.IDX PT, R26, R34, 0x1, 0x1c1f ;  /* 0x003c1f00221a7f89 */ /* 0x00082800000e0000 */
[----:B------:R5:W0:Y:S01]  /*10c00*/  SHFL.IDX PT, R14, R70, 0x1, 0x1c1f ;  /* 0x003c1f00460e7f89 */ /* 0x000a2200000e0000 */
[----:B--2---:R-:W-:Y:S02]  /*10c10*/  @!P1 IMAD.MOV.U32 R20, RZ, RZ, R6 ;  /* 0x000000ffff149224 */ /* 0x004fe400078e0006 */
[----:B------:R-:W-:-:S02]  /*10c20*/  @!P1 IMAD.MOV.U32 R21, RZ, RZ, R7 ;  /* 0x000000ffff159224 */ /* 0x000fc400078e0007 */
[----:B------:R-:W-:Y:S02]  /*10c30*/  IMAD.MOV.U32 R6, RZ, RZ, R20 ;  /* 0x000000ffff067224 */ /* 0x000fe400078e0014 */
[----:B------:R-:W-:Y:S02]  /*10c40*/  @!P1 IMAD.MOV.U32 R60, RZ, RZ, R4 ;  /* 0x000000ffff3c9224 */ /* 0x000fe400078e0004 */
[----:B------:R-:W-:Y:S01]  /*10c50*/  @!P1 IMAD.MOV.U32 R61, RZ, RZ, R5 ;  /* 0x000000ffff3d9224 */ /* 0x000fe200078e0005 */
[----:B------:R-:W-:Y:S01]  /*10c60*/  PRMT R71, R71, 0x5410, R6 ;  /* 0x0000541047477816 */ /* 0x000fe20000000006 */
[----:B------:R-:W-:Y:S02]  /*10c70*/  IMAD.MOV.U32 R7, RZ, RZ, R21 ;  /* 0x000000ffff077224 */ /* 0x000fe400078e0015 */
[----:B------:R-:W-:Y:S02]  /*10c80*/  IMAD.MOV.U32 R4, RZ, RZ, R60 ;  /* 0x000000ffff047224 */ /* 0x000fe400078e003c */
[----:B------:R-:W-:Y:S01]  /*10c90*/  IMAD.MOV.U32 R5, RZ, RZ, R61 ;  /* 0x000000ffff057224 */ /* 0x000fe200078e003d */
[----:B------:R-:W-:Y:S01]  /*10ca0*/  PRMT R82, R7, 0x7610, R82 ;  /* 0x0000761007527816 */ /* 0x000fe20000000052 */
[----:B---3--:R-:W-:Y:S01]  /*10cb0*/  @!P1 IMAD.MOV.U32 R64, RZ, RZ, R10 ;  /* 0x000000ffff409224 */ /* 0x008fe200078e000a */
[----:B------:R-:W-:Y:S01]  /*10cc0*/  PRMT R71, R4, 0x7610, R71 ;  /* 0x0000761004477816 */ /* 0x000fe20000000047 */
[----:B------:R-:W-:Y:S01]  /*10cd0*/  @!P1 IMAD.MOV.U32 R62, RZ, RZ, R8 ;  /* 0x000000ffff3e9224 */ /* 0x000fe200078e0008 */
[----:B----4-:R-:W-:Y:S01]  /*10ce0*/  PRMT R34, R5, 0x7610, R34 ;  /* 0x0000761005227816 */ /* 0x010fe20000000022 */
[----:B------:R-:W-:-:S02]  /*10cf0*/  @!P1 IMAD.MOV.U32 R63, RZ, RZ, R9 ;  /* 0x000000ffff3f9224 */ /* 0x000fc400078e0009 */
[----:B------:R-:W-:Y:S02]  /*10d00*/  @!P1 IMAD.MOV.U32 R65, RZ, RZ, R11 ;  /* 0x000000ffff419224 */ /* 0x000fe400078e000b */
[----:B------:R-:W-:Y:S02]  /*10d10*/  IMAD.MOV.U32 R4, RZ, RZ, R64 ;  /* 0x000000ffff047224 */ /* 0x000fe400078e0040 */
[----:B------:R-:W-:Y:S02]  /*10d20*/  IMAD.MOV.U32 R6, RZ, RZ, R62 ;  /* 0x000000ffff067224 */ /* 0x000fe400078e003e */
[----:B------:R-:W-:Y:S02]  /*10d30*/  IMAD.MOV.U32 R7, RZ, RZ, R63 ;  /* 0x000000ffff077224 */ /* 0x000fe400078e003f */
[----:B------:R-:W-:Y:S01]  /*10d40*/  IMAD.MOV.U32 R5, RZ, RZ, R65 ;  /* 0x000000ffff057224 */ /* 0x000fe200078e0041 */
[----:B------:R-:W-:Y:S02]  /*10d50*/  PRMT R34, R34, 0x5410, R6 ;  /* 0x0000541022227816 */ /* 0x000fe40000000006 */
[----:B-----5:R-:W-:-:S02]  /*10d60*/  PRMT R70, R4, 0x5410, R7 ;  /* 0x0000541004467816 */ /* 0x020fc40000000007 */
[----:B------:R-:W-:Y:S02]  /*10d70*/  CS2R R6, SRZ ;  /* 0x0000000000067805 */ /* 0x000fe4000001ff00 */
[----:B01----:R-:W-:-:S07]  /*10d80*/  PRMT R72, R5, 0x7610, R72 ;  /* 0x0000761005487816 */ /* 0x003fce0000000048 */
.L_x_7097:
        /* <DEDUP_REMOVED lines=24> */
.L_x_6781:
[----:B------:R-:W-:Y:S05]  /*10f10*/  BSYNC B1 ;  /* 0x0000000000017941 */ /* 0x000fea0003800000 */
.L_x_6780:
[----:B------:R-:W0:Y:S01]  /*10f20*/  SYNCS.PHASECHK.TRANS64.TRYWAIT P1, [R2+URZ+0x38800], R13 ;  /* 0x0388000d020075a7 */ /* 0x000e22000802017f */
[----:B------:R-:W-:Y:S04]  /*10f30*/  BSSY B1, `(.L_x_6782) ;  /* 0x0000002000017945 */ /* 0x000fe80003800000 */
[----:B0-----:R-:W-:Y:S05]  /*10f40*/  @!P1 BRA `(.L_x_6783) ;  /* 0x00000294001c9947 */ /* 0x001fea0003800000 */
.L_x_7098:
[----:B------:R-:W-:Y:S05]  /*10f50*/  BSYNC B1 ;  /* 0x0000000000017941 */ /* 0x000fea0003800000 */
.L_x_6782:
[----:B------:R-:W2:Y:S01]  /*10f60*/  LDL R0, [R1+0x50] ;  /* 0x0000500001007983 */ /* 0x000ea20000100800 */
[----:B------:R-:W-:Y:S01]  /*10f70*/  VIADD R14, R18, 0x20 ;  /* 0x00000020120e7836 */ /* 0x000fe20000000000 */
[----:B------:R-:W-:Y:S01]  /*10f80*/  BSSY B1, `(.L_x_6784) ;  /* 0x000007a000017945 */ /* 0x000fe20003800000 */
[----:B-----5:R-:W-:Y:S02]  /*10f90*/  IMAD.MOV.U32 R12, RZ, RZ, R7 ;  /* 0x000000ffff0c7224 */ /* 0x020fe400078e0007 */
[----:B0-----:R-:W-:Y:S02]  /*10fa0*/  IMAD.MOV.U32 R13, RZ, RZ, R10 ;  /* 0x000000ffff0d7224 */ /* 0x001fe400078e000a */
[----:B------:R-:W-:Y:S01]  /*10fb0*/  IMAD.MOV.U32 R74, RZ, RZ, R9 ;  /* 0x000000ffff4a7224 */ /* 0x000fe200078e0009 */
[----:B------:R-:W-:Y:S01]  /*10fc0*/  PRMT R73, R12, 0x7610, R73 ;  /* 0x000076100c497816 */ /* 0x000fe20000000049 */
[----:B------:R-:W-:Y:S01]  /*10fd0*/  IMAD.MOV.U32 R12, RZ, RZ, R5 ;  /* 0x000000ffff0c7224 */ /* 0x000fe200078e0005 */
[----:B------:R-:W-:-:S04]  /*10fe0*/  PRMT R78, R13, 0x7610, R78 ;  /* 0x000076100d4e7816 */ /* 0x000fc8000000004e */
[----:B------:R-:W-:Y:S01]  /*10ff0*/  PRMT R81, R12, 0x7610, R81 ;  /* 0x000076100c517816 */ /* 0x000fe20000000051 */
[----:B--2---:R-:W-:Y:S02]  /*11000*/  IMAD R3, R0, -0x40, R3 ;  /* 0xffffffc000037824 */ /* 0x004fe400078e0203 */
[----:B------:R-:W-:-:S03]  /*11010*/  IMAD.MOV.U32 R0, RZ, RZ, R6 ;  /* 0x000000ffff007224 */ /* 0x000fc600078e0006 */
[----:B------:R-:W-:-:S04]  /*11020*/  VIMNMX R3, R3, 0x40, PT ;  /* 0x0000004003037848 */ /* 0x000fc80003fe0100 */
[-C--:B------:R-:W-:Y:S02]  /*11030*/  ISETP.GE.OR P1, PT, R18, R3.reuse, P0 ;  /* 0x000000031200720c */ /* 0x080fe40000726670 */
[----:B------:R-:W-:Y:S01]  /*11040*/  ISETP.GE.OR P0, PT, R14, R3, P0 ;  /* 0x000000030e00720c */ /* 0x000fe20000706670 */
[----:B------:R-:W-:Y:S02]  /*11050*/  IMAD.MOV.U32 R3, RZ, RZ, R4 ;  /* 0x000000ffff037224 */ /* 0x000fe400078e0004 */
[----:B------:R-:W-:-:S03]  /*11060*/  IMAD.MOV.U32 R14, RZ, RZ, R11 ;  /* 0x000000ffff0e7224 */ /* 0x000fc600078e000b */
[----:B------:R-:W-:Y:S01]  /*11070*/  PRMT R79, R3, 0x7610, R79 ;  /* 0x00007610034f7816 */ /* 0x000fe2000000004f */
[----:B------:R-:W-:Y:S01]  /*11080*/  IMAD.MOV.U32 R3, RZ, RZ, R8 ;  /* 0x000000ffff037224 */ /* 0x000fe200078e0008 */
[----:B------:R-:W-:-:S03]  /*11090*/  PRMT R77, R14, 0x7610, R77 ;  /* 0x000076100e4d7816 */ /* 0x000fc6000000004d */
[----:B------:R-:W-:Y:S05]  /*110a0*/  @P1 BRA `(.L_x_6785) ;  /* 0x00000004009c1947 */ /* 0x000fea0003800000 */
[----:B------:R-:W-:Y:S01]  /*110b0*/  IMAD.SHL.U32 R12, R159, 0x40, RZ ;  /* 0x000000409f0c7824 */ /* 0x000fe200078e00ff */
[----:B------:R-:W-:Y:S01]  /*110c0*/  SHF.R.U64 R80, R60, 0x10, R61 ;  /* 0x000000103c507819 */ /* 0x000fe2000000123d */
[----:B------:R-:W-:Y:S01]  /*110d0*/  IMAD.IADD R13, R16, 0x1, R69 ;  /* 0x00000001100d7824 */ /* 0x000fe200078e0245 */
[--C-:B------:R-:W-:Y:S01]  /*110e0*/  SHF.R.U64 R86, R62, 0x10, R63.reuse ;  /* 0x000000103e567819 */ /* 0x100fe2000000123f */
[----:B------:R-:W-:Y:S01]  /*110f0*/  IMAD.SHL.U32 R24, R167, 0x200, RZ ;  /* 0x00000200a7187824 */ /* 0x000fe200078e00ff */
[----:B------:R-:W-:Y:S02]  /*11100*/  LOP3.LUT R14, R12, 0x1c0, RZ, 0xc0, !PT ;  /* 0x000001c00c0e7812 */ /* 0x000fe400078ec0ff */
[----:B------:R-:W-:Y:S02]  /*11110*/  SHF.R.U32.HI R62, RZ, 0x10, R63 ;  /* 0x00000010ff3e7819 */ /* 0x000fe4000001163f */
[----:B------:R-:W-:Y:S02]  /*11120*/  LOP3.LUT R12, R14, 0x38, R16, 0xf8, !PT ;  /* 0x000000380e0c7812 */ /* 0x000fe400078ef810 */
[----:B------:R-:W-:-:S02]  /*11130*/  SHF.R.U32.HI R25, RZ, 0x3, R14 ;  /* 0x00000003ff197819 */ /* 0x000fc4000001160e */
[----:B------:R-:W-:Y:S02]  /*11140*/  LOP3.LUT R13, R14, 0x38, R13, 0xf8, !PT ;  /* 0x000000380e0d7812 */ /* 0x000fe400078ef80d */
[C-C-:B------:R-:W-:Y:S02]  /*11150*/  LOP3.LUT R75, R24.reuse, R12, R25.reuse, 0xf6, !PT ;  /* 0x0000000c184b7212 */ /* 0x140fe400078ef619 */
[----:B------:R-:W-:Y:S02]  /*11160*/  LOP3.LUT R25, R24, R13, R25, 0xf6, !PT ;  /* 0x0000000d18197212 */ /* 0x000fe400078ef619 */
[----:B------:R-:W-:Y:S01]  /*11170*/  SHF.R.U64 R20, R20, 0x10, R21 ;  /* 0x0000001014147819 */ /* 0x000fe20000001215 */
[--C-:B------:R-:W-:Y:S01]  /*11180*/  IMAD R75, R75, 0x2, R2.reuse ;  /* 0x000000024b4b7824 */ /* 0x100fe200078e0202 */
[----:B------:R-:W-:Y:S01]  /*11190*/  SHF.R.U64 R63, R64, 0x10, R65 ;  /* 0x00000010403f7819 */ /* 0x000fe20000001241 */
[----:B------:R-:W-:Y:S01]  /*111a0*/  IMAD R76, R25, 0x2, R2 ;  /* 0x00000002194c7824 */ /* 0x000fe200078e0202 */
[----:B------:R-:W-:-:S02]  /*111b0*/  SHF.R.U32.HI R21, RZ, 0x10, R21 ;  /* 0x00000010ff157819 */ /* 0x000fc40000011615 */
[----:B------:R-:W0:Y:S01]  /*111c0*/  LDS.128 R12, [R75+0x20400] ;  /* 0x020400004b0c7984 */ /* 0x000e220000000c00 */
[----:B------:R-:W-:Y:S02]  /*111d0*/  SHF.R.U32.HI R65, RZ, 0x10, R65 ;  /* 0x00000010ff417819 */ /* 0x000fe40000011641 */
[----:B------:R-:W-:Y:S01]  /*111e0*/  SHF.R.U32.HI R61, RZ, 0x10, R61 ;  /* 0x00000010ff3d7819 */ /* 0x000fe2000001163d */
[----:B------:R-:W1:Y:S01]  /*111f0*/  LDS.128 R24, [R76+0x20400] ;  /* 0x020400004c187984 */ /* 0x000e620000000c00 */
[C---:B------:R-:W-:Y:S02]  /*11200*/  PRMT R80, R71.reuse, 0x5410, R80 ;  /* 0x0000541047507816 */ /* 0x040fe40000000050 */
[----:B------:R-:W-:Y:S02]  /*11210*/  PRMT R86, R34, 0x5432, R86 ;  /* 0x0000543222567816 */ /* 0x000fe40000000056 */
[----:B------:R-:W-:Y:S02]  /*11220*/  PRMT R20, R71, 0x5432, R20 ;  /* 0x0000543247147816 */ /* 0x000fe40000000014 */
[----:B------:R-:W-:Y:S01]  /*11230*/  PRMT R21, R82, 0x5410, R21 ;  /* 0x0000541052157816 */ /* 0x000fe20000000015 */
[----:B------:R-:W-:Y:S01]  /*11240*/  IMAD.U32 R87, R86, 0x10000, RZ ;  /* 0x0001000056577824 */ /* 0x000fe200078e00ff */
[----:B------:R-:W-:-:S02]  /*11250*/  PRMT R72, R72, 0x5410, R65 ;  /* 0x0000541048487816 */ /* 0x000fc40000000041 */
[----:B------:R-:W-:Y:S02]  /*11260*/  PRMT R61, R34, 0x5410, R61 ;  /* 0x00005410223d7816 */ /* 0x000fe4000000003d */
[C---:B------:R-:W-:Y:S02]  /*11270*/  PRMT R64, R70.reuse, 0x5432, R62 ;  /* 0x0000543246407816 */ /* 0x040fe4000000003e */
[----:B------:R-:W-:Y:S02]  /*11280*/  PRMT R70, R70, 0x5410, R63 ;  /* 0x0000541046467816 */ /* 0x000fe4000000003f */
[----:B------:R-:W-:Y:S01]  /*11290*/  LOP3.LUT R86, R86, 0xffff0000, RZ, 0xc0, !PT ;  /* 0xffff000056567812 */ /* 0x000fe200078ec0ff */
[C---:B0-----:R-:W-:Y:S01]  /*112a0*/  IMAD.U32 R82, R12.reuse, 0x10000, RZ ;  /* 0x000100000c527824 */ /* 0x041fe200078e00ff */
[----:B------:R-:W-:Y:S01]  /*112b0*/  LOP3.LUT R71, R12, 0xffff0000, RZ, 0xc0, !PT ;  /* 0xffff00000c477812 */ /* 0x000fe200078ec0ff */
[C---:B------:R-:W-:Y:S01]  /*112c0*/  IMAD.U32 R62, R13.reuse, 0x10000, RZ ;  /* 0x000100000d3e7824 */ /* 0x040fe200078e00ff */
[----:B------:R-:W-:Y:S01]  /*112d0*/  LOP3.LUT R60, R13, 0xffff0000, RZ, 0xc0, !PT ;  /* 0xffff00000d3c7812 */ /* 0x000fe200078ec0ff */
[C---:B-1----:R-:W-:Y:S01]  /*112e0*/  IMAD.U32 R85, R25.reuse, 0x10000, RZ ;  /* 0x0001000019557824 */ /* 0x042fe200078e00ff */
[----:B------:R-:W-:Y:S01]  /*112f0*/  LOP3.LUT R65, R25, 0xffff0000, RZ, 0xc0, !PT ;  /* 0xffff000019417812 */ /* 0x000fe200078ec0ff */
[C---:B------:R-:W-:Y:S01]  /*11300*/  IMAD.U32 R34, R14.reuse, 0x10000, RZ ;  /* 0x000100000e227824 */ /* 0x040fe200078e00ff */
[----:B------:R-:W-:Y:S01]  /*11310*/  LOP3.LUT R12, R14, 0xffff0000, RZ, 0xc0, !PT ;  /* 0xffff00000e0c7812 */ /* 0x000fe200078ec0ff */
[----:B------:R-:W-:Y:S01]  /*11320*/  IMAD.U32 R83, R24, 0x10000, RZ ;  /* 0x0001000018537824 */ /* 0x000fe200078e00ff */
[C---:B------:R-:W-:Y:S01]  /*11330*/  LOP3.LUT R14, R15.reuse, 0xffff0000, RZ, 0xc0, !PT ;  /* 0xffff00000f0e7812 */ /* 0x040fe200078ec0ff */
[----:B------:R-:W-:Y:S01]  /*11340*/  IMAD.U32 R25, R80, 0x10000, RZ ;  /* 0x0001000050197824 */ /* 0x000fe200078e00ff */
[----:B------:R-:W-:Y:S01]  /*11350*/  LOP3.LUT R84, R24, 0xffff0000, RZ, 0xc0, !PT ;  /* 0xffff000018547812 */ /* 0x000fe200078ec0ff */
[----:B------:R-:W-:Y:S01]  /*11360*/  IMAD.U32 R13, R15, 0x10000, RZ ;  /* 0x000100000f0d7824 */ /* 0x000fe200078e00ff */
[C---:B------:R-:W-:Y:S01]  /*11370*/  LOP3.LUT R15, R26.reuse, 0xffff0000, RZ, 0xc0, !PT ;  /* 0xffff00001a0f7812 */ /* 0x040fe200078ec0ff */
[----:B------:R-:W-:Y:S01]  /*11380*/  IMAD.U32 R63, R26, 0x10000, RZ ;  /* 0x000100001a3f7824 */ /* 0x000fe200078e00ff */
[C---:B------:R-:W-:Y:S01]  /*11390*/  LOP3.LUT R26, R27.reuse, 0xffff0000, RZ, 0xc0, !PT ;  /* 0xffff00001b1a7812 */ /* 0x040fe200078ec0ff */
[----:B------:R-:W-:-:S02]  /*113a0*/  IMAD.U32 R24, R27, 0x10000, RZ ;  /* 0x000100001b187824 */ /* 0x000fc400078e00ff */
[C---:B------:R-:W-:Y:S01]  /*113b0*/  FMUL.FTZ R89, R83.reuse, R87 ;  /* 0x0000005753597220 */ /* 0x040fe20000410000 */
[-C--:B------:R-:W-:Y:S01]  /*113c0*/  FMUL.FTZ R27, R83, R25.reuse ;  /* 0x00000019531b7220 */ /* 0x080fe20000410000 */
[----:B------:R-:W-:Y:S01]  /*113d0*/  LOP3.LUT R80, R80, 0xffff0000, RZ, 0xc0, !PT ;  /* 0xffff000050507812 */ /* 0x000fe200078ec0ff */
[----:B------:R-:W-:Y:S02]  /*113e0*/  IMAD.U32 R83, R64, 0x10000, RZ ;  /* 0x0001000040537824 */ /* 0x000fe400078e00ff */
[----:B------:R-:W-:Y:S01]  /*113f0*/  FFMA.FTZ R25, R82, R25, -R89 ;  /* 0x0000001952197223 */ /* 0x000fe20000010859 */
[----:B------:R-:W-:Y:S01]  /*11400*/  FMUL.FTZ R88, R84, R86 ;  /* 0x0000005654587220 */ /* 0x000fe20000410000 */
[----:B------:R-:W-:Y:S01]  /*11410*/  FFMA.FTZ R27, R82, R87, R27 ;  /* 0x00000057521b7223 */ /* 0x000fe2000001001b */
[----:B------:R-:W-:Y:S02]  /*11420*/  IMAD.U32 R82, R61, 0x10000, RZ ;  /* 0x000100003d527824 */ /* 0x000fe400078e00ff */
[-C--:B------:R-:W-:Y:S01]  /*11430*/  FMUL.FTZ R90, R84, R80.reuse ;  /* 0x00000050545a7220 */ /* 0x080fe20000410000 */
[----:B------:R-:W-:Y:S01]  /*11440*/  FMUL.FTZ R87, R85, R83 ;  /* 0x0000005355577220 */ /* 0x000fe20000410000 */
[----:B------:R-:W-:Y:S01]  /*11450*/  LOP3.LUT R84, R64, 0xffff0000, RZ, 0xc0, !PT ;  /* 0xffff000040547812 */ /* 0x000fe200078ec0ff */
[----:B------:R-:W-:Y:S01]  /*11460*/  FFMA.FTZ R80, R71, R80, -R88 ;  /* 0x0000005047507223 */ /* 0x000fe20000010858 */
[----:B------:R-:W-:Y:S01]  /*11470*/  LOP3.LUT R61, R61, 0xffff0000, RZ, 0xc0, !PT ;  /* 0xffff00003d3d7812 */ /* 0x000fe200078ec0ff */
[----:B------:R-:W-:Y:S01]  /*11480*/  FMUL.FTZ R88, R85, R82 ;  /* 0x0000005255587220 */ /* 0x000fe20000410000 */
[----:B------:R-:W-:Y:S01]  /*11490*/  FFMA.FTZ R64, R71, R86, R90 ;  /* 0x0000005647407223 */ /* 0x000fe2000001005a */
[C---:B------:R-:W-:Y:S01]  /*114a0*/  FFMA.FTZ R71, R62.reuse, R82, -R87 ;  /* 0x000000523e477223 */ /* 0x040fe20000010857 */
[C---:B------:R-:W-:Y:S01]  /*114b0*/  FMUL.FTZ R87, R65.reuse, R84 ;  /* 0x0000005441577220 */ /* 0x040fe20000410000 */
[----:B------:R-:W-:Y:S01]  /*114c0*/  FMUL.FTZ R89, R65, R61 ;  /* 0x0000003d41597220 */ /* 0x000fe20000410000 */
[----:B------:R-:W-:Y:S01]  /*114d0*/  FFMA.FTZ R62, R62, R83, R88 ;  /* 0x000000533e3e7223 */ /* 0x000fe20000010058 */
[----:B------:R-:W-:-:S02]  /*114e0*/  IMAD.U32 R86, R72, 0x10000, RZ ;  /* 0x0001000048567824 */ /* 0x000fc400078e00ff */
[----:B------:R-:W-:Y:S01]  /*114f0*/  FFMA.FTZ R82, R60, R61, -R87 ;  /* 0x0000003d3c527223 */ /* 0x000fe20000010857 */
[----:B------:R-:W-:Y:S02]  /*11500*/  IMAD.U32 R83, R20, 0x10000, RZ ;  /* 0x0001000014537824 */ /* 0x000fe400078e00ff */
[----:B------:R-:W-:Y:S01]  /*11510*/  FFMA.FTZ R61, R60, R84, R89 ;  /* 0x000000543c3d7223 */ /* 0x000fe20000010059 */
[----:B------:R-:W-:Y:S02]  /*11520*/  IMAD.U32 R85, R70, 0x10000, RZ ;  /* 0x0001000046557824 */ /* 0x000fe400078e00ff */
[-C--:B------:R-:W-:Y:S01]  /*11530*/  FMUL.FTZ R84, R24, R86.reuse ;  /* 0x0000005618547220 */ /* 0x080fe20000410000 */
[----:B------:R-:W-:Y:S02]  /*11540*/  IMAD.U32 R65, R21, 0x10000, RZ ;  /* 0x0001000015417824 */ /* 0x000fe400078e00ff */
[C---:B------:R-:W-:Y:S01]  /*11550*/  FMUL.FTZ R88, R63.reuse, R83 ;  /* 0x000000533f587220 */ /* 0x040fe20000410000 */
[----:B------:R-:W-:Y:S01]  /*11560*/  FMUL.FTZ R87, R63, R85 ;  /* 0x000000553f577220 */ /* 0x000fe20000410000 */
[----:B------:R-:W-:Y:S01]  /*11570*/  LOP3.LUT R70, R70, 0xffff0000, RZ, 0xc0, !PT ;  /* 0xffff000046467812 */ /* 0x000fe200078ec0ff */
[-C--:B------:R-:W-:Y:S01]  /*11580*/  FMUL.FTZ R24, R24, R65.reuse ;  /* 0x0000004118187220 */ /* 0x080fe20000410000 */
[----:B------:R-:W-:Y:S01]  /*11590*/  LOP3.LUT R63, R72, 0xffff0000, RZ, 0xc0, !PT ;  /* 0xffff0000483f7812 */ /* 0x000fe200078ec0ff */
[C---:B------:R-:W-:Y:S01]  /*115a0*/  FFMA.FTZ R84, R13.reuse, R65, -R84 ;  /* 0x000000410d547223 */ /* 0x040fe20000010854 */
[----:B------:R-:W-:Y:S01]  /*115b0*/  LOP3.LUT R20, R20, 0xffff0000, RZ, 0xc0, !PT ;  /* 0xffff000014147812 */ /* 0x000fe200078ec0ff */
[----:B------:R-:W-:Y:S01]  /*115c0*/  FFMA.FTZ R86, R13, R86, R24 ;  /* 0x000000560d567223 */ /* 0x000fe20000010018 */
[----:B------:R-:W-:Y:S01]  /*115d0*/  LOP3.LUT R21, R21, 0xffff0000, RZ, 0xc0, !PT ;  /* 0xffff000015157812 */ /* 0x000fe200078ec0ff */
[----:B------:R-:W-:Y:S01]  /*115e0*/  FFMA.FTZ R60, R34, R83, -R87 ;  /* 0x00000053223c7223 */ /* 0x000fe20000010857 */
        /* <DEDUP_REMOVED lines=19> */
.L_x_6785:
[----:B------:R-:W-:Y:S05]  /*11720*/  BSYNC B1 ;  /* 0x0000000000017941 */ /* 0x000fea0003800000 */
.L_x_6784:
[----:B------:R-:W-:Y:S02]  /*11730*/  PRMT R21, R21, 0x5410, R3 ;  /* 0x0000541015157816 */ /* 0x000fe40000000003 */
[----:B------:R-:W-:Y:S01]  /*11740*/  PRMT R61, R61, 0x5410, R74 ;  /* 0x000054103d3d7816 */ /* 0x000fe2000000004a */
[----:B------:R-:W-:Y:S06]  /*11750*/  @P0 BRA `(.L_x_6776) ;  /* 0x0000000400a80947 */ /* 0x000fec0003800000 */
[----:B0-----:R-:W2:Y:S01]  /*11760*/  LDL R12, [R1+0x458] ;  /* 0x00045800010c7983 */ /* 0x001ea20000100800 */
[C---:B------:R-:W-:Y:S02]  /*11770*/  VIADD R13, R18.reuse, 0x20 ;  /* 0x00000020120d7836 */ /* 0x040fe40000000000 */
[----:B------:R-:W-:Y:S01]  /*11780*/  VIADD R14, R18, 0x20 ;  /* 0x00000020120e7836 */ /* 0x000fe20000000000 */
[----:B------:R-:W3:Y:S01]  /*11790*/  LDL R64, [R1+0x450] ;  /* 0x0004500001407983 */ /* 0x000ee20000100800 */
[----:B------:R-:W-:Y:S02]  /*117a0*/  IMAD.SHL.U32 R13, R13, 0x40, RZ ;  /* 0x000000400d0d7824 */ /* 0x000fe400078e00ff */
[----:B------:R-:W-:Y:S02]  /*117b0*/  IMAD.SHL.U32 R14, R14, 0x40, RZ ;  /* 0x000000400e0e7824 */ /* 0x000fe400078e00ff */
[----:B------:R-:W-:Y:S01]  /*117c0*/  IMAD.IADD R3, R16, 0x1, R69 ;  /* 0x0000000110037824 */ /* 0x000fe200078e0245 */
[----:B------:R-:W-:-:S02]  /*117d0*/  LOP3.LUT R13, R13, 0x1c0, RZ, 0xc0, !PT ;  /* 0x000001c00d0d7812 */ /* 0x000fc400078ec0ff */
[----:B------:R-:W-:Y:S02]  /*117e0*/  LOP3.LUT R14, R14, 0x1c0, RZ, 0xc0, !PT ;  /* 0x000001c00e0e7812 */ /* 0x000fe400078ec0ff */
[----:B------:R-:W-:Y:S02]  /*117f0*/  SHF.R.U32.HI R13, RZ, 0x3, R13 ;  /* 0x00000003ff0d7819 */ /* 0x000fe4000001160d */
[----:B------:R-:W-:-:S04]  /*11800*/  LOP3.LUT R3, R14, 0x38, R3, 0xf8, !PT ;  /* 0x000000380e037812 */ /* 0x000fc800078ef803 */
[----:B------:R-:W-:Y:S02]  /*11810*/  LOP3.LUT R3, R3, R13, RZ, 0x3c, !PT ;  /* 0x0000000d03037212 */ /* 0x000fe400078e3cff */
[--C-:B------:R-:W-:Y:S02]  /*11820*/  SHF.R.U64 R20, R4, 0x10, R5.reuse ;  /* 0x0000001004147819 */ /* 0x100fe40000001205 */
[----:B------:R-:W-:Y:S02]  /*11830*/  SHF.R.U32.HI R4, RZ, 0x10, R5 ;  /* 0x00000010ff047819 */ /* 0x000fe40000011605 */
[----:B------:R-:W-:Y:S02]  /*11840*/  SHF.R.U64 R34, R8, 0x10, R9 ;  /* 0x0000001008227819 */ /* 0x000fe40000001209 */
[--C-:B------:R-:W-:Y:S02]  /*11850*/  SHF.R.U64 R5, R6, 0x10, R7.reuse ;  /* 0x0000001006057819 */ /* 0x100fe40000001207 */
[----:B------:R-:W-:-:S02]  /*11860*/  SHF.R.U32.HI R6, RZ, 0x10, R7 ;  /* 0x00000010ff067819 */ /* 0x000fc40000011607 */
[----:B------:R-:W-:Y:S02]  /*11870*/  SHF.R.U32.HI R60, RZ, 0x10, R9 ;  /* 0x00000010ff3c7819 */ /* 0x000fe40000011609 */
[----:B------:R-:W-:Y:S02]  /*11880*/  PRMT R34, R21, 0x5432, R34 ;  /* 0x0000543215227816 */ /* 0x000fe40000000022 */
[----:B------:R-:W-:Y:S02]  /*11890*/  PRMT R79, R79, 0x5410, R20 ;  /* 0x000054104f4f7816 */ /* 0x000fe40000000014 */
[----:B------:R-:W-:Y:S02]  /*118a0*/  PRMT R73, R73, 0x5410, R6 ;  /* 0x0000541049497816 */ /* 0x000fe40000000006 */
[----:B------:R-:W-:Y:S01]  /*118b0*/  PRMT R60, R61, 0x5432, R60 ;  /* 0x000054323d3c7816 */ /* 0x000fe2000000003c */
[----:B------:R-:W-:Y:S01]  /*118c0*/  IMAD.U32 R21, R79, 0x10000, RZ ;  /* 0x000100004f157824 */ /* 0x000fe200078e00ff */
[----:B------:R-:W-:-:S02]  /*118d0*/  PRMT R81, R81, 0x5410, R4 ;  /* 0x0000541051517816 */ /* 0x000fc40000000004 */
[----:B------:R-:W-:Y:S01]  /*118e0*/  PRMT R0, R0, 0x5410, R5 ;  /* 0x0000541000007816 */ /* 0x000fe20000000005 */
[----:B--2---:R-:W-:-:S04]  /*118f0*/  IMAD.IADD R3, R12, 0x1, R3 ;  /* 0x000000010c037824 */ /* 0x004fc800078e0203 */
[----:B------:R-:W-:Y:S01]  /*11900*/  IMAD R2, R3, 0x2, R2 ;  /* 0x0000000203027824 */ /* 0x000fe200078e0202 */
[----:B---3--:R-:W0:Y:S04]  /*11910*/  LDS.128 R12, [R64+0x20400] ;  /* 0x02040000400c7984 */ /* 0x008e280000000c00 */
[----:B------:R-:W1:Y:S01]  /*11920*/  LDS.128 R24, [R2+0x20400] ;  /* 0x0204000002187984 */ /* 0x000e620000000c00 */
[--C-:B------:R-:W-:Y:S02]  /*11930*/  SHF.R.U64 R3, R10, 0x10, R11.reuse ;  /* 0x000000100a037819 */ /* 0x100fe4000000120b */
[----:B------:R-:W-:-:S04]  /*11940*/  SHF.R.U32.HI R10, RZ, 0x10, R11 ;  /* 0x00000010ff0a7819 */ /* 0x000fc8000001160b */
[----:B------:R-:W-:Y:S02]  /*11950*/  PRMT R77, R77, 0x5410, R10 ;  /* 0x000054104d4d7816 */ /* 0x000fe4000000000a */
[----:B------:R-:W-:Y:S01]  /*11960*/  PRMT R78, R78, 0x5410, R3 ;  /* 0x000054104e4e7816 */ /* 0x000fe20000000003 */
        /* <DEDUP_REMOVED lines=10> */
[----:B------:R-:W-:-:S02]  /*11a10*/  IMAD.U32 R4, R14, 0x10000, RZ ;  /* 0x000100000e047824 */ /* 0x000fc400078e00ff */
[C---:B------:R-:W-:Y:S01]  /*11a20*/  FMUL.FTZ R61, R6.reuse, R25 ;  /* 0x00000019063d7220 */ /* 0x040fe20000410000 */
[C---:B------:R-:W-:Y:S01]  /*11a30*/  IMAD.U32 R11, R15.reuse, 0x10000, RZ ;  /* 0x000100000f0b7824 */ /* 0x040fe200078e00ff */
[----:B------:R-:W-:Y:S01]  /*11a40*/  LOP3.LUT R14, R15, 0xffff0000, RZ, 0xc0, !PT ;  /* 0xffff00000f0e7812 */ /* 0x000fe200078ec0ff */
[-C--:B------:R-:W-:Y:S01]  /*11a50*/  FMUL.FTZ R63, R6, R21.reuse ;  /* 0x00000015063f7220 */ /* 0x080fe20000410000 */
[C---:B------:R-:W-:Y:S01]  /*11a60*/  IMAD.U32 R15, R26.reuse, 0x10000, RZ ;  /* 0x000100001a0f7824 */ /* 0x040fe200078e00ff */
[----:B------:R-:W-:Y:S01]  /*11a70*/  LOP3.LUT R5, R26, 0xffff0000, RZ, 0xc0, !PT ;  /* 0xffff00001a057812 */ /* 0x000fe200078ec0ff */
[C---:B------:R-:W-:Y:S01]  /*11a80*/  IMAD.U32 R20, R27.reuse, 0x10000, RZ ;  /* 0x000100001b147824 */ /* 0x040fe200078e00ff */
[----:B------:R-:W-:Y:S01]  /*11a90*/  LOP3.LUT R26, R27, 0xffff0000, RZ, 0xc0, !PT ;  /* 0xffff00001b1a7812 */ /* 0x000fe200078ec0ff */
[----:B------:R-:W-:Y:S01]  /*11aa0*/  FFMA.FTZ R6, R8, R21, -R61 ;  /* 0x0000001508067223 */ /* 0x000fe2000001083d */
[----:B------:R-:W-:Y:S02]  /*11ab0*/  IMAD.U32 R27, R60, 0x10000, RZ ;  /* 0x000100003c1b7824 */ /* 0x000fe400078e00ff */
[----:B------:R-:W-:Y:S01]  /*11ac0*/  FFMA.FTZ R8, R8, R25, R63 ;  /* 0x0000001908087223 */ /* 0x000fe2000001003f */
[----:B------:R-:W-:-:S02]  /*11ad0*/  IMAD.U32 R21, R81, 0x10000, RZ ;  /* 0x0001000051157824 */ /* 0x000fc400078e00ff */
[----:B------:R-:W-:Y:S02]  /*11ae0*/  IMAD.U32 R61, R77, 0x10000, RZ ;  /* 0x000100004d3d7824 */ /* 0x000fe400078e00ff */
[----:B------:R-:W-:Y:S02]  /*11af0*/  IMAD.U32 R25, R73, 0x10000, RZ ;  /* 0x0001000049197824 */ /* 0x000fe400078e00ff */
[C---:B------:R-:W-:Y:S01]  /*11b00*/  FMUL.FTZ R65, R7.reuse, R27 ;  /* 0x0000001b07417220 */ /* 0x040fe20000410000 */
[----:B------:R-:W-:Y:S01]  /*11b10*/  FMUL.FTZ R63, R7, R21 ;  /* 0x00000015073f7220 */ /* 0x000fe20000410000 */
[----:B------:R-:W-:Y:S01]  /*11b20*/  FMUL.FTZ R62, R20, R61 ;  /* 0x0000003d143e7220 */ /* 0x000fe20000410000 */
[----:B------:R-:W-:Y:S01]  /*11b30*/  LOP3.LUT R34, R34, 0xffff0000, RZ, 0xc0, !PT ;  /* 0xffff000022227812 */ /* 0x000fe200078ec0ff */
[----:B------:R-:W-:Y:S01]  /*11b40*/  FMUL.FTZ R20, R20, R25 ;  /* 0x0000001914147220 */ /* 0x000fe20000410000 */
[C---:B------:R-:W-:Y:S01]  /*11b50*/  FFMA.FTZ R7, R10.reuse, R21, -R65 ;  /* 0x000000150a077223 */ /* 0x040fe20000010841 */
[----:B------:R-:W-:Y:S01]  /*11b60*/  FFMA.FTZ R63, R10, R27, R63 ;  /* 0x0000001b0a3f7223 */ /* 0x000fe2000001003f */
[----:B------:R-:W-:Y:S01]  /*11b70*/  LOP3.LUT R10, R79, 0xffff0000, RZ, 0xc0, !PT ;  /* 0xffff00004f0a7812 */ /* 0x000fe200078ec0ff */
[----:B------:R-:W-:Y:S01]  /*11b80*/  FFMA.FTZ R61, R11, R61, R20 ;  /* 0x0000003d0b3d7223 */ /* 0x000fe20000010014 */
[----:B------:R-:W-:Y:S01]  /*11b90*/  FMUL.FTZ R20, R13, R34 ;  /* 0x000000220d147220 */ /* 0x000fe20000410000 */
[----:B------:R-:W-:Y:S01]  /*11ba0*/  FFMA.FTZ R62, R11, R25, -R62 ;  /* 0x000000190b3e7223 */ /* 0x000fe2000001083e */
[----:B------:R-:W-:Y:S01]  /*11bb0*/  LOP3.LUT R11, R60, 0xffff0000, RZ, 0xc0, !PT ;  /* 0xffff00003c0b7812 */ /* 0x000fe200078ec0ff */
[-C--:B------:R-:W-:Y:S01]  /*11bc0*/  FMUL.FTZ R60, R13, R10.reuse ;  /* 0x0000000a0d3c7220 */ /* 0x080fe20000410000 */
[----:B------:R-:W-:Y:S01]  /*11bd0*/  LOP3.LUT R81, R81, 0xffff0000, RZ, 0xc0, !PT ;  /* 0xffff000051517812 */ /* 0x000fe200078ec0ff */
[----:B------:R-:W-:Y:S01]  /*11be0*/  FFMA.FTZ R21, R9, R10, -R20 ;  /* 0x0000000a09157223 */ /* 0x000fe20000010814 */
[----:B------:R-:W-:-:S02]  /*11bf0*/  IMAD.U32 R13, R78, 0x10000, RZ ;  /* 0x000100004e0d7824 */ /* 0x000fc400078e00ff */
[----:B------:R-:W-:Y:S02]  /*11c00*/  IMAD.U32 R10, R0, 0x10000, RZ ;  /* 0x00010000000a7824 */ /* 0x000fe400078e00ff */
[C---:B------:R-:W-:Y:S01]  /*11c10*/  FMUL.FTZ R25, R24.reuse, R11 ;  /* 0x0000000b18197220 */ /* 0x040fe20000410000 */
[C---:B------:R-:W-:Y:S01]  /*11c20*/  FMUL.FTZ R27, R15.reuse, R13 ;  /* 0x0000000d0f1b7220 */ /* 0x040fe20000410000 */
[----:B------:R-:W-:Y:S01]  /*11c30*/  FMUL.FTZ R24, R24, R81 ;  /* 0x0000005118187220 */ /* 0x000fe20000410000 */
[----:B------:R-:W-:Y:S01]  /*11c40*/  FMUL.FTZ R15, R15, R10 ;  /* 0x0000000a0f0f7220 */ /* 0x000fe20000410000 */
[----:B------:R-:W-:Y:S02]  /*11c50*/  LOP3.LUT R78, R78, 0xffff0000, RZ, 0xc0, !PT ;  /* 0xffff00004e4e7812 */ /* 0x000fe400078ec0ff */
[----:B------:R-:W-:Y:S02]  /*11c60*/  LOP3.LUT R77, R77, 0xffff0000, RZ, 0xc0, !PT ;  /* 0xffff00004d4d7812 */ /* 0x000fe400078ec0ff */
[----:B------:R-:W-:-:S02]  /*11c70*/  LOP3.LUT R0, R0, 0xffff0000, RZ, 0xc0, !PT ;  /* 0xffff000000007812 */ /* 0x000fc400078ec0ff */
[----:B------:R-:W-:Y:S01]  /*11c80*/  LOP3.LUT R73, R73, 0xffff0000, RZ, 0xc0, !PT ;  /* 0xffff000049497812 */ /* 0x000fe200078ec0ff */
[----:B------:R-:W-:Y:S01]  /*11c90*/  FFMA.FTZ R27, R4, R10, -R27 ;  /* 0x0000000a041b7223 */ /* 0x000fe2000001081b */
[----:B------:R-:W-:Y:S01]  /*11ca0*/  FFMA.FTZ R24, R12, R11, R24 ;  /* 0x0000000b0c187223 */ /* 0x000fe20000010018 */
[----:B------:R-:W-:Y:S01]  /*11cb0*/  FFMA.FTZ R10, R4, R13, R15 ;  /* 0x0000000d040a7223 */ /* 0x000fe2000001000f */
[C---:B------:R-:W-:Y:S01]  /*11cc0*/  FMUL.FTZ R4, R5.reuse, R78 ;  /* 0x0000004e05047220 */ /* 0x040fe20000410000 */
[C---:B------:R-:W-:Y:S01]  /*11cd0*/  FMUL.FTZ R11, R26.reuse, R77 ;  /* 0x0000004d1a0b7220 */ /* 0x040fe20000410000 */
[----:B------:R-:W-:Y:S01]  /*11ce0*/  FMUL.FTZ R5, R5, R0 ;  /* 0x0000000005057220 */ /* 0x000fe20000410000 */
[----:B------:R-:W-:Y:S01]  /*11cf0*/  FMUL.FTZ R26, R26, R73 ;  /* 0x000000491a1a7220 */ /* 0x000fe20000410000 */
[----:B------:R-:W-:Y:S01]  /*11d00*/  FFMA.FTZ R20, R12, R81, -R25 ;  /* 0x000000510c147223 */ /* 0x000fe20000010819 */
[----:B------:R-:W-:Y:S01]  /*11d10*/  FFMA.FTZ R9, R9, R34, R60 ;  /* 0x0000002209097223 */ /* 0x000fe2000001003c */
        /* <DEDUP_REMOVED lines=14> */
.L_x_6776:
[----:B------:R-:W-:Y:S05]  /*11e00*/  BSYNC B0 ;  /* 0x0000000000007941 */ /* 0x000fea0003800000 */
.L_x_6762:
[----:B------:R-:W-:Y:S01]  /*11e10*/  @!PT LDS RZ, [RZ] ;  /* 0x00000000fffff984 */ /* 0x000fe20000000800 */
[----:B------:R-:W-:Y:S01]  /*11e20*/  @!PT LDS RZ, [RZ] ;  /* 0x00000000fffff984 */ /* 0x000fe20000000800 */
[----:B------:R-:W-:Y:S01]  /*11e30*/  @!PT LDS RZ, [RZ] ;  /* 0x00000000fffff984 */ /* 0x000fe20000000800 */
[----:B------:R-:W-:Y:S01]  /*11e40*/  @!PT LDS RZ, [RZ] ;  /* 0x00000000fffff984 */ /* 0x000fe20000000800 */
[----:B------:R3:W-:Y:S06]  /*11e50*/  MEMBAR.ALL.CTA ;  /* 0x0000000000007992 */ /* 0x0007ec0000008000 */
[----:B---3--:R-:W3:Y:S01]  /*11e60*/  FENCE.VIEW.ASYNC.S ;  /* 0x00000000000073c6 */ /* 0x008ee20000000000 */
[----:B------:R-:W-:Y:S05]  /*11e70*/  WARPSYNC.ALL ;  /* 0x0000000000007948 */ /* 0x000fea0003800000 */
[----:B---3--:R-:W-:Y:S06]  /*11e80*/  BAR.SYNC.DEFER_BLOCKING 0xd, 0x80 ;  /* 0x0342000000007b1d */ /* 0x008fec0000010000 */
.L_x_6759:
[----:B012---:R-:W-:Y:S01]  /*11e90*/  IMAD.U32 R6, RZ, RZ, UR40 ;  /* 0x00000028ff067e24 */ /* 0x007fe2000f8e00ff */
[----:B------:R-:W-:Y:S01]  /*11ea0*/  UIADD3 UR6, UP1, UR39, 0x1c8, URZ ;  /* 0x000001c827067890 */ /* 0x000fe2000ff3e03f */
[----:B------:R-:W-:Y:S01]  /*11eb0*/  IMAD.U32 R7, RZ, RZ, UR41 ;  /* 0x00000029ff077e24 */ /* 0x000fe2000f8e00ff */
[----:B------:R-:W-:Y:S01]  /*11ec0*/  UIADD3 UR8, UP0, UR39, 0x1d4, URZ ;  /* 0x000001d427087890 */ /* 0x000fe2000ff1e03f */
[----:B------:R-:W-:Y:S01]  /*11ed0*/  IMAD.MOV.U32 R4, RZ, RZ, R50 ;  /* 0x000000ffff047224 */ /* 0x000fe200078e0032 */
[----:B------:R-:W-:Y:S01]  /*11ee0*/  UIADD3.X UR7, URZ, UR42, URZ, UP1, !UPT ;  /* 0x0000002a3f077290 */ /* 0x000fe20008ffe43f */
[----:B------:R-:W-:Y:S01]  /*11ef0*/  IMAD.MOV.U32 R5, RZ, RZ, R49 ;  /* 0x000000ffff057224 */ /* 0x000fe200078e0031 */
[----:B------:R-:W-:Y:S02]  /*11f00*/  UIADD3.X UR9, URZ, UR42, URZ, UP0, !UPT ;  /* 0x0000002a3f097290 */ /* 0x000fe400087fe43f */
[----:B------:R-:W-:Y:S01]  /*11f10*/  IMAD.U32 R3, RZ, RZ, UR42 ;  /* 0x0000002aff037e24 */ /* 0x000fe2000f8e00ff */
[----:B------:R-:W-:Y:S01]  /*11f20*/  STL.64 [R1+0x1c0], R28 ;  /* 0x0001c01c01007387 */ /* 0x000fe20000100a00 */
[----:B------:R-:W-:Y:S01]  /*11f30*/  IMAD.MOV.U32 R8, RZ, RZ, R52 ;  /* 0x000000ffff087224 */ /* 0x000fe200078e0034 */
[----:B------:R-:W-:Y:S01]  /*11f40*/  UIADD3 UR4, UP2, UR39, 0x1d8, URZ ;  /* 0x000001d827047890 */ /* 0x000fe2000ff5e03f */
[----:B------:R-:W-:Y:S01]  /*11f50*/  IMAD.MOV.U32 R9, RZ, RZ, R51 ;  /* 0x000000ffff097224 */ /* 0x000fe200078e0033 */
[----:B------:R0:W-:Y:S01]  /*11f60*/  STL.128 [R1+0x150], R4 ;  /* 0x0001500401007387 */ /* 0x0001e20000100c00 */
[----:B------:R-:W-:Y:S01]  /*11f70*/  IMAD.MOV.U32 R10, RZ, RZ, R67 ;  /* 0x000000ffff0a7224 */ /* 0x000fe200078e0043 */
[----:B------:R-:W-:Y:S01]  /*11f80*/  UIADD3.X UR5, URZ, UR42, URZ, UP2, !UPT ;  /* 0x0000002a3f057290 */ /* 0x000fe200097fe43f */
[----:B------:R-:W-:-:S02]  /*11f90*/  IMAD.MOV.U32 R11, RZ, RZ, R68 ;  /* 0x000000ffff0b7224 */ /* 0x000fc400078e0044 */
[----:B------:R-:W-:Y:S02]  /*11fa0*/  IMAD.U32 R2, RZ, RZ, UR6 ;  /* 0x00000006ff027e24 */ /* 0x000fe4000f8e00ff */
[----:B------:R-:W-:Y:S01]  /*11fb0*/  IMAD.U32 R0, RZ, RZ, UR39 ;  /* 0x00000027ff007e24 */ /* 0x000fe2000f8e00ff */
[----:B------:R1:W-:Y:S01]  /*11fc0*/  STL.128 [R1+0x130], R8 ;  /* 0x0001300801007387 */ /* 0x0003e20000100c00 */
[----:B0-----:R-:W-:Y:S02]  /*11fd0*/  IMAD.MOV.U32 R4, RZ, RZ, R59 ;  /* 0x000000ffff047224 */ /* 0x001fe400078e003b */
[----:B------:R-:W-:Y:S02]  /*11fe0*/  IMAD.MOV.U32 R5, RZ, RZ, R66 ;  /* 0x000000ffff057224 */ /* 0x000fe400078e0042 */
[----:B------:R-:W-:Y:S02]  /*11ff0*/  IMAD.MOV.U32 R6, RZ, RZ, R37 ;  /* 0x000000ffff067224 */ /* 0x000fe400078e0025 */
[----:B------:R-:W-:-:S02]  /*12000*/  IMAD.MOV.U32 R7, RZ, RZ, R38 ;  /* 0x000000ffff077224 */ /* 0x000fc400078e0026 */
[----:B-1----:R-:W-:Y:S02]  /*12010*/  IMAD.MOV.U32 R8, RZ, RZ, R48 ;  /* 0x000000ffff087224 */ /* 0x002fe400078e0030 */
[----:B------:R-:W-:Y:S01]  /*12020*/  IMAD.MOV.U32 R9, RZ, RZ, R47 ;  /* 0x000000ffff097224 */ /* 0x000fe200078e002f */
[----:B------:R0:W-:Y:S01]  /*12030*/  STL.128 [R1+0x190], R4 ;  /* 0x0001900401007387 */ /* 0x0001e20000100c00 */
[----:B------:R-:W-:Y:S02]  /*12040*/  IMAD.MOV.U32 R10, RZ, RZ, R45 ;  /* 0x000000ffff0a7224 */ /* 0x000fe400078e002d */
[----:B------:R-:W-:-:S05]  /*12050*/  IMAD.MOV.U32 R11, RZ, RZ, R46 ;  /* 0x000000ffff0b7224 */ /* 0x000fca00078e002e */
[----:B------:R1:W-:Y:S01]  /*12060*/  STL.128 [R1+0x170], R8 ;  /* 0x0001700801007387 */ /* 0x0003e20000100c00 */
[----:B0-----:R-:W-:Y:S02]  /*12070*/  IMAD.MOV.U32 R4, RZ, RZ, R58 ;  /* 0x000000ffff047224 */ /* 0x001fe400078e003a */
[----:B------:R-:W-:Y:S02]  /*12080*/  IMAD.MOV.U32 R5, RZ, RZ, R55 ;  /* 0x000000ffff057224 */ /* 0x000fe400078e0037 */
[----:B------:R-:W-:Y:S02]  /*12090*/  IMAD.MOV.U32 R6, RZ, RZ, R54 ;  /* 0x000000ffff067224 */ /* 0x000fe400078e0036 */
[----:B------:R-:W-:Y:S02]  /*120a0*/  IMAD.MOV.U32 R7, RZ, RZ, R53 ;  /* 0x000000ffff077224 */ /* 0x000fe400078e0035 */
[----:B-1----:R-:W-:Y:S02]  /*120b0*/  IMAD.U32 R9, RZ, RZ, UR9 ;  /* 0x00000009ff097e24 */ /* 0x002fe4000f8e00ff */
[----:B------:R-:W-:Y:S01]  /*120c0*/  IMAD.U32 R8, RZ, RZ, UR4 ;  /* 0x00000004ff087e24 */ /* 0x000fe2000f8e00ff */
[----:B------:R0:W-:Y:S01]  /*120d0*/  STL.128 [R1+0x1a0], R4 ;  /* 0x0001a00401007387 */ /* 0x0001e20000100c00 */
[----:B------:R-:W-:-:S02]  /*120e0*/  IMAD.U32 R11, RZ, RZ, UR5 ;  /* 0x00000005ff0b7e24 */ /* 0x000fc4000f8e00ff */
[----:B0-----:R-:W-:Y:S02]  /*120f0*/  IMAD.MOV.U32 R4, RZ, RZ, R32 ;  /* 0x000000ffff047224 */ /* 0x001fe400078e0020 */
[----:B------:R-:W-:Y:S02]  /*12100*/  IMAD.MOV.U32 R5, RZ, RZ, R31 ;  /* 0x000000ffff057224 */ /* 0x000fe400078e001f */
[----:B------:R-:W-:Y:S02]  /*12110*/  IMAD.MOV.U32 R6, RZ, RZ, R43 ;  /* 0x000000ffff067224 */ /* 0x000fe400078e002b */
[----:B------:R-:W-:-:S05]  /*12120*/  IMAD.MOV.U32 R7, RZ, RZ, R42 ;  /* 0x000000ffff077224 */ /* 0x000fca00078e002a */
[----:B------:R0:W-:Y:S02]  /*12130*/  STL.128 [R1+0x1b0], R4 ;  /* 0x0001b00401007387 */ /* 0x0001e40000100c00 */
[----:B0-----:R-:W-:Y:S02]  /*12140*/  IMAD.MOV.U32 R5, RZ, RZ, R3 ;  /* 0x000000ffff057224 */ /* 0x001fe400078e0003 */
[----:B------:R-:W-:Y:S02]  /*12150*/  IMAD.U32 R3, RZ, RZ, UR7 ;  /* 0x00000007ff037e24 */ /* 0x000fe4000f8e00ff */
[----:B------:R-:W-:Y:S02]  /*12160*/  IMAD.MOV.U32 R6, RZ, RZ, R41 ;  /* 0x000000ffff067224 */ /* 0x000fe400078e0029 */
[----:B------:R-:W-:Y:S01]  /*12170*/  IMAD.MOV.U32 R7, RZ, RZ, R40 ;  /* 0x000000ffff077224 */ /* 0x000fe200078e0028 */
[----:B------:R-:W-:Y:S01]  /*12180*/  STL.64 [R1+0x128], R2 ;  /* 0x0001280201007387 */ /* 0x000fe20000100a00 */
[----:B------:R-:W-:-:S02]  /*12190*/  IMAD.MOV.U32 R4, RZ, RZ, R0 ;  /* 0x000000ffff047224 */ /* 0x000fc400078e0000 */
[----:B------:R-:W-:-:S03]  /*121a0*/  IMAD.U32 R0, RZ, RZ, UR8 ;  /* 0x00000008ff007e24 */ /* 0x000fc6000f8e00ff */
[----:B------:R0:W-:Y:S02]  /*121b0*/  STL.128 [R1+0x140], R4 ;  /* 0x0001400401007387 */ /* 0x0001e40000100c00 */
[----:B0-----:R-:W-:Y:S02]  /*121c0*/  IMAD.MOV.U32 R6, RZ, RZ, R30 ;  /* 0x000000ffff067224 */ /* 0x001fe400078e001e */
[----:B------:R-:W-:Y:S02]  /*121d0*/  IMAD.MOV.U32 R7, RZ, RZ, R33 ;  /* 0x000000ffff077224 */ /* 0x000fe400078e0021 */
[----:B------:R-:W-:Y:S02]  /*121e0*/  IMAD.MOV.U32 R4, RZ, RZ, R0 ;  /* 0x000000ffff047224 */ /* 0x000fe400078e0000 */
[----:B------:R-:W-:Y:S02]  /*121f0*/  IMAD.MOV.U32 R5, RZ, RZ, R9 ;  /* 0x000000ffff057224 */ /* 0x000fe400078e0009 */
[----:B------:R-:W-:-:S03]  /*12200*/  IMAD.U32 R0, RZ, RZ, UR39 ;  /* 0x00000027ff007e24 */ /* 0x000fc6000f8e00ff */
[----:B------:R0:W-:Y:S01]  /*12210*/  STL.128 [R1+0x160], R4 ;  /* 0x0001600401007387 */ /* 0x0001e20000100c00 */
[----:B------:R-:W-:Y:S02]  /*12220*/  VIADD R0, R0, 0x128 ;  /* 0x0000012800007836 */ /* 0x000fe40000000000 */
[----:B0-----:R-:W-:Y:S02]  /*12230*/  IMAD.MOV.U32 R4, RZ, RZ, R35 ;  /* 0x000000ffff047224 */ /* 0x001fe400078e0023 */
[----:B------:R-:W-:Y:S02]  /*12240*/  IMAD.MOV.U32 R5, RZ, RZ, R36 ;  /* 0x000000ffff057224 */ /* 0x000fe400078e0024 */
[----:B------:R-:W-:Y:S02]  /*12250*/  IMAD.MOV.U32 R6, RZ, RZ, R8 ;  /* 0x000000ffff067224 */ /* 0x000fe400078e0008 */
[----:B------:R-:W-:-:S05]  /*12260*/  IMAD.MOV.U32 R7, RZ, RZ, R11 ;  /* 0x000000ffff077224 */ /* 0x000fca00078e000b */
[----:B------:R0:W-:Y:S02]  /*12270*/  STL.128 [R1+0x180], R4 ;  /* 0x0001800401007387 */ /* 0x0001e40000100c00 */
[----:B0-----:R-:W-:-:S07]  /*12280*/  VIADD R4, R193, 0xffffffff ;  /* 0xffffffffc1047836 */ /* 0x001fce0000000000 */
[----:B------:R-:W-:Y:S05]  /*12290*/  CALL.REL.NOINC `($_ZN7cutlass13device_kernelIN5flash11enable_sm90INS1_16FlashAttnFwdSm90INS1_25CollectiveMainloopFwdSm90ILi2EN4cute5tupleIJNS5_1CILi1EEES8_S8_EEENS6_IJNS7_ILi64EEESA_SA_EEELi512ENS_10bfloat16_tEfNS_4arch4Sm90ELb0ELb1ELb1ELb1ELb1ELb1ELb1ELb0ELb0ELb1ELb1ELb0EEENS1_21CollectiveEpilogueFwdINS6_IJSA_NS7_ILi512EEESA_EEES9_SC_SE_Li256ELb1ELb1ELb1ELb0EEENS1_36VarlenDynamicPersistentTileSchedulerILi64ELi64ELi256ELi128ELb1ELb1ELb1ELb1ELb0ELb1EEEEEEEEEvNT_6ParamsE$_ZZN5flash25CollectiveMainloopFwdSm90ILi2EN4cute5tupleIJNS1_1CILi1EEES4_S4_EEENS2_IJNS3_ILi64EEES6_S6_EEELi512EN7cutlass10bfloat16_tEfNS8_4arch4Sm90ELb0ELb1ELb1ELb1ELb1ELb1ELb1ELb0ELb0ELb1ELb1ELb0EE3mmaINS_16FlashAttnFwdSm90ISC_NS_21CollectiveEpilogueFwdINS2_IJS6_NS3_ILi512EEES6_EEES5_S9_SB_Li256ELb1ELb1ELb1ELb0EEENS_36VarlenDynamicPersistentTileSchedulerILi64ELi64ELi256ELi128ELb1ELb1ELb1ELb1ELb0ELb1EEEE13SharedStorageENS1_6TensorINS1_11ArrayEngineIfLm128EEENS1_6LayoutINS2_IJNS2_IJNS3_ILi2EEESR_NS3_ILi32EEEEEES4_S4_EEENS2_IJNS2_IJS4_SR_NS3_ILi4EEEEEENS3_ILi0EEESX_EEEEEEENS_7SoftmaxILi2ELi0EEEEEbRKNSC_6ParamsENS8_13PipelineAsyncILi2EEES17_RNS8_13PipelineStateILj2EEERT0_RT1_iRiRKNS_16SeqlenInfoQKNewKILb1ELb1EEENS2_IJiiiiEEERT_ENKUliT_T0_T1_E_clIZSD_ISM_S10_S12_EbS15_S17_S17_S1A_S1C_S1E_iS1F_S1J_S1K_S1M_EUlRS1N_iE0_NS3_ILb1EEES1U_EEDaiS1N_S1O_S1P_) ;  /* 0x000002bc00ac7944 */ /* 0x000fea0003c00000 */
[----:B------:R-:W2:Y:S01]  /*122a0*/  LDL R6, [R1+0x50] ;  /* 0x0000500001067983 */ /* 0x000ea20000100800 */
[----:B------:R-:W0:Y:S08]  /*122b0*/  LDC R0, c[0x0][0x448] ;  /* 0x00011200ff007b82 */ /* 0x000e300000000800 */
[----:B------:R-:W1:Y:S01]  /*122c0*/  LDC.64 R2, c[0x0][0xad8] ;  /* 0x0002b600ff027b82 */ /* 0x000e620000000a00 */
[----:B0-----:R-:W-:-:S13]  /*122d0*/  ISETP.NE.AND P0, PT, R0, 0x1, PT ;  /* 0x000000010000780c */ /* 0x001fda0003f05270 */
[----:B------:R-:W0:Y:S08]  /*122e0*/  @P0 LDC R5, c[0x0][0x44c] ;  /* 0x00011300ff050b82 */ /* 0x000e300000000800 */
[----:B------:R-:W3:Y:S01]  /*122f0*/  @P0 LDC R7, c[0x0][0x450] ;  /* 0x00011400ff070b82 */ /* 0x000ee20000000800 */
[----:B--2---:R-:W-:-:S04]  /*12300*/  IMAD.SHL.U32 R6, R6, 0x40, RZ ;  /* 0x0000004006067824 */ /* 0x004fc800078e00ff */
[----:B0-----:R-:W-:-:S04]  /*12310*/  @P0 IMAD.HI.U32 R0, R6, R5, RZ ;  /* 0x0000000506000227 */ /* 0x001fc800078e00ff */
[----:B------:R-:W-:Y:S01]  /*12320*/  IMAD.MOV.U32 R5, RZ, RZ, R6 ;  /* 0x000000ffff057224 */ /* 0x000fe200078e0006 */
[----:B---3--:R-:W-:Y:S01]  /*12330*/  @P0 SHF.R.U32.HI R5, RZ, R7, R0 ;  /* 0x00000007ff050219 */ /* 0x008fe20000011600 */
[----:B------:R-:W-:Y:S01]  /*12340*/  VIADD R0, R193, 0xfffffffe ;  /* 0xfffffffec1007836 */ /* 0x000fe20000000000 */
[----:B-1----:R-:W-:-:S03]  /*12350*/  ISETP.GE.AND P0, PT, R3, 0x1, PT ;  /* 0x000000010300780c */ /* 0x002fc60003f06270 */
[----:B------:R-:W-:-:S04]  /*12360*/  IMAD.IADD R9, R190, 0x1, R5 ;  /* 0x00000001be097824 */ /* 0x000fc800078e0205 */
[----:B------:R-:W-:-:S06]  /*12370*/  IMAD.IADD R2, R9, 0x1, R2 ;  /* 0x0000000109027824 */ /* 0x000fcc00078e0202 */
        /* <DEDUP_REMOVED lines=12> */
.L_x_6788:
[----:B------:R-:W-:-:S13]  /*12440*/  ISETP.NE.AND P0, PT, R3, 0x1, PT ;  /* 0x000000010300780c */ /* 0x000fda0003f05270 */
[----:B------:R-:W0:Y:S02]  /*12450*/  @P0 LDC.64 R4, c[0x0][0xae0] ;  /* 0x0002b800ff040b82 */ /* 0x000e240000000a00 */
[----:B0-----:R-:W-:-:S05]  /*12460*/  @P0 IMAD.HI.U32 R4, R7, R4, RZ ;  /* 0x0000000407040227 */ /* 0x001fca00078e00ff */
[----:B------:R-:W-:-:S07]  /*12470*/  @P0 SHF.R.U32.HI R7, RZ, R5, R4 ;  /* 0x00000005ff070219 */ /* 0x000fce0000011604 */
.L_x_6789:
[----:B------:R-:W-:Y:S05]  /*12480*/  BSYNC B0 ;  /* 0x0000000000007941 */ /* 0x000fea0003800000 */
.L_x_6787:
[----:B------:R-:W-:-:S05]  /*12490*/  IMAD R3, R7, R3, R3 ;  /* 0x0000000307037224 */ /* 0x000fca00078e0203 */
[----:B------:R-:W-:-:S07]  /*124a0*/  VIMNMX R2, R2, R3, PT ;  /* 0x0000000302027248 */ /* 0x000fce0003fe0100 */
.L_x_6786:
[----:B------:R-:W-:-:S04]  /*124b0*/  SHF.R.S32.HI R3, RZ, 0x1f, R2 ;  /* 0x0000001fff037819 */ /* 0x000fc80000011402 */
[----:B------:R-:W-:-:S04]  /*124c0*/  LEA.HI R3, R3, R2, RZ, 0x6 ;  /* 0x0000000203037211 */ /* 0x000fc800078f30ff */
[----:B------:R-:W-:-:S04]  /*124d0*/  SHF.R.S32.HI R3, RZ, 0x6, R3 ;  /* 0x00000006ff037819 */ /* 0x000fc80000011403 */
[----:B------:R-:W-:-:S04]  /*124e0*/  VIMNMX R9, R180, R3, !PT ;  /* 0x00000003b4097248 */ /* 0x000fc80007fe0100 */
[----:B------:R-:W-:-:S13]  /*124f0*/  ISETP.GE.AND P0, PT, R0, R9, PT ;  /* 0x000000090000720c */ /* 0x000fda0003f06270 */
[----:B------:R-:W-:Y:S05]  /*12500*/  @!P0 BRA `(.L_x_6790) ;  /* 0x0000007c00e88947 */ /* 0x000fea0003800000 */
.L_x_6823:
[----:B------:R-:W2:Y:S04]  /*12510*/  LDL R56, [R1+0x1c8] ;  /* 0x0001c80001387983 */ /* 0x000ea80000100800 */
[----:B------:R-:W3:Y:S04]  /*12520*/  LDL R2, [R1+0x1d0] ;  /* 0x0001d00001027983 */ /* 0x000ee80000100800 */
[----:B------:R-:W4:Y:S01]  /*12530*/  LDL R3, [R1] ;  /* 0x0000000001037983 */ /* 0x000f220000100800 */
[----:B0-2---:R-:W-:-:S05]  /*12540*/  VIADD R4, R56, 0x1 ;  /* 0x0000000138047836 */ /* 0x005fca0000000000 */
        /* <DEDUP_REMOVED lines=16> */
.L_x_6792:
[----:B------:R-:W-:Y:S05]  /*12650*/  BSYNC B0 ;  /* 0x0000000000007941 */ /* 0x000fea0003800000 */
.L_x_6791:
        /* <DEDUP_REMOVED lines=9> */
.L_x_6794:
[----:B------:R-:W-:Y:S05]  /*126f0*/  BSYNC B0 ;  /* 0x0000000000007941 */ /* 0x000fea0003800000 */
.L_x_6793:
[----:B------:R-:W-:Y:S04]  /*12700*/  BSSY B0, `(.L_x_6795) ;  /* 0x0000006000007945 */ /* 0x000fe80003800000 */
[----:B-1----:R-:W-:Y:S05]  /*12710*/  @P0 BRA `(.L_x_6796) ;  /* 0x0000000000100947 */ /* 0x002fea0003800000 */
[----:B-----5:R-:W-:Y:S01]  /*12720*/  IMAD R2, R2, 0x8, R5 ;  /* 0x0000000802027824 */ /* 0x020fe200078e0205 */
[----:B------:R-:W-:-:S04]  /*12730*/  SHF.L.U32 R3, R3, 0x1f, RZ ;  /* 0x0000001f03037819 */ /* 0x000fc800000006ff */
[----:B------:R-:W1:Y:S02]  /*12740*/  SYNCS.PHASECHK.TRANS64.TRYWAIT P0, [R2+URZ], R3 ;  /* 0x00000003020075a7 */ /* 0x000e64000800017f */
[----:B-1----:R-:W-:Y:S05]  /*12750*/  @!P0 BRA `(.L_x_6797) ;  /* 0x0000027c002c8947 */ /* 0x002fea0003800000 */
.L_x_6796:
[----:B------:R-:W-:Y:S05]  /*12760*/  BSYNC B0 ;  /* 0x0000000000007941 */ /* 0x000fea0003800000 */
.L_x_6795:
[----:B------:R-:W2:Y:S04]  /*12770*/  LDL R15, [R1+0x1c8] ;  /* 0x0001c800010f7983 */ /* 0x000ea80000100800 */
[----:B0-----:R-:W2:Y:S01]  /*12780*/  LDL.64 R4, [R1+0x80] ;  /* 0x0000800001047983 */ /* 0x001ea20000100a00 */
[----:B------:R-:W-:Y:S05]  /*12790*/  WARPSYNC.ALL ;  /* 0x0000000000007948 */ /* 0x000fea0003800000 */
[----:B-1---5:R-:W3:Y:S04]  /*127a0*/  LDL.64 R2, [R1+0x78] ;  /* 0x0000780001027983 */ /* 0x022ee80000100a00 */
[----:B------:R-:W4:Y:S04]  /*127b0*/  LDL.64 R6, [R1+0x78] ;  /* 0x0000780001067983 */ /* 0x000f280000100a00 */
        /* <DEDUP_REMOVED lines=52> */
.L_x_6799:
[----:B------:R-:W-:Y:S05]  /*12b00*/  BSYNC B0 ;  /* 0x0000000000007941 */ /* 0x000fea0003800000 */
.L_x_6798:
        /* <DEDUP_REMOVED lines=8> */
.L_x_6801:
[----:B------:R-:W-:Y:S05]  /*12b90*/  BSYNC B0 ;  /* 0x0000000000007941 */ /* 0x000fea0003800000 */
.L_x_6800:
[----:B------:R-:W-:Y:S04]  /*12ba0*/  BSSY B0, `(.L_x_6802) ;  /* 0x0000004000007945 */ /* 0x000fe80003800000 */
[----:B-1----:R-:W-:Y:S05]  /*12bb0*/  @P0 BRA `(.L_x_6803) ;  /* 0x0000000000080947 */ /* 0x002fea0003800000 */
[----:B------:R-:W1:Y:S02]  /*12bc0*/  SYNCS.PHASECHK.TRANS64.TRYWAIT P0, [R2+URZ], R3 ;  /* 0x00000003020075a7 */ /* 0x000e64000800017f */
[----:B-1----:R-:W-:Y:S05]  /*12bd0*/  @!P0 BRA `(.L_x_6804) ;  /* 0x0000027800208947 */ /* 0x002fea0003800000 */
.L_x_6803:
[----:B------:R-:W-:Y:S05]  /*12be0*/  BSYNC B0 ;  /* 0x0000000000007941 */ /* 0x000fea0003800000 */
.L_x_6802:
        /* <DEDUP_REMOVED lines=433> */
.L_x_6806:
[----:B------:R-:W-:Y:S05]  /*14700*/  BSYNC B0 ;  /* 0x0000000000007941 */ /* 0x000fea0003800000 */
.L_x_6805:
[----:B------:R-:W2:Y:S02]  /*14710*/  LDL.64 R2, [R1+0x20] ;  /* 0x0000200001027983 */ /* 0x000ea40000100a00 */
[----:B--2---:R-:W-:-:S05]  /*14720*/  MOV R3, R2 ;  /* 0x0000000200037202 */ /* 0x004fca0000000f00 */
[----:B-----5:R-:W-:-:S05]  /*14730*/  IMAD R10, R10, 0x8, R3 ;  /* 0x000000080a0a7824 */ /* 0x020fca00078e0203 */
[----:B------:R-:W-:-:S04]  /*14740*/  PRMT R10, R11, 0x654, R10 ;  /* 0x000006540b0a7816 */ /* 0x000fc8000000000a */
[----:B------:R0:W-:Y:S01]  /*14750*/  SYNCS.ARRIVE.TRANS64.RED.A1T0 RZ, [R10+URZ], RZ ;  /* 0x000000ff0aff79a7 */ /* 0x0001e2000810043f */
[----:B------:R-:W2:Y:S04]  /*14760*/  LDL.64 R2, [R1+0x100] ;  /* 0x0001000001027983 */ /* 0x000ea80000100a00 */
[----:B------:R-:W3:Y:S04]  /*14770*/  LDL R57, [R1+0xcc] ;  /* 0x0000cc0001397983 */ /* 0x000ee80000100800 */
[----:B------:R-:W4:Y:S04]  /*14780*/  LDL R21, [R1+0x50] ;  /* 0x0000500001157983 */ /* 0x000f280000100800 */
[----:B------:R-:W4:Y:S04]  /*14790*/  LDL R20, [R1+0xf8] ;  /* 0x0000f80001147983 */ /* 0x000f280000100800 */
[----:B------:R-:W3:Y:S04]  /*147a0*/  LDL.128 R12, [R1+0xe0] ;  /* 0x0000e000010c7983 */ /* 0x000ee80000100c00 */
[----:B------:R-:W4:Y:S04]  /*147b0*/  LDL.128 R4, [R1+0xd0] ;  /* 0x0000d00001047983 */ /* 0x000f280000100c00 */
[----:B--2---:R-:W2:Y:S04]  /*147c0*/  LD.E R11, desc[UR36][R2.64] ;  /* 0x00000024020b7980 */ /* 0x004ea8000c101900 */
[----:B------:R-:W4:Y:S01]  /*147d0*/  LDL.64 R2, [R1+0xf0] ;  /* 0x0000f00001027983 */ /* 0x000f220000100a00 */
[----:B---3--:R-:W-:Y:S01]  /*147e0*/  ISETP.GE.AND P1, PT, R13, 0x1, PT ;  /* 0x000000010d00780c */ /* 0x008fe20003f26270 */
[----:B------:R-:W-:Y:S01]  /*147f0*/  BSSY B0, `(.L_x_6807) ;  /* 0x000007a000007945 */ /* 0x000fe20003800000 */
[-C--:B--2---:R-:W-:Y:S01]  /*14800*/  FMUL.FTZ R80, R32, R11.reuse ;  /* 0x0000000b20507220 */ /* 0x084fe20000410000 */
[----:B------:R-:W-:Y:S01]  /*14810*/  SHF.R.S32.HI R32, RZ, 0x1f, R57 ;  /* 0x0000001fff207819 */ /* 0x000fe20000011439 */
[-C--:B0-----:R-:W-:Y:S01]  /*14820*/  FMUL.FTZ R10, R24, R11.reuse ;  /* 0x0000000b180a7220 */ /* 0x081fe20000410000 */
[----:B------:R-:W-:-:S02]  /*14830*/  FMUL.FTZ R24, R31, R11 ;  /* 0x0000000b1f187220 */ /* 0x000fc40000410000 */
[----:B------:R-:W-:Y:S01]  /*14840*/  LEA.HI R31, R32, R57, RZ, 0x7 ;  /* 0x00000039201f7211 */ /* 0x000fe200078f38ff */
[-C--:B------:R-:W-:Y:S01]  /*14850*/  FMUL.FTZ R90, R25, R11.reuse ;  /* 0x0000000b195a7220 */ /* 0x080fe20000410000 */
[----:B------:R-:W-:Y:S02]  /*14860*/  FMUL.FTZ R25, R34, R11 ;  /* 0x0000000b22197220 */ /* 0x000fe40000410000 */
[----:B------:R-:W-:-:S05]  /*14870*/  LOP3.LUT R34, R31, 0xffffff80, RZ, 0xc0, !PT ;  /* 0xffffff801f227812 */ /* 0x000fca00078ec0ff */
[----:B------:R-:W-:Y:S02]  /*14880*/  IMAD.IADD R34, R57, 0x1, -R34 ;  /* 0x0000000139227824 */ /* 0x000fe400078e0a22 */
[-C--:B------:R-:W-:Y:S01]  /*14890*/  FMUL.FTZ R76, R36, R11.reuse ;  /* 0x0000000b244c7220 */ /* 0x080fe20000410000 */
[----:B------:R-:W-:Y:S02]  /*148a0*/  FMUL.FTZ R78, R33, R11 ;  /* 0x0000000b214e7220 */ /* 0x000fe40000410000 */
[----:B------:R-:W-:Y:S02]  /*148b0*/  SHF.R.S32.HI R31, RZ, 0x1f, R34 ;  /* 0x0000001fff1f7819 */ /* 0x000fe40000011422 */
[----:B------:R-:W-:Y:S01]  /*148c0*/  LEA.HI R36, R32, R57, RZ, 0x2 ;  /* 0x0000003920247211 */ /* 0x000fe200078f10ff */
[-C--:B------:R-:W-:Y:S01]  /*148d0*/  FMUL.FTZ R88, R28, R11.reuse ;  /* 0x0000000b1c587220 */ /* 0x080fe20000410000 */
[----:B------:R-:W-:Y:S01]  /*148e0*/  LEA.HI R33, R31, R34, RZ, 0x2 ;  /* 0x000000221f217211 */ /* 0x000fe200078f10ff */
[-C--:B------:R-:W-:Y:S01]  /*148f0*/  FMUL.FTZ R62, R27, R11.reuse ;  /* 0x0000000b1b3e7220 */ /* 0x080fe20000410000 */
[-C--:B------:R-:W-:Y:S01]  /*14900*/  FMUL.FTZ R28, R38, R11.reuse ;  /* 0x0000000b261c7220 */ /* 0x080fe20000410000 */
[----:B------:R-:W-:Y:S01]  /*14910*/  FMUL.FTZ R27, R35, R11 ;  /* 0x0000000b231b7220 */ /* 0x000fe20000410000 */
[----:B------:R-:W-:-:S02]  /*14920*/  LOP3.LUT R38, R36, 0xfffffffc, RZ, 0xc0, !PT ;  /* 0xfffffffc24267812 */ /* 0x000fc400078ec0ff */
[--C-:B------:R-:W-:Y:S02]  /*14930*/  SHF.R.S32.HI R32, RZ, 0x2, R33.reuse ;  /* 0x00000002ff207819 */ /* 0x100fe40000011421 */
[----:B------:R-:W-:Y:S01]  /*14940*/  SHF.R.S32.HI R35, RZ, 0x1f, R33 ;  /* 0x0000001fff237819 */ /* 0x000fe20000011421 */
[----:B------:R-:W-:-:S03]  /*14950*/  IMAD.IADD R38, R57, 0x1, -R38 ;  /* 0x0000000139267824 */ /* 0x000fc600078e0a26 */
[----:B------:R-:W-:Y:S02]  /*14960*/  LEA.HI R36, R35, R32, RZ, 0x3 ;  /* 0x0000002023247211 */ /* 0x000fe400078f18ff */
[----:B------:R-:W-:Y:S01]  /*14970*/  LEA.HI R35, R31, R34, RZ, 0x5 ;  /* 0x000000221f237211 */ /* 0x000fe200078f28ff */
[-C--:B------:R-:W-:Y:S01]  /*14980*/  FMUL.FTZ R82, R29, R11.reuse ;  /* 0x0000000b1d527220 */ /* 0x080fe20000410000 */
[-C--:B------:R-:W-:Y:S01]  /*14990*/  FMUL.FTZ R74, R37, R11.reuse ;  /* 0x0000000b254a7220 */ /* 0x080fe20000410000 */
[----:B------:R-:W-:Y:S01]  /*149a0*/  FMUL.FTZ R29, R39, R11 ;  /* 0x0000000b271d7220 */ /* 0x000fe20000410000 */
[----:B------:R-:W-:Y:S02]  /*149b0*/  LOP3.LUT R37, R36, 0xfffffff8, RZ, 0xc0, !PT ;  /* 0xfffffff824257812 */ /* 0x000fe400078ec0ff */
[----:B------:R-:W-:Y:S02]  /*149c0*/  LEA.HI R39, R38, R38, RZ, 0x1 ;  /* 0x0000002626277211 */ /* 0x000fe400078f08ff */
[----:B------:R-:W-:Y:S01]  /*149d0*/  SHF.R.S32.HI R36, RZ, 0x5, R35 ;  /* 0x00000005ff247819 */ /* 0x000fe20000011423 */
[----:B------:R-:W-:Y:S01]  /*149e0*/  IMAD.IADD R37, R32, 0x1, -R37 ;  /* 0x0000000120257824 */ /* 0x000fe200078e0a25 */
[----:B------:R-:W-:-:S02]  /*149f0*/  LOP3.LUT R39, R39, 0x1ffffffe, RZ, 0xc0, !PT ;  /* 0x1ffffffe27277812 */ /* 0x000fc400078ec0ff */
[----:B----4-:R-:W-:Y:S01]  /*14a00*/  ISETP.NE.AND P0, PT, R2, 0x1, PT ;  /* 0x000000010200780c */ /* 0x010fe20003f05270 */
[----:B------:R-:W-:Y:S02]  /*14a10*/  IMAD R36, R21, 0x4, R36 ;  /* 0x0000000415247824 */ /* 0x000fe400078e0224 */
[----:B------:R-:W-:Y:S02]  /*14a20*/  IMAD.IADD R39, R38, 0x1, -R39 ;  /* 0x0000000126277824 */ /* 0x000fe400078e0a27 */
[----:B------:R-:W-:-:S04]  /*14a30*/  IMAD.U32 R2, R36, 0x10, R37 ;  /* 0x0000001024027824 */ /* 0x000fc800078e0025 */
[----:B------:R-:W-:-:S04]  /*14a40*/  IMAD R2, R39, 0x8, R2 ;  /* 0x0000000827027824 */ /* 0x000fc800078e0202 */
[----:B------:R-:W-:-:S05]  /*14a50*/  @P0 IMAD.HI.U32 R3, R2, R3, RZ ;  /* 0x0000000302030227 */ /* 0x000fca00078e00ff */
[----:B------:R-:W-:Y:S01]  /*14a60*/  @P0 SHF.R.U32.HI R2, RZ, R20, R3 ;  /* 0x00000014ff020219 */ /* 0x000fe20000011603 */
[----:B------:R-:W-:Y:S01]  /*14a70*/  IMAD.SHL.U32 R20, R0, 0x40, RZ ;  /* 0x0000004000147824 */ /* 0x000fe200078e00ff */
[----:B------:R-:W-:-:S03]  /*14a80*/  LOP3.LUT R3, R33, 0x7ffffffc, RZ, 0xc0, !PT ;  /* 0x7ffffffc21037812 */ /* 0x000fc600078ec0ff */
[----:B------:R-:W0:Y:S01]  /*14a90*/  SHFL.IDX PT, R35, R2, RZ, 0x1c1f ;  /* 0x001c1fff02237589 */ /* 0x000e2200000e0000 */
        /* <DEDUP_REMOVED lines=21> */
[----:B------:R-:W1:Y:S01]  /*14bf0*/  MUFU.TANH R10, R10 ;  /* 0x0000000a000a7308 */ /* 0x000e620000002400 */
[----:B------:R-:W-:-:S03]  /*14c00*/  LOP3.LUT R11, RZ, R6, RZ, 0x33, !PT ;  /* 0x00000006ff0b7212 */ /* 0x000fc600078e33ff */
[----:B------:R-:W-:-:S04]  /*14c10*/  IADD3 R32, -R4, R32, R5 ;  /* 0x0000002004207210 */ /* 0x000fc80007ffe105 */
[----:B------:R-:W2:Y:S01]  /*14c20*/  MUFU.TANH R90, R90 ;  /* 0x0000005a005a7308 */ /* 0x000ea20000002400 */
        /* <DEDUP_REMOVED lines=29> */
[----:B------:R-:W1:Y:S08]  /*14e00*/  MUFU.TANH R41, R41 ;  /* 0x0000002900297308 */ /* 0x000e700000002400 */
[----:B------:R-:W1:Y:S01]  /*14e10*/  MUFU.TANH R40, R40 ;  /* 0x0000002800287308 */ /* 0x000e620000002400 */
[----:B------:R-:W-:-:S02]  /*14e20*/  IMAD.IADD R32, R32, 0x1, R11 ;  /* 0x0000000120207824 */ /* 0x000fc400078e020b */
[----:B------:R-:W-:Y:S02]  /*14e30*/  IMAD.IADD R34, R12, 0x1, -R20 ;  /* 0x000000010c227824 */ /* 0x000fe400078e0a14 */
        /* <DEDUP_REMOVED lines=13> */
.L_x_6810:
[----:B------:R-:W-:-:S13]  /*14f10*/  ISETP.NE.AND P0, PT, R13, 0x1, PT ;  /* 0x000000010d00780c */ /* 0x000fda0003f05270 */
[----:B------:R-:W-:-:S05]  /*14f20*/  @P0 IMAD.HI.U32 R12, R11, R14, RZ ;  /* 0x0000000e0b0c0227 */ /* 0x000fca00078e00ff */
[----:B------:R-:W-:-:S07]  /*14f30*/  @P0 SHF.R.U32.HI R11, RZ, R15, R12 ;  /* 0x0000000fff0b0219 */ /* 0x000fce000001160c */
.L_x_6811:
[----:B------:R-:W-:Y:S05]  /*14f40*/  BSYNC B1 ;  /* 0x0000000000017941 */ /* 0x000fea0003800000 */
.L_x_6809:
[----:B------:R-:W-:-:S04]  /*14f50*/  IMAD R12, R11, R13, -R20 ;  /* 0x0000000d0b0c7224 */ /* 0x000fc800078e0a14 */
[----:B------:R-:W-:-:S05]  /*14f60*/  IMAD R12, R3, -0x2, R12 ;  /* 0xfffffffe030c7824 */ /* 0x000fca00078e020c */
[----:B------:R-:W-:Y:S02]  /*14f70*/  VIMNMX R7, R7, R12, !PT ;  /* 0x0000000c07077248 */ /* 0x000fe40007fe0100 */
[----:B------:R-:W-:-:S07]  /*14f80*/  VIADDMNMX R6, R12, R13, R6, PT ;  /* 0x0000000d0c067246 */ /* 0x000fce0003800106 */
.L_x_6808:
[----:B------:R-:W-:Y:S05]  /*14f90*/  BSYNC B0 ;  /* 0x0000000000007941 */ /* 0x000fea0003800000 */
.L_x_6807:
        /* <DEDUP_REMOVED lines=14> */
[----:B------:R-:W-:Y:S01]  /*15080*/  ISETP.LT.OR P2, PT, R6, 0x11, P2 ;  /* 0x000000110600780c */ /* 0x000fe20001741670 */
[----:B0-----:R-:W-:Y:S01]  /*15090*/  IMAD.IADD R11, R32, 0x1, R2 ;  /* 0x00000001200b7824 */ /* 0x001fe200078e0202 */
        /* <DEDUP_REMOVED lines=55> */
[----:B-1----:R-:W-:Y:S01]  /*15410*/  FSEL R84, R10, -INF , !P6 ;  /* 0xff8000000a547808 */ /* 0x002fe20007000000 */
        /* <DEDUP_REMOVED lines=18> */
.L_x_6815:
[----:B------:R-:W-:-:S13]  /*15540*/  ISETP.NE.AND P6, PT, R13, 0x1, PT ;  /* 0x000000010d00780c */ /* 0x000fda0003fc5270 */
[----:B------:R-:W-:-:S05]  /*15550*/  @P6 IMAD.HI.U32 R14, R5, R14, RZ ;  /* 0x0000000e050e6227 */ /* 0x000fca00078e00ff */
[----:B------:R-:W-:-:S07]  /*15560*/  @P6 SHF.R.U32.HI R5, RZ, R15, R14 ;  /* 0x0000000fff056219 */ /* 0x000fce000001160e */
.L_x_6816:
[----:B------:R-:W-:Y:S05]  /*15570*/  BSYNC B1 ;  /* 0x0000000000017941 */ /* 0x000fea0003800000 */
.L_x_6814:
[----:B------:R-:W-:-:S04]  /*15580*/  IMAD R20, R5, R13, -R20 ;  /* 0x0000000d05147224 */ /* 0x000fc800078e0a14 */
[----:B------:R-:W-:-:S05]  /*15590*/  IMAD R20, R3, -0x2, R20 ;  /* 0xfffffffe03147824 */ /* 0x000fca00078e0214 */
[----:B------:R-:W-:Y:S02]  /*155a0*/  VIADDMNMX R10, R20, R13, R10, PT ;  /* 0x0000000d140a7246 */ /* 0x000fe4000380010a */
[----:B------:R-:W-:-:S07]  /*155b0*/  VIMNMX R11, R11, R20, !PT ;  /* 0x000000140b0b7248 */ /* 0x000fce0007fe0100 */
.L_x_6813:
[----:B------:R-:W-:Y:S05]  /*155c0*/  BSYNC B0 ;  /* 0x0000000000007941 */ /* 0x000fea0003800000 */
.L_x_6812:
[----:B------:R-:W2:Y:S01]  /*155d0*/  LDL.64 R6, [R1+0x1e0] ;  /* 0x0001e00001067983 */ /* 0x000ea20000100a00 */
[C---:B------:R-:W-:Y:S02]  /*155e0*/  ISETP.GT.AND P0, PT, R11.reuse, 0x1, !P0 ;  /* 0x000000010b00780c */ /* 0x040fe40004704270 */
[----:B------:R-:W-:Y:S01]  /*155f0*/  ISETP.GT.AND P1, PT, R11, 0x8, !P1 ;  /* 0x000000080b00780c */ /* 0x000fe20004f24270 */
[----:B------:R-:W3:Y:S01]  /*15600*/  LDL R20, [R1+0x200] ;  /* 0x0002000001147983 */ /* 0x000ee20000100800 */
        /* <DEDUP_REMOVED lines=41> */
[----:B------:R-:W-:Y:S02]  /*158a0*/  ISETP.LT.OR P1, PT, R10, 0x29, P1 ;  /* 0x000000290a00780c */ /* 0x000fe40000f21670 */
        /* <DEDUP_REMOVED lines=47> */
[----:B------:R1:W-:Y:S04]  /*15ba0*/  STL.64 [R1+0x1e0], R2 ;  /* 0x0001e00201007387 */ /* 0x0003e80000100a00 */
[----:B------:R-:W2:Y:S01]  /*15bb0*/  LDL R24, [R1+0x1e4] ;  /* 0x0001e40001187983 */ /* 0x000ea20000100800 */
[----:B0-----:R-:W-:-:S03]  /*15bc0*/  FMNMX.FTZ R10, R2, R5, !PT ;  /* 0x00000005020a7209 */ /* 0x001fc60007810000 */
[----:B-1----:R-:W4:Y:S04]  /*15bd0*/  LDL.64 R2, [R1+0xb8] ;  /* 0x0000b80001027983 */ /* 0x002f280000100a00 */
        /* <DEDUP_REMOVED lines=17> */
[----:B------:R-:W5:Y:S08]  /*15cf0*/  MUFU.EX2 R135, R13 ;  /* 0x0000000d00877308 */ /* 0x000f700000000800 */
[----:B------:R-:W0:Y:S01]  /*15d00*/  MUFU.EX2 R134, R7 ;  /* 0x0000000700867308 */ /* 0x000e220000000800 */
[----:B------:R1:W-:Y:S01]  /*15d10*/  STL [R1+0x1e4], R14 ;  /* 0x0001e40e01007387 */ /* 0x0003e20000100800 */
[----:B-----5:R-:W-:Y:S01]  /*15d20*/  FMUL.FTZ R4, R135, R4 ;  /* 0x0000000487047220 */ /* 0x020fe20000410000 */
[----:B0-----:R-:W-:-:S05]  /*15d30*/  FMUL.FTZ R5, R5, R134 ;  /* 0x0000008605057220 */ /* 0x001fca0000410000 */
[----:B------:R1:W-:Y:S04]  /*15d40*/  STL.64 [R1+0x1f0], R4 ;  /* 0x0001f00401007387 */ /* 0x0003e80000100a00 */
[----:B----4-:R-:W2:Y:S01]  /*15d50*/  LD.E R6, desc[UR36][R2.64+0x4] ;  /* 0x0000042402067980 */ /* 0x010ea2000c101900 */
        /* <DEDUP_REMOVED lines=12> */
.L_x_6818:
[----:B------:R-:W-:Y:S05]  /*15e20*/  BSYNC B0 ;  /* 0x0000000000007941 */ /* 0x000fea0003800000 */
.L_x_6817:
        /* <DEDUP_REMOVED lines=9> */
.L_x_6820:
[----:B------:R-:W-:Y:S05]  /*15ec0*/  BSYNC B0 ;  /* 0x0000000000007941 */ /* 0x000fea0003800000 */
.L_x_6819:
        /* <DEDUP_REMOVED lines=30> */
[C---:B--2---:R-:W-:Y:S01]  /*160b0*/  FMUL.FTZ R57, R38.reuse, R55 ;  /* 0x0000003726397220 */ /* 0x044fe20000410000 */
[----:B------:R-:W-:-:S04]  /*160c0*/  FSETP.NEU.FTZ.AND P0, PT, R38, -INF , PT ;  /* 0xff8000002600780b */ /* 0x000fc80003f1d000 */
[----:B------:R-:W-:-:S05]  /*160d0*/  FSEL R57, R57, RZ, P0 ;  /* 0x000000ff39397208 */ /* 0x000fca0000000000 */
[-C--:B------:R-:W-:Y:S02]  /*160e0*/  FFMA.FTZ R152, R84, R55.reuse, -R57 ;  /* 0x0000003754987223 */ /* 0x080fe40000010839 */
[----:B------:R-:W2:Y:S01]  /*160f0*/  LDL.64 R84, [R1+0x218] ;  /* 0x0002180001547983 */ /* 0x000ea20000100a00 */
[C---:B------:R-:W-:Y:S01]  /*16100*/  FMUL.FTZ R38, R39.reuse, R55 ;  /* 0x0000003727267220 */ /* 0x040fe20000410000 */
[----:B------:R-:W-:-:S04]  /*16110*/  FSETP.NEU.FTZ.AND P0, PT, R39, -INF , PT ;  /* 0xff8000002700780b */ /* 0x000fc80003f1d000 */
[----:B------:R-:W-:-:S05]  /*16120*/  FSEL R38, R38, RZ, P0 ;  /* 0x000000ff26267208 */ /* 0x000fca0000000000 */
        /* <DEDUP_REMOVED lines=32> */
[-CC-:B------:R-:W-:Y:S01]  /*16330*/  FFMA.FTZ R174, R52, R55.reuse, -R57.reuse ;  /* 0x0000003734ae7223 */ /* 0x180fe20000010839 */
[-C--:B------:R-:W-:Y:S01]  /*16340*/  FFMA.FTZ R175, R41, R55.reuse, -R38 ;  /* 0x0000003729af7223 */ /* 0x080fe20000010826 */
[----:B------:R-:W-:Y:S01]  /*16350*/  FFMA.FTZ R190, R50, R55, -R57 ;  /* 0x0000003732be7223 */ /* 0x000fe20000010839 */
[----:B------:R-:W3:Y:S01]  /*16360*/  MUFU.EX2 R155, R155 ;  /* 0x0000009b009b7308 */ /* 0x000ee20000000800 */
[C---:B----4-:R-:W-:Y:S01]  /*16370*/  FMUL.FTZ R35, R135.reuse, R35 ;  /* 0x0000002387237220 */ /* 0x050fe20000410000 */
[C---:B------:R-:W-:Y:S01]  /*16380*/  FMUL.FTZ R34, R135.reuse, R34 ;  /* 0x0000002287227220 */ /* 0x040fe20000410000 */
[C---:B------:R-:W-:Y:S01]  /*16390*/  FMUL.FTZ R37, R134.reuse, R37 ;  /* 0x0000002586257220 */ /* 0x040fe20000410000 */
[----:B------:R-:W-:Y:S01]  /*163a0*/  FMUL.FTZ R36, R134, R36 ;  /* 0x0000002486247220 */ /* 0x000fe20000410000 */
        /* <DEDUP_REMOVED lines=17> */
[C---:B------:R-:W-:Y:S01]  /*164c0*/  FMUL.FTZ R15, R135.reuse, R15 ;  /* 0x0000000f870f7220 */ /* 0x040fe20000410000 */
[----:B------:R-:W-:Y:S01]  /*164d0*/  FMUL.FTZ R14, R135, R14 ;  /* 0x0000000e870e7220 */ /* 0x000fe20000410000 */
[----:B------:R-:W0:Y:S01]  /*164e0*/  MUFU.EX2 R154, R154 ;  /* 0x0000009a009a7308 */ /* 0x000e220000000800 */
[----:B-1----:R-:W-:Y:S01]  /*164f0*/  FADD.FTZ R44, R153, R44 ;  /* 0x0000002c992c7221 */ /* 0x002fe20000010000 */
[----:B------:R-:W-:Y:S01]  /*16500*/  FADD.FTZ R7, R121, R6 ;  /* 0x0000000679077221 */ /* 0x000fe20000010000 */
[C---:B------:R-:W-:Y:S01]  /*16510*/  FMUL.FTZ R13, R135.reuse, R13 ;  /* 0x0000000d870d7220 */ /* 0x040fe20000410000 */
[----:B------:R-:W-:Y:S01]  /*16520*/  FMUL.FTZ R12, R135, R12 ;  /* 0x0000000c870c7220 */ /* 0x000fe20000410000 */
[C---:B------:R-:W-:Y:S01]  /*16530*/  FMUL.FTZ R87, R134.reuse, R87 ;  /* 0x0000005786577220 */ /* 0x040fe20000410000 */
[C---:B------:R-:W-:Y:S01]  /*16540*/  FMUL.FTZ R86, R134.reuse, R86 ;  /* 0x0000005686567220 */ /* 0x040fe20000410000 */
[C---:B------:R-:W-:Y:S01]  /*16550*/  FMUL.FTZ R5, R134.reuse, R5 ;  /* 0x0000000586057220 */ /* 0x040fe20000410000 */
[----:B------:R-:W1:Y:S01]  /*16560*/  MUFU.EX2 R169, R169 ;  /* 0x000000a900a97308 */ /* 0x000e620000000800 */
[----:B------:R-:W-:Y:S01]  /*16570*/  FMUL.FTZ R4, R134, R4 ;  /* 0x0000000486047220 */ /* 0x000fe20000410000 */
[----:B------:R-:W2:Y:S04]  /*16580*/  LDL.64 R82, [R1+0x350] ;  /* 0x0003500001527983 */ /* 0x000ea80000100a00 */
[----:B------:R-:W2:Y:S02]  /*16590*/  LDL.64 R80, [R1+0x360] ;  /* 0x0003600001507983 */ /* 0x000ea40000100a00 */
        /* <DEDUP_REMOVED lines=13> */
[----:B------:R-:W0:Y:S03]  /*16670*/  MUFU.EX2 R171, R171 ;  /* 0x000000ab00ab7308 */ /* 0x000e260000000800 */
[----:B------:R-:W4:Y:S04]  /*16680*/  LDL.64 R58, [R1+0x268] ;  /* 0x00026800013a7983 */ /* 0x000f280000100a00 */
[----:B------:R-:W4:Y:S01]  /*16690*/  LDL.64 R48, [R1+0x2b8] ;  /* 0x0002b80001307983 */ /* 0x000f220000100a00 */
[----:B------:R-:W0:Y:S01]  /*166a0*/  MUFU.EX2 R129, R129 ;  /* 0x0000008100817308 */ /* 0x000e220000000800 */
[----:B-1----:R-:W-:Y:S01]  /*166b0*/  FADD.FTZ R39, R169, R44 ;  /* 0x0000002ca9277221 */ /* 0x002fe20000010000 */
[----:B------:R-:W-:Y:S01]  /*166c0*/  FADD.FTZ R7, R117, R6 ;  /* 0x0000000675077221 */ /* 0x000fe20000010000 */
[----:B------:R-:W4:Y:S04]  /*166d0*/  LDL.64 R72, [R1+0x3b0] ;  /* 0x0003b00001487983 */ /* 0x000f280000100a00 */
[----:B------:R-:W4:Y:S01]  /*166e0*/  LDL.64 R90, [R1+0x3e8] ;  /* 0x0003e800015a7983 */ /* 0x000f220000100a00 */
[----:B------:R-:W1:Y:S03]  /*166f0*/  MUFU.EX2 R128, R128 ;  /* 0x0000008000807308 */ /* 0x000e660000000800 */
[----:B------:R-:W4:Y:S05]  /*16700*/  LDL.64 R88, [R1+0x3f8] ;  /* 0x0003f80001587983 */ /* 0x000f2a0000100a00 */
        /* <DEDUP_REMOVED lines=9> */
[----:B------:R-:W4:Y:S05]  /*167a0*/  LDL.64 R56, [R1+0x3e0] ;  /* 0x0003e00001387983 */ /* 0x000f2a0000100a00 */
[----:B------:R-:W-:Y:S08]  /*167b0*/  MUFU.EX2 R127, R127 ;  /* 0x0000007f007f7308 */ /* 0x000ff00000000800 */
[----:B------:R-:W0:Y:S01]  /*167c0*/  MUFU.EX2 R126, R126 ;  /* 0x0000007e007e7308 */ /* 0x000e220000000800 */
[----:B-1----:R-:W-:Y:S01]  /*167d0*/  FADD.FTZ R6, R128, R39 ;  /* 0x0000002780067221 */ /* 0x002fe20000010000 */
[----:B------:R-:W-:Y:S01]  /*167e0*/  FADD.FTZ R7, R170, R7 ;  /* 0x00000007aa077221 */ /* 0x000fe20000010000 */
[----:B------:R-:W4:Y:S05]  /*167f0*/  LDL.64 R64, [R1+0x3f0] ;  /* 0x0003f00001407983 */ /* 0x000f2a0000100a00 */
[----:B------:R-:W-:Y:S08]  /*16800*/  MUFU.EX2 R125, R125 ;  /* 0x0000007d007d7308 */ /* 0x000ff00000000800 */
        /* <DEDUP_REMOVED lines=15> */
[----:B------:R-:W-:Y:S08]  /*16900*/  MUFU.EX2 R172, R172 ;  /* 0x000000ac00ac7308 */ /* 0x000ff00000000800 */
[----:B------:R-:W1:Y:S01]  /*16910*/  MUFU.EX2 R8, R8 ;  /* 0x0000000800087308 */ /* 0x000e620000000800 */
[----:B------:R-:W-:Y:S01]  /*16920*/  FADD.FTZ R38, R116, R41 ;  /* 0x0000002974267221 */ /* 0x000fe20000010000 */
[----:B------:R-:W-:Y:S01]  /*16930*/  FADD.FTZ R6, R178, R39 ;  /* 0x00000027b2067221 */ /* 0x000fe20000010000 */
[----:B------:R-:W4:Y:S04]  /*16940*/  LDL.64 R50, [R1+0x2a8] ;  /* 0x0002a80001327983 */ /* 0x000f280000100a00 */
[----:B------:R-:W4:Y:S01]  /*16950*/  LDL.64 R44, [R1+0x2d8] ;  /* 0x0002d800012c7983 */ /* 0x000f220000100a00 */
[----:B------:R-:W-:Y:S08]  /*16960*/  MUFU.EX2 R174, R174 ;  /* 0x000000ae00ae7308 */ /* 0x000ff00000000800 */
[----:B------:R-:W1:Y:S01]  /*16970*/  MUFU.EX2 R175, R175 ;  /* 0x000000af00af7308 */ /* 0x000e620000000800 */
[----:B0-----:R-:W-:Y:S01]  /*16980*/  FADD.FTZ R41, R173, R38 ;  /* 0x00000026ad297221 */ /* 0x001fe20000010000 */
[----:B------:R-:W-:Y:S01]  /*16990*/  FADD.FTZ R39, R193, R6 ;  /* 0x00000006c1277221 */ /* 0x000fe20000010000 */
[----:B------:R-:W4:Y:S05]  /*169a0*/  LDL.64 R42, [R1+0x2e8] ;  /* 0x0002e800012a7983 */ /* 0x000f2a0000100a00 */
[----:B------:R-:W0:Y:S08]  /*169b0*/  MUFU.EX2 R190, R190 ;  /* 0x000000be00be7308 */ /* 0x000e300000000800 */
[----:B------:R-:W0:Y:S01]  /*169c0*/  MUFU.EX2 R7, R7 ;  /* 0x0000000700077308 */ /* 0x000e220000000800 */
[----:B-1----:R-:W-:Y:S01]  /*169d0*/  FADD.FTZ R6, R8, R41 ;  /* 0x0000002908067221 */ /* 0x002fe20000010000 */
[----:B------:R-:W-:-:S03]  /*169e0*/  FADD.FTZ R39, R172, R39 ;  /* 0x00000027ac277221 */ /* 0x000fc60000010000 */
[----:B------:R-:W-:Y:S01]  /*169f0*/  FADD.FTZ R6, R175, R6 ;  /* 0x00000006af067221 */ /* 0x000fe20000010000 */
[----:B------:R-:W-:-:S04]  /*16a00*/  FADD.FTZ R41, R174, R39 ;  /* 0x00000027ae297221 */ /* 0x000fc80000010000 */
[----:B0-----:R-:W-:Y:S02]  /*16a10*/  FADD.FTZ R38, R190, R41 ;  /* 0x00000029be267221 */ /* 0x001fe40000010000 */
[----:B------:R-:W4:Y:S01]  /*16a20*/  LDL.64 R40, [R1+0x2f8] ;  /* 0x0002f80001287983 */ /* 0x000f220000100a00 */
[----:B------:R-:W-:-:S05]  /*16a30*/  FADD.FTZ R39, R7, R6 ;  /* 0x0000000607277221 */ /* 0x000fca0000010000 */
[----:B------:R0:W-:Y:S01]  /*16a40*/  STL.64 [R1+0x1f0], R38 ;  /* 0x0001f02601007387 */ /* 0x0001e20000100a00 */
[----:B------:R-:W-:Y:S06]  /*16a50*/  BAR.SYNC.DEFER_BLOCKING 0xf, 0x100 ;  /* 0x03c4000000007b1d */ /* 0x000fec0000010000 */
[----:B0-----:R-:W4:Y:S01]  /*16a60*/  LDL.64 R38, [R1+0x308] ;  /* 0x0003080001267983 */ /* 0x001f220000100a00 */
[C---:B--2---:R-:W-:Y:S01]  /*16a70*/  FMUL.FTZ R85, R134.reuse, R85 ;  /* 0x0000005586557220 */ /* 0x044fe20000410000 */
[C---:B------:R-:W-:Y:S02]  /*16a80*/  FMUL.FTZ R84, R134.reuse, R84 ;  /* 0x0000005486547220 */ /* 0x040fe40000410000 */
[----:B------:R-:W2:Y:S04]  /*16a90*/  LD.E.64 R96, desc[UR36][R2.64+0x8] ;  /* 0x0000082402607980 */ /* 0x000ea8000c101b00 */
[----:B------:R-:W2:Y:S04]  /*16aa0*/  LD.E.64 R2, desc[UR36][R2.64] ;  /* 0x0000002402027980 */ /* 0x000ea8000c101b00 */
[----:B------:R-:W-:Y:S04]  /*16ab0*/  STL.64 [R1+0x400], R34 ;  /* 0x0004002201007387 */ /* 0x000fe80000100a00 */
[----:B------:R0:W-:Y:S04]  /*16ac0*/  STL.64 [R1+0x408], R36 ;  /* 0x0004082401007387 */ /* 0x0001e80000100a00 */
[----:B------:R-:W-:Y:S04]  /*16ad0*/  STL.64 [R1+0x210], R32 ;  /* 0x0002102001007387 */ /* 0x000fe80000100a00 */
        /* <DEDUP_REMOVED lines=123> */
[----:B--2---:R-:W-:-:S03]  /*17290*/  MOV R6, R96 ;  /* 0x0000006000067202 */ /* 0x004fc60000000f00 */
        /* <DEDUP_REMOVED lines=275> */
[----:B----4-:R-:W-:Y:S04]  /*183d0*/  STL [R1+0x358], R86 ;  /* 0x0003585601007387 */ /* 0x010fe80000100800 */
        /* <DEDUP_REMOVED lines=513> */
.L_x_6822:
[----:B------:R-:W-:Y:S05]  /*1a3f0*/  BSYNC B0 ;  /* 0x0000000000007941 */ /* 0x000fea0003800000 */
.L_x_6821:
        /* <DEDUP_REMOVED lines=9> */
[----:B------:R-:W2:Y:S02]  /*1a490*/  LDL R6, [R1+0x50] ;  /* 0x0000500001067983 */ /* 0x000ea40000100800 */
[----:B--2---:R-:W-:-:S07]  /*1a4a0*/  IMAD.SHL.U32 R6, R6, 0x40, RZ ;  /* 0x0000004006067824 */ /* 0x004fce00078e00ff */
.L_x_6790:
[----:B------:R-:W1:Y:S01]  /*1a4b0*/  LDC R2, c[0x0][0x448] ;  /* 0x00011200ff027b82 */ /* 0x000e620000000800 */
[----:B------:R-:W-:Y:S01]  /*1a4c0*/  VIADD R3, R6, 0x3f ;  /* 0x0000003f06037836 */ /* 0x000fe20000000000 */
[----:B------:R-:W-:-:S06]  /*1a4d0*/  ULDC UR4, c[0x0][0xad4] ;  /* 0x0002b50000047ab9 */ /* 0x000fcc0000000800 */
[----:B------:R-:W2:Y:S01]  /*1a4e0*/  LDC R8, c[0x0][0xadc] ;  /* 0x0002b700ff087b82 */ /* 0x000ea20000000800 */
[----:B-1----:R-:W-:-:S13]  /*1a4f0*/  ISETP.NE.AND P0, PT, R2, 0x1, PT ;  /* 0x000000010200780c */ /* 0x002fda0003f05270 */
[----:B------:R-:W1:Y:S08]  /*1a500*/  @P0 LDC R2, c[0x0][0x44c] ;  /* 0x00011300ff020b82 */ /* 0x000e700000000800 */
[----:B------:R-:W3:Y:S01]  /*1a510*/  @P0 LDC R5, c[0x0][0x450] ;  /* 0x00011400ff050b82 */ /* 0x000ee20000000800 */
[----:B-1----:R-:W-:-:S05]  /*1a520*/  @P0 IMAD.HI.U32 R2, R3, R2, RZ ;  /* 0x0000000203020227 */ /* 0x002fca00078e00ff */
[----:B---3--:R-:W-:Y:S02]  /*1a530*/  @P0 SHF.R.U32.HI R3, RZ, R5, R2 ;  /* 0x00000005ff030219 */ /* 0x008fe40000011602 */
[----:B--2---:R-:W-:-:S03]  /*1a540*/  ISETP.GE.AND P0, PT, R8, 0x1, PT ;  /* 0x000000010800780c */ /* 0x004fc60003f06270 */
[----:B------:R-:W-:-:S04]  /*1a550*/  IMAD.IADD R3, R212, 0x1, R3 ;  /* 0x00000001d4037824 */ /* 0x000fc800078e0203 */
[----:B0-----:R-:W-:-:S06]  /*1a560*/  VIADD R4, R3, -UR4 ;  /* 0x8000000403047c36 */ /* 0x001fcc0008000000 */
[----:B------:R-:W-:Y:S05]  /*1a570*/  @!P0 BRA `(.L_x_6824) ;  /* 0x0000000000488947 */ /* 0x000fea0003800000 */
        /* <DEDUP_REMOVED lines=11> */
.L_x_6826:
[----:B------:R-:W-:-:S13]  /*1a630*/  ISETP.NE.AND P0, PT, R8, 0x1, PT ;  /* 0x000000010800780c */ /* 0x000fda0003f05270 */
[----:B------:R-:W0:Y:S02]  /*1a640*/  @P0 LDC.64 R2, c[0x0][0xae0] ;  /* 0x0002b800ff020b82 */ /* 0x000e240000000a00 */
[----:B0-----:R-:W-:-:S05]  /*1a650*/  @P0 IMAD.HI.U32 R2, R5, R2, RZ ;  /* 0x0000000205020227 */ /* 0x001fca00078e00ff */
[----:B------:R-:W-:-:S07]  /*1a660*/  @P0 SHF.R.U32.HI R5, RZ, R3, R2 ;  /* 0x00000003ff050219 */ /* 0x000fce0000011602 */
.L_x_6827:
[----:B------:R-:W-:Y:S05]  /*1a670*/  BSYNC B0 ;  /* 0x0000000000007941 */ /* 0x000fea0003800000 */
.L_x_6825:
[----:B------:R-:W-:-:S05]  /*1a680*/  IMAD R5, R5, R8, RZ ;  /* 0x0000000805057224 */ /* 0x000fca00078e02ff */
[----:B------:R-:W-:-:S07]  /*1a690*/  VIMNMX R4, R4, R5, !PT ;  /* 0x0000000504047248 */ /* 0x000fce0007fe0100 */
.L_x_6824:
[----:B------:R-:W-:-:S05]  /*1a6a0*/  VIADD R4, R4, 0x3f ;  /* 0x0000003f04047836 */ /* 0x000fca0000000000 */
[----:B------:R-:W-:-:S04]  /*1a6b0*/  SHF.R.S32.HI R3, RZ, 0x1f, R4 ;  /* 0x0000001fff037819 */ /* 0x000fc80000011404 */
[----:B------:R-:W-:-:S04]  /*1a6c0*/  LEA.HI R3, R3, R4, RZ, 0x6 ;  /* 0x0000000403037211 */ /* 0x000fc800078f30ff */
[----:B------:R-:W-:-:S04]  /*1a6d0*/  SHF.R.S32.HI R3, RZ, 0x6, R3 ;  /* 0x00000006ff037819 */ /* 0x000fc80000011403 */
[----:B------:R-:W-:-:S04]  /*1a6e0*/  VIMNMX R9, R180, R3, !PT ;  /* 0x00000003b4097248 */ /* 0x000fc80007fe0100 */
[----:B------:R-:W-:-:S13]  /*1a6f0*/  ISETP.GE.AND P0, PT, R0, R9, PT ;  /* 0x000000090000720c */ /* 0x000fda0003f06270 */
[----:B------:R-:W-:Y:S05]  /*1a700*/  @!P0 BRA `(.L_x_6828) ;  /* 0x0000007000448947 */ /* 0x000fea0003800000 */
.L_x_6851:
        /* <DEDUP_REMOVED lines=20> */
.L_x_6830:
[----:B------:R-:W-:Y:S05]  /*1a850*/  BSYNC B0 ;  /* 0x0000000000007941 */ /* 0x000fea0003800000 */
.L_x_6829:
        /* <DEDUP_REMOVED lines=9> */
.L_x_6832:
[----:B------:R-:W-:Y:S05]  /*1a8f0*/  BSYNC B0 ;  /* 0x0000000000007941 */ /* 0x000fea0003800000 */
.L_x_6831:
[----:B------:R-:W-:Y:S04]  /*1a900*/  BSSY B0, `(.L_x_6833) ;  /* 0x0000006000007945 */ /* 0x000fe80003800000 */
[----:B-1----:R-:W-:Y:S05]  /*1a910*/  @P0 BRA `(.L_x_6834) ;  /* 0x0000000000100947 */ /* 0x002fea0003800000 */
[----:B-----5:R-:W-:Y:S01]  /*1a920*/  IMAD R2, R2, 0x8, R5 ;  /* 0x0000000802027824 */ /* 0x020fe200078e0205 */
[----:B------:R-:W-:-:S04]  /*1a930*/  SHF.L.U32 R3, R3, 0x1f, RZ ;  /* 0x0000001f03037819 */ /* 0x000fc800000006ff */
[----:B------:R-:W1:Y:S02]  /*1a940*/  SYNCS.PHASECHK.TRANS64.TRYWAIT P0, [R2+URZ], R3 ;  /* 0x00000003020075a7 */ /* 0x000e64000800017f */
[----:B-1----:R-:W-:Y:S05]  /*1a950*/  @!P0 BRA `(.L_x_6835) ;  /* 0x000001f800d48947 */ /* 0x002fea0003800000 */
.L_x_6834:
[----:B------:R-:W-:Y:S05]  /*1a960*/  BSYNC B0 ;  /* 0x0000000000007941 */ /* 0x000fea0003800000 */
.L_x_6833:
        /* <DEDUP_REMOVED lines=57> */
.L_x_6837:
[----:B------:R-:W-:Y:S05]  /*1ad00*/  BSYNC B0 ;  /* 0x0000000000007941 */ /* 0x000fea0003800000 */
.L_x_6836:
        /* <DEDUP_REMOVED lines=8> */
.L_x_6839:
[----:B------:R-:W-:Y:S05]  /*1ad90*/  BSYNC B0 ;  /* 0x0000000000007941 */ /* 0x000fea0003800000 */
.L_x_6838:
[----:B------:R-:W-:Y:S04]  /*1ada0*/  BSSY B0, `(.L_x_6840) ;  /* 0x0000004000007945 */ /* 0x000fe80003800000 */
[----:B-1----:R-:W-:Y:S05]  /*1adb0*/  @P0 BRA `(.L_x_6841) ;  /* 0x0000000000080947 */ /* 0x002fea0003800000 */
[----:B------:R-:W1:Y:S02]  /*1adc0*/  SYNCS.PHASECHK.TRANS64.TRYWAIT P0, [R2+URZ], R3 ;  /* 0x00000003020075a7 */ /* 0x000e64000800017f */
[----:B-1----:R-:W-:Y:S05]  /*1add0*/  @!P0 BRA `(.L_x_6842) ;  /* 0x000001f400c88947 */ /* 0x002fea0003800000 */
.L_x_6841:
[----:B------:R-:W-:Y:S05]  /*1ade0*/  BSYNC B0 ;  /* 0x0000000000007941 */ /* 0x000fea0003800000 */
.L_x_6840:
        /* <DEDUP_REMOVED lines=433> */
.L_x_6844:
[----:B------:R-:W-:Y:S05]  /*1c900*/  BSYNC B0 ;  /* 0x0000000000007941 */ /* 0x000fea0003800000 */
.L_x_6843:
        /* <DEDUP_REMOVED lines=23> */
[----:B------:R-:W1:Y:S01]  /*1ca80*/  MUFU.TANH R57, R57 ;  /* 0x0000003900397308 */ /* 0x000e620000002400 */
[-C--:B------:R-:W-:Y:S01]  /*1ca90*/  FMUL.FTZ R63, R38, R4.reuse ;  /* 0x00000004263f7220 */ /* 0x080fe20000410000 */
[-C--:B------:R-:W-:Y:S01]  /*1caa0*/  FMUL.FTZ R72, R37, R4.reuse ;  /* 0x0000000425487220 */ /* 0x080fe20000410000 */
[-C--:B------:R-:W-:Y:S01]  /*1cab0*/  FMUL.FTZ R62, R39, R4.reuse ;  /* 0x00000004273e7220 */ /* 0x080fe20000410000 */
[-C--:B------:R-:W-:Y:S01]  /*1cac0*/  FMUL.FTZ R75, R40, R4.reuse ;  /* 0x00000004284b7220 */ /* 0x080fe20000410000 */
[-C--:B------:R-:W-:Y:S01]  /*1cad0*/  FMUL.FTZ R64, R42, R4.reuse ;  /* 0x000000042a407220 */ /* 0x080fe20000410000 */
[-C--:B------:R-:W-:Y:S01]  /*1cae0*/  FMUL.FTZ R74, R41, R4.reuse ;  /* 0x00000004294a7220 */ /* 0x080fe20000410000 */
[----:B------:R-:W-:Y:S01]  /*1caf0*/  FMUL.FTZ R65, R43, R4 ;  /* 0x000000042b417220 */ /* 0x000fe20000410000 */
[----:B------:R-:W2:Y:S01]  /*1cb00*/  MUFU.TANH R66, R66 ;  /* 0x0000004200427308 */ /* 0x000ea20000002400 */
[----:B----4-:R-:W-:Y:S01]  /*1cb10*/  FMNMX.FTZ R5, R68, R2, !PT ;  /* 0x0000000244057209 */ /* 0x010fe20007810000 */
[-C--:B------:R-:W-:Y:S01]  /*1cb20*/  FMUL.FTZ R76, R45, R4.reuse ;  /* 0x000000042d4c7220 */ /* 0x080fe20000410000 */
        /* <DEDUP_REMOVED lines=12> */
[----:B------:R-:W-:Y:S01]  /*1cbf0*/  FMUL.FTZ R40, R55, R4 ;  /* 0x0000000437287220 */ /* 0x000fe20000410000 */
        /* <DEDUP_REMOVED lines=55> */
[----:B--2---:R-:W-:Y:S02]  /*1cf70*/  FMNMX.FTZ R5, R42, R5, !PT ;  /* 0x000000052a057209 */ /* 0x004fe40007810000 */
[----:B0-----:R-:W-:Y:S02]  /*1cf80*/  FMNMX.FTZ R4, R50, R7, !PT ;  /* 0x0000000732047209 */ /* 0x001fe40007810000 */
[----:B-1----:R-:W-:-:S03]  /*1cf90*/  FMNMX.FTZ R5, R40, R5, !PT ;  /* 0x0000000528057209 */ /* 0x002fc60007810000 */
[----:B------:R-:W0:Y:S04]  /*1cfa0*/  SHFL.BFLY PT, R7, R4, 0x2, 0x1f ;  /* 0x0c401f0004077f89 */ /* 0x000e2800000e0000 */
[----:B------:R1:W-:Y:S04]  /*1cfb0*/  STL.64 [R1+0x1e0], R4 ;  /* 0x0001e00401007387 */ /* 0x0003e80000100a00 */
[----:B------:R-:W2:Y:S01]  /*1cfc0*/  LDL R20, [R1+0x1e4] ;  /* 0x0001e40001147983 */ /* 0x000ea20000100800 */
[----:B0-----:R-:W-:-:S03]  /*1cfd0*/  FMNMX.FTZ R10, R4, R7, !PT ;  /* 0x00000007040a7209 */ /* 0x001fc60007810000 */
[----:B-1----:R-:W4:Y:S04]  /*1cfe0*/  LDL.64 R4, [R1+0xb8] ;  /* 0x0000b80001047983 */ /* 0x002f280000100a00 */
        /* <DEDUP_REMOVED lines=32> */
.L_x_6846:
[----:B------:R-:W-:Y:S05]  /*1d1f0*/  BSYNC B0 ;  /* 0x0000000000007941 */ /* 0x000fea0003800000 */
.L_x_6845:
        /* <DEDUP_REMOVED lines=9> */
.L_x_6848:
[----:B------:R-:W-:Y:S05]  /*1d290*/  BSYNC B0 ;  /* 0x0000000000007941 */ /* 0x000fea0003800000 */
.L_x_6847:
        /* <DEDUP_REMOVED lines=38> */
[-C--:B--2---:R-:W-:Y:S01]  /*1d500*/  FMUL.FTZ R39, R39, R46.reuse ;  /* 0x0000002e27277220 */ /* 0x084fe20000410000 */
[----:B------:R-:W-:-:S03]  /*1d510*/  FMUL.FTZ R51, R38, R46 ;  /* 0x0000002e26337220 */ /* 0x000fc60000410000 */
[-C--:B------:R-:W-:Y:S01]  /*1d520*/  FFMA.FTZ R132, R57, R46.reuse, -R39 ;  /* 0x0000002e39847223 */ /* 0x080fe20000010827 */
[-C--:B------:R-:W-:Y:S01]  /*1d530*/  FFMA.FTZ R121, R68, R46.reuse, -R51 ;  /* 0x0000002e44797223 */ /* 0x080fe20000010833 */
[-C--:B------:R-:W-:Y:S01]  /*1d540*/  FFMA.FTZ R153, R8, R46.reuse, -R39 ;  /* 0x0000002e08997223 */ /* 0x080fe20000010827 */
[-C--:B------:R-:W-:Y:S01]  /*1d550*/  FFMA.FTZ R152, R66, R46.reuse, -R51 ;  /* 0x0000002e42987223 */ /* 0x080fe20000010833 */
[-C--:B------:R-:W-:Y:S01]  /*1d560*/  FFMA.FTZ R155, R59, R46.reuse, -R39 ;  /* 0x0000002e3b9b7223 */ /* 0x080fe20000010827 */
[-C--:B------:R-:W-:Y:S01]  /*1d570*/  FFMA.FTZ R120, R67, R46.reuse, -R51 ;  /* 0x0000002e43787223 */ /* 0x080fe20000010833 */
[----:B------:R-:W0:Y:S01]  /*1d580*/  MUFU.EX2 R132, R132 ;  /* 0x0000008400847308 */ /* 0x000e220000000800 */
[-C--:B------:R-:W-:Y:S01]  /*1d590*/  FFMA.FTZ R131, R58, R46.reuse, -R39 ;  /* 0x0000002e3a837223 */ /* 0x080fe20000010827 */
        /* <DEDUP_REMOVED lines=11> */
[-CC-:B------:R-:W-:Y:S01]  /*1d650*/  FFMA.FTZ R176, R75, R46.reuse, -R51.reuse ;  /* 0x0000002e4bb07223 */ /* 0x180fe20000010833 */
[-C--:B------:R-:W-:Y:S01]  /*1d660*/  FFMA.FTZ R127, R74, R46.reuse, -R51 ;  /* 0x0000002e4a7f7223 */ /* 0x080fe20000010833 */
[-CC-:B------:R-:W-:Y:S01]  /*1d670*/  FFMA.FTZ R126, R65, R46.reuse, -R39.reuse ;  /* 0x0000002e417e7223 */ /* 0x180fe20000010827 */
[----:B------:R-:W2:Y:S01]  /*1d680*/  MUFU.EX2 R153, R153 ;  /* 0x0000009900997308 */ /* 0x000ea20000000800 */
[-C--:B------:R-:W-:Y:S01]  /*1d690*/  FFMA.FTZ R116, R43, R46.reuse, -R39 ;  /* 0x0000002e2b747223 */ /* 0x080fe20000010827 */
[-C--:B------:R-:W-:Y:S01]  /*1d6a0*/  FFMA.FTZ R125, R77, R46.reuse, -R51 ;  /* 0x0000002e4d7d7223 */ /* 0x080fe20000010833 */
[-C--:B------:R-:W-:Y:S01]  /*1d6b0*/  FFMA.FTZ R179, R45, R46.reuse, -R39 ;  /* 0x0000002e2db37223 */ /* 0x080fe20000010827 */
[-CC-:B------:R-:W-:Y:S01]  /*1d6c0*/  FFMA.FTZ R178, R76, R46.reuse, -R51.reuse ;  /* 0x0000002e4cb27223 */ /* 0x180fe20000010833 */
[-C--:B------:R-:W-:Y:S01]  /*1d6d0*/  FFMA.FTZ R193, R48, R46.reuse, -R51 ;  /* 0x0000002e30c17223 */ /* 0x080fe20000010833 */
[-C--:B------:R-:W-:Y:S01]  /*1d6e0*/  FFMA.FTZ R173, R44, R46.reuse, -R39 ;  /* 0x0000002e2cad7223 */ /* 0x080fe20000010827 */
[-CC-:B------:R-:W-:Y:S01]  /*1d6f0*/  FFMA.FTZ R172, R47, R46.reuse, -R51.reuse ;  /* 0x0000002e2fac7223 */ /* 0x180fe20000010833 */
[----:B------:R-:W2:Y:S01]  /*1d700*/  MUFU.EX2 R152, R152 ;  /* 0x0000009800987308 */ /* 0x000ea20000000800 */
[-C--:B------:R-:W-:Y:S01]  /*1d710*/  FFMA.FTZ R174, R49, R46.reuse, -R51 ;  /* 0x0000002e31ae7223 */ /* 0x080fe20000010833 */
[-C--:B------:R-:W-:Y:S01]  /*1d720*/  FFMA.FTZ R175, R42, R46.reuse, -R39 ;  /* 0x0000002e2aaf7223 */ /* 0x080fe20000010827 */
        /* <DEDUP_REMOVED lines=29> */
[----:B------:R-:W1:Y:S01]  /*1d900*/  MUFU.EX2 R154, R154 ;  /* 0x0000009a009a7308 */ /* 0x000e620000000800 */
[----:B--2---:R-:W-:Y:S01]  /*1d910*/  FADD.FTZ R8, R153, R8 ;  /* 0x0000000899087221 */ /* 0x004fe20000010000 */
[----:B------:R-:W-:Y:S01]  /*1d920*/  FADD.FTZ R7, R152, R7 ;  /* 0x0000000798077221 */ /* 0x000fe20000010000 */
[C---:B------:R-:W-:Y:S01]  /*1d930*/  FMUL.FTZ R86, R122.reuse, R86 ;  /* 0x000000567a567220 */ /* 0x040fe20000410000 */
[C---:B------:R-:W-:Y:S01]  /*1d940*/  FMUL.FTZ R91, R122.reuse, R91 ;  /* 0x0000005b7a5b7220 */ /* 0x040fe20000410000 */
[C---:B------:R-:W-:Y:S01]  /*1d950*/  FMUL.FTZ R90, R122.reuse, R90 ;  /* 0x0000005a7a5a7220 */ /* 0x040fe20000410000 */
[C---:B------:R-:W-:Y:S01]  /*1d960*/  FMUL.FTZ R5, R122.reuse, R5 ;  /* 0x000000057a057220 */ /* 0x040fe20000410000 */
[----:B------:R-:W-:Y:S01]  /*1d970*/  FMUL.FTZ R4, R122, R4 ;  /* 0x000000047a047220 */ /* 0x000fe20000410000 */
[----:B------:R-:W2:Y:S01]  /*1d980*/  MUFU.EX2 R169, R169 ;  /* 0x000000a900a97308 */ /* 0x000ea20000000800 */
[----:B------:R-:W2:Y:S04]  /*1d990*/  LDL.64 R66, [R1+0x390] ;  /* 0x0003900001427983 */ /* 0x000ea80000100a00 */
[----:B------:R-:W2:Y:S03]  /*1d9a0*/  LDL.64 R68, [R1+0x3d0] ;  /* 0x0003d00001447983 */ /* 0x000ea60000100a00 */
[----:B------:R-:W2:Y:S01]  /*1d9b0*/  MUFU.EX2 R117, R117 ;  /* 0x0000007500757308 */ /* 0x000ea20000000800 */
[----:B---3--:R-:W-:Y:S01]  /*1d9c0*/  FADD.FTZ R8, R155, R8 ;  /* 0x000000089b087221 */ /* 0x008fe20000010000 */
[----:B----4-:R-:W-:Y:S01]  /*1d9d0*/  FADD.FTZ R7, R120, R7 ;  /* 0x0000000778077221 */ /* 0x010fe20000010000 */
[----:B------:R-:W3:Y:S04]  /*1d9e0*/  LDL.64 R76, [R1+0x380] ;  /* 0x00038000014c7983 */ /* 0x000ee80000100a00 */
[----:B------:R-:W4:Y:S01]  /*1d9f0*/  LDL.64 R70, [R1+0x3c0] ;  /* 0x0003c00001467983 */ /* 0x000f220000100a00 */
[----:B------:R-:W2:Y:S03]  /*1da00*/  MUFU.EX2 R130, R130 ;  /* 0x0000008200827308 */ /* 0x000ea60000000800 */
[----:B------:R-:W4:Y:S04]  /*1da10*/  LDL.64 R56, [R1+0x3e0] ;  /* 0x0003e00001387983 */ /* 0x000f280000100a00 */
[----:B------:R-:W4:Y:S01]  /*1da20*/  LDL.64 R60, [R1+0x258] ;  /* 0x00025800013c7983 */ /* 0x000f220000100a00 */
[----:B------:R-:W2:Y:S01]  /*1da30*/  MUFU.EX2 R168, R168 ;  /* 0x000000a800a87308 */ /* 0x000ea20000000800 */
[----:B0-----:R-:W-:Y:S01]  /*1da40*/  FADD.FTZ R8, R131, R8 ;  /* 0x0000000883087221 */ /* 0x001fe20000010000 */
[----:B-1----:R-:W-:Y:S01]  /*1da50*/  FADD.FTZ R6, R154, R7 ;  /* 0x000000079a067221 */ /* 0x002fe20000010000 */
[----:B------:R-:W4:Y:S04]  /*1da60*/  LDL.64 R74, [R1+0x3a0] ;  /* 0x0003a000014a7983 */ /* 0x000f280000100a00 */
[----:B------:R-:W4:Y:S01]  /*1da70*/  LDL.64 R72, [R1+0x3b0] ;  /* 0x0003b00001487983 */ /* 0x000f220000100a00 */
[----:B------:R-:W0:Y:S03]  /*1da80*/  MUFU.EX2 R171, R171 ;  /* 0x000000ab00ab7308 */ /* 0x000e260000000800 */
[----:B------:R-:W4:Y:S04]  /*1da90*/  LDL.64 R58, [R1+0x268] ;  /* 0x00026800013a7983 */ /* 0x000f280000100a00 */
[----:B------:R-:W4:Y:S01]  /*1daa0*/  LDL.64 R62, [R1+0x248] ;  /* 0x00024800013e7983 */ /* 0x000f220000100a00 */
[----:B------:R-:W1:Y:S01]  /*1dab0*/  MUFU.EX2 R129, R129 ;  /* 0x0000008100817308 */ /* 0x000e620000000800 */
[----:B--2---:R-:W-:Y:S01]  /*1dac0*/  FADD.FTZ R43, R169, R8 ;  /* 0x00000008a92b7221 */ /* 0x004fe20000010000 */
[----:B------:R-:W-:Y:S01]  /*1dad0*/  FADD.FTZ R7, R117, R6 ;  /* 0x0000000675077221 */ /* 0x000fe20000010000 */
[----:B------:R-:W2:Y:S05]  /*1dae0*/  LDL.64 R64, [R1+0x3f0] ;  /* 0x0003f00001407983 */ /* 0x000eaa0000100a00 */
[----:B------:R-:W1:Y:S08]  /*1daf0*/  MUFU.EX2 R128, R128 ;  /* 0x0000008000807308 */ /* 0x000e700000000800 */
[----:B------:R-:W1:Y:S01]  /*1db00*/  MUFU.EX2 R170, R170 ;  /* 0x000000aa00aa7308 */ /* 0x000e620000000800 */
[----:B------:R-:W-:Y:S01]  /*1db10*/  FADD.FTZ R38, R130, R43 ;  /* 0x0000002b82267221 */ /* 0x000fe20000010000 */
[----:B------:R-:W-:-:S06]  /*1db20*/  FADD.FTZ R6, R168, R7 ;  /* 0x00000007a8067221 */ /* 0x000fcc0000010000 */
[----:B------:R-:W1:Y:S01]  /*1db30*/  MUFU.EX2 R177, R177 ;  /* 0x000000b100b17308 */ /* 0x000e620000000800 */
[----:B------:R-:W-:-:S07]  /*1db40*/  FFMA.FTZ R8, R41, R46, -R39 ;  /* 0x0000002e29087223 */ /* 0x000fce0000010827 */
[----:B------:R-:W1:Y:S01]  /*1db50*/  MUFU.EX2 R176, R176 ;  /* 0x000000b000b07308 */ /* 0x000e620000000800 */
[----:B0-----:R-:W-:Y:S01]  /*1db60*/  FADD.FTZ R41, R171, R38 ;  /* 0x00000026ab297221 */ /* 0x001fe20000010000 */
[----:B-1----:R-:W-:Y:S01]  /*1db70*/  FADD.FTZ R7, R129, R6 ;  /* 0x0000000681077221 */ /* 0x002fe20000010000 */
[----:B------:R-:W2:Y:S05]  /*1db80*/  LDL.64 R50, [R1+0x2a8] ;  /* 0x0002a80001327983 */ /* 0x000eaa0000100a00 */
[----:B------:R-:W-:Y:S08]  /*1db90*/  MUFU.EX2 R127, R127 ;  /* 0x0000007f007f7308 */ /* 0x000ff00000000800 */
[----:B------:R-:W0:Y:S01]  /*1dba0*/  MUFU.EX2 R126, R126 ;  /* 0x0000007e007e7308 */ /* 0x000e220000000800 */
[----:B------:R-:W-:Y:S01]  /*1dbb0*/  FADD.FTZ R6, R128, R41 ;  /* 0x0000002980067221 */ /* 0x000fe20000010000 */
[----:B------:R-:W-:Y:S01]  /*1dbc0*/  FADD.FTZ R7, R170, R7 ;  /* 0x00000007aa077221 */ /* 0x000fe20000010000 */
[----:B------:R-:W2:Y:S05]  /*1dbd0*/  LDL.64 R48, [R1+0x2b8] ;  /* 0x0002b80001307983 */ /* 0x000eaa0000100a00 */
[----:B------:R-:W-:Y:S08]  /*1dbe0*/  MUFU.EX2 R125, R125 ;  /* 0x0000007d007d7308 */ /* 0x000ff00000000800 */
[----:B------:R-:W1:Y:S01]  /*1dbf0*/  MUFU.EX2 R179, R179 ;  /* 0x000000b300b37308 */ /* 0x000e620000000800 */
[----:B------:R-:W-:Y:S01]  /*1dc00*/  FADD.FTZ R41, R177, R6 ;  /* 0x00000006b1297221 */ /* 0x000fe20000010000 */
[----:B------:R-:W-:Y:S01]  /*1dc10*/  FADD.FTZ R6, R176, R7 ;  /* 0x00000007b0067221 */ /* 0x000fe20000010000 */
[----:B------:R-:W2:Y:S05]  /*1dc20*/  LDL.64 R44, [R1+0x2d8] ;  /* 0x0002d800012c7983 */ /* 0x000eaa0000100a00 */
        /* <DEDUP_REMOVED lines=11> */
[----:B------:R-:W-:Y:S08]  /*1dce0*/  MUFU.EX2 R172, R172 ;  /* 0x000000ac00ac7308 */ /* 0x000ff00000000800 */
[----:B------:R-:W1:Y:S01]  /*1dcf0*/  MUFU.EX2 R8, R8 ;  /* 0x0000000800087308 */ /* 0x000e620000000800 */
[----:B------:R-:W-:Y:S01]  /*1dd00*/  FADD.FTZ R38, R116, R41 ;  /* 0x0000002974267221 */ /* 0x000fe20000010000 */
[----:B------:R-:W-:-:S06]  /*1dd10*/  FADD.FTZ R6, R178, R39 ;  /* 0x00000027b2067221 */ /* 0x000fcc0000010000 */
        /* <DEDUP_REMOVED lines=9> */
[----:B------:R-:W-:-:S04]  /*1ddb0*/  FADD.FTZ R41, R174, R39 ;  /* 0x00000027ae297221 */ /* 0x000fc80000010000 */
[----:B0-----:R-:W-:Y:S02]  /*1ddc0*/  FADD.FTZ R38, R190, R41 ;  /* 0x00000029be267221 */ /* 0x001fe40000010000 */
[----:B------:R-:W2:Y:S01]  /*1ddd0*/  LDL.64 R40, [R1+0x2f8] ;  /* 0x0002f80001287983 */ /* 0x000ea20000100a00 */
[----:B------:R-:W-:-:S05]  /*1dde0*/  FADD.FTZ R39, R7, R6 ;  /* 0x0000000607277221 */ /* 0x000fca0000010000 */
[----:B------:R0:W-:Y:S01]  /*1ddf0*/  STL.64 [R1+0x1f0], R38 ;  /* 0x0001f02601007387 */ /* 0x0001e20000100a00 */
[----:B------:R-:W-:Y:S06]  /*1de00*/  BAR.SYNC.DEFER_BLOCKING 0xf, 0x100 ;  /* 0x03c4000000007b1d */ /* 0x000fec0000010000 */
[----:B0-----:R-:W2:Y:S04]  /*1de10*/  LDL.64 R38, [R1+0x308] ;  /* 0x0003080001267983 */ /* 0x001ea80000100a00 */
        /* <DEDUP_REMOVED lines=404> */
[----:B---3--:R-:W-:Y:S04]  /*1f760*/  STL [R1+0x358], R86 ;  /* 0x0003585601007387 */ /* 0x008fe80000100800 */
[----:B------:R3:W-:Y:S04]  /*1f770*/  STL [R1+0x35c], R87 ;  /* 0x00035c5701007387 */ /* 0x0007e80000100800 */
[----:B------:R-:W-:Y:S04]  /*1f780*/  STL [R1+0x360], R88 ;  /* 0x0003605801007387 */ /* 0x000fe80000100800 */
        /* <DEDUP_REMOVED lines=511> */
.L_x_6850:
[----:B------:R-:W-:Y:S05]  /*21780*/  BSYNC B0 ;  /* 0x0000000000007941 */ /* 0x000fea0003800000 */
.L_x_6849:
        /* <DEDUP_REMOVED lines=9> */
.L_x_6828:
[----:B------:R-:W-:-:S13]  /*21820*/  ISETP.GE.AND P0, PT, R0, R180, PT ;  /* 0x000000b40000720c */ /* 0x000fda0003f06270 */
[----:B------:R-:W-:Y:S05]  /*21830*/  @!P0 BRA `(.L_x_6852) ;  /* 0x0000007c00e08947 */ /* 0x000fea0003800000 */
.L_x_6885:
[----:B------:R-:W0:Y:S04]  /*21840*/  LDL R21, [R1+0x1c8] ;  /* 0x0001c80001157983 */ /* 0x000e280000100800 */
[----:B------:R-:W2:Y:S04]  /*21850*/  LDL R2, [R1+0x1d0] ;  /* 0x0001d00001027983 */ /* 0x000ea80000100800 */
[----:B------:R-:W3:Y:S01]  /*21860*/  LDL R3, [R1] ;  /* 0x0000000001037983 */ /* 0x000ee20000100800 */
[----:B01----:R-:W-:-:S05]  /*21870*/  VIADD R4, R21, 0x1 ;  /* 0x0000000115047836 */ /* 0x003fca0000000000 */
[----:B------:R-:W-:-:S13]  /*21880*/  ISETP.NE.AND P0, PT, R4, 0x2, PT ;  /* 0x000000020400780c */ /* 0x000fda0003f05270 */
[----:B------:R0:W5:Y:S04]  /*21890*/  @P0 LDL R6, [R1+0x1cc] ;  /* 0x0001cc0001060983 */ /* 0x0001680000100800 */
[----:B------:R-:W4:Y:S01]  /*218a0*/  @!P0 LDL R5, [R1+0x1cc] ;  /* 0x0001cc0001058983 */ /* 0x000f220000100800 */
[----:B--2---:R-:W-:Y:S01]  /*218b0*/  VIADD R2, R2, 0x1 ;  /* 0x0000000102027836 */ /* 0x004fe20000000000 */
[----:B---3--:R-:W-:Y:S02]  /*218c0*/  LOP3.LUT R3, R3, 0x1, RZ, 0xfc, !PT ;  /* 0x0000000103037812 */ /* 0x008fe400078efcff */
[----:B------:R1:W-:Y:S04]  /*218d0*/  STL [R1+0x1c8], R4 ;  /* 0x0001c80401007387 */ /* 0x0003e80000100800 */
[----:B------:R0:W-:Y:S04]  /*218e0*/  STL [R1+0x1d0], R2 ;  /* 0x0001d00201007387 */ /* 0x0001e80000100800 */
[----:B------:R0:W-:Y:S01]  /*218f0*/  @!P0 STL [R1+0x1c8], RZ ;  /* 0x0001c8ff01008387 */ /* 0x0001e20000100800 */
[----:B------:R-:W-:Y:S01]  /*21900*/  ISETP.NE.AND P1, PT, R3, 0x3, PT ;  /* 0x000000030300780c */ /* 0x000fe20003f25270 */
[----:B------:R-:W-:Y:S05]  /*21910*/  YIELD ;  /* 0x0000000000007946 */ /* 0x000fea0003800000 */
[----:B------:R-:W-:Y:S01]  /*21920*/  BSSY B0, `(.L_x_6853) ;  /* 0x0000006000007945 */ /* 0x000fe20003800000 */
[----:B-1----:R-:W-:Y:S01]  /*21930*/  @!P0 IMAD.MOV.U32 R4, RZ, RZ, RZ ;  /* 0x000000ffff048224 */ /* 0x002fe200078e00ff */
[----:B----4-:R-:W-:-:S05]  /*21940*/  @!P0 LOP3.LUT R6, R5, 0x1, RZ, 0x3c, !PT ;  /* 0x0000000105068812 */ /* 0x010fca00078e3cff */
[----:B------:R0:W-:Y:S01]  /*21950*/  @!P0 STL [R1+0x1cc], R6 ;  /* 0x0001cc0601008387 */ /* 0x0001e20000100800 */
[----:B------:R-:W-:Y:S05]  /*21960*/  @!P1 BRA `(.L_x_6854) ;  /* 0x0000000000049947 */ /* 0x000fea0003800000 */
[----:B------:R-:W-:Y:S01]  /*21970*/  BPT.TRAP 0x1 ;  /* 0x000000040000795c */ /* 0x000fe20000300000 */
.L_x_6854:
[----:B------:R-:W-:Y:S05]  /*21980*/  BSYNC B0 ;  /* 0x0000000000007941 */ /* 0x000fea0003800000 */
.L_x_6853:
        /* <DEDUP_REMOVED lines=9> */
.L_x_6856:
[----:B------:R-:W-:Y:S05]  /*21a20*/  BSYNC B0 ;  /* 0x0000000000007941 */ /* 0x000fea0003800000 */
.L_x_6855:
[----:B------:R-:W-:Y:S04]  /*21a30*/  BSSY B0, `(.L_x_6857) ;  /* 0x0000006000007945 */ /* 0x000fe80003800000 */
[----:B-1----:R-:W-:Y:S05]  /*21a40*/  @P0 BRA `(.L_x_6858) ;  /* 0x0000000000100947 */ /* 0x002fea0003800000 */
[----:B-----5:R-:W-:Y:S01]  /*21a50*/  IMAD R2, R2, 0x8, R5 ;  /* 0x0000000802027824 */ /* 0x020fe200078e0205 */
[----:B------:R-:W-:-:S04]  /*21a60*/  SHF.L.U32 R3, R3, 0x1f, RZ ;  /* 0x0000001f03037819 */ /* 0x000fc800000006ff */
[----:B------:R-:W1:Y:S02]  /*21a70*/  SYNCS.PHASECHK.TRANS64.TRYWAIT P0, [R2+URZ], R3 ;  /* 0x00000003020075a7 */ /* 0x000e64000800017f */
[----:B-1----:R-:W-:Y:S05]  /*21a80*/  @!P0 BRA `(.L_x_6859) ;  /* 0x0000018800b08947 */ /* 0x002fea0003800000 */
.L_x_6858:
[----:B------:R-:W-:Y:S05]  /*21a90*/  BSYNC B0 ;  /* 0x0000000000007941 */ /* 0x000fea0003800000 */
.L_x_6857:
        /* <DEDUP_REMOVED lines=57> */
.L_x_6861:
[----:B------:R-:W-:Y:S05]  /*21e30*/  BSYNC B0 ;  /* 0x0000000000007941 */ /* 0x000fea0003800000 */
.L_x_6860:
        /* <DEDUP_REMOVED lines=8> */
.L_x_6863:
[----:B------:R-:W-:Y:S05]  /*21ec0*/  BSYNC B0 ;  /* 0x0000000000007941 */ /* 0x000fea0003800000 */
.L_x_6862:
[----:B------:R-:W-:Y:S04]  /*21ed0*/  BSSY B0, `(.L_x_6864) ;  /* 0x0000004000007945 */ /* 0x000fe80003800000 */
[----:B-1----:R-:W-:Y:S05]  /*21ee0*/  @P0 BRA `(.L_x_6865) ;  /* 0x0000000000080947 */ /* 0x002fea0003800000 */
[----:B------:R-:W1:Y:S02]  /*21ef0*/  SYNCS.PHASECHK.TRANS64.TRYWAIT P0, [R2+URZ], R3 ;  /* 0x00000003020075a7 */ /* 0x000e64000800017f */
[----:B-1----:R-:W-:Y:S05]  /*21f00*/  @!P0 BRA `(.L_x_6866) ;  /* 0x0000018400a48947 */ /* 0x002fea0003800000 */
.L_x_6865:
[----:B------:R-:W-:Y:S05]  /*21f10*/  BSYNC B0 ;  /* 0x0000000000007941 */ /* 0x000fea0003800000 */
.L_x_6864:
        /* <DEDUP_REMOVED lines=248> */
[----:B------:R-:W-:Y:S01]  /*22ea0*/  IMAD.MOV.U32 R9, RZ, RZ, R3 ;  /* 0x000000ffff097224 */ /* 0x000fe200078e0003 */
        /* <DEDUP_REMOVED lines=91> */
[----:B------:R-:W-:Y:S01]  /*23460*/  R2UR UR6, R8 ;  /* 0x00000000080672ca */ /* 0x000fe200000e0000 */
[----:B------:R-:W2:Y:S01]  /*23470*/  LDL R12, [R1] ;  /* 0x00000000010c7983 */ /* 0x000ea20000100800 */
        /* <DEDUP_REMOVED lines=9> */
[----:B------:R-:W-:Y:S02]  /*23510*/  R2UR UR4, R4 ;  /* 0x00000000040472ca */ /* 0x000fe400000e0000 */
[----:B------:R-:W-:Y:S02]  /*23520*/  R2UR UR7, R9 ;  /* 0x00000000090772ca */ /* 0x000fe400000e0000 */
[----:B------:R-:W-:Y:S01]  /*23530*/  R2UR UR6, R8 ;  /* 0x00000000080672ca */ /* 0x000fe200000e0000 */
[----:B------:R0:W5:Y:S01]  /*23540*/  LDL R9, [R1+0xc] ;  /* 0x00000c0001097983 */ /* 0x0001620000100800 */
        /* <DEDUP_REMOVED lines=69> */
[----:B------:R-:W-:-:S03]  /*239a0*/  LOP3.LUT R2, R12, 0x1, RZ, 0xfc, !PT ;  /* 0x000000010c027812 */ /* 0x000fc600078efcff */
        /* <DEDUP_REMOVED lines=8> */
.L_x_6868:
[----:B------:R-:W-:Y:S05]  /*23a30*/  BSYNC B0 ;  /* 0x0000000000007941 */ /* 0x000fea0003800000 */
.L_x_6867:
        /* <DEDUP_REMOVED lines=9> */
[----:B0-----:R-:W3:Y:S04]  /*23ad0*/  LDL.128 R8, [R1+0xe0] ;  /* 0x0000e00001087983 */ /* 0x001ee80000100c00 */
[----:B------:R-:W4:Y:S04]  /*23ae0*/  LDL.128 R4, [R1+0xd0] ;  /* 0x0000d00001047983 */ /* 0x000f280000100c00 */
[----:B--2---:R-:W2:Y:S04]  /*23af0*/  LD.E R15, desc[UR36][R2.64] ;  /* 0x00000024020f7980 */ /* 0x004ea8000c101900 */
[----:B------:R-:W4:Y:S01]  /*23b00*/  LDL.64 R2, [R1+0xf0] ;  /* 0x0000f00001027983 */ /* 0x000f220000100a00 */
[----:B---3--:R-:W-:Y:S01]  /*23b10*/  ISETP.GE.AND P1, PT, R9, 0x1, PT ;  /* 0x000000010900780c */ /* 0x008fe20003f26270 */
[----:B------:R-:W-:Y:S01]  /*23b20*/  BSSY B0, `(.L_x_6869) ;  /* 0x000007a000007945 */ /* 0x000fe20003800000 */
[-C--:B--2---:R-:W-:Y:S01]  /*23b30*/  FMUL.FTZ R12, R26, R15.reuse ;  /* 0x0000000f1a0c7220 */ /* 0x084fe20000410000 */
[-C--:B------:R-:W-:Y:S01]  /*23b40*/  FMUL.FTZ R26, R34, R15.reuse ;  /* 0x0000000f221a7220 */ /* 0x080fe20000410000 */
[----:B------:R-:W-:Y:S01]  /*23b50*/  SHF.R.S32.HI R34, RZ, 0x1f, R57 ;  /* 0x0000001fff227819 */ /* 0x000fe20000011439 */
[----:B------:R-:W-:-:S03]  /*23b60*/  FMUL.FTZ R74, R33, R15 ;  /* 0x0000000f214a7220 */ /* 0x000fc60000410000 */
[----:B------:R-:W-:Y:S01]  /*23b70*/  LEA.HI R33, R34, R57, RZ, 0x7 ;  /* 0x0000003922217211 */ /* 0x000fe200078f38ff */
[----:B------:R-:W-:-:S03]  /*23b80*/  FMUL.FTZ R72, R36, R15 ;  /* 0x0000000f24487220 */ /* 0x000fc60000410000 */
[----:B------:R-:W-:Y:S01]  /*23b90*/  LOP3.LUT R36, R33, 0xffffff80, RZ, 0xc0, !PT ;  /* 0xffffff8021247812 */ /* 0x000fe200078ec0ff */
[-C--:B------:R-:W-:Y:S01]  /*23ba0*/  FMUL.FTZ R80, R28, R15.reuse ;  /* 0x0000000f1c507220 */ /* 0x080fe20000410000 */
[----:B------:R-:W-:-:S03]  /*23bb0*/  FMUL.FTZ R28, R35, R15 ;  /* 0x0000000f231c7220 */ /* 0x000fc60000410000 */
[----:B------:R-:W-:Y:S02]  /*23bc0*/  IMAD.IADD R35, R57, 0x1, -R36 ;  /* 0x0000000139237824 */ /* 0x000fe400078e0a24 */
[----:B------:R-:W-:Y:S01]  /*23bd0*/  FMUL.FTZ R70, R37, R15 ;  /* 0x0000000f25467220 */ /* 0x000fe20000410000 */
[----:B------:R-:W-:Y:S02]  /*23be0*/  LEA.HI R34, R34, R57, RZ, 0x2 ;  /* 0x0000003922227211 */ /* 0x000fe400078f10ff */
[----:B------:R-:W-:Y:S01]  /*23bf0*/  SHF.R.S32.HI R36, RZ, 0x1f, R35 ;  /* 0x0000001fff247819 */ /* 0x000fe20000011423 */
[-C--:B------:R-:W-:Y:S01]  /*23c00*/  FMUL.FTZ R78, R29, R15.reuse ;  /* 0x0000000f1d4e7220 */ /* 0x080fe20000410000 */
[----:B------:R-:W-:Y:S02]  /*23c10*/  FMUL.FTZ R58, R30, R15 ;  /* 0x0000000f1e3a7220 */ /* 0x000fe40000410000 */
        /* <DEDUP_REMOVED lines=8> */
[----:B------:R-:W-:Y:S01]  /*23ca0*/  LEA.HI R39, R39, R38, RZ, 0x3 ;  /* 0x0000002627277211 */ /* 0x000fe200078f18ff */
[-C--:B------:R-:W-:Y:S01]  /*23cb0*/  FMUL.FTZ R64, R41, R15.reuse ;  /* 0x0000000f29407220 */ /* 0x080fe20000410000 */
[----:B------:R-:W-:Y:S01]  /*23cc0*/  FMUL.FTZ R66, R40, R15 ;  /* 0x0000000f28427220 */ /* 0x000fe20000410000 */
[----:B------:R-:W-:Y:S02]  /*23cd0*/  LEA.HI R40, R57, R57, RZ, 0x1 ;  /* 0x0000003939287211 */ /* 0x000fe400078f08ff */
[----:B------:R-:W-:-:S02]  /*23ce0*/  LOP3.LUT R41, R39, 0xfffffff8, RZ, 0xc0, !PT ;  /* 0xfffffff827297812 */ /* 0x000fc400078ec0ff */
[----:B------:R-:W-:Y:S02]  /*23cf0*/  SHF.R.S32.HI R39, RZ, 0x5, R36 ;  /* 0x00000005ff277819 */ /* 0x000fe40000011424 */
[----:B------:R-:W-:Y:S01]  /*23d00*/  LOP3.LUT R40, R40, 0x1ffffffe, RZ, 0xc0, !PT ;  /* 0x1ffffffe28287812 */ /* 0x000fe200078ec0ff */
[----:B------:R-:W-:Y:S01]  /*23d10*/  IMAD.IADD R38, R38, 0x1, -R41 ;  /* 0x0000000126267824 */ /* 0x000fe200078e0a29 */
[----:B----4-:R-:W-:Y:S01]  /*23d20*/  ISETP.NE.AND P0, PT, R2, 0x1, PT ;  /* 0x000000010200780c */ /* 0x010fe20003f05270 */
[----:B------:R-:W-:Y:S02]  /*23d30*/  IMAD R39, R56, 0x4, R39 ;  /* 0x0000000438277824 */ /* 0x000fe400078e0227 */
[----:B------:R-:W-:Y:S02]  /*23d40*/  IMAD.IADD R40, R57, 0x1, -R40 ;  /* 0x0000000139287824 */ /* 0x000fe400078e0a28 */
[----:B------:R-:W-:-:S04]  /*23d50*/  IMAD.U32 R39, R39, 0x10, R38 ;  /* 0x0000001027277824 */ /* 0x000fc800078e0026 */
[----:B------:R-:W-:-:S04]  /*23d60*/  IMAD R36, R40, 0x8, R39 ;  /* 0x0000000828247824 */ /* 0x000fc800078e0227 */
[----:B------:R-:W-:-:S04]  /*23d70*/  @P0 IMAD.HI.U32 R3, R36, R3, RZ ;  /* 0x0000000324030227 */ /* 0x000fc800078e00ff */
[-C--:B------:R-:W-:Y:S01]  /*23d80*/  FMUL.FTZ R60, R44, R15.reuse ;  /* 0x0000000f2c3c7220 */ /* 0x080fe20000410000 */
[----:B------:R-:W-:Y:S01]  /*23d90*/  @P0 SHF.R.U32.HI R36, RZ, R20, R3 ;  /* 0x00000014ff240219 */ /* 0x000fe20000011603 */
[----:B------:R-:W-:Y:S01]  /*23da0*/  IMAD.SHL.U32 R20, R0, 0x40, RZ ;  /* 0x0000004000147824 */ /* 0x000fe200078e00ff */
[----:B------:R-:W-:Y:S01]  /*23db0*/  LOP3.LUT R2, R37, 0x7ffffffc, RZ, 0xc0, !PT ;  /* 0x7ffffffc25027812 */ /* 0x000fe200078ec0ff */
[-C--:B------:R-:W-:Y:S02]  /*23dc0*/  FMUL.FTZ R13, R24, R15.reuse ;  /* 0x0000000f180d7220 */ /* 0x080fe40000410000 */
[----:B------:R-:W0:Y:S01]  /*23dd0*/  SHFL.IDX PT, R44, R36, RZ, 0x1c1f ;  /* 0x001c1fff242c7589 */ /* 0x000e2200000e0000 */
[-C--:B------:R-:W-:Y:S01]  /*23de0*/  FMUL.FTZ R24, R25, R15.reuse ;  /* 0x0000000f19187220 */ /* 0x080fe20000410000 */
[-C--:B------:R-:W-:Y:S01]  /*23df0*/  FMUL.FTZ R14, R27, R15.reuse ;  /* 0x0000000f1b0e7220 */ /* 0x080fe20000410000 */
[----:B------:R-:W-:Y:S01]  /*23e00*/  FMUL.FTZ R25, R31, R15 ;  /* 0x0000000f1f197220 */ /* 0x000fe20000410000 */
[----:B------:R-:W-:-:S02]  /*23e10*/  IMAD.IADD R35, R35, 0x1, -R2 ;  /* 0x0000000123237824 */ /* 0x000fc400078e0a02 */
[-C--:B------:R-:W-:Y:S01]  /*23e20*/  FMUL.FTZ R76, R32, R15.reuse ;  /* 0x0000000f204c7220 */ /* 0x080fe20000410000 */
        /* <DEDUP_REMOVED lines=18> */
[----:B------:R-:W2:Y:S08]  /*23f50*/  MUFU.TANH R24, R24 ;  /* 0x0000001800187308 */ /* 0x000eb00000002400 */
        /* <DEDUP_REMOVED lines=27> */
[----:B------:R0:W0:Y:S08]  /*24110*/  MUFU.TANH R48, R53 ;  /* 0x0000003500307308 */ /* 0x0000300000002400 */
[----:B------:R-:W1:Y:S08]  /*24120*/  MUFU.TANH R39, R39 ;  /* 0x0000002700277308 */ /* 0x000e700000002400 */
[----:B------:R-:W1:Y:S01]  /*24130*/  MUFU.TANH R38, R38 ;  /* 0x0000002600267308 */ /* 0x000e620000002400 */
[----:B------:R-:W-:-:S02]  /*24140*/  IMAD.IADD R15, R2, 0x1, R7 ;  /* 0x00000001020f7824 */ /* 0x000fc400078e0207 */
[----:B------:R-:W-:Y:S02]  /*24150*/  IMAD.IADD R37, R2, 0x1, R3 ;  /* 0x0000000102257824 */ /* 0x000fe400078e0203 */
        /* <DEDUP_REMOVED lines=14> */
.L_x_6872:
[----:B------:R-:W-:-:S13]  /*24240*/  ISETP.NE.AND P0, PT, R9, 0x1, PT ;  /* 0x000000010900780c */ /* 0x000fda0003f05270 */
[----:B------:R-:W-:-:S05]  /*24250*/  @P0 IMAD.HI.U32 R6, R7, R10, RZ ;  /* 0x0000000a07060227 */ /* 0x000fca00078e00ff */
[----:B------:R-:W-:-:S07]  /*24260*/  @P0 SHF.R.U32.HI R7, RZ, R11, R6 ;  /* 0x0000000bff070219 */ /* 0x000fce0000011606 */
.L_x_6873:
[----:B------:R-:W-:Y:S05]  /*24270*/  BSYNC B1 ;  /* 0x0000000000017941 */ /* 0x000fea0003800000 */
.L_x_6871:
[----:B------:R-:W-:-:S04]  /*24280*/  IMAD R6, R7, R9, -R20 ;  /* 0x0000000907067224 */ /* 0x000fc800078e0a14 */
[----:B------:R-:W-:-:S05]  /*24290*/  IMAD R6, R35, -0x2, R6 ;  /* 0xfffffffe23067824 */ /* 0x000fca00078e0206 */
[----:B------:R-:W-:Y:S02]  /*242a0*/  VIMNMX R3, R3, R6, !PT ;  /* 0x0000000603037248 */ /* 0x000fe40007fe0100 */
[----:B------:R-:W-:-:S07]  /*242b0*/  VIADDMNMX R2, R6, R9, R2, PT ;  /* 0x0000000906027246 */ /* 0x000fce0003800102 */
.L_x_6870:
[----:B------:R-:W-:Y:S05]  /*242c0*/  BSYNC B0 ;  /* 0x0000000000007941 */ /* 0x000fea0003800000 */
.L_x_6869:
        /* <DEDUP_REMOVED lines=70> */
[----:B-1----:R-:W-:Y:S02]  /*24730*/  FSEL R57, R13, -INF , !P6 ;  /* 0xff8000000d397808 */ /* 0x002fe40007000000 */
[----:B------:R-:W-:Y:S01]  /*24740*/  ISETP.GE.AND P6, PT, R8, 0x3a, PT ;  /* 0x0000003a0800780c */ /* 0x000fe20003fc6270 */
[----:B0-----:R-:W-:-:S03]  /*24750*/  IMAD.IADD R8, R37, 0x1, R36 ;  /* 0x0000000125087824 */ /* 0x001fc600078e0224 */
        /* <DEDUP_REMOVED lines=17> */
.L_x_6877:
[----:B------:R-:W-:-:S13]  /*24870*/  ISETP.NE.AND P6, PT, R9, 0x1, PT ;  /* 0x000000010900780c */ /* 0x000fda0003fc5270 */
[----:B------:R-:W-:-:S05]  /*24880*/  @P6 IMAD.HI.U32 R10, R5, R10, RZ ;  /* 0x0000000a050a6227 */ /* 0x000fca00078e00ff */
[----:B------:R-:W-:-:S07]  /*24890*/  @P6 SHF.R.U32.HI R5, RZ, R11, R10 ;  /* 0x0000000bff056219 */ /* 0x000fce000001160a */
.L_x_6878:
[----:B------:R-:W-:Y:S05]  /*248a0*/  BSYNC B1 ;  /* 0x0000000000017941 */ /* 0x000fea0003800000 */
.L_x_6876:
[----:B------:R-:W-:-:S04]  /*248b0*/  IMAD R20, R5, R9, -R20 ;  /* 0x0000000905147224 */ /* 0x000fc800078e0a14 */
[----:B------:R-:W-:-:S05]  /*248c0*/  IMAD R35, R35, -0x2, R20 ;  /* 0xfffffffe23237824 */ /* 0x000fca00078e0214 */
[----:B------:R-:W-:Y:S02]  /*248d0*/  VIADDMNMX R2, R35, R9, R2, PT ;  /* 0x0000000923027246 */ /* 0x000fe40003800102 */
[----:B------:R-:W-:-:S07]  /*248e0*/  VIMNMX R8, R8, R35, !PT ;  /* 0x0000002308087248 */ /* 0x000fce0007fe0100 */
.L_x_6875:
[----:B------:R-:W-:Y:S05]  /*248f0*/  BSYNC B0 ;  /* 0x0000000000007941 */ /* 0x000fea0003800000 */
.L_x_6874:
[C---:B------:R-:W-:Y:S02]  /*24900*/  ISETP.GT.AND P0, PT, R8.reuse, 0x1, !P0 ;  /* 0x000000010800780c */ /* 0x040fe40004704270 */
[----:B------:R-:W-:Y:S02]  /*24910*/  ISETP.GT.AND P1, PT, R8, 0x8, !P1 ;  /* 0x000000080800780c */ /* 0x000fe40004f24270 */
[C---:B------:R-:W-:Y:S02]  /*24920*/  ISETP.LT.OR P0, PT, R2.reuse, 0x2, P0 ;  /* 0x000000020200780c */ /* 0x040fe40000701670 */
[----:B------:R-:W-:Y:S02]  /*24930*/  ISETP.LT.OR P1, PT, R2, 0x9, P1 ;  /* 0x000000090200780c */ /* 0x000fe40000f21670 */
[----:B------:R-:W-:Y:S02]  /*24940*/  FSEL R62, R14, -INF , !P0 ;  /* 0xff8000000e3e7808 */ /* 0x000fe40004000000 */
[----:B------:R-:W-:Y:S01]  /*24950*/  ISETP.NE.AND P0, PT, R7, RZ, PT ;  /* 0x000000ff0700720c */ /* 0x000fe20003f05270 */
[----:B------:R-:W2:Y:S01]  /*24960*/  LDL R14, [R1+0x200] ;  /* 0x00020000010e7983 */ /* 0x000ea20000100800 */
[----:B------:R-:W-:-:S02]  /*24970*/  FSEL R58, R58, -INF , !P1 ;  /* 0xff8000003a3a7808 */ /* 0x000fc40004800000 */
[----:B------:R-:W-:Y:S02]  /*24980*/  ISETP.GT.AND P0, PT, R8, 0x9, !P0 ;  /* 0x000000090800780c */ /* 0x000fe40004704270 */
[----:B------:R-:W-:Y:S02]  /*24990*/  ISETP.NE.AND P1, PT, R24, RZ, PT ;  /* 0x000000ff1800720c */ /* 0x000fe40003f25270 */
[----:B------:R-:W-:Y:S02]  /*249a0*/  ISETP.LT.OR P0, PT, R2, 0xa, P0 ;  /* 0x0000000a0200780c */ /* 0x000fe40000701670 */
[----:B------:R-:W-:Y:S02]  /*249b0*/  ISETP.NE.AND P6, PT, R46, RZ, PT ;  /* 0x000000ff2e00720c */ /* 0x000fe40003fc5270 */
[----:B------:R-:W-:Y:S02]  /*249c0*/  FSEL R54, R25, -INF , !P0 ;  /* 0xff80000019367808 */ /* 0x000fe40004000000 */
[----:B------:R-:W-:-:S02]  /*249d0*/  ISETP.GT.AND P0, PT, R8, 0x10, !P1 ;  /* 0x000000100800780c */ /* 0x000fc40004f04270 */
        /* <DEDUP_REMOVED lines=12> */
[----:B------:R-:W-:Y:S02]  /*24aa0*/  ISETP.GT.AND P1, PT, R8, 0x28, !P1 ;  /* 0x000000280800780c */ /* 0x000fe40004f24270 */
[----:B------:R-:W-:Y:S02]  /*24ab0*/  ISETP.LT.OR P0, PT, R2, 0x1a, P0 ;  /* 0x0000001a0200780c */ /* 0x000fe40000701670 */
[----:B------:R-:W-:Y:S02]  /*24ac0*/  ISETP.NE.AND P6, PT, R13, RZ, PT ;  /* 0x000000ff0d00720c */ /* 0x000fe40003fc5270 */
[----:B------:R-:W-:-:S02]  /*24ad0*/  FSEL R46, R30, -INF , !P0 ;  /* 0xff8000001e2e7808 */ /* 0x000fc40004000000 */
[----:B------:R-:W-:-:S04]  /*24ae0*/  ISETP.NE.AND P0, PT, R55, RZ, PT ;  /* 0x000000ff3700720c */ /* 0x000fc80003f05270 */
[----:B------:R-:W-:-:S04]  /*24af0*/  ISETP.GT.AND P0, PT, R8, 0x20, !P0 ;  /* 0x000000200800780c */ /* 0x000fc80004704270 */
[----:B------:R-:W-:-:S04]  /*24b00*/  ISETP.LT.OR P0, PT, R2, 0x21, P0 ;  /* 0x000000210200780c */ /* 0x000fc80000701670 */
[----:B------:R-:W-:Y:S02]  /*24b10*/  FSEL R44, R31, -INF , !P0 ;  /* 0xff8000001f2c7808 */ /* 0x000fe40004000000 */
[----:B------:R-:W-:Y:S02]  /*24b20*/  ISETP.NE.AND P0, PT, R6, RZ, PT ;  /* 0x000000ff0600720c */ /* 0x000fe40003f05270 */
[----:B------:R-:W3:Y:S02]  /*24b30*/  LDL.64 R6, [R1+0x1e0] ;  /* 0x0001e00001067983 */ /* 0x000ee40000100a00 */
[----:B------:R-:W-:-:S04]  /*24b40*/  ISETP.GT.AND P0, PT, R8, RZ, !P0 ;  /* 0x000000ff0800720c */ /* 0x000fc80004704270 */
[----:B------:R-:W-:-:S04]  /*24b50*/  ISETP.LT.OR P0, PT, R2, 0x1, P0 ;  /* 0x000000010200780c */ /* 0x000fc80000701670 */
[----:B------:R-:W-:Y:S02]  /*24b60*/  FSEL R68, R12, -INF , !P0 ;  /* 0xff8000000c447808 */ /* 0x000fe40004000000 */
[----:B------:R-:W-:-:S04]  /*24b70*/  ISETP.NE.AND P0, PT, R59, RZ, PT ;  /* 0x000000ff3b00720c */ /* 0x000fc80003f05270 */
[----:B------:R-:W-:-:S04]  /*24b80*/  ISETP.GT.AND P0, PT, R8, 0x21, !P0 ;  /* 0x000000210800780c */ /* 0x000fc80004704270 */
[----:B------:R-:W-:Y:S02]  /*24b90*/  ISETP.LT.OR P0, PT, R2, 0x22, P0 ;  /* 0x000000220200780c */ /* 0x000fe40000701670 */
[----:B------:R-:W-:Y:S02]  /*24ba0*/  ISETP.GT.AND P2, PT, R8, 0x29, !P2 ;  /* 0x000000290800780c */ /* 0x000fe40005744270 */
[----:B------:R-:W-:Y:S02]  /*24bb0*/  ISETP.LT.OR P1, PT, R2, 0x29, P1 ;  /* 0x000000290200780c */ /* 0x000fe40000f21670 */
[----:B------:R-:W-:Y:S02]  /*24bc0*/  FSEL R45, R27, -INF , !P0 ;  /* 0xff8000001b2d7808 */ /* 0x000fe40004000000 */
[C---:B------:R-:W-:Y:S02]  /*24bd0*/  ISETP.GT.AND P3, PT, R8.reuse, 0x30, !P3 ;  /* 0x000000300800780c */ /* 0x040fe40005f64270 */
[----:B------:R-:W-:-:S02]  /*24be0*/  ISETP.GT.AND P4, PT, R8, 0x31, !P4 ;  /* 0x000000310800780c */ /* 0x000fc40006784270 */
[C---:B------:R-:W-:Y:S02]  /*24bf0*/  ISETP.GT.AND P5, PT, R8.reuse, 0x38, !P5 ;  /* 0x000000380800780c */ /* 0x040fe40006fa4270 */
[----:B------:R-:W-:Y:S02]  /*24c00*/  ISETP.GT.AND P6, PT, R8, 0x39, !P6 ;  /* 0x000000390800780c */ /* 0x000fe400077c4270 */
[C---:B------:R-:W-:Y:S02]  /*24c10*/  ISETP.LT.OR P2, PT, R2.reuse, 0x2a, P2 ;  /* 0x0000002a0200780c */ /* 0x040fe40001741670 */
[----:B------:R-:W-:Y:S02]  /*24c20*/  FSEL R43, R43, -INF , !P1 ;  /* 0xff8000002b2b7808 */ /* 0x000fe40004800000 */
[----:B------:R-:W-:Y:S02]  /*24c30*/  ISETP.LT.OR P3, PT, R2, 0x31, P3 ;  /* 0x000000310200780c */ /* 0x000fe40001f61670 */
[----:B------:R-:W-:-:S02]  /*24c40*/  FSEL R42, R42, -INF , !P2 ;  /* 0xff8000002a2a7808 */ /* 0x000fc40005000000 */
[C---:B------:R-:W-:Y:S02]  /*24c50*/  ISETP.LT.OR P4, PT, R2.reuse, 0x32, P4 ;  /* 0x000000320200780c */ /* 0x040fe40002781670 */
[----:B------:R-:W-:Y:S02]  /*24c60*/  FSEL R41, R41, -INF , !P3 ;  /* 0xff80000029297808 */ /* 0x000fe40005800000 */
[----:B------:R-:W-:Y:S02]  /*24c70*/  ISETP.LT.OR P5, PT, R2, 0x39, P5 ;  /* 0x000000390200780c */ /* 0x000fe40002fa1670 */
[----:B------:R-:W-:Y:S02]  /*24c80*/  FSEL R40, R40, -INF , !P4 ;  /* 0xff80000028287808 */ /* 0x000fe40006000000 */
[----:B------:R-:W-:Y:S02]  /*24c90*/  ISETP.LT.OR P6, PT, R2, 0x3a, P6 ;  /* 0x0000003a0200780c */ /* 0x000fe400037c1670 */
[----:B------:R-:W-:-:S02]  /*24ca0*/  FSEL R39, R39, -INF , !P5 ;  /* 0xff80000027277808 */ /* 0x000fc40006800000 */
[----:B------:R-:W-:Y:S02]  /*24cb0*/  FSEL R38, R38, -INF , !P6 ;  /* 0xff80000026267808 */ /* 0x000fe40007000000 */
[----:B---3--:R-:W-:-:S04]  /*24cc0*/  FMNMX.FTZ R3, R57, R6, !PT ;  /* 0x0000000639037209 */ /* 0x008fc80007810000 */
        /* <DEDUP_REMOVED lines=33> */
[----:B------:R-:W3:Y:S01]  /*24ee0*/  LDL R20, [R1+0x1e4] ;  /* 0x0001e40001147983 */ /* 0x000ee20000100800 */
[----:B0-----:R-:W-:-:S03]  /*24ef0*/  FMNMX.FTZ R8, R2, R5, !PT ;  /* 0x0000000502087209 */ /* 0x001fc60007810000 */
[----:B-1----:R-:W4:Y:S04]  /*24f00*/  LDL.64 R2, [R1+0xb8] ;  /* 0x0000b80001027983 */ /* 0x002f280000100a00 */
[----:B------:R-:W0:Y:S02]  /*24f10*/  SHFL.BFLY PT, R5, R8, 0x1, 0x1f ;  /* 0x0c201f0008057f89 */ /* 0x000e2400000e0000 */
[----:B0-----:R-:W-:Y:S02]  /*24f20*/  FMNMX.FTZ R10, R8, R5, !PT ;  /* 0x00000005080a7209 */ /* 0x001fe40007810000 */
[----:B------:R-:W5:Y:S04]  /*24f30*/  LDL.64 R4, [R1+0x1f0] ;  /* 0x0001f00001047983 */ /* 0x000f680000100a00 */
[----:B------:R-:W-:Y:S04]  /*24f40*/  STL [R1+0x1e0], R10 ;  /* 0x0001e00a01007387 */ /* 0x000fe80000100800 */
[----:B------:R-:W2:Y:S04]  /*24f50*/  LDL R11, [R1+0x1e0] ;  /* 0x0001e000010b7983 */ /* 0x000ea80000100800 */
[----:B---3--:R-:W0:Y:S02]  /*24f60*/  SHFL.BFLY PT, R9, R20, 0x2, 0x1f ;  /* 0x0c401f0014097f89 */ /* 0x008e2400000e0000 */
[----:B0-----:R-:W-:-:S05]  /*24f70*/  FMNMX.FTZ R9, R9, R20, !PT ;  /* 0x0000001409097209 */ /* 0x001fca0007810000 */
[----:B------:R-:W0:Y:S01]  /*24f80*/  SHFL.BFLY PT, R12, R9, 0x1, 0x1f ;  /* 0x0c201f00090c7f89 */ /* 0x000e2200000e0000 */
[----:B--2---:R-:W-:Y:S02]  /*24f90*/  FSETP.NEU.FTZ.AND P0, PT, R11, -INF , PT ;  /* 0xff8000000b00780b */ /* 0x004fe40003f1d000 */
        /* <DEDUP_REMOVED lines=27> */
.L_x_6880:
[----:B------:R-:W-:Y:S05]  /*25150*/  BSYNC B0 ;  /* 0x0000000000007941 */ /* 0x000fea0003800000 */
.L_x_6879:
        /* <DEDUP_REMOVED lines=9> */
.L_x_6882:
[----:B------:R-:W-:Y:S05]  /*251f0*/  BSYNC B0 ;  /* 0x0000000000007941 */ /* 0x000fea0003800000 */
.L_x_6881:
[----:B------:R-:W0:Y:S04]  /*25200*/  LDL R55, [R1+0x200] ;  /* 0x0002000001377983 */ /* 0x000e280000100800 */
[----:B------:R-:W0:Y:S04]  /*25210*/  LDL.64 R8, [R1+0x1e0] ;  /* 0x0001e00001087983 */ /* 0x000e280000100a00 */
        /* <DEDUP_REMOVED lines=30> */
[C---:B0-----:R-:W-:Y:S01]  /*25400*/  FMUL.FTZ R4, R8.reuse, R55 ;  /* 0x0000003708047220 */ /* 0x041fe20000410000 */
[----:B------:R-:W-:-:S04]  /*25410*/  FSETP.NEU.FTZ.AND P0, PT, R8, -INF , PT ;  /* 0xff8000000800780b */ /* 0x000fc80003f1d000 */
[----:B------:R-:W-:Y:S02]  /*25420*/  FSEL R59, R4, RZ, P0 ;  /* 0x000000ff043b7208 */ /* 0x000fe40000000000 */
[----:B------:R-:W4:Y:S01]  /*25430*/  LDL.64 R4, [R1+0x238] ;  /* 0x0002380001047983 */ /* 0x000f220000100a00 */
[----:B------:R-:W-:Y:S02]  /*25440*/  FSETP.NEU.FTZ.AND P0, PT, R9, -INF , PT ;  /* 0xff8000000900780b */ /* 0x000fe40003f1d000 */
[-C--:B------:R-:W-:Y:S01]  /*25450*/  FFMA.FTZ R174, R49, R55.reuse, -R59 ;  /* 0x0000003731ae7223 */ /* 0x080fe2000001083b */
[----:B------:R-:W-:-:S05]  /*25460*/  FMUL.FTZ R49, R9, R55 ;  /* 0x0000003709317220 */ /* 0x000fca0000410000 */
[----:B------:R-:W-:Y:S01]  /*25470*/  FSEL R49, R49, RZ, P0 ;  /* 0x000000ff31317208 */ /* 0x000fe20000000000 */
[----:B------:R-:W-:-:S04]  /*25480*/  FFMA.FTZ R152, R57, R55, -R59 ;  /* 0x0000003739987223 */ /* 0x000fc8000001083b */
[-CC-:B------:R-:W-:Y:S01]  /*25490*/  FFMA.FTZ R132, R68, R55.reuse, -R49.reuse ;  /* 0x0000003744847223 */ /* 0x180fe20000010831 */
[-C--:B------:R-:W-:Y:S01]  /*254a0*/  FFMA.FTZ R153, R62, R55.reuse, -R49 ;  /* 0x000000373e997223 */ /* 0x080fe20000010831 */
[-C--:B------:R-:W-:Y:S01]  /*254b0*/  FFMA.FTZ R121, R82, R55.reuse, -R59 ;  /* 0x0000003752797223 */ /* 0x080fe2000001083b */
[----:B------:R-:W2:Y:S01]  /*254c0*/  MUFU.EX2 R152, R152 ;  /* 0x0000009800987308 */ /* 0x000ea20000000800 */
        /* <DEDUP_REMOVED lines=14> */
[-CC-:B------:R-:W-:Y:S01]  /*255b0*/  FFMA.FTZ R176, R66, R55.reuse, -R59.reuse ;  /* 0x0000003742b07223 */ /* 0x180fe2000001083b */
[----:B------:R-:W1:Y:S01]  /*255c0*/  MUFU.EX2 R153, R153 ;  /* 0x0000009900997308 */ /* 0x000e620000000800 */
[-C--:B------:R-:W-:Y:S01]  /*255d0*/  FFMA.FTZ R127, R64, R55.reuse, -R59 ;  /* 0x00000037407f7223 */ /* 0x080fe2000001083b */
[-CC-:B------:R-:W-:Y:S01]  /*255e0*/  FFMA.FTZ R126, R45, R55.reuse, -R49.reuse ;  /* 0x000000372d7e7223 */ /* 0x180fe20000010831 */
[-C--:B------:R-:W-:Y:S01]  /*255f0*/  FFMA.FTZ R173, R41, R55.reuse, -R49 ;  /* 0x0000003729ad7223 */ /* 0x080fe20000010831 */
[-C--:B------:R-:W-:Y:S01]  /*25600*/  FFMA.FTZ R125, R60, R55.reuse, -R59 ;  /* 0x000000373c7d7223 */ /* 0x080fe2000001083b */
[-CC-:B------:R-:W-:Y:S01]  /*25610*/  FFMA.FTZ R179, R43, R55.reuse, -R49.reuse ;  /* 0x000000372bb37223 */ /* 0x180fe20000010831 */
[-C--:B------:R-:W-:Y:S01]  /*25620*/  FFMA.FTZ R116, R42, R55.reuse, -R49 ;  /* 0x000000372a747223 */ /* 0x080fe20000010831 */
[-CC-:B------:R-:W-:Y:S01]  /*25630*/  FFMA.FTZ R178, R56, R55.reuse, -R59.reuse ;  /* 0x0000003738b27223 */ /* 0x180fe2000001083b */
[----:B------:R-:W1:Y:S01]  /*25640*/  MUFU.EX2 R121, R121 ;  /* 0x0000007900797308 */ /* 0x000e620000000800 */
[----:B--2---:R-:W-:Y:S01]  /*25650*/  FADD.FTZ R6, R152, R6 ;  /* 0x0000000698067221 */ /* 0x004fe20000010000 */
[-CC-:B------:R-:W-:Y:S01]  /*25660*/  FFMA.FTZ R190, R53, R55.reuse, -R59.reuse ;  /* 0x0000003735be7223 */ /* 0x180fe2000001083b */
[-C--:B------:R-:W-:Y:S01]  /*25670*/  FFMA.FTZ R172, R51, R55.reuse, -R59 ;  /* 0x0000003733ac7223 */ /* 0x080fe2000001083b */
[-C--:B------:R-:W-:Y:S01]  /*25680*/  FFMA.FTZ R175, R39, R55.reuse, -R49 ;  /* 0x0000003727af7223 */ /* 0x080fe20000010831 */
[----:B------:R-:W-:Y:S01]  /*25690*/  FFMA.FTZ R9, R48, R55, -R59 ;  /* 0x0000003730097223 */ /* 0x000fe2000001083b */
[C---:B---3--:R-:W-:Y:S01]  /*256a0*/  FMUL.FTZ R35, R135.reuse, R35 ;  /* 0x0000002387237220 */ /* 0x048fe20000410000 */
[C---:B------:R-:W-:Y:S01]  /*256b0*/  FMUL.FTZ R34, R135.reuse, R34 ;  /* 0x0000002287227220 */ /* 0x040fe20000410000 */
[----:B------:R-:W2:Y:S01]  /*256c0*/  MUFU.EX2 R155, R155 ;  /* 0x0000009b009b7308 */ /* 0x000ea20000000800 */
[C---:B----4-:R-:W-:Y:S01]  /*256d0*/  FMUL.FTZ R37, R134.reuse, R37 ;  /* 0x0000002586257220 */ /* 0x050fe20000410000 */
[----:B------:R-:W-:Y:S01]  /*256e0*/  FMUL.FTZ R36, R134, R36 ;  /* 0x0000002486247220 */ /* 0x000fe20000410000 */
[C---:B------:R-:W-:Y:S01]  /*256f0*/  FMUL.FTZ R33, R135.reuse, R33 ;  /* 0x0000002187217220 */ /* 0x040fe20000410000 */
[C---:B------:R-:W-:Y:S01]  /*25700*/  FMUL.FTZ R32, R135.reuse, R32 ;  /* 0x0000002087207220 */ /* 0x040fe20000410000 */
[C---:B------:R-:W-:Y:S01]  /*25710*/  FMUL.FTZ R31, R135.reuse, R31 ;  /* 0x0000001f871f7220 */ /* 0x040fe20000410000 */
[C---:B------:R-:W-:Y:S01]  /*25720*/  FMUL.FTZ R30, R135.reuse, R30 ;  /* 0x0000001e871e7220 */ /* 0x040fe20000410000 */
[C---:B------:R-:W-:Y:S01]  /*25730*/  FMUL.FTZ R27, R135.reuse, R27 ;  /* 0x0000001b871b7220 */ /* 0x040fe20000410000 */
[----:B------:R-:W3:Y:S01]  /*25740*/  MUFU.EX2 R120, R120 ;  /* 0x0000007800787308 */ /* 0x000ee20000000800 */
        /* <DEDUP_REMOVED lines=16> */
[----:B-1----:R-:W-:Y:S01]  /*25850*/  FADD.FTZ R8, R153, R8 ;  /* 0x0000000899087221 */ /* 0x002fe20000010000 */
[----:B------:R-:W-:Y:S01]  /*25860*/  FADD.FTZ R7, R121, R6 ;  /* 0x0000000679077221 */ /* 0x000fe20000010000 */
[C---:B------:R-:W-:Y:S01]  /*25870*/  FMUL.FTZ R85, R134.reuse, R85 ;  /* 0x0000005586557220 */ /* 0x040fe20000410000 */
[C---:B------:R-:W-:Y:S01]  /*25880*/  FMUL.FTZ R84, R134.reuse, R84 ;  /* 0x0000005486547220 */ /* 0x040fe20000410000 */
[C---:B------:R-:W-:Y:S01]  /*25890*/  FMUL.FTZ R87, R134.reuse, R87 ;  /* 0x0000005786577220 */ /* 0x040fe20000410000 */
[----:B------:R-:W-:Y:S01]  /*258a0*/  FMUL.FTZ R86, R134, R86 ;  /* 0x0000005686567220 */ /* 0x000fe20000410000 */
[----:B------:R-:W4:Y:S01]  /*258b0*/  LDL.64 R82, [R1+0x350] ;  /* 0x0003500001527983 */ /* 0x000f220000100a00 */
[----:B------:R-:W1:Y:S03]  /*258c0*/  MUFU.EX2 R169, R169 ;  /* 0x000000a900a97308 */ /* 0x000e660000000800 */
[----:B------:R-:W4:Y:S04]  /*258d0*/  LDL.64 R80, [R1+0x360] ;  /* 0x0003600001507983 */ /* 0x000f280000100a00 */
[----:B------:R-:W4:Y:S01]  /*258e0*/  LDL.64 R78, [R1+0x370] ;  /* 0x00037000014e7983 */ /* 0x000f220000100a00 */
[----:B------:R-:W1:Y:S01]  /*258f0*/  MUFU.EX2 R117, R117 ;  /* 0x0000007500757308 */ /* 0x000e620000000800 */
[----:B--2---:R-:W-:Y:S01]  /*25900*/  FADD.FTZ R8, R155, R8 ;  /* 0x000000089b087221 */ /* 0x004fe20000010000 */
[----:B---3--:R-:W-:Y:S01]  /*25910*/  FADD.FTZ R7, R120, R7 ;  /* 0x0000000778077221 */ /* 0x008fe20000010000 */
[----:B------:R-:W2:Y:S04]  /*25920*/  LDL.64 R76, [R1+0x380] ;  /* 0x00038000014c7983 */ /* 0x000ea80000100a00 */
[----:B------:R-:W3:Y:S01]  /*25930*/  LDL.64 R74, [R1+0x3a0] ;  /* 0x0003a000014a7983 */ /* 0x000ee20000100a00 */
[----:B------:R-:W1:Y:S03]  /*25940*/  MUFU.EX2 R130, R130 ;  /* 0x0000008200827308 */ /* 0x000e660000000800 */
[----:B------:R-:W3:Y:S04]  /*25950*/  LDL.64 R68, [R1+0x3d0] ;  /* 0x0003d00001447983 */ /* 0x000ee80000100a00 */
[----:B------:R-:W3:Y:S01]  /*25960*/  LDL.64 R62, [R1+0x248] ;  /* 0x00024800013e7983 */ /* 0x000ee20000100a00 */
[----:B------:R-:W1:Y:S01]  /*25970*/  MUFU.EX2 R168, R168 ;  /* 0x000000a800a87308 */ /* 0x000e620000000800 */
[----:B0-----:R-:W-:Y:S01]  /*25980*/  FADD.FTZ R8, R131, R8 ;  /* 0x0000000883087221 */ /* 0x001fe20000010000 */
[----:B----4-:R-:W-:Y:S01]  /*25990*/  FADD.FTZ R6, R154, R7 ;  /* 0x000000079a067221 */ /* 0x010fe20000010000 */
[----:B------:R-:W4:Y:S04]  /*259a0*/  LDL.64 R66, [R1+0x390] ;  /* 0x0003900001427983 */ /* 0x000f280000100a00 */
[----:B------:R-:W3:Y:S01]  /*259b0*/  LDL.64 R72, [R1+0x3b0] ;  /* 0x0003b00001487983 */ /* 0x000ee20000100a00 */
[----:B------:R-:W0:Y:S08]  /*259c0*/  MUFU.EX2 R171, R171 ;  /* 0x000000ab00ab7308 */ /* 0x000e300000000800 */
[----:B------:R-:W0:Y:S01]  /*259d0*/  MUFU.EX2 R129, R129 ;  /* 0x0000008100817308 */ /* 0x000e220000000800 */
[----:B-1----:R-:W-:Y:S01]  /*259e0*/  FADD.FTZ R41, R169, R8 ;  /* 0x00000008a9297221 */ /* 0x002fe20000010000 */
[----:B------:R-:W-:Y:S01]  /*259f0*/  FADD.FTZ R7, R117, R6 ;  /* 0x0000000675077221 */ /* 0x000fe20000010000 */
[----:B------:R-:W3:Y:S04]  /*25a00*/  LDL.64 R70, [R1+0x3c0] ;  /* 0x0003c00001467983 */ /* 0x000ee80000100a00 */
[----:B------:R-:W3:Y:S01]  /*25a10*/  LDL.64 R46, [R1+0x278] ;  /* 0x00027800012e7983 */ /* 0x000ee20000100a00 */
[----:B------:R-:W1:Y:S08]  /*25a20*/  MUFU.EX2 R128, R128 ;  /* 0x0000008000807308 */ /* 0x000e700000000800 */
[----:B------:R-:W1:Y:S01]  /*25a30*/  MUFU.EX2 R170, R170 ;  /* 0x000000aa00aa7308 */ /* 0x000e620000000800 */
[----:B------:R-:W-:Y:S01]  /*25a40*/  FADD.FTZ R42, R130, R41 ;  /* 0x00000029822a7221 */ /* 0x000fe20000010000 */
[----:B------:R-:W-:Y:S01]  /*25a50*/  FADD.FTZ R6, R168, R7 ;  /* 0x00000007a8067221 */ /* 0x000fe20000010000 */
[----:B------:R-:W3:Y:S04]  /*25a60*/  LDL.64 R56, [R1+0x3e0] ;  /* 0x0003e00001387983 */ /* 0x000ee80000100a00 */
[----:B------:R-:W3:Y:S01]  /*25a70*/  LDL.64 R64, [R1+0x3f0] ;  /* 0x0003f00001407983 */ /* 0x000ee20000100a00 */
[----:B------:R-:W1:Y:S08]  /*25a80*/  MUFU.EX2 R177, R177 ;  /* 0x000000b100b17308 */ /* 0x000e700000000800 */
[----:B------:R-:W1:Y:S01]  /*25a90*/  MUFU.EX2 R176, R176 ;  /* 0x000000b000b07308 */ /* 0x000e620000000800 */
[----:B0-----:R-:W-:Y:S01]  /*25aa0*/  FADD.FTZ R41, R171, R42 ;  /* 0x0000002aab297221 */ /* 0x001fe20000010000 */
[----:B------:R-:W-:Y:S01]  /*25ab0*/  FADD.FTZ R7, R129, R6 ;  /* 0x0000000681077221 */ /* 0x000fe20000010000 */
[----:B------:R-:W3:Y:S04]  /*25ac0*/  LDL.64 R60, [R1+0x258] ;  /* 0x00025800013c7983 */ /* 0x000ee80000100a00 */
[----:B------:R-:W3:Y:S01]  /*25ad0*/  LDL.64 R44, [R1+0x2d8] ;  /* 0x0002d800012c7983 */ /* 0x000ee20000100a00 */
[----:B------:R-:W-:Y:S08]  /*25ae0*/  MUFU.EX2 R127, R127 ;  /* 0x0000007f007f7308 */ /* 0x000ff00000000800 */
[----:B------:R-:W0:Y:S01]  /*25af0*/  MUFU.EX2 R126, R126 ;  /* 0x0000007e007e7308 */ /* 0x000e220000000800 */
[----:B-1----:R-:W-:Y:S01]  /*25b00*/  FADD.FTZ R6, R128, R41 ;  /* 0x0000002980067221 */ /* 0x002fe20000010000 */
[----:B------:R-:W-:-:S06]  /*25b10*/  FADD.FTZ R7, R170, R7 ;  /* 0x00000007aa077221 */ /* 0x000fcc0000010000 */
[----:B------:R-:W-:Y:S01]  /*25b20*/  MUFU.EX2 R125, R125 ;  /* 0x0000007d007d7308 */ /* 0x000fe20000000800 */
[----:B------:R-:W-:-:S07]  /*25b30*/  FFMA.FTZ R8, R40, R55, -R49 ;  /* 0x0000003728087223 */ /* 0x000fce0000010831 */
[----:B------:R-:W1:Y:S01]  /*25b40*/  MUFU.EX2 R179, R179 ;  /* 0x000000b300b37308 */ /* 0x000e620000000800 */
[----:B------:R-:W-:Y:S01]  /*25b50*/  FADD.FTZ R39, R177, R6 ;  /* 0x00000006b1277221 */ /* 0x000fe20000010000 */
[----:B------:R-:W-:Y:S01]  /*25b60*/  FADD.FTZ R6, R176, R7 ;  /* 0x00000007b0067221 */ /* 0x000fe20000010000 */
[----:B------:R-:W3:Y:S05]  /*25b70*/  LDL.64 R52, [R1+0x298] ;  /* 0x0002980001347983 */ /* 0x000eea0000100a00 */
        /* <DEDUP_REMOVED lines=9> */
[----:B------:R-:W3:Y:S04]  /*25c10*/  LDL.64 R58, [R1+0x268] ;  /* 0x00026800013a7983 */ /* 0x000ee80000100a00 */
[----:B------:R-:W3:Y:S01]  /*25c20*/  LDL.64 R50, [R1+0x2a8] ;  /* 0x0002a80001327983 */ /* 0x000ee20000100a00 */
[----:B------:R-:W-:Y:S03]  /*25c30*/  MUFU.EX2 R172, R172 ;  /* 0x000000ac00ac7308 */ /* 0x000fe60000000800 */
[----:B------:R-:W3:Y:S05]  /*25c40*/  LDL.64 R42, [R1+0x2e8] ;  /* 0x0002e800012a7983 */ /* 0x000eea0000100a00 */
[----:B------:R-:W1:Y:S01]  /*25c50*/  MUFU.EX2 R8, R8 ;  /* 0x0000000800087308 */ /* 0x000e620000000800 */
[----:B------:R-:W-:Y:S01]  /*25c60*/  FADD.FTZ R6, R116, R41 ;  /* 0x0000002974067221 */ /* 0x000fe20000010000 */
[----:B------:R-:W-:Y:S01]  /*25c70*/  FADD.FTZ R39, R178, R39 ;  /* 0x00000027b2277221 */ /* 0x000fe20000010000 */
[----:B------:R-:W3:Y:S04]  /*25c80*/  LDL.64 R54, [R1+0x288] ;  /* 0x0002880001367983 */ /* 0x000ee80000100a00 */
[----:B------:R-:W3:Y:S01]  /*25c90*/  LDL.64 R48, [R1+0x2b8] ;  /* 0x0002b80001307983 */ /* 0x000ee20000100a00 */
[----:B------:R-:W-:Y:S08]  /*25ca0*/  MUFU.EX2 R174, R174 ;  /* 0x000000ae00ae7308 */ /* 0x000ff00000000800 */
[----:B------:R-:W1:Y:S01]  /*25cb0*/  MUFU.EX2 R175, R175 ;  /* 0x000000af00af7308 */ /* 0x000e620000000800 */
[----:B0-----:R-:W-:Y:S01]  /*25cc0*/  FADD.FTZ R41, R173, R6 ;  /* 0x00000006ad297221 */ /* 0x001fe20000010000 */
[----:B------:R-:W-:-:S06]  /*25cd0*/  FADD.FTZ R39, R190, R39 ;  /* 0x00000027be277221 */ /* 0x000fcc0000010000 */
[----:B------:R-:W0:Y:S08]  /*25ce0*/  MUFU.EX2 R9, R9 ;  /* 0x0000000900097308 */ /* 0x000e300000000800 */
[----:B------:R-:W0:Y:S01]  /*25cf0*/  MUFU.EX2 R7, R7 ;  /* 0x0000000700077308 */ /* 0x000e220000000800 */
[----:B-1----:R-:W-:Y:S01]  /*25d00*/  FADD.FTZ R6, R8, R41 ;  /* 0x0000002908067221 */ /* 0x002fe20000010000 */
[----:B------:R-:W-:Y:S01]  /*25d10*/  FADD.FTZ R39, R172, R39 ;  /* 0x00000027ac277221 */ /* 0x000fe20000010000 */
[----:B------:R-:W3:Y:S02]  /*25d20*/  LDL.64 R40, [R1+0x2f8] ;  /* 0x0002f80001287983 */ /* 0x000ee40000100a00 */
[----:B------:R-:W-:Y:S01]  /*25d30*/  FADD.FTZ R6, R175, R6 ;  /* 0x00000006af067221 */ /* 0x000fe20000010000 */
[----:B------:R-:W-:-:S04]  /*25d40*/  FADD.FTZ R38, R174, R39 ;  /* 0x00000027ae267221 */ /* 0x000fc80000010000 */
[----:B0-----:R-:W-:Y:S01]  /*25d50*/  FADD.FTZ R38, R9, R38 ;  /* 0x0000002609267221 */ /* 0x001fe20000010000 */
[----:B------:R-:W-:-:S05]  /*25d60*/  FADD.FTZ R39, R7, R6 ;  /* 0x0000000607277221 */ /* 0x000fca0000010000 */
[----:B------:R0:W-:Y:S01]  /*25d70*/  STL.64 [R1+0x1f0], R38 ;  /* 0x0001f02601007387 */ /* 0x0001e20000100a00 */
[----:B------:R-:W-:Y:S06]  /*25d80*/  BAR.SYNC.DEFER_BLOCKING 0xf, 0x100 ;  /* 0x03c4000000007b1d */ /* 0x000fec0000010000 */
[----:B0-----:R-:W3:Y:S01]  /*25d90*/  LDL.64 R38, [R1+0x308] ;  /* 0x0003080001267983 */ /* 0x001ee20000100a00 */
[C---:B------:R-:W-:Y:S01]  /*25da0*/  FMUL.FTZ R5, R134.reuse, R5 ;  /* 0x0000000586057220 */ /* 0x040fe20000410000 */
[C---:B------:R-:W-:Y:S02]  /*25db0*/  FMUL.FTZ R4, R134.reuse, R4 ;  /* 0x0000000486047220 */ /* 0x040fe40000410000 */
[----:B------:R-:W3:Y:S04]  /*25dc0*/  LD.E.64 R96, desc[UR36][R2.64+0x8] ;  /* 0x0000082402607980 */ /* 0x000ee8000c101b00 */
[----:B------:R-:W3:Y:S04]  /*25dd0*/  LD.E.64 R2, desc[UR36][R2.64] ;  /* 0x0000002402027980 */ /* 0x000ee8000c101b00 */
        /* <DEDUP_REMOVED lines=13> */
[----:B0-----:R-:W3:Y:S04]  /*25eb0*/  LDL.64 R36, [R1+0x2c8] ;  /* 0x0002c80001247983 */ /* 0x001ee80000100a00 */
[----:B-1----:R-:W3:Y:S04]  /*25ec0*/  LDL.64 R26, [R1+0x318] ;  /* 0x00031800011a7983 */ /* 0x002ee80000100a00 */
[----:B------:R-:W3:Y:S04]  /*25ed0*/  LDL.64 R34, [R1+0x328] ;  /* 0x0003280001227983 */ /* 0x000ee80000100a00 */
[----:B------:R-:W3:Y:S04]  /*25ee0*/  LDL.64 R32, [R1+0x338] ;  /* 0x0003380001207983 */ /* 0x000ee80000100a00 */
[----:B------:R-:W3:Y:S04]  /*25ef0*/  LDL.64 R30, [R1+0x348] ;  /* 0x00034800011e7983 */ /* 0x000ee80000100a00 */
[----:B------:R-:W3:Y:S04]  /*25f00*/  LDL.64 R28, [R1+0x358] ;  /* 0x00035800011c7983 */ /* 0x000ee80000100a00 */
[----:B------:R-:W3:Y:S04]  /*25f10*/  LDL.64 R10, [R1+0x368] ;  /* 0x00036800010a7983 */ /* 0x000ee80000100a00 */
[----:B------:R-:W3:Y:S04]  /*25f20*/  LDL.64 R24, [R1+0x378] ;  /* 0x0003780001187983 */ /* 0x000ee80000100a00 */
[----:B------:R-:W3:Y:S04]  /*25f30*/  LDL.64 R20, [R1+0x388] ;  /* 0x0003880001147983 */ /* 0x000ee80000100a00 */
[----:B--2---:R-:W2:Y:S04]  /*25f40*/  LDL.64 R14, [R1+0x398] ;  /* 0x00039800010e7983 */ /* 0x004ea80000100a00 */
[----:B------:R-:W2:Y:S04]  /*25f50*/  LDL.64 R12, [R1+0x3a8] ;  /* 0x0003a800010c7983 */ /* 0x000ea80000100a00 */
[----:B------:R-:W2:Y:S04]  /*25f60*/  LDL.64 R84, [R1+0x3b8] ;  /* 0x0003b80001547983 */ /* 0x000ea80000100a00 */
[----:B------:R-:W2:Y:S04]  /*25f70*/  LDL.64 R86, [R1+0x3c8] ;  /* 0x0003c80001567983 */ /* 0x000ea80000100a00 */
[----:B------:R0:W-:Y:S04]  /*25f80*/  STL.64 [R1+0x238], R4 ;  /* 0x0002380401007387 */ /* 0x0001e80000100a00 */
        /* <DEDUP_REMOVED lines=889> */
.L_x_6884:
[----:B------:R-:W-:Y:S05]  /*29720*/  BSYNC B0 ;  /* 0x0000000000007941 */ /* 0x000fea0003800000 */
.L_x_6883:
        /* <DEDUP_REMOVED lines=9> */
.L_x_6852:
[----:B------:R-:W2:Y:S01]  /*297c0*/  LDL R5, [R1+0x1f0] ;  /* 0x0001f00001057983 */ /* 0x000ea20000100800 */
[----:B------:R-:W-:Y:S05]  /*297d0*/  WARPSYNC.ALL ;  /* 0x0000000000007948 */ /* 0x000fea0003800000 */
[----:B------:R-:W3:Y:S01]  /*297e0*/  LDL R10, [R1+0x1f4] ;  /* 0x0001f400010a7983 */ /* 0x000ee20000100800 */
[----:B------:R-:W-:Y:S08]  /*297f0*/  BAR.ARV 0x8, 0x100 ;  /* 0x0204000000007b1d */ /* 0x000ff00000002000 */
[----:B------:R-:W-:Y:S06]  /*29800*/  BAR.SYNC.DEFER_BLOCKING 0xf, 0x100 ;  /* 0x03c4000000007b1d */ /* 0x000fec0000010000 */
[----:B--2---:R-:W2:Y:S02]  /*29810*/  SHFL.BFLY PT, R0, R5, 0x2, 0x1f ;  /* 0x0c401f0005007f89 */ /* 0x004ea400000e0000 */
[----:B--2---:R-:W-:-:S05]  /*29820*/  FADD.FTZ R0, R5, R0 ;  /* 0x0000000005007221 */ /* 0x004fca0000010000 */
[----:B------:R-:W2:Y:S02]  /*29830*/  SHFL.BFLY PT, R3, R0, 0x1, 0x1f ;  /* 0x0c201f0000037f89 */ /* 0x000ea400000e0000 */
[----:B--2---:R-:W-:-:S05]  /*29840*/  FADD.FTZ R2, R0, R3 ;  /* 0x0000000300027221 */ /* 0x004fca0000010000 */
[----:B------:R-:W-:Y:S04]  /*29850*/  STL [R1+0x1f0], R2 ;  /* 0x0001f00201007387 */ /* 0x000fe80000100800 */
[----:B------:R-:W2:Y:S04]  /*29860*/  LDL R13, [R1+0x1f0] ;  /* 0x0001f000010d7983 */ /* 0x000ea80000100800 */
[----:B---3--:R-:W0:Y:S02]  /*29870*/  SHFL.BFLY PT, R3, R10, 0x2, 0x1f ;  /* 0x0c401f000a037f89 */ /* 0x008e2400000e0000 */
[----:B01----:R-:W-:-:S05]  /*29880*/  FADD.FTZ R4, R3, R10 ;  /* 0x0000000a03047221 */ /* 0x003fca0000010000 */
[----:B------:R-:W0:Y:S02]  /*29890*/  SHFL.BFLY PT, R3, R4, 0x1, 0x1f ;  /* 0x0c201f0004037f89 */ /* 0x000e2400000e0000 */
[----:B0-----:R-:W-:Y:S02]  /*298a0*/  FADD.FTZ R6, R4, R3 ;  /* 0x0000000304067221 */ /* 0x001fe40000010000 */
[----:B------:R-:W3:Y:S03]  /*298b0*/  LDL.64 R2, [R1+0xb8] ;  /* 0x0000b80001027983 */ /* 0x000ee60000100a00 */
[----:B------:R-:W-:-:S13]  /*298c0*/  FSETP.NE.FTZ.AND P2, PT, R6, RZ, PT ;  /* 0x000000ff0600720b */ /* 0x000fda0003f55000 */
[----:B------:R-:W4:Y:S04]  /*298d0*/  @P2 LDL R9, [R1+0x200] ;  /* 0x0002000001092983 */ /* 0x000f280000100800 */
[----:B------:R-:W5:Y:S01]  /*298e0*/  @P2 LDL R12, [R1+0x1e4] ;  /* 0x0001e400010c2983 */ /* 0x000f620000100800 */
[----:B--2---:R-:W-:-:S13]  /*298f0*/  FSETP.NE.FTZ.AND P1, PT, R13, RZ, PT ;  /* 0x000000ff0d00720b */ /* 0x004fda0003f35000 */
[----:B------:R-:W2:Y:S04]  /*29900*/  @P1 LDL R5, [R1+0x200] ;  /* 0x0002000001051983 */ /* 0x000ea80000100800 */
[----:B------:R-:W3:Y:S01]  /*29910*/  @P1 LDL R8, [R1+0x1e0] ;  /* 0x0001e00001081983 */ /* 0x000ee20000100800 */
[----:B------:R-:W0:Y:S08]  /*29920*/  @P2 MUFU.LG2 R11, R6 ;  /* 0x00000006000b2308 */ /* 0x000e300000000c00 */
[----:B------:R-:W1:Y:S01]  /*29930*/  @P1 MUFU.LG2 R7, R13 ;  /* 0x0000000d00071308 */ /* 0x000e620000000c00 */
[----:B------:R-:W-:-:S02]  /*29940*/  IMAD.MOV.U32 R0, RZ, RZ, -0x800000 ;  /* 0xff800000ff007424 */ /* 0x000fc400078e00ff */
[----:B------:R-:W-:Y:S02]  /*29950*/  IMAD.MOV.U32 R10, RZ, RZ, -0x800000 ;  /* 0xff800000ff0a7424 */ /* 0x000fe400078e00ff */
[----:B0-----:R-:W-:Y:S01]  /*29960*/  @P2 FMUL.FTZ R14, R11, 0.69314718246459960938 ;  /* 0x3f3172180b0e2820 */ /* 0x001fe20000410000 */
[----:B-1----:R-:W-:Y:S01]  /*29970*/  @P1 FMUL.FTZ R4, R7, 0.69314718246459960938 ;  /* 0x3f31721807041820 */ /* 0x002fe20000410000 */
[----:B------:R-:W-:Y:S04]  /*29980*/  STL [R1+0x1f4], R6 ;  /* 0x0001f40601007387 */ /* 0x000fe80000100800 */
[----:B------:R-:W3:Y:S01]  /*29990*/  LDL R7, [R1+0x1c8] ;  /* 0x0001c80001077983 */ /* 0x000ee20000100800 */
[----:B----4-:R-:W-:-:S04]  /*299a0*/  @P2 FMUL.FTZ R9, R9, 0.69314718246459960938 ;  /* 0x3f31721809092820 */ /* 0x010fc80000410000 */
[----:B-----5:R-:W-:-:S05]  /*299b0*/  @P2 FFMA.FTZ R10, R9, R12, R14 ;  /* 0x0000000c090a2223 */ /* 0x020fca000001000e */
[----:B------:R-:W-:Y:S01]  /*299c0*/  STL [R1+0x1f4], R10 ;  /* 0x0001f40a01007387 */ /* 0x000fe20000100800 */
[----:B--2---:R-:W-:-:S04]  /*299d0*/  @P1 FMUL.FTZ R5, R5, 0.69314718246459960938 ;  /* 0x3f31721805051820 */ /* 0x004fc80000410000 */
[----:B---3--:R-:W-:-:S05]  /*299e0*/  @P1 FFMA.FTZ R0, R5, R8, R4 ;  /* 0x0000000805001223 */ /* 0x008fca0000010004 */
[----:B------:R0:W-:Y:S04]  /*299f0*/  STL [R1+0x1f0], R0 ;  /* 0x0001f00001007387 */ /* 0x0001e80000100800 */
[----:B------:R-:W2:Y:S02]  /*29a00*/  LD.E R4, desc[UR36][R2.64+0x4] ;  /* 0x0000042402047980 */ /* 0x000ea4000c101900 */
[----:B--2---:R-:W-:-:S13]  /*29a10*/  ISETP.NE.AND P0, PT, R4, RZ, PT ;  /* 0x000000ff0400720c */ /* 0x004fda0003f05270 */
[----:B------:R-:W2:Y:S04]  /*29a20*/  @!P0 LDL.64 R4, [R1+0xc0] ;  /* 0x0000c00001048983 */ /* 0x000ea80000100a00 */
[----:B------:R-:W3:Y:S01]  /*29a30*/  @!P0 LD.E R8, desc[UR36][R2.64] ;  /* 0x0000002402088980 */ /* 0x000ee2000c101900 */
[----:B------:R-:W-:-:S06]  /*29a40*/  IMAD.MOV.U32 R102, RZ, RZ, RZ ;  /* 0x000000ffff667224 */ /* 0x000fcc00078e00ff */
[----:B------:R-:W1:Y:S01]  /*29a50*/  @P1 MUFU.RCP R102, R13 ;  /* 0x0000000d00661308 */ /* 0x000e620000001000 */
[----:B--2---:R-:W2:Y:S01]  /*29a60*/  @!P0 LD.E.64 R4, desc[UR36][R4.64] ;  /* 0x0000002404048980 */ /* 0x004ea2000c101b00 */
[----:B---3--:R-:W-:-:S04]  /*29a70*/  @!P0 IMAD R9, R7, 0x40, R8 ;  /* 0x0000004007098824 */ /* 0x008fc800078e0208 */
[----:B--2---:R-:W-:-:S05]  /*29a80*/  @!P0 IMAD.WIDE R4, R9, 0x4, R4 ;  /* 0x0000000409048825 */ /* 0x004fca00078e0204 */
[----:B-1----:R1:W-:Y:S04]  /*29a90*/  @!P0 ST.E desc[UR36][R4.64], R102 ;  /* 0x0000006604008985 */ /* 0x0023e8000c101924 */
[----:B------:R-:W0:Y:S04]  /*29aa0*/  @!P0 LDL.64 R2, [R1+0xb8] ;  /* 0x0000b80001028983 */ /* 0x000e280000100a00 */
[----:B0-----:R-:W2:Y:S02]  /*29ab0*/  @!P0 LD.E R0, desc[UR36][R2.64+0x4] ;  /* 0x0000042402008980 */ /* 0x001ea4000c101900 */
[----:B--2---:R-:W-:-:S13]  /*29ac0*/  @!P0 ISETP.NE.AND P0, PT, R0, RZ, PT ;  /* 0x000000ff0000820c */ /* 0x004fda0003f05270 */
[----:B-1----:R-:W2:Y:S04]  /*29ad0*/  @!P0 LDL.64 R4, [R1+0xc0] ;  /* 0x0000c00001048983 */ /* 0x002ea80000100a00 */
[----:B------:R-:W3:Y:S01]  /*29ae0*/  @!P0 LD.E R8, desc[UR36][R2.64] ;  /* 0x0000002402088980 */ /* 0x000ee2000c101900 */
[----:B------:R-:W-:-:S06]  /*29af0*/  IMAD.MOV.U32 R0, RZ, RZ, RZ ;  /* 0x000000ffff007224 */ /* 0x000fcc00078e00ff */
[----:B------:R-:W0:Y:S01]  /*29b00*/  @P2 MUFU.RCP R0, R6 ;  /* 0x0000000600002308 */ /* 0x000e220000001000 */
[----:B--2---:R-:W2:Y:S01]  /*29b10*/  @!P0 LD.E.64 R4, desc[UR36][R4.64] ;  /* 0x0000002404048980 */ /* 0x004ea2000c101b00 */
[----:B---3--:R-:W-:-:S04]  /*29b20*/  @!P0 IMAD R8, R7, 0x40, R8 ;  /* 0x0000004007088824 */ /* 0x008fc800078e0208 */
[----:B------:R-:W-:-:S04]  /*29b30*/  @!P0 VIADD R7, R8, 0x8 ;  /* 0x0000000808078836 */ /* 0x000fc80000000000 */
[----:B--2---:R-:W-:-:S05]  /*29b40*/  @!P0 IMAD.WIDE R4, R7, 0x4, R4 ;  /* 0x0000000407048825 */ /* 0x004fca00078e0204 */
[----:B0-----:R0:W-:Y:S04]  /*29b50*/  @!P0 ST.E desc[UR36][R4.64], R0 ;  /* 0x0000000004008985 */ /* 0x0011e8000c101924 */
        /* <DEDUP_REMOVED lines=53> */
[----:B------:R-:W-:Y:S01]  /*29eb0*/  FMUL.FTZ R40, R40, R102 ;  /* 0x0000006628287220 */ /* 0x000fe20000410000 */
[-C--:B----4-:R-:W-:Y:S01]  /*29ec0*/  FMUL.FTZ R39, R39, R0.reuse ;  /* 0x0000000027277220 */ /* 0x090fe20000410000 */
[----:B------:R-:W-:Y:S01]  /*29ed0*/  FMUL.FTZ R38, R38, R0 ;  /* 0x0000000026267220 */ /* 0x000fe20000410000 */
        /* <DEDUP_REMOVED lines=30> */
[----:B------:R-:W-:Y:S04]  /*2a0c0*/  STL.64 [R1+0x400], R40 ;  /* 0x0004002801007387 */ /* 0x000fe80000100a00 */
[----:B------:R0:W-:Y:S04]  /*2a0d0*/  STL.64 [R1+0x408], R38 ;  /* 0x0004082601007387 */ /* 0x0001e80000100a00 */
        /* <DEDUP_REMOVED lines=10> */
[----:B------:R-:W-:Y:S04]  /*2a180*/  STL.64 [R1+0x2b0], R10 ;  /* 0x0002b00a01007387 */ /* 0x000fe80000100a00 */
[----:B------:R3:W-:Y:S04]  /*2a190*/  STL.64 [R1+0x2c0], R8 ;  /* 0x0002c00801007387 */ /* 0x0007e80000100a00 */
[----:B------:R-:W-:Y:S04]  /*2a1a0*/  STL.64 [R1+0x2d0], R6 ;  /* 0x0002d00601007387 */ /* 0x000fe80000100a00 */
[----:B------:R4:W-:Y:S04]  /*2a1b0*/  STL.64 [R1+0x2e0], R4 ;  /* 0x0002e00401007387 */ /* 0x0009e80000100a00 */
[----:B------:R5:W-:Y:S04]  /*2a1c0*/  STL.64 [R1+0x2f0], R2 ;  /* 0x0002f00201007387 */ /* 0x000be80000100a00 */
[----:B0-----:R-:W5:Y:S04]  /*2a1d0*/  LDL.64 R38, [R1+0x2c8] ;  /* 0x0002c80001267983 */ /* 0x001f680000100a00 */
[----:B------:R-:W5:Y:S04]  /*2a1e0*/  LDL.64 R40, [R1+0x308] ;  /* 0x0003080001287983 */ /* 0x000f680000100a00 */
[----:B-1----:R-:W5:Y:S04]  /*2a1f0*/  LDL.64 R28, [R1+0x318] ;  /* 0x00031800011c7983 */ /* 0x002f680000100a00 */
[----:B------:R-:W5:Y:S04]  /*2a200*/  LDL.64 R36, [R1+0x328] ;  /* 0x0003280001247983 */ /* 0x000f680000100a00 */
[----:B------:R-:W5:Y:S04]  /*2a210*/  LDL.64 R34, [R1+0x338] ;  /* 0x0003380001227983 */ /* 0x000f680000100a00 */
[----:B------:R-:W5:Y:S04]  /*2a220*/  LDL.64 R32, [R1+0x348] ;  /* 0x0003480001207983 */ /* 0x000f680000100a00 */
[----:B------:R-:W5:Y:S04]  /*2a230*/  LDL.64 R30, [R1+0x358] ;  /* 0x00035800011e7983 */ /* 0x000f680000100a00 */
[----:B--2---:R-:W2:Y:S04]  /*2a240*/  LDL.64 R12, [R1+0x368] ;  /* 0x00036800010c7983 */ /* 0x004ea80000100a00 */
[----:B------:R-:W2:Y:S04]  /*2a250*/  LDL.64 R26, [R1+0x378] ;  /* 0x00037800011a7983 */ /* 0x000ea80000100a00 */
        /* <DEDUP_REMOVED lines=8> */
[----:B------:R-:W5:Y:S01]  /*2a2e0*/  @!P0 LDL R105, [R1+0x1cc] ;  /* 0x0001cc0001698983 */ /* 0x000f620000100800 */
        /* <DEDUP_REMOVED lines=94> */
[----:B------:R-:W-:Y:S04]  /*2a8d0*/  STL [R1+0x1d4], R106 ;  /* 0x0001d46a01007387 */ /* 0x000fe80000100800 */
[----:B------:R-:W-:Y:S01]  /*2a8e0*/  @!P0 STL [R1+0x1c8], RZ ;  /* 0x0001c8ff01008387 */ /* 0x000fe20000100800 */
        /* <DEDUP_REMOVED lines=24> */
[-C--:B---3--:R-:W-:Y:S01]  /*2aa70*/  FMUL.FTZ R9, R9, R0.reuse ;  /* 0x0000000009097220 */ /* 0x088fe20000410000 */
[-C--:B------:R-:W-:Y:S01]  /*2aa80*/  FMUL.FTZ R8, R8, R0.reuse ;  /* 0x0000000008087220 */ /* 0x080fe20000410000 */
[-C--:B----4-:R-:W-:Y:S01]  /*2aa90*/  FMUL.FTZ R5, R5, R0.reuse ;  /* 0x0000000005057220 */ /* 0x090fe20000410000 */
[-C--:B------:R-:W-:Y:S01]  /*2aaa0*/  FMUL.FTZ R4, R4, R0.reuse ;  /* 0x0000000004047220 */ /* 0x080fe20000410000 */
[-C--:B------:R-:W-:Y:S01]  /*2aab0*/  FMUL.FTZ R11, R11, R0.reuse ;  /* 0x000000000b0b7220 */ /* 0x080fe20000410000 */
[-C--:B------:R-:W-:Y:S01]  /*2aac0*/  FMUL.FTZ R10, R10, R0.reuse ;  /* 0x000000000a0a7220 */ /* 0x080fe20000410000 */
[-C--:B-----5:R-:W-:Y:S01]  /*2aad0*/  FMUL.FTZ R3, R3, R0.reuse ;  /* 0x0000000003037220 */ /* 0x0a0fe20000410000 */
[-C--:B------:R-:W-:Y:S01]  /*2aae0*/  FMUL.FTZ R2, R2, R0.reuse ;  /* 0x0000000002027220 */ /* 0x080fe20000410000 */
[-C--:B------:R-:W-:Y:S01]  /*2aaf0*/  FMUL.FTZ R7, R7, R0.reuse ;  /* 0x0000000007077220 */ /* 0x080fe20000410000 */
[----:B------:R-:W-:Y:S01]  /*2ab00*/  FMUL.FTZ R6, R6, R0 ;  /* 0x0000000006067220 */ /* 0x000fe20000410000 */
[----:B------:R-:W-:Y:S01]  /*2ab10*/  @!P0 LOP3.LUT R0, R105, 0x1, RZ, 0x3c, !PT ;  /* 0x0000000169008812 */ /* 0x000fe200078e3cff */
        /* <DEDUP_REMOVED lines=16> */
[----:B------:R-:W-:Y:S04]  /*2ac20*/  @!P0 STL [R1+0x1cc], R0 ;  /* 0x0001cc0001008387 */ /* 0x000fe80000100800 */
[----:B------:R0:W-:Y:S02]  /*2ac30*/  STL.64 [R1+0x3c8], R4 ;  /* 0x0003c80401007387 */ /* 0x0001e40000100a00 */
[----:B0-----:R-:W-:Y:S01]  /*2ac40*/  IMAD.MOV.U32 R4, RZ, RZ, 0x1 ;  /* 0x00000001ff047424 */ /* 0x001fe200078e00ff */
[----:B------:R-:W-:Y:S06]  /*2ac50*/  BAR.ARV 0xe, 0x100 ;  /* 0x0384000000007b1d */ /* 0x000fec0000002000 */
.L_x_6736:
[----:B------:R-:W-:Y:S05]  /*2ac60*/  BSYNC B7 ;  /* 0x0000000000077941 */ /* 0x000fea0003800000 */
.L_x_6724:
[----:B------:R-:W0:Y:S08]  /*2ac70*/  S2UR UR4, SR_CgaCtaId ;  /* 0x00000000000479c3 */ /* 0x000e300000008800 */
[----:B------:R-:W-:Y:S01]  /*2ac80*/  BAR.SYNC.DEFER_BLOCKING 0x5, 0x180 ;  /* 0x0146000000007b1d */ /* 0x000fe20000010000 */
[----:B----4-:R-:W-:Y:S02]  /*2ac90*/  PRMT R0, R4, 0x9910, RZ ;  /* 0x0000991004007816 */ /* 0x010fe400000000ff */
[----:B-1----:R-:W-:-:S02]  /*2aca0*/  MOV R2, 0x400 ;  /* 0x0000040000027802 */ /* 0x002fc40000000f00 */
[----:B------:R-:W-:Y:S01]  /*2acb0*/  ISETP.NE.AND P0, PT, R0, RZ, PT ;  /* 0x000000ff0000720c */ /* 0x000fe20003f05270 */
[----:B------:R-:W-:Y:S01]  /*2acc0*/  BSSY B0, `(.L_x_6886) ;  /* 0x0000509000007945 */ /* 0x000fe20003800000 */
[----:B0-----:R-:W-:-:S05]  /*2acd0*/  IMAD.U32 R155, RZ, RZ, UR4 ;  /* 0x00000004ff9b7e24 */ /* 0x001fca000f8e00ff */
[----:B------:R-:W-:-:S05]  /*2ace0*/  LEA R2, R155, R2, 0x18 ;  /* 0x000000029b027211 */ /* 0x000fca00078ec0ff */
[----:B------:R0:W1:Y:S01]  /*2acf0*/  LDS.128 R84, [R2+0x388d0] ;  /* 0x0388d00002547984 */ /* 0x0000620000000c00 */
[----:B------:R-:W-:Y:S06]  /*2ad00*/  BAR.ARV 0x4, 0x180 ;  /* 0x0106000000007b1d */ /* 0x000fec0000002000 */
[----:B------:R-:W-:Y:S05]  /*2ad10*/  @!P0 BRA `(.L_x_6887) ;  /* 0x0000004000488947 */ /* 0x000fea0003800000 */
[----:B--2---:R-:W2:Y:S04]  /*2ad20*/  LDL.128 R44, [R1+0x210] ;  /* 0x00021000012c7983 */ /* 0x004ea80000100c00 */
[----:B------:R-:W4:Y:S04]  /*2ad30*/  LDL.128 R48, [R1+0x230] ;  /* 0x0002300001307983 */ /* 0x000f280000100c00 */
[----:B-----5:R-:W4:Y:S04]  /*2ad40*/  LDL.128 R32, [R1+0x220] ;  /* 0x0002200001207983 */ /* 0x020f280000100c00 */
[----:B------:R-:W4:Y:S04]  /*2ad50*/  LDL.128 R52, [R1+0x250] ;  /* 0x0002500001347983 */ /* 0x000f280000100c00 */
[----:B------:R-:W4:Y:S04]  /*2ad60*/  LDL.128 R40, [R1+0x240] ;  /* 0x0002400001287983 */ /* 0x000f280000100c00 */
[----:B------:R-:W4:Y:S04]  /*2ad70*/  LDL.128 R36, [R1+0x260] ;  /* 0x0002600001247983 */ /* 0x000f280000100c00 */
[----:B------:R-:W4:Y:S04]  /*2ad80*/  LDL.128 R76, [R1+0x270] ;  /* 0x00027000014c7983 */ /* 0x000f280000100c00 */
[----:B------:R-:W4:Y:S04]  /*2ad90*/  LDL.128 R72, [R1+0x280] ;  /* 0x0002800001487983 */ /* 0x000f280000100c00 */
[----:B------:R-:W4:Y:S04]  /*2ada0*/  LDL.128 R104, [R1+0x290] ;  /* 0x0002900001687983 */ /* 0x000f280000100c00 */
[----:B------:R-:W4:Y:S04]  /*2adb0*/  LDL.128 R4, [R1+0x2a0] ;  /* 0x0002a00001047983 */ /* 0x000f280000100c00 */
[----:B---3--:R-:W3:Y:S04]  /*2adc0*/  LDL.128 R8, [R1+0x2b0] ;  /* 0x0002b00001087983 */ /* 0x008ee80000100c00 */
[----:B------:R-:W3:Y:S01]  /*2add0*/  LDL.128 R12, [R1+0x2c0] ;  /* 0x0002c000010c7983 */ /* 0x000ee20000100c00 */
[----:B------:R-:W-:Y:S01]  /*2ade0*/  IADD3 R21, P2, R160, 0x20, RZ ;  /* 0x00000020a0157810 */ /* 0x000fe20007f5e0ff */
[----:B------:R-:W-:-:S02]  /*2adf0*/  ULDC.64 UR4, c[0x0][0xd08] ;  /* 0x0003420000047ab9 */ /* 0x000fc40000000a00 */
[----:B------:R-:W3:Y:S01]  /*2ae00*/  LDL.128 R24, [R1+0x2d0] ;  /* 0x0002d00001187983 */ /* 0x000ee20000100c00 */
[----:B------:R-:W-:-:S03]  /*2ae10*/  IADD3 R59, P1, R160, 0x40, RZ ;  /* 0x00000040a03b7810 */ /* 0x000fc60007f3e0ff */
[----:B------:R-:W3:Y:S01]  /*2ae20*/  LDL.128 R28, [R1+0x2e0] ;  /* 0x0002e000011c7983 */ /* 0x000ee20000100c00 */
[C---:B------:R-:W-:Y:S02]  /*2ae30*/  LOP3.LUT R57, R160.reuse, 0x380, RZ, 0xc0, !PT ;  /* 0x00000380a0397812 */ /* 0x040fe400078ec0ff */
[----:B------:R-:W-:Y:S01]  /*2ae40*/  IADD3 R60, P0, R160, 0x60, RZ ;  /* 0x00000060a03c7810 */ /* 0x000fe20007f1e0ff */
[----:B------:R-:W3:Y:S01]  /*2ae50*/  LDL.128 R108, [R1+0x2f0] ;  /* 0x0002f000016c7983 */ /* 0x000ee20000100c00 */
[----:B------:R-:W-:Y:S02]  /*2ae60*/  LOP3.LUT R20, R21, 0x380, RZ, 0xc0, !PT ;  /* 0x0000038015147812 */ /* 0x000fe400078ec0ff */
[----:B------:R-:W-:Y:S01]  /*2ae70*/  LOP3.LUT R58, R59, 0x380, RZ, 0xc0, !PT ;  /* 0x000003803b3a7812 */ /* 0x000fe200078ec0ff */
[----:B------:R-:W3:Y:S01]  /*2ae80*/  LDL.128 R88, [R1+0x3d0] ;  /* 0x0003d00001587983 */ /* 0x000ee20000100c00 */
[----:B------:R-:W-:Y:S02]  /*2ae90*/  SHF.R.U64 R57, R57, 0x3, RZ ;  /* 0x0000000339397819 */ /* 0x000fe400000012ff */
[----:B------:R-:W-:Y:S01]  /*2aea0*/  LOP3.LUT R0, R60, 0x380, RZ, 0xc0, !PT ;  /* 0x000003803c007812 */ /* 0x000fe200078ec0ff */
[----:B------:R-:W3:Y:S01]  /*2aeb0*/  LDL.128 R80, [R1+0x3c0] ;  /* 0x0003c00001507983 */ /* 0x000ee20000100c00 */
[----:B------:R-:W-:-:S02]  /*2aec0*/  SHF.R.U64 R20, R20, 0x3, RZ ;  /* 0x0000000314147819 */ /* 0x000fc400000012ff */
[----:B------:R-:W-:Y:S01]  /*2aed0*/  SHF.R.U64 R58, R58, 0x3, RZ ;  /* 0x000000033a3a7819 */ /* 0x000fe200000012ff */
[----:B------:R-:W3:Y:S01]  /*2aee0*/  LDL.128 R96, [R1+0x3f0] ;  /* 0x0003f00001607983 */ /* 0x000ee20000100c00 */
[----:B------:R-:W-:Y:S01]  /*2aef0*/  LOP3.LUT R56, R57, R160, RZ, 0x3c, !PT ;  /* 0x000000a039387212 */ /* 0x000fe200078e3cff */
[--C-:B------:R-:W-:Y:S01]  /*2af00*/  IMAD.MOV.U32 R57, RZ, RZ, R161.reuse ;  /* 0x000000ffff397224 */ /* 0x100fe200078e00a1 */
[----:B------:R-:W-:Y:S01]  /*2af10*/  SHF.R.U64 R61, R0, 0x3, RZ ;  /* 0x00000003003d7819 */ /* 0x000fe200000012ff */
[----:B------:R-:W3:Y:S01]  /*2af20*/  LDL.128 R92, [R1+0x3e0] ;  /* 0x0003e000015c7983 */ /* 0x000ee20000100c00 */
[----:B------:R-:W-:Y:S01]  /*2af30*/  LOP3.LUT R20, R20, R21, RZ, 0x3c, !PT ;  /* 0x0000001514147212 */ /* 0x000fe200078e3cff */
[--C-:B------:R-:W-:Y:S01]  /*2af40*/  IMAD.X R21, RZ, RZ, R161.reuse, P2 ;  /* 0x000000ffff157224 */ /* 0x100fe200010e06a1 */
[----:B------:R-:W-:Y:S01]  /*2af50*/  LOP3.LUT R58, R58, R59, RZ, 0x3c, !PT ;  /* 0x0000003b3a3a7212 */ /* 0x000fe200078e3cff */
[--C-:B------:R-:W-:Y:S01]  /*2af60*/  IMAD.X R59, RZ, RZ, R161.reuse, P1 ;  /* 0x000000ffff3b7224 */ /* 0x100fe200008e06a1 */
[----:B------:R-:W-:Y:S01]  /*2af70*/  LOP3.LUT R60, R61, R60, RZ, 0x3c, !PT ;  /* 0x0000003c3d3c7212 */ /* 0x000fe200078e3cff */
[----:B------:R-:W-:Y:S01]  /*2af80*/  IMAD.X R61, RZ, RZ, R161, P0 ;  /* 0x000000ffff3d7224 */ /* 0x000fe200000e06a1 */
[----:B------:R-:W-:Y:S01]  /*2af90*/  MOV R64, R56 ;  /* 0x0000003800407202 */ /* 0x000fe20000000f00 */
[----:B------:R-:W3:Y:S01]  /*2afa0*/  LDL.128 R100, [R1+0x400] ;  /* 0x0004000001647983 */ /* 0x000ee20000100c00 */
[----:B------:R-:W-:-:S02]  /*2afb0*/  MOV R68, R20 ;  /* 0x0000001400447202 */ /* 0x000fc40000000f00 */
[----:B------:R-:W-:Y:S02]  /*2afc0*/  MOV R3, R58 ;  /* 0x0000003a00037202 */ /* 0x000fe40000000f00 */
[----:B------:R-:W-:Y:S01]  /*2afd0*/  MOV R0, R60 ;  /* 0x0000003c00007202 */ /* 0x000fe20000000f00 */
[----:B------:R-:W3:Y:S04]  /*2afe0*/  LDL.128 R56, [R1+0x360] ;  /* 0x0003600001387983 */ /* 0x000ee80000100c00 */
[----:B------:R-:W3:Y:S01]  /*2aff0*/  LDL.128 R60, [R1+0x370] ;  /* 0x00037000013c7983 */ /* 0x000ee20000100c00 */
[----:B------:R-:W-:Y:S01]  /*2b000*/  BAR.SYNC.DEFER_BLOCKING 0x1, 0x100 ;  /* 0x0044000000007b1d */ /* 0x000fe20000010000 */
[----:B--2---:R-:W-:Y:S02]  /*2b010*/  F2FP.BF16.F32.PACK_AB R44, R45, R44 ;  /* 0x0000002c2d2c723e */ /* 0x004fe400000010ff */
[----:B------:R-:W-:-:S02]  /*2b020*/  F2FP.BF16.F32.PACK_AB R45, R47, R46 ;  /* 0x0000002e2f2d723e */ /* 0x000fc400000010ff */
[----:B----4-:R-:W-:Y:S02]  /*2b030*/  F2FP.BF16.F32.PACK_AB R48, R49, R48 ;  /* 0x000000303130723e */ /* 0x010fe400000010ff */
[----:B------:R-:W-:Y:S02]  /*2b040*/  F2FP.BF16.F32.PACK_AB R49, R51, R50 ;  /* 0x000000323331723e */ /* 0x000fe400000010ff */
[----:B------:R-:W-:Y:S02]  /*2b050*/  F2FP.BF16.F32.PACK_AB R46, R33, R32 ;  /* 0x00000020212e723e */ /* 0x000fe400000010ff */
[----:B------:R-:W-:Y:S02]  /*2b060*/  F2FP.BF16.F32.PACK_AB R47, R35, R34 ;  /* 0x00000022232f723e */ /* 0x000fe400000010ff */
[----:B------:R-:W-:Y:S01]  /*2b070*/  F2FP.BF16.F32.PACK_AB R52, R53, R52 ;  /* 0x000000343534723e */ /* 0x000fe200000010ff */
[----:B------:R-:W2:Y:S01]  /*2b080*/  LDL.128 R32, [R1+0x300] ;  /* 0x0003000001207983 */ /* 0x000ea20000100c00 */
[----:B------:R-:W-:-:S02]  /*2b090*/  F2FP.BF16.F32.PACK_AB R53, R55, R54 ;  /* 0x000000363735723e */ /* 0x000fc400000010ff */
[----:B------:R-:W-:Y:S02]  /*2b0a0*/  F2FP.BF16.F32.PACK_AB R50, R41, R40 ;  /* 0x000000282932723e */ /* 0x000fe400000010ff */
[----:B------:R-:W-:Y:S02]  /*2b0b0*/  F2FP.BF16.F32.PACK_AB R51, R43, R42 ;  /* 0x0000002a2b33723e */ /* 0x000fe400000010ff */
[----:B------:R-:W-:Y:S01]  /*2b0c0*/  F2FP.BF16.F32.PACK_AB R54, R37, R36 ;  /* 0x000000242536723e */ /* 0x000fe200000010ff */
[----:B------:R4:W-:Y:S01]  /*2b0d0*/  STSM.16.M88.4 [R64], R44 ;  /* 0x0000002c40007844 */ /* 0x0009e20000000200 */
[----:B------:R-:W-:Y:S02]  /*2b0e0*/  F2FP.BF16.F32.PACK_AB R55, R39, R38 ;  /* 0x000000262737723e */ /* 0x000fe400000010ff */
[----:B------:R-:W-:Y:S01]  /*2b0f0*/  F2FP.BF16.F32.PACK_AB R76, R77, R76 ;  /* 0x0000004c4d4c723e */ /* 0x000fe200000010ff */
[----:B------:R-:W2:Y:S01]  /*2b100*/  LDL.128 R36, [R1+0x310] ;  /* 0x0003100001247983 */ /* 0x000ea20000100c00 */
[----:B------:R-:W-:-:S02]  /*2b110*/  F2FP.BF16.F32.PACK_AB R77, R79, R78 ;  /* 0x0000004e4f4d723e */ /* 0x000fc400000010ff */
[----:B------:R-:W-:Y:S01]  /*2b120*/  F2FP.BF16.F32.PACK_AB R78, R73, R72 ;  /* 0x00000048494e723e */ /* 0x000fe200000010ff */
[----:B------:R0:W-:Y:S01]  /*2b130*/  STSM.16.M88.4 [R68], R48 ;  /* 0x0000003044007844 */ /* 0x0001e20000000200 */
[----:B------:R-:W-:-:S03]  /*2b140*/  F2FP.BF16.F32.PACK_AB R79, R75, R74 ;  /* 0x0000004a4b4f723e */ /* 0x000fc600000010ff */
[----:B------:R1:W-:Y:S04]  /*2b150*/  STSM.16.M88.4 [R3], R52 ;  /* 0x0000003403007844 */ /* 0x0003e80000000200 */
[----:B----4-:R-:W4:Y:S04]  /*2b160*/  LDL.128 R44, [R1+0x330] ;  /* 0x00033000012c7983 */ /* 0x010f280000100c00 */
[----:B------:R-:W4:Y:S04]  /*2b170*/  LDL.128 R40, [R1+0x320] ;  /* 0x0003200001287983 */ /* 0x000f280000100c00 */
[----:B0-----:R-:W4:Y:S04]  /*2b180*/  LDL.128 R48, [R1+0x340] ;  /* 0x0003400001307983 */ /* 0x001f280000100c00 */
[----:B-1----:R-:W4:Y:S04]  /*2b190*/  LDL.128 R52, [R1+0x350] ;  /* 0x0003500001347983 */ /* 0x002f280000100c00 */
[----:B------:R-:W4:Y:S04]  /*2b1a0*/  LDL.128 R68, [R1+0x390] ;  /* 0x0003900001447983 */ /* 0x000f280000100c00 */
[----:B------:R0:W-:Y:S04]  /*2b1b0*/  STSM.16.M88.4 [R0], R76 ;  /* 0x0000004c00007844 */ /* 0x0001e80000000200 */
[----:B------:R-:W4:Y:S04]  /*2b1c0*/  LDL.128 R64, [R1+0x380] ;  /* 0x0003800001407983 */ /* 0x000f280000100c00 */
[----:B------:R-:W4:Y:S04]  /*2b1d0*/  LDL.128 R72, [R1+0x3a0] ;  /* 0x0003a00001487983 */ /* 0x000f280000100c00 */
[----:B0-----:R-:W4:Y:S01]  /*2b1e0*/  LDL.128 R76, [R1+0x3b0] ;  /* 0x0003b000014c7983 */ /* 0x001f220000100c00 */
[----:B------:R-:W-:-:S04]  /*2b1f0*/  IADD3 R21, P0, R160, 0x2000, RZ ;  /* 0x00002000a0157810 */ /* 0x000fc80007f1e0ff */
[----:B------:R-:W-:-:S04]  /*2b200*/  LOP3.LUT R20, R21, 0x380, RZ, 0xc0, !PT ;  /* 0x0000038015147812 */ /* 0x000fc800078ec0ff */
[----:B------:R-:W-:Y:S02]  /*2b210*/  SHF.R.U64 R20, R20, 0x3, RZ ;  /* 0x0000000314147819 */ /* 0x000fe400000012ff */
[----:B------:R-:W-:Y:S02]  /*2b220*/  F2FP.BF16.F32.PACK_AB R104, R105, R104 ;  /* 0x000000686968723e */ /* 0x000fe400000010ff */
[----:B------:R-:W-:Y:S01]  /*2b230*/  LOP3.LUT R20, R20, R21, RZ, 0x3c, !PT ;  /* 0x0000001514147212 */ /* 0x000fe200078e3cff */
[----:B------:R-:W-:Y:S01]  /*2b240*/  IMAD.X R21, RZ, RZ, R161, P0 ;  /* 0x000000ffff157224 */ /* 0x000fe200000e06a1 */
[----:B------:R-:W-:Y:S02]  /*2b250*/  F2FP.BF16.F32.PACK_AB R105, R107, R106 ;  /* 0x0000006a6b69723e */ /* 0x000fe400000010ff */
[----:B------:R-:W-:Y:S02]  /*2b260*/  F2FP.BF16.F32.PACK_AB R106, R5, R4 ;  /* 0x00000004056a723e */ /* 0x000fe400000010ff */
[----:B------:R-:W-:-:S04]  /*2b270*/  IADD3 R5, P0, R160, 0x2020, RZ ;  /* 0x00002020a0057810 */ /* 0x000fc80007f1e0ff */
[----:B------:R-:W-:-:S04]  /*2b280*/  LOP3.LUT R4, R5, 0x380, RZ, 0xc0, !PT ;  /* 0x0000038005047812 */ /* 0x000fc800078ec0ff */
[----:B------:R-:W-:-:S04]  /*2b290*/  SHF.R.U64 R4, R4, 0x3, RZ ;  /* 0x0000000304047819 */ /* 0x000fc800000012ff */
[----:B------:R-:W-:Y:S01]  /*2b2a0*/  LOP3.LUT R4, R4, R5, RZ, 0x3c, !PT ;  /* 0x0000000504047212 */ /* 0x000fe200078e3cff */
[----:B------:R-:W-:-:S05]  /*2b2b0*/  IMAD.X R5, RZ, RZ, R161, P0 ;  /* 0x000000ffff057224 */ /* 0x000fca00000e06a1 */
[----:B------:R-:W-:Y:S02]  /*2b2c0*/  MOV R0, R4 ;  /* 0x0000000400007202 */ /* 0x000fe40000000f00 */
[----:B------:R-:W-:-:S04]  /*2b2d0*/  IADD3 R5, P0, R160, 0x2040, RZ ;  /* 0x00002040a0057810 */ /* 0x000fc80007f1e0ff */
[----:B------:R-:W-:Y:S02]  /*2b2e0*/  LOP3.LUT R4, R5, 0x380, RZ, 0xc0, !PT ;  /* 0x0000038005047812 */ /* 0x000fe400078ec0ff */
[----:B---3--:R-:W-:Y:S02]  /*2b2f0*/  F2FP.BF16.F32.PACK_AB R8, R9, R8 ;  /* 0x000000080908723e */ /* 0x008fe400000010ff */
[----:B------:R-:W-:Y:S02]  /*2b300*/  SHF.R.U64 R4, R4, 0x3, RZ ;  /* 0x0000000304047819 */ /* 0x000fe400000012ff */
[----:B------:R-:W-:Y:S02]  /*2b310*/  MOV R20, R20 ;  /* 0x0000001400147202 */ /* 0x000fe40000000f00 */
[----:B------:R-:W-:Y:S02]  /*2b320*/  F2FP.BF16.F32.PACK_AB R107, R7, R6 ;  /* 0x00000006076b723e */ /* 0x000fe400000010ff */
[----:B------:R-:W-:-:S02]  /*2b330*/  F2FP.BF16.F32.PACK_AB R9, R11, R10 ;  /* 0x0000000a0b09723e */ /* 0x000fc400000010ff */
[----:B------:R-:W-:Y:S02]  /*2b340*/  F2FP.BF16.F32.PACK_AB R10, R13, R12 ;  /* 0x0000000c0d0a723e */ /* 0x000fe400000010ff */
[----:B------:R-:W-:Y:S02]  /*2b350*/  F2FP.BF16.F32.PACK_AB R11, R15, R14 ;  /* 0x0000000e0f0b723e */ /* 0x000fe400000010ff */
[----:B------:R-:W-:Y:S01]  /*2b360*/  LOP3.LUT R4, R4, R5, RZ, 0x3c, !PT ;  /* 0x0000000504047212 */ /* 0x000fe200078e3cff */
[----:B------:R-:W-:Y:S01]  /*2b370*/  IMAD.X R5, RZ, RZ, R161, P0 ;  /* 0x000000ffff057224 */ /* 0x000fe200000e06a1 */
[----:B------:R-:W-:Y:S01]  /*2b380*/  IADD3 R3, P0, R160, 0x2060, RZ ;  /* 0x00002060a0037810 */ /* 0x000fe20007f1e0ff */
[----:B------:R-:W-:Y:S01]  /*2b390*/  STSM.16.M88.4 [R20], R104 ;  /* 0x0000006814007844 */ /* 0x000fe20000000200 */
[----:B------:R-:W-:Y:S02]  /*2b3a0*/  F2FP.BF16.F32.PACK_AB R24, R25, R24 ;  /* 0x000000181918723e */ /* 0x000fe400000010ff */
[----:B------:R-:W-:Y:S01]  /*2b3b0*/  F2FP.BF16.F32.PACK_AB R25, R27, R26 ;  /* 0x0000001a1b19723e */ /* 0x000fe200000010ff */
[----:B------:R0:W-:Y:S01]  /*2b3c0*/  STSM.16.M88.4 [R0], R8 ;  /* 0x0000000800007844 */ /* 0x0001e20000000200 */
[----:B------:R-:W-:-:S02]  /*2b3d0*/  MOV R4, R4 ;  /* 0x0000000400047202 */ /* 0x000fc40000000f00 */
[----:B------:R-:W-:Y:S02]  /*2b3e0*/  F2FP.BF16.F32.PACK_AB R26, R29, R28 ;  /* 0x0000001c1d1a723e */ /* 0x000fe400000010ff */
[----:B------:R-:W-:Y:S02]  /*2b3f0*/  F2FP.BF16.F32.PACK_AB R27, R31, R30 ;  /* 0x0000001e1f1b723e */ /* 0x000fe400000010ff */
[----:B------:R-:W-:-:S03]  /*2b400*/  IADD3 R13, P5, R160, 0x4020, RZ ;  /* 0x00004020a00d7810 */ /* 0x000fc60007fbe0ff */
[----:B------:R1:W-:Y:S01]  /*2b410*/  STSM.16.M88.4 [R4], R24 ;  /* 0x0000001804007844 */ /* 0x0003e20000000200 */
[C---:B0-----:R-:W-:Y:S01]  /*2b420*/  IADD3 R11, P6, R160.reuse, 0x4000, RZ ;  /* 0x00004000a00b7810 */ /* 0x041fe20007fde0ff */
[----:B------:R-:W-:Y:S01]  /*2b430*/  IMAD.X R9, RZ, RZ, R161, P0 ;  /* 0x000000ffff097224 */ /* 0x000fe200000e06a1 */
[C---:B------:R-:W-:Y:S02]  /*2b440*/  IADD3 R5, P0, R160.reuse, 0x6040, RZ ;  /* 0x00006040a0057810 */ /* 0x040fe40007f1e0ff */
[----:B------:R-:W-:Y:S02]  /*2b450*/  LOP3.LUT R10, R11, 0x380, RZ, 0xc0, !PT ;  /* 0x000003800b0a7812 */ /* 0x000fe400078ec0ff */
[----:B------:R-:W-:Y:S02]  /*2b460*/  IADD3 R15, P4, R160, 0x4040, RZ ;  /* 0x00004040a00f7810 */ /* 0x000fe40007f9e0ff */
[----:B------:R-:W-:Y:S02]  /*2b470*/  SHF.R.U64 R10, R10, 0x3, RZ ;  /* 0x000000030a0a7819 */ /* 0x000fe400000012ff */
[----:B-1----:R-:W-:-:S02]  /*2b480*/  LOP3.LUT R4, R5, 0x380, RZ, 0xc0, !PT ;  /* 0x0000038005047812 */ /* 0x002fc400078ec0ff */
[----:B------:R-:W-:Y:S02]  /*2b490*/  IADD3 R21, P3, R160, 0x4060, RZ ;  /* 0x00004060a0157810 */ /* 0x000fe40007f7e0ff */
[----:B------:R-:W-:Y:S02]  /*2b4a0*/  SHF.R.U64 R4, R4, 0x3, RZ ;  /* 0x0000000304047819 */ /* 0x000fe400000012ff */
[----:B------:R-:W-:Y:S02]  /*2b4b0*/  IADD3 R25, P2, R160, 0x6000, RZ ;  /* 0x00006000a0197810 */ /* 0x000fe40007f5e0ff */
[----:B------:R-:W-:Y:S02]  /*2b4c0*/  LOP3.LUT R8, R3, 0x380, RZ, 0xc0, !PT ;  /* 0x0000038003087812 */ /* 0x000fe400078ec0ff */
[----:B------:R-:W-:Y:S02]  /*2b4d0*/  LOP3.LUT R12, R13, 0x380, RZ, 0xc0, !PT ;  /* 0x000003800d0c7812 */ /* 0x000fe400078ec0ff */
[----:B------:R-:W-:Y:S01]  /*2b4e0*/  LOP3.LUT R10, R10, R11, RZ, 0x3c, !PT ;  /* 0x0000000b0a0a7212 */ /* 0x000fe200078e3cff */
[----:B------:R-:W-:Y:S01]  /*2b4f0*/  IMAD.X R11, RZ, RZ, R161, P6 ;  /* 0x000000ffff0b7224 */ /* 0x000fe200030e06a1 */
[----:B------:R-:W-:-:S02]  /*2b500*/  IADD3 R27, P1, R160, 0x6020, RZ ;  /* 0x00006020a01b7810 */ /* 0x000fc40007f3e0ff */
[----:B------:R-:W-:Y:S02]  /*2b510*/  LOP3.LUT R14, R15, 0x380, RZ, 0xc0, !PT ;  /* 0x000003800f0e7812 */ /* 0x000fe400078ec0ff */
[----:B------:R-:W-:Y:S02]  /*2b520*/  LOP3.LUT R20, R21, 0x380, RZ, 0xc0, !PT ;  /* 0x0000038015147812 */ /* 0x000fe400078ec0ff */
[----:B------:R-:W-:Y:S02]  /*2b530*/  IADD3 R7, P6, R160, 0x6060, RZ ;  /* 0x00006060a0077810 */ /* 0x000fe40007fde0ff */
[----:B------:R-:W-:Y:S01]  /*2b540*/  LOP3.LUT R4, R4, R5, RZ, 0x3c, !PT ;  /* 0x0000000504047212 */ /* 0x000fe200078e3cff */
[----:B------:R-:W-:Y:S01]  /*2b550*/  IMAD.X R5, RZ, RZ, R161, P0 ;  /* 0x000000ffff057224 */ /* 0x000fe200000e06a1 */
[----:B------:R-:W-:Y:S02]  /*2b560*/  LOP3.LUT R24, R25, 0x380, RZ, 0xc0, !PT ;  /* 0x0000038019187812 */ /* 0x000fe400078ec0ff */
[----:B------:R-:W-:-:S02]  /*2b570*/  SHF.R.U64 R8, R8, 0x3, RZ ;  /* 0x0000000308087819 */ /* 0x000fc400000012ff */
[----:B------:R-:W-:Y:S02]  /*2b580*/  SHF.R.U64 R12, R12, 0x3, RZ ;  /* 0x000000030c0c7819 */ /* 0x000fe400000012ff */
[----:B------:R-:W-:Y:S02]  /*2b590*/  LOP3.LUT R26, R27, 0x380, RZ, 0xc0, !PT ;  /* 0x000003801b1a7812 */ /* 0x000fe400078ec0ff */
[----:B------:R-:W-:Y:S02]  /*2b5a0*/  ISETP.NE.U32.AND P0, PT, RZ, UR4, PT ;  /* 0x00000004ff007c0c */ /* 0x000fe4000bf05070 */
[----:B------:R-:W-:Y:S02]  /*2b5b0*/  SHF.R.U64 R14, R14, 0x3, RZ ;  /* 0x000000030e0e7819 */ /* 0x000fe400000012ff */
[----:B------:R-:W-:Y:S02]  /*2b5c0*/  SHF.R.U64 R20, R20, 0x3, RZ ;  /* 0x0000000314147819 */ /* 0x000fe400000012ff */
[----:B------:R-:W-:-:S02]  /*2b5d0*/  LOP3.LUT R6, R7, 0x380, RZ, 0xc0, !PT ;  /* 0x0000038007067812 */ /* 0x000fc400078ec0ff */
[----:B------:R-:W-:Y:S02]  /*2b5e0*/  SHF.R.U64 R24, R24, 0x3, RZ ;  /* 0x0000000318187819 */ /* 0x000fe400000012ff */
[----:B------:R-:W-:Y:S02]  /*2b5f0*/  LOP3.LUT R8, R8, R3, RZ, 0x3c, !PT ;  /* 0x0000000308087212 */ /* 0x000fe400078e3cff */
[----:B------:R-:W-:Y:S01]  /*2b600*/  LOP3.LUT R12, R12, R13, RZ, 0x3c, !PT ;  /* 0x0000000d0c0c7212 */ /* 0x000fe200078e3cff */
[--C-:B------:R-:W-:Y:S01]  /*2b610*/  IMAD.X R13, RZ, RZ, R161.reuse, P5 ;  /* 0x000000ffff0d7224 */ /* 0x100fe200028e06a1 */
[----:B------:R-:W-:Y:S02]  /*2b620*/  SHF.R.U64 R26, R26, 0x3, RZ ;  /* 0x000000031a1a7819 */ /* 0x000fe400000012ff */
[----:B------:R-:W-:Y:S02]  /*2b630*/  MOV R0, R4 ;  /* 0x0000000400007202 */ /* 0x000fe40000000f00 */
[----:B------:R-:W-:Y:S01]  /*2b640*/  ISETP.NE.AND.EX P0, PT, RZ, UR5, PT, P0 ;  /* 0x00000005ff007c0c */ /* 0x000fe2000bf05300 */
[----:B------:R-:W0:Y:S01]  /*2b650*/  LDC.64 R4, c[0x0][0xd00] ;  /* 0x00034000ff047b82 */ /* 0x000e220000000a00 */
[----:B------:R-:W-:Y:S01]  /*2b660*/  LOP3.LUT R14, R14, R15, RZ, 0x3c, !PT ;  /* 0x0000000f0e0e7212 */ /* 0x000fe200078e3cff */
[--C-:B------:R-:W-:Y:S01]  /*2b670*/  IMAD.X R15, RZ, RZ, R161.reuse, P4 ;  /* 0x000000ffff0f7224 */ /* 0x100fe200020e06a1 */
[----:B------:R-:W-:Y:S01]  /*2b680*/  LOP3.LUT R20, R20, R21, RZ, 0x3c, !PT ;  /* 0x0000001514147212 */ /* 0x000fe200078e3cff */
[----:B------:R-:W-:Y:S01]  /*2b690*/  IMAD.X R21, RZ, RZ, R161, P3 ;  /* 0x000000ffff157224 */ /* 0x000fe200018e06a1 */
[----:B------:R-:W-:-:S02]  /*2b6a0*/  SHF.R.U64 R6, R6, 0x3, RZ ;  /* 0x0000000306067819 */ /* 0x000fc400000012ff */
[----:B------:R-:W-:Y:S02]  /*2b6b0*/  F2FP.BF16.F32.PACK_AB R108, R109, R108 ;  /* 0x0000006c6d6c723e */ /* 0x000fe400000010ff */
[----:B------:R-:W-:Y:S01]  /*2b6c0*/  LOP3.LUT R24, R24, R25, RZ, 0x3c, !PT ;  /* 0x0000001918187212 */ /* 0x000fe200078e3cff */
[--C-:B------:R-:W-:Y:S01]  /*2b6d0*/  IMAD.X R25, RZ, RZ, R161.reuse, P2 ;  /* 0x000000ffff197224 */ /* 0x100fe200010e06a1 */
[----:B------:R-:W-:Y:S02]  /*2b6e0*/  F2FP.BF16.F32.PACK_AB R109, R111, R110 ;  /* 0x0000006e6f6d723e */ /* 0x000fe400000010ff */
[----:B------:R-:W-:Y:S01]  /*2b6f0*/  LOP3.LUT R26, R26, R27, RZ, 0x3c, !PT ;  /* 0x0000001b1a1a7212 */ /* 0x000fe200078e3cff */
[----:B------:R-:W-:Y:S01]  /*2b700*/  IMAD.X R27, RZ, RZ, R161, P1 ;  /* 0x000000ffff1b7224 */ /* 0x000fe200008e06a1 */
[----:B------:R-:W-:Y:S02]  /*2b710*/  MOV R8, R8 ;  /* 0x0000000800087202 */ /* 0x000fe40000000f00 */
[----:B------:R-:W-:-:S02]  /*2b720*/  MOV R10, R10 ;  /* 0x0000000a000a7202 */ /* 0x000fc40000000f00 */
[----:B------:R-:W-:Y:S01]  /*2b730*/  LOP3.LUT R6, R6, R7, RZ, 0x3c, !PT ;  /* 0x0000000706067212 */ /* 0x000fe200078e3cff */
[----:B------:R-:W-:Y:S01]  /*2b740*/  IMAD.X R7, RZ, RZ, R161, P6 ;  /* 0x000000ffff077224 */ /* 0x000fe200030e06a1 */
[----:B------:R-:W-:Y:S02]  /*2b750*/  MOV R12, R12 ;  /* 0x0000000c000c7202 */ /* 0x000fe40000000f00 */
[----:B------:R-:W-:Y:S02]  /*2b760*/  F2FP.BF16.F32.PACK_AB R60, R61, R60 ;  /* 0x0000003c3d3c723e */ /* 0x000fe400000010ff */
[----:B------:R-:W-:Y:S02]  /*2b770*/  MOV R14, R14 ;  /* 0x0000000e000e7202 */ /* 0x000fe40000000f00 */
[----:B------:R-:W-:Y:S02]  /*2b780*/  F2FP.BF16.F32.PACK_AB R61, R63, R62 ;  /* 0x0000003e3f3d723e */ /* 0x000fe400000010ff */
[----:B------:R-:W-:-:S02]  /*2b790*/  MOV R20, R20 ;  /* 0x0000001400147202 */ /* 0x000fc40000000f00 */
[----:B------:R-:W-:Y:S02]  /*2b7a0*/  MOV R24, R24 ;  /* 0x0000001800187202 */ /* 0x000fe40000000f00 */
[----:B------:R-:W-:Y:S02]  /*2b7b0*/  F2FP.BF16.F32.PACK_AB R88, R89, R88 ;  /* 0x000000585958723e */ /* 0x000fe400000010ff */
[----:B------:R-:W-:Y:S02]  /*2b7c0*/  MOV R26, R26 ;  /* 0x0000001a001a7202 */ /* 0x000fe40000000f00 */
[----:B------:R-:W-:Y:S02]  /*2b7d0*/  F2FP.BF16.F32.PACK_AB R89, R91, R90 ;  /* 0x0000005a5b59723e */ /* 0x000fe400000010ff */
[----:B------:R-:W-:Y:S02]  /*2b7e0*/  F2FP.BF16.F32.PACK_AB R96, R97, R96 ;  /* 0x000000606160723e */ /* 0x000fe400000010ff */
[----:B------:R-:W-:-:S02]  /*2b7f0*/  F2FP.BF16.F32.PACK_AB R90, R93, R92 ;  /* 0x0000005c5d5a723e */ /* 0x000fc400000010ff */
[----:B------:R-:W-:Y:S02]  /*2b800*/  F2FP.BF16.F32.PACK_AB R91, R95, R94 ;  /* 0x0000005e5f5b723e */ /* 0x000fe400000010ff */
[----:B------:R-:W-:Y:S02]  /*2b810*/  F2FP.BF16.F32.PACK_AB R97, R99, R98 ;  /* 0x000000626361723e */ /* 0x000fe400000010ff */
[----:B------:R-:W-:Y:S02]  /*2b820*/  MOV R3, R6 ;  /* 0x0000000600037202 */ /* 0x000fe40000000f00 */
[----:B------:R-:W-:Y:S01]  /*2b830*/  F2FP.BF16.F32.PACK_AB R98, R101, R100 ;  /* 0x000000646562723e */ /* 0x000fe200000010ff */
[----:B------:R-:W1:Y:S01]  /*2b840*/  LDC.64 R6, c[0x0][0xd00] ;  /* 0x00034000ff067b82 */ /* 0x000e620000000a00 */
[----:B------:R-:W-:Y:S02]  /*2b850*/  F2FP.BF16.F32.PACK_AB R99, R103, R102 ;  /* 0x000000666763723e */ /* 0x000fe400000010ff */
[----:B0-----:R-:W-:-:S04]  /*2b860*/  ISETP.NE.U32.AND P1, PT, R4, RZ, PT ;  /* 0x000000ff0400720c */ /* 0x001fc80003f25070 */
[----:B------:R-:W-:Y:S01]  /*2b870*/  ISETP.NE.AND.EX P1, PT, R5, RZ, PT, P1 ;  /* 0x000000ff0500720c */ /* 0x000fe20003f25310 */
[----:B------:R-:W-:Y:S01]  /*2b880*/  ULDC UR4, c[0x0][0xb88] ;  /* 0x0002e20000047ab9 */ /* 0x000fe20000000800 */
[----:B--2---:R-:W-:Y:S02]  /*2b890*/  F2FP.BF16.F32.PACK_AB R110, R33, R32 ;  /* 0x00000020216e723e */ /* 0x004fe400000010ff */
[----:B------:R-:W-:Y:S02]  /*2b8a0*/  F2FP.BF16.F32.PACK_AB R111, R35, R34 ;  /* 0x00000022236f723e */ /* 0x000fe400000010ff */
[----:B------:R-:W-:Y:S02]  /*2b8b0*/  F2FP.BF16.F32.PACK_AB R36, R37, R36 ;  /* 0x000000242524723e */ /* 0x000fe400000010ff */
[----:B------:R-:W-:Y:S01]  /*2b8c0*/  F2FP.BF16.F32.PACK_AB R37, R39, R38 ;  /* 0x000000262725723e */ /* 0x000fe200000010ff */
[----:B------:R0:W-:Y:S01]  /*2b8d0*/  STSM.16.M88.4 [R8], R108 ;  /* 0x0000006c08007844 */ /* 0x0001e20000000200 */
[----:B----4-:R-:W-:-:S02]  /*2b8e0*/  F2FP.BF16.F32.PACK_AB R44, R45, R44 ;  /* 0x0000002c2d2c723e */ /* 0x010fc400000010ff */
[----:B------:R-:W-:Y:S02]  /*2b8f0*/  F2FP.BF16.F32.PACK_AB R45, R47, R46 ;  /* 0x0000002e2f2d723e */ /* 0x000fe400000010ff */
[----:B------:R-:W-:Y:S02]  /*2b900*/  F2FP.BF16.F32.PACK_AB R38, R41, R40 ;  /* 0x000000282926723e */ /* 0x000fe400000010ff */
[----:B------:R-:W-:Y:S01]  /*2b910*/  F2FP.BF16.F32.PACK_AB R39, R43, R42 ;  /* 0x0000002a2b27723e */ /* 0x000fe200000010ff */
[----:B0-----:R-:W0:Y:S01]  /*2b920*/  @P0 LDC.64 R8, c[0x0][0xd08] ;  /* 0x00034200ff080b82 */ /* 0x001e220000000a00 */
        /* <DEDUP_REMOVED lines=10> */
[----:B------:R-:W-:Y:S01]  /*2b9d0*/  STSM.16.M88.4 [R10], R36 ;  /* 0x000000240a007844 */ /* 0x000fe20000000200 */
[----:B------:R-:W-:Y:S02]  /*2b9e0*/  F2FP.BF16.F32.PACK_AB R70, R73, R72 ;  /* 0x000000484946723e */ /* 0x000fe400000010ff */
[----:B------:R-:W-:Y:S01]  /*2b9f0*/  F2FP.BF16.F32.PACK_AB R71, R75, R74 ;  /* 0x0000004a4b47723e */ /* 0x000fe200000010ff */
[----:B------:R-:W-:Y:S01]  /*2ba00*/  STSM.16.M88.4 [R12], R44 ;  /* 0x0000002c0c007844 */ /* 0x000fe20000000200 */
[----:B------:R-:W-:Y:S02]  /*2ba10*/  F2FP.BF16.F32.PACK_AB R76, R77, R76 ;  /* 0x0000004c4d4c723e */ /* 0x000fe400000010ff */
[----:B------:R-:W-:Y:S02]  /*2ba20*/  F2FP.BF16.F32.PACK_AB R77, R79, R78 ;  /* 0x0000004e4f4d723e */ /* 0x000fe400000010ff */
[----:B------:R-:W-:-:S02]  /*2ba30*/  F2FP.BF16.F32.PACK_AB R78, R81, R80 ;  /* 0x00000050514e723e */ /* 0x000fc400000010ff */
[----:B------:R-:W-:Y:S01]  /*2ba40*/  F2FP.BF16.F32.PACK_AB R79, R83, R82 ;  /* 0x00000052534f723e */ /* 0x000fe200000010ff */
[----:B------:R-:W-:Y:S04]  /*2ba50*/  STSM.16.M88.4 [R14], R52 ;  /* 0x000000340e007844 */ /* 0x000fe80000000200 */
[----:B------:R2:W-:Y:S04]  /*2ba60*/  STSM.16.M88.4 [R20], R60 ;  /* 0x0000003c14007844 */ /* 0x0005e80000000200 */
[----:B------:R-:W-:Y:S04]  /*2ba70*/  STSM.16.M88.4 [R24], R68 ;  /* 0x0000004418007844 */ /* 0x000fe80000000200 */
[----:B------:R-:W-:Y:S04]  /*2ba80*/  STSM.16.M88.4 [R26], R76 ;  /* 0x0000004c1a007844 */ /* 0x000fe80000000200 */
[----:B------:R-:W-:Y:S04]  /*2ba90*/  STSM.16.M88.4 [R0], R88 ;  /* 0x0000005800007844 */ /* 0x000fe80000000200 */
[----:B------:R3:W-:Y:S01]  /*2baa0*/  STSM.16.M88.4 [R3], R96 ;  /* 0x0000006003007844 */ /* 0x0007e20000000200 */
[----:B--2---:R-:W-:-:S02]  /*2bab0*/  IMAD.MOV.U32 R20, RZ, RZ, RZ ;  /* 0x000000ffff147224 */ /* 0x004fc400078e00ff */
[C---:B-1----:R-:W-:Y:S01]  /*2bac0*/  IMAD.WIDE R6, R214.reuse, 0x4, R6 ;  /* 0x00000004d6067825 */ /* 0x042fe200078e0206 */
[----:B------:R-:W-:Y:S03]  /*2bad0*/  BAR.SYNC.DEFER_BLOCKING 0x1, 0x100 ;  /* 0x0044000000007b1d */ /* 0x000fe60000010000 */
[----:B0-----:R-:W-:-:S04]  /*2bae0*/  @P0 IMAD.WIDE R8, R214, 0x4, R8 ;  /* 0x00000004d6080825 */ /* 0x001fc800078e0208 */
[----:B---3--:R-:W-:Y:S01]  /*2baf0*/  IMAD.U32 R3, RZ, RZ, UR4 ;  /* 0x00000004ff037e24 */ /* 0x008fe2000f8e00ff */
[C---:B------:R-:W-:Y:S01]  /*2bb00*/  ISETP.NE.AND P2, PT, R213.reuse, RZ, PT ;  /* 0x000000ffd500720c */ /* 0x040fe20003f45270 */
[----:B------:R-:W-:Y:S01]  /*2bb10*/  ULDC UR4, c[0x0][0xbd4] ;  /* 0x0002f50000047ab9 */ /* 0x000fe20000000800 */
[----:B------:R0:W5:Y:S04]  /*2bb20*/  @P1 LDG.E R20, desc[UR36][R6.64] ;  /* 0x0000002406141981 */ /* 0x000168000c1e1900 */
[----:B------:R0:W5:Y:S01]  /*2bb30*/  @P0 LDG.E R3, desc[UR36][R8.64] ;  /* 0x0000002408030981 */ /* 0x000162000c1e1900 */
[----:B------:R-:W-:Y:S01]  /*2bb40*/  SEL R213, R213, UR4, P2 ;  /* 0x00000004d5d57c07 */ /* 0x000fe20009000000 */
[----:B------:R-:W-:Y:S06]  /*2bb50*/  @P0 BRA `(.L_x_6888) ;  /* 0x0000000000100947 */ /* 0x000fec0003800000 */
[----:B------:R-:W-:Y:S05]  /*2bb60*/  @!P1 BRA `(.L_x_6888) ;  /* 0x00000000000c9947 */ /* 0x000fea0003800000 */
[----:B------:R-:W2:Y:S04]  /*2bb70*/  LDG.E R0, desc[UR36][R6.64] ;  /* 0x0000002406007981 */ /* 0x000ea8000c1e1900 */
[----:B-----5:R-:W2:Y:S02]  /*2bb80*/  LDG.E R3, desc[UR36][R6.64+0x4] ;  /* 0x0000042406037981 */ /* 0x020ea4000c1e1900 */
[----:B--2---:R-:W-:-:S07]  /*2bb90*/  IMAD.IADD R3, R3, 0x1, -R0 ;  /* 0x0000000103037824 */ /* 0x004fce00078e0a00 */
.L_x_6888:
[----:B------:R-:W0:Y:S01]  /*2bba0*/  S2R R0, SR_TID.X ;  /* 0x0000000000007919 */ /* 0x000e220000002100 */
[----:B------:R-:W-:Y:S02]  /*2bbb0*/  ISETP.NE.U32.AND P0, PT, R4, RZ, PT ;  /* 0x000000ff0400720c */ /* 0x000fe40003f05070 */
[----:B------:R-:W-:Y:S02]  /*2bbc0*/  ISETP.GT.AND P3, PT, R213, 0x1, PT ;  /* 0x00000001d500780c */ /* 0x000fe40003f64270 */
[----:B------:R-:W-:Y:S01]  /*2bbd0*/  ISETP.NE.AND.EX P0, PT, R5, RZ, PT, P0 ;  /* 0x000000ff0500720c */ /* 0x000fe20003f05300 */
[C---:B0-----:R-:W-:Y:S02]  /*2bbe0*/  VIADD R6, R0.reuse, 0xffffff80 ;  /* 0xffffff8000067836 */ /* 0x041fe40000000000 */
[----:B------:R-:W-:-:S05]  /*2bbf0*/  VIADD R0, R0, 0xffffff80 ;  /* 0xffffff8000007836 */ /* 0x000fca0000000000 */
[----:B------:R-:W-:-:S04]  /*2bc00*/  SHF.R.S32.HI R0, RZ, 0x1f, R0 ;  /* 0x0000001fff007819 */ /* 0x000fc80000011400 */
[----:B------:R-:W-:-:S04]  /*2bc10*/  LEA.HI R0, R0, R6, RZ, 0x7 ;  /* 0x0000000600007211 */ /* 0x000fc800078f38ff */
[----:B------:R-:W-:-:S06]  /*2bc20*/  SHF.R.S32.HI R0, RZ, 0x7, R0 ;  /* 0x00000007ff007819 */ /* 0x000fcc0000011400 */
[----:B------:R-:W0:Y:S02]  /*2bc30*/  SHFL.IDX PT, R0, R0, RZ, 0x1f ;  /* 0x00001fff00007589 */ /* 0x000e2400000e0000 */
[----:B0-----:R-:W-:Y:S02]  /*2bc40*/  ISETP.NE.AND P1, PT, R0, RZ, PT ;  /* 0x000000ff0000720c */ /* 0x001fe40003f25270 */
[----:B-----5:R-:W-:-:S11]  /*2bc50*/  SHF.R.S32.HI R0, RZ, 0x1f, R20 ;  /* 0x0000001fff007819 */ /* 0x020fd60000011414 */
[----:B------:R-:W-:Y:S05]  /*2bc60*/  @P1 BRA `(.L_x_6889) ;  /* 0x0000000400141947 */ /* 0x000fea0003800000 */
[----:B------:R-:W2:Y:S01]  /*2bc70*/  LDL R6, [R1+0x45c] ;  /* 0x00045c0001067983 */ /* 0x000ea20000100800 */
[----:B------:R-:W0:Y:S03]  /*2bc80*/  LDC R26, c[0x0][0xce8] ;  /* 0x00033a00ff1a7b82 */ /* 0x000e260000000800 */
[----:B------:R-:W3:Y:S04]  /*2bc90*/  LDL R7, [R1+0x460] ;  /* 0x0004600001077983 */ /* 0x000ee80000100800 */
[----:B------:R-:W4:Y:S01]  /*2bca0*/  LDL R25, [R1+0x454] ;  /* 0x0004540001197983 */ /* 0x000f220000100800 */
[----:B------:R-:W-:Y:S02]  /*2bcb0*/  IMAD.IADD R28, R162, 0x1, R181 ;  /* 0x00000001a21c7824 */ /* 0x000fe400078e02b5 */
[----:B0-----:R-:W-:Y:S01]  /*2bcc0*/  IMAD R37, R3, R26, RZ ;  /* 0x0000001a03257224 */ /* 0x001fe200078e02ff */
[----:B------:R-:W-:Y:S01]  /*2bcd0*/  ISETP.GT.AND P5, PT, R213, 0x1, PT ;  /* 0x00000001d500780c */ /* 0x000fe20003fa4270 */
[----:B------:R-:W-:-:S05]  /*2bce0*/  IMAD.MOV.U32 R21, RZ, RZ, 0xab8 ;  /* 0x00000ab8ff157424 */ /* 0x000fca00078e00ff */
[----:B------:R-:W-:-:S04]  /*2bcf0*/  SEL R21, R21, 0xa78, P5 ;  /* 0x00000a7815157807 */ /* 0x000fc80002800000 */
[----:B------:R-:W0:Y:S08]  /*2bd00*/  LDC.64 R12, c[0x0][R21+0x220] ;  /* 0x00008800150c7b82 */ /* 0x000e300000000a00 */
[----:B------:R-:W1:Y:S01]  /*2bd10*/  LDC.64 R10, c[0x0][R21+0x218] ;  /* 0x00008600150a7b82 */ /* 0x000e620000000a00 */
[----:B------:R-:W-:-:S07]  /*2bd20*/  ISETP.NE.AND P6, PT, R26, 0x1, PT ;  /* 0x000000011a00780c */ /* 0x000fce0003fc5270 */
[----:B------:R-:W5:Y:S01]  /*2bd30*/  LDC.64 R8, c[0x0][R21+0x228] ;  /* 0x00008a0015087b82 */ /* 0x000f620000000a00 */
[----:B------:R-:W-:-:S07]  /*2bd40*/  ISETP.NE.U32.AND P2, PT, R4, RZ, PT ;  /* 0x000000ff0400720c */ /* 0x000fce0003f45070 */
[----:B------:R-:W0:Y:S01]  /*2bd50*/  @P6 LDC R14, c[0x0][0xcec] ;  /* 0x00033b00ff0e6b82 */ /* 0x000e220000000800 */
[----:B--2---:R-:W-:-:S07]  /*2bd60*/  IMAD.MOV R6, RZ, RZ, -R6 ;  /* 0x000000ffff067224 */ /* 0x004fce00078e0a06 */
[----:B------:R-:W2:Y:S01]  /*2bd70*/  @P6 LDC R24, c[0x0][0xcf0] ;  /* 0x00033c00ff186b82 */ /* 0x000ea20000000800 */
[----:B---3--:R-:W-:-:S04]  /*2bd80*/  ISETP.NE.AND P1, PT, R7, R6, PT ;  /* 0x000000060700720c */ /* 0x008fc80003f25270 */
[----:B------:R-:W-:-:S13]  /*2bd90*/  ISETP.GE.OR P4, PT, R28, R37, P1 ;  /* 0x000000251c00720c */ /* 0x000fda0000f86670 */
[----:B------:R-:W3:Y:S01]  /*2bda0*/  @!P4 LDL R29, [R1+0x1f0] ;  /* 0x0001f000011dc983 */ /* 0x000ee20000100800 */
[----:B------:R-:W5:Y:S01]  /*2bdb0*/  LDC.64 R6, c[0x0][R21+0x210] ;  /* 0x0000840015067b82 */ /* 0x000f620000000a00 */
[----:B------:R-:W-:Y:S01]  /*2bdc0*/  ISETP.NE.AND.EX P2, PT, R5, RZ, PT, P2 ;  /* 0x000000ff0500720c */ /* 0x000fe20003f45320 */
[----:B----4-:R-:W-:Y:S01]  /*2bdd0*/  IMAD.IADD R35, R25, 0x1, R181 ;  /* 0x0000000119237824 */ /* 0x010fe200078e02b5 */
[----:B------:R-:W-:Y:S01]  /*2bde0*/  SHF.R.S32.HI R15, RZ, 0x1f, R214 ;  /* 0x0000001fff0f7819 */ /* 0x000fe200000114d6 */
[----:B------:R-:W-:Y:S01]  /*2bdf0*/  BSSY B1, `(.L_x_6889) ;  /* 0x000002c000017945 */ /* 0x000fe20003800000 */
[----:B------:R-:W-:Y:S01]  /*2be00*/  SEL R31, R214, RZ, !P2 ;  /* 0x000000ffd61f7207 */ /* 0x000fe20005000000 */
[----:B0-----:R-:W-:Y:S01]  /*2be10*/  @P6 IMAD.HI.U32 R27, R35, R14, RZ ;  /* 0x0000000e231b6227 */ /* 0x001fe200078e00ff */
[----:B------:R-:W-:Y:S01]  /*2be20*/  SEL R33, R15, RZ, !P2 ;  /* 0x000000ff0f217207 */ /* 0x000fe20005000000 */
[----:B------:R-:W0:Y:S02]  /*2be30*/  LDC.64 R4, c[0x0][0xca8] ;  /* 0x00032a00ff047b82 */ /* 0x000e240000000a00 */
[----:B------:R-:W-:-:S02]  /*2be40*/  IMAD R13, R13, R31, RZ ;  /* 0x0000001f0d0d7224 */ /* 0x000fc400078e02ff */
[----:B------:R-:W-:-:S04]  /*2be50*/  IMAD.WIDE.U32 R14, R12, R31, RZ ;  /* 0x0000001f0c0e7225 */ /* 0x000fc800078e00ff */
[----:B------:R-:W-:Y:S02]  /*2be60*/  IMAD R33, R12, R33, R13 ;  /* 0x000000210c217224 */ /* 0x000fe400078e020d */
[-C--:B-1----:R-:W-:Y:S01]  /*2be70*/  IMAD R31, R11, R157.reuse, RZ ;  /* 0x0000009d0b1f7224 */ /* 0x082fe200078e02ff */
[----:B------:R-:W-:Y:S01]  /*2be80*/  SEL R11, R220, RZ, P5 ;  /* 0x000000ffdc0b7207 */ /* 0x000fe20002800000 */
[----:B------:R-:W-:-:S04]  /*2be90*/  IMAD.WIDE.U32 R12, R10, R157, RZ ;  /* 0x0000009d0a0c7225 */ /* 0x000fc800078e00ff */
[----:B------:R-:W-:Y:S01]  /*2bea0*/  IMAD.MOV.U32 R25, RZ, RZ, R35 ;  /* 0x000000ffff197224 */ /* 0x000fe200078e0023 */
[----:B--2---:R-:W-:Y:S01]  /*2beb0*/  @P6 SHF.R.U32.HI R25, RZ, R24, R27 ;  /* 0x00000018ff196219 */ /* 0x004fe2000001161b */
[----:B------:R-:W-:Y:S01]  /*2bec0*/  IMAD.IADD R10, R13, 0x1, R31 ;  /* 0x000000010d0a7824 */ /* 0x000fe200078e021f */
[----:B------:R-:W-:Y:S01]  /*2bed0*/  IADD3 R14, P2, P6, R14, R12, R20 ;  /* 0x0000000c0e0e7210 */ /* 0x000fe20007e5e014 */
[----:B------:R-:W-:Y:S02]  /*2bee0*/  IMAD.IADD R33, R15, 0x1, R33 ;  /* 0x000000010f217824 */ /* 0x000fe400078e0221 */
[-C--:B-----5:R-:W-:Y:S01]  /*2bef0*/  IMAD R13, R9, R11.reuse, RZ ;  /* 0x0000000b090d7224 */ /* 0x0a0fe200078e02ff */
[----:B0-----:R-:W0:Y:S01]  /*2bf00*/  @!P5 LDC R4, c[0x0][0xc50] ;  /* 0x00031400ff04db82 */ /* 0x001e220000000800 */
[----:B------:R-:W-:Y:S01]  /*2bf10*/  IMAD.WIDE.U32 R8, R8, R11, RZ ;  /* 0x0000000b08087225 */ /* 0x000fe200078e00ff */
[----:B------:R-:W-:-:S03]  /*2bf20*/  IADD3.X R10, R33, R10, R0, P2, P6 ;  /* 0x0000000a210a7210 */ /* 0x000fc600017ec400 */
[----:B------:R-:W-:Y:S02]  /*2bf30*/  IMAD.MOV R15, RZ, RZ, -R25 ;  /* 0x000000ffff0f7224 */ /* 0x000fe400078e0a19 */
[----:B------:R-:W-:Y:S01]  /*2bf40*/  IMAD.IADD R13, R9, 0x1, R13 ;  /* 0x00000001090d7824 */ /* 0x000fe200078e020d */
[----:B------:R-:W1:Y:S01]  /*2bf50*/  @!P5 LDC R5, c[0x0][0xc54] ;  /* 0x00031500ff05db82 */ /* 0x000e620000000800 */
[----:B------:R-:W-:Y:S01]  /*2bf60*/  IADD3 R8, P2, P5, R25, R14, R8 ;  /* 0x0000000e19087210 */ /* 0x000fe20007d5e008 */
[----:B------:R-:W-:Y:S01]  /*2bf70*/  IMAD R11, R26, R15, R35 ;  /* 0x0000000f1a0b7224 */ /* 0x000fe200078e0223 */
[----:B------:R-:W-:-:S04]  /*2bf80*/  SHF.R.S32.HI R25, RZ, 0x1f, R25 ;  /* 0x0000001fff197819 */ /* 0x000fc80000011419 */
[----:B------:R-:W-:Y:S01]  /*2bf90*/  IADD3.X R9, R25, R10, R13, P2, P5 ;  /* 0x0000000a19097210 */ /* 0x000fe200017ea40d */
[-C--:B------:R-:W-:Y:S01]  /*2bfa0*/  IMAD R7, R7, R11.reuse, RZ ;  /* 0x0000000b07077224 */ /* 0x080fe200078e02ff */
[----:B------:R-:W-:Y:S01]  /*2bfb0*/  SHF.R.S32.HI R13, RZ, 0x1f, R11 ;  /* 0x0000001fff0d7819 */ /* 0x000fe2000001140b */
[----:B------:R-:W-:-:S04]  /*2bfc0*/  IMAD.WIDE.U32 R8, R6, R11, R8 ;  /* 0x0000000b06087225 */ /* 0x000fc800078e0008 */
[----:B------:R-:W-:-:S04]  /*2bfd0*/  IMAD R7, R6, R13, R7 ;  /* 0x0000000d06077224 */ /* 0x000fc800078e0207 */
[----:B------:R-:W-:Y:S01]  /*2bfe0*/  IMAD.IADD R6, R9, 0x1, R7 ;  /* 0x0000000109067824 */ /* 0x000fe200078e0207 */
[----:B0-----:R-:W-:-:S04]  /*2bff0*/  LEA R9, P2, R8, R4, 0x2 ;  /* 0x0000000408097211 */ /* 0x001fc800078410ff */
[----:B-1----:R-:W-:Y:S01]  /*2c000*/  LEA.HI.X R10, R8, R5, R6, 0x2, P2 ;  /* 0x00000005080a7211 */ /* 0x002fe200010f1406 */
[----:B------:R-:W-:Y:S01]  /*2c010*/  VIADD R8, R28, 0x8 ;  /* 0x000000081c087836 */ /* 0x000fe20000000000 */
[----:B------:R-:W-:Y:S04]  /*2c020*/  SHFL.IDX PT, R6, R9, RZ, 0x1c1f ;  /* 0x001c1fff09067589 */ /* 0x000fe800000e0000 */
[----:B------:R-:W3:Y:S01]  /*2c030*/  SHFL.IDX PT, R7, R10, RZ, 0x1c1f ;  /* 0x001c1fff0a077589 */ /* 0x000ee200000e0000 */
[----:B------:R-:W-:-:S03]  /*2c040*/  ISETP.GE.OR P1, PT, R8, R37, P1 ;  /* 0x000000250800720c */ /* 0x000fc60000f26670 */
[----:B------:R0:W1:Y:S04]  /*2c050*/  SHFL.IDX PT, R4, R9, 0x1, 0x1c1f ;  /* 0x003c1f0009047f89 */ /* 0x00006800000e0000 */
[----:B------:R0:W2:Y:S04]  /*2c060*/  SHFL.IDX PT, R5, R10, 0x1, 0x1c1f ;  /* 0x003c1f000a057f89 */ /* 0x0000a800000e0000 */
[----:B---3--:R0:W-:Y:S02]  /*2c070*/  @!P4 ST.E desc[UR36][R6.64], R29 ;  /* 0x0000001d0600c985 */ /* 0x0081e4000c101924 */
[----:B-12---:R-:W-:Y:S05]  /*2c080*/  @P1 BRA `(.L_x_6890) ;  /* 0x0000000000081947 */ /* 0x006fea0003800000 */
[----:B0-----:R-:W2:Y:S04]  /*2c090*/  LDL R7, [R1+0x1f4] ;  /* 0x0001f40001077983 */ /* 0x001ea80000100800 */
[----:B--2---:R1:W-:Y:S02]  /*2c0a0*/  ST.E desc[UR36][R4.64], R7 ;  /* 0x0000000704007985 */ /* 0x0043e4000c101924 */
.L_x_6890:
[----:B------:R-:W-:Y:S05]  /*2c0b0*/  BSYNC B1 ;  /* 0x0000000000017941 */ /* 0x000fea0003800000 */
.L_x_6889:
[----:B------:R-:W-:Y:S01]  /*2c0c0*/  SEL R76, R214, RZ, !P0 ;  /* 0x000000ffd64c7207 */ /* 0x000fe20004000000 */
[----:B------:R-:W-:Y:S06]  /*2c0d0*/  @P3 BRA `(.L_x_6891) ;  /* 0x0000001000343947 */ /* 0x000fec0003800000 */
[----:B-1----:R-:W1:Y:S01]  /*2c0e0*/  S2R R4, SR_TID.X ;  /* 0x0000000000047919 */ /* 0x002e620000002100 */
[----:B------:R-:W-:Y:S01]  /*2c0f0*/  IMAD.MOV.U32 R5, RZ, RZ, 0x2 ;  /* 0x00000002ff057424 */ /* 0x000fe200078e00ff */
[----:B------:R-:W2:Y:S01]  /*2c100*/  LDC R80, c[0x0][0xce8] ;  /* 0x00033a00ff507b82 */ /* 0x000ea20000000800 */
[----:B------:R-:W-:Y:S01]  /*2c110*/  ULDC.64 UR4, c[0x0][0xba0] ;  /* 0x0002e80000047ab9 */ /* 0x000fe20000000a00 */
[C---:B-1----:R-:W-:Y:S02]  /*2c120*/  VIADD R88, R4.reuse, 0xffffff80 ;  /* 0xffffff8004587836 */ /* 0x042fe40000000000 */
[----:B------:R-:W-:-:S03]  /*2c130*/  VIADD R91, R4, 0xffffff80 ;  /* 0xffffff80045b7836 */ /* 0x000fc60000000000 */
[----:B------:R-:W-:-:S04]  /*2c140*/  SHF.R.S32.HI R88, RZ, 0x1f, R88 ;  /* 0x0000001fff587819 */ /* 0x000fc80000011458 */
[----:B------:R-:W-:-:S04]  /*2c150*/  LEA.HI R88, R88, R91, RZ, 0x3 ;  /* 0x0000005b58587211 */ /* 0x000fc800078f18ff */
[----:B------:R-:W-:-:S05]  /*2c160*/  SHF.R.S32.HI R88, RZ, 0x3, R88 ;  /* 0x00000003ff587819 */ /* 0x000fca0000011458 */
[----:B------:R-:W-:-:S04]  /*2c170*/  IMAD R4, R88, 0x40, R166 ;  /* 0x0000004058047824 */ /* 0x000fc800078e02a6 */
[----:B------:R-:W-:-:S03]  /*2c180*/  IMAD.WIDE R4, R4, R5, UR40 ;  /* 0x0000002804047e25 */ /* 0x000fc6000f8e0205 */
[C---:B------:R-:W-:Y:S02]  /*2c190*/  IADD3 R41, P2, R4.reuse, 0x7000, RZ ;  /* 0x0000700004297810 */ /* 0x040fe40007f5e0ff */
[----:B------:R-:W-:Y:S02]  /*2c1a0*/  IADD3 R33, P0, R4, 0x5000, RZ ;  /* 0x0000500004217810 */ /* 0x000fe40007f1e0ff */
[----:B------:R-:W-:Y:S01]  /*2c1b0*/  LOP3.LUT R40, R41, 0x380, RZ, 0xc0, !PT ;  /* 0x0000038029287812 */ /* 0x000fe200078ec0ff */
[----:B------:R-:W-:Y:S01]  /*2c1c0*/  IMAD R21, R0, UR4, RZ ;  /* 0x0000000400157c24 */ /* 0x000fe2000f8e02ff */
[----:B------:R-:W-:Y:S01]  /*2c1d0*/  LOP3.LUT R32, R33, 0x380, RZ, 0xc0, !PT ;  /* 0x0000038021207812 */ /* 0x000fe200078ec0ff */
[----:B------:R-:W1:Y:S01]  /*2c1e0*/  LDC R0, c[0x0][0xbc8] ;  /* 0x0002f200ff007b82 */ /* 0x000e620000000800 */
[----:B------:R-:W-:Y:S02]  /*2c1f0*/  SHF.R.U64 R40, R40, 0x3, RZ ;  /* 0x0000000328287819 */ /* 0x000fe400000012ff */
[----:B------:R-:W-:-:S02]  /*2c200*/  IADD3 R37, P1, R4, 0x6000, RZ ;  /* 0x0000600004257810 */ /* 0x000fc40007f3e0ff */
[----:B------:R-:W-:Y:S01]  /*2c210*/  LOP3.LUT R40, R40, R41, RZ, 0x3c, !PT ;  /* 0x0000002928287212 */ /* 0x000fe200078e3cff */
[----:B------:R-:W-:Y:S01]  /*2c220*/  IMAD.X R41, RZ, RZ, R5, P2 ;  /* 0x000000ffff297224 */ /* 0x000fe200010e0605 */
[----:B------:R-:W-:Y:S02]  /*2c230*/  IADD3 R69, P2, R4, 0xe000, RZ ;  /* 0x0000e00004457810 */ /* 0x000fe40007f5e0ff */
[----:B------:R-:W-:Y:S02]  /*2c240*/  SHF.R.U64 R32, R32, 0x3, RZ ;  /* 0x0000000320207819 */ /* 0x000fe400000012ff */
[----:B------:R-:W-:Y:S01]  /*2c250*/  LOP3.LUT R68, R69, 0x380, RZ, 0xc0, !PT ;  /* 0x0000038045447812 */ /* 0x000fe200078ec0ff */
[----:B------:R-:W-:Y:S01]  /*2c260*/  IMAD R77, R20, UR5, R21 ;  /* 0x00000005144d7c24 */ /* 0x000fe2000f8e0215 */
[----:B------:R-:W-:Y:S01]  /*2c270*/  LOP3.LUT R36, R37, 0x380, RZ, 0xc0, !PT ;  /* 0x0000038025247812 */ /* 0x000fe200078ec0ff */
[----:B------:R-:W-:Y:S01]  /*2c280*/  IMAD R78, R221, 0x20, R88 ;  /* 0x00000020dd4e7824 */ /* 0x000fe200078e0258 */
[----:B------:R-:W-:Y:S01]  /*2c290*/  SHF.R.U64 R68, R68, 0x3, RZ ;  /* 0x0000000344447819 */ /* 0x000fe200000012ff */
[----:B------:R-:W-:Y:S01]  /*2c2a0*/  IMAD.WIDE.U32 R20, R20, UR4, RZ ;  /* 0x0000000414147c25 */ /* 0x000fe2000f8e00ff */
[----:B------:R-:W-:Y:S01]  /*2c2b0*/  LOP3.LUT R32, R32, R33, RZ, 0x3c, !PT ;  /* 0x0000002120207212 */ /* 0x000fe200078e3cff */
[----:B------:R-:W-:Y:S01]  /*2c2c0*/  ULDC.64 UR4, c[0x0][0xbe8] ;  /* 0x0002fa0000047ab9 */ /* 0x000fe20000000a00 */
[----:B------:R-:W-:Y:S01]  /*2c2d0*/  LOP3.LUT R68, R68, R69, RZ, 0x3c, !PT ;  /* 0x0000004544447212 */ /* 0x000fe200078e3cff */
[--C-:B------:R-:W-:Y:S01]  /*2c2e0*/  IMAD.X R69, RZ, RZ, R5.reuse, P2 ;  /* 0x000000ffff457224 */ /* 0x100fe200010e0605 */
[----:B--2---:R-:W-:Y:S01]  /*2c2f0*/  ISETP.NE.AND P2, PT, R80, 0x1, PT ;  /* 0x000000015000780c */ /* 0x004fe20003f45270 */
[----:B------:R-:W-:Y:S01]  /*2c300*/  IMAD.X R33, RZ, RZ, R5, P0 ;  /* 0x000000ffff217224 */ /* 0x000fe200000e0605 */
[----:B------:R-:W-:Y:S01]  /*2c310*/  SHF.R.U64 R36, R36, 0x3, RZ ;  /* 0x0000000324247819 */ /* 0x000fe200000012ff */
[----:B------:R-:W5:Y:S01]  /*2c320*/  LD.E.128 R40, desc[UR36][R40.64] ;  /* 0x0000002428287980 */ /* 0x000f62000c101d00 */
[C---:B------:R-:W-:Y:S01]  /*2c330*/  IADD3 R61, P0, R4.reuse, 0xc000, RZ ;  /* 0x0000c000043d7810 */ /* 0x040fe20007f1e0ff */
[----:B------:R-:W-:Y:S01]  /*2c340*/  IMAD.IADD R21, R21, 0x1, R77 ;  /* 0x0000000115157824 */ /* 0x000fe200078e024d */
[----:B0-----:R-:W-:-:S02]  /*2c350*/  IADD3 R9, P3, R4, 0x1000, RZ ;  /* 0x0000100004097810 */ /* 0x001fc40007f7e0ff */
[C---:B------:R-:W-:Y:S02]  /*2c360*/  IADD3 R13, P4, R4.reuse, 0x2000, RZ ;  /* 0x00002000040d7810 */ /* 0x040fe40007f9e0ff */
[C---:B------:R-:W-:Y:S02]  /*2c370*/  IADD3 R25, P5, R4.reuse, 0x3000, RZ ;  /* 0x0000300004197810 */ /* 0x040fe40007fbe0ff */
[----:B------:R-:W-:Y:S01]  /*2c380*/  IADD3 R29, P6, R4, 0x4000, RZ ;  /* 0x00004000041d7810 */ /* 0x000fe20007fde0ff */
[----:B------:R-:W0:Y:S01]  /*2c390*/  @P2 LDC R83, c[0x0][0xcec] ;  /* 0x00033b00ff532b82 */ /* 0x000e220000000800 */
[----:B------:R-:W-:Y:S01]  /*2c3a0*/  LOP3.LUT R36, R36, R37, RZ, 0x3c, !PT ;  /* 0x0000002524247212 */ /* 0x000fe200078e3cff */
[----:B------:R-:W-:Y:S01]  /*2c3b0*/  IMAD.X R37, RZ, RZ, R5, P1 ;  /* 0x000000ffff257224 */ /* 0x000fe200008e0605 */
[----:B------:R-:W-:Y:S01]  /*2c3c0*/  LOP3.LUT R60, R61, 0x380, RZ, 0xc0, !PT ;  /* 0x000003803d3c7812 */ /* 0x000fe200078ec0ff */
[----:B------:R-:W-:Y:S01]  /*2c3d0*/  IMAD.WIDE.U32 R20, R157, UR4, R20 ;  /* 0x000000049d147c25 */ /* 0x000fe2000f8e0014 */
[----:B------:R-:W-:Y:S01]  /*2c3e0*/  LOP3.LUT R8, R9, 0x380, RZ, 0xc0, !PT ;  /* 0x0000038009087812 */ /* 0x000fe200078ec0ff */
[----:B------:R-:W5:Y:S01]  /*2c3f0*/  LD.E.128 R32, desc[UR36][R32.64] ;  /* 0x0000002420207980 */ /* 0x000f62000c101d00 */
[----:B------:R-:W-:Y:S01]  /*2c400*/  IADD3 R65, P1, R4, 0xd000, RZ ;  /* 0x0000d00004417810 */ /* 0x000fe20007f3e0ff */
[----:B------:R-:W2:Y:S01]  /*2c410*/  @P2 LDC R89, c[0x0][0xcf0] ;  /* 0x00033c00ff592b82 */ /* 0x000ea20000000800 */
[----:B------:R-:W-:Y:S01]  /*2c420*/  SHF.R.U64 R60, R60, 0x3, RZ ;  /* 0x000000033c3c7819 */ /* 0x000fe200000012ff */
[----:B------:R-:W-:Y:S01]  /*2c430*/  IMAD.IADD R82, R181, 0x1, R78 ;  /* 0x00000001b5527824 */ /* 0x000fe200078e024e */
[----:B------:R-:W-:Y:S01]  /*2c440*/  SHF.R.S32.HI R77, RZ, 0x1f, R76 ;  /* 0x0000001fff4d7819 */ /* 0x000fe2000001144c */
[----:B------:R-:W-:Y:S01]  /*2c450*/  IMAD R21, R157, UR5, R21 ;  /* 0x000000059d157c24 */ /* 0x000fe2000f8e0215 */
[----:B------:R-:W-:Y:S01]  /*2c460*/  SHF.R.U64 R8, R8, 0x3, RZ ;  /* 0x0000000308087819 */ /* 0x000fe200000012ff */
[----:B------:R-:W-:Y:S01]  /*2c470*/  ULDC.64 UR4, c[0x0][0xbf0] ;  /* 0x0002fc0000047ab9 */ /* 0x000fe20000000a00 */
[----:B------:R-:W-:Y:S01]  /*2c480*/  LOP3.LUT R64, R65, 0x380, RZ, 0xc0, !PT ;  /* 0x0000038041407812 */ /* 0x000fe200078ec0ff */
[----:B------:R-:W-:Y:S01]  /*2c490*/  IMAD R77, R77, UR4, RZ ;  /* 0x000000044d4d7c24 */ /* 0x000fe2000f8e02ff */
[----:B------:R-:W-:Y:S01]  /*2c4a0*/  LOP3.LUT R60, R60, R61, RZ, 0x3c, !PT ;  /* 0x0000003d3c3c7212 */ /* 0x000fe200078e3cff */
[--C-:B------:R-:W-:Y:S01]  /*2c4b0*/  IMAD.X R61, RZ, RZ, R5.reuse, P0 ;  /* 0x000000ffff3d7224 */ /* 0x100fe200000e0605 */
[----:B------:R-:W-:Y:S01]  /*2c4c0*/  LOP3.LUT R8, R8, R9, RZ, 0x3c, !PT ;  /* 0x0000000908087212 */ /* 0x000fe200078e3cff */
[----:B------:R-:W-:Y:S01]  /*2c4d0*/  IMAD.X R9, RZ, RZ, R5, P3 ;  /* 0x000000ffff097224 */ /* 0x000fe200018e0605 */
[----:B------:R-:W-:Y:S01]  /*2c4e0*/  SHF.R.U64 R64, R64, 0x3, RZ ;  /* 0x0000000340407819 */ /* 0x000fe200000012ff */
[----:B------:R-:W5:Y:S01]  /*2c4f0*/  LD.E.128 R36, desc[UR36][R36.64] ;  /* 0x0000002424247980 */ /* 0x000f62000c101d00 */
[----:B-1----:R-:W-:-:S02]  /*2c500*/  ISETP.GE.AND P0, PT, R219, R0, PT ;  /* 0x00000000db00720c */ /* 0x002fc40003f06270 */
[----:B------:R-:W-:Y:S01]  /*2c510*/  IADD3 R45, P3, R4, 0x8000, RZ ;  /* 0x00008000042d7810 */ /* 0x000fe20007f7e0ff */
[C---:B------:R-:W-:Y:S01]  /*2c520*/  IMAD R81, R76.reuse, UR5, R77 ;  /* 0x000000054c517c24 */ /* 0x040fe2000f8e024d */
[----:B------:R-:W-:Y:S01]  /*2c530*/  LOP3.LUT R12, R13, 0x380, RZ, 0xc0, !PT ;  /* 0x000003800d0c7812 */ /* 0x000fe200078ec0ff */
[----:B------:R-:W5:Y:S01]  /*2c540*/  LD.E.128 R68, desc[UR36][R68.64] ;  /* 0x0000002444447980 */ /* 0x000f62000c101d00 */
[----:B------:R-:W-:Y:S02]  /*2c550*/  LOP3.LUT R24, R25, 0x380, RZ, 0xc0, !PT ;  /* 0x0000038019187812 */ /* 0x000fe400078ec0ff */
[----:B------:R-:W-:Y:S01]  /*2c560*/  LOP3.LUT R28, R29, 0x380, RZ, 0xc0, !PT ;  /* 0x000003801d1c7812 */ /* 0x000fe200078ec0ff */
[----:B------:R-:W-:Y:S01]  /*2c570*/  IMAD.WIDE.U32 R20, R76, UR4, R20 ;  /* 0x000000044c147c25 */ /* 0x000fe2000f8e0014 */
[----:B------:R-:W-:Y:S01]  /*2c580*/  LOP3.LUT R64, R64, R65, RZ, 0x3c, !PT ;  /* 0x0000004140407212 */ /* 0x000fe200078e3cff */
[----:B------:R-:W-:Y:S01]  /*2c590*/  ULDC.64 UR4, c[0x0][0xbe0] ;  /* 0x0002f80000047ab9 */ /* 0x000fe20000000a00 */
[----:B------:R-:W-:Y:S01]  /*2c5a0*/  SEL R77, RZ, 0xffffffff, P0 ;  /* 0xffffffffff4d7807 */ /* 0x000fe20000000000 */
[----:B------:R-:W-:Y:S01]  /*2c5b0*/  IMAD.X R65, RZ, RZ, R5, P1 ;  /* 0x000000ffff417224 */ /* 0x000fe200008e0605 */
[----:B------:R-:W-:Y:S01]  /*2c5c0*/  LOP3.LUT R44, R45, 0x380, RZ, 0xc0, !PT ;  /* 0x000003802d2c7812 */ /* 0x000fe200078ec0ff */
[----:B------:R-:W5:Y:S01]  /*2c5d0*/  LD.E.128 R60, desc[UR36][R60.64] ;  /* 0x000000243c3c7980 */ /* 0x000f62000c101d00 */
[----:B------:R-:W-:Y:S01]  /*2c5e0*/  ISETP.GE.AND P1, PT, R166, R0, PT ;  /* 0x00000000a600720c */ /* 0x000fe20003f26270 */
[----:B------:R-:W-:Y:S01]  /*2c5f0*/  IMAD.SHL.U32 R77, R77, 0x2, RZ ;  /* 0x000000024d4d7824 */ /* 0x000fe200078e00ff */
[----:B------:R-:W-:-:S02]  /*2c600*/  SHF.R.U64 R12, R12, 0x3, RZ ;  /* 0x000000030c0c7819 */ /* 0x000fc400000012ff */
[----:B------:R-:W-:Y:S02]  /*2c610*/  SHF.R.U64 R24, R24, 0x3, RZ ;  /* 0x0000000318187819 */ /* 0x000fe400000012ff */
[----:B------:R-:W-:Y:S02]  /*2c620*/  SHF.R.U64 R28, R28, 0x3, RZ ;  /* 0x000000031c1c7819 */ /* 0x000fe400000012ff */
[----:B------:R-:W-:Y:S01]  /*2c630*/  LOP3.LUT R11, R4, 0x380, RZ, 0xc0, !PT ;  /* 0x00000380040b7812 */ /* 0x000fe200078ec0ff */
[----:B------:R-:W-:Y:S01]  /*2c640*/  IMAD.IADD R21, R21, 0x1, R81 ;  /* 0x0000000115157824 */ /* 0x000fe200078e0251 */
[----:B------:R-:W-:Y:S01]  /*2c650*/  SHF.R.U64 R44, R44, 0x3, RZ ;  /* 0x000000032c2c7819 */ /* 0x000fe200000012ff */
[----:B------:R-:W5:Y:S01]  /*2c660*/  LD.E.128 R64, desc[UR36][R64.64] ;  /* 0x0000002440407980 */ /* 0x000f62000c101d00 */
[----:B------:R-:W-:Y:S02]  /*2c670*/  ISETP.GE.AND P0, PT, R218, R0, PT ;  /* 0x00000000da00720c */ /* 0x000fe40003f06270 */
[----:B------:R-:W-:-:S02]  /*2c680*/  SEL R76, RZ, 0x1, P1 ;  /* 0x00000001ff4c7807 */ /* 0x000fc40000800000 */
        /* <DEDUP_REMOVED lines=11> */
[----:B------:R-:W-:Y:S01]  /*2c740*/  IADD3 R57, P6, R4, 0xb000, RZ ;  /* 0x0000b00004397810 */ /* 0x000fe20007fde0ff */
[----:B------:R-:W5:Y:S01]  /*2c750*/  LD.E.128 R24, desc[UR36][R24.64] ;  /* 0x0000002418187980 */ /* 0x000f62000c101d00 */
[----:B------:R-:W-:Y:S02]  /*2c760*/  SEL R79, RZ, 0xffffffff, P0 ;  /* 0xffffffffff4f7807 */ /* 0x000fe40000000000 */
[----:B------:R-:W-:Y:S01]  /*2c770*/  LOP3.LUT R78, R77, 0x2, R76, 0xe2, !PT ;  /* 0x000000024d4e7812 */ /* 0x000fe200078ee24c */
[----:B0-----:R-:W-:Y:S01]  /*2c780*/  @P2 IMAD.HI.U32 R76, R82, R83, RZ ;  /* 0x00000053524c2227 */ /* 0x001fe200078e00ff */
[----:B------:R-:W-:Y:S01]  /*2c790*/  IADD3 R7, P3, R4, 0xf000, RZ ;  /* 0x0000f00004077810 */ /* 0x000fe20007f7e0ff */
[----:B------:R-:W5:Y:S01]  /*2c7a0*/  LD.E.128 R28, desc[UR36][R28.64] ;  /* 0x000000241c1c7980 */ /* 0x000f62000c101d00 */
[----:B------:R-:W-:Y:S01]  /*2c7b0*/  LOP3.LUT R48, R49, 0x380, RZ, 0xc0, !PT ;  /* 0x0000038031307812 */ /* 0x000fe200078ec0ff */
[----:B------:R-:W-:Y:S01]  /*2c7c0*/  IMAD.MOV.U32 R77, RZ, RZ, R82 ;  /* 0x000000ffff4d7224 */ /* 0x000fe200078e0052 */
[----:B------:R-:W-:Y:S01]  /*2c7d0*/  LOP3.LUT R52, R53, 0x380, RZ, 0xc0, !PT ;  /* 0x0000038035347812 */ /* 0x000fe200078ec0ff */
[----:B------:R-:W-:Y:S01]  /*2c7e0*/  IMAD.SHL.U32 R79, R79, 0x4, RZ ;  /* 0x000000044f4f7824 */ /* 0x000fe200078e00ff */
[----:B------:R-:W-:Y:S01]  /*2c7f0*/  LOP3.LUT R56, R57, 0x380, RZ, 0xc0, !PT ;  /* 0x0000038039387812 */ /* 0x000fe200078ec0ff */
[----:B------:R-:W-:Y:S01]  /*2c800*/  IMAD.X R73, RZ, RZ, R5, P3 ;  /* 0x000000ffff497224 */ /* 0x000fe200018e0605 */
[----:B------:R-:W-:Y:S01]  /*2c810*/  ISETP.GE.AND P1, PT, R217, R0, PT ;  /* 0x00000000d900720c */ /* 0x000fe20003f26270 */
[----:B------:R-:W5:Y:S01]  /*2c820*/  LD.E.128 R44, desc[UR36][R44.64] ;  /* 0x000000242c2c7980 */ /* 0x000f62000c101d00 */
[----:B------:R-:W-:-:S02]  /*2c830*/  LOP3.LUT R6, R7, 0x380, RZ, 0xc0, !PT ;  /* 0x0000038007067812 */ /* 0x000fc400078ec0ff */
[----:B--2---:R-:W-:Y:S02]  /*2c840*/  @P2 SHF.R.U32.HI R77, RZ, R89, R76 ;  /* 0x00000059ff4d2219 */ /* 0x004fe4000001164c */
[----:B------:R-:W-:Y:S02]  /*2c850*/  SHF.R.U64 R48, R48, 0x3, RZ ;  /* 0x0000000330307819 */ /* 0x000fe400000012ff */
[----:B------:R-:W-:Y:S02]  /*2c860*/  SHF.R.U64 R52, R52, 0x3, RZ ;  /* 0x0000000334347819 */ /* 0x000fe400000012ff */
[----:B------:R-:W-:Y:S02]  /*2c870*/  SHF.R.U64 R56, R56, 0x3, RZ ;  /* 0x0000000338387819 */ /* 0x000fe400000012ff */
[----:B------:R-:W-:Y:S02]  /*2c880*/  SEL R76, RZ, 0xffffffff, P1 ;  /* 0xffffffffff4c7807 */ /* 0x000fe40000800000 */
[----:B------:R-:W-:-:S02]  /*2c890*/  SHF.R.U64 R11, R11, 0x3, RZ ;  /* 0x000000030b0b7819 */ /* 0x000fc400000012ff */
[----:B------:R-:W-:Y:S02]  /*2c8a0*/  SHF.R.U64 R6, R6, 0x3, RZ ;  /* 0x0000000306067819 */ /* 0x000fe400000012ff */
[----:B------:R-:W-:Y:S01]  /*2c8b0*/  LOP3.LUT R78, R79, 0x4, R78, 0xe2, !PT ;  /* 0x000000044f4e7812 */ /* 0x000fe200078ee24e */
[--C-:B------:R-:W-:Y:S01]  /*2c8c0*/  IMAD.MOV R79, RZ, RZ, -R77.reuse ;  /* 0x000000ffff4f7224 */ /* 0x100fe200078e0a4d */
[----:B------:R-:W-:Y:S02]  /*2c8d0*/  ISETP.GE.AND P0, PT, R216, R0, PT ;  /* 0x00000000d800720c */ /* 0x000fe40003f06270 */
[----:B------:R-:W-:Y:S01]  /*2c8e0*/  SHF.R.S32.HI R81, RZ, 0x1f, R77 ;  /* 0x0000001fff517819 */ /* 0x000fe2000001144d */
[----:B------:R-:W-:Y:S01]  /*2c8f0*/  IMAD.SHL.U32 R83, R76, 0x8, RZ ;  /* 0x000000084c537824 */ /* 0x000fe200078e00ff */
[----:B------:R-:W-:Y:S01]  /*2c900*/  LOP3.LUT R48, R48, R49, RZ, 0x3c, !PT ;  /* 0x0000003130307212 */ /* 0x000fe200078e3cff */
[--C-:B------:R-:W-:Y:S01]  /*2c910*/  IMAD.X R49, RZ, RZ, R5.reuse, P4 ;  /* 0x000000ffff317224 */ /* 0x100fe200020e0605 */
[----:B------:R-:W-:Y:S01]  /*2c920*/  LOP3.LUT R52, R52, R53, RZ, 0x3c, !PT ;  /* 0x0000003534347212 */ /* 0x000fe200078e3cff */
[--C-:B------:R-:W-:Y:S01]  /*2c930*/  IMAD.X R53, RZ, RZ, R5.reuse, P5 ;  /* 0x000000ffff357224 */ /* 0x100fe200028e0605 */
[----:B------:R-:W-:Y:S01]  /*2c940*/  LOP3.LUT R56, R56, R57, RZ, 0x3c, !PT ;  /* 0x0000003938387212 */ /* 0x000fe200078e3cff */
[----:B------:R-:W-:Y:S01]  /*2c950*/  IMAD.X R57, RZ, RZ, R5, P6 ;  /* 0x000000ffff397224 */ /* 0x000fe200030e0605 */
[----:B------:R-:W-:-:S02]  /*2c960*/  LOP3.LUT R4, R11, R4, RZ, 0x3c, !PT ;  /* 0x000000040b047212 */ /* 0x000fc400078e3cff */
[----:B------:R-:W-:Y:S01]  /*2c970*/  LOP3.LUT R72, R6, R7, RZ, 0x3c, !PT ;  /* 0x0000000706487212 */ /* 0x000fe200078e3cff */
[----:B------:R-:W-:Y:S01]  /*2c980*/  IMAD R79, R80, R79, R82 ;  /* 0x0000004f504f7224 */ /* 0x000fe200078e0252 */
[----:B------:R-:W-:Y:S01]  /*2c990*/  SEL R76, RZ, 0xffffffff, P0 ;  /* 0xffffffffff4c7807 */ /* 0x000fe20000000000 */
[----:B------:R-:W-:Y:S01]  /*2c9a0*/  IMAD R82, R81, UR4, RZ ;  /* 0x0000000451527c24 */ /* 0x000fe2000f8e02ff */
[----:B------:R-:W-:Y:S01]  /*2c9b0*/  ISETP.GE.AND P0, PT, R215, R0, PT ;  /* 0x00000000d700720c */ /* 0x000fe20003f06270 */
[----:B------:R-:W5:Y:S01]  /*2c9c0*/  LD.E.128 R4, desc[UR36][R4.64] ;  /* 0x0000002404047980 */ /* 0x000f62000c101d00 */
[----:B------:R-:W-:Y:S01]  /*2c9d0*/  LOP3.LUT R78, R83, 0x8, R78, 0xe2, !PT ;  /* 0x00000008534e7812 */ /* 0x000fe200078ee24e */
[----:B------:R-:W-:Y:S01]  /*2c9e0*/  IMAD.SHL.U32 R83, R76, 0x10, RZ ;  /* 0x000000104c537824 */ /* 0x000fe200078e00ff */
[----:B------:R-:W-:Y:S01]  /*2c9f0*/  SEL R76, RZ, 0xffffffff, P0 ;  /* 0xffffffffff4c7807 */ /* 0x000fe20000000000 */
[----:B------:R-:W5:Y:S01]  /*2ca00*/  LD.E.128 R8, desc[UR36][R8.64] ;  /* 0x0000002408087980 */ /* 0x000f62000c101d00 */
[----:B------:R-:W-:-:S02]  /*2ca10*/  IMAD R81, R77, UR5, R82 ;  /* 0x000000054d517c24 */ /* 0x000fc4000f8e0252 */
[----:B------:R-:W-:Y:S01]  /*2ca20*/  IMAD.WIDE.U32 R20, R77, UR4, R20 ;  /* 0x000000044d147c25 */ /* 0x000fe2000f8e0014 */
[----:B------:R-:W5:Y:S01]  /*2ca30*/  LD.E.128 R48, desc[UR36][R48.64] ;  /* 0x0000002430307980 */ /* 0x000f62000c101d00 */
[----:B------:R-:W-:Y:S01]  /*2ca40*/  SHF.R.S32.HI R77, RZ, 0x1f, R79 ;  /* 0x0000001fff4d7819 */ /* 0x000fe2000001144f */
[----:B------:R-:W-:Y:S02]  /*2ca50*/  ULDC.64 UR4, c[0x0][0xbd8] ;  /* 0x0002f60000047ab9 */ /* 0x000fe40000000a00 */
[----:B------:R-:W5:Y:S04]  /*2ca60*/  LD.E.128 R52, desc[UR36][R52.64] ;  /* 0x0000002434347980 */ /* 0x000f68000c101d00 */
        /* <DEDUP_REMOVED lines=9> */
[----:B------:R-:W-:-:S02]  /*2cb00*/  IMAD.SHL.U32 R83, R76, 0x20, RZ ;  /* 0x000000204c537824 */ /* 0x000fc400078e00ff */
[----:B------:R-:W-:Y:S02]  /*2cb10*/  IMAD.IADD R21, R21, 0x1, R81 ;  /* 0x0000000115157824 */ /* 0x000fe400078e0251 */
[----:B------:R-:W-:Y:S02]  /*2cb20*/  IMAD R76, R77, UR4, RZ ;  /* 0x000000044d4c7c24 */ /* 0x000fe4000f8e02ff */
[----:B------:R-:W-:Y:S02]  /*2cb30*/  IMAD R80, R3, R80, RZ ;  /* 0x0000005003507224 */ /* 0x000fe400078e02ff */
[----:B------:R-:W-:Y:S02]  /*2cb40*/  IMAD.IADD R181, R88, 0x1, R181 ;  /* 0x0000000158b57824 */ /* 0x000fe400078e02b5 */
[----:B------:R-:W-:Y:S02]  /*2cb50*/  VIADD R90, R166, 0x180 ;  /* 0x00000180a65a7836 */ /* 0x000fe40000000000 */
[----:B------:R-:W-:-:S02]  /*2cb60*/  IMAD R77, R79, UR5, R76 ;  /* 0x000000054f4d7c24 */ /* 0x000fc4000f8e024c */
[----:B------:R-:W-:Y:S01]  /*2cb70*/  IMAD.WIDE.U32 R20, R79, UR4, R20 ;  /* 0x000000044f147c25 */ /* 0x000fe2000f8e0014 */
[----:B------:R-:W-:Y:S01]  /*2cb80*/  ISETP.GE.AND P1, PT, R181, R80, PT ;  /* 0x00000050b500720c */ /* 0x000fe20003f26270 */
[----:B------:R-:W-:Y:S01]  /*2cb90*/  ULDC.64 UR4, c[0x0][0xb80] ;  /* 0x0002e00000047ab9 */ /* 0x000fe20000000a00 */
[----:B------:R-:W-:Y:S01]  /*2cba0*/  ISETP.GE.AND P0, PT, R90, R0, PT ;  /* 0x000000005a00720c */ /* 0x000fe20003f06270 */
[----:B------:R-:W-:Y:S01]  /*2cbb0*/  VIADD R84, R166, 0x1c0 ;  /* 0x000001c0a6547836 */ /* 0x000fe20000000000 */
[----:B------:R-:W-:Y:S01]  /*2cbc0*/  LEA R82, P2, R20, UR4, 0x1 ;  /* 0x0000000414527c11 */ /* 0x000fe2000f8408ff */
[----:B------:R-:W-:Y:S02]  /*2cbd0*/  IMAD.IADD R21, R21, 0x1, R77 ;  /* 0x0000000115157824 */ /* 0x000fe400078e024d */
[----:B------:R-:W-:Y:S01]  /*2cbe0*/  VIADD R3, R2, 0x38820 ;  /* 0x0003882002037836 */ /* 0x000fe20000000000 */
[----:B------:R-:W-:Y:S02]  /*2cbf0*/  LOP3.LUT R78, R83, 0x20, R78, 0xe2, !PT ;  /* 0x00000020534e7812 */ /* 0x000fe400078ee24e */
[----:B------:R-:W-:-:S02]  /*2cc00*/  SEL R81, RZ, 0x40, P0 ;  /* 0x00000040ff517807 */ /* 0x000fc40000000000 */
[----:B------:R-:W-:Y:S02]  /*2cc10*/  ISETP.GE.AND P0, PT, R84, R0, PT ;  /* 0x000000005400720c */ /* 0x000fe40003f06270 */
[----:B------:R-:W-:Y:S02]  /*2cc20*/  LEA.HI.X R83, R20, UR5, R21, 0x1, P2 ;  /* 0x0000000514537c11 */ /* 0x000fe400090f0c15 */
[----:B------:R-:W-:Y:S01]  /*2cc30*/  PRMT R3, RZ, 0x654, R3 ;  /* 0x00000654ff037816 */ /* 0x000fe20000000003 */
[----:B------:R-:W-:Y:S01]  /*2cc40*/  VIADD R88, R166, 0x1c0 ;  /* 0x000001c0a6587836 */ /* 0x000fe20000000000 */
[----:B------:R-:W-:Y:S01]  /*2cc50*/  LOP3.LUT R81, R78, R81, RZ, 0xfc, !PT ;  /* 0x000000514e517212 */ /* 0x000fe200078efcff */
[----:B------:R-:W-:Y:S01]  /*2cc60*/  VIADD R89, R166, 0x180 ;  /* 0x00000180a6597836 */ /* 0x000fe20000000000 */
[----:B------:R-:W-:Y:S01]  /*2cc70*/  SEL R76, RZ, 0x80, P0 ;  /* 0x00000080ff4c7807 */ /* 0x000fe20000000000 */
[----:B0-----:R0:W-:Y:S01]  /*2cc80*/  SYNCS.ARRIVE.TRANS64.RED.A1T0 RZ, [R3+URZ], RZ ;  /* 0x000000ff03ff79a7 */ /* 0x0011e2000810043f */
[----:B------:R1:W2:Y:S01]  /*2cc90*/  SHFL.IDX PT, R20, R82, RZ, 0x181f ;  /* 0x00181fff52147589 */ /* 0x0002a200000e0000 */
[----:B------:R-:W-:Y:S03]  /*2cca0*/  BSSY B1, `(.L_x_6892) ;  /* 0x000002a000017945 */ /* 0x000fe60003800000 */
[----:B------:R1:W3:Y:S01]  /*2ccb0*/  SHFL.IDX PT, R21, R83, RZ, 0x181f ;  /* 0x00181fff53157589 */ /* 0x0002e200000e0000 */
[----:B------:R-:W-:-:S02]  /*2ccc0*/  SHF.R.S32.HI R88, RZ, 0x1f, R88 ;  /* 0x0000001fff587819 */ /* 0x000fc40000011458 */
[----:B0-----:R-:W-:Y:S02]  /*2ccd0*/  LOP3.LUT R3, R81, R76, RZ, 0xfc, !PT ;  /* 0x0000004c51037212 */ /* 0x001fe400078efcff */
[----:B------:R-:W-:Y:S02]  /*2cce0*/  SHF.R.S32.HI R89, RZ, 0x1f, R89 ;  /* 0x0000001fff597819 */ /* 0x000fe40000011459 */
[----:B------:R-:W-:Y:S02]  /*2ccf0*/  SHF.R.S32.HI R91, RZ, 0x1f, R215 ;  /* 0x0000001fff5b7819 */ /* 0x000fe400000114d7 */
[----:B------:R-:W-:Y:S02]  /*2cd00*/  SHF.R.S32.HI R92, RZ, 0x1f, R216 ;  /* 0x0000001fff5c7819 */ /* 0x000fe400000114d8 */
[----:B------:R-:W-:Y:S02]  /*2cd10*/  SHF.R.S32.HI R93, RZ, 0x1f, R217 ;  /* 0x0000001fff5d7819 */ /* 0x000fe400000114d9 */
[----:B------:R-:W-:-:S02]  /*2cd20*/  SHF.R.S32.HI R94, RZ, 0x1f, R218 ;  /* 0x0000001fff5e7819 */ /* 0x000fc400000114da */
[----:B------:R-:W-:Y:S01]  /*2cd30*/  SHF.R.S32.HI R95, RZ, 0x1f, R219 ;  /* 0x0000001fff5f7819 */ /* 0x000fe200000114db */
[----:B-1----:R-:W-:Y:S06]  /*2cd40*/  @P1 BRA `(.L_x_6893) ;  /* 0x00000000007c1947 */ /* 0x002fec0003800000 */
[-C--:B------:R-:W-:Y:S02]  /*2cd50*/  ISETP.GE.AND P1, PT, R219, R0.reuse, PT ;  /* 0x00000000db00720c */ /* 0x080fe40003f26270 */
[-C--:B------:R-:W-:Y:S02]  /*2cd60*/  ISETP.GE.AND P0, PT, R166, R0.reuse, PT ;  /* 0x00000000a600720c */ /* 0x080fe40003f06270 */
[-C--:B------:R-:W-:Y:S02]  /*2cd70*/  ISETP.GE.AND P5, PT, R218, R0.reuse, PT ;  /* 0x00000000da00720c */ /* 0x080fe40003fa6270 */
[----:B------:R-:W-:-:S07]  /*2cd80*/  ISETP.GE.AND P3, PT, R217, R0, PT ;  /* 0x00000000d900720c */ /* 0x000fce0003f66270 */
[C---:B--2---:R-:W-:Y:S02]  /*2cd90*/  @!P1 LEA R76, P2, R219.reuse, R20, 0x1 ;  /* 0x00000014db4c9211 */ /* 0x044fe400078408ff */
[----:B---3--:R-:W-:Y:S02]  /*2cda0*/  @!P0 IMAD.WIDE R78, R166, 0x2, R20 ;  /* 0x00000002a64e8825 */ /* 0x008fe400078e0214 */
[----:B------:R-:W-:Y:S02]  /*2cdb0*/  @!P1 LEA.HI.X R77, R219, R21, R95, 0x1, P2 ;  /* 0x00000015db4d9211 */ /* 0x000fe400010f0c5f */
[----:B------:R-:W-:Y:S01]  /*2cdc0*/  ISETP.GE.AND P2, PT, R216, R0, PT ;  /* 0x00000000d800720c */ /* 0x000fe20003f46270 */
[----:B-----5:R0:W-:Y:S01]  /*2cdd0*/  @!P0 ST.E.128 desc[UR36][R78.64], R4 ;  /* 0x000000044e008985 */ /* 0x0201e2000c101d24 */
[----:B------:R-:W-:-:S03]  /*2cde0*/  LOP3.LUT P0, RZ, R81, 0x40, RZ, 0xc0, !PT ;  /* 0x0000004051ff7812 */ /* 0x000fc6000780c0ff */
[----:B------:R1:W-:Y:S01]  /*2cdf0*/  @!P1 ST.E.128 desc[UR36][R76.64], R12 ;  /* 0x0000000c4c009985 */ /* 0x0003e2000c101d24 */
[----:B------:R-:W-:Y:S02]  /*2ce00*/  ISETP.GE.AND P1, PT, R215, R0, PT ;  /* 0x00000000d700720c */ /* 0x000fe40003f26270 */
[CC--:B0-----:R-:W-:Y:S02]  /*2ce10*/  @!P5 LEA R4, P4, R218.reuse, R20.reuse, 0x1 ;  /* 0x00000014da04d211 */ /* 0x0c1fe400078808ff */
[-C--:B------:R-:W-:Y:S02]  /*2ce20*/  @!P3 LEA R6, P6, R217, R20.reuse, 0x1 ;  /* 0x00000014d906b211 */ /* 0x080fe400078c08ff */
[-C--:B------:R-:W-:Y:S02]  /*2ce30*/  @!P5 LEA.HI.X R5, R218, R21.reuse, R94, 0x1, P4 ;  /* 0x00000015da05d211 */ /* 0x080fe400020f0c5e */
[----:B------:R-:W-:Y:S02]  /*2ce40*/  LOP3.LUT P4, RZ, R3, 0x80, RZ, 0xc0, !PT ;  /* 0x0000008003ff7812 */ /* 0x000fe4000788c0ff */
[----:B------:R-:W-:Y:S01]  /*2ce50*/  @!P3 LEA.HI.X R7, R217, R21, R93, 0x1, P6 ;  /* 0x00000015d907b211 */ /* 0x000fe200030f0c5d */
[----:B------:R0:W-:Y:S02]  /*2ce60*/  @!P5 ST.E.128 desc[UR36][R4.64], R28 ;  /* 0x0000001c0400d985 */ /* 0x0001e4000c101d24 */
[----:B-1----:R-:W-:-:S02]  /*2ce70*/  @!P1 LEA R12, P6, R215, R20, 0x1 ;  /* 0x00000014d70c9211 */ /* 0x002fc400078c08ff */
[----:B------:R1:W-:Y:S02]  /*2ce80*/  @!P3 ST.E.128 desc[UR36][R6.64], R36 ;  /* 0x000000240600b985 */ /* 0x0003e4000c101d24 */
[-C--:B------:R-:W-:Y:S02]  /*2ce90*/  @!P1 LEA.HI.X R13, R215, R21.reuse, R91, 0x1, P6 ;  /* 0x00000015d70d9211 */ /* 0x080fe400030f0c5b */
        /* <DEDUP_REMOVED lines=10> */
.L_x_6893:
[----:B------:R-:W-:Y:S05]  /*2cf40*/  BSYNC B1 ;  /* 0x0000000000017941 */ /* 0x000fea0003800000 */
.L_x_6892:
[----:B0----5:R-:W-:Y:S01]  /*2cf50*/  VIADD R7, R181, 0x20 ;  /* 0x00000020b5077836 */ /* 0x021fe20000000000 */
[----:B------:R0:W1:Y:S04]  /*2cf60*/  SHFL.IDX PT, R5, R83, 0x1, 0x181f ;  /* 0x00381f0053057f89 */ /* 0x00006800000e0000 */
        /* <DEDUP_REMOVED lines=9> */
[----:B-1--4-:R-:W-:Y:S02]  /*2d000*/  @!P6 IMAD.WIDE R6, R166, 0x2, R4 ;  /* 0x00000002a606e825 */ /* 0x012fe400078e0204 */
[----:B------:R-:W-:-:S03]  /*2d010*/  @!P5 LEA R12, P4, R219, R4, 0x1 ;  /* 0x00000004db0cd211 */ /* 0x000fc600078808ff */
[----:B------:R0:W-:Y:S01]  /*2d020*/  @!P6 ST.E.128 desc[UR36][R6.64], R8 ;  /* 0x000000080600e985 */ /* 0x0001e2000c101d24 */
[----:B------:R-:W-:Y:S02]  /*2d030*/  @!P5 LEA.HI.X R13, R219, R5, R95, 0x1, P4 ;  /* 0x00000005db0dd211 */ /* 0x000fe400020f0c5f */
[----:B------:R-:W-:-:S03]  /*2d040*/  LOP3.LUT P4, RZ, R81, 0x40, RZ, 0xc0, !PT ;  /* 0x0000004051ff7812 */ /* 0x000fc6000788c0ff */
[----:B------:R1:W-:Y:S01]  /*2d050*/  @!P5 ST.E.128 desc[UR36][R12.64], R24 ;  /* 0x000000180c00d985 */ /* 0x0003e2000c101d24 */
[CC--:B0-----:R-:W-:Y:S02]  /*2d060*/  @!P3 LEA R6, P6, R218.reuse, R4.reuse, 0x1 ;  /* 0x00000004da06b211 */ /* 0x0c1fe400078c08ff */
[C---:B------:R-:W-:Y:S02]  /*2d070*/  @!P2 LEA R8, P5, R217.reuse, R4, 0x1 ;  /* 0x00000004d908a211 */ /* 0x040fe400078a08ff */
[-C--:B------:R-:W-:Y:S02]  /*2d080*/  @!P3 LEA.HI.X R7, R218, R5.reuse, R94, 0x1, P6 ;  /* 0x00000005da07b211 */ /* 0x080fe400030f0c5e */
[----:B------:R-:W-:-:S03]  /*2d090*/  @!P2 LEA.HI.X R9, R217, R5, R93, 0x1, P5 ;  /* 0x00000005d909a211 */ /* 0x000fc600028f0c5d */
[CC--:B-1----:R-:W-:Y:S01]  /*2d0a0*/  @P4 LEA R12, P5, R90.reuse, R4.reuse, 0x1 ;  /* 0x000000045a0c4211 */ /* 0x0c2fe200078a08ff */
[----:B------:R0:W-:Y:S01]  /*2d0b0*/  @!P3 ST.E.128 desc[UR36][R6.64], R32 ;  /* 0x000000200600b985 */ /* 0x0001e2000c101d24 */
[CC--:B------:R-:W-:Y:S02]  /*2d0c0*/  @!P0 LEA R10, P3, R215.reuse, R4.reuse, 0x1 ;  /* 0x00000004d70a8211 */ /* 0x0c0fe400078608ff */
[-C--:B------:R-:W-:Y:S01]  /*2d0d0*/  @P4 LEA.HI.X R13, R90, R5.reuse, R89, 0x1, P5 ;  /* 0x000000055a0d4211 */ /* 0x080fe200028f0c59 */
[----:B------:R1:W-:Y:S01]  /*2d0e0*/  @!P2 ST.E.128 desc[UR36][R8.64], R40 ;  /* 0x000000280800a985 */ /* 0x0003e2000c101d24 */
[----:B------:R-:W-:Y:S02]  /*2d0f0*/  @!P0 LEA.HI.X R11, R215, R5, R91, 0x1, P3 ;  /* 0x00000005d70b8211 */ /* 0x000fe400018f0c5b */
        /* <DEDUP_REMOVED lines=11> */
.L_x_6891:
[----:B0-----:R-:W2:Y:S01]  /*2d1b0*/  LDL R6, [R1+0x454] ;  /* 0x0004540001067983 */ /* 0x001ea20000100800 */
[----:B------:R-:W0:Y:S01]  /*2d1c0*/  LDC R10, c[0x0][0xce8] ;  /* 0x00033a00ff0a7b82 */ /* 0x000e220000000800 */
[----:B------:R-:W-:Y:S01]  /*2d1d0*/  ULDC.64 UR4, c[0x0][0xc08] ;  /* 0x0003020000047ab9 */ /* 0x000fe20000000a00 */
[----:B------:R-:W-:Y:S01]  /*2d1e0*/  ULDC.64 UR6, c[0x0][0xc30] ;  /* 0x00030c0000067ab9 */ /* 0x000fe20000000a00 */
[----:B-1----:R-:W-:Y:S01]  /*2d1f0*/  IMAD R7, R0, UR4, RZ ;  /* 0x0000000400077c24 */ /* 0x002fe2000f8e02ff */
[----:B------:R-:W-:Y:S01]  /*2d200*/  BSSY B1, `(.L_x_6895) ;  /* 0x0000117000017945 */ /* 0x000fe20003800000 */
[C---:B------:R-:W-:Y:S01]  /*2d210*/  IMAD.WIDE.U32 R4, R20.reuse, UR4, RZ ;  /* 0x0000000414047c25 */ /* 0x040fe2000f8e00ff */
[----:B------:R-:W-:Y:S02]  /*2d220*/  SHF.R.S32.HI R34, RZ, 0x1f, R223 ;  /* 0x0000001fff227819 */ /* 0x000fe400000114df */
[----:B------:R-:W-:Y:S01]  /*2d230*/  SHF.R.S32.HI R35, RZ, 0x1f, R224 ;  /* 0x0000001fff237819 */ /* 0x000fe200000114e0 */
[----:B------:R-:W-:Y:S01]  /*2d240*/  IMAD R7, R20, UR5, R7 ;  /* 0x0000000514077c24 */ /* 0x000fe2000f8e0207 */
[----:B------:R-:W-:Y:S01]  /*2d250*/  ULDC.64 UR4, c[0x0][0xc38] ;  /* 0x00030e0000047ab9 */ /* 0x000fe20000000a00 */
[----:B------:R-:W-:Y:S01]  /*2d260*/  VIADD R12, R163, 0x18 ;  /* 0x00000018a30c7836 */ /* 0x000fe20000000000 */
        /* <DEDUP_REMOVED lines=10> */
[----:B------:R-:W-:Y:S01]  /*2d310*/  VIADD R15, R163, 0x30 ;  /* 0x00000030a30f7836 */ /* 0x000fe20000000000 */
[----:B0-----:R-:W-:Y:S01]  /*2d320*/  ISETP.NE.AND P0, PT, R10, 0x1, PT ;  /* 0x000000010a00780c */ /* 0x001fe20003f05270 */
[----:B------:R-:W-:Y:S01]  /*2d330*/  IMAD R7, R7, UR4, RZ ;  /* 0x0000000407077c24 */ /* 0x000fe2000f8e02ff */
[----:B------:R-:W-:Y:S01]  /*2d340*/  SHF.R.S32.HI R38, RZ, 0x1f, R227 ;  /* 0x0000001fff267819 */ /* 0x000fe200000114e3 */
[C---:B------:R-:W-:Y:S01]  /*2d350*/  IMAD.WIDE.U32 R4, R76.reuse, UR4, R4 ;  /* 0x000000044c047c25 */ /* 0x040fe2000f8e0004 */
[----:B------:R-:W-:Y:S02]  /*2d360*/  SHF.R.S32.HI R29, RZ, 0x1f, R15 ;  /* 0x0000001fff1d7819 */ /* 0x000fe4000001140f */
[----:B------:R-:W-:Y:S01]  /*2d370*/  SHF.R.S32.HI R39, RZ, 0x1f, R228 ;  /* 0x0000001fff277819 */ /* 0x000fe200000114e4 */
[----:B------:R-:W-:Y:S01]  /*2d380*/  IMAD R9, R76, UR5, R7 ;  /* 0x000000054c097c24 */ /* 0x000fe2000f8e0207 */
[----:B------:R-:W-:Y:S01]  /*2d390*/  ULDC.64 UR4, c[0x0][0xc48] ;  /* 0x0003120000047ab9 */ /* 0x000fe20000000a00 */
[----:B------:R-:W-:Y:S01]  /*2d3a0*/  IMAD R3, R3, R10, RZ ;  /* 0x0000000a03037224 */ /* 0x000fe200078e02ff */
[----:B------:R-:W-:Y:S01]  /*2d3b0*/  SHF.R.S32.HI R40, RZ, 0x1f, R229 ;  /* 0x0000001fff287819 */ /* 0x000fe200000114e5 */
[----:B------:R-:W-:-:S02]  /*2d3c0*/  IMAD.IADD R5, R5, 0x1, R9 ;  /* 0x0000000105057824 */ /* 0x000fc400078e0209 */
[----:B------:R-:W0:Y:S01]  /*2d3d0*/  @P0 LDC R11, c[0x0][0xcec] ;  /* 0x00033b00ff0b0b82 */ /* 0x000e220000000800 */
[----:B------:R-:W-:Y:S02]  /*2d3e0*/  VIADD R20, R163, 0x38 ;  /* 0x00000038a3147836 */ /* 0x000fe40000000000 */
[----:B------:R-:W-:-:S03]  /*2d3f0*/  IMAD.WIDE.U32 R4, R220, UR4, R4 ;  /* 0x00000004dc047c25 */ /* 0x000fc6000f8e0004 */
[----:B------:R-:W-:Y:S01]  /*2d400*/  SHF.R.S32.HI R30, RZ, 0x1f, R20 ;  /* 0x0000001fff1e7819 */ /* 0x000fe20000011414 */
[----:B------:R-:W-:Y:S01]  /*2d410*/  IMAD R5, R220, UR5, R5 ;  /* 0x00000005dc057c24 */ /* 0x000fe2000f8e0205 */
[----:B------:R-:W1:Y:S01]  /*2d420*/  @P0 LDC R13, c[0x0][0xcf0] ;  /* 0x00033c00ff0d0b82 */ /* 0x000e620000000800 */
[----:B------:R-:W-:Y:S01]  /*2d430*/  ULDC.64 UR4, c[0x0][0xc28] ;  /* 0x00030a0000047ab9 */ /* 0x000fe20000000a00 */
        /* <DEDUP_REMOVED lines=47> */
[--C-:B--2---:R-:W-:Y:S02]  /*2d730*/  IMAD.IADD R6, R6, 0x1, R181.reuse ;  /* 0x0000000106067824 */ /* 0x104fe400078e02b5 */
[----:B------:R-:W-:Y:S02]  /*2d740*/  IMAD.IADD R181, R162, 0x1, R181 ;  /* 0x00000001a2b57824 */ /* 0x000fe400078e02b5 */
[----:B0-----:R-:W-:-:S04]  /*2d750*/  @P0 IMAD.HI.U32 R0, R6, R11, RZ ;  /* 0x0000000b06000227 */ /* 0x001fc800078e00ff */
[----:B------:R-:W-:Y:S01]  /*2d760*/  IMAD.MOV.U32 R7, RZ, RZ, R6 ;  /* 0x000000ffff077224 */ /* 0x000fe200078e0006 */
[----:B-1----:R-:W-:Y:S01]  /*2d770*/  @P0 SHF.R.U32.HI R7, RZ, R13, R0 ;  /* 0x0000000dff070219 */ /* 0x002fe20000011600 */
[----:B------:R-:W-:-:S03]  /*2d780*/  VIADD R13, R163, 0x20 ;  /* 0x00000020a30d7836 */ /* 0x000fc60000000000 */
[--C-:B------:R-:W-:Y:S01]  /*2d790*/  SHF.R.S32.HI R0, RZ, 0x1f, R7.reuse ;  /* 0x0000001fff007819 */ /* 0x100fe20000011407 */
[----:B------:R-:W-:Y:S01]  /*2d7a0*/  IMAD.MOV R9, RZ, RZ, -R7 ;  /* 0x000000ffff097224 */ /* 0x000fe200078e0a07 */
[----:B------:R-:W-:Y:S01]  /*2d7b0*/  SHF.R.S32.HI R27, RZ, 0x1f, R13 ;  /* 0x0000001fff1b7819 */ /* 0x000fe2000001140d */
[----:B------:R-:W-:-:S04]  /*2d7c0*/  IMAD.WIDE.U32 R4, R7, UR6, R4 ;  /* 0x0000000607047c25 */ /* 0x000fc8000f8e0004 */
[----:B------:R-:W-:Y:S02]  /*2d7d0*/  IMAD R9, R10, R9, R6 ;  /* 0x000000090a097224 */ /* 0x000fe400078e0206 */
[----:B------:R-:W-:Y:S02]  /*2d7e0*/  IMAD R0, R0, UR6, RZ ;  /* 0x0000000600007c24 */ /* 0x000fe4000f8e02ff */
[----:B------:R-:W-:Y:S02]  /*2d7f0*/  VIADD R6, R2, 0x38820 ;  /* 0x0003882002067836 */ /* 0x000fe40000000000 */
[----:B------:R-:W-:Y:S01]  /*2d800*/  IMAD R11, R7, UR7, R0 ;  /* 0x00000007070b7c24 */ /* 0x000fe2000f8e0200 */
[----:B------:R-:W-:Y:S01]  /*2d810*/  SHF.R.S32.HI R0, RZ, 0x1f, R9 ;  /* 0x0000001fff007819 */ /* 0x000fe20000011409 */
[----:B------:R-:W-:Y:S01]  /*2d820*/  VIADD R10, R163, 0x8 ;  /* 0x00000008a30a7836 */ /* 0x000fe20000000000 */
[----:B------:R-:W-:Y:S01]  /*2d830*/  PRMT R6, RZ, 0x654, R6 ;  /* 0x00000654ff067816 */ /* 0x000fe20000000006 */
[----:B------:R-:W-:-:S02]  /*2d840*/  IMAD.IADD R5, R5, 0x1, R11 ;  /* 0x0000000105057824 */ /* 0x000fc400078e020b */
[----:B------:R-:W-:Y:S01]  /*2d850*/  IMAD R0, R0, UR4, RZ ;  /* 0x0000000400007c24 */ /* 0x000fe2000f8e02ff */
[----:B------:R0:W-:Y:S01]  /*2d860*/  SYNCS.ARRIVE.TRANS64.RED.A1T0 RZ, [R6+URZ], RZ ;  /* 0x000000ff06ff79a7 */ /* 0x0001e2000810043f */
[----:B------:R-:W-:Y:S01]  /*2d870*/  IMAD.WIDE.U32 R4, R9, UR4, R4 ;  /* 0x0000000409047c25 */ /* 0x000fe2000f8e0004 */
[----:B------:R-:W-:-:S03]  /*2d880*/  SHF.R.S32.HI R24, RZ, 0x1f, R10 ;  /* 0x0000001fff187819 */ /* 0x000fc6000001140a */
[----:B------:R-:W-:Y:S01]  /*2d890*/  IMAD R7, R9, UR5, R0 ;  /* 0x0000000509077c24 */ /* 0x000fe2000f8e0200 */
[----:B------:R-:W-:Y:S01]  /*2d8a0*/  ULDC.64 UR4, c[0x0][0xc00] ;  /* 0x0003000000047ab9 */ /* 0x000fe20000000a00 */
[----:B------:R-:W-:Y:S01]  /*2d8b0*/  VIADD R11, R163, 0x10 ;  /* 0x00000010a30b7836 */ /* 0x000fe20000000000 */
[C---:B------:R-:W-:Y:S01]  /*2d8c0*/  LEA R8, P0, R4.reuse, UR4, 0x2 ;  /* 0x0000000404087c11 */ /* 0x040fe2000f8010ff */
[----:B------:R-:W-:Y:S01]  /*2d8d0*/  IMAD.IADD R5, R5, 0x1, R7 ;  /* 0x0000000105057824 */ /* 0x000fe200078e0207 */
[----:B------:R-:W-:Y:S02]  /*2d8e0*/  SHF.R.S32.HI R9, RZ, 0x1f, R163 ;  /* 0x0000001fff097819 */ /* 0x000fe400000114a3 */
[----:B------:R-:W-:Y:S01]  /*2d8f0*/  SHF.R.S32.HI R25, RZ, 0x1f, R11 ;  /* 0x0000001fff197819 */ /* 0x000fe2000001140b */
[----:B------:R0:W1:Y:S01]  /*2d900*/  SHFL.IDX PT, R32, R8, RZ, 0x1c1f ;  /* 0x001c1fff08207589 */ /* 0x00006200000e0000 */
[----:B------:R-:W-:Y:S02]  /*2d910*/  LEA.HI.X R0, R4, UR5, R5, 0x2, P0 ;  /* 0x0000000504007c11 */ /* 0x000fe400080f1405 */
[----:B------:R-:W-:-:S03]  /*2d920*/  ISETP.GE.AND P0, PT, R181, R3, PT ;  /* 0x00000003b500720c */ /* 0x000fc60003f06270 */
[----:B------:R0:W2:Y:S10]  /*2d930*/  SHFL.IDX PT, R33, R0, RZ, 0x1c1f ;  /* 0x001c1fff00217589 */ /* 0x0000b400000e0000 */
[----:B0-----:R-:W-:Y:S05]  /*2d940*/  @P0 BRA `(.L_x_6896) ;  /* 0x0000000800880947 */ /* 0x001fea0003800000 */
[----:B------:R-:W-:Y:S02]  /*2d950*/  ULDC UR4, c[0x0][0xbc8] ;  /* 0x0002f20000047ab9 */ /* 0x000fe40000000800 */
[----:B------:R-:W-:-:S13]  /*2d960*/  ISETP.GE.AND P0, PT, R163, UR4, PT ;  /* 0x00000004a3007c0c */ /* 0x000fda000bf06270 */
[----:B------:R-:W3:Y:S01]  /*2d970*/  @!P0 LDL.64 R6, [R1+0x210] ;  /* 0x0002100001068983 */ /* 0x000ee20000100a00 */
[----:B------:R-:W-:Y:S02]  /*2d980*/  ISETP.GE.AND P1, PT, R10, UR4, PT ;  /* 0x000000040a007c0c */ /* 0x000fe4000bf26270 */
[----:B-1----:R-:W-:-:S04]  /*2d990*/  @!P0 LEA R4, P2, R163, R32, 0x2 ;  /* 0x00000020a3048211 */ /* 0x002fc800078410ff */
[----:B--2---:R-:W-:-:S05]  /*2d9a0*/  @!P0 LEA.HI.X R5, R163, R33, R9, 0x2, P2 ;  /* 0x00000021a3058211 */ /* 0x004fca00010f1409 */
[----:B---3--:R0:W-:Y:S04]  /*2d9b0*/  @!P0 ST.E.64 desc[UR36][R4.64], R6 ;  /* 0x0000000604008985 */ /* 0x0081e8000c101b24 */
[----:B0-----:R-:W2:Y:S01]  /*2d9c0*/  @!P1 LDL.64 R4, [R1+0x220] ;  /* 0x0002200001049983 */ /* 0x001ea20000100a00 */
[----:B------:R-:W-:Y:S02]  /*2d9d0*/  ISETP.GE.AND P0, PT, R11, UR4, PT ;  /* 0x000000040b007c0c */ /* 0x000fe4000bf06270 */
[----:B------:R-:W-:-:S04]  /*2d9e0*/  @!P1 LEA R6, P2, R10, R32, 0x2 ;  /* 0x000000200a069211 */ /* 0x000fc800078410ff */
[----:B------:R-:W-:-:S05]  /*2d9f0*/  @!P1 LEA.HI.X R7, R10, R33, R24, 0x2, P2 ;  /* 0x000000210a079211 */ /* 0x000fca00010f1418 */
[----:B--2---:R0:W-:Y:S04]  /*2da00*/  @!P1 ST.E.64 desc[UR36][R6.64], R4 ;  /* 0x0000000406009985 */ /* 0x0041e8000c101b24 */
        /* <DEDUP_REMOVED lines=142> */
[C---:B------:R-:W-:Y:S02]  /*2e2f0*/  @!P0 LEA R6, P2, R223.reuse, R32, 0x2 ;  /* 0x00000020df068211 */ /* 0x040fe400078410ff */
[----:B------:R-:W-:Y:S02]  /*2e300*/  SHF.R.S32.HI R71, RZ, 0x1f, R222 ;  /* 0x0000001fff477819 */ /* 0x000fe400000114de */
[----:B------:R-:W-:-:S05]  /*2e310*/  @!P0 LEA.HI.X R7, R223, R33, R34, 0x2, P2 ;  /* 0x00000021df078211 */ /* 0x000fca00010f1422 */
[----:B--2---:R0:W-:Y:S04]  /*2e320*/  @!P0 ST.E.64 desc[UR36][R6.64], R4 ;  /* 0x0000000406008985 */ /* 0x0041e8000c101b24 */
[----:B0-----:R-:W2:Y:S01]  /*2e330*/  @!P1 LDL.64 R4, [R1+0x400] ;  /* 0x0004000001049983 */ /* 0x001ea20000100a00 */
[----:B------:R-:W-:-:S04]  /*2e340*/  @!P1 LEA R32, P0, R222, R32, 0x2 ;  /* 0x00000020de209211 */ /* 0x000fc800078010ff */
[----:B------:R-:W-:-:S05]  /*2e350*/  @!P1 LEA.HI.X R33, R222, R33, R71, 0x2, P0 ;  /* 0x00000021de219211 */ /* 0x000fca00000f1447 */
[----:B--2---:R0:W-:Y:S04]  /*2e360*/  @!P1 ST.E.64 desc[UR36][R32.64], R4 ;  /* 0x0000000420009985 */ /* 0x0041e8000c101b24 */
.L_x_6896:
[----:B------:R-:W-:Y:S05]  /*2e370*/  BSYNC B1 ;  /* 0x0000000000017941 */ /* 0x000fea0003800000 */
.L_x_6895:
[----:B0-----:R-:W-:Y:S01]  /*2e380*/  VIADD R4, R181, 0x8 ;  /* 0x00000008b5047836 */ /* 0x001fe20000000000 */
[----:B------:R-:W0:Y:S04]  /*2e390*/  SHFL.IDX PT, R0, R0, 0x1, 0x1c1f ;  /* 0x003c1f0000007f89 */ /* 0x000e2800000e0000 */
[----:B------:R-:W-:Y:S01]  /*2e3a0*/  ISETP.GE.AND P0, PT, R4, R3, PT ;  /* 0x000000030400720c */ /* 0x000fe20003f06270 */
[----:B------:R-:W3:-:S12]  /*2e3b0*/  SHFL.IDX PT, R8, R8, 0x1, 0x1c1f ;  /* 0x003c1f0008087f89 */ /* 0x000ed800000e0000 */
[----:B------:R-:W-:Y:S05]  /*2e3c0*/  @P0 BRA `(.L_x_6894) ;  /* 0x0000001800600947 */ /* 0x000fea0003800000 */
[----:B------:R-:W4:Y:S02]  /*2e3d0*/  LDC R3, c[0x0][0xbc8] ;  /* 0x0002f200ff037b82 */ /* 0x000f240000000800 */
[----:B----4-:R-:W-:-:S13]  /*2e3e0*/  ISETP.GE.AND P1, PT, R163, R3, PT ;  /* 0x00000003a300720c */ /* 0x010fda0003f26270 */
[----:B------:R-:W4:Y:S01]  /*2e3f0*/  @!P1 LDL.64 R6, [R1+0x218] ;  /* 0x0002180001069983 */ /* 0x000f220000100a00 */
[----:B------:R-:W-:Y:S02]  /*2e400*/  ISETP.GE.AND P2, PT, R10, R3, PT ;  /* 0x000000030a00720c */ /* 0x000fe40003f46270 */
[----:B---3--:R-:W-:-:S04]  /*2e410*/  @!P1 LEA R4, P0, R163, R8, 0x2 ;  /* 0x00000008a3049211 */ /* 0x008fc800078010ff */
[----:B0-----:R-:W-:-:S05]  /*2e420*/  @!P1 LEA.HI.X R5, R163, R0, R9, 0x2, P0 ;  /* 0x00000000a3059211 */ /* 0x001fca00000f1409 */
[----:B----4-:R0:W-:Y:S04]  /*2e430*/  @!P1 ST.E.64 desc[UR36][R4.64], R6 ;  /* 0x0000000604009985 */ /* 0x0101e8000c101b24 */
[----:B0-----:R-:W3:Y:S01]  /*2e440*/  @!P2 LDL.64 R4, [R1+0x228] ;  /* 0x000228000104a983 */ /* 0x001ee20000100a00 */
[----:B------:R-:W-:Y:S02]  /*2e450*/  ISETP.GE.AND P1, PT, R11, R3, PT ;  /* 0x000000030b00720c */ /* 0x000fe40003f26270 */
[----:B------:R-:W-:-:S04]  /*2e460*/  @!P2 LEA R6, P0, R10, R8, 0x2 ;  /* 0x000000080a06a211 */ /* 0x000fc800078010ff */
[----:B------:R-:W-:-:S05]  /*2e470*/  @!P2 LEA.HI.X R7, R10, R0, R24, 0x2, P0 ;  /* 0x000000000a07a211 */ /* 0x000fca00000f1418 */
[----:B---3--:R0:W-:Y:S04]  /*2e480*/  @!P2 ST.E.64 desc[UR36][R6.64], R4 ;  /* 0x000000040600a985 */ /* 0x0081e8000c101b24 */
        /* <DEDUP_REMOVED lines=136> */
[----:B------:R-:W-:Y:S01]  /*2ed10*/  @!P2 LEA R6, P0, R224, R8, 0x2 ;  /* 0x00000008e006a211 */ /* 0x000fe200078010ff */
[----:B------:R-:W-:Y:S01]  /*2ed20*/  BSSY B1, `(.L_x_6897) ;  /* 0x000000a000017945 */ /* 0x000fe20003800000 */
[-C--:B------:R-:W-:Y:S02]  /*2ed30*/  ISETP.GE.AND P1, PT, R222, R3.reuse, PT ;  /* 0x00000003de00720c */ /* 0x080fe40003f26270 */
[----:B------:R-:W-:Y:S02]  /*2ed40*/  @!P2 LEA.HI.X R7, R224, R0, R35, 0x2, P0 ;  /* 0x00000000e007a211 */ /* 0x000fe400000f1423 */
[----:B------:R-:W-:-:S03]  /*2ed50*/  ISETP.GE.AND P0, PT, R223, R3, PT ;  /* 0x00000003df00720c */ /* 0x000fc60003f06270 */
[----:B---3--:R0:W-:Y:S10]  /*2ed60*/  @!P2 ST.E.64 desc[UR36][R6.64], R4 ;  /* 0x000000040600a985 */ /* 0x0081f4000c101b24 */
[----:B------:R-:W-:Y:S05]  /*2ed70*/  @P0 BRA `(.L_x_6898) ;  /* 0x0000000000100947 */ /* 0x000fea0003800000 */
[----:B0-----:R-:W3:Y:S01]  /*2ed80*/  LDL.64 R6, [R1+0x3f8] ;  /* 0x0003f80001067983 */ /* 0x001ee20000100a00 */
[----:B------:R-:W-:-:S04]  /*2ed90*/  LEA R4, P0, R223, R8, 0x2 ;  /* 0x00000008df047211 */ /* 0x000fc800078010ff */
[----:B------:R-:W-:-:S05]  /*2eda0*/  LEA.HI.X R5, R223, R0, R34, 0x2, P0 ;  /* 0x00000000df057211 */ /* 0x000fca00000f1422 */
[----:B---3--:R3:W-:Y:S04]  /*2edb0*/  ST.E.64 desc[UR36][R4.64], R6 ;  /* 0x0000000604007985 */ /* 0x0087e8000c101b24 */
.L_x_6898:
[----:B------:R-:W-:Y:S05]  /*2edc0*/  BSYNC B1 ;  /* 0x0000000000017941 */ /* 0x000fea0003800000 */
.L_x_6897:
[----:B------:R-:W-:Y:S05]  /*2edd0*/  @P1 BRA `(.L_x_6894) ;  /* 0x0000000c00dc1947 */ /* 0x000fea0003800000 */
[----:B0--3--:R-:W3:Y:S01]  /*2ede0*/  LDL.64 R4, [R1+0x408] ;  /* 0x0004080001047983 */ /* 0x009ee20000100a00 */
[----:B------:R-:W-:Y:S02]  /*2edf0*/  SHF.R.S32.HI R3, RZ, 0x1f, R222 ;  /* 0x0000001fff037819 */ /* 0x000fe400000114de */
[----:B------:R-:W-:-:S04]  /*2ee00*/  LEA R8, P0, R222, R8, 0x2 ;  /* 0x00000008de087211 */ /* 0x000fc800078010ff */
[----:B------:R-:W-:-:S05]  /*2ee10*/  LEA.HI.X R9, R222, R0, R3, 0x2, P0 ;  /* 0x00000000de097211 */ /* 0x000fca00000f1403 */
[----:B---3--:R0:W-:Y:S01]  /*2ee20*/  ST.E.64 desc[UR36][R8.64], R4 ;  /* 0x0000000408007985 */ /* 0x0081e2000c101b24 */
[----:B------:R-:W-:Y:S05]  /*2ee30*/  BRA `(.L_x_6894) ;  /* 0x0000000c00c47947 */ /* 0x000fea0003800000 */
.L_x_6887:
[----:B------:R-:W-:Y:S01]  /*2ee40*/  ULDC.64 UR4, c[0x0][0xd08] ;  /* 0x0003420000047ab9 */ /* 0x000fe20000000a00 */
[----:B------:R-:W4:Y:S01]  /*2ee50*/  LDC.64 R6, c[0x0][0xd00] ;  /* 0x00034000ff067b82 */ /* 0x000f220000000a00 */
[----:B------:R-:W-:Y:S01]  /*2ee60*/  ISETP.NE.U32.AND P0, PT, RZ, UR4, PT ;  /* 0x00000004ff007c0c */ /* 0x000fe2000bf05070 */
[----:B------:R-:W-:-:S03]  /*2ee70*/  IMAD.MOV.U32 R3, RZ, RZ, RZ ;  /* 0x000000ffff037224 */ /* 0x000fc600078e00ff */
[----:B------:R-:W-:Y:S01]  /*2ee80*/  ISETP.NE.AND.EX P1, PT, RZ, UR5, PT, P0 ;  /* 0x00000005ff007c0c */ /* 0x000fe2000bf25300 */
[----:B------:R-:W-:Y:S02]  /*2ee90*/  ULDC.64 UR4, c[0x0][0xd00] ;  /* 0x0003400000047ab9 */ /* 0x000fe40000000a00 */
[----:B------:R-:W-:-:S04]  /*2eea0*/  ISETP.NE.U32.AND P0, PT, RZ, UR4, PT ;  /* 0x00000004ff007c0c */ /* 0x000fc8000bf05070 */
[----:B------:R-:W-:-:S06]  /*2eeb0*/  ISETP.NE.AND.EX P0, PT, RZ, UR5, PT, P0 ;  /* 0x00000005ff007c0c */ /* 0x000fcc000bf05300 */
[----:B------:R-:W2:Y:S01]  /*2eec0*/  @P1 LDC.64 R4, c[0x0][0xd08] ;  /* 0x00034200ff041b82 */ /* 0x000ea20000000a00 */
[----:B------:R-:W-:Y:S02]  /*2eed0*/  ULDC UR4, c[0x0][0xb88] ;  /* 0x0002e20000047ab9 */ /* 0x000fe40000000800 */
[----:B------:R-:W-:Y:S02]  /*2eee0*/  IMAD.U32 R0, RZ, RZ, UR4 ;  /* 0x00000004ff007e24 */ /* 0x000fe4000f8e00ff */
[----:B----4-:R-:W-:-:S05]  /*2eef0*/  IMAD.WIDE R6, R214, 0x4, R6 ;  /* 0x00000004d6067825 */ /* 0x010fca00078e0206 */
[----:B------:R4:W5:Y:S01]  /*2ef00*/  @P0 LDG.E R3, desc[UR36][R6.64] ;  /* 0x0000002406030981 */ /* 0x000962000c1e1900 */
[----:B------:R-:W3:Y:S01]  /*2ef10*/  S2R R30, SR_TID.X ;  /* 0x00000000001e7919 */ /* 0x000ee20000002100 */
[----:B--2---:R-:W-:-:S05]  /*2ef20*/  @P1 IMAD.WIDE R4, R214, 0x4, R4 ;  /* 0x00000004d6041825 */ /* 0x004fca00078e0204 */
[----:B------:R4:W5:Y:S01]  /*2ef30*/  @P1 LDG.E R0, desc[UR36][R4.64] ;  /* 0x0000002404001981 */ /* 0x000962000c1e1900 */
[----:B------:R-:W-:Y:S02]  /*2ef40*/  ISETP.NE.AND P2, PT, R213, RZ, PT ;  /* 0x000000ffd500720c */ /* 0x000fe40003f45270 */
[----:B------:R-:W-:-:S11]  /*2ef50*/  SHF.R.S32.HI R28, RZ, 0x1f, R214 ;  /* 0x0000001fff1c7819 */ /* 0x000fd600000114d6 */
[----:B------:R-:W2:Y:S01]  /*2ef60*/  @!P2 LDC R213, c[0x0][0xbd4] ;  /* 0x0002f500ffd5ab82 */ /* 0x000ea20000000800 */
[----:B---3--:R-:W-:-:S05]  /*2ef70*/  VIADD R8, R30, 0xffffff80 ;  /* 0xffffff801e087836 */ /* 0x008fca0000000000 */
[----:B------:R-:W-:Y:S02]  /*2ef80*/  ISETP.GT.AND P3, PT, R8, 0x3f, PT ;  /* 0x0000003f0800780c */ /* 0x000fe40003f64270 */
[----:B--2---:R-:W-:Y:S01]  /*2ef90*/  ISETP.GT.AND P2, PT, R213, 0x1, PT ;  /* 0x00000001d500780c */ /* 0x004fe20003f44270 */
[----:B----4-:R-:W-:-:S12]  /*2efa0*/  @P1 BRA `(.L_x_6899) ;  /* 0x0000000000101947 */ /* 0x010fd80003800000 */
[----:B------:R-:W-:Y:S05]  /*2efb0*/  @!P0 BRA `(.L_x_6899) ;  /* 0x00000000000c8947 */ /* 0x000fea0003800000 */
[----:B------:R-:W2:Y:S04]  /*2efc0*/  LDG.E R5, desc[UR36][R6.64] ;  /* 0x0000002406057981 */ /* 0x000ea8000c1e1900 */
[----:B-----5:R-:W2:Y:S02]  /*2efd0*/  LDG.E R0, desc[UR36][R6.64+0x4] ;  /* 0x0000042406007981 */ /* 0x020ea4000c1e1900 */
[----:B--2---:R-:W-:-:S07]  /*2efe0*/  IMAD.IADD R0, R0, 0x1, -R5 ;  /* 0x0000000100007824 */ /* 0x004fce00078e0a05 */
.L_x_6899:
[----:B------:R-:W-:Y:S01]  /*2eff0*/  BSSY B1, `(.L_x_6900) ;  /* 0x0000035000017945 */ /* 0x000fe20003800000 */
[----:B------:R-:W-:Y:S02]  /*2f000*/  SEL R29, R214, RZ, !P0 ;  /* 0x000000ffd61d7207 */ /* 0x000fe40004000000 */
[----:B------:R-:W-:Y:S02]  /*2f010*/  SEL R28, R28, RZ, !P0 ;  /* 0x000000ff1c1c7207 */ /* 0x000fe40004000000 */
[----:B-----5:R-:W-:Y:S01]  /*2f020*/  SHF.R.S32.HI R26, RZ, 0x1f, R3 ;  /* 0x0000001fff1a7819 */ /* 0x020fe20000011403 */
[----:B------:R-:W-:Y:S06]  /*2f030*/  @P3 BRA `(.L_x_6901) ;  /* 0x0000000000c03947 */ /* 0x000fec0003800000 */
[----:B------:R-:W2:Y:S01]  /*2f040*/  LDC R33, c[0x0][0xce8] ;  /* 0x00033a00ff217b82 */ /* 0x000ea20000000800 */
[----:B------:R-:W-:Y:S01]  /*2f050*/  IADD3 R31, R181, -0x80, R30 ;  /* 0xffffff80b51f7810 */ /* 0x000fe20007ffe01e */
[----:B--2---:R-:W-:-:S05]  /*2f060*/  IMAD R4, R0, R33, RZ ;  /* 0x0000002100047224 */ /* 0x004fca00078e02ff */
[----:B------:R-:W-:-:S13]  /*2f070*/  ISETP.GE.AND P0, PT, R31, R4, PT ;  /* 0x000000041f00720c */ /* 0x000fda0003f06270 */
[----:B------:R-:W-:Y:S05]  /*2f080*/  @P0 BRA `(.L_x_6901) ;  /* 0x0000000000ac0947 */ /* 0x000fea0003800000 */
[----:B------:R-:W-:Y:S01]  /*2f090*/  IMAD.MOV.U32 R24, RZ, RZ, 0xab8 ;  /* 0x00000ab8ff187424 */ /* 0x000fe200078e00ff */
[----:B------:R-:W-:Y:S01]  /*2f0a0*/  ISETP.GT.AND P0, PT, R213, 0x1, PT ;  /* 0x00000001d500780c */ /* 0x000fe20003f04270 */
[----:B------:R-:W2:Y:S01]  /*2f0b0*/  LDC.64 R10, c[0x0][0xca8] ;  /* 0x00032a00ff0a7b82 */ /* 0x000ea20000000a00 */
[----:B------:R-:W-:Y:S01]  /*2f0c0*/  ISETP.NE.AND P1, PT, R33, 0x1, PT ;  /* 0x000000012100780c */ /* 0x000fe20003f25270 */
[----:B------:R-:W-:Y:S01]  /*2f0d0*/  IMAD.MOV.U32 R21, RZ, RZ, R31 ;  /* 0x000000ffff157224 */ /* 0x000fe200078e001f */
[----:B------:R-:W-:-:S05]  /*2f0e0*/  SEL R24, R24, 0xa78, P0 ;  /* 0x00000a7818187807 */ /* 0x000fca0000000000 */
[----:B------:R-:W3:Y:S08]  /*2f0f0*/  LDC.64 R4, c[0x0][R24+0x220] ;  /* 0x0000880018047b82 */ /* 0x000ef00000000a00 */
[----:B------:R-:W4:Y:S08]  /*2f100*/  LDC.64 R12, c[0x0][R24+0x218] ;  /* 0x00008600180c7b82 */ /* 0x000f300000000a00 */
[----:B------:R-:W5:Y:S08]  /*2f110*/  LDC.64 R6, c[0x0][R24+0x228] ;  /* 0x00008a0018067b82 */ /* 0x000f700000000a00 */
[----:B------:R-:W0:Y:S08]  /*2f120*/  @P1 LDC R20, c[0x0][0xcec] ;  /* 0x00033b00ff141b82 */ /* 0x000e300000000800 */
[----:B------:R-:W1:Y:S08]  /*2f130*/  LDC.64 R8, c[0x0][R24+0x210] ;  /* 0x0000840018087b82 */ /* 0x000e700000000a00 */
[----:B------:R-:W5:Y:S01]  /*2f140*/  @P1 LDC R27, c[0x0][0xcf0] ;  /* 0x00033c00ff1b1b82 */ /* 0x000f620000000800 */
[----:B0-----:R-:W-:-:S07]  /*2f150*/  @P1 IMAD.HI.U32 R20, R31, R20, RZ ;  /* 0x000000141f141227 */ /* 0x001fce00078e00ff */
[----:B--2---:R-:W0:Y:S01]  /*2f160*/  @!P0 LDC R10, c[0x0][0xc50] ;  /* 0x00031400ff0a8b82 */ /* 0x004e220000000800 */
[-C--:B---3--:R-:W-:Y:S02]  /*2f170*/  IMAD R5, R5, R29.reuse, RZ ;  /* 0x0000001d05057224 */ /* 0x088fe400078e02ff */
[----:B------:R-:W-:-:S05]  /*2f180*/  IMAD.WIDE.U32 R14, R4, R29, RZ ;  /* 0x0000001d040e7225 */ /* 0x000fca00078e00ff */
[----:B------:R-:W2:Y:S01]  /*2f190*/  @!P0 LDC R11, c[0x0][0xc54] ;  /* 0x00031500ff0b8b82 */ /* 0x000ea20000000800 */
[-C--:B----4-:R-:W-:Y:S02]  /*2f1a0*/  IMAD R25, R13, R157.reuse, RZ ;  /* 0x0000009d0d197224 */ /* 0x090fe400078e02ff */
[----:B------:R-:W-:Y:S01]  /*2f1b0*/  IMAD.WIDE.U32 R12, R12, R157, RZ ;  /* 0x0000009d0c0c7225 */ /* 0x000fe200078e00ff */
[----:B-----5:R-:W-:-:S03]  /*2f1c0*/  @P1 SHF.R.U32.HI R21, RZ, R27, R20 ;  /* 0x0000001bff151219 */ /* 0x020fc60000011614 */
        /* <DEDUP_REMOVED lines=14> */
[-C--:B-1----:R-:W-:Y:S01]  /*2f2b0*/  IMAD R4, R9, R5.reuse, RZ ;  /* 0x0000000509047224 */ /* 0x082fe200078e02ff */
[----:B------:R-:W-:Y:S01]  /*2f2c0*/  SHF.R.S32.HI R13, RZ, 0x1f, R5 ;  /* 0x0000001fff0d7819 */ /* 0x000fe20000011405 */
[----:B------:R-:W-:-:S04]  /*2f2d0*/  IMAD.WIDE.U32 R6, R8, R5, R6 ;  /* 0x0000000508067225 */ /* 0x000fc800078e0006 */
[----:B------:R-:W-:Y:S01]  /*2f2e0*/  IMAD R13, R8, R13, R4 ;  /* 0x0000000d080d7224 */ /* 0x000fe200078e0204 */
[----:B0-----:R-:W-:Y:S01]  /*2f2f0*/  LEA R10, P0, R6, R10, 0x2 ;  /* 0x0000000a060a7211 */ /* 0x001fe200078010ff */
[----:B------:R-:W-:Y:S02]  /*2f300*/  IMAD.MOV.U32 R5, RZ, RZ, -0x800000 ;  /* 0xff800000ff057424 */ /* 0x000fe400078e00ff */
[----:B------:R-:W-:-:S05]  /*2f310*/  IMAD.IADD R4, R7, 0x1, R13 ;  /* 0x0000000107047824 */ /* 0x000fca00078e020d */
[----:B--2---:R-:W-:-:S05]  /*2f320*/  LEA.HI.X R11, R6, R11, R4, 0x2, P0 ;  /* 0x0000000b060b7211 */ /* 0x004fca00000f1404 */
[----:B------:R2:W-:Y:S02]  /*2f330*/  STG.E desc[UR36][R10.64], R5 ;  /* 0x000000050a007986 */ /* 0x0005e4000c101924 */
.L_x_6901:
[----:B------:R-:W-:Y:S05]  /*2f340*/  BSYNC B1 ;  /* 0x0000000000017941 */ /* 0x000fea0003800000 */
.L_x_6900:
[----:B------:R-:W-:Y:S05]  /*2f350*/  @P2 BRA `(.L_x_6894) ;  /* 0x00000008007c2947 */ /* 0x000fea0003800000 */
[----:B--2---:R-:W2:Y:S01]  /*2f360*/  LDC R11, c[0x0][0xce8] ;  /* 0x00033a00ff0b7b82 */ /* 0x004ea20000000800 */
[----:B------:R-:W-:Y:S01]  /*2f370*/  ULDC.64 UR4, c[0x0][0xba0] ;  /* 0x0002e80000047ab9 */ /* 0x000fe20000000a00 */
[----:B------:R-:W-:Y:S01]  /*2f380*/  VIADD R14, R30, 0xffffff80 ;  /* 0xffffff801e0e7836 */ /* 0x000fe20000000000 */
[----:B------:R-:W-:Y:S01]  /*2f390*/  BSSY B1, `(.L_x_6902) ;  /* 0x0000077000017945 */ /* 0x000fe20003800000 */
[----:B------:R-:W-:Y:S01]  /*2f3a0*/  IMAD R6, R26, UR4, RZ ;  /* 0x000000041a067c24 */ /* 0x000fe2000f8e02ff */
[----:B------:R-:W-:Y:S01]  /*2f3b0*/  SHF.R.S32.HI R31, RZ, 0x1f, R216 ;  /* 0x0000001fff1f7819 */ /* 0x000fe200000114d8 */
[----:B------:R-:W-:Y:S01]  /*2f3c0*/  VIADD R24, R30, 0xffffff80 ;  /* 0xffffff801e187836 */ /* 0x000fe20000000000 */
[----:B------:R-:W-:Y:S01]  /*2f3d0*/  SHF.R.S32.HI R14, RZ, 0x1f, R14 ;  /* 0x0000001fff0e7819 */ /* 0x000fe2000001140e */
[----:B------:R-:W3:Y:S01]  /*2f3e0*/  LDC R13, c[0x0][0xbc8] ;  /* 0x0002f200ff0d7b82 */ /* 0x000ee20000000800 */
[----:B------:R-:W-:Y:S01]  /*2f3f0*/  IMAD.WIDE.U32 R4, R3, UR4, RZ ;  /* 0x0000000403047c25 */ /* 0x000fe2000f8e00ff */
[----:B------:R-:W-:-:S02]  /*2f400*/  SHF.R.S32.HI R30, RZ, 0x1f, R215 ;  /* 0x0000001fff1e7819 */ /* 0x000fc400000114d7 */
[----:B------:R-:W-:Y:S01]  /*2f410*/  LEA.HI R14, R14, R24, RZ, 0x3 ;  /* 0x000000180e0e7211 */ /* 0x000fe200078f18ff */
[----:B------:R-:W-:Y:S01]  /*2f420*/  IMAD R3, R3, UR5, R6 ;  /* 0x0000000503037c24 */ /* 0x000fe2000f8e0206 */
[----:B------:R-:W-:Y:S01]  /*2f430*/  ULDC.64 UR4, c[0x0][0xbe8] ;  /* 0x0002fa0000047ab9 */ /* 0x000fe20000000a00 */
        /* <DEDUP_REMOVED lines=8> */
[----:B--2---:R-:W-:Y:S01]  /*2f4c0*/  ISETP.NE.AND P0, PT, R11, 0x1, PT ;  /* 0x000000010b00780c */ /* 0x004fe20003f05270 */
[----:B------:R-:W-:Y:S01]  /*2f4d0*/  IMAD R5, R157, UR5, R5 ;  /* 0x000000059d057c24 */ /* 0x000fe2000f8e0205 */
[----:B------:R-:W-:Y:S01]  /*2f4e0*/  ULDC.64 UR4, c[0x0][0xbf0] ;  /* 0x0002fc0000047ab9 */ /* 0x000fe20000000a00 */
[----:B------:R-:W-:Y:S02]  /*2f4f0*/  IMAD R6, R221, 0x20, R14 ;  /* 0x00000020dd067824 */ /* 0x000fe400078e020e */
[----:B------:R-:W-:Y:S02]  /*2f500*/  IMAD R3, R28, UR4, RZ ;  /* 0x000000041c037c24 */ /* 0x000fe4000f8e02ff */
[----:B------:R-:W-:Y:S01]  /*2f510*/  IMAD.IADD R8, R181, 0x1, R6 ;  /* 0x00000001b5087824 */ /* 0x000fe200078e0206 */
[-C--:B---3--:R-:W-:Y:S01]  /*2f520*/  ISETP.GE.AND P1, PT, R219, R13.reuse, PT ;  /* 0x0000000ddb00720c */ /* 0x088fe20003f26270 */
[C---:B------:R-:W-:Y:S01]  /*2f530*/  IMAD R3, R29.reuse, UR5, R3 ;  /* 0x000000051d037c24 */ /* 0x040fe2000f8e0203 */
[-C--:B------:R-:W-:Y:S01]  /*2f540*/  ISETP.GE.AND P2, PT, R166, R13.reuse, PT ;  /* 0x0000000da600720c */ /* 0x080fe20003f46270 */
[----:B------:R-:W-:Y:S01]  /*2f550*/  IMAD.WIDE.U32 R4, R29, UR4, R4 ;  /* 0x000000041d047c25 */ /* 0x000fe2000f8e0004 */
[----:B------:R-:W-:Y:S01]  /*2f560*/  SEL R10, RZ, 0xffffffff, P1 ;  /* 0xffffffffff0a7807 */ /* 0x000fe20000800000 */
[----:B------:R-:W2:Y:S01]  /*2f570*/  @P0 LDC R7, c[0x0][0xcec] ;  /* 0x00033b00ff070b82 */ /* 0x000ea20000000800 */
[----:B------:R-:W-:Y:S01]  /*2f580*/  ISETP.GE.AND P1, PT, R218, R13, PT ;  /* 0x0000000dda00720c */ /* 0x000fe20003f26270 */
[----:B------:R-:W-:Y:S01]  /*2f590*/  IMAD.IADD R5, R5, 0x1, R3 ;  /* 0x0000000105057824 */ /* 0x000fe200078e0203 */
[----:B------:R-:W-:Y:S01]  /*2f5a0*/  ULDC.64 UR4, c[0x0][0xbe0] ;  /* 0x0002f80000047ab9 */ /* 0x000fe20000000a00 */
[----:B------:R-:W-:-:S02]  /*2f5b0*/  IMAD.SHL.U32 R10, R10, 0x2, RZ ;  /* 0x000000020a0a7824 */ /* 0x000fc400078e00ff */
[----:B------:R-:W-:Y:S02]  /*2f5c0*/  IMAD.MOV.U32 R3, RZ, RZ, R8 ;  /* 0x000000ffff037224 */ /* 0x000fe400078e0008 */
[----:B------:R-:W3:Y:S01]  /*2f5d0*/  @P0 LDC R9, c[0x0][0xcf0] ;  /* 0x00033c00ff090b82 */ /* 0x000ee20000000800 */
[----:B------:R-:W-:Y:S02]  /*2f5e0*/  IMAD R21, R0, R11, RZ ;  /* 0x0000000b00157224 */ /* 0x000fe400078e02ff */
[C---:B------:R-:W-:Y:S02]  /*2f5f0*/  VIADD R24, R166.reuse, 0x1c0 ;  /* 0x000001c0a6187836 */ /* 0x040fe40000000000 */
[----:B------:R-:W-:-:S03]  /*2f600*/  VIADD R27, R166, 0x180 ;  /* 0x00000180a61b7836 */ /* 0x000fc60000000000 */
[----:B------:R-:W-:Y:S02]  /*2f610*/  SHF.R.S32.HI R24, RZ, 0x1f, R24 ;  /* 0x0000001fff187819 */ /* 0x000fe40000011418 */
[----:B------:R-:W-:Y:S01]  /*2f620*/  SHF.R.S32.HI R27, RZ, 0x1f, R27 ;  /* 0x0000001fff1b7819 */ /* 0x000fe2000001141b */
[----:B--2---:R-:W-:Y:S01]  /*2f630*/  @P0 IMAD.HI.U32 R6, R8, R7, RZ ;  /* 0x0000000708060227 */ /* 0x004fe200078e00ff */
[----:B------:R-:W-:Y:S02]  /*2f640*/  SEL R7, RZ, 0x1, P2 ;  /* 0x00000001ff077807 */ /* 0x000fe40001000000 */
[----:B------:R-:W-:Y:S02]  /*2f650*/  ISETP.GE.AND P2, PT, R20, R13, PT ;  /* 0x0000000d1400720c */ /* 0x000fe40003f46270 */
[----:B---3--:R-:W-:Y:S02]  /*2f660*/  @P0 SHF.R.U32.HI R3, RZ, R9, R6 ;  /* 0x00000009ff030219 */ /* 0x008fe40000011606 */
[----:B------:R-:W-:-:S02]  /*2f670*/  LOP3.LUT R9, R10, 0x2, R7, 0xe2, !PT ;  /* 0x000000020a097812 */ /* 0x000fc400078ee207 */
[----:B------:R-:W-:Y:S01]  /*2f680*/  SEL R10, RZ, 0xffffffff, P1 ;  /* 0xffffffffff0a7807 */ /* 0x000fe20000800000 */
[--C-:B------:R-:W-:Y:S01]  /*2f690*/  IMAD.MOV R7, RZ, RZ, -R3.reuse ;  /* 0x000000ffff077224 */ /* 0x100fe200078e0a03 */
[----:B------:R-:W-:Y:S01]  /*2f6a0*/  SHF.R.S32.HI R6, RZ, 0x1f, R3 ;  /* 0x0000001fff067819 */ /* 0x000fe20000011403 */
[----:B------:R-:W-:Y:S01]  /*2f6b0*/  IMAD.WIDE.U32 R4, R3, UR4, R4 ;  /* 0x0000000403047c25 */ /* 0x000fe2000f8e0004 */
[-C--:B------:R-:W-:Y:S02]  /*2f6c0*/  ISETP.GE.AND P0, PT, R217, R13.reuse, PT ;  /* 0x0000000dd900720c */ /* 0x080fe40003f06270 */
[----:B------:R-:W-:Y:S01]  /*2f6d0*/  ISETP.GE.AND P1, PT, R216, R13, PT ;  /* 0x0000000dd800720c */ /* 0x000fe20003f26270 */
[----:B------:R-:W-:Y:S01]  /*2f6e0*/  IMAD.SHL.U32 R12, R10, 0x4, RZ ;  /* 0x000000040a0c7824 */ /* 0x000fe200078e00ff */
[----:B------:R-:W-:Y:S01]  /*2f6f0*/  SEL R10, RZ, 0xffffffff, P0 ;  /* 0xffffffffff0a7807 */ /* 0x000fe20000000000 */
[----:B------:R-:W-:Y:S01]  /*2f700*/  IMAD R7, R11, R7, R8 ;  /* 0x000000070b077224 */ /* 0x000fe200078e0208 */
[-C--:B------:R-:W-:Y:S01]  /*2f710*/  ISETP.GE.AND P0, PT, R215, R13.reuse, PT ;  /* 0x0000000dd700720c */ /* 0x080fe20003f06270 */
[----:B------:R-:W-:Y:S01]  /*2f720*/  IMAD R6, R6, UR4, RZ ;  /* 0x0000000406067c24 */ /* 0x000fe2000f8e02ff */
[----:B------:R-:W-:Y:S01]  /*2f730*/  LOP3.LUT R8, R12, 0x4, R9, 0xe2, !PT ;  /* 0x000000040c087812 */ /* 0x000fe200078ee209 */
[----:B------:R-:W-:Y:S01]  /*2f740*/  IMAD.SHL.U32 R15, R10, 0x8, RZ ;  /* 0x000000080a0f7824 */ /* 0x000fe200078e00ff */
[----:B------:R-:W-:Y:S01]  /*2f750*/  SEL R10, RZ, 0xffffffff, P0 ;  /* 0xffffffffff0a7807 */ /* 0x000fe20000000000 */
[----:B------:R-:W-:Y:S01]  /*2f760*/  IMAD R9, R3, UR5, R6 ;  /* 0x0000000503097c24 */ /* 0x000fe2000f8e0206 */
[----:B------:R-:W-:Y:S01]  /*2f770*/  SHF.R.S32.HI R3, RZ, 0x1f, R7 ;  /* 0x0000001fff037819 */ /* 0x000fe20000011407 */
[----:B------:R-:W-:Y:S01]  /*2f780*/  ULDC.64 UR4, c[0x0][0xbd8] ;  /* 0x0002f60000047ab9 */ /* 0x000fe20000000a00 */
[----:B------:R-:W-:Y:S01]  /*2f790*/  SEL R6, RZ, 0xffffffff, P1 ;  /* 0xffffffffff067807 */ /* 0x000fe20000800000 */
[----:B------:R-:W-:Y:S01]  /*2f7a0*/  IMAD.IADD R5, R5, 0x1, R9 ;  /* 0x0000000105057824 */ /* 0x000fe200078e0209 */
[----:B------:R-:W-:Y:S01]  /*2f7b0*/  ISETP.GE.AND P0, PT, R25, R13, PT ;  /* 0x0000000d1900720c */ /* 0x000fe20003f06270 */
[----:B------:R-:W-:Y:S01]  /*2f7c0*/  IMAD R0, R3, UR4, RZ ;  /* 0x0000000403007c24 */ /* 0x000fe2000f8e02ff */
[----:B------:R-:W-:Y:S01]  /*2f7d0*/  LOP3.LUT R8, R15, 0x8, R8, 0xe2, !PT ;  /* 0x000000080f087812 */ /* 0x000fe200078ee208 */
[----:B------:R-:W-:-:S02]  /*2f7e0*/  IMAD.SHL.U32 R15, R6, 0x10, RZ ;  /* 0x00000010060f7824 */ /* 0x000fc400078e00ff */
[----:B------:R-:W-:Y:S02]  /*2f7f0*/  IMAD R3, R7, UR5, R0 ;  /* 0x0000000507037c24 */ /* 0x000fe4000f8e0200 */
[----:B------:R-:W-:Y:S01]  /*2f800*/  IMAD.IADD R0, R14, 0x1, R181 ;  /* 0x000000010e007824 */ /* 0x000fe200078e02b5 */
[----:B------:R-:W-:Y:S01]  /*2f810*/  LOP3.LUT R8, R15, 0x10, R8, 0xe2, !PT ;  /* 0x000000100f087812 */ /* 0x000fe200078ee208 */
[----:B------:R-:W-:Y:S01]  /*2f820*/  IMAD.WIDE.U32 R4, R7, UR4, R4 ;  /* 0x0000000407047c25 */ /* 0x000fe2000f8e0004 */
[----:B------:R-:W-:Y:S01]  /*2f830*/  SEL R7, RZ, 0x40, P0 ;  /* 0x00000040ff077807 */ /* 0x000fe20000000000 */
[----:B------:R-:W-:Y:S01]  /*2f840*/  ULDC.64 UR4, c[0x0][0xb80] ;  /* 0x0002e00000047ab9 */ /* 0x000fe20000000a00 */
[----:B------:R-:W-:Y:S01]  /*2f850*/  ISETP.GE.AND P0, PT, R0, R21, PT ;  /* 0x000000150000720c */ /* 0x000fe20003f06270 */
[----:B------:R-:W-:Y:S01]  /*2f860*/  IMAD.SHL.U32 R9, R10, 0x20, RZ ;  /* 0x000000200a097824 */ /* 0x000fe200078e00ff */
[----:B------:R-:W-:Y:S01]  /*2f870*/  LEA R12, P1, R4, UR4, 0x1 ;  /* 0x00000004040c7c11 */ /* 0x000fe2000f8208ff */
[----:B------:R-:W-:Y:S01]  /*2f880*/  IMAD.IADD R3, R5, 0x1, R3 ;  /* 0x0000000105037824 */ /* 0x000fe200078e0203 */
[----:B------:R-:W-:-:S02]  /*2f890*/  SEL R5, RZ, 0x80, P2 ;  /* 0x00000080ff057807 */ /* 0x000fc40001000000 */
[----:B------:R-:W-:Y:S01]  /*2f8a0*/  LOP3.LUT R8, R9, 0x20, R8, 0xe2, !PT ;  /* 0x0000002009087812 */ /* 0x000fe200078ee208 */
[----:B------:R2:W3:Y:S01]  /*2f8b0*/  SHFL.IDX PT, R10, R12, RZ, 0x181f ;  /* 0x00181fff0c0a7589 */ /* 0x0004e200000e0000 */
[----:B------:R-:W-:Y:S02]  /*2f8c0*/  LEA.HI.X R3, R4, UR5, R3, 0x1, P1 ;  /* 0x0000000504037c11 */ /* 0x000fe400088f0c03 */
[----:B------:R-:W-:-:S03]  /*2f8d0*/  LOP3.LUT R14, R8, R7, RZ, 0xfc, !PT ;  /* 0x00000007080e7212 */ /* 0x000fc600078efcff */
[----:B------:R2:W4:Y:S01]  /*2f8e0*/  SHFL.IDX PT, R11, R3, RZ, 0x181f ;  /* 0x00181fff030b7589 */ /* 0x00052200000e0000 */
[----:B------:R-:W-:Y:S01]  /*2f8f0*/  LOP3.LUT R15, R14, R5, RZ, 0xfc, !PT ;  /* 0x000000050e0f7212 */ /* 0x000fe200078efcff */
[----:B------:R-:W-:Y:S06]  /*2f900*/  @P0 BRA `(.L_x_6903) ;  /* 0x00000000007c0947 */ /* 0x000fec0003800000 */
[-C--:B------:R-:W-:Y:S02]  /*2f910*/  ISETP.GE.AND P2, PT, R219, R13.reuse, PT ;  /* 0x0000000ddb00720c */ /* 0x080fe40003f46270 */
[-C--:B------:R-:W-:Y:S02]  /*2f920*/  ISETP.GE.AND P1, PT, R166, R13.reuse, PT ;  /* 0x0000000da600720c */ /* 0x080fe40003f26270 */
[-C--:B------:R-:W-:Y:S02]  /*2f930*/  ISETP.GE.AND P5, PT, R218, R13.reuse, PT ;  /* 0x0000000dda00720c */ /* 0x080fe40003fa6270 */
[----:B------:R-:W-:-:S07]  /*2f940*/  ISETP.GE.AND P3, PT, R217, R13, PT ;  /* 0x0000000dd900720c */ /* 0x000fce0003f66270 */
[C---:B---3--:R-:W-:Y:S02]  /*2f950*/  @!P2 LEA R4, P0, R219.reuse, R10, 0x1 ;  /* 0x0000000adb04a211 */ /* 0x048fe400078008ff */
[----:B----4-:R-:W-:Y:S02]  /*2f960*/  @!P1 IMAD.WIDE R6, R166, 0x2, R10 ;  /* 0x00000002a6069825 */ /* 0x010fe400078e020a */
[----:B------:R-:W-:Y:S02]  /*2f970*/  @!P2 LEA.HI.X R5, R219, R11, R34, 0x1, P0 ;  /* 0x0000000bdb05a211 */ /* 0x000fe400000f0c22 */
[----:B------:R-:W-:Y:S01]  /*2f980*/  LOP3.LUT P0, RZ, R14, 0x40, RZ, 0xc0, !PT ;  /* 0x000000400eff7812 */ /* 0x000fe2000780c0ff */
[----:B------:R3:W-:Y:S01]  /*2f990*/  @!P1 ST.E.128 desc[UR36][R6.64], RZ ;  /* 0x000000ff06009985 */ /* 0x0007e2000c101d24 */
[----:B------:R-:W-:-:S03]  /*2f9a0*/  ISETP.GE.AND P1, PT, R215, R13, PT ;  /* 0x0000000dd700720c */ /* 0x000fc60003f26270 */
[----:B------:R4:W-:Y:S01]  /*2f9b0*/  @!P2 ST.E.128 desc[UR36][R4.64], RZ ;  /* 0x000000ff0400a985 */ /* 0x0009e2000c101d24 */
[----:B------:R-:W-:Y:S02]  /*2f9c0*/  ISETP.GE.AND P2, PT, R216, R13, PT ;  /* 0x0000000dd800720c */ /* 0x000fe40003f46270 */
[----:B---3--:R-:W-:-:S04]  /*2f9d0*/  @!P5 LEA R6, P4, R218, R10, 0x1 ;  /* 0x0000000ada06d211 */ /* 0x008fc800078808ff */
[-C--:B------:R-:W-:Y:S02]  /*2f9e0*/  @!P5 LEA.HI.X R7, R218, R11.reuse, R33, 0x1, P4 ;  /* 0x0000000bda07d211 */ /* 0x080fe400020f0c21 */
[----:B------:R-:W-:Y:S02]  /*2f9f0*/  LOP3.LUT P4, RZ, R15, 0x80, RZ, 0xc0, !PT ;  /* 0x000000800fff7812 */ /* 0x000fe4000788c0ff */
[CC--:B----4-:R-:W-:Y:S01]  /*2fa00*/  @!P3 LEA R4, P6, R217.reuse, R10.reuse, 0x1 ;  /* 0x0000000ad904b211 */ /* 0x0d0fe200078c08ff */
[----:B------:R3:W-:Y:S02]  /*2fa10*/  @!P5 ST.E.128 desc[UR36][R6.64], RZ ;  /* 0x000000ff0600d985 */ /* 0x0007e4000c101d24 */
[C---:B------:R-:W-:Y:S02]  /*2fa20*/  @!P2 LEA R8, P5, R216.reuse, R10, 0x1 ;  /* 0x0000000ad808a211 */ /* 0x040fe400078a08ff */
[-C--:B------:R-:W-:Y:S02]  /*2fa30*/  @!P3 LEA.HI.X R5, R217, R11.reuse, R32, 0x1, P6 ;  /* 0x0000000bd905b211 */ /* 0x080fe400030f0c20 */
[----:B------:R-:W-:-:S03]  /*2fa40*/  @!P2 LEA.HI.X R9, R216, R11, R31, 0x1, P5 ;  /* 0x0000000bd809a211 */ /* 0x000fc600028f0c1f */
[----:B------:R4:W-:Y:S01]  /*2fa50*/  @!P3 ST.E.128 desc[UR36][R4.64], RZ ;  /* 0x000000ff0400b985 */ /* 0x0009e2000c101d24 */
[----:B---3--:R-:W-:-:S03]  /*2fa60*/  @!P1 LEA R6, P6, R215, R10, 0x1 ;  /* 0x0000000ad7069211 */ /* 0x008fc600078c08ff */
[----:B------:R3:W-:Y:S01]  /*2fa70*/  @!P2 ST.E.128 desc[UR36][R8.64], RZ ;  /* 0x000000ff0800a985 */ /* 0x0007e2000c101d24 */
[----:B------:R-:W-:Y:S02]  /*2fa80*/  @!P1 LEA.HI.X R7, R215, R11, R30, 0x1, P6 ;  /* 0x0000000bd7079211 */ /* 0x000fe400030f0c1e */
[----:B----4-:R-:W-:-:S03]  /*2fa90*/  @P0 LEA R4, P3, R25, R10, 0x1 ;  /* 0x0000000a19040211 */ /* 0x010fc600078608ff */
[----:B------:R3:W-:Y:S01]  /*2faa0*/  @!P1 ST.E.128 desc[UR36][R6.64], RZ ;  /* 0x000000ff06009985 */ /* 0x0007e2000c101d24 */
[C---:B------:R-:W-:Y:S02]  /*2fab0*/  @P4 LEA R10, P5, R20.reuse, R10, 0x1 ;  /* 0x0000000a140a4211 */ /* 0x040fe400078a08ff */
[-C--:B------:R-:W-:Y:S02]  /*2fac0*/  @P0 LEA.HI.X R5, R25, R11.reuse, R27, 0x1, P3 ;  /* 0x0000000b19050211 */ /* 0x080fe400018f0c1b */
[----:B------:R-:W-:-:S03]  /*2fad0*/  @P4 LEA.HI.X R11, R20, R11, R24, 0x1, P5 ;  /* 0x0000000b140b4211 */ /* 0x000fc600028f0c18 */
[----:B------:R3:W-:Y:S04]  /*2fae0*/  @P0 ST.E.128 desc[UR36][R4.64], RZ ;  /* 0x000000ff04000985 */ /* 0x0007e8000c101d24 */
[----:B------:R3:W-:Y:S02]  /*2faf0*/  @P4 ST.E.128 desc[UR36][R10.64], RZ ;  /* 0x000000ff0a004985 */ /* 0x0007e4000c101d24 */
.L_x_6903:
[----:B------:R-:W-:Y:S05]  /*2fb00*/  BSYNC B1 ;  /* 0x0000000000017941 */ /* 0x000fea0003800000 */
.L_x_6902:
[----:B------:R-:W-:Y:S01]  /*2fb10*/  VIADD R0, R0, 0x20 ;  /* 0x0000002000007836 */ /* 0x000fe20000000000 */
[----:B---34-:R3:W4:Y:S04]  /*2fb20*/  SHFL.IDX PT, R11, R3, 0x1, 0x181f ;  /* 0x00381f00030b7f89 */ /* 0x01872800000e0000 */
[----:B------:R-:W-:Y:S01]  /*2fb30*/  ISETP.GE.AND P0, PT, R0, R21, PT ;  /* 0x000000150000720c */ /* 0x000fe20003f06270 */
[----:B------:R3:W0:-:S12]  /*2fb40*/  SHFL.IDX PT, R10, R12, 0x1, 0x181f ;  /* 0x00381f000c0a7f89 */ /* 0x00061800000e0000 */
[----:B---3--:R-:W-:Y:S05]  /*2fb50*/  @P0 BRA `(.L_x_6894) ;  /* 0x00000000007c0947 */ /* 0x008fea0003800000 */
[-C--:B------:R-:W-:Y:S02]  /*2fb60*/  ISETP.GE.AND P6, PT, R166, R13.reuse, PT ;  /* 0x0000000da600720c */ /* 0x080fe40003fc6270 */
[-C--:B------:R-:W-:Y:S02]  /*2fb70*/  ISETP.GE.AND P5, PT, R219, R13.reuse, PT ;  /* 0x0000000ddb00720c */ /* 0x080fe40003fa6270 */
[-C--:B------:R-:W-:Y:S02]  /*2fb80*/  ISETP.GE.AND P4, PT, R218, R13.reuse, PT ;  /* 0x0000000dda00720c */ /* 0x080fe40003f86270 */
[-C--:B------:R-:W-:Y:S02]  /*2fb90*/  ISETP.GE.AND P3, PT, R217, R13.reuse, PT ;  /* 0x0000000dd900720c */ /* 0x080fe40003f66270 */
[-C--:B------:R-:W-:Y:S02]  /*2fba0*/  ISETP.GE.AND P2, PT, R216, R13.reuse, PT ;  /* 0x0000000dd800720c */ /* 0x080fe40003f46270 */
[----:B------:R-:W-:-:S03]  /*2fbb0*/  ISETP.GE.AND P1, PT, R215, R13, PT ;  /* 0x0000000dd700720c */ /* 0x000fc60003f26270 */
[----:B0---4-:R-:W-:Y:S02]  /*2fbc0*/  @!P6 IMAD.WIDE R6, R166, 0x2, R10 ;  /* 0x00000002a606e825 */ /* 0x011fe400078e020a */
[----:B------:R-:W-:-:S03]  /*2fbd0*/  @!P5 LEA R4, P0, R219, R10, 0x1 ;  /* 0x0000000adb04d211 */ /* 0x000fc600078008ff */
[----:B------:R0:W-:Y:S01]  /*2fbe0*/  @!P6 ST.E.128 desc[UR36][R6.64], RZ ;  /* 0x000000ff0600e985 */ /* 0x0001e2000c101d24 */
[----:B------:R-:W-:Y:S02]  /*2fbf0*/  @!P5 LEA.HI.X R5, R219, R11, R34, 0x1, P0 ;  /* 0x0000000bdb05d211 */ /* 0x000fe400000f0c22 */
[----:B------:R-:W-:-:S03]  /*2fc00*/  LOP3.LUT P0, RZ, R14, 0x40, RZ, 0xc0, !PT ;  /* 0x000000400eff7812 */ /* 0x000fc6000780c0ff */
[----:B------:R3:W-:Y:S01]  /*2fc10*/  @!P5 ST.E.128 desc[UR36][R4.64], RZ ;  /* 0x000000ff0400d985 */ /* 0x0007e2000c101d24 */
[----:B0-----:R-:W-:-:S04]  /*2fc20*/  @!P4 LEA R6, P6, R218, R10, 0x1 ;  /* 0x0000000ada06c211 */ /* 0x001fc800078c08ff */
[-C--:B------:R-:W-:Y:S02]  /*2fc30*/  @!P4 LEA.HI.X R7, R218, R11.reuse, R33, 0x1, P6 ;  /* 0x0000000bda07c211 */ /* 0x080fe400030f0c21 */
[----:B------:R-:W-:Y:S02]  /*2fc40*/  LOP3.LUT P6, RZ, R15, 0x80, RZ, 0xc0, !PT ;  /* 0x000000800fff7812 */ /* 0x000fe400078cc0ff */
[CC--:B---3--:R-:W-:Y:S01]  /*2fc50*/  @!P3 LEA R4, P5, R217.reuse, R10.reuse, 0x1 ;  /* 0x0000000ad904b211 */ /* 0x0c8fe200078a08ff */
[----:B------:R0:W-:Y:S01]  /*2fc60*/  @!P4 ST.E.128 desc[UR36][R6.64], RZ ;  /* 0x000000ff0600c985 */ /* 0x0001e2000c101d24 */
[C---:B------:R-:W-:Y:S02]  /*2fc70*/  @!P2 LEA R8, P4, R216.reuse, R10, 0x1 ;  /* 0x0000000ad808a211 */ /* 0x040fe400078808ff */
[-C--:B------:R-:W-:Y:S02]  /*2fc80*/  @!P3 LEA.HI.X R5, R217, R11.reuse, R32, 0x1, P5 ;  /* 0x0000000bd905b211 */ /* 0x080fe400028f0c20 */
[----:B------:R-:W-:-:S03]  /*2fc90*/  @!P2 LEA.HI.X R9, R216, R11, R31, 0x1, P4 ;  /* 0x0000000bd809a211 */ /* 0x000fc600020f0c1f */
[----:B------:R3:W-:Y:S01]  /*2fca0*/  @!P3 ST.E.128 desc[UR36][R4.64], RZ ;  /* 0x000000ff0400b985 */ /* 0x0007e2000c101d24 */
[----:B0-----:R-:W-:-:S03]  /*2fcb0*/  @!P1 LEA R6, P5, R215, R10, 0x1 ;  /* 0x0000000ad7069211 */ /* 0x001fc600078a08ff */
        /* <DEDUP_REMOVED lines=9> */
.L_x_6894:
[----:B------:R-:W-:Y:S05]  /*2fd50*/  BSYNC B0 ;  /* 0x0000000000007941 */ /* 0x000fea0003800000 */
.L_x_6886:
[----:B------:R-:W-:Y:S02]  /*2fd60*/  ULDC UR4, c[0x0][0xd3c] ;  /* 0x00034f0000047ab9 */ /* 0x000fe40000000800 */
[----:B-1----:R-:W-:-:S13]  /*2fd70*/  ISETP.GE.AND P0, PT, R87, UR4, PT ;  /* 0x0000000457007c0c */ /* 0x002fda000bf06270 */
[----:B------:R-:W-:Y:S05]  /*2fd80*/  @!P0 BRA `(.L_x_6904) ;  /* 0xfffffd1800788947 */ /* 0x000fea000383ffff */
[----:B------:R-:W-:Y:S05]  /*2fd90*/  BRA `(.L_x_6670) ;  /* 0x0000009400f07947 */ /* 0x000fea0003800000 */
.L_x_6668:
[----:B------:R-:W-:-:S08]  /*2fda0*/  NOP ;  /* 0x0000000000007918 */ /* 0x000fd00000000000 */
[----:B------:R-:W0:-:S00]  /*2fdb0*/  USETMAXREG.DEALLOC.CTAPOOL 0x28 ;  /* 0x00000028000079c8 */ /* 0x000e0000080e0500 */
        /* <DEDUP_REMOVED lines=14> */
.L_x_6905:
        /* <DEDUP_REMOVED lines=44> */
.L_x_6909:
[----:B------:R-:W0:Y:S01]  /*30160*/  LDC R0, c[0x0][0xd3c] ;  /* 0x00034f00ff007b82 */ /* 0x000e220000000800 */
[----:B------:R-:W-:Y:S01]  /*30170*/  UIADD3 UR4, UR4, 0x1f, URZ ;  /* 0x0000001f04047890 */ /* 0x000fe2000fffe03f */
[----:B------:R-:W-:Y:S02]  /*30180*/  ULDC UR7, c[0x0][0xd3c] ;  /* 0x00034f0000077ab9 */ /* 0x000fe40000000800 */
[----:B------:R-:W-:-:S03]  /*30190*/  IMAD.U32 R27, RZ, RZ, UR7 ;  /* 0x00000007ff1b7e24 */ /* 0x000fc6000f8e00ff */
        /* <DEDUP_REMOVED lines=33> */
.L_x_6907:
        /* <DEDUP_REMOVED lines=13> */
.L_x_6910:
        /* <DEDUP_REMOVED lines=62> */
.L_x_6911:
        /* <DEDUP_REMOVED lines=61> */
.L_x_6912:
[----:B------:R-:W-:-:S05]  /*30c30*/  LOP3.LUT R25, RZ, R2, RZ, 0x33, !PT ;  /* 0x00000002ff197212 */ /* 0x000fca00078e33ff */
[----:B------:R-:W-:Y:S01]  /*30c40*/  IMAD.IADD R25, R0, 0x1, R25 ;  /* 0x0000000100197824 */ /* 0x000fe200078e0219 */
[----:B------:R-:W-:Y:S06]  /*30c50*/  BRA `(.L_x_6913) ;  /* 0x00000000000c7947 */ /* 0x000fec0003800000 */
.L_x_6908:
[----:B------:R-:W-:Y:S02]  /*30c60*/  IMAD.MOV.U32 R25, RZ, RZ, RZ ;  /* 0x000000ffff197224 */ /* 0x000fe400078e00ff */
[----:B------:R-:W-:Y:S02]  /*30c70*/  IMAD.U32 R24, RZ, RZ, UR6 ;  /* 0x00000006ff187e24 */ /* 0x000fe4000f8e00ff */
[----:B------:R-:W-:-:S07]  /*30c80*/  IMAD.MOV.U32 R26, RZ, RZ, RZ ;  /* 0x000000ffff1a7224 */ /* 0x000fce00078e00ff */
.L_x_6913:
[----:B------:R-:W-:-:S13]  /*30c90*/  ISETP.NE.AND P0, PT, R7, RZ, PT ;  /* 0x000000ff0700720c */ /* 0x000fda0003f05270 */
[----:B------:R-:W0:Y:S01]  /*30ca0*/  @!P0 S2R R3, SR_CgaCtaId ;  /* 0x0000000000038919 */ /* 0x000e220000008800 */
[----:B------:R-:W-:-:S04]  /*30cb0*/  @!P0 MOV R0, 0x400 ;  /* 0x0000040000008802 */ /* 0x000fc80000000f00 */
[----:B0-----:R-:W-:-:S05]  /*30cc0*/  @!P0 LEA R0, R3, R0, 0x18 ;  /* 0x0000000003008211 */ /* 0x001fca00078ec0ff */
[----:B------:R1:W-:Y:S01]  /*30cd0*/  @!P0 STS.128 [R0+0x388d0], R24 ;  /* 0x0388d01800008388 */ /* 0x0003e20000000c00 */
[----:B------:R-:W-:Y:S06]  /*30ce0*/  BAR.ARV 0x5, 0x180 ;  /* 0x0146000000007b1d */ /* 0x000fec0000002000 */
.L_x_6906:
[----:B------:R2:W-:Y:S01]  /*30cf0*/  STL [R1+0x43c], RZ ;  /* 0x00043cff01007387 */ /* 0x0005e20000100800 */
[----:B------:R-:W-:Y:S01]  /*30d00*/  ULDC UR4, c[0x0][0xd3c] ;  /* 0x00034f0000047ab9 */ /* 0x000fe20000000800 */
[----:B------:R-:W-:Y:S01]  /*30d10*/  IMAD.MOV.U32 R28, RZ, RZ, 0x1 ;  /* 0x00000001ff1c7424 */ /* 0x000fe200078e00ff */
[----:B0-----:R-:W-:Y:S01]  /*30d20*/  ISETP.GE.AND P0, PT, R27, UR4, PT ;  /* 0x000000041b007c0c */ /* 0x001fe2000bf06270 */
[----:B------:R-:W-:-:S12]  /*30d30*/  IMAD.MOV.U32 R22, RZ, RZ, RZ ;  /* 0x000000ffff167224 */ /* 0x000fd800078e00ff */
[----:B--2---:R-:W-:Y:S05]  /*30d40*/  @P0 BRA `(.L_x_6914) ;  /* 0x0000008400280947 */ /* 0x004fea0003800000 */
[----:B------:R-:W0:Y:S01]  /*30d50*/  S2R R5, SR_TID.X ;  /* 0x0000000000057919 */ /* 0x000e220000002100 */
[----:B------:R-:W2:Y:S01]  /*30d60*/  S2UR UR5, SR_CgaCtaId ;  /* 0x00000000000579c3 */ /* 0x000ea20000008800 */
[----:B------:R-:W-:Y:S01]  /*30d70*/  UMOV UR4, 0x400 ;  /* 0x0000040000047882 */ /* 0x000fe20000000000 */
[----:B------:R-:W-:Y:S01]  /*30d80*/  BSSY B8, `(.L_x_6914) ;  /* 0x0000846000087945 */ /* 0x000fe20003800000 */
[----:B------:R3:W-:Y:S01]  /*30d90*/  STL [R1+0x43c], RZ ;  /* 0x00043cff01007387 */ /* 0x0007e20000100800 */
[----:B------:R-:W-:Y:S01]  /*30da0*/  IMAD.MOV.U32 R29, RZ, RZ, 0x1 ;  /* 0x00000001ff1d7424 */ /* 0x000fe200078e00ff */
[----:B------:R-:W-:Y:S01]  /*30db0*/  ULDC.64 UR40, c[0x0][0x198] ;  /* 0x0000660000287ab9 */ /* 0x000fe20000000a00 */
[----:B------:R-:W-:Y:S01]  /*30dc0*/  IMAD.MOV.U32 R19, RZ, RZ, RZ ;  /* 0x000000ffff137224 */ /* 0x000fe200078e00ff */
[----:B------:R-:W-:Y:S01]  /*30dd0*/  ULOP3.LUT UR44, UR60, 0x2, URZ, 0xfc, !UPT ;  /* 0x000000023c2c7892 */ /* 0x000fe2000f8efc3f */
[----:B------:R-:W-:Y:S01]  /*30de0*/  IMAD.MOV.U32 R22, RZ, RZ, RZ ;  /* 0x000000ffff167224 */ /* 0x000fe200078e00ff */
[----:B------:R-:W-:Y:S01]  /*30df0*/  ULDC UR43, c[0x0][0xc] ;  /* 0x00000300002b7ab9 */ /* 0x000fe20000000800 */
[----:B------:R-:W-:Y:S01]  /*30e00*/  IMAD.MOV.U32 R28, RZ, RZ, 0x1 ;  /* 0x00000001ff1c7424 */ /* 0x000fe200078e00ff */
[----:B--2---:R-:W-:-:S06]  /*30e10*/  ULEA UR4, UR5, UR4, 0x18 ;  /* 0x0000000405047291 */ /* 0x004fcc000f8ec03f */
[----:B------:R-:W-:Y:S01]  /*30e20*/  IMAD.U32 R18, RZ, RZ, UR4 ;  /* 0x00000004ff127e24 */ /* 0x000fe2000f8e00ff */
[C---:B0-----:R-:W-:Y:S01]  /*30e30*/  LOP3.LUT R4, R5.reuse, 0x7f, RZ, 0xc0, !PT ;  /* 0x0000007f05047812 */ /* 0x041fe200078ec0ff */
[----:B-1----:R-:W-:-:S04]  /*30e40*/  IMAD.SHL.U32 R0, R5, 0x8, RZ ;  /* 0x0000000805007824 */ /* 0x002fc800078e00ff */
[----:B------:R-:W-:Y:S01]  /*30e50*/  IMAD.SHL.U32 R36, R4, 0x8, RZ ;  /* 0x0000000804247824 */ /* 0x000fe200078e00ff */
[C---:B------:R-:W-:Y:S02]  /*30e60*/  LOP3.LUT R2, R0.reuse, 0x1f8, RZ, 0xc0, !PT ;  /* 0x000001f800027812 */ /* 0x040fe400078ec0ff */
[----:B------:R-:W-:Y:S02]  /*30e70*/  LOP3.LUT R0, R0, 0x38, RZ, 0xc0, !PT ;  /* 0x0000003800007812 */ /* 0x000fe400078ec0ff */
[----:B------:R-:W-:Y:S01]  /*30e80*/  LOP3.LUT R3, R2, 0x38, R5, 0x78, !PT ;  /* 0x0000003802037812 */ /* 0x000fe200078e7805 */
[----:B------:R-:W-:-:S03]  /*30e90*/  IMAD.SHL.U32 R2, R5, 0x10, RZ ;  /* 0x0000001005027824 */ /* 0x000fc600078e00ff */
[----:B------:R-:W-:Y:S02]  /*30ea0*/  LOP3.LUT R36, R3, 0x200, R36, 0xf8, !PT ;  /* 0x0000020003247812 */ /* 0x000fe400078ef824 */
[----:B------:R-:W-:Y:S02]  /*30eb0*/  SHF.R.U32.HI R3, RZ, 0x3, R4 ;  /* 0x00000003ff037819 */ /* 0x000fe40000011604 */
[----:B------:R-:W-:Y:S01]  /*30ec0*/  LOP3.LUT R4, R0, 0x80, RZ, 0xfc, !PT ;  /* 0x0000008000047812 */ /* 0x000fe200078efcff */
[----:B------:R-:W-:Y:S01]  /*30ed0*/  IMAD R23, R36, 0x2, R18 ;  /* 0x0000000224177824 */ /* 0x000fe200078e0212 */
[----:B------:R-:W-:Y:S02]  /*30ee0*/  LOP3.LUT R3, R3, 0x70, R2, 0xf8, !PT ;  /* 0x0000007003037812 */ /* 0x000fe400078ef802 */
[C---:B------:R-:W-:Y:S02]  /*30ef0*/  LOP3.LUT R2, R0.reuse, 0x40, RZ, 0xfc, !PT ;  /* 0x0000004000027812 */ /* 0x040fe400078efcff */
[----:B------:R-:W-:-:S02]  /*30f00*/  LOP3.LUT R3, R0, 0xc0, RZ, 0xfc, !PT ;  /* 0x000000c000037812 */ /* 0x000fc400078efcff */
[C---:B------:R-:W-:Y:S02]  /*30f10*/  LOP3.LUT R2, R0.reuse, 0x100, RZ, 0xfc, !PT ;  /* 0x0000010000027812 */ /* 0x040fe400078efcff */
[C---:B------:R-:W-:Y:S02]  /*30f20*/  LOP3.LUT R3, R0.reuse, 0x140, RZ, 0xfc, !PT ;  /* 0x0000014000037812 */ /* 0x040fe400078efcff */
[C---:B------:R-:W-:Y:S02]  /*30f30*/  LOP3.LUT R2, R0.reuse, 0x180, RZ, 0xfc, !PT ;  /* 0x0000018000027812 */ /* 0x040fe400078efcff */
[----:B---3--:R-:W-:-:S07]  /*30f40*/  LOP3.LUT R0, R0, 0x1c0, RZ, 0xfc, !PT ;  /* 0x000001c000007812 */ /* 0x008fce00078efcff */
.L_x_7047:
[----:B------:R-:W-:Y:S05]  /*30f50*/  YIELD ;  /* 0x0000000000007946 */ /* 0x000fea0003800000 */
[----:B------:R-:W-:Y:S01]  /*30f60*/  ULDC.64 UR4, c[0x0][0xb20] ;  /* 0x0002c80000047ab9 */ /* 0x000fe20000000a00 */
[----:B------:R-:W-:Y:S01]  /*30f70*/  IMAD.MOV.U32 R34, RZ, RZ, RZ ;  /* 0x000000ffff227224 */ /* 0x000fe200078e00ff */
[----:B------:R-:W-:Y:S01]  /*30f80*/  ISETP.NE.U32.AND P0, PT, RZ, UR4, PT ;  /* 0x00000004ff007c0c */ /* 0x000fe2000bf05070 */
[----:B0-----:R-:W0:Y:S01]  /*30f90*/  LDC.64 R4, c[0x0][0xaf8] ;  /* 0x0002be00ff047b82 */ /* 0x001e220000000a00 */
[----:B------:R-:W-:Y:S01]  /*30fa0*/  IMAD.MOV.U32 R0, RZ, RZ, RZ ;  /* 0x000000ffff007224 */ /* 0x000fe200078e00ff */
[----:B------:R-:W-:Y:S01]  /*30fb0*/  ULDC.64 UR6, c[0x0][0xb08] ;  /* 0x0002c20000067ab9 */ /* 0x000fe20000000a00 */
[----:B------:R-:W-:Y:S01]  /*30fc0*/  ISETP.NE.AND.EX P0, PT, RZ, UR5, PT, P0 ;  /* 0x00000005ff007c0c */ /* 0x000fe2000bf05300 */
[----:B------:R-:W-:-:S12]  /*30fd0*/  ULDC.64 UR4, c[0x0][0xb10] ;  /* 0x0002c40000047ab9 */ /* 0x000fd80000000a00 */
[----:B-1----:R-:W1:Y:S02]  /*30fe0*/  @P0 LDC.64 R2, c[0x0][0xb20] ;  /* 0x0002c800ff020b82 */ /* 0x002e640000000a00 */
[----:B-1----:R-:W-:-:S05]  /*30ff0*/  @P0 IMAD.WIDE R2, R27, 0x4, R2 ;  /* 0x000000041b020825 */ /* 0x002fca00078e0202 */
[----:B------:R1:W5:Y:S01]  /*31000*/  @P0 LDG.E R34, desc[UR36][R2.64] ;  /* 0x0000002402220981 */ /* 0x000362000c1e1900 */
[----:B------:R-:W-:Y:S01]  /*31010*/  ISETP.NE.U32.AND P0, PT, RZ, UR4, PT ;  /* 0x00000004ff007c0c */ /* 0x000fe2000bf05070 */
[----:B0-----:R-:W-:Y:S01]  /*31020*/  IMAD.WIDE R4, R27, 0x4, R4 ;  /* 0x000000041b047825 */ /* 0x001fe200078e0204 */
[----:B------:R-:W-:Y:S02]  /*31030*/  ISETP.NE.U32.AND P1, PT, RZ, UR6, PT ;  /* 0x00000006ff007c0c */ /* 0x000fe4000bf25070 */
[----:B------:R-:W-:Y:S01]  /*31040*/  ISETP.NE.AND.EX P2, PT, RZ, UR5, PT, P0 ;  /* 0x00000005ff007c0c */ /* 0x000fe2000bf45300 */
[----:B------:R-:W-:Y:S01]  /*31050*/  ULDC.64 UR4, c[0x0][0xaf8] ;  /* 0x0002be0000047ab9 */ /* 0x000fe20000000a00 */
[----:B------:R-:W-:Y:S01]  /*31060*/  ISETP.NE.AND.EX P1, PT, RZ, UR7, PT, P1 ;  /* 0x00000007ff007c0c */ /* 0x000fe2000bf25310 */
[----:B---3--:R-:W-:Y:S01]  /*31070*/  IMAD.MOV.U32 R6, RZ, RZ, RZ ;  /* 0x000000ffff067224 */ /* 0x008fe200078e00ff */
[----:B------:R-:W-:Y:S01]  /*31080*/  ISETP.NE.U32.AND P0, PT, RZ, UR4, PT ;  /* 0x00000004ff007c0c */ /* 0x000fe2000bf05070 */
[----:B-1----:R-:W0:Y:S03]  /*31090*/  LDC.64 R2, c[0x0][0xb08] ;  /* 0x0002c200ff027b82 */ /* 0x002e260000000a00 */
[----:B------:R-:W-:-:S05]  /*310a0*/  ISETP.NE.AND.EX P0, PT, RZ, UR5, PT, P0 ;  /* 0x00000005ff007c0c */ /* 0x000fca000bf05300 */
[----:B------:R-:W1:Y:S08]  /*310b0*/  @P2 LDC.64 R8, c[0x0][0xb10] ;  /* 0x0002c400ff082b82 */ /* 0x000e700000000a00 */
[----:B--2---:R-:W2:Y:S01]  /*310c0*/  @P0 LDG.E R0, desc[UR36][R4.64] ;  /* 0x0000002404000981 */ /* 0x004ea2000c1e1900 */
[----:B------:R-:W-:Y:S01]  /*310d0*/  ULDC UR4, c[0x0][0x288] ;  /* 0x0000a20000047ab9 */ /* 0x000fe20000000800 */
[----:B0-----:R-:W-:-:S05]  /*310e0*/  IMAD.WIDE R2, R27, 0x4, R2 ;  /* 0x000000041b027825 */ /* 0x001fca00078e0202 */
[----:B------:R0:W5:Y:S01]  /*310f0*/  @P1 LDG.E R6, desc[UR36][R2.64] ;  /* 0x0000002402061981 */ /* 0x000162000c1e1900 */
[----:B-1----:R-:W-:-:S03]  /*31100*/  @P2 IMAD.WIDE R8, R27, 0x4, R8 ;  /* 0x000000041b082825 */ /* 0x002fc600078e0208 */
[----:B--2---:R1:W-:Y:S02]  /*31110*/  STL [R1+0x418], R0 ;  /* 0x0004180001007387 */ /* 0x0043e40000100800 */
[----:B-1----:R-:W-:Y:S01]  /*31120*/  IMAD.U32 R0, RZ, RZ, UR4 ;  /* 0x00000004ff007e24 */ /* 0x002fe2000f8e00ff */
[----:B------:R-:W-:-:S05]  /*31130*/  ULDC.64 UR4, c[0x0][0x418] ;  /* 0x0001060000047ab9 */ /* 0x000fca0000000a00 */
[----:B------:R-:W2:Y:S01]  /*31140*/  @P2 LDG.E R0, desc[UR36][R8.64] ;  /* 0x0000002408002981 */ /* 0x000ea2000c1e1900 */
[----:B------:R-:W-:-:S03]  /*31150*/  UISETP.NE.U32.AND UP0, UPT, UR4, URZ, UPT ;  /* 0x0000003f0400728c */ /* 0x000fc6000bf05070 */
[----:B------:R-:W-:Y:S01]  /*31160*/  ULDC UR4, c[0x0][0x424] ;  /* 0x0001090000047ab9 */ /* 0x000fe20000000800 */
[----:B------:R-:W-:-:S03]  /*31170*/  UISETP.NE.AND.EX UP0, UPT, UR5, URZ, UPT, UP0 ;  /* 0x0000003f0500728c */ /* 0x000fc6000bf05300 */
[----:B------:R-:W-:Y:S01]  /*31180*/  ULDC UR5, c[0x0][0x2f0] ;  /* 0x0000bc0000057ab9 */ /* 0x000fe20000000800 */
[----:B------:R-:W-:-:S04]  /*31190*/  USEL UR4, UR4, 0x1, UP0 ;  /* 0x0000000104047887 */ /* 0x000fc80008000000 */
[----:B------:R-:W-:-:S03]  /*311a0*/  UIMAD UR4, UR4, UR5, URZ ;  /* 0x00000005040472a4 */ /* 0x000fc6000f8e023f */
[----:B------:R-:W-:Y:S02]  /*311b0*/  ULDC UR5, c[0x0][0x348] ;  /* 0x0000d20000057ab9 */ /* 0x000fe40000000800 */
[----:B------:R-:W-:Y:S02]  /*311c0*/  IMAD.U32 R7, RZ, RZ, UR5 ;  /* 0x00000005ff077e24 */ /* 0x000fe4000f8e00ff */
[----:B------:R-:W-:Y:S01]  /*311d0*/  IMAD.U32 R10, RZ, RZ, UR4 ;  /* 0x00000004ff0a7e24 */ /* 0x000fe2000f8e00ff */
[----:B--2---:R0:W-:Y:S01]  /*311e0*/  STL [R1+0x410], R0 ;  /* 0x0004100001007387 */ /* 0x0041e20000100800 */
[----:B------:R-:W-:Y:S01]  /*311f0*/  IMAD.MOV.U32 R12, RZ, RZ, R0 ;  /* 0x000000ffff0c7224 */ /* 0x000fe200078e0000 */
[----:B------:R-:W-:Y:S06]  /*31200*/  @P2 BRA `(.L_x_6915) ;  /* 0x0000000000142947 */ /* 0x000fec0003800000 */
[----:B------:R-:W-:Y:S05]  /*31210*/  @!P0 BRA `(.L_x_6915) ;  /* 0x0000000000108947 */ /* 0x000fea0003800000 */
[----:B------:R-:W2:Y:S04]  /*31220*/  LDG.E R9, desc[UR36][R4.64] ;  /* 0x0000002404097981 */ /* 0x000ea8000c1e1900 */
[----:B0-----:R-:W2:Y:S02]  /*31230*/  LDG.E R0, desc[UR36][R4.64+0x4] ;  /* 0x0000042404007981 */ /* 0x001ea4000c1e1900 */
[----:B--2---:R-:W-:-:S05]  /*31240*/  IMAD.IADD R12, R0, 0x1, -R9 ;  /* 0x00000001000c7824 */ /* 0x004fca00078e0a09 */
[----:B------:R1:W-:Y:S02]  /*31250*/  STL [R1+0x410], R12 ;  /* 0x0004100c01007387 */ /* 0x0003e40000100800 */
.L_x_6915:
[----:B------:R-:W-:Y:S01]  /*31260*/  ULDC.64 UR4, c[0x0][0xb18] ;  /* 0x0002c60000047ab9 */ /* 0x000fe20000000a00 */
[C---:B0-----:R-:W-:Y:S02]  /*31270*/  LOP3.LUT R0, R26.reuse, 0xff000000, RZ, 0xc0, !PT ;  /* 0xff0000001a007812 */ /* 0x041fe400078ec0ff */
[----:B------:R-:W-:Y:S02]  /*31280*/  ISETP.NE.U32.AND P0, PT, RZ, UR4, PT ;  /* 0x00000004ff007c0c */ /* 0x000fe4000bf05070 */
[----:B------:R-:W-:Y:S02]  /*31290*/  SHF.R.U32.HI R5, RZ, 0x8, R0 ;  /* 0x00000008ff057819 */ /* 0x000fe40000011600 */
[----:B------:R-:W-:Y:S02]  /*312a0*/  ISETP.NE.AND.EX P0, PT, RZ, UR5, PT, P0 ;  /* 0x00000005ff007c0c */ /* 0x000fe4000bf05300 */
[C---:B------:R-:W-:Y:S02]  /*312b0*/  LOP3.LUT R0, R26.reuse, 0xff0000, RZ, 0xc0, !PT ;  /* 0x00ff00001a007812 */ /* 0x040fe400078ec0ff */
[----:B------:R-:W-:-:S02]  /*312c0*/  LOP3.LUT R16, R26, 0xffff, RZ, 0xc0, !PT ;  /* 0x0000ffff1a107812 */ /* 0x000fc400078ec0ff */
[----:B------:R-:W-:-:S07]  /*312d0*/  LEA.HI R0, R0, R5, RZ, 0x10 ;  /* 0x0000000500007211 */ /* 0x000fce00078f80ff */
[----:B------:R-:W-:Y:S05]  /*312e0*/  @!P0 BRA `(.L_x_6916) ;  /* 0x0000000000108947 */ /* 0x000fea0003800000 */
[----:B------:R-:W0:Y:S02]  /*312f0*/  LDC.64 R4, c[0x0][0xb18] ;  /* 0x0002c600ff047b82 */ /* 0x000e240000000a00 */
[----:B0-----:R-:W-:-:S05]  /*31300*/  IMAD.WIDE R4, R27, 0x4, R4 ;  /* 0x000000041b047825 */ /* 0x001fca00078e0204 */
[----:B------:R0:W5:Y:S01]  /*31310*/  LDG.E R10, desc[UR36][R4.64] ;  /* 0x00000024040a7981 */ /* 0x000162000c1e1900 */
[----:B------:R-:W-:Y:S05]  /*31320*/  BRA `(.L_x_6917) ;  /* 0x0000000000247947 */ /* 0x000fea0003800000 */
.L_x_6916:
        /* <DEDUP_REMOVED lines=9> */
.L_x_6917:
[----:B0-----:R-:W2:Y:S01]  /*313c0*/  @P1 LDG.E R4, desc[UR36][R2.64] ;  /* 0x0000002402041981 */ /* 0x001ea2000c1e1900 */
[----:B------:R-:W0:Y:S03]  /*313d0*/  LDC R5, c[0x0][0x448] ;  /* 0x00011200ff057b82 */ /* 0x000e260000000800 */
[----:B------:R-:W2:Y:S01]  /*313e0*/  @P1 LDG.E R9, desc[UR36][R2.64+0x4] ;  /* 0x0000042402091981 */ /* 0x000ea2000c1e1900 */
[----:B-----5:R-:W-:Y:S02]  /*313f0*/  IMAD.IADD R10, R10, 0x1, -R34 ;  /* 0x000000010a0a7824 */ /* 0x020fe400078e0a22 */
[----:B------:R-:W-:Y:S01]  /*31400*/  IMAD.SHL.U32 R32, R25, 0x40, RZ ;  /* 0x0000004019207824 */ /* 0x000fe200078e00ff */
[----:B0-----:R-:W-:-:S13]  /*31410*/  ISETP.NE.AND P2, PT, R5, 0x1, PT ;  /* 0x000000010500780c */ /* 0x001fda0003f45270 */
[----:B------:R-:W0:Y:S08]  /*31420*/  @P2 LDC R8, c[0x0][0x44c] ;  /* 0x00011300ff082b82 */ /* 0x000e300000000800 */
[----:B------:R-:W3:Y:S01]  /*31430*/  @P2 LDC R5, c[0x0][0x450] ;  /* 0x00011400ff052b82 */ /* 0x000ee20000000800 */
[----:B--2---:R-:W-:Y:S02]  /*31440*/  @P1 IMAD.IADD R7, R9, 0x1, -R4 ;  /* 0x0000000109071824 */ /* 0x004fe400078e0a04 */
[----:B------:R-:W-:-:S02]  /*31450*/  VIADD R9, R32, 0x3f ;  /* 0x0000003f20097836 */ /* 0x000fc40000000000 */
[----:B------:R-:W-:Y:S02]  /*31460*/  IMAD.IADD R26, R10, 0x1, R7 ;  /* 0x000000010a1a7824 */ /* 0x000fe400078e0207 */
[----:B0-----:R-:W-:-:S04]  /*31470*/  @P2 IMAD.HI.U32 R8, R9, R8, RZ ;  /* 0x0000000809082227 */ /* 0x001fc800078e00ff */
[C---:B------:R-:W-:Y:S01]  /*31480*/  VIADD R20, R26.reuse, 0x3f ;  /* 0x0000003f1a147836 */ /* 0x040fe20000000000 */
[----:B---3--:R-:W-:Y:S02]  /*31490*/  @P2 SHF.R.U32.HI R9, RZ, R5, R8 ;  /* 0x00000005ff092219 */ /* 0x008fe40000011608 */
[----:B------:R-:W-:Y:S02]  /*314a0*/  IADD3 R8, R26, 0x1, -R12 ;  /* 0x000000011a087810 */ /* 0x000fe40007ffe80c */
[----:B------:R-:W-:-:S03]  /*314b0*/  SHF.R.S32.HI R3, RZ, 0x1f, R20 ;  /* 0x0000001fff037819 */ /* 0x000fc60000011414 */
[----:B------:R-:W-:Y:S01]  /*314c0*/  IMAD.IADD R9, R8, 0x1, R9 ;  /* 0x0000000108097824 */ /* 0x000fe200078e0209 */
        /* <DEDUP_REMOVED lines=17> */
.L_x_6920:
[----:B------:R-:W-:-:S13]  /*315e0*/  ISETP.NE.AND P0, PT, R3, 0x1, PT ;  /* 0x000000010300780c */ /* 0x000fda0003f05270 */
[----:B------:R-:W0:Y:S02]  /*315f0*/  @P0 LDC.64 R4, c[0x0][0xae0] ;  /* 0x0002b800ff040b82 */ /* 0x000e240000000a00 */
[----:B0-----:R-:W-:-:S05]  /*31600*/  @P0 IMAD.HI.U32 R4, R11, R4, RZ ;  /* 0x000000040b040227 */ /* 0x001fca00078e00ff */
[----:B------:R-:W-:-:S07]  /*31610*/  @P0 SHF.R.U32.HI R11, RZ, R5, R4 ;  /* 0x00000005ff0b0219 */ /* 0x000fce0000011604 */
.L_x_6921:
[----:B------:R-:W-:Y:S05]  /*31620*/  BSYNC B0 ;  /* 0x0000000000007941 */ /* 0x000fea0003800000 */
.L_x_6919:
[----:B------:R-:W-:-:S05]  /*31630*/  IMAD R11, R11, R3, R3 ;  /* 0x000000030b0b7224 */ /* 0x000fca00078e0203 */
[----:B------:R-:W-:-:S07]  /*31640*/  VIMNMX R2, R2, R11, PT ;  /* 0x0000000b02027248 */ /* 0x000fce0003fe0100 */
.L_x_6918:
        /* <DEDUP_REMOVED lines=9> */
[----:B-1----:R-:W-:Y:S01]  /*316e0*/  IMAD.IADD R12, R9, 0x1, R4 ;  /* 0x00000001090c7824 */ /* 0x002fe200078e0204 */
        /* <DEDUP_REMOVED lines=15> */
.L_x_6924:
[----:B------:R-:W-:-:S13]  /*317e0*/  ISETP.NE.AND P0, PT, R3, 0x1, PT ;  /* 0x000000010300780c */ /* 0x000fda0003f05270 */
[----:B------:R-:W0:Y:S02]  /*317f0*/  @P0 LDC.64 R4, c[0x0][0xae0] ;  /* 0x0002b800ff040b82 */ /* 0x000e240000000a00 */
[----:B0-----:R-:W-:-:S05]  /*31800*/  @P0 IMAD.HI.U32 R4, R12, R4, RZ ;  /* 0x000000040c040227 */ /* 0x001fca00078e00ff */
[----:B------:R-:W-:-:S07]  /*31810*/  @P0 SHF.R.U32.HI R12, RZ, R5, R4 ;  /* 0x00000005ff0c0219 */ /* 0x000fce0000011604 */
.L_x_6925:
[----:B------:R-:W-:Y:S05]  /*31820*/  BSYNC B0 ;  /* 0x0000000000007941 */ /* 0x000fea0003800000 */
.L_x_6923:
[----:B------:R-:W-:-:S05]  /*31830*/  IMAD R3, R12, R3, RZ ;  /* 0x000000030c037224 */ /* 0x000fca00078e02ff */
[----:B------:R-:W-:-:S07]  /*31840*/  VIMNMX R2, R2, R3, !PT ;  /* 0x0000000302027248 */ /* 0x000fce0007fe0100 */
.L_x_6922:
        /* <DEDUP_REMOVED lines=39> */
.L_x_6927:
[----:B------:R-:W-:Y:S05]  /*31ac0*/  BSYNC B0 ;  /* 0x0000000000007941 */ /* 0x000fea0003800000 */
.L_x_6926:
        /* <DEDUP_REMOVED lines=8> */
[----:B------:R-:W-:-:S13]  /*31b50*/  ISETP.GT.AND P0, PT, R11, R4, PT ;  /* 0x000000040b00720c */ /* 0x000fda0003f04270 */
        /* <DEDUP_REMOVED lines=15> */
.L_x_7101:
[----:B-1----:R-:W-:Y:S02]  /*31c50*/  ISETP.NE.AND P0, PT, R14, RZ, PT ;  /* 0x000000ff0e00720c */ /* 0x002fe40003f05270 */
[----:B------:R-:W-:-:S11]  /*31c60*/  PLOP3.LUT P6, PT, PT, PT, PT, 0x8, 0x0 ;  /* 0x000000000000781c */ /* 0x000fd60003fce170 */
[----:B------:R-:W-:Y:S05]  /*31c70*/  @P0 BRA `(.L_x_6931) ;  /* 0x00000000000c0947 */ /* 0x000fea0003800000 */
[----:B------:R-:W-:-:S03]  /*31c80*/  UMOV UR4, 0xffffffff ;  /* 0xffffffff00047882 */ /* 0x000fc60000000000 */
[----:B------:R-:W-:Y:S05]  /*31c90*/  BRA.DIV UR4, `(.L_x_6932) ;  /* 0x0000008a04887947 */ /* 0x000fea000b800000 */
[----:B------:R-:W-:-:S13]  /*31ca0*/  ELECT P6, URZ, PT ;  /* 0x00000000003f782f */ /* 0x000fda00038c0000 */
.L_x_6931:
        /* <DEDUP_REMOVED lines=9> */
.L_x_7104:
[----:B------:R-:W-:Y:S05]  /*31d40*/  BSYNC B1 ;  /* 0x0000000000017941 */ /* 0x000fea0003800000 */
.L_x_6933:
[----:B------:R-:W-:Y:S04]  /*31d50*/  BSSY B1, `(.L_x_6935) ;  /* 0x00000b7000017945 */ /* 0x000fe80003800000 */
[----:B------:R-:W-:Y:S05]  /*31d60*/  @!P6 BRA `(.L_x_6936) ;  /* 0x0000000800d4e947 */ /* 0x000fea0003800000 */
[----:B------:R-:W1:Y:S01]  /*31d70*/  S2R R7, SR_TID.X ;  /* 0x0000000000077919 */ /* 0x000e620000002100 */
[----:B0-----:R-:W-:Y:S01]  /*31d80*/  IMAD R3, R19, 0x8, R18 ;  /* 0x0000000813037824 */ /* 0x001fe200078e0212 */
[----:B------:R-:W-:Y:S01]  /*31d90*/  BSSY B2, `(.L_x_6937) ;  /* 0x0000006000027945 */ /* 0x000fe20003800000 */
[----:B-1----:R-:W-:Y:S02]  /*31da0*/  LOP3.LUT R10, R7, 0x7f, RZ, 0xc0, !PT ;  /* 0x0000007f070a7812 */ /* 0x002fe400078ec0ff */
[----:B------:R-:W-:Y:S02]  /*31db0*/  SHF.L.U32 R7, R29, 0x1f, RZ ;  /* 0x0000001f1d077819 */ /* 0x000fe400000006ff */
[----:B------:R-:W-:Y:S02]  /*31dc0*/  ISETP.NE.AND P1, PT, R10, RZ, PT ;  /* 0x000000ff0a00720c */ /* 0x000fe40003f25270 */
[----:B------:R-:W0:Y:S02]  /*31dd0*/  SYNCS.PHASECHK.TRANS64.TRYWAIT P0, [R3+URZ+0x388a0], R7 ;  /* 0x0388a007030075a7 */ /* 0x000e24000800017f */
[----:B0-----:R-:W-:Y:S09]  /*31de0*/  @!P0 BRA `(.L_x_6938) ;  /* 0x0000008800688947 */ /* 0x001ff20003800000 */
.L_x_7105:
[----:B------:R-:W-:Y:S05]  /*31df0*/  BSYNC B2 ;  /* 0x0000000000027941 */ /* 0x000fea0003800000 */
.L_x_6937:
[----:B------:R-:W-:Y:S04]  /*31e00*/  BSSY B2, `(.L_x_6939) ;  /* 0x0000009000027945 */ /* 0x000fe80003800000 */
[----:B------:R-:W-:Y:S05]  /*31e10*/  @P1 BRA `(.L_x_6940) ;  /* 0x00000000001c1947 */ /* 0x000fea0003800000 */
[----:B------:R-:W1:Y:S02]  /*31e20*/  S2R R10, SR_TID.X ;  /* 0x00000000000a7919 */ /* 0x000e640000002100 */
[----:B-1----:R-:W-:Y:S01]  /*31e30*/  LOP3.LUT R11, R10, 0x1f, RZ, 0xc0, !PT ;  /* 0x0000001f0a0b7812 */ /* 0x002fe200078ec0ff */
[----:B------:R-:W-:-:S03]  /*31e40*/  IMAD.MOV.U32 R10, RZ, RZ, 0x2000 ;  /* 0x00002000ff0a7424 */ /* 0x000fc600078e00ff */
[----:B------:R-:W-:Y:S01]  /*31e50*/  ISETP.NE.AND P0, PT, R11, RZ, PT ;  /* 0x000000ff0b00720c */ /* 0x000fe20003f05270 */
[----:B------:R1:W-:-:S12]  /*31e60*/  SYNCS.ARRIVE.TRANS64 RZ, [R3+URZ+0x38890], R10 ;  /* 0x0388900a03ff79a7 */ /* 0x0003d8000800003f */
[----:B-1----:R-:W-:Y:S05]  /*31e70*/  @!P0 BRA `(.L_x_6940) ;  /* 0x0000000000048947 */ /* 0x002fea0003800000 */
[----:B------:R-:W-:Y:S01]  /*31e80*/  BPT.TRAP 0x1 ;  /* 0x000000040000795c */ /* 0x000fe20000300000 */
.L_x_6940:
[----:B------:R-:W-:Y:S05]  /*31e90*/  BSYNC B2 ;  /* 0x0000000000027941 */ /* 0x000fea0003800000 */
.L_x_6939:
        /* <DEDUP_REMOVED lines=12> */
.L_x_6941:
        /* <DEDUP_REMOVED lines=13> */
.L_x_7106:
[----:B------:R-:W-:Y:S05]  /*32030*/  BSYNC B2 ;  /* 0x0000000000027941 */ /* 0x000fea0003800000 */
.L_x_6942:
        /* <DEDUP_REMOVED lines=11> */
.L_x_6945:
[----:B------:R-:W-:Y:S05]  /*320f0*/  BSYNC B2 ;  /* 0x0000000000027941 */ /* 0x000fea0003800000 */
.L_x_6944:
        /* <DEDUP_REMOVED lines=9> */
.L_x_6946:
        /* <DEDUP_REMOVED lines=15> */
.L_x_6947:
        /* <DEDUP_REMOVED lines=15> */
.L_x_6948:
        /* <DEDUP_REMOVED lines=15> */
.L_x_6949:
        /* <DEDUP_REMOVED lines=15> */
.L_x_6950:
        /* <DEDUP_REMOVED lines=15> */
.L_x_6951:
        /* <DEDUP_REMOVED lines=15> */
.L_x_6952:
        /* <DEDUP_REMOVED lines=15> */
.L_x_6953:
        /* <DEDUP_REMOVED lines=10> */
.L_x_6936:
[----:B------:R-:W-:Y:S05]  /*328c0*/  BSYNC B1 ;  /* 0x0000000000017941 */ /* 0x000fea0003800000 */
.L_x_6935:
        /* <DEDUP_REMOVED lines=9> */
.L_x_6973:
[----:B------:R-:W-:Y:S05]  /*32960*/  YIELD ;  /* 0x0000000000007946 */ /* 0x000fea0003800000 */
[----:B------:R-:W-:Y:S04]  /*32970*/  BSSY B1, `(.L_x_6954) ;  /* 0x00000b6000017945 */ /* 0x000fe80003800000 */
[----:B------:R-:W-:Y:S05]  /*32980*/  @!P6 BRA `(.L_x_6955) ;  /* 0x0000000800d0e947 */ /* 0x000fea0003800000 */
[----:B------:R-:W0:Y:S01]  /*32990*/  S2R R2, SR_TID.X ;  /* 0x0000000000027919 */ /* 0x000e220000002100 */
[----:B------:R-:W-:Y:S01]  /*329a0*/  IMAD R10, R19, 0x8, R18 ;  /* 0x00000008130a7824 */ /* 0x000fe200078e0212 */
[----:B------:R-:W-:Y:S01]  /*329b0*/  BSSY B2, `(.L_x_6956) ;  /* 0x0000006000027945 */ /* 0x000fe20003800000 */
[----:B0-----:R-:W-:Y:S02]  /*329c0*/  LOP3.LUT R3, R2, 0x7f, RZ, 0xc0, !PT ;  /* 0x0000007f02037812 */ /* 0x001fe400078ec0ff */
[----:B------:R-:W-:Y:S02]  /*329d0*/  SHF.L.U32 R2, R29, 0x1f, RZ ;  /* 0x0000001f1d027819 */ /* 0x000fe400000006ff */
[----:B------:R-:W-:Y:S02]  /*329e0*/  ISETP.NE.AND P2, PT, R3, RZ, PT ;  /* 0x000000ff0300720c */ /* 0x000fe40003f45270 */
[----:B------:R-:W0:Y:S02]  /*329f0*/  SYNCS.PHASECHK.TRANS64.TRYWAIT P1, [R10+URZ+0x388a0], R2 ;  /* 0x0388a0020a0075a7 */ /* 0x000e24000802017f */
[----:B0-----:R-:W-:Y:S09]  /*32a00*/  @!P1 BRA `(.L_x_6957) ;  /* 0x0000007c00889947 */ /* 0x001ff20003800000 */
.L_x_7107:
[----:B------:R-:W-:Y:S05]  /*32a10*/  BSYNC B2 ;  /* 0x0000000000027941 */ /* 0x000fea0003800000 */
.L_x_6956:
        /* <DEDUP_REMOVED lines=9> */
.L_x_6959:
[----:B------:R-:W-:Y:S05]  /*32ab0*/  BSYNC B2 ;  /* 0x0000000000027941 */ /* 0x000fea0003800000 */
.L_x_6958:
        /* <DEDUP_REMOVED lines=11> */
.L_x_6960:
        /* <DEDUP_REMOVED lines=13> */
.L_x_7108:
[----:B------:R-:W-:Y:S05]  /*32c40*/  BSYNC B2 ;  /* 0x0000000000027941 */ /* 0x000fea0003800000 */
.L_x_6961:
[----:B------:R-:W-:Y:S01]  /*32c50*/  BSSY B2, `(.L_x_6963) ;  /* 0x000000b000027945 */ /* 0x000fe20003800000 */
[----:B01----:R-:W-:Y:S02]  /*32c60*/  IMAD.MOV.U32 R2, RZ, RZ, 0x0 ;  /* 0x00000000ff027424 */ /* 0x003fe400078e00ff */
[----:B------:R-:W-:Y:S01]  /*32c70*/  IMAD.MOV.U32 R3, RZ, RZ, 0x12f00000 ;  /* 0x12f00000ff037424 */ /* 0x000fe200078e00ff */
[----:B------:R-:W-:Y:S06]  /*32c80*/  @P2 BRA `(.L_x_6964) ;  /* 0x00000000001c2947 */ /* 0x000fec0003800000 */
[----:B------:R-:W0:Y:S02]  /*32c90*/  S2R R13, SR_TID.X ;  /* 0x00000000000d7919 */ /* 0x000e240000002100 */
[----:B0-----:R-:W-:Y:S01]  /*32ca0*/  LOP3.LUT R14, R13, 0x1f, RZ, 0xc0, !PT ;  /* 0x0000001f0d0e7812 */ /* 0x001fe200078ec0ff */
[----:B------:R-:W-:-:S03]  /*32cb0*/  IMAD.MOV.U32 R13, RZ, RZ, 0x10000 ;  /* 0x00010000ff0d7424 */ /* 0x000fc600078e00ff */
[----:B------:R-:W-:Y:S01]  /*32cc0*/  ISETP.NE.AND P1, PT, R14, RZ, PT ;  /* 0x000000ff0e00720c */ /* 0x000fe20003f25270 */
[----:B------:R0:W-:-:S12]  /*32cd0*/  SYNCS.ARRIVE.TRANS64 RZ, [R10+URZ+0x388b0], R13 ;  /* 0x0388b00d0aff79a7 */ /* 0x0001d8000800003f */
[----:B0-----:R-:W-:Y:S05]  /*32ce0*/  @!P1 BRA `(.L_x_6964) ;  /* 0x0000000000049947 */ /* 0x001fea0003800000 */
[----:B------:R-:W-:Y:S01]  /*32cf0*/  BPT.TRAP 0x1 ;  /* 0x000000040000795c */ /* 0x000fe20000300000 */
.L_x_6964:
[----:B------:R-:W-:Y:S05]  /*32d00*/  BSYNC B2 ;  /* 0x0000000000027941 */ /* 0x000fea0003800000 */
.L_x_6963:
        /* <DEDUP_REMOVED lines=9> */
.L_x_6965:
        /* <DEDUP_REMOVED lines=15> */
.L_x_6966:
        /* <DEDUP_REMOVED lines=15> */
.L_x_6967:
        /* <DEDUP_REMOVED lines=15> */
.L_x_6968:
        /* <DEDUP_REMOVED lines=15> */
.L_x_6969:
        /* <DEDUP_REMOVED lines=15> */
.L_x_6970:
        /* <DEDUP_REMOVED lines=15> */
.L_x_6971:
        /* <DEDUP_REMOVED lines=15> */
.L_x_6972:
        /* <DEDUP_REMOVED lines=10> */
.L_x_6955:
[----:B------:R-:W-:Y:S05]  /*334d0*/  BSYNC B1 ;  /* 0x0000000000017941 */ /* 0x000fea0003800000 */
.L_x_6954:
        /* <DEDUP_REMOVED lines=8> */
.L_x_6929:
[----:B------:R-:W-:Y:S05]  /*33560*/  BSYNC B0 ;  /* 0x0000000000007941 */ /* 0x000fea0003800000 */
.L_x_6928:
[----:B------:R-:W1:Y:S01]  /*33570*/  LDC R2, c[0x0][0x448] ;  /* 0x00011200ff027b82 */ /* 0x000e620000000800 */
[----:B0-----:R-:W-:Y:S01]  /*33580*/  VIADD R3, R32, 0x3f ;  /* 0x0000003f20037836 */ /* 0x001fe20000000000 */
[----:B------:R-:W-:Y:S06]  /*33590*/  @!P0 WARPSYNC.ALL ;  /* 0x0000000000008948 */ /* 0x000fec0003800000 */
[----:B------:R-:W-:Y:S01]  /*335a0*/  @!P0 BAR.SYNC.DEFER_BLOCKING 0xc, 0x180 ;  /* 0x0306000000008b1d */ /* 0x000fe20000010000 */
[----:B-1----:R-:W-:-:S13]  /*335b0*/  ISETP.NE.AND P1, PT, R2, 0x1, PT ;  /* 0x000000010200780c */ /* 0x002fda0003f25270 */
[----:B------:R-:W0:Y:S08]  /*335c0*/  @P1 LDC R4, c[0x0][0x44c] ;  /* 0x00011300ff041b82 */ /* 0x000e300000000800 */
[----:B------:R-:W1:Y:S01]  /*335d0*/  @P1 LDC R2, c[0x0][0x450] ;  /* 0x00011400ff021b82 */ /* 0x000e620000000800 */
[----:B0-----:R-:W-:-:S05]  /*335e0*/  @P1 IMAD.HI.U32 R4, R3, R4, RZ ;  /* 0x0000000403041227 */ /* 0x001fca00078e00ff */
[----:B-1----:R-:W-:-:S05]  /*335f0*/  @P1 SHF.R.U32.HI R3, RZ, R2, R4 ;  /* 0x00000002ff031219 */ /* 0x002fca0000011604 */
        /* <DEDUP_REMOVED lines=16> */
.L_x_6976:
[----:B------:R-:W-:-:S13]  /*33700*/  ISETP.NE.AND P0, PT, R3, 0x1, PT ;  /* 0x000000010300780c */ /* 0x000fda0003f05270 */
[----:B------:R-:W0:Y:S02]  /*33710*/  @P0 LDC.64 R4, c[0x0][0xae0] ;  /* 0x0002b800ff040b82 */ /* 0x000e240000000a00 */
[----:B0-----:R-:W-:-:S05]  /*33720*/  @P0 IMAD.HI.U32 R4, R6, R4, RZ ;  /* 0x0000000406040227 */ /* 0x001fca00078e00ff */
[----:B------:R-:W-:-:S07]  /*33730*/  @P0 SHF.R.U32.HI R6, RZ, R5, R4 ;  /* 0x00000005ff060219 */ /* 0x000fce0000011604 */
.L_x_6977:
[----:B------:R-:W-:Y:S05]  /*33740*/  BSYNC B0 ;  /* 0x0000000000007941 */ /* 0x000fea0003800000 */
.L_x_6975:
[----:B------:R-:W-:-:S05]  /*33750*/  IMAD R5, R6, R3, R3 ;  /* 0x0000000306057224 */ /* 0x000fca00078e0203 */
[----:B------:R-:W-:-:S07]  /*33760*/  VIMNMX R2, R2, R5, PT ;  /* 0x0000000502027248 */ /* 0x000fce0003fe0100 */
.L_x_6974:
[----:B------:R-:W-:Y:S01]  /*33770*/  VIADD R2, R2, 0x3f ;  /* 0x0000003f02027836 */ /* 0x000fe20000000000 */
[----:B------:R-:W-:-:S04]  /*33780*/  ULDC UR4, c[0x0][0xad4] ;  /* 0x0002b50000047ab9 */ /* 0x000fc80000000800 */
[----:B------:R-:W-:-:S04]  /*33790*/  SHF.R.S32.HI R5, RZ, 0x1f, R2 ;  /* 0x0000001fff057819 */ /* 0x000fc80000011402 */
[----:B------:R-:W-:Y:S02]  /*337a0*/  LEA.HI R5, R5, R2, RZ, 0x6 ;  /* 0x0000000205057211 */ /* 0x000fe400078f30ff */
[----:B------:R-:W0:Y:S02]  /*337b0*/  @P1 LDC R2, c[0x0][0x450] ;  /* 0x00011400ff021b82 */ /* 0x000e240000000800 */
[----:B------:R-:W-:-:S04]  /*337c0*/  SHF.R.S32.HI R5, RZ, 0x6, R5 ;  /* 0x00000006ff057819 */ /* 0x000fc80000011405 */
[----:B------:R-:W-:Y:S02]  /*337d0*/  VIMNMX R20, R20, R5, PT ;  /* 0x0000000514147248 */ /* 0x000fe40003fe0100 */
[----:B------:R-:W1:Y:S02]  /*337e0*/  @P1 LDC R5, c[0x0][0x44c] ;  /* 0x00011300ff051b82 */ /* 0x000e640000000800 */
[----:B-1----:R-:W-:-:S04]  /*337f0*/  @P1 IMAD.HI.U32 R4, R32, R5, RZ ;  /* 0x0000000520041227 */ /* 0x002fc800078e00ff */
[----:B------:R-:W-:Y:S01]  /*33800*/  IMAD.MOV.U32 R5, RZ, RZ, R32 ;  /* 0x000000ffff057224 */ /* 0x000fe200078e0020 */
        /* <DEDUP_REMOVED lines=14> */
.L_x_6980:
[----:B------:R-:W-:-:S13]  /*338f0*/  ISETP.NE.AND P0, PT, R3, 0x1, PT ;  /* 0x000000010300780c */ /* 0x000fda0003f05270 */
[----:B------:R-:W0:Y:S02]  /*33900*/  @P0 LDC.64 R4, c[0x0][0xae0] ;  /* 0x0002b800ff040b82 */ /* 0x000e240000000a00 */
[----:B0-----:R-:W-:-:S05]  /*33910*/  @P0 IMAD.HI.U32 R4, R6, R4, RZ ;  /* 0x0000000406040227 */ /* 0x001fca00078e00ff */
[----:B------:R-:W-:-:S07]  /*33920*/  @P0 SHF.R.U32.HI R6, RZ, R5, R4 ;  /* 0x00000005ff060219 */ /* 0x000fce0000011604 */
.L_x_6981:
[----:B------:R-:W-:Y:S05]  /*33930*/  BSYNC B0 ;  /* 0x0000000000007941 */ /* 0x000fea0003800000 */
.L_x_6979:
[----:B------:R-:W-:-:S05]  /*33940*/  IMAD R3, R6, R3, RZ ;  /* 0x0000000306037224 */ /* 0x000fca00078e02ff */
[----:B------:R-:W-:-:S07]  /*33950*/  VIMNMX R2, R2, R3, !PT ;  /* 0x0000000302027248 */ /* 0x000fce0007fe0100 */
.L_x_6978:
[----:B------:R-:W-:Y:S01]  /*33960*/  ISETP.NE.AND P1, PT, R0, RZ, PT ;  /* 0x000000ff0000720c */ /* 0x000fe20003f25270 */
[----:B------:R-:W-:Y:S01]  /*33970*/  BSSY B0, `(.L_x_6982) ;  /* 0x0000024000007945 */ /* 0x000fe20003800000 */
[----:B------:R-:W-:-:S04]  /*33980*/  SHF.R.S32.HI R3, RZ, 0x1f, R2 ;  /* 0x0000001fff037819 */ /* 0x000fc80000011402 */
[----:B------:R-:W-:Y:S01]  /*33990*/  LEA.HI R3, R3, R2, RZ, 0x6 ;  /* 0x0000000203037211 */ /* 0x000fe200078f30ff */
[----:B------:R-:W-:-:S03]  /*339a0*/  IMAD.MOV.U32 R2, RZ, RZ, RZ ;  /* 0x000000ffff027224 */ /* 0x000fc600078e00ff */
[----:B------:R-:W-:-:S03]  /*339b0*/  SHF.R.S32.HI R3, RZ, 0x6, R3 ;  /* 0x00000006ff037819 */ /* 0x000fc60000011403 */
        /* <DEDUP_REMOVED lines=31> */
.L_x_6983:
[----:B------:R-:W-:Y:S05]  /*33bb0*/  BSYNC B0 ;  /* 0x0000000000007941 */ /* 0x000fea0003800000 */
.L_x_6982:
[-C--:B------:R-:W-:Y:S01]  /*33bc0*/  IMAD R33, R33, R2.reuse, R4 ;  /* 0x0000000221217224 */ /* 0x080fe200078e0204 */
[----:B------:R-:W-:Y:S04]  /*33bd0*/  BSSY B7, `(.L_x_6984) ;  /* 0x000045d000077945 */ /* 0x000fe80003800000 */
[----:B------:R-:W-:-:S04]  /*33be0*/  VIADDMNMX R31, R33, R2, R20, PT ;  /* 0x00000002211f7246 */ /* 0x000fc80003800114 */
[----:B------:R-:W-:Y:S01]  /*33bf0*/  ISETP.GT.AND P0, PT, R31, R33, PT ;  /* 0x000000211f00720c */ /* 0x000fe20003f04270 */
[----:B------:R1:W-:-:S12]  /*33c00*/  STL [R1+0x430], R31 ;  /* 0x0004301f01007387 */ /* 0x0003d80000100800 */
[----:B-1----:R-:W-:Y:S05]  /*33c10*/  @P0 BRA `(.L_x_6985) ;  /* 0x0000000000440947 */ /* 0x002fea0003800000 */
[----:B0-----:R-:W0:Y:S02]  /*33c20*/  S2R R0, SR_TID.X ;  /* 0x0000000000007919 */ /* 0x001e240000002100 */
        /* <DEDUP_REMOVED lines=16> */
.L_x_6985:
[----:B0-----:R-:W-:Y:S01]  /*33d30*/  VIADD R0, R18, 0x22400 ;  /* 0x0002240012007836 */ /* 0x001fe20000000000 */
        /* <DEDUP_REMOVED lines=19> */
.L_x_6988:
[----:B------:R-:W-:Y:S05]  /*33e70*/  BSYNC B6 ;  /* 0x0000000000067941 */ /* 0x000fea0003800000 */
.L_x_6987:
        /* <DEDUP_REMOVED lines=20> */
.L_x_6991:
        /* <DEDUP_REMOVED lines=15> */
.L_x_6990:
[----:B------:R-:W-:Y:S05]  /*340b0*/  BSYNC B6 ;  /* 0x0000000000067941 */ /* 0x000fea0003800000 */
.L_x_6989:
[----:B------:R-:W-:Y:S01]  /*340c0*/  ULDC.64 UR4, c[0x0][0xaf0] ;  /* 0x0002bc0000047ab9 */ /* 0x000fe20000000a00 */
[----:B------:R-:W-:Y:S01]  /*340d0*/  IMAD.MOV.U32 R30, RZ, RZ, R27 ;  /* 0x000000ffff1e7224 */ /* 0x000fe200078e001b */
[----:B------:R-:W-:Y:S01]  /*340e0*/  ISETP.NE.U32.AND P0, PT, RZ, UR4, PT ;  /* 0x00000004ff007c0c */ /* 0x000fe2000bf05070 */
[----:B------:R-:W0:Y:S01]  /*340f0*/  S2R R20, SR_TID.X ;  /* 0x0000000000147919 */ /* 0x000e220000002100 */
[----:B------:R-:W1:Y:S01]  /*34100*/  LDC R10, c[0x0][0x430] ;  /* 0x00010c00ff0a7b82 */ /* 0x000e620000000800 */
[----:B------:R-:W2:Y:S01]  /*34110*/  S2R R21, SR_TID.X ;  /* 0x0000000000157919 */ /* 0x000ea20000002100 */
[----:B------:R-:W-:Y:S01]  /*34120*/  ISETP.NE.AND.EX P0, PT, RZ, UR5, PT, P0 ;  /* 0x00000005ff007c0c */ /* 0x000fe2000bf05300 */
[----:B------:R-:W-:-:S12]  /*34130*/  ULDC UR4, c[0x0][0x320] ;  /* 0x0000c80000047ab9 */ /* 0x000fd80000000800 */
[----:B------:R-:W3:Y:S01]  /*34140*/  @P0 LDC.64 R2, c[0x0][0xaf0] ;  /* 0x0002bc00ff020b82 */ /* 0x000ee20000000a00 */
[----:B0-----:R-:W-:Y:S01]  /*34150*/  LOP3.LUT R20, R20, 0x7f, RZ, 0xc0, !PT ;  /* 0x0000007f14147812 */ /* 0x001fe200078ec0ff */
[----:B---3--:R-:W-:-:S05]  /*34160*/  @P0 IMAD.WIDE R2, R27, 0x4, R2 ;  /* 0x000000041b020825 */ /* 0x008fca00078e0202 */
[----:B------:R0:W3:Y:S01]  /*34170*/  @P0 LDG.E R30, desc[UR36][R2.64] ;  /* 0x00000024021e0981 */ /* 0x0000e2000c1e1900 */
[----:B------:R-:W-:Y:S01]  /*34180*/  SHF.R.U32.HI R25, RZ, 0x3, R20 ;  /* 0x00000003ff197819 */ /* 0x000fe20000011614 */
[----:B--2---:R-:W-:Y:S01]  /*34190*/  IMAD.SHL.U32 R20, R21, 0x10, RZ ;  /* 0x0000001015147824 */ /* 0x004fe200078e00ff */
[----:B-1----:R-:W-:Y:S02]  /*341a0*/  ISETP.NE.AND P1, PT, R10, 0x1, PT ;  /* 0x000000010a00780c */ /* 0x002fe40003f25270 */
[----:B------:R-:W-:Y:S02]  /*341b0*/  LEA R0, R31, 0xffffffc0, 0x6 ;  /* 0xffffffc01f007811 */ /* 0x000fe400078e30ff */
[----:B------:R-:W-:Y:S01]  /*341c0*/  LOP3.LUT R20, R25, 0x70, R20, 0xf8, !PT ;  /* 0x0000007019147812 */ /* 0x000fe200078ef814 */
[----:B------:R-:W1:Y:S01]  /*341d0*/  S2R R31, SR_TID.X ;  /* 0x00000000001f7919 */ /* 0x000e620000002100 */
[----:B------:R-:W-:Y:S01]  /*341e0*/  LOP3.LUT R17, R17, 0xffffffbf, RZ, 0xc0, !PT ;  /* 0xffffffbf11117812 */ /* 0x000fe200078ec0ff */
[----:B------:R-:W2:Y:S02]  /*341f0*/  S2R R25, SR_TID.X ;  /* 0x0000000000197919 */ /* 0x000ea40000002100 */
[----:B------:R-:W-:-:S04]  /*34200*/  IMAD.IADD R7, R20, 0x1, R0 ;  /* 0x0000000114077824 */ /* 0x000fc800078e0200 */
[----:B0-----:R-:W0:Y:S01]  /*34210*/  @P1 LDC R3, c[0x0][0x434] ;  /* 0x00010d00ff031b82 */ /* 0x001e220000000800 */
[C---:B------:R-:W-:Y:S01]  /*34220*/  ISETP.GE.AND P0, PT, R7.reuse, R26, PT ;  /* 0x0000001a0700720c */ /* 0x040fe20003f06270 */
[----:B------:R-:W-:-:S03]  /*34230*/  IMAD.IADD R7, R7, 0x1, R34 ;  /* 0x0000000107077824 */ /* 0x000fc600078e0222 */
[----:B------:R-:W-:Y:S01]  /*34240*/  ISETP.GT.U32.OR P0, PT, R20, 0x3f, P0 ;  /* 0x0000003f1400780c */ /* 0x000fe20000704470 */
[----:B------:R-:W-:Y:S02]  /*34250*/  IMAD.MOV.U32 R6, RZ, RZ, R7 ;  /* 0x000000ffff067224 */ /* 0x000fe400078e0007 */
[----:B------:R-:W4:Y:S01]  /*34260*/  @P1 LDC R2, c[0x0][0x438] ;  /* 0x00010e00ff021b82 */ /* 0x000f220000000800 */
[----:B0-----:R-:W-:-:S04]  /*34270*/  @P1 IMAD.HI.U32 R3, R7, R3, RZ ;  /* 0x0000000307031227 */ /* 0x001fc800078e00ff */
[----:B--2---:R-:W-:Y:S02]  /*34280*/  IMAD.SHL.U32 R35, R25, 0x8, RZ ;  /* 0x0000000819237824 */ /* 0x004fe400078e00ff */
[C---:B-1----:R-:W-:Y:S01]  /*34290*/  IMAD.SHL.U32 R25, R31.reuse, 0x8, RZ ;  /* 0x000000081f197824 */ /* 0x042fe200078e00ff */
[----:B----4-:R-:W-:Y:S01]  /*342a0*/  @P1 SHF.R.U32.HI R6, RZ, R2, R3 ;  /* 0x00000002ff061219 */ /* 0x010fe20000011603 */
[----:B------:R-:W-:Y:S01]  /*342b0*/  IMAD.SHL.U32 R11, R31, 0x8, RZ ;  /* 0x000000081f0b7824 */ /* 0x000fe200078e00ff */
[----:B------:R-:W-:Y:S01]  /*342c0*/  LOP3.LUT R35, R35, 0x38, RZ, 0xc0, !PT ;  /* 0x0000003823237812 */ /* 0x000fe200078ec0ff */
[----:B------:R-:W0:Y:S01]  /*342d0*/  @!P0 LDC.64 R2, c[0x0][0x428] ;  /* 0x00010a00ff028b82 */ /* 0x000e220000000a00 */
[----:B------:R-:W-:Y:S01]  /*342e0*/  LOP3.LUT R25, R25, 0x38, RZ, 0xc0, !PT ;  /* 0x0000003819197812 */ /* 0x000fe200078ec0ff */
[----:B------:R-:W-:Y:S01]  /*342f0*/  IMAD.SHL.U32 R31, R31, 0x8, RZ ;  /* 0x000000081f1f7824 */ /* 0x000fe200078e00ff */
[----:B------:R-:W-:Y:S02]  /*34300*/  LOP3.LUT R4, R35, 0x40, RZ, 0xfc, !PT ;  /* 0x0000004023047812 */ /* 0x000fe400078efcff */
[----:B------:R-:W1:Y:S01]  /*34310*/  S2R R35, SR_TID.X ;  /* 0x0000000000237919 */ /* 0x000e620000002100 */
[----:B------:R-:W-:-:S02]  /*34320*/  ISETP.GE.AND P3, PT, R25, UR4, PT ;  /* 0x0000000419007c0c */ /* 0x000fc4000bf66270 */
[----:B------:R-:W-:Y:S02]  /*34330*/  ISETP.GE.AND P2, PT, R4, UR4, PT ;  /* 0x0000000404007c0c */ /* 0x000fe4000bf46270 */
[----:B------:R-:W-:Y:S02]  /*34340*/  LOP3.LUT R11, R11, 0x38, RZ, 0xc0, !PT ;  /* 0x000000380b0b7812 */ /* 0x000fe400078ec0ff */
[----:B------:R-:W-:Y:S02]  /*34350*/  SEL R8, RZ, 0xffffffff, P2 ;  /* 0xffffffffff087807 */ /* 0x000fe40001000000 */
[----:B------:R-:W-:Y:S02]  /*34360*/  LOP3.LUT R11, R11, 0x180, RZ, 0xfc, !PT ;  /* 0x000001800b0b7812 */ /* 0x000fe400078efcff */
[----:B------:R-:W-:Y:S01]  /*34370*/  LOP3.LUT R31, R31, 0x38, RZ, 0xc0, !PT ;  /* 0x000000381f1f7812 */ /* 0x000fe200078ec0ff */
[----:B------:R-:W-:-:S04]  /*34380*/  IMAD.SHL.U32 R8, R8, 0x2, RZ ;  /* 0x0000000208087824 */ /* 0x000fc800078e00ff */
[----:B------:R-:W-:-:S04]  /*34390*/  @P2 LOP3.LUT R17, R17, 0x40, RZ, 0xfc, !PT ;  /* 0x0000004011112812 */ /* 0x000fc800078efcff */
[----:B------:R-:W-:-:S04]  /*343a0*/  LOP3.LUT R17, R17, 0xffffff7f, RZ, 0xc0, !PT ;  /* 0xffffff7f11117812 */ /* 0x000fc800078ec0ff */
[----:B------:R-:W-:-:S04]  /*343b0*/  @P3 LOP3.LUT R17, R17, 0x80, RZ, 0xfc, !PT ;  /* 0x0000008011113812 */ /* 0x000fc800078efcff */
[----:B------:R-:W-:Y:S01]  /*343c0*/  LOP3.LUT R17, R17, 0xffffffdf, RZ, 0xc0, !PT ;  /* 0xffffffdf11117812 */ /* 0x000fe200078ec0ff */
[C---:B-1----:R-:W-:Y:S02]  /*343d0*/  IMAD.SHL.U32 R4, R35.reuse, 0x8, RZ ;  /* 0x0000000823047824 */ /* 0x042fe400078e00ff */
[----:B------:R-:W-:-:S03]  /*343e0*/  IMAD.SHL.U32 R35, R35, 0x8, RZ ;  /* 0x0000000823237824 */ /* 0x000fc600078e00ff */
[----:B------:R-:W-:Y:S02]  /*343f0*/  LOP3.LUT R4, R4, 0x38, RZ, 0xc0, !PT ;  /* 0x0000003804047812 */ /* 0x000fe400078ec0ff */
[----:B------:R-:W-:Y:S02]  /*34400*/  LOP3.LUT R35, R35, 0x38, RZ, 0xc0, !PT ;  /* 0x0000003823237812 */ /* 0x000fe400078ec0ff */
[----:B------:R-:W-:Y:S02]  /*34410*/  LOP3.LUT R4, R4, 0x80, RZ, 0xfc, !PT ;  /* 0x0000008004047812 */ /* 0x000fe400078efcff */
[----:B------:R-:W-:Y:S02]  /*34420*/  LOP3.LUT R35, R35, 0xc0, RZ, 0xfc, !PT ;  /* 0x000000c023237812 */ /* 0x000fe400078efcff */
[----:B------:R-:W-:Y:S02]  /*34430*/  ISETP.GE.AND P2, PT, R4, UR4, PT ;  /* 0x0000000404007c0c */ /* 0x000fe4000bf46270 */
[----:B------:R-:W-:-:S02]  /*34440*/  SEL R4, RZ, 0x1, P3 ;  /* 0x00000001ff047807 */ /* 0x000fc40001800000 */
[----:B------:R-:W-:Y:S02]  /*34450*/  ISETP.GE.AND P1, PT, R35, UR4, PT ;  /* 0x0000000423007c0c */ /* 0x000fe4000bf26270 */
[----:B------:R-:W-:Y:S02]  /*34460*/  LOP3.LUT R8, R8, 0x2, R4, 0xe2, !PT ;  /* 0x0000000208087812 */ /* 0x000fe400078ee204 */
[----:B------:R-:W-:Y:S02]  /*34470*/  SEL R4, RZ, 0x4, P2 ;  /* 0x00000004ff047807 */ /* 0x000fe40001000000 */
[----:B------:R-:W-:-:S03]  /*34480*/  SEL R5, RZ, 0x8, P1 ;  /* 0x00000008ff057807 */ /* 0x000fc60000800000 */
[----:B------:R-:W-:Y:S02]  /*34490*/  @P2 LOP3.LUT R17, R17, 0x20, RZ, 0xfc, !PT ;  /* 0x0000002011112812 */ /* 0x000fe400078efcff */
[----:B------:R-:W-:Y:S01]  /*344a0*/  LOP3.LUT R8, R5, R8, R4, 0xfe, !PT ;  /* 0x0000000805087212 */ /* 0x000fe200078efe04 */
[--C-:B------:R-:W-:Y:S01]  /*344b0*/  @!P0 IMAD.MOV.U32 R4, RZ, RZ, R6.reuse ;  /* 0x000000ffff048224 */ /* 0x100fe200078e0006 */
[----:B------:R-:W-:Y:S02]  /*344c0*/  @!P0 SHF.R.S32.HI R5, RZ, 0x1f, R6 ;  /* 0x0000001fff058819 */ /* 0x000fe40000011406 */
[----:B------:R-:W-:-:S04]  /*344d0*/  LOP3.LUT R17, R17, 0xffffffef, RZ, 0xc0, !PT ;  /* 0xffffffef11117812 */ /* 0x000fc800078ec0ff */
[----:B------:R-:W-:Y:S02]  /*344e0*/  @P1 LOP3.LUT R17, R17, 0x10, RZ, 0xfc, !PT ;  /* 0x0000001011111812 */ /* 0x000fe400078efcff */
[----:B---3--:R-:W-:Y:S01]  /*344f0*/  SHF.R.S32.HI R35, RZ, 0x1f, R30 ;  /* 0x0000001fff237819 */ /* 0x008fe2000001141e */
[----:B0-----:R-:W-:-:S04]  /*34500*/  @!P0 IMAD.WIDE.U32 R4, R30, R2, R4 ;  /* 0x000000021e048225 */ /* 0x001fc800078e0004 */
[----:B------:R-:W-:-:S04]  /*34510*/  @!P0 IMAD R9, R35, R2, RZ ;  /* 0x0000000223098224 */ /* 0x000fc800078e02ff */
[----:B------:R-:W-:Y:S02]  /*34520*/  @!P0 IMAD R9, R30, R3, R9 ;  /* 0x000000031e098224 */ /* 0x000fe400078e0209 */
[----:B------:R-:W0:Y:S02]  /*34530*/  @!P0 LDC.64 R2, c[0x0][0x418] ;  /* 0x00010600ff028b82 */ /* 0x000e240000000a00 */
[----:B------:R-:W-:Y:S01]  /*34540*/  @!P0 IMAD.IADD R9, R5, 0x1, R9 ;  /* 0x0000000105098824 */ /* 0x000fe200078e0209 */
[----:B0-----:R-:W-:-:S04]  /*34550*/  @!P0 LEA R2, P1, R4, R2, 0x2 ;  /* 0x0000000204028211 */ /* 0x001fc800078210ff */
[----:B------:R-:W-:Y:S01]  /*34560*/  @!P0 LEA.HI.X R3, R4, R3, R9, 0x2, P1 ;  /* 0x0000000304038211 */ /* 0x000fe200008f1409 */
[----:B------:R-:W-:-:S06]  /*34570*/  IMAD.MOV.U32 R4, RZ, RZ, RZ ;  /* 0x000000ffff047224 */ /* 0x000fcc00078e00ff */
[----:B------:R0:W2:Y:S01]  /*34580*/  @!P0 LDG.E R4, desc[UR36][R2.64] ;  /* 0x0000002402048981 */ /* 0x0000a2000c1e1900 */
[----:B------:R-:W-:Y:S01]  /*34590*/  ISETP.GE.AND P0, PT, R11, UR4, PT ;  /* 0x000000040b007c0c */ /* 0x000fe2000bf06270 */
[----:B------:R-:W-:Y:S01]  /*345a0*/  UMOV UR5, 0xffffffff ;  /* 0xffffffff00057882 */ /* 0x000fe20000000000 */
[C---:B------:R-:W-:Y:S02]  /*345b0*/  LOP3.LUT R12, R31.reuse, 0x100, RZ, 0xfc, !PT ;  /* 0x000001001f0c7812 */ /* 0x040fe400078efcff */
[----:B------:R-:W-:Y:S02]  /*345c0*/  LOP3.LUT R11, R31, 0x140, RZ, 0xfc, !PT ;  /* 0x000001401f0b7812 */ /* 0x000fe400078efcff */
[----:B------:R-:W-:Y:S02]  /*345d0*/  ISETP.GE.AND P3, PT, R12, UR4, PT ;  /* 0x000000040c007c0c */ /* 0x000fe4000bf66270 */
[----:B------:R-:W-:Y:S02]  /*345e0*/  ISETP.GE.AND P2, PT, R11, UR4, PT ;  /* 0x000000040b007c0c */ /* 0x000fe4000bf46270 */
[----:B0-----:R-:W-:-:S02]  /*345f0*/  SEL R3, RZ, 0x10, P3 ;  /* 0x00000010ff037807 */ /* 0x001fc40001800000 */
[----:B------:R-:W-:Y:S02]  /*34600*/  SEL R2, RZ, 0x40, P0 ;  /* 0x00000040ff027807 */ /* 0x000fe40000000000 */
[----:B------:R-:W-:Y:S02]  /*34610*/  LOP3.LUT R13, R31, 0x1c0, RZ, 0xfc, !PT ;  /* 0x000001c01f0d7812 */ /* 0x000fe400078efcff */
[----:B------:R-:W-:Y:S02]  /*34620*/  LOP3.LUT R17, R17, 0xfffffff7, RZ, 0xc0, !PT ;  /* 0xfffffff711117812 */ /* 0x000fe400078ec0ff */
[----:B------:R-:W-:Y:S01]  /*34630*/  ISETP.GE.AND P0, PT, R13, UR4, PT ;  /* 0x000000040d007c0c */ /* 0x000fe2000bf06270 */
[----:B------:R-:W-:Y:S01]  /*34640*/  ULDC UR4, c[0x0][0x2f4] ;  /* 0x0000bd0000047ab9 */ /* 0x000fe20000000800 */
[----:B------:R-:W-:Y:S02]  /*34650*/  @P3 LOP3.LUT R17, R17, 0x8, RZ, 0xfc, !PT ;  /* 0x0000000811113812 */ /* 0x000fe400078efcff */
[----:B------:R-:W-:-:S02]  /*34660*/  SEL R31, RZ, 0x80, P0 ;  /* 0x00000080ff1f7807 */ /* 0x000fc40000000000 */
[----:B------:R-:W-:Y:S02]  /*34670*/  ISETP.GE.AND P0, PT, R25, UR4, PT ;  /* 0x0000000419007c0c */ /* 0x000fe4000bf06270 */
[----:B------:R-:W-:-:S04]  /*34680*/  LOP3.LUT R17, R17, 0xfffffffb, RZ, 0xc0, !PT ;  /* 0xfffffffb11117812 */ /* 0x000fc800078ec0ff */
        /* <DEDUP_REMOVED lines=8> */
[----:B------:R-:W-:Y:S01]  /*34710*/  STL [R1+0x448], R5 ;  /* 0x0004480501007387 */ /* 0x000fe20000100800 */
[----:B------:R-:W-:-:S05]  /*34720*/  IMAD R2, R10, R2, R7 ;  /* 0x000000020a027224 */ /* 0x000fca00078e0207 */
[----:B------:R0:W-:Y:S02]  /*34730*/  STL [R1+0x41c], R2 ;  /* 0x00041c0201007387 */ /* 0x0001e40000100800 */
[----:B0-----:R-:W-:Y:S01]  /*34740*/  IMAD.U32 R2, RZ, RZ, UR44 ;  /* 0x0000002cff027e24 */ /* 0x001fe2000f8e00ff */
[----:B------:R-:W-:Y:S06]  /*34750*/  BRA.DIV UR5, `(.L_x_6992) ;  /* 0x00000062055c7947 */ /* 0x000fec000b800000 */
.L_x_7111:
        /* <DEDUP_REMOVED lines=9> */
.L_x_6993:
        /* <DEDUP_REMOVED lines=9> */
.L_x_7112:
[----:B------:R-:W-:Y:S05]  /*34880*/  BSYNC B0 ;  /* 0x0000000000007941 */ /* 0x000fea0003800000 */
.L_x_6994:
        /* <DEDUP_REMOVED lines=62> */
.L_x_7122:
        /* <DEDUP_REMOVED lines=10> */
.L_x_6997:
        /* <DEDUP_REMOVED lines=10> */
.L_x_6998:
[----:B0-----:R0:W5:Y:S01]  /*34db0*/  LDL R2, [R1+0x418] ;  /* 0x0004180001027983 */ /* 0x0011620000100800 */
[----:B------:R0:W-:Y:S02]  /*34dc0*/  SYNCS.ARRIVE.TRANS64.A1T0 RZ, [R25+URZ+0x38830], RZ ;  /* 0x038830ff19ff79a7 */ /* 0x0001e4000810003f */
[----:B------:R-:W-:Y:S05]  /*34dd0*/  WARPSYNC.ALL ;  /* 0x0000000000007948 */ /* 0x000fea0003800000 */
[----:B------:R-:W-:Y:S01]  /*34de0*/  ULDC.64 UR4, c[0x0][0xaf8] ;  /* 0x0002be0000047ab9 */ /* 0x000fe20000000a00 */
[----:B------:R-:W-:Y:S01]  /*34df0*/  VIADD R0, R18, 0x20400 ;  /* 0x0002040012007836 */ /* 0x000fe20000000000 */
[----:B------:R-:W-:Y:S01]  /*34e00*/  BAR.SYNC.DEFER_BLOCKING 0x8, 0x100 ;  /* 0x0204000000007b1d */ /* 0x000fe20000010000 */
[----:B------:R-:W-:-:S03]  /*34e10*/  ISETP.NE.U32.AND P0, PT, RZ, UR4, PT ;  /* 0x00000004ff007c0c */ /* 0x000fc6000bf05070 */
[----:B------:R-:W-:Y:S02]  /*34e20*/  LOP3.LUT P1, RZ, R0, 0x3ff, RZ, 0xc0, !PT ;  /* 0x000003ff00ff7812 */ /* 0x000fe4000782c0ff */
[----:B------:R-:W-:Y:S01]  /*34e30*/  ISETP.NE.AND.EX P0, PT, RZ, UR5, PT, P0 ;  /* 0x00000005ff007c0c */ /* 0x000fe2000bf05300 */
[----:B------:R-:W-:Y:S01]  /*34e40*/  BSSY B6, `(.L_x_6999) ;  /* 0x0000019000067945 */ /* 0x000fe20003800000 */
[----:B------:R-:W-:Y:S02]  /*34e50*/  SHF.R.S32.HI R0, RZ, 0x1f, R27 ;  /* 0x0000001fff007819 */ /* 0x000fe4000001141b */
[----:B------:R-:W-:Y:S02]  /*34e60*/  SEL R3, R27, RZ, !P0 ;  /* 0x000000ff1b037207 */ /* 0x000fe40004000000 */
[----:B------:R-:W-:-:S03]  /*34e70*/  SEL R0, R0, RZ, !P0 ;  /* 0x000000ff00007207 */ /* 0x000fc60004000000 */
[----:B------:R-:W-:Y:S04]  /*34e80*/  STL [R1+0x420], R3 ;  /* 0x0004200301007387 */ /* 0x000fe80000100800 */
[----:B------:R1:W-:Y:S02]  /*34e90*/  STL [R1+0x434], R0 ;  /* 0x0004340001007387 */ /* 0x0003e40000100800 */
[----:B-1---5:R-:W-:-:S05]  /*34ea0*/  SHF.R.S32.HI R0, RZ, 0x1f, R2 ;  /* 0x0000001fff007819 */ /* 0x022fca0000011402 */
[----:B------:R1:W-:Y:S01]  /*34eb0*/  STL [R1+0x42c], R0 ;  /* 0x00042c0001007387 */ /* 0x0003e20000100800 */
        /* <DEDUP_REMOVED lines=17> */
.L_x_7000:
[----:B------:R-:W-:Y:S05]  /*34fd0*/  BSYNC B6 ;  /* 0x0000000000067941 */ /* 0x000fea0003800000 */
.L_x_6999:
[----:B------:R-:W2:Y:S01]  /*34fe0*/  LDL R21, [R1+0x418] ;  /* 0x0004180001157983 */ /* 0x000ea20000100800 */
[----:B------:R-:W3:Y:S01]  /*34ff0*/  LDC R6, c[0x0][0x448] ;  /* 0x00011200ff067b82 */ /* 0x000ee20000000800 */
[----:B------:R-:W-:Y:S02]  /*35000*/  ULDC.64 UR4, c[0x0][0x298] ;  /* 0x0000a60000047ab9 */ /* 0x000fe40000000a00 */
[----:B------:R-:W4:Y:S04]  /*35010*/  LDL R20, [R1+0x434] ;  /* 0x0004340001147983 */ /* 0x000f280000100800 */
[----:B-1----:R-:W4:Y:S04]  /*35020*/  LDL R0, [R1+0x42c] ;  /* 0x00042c0001007983 */ /* 0x002f280000100800 */
[----:B------:R1:W5:Y:S01]  /*35030*/  LDL R9, [R1+0x410] ;  /* 0x0004100001097983 */ /* 0x0003620000100800 */
[----:B------:R-:W0:Y:S01]  /*35040*/  S2R R2, SR_TID.X ;  /* 0x0000000000027919 */ /* 0x000e220000002100 */
[----:B---3--:R-:W-:-:S13]  /*35050*/  ISETP.NE.AND P0, PT, R6, 0x1, PT ;  /* 0x000000010600780c */ /* 0x008fda0003f05270 */
[----:B------:R-:W3:Y:S01]  /*35060*/  @P0 LDC R3, c[0x0][0x450] ;  /* 0x00011400ff030b82 */ /* 0x000ee20000000800 */
[----:B0-----:R-:W-:-:S04]  /*35070*/  LOP3.LUT R2, R2, 0x7f, RZ, 0xc0, !PT ;  /* 0x0000007f02027812 */ /* 0x001fc800078ec0ff */
[----:B------:R-:W-:Y:S01]  /*35080*/  SHF.R.U32.HI R2, RZ, 0x3, R2 ;  /* 0x00000003ff027819 */ /* 0x000fe20000011602 */
[----:B--2---:R-:W-:Y:S02]  /*35090*/  IMAD.MOV.U32 R5, RZ, RZ, R21 ;  /* 0x000000ffff057224 */ /* 0x004fe400078e0015 */
[----:B----4-:R-:W-:Y:S02]  /*350a0*/  IMAD.MOV.U32 R21, RZ, RZ, R20 ;  /* 0x000000ffff157224 */ /* 0x010fe400078e0014 */
[----:B------:R-:W2:Y:S01]  /*350b0*/  LDL R20, [R1+0x420] ;  /* 0x0004200001147983 */ /* 0x000ea20000100800 */
[----:B------:R-:W-:Y:S02]  /*350c0*/  IMAD.MOV.U32 R4, RZ, RZ, R0 ;  /* 0x000000ffff047224 */ /* 0x000fe400078e0000 */
[----:B------:R-:W0:Y:S02]  /*350d0*/  S2R R0, SR_TID.X ;  /* 0x0000000000007919 */ /* 0x000e240000002100 */
[----:B0-----:R-:W-:-:S05]  /*350e0*/  IMAD.SHL.U32 R0, R0, 0x10, RZ ;  /* 0x0000001000007824 */ /* 0x001fca00078e00ff */
[----:B------:R-:W-:Y:S02]  /*350f0*/  LOP3.LUT R0, R2, 0x70, R0, 0xf8, !PT ;  /* 0x0000007002007812 */ /* 0x000fe400078ef800 */
[----:B------:R-:W0:Y:S03]  /*35100*/  @P0 LDC R2, c[0x0][0x44c] ;  /* 0x00011300ff020b82 */ /* 0x000e260000000800 */
[----:B------:R-:W-:Y:S02]  /*35110*/  IMAD.IADD R37, R0, 0x1, R32 ;  /* 0x0000000100257824 */ /* 0x000fe400078e0220 */
[----:B------:R-:W-:Y:S02]  /*35120*/  IMAD R4, R4, UR4, RZ ;  /* 0x0000000404047c24 */ /* 0x000fe4000f8e02ff */
[----:B------:R-:W-:Y:S02]  /*35130*/  IMAD.MOV.U32 R0, RZ, RZ, R37 ;  /* 0x000000ffff007224 */ /* 0x000fe400078e0025 */
[----:B------:R-:W-:-:S02]  /*35140*/  IMAD R4, R5, UR5, R4 ;  /* 0x0000000505047c24 */ /* 0x000fc4000f8e0204 */
        /* <DEDUP_REMOVED lines=71> */
.L_x_7131:
        /* <DEDUP_REMOVED lines=11> */
.L_x_7002:
        /* <DEDUP_REMOVED lines=28> */
.L_x_7004:
[----:B------:R-:W-:Y:S05]  /*35830*/  BSYNC B6 ;  /* 0x0000000000067941 */ /* 0x000fea0003800000 */
.L_x_7003:
[----:B------:R-:W2:Y:S01]  /*35840*/  LDL.LU R0, [R1+0x42c] ;  /* 0x00042c0001007983 */ /* 0x000ea20000300800 */
[----:B------:R-:W1:Y:S01]  /*35850*/  LDC R7, c[0x0][0x448] ;  /* 0x00011200ff077b82 */ /* 0x000e620000000800 */
[----:B------:R-:W-:Y:S02]  /*35860*/  ULDC.64 UR4, c[0x0][0x398] ;  /* 0x0000e60000047ab9 */ /* 0x000fe40000000a00 */
[----:B0-----:R-:W3:Y:S04]  /*35870*/  LDL.LU R2, [R1+0x418] ;  /* 0x0004180001027983 */ /* 0x001ee80000300800 */
[----:B------:R-:W4:Y:S04]  /*35880*/  LDL.LU R21, [R1+0x434] ;  /* 0x0004340001157983 */ /* 0x000f280000300800 */
[----:B------:R-:W5:Y:S01]  /*35890*/  LDL.LU R20, [R1+0x420] ;  /* 0x0004200001147983 */ /* 0x000f620000300800 */
[----:B------:R-:W-:Y:S01]  /*358a0*/  IMAD.MOV.U32 R4, RZ, RZ, R37 ;  /* 0x000000ffff047224 */ /* 0x000fe200078e0025 */
[----:B------:R-:W-:Y:S01]  /*358b0*/  LOP3.LUT R17, R17, 0xfffff7ff, RZ, 0xc0, !PT ;  /* 0xfffff7ff11117812 */ /* 0x000fe200078ec0ff */
[----:B------:R-:W0:Y:S01]  /*358c0*/  S2R R10, SR_TID.X ;  /* 0x00000000000a7919 */ /* 0x000e220000002100 */
[----:B------:R-:W0:Y:S01]  /*358d0*/  S2R R8, SR_TID.X ;  /* 0x0000000000087919 */ /* 0x000e220000002100 */
[----:B------:R-:W0:Y:S01]  /*358e0*/  S2R R9, SR_TID.X ;  /* 0x0000000000097919 */ /* 0x000e220000002100 */
[----:B-1----:R-:W-:-:S13]  /*358f0*/  ISETP.NE.AND P0, PT, R7, 0x1, PT ;  /* 0x000000010700780c */ /* 0x002fda0003f05270 */
[----:B------:R-:W1:Y:S01]  /*35900*/  @P0 LDC R5, c[0x0][0x450] ;  /* 0x00011400ff050b82 */ /* 0x000e620000000800 */
        /* <DEDUP_REMOVED lines=9> */
[----:B-----5:R-:W-:-:S04]  /*359a0*/  IMAD.WIDE.U32 R2, R20, UR4, R2 ;  /* 0x0000000414027c25 */ /* 0x020fc8000f8e0002 */
[----:B------:R-:W-:Y:S01]  /*359b0*/  IMAD R0, R20, UR5, R0 ;  /* 0x0000000514007c24 */ /* 0x000fe2000f8e0200 */
[----:B------:R-:W-:Y:S01]  /*359c0*/  ULDC.64 UR4, c[0x0][0x3d0] ;  /* 0x0000f40000047ab9 */ /* 0x000fe20000000a00 */
[----:B0-----:R-:W-:Y:S02]  /*359d0*/  IMAD.SHL.U32 R20, R10, 0x8, RZ ;  /* 0x000000080a147824 */ /* 0x001fe400078e00ff */
[----:B------:R-:W-:Y:S02]  /*359e0*/  IMAD.IADD R3, R3, 0x1, R0 ;  /* 0x0000000103037824 */ /* 0x000fe400078e0200 */
[----:B------:R-:W0:Y:S01]  /*359f0*/  @P0 LDC R0, c[0x0][0x44c] ;  /* 0x00011300ff000b82 */ /* 0x000e220000000800 */
[----:B------:R-:W-:Y:S01]  /*35a00*/  IMAD.SHL.U32 R21, R8, 0x8, RZ ;  /* 0x0000000808157824 */ /* 0x000fe200078e00ff */
[----:B------:R-:W-:-:S04]  /*35a10*/  LOP3.LUT R20, R20, 0x38, RZ, 0xc0, !PT ;  /* 0x0000003814147812 */ /* 0x000fc800078ec0ff */
[----:B------:R-:W-:-:S04]  /*35a20*/  LOP3.LUT R21, R21, 0x38, RZ, 0xc0, !PT ;  /* 0x0000003815157812 */ /* 0x000fc800078ec0ff */
[----:B------:R-:W-:Y:S01]  /*35a30*/  LOP3.LUT R8, R21, 0x80, RZ, 0xfc, !PT ;  /* 0x0000008015087812 */ /* 0x000fe200078efcff */
[----:B------:R-:W-:-:S05]  /*35a40*/  IMAD.SHL.U32 R21, R9, 0x8, RZ ;  /* 0x0000000809157824 */ /* 0x000fca00078e00ff */
[----:B------:R-:W-:-:S04]  /*35a50*/  LOP3.LUT R21, R21, 0x38, RZ, 0xc0, !PT ;  /* 0x0000003815157812 */ /* 0x000fc800078ec0ff */
[----:B------:R-:W-:Y:S01]  /*35a60*/  LOP3.LUT R9, R21, 0x40, RZ, 0xfc, !PT ;  /* 0x0000004015097812 */ /* 0x000fe200078efcff */
[----:B0-----:R-:W-:-:S05]  /*35a70*/  @P0 IMAD.HI.U32 R0, R37, R0, RZ ;  /* 0x0000000025000227 */ /* 0x001fca00078e00ff */
[----:B-1----:R-:W-:-:S04]  /*35a80*/  @P0 SHF.R.U32.HI R4, RZ, R5, R0 ;  /* 0x00000005ff040219 */ /* 0x002fc80000011600 */
[--C-:B------:R-:W-:Y:S01]  /*35a90*/  SHF.R.S32.HI R5, RZ, 0x1f, R4.reuse ;  /* 0x0000001fff057819 */ /* 0x100fe20000011404 */
[----:B------:R-:W-:Y:S02]  /*35aa0*/  IMAD.MOV R0, RZ, RZ, -R4 ;  /* 0x000000ffff007224 */ /* 0x000fe400078e0a04 */
[----:B------:R-:W-:-:S04]  /*35ab0*/  IMAD.WIDE.U32 R2, R4, UR4, R2 ;  /* 0x0000000404027c25 */ /* 0x000fc8000f8e0002 */
        /* <DEDUP_REMOVED lines=13> */
[----:B------:R-:W-:-:S04]  /*35b90*/  ISETP.GE.AND P1, PT, R20, UR4, PT ;  /* 0x0000000414007c0c */ /* 0x000fc8000bf26270 */
[----:B------:R-:W-:Y:S02]  /*35ba0*/  LEA.HI.X R6, R2, UR5, R6, 0x1, P0 ;  /* 0x0000000502067c11 */ /* 0x000fe400080f0c06 */
[----:B------:R-:W-:Y:S02]  /*35bb0*/  ISETP.GE.AND P0, PT, R8, UR4, PT ;  /* 0x0000000408007c0c */ /* 0x000fe4000bf06270 */
[----:B------:R-:W0:Y:S01]  /*35bc0*/  S2R R8, SR_TID.X ;  /* 0x0000000000087919 */ /* 0x000e220000002100 */
[----:B------:R-:W-:Y:S02]  /*35bd0*/  SEL R0, RZ, 0x1, P1 ;  /* 0x00000001ff007807 */ /* 0x000fe40000800000 */
[----:B------:R-:W-:Y:S02]  /*35be0*/  SEL R2, RZ, 0x4, P0 ;  /* 0x00000004ff027807 */ /* 0x000fe40000000000 */
[----:B------:R-:W-:-:S04]  /*35bf0*/  @P1 LOP3.LUT R17, R17, 0x800, RZ, 0xfc, !PT ;  /* 0x0000080011111812 */ /* 0x000fc800078efcff */
[----:B------:R-:W-:-:S04]  /*35c00*/  LOP3.LUT R17, R17, 0xfffffdff, RZ, 0xc0, !PT ;  /* 0xfffffdff11117812 */ /* 0x000fc800078ec0ff */
[----:B------:R-:W-:Y:S02]  /*35c10*/  @P0 LOP3.LUT R17, R17, 0x200, RZ, 0xfc, !PT ;  /* 0x0000020011110812 */ /* 0x000fe400078efcff */
[----:B------:R-:W-:Y:S02]  /*35c20*/  ISETP.GE.AND P0, PT, R9, UR4, PT ;  /* 0x0000000409007c0c */ /* 0x000fe4000bf06270 */
[----:B------:R-:W1:Y:S01]  /*35c30*/  S2R R9, SR_TID.X ;  /* 0x0000000000097919 */ /* 0x000e620000002100 */
[----:B------:R-:W-:Y:S02]  /*35c40*/  LOP3.LUT R17, R17, 0xfffffbff, RZ, 0xc0, !PT ;  /* 0xfffffbff11117812 */ /* 0x000fe400078ec0ff */
[----:B------:R-:W-:-:S04]  /*35c50*/  SEL R3, RZ, 0x2, P0 ;  /* 0x00000002ff037807 */ /* 0x000fc80000000000 */
[----:B------:R-:W-:-:S04]  /*35c60*/  IADD3 R0, R2, R3, R0 ;  /* 0x0000000302007210 */ /* 0x000fc80007ffe000 */
[----:B------:R-:W-:Y:S01]  /*35c70*/  @P0 LOP3.LUT R17, R17, 0x400, RZ, 0xfc, !PT ;  /* 0x0000040011110812 */ /* 0x000fe200078efcff */
[----:B0-----:R-:W-:-:S05]  /*35c80*/  IMAD.SHL.U32 R21, R8, 0x8, RZ ;  /* 0x0000000808157824 */ /* 0x001fca00078e00ff */
[----:B------:R-:W-:-:S04]  /*35c90*/  LOP3.LUT R21, R21, 0x38, RZ, 0xc0, !PT ;  /* 0x0000003815157812 */ /* 0x000fc800078ec0ff */
[----:B------:R-:W-:-:S04]  /*35ca0*/  LOP3.LUT R8, R21, 0x100, RZ, 0xfc, !PT ;  /* 0x0000010015087812 */ /* 0x000fc800078efcff */
[----:B------:R-:W-:Y:S01]  /*35cb0*/  ISETP.GE.AND P4, PT, R8, UR4, PT ;  /* 0x0000000408007c0c */ /* 0x000fe2000bf86270 */
[----:B------:R-:W-:Y:S02]  /*35cc0*/  IMAD.SHL.U32 R8, R10, 0x8, RZ ;  /* 0x000000080a087824 */ /* 0x000fe400078e00ff */
[----:B-1----:R-:W-:Y:S01]  /*35cd0*/  IMAD.SHL.U32 R21, R9, 0x8, RZ ;  /* 0x0000000809157824 */ /* 0x002fe200078e00ff */
[----:B------:R-:W-:Y:S02]  /*35ce0*/  SEL R2, RZ, 0x10, P4 ;  /* 0x00000010ff027807 */ /* 0x000fe40002000000 */
[----:B------:R-:W-:Y:S02]  /*35cf0*/  LOP3.LUT R8, R8, 0x38, RZ, 0xc0, !PT ;  /* 0x0000003808087812 */ /* 0x000fe400078ec0ff */
[----:B------:R-:W-:Y:S02]  /*35d00*/  LOP3.LUT R21, R21, 0x38, RZ, 0xc0, !PT ;  /* 0x0000003815157812 */ /* 0x000fe400078ec0ff */
[----:B------:R-:W-:-:S02]  /*35d10*/  LOP3.LUT R8, R8, 0x180, RZ, 0xfc, !PT ;  /* 0x0000018008087812 */ /* 0x000fc400078efcff */
[----:B------:R-:W-:Y:S01]  /*35d20*/  LOP3.LUT R9, R21, 0xc0, RZ, 0xfc, !PT ;  /* 0x000000c015097812 */ /* 0x000fe200078efcff */
[----:B------:R-:W-:Y:S01]  /*35d30*/  IMAD.SHL.U32 R21, R10, 0x8, RZ ;  /* 0x000000080a157824 */ /* 0x000fe200078e00ff */
[----:B------:R-:W-:Y:S02]  /*35d40*/  ISETP.GE.AND P0, PT, R8, UR4, PT ;  /* 0x0000000408007c0c */ /* 0x000fe4000bf06270 */
[----:B------:R-:W-:Y:S02]  /*35d50*/  ISETP.GE.AND P5, PT, R9, UR4, PT ;  /* 0x0000000409007c0c */ /* 0x000fe4000bfa6270 */
[----:B------:R-:W-:Y:S02]  /*35d60*/  LOP3.LUT R21, R21, 0x38, RZ, 0xc0, !PT ;  /* 0x0000003815157812 */ /* 0x000fe400078ec0ff */
[----:B------:R-:W-:Y:S02]  /*35d70*/  SEL R3, RZ, 0x8, P5 ;  /* 0x00000008ff037807 */ /* 0x000fe40002800000 */
[----:B------:R-:W-:-:S02]  /*35d80*/  LOP3.LUT R9, R21, 0x140, RZ, 0xfc, !PT ;  /* 0x0000014015097812 */ /* 0x000fc400078efcff */
[----:B------:R-:W-:Y:S02]  /*35d90*/  LOP3.LUT R8, R21, 0x1c0, RZ, 0xfc, !PT ;  /* 0x000001c015087812 */ /* 0x000fe400078efcff */
        /* <DEDUP_REMOVED lines=21> */
[----:B---3--:R-:W-:-:S03]  /*35ef0*/  IMAD.MOV.U32 R9, RZ, RZ, R3 ;  /* 0x000000ffff097224 */ /* 0x008fc600078e0003 */
[----:B------:R-:W-:Y:S01]  /*35f00*/  ISETP.GE.AND P0, PT, R32, R7, PT ;  /* 0x000000072000720c */ /* 0x000fe20003f06270 */
[----:B------:R-:W0:-:S12]  /*35f10*/  SHFL.IDX PT, R3, R5, RZ, 0x181f ;  /* 0x00181fff05037589 */ /* 0x000e1800000e0000 */
        /* <DEDUP_REMOVED lines=38> */
[----:B------:R-:W-:-:S04]  /*36180*/  @P2 LOP3.LUT R17, R17, 0x8000, RZ, 0xfc, !PT ;  /* 0x0000800011112812 */ /* 0x000fc800078efcff */
        /* <DEDUP_REMOVED lines=37> */
[----:B------:R-:W-:-:S13]  /*363e0*/  @!P0 ISETP.NE.U32.AND P1, PT, R8, RZ, PT ;  /* 0x000000ff0800820c */ /* 0x000fda0003f25070 */
[----:B------:R0:W-:Y:S04]  /*363f0*/  @!P0 LDGSTS.E.BYPASS.LTC128B.128 [R23+0x35400], desc[UR36][R2.64+0x380], P1 ;  /* 0x3540038002178fae */ /* 0x0001e80008901d64 */
[----:B0-2---:R0:W1:Y:S02]  /*36400*/  SHFL.IDX PT, R2, R5, 0x3, 0x181f ;  /* 0x00781f0005027f89 */ /* 0x00506400000e0000 */
.L_x_7141:
[----:B------:R-:W2:Y:S01]  /*36410*/  LDL.LU R3, [R1+0x438] ;  /* 0x0004380001037983 */ /* 0x000ea20000300800 */
[----:B------:R-:W-:Y:S01]  /*36420*/  BSSY B0, `(.L_x_7006) ;  /* 0x0000019000007945 */ /* 0x000fe20003800000 */
[----:B--2---:R-:W-:-:S13]  /*36430*/  ISETP.GE.AND P0, PT, R3, R7, PT ;  /* 0x000000070300720c */ /* 0x004fda0003f06270 */
[----:B------:R-:W-:Y:S05]  /*36440*/  @P0 BRA `(.L_x_7007) ;  /* 0x0000000000580947 */ /* 0x000fea0003800000 */
[----:B------:R-:W-:Y:S02]  /*36450*/  LOP3.LUT R0, R0, 0x40, RZ, 0xc0, !PT ;  /* 0x0000004000007812 */ /* 0x000fe400078ec0ff */
[C---:B------:R-:W-:Y:S02]  /*36460*/  LOP3.LUT P6, RZ, R17.reuse, 0x800, RZ, 0xc0, !PT ;  /* 0x0000080011ff7812 */ /* 0x040fe400078cc0ff */
[----:B-1----:R-:W-:Y:S02]  /*36470*/  LEA R2, P0, R20, R2, 0x1 ;  /* 0x0000000214027211 */ /* 0x002fe400078008ff */
        /* <DEDUP_REMOVED lines=19> */
.L_x_7007:
[----:B------:R-:W-:Y:S05]  /*365b0*/  BSYNC B0 ;  /* 0x0000000000007941 */ /* 0x000fea0003800000 */
.L_x_7006:
[----:B------:R-:W-:Y:S01]  /*365c0*/  NOP ;  /* 0x0000000000007918 */ /* 0x000fe20000000000 */
[----:B------:R-:W-:-:S13]  /*365d0*/  PLOP3.LUT P0, PT, PT, PT, PT, 0x80, 0x0 ;  /* 0x000000000000781c */ /* 0x000fda0003f0f070 */
.L_x_7008:
[----:B------:R-:W-:Y:S02]  /*365e0*/  PLOP3.LUT P1, PT, P1, P0, PT, 0xa2, 0x0 ;  /* 0x000000000000781c */ /* 0x000fe40000f21472 */
[----:B------:R-:W-:-:S08]  /*365f0*/  @P0 R2UR P1, UR4, R18 ;  /* 0x00000000120402ca */ /* 0x000fd00000020000 */
[----:B------:R-:W-:-:S05]  /*36600*/  @P0 PLOP3.LUT P0, PT, P1, PT, PT, 0x80, 0x0 ;  /* 0x000000000000081c */ /* 0x000fca0000f0f070 */
[----:B------:R-:W-:Y:S01]  /*36610*/  @!P1 SYNCS.ARRIVE.TRANS64.RED.A0T1 RZ, [UR4+0x38810], RZ ;  /* 0x038810ffffff99a7 */ /* 0x000fe20008200404 */
[----:B------:R-:W-:Y:S07]  /*36620*/  @!P1 ARRIVES.LDGSTSBAR.64.TRANSCNT [UR4+0x38810] ;  /* 0x03881000ff0099b0 */ /* 0x000fee0008000a84 */
[----:B------:R-:W-:Y:S05]  /*36630*/  @P0 BRA.U.ANY `(.L_x_7008) ;  /* 0xfffffffd00e80947 */ /* 0x000fea000393ffff */
[----:B-12---:R-:W2:Y:S02]  /*36640*/  LDL.LU R2, [R1+0x43c] ;  /* 0x00043c0001027983 */ /* 0x006ea40000300800 */
        /* <DEDUP_REMOVED lines=10> */
[----:B-12---:R-:W-:Y:S05]  /*366f0*/  @!P0 BRA `(.L_x_7010) ;  /* 0x0000005800088947 */ /* 0x006fea0003800000 */
.L_x_7142:
[----:B------:R-:W-:Y:S05]  /*36700*/  BSYNC B0 ;  /* 0x0000000000007941 */ /* 0x000fea0003800000 */
.L_x_7009:
[----:B------:R-:W-:-:S13]  /*36710*/  LOP3.LUT P0, RZ, R17, 0x100, RZ, 0xc0, !PT ;  /* 0x0000010011ff7812 */ /* 0x000fda000780c0ff */
[----:B------:R-:W-:Y:S05]  /*36720*/  @!P0 BRA `(.L_x_7011) ;  /* 0x0000000000048947 */ /* 0x000fea0003800000 */
[----:B------:R-:W-:Y:S01]  /*36730*/  BPT.TRAP 0x1 ;  /* 0x000000040000795c */ /* 0x000fe20000300000 */
.L_x_7011:
[----:B-1----:R-:W-:Y:S01]  /*36740*/  SHF.L.U32 R0, R28, 0x1f, RZ ;  /* 0x0000001f1c007819 */ /* 0x002fe200000006ff */
[----:B------:R-:W-:Y:S03]  /*36750*/  BSSY B0, `(.L_x_7012) ;  /* 0x0000003000007945 */ /* 0x000fe60003800000 */
[----:B------:R-:W1:Y:S02]  /*36760*/  SYNCS.PHASECHK.TRANS64.TRYWAIT P0, [R25+URZ+0x38860], R0 ;  /* 0x03886000190075a7 */ /* 0x000e64000800017f */
[----:B-1----:R-:W-:Y:S05]  /*36770*/  @!P0 BRA `(.L_x_7013) ;  /* 0x0000005400fc8947 */ /* 0x002fea0003800000 */
.L_x_7143:
[----:B------:R-:W-:Y:S05]  /*36780*/  BSYNC B0 ;  /* 0x0000000000007941 */ /* 0x000fea0003800000 */
.L_x_7012:
[----:B------:R-:W1:Y:S01]  /*36790*/  LDL.LU R3, [R1+0x440] ;  /* 0x0004400001037983 */ /* 0x000e620000300800 */
[----:B------:R-:W-:Y:S01]  /*367a0*/  ULDC.64 UR4, c[0x0][0x328] ;  /* 0x0000ca0000047ab9 */ /* 0x000fe20000000a00 */
[----:B------:R-:W-:Y:S02]  /*367b0*/  ULDC.64 UR6, c[0x0][0x318] ;  /* 0x0000c60000067ab9 */ /* 0x000fe40000000a00 */
[----:B------:R-:W2:Y:S04]  /*367c0*/  LDL.LU R2, [R1+0x41c] ;  /* 0x00041c0001027983 */ /* 0x000ea80000300800 */
[----:B0-----:R-:W3:Y:S04]  /*367d0*/  LDL.LU R5, [R1+0x444] ;  /* 0x0004440001057983 */ /* 0x001ee80000300800 */
[----:B------:R-:W4:Y:S01]  /*367e0*/  LDL.LU R4, [R1+0x414] ;  /* 0x0004140001047983 */ /* 0x000f220000300800 */
[----:B-1----:R-:W-:-:S04]  /*367f0*/  IMAD R0, R3, UR4, RZ ;  /* 0x0000000403007c24 */ /* 0x002fc8000f8e02ff */
        /* <DEDUP_REMOVED lines=102> */
.L_x_7153:
        /* <DEDUP_REMOVED lines=34> */
.L_x_7015:
        /* <DEDUP_REMOVED lines=10> */
.L_x_7016:
        /* <DEDUP_REMOVED lines=11> */
.L_x_7031:
[----:B0-----:R-:W0:Y:S01]  /*371d0*/  LDC R5, c[0x0][0x430] ;  /* 0x00010c00ff057b82 */ /* 0x001e220000000800 */
[----:B-1----:R-:W1:Y:S01]  /*371e0*/  S2R R2, SR_TID.X ;  /* 0x0000000000027919 */ /* 0x002e620000002100 */
[----:B------:R-:W-:Y:S01]  /*371f0*/  IMAD R4, R7, 0x40, R34 ;  /* 0x0000004007047824 */ /* 0x000fe200078e0222 */
[----:B------:R-:W-:Y:S01]  /*37200*/  LOP3.LUT P1, RZ, R17, 0x100, RZ, 0xc0, !PT ;  /* 0x0000010011ff7812 */ /* 0x000fe2000782c0ff */
[----:B------:R-:W-:Y:S01]  /*37210*/  VIADD R22, R22, 0x1 ;  /* 0x0000000116167836 */ /* 0x000fe20000000000 */
[----:B------:R-:W2:Y:S01]  /*37220*/  S2R R3, SR_TID.X ;  /* 0x0000000000037919 */ /* 0x000ea20000002100 */
[----:B0-----:R-:W-:Y:S02]  /*37230*/  ISETP.NE.AND P0, PT, R5, 0x1, PT ;  /* 0x000000010500780c */ /* 0x001fe40003f05270 */
[----:B-1----:R-:W-:-:S11]  /*37240*/  LOP3.LUT R2, R2, 0x7f, RZ, 0xc0, !PT ;  /* 0x0000007f02027812 */ /* 0x002fd600078ec0ff */
[----:B------:R-:W0:Y:S01]  /*37250*/  @P0 LDC R9, c[0x0][0x434] ;  /* 0x00010d00ff090b82 */ /* 0x000e220000000800 */
[----:B--2---:R-:W-:Y:S01]  /*37260*/  IMAD.SHL.U32 R8, R3, 0x10, RZ ;  /* 0x0000001003087824 */ /* 0x004fe200078e00ff */
[----:B------:R-:W-:-:S04]  /*37270*/  SHF.R.U32.HI R2, RZ, 0x3, R2 ;  /* 0x00000003ff027819 */ /* 0x000fc80000011602 */
[----:B------:R-:W-:Y:S02]  /*37280*/  LOP3.LUT R8, R2, 0x70, R8, 0xf8, !PT ;  /* 0x0000007002087812 */ /* 0x000fe400078ef808 */
[----:B------:R-:W1:Y:S02]  /*37290*/  @P0 LDC R3, c[0x0][0x438] ;  /* 0x00010e00ff030b82 */ /* 0x000e640000000800 */
[C---:B------:R-:W-:Y:S01]  /*372a0*/  ISETP.GT.U32.AND P2, PT, R8.reuse, 0x3f, PT ;  /* 0x0000003f0800780c */ /* 0x040fe20003f44070 */
[----:B------:R-:W-:-:S04]  /*372b0*/  IMAD.IADD R4, R8, 0x1, R4 ;  /* 0x0000000108047824 */ /* 0x000fc800078e0204 */
[----:B------:R-:W-:Y:S02]  /*372c0*/  IMAD.MOV.U32 R2, RZ, RZ, R4 ;  /* 0x000000ffff027224 */ /* 0x000fe400078e0004 */
[----:B0--34-:R-:W-:-:S06]  /*372d0*/  @P0 IMAD.HI.U32 R6, R4, R9, RZ ;  /* 0x0000000904060227 */ /* 0x019fcc00078e00ff */
[----:B------:R-:W0:Y:S01]  /*372e0*/  @!P2 LDC.64 R8, c[0x0][0x428] ;  /* 0x00010a00ff08ab82 */ /* 0x000e220000000a00 */
[----:B-1----:R-:W-:-:S05]  /*372f0*/  @P0 SHF.R.U32.HI R2, RZ, R3, R6 ;  /* 0x00000003ff020219 */ /* 0x002fca0000011606 */
[----:B------:R-:W-:-:S04]  /*37300*/  IMAD.MOV R3, RZ, RZ, -R2 ;  /* 0x000000ffff037224 */ /* 0x000fc800078e0a02 */
[----:B------:R-:W-:Y:S01]  /*37310*/  IMAD R5, R5, R3, R4 ;  /* 0x0000000305057224 */ /* 0x000fe200078e0204 */
[--C-:B------:R-:W-:Y:S01]  /*37320*/  @!P2 SHF.R.S32.HI R3, RZ, 0x1f, R2.reuse ;  /* 0x0000001fff03a819 */ /* 0x100fe20000011402 */
[-C--:B0-----:R-:W-:Y:S02]  /*37330*/  @!P2 IMAD R4, R35, R8.reuse, RZ ;  /* 0x000000082304a224 */ /* 0x081fe400078e02ff */
        /* <DEDUP_REMOVED lines=18> */
.L_x_7019:
[----:B------:R-:W-:Y:S01]  /*37460*/  IMAD R6, R22, 0x8, R18 ;  /* 0x0000000816067824 */ /* 0x000fe200078e0212 */
[----:B------:R-:W-:Y:S01]  /*37470*/  SHF.L.U32 R25, R28, 0x1f, RZ ;  /* 0x0000001f1c197819 */ /* 0x000fe200000006ff */
[----:B------:R-:W-:Y:S01]  /*37480*/  BSSY B1, `(.L_x_7020) ;  /* 0x0000004000017945 */ /* 0x000fe20003800000 */
[----:B------:R-:W-:Y:S02]  /*37490*/  SHF.R.S32.HI R9, RZ, 0x1f, R5 ;  /* 0x0000001fff097819 */ /* 0x000fe40000011405 */
[----:B------:R-:W0:Y:S02]  /*374a0*/  SYNCS.PHASECHK.TRANS64.TRYWAIT P0, [R6+URZ+0x38840], R25 ;  /* 0x03884019060075a7 */ /* 0x000e24000800017f */
[----:B0-----:R-:W-:Y:S05]  /*374b0*/  @!P0 BRA `(.L_x_7021) ;  /* 0x0000005000e88947 */ /* 0x001fea0003800000 */
.L_x_7154:
[----:B------:R-:W-:Y:S05]  /*374c0*/  BSYNC B1 ;  /* 0x0000000000017941 */ /* 0x000fea0003800000 */
.L_x_7020:
        /* <DEDUP_REMOVED lines=40> */
.L_x_7164:
        /* <DEDUP_REMOVED lines=8> */
.L_x_7023:
        /* <DEDUP_REMOVED lines=10> */
.L_x_7024:
[----:B------:R3:W-:Y:S01]  /*37870*/  SYNCS.ARRIVE.TRANS64.A1T0 RZ, [R6+URZ+0x38830], RZ ;  /* 0x038830ff06ff79a7 */ /* 0x0007e2000810003f */
[----:B------:R-:W-:Y:S05]  /*37880*/  @!P2 BRA `(.L_x_7025) ;  /* 0x000000000004a947 */ /* 0x000fea0003800000 */
[----:B------:R-:W-:Y:S01]  /*37890*/  BPT.TRAP 0x1 ;  /* 0x000000040000795c */ /* 0x000fe20000300000 */
.L_x_7025:
[----:B------:R-:W4:Y:S01]  /*378a0*/  SYNCS.PHASECHK.TRANS64.TRYWAIT P0, [R6+URZ+0x38860], R25 ;  /* 0x03886019060075a7 */ /* 0x000f22000800017f */
[----:B------:R-:W-:Y:S04]  /*378b0*/  BSSY B1, `(.L_x_7026) ;  /* 0x0000002000017945 */ /* 0x000fe80003800000 */
[----:B----4-:R-:W-:Y:S05]  /*378c0*/  @!P0 BRA `(.L_x_7027) ;  /* 0x0000005400148947 */ /* 0x010fea0003800000 */
.L_x_7165:
[----:B------:R-:W-:Y:S05]  /*378d0*/  BSYNC B1 ;  /* 0x0000000000017941 */ /* 0x000fea0003800000 */
.L_x_7026:
[----:B------:R-:W-:Y:S01]  /*378e0*/  ULDC.64 UR4, c[0x0][0x328] ;  /* 0x0000ca0000047ab9 */ /* 0x000fe20000000a00 */
[----:B------:R-:W-:Y:S01]  /*378f0*/  ULDC.64 UR6, c[0x0][0x318] ;  /* 0x0000c60000067ab9 */ /* 0x000fe20000000a00 */
[----:B------:R-:W-:Y:S01]  /*37900*/  IMAD R9, R9, UR4, RZ ;  /* 0x0000000409097c24 */ /* 0x000fe2000f8e02ff */
[----:B------:R-:W-:Y:S01]  /*37910*/  LOP3.LUT P5, RZ, R17, 0x8, RZ, 0xc0, !PT ;  /* 0x0000000811ff7812 */ /* 0x000fe200078ac0ff */
[----:B--2---:R-:W-:Y:S01]  /*37920*/  IMAD.WIDE.U32 R2, R5, UR4, RZ ;  /* 0x0000000405027c25 */ /* 0x004fe2000f8e00ff */
        /* <DEDUP_REMOVED lines=16> */
[----:B------:R-:W2:Y:S01]  /*37a30*/  SHFL.IDX PT, R2, R9, RZ, 0x181f ;  /* 0x00181fff09027589 */ /* 0x000ea200000e0000 */
[----:B------:R-:W-:Y:S01]  /*37a40*/  LOP3.LUT P1, RZ, R17, 0x80, RZ, 0xc0, !PT ;  /* 0x0000008011ff7812 */ /* 0x000fe2000782c0ff */
        /* <DEDUP_REMOVED lines=12> */
[----:B--2---:R-:W-:-:S05]  /*37b10*/  IADD3 R2, P0, R2, R0, RZ ;  /* 0x0000000002027210 */ /* 0x004fca0007f1e0ff */
        /* <DEDUP_REMOVED lines=43> */
.L_x_7175:
        /* <DEDUP_REMOVED lines=25> */
.L_x_7029:
        /* <DEDUP_REMOVED lines=10> */
.L_x_7030:
[----:B------:R1:W-:Y:S01]  /*38000*/  SYNCS.ARRIVE.TRANS64.A1T0 RZ, [R6+URZ+0x38850], RZ ;  /* 0x038850ff06ff79a7 */ /* 0x0003e2000810003f */
[----:B------:R-:W-:Y:S05]  /*38010*/  @P3 BRA `(.L_x_7031) ;  /* 0xfffffff0006c3947 */ /* 0x000fea000383ffff */
.L_x_7018:
[----:B------:R-:W-:Y:S05]  /*38020*/  BSYNC B0 ;  /* 0x0000000000007941 */ /* 0x000fea0003800000 */
.L_x_7017:
        /* <DEDUP_REMOVED lines=21> */
.L_x_7033:
[----:B------:R-:W-:Y:S05]  /*38180*/  BSYNC B0 ;  /* 0x0000000000007941 */ /* 0x000fea0003800000 */
.L_x_7032:
[----:B------:R-:W-:-:S07]  /*38190*/  SEL R22, R22, RZ, P0 ;  /* 0x000000ff16167207 */ /* 0x000fce0000000000 */
.L_x_6986:
[----:B------:R-:W-:Y:S05]  /*381a0*/  BSYNC B7 ;  /* 0x0000000000077941 */ /* 0x000fea0003800000 */
.L_x_6984:
        /* <DEDUP_REMOVED lines=8> */
[----:B----4-:R2:W4:Y:S01]  /*38230*/  LDS.128 R24, [R18+0x388d0] ;  /* 0x0388d00012187984 */ /* 0x0105220000000c00 */
[----:B------:R-:W-:Y:S06]  /*38240*/  BAR.ARV 0x4, 0x180 ;  /* 0x0106000000007b1d */ /* 0x000fec0000002000 */
[----:B------:R-:W-:Y:S05]  /*38250*/  BRA `(.L_x_7035) ;  /* 0x0000000c00d47947 */ /* 0x000fea0003800000 */
.L_x_7034:
        /* <DEDUP_REMOVED lines=14> */
[----:B----4-:R-:W-:Y:S01]  /*38340*/  IMAD.MOV.U32 R25, RZ, RZ, RZ ;  /* 0x000000ffff197224 */ /* 0x010fe200078e00ff */
[C---:B------:R-:W-:Y:S01]  /*38350*/  ISETP.GE.U32.AND P2, PT, R8.reuse, 0x2, PT ;  /* 0x000000020800780c */ /* 0x040fe20003f46070 */
[----:B------:R-:W-:Y:S01]  /*38360*/  IMAD.MOV.U32 R5, RZ, RZ, RZ ;  /* 0x000000ffff057224 */ /* 0x000fe200078e00ff */
[C---:B------:R-:W-:Y:S01]  /*38370*/  ISETP.GE.U32.AND P3, PT, R8.reuse, 0x4, PT ;  /* 0x000000040800780c */ /* 0x040fe20003f66070 */
[----:B------:R-:W-:Y:S01]  /*38380*/  SHFL.IDX PT, R0, R24, RZ, 0x1f ;  /* 0x00001fff18007589 */ /* 0x000fe200000e0000 */
[C---:B------:R-:W-:Y:S02]  /*38390*/  ISETP.GE.U32.AND P4, PT, R8.reuse, 0x8, PT ;  /* 0x000000080800780c */ /* 0x040fe40003f86070 */
[----:B------:R-:W-:Y:S01]  /*383a0*/  ISETP.GE.U32.AND P5, PT, R8, 0x10, PT ;  /* 0x000000100800780c */ /* 0x000fe20003fa6070 */
[----:B-1-3--:R0:W-:Y:S02]  /*383b0*/  SHFL.IDX PT, R6, R24, 0x1, 0x1f ;  /* 0x00201f0018067f89 */ /* 0x00a1e400000e0000 */
        /* <DEDUP_REMOVED lines=21> */
.L_x_7185:
[----:B------:R-:W-:Y:S02]  /*38510*/  ULDC UR4, c[0x0][0xd38] ;  /* 0x00034e0000047ab9 */ /* 0x000fe40000000800 */
[----:B------:R-:W-:-:S04]  /*38520*/  IMAD.U32 R4, RZ, RZ, UR4 ;  /* 0x00000004ff047e24 */ /* 0x000fc8000f8e00ff */
[----:B-1----:R-:W-:-:S04]  /*38530*/  IMAD R3, R14, R4, RZ ;  /* 0x000000040e037224 */ /* 0x002fc800078e02ff */
[----:B------:R-:W-:-:S05]  /*38540*/  IMAD.IADD R6, R6, 0x1, R3 ;  /* 0x0000000106067824 */ /* 0x000fca00078e0203 */
[----:B------:R-:W-:-:S13]  /*38550*/  ISETP.GT.AND P6, PT, R6, R0, PT ;  /* 0x000000000600720c */ /* 0x000fda0003fc4270 */
[----:B------:R-:W-:Y:S05]  /*38560*/  @P6 BRA `(.L_x_7037) ;  /* 0x0000000000a46947 */ /* 0x000fea0003800000 */
.L_x_7040:
        /* <DEDUP_REMOVED lines=35> */
.L_x_7193:
[----:B------:R-:W-:Y:S02]  /*387a0*/  ULDC UR4, c[0x0][0xd38] ;  /* 0x00034e0000047ab9 */ /* 0x000fe40000000800 */
[----:B------:R-:W-:-:S04]  /*387b0*/  IMAD.U32 R4, RZ, RZ, UR4 ;  /* 0x00000004ff047e24 */ /* 0x000fc8000f8e00ff */
[----:B-1----:R-:W-:-:S04]  /*387c0*/  IMAD R3, R14, R4, RZ ;  /* 0x000000040e037224 */ /* 0x002fc800078e02ff */
[----:B------:R-:W-:-:S05]  /*387d0*/  IMAD.IADD R6, R3, 0x1, R6 ;  /* 0x0000000103067824 */ /* 0x000fca00078e0206 */
[----:B------:R-:W-:-:S13]  /*387e0*/  ISETP.GT.AND P6, PT, R6, R0, PT ;  /* 0x000000000600720c */ /* 0x000fda0003fc4270 */
[----:B------:R-:W-:Y:S05]  /*387f0*/  @!P6 BRA `(.L_x_7040) ;  /* 0xfffffffc005ce947 */ /* 0x000fea000383ffff */
.L_x_7037:
        /* <DEDUP_REMOVED lines=10> */
.L_x_7198:
[----:B------:R-:W-:-:S13]  /*388a0*/  ISETP.NE.AND P0, PT, R3, RZ, PT ;  /* 0x000000ff0300720c */ /* 0x000fda0003f05270 */
[----:B------:R-:W-:Y:S05]  /*388b0*/  @!P0 BRA `(.L_x_7042) ;  /* 0x0000000000108947 */ /* 0x000fea0003800000 */
[----:B------:R-:W-:Y:S01]  /*388c0*/  UMOV UR4, 0xffffffff ;  /* 0xffffffff00047882 */ /* 0x000fe20000000000 */
[----:B------:R-:W-:Y:S02]  /*388d0*/  VIADD R12, R7, 0xffffffff ;  /* 0xffffffff070c7836 */ /* 0x000fe40000000000 */
[----:B------:R-:W-:Y:S05]  /*388e0*/  BRA.DIV UR4, `(.L_x_7043) ;  /* 0x00000056044c7947 */ /* 0x000fea000b800000 */
[----:B------:R4:W0:Y:S02]  /*388f0*/  SHFL.IDX PT, R24, R2, R12, 0x1f ;  /* 0x00001f0c02187589 */ /* 0x00082400000e0000 */
.L_x_7042:
        /* <DEDUP_REMOVED lines=59> */
.L_x_7044:
        /* <DEDUP_REMOVED lines=60> */
.L_x_7045:
[----:B------:R-:W-:-:S05]  /*39070*/  LOP3.LUT R0, RZ, R3, RZ, 0x33, !PT ;  /* 0x00000003ff007212 */ /* 0x000fca00078e33ff */
[----:B------:R-:W-:Y:S01]  /*39080*/  IMAD.IADD R25, R25, 0x1, R0 ;  /* 0x0000000119197824 */ /* 0x000fe200078e0200 */
[----:B------:R-:W-:Y:S06]  /*39090*/  BRA `(.L_x_7046) ;  /* 0x00000000001c7947 */ /* 0x000fec0003800000 */
.L_x_7038:
[----:B------:R-:W-:Y:S01]  /*390a0*/  UMOV UR4, URZ ;  /* 0x0000003f00047c82 */ /* 0x000fe20008000000 */
[----:B------:R-:W-:Y:S01]  /*390b0*/  UMOV UR5, URZ ;  /* 0x0000003f00057c82 */ /* 0x000fe20008000000 */
[----:B------:R-:W-:Y:S01]  /*390c0*/  ULDC UR6, c[0x0][0xd3c] ;  /* 0x00034f0000067ab9 */ /* 0x000fe20000000800 */
[----:B------:R-:W-:Y:S02]  /*390d0*/  IMAD.MOV.U32 R24, RZ, RZ, R0 ;  /* 0x000000ffff187224 */ /* 0x000fe400078e0000 */
[----:B------:R-:W-:Y:S02]  /*390e0*/  IMAD.U32 R25, RZ, RZ, UR4 ;  /* 0x00000004ff197e24 */ /* 0x000fe4000f8e00ff */
[----:B------:R-:W-:Y:S02]  /*390f0*/  IMAD.U32 R26, RZ, RZ, UR5 ;  /* 0x00000005ff1a7e24 */ /* 0x000fe4000f8e00ff */
[----:B------:R-:W-:-:S07]  /*39100*/  IMAD.U32 R27, RZ, RZ, UR6 ;  /* 0x00000006ff1b7e24 */ /* 0x000fce000f8e00ff */
.L_x_7046:
        /* <DEDUP_REMOVED lines=10> */
.L_x_7035:
[----:B------:R-:W-:Y:S02]  /*391b0*/  ULDC UR4, c[0x0][0xd3c] ;  /* 0x00034f0000047ab9 */ /* 0x000fe40000000800 */
[----:B----4-:R-:W-:-:S13]  /*391c0*/  ISETP.GE.AND P0, PT, R27, UR4, PT ;  /* 0x000000041b007c0c */ /* 0x010fda000bf06270 */
[----:B------:R-:W-:Y:S05]  /*391d0*/  @!P0 BRA `(.L_x_7047) ;  /* 0xffffff7c005c8947 */ /* 0x000fea000383ffff */
[----:B------:R-:W-:Y:S05]  /*391e0*/  BSYNC B8 ;  /* 0x0000000000087941 */ /* 0x000fea0003800000 */
.L_x_6914:
[----:B-1----:R-:W4:Y:S01]  /*391f0*/  LDL.LU R0, [R1+0x43c] ;  /* 0x00043c0001007983 */ /* 0x002f220000300800 */
[----:B------:R-:W-:Y:S01]  /*39200*/  BSSY B0, `(.L_x_7048) ;  /* 0x000000b000007945 */ /* 0x000fe20003800000 */
[----:B------:R-:W1:Y:S01]  /*39210*/  S2R R5, SR_CgaCtaId ;  /* 0x0000000000057919 */ /* 0x000e620000008800 */
        /* <DEDUP_REMOVED lines=9> */
.L_x_7201:
[----:B------:R-:W-:Y:S05]  /*392b0*/  BSYNC B0 ;  /* 0x0000000000007941 */ /* 0x000fea0003800000 */
.L_x_7048:
[----:B------:R-:W-:-:S03]  /*392c0*/  UMOV UR4, 0xffffffff ;  /* 0xffffffff00047882 */ /* 0x000fc60000000000 */
[----:B------:R-:W-:Y:S05]  /*392d0*/  BRA.DIV UR4, `(.L_x_7050) ;  /* 0x0000004e040c7947 */ /* 0x000fea000b800000 */
[----:B-1----:R-:W1:Y:S02]  /*392e0*/  S2R R0, SR_TID.X ;  /* 0x0000000000007919 */ /* 0x002e640000002100 */
[----:B-1----:R-:W-:-:S04]  /*392f0*/  SHF.R.U32.HI R0, RZ, 0x5, R0 ;  /* 0x00000005ff007819 */ /* 0x002fc80000011600 */
[----:B------:R-:W-:-:S05]  /*39300*/  LOP3.LUT R0, R0, 0x3, RZ, 0xc0, !PT ;  /* 0x0000000300007812 */ /* 0x000fca00078ec0ff */
[----:B------:R1:W4:Y:S02]  /*39310*/  SHFL.IDX PT, R14, R0, RZ, 0x1f ;  /* 0x00001fff000e7589 */ /* 0x00032400000e0000 */
.L_x_7204:
[----:B----4-:R-:W-:-:S13]  /*39320*/  ISETP.NE.AND P0, PT, R14, RZ, PT ;  /* 0x000000ff0e00720c */ /* 0x010fda0003f05270 */
[----:B------:R-:W-:Y:S05]  /*39330*/  @P0 BRA `(.L_x_6670) ;  /* 0x0000000000880947 */ /* 0x000fea0003800000 */
[----:B------:R-:W-:-:S03]  /*39340*/  UMOV UR4, 0xffffffff ;  /* 0xffffffff00047882 */ /* 0x000fc60000000000 */
[----:B------:R-:W-:Y:S05]  /*39350*/  BRA.DIV UR4, `(.L_x_7051) ;  /* 0x0000004e04207947 */ /* 0x000fea000b800000 */
[----:B------:R-:W-:-:S13]  /*39360*/  ELECT P6, URZ, PT ;  /* 0x00000000003f782f */ /* 0x000fda00038c0000 */
.L_x_7207:
[----:B------:R-:W-:Y:S05]  /*39370*/  @!P6 BRA `(.L_x_6670) ;  /* 0x000000000078e947 */ /* 0x000fea0003800000 */
[----:B------:R-:W-:-:S06]  /*39380*/  ULOP3.LUT UR4, UR60, 0x2, URZ, 0xfc, !UPT ;  /* 0x000000023c047892 */ /* 0x000fcc000f8efc3f */
[----:B-1----:R-:W-:-:S05]  /*39390*/  IMAD.U32 R0, RZ, RZ, UR4 ;  /* 0x00000004ff007e24 */ /* 0x002fca000f8e00ff */
[----:B------:R-:W-:-:S13]  /*393a0*/  ISETP.NE.AND P0, PT, R0, 0x3, PT ;  /* 0x000000030000780c */ /* 0x000fda0003f05270 */
[----:B------:R-:W-:Y:S05]  /*393b0*/  @!P0 BRA `(.L_x_7052) ;  /* 0x0000000000048947 */ /* 0x000fea0003800000 */
[----:B------:R-:W-:Y:S01]  /*393c0*/  BPT.TRAP 0x1 ;  /* 0x000000040000795c */ /* 0x000fe20000300000 */
.L_x_7052:
[----:B------:R-:W-:Y:S01]  /*393d0*/  IMAD R5, R22, 0x8, R7 ;  /* 0x0000000816057824 */ /* 0x000fe200078e0207 */
[----:B------:R-:W-:Y:S01]  /*393e0*/  SHF.L.U32 R0, R28, 0x1f, RZ ;  /* 0x0000001f1c007819 */ /* 0x000fe200000006ff */
[----:B------:R-:W-:-:S03]  /*393f0*/  VIADD R22, R22, 0x1 ;  /* 0x0000000116167836 */ /* 0x000fc60000000000 */
[----:B------:R-:W1:Y:S02]  /*39400*/  SYNCS.PHASECHK.TRANS64.TRYWAIT P1, [R5+URZ+0x38840], R0 ;  /* 0x03884000050075a7 */ /* 0x000e64000802017f */
[----:B------:R-:W-:-:S04]  /*39410*/  ISETP.NE.AND P2, PT, R22, 0x2, PT ;  /* 0x000000021600780c */ /* 0x000fc80003f45270 */
[----:B------:R-:W-:Y:S01]  /*39420*/  SEL R3, RZ, 0x1, P2 ;  /* 0x00000001ff037807 */ /* 0x000fe20001000000 */
[----:B-1----:R-:W-:Y:S08]  /*39430*/  @!P1 BRA `(.L_x_7053) ;  /* 0x0000004c00089947 */ /* 0x002ff00003800000 */
.L_x_7208:
[----:B------:R-:W-:Y:S02]  /*39440*/  SEL R22, R22, RZ, P2 ;  /* 0x000000ff16167207 */ /* 0x000fe40001000000 */
[----:B------:R-:W-:Y:S01]  /*39450*/  LOP3.LUT R2, R28, R3, RZ, 0x3c, !PT ;  /* 0x000000031c027212 */ /* 0x000fe200078e3cff */
[----:B------:R-:W-:Y:S06]  /*39460*/  @!P0 BRA `(.L_x_7054) ;  /* 0x0000000000048947 */ /* 0x000fec0003800000 */
[----:B------:R-:W-:Y:S01]  /*39470*/  BPT.TRAP 0x1 ;  /* 0x000000040000795c */ /* 0x000fe20000300000 */
.L_x_7054:
[----:B------:R-:W-:Y:S01]  /*39480*/  IMAD R3, R22, 0x8, R7 ;  /* 0x0000000816037824 */ /* 0x000fe200078e0207 */
[----:B------:R-:W-:-:S04]  /*39490*/  SHF.L.U32 R2, R2, 0x1f, RZ ;  /* 0x0000001f02027819 */ /* 0x000fc800000006ff */
[----:B------:R-:W4:Y:S02]  /*394a0*/  SYNCS.PHASECHK.TRANS64.TRYWAIT P1, [R3+URZ+0x38840], R2 ;  /* 0x03884002030075a7 */ /* 0x000f24000802017f */
[----:B----4-:R-:W-:Y:S05]  /*394b0*/  @!P1 BRA `(.L_x_7055) ;  /* 0x0000004800fc9947 */ /* 0x010fea0003800000 */
.L_x_7209:
[----:B------:R-:W-:Y:S05]  /*394c0*/  @!P0 BRA `(.L_x_7056) ;  /* 0x0000000000048947 */ /* 0x000fea0003800000 */
[----:B------:R-:W-:Y:S01]  /*394d0*/  BPT.TRAP 0x1 ;  /* 0x000000040000795c */ /* 0x000fe20000300000 */
.L_x_7056:
[----:B------:R-:W5:Y:S02]  /*394e0*/  SYNCS.PHASECHK.TRANS64.TRYWAIT P1, [R5+URZ+0x38860], R0 ;  /* 0x03886000050075a7 */ /* 0x000f64000802017f */
[----:B-----5:R-:W-:Y:S05]  /*394f0*/  @!P1 BRA `(.L_x_7057) ;  /* 0x0000004c00009947 */ /* 0x020fea0003800000 */
.L_x_7210:
[----:B------:R-:W-:Y:S05]  /*39500*/  @!P0 BRA `(.L_x_7058) ;  /* 0x0000000000048947 */ /* 0x000fea0003800000 */
[----:B------:R-:W-:Y:S01]  /*39510*/  BPT.TRAP 0x1 ;  /* 0x000000040000795c */ /* 0x000fe20000300000 */
.L_x_7058:
[----:B------:R0:W0:Y:S02]  /*39520*/  SYNCS.PHASECHK.TRANS64.TRYWAIT P0, [R3+URZ+0x38860], R2 ;  /* 0x03886002030075a7 */ /* 0x000024000800017f */
[----:B0-----:R-:W-:Y:S05]  /*39530*/  @!P0 NANOSLEEP.SYNCS 0x989680 ;  /* 0x009896800000895d */ /* 0x001fea0003900000 */
[----:B------:R-:W0:Y:S02]  /*39540*/  @!P0 SYNCS.PHASECHK.TRANS64 P0, [R3+URZ+0x38860], R2 ;  /* 0x03886002030085a7 */ /* 0x000e24000800007f */
[----:B0-----:R-:W-:Y:S05]  /*39550*/  @!P0 BRA `(.L_x_7058) ;  /* 0xfffffffc00f08947 */ /* 0x001fea000383ffff */
.L_x_6670:
[----:B------:R-:W-:Y:S05]  /*39560*/  BSYNC B9 ;  /* 0x0000000000097941 */ /* 0x000fea0003800000 */
.L_x_6667:
[----:B------:R-:W-:Y:S05]  /*39570*/  EXIT ;  /* 0x000000000000794d */ /* 0x000fea0003800000 */
.L_x_6696:
[----:B0-----:R0:W1:Y:S02]  /*39580*/  SYNCS.PHASECHK.TRANS64.TRYWAIT P4, [R40+URZ+0x38890], R51 ;  /* 0x03889033280075a7 */ /* 0x001064000808017f */
[----:B-1----:R-:W-:Y:S05]  /*39590*/  @!P4 NANOSLEEP.SYNCS 0x989680 ;  /* 0x009896800000c95d */ /* 0x002fea0003900000 */
[----:B------:R-:W1:Y:S02]  /*395a0*/  @!P4 SYNCS.PHASECHK.TRANS64 P4, [R40+URZ+0x38890], R51 ;  /* 0x038890332800c5a7 */ /* 0x000e64000808007f */
[----:B-1----:R-:W-:Y:S05]  /*395b0*/  @!P4 BRA `(.L_x_6696) ;  /* 0xfffffffc00f0c947 */ /* 0x002fea000383ffff */
[----:B------:R-:W-:Y:S05]  /*395c0*/  BRA `(.L_x_7059) ;  /* 0xfffffc9800c87947 */ /* 0x000fea000383ffff */
.L_x_6697:
        /* <DEDUP_REMOVED lines=8> */
.L_x_7061:
[----:B------:R-:W-:Y:S05]  /*39650*/  BSYNC B1 ;  /* 0x0000000000017941 */ /* 0x000fea0003800000 */
.L_x_7060:
        /* <DEDUP_REMOVED lines=8> */
.L_x_7062:
[----:B------:R-:W-:Y:S05]  /*396e0*/  BRA `(.L_x_7063) ;  /* 0xfffffc9800947947 */ /* 0x000fea000383ffff */
.L_x_6707:
[----:B0-----:R0:W1:Y:S02]  /*396f0*/  SYNCS.PHASECHK.TRANS64.TRYWAIT P5, [R40+URZ+0x38890], R51 ;  /* 0x03889033280075a7 */ /* 0x00106400080a017f */
[----:B-1----:R-:W-:Y:S05]  /*39700*/  @!P5 NANOSLEEP.SYNCS 0x989680 ;  /* 0x009896800000d95d */ /* 0x002fea0003900000 */
[----:B------:R-:W1:Y:S02]  /*39710*/  @!P5 SYNCS.PHASECHK.TRANS64 P5, [R40+URZ+0x38890], R51 ;  /* 0x038890332800d5a7 */ /* 0x000e6400080a007f */
[----:B-1----:R-:W-:Y:S05]  /*39720*/  @!P5 BRA `(.L_x_6707) ;  /* 0xfffffffc00f0d947 */ /* 0x002fea000383ffff */
[----:B------:R-:W-:Y:S05]  /*39730*/  BRA `(.L_x_7064) ;  /* 0xfffffca400707947 */ /* 0x000fea000383ffff */
.L_x_6708:
        /* <DEDUP_REMOVED lines=8> */
.L_x_7066:
[----:B------:R-:W-:Y:S05]  /*397c0*/  BSYNC B1 ;  /* 0x0000000000017941 */ /* 0x000fea0003800000 */
.L_x_7065:
        /* <DEDUP_REMOVED lines=8> */
.L_x_7067:
[----:B------:R-:W-:Y:S01]  /*39850*/  IMAD.MOV.U32 R20, RZ, RZ, R14 ;  /* 0x000000ffff147224 */ /* 0x000fe200078e000e */
[----:B------:R-:W-:Y:S06]  /*39860*/  BRA `(.L_x_7068) ;  /* 0xfffffca400387947 */ /* 0x000fec000383ffff */
.L_x_6713:
[----:B0-----:R0:W1:Y:S02]  /*39870*/  SYNCS.PHASECHK.TRANS64.TRYWAIT P0, [R40+URZ+0x38890], R51 ;  /* 0x03889033280075a7 */ /* 0x001064000800017f */
[----:B-1----:R-:W-:Y:S05]  /*39880*/  @!P0 NANOSLEEP.SYNCS 0x989680 ;  /* 0x009896800000895d */ /* 0x002fea0003900000 */
[----:B------:R-:W1:Y:S02]  /*39890*/  @!P0 SYNCS.PHASECHK.TRANS64 P0, [R40+URZ+0x38890], R51 ;  /* 0x03889033280085a7 */ /* 0x000e64000800007f */
[----:B-1----:R-:W-:Y:S05]  /*398a0*/  @!P0 BRA `(.L_x_6713) ;  /* 0xfffffffc00f08947 */ /* 0x002fea000383ffff */
[----:B------:R-:W-:Y:S05]  /*398b0*/  BRA `(.L_x_7069) ;  /* 0xfffffcac00347947 */ /* 0x000fea000383ffff */
.L_x_6714:
[----:B------:R-:W-:Y:S01]  /*398c0*/  BSSY B1, `(.L_x_7070) ;  /* 0x0000007000017945 */ /* 0x000fe20003800000 */
[----:B------:R-:W-:Y:S02]  /*398d0*/  IMAD.MOV.U32 R12, RZ, RZ, RZ ;  /* 0x000000ffff0c7224 */ /* 0x000fe400078e00ff */
[----:B------:R-:W-:Y:S02]  /*398e0*/  IMAD.MOV.U32 R11, RZ, RZ, 0x1c1f ;  /* 0x00001c1fff0b7424 */ /* 0x000fe400078e00ff */
[----:B------:R-:W-:-:S07]  /*398f0*/  IMAD.MOV.U32 R15, RZ, RZ, -0x1 ;  /* 0xffffffffff0f7424 */ /* 0x000fce00078e00ff */
[----:B0-----:R-:W-:Y:S05]  /*39900*/  WARPSYNC.COLLECTIVE R15, `(.L_x_7071) ;  /* 0x000000000f087348 */ /* 0x001fea0003c00000 */
[----:B------:R1:W2:Y:S02]  /*39910*/  SHFL.IDX P6, R14, R13, R12, R11 ;  /* 0x0000000c0d0e7389 */ /* 0x0002a400000c000b */
[----:B012---:R-:W-:Y:S01]  /*39920*/  ENDCOLLECTIVE ;  /* 0x000000000000791b */ /* 0x007fe20003800000 */
.L_x_7071:
[----:B------:R-:W-:Y:S05]  /*39930*/  BSYNC B1 ;  /* 0x0000000000017941 */ /* 0x000fea0003800000 */
.L_x_7070:
        /* <DEDUP_REMOVED lines=8> */
.L_x_7072:
[----:B------:R-:W-:Y:S05]  /*399c0*/  BRA `(.L_x_7073) ;  /* 0xfffffcac00547947 */ /* 0x000fea000383ffff */
.L_x_6718:
[----:B----4-:R4:W0:Y:S02]  /*399d0*/  SYNCS.PHASECHK.TRANS64.TRYWAIT P3, [R40+URZ+0x388b0], R51 ;  /* 0x0388b033280075a7 */ /* 0x010824000806017f */
[----:B0-----:R-:W-:Y:S05]  /*399e0*/  @!P3 NANOSLEEP.SYNCS 0x989680 ;  /* 0x009896800000b95d */ /* 0x001fea0003900000 */
[----:B------:R-:W0:Y:S02]  /*399f0*/  @!P3 SYNCS.PHASECHK.TRANS64 P3, [R40+URZ+0x388b0], R51 ;  /* 0x0388b0332800b5a7 */ /* 0x000e24000806007f */
[----:B0-----:R-:W-:Y:S05]  /*39a00*/  @!P3 BRA `(.L_x_6718) ;  /* 0xfffffffc00f0b947 */ /* 0x001fea000383ffff */
[----:B------:R-:W-:Y:S05]  /*39a10*/  BRA `(.L_x_7074) ;  /* 0xfffffcac00e47947 */ /* 0x000fea000383ffff */
.L_x_6764:
        /* <DEDUP_REMOVED lines=8> */
.L_x_7076:
[----:B------:R-:W-:Y:S05]  /*39aa0*/  BSYNC B1 ;  /* 0x0000000000017941 */ /* 0x000fea0003800000 */
.L_x_7075:
        /* <DEDUP_REMOVED lines=8> */
.L_x_7077:
[----:B------:R-:W-:Y:S02]  /*39b30*/  IMAD.MOV.U32 R13, RZ, RZ, R34 ;  /* 0x000000ffff0d7224 */ /* 0x000fe400078e0022 */
[----:B------:R-:W-:-:S07]  /*39b40*/  IMAD.MOV.U32 R6, RZ, RZ, R14 ;  /* 0x000000ffff067224 */ /* 0x000fce00078e000e */
[----:B------:R-:W-:Y:S05]  /*39b50*/  WARPSYNC.COLLECTIVE R15, `(.L_x_7078) ;  /* 0x000000000f087348 */ /* 0x000fea0003c00000 */
[----:B------:R0:W1:Y:S02]  /*39b60*/  SHFL.IDX P6, R14, R13, R12, R11 ;  /* 0x0000000c0d0e7389 */ /* 0x00006400000c000b */
[----:B01----:R-:W-:Y:S01]  /*39b70*/  ENDCOLLECTIVE ;  /* 0x000000000000791b */ /* 0x003fe20003800000 */
.L_x_7078:
[----:B------:R-:W-:Y:S02]  /*39b80*/  IMAD.MOV.U32 R13, RZ, RZ, R3 ;  /* 0x000000ffff0d7224 */ /* 0x000fe400078e0003 */
[----:B------:R-:W-:-:S07]  /*39b90*/  IMAD.MOV.U32 R20, RZ, RZ, R14 ;  /* 0x000000ffff147224 */ /* 0x000fce00078e000e */
[----:B------:R-:W-:Y:S05]  /*39ba0*/  WARPSYNC.COLLECTIVE R15, `(.L_x_7079) ;  /* 0x000000000f087348 */ /* 0x000fea0003c00000 */
[----:B------:R0:W1:Y:S02]  /*39bb0*/  SHFL.IDX P6, R14, R13, R12, R11 ;  /* 0x0000000c0d0e7389 */ /* 0x00006400000c000b */
[----:B01----:R-:W-:Y:S01]  /*39bc0*/  ENDCOLLECTIVE ;  /* 0x000000000000791b */ /* 0x003fe20003800000 */
.L_x_7079:
[----:B------:R-:W-:Y:S01]  /*39bd0*/  IMAD.MOV.U32 R8, RZ, RZ, R14 ;  /* 0x000000ffff087224 */ /* 0x000fe200078e000e */
[----:B------:R-:W-:Y:S06]  /*39be0*/  BRA `(.L_x_7080) ;  /* 0xfffffd5800047947 */ /* 0x000fec000383ffff */
.L_x_6767:
[----:B------:R-:W-:Y:S01]  /*39bf0*/  BSSY B1, `(.L_x_7081) ;  /* 0x0000008000017945 */ /* 0x000fe20003800000 */
[----:B------:R-:W-:Y:S02]  /*39c00*/  IMAD.MOV.U32 R13, RZ, RZ, R64 ;  /* 0x000000ffff0d7224 */ /* 0x000fe400078e0040 */
[----:B------:R-:W-:Y:S02]  /*39c10*/  IMAD.MOV.U32 R12, RZ, RZ, 0x1 ;  /* 0x00000001ff0c7424 */ /* 0x000fe400078e00ff */
[----:B------:R-:W-:Y:S02]  /*39c20*/  IMAD.MOV.U32 R11, RZ, RZ, 0x1c1f ;  /* 0x00001c1fff0b7424 */ /* 0x000fe400078e00ff */
[----:B------:R-:W-:-:S07]  /*39c30*/  IMAD.MOV.U32 R15, RZ, RZ, -0x1 ;  /* 0xffffffffff0f7424 */ /* 0x000fce00078e00ff */
[----:B0---4-:R-:W-:Y:S05]  /*39c40*/  WARPSYNC.COLLECTIVE R15, `(.L_x_7082) ;  /* 0x000000000f087348 */ /* 0x011fea0003c00000 */
[----:B------:R1:W2:Y:S02]  /*39c50*/  SHFL.IDX P6, R14, R13, R12, R11 ;  /* 0x0000000c0d0e7389 */ /* 0x0002a400000c000b */
[----:B012-4-:R-:W-:Y:S01]  /*39c60*/  ENDCOLLECTIVE ;  /* 0x000000000000791b */ /* 0x017fe20003800000 */
.L_x_7082:
[----:B------:R-:W-:Y:S05]  /*39c70*/  BSYNC B1 ;  /* 0x0000000000017941 */ /* 0x000fea0003800000 */
.L_x_7081:
        /* <DEDUP_REMOVED lines=8> */
.L_x_7083:
[----:B------:R-:W-:Y:S02]  /*39d00*/  IMAD.MOV.U32 R13, RZ, RZ, R34 ;  /* 0x000000ffff0d7224 */ /* 0x000fe400078e0022 */
[----:B------:R-:W-:-:S07]  /*39d10*/  IMAD.MOV.U32 R6, RZ, RZ, R14 ;  /* 0x000000ffff067224 */ /* 0x000fce00078e000e */
[----:B------:R-:W-:Y:S05]  /*39d20*/  WARPSYNC.COLLECTIVE R15, `(.L_x_7084) ;  /* 0x000000000f087348 */ /* 0x000fea0003c00000 */
[----:B------:R0:W1:Y:S02]  /*39d30*/  SHFL.IDX P6, R14, R13, R12, R11 ;  /* 0x0000000c0d0e7389 */ /* 0x00006400000c000b */
[----:B01----:R-:W-:Y:S01]  /*39d40*/  ENDCOLLECTIVE ;  /* 0x000000000000791b */ /* 0x003fe20003800000 */
.L_x_7084:
[----:B------:R-:W-:Y:S02]  /*39d50*/  IMAD.MOV.U32 R13, RZ, RZ, R3 ;  /* 0x000000ffff0d7224 */ /* 0x000fe400078e0003 */
[----:B------:R-:W-:-:S07]  /*39d60*/  IMAD.MOV.U32 R34, RZ, RZ, R14 ;  /* 0x000000ffff227224 */ /* 0x000fce00078e000e */
[----:B------:R-:W-:Y:S05]  /*39d70*/  WARPSYNC.COLLECTIVE R15, `(.L_x_7085) ;  /* 0x000000000f087348 */ /* 0x000fea0003c00000 */
[----:B------:R0:W1:Y:S02]  /*39d80*/  SHFL.IDX P6, R14, R13, R12, R11 ;  /* 0x0000000c0d0e7389 */ /* 0x00006400000c000b */
[----:B01----:R-:W-:Y:S01]  /*39d90*/  ENDCOLLECTIVE ;  /* 0x000000000000791b */ /* 0x003fe20003800000 */
.L_x_7085:
[----:B------:R-:W-:Y:S05]  /*39da0*/  BRA `(.L_x_7086) ;  /* 0xfffffd58006c7947 */ /* 0x000fea000383ffff */
.L_x_6771:
[----:B----4-:R4:W0:Y:S02]  /*39db0*/  SYNCS.PHASECHK.TRANS64.TRYWAIT P0, [R2+URZ+0x38800], R3 ;  /* 0x03880003020075a7 */ /* 0x010824000800017f */
[----:B0-----:R-:W-:Y:S05]  /*39dc0*/  @!P0 NANOSLEEP.SYNCS 0x989680 ;  /* 0x009896800000895d */ /* 0x001fea0003900000 */
[----:B------:R-:W0:Y:S02]  /*39dd0*/  @!P0 SYNCS.PHASECHK.TRANS64 P0, [R2+URZ+0x38800], R3 ;  /* 0x03880003020085a7 */ /* 0x000e24000800007f */
[----:B0-----:R-:W-:Y:S05]  /*39de0*/  @!P0 BRA `(.L_x_6771) ;  /* 0xfffffffc00f08947 */ /* 0x001fea000383ffff */
[----:B------:R-:W-:Y:S05]  /*39df0*/  BRA `(.L_x_7087) ;  /* 0xfffffd5800f87947 */ /* 0x000fea000383ffff */
.L_x_6779:
[----:B------:R-:W0:Y:S01]  /*39e00*/  LDC R69, c[0x0][0x3f4] ;  /* 0x0000fd00ff457b82 */ /* 0x000e220000000800 */
        /* <DEDUP_REMOVED lines=8> */
.L_x_7089:
[----:B------:R-:W-:Y:S05]  /*39e90*/  BSYNC B1 ;  /* 0x0000000000017941 */ /* 0x000fea0003800000 */
.L_x_7088:
        /* <DEDUP_REMOVED lines=10> */
.L_x_7090:
        /* <DEDUP_REMOVED lines=8> */
.L_x_7091:
[----:B------:R-:W-:-:S05]  /*39fc0*/  @!P1 IADD3 R6, P2, R5, R9, RZ ;  /* 0x0000000905069210 */ /* 0x000fca0007f5e0ff */
[----:B------:R-:W-:Y:S02]  /*39fd0*/  @!P1 IMAD.X R5, R4, 0x1, R21, P2 ;  /* 0x0000000104059824 */ /* 0x000fe400010e0615 */
[----:B------:R-:W-:Y:S02]  /*39fe0*/  @!P1 IMAD.MOV.U32 R4, RZ, RZ, R6 ;  /* 0x000000ffff049224 */ /* 0x000fe400078e0006 */
[----:B------:R-:W-:-:S04]  /*39ff0*/  IMAD.MOV.U32 R13, RZ, RZ, R70 ;  /* 0x000000ffff0d7224 */ /* 0x000fc800078e0046 */
[----:B------:R-:W5:Y:S01]  /*3a000*/  @!P1 LD.E.128 R4, desc[UR36][R4.64] ;  /* 0x0000002404049980 */ /* 0x000f62000c101d00 */
[----:B------:R-:W-:-:S07]  /*3a010*/  IMAD.MOV.U32 R8, RZ, RZ, R14 ;  /* 0x000000ffff087224 */ /* 0x000fce00078e000e */
[----:B-----5:R-:W-:Y:S05]  /*3a020*/  WARPSYNC.COLLECTIVE R15, `(.L_x_7092) ;  /* 0x000000000f087348 */ /* 0x020fea0003c00000 */
[----:B------:R0:W1:Y:S02]  /*3a030*/  SHFL.IDX P6, R14, R13, R12, R11 ;  /* 0x0000000c0d0e7389 */ /* 0x00006400000c000b */
[----:B01---5:R-:W-:Y:S01]  /*3a040*/  ENDCOLLECTIVE ;  /* 0x000000000000791b */ /* 0x023fe20003800000 */
.L_x_7092:
[----:B------:R-:W-:-:S05]  /*3a050*/  @!P1 IADD3 R14, P2, R14, R9, RZ ;  /* 0x000000090e0e9210 */ /* 0x000fca0007f5e0ff */
[----:B------:R-:W-:Y:S02]  /*3a060*/  @!P1 IMAD.X R9, R8, 0x1, R21, P2 ;  /* 0x0000000108099824 */ /* 0x000fe400010e0615 */
[----:B------:R-:W-:-:S06]  /*3a070*/  @!P1 IMAD.MOV.U32 R8, RZ, RZ, R14 ;  /* 0x000000ffff089224 */ /* 0x000fcc00078e000e */
[----:B------:R-:W2:Y:S01]  /*3a080*/  @!P1 LD.E.128 R8, desc[UR36][R8.64] ;  /* 0x0000002408089980 */ /* 0x000ea2000c101d00 */
[----:B------:R-:W-:Y:S01]  /*3a090*/  CS2R R64, SRZ ;  /* 0x0000000000407805 */ /* 0x000fe2000001ff00 */
[----:B------:R-:W-:Y:S02]  /*3a0a0*/  IMAD.MOV.U32 R13, RZ, RZ, R27 ;  /* 0x000000ffff0d7224 */ /* 0x000fe400078e001b */
[----:B------:R-:W-:Y:S01]  /*3a0b0*/  IMAD.MOV.U32 R12, RZ, RZ, 0x1 ;  /* 0x00000001ff0c7424 */ /* 0x000fe200078e00ff */
[----:B------:R-:W-:Y:S02]  /*3a0c0*/  CS2R R20, SRZ ;  /* 0x0000000000147805 */ /* 0x000fe4000001ff00 */
[----:B------:R-:W-:Y:S02]  /*3a0d0*/  CS2R R60, SRZ ;  /* 0x00000000003c7805 */ /* 0x000fe4000001ff00 */
[----:B------:R-:W-:Y:S01]  /*3a0e0*/  CS2R R62, SRZ ;  /* 0x00000000003e7805 */ /* 0x000fe2000001ff00 */
[----:B--2---:R-:W-:-:S02]  /*3a0f0*/  @!P1 IMAD.MOV.U32 R65, RZ, RZ, R11 ;  /* 0x000000ffff419224 */ /* 0x004fc400078e000b */
[----:B------:R-:W-:-:S07]  /*3a100*/  IMAD.MOV.U32 R11, RZ, RZ, 0x1c1f ;  /* 0x00001c1fff0b7424 */ /* 0x000fce00078e00ff */
[----:B------:R-:W-:Y:S05]  /*3a110*/  WARPSYNC.COLLECTIVE R15, `(.L_x_7093) ;  /* 0x000000000f087348 */ /* 0x000fea0003c00000 */
[----:B------:R0:W1:Y:S02]  /*3a120*/  SHFL.IDX P6, R14, R13, R12, R11 ;  /* 0x0000000c0d0e7389 */ /* 0x00006400000c000b */
[----:B01----:R-:W-:Y:S01]  /*3a130*/  ENDCOLLECTIVE ;  /* 0x000000000000791b */ /* 0x003fe20003800000 */
.L_x_7093:
[----:B------:R-:W-:Y:S02]  /*3a140*/  IMAD.MOV.U32 R13, RZ, RZ, R34 ;  /* 0x000000ffff0d7224 */ /* 0x000fe400078e0022 */
[----:B------:R-:W-:-:S07]  /*3a150*/  IMAD.MOV.U32 R24, RZ, RZ, R14 ;  /* 0x000000ffff187224 */ /* 0x000fce00078e000e */
[----:B------:R-:W-:Y:S05]  /*3a160*/  WARPSYNC.COLLECTIVE R15, `(.L_x_7094) ;  /* 0x000000000f087348 */ /* 0x000fea0003c00000 */
[----:B------:R0:W1:Y:S02]  /*3a170*/  SHFL.IDX P6, R14, R13, R12, R11 ;  /* 0x0000000c0d0e7389 */ /* 0x00006400000c000b */
[----:B01----:R-:W-:Y:S01]  /*3a180*/  ENDCOLLECTIVE ;  /* 0x000000000000791b */ /* 0x003fe20003800000 */
.L_x_7094:
[----:B------:R-:W-:Y:S02]  /*3a190*/  IMAD.MOV.U32 R13, RZ, RZ, R25 ;  /* 0x000000ffff0d7224 */ /* 0x000fe400078e0019 */
[----:B------:R-:W-:-:S07]  /*3a1a0*/  IMAD.MOV.U32 R26, RZ, RZ, R14 ;  /* 0x000000ffff1a7224 */ /* 0x000fce00078e000e */
[----:B------:R-:W-:Y:S05]  /*3a1b0*/  WARPSYNC.COLLECTIVE R15, `(.L_x_7095) ;  /* 0x000000000f087348 */ /* 0x000fea0003c00000 */
[----:B------:R0:W1:Y:S02]  /*3a1c0*/  SHFL.IDX P6, R14, R13, R12, R11 ;  /* 0x0000000c0d0e7389 */ /* 0x00006400000c000b */
[----:B01----:R-:W-:Y:S01]  /*3a1d0*/  ENDCOLLECTIVE ;  /* 0x000000000000791b */ /* 0x003fe20003800000 */
.L_x_7095:
[----:B------:R-:W-:Y:S02]  /*3a1e0*/  @!P1 IMAD.MOV.U32 R20, RZ, RZ, R6 ;  /* 0x000000ffff149224 */ /* 0x000fe400078e0006 */
[----:B------:R-:W-:Y:S02]  /*3a1f0*/  @!P1 IMAD.MOV.U32 R21, RZ, RZ, R7 ;  /* 0x000000ffff159224 */ /* 0x000fe400078e0007 */
[----:B------:R-:W-:Y:S02]  /*3a200*/  @!P1 IMAD.MOV.U32 R60, RZ, RZ, R4 ;  /* 0x000000ffff3c9224 */ /* 0x000fe400078e0004 */
[----:B------:R-:W-:Y:S02]  /*3a210*/  @!P1 IMAD.MOV.U32 R61, RZ, RZ, R5 ;  /* 0x000000ffff3d9224 */ /* 0x000fe400078e0005 */
[----:B------:R-:W-:Y:S02]  /*3a220*/  IMAD.MOV.U32 R4, RZ, RZ, R20 ;  /* 0x000000ffff047224 */ /* 0x000fe400078e0014 */
[----:B------:R-:W-:-:S02]  /*3a230*/  IMAD.MOV.U32 R5, RZ, RZ, R21 ;  /* 0x000000ffff057224 */ /* 0x000fc400078e0015 */
[----:B------:R-:W-:Y:S01]  /*3a240*/  IMAD.MOV.U32 R13, RZ, RZ, R70 ;  /* 0x000000ffff0d7224 */ /* 0x000fe200078e0046 */
[----:B------:R-:W-:Y:S01]  /*3a250*/  PRMT R71, R71, 0x5410, R4 ;  /* 0x0000541047477816 */ /* 0x000fe20000000004 */
[----:B------:R-:W-:Y:S01]  /*3a260*/  IMAD.MOV.U32 R4, RZ, RZ, R60 ;  /* 0x000000ffff047224 */ /* 0x000fe200078e003c */
[----:B------:R-:W-:Y:S01]  /*3a270*/  PRMT R82, R5, 0x7610, R82 ;  /* 0x0000761005527816 */ /* 0x000fe20000000052 */
[----:B------:R-:W-:Y:S02]  /*3a280*/  IMAD.MOV.U32 R5, RZ, RZ, R61 ;  /* 0x000000ffff057224 */ /* 0x000fe400078e003d */
[----:B------:R-:W-:-:S07]  /*3a290*/  IMAD.MOV.U32 R25, RZ, RZ, R14 ;  /* 0x000000ffff197224 */ /* 0x000fce00078e000e */
[----:B------:R-:W-:Y:S05]  /*3a2a0*/  WARPSYNC.COLLECTIVE R15, `(.L_x_7096) ;  /* 0x000000000f087348 */ /* 0x000fea0003c00000 */
[----:B------:R0:W1:Y:S02]  /*3a2b0*/  SHFL.IDX P6, R14, R13, R12, R11 ;  /* 0x0000000c0d0e7389 */ /* 0x00006400000c000b */
[----:B01----:R-:W-:Y:S01]  /*3a2c0*/  ENDCOLLECTIVE ;  /* 0x000000000000791b */ /* 0x003fe20003800000 */
.L_x_7096:
[----:B------:R-:W-:Y:S01]  /*3a2d0*/  @!P1 IMAD.MOV.U32 R64, RZ, RZ, R10 ;  /* 0x000000ffff409224 */ /* 0x000fe200078e000a */
[----:B------:R-:W-:Y:S02]  /*3a2e0*/  PRMT R71, R4, 0x7610, R71 ;  /* 0x0000761004477816 */ /* 0x000fe40000000047 */
[----:B------:R-:W-:Y:S01]  /*3a2f0*/  PRMT R34, R5, 0x7610, R34 ;  /* 0x0000761005227816 */ /* 0x000fe20000000022 */
[----:B------:R-:W-:Y:S02]  /*3a300*/  IMAD.MOV.U32 R4, RZ, RZ, R64 ;  /* 0x000000ffff047224 */ /* 0x000fe400078e0040 */
[----:B------:R-:W-:Y:S02]  /*3a310*/  IMAD.MOV.U32 R5, RZ, RZ, R65 ;  /* 0x000000ffff057224 */ /* 0x000fe400078e0041 */
[----:B------:R-:W-:Y:S02]  /*3a320*/  @!P1 IMAD.MOV.U32 R62, RZ, RZ, R8 ;  /* 0x000000ffff3e9224 */ /* 0x000fe400078e0008 */
[----:B------:R-:W-:Y:S01]  /*3a330*/  @!P1 IMAD.MOV.U32 R63, RZ, RZ, R9 ;  /* 0x000000ffff3f9224 */ /* 0x000fe200078e0009 */
[----:B------:R-:W-:Y:S01]  /*3a340*/  PRMT R70, R4, 0x7610, R70 ;  /* 0x0000761004467816 */ /* 0x000fe20000000046 */
[----:B------:R-:W-:Y:S01]  /*3a350*/  IMAD.MOV.U32 R4, RZ, RZ, R62 ;  /* 0x000000ffff047224 */ /* 0x000fe200078e003e */
[----:B------:R-:W-:Y:S01]  /*3a360*/  PRMT R72, R5, 0x7610, R72 ;  /* 0x0000761005487816 */ /* 0x000fe20000000048 */
[----:B------:R-:W-:Y:S01]  /*3a370*/  IMAD.MOV.U32 R5, RZ, RZ, R63 ;  /* 0x000000ffff057224 */ /* 0x000fe200078e003f */
[----:B------:R-:W-:-:S02]  /*3a380*/  CS2R R6, SRZ ;  /* 0x0000000000067805 */ /* 0x000fc4000001ff00 */
[----:B------:R-:W-:Y:S02]  /*3a390*/  PRMT R34, R34, 0x5410, R4 ;  /* 0x0000541022227816 */ /* 0x000fe40000000004 */
[----:B------:R-:W-:Y:S01]  /*3a3a0*/  PRMT R70, R70, 0x5410, R5 ;  /* 0x0000541046467816 */ /* 0x000fe20000000005 */
[----:B------:R-:W-:Y:S06]  /*3a3b0*/  BRA `(.L_x_7097) ;  /* 0xfffffd6800747947 */ /* 0x000fec000383ffff */
.L_x_6783:
[----:B0-----:R0:W1:Y:S02]  /*3a3c0*/  SYNCS.PHASECHK.TRANS64.TRYWAIT P1, [R2+URZ+0x38800], R13 ;  /* 0x0388000d020075a7 */ /* 0x001064000802017f */
[----:B-1----:R-:W-:Y:S05]  /*3a3d0*/  @!P1 NANOSLEEP.SYNCS 0x989680 ;  /* 0x009896800000995d */ /* 0x002fea0003900000 */
[----:B------:R-:W1:Y:S02]  /*3a3e0*/  @!P1 SYNCS.PHASECHK.TRANS64 P1, [R2+URZ+0x38800], R13 ;  /* 0x0388000d020095a7 */ /* 0x000e64000802007f */
[----:B-1----:R-:W-:Y:S05]  /*3a3f0*/  @!P1 BRA `(.L_x_6783) ;  /* 0xfffffffc00f09947 */ /* 0x002fea000383ffff */
[----:B------:R-:W-:Y:S05]  /*3a400*/  BRA `(.L_x_7098) ;  /* 0xfffffd6800d07947 */ /* 0x000fea000383ffff */
.L_x_6797:
[----:B-1----:R1:W2:Y:S02]  /*3a410*/  SYNCS.PHASECHK.TRANS64.TRYWAIT P0, [R2+URZ], R3 ;  /* 0x00000003020075a7 */ /* 0x0022a4000800017f */
[----:B--2---:R-:W-:Y:S05]  /*3a420*/  @!P0 NANOSLEEP.SYNCS 0x989680 ;  /* 0x009896800000895d */ /* 0x004fea0003900000 */
[----:B------:R-:W2:Y:S02]  /*3a430*/  @!P0 SYNCS.PHASECHK.TRANS64 P0, [R2+URZ], R3 ;  /* 0x00000003020085a7 */ /* 0x000ea4000800007f */
[----:B--2---:R-:W-:Y:S05]  /*3a440*/  @!P0 BRA `(.L_x_6797) ;  /* 0xfffffffc00f08947 */ /* 0x004fea000383ffff */
[----:B------:R-:W-:Y:S05]  /*3a450*/  BRA `(.L_x_6796) ;  /* 0xfffffd8000c07947 */ /* 0x000fea000383ffff */
.L_x_6804:
[----:B-1----:R1:W2:Y:S02]  /*3a460*/  SYNCS.PHASECHK.TRANS64.TRYWAIT P0, [R2+URZ], R3 ;  /* 0x00000003020075a7 */ /* 0x0022a4000800017f */
[----:B--2---:R-:W-:Y:S05]  /*3a470*/  @!P0 NANOSLEEP.SYNCS 0x989680 ;  /* 0x009896800000895d */ /* 0x004fea0003900000 */
[----:B------:R-:W2:Y:S02]  /*3a480*/  @!P0 SYNCS.PHASECHK.TRANS64 P0, [R2+URZ], R3 ;  /* 0x00000003020085a7 */ /* 0x000ea4000800007f */
[----:B--2---:R-:W-:Y:S05]  /*3a490*/  @!P0 BRA `(.L_x_6804) ;  /* 0xfffffffc00f08947 */ /* 0x004fea000383ffff */
[----:B------:R-:W-:Y:S05]  /*3a4a0*/  BRA `(.L_x_6803) ;  /* 0xfffffd8400cc7947 */ /* 0x000fea000383ffff */
.L_x_6835:
[----:B-1----:R1:W2:Y:S02]  /*3a4b0*/  SYNCS.PHASECHK.TRANS64.TRYWAIT P0, [R2+URZ], R3 ;  /* 0x00000003020075a7 */ /* 0x0022a4000800017f */
[----:B--2---:R-:W-:Y:S05]  /*3a4c0*/  @!P0 NANOSLEEP.SYNCS 0x989680 ;  /* 0x009896800000895d */ /* 0x004fea0003900000 */
[----:B------:R-:W2:Y:S02]  /*3a4d0*/  @!P0 SYNCS.PHASECHK.TRANS64 P0, [R2+URZ], R3 ;  /* 0x00000003020085a7 */ /* 0x000ea4000800007f */
[----:B--2---:R-:W-:Y:S05]  /*3a4e0*/  @!P0 BRA `(.L_x_6835) ;  /* 0xfffffffc00f08947 */ /* 0x004fea000383ffff */
[----:B------:R-:W-:Y:S05]  /*3a4f0*/  BRA `(.L_x_6834) ;  /* 0xfffffe0400187947 */ /* 0x000fea000383ffff */
.L_x_6842:
[----:B-1----:R1:W2:Y:S02]  /*3a500*/  SYNCS.PHASECHK.TRANS64.TRYWAIT P0, [R2+URZ], R3 ;  /* 0x00000003020075a7 */ /* 0x0022a4000800017f */
[----:B--2---:R-:W-:Y:S05]  /*3a510*/  @!P0 NANOSLEEP.SYNCS 0x989680 ;  /* 0x009896800000895d */ /* 0x004fea0003900000 */
[----:B------:R-:W2:Y:S02]  /*3a520*/  @!P0 SYNCS.PHASECHK.TRANS64 P0, [R2+URZ], R3 ;  /* 0x00000003020085a7 */ /* 0x000ea4000800007f */
[----:B--2---:R-:W-:Y:S05]  /*3a530*/  @!P0 BRA `(.L_x_6842) ;  /* 0xfffffffc00f08947 */ /* 0x004fea000383ffff */
[----:B------:R-:W-:Y:S05]  /*3a540*/  BRA `(.L_x_6841) ;  /* 0xfffffe0800247947 */ /* 0x000fea000383ffff */
.L_x_6859:
[----:B-1----:R1:W2:Y:S02]  /*3a550*/  SYNCS.PHASECHK.TRANS64.TRYWAIT P0, [R2+URZ], R3 ;  /* 0x00000003020075a7 */ /* 0x0022a4000800017f */
[----:B--2---:R-:W-:Y:S05]  /*3a560*/  @!P0 NANOSLEEP.SYNCS 0x989680 ;  /* 0x009896800000895d */ /* 0x004fea0003900000 */
[----:B------:R-:W2:Y:S02]  /*3a570*/  @!P0 SYNCS.PHASECHK.TRANS64 P0, [R2+URZ], R3 ;  /* 0x00000003020085a7 */ /* 0x000ea4000800007f */
[----:B--2---:R-:W-:Y:S05]  /*3a580*/  @!P0 BRA `(.L_x_6859) ;  /* 0xfffffffc00f08947 */ /* 0x004fea000383ffff */
[----:B------:R-:W-:Y:S05]  /*3a590*/  BRA `(.L_x_6858) ;  /* 0xfffffe74003c7947 */ /* 0x000fea000383ffff */
.L_x_6866:
[----:B-1----:R1:W2:Y:S02]  /*3a5a0*/  SYNCS.PHASECHK.TRANS64.TRYWAIT P0, [R2+URZ], R3 ;  /* 0x00000003020075a7 */ /* 0x0022a4000800017f */
[----:B--2---:R-:W-:Y:S05]  /*3a5b0*/  @!P0 NANOSLEEP.SYNCS 0x989680 ;  /* 0x009896800000895d */ /* 0x004fea0003900000 */
[----:B------:R-:W2:Y:S02]  /*3a5c0*/  @!P0 SYNCS.PHASECHK.TRANS64 P0, [R2+URZ], R3 ;  /* 0x00000003020085a7 */ /* 0x000ea4000800007f */
[----:B--2---:R-:W-:Y:S05]  /*3a5d0*/  @!P0 BRA `(.L_x_6866) ;  /* 0xfffffffc00f08947 */ /* 0x004fea000383ffff */
[----:B------:R-:W-:Y:S05]  /*3a5e0*/  BRA `(.L_x_6865) ;  /* 0xfffffe7800487947 */ /* 0x000fea000383ffff */
.L_x_6930:
        /* <DEDUP_REMOVED lines=11> */
.L_x_7100:
[----:B------:R-:W-:Y:S05]  /*3a6a0*/  BSYNC B1 ;  /* 0x0000000000017941 */ /* 0x000fea0003800000 */
.L_x_7099:
[----:B------:R-:W-:Y:S05]  /*3a6b0*/  BRA `(.L_x_7101) ;  /* 0xffffff7400647947 */ /* 0x000fea000383ffff */
.L_x_6932:
[----:B------:R-:W-:Y:S01]  /*3a6c0*/  BSSY B1, `(.L_x_7102) ;  /* 0x0000006000017945 */ /* 0x000fe20003800000 */
[----:B------:R-:W-:-:S07]  /*3a6d0*/  IMAD.MOV.U32 R15, RZ, RZ, -0x1 ;  /* 0xffffffffff0f7424 */ /* 0x000fce00078e00ff */
[----:B0-----:R-:W-:Y:S05]  /*3a6e0*/  WARPSYNC.COLLECTIVE R15, `(.L_x_7103) ;  /* 0x000000000f0c7348 */ /* 0x001fea0003c00000 */
[----:B------:R-:W-:Y:S02]  /*3a6f0*/  ELECT P6, UR62, PT ;  /* 0x00000000003e782f */ /* 0x000fe400038c0000 */
[----:B------:R-:W-:Y:S01]  /*3a700*/  MOV R14, UR62 ;  /* 0x0000003e000e7c02 */ /* 0x000fe20008000f00 */
[----:B0-----:R-:W-:Y:S10]  /*3a710*/  ENDCOLLECTIVE ;  /* 0x000000000000791b */ /* 0x001ff40003800000 */
.L_x_7103:
[----:B------:R-:W-:Y:S05]  /*3a720*/  BSYNC B1 ;  /* 0x0000000000017941 */ /* 0x000fea0003800000 */
.L_x_7102:
[----:B------:R-:W-:Y:S05]  /*3a730*/  BRA `(.L_x_6931) ;  /* 0xffffff74005c7947 */ /* 0x000fea000383ffff */
.L_x_6934:
[----:B0-----:R0:W1:Y:S02]  /*3a740*/  SYNCS.PHASECHK.TRANS64.TRYWAIT P0, [R18+URZ+0x38820], R3 ;  /* 0x03882003120075a7 */ /* 0x001064000800017f */
[----:B-1----:R-:W-:Y:S05]  /*3a750*/  @!P0 NANOSLEEP.SYNCS 0x989680 ;  /* 0x009896800000895d */ /* 0x002fea0003900000 */
[----:B------:R-:W1:Y:S02]  /*3a760*/  @!P0 SYNCS.PHASECHK.TRANS64 P0, [R18+URZ+0x38820], R3 ;  /* 0x03882003120085a7 */ /* 0x000e64000800007f */
[----:B-1----:R-:W-:Y:S05]  /*3a770*/  @!P0 BRA `(.L_x_6934) ;  /* 0xfffffffc00f08947 */ /* 0x002fea000383ffff */
[----:B------:R-:W-:Y:S05]  /*3a780*/  BRA `(.L_x_7104) ;  /* 0xffffff74006c7947 */ /* 0x000fea000383ffff */
.L_x_6938:
[----:B0-----:R0:W1:Y:S02]  /*3a790*/  SYNCS.PHASECHK.TRANS64.TRYWAIT P0, [R3+URZ+0x388a0], R7 ;  /* 0x0388a007030075a7 */ /* 0x001064000800017f */
[----:B-1----:R-:W-:Y:S05]  /*3a7a0*/  @!P0 NANOSLEEP.SYNCS 0x989680 ;  /* 0x009896800000895d */ /* 0x002fea0003900000 */
[----:B------:R-:W1:Y:S02]  /*3a7b0*/  @!P0 SYNCS.PHASECHK.TRANS64 P0, [R3+URZ+0x388a0], R7 ;  /* 0x0388a007030085a7 */ /* 0x000e64000800007f */
[----:B-1----:R-:W-:Y:S05]  /*3a7c0*/  @!P0 BRA `(.L_x_6938) ;  /* 0xfffffffc00f08947 */ /* 0x002fea000383ffff */
[----:B------:R-:W-:Y:S05]  /*3a7d0*/  BRA `(.L_x_7105) ;  /* 0xffffff7400847947 */ /* 0x000fea000383ffff */
.L_x_6943:
[----:B-1----:R1:W2:Y:S02]  /*3a7e0*/  SYNCS.PHASECHK.TRANS64.TRYWAIT P0, [R3+URZ+0x388c0], R7 ;  /* 0x0388c007030075a7 */ /* 0x0022a4000800017f */
[----:B--2---:R-:W-:Y:S05]  /*3a7f0*/  @!P0 NANOSLEEP.SYNCS 0x989680 ;  /* 0x009896800000895d */ /* 0x004fea0003900000 */
[----:B------:R-:W2:Y:S02]  /*3a800*/  @!P0 SYNCS.PHASECHK.TRANS64 P0, [R3+URZ+0x388c0], R7 ;  /* 0x0388c007030085a7 */ /* 0x000ea4000800007f */
[----:B--2---:R-:W-:Y:S05]  /*3a810*/  @!P0 BRA `(.L_x_6943) ;  /* 0xfffffffc00f08947 */ /* 0x004fea000383ffff */
[----:B------:R-:W-:Y:S05]  /*3a820*/  BRA `(.L_x_7106) ;  /* 0xffffff7800007947 */ /* 0x000fea000383ffff */
.L_x_6957:
[----:B0-----:R0:W1:Y:S02]  /*3a830*/  SYNCS.PHASECHK.TRANS64.TRYWAIT P1, [R10+URZ+0x388a0], R2 ;  /* 0x0388a0020a0075a7 */ /* 0x001064000802017f */
[----:B-1----:R-:W-:Y:S05]  /*3a840*/  @!P1 NANOSLEEP.SYNCS 0x989680 ;  /* 0x009896800000995d */ /* 0x002fea0003900000 */
[----:B------:R-:W1:Y:S02]  /*3a850*/  @!P1 SYNCS.PHASECHK.TRANS64 P1, [R10+URZ+0x388a0], R2 ;  /* 0x0388a0020a0095a7 */ /* 0x000e64000802007f */
[----:B-1----:R-:W-:Y:S05]  /*3a860*/  @!P1 BRA `(.L_x_6957) ;  /* 0xfffffffc00f09947 */ /* 0x002fea000383ffff */
[----:B------:R-:W-:Y:S05]  /*3a870*/  BRA `(.L_x_7107) ;  /* 0xffffff8000647947 */ /* 0x000fea000383ffff */
.L_x_6962:
[----:B-1----:R1:W2:Y:S02]  /*3a880*/  SYNCS.PHASECHK.TRANS64.TRYWAIT P1, [R10+URZ+0x388c0], R2 ;  /* 0x0388c0020a0075a7 */ /* 0x0022a4000802017f */
[----:B--2---:R-:W-:Y:S05]  /*3a890*/  @!P1 NANOSLEEP.SYNCS 0x989680 ;  /* 0x009896800000995d */ /* 0x004fea0003900000 */
[----:B------:R-:W2:Y:S02]  /*3a8a0*/  @!P1 SYNCS.PHASECHK.TRANS64 P1, [R10+URZ+0x388c0], R2 ;  /* 0x0388c0020a0095a7 */ /* 0x000ea4000802007f */
[----:B--2---:R-:W-:Y:S05]  /*3a8b0*/  @!P1 BRA `(.L_x_6962) ;  /* 0xfffffffc00f09947 */ /* 0x004fea000383ffff */
[----:B------:R-:W-:Y:S05]  /*3a8c0*/  BRA `(.L_x_7108) ;  /* 0xffffff8000dc7947 */ /* 0x000fea000383ffff */
.L_x_6992:
[----:B------:R-:W-:Y:S01]  /*3a8d0*/  SHF.R.U32.HI R11, RZ, 0x5, R21 ;  /* 0x00000005ff0b7819 */ /* 0x000fe20000011615 */
[----:B------:R-:W-:Y:S01]  /*3a8e0*/  BSSY B0, `(.L_x_7109) ;  /* 0x0000009000007945 */ /* 0x000fe20003800000 */
[----:B------:R-:W-:Y:S02]  /*3a8f0*/  IMAD.MOV.U32 R12, RZ, RZ, RZ ;  /* 0x000000ffff0c7224 */ /* 0x000fe400078e00ff */
[----:B------:R-:W-:Y:S01]  /*3a900*/  LOP3.LUT R11, R11, 0x3, RZ, 0xc0, !PT ;  /* 0x000000030b0b7812 */ /* 0x000fe200078ec0ff */
[----:B------:R-:W-:-:S04]  /*3a910*/  IMAD.MOV.U32 R15, RZ, RZ, -0x1 ;  /* 0xffffffffff0f7424 */ /* 0x000fc800078e00ff */
[----:B------:R-:W-:Y:S02]  /*3a920*/  IMAD.MOV.U32 R13, RZ, RZ, R11 ;  /* 0x000000ffff0d7224 */ /* 0x000fe400078e000b */
[----:B------:R-:W-:-:S07]  /*3a930*/  IMAD.MOV.U32 R11, RZ, RZ, 0x1f ;  /* 0x0000001fff0b7424 */ /* 0x000fce00078e00ff */
[----:B------:R-:W-:Y:S05]  /*3a940*/  WARPSYNC.COLLECTIVE R15, `(.L_x_7110) ;  /* 0x000000000f087348 */ /* 0x000fea0003c00000 */
[----:B------:R0:W1:Y:S02]  /*3a950*/  SHFL.IDX P6, R14, R13, R12, R11 ;  /* 0x0000000c0d0e7389 */ /* 0x00006400000c000b */
[----:B01----:R-:W-:Y:S01]  /*3a960*/  ENDCOLLECTIVE ;  /* 0x000000000000791b */ /* 0x003fe20003800000 */
.L_x_7110:
[----:B------:R-:W-:Y:S05]  /*3a970*/  BSYNC B0 ;  /* 0x0000000000007941 */ /* 0x000fea0003800000 */
.L_x_7109:
[----:B------:R-:W-:Y:S05]  /*3a980*/  BRA `(.L_x_7111) ;  /* 0xffffff9c00747947 */ /* 0x000fea000383ffff */
.L_x_6995:
[----:B0-----:R0:W1:Y:S02]  /*3a990*/  SYNCS.PHASECHK.TRANS64.TRYWAIT P0, [R25+URZ+0x38840], R0 ;  /* 0x03884000190075a7 */ /* 0x001064000800017f */
[----:B-1----:R-:W-:Y:S05]  /*3a9a0*/  @!P0 NANOSLEEP.SYNCS 0x989680 ;  /* 0x009896800000895d */ /* 0x002fea0003900000 */
[----:B------:R-:W1:Y:S02]  /*3a9b0*/  @!P0 SYNCS.PHASECHK.TRANS64 P0, [R25+URZ+0x38840], R0 ;  /* 0x03884000190085a7 */ /* 0x000e64000800007f */
[----:B-1----:R-:W-:Y:S05]  /*3a9c0*/  @!P0 BRA `(.L_x_6995) ;  /* 0xfffffffc00f08947 */ /* 0x002fea000383ffff */
[----:B------:R-:W-:Y:S05]  /*3a9d0*/  BRA `(.L_x_7112) ;  /* 0xffffff9c00a87947 */ /* 0x000fea000383ffff */
.L_x_6996:
        /* <DEDUP_REMOVED lines=8> */
.L_x_7114:
[----:B------:R-:W-:Y:S05]  /*3aa60*/  BSYNC B0 ;  /* 0x0000000000007941 */ /* 0x000fea0003800000 */
.L_x_7113:
        /* <DEDUP_REMOVED lines=9> */
.L_x_7115:
[----:B------:R-:W-:Y:S02]  /*3ab00*/  IMAD.MOV.U32 R13, RZ, RZ, R4 ;  /* 0x000000ffff0d7224 */ /* 0x000fe400078e0004 */
[----:B------:R-:W-:Y:S02]  /*3ab10*/  IMAD.MOV.U32 R12, RZ, RZ, 0x1 ;  /* 0x00000001ff0c7424 */ /* 0x000fe400078e00ff */
[----:B------:R-:W-:-:S07]  /*3ab20*/  IMAD.MOV.U32 R3, RZ, RZ, R14 ;  /* 0x000000ffff037224 */ /* 0x000fce00078e000e */
[----:B------:R-:W-:Y:S05]  /*3ab30*/  WARPSYNC.COLLECTIVE R15, `(.L_x_7116) ;  /* 0x000000000f087348 */ /* 0x000fea0003c00000 */
[----:B------:R0:W1:Y:S02]  /*3ab40*/  SHFL.IDX P6, R14, R13, R12, R11 ;  /* 0x0000000c0d0e7389 */ /* 0x00006400000c000b */
[----:B01----:R-:W-:Y:S01]  /*3ab50*/  ENDCOLLECTIVE ;  /* 0x000000000000791b */ /* 0x003fe20003800000 */
.L_x_7116:
        /* <DEDUP_REMOVED lines=15> */
.L_x_7117:
[----:B------:R-:W-:Y:S02]  /*3ac50*/  @P0 IMAD R6, R5, 0x2, R18 ;  /* 0x0000000205060824 */ /* 0x000fe400078e0212 */
[----:B------:R-:W-:Y:S02]  /*3ac60*/  IMAD.MOV.U32 R13, RZ, RZ, R4 ;  /* 0x000000ffff0d7224 */ /* 0x000fe400078e0004 */
[----:B------:R-:W-:Y:S02]  /*3ac70*/  IMAD.MOV.U32 R12, RZ, RZ, 0x2 ;  /* 0x00000002ff0c7424 */ /* 0x000fe400078e00ff */
[----:B------:R-:W-:-:S07]  /*3ac80*/  IMAD.MOV.U32 R3, RZ, RZ, R14 ;  /* 0x000000ffff037224 */ /* 0x000fce00078e000e */
[----:B------:R-:W-:Y:S05]  /*3ac90*/  WARPSYNC.COLLECTIVE R15, `(.L_x_7118) ;  /* 0x000000000f087348 */ /* 0x000fea0003c00000 */
[----:B------:R0:W1:Y:S02]  /*3aca0*/  SHFL.IDX P6, R14, R13, R12, R11 ;  /* 0x0000000c0d0e7389 */ /* 0x00006400000c000b */
[----:B01----:R-:W-:Y:S01]  /*3acb0*/  ENDCOLLECTIVE ;  /* 0x000000000000791b */ /* 0x003fe20003800000 */
.L_x_7118:
        /* <DEDUP_REMOVED lines=15> */
.L_x_7119:
[----:B------:R-:W-:Y:S02]  /*3adb0*/  @P0 IMAD R6, R5, 0x2, R18 ;  /* 0x0000000205060824 */ /* 0x000fe400078e0212 */
[----:B------:R-:W-:Y:S02]  /*3adc0*/  IMAD.MOV.U32 R13, RZ, RZ, R4 ;  /* 0x000000ffff0d7224 */ /* 0x000fe400078e0004 */
[----:B------:R-:W-:Y:S02]  /*3add0*/  IMAD.MOV.U32 R12, RZ, RZ, 0x3 ;  /* 0x00000003ff0c7424 */ /* 0x000fe400078e00ff */
[----:B------:R-:W-:-:S07]  /*3ade0*/  IMAD.MOV.U32 R3, RZ, RZ, R14 ;  /* 0x000000ffff037224 */ /* 0x000fce00078e000e */
[----:B------:R-:W-:Y:S05]  /*3adf0*/  WARPSYNC.COLLECTIVE R15, `(.L_x_7120) ;  /* 0x000000000f087348 */ /* 0x000fea0003c00000 */
[----:B------:R0:W1:Y:S02]  /*3ae00*/  SHFL.IDX P6, R14, R13, R12, R11 ;  /* 0x0000000c0d0e7389 */ /* 0x00006400000c000b */
[----:B01----:R-:W-:Y:S01]  /*3ae10*/  ENDCOLLECTIVE ;  /* 0x000000000000791b */ /* 0x003fe20003800000 */
.L_x_7120:
        /* <DEDUP_REMOVED lines=10> */
.L_x_7121:
[----:B------:R-:W-:Y:S01]  /*3aec0*/  @!PT LDS RZ, [RZ] ;  /* 0x00000000fffff984 */ /* 0x000fe20000000800 */
[----:B------:R-:W-:Y:S01]  /*3aed0*/  @!PT LDS RZ, [RZ] ;  /* 0x00000000fffff984 */ /* 0x000fe20000000800 */
[----:B------:R-:W-:Y:S01]  /*3aee0*/  @!PT LDS RZ, [RZ] ;  /* 0x00000000fffff984 */ /* 0x000fe20000000800 */
[----:B------:R0:W-:Y:S01]  /*3aef0*/  @P0 LDGSTS.E.BYPASS.LTC128B.128 [R6+0x23400], desc[UR36][R2.64], !P2 ;  /* 0x2340000002060fae */ /* 0x0001e2000d101d64 */
[----:B------:R-:W-:Y:S01]  /*3af00*/  IMAD.MOV.U32 R0, RZ, RZ, R14 ;  /* 0x000000ffff007224 */ /* 0x000fe200078e000e */
[----:B------:R-:W-:Y:S06]  /*3af10*/  BRA `(.L_x_7122) ;  /* 0xffffff9c00547947 */ /* 0x000fec000383ffff */
.L_x_7001:
        /* <DEDUP_REMOVED lines=9> */
.L_x_7123:
        /* <DEDUP_REMOVED lines=10> */
.L_x_7124:
[----:B------:R-:W-:Y:S02]  /*3b050*/  IMAD.MOV.U32 R13, RZ, RZ, R2 ;  /* 0x000000ffff0d7224 */ /* 0x000fe400078e0002 */
[----:B------:R-:W-:Y:S02]  /*3b060*/  IMAD.MOV.U32 R12, RZ, RZ, 0x1 ;  /* 0x00000001ff0c7424 */ /* 0x000fe400078e00ff */
[----:B------:R-:W-:-:S07]  /*3b070*/  IMAD.MOV.U32 R4, RZ, RZ, R14 ;  /* 0x000000ffff047224 */ /* 0x000fce00078e000e */
[----:B------:R-:W-:Y:S05]  /*3b080*/  WARPSYNC.COLLECTIVE R15, `(.L_x_7125) ;  /* 0x000000000f087348 */ /* 0x000fea0003c00000 */
[----:B------:R0:W1:Y:S02]  /*3b090*/  SHFL.IDX P6, R14, R13, R12, R11 ;  /* 0x0000000c0d0e7389 */ /* 0x00006400000c000b */
[----:B01----:R-:W-:Y:S01]  /*3b0a0*/  ENDCOLLECTIVE ;  /* 0x000000000000791b */ /* 0x003fe20003800000 */
.L_x_7125:
        /* <DEDUP_REMOVED lines=12> */
.L_x_7126:
[----:B------:R-:W-:Y:S02]  /*3b170*/  IMAD.MOV.U32 R13, RZ, RZ, R2 ;  /* 0x000000ffff0d7224 */ /* 0x000fe400078e0002 */
[----:B------:R-:W-:Y:S02]  /*3b180*/  IMAD.MOV.U32 R12, RZ, RZ, 0x2 ;  /* 0x00000002ff0c7424 */ /* 0x000fe400078e00ff */
[----:B------:R-:W-:-:S07]  /*3b190*/  IMAD.MOV.U32 R5, RZ, RZ, R14 ;  /* 0x000000ffff057224 */ /* 0x000fce00078e000e */
[----:B------:R-:W-:Y:S05]  /*3b1a0*/  WARPSYNC.COLLECTIVE R15, `(.L_x_7127) ;  /* 0x000000000f087348 */ /* 0x000fea0003c00000 */
[----:B------:R0:W1:Y:S02]  /*3b1b0*/  SHFL.IDX P6, R14, R13, R12, R11 ;  /* 0x0000000c0d0e7389 */ /* 0x00006400000c000b */
[----:B01----:R-:W-:Y:S01]  /*3b1c0*/  ENDCOLLECTIVE ;  /* 0x000000000000791b */ /* 0x003fe20003800000 */
.L_x_7127:
        /* <DEDUP_REMOVED lines=10> */
.L_x_7128:
        /* <DEDUP_REMOVED lines=11> */
.L_x_7129:
        /* <DEDUP_REMOVED lines=14> */
.L_x_7130:
[----:B------:R-:W-:Y:S01]  /*3b400*/  IMAD.MOV.U32 R0, RZ, RZ, R14 ;  /* 0x000000ffff007224 */ /* 0x000fe200078e000e */
[----:B------:R-:W-:Y:S06]  /*3b410*/  BRA `(.L_x_7131) ;  /* 0xffffffa000687947 */ /* 0x000fec000383ffff */
.L_x_7005:
        /* <DEDUP_REMOVED lines=45> */
.L_x_7133:
[----:B------:R-:W-:Y:S05]  /*3b6f0*/  BSYNC B0 ;  /* 0x0000000000007941 */ /* 0x000fea0003800000 */
.L_x_7132:
        /* <DEDUP_REMOVED lines=11> */
.L_x_7134:
        /* <DEDUP_REMOVED lines=39> */
.L_x_7135:
        /* <DEDUP_REMOVED lines=8> */
.L_x_7136:
        /* <DEDUP_REMOVED lines=33> */
.L_x_7137:
[----:B------:R-:W-:Y:S02]  /*3bcb0*/  IMAD.MOV.U32 R13, RZ, RZ, R5 ;  /* 0x000000ffff0d7224 */ /* 0x000fe400078e0005 */
[----:B------:R-:W-:-:S07]  /*3bcc0*/  IMAD.MOV.U32 R8, RZ, RZ, R14 ;  /* 0x000000ffff087224 */ /* 0x000fce00078e000e */
[----:B------:R-:W-:Y:S05]  /*3bcd0*/  WARPSYNC.COLLECTIVE R15, `(.L_x_7138) ;  /* 0x000000000f087348 */ /* 0x000fea0003c00000 */
[----:B------:R0:W1:Y:S02]  /*3bce0*/  SHFL.IDX P6, R14, R13, R12, R11 ;  /* 0x0000000c0d0e7389 */ /* 0x00006400000c000b */
[----:B01----:R-:W-:Y:S01]  /*3bcf0*/  ENDCOLLECTIVE ;  /* 0x000000000000791b */ /* 0x003fe20003800000 */
.L_x_7138:
        /* <DEDUP_REMOVED lines=23> */
.L_x_7139:
        /* <DEDUP_REMOVED lines=9> */
.L_x_7140:
[----:B------:R-:W-:Y:S01]  /*3bf00*/  IMAD.MOV.U32 R2, RZ, RZ, R14 ;  /* 0x000000ffff027224 */ /* 0x000fe200078e000e */
[----:B------:R-:W-:Y:S06]  /*3bf10*/  BRA `(.L_x_7141) ;  /* 0xffffffa4003c7947 */ /* 0x000fec000383ffff */
.L_x_7010:
[----:B-1----:R1:W2:Y:S02]  /*3bf20*/  SYNCS.PHASECHK.TRANS64.TRYWAIT P0, [R18+URZ+0x38820], R0 ;  /* 0x03882000120075a7 */ /* 0x0022a4000800017f */
[----:B--2---:R-:W-:Y:S05]  /*3bf30*/  @!P0 NANOSLEEP.SYNCS 0x989680 ;  /* 0x009896800000895d */ /* 0x004fea0003900000 */
[----:B------:R-:W2:Y:S02]  /*3bf40*/  @!P0 SYNCS.PHASECHK.TRANS64 P0, [R18+URZ+0x38820], R0 ;  /* 0x03882000120085a7 */ /* 0x000ea4000800007f */
[----:B--2---:R-:W-:Y:S05]  /*3bf50*/  @!P0 BRA `(.L_x_7010) ;  /* 0xfffffffc00f08947 */ /* 0x004fea000383ffff */
[----:B------:R-:W-:Y:S05]  /*3bf60*/  BRA `(.L_x_7142) ;  /* 0xffffffa400e47947 */ /* 0x000fea000383ffff */
.L_x_7013:
[----:B-1----:R1:W2:Y:S02]  /*3bf70*/  SYNCS.PHASECHK.TRANS64.TRYWAIT P0, [R25+URZ+0x38860], R0 ;  /* 0x03886000190075a7 */ /* 0x0022a4000800017f */
[----:B--2---:R-:W-:Y:S05]  /*3bf80*/  @!P0 NANOSLEEP.SYNCS 0x989680 ;  /* 0x009896800000895d */ /* 0x004fea0003900000 */
[----:B------:R-:W2:Y:S02]  /*3bf90*/  @!P0 SYNCS.PHASECHK.TRANS64 P0, [R25+URZ+0x38860], R0 ;  /* 0x03886000190085a7 */ /* 0x000ea4000800007f */
[----:B--2---:R-:W-:Y:S05]  /*3bfa0*/  @!P0 BRA `(.L_x_7013) ;  /* 0xfffffffc00f08947 */ /* 0x004fea000383ffff */
[----:B------:R-:W-:Y:S05]  /*3bfb0*/  BRA `(.L_x_7143) ;  /* 0xffffffa400f07947 */ /* 0x000fea000383ffff */
.L_x_7014:
        /* <DEDUP_REMOVED lines=8> */
.L_x_7145:
[----:B------:R-:W-:Y:S05]  /*3c040*/  BSYNC B0 ;  /* 0x0000000000007941 */ /* 0x000fea0003800000 */
.L_x_7144:
        /* <DEDUP_REMOVED lines=15> */
.L_x_7146:
        /* <DEDUP_REMOVED lines=39> */
.L_x_7147:
[----:B------:R-:W-:Y:S02]  /*3c3b0*/  IMAD.MOV.U32 R13, RZ, RZ, R5 ;  /* 0x000000ffff0d7224 */ /* 0x000fe400078e0005 */
[----:B------:R-:W-:-:S07]  /*3c3c0*/  IMAD.MOV.U32 R3, RZ, RZ, R14 ;  /* 0x000000ffff037224 */ /* 0x000fce00078e000e */
[----:B------:R-:W-:Y:S05]  /*3c3d0*/  WARPSYNC.COLLECTIVE R15, `(.L_x_7148) ;  /* 0x000000000f087348 */ /* 0x000fea0003c00000 */
[----:B------:R0:W1:Y:S02]  /*3c3e0*/  SHFL.IDX P6, R14, R13, R12, R11 ;  /* 0x0000000c0d0e7389 */ /* 0x00006400000c000b */
[----:B01----:R-:W-:Y:S01]  /*3c3f0*/  ENDCOLLECTIVE ;  /* 0x000000000000791b */ /* 0x003fe20003800000 */
.L_x_7148:
        /* <DEDUP_REMOVED lines=29> */
.L_x_7149:
[----:B------:R-:W-:Y:S02]  /*3c5d0*/  IMAD.MOV.U32 R13, RZ, RZ, R5 ;  /* 0x000000ffff0d7224 */ /* 0x000fe400078e0005 */
[----:B------:R-:W-:-:S07]  /*3c5e0*/  IMAD.MOV.U32 R7, RZ, RZ, R14 ;  /* 0x000000ffff077224 */ /* 0x000fce00078e000e */
[----:B------:R-:W-:Y:S05]  /*3c5f0*/  WARPSYNC.COLLECTIVE R15, `(.L_x_7150) ;  /* 0x000000000f087348 */ /* 0x000fea0003c00000 */
[----:B------:R0:W1:Y:S02]  /*3c600*/  SHFL.IDX P6, R14, R13, R12, R11 ;  /* 0x0000000c0d0e7389 */ /* 0x00006400000c000b */
[----:B01----:R-:W-:Y:S01]  /*3c610*/  ENDCOLLECTIVE ;  /* 0x000000000000791b */ /* 0x003fe20003800000 */
.L_x_7150:
        /* <DEDUP_REMOVED lines=29> */
.L_x_7151:
[----:B------:R-:W-:Y:S02]  /*3c7f0*/  IMAD.MOV.U32 R13, RZ, RZ, R5 ;  /* 0x000000ffff0d7224 */ /* 0x000fe400078e0005 */
[----:B------:R-:W-:-:S07]  /*3c800*/  IMAD.MOV.U32 R6, RZ, RZ, R14 ;  /* 0x000000ffff067224 */ /* 0x000fce00078e000e */
[----:B------:R-:W-:Y:S05]  /*3c810*/  WARPSYNC.COLLECTIVE R15, `(.L_x_7152) ;  /* 0x000000000f087348 */ /* 0x000fea0003c00000 */
[----:B------:R0:W1:Y:S02]  /*3c820*/  SHFL.IDX P6, R14, R13, R12, R11 ;  /* 0x0000000c0d0e7389 */ /* 0x00006400000c000b */
[----:B01----:R-:W-:Y:S01]  /*3c830*/  ENDCOLLECTIVE ;  /* 0x000000000000791b */ /* 0x003fe20003800000 */
.L_x_7152:
[----:B------:R-:W-:Y:S01]  /*3c840*/  IMAD.MOV.U32 R2, RZ, RZ, R14 ;  /* 0x000000ffff027224 */ /* 0x000fe200078e000e */
[----:B------:R-:W-:Y:S06]  /*3c850*/  BRA `(.L_x_7153) ;  /* 0xffffffa400807947 */ /* 0x000fec000383ffff */
.L_x_7021:
[----:B0-----:R0:W1:Y:S02]  /*3c860*/  SYNCS.PHASECHK.TRANS64.TRYWAIT P0, [R6+URZ+0x38840], R25 ;  /* 0x03884019060075a7 */ /* 0x001064000800017f */
[----:B-1----:R-:W-:Y:S05]  /*3c870*/  @!P0 NANOSLEEP.SYNCS 0x989680 ;  /* 0x009896800000895d */ /* 0x002fea0003900000 */
[----:B------:R-:W1:Y:S02]  /*3c880*/  @!P0 SYNCS.PHASECHK.TRANS64 P0, [R6+URZ+0x38840], R25 ;  /* 0x03884019060085a7 */ /* 0x000e64000800007f */
[----:B-1----:R-:W-:Y:S05]  /*3c890*/  @!P0 BRA `(.L_x_7021) ;  /* 0xfffffffc00f08947 */ /* 0x002fea000383ffff */
[----:B------:R-:W-:Y:S05]  /*3c8a0*/  BRA `(.L_x_7154) ;  /* 0xffffffac00047947 */ /* 0x000fea000383ffff */
.L_x_7022:
        /* <DEDUP_REMOVED lines=8> */
.L_x_7156:
[----:B------:R-:W-:Y:S05]  /*3c930*/  BSYNC B1 ;  /* 0x0000000000017941 */ /* 0x000fea0003800000 */
.L_x_7155:
        /* <DEDUP_REMOVED lines=9> */
.L_x_7157:
[----:B------:R-:W-:Y:S02]  /*3c9d0*/  IMAD.MOV.U32 R13, RZ, RZ, R26 ;  /* 0x000000ffff0d7224 */ /* 0x000fe400078e001a */
[----:B------:R-:W-:Y:S02]  /*3c9e0*/  IMAD.MOV.U32 R12, RZ, RZ, 0x1 ;  /* 0x00000001ff0c7424 */ /* 0x000fe400078e00ff */
[----:B------:R-:W-:-:S07]  /*3c9f0*/  IMAD.MOV.U32 R2, RZ, RZ, R14 ;  /* 0x000000ffff027224 */ /* 0x000fce00078e000e */
[----:B------:R-:W-:Y:S05]  /*3ca00*/  WARPSYNC.COLLECTIVE R15, `(.L_x_7158) ;  /* 0x000000000f087348 */ /* 0x000fea0003c00000 */
[----:B------:R0:W1:Y:S02]  /*3ca10*/  SHFL.IDX P6, R14, R13, R12, R11 ;  /* 0x0000000c0d0e7389 */ /* 0x00006400000c000b */
[----:B01----:R-:W-:Y:S01]  /*3ca20*/  ENDCOLLECTIVE ;  /* 0x000000000000791b */ /* 0x003fe20003800000 */
.L_x_7158:
        /* <DEDUP_REMOVED lines=11> */
.L_x_7159:
[----:B------:R-:W-:Y:S02]  /*3cae0*/  IMAD.MOV.U32 R13, RZ, RZ, R26 ;  /* 0x000000ffff0d7224 */ /* 0x000fe400078e001a */
[----:B------:R-:W-:Y:S02]  /*3caf0*/  IMAD.MOV.U32 R12, RZ, RZ, 0x2 ;  /* 0x00000002ff0c7424 */ /* 0x000fe400078e00ff */
[----:B------:R-:W-:-:S07]  /*3cb00*/  IMAD.MOV.U32 R2, RZ, RZ, R14 ;  /* 0x000000ffff027224 */ /* 0x000fce00078e000e */
[----:B------:R-:W-:Y:S05]  /*3cb10*/  WARPSYNC.COLLECTIVE R15, `(.L_x_7160) ;  /* 0x000000000f087348 */ /* 0x000fea0003c00000 */
[----:B------:R0:W1:Y:S02]  /*3cb20*/  SHFL.IDX P6, R14, R13, R12, R11 ;  /* 0x0000000c0d0e7389 */ /* 0x00006400000c000b */
[----:B01----:R-:W-:Y:S01]  /*3cb30*/  ENDCOLLECTIVE ;  /* 0x000000000000791b */ /* 0x003fe20003800000 */
.L_x_7160:
        /* <DEDUP_REMOVED lines=11> */
.L_x_7161:
[----:B------:R-:W-:Y:S02]  /*3cbf0*/  IMAD.MOV.U32 R13, RZ, RZ, R26 ;  /* 0x000000ffff0d7224 */ /* 0x000fe400078e001a */
[----:B------:R-:W-:Y:S02]  /*3cc00*/  IMAD.MOV.U32 R12, RZ, RZ, 0x3 ;  /* 0x00000003ff0c7424 */ /* 0x000fe400078e00ff */
[----:B------:R-:W-:-:S07]  /*3cc10*/  IMAD.MOV.U32 R2, RZ, RZ, R14 ;  /* 0x000000ffff027224 */ /* 0x000fce00078e000e */
[----:B------:R-:W-:Y:S05]  /*3cc20*/  WARPSYNC.COLLECTIVE R15, `(.L_x_7162) ;  /* 0x000000000f087348 */ /* 0x000fea0003c00000 */
[----:B------:R0:W1:Y:S02]  /*3cc30*/  SHFL.IDX P6, R14, R13, R12, R11 ;  /* 0x0000000c0d0e7389 */ /* 0x00006400000c000b */
[----:B01----:R-:W-:Y:S01]  /*3cc40*/  ENDCOLLECTIVE ;  /* 0x000000000000791b */ /* 0x003fe20003800000 */
.L_x_7162:
        /* <DEDUP_REMOVED lines=11> */
.L_x_7163:
[----:B------:R-:W-:Y:S01]  /*3cd00*/  IMAD.MOV.U32 R2, RZ, RZ, R14 ;  /* 0x000000ffff027224 */ /* 0x000fe200078e000e */
[----:B------:R-:W-:Y:S06]  /*3cd10*/  BRA `(.L_x_7164) ;  /* 0xffffffa8008c7947 */ /* 0x000fec000383ffff */
.L_x_7027:
[----:B----4-:R4:W0:Y:S02]  /*3cd20*/  SYNCS.PHASECHK.TRANS64.TRYWAIT P0, [R6+URZ+0x38860], R25 ;  /* 0x03886019060075a7 */ /* 0x010824000800017f */
[----:B0-----:R-:W-:Y:S05]  /*3cd30*/  @!P0 NANOSLEEP.SYNCS 0x989680 ;  /* 0x009896800000895d */ /* 0x001fea0003900000 */
[----:B------:R-:W0:Y:S02]  /*3cd40*/  @!P0 SYNCS.PHASECHK.TRANS64 P0, [R6+URZ+0x38860], R25 ;  /* 0x03886019060085a7 */ /* 0x000e24000800007f */
[----:B0-----:R-:W-:Y:S05]  /*3cd50*/  @!P0 BRA `(.L_x_7027) ;  /* 0xfffffffc00f08947 */ /* 0x001fea000383ffff */
[----:B------:R-:W-:Y:S05]  /*3cd60*/  BRA `(.L_x_7165) ;  /* 0xffffffa800d87947 */ /* 0x000fea000383ffff */
.L_x_7028:
[----:B------:R-:W-:Y:S01]  /*3cd70*/  BSSY B1, `(.L_x_7166) ;  /* 0x0000008000017945 */ /* 0x000fe20003800000 */
[----:B------:R-:W-:Y:S02]  /*3cd80*/  IMAD.MOV.U32 R13, RZ, RZ, R10 ;  /* 0x000000ffff0d7224 */ /* 0x000fe400078e000a */
[----:B------:R-:W-:Y:S02]  /*3cd90*/  IMAD.MOV.U32 R12, RZ, RZ, RZ ;  /* 0x000000ffff0c7224 */ /* 0x000fe400078e00ff */
[----:B------:R-:W-:Y:S02]  /*3cda0*/  IMAD.MOV.U32 R11, RZ, RZ, 0x181f ;  /* 0x0000181fff0b7424 */ /* 0x000fe400078e00ff */
[----:B------:R-:W-:-:S07]  /*3cdb0*/  IMAD.MOV.U32 R15, RZ, RZ, -0x1 ;  /* 0xffffffffff0f7424 */ /* 0x000fce00078e00ff */
[----:B01-34-:R-:W-:Y:S05]  /*3cdc0*/  WARPSYNC.COLLECTIVE R15, `(.L_x_7167) ;  /* 0x000000000f087348 */ /* 0x01bfea0003c00000 */
[----:B------:R2:W0:Y:S02]  /*3cdd0*/  SHFL.IDX P6, R14, R13, R12, R11 ;  /* 0x0000000c0d0e7389 */ /* 0x00042400000c000b */
[----:B01234-:R-:W-:Y:S01]  /*3cde0*/  ENDCOLLECTIVE ;  /* 0x000000000000791b */ /* 0x01ffe20003800000 */
.L_x_7167:
[----:B------:R-:W-:Y:S05]  /*3cdf0*/  BSYNC B1 ;  /* 0x0000000000017941 */ /* 0x000fea0003800000 */
.L_x_7166:
        /* <DEDUP_REMOVED lines=13> */
.L_x_7168:
        /* <DEDUP_REMOVED lines=17> */
.L_x_7169:
        /* <DEDUP_REMOVED lines=16> */
.L_x_7170:
        /* <DEDUP_REMOVED lines=19> */
.L_x_7171:
        /* <DEDUP_REMOVED lines=14> */
.L_x_7172:
        /* <DEDUP_REMOVED lines=16> */
.L_x_7173:
        /* <DEDUP_REMOVED lines=14> */
.L_x_7174:
[----:B------:R-:W-:Y:S05]  /*3d4d0*/  BRA `(.L_x_7175) ;  /* 0xffffffa8003c7947 */ /* 0x000fea000383ffff */
.L_x_7036:
        /* <DEDUP_REMOVED lines=8> */
.L_x_7177:
[----:B------:R-:W-:Y:S05]  /*3d560*/  BSYNC B0 ;  /* 0x0000000000007941 */ /* 0x000fea0003800000 */
.L_x_7176:
        /* <DEDUP_REMOVED lines=9> */
.L_x_7178:
        /* <DEDUP_REMOVED lines=23> */
.L_x_7179:
[----:B------:R-:W-:Y:S01]  /*3d770*/  IMAD.MOV.U32 R12, RZ, RZ, 0x2 ;  /* 0x00000002ff0c7424 */ /* 0x000fe200078e00ff */
[----:B------:R-:W-:-:S05]  /*3d780*/  SEL R4, R14, RZ, P1 ;  /* 0x000000ff0e047207 */ /* 0x000fca0000800000 */
[----:B------:R-:W-:-:S04]  /*3d790*/  IMAD.IADD R4, R13, 0x1, R4 ;  /* 0x000000010d047824 */ /* 0x000fc800078e0204 */
[----:B------:R-:W-:-:S07]  /*3d7a0*/  IMAD.MOV.U32 R13, RZ, RZ, R4 ;  /* 0x000000ffff0d7224 */ /* 0x000fce00078e0004 */
[----:B------:R-:W-:Y:S05]  /*3d7b0*/  WARPSYNC.COLLECTIVE R15, `(.L_x_7180) ;  /* 0x000000000f087348 */ /* 0x000fea0003c00000 */
[----:B------:R0:W1:Y:S02]  /*3d7c0*/  SHFL.UP P6, R14, R13, R12, R11 ;  /* 0x0400000c0d0e7389 */ /* 0x00006400000c000b */
[----:B01----:R-:W-:Y:S01]  /*3d7d0*/  ENDCOLLECTIVE ;  /* 0x000000000000791b */ /* 0x003fe20003800000 */
.L_x_7180:
[----:B------:R-:W-:Y:S01]  /*3d7e0*/  IMAD.MOV.U32 R12, RZ, RZ, 0x4 ;  /* 0x00000004ff0c7424 */ /* 0x000fe200078e00ff */
[----:B------:R-:W-:-:S05]  /*3d7f0*/  SEL R3, R14, RZ, P2 ;  /* 0x000000ff0e037207 */ /* 0x000fca0001000000 */
[----:B------:R-:W-:-:S04]  /*3d800*/  IMAD.IADD R2, R4, 0x1, R3 ;  /* 0x0000000104027824 */ /* 0x000fc800078e0203 */
[----:B------:R-:W-:-:S07]  /*3d810*/  IMAD.MOV.U32 R13, RZ, RZ, R2 ;  /* 0x000000ffff0d7224 */ /* 0x000fce00078e0002 */
[----:B------:R-:W-:Y:S05]  /*3d820*/  WARPSYNC.COLLECTIVE R15, `(.L_x_7181) ;  /* 0x000000000f087348 */ /* 0x000fea0003c00000 */
[----:B------:R0:W1:Y:S02]  /*3d830*/  SHFL.UP P6, R14, R13, R12, R11 ;  /* 0x0400000c0d0e7389 */ /* 0x00006400000c000b */
[----:B01----:R-:W-:Y:S01]  /*3d840*/  ENDCOLLECTIVE ;  /* 0x000000000000791b */ /* 0x003fe20003800000 */
.L_x_7181:
[----:B------:R-:W-:Y:S01]  /*3d850*/  IMAD.MOV.U32 R12, RZ, RZ, 0x8 ;  /* 0x00000008ff0c7424 */ /* 0x000fe200078e00ff */
[----:B------:R-:W-:-:S05]  /*3d860*/  SEL R3, R14, RZ, P3 ;  /* 0x000000ff0e037207 */ /* 0x000fca0001800000 */
[----:B------:R-:W-:-:S04]  /*3d870*/  IMAD.IADD R3, R2, 0x1, R3 ;  /* 0x0000000102037824 */ /* 0x000fc800078e0203 */
[----:B------:R-:W-:-:S07]  /*3d880*/  IMAD.MOV.U32 R13, RZ, RZ, R3 ;  /* 0x000000ffff0d7224 */ /* 0x000fce00078e0003 */
[----:B------:R-:W-:Y:S05]  /*3d890*/  WARPSYNC.COLLECTIVE R15, `(.L_x_7182) ;  /* 0x000000000f087348 */ /* 0x000fea0003c00000 */
[----:B------:R0:W1:Y:S02]  /*3d8a0*/  SHFL.UP P6, R14, R13, R12, R11 ;  /* 0x0400000c0d0e7389 */ /* 0x00006400000c000b */
[----:B01----:R-:W-:Y:S01]  /*3d8b0*/  ENDCOLLECTIVE ;  /* 0x000000000000791b */ /* 0x003fe20003800000 */
.L_x_7182:
[----:B------:R-:W-:Y:S01]  /*3d8c0*/  IMAD.MOV.U32 R12, RZ, RZ, 0x10 ;  /* 0x00000010ff0c7424 */ /* 0x000fe200078e00ff */
[----:B------:R-:W-:-:S05]  /*3d8d0*/  SEL R4, R14, RZ, P4 ;  /* 0x000000ff0e047207 */ /* 0x000fca0002000000 */
[----:B------:R-:W-:-:S04]  /*3d8e0*/  IMAD.IADD R4, R3, 0x1, R4 ;  /* 0x0000000103047824 */ /* 0x000fc800078e0204 */
[----:B------:R-:W-:-:S07]  /*3d8f0*/  IMAD.MOV.U32 R13, RZ, RZ, R4 ;  /* 0x000000ffff0d7224 */ /* 0x000fce00078e0004 */
[----:B------:R-:W-:Y:S05]  /*3d900*/  WARPSYNC.COLLECTIVE R15, `(.L_x_7183) ;  /* 0x000000000f087348 */ /* 0x000fea0003c00000 */
[----:B------:R0:W1:Y:S02]  /*3d910*/  SHFL.UP P6, R14, R13, R12, R11 ;  /* 0x0400000c0d0e7389 */ /* 0x00006400000c000b */
[----:B01----:R-:W-:Y:S01]  /*3d920*/  ENDCOLLECTIVE ;  /* 0x000000000000791b */ /* 0x003fe20003800000 */
.L_x_7183:
        /* <DEDUP_REMOVED lines=8> */
.L_x_7184:
[----:B------:R-:W-:Y:S05]  /*3d9b0*/  BRA `(.L_x_7185) ;  /* 0xffffffa800d47947 */ /* 0x000fea000383ffff */
.L_x_7039:
[----:B------:R-:W-:Y:S01]  /*3d9c0*/  BSSY B0, `(.L_x_7186) ;  /* 0x0000007000007945 */ /* 0x000fe20003800000 */
[----:B------:R-:W-:Y:S02]  /*3d9d0*/  IMAD.MOV.U32 R12, RZ, RZ, 0x1 ;  /* 0x00000001ff0c7424 */ /* 0x000fe400078e00ff */
[----:B------:R-:W-:Y:S02]  /*3d9e0*/  IMAD.MOV.U32 R11, RZ, RZ, RZ ;  /* 0x000000ffff0b7224 */ /* 0x000fe400078e00ff */
[----:B------:R-:W-:-:S07]  /*3d9f0*/  IMAD.MOV.U32 R15, RZ, RZ, -0x1 ;  /* 0xffffffffff0f7424 */ /* 0x000fce00078e00ff */
[----:B------:R-:W-:Y:S05]  /*3da00*/  WARPSYNC.COLLECTIVE R15, `(.L_x_7187) ;  /* 0x000000000f087348 */ /* 0x000fea0003c00000 */
[----:B------:R0:W1:Y:S02]  /*3da10*/  SHFL.UP P6, R14, R13, R12, R11 ;  /* 0x0400000c0d0e7389 */ /* 0x00006400000c000b */
[----:B01----:R-:W-:Y:S01]  /*3da20*/  ENDCOLLECTIVE ;  /* 0x000000000000791b */ /* 0x003fe20003800000 */
.L_x_7187:
[----:B------:R-:W-:Y:S05]  /*3da30*/  BSYNC B0 ;  /* 0x0000000000007941 */ /* 0x000fea0003800000 */
.L_x_7186:
        /* <DEDUP_REMOVED lines=8> */
.L_x_7188:
[----:B------:R-:W-:Y:S01]  /*3dac0*/  IMAD.MOV.U32 R12, RZ, RZ, 0x4 ;  /* 0x00000004ff0c7424 */ /* 0x000fe200078e00ff */
[----:B------:R-:W-:-:S05]  /*3dad0*/  SEL R2, R14, RZ, P2 ;  /* 0x000000ff0e027207 */ /* 0x000fca0001000000 */
[----:B------:R-:W-:-:S04]  /*3dae0*/  IMAD.IADD R2, R13, 0x1, R2 ;  /* 0x000000010d027824 */ /* 0x000fc800078e0202 */
[----:B------:R-:W-:-:S07]  /*3daf0*/  IMAD.MOV.U32 R13, RZ, RZ, R2 ;  /* 0x000000ffff0d7224 */ /* 0x000fce00078e0002 */
[----:B------:R-:W-:Y:S05]  /*3db00*/  WARPSYNC.COLLECTIVE R15, `(.L_x_7189) ;  /* 0x000000000f087348 */ /* 0x000fea0003c00000 */
[----:B------:R0:W1:Y:S02]  /*3db10*/  SHFL.UP P6, R14, R13, R12, R11 ;  /* 0x0400000c0d0e7389 */ /* 0x00006400000c000b */
[----:B01----:R-:W-:Y:S01]  /*3db20*/  ENDCOLLECTIVE ;  /* 0x000000000000791b */ /* 0x003fe20003800000 */
.L_x_7189:
[----:B------:R-:W-:Y:S01]  /*3db30*/  IMAD.MOV.U32 R12, RZ, RZ, 0x8 ;  /* 0x00000008ff0c7424 */ /* 0x000fe200078e00ff */
[----:B------:R-:W-:-:S05]  /*3db40*/  SEL R3, R14, RZ, P3 ;  /* 0x000000ff0e037207 */ /* 0x000fca0001800000 */
[----:B------:R-:W-:-:S04]  /*3db50*/  IMAD.IADD R3, R2, 0x1, R3 ;  /* 0x0000000102037824 */ /* 0x000fc800078e0203 */
[----:B------:R-:W-:-:S07]  /*3db60*/  IMAD.MOV.U32 R13, RZ, RZ, R3 ;  /* 0x000000ffff0d7224 */ /* 0x000fce00078e0003 */
[----:B------:R-:W-:Y:S05]  /*3db70*/  WARPSYNC.COLLECTIVE R15, `(.L_x_7190) ;  /* 0x000000000f087348 */ /* 0x000fea0003c00000 */
[----:B------:R0:W1:Y:S02]  /*3db80*/  SHFL.UP P6, R14, R13, R12, R11 ;  /* 0x0400000c0d0e7389 */ /* 0x00006400000c000b */
[----:B01----:R-:W-:Y:S01]  /*3db90*/  ENDCOLLECTIVE ;  /* 0x000000000000791b */ /* 0x003fe20003800000 */
.L_x_7190:
[----:B------:R-:W-:Y:S01]  /*3dba0*/  IMAD.MOV.U32 R12, RZ, RZ, 0x10 ;  /* 0x00000010ff0c7424 */ /* 0x000fe200078e00ff */
[----:B------:R-:W-:-:S05]  /*3dbb0*/  SEL R4, R14, RZ, P4 ;  /* 0x000000ff0e047207 */ /* 0x000fca0002000000 */
[----:B------:R-:W-:-:S04]  /*3dbc0*/  IMAD.IADD R4, R3, 0x1, R4 ;  /* 0x0000000103047824 */ /* 0x000fc800078e0204 */
[----:B------:R-:W-:-:S07]  /*3dbd0*/  IMAD.MOV.U32 R13, RZ, RZ, R4 ;  /* 0x000000ffff0d7224 */ /* 0x000fce00078e0004 */
[----:B------:R-:W-:Y:S05]  /*3dbe0*/  WARPSYNC.COLLECTIVE R15, `(.L_x_7191) ;  /* 0x000000000f087348 */ /* 0x000fea0003c00000 */
[----:B------:R0:W1:Y:S02]  /*3dbf0*/  SHFL.UP P6, R14, R13, R12, R11 ;  /* 0x0400000c0d0e7389 */ /* 0x00006400000c000b */
[----:B01----:R-:W-:Y:S01]  /*3dc00*/  ENDCOLLECTIVE ;  /* 0x000000000000791b */ /* 0x003fe20003800000 */
.L_x_7191:
        /* <DEDUP_REMOVED lines=8> */
.L_x_7192:
[----:B------:R-:W-:Y:S05]  /*3dc90*/  BRA `(.L_x_7193) ;  /* 0xffffffa800c07947 */ /* 0x000fea000383ffff */
.L_x_7041:
[----:B------:R-:W-:Y:S01]  /*3dca0*/  BSSY B0, `(.L_x_7194) ;  /* 0x0000006000007945 */ /* 0x000fe20003800000 */
[----:B------:R-:W-:Y:S01]  /*3dcb0*/  PLOP3.LUT P6, PT, P6, PT, PT, 0x8, 0x0 ;  /* 0x000000000000781c */ /* 0x000fe200037ce170 */
[----:B------:R-:W-:-:S12]  /*3dcc0*/  IMAD.MOV.U32 R15, RZ, RZ, -0x1 ;  /* 0xffffffffff0f7424 */ /* 0x000fd800078e00ff */
[----:B0-----:R-:W-:Y:S05]  /*3dcd0*/  WARPSYNC.COLLECTIVE R15, `(.L_x_7195) ;  /* 0x000000000f087348 */ /* 0x001fea0003c00000 */
[----:B------:R-:W-:Y:S01]  /*3dce0*/  VOTE.ANY R14, PT, P6 ;  /* 0x00000000000e7806 */ /* 0x000fe200030e0100 */
[----:B0-----:R-:W-:Y:S06]  /*3dcf0*/  ENDCOLLECTIVE ;  /* 0x000000000000791b */ /* 0x001fec0003800000 */
.L_x_7195:
[----:B------:R-:W-:Y:S05]  /*3dd00*/  BSYNC B0 ;  /* 0x0000000000007941 */ /* 0x000fea0003800000 */
.L_x_7194:
        /* <DEDUP_REMOVED lines=10> */
.L_x_7196:
[----:B------:R-:W-:Y:S02]  /*3ddb0*/  IMAD.MOV.U32 R13, RZ, RZ, R5 ;  /* 0x000000ffff0d7224 */ /* 0x000fe400078e0005 */
[----:B------:R-:W-:-:S07]  /*3ddc0*/  IMAD.MOV.U32 R25, RZ, RZ, R14 ;  /* 0x000000ffff197224 */ /* 0x000fce00078e000e */
[----:B------:R-:W-:Y:S05]  /*3ddd0*/  WARPSYNC.COLLECTIVE R15, `(.L_x_7197) ;  /* 0x000000000f087348 */ /* 0x000fea0003c00000 */
[----:B------:R0:W1:Y:S02]  /*3dde0*/  SHFL.IDX P6, R14, R13, R12, R11 ;  /* 0x0000000c0d0e7389 */ /* 0x00006400000c000b */
[----:B01----:R-:W-:Y:S01]  /*3ddf0*/  ENDCOLLECTIVE ;  /* 0x000000000000791b */ /* 0x003fe20003800000 */
.L_x_7197:
[----:B------:R-:W-:Y:S01]  /*3de00*/  IMAD.MOV.U32 R5, RZ, RZ, R14 ;  /* 0x000000ffff057224 */ /* 0x000fe200078e000e */
[----:B------:R-:W-:Y:S06]  /*3de10*/  BRA `(.L_x_7198) ;  /* 0xffffffa800a07947 */ /* 0x000fec000383ffff */
.L_x_7043:
[----:B------:R-:W-:Y:S01]  /*3de20*/  BSSY B0, `(.L_x_7199) ;  /* 0x0000007000007945 */ /* 0x000fe20003800000 */
[----:B------:R-:W-:Y:S02]  /*3de30*/  IMAD.MOV.U32 R13, RZ, RZ, R2 ;  /* 0x000000ffff0d7224 */ /* 0x000fe400078e0002 */
[----:B------:R-:W-:Y:S02]  /*3de40*/  IMAD.MOV.U32 R11, RZ, RZ, 0x1f ;  /* 0x0000001fff0b7424 */ /* 0x000fe400078e00ff */
[----:B------:R-:W-:-:S07]  /*3de50*/  IMAD.MOV.U32 R15, RZ, RZ, -0x1 ;  /* 0xffffffffff0f7424 */ /* 0x000fce00078e00ff */
[----:B0123--:R-:W-:Y:S05]  /*3de60*/  WARPSYNC.COLLECTIVE R15, `(.L_x_7200) ;  /* 0x000000000f087348 */ /* 0x00ffea0003c00000 */
[----:B------:R4:W0:Y:S02]  /*3de70*/  SHFL.IDX P6, R14, R13, R12, R11 ;  /* 0x0000000c0d0e7389 */ /* 0x00082400000c000b */
[----:B01234-:R-:W-:Y:S01]  /*3de80*/  ENDCOLLECTIVE ;  /* 0x000000000000791b */ /* 0x01ffe20003800000 */
.L_x_7200:
[----:B------:R-:W-:Y:S05]  /*3de90*/  BSYNC B0 ;  /* 0x0000000000007941 */ /* 0x000fea0003800000 */
.L_x_7199:
[----:B------:R-:W-:Y:S01]  /*3dea0*/  IMAD.MOV.U32 R24, RZ, RZ, R14 ;  /* 0x000000ffff187224 */ /* 0x000fe200078e000e */
[----:B------:R-:W-:Y:S06]  /*3deb0*/  BRA `(.L_x_7042) ;  /* 0xffffffa800907947 */ /* 0x000fec000383ffff */
.L_x_7049:
[----:B-1----:R1:W4:Y:S02]  /*3dec0*/  SYNCS.PHASECHK.TRANS64.TRYWAIT P0, [R7+URZ+0x38820], R0 ;  /* 0x03882000070075a7 */ /* 0x002324000800017f */
[----:B----4-:R-:W-:Y:S05]  /*3ded0*/  @!P0 NANOSLEEP.SYNCS 0x989680 ;  /* 0x009896800000895d */ /* 0x010fea0003900000 */
[----:B------:R-:W4:Y:S02]  /*3dee0*/  @!P0 SYNCS.PHASECHK.TRANS64 P0, [R7+URZ+0x38820], R0 ;  /* 0x03882000070085a7 */ /* 0x000f24000800007f */
[----:B----4-:R-:W-:Y:S05]  /*3def0*/  @!P0 BRA `(.L_x_7049) ;  /* 0xfffffffc00f08947 */ /* 0x010fea000383ffff */
[----:B------:R-:W-:Y:S05]  /*3df00*/  BRA `(.L_x_7201) ;  /* 0xffffffb000e87947 */ /* 0x000fea000383ffff */
.L_x_7050:
        /* <DEDUP_REMOVED lines=11> */
.L_x_7203:
[----:B------:R-:W-:Y:S05]  /*3dfc0*/  BSYNC B0 ;  /* 0x0000000000007941 */ /* 0x000fea0003800000 */
.L_x_7202:
[----:B------:R-:W-:Y:S05]  /*3dfd0*/  BRA `(.L_x_7204) ;  /* 0xffffffb000d07947 */ /* 0x000fea000383ffff */
.L_x_7051:
[----:B------:R-:W-:Y:S01]  /*3dfe0*/  BSSY B0, `(.L_x_7205) ;  /* 0x0000006000007945 */ /* 0x000fe20003800000 */
[----:B------:R-:W-:-:S07]  /*3dff0*/  IMAD.MOV.U32 R15, RZ, RZ, -0x1 ;  /* 0xffffffffff0f7424 */ /* 0x000fce00078e00ff */
[----:B0123--:R-:W-:Y:S05]  /*3e000*/  WARPSYNC.COLLECTIVE R15, `(.L_x_7206) ;  /* 0x000000000f0c7348 */ /* 0x00ffea0003c00000 */
[----:B------:R-:W-:Y:S02]  /*3e010*/  ELECT P6, UR62, PT ;  /* 0x00000000003e782f */ /* 0x000fe400038c0000 */
[----:B------:R-:W-:Y:S01]  /*3e020*/  MOV R14, UR62 ;  /* 0x0000003e000e7c02 */ /* 0x000fe20008000f00 */
[----:B0123--:R-:W-:Y:S10]  /*3e030*/  ENDCOLLECTIVE ;  /* 0x000000000000791b */ /* 0x00fff40003800000 */
.L_x_7206:
[----:B------:R-:W-:Y:S05]  /*3e040*/  BSYNC B0 ;  /* 0x0000000000007941 */ /* 0x000fea0003800000 */
.L_x_7205:
[----:B------:R-:W-:Y:S05]  /*3e050*/  BRA `(.L_x_7207) ;  /* 0xffffffb000c47947 */ /* 0x000fea000383ffff */
.L_x_7053:
[----:B-1----:R1:W4:Y:S02]  /*3e060*/  SYNCS.PHASECHK.TRANS64.TRYWAIT P1, [R5+URZ+0x38840], R0 ;  /* 0x03884000050075a7 */ /* 0x002324000802017f */
[----:B----4-:R-:W-:Y:S05]  /*3e070*/  @!P1 NANOSLEEP.SYNCS 0x989680 ;  /* 0x009896800000995d */ /* 0x010fea0003900000 */
[----:B------:R-:W4:Y:S02]  /*3e080*/  @!P1 SYNCS.PHASECHK.TRANS64 P1, [R5+URZ+0x38840], R0 ;  /* 0x03884000050095a7 */ /* 0x000f24000802007f */
[----:B----4-:R-:W-:Y:S05]  /*3e090*/  @!P1 BRA `(.L_x_7053) ;  /* 0xfffffffc00f09947 */ /* 0x010fea000383ffff */
[----:B------:R-:W-:Y:S05]  /*3e0a0*/  BRA `(.L_x_7208) ;  /* 0xffffffb000e47947 */ /* 0x000fea000383ffff */
.L_x_7055:
[----:B----4-:R4:W0:Y:S02]  /*3e0b0*/  SYNCS.PHASECHK.TRANS64.TRYWAIT P1, [R3+URZ+0x38840], R2 ;  /* 0x03884002030075a7 */ /* 0x010824000802017f */
[----:B0-----:R-:W-:Y:S05]  /*3e0c0*/  @!P1 NANOSLEEP.SYNCS 0x989680 ;  /* 0x009896800000995d */ /* 0x001fea0003900000 */
[----:B------:R-:W0:Y:S02]  /*3e0d0*/  @!P1 SYNCS.PHASECHK.TRANS64 P1, [R3+URZ+0x38840], R2 ;  /* 0x03884002030095a7 */ /* 0x000e24000802007f */
[----:B0-----:R-:W-:Y:S05]  /*3e0e0*/  @!P1 BRA `(.L_x_7055) ;  /* 0xfffffffc00f09947 */ /* 0x001fea000383ffff */
[----:B------:R-:W-:Y:S05]  /*3e0f0*/  BRA `(.L_x_7209) ;  /* 0xffffffb000f07947 */ /* 0x000fea000383ffff */
.L_x_7057:
[----:B------:R0:W0:Y:S02]  /*3e100*/  SYNCS.PHASECHK.TRANS64.TRYWAIT P1, [R5+URZ+0x38860], R0 ;  /* 0x03886000050075a7 */ /* 0x000024000802017f */
[----:B0-----:R-:W-:Y:S05]  /*3e110*/  @!P1 NANOSLEEP.SYNCS 0x989680 ;  /* 0x009896800000995d */ /* 0x001fea0003900000 */
[----:B------:R-:W0:Y:S02]  /*3e120*/  @!P1 SYNCS.PHASECHK.TRANS64 P1, [R5+URZ+0x38860], R0 ;  /* 0x03886000050095a7 */ /* 0x000e24000802007f */
[----:B0-----:R-:W-:Y:S05]  /*3e130*/  @!P1 BRA `(.L_x_7057) ;  /* 0xfffffffc00f09947 */ /* 0x001fea000383ffff */
[----:B------:R-:W-:Y:S05]  /*3e140*/  BRA `(.L_x_7210) ;  /* 0xffffffb000ec7947 */ /* 0x000fea000383ffff */
        .type           $_ZN7cutlass13device_kernelIN5flash11enable_sm90INS1_16FlashAttnFwdSm90INS1_25CollectiveMainloopFwdSm90ILi2EN4cute5tupleIJNS5_1CILi1EEES8_S8_EEENS6_IJNS7_ILi64EEESA_SA_EEELi512ENS_10bfloat16_tEfNS_4arch4Sm90ELb0ELb1ELb1ELb1ELb1ELb1ELb1ELb0ELb0ELb1ELb1ELb0EEENS1_21CollectiveEpilogueFwdINS6_IJSA_NS7_ILi512EEESA_EEES9_SC_SE_Li256ELb1ELb1ELb1ELb0EEENS1_36VarlenDynamicPersistentTileSchedulerILi64ELi64ELi256ELi128ELb1ELb1ELb1ELb1ELb0ELb1EEEEEEEEEvNT_6ParamsE$_ZZN5flash25CollectiveMainloopFwdSm90ILi2EN4cute5tupleIJNS1_1CILi1EEES4_S4_EEENS2_IJNS3_ILi64EEES6_S6_EEELi512EN7cutlass10bfloat16_tEfNS8_4arch4Sm90ELb0ELb1ELb1ELb1ELb1ELb1ELb1ELb0ELb0ELb1ELb1ELb0EE3mmaINS_16FlashAttnFwdSm90ISC_NS_21CollectiveEpilogueFwdINS2_IJS6_NS3_ILi512EEES6_EEES5_S9_SB_Li256ELb1ELb1ELb1ELb0EEENS_36VarlenDynamicPersistentTileSchedulerILi64ELi64ELi256ELi128ELb1ELb1ELb1ELb1ELb0ELb1EEEE13SharedStorageENS1_6TensorINS1_11ArrayEngineIfLm128EEENS1_6LayoutINS2_IJNS2_IJNS3_ILi2EEESR_NS3_ILi32EEEEEES4_S4_EEENS2_IJNS2_IJS4_SR_NS3_ILi4EEEEEENS3_ILi0EEESX_EEEEEEENS_7SoftmaxILi2ELi0EEEEEbRKNSC_6ParamsENS8_13PipelineAsyncILi2EEES17_RNS8_13PipelineStateILj2EEERT0_RT1_iRiRKNS_16SeqlenInfoQKNewKILb1ELb1EEENS2_IJiiiiEEERT_ENKUliT_T0_T1_E_clIZSD_ISM_S10_S12_EbS15_S17_S17_S1A_S1C_S1E_iS1F_S1J_S1K_S1M_EUlRS1N_iE0_NS3_ILb1EEES1U_EEDaiS1N_S1O_S1P_,@function
        .size           $_ZN7cutlass13device_kernelIN5flash11enable_sm90INS1_16FlashAttnFwdSm90INS1_25CollectiveMainloopFwdSm90ILi2EN4cute5tupleIJNS5_1CILi1EEES8_S8_EEENS6_IJNS7_ILi64EEESA_SA_EEELi512ENS_10bfloat16_tEfNS_4arch4Sm90ELb0ELb1ELb1ELb1ELb1ELb1ELb1ELb0ELb0ELb1ELb1ELb0EEENS1_21CollectiveEpilogueFwdINS6_IJSA_NS7_ILi512EEESA_EEES9_SC_SE_Li256ELb1ELb1ELb1ELb0EEENS1_36VarlenDynamicPersistentTileSchedulerILi64ELi64ELi256ELi128ELb1ELb1ELb1ELb1ELb0ELb1EEEEEEEEEvNT_6ParamsE$_ZZN5flash25CollectiveMainloopFwdSm90ILi2EN4cute5tupleIJNS1_1CILi1EEES4_S4_EEENS2_IJNS3_ILi64EEES6_S6_EEELi512EN7cutlass10bfloat16_tEfNS8_4arch4Sm90ELb0ELb1ELb1ELb1ELb1ELb1ELb1ELb0ELb0ELb1ELb1ELb0EE3mmaINS_16FlashAttnFwdSm90ISC_NS_21CollectiveEpilogueFwdINS2_IJS6_NS3_ILi512EEES6_EEES5_S9_SB_Li256ELb1ELb1ELb1ELb0EEENS_36VarlenDynamicPersistentTileSchedulerILi64ELi64ELi256ELi128ELb1ELb1ELb1ELb1ELb0ELb1EEEE13SharedStorageENS1_6TensorINS1_11ArrayEngineIfLm128EEENS1_6LayoutINS2_IJNS2_IJNS3_ILi2EEESR_NS3_ILi32EEEEEES4_S4_EEENS2_IJNS2_IJS4_SR_NS3_ILi4EEEEEENS3_ILi0EEESX_EEEEEEENS_7SoftmaxILi2ELi0EEEEEbRKNSC_6ParamsENS8_13PipelineAsyncILi2EEES17_RNS8_13PipelineStateILj2EEERT0_RT1_iRiRKNS_16SeqlenInfoQKNewKILb1ELb1EEENS2_IJiiiiEEERT_ENKUliT_T0_T1_E_clIZSD_ISM_S10_S12_EbS15_S17_S17_S1A_S1C_S1E_iS1F_S1J_S1K_S1M_EUlRS1N_iE0_NS3_ILb1EEES1U_EEDaiS1N_S1O_S1P_,(.L_x_15755 - $_ZN7cutlass13device_kernelIN5flash11enable_sm90INS1_16FlashAttnFwdSm90INS1_25CollectiveMainloopFwdSm90ILi2EN4cute5tupleIJNS5_1CILi1EEES8_S8_EEENS6_IJNS7_ILi64EEESA_SA_EEELi512ENS_10bfloat16_tEfNS_4arch4Sm90ELb0ELb1ELb1ELb1ELb1ELb1ELb1ELb0ELb0ELb1ELb1ELb0EEENS1_21CollectiveEpilogueFwdINS6_IJSA_NS7_ILi512EEESA_EEES9_SC_SE_Li256ELb1ELb1ELb1ELb0EEENS1_36VarlenDynamicPersistentTileSchedulerILi64ELi64ELi256ELi128ELb1ELb1ELb1ELb1ELb0ELb1EEEEEEEEEvNT_6ParamsE$_ZZN5flash25CollectiveMainloopFwdSm90ILi2EN4cute5tupleIJNS1_1CILi1EEES4_S4_EEENS2_IJNS3_ILi64EEES6_S6_EEELi512EN7cutlass10bfloat16_tEfNS8_4arch4Sm90ELb0ELb1ELb1ELb1ELb1ELb1ELb1ELb0ELb0ELb1ELb1ELb0EE3mmaINS_16FlashAttnFwdSm90ISC_NS_21CollectiveEpilogueFwdINS2_IJS6_NS3_ILi512EEES6_EEES5_S9_SB_Li256ELb1ELb1ELb1ELb0EEENS_36VarlenDynamicPersistentTileSchedulerILi64ELi64ELi256ELi128ELb1ELb1ELb1ELb1ELb0ELb1EEEE13SharedStorageENS1_6TensorINS1_11ArrayEngineIfLm128EEENS1_6LayoutINS2_IJNS2_IJNS3_ILi2EEESR_NS3_ILi32EEEEEES4_S4_EEENS2_IJNS2_IJS4_SR_NS3_ILi4EEEEEENS3_ILi0EEESX_EEEEEEENS_7SoftmaxILi2ELi0EEEEEbRKNSC_6ParamsENS8_13PipelineAsyncILi2EEES17_RNS8_13PipelineStateILj2EEERT0_RT1_iRiRKNS_16SeqlenInfoQKNewKILb1ELb1EEENS2_IJiiiiEEERT_ENKUliT_T0_T1_E_clIZSD_ISM_S10_S12_EbS15_S17_S17_S1A_S1C_S1E_iS1F_S1J_S1K_S1M_EUlRS1N_iE0_NS3_ILb1EEES1U_EEDaiS1N_S1O_S1P_)
$_ZN7cutlass13device_kernelIN5flash11enable_sm90INS1_16FlashAttnFwdSm90INS1_25CollectiveMainloopFwdSm90ILi2EN4cute5tupleIJNS5_1CILi1EEES8_S8_EEENS6_IJNS7_ILi64EEESA_SA_EEELi512ENS_10bfloat16_tEfNS_4arch4Sm90ELb0ELb1ELb1ELb1ELb1ELb1ELb1ELb0ELb0ELb1ELb1ELb0EEENS1_21CollectiveEpilogueFwdINS6_IJSA_NS7_ILi512EEESA_EEES9_SC_SE_Li256ELb1ELb1ELb1ELb0EEENS1_36VarlenDynamicPersistentTileSchedulerILi64ELi64ELi256ELi128ELb1ELb1ELb1ELb1ELb0ELb1EEEEEEEEEvNT_6ParamsE$_ZZN5flash25CollectiveMainloopFwdSm90ILi2EN4cute5tupleIJNS1_1CILi1EEES4_S4_EEENS2_IJNS3_ILi64EEES6_S6_EEELi512EN7cutlass10bfloat16_tEfNS8_4arch4Sm90ELb0ELb1ELb1ELb1ELb1ELb1ELb1ELb0ELb0ELb1ELb1ELb0EE3mmaINS_16FlashAttnFwdSm90ISC_NS_21CollectiveEpilogueFwdINS2_IJS6_NS3_ILi512EEES6_EEES5_S9_SB_Li256ELb1ELb1ELb1ELb0EEENS_36VarlenDynamicPersistentTileSchedulerILi64ELi64ELi256ELi128ELb1ELb1ELb1ELb1ELb0ELb1EEEE13SharedStorageENS1_6TensorINS1_11ArrayEngineIfLm128EEENS1_6LayoutINS2_IJNS2_IJNS3_ILi2EEESR_NS3_ILi32EEEEEES4_S4_EEENS2_IJNS2_IJS4_SR_NS3_ILi4EEEEEENS3_ILi0EEESX_EEEEEEENS_7SoftmaxILi2ELi0EEEEEbRKNSC_6ParamsENS8_13PipelineAsyncILi2EEES17_RNS8_13PipelineStateILj2EEERT0_RT1_iRiRKNS_16SeqlenInfoQKNewKILb1ELb1EEENS2_IJiiiiEEERT_ENKUliT_T0_T1_E_clIZSD_ISM_S10_S12_EbS15_S17_S17_S1A_S1C_S1E_iS1F_S1J_S1K_S1M_EUlRS1N_iE0_NS3_ILb1EEES1U_EEDaiS1N_S1O_S1P_:
[----:B------:R-:W-:Y:S05]  /*3e150*/  YIELD ;  /* 0x0000000000007946 */ /* 0x000fea0003800000 */
[----:B------:R-:W-:Y:S02]  /*3e160*/  ULDC UR4, c[0x0][0x20] ;  /* 0x0000080000047ab9 */ /* 0x000fe40000000800 */
[----:B------:R-:W-:-:S05]  /*3e170*/  VIADD R0, R0, -UR4 ;  /* 0x8000000400007c36 */ /* 0x000fca0008000000 */
[----:B------:R-:W2:Y:S01]  /*3e180*/  LDL.64 R6, [R0+0x18] ;  /* 0x0000180000067983 */ /* 0x000ea20000100a00 */
[----:B------:R-:W0:Y:S03]  /*3e190*/  LDC.64 R2, c[0x0][0x208] ;  /* 0x00008200ff027b82 */ /* 0x000e260000000a00 */
[----:B------:R-:W3:Y:S01]  /*3e1a0*/  LDL.64 R10, [R0] ;  /* 0x00000000000a7983 */ /* 0x000ee20000100a00 */
[----:B0-----:R-:W-:Y:S02]  /*3e1b0*/  R2UR UR4, R2 ;  /* 0x00000000020472ca */ /* 0x001fe400000e0000 */
[----:B------:R-:W-:-:S13]  /*3e1c0*/  R2UR UR5, R3 ;  /* 0x00000000030572ca */ /* 0x000fda00000e0000 */
[----:B--2---:R-:W2:Y:S01]  /*3e1d0*/  LD.E R8, desc[UR4][R6.64] ;  /* 0x0000000406087980 */ /* 0x004ea2000c101900 */
[C---:B------:R-:W-:Y:S02]  /*3e1e0*/  R2UR UR4, R2.reuse ;  /* 0x00000000020472ca */ /* 0x040fe400000e0000 */
[C---:B------:R-:W-:Y:S02]  /*3e1f0*/  R2UR UR5, R3.reuse ;  /* 0x00000000030572ca */ /* 0x040fe400000e0000 */
[----:B------:R-:W-:Y:S02]  /*3e200*/  R2UR UR6, R2 ;  /* 0x00000000020672ca */ /* 0x000fe400000e0000 */
[----:B------:R-:W-:Y:S01]  /*3e210*/  R2UR UR7, R3 ;  /* 0x00000000030772ca */ /* 0x000fe200000e0000 */
[----:B------:R-:W-:Y:S01]  /*3e220*/  BSSY B0, `(.L_x_7211) ;  /* 0x0000009000007945 */ /* 0x000fe20003800000 */
[----:B------:R-:W-:-:S07]  /*3e230*/  IMAD.MOV.U32 R9, RZ, RZ, R44 ;  /* 0x000000ffff097224 */ /* 0x000fce00078e002c */
[----:B---3--:R0:W5:Y:S04]  /*3e240*/  LD.E R5, desc[UR4][R10.64] ;  /* 0x000000040a057980 */ /* 0x008168000c101900 */
[----:B------:R0:W5:Y:S01]  /*3e250*/  LD.E R14, desc[UR6][R10.64+0x4] ;  /* 0x000004060a0e7980 */ /* 0x000162000c101900 */
[----:B--2---:R-:W-:-:S04]  /*3e260*/  LOP3.LUT R8, R8, 0x1, RZ, 0xfc, !PT ;  /* 0x0000000108087812 */ /* 0x004fc800078efcff */
[----:B------:R-:W-:Y:S01]  /*3e270*/  ISETP.NE.AND P0, PT, R8, 0x3, PT ;  /* 0x000000030800780c */ /* 0x000fe20003f05270 */
[----:B------:R-:W-:-:S12]  /*3e280*/  IMAD.MOV.U32 R8, RZ, RZ, R39 ;  /* 0x000000ffff087224 */ /* 0x000fd800078e0027 */
[----:B0-----:R-:W-:Y:S05]  /*3e290*/  @!P0 BRA `(.L_x_7212) ;  /* 0x0000000000048947 */ /* 0x001fea0003800000 */
[----:B------:R-:W-:Y:S01]  /*3e2a0*/  BPT.TRAP 0x1 ;  /* 0x000000040000795c */ /* 0x000fe20000300000 */
.L_x_7212:
[----:B------:R-:W-:Y:S05]  /*3e2b0*/  BSYNC B0 ;  /* 0x0000000000007941 */ /* 0x000fea0003800000 */
.L_x_7211:
        /* <DEDUP_REMOVED lines=17> */
.L_x_7214:
[----:B------:R-:W-:Y:S05]  /*3e3d0*/  BSYNC B0 ;  /* 0x0000000000007941 */ /* 0x000fea0003800000 */
.L_x_7213:
        /* <DEDUP_REMOVED lines=10> */
.L_x_7216:
[----:B------:R-:W-:Y:S05]  /*3e480*/  BSYNC B0 ;  /* 0x0000000000007941 */ /* 0x000fea0003800000 */
.L_x_7215:
[----:B------:R-:W2:Y:S01]  /*3e490*/  LDL.64 R10, [R0] ;  /* 0x00000000000a7983 */ /* 0x000ea20000100a00 */
[C---:B------:R-:W-:Y:S02]  /*3e4a0*/  R2UR UR6, R2.reuse ;  /* 0x00000000020672ca */ /* 0x040fe400000e0000 */
[C---:B------:R-:W-:Y:S01]  /*3e4b0*/  R2UR UR7, R3.reuse ;  /* 0x00000000030772ca */ /* 0x040fe200000e0000 */
[----:B------:R-:W3:Y:S01]  /*3e4c0*/  LDL.64 R6, [R0+0x28] ;  /* 0x0000280000067983 */ /* 0x000ee20000100a00 */
[C---:B------:R-:W-:Y:S02]  /*3e4d0*/  R2UR UR4, R2.reuse ;  /* 0x00000000020472ca */ /* 0x040fe400000e0000 */
[----:B------:R-:W-:Y:S01]  /*3e4e0*/  R2UR UR5, R3 ;  /* 0x00000000030572ca */ /* 0x000fe200000e0000 */
[----:B0----5:R-:W4:Y:S08]  /*3e4f0*/  LDL.64 R12, [R0+0x20] ;  /* 0x00002000000c7983 */ /* 0x021f300000100a00 */
[----:B--2---:R-:W2:Y:S04]  /*3e500*/  LD.E R5, desc[UR6][R10.64] ;  /* 0x000000060a057980 */ /* 0x004ea8000c101900 */
[----:B---3--:R-:W2:Y:S04]  /*3e510*/  LD.E.64 R6, desc[UR4][R6.64] ;  /* 0x0000000406067980 */ /* 0x008ea8000c101b00 */
[----:B------:R-:W3:Y:S01]  /*3e520*/  LDL.64 R10, [R0+0x8] ;  /* 0x00000800000a7983 */ /* 0x000ee20000100a00 */
[----:B------:R-:W-:Y:S05]  /*3e530*/  WARPSYNC.ALL ;  /* 0x0000000000007948 */ /* 0x000fea0003800000 */
[----:B------:R-:W-:-:S02]  /*3e540*/  R2UR UR4, R2 ;  /* 0x00000000020472ca */ /* 0x000fc400000e0000 */
[C---:B------:R-:W-:Y:S02]  /*3e550*/  R2UR UR5, R3.reuse ;  /* 0x00000000030572ca */ /* 0x040fe400000e0000 */
[----:B------:R-:W-:Y:S02]  /*3e560*/  R2UR UR6, R2 ;  /* 0x00000000020672ca */ /* 0x000fe400000e0000 */
[----:B------:R-:W-:-:S09]  /*3e570*/  R2UR UR7, R3 ;  /* 0x00000000030772ca */ /* 0x000fd200000e0000 */
[----:B---3--:R0:W-:Y:S04]  /*3e580*/  ST.E desc[UR4][R10.64], RZ ;  /* 0x000000ff0a007985 */ /* 0x0081e8000c101904 */
[----:B----4-:R-:W3:Y:S01]  /*3e590*/  LD.E.64 R14, desc[UR6][R12.64] ;  /* 0x000000060c0e7980 */ /* 0x010ee2000c101b00 */
[----:B--2---:R-:W-:Y:S01]  /*3e5a0*/  IMAD R6, R5, 0x200, R6 ;  /* 0x0000020005067824 */ /* 0x004fe200078e0206 */
[----:B------:R-:W-:Y:S01]  /*3e5b0*/  R2UR UR7, R7 ;  /* 0x00000000070772ca */ /* 0x000fe200000e0000 */
[----:B------:R-:W-:Y:S01]  /*3e5c0*/  WARPGROUP.ARRIVE ;  /* 0x00000000000079c5 */ /* 0x000fe20000000000 */
[----:B------:R-:W-:Y:S01]  /*3e5d0*/  R2UR UR8, R2 ;  /* 0x00000000020872ca */ /* 0x000fe200000e0000 */
[----:B------:R-:W-:Y:S01]  /*3e5e0*/  IMAD.MOV.U32 R5, RZ, RZ, 0x1 ;  /* 0x00000001ff057424 */ /* 0x000fe200078e00ff */
[----:B------:R-:W-:-:S02]  /*3e5f0*/  R2UR UR6, R6 ;  /* 0x00000000060672ca */ /* 0x000fc400000e0000 */
        /* <DEDUP_REMOVED lines=55> */
[----:B------:R-:W-:-:S13]  /*3e970*/  R2UR UR5, R3 ;  /* 0x00000000030572ca */ /* 0x000fda00000e0000 */
[----:B--2---:R-:W2:Y:S04]  /*3e980*/  LD.E R12, desc[UR4][R6.64] ;  /* 0x00000004060c7980 */ /* 0x004ea8000c101900 */
[----:B------:R-:W3:Y:S01]  /*3e990*/  LDL.64 R6, [R0+0x30] ;  /* 0x0000300000067983 */ /* 0x000ee20000100a00 */
[----:B------:R-:W-:Y:S01]  /*3e9a0*/  BSSY B0, `(.L_x_7218) ;  /* 0x0000008000007945 */ /* 0x000fe20003800000 */
[----:B--2---:R-:W-:-:S04]  /*3e9b0*/  LEA.HI R13, R12, R12, RZ, 0x1 ;  /* 0x0000000c0c0d7211 */ /* 0x004fc800078f08ff */
[----:B------:R-:W-:-:S05]  /*3e9c0*/  LOP3.LUT R13, R13, 0xfffffffe, RZ, 0xc0, !PT ;  /* 0xfffffffe0d0d7812 */ /* 0x000fca00078ec0ff */
[----:B------:R-:W-:Y:S01]  /*3e9d0*/  IMAD.IADD R13, R12, 0x1, -R13 ;  /* 0x000000010c0d7824 */ /* 0x000fe200078e0a0d */
[----:B---3--:R-:W-:-:S04]  /*3e9e0*/  MOV R12, R6 ;  /* 0x00000006000c7202 */ /* 0x008fc80000000f00 */
[----:B------:R-:W-:-:S04]  /*3e9f0*/  SHF.L.U32 R13, R13, 0x1f, RZ ;  /* 0x0000001f0d0d7819 */ /* 0x000fc800000006ff */
[----:B------:R-:W1:Y:S02]  /*3ea00*/  SYNCS.PHASECHK.TRANS64.TRYWAIT P0, [R12+URZ+0x38810], R13 ;  /* 0x0388100d0c0075a7 */ /* 0x000e64000800017f */
[----:B01----:R-:W-:Y:S05]  /*3ea10*/  @!P0 BRA `(.L_x_7219) ;  /* 0x000000ec00b88947 */ /* 0x003fea0003800000 */
.L_x_7245:
[----:B------:R-:W-:Y:S05]  /*3ea20*/  BSYNC B0 ;  /* 0x0000000000007941 */ /* 0x000fea0003800000 */
.L_x_7218:
[----:B------:R-:W0:Y:S01]  /*3ea30*/  LDL.64 R6, [R0+0x40] ;  /* 0x0000400000067983 */ /* 0x000e220000100a00 */
[----:B------:R-:W-:Y:S02]  /*3ea40*/  R2UR UR4, R2 ;  /* 0x00000000020472ca */ /* 0x000fe400000e0000 */
[----:B------:R-:W-:Y:S01]  /*3ea50*/  R2UR UR5, R3 ;  /* 0x00000000030572ca */ /* 0x000fe200000e0000 */
[----:B------:R-:W2:-:S12]  /*3ea60*/  LDL.64 R10, [R0] ;  /* 0x00000000000a7983 */ /* 0x000e980000100a00 */
[----:B0-----:R-:W3:Y:S01]  /*3ea70*/  LD.E R12, desc[UR4][R6.64] ;  /* 0x00000004060c7980 */ /* 0x001ee2000c101900 */
[----:B------:R-:W-:Y:S02]  /*3ea80*/  R2UR UR6, R2 ;  /* 0x00000000020672ca */ /* 0x000fe400000e0000 */
[----:B------:R-:W-:Y:S01]  /*3ea90*/  R2UR UR7, R3 ;  /* 0x00000000030772ca */ /* 0x000fe200000e0000 */
[----:B--2---:R0:W5:Y:S01]  /*3eaa0*/  LD.E R14, desc[UR4][R10.64] ;  /* 0x000000040a0e7980 */ /* 0x004162000c101900 */
[----:B------:R-:W-:Y:S11]  /*3eab0*/  BSSY B0, `(.L_x_7220) ;  /* 0x0000006000007945 */ /* 0x000ff60003800000 */
[----:B------:R0:W5:Y:S01]  /*3eac0*/  LD.E R15, desc[UR6][R10.64+0x4] ;  /* 0x000004060a0f7980 */ /* 0x000162000c101900 */
[----:B---3--:R-:W-:-:S04]  /*3ead0*/  LOP3.LUT R12, R12, 0x1, RZ, 0xfc, !PT ;  /* 0x000000010c0c7812 */ /* 0x008fc800078efcff */
[----:B------:R-:W-:-:S13]  /*3eae0*/  ISETP.NE.AND P0, PT, R12, 0x3, PT ;  /* 0x000000030c00780c */ /* 0x000fda0003f05270 */
[----:B0-----:R-:W-:Y:S05]  /*3eaf0*/  @!P0 BRA `(.L_x_7221) ;  /* 0x0000000000048947 */ /* 0x001fea0003800000 */
[----:B------:R-:W-:Y:S01]  /*3eb00*/  BPT.TRAP 0x1 ;  /* 0x000000040000795c */ /* 0x000fe20000300000 */
.L_x_7221:
[----:B------:R-:W-:Y:S05]  /*3eb10*/  BSYNC B0 ;  /* 0x0000000000007941 */ /* 0x000fea0003800000 */
.L_x_7220:
        /* <DEDUP_REMOVED lines=17> */
.L_x_7223:
[----:B------:R-:W-:Y:S05]  /*3ec30*/  BSYNC B0 ;  /* 0x0000000000007941 */ /* 0x000fea0003800000 */
.L_x_7222:
        /* <DEDUP_REMOVED lines=10> */
.L_x_7225:
[----:B------:R-:W-:Y:S05]  /*3ece0*/  BSYNC B0 ;  /* 0x0000000000007941 */ /* 0x000fea0003800000 */
.L_x_7224:
        /* <DEDUP_REMOVED lines=303> */
[----:B------:R-:W-:Y:S01]  /*3ffe0*/  R2UR UR9, R3 ;  /* 0x00000000030972ca */ /* 0x000fe200000e0000 */
        /* <DEDUP_REMOVED lines=272> */
.L_x_7228:
[----:B------:R-:W-:Y:S05]  /*410f0*/  BSYNC B0 ;  /* 0x0000000000007941 */ /* 0x000fea0003800000 */
.L_x_7227:
        /* <DEDUP_REMOVED lines=23> */
[C---:B------:R-:W-:Y:S02]  /*41270*/  R2UR UR7, R3.reuse ;  /* 0x00000000030772ca */ /* 0x040fe400000e0000 */
[C---:B------:R-:W-:Y:S02]  /*41280*/  R2UR UR9, R3.reuse ;  /* 0x00000000030972ca */ /* 0x040fe400000e0000 */
[----:B------:R-:W-:Y:S02]  /*41290*/  R2UR UR10, R2 ;  /* 0x00000000020a72ca */ /* 0x000fe400000e0000 */
[----:B------:R-:W-:-:S09]  /*412a0*/  R2UR UR11, R3 ;  /* 0x00000000030b72ca */ /* 0x000fd200000e0000 */
[----:B------:R-:W4:Y:S04]  /*412b0*/  LD.E R20, desc[UR8][R8.64+0xc] ;  /* 0x00000c0808147980 */ /* 0x000f28000c101900 */
[----:B------:R-:W4:Y:S04]  /*412c0*/  LD.E R56, desc[UR10][R8.64+0x14] ;  /* 0x0000140a08387980 */ /* 0x000f28000c101900 */
[----:B--2---:R-:W2:Y:S01]  /*412d0*/  LD.E R15, desc[UR4][R6.64] ;  /* 0x00000004060f7980 */ /* 0x004ea2000c101900 */
[C---:B------:R-:W-:Y:S02]  /*412e0*/  @P0 R2UR UR4, R2.reuse ;  /* 0x00000000020402ca */ /* 0x040fe400000e0000 */
[----:B------:R-:W-:Y:S01]  /*412f0*/  @P0 R2UR UR5, R3 ;  /* 0x00000000030502ca */ /* 0x000fe200000e0000 */
[----:B------:R-:W4:Y:S04]  /*41300*/  LD.E R6, desc[UR12][R8.64+0x18] ;  /* 0x0000180c08067980 */ /* 0x000f28000c101900 */
[----:B------:R-:W4:Y:S08]  /*41310*/  LD.E R7, desc[UR6][R8.64+0x4] ;  /* 0x0000040608077980 */ /* 0x000f30000c101900 */
[----:B------:R-:W4:Y:S01]  /*41320*/  @P0 LD.E R59, desc[UR4][R8.64+0x28] ;  /* 0x00002804083b0980 */ /* 0x000f22000c101900 */
[----:B------:R-:W-:-:S02]  /*41330*/  R2UR UR4, R2 ;  /* 0x00000000020472ca */ /* 0x000fc400000e0000 */
[----:B------:R-:W-:-:S13]  /*41340*/  R2UR UR5, R3 ;  /* 0x00000000030572ca */ /* 0x000fda00000e0000 */
[----:B------:R-:W4:Y:S04]  /*41350*/  LD.E R10, desc[UR4][R8.64+0x8] ;  /* 0x00000804080a7980 */ /* 0x000f28000c101900 */
[----:B------:R-:W4:Y:S01]  /*41360*/  LD.E R21, desc[UR4][R8.64+0x10] ;  /* 0x0000100408157980 */ /* 0x000f22000c101900 */
[----:B------:R-:W-:Y:S01]  /*41370*/  BSSY B0, `(.L_x_7229) ;  /* 0x000008c000007945 */ /* 0x000fe20003800000 */
[-C--:B--2---:R-:W-:Y:S01]  /*41380*/  FMUL.FTZ R13, R30, R15.reuse ;  /* 0x0000000f1e0d7220 */ /* 0x084fe20000410000 */
[-C--:B------:R-:W-:Y:S01]  /*41390*/  FMUL.FTZ R30, R43, R15.reuse ;  /* 0x0000000f2b1e7220 */ /* 0x080fe20000410000 */
[----:B---3--:R-:W-:Y:S01]  /*413a0*/  SHF.R.S32.HI R43, RZ, 0x1f, R60 ;  /* 0x0000001fff2b7819 */ /* 0x008fe2000001143c */
[-C--:B0-----:R-:W-:Y:S01]  /*413b0*/  FMUL.FTZ R57, R25, R15.reuse ;  /* 0x0000000f19397220 */ /* 0x081fe20000410000 */
[-C--:B------:R-:W-:Y:S01]  /*413c0*/  FMUL.FTZ R25, R35, R15.reuse ;  /* 0x0000000f23197220 */ /* 0x080fe20000410000 */
[-C--:B------:R-:W-:Y:S01]  /*413d0*/  FMUL.FTZ R12, R27, R15.reuse ;  /* 0x0000000f1b0c7220 */ /* 0x080fe20000410000 */
[----:B------:R-:W-:Y:S01]  /*413e0*/  LEA.HI R35, R43, R60, RZ, 0x7 ;  /* 0x0000003c2b237211 */ /* 0x000fe200078f38ff */
[-C--:B------:R-:W-:Y:S01]  /*413f0*/  FMUL.FTZ R27, R39, R15.reuse ;  /* 0x0000000f271b7220 */ /* 0x080fe20000410000 */
[-C--:B------:R-:W-:Y:S01]  /*41400*/  FMUL.FTZ R39, R41, R15.reuse ;  /* 0x0000000f29277220 */ /* 0x080fe20000410000 */
[-C--:B------:R-:W-:Y:S01]  /*41410*/  FMUL.FTZ R41, R45, R15.reuse ;  /* 0x0000000f2d297220 */ /* 0x080fe20000410000 */
[----:B------:R-:W-:Y:S01]  /*41420*/  LOP3.LUT R45, R35, 0xffffff80, RZ, 0xc0, !PT ;  /* 0xffffff80232d7812 */ /* 0x000fe200078ec0ff */
[-C--:B------:R-:W-:Y:S01]  /*41430*/  FMUL.FTZ R11, R24, R15.reuse ;  /* 0x0000000f180b7220 */ /* 0x080fe20000410000 */
[-C--:B------:R-:W-:Y:S01]  /*41440*/  FMUL.FTZ R24, R34, R15.reuse ;  /* 0x0000000f22187220 */ /* 0x080fe20000410000 */
[----:B------:R-:W-:-:S02]  /*41450*/  FMUL.FTZ R34, R46, R15 ;  /* 0x0000000f2e227220 */ /* 0x000fc40000410000 */
[----:B------:R-:W-:Y:S02]  /*41460*/  IMAD.IADD R46, R60, 0x1, -R45 ;  /* 0x000000013c2e7824 */ /* 0x000fe400078e0a2d */
[-C--:B------:R-:W-:Y:S01]  /*41470*/  FMUL.FTZ R14, R31, R15.reuse ;  /* 0x0000000f1f0e7220 */ /* 0x080fe20000410000 */
[-C--:B------:R-:W-:Y:S01]  /*41480*/  FMUL.FTZ R31, R42, R15.reuse ;  /* 0x0000000f2a1f7220 */ /* 0x080fe20000410000 */
[----:B------:R-:W-:Y:S02]  /*41490*/  LEA.HI R42, R43, R60, RZ, 0x2 ;  /* 0x0000003c2b2a7211 */ /* 0x000fe400078f10ff */
[----:B------:R-:W-:Y:S01]  /*414a0*/  SHF.R.S32.HI R45, RZ, 0x1f, R46 ;  /* 0x0000001fff2d7819 */ /* 0x000fe2000001142e */
[-C--:B------:R-:W-:Y:S01]  /*414b0*/  FMUL.FTZ R35, R47, R15.reuse ;  /* 0x0000000f2f237220 */ /* 0x080fe20000410000 */
[-C--:B------:R-:W-:Y:S01]  /*414c0*/  FMUL.FTZ R5, R26, R15.reuse ;  /* 0x0000000f1a057220 */ /* 0x080fe20000410000 */
[-C--:B------:R-:W-:Y:S01]  /*414d0*/  FMUL.FTZ R26, R38, R15.reuse ;  /* 0x0000000f261a7220 */ /* 0x080fe20000410000 */
[----:B------:R-:W-:Y:S01]  /*414e0*/  LEA.HI R47, R45, R46, RZ, 0x2 ;  /* 0x0000002e2d2f7211 */ /* 0x000fe200078f10ff */
[-C--:B------:R-:W-:Y:S01]  /*414f0*/  FMUL.FTZ R38, R40, R15.reuse ;  /* 0x0000000f28267220 */ /* 0x080fe20000410000 */
[----:B------:R-:W-:Y:S01]  /*41500*/  LOP3.LUT R65, R42, 0xfffffffc, RZ, 0xc0, !PT ;  /* 0xfffffffc2a417812 */ /* 0x000fe200078ec0ff */
[----:B------:R-:W-:Y:S01]  /*41510*/  FMUL.FTZ R40, R44, R15 ;  /* 0x0000000f2c287220 */ /* 0x000fe20000410000 */
[----:B------:R-:W-:-:S02]  /*41520*/  SHF.R.S32.HI R44, RZ, 0x2, R47 ;  /* 0x00000002ff2c7819 */ /* 0x000fc4000001142f */
[----:B------:R-:W-:Y:S01]  /*41530*/  SHF.R.S32.HI R63, RZ, 0x1f, R47 ;  /* 0x0000001fff3f7819 */ /* 0x000fe2000001142f */
[----:B------:R-:W-:Y:S01]  /*41540*/  IMAD.IADD R65, R60, 0x1, -R65 ;  /* 0x000000013c417824 */ /* 0x000fe200078e0a41 */
[----:B------:R-:W-:Y:S02]  /*41550*/  LEA.HI R42, R45, R46, RZ, 0x5 ;  /* 0x0000002e2d2a7211 */ /* 0x000fe400078f28ff */
[----:B------:R-:W-:Y:S01]  /*41560*/  LEA.HI R63, R63, R44, RZ, 0x3 ;  /* 0x0000002c3f3f7211 */ /* 0x000fe200078f18ff */
[----:B------:R-:W-:Y:S01]  /*41570*/  FMUL.FTZ R43, R48, R15 ;  /* 0x0000000f302b7220 */ /* 0x000fe20000410000 */
[----:B------:R-:W-:Y:S02]  /*41580*/  SHF.R.S32.HI R42, RZ, 0x5, R42 ;  /* 0x00000005ff2a7819 */ /* 0x000fe4000001142a */
[----:B------:R-:W-:Y:S02]  /*41590*/  LEA.HI R48, R65, R65, RZ, 0x1 ;  /* 0x0000004141307211 */ /* 0x000fe400078f08ff */
[----:B------:R-:W-:Y:S01]  /*415a0*/  LOP3.LUT R63, R63, 0xfffffff8, RZ, 0xc0, !PT ;  /* 0xfffffff83f3f7812 */ /* 0x000fe200078ec0ff */
[----:B------:R-:W-:Y:S01]  /*415b0*/  IMAD R60, R61, 0x4, R42 ;  /* 0x000000043d3c7824 */ /* 0x000fe200078e022a */
[----:B------:R-:W-:-:S03]  /*415c0*/  LOP3.LUT R48, R48, 0x1ffffffe, RZ, 0xc0, !PT ;  /* 0x1ffffffe30307812 */ /* 0x000fc600078ec0ff */
[----:B------:R-:W-:Y:S02]  /*415d0*/  IMAD.IADD R63, R44, 0x1, -R63 ;  /* 0x000000012c3f7824 */ /* 0x000fe400078e0a3f */
[----:B------:R-:W-:Y:S02]  /*415e0*/  IMAD.IADD R48, R65, 0x1, -R48 ;  /* 0x0000000141307824 */ /* 0x000fe400078e0a30 */
[----:B------:R-:W-:Y:S02]  /*415f0*/  IMAD.U32 R63, R60, 0x10, R63 ;  /* 0x000000103c3f7824 */ /* 0x000fe400078e003f */
[----:B------:R-:W-:Y:S02]  /*41600*/  FMUL.FTZ R42, R50, R15 ;  /* 0x0000000f322a7220 */ /* 0x000fe40000410000 */
[----:B------:R-:W-:-:S04]  /*41610*/  IMAD R50, R48, 0x8, R63 ;  /* 0x0000000830327824 */ /* 0x000fc800078e023f */
[----:B----4-:R-:W-:-:S04]  /*41620*/  @P0 IMAD.HI.U32 R59, R50, R59, RZ ;  /* 0x0000003b323b0227 */ /* 0x010fc800078e00ff */
[-C--:B------:R-:W-:Y:S01]  /*41630*/  FMUL.FTZ R44, R51, R15.reuse ;  /* 0x0000000f332c7220 */ /* 0x080fe20000410000 */
[----:B------:R-:W-:Y:S02]  /*41640*/  @P0 SHF.R.U32.HI R50, RZ, R58, R59 ;  /* 0x0000003aff320219 */ /* 0x000fe4000001163b */
[----:B------:R-:W-:Y:S01]  /*41650*/  LOP3.LUT R51, R47, 0x7ffffffc, RZ, 0xc0, !PT ;  /* 0x7ffffffc2f337812 */ /* 0x000fe200078ec0ff */
[----:B------:R-:W-:Y:S02]  /*41660*/  IMAD.SHL.U32 R47, R4, 0x40, RZ ;  /* 0x00000040042f7824 */ /* 0x000fe400078e00ff */
[----:B------:R-:W0:Y:S01]  /*41670*/  SHFL.IDX PT, R61, R50, RZ, 0x1c1f ;  /* 0x001c1fff323d7589 */ /* 0x000e2200000e0000 */
        /* <DEDUP_REMOVED lines=11> */
[----:B------:R-:W-:Y:S01]  /*41730*/  IADD3 R51, R10, 0x1, -R47 ;  /* 0x000000010a337810 */ /* 0x000fe20007ffe82f */
[----:B------:R-:W-:Y:S01]  /*41740*/  FMUL.FTZ R15, R55, R15 ;  /* 0x0000000f370f7220 */ /* 0x000fe20000410000 */
[----:B------:R-:W-:Y:S01]  /*41750*/  ISETP.GE.AND P1, PT, R6, 0x1, PT ;  /* 0x000000010600780c */ /* 0x000fe20003f26270 */
[----:B------:R-:W1:Y:S02]  /*41760*/  MUFU.TANH R11, R11 ;  /* 0x0000000b000b7308 */ /* 0x000e640000002400 */
[----:B------:R-:W-:Y:S01]  /*41770*/  IMAD R52, R4, -0x2, R51 ;  /* 0xfffffffe04347824 */ /* 0x000fe200078e0233 */
[----:B------:R-:W-:Y:S01]  /*41780*/  LOP3.LUT R53, RZ, R20, RZ, 0x33, !PT ;  /* 0x00000014ff357212 */ /* 0x000fe200078e33ff */
[----:B------:R-:W-:-:S04]  /*41790*/  IMAD.IADD R51, R10, 0x1, -R47 ;  /* 0x000000010a337824 */ /* 0x000fc800078e0a2f */
[----:B------:R-:W2:Y:S01]  /*417a0*/  MUFU.TANH R57, R57 ;  /* 0x0000003900397308 */ /* 0x000ea20000002400 */
[----:B------:R-:W-:-:S07]  /*417b0*/  IMAD.IADD R52, R52, 0x1, -R7 ;  /* 0x0000000134347824 */ /* 0x000fce00078e0a07 */
[----:B------:R-:W3:Y:S01]  /*417c0*/  MUFU.TANH R5, R5 ;  /* 0x0000000500057308 */ /* 0x000ee20000002400 */
[----:B------:R-:W-:-:S07]  /*417d0*/  IMAD R54, R4, -0x2, R51 ;  /* 0xfffffffe04367824 */ /* 0x000fce00078e0233 */
[----:B------:R-:W4:Y:S01]  /*417e0*/  MUFU.TANH R12, R12 ;  /* 0x0000000c000c7308 */ /* 0x000f220000002400 */
        /* <DEDUP_REMOVED lines=50> */
.L_x_7234:
[----:B------:R-:W-:Y:S05]  /*41b10*/  BSYNC B2 ;  /* 0x0000000000027941 */ /* 0x000fea0003800000 */
.L_x_7233:
[----:B------:R-:W-:Y:S01]  /*41b20*/  LOP3.LUT R20, RZ, R20, RZ, 0x33, !PT ;  /* 0x00000014ff147212 */ /* 0x000fe200078e33ff */
[----:B------:R-:W-:Y:S06]  /*41b30*/  BRA `(.L_x_7235) ;  /* 0x0000000000287947 */ /* 0x000fec0003800000 */
.L_x_7232:
        /* <DEDUP_REMOVED lines=10> */
.L_x_7235:
[----:B------:R-:W-:Y:S05]  /*41be0*/  BSYNC B1 ;  /* 0x0000000000017941 */ /* 0x000fea0003800000 */
.L_x_7231:
[----:B------:R-:W-:-:S04]  /*41bf0*/  IMAD R53, R6, R20, -R47 ;  /* 0x0000001406357224 */ /* 0x000fc800078e0a2f */
[----:B------:R-:W-:-:S05]  /*41c00*/  IMAD R20, R4, -0x2, R53 ;  /* 0xfffffffe04147824 */ /* 0x000fca00078e0235 */
[----:B------:R-:W-:Y:S02]  /*41c10*/  VIMNMX R51, R51, R20, !PT ;  /* 0x0000001433337248 */ /* 0x000fe40007fe0100 */
[----:B------:R-:W-:-:S07]  /*41c20*/  VIADDMNMX R21, R20, R6, R21, PT ;  /* 0x0000000614157246 */ /* 0x000fce0003800115 */
.L_x_7230:
[----:B------:R-:W-:Y:S05]  /*41c30*/  BSYNC B0 ;  /* 0x0000000000007941 */ /* 0x000fea0003800000 */
.L_x_7229:
[C---:B------:R-:W-:Y:S01]  /*41c40*/  ISETP.GE.AND P1, PT, R56.reuse, 0x9, PT ;  /* 0x000000093800780c */ /* 0x040fe20003f26270 */
[----:B------:R-:W-:Y:S01]  /*41c50*/  BSSY B0, `(.L_x_7236) ;  /* 0x0000071000007945 */ /* 0x000fe20003800000 */
        /* <DEDUP_REMOVED lines=69> */
[----:B------:R-:W0:Y:S03]  /*420b0*/  SHFL.IDX PT, R11, R50, 0x1, 0x1c1f ;  /* 0x003c1f00320b7f89 */ /* 0x000e2600000e0000 */
[----:B------:R-:W-:Y:S02]  /*420c0*/  P2R R56, PR, RZ, 0x40 ;  /* 0x00000040ff387803 */ /* 0x000fe40000000000 */
[----:B------:R-:W-:-:S04]  /*420d0*/  ISETP.GT.AND P6, PT, R51, 0x39, !P6 ;  /* 0x000000393300780c */ /* 0x000fc800077c4270 */
[----:B------:R-:W-:-:S04]  /*420e0*/  ISETP.LT.OR P6, PT, R21, 0x3a, P6 ;  /* 0x0000003a1500780c */ /* 0x000fc800037c1670 */
[----:B------:R-:W-:Y:S02]  /*420f0*/  FSEL R21, R49, -INF , !P6 ;  /* 0xff80000031157808 */ /* 0x000fe40007000000 */
[----:B------:R-:W-:Y:S02]  /*42100*/  ISETP.GE.AND P6, PT, R6, 0x1, PT ;  /* 0x000000010600780c */ /* 0x000fe40003fc6270 */
[----:B0-----:R-:W-:Y:S01]  /*42110*/  VIADDMNMX R49, R11, R59, R54, PT ;  /* 0x0000003b0b317246 */ /* 0x001fe20003800136 */
        /* <DEDUP_REMOVED lines=18> */
.L_x_7241:
[----:B------:R-:W-:Y:S05]  /*42240*/  BSYNC B2 ;  /* 0x0000000000027941 */ /* 0x000fea0003800000 */
.L_x_7240:
[----:B------:R-:W-:Y:S01]  /*42250*/  LOP3.LUT R7, RZ, R7, RZ, 0x33, !PT ;  /* 0x00000007ff077212 */ /* 0x000fe200078e33ff */
[----:B------:R-:W-:Y:S06]  /*42260*/  BRA `(.L_x_7242) ;  /* 0x0000000000287947 */ /* 0x000fec0003800000 */
.L_x_7239:
        /* <DEDUP_REMOVED lines=10> */
.L_x_7242:
[----:B------:R-:W-:Y:S05]  /*42310*/  BSYNC B1 ;  /* 0x0000000000017941 */ /* 0x000fea0003800000 */
.L_x_7238:
[----:B------:R-:W-:-:S04]  /*42320*/  IMAD R7, R6, R7, -R47 ;  /* 0x0000000706077224 */ /* 0x000fc800078e0a2f */
[----:B------:R-:W-:-:S05]  /*42330*/  IMAD R4, R4, -0x2, R7 ;  /* 0xfffffffe04047824 */ /* 0x000fca00078e0207 */
[----:B------:R-:W-:Y:S02]  /*42340*/  VIADDMNMX R49, R4, R6, R49, PT ;  /* 0x0000000604317246 */ /* 0x000fe40003800131 */
[----:B------:R-:W-:-:S07]  /*42350*/  VIMNMX R51, R51, R4, !PT ;  /* 0x0000000433337248 */ /* 0x000fce0007fe0100 */
.L_x_7237:
[----:B------:R-:W-:Y:S05]  /*42360*/  BSYNC B0 ;  /* 0x0000000000007941 */ /* 0x000fea0003800000 */
.L_x_7236:
[----:B------:R-:W-:Y:S02]  /*42370*/  ISETP.GT.AND P0, PT, R51, 0x1, !P0 ;  /* 0x000000013300780c */ /* 0x000fe40004704270 */
[----:B------:R-:W-:Y:S02]  /*42380*/  ISETP.NE.AND P6, PT, R63, RZ, PT ;  /* 0x000000ff3f00720c */ /* 0x000fe40003fc5270 */
[----:B------:R-:W-:Y:S02]  /*42390*/  ISETP.LT.OR P0, PT, R49, 0x2, P0 ;  /* 0x000000023100780c */ /* 0x000fe40000701670 */
[----:B------:R-:W-:Y:S02]  /*423a0*/  ISETP.GT.AND P1, PT, R51, 0x8, !P1 ;  /* 0x000000083300780c */ /* 0x000fe40004f24270 */
[----:B------:R-:W-:Y:S02]  /*423b0*/  FSEL R12, R12, -INF , !P0 ;  /* 0xff8000000c0c7808 */ /* 0x000fe40004000000 */
[----:B------:R-:W-:-:S02]  /*423c0*/  ISETP.NE.AND P0, PT, R55, RZ, PT ;  /* 0x000000ff3700720c */ /* 0x000fc40003f05270 */
[----:B------:R-:W-:Y:S02]  /*423d0*/  ISETP.LT.OR P1, PT, R49, 0x9, P1 ;  /* 0x000000093100780c */ /* 0x000fe40000f21670 */
[----:B------:R-:W-:Y:S02]  /*423e0*/  ISETP.GT.AND P0, PT, R51, 0x9, !P0 ;  /* 0x000000093300780c */ /* 0x000fe40004704270 */
[----:B------:R-:W-:Y:S02]  /*423f0*/  FSEL R13, R13, -INF , !P1 ;  /* 0xff8000000d0d7808 */ /* 0x000fe40004800000 */
[----:B------:R-:W-:Y:S02]  /*42400*/  ISETP.LT.OR P0, PT, R49, 0xa, P0 ;  /* 0x0000000a3100780c */ /* 0x000fe40000701670 */
[----:B------:R-:W-:Y:S02]  /*42410*/  ISETP.NE.AND P1, PT, R65, RZ, PT ;  /* 0x000000ff4100720c */ /* 0x000fe40003f25270 */
[----:B------:R-:W-:-:S02]  /*42420*/  FSEL R14, R14, -INF , !P0 ;  /* 0xff8000000e0e7808 */ /* 0x000fc40004000000 */
[----:B------:R-:W-:Y:S02]  /*42430*/  ISETP.NE.AND P0, PT, R58, RZ, PT ;  /* 0x000000ff3a00720c */ /* 0x000fe40003f05270 */
[----:B------:R-:W-:Y:S02]  /*42440*/  MOV R10, UR37 ;  /* 0x00000025000a7c02 */ /* 0x000fe40008000f00 */
[----:B------:R-:W-:Y:S02]  /*42450*/  ISETP.GT.AND P0, PT, R51, 0x10, !P0 ;  /* 0x000000103300780c */ /* 0x000fe40004704270 */
[----:B------:R-:W-:Y:S02]  /*42460*/  MOV R11, UR36 ;  /* 0x00000024000b7c02 */ /* 0x000fe40008000f00 */
        /* <DEDUP_REMOVED lines=17> */
[----:B------:R-:W-:Y:S02]  /*42580*/  ISETP.GT.AND P2, PT, R51, 0x29, !P2 ;  /* 0x000000293300780c */ /* 0x000fe40005744270 */
[----:B------:R-:W-:-:S02]  /*42590*/  FSEL R31, R31, -INF , !P0 ;  /* 0xff8000001f1f7808 */ /* 0x000fc40004000000 */
[----:B------:R-:W-:Y:S02]  /*425a0*/  ISETP.NE.AND P0, PT, R53, RZ, PT ;  /* 0x000000ff3500720c */ /* 0x000fe40003f05270 */
[C---:B------:R-:W-:Y:S02]  /*425b0*/  ISETP.GT.AND P3, PT, R51.reuse, 0x30, !P3 ;  /* 0x000000303300780c */ /* 0x040fe40005f64270 */
[C---:B------:R-:W-:Y:S02]  /*425c0*/  ISETP.GT.AND P0, PT, R51.reuse, RZ, !P0 ;  /* 0x000000ff3300720c */ /* 0x040fe40004704270 */
[----:B------:R-:W-:Y:S02]  /*425d0*/  ISETP.GT.AND P4, PT, R51, 0x31, !P4 ;  /* 0x000000313300780c */ /* 0x000fe40006784270 */
[----:B------:R-:W-:Y:S02]  /*425e0*/  ISETP.LT.OR P0, PT, R49, 0x1, P0 ;  /* 0x000000013100780c */ /* 0x000fe40000701670 */
[----:B------:R-:W-:-:S02]  /*425f0*/  ISETP.NE.AND P6, PT, R56, RZ, PT ;  /* 0x000000ff3800720c */ /* 0x000fc40003fc5270 */
[----:B------:R-:W-:Y:S02]  /*42600*/  FSEL R7, R5, -INF , !P0 ;  /* 0xff80000005077808 */ /* 0x000fe40004000000 */
[----:B------:R-:W2:Y:S01]  /*42610*/  LDL.64 R4, [R0+0x70] ;  /* 0x0000700000047983 */ /* 0x000ea20000100a00 */
[----:B------:R-:W-:Y:S02]  /*42620*/  ISETP.NE.AND P0, PT, R64, RZ, PT ;  /* 0x000000ff4000720c */ /* 0x000fe40003f05270 */
[----:B------:R-:W-:-:S04]  /*42630*/  FMNMX.FTZ R6, R7, R12, !PT ;  /* 0x0000000c07067209 */ /* 0x000fc80007810000 */
[----:B------:R-:W-:-:S04]  /*42640*/  FMNMX.FTZ R9, R13, R6, !PT ;  /* 0x000000060d097209 */ /* 0x000fc80007810000 */
[----:B------:R-:W-:-:S04]  /*42650*/  FMNMX.FTZ R9, R14, R9, !PT ;  /* 0x000000090e097209 */ /* 0x000fc80007810000 */
[----:B------:R-:W-:-:S04]  /*42660*/  FMNMX.FTZ R6, R24, R9, !PT ;  /* 0x0000000918067209 */ /* 0x000fc80007810000 */
[----:B------:R-:W-:Y:S02]  /*42670*/  FMNMX.FTZ R9, R25, R6, !PT ;  /* 0x0000000619097209 */ /* 0x000fe40007810000 */
[----:B------:R-:W-:Y:S02]  /*42680*/  ISETP.GT.AND P0, PT, R51, 0x21, !P0 ;  /* 0x000000213300780c */ /* 0x000fe40004704270 */
[----:B------:R-:W-:Y:S02]  /*42690*/  FMNMX.FTZ R6, R26, R9, !PT ;  /* 0x000000091a067209 */ /* 0x000fe40007810000 */
[----:B------:R-:W-:Y:S02]  /*426a0*/  ISETP.LT.OR P0, PT, R49, 0x22, P0 ;  /* 0x000000223100780c */ /* 0x000fe40000701670 */
[----:B------:R-:W-:Y:S02]  /*426b0*/  FMNMX.FTZ R6, R27, R6, !PT ;  /* 0x000000061b067209 */ /* 0x000fe40007810000 */
[----:B------:R-:W-:-:S02]  /*426c0*/  ISETP.LT.OR P1, PT, R49, 0x29, P1 ;  /* 0x000000293100780c */ /* 0x000fc40000f21670 */
[----:B------:R-:W-:Y:S02]  /*426d0*/  FSEL R30, R30, -INF , !P0 ;  /* 0xff8000001e1e7808 */ /* 0x000fe40004000000 */
[----:B------:R-:W-:Y:S02]  /*426e0*/  FMNMX.FTZ R9, R31, R6, !PT ;  /* 0x000000061f097209 */ /* 0x000fe40007810000 */
[C---:B------:R-:W-:Y:S02]  /*426f0*/  ISETP.LT.OR P2, PT, R49.reuse, 0x2a, P2 ;  /* 0x0000002a3100780c */ /* 0x040fe40001741670 */
[----:B------:R-:W-:Y:S02]  /*42700*/  FSEL R34, R34, -INF , !P1 ;  /* 0xff80000022227808 */ /* 0x000fe40004800000 */
[----:B------:R-:W-:Y:S02]  /*42710*/  FMNMX.FTZ R9, R30, R9, !PT ;  /* 0x000000091e097209 */ /* 0x000fe40007810000 */
[----:B------:R-:W-:-:S02]  /*42720*/  ISETP.LT.OR P3, PT, R49, 0x31, P3 ;  /* 0x000000313100780c */ /* 0x000fc40001f61670 */
[----:B------:R-:W-:Y:S02]  /*42730*/  FSEL R35, R35, -INF , !P2 ;  /* 0xff80000023237808 */ /* 0x000fe40005000000 */
[----:B------:R-:W-:Y:S02]  /*42740*/  FMNMX.FTZ R6, R34, R9, !PT ;  /* 0x0000000922067209 */ /* 0x000fe40007810000 */
[----:B------:R-:W-:Y:S02]  /*42750*/  ISETP.GT.AND P5, PT, R51, 0x38, !P5 ;  /* 0x000000383300780c */ /* 0x000fe40006fa4270 */
[----:B------:R-:W-:Y:S02]  /*42760*/  ISETP.LT.OR P4, PT, R49, 0x32, P4 ;  /* 0x000000323100780c */ /* 0x000fe40002781670 */
[----:B------:R-:W-:Y:S02]  /*42770*/  FSEL R42, R42, -INF , !P3 ;  /* 0xff8000002a2a7808 */ /* 0x000fe40005800000 */
[----:B------:R-:W-:-:S02]  /*42780*/  FMNMX.FTZ R9, R35, R6, !PT ;  /* 0x0000000623097209 */ /* 0x000fc40007810000 */
[----:B------:R-:W-:Y:S02]  /*42790*/  ISETP.GT.AND P0, PT, R51, 0x39, !P6 ;  /* 0x000000393300780c */ /* 0x000fe40007704270 */
[C---:B------:R-:W-:Y:S02]  /*427a0*/  ISETP.LT.OR P5, PT, R49.reuse, 0x39, P5 ;  /* 0x000000393100780c */ /* 0x040fe40002fa1670 */
[----:B------:R-:W-:Y:S02]  /*427b0*/  FSEL R44, R44, -INF , !P4 ;  /* 0xff8000002c2c7808 */ /* 0x000fe40006000000 */
[----:B------:R-:W-:Y:S02]  /*427c0*/  FMNMX.FTZ R9, R42, R9, !PT ;  /* 0x000000092a097209 */ /* 0x000fe40007810000 */
[----:B------:R-:W-:Y:S02]  /*427d0*/  ISETP.LT.OR P0, PT, R49, 0x3a, P0 ;  /* 0x0000003a3100780c */ /* 0x000fe40000701670 */
[----:B------:R-:W-:-:S02]  /*427e0*/  R2UR UR4, R2 ;  /* 0x00000000020472ca */ /* 0x000fc400000e0000 */
[C---:B------:R-:W-:Y:S02]  /*427f0*/  R2UR UR5, R3.reuse ;  /* 0x00000000030572ca */ /* 0x040fe400000e0000 */
[----:B------:R-:W-:Y:S02]  /*42800*/  FSEL R46, R46, -INF , !P5 ;  /* 0xff8000002e2e7808 */ /* 0x000fe40006800000 */
[----:B------:R-:W-:Y:S02]  /*42810*/  FMNMX.FTZ R9, R44, R9, !PT ;  /* 0x000000092c097209 */ /* 0x000fe40007810000 */
[----:B------:R-:W-:Y:S02]  /*42820*/  R2UR UR6, R2 ;  /* 0x00000000020672ca */ /* 0x000fe400000e0000 */
[----:B------:R-:W-:Y:S02]  /*42830*/  R2UR UR7, R3 ;  /* 0x00000000030772ca */ /* 0x000fe400000e0000 */
[----:B------:R-:W-:-:S02]  /*42840*/  FSEL R15, R15, -INF , !P0 ;  /* 0xff8000000f0f7808 */ /* 0x000fc40004000000 */
[----:B------:R-:W-:-:S04]  /*42850*/  FMNMX.FTZ R6, R46, R9, !PT ;  /* 0x000000092e067209 */ /* 0x000fc80007810000 */
[----:B------:R-:W-:-:S05]  /*42860*/  FMNMX.FTZ R47, R15, R6, !PT ;  /* 0x000000060f2f7209 */ /* 0x000fca0007810000 */
[----:B--2---:R-:W-:Y:S04]  /*42870*/  ST.E desc[UR4][R4.64+0x4], R47 ;  /* 0x0000042f04007985 */ /* 0x004fe8000c101904 */
[----:B------:R-:W2:Y:S01]  /*42880*/  LD.E R8, desc[UR6][R4.64+0x4] ;  /* 0x0000040604087980 */ /* 0x000ea2000c101900 */
        /* <DEDUP_REMOVED lines=15> */
[----:B------:R-:W0:Y:S01]  /*42980*/  SHFL.BFLY PT, R6, R9, 0x2, 0x1f ;  /* 0x0c401f0009067f89 */ /* 0x000e2200000e0000 */
[----:B------:R-:W-:Y:S02]  /*42990*/  R2UR UR8, R2 ;  /* 0x00000000020872ca */ /* 0x000fe400000e0000 */
[----:B------:R-:W-:Y:S02]  /*429a0*/  R2UR UR9, R3 ;  /* 0x00000000030972ca */ /* 0x000fe400000e0000 */
[----:B0-----:R-:W-:Y:S01]  /*429b0*/  FMNMX.FTZ R6, R9, R6, !PT ;  /* 0x0000000609067209 */ /* 0x001fe20007810000 */
[----:B------:R-:W-:Y:S04]  /*429c0*/  ST.E desc[UR4][R4.64], R9 ;  /* 0x0000000904007985 */ /* 0x000fe8000c101904 */
[----:B--2---:R-:W0:Y:S02]  /*429d0*/  SHFL.BFLY PT, R47, R8, 0x2, 0x1f ;  /* 0x0c401f00082f7f89 */ /* 0x004e2400000e0000 */
[----:B0-----:R-:W-:-:S02]  /*429e0*/  FMNMX.FTZ R49, R8, R47, !PT ;  /* 0x0000002f08317209 */ /* 0x001fc40007810000 */
[----:B------:R-:W0:Y:S04]  /*429f0*/  SHFL.BFLY PT, R47, R6, 0x1, 0x1f ;  /* 0x0c201f00062f7f89 */ /* 0x000e2800000e0000 */
[----:B------:R-:W1:Y:S01]  /*42a00*/  SHFL.BFLY PT, R50, R49, 0x1, 0x1f ;  /* 0x0c201f0031327f89 */ /* 0x000e6200000e0000 */
[----:B0-----:R-:W-:Y:S02]  /*42a10*/  FMNMX.FTZ R47, R6, R47, !PT ;  /* 0x0000002f062f7209 */ /* 0x001fe40007810000 */
[----:B-1----:R-:W-:-:S03]  /*42a20*/  FMNMX.FTZ R51, R49, R50, !PT ;  /* 0x0000003231337209 */ /* 0x002fc60007810000 */
[----:B------:R-:W-:Y:S04]  /*42a30*/  ST.E desc[UR6][R4.64], R47 ;  /* 0x0000002f04007985 */ /* 0x000fe8000c101906 */
[----:B------:R0:W-:Y:S04]  /*42a40*/  ST.E desc[UR8][R4.64+0x4], R51 ;  /* 0x0000043304007985 */ /* 0x0001e8000c101908 */
[----:B0-----:R-:W2:Y:S04]  /*42a50*/  LDL.64 R4, [R0+0x70] ;  /* 0x0000700000047983 */ /* 0x001ea80000100a00 */
[----:B--2---:R-:W2:Y:S04]  /*42a60*/  LD.E R6, desc[UR6][R4.64+0x20] ;  /* 0x0000200604067980 */ /* 0x004ea8000c101900 */
[----:B------:R-:W2:Y:S04]  /*42a70*/  LD.E R49, desc[UR4][R4.64] ;  /* 0x0000000404317980 */ /* 0x000ea8000c101900 */
[----:B------:R-:W3:Y:S01]  /*42a80*/  LD.E R53, desc[UR4][R4.64+0x4] ;  /* 0x0000040404357980 */ /* 0x000ee2000c101900 */
[C---:B--2---:R-:W-:Y:S01]  /*42a90*/  FMUL.FTZ R8, R49.reuse, R6 ;  /* 0x0000000631087220 */ /* 0x044fe20000410000 */
[----:B------:R-:W-:-:S04]  /*42aa0*/  FSETP.NEU.FTZ.AND P0, PT, R49, -INF , PT ;  /* 0xff8000003100780b */ /* 0x000fc80003f1d000 */
[----:B------:R-:W-:Y:S01]  /*42ab0*/  FSEL R9, R8, RZ, P0 ;  /* 0x000000ff08097208 */ /* 0x000fe20000000000 */
[----:B---3--:R-:W-:Y:S01]  /*42ac0*/  FMUL.FTZ R8, R6, R53 ;  /* 0x0000003506087220 */ /* 0x008fe20000410000 */
[----:B------:R-:W-:-:S03]  /*42ad0*/  FSETP.NEU.FTZ.AND P0, PT, R53, -INF , PT ;  /* 0xff8000003500780b */ /* 0x000fc60003f1d000 */
        /* <DEDUP_REMOVED lines=16> */
[----:B------:R-:W-:-:S05]  /*42be0*/  FSEL R9, R8, RZ, P0 ;  /* 0x000000ff08097208 */ /* 0x000fca0000000000 */
[-CC-:B------:R-:W-:Y:S01]  /*42bf0*/  FFMA.FTZ R153, R7, R6.reuse, -R9.reuse ;  /* 0x0000000607997223 */ /* 0x180fe20000010809 */
[-CC-:B------:R-:W-:Y:S01]  /*42c00*/  FFMA.FTZ R12, R12, R6.reuse, -R9.reuse ;  /* 0x000000060c0c7223 */ /* 0x180fe20000010809 */
[-CC-:B------:R-:W-:Y:S01]  /*42c10*/  FFMA.FTZ R155, R13, R6.reuse, -R9.reuse ;  /* 0x000000060d9b7223 */ /* 0x180fe20000010809 */
[----:B------:R-:W-:Y:S01]  /*42c20*/  MUFU.EX2 R152, R152 ;  /* 0x0000009800987308 */ /* 0x000fe20000000800 */
[----:B------:R-:W-:-:S07]  /*42c30*/  FFMA.FTZ R14, R14, R6, -R9 ;  /* 0x000000060e0e7223 */ /* 0x000fce0000010809 */
[----:B------:R-:W0:Y:S01]  /*42c40*/  MUFU.EX2 R47, R47 ;  /* 0x0000002f002f7308 */ /* 0x000e220000000800 */
[----:B------:R-:W-:-:S07]  /*42c50*/  FFMA.FTZ R169, R24, R6, -R9 ;  /* 0x0000000618a97223 */ /* 0x000fce0000010809 */
[----:B------:R-:W-:Y:S08]  /*42c60*/  MUFU.EX2 R153, R153 ;  /* 0x0000009900997308 */ /* 0x000ff00000000800 */
[----:B------:R-:W1:Y:S01]  /*42c70*/  MUFU.EX2 R12, R12 ;  /* 0x0000000c000c7308 */ /* 0x000e620000000800 */
[----:B------:R-:W-:-:S07]  /*42c80*/  FFMA.FTZ R20, R25, R6, -R9 ;  /* 0x0000000619147223 */ /* 0x000fce0000010809 */
[----:B------:R-:W2:Y:S08]  /*42c90*/  MUFU.EX2 R154, R154 ;  /* 0x0000009a009a7308 */ /* 0x000eb00000000800 */
[----:B------:R-:W3:Y:S01]  /*42ca0*/  MUFU.EX2 R155, R155 ;  /* 0x0000009b009b7308 */ /* 0x000ee20000000800 */
[----:B------:R-:W-:-:S07]  /*42cb0*/  FFMA.FTZ R171, R26, R6, -R9 ;  /* 0x000000061aab7223 */ /* 0x000fce0000010809 */
[----:B------:R-:W4:Y:S08]  /*42cc0*/  MUFU.EX2 R29, R29 ;  /* 0x0000001d001d7308 */ /* 0x000f300000000800 */
[----:B------:R-:W4:Y:S01]  /*42cd0*/  MUFU.EX2 R14, R14 ;  /* 0x0000000e000e7308 */ /* 0x000f220000000800 */
[----:B0-----:R-:W-:Y:S01]  /*42ce0*/  FADD.FTZ R7, R152, R47 ;  /* 0x0000002f98077221 */ /* 0x001fe20000010000 */
[----:B-1----:R-:W-:-:S06]  /*42cf0*/  FADD.FTZ R8, R153, R12 ;  /* 0x0000000c99087221 */ /* 0x002fcc0000010000 */
[----:B------:R-:W0:Y:S01]  /*42d00*/  MUFU.EX2 R168, R168 ;  /* 0x000000a800a87308 */ /* 0x000e220000000800 */
[----:B------:R-:W-:-:S07]  /*42d10*/  FFMA.FTZ R24, R27, R6, -R9 ;  /* 0x000000061b187223 */ /* 0x000fce0000010809 */
[----:B------:R-:W1:Y:S01]  /*42d20*/  MUFU.EX2 R169, R169 ;  /* 0x000000a900a97308 */ /* 0x000e620000000800 */
[----:B------:R-:W-:Y:S01]  /*42d30*/  FFMA.FTZ R26, R30, R6, -R9 ;  /* 0x000000061e1a7223 */ /* 0x000fe20000010809 */
[----:B--2---:R-:W-:Y:S01]  /*42d40*/  FADD.FTZ R30, R154, R7 ;  /* 0x000000079a1e7221 */ /* 0x004fe20000010000 */
[----:B---3--:R-:W-:-:S05]  /*42d50*/  FADD.FTZ R7, R155, R8 ;  /* 0x000000089b077221 */ /* 0x008fca0000010000 */
[----:B------:R-:W2:Y:S01]  /*42d60*/  MUFU.EX2 R33, R33 ;  /* 0x0000002100217308 */ /* 0x000ea20000000800 */
[----:B------:R-:W-:-:S07]  /*42d70*/  FFMA.FTZ R173, R31, R6, -R9 ;  /* 0x000000061fad7223 */ /* 0x000fce0000010809 */
[----:B------:R-:W3:Y:S01]  /*42d80*/  MUFU.EX2 R20, R20 ;  /* 0x0000001400147308 */ /* 0x000ee20000000800 */
[----:B----4-:R-:W-:Y:S01]  /*42d90*/  FADD.FTZ R13, R29, R30 ;  /* 0x0000001e1d0d7221 */ /* 0x010fe20000010000 */
[----:B------:R-:W-:-:S06]  /*42da0*/  FADD.FTZ R8, R14, R7 ;  /* 0x000000070e087221 */ /* 0x000fcc0000010000 */
[----:B------:R-:W4:Y:S08]  /*42db0*/  MUFU.EX2 R170, R170 ;  /* 0x000000aa00aa7308 */ /* 0x000f300000000800 */
[----:B------:R-:W4:Y:S01]  /*42dc0*/  MUFU.EX2 R171, R171 ;  /* 0x000000ab00ab7308 */ /* 0x000f220000000800 */
[----:B0-----:R-:W-:Y:S01]  /*42dd0*/  FADD.FTZ R30, R168, R13 ;  /* 0x0000000da81e7221 */ /* 0x001fe20000010000 */
[----:B-1----:R-:W-:-:S06]  /*42de0*/  FADD.FTZ R7, R169, R8 ;  /* 0x00000008a9077221 */ /* 0x002fcc0000010000 */
[----:B------:R-:W0:Y:S01]  /*42df0*/  MUFU.EX2 R37, R37 ;  /* 0x0000002500257308 */ /* 0x000e220000000800 */
[----:B------:R-:W-:-:S07]  /*42e00*/  FFMA.FTZ R175, R34, R6, -R9 ;  /* 0x0000000622af7223 */ /* 0x000fce0000010809 */
[----:B------:R-:W1:Y:S01]  /*42e10*/  MUFU.EX2 R24, R24 ;  /* 0x0000001800187308 */ /* 0x000e620000000800 */
[----:B--2---:R-:W-:Y:S01]  /*42e20*/  FADD.FTZ R13, R33, R30 ;  /* 0x0000001e210d7221 */ /* 0x004fe20000010000 */
[----:B---3--:R-:W-:-:S06]  /*42e30*/  FADD.FTZ R8, R20, R7 ;  /* 0x0000000714087221 */ /* 0x008fcc0000010000 */
[----:B------:R-:W2:Y:S01]  /*42e40*/  MUFU.EX2 R172, R172 ;  /* 0x000000ac00ac7308 */ /* 0x000ea20000000800 */
[----:B------:R-:W-:-:S07]  /*42e50*/  FFMA.FTZ R28, R35, R6, -R9 ;  /* 0x00000006231c7223 */ /* 0x000fce0000010809 */
[----:B------:R-:W3:Y:S01]  /*42e60*/  MUFU.EX2 R173, R173 ;  /* 0x000000ad00ad7308 */ /* 0x000ee20000000800 */
[----:B----4-:R-:W-:Y:S01]  /*42e70*/  FADD.FTZ R30, R170, R13 ;  /* 0x0000000daa1e7221 */ /* 0x010fe20000010000 */
[----:B------:R-:W-:-:S06]  /*42e80*/  FADD.FTZ R7, R171, R8 ;  /* 0x00000008ab077221 */ /* 0x000fcc0000010000 */
[----:B------:R-:W4:Y:S01]  /*42e90*/  MUFU.EX2 R39, R39 ;  /* 0x0000002700277308 */ /* 0x000f220000000800 */
[----:B------:R-:W-:-:S07]  /*42ea0*/  FFMA.FTZ R177, R42, R6, -R9 ;  /* 0x000000062ab17223 */ /* 0x000fce0000010809 */
        /* <DEDUP_REMOVED lines=13> */
[----:B------:R-:W4:Y:S08]  /*42f80*/  MUFU.EX2 R176, R176 ;  /* 0x000000b000b07308 */ /* 0x000f300000000800 */
[----:B------:R-:W4:Y:S01]  /*42f90*/  MUFU.EX2 R177, R177 ;  /* 0x000000b100b17308 */ /* 0x000f220000000800 */
[----:B------:R-:W-:Y:S01]  /*42fa0*/  FFMA.FTZ R6, R15, R6, -R9 ;  /* 0x000000060f067223 */ /* 0x000fe20000010809 */
[----:B0-----:R-:W-:Y:S01]  /*42fb0*/  FADD.FTZ R30, R174, R13 ;  /* 0x0000000dae1e7221 */ /* 0x001fe20000010000 */
[----:B-1----:R-:W-:-:S05]  /*42fc0*/  FADD.FTZ R7, R175, R8 ;  /* 0x00000008af077221 */ /* 0x002fca0000010000 */
[----:B------:R-:W0:Y:S08]  /*42fd0*/  MUFU.EX2 R43, R43 ;  /* 0x0000002b002b7308 */ /* 0x000e300000000800 */
[----:B------:R-:W1:Y:S01]  /*42fe0*/  MUFU.EX2 R44, R44 ;  /* 0x0000002c002c7308 */ /* 0x000e620000000800 */
[----:B--2---:R-:W-:Y:S01]  /*42ff0*/  FADD.FTZ R9, R41, R30 ;  /* 0x0000001e29097221 */ /* 0x004fe20000010000 */
[----:B---3--:R-:W-:-:S06]  /*43000*/  FADD.FTZ R8, R28, R7 ;  /* 0x000000071c087221 */ /* 0x008fcc0000010000 */
[----:B------:R-:W2:Y:S08]  /*43010*/  MUFU.EX2 R178, R178 ;  /* 0x000000b200b27308 */ /* 0x000eb00000000800 */
[----:B------:R-:W3:Y:S01]  /*43020*/  MUFU.EX2 R46, R46 ;  /* 0x0000002e002e7308 */ /* 0x000ee20000000800 */
[----:B----4-:R-:W-:Y:S01]  /*43030*/  FADD.FTZ R30, R176, R9 ;  /* 0x00000009b01e7221 */ /* 0x010fe20000010000 */
[----:B------:R-:W-:-:S06]  /*43040*/  FADD.FTZ R7, R177, R8 ;  /* 0x00000008b1077221 */ /* 0x000fcc0000010000 */
[----:B------:R-:W4:Y:S08]  /*43050*/  MUFU.EX2 R21, R21 ;  /* 0x0000001500157308 */ /* 0x000f300000000800 */
[----:B------:R-:W4:Y:S01]  /*43060*/  MUFU.EX2 R179, R6 ;  /* 0x0000000600b37308 */ /* 0x000f220000000800 */
[----:B0-----:R-:W-:Y:S01]  /*43070*/  FADD.FTZ R9, R43, R30 ;  /* 0x0000001e2b097221 */ /* 0x001fe20000010000 */
[----:B-1----:R-:W-:-:S03]  /*43080*/  FADD.FTZ R7, R44, R7 ;  /* 0x000000072c077221 */ /* 0x002fc60000010000 */
[----:B--2---:R-:W-:Y:S01]  /*43090*/  FADD.FTZ R8, R178, R9 ;  /* 0x00000009b2087221 */ /* 0x004fe20000010000 */
[----:B---3--:R-:W-:-:S03]  /*430a0*/  FADD.FTZ R30, R46, R7 ;  /* 0x000000072e1e7221 */ /* 0x008fc60000010000 */
[----:B----4-:R-:W-:Y:S01]  /*430b0*/  FADD.FTZ R13, R21, R8 ;  /* 0x00000008150d7221 */ /* 0x010fe20000010000 */
[----:B------:R-:W-:-:S04]  /*430c0*/  FADD.FTZ R15, R179, R30 ;  /* 0x0000001eb30f7221 */ /* 0x000fc80000010000 */
[----:B------:R-:W-:Y:S04]  /*430d0*/  ST.E desc[UR4][R4.64+0x10], R13 ;  /* 0x0000100d04007985 */ /* 0x000fe8000c101904 */
[----:B------:R0:W-:Y:S04]  /*430e0*/  ST.E desc[UR6][R4.64+0x14], R15 ;  /* 0x0000140f04007985 */ /* 0x0001e8000c101906 */
[----:B------:R-:W2:Y:S01]  /*430f0*/  LDL.64 R8, [R0+0x80] ;  /* 0x0000800000087983 */ /* 0x000ea20000100a00 */
[----:B------:R-:W-:Y:S06]  /*43100*/  BAR.SYNC.DEFER_BLOCKING 0xf, 0x100 ;  /* 0x03c4000000007b1d */ /* 0x000fec0000010000 */
[----:B0-----:R-:W3:Y:S01]  /*43110*/  LDL.64 R4, [R0+0x88] ;  /* 0x0000880000047983 */ /* 0x001ee20000100a00 */
[----:B------:R-:W-:-:S02]  /*43120*/  R2UR UR10, R2 ;  /* 0x00000000020a72ca */ /* 0x000fc400000e0000 */
[----:B------:R-:W-:Y:S01]  /*43130*/  R2UR UR11, R3 ;  /* 0x00000000030b72ca */ /* 0x000fe200000e0000 */
[----:B------:R-:W4:Y:S04]  /*43140*/  LDL.64 R138, [R0] ;  /* 0x00000000008a7983 */ /* 0x000f280000100a00 */
[----:B--2---:R-:W2:Y:S04]  /*43150*/  LD.E.64 R8, desc[UR4][R8.64+0x10] ;  /* 0x0000100408087980 */ /* 0x004ea8000c101b00 */
[----:B--2---:R-:W2:Y:S04]  /*43160*/  LD.E.64 R6, desc[UR6][R8.64+0x8] ;  /* 0x0000080608067980 */ /* 0x004ea8000c101b00 */
[----:B------:R-:W3:Y:S01]  /*43170*/  LD.E.64 R8, desc[UR4][R8.64] ;  /* 0x0000000408087980 */ /* 0x000ee2000c101b00 */
[----:B------:R-:W-:-:S02]  /*43180*/  R2UR UR12, R2 ;  /* 0x00000000020c72ca */ /* 0x000fc400000e0000 */
[----:B------:R-:W-:Y:S02]  /*43190*/  R2UR UR13, R3 ;  /* 0x00000000030d72ca */ /* 0x000fe400000e0000 */
        /* <DEDUP_REMOVED lines=16> */
[----:B--2---:R-:W-:-:S02]  /*432a0*/  MOV R30, R6 ;  /* 0x00000006001e7202 */ /* 0x004fc40000000f00 */
[----:B------:R-:W2:Y:S03]  /*432b0*/  LDL.64 R6, [R0+0x90] ;  /* 0x0000900000067983 */ /* 0x000ea60000100a00 */
[--C-:B---3--:R-:W-:Y:S02]  /*432c0*/  IMAD R15, R9, 0x2, R30.reuse ;  /* 0x00000002090f7824 */ /* 0x108fe400078e021e */
[C---:B------:R-:W-:Y:S02]  /*432d0*/  IMAD R13, R8.reuse, 0x2, R30 ;  /* 0x00000002080d7824 */ /* 0x040fe400078e021e */
[----:B------:R-:W-:Y:S01]  /*432e0*/  IMAD R25, R8, 0x2, R15 ;  /* 0x0000000208197824 */ /* 0x000fe200078e020f */
[----:B------:R-:W-:Y:S04]  /*432f0*/  STSM.16.M88.4 [R30], R152 ;  /* 0x000000981e007844 */ /* 0x000fe80000000200 */
[----:B------:R-:W-:Y:S04]  /*43300*/  STSM.16.M88.4 [R13], R168 ;  /* 0x000000a80d007844 */ /* 0x000fe80000000200 */
[----:B------:R-:W-:Y:S04]  /*43310*/  STSM.16.M88.4 [R15], R172 ;  /* 0x000000ac0f007844 */ /* 0x000fe80000000200 */
[----:B------:R0:W-:Y:S04]  /*43320*/  STSM.16.M88.4 [R25], R176 ;  /* 0x000000b019007844 */ /* 0x0001e80000000200 */
[----:B------:R-:W3:Y:S04]  /*43330*/  LD.E R21, desc[UR4][R4.64] ;  /* 0x0000000404157980 */ /* 0x000ee8000c101900 */
[----:B------:R-:W3:Y:S04]  /*43340*/  LD.E R27, desc[UR6][R4.64+0x4] ;  /* 0x00000406041b7980 */ /* 0x000ee8000c101900 */
[----:B------:R-:W3:Y:S04]  /*43350*/  LD.E R29, desc[UR8][R4.64+0x8] ;  /* 0x00000808041d7980 */ /* 0x000ee8000c101900 */
[----:B------:R-:W3:Y:S04]  /*43360*/  LD.E R31, desc[UR10][R4.64+0xc] ;  /* 0x00000c0a041f7980 */ /* 0x000ee8000c101900 */
[----:B------:R-:W3:Y:S04]  /*43370*/  LD.E R33, desc[UR12][R4.64+0x10] ;  /* 0x0000100c04217980 */ /* 0x000ee8000c101900 */
[----:B------:R-:W3:Y:S01]  /*43380*/  LD.E R35, desc[UR4][R4.64+0x14] ;  /* 0x0000140404237980 */ /* 0x000ee2000c101900 */
[----:B------:R-:W-:-:S02]  /*43390*/  R2UR UR14, R2 ;  /* 0x00000000020e72ca */ /* 0x000fc400000e0000 */
[C---:B------:R-:W-:Y:S01]  /*433a0*/  R2UR UR15, R3.reuse ;  /* 0x00000000030f72ca */ /* 0x040fe200000e0000 */
[----:B----4-:R-:W4:Y:S01]  /*433b0*/  LD.E R138, desc[UR4][R138.64] ;  /* 0x000000048a8a7980 */ /* 0x010f22000c101900 */
[C---:B------:R-:W-:Y:S02]  /*433c0*/  R2UR UR16, R2.reuse ;  /* 0x00000000021072ca */ /* 0x040fe400000e0000 */
[C---:B------:R-:W-:Y:S01]  /*433d0*/  R2UR UR17, R3.reuse ;  /* 0x00000000031172ca */ /* 0x040fe200000e0000 */
[----:B------:R-:W4:Y:S01]  /*433e0*/  LD.E R24, desc[UR8][R4.64+0x38] ;  /* 0x0000380804187980 */ /* 0x000f22000c101900 */
[C---:B------:R-:W-:Y:S02]  /*433f0*/  R2UR UR18, R2.reuse ;  /* 0x00000000021272ca */ /* 0x040fe400000e0000 */
[----:B------:R-:W-:Y:S01]  /*43400*/  R2UR UR19, R3 ;  /* 0x00000000031372ca */ /* 0x000fe200000e0000 */
[----:B0-----:R-:W4:Y:S01]  /*43410*/  LD.E R25, desc[UR10][R4.64+0x3c] ;  /* 0x00003c0a04197980 */ /* 0x001f22000c101900 */
[----:B------:R-:W-:-:S02]  /*43420*/  R2UR UR20, R2 ;  /* 0x00000000021472ca */ /* 0x000fc400000e0000 */
[C---:B------:R-:W-:Y:S01]  /*43430*/  R2UR UR21, R3.reuse ;  /* 0x00000000031572ca */ /* 0x040fe200000e0000 */
[----:B------:R-:W4:Y:S01]  /*43440*/  LD.E R26, desc[UR12][R4.64+0x40] ;  /* 0x0000400c041a7980 */ /* 0x000f22000c101900 */
[C---:B------:R-:W-:Y:S02]  /*43450*/  R2UR UR22, R2.reuse ;  /* 0x00000000021672ca */ /* 0x040fe400000e0000 */
[C---:B------:R-:W-:Y:S01]  /*43460*/  R2UR UR23, R3.reuse ;  /* 0x00000000031772ca */ /* 0x040fe200000e0000 */
[----:B------:R-:W4:Y:S01]  /*43470*/  LD.E R8, desc[UR16][R4.64+0x18] ;  /* 0x0000181004087980 */ /* 0x000f22000c101900 */
[C---:B------:R-:W-:Y:S02]  /*43480*/  R2UR UR24, R2.reuse ;  /* 0x00000000021872ca */ /* 0x040fe400000e0000 */
[----:B------:R-:W-:Y:S01]  /*43490*/  R2UR UR25, R3 ;  /* 0x00000000031972ca */ /* 0x000fe200000e0000 */
[----:B------:R-:W4:Y:S01]  /*434a0*/  LD.E R9, desc[UR18][R4.64+0x1c] ;  /* 0x00001c1204097980 */ /* 0x000f22000c101900 */
[----:B------:R-:W-:-:S02]  /*434b0*/  R2UR UR26, R2 ;  /* 0x00000000021a72ca */ /* 0x000fc400000e0000 */
[C---:B------:R-:W-:Y:S01]  /*434c0*/  R2UR UR27, R3.reuse ;  /* 0x00000000031b72ca */ /* 0x040fe200000e0000 */
[----:B------:R-:W4:Y:S01]  /*434d0*/  LD.E R12, desc[UR20][R4.64+0x20] ;  /* 0x00002014040c7980 */ /* 0x000f22000c101900 */
[----:B------:R-:W-:Y:S02]  /*434e0*/  R2UR UR28, R2 ;  /* 0x00000000021c72ca */ /* 0x000fe400000e0000 */
        /* <DEDUP_REMOVED lines=56> */
[----:B--2---:R-:W2:Y:S04]  /*43870*/  LD.E.64 R6, desc[UR4][R6.64] ;  /* 0x0000000406067980 */ /* 0x004ea8000c101b00 */
[----:B------:R-:W2:Y:S04]  /*43880*/  LD.E R83, desc[UR22][R4.64+0x124] ;  /* 0x0001241604537980 */ /* 0x000ea8000c101900 */
[----:B------:R-:W2:Y:S04]  /*43890*/  LD.E R84, desc[UR24][R4.64+0x128] ;  /* 0x0001281804547980 */ /* 0x000ea8000c101900 */
[----:B------:R-:W2:Y:S04]  /*438a0*/  LD.E R85, desc[UR26][R4.64+0x12c] ;  /* 0x00012c1a04557980 */ /* 0x000ea8000c101900 */
[----:B------:R-:W2:Y:S04]  /*438b0*/  LD.E R86, desc[UR28][R4.64+0x130] ;  /* 0x0001301c04567980 */ /* 0x000ea8000c101900 */
[----:B------:R-:W2:Y:S04]  /*438c0*/  LD.E R87, desc[UR4][R4.64+0x134] ;  /* 0x0001340404577980 */ /* 0x000ea8000c101900 */
[----:B------:R-:W2:Y:S04]  /*438d0*/  LD.E R88, desc[UR6][R4.64+0x138] ;  /* 0x0001380604587980 */ /* 0x000ea8000c101900 */
[----:B---3--:R0:W-:Y:S04]  /*438e0*/  ST.E desc[UR6][R4.64], R21 ;  /* 0x0000001504007985 */ /* 0x0081e8000c101906 */
[----:B------:R1:W-:Y:S04]  /*438f0*/  ST.E desc[UR8][R4.64+0x4], R27 ;  /* 0x0000041b04007985 */ /* 0x0003e8000c101908 */
[----:B------:R3:W-:Y:S04]  /*43900*/  ST.E desc[UR10][R4.64+0x8], R29 ;  /* 0x0000081d04007985 */ /* 0x0007e8000c10190a */
[----:B------:R3:W-:Y:S04]  /*43910*/  ST.E desc[UR12][R4.64+0xc], R31 ;  /* 0x00000c1f04007985 */ /* 0x0007e8000c10190c */
[----:B------:R3:W-:Y:S04]  /*43920*/  ST.E desc[UR14][R4.64+0x10], R33 ;  /* 0x0000102104007985 */ /* 0x0007e8000c10190e */
[----:B------:R3:W-:Y:S04]  /*43930*/  ST.E desc[UR4][R4.64+0x14], R35 ;  /* 0x0000142304007985 */ /* 0x0007e8000c101904 */
[----:B0-----:R-:W2:Y:S04]  /*43940*/  LD.E R21, desc[UR6][R4.64+0x34] ;  /* 0x0000340604157980 */ /* 0x001ea8000c101900 */
[----:B-1----:R-:W2:Y:S04]  /*43950*/  LD.E R27, desc[UR14][R4.64+0x44] ;  /* 0x0000440e041b7980 */ /* 0x002ea8000c101900 */
[----:B---3--:R-:W3:Y:S04]  /*43960*/  LD.E R29, desc[UR18][R4.64+0x4c] ;  /* 0x00004c12041d7980 */ /* 0x008ee8000c101900 */
[----:B------:R-:W3:Y:S04]  /*43970*/  LD.E R31, desc[UR22][R4.64+0x54] ;  /* 0x00005416041f7980 */ /* 0x000ee8000c101900 */
        /* <DEDUP_REMOVED lines=51> */
[----:B----4-:R-:W-:Y:S04]  /*43cb0*/  ST.E desc[UR4][R4.64+0x18], R8 ;  /* 0x0000180804007985 */ /* 0x010fe8000c101904 */
        /* <DEDUP_REMOVED lines=16> */
[----:B--2---:R-:W-:Y:S04]  /*43dc0*/  ST.E desc[UR4][R4.64+0x34], R21 ;  /* 0x0000341504007985 */ /* 0x004fe8000c101904 */
[----:B------:R-:W-:Y:S04]  /*43dd0*/  ST.E desc[UR12][R4.64+0x44], R27 ;  /* 0x0000441b04007985 */ /* 0x000fe8000c10190c */
[----:B---3--:R-:W-:Y:S04]  /*43de0*/  ST.E desc[UR16][R4.64+0x4c], R29 ;  /* 0x00004c1d04007985 */ /* 0x008fe8000c101910 */
        /* <DEDUP_REMOVED lines=87> */
[----:B------:R-:W-:-:S03]  /*44360*/  IMAD R6, R138, 0x1000, R6 ;  /* 0x000010008a067824 */ /* 0x000fc600078e0206 */
        /* <DEDUP_REMOVED lines=18> */
[----:B------:R-:W-:Y:S01]  /*44490*/  HGMMA.64x256x16.F32.BF16 R24, R152, gdesc[UR4].tnspB, RZ, !UPT, gsb0 ;  /* 0x43e0000498187df0 */ /* 0x000fe2000c0018ff */
        /* <DEDUP_REMOVED lines=47> */
[----:B------:R-:W-:Y:S01]  /*44790*/  R2UR UR51, R3 ;  /* 0x00000000033372ca */ /* 0x000fe200000e0000 */
[----:B------:R-:W-:-:S02]  /*447a0*/  VIADD R8, R6, 0x80 ;  /* 0x0000008006087836 */ /* 0x000fc40000000000 */
        /* <DEDUP_REMOVED lines=339> */
[----:B------:R0:W-:Y:S01]  /*45ce0*/  ST.E desc[UR10][R4.64+0x1fc], R151 ;  /* 0x0001fc9704007985 */ /* 0x0001e2000c10190a */
[----:B------:R-:W-:Y:S01]  /*45cf0*/  UMOV UR14, UR36 ;  /* 0x00000024000e7c82 */ /* 0x000fe20008000000 */
[----:B------:R-:W-:Y:S01]  /*45d00*/  UMOV UR15, UR37 ;  /* 0x00000025000f7c82 */ /* 0x000fe20008000000 */
        /* <DEDUP_REMOVED lines=812> */
[----:B------:R-:W-:Y:S02]  /*48fd0*/  R2UR UR29, R3 ;  /* 0x00000000031d72ca */ /* 0x000fe400000e0000 */
[----:B------:R-:W-:Y:S02]  /*48fe0*/  R2UR UR37, R10 ;  /* 0x000000000a2572ca */ /* 0x000fe400000e0000 */
[----:B------:R-:W-:Y:S01]  /*48ff0*/  R2UR UR36, R11 ;  /* 0x000000000b2472ca */ /* 0x000fe200000e0000 */
[----:B------:R-:W-:Y:S02]  /*49000*/  WARPGROUP.DEPBAR.LE gsb0, 0x0 ;  /* 0x00008000000079c5 */ /* 0x000fe40000010000 */
[----:B------:R0:W-:Y:S01]  /*49010*/  ST.E desc[UR4][R4.64], R24 ;  /* 0x0000001804007985 */ /* 0x0001e2000c101904 */
[----:B------:R-:W-:-:S02]  /*49020*/  R2UR UR4, R2 ;  /* 0x00000000020472ca */ /* 0x000fc400000e0000 */
[C---:B------:R-:W-:Y:S01]  /*49030*/  R2UR UR5, R3.reuse ;  /* 0x00000000030572ca */ /* 0x040fe200000e0000 */
[----:B------:R1:W-:Y:S01]  /*49040*/  ST.E desc[UR6][R4.64+0x4], R25 ;  /* 0x0000041904007985 */ /* 0x0003e2000c101906 */
[C---:B------:R-:W-:Y:S02]  /*49050*/  R2UR UR6, R2.reuse ;  /* 0x00000000020672ca */ /* 0x040fe400000e0000 */
[C---:B------:R-:W-:Y:S01]  /*49060*/  R2UR UR7, R3.reuse ;  /* 0x00000000030772ca */ /* 0x040fe200000e0000 */
[----:B------:R2:W-:Y:S01]  /*49070*/  ST.E desc[UR8][R4.64+0x8], R26 ;  /* 0x0000081a04007985 */ /* 0x0005e2000c101908 */
[C---:B------:R-:W-:Y:S02]  /*49080*/  R2UR UR8, R2.reuse ;  /* 0x00000000020872ca */ /* 0x040fe400000e0000 */
[----:B------:R-:W-:Y:S01]  /*49090*/  R2UR UR9, R3 ;  /* 0x00000000030972ca */ /* 0x000fe200000e0000 */
        /* <DEDUP_REMOVED lines=370> */
[----:B------:R-:W-:-:S03]  /*4a7c0*/  R2UR UR4, R2 ;  /* 0x00000000020472ca */ /* 0x000fc600000e0000 */
[----:B------:R-:W-:Y:S01]  /*4a7d0*/  ST.E desc[UR6][R4.64+0x1fc], R151 ;  /* 0x0001fc9704007985 */ /* 0x000fe2000c101906 */
[----:B------:R-:W-:-:S03]  /*4a7e0*/  R2UR UR5, R3 ;  /* 0x00000000030572ca */ /* 0x000fc600000e0000 */
[----:B------:R-:W4:Y:S01]  /*4a7f0*/  LD.E R6, desc[UR8][R4.64] ;  /* 0x0000000804067980 */ /* 0x000f22000c101900 */
[C---:B------:R-:W-:Y:S02]  /*4a800*/  R2UR UR6, R2.reuse ;  /* 0x00000000020672ca */ /* 0x040fe400000e0000 */
        /* <DEDUP_REMOVED lines=37> */
[----:B-1----:R-:W4:Y:S01]  /*4aa60*/  LD.E R25, desc[UR8][R4.64+0x34] ;  /* 0x0000340804197980 */ /* 0x002f22000c101900 */
[C---:B------:R-:W-:Y:S02]  /*4aa70*/  R2UR UR6, R2.reuse ;  /* 0x00000000020672ca */ /* 0x040fe400000e0000 */
[C---:B------:R-:W-:Y:S01]  /*4aa80*/  R2UR UR7, R3.reuse ;  /* 0x00000000030772ca */ /* 0x040fe200000e0000 */
[----:B--2---:R-:W2:Y:S01]  /*4aa90*/  LD.E R26, desc[UR10][R4.64+0x38] ;  /* 0x0000380a041a7980 */ /* 0x004ea2000c101900 */
[C---:B------:R-:W-:Y:S02]  /*4aaa0*/  R2UR UR8, R2.reuse ;  /* 0x00000000020872ca */ /* 0x040fe400000e0000 */
[----:B------:R-:W-:Y:S01]  /*4aab0*/  R2UR UR9, R3 ;  /* 0x00000000030972ca */ /* 0x000fe200000e0000 */
[----:B---3--:R-:W3:Y:S01]  /*4aac0*/  LD.E R27, desc[UR12][R4.64+0x3c] ;  /* 0x00003c0c041b7980 */ /* 0x008ee2000c101900 */
        /* <DEDUP_REMOVED lines=380> */
[----:B--2---:R-:W-:Y:S01]  /*4c290*/  ST.E desc[UR10][R4.64+0x38], R26 ;  /* 0x0000381a04007985 */ /* 0x004fe2000c10190a */
[C---:B------:R-:W-:Y:S02]  /*4c2a0*/  R2UR UR8, R2.reuse ;  /* 0x00000000020872ca */ /* 0x040fe400000e0000 */
[----:B------:R-:W-:Y:S01]  /*4c2b0*/  R2UR UR9, R3 ;  /* 0x00000000030972ca */ /* 0x000fe200000e0000 */
[----:B---3--:R-:W-:Y:S01]  /*4c2c0*/  ST.E desc[UR12][R4.64+0x3c], R27 ;  /* 0x00003c1b04007985 */ /* 0x008fe2000c10190c */
[----:B------:R-:W-:-:S02]  /*4c2d0*/  R2UR UR10, R2 ;  /* 0x00000000020a72ca */ /* 0x000fc400000e0000 */
[C---:B------:R-:W-:Y:S01]  /*4c2e0*/  R2UR UR11, R3.reuse ;  /* 0x00000000030b72ca */ /* 0x040fe200000e0000 */
[----:B----4-:R-:W-:Y:S01]  /*4c2f0*/  ST.E desc[UR14][R4.64+0x40], R28 ;  /* 0x0000401c04007985 */ /* 0x010fe2000c10190e */
        /* <DEDUP_REMOVED lines=311> */
[----:B------:R-:W-:Y:S01]  /*4d670*/  @!PT LDS RZ, [RZ] ;  /* 0x00000000fffff984 */ /* 0x000fe20000000800 */
[----:B------:R-:W-:Y:S01]  /*4d680*/  @!PT LDS RZ, [RZ] ;  /* 0x00000000fffff984 */ /* 0x000fe20000000800 */
[----:B------:R-:W-:Y:S01]  /*4d690*/  @!PT LDS RZ, [RZ] ;  /* 0x00000000fffff984 */ /* 0x000fe20000000800 */
[----:B------:R-:W-:Y:S01]  /*4d6a0*/  @!PT LDS RZ, [RZ] ;  /* 0x00000000fffff984 */ /* 0x000fe20000000800 */
[----:B------:R1:W-:Y:S06]  /*4d6b0*/  MEMBAR.ALL.CTA ;  /* 0x0000000000007992 */ /* 0x0003ec0000008000 */
[----:B-1----:R-:W1:Y:S02]  /*4d6c0*/  FENCE.VIEW.ASYNC.S ;  /* 0x00000000000073c6 */ /* 0x002e640000000000 */
[----:B-1----:R-:W-:-:S02]  /*4d6d0*/  NOP ;  /* 0x0000000000007918 */ /* 0x002fc40000000000 */
[----:B0-----:R-:W2:Y:S01]  /*4d6e0*/  LDL.64 R4, [R0+0x40] ;  /* 0x0000400000047983 */ /* 0x001ea20000100a00 */
[C---:B------:R-:W-:Y:S02]  /*4d6f0*/  R2UR UR4, R2.reuse ;  /* 0x00000000020472ca */ /* 0x040fe400000e0000 */
[----:B------:R-:W-:Y:S01]  /*4d700*/  R2UR UR5, R3 ;  /* 0x00000000030572ca */ /* 0x000fe200000e0000 */
[----:B------:R-:W3:Y:S01]  /*4d710*/  LDL.64 R6, [R0] ;  /* 0x0000000000067983 */ /* 0x000ee20000100a00 */
[----:B------:R-:W-:Y:S11]  /*4d720*/  BAR.ARV 0xe, 0x100 ;  /* 0x0384000000007b1d */ /* 0x000ff60000002000 */
[----:B--2---:R-:W2:Y:S01]  /*4d730*/  LD.E R8, desc[UR4][R4.64] ;  /* 0x0000000404087980 */ /* 0x004ea2000c101900 */
[----:B------:R-:W-:-:S02]  /*4d740*/  R2UR UR4, R2 ;  /* 0x00000000020472ca */ /* 0x000fc400000e0000 */
[----:B------:R-:W-:Y:S01]  /*4d750*/  R2UR UR5, R3 ;  /* 0x00000000030572ca */ /* 0x000fe200000e0000 */
[----:B------:R-:W-:-:S12]  /*4d760*/  BSSY B0, `(.L_x_7243) ;  /* 0x0000006000007945 */ /* 0x000fd80003800000 */
[----:B---3--:R0:W5:Y:S01]  /*4d770*/  LD.E R6, desc[UR4][R6.64] ;  /* 0x0000000406067980 */ /* 0x008162000c101900 */
[----:B--2---:R-:W-:-:S04]  /*4d780*/  LOP3.LUT R8, R8, 0x1, RZ, 0xfc, !PT ;  /* 0x0000000108087812 */ /* 0x004fc800078efcff */
[----:B------:R-:W-:-:S13]  /*4d790*/  ISETP.NE.AND P0, PT, R8, 0x3, PT ;  /* 0x000000030800780c */ /* 0x000fda0003f05270 */
[----:B0-----:R-:W-:Y:S05]  /*4d7a0*/  @!P0 BRA `(.L_x_7244) ;  /* 0x0000000000048947 */ /* 0x001fea0003800000 */
[----:B------:R-:W-:Y:S01]  /*4d7b0*/  BPT.TRAP 0x1 ;  /* 0x000000040000795c */ /* 0x000fe20000300000 */
.L_x_7244:
[----:B------:R-:W-:Y:S05]  /*4d7c0*/  BSYNC B0 ;  /* 0x0000000000007941 */ /* 0x000fea0003800000 */
.L_x_7243:
[C---:B------:R-:W-:Y:S02]  /*4d7d0*/  R2UR UR6, R2.reuse ;  /* 0x00000000020672ca */ /* 0x040fe400000e0000 */
[C---:B------:R-:W-:Y:S02]  /*4d7e0*/  R2UR UR7, R3.reuse ;  /* 0x00000000030772ca */ /* 0x040fe400000e0000 */
[----:B------:R-:W-:Y:S02]  /*4d7f0*/  R2UR UR4, R2 ;  /* 0x00000000020472ca */ /* 0x000fe400000e0000 */
[----:B------:R-:W-:-:S09]  /*4d800*/  R2UR UR5, R3 ;  /* 0x00000000030572ca */ /* 0x000fd200000e0000 */
[----:B------:R-:W2:Y:S04]  /*4d810*/  LD.E.64 R2, desc[UR6][R4.64+0x20] ;  /* 0x0000200604027980 */ /* 0x000ea8000c101b00 */
[----:B------:R-:W3:Y:S01]  /*4d820*/  LD.E R0, desc[UR4][R4.64+0xc] ;  /* 0x00000c0404007980 */ /* 0x000ee2000c101900 */
[----:B------:R-:W-:Y:S02]  /*4d830*/  MOV R7, 0x122a0 ;  /* 0x000122a000077802 */ /* 0x000fe40000000f00 */
[----:B--2---:R-:W-:-:S03]  /*4d840*/  MOV R3, R2 ;  /* 0x0000000200037202 */ /* 0x004fc60000000f00 */
[----:B------:R-:W-:Y:S02]  /*4d850*/  IMAD.MOV.U32 R2, RZ, RZ, R7 ;  /* 0x000000ffff027224 */ /* 0x000fe400078e0007 */
[----:B-----5:R-:W-:-:S05]  /*4d860*/  IMAD R3, R6, 0x8, R3 ;  /* 0x0000000806037824 */ /* 0x020fca00078e0203 */
[----:B---3--:R-:W-:Y:S01]  /*4d870*/  PRMT R0, R0, 0x654, R3 ;  /* 0x0000065400007816 */ /* 0x008fe20000000003 */
[----:B------:R-:W-:-:S03]  /*4d880*/  IMAD.MOV.U32 R3, RZ, RZ, 0x0 ;  /* 0x00000000ff037424 */ /* 0x000fc600078e00ff */
[----:B------:R0:W-:Y:S02]  /*4d890*/  SYNCS.ARRIVE.TRANS64.RED.A1T0 RZ, [R0+URZ], RZ ;  /* 0x000000ff00ff79a7 */ /* 0x0001e4000810043f */
[----:B0-----:R-:W-:Y:S05]  /*4d8a0*/  RET.REL.NODEC R2 `(_ZN7cutlass13device_kernelIN5flash11enable_sm90INS1_16FlashAttnFwdSm90INS1_25CollectiveMainloopFwdSm90ILi2EN4cute5tupleIJNS5_1CILi1EEES8_S8_EEENS6_IJNS7_ILi64EEESA_SA_EEELi512ENS_10bfloat16_tEfNS_4arch4Sm90ELb0ELb1ELb1ELb1ELb1ELb1ELb1ELb0ELb0ELb1ELb1ELb0EEENS1_21CollectiveEpilogueFwdINS6_IJSA_NS7_ILi512EEESA_EEES9_SC_SE_Li256ELb1ELb1ELb1ELb0EEENS1_36VarlenDynamicPersistentTileSchedulerILi64ELi64ELi256ELi128ELb1ELb1ELb1ELb1ELb0ELb1EEEEEEEEEvNT_6ParamsE) ;  /* 0xfffffb2402d47950 */ /* 0x001fea0003c3ffff */
.L_x_7217:
[----:B0-----:R0:W1:Y:S02]  /*4d8b0*/  SYNCS.PHASECHK.TRANS64.TRYWAIT P0, [R12+URZ], R13 ;  /* 0x0000000d0c0075a7 */ /* 0x001064000800017f */
[----:B-1----:R-:W-:Y:S05]  /*4d8c0*/  @!P0 NANOSLEEP.SYNCS 0x989680 ;  /* 0x009896800000895d */ /* 0x002fea0003900000 */
[----:B------:R-:W1:Y:S02]  /*4d8d0*/  @!P0 SYNCS.PHASECHK.TRANS64 P0, [R12+URZ], R13 ;  /* 0x0000000d0c0085a7 */ /* 0x000e64000800007f */
[----:B-1----:R-:W-:Y:S05]  /*4d8e0*/  @!P0 BRA `(.L_x_7217) ;  /* 0xfffffffc00f08947 */ /* 0x002fea000383ffff */
[----:B------:R-:W-:Y:S05]  /*4d8f0*/  BRA `(.L_x_7216) ;  /* 0xffffff0800e07947 */ /* 0x000fea000383ffff */
.L_x_7219:
[----:B0-----:R0:W1:Y:S02]  /*4d900*/  SYNCS.PHASECHK.TRANS64.TRYWAIT P0, [R12+URZ+0x38810], R13 ;  /* 0x0388100d0c0075a7 */ /* 0x001064000800017f */
[----:B-1----:R-:W-:Y:S05]  /*4d910*/  @!P0 NANOSLEEP.SYNCS 0x989680 ;  /* 0x009896800000895d */ /* 0x002fea0003900000 */
[----:B------:R-:W1:Y:S02]  /*4d920*/  @!P0 SYNCS.PHASECHK.TRANS64 P0, [R12+URZ+0x38810], R13 ;  /* 0x0388100d0c0085a7 */ /* 0x000e64000800007f */
[----:B-1----:R-:W-:Y:S05]  /*4d930*/  @!P0 BRA `(.L_x_7219) ;  /* 0xfffffffc00f08947 */ /* 0x002fea000383ffff */
[----:B------:R-:W-:Y:S05]  /*4d940*/  BRA `(.L_x_7245) ;  /* 0xffffff1000347947 */ /* 0x000fea000383ffff */
.L_x_7226:
[----:B0-----:R0:W1:Y:S02]  /*4d950*/  SYNCS.PHASECHK.TRANS64.TRYWAIT P0, [R12+URZ], R13 ;  /* 0x0000000d0c0075a7 */ /* 0x001064000800017f */
[----:B-1----:R-:W-:Y:S05]  /*4d960*/  @!P0 NANOSLEEP.SYNCS 0x989680 ;  /* 0x009896800000895d */ /* 0x002fea0003900000 */
[----:B------:R-:W1:Y:S02]  /*4d970*/  @!P0 SYNCS.PHASECHK.TRANS64 P0, [R12+URZ], R13 ;  /* 0x0000000d0c0085a7 */ /* 0x000e64000800007f */
[----:B-1----:R-:W-:Y:S05]  /*4d980*/  @!P0 BRA `(.L_x_7226) ;  /* 0xfffffffc00f08947 */ /* 0x002fea000383ffff */
[----:B------:R-:W-:Y:S05]  /*4d990*/  BRA `(.L_x_7225) ;  /* 0xffffff1000d07947 */ /* 0x000fea000383ffff */
.L_x_7246:
        /* <DEDUP_REMOVED lines=14> */
.L_x_15755:


//--------------------- .text._ZN7cutlass13device_kernelIN5flash11enable_sm90INS1_16FlashAttnFwdSm90INS1_25CollectiveMainloopFwdSm90ILi2EN4cute5tupleIJNS5_1CILi1EEES8_S8_EEENS6_IJNS7_ILi64EEESA_SA_EEELi512ENS_10bfloat16_tEfNS_4arch4Sm90ELb1ELb0ELb1ELb0ELb1ELb0ELb0ELb0ELb0ELb1ELb1ELb0EEENS1_21CollectiveEpilogueFwdINS6_IJSA_NS7_ILi512EEESA_EEES9_SC_SE_Li256ELb0ELb1ELb1ELb0EEENS1_19SingleTileSchedulerILb0ELb1ELb1ELi64EEEEEEEEEvNT_6ParamsE --------------------------
	.section	.text._ZN7cutlass13device_kernelIN5flash11enable_sm90INS1_16FlashAttnFwdSm90INS1_25CollectiveMainloopFwdSm90ILi2EN4cute5tupleIJNS5_1CILi1EEES8_S8_EEENS6_IJNS7_ILi64EEESA_SA_EEELi512ENS_10bfloat16_tEfNS_4arch4Sm90ELb1ELb0ELb1ELb0ELb1ELb0ELb0ELb0ELb0ELb1ELb1ELb0EEENS1_21CollectiveEpilogueFwdINS6_IJSA_NS7_ILi512EEESA_EEES9_SC_SE_Li256ELb0ELb1ELb1ELb0EEENS1_19SingleTileSchedulerILb0ELb1ELb1ELi64EEEEEEEEEvNT_6ParamsE,"ax",@progbits
	.align	128
.text._ZN7cutlass13device_kernelIN5flash11enable_sm90INS1_16FlashAttnFwdSm90INS1_25CollectiveMainloopFwdSm90ILi2EN4cute5tupleIJNS5_1CILi1EEES8_S8_EEENS6_IJNS7_ILi64EEESA_SA_EEELi512ENS_10bfloat16_tEfNS_4arch4Sm90ELb1ELb0ELb1ELb0ELb1ELb0ELb0ELb0ELb0ELb1ELb1ELb0EEENS1_21CollectiveEpilogueFwdINS6_IJSA_NS7_ILi512EEESA_EEES9_SC_SE_Li256ELb0ELb1ELb1ELb0EEENS1_19SingleTileSchedulerILb0ELb1ELb1ELi64EEEEEEEEEvNT_6ParamsE:
        .type           _ZN7cutlass13device_kernelIN5flash11enable_sm90INS1_16FlashAttnFwdSm90INS1_25CollectiveMainloopFwdSm90ILi2EN4cute5tupleIJNS5_1CILi1EEES8_S8_EEENS6_IJNS7_ILi64EEESA_SA_EEELi512ENS_10bfloat16_tEfNS_4arch4Sm90ELb1ELb0ELb1ELb0ELb1ELb0ELb0ELb0ELb0ELb1ELb1ELb0EEENS1_21CollectiveEpilogueFwdINS6_IJSA_NS7_ILi512EEESA_EEES9_SC_SE_Li256ELb0ELb1ELb1ELb0EEENS1_19SingleTileSchedulerILb0ELb1ELb1ELi64EEEEEEEEEvNT_6ParamsE,@function
        .size           _ZN7cutlass13device_kernelIN5flash11enable_sm90INS1_16FlashAttnFwdSm90INS1_25CollectiveMainloopFwdSm90ILi2EN4cute5tupleIJNS5_1CILi1EEES8_S8_EEENS6_IJNS7_ILi64EEESA_SA_EEELi512ENS_10bfloat16_tEfNS_4arch4Sm90ELb1ELb0ELb1ELb0ELb1ELb0ELb0ELb0ELb0ELb1ELb1ELb0EEENS1_21CollectiveEpilogueFwdINS6_IJSA_NS7_ILi512EEESA_EEES9_SC_SE_Li256ELb0ELb1ELb1ELb0EEENS1_19SingleTileSchedulerILb0ELb1ELb1ELi64EEEEEEEEEvNT_6ParamsE,(.L_x_15757 - _ZN7cutlass13device_kernelIN5flash11enable_sm90INS1_16FlashAttnFwdSm90INS1_25CollectiveMainloopFwdSm90ILi2EN4cute5tupleIJNS5_1CILi1EEES8_S8_EEENS6_IJNS7_ILi64EEESA_SA_EEELi512ENS_10bfloat16_tEfNS_4arch4Sm90ELb1ELb0ELb1ELb0ELb1ELb0ELb0ELb0ELb0ELb1ELb1ELb0EEENS1_21CollectiveEpilogueFwdINS6_IJSA_NS7_ILi512EEESA_EEES9_SC_SE_Li256ELb0ELb1ELb1ELb0EEENS1_19SingleTileSchedulerILb0ELb1ELb1ELi64EEEEEEEEEvNT_6ParamsE)
        .other          _ZN7cutlass13device_kernelIN5flash11enable_sm90INS1_16FlashAttnFwdSm90INS1_25CollectiveMainloopFwdSm90ILi2EN4cute5tupleIJNS5_1CILi1EEES8_S8_EEENS6_IJNS7_ILi64EEESA_SA_EEELi512ENS_10bfloat16_tEfNS_4arch4Sm90ELb1ELb0ELb1ELb0ELb1ELb0ELb0ELb0ELb0ELb1ELb1ELb0EEENS1_21CollectiveEpilogueFwdINS6_IJSA_NS7_ILi512EEESA_EEES9_SC_SE_Li256ELb0ELb1ELb1ELb0EEENS1_19SingleTileSchedulerILb0ELb1ELb1ELi64EEEEEEEEEvNT_6ParamsE,@"STO_CUDA_ENTRY STV_DEFAULT"
_ZN7cutlass13device_kernelIN5flash11enable_sm90INS1_16FlashAttnFwdSm90INS1_25CollectiveMainloopFwdSm90ILi2EN4cute5tupleIJNS5_1CILi1EEES8_S8_EEENS6_IJNS7_ILi64EEESA_SA_EEELi512ENS_10bfloat16_tEfNS_4arch4Sm90ELb1ELb0ELb1ELb0ELb1ELb0ELb0ELb0ELb0ELb1ELb1ELb0EEENS1_21CollectiveEpilogueFwdINS6_IJSA_NS7_ILi512EEESA_EEES9_SC_SE_Li256ELb0ELb1ELb1ELb0EEENS1_19SingleTileSchedulerILb0ELb1ELb1ELi64EEEEEEEEEvNT_6ParamsE:
        /* <DEDUP_REMOVED lines=40> */
.L_x_7247:
        /* <DEDUP_REMOVED lines=22> */
.L_x_7248:
        /* <DEDUP_REMOVED lines=18> */
.L_x_7249:
        /* <DEDUP_REMOVED lines=22> */
.L_x_7250:
        /* <DEDUP_REMOVED lines=23> */
.L_x_7251:
        /* <DEDUP_REMOVED lines=9> */
.L_x_7254:
        /* <DEDUP_REMOVED lines=25> */
[----:B------:R-:W0:Y:S01]  /*09f0*/  S2UR UR7, SR_CTAID.X ;  /* 0x00000000000779c3 */ /* 0x000e220000002500 */
[----:B------:R-:W-:Y:S01]  /*0a00*/  ULDC UR10, c[0x0][0x2f0] ;  /* 0x0000bc00000a7ab9 */ /* 0x000fe20000000800 */
[----:B------:R-:W-:Y:S01]  /*0a10*/  VIADD R16, R30, 0xffffff80 ;  /* 0xffffff801e107836 */ /* 0x000fe20000000000 */
[----:B------:R-:W-:-:S04]  /*0a20*/  UISETP.NE.AND.EX UP0, UPT, UR5, URZ, UPT, UP0 ;  /* 0x0000003f0500728c */ /* 0x000fc8000bf05300 */
[----:B------:R-:W-:Y:S01]  /*0a30*/  USEL UR41, UR41, 0x1, UP0 ;  /* 0x0000000129297887 */ /* 0x000fe20008000000 */
[----:B------:R-:W1:Y:S01]  /*0a40*/  S2UR UR44, SR_CgaCtaId ;  /* 0x00000000002c79c3 */ /* 0x000e620000008800 */
[----:B------:R-:W-:Y:S02]  /*0a50*/  UISETP.NE.AND UP0, UPT, UR11, 0x1, UPT ;  /* 0x000000010b00788c */ /* 0x000fe4000bf05270 */
[----:B------:R-:W-:-:S04]  /*0a60*/  UIMAD UR4, UR41, UR10, 0x3f ;  /* 0x0000003f290474a4 */ /* 0x000fc8000f8e020a */
[----:B------:R-:W-:Y:S01]  /*0a70*/  PLOP3.LUT P0, PT, PT, PT, UP0, 0x80, 0x0 ;  /* 0x000000000000781c */ /* 0x000fe20003f0f008 */
[----:B------:R-:W-:-:S04]  /*0a80*/  USHF.R.S32.HI UR5, URZ, 0x1f, UR4 ;  /* 0x0000001f3f057899 */ /* 0x000fc80008011404 */
[----:B------:R-:W-:-:S04]  /*0a90*/  ULEA.HI UR5, UR5, UR4, URZ, 0x6 ;  /* 0x0000000405057291 */ /* 0x000fc8000f8f303f */
[----:B------:R-:W-:-:S04]  /*0aa0*/  USHF.R.S32.HI UR6, URZ, 0x6, UR5 ;  /* 0x000000063f067899 */ /* 0x000fc80008011405 */
[----:B0-----:R-:W-:Y:S08]  /*0ab0*/  @!P0 BRA `(.L_x_7256) ;  /* 0x00000020003c8947 */ /* 0x001ff00003800000 */
[----:B------:R-:W-:Y:S01]  /*0ac0*/  ULDC UR4, c[0x0][0x448] ;  /* 0x0001120000047ab9 */ /* 0x000fe20000000800 */
[----:B------:R-:W-:Y:S01]  /*0ad0*/  ULEA UR7, UR7, 0x3f, 0x6 ;  /* 0x0000003f07077891 */ /* 0x000fe2000f8e303f */
[----:B------:R-:W-:Y:S01]  /*0ae0*/  PLOP3.LUT P0, PT, PT, PT, PT, 0x80, 0x0 ;  /* 0x000000000000781c */ /* 0x000fe20003f0f070 */
[----:B------:R-:W-:Y:S01]  /*0af0*/  UISETP.NE.AND UP0, UPT, UR4, 0x1, UPT ;  /* 0x000000010400788c */ /* 0x000fe2000bf05270 */
[----:B------:R-:W-:Y:S01]  /*0b00*/  IMAD.MOV.U32 R3, RZ, RZ, RZ ;  /* 0x000000ffff037224 */ /* 0x000fe200078e00ff */
[----:B------:R-:W-:Y:S01]  /*0b10*/  ULDC UR8, c[0x0][0x288] ;  /* 0x0000a20000087ab9 */ /* 0x000fe20000000800 */
[----:B------:R-:W-:Y:S01]  /*0b20*/  USHF.R.U32.HI UR11, URZ, 0x10, UR9 ;  /* 0x000000103f0b7899 */ /* 0x000fe20008011609 */
[----:B------:R-:W-:Y:S01]  /*0b30*/  MOV R5, RZ ;  /* 0x000000ff00057202 */ /* 0x000fe20000000f00 */
[----:B------:R-:W-:Y:S01]  /*0b40*/  UIADD3 UR8, -UR8, 0x40, URZ ;  /* 0x0000004008087890 */ /* 0x000fe2000fffe13f */
[----:B------:R-:W-:Y:S01]  /*0b50*/  IMAD.MOV.U32 R6, RZ, RZ, RZ ;  /* 0x000000ffff067224 */ /* 0x000fe200078e00ff */
[----:B------:R-:W-:Y:S01]  /*0b60*/  ULOP3.LUT UR9, UR9, 0xffff, URZ, 0xc0, !UPT ;  /* 0x0000ffff09097892 */ /* 0x000fe2000f8ec03f */
[----:B------:R-:W-:Y:S01]  /*0b70*/  CS2R R150, SRZ ;  /* 0x0000000000967805 */ /* 0x000fe2000001ff00 */
[----:B------:R-:W-:Y:S01]  /*0b80*/  UIMAD UR8, UR41, UR10, UR8 ;  /* 0x0000000a290872a4 */ /* 0x000fe2000f8e0208 */
[----:B------:R-:W-:Y:S01]  /*0b90*/  CS2R R148, SRZ ;  /* 0x0000000000947805 */ /* 0x000fe2000001ff00 */
[----:B------:R-:W-:Y:S01]  /*0ba0*/  @UP0 ULDC UR4, c[0x0][0x44c] ;  /* 0x0001130000040ab9 */ /* 0x000fe20000000800 */
[----:B------:R-:W-:Y:S01]  /*0bb0*/  @UP0 ULDC UR12, c[0x0][0x450] ;  /* 0x00011400000c0ab9 */ /* 0x000fe20000000800 */
[----:B------:R-:W-:Y:S01]  /*0bc0*/  UIMAD.WIDE.U32 UR4, UR7, UR4, URZ ;  /* 0x00000004070472a5 */ /* 0x000fe2000f8e003f */
[----:B------:R-:W-:-:S02]  /*0bd0*/  CS2R R146, SRZ ;  /* 0x0000000000927805 */ /* 0x000fc4000001ff00 */
[----:B------:R-:W-:Y:S02]  /*0be0*/  CS2R R144, SRZ ;  /* 0x0000000000907805 */ /* 0x000fe4000001ff00 */
[----:B------:R-:W-:Y:S01]  /*0bf0*/  CS2R R142, SRZ ;  /* 0x00000000008e7805 */ /* 0x000fe2000001ff00 */
[----:B------:R-:W-:Y:S01]  /*0c00*/  @UP0 USHF.R.U32.HI UR7, URZ, UR12, UR5 ;  /* 0x0000000c3f070299 */ /* 0x000fe20008011605 */
[----:B------:R-:W-:Y:S02]  /*0c10*/  CS2R R140, SRZ ;  /* 0x00000000008c7805 */ /* 0x000fe4000001ff00 */
[----:B------:R-:W-:Y:S02]  /*0c20*/  CS2R R138, SRZ ;  /* 0x00000000008a7805 */ /* 0x000fe4000001ff00 */
[----:B------:R-:W-:Y:S01]  /*0c30*/  CS2R R136, SRZ ;  /* 0x0000000000887805 */ /* 0x000fe2000001ff00 */
[----:B------:R-:W-:Y:S01]  /*0c40*/  UIADD3 UR7, UR8, UR7, URZ ;  /* 0x0000000708077290 */ /* 0x000fe2000fffe03f */
[----:B------:R-:W-:-:S02]  /*0c50*/  CS2R R134, SRZ ;  /* 0x0000000000867805 */ /* 0x000fc4000001ff00 */
[----:B------:R-:W-:Y:S02]  /*0c60*/  CS2R R132, SRZ ;  /* 0x0000000000847805 */ /* 0x000fe4000001ff00 */
[----:B------:R-:W-:Y:S01]  /*0c70*/  CS2R R130, SRZ ;  /* 0x0000000000827805 */ /* 0x000fe2000001ff00 */
[----:B------:R-:W-:Y:S01]  /*0c80*/  USHF.R.S32.HI UR4, URZ, 0x1f, UR7 ;  /* 0x0000001f3f047899 */ /* 0x000fe20008011407 */
[----:B------:R-:W-:Y:S02]  /*0c90*/  CS2R R128, SRZ ;  /* 0x0000000000807805 */ /* 0x000fe4000001ff00 */
[----:B------:R-:W-:Y:S02]  /*0ca0*/  CS2R R126, SRZ ;  /* 0x00000000007e7805 */ /* 0x000fe4000001ff00 */
[----:B------:R-:W-:Y:S01]  /*0cb0*/  CS2R R124, SRZ ;  /* 0x00000000007c7805 */ /* 0x000fe2000001ff00 */
[----:B------:R-:W-:Y:S01]  /*0cc0*/  ULEA.HI UR4, UR4, UR7, URZ, 0x6 ;  /* 0x0000000704047291 */ /* 0x000fe2000f8f303f */
[----:B------:R-:W-:-:S02]  /*0cd0*/  CS2R R122, SRZ ;  /* 0x00000000007a7805 */ /* 0x000fc4000001ff00 */
[----:B------:R-:W-:Y:S02]  /*0ce0*/  CS2R R120, SRZ ;  /* 0x0000000000787805 */ /* 0x000fe4000001ff00 */
[----:B------:R-:W-:Y:S01]  /*0cf0*/  CS2R R118, SRZ ;  /* 0x0000000000767805 */ /* 0x000fe2000001ff00 */
[----:B------:R-:W-:Y:S01]  /*0d00*/  USHF.R.S32.HI UR4, URZ, 0x6, UR4 ;  /* 0x000000063f047899 */ /* 0x000fe20008011404 */
[----:B------:R-:W-:Y:S02]  /*0d10*/  CS2R R116, SRZ ;  /* 0x0000000000747805 */ /* 0x000fe4000001ff00 */
[----:B------:R-:W-:Y:S02]  /*0d20*/  CS2R R114, SRZ ;  /* 0x0000000000727805 */ /* 0x000fe4000001ff00 */
[----:B------:R-:W-:Y:S01]  /*0d30*/  CS2R R112, SRZ ;  /* 0x0000000000707805 */ /* 0x000fe2000001ff00 */
[----:B------:R-:W-:Y:S01]  /*0d40*/  UISETP.LT.AND UP0, UPT, UR6, UR4, UPT ;  /* 0x000000040600728c */ /* 0x000fe2000bf01270 */
[----:B------:R-:W-:-:S02]  /*0d50*/  CS2R R110, SRZ ;  /* 0x00000000006e7805 */ /* 0x000fc4000001ff00 */
[----:B------:R-:W-:Y:S02]  /*0d60*/  CS2R R108, SRZ ;  /* 0x00000000006c7805 */ /* 0x000fe4000001ff00 */
[----:B------:R-:W-:Y:S01]  /*0d70*/  CS2R R106, SRZ ;  /* 0x00000000006a7805 */ /* 0x000fe2000001ff00 */
[----:B------:R-:W-:Y:S01]  /*0d80*/  USEL UR6, UR6, UR4, UP0 ;  /* 0x0000000406067287 */ /* 0x000fe20008000000 */
[----:B------:R-:W-:Y:S01]  /*0d90*/  CS2R R104, SRZ ;  /* 0x0000000000687805 */ /* 0x000fe2000001ff00 */
[----:B------:R-:W-:Y:S01]  /*0da0*/  UISETP.NE.AND UP0, UPT, UR11, URZ, UPT ;  /* 0x0000003f0b00728c */ /* 0x000fe2000bf05270 */
[----:B------:R-:W-:Y:S01]  /*0db0*/  CS2R R102, SRZ ;  /* 0x0000000000667805 */ /* 0x000fe2000001ff00 */
[----:B------:R-:W-:Y:S01]  /*0dc0*/  UISETP.GE.AND UP1, UPT, UR6, 0x1, UPT ;  /* 0x000000010600788c */ /* 0x000fe2000bf26270 */
[----:B------:R-:W-:Y:S02]  /*0dd0*/  CS2R R100, SRZ ;  /* 0x0000000000647805 */ /* 0x000fe4000001ff00 */
[----:B------:R-:W-:-:S02]  /*0de0*/  CS2R R98, SRZ ;  /* 0x0000000000627805 */ /* 0x000fc4000001ff00 */
[----:B------:R-:W-:Y:S02]  /*0df0*/  CS2R R96, SRZ ;  /* 0x0000000000607805 */ /* 0x000fe4000001ff00 */
[----:B------:R-:W-:Y:S02]  /*0e00*/  CS2R R94, SRZ ;  /* 0x00000000005e7805 */ /* 0x000fe4000001ff00 */
[----:B------:R-:W-:Y:S02]  /*0e10*/  CS2R R92, SRZ ;  /* 0x00000000005c7805 */ /* 0x000fe4000001ff00 */
[----:B------:R-:W-:Y:S02]  /*0e20*/  PLOP3.LUT P1, PT, PT, PT, UP1, 0x80, 0x0 ;  /* 0x000000000000781c */ /* 0x000fe40003f2f018 */
[----:B------:R-:W-:Y:S02]  /*0e30*/  CS2R R90, SRZ ;  /* 0x00000000005a7805 */ /* 0x000fe4000001ff00 */
[----:B------:R-:W-:Y:S01]  /*0e40*/  CS2R R88, SRZ ;  /* 0x0000000000587805 */ /* 0x000fe2000001ff00 */
[----:B------:R-:W-:Y:S01]  /*0e50*/  @!UP0 ULDC UR11, c[0x0][0x9f0] ;  /* 0x00027c00000b8ab9 */ /* 0x000fe20000000800 */
        /* <DEDUP_REMOVED lines=27> */
[----:B------:R-:W-:Y:S01]  /*1010*/  MOV R4, UR11 ;  /* 0x0000000b00047c02 */ /* 0x000fe20008000f00 */
[----:B------:R-:W-:-:S03]  /*1020*/  UIADD3 UR4, UR11, -0x1, UR6 ;  /* 0xffffffff0b047890 */ /* 0x000fc6000fffe006 */
[-C--:B------:R-:W-:Y:S02]  /*1030*/  IABS R7, R4.reuse ;  /* 0x0000000400077213 */ /* 0x080fe40000000000 */
[----:B------:R-:W-:Y:S02]  /*1040*/  IABS R4, R4 ;  /* 0x0000000400047213 */ /* 0x000fe40000000000 */
[----:B------:R-:W0:Y:S01]  /*1050*/  I2F.RP R0, R7 ;  /* 0x0000000700007306 */ /* 0x000e220000209400 */
[----:B------:R-:W-:Y:S01]  /*1060*/  MOV R8, UR4 ;  /* 0x0000000400087c02 */ /* 0x000fe20008000f00 */
[----:B------:R-:W-:Y:S01]  /*1070*/  ULOP3.LUT UR4, UR4, UR11, URZ, 0x3c, !UPT ;  /* 0x0000000b04047292 */ /* 0x000fe2000f8e3c3f */
[----:B------:R-:W-:-:S05]  /*1080*/  IMAD.MOV R4, RZ, RZ, -R4 ;  /* 0x000000ffff047224 */ /* 0x000fca00078e0a04 */
[----:B------:R-:W-:Y:S01]  /*1090*/  ISETP.LE.AND P3, PT, RZ, UR4, PT ;  /* 0x00000004ff007c0c */ /* 0x000fe2000bf63270 */
[----:B0-----:R-:W0:Y:S02]  /*10a0*/  MUFU.RCP R0, R0 ;  /* 0x0000000000007308 */ /* 0x001e240000001000 */
[----:B0-----:R-:W-:Y:S01]  /*10b0*/  VIADD R2, R0, 0xffffffe ;  /* 0x0ffffffe00027836 */ /* 0x001fe20000000000 */
[----:B------:R-:W-:-:S05]  /*10c0*/  IABS R0, R8 ;  /* 0x0000000800007213 */ /* 0x000fca0000000000 */
[----:B------:R0:W2:Y:S02]  /*10d0*/  F2I.FTZ.U32.TRUNC.NTZ R3, R2 ;  /* 0x0000000200037305 */ /* 0x0000a4000021f000 */
[----:B0-----:R-:W-:Y:S02]  /*10e0*/  IMAD.MOV.U32 R2, RZ, RZ, RZ ;  /* 0x000000ffff027224 */ /* 0x001fe400078e00ff */
[----:B--2---:R-:W-:-:S04]  /*10f0*/  IMAD.MOV R10, RZ, RZ, -R3 ;  /* 0x000000ffff0a7224 */ /* 0x004fc800078e0a03 */
        /* <DEDUP_REMOVED lines=8> */
[----:B------:R-:W-:Y:S02]  /*1180*/  ISETP.NE.AND P2, PT, RZ, UR11, PT ;  /* 0x0000000bff007c0c */ /* 0x000fe4000bf45270 */
[----:B------:R-:W-:-:S13]  /*1190*/  ISETP.GE.U32.AND P1, PT, R0, R7, PT ;  /* 0x000000070000720c */ /* 0x000fda0003f26070 */
[----:B------:R-:W-:-:S05]  /*11a0*/  @P1 IADD3 R3, R3, 0x1, RZ ;  /* 0x0000000103031810 */ /* 0x000fca0007ffe0ff */
[----:B------:R-:W-:Y:S01]  /*11b0*/  @!P3 IMAD.MOV R3, RZ, RZ, -R3 ;  /* 0x000000ffff03b224 */ /* 0x000fe200078e0a03 */
[----:B------:R-:W-:-:S07]  /*11c0*/  @!P2 LOP3.LUT R3, RZ, UR11, RZ, 0x33, !PT ;  /* 0x0000000bff03ac12 */ /* 0x000fce000f8e33ff */
.L_x_7257:
        /* <DEDUP_REMOVED lines=17> */
[----:B------:R-:W-:-:S04]  /*12e0*/  IADD3 R5, R16, -R5, RZ ;  /* 0x8000000510057210 */ /* 0x000fc80007ffe0ff */
        /* <DEDUP_REMOVED lines=12> */
[----:B-1----:R-:W-:Y:S01]  /*13b0*/  ULEA UR5, UR44, UR7, 0x18 ;  /* 0x000000072c057291 */ /* 0x002fe2000f8ec03f */
[----:B------:R-:W-:Y:S01]  /*13c0*/  IMAD R4, R4, 0x10, R7 ;  /* 0x0000001004047824 */ /* 0x000fe200078e0207 */
        /* <DEDUP_REMOVED lines=11> */
.L_x_7259:
[----:B------:R-:W-:-:S04]  /*1480*/  SHF.L.U32 R2, RZ, 0x1f, RZ ;  /* 0x0000001fff027819 */ /* 0x000fc800000006ff */
[----:B------:R-:W0:Y:S02]  /*1490*/  SYNCS.PHASECHK.TRANS64.TRYWAIT P1, [UR5+0x28c50], R2 ;  /* 0x028c5002ff0075a7 */ /* 0x000e240008020145 */
[----:B0-----:R-:W-:Y:S05]  /*14a0*/  @!P1 BRA `(.L_x_7260) ;  /* 0x000000e8008c9947 */ /* 0x001fea0003800000 */
.L_x_7356:
        /* <DEDUP_REMOVED lines=39> */
.L_x_7261:
[----:B------:R-:W-:Y:S01]  /*1720*/  IADD3 R3, R3, -0x2, RZ ;  /* 0xfffffffe03037810 */ /* 0x000fe20007ffe0ff */
[----:B------:R-:W-:-:S03]  /*1730*/  UIADD3 UR4, UR5, 0x28c60, URZ ;  /* 0x00028c6005047890 */ /* 0x000fc6000fffe03f */
[----:B------:R-:W-:Y:S01]  /*1740*/  ISETP.GE.AND P1, PT, R3, R0, PT ;  /* 0x000000000300720c */ /* 0x000fe20003f26270 */
[----:B------:R-:W-:-:S09]  /*1750*/  UPRMT UR4, UR44, 0x654, UR4 ;  /* 0x000006542c047896 */ /* 0x000fd20008000004 */
[----:B------:R-:W-:Y:S01]  /*1760*/  SYNCS.ARRIVE.TRANS64.RED.A1T0 RZ, [UR4], RZ ;  /* 0x000000ffffff79a7 */ /* 0x000fe20008100404 */
[----:B------:R-:W-:Y:S02]  /*1770*/  UMOV UR4, URZ ;  /* 0x0000003f00047c82 */ /* 0x000fe40008000000 */
[----:B------:R-:W-:Y:S05]  /*1780*/  @!P1 BRA `(.L_x_7262) ;  /* 0x0000000800e09947 */ /* 0x000fea0003800000 */
[----:B------:R-:W-:Y:S01]  /*1790*/  IMAD.MOV.U32 R7, RZ, RZ, RZ ;  /* 0x000000ffff077224 */ /* 0x000fe200078e00ff */
[----:B------:R-:W-:-:S06]  /*17a0*/  UMOV UR4, URZ ;  /* 0x0000003f00047c82 */ /* 0x000fcc0008000000 */
.L_x_7268:
[----:B------:R-:W-:Y:S01]  /*17b0*/  BAR.SYNC.DEFER_BLOCKING 0xe, 0x100 ;  /* 0x0384000000007b1d */ /* 0x000fe20000010000 */
[----:B01----:R-:W-:Y:S01]  /*17c0*/  IMAD.U32 R5, RZ, RZ, UR4 ;  /* 0x00000004ff057e24 */ /* 0x003fe2000f8e00ff */
[----:B------:R-:W-:Y:S01]  /*17d0*/  UIADD3 UR4, UR4, 0x1, URZ ;  /* 0x0000000104047890 */ /* 0x000fe2000fffe03f */
[C---:B------:R-:W-:Y:S01]  /*17e0*/  ISETP.GT.AND P2, PT, R3.reuse, R0, PT ;  /* 0x000000000300720c */ /* 0x040fe20003f44270 */
[----:B------:R-:W-:Y:S02]  /*17f0*/  VIADD R3, R3, 0xffffffff ;  /* 0xffffffff03037836 */ /* 0x000fe40000000000 */
[----:B------:R-:W-:Y:S01]  /*1800*/  LEA R2, R5, R4, 0x6 ;  /* 0x0000000405027211 */ /* 0x000fe200078e30ff */
[----:B------:R-:W-:-:S03]  /*1810*/  UISETP.NE.AND UP0, UPT, UR4, 0x2, UPT ;  /* 0x000000020400788c */ /* 0x000fc6000bf05270 */
        /* <DEDUP_REMOVED lines=136> */
.L_x_7263:
[----:B------:R-:W-:Y:S01]  /*20a0*/  ULEA UR7, UR4, UR5, 0x3 ;  /* 0x0000000504077291 */ /* 0x000fe2000f8e183f */
[----:B------:R-:W-:-:S08]  /*20b0*/  SHF.L.U32 R2, R7, 0x1f, RZ ;  /* 0x0000001f07027819 */ /* 0x000fd000000006ff */
[----:B------:R0:W1:Y:S01]  /*20c0*/  SYNCS.PHASECHK.TRANS64.TRYWAIT P1, [UR7+0x28c50], R2 ;  /* 0x028c5002ff0075a7 */ /* 0x0000620008020147 */
[----:B------:R-:W-:Y:S05]  /*20d0*/  @!P0 BRA `(.L_x_7264) ;  /* 0x0000000000048947 */ /* 0x000fea0003800000 */
[----:B------:R-:W-:Y:S01]  /*20e0*/  BPT.TRAP 0x1 ;  /* 0x000000040000795c */ /* 0x000fe20000300000 */
.L_x_7264:
[----:B-1----:R-:W-:Y:S05]  /*20f0*/  @P1 BRA `(.L_x_7265) ;  /* 0x0000000000081947 */ /* 0x002fea0003800000 */
[----:B------:R-:W1:Y:S02]  /*2100*/  SYNCS.PHASECHK.TRANS64.TRYWAIT P1, [UR7+0x28c50], R2 ;  /* 0x028c5002ff0075a7 */ /* 0x000e640008020147 */
[----:B-1----:R-:W-:Y:S05]  /*2110*/  @!P1 BRA `(.L_x_7266) ;  /* 0x000000dc00889947 */ /* 0x002fea0003800000 */
.L_x_7265:
        /* <DEDUP_REMOVED lines=26> */
.L_x_7267:
[----:B------:R-:W-:-:S04]  /*22c0*/  UIADD3 UR7, UR7, 0x28c60, URZ ;  /* 0x00028c6007077890 */ /* 0x000fc8000fffe03f */
[----:B------:R-:W-:-:S09]  /*22d0*/  UPRMT UR7, UR44, 0x654, UR7 ;  /* 0x000006542c077896 */ /* 0x000fd20008000007 */
[----:B------:R-:W-:Y:S01]  /*22e0*/  SYNCS.ARRIVE.TRANS64.RED.A1T0 RZ, [UR7], RZ ;  /* 0x000000ffffff79a7 */ /* 0x000fe20008100407 */
[----:B------:R-:W-:Y:S05]  /*22f0*/  @P2 BRA `(.L_x_7268) ;  /* 0xfffffff4002c2947 */ /* 0x000fea000383ffff */
[----:B------:R-:W-:-:S12]  /*2300*/  USHF.L.U32 UR4, UR4, 0x6, URZ ;  /* 0x0000000604047899 */ /* 0x000fd8000800063f */
.L_x_7262:
[----:B------:R-:W-:Y:S01]  /*2310*/  BAR.SYNC.DEFER_BLOCKING 0xe, 0x100 ;  /* 0x0384000000007b1d */ /* 0x000fe20000010000 */
[----:B------:R-:W-:Y:S01]  /*2320*/  VIADD R4, R4, UR4 ;  /* 0x0000000404047c36 */ /* 0x000fe20008000000 */
[----:B------:R-:W-:Y:S01]  /*2330*/  PLOP3.LUT P0, PT, PT, PT, PT, 0x8, 0x0 ;  /* 0x000000000000781c */ /* 0x000fe20003f0e170 */
[----:B------:R-:W-:Y:S01]  /*2340*/  IMAD.MOV.U32 R6, RZ, RZ, RZ ;  /* 0x000000ffff067224 */ /* 0x000fe200078e00ff */
[----:B01----:R-:W-:Y:S02]  /*2350*/  MOV R5, RZ ;  /* 0x000000ff00057202 */ /* 0x003fe40000000f00 */
[----:B------:R-:W-:-:S05]  /*2360*/  LEA R4, R4, UR5, 0x2 ;  /* 0x0000000504047c11 */ /* 0x000fca000f8e10ff */
        /* <DEDUP_REMOVED lines=132> */
.L_x_7256:
[----:B------:R-:W-:Y:S01]  /*2bb0*/  ULDC UR4, c[0x0][0x448] ;  /* 0x0001120000047ab9 */ /* 0x000fe20000000800 */
[----:B------:R-:W-:Y:S02]  /*2bc0*/  ULEA UR7, UR7, 0x3f, 0x6 ;  /* 0x0000003f07077891 */ /* 0x000fe4000f8e303f */
[----:B------:R-:W-:Y:S01]  /*2bd0*/  UISETP.NE.AND UP0, UPT, UR4, 0x1, UPT ;  /* 0x000000010400788c */ /* 0x000fe2000bf05270 */
[----:B------:R-:W-:Y:S01]  /*2be0*/  ULDC UR8, c[0x0][0x288] ;  /* 0x0000a20000087ab9 */ /* 0x000fe20000000800 */
[----:B------:R-:W-:Y:S02]  /*2bf0*/  ULOP3.LUT UR40, UR9, 0xffff, URZ, 0xc0, !UPT ;  /* 0x0000ffff09287892 */ /* 0x000fe4000f8ec03f */
[----:B------:R-:W-:Y:S02]  /*2c00*/  UIADD3 UR8, -UR8, 0x40, URZ ;  /* 0x0000004008087890 */ /* 0x000fe4000fffe13f */
[----:B------:R-:W-:Y:S02]  /*2c10*/  UP2UR UR45, UPR, URZ, 0x1 ;  /* 0x000000013f2d7883 */ /* 0x000fe40008000000 */
[----:B------:R-:W-:-:S03]  /*2c20*/  UIMAD UR8, UR41, UR10, UR8 ;  /* 0x0000000a290872a4 */ /* 0x000fc6000f8e0208 */
[----:B------:R-:W-:Y:S01]  /*2c30*/  @UP0 ULDC UR4, c[0x0][0x44c] ;  /* 0x0001130000040ab9 */ /* 0x000fe20000000800 */
[----:B------:R-:W-:Y:S01]  /*2c40*/  @UP0 ULDC UR11, c[0x0][0x450] ;  /* 0x00011400000b0ab9 */ /* 0x000fe20000000800 */
[----:B------:R-:W-:-:S04]  /*2c50*/  UIMAD.WIDE.U32 UR4, UR7, UR4, URZ ;  /* 0x00000004070472a5 */ /* 0x000fc8000f8e003f */
[----:B------:R-:W-:Y:S02]  /*2c60*/  @UP0 USHF.R.U32.HI UR7, URZ, UR11, UR5 ;  /* 0x0000000b3f070299 */ /* 0x000fe40008011605 */
[----:B------:R-:W-:Y:S02]  /*2c70*/  USHF.R.U32.HI UR11, URZ, 0x10, UR9 ;  /* 0x000000103f0b7899 */ /* 0x000fe40008011609 */
[----:B------:R-:W-:Y:S02]  /*2c80*/  UIADD3 UR7, UR8, UR7, URZ ;  /* 0x0000000708077290 */ /* 0x000fe4000fffe03f */
[----:B------:R-:W-:Y:S02]  /*2c90*/  UISETP.NE.AND UP1, UPT, UR11, URZ, UPT ;  /* 0x0000003f0b00728c */ /* 0x000fe4000bf25270 */
[----:B------:R-:W-:-:S04]  /*2ca0*/  USHF.R.S32.HI UR4, URZ, 0x1f, UR7 ;  /* 0x0000001f3f047899 */ /* 0x000fc80008011407 */
[----:B------:R-:W-:-:S04]  /*2cb0*/  ULEA.HI UR4, UR4, UR7, URZ, 0x6 ;  /* 0x0000000704047291 */ /* 0x000fc8000f8f303f */
[----:B------:R-:W-:Y:S01]  /*2cc0*/  USHF.R.S32.HI UR4, URZ, 0x6, UR4 ;  /* 0x000000063f047899 */ /* 0x000fe20008011404 */
[----:B------:R-:W-:-:S03]  /*2cd0*/  @!UP1 ULDC UR11, c[0x0][0x9f0] ;  /* 0x00027c00000b9ab9 */ /* 0x000fc60000000800 */
[----:B------:R-:W-:-:S04]  /*2ce0*/  UISETP.LT.AND UP0, UPT, UR6, UR4, UPT ;  /* 0x000000040600728c */ /* 0x000fc8000bf01270 */
[----:B------:R-:W-:-:S03]  /*2cf0*/  USEL UR10, UR6, UR4, UP0 ;  /* 0x00000004060a7287 */ /* 0x000fc60008000000 */
[----:B------:R-:W-:Y:S01]  /*2d00*/  UMOV UR4, URZ ;  /* 0x0000003f00047c82 */ /* 0x000fe20008000000 */
[----:B------:R-:W-:-:S06]  /*2d10*/  UISETP.GE.AND UP0, UPT, UR10, 0x1, UPT ;  /* 0x000000010a00788c */ /* 0x000fcc000bf06270 */
        /* <DEDUP_REMOVED lines=15> */
[----:B0-----:R-:W-:-:S02]  /*2e10*/  IADD3 R2, R0, 0xffffffe, RZ ;  /* 0x0ffffffe00027810 */ /* 0x001fc40007ffe0ff */
[----:B------:R-:W-:-:S04]  /*2e20*/  IADD3 R0, RZ, -R5, RZ ;  /* 0x80000005ff007210 */ /* 0x000fc80007ffe0ff */
        /* <DEDUP_REMOVED lines=18> */
.L_x_7269:
[----:B------:R-:W-:Y:S01]  /*2f50*/  UIMAD UR40, UR40, UR4, URZ ;  /* 0x00000004282872a4 */ /* 0x000fe2000f8e023f */
[----:B------:R-:W-:Y:S01]  /*2f60*/  IMAD.U32 R0, RZ, RZ, UR10 ;  /* 0x0000000aff007e24 */ /* 0x000fe2000f8e00ff */
[----:B------:R-:W-:Y:S01]  /*2f70*/  PLOP3.LUT P0, PT, PT, PT, PT, 0x80, 0x0 ;  /* 0x000000000000781c */ /* 0x000fe20003f0f070 */
[----:B------:R-:W-:Y:S01]  /*2f80*/  IMAD.U32 R3, RZ, RZ, UR4 ;  /* 0x00000004ff037e24 */ /* 0x000fe2000f8e00ff */
[----:B------:R-:W-:Y:S01]  /*2f90*/  MOV R5, RZ ;  /* 0x000000ff00057202 */ /* 0x000fe20000000f00 */
[----:B------:R-:W-:Y:S01]  /*2fa0*/  IMAD.MOV.U32 R6, RZ, RZ, RZ ;  /* 0x000000ffff067224 */ /* 0x000fe200078e00ff */
[----:B------:R-:W-:Y:S02]  /*2fb0*/  CS2R R150, SRZ ;  /* 0x0000000000967805 */ /* 0x000fe4000001ff00 */
        /* <DEDUP_REMOVED lines=68> */
[----:B------:R-:W-:Y:S01]  /*3400*/  SHF.R.S32.HI R17, RZ, 0x1f, R16 ;  /* 0x0000001fff117819 */ /* 0x000fe20000011410 */
[----:B------:R-:W-:Y:S02]  /*3410*/  UMOV UR39, 0x400 ;  /* 0x0000040000277882 */ /* 0x000fe40000000000 */
[----:B-1----:R-:W-:Y:S01]  /*3420*/  ULEA UR39, UR44, UR39, 0x18 ;  /* 0x000000272c277291 */ /* 0x002fe2000f8ec03f */
        /* <DEDUP_REMOVED lines=32> */
.L_x_7270:
        /* <DEDUP_REMOVED lines=11> */
.L_x_7357:
[----:B------:R-:W-:Y:S01]  /*36e0*/  ULOP3.LUT UR4, UR43, 0x1, URZ, 0xfc, !UPT ;  /* 0x000000012b047892 */ /* 0x000fe2000f8efc3f */
[----:B0-----:R-:W-:Y:S02]  /*36f0*/  LOP3.LUT R0, R5, 0x7ffffffc, RZ, 0xc0, !PT ;  /* 0x7ffffffc05007812 */ /* 0x001fe400078ec0ff */
[----:B------:R-:W-:Y:S02]  /*3700*/  LEA.HI R7, R7, R6, RZ, 0x3 ;  /* 0x0000000607077211 */ /* 0x000fe400078f18ff */
[----:B------:R-:W-:Y:S01]  /*3710*/  IADD3 R2, -R2, R19, RZ ;  /* 0x0000001302027210 */ /* 0x000fe20007ffe1ff */
[----:B------:R-:W-:Y:S01]  /*3720*/  IMAD.U32 R5, RZ, RZ, UR4 ;  /* 0x00000004ff057e24 */ /* 0x000fe2000f8e00ff */
[----:B------:R-:W-:Y:S01]  /*3730*/  LOP3.LUT R7, R7, 0xfffffff8, RZ, 0xc0, !PT ;  /* 0xfffffff807077812 */ /* 0x000fe200078ec0ff */
[----:B------:R-:W-:Y:S01]  /*3740*/  IMAD.IADD R0, R3, 0x1, -R0 ;  /* 0x0000000103007824 */ /* 0x000fe200078e0a00 */
[----:B------:R-:W-:Y:S02]  /*3750*/  LEA.HI R3, R4, R3, RZ, 0x5 ;  /* 0x0000000304037211 */ /* 0x000fe400078f28ff */
        /* <DEDUP_REMOVED lines=8> */
.L_x_7272:
[----:B------:R0:W1:Y:S01]  /*37e0*/  SYNCS.PHASECHK.TRANS64.TRYWAIT P1, [UR39+0x28c30], R13 ;  /* 0x028c300dff0075a7 */ /* 0x0000620008020167 */
[----:B------:R-:W-:Y:S05]  /*37f0*/  @!P0 BRA `(.L_x_7273) ;  /* 0x0000000000048947 */ /* 0x000fea0003800000 */
[----:B------:R-:W-:Y:S01]  /*3800*/  BPT.TRAP 0x1 ;  /* 0x000000040000795c */ /* 0x000fe20000300000 */
.L_x_7273:
[----:B-1----:R-:W-:Y:S05]  /*3810*/  @P1 BRA `(.L_x_7274) ;  /* 0x0000000000081947 */ /* 0x002fea0003800000 */
[----:B------:R-:W1:Y:S02]  /*3820*/  SYNCS.PHASECHK.TRANS64.TRYWAIT P1, [UR39+0x28c30], R13 ;  /* 0x028c300dff0075a7 */ /* 0x000e640008020167 */
[----:B-1----:R-:W-:Y:S05]  /*3830*/  @!P1 BRA `(.L_x_7275) ;  /* 0x000000c400f09947 */ /* 0x002fea0003800000 */
.L_x_7274:
        /* <DEDUP_REMOVED lines=39> */
.L_x_7276:
[----:B------:R-:W2:Y:S01]  /*3ab0*/  S2R R5, SR_CTAID.X ;  /* 0x0000000000057919 */ /* 0x000ea20000002500 */
[----:B------:R-:W-:Y:S01]  /*3ac0*/  LEA.HI R3, R17, R16, RZ, 0x2 ;  /* 0x0000001011037211 */ /* 0x000fe200078f10ff */
[----:B------:R-:W-:Y:S01]  /*3ad0*/  UISETP.NE.AND UP0, UPT, UR45, URZ, UPT ;  /* 0x0000003f2d00728c */ /* 0x000fe2000bf05270 */
[----:B------:R-:W-:Y:S02]  /*3ae0*/  ULDC UR7, c[0x0][0x9d8] ;  /* 0x0002760000077ab9 */ /* 0x000fe40000000800 */
[----:B------:R-:W-:Y:S01]  /*3af0*/  LOP3.LUT R3, R3, 0xfffffffc, RZ, 0xc0, !PT ;  /* 0xfffffffc03037812 */ /* 0x000fe200078ec0ff */
[----:B------:R-:W-:Y:S01]  /*3b00*/  FMUL.FTZ R26, R26, UR7 ;  /* 0x000000071a1a7c20 */ /* 0x000fe20008410000 */
[----:B------:R-:W-:Y:S01]  /*3b10*/  FMUL.FTZ R27, R27, UR7 ;  /* 0x000000071b1b7c20 */ /* 0x000fe20008410000 */
[----:B------:R-:W-:Y:S01]  /*3b20*/  PLOP3.LUT P1, PT, PT, PT, UP0, 0x80, 0x0 ;  /* 0x000000000000781c */ /* 0x000fe20003f2f008 */
[----:B------:R-:W-:Y:S01]  /*3b30*/  ULDC UR10, c[0x0][0x2f0] ;  /* 0x0000bc00000a7ab9 */ /* 0x000fe20000000800 */
[----:B------:R-:W-:Y:S01]  /*3b40*/  IMAD.IADD R3, R16, 0x1, -R3 ;  /* 0x0000000110037824 */ /* 0x000fe200078e0a03 */
[----:B------:R-:W-:Y:S01]  /*3b50*/  PLOP3.LUT P2, PT, PT, PT, UP0, 0x80, 0x0 ;  /* 0x000000000000781c */ /* 0x000fe20003f4f008 */
[----:B------:R-:W-:Y:S01]  /*3b60*/  FMUL.FTZ R30, R30, UR7 ;  /* 0x000000071e1e7c20 */ /* 0x000fe20008410000 */
[----:B------:R-:W-:Y:S01]  /*3b70*/  @UP0 ULDC UR4, c[0x0][0x44c] ;  /* 0x0001130000040ab9 */ /* 0x000fe20000000800 */
[----:B------:R-:W-:Y:S01]  /*3b80*/  ULDC UR6, c[0x0][0x288] ;  /* 0x0000a20000067ab9 */ /* 0x000fe20000000800 */
[----:B-1----:R-:W-:Y:S01]  /*3b90*/  LEA.HI R4, R3, R3, RZ, 0x1 ;  /* 0x0000000303047211 */ /* 0x002fe200078f08ff */
[----:B------:R-:W1:Y:S01]  /*3ba0*/  MUFU.TANH R26, R26 ;  /* 0x0000001a001a7308 */ /* 0x000e620000002400 */
[----:B------:R-:W-:Y:S01]  /*3bb0*/  MOV R8, UR6 ;  /* 0x0000000600087c02 */ /* 0x000fe20008000f00 */
[----:B------:R-:W-:Y:S01]  /*3bc0*/  FMUL.FTZ R31, R31, UR7 ;  /* 0x000000071f1f7c20 */ /* 0x000fe20008410000 */
[----:B------:R-:W-:Y:S01]  /*3bd0*/  LOP3.LUT R4, R4, 0x1ffffffe, RZ, 0xc0, !PT ;  /* 0x1ffffffe04047812 */ /* 0x000fe200078ec0ff */
[----:B------:R-:W-:Y:S01]  /*3be0*/  FMUL.FTZ R34, R34, UR7 ;  /* 0x0000000722227c20 */ /* 0x000fe20008410000 */
[----:B------:R-:W-:Y:S01]  /*3bf0*/  FMUL.FTZ R35, R35, UR7 ;  /* 0x0000000723237c20 */ /* 0x000fe20008410000 */
[----:B------:R-:W-:Y:S01]  /*3c00*/  FMUL.FTZ R28, R28, UR7 ;  /* 0x000000071c1c7c20 */ /* 0x000fe20008410000 */
[----:B------:R-:W-:Y:S01]  /*3c10*/  FMUL.FTZ R38, R38, UR7 ;  /* 0x0000000726267c20 */ /* 0x000fe20008410000 */
[----:B------:R-:W-:Y:S01]  /*3c20*/  IMAD.IADD R4, R3, 0x1, -R4 ;  /* 0x0000000103047824 */ /* 0x000fe200078e0a04 */
[----:B------:R1:W3:Y:S01]  /*3c30*/  MUFU.TANH R7, R27 ;  /* 0x0000001b00077308 */ /* 0x0002e20000002400 */
[----:B------:R-:W-:Y:S01]  /*3c40*/  FMUL.FTZ R39, R39, UR7 ;  /* 0x0000000727277c20 */ /* 0x000fe20008410000 */
[----:B------:R-:W-:Y:S01]  /*3c50*/  FMUL.FTZ R42, R42, UR7 ;  /* 0x000000072a2a7c20 */ /* 0x000fe20008410000 */
[----:B------:R-:W-:Y:S01]  /*3c60*/  FMUL.FTZ R43, R43, UR7 ;  /* 0x000000072b2b7c20 */ /* 0x000fe20008410000 */
[----:B------:R-:W-:Y:S01]  /*3c70*/  FMUL.FTZ R46, R46, UR7 ;  /* 0x000000072e2e7c20 */ /* 0x000fe20008410000 */
[----:B------:R-:W-:Y:S01]  /*3c80*/  FMUL.FTZ R47, R47, UR7 ;  /* 0x000000072f2f7c20 */ /* 0x000fe20008410000 */
[----:B------:R-:W-:Y:S01]  /*3c90*/  FMUL.FTZ R50, R50, UR7 ;  /* 0x0000000732327c20 */ /* 0x000fe20008410000 */
[----:B--2---:R-:W-:Y:S01]  /*3ca0*/  LEA R3, R5, R0, 0x6 ;  /* 0x0000000005037211 */ /* 0x004fe200078e30ff */
[----:B------:R-:W2:Y:S01]  /*3cb0*/  MUFU.TANH R30, R30 ;  /* 0x0000001e001e7308 */ /* 0x000ea20000002400 */
[----:B------:R-:W-:Y:S01]  /*3cc0*/  FMUL.FTZ R51, R51, UR7 ;  /* 0x0000000733337c20 */ /* 0x000fe20008410000 */
[----:B------:R-:W-:Y:S01]  /*3cd0*/  FMUL.FTZ R54, R54, UR7 ;  /* 0x0000000736367c20 */ /* 0x000fe20008410000 */
[----:B------:R-:W-:Y:S01]  /*3ce0*/  FMUL.FTZ R55, R55, UR7 ;  /* 0x0000000737377c20 */ /* 0x000fe20008410000 */
[----:B------:R-:W-:-:S02]  /*3cf0*/  IMAD R12, R4, 0x8, R3 ;  /* 0x00000008040c7824 */ /* 0x000fc400078e0203 */
[----:B------:R-:W-:Y:S01]  /*3d00*/  FMUL.FTZ R24, R24, UR7 ;  /* 0x0000000718187c20 */ /* 0x000fe20008410000 */
[----:B------:R-:W-:Y:S01]  /*3d10*/  FMUL.FTZ R25, R25, UR7 ;  /* 0x0000000719197c20 */ /* 0x000fe20008410000 */
[----:B------:R-:W-:Y:S01]  /*3d20*/  FMUL.FTZ R29, R29, UR7 ;  /* 0x000000071d1d7c20 */ /* 0x000fe20008410000 */
[----:B------:R-:W-:Y:S01]  /*3d30*/  @P1 IMAD.HI.U32 R4, R12, UR4, RZ ;  /* 0x000000040c041c27 */ /* 0x000fe2000f8e00ff */
[----:B------:R-:W-:Y:S01]  /*3d40*/  @UP0 ULDC UR4, c[0x0][0x450] ;  /* 0x0001140000040ab9 */ /* 0x000fe20000000800 */
[----:B------:R-:W4:Y:S02]  /*3d50*/  MUFU.TANH R31, R31 ;  /* 0x0000001f001f7308 */ /* 0x000f240000002400 */
[----:B------:R-:W-:Y:S01]  /*3d60*/  FMUL.FTZ R32, R32, UR7 ;  /* 0x0000000720207c20 */ /* 0x000fe20008410000 */
[----:B------:R-:W-:Y:S01]  /*3d70*/  IMAD.MOV.U32 R3, RZ, RZ, R12 ;  /* 0x000000ffff037224 */ /* 0x000fe200078e000c */
[----:B------:R-:W-:Y:S01]  /*3d80*/  @P2 SHF.R.U32.HI R3, RZ, UR4, R4 ;  /* 0x00000004ff032c19 */ /* 0x000fe20008011604 */
[----:B------:R-:W-:Y:S01]  /*3d90*/  UMOV UR4, 0xffffffc0 ;  /* 0xffffffc000047882 */ /* 0x000fe20000000000 */
[----:B------:R-:W-:Y:S01]  /*3da0*/  FMUL.FTZ R33, R33, UR7 ;  /* 0x0000000721217c20 */ /* 0x000fe20008410000 */
[----:B------:R-:W-:Y:S01]  /*3db0*/  UIMAD UR4, UR46, UR4, 0x40 ;  /* 0x000000402e0474a4 */ /* 0x000fe2000f8e0204 */
[----:B------:R-:W-:Y:S01]  /*3dc0*/  FMUL.FTZ R36, R36, UR7 ;  /* 0x0000000724247c20 */ /* 0x000fe20008410000 */
[----:B------:R-:W5:Y:S01]  /*3dd0*/  SHFL.IDX PT, R6, R3, 0x1, 0x1c1f ;  /* 0x003c1f0003067f89 */ /* 0x000f6200000e0000 */
[----:B------:R-:W0:Y:S01]  /*3de0*/  MUFU.TANH R34, R34 ;  /* 0x0000002200227308 */ /* 0x000e220000002400 */
[----:B------:R-:W-:Y:S01]  /*3df0*/  UIADD3 UR5, UR4, 0x1, URZ ;  /* 0x0000000104057890 */ /* 0x000fe2000fffe03f */
[----:B------:R-:W-:Y:S01]  /*3e00*/  FMUL.FTZ R37, R37, UR7 ;  /* 0x0000000725257c20 */ /* 0x000fe20008410000 */
[----:B------:R-:W-:Y:S01]  /*3e10*/  UIMAD UR4, UR41, UR10, UR4 ;  /* 0x0000000a290472a4 */ /* 0x000fe2000f8e0204 */
[----:B------:R-:W0:Y:S01]  /*3e20*/  SHFL.IDX PT, R3, R3, RZ, 0x1c1f ;  /* 0x001c1fff03037589 */ /* 0x000e2200000e0000 */
[----:B------:R-:W-:Y:S01]  /*3e30*/  UIMAD UR5, UR41, UR10, UR5 ;  /* 0x0000000a290572a4 */ /* 0x000fe2000f8e0205 */
[----:B------:R-:W-:Y:S01]  /*3e40*/  FMUL.FTZ R40, R40, UR7 ;  /* 0x0000000728287c20 */ /* 0x000fe20008410000 */
[----:B------:R-:W-:Y:S01]  /*3e50*/  FMUL.FTZ R41, R41, UR7 ;  /* 0x0000000729297c20 */ /* 0x000fe20008410000 */
[----:B------:R3:W-:Y:S01]  /*3e60*/  MUFU.TANH R9, R28 ;  /* 0x0000001c00097308 */ /* 0x0007e20000002400 */
[----:B------:R-:W-:Y:S01]  /*3e70*/  IADD3 R4, -R11, UR4, RZ ;  /* 0x000000040b047c10 */ /* 0x000fe2000fffe1ff */
[----:B------:R-:W-:Y:S01]  /*3e80*/  FMUL.FTZ R44, R44, UR7 ;  /* 0x000000072c2c7c20 */ /* 0x000fe20008410000 */
[----:B------:R-:W-:Y:S01]  /*3e90*/  IADD3 R5, -R8, UR5, -R11 ;  /* 0x0000000508057c10 */ /* 0x000fe2000fffe90b */
[----:B------:R-:W-:Y:S01]  /*3ea0*/  FMUL.FTZ R45, R45, UR7 ;  /* 0x000000072d2d7c20 */ /* 0x000fe20008410000 */
[----:B------:R-:W-:Y:S01]  /*3eb0*/  FMUL.FTZ R48, R48, UR7 ;  /* 0x0000000730307c20 */ /* 0x000fe20008410000 */
[----:B------:R-:W-:Y:S01]  /*3ec0*/  FMUL.FTZ R49, R49, UR7 ;  /* 0x0000000731317c20 */ /* 0x000fe20008410000 */
[----:B------:R-:W-:Y:S01]  /*3ed0*/  FMUL.FTZ R52, R52, UR7 ;  /* 0x0000000734347c20 */ /* 0x000fe20008410000 */
[----:B------:R-:W0:Y:S01]  /*3ee0*/  MUFU.TANH R35, R35 ;  /* 0x0000002300237308 */ /* 0x000e220000002400 */
[----:B------:R-:W-:Y:S01]  /*3ef0*/  FMUL.FTZ R53, R53, UR7 ;  /* 0x0000000735357c20 */ /* 0x000fe20008410000 */
[----:B------:R-:W-:Y:S01]  /*3f00*/  ULDC UR7, c[0x0][0x988] ;  /* 0x0002620000077ab9 */ /* 0x000fe20000000800 */
[----:B------:R-:W-:Y:S01]  /*3f10*/  UIADD3 UR4, UR39, 0x28c40, URZ ;  /* 0x00028c4027047890 */ /* 0x000fe2000fffe03f */
[----:B-----5:R-:W-:-:S04]  /*3f20*/  VIADDMNMX R6, R6, R5, R4, PT ;  /* 0x0000000506067246 */ /* 0x020fc80003800104 */
[----:B------:R-:W5:Y:S01]  /*3f30*/  MUFU.TANH R38, R38 ;  /* 0x0000002600267308 */ /* 0x000f620000002400 */
[----:B------:R-:W-:Y:S01]  /*3f40*/  UPRMT UR4, UR44, 0x654, UR4 ;  /* 0x000006542c047896 */ /* 0x000fe20008000004 */
[C---:B------:R-:W-:Y:S02]  /*3f50*/  ISETP.GT.AND P1, PT, R6.reuse, RZ, PT ;  /* 0x000000ff0600720c */ /* 0x040fe40003f24270 */
[C---:B------:R-:W-:Y:S02]  /*3f60*/  ISETP.GT.AND P2, PT, R6.reuse, 0x1, PT ;  /* 0x000000010600780c */ /* 0x040fe40003f44270 */
[----:B------:R-:W-:Y:S02]  /*3f70*/  ISETP.GT.AND P3, PT, R6, 0x8, PT ;  /* 0x000000080600780c */ /* 0x000fe40003f64270 */
[----:B------:R-:W5:Y:S01]  /*3f80*/  MUFU.TANH R39, R39 ;  /* 0x0000002700277308 */ /* 0x000f620000002400 */
[----:B-1----:R-:W-:Y:S01]  /*3f90*/  FSEL R27, R26, -INF , P1 ;  /* 0xff8000001a1b7808 */ /* 0x002fe20000800000 */
[----:B------:R-:W-:Y:S01]  /*3fa0*/  SYNCS.ARRIVE.TRANS64.RED.A1T0 RZ, [UR4], RZ ;  /* 0x000000ffffff79a7 */ /* 0x000fe20008100404 */
[----:B---3--:R-:W-:-:S02]  /*3fb0*/  FSEL R28, R7, -INF , P2 ;  /* 0xff800000071c7808 */ /* 0x008fc40001000000 */
[----:B------:R-:W-:Y:S02]  /*3fc0*/  ISETP.GT.AND P1, PT, R6, 0x9, PT ;  /* 0x000000090600780c */ /* 0x000fe40003f24270 */
[----:B--2---:R-:W-:Y:S01]  /*3fd0*/  FSEL R30, R30, -INF , P3 ;  /* 0xff8000001e1e7808 */ /* 0x004fe20001800000 */
[----:B------:R-:W1:Y:S01]  /*3fe0*/  MUFU.TANH R42, R42 ;  /* 0x0000002a002a7308 */ /* 0x000e620000002400 */
[----:B------:R-:W-:Y:S02]  /*3ff0*/  FMNMX.FTZ R7, R27, R28, !PT ;  /* 0x0000001c1b077209 */ /* 0x000fe40007810000 */
[----:B------:R-:W-:Y:S02]  /*4000*/  ISETP.GT.AND P2, PT, R6, 0x10, PT ;  /* 0x000000100600780c */ /* 0x000fe40003f44270 */
[----:B----4-:R-:W-:Y:S02]  /*4010*/  FSEL R31, R31, -INF , P1 ;  /* 0xff8000001f1f7808 */ /* 0x010fe40000800000 */
[----:B------:R-:W-:Y:S01]  /*4020*/  FMNMX.FTZ R8, R30, R7, !PT ;  /* 0x000000071e087209 */ /* 0x000fe20007810000 */
[----:B------:R-:W2:Y:S01]  /*4030*/  MUFU.TANH R43, R43 ;  /* 0x0000002b002b7308 */ /* 0x000ea20000002400 */
[----:B------:R-:W-:-:S02]  /*4040*/  ISETP.GT.AND P1, PT, R6, 0x11, PT ;  /* 0x000000110600780c */ /* 0x000fc40003f24270 */
[----:B0-----:R-:W-:Y:S02]  /*4050*/  FSEL R34, R34, -INF , P2 ;  /* 0xff80000022227808 */ /* 0x001fe40001000000 */
[----:B------:R-:W-:Y:S02]  /*4060*/  FMNMX.FTZ R7, R31, R8, !PT ;  /* 0x000000081f077209 */ /* 0x000fe40007810000 */
[----:B------:R-:W-:Y:S01]  /*4070*/  ISETP.GT.AND P2, PT, R6, 0x18, PT ;  /* 0x000000180600780c */ /* 0x000fe20003f44270 */
[----:B------:R-:W0:Y:S01]  /*4080*/  MUFU.TANH R46, R46 ;  /* 0x0000002e002e7308 */ /* 0x000e220000002400 */
[----:B------:R-:W-:Y:S02]  /*4090*/  FSEL R35, R35, -INF , P1 ;  /* 0xff80000023237808 */ /* 0x000fe40000800000 */
[----:B------:R-:W-:Y:S02]  /*40a0*/  FMNMX.FTZ R8, R34, R7, !PT ;  /* 0x0000000722087209 */ /* 0x000fe40007810000 */
[----:B------:R-:W-:-:S02]  /*40b0*/  ISETP.GT.AND P1, PT, R6, 0x19, PT ;  /* 0x000000190600780c */ /* 0x000fc40003f24270 */
[----:B-----5:R-:W-:Y:S01]  /*40c0*/  FSEL R38, R38, -INF , P2 ;  /* 0xff80000026267808 */ /* 0x020fe20001000000 */
[----:B------:R-:W3:Y:S01]  /*40d0*/  MUFU.TANH R47, R47 ;  /* 0x0000002f002f7308 */ /* 0x000ee20000002400 */
[----:B------:R-:W-:Y:S02]  /*40e0*/  FMNMX.FTZ R7, R35, R8, !PT ;  /* 0x0000000823077209 */ /* 0x000fe40007810000 */
[----:B------:R-:W-:Y:S02]  /*40f0*/  ISETP.GT.AND P2, PT, R6, 0x20, PT ;  /* 0x000000200600780c */ /* 0x000fe40003f44270 */
[----:B------:R-:W-:Y:S02]  /*4100*/  FSEL R39, R39, -INF , P1 ;  /* 0xff80000027277808 */ /* 0x000fe40000800000 */
[----:B------:R-:W-:Y:S01]  /*4110*/  FMNMX.FTZ R8, R38, R7, !PT ;  /* 0x0000000726087209 */ /* 0x000fe20007810000 */
[----:B------:R-:W4:Y:S01]  /*4120*/  MUFU.TANH R50, R50 ;  /* 0x0000003200327308 */ /* 0x000f220000002400 */
[----:B------:R-:W-:-:S02]  /*4130*/  ISETP.GT.AND P1, PT, R6, 0x21, PT ;  /* 0x000000210600780c */ /* 0x000fc40003f24270 */
[----:B-1----:R-:W-:Y:S02]  /*4140*/  FSEL R42, R42, -INF , P2 ;  /* 0xff8000002a2a7808 */ /* 0x002fe40001000000 */
[----:B------:R-:W-:Y:S02]  /*4150*/  FMNMX.FTZ R7, R39, R8, !PT ;  /* 0x0000000827077209 */ /* 0x000fe40007810000 */
[----:B------:R-:W-:Y:S01]  /*4160*/  ISETP.GT.AND P2, PT, R6, 0x28, PT ;  /* 0x000000280600780c */ /* 0x000fe20003f44270 */
[----:B------:R-:W1:Y:S01]  /*4170*/  MUFU.TANH R51, R51 ;  /* 0x0000003300337308 */ /* 0x000e620000002400 */
[----:B--2---:R-:W-:Y:S02]  /*4180*/  FSEL R43, R43, -INF , P1 ;  /* 0xff8000002b2b7808 */ /* 0x004fe40000800000 */
[----:B------:R-:W-:Y:S02]  /*4190*/  FMNMX.FTZ R8, R42, R7, !PT ;  /* 0x000000072a087209 */ /* 0x000fe40007810000 */
[----:B------:R-:W-:-:S02]  /*41a0*/  ISETP.GT.AND P1, PT, R6, 0x29, PT ;  /* 0x000000290600780c */ /* 0x000fc40003f24270 */
[----:B0-----:R-:W-:Y:S01]  /*41b0*/  FSEL R46, R46, -INF , P2 ;  /* 0xff8000002e2e7808 */ /* 0x001fe20001000000 */
[----:B------:R-:W0:Y:S01]  /*41c0*/  MUFU.TANH R54, R54 ;  /* 0x0000003600367308 */ /* 0x000e220000002400 */
[----:B------:R-:W-:Y:S02]  /*41d0*/  FMNMX.FTZ R7, R43, R8, !PT ;  /* 0x000000082b077209 */ /* 0x000fe40007810000 */
[----:B------:R-:W-:Y:S02]  /*41e0*/  ISETP.GT.AND P2, PT, R6, 0x30, PT ;  /* 0x000000300600780c */ /* 0x000fe40003f44270 */
[----:B---3--:R-:W-:Y:S02]  /*41f0*/  FSEL R47, R47, -INF , P1 ;  /* 0xff8000002f2f7808 */ /* 0x008fe40000800000 */
[----:B------:R-:W-:Y:S01]  /*4200*/  FMNMX.FTZ R8, R46, R7, !PT ;  /* 0x000000072e087209 */ /* 0x000fe20007810000 */
[----:B------:R-:W2:Y:S01]  /*4210*/  MUFU.TANH R55, R55 ;  /* 0x0000003700377308 */ /* 0x000ea20000002400 */
[----:B------:R-:W-:-:S02]  /*4220*/  ISETP.GT.AND P1, PT, R6, 0x31, PT ;  /* 0x000000310600780c */ /* 0x000fc40003f24270 */
[----:B----4-:R-:W-:Y:S02]  /*4230*/  FSEL R50, R50, -INF , P2 ;  /* 0xff80000032327808 */ /* 0x010fe40001000000 */
[----:B------:R-:W-:Y:S02]  /*4240*/  FMNMX.FTZ R7, R47, R8, !PT ;  /* 0x000000082f077209 */ /* 0x000fe40007810000 */
[----:B------:R-:W-:Y:S01]  /*4250*/  ISETP.GT.AND P2, PT, R6, 0x38, PT ;  /* 0x000000380600780c */ /* 0x000fe20003f44270 */
[----:B------:R-:W3:Y:S01]  /*4260*/  MUFU.TANH R24, R24 ;  /* 0x0000001800187308 */ /* 0x000ee20000002400 */
[----:B-1----:R-:W-:Y:S02]  /*4270*/  FSEL R51, R51, -INF , P1 ;  /* 0xff80000033337808 */ /* 0x002fe40000800000 */
[----:B------:R-:W-:Y:S02]  /*4280*/  FMNMX.FTZ R8, R50, R7, !PT ;  /* 0x0000000732087209 */ /* 0x000fe40007810000 */
[----:B------:R-:W-:-:S02]  /*4290*/  ISETP.GT.AND P1, PT, R6, 0x39, PT ;  /* 0x000000390600780c */ /* 0x000fc40003f24270 */
[----:B0-----:R-:W-:Y:S01]  /*42a0*/  FSEL R54, R54, -INF , P2 ;  /* 0xff80000036367808 */ /* 0x001fe20001000000 */
[----:B------:R-:W0:Y:S01]  /*42b0*/  MUFU.TANH R25, R25 ;  /* 0x0000001900197308 */ /* 0x000e220000002400 */
[----:B------:R-:W-:Y:S02]  /*42c0*/  FMNMX.FTZ R7, R51, R8, !PT ;  /* 0x0000000833077209 */ /* 0x000fe40007810000 */
[----:B--2---:R-:W-:Y:S02]  /*42d0*/  FSEL R55, R55, -INF , P1 ;  /* 0xff80000037377808 */ /* 0x004fe40000800000 */
[----:B------:R-:W-:Y:S02]  /*42e0*/  FMNMX.FTZ R6, R54, R7, !PT ;  /* 0x0000000736067209 */ /* 0x000fe40007810000 */
[----:B------:R-:W-:Y:S01]  /*42f0*/  VIADDMNMX R5, R3, R5, R4, PT ;  /* 0x0000000503057246 */ /* 0x000fe20003800104 */
[----:B------:R-:W1:Y:S01]  /*4300*/  MUFU.TANH R29, R29 ;  /* 0x0000001d001d7308 */ /* 0x000e620000002400 */
[----:B------:R-:W-:-:S02]  /*4310*/  FMNMX.FTZ R6, R55, R6, !PT ;  /* 0x0000000637067209 */ /* 0x000fc40007810000 */
[C---:B------:R-:W-:Y:S02]  /*4320*/  ISETP.GT.AND P1, PT, R5.reuse, RZ, PT ;  /* 0x000000ff0500720c */ /* 0x040fe40003f24270 */
[C---:B------:R-:W-:Y:S01]  /*4330*/  ISETP.GT.AND P2, PT, R5.reuse, 0x1, PT ;  /* 0x000000010500780c */ /* 0x040fe20003f44270 */
[----:B------:R-:W2:Y:S01]  /*4340*/  SHFL.BFLY PT, R7, R6, 0x2, 0x1f ;  /* 0x0c401f0006077f89 */ /* 0x000ea200000e0000 */
[----:B------:R-:W-:Y:S01]  /*4350*/  ISETP.GT.AND P3, PT, R5, 0x8, PT ;  /* 0x000000080500780c */ /* 0x000fe20003f64270 */
[----:B------:R-:W4:Y:S03]  /*4360*/  MUFU.TANH R10, R32 ;  /* 0x00000020000a7308 */ /* 0x000f260000002400 */
[----:B------:R-:W-:Y:S02]  /*4370*/  FSEL R8, R9, -INF , P3 ;  /* 0xff80000009087808 */ /* 0x000fe40001800000 */
[----:B------:R-:W-:-:S03]  /*4380*/  ISETP.GT.AND P3, PT, R5, 0x38, PT ;  /* 0x000000380500780c */ /* 0x000fc60003f64270 */
[----:B------:R-:W5:Y:S08]  /*4390*/  MUFU.TANH R14, R33 ;  /* 0x00000021000e7308 */ /* 0x000f700000002400 */
[----:B------:R-:W5:Y:S01]  /*43a0*/  MUFU.TANH R15, R36 ;  /* 0x00000024000f7308 */ /* 0x000f620000002400 */
[----:B--2---:R-:W-:Y:S02]  /*43b0*/  FMNMX.FTZ R19, R6, R7, !PT ;  /* 0x0000000706137209 */ /* 0x004fe40007810000 */
[----:B---3--:R-:W-:-:S05]  /*43c0*/  FSEL R6, R24, -INF , P1 ;  /* 0xff80000018067808 */ /* 0x008fca0000800000 */
[----:B------:R-:W2:Y:S01]  /*43d0*/  MUFU.TANH R18, R37 ;  /* 0x0000002500127308 */ /* 0x000ea20000002400 */
[----:B0-----:R-:W-:Y:S01]  /*43e0*/  FSEL R7, R25, -INF , P2 ;  /* 0xff80000019077808 */ /* 0x001fe20001000000 */
[----:B------:R-:W0:Y:S01]  /*43f0*/  SHFL.BFLY PT, R20, R19, 0x1, 0x1f ;  /* 0x0c201f0013147f89 */ /* 0x000e2200000e0000 */
[C---:B------:R-:W-:Y:S02]  /*4400*/  ISETP.GT.AND P1, PT, R5.reuse, 0x9, PT ;  /* 0x000000090500780c */ /* 0x040fe40003f24270 */
[----:B------:R-:W-:Y:S02]  /*4410*/  FMNMX.FTZ R3, R6, R7, !PT ;  /* 0x0000000706037209 */ /* 0x000fe40007810000 */
[----:B------:R-:W-:Y:S01]  /*4420*/  ISETP.GT.AND P2, PT, R5, 0x10, PT ;  /* 0x000000100500780c */ /* 0x000fe20003f44270 */
[----:B------:R-:W3:Y:S01]  /*4430*/  MUFU.TANH R40, R40 ;  /* 0x0000002800287308 */ /* 0x000ee20000002400 */
[----:B-1----:R-:W-:Y:S02]  /*4440*/  FSEL R9, R29, -INF , P1 ;  /* 0xff8000001d097808 */ /* 0x002fe40000800000 */
[----:B------:R-:W-:-:S02]  /*4450*/  FMNMX.FTZ R4, R8, R3, !PT ;  /* 0x0000000308047209 */ /* 0x000fc40007810000 */
[----:B------:R-:W-:Y:S02]  /*4460*/  ISETP.GT.AND P1, PT, R5, 0x11, PT ;  /* 0x000000110500780c */ /* 0x000fe40003f24270 */
[----:B----4-:R-:W-:Y:S01]  /*4470*/  FSEL R10, R10, -INF , P2 ;  /* 0xff8000000a0a7808 */ /* 0x010fe20001000000 */
[----:B------:R-:W1:Y:S01]  /*4480*/  MUFU.TANH R41, R41 ;  /* 0x0000002900297308 */ /* 0x000e620000002400 */
[----:B------:R-:W-:Y:S02]  /*4490*/  FMNMX.FTZ R3, R9, R4, !PT ;  /* 0x0000000409037209 */ /* 0x000fe40007810000 */
[C---:B------:R-:W-:Y:S02]  /*44a0*/  ISETP.GT.AND P2, PT, R5.reuse, 0x18, PT ;  /* 0x000000180500780c */ /* 0x040fe40003f44270 */
[----:B-----5:R-:W-:Y:S02]  /*44b0*/  FSEL R14, R14, -INF , P1 ;  /* 0xff8000000e0e7808 */ /* 0x020fe40000800000 */
[----:B------:R-:W-:Y:S01]  /*44c0*/  FMNMX.FTZ R3, R10, R3, !PT ;  /* 0x000000030a037209 */ /* 0x000fe20007810000 */
[----:B------:R-:W4:Y:S01]  /*44d0*/  MUFU.TANH R21, R44 ;  /* 0x0000002c00157308 */ /* 0x000f220000002400 */
[----:B------:R-:W-:-:S02]  /*44e0*/  ISETP.GT.AND P1, PT, R5, 0x19, PT ;  /* 0x000000190500780c */ /* 0x000fc40003f24270 */
[----:B------:R-:W-:Y:S02]  /*44f0*/  FSEL R15, R15, -INF , P2 ;  /* 0xff8000000f0f7808 */ /* 0x000fe40001000000 */
[----:B------:R-:W-:Y:S02]  /*4500*/  FMNMX.FTZ R4, R14, R3, !PT ;  /* 0x000000030e047209 */ /* 0x000fe40007810000 */
[----:B------:R-:W-:Y:S01]  /*4510*/  ISETP.GT.AND P2, PT, R5, 0x20, PT ;  /* 0x000000200500780c */ /* 0x000fe20003f44270 */
[----:B------:R-:W5:Y:S01]  /*4520*/  MUFU.TANH R45, R45 ;  /* 0x0000002d002d7308 */ /* 0x000f620000002400 */
[----:B--2---:R-:W-:Y:S02]  /*4530*/  FSEL R18, R18, -INF , P1 ;  /* 0xff80000012127808 */ /* 0x004fe40000800000 */
[----:B------:R-:W-:Y:S02]  /*4540*/  FMNMX.FTZ R3, R15, R4, !PT ;  /* 0x000000040f037209 */ /* 0x000fe40007810000 */
[----:B0-----:R-:W-:-:S02]  /*4550*/  FMNMX.FTZ R4, R19, R20, !PT ;  /* 0x0000001413047209 */ /* 0x001fc40007810000 */
[C---:B------:R-:W-:Y:S01]  /*4560*/  ISETP.GT.AND P1, PT, R5.reuse, 0x21, PT ;  /* 0x000000210500780c */ /* 0x040fe20003f24270 */
[----:B------:R-:W0:Y:S01]  /*4570*/  MUFU.TANH R23, R48 ;  /* 0x0000003000177308 */ /* 0x000e220000002400 */
[----:B---3--:R-:W-:Y:S01]  /*4580*/  FSEL R19, R40, -INF , P2 ;  /* 0xff80000028137808 */ /* 0x008fe20001000000 */
[----:B------:R-:W-:Y:S01]  /*4590*/  FMUL.FTZ R25, R4, UR7 ;  /* 0x0000000704197c20 */ /* 0x000fe20008410000 */
[----:B------:R-:W-:Y:S01]  /*45a0*/  FMNMX.FTZ R22, R18, R3, !PT ;  /* 0x0000000312167209 */ /* 0x000fe20007810000 */
[----:B------:R-:W-:Y:S01]  /*45b0*/  BAR.SYNC.DEFER_BLOCKING 0xf, 0x100 ;  /* 0x03c4000000007b1d */ /* 0x000fe20000010000 */
[----:B------:R-:W-:Y:S02]  /*45c0*/  ISETP.GT.AND P2, PT, R5, 0x28, PT ;  /* 0x000000280500780c */ /* 0x000fe40003f44270 */
[----:B-1----:R-:W-:Y:S02]  /*45d0*/  FSEL R20, R41, -INF , P1 ;  /* 0xff80000029147808 */ /* 0x002fe40000800000 */
[----:B------:R-:W-:Y:S01]  /*45e0*/  FMNMX.FTZ R3, R19, R22, !PT ;  /* 0x0000001613037209 */ /* 0x000fe20007810000 */
[----:B------:R-:W1:Y:S01]  /*45f0*/  MUFU.TANH R49, R49 ;  /* 0x0000003100317308 */ /* 0x000e620000002400 */
[----:B------:R-:W-:-:S02]  /*4600*/  ISETP.GT.AND P1, PT, R5, 0x29, PT ;  /* 0x000000290500780c */ /* 0x000fc40003f24270 */
[----:B----4-:R-:W-:Y:S02]  /*4610*/  FSEL R21, R21, -INF , P2 ;  /* 0xff80000015157808 */ /* 0x010fe40001000000 */
[----:B------:R-:W-:Y:S02]  /*4620*/  FMNMX.FTZ R24, R20, R3, !PT ;  /* 0x0000000314187209 */ /* 0x000fe40007810000 */
[----:B------:R-:W-:Y:S01]  /*4630*/  ISETP.GT.AND P2, PT, R5, 0x30, PT ;  /* 0x000000300500780c */ /* 0x000fe20003f44270 */
[----:B------:R-:W2:Y:S01]  /*4640*/  MUFU.TANH R52, R52 ;  /* 0x0000003400347308 */ /* 0x000ea20000002400 */
[----:B-----5:R-:W-:Y:S02]  /*4650*/  FSEL R22, R45, -INF , P1 ;  /* 0xff8000002d167808 */ /* 0x020fe40000800000 */
[----:B------:R-:W-:Y:S02]  /*4660*/  FMNMX.FTZ R3, R21, R24, !PT ;  /* 0x0000001815037209 */ /* 0x000fe40007810000 */
[----:B------:R-:W-:-:S02]  /*4670*/  ISETP.GT.AND P1, PT, R5, 0x31, PT ;  /* 0x000000310500780c */ /* 0x000fc40003f24270 */
[----:B0-----:R-:W-:Y:S01]  /*4680*/  FSEL R23, R23, -INF , P2 ;  /* 0xff80000017177808 */ /* 0x001fe20001000000 */
[----:B------:R-:W0:Y:S01]  /*4690*/  MUFU.TANH R53, R53 ;  /* 0x0000003500357308 */ /* 0x000e220000002400 */
[----:B------:R-:W-:Y:S02]  /*46a0*/  FMNMX.FTZ R26, R22, R3, !PT ;  /* 0x00000003161a7209 */ /* 0x000fe40007810000 */
[----:B------:R-:W-:Y:S02]  /*46b0*/  FSETP.NEU.FTZ.AND P2, PT, R4, -INF , PT ;  /* 0xff8000000400780b */ /* 0x000fe40003f5d000 */
[----:B-1----:R-:W-:Y:S02]  /*46c0*/  FSEL R24, R49, -INF , P1 ;  /* 0xff80000031187808 */ /* 0x002fe40000800000 */
[----:B------:R-:W-:Y:S02]  /*46d0*/  FMNMX.FTZ R3, R23, R26, !PT ;  /* 0x0000001a17037209 */ /* 0x000fe40007810000 */
[----:B------:R-:W-:-:S02]  /*46e0*/  FSEL R33, R25, RZ, P2 ;  /* 0x000000ff19217208 */ /* 0x000fc40001000000 */
[----:B------:R-:W-:Y:S02]  /*46f0*/  ISETP.GT.AND P1, PT, R5, 0x39, PT ;  /* 0x000000390500780c */ /* 0x000fe40003f24270 */
[----:B--2---:R-:W-:Y:S01]  /*4700*/  FSEL R25, R52, -INF , P3 ;  /* 0xff80000034197808 */ /* 0x004fe20001800000 */
[--C-:B------:R-:W-:Y:S01]  /*4710*/  FFMA.FTZ R5, R28, UR7, -R33.reuse ;  /* 0x000000071c057c23 */ /* 0x100fe20008010821 */
[----:B------:R-:W-:Y:S01]  /*4720*/  FMNMX.FTZ R32, R24, R3, !PT ;  /* 0x0000000318207209 */ /* 0x000fe20007810000 */
[--C-:B------:R-:W-:Y:S01]  /*4730*/  FFMA.FTZ R27, R27, UR7, -R33.reuse ;  /* 0x000000071b1b7c23 */ /* 0x100fe20008010821 */
[----:B0-----:R-:W-:Y:S01]  /*4740*/  FSEL R26, R53, -INF , P1 ;  /* 0xff800000351a7808 */ /* 0x001fe20000800000 */
        /* <DEDUP_REMOVED lines=11> */
[----:B------:R-:W-:Y:S01]  /*4800*/  MUFU.EX2 R32, R5 ;  /* 0x0000000500207308 */ /* 0x000fe20000000800 */
[--C-:B------:R-:W-:Y:S01]  /*4810*/  FFMA.FTZ R43, R43, UR7, -R33.reuse ;  /* 0x000000072b2b7c23 */ /* 0x100fe20008010821 */
[--C-:B------:R-:W-:Y:S01]  /*4820*/  FFMA.FTZ R46, R46, UR7, -R33.reuse ;  /* 0x000000072e2e7c23 */ /* 0x100fe20008010821 */
[--C-:B------:R-:W-:Y:S01]  /*4830*/  FFMA.FTZ R47, R47, UR7, -R33.reuse ;  /* 0x000000072f2f7c23 */ /* 0x100fe20008010821 */
[--C-:B------:R-:W-:Y:S01]  /*4840*/  FFMA.FTZ R50, R50, UR7, -R33.reuse ;  /* 0x0000000732327c23 */ /* 0x100fe20008010821 */
[--C-:B------:R-:W-:Y:S01]  /*4850*/  FFMA.FTZ R51, R51, UR7, -R33.reuse ;  /* 0x0000000733337c23 */ /* 0x100fe20008010821 */
[--C-:B------:R-:W-:Y:S01]  /*4860*/  FFMA.FTZ R54, R54, UR7, -R33.reuse ;  /* 0x0000000736367c23 */ /* 0x100fe20008010821 */
[----:B------:R-:W-:Y:S01]  /*4870*/  FFMA.FTZ R33, R55, UR7, -R33 ;  /* 0x0000000737217c23 */ /* 0x000fe20008010821 */
[----:B------:R-:W-:Y:S08]  /*4880*/  MUFU.EX2 R30, R30 ;  /* 0x0000001e001e7308 */ /* 0x000ff00000000800 */
[----:B------:R-:W-:Y:S01]  /*4890*/  MUFU.EX2 R163, R31 ;  /* 0x0000001f00a37308 */ /* 0x000fe20000000800 */
[----:B0-----:R-:W-:-:S07]  /*48a0*/  FMNMX.FTZ R28, R3, R28, !PT ;  /* 0x0000001c031c7209 */ /* 0x001fce0007810000 */
[----:B------:R-:W-:Y:S01]  /*48b0*/  MUFU.EX2 R34, R34 ;  /* 0x0000002200227308 */ /* 0x000fe20000000800 */
[----:B------:R-:W0:Y:S07]  /*48c0*/  SHFL.BFLY PT, R3, R28, 0x1, 0x1f ;  /* 0x0c201f001c037f89 */ /* 0x000e2e00000e0000 */
[----:B------:R-:W1:Y:S08]  /*48d0*/  MUFU.EX2 R35, R35 ;  /* 0x0000002300237308 */ /* 0x000e700000000800 */
[----:B------:R-:W-:Y:S08]  /*48e0*/  MUFU.EX2 R38, R38 ;  /* 0x0000002600267308 */ /* 0x000ff00000000800 */
[----:B------:R-:W2:Y:S01]  /*48f0*/  MUFU.EX2 R39, R39 ;  /* 0x0000002700277308 */ /* 0x000ea20000000800 */
[----:B-1----:R-:W-:-:S02]  /*4900*/  F2FP.BF16.F32.PACK_AB R157, R35, R34 ;  /* 0x00000022239d723e */ /* 0x002fc400000010ff */
[----:B0-----:R-:W-:-:S04]  /*4910*/  FMNMX.FTZ R3, R28, R3, !PT ;  /* 0x000000031c037209 */ /* 0x001fc80007810000 */
[C---:B------:R-:W-:Y:S01]  /*4920*/  FSETP.NEU.FTZ.AND P1, PT, R3.reuse, -INF , PT ;  /* 0xff8000000300780b */ /* 0x040fe20003f3d000 */
[----:B------:R-:W-:Y:S01]  /*4930*/  FMUL.FTZ R5, R3, UR7 ;  /* 0x0000000703057c20 */ /* 0x000fe20008410000 */
[----:B------:R-:W-:Y:S04]  /*4940*/  MUFU.EX2 R42, R42 ;  /* 0x0000002a002a7308 */ /* 0x000fe80000000800 */
[----:B------:R-:W-:Y:S02]  /*4950*/  FSEL R27, R5, RZ, P1 ;  /* 0x000000ff051b7208 */ /* 0x000fe40000800000 */
[-C--:B------:R-:W-:Y:S02]  /*4960*/  LEA.HI R5, R17, R16.reuse, RZ, 0x4 ;  /* 0x0000001011057211 */ /* 0x080fe400078f20ff */
[----:B------:R-:W0:Y:S01]  /*4970*/  MUFU.EX2 R43, R43 ;  /* 0x0000002b002b7308 */ /* 0x000e220000000800 */
[--C-:B------:R-:W-:Y:S01]  /*4980*/  FFMA.FTZ R28, R7, UR7, -R27.reuse ;  /* 0x00000007071c7c23 */ /* 0x100fe2000801081b */
[----:B------:R-:W-:Y:S01]  /*4990*/  LOP3.LUT R7, R5, 0xfffffff0, RZ, 0xc0, !PT ;  /* 0xfffffff005077812 */ /* 0x000fe200078ec0ff */
[--C-:B------:R-:W-:Y:S01]  /*49a0*/  FFMA.FTZ R6, R6, UR7, -R27.reuse ;  /* 0x0000000706067c23 */ /* 0x100fe2000801081b */
[--C-:B------:R-:W-:Y:S01]  /*49b0*/  FFMA.FTZ R8, R8, UR7, -R27.reuse ;  /* 0x0000000708087c23 */ /* 0x100fe2000801081b */
[--C-:B------:R-:W-:Y:S01]  /*49c0*/  FFMA.FTZ R14, R14, UR7, -R27.reuse ;  /* 0x000000070e0e7c23 */ /* 0x100fe2000801081b */
[----:B------:R-:W-:Y:S01]  /*49d0*/  FFMA.FTZ R9, R9, UR7, -R27 ;  /* 0x0000000709097c23 */ /* 0x000fe2000801081b */
[----:B------:R-:W-:Y:S01]  /*49e0*/  IMAD.IADD R7, R16, 0x1, -R7 ;  /* 0x0000000110077824 */ /* 0x000fe200078e0a07 */
[----:B------:R1:W-:Y:S01]  /*49f0*/  MUFU.EX2 R160, R6 ;  /* 0x0000000600a07308 */ /* 0x0003e20000000800 */
[----:B------:R-:W-:Y:S01]  /*4a00*/  LEA.HI R16, R17, R16, RZ, 0x5 ;  /* 0x0000001011107211 */ /* 0x000fe200078f28ff */
[--C-:B------:R-:W-:Y:S01]  /*4a10*/  FFMA.FTZ R10, R10, UR7, -R27.reuse ;  /* 0x000000070a0a7c23 */ /* 0x100fe2000801081b */
[--C-:B------:R-:W-:Y:S01]  /*4a20*/  FFMA.FTZ R15, R15, UR7, -R27.reuse ;  /* 0x000000070f0f7c23 */ /* 0x100fe2000801081b */
[--C-:B------:R-:W-:Y:S01]  /*4a30*/  FFMA.FTZ R18, R18, UR7, -R27.reuse ;  /* 0x0000000712127c23 */ /* 0x100fe2000801081b */
[----:B------:R-:W-:Y:S01]  /*4a40*/  FFMA.FTZ R19, R19, UR7, -R27 ;  /* 0x0000000713137c23 */ /* 0x000fe2000801081b */
[----:B------:R-:W-:-:S02]  /*4a50*/  IMAD.SHL.U32 R16, R16, 0x20, RZ ;  /* 0x0000002010107824 */ /* 0x000fc400078e00ff */
[----:B------:R-:W-:Y:S01]  /*4a60*/  FFMA.FTZ R20, R20, UR7, -R27 ;  /* 0x0000000714147c23 */ /* 0x000fe2000801081b */
[----:B------:R3:W-:Y:S01]  /*4a70*/  MUFU.EX2 R162, R8 ;  /* 0x0000000800a27308 */ /* 0x0007e20000000800 */
[----:B-1----:R-:W-:Y:S01]  /*4a80*/  SHF.R.S32.HI R6, RZ, 0x1f, R7 ;  /* 0x0000001fff067819 */ /* 0x002fe20000011407 */
[--C-:B------:R-:W-:Y:S01]  /*4a90*/  FFMA.FTZ R21, R21, UR7, -R27.reuse ;  /* 0x0000000715157c23 */ /* 0x100fe2000801081b */
[--C-:B------:R-:W-:Y:S01]  /*4aa0*/  FFMA.FTZ R22, R22, UR7, -R27.reuse ;  /* 0x0000000716167c23 */ /* 0x100fe2000801081b */
[--C-:B------:R-:W-:Y:S01]  /*4ab0*/  FFMA.FTZ R23, R23, UR7, -R27.reuse ;  /* 0x0000000717177c23 */ /* 0x100fe2000801081b */
[----:B------:R-:W-:Y:S01]  /*4ac0*/  LEA.HI R6, R6, R7, RZ, 0x3 ;  /* 0x0000000706067211 */ /* 0x000fe200078f18ff */
[--C-:B------:R-:W-:Y:S01]  /*4ad0*/  FFMA.FTZ R24, R24, UR7, -R27.reuse ;  /* 0x0000000718187c23 */ /* 0x100fe2000801081b */
[--C-:B------:R-:W-:Y:S01]  /*4ae0*/  FFMA.FTZ R25, R25, UR7, -R27.reuse ;  /* 0x0000000719197c23 */ /* 0x100fe2000801081b */
[----:B------:R1:W-:Y:S01]  /*4af0*/  MUFU.EX2 R31, R14 ;  /* 0x0000000e001f7308 */ /* 0x0003e20000000800 */
[----:B---3--:R-:W-:Y:S01]  /*4b00*/  LOP3.LUT R8, R6, 0xfffffff8, RZ, 0xc0, !PT ;  /* 0xfffffff806087812 */ /* 0x008fe200078ec0ff */
[----:B------:R-:W-:Y:S01]  /*4b10*/  FFMA.FTZ R26, R26, UR7, -R27 ;  /* 0x000000071a1a7c23 */ /* 0x000fe2000801081b */
[----:B------:R-:W-:-:S02]  /*4b20*/  SHF.L.U32 R17, R6, 0x6, RZ ;  /* 0x0000000606117819 */ /* 0x000fc400000006ff */
[----:B--2---:R-:W-:Y:S01]  /*4b30*/  F2FP.BF16.F32.PACK_AB R159, R39, R38 ;  /* 0x00000026279f723e */ /* 0x004fe200000010ff */
[----:B------:R-:W-:Y:S01]  /*4b40*/  IMAD.IADD R8, R7, 0x1, -R8 ;  /* 0x0000000107087824 */ /* 0x000fe200078e0a08 */
[----:B------:R-:W-:Y:S01]  /*4b50*/  SHF.R.S32.HI R7, RZ, 0x4, R5 ;  /* 0x00000004ff077819 */ /* 0x000fe20000011405 */
[----:B------:R-:W2:Y:S01]  /*4b60*/  MUFU.EX2 R29, R28 ;  /* 0x0000001c001d7308 */ /* 0x000ea20000000800 */
[----:B------:R-:W-:Y:S02]  /*4b70*/  LOP3.LUT R17, R17, 0x7ffffe00, RZ, 0xc0, !PT ;  /* 0x7ffffe0011117812 */ /* 0x000fe400078ec0ff */
[----:B------:R-:W-:Y:S01]  /*4b80*/  SHF.L.U32 R5, R8, 0x6, RZ ;  /* 0x0000000608057819 */ /* 0x000fe200000006ff */
[----:B-1----:R-:W-:Y:S01]  /*4b90*/  IMAD.SHL.U32 R14, R7, 0x8, RZ ;  /* 0x00000008070e7824 */ /* 0x002fe200078e00ff */
[----:B------:R-:W-:Y:S02]  /*4ba0*/  LOP3.LUT R7, R16, 0x7ffffc00, RZ, 0xc0, !PT ;  /* 0x7ffffc0010077812 */ /* 0x000fe400078ec0ff */
[----:B------:R-:W-:Y:S01]  /*4bb0*/  LOP3.LUT R5, R5, 0x1c0, RZ, 0xc0, !PT ;  /* 0x000001c005057812 */ /* 0x000fe200078ec0ff */
[----:B------:R-:W-:Y:S01]  /*4bc0*/  MUFU.EX2 R9, R9 ;  /* 0x0000000900097308 */ /* 0x000fe20000000800 */
[----:B------:R-:W-:-:S02]  /*4bd0*/  LOP3.LUT P1, RZ, R8, 0x2, RZ, 0xc0, !PT ;  /* 0x0000000208ff7812 */ /* 0x000fc4000782c0ff */
[----:B------:R-:W-:Y:S02]  /*4be0*/  LOP3.LUT R14, R5, 0x8, R14, 0xf8, !PT ;  /* 0x00000008050e7812 */ /* 0x000fe400078ef80e */
[----:B------:R-:W-:Y:S02]  /*4bf0*/  SHF.R.U32.HI R5, RZ, 0x3, R5 ;  /* 0x00000003ff057819 */ /* 0x000fe40000011605 */
[----:B------:R-:W-:Y:S01]  /*4c00*/  LOP3.LUT P2, RZ, R8, 0x4, RZ, 0xc0, !PT ;  /* 0x0000000408ff7812 */ /* 0x000fe2000784c0ff */
[----:B------:R-:W1:Y:S01]  /*4c10*/  MUFU.EX2 R10, R10 ;  /* 0x0000000a000a7308 */ /* 0x000e620000000800 */
[----:B------:R-:W-:Y:S01]  /*4c20*/  LOP3.LUT R14, R14, R5, RZ, 0x3c, !PT ;  /* 0x000000050e0e7212 */ /* 0x000fe200078e3cff */
[----:B------:R-:W-:Y:S01]  /*4c30*/  FADD.FTZ R5, R161, R32 ;  /* 0x00000020a1057221 */ /* 0x000fe20000010000 */
[----:B------:R-:W-:Y:S02]  /*4c40*/  F2FP.BF16.F32.PACK_AB R161, R32, R161 ;  /* 0x000000a120a1723e */ /* 0x000fe400000010ff */
[----:B------:R-:W-:Y:S01]  /*4c50*/  IADD3 R14, R14, R17, R7 ;  /* 0x000000110e0e7210 */ /* 0x000fe20007ffe007 */
[----:B------:R-:W-:Y:S01]  /*4c60*/  FADD.FTZ R6, R30, R5 ;  /* 0x000000051e067221 */ /* 0x000fe20000010000 */
[----:B0-----:R-:W-:Y:S01]  /*4c70*/  F2FP.BF16.F32.PACK_AB R153, R43, R42 ;  /* 0x0000002a2b99723e */ /* 0x001fe200000010ff */
[----:B------:R-:W0:Y:S02]  /*4c80*/  MUFU.EX2 R15, R15 ;  /* 0x0000000f000f7308 */ /* 0x000e240000000800 */
[C---:B------:R-:W-:Y:S01]  /*4c90*/  FADD.FTZ R5, R163.reuse, R6 ;  /* 0x00000006a3057221 */ /* 0x040fe20000010000 */
[----:B------:R-:W-:-:S03]  /*4ca0*/  F2FP.BF16.F32.PACK_AB R163, R163, R30 ;  /* 0x0000001ea3a3723e */ /* 0x000fc600000010ff */
[----:B------:R-:W-:Y:S01]  /*4cb0*/  FADD.FTZ R6, R34, R5 ;  /* 0x0000000522067221 */ /* 0x000fe20000010000 */
[----:B--2---:R-:W-:Y:S01]  /*4cc0*/  FADD.FTZ R5, R160, R29 ;  /* 0x0000001da0057221 */ /* 0x004fe20000010000 */
[----:B------:R-:W2:Y:S01]  /*4cd0*/  MUFU.EX2 R18, R18 ;  /* 0x0000001200127308 */ /* 0x000ea20000000800 */
[----:B-1----:R-:W-:Y:S01]  /*4ce0*/  F2FP.BF16.F32.PACK_AB R156, R31, R10 ;  /* 0x0000000a1f9c723e */ /* 0x002fe200000010ff */
[----:B------:R-:W-:Y:S01]  /*4cf0*/  FADD.FTZ R7, R35, R6 ;  /* 0x0000000623077221 */ /* 0x000fe20000010000 */
[----:B------:R-:W-:Y:S01]  /*4d00*/  FADD.FTZ R6, R162, R5 ;  /* 0x00000005a2067221 */ /* 0x000fe20000010000 */
[C---:B------:R-:W-:Y:S02]  /*4d10*/  F2FP.BF16.F32.PACK_AB R162, R9.reuse, R162 ;  /* 0x000000a209a2723e */ /* 0x040fe400000010ff */
[----:B------:R-:W-:Y:S01]  /*4d20*/  FADD.FTZ R8, R38, R7 ;  /* 0x0000000726087221 */ /* 0x000fe20000010000 */
[----:B------:R-:W-:Y:S01]  /*4d30*/  FADD.FTZ R5, R9, R6 ;  /* 0x0000000609057221 */ /* 0x000fe20000010000 */
[----:B------:R-:W1:Y:S01]  /*4d40*/  MUFU.EX2 R19, R19 ;  /* 0x0000001300137308 */ /* 0x000e620000000800 */
[----:B------:R-:W-:Y:S01]  /*4d50*/  F2FP.BF16.F32.PACK_AB R160, R29, R160 ;  /* 0x000000a01da0723e */ /* 0x000fe200000010ff */
[----:B------:R-:W-:Y:S01]  /*4d60*/  FADD.FTZ R7, R39, R8 ;  /* 0x0000000827077221 */ /* 0x000fe20000010000 */
[----:B------:R-:W-:Y:S01]  /*4d70*/  FADD.FTZ R6, R10, R5 ;  /* 0x000000050a067221 */ /* 0x000fe20000010000 */
[----:B------:R-:W-:-:S02]  /*4d80*/  LEA R10, R14, UR39, 0x1 ;  /* 0x000000270e0a7c11 */ /* 0x000fc4000f8e08ff */
[----:B------:R-:W-:Y:S01]  /*4d90*/  FADD.FTZ R8, R42, R7 ;  /* 0x000000072a087221 */ /* 0x000fe20000010000 */
[----:B------:R-:W-:Y:S01]  /*4da0*/  FADD.FTZ R6, R31, R6 ;  /* 0x000000061f067221 */ /* 0x000fe20000010000 */
[----:B------:R-:W3:Y:S01]  /*4db0*/  MUFU.EX2 R20, R20 ;  /* 0x0000001400147308 */ /* 0x000ee20000000800 */
[----:B------:R-:W-:Y:S02]  /*4dc0*/  IMAD.MOV.U32 R7, RZ, RZ, 0x20 ;  /* 0x00000020ff077424 */ /* 0x000fe400078e00ff */
[----:B------:R-:W-:Y:S01]  /*4dd0*/  FADD.FTZ R17, R43, R8 ;  /* 0x000000082b117221 */ /* 0x000fe20000010000 */
[----:B0-----:R-:W-:Y:S01]  /*4de0*/  FADD.FTZ R5, R15, R6 ;  /* 0x000000060f057221 */ /* 0x001fe20000010000 */
[C---:B------:R-:W-:Y:S01]  /*4df0*/  VIADD R8, R10.reuse, 0x26800 ;  /* 0x000268000a087836 */ /* 0x040fe20000000000 */
[----:B------:R-:W-:Y:S01]  /*4e00*/  IADD3 R9, R10, 0x26840, RZ ;  /* 0x000268400a097810 */ /* 0x000fe20007ffe0ff */
[----:B------:R0:W-:Y:S01]  /*4e10*/  STSM.16.M88.4 [R10+0x26800], R160 ;  /* 0x026800a00a007844 */ /* 0x0001e20000000200 */
[----:B--2---:R-:W-:Y:S01]  /*4e20*/  FADD.FTZ R6, R18, R5 ;  /* 0x0000000512067221 */ /* 0x004fe20000010000 */
[----:B------:R-:W2:Y:S01]  /*4e30*/  MUFU.EX2 R46, R46 ;  /* 0x0000002e002e7308 */ /* 0x000ea20000000800 */
[----:B------:R-:W-:Y:S01]  /*4e40*/  SEL R7, R7, 0xffffffe0, !P1 ;  /* 0xffffffe007077807 */ /* 0x000fe20004800000 */
[----:B------:R-:W-:-:S02]  /*4e50*/  @P2 VIADD R9, R8, 0xffffffc0 ;  /* 0xffffffc008092836 */ /* 0x000fc40000000000 */
[----:B-1----:R-:W-:Y:S01]  /*4e60*/  FADD.FTZ R5, R19, R6 ;  /* 0x0000000613057221 */ /* 0x002fe20000010000 */
[----:B------:R-:W-:Y:S01]  /*4e70*/  F2FP.BF16.F32.PACK_AB R158, R18, R15 ;  /* 0x0000000f129e723e */ /* 0x000fe200000010ff */
[----:B------:R-:W-:Y:S01]  /*4e80*/  IMAD.IADD R8, R8, 0x1, R7 ;  /* 0x0000000108087824 */ /* 0x000fe200078e0207 */
[----:B------:R-:W-:Y:S01]  /*4e90*/  IADD3 R7, R7, R9, RZ ;  /* 0x0000000907077210 */ /* 0x000fe20007ffe0ff */
[----:B------:R-:W1:Y:S01]  /*4ea0*/  MUFU.EX2 R21, R21 ;  /* 0x0000001500157308 */ /* 0x000e620000000800 */
[C---:B---3--:R-:W-:Y:S01]  /*4eb0*/  FADD.FTZ R6, R20.reuse, R5 ;  /* 0x0000000514067221 */ /* 0x048fe20000010000 */
[----:B------:R-:W-:Y:S01]  /*4ec0*/  F2FP.BF16.F32.PACK_AB R152, R20, R19 ;  /* 0x000000131498723e */ /* 0x000fe200000010ff */
[----:B------:R0:W-:Y:S05]  /*4ed0*/  STSM.16.M88.4 [R8], R156 ;  /* 0x0000009c08007844 */ /* 0x0001ea0000000200 */
[----:B------:R-:W3:Y:S01]  /*4ee0*/  MUFU.EX2 R47, R47 ;  /* 0x0000002f002f7308 */ /* 0x000ee20000000800 */
[----:B--2---:R-:W-:-:S07]  /*4ef0*/  FADD.FTZ R14, R46, R17 ;  /* 0x000000112e0e7221 */ /* 0x004fce0000010000 */
[----:B------:R-:W2:Y:S01]  /*4f00*/  MUFU.EX2 R22, R22 ;  /* 0x0000001600167308 */ /* 0x000ea20000000800 */
[----:B-1----:R-:W-:-:S07]  /*4f10*/  FADD.FTZ R5, R21, R6 ;  /* 0x0000000615057221 */ /* 0x002fce0000010000 */
[----:B------:R-:W-:Y:S01]  /*4f20*/  MUFU.EX2 R50, R50 ;  /* 0x0000003200327308 */ /* 0x000fe20000000800 */
[C---:B---3--:R-:W-:Y:S01]  /*4f30*/  F2FP.BF16.F32.PACK_AB R155, R47.reuse, R46 ;  /* 0x0000002e2f9b723e */ /* 0x048fe200000010ff */
[----:B------:R-:W-:-:S06]  /*4f40*/  FADD.FTZ R47, R47, R14 ;  /* 0x0000000e2f2f7221 */ /* 0x000fcc0000010000 */
[----:B------:R-:W1:Y:S01]  /*4f50*/  MUFU.EX2 R51, R51 ;  /* 0x0000003300337308 */ /* 0x000e620000000800 */
[C---:B--2---:R-:W-:Y:S01]  /*4f60*/  F2FP.BF16.F32.PACK_AB R154, R22.reuse, R21 ;  /* 0x00000015169a723e */ /* 0x044fe200000010ff */
[----:B------:R-:W-:-:S04]  /*4f70*/  FADD.FTZ R22, R22, R5 ;  /* 0x0000000516167221 */ /* 0x000fc80000010000 */
[----:B------:R0:W-:Y:S02]  /*4f80*/  STSM.16.M88.4 [R9], R152 ;  /* 0x0000009809007844 */ /* 0x0001e40000000200 */
[----:B------:R-:W-:Y:S08]  /*4f90*/  MUFU.EX2 R23, R23 ;  /* 0x0000001700177308 */ /* 0x000ff00000000800 */
[----:B------:R-:W2:Y:S01]  /*4fa0*/  MUFU.EX2 R24, R24 ;  /* 0x0000001800187308 */ /* 0x000ea20000000800 */
[----:B-1----:R-:W-:Y:S01]  /*4fb0*/  F2FP.BF16.F32.PACK_AB R165, R51, R50 ;  /* 0x0000003233a5723e */ /* 0x002fe200000010ff */
[----:B------:R-:W-:-:S04]  /*4fc0*/  FADD.FTZ R50, R50, R47 ;  /* 0x0000002f32327221 */ /* 0x000fc80000010000 */
[----:B------:R-:W-:Y:S02]  /*4fd0*/  FADD.FTZ R51, R51, R50 ;  /* 0x0000003233337221 */ /* 0x000fe40000010000 */
[----:B------:R-:W1:Y:S08]  /*4fe0*/  MUFU.EX2 R54, R54 ;  /* 0x0000003600367308 */ /* 0x000e700000000800 */
[----:B------:R-:W3:Y:S01]  /*4ff0*/  MUFU.EX2 R25, R25 ;  /* 0x0000001900197308 */ /* 0x000ee20000000800 */
[----:B--2---:R-:W-:Y:S01]  /*5000*/  F2FP.BF16.F32.PACK_AB R164, R24, R23 ;  /* 0x0000001718a4723e */ /* 0x004fe200000010ff */
[----:B------:R-:W-:-:S04]  /*5010*/  FADD.FTZ R23, R23, R22 ;  /* 0x0000001617177221 */ /* 0x000fc80000010000 */
[----:B------:R-:W-:Y:S02]  /*5020*/  FADD.FTZ R24, R24, R23 ;  /* 0x0000001718187221 */ /* 0x000fe40000010000 */
[----:B------:R-:W2:Y:S01]  /*5030*/  MUFU.EX2 R26, R26 ;  /* 0x0000001a001a7308 */ /* 0x000ea20000000800 */
[----:B-1----:R-:W-:-:S07]  /*5040*/  FADD.FTZ R6, R54, R51 ;  /* 0x0000003336067221 */ /* 0x002fce0000010000 */
[----:B------:R-:W1:Y:S01]  /*5050*/  MUFU.EX2 R33, R33 ;  /* 0x0000002100217308 */ /* 0x000e620000000800 */
[----:B---3--:R-:W-:Y:S01]  /*5060*/  FADD.FTZ R5, R25, R24 ;  /* 0x0000001819057221 */ /* 0x008fe20000010000 */
[----:B--2---:R-:W-:-:S03]  /*5070*/  F2FP.BF16.F32.PACK_AB R166, R26, R25 ;  /* 0x000000191aa6723e */ /* 0x004fc600000010ff */
[----:B------:R-:W-:Y:S01]  /*5080*/  FADD.FTZ R5, R26, R5 ;  /* 0x000000051a057221 */ /* 0x000fe20000010000 */
[C---:B-1----:R-:W-:Y:S01]  /*5090*/  F2FP.BF16.F32.PACK_AB R167, R33.reuse, R54 ;  /* 0x0000003621a7723e */ /* 0x042fe200000010ff */
[----:B------:R-:W-:-:S04]  /*50a0*/  FADD.FTZ R6, R33, R6 ;  /* 0x0000000621067221 */ /* 0x000fc80000010000 */
[----:B------:R0:W-:Y:S01]  /*50b0*/  STSM.16.M88.4 [R7], R164 ;  /* 0x000000a407007844 */ /* 0x0001e20000000200 */
[----:B------:R-:W-:Y:S05]  /*50c0*/  @!P0 BRA `(.L_x_7277) ;  /* 0x0000000000048947 */ /* 0x000fea0003800000 */
[----:B------:R-:W-:Y:S01]  /*50d0*/  BPT.TRAP 0x1 ;  /* 0x000000040000795c */ /* 0x000fe20000300000 */
.L_x_7277:
[----:B------:R1:W2:Y:S01]  /*50e0*/  SYNCS.PHASECHK.TRANS64.TRYWAIT P1, [UR39+0x28c50], R13 ;  /* 0x028c500dff0075a7 */ /* 0x0002a20008020167 */
[----:B------:R-:W-:Y:S05]  /*50f0*/  @!P0 BRA `(.L_x_7278) ;  /* 0x0000000000048947 */ /* 0x000fea0003800000 */
[----:B------:R-:W-:Y:S01]  /*5100*/  BPT.TRAP 0x1 ;  /* 0x000000040000795c */ /* 0x000fe20000300000 */
.L_x_7278:
[----:B--2---:R-:W-:Y:S05]  /*5110*/  @P1 BRA `(.L_x_7279) ;  /* 0x0000000000081947 */ /* 0x004fea0003800000 */
[----:B------:R-:W2:Y:S02]  /*5120*/  SYNCS.PHASECHK.TRANS64.TRYWAIT P1, [UR39+0x28c50], R13 ;  /* 0x028c500dff0075a7 */ /* 0x000ea40008020167 */
[----:B--2---:R-:W-:Y:S05]  /*5130*/  @!P1 BRA `(.L_x_7280) ;  /* 0x000000ac00c89947 */ /* 0x004fea0003800000 */
.L_x_7279:
        /* <DEDUP_REMOVED lines=36> */
.L_x_7281:
[----:B------:R-:W3:Y:S01]  /*5380*/  S2UR UR4, SR_CTAID.X ;  /* 0x00000000000479c3 */ /* 0x000ee20000002500 */
[----:B------:R-:W-:Y:S02]  /*5390*/  UISETP.NE.AND UP0, UPT, UR45, URZ, UPT ;  /* 0x0000003f2d00728c */ /* 0x000fe4000bf05270 */
[----:B------:R-:W-:Y:S02]  /*53a0*/  UIMAD UR10, UR41, UR10, -UR6 ;  /* 0x0000000a290a72a4 */ /* 0x000fe4000f8e0a06 */
[----:B------:R-:W-:-:S07]  /*53b0*/  UIADD3 UR26, UR46, -0x2, URZ ;  /* 0xfffffffe2e1a7890 */ /* 0x000fce000fffe03f */
[----:B------:R-:W-:Y:S01]  /*53c0*/  @UP0 ULDC UR14, c[0x0][0x450] ;  /* 0x00011400000e0ab9 */ /* 0x000fe20000000800 */
[----:B---3--:R-:W-:-:S03]  /*53d0*/  USHF.L.U32 UR11, UR4, 0x6, URZ ;  /* 0x00000006040b7899 */ /* 0x008fc6000800063f */
[----:B------:R-:W-:Y:S02]  /*53e0*/  @UP0 ULDC UR4, c[0x0][0x44c] ;  /* 0x0001130000040ab9 */ /* 0x000fe40000000800 */
[----:B------:R-:W-:Y:S02]  /*53f0*/  UIMAD.WIDE.U32 UR4, UR11, UR4, URZ ;  /* 0x000000040b0472a5 */ /* 0x000fe4000f8e003f */
[----:B------:R-:W-:Y:S02]  /*5400*/  UMOV UR6, UR11 ;  /* 0x0000000b00067c82 */ /* 0x000fe40008000000 */
[----:B------:R-:W-:Y:S02]  /*5410*/  @UP0 USHF.R.U32.HI UR6, URZ, UR14, UR5 ;  /* 0x0000000e3f060299 */ /* 0x000fe40008011605 */
[----:B------:R-:W-:Y:S02]  /*5420*/  UIADD3 UR5, UR39, 0x28c60, URZ ;  /* 0x00028c6027057890 */ /* 0x000fe4000fffe03f */
[----:B------:R-:W-:-:S02]  /*5430*/  UIADD3 UR6, UR10, UR6, URZ ;  /* 0x000000060a067290 */ /* 0x000fc4000fffe03f */
[----:B------:R-:W-:Y:S02]  /*5440*/  UPRMT UR5, UR44, 0x654, UR5 ;  /* 0x000006542c057896 */ /* 0x000fe40008000005 */
[----:B------:R-:W-:-:S04]  /*5450*/  USHF.R.S32.HI UR4, URZ, 0x1f, UR6 ;  /* 0x0000001f3f047899 */ /* 0x000fc80008011406 */
[----:B------:R-:W-:-:S03]  /*5460*/  ULEA.HI UR4, UR4, UR6, URZ, 0x6 ;  /* 0x0000000604047291 */ /* 0x000fc6000f8f303f */
[----:B------:R-:W-:Y:S01]  /*5470*/  SYNCS.ARRIVE.TRANS64.RED.A1T0 RZ, [UR5], RZ ;  /* 0x000000ffffff79a7 */ /* 0x000fe20008100405 */
[----:B------:R-:W-:Y:S01]  /*5480*/  USHF.R.S32.HI UR4, URZ, 0x6, UR4 ;  /* 0x000000063f047899 */ /* 0x000fe20008011404 */
[----:B------:R-:W-:-:S03]  /*5490*/  UMOV UR5, URZ ;  /* 0x0000003f00057c82 */ /* 0x000fc60008000000 */
[----:B------:R-:W-:-:S04]  /*54a0*/  UISETP.LT.AND UP0, UPT, UR40, UR4, UPT ;  /* 0x000000042800728c */ /* 0x000fc8000bf01270 */
[----:B------:R-:W-:-:S03]  /*54b0*/  USEL UR25, UR40, UR4, !UP0 ;  /* 0x0000000428197287 */ /* 0x000fc6000c000000 */
[----:B------:R-:W-:Y:S01]  /*54c0*/  UMOV UR4, URZ ;  /* 0x0000003f00047c82 */ /* 0x000fe20008000000 */
[----:B------:R-:W-:-:S06]  /*54d0*/  UISETP.GE.AND UP0, UPT, UR26, UR25, UPT ;  /* 0x000000191a00728c */ /* 0x000fcc000bf06270 */
[----:B------:R-:W-:-:S13]  /*54e0*/  PLOP3.LUT P1, PT, PT, PT, UP0, 0x80, 0x0 ;  /* 0x000000000000781c */ /* 0x000fda0003f2f008 */
[----:B------:R-:W-:Y:S05]  /*54f0*/  @!P1 BRA `(.L_x_7282) ;  /* 0x00000020009c9947 */ /* 0x000fea0003800000 */
[----:B--2---:R-:W-:Y:S01]  /*5500*/  IMAD.MOV.U32 R14, RZ, RZ, R4 ;  /* 0x000000ffff0e7224 */ /* 0x004fe200078e0004 */
[----:B------:R-:W-:Y:S01]  /*5510*/  UMOV UR5, URZ ;  /* 0x0000003f00057c82 */ /* 0x000fe20008000000 */
[----:B------:R-:W-:Y:S01]  /*5520*/  IMAD.MOV.U32 R15, RZ, RZ, R3 ;  /* 0x000000ffff0f7224 */ /* 0x000fe200078e0003 */
[----:B------:R-:W-:Y:S01]  /*5530*/  UMOV UR6, URZ ;  /* 0x0000003f00067c82 */ /* 0x000fe20008000000 */
[----:B------:R-:W-:Y:S01]  /*5540*/  ULDC UR29, c[0x0][0x288] ;  /* 0x0000a200001d7ab9 */ /* 0x000fe20000000800 */
[----:B------:R-:W-:Y:S01]  /*5550*/  ULDC UR30, c[0x0][0x2f0] ;  /* 0x0000bc00001e7ab9 */ /* 0x000fe20000000800 */
[----:B------:R-:W-:Y:S01]  /*5560*/  ULDC UR28, c[0x0][0x9d8] ;  /* 0x00027600001c7ab9 */ /* 0x000fe20000000800 */
[----:B------:R-:W-:-:S05]  /*5570*/  ULDC UR7, c[0x0][0x988] ;  /* 0x0002620000077ab9 */ /* 0x000fca0000000800 */
.L_x_7293:
[----:B------:R-:W-:-:S04]  /*5580*/  UIADD3 UR4, UR6, 0x1, URZ ;  /* 0x0000000106047890 */ /* 0x000fc8000fffe03f */
[----:B------:R-:W-:-:S04]  /*5590*/  UISETP.NE.AND UP0, UPT, UR4, 0x2, UPT ;  /* 0x000000020400788c */ /* 0x000fc8000bf05270 */
[----:B------:R-:W-:Y:S02]  /*55a0*/  USEL UR10, URZ, 0x1, UP0 ;  /* 0x000000013f0a7887 */ /* 0x000fe40008000000 */
[----:B------:R-:W-:Y:S02]  /*55b0*/  USEL UR4, UR4, URZ, UP0 ;  /* 0x0000003f04047287 */ /* 0x000fe40008000000 */
[----:B------:R-:W-:Y:S01]  /*55c0*/  ULOP3.LUT UR5, UR5, UR10, URZ, 0x3c, !UPT ;  /* 0x0000000a05057292 */ /* 0x000fe2000f8e3c3f */
[----:B0-----:R-:W-:Y:S11]  /*55d0*/  @!P0 BRA `(.L_x_7283) ;  /* 0x0000000000048947 */ /* 0x001ff60003800000 */
[----:B------:R-:W-:Y:S01]  /*55e0*/  BPT.TRAP 0x1 ;  /* 0x000000040000795c */ /* 0x000fe20000300000 */
.L_x_7283:
[----:B------:R-:W-:Y:S01]  /*55f0*/  ULEA UR27, UR4, UR39, 0x3 ;  /* 0x00000027041b7291 */ /* 0x000fe2000f8e183f */
[----:B-1----:R-:W-:-:S04]  /*5600*/  MOV R13, UR5 ;  /* 0x00000005000d7c02 */ /* 0x002fc80008000f00 */
[----:B------:R-:W-:-:S04]  /*5610*/  SHF.L.U32 R13, R13, 0x1f, RZ ;  /* 0x0000001f0d0d7819 */ /* 0x000fc800000006ff */
[----:B------:R1:W2:Y:S01]  /*5620*/  SYNCS.PHASECHK.TRANS64.TRYWAIT P1, [UR27+0x28c30], R13 ;  /* 0x028c300dff0075a7 */ /* 0x0002a2000802015b */
[----:B------:R-:W-:Y:S05]  /*5630*/  @!P0 BRA `(.L_x_7284) ;  /* 0x0000000000048947 */ /* 0x000fea0003800000 */
[----:B------:R-:W-:Y:S01]  /*5640*/  BPT.TRAP 0x1 ;  /* 0x000000040000795c */ /* 0x000fe20000300000 */
.L_x_7284:
[----:B--2---:R-:W-:Y:S05]  /*5650*/  @P1 BRA `(.L_x_7285) ;  /* 0x0000000000081947 */ /* 0x004fea0003800000 */
[----:B------:R-:W2:Y:S02]  /*5660*/  SYNCS.PHASECHK.TRANS64.TRYWAIT P1, [UR27+0x28c30], R13 ;  /* 0x028c300dff0075a7 */ /* 0x000ea4000802015b */
[----:B--2---:R-:W-:Y:S05]  /*5670*/  @!P1 BRA `(.L_x_7286) ;  /* 0x000000a800909947 */ /* 0x004fea0003800000 */
.L_x_7285:
        /* <DEDUP_REMOVED lines=22> */
.L_x_7287:
[----:B------:R-:W-:Y:S01]  /*57e0*/  UISETP.NE.AND UP0, UPT, UR45, URZ, UPT ;  /* 0x0000003f2d00728c */ /* 0x000fe2000bf05270 */
[----:B------:R-:W-:Y:S02]  /*57f0*/  IMAD.MOV.U32 R184, RZ, RZ, R12 ;  /* 0x000000ffffb87224 */ /* 0x000fe400078e000c */
[----:B------:R-:W-:Y:S01]  /*5800*/  FMUL.FTZ R154, R154, UR28 ;  /* 0x0000001c9a9a7c20 */ /* 0x000fe20008410000 */
[----:B------:R-:W-:Y:S01]  /*5810*/  FMUL.FTZ R163, R163, UR28 ;  /* 0x0000001ca3a37c20 */ /* 0x000fe20008410000 */
[----:B------:R-:W-:Y:S01]  /*5820*/  FMUL.FTZ R155, R155, UR28 ;  /* 0x0000001c9b9b7c20 */ /* 0x000fe20008410000 */
[----:B------:R-:W-:Y:S01]  /*5830*/  IMAD.U32 R21, RZ, RZ, UR30 ;  /* 0x0000001eff157e24 */ /* 0x000fe2000f8e00ff */
[----:B------:R-:W-:Y:S01]  /*5840*/  PLOP3.LUT P1, PT, PT, PT, UP0, 0x80, 0x0 ;  /* 0x000000000000781c */ /* 0x000fe20003f2f008 */
[----:B------:R-:W0:Y:S01]  /*5850*/  MUFU.TANH R19, R154 ;  /* 0x0000009a00137308 */ /* 0x000e220000002400 */
[----:B------:R-:W-:Y:S01]  /*5860*/  PLOP3.LUT P2, PT, PT, PT, UP0, 0x80, 0x0 ;  /* 0x000000000000781c */ /* 0x000fe20003f4f008 */
[----:B------:R-:W-:Y:S01]  /*5870*/  FMUL.FTZ R158, R158, UR28 ;  /* 0x0000001c9e9e7c20 */ /* 0x000fe20008410000 */
[----:B------:R-:W-:Y:S01]  /*5880*/  FMUL.FTZ R159, R159, UR28 ;  /* 0x0000001c9f9f7c20 */ /* 0x000fe20008410000 */
[----:B------:R-:W-:Y:S01]  /*5890*/  @UP0 ULDC UR10, c[0x0][0x44c] ;  /* 0x00011300000a0ab9 */ /* 0x000fe20000000800 */
[----:B------:R-:W-:Y:S01]  /*58a0*/  FMUL.FTZ R162, R162, UR28 ;  /* 0x0000001ca2a27c20 */ /* 0x000fe20008410000 */
[----:B------:R-:W-:Y:S01]  /*58b0*/  FMUL.FTZ R166, R166, UR28 ;  /* 0x0000001ca6a67c20 */ /* 0x000fe20008410000 */
[----:B------:R-:W-:Y:S01]  /*58c0*/  FMUL.FTZ R167, R167, UR28 ;  /* 0x0000001ca7a77c20 */ /* 0x000fe20008410000 */
[----:B------:R3:W-:Y:S01]  /*58d0*/  MUFU.TANH R22, R163 ;  /* 0x000000a300167308 */ /* 0x0007e20000002400 */
[----:B------:R-:W-:Y:S01]  /*58e0*/  FMUL.FTZ R170, R170, UR28 ;  /* 0x0000001caaaa7c20 */ /* 0x000fe20008410000 */
[----:B------:R-:W-:Y:S01]  /*58f0*/  FMUL.FTZ R171, R171, UR28 ;  /* 0x0000001cabab7c20 */ /* 0x000fe20008410000 */
[----:B------:R-:W-:Y:S01]  /*5900*/  FMUL.FTZ R3, R152, UR28 ;  /* 0x0000001c98037c20 */ /* 0x000fe20008410000 */
[----:B------:R-:W-:Y:S01]  /*5910*/  @P1 IMAD.HI.U32 R16, R12, UR10, RZ ;  /* 0x0000000a0c101c27 */ /* 0x000fe2000f8e00ff */
[----:B------:R-:W-:-:S03]  /*5920*/  @UP0 ULDC UR10, c[0x0][0x450] ;  /* 0x00011400000a0ab9 */ /* 0x000fc60000000800 */
[----:B------:R-:W-:Y:S01]  /*5930*/  FMUL.FTZ R174, R174, UR28 ;  /* 0x0000001caeae7c20 */ /* 0x000fe20008410000 */
[----:B--2---:R-:W-:Y:S01]  /*5940*/  FMUL.FTZ R4, R153, UR28 ;  /* 0x0000001c99047c20 */ /* 0x004fe20008410000 */
[----:B------:R-:W2:Y:S01]  /*5950*/  MUFU.TANH R17, R155 ;  /* 0x0000009b00117308 */ /* 0x000ea20000002400 */
[----:B------:R-:W-:Y:S01]  /*5960*/  @P2 SHF.R.U32.HI R184, RZ, UR10, R16 ;  /* 0x0000000affb82c19 */ /* 0x000fe20008011610 */
[----:B------:R-:W-:Y:S01]  /*5970*/  UMOV UR10, 0xffffffc0 ;  /* 0xffffffc0000a7882 */ /* 0x000fe20000000000 */
[----:B------:R-:W-:Y:S01]  /*5980*/  FMUL.FTZ R175, R175, UR28 ;  /* 0x0000001cafaf7c20 */ /* 0x000fe20008410000 */
[----:B------:R-:W-:Y:S01]  /*5990*/  UIMAD UR10, UR26, UR10, 0x1 ;  /* 0x000000011a0a74a4 */ /* 0x000fe2000f8e020a */
[----:B------:R-:W-:Y:S01]  /*59a0*/  FMUL.FTZ R178, R178, UR28 ;  /* 0x0000001cb2b27c20 */ /* 0x000fe20008410000 */
[----:B------:R-:W4:Y:S01]  /*59b0*/  SHFL.IDX PT, R18, R184, 0x1, 0x1c1f ;  /* 0x003c1f00b8127f89 */ /* 0x000f2200000e0000 */
[----:B------:R-:W-:Y:S01]  /*59c0*/  FMUL.FTZ R179, R179, UR28 ;  /* 0x0000001cb3b37c20 */ /* 0x000fe20008410000 */
[----:B------:R-:W5:Y:S01]  /*59d0*/  MUFU.TANH R158, R158 ;  /* 0x0000009e009e7308 */ /* 0x000f620000002400 */
[----:B------:R-:W-:Y:S01]  /*59e0*/  FMUL.FTZ R182, R182, UR28 ;  /* 0x0000001cb6b67c20 */ /* 0x000fe20008410000 */
[----:B------:R-:W-:Y:S01]  /*59f0*/  IADD3 R16, -R11, UR10, RZ ;  /* 0x0000000a0b107c10 */ /* 0x000fe2000fffe1ff */
[----:B------:R-:W-:Y:S01]  /*5a00*/  FMUL.FTZ R183, R183, UR28 ;  /* 0x0000001cb7b77c20 */ /* 0x000fe20008410000 */
[----:B------:R-:W-:Y:S01]  /*5a10*/  FMUL.FTZ R157, R157, UR28 ;  /* 0x0000001c9d9d7c20 */ /* 0x000fe20008410000 */
[----:B------:R-:W-:Y:S01]  /*5a20*/  FMUL.FTZ R160, R160, UR28 ;  /* 0x0000001ca0a07c20 */ /* 0x000fe20008410000 */
[----:B------:R-:W-:Y:S01]  /*5a30*/  FMUL.FTZ R161, R161, UR28 ;  /* 0x0000001ca1a17c20 */ /* 0x000fe20008410000 */
[----:B---3--:R-:W-:Y:S01]  /*5a40*/  IMAD R163, R21, UR41, R16 ;  /* 0x0000002915a37c24 */ /* 0x008fe2000f8e0210 */
        /* <DEDUP_REMOVED lines=10> */
[----:B------:R-:W-:Y:S01]  /*5af0*/  UIADD3 UR10, UR27, 0x28c40, URZ ;  /* 0x00028c401b0a7890 */ /* 0x000fe2000fffe03f */
[----:B----4-:R-:W-:-:S03]  /*5b00*/  IADD3 R16, R18, -UR29, R163 ;  /* 0x8000001d12107c10 */ /* 0x010fc6000fffe0a3 */
[----:B------:R-:W-:Y:S02]  /*5b10*/  UPRMT UR10, UR44, 0x654, UR10 ;  /* 0x000006542c0a7896 */ /* 0x000fe4000800000a */
[----:B------:R-:W4:Y:S01]  /*5b20*/  MUFU.TANH R166, R166 ;  /* 0x000000a600a67308 */ /* 0x000f220000002400 */
[C---:B------:R-:W-:Y:S02]  /*5b30*/  ISETP.GT.AND P1, PT, R16.reuse, RZ, PT ;  /* 0x000000ff1000720c */ /* 0x040fe40003f24270 */
[C---:B------:R-:W-:Y:S02]  /*5b40*/  ISETP.GT.AND P2, PT, R16.reuse, 0x1, PT ;  /* 0x000000011000780c */ /* 0x040fe40003f44270 */
[----:B0-----:R-:W-:Y:S02]  /*5b50*/  FSEL R19, R19, -INF , P1 ;  /* 0xff80000013137808 */ /* 0x001fe40000800000 */
[----:B------:R-:W-:Y:S01]  /*5b60*/  ISETP.GT.AND P1, PT, R16, 0x8, PT ;  /* 0x000000081000780c */ /* 0x000fe20003f24270 */
[----:B------:R-:W0:Y:S01]  /*5b70*/  MUFU.TANH R167, R167 ;  /* 0x000000a700a77308 */ /* 0x000e220000002400 */
[----:B--2---:R-:W-:Y:S01]  /*5b80*/  FSEL R17, R17, -INF , P2 ;  /* 0xff80000011117808 */ /* 0x004fe20001000000 */
[----:B------:R-:W-:Y:S01]  /*5b90*/  SYNCS.ARRIVE.TRANS64.RED.A1T0 RZ, [UR10], RZ ;  /* 0x000000ffffff79a7 */ /* 0x000fe2000810040a */
[----:B------:R-:W-:-:S02]  /*5ba0*/  FMNMX.FTZ R20, R19, R14, !PT ;  /* 0x0000000e13147209 */ /* 0x000fc40007810000 */
[----:B------:R-:W-:Y:S02]  /*5bb0*/  ISETP.GT.AND P2, PT, R16, 0x9, PT ;  /* 0x000000091000780c */ /* 0x000fe40003f44270 */
[----:B-----5:R-:W-:Y:S01]  /*5bc0*/  FSEL R18, R158, -INF , P1 ;  /* 0xff8000009e127808 */ /* 0x020fe20000800000 */
[----:B------:R-:W2:Y:S01]  /*5bd0*/  MUFU.TANH R170, R170 ;  /* 0x000000aa00aa7308 */ /* 0x000ea20000002400 */
[----:B------:R-:W-:Y:S02]  /*5be0*/  FMNMX.FTZ R21, R17, R20, !PT ;  /* 0x0000001411157209 */ /* 0x000fe40007810000 */
[----:B------:R-:W-:Y:S02]  /*5bf0*/  ISETP.GT.AND P1, PT, R16, 0x10, PT ;  /* 0x000000101000780c */ /* 0x000fe40003f24270 */
[----:B---3--:R-:W-:Y:S02]  /*5c00*/  FSEL R20, R159, -INF , P2 ;  /* 0xff8000009f147808 */ /* 0x008fe40001000000 */
[----:B------:R-:W-:Y:S01]  /*5c10*/  FMNMX.FTZ R23, R18, R21, !PT ;  /* 0x0000001512177209 */ /* 0x000fe20007810000 */
[----:B------:R-:W3:Y:S01]  /*5c20*/  MUFU.TANH R171, R171 ;  /* 0x000000ab00ab7308 */ /* 0x000ee20000002400 */
[----:B------:R-:W-:-:S02]  /*5c30*/  ISETP.GT.AND P2, PT, R16, 0x11, PT ;  /* 0x000000111000780c */ /* 0x000fc40003f44270 */
[----:B-1----:R-:W-:Y:S02]  /*5c40*/  FSEL R21, R162, -INF , P1 ;  /* 0xff800000a2157808 */ /* 0x002fe40000800000 */
[----:B------:R-:W-:Y:S02]  /*5c50*/  FMNMX.FTZ R152, R20, R23, !PT ;  /* 0x0000001714987209 */ /* 0x000fe40007810000 */
[----:B------:R-:W-:Y:S01]  /*5c60*/  ISETP.GT.AND P1, PT, R16, 0x18, PT ;  /* 0x000000181000780c */ /* 0x000fe20003f24270 */
[----:B------:R-:W1:Y:S01]  /*5c70*/  MUFU.TANH R174, R174 ;  /* 0x000000ae00ae7308 */ /* 0x000e620000002400 */
[----:B------:R-:W-:Y:S02]  /*5c80*/  FSEL R22, R22, -INF , P2 ;  /* 0xff80000016167808 */ /* 0x000fe40001000000 */
[----:B------:R-:W-:Y:S02]  /*5c90*/  FMNMX.FTZ R153, R21, R152, !PT ;  /* 0x0000009815997209 */ /* 0x000fe40007810000 */
[----:B------:R-:W-:-:S02]  /*5ca0*/  ISETP.GT.AND P2, PT, R16, 0x19, PT ;  /* 0x000000191000780c */ /* 0x000fc40003f44270 */
[----:B----4-:R-:W-:Y:S01]  /*5cb0*/  FSEL R23, R166, -INF , P1 ;  /* 0xff800000a6177808 */ /* 0x010fe20000800000 */
[----:B------:R-:W4:Y:S01]  /*5cc0*/  MUFU.TANH R175, R175 ;  /* 0x000000af00af7308 */ /* 0x000f220000002400 */
[----:B------:R-:W-:Y:S02]  /*5cd0*/  FMNMX.FTZ R154, R22, R153, !PT ;  /* 0x00000099169a7209 */ /* 0x000fe40007810000 */
[C---:B------:R-:W-:Y:S02]  /*5ce0*/  ISETP.GT.AND P1, PT, R16.reuse, 0x20, PT ;  /* 0x000000201000780c */ /* 0x040fe40003f24270 */
[----:B0-----:R-:W-:Y:S02]  /*5cf0*/  FSEL R152, R167, -INF , P2 ;  /* 0xff800000a7987808 */ /* 0x001fe40001000000 */
[----:B------:R-:W-:Y:S01]  /*5d00*/  FMNMX.FTZ R153, R23, R154, !PT ;  /* 0x0000009a17997209 */ /* 0x000fe20007810000 */
[----:B------:R-:W0:Y:S01]  /*5d10*/  MUFU.TANH R178, R178 ;  /* 0x000000b200b27308 */ /* 0x000e220000002400 */
[----:B------:R-:W-:-:S02]  /*5d20*/  ISETP.GT.AND P2, PT, R16, 0x21, PT ;  /* 0x000000211000780c */ /* 0x000fc40003f44270 */
[----:B--2---:R-:W-:Y:S02]  /*5d30*/  FSEL R154, R170, -INF , P1 ;  /* 0xff800000aa9a7808 */ /* 0x004fe40000800000 */
[----:B------:R-:W-:Y:S02]  /*5d40*/  FMNMX.FTZ R153, R152, R153, !PT ;  /* 0x0000009998997209 */ /* 0x000fe40007810000 */
[----:B------:R-:W-:Y:S01]  /*5d50*/  ISETP.GT.AND P1, PT, R16, 0x28, PT ;  /* 0x000000281000780c */ /* 0x000fe20003f24270 */
[----:B------:R-:W2:Y:S01]  /*5d60*/  MUFU.TANH R179, R179 ;  /* 0x000000b300b37308 */ /* 0x000ea20000002400 */
[----:B---3--:R-:W-:Y:S02]  /*5d70*/  FSEL R158, R171, -INF , P2 ;  /* 0xff800000ab9e7808 */ /* 0x008fe40001000000 */
[----:B------:R-:W-:Y:S02]  /*5d80*/  FMNMX.FTZ R153, R154, R153, !PT ;  /* 0x000000999a997209 */ /* 0x000fe40007810000 */
[----:B------:R-:W-:-:S02]  /*5d90*/  ISETP.GT.AND P2, PT, R16, 0x29, PT ;  /* 0x000000291000780c */ /* 0x000fc40003f44270 */
[----:B-1----:R-:W-:Y:S01]  /*5da0*/  FSEL R159, R174, -INF , P1 ;  /* 0xff800000ae9f7808 */ /* 0x002fe20000800000 */
[----:B------:R-:W1:Y:S01]  /*5db0*/  MUFU.TANH R167, R182 ;  /* 0x000000b600a77308 */ /* 0x000e620000002400 */
[----:B------:R-:W-:Y:S02]  /*5dc0*/  FMNMX.FTZ R166, R158, R153, !PT ;  /* 0x000000999ea67209 */ /* 0x000fe40007810000 */
[----:B------:R-:W-:Y:S02]  /*5dd0*/  ISETP.GT.AND P1, PT, R16, 0x30, PT ;  /* 0x000000301000780c */ /* 0x000fe40003f24270 */
[----:B----4-:R-:W-:Y:S02]  /*5de0*/  FSEL R162, R175, -INF , P2 ;  /* 0xff800000afa27808 */ /* 0x010fe40001000000 */
[----:B------:R-:W-:Y:S01]  /*5df0*/  FMNMX.FTZ R155, R159, R166, !PT ;  /* 0x000000a69f9b7209 */ /* 0x000fe20007810000 */
[----:B------:R-:W3:Y:S01]  /*5e00*/  MUFU.TANH R183, R183 ;  /* 0x000000b700b77308 */ /* 0x000ee20000002400 */
[----:B------:R-:W-:Y:S01]  /*5e10*/  FMUL.FTZ R166, R156, UR28 ;  /* 0x0000001c9ca67c20 */ /* 0x000fe20008410000 */
[----:B------:R-:W-:-:S02]  /*5e20*/  ISETP.GT.AND P2, PT, R16, 0x31, PT ;  /* 0x000000311000780c */ /* 0x000fc40003f44270 */
[----:B0-----:R-:W-:Y:S02]  /*5e30*/  FSEL R153, R178, -INF , P1 ;  /* 0xff800000b2997808 */ /* 0x001fe40000800000 */
[----:B------:R-:W-:Y:S02]  /*5e40*/  FMNMX.FTZ R156, R162, R155, !PT ;  /* 0x0000009ba29c7209 */ /* 0x000fe40007810000 */
[----:B------:R-:W-:Y:S01]  /*5e50*/  ISETP.GT.AND P1, PT, R16, 0x38, PT ;  /* 0x000000381000780c */ /* 0x000fe20003f24270 */
[----:B------:R0:W-:Y:S01]  /*5e60*/  MUFU.TANH R182, R166 ;  /* 0x000000a600b67308 */ /* 0x0001e20000002400 */
[----:B--2---:R-:W-:Y:S02]  /*5e70*/  FSEL R155, R179, -INF , P2 ;  /* 0xff800000b39b7808 */ /* 0x004fe40001000000 */
[----:B------:R-:W-:Y:S02]  /*5e80*/  FMNMX.FTZ R170, R153, R156, !PT ;  /* 0x0000009c99aa7209 */ /* 0x000fe40007810000 */
[----:B-1----:R-:W-:-:S02]  /*5e90*/  FSEL R156, R167, -INF , P1 ;  /* 0xff800000a79c7808 */ /* 0x002fc40000800000 */
[----:B------:R-:W-:Y:S01]  /*5ea0*/  ISETP.GT.AND P2, PT, R16, 0x39, PT ;  /* 0x000000391000780c */ /* 0x000fe20003f44270 */
[----:B------:R-:W1:Y:S01]  /*5eb0*/  MUFU.TANH R3, R3 ;  /* 0x0000000300037308 */ /* 0x000e620000002400 */
[----:B------:R-:W-:Y:S01]  /*5ec0*/  FMNMX.FTZ R167, R155, R170, !PT ;  /* 0x000000aa9ba77209 */ /* 0x000fe20007810000 */
[----:B0-----:R-:W0:Y:S01]  /*5ed0*/  SHFL.IDX PT, R166, R184, RZ, 0x1c1f ;  /* 0x001c1fffb8a67589 */ /* 0x001e2200000e0000 */
[----:B---3--:R-:W-:Y:S02]  /*5ee0*/  FSEL R16, R183, -INF , P2 ;  /* 0xff800000b7107808 */ /* 0x008fe40001000000 */
[----:B------:R-:W-:-:S03]  /*5ef0*/  FMNMX.FTZ R167, R156, R167, !PT ;  /* 0x000000a79ca77209 */ /* 0x000fc60007810000 */
[----:B------:R-:W2:Y:S01]  /*5f00*/  MUFU.TANH R4, R4 ;  /* 0x0000000400047308 */ /* 0x000ea20000002400 */
[----:B------:R-:W-:-:S05]  /*5f10*/  FMNMX.FTZ R167, R16, R167, !PT ;  /* 0x000000a710a77209 */ /* 0x000fca0007810000 */
[----:B------:R-:W3:Y:S02]  /*5f20*/  SHFL.BFLY PT, R170, R167, 0x2, 0x1f ;  /* 0x0c401f00a7aa7f89 */ /* 0x000ee400000e0000 */
[----:B------:R-:W4:Y:S08]  /*5f30*/  MUFU.TANH R157, R157 ;  /* 0x0000009d009d7308 */ /* 0x000f300000002400 */
[----:B------:R5:W4:Y:S01]  /*5f40*/  MUFU.TANH R178, R160 ;  /* 0x000000a000b27308 */ /* 0x000b220000002400 */
[----:B0-----:R-:W-:-:S04]  /*5f50*/  IADD3 R166, R166, -UR29, R163 ;  /* 0x8000001da6a67c10 */ /* 0x001fc8000fffe0a3 */
[C---:B------:R-:W-:Y:S02]  /*5f60*/  ISETP.GT.AND P1, PT, R166.reuse, RZ, PT ;  /* 0x000000ffa600720c */ /* 0x040fe40003f24270 */
[----:B------:R-:W-:Y:S01]  /*5f70*/  ISETP.GT.AND P2, PT, R166, 0x1, PT ;  /* 0x00000001a600780c */ /* 0x000fe20003f44270 */
[----:B------:R0:W4:Y:S01]  /*5f80*/  MUFU.TANH R171, R161 ;  /* 0x000000a100ab7308 */ /* 0x0001220000002400 */
[----:B-1----:R-:W-:Y:S01]  /*5f90*/  FSEL R184, R3, -INF , P1 ;  /* 0xff80000003b87808 */ /* 0x002fe20000800000 */
[----:B-----5:R-:W-:Y:S01]  /*5fa0*/  FMUL.FTZ R160, R177, UR28 ;  /* 0x0000001cb1a07c20 */ /* 0x020fe20008410000 */
[----:B--2---:R-:W-:Y:S02]  /*5fb0*/  FSEL R185, R4, -INF , P2 ;  /* 0xff80000004b97808 */ /* 0x004fe40001000000 */
[----:B---3--:R-:W-:Y:S02]  /*5fc0*/  FMNMX.FTZ R170, R167, R170, !PT ;  /* 0x000000aaa7aa7209 */ /* 0x008fe40007810000 */
[----:B------:R-:W-:Y:S01]  /*5fd0*/  ISETP.GT.AND P1, PT, R166, 0x8, PT ;  /* 0x00000008a600780c */ /* 0x000fe20003f24270 */
[----:B------:R-:W1:Y:S01]  /*5fe0*/  MUFU.TANH R164, R164 ;  /* 0x000000a400a47308 */ /* 0x000e620000002400 */
[----:B------:R-:W-:Y:S01]  /*5ff0*/  FMNMX.FTZ R4, R184, R15, !PT ;  /* 0x0000000fb8047209 */ /* 0x000fe20007810000 */
[----:B0-----:R-:W0:Y:S01]  /*6000*/  SHFL.BFLY PT, R161, R170, 0x1, 0x1f ;  /* 0x0c201f00aaa17f89 */ /* 0x001e2200000e0000 */
[----:B------:R-:W-:-:S02]  /*6010*/  ISETP.GT.AND P2, PT, R166, 0x9, PT ;  /* 0x00000009a600780c */ /* 0x000fc40003f44270 */
[----:B------:R-:W-:Y:S02]  /*6020*/  FSEL R182, R182, -INF , P1 ;  /* 0xff800000b6b67808 */ /* 0x000fe40000800000 */
[----:B------:R-:W-:Y:S01]  /*6030*/  FMNMX.FTZ R3, R185, R4, !PT ;  /* 0x00000004b9037209 */ /* 0x000fe20007810000 */
[----:B------:R-:W2:Y:S01]  /*6040*/  MUFU.TANH R165, R165 ;  /* 0x000000a500a57308 */ /* 0x000ea20000002400 */
[----:B------:R-:W-:Y:S02]  /*6050*/  ISETP.GT.AND P1, PT, R166, 0x10, PT ;  /* 0x00000010a600780c */ /* 0x000fe40003f24270 */
[----:B----4-:R-:W-:Y:S02]  /*6060*/  FSEL R183, R157, -INF , P2 ;  /* 0xff8000009db77808 */ /* 0x010fe40001000000 */
[----:B------:R-:W-:Y:S01]  /*6070*/  FMNMX.FTZ R4, R182, R3, !PT ;  /* 0x00000003b6047209 */ /* 0x000fe20007810000 */
[----:B------:R-:W-:Y:S01]  /*6080*/  FMUL.FTZ R3, R180, UR28 ;  /* 0x0000001cb4037c20 */ /* 0x000fe20008410000 */
[----:B------:R-:W-:Y:S01]  /*6090*/  ISETP.GT.AND P2, PT, R166, 0x11, PT ;  /* 0x00000011a600780c */ /* 0x000fe20003f44270 */
[----:B------:R-:W-:Y:S01]  /*60a0*/  MUFU.TANH R168, R168 ;  /* 0x000000a800a87308 */ /* 0x000fe20000002400 */
[----:B------:R-:W-:-:S02]  /*60b0*/  FSEL R178, R178, -INF , P1 ;  /* 0xff800000b2b27808 */ /* 0x000fc40000800000 */
[----:B------:R-:W-:Y:S02]  /*60c0*/  FMNMX.FTZ R157, R183, R4, !PT ;  /* 0x00000004b79d7209 */ /* 0x000fe40007810000 */
[----:B------:R-:W-:Y:S02]  /*60d0*/  ISETP.GT.AND P1, PT, R166, 0x18, PT ;  /* 0x00000018a600780c */ /* 0x000fe40003f24270 */
[----:B------:R-:W-:Y:S01]  /*60e0*/  FSEL R180, R171, -INF , P2 ;  /* 0xff800000abb47808 */ /* 0x000fe20001000000 */
[----:B------:R-:W3:Y:S01]  /*60f0*/  MUFU.TANH R169, R169 ;  /* 0x000000a900a97308 */ /* 0x000ee20000002400 */
[----:B------:R-:W-:Y:S02]  /*6100*/  FMNMX.FTZ R157, R178, R157, !PT ;  /* 0x0000009db29d7209 */ /* 0x000fe40007810000 */
[----:B------:R-:W-:Y:S02]  /*6110*/  ISETP.GT.AND P2, PT, R166, 0x19, PT ;  /* 0x00000019a600780c */ /* 0x000fe40003f44270 */
[----:B-1----:R-:W-:-:S02]  /*6120*/  FSEL R179, R164, -INF , P1 ;  /* 0xff800000a4b37808 */ /* 0x002fc40000800000 */
[----:B------:R-:W-:Y:S01]  /*6130*/  FMNMX.FTZ R4, R180, R157, !PT ;  /* 0x0000009db4047209 */ /* 0x000fe20007810000 */
[----:B------:R-:W-:Y:S01]  /*6140*/  MUFU.TANH R172, R172 ;  /* 0x000000ac00ac7308 */ /* 0x000fe20000002400 */
[----:B------:R-:W-:Y:S02]  /*6150*/  ISETP.GT.AND P1, PT, R166, 0x20, PT ;  /* 0x00000020a600780c */ /* 0x000fe40003f24270 */
[----:B--2---:R-:W-:Y:S02]  /*6160*/  FSEL R177, R165, -INF , P2 ;  /* 0xff800000a5b17808 */ /* 0x004fe40001000000 */
[----:B------:R-:W-:Y:S02]  /*6170*/  FMNMX.FTZ R164, R179, R4, !PT ;  /* 0x00000004b3a47209 */ /* 0x000fe40007810000 */
[----:B0-----:R-:W-:Y:S01]  /*6180*/  FMNMX.FTZ R4, R170, R161, !PT ;  /* 0x000000a1aa047209 */ /* 0x001fe20007810000 */
[----:B------:R-:W0:Y:S01]  /*6190*/  MUFU.TANH R173, R173 ;  /* 0x000000ad00ad7308 */ /* 0x000e220000002400 */
[----:B------:R-:W-:-:S02]  /*61a0*/  ISETP.GT.AND P2, PT, R166, 0x21, PT ;  /* 0x00000021a600780c */ /* 0x000fc40003f44270 */
[----:B------:R-:W-:Y:S01]  /*61b0*/  FMNMX.FTZ R161, R177, R164, !PT ;  /* 0x000000a4b1a17209 */ /* 0x000fe20007810000 */
[----:B------:R-:W-:Y:S01]  /*61c0*/  FMUL.FTZ R175, R4, UR7 ;  /* 0x0000000704af7c20 */ /* 0x000fe20008410000 */
[----:B---3--:R-:W-:Y:S02]  /*61d0*/  FSEL R157, R169, -INF , P2 ;  /* 0xff800000a99d7808 */ /* 0x008fe40001000000 */
[C---:B------:R-:W-:Y:S01]  /*61e0*/  ISETP.GT.AND P2, PT, R166.reuse, 0x29, PT ;  /* 0x00000029a600780c */ /* 0x040fe20003f44270 */
[----:B------:R1:W2:Y:S01]  /*61f0*/  MUFU.TANH R167, R176 ;  /* 0x000000b000a77308 */ /* 0x0002a20000002400 */
[----:B------:R-:W-:Y:S02]  /*6200*/  ISETP.GT.AND P3, PT, R166, 0x38, PT ;  /* 0x00000038a600780c */ /* 0x000fe40003f64270 */
[----:B------:R-:W-:-:S04]  /*6210*/  FSETP.NEU.FTZ.AND P4, PT, R4, -INF , PT ;  /* 0xff8000000400780b */ /* 0x000fc80003f9d000 */
[----:B------:R-:W-:Y:S01]  /*6220*/  FSEL R175, R175, RZ, P4 ;  /* 0x000000ffafaf7208 */ /* 0x000fe20002000000 */
[----:B------:R3:W4:Y:S01]  /*6230*/  MUFU.TANH R171, R160 ;  /* 0x000000a000ab7308 */ /* 0x0007220000002400 */
[----:B-1----:R-:W-:Y:S02]  /*6240*/  FSEL R176, R168, -INF , P1 ;  /* 0xff800000a8b07808 */ /* 0x002fe40000800000 */
[----:B------:R-:W-:Y:S01]  /*6250*/  ISETP.GT.AND P1, PT, R166, 0x28, PT ;  /* 0x00000028a600780c */ /* 0x000fe20003f24270 */
[--C-:B------:R-:W-:Y:S01]  /*6260*/  FFMA.FTZ R19, R19, UR7, -R175.reuse ;  /* 0x0000000713137c23 */ /* 0x100fe200080108af */
[----:B------:R-:W-:Y:S01]  /*6270*/  FMNMX.FTZ R164, R176, R161, !PT ;  /* 0x000000a1b0a47209 */ /* 0x000fe20007810000 */
[--C-:B------:R-:W-:Y:S01]  /*6280*/  FFMA.FTZ R18, R18, UR7, -R175.reuse ;  /* 0x0000000712127c23 */ /* 0x100fe200080108af */
[----:B0-----:R-:W-:Y:S01]  /*6290*/  FSEL R161, R173, -INF , P2 ;  /* 0xff800000ada17808 */ /* 0x001fe20001000000 */
[----:B------:R0:W1:Y:S01]  /*62a0*/  MUFU.TANH R165, R3 ;  /* 0x0000000300a57308 */ /* 0x0000620000002400 */
[----:B---3--:R-:W-:Y:S01]  /*62b0*/  FSEL R160, R172, -INF , P1 ;  /* 0xff800000aca07808 */ /* 0x008fe20000800000 */
[--C-:B------:R-:W-:Y:S01]  /*62c0*/  FFMA.FTZ R174, R155, UR7, -R175.reuse ;  /* 0x000000079bae7c23 */ /* 0x100fe200080108af */
[----:B------:R-:W-:Y:S01]  /*62d0*/  FMNMX.FTZ R163, R157, R164, !PT ;  /* 0x000000a49da37209 */ /* 0x000fe20007810000 */
[--C-:B------:R-:W-:Y:S01]  /*62e0*/  FFMA.FTZ R173, R156, UR7, -R175.reuse ;  /* 0x000000079cad7c23 */ /* 0x100fe200080108af */
[----:B------:R-:W-:Y:S01]  /*62f0*/  ISETP.GT.AND P1, PT, R166, 0x30, PT ;  /* 0x00000030a600780c */ /* 0x000fe20003f24270 */
[--C-:B------:R-:W-:Y:S01]  /*6300*/  FFMA.FTZ R169, R158, UR7, -R175.reuse ;  /* 0x000000079ea97c23 */ /* 0x100fe200080108af */
[----:B------:R-:W-:Y:S01]  /*6310*/  FMNMX.FTZ R164, R160, R163, !PT ;  /* 0x000000a3a0a47209 */ /* 0x000fe20007810000 */
[----:B------:R-:W3:Y:S01]  /*6320*/  MUFU.TANH R181, R181 ;  /* 0x000000b500b57308 */ /* 0x000ee20000002400 */
[----:B------:R-:W-:Y:S01]  /*6330*/  ISETP.GT.AND P2, PT, R166, 0x31, PT ;  /* 0x00000031a600780c */ /* 0x000fe20003f44270 */
[--C-:B------:R-:W-:Y:S01]  /*6340*/  FFMA.FTZ R172, R162, UR7, -R175.reuse ;  /* 0x00000007a2ac7c23 */ /* 0x100fe200080108af */
[----:B--2---:R-:W-:Y:S01]  /*6350*/  FSEL R163, R167, -INF , P1 ;  /* 0xff800000a7a37808 */ /* 0x004fe20000800000 */
[--C-:B------:R-:W-:Y:S01]  /*6360*/  FFMA.FTZ R167, R20, UR7, -R175.reuse ;  /* 0x0000000714a77c23 */ /* 0x100fe200080108af */
[----:B------:R-:W-:Y:S01]  /*6370*/  FMNMX.FTZ R168, R161, R164, !PT ;  /* 0x000000a4a1a87209 */ /* 0x000fe20007810000 */
[--C-:B------:R-:W-:Y:S01]  /*6380*/  FFMA.FTZ R20, R22, UR7, -R175.reuse ;  /* 0x0000000716147c23 */ /* 0x100fe200080108af */
[----:B----4-:R-:W-:Y:S01]  /*6390*/  FSEL R164, R171, -INF , P2 ;  /* 0xff800000aba47808 */ /* 0x010fe20001000000 */
[--C-:B------:R-:W-:Y:S01]  /*63a0*/  FFMA.FTZ R22, R154, UR7, -R175.reuse ;  /* 0x000000079a167c23 */ /* 0x100fe200080108af */
[----:B0-----:R-:W-:Y:S01]  /*63b0*/  FMNMX.FTZ R3, R163, R168, !PT ;  /* 0x000000a8a3037209 */ /* 0x001fe20007810000 */
[----:B------:R-:W-:Y:S01]  /*63c0*/  MUFU.EX2 R19, R19 ;  /* 0x0000001300137308 */ /* 0x000fe20000000800 */
[----:B------:R-:W-:Y:S01]  /*63d0*/  ISETP.GT.AND P1, PT, R166, 0x39, PT ;  /* 0x00000039a600780c */ /* 0x000fe20003f24270 */
[----:B------:R-:W-:Y:S01]  /*63e0*/  FFMA.FTZ R23, R23, UR7, -R175 ;  /* 0x0000000717177c23 */ /* 0x000fe200080108af */
[----:B-1----:R-:W-:-:S02]  /*63f0*/  FSEL R165, R165, -INF , P3 ;  /* 0xff800000a5a57808 */ /* 0x002fc40001800000 */
[----:B------:R-:W-:Y:S02]  /*6400*/  FMNMX.FTZ R168, R164, R3, !PT ;  /* 0x00000003a4a87209 */ /* 0x000fe40007810000 */
[----:B---3--:R-:W-:Y:S01]  /*6410*/  FSEL R166, R181, -INF , P1 ;  /* 0xff800000b5a67808 */ /* 0x008fe20000800000 */
[----:B------:R-:W-:Y:S01]  /*6420*/  MUFU.EX2 R18, R18 ;  /* 0x0000001200127308 */ /* 0x000fe20000000800 */
[----:B------:R-:W-:Y:S01]  /*6430*/  FMNMX.FTZ R3, R165, R168, !PT ;  /* 0x000000a8a5037209 */ /* 0x000fe20007810000 */
[--C-:B------:R-:W-:Y:S01]  /*6440*/  FFMA.FTZ R168, R17, UR7, -R175.reuse ;  /* 0x0000000711a87c23 */ /* 0x100fe200080108af */
[--C-:B------:R-:W-:Y:S01]  /*6450*/  FFMA.FTZ R17, R21, UR7, -R175.reuse ;  /* 0x0000000715117c23 */ /* 0x100fe200080108af */
[----:B------:R-:W-:Y:S01]  /*6460*/  FFMA.FTZ R21, R159, UR7, -R175 ;  /* 0x000000079f157c23 */ /* 0x000fe200080108af */
        /* <DEDUP_REMOVED lines=12> */
[----:B0-----:R-:W-:Y:S01]  /*6530*/  FMNMX.FTZ R3, R171, R152, !PT ;  /* 0x00000098ab037209 */ /* 0x001fe20007810000 */
[----:B------:R-:W-:Y:S01]  /*6540*/  FFMA.FTZ R171, R153, UR7, -R175 ;  /* 0x0000000799ab7c23 */ /* 0x000fe200080108af */
[----:B------:R-:W-:-:S05]  /*6550*/  FSEL R153, R4, RZ, P4 ;  /* 0x000000ff04997208 */ /* 0x000fca0002000000 */
[----:B------:R-:W-:Y:S01]  /*6560*/  MUFU.EX2 R169, R169 ;  /* 0x000000a900a97308 */ /* 0x000fe20000000800 */
[C---:B------:R-:W-:Y:S01]  /*6570*/  FSETP.NEU.FTZ.AND P1, PT, R3.reuse, -INF , PT ;  /* 0xff8000000300780b */ /* 0x040fe20003f3d000 */
[----:B------:R-:W-:Y:S01]  /*6580*/  FMUL.FTZ R152, R3, UR7 ;  /* 0x0000000703987c20 */ /* 0x000fe20008410000 */
[----:B------:R-:W-:Y:S02]  /*6590*/  FADD.FTZ R153, -R153, R14 ;  /* 0x0000000e99997221 */ /* 0x000fe40000010100 */
[----:B------:R-:W-:Y:S02]  /*65a0*/  FSEL R14, R3, RZ, P1 ;  /* 0x000000ff030e7208 */ /* 0x000fe40000800000 */
[----:B------:R-:W-:Y:S01]  /*65b0*/  FSEL R181, R152, RZ, P1 ;  /* 0x000000ff98b57208 */ /* 0x000fe20000800000 */
[----:B------:R-:W-:Y:S01]  /*65c0*/  FMUL.FTZ R153, R153, UR7 ;  /* 0x0000000799997c20 */ /* 0x000fe20008410000 */
[----:B------:R-:W-:Y:S01]  /*65d0*/  ISETP.NE.AND P1, PT, R2, RZ, PT ;  /* 0x000000ff0200720c */ /* 0x000fe20003f25270 */
[----:B------:R-:W-:Y:S01]  /*65e0*/  FADD.FTZ R15, -R14, R15 ;  /* 0x0000000f0e0f7221 */ /* 0x000fe20000010100 */
[----:B------:R-:W-:Y:S01]  /*65f0*/  MUFU.EX2 R21, R21 ;  /* 0x0000001500157308 */ /* 0x000fe20000000800 */
[--C-:B------:R-:W-:Y:S01]  /*6600*/  FFMA.FTZ R152, R184, UR7, -R181.reuse ;  /* 0x00000007b8987c23 */ /* 0x100fe200080108b5 */
[--C-:B------:R-:W-:Y:S01]  /*6610*/  FFMA.FTZ R185, R185, UR7, -R181.reuse ;  /* 0x00000007b9b97c23 */ /* 0x100fe200080108b5 */
[----:B------:R-:W-:Y:S01]  /*6620*/  FMUL.FTZ R15, R15, UR7 ;  /* 0x000000070f0f7c20 */ /* 0x000fe20008410000 */
        /* <DEDUP_REMOVED lines=9> */
[----:B------:R-:W-:Y:S01]  /*66c0*/  FFMA.FTZ R162, R176, UR7, -R181 ;  /* 0x00000007b0a27c23 */ /* 0x000fe200080108b5 */
[----:B------:R-:W-:Y:S01]  /*66d0*/  FFMA.FTZ R176, R16, UR7, -R175 ;  /* 0x0000000710b07c23 */ /* 0x000fe200080108af */
[----:B------:R-:W-:Y:S01]  /*66e0*/  MOV R175, UR6 ;  /* 0x0000000600af7c02 */ /* 0x000fe20008000f00 */
[----:B------:R-:W0:Y:S01]  /*66f0*/  MUFU.EX2 R15, R15 ;  /* 0x0000000f000f7308 */ /* 0x000e220000000800 */
[--C-:B------:R-:W-:Y:S01]  /*6700*/  FFMA.FTZ R161, R161, UR7, -R181.reuse ;  /* 0x00000007a1a17c23 */ /* 0x100fe200080108b5 */
[----:B------:R-:W-:-:S06]  /*6710*/  FFMA.FTZ R163, R163, UR7, -R181 ;  /* 0x00000007a3a37c23 */ /* 0x000fcc00080108b5 */
[----:B------:R-:W1:Y:S08]  /*6720*/  MUFU.EX2 R14, R153 ;  /* 0x00000099000e7308 */ /* 0x000e700000000800 */
[----:B------:R-:W2:Y:S01]  /*6730*/  MUFU.EX2 R185, R185 ;  /* 0x000000b900b97308 */ /* 0x000ea20000000800 */
[----:B0-----:R-:W-:Y:S01]  /*6740*/  FFMA.FTZ R178, R15, R5, R152 ;  /* 0x000000050fb27223 */ /* 0x001fe20000010098 */
[----:B------:R-:W-:-:S02]  /*6750*/  @!P1 IMAD R5, R175, 0x40, R0 ;  /* 0x00000040af059824 */ /* 0x000fc400078e0200 */
[-C--:B------:R-:W-:Y:S01]  /*6760*/  FMUL.FTZ R24, R24, R15.reuse ;  /* 0x0000000f18187220 */ /* 0x080fe20000410000 */
[-C--:B------:R-:W-:Y:S01]  /*6770*/  FMUL.FTZ R25, R25, R15.reuse ;  /* 0x0000000f19197220 */ /* 0x080fe20000410000 */
[-C--:B------:R-:W-:Y:S01]  /*6780*/  FMUL.FTZ R28, R28, R15.reuse ;  /* 0x0000000f1c1c7220 */ /* 0x080fe20000410000 */
[-C--:B------:R-:W-:Y:S01]  /*6790*/  FMUL.FTZ R29, R29, R15.reuse ;  /* 0x0000000f1d1d7220 */ /* 0x080fe20000410000 */
[----:B------:R-:W-:Y:S01]  /*67a0*/  @!P1 LEA R5, R5, UR39, 0x2 ;  /* 0x0000002705059c11 */ /* 0x000fe2000f8e10ff */
[----:B------:R-:W0:Y:S01]  /*67b0*/  MUFU.EX2 R154, R154 ;  /* 0x0000009a009a7308 */ /* 0x000e220000000800 */
[----:B-1----:R-:W-:Y:S01]  /*67c0*/  FFMA.FTZ R153, R14, R6, R19 ;  /* 0x000000060e997223 */ /* 0x002fe20000010013 */
[----:B------:R-:W-:Y:S01]  /*67d0*/  FFMA.FTZ R6, R164, UR7, -R181 ;  /* 0x00000007a4067c23 */ /* 0x000fe200080108b5 */
[-C--:B------:R-:W-:Y:S01]  /*67e0*/  FMUL.FTZ R32, R32, R15.reuse ;  /* 0x0000000f20207220 */ /* 0x080fe20000410000 */
[----:B------:R-:W-:Y:S01]  /*67f0*/  @!P1 STS [R5+0x28800], R15 ;  /* 0x0288000f05009388 */ /* 0x000fe20000000800 */
[----:B------:R-:W-:Y:S01]  /*6800*/  FADD.FTZ R153, R168, R153 ;  /* 0x00000099a8997221 */ /* 0x000fe20000010000 */
[-C--:B------:R-:W-:Y:S01]  /*6810*/  FMUL.FTZ R33, R33, R15.reuse ;  /* 0x0000000f21217220 */ /* 0x080fe20000410000 */
[-C--:B------:R-:W-:Y:S01]  /*6820*/  FMUL.FTZ R36, R36, R15.reuse ;  /* 0x0000000f24247220 */ /* 0x080fe20000410000 */
[----:B------:R-:W1:Y:S01]  /*6830*/  MUFU.EX2 R155, R155 ;  /* 0x0000009b009b7308 */ /* 0x000e620000000800 */
[----:B------:R3:W-:Y:S01]  /*6840*/  @!P1 STS [R5+0x28820], R14 ;  /* 0x0288200e05009388 */ /* 0x0007e20000000800 */
[----:B--2---:R-:W-:Y:S01]  /*6850*/  F2FP.BF16.F32.PACK_AB R152, R185, R152 ;  /* 0x00000098b998723e */ /* 0x004fe200000010ff */
[-C--:B------:R-:W-:Y:S01]  /*6860*/  FMUL.FTZ R37, R37, R15.reuse ;  /* 0x0000000f25257220 */ /* 0x080fe20000410000 */
[-C--:B------:R-:W-:Y:S01]  /*6870*/  FMUL.FTZ R40, R40, R15.reuse ;  /* 0x0000000f28287220 */ /* 0x080fe20000410000 */
[-C--:B------:R-:W-:Y:S01]  /*6880*/  FMUL.FTZ R41, R41, R15.reuse ;  /* 0x0000000f29297220 */ /* 0x080fe20000410000 */
[-C--:B------:R-:W-:Y:S01]  /*6890*/  FMUL.FTZ R44, R44, R15.reuse ;  /* 0x0000000f2c2c7220 */ /* 0x080fe20000410000 */
[-C--:B------:R-:W-:Y:S01]  /*68a0*/  FMUL.FTZ R45, R45, R15.reuse ;  /* 0x0000000f2d2d7220 */ /* 0x080fe20000410000 */
        /* <DEDUP_REMOVED lines=8> */
[----:B------:R-:W4:Y:S01]  /*6930*/  MUFU.EX2 R159, R159 ;  /* 0x0000009f009f7308 */ /* 0x000f220000000800 */
[-C--:B------:R-:W-:Y:S01]  /*6940*/  FMUL.FTZ R61, R61, R15.reuse ;  /* 0x0000000f3d3d7220 */ /* 0x080fe20000410000 */
[-C--:B------:R-:W-:Y:S01]  /*6950*/  FMUL.FTZ R64, R64, R15.reuse ;  /* 0x0000000f40407220 */ /* 0x080fe20000410000 */
[-C--:B------:R-:W-:Y:S01]  /*6960*/  FMUL.FTZ R65, R65, R15.reuse ;  /* 0x0000000f41417220 */ /* 0x080fe20000410000 */
[-C--:B------:R-:W-:Y:S01]  /*6970*/  FMUL.FTZ R68, R68, R15.reuse ;  /* 0x0000000f44447220 */ /* 0x080fe20000410000 */
[-C--:B------:R-:W-:Y:S01]  /*6980*/  FMUL.FTZ R69, R69, R15.reuse ;  /* 0x0000000f45457220 */ /* 0x080fe20000410000 */
[-C--:B------:R-:W-:Y:S01]  /*6990*/  FMUL.FTZ R72, R72, R15.reuse ;  /* 0x0000000f48487220 */ /* 0x080fe20000410000 */
[-C--:B------:R-:W-:Y:S01]  /*69a0*/  FMUL.FTZ R73, R73, R15.reuse ;  /* 0x0000000f49497220 */ /* 0x080fe20000410000 */
[----:B------:R5:W-:Y:S01]  /*69b0*/  MUFU.EX2 R179, R157 ;  /* 0x0000009d00b37308 */ /* 0x000be20000000800 */
        /* <DEDUP_REMOVED lines=8> */
[----:B-----5:R-:W-:Y:S01]  /*6a40*/  FADD.FTZ R157, R185, R178 ;  /* 0x000000b2b99d7221 */ /* 0x020fe20000010000 */
[----:B------:R-:W-:Y:S01]  /*6a50*/  FADD.FTZ R178, R18, R153 ;  /* 0x0000009912b27221 */ /* 0x000fe20000010000 */
[-C--:B------:R-:W-:Y:S01]  /*6a60*/  FMUL.FTZ R89, R89, R15.reuse ;  /* 0x0000000f59597220 */ /* 0x080fe20000410000 */
[-C--:B------:R-:W-:Y:S01]  /*6a70*/  FMUL.FTZ R92, R92, R15.reuse ;  /* 0x0000000f5c5c7220 */ /* 0x080fe20000410000 */
[-C--:B------:R-:W-:Y:S01]  /*6a80*/  FMUL.FTZ R93, R93, R15.reuse ;  /* 0x0000000f5d5d7220 */ /* 0x080fe20000410000 */
[----:B------:R-:W-:Y:S01]  /*6a90*/  FADD.FTZ R178, R167, R178 ;  /* 0x000000b2a7b27221 */ /* 0x000fe20000010000 */
        /* <DEDUP_REMOVED lines=10> */
[----:B0-----:R-:W-:Y:S01]  /*6b40*/  FADD.FTZ R160, R154, R157 ;  /* 0x0000009d9aa07221 */ /* 0x001fe20000010000 */
[--C-:B------:R-:W-:Y:S01]  /*6b50*/  FFMA.FTZ R157, R165, UR7, -R181.reuse ;  /* 0x00000007a59d7c23 */ /* 0x100fe200080108b5 */
[----:B------:R-:W-:Y:S01]  /*6b60*/  FFMA.FTZ R181, R166, UR7, -R181 ;  /* 0x00000007a6b57c23 */ /* 0x000fe200080108b5 */
[C---:B-1----:R-:W-:Y:S01]  /*6b70*/  F2FP.BF16.F32.PACK_AB R154, R155.reuse, R154 ;  /* 0x0000009a9b9a723e */ /* 0x042fe200000010ff */
[----:B------:R-:W-:Y:S01]  /*6b80*/  FADD.FTZ R153, R155, R160 ;  /* 0x000000a09b997221 */ /* 0x000fe20000010000 */
[----:B------:R-:W-:Y:S01]  /*6b90*/  F2FP.BF16.F32.PACK_AB R155, R167, R18 ;  /* 0x00000012a79b723e */ /* 0x000fe200000010ff */
[-C--:B------:R-:W-:Y:S01]  /*6ba0*/  FMUL.FTZ R112, R112, R15.reuse ;  /* 0x0000000f70707220 */ /* 0x080fe20000410000 */
[----:B------:R-:W0:Y:S01]  /*6bb0*/  MUFU.EX2 R162, R162 ;  /* 0x000000a200a27308 */ /* 0x000e220000000800 */
[----:B--2---:R-:W-:Y:S01]  /*6bc0*/  FADD.FTZ R160, R156, R153 ;  /* 0x000000999ca07221 */ /* 0x004fe20000010000 */
[----:B------:R-:W-:Y:S01]  /*6bd0*/  FADD.FTZ R153, R17, R178 ;  /* 0x000000b211997221 */ /* 0x000fe20000010000 */
[----:B----4-:R-:W-:Y:S01]  /*6be0*/  F2FP.BF16.F32.PACK_AB R156, R159, R156 ;  /* 0x0000009c9f9c723e */ /* 0x010fe200000010ff */
        /* <DEDUP_REMOVED lines=12> */
[----:B------:R4:W-:Y:S01]  /*6cb0*/  MUFU.EX2 R164, R163 ;  /* 0x000000a300a47308 */ /* 0x0009e20000000800 */
[----:B-1----:R-:W-:Y:S01]  /*6cc0*/  FADD.FTZ R161, R159, R160 ;  /* 0x000000a09fa17221 */ /* 0x002fe20000010000 */
[----:B------:R-:W-:Y:S01]  /*6cd0*/  FADD.FTZ R160, R20, R153 ;  /* 0x0000009914a07221 */ /* 0x000fe20000010000 */
[----:B------:R-:W-:Y:S01]  /*6ce0*/  F2FP.BF16.F32.PACK_AB R159, R170, R23 ;  /* 0x00000017aa9f723e */ /* 0x000fe200000010ff */
[----:B------:R-:W-:Y:S01]  /*6cf0*/  FMUL.FTZ R136, R136, R15 ;  /* 0x0000000f88887220 */ /* 0x000fe20000410000 */
[----:B---3--:R-:W-:Y:S01]  /*6d00*/  FADD.FTZ R166, R158, R161 ;  /* 0x000000a19ea67221 */ /* 0x008fe20000010000 */
[----:B------:R-:W-:Y:S01]  /*6d10*/  FADD.FTZ R153, R23, R160 ;  /* 0x000000a017997221 */ /* 0x000fe20000010000 */
[C---:B-----5:R-:W-:Y:S01]  /*6d20*/  F2FP.BF16.F32.PACK_AB R158, R177.reuse, R158 ;  /* 0x0000009eb19e723e */ /* 0x060fe200000010ff */
[----:B------:R0:W-:Y:S01]  /*6d30*/  MUFU.EX2 R165, R6 ;  /* 0x0000000600a57308 */ /* 0x0001e20000000800 */
[----:B------:R-:W-:Y:S01]  /*6d40*/  FADD.FTZ R161, R177, R166 ;  /* 0x000000a6b1a17221 */ /* 0x000fe20000010000 */
[----:B----4-:R-:W-:Y:S01]  /*6d50*/  FADD.FTZ R163, R170, R153 ;  /* 0x00000099aaa37221 */ /* 0x010fe20000010000 */
[----:B------:R-:W-:Y:S01]  /*6d60*/  F2FP.BF16.F32.PACK_AB R153, R168, R19 ;  /* 0x00000013a899723e */ /* 0x000fe200000010ff */
[----:B------:R-:W-:Y:S01]  /*6d70*/  BAR.SYNC.DEFER_BLOCKING 0xf, 0x100 ;  /* 0x03c4000000007b1d */ /* 0x000fe20000010000 */
[-C--:B------:R-:W-:Y:S01]  /*6d80*/  FMUL.FTZ R137, R137, R15.reuse ;  /* 0x0000000f89897220 */ /* 0x080fe20000410000 */
[----:B------:R-:W-:Y:S01]  /*6d90*/  FADD.FTZ R160, R22, R163 ;  /* 0x000000a316a07221 */ /* 0x000fe20000010000 */
[-C--:B------:R-:W-:Y:S01]  /*6da0*/  FMUL.FTZ R140, R140, R15.reuse ;  /* 0x0000000f8c8c7220 */ /* 0x080fe20000410000 */
[-C--:B------:R-:W-:Y:S01]  /*6db0*/  FMUL.FTZ R141, R141, R15.reuse ;  /* 0x0000000f8d8d7220 */ /* 0x080fe20000410000 */
[----:B0-----:R-:W-:Y:S01]  /*6dc0*/  FADD.FTZ R6, R162, R161 ;  /* 0x000000a1a2067221 */ /* 0x001fe20000010000 */
[----:B------:R-:W0:Y:S01]  /*6dd0*/  MUFU.EX2 R172, R172 ;  /* 0x000000ac00ac7308 */ /* 0x000e220000000800 */
[C---:B------:R-:W-:Y:S01]  /*6de0*/  FADD.FTZ R160, R169.reuse, R160 ;  /* 0x000000a0a9a07221 */ /* 0x040fe20000010000 */
[----:B------:R-:W-:Y:S01]  /*6df0*/  F2FP.BF16.F32.PACK_AB R161, R169, R22 ;  /* 0x00000016a9a1723e */ /* 0x000fe200000010ff */
[----:B------:R-:W-:Y:S01]  /*6e00*/  FADD.FTZ R5, R179, R6 ;  /* 0x00000006b3057221 */ /* 0x000fe20000010000 */
[-C--:B------:R-:W-:Y:S01]  /*6e10*/  FMUL.FTZ R144, R144, R15.reuse ;  /* 0x0000000f90907220 */ /* 0x080fe20000410000 */
[-C--:B------:R-:W-:Y:S01]  /*6e20*/  FMUL.FTZ R145, R145, R15.reuse ;  /* 0x0000000f91917220 */ /* 0x080fe20000410000 */
[-C--:B------:R-:W-:Y:S01]  /*6e30*/  FMUL.FTZ R148, R148, R15.reuse ;  /* 0x0000000f94947220 */ /* 0x080fe20000410000 */
[----:B------:R-:W-:Y:S01]  /*6e40*/  FADD.FTZ R6, R16, R5 ;  /* 0x0000000510067221 */ /* 0x000fe20000010000 */
[----:B------:R-:W1:Y:S01]  /*6e50*/  MUFU.EX2 R171, R171 ;  /* 0x000000ab00ab7308 */ /* 0x000e620000000800 */
[----:B------:R-:W-:Y:S01]  /*6e60*/  FADD.FTZ R5, R21, R160 ;  /* 0x000000a015057221 */ /* 0x000fe20000010000 */
[----:B------:R-:W-:Y:S01]  /*6e70*/  F2FP.BF16.F32.PACK_AB R160, R179, R162 ;  /* 0x000000a2b3a0723e */ /* 0x000fe200000010ff */
[----:B------:R-:W-:Y:S01]  /*6e80*/  FMUL.FTZ R149, R149, R15 ;  /* 0x0000000f95957220 */ /* 0x000fe20000410000 */
[----:B--2---:R-:W-:Y:S01]  /*6e90*/  F2FP.BF16.F32.PACK_AB R162, R175, R16 ;  /* 0x00000010afa2723e */ /* 0x004fe200000010ff */
[-C--:B------:R-:W-:Y:S01]  /*6ea0*/  FMUL.FTZ R26, R26, R14.reuse ;  /* 0x0000000e1a1a7220 */ /* 0x080fe20000410000 */
[-C--:B------:R-:W-:Y:S01]  /*6eb0*/  FMUL.FTZ R27, R27, R14.reuse ;  /* 0x0000000e1b1b7220 */ /* 0x080fe20000410000 */
[-C--:B------:R-:W-:Y:S01]  /*6ec0*/  FMUL.FTZ R30, R30, R14.reuse ;  /* 0x0000000e1e1e7220 */ /* 0x080fe20000410000 */
[----:B------:R2:W3:Y:S01]  /*6ed0*/  MUFU.EX2 R166, R157 ;  /* 0x0000009d00a67308 */ /* 0x0004e20000000800 */
[----:B0-----:R-:W-:Y:S01]  /*6ee0*/  F2FP.BF16.F32.PACK_AB R163, R172, R21 ;  /* 0x00000015aca3723e */ /* 0x001fe200000010ff */
[----:B------:R0:W-:Y:S01]  /*6ef0*/  STSM.16.M88.4 [R10+0x26800], R152 ;  /* 0x026800980a007844 */ /* 0x0001e20000000200 */
[-C--:B------:R-:W-:Y:S01]  /*6f00*/  FMUL.FTZ R31, R31, R14.reuse ;  /* 0x0000000e1f1f7220 */ /* 0x080fe20000410000 */
[-C--:B------:R-:W-:Y:S01]  /*6f10*/  FMUL.FTZ R34, R34, R14.reuse ;  /* 0x0000000e22227220 */ /* 0x080fe20000410000 */
[-C--:B------:R-:W-:Y:S01]  /*6f20*/  FMUL.FTZ R35, R35, R14.reuse ;  /* 0x0000000e23237220 */ /* 0x080fe20000410000 */
[-C--:B------:R-:W-:Y:S01]  /*6f30*/  FMUL.FTZ R38, R38, R14.reuse ;  /* 0x0000000e26267220 */ /* 0x080fe20000410000 */
[-C--:B------:R-:W-:Y:S01]  /*6f40*/  FMUL.FTZ R39, R39, R14.reuse ;  /* 0x0000000e27277220 */ /* 0x080fe20000410000 */
[----:B------:R-:W4:Y:S01]  /*6f50*/  MUFU.EX2 R174, R174 ;  /* 0x000000ae00ae7308 */ /* 0x000f220000000800 */
[----:B--2---:R-:W-:Y:S01]  /*6f60*/  F2FP.BF16.F32.PACK_AB R157, R20, R17 ;  /* 0x00000011149d723e */ /* 0x004fe200000010ff */
[----:B------:R-:W-:Y:S01]  /*6f70*/  FADD.FTZ R17, R175, R6 ;  /* 0x00000006af117221 */ /* 0x000fe20000010000 */
[----:B------:R-:W-:Y:S01]  /*6f80*/  FADD.FTZ R6, R172, R5 ;  /* 0x00000005ac067221 */ /* 0x000fe20000010000 */
[-C--:B------:R-:W-:Y:S01]  /*6f90*/  FMUL.FTZ R42, R42, R14.reuse ;  /* 0x0000000e2a2a7220 */ /* 0x080fe20000410000 */
[----:B------:R-:W-:Y:S01]  /*6fa0*/  FMUL.FTZ R43, R43, R14 ;  /* 0x0000000e2b2b7220 */ /* 0x000fe20000410000 */
[----:B------:R-:W-:Y:S01]  /*6fb0*/  FADD.FTZ R18, R164, R17 ;  /* 0x00000011a4127221 */ /* 0x000fe20000010000 */
[----:B-1----:R-:W-:Y:S01]  /*6fc0*/  FADD.FTZ R5, R171, R6 ;  /* 0x00000006ab057221 */ /* 0x002fe20000010000 */
[----:B------:R-:W1:Y:S01]  /*6fd0*/  MUFU.EX2 R173, R173 ;  /* 0x000000ad00ad7308 */ /* 0x000e620000000800 */
[C---:B------:R-:W-:Y:S01]  /*6fe0*/  F2FP.BF16.F32.PACK_AB R164, R165.reuse, R164 ;  /* 0x000000a4a5a4723e */ /* 0x040fe200000010ff */
[----:B------:R-:W-:Y:S01]  /*6ff0*/  FADD.FTZ R17, R165, R18 ;  /* 0x00000012a5117221 */ /* 0x000fe20000010000 */
[----:B------:R0:W-:Y:S01]  /*7000*/  STSM.16.M88.4 [R8], R156 ;  /* 0x0000009c08007844 */ /* 0x0001e20000000200 */
[-C--:B------:R-:W-:Y:S01]  /*7010*/  FMUL.FTZ R46, R46, R14.reuse ;  /* 0x0000000e2e2e7220 */ /* 0x080fe20000410000 */
[-C--:B------:R-:W-:Y:S01]  /*7020*/  FMUL.FTZ R47, R47, R14.reuse ;  /* 0x0000000e2f2f7220 */ /* 0x080fe20000410000 */
[----:B---3--:R-:W-:Y:S01]  /*7030*/  FADD.FTZ R16, R166, R17 ;  /* 0x00000011a6107221 */ /* 0x008fe20000010000 */
[----:B------:R0:W-:Y:S01]  /*7040*/  STSM.16.M88.4 [R9], R160 ;  /* 0x000000a009007844 */ /* 0x0001e20000000200 */
        /* <DEDUP_REMOVED lines=16> */
[----:B------:R-:W-:Y:S01]  /*7150*/  FMUL.FTZ R71, R71, R14 ;  /* 0x0000000e47477220 */ /* 0x000fe20000410000 */
[C---:B--2---:R-:W-:Y:S01]  /*7160*/  F2FP.BF16.F32.PACK_AB R166, R181.reuse, R166 ;  /* 0x000000a6b5a6723e */ /* 0x044fe200000010ff */
[----:B------:R-:W-:Y:S01]  /*7170*/  FADD.FTZ R5, R181, R16 ;  /* 0x00000010b5057221 */ /* 0x000fe20000010000 */
[-C--:B------:R-:W-:Y:S01]  /*7180*/  FMUL.FTZ R74, R74, R14.reuse ;  /* 0x0000000e4a4a7220 */ /* 0x080fe20000410000 */
[-C--:B------:R-:W-:Y:S01]  /*7190*/  FMUL.FTZ R75, R75, R14.reuse ;  /* 0x0000000e4b4b7220 */ /* 0x080fe20000410000 */
[-C--:B------:R-:W-:Y:S01]  /*71a0*/  FMUL.FTZ R78, R78, R14.reuse ;  /* 0x0000000e4e4e7220 */ /* 0x080fe20000410000 */
[-C--:B------:R-:W-:Y:S01]  /*71b0*/  FMUL.FTZ R79, R79, R14.reuse ;  /* 0x0000000e4f4f7220 */ /* 0x080fe20000410000 */
[-C--:B------:R-:W-:Y:S01]  /*71c0*/  FMUL.FTZ R82, R82, R14.reuse ;  /* 0x0000000e52527220 */ /* 0x080fe20000410000 */
[-C--:B------:R-:W-:Y:S01]  /*71d0*/  FMUL.FTZ R83, R83, R14.reuse ;  /* 0x0000000e53537220 */ /* 0x080fe20000410000 */
        /* <DEDUP_REMOVED lines=39> */
.L_x_7288:
[----:B------:R0:W1:Y:S01]  /*7450*/  SYNCS.PHASECHK.TRANS64.TRYWAIT P1, [UR27+0x28c50], R13 ;  /* 0x028c500dff0075a7 */ /* 0x000062000802015b */
[----:B------:R-:W-:Y:S05]  /*7460*/  @!P0 BRA `(.L_x_7289) ;  /* 0x0000000000048947 */ /* 0x000fea0003800000 */
[----:B------:R-:W-:Y:S01]  /*7470*/  BPT.TRAP 0x1 ;  /* 0x000000040000795c */ /* 0x000fe20000300000 */
.L_x_7289:
[----:B-1----:R-:W-:Y:S05]  /*7480*/  @P1 BRA `(.L_x_7290) ;  /* 0x0000000000081947 */ /* 0x002fea0003800000 */
[----:B------:R-:W1:Y:S02]  /*7490*/  SYNCS.PHASECHK.TRANS64.TRYWAIT P1, [UR27+0x28c50], R13 ;  /* 0x028c500dff0075a7 */ /* 0x000e64000802015b */
[----:B-1----:R-:W-:Y:S05]  /*74a0*/  @!P1 BRA `(.L_x_7291) ;  /* 0x0000008c001c9947 */ /* 0x002fea0003800000 */
.L_x_7290:
        /* <DEDUP_REMOVED lines=34> */
.L_x_7292:
[----:B------:R-:W-:Y:S01]  /*76d0*/  UISETP.GT.AND UP0, UPT, UR26, UR25, UPT ;  /* 0x000000191a00728c */ /* 0x000fe2000bf04270 */
[----:B-1----:R-:W-:Y:S01]  /*76e0*/  IMAD.MOV.U32 R14, RZ, RZ, R4 ;  /* 0x000000ffff0e7224 */ /* 0x002fe200078e0004 */
[----:B------:R-:W-:Y:S01]  /*76f0*/  UIADD3 UR27, UR27, 0x28c60, URZ ;  /* 0x00028c601b1b7890 */ /* 0x000fe2000fffe03f */
[----:B------:R-:W-:Y:S01]  /*7700*/  MOV R15, R3 ;  /* 0x00000003000f7202 */ /* 0x000fe20000000f00 */
[----:B------:R-:W-:Y:S02]  /*7710*/  UIADD3 UR26, UR26, -0x1, URZ ;  /* 0xffffffff1a1a7890 */ /* 0x000fe4000fffe03f */
[----:B------:R-:W-:Y:S01]  /*7720*/  PLOP3.LUT P1, PT, PT, PT, UP0, 0x80, 0x0 ;  /* 0x000000000000781c */ /* 0x000fe20003f2f008 */
[----:B------:R-:W-:Y:S01]  /*7730*/  UPRMT UR27, UR44, 0x654, UR27 ;  /* 0x000006542c1b7896 */ /* 0x000fe2000800001b */
[----:B------:R-:W-:-:S08]  /*7740*/  UMOV UR6, UR4 ;  /* 0x0000000400067c82 */ /* 0x000fd00008000000 */
[----:B------:R-:W-:Y:S03]  /*7750*/  SYNCS.ARRIVE.TRANS64.RED.A1T0 RZ, [UR27], RZ ;  /* 0x000000ffffff79a7 */ /* 0x000fe6000810041b */
[----:B------:R-:W-:Y:S05]  /*7760*/  @P1 BRA `(.L_x_7293) ;  /* 0xffffffdc00841947 */ /* 0x000fea000383ffff */
.L_x_7282:
        /* <DEDUP_REMOVED lines=8> */
.L_x_7305:
[----:B------:R-:W-:-:S04]  /*77f0*/  UIADD3 UR4, UR25, 0x1, URZ ;  /* 0x0000000119047890 */ /* 0x000fc8000fffe03f */
[----:B------:R-:W-:-:S04]  /*7800*/  UISETP.NE.AND UP0, UPT, UR4, 0x2, UPT ;  /* 0x000000020400788c */ /* 0x000fc8000bf05270 */
[----:B------:R-:W-:Y:S02]  /*7810*/  USEL UR6, URZ, 0x1, UP0 ;  /* 0x000000013f067887 */ /* 0x000fe40008000000 */
[----:B------:R-:W-:Y:S02]  /*7820*/  USEL UR4, UR4, URZ, UP0 ;  /* 0x0000003f04047287 */ /* 0x000fe40008000000 */
[----:B------:R-:W-:Y:S01]  /*7830*/  ULOP3.LUT UR5, UR5, UR6, URZ, 0x3c, !UPT ;  /* 0x0000000605057292 */ /* 0x000fe2000f8e3c3f */
[----:B012---:R-:W-:Y:S11]  /*7840*/  @!P0 BRA `(.L_x_7295) ;  /* 0x0000000000048947 */ /* 0x007ff60003800000 */
[----:B------:R-:W-:Y:S01]  /*7850*/  BPT.TRAP 0x1 ;  /* 0x000000040000795c */ /* 0x000fe20000300000 */
.L_x_7295:
[----:B------:R-:W-:Y:S01]  /*7860*/  ULEA UR6, UR4, UR39, 0x3 ;  /* 0x0000002704067291 */ /* 0x000fe2000f8e183f */
[----:B------:R-:W-:-:S04]  /*7870*/  MOV R11, UR5 ;  /* 0x00000005000b7c02 */ /* 0x000fc80008000f00 */
[----:B------:R-:W-:-:S04]  /*7880*/  SHF.L.U32 R11, R11, 0x1f, RZ ;  /* 0x0000001f0b0b7819 */ /* 0x000fc800000006ff */
[----:B------:R0:W1:Y:S01]  /*7890*/  SYNCS.PHASECHK.TRANS64.TRYWAIT P1, [UR6+0x28c30], R11 ;  /* 0x028c300bff0075a7 */ /* 0x0000620008020146 */
[----:B------:R-:W-:Y:S05]  /*78a0*/  @!P0 BRA `(.L_x_7296) ;  /* 0x0000000000048947 */ /* 0x000fea0003800000 */
[----:B------:R-:W-:Y:S01]  /*78b0*/  BPT.TRAP 0x1 ;  /* 0x000000040000795c */ /* 0x000fe20000300000 */
.L_x_7296:
[----:B-1----:R-:W-:Y:S05]  /*78c0*/  @P1 BRA `(.L_x_7297) ;  /* 0x0000000000081947 */ /* 0x002fea0003800000 */
[----:B------:R-:W1:Y:S02]  /*78d0*/  SYNCS.PHASECHK.TRANS64.TRYWAIT P1, [UR6+0x28c30], R11 ;  /* 0x028c300bff0075a7 */ /* 0x000e640008020146 */
[----:B-1----:R-:W-:Y:S05]  /*78e0*/  @!P1 BRA `(.L_x_7298) ;  /* 0x0000008800249947 */ /* 0x002fea0003800000 */
.L_x_7297:
[----:B------:R-:W-:Y:S01]  /*78f0*/  ULEA UR10, UR4, UR24, 0x9 ;  /* 0x00000018040a7291 */ /* 0x000fe2000f8e483f */
[----:B------:R-:W-:Y:S01]  /*7900*/  WARPGROUP.ARRIVE ;  /* 0x00000000000079c5 */ /* 0x000fe20000000000 */
        /* <DEDUP_REMOVED lines=20> */
.L_x_7299:
[----:B------:R-:W-:Y:S01]  /*7a50*/  FMUL.FTZ R17, R152, UR27 ;  /* 0x0000001b98117c20 */ /* 0x000fe20008410000 */
[----:B-1----:R-:W-:Y:S01]  /*7a60*/  FMUL.FTZ R4, R153, UR27 ;  /* 0x0000001b99047c20 */ /* 0x002fe20008410000 */
        /* <DEDUP_REMOVED lines=21> */
[----:B-1----:R-:W-:Y:S01]  /*7bc0*/  FMNMX.FTZ R3, R17, R18, !PT ;  /* 0x0000001211037209 */ /* 0x002fe20007810000 */
[----:B------:R-:W-:Y:S01]  /*7bd0*/  FMUL.FTZ R169, R178, UR27 ;  /* 0x0000001bb2a97c20 */ /* 0x000fe20008410000 */
[----:B------:R-:W-:Y:S01]  /*7be0*/  FMUL.FTZ R170, R179, UR27 ;  /* 0x0000001bb3aa7c20 */ /* 0x000fe20008410000 */
[----:B------:R-:W-:Y:S01]  /*7bf0*/  ISETP.NE.AND P1, PT, R2, RZ, PT ;  /* 0x000000ff0200720c */ /* 0x000fe20003f25270 */
[----:B------:R-:W-:-:S03]  /*7c00*/  UIADD3 UR10, UR6, 0x28c40, URZ ;  /* 0x00028c40060a7890 */ /* 0x000fc6000fffe03f */
        /* <DEDUP_REMOVED lines=16> */
[----:B--2---:R-:W-:-:S07]  /*7d10*/  FMNMX.FTZ R160, R152, R3, !PT ;  /* 0x0000000398a07209 */ /* 0x004fce0007810000 */
[----:B------:R-:W2:Y:S01]  /*7d20*/  MUFU.TANH R155, R155 ;  /* 0x0000009b009b7308 */ /* 0x000ea20000002400 */
[----:B---3--:R-:W-:Y:S01]  /*7d30*/  FMNMX.FTZ R3, R153, R160, !PT ;  /* 0x000000a099037209 */ /* 0x008fe20007810000 */
[----:B------:R-:W-:-:S06]  /*7d40*/  FMUL.FTZ R160, R181, UR27 ;  /* 0x0000001bb5a07c20 */ /* 0x000fcc0008410000 */
[----:B------:R-:W3:Y:S01]  /*7d50*/  MUFU.TANH R156, R156 ;  /* 0x0000009c009c7308 */ /* 0x000ee20000002400 */
[----:B-1----:R-:W-:-:S07]  /*7d60*/  FMNMX.FTZ R164, R154, R3, !PT ;  /* 0x000000039aa47209 */ /* 0x002fce0007810000 */
[----:B------:R-:W1:Y:S01]  /*7d70*/  MUFU.TANH R157, R157 ;  /* 0x0000009d009d7308 */ /* 0x000e620000002400 */
[----:B--2---:R-:W-:-:S07]  /*7d80*/  FMNMX.FTZ R3, R155, R164, !PT ;  /* 0x000000a49b037209 */ /* 0x004fce0007810000 */
[----:B------:R-:W2:Y:S01]  /*7d90*/  MUFU.TANH R158, R158 ;  /* 0x0000009e009e7308 */ /* 0x000ea20000002400 */
[----:B---3--:R-:W-:-:S07]  /*7da0*/  FMNMX.FTZ R162, R156, R3, !PT ;  /* 0x000000039ca27209 */ /* 0x008fce0007810000 */
[----:B------:R-:W3:Y:S01]  /*7db0*/  MUFU.TANH R159, R159 ;  /* 0x0000009f009f7308 */ /* 0x000ee20000002400 */
        /* <DEDUP_REMOVED lines=8> */
[----:B---3--:R-:W-:Y:S01]  /*7e40*/  FMNMX.FTZ R3, R159, R164, !PT ;  /* 0x000000a49f037209 */ /* 0x008fe20007810000 */
[----:B------:R-:W-:Y:S01]  /*7e50*/  FMUL.FTZ R164, R167, UR27 ;  /* 0x0000001ba7a47c20 */ /* 0x000fe20008410000 */
[----:B------:R-:W-:-:S05]  /*7e60*/  FMUL.FTZ R167, R174, UR27 ;  /* 0x0000001baea77c20 */ /* 0x000fca0008410000 */
[----:B------:R-:W3:Y:S01]  /*7e70*/  MUFU.TANH R14, R14 ;  /* 0x0000000e000e7308 */ /* 0x000ee20000002400 */
[----:B-1----:R-:W-:-:S05]  /*7e80*/  FMNMX.FTZ R3, R160, R3, !PT ;  /* 0x00000003a0037209 */ /* 0x002fca0007810000 */
[----:B------:R-:W1:Y:S02]  /*7e90*/  SHFL.BFLY PT, R168, R3, 0x2, 0x1f ;  /* 0x0c401f0003a87f89 */ /* 0x000e6400000e0000 */
[----:B------:R-:W4:Y:S08]  /*7ea0*/  MUFU.TANH R15, R15 ;  /* 0x0000000f000f7308 */ /* 0x000f300000002400 */
[----:B------:R-:W5:Y:S08]  /*7eb0*/  MUFU.TANH R16, R16 ;  /* 0x0000001000107308 */ /* 0x000f700000002400 */
[----:B------:R-:W0:Y:S01]  /*7ec0*/  MUFU.TANH R161, R161 ;  /* 0x000000a100a17308 */ /* 0x000e220000002400 */
[----:B-1----:R-:W-:Y:S01]  /*7ed0*/  FMNMX.FTZ R174, R3, R168, !PT ;  /* 0x000000a803ae7209 */ /* 0x002fe20007810000 */
[----:B------:R-:W-:Y:S01]  /*7ee0*/  FMUL.FTZ R168, R175, UR27 ;  /* 0x0000001bafa87c20 */ /* 0x000fe20008410000 */
[----:B--2---:R-:W-:-:S05]  /*7ef0*/  FMNMX.FTZ R3, R12, R13, !PT ;  /* 0x0000000d0c037209 */ /* 0x004fca0007810000 */
[----:B------:R-:W1:Y:S01]  /*7f00*/  MUFU.TANH R162, R162 ;  /* 0x000000a200a27308 */ /* 0x000e620000002400 */
[----:B------:R-:W2:Y:S01]  /*7f10*/  SHFL.BFLY PT, R175, R174, 0x1, 0x1f ;  /* 0x0c201f00aeaf7f89 */ /* 0x000ea200000e0000 */
[----:B---3--:R-:W-:-:S04]  /*7f20*/  FMNMX.FTZ R172, R14, R3, !PT ;  /* 0x000000030eac7209 */ /* 0x008fc80007810000 */
[----:B----4-:R-:W-:Y:S02]  /*7f30*/  FMNMX.FTZ R3, R15, R172, !PT ;  /* 0x000000ac0f037209 */ /* 0x010fe40007810000 */
[----:B------:R-:W3:Y:S02]  /*7f40*/  MUFU.TANH R163, R163 ;  /* 0x000000a300a37308 */ /* 0x000ee40000002400 */
[----:B-----5:R-:W-:-:S04]  /*7f50*/  FMNMX.FTZ R172, R16, R3, !PT ;  /* 0x0000000310ac7209 */ /* 0x020fc80007810000 */
[----:B0-----:R-:W-:Y:S02]  /*7f60*/  FMNMX.FTZ R173, R161, R172, !PT ;  /* 0x000000aca1ad7209 */ /* 0x001fe40007810000 */
[----:B------:R-:W0:Y:S01]  /*7f70*/  MUFU.TANH R164, R164 ;  /* 0x000000a400a47308 */ /* 0x000e220000002400 */
[----:B------:R-:W-:-:S07]  /*7f80*/  FMUL.FTZ R172, R183, UR27 ;  /* 0x0000001bb7ac7c20 */ /* 0x000fce0008410000 */
[----:B------:R-:W4:Y:S01]  /*7f90*/  MUFU.TANH R165, R165 ;  /* 0x000000a500a57308 */ /* 0x000f220000002400 */
[----:B--2---:R-:W-:Y:S02]  /*7fa0*/  FMNMX.FTZ R3, R174, R175, !PT ;  /* 0x000000afae037209 */ /* 0x004fe40007810000 */
[----:B-1----:R-:W-:-:S03]  /*7fb0*/  FMNMX.FTZ R174, R162, R173, !PT ;  /* 0x000000ada2ae7209 */ /* 0x002fc60007810000 */
[----:B------:R-:W-:Y:S02]  /*7fc0*/  FMUL.FTZ R184, R3, UR7 ;  /* 0x0000000703b87c20 */ /* 0x000fe40008410000 */
[----:B------:R-:W1:Y:S01]  /*7fd0*/  MUFU.TANH R166, R166 ;  /* 0x000000a600a67308 */ /* 0x000e620000002400 */
[----:B---3--:R-:W-:Y:S01]  /*7fe0*/  FMNMX.FTZ R173, R163, R174, !PT ;  /* 0x000000aea3ad7209 */ /* 0x008fe20007810000 */
[----:B------:R-:W-:Y:S01]  /*7ff0*/  FADD.FTZ R18, -R3, R18 ;  /* 0x0000001203127221 */ /* 0x000fe20000010100 */
[--C-:B------:R-:W-:Y:S01]  /*8000*/  FFMA.FTZ R176, R20, UR7, -R184.reuse ;  /* 0x0000000714b07c23 */ /* 0x100fe200080108b8 */
[--C-:B------:R-:W-:Y:S01]  /*8010*/  FFMA.FTZ R20, R21, UR7, -R184.reuse ;  /* 0x0000000715147c23 */ /* 0x100fe200080108b8 */
[----:B0-----:R-:W-:Y:S01]  /*8020*/  FMNMX.FTZ R174, R164, R173, !PT ;  /* 0x000000ada4ae7209 */ /* 0x001fe20007810000 */
[--C-:B------:R-:W-:Y:S01]  /*8030*/  FFMA.FTZ R21, R22, UR7, -R184.reuse ;  /* 0x0000000716157c23 */ /* 0x100fe200080108b8 */
[--C-:B------:R-:W-:Y:S01]  /*8040*/  FFMA.FTZ R22, R23, UR7, -R184.reuse ;  /* 0x0000000717167c23 */ /* 0x100fe200080108b8 */
[----:B------:R-:W0:Y:S01]  /*8050*/  MUFU.TANH R167, R167 ;  /* 0x000000a700a77308 */ /* 0x000e220000002400 */
[----:B----4-:R-:W-:Y:S01]  /*8060*/  FMNMX.FTZ R173, R165, R174, !PT ;  /* 0x000000aea5ad7209 */ /* 0x010fe20007810000 */
[--C-:B------:R-:W-:Y:S01]  /*8070*/  FFMA.FTZ R23, R152, UR7, -R184.reuse ;  /* 0x0000000798177c23 */ /* 0x100fe200080108b8 */
[----:B------:R-:W-:Y:S01]  /*8080*/  FMUL.FTZ R18, R18, UR7 ;  /* 0x0000000712127c20 */ /* 0x000fe20008410000 */
[--C-:B------:R-:W-:Y:S01]  /*8090*/  FFMA.FTZ R17, R17, UR7, -R184.reuse ;  /* 0x0000000711117c23 */ /* 0x100fe200080108b8 */
[--C-:B------:R-:W-:Y:S01]  /*80a0*/  FFMA.FTZ R180, R156, UR7, -R184.reuse ;  /* 0x000000079cb47c23 */ /* 0x100fe200080108b8 */
[--C-:B------:R-:W-:Y:S01]  /*80b0*/  FFMA.FTZ R19, R19, UR7, -R184.reuse ;  /* 0x0000000713137c23 */ /* 0x100fe200080108b8 */
[--C-:B------:R-:W-:Y:S01]  /*80c0*/  FFMA.FTZ R177, R157, UR7, -R184.reuse ;  /* 0x000000079db17c23 */ /* 0x100fe200080108b8 */
[----:B------:R-:W2:Y:S01]  /*80d0*/  MUFU.TANH R168, R168 ;  /* 0x000000a800a87308 */ /* 0x000ea20000002400 */
[----:B-1----:R-:W-:Y:S01]  /*80e0*/  FMNMX.FTZ R174, R166, R173, !PT ;  /* 0x000000ada6ae7209 */ /* 0x002fe20007810000 */
[--C-:B------:R-:W-:Y:S01]  /*80f0*/  FFMA.FTZ R179, R159, UR7, -R184.reuse ;  /* 0x000000079fb37c23 */ /* 0x100fe200080108b8 */
[--C-:B------:R-:W-:Y:S01]  /*8100*/  FFMA.FTZ R178, R154, UR7, -R184.reuse ;  /* 0x000000079ab27c23 */ /* 0x100fe200080108b8 */
[----:B------:R-:W-:-:S04]  /*8110*/  FFMA.FTZ R182, R158, UR7, -R184 ;  /* 0x000000079eb67c23 */ /* 0x000fc800080108b8 */
[----:B------:R-:W1:Y:S01]  /*8120*/  MUFU.TANH R169, R169 ;  /* 0x000000a900a97308 */ /* 0x000e620000002400 */
[----:B0-----:R-:W-:Y:S01]  /*8130*/  FMNMX.FTZ R173, R167, R174, !PT ;  /* 0x000000aea7ad7209 */ /* 0x001fe20007810000 */
[----:B------:R-:W-:-:S06]  /*8140*/  FFMA.FTZ R174, R4, UR7, -R184 ;  /* 0x0000000704ae7c23 */ /* 0x000fcc00080108b8 */
[----:B------:R-:W0:Y:S01]  /*8150*/  MUFU.TANH R170, R170 ;  /* 0x000000aa00aa7308 */ /* 0x000e220000002400 */
[----:B--2---:R-:W-:-:S07]  /*8160*/  FMNMX.FTZ R4, R168, R173, !PT ;  /* 0x000000ada8047209 */ /* 0x004fce0007810000 */
[----:B------:R-:W2:Y:S01]  /*8170*/  MUFU.TANH R171, R171 ;  /* 0x000000ab00ab7308 */ /* 0x000ea20000002400 */
[----:B-1----:R-:W-:-:S07]  /*8180*/  FMNMX.FTZ R173, R169, R4, !PT ;  /* 0x00000004a9ad7209 */ /* 0x002fce0007810000 */
[----:B------:R-:W1:Y:S01]  /*8190*/  MUFU.TANH R172, R172 ;  /* 0x000000ac00ac7308 */ /* 0x000e620000002400 */
[----:B0-----:R-:W-:-:S07]  /*81a0*/  FMNMX.FTZ R4, R170, R173, !PT ;  /* 0x000000adaa047209 */ /* 0x001fce0007810000 */
[----:B------:R-:W0:Y:S01]  /*81b0*/  MUFU.EX2 R18, R18 ;  /* 0x0000001200127308 */ /* 0x000e220000000800 */
[----:B--2---:R-:W-:-:S07]  /*81c0*/  FMNMX.FTZ R173, R171, R4, !PT ;  /* 0x00000004abad7209 */ /* 0x004fce0007810000 */
[----:B------:R-:W2:Y:S01]  /*81d0*/  MUFU.EX2 R17, R17 ;  /* 0x0000001100117308 */ /* 0x000ea20000000800 */
[----:B-1----:R-:W-:Y:S01]  /*81e0*/  FMNMX.FTZ R4, R172, R173, !PT ;  /* 0x000000adac047209 */ /* 0x002fe20007810000 */
[----:B------:R-:W-:-:S04]  /*81f0*/  FFMA.FTZ R173, R153, UR7, -R184 ;  /* 0x0000000799ad7c23 */ /* 0x000fc800080108b8 */
[----:B------:R-:W1:Y:S02]  /*8200*/  SHFL.BFLY PT, R175, R4, 0x2, 0x1f ;  /* 0x0c401f0004af7f89 */ /* 0x000e6400000e0000 */
[----:B------:R-:W-:Y:S01]  /*8210*/  MUFU.EX2 R174, R174 ;  /* 0x000000ae00ae7308 */ /* 0x000fe20000000800 */
        /* <DEDUP_REMOVED lines=21> */
[----:B-1----:R-:W-:Y:S01]  /*8370*/  FMNMX.FTZ R152, R4, R175, !PT ;  /* 0x000000af04987209 */ /* 0x002fe20007810000 */
[----:B------:R-:W-:Y:S01]  /*8380*/  FFMA.FTZ R175, R155, UR7, -R184 ;  /* 0x000000079baf7c23 */ /* 0x000fe200080108b8 */
[----:B------:R-:W-:Y:S01]  /*8390*/  MUFU.EX2 R20, R20 ;  /* 0x0000001400147308 */ /* 0x000fe20000000800 */
[----:B------:R-:W-:-:S02]  /*83a0*/  IMAD.U32 R155, RZ, RZ, UR25 ;  /* 0x00000019ff9b7e24 */ /* 0x000fc4000f8e00ff */
[----:B------:R-:W-:Y:S01]  /*83b0*/  FFMA.FTZ R184, R160, UR7, -R184 ;  /* 0x00000007a0b87c23 */ /* 0x000fe200080108b8 */
[----:B------:R-:W1:Y:S01]  /*83c0*/  SHFL.BFLY PT, R153, R152, 0x1, 0x1f ;  /* 0x0c201f0098997f89 */ /* 0x000e6200000e0000 */
[-C--:B------:R-:W-:Y:S01]  /*83d0*/  FMUL.FTZ R60, R60, R18.reuse ;  /* 0x000000123c3c7220 */ /* 0x080fe20000410000 */
[-C--:B------:R-:W-:Y:S01]  /*83e0*/  FMUL.FTZ R61, R61, R18.reuse ;  /* 0x000000123d3d7220 */ /* 0x080fe20000410000 */
[-C--:B------:R-:W-:Y:S01]  /*83f0*/  FMUL.FTZ R64, R64, R18.reuse ;  /* 0x0000001240407220 */ /* 0x080fe20000410000 */
[-C--:B------:R-:W-:Y:S01]  /*8400*/  FMUL.FTZ R65, R65, R18.reuse ;  /* 0x0000001241417220 */ /* 0x080fe20000410000 */
        /* <DEDUP_REMOVED lines=19> */
[----:B-1----:R-:W-:Y:S01]  /*8540*/  FMNMX.FTZ R4, R152, R153, !PT ;  /* 0x0000009998047209 */ /* 0x002fe20007810000 */
[-C--:B------:R-:W-:Y:S01]  /*8550*/  FMUL.FTZ R97, R97, R18.reuse ;  /* 0x0000001261617220 */ /* 0x080fe20000410000 */
[----:B------:R-:W-:Y:S01]  /*8560*/  F2FP.BF16.F32.PACK_AB R152, R174, R17 ;  /* 0x00000011ae98723e */ /* 0x000fe200000010ff */
[-C--:B------:R-:W-:Y:S01]  /*8570*/  FMUL.FTZ R100, R100, R18.reuse ;  /* 0x0000001264647220 */ /* 0x080fe20000410000 */
[-C--:B------:R-:W-:Y:S01]  /*8580*/  FMUL.FTZ R101, R101, R18.reuse ;  /* 0x0000001265657220 */ /* 0x080fe20000410000 */
[C---:B------:R-:W-:Y:S01]  /*8590*/  FADD.FTZ R13, -R4.reuse, R13 ;  /* 0x0000000d040d7221 */ /* 0x040fe20000010100 */
[----:B------:R-:W-:Y:S01]  /*85a0*/  FMUL.FTZ R181, R4, UR7 ;  /* 0x0000000704b57c20 */ /* 0x000fe20008410000 */
[----:B------:R-:W-:Y:S01]  /*85b0*/  MUFU.EX2 R173, R173 ;  /* 0x000000ad00ad7308 */ /* 0x000fe20000000800 */
[----:B------:R-:W-:Y:S01]  /*85c0*/  FMUL.FTZ R104, R104, R18 ;  /* 0x0000001268687220 */ /* 0x000fe20000410000 */
        /* <DEDUP_REMOVED lines=14> */
[----:B------:R1:W2:Y:S01]  /*86b0*/  MUFU.EX2 R156, R12 ;  /* 0x0000000c009c7308 */ /* 0x0002a20000000800 */
[--C-:B------:R-:W-:Y:S01]  /*86c0*/  FFMA.FTZ R169, R169, UR7, -R181.reuse ;  /* 0x00000007a9a97c23 */ /* 0x100fe200080108b5 */
[--C-:B------:R-:W-:Y:S01]  /*86d0*/  FFMA.FTZ R170, R170, UR7, -R181.reuse ;  /* 0x00000007aaaa7c23 */ /* 0x100fe200080108b5 */
[--C-:B------:R-:W-:Y:S01]  /*86e0*/  FFMA.FTZ R172, R172, UR7, -R181.reuse ;  /* 0x00000007acac7c23 */ /* 0x100fe200080108b5 */
[----:B------:R-:W-:Y:S01]  /*86f0*/  FFMA.FTZ R171, R171, UR7, -R181 ;  /* 0x00000007abab7c23 */ /* 0x000fe200080108b5 */
[----:B0-----:R-:W-:Y:S01]  /*8700*/  F2FP.BF16.F32.PACK_AB R158, R23, R22 ;  /* 0x00000016179e723e */ /* 0x001fe200000010ff */
[-C--:B------:R-:W-:Y:S01]  /*8710*/  FMUL.FTZ R105, R105, R18.reuse ;  /* 0x0000001269697220 */ /* 0x080fe20000410000 */
[----:B------:R-:W-:Y:S01]  /*8720*/  FMUL.FTZ R108, R108, R18 ;  /* 0x000000126c6c7220 */ /* 0x000fe20000410000 */
[----:B------:R0:W3:Y:S01]  /*8730*/  MUFU.EX2 R153, R14 ;  /* 0x0000000e00997308 */ /* 0x0000e20000000800 */
[----:B-1----:R-:W-:-:S02]  /*8740*/  @!P1 IMAD R12, R155, 0x40, R0 ;  /* 0x000000409b0c9824 */ /* 0x002fc400078e0200 */
[-C--:B------:R-:W-:Y:S01]  /*8750*/  FMUL.FTZ R109, R109, R18.reuse ;  /* 0x000000126d6d7220 */ /* 0x080fe20000410000 */
[-C--:B------:R-:W-:Y:S01]  /*8760*/  FMUL.FTZ R112, R112, R18.reuse ;  /* 0x0000001270707220 */ /* 0x080fe20000410000 */
[-C--:B------:R-:W-:Y:S01]  /*8770*/  FMUL.FTZ R113, R113, R18.reuse ;  /* 0x0000001271717220 */ /* 0x080fe20000410000 */
[-C--:B------:R-:W-:Y:S01]  /*8780*/  FMUL.FTZ R116, R116, R18.reuse ;  /* 0x0000001274747220 */ /* 0x080fe20000410000 */
[----:B------:R-:W-:Y:S01]  /*8790*/  @!P1 LEA R12, R12, UR39, 0x2 ;  /* 0x000000270c0c9c11 */ /* 0x000fe2000f8e10ff */
[----:B------:R-:W-:Y:S01]  /*87a0*/  FMUL.FTZ R117, R117, R18 ;  /* 0x0000001275757220 */ /* 0x000fe20000410000 */
[----:B------:R-:W1:Y:S01]  /*87b0*/  MUFU.EX2 R15, R15 ;  /* 0x0000000f000f7308 */ /* 0x000e620000000800 */
[----:B--2---:R-:W-:Y:S01]  /*87c0*/  FFMA.FTZ R6, R13, R6, R156 ;  /* 0x000000060d067223 */ /* 0x004fe2000001009c */
[----:B0-----:R-:W-:Y:S01]  /*87d0*/  FADD.FTZ R14, R174, R5 ;  /* 0x00000005ae0e7221 */ /* 0x001fe20000010000 */
[----:B------:R-:W-:Y:S01]  /*87e0*/  @!P1 STS [R12+0x28800], R18 ;  /* 0x028800120c009388 */ /* 0x000fe20000000800 */
[-C--:B------:R-:W-:Y:S01]  /*87f0*/  FMUL.FTZ R120, R120, R18.reuse ;  /* 0x0000001278787220 */ /* 0x080fe20000410000 */
[----:B------:R-:W-:Y:S01]  /*8800*/  FMUL.FTZ R121, R121, R18 ;  /* 0x0000001279797220 */ /* 0x000fe20000410000 */
[----:B------:R-:W-:Y:S01]  /*8810*/  FADD.FTZ R5, R19, R14 ;  /* 0x0000000e13057221 */ /* 0x000fe20000010000 */
[----:B------:R0:W-:Y:S01]  /*8820*/  @!P1 STS [R12+0x28820], R13 ;  /* 0x0288200d0c009388 */ /* 0x0001e20000000800 */
[----:B------:R-:W2:Y:S01]  /*8830*/  MUFU.EX2 R16, R16 ;  /* 0x0000001000107308 */ /* 0x000ea20000000800 */
[C---:B---3--:R-:W-:Y:S01]  /*8840*/  FADD.FTZ R6, R153.reuse, R6 ;  /* 0x0000000699067221 */ /* 0x048fe20000010000 */
[----:B------:R-:W-:Y:S01]  /*8850*/  FADD.FTZ R5, R176, R5 ;  /* 0x00000005b0057221 */ /* 0x000fe20000010000 */
[----:B------:R-:W-:Y:S01]  /*8860*/  F2FP.BF16.F32.PACK_AB R153, R153, R156 ;  /* 0x0000009c9999723e */ /* 0x000fe200000010ff */
[----:B------:R-:W-:Y:S01]  /*8870*/  FMUL.FTZ R124, R124, R18 ;  /* 0x000000127c7c7220 */ /* 0x000fe20000410000 */
[----:B------:R-:W-:Y:S01]  /*8880*/  F2FP.BF16.F32.PACK_AB R156, R21, R20 ;  /* 0x00000014159c723e */ /* 0x000fe200000010ff */
[----:B------:R-:W-:Y:S01]  /*8890*/  FADD.FTZ R14, R20, R5 ;  /* 0x00000005140e7221 */ /* 0x000fe20000010000 */
        /* <DEDUP_REMOVED lines=11> */
[----:B------:R-:W-:Y:S01]  /*8950*/  FADD.FTZ R155, R21, R14 ;  /* 0x0000000e159b7221 */ /* 0x000fe20000010000 */
[-C--:B------:R-:W-:Y:S01]  /*8960*/  FMUL.FTZ R140, R140, R18.reuse ;  /* 0x000000128c8c7220 */ /* 0x080fe20000410000 */
[-C--:B------:R-:W-:Y:S01]  /*8970*/  FMUL.FTZ R141, R141, R18.reuse ;  /* 0x000000128d8d7220 */ /* 0x080fe20000410000 */
[-C--:B------:R-:W-:Y:S01]  /*8980*/  FMUL.FTZ R144, R144, R18.reuse ;  /* 0x0000001290907220 */ /* 0x080fe20000410000 */
[----:B------:R-:W-:Y:S01]  /*8990*/  FADD.FTZ R14, R22, R155 ;  /* 0x0000009b160e7221 */ /* 0x000fe20000010000 */
[----:B------:R-:W-:Y:S01]  /*89a0*/  F2FP.BF16.F32.PACK_AB R155, R16, R15 ;  /* 0x0000000f109b723e */ /* 0x000fe200000010ff */
[----:B------:R-:W2:Y:S01]  /*89b0*/  MUFU.EX2 R159, R163 ;  /* 0x000000a3009f7308 */ /* 0x000ea20000000800 */
[----:B---3--:R-:W-:Y:S01]  /*89c0*/  FADD.FTZ R5, R157, R6 ;  /* 0x000000069d057221 */ /* 0x008fe20000010000 */
[----:B------:R-:W-:Y:S01]  /*89d0*/  FADD.FTZ R14, R23, R14 ;  /* 0x0000000e170e7221 */ /* 0x000fe20000010000 */
[----:B------:R-:W-:Y:S01]  /*89e0*/  BAR.SYNC.DEFER_BLOCKING 0xf, 0x100 ;  /* 0x03c4000000007b1d */ /* 0x000fe20000010000 */
[-C--:B------:R-:W-:Y:S01]  /*89f0*/  FMUL.FTZ R145, R145, R18.reuse ;  /* 0x0000001291917220 */ /* 0x080fe20000410000 */
[-C--:B------:R-:W-:Y:S01]  /*8a00*/  FMUL.FTZ R148, R148, R18.reuse ;  /* 0x0000001294947220 */ /* 0x080fe20000410000 */
[----:B------:R-:W-:Y:S01]  /*8a10*/  FMUL.FTZ R149, R149, R18 ;  /* 0x0000001295957220 */ /* 0x000fe20000410000 */
[-C--:B------:R-:W-:Y:S01]  /*8a20*/  FMUL.FTZ R26, R26, R13.reuse ;  /* 0x0000000d1a1a7220 */ /* 0x080fe20000410000 */
[----:B------:R-:W-:Y:S01]  /*8a30*/  FMUL.FTZ R27, R27, R13 ;  /* 0x0000000d1b1b7220 */ /* 0x000fe20000410000 */
[----:B------:R-:W3:Y:S01]  /*8a40*/  MUFU.EX2 R164, R164 ;  /* 0x000000a400a47308 */ /* 0x000ee20000000800 */
[C---:B-1----:R-:W-:Y:S01]  /*8a50*/  FADD.FTZ R6, R162.reuse, R5 ;  /* 0x00000005a2067221 */ /* 0x042fe20000010000 */
[----:B------:R-:W-:Y:S01]  /*8a60*/  F2FP.BF16.F32.PACK_AB R157, R162, R157 ;  /* 0x0000009da29d723e */ /* 0x000fe200000010ff */
        /* <DEDUP_REMOVED lines=13> */
[----:B------:R-:W0:Y:S01]  /*8b40*/  MUFU.EX2 R166, R166 ;  /* 0x000000a600a67308 */ /* 0x000e220000000800 */
[C---:B---3--:R-:W-:Y:S01]  /*8b50*/  FADD.FTZ R6, R164.reuse, R5 ;  /* 0x00000005a4067221 */ /* 0x048fe20000010000 */
[----:B------:R-:W-:Y:S01]  /*8b60*/  FADD.FTZ R5, R173, R14 ;  /* 0x0000000ead057221 */ /* 0x000fe20000010000 */
[----:B------:R-:W-:Y:S01]  /*8b70*/  F2FP.BF16.F32.PACK_AB R159, R164, R159 ;  /* 0x0000009fa49f723e */ /* 0x000fe200000010ff */
[----:B------:R2:W-:Y:S01]  /*8b80*/  STSM.16.M88.4 [R10+0x26800], R152 ;  /* 0x026800980a007844 */ /* 0x0005e20000000200 */
[-C--:B------:R-:W-:Y:S01]  /*8b90*/  FMUL.FTZ R51, R51, R13.reuse ;  /* 0x0000000d33337220 */ /* 0x080fe20000410000 */
[-C--:B------:R-:W-:Y:S01]  /*8ba0*/  FMUL.FTZ R54, R54, R13.reuse ;  /* 0x0000000d36367220 */ /* 0x080fe20000410000 */
[-C--:B------:R-:W-:Y:S01]  /*8bb0*/  FMUL.FTZ R55, R55, R13.reuse ;  /* 0x0000000d37377220 */ /* 0x080fe20000410000 */
[----:B------:R-:W3:Y:S01]  /*8bc0*/  MUFU.EX2 R163, R167 ;  /* 0x000000a700a37308 */ /* 0x000ee20000000800 */
[----:B-1----:R-:W-:Y:S01]  /*8bd0*/  FADD.FTZ R17, R165, R6 ;  /* 0x00000006a5117221 */ /* 0x002fe20000010000 */
[----:B------:R2:W-:Y:S01]  /*8be0*/  STSM.16.M88.4 [R8], R156 ;  /* 0x0000009c08007844 */ /* 0x0005e20000000200 */
[-C--:B------:R-:W-:Y:S01]  /*8bf0*/  FMUL.FTZ R58, R58, R13.reuse ;  /* 0x0000000d3a3a7220 */ /* 0x080fe20000410000 */
[-C--:B------:R-:W-:Y:S01]  /*8c00*/  FMUL.FTZ R59, R59, R13.reuse ;  /* 0x0000000d3b3b7220 */ /* 0x080fe20000410000 */
[-C--:B------:R-:W-:Y:S01]  /*8c10*/  FMUL.FTZ R62, R62, R13.reuse ;  /* 0x0000000d3e3e7220 */ /* 0x080fe20000410000 */
[-C--:B------:R-:W-:Y:S01]  /*8c20*/  FMUL.FTZ R63, R63, R13.reuse ;  /* 0x0000000d3f3f7220 */ /* 0x080fe20000410000 */
[----:B------:R-:W-:Y:S01]  /*8c30*/  FMUL.FTZ R66, R66, R13 ;  /* 0x0000000d42427220 */ /* 0x000fe20000410000 */
[----:B------:R-:W1:Y:S01]  /*8c40*/  MUFU.EX2 R178, R178 ;  /* 0x000000b200b27308 */ /* 0x000e620000000800 */
        /* <DEDUP_REMOVED lines=65> */
[----:B------:R-:W-:-:S06]  /*9060*/  FMUL.FTZ R151, R151, R13 ;  /* 0x0000000d97977220 */ /* 0x000fcc0000410000 */
[----:B------:R-:W1:Y:S01]  /*9070*/  MUFU.EX2 R179, R179 ;  /* 0x000000b300b37308 */ /* 0x000e620000000800 */
[----:B0-----:R-:W-:-:S07]  /*9080*/  FADD.FTZ R15, R167, R12 ;  /* 0x0000000ca70f7221 */ /* 0x001fce0000010000 */
[----:B------:R-:W0:Y:S01]  /*9090*/  MUFU.EX2 R184, R184 ;  /* 0x000000b800b87308 */ /* 0x000e220000000800 */
[C---:B---3--:R-:W-:Y:S01]  /*90a0*/  FADD.FTZ R6, R182.reuse, R5 ;  /* 0x00000005b6067221 */ /* 0x048fe20000010000 */
[----:B------:R-:W-:-:S06]  /*90b0*/  F2FP.BF16.F32.PACK_AB R164, R182, R177 ;  /* 0x000000b1b6a4723e */ /* 0x000fcc00000010ff */
[----:B------:R-:W3:Y:S01]  /*90c0*/  MUFU.EX2 R172, R172 ;  /* 0x000000ac00ac7308 */ /* 0x000ee20000000800 */
[----:B-1----:R-:W-:Y:S01]  /*90d0*/  FADD.FTZ R5, R179, R6 ;  /* 0x00000006b3057221 */ /* 0x002fe20000010000 */
[----:B0-----:R-:W-:-:S03]  /*90e0*/  F2FP.BF16.F32.PACK_AB R166, R184, R179 ;  /* 0x000000b3b8a6723e */ /* 0x001fc600000010ff */
[----:B------:R-:W-:Y:S01]  /*90f0*/  FADD.FTZ R5, R184, R5 ;  /* 0x00000005b8057221 */ /* 0x000fe20000010000 */
[C---:B---3--:R-:W-:Y:S01]  /*9100*/  F2FP.BF16.F32.PACK_AB R167, R172.reuse, R167 ;  /* 0x000000a7aca7723e */ /* 0x048fe200000010ff */
[----:B------:R-:W-:-:S04]  /*9110*/  FADD.FTZ R6, R172, R15 ;  /* 0x0000000fac067221 */ /* 0x000fc80000010000 */
[----:B------:R2:W-:Y:S01]  /*9120*/  STSM.16.M88.4 [R7], R164 ;  /* 0x000000a407007844 */ /* 0x0005e20000000200 */
[----:B------:R-:W-:Y:S05]  /*9130*/  @!P0 BRA `(.L_x_7300) ;  /* 0x0000000000048947 */ /* 0x000fea0003800000 */
[----:B------:R-:W-:Y:S01]  /*9140*/  BPT.TRAP 0x1 ;  /* 0x000000040000795c */ /* 0x000fe20000300000 */
.L_x_7300:
[----:B------:R0:W1:Y:S01]  /*9150*/  SYNCS.PHASECHK.TRANS64.TRYWAIT P1, [UR6+0x28c50], R11 ;  /* 0x028c500bff0075a7 */ /* 0x0000620008020146 */
[----:B------:R-:W-:Y:S05]  /*9160*/  @!P0 BRA `(.L_x_7301) ;  /* 0x0000000000048947 */ /* 0x000fea0003800000 */
[----:B------:R-:W-:Y:S01]  /*9170*/  BPT.TRAP 0x1 ;  /* 0x000000040000795c */ /* 0x000fe20000300000 */
.L_x_7301:
[----:B-1----:R-:W-:Y:S05]  /*9180*/  @P1 BRA `(.L_x_7302) ;  /* 0x0000000000081947 */ /* 0x002fea0003800000 */
[----:B------:R-:W1:Y:S02]  /*9190*/  SYNCS.PHASECHK.TRANS64.TRYWAIT P1, [UR6+0x28c50], R11 ;  /* 0x028c500bff0075a7 */ /* 0x000e640008020146 */
[----:B-1----:R-:W-:Y:S05]  /*91a0*/  @!P1 BRA `(.L_x_7303) ;  /* 0x00000070000c9947 */ /* 0x002fea0003800000 */
.L_x_7302:
        /* <DEDUP_REMOVED lines=34> */
.L_x_7304:
        /* <DEDUP_REMOVED lines=10> */
.L_x_7294:
[----:B0-2---:R-:W0:Y:S01]  /*9470*/  SHFL.BFLY PT, R8, R5, 0x2, 0x1f ;  /* 0x0c401f0005087f89 */ /* 0x005e2200000e0000 */
[----:B------:R-:W-:Y:S08]  /*9480*/  BAR.ARV 0x8, 0x100 ;  /* 0x0204000000007b1d */ /* 0x000ff00000002000 */
[----:B------:R-:W-:Y:S01]  /*9490*/  BAR.SYNC.DEFER_BLOCKING 0xf, 0x100 ;  /* 0x03c4000000007b1d */ /* 0x000fe20000010000 */
[----:B------:R-:W-:-:S02]  /*94a0*/  ISETP.NE.AND P0, PT, R2, RZ, PT ;  /* 0x000000ff0200720c */ /* 0x000fc40003f05270 */
[----:B------:R-:W-:-:S03]  /*94b0*/  MOV R2, RZ ;  /* 0x000000ff00027202 */ /* 0x000fc60000000f00 */
[----:B------:R-:W2:Y:S01]  /*94c0*/  SHFL.BFLY PT, R9, R6, 0x2, 0x1f ;  /* 0x0c401f0006097f89 */ /* 0x000ea200000e0000 */
[----:B0-----:R-:W-:Y:S01]  /*94d0*/  FADD.FTZ R8, R8, R5 ;  /* 0x0000000508087221 */ /* 0x001fe20000010000 */
[----:B------:R-:W-:-:S04]  /*94e0*/  IMAD.U32 R5, RZ, RZ, UR4 ;  /* 0x00000004ff057e24 */ /* 0x000fc8000f8e00ff */
[----:B------:R-:W1:Y:S01]  /*94f0*/  SHFL.BFLY PT, R7, R8, 0x1, 0x1f ;  /* 0x0c201f0008077f89 */ /* 0x000e6200000e0000 */
[----:B------:R-:W-:Y:S01]  /*9500*/  IMAD R0, R5, 0x40, R0 ;  /* 0x0000004005007824 */ /* 0x000fe200078e0200 */
[----:B------:R-:W-:-:S04]  /*9510*/  MOV R5, 0xff800000 ;  /* 0xff80000000057802 */ /* 0x000fc80000000f00 */
[----:B------:R-:W-:Y:S01]  /*9520*/  @!P0 LEA R0, R0, UR39, 0x2 ;  /* 0x0000002700008c11 */ /* 0x000fe2000f8e10ff */
[----:B--2---:R-:W-:Y:S01]  /*9530*/  FADD.FTZ R9, R9, R6 ;  /* 0x0000000609097221 */ /* 0x004fe20000010000 */
[----:B------:R-:W-:-:S04]  /*9540*/  IMAD.MOV.U32 R6, RZ, RZ, -0x800000 ;  /* 0xff800000ff067424 */ /* 0x000fc800078e00ff */
[----:B------:R-:W0:Y:S01]  /*9550*/  SHFL.BFLY PT, R10, R9, 0x1, 0x1f ;  /* 0x0c201f00090a7f89 */ /* 0x000e2200000e0000 */
[----:B-1----:R-:W-:Y:S01]  /*9560*/  FADD.FTZ R11, R8, R7 ;  /* 0x00000007080b7221 */ /* 0x002fe20000010000 */
[----:B------:R-:W-:-:S04]  /*9570*/  IMAD.MOV.U32 R7, RZ, RZ, RZ ;  /* 0x000000ffff077224 */ /* 0x000fc800078e00ff */
[----:B------:R-:W-:-:S13]  /*9580*/  FSETP.NE.FTZ.AND P1, PT, R11, RZ, PT ;  /* 0x000000ff0b00720b */ /* 0x000fda0003f35000 */
[----:B------:R-:W1:Y:S01]  /*9590*/  @P1 MUFU.RCP R7, R11 ;  /* 0x0000000b00071308 */ /* 0x000e620000001000 */
[----:B0-----:R-:W-:-:S05]  /*95a0*/  FADD.FTZ R10, R9, R10 ;  /* 0x0000000a090a7221 */ /* 0x001fca0000010000 */
[----:B------:R-:W-:Y:S02]  /*95b0*/  FSETP.NE.FTZ.AND P2, PT, R10, RZ, PT ;  /* 0x000000ff0a00720b */ /* 0x000fe40003f55000 */
[----:B------:R-:W-:Y:S01]  /*95c0*/  @P1 MUFU.LG2 R8, R11 ;  /* 0x0000000b00081308 */ /* 0x000fe20000000c00 */
[----:B-1----:R-:W-:Y:S01]  /*95d0*/  @!P0 STS [R0+0x28800], R7 ;  /* 0x0288000700008388 */ /* 0x002fe20000000800 */
[-C--:B------:R-:W-:Y:S01]  /*95e0*/  FMUL.FTZ R24, R24, R7.reuse ;  /* 0x0000000718187220 */ /* 0x080fe20000410000 */
[----:B------:R-:W-:-:S08]  /*95f0*/  FMUL.FTZ R25, R25, R7 ;  /* 0x0000000719197220 */ /* 0x000fd00000410000 */
[----:B------:R-:W0:Y:S01]  /*9600*/  @P2 MUFU.RCP R2, R10 ;  /* 0x0000000a00022308 */ /* 0x000e220000001000 */
[-C--:B------:R-:W-:Y:S01]  /*9610*/  FMUL.FTZ R28, R28, R7.reuse ;  /* 0x000000071c1c7220 */ /* 0x080fe20000410000 */
[-C--:B------:R-:W-:Y:S01]  /*9620*/  FMUL.FTZ R29, R29, R7.reuse ;  /* 0x000000071d1d7220 */ /* 0x080fe20000410000 */
[-C--:B------:R-:W-:Y:S01]  /*9630*/  FMUL.FTZ R32, R32, R7.reuse ;  /* 0x0000000720207220 */ /* 0x080fe20000410000 */
[-C--:B------:R-:W-:Y:S01]  /*9640*/  FMUL.FTZ R33, R33, R7.reuse ;  /* 0x0000000721217220 */ /* 0x080fe20000410000 */
[-C--:B------:R-:W-:Y:S01]  /*9650*/  FMUL.FTZ R36, R36, R7.reuse ;  /* 0x0000000724247220 */ /* 0x080fe20000410000 */
[-C--:B------:R-:W-:Y:S01]  /*9660*/  FMUL.FTZ R37, R37, R7.reuse ;  /* 0x0000000725257220 */ /* 0x080fe20000410000 */
[-C--:B------:R-:W-:Y:S01]  /*9670*/  FMUL.FTZ R40, R40, R7.reuse ;  /* 0x0000000728287220 */ /* 0x080fe20000410000 */
        /* <DEDUP_REMOVED lines=19> */
[----:B0-----:R-:W-:Y:S01]  /*97b0*/  MOV R0, UR7 ;  /* 0x0000000700007c02 */ /* 0x001fe20008000f00 */
        /* <DEDUP_REMOVED lines=40> */
[----:B------:R-:W-:Y:S01]  /*9a40*/  @P2 FMUL.FTZ R10, R10, 0.69314718246459960938 ;  /* 0x3f3172180a0a2820 */ /* 0x000fe20000410000 */
[----:B------:R-:W-:Y:S01]  /*9a50*/  @P1 FMUL.FTZ R7, R8, 0.69314718246459960938 ;  /* 0x3f31721808071820 */ /* 0x000fe20000410000 */
[----:B--2---:R-:W-:Y:S01]  /*9a60*/  @P2 FMUL.FTZ R9, R9, 0.69314718246459960938 ;  /* 0x3f31721809092820 */ /* 0x004fe20000410000 */
        /* <DEDUP_REMOVED lines=68> */
.L_x_7258:
[----:B------:R-:W-:Y:S05]  /*9eb0*/  @P0 BRA `(.L_x_7306) ;  /* 0x0000002000f80947 */ /* 0x000fea0003800000 */
[----:B------:R-:W0:Y:S01]  /*9ec0*/  S2R R0, SR_TID.X ;  /* 0x0000000000007919 */ /* 0x000e220000002100 */
[----:B------:R-:W2:Y:S01]  /*9ed0*/  S2UR UR5, SR_CgaCtaId ;  /* 0x00000000000579c3 */ /* 0x000ea20000008800 */
[----:B------:R-:W-:Y:S01]  /*9ee0*/  UMOV UR4, 0x400 ;  /* 0x0000040000047882 */ /* 0x000fe20000000000 */
[----:B------:R-:W-:-:S06]  /*9ef0*/  IMAD R2, RZ, RZ, -UR42 ;  /* 0x8000002aff027e24 */ /* 0x000fcc000f8e02ff */
[----:B------:R-:W-:Y:S08]  /*9f00*/  BAR.SYNC.DEFER_BLOCKING 0x1, 0x100 ;  /* 0x0044000000007b1d */ /* 0x000ff00000010000 */
[----:B------:R-:W3:Y:S08]  /*9f10*/  S2UR UR6, SR_CTAID.Y ;  /* 0x00000000000679c3 */ /* 0x000ef00000002600 */
[----:B------:R-:W3:Y:S01]  /*9f20*/  LDC R3, c[0x0][0xc50] ;  /* 0x00031400ff037b82 */ /* 0x000ee20000000800 */
[----:B--2---:R-:W-:-:S07]  /*9f30*/  ULEA UR4, UR5, UR4, 0x18 ;  /* 0x0000000405047291 */ /* 0x004fce000f8ec03f */
[----:B------:R-:W2:Y:S01]  /*9f40*/  LDC R7, c[0x0][0xbe8] ;  /* 0x0002fa00ff077b82 */ /* 0x000ea20000000800 */
[----:B------:R-:W-:Y:S01]  /*9f50*/  UIADD3 UR4, UR4, 0x28c20, URZ ;  /* 0x00028c2004047890 */ /* 0x000fe2000fffe03f */
[----:B0-----:R-:W-:-:S03]  /*9f60*/  VIADD R18, R0, 0xffffff80 ;  /* 0xffffff8000127836 */ /* 0x001fc60000000000 */
[----:B------:R-:W-:Y:S02]  /*9f70*/  UPRMT UR4, URZ, 0x654, UR4 ;  /* 0x000006543f047896 */ /* 0x000fe40008000004 */
[----:B------:R-:W-:-:S04]  /*9f80*/  SHF.R.S32.HI R21, RZ, 0x1f, R18 ;  /* 0x0000001fff157819 */ /* 0x000fc80000011412 */
[----:B------:R-:W-:Y:S01]  /*9f90*/  LEA.HI R4, R21, R18, RZ, 0x7 ;  /* 0x0000001215047211 */ /* 0x000fe200078f38ff */
[----:B---3--:R-:W-:Y:S01]  /*9fa0*/  IMAD R2, R3, R2, UR6 ;  /* 0x0000000603027e24 */ /* 0x008fe2000f8e0202 */
[----:B------:R-:W-:Y:S01]  /*9fb0*/  USHF.R.S32.HI UR6, URZ, 0x1f, UR42 ;  /* 0x0000001f3f067899 */ /* 0x000fe2000801142a */
[----:B------:R-:W-:Y:S01]  /*9fc0*/  SYNCS.ARRIVE.TRANS64.RED.A1T0 RZ, [UR4], RZ ;  /* 0x000000ffffff79a7 */ /* 0x000fe20008100404 */
[----:B------:R-:W-:Y:S02]  /*9fd0*/  SHF.R.S32.HI R0, RZ, 0x7, R4 ;  /* 0x00000007ff007819 */ /* 0x000fe40000011404 */
[----:B------:R-:W-:Y:S02]  /*9fe0*/  LOP3.LUT R9, R4, 0xffffff80, RZ, 0xc0, !PT ;  /* 0xffffff8004097812 */ /* 0x000fe400078ec0ff */
[----:B------:R-:W-:Y:S01]  /*9ff0*/  SHF.R.S32.HI R3, RZ, 0x1f, R2 ;  /* 0x0000001fff037819 */ /* 0x000fe20000011402 */
[----:B------:R-:W0:Y:S01]  /*a000*/  SHFL.IDX PT, R10, R0, RZ, 0x1f ;  /* 0x00001fff000a7589 */ /* 0x000e2200000e0000 */
[----:B------:R-:W-:-:S02]  /*a010*/  IADD3 R8, R18, -R9, RZ ;  /* 0x8000000912087210 */ /* 0x000fc40007ffe0ff */
[----:B--2---:R-:W-:Y:S02]  /*a020*/  ISETP.NE.AND P1, PT, R7, 0x1, PT ;  /* 0x000000010700780c */ /* 0x004fe40003f25270 */
[----:B------:R-:W-:-:S04]  /*a030*/  SHF.R.S32.HI R155, RZ, 0x1f, R8 ;  /* 0x0000001fff9b7819 */ /* 0x000fc80000011408 */
[----:B------:R-:W-:-:S04]  /*a040*/  LEA.HI R9, R155, R8, RZ, 0x2 ;  /* 0x000000089b097211 */ /* 0x000fc800078f10ff */
[----:B------:R-:W-:Y:S02]  /*a050*/  SHF.R.S32.HI R154, RZ, 0x2, R9 ;  /* 0x00000002ff9a7819 */ /* 0x000fe40000011409 */
[----:B0-----:R-:W-:-:S13]  /*a060*/  ISETP.NE.AND P0, PT, R10, RZ, PT ;  /* 0x000000ff0a00720c */ /* 0x001fda0003f05270 */
[----:B------:R-:W-:Y:S05]  /*a070*/  @P0 BRA `(.L_x_7307) ;  /* 0x0000000400440947 */ /* 0x000fea0003800000 */
[----:B------:R-:W0:Y:S01]  /*a080*/  LDC R19, c[0x0][0xbe8] ;  /* 0x0002fa00ff137b82 */ /* 0x000e220000000800 */
[----:B------:R-:W-:Y:S01]  /*a090*/  LOP3.LUT R11, R4, 0xffffff80, RZ, 0xc0, !PT ;  /* 0xffffff80040b7812 */ /* 0x000fe200078ec0ff */
[----:B------:R-:W2:Y:S01]  /*a0a0*/  S2R R23, SR_CTAID.X ;  /* 0x0000000000177919 */ /* 0x000ea20000002500 */
[----:B------:R-:W-:Y:S01]  /*a0b0*/  LEA.HI R10, R21, R18, RZ, 0x2 ;  /* 0x00000012150a7211 */ /* 0x000fe200078f10ff */
[----:B------:R-:W-:Y:S02]  /*a0c0*/  ULDC.64 UR4, c[0x0][0xbd0] ;  /* 0x0002f40000047ab9 */ /* 0x000fe40000000a00 */
[----:B------:R-:W-:Y:S01]  /*a0d0*/  IMAD.IADD R20, R18, 0x1, -R11 ;  /* 0x0000000112147824 */ /* 0x000fe200078e0a0b */
[----:B------:R-:W-:Y:S01]  /*a0e0*/  LOP3.LUT R17, R10, 0xfffffffc, RZ, 0xc0, !PT ;  /* 0xfffffffc0a117812 */ /* 0x000fe200078ec0ff */
[----:B------:R-:W3:Y:S01]  /*a0f0*/  S2UR UR7, SR_CTAID.Z ;  /* 0x00000000000779c3 */ /* 0x000ee20000002700 */
[----:B------:R-:W-:Y:S02]  /*a100*/  UIMAD.WIDE.U32 UR8, UR42, UR4, URZ ;  /* 0x000000042a0872a5 */ /* 0x000fe4000f8e003f */
[----:B------:R-:W-:Y:S01]  /*a110*/  SHF.R.S32.HI R11, RZ, 0x1f, R20 ;  /* 0x0000001fff0b7819 */ /* 0x000fe20000011414 */
[----:B------:R-:W-:Y:S01]  /*a120*/  IMAD.IADD R10, R18, 0x1, -R17 ;  /* 0x00000001120a7824 */ /* 0x000fe200078e0a11 */
[----:B------:R-:W-:-:S02]  /*a130*/  UIMAD UR4, UR6, UR4, URZ ;  /* 0x00000004060472a4 */ /* 0x000fc4000f8e023f */
[C---:B------:R-:W-:Y:S01]  /*a140*/  LEA.HI R22, R11.reuse, R20, RZ, 0x2 ;  /* 0x000000140b167211 */ /* 0x040fe200078f10ff */
[----:B------:R-:W4:Y:S01]  /*a150*/  LDC.64 R14, c[0x0][0xbd8] ;  /* 0x0002f600ff0e7b82 */ /* 0x000f220000000a00 */
[----:B------:R-:W-:Y:S01]  /*a160*/  LEA.HI R12, R10, R10, RZ, 0x1 ;  /* 0x0000000a0a0c7211 */ /* 0x000fe200078f08ff */
[----:B------:R-:W-:Y:S01]  /*a170*/  UIMAD UR4, UR42, UR5, UR4 ;  /* 0x000000052a0472a4 */ /* 0x000fe2000f8e0204 */
[--C-:B------:R-:W-:Y:S02]  /*a180*/  SHF.R.S32.HI R4, RZ, 0x2, R22.reuse ;  /* 0x00000002ff047819 */ /* 0x100fe40000011416 */
[----:B------:R-:W-:Y:S01]  /*a190*/  SHF.R.S32.HI R13, RZ, 0x1f, R22 ;  /* 0x0000001fff0d7819 */ /* 0x000fe20000011416 */
[----:B------:R-:W-:Y:S01]  /*a1a0*/  UIADD3 UR4, UR9, UR4, URZ ;  /* 0x0000000409047290 */ /* 0x000fe2000fffe03f */
[----:B------:R-:W-:Y:S02]  /*a1b0*/  LEA.HI R11, R11, R20, RZ, 0x5 ;  /* 0x000000140b0b7211 */ /* 0x000fe400078f28ff */
[----:B0-----:R-:W-:-:S02]  /*a1c0*/  ISETP.NE.AND P0, PT, R19, 0x1, PT ;  /* 0x000000011300780c */ /* 0x001fc40003f05270 */
[----:B------:R-:W-:Y:S02]  /*a1d0*/  LEA.HI R13, R13, R4, RZ, 0x3 ;  /* 0x000000040d0d7211 */ /* 0x000fe400078f18ff */
[----:B------:R-:W-:Y:S02]  /*a1e0*/  LOP3.LUT R153, R12, 0x1ffffffe, RZ, 0xc0, !PT ;  /* 0x1ffffffe0c997812 */ /* 0x000fe400078ec0ff */
[----:B------:R-:W-:Y:S01]  /*a1f0*/  LOP3.LUT R13, R13, 0xfffffff8, RZ, 0xc0, !PT ;  /* 0xfffffff80d0d7812 */ /* 0x000fe200078ec0ff */
[----:B---3--:R-:W-:Y:S01]  /*a200*/  USHF.R.S32.HI UR5, URZ, 0x1f, UR7 ;  /* 0x0000001f3f057899 */ /* 0x008fe20008011407 */
[----:B------:R-:W-:Y:S01]  /*a210*/  SHF.R.S32.HI R11, RZ, 0x5, R11 ;  /* 0x00000005ff0b7819 */ /* 0x000fe2000001140b */
[----:B------:R-:W-:Y:S01]  /*a220*/  IMAD.IADD R153, R10, 0x1, -R153 ;  /* 0x000000010a997824 */ /* 0x000fe200078e0a99 */
[----:B------:R-:W-:Y:S02]  /*a230*/  IADD3 R4, R4, -R13, RZ ;  /* 0x8000000d04047210 */ /* 0x000fe40007ffe0ff */
[----:B------:R-:W-:Y:S01]  /*a240*/  MOV R10, UR8 ;  /* 0x00000008000a7c02 */ /* 0x000fe20008000f00 */
[----:B------:R-:W0:Y:S02]  /*a250*/  @P0 LDC R13, c[0x0][0xbec] ;  /* 0x0002fb00ff0d0b82 */ /* 0x000e240000000800 */
[----:B------:R-:W-:-:S02]  /*a260*/  IMAD R152, R11, 0x10, R4 ;  /* 0x000000100b987824 */ /* 0x000fc400078e0204 */
[C---:B----4-:R-:W-:Y:S02]  /*a270*/  IMAD R12, R14.reuse, UR5, RZ ;  /* 0x000000050e0c7c24 */ /* 0x050fe4000f8e02ff */
[----:B------:R-:W-:Y:S02]  /*a280*/  IMAD R4, R153, 0x8, R152 ;  /* 0x0000000899047824 */ /* 0x000fe400078e0298 */
[----:B------:R-:W3:Y:S01]  /*a290*/  @P0 LDC R17, c[0x0][0xbf0] ;  /* 0x0002fc00ff110b82 */ /* 0x000ee20000000800 */
[----:B------:R-:W-:Y:S01]  /*a2a0*/  IMAD.U32 R11, RZ, RZ, UR9 ;  /* 0x00000009ff0b7e24 */ /* 0x000fe2000f8e00ff */
[----:B------:R-:W-:Y:S01]  /*a2b0*/  MOV R11, UR4 ;  /* 0x00000004000b7c02 */ /* 0x000fe20008000f00 */
[----:B--2---:R-:W-:Y:S01]  /*a2c0*/  IMAD R4, R23, 0x40, R4 ;  /* 0x0000004017047824 */ /* 0x004fe200078e0204 */
[----:B------:R-:W-:Y:S01]  /*a2d0*/  ULDC.64 UR4, c[0x0][0xbe0] ;  /* 0x0002f80000047ab9 */ /* 0x000fe20000000a00 */
[----:B------:R-:W-:Y:S02]  /*a2e0*/  IMAD R15, R15, UR7, R12 ;  /* 0x000000070f0f7c24 */ /* 0x000fe4000f8e020c */
[----:B------:R-:W-:-:S04]  /*a2f0*/  IMAD.WIDE.U32 R10, R14, UR7, R10 ;  /* 0x000000070e0a7c25 */ /* 0x000fc8000f8e000a */
[----:B------:R-:W-:Y:S01]  /*a300*/  IMAD R23, R23, 0x40, R152 ;  /* 0x0000004017177824 */ /* 0x000fe200078e0298 */
[----:B------:R-:W-:Y:S01]  /*a310*/  IADD3 R11, R11, R15, RZ ;  /* 0x0000000f0b0b7210 */ /* 0x000fe20007ffe0ff */
[----:B0-----:R-:W-:-:S04]  /*a320*/  @P0 IMAD.HI.U32 R12, R4, R13, RZ ;  /* 0x0000000d040c0227 */ /* 0x001fc800078e00ff */
[----:B------:R-:W-:Y:S02]  /*a330*/  IMAD.MOV.U32 R13, RZ, RZ, R4 ;  /* 0x000000ffff0d7224 */ /* 0x000fe400078e0004 */
[----:B------:R-:W-:Y:S01]  /*a340*/  IMAD.WIDE.U32 R10, R2, UR4, R10 ;  /* 0x00000004020a7c25 */ /* 0x000fe2000f8e000a */
[----:B---3--:R-:W-:-:S03]  /*a350*/  @P0 SHF.R.U32.HI R13, RZ, R17, R12 ;  /* 0x00000011ff0d0219 */ /* 0x008fc6000001160c */
[----:B------:R-:W-:Y:S01]  /*a360*/  IMAD R17, R3, UR4, RZ ;  /* 0x0000000403117c24 */ /* 0x000fe2000f8e02ff */
[----:B------:R-:W-:Y:S01]  /*a370*/  IADD3 R10, P0, R13, R10, RZ ;  /* 0x0000000a0d0a7210 */ /* 0x000fe20007f1e0ff */
[----:B------:R-:W-:Y:S02]  /*a380*/  IMAD.MOV R15, RZ, RZ, -R13 ;  /* 0x000000ffff0f7224 */ /* 0x000fe400078e0a0d */
[----:B------:R-:W-:Y:S01]  /*a390*/  IMAD R12, R2, UR5, R17 ;  /* 0x00000005020c7c24 */ /* 0x000fe2000f8e0211 */
[----:B------:R-:W-:Y:S01]  /*a3a0*/  SHF.R.S32.HI R17, RZ, 0x1f, R13 ;  /* 0x0000001fff117819 */ /* 0x000fe2000001140d */
[----:B------:R-:W-:Y:S01]  /*a3b0*/  IMAD R15, R19, R15, R4 ;  /* 0x0000000f130f7224 */ /* 0x000fe200078e0204 */
[----:B------:R-:W-:Y:S01]  /*a3c0*/  ULDC.64 UR4, c[0x0][0xbc8] ;  /* 0x0002f20000047ab9 */ /* 0x000fe20000000a00 */
[----:B------:R-:W-:Y:S02]  /*a3d0*/  LOP3.LUT R13, R22, 0x7ffffffc, RZ, 0xc0, !PT ;  /* 0x7ffffffc160d7812 */ /* 0x000fe400078ec0ff */
[----:B------:R-:W-:-:S02]  /*a3e0*/  IADD3.X R11, R17, R11, R12, P0, !PT ;  /* 0x0000000b110b7210 */ /* 0x000fc400007fe40c */
[----:B------:R-:W-:Y:S01]  /*a3f0*/  SHF.R.S32.HI R4, RZ, 0x1f, R15 ;  /* 0x0000001fff047819 */ /* 0x000fe2000001140f */
[----:B------:R-:W-:Y:S02]  /*a400*/  IMAD.IADD R20, R20, 0x1, -R13 ;  /* 0x0000000114147824 */ /* 0x000fe400078e0a0d */
[----:B------:R-:W-:-:S04]  /*a410*/  IMAD.WIDE.U32 R10, R15, UR4, R10 ;  /* 0x000000040f0a7c25 */ /* 0x000fc8000f8e000a */
[----:B------:R-:W-:-:S04]  /*a420*/  IMAD R4, R4, UR4, RZ ;  /* 0x0000000404047c24 */ /* 0x000fc8000f8e02ff */
[----:B------:R-:W-:Y:S01]  /*a430*/  IMAD R15, R15, UR5, R4 ;  /* 0x000000050f0f7c24 */ /* 0x000fe2000f8e0204 */
[----:B------:R-:W-:Y:S01]  /*a440*/  ULDC.64 UR4, c[0x0][0xba8] ;  /* 0x0002ea0000047ab9 */ /* 0x000fe20000000a00 */
[-C--:B------:R-:W-:Y:S02]  /*a450*/  LEA.HI R4, R0, R0.reuse, RZ, 0x1 ;  /* 0x0000000000047211 */ /* 0x080fe400078f08ff */
[----:B------:R-:W-:Y:S01]  /*a460*/  IMAD.IADD R11, R11, 0x1, R15 ;  /* 0x000000010b0b7824 */ /* 0x000fe200078e020f */
[----:B------:R-:W-:Y:S01]  /*a470*/  LEA R16, P0, R10, UR4, 0x2 ;  /* 0x000000040a107c11 */ /* 0x000fe2000f8010ff */
[----:B------:R-:W-:Y:S01]  /*a480*/  ULDC UR4, c[0x0][0xa88] ;  /* 0x0002a20000047ab9 */ /* 0x000fe20000000800 */
[----:B------:R-:W-:Y:S01]  /*a490*/  LOP3.LUT R15, R4, 0xfffffe, RZ, 0xc0, !PT ;  /* 0x00fffffe040f7812 */ /* 0x000fe200078ec0ff */
[----:B------:R-:W-:Y:S01]  /*a4a0*/  IMAD R4, R19, UR4, RZ ;  /* 0x0000000413047c24 */ /* 0x000fe2000f8e02ff */
[----:B------:R-:W-:Y:S01]  /*a4b0*/  LEA.HI.X R17, R10, UR5, R11, 0x2, P0 ;  /* 0x000000050a117c11 */ /* 0x000fe200080f140b */
[----:B------:R-:W-:Y:S01]  /*a4c0*/  SHFL.IDX PT, R12, R16, 0x1, 0x1c1f ;  /* 0x003c1f00100c7f89 */ /* 0x000fe200000e0000 */
[----:B------:R-:W-:Y:S01]  /*a4d0*/  IADD3 R14, -R15, R0, RZ ;  /* 0x000000000f0e7210 */ /* 0x000fe20007ffe1ff */
[----:B------:R-:W-:-:S02]  /*a4e0*/  IMAD.SHL.U32 R15, R20, 0x2, RZ ;  /* 0x00000002140f7824 */ /* 0x000fc400078e00ff */
[----:B------:R-:W-:Y:S01]  /*a4f0*/  SHFL.IDX PT, R10, R16, RZ, 0x1c1f ;  /* 0x001c1fff100a7589 */ /* 0x000fe200000e0000 */
[----:B------:R-:W-:-:S03]  /*a500*/  LEA R14, -R14, RZ, 0x8 ;  /* 0x000000ff0e0e7211 */ /* 0x000fc600078e41ff */
[----:B------:R-:W0:Y:S01]  /*a510*/  SHFL.IDX PT, R11, R17, RZ, 0x1c1f ;  /* 0x001c1fff110b7589 */ /* 0x000e2200000e0000 */
[----:B------:R-:W-:Y:S01]  /*a520*/  ISETP.NE.AND P0, PT, R15, R14, PT ;  /* 0x0000000e0f00720c */ /* 0x000fe20003f05270 */
[C---:B------:R-:W-:Y:S02]  /*a530*/  VIADD R15, R23.reuse, 0x8 ;  /* 0x00000008170f7836 */ /* 0x040fe40000000000 */
[----:B------:R-:W2:Y:S01]  /*a540*/  SHFL.IDX PT, R13, R17, 0x1, 0x1c1f ;  /* 0x003c1f00110d7f89 */ /* 0x000ea200000e0000 */
[-C--:B------:R-:W-:Y:S02]  /*a550*/  ISETP.GE.OR P2, PT, R23, R4.reuse, P0 ;  /* 0x000000041700720c */ /* 0x080fe40000746670 */
[----:B------:R-:W-:-:S11]  /*a560*/  ISETP.GE.OR P0, PT, R15, R4, P0 ;  /* 0x000000040f00720c */ /* 0x000fd60000706670 */
[----:B0-----:R0:W-:Y:S04]  /*a570*/  @!P2 ST.E desc[UR36][R10.64], R6 ;  /* 0x000000060a00a985 */ /* 0x0011e8000c101924 */
[----:B--2---:R0:W-:Y:S02]  /*a580*/  @!P0 ST.E desc[UR36][R12.64], R5 ;  /* 0x000000050c008985 */ /* 0x0041e4000c101924 */
.L_x_7307:
[----:B------:R-:W2:Y:S01]  /*a590*/  S2R R14, SR_CTAID.X ;  /* 0x00000000000e7919 */ /* 0x000ea20000002500 */
[----:B------:R-:W3:Y:S01]  /*a5a0*/  S2UR UR7, SR_CTAID.Z ;  /* 0x00000000000779c3 */ /* 0x000ee20000002700 */
[----:B------:R-:W-:Y:S01]  /*a5b0*/  LEA.HI R21, R21, R18, RZ, 0x2 ;  /* 0x0000001215157211 */ /* 0x000fe200078f10ff */
[----:B------:R-:W-:Y:S01]  /*a5c0*/  ULDC.64 UR8, c[0x0][0xb38] ;  /* 0x0002ce0000087ab9 */ /* 0x000fe20000000a00 */
[----:B0-----:R-:W-:Y:S01]  /*a5d0*/  SHF.R.S32.HI R5, RZ, 0x1f, R9 ;  /* 0x0000001fff057819 */ /* 0x001fe20000011409 */
[----:B------:R-:W-:Y:S01]  /*a5e0*/  UIMAD UR6, UR6, UR8, URZ ;  /* 0x00000008060672a4 */ /* 0x000fe2000f8e023f */
[----:B------:R-:W-:Y:S01]  /*a5f0*/  LOP3.LUT R21, R21, 0xfffffffc, RZ, 0xc0, !PT ;  /* 0xfffffffc15157812 */ /* 0x000fe200078ec0ff */
[----:B------:R-:W-:Y:S01]  /*a600*/  UIMAD.WIDE.U32 UR4, UR42, UR8, URZ ;  /* 0x000000082a0472a5 */ /* 0x000fe2000f8e003f */
[----:B------:R-:W-:Y:S01]  /*a610*/  LEA.HI R5, R5, R154, RZ, 0x3 ;  /* 0x0000009a05057211 */ /* 0x000fe200078f18ff */
[----:B------:R-:W0:Y:S01]  /*a620*/  LDC.64 R12, c[0x0][0xb40] ;  /* 0x0002d000ff0c7b82 */ /* 0x000e220000000a00 */
[----:B------:R-:W-:Y:S01]  /*a630*/  IADD3 R21, R18, -R21, RZ ;  /* 0x8000001512157210 */ /* 0x000fe20007ffe0ff */
[----:B------:R-:W-:Y:S01]  /*a640*/  UIMAD UR6, UR42, UR9, UR6 ;  /* 0x000000092a0672a4 */ /* 0x000fe2000f8e0206 */
[----:B------:R-:W-:Y:S01]  /*a650*/  LOP3.LUT R5, R5, 0xfffffff8, RZ, 0xc0, !PT ;  /* 0xfffffff805057812 */ /* 0x000fe200078ec0ff */
[----:B------:R-:W-:Y:S01]  /*a660*/  BSSY B0, `(.L_x_7308) ;  /* 0x00000fc000007945 */ /* 0x000fe20003800000 */
[----:B------:R-:W-:Y:S01]  /*a670*/  LEA.HI R4, R21, R21, RZ, 0x1 ;  /* 0x0000001515047211 */ /* 0x000fe200078f08ff */
[----:B------:R-:W-:Y:S01]  /*a680*/  UIADD3 UR6, UR5, UR6, URZ ;  /* 0x0000000605067290 */ /* 0x000fe2000fffe03f */
[----:B------:R-:W-:Y:S01]  /*a690*/  LEA.HI R155, R155, R8, RZ, 0x5 ;  /* 0x000000089b9b7211 */ /* 0x000fe200078f28ff */
[----:B------:R-:W4:Y:S01]  /*a6a0*/  @P1 LDC R10, c[0x0][0xbec] ;  /* 0x0002fb00ff0a1b82 */ /* 0x000f220000000800 */
[----:B------:R-:W-:Y:S01]  /*a6b0*/  IMAD.IADD R154, R154, 0x1, -R5 ;  /* 0x000000019a9a7824 */ /* 0x000fe200078e0a05 */
[----:B------:R-:W-:-:S02]  /*a6c0*/  LOP3.LUT R4, R4, 0x1ffffffe, RZ, 0xc0, !PT ;  /* 0x1ffffffe04047812 */ /* 0x000fc400078ec0ff */
[----:B------:R-:W-:Y:S02]  /*a6d0*/  SHF.R.S32.HI R155, RZ, 0x5, R155 ;  /* 0x00000005ff9b7819 */ /* 0x000fe4000001149b */
[----:B------:R-:W-:Y:S01]  /*a6e0*/  MOV R5, UR5 ;  /* 0x0000000500057c02 */ /* 0x000fe20008000f00 */
[----:B------:R-:W-:Y:S01]  /*a6f0*/  IMAD.IADD R4, R21, 0x1, -R4 ;  /* 0x0000000115047824 */ /* 0x000fe200078e0a04 */
[----:B------:R-:W5:Y:S01]  /*a700*/  @P1 LDC R17, c[0x0][0xbf0] ;  /* 0x0002fc00ff111b82 */ /* 0x000f620000000800 */
[----:B------:R-:W-:Y:S01]  /*a710*/  LEA R155, R155, R154, 0x4 ;  /* 0x0000009a9b9b7211 */ /* 0x000fe200078e20ff */
[----:B---3--:R-:W-:Y:S01]  /*a720*/  USHF.R.S32.HI UR8, URZ, 0x1f, UR7 ;  /* 0x0000001f3f087899 */ /* 0x008fe20008011407 */
[----:B------:R-:W-:Y:S01]  /*a730*/  IMAD.U32 R5, RZ, RZ, UR6 ;  /* 0x00000006ff057e24 */ /* 0x000fe2000f8e00ff */
[----:B------:R-:W-:Y:S02]  /*a740*/  LOP3.LUT R9, R9, 0x7ffffffc, RZ, 0xc0, !PT ;  /* 0x7ffffffc09097812 */ /* 0x000fe400078ec0ff */
[----:B------:R-:W-:-:S02]  /*a750*/  IMAD R11, R4, 0x8, R155 ;  /* 0x00000008040b7824 */ /* 0x000fc400078e029b */
[----:B------:R-:W-:Y:S01]  /*a760*/  IMAD.U32 R4, RZ, RZ, UR4 ;  /* 0x00000004ff047e24 */ /* 0x000fe2000f8e00ff */
[----:B------:R-:W-:Y:S01]  /*a770*/  ULDC.64 UR4, c[0x0][0xb48] ;  /* 0x0002d20000047ab9 */ /* 0x000fe20000000a00 */
[----:B0-----:R-:W-:Y:S02]  /*a780*/  IMAD R6, R12, UR8, RZ ;  /* 0x000000080c067c24 */ /* 0x001fe4000f8e02ff */
[----:B--2---:R-:W-:Y:S02]  /*a790*/  IMAD R15, R14, 0x40, R11 ;  /* 0x000000400e0f7824 */ /* 0x004fe400078e020b */
[----:B------:R-:W-:Y:S02]  /*a7a0*/  IMAD R13, R13, UR7, R6 ;  /* 0x000000070d0d7c24 */ /* 0x000fe4000f8e0206 */
[----:B----4-:R-:W-:Y:S01]  /*a7b0*/  @P1 IMAD.HI.U32 R10, R15, R10, RZ ;  /* 0x0000000a0f0a1227 */ /* 0x010fe200078e00ff */
[----:B------:R-:W-:-:S03]  /*a7c0*/  MOV R11, R15 ;  /* 0x0000000f000b7202 */ /* 0x000fc60000000f00 */
[----:B------:R-:W-:-:S04]  /*a7d0*/  IMAD.WIDE.U32 R4, R12, UR7, R4 ;  /* 0x000000070c047c25 */ /* 0x000fc8000f8e0004 */
[----:B------:R-:W-:Y:S01]  /*a7e0*/  IMAD R3, R3, UR4, RZ ;  /* 0x0000000403037c24 */ /* 0x000fe2000f8e02ff */
[----:B-----5:R-:W-:Y:S01]  /*a7f0*/  @P1 SHF.R.U32.HI R11, RZ, R17, R10 ;  /* 0x00000011ff0b1219 */ /* 0x020fe2000001160a */
[----:B------:R-:W-:Y:S02]  /*a800*/  IMAD.IADD R5, R5, 0x1, R13 ;  /* 0x0000000105057824 */ /* 0x000fe400078e020d */
[C---:B------:R-:W-:Y:S01]  /*a810*/  IMAD R13, R2.reuse, UR5, R3 ;  /* 0x00000005020d7c24 */ /* 0x040fe2000f8e0203 */
[----:B------:R-:W-:Y:S01]  /*a820*/  SHF.R.S32.HI R6, RZ, 0x1f, R11 ;  /* 0x0000001fff067819 */ /* 0x000fe2000001140b */
[----:B------:R-:W-:Y:S01]  /*a830*/  IMAD.WIDE.U32 R2, R2, UR4, R4 ;  /* 0x0000000402027c25 */ /* 0x000fe2000f8e0004 */
[----:B------:R-:W-:-:S03]  /*a840*/  ULDC.64 UR4, c[0x0][0xb30] ;  /* 0x0002cc0000047ab9 */ /* 0x000fc60000000a00 */
[----:B------:R-:W-:Y:S01]  /*a850*/  IMAD.MOV R10, RZ, RZ, -R11 ;  /* 0x000000ffff0a7224 */ /* 0x000fe200078e0a0b */
[----:B------:R-:W-:Y:S01]  /*a860*/  IADD3 R3, R3, R13, RZ ;  /* 0x0000000d03037210 */ /* 0x000fe20007ffe0ff */
[----:B------:R-:W-:Y:S02]  /*a870*/  IMAD R6, R6, UR4, RZ ;  /* 0x0000000406067c24 */ /* 0x000fe4000f8e02ff */
[----:B------:R-:W-:Y:S02]  /*a880*/  IMAD R5, R7, R10, R15 ;  /* 0x0000000a07057224 */ /* 0x000fe400078e020f */
[C---:B------:R-:W-:Y:S01]  /*a890*/  IMAD R13, R11.reuse, UR5, R6 ;  /* 0x000000050b0d7c24 */ /* 0x040fe2000f8e0206 */
[----:B------:R-:W-:Y:S01]  /*a8a0*/  LEA.HI R6, R0, R0, RZ, 0x1 ;  /* 0x0000000000067211 */ /* 0x000fe200078f08ff */
        /* <DEDUP_REMOVED lines=9> */
[----:B------:R-:W-:Y:S01]  /*a940*/  IMAD.IADD R5, R3, 0x1, R11 ;  /* 0x0000000103057824 */ /* 0x000fe200078e020b */
[----:B------:R-:W-:Y:S01]  /*a950*/  ULDC UR4, c[0x0][0xa88] ;  /* 0x0002a20000047ab9 */ /* 0x000fe20000000800 */
[----:B------:R-:W-:Y:S01]  /*a960*/  LOP3.LUT R11, R6, 0xfffffe, RZ, 0xc0, !PT ;  /* 0x00fffffe060b7812 */ /* 0x000fe200078ec0ff */
[----:B------:R-:W-:Y:S01]  /*a970*/  IMAD R6, R7, UR4, RZ ;  /* 0x0000000407067c24 */ /* 0x000fe2000f8e02ff */
[----:B------:R-:W-:Y:S02]  /*a980*/  LEA R7, R14, R155, 0x6 ;  /* 0x0000009b0e077211 */ /* 0x000fe400078e30ff */
[----:B------:R-:W-:Y:S01]  /*a990*/  LEA.HI.X R5, R2, UR5, R5, 0x2, P0 ;  /* 0x0000000502057c11 */ /* 0x000fe200080f1405 */
[----:B------:R-:W-:Y:S01]  /*a9a0*/  IMAD.IADD R11, R0, 0x1, -R11 ;  /* 0x00000001000b7824 */ /* 0x000fe200078e0a0b */
[----:B------:R-:W-:Y:S01]  /*a9b0*/  ISETP.GE.AND P0, PT, R7, R6, PT ;  /* 0x000000060700720c */ /* 0x000fe20003f06270 */
[----:B------:R-:W-:Y:S01]  /*a9c0*/  IMAD.IADD R0, R8, 0x1, -R9 ;  /* 0x0000000108007824 */ /* 0x000fe200078e0a09 */
[----:B------:R0:W2:Y:S04]  /*a9d0*/  SHFL.IDX PT, R2, R4, RZ, 0x1c1f ;  /* 0x001c1fff04027589 */ /* 0x0000a800000e0000 */
[----:B------:R-:W-:Y:S01]  /*a9e0*/  LEA R0, R11, R0, 0x7 ;  /* 0x000000000b007211 */ /* 0x000fe200078e38ff */
[----:B------:R0:W3:Y:S04]  /*a9f0*/  SHFL.IDX PT, R3, R5, RZ, 0x1c1f ;  /* 0x001c1fff05037589 */ /* 0x0000e800000e0000 */
[----:B------:R-:W-:-:S02]  /*aa00*/  IMAD.SHL.U32 R0, R0, 0x2, RZ ;  /* 0x0000000200007824 */ /* 0x000fc400078e00ff */
[----:B------:R-:W-:Y:S05]  /*aa10*/  @P0 BRA `(.L_x_7309) ;  /* 0x0000000c00000947 */ /* 0x000fea0003800000 */
        /* <DEDUP_REMOVED lines=23> */
[--C-:B--23--:R-:W-:Y:S01]  /*ab90*/  @!P2 IMAD.WIDE R8, R9, 0x4, R2.reuse ;  /* 0x000000040908a825 */ /* 0x10cfe200078e0202 */
        /* <DEDUP_REMOVED lines=14> */
[----:B--2---:R-:W-:Y:S01]  /*ac80*/  VIADD R24, R0, 0x60 ;  /* 0x0000006000187836 */ /* 0x004fe20000000000 */
[----:B------:R-:W-:Y:S02]  /*ac90*/  @!P0 LEA.HI R16, R16, R16, RZ, 0x1 ;  /* 0x0000001010108211 */ /* 0x000fe400078f08ff */
[----:B------:R-:W-:-:S02]  /*aca0*/  @!P1 LEA.HI R17, R17, R17, RZ, 0x1 ;  /* 0x0000001111119211 */ /* 0x000fc400078f08ff */
[----:B------:R-:W-:Y:S02]  /*acb0*/  @!P0 LOP3.LUT R9, R16, 0xfffffffe, RZ, 0xc0, !PT ;  /* 0xfffffffe10098812 */ /* 0x000fe400078ec0ff */
[----:B---3--:R-:W-:Y:S02]  /*acc0*/  @!P1 LOP3.LUT R11, R17, 0xfffffffe, RZ, 0xc0, !PT ;  /* 0xfffffffe110b9812 */ /* 0x008fe400078ec0ff */
        /* <DEDUP_REMOVED lines=8> */
[----:B----4-:R-:W-:Y:S01]  /*ad50*/  @!P2 LOP3.LUT R13, R18, 0xfffffffe, RZ, 0xc0, !PT ;  /* 0xfffffffe120da812 */ /* 0x010fe200078ec0ff */
[----:B------:R3:W-:Y:S01]  /*ad60*/  @!P1 ST.E.64 desc[UR36][R10.64], R44 ;  /* 0x0000002c0a009985 */ /* 0x0007e2000c101b24 */
[----:B------:R-:W-:Y:S01]  /*ad70*/  @!P3 LOP3.LUT R19, R19, 0xfffffffe, RZ, 0xc0, !PT ;  /* 0xfffffffe1313b812 */ /* 0x000fe200078ec0ff */
[----:B------:R-:W-:Y:S01]  /*ad80*/  VIADD R18, R0, 0x68 ;  /* 0x0000006800127836 */ /* 0x000fe20000000000 */
[----:B-----5:R-:W-:Y:S01]  /*ad90*/  @!P4 LOP3.LUT R15, R20, 0xfffffffe, RZ, 0xc0, !PT ;  /* 0xfffffffe140fc812 */ /* 0x020fe200078ec0ff */
[C---:B------:R-:W-:Y:S01]  /*ada0*/  VIADD R20, R0.reuse, 0x78 ;  /* 0x0000007800147836 */ /* 0x040fe20000000000 */
[----:B------:R-:W-:Y:S02]  /*adb0*/  @!P5 LOP3.LUT R21, R21, 0xfffffffe, RZ, 0xc0, !PT ;  /* 0xfffffffe1515d812 */ /* 0x000fe400078ec0ff */
[----:B------:R-:W-:Y:S02]  /*adc0*/  IADD3 R23, R0, 0x58, RZ ;  /* 0x0000005800177810 */ /* 0x000fe40007ffe0ff */
[----:B------:R-:W-:Y:S01]  /*add0*/  @!P6 LOP3.LUT R17, R22, 0xfffffffe, RZ, 0xc0, !PT ;  /* 0xfffffffe1611e812 */ /* 0x000fe200078ec0ff */
[----:B--2---:R-:W-:Y:S01]  /*ade0*/  @!P2 IMAD.WIDE R8, R13, 0x4, R2 ;  /* 0x000000040d08a825 */ /* 0x004fe200078e0202 */
[----:B------:R-:W-:-:S02]  /*adf0*/  ISETP.GE.AND P1, PT, R23, UR4, PT ;  /* 0x0000000417007c0c */ /* 0x000fc4000bf26270 */
[----:B------:R-:W-:Y:S01]  /*ae00*/  ISETP.GE.AND P0, PT, R24, UR4, PT ;  /* 0x0000000418007c0c */ /* 0x000fe2000bf06270 */
[--C-:B---3--:R-:W-:Y:S01]  /*ae10*/  @!P3 IMAD.WIDE R10, R19, 0x4, R2.reuse ;  /* 0x00000004130ab825 */ /* 0x108fe200078e0202 */
        /* <DEDUP_REMOVED lines=18> */
[----:B--2---:R-:W-:Y:S01]  /*af40*/  @!P1 LOP3.LUT R9, R23, 0xfffffffe, RZ, 0xc0, !PT ;  /* 0xfffffffe17099812 */ /* 0x004fe200078ec0ff */
[----:B------:R-:W-:Y:S01]  /*af50*/  VIADD R23, R0, 0x90 ;  /* 0x0000009000177836 */ /* 0x000fe20000000000 */
[----:B---3--:R-:W-:Y:S01]  /*af60*/  @!P0 LOP3.LUT R11, R24, 0xfffffffe, RZ, 0xc0, !PT ;  /* 0xfffffffe180b8812 */ /* 0x008fe200078ec0ff */
        /* <DEDUP_REMOVED lines=9> */
[----:B----4-:R-:W-:Y:S01]  /*b000*/  @!P2 LOP3.LUT R13, R18, 0xfffffffe, RZ, 0xc0, !PT ;  /* 0xfffffffe120da812 */ /* 0x010fe200078ec0ff */
[----:B------:R3:W-:Y:S01]  /*b010*/  @!P0 ST.E.64 desc[UR36][R10.64], R72 ;  /* 0x000000480a008985 */ /* 0x0007e2000c101b24 */
[----:B------:R-:W-:Y:S02]  /*b020*/  @!P6 LOP3.LUT R19, R19, 0xfffffffe, RZ, 0xc0, !PT ;  /* 0xfffffffe1313e812 */ /* 0x000fe400078ec0ff */
[----:B-----5:R-:W-:Y:S01]  /*b030*/  @!P5 LOP3.LUT R15, R20, 0xfffffffe, RZ, 0xc0, !PT ;  /* 0xfffffffe140fd812 */ /* 0x020fe200078ec0ff */
[----:B------:R-:W-:Y:S01]  /*b040*/  VIADD R20, R0, 0xb0 ;  /* 0x000000b000147836 */ /* 0x000fe20000000000 */
[----:B------:R-:W-:-:S02]  /*b050*/  @!P4 LOP3.LUT R21, R21, 0xfffffffe, RZ, 0xc0, !PT ;  /* 0xfffffffe1515c812 */ /* 0x000fc400078ec0ff */
[----:B0-----:R-:W-:Y:S01]  /*b060*/  @!P3 LOP3.LUT R17, R22, 0xfffffffe, RZ, 0xc0, !PT ;  /* 0xfffffffe1611b812 */ /* 0x001fe200078ec0ff */
[C---:B------:R-:W-:Y:S01]  /*b070*/  VIADD R22, R0.reuse, 0xc0 ;  /* 0x000000c000167836 */ /* 0x040fe20000000000 */
[----:B------:R-:W-:Y:S01]  /*b080*/  ISETP.GE.AND P0, PT, R23, UR4, PT ;  /* 0x0000000417007c0c */ /* 0x000fe2000bf06270 */
[--C-:B--2---:R-:W-:Y:S01]  /*b090*/  @!P2 IMAD.WIDE R8, R13, 0x4, R2.reuse ;  /* 0x000000040d08a825 */ /* 0x104fe200078e0202 */
[----:B------:R-:W-:Y:S02]  /*b0a0*/  IADD3 R18, R0, 0xa0, RZ ;  /* 0x000000a000127810 */ /* 0x000fe40007ffe0ff */
[----:B------:R-:W-:Y:S01]  /*b0b0*/  ISETP.GE.AND P1, PT, R24, UR4, PT ;  /* 0x0000000418007c0c */ /* 0x000fe2000bf26270 */
[--C-:B---3--:R-:W-:Y:S01]  /*b0c0*/  @!P6 IMAD.WIDE R10, R19, 0x4, R2.reuse ;  /* 0x00000004130ae825 */ /* 0x108fe200078e0202 */
[----:B------:R0:W-:Y:S01]  /*b0d0*/  @!P2 ST.E.64 desc[UR36][R8.64], R76 ;  /* 0x0000004c0800a985 */ /* 0x0001e2000c101b24 */
[----:B------:R-:W-:Y:S02]  /*b0e0*/  ISETP.GE.AND P2, PT, R18, UR4, PT ;  /* 0x0000000412007c0c */ /* 0x000fe4000bf46270 */
        /* <DEDUP_REMOVED lines=9> */
[----:B------:R-:W-:Y:S01]  /*b180*/  VIADD R19, R0, 0xa8 ;  /* 0x000000a800137836 */ /* 0x000fe20000000000 */
[----:B------:R5:W-:Y:S01]  /*b190*/  @!P3 ST.E.64 desc[UR36][R16.64], R92 ;  /* 0x0000005c1000b985 */ /* 0x000be2000c101b24 */
[----:B------:R-:W-:-:S02]  /*b1a0*/  ISETP.GE.AND P5, PT, R21, UR4, PT ;  /* 0x0000000415007c0c */ /* 0x000fc4000bfa6270 */
[----:B------:R-:W-:Y:S02]  /*b1b0*/  @!P0 LEA.HI R23, R23, R23, RZ, 0x1 ;  /* 0x0000001717178211 */ /* 0x000fe400078f08ff */
[----:B------:R-:W-:Y:S02]  /*b1c0*/  ISETP.GE.AND P3, PT, R19, UR4, PT ;  /* 0x0000000413007c0c */ /* 0x000fe4000bf66270 */
[----:B------:R-:W-:Y:S02]  /*b1d0*/  @!P1 LEA.HI R24, R24, R24, RZ, 0x1 ;  /* 0x0000001818189211 */ /* 0x000fe400078f08ff */
[----:B0-----:R-:W-:Y:S02]  /*b1e0*/  @!P0 LOP3.LUT R9, R23, 0xfffffffe, RZ, 0xc0, !PT ;  /* 0xfffffffe17098812 */ /* 0x001fe400078ec0ff */
[----:B------:R-:W-:Y:S02]  /*b1f0*/  @!P2 LEA.HI R18, R18, R18, RZ, 0x1 ;  /* 0x000000121212a211 */ /* 0x000fe400078f08ff */
[----:B--2---:R-:W-:Y:S01]  /*b200*/  @!P1 LOP3.LUT R11, R24, 0xfffffffe, RZ, 0xc0, !PT ;  /* 0xfffffffe180b9812 */ /* 0x004fe200078ec0ff */
[----:B------:R-:W-:Y:S01]  /*b210*/  @!P0 IMAD.WIDE R8, R9, 0x4, R2 ;  /* 0x0000000409088825 */ /* 0x000fe200078e0202 */
[----:B------:R-:W-:-:S02]  /*b220*/  @!P4 LEA.HI R20, R20, R20, RZ, 0x1 ;  /* 0x000000141414c211 */ /* 0x000fc400078f08ff */
[----:B---3--:R-:W-:Y:S01]  /*b230*/  @!P2 LOP3.LUT R13, R18, 0xfffffffe, RZ, 0xc0, !PT ;  /* 0xfffffffe120da812 */ /* 0x008fe200078ec0ff */
        /* <DEDUP_REMOVED lines=9> */
[----:B----4-:R-:W-:Y:S01]  /*b2d0*/  @!P4 LOP3.LUT R15, R20, 0xfffffffe, RZ, 0xc0, !PT ;  /* 0xfffffffe140fc812 */ /* 0x010fe200078ec0ff */
[----:B------:R3:W-:Y:S01]  /*b2e0*/  @!P2 ST.E.64 desc[UR36][R12.64], R104 ;  /* 0x000000680c00a985 */ /* 0x0007e2000c101b24 */
[----:B------:R-:W-:Y:S01]  /*b2f0*/  @!P5 LOP3.LUT R21, R21, 0xfffffffe, RZ, 0xc0, !PT ;  /* 0xfffffffe1515d812 */ /* 0x000fe200078ec0ff */
[----:B------:R-:W-:Y:S01]  /*b300*/  VIADD R20, R0, 0xd8 ;  /* 0x000000d800147836 */ /* 0x000fe20000000000 */
[----:B-----5:R-:W-:-:S02]  /*b310*/  @!P6 LOP3.LUT R17, R22, 0xfffffffe, RZ, 0xc0, !PT ;  /* 0xfffffffe1611e812 */ /* 0x020fc400078ec0ff */
[----:B------:R-:W-:Y:S01]  /*b320*/  ISETP.GE.AND P0, PT, R18, UR4, PT ;  /* 0x0000000412007c0c */ /* 0x000fe2000bf06270 */
[--C-:B0-----:R-:W-:Y:S01]  /*b330*/  @!P3 IMAD.WIDE R8, R19, 0x4, R2.reuse ;  /* 0x000000041308b825 */ /* 0x101fe200078e0202 */
[----:B------:R-:W-:Y:S02]  /*b340*/  IADD3 R19, R0, 0xd0, RZ ;  /* 0x000000d000137810 */ /* 0x000fe40007ffe0ff */
[----:B------:R-:W-:Y:S01]  /*b350*/  ISETP.GE.AND P2, PT, R20, UR4, PT ;  /* 0x0000000414007c0c */ /* 0x000fe2000bf46270 */
[--C-:B--2---:R-:W-:Y:S01]  /*b360*/  @!P4 IMAD.WIDE R10, R15, 0x4, R2.reuse ;  /* 0x000000040f0ac825 */ /* 0x104fe200078e0202 */
[----:B------:R0:W-:Y:S01]  /*b370*/  @!P3 ST.E.64 desc[UR36][R8.64], R108 ;  /* 0x0000006c0800b985 */ /* 0x0001e2000c101b24 */
[----:B------:R-:W-:Y:S02]  /*b380*/  ISETP.GE.AND P1, PT, R19, UR4, PT ;  /* 0x0000000413007c0c */ /* 0x000fe4000bf26270 */
[----:B------:R-:W-:Y:S01]  /*b390*/  @!P5 IMAD.WIDE R14, R21, 0x4, R2 ;  /* 0x00000004150ed825 */ /* 0x000fe200078e0202 */
[----:B------:R2:W-:Y:S01]  /*b3a0*/  @!P4 ST.E.64 desc[UR36][R10.64], R112 ;  /* 0x000000700a00c985 */ /* 0x0005e2000c101b24 */
[----:B---3--:R-:W-:-:S02]  /*b3b0*/  IADD3 R12, R0, 0xe8, RZ ;  /* 0x000000e8000c7810 */ /* 0x008fc40007ffe0ff */
[----:B------:R-:W-:Y:S01]  /*b3c0*/  @!P6 IMAD.WIDE R16, R17, 0x4, R2 ;  /* 0x000000041110e825 */ /* 0x000fe200078e0202 */
[----:B------:R3:W-:Y:S01]  /*b3d0*/  @!P5 ST.E.64 desc[UR36][R14.64], R116 ;  /* 0x000000740e00d985 */ /* 0x0007e2000c101b24 */
[----:B------:R-:W-:Y:S02]  /*b3e0*/  ISETP.GE.AND P4, PT, R12, UR4, PT ;  /* 0x000000040c007c0c */ /* 0x000fe4000bf86270 */
[C---:B------:R-:W-:Y:S01]  /*b3f0*/  VIADD R21, R0.reuse, 0xe0 ;  /* 0x000000e000157836 */ /* 0x040fe20000000000 */
[----:B------:R4:W-:Y:S01]  /*b400*/  @!P6 ST.E.64 desc[UR36][R16.64], R120 ;  /* 0x000000781000e985 */ /* 0x0009e2000c101b24 */
[----:B------:R-:W-:Y:S01]  /*b410*/  VIADD R13, R0, 0xf0 ;  /* 0x000000f0000d7836 */ /* 0x000fe20000000000 */
[----:B------:R-:W-:Y:S01]  /*b420*/  @!P0 LEA.HI R18, R18, R18, RZ, 0x1 ;  /* 0x0000001212128211 */ /* 0x000fe200078f08ff */
[----:B0-----:R-:W-:Y:S01]  /*b430*/  VIADD R9, R0, 0xf8 ;  /* 0x000000f800097836 */ /* 0x001fe20000000000 */
[----:B------:R-:W-:Y:S02]  /*b440*/  ISETP.GE.AND P3, PT, R21, UR4, PT ;  /* 0x0000000415007c0c */ /* 0x000fe4000bf66270 */
[----:B------:R-:W-:-:S02]  /*b450*/  ISETP.GE.AND P5, PT, R13, UR4, PT ;  /* 0x000000040d007c0c */ /* 0x000fc4000bfa6270 */
[----:B------:R-:W-:Y:S02]  /*b460*/  ISETP.GE.AND P6, PT, R9, UR4, PT ;  /* 0x0000000409007c0c */ /* 0x000fe4000bfc6270 */
[----:B------:R-:W-:Y:S02]  /*b470*/  @!P1 LEA.HI R19, R19, R19, RZ, 0x1 ;  /* 0x0000001313139211 */ /* 0x000fe400078f08ff */
[----:B------:R-:W-:Y:S02]  /*b480*/  @!P2 LEA.HI R20, R20, R20, RZ, 0x1 ;  /* 0x000000141414a211 */ /* 0x000fe400078f08ff */
[----:B------:R-:W-:Y:S02]  /*b490*/  @!P4 LEA.HI R12, R12, R12, RZ, 0x1 ;  /* 0x0000000c0c0cc211 */ /* 0x000fe400078f08ff */
[----:B--2---:R-:W-:Y:S02]  /*b4a0*/  @!P1 LOP3.LUT R11, R19, 0xfffffffe, RZ, 0xc0, !PT ;  /* 0xfffffffe130b9812 */ /* 0x004fe400078ec0ff */
[----:B------:R-:W-:-:S02]  /*b4b0*/  @!P3 LEA.HI R21, R21, R21, RZ, 0x1 ;  /* 0x000000151515b211 */ /* 0x000fc400078f08ff */
[----:B------:R-:W-:Y:S02]  /*b4c0*/  @!P5 LEA.HI R8, R13, R13, RZ, 0x1 ;  /* 0x0000000d0d08d211 */ /* 0x000fe400078f08ff */
[----:B------:R-:W-:Y:S02]  /*b4d0*/  @!P6 LEA.HI R10, R9, R9, RZ, 0x1 ;  /* 0x00000009090ae211 */ /* 0x000fe400078f08ff */
[----:B------:R-:W-:Y:S02]  /*b4e0*/  @!P0 LOP3.LUT R9, R18, 0xfffffffe, RZ, 0xc0, !PT ;  /* 0xfffffffe12098812 */ /* 0x000fe400078ec0ff */
[----:B------:R-:W-:Y:S02]  /*b4f0*/  @!P2 LOP3.LUT R13, R20, 0xfffffffe, RZ, 0xc0, !PT ;  /* 0xfffffffe140da812 */ /* 0x000fe400078ec0ff */
[----:B---3--:R-:W-:Y:S02]  /*b500*/  @!P3 LOP3.LUT R15, R21, 0xfffffffe, RZ, 0xc0, !PT ;  /* 0xfffffffe150fb812 */ /* 0x008fe400078ec0ff */
[----:B----4-:R-:W-:Y:S01]  /*b510*/  @!P4 LOP3.LUT R17, R12, 0xfffffffe, RZ, 0xc0, !PT ;  /* 0xfffffffe0c11c812 */ /* 0x010fe200078ec0ff */
        /* <DEDUP_REMOVED lines=16> */
.L_x_7309:
[----:B-1----:R-:W-:Y:S05]  /*b620*/  BSYNC B0 ;  /* 0x0000000000007941 */ /* 0x002fea0003800000 */
.L_x_7308:
[----:B------:R-:W-:Y:S01]  /*b630*/  IADD3 R7, R7, 0x8, RZ ;  /* 0x0000000807077810 */ /* 0x000fe20007ffe0ff */
[----:B---34-:R3:W4:Y:S03]  /*b640*/  SHFL.IDX PT, R3, R5, 0x1, 0x1c1f ;  /* 0x003c1f0005037f89 */ /* 0x01872600000e0000 */
[----:B------:R-:W-:Y:S01]  /*b650*/  ISETP.GE.AND P0, PT, R7, R6, PT ;  /* 0x000000060700720c */ /* 0x000fe20003f06270 */
[----:B--2---:R3:W2:-:S12]  /*b660*/  SHFL.IDX PT, R2, R4, 0x1, 0x1c1f ;  /* 0x003c1f0004027f89 */ /* 0x00469800000e0000 */
[----:B---3--:R-:W-:Y:S05]  /*b670*/  @P0 BRA `(.L_x_7255) ;  /* 0x0000004800100947 */ /* 0x008fea0003800000 */
[C---:B0-----:R-:W-:Y:S01]  /*b680*/  VIADD R5, R0.reuse, 0x8 ;  /* 0x0000000800057836 */ /* 0x041fe20000000000 */
        /* <DEDUP_REMOVED lines=15> */
[C---:B------:R-:W-:Y:S01]  /*b780*/  VIADD R20, R0.reuse, 0x80 ;  /* 0x0000008000147836 */ /* 0x040fe20000000000 */
[----:B------:R-:W-:-:S02]  /*b790*/  @!P0 LEA.HI R4, R0, R0, RZ, 0x1 ;  /* 0x0000000000048211 */ /* 0x000fc400078f08ff */
[----:B------:R-:W-:Y:S02]  /*b7a0*/  @!P1 LEA.HI R6, R5, R5, RZ, 0x1 ;  /* 0x0000000505069211 */ /* 0x000fe400078f08ff */
[----:B------:R-:W-:Y:S02]  /*b7b0*/  @!P2 LEA.HI R8, R7, R7, RZ, 0x1 ;  /* 0x000000070708a211 */ /* 0x000fe400078f08ff */
[----:B------:R-:W-:Y:S02]  /*b7c0*/  @!P0 LOP3.LUT R5, R4, 0xfffffffe, RZ, 0xc0, !PT ;  /* 0xfffffffe04058812 */ /* 0x000fe400078ec0ff */
[----:B------:R-:W-:Y:S02]  /*b7d0*/  @!P1 LOP3.LUT R7, R6, 0xfffffffe, RZ, 0xc0, !PT ;  /* 0xfffffffe06079812 */ /* 0x000fe400078ec0ff */
[----:B------:R-:W-:Y:S01]  /*b7e0*/  @!P2 LOP3.LUT R9, R8, 0xfffffffe, RZ, 0xc0, !PT ;  /* 0xfffffffe0809a812 */ /* 0x000fe200078ec0ff */
[----:B--2-4-:R-:W-:Y:S01]  /*b7f0*/  @!P0 IMAD.WIDE R4, R5, 0x4, R2 ;  /* 0x0000000405048825 */ /* 0x014fe200078e0202 */
[----:B------:R-:W-:-:S02]  /*b800*/  IADD3 R16, R0, 0x48, RZ ;  /* 0x0000004800107810 */ /* 0x000fc40007ffe0ff */
[----:B------:R-:W-:Y:S01]  /*b810*/  ISETP.GE.AND P3, PT, R15, UR4, PT ;  /* 0x000000040f007c0c */ /* 0x000fe2000bf66270 */
[--C-:B------:R-:W-:Y:S01]  /*b820*/  @!P1 IMAD.WIDE R6, R7, 0x4, R2.reuse ;  /* 0x0000000407069825 */ /* 0x100fe200078e0202 */
[----:B------:R0:W-:Y:S01]  /*b830*/  @!P0 ST.E.64 desc[UR36][R4.64], R26 ;  /* 0x0000001a04008985 */ /* 0x0001e2000c101b24 */
[----:B------:R-:W-:Y:S02]  /*b840*/  ISETP.GE.AND P0, PT, R12, UR4, PT ;  /* 0x000000040c007c0c */ /* 0x000fe4000bf06270 */
[----:B------:R-:W-:Y:S01]  /*b850*/  @!P2 IMAD.WIDE R8, R9, 0x4, R2 ;  /* 0x000000040908a825 */ /* 0x000fe200078e0202 */
[----:B------:R1:W-:Y:S01]  /*b860*/  @!P1 ST.E.64 desc[UR36][R6.64], R30 ;  /* 0x0000001e06009985 */ /* 0x0003e2000c101b24 */
[----:B------:R-:W-:Y:S02]  /*b870*/  ISETP.GE.AND P1, PT, R13, UR4, PT ;  /* 0x000000040d007c0c */ /* 0x000fe4000bf26270 */
[----:B------:R-:W-:Y:S01]  /*b880*/  ISETP.GE.AND P4, PT, R16, UR4, PT ;  /* 0x0000000410007c0c */ /* 0x000fe2000bf86270 */
        /* <DEDUP_REMOVED lines=17> */
[----:B------:R-:W-:-:S02]  /*b9a0*/  @!P2 LOP3.LUT R11, R14, 0xfffffffe, RZ, 0xc0, !PT ;  /* 0xfffffffe0e0ba812 */ /* 0x000fc400078ec0ff */
[----:B------:R-:W-:Y:S02]  /*b9b0*/  @!P3 LOP3.LUT R15, R15, 0xfffffffe, RZ, 0xc0, !PT ;  /* 0xfffffffe0f0fb812 */ /* 0x000fe400078ec0ff */
[----:B------:R-:W-:Y:S01]  /*b9c0*/  @!P4 LOP3.LUT R17, R16, 0xfffffffe, RZ, 0xc0, !PT ;  /* 0xfffffffe1011c812 */ /* 0x000fe200078ec0ff */
[----:B------:R-:W-:Y:S01]  /*b9d0*/  VIADD R16, R0, 0x70 ;  /* 0x0000007000107836 */ /* 0x000fe20000000000 */
        /* <DEDUP_REMOVED lines=14> */
[----:B------:R-:W-:-:S02]  /*bac0*/  IADD3 R17, R0, 0x78, RZ ;  /* 0x0000007800117810 */ /* 0x000fc40007ffe0ff */
[----:B------:R-:W-:Y:S01]  /*bad0*/  VIADD R15, R0, 0x68 ;  /* 0x00000068000f7836 */ /* 0x000fe20000000000 */
[----:B------:R4:W-:Y:S01]  /*bae0*/  @!P4 ST.E.64 desc[UR36][R12.64], R62 ;  /* 0x0000003e0c00c985 */ /* 0x0009e2000c101b24 */
[----:B------:R-:W-:Y:S02]  /*baf0*/  ISETP.GE.AND P4, PT, R14, UR4, PT ;  /* 0x000000040e007c0c */ /* 0x000fe4000bf86270 */
[----:B------:R-:W-:Y:S02]  /*bb00*/  ISETP.GE.AND P1, PT, R17, UR4, PT ;  /* 0x0000000411007c0c */ /* 0x000fe4000bf26270 */
[----:B------:R-:W-:Y:S02]  /*bb10*/  ISETP.GE.AND P3, PT, R15, UR4, PT ;  /* 0x000000040f007c0c */ /* 0x000fe4000bf66270 */
[----:B------:R-:W-:Y:S02]  /*bb20*/  @!P5 LEA.HI R18, R18, R18, RZ, 0x1 ;  /* 0x000000121212d211 */ /* 0x000fe400078f08ff */
[----:B------:R-:W-:-:S02]  /*bb30*/  @!P6 LEA.HI R19, R19, R19, RZ, 0x1 ;  /* 0x000000131313e211 */ /* 0x000fc400078f08ff */
        /* <DEDUP_REMOVED lines=38> */
[----:B------:R-:W-:Y:S02]  /*bda0*/  ISETP.GE.AND P0, PT, R14, UR4, PT ;  /* 0x000000040e007c0c */ /* 0x000fe4000bf06270 */
        /* <DEDUP_REMOVED lines=19> */
[C---:B------:R-:W-:Y:S01]  /*bee0*/  VIADD R16, R0.reuse, 0xe0 ;  /* 0x000000e000107836 */ /* 0x040fe20000000000 */
[----:B------:R-:W-:Y:S02]  /*bef0*/  @!P2 LOP3.LUT R17, R17, 0xfffffffe, RZ, 0xc0, !PT ;  /* 0xfffffffe1111a812 */ /* 0x000fe400078ec0ff */
[----:B------:R-:W-:Y:S02]  /*bf00*/  IADD3 R18, R0, 0xc0, RZ ;  /* 0x000000c000127810 */ /* 0x000fe40007ffe0ff */
[----:B----4-:R-:W-:Y:S01]  /*bf10*/  @!P1 LOP3.LUT R13, R20, 0xfffffffe, RZ, 0xc0, !PT ;  /* 0xfffffffe140d9812 */ /* 0x010fe200078ec0ff */
        /* <DEDUP_REMOVED lines=17> */
[----:B------:R-:W-:Y:S01]  /*c030*/  ISETP.GE.AND P1, PT, R15, UR4, PT ;  /* 0x000000040f007c0c */ /* 0x000fe2000bf26270 */
[----:B------:R-:W-:Y:S01]  /*c040*/  VIADD R0, R0, 0xf8 ;  /* 0x000000f800007836 */ /* 0x000fe20000000000 */
[----:B------:R-:W-:Y:S02]  /*c050*/  ISETP.GE.AND P4, PT, R20, UR4, PT ;  /* 0x0000000414007c0c */ /* 0x000fe4000bf86270 */
[----:B------:R-:W-:-:S02]  /*c060*/  ISETP.GE.AND P3, PT, R17, UR4, PT ;  /* 0x0000000411007c0c */ /* 0x000fc4000bf66270 */
[----:B------:R-:W-:Y:S02]  /*c070*/  @!P5 LEA.HI R18, R18, R18, RZ, 0x1 ;  /* 0x000000121212d211 */ /* 0x000fe400078f08ff */
        /* <DEDUP_REMOVED lines=30> */
[----:B---3--:R-:W-:-:S05]  /*c260*/  LOP3.LUT R5, R0, 0xfffffffe, RZ, 0xc0, !PT ;  /* 0xfffffffe00057812 */ /* 0x008fca00078ec0ff */
[----:B------:R-:W-:-:S05]  /*c270*/  IMAD.WIDE R2, R5, 0x4, R2 ;  /* 0x0000000405027825 */ /* 0x000fca00078e0202 */
[----:B------:R0:W-:Y:S01]  /*c280*/  ST.E.64 desc[UR36][R2.64], R150 ;  /* 0x0000009602007985 */ /* 0x0001e2000c101b24 */
[----:B------:R-:W-:Y:S05]  /*c290*/  BRA `(.L_x_7255) ;  /* 0x0000003c00087947 */ /* 0x000fea0003800000 */
.L_x_7306:
[----:B------:R-:W0:Y:S02]  /*c2a0*/  S2R R0, SR_TID.X ;  /* 0x0000000000007919 */ /* 0x000e240000002100 */
[----:B0-----:R-:W-:-:S05]  /*c2b0*/  VIADD R2, R0, 0xffffff80 ;  /* 0xffffff8000027836 */ /* 0x001fca0000000000 */
[----:B------:R-:W-:-:S13]  /*c2c0*/  ISETP.GT.AND P0, PT, R2, 0x3f, PT ;  /* 0x0000003f0200780c */ /* 0x000fda0003f04270 */
[----:B------:R-:W-:Y:S05]  /*c2d0*/  @P0 BRA `(.L_x_7255) ;  /* 0x0000003800f80947 */ /* 0x000fea0003800000 */
[----:B------:R-:W0:Y:S01]  /*c2e0*/  S2R R3, SR_CTAID.X ;  /* 0x0000000000037919 */ /* 0x000e220000002500 */
[----:B------:R-:W2:Y:S01]  /*c2f0*/  LDC R6, c[0x0][0xbe8] ;  /* 0x0002fa00ff067b82 */ /* 0x000ea20000000800 */
[----:B------:R-:W-:Y:S01]  /*c300*/  ULDC UR4, c[0x0][0xa88] ;  /* 0x0002a20000047ab9 */ /* 0x000fe20000000800 */
[----:B0-----:R-:W-:Y:S01]  /*c310*/  LEA R0, R3, R0, 0x6 ;  /* 0x0000000003007211 */ /* 0x001fe200078e30ff */
[----:B--2---:R-:W-:-:S04]  /*c320*/  IMAD R3, R6, UR4, RZ ;  /* 0x0000000406037c24 */ /* 0x004fc8000f8e02ff */
        /* <DEDUP_REMOVED lines=10> */
[----:B------:R-:W2:Y:S01]  /*c3d0*/  LDC.64 R10, c[0x0][0xbd8] ;  /* 0x0002f600ff0a7b82 */ /* 0x000ea20000000a00 */
[----:B------:R-:W-:-:S04]  /*c3e0*/  UIMAD UR6, UR42, UR9, UR6 ;  /* 0x000000092a0672a4 */ /* 0x000fc8000f8e0206 */
[----:B------:R-:W-:Y:S01]  /*c3f0*/  UIADD3 UR6, UR5, UR6, URZ ;  /* 0x0000000605067290 */ /* 0x000fe2000fffe03f */
[----:B------:R-:W-:Y:S01]  /*c400*/  MOV R2, UR4 ;  /* 0x0000000400027c02 */ /* 0x000fe20008000f00 */
[----:B------:R-:W-:Y:S01]  /*c410*/  IMAD.U32 R3, RZ, RZ, UR5 ;  /* 0x00000005ff037e24 */ /* 0x000fe2000f8e00ff */
[----:B------:R-:W3:Y:S01]  /*c420*/  @P0 LDC R7, c[0x0][0xbec] ;  /* 0x0002fb00ff070b82 */ /* 0x000ee20000000800 */
[----:B------:R-:W-:Y:S02]  /*c430*/  ULDC.64 UR4, c[0x0][0xbe0] ;  /* 0x0002f80000047ab9 */ /* 0x000fe40000000a00 */
[----:B------:R-:W-:-:S05]  /*c440*/  IMAD.U32 R3, RZ, RZ, UR6 ;  /* 0x00000006ff037e24 */ /* 0x000fca000f8e00ff */
[----:B------:R-:W4:Y:S01]  /*c450*/  @P0 LDC R9, c[0x0][0xbf0] ;  /* 0x0002fc00ff090b82 */ /* 0x000f220000000800 */
[----:B0-----:R-:W-:-:S07]  /*c460*/  USHF.R.S32.HI UR8, URZ, 0x1f, UR7 ;  /* 0x0000001f3f087899 */ /* 0x001fce0008011407 */
[----:B------:R-:W0:Y:S01]  /*c470*/  S2UR UR10, SR_CTAID.Y ;  /* 0x00000000000a79c3 */ /* 0x000e220000002600 */
[C---:B--2---:R-:W-:Y:S02]  /*c480*/  IMAD R12, R10.reuse, UR8, RZ ;  /* 0x000000080a0c7c24 */ /* 0x044fe4000f8e02ff */
[----:B------:R-:W-:-:S04]  /*c490*/  IMAD.WIDE.U32 R2, R10, UR7, R2 ;  /* 0x000000070a027c25 */ /* 0x000fc8000f8e0002 */
[----:B------:R-:W-:Y:S01]  /*c4a0*/  IMAD R11, R11, UR7, R12 ;  /* 0x000000070b0b7c24 */ /* 0x000fe2000f8e020c */
[----:B------:R-:W0:Y:S01]  /*c4b0*/  LDC R8, c[0x0][0xc50] ;  /* 0x00031400ff087b82 */ /* 0x000e220000000800 */
[----:B---3--:R-:W-:Y:S01]  /*c4c0*/  @P0 IMAD.HI.U32 R4, R0, R7, RZ ;  /* 0x0000000700040227 */ /* 0x008fe200078e00ff */
[----:B------:R-:W-:-:S03]  /*c4d0*/  IADD3 R7, RZ, -UR42, RZ ;  /* 0x8000002aff077c10 */ /* 0x000fc6000fffe0ff */
[----:B------:R-:W-:Y:S01]  /*c4e0*/  IMAD.IADD R3, R11, 0x1, R3 ;  /* 0x000000010b037824 */ /* 0x000fe200078e0203 */
[----:B----4-:R-:W-:Y:S01]  /*c4f0*/  @P0 SHF.R.U32.HI R5, RZ, R9, R4 ;  /* 0x00000009ff050219 */ /* 0x010fe20000011604 */
[----:B0-----:R-:W-:-:S04]  /*c500*/  IMAD R9, R8, R7, UR10 ;  /* 0x0000000a08097e24 */ /* 0x001fc8000f8e0207 */
        /* <DEDUP_REMOVED lines=14> */
[----:B------:R-:W-:-:S04]  /*c5f0*/  ULDC.64 UR4, c[0x0][0xba8] ;  /* 0x0002ea0000047ab9 */ /* 0x000fc80000000a00 */
[----:B------:R-:W-:Y:S02]  /*c600*/  IADD3 R3, R3, R5, RZ ;  /* 0x0000000503037210 */ /* 0x000fe40007ffe0ff */
[----:B------:R-:W-:-:S04]  /*c610*/  LEA R4, P0, R2, UR4, 0x2 ;  /* 0x0000000402047c11 */ /* 0x000fc8000f8010ff */
[----:B------:R-:W-:Y:S01]  /*c620*/  LEA.HI.X R5, R2, UR5, R3, 0x2, P0 ;  /* 0x0000000502057c11 */ /* 0x000fe200080f1403 */
[----:B------:R-:W-:-:S05]  /*c630*/  IMAD.MOV.U32 R3, RZ, RZ, -0x800000 ;  /* 0xff800000ff037424 */ /* 0x000fca00078e00ff */
[----:B------:R0:W-:Y:S01]  /*c640*/  STG.E desc[UR36][R4.64], R3 ;  /* 0x0000000304007986 */ /* 0x0001e2000c101924 */
[----:B------:R-:W-:Y:S05]  /*c650*/  BRA `(.L_x_7255) ;  /* 0x0000003800187947 */ /* 0x000fea0003800000 */
.L_x_7253:
        /* <DEDUP_REMOVED lines=18> */
.L_x_7310:
[----:B------:R-:W-:Y:S01]  /*c780*/  ULDC UR44, c[0x0][0xc50] ;  /* 0x00031400002c7ab9 */ /* 0x000fe20000000800 */
[----:B------:R-:W-:Y:S01]  /*c790*/  UMOV UR39, UR6 ;  /* 0x0000000600277c82 */ /* 0x000fe20008000000 */
[----:B------:R-:W-:-:S11]  /*c7a0*/  UISETP.NE.AND UP0, UPT, UR44, 0x1, UPT ;  /* 0x000000012c00788c */ /* 0x000fd6000bf05270 */
[----:B------:R-:W-:Y:S01]  /*c7b0*/  @UP0 ULDC UR4, c[0x0][0xc54] ;  /* 0x0003150000040ab9 */ /* 0x000fe20000000800 */
[----:B------:R-:W-:Y:S01]  /*c7c0*/  @UP0 ULDC UR7, c[0x0][0xc58] ;  /* 0x0003160000070ab9 */ /* 0x000fe20000000800 */
[----:B------:R-:W-:-:S04]  /*c7d0*/  UIMAD.WIDE.U32 UR4, UR6, UR4, URZ ;  /* 0x00000004060472a5 */ /* 0x000fc8000f8e003f */
[----:B------:R-:W-:-:S12]  /*c7e0*/  @UP0 USHF.R.U32.HI UR39, URZ, UR7, UR5 ;  /* 0x000000073f270299 */ /* 0x000fd80008011605 */
.L_x_7311:
        /* <DEDUP_REMOVED lines=8> */
[----:B------:R-:W-:Y:S01]  /*c870*/  ULDC UR4, c[0x0][0x448] ;  /* 0x0001120000047ab9 */ /* 0x000fe20000000800 */
[----:B------:R-:W-:Y:S01]  /*c880*/  ULDC UR7, c[0x0][0x2f0] ;  /* 0x0000bc0000077ab9 */ /* 0x000fe20000000800 */
[----:B------:R-:W-:-:S05]  /*c890*/  IMAD.MOV.U32 R28, RZ, RZ, RZ ;  /* 0x000000ffff1c7224 */ /* 0x000fca00078e00ff */
        /* <DEDUP_REMOVED lines=20> */
[----:B------:R-:W-:Y:S02]  /*c9e0*/  USHF.R.S32.HI UR5, URZ, 0x1f, UR4 ;  /* 0x0000001f3f057899 */ /* 0x000fe40008011404 */
[----:B------:R-:W-:Y:S02]  /*c9f0*/  USHF.R.S32.HI UR7, URZ, 0x1f, UR6 ;  /* 0x0000001f3f077899 */ /* 0x000fe40008011406 */
[----:B------:R-:W-:-:S02]  /*ca00*/  ULEA.HI UR5, UR5, UR4, URZ, 0x6 ;  /* 0x0000000405057291 */ /* 0x000fc4000f8f303f */
[----:B------:R-:W-:Y:S02]  /*ca10*/  ULEA.HI UR7, UR7, UR6, URZ, 0x6 ;  /* 0x0000000607077291 */ /* 0x000fe4000f8f303f */
[----:B------:R-:W-:Y:S02]  /*ca20*/  USHF.R.S32.HI UR41, URZ, 0x6, UR5 ;  /* 0x000000063f297899 */ /* 0x000fe40008011405 */
[----:B------:R-:W-:-:S04]  /*ca30*/  USHF.R.S32.HI UR42, URZ, 0x6, UR7 ;  /* 0x000000063f2a7899 */ /* 0x000fc80008011407 */
        /* <DEDUP_REMOVED lines=43> */
.L_x_7313:
[----:B------:R-:W-:Y:S02]  /*ccf0*/  UIMAD UR48, UR44, UR38, URZ ;  /* 0x000000262c3072a4 */ /* 0x000fe4000f8e023f */
[----:B------:R-:W-:Y:S01]  /*cd00*/  MOV R0, UR38 ;  /* 0x0000002600007c02 */ /* 0x000fe20008000f00 */
[----:B------:R-:W-:-:S03]  /*cd10*/  IMAD.MOV.U32 R4, RZ, RZ, 0x1 ;  /* 0x00000001ff047424 */ /* 0x000fc600078e00ff */
[----:B------:R-:W-:-:S05]  /*cd20*/  IMAD.U32 R25, RZ, RZ, UR48 ;  /* 0x00000030ff197e24 */ /* 0x000fca000f8e00ff */
[----:B------:R-:W-:Y:S02]  /*cd30*/  VIADDMNMX R25, R25, R0, UR11, PT ;  /* 0x0000000b19197e46 */ /* 0x000fe4000b800100 */
[----:B------:R-:W-:Y:S02]  /*cd40*/  MOV R0, RZ ;  /* 0x000000ff00007202 */ /* 0x000fe40000000f00 */
        /* <DEDUP_REMOVED lines=16> */
[----:B------:R-:W-:Y:S01]  /*ce50*/  MOV R6, UR6 ;  /* 0x0000000600067c02 */ /* 0x000fe20008000f00 */
[----:B------:R-:W-:Y:S01]  /*ce60*/  IMAD.U32 R7, RZ, RZ, UR7 ;  /* 0x00000007ff077e24 */ /* 0x000fe2000f8e00ff */
[----:B------:R-:W-:Y:S01]  /*ce70*/  MOV R10, UR4 ;  /* 0x00000004000a7c02 */ /* 0x000fe20008000f00 */
[----:B------:R-:W-:Y:S01]  /*ce80*/  IMAD.U32 R11, RZ, RZ, UR5 ;  /* 0x00000005ff0b7e24 */ /* 0x000fe2000f8e00ff */
[----:B------:R-:W-:Y:S01]  /*ce90*/  MOV R8, 0x70 ;  /* 0x0000007000087802 */ /* 0x000fe20000000f00 */
[----:B------:R-:W-:Y:S01]  /*cea0*/  IMAD.MOV.U32 R12, RZ, RZ, 0x1 ;  /* 0x00000001ff0c7424 */ /* 0x000fe200078e00ff */
[----:B------:R-:W-:-:S07]  /*ceb0*/  MOV R13, RZ ;  /* 0x000000ff000d7202 */ /* 0x000fce0000000f00 */
[----:B------:R-:W-:-:S07]  /*cec0*/  LEPC R20, `(.L_x_7314) ;  /* 0x000000001014794e */ /* 0x000fce0000000000 */
[----:B0----5:R-:W-:Y:S05]  /*ced0*/  CALL.ABS.NOINC R2 ;  /* 0x0000000002007343 */ /* 0x021fea0003c00000 */
.L_x_7314:
        /* <DEDUP_REMOVED lines=11> */
[----:B------:R-:W-:Y:S01]  /*cf90*/  IMAD.U32 R6, RZ, RZ, UR6 ;  /* 0x00000006ff067e24 */ /* 0x000fe2000f8e00ff */
[----:B------:R-:W-:Y:S01]  /*cfa0*/  MOV R7, UR7 ;  /* 0x0000000700077c02 */ /* 0x000fe20008000f00 */
[----:B------:R-:W-:Y:S01]  /*cfb0*/  IMAD.U32 R10, RZ, RZ, UR4 ;  /* 0x00000004ff0a7e24 */ /* 0x000fe2000f8e00ff */
[----:B------:R-:W-:Y:S01]  /*cfc0*/  MOV R11, UR5 ;  /* 0x00000005000b7c02 */ /* 0x000fe20008000f00 */
[----:B------:R-:W-:Y:S01]  /*cfd0*/  IMAD.MOV.U32 R8, RZ, RZ, 0x70 ;  /* 0x00000070ff087424 */ /* 0x000fe200078e00ff */
[----:B------:R-:W-:Y:S01]  /*cfe0*/  MOV R12, 0x1 ;  /* 0x00000001000c7802 */ /* 0x000fe20000000f00 */
[----:B0-----:R-:W-:-:S07]  /*cff0*/  IMAD.MOV.U32 R13, RZ, RZ, RZ ;  /* 0x000000ffff0d7224 */ /* 0x001fce00078e00ff */
[----:B------:R-:W-:-:S07]  /*d000*/  LEPC R20, `(.L_x_7316) ;  /* 0x000000001014794e */ /* 0x000fce0000000000 */
[----:B-1---5:R-:W-:Y:S05]  /*d010*/  CALL.ABS.NOINC R2 ;  /* 0x0000000002007343 */ /* 0x022fea0003c00000 */
.L_x_7316:
[----:B------:R0:W1:Y:S01]  /*d020*/  LDC.64 R2, c[0x4][R16] ;  /* 0x0100000010027b82 */ /* 0x0000620000000a00 */
[----:B------:R-:W-:Y:S01]  /*d030*/  ULDC.64 UR4, c[0x4][0xf0] ;  /* 0x01003c0000047ab9 */ /* 0x000fe20000000a00 */
[----:B------:R-:W-:Y:S01]  /*d040*/  ULDC.64 UR6, c[0x4][0xf8] ;  /* 0x01003e0000067ab9 */ /* 0x000fe20000000a00 */
[----:B------:R-:W-:Y:S01]  /*d050*/  MOV R4, UR4 ;  /* 0x0000000400047c02 */ /* 0x000fe20008000f00 */
[----:B------:R-:W-:Y:S01]  /*d060*/  IMAD.U32 R5, RZ, RZ, UR5 ;  /* 0x00000005ff057e24 */ /* 0x000fe2000f8e00ff */
[----:B------:R-:W-:Y:S01]  /*d070*/  ULDC.64 UR4, c[0x4][0x50] ;  /* 0x0100140000047ab9 */ /* 0x000fe20000000a00 */
[----:B------:R-:W-:Y:S01]  /*d080*/  MOV R6, UR6 ;  /* 0x0000000600067c02 */ /* 0x000fe20008000f00 */
[----:B------:R-:W-:Y:S01]  /*d090*/  IMAD.U32 R7, RZ, RZ, UR7 ;  /* 0x00000007ff077e24 */ /* 0x000fe2000f8e00ff */
[----:B------:R-:W-:Y:S01]  /*d0a0*/  MOV R10, UR4 ;  /* 0x00000004000a7c02 */ /* 0x000fe20008000f00 */
[----:B------:R-:W-:Y:S01]  /*d0b0*/  IMAD.U32 R11, RZ, RZ, UR5 ;  /* 0x00000005ff0b7e24 */ /* 0x000fe2000f8e00ff */
[----:B------:R-:W-:Y:S01]  /*d0c0*/  MOV R8, 0x70 ;  /* 0x0000007000087802 */ /* 0x000fe20000000f00 */
[----:B------:R-:W-:Y:S01]  /*d0d0*/  IMAD.MOV.U32 R12, RZ, RZ, 0x1 ;  /* 0x00000001ff0c7424 */ /* 0x000fe200078e00ff */
[----:B0-----:R-:W-:-:S07]  /*d0e0*/  MOV R13, RZ ;  /* 0x000000ff000d7202 */ /* 0x001fce0000000f00 */
[----:B------:R-:W-:-:S07]  /*d0f0*/  LEPC R20, `(.L_x_7315) ;  /* 0x000000001014794e */ /* 0x000fce0000000000 */
[----:B-1----:R-:W-:Y:S05]  /*d100*/  CALL.ABS.NOINC R2 ;  /* 0x0000000002007343 */ /* 0x002fea0003c00000 */
.L_x_7315:
[----:B------:R-:W0:Y:S01]  /*d110*/  LDC.64 R2, c[0x0][0x9f8] ;  /* 0x00027e00ff027b82 */ /* 0x000e220000000a00 */
[----:B------:R-:W-:-:S07]  /*d120*/  IMAD.MOV.U32 R24, RZ, RZ, R17 ;  /* 0x000000ffff187224 */ /* 0x000fce00078e0011 */
[----:B------:R-:W1:Y:S01]  /*d130*/  LDC R37, c[0x0][0x430] ;  /* 0x00010c00ff257b82 */ /* 0x000e620000000800 */
[----:B------:R-:W-:Y:S01]  /*d140*/  SHF.L.U32 R36, R30, 0x4, RZ ;  /* 0x000000041e247819 */ /* 0x000fe200000006ff */
[----:B------:R-:W-:Y:S01]  /*d150*/  ULDC UR4, c[0x0][0x320] ;  /* 0x0000c80000047ab9 */ /* 0x000fe20000000800 */
[----:B0-----:R-:W-:-:S04]  /*d160*/  ISETP.NE.U32.AND P0, PT, R2, RZ, PT ;  /* 0x000000ff0200720c */ /* 0x001fc80003f05070 */
[----:B------:R-:W-:-:S13]  /*d170*/  ISETP.NE.AND.EX P0, PT, R3, RZ, PT, P0 ;  /* 0x000000ff0300720c */ /* 0x000fda0003f05300 */
[----:B------:R-:W0:Y:S02]  /*d180*/  @P0 LDC.64 R2, c[0x0][0x9f8] ;  /* 0x00027e00ff020b82 */ /* 0x000e240000000a00 */
[----:B0-----:R-:W-:-:S05]  /*d190*/  @P0 IMAD.WIDE R2, R17, 0x4, R2 ;  /* 0x0000000411020825 */ /* 0x001fca00078e0202 */
[----:B------:R0:W2:Y:S01]  /*d1a0*/  @P0 LDG.E R24, desc[UR36][R2.64] ;  /* 0x0000002402180981 */ /* 0x0000a2000c1e1900 */
[----:B------:R-:W-:Y:S02]  /*d1b0*/  LOP3.LUT R6, R30, 0x7f, RZ, 0xc0, !PT ;  /* 0x0000007f1e067812 */ /* 0x000fe400078ec0ff */
[----:B------:R-:W-:Y:S02]  /*d1c0*/  LOP3.LUT R36, R36, 0x70, RZ, 0xc0, !PT ;  /* 0x0000007024247812 */ /* 0x000fe400078ec0ff */
[----:B------:R-:W-:Y:S02]  /*d1d0*/  SHF.R.U32.HI R35, RZ, 0x3, R6 ;  /* 0x00000003ff237819 */ /* 0x000fe40000011606 */
[----:B------:R-:W-:Y:S02]  /*d1e0*/  LEA R18, R25, 0xffffffc0, 0x6 ;  /* 0xffffffc019127811 */ /* 0x000fe400078e30ff */
[----:B------:R-:W-:Y:S02]  /*d1f0*/  LOP3.LUT R31, R36, R35, RZ, 0xfc, !PT ;  /* 0x00000023241f7212 */ /* 0x000fe400078efcff */
[----:B-1----:R-:W-:-:S02]  /*d200*/  ISETP.NE.AND P1, PT, R37, 0x1, PT ;  /* 0x000000012500780c */ /* 0x002fc40003f25270 */
[----:B------:R-:W-:Y:S01]  /*d210*/  LOP3.LUT R16, R16, 0xfffffbff, RZ, 0xc0, !PT ;  /* 0xfffffbff10107812 */ /* 0x000fe200078ec0ff */
[----:B------:R-:W-:-:S05]  /*d220*/  IMAD.IADD R5, R31, 0x1, R18 ;  /* 0x000000011f057824 */ /* 0x000fca00078e0212 */
[C---:B------:R-:W-:Y:S02]  /*d230*/  ISETP.GE.AND P0, PT, R5.reuse, UR40, PT ;  /* 0x0000002805007c0c */ /* 0x040fe4000bf06270 */
[----:B-----5:R-:W-:Y:S02]  /*d240*/  IADD3 R19, R5, R28, RZ ;  /* 0x0000001c05137210 */ /* 0x020fe40007ffe0ff */
[----:B------:R-:W-:Y:S01]  /*d250*/  ISETP.GT.U32.OR P0, PT, R31, 0x3f, P0 ;  /* 0x0000003f1f00780c */ /* 0x000fe20000704470 */
[----:B------:R-:W1:Y:S01]  /*d260*/  @P1 LDC R0, c[0x0][0x434] ;  /* 0x00010d00ff001b82 */ /* 0x000e620000000800 */
[----:B------:R-:W-:Y:S01]  /*d270*/  @P1 LOP3.LUT R16, R16, 0x400, RZ, 0xfc, !PT ;  /* 0x0000040010101812 */ /* 0x000fe200078efcff */
[----:B------:R-:W-:-:S06]  /*d280*/  IMAD.MOV.U32 R7, RZ, RZ, R19 ;  /* 0x000000ffff077224 */ /* 0x000fcc00078e0013 */
        /* <DEDUP_REMOVED lines=15> */
[----:B------:R-:W-:Y:S02]  /*d380*/  IADD3 R0, -R7, RZ, RZ ;  /* 0x000000ff07007210 */ /* 0x000fe40007ffe1ff */
[----:B------:R-:W-:Y:S02]  /*d390*/  CS2R R26, SRZ ;  /* 0x00000000001a7805 */ /* 0x000fe4000001ff00 */
[----:B------:R-:W-:Y:S01]  /*d3a0*/  LOP3.LUT R16, R16, 0xffffffdf, RZ, 0xc0, !PT ;  /* 0xffffffdf10107812 */ /* 0x000fe200078ec0ff */
[----:B------:R-:W-:Y:S02]  /*d3b0*/  IMAD R19, R37, R0, R19 ;  /* 0x0000000025137224 */ /* 0x000fe400078e0213 */
[----:B0-----:R-:W-:-:S05]  /*d3c0*/  IMAD.SHL.U32 R4, R30, 0x8, RZ ;  /* 0x000000081e047824 */ /* 0x001fca00078e00ff */
        /* <DEDUP_REMOVED lines=23> */
[----:B--2---:R-:W-:Y:S02]  /*d540*/  @!P0 SHF.R.S32.HI R27, RZ, 0x1f, R5 ;  /* 0x0000001fff1b8819 */ /* 0x004fe40000011405 */
[----:B------:R-:W-:Y:S02]  /*d550*/  @!P0 MOV R26, R5 ;  /* 0x00000005001a8202 */ /* 0x000fe40000000f00 */
[----:B------:R-:W-:Y:S01]  /*d560*/  ISETP.GE.AND P0, PT, R3, UR4, PT ;  /* 0x0000000403007c0c */ /* 0x000fe2000bf06270 */
[----:B------:R-:W-:Y:S01]  /*d570*/  IMAD.SHL.U32 R3, R0, 0x2, RZ ;  /* 0x0000000200037824 */ /* 0x000fe200078e00ff */
[----:B------:R-:W-:Y:S02]  /*d580*/  SEL R0, RZ, 0x1, P5 ;  /* 0x00000001ff007807 */ /* 0x000fe40002800000 */
[----:B------:R-:W-:-:S02]  /*d590*/  SEL R34, RZ, 0x40, P0 ;  /* 0x00000040ff227807 */ /* 0x000fc40000000000 */
[----:B------:R-:W-:Y:S02]  /*d5a0*/  ISETP.GE.AND P0, PT, R2, UR4, PT ;  /* 0x0000000402007c0c */ /* 0x000fe4000bf06270 */
        /* <DEDUP_REMOVED lines=13> */
.L_x_7359:
        /* <DEDUP_REMOVED lines=14> */
.L_x_7318:
[----:B------:R-:W-:-:S04]  /*d760*/  MOV R0, 0x1 ;  /* 0x0000000100007802 */ /* 0x000fc80000000f00 */
[----:B------:R-:W-:-:S04]  /*d770*/  SHF.L.U32 R0, R0, 0x1f, RZ ;  /* 0x0000001f00007819 */ /* 0x000fc800000006ff */
[----:B------:R-:W0:Y:S02]  /*d780*/  SYNCS.PHASECHK.TRANS64.TRYWAIT P0, [UR45+0x28c40], R0 ;  /* 0x028c4000ff0075a7 */ /* 0x000e24000800016d */
[----:B0-----:R-:W-:Y:S05]  /*d790*/  @!P0 BRA `(.L_x_7319) ;  /* 0x0000002800c88947 */ /* 0x001fea0003800000 */
.L_x_7360:
        /* <DEDUP_REMOVED lines=38> */
[----:B0-----:R-:W-:-:S04]  /*da00*/  @P0 LEA R14, P1, R22, R14, 0x1 ;  /* 0x0000000e160e0211 */ /* 0x001fc800078208ff */
[----:B-1----:R-:W-:Y:S01]  /*da10*/  @P0 IADD3.X R3, RZ, R2, RZ, P1, !PT ;  /* 0x00000002ff030210 */ /* 0x002fe20000ffe4ff */
[----:B------:R-:W-:Y:S02]  /*da20*/  @P0 IMAD.MOV.U32 R2, RZ, RZ, R14 ;  /* 0x000000ffff020224 */ /* 0x000fe400078e000e */
[----:B------:R-:W0:Y:S04]  /*da30*/  SHFL.IDX PT, R14, R0, 0x1, 0x181f ;  /* 0x00381f00000e7f89 */ /* 0x000e2800000e0000 */
[----:B------:R0:W-:Y:S01]  /*da40*/  @P0 LDGSTS.E.BYPASS.LTC128B.128 [R7+0x22400], desc[UR36][R2.64], !P2 ;  /* 0x2240000002070fae */ /* 0x0001e2000d101d64 */
[----:B------:R-:W-:-:S13]  /*da50*/  ISETP.GE.AND P0, PT, R18, 0x11, PT ;  /* 0x000000111200780c */ /* 0x000fda0003f06270 */
[----:B------:R-:W-:Y:S02]  /*da60*/  @P0 LEA R9, R30, UR45, 0x1 ;  /* 0x0000002d1e090c11 */ /* 0x000fe4000f8e08ff */
[----:B0-----:R-:W-:Y:S02]  /*da70*/  @P0 LEA R2, P1, R22, R14, 0x1 ;  /* 0x0000000e16020211 */ /* 0x001fe400078208ff */
[----:B------:R-:W0:Y:S02]  /*da80*/  SHFL.IDX PT, R14, R0, 0x2, 0x181f ;  /* 0x00581f00000e7f89 */ /* 0x000e2400000e0000 */
[----:B------:R-:W-:Y:S02]  /*da90*/  @P0 IADD3.X R3, RZ, R4, RZ, P1, !PT ;  /* 0x00000004ff030210 */ /* 0x000fe40000ffe4ff */
        /* <DEDUP_REMOVED lines=9> */
.L_x_7370:
        /* <DEDUP_REMOVED lines=15> */
.L_x_7321:
        /* <DEDUP_REMOVED lines=17> */
[----:B------:R-:W-:Y:S01]  /*dd30*/  MOV R11, UR9 ;  /* 0x00000009000b7c02 */ /* 0x000fe20008000f00 */
[----:B------:R-:W-:Y:S01]  /*dd40*/  IMAD.MOV.U32 R8, RZ, RZ, 0x70 ;  /* 0x00000070ff087424 */ /* 0x000fe200078e00ff */
[----:B------:R-:W-:Y:S01]  /*dd50*/  MOV R12, 0x1 ;  /* 0x00000001000c7802 */ /* 0x000fe20000000f00 */
[----:B------:R-:W-:-:S07]  /*dd60*/  IMAD.MOV.U32 R13, RZ, RZ, RZ ;  /* 0x000000ffff0d7224 */ /* 0x000fce00078e00ff */
[----:B------:R-:W-:-:S07]  /*dd70*/  LEPC R20, `(.L_x_7322) ;  /* 0x000000001014794e */ /* 0x000fce0000000000 */
[----:B0-----:R-:W-:Y:S05]  /*dd80*/  CALL.ABS.NOINC R2 ;  /* 0x0000000002007343 */ /* 0x001fea0003c00000 */
.L_x_7322:
[----:B------:R-:W-:Y:S01]  /*dd90*/  UISETP.NE.AND UP0, UPT, UR47, URZ, UPT ;  /* 0x0000003f2f00728c */ /* 0x000fe2000bf05270 */
[----:B------:R-:W0:Y:S01]  /*dda0*/  S2R R20, SR_CTAID.Z ;  /* 0x0000000000147919 */ /* 0x000e220000002700 */
[----:B------:R-:W-:Y:S01]  /*ddb0*/  MOV R0, UR46 ;  /* 0x0000002e00007c02 */ /* 0x000fe20008000f00 */
[----:B------:R-:W-:Y:S01]  /*ddc0*/  ULDC.64 UR8, c[0x0][0x2d8] ;  /* 0x0000b60000087ab9 */ /* 0x000fe20000000a00 */
[----:B------:R-:W-:Y:S02]  /*ddd0*/  R2UR UR6, R23 ;  /* 0x00000000170672ca */ /* 0x000fe400000e0000 */
[----:B------:R-:W-:Y:S01]  /*dde0*/  PLOP3.LUT P0, PT, PT, PT, UP0, 0x80, 0x0 ;  /* 0x000000000000781c */ /* 0x000fe20003f0f008 */
[----:B------:R-:W-:-:S04]  /*ddf0*/  IMAD R9, R0, 0x40, R31 ;  /* 0x0000004000097824 */ /* 0x000fc800078e021f */
[----:B------:R-:W-:Y:S01]  /*de00*/  @UP0 ULDC UR4, c[0x0][0x44c] ;  /* 0x0001130000040ab9 */ /* 0x000fe20000000800 */
[----:B------:R-:W-:-:S05]  /*de10*/  MOV R7, R9 ;  /* 0x0000000900077202 */ /* 0x000fca0000000f00 */
[----:B------:R-:W-:Y:S02]  /*de20*/  UIMAD UR6, UR6, UR8, URZ ;  /* 0x00000008060672a4 */ /* 0x000fe4000f8e023f */
        /* <DEDUP_REMOVED lines=10> */
[----:B------:R-:W-:Y:S01]  /*ded0*/  MOV R4, UR4 ;  /* 0x0000000400047c02 */ /* 0x000fe20008000f00 */
[----:B------:R-:W-:Y:S02]  /*dee0*/  IMAD R6, R6, UR8, RZ ;  /* 0x0000000806067c24 */ /* 0x000fe4000f8e02ff */
[----:B------:R-:W-:Y:S01]  /*def0*/  IMAD.U32 R5, RZ, RZ, UR5 ;  /* 0x00000005ff057e24 */ /* 0x000fe2000f8e00ff */
[----:B------:R-:W-:Y:S01]  /*df00*/  MOV R2, R4 ;  /* 0x0000000400027202 */ /* 0x000fe20000000f00 */
[----:B------:R-:W-:Y:S01]  /*df10*/  IMAD.U32 R3, RZ, RZ, UR6 ;  /* 0x00000006ff037e24 */ /* 0x000fe2000f8e00ff */
[----:B------:R-:W-:Y:S01]  /*df20*/  SHF.R.S32.HI R4, RZ, 0x1f, R7 ;  /* 0x0000001fff047819 */ /* 0x000fe20000011407 */
[C---:B------:R-:W-:Y:S01]  /*df30*/  IMAD R5, R20.reuse, UR9, R6 ;  /* 0x0000000914057c24 */ /* 0x040fe2000f8e0206 */
[----:B------:R-:W-:Y:S01]  /*df40*/  ULDC.64 UR4, c[0x0][0x2d0] ;  /* 0x0000b40000047ab9 */ /* 0x000fe20000000a00 */
[----:B------:R-:W-:-:S04]  /*df50*/  IMAD.WIDE.U32 R2, R20, UR8, R2 ;  /* 0x0000000814027c25 */ /* 0x000fc8000f8e0002 */
[----:B------:R-:W-:Y:S01]  /*df60*/  IMAD.IADD R3, R3, 0x1, R5 ;  /* 0x0000000103037824 */ /* 0x000fe200078e0205 */
[C---:B------:R-:W-:Y:S01]  /*df70*/  IADD3 R5, -R7.reuse, RZ, RZ ;  /* 0x000000ff07057210 */ /* 0x040fe20007ffe1ff */
[----:B------:R-:W-:Y:S02]  /*df80*/  IMAD R4, R4, UR4, RZ ;  /* 0x0000000404047c24 */ /* 0x000fe4000f8e02ff */
[----:B------:R-:W-:-:S04]  /*df90*/  IMAD.WIDE.U32 R2, R7, UR4, R2 ;  /* 0x0000000407027c25 */ /* 0x000fc8000f8e0002 */
[----:B-1----:R-:W-:Y:S02]  /*dfa0*/  IMAD R5, R0, R5, R9 ;  /* 0x0000000500057224 */ /* 0x002fe400078e0209 */
        /* <DEDUP_REMOVED lines=13> */
[----:B------:R-:W-:-:S03]  /*e080*/  UMOV UR5, 0xffffffff ;  /* 0xffffffff00057882 */ /* 0x000fc60000000000 */
[----:B------:R-:W-:Y:S07]  /*e090*/  BRA.DIV UR5, `(.L_x_7323) ;  /* 0x0000002605c07947 */ /* 0x000fee000b800000 */
[----:B------:R-:W0:Y:S01]  /*e0a0*/  SHFL.IDX PT, R14, R4, RZ, 0x181f ;  /* 0x00181fff040e7589 */ /* 0x000e2200000e0000 */
[----:B------:R-:W-:Y:S01]  /*e0b0*/  IMAD.U32 R6, RZ, RZ, UR46 ;  /* 0x0000002eff067e24 */ /* 0x000fe2000f8e00ff */
[----:B------:R-:W-:Y:S02]  /*e0c0*/  ULDC UR4, c[0x0][0x288] ;  /* 0x0000a20000047ab9 */ /* 0x000fe40000000800 */
[----:B------:R-:W1:Y:S01]  /*e0d0*/  SHFL.IDX PT, R2, R5, RZ, 0x181f ;  /* 0x00181fff05027589 */ /* 0x000e6200000e0000 */
[----:B------:R-:W-:Y:S01]  /*e0e0*/  IMAD R0, R0, UR4, RZ ;  /* 0x0000000400007c24 */ /* 0x000fe2000f8e02ff */
[----:B------:R-:W-:Y:S02]  /*e0f0*/  LEA R7, R6, R35, 0x6 ;  /* 0x0000002306077211 */ /* 0x000fe400078e30ff */
[----:B------:R-:W-:Y:S02]  /*e100*/  SHFL.IDX PT, R6, R5, 0x1, 0x181f ;  /* 0x00381f0005067f89 */ /* 0x000fe400000e0000 */
[C---:B------:R-:W-:Y:S01]  /*e110*/  ISETP.GE.AND P0, PT, R7.reuse, R0, PT ;  /* 0x000000000700720c */ /* 0x040fe20003f06270 */
[----:B------:R-:W-:-:S12]  /*e120*/  VIADD R11, R7, 0x10 ;  /* 0x00000010070b7836 */ /* 0x000fd80000000000 */
[----:B------:R-:W-:Y:S02]  /*e130*/  @!P0 LEA R9, R30, UR45, 0x1 ;  /* 0x0000002d1e098c11 */ /* 0x000fe4000f8e08ff */
[----:B0-----:R-:W-:-:S05]  /*e140*/  @!P0 LEA R14, P2, R22, R14, 0x1 ;  /* 0x0000000e160e8211 */ /* 0x001fca00078408ff */
[----:B-1----:R-:W-:Y:S01]  /*e150*/  @!P0 IMAD.X R3, RZ, RZ, R2, P2 ;  /* 0x000000ffff038224 */ /* 0x002fe200010e0602 */
[----:B------:R-:W-:Y:S02]  /*e160*/  @!P0 MOV R2, R14 ;  /* 0x0000000e00028202 */ /* 0x000fe40000000f00 */
        /* <DEDUP_REMOVED lines=13> */
[----:B------:R0:W2:Y:S02]  /*e240*/  SHFL.IDX PT, R14, R4, 0x3, 0x181f ;  /* 0x00781f00040e7f89 */ /* 0x0000a400000e0000 */
[----:B-1----:R-:W-:Y:S02]  /*e250*/  @!P0 IADD3.X R3, RZ, R6, RZ, P2, !PT ;  /* 0x00000006ff038210 */ /* 0x002fe400017fe4ff */
[----:B------:R0:W1:Y:S04]  /*e260*/  SHFL.IDX PT, R6, R5, 0x3, 0x181f ;  /* 0x00781f0005067f89 */ /* 0x00006800000e0000 */
[----:B------:R0:W-:Y:S03]  /*e270*/  @!P0 LDGSTS.E.BYPASS.LTC128B.128 [R9+0x21400], desc[UR36][R2.64], !P1 ;  /* 0x2140000002098fae */ /* 0x0001e6000c901d64 */
.L_x_7379:
[----:B------:R-:W-:-:S05]  /*e280*/  VIADD R7, R7, 0x30 ;  /* 0x0000003007077836 */ /* 0x000fca0000000000 */
[----:B------:R-:W-:Y:S01]  /*e290*/  ISETP.GE.AND P0, PT, R7, R0, PT ;  /* 0x000000000700720c */ /* 0x000fe20003f06270 */
[----:B------:R-:W-:-:S05]  /*e2a0*/  IMAD.MOV.U32 R0, RZ, RZ, 0x1 ;  /* 0x00000001ff007424 */ /* 0x000fca00078e00ff */
[----:B------:R-:W-:-:S07]  /*e2b0*/  SHF.L.U32 R0, R0, 0x1f, RZ ;  /* 0x0000001f00007819 */ /* 0x000fce00000006ff */
[----:B0-2---:R-:W-:Y:S02]  /*e2c0*/  @!P0 LEA R2, P2, R22, R14, 0x1 ;  /* 0x0000000e16028211 */ /* 0x005fe400078408ff */
[----:B------:R-:W-:Y:S02]  /*e2d0*/  @!P0 LEA R5, R30, UR45, 0x1 ;  /* 0x0000002d1e058c11 */ /* 0x000fe4000f8e08ff */
[----:B-1----:R-:W-:-:S05]  /*e2e0*/  @!P0 IADD3.X R3, RZ, R6, RZ, P2, !PT ;  /* 0x00000006ff038210 */ /* 0x002fca00017fe4ff */
        /* <DEDUP_REMOVED lines=11> */
.L_x_7380:
[----:B------:R-:W-:-:S13]  /*e3a0*/  ISETP.NE.AND P0, PT, R33, 0x3, PT ;  /* 0x000000032100780c */ /* 0x000fda0003f05270 */
[----:B------:R-:W-:Y:S05]  /*e3b0*/  @!P0 BRA `(.L_x_7325) ;  /* 0x0000000000048947 */ /* 0x000fea0003800000 */
[----:B------:R-:W-:Y:S01]  /*e3c0*/  BPT.TRAP 0x1 ;  /* 0x000000040000795c */ /* 0x000fe20000300000 */
.L_x_7325:
[----:B------:R-:W1:Y:S02]  /*e3d0*/  SYNCS.PHASECHK.TRANS64.TRYWAIT P0, [UR45+0x28c60], R0 ;  /* 0x028c6000ff0075a7 */ /* 0x000e64000800016d */
[----:B-1----:R-:W-:Y:S05]  /*e3e0*/  @!P0 BRA `(.L_x_7326) ;  /* 0x0000002800308947 */ /* 0x002fea0003800000 */
.L_x_7381:
        /* <DEDUP_REMOVED lines=12> */
[----:B------:R-:W-:Y:S01]  /*e4b0*/  IMAD.IADD R3, R3, 0x1, R5 ;  /* 0x0000000103037824 */ /* 0x000fe200078e0205 */
[----:B------:R-:W-:Y:S02]  /*e4c0*/  MOV R5, UR6 ;  /* 0x0000000600057c02 */ /* 0x000fe40008000f00 */
        /* <DEDUP_REMOVED lines=73> */
[----:B------:R-:W-:Y:S02]  /*e960*/  ISETP.LT.OR P6, PT, R18, 0x21, P6 ;  /* 0x000000211200780c */ /* 0x000fe400037c1670 */
[----:B--2---:R-:W-:-:S11]  /*e970*/  MOV R4, RZ ;  /* 0x000000ff00047202 */ /* 0x004fd60000000f00 */
        /* <DEDUP_REMOVED lines=16> */
.L_x_7391:
        /* <DEDUP_REMOVED lines=30> */
.L_x_7328:
[----:B------:R-:W-:Y:S01]  /*ec60*/  IADD3 R25, R25, -0x2, RZ ;  /* 0xfffffffe19197810 */ /* 0x000fe20007ffe0ff */
[----:B------:R-:W-:Y:S01]  /*ec70*/  SYNCS.ARRIVE.TRANS64.A1T0 RZ, [UR45+0x28c50], RZ ;  /* 0x028c50ffffff79a7 */ /* 0x000fe2000810002d */
[----:B------:R-:W-:Y:S01]  /*ec80*/  BSSY B0, `(.L_x_7312) ;  /* 0x00000f1000007945 */ /* 0x000fe20003800000 */
[----:B------:R-:W-:Y:S01]  /*ec90*/  IMAD.MOV.U32 R0, RZ, RZ, 0x1 ;  /* 0x00000001ff007424 */ /* 0x000fe200078e00ff */
[----:B------:R-:W-:Y:S02]  /*eca0*/  ISETP.GE.AND P0, PT, R25, UR48, PT ;  /* 0x0000003019007c0c */ /* 0x000fe4000bf06270 */
[----:B------:R-:W-:-:S11]  /*ecb0*/  MOV R21, 0x1 ;  /* 0x0000000100157802 */ /* 0x000fd60000000f00 */
[----:B------:R-:W-:Y:S05]  /*ecc0*/  @!P0 BRA `(.L_x_7329) ;  /* 0x0000000c00b08947 */ /* 0x000fea0003800000 */
[----:B------:R-:W-:Y:S01]  /*ecd0*/  UIADD3 UR4, UR44, 0x1, URZ ;  /* 0x000000012c047890 */ /* 0x000fe2000fffe03f */
[----:B------:R-:W-:Y:S01]  /*ece0*/  LOP3.LUT R0, RZ, UR41, RZ, 0x33, !PT ;  /* 0x00000029ff007c12 */ /* 0x000fe2000f8e33ff */
[----:B------:R-:W-:Y:S01]  /*ecf0*/  ULOP3.LUT UR5, URZ, UR42, URZ, 0x33, !UPT ;  /* 0x0000002a3f057292 */ /* 0x000fe2000f8e333f */
[----:B------:R-:W-:Y:S01]  /*ed00*/  IADD3 R35, R36, R28, R35 ;  /* 0x0000001c24237210 */ /* 0x000fe20007ffe023 */
[----:B------:R-:W-:Y:S01]  /*ed10*/  UIMAD UR4, UR4, UR38, URZ ;  /* 0x00000026040472a4 */ /* 0x000fe2000f8e023f */
[----:B------:R-:W-:Y:S02]  /*ed20*/  LOP3.LUT R28, R34, 0x40, RZ, 0xc0, !PT ;  /* 0x00000040221c7812 */ /* 0x000fe400078ec0ff */
[----:B------:R-:W-:Y:S01]  /*ed30*/  LOP3.LUT R25, R17, 0x80, RZ, 0xc0, !PT ;  /* 0x0000008011197812 */ /* 0x000fe200078ec0ff */
[----:B------:R-:W-:Y:S01]  /*ed40*/  VIADD R2, R35, 0xffffff40 ;  /* 0xffffff4023027836 */ /* 0x000fe20000000000 */
[----:B------:R-:W-:Y:S02]  /*ed50*/  MOV R21, 0x1 ;  /* 0x0000000100157802 */ /* 0x000fe40000000f00 */
[----:B------:R-:W-:-:S02]  /*ed60*/  LOP3.LUT R3, RZ, UR4, RZ, 0x33, !PT ;  /* 0x00000004ff037c12 */ /* 0x000fc4000f8e33ff */
[----:B------:R-:W-:Y:S02]  /*ed70*/  SHF.R.U32.HI R28, RZ, 0x2, R28 ;  /* 0x00000002ff1c7819 */ /* 0x000fe4000001161c */
[----:B------:R-:W-:Y:S01]  /*ed80*/  VIMNMX3 R3, R0, UR5, R3, !PT ;  /* 0x0000000500037c0f */ /* 0x000fe2000f800103 */
[----:B------:R-:W-:Y:S01]  /*ed90*/  IMAD.MOV.U32 R0, RZ, RZ, 0x1 ;  /* 0x00000001ff007424 */ /* 0x000fe200078e00ff */
[----:B------:R-:W-:Y:S02]  /*eda0*/  SHF.R.U32.HI R25, RZ, 0x3, R25 ;  /* 0x00000003ff197819 */ /* 0x000fe40000011619 */
[C---:B------:R-:W-:Y:S01]  /*edb0*/  IADD3 R22, -R3.reuse, -0x2, RZ ;  /* 0xfffffffe03167810 */ /* 0x040fe20007ffe1ff */
[----:B------:R-:W-:-:S07]  /*edc0*/  IMAD R9, R3, -0x40, R2 ;  /* 0xffffffc003097824 */ /* 0x000fce00078e0202 */
.L_x_7344:
[----:B------:R-:W-:Y:S01]  /*edd0*/  ISETP.NE.AND P1, PT, R37, 0x1, PT ;  /* 0x000000012500780c */ /* 0x000fe20003f25270 */
[----:B------:R-:W-:Y:S01]  /*ede0*/  BSSY B1, `(.L_x_7330) ;  /* 0x0000014000017945 */ /* 0x000fe20003800000 */
[----:B------:R-:W-:Y:S01]  /*edf0*/  ISETP.GT.U32.AND P0, PT, R31, 0x3f, PT ;  /* 0x0000003f1f00780c */ /* 0x000fe20003f04070 */
[----:B------:R-:W-:Y:S01]  /*ee00*/  IMAD.MOV.U32 R6, RZ, RZ, RZ ;  /* 0x000000ffff067224 */ /* 0x000fe200078e00ff */
[----:B------:R-:W-:-:S09]  /*ee10*/  MOV R7, R9 ;  /* 0x0000000900077202 */ /* 0x000fd20000000f00 */
        /* <DEDUP_REMOVED lines=16> */
.L_x_7331:
[----:B------:R-:W-:Y:S05]  /*ef20*/  BSYNC B1 ;  /* 0x0000000000017941 */ /* 0x000fea0003800000 */
.L_x_7330:
[----:B------:R-:W-:-:S13]  /*ef30*/  ISETP.NE.AND P0, PT, R33, 0x3, PT ;  /* 0x000000032100780c */ /* 0x000fda0003f05270 */
[----:B------:R-:W-:Y:S05]  /*ef40*/  @!P0 BRA `(.L_x_7332) ;  /* 0x0000000000048947 */ /* 0x000fea0003800000 */
[----:B------:R-:W-:Y:S01]  /*ef50*/  BPT.TRAP 0x1 ;  /* 0x000000040000795c */ /* 0x000fe20000300000 */
.L_x_7332:
[----:B------:R-:W-:Y:S01]  /*ef60*/  LEA R10, R0, UR45, 0x3 ;  /* 0x0000002d000a7c11 */ /* 0x000fe2000f8e18ff */
[----:B------:R-:W-:Y:S01]  /*ef70*/  BSSY B1, `(.L_x_7333) ;  /* 0x0000004000017945 */ /* 0x000fe20003800000 */
[----:B------:R-:W-:-:S04]  /*ef80*/  SHF.L.U32 R20, R21, 0x1f, RZ ;  /* 0x0000001f15147819 */ /* 0x000fc800000006ff */
[----:B------:R-:W1:Y:S02]  /*ef90*/  SYNCS.PHASECHK.TRANS64.TRYWAIT P0, [R10+URZ+0x28c40], R20 ;  /* 0x028c40140a0075a7 */ /* 0x000e64000800017f */
[----:B-1----:R-:W-:Y:S05]  /*efa0*/  @!P0 BRA `(.L_x_7334) ;  /* 0x0000002400688947 */ /* 0x002fea0003800000 */
.L_x_7392:
[----:B------:R-:W-:Y:S05]  /*efb0*/  BSYNC B1 ;  /* 0x0000000000017941 */ /* 0x000fea0003800000 */
.L_x_7333:
        /* <DEDUP_REMOVED lines=12> */
[----:B------:R-:W-:-:S04]  /*f080*/  ULDC.64 UR4, c[0x0][0x310] ;  /* 0x0000c40000047ab9 */ /* 0x000fc80000000a00 */
[----:B------:R-:W-:Y:S01]  /*f090*/  IADD3 R3, R3, R5, RZ ;  /* 0x0000000503037210 */ /* 0x000fe20007ffe0ff */
[----:B------:R-:W-:-:S04]  /*f0a0*/  IMAD R5, R18, UR4, RZ ;  /* 0x0000000412057c24 */ /* 0x000fc8000f8e02ff */
[C---:B------:R-:W-:Y:S02]  /*f0b0*/  IMAD R5, R6.reuse, UR5, R5 ;  /* 0x0000000506057c24 */ /* 0x040fe4000f8e0205 */
[----:B------:R-:W-:Y:S01]  /*f0c0*/  IMAD.WIDE.U32 R2, R6, UR4, R2 ;  /* 0x0000000406027c25 */ /* 0x000fe2000f8e0002 */
        /* <DEDUP_REMOVED lines=22> */
[----:B------:R-:W0:Y:S01]  /*f230*/  SHFL.IDX PT, R14, R26, 0x2, 0x181f ;  /* 0x00581f001a0e7f89 */ /* 0x000e2200000e0000 */
[----:B--2---:R-:W-:-:S03]  /*f240*/  IADD3.X R5, RZ, R3, RZ, P0, !PT ;  /* 0x00000003ff057210 */ /* 0x004fc600007fe4ff */
[----:B------:R-:W2:Y:S04]  /*f250*/  SHFL.IDX PT, R3, R29, 0x2, 0x181f ;  /* 0x00581f001d037f89 */ /* 0x000ea800000e0000 */
[----:B------:R3:W-:Y:S01]  /*f260*/  LDGSTS.E.BYPASS.LTC128B.128 [R27+0x22c00], desc[UR36][R4.64], !P1 ;  /* 0x22c00000041b7fae */ /* 0x0007e2000c901d64 */
[----:B0-----:R-:W-:-:S03]  /*f270*/  IADD3 R2, P0, R14, R8, RZ ;  /* 0x000000080e027210 */ /* 0x001fc60007f1e0ff */
[----:B------:R3:W0:Y:S02]  /*f280*/  SHFL.IDX PT, R14, R26, 0x3, 0x181f ;  /* 0x00781f001a0e7f89 */ /* 0x00062400000e0000 */
[----:B--2---:R-:W-:-:S05]  /*f290*/  IMAD.X R3, RZ, RZ, R3, P0 ;  /* 0x000000ffff037224 */ /* 0x004fca00000e0603 */
[----:B------:R3:W-:Y:S03]  /*f2a0*/  LDGSTS.E.BYPASS.LTC128B.128 [R27+0x23400], desc[UR36][R2.64], !P1 ;  /* 0x23400000021b7fae */ /* 0x0007e6000c901d64 */
.L_x_7402:
[----:B0--3--:R-:W-:-:S04]  /*f2b0*/  IADD3 R2, P0, R14, R8, RZ ;  /* 0x000000080e027210 */ /* 0x009fc80007f1e0ff */
[----:B------:R-:W-:Y:S02]  /*f2c0*/  IADD3.X R3, RZ, R34, RZ, P0, !PT ;  /* 0x00000022ff037210 */ /* 0x000fe400007fe4ff */
[----:B------:R-:W-:-:S03]  /*f2d0*/  PLOP3.LUT P0, PT, PT, PT, PT, 0x80, 0x0 ;  /* 0x000000000000781c */ /* 0x000fc60003f0f070 */
[----:B------:R-:W-:Y:S01]  /*f2e0*/  @!PT LDS RZ, [RZ] ;  /* 0x00000000fffff984 */ /* 0x000fe20000000800 */
[----:B------:R-:W-:Y:S01]  /*f2f0*/  @!PT LDS RZ, [RZ] ;  /* 0x00000000fffff984 */ /* 0x000fe20000000800 */
[----:B------:R-:W-:Y:S01]  /*f300*/  @!PT LDS RZ, [RZ] ;  /* 0x00000000fffff984 */ /* 0x000fe20000000800 */
[----:B------:R0:W-:Y:S01]  /*f310*/  LDGSTS.E.BYPASS.LTC128B.128 [R27+0x23c00], desc[UR36][R2.64], !P1 ;  /* 0x23c00000021b7fae */ /* 0x0001e2000c901d64 */
[----:B------:R-:W-:-:S09]  /*f320*/  NOP ;  /* 0x0000000000007918 */ /* 0x000fd20000000000 */
.L_x_7336:
        /* <DEDUP_REMOVED lines=10> */
.L_x_7337:
[----:B------:R2:W-:Y:S01]  /*f3d0*/  SYNCS.ARRIVE.TRANS64.A1T0 RZ, [R10+URZ+0x28c30], RZ ;  /* 0x028c30ff0aff79a7 */ /* 0x0005e2000810003f */
[----:B------:R-:W-:Y:S05]  /*f3e0*/  @!P2 BRA `(.L_x_7338) ;  /* 0x000000000004a947 */ /* 0x000fea0003800000 */
[----:B------:R-:W-:Y:S01]  /*f3f0*/  BPT.TRAP 0x1 ;  /* 0x000000040000795c */ /* 0x000fe20000300000 */
.L_x_7338:
[----:B------:R-:W3:Y:S01]  /*f400*/  SYNCS.PHASECHK.TRANS64.TRYWAIT P0, [R10+URZ+0x28c60], R20 ;  /* 0x028c60140a0075a7 */ /* 0x000ee2000800017f */
[----:B------:R-:W-:Y:S04]  /*f410*/  BSSY B1, `(.L_x_7339) ;  /* 0x0000002000017945 */ /* 0x000fe80003800000 */
[----:B---3--:R-:W-:Y:S05]  /*f420*/  @!P0 BRA `(.L_x_7340) ;  /* 0x0000002400688947 */ /* 0x008fea0003800000 */
.L_x_7403:
[----:B------:R-:W-:Y:S05]  /*f430*/  BSYNC B1 ;  /* 0x0000000000017941 */ /* 0x000fea0003800000 */
.L_x_7339:
        /* <DEDUP_REMOVED lines=46> */
[----:B------:R-:W-:Y:S01]  /*f720*/  LDGSTS.E.BYPASS.LTC128B.128 [R17+0x8400], desc[UR36][R6.64+0x200], !P4 ;  /* 0x0840020006117fae */ /* 0x000fe2000e101d64 */
[----:B------:R-:W-:-:S03]  /*f730*/  IADD3.X R5, RZ, R5, RZ, P0, !PT ;  /* 0x00000005ff057210 */ /* 0x000fc600007fe4ff */
[----:B------:R-:W0:Y:S04]  /*f740*/  SHFL.IDX PT, R14, R18, 0x2, 0x181f ;  /* 0x00581f00120e7f89 */ /* 0x000e2800000e0000 */
        /* <DEDUP_REMOVED lines=28> */
.L_x_7413:
        /* <DEDUP_REMOVED lines=20> */
.L_x_7342:
        /* <DEDUP_REMOVED lines=10> */
.L_x_7343:
[----:B------:R-:W-:Y:S01]  /*faf0*/  IADD3 R0, R0, 0x1, RZ ;  /* 0x0000000100007810 */ /* 0x000fe20007ffe0ff */
[----:B------:R-:W-:Y:S01]  /*fb00*/  VIADD R22, R22, 0xffffffff ;  /* 0xffffffff16167836 */ /* 0x000fe20000000000 */
[----:B------:R1:W-:Y:S01]  /*fb10*/  SYNCS.ARRIVE.TRANS64.A1T0 RZ, [R10+URZ+0x28c50], RZ ;  /* 0x028c50ff0aff79a7 */ /* 0x0003e2000810003f */
[----:B------:R-:W-:Y:S02]  /*fb20*/  IADD3 R9, R9, -0x40, RZ ;  /* 0xffffffc009097810 */ /* 0x000fe40007ffe0ff */
[----:B------:R-:W-:-:S04]  /*fb30*/  ISETP.NE.AND P0, PT, R0, 0x2, PT ;  /* 0x000000020000780c */ /* 0x000fc80003f05270 */
[----:B------:R-:W-:Y:S02]  /*fb40*/  SEL R0, R0, RZ, P0 ;  /* 0x000000ff00007207 */ /* 0x000fe40000000000 */
[----:B0-----:R-:W-:Y:S02]  /*fb50*/  SEL R2, RZ, 0x1, P0 ;  /* 0x00000001ff027807 */ /* 0x001fe40000000000 */
[----:B------:R-:W-:Y:S02]  /*fb60*/  ISETP.GT.AND P0, PT, R22, UR48, PT ;  /* 0x0000003016007c0c */ /* 0x000fe4000bf04270 */
[----:B------:R-:W-:-:S11]  /*fb70*/  LOP3.LUT R21, R21, R2, RZ, 0x3c, !PT ;  /* 0x0000000215157212 */ /* 0x000fd600078e3cff */
[----:B-1----:R-:W-:Y:S05]  /*fb80*/  @P0 BRA `(.L_x_7344) ;  /* 0xfffffff000900947 */ /* 0x002fea000383ffff */
.L_x_7329:
[----:B------:R-:W-:Y:S05]  /*fb90*/  BSYNC B0 ;  /* 0x0000000000007941 */ /* 0x000fea0003800000 */
.L_x_7312:
[----:B------:R-:W0:Y:S01]  /*fba0*/  S2R R3, SR_CgaCtaId ;  /* 0x0000000000037919 */ /* 0x000e220000008800 */
[----:B------:R-:W-:Y:S01]  /*fbb0*/  MOV R2, 0x400 ;  /* 0x0000040000027802 */ /* 0x000fe20000000f00 */
[----:B------:R-:W-:Y:S01]  /*fbc0*/  BSSY B0, `(.L_x_7345) ;  /* 0x0000005000007945 */ /* 0x000fe20003800000 */
[----:B------:R-:W-:Y:S02]  /*fbd0*/  SHF.L.U32 R4, R4, 0x1f, RZ ;  /* 0x0000001f04047819 */ /* 0x000fe400000006ff */
[----:B0-----:R-:W-:-:S04]  /*fbe0*/  LEA R5, R3, R2, 0x18 ;  /* 0x0000000203057211 */ /* 0x001fc800078ec0ff */
[----:B------:R-:W0:Y:S02]  /*fbf0*/  SYNCS.PHASECHK.TRANS64.TRYWAIT P0, [R5+URZ+0x28c20], R4 ;  /* 0x028c2004050075a7 */ /* 0x000e24000800017f */
[----:B0-----:R-:W-:Y:S05]  /*fc00*/  @!P0 BRA `(.L_x_7346) ;  /* 0x0000002400488947 */ /* 0x001fea0003800000 */
.L_x_7414:
[----:B------:R-:W-:Y:S05]  /*fc10*/  BSYNC B0 ;  /* 0x0000000000007941 */ /* 0x000fea0003800000 */
.L_x_7345:
[----:B------:R-:W-:-:S03]  /*fc20*/  UMOV UR4, 0xffffffff ;  /* 0xffffffff00047882 */ /* 0x000fc60000000000 */
[----:B------:R-:W-:Y:S05]  /*fc30*/  BRA.DIV UR4, `(.L_x_7347) ;  /* 0x0000002604507947 */ /* 0x000fea000b800000 */
[----:B------:R-:W1:Y:S02]  /*fc40*/  S2R R2, SR_TID.X ;  /* 0x0000000000027919 */ /* 0x000e640000002100 */
[----:B-1----:R-:W-:-:S04]  /*fc50*/  SHF.R.U32.HI R2, RZ, 0x5, R2 ;  /* 0x00000005ff027819 */ /* 0x002fc80000011602 */
[----:B------:R-:W-:-:S05]  /*fc60*/  LOP3.LUT R2, R2, 0x3, RZ, 0xc0, !PT ;  /* 0x0000000302027812 */ /* 0x000fca00078ec0ff */
[----:B------:R1:W3:Y:S02]  /*fc70*/  SHFL.IDX PT, R14, R2, RZ, 0x1f ;  /* 0x00001fff020e7589 */ /* 0x0002e400000e0000 */
.L_x_7417:
[----:B---3--:R-:W-:-:S13]  /*fc80*/  ISETP.NE.AND P0, PT, R14, RZ, PT ;  /* 0x000000ff0e00720c */ /* 0x008fda0003f05270 */
[----:B------:R-:W-:Y:S05]  /*fc90*/  @P0 BRA `(.L_x_7255) ;  /* 0x0000000000880947 */ /* 0x000fea0003800000 */
[----:B------:R-:W-:-:S03]  /*fca0*/  UMOV UR4, 0xffffffff ;  /* 0xffffffff00047882 */ /* 0x000fc60000000000 */
[----:B------:R-:W-:Y:S05]  /*fcb0*/  BRA.DIV UR4, `(.L_x_7348) ;  /* 0x0000002604647947 */ /* 0x000fea000b800000 */
[----:B------:R-:W-:-:S13]  /*fcc0*/  ELECT P6, URZ, PT ;  /* 0x00000000003f782f */ /* 0x000fda00038c0000 */
.L_x_7420:
[----:B------:R-:W-:Y:S05]  /*fcd0*/  @!P6 BRA `(.L_x_7255) ;  /* 0x000000000078e947 */ /* 0x000fea0003800000 */
[----:B------:R-:W-:-:S06]  /*fce0*/  ULOP3.LUT UR4, UR43, 0x2, URZ, 0xfc, !UPT ;  /* 0x000000022b047892 */ /* 0x000fcc000f8efc3f */
[----:B-1----:R-:W-:-:S05]  /*fcf0*/  IMAD.U32 R2, RZ, RZ, UR4 ;  /* 0x00000004ff027e24 */ /* 0x002fca000f8e00ff */
[----:B------:R-:W-:-:S13]  /*fd00*/  ISETP.NE.AND P0, PT, R2, 0x3, PT ;  /* 0x000000030200780c */ /* 0x000fda0003f05270 */
[----:B------:R-:W-:Y:S05]  /*fd10*/  @!P0 BRA `(.L_x_7349) ;  /* 0x0000000000048947 */ /* 0x000fea0003800000 */
[----:B------:R-:W-:Y:S01]  /*fd20*/  BPT.TRAP 0x1 ;  /* 0x000000040000795c */ /* 0x000fe20000300000 */
.L_x_7349:
[C---:B0-----:R-:W-:Y:S01]  /*fd30*/  LEA R4, R0.reuse, R5, 0x3 ;  /* 0x0000000500047211 */ /* 0x041fe200078e18ff */
[----:B------:R-:W-:Y:S01]  /*fd40*/  VIADD R0, R0, 0x1 ;  /* 0x0000000100007836 */ /* 0x000fe20000000000 */
[----:B------:R-:W-:-:S04]  /*fd50*/  SHF.L.U32 R3, R21, 0x1f, RZ ;  /* 0x0000001f15037819 */ /* 0x000fc800000006ff */
[----:B------:R-:W0:Y:S01]  /*fd60*/  SYNCS.PHASECHK.TRANS64.TRYWAIT P1, [R4+URZ+0x28c40], R3 ;  /* 0x028c4003040075a7 */ /* 0x000e22000802017f */
[----:B------:R-:W-:-:S04]  /*fd70*/  ISETP.NE.AND P2, PT, R0, 0x2, PT ;  /* 0x000000020000780c */ /* 0x000fc80003f45270 */
[----:B------:R-:W-:Y:S01]  /*fd80*/  SEL R2, RZ, 0x1, P2 ;  /* 0x00000001ff027807 */ /* 0x000fe20001000000 */
[----:B0-----:R-:W-:Y:S08]  /*fd90*/  @!P1 BRA `(.L_x_7350) ;  /* 0x00000024004c9947 */ /* 0x001ff00003800000 */
.L_x_7421:
[----:B------:R-:W-:Y:S02]  /*fda0*/  SEL R0, R0, RZ, P2 ;  /* 0x000000ff00007207 */ /* 0x000fe40001000000 */
[----:B------:R-:W-:Y:S01]  /*fdb0*/  LOP3.LUT R2, R21, R2, RZ, 0x3c, !PT ;  /* 0x0000000215027212 */ /* 0x000fe200078e3cff */
[----:B------:R-:W-:Y:S06]  /*fdc0*/  @!P0 BRA `(.L_x_7351) ;  /* 0x0000000000048947 */ /* 0x000fec0003800000 */
[----:B------:R-:W-:Y:S01]  /*fdd0*/  BPT.TRAP 0x1 ;  /* 0x000000040000795c */ /* 0x000fe20000300000 */
.L_x_7351:
[----:B------:R-:W-:Y:S02]  /*fde0*/  LEA R5, R0, R5, 0x3 ;  /* 0x0000000500057211 */ /* 0x000fe400078e18ff */
[----:B------:R-:W-:-:S04]  /*fdf0*/  SHF.L.U32 R0, R2, 0x1f, RZ ;  /* 0x0000001f02007819 */ /* 0x000fc800000006ff */
[----:B------:R-:W1:Y:S02]  /*fe00*/  SYNCS.PHASECHK.TRANS64.TRYWAIT P1, [R5+URZ+0x28c40], R0 ;  /* 0x028c4000050075a7 */ /* 0x000e64000802017f */
[----:B-1----:R-:W-:Y:S05]  /*fe10*/  @!P1 BRA `(.L_x_7352) ;  /* 0x0000002400409947 */ /* 0x002fea0003800000 */
.L_x_7422:
[----:B------:R-:W-:Y:S05]  /*fe20*/  @!P0 BRA `(.L_x_7353) ;  /* 0x0000000000048947 */ /* 0x000fea0003800000 */
[----:B------:R-:W-:Y:S01]  /*fe30*/  BPT.TRAP 0x1 ;  /* 0x000000040000795c */ /* 0x000fe20000300000 */
.L_x_7353:
[----:B------:R-:W3:Y:S02]  /*fe40*/  SYNCS.PHASECHK.TRANS64.TRYWAIT P1, [R4+URZ+0x28c60], R3 ;  /* 0x028c6003040075a7 */ /* 0x000ee4000802017f */
[----:B---3--:R-:W-:Y:S05]  /*fe50*/  @!P1 BRA `(.L_x_7354) ;  /* 0x0000002400449947 */ /* 0x008fea0003800000 */
.L_x_7423:
[----:B------:R-:W-:Y:S05]  /*fe60*/  @!P0 BRA `(.L_x_7355) ;  /* 0x0000000000048947 */ /* 0x000fea0003800000 */
[----:B------:R-:W-:Y:S01]  /*fe70*/  BPT.TRAP 0x1 ;  /* 0x000000040000795c */ /* 0x000fe20000300000 */
.L_x_7355:
[----:B----4-:R4:W0:Y:S02]  /*fe80*/  SYNCS.PHASECHK.TRANS64.TRYWAIT P0, [R5+URZ+0x28c60], R0 ;  /* 0x028c6000050075a7 */ /* 0x010824000800017f */
[----:B0-----:R-:W-:Y:S05]  /*fe90*/  @!P0 NANOSLEEP.SYNCS 0x989680 ;  /* 0x009896800000895d */ /* 0x001fea0003900000 */
[----:B------:R-:W0:Y:S02]  /*fea0*/  @!P0 SYNCS.PHASECHK.TRANS64 P0, [R5+URZ+0x28c60], R0 ;  /* 0x028c6000050085a7 */ /* 0x000e24000800007f */
[----:B0-----:R-:W-:Y:S05]  /*feb0*/  @!P0 BRA `(.L_x_7355) ;  /* 0xfffffffc00f08947 */ /* 0x001fea000383ffff */
.L_x_7255:
[----:B-1----:R-:W-:Y:S05]  /*fec0*/  BSYNC B6 ;  /* 0x0000000000067941 */ /* 0x002fea0003800000 */
.L_x_7252:
[----:B------:R-:W-:Y:S05]  /*fed0*/  EXIT ;  /* 0x000000000000794d */ /* 0x000fea0003800000 */
.L_x_7260:
[----:B0-----:R-:W-:-:S04]  /*fee0*/  IMAD.U32 R5, RZ, RZ, UR5 ;  /* 0x00000005ff057e24 */ /* 0x001fc8000f8e00ff */
[----:B------:R0:W1:Y:S03]  /*fef0*/  SYNCS.PHASECHK.TRANS64.TRYWAIT P1, [R5+URZ+0x28c50], R2 ;  /* 0x028c5002050075a7 */ /* 0x000066000802017f */
[----:B-1----:R-:W-:Y:S05]  /*ff00*/  @!P1 NANOSLEEP.SYNCS 0x989680 ;  /* 0x009896800000995d */ /* 0x002fea0003900000 */
[----:B------:R-:W1:Y:S02]  /*ff10*/  @!P1 SYNCS.PHASECHK.TRANS64 P1, [R5+URZ+0x28c50], R2 ;  /* 0x028c5002050095a7 */ /* 0x000e64000802007f */
[----:B-1----:R-:W-:Y:S05]  /*ff20*/  @!P1 BRA `(.L_x_7260) ;  /* 0xfffffffc00ec9947 */ /* 0x002fea000383ffff */
[----:B------:R-:W-:Y:S05]  /*ff30*/  BRA `(.L_x_7356) ;  /* 0xffffff14005c7947 */ /* 0x000fea000383ffff */
.L_x_7266:
[----:B-1----:R-:W-:-:S04]  /*ff40*/  MOV R5, UR7 ;  /* 0x0000000700057c02 */ /* 0x002fc80008000f00 */
[----:B------:R1:W2:Y:S03]  /*ff50*/  SYNCS.PHASECHK.TRANS64.TRYWAIT P1, [R5+URZ+0x28c50], R2 ;  /* 0x028c5002050075a7 */ /* 0x0002a6000802017f */
[----:B--2---:R-:W-:Y:S05]  /*ff60*/  @!P1 NANOSLEEP.SYNCS 0x989680 ;  /* 0x009896800000995d */ /* 0x004fea0003900000 */
[----:B------:R-:W2:Y:S02]  /*ff70*/  @!P1 SYNCS.PHASECHK.TRANS64 P1, [R5+URZ+0x28c50], R2 ;  /* 0x028c5002050095a7 */ /* 0x000ea4000802007f */
[----:B--2---:R-:W-:Y:S05]  /*ff80*/  @!P1 BRA `(.L_x_7266) ;  /* 0xfffffffc00ec9947 */ /* 0x004fea000383ffff */
[----:B------:R-:W-:Y:S05]  /*ff90*/  BRA `(.L_x_7265) ;  /* 0xffffff2000607947 */ /* 0x000fea000383ffff */
.L_x_7271:
[----:B0-----:R-:W-:-:S04]  /*ffa0*/  IMAD.U32 R0, RZ, RZ, UR39 ;  /* 0x00000027ff007e24 */ /* 0x001fc8000f8e00ff */
[----:B------:R0:W1:Y:S03]  /*ffb0*/  SYNCS.PHASECHK.TRANS64.TRYWAIT P0, [R0+URZ+0x28c00], R13 ;  /* 0x028c000d000075a7 */ /* 0x000066000800017f */
[----:B-1----:R-:W-:Y:S05]  /*ffc0*/  @!P0 NANOSLEEP.SYNCS 0x989680 ;  /* 0x009896800000895d */ /* 0x002fea0003900000 */
[----:B------:R-:W1:Y:S02]  /*ffd0*/  @!P0 SYNCS.PHASECHK.TRANS64 P0, [R0+URZ+0x28c00], R13 ;  /* 0x028c000d000085a7 */ /* 0x000e64000800007f */
[----:B-1----:R-:W-:Y:S05]  /*ffe0*/  @!P0 BRA `(.L_x_7271) ;  /* 0xfffffffc00ec8947 */ /* 0x002fea000383ffff */
[----:B------:R-:W-:Y:S05]  /*fff0*/  BRA `(.L_x_7357) ;  /* 0xffffff3400b87947 */ /* 0x000fea000383ffff */
.L_x_7275:
[----:B-1----:R-:W-:-:S04]  /*10000*/  MOV R4, UR39 ;  /* 0x0000002700047c02 */ /* 0x002fc80008000f00 */
[----:B------:R1:W2:Y:S03]  /*10010*/  SYNCS.PHASECHK.TRANS64.TRYWAIT P1, [R4+URZ+0x28c30], R13 ;  /* 0x028c300d040075a7 */ /* 0x0002a6000802017f */
[----:B--2---:R-:W-:Y:S05]  /*10020*/  @!P1 NANOSLEEP.SYNCS 0x989680 ;  /* 0x009896800000995d */ /* 0x004fea0003900000 */
[----:B------:R-:W2:Y:S02]  /*10030*/  @!P1 SYNCS.PHASECHK.TRANS64 P1, [R4+URZ+0x28c30], R13 ;  /* 0x028c300d040095a7 */ /* 0x000ea4000802007f */
[----:B--2---:R-:W-:Y:S05]  /*10040*/  @!P1 BRA `(.L_x_7275) ;  /* 0xfffffffc00ec9947 */ /* 0x004fea000383ffff */
[----:B------:R-:W-:Y:S05]  /*10050*/  BRA `(.L_x_7274) ;  /* 0xffffff3400f87947 */ /* 0x000fea000383ffff */
.L_x_7280:
[----:B--2---:R-:W-:-:S04]  /*10060*/  IMAD.U32 R14, RZ, RZ, UR39 ;  /* 0x00000027ff0e7e24 */ /* 0x004fc8000f8e00ff */
[----:B------:R2:W3:Y:S03]  /*10070*/  SYNCS.PHASECHK.TRANS64.TRYWAIT P1, [R14+URZ+0x28c50], R13 ;  /* 0x028c500d0e0075a7 */ /* 0x0004e6000802017f */
[----:B---3--:R-:W-:Y:S05]  /*10080*/  @!P1 NANOSLEEP.SYNCS 0x989680 ;  /* 0x009896800000995d */ /* 0x008fea0003900000 */
[----:B------:R-:W3:Y:S02]  /*10090*/  @!P1 SYNCS.PHASECHK.TRANS64 P1, [R14+URZ+0x28c50], R13 ;  /* 0x028c500d0e0095a7 */ /* 0x000ee4000802007f */
[----:B---3--:R-:W-:Y:S05]  /*100a0*/  @!P1 BRA `(.L_x_7280) ;  /* 0xfffffffc00ec9947 */ /* 0x008fea000383ffff */
[----:B------:R-:W-:Y:S05]  /*100b0*/  BRA `(.L_x_7279) ;  /* 0xffffff5000207947 */ /* 0x000fea000383ffff */
.L_x_7286:
[----:B--2---:R-:W-:-:S04]  /*100c0*/  MOV R4, UR27 ;  /* 0x0000001b00047c02 */ /* 0x004fc80008000f00 */
[----:B------:R2:W3:Y:S03]  /*100d0*/  SYNCS.PHASECHK.TRANS64.TRYWAIT P1, [R4+URZ+0x28c30], R13 ;  /* 0x028c300d040075a7 */ /* 0x0004e6000802017f */
[----:B---3--:R-:W-:Y:S05]  /*100e0*/  @!P1 NANOSLEEP.SYNCS 0x989680 ;  /* 0x009896800000995d */ /* 0x008fea0003900000 */
[----:B------:R-:W3:Y:S02]  /*100f0*/  @!P1 SYNCS.PHASECHK.TRANS64 P1, [R4+URZ+0x28c30], R13 ;  /* 0x028c300d040095a7 */ /* 0x000ee4000802007f */
[----:B---3--:R-:W-:Y:S05]  /*10100*/  @!P1 BRA `(.L_x_7286) ;  /* 0xfffffffc00ec9947 */ /* 0x008fea000383ffff */
[----:B------:R-:W-:Y:S05]  /*10110*/  BRA `(.L_x_7285) ;  /* 0xffffff5400587947 */ /* 0x000fea000383ffff */
.L_x_7291:
[----:B-1----:R-:W-:-:S04]  /*10120*/  IMAD.U32 R14, RZ, RZ, UR27 ;  /* 0x0000001bff0e7e24 */ /* 0x002fc8000f8e00ff */
[----:B------:R1:W2:Y:S03]  /*10130*/  SYNCS.PHASECHK.TRANS64.TRYWAIT P1, [R14+URZ+0x28c50], R13 ;  /* 0x028c500d0e0075a7 */ /* 0x0002a6000802017f */
[----:B--2---:R-:W-:Y:S05]  /*10140*/  @!P1 NANOSLEEP.SYNCS 0x989680 ;  /* 0x009896800000995d */ /* 0x004fea0003900000 */
[----:B------:R-:W2:Y:S02]  /*10150*/  @!P1 SYNCS.PHASECHK.TRANS64 P1, [R14+URZ+0x28c50], R13 ;  /* 0x028c500d0e0095a7 */ /* 0x000ea4000802007f */
[----:B--2---:R-:W-:Y:S05]  /*10160*/  @!P1 BRA `(.L_x_7291) ;  /* 0xfffffffc00ec9947 */ /* 0x004fea000383ffff */
[----:B------:R-:W-:Y:S05]  /*10170*/  BRA `(.L_x_7290) ;  /* 0xffffff7000cc7947 */ /* 0x000fea000383ffff */
.L_x_7298:
[----:B-1----:R-:W-:-:S04]  /*10180*/  MOV R4, UR6 ;  /* 0x0000000600047c02 */ /* 0x002fc80008000f00 */
[----:B------:R1:W2:Y:S03]  /*10190*/  SYNCS.PHASECHK.TRANS64.TRYWAIT P1, [R4+URZ+0x28c30], R11 ;  /* 0x028c300b040075a7 */ /* 0x0002a6000802017f */
[----:B--2---:R-:W-:Y:S05]  /*101a0*/  @!P1 NANOSLEEP.SYNCS 0x989680 ;  /* 0x009896800000995d */ /* 0x004fea0003900000 */
[----:B------:R-:W2:Y:S02]  /*101b0*/  @!P1 SYNCS.PHASECHK.TRANS64 P1, [R4+URZ+0x28c30], R11 ;  /* 0x028c300b040095a7 */ /* 0x000ea4000802007f */
[----:B--2---:R-:W-:Y:S05]  /*101c0*/  @!P1 BRA `(.L_x_7298) ;  /* 0xfffffffc00ec9947 */ /* 0x004fea000383ffff */
[----:B------:R-:W-:Y:S05]  /*101d0*/  BRA `(.L_x_7297) ;  /* 0xffffff7400c47947 */ /* 0x000fea000383ffff */
.L_x_7303:
[----:B-1----:R-:W-:-:S04]  /*101e0*/  IMAD.U32 R12, RZ, RZ, UR6 ;  /* 0x00000006ff0c7e24 */ /* 0x002fc8000f8e00ff */
[----:B------:R1:W3:Y:S03]  /*101f0*/  SYNCS.PHASECHK.TRANS64.TRYWAIT P1, [R12+URZ+0x28c50], R11 ;  /* 0x028c500b0c0075a7 */ /* 0x0002e6000802017f */
[----:B---3--:R-:W-:Y:S05]  /*10200*/  @!P1 NANOSLEEP.SYNCS 0x989680 ;  /* 0x009896800000995d */ /* 0x008fea0003900000 */
[----:B------:R-:W3:Y:S02]  /*10210*/  @!P1 SYNCS.PHASECHK.TRANS64 P1, [R12+URZ+0x28c50], R11 ;  /* 0x028c500b0c0095a7 */ /* 0x000ee4000802007f */
[----:B---3--:R-:W-:Y:S05]  /*10220*/  @!P1 BRA `(.L_x_7303) ;  /* 0xfffffffc00ec9947 */ /* 0x008fea000383ffff */
[----:B------:R-:W-:Y:S05]  /*10230*/  BRA `(.L_x_7302) ;  /* 0xffffff8c00dc7947 */ /* 0x000fea000383ffff */
.L_x_7317:
[----:B------:R-:W-:Y:S01]  /*10240*/  MOV R13, R23 ;  /* 0x00000017000d7202 */ /* 0x000fe20000000f00 */
[----:B------:R-:W-:Y:S01]  /*10250*/  IMAD.MOV.U32 R12, RZ, RZ, RZ ;  /* 0x000000ffff0c7224 */ /* 0x000fe200078e00ff */
[----:B------:R-:W-:Y:S01]  /*10260*/  MOV R11, 0x1f ;  /* 0x0000001f000b7802 */ /* 0x000fe20000000f00 */
[----:B------:R-:W-:-:S07]  /*10270*/  IMAD.MOV.U32 R15, RZ, RZ, -0x1 ;  /* 0xffffffffff0f7424 */ /* 0x000fce00078e00ff */
[----:B------:R-:W-:Y:S05]  /*10280*/  WARPSYNC.COLLECTIVE R15, `(.L_x_7358) ;  /* 0x000000000f087348 */ /* 0x000fea0003c00000 */
[----:B------:R0:W1:Y:S02]  /*10290*/  SHFL.IDX P6, R14, R13, R12, R11 ;  /* 0x0000000c0d0e7389 */ /* 0x00006400000c000b */
[----:B01----:R-:W-:Y:S01]  /*102a0*/  ENDCOLLECTIVE ;  /* 0x000000000000791b */ /* 0x003fe20003800000 */
.L_x_7358:
[----:B------:R-:W-:Y:S05]  /*102b0*/  BRA `(.L_x_7359) ;  /* 0xffffffd000f07947 */ /* 0x000fea000383ffff */
.L_x_7319:
[----:B0-----:R-:W-:-:S04]  /*102c0*/  MOV R3, UR45 ;  /* 0x0000002d00037c02 */ /* 0x001fc80008000f00 */
[----:B------:R0:W1:Y:S03]  /*102d0*/  SYNCS.PHASECHK.TRANS64.TRYWAIT P0, [R3+URZ+0x28c40], R0 ;  /* 0x028c4000030075a7 */ /* 0x000066000800017f */
[----:B-1----:R-:W-:Y:S05]  /*102e0*/  @!P0 NANOSLEEP.SYNCS 0x989680 ;  /* 0x009896800000895d */ /* 0x002fea0003900000 */
[----:B------:R-:W1:Y:S02]  /*102f0*/  @!P0 SYNCS.PHASECHK.TRANS64 P0, [R3+URZ+0x28c40], R0 ;  /* 0x028c4000030085a7 */ /* 0x000e64000800007f */
[----:B-1----:R-:W-:Y:S05]  /*10300*/  @!P0 BRA `(.L_x_7319) ;  /* 0xfffffffc00ec8947 */ /* 0x002fea000383ffff */
[----:B------:R-:W-:Y:S05]  /*10310*/  BRA `(.L_x_7360) ;  /* 0xffffffd400207947 */ /* 0x000fea000383ffff */
.L_x_7320:
[----:B------:R-:W-:Y:S01]  /*10320*/  BSSY B0, `(.L_x_7361) ;  /* 0x0000008000007945 */ /* 0x000fe20003800000 */
[----:B------:R-:W-:Y:S01]  /*10330*/  IMAD.MOV.U32 R13, RZ, RZ, R5 ;  /* 0x000000ffff0d7224 */ /* 0x000fe200078e0005 */
[----:B------:R-:W-:Y:S01]  /*10340*/  MOV R12, RZ ;  /* 0x000000ff000c7202 */ /* 0x000fe20000000f00 */
[----:B------:R-:W-:Y:S01]  /*10350*/  IMAD.MOV.U32 R11, RZ, RZ, 0x181f ;  /* 0x0000181fff0b7424 */ /* 0x000fe200078e00ff */
[----:B------:R-:W-:-:S07]  /*10360*/  MOV R15, 0xffffffff ;  /* 0xffffffff000f7802 */ /* 0x000fce0000000f00 */
[----:B------:R-:W-:Y:S05]  /*10370*/  WARPSYNC.COLLECTIVE R15, `(.L_x_7362) ;  /* 0x000000000f087348 */ /* 0x000fea0003c00000 */
[----:B------:R0:W1:Y:S02]  /*10380*/  SHFL.IDX P6, R14, R13, R12, R11 ;  /* 0x0000000c0d0e7389 */ /* 0x00006400000c000b */
[----:B01----:R-:W-:Y:S01]  /*10390*/  ENDCOLLECTIVE ;  /* 0x000000000000791b */ /* 0x003fe20003800000 */
.L_x_7362:
[----:B------:R-:W-:Y:S05]  /*103a0*/  BSYNC B0 ;  /* 0x0000000000007941 */ /* 0x000fea0003800000 */
.L_x_7361:
        /* <DEDUP_REMOVED lines=9> */
.L_x_7363:
[----:B------:R-:W-:Y:S01]  /*10440*/  MOV R13, R5 ;  /* 0x00000005000d7202 */ /* 0x000fe20000000f00 */
[----:B------:R-:W-:Y:S01]  /*10450*/  IMAD.MOV.U32 R12, RZ, RZ, 0x1 ;  /* 0x00000001ff0c7424 */ /* 0x000fe200078e00ff */
[----:B------:R-:W-:-:S04]  /*10460*/  @P0 LEA R14, P1, R22, R14, 0x1 ;  /* 0x0000000e160e0211 */ /* 0x000fc800078208ff */
[----:B------:R-:W-:Y:S01]  /*10470*/  @P0 IADD3.X R3, RZ, R2, RZ, P1, !PT ;  /* 0x00000002ff030210 */ /* 0x000fe20000ffe4ff */
[----:B------:R-:W-:-:S08]  /*10480*/  @P0 IMAD.MOV.U32 R2, RZ, RZ, R14 ;  /* 0x000000ffff020224 */ /* 0x000fd000078e000e */
[----:B------:R-:W-:Y:S05]  /*10490*/  WARPSYNC.COLLECTIVE R15, `(.L_x_7364) ;  /* 0x000000000f087348 */ /* 0x000fea0003c00000 */
[----:B------:R0:W1:Y:S02]  /*104a0*/  SHFL.IDX P6, R14, R13, R12, R11 ;  /* 0x0000000c0d0e7389 */ /* 0x00006400000c000b */
[----:B01----:R-:W-:Y:S01]  /*104b0*/  ENDCOLLECTIVE ;  /* 0x000000000000791b */ /* 0x003fe20003800000 */
.L_x_7364:
        /* <DEDUP_REMOVED lines=11> */
.L_x_7365:
[----:B------:R-:W-:Y:S01]  /*10570*/  IMAD.MOV.U32 R13, RZ, RZ, R5 ;  /* 0x000000ffff0d7224 */ /* 0x000fe200078e0005 */
[----:B------:R-:W-:Y:S02]  /*10580*/  MOV R12, 0x2 ;  /* 0x00000002000c7802 */ /* 0x000fe40000000f00 */
[----:B------:R-:W-:-:S13]  /*10590*/  @P0 LEA R2, P1, R22, R14, 0x1 ;  /* 0x0000000e16020211 */ /* 0x000fda00078208ff */
[----:B------:R-:W-:Y:S05]  /*105a0*/  WARPSYNC.COLLECTIVE R15, `(.L_x_7366) ;  /* 0x000000000f087348 */ /* 0x000fea0003c00000 */
[----:B------:R0:W1:Y:S02]  /*105b0*/  SHFL.IDX P6, R14, R13, R12, R11 ;  /* 0x0000000c0d0e7389 */ /* 0x00006400000c000b */
[----:B01----:R-:W-:Y:S01]  /*105c0*/  ENDCOLLECTIVE ;  /* 0x000000000000791b */ /* 0x003fe20003800000 */
.L_x_7366:
[----:B------:R-:W-:-:S05]  /*105d0*/  @P0 IADD3.X R3, RZ, R4, RZ, P1, !PT ;  /* 0x00000004ff030210 */ /* 0x000fca0000ffe4ff */
        /* <DEDUP_REMOVED lines=11> */
.L_x_7367:
[----:B------:R-:W-:Y:S01]  /*10690*/  MOV R13, R5 ;  /* 0x00000005000d7202 */ /* 0x000fe20000000f00 */
[----:B------:R-:W-:Y:S01]  /*106a0*/  IMAD.MOV.U32 R12, RZ, RZ, 0x3 ;  /* 0x00000003ff0c7424 */ /* 0x000fe200078e00ff */
[----:B------:R-:W-:-:S13]  /*106b0*/  @P0 LEA R2, P1, R22, R14, 0x1 ;  /* 0x0000000e16020211 */ /* 0x000fda00078208ff */
[----:B------:R-:W-:Y:S05]  /*106c0*/  WARPSYNC.COLLECTIVE R15, `(.L_x_7368) ;  /* 0x000000000f087348 */ /* 0x000fea0003c00000 */
[----:B------:R0:W1:Y:S02]  /*106d0*/  SHFL.IDX P6, R14, R13, R12, R11 ;  /* 0x0000000c0d0e7389 */ /* 0x00006400000c000b */
[----:B01----:R-:W-:Y:S01]  /*106e0*/  ENDCOLLECTIVE ;  /* 0x000000000000791b */ /* 0x003fe20003800000 */
.L_x_7368:
[----:B------:R-:W-:-:S05]  /*106f0*/  @P0 IMAD.X R3, RZ, RZ, R4, P1 ;  /* 0x000000ffff030224 */ /* 0x000fca00008e0604 */
        /* <DEDUP_REMOVED lines=9> */
.L_x_7369:
[----:B------:R-:W-:Y:S05]  /*10790*/  BRA `(.L_x_7370) ;  /* 0xffffffd000e47947 */ /* 0x000fea000383ffff */
.L_x_7323:
[----:B------:R-:W-:Y:S01]  /*107a0*/  MOV R13, R5 ;  /* 0x00000005000d7202 */ /* 0x000fe20000000f00 */
[----:B------:R-:W-:Y:S01]  /*107b0*/  IMAD.MOV.U32 R12, RZ, RZ, RZ ;  /* 0x000000ffff0c7224 */ /* 0x000fe200078e00ff */
[----:B------:R-:W-:Y:S01]  /*107c0*/  MOV R11, 0x181f ;  /* 0x0000181f000b7802 */ /* 0x000fe20000000f00 */
[----:B------:R-:W-:Y:S01]  /*107d0*/  IMAD.MOV.U32 R15, RZ, RZ, -0x1 ;  /* 0xffffffffff0f7424 */ /* 0x000fe200078e00ff */
[----:B------:R-:W-:-:S07]  /*107e0*/  MOV R6, UR46 ;  /* 0x0000002e00067c02 */ /* 0x000fce0008000f00 */
[----:B------:R-:W-:Y:S05]  /*107f0*/  WARPSYNC.COLLECTIVE R15, `(.L_x_7371) ;  /* 0x000000000f087348 */ /* 0x000fea0003c00000 */
[----:B------:R0:W1:Y:S02]  /*10800*/  SHFL.IDX P6, R14, R13, R12, R11 ;  /* 0x0000000c0d0e7389 */ /* 0x00006400000c000b */
[----:B01----:R-:W-:Y:S01]  /*10810*/  ENDCOLLECTIVE ;  /* 0x000000000000791b */ /* 0x003fe20003800000 */
.L_x_7371:
[----:B------:R-:W-:Y:S02]  /*10820*/  IMAD R7, R6, 0x40, R35 ;  /* 0x0000004006077824 */ /* 0x000fe400078e0223 */
[----:B------:R-:W-:Y:S01]  /*10830*/  IMAD.MOV.U32 R13, RZ, RZ, R4 ;  /* 0x000000ffff0d7224 */ /* 0x000fe200078e0004 */
[----:B------:R-:W-:-:S07]  /*10840*/  MOV R2, R14 ;  /* 0x0000000e00027202 */ /* 0x000fce0000000f00 */
[----:B------:R-:W-:Y:S05]  /*10850*/  WARPSYNC.COLLECTIVE R15, `(.L_x_7372) ;  /* 0x000000000f087348 */ /* 0x000fea0003c00000 */
[----:B------:R0:W1:Y:S02]  /*10860*/  SHFL.IDX P6, R14, R13, R12, R11 ;  /* 0x0000000c0d0e7389 */ /* 0x00006400000c000b */
[----:B01----:R-:W-:Y:S01]  /*10870*/  ENDCOLLECTIVE ;  /* 0x000000000000791b */ /* 0x003fe20003800000 */
.L_x_7372:
[----:B------:R-:W-:Y:S02]  /*10880*/  ULDC UR4, c[0x0][0x288] ;  /* 0x0000a20000047ab9 */ /* 0x000fe40000000800 */
[----:B------:R-:W-:-:S05]  /*10890*/  IMAD R0, R0, UR4, RZ ;  /* 0x0000000400007c24 */ /* 0x000fca000f8e02ff */
[C---:B------:R-:W-:Y:S02]  /*108a0*/  ISETP.GE.AND P0, PT, R7.reuse, R0, PT ;  /* 0x000000000700720c */ /* 0x040fe40003f06270 */
[----:B------:R-:W-:Y:S01]  /*108b0*/  IADD3 R11, R7, 0x10, RZ ;  /* 0x00000010070b7810 */ /* 0x000fe20007ffe0ff */
[----:B------:R-:W-:Y:S01]  /*108c0*/  IMAD.MOV.U32 R13, RZ, RZ, R5 ;  /* 0x000000ffff0d7224 */ /* 0x000fe200078e0005 */
[----:B------:R-:W-:-:S09]  /*108d0*/  MOV R12, 0x1 ;  /* 0x00000001000c7802 */ /* 0x000fd20000000f00 */
        /* <DEDUP_REMOVED lines=13> */
.L_x_7373:
[----:B------:R-:W-:Y:S01]  /*109b0*/  VIADD R9, R7, 0x20 ;  /* 0x0000002007097836 */ /* 0x000fe20000000000 */
[----:B------:R-:W-:Y:S01]  /*109c0*/  @!P0 LEA R21, R30, UR45, 0x1 ;  /* 0x0000002d1e158c11 */ /* 0x000fe2000f8e08ff */
[----:B------:R-:W-:Y:S01]  /*109d0*/  IMAD.MOV.U32 R13, RZ, RZ, R4 ;  /* 0x000000ffff0d7224 */ /* 0x000fe200078e0004 */
[----:B------:R-:W-:-:S07]  /*109e0*/  MOV R6, R14 ;  /* 0x0000000e00067202 */ /* 0x000fce0000000f00 */
[----:B------:R-:W-:Y:S05]  /*109f0*/  WARPSYNC.COLLECTIVE R15, `(.L_x_7374) ;  /* 0x000000000f087348 */ /* 0x000fea0003c00000 */
[----:B------:R0:W1:Y:S02]  /*10a00*/  SHFL.IDX P6, R14, R13, R12, R11 ;  /* 0x0000000c0d0e7389 */ /* 0x00006400000c000b */
[----:B01----:R-:W-:Y:S01]  /*10a10*/  ENDCOLLECTIVE ;  /* 0x000000000000791b */ /* 0x003fe20003800000 */
.L_x_7374:
[----:B------:R-:W-:Y:S01]  /*10a20*/  MOV R13, R5 ;  /* 0x00000005000d7202 */ /* 0x000fe20000000f00 */
[----:B------:R-:W-:Y:S01]  /*10a30*/  IMAD.MOV.U32 R12, RZ, RZ, 0x2 ;  /* 0x00000002ff0c7424 */ /* 0x000fe200078e00ff */
[----:B------:R-:W-:-:S13]  /*10a40*/  @!P0 LEA R2, P2, R22, R14, 0x1 ;  /* 0x0000000e16028211 */ /* 0x000fda00078408ff */
[----:B------:R-:W-:Y:S05]  /*10a50*/  WARPSYNC.COLLECTIVE R15, `(.L_x_7375) ;  /* 0x000000000f087348 */ /* 0x000fea0003c00000 */
[----:B------:R0:W1:Y:S02]  /*10a60*/  SHFL.IDX P6, R14, R13, R12, R11 ;  /* 0x0000000c0d0e7389 */ /* 0x00006400000c000b */
[----:B01----:R-:W-:Y:S01]  /*10a70*/  ENDCOLLECTIVE ;  /* 0x000000000000791b */ /* 0x003fe20003800000 */
.L_x_7375:
[----:B------:R-:W-:-:S05]  /*10a80*/  @!P0 IADD3.X R3, RZ, R6, RZ, P2, !PT ;  /* 0x00000006ff038210 */ /* 0x000fca00017fe4ff */
        /* <DEDUP_REMOVED lines=11> */
.L_x_7376:
[----:B------:R-:W-:Y:S01]  /*10b40*/  IMAD.MOV.U32 R13, RZ, RZ, R5 ;  /* 0x000000ffff0d7224 */ /* 0x000fe200078e0005 */
[----:B------:R-:W-:Y:S02]  /*10b50*/  MOV R12, 0x3 ;  /* 0x00000003000c7802 */ /* 0x000fe40000000f00 */
[----:B------:R-:W-:-:S13]  /*10b60*/  @!P0 LEA R2, P2, R22, R14, 0x1 ;  /* 0x0000000e16028211 */ /* 0x000fda00078408ff */
[----:B------:R-:W-:Y:S05]  /*10b70*/  WARPSYNC.COLLECTIVE R15, `(.L_x_7377) ;  /* 0x000000000f087348 */ /* 0x000fea0003c00000 */
[----:B------:R0:W1:Y:S02]  /*10b80*/  SHFL.IDX P6, R14, R13, R12, R11 ;  /* 0x0000000c0d0e7389 */ /* 0x00006400000c000b */
[----:B01----:R-:W-:Y:S01]  /*10b90*/  ENDCOLLECTIVE ;  /* 0x000000000000791b */ /* 0x003fe20003800000 */
.L_x_7377:
[----:B------:R-:W-:-:S05]  /*10ba0*/  @!P0 IADD3.X R3, RZ, R6, RZ, P2, !PT ;  /* 0x00000006ff038210 */ /* 0x000fca00017fe4ff */
        /* <DEDUP_REMOVED lines=9> */
.L_x_7378:
[----:B------:R-:W-:Y:S05]  /*10c40*/  BRA `(.L_x_7379) ;  /* 0xffffffd4008c7947 */ /* 0x000fea000383ffff */
.L_x_7324:
[----:B0-----:R-:W-:-:S04]  /*10c50*/  IMAD.U32 R3, RZ, RZ, UR45 ;  /* 0x0000002dff037e24 */ /* 0x001fc8000f8e00ff */
[----:B------:R0:W1:Y:S03]  /*10c60*/  SYNCS.PHASECHK.TRANS64.TRYWAIT P0, [R3+URZ+0x28c20], R0 ;  /* 0x028c2000030075a7 */ /* 0x000066000800017f */
[----:B-1----:R-:W-:Y:S05]  /*10c70*/  @!P0 NANOSLEEP.SYNCS 0x989680 ;  /* 0x009896800000895d */ /* 0x002fea0003900000 */
[----:B------:R-:W1:Y:S02]  /*10c80*/  @!P0 SYNCS.PHASECHK.TRANS64 P0, [R3+URZ+0x28c20], R0 ;  /* 0x028c2000030085a7 */ /* 0x000e64000800007f */
[----:B-1----:R-:W-:Y:S05]  /*10c90*/  @!P0 BRA `(.L_x_7324) ;  /* 0xfffffffc00ec8947 */ /* 0x002fea000383ffff */
[----:B------:R-:W-:Y:S05]  /*10ca0*/  BRA `(.L_x_7380) ;  /* 0xffffffd400bc7947 */ /* 0x000fea000383ffff */
.L_x_7326:
[----:B0-----:R-:W-:-:S04]  /*10cb0*/  MOV R3, UR45 ;  /* 0x0000002d00037c02 */ /* 0x001fc80008000f00 */
[----:B------:R0:W1:Y:S03]  /*10cc0*/  SYNCS.PHASECHK.TRANS64.TRYWAIT P0, [R3+URZ+0x28c60], R0 ;  /* 0x028c6000030075a7 */ /* 0x000066000800017f */
[----:B-1----:R-:W-:Y:S05]  /*10cd0*/  @!P0 NANOSLEEP.SYNCS 0x989680 ;  /* 0x009896800000895d */ /* 0x002fea0003900000 */
[----:B------:R-:W1:Y:S02]  /*10ce0*/  @!P0 SYNCS.PHASECHK.TRANS64 P0, [R3+URZ+0x28c60], R0 ;  /* 0x028c6000030085a7 */ /* 0x000e64000800007f */
[----:B-1----:R-:W-:Y:S05]  /*10cf0*/  @!P0 BRA `(.L_x_7326) ;  /* 0xfffffffc00ec8947 */ /* 0x002fea000383ffff */
[----:B------:R-:W-:Y:S05]  /*10d00*/  BRA `(.L_x_7381) ;  /* 0xffffffd400b87947 */ /* 0x000fea000383ffff */
.L_x_7327:
        /* <DEDUP_REMOVED lines=8> */
.L_x_7383:
[----:B------:R-:W-:Y:S05]  /*10d90*/  BSYNC B0 ;  /* 0x0000000000007941 */ /* 0x000fea0003800000 */
.L_x_7382:
[----:B------:R-:W-:Y:S01]  /*10da0*/  MOV R13, R0 ;  /* 0x00000000000d7202 */ /* 0x000fe20000000f00 */
[----:B------:R-:W-:Y:S01]  /*10db0*/  IMAD.MOV.U32 R12, RZ, RZ, RZ ;  /* 0x000000ffff0c7224 */ /* 0x000fe200078e00ff */
[----:B------:R-:W-:Y:S01]  /*10dc0*/  MOV R11, 0x181f ;  /* 0x0000181f000b7802 */ /* 0x000fe20000000f00 */
[----:B------:R-:W-:Y:S01]  /*10dd0*/  IMAD.MOV.U32 R15, RZ, RZ, -0x1 ;  /* 0xffffffffff0f7424 */ /* 0x000fe200078e00ff */
[----:B------:R-:W-:Y:S01]  /*10de0*/  SHF.L.U32 R8, R22, 0x1, RZ ;  /* 0x0000000116087819 */ /* 0x000fe200000006ff */
[----:B------:R-:W-:Y:S01]  /*10df0*/  IMAD.MOV.U32 R3, RZ, RZ, R14 ;  /* 0x000000ffff037224 */ /* 0x000fe200078e000e */
[----:B------:R-:W-:-:S07]  /*10e00*/  LOP3.LUT R4, R17, 0x1, RZ, 0xc0, !PT ;  /* 0x0000000111047812 */ /* 0x000fce00078ec0ff */
[----:B------:R-:W-:Y:S05]  /*10e10*/  WARPSYNC.COLLECTIVE R15, `(.L_x_7384) ;  /* 0x000000000f087348 */ /* 0x000fea0003c00000 */
[----:B------:R0:W1:Y:S02]  /*10e20*/  SHFL.IDX P6, R14, R13, R12, R11 ;  /* 0x0000000c0d0e7389 */ /* 0x00006400000c000b */
[----:B01----:R-:W-:Y:S01]  /*10e30*/  ENDCOLLECTIVE ;  /* 0x000000000000791b */ /* 0x003fe20003800000 */
.L_x_7384:
[----:B------:R-:W-:Y:S02]  /*10e40*/  LEA R7, R30, UR45, 0x1 ;  /* 0x0000002d1e077c11 */ /* 0x000fe4000f8e08ff */
[----:B------:R-:W-:Y:S02]  /*10e50*/  ISETP.NE.U32.AND P1, PT, R4, 0x1, PT ;  /* 0x000000010400780c */ /* 0x000fe40003f25070 */
[C---:B------:R-:W-:Y:S02]  /*10e60*/  LOP3.LUT P5, RZ, R17.reuse, 0x2, RZ, 0xc0, !PT ;  /* 0x0000000211ff7812 */ /* 0x040fe400078ac0ff */
[C---:B------:R-:W-:Y:S02]  /*10e70*/  LOP3.LUT P4, RZ, R17.reuse, 0x4, RZ, 0xc0, !PT ;  /* 0x0000000411ff7812 */ /* 0x040fe4000788c0ff */
[C---:B------:R-:W-:Y:S02]  /*10e80*/  LOP3.LUT P3, RZ, R17.reuse, 0x8, RZ, 0xc0, !PT ;  /* 0x0000000811ff7812 */ /* 0x040fe4000786c0ff */
[----:B------:R-:W-:-:S02]  /*10e90*/  LOP3.LUT P2, RZ, R17, 0x10, RZ, 0xc0, !PT ;  /* 0x0000001011ff7812 */ /* 0x000fc4000784c0ff */
[----:B------:R-:W-:Y:S01]  /*10ea0*/  LOP3.LUT R16, R16, 0xfffffeff, RZ, 0xc0, !PT ;  /* 0xfffffeff10107812 */ /* 0x000fe200078ec0ff */
[----:B------:R-:W-:Y:S01]  /*10eb0*/  IMAD.MOV.U32 R12, RZ, RZ, 0x1 ;  /* 0x00000001ff0c7424 */ /* 0x000fe200078e00ff */
[----:B------:R-:W-:Y:S02]  /*10ec0*/  PRMT R4, R17, 0x8880, RZ ;  /* 0x0000888011047816 */ /* 0x000fe400000000ff */
        /* <DEDUP_REMOVED lines=24> */
[----:B------:R-:W-:Y:S02]  /*11050*/  ISETP.GT.AND P6, PT, R4, -0x1, PT ;  /* 0xffffffff0400780c */ /* 0x000fe40003fc4270 */
[----:B------:R-:W-:-:S11]  /*11060*/  MOV R4, RZ ;  /* 0x000000ff00047202 */ /* 0x000fd60000000f00 */
[----:B------:R-:W-:Y:S02]  /*11070*/  @P6 LOP3.LUT R16, R16, 0x200, RZ, 0xfc, !PT ;  /* 0x0000020010106812 */ /* 0x000fe400078efcff */
[----:B------:R-:W-:-:S13]  /*11080*/  ISETP.LT.OR P6, PT, R18, 0x1, P6 ;  /* 0x000000011200780c */ /* 0x000fda00037c1670 */
[----:B------:R0:W-:Y:S02]  /*11090*/  LDGSTS.E.BYPASS.LTC128B.128 [R7+0xe400], desc[UR36][R2.64+0x380], !P6 ;  /* 0x0e40038002077fae */ /* 0x0001e4000f101d64 */
[----:B0-----:R-:W-:Y:S05]  /*110a0*/  WARPSYNC.COLLECTIVE R15, `(.L_x_7385) ;  /* 0x000000000f087348 */ /* 0x001fea0003c00000 */
[----:B------:R1:W2:Y:S02]  /*110b0*/  SHFL.IDX P6, R14, R13, R12, R11 ;  /* 0x0000000c0d0e7389 */ /* 0x0002a400000c000b */
[----:B012---:R-:W-:Y:S01]  /*110c0*/  ENDCOLLECTIVE ;  /* 0x000000000000791b */ /* 0x007fe20003800000 */
.L_x_7385:
[----:B------:R-:W-:Y:S01]  /*110d0*/  IMAD.MOV.U32 R13, RZ, RZ, R0 ;  /* 0x000000ffff0d7224 */ /* 0x000fe200078e0000 */
[----:B------:R-:W-:-:S07]  /*110e0*/  MOV R5, R14 ;  /* 0x0000000e00057202 */ /* 0x000fce0000000f00 */
[----:B------:R-:W-:Y:S05]  /*110f0*/  WARPSYNC.COLLECTIVE R15, `(.L_x_7386) ;  /* 0x000000000f087348 */ /* 0x000fea0003c00000 */
[----:B------:R0:W1:Y:S02]  /*11100*/  SHFL.IDX P6, R14, R13, R12, R11 ;  /* 0x0000000c0d0e7389 */ /* 0x00006400000c000b */
[----:B01----:R-:W-:Y:S01]  /*11110*/  ENDCOLLECTIVE ;  /* 0x000000000000791b */ /* 0x003fe20003800000 */
.L_x_7386:
[----:B------:R-:W-:Y:S01]  /*11120*/  IMAD.MOV.U32 R13, RZ, RZ, R6 ;  /* 0x000000ffff0d7224 */ /* 0x000fe200078e0006 */
[----:B------:R-:W-:Y:S02]  /*11130*/  MOV R12, 0x2 ;  /* 0x00000002000c7802 */ /* 0x000fe40000000f00 */
        /* <DEDUP_REMOVED lines=26> */
.L_x_7387:
[----:B------:R-:W-:Y:S01]  /*112e0*/  MOV R13, R0 ;  /* 0x00000000000d7202 */ /* 0x000fe20000000f00 */
[----:B------:R-:W-:-:S07]  /*112f0*/  IMAD.MOV.U32 R9, RZ, RZ, R14 ;  /* 0x000000ffff097224 */ /* 0x000fce00078e000e */
[----:B------:R-:W-:Y:S05]  /*11300*/  WARPSYNC.COLLECTIVE R15, `(.L_x_7388) ;  /* 0x000000000f087348 */ /* 0x000fea0003c00000 */
[----:B------:R0:W1:Y:S02]  /*11310*/  SHFL.IDX P6, R14, R13, R12, R11 ;  /* 0x0000000c0d0e7389 */ /* 0x00006400000c000b */
[----:B01----:R-:W-:Y:S01]  /*11320*/  ENDCOLLECTIVE ;  /* 0x000000000000791b */ /* 0x003fe20003800000 */
.L_x_7388:
        /* <DEDUP_REMOVED lines=28> */
.L_x_7389:
[----:B------:R-:W-:Y:S01]  /*114f0*/  IMAD.MOV.U32 R13, RZ, RZ, R0 ;  /* 0x000000ffff0d7224 */ /* 0x000fe200078e0000 */
[----:B------:R-:W-:-:S07]  /*11500*/  MOV R6, R14 ;  /* 0x0000000e00067202 */ /* 0x000fce0000000f00 */
[----:B------:R-:W-:Y:S05]  /*11510*/  WARPSYNC.COLLECTIVE R15, `(.L_x_7390) ;  /* 0x000000000f087348 */ /* 0x000fea0003c00000 */
[----:B------:R0:W1:Y:S02]  /*11520*/  SHFL.IDX P6, R14, R13, R12, R11 ;  /* 0x0000000c0d0e7389 */ /* 0x00006400000c000b */
[----:B01----:R-:W-:Y:S01]  /*11530*/  ENDCOLLECTIVE ;  /* 0x000000000000791b */ /* 0x003fe20003800000 */
.L_x_7390:
[----:B------:R-:W-:Y:S05]  /*11540*/  BRA `(.L_x_7391) ;  /* 0xffffffd4004c7947 */ /* 0x000fea000383ffff */
.L_x_7334:
[----:B-1----:R1:W2:Y:S02]  /*11550*/  SYNCS.PHASECHK.TRANS64.TRYWAIT P0, [R10+URZ+0x28c40], R20 ;  /* 0x028c40140a0075a7 */ /* 0x0022a4000800017f */
[----:B--2---:R-:W-:Y:S05]  /*11560*/  @!P0 NANOSLEEP.SYNCS 0x989680 ;  /* 0x009896800000895d */ /* 0x004fea0003900000 */
[----:B------:R-:W2:Y:S02]  /*11570*/  @!P0 SYNCS.PHASECHK.TRANS64 P0, [R10+URZ+0x28c40], R20 ;  /* 0x028c40140a0085a7 */ /* 0x000ea4000800007f */
[----:B--2---:R-:W-:Y:S05]  /*11580*/  @!P0 BRA `(.L_x_7334) ;  /* 0xfffffffc00f08947 */ /* 0x004fea000383ffff */
[----:B------:R-:W-:Y:S05]  /*11590*/  BRA `(.L_x_7392) ;  /* 0xffffffd800847947 */ /* 0x000fea000383ffff */
.L_x_7335:
[----:B------:R-:W-:Y:S01]  /*115a0*/  BSSY B1, `(.L_x_7393) ;  /* 0x0000008000017945 */ /* 0x000fe20003800000 */
[----:B------:R-:W-:Y:S01]  /*115b0*/  IMAD.MOV.U32 R13, RZ, RZ, R29 ;  /* 0x000000ffff0d7224 */ /* 0x000fe200078e001d */
[----:B------:R-:W-:Y:S01]  /*115c0*/  MOV R12, RZ ;  /* 0x000000ff000c7202 */ /* 0x000fe20000000f00 */
[----:B------:R-:W-:Y:S01]  /*115d0*/  IMAD.MOV.U32 R11, RZ, RZ, 0x181f ;  /* 0x0000181fff0b7424 */ /* 0x000fe200078e00ff */
[----:B------:R-:W-:-:S07]  /*115e0*/  MOV R15, 0xffffffff ;  /* 0xffffffff000f7802 */ /* 0x000fce0000000f00 */
[----:B-1----:R-:W-:Y:S05]  /*115f0*/  WARPSYNC.COLLECTIVE R15, `(.L_x_7394) ;  /* 0x000000000f087348 */ /* 0x002fea0003c00000 */
[----:B------:R0:W2:Y:S02]  /*11600*/  SHFL.IDX P6, R14, R13, R12, R11 ;  /* 0x0000000c0d0e7389 */ /* 0x0000a400000c000b */
[----:B012---:R-:W-:Y:S01]  /*11610*/  ENDCOLLECTIVE ;  /* 0x000000000000791b */ /* 0x007fe20003800000 */
.L_x_7394:
[----:B------:R-:W-:Y:S05]  /*11620*/  BSYNC B1 ;  /* 0x0000000000017941 */ /* 0x000fea0003800000 */
.L_x_7393:
[----:B------:R-:W-:Y:S01]  /*11630*/  MOV R13, R26 ;  /* 0x0000001a000d7202 */ /* 0x000fe20000000f00 */
[----:B------:R-:W-:Y:S01]  /*11640*/  IMAD.MOV.U32 R12, RZ, RZ, RZ ;  /* 0x000000ffff0c7224 */ /* 0x000fe200078e00ff */
[----:B------:R-:W-:Y:S01]  /*11650*/  MOV R11, 0x181f ;  /* 0x0000181f000b7802 */ /* 0x000fe20000000f00 */
[----:B------:R-:W-:Y:S01]  /*11660*/  IMAD.MOV.U32 R15, RZ, RZ, -0x1 ;  /* 0xffffffffff0f7424 */ /* 0x000fe200078e00ff */
[----:B------:R-:W-:Y:S01]  /*11670*/  LEA R27, R17, UR45, 0x1 ;  /* 0x0000002d111b7c11 */ /* 0x000fe2000f8e08ff */
[----:B------:R-:W-:-:S07]  /*11680*/  IMAD.MOV.U32 R3, RZ, RZ, R14 ;  /* 0x000000ffff037224 */ /* 0x000fce00078e000e */
[----:B------:R-:W-:Y:S05]  /*11690*/  WARPSYNC.COLLECTIVE R15, `(.L_x_7395) ;  /* 0x000000000f087348 */ /* 0x000fea0003c00000 */
[----:B------:R0:W1:Y:S02]  /*116a0*/  SHFL.IDX P6, R14, R13, R12, R11 ;  /* 0x0000000c0d0e7389 */ /* 0x00006400000c000b */
[----:B01----:R-:W-:Y:S01]  /*116b0*/  ENDCOLLECTIVE ;  /* 0x000000000000791b */ /* 0x003fe20003800000 */
.L_x_7395:
[----:B------:R-:W-:Y:S01]  /*116c0*/  IMAD.MOV.U32 R13, RZ, RZ, R29 ;  /* 0x000000ffff0d7224 */ /* 0x000fe200078e001d */
[----:B------:R-:W-:Y:S02]  /*116d0*/  MOV R12, 0x1 ;  /* 0x00000001000c7802 */ /* 0x000fe40000000f00 */
[----:B------:R-:W-:-:S13]  /*116e0*/  IADD3 R2, P0, R14, R8, RZ ;  /* 0x000000080e027210 */ /* 0x000fda0007f1e0ff */
[----:B------:R-:W-:Y:S05]  /*116f0*/  WARPSYNC.COLLECTIVE R15, `(.L_x_7396) ;  /* 0x000000000f087348 */ /* 0x000fea0003c00000 */
[----:B------:R0:W1:Y:S02]  /*11700*/  SHFL.IDX P6, R14, R13, R12, R11 ;  /* 0x0000000c0d0e7389 */ /* 0x00006400000c000b */
[----:B01----:R-:W-:Y:S01]  /*11710*/  ENDCOLLECTIVE ;  /* 0x000000000000791b */ /* 0x003fe20003800000 */
.L_x_7396:
[----:B------:R-:W-:-:S05]  /*11720*/  IADD3.X R3, RZ, R3, RZ, P0, !PT ;  /* 0x00000003ff037210 */ /* 0x000fca00007fe4ff */
        /* <DEDUP_REMOVED lines=9> */
.L_x_7397:
[----:B------:R-:W-:Y:S01]  /*117c0*/  MOV R13, R29 ;  /* 0x0000001d000d7202 */ /* 0x000fe20000000f00 */
[----:B------:R-:W-:Y:S01]  /*117d0*/  IMAD.MOV.U32 R12, RZ, RZ, 0x2 ;  /* 0x00000002ff0c7424 */ /* 0x000fe200078e00ff */
[----:B------:R-:W-:-:S13]  /*117e0*/  IADD3 R2, P0, R14, R8, RZ ;  /* 0x000000080e027210 */ /* 0x000fda0007f1e0ff */
[----:B------:R-:W-:Y:S05]  /*117f0*/  WARPSYNC.COLLECTIVE R15, `(.L_x_7398) ;  /* 0x000000000f087348 */ /* 0x000fea0003c00000 */
[----:B------:R0:W1:Y:S02]  /*11800*/  SHFL.IDX P6, R14, R13, R12, R11 ;  /* 0x0000000c0d0e7389 */ /* 0x00006400000c000b */
[----:B01----:R-:W-:Y:S01]  /*11810*/  ENDCOLLECTIVE ;  /* 0x000000000000791b */ /* 0x003fe20003800000 */
.L_x_7398:
[----:B------:R-:W-:-:S05]  /*11820*/  IMAD.X R3, RZ, RZ, R3, P0 ;  /* 0x000000ffff037224 */ /* 0x000fca00000e0603 */
        /* <DEDUP_REMOVED lines=9> */
.L_x_7399:
[----:B------:R-:W-:Y:S01]  /*118c0*/  IMAD.MOV.U32 R13, RZ, RZ, R29 ;  /* 0x000000ffff0d7224 */ /* 0x000fe200078e001d */
[----:B------:R-:W-:Y:S02]  /*118d0*/  MOV R12, 0x3 ;  /* 0x00000003000c7802 */ /* 0x000fe40000000f00 */
[----:B------:R-:W-:-:S13]  /*118e0*/  IADD3 R2, P0, R14, R8, RZ ;  /* 0x000000080e027210 */ /* 0x000fda0007f1e0ff */
[----:B------:R-:W-:Y:S05]  /*118f0*/  WARPSYNC.COLLECTIVE R15, `(.L_x_7400) ;  /* 0x000000000f087348 */ /* 0x000fea0003c00000 */
[----:B------:R0:W1:Y:S02]  /*11900*/  SHFL.IDX P6, R14, R13, R12, R11 ;  /* 0x0000000c0d0e7389 */ /* 0x00006400000c000b */
[----:B01----:R-:W-:Y:S01]  /*11910*/  ENDCOLLECTIVE ;  /* 0x000000000000791b */ /* 0x003fe20003800000 */
.L_x_7400:
[----:B------:R-:W-:-:S05]  /*11920*/  IADD3.X R3, RZ, R3, RZ, P0, !PT ;  /* 0x00000003ff037210 */ /* 0x000fca00007fe4ff */
[----:B------:R-:W-:Y:S01]  /*11930*/  @!PT LDS RZ, [RZ] ;  /* 0x00000000fffff984 */ /* 0x000fe20000000800 */
[----:B------:R-:W-:Y:S01]  /*11940*/  @!PT LDS RZ, [RZ] ;  /* 0x00000000fffff984 */ /* 0x000fe20000000800 */
[----:B------:R-:W-:Y:S01]  /*11950*/  @!PT LDS RZ, [RZ] ;  /* 0x00000000fffff984 */ /* 0x000fe20000000800 */
[----:B------:R0:W-:Y:S01]  /*11960*/  LDGSTS.E.BYPASS.LTC128B.128 [R27+0x23400], desc[UR36][R2.64], !P1 ;  /* 0x23400000021b7fae */ /* 0x0001e2000c901d64 */
[----:B------:R-:W-:Y:S01]  /*11970*/  MOV R13, R26 ;  /* 0x0000001a000d7202 */ /* 0x000fe20000000f00 */
[----:B------:R-:W-:-:S07]  /*11980*/  IMAD.MOV.U32 R34, RZ, RZ, R14 ;  /* 0x000000ffff227224 */ /* 0x000fce00078e000e */
[----:B0-----:R-:W-:Y:S05]  /*11990*/  WARPSYNC.COLLECTIVE R15, `(.L_x_7401) ;  /* 0x000000000f087348 */ /* 0x001fea0003c00000 */
[----:B------:R1:W2:Y:S02]  /*119a0*/  SHFL.IDX P6, R14, R13, R12, R11 ;  /* 0x0000000c0d0e7389 */ /* 0x0002a400000c000b */
[----:B012---:R-:W-:Y:S01]  /*119b0*/  ENDCOLLECTIVE ;  /* 0x000000000000791b */ /* 0x007fe20003800000 */
.L_x_7401:
[----:B------:R-:W-:Y:S05]  /*119c0*/  BRA `(.L_x_7402) ;  /* 0xffffffd800387947 */ /* 0x000fea000383ffff */
.L_x_7340:
[----:B---3--:R3:W4:Y:S02]  /*119d0*/  SYNCS.PHASECHK.TRANS64.TRYWAIT P0, [R10+URZ+0x28c60], R20 ;  /* 0x028c60140a0075a7 */ /* 0x008724000800017f */
[----:B----4-:R-:W-:Y:S05]  /*119e0*/  @!P0 NANOSLEEP.SYNCS 0x989680 ;  /* 0x009896800000895d */ /* 0x010fea0003900000 */
[----:B------:R-:W4:Y:S02]  /*119f0*/  @!P0 SYNCS.PHASECHK.TRANS64 P0, [R10+URZ+0x28c60], R20 ;  /* 0x028c60140a0085a7 */ /* 0x000f24000800007f */
[----:B----4-:R-:W-:Y:S05]  /*11a00*/  @!P0 BRA `(.L_x_7340) ;  /* 0xfffffffc00f08947 */ /* 0x010fea000383ffff */
[----:B------:R-:W-:Y:S05]  /*11a10*/  BRA `(.L_x_7403) ;  /* 0xffffffd800847947 */ /* 0x000fea000383ffff */
.L_x_7341:
[----:B------:R-:W-:Y:S01]  /*11a20*/  BSSY B1, `(.L_x_7404) ;  /* 0x0000008000017945 */ /* 0x000fe20003800000 */
[----:B------:R-:W-:Y:S01]  /*11a30*/  IMAD.MOV.U32 R13, RZ, RZ, R19 ;  /* 0x000000ffff0d7224 */ /* 0x000fe200078e0013 */
[----:B------:R-:W-:Y:S01]  /*11a40*/  MOV R12, RZ ;  /* 0x000000ff000c7202 */ /* 0x000fe20000000f00 */
[----:B------:R-:W-:Y:S01]  /*11a50*/  IMAD.MOV.U32 R11, RZ, RZ, 0x181f ;  /* 0x0000181fff0b7424 */ /* 0x000fe200078e00ff */
[----:B------:R-:W-:-:S07]  /*11a60*/  MOV R15, 0xffffffff ;  /* 0xffffffff000f7802 */ /* 0x000fce0000000f00 */
[----:B-123--:R-:W-:Y:S05]  /*11a70*/  WARPSYNC.COLLECTIVE R15, `(.L_x_7405) ;  /* 0x000000000f087348 */ /* 0x00efea0003c00000 */
[----:B------:R0:W4:Y:S02]  /*11a80*/  SHFL.IDX P6, R14, R13, R12, R11 ;  /* 0x0000000c0d0e7389 */ /* 0x00012400000c000b */
[----:B01234-:R-:W-:Y:S01]  /*11a90*/  ENDCOLLECTIVE ;  /* 0x000000000000791b */ /* 0x01ffe20003800000 */
.L_x_7405:
[----:B------:R-:W-:Y:S05]  /*11aa0*/  BSYNC B1 ;  /* 0x0000000000017941 */ /* 0x000fea0003800000 */
.L_x_7404:
        /* <DEDUP_REMOVED lines=10> */
.L_x_7406:
        /* <DEDUP_REMOVED lines=15> */
.L_x_7407:
        /* <DEDUP_REMOVED lines=16> */
.L_x_7408:
        /* <DEDUP_REMOVED lines=18> */
.L_x_7409:
        /* <DEDUP_REMOVED lines=14> */
.L_x_7410:
        /* <DEDUP_REMOVED lines=17> */
.L_x_7411:
        /* <DEDUP_REMOVED lines=13> */
.L_x_7412:
[----:B------:R-:W-:Y:S05]  /*12120*/  BRA `(.L_x_7413) ;  /* 0xffffffd400f87947 */ /* 0x000fea000383ffff */
.L_x_7346:
[----:B0-----:R0:W1:Y:S02]  /*12130*/  SYNCS.PHASECHK.TRANS64.TRYWAIT P0, [R5+URZ+0x28c20], R4 ;  /* 0x028c2004050075a7 */ /* 0x001064000800017f */
[----:B-1----:R-:W-:Y:S05]  /*12140*/  @!P0 NANOSLEEP.SYNCS 0x989680 ;  /* 0x009896800000895d */ /* 0x002fea0003900000 */
[----:B------:R-:W1:Y:S02]  /*12150*/  @!P0 SYNCS.PHASECHK.TRANS64 P0, [R5+URZ+0x28c20], R4 ;  /* 0x028c2004050085a7 */ /* 0x000e64000800007f */
[----:B-1----:R-:W-:Y:S05]  /*12160*/  @!P0 BRA `(.L_x_7346) ;  /* 0xfffffffc00f08947 */ /* 0x002fea000383ffff */
[----:B------:R-:W-:Y:S05]  /*12170*/  BRA `(.L_x_7414) ;  /* 0xffffffd800a47947 */ /* 0x000fea000383ffff */
.L_x_7347:
        /* <DEDUP_REMOVED lines=11> */
.L_x_7416:
[----:B------:R-:W-:Y:S05]  /*12230*/  BSYNC B0 ;  /* 0x0000000000007941 */ /* 0x000fea0003800000 */
.L_x_7415:
[----:B------:R-:W-:Y:S05]  /*12240*/  BRA `(.L_x_7417) ;  /* 0xffffffd8008c7947 */ /* 0x000fea000383ffff */
.L_x_7348:
[----:B------:R-:W-:Y:S01]  /*12250*/  BSSY B0, `(.L_x_7418) ;  /* 0x0000006000007945 */ /* 0x000fe20003800000 */
[----:B------:R-:W-:-:S07]  /*12260*/  MOV R15, 0xffffffff ;  /* 0xffffffff000f7802 */ /* 0x000fce0000000f00 */
[----:B012--5:R-:W-:Y:S05]  /*12270*/  WARPSYNC.COLLECTIVE R15, `(.L_x_7419) ;  /* 0x000000000f0c7348 */ /* 0x027fea0003c00000 */
[----:B------:R-:W-:Y:S02]  /*12280*/  ELECT P6, UR62, PT ;  /* 0x00000000003e782f */ /* 0x000fe400038c0000 */
[----:B------:R-:W-:Y:S01]  /*12290*/  MOV R14, UR62 ;  /* 0x0000003e000e7c02 */ /* 0x000fe20008000f00 */
[----:B012--5:R-:W-:Y:S10]  /*122a0*/  ENDCOLLECTIVE ;  /* 0x000000000000791b */ /* 0x027ff40003800000 */
.L_x_7419:
[----:B------:R-:W-:Y:S05]  /*122b0*/  BSYNC B0 ;  /* 0x0000000000007941 */ /* 0x000fea0003800000 */
.L_x_7418:
[----:B------:R-:W-:Y:S05]  /*122c0*/  BRA `(.L_x_7420) ;  /* 0xffffffd800807947 */ /* 0x000fea000383ffff */
.L_x_7350:
[----:B0-----:R0:W1:Y:S02]  /*122d0*/  SYNCS.PHASECHK.TRANS64.TRYWAIT P1, [R4+URZ+0x28c40], R3 ;  /* 0x028c4003040075a7 */ /* 0x001064000802017f */
[----:B-1----:R-:W-:Y:S05]  /*122e0*/  @!P1 NANOSLEEP.SYNCS 0x989680 ;  /* 0x009896800000995d */ /* 0x002fea0003900000 */
[----:B------:R-:W1:Y:S02]  /*122f0*/  @!P1 SYNCS.PHASECHK.TRANS64 P1, [R4+URZ+0x28c40], R3 ;  /* 0x028c4003040095a7 */ /* 0x000e64000802007f */
[----:B-1----:R-:W-:Y:S05]  /*12300*/  @!P1 BRA `(.L_x_7350) ;  /* 0xfffffffc00f09947 */ /* 0x002fea000383ffff */
[----:B------:R-:W-:Y:S05]  /*12310*/  BRA `(.L_x_7421) ;  /* 0xffffffd800a07947 */ /* 0x000fea000383ffff */
.L_x_7352:
[----:B-1----:R1:W3:Y:S02]  /*12320*/  SYNCS.PHASECHK.TRANS64.TRYWAIT P1, [R5+URZ+0x28c40], R0 ;  /* 0x028c4000050075a7 */ /* 0x0022e4000802017f */
[----:B---3--:R-:W-:Y:S05]  /*12330*/  @!P1 NANOSLEEP.SYNCS 0x989680 ;  /* 0x009896800000995d */ /* 0x008fea0003900000 */
[----:B------:R-:W3:Y:S02]  /*12340*/  @!P1 SYNCS.PHASECHK.TRANS64 P1, [R5+URZ+0x28c40], R0 ;  /* 0x028c4000050095a7 */ /* 0x000ee4000802007f */
[----:B---3--:R-:W-:Y:S05]  /*12350*/  @!P1 BRA `(.L_x_7352) ;  /* 0xfffffffc00f09947 */ /* 0x008fea000383ffff */
[----:B------:R-:W-:Y:S05]  /*12360*/  BRA `(.L_x_7422) ;  /* 0xffffffd800ac7947 */ /* 0x000fea000383ffff */
.L_x_7354:
[----:B---3--:R3:W4:Y:S02]  /*12370*/  SYNCS.PHASECHK.TRANS64.TRYWAIT P1, [R4+URZ+0x28c60], R3 ;  /* 0x028c6003040075a7 */ /* 0x008724000802017f */
[----:B----4-:R-:W-:Y:S05]  /*12380*/  @!P1 NANOSLEEP.SYNCS 0x989680 ;  /* 0x009896800000995d */ /* 0x010fea0003900000 */
[----:B------:R-:W4:Y:S02]  /*12390*/  @!P1 SYNCS.PHASECHK.TRANS64 P1, [R4+URZ+0x28c60], R3 ;  /* 0x028c6003040095a7 */ /* 0x000f24000802007f */
[----:B----4-:R-:W-:Y:S05]  /*123a0*/  @!P1 BRA `(.L_x_7354) ;  /* 0xfffffffc00f09947 */ /* 0x010fea000383ffff */
[----:B------:R-:W-:Y:S05]  /*123b0*/  BRA `(.L_x_7423) ;  /* 0xffffffd800a87947 */ /* 0x000fea000383ffff */
.L_x_7424:
        /* <DEDUP_REMOVED lines=12> */
.L_x_15757:


//--------------------- .text._ZN7cutlass13device_kernelIN5flash11enable_sm90INS1_16FlashAttnFwdSm90INS1_25CollectiveMainloopFwdSm90ILi2EN4cute5tupleIJNS5_1CILi1EEES8_S8_EEENS6_IJNS7_ILi64EEESA_SA_EEELi512ENS_10bfloat16_tEfNS_4arch4Sm90ELb1ELb0ELb1ELb0ELb1ELb0ELb1ELb0ELb0ELb1ELb1ELb0EEENS1_21CollectiveEpilogueFwdINS6_IJSA_NS7_ILi512EEESA_EEES9_SC_SE_Li256ELb0ELb1ELb1ELb0EEENS1_19SingleTileSchedulerILb0ELb1ELb1ELi64EEEEEEEEEvNT_6ParamsE --------------------------
	.section	.text._ZN7cutlass13device_kernelIN5flash11enable_sm90INS1_16FlashAttnFwdSm90INS1_25CollectiveMainloopFwdSm90ILi2EN4cute5tupleIJNS5_1CILi1EEES8_S8_EEENS6_IJNS7_ILi64EEESA_SA_EEELi512ENS_10bfloat16_tEfNS_4arch4Sm90ELb1ELb0ELb1ELb0ELb1ELb0ELb1ELb0ELb0ELb1ELb1ELb0EEENS1_21CollectiveEpilogueFwdINS6_IJSA_NS7_ILi512EEESA_EEES9_SC_SE_Li256ELb0ELb1ELb1ELb0EEENS1_19SingleTileSchedulerILb0ELb1ELb1ELi64EEEEEEEEEvNT_6ParamsE,"ax",@progbits
	.align	128
.text._ZN7cutlass13device_kernelIN5flash11enable_sm90INS1_16FlashAttnFwdSm90INS1_25CollectiveMainloopFwdSm90ILi2EN4cute5tupleIJNS5_1CILi1EEES8_S8_EEENS6_IJNS7_ILi64EEESA_SA_EEELi512ENS_10bfloat16_tEfNS_4arch4Sm90ELb1ELb0ELb1ELb0ELb1ELb0ELb1ELb0ELb0ELb1ELb1ELb0EEENS1_21CollectiveEpilogueFwdINS6_IJSA_NS7_ILi512EEESA_EEES9_SC_SE_Li256ELb0ELb1ELb1ELb0EEENS1_19SingleTileSchedulerILb0ELb1ELb1ELi64EEEEEEEEEvNT_6ParamsE:
        .type           _ZN7cutlass13device_kernelIN5flash11enable_sm90INS1_16FlashAttnFwdSm90INS1_25CollectiveMainloopFwdSm90ILi2EN4cute5tupleIJNS5_1CILi1EEES8_S8_EEENS6_IJNS7_ILi64EEESA_SA_EEELi512ENS_10bfloat16_tEfNS_4arch4Sm90ELb1ELb0ELb1ELb0ELb1ELb0ELb1ELb0ELb0ELb1ELb1ELb0EEENS1_21CollectiveEpilogueFwdINS6_IJSA_NS7_ILi512EEESA_EEES9_SC_SE_Li256ELb0ELb1ELb1ELb0EEENS1_19SingleTileSchedulerILb0ELb1ELb1ELi64EEEEEEEEEvNT_6ParamsE,@function
        .size           _ZN7cutlass13device_kernelIN5flash11enable_sm90INS1_16FlashAttnFwdSm90INS1_25CollectiveMainloopFwdSm90ILi2EN4cute5tupleIJNS5_1CILi1EEES8_S8_EEENS6_IJNS7_ILi64EEESA_SA_EEELi512ENS_10bfloat16_tEfNS_4arch4Sm90ELb1ELb0ELb1ELb0ELb1ELb0ELb1ELb0ELb0ELb1ELb1ELb0EEENS1_21CollectiveEpilogueFwdINS6_IJSA_NS7_ILi512EEESA_EEES9_SC_SE_Li256ELb0ELb1ELb1ELb0EEENS1_19SingleTileSchedulerILb0ELb1ELb1ELi64EEEEEEEEEvNT_6ParamsE,(.L_x_15758 - _ZN7cutlass13device_kernelIN5flash11enable_sm90INS1_16FlashAttnFwdSm90INS1_25CollectiveMainloopFwdSm90ILi2EN4cute5tupleIJNS5_1CILi1EEES8_S8_EEENS6_IJNS7_ILi64EEESA_SA_EEELi512ENS_10bfloat16_tEfNS_4arch4Sm90ELb1ELb0ELb1ELb0ELb1ELb0ELb1ELb0ELb0ELb1ELb1ELb0EEENS1_21CollectiveEpilogueFwdINS6_IJSA_NS7_ILi512EEESA_EEES9_SC_SE_Li256ELb0ELb1ELb1ELb0EEENS1_19SingleTileSchedulerILb0ELb1ELb1ELi64EEEEEEEEEvNT_6ParamsE)
        .other          _ZN7cutlass13device_kernelIN5flash11enable_sm90INS1_16FlashAttnFwdSm90INS1_25CollectiveMainloopFwdSm90ILi2EN4cute5tupleIJNS5_1CILi1EEES8_S8_EEENS6_IJNS7_ILi64EEESA_SA_EEELi512ENS_10bfloat16_tEfNS_4arch4Sm90ELb1ELb0ELb1ELb0ELb1ELb0ELb1ELb0ELb0ELb1ELb1ELb0EEENS1_21CollectiveEpilogueFwdINS6_IJSA_NS7_ILi512EEESA_EEES9_SC_SE_Li256ELb0ELb1ELb1ELb0EEENS1_19SingleTileSchedulerILb0ELb1ELb1ELi64EEEEEEEEEvNT_6ParamsE,@"STO_CUDA_ENTRY STV_DEFAULT"
_ZN7cutlass13device_kernelIN5flash11enable_sm90INS1_16FlashAttnFwdSm90INS1_25CollectiveMainloopFwdSm90ILi2EN4cute5tupleIJNS5_1CILi1EEES8_S8_EEENS6_IJNS7_ILi64EEESA_SA_EEELi512ENS_10bfloat16_tEfNS_4arch4Sm90ELb1ELb0ELb1ELb0ELb1ELb0ELb1ELb0ELb0ELb1ELb1ELb0EEENS1_21CollectiveEpilogueFwdINS6_IJSA_NS7_ILi512EEESA_EEES9_SC_SE_Li256ELb0ELb1ELb1ELb0EEENS1_19SingleTileSchedulerILb0ELb1ELb1ELi64EEEEEEEEEvNT_6ParamsE:
        /* <DEDUP_REMOVED lines=43> */
.L_x_7425:
        /* <DEDUP_REMOVED lines=22> */
.L_x_7426:
        /* <DEDUP_REMOVED lines=18> */
.L_x_7427:
        /* <DEDUP_REMOVED lines=22> */
.L_x_7428:
        /* <DEDUP_REMOVED lines=23> */
.L_x_7429:
        /* <DEDUP_REMOVED lines=9> */
[----:B------:R0:W-:Y:S05]  /*0890*/  STL [R1+0x4], R2 ;  /* 0x0000040201007387 */ /* 0x0001ea0000100800 */
[----:B------:R-:W-:Y:S05]  /*08a0*/  @!P0 BRA `(.L_x_7431) ;  /* 0x000000fc00348947 */ /* 0x000fea0003800000 */
.L_x_7432:
[----:B------:R-:W-:-:S08]  /*08b0*/  NOP ;  /* 0x0000000000007918 */ /* 0x000fd00000000000 */
[----:B------:R-:W1:Y:S02]  /*08c0*/  USETMAXREG.TRY_ALLOC.CTAPOOL UP0, 0xe8 ;  /* 0x000000e8000079c8 */ /* 0x000e640008000600 */
[----:B-1----:R-:W-:-:S13]  /*08d0*/  PLOP3.LUT P0, PT, PT, PT, UP0, 0x80, 0x0 ;  /* 0x000000000000781c */ /* 0x002fda0003f0f008 */
[----:B------:R-:W-:Y:S05]  /*08e0*/  @!P0 BRA `(.L_x_7432) ;  /* 0xfffffffc00f08947 */ /* 0x000fea000383ffff */
[----:B------:R-:W1:Y:S01]  /*08f0*/  S2UR UR6, SR_CTAID.Y ;  /* 0x00000000000679c3 */ /* 0x000e620000002600 */
[----:B------:R-:W-:Y:S01]  /*0900*/  ULDC UR7, c[0x0][0xd50] ;  /* 0x0003540000077ab9 */ /* 0x000fe20000000800 */
[----:B------:R-:W-:Y:S01]  /*0910*/  LOP3.LUT R0, R24, 0xffffff80, RZ, 0xc0, !PT ;  /* 0xffffff8018007812 */ /* 0x000fe200078ec0ff */
[----:B------:R-:W-:-:S03]  /*0920*/  UISETP.NE.AND UP0, UPT, UR7, 0x1, UPT ;  /* 0x000000010700788c */ /* 0x000fc6000bf05270 */
[----:B------:R-:W-:Y:S02]  /*0930*/  ISETP.NE.AND P0, PT, R0, 0x80, PT ;  /* 0x000000800000780c */ /* 0x000fe40003f05270 */
[----:B------:R-:W2:Y:S06]  /*0940*/  S2UR UR8, SR_CTAID.Z ;  /* 0x00000000000879c3 */ /* 0x000eac0000002700 */
[----:B------:R-:W-:Y:S01]  /*0950*/  @UP0 ULDC UR4, c[0x0][0xd54] ;  /* 0x0003550000040ab9 */ /* 0x000fe20000000800 */
[----:B------:R-:W-:-:S04]  /*0960*/  @UP0 ULDC UR10, c[0x0][0xd58] ;  /* 0x00035600000a0ab9 */ /* 0x000fc80000000800 */
[----:B------:R-:W-:Y:S06]  /*0970*/  @!P0 BAR.ARV 0x8, 0x100 ;  /* 0x0204000000008b1d */ /* 0x000fec0000002000 */
[----:B-1----:R-:W-:Y:S01]  /*0980*/  UIMAD.WIDE.U32 UR4, UR6, UR4, URZ ;  /* 0x00000004060472a5 */ /* 0x002fe2000f8e003f */
[----:B------:R-:W-:Y:S01]  /*0990*/  ISETP.GE.U32.AND P0, PT, R24, 0x100, PT ;  /* 0x000001001800780c */ /* 0x000fe20003f06070 */
[----:B------:R-:W-:Y:S02]  /*09a0*/  UMOV UR11, UR6 ;  /* 0x00000006000b7c82 */ /* 0x000fe40008000000 */
[----:B------:R-:W-:-:S04]  /*09b0*/  @UP0 USHF.R.U32.HI UR11, URZ, UR10, UR5 ;  /* 0x0000000a3f0b0299 */ /* 0x000fc80008011605 */
[----:B------:R-:W-:Y:S02]  /*09c0*/  UIADD3 UR4, -UR11, URZ, URZ ;  /* 0x0000003f0b047290 */ /* 0x000fe4000fffe13f */
[----:B------:R-:W-:Y:S02]  /*09d0*/  IMAD.U32 R0, RZ, RZ, UR11 ;  /* 0x0000000bff007e24 */ /* 0x000fe4000f8e00ff */
[----:B------:R-:W-:Y:S02]  /*09e0*/  UIMAD UR7, UR7, UR4, UR6 ;  /* 0x00000004070772a4 */ /* 0x000fe4000f8e0206 */
[----:B------:R-:W-:Y:S06]  /*09f0*/  @P0 BAR.ARV 0xf, 0x100 ;  /* 0x03c4000000000b1d */ /* 0x000fec0000002000 */
[----:B--2---:R-:W-:Y:S01]  /*0a00*/  ISETP.LE.AND P0, PT, RZ, UR8, PT ;  /* 0x00000008ff007c0c */ /* 0x004fe2000bf03270 */
[----:B------:R1:W-:-:S12]  /*0a10*/  STL [R1], R0 ;  /* 0x0000000001007387 */ /* 0x0003d80000100800 */
[----:B-1----:R-:W-:Y:S05]  /*0a20*/  @!P0 BRA `(.L_x_7433) ;  /* 0x00000140008c8947 */ /* 0x002fea0003800000 */
[----:B0-----:R-:W0:Y:S01]  /*0a30*/  LDC.64 R2, c[0x0][0x418] ;  /* 0x00010600ff027b82 */ /* 0x001e220000000a00 */
[----:B------:R-:W-:Y:S01]  /*0a40*/  UISETP.NE.AND UP0, UPT, UR9, 0x1, UPT ;  /* 0x000000010900788c */ /* 0x000fe2000bf05270 */
[----:B------:R-:W1:Y:S01]  /*0a50*/  S2R R197, SR_CgaCtaId ;  /* 0x0000000000c57919 */ /* 0x000e620000008800 */
[----:B------:R-:W-:-:S05]  /*0a60*/  VIADD R152, R24, 0xffffff80 ;  /* 0xffffff8018987836 */ /* 0x000fca0000000000 */
[----:B------:R-:W2:Y:S08]  /*0a70*/  LDC R194, c[0x0][0x424] ;  /* 0x00010900ffc27b82 */ /* 0x000eb00000000800 */
[----:B------:R-:W3:Y:S08]  /*0a80*/  LDC R7, c[0x0][0x2f0] ;  /* 0x0000bc00ff077b82 */ /* 0x000ef00000000800 */
[----:B------:R-:W4:Y:S01]  /*0a90*/  S2UR UR38, SR_CTAID.X ;  /* 0x00000000002679c3 */ /* 0x000f220000002500 */
[----:B0-----:R-:W-:-:S04]  /*0aa0*/  ISETP.NE.U32.AND P0, PT, R2, RZ, PT ;  /* 0x000000ff0200720c */ /* 0x001fc80003f05070 */
[----:B------:R-:W-:-:S04]  /*0ab0*/  ISETP.NE.AND.EX P0, PT, R3, RZ, PT, P0 ;  /* 0x000000ff0300720c */ /* 0x000fc80003f05300 */
[----:B--2---:R-:W-:Y:S02]  /*0ac0*/  SEL R194, R194, 0x1, P0 ;  /* 0x00000001c2c27807 */ /* 0x004fe40000000000 */
[----:B------:R-:W-:-:S03]  /*0ad0*/  PLOP3.LUT P0, PT, PT, PT, UP0, 0x80, 0x0 ;  /* 0x000000000000781c */ /* 0x000fc60003f0f008 */
[----:B---3--:R-:W-:-:S05]  /*0ae0*/  IMAD R0, R194, R7, 0x3f ;  /* 0x0000003fc2007424 */ /* 0x008fca00078e0207 */
[----:B------:R-:W-:Y:S01]  /*0af0*/  SHF.R.S32.HI R3, RZ, 0x1f, R0 ;  /* 0x0000001fff037819 */ /* 0x000fe20000011400 */
[----:B----4-:R-:W-:-:S03]  /*0b00*/  USHF.L.U32 UR38, UR38, 0x6, URZ ;  /* 0x0000000626267899 */ /* 0x010fc6000800063f */
[----:B------:R-:W-:-:S04]  /*0b10*/  LEA.HI R3, R3, R0, RZ, 0x6 ;  /* 0x0000000003037211 */ /* 0x000fc800078f30ff */
[----:B------:R-:W-:Y:S01]  /*0b20*/  SHF.R.S32.HI R3, RZ, 0x6, R3 ;  /* 0x00000006ff037819 */ /* 0x000fe20000011403 */
[----:B-1----:R-:W-:Y:S06]  /*0b30*/  @!P0 BRA `(.L_x_7434) ;  /* 0x0000002000248947 */ /* 0x002fec0003800000 */
[----:B------:R-:W0:Y:S01]  /*0b40*/  LDC R5, c[0x0][0x288] ;  /* 0x0000a200ff057b82 */ /* 0x000e220000000800 */
[----:B------:R-:W-:Y:S01]  /*0b50*/  ULDC UR4, c[0x0][0x448] ;  /* 0x0001120000047ab9 */ /* 0x000fe20000000800 */
[----:B------:R-:W-:Y:S01]  /*0b60*/  UIADD3 UR38, UR38, 0x3f, URZ ;  /* 0x0000003f26267890 */ /* 0x000fe2000fffe03f */
[----:B------:R-:W-:Y:S01]  /*0b70*/  R2UR UR9, R3 ;  /* 0x00000000030972ca */ /* 0x000fe200000e0000 */
[----:B------:R-:W-:Y:S01]  /*0b80*/  UISETP.NE.AND UP0, UPT, UR4, 0x1, UPT ;  /* 0x000000010400788c */ /* 0x000fe2000bf05270 */
[----:B------:R-:W-:Y:S01]  /*0b90*/  PLOP3.LUT P0, PT, PT, PT, PT, 0x80, 0x0 ;  /* 0x000000000000781c */ /* 0x000fe20003f0f070 */
[----:B------:R-:W-:Y:S01]  /*0ba0*/  USHF.R.U32.HI UR10, URZ, 0x10, UR7 ;  /* 0x000000103f0a7899 */ /* 0x000fe20008011607 */
[----:B------:R-:W-:Y:S01]  /*0bb0*/  CS2R R2, SRZ ;  /* 0x0000000000027805 */ /* 0x000fe2000001ff00 */
[----:B------:R-:W-:Y:S01]  /*0bc0*/  ULOP3.LUT UR6, UR7, 0xffff, URZ, 0xc0, !UPT ;  /* 0x0000ffff07067892 */ /* 0x000fe2000f8ec03f */
[----:B------:R-:W-:Y:S01]  /*0bd0*/  IMAD.MOV.U32 R4, RZ, RZ, RZ ;  /* 0x000000ffff047224 */ /* 0x000fe200078e00ff */
[----:B------:R-:W-:-:S02]  /*0be0*/  CS2R R150, SRZ ;  /* 0x0000000000967805 */ /* 0x000fc4000001ff00 */
[----:B------:R-:W-:Y:S02]  /*0bf0*/  CS2R R148, SRZ ;  /* 0x0000000000947805 */ /* 0x000fe4000001ff00 */
[----:B------:R-:W-:Y:S02]  /*0c00*/  CS2R R146, SRZ ;  /* 0x0000000000927805 */ /* 0x000fe4000001ff00 */
[----:B------:R-:W-:Y:S02]  /*0c10*/  CS2R R144, SRZ ;  /* 0x0000000000907805 */ /* 0x000fe4000001ff00 */
        /* <DEDUP_REMOVED lines=10> */
[----:B0-----:R-:W-:Y:S02]  /*0cc0*/  IADD3 R5, -R5, 0x40, RZ ;  /* 0x0000004005057810 */ /* 0x001fe40007ffe1ff */
[----:B------:R-:W-:-:S02]  /*0cd0*/  CS2R R130, SRZ ;  /* 0x0000000000827805 */ /* 0x000fc4000001ff00 */
[----:B------:R-:W-:Y:S02]  /*0ce0*/  CS2R R128, SRZ ;  /* 0x0000000000807805 */ /* 0x000fe4000001ff00 */
[----:B------:R-:W-:Y:S02]  /*0cf0*/  CS2R R126, SRZ ;  /* 0x00000000007e7805 */ /* 0x000fe4000001ff00 */
[----:B------:R-:W-:Y:S01]  /*0d00*/  CS2R R124, SRZ ;  /* 0x00000000007c7805 */ /* 0x000fe2000001ff00 */
[----:B------:R-:W-:Y:S01]  /*0d10*/  IMAD R5, R194, R7, R5 ;  /* 0x00000007c2057224 */ /* 0x000fe200078e0205 */
[----:B------:R-:W-:Y:S02]  /*0d20*/  CS2R R122, SRZ ;  /* 0x00000000007a7805 */ /* 0x000fe4000001ff00 */
[----:B------:R-:W-:Y:S02]  /*0d30*/  CS2R R120, SRZ ;  /* 0x0000000000787805 */ /* 0x000fe4000001ff00 */
        /* <DEDUP_REMOVED lines=15> */
[----:B------:R-:W-:Y:S01]  /*0e30*/  UIADD3 UR38, UR8, UR38, URZ ;  /* 0x0000002608267290 */ /* 0x000fe2000fffe03f */
[----:B------:R-:W-:Y:S02]  /*0e40*/  CS2R R90, SRZ ;  /* 0x00000000005a7805 */ /* 0x000fe4000001ff00 */
[----:B------:R-:W-:Y:S02]  /*0e50*/  CS2R R88, SRZ ;  /* 0x0000000000587805 */ /* 0x000fe4000001ff00 */
[----:B------:R-:W-:Y:S01]  /*0e60*/  CS2R R86, SRZ ;  /* 0x0000000000567805 */ /* 0x000fe2000001ff00 */
[----:B------:R-:W-:Y:S01]  /*0e70*/  USHF.R.S32.HI UR4, URZ, 0x1f, UR38 ;  /* 0x0000001f3f047899 */ /* 0x000fe20008011426 */
[----:B------:R-:W-:-:S02]  /*0e80*/  CS2R R84, SRZ ;  /* 0x0000000000547805 */ /* 0x000fc4000001ff00 */
[----:B------:R-:W-:Y:S02]  /*0e90*/  CS2R R82, SRZ ;  /* 0x0000000000527805 */ /* 0x000fe4000001ff00 */
[----:B------:R-:W-:Y:S01]  /*0ea0*/  CS2R R80, SRZ ;  /* 0x0000000000507805 */ /* 0x000fe2000001ff00 */
[----:B------:R-:W-:Y:S01]  /*0eb0*/  ULEA.HI UR4, UR4, UR38, URZ, 0x6 ;  /* 0x0000002604047291 */ /* 0x000fe2000f8f303f */
[----:B------:R-:W-:Y:S02]  /*0ec0*/  CS2R R78, SRZ ;  /* 0x00000000004e7805 */ /* 0x000fe4000001ff00 */
[----:B------:R-:W-:Y:S02]  /*0ed0*/  CS2R R76, SRZ ;  /* 0x00000000004c7805 */ /* 0x000fe4000001ff00 */
[----:B------:R-:W-:Y:S01]  /*0ee0*/  CS2R R74, SRZ ;  /* 0x00000000004a7805 */ /* 0x000fe2000001ff00 */
[----:B------:R-:W-:Y:S01]  /*0ef0*/  USHF.R.S32.HI UR4, URZ, 0x6, UR4 ;  /* 0x000000063f047899 */ /* 0x000fe20008011404 */
[----:B------:R-:W-:-:S02]  /*0f00*/  CS2R R72, SRZ ;  /* 0x0000000000487805 */ /* 0x000fc4000001ff00 */
[----:B------:R-:W-:Y:S02]  /*0f10*/  CS2R R70, SRZ ;  /* 0x0000000000467805 */ /* 0x000fe4000001ff00 */
[----:B------:R-:W-:Y:S01]  /*0f20*/  CS2R R68, SRZ ;  /* 0x0000000000447805 */ /* 0x000fe2000001ff00 */
[----:B------:R-:W-:Y:S01]  /*0f30*/  UISETP.LT.AND UP0, UPT, UR9, UR4, UPT ;  /* 0x000000040900728c */ /* 0x000fe2000bf01270 */
[----:B------:R-:W-:Y:S02]  /*0f40*/  CS2R R66, SRZ ;  /* 0x0000000000427805 */ /* 0x000fe4000001ff00 */
[----:B------:R-:W-:Y:S02]  /*0f50*/  CS2R R64, SRZ ;  /* 0x0000000000407805 */ /* 0x000fe4000001ff00 */
[----:B------:R-:W-:Y:S01]  /*0f60*/  CS2R R62, SRZ ;  /* 0x00000000003e7805 */ /* 0x000fe2000001ff00 */
[----:B------:R-:W-:Y:S01]  /*0f70*/  USEL UR5, UR9, UR4, UP0 ;  /* 0x0000000409057287 */ /* 0x000fe20008000000 */
[----:B------:R-:W-:Y:S01]  /*0f80*/  CS2R R60, SRZ ;  /* 0x00000000003c7805 */ /* 0x000fe2000001ff00 */
[----:B------:R-:W-:Y:S01]  /*0f90*/  UISETP.NE.AND UP0, UPT, UR10, URZ, UPT ;  /* 0x0000003f0a00728c */ /* 0x000fe2000bf05270 */
[----:B------:R-:W-:Y:S01]  /*0fa0*/  CS2R R58, SRZ ;  /* 0x00000000003a7805 */ /* 0x000fe2000001ff00 */
[----:B------:R-:W-:Y:S01]  /*0fb0*/  UISETP.GE.AND UP1, UPT, UR5, 0x1, UPT ;  /* 0x000000010500788c */ /* 0x000fe2000bf26270 */
[----:B------:R-:W-:-:S02]  /*0fc0*/  CS2R R56, SRZ ;  /* 0x0000000000387805 */ /* 0x000fc4000001ff00 */
[----:B------:R-:W-:Y:S02]  /*0fd0*/  CS2R R54, SRZ ;  /* 0x0000000000367805 */ /* 0x000fe4000001ff00 */
[----:B------:R-:W-:Y:S02]  /*0fe0*/  CS2R R52, SRZ ;  /* 0x0000000000347805 */ /* 0x000fe4000001ff00 */
[----:B------:R-:W-:Y:S02]  /*0ff0*/  CS2R R50, SRZ ;  /* 0x0000000000327805 */ /* 0x000fe4000001ff00 */
[----:B------:R-:W-:Y:S02]  /*1000*/  CS2R R48, SRZ ;  /* 0x0000000000307805 */ /* 0x000fe4000001ff00 */
[----:B------:R-:W-:Y:S02]  /*1010*/  PLOP3.LUT P1, PT, PT, PT, UP1, 0x80, 0x0 ;  /* 0x000000000000781c */ /* 0x000fe40003f2f018 */
[----:B------:R-:W-:-:S02]  /*1020*/  CS2R R46, SRZ ;  /* 0x00000000002e7805 */ /* 0x000fc4000001ff00 */
[----:B------:R-:W-:Y:S01]  /*1030*/  CS2R R44, SRZ ;  /* 0x00000000002c7805 */ /* 0x000fe2000001ff00 */
[----:B------:R-:W-:Y:S01]  /*1040*/  @!UP0 ULDC UR10, c[0x0][0xae8] ;  /* 0x0002ba00000a8ab9 */ /* 0x000fe20000000800 */
[----:B------:R-:W-:Y:S02]  /*1050*/  CS2R R42, SRZ ;  /* 0x00000000002a7805 */ /* 0x000fe4000001ff00 */
[----:B------:R-:W-:Y:S02]  /*1060*/  CS2R R40, SRZ ;  /* 0x0000000000287805 */ /* 0x000fe4000001ff00 */
[----:B------:R-:W-:Y:S01]  /*1070*/  CS2R R38, SRZ ;  /* 0x0000000000267805 */ /* 0x000fe2000001ff00 */
[----:B------:R-:W-:Y:S02]  /*1080*/  IMAD.MOV.U32 R37, RZ, RZ, RZ ;  /* 0x000000ffff257224 */ /* 0x000fe400078e00ff */
[----:B------:R-:W-:Y:S05]  /*1090*/  @!P1 BRA `(.L_x_7435) ;  /* 0x0000000000749947 */ /* 0x000fea0003800000 */
[----:B------:R-:W-:Y:S01]  /*10a0*/  IMAD.U32 R5, RZ, RZ, UR10 ;  /* 0x0000000aff057e24 */ /* 0x000fe2000f8e00ff */
[----:B------:R-:W-:-:S04]  /*10b0*/  UIADD3 UR4, UR10, -0x1, UR5 ;  /* 0xffffffff0a047890 */ /* 0x000fc8000fffe005 */
[-C--:B------:R-:W-:Y:S02]  /*10c0*/  IABS R3, R5.reuse ;  /* 0x0000000500037213 */ /* 0x080fe40000000000 */
[----:B------:R-:W-:Y:S01]  /*10d0*/  IABS R9, R5 ;  /* 0x0000000500097213 */ /* 0x000fe20000000000 */
[----:B------:R-:W-:Y:S01]  /*10e0*/  IMAD.U32 R8, RZ, RZ, UR4 ;  /* 0x00000004ff087e24 */ /* 0x000fe2000f8e00ff */
[----:B------:R-:W0:Y:S01]  /*10f0*/  I2F.RP R0, R3 ;  /* 0x0000000300007306 */ /* 0x000e220000209400 */
[----:B------:R-:W-:Y:S02]  /*1100*/  ULOP3.LUT UR4, UR4, UR10, URZ, 0x3c, !UPT ;  /* 0x0000000a04047292 */ /* 0x000fe4000f8e3c3f */
[----:B------:R-:W-:-:S04]  /*1110*/  IMAD.MOV R9, RZ, RZ, -R9 ;  /* 0x000000ffff097224 */ /* 0x000fc800078e0a09 */
[----:B------:R-:W-:Y:S01]  /*1120*/  ISETP.LE.AND P3, PT, RZ, UR4, PT ;  /* 0x00000004ff007c0c */ /* 0x000fe2000bf63270 */
[----:B0-----:R-:W0:Y:S02]  /*1130*/  MUFU.RCP R0, R0 ;  /* 0x0000000000007308 */ /* 0x001e240000001000 */
[----:B0-----:R-:W-:Y:S01]  /*1140*/  VIADD R6, R0, 0xffffffe ;  /* 0x0ffffffe00067836 */ /* 0x001fe20000000000 */
[----:B------:R-:W-:-:S05]  /*1150*/  IABS R0, R8 ;  /* 0x0000000800007213 */ /* 0x000fca0000000000 */
[----:B------:R0:W1:Y:S02]  /*1160*/  F2I.FTZ.U32.TRUNC.NTZ R7, R6 ;  /* 0x0000000600077305 */ /* 0x000064000021f000 */
[----:B0-----:R-:W-:Y:S01]  /*1170*/  IMAD.MOV.U32 R6, RZ, RZ, RZ ;  /* 0x000000ffff067224 */ /* 0x001fe200078e00ff */
[----:B-1----:R-:W-:-:S05]  /*1180*/  IADD3 R10, RZ, -R7, RZ ;  /* 0x80000007ff0a7210 */ /* 0x002fca0007ffe0ff */
        /* <DEDUP_REMOVED lines=11> */
[----:B------:R-:W-:-:S05]  /*1240*/  IMAD.MOV.U32 R3, RZ, RZ, R7 ;  /* 0x000000ffff037224 */ /* 0x000fca00078e0007 */
[----:B------:R-:W-:Y:S02]  /*1250*/  @!P3 IADD3 R3, -R3, RZ, RZ ;  /* 0x000000ff0303b210 */ /* 0x000fe40007ffe1ff */
[----:B------:R-:W-:-:S07]  /*1260*/  @!P2 LOP3.LUT R3, RZ, UR10, RZ, 0x33, !PT ;  /* 0x0000000aff03ac12 */ /* 0x000fce000f8e33ff */
.L_x_7435:
        /* <DEDUP_REMOVED lines=11> */
[----:B------:R-:W2:Y:S01]  /*1320*/  LDL R5, [R1+0x4] ;  /* 0x0000040001057983 */ /* 0x000ea20000100800 */
[----:B------:R-:W-:Y:S01]  /*1330*/  MOV R6, 0x400 ;  /* 0x0000040000067802 */ /* 0x000fe20000000f00 */
[----:B------:R-:W-:Y:S01]  /*1340*/  UMOV UR5, 0x40000040 ;  /* 0x4000004000057882 */ /* 0x000fe20000000000 */
[----:B------:R-:W-:Y:S01]  /*1350*/  UMOV UR7, 0x40000040 ;  /* 0x4000004000077882 */ /* 0x000fe20000000000 */
[----:B------:R-:W-:Y:S01]  /*1360*/  BAR.SYNC.DEFER_BLOCKING 0xe, 0x100 ;  /* 0x0384000000007b1d */ /* 0x000fe20000010000 */
[----:B------:R-:W-:-:S05]  /*1370*/  LEA R11, R197, R6, 0x18 ;  /* 0x00000006c50b7211 */ /* 0x000fca00078ec0ff */
[----:B------:R-:W-:Y:S01]  /*1380*/  UMOV UR9, 0x40000040 ;  /* 0x4000004000097882 */ /* 0x000fe20000000000 */
[----:B------:R-:W-:Y:S01]  /*1390*/  UMOV UR11, 0x40000040 ;  /* 0x40000040000b7882 */ /* 0x000fe20000000000 */
[----:B------:R-:W-:Y:S01]  /*13a0*/  UMOV UR13, 0x40000040 ;  /* 0x40000040000d7882 */ /* 0x000fe20000000000 */
[----:B------:R-:W-:Y:S01]  /*13b0*/  UMOV UR15, 0x40000040 ;  /* 0x40000040000f7882 */ /* 0x000fe20000000000 */
[----:B------:R-:W-:Y:S01]  /*13c0*/  UMOV UR17, 0x40000040 ;  /* 0x4000004000117882 */ /* 0x000fe20000000000 */
[----:B------:R-:W-:Y:S01]  /*13d0*/  UMOV UR19, 0x40000040 ;  /* 0x4000004000137882 */ /* 0x000fe20000000000 */
[----:B------:R-:W-:Y:S01]  /*13e0*/  WARPGROUP.ARRIVE ;  /* 0x00000000000079c5 */ /* 0x000fe20000000000 */
[----:B--2---:R-:W-:Y:S02]  /*13f0*/  R2UR UR20, R5 ;  /* 0x00000000051472ca */ /* 0x004fe400000e0000 */
[----:B------:R-:W-:-:S04]  /*1400*/  SHF.R.S32.HI R5, RZ, 0x1f, R152 ;  /* 0x0000001fff057819 */ /* 0x000fc80000011498 */
[----:B------:R-:W-:-:S04]  /*1410*/  LEA.HI R5, R5, R152, RZ, 0x7 ;  /* 0x0000009805057211 */ /* 0x000fc800078f38ff */
[----:B------:R-:W-:Y:S02]  /*1420*/  SHF.R.S32.HI R2, RZ, 0x7, R5 ;  /* 0x00000007ff027819 */ /* 0x000fe40000011405 */
[----:B------:R-:W-:-:S04]  /*1430*/  LOP3.LUT R5, R5, 0xffffff80, RZ, 0xc0, !PT ;  /* 0xffffff8005057812 */ /* 0x000fc800078ec0ff */
[----:B------:R-:W0:Y:S01]  /*1440*/  SHFL.IDX PT, R2, R2, RZ, 0x1f ;  /* 0x00001fff02027589 */ /* 0x000e2200000e0000 */
[----:B------:R-:W-:Y:S01]  /*1450*/  IMAD.IADD R5, R152, 0x1, -R5 ;  /* 0x0000000198057824 */ /* 0x000fe200078e0a05 */
[----:B0-----:R-:W-:-:S04]  /*1460*/  LEA.HI R4, R2, R2, RZ, 0x1 ;  /* 0x0000000202047211 */ /* 0x001fc800078f08ff */
[----:B------:R-:W-:Y:S01]  /*1470*/  LOP3.LUT R7, R4, 0x1fffe, RZ, 0xc0, !PT ;  /* 0x0001fffe04077812 */ /* 0x000fe200078ec0ff */
[----:B------:R-:W-:-:S04]  /*1480*/  VIADD R4, R11, 0x36400 ;  /* 0x000364000b047836 */ /* 0x000fc80000000000 */
[----:B------:R-:W-:Y:S01]  /*1490*/  IMAD.IADD R7, R2, 0x1, -R7 ;  /* 0x0000000102077824 */ /* 0x000fe200078e0a07 */
[----:B------:R-:W-:-:S03]  /*14a0*/  SHF.R.U32.HI R4, RZ, 0x4, R4 ;  /* 0x00000004ff047819 */ /* 0x000fc60000011604 */
[----:B------:R-:W-:Y:S01]  /*14b0*/  IMAD R7, R7, 0x8000, R11 ;  /* 0x0000800007077824 */ /* 0x000fe200078e020b */
[----:B------:R-:W-:-:S03]  /*14c0*/  LOP3.LUT R4, R4, 0x3fff, RZ, 0xc0, !PT ;  /* 0x00003fff04047812 */ /* 0x000fc600078ec0ff */
[----:B------:R-:W-:Y:S01]  /*14d0*/  VIADD R7, R7, 0x400 ;  /* 0x0000040007077836 */ /* 0x000fe20000000000 */
[----:B------:R-:W-:-:S04]  /*14e0*/  LOP3.LUT R4, R4, 0x10000, RZ, 0xfc, !PT ;  /* 0x0001000004047812 */ /* 0x000fc800078efcff */
[----:B------:R-:W-:Y:S01]  /*14f0*/  SHF.R.U32.HI R7, RZ, 0x4, R7 ;  /* 0x00000004ff077819 */ /* 0x000fe20000011607 */
[C---:B------:R-:W-:Y:S01]  /*1500*/  VIADD R6, R4.reuse, 0x2 ;  /* 0x0000000204067836 */ /* 0x040fe20000000000 */
[----:B------:R-:W-:Y:S02]  /*1510*/  R2UR UR4, R4 ;  /* 0x00000000040472ca */ /* 0x000fe400000e0000 */
[----:B------:R-:W-:Y:S02]  /*1520*/  LOP3.LUT R7, R7, 0x3fff, RZ, 0xc0, !PT ;  /* 0x00003fff07077812 */ /* 0x000fe400078ec0ff */
[----:B------:R-:W-:Y:S01]  /*1530*/  R2UR UR8, R6 ;  /* 0x00000000060872ca */ /* 0x000fe200000e0000 */
[----:B------:R-:W-:Y:S01]  /*1540*/  VIADD R6, R4, 0x4 ;  /* 0x0000000404067836 */ /* 0x000fe20000000000 */
[----:B------:R-:W-:-:S04]  /*1550*/  LOP3.LUT R9, R7, 0x2000000, RZ, 0xfc, !PT ;  /* 0x0200000007097812 */ /* 0x000fc800078efcff */
[C---:B------:R-:W-:Y:S01]  /*1560*/  R2UR UR6, R9.reuse ;  /* 0x00000000090672ca */ /* 0x040fe200000e0000 */
[----:B------:R-:W-:Y:S01]  /*1570*/  VIADD R2, R9, 0x80 ;  /* 0x0000008009027836 */ /* 0x000fe20000000000 */
[----:B------:R-:W-:-:S04]  /*1580*/  R2UR UR12, R6 ;  /* 0x00000000060c72ca */ /* 0x000fc800000e0000 */
[----:B------:R-:W-:Y:S02]  /*1590*/  R2UR UR10, R2 ;  /* 0x00000000020a72ca */ /* 0x000fe400000e0000 */
[----:B------:R-:W-:-:S04]  /*15a0*/  IADD3 R2, R9, 0x100, RZ ;  /* 0x0000010009027810 */ /* 0x000fc80007ffe0ff */
[----:B------:R-:W-:Y:S01]  /*15b0*/  R2UR UR14, R2 ;  /* 0x00000000020e72ca */ /* 0x000fe200000e0000 */
[----:B------:R-:W-:Y:S01]  /*15c0*/  HGMMA.64x256x16.F32.BF16 R24, gdesc[UR4].tnspB, RZ, !UPT, gsb0 ;  /* 0x43e00000041879f0 */ /* 0x000fe2000c0018ff */
[----:B------:R-:W-:Y:S01]  /*15d0*/  VIADD R2, R4, 0x6 ;  /* 0x0000000604027836 */ /* 0x000fe20000000000 */
[----:B------:R-:W-:Y:S01]  /*15e0*/  ULOP3.LUT UR6, UR20, 0x1, URZ, 0xfc, !UPT ;  /* 0x0000000114067892 */ /* 0x000fe2000f8efc3f */
[----:B------:R-:W-:-:S03]  /*15f0*/  VIADD R4, R9, 0x180 ;  /* 0x0000018009047836 */ /* 0x000fc60000000000 */
[----:B------:R-:W-:Y:S01]  /*1600*/  R2UR UR16, R2 ;  /* 0x00000000021072ca */ /* 0x000fe200000e0000 */
[----:B------:R-:W-:Y:S01]  /*1610*/  UISETP.NE.AND UP0, UPT, UR6, 0x3, UPT ;  /* 0x000000030600788c */ /* 0x000fe2000bf05270 */
[----:B------:R-:W-:Y:S02]  /*1620*/  R2UR UR18, R4 ;  /* 0x00000000041272ca */ /* 0x000fe400000e0000 */
[----:B------:R-:W-:-:S03]  /*1630*/  SHF.R.S32.HI R2, RZ, 0x1f, R5 ;  /* 0x0000001fff027819 */ /* 0x000fc60000011405 */
[----:B------:R-:W-:Y:S02]  /*1640*/  PLOP3.LUT P1, PT, PT, PT, UP0, 0x80, 0x0 ;  /* 0x000000000000781c */ /* 0x000fe40003f2f008 */
[CC--:B------:R-:W-:Y:S02]  /*1650*/  LEA.HI R4, R2.reuse, R5.reuse, RZ, 0x2 ;  /* 0x0000000502047211 */ /* 0x0c0fe400078f10ff */
[----:B------:R-:W-:Y:S02]  /*1660*/  LEA.HI R2, R2, R5, RZ, 0x5 ;  /* 0x0000000502027211 */ /* 0x000fe400078f28ff */
[--C-:B------:R-:W-:Y:S02]  /*1670*/  SHF.R.S32.HI R6, RZ, 0x2, R4.reuse ;  /* 0x00000002ff067819 */ /* 0x100fe40000011404 */
[----:B------:R-:W-:Y:S02]  /*1680*/  SHF.R.S32.HI R7, RZ, 0x1f, R4 ;  /* 0x0000001fff077819 */ /* 0x000fe40000011404 */
[----:B------:R-:W-:-:S02]  /*1690*/  SHF.R.S32.HI R2, RZ, 0x5, R2 ;  /* 0x00000005ff027819 */ /* 0x000fc40000011402 */
[----:B------:R-:W-:-:S04]  /*16a0*/  LEA.HI R7, R7, R6, RZ, 0x3 ;  /* 0x0000000607077211 */ /* 0x000fc800078f18ff */
[----:B------:R-:W-:-:S05]  /*16b0*/  LOP3.LUT R7, R7, 0xfffffff8, RZ, 0xc0, !PT ;  /* 0xfffffff807077812 */ /* 0x000fca00078ec0ff */
[----:B------:R-:W-:-:S04]  /*16c0*/  IMAD.IADD R7, R6, 0x1, -R7 ;  /* 0x0000000106077824 */ /* 0x000fc800078e0a07 */
[----:B------:R-:W-:Y:S02]  /*16d0*/  IMAD R7, R2, 0x10, R7 ;  /* 0x0000001002077824 */ /* 0x000fe400078e0207 */
[----:B------:R-:W-:Y:S01]  /*16e0*/  IMAD.MOV.U32 R2, RZ, RZ, RZ ;  /* 0x000000ffff027224 */ /* 0x000fe200078e00ff */
        /* <DEDUP_REMOVED lines=15> */
.L_x_7437:
[----:B------:R-:W-:Y:S02]  /*17e0*/  VIADD R3, R3, 0xfffffffe ;  /* 0xfffffffe03037836 */ /* 0x000fe40000000000 */
[----:B------:R-:W-:-:S03]  /*17f0*/  VIADD R4, R11, 0x38860 ;  /* 0x000388600b047836 */ /* 0x000fc60000000000 */
[----:B------:R-:W-:Y:S02]  /*1800*/  ISETP.GE.AND P0, PT, R3, R0, PT ;  /* 0x000000000300720c */ /* 0x000fe40003f06270 */
[----:B------:R-:W-:-:S04]  /*1810*/  PRMT R4, R197, 0x654, R4 ;  /* 0x00000654c5047816 */ /* 0x000fc80000000004 */
[----:B------:R0:W-:Y:S07]  /*1820*/  SYNCS.ARRIVE.TRANS64.RED.A1T0 RZ, [R4+URZ], RZ ;  /* 0x000000ff04ff79a7 */ /* 0x0001ee000810043f */
[----:B------:R-:W-:Y:S05]  /*1830*/  @!P0 BRA `(.L_x_7438) ;  /* 0x0000000800bc8947 */ /* 0x000fea0003800000 */
[----:B------:R-:W-:-:S07]  /*1840*/  MOV R2, RZ ;  /* 0x000000ff00027202 */ /* 0x000fce0000000f00 */
.L_x_7440:
[----:B------:R-:W-:Y:S01]  /*1850*/  BAR.SYNC.DEFER_BLOCKING 0xe, 0x100 ;  /* 0x0384000000007b1d */ /* 0x000fe20000010000 */
[C---:B01----:R-:W-:Y:S02]  /*1860*/  IMAD R4, R2.reuse, 0x40, R7 ;  /* 0x0000004002047824 */ /* 0x043fe400078e0207 */
[----:B------:R-:W-:Y:S02]  /*1870*/  VIADD R2, R2, 0x1 ;  /* 0x0000000102027836 */ /* 0x000fe40000000000 */
[----:B------:R-:W-:Y:S01]  /*1880*/  IMAD R4, R4, 0x4, R11 ;  /* 0x0000000404047824 */ /* 0x000fe200078e020b */
[----:B------:R-:W-:Y:S01]  /*1890*/  UMOV UR7, 0x40000040 ;  /* 0x4000004000077882 */ /* 0x000fe20000000000 */
[----:B------:R-:W-:Y:S01]  /*18a0*/  UMOV UR11, 0x40000040 ;  /* 0x40000040000b7882 */ /* 0x000fe20000000000 */
[----:B------:R-:W-:Y:S01]  /*18b0*/  ISETP.NE.AND P0, PT, R2, 0x2, PT ;  /* 0x000000020200780c */ /* 0x000fe20003f05270 */
[----:B------:R-:W-:Y:S01]  /*18c0*/  UMOV UR15, 0x40000040 ;  /* 0x40000040000f7882 */ /* 0x000fe20000000000 */
[----:B------:R-:W-:-:S02]  /*18d0*/  UMOV UR19, 0x40000040 ;  /* 0x4000004000137882 */ /* 0x000fc40000000000 */
[----:B------:R-:W-:Y:S02]  /*18e0*/  SEL R2, R2, RZ, P0 ;  /* 0x000000ff02027207 */ /* 0x000fe40000000000 */
[C---:B------:R-:W-:Y:S01]  /*18f0*/  ISETP.GT.AND P0, PT, R3.reuse, R0, PT ;  /* 0x000000000300720c */ /* 0x040fe20003f04270 */
[----:B------:R-:W-:Y:S01]  /*1900*/  VIADD R3, R3, 0xffffffff ;  /* 0xffffffff03037836 */ /* 0x000fe20000000000 */
[----:B------:R-:W0:Y:S04]  /*1910*/  LDS R5, [R4+0x38400] ;  /* 0x0384000004057984 */ /* 0x000e280000000800 */
[----:B------:R1:W2:Y:S02]  /*1920*/  LDS R6, [R4+0x38420] ;  /* 0x0384200004067984 */ /* 0x0002a40000000800 */
[----:B-1----:R-:W-:-:S05]  /*1930*/  IMAD R4, R2, 0x1000, R9 ;  /* 0x0000100002047824 */ /* 0x002fca00078e0209 */
[----:B------:R-:W-:Y:S01]  /*1940*/  R2UR UR6, R4 ;  /* 0x00000000040672ca */ /* 0x000fe200000e0000 */
        /* <DEDUP_REMOVED lines=128> */
[----:B------:R-:W-:-:S05]  /*2150*/  VIADD R5, R4, 0x80 ;  /* 0x0000008004057836 */ /* 0x000fca0000000000 */
[----:B------:R-:W-:Y:S01]  /*2160*/  WARPGROUP.ARRIVE ;  /* 0x00000000000079c5 */ /* 0x000fe20000000000 */
[----:B------:R-:W-:Y:S01]  /*2170*/  R2UR UR10, R5 ;  /* 0x00000000050a72ca */ /* 0x000fe200000e0000 */
[C---:B------:R-:W-:Y:S02]  /*2180*/  VIADD R5, R4.reuse, 0x100 ;  /* 0x0000010004057836 */ /* 0x040fe40000000000 */
[----:B------:R-:W-:Y:S02]  /*2190*/  VIADD R4, R4, 0x180 ;  /* 0x0000018004047836 */ /* 0x000fe40000000000 */
[----:B------:R-:W-:Y:S01]  /*21a0*/  HGMMA.64x256x16.F32.BF16 R24, gdesc[UR4].tnspB, R24, gsb0 ;  /* 0x43e00000041879f0 */ /* 0x000fe20008001818 */
[----:B------:R-:W-:Y:S02]  /*21b0*/  R2UR UR14, R5 ;  /* 0x00000000050e72ca */ /* 0x000fe400000e0000 */
[----:B------:R-:W-:Y:S01]  /*21c0*/  R2UR UR18, R4 ;  /* 0x00000000041272ca */ /* 0x000fe200000e0000 */
[----:B------:R-:W-:-:S02]  /*21d0*/  WARPGROUP.DEPBAR.LE gsb0, 0x0 ;  /* 0x00008000000079c5 */ /* 0x000fc40000010000 */
[----:B------:R-:W-:-:S15]  /*21e0*/  WARPGROUP.ARRIVE ;  /* 0x00000000000079c5 */ /* 0x000fde0000000000 */
[----:B------:R-:W-:-:S07]  /*21f0*/  NOP ;  /* 0x0000000000007918 */ /* 0x000fce0000000000 */
        /* <DEDUP_REMOVED lines=13> */
.L_x_7439:
[----:B------:R-:W-:-:S05]  /*22d0*/  LEA R4, R2, R11, 0x3 ;  /* 0x0000000b02047211 */ /* 0x000fca00078e18ff */
[----:B------:R-:W-:-:S05]  /*22e0*/  VIADD R4, R4, 0x38860 ;  /* 0x0003886004047836 */ /* 0x000fca0000000000 */
[----:B------:R-:W-:-:S04]  /*22f0*/  PRMT R4, R197, 0x654, R4 ;  /* 0x00000654c5047816 */ /* 0x000fc80000000004 */
[----:B------:R1:W-:Y:S01]  /*2300*/  SYNCS.ARRIVE.TRANS64.RED.A1T0 RZ, [R4+URZ], RZ ;  /* 0x000000ff04ff79a7 */ /* 0x0003e2000810043f */
[----:B------:R-:W-:Y:S05]  /*2310*/  @P0 BRA `(.L_x_7440) ;  /* 0xfffffff4004c0947 */ /* 0x000fea000383ffff */
[----:B------:R-:W-:-:S07]  /*2320*/  IMAD.SHL.U32 R2, R2, 0x40, RZ ;  /* 0x0000004002027824 */ /* 0x000fce00078e00ff */
.L_x_7438:
[----:B------:R-:W-:Y:S01]  /*2330*/  BAR.SYNC.DEFER_BLOCKING 0xe, 0x100 ;  /* 0x0384000000007b1d */ /* 0x000fe20000010000 */
[----:B------:R-:W-:Y:S01]  /*2340*/  IMAD.IADD R2, R7, 0x1, R2 ;  /* 0x0000000107027824 */ /* 0x000fe200078e0202 */
[----:B------:R-:W-:Y:S01]  /*2350*/  PLOP3.LUT P0, PT, PT, PT, PT, 0x8, 0x0 ;  /* 0x000000000000781c */ /* 0x000fe20003f0e170 */
[----:B01----:R-:W-:Y:S02]  /*2360*/  IMAD.MOV.U32 R4, RZ, RZ, RZ ;  /* 0x000000ffff047224 */ /* 0x003fe400078e00ff */
[----:B------:R-:W-:-:S05]  /*2370*/  IMAD R2, R2, 0x4, R11 ;  /* 0x0000000402027824 */ /* 0x000fca00078e020b */
        /* <DEDUP_REMOVED lines=133> */
.L_x_7434:
[----:B------:R-:W0:Y:S01]  /*2bd0*/  LDC R0, c[0x0][0x288] ;  /* 0x0000a200ff007b82 */ /* 0x000e220000000800 */
[----:B------:R-:W-:Y:S01]  /*2be0*/  ULDC UR4, c[0x0][0x448] ;  /* 0x0001120000047ab9 */ /* 0x000fe20000000800 */
[----:B------:R-:W-:Y:S02]  /*2bf0*/  UIADD3 UR6, UR38, 0x3f, URZ ;  /* 0x0000003f26067890 */ /* 0x000fe4000fffe03f */
[----:B------:R-:W-:Y:S02]  /*2c00*/  UISETP.NE.AND UP0, UPT, UR4, 0x1, UPT ;  /* 0x000000010400788c */ /* 0x000fe4000bf05270 */
[----:B------:R-:W-:Y:S02]  /*2c10*/  USHF.R.U32.HI UR10, URZ, 0x10, UR7 ;  /* 0x000000103f0a7899 */ /* 0x000fe40008011607 */
[----:B------:R-:W-:-:S07]  /*2c20*/  UP2UR UR61, UPR, URZ, 0x1 ;  /* 0x000000013f3d7883 */ /* 0x000fce0008000000 */
[----:B------:R-:W-:Y:S01]  /*2c30*/  @UP0 ULDC UR4, c[0x0][0x44c] ;  /* 0x0001130000040ab9 */ /* 0x000fe20000000800 */
[----:B------:R-:W-:Y:S01]  /*2c40*/  @UP0 ULDC UR8, c[0x0][0x450] ;  /* 0x0001140000080ab9 */ /* 0x000fe20000000800 */
[----:B------:R-:W-:-:S04]  /*2c50*/  UIMAD.WIDE.U32 UR4, UR6, UR4, URZ ;  /* 0x00000004060472a5 */ /* 0x000fc8000f8e003f */
[----:B------:R-:W-:Y:S02]  /*2c60*/  @UP0 USHF.R.U32.HI UR6, URZ, UR8, UR5 ;  /* 0x000000083f060299 */ /* 0x000fe40008011605 */
[----:B------:R-:W-:Y:S01]  /*2c70*/  UISETP.NE.AND UP0, UPT, UR10, URZ, UPT ;  /* 0x0000003f0a00728c */ /* 0x000fe2000bf05270 */
[----:B0-----:R-:W-:Y:S01]  /*2c80*/  IADD3 R0, -R0, 0x40, RZ ;  /* 0x0000004000007810 */ /* 0x001fe20007ffe1ff */
[----:B------:R-:W-:Y:S01]  /*2c90*/  ULOP3.LUT UR8, UR7, 0xffff, URZ, 0xc0, !UPT ;  /* 0x0000ffff07087892 */ /* 0x000fe2000f8ec03f */
[----:B------:R-:W-:-:S03]  /*2ca0*/  UMOV UR4, URZ ;  /* 0x0000003f00047c82 */ /* 0x000fc60008000000 */
[----:B------:R-:W-:-:S04]  /*2cb0*/  IMAD R0, R194, R7, R0 ;  /* 0x00000007c2007224 */ /* 0x000fc800078e0200 */
[----:B------:R-:W-:Y:S01]  /*2cc0*/  VIADD R0, R0, UR6 ;  /* 0x0000000600007c36 */ /* 0x000fe20008000000 */
[----:B------:R-:W-:-:S04]  /*2cd0*/  @!UP0 ULDC UR10, c[0x0][0xae8] ;  /* 0x0002ba00000a8ab9 */ /* 0x000fc80000000800 */
[----:B------:R-:W-:-:S04]  /*2ce0*/  SHF.R.S32.HI R5, RZ, 0x1f, R0 ;  /* 0x0000001fff057819 */ /* 0x000fc80000011400 */
[----:B------:R-:W-:-:S04]  /*2cf0*/  LEA.HI R5, R5, R0, RZ, 0x6 ;  /* 0x0000000005057211 */ /* 0x000fc800078f30ff */
[----:B------:R-:W-:-:S04]  /*2d00*/  SHF.R.S32.HI R0, RZ, 0x6, R5 ;  /* 0x00000006ff007819 */ /* 0x000fc80000011405 */
[----:B------:R-:W-:-:S04]  /*2d10*/  VIMNMX R22, R3, R0, PT ;  /* 0x0000000003167248 */ /* 0x000fc80003fe0100 */
[----:B------:R-:W-:-:S13]  /*2d20*/  ISETP.GE.AND P0, PT, R22, 0x1, PT ;  /* 0x000000011600780c */ /* 0x000fda0003f06270 */
[----:B------:R-:W-:Y:S05]  /*2d30*/  @!P0 BRA `(.L_x_7441) ;  /* 0x0000000000808947 */ /* 0x000fea0003800000 */
[----:B------:R-:W-:Y:S01]  /*2d40*/  IMAD.U32 R5, RZ, RZ, UR10 ;  /* 0x0000000aff057e24 */ /* 0x000fe2000f8e00ff */
[----:B------:R-:W-:-:S04]  /*2d50*/  UMOV UR4, URZ ;  /* 0x0000003f00047c82 */ /* 0x000fc80008000000 */
[----:B------:R-:W-:-:S04]  /*2d60*/  IABS R0, R5 ;  /* 0x0000000500007213 */ /* 0x000fc80000000000 */
[----:B------:R-:W-:Y:S02]  /*2d70*/  R2UR UR9, R0 ;  /* 0x00000000000972ca */ /* 0x000fe400000e0000 */
[----:B------:R-:W-:Y:S02]  /*2d80*/  IADD3 R0, R5, -0x1, R22 ;  /* 0xffffffff05007810 */ /* 0x000fe40007ffe016 */
[----:B------:R-:W-:Y:S02]  /*2d90*/  IABS R5, R5 ;  /* 0x0000000500057213 */ /* 0x000fe40000000000 */
[----:B------:R-:W-:-:S04]  /*2da0*/  IABS R4, R0 ;  /* 0x0000000000047213 */ /* 0x000fc80000000000 */
[----:B------:R-:W-:-:S03]  /*2db0*/  R2UR UR7, R4 ;  /* 0x00000000040772ca */ /* 0x000fc600000e0000 */
        /* <DEDUP_REMOVED lines=11> */
[----:B------:R-:W-:Y:S01]  /*2e70*/  UIMAD UR4, UR5, UR6, UR7 ;  /* 0x00000006050472a4 */ /* 0x000fe2000f8e0207 */
[----:B------:R-:W-:-:S03]  /*2e80*/  R2UR UR6, R0 ;  /* 0x00000000000672ca */ /* 0x000fc600000e0000 */
[----:B------:R-:W-:-:S11]  /*2e90*/  UISETP.GT.U32.AND UP0, UPT, UR9, UR4, UPT ;  /* 0x000000040900728c */ /* 0x000fd6000bf04070 */
[----:B------:R-:W-:Y:S02]  /*2ea0*/  @!UP0 UIADD3 UR4, UR4, -UR9, URZ ;  /* 0x8000000904048290 */ /* 0x000fe4000fffe03f */
[----:B------:R-:W-:Y:S02]  /*2eb0*/  @!UP0 UIADD3 UR5, UR5, 0x1, URZ ;  /* 0x0000000105058890 */ /* 0x000fe4000fffe03f */
[----:B------:R-:W-:Y:S02]  /*2ec0*/  UISETP.GE.U32.AND UP1, UPT, UR4, UR9, UPT ;  /* 0x000000090400728c */ /* 0x000fe4000bf26070 */
[----:B------:R-:W-:-:S04]  /*2ed0*/  ULOP3.LUT UR4, UR6, UR10, URZ, 0x3c, !UPT ;  /* 0x0000000a06047292 */ /* 0x000fc8000f8e3c3f */
[----:B------:R-:W-:-:S05]  /*2ee0*/  UISETP.GE.AND UP0, UPT, UR4, URZ, UPT ;  /* 0x0000003f0400728c */ /* 0x000fca000bf06270 */
[----:B------:R-:W-:Y:S02]  /*2ef0*/  @UP1 UIADD3 UR5, UR5, 0x1, URZ ;  /* 0x0000000105051890 */ /* 0x000fe4000fffe03f */
[----:B------:R-:W-:-:S05]  /*2f00*/  UISETP.NE.AND UP1, UPT, UR10, URZ, UPT ;  /* 0x0000003f0a00728c */ /* 0x000fca000bf25270 */
[----:B------:R-:W-:Y:S02]  /*2f10*/  UMOV UR4, UR5 ;  /* 0x0000000500047c82 */ /* 0x000fe40008000000 */
[----:B------:R-:W-:-:S04]  /*2f20*/  @!UP0 UIADD3 UR4, -UR4, URZ, URZ ;  /* 0x0000003f04048290 */ /* 0x000fc8000fffe13f */
[----:B------:R-:W-:-:S12]  /*2f30*/  @!UP1 ULOP3.LUT UR4, URZ, UR10, URZ, 0x33, !UPT ;  /* 0x0000000a3f049292 */ /* 0x000fd8000f8e333f */
.L_x_7441:
[----:B------:R-:W-:Y:S02]  /*2f40*/  UIMAD UR5, UR8, UR4, URZ ;  /* 0x00000004080572a4 */ /* 0x000fe4000f8e023f */
[----:B------:R-:W-:Y:S01]  /*2f50*/  IMAD.U32 R3, RZ, RZ, UR4 ;  /* 0x00000004ff037e24 */ /* 0x000fe2000f8e00ff */
[----:B------:R-:W-:Y:S01]  /*2f60*/  PLOP3.LUT P0, PT, PT, PT, PT, 0x80, 0x0 ;  /* 0x000000000000781c */ /* 0x000fe20003f0f070 */
[----:B------:R-:W-:Y:S01]  /*2f70*/  IMAD.MOV.U32 R2, RZ, RZ, RZ ;  /* 0x000000ffff027224 */ /* 0x000fe200078e00ff */
[----:B------:R-:W-:Y:S01]  /*2f80*/  CS2R R150, SRZ ;  /* 0x0000000000967805 */ /* 0x000fe2000001ff00 */
[----:B------:R-:W-:Y:S01]  /*2f90*/  IMAD.MOV.U32 R4, RZ, RZ, RZ ;  /* 0x000000ffff047224 */ /* 0x000fe200078e00ff */
[----:B------:R-:W-:Y:S01]  /*2fa0*/  VIADDMNMX R22, R3, UR5, R22, PT ;  /* 0x0000000503167c46 */ /* 0x000fe2000b800116 */
[----:B------:R-:W-:Y:S01]  /*2fb0*/  IMAD.U32 R196, RZ, RZ, UR5 ;  /* 0x00000005ffc47e24 */ /* 0x000fe2000f8e00ff */
[----:B------:R-:W-:Y:S02]  /*2fc0*/  CS2R R148, SRZ ;  /* 0x0000000000947805 */ /* 0x000fe4000001ff00 */
[----:B------:R-:W-:-:S02]  /*2fd0*/  CS2R R146, SRZ ;  /* 0x0000000000927805 */ /* 0x000fc4000001ff00 */
[----:B------:R-:W-:Y:S02]  /*2fe0*/  ISETP.GT.AND P1, PT, R22, UR5, PT ;  /* 0x0000000516007c0c */ /* 0x000fe4000bf24270 */
        /* <DEDUP_REMOVED lines=62> */
[----:B------:R-:W-:Y:S02]  /*33d0*/  SHF.R.S32.HI R57, RZ, 0x1f, R152 ;  /* 0x0000001fff397819 */ /* 0x000fe40000011498 */
[----:B------:R-:W-:Y:S02]  /*33e0*/  MOV R198, 0x400 ;  /* 0x0000040000c67802 */ /* 0x000fe40000000f00 */
[----:B------:R-:W-:Y:S02]  /*33f0*/  LEA.HI R16, R57, R152, RZ, 0x7 ;  /* 0x0000009839107211 */ /* 0x000fe400078f38ff */
[----:B------:R-:W-:Y:S02]  /*3400*/  LEA R198, R197, R198, 0x18 ;  /* 0x000000c6c5c67211 */ /* 0x000fe400078ec0ff */
[----:B------:R-:W-:-:S05]  /*3410*/  SHF.R.S32.HI R17, RZ, 0x7, R16 ;  /* 0x00000007ff117819 */ /* 0x000fca0000011410 */
[----:B------:R-:W0:Y:S02]  /*3420*/  SHFL.IDX PT, R0, R17, RZ, 0x1f ;  /* 0x00001fff11007589 */ /* 0x000e2400000e0000 */
[----:B0-----:R-:W-:-:S04]  /*3430*/  LEA.HI R2, R0, R0, RZ, 0x1 ;  /* 0x0000000000027211 */ /* 0x001fc800078f08ff */
[----:B------:R-:W-:-:S05]  /*3440*/  LOP3.LUT R3, R2, 0x1fffe, RZ, 0xc0, !PT ;  /* 0x0001fffe02037812 */ /* 0x000fca00078ec0ff */
[----:B------:R-:W-:Y:S01]  /*3450*/  IMAD.IADD R3, R0, 0x1, -R3 ;  /* 0x0000000100037824 */ /* 0x000fe200078e0a03 */
[----:B------:R-:W-:-:S03]  /*3460*/  IADD3 R0, R198, 0x36400, RZ ;  /* 0x00036400c6007810 */ /* 0x000fc60007ffe0ff */
[----:B------:R-:W-:Y:S01]  /*3470*/  IMAD R3, R3, 0x8000, R198 ;  /* 0x0000800003037824 */ /* 0x000fe200078e02c6 */
[----:B------:R-:W-:-:S03]  /*3480*/  LOP3.LUT P0, RZ, R0, 0x3ff, RZ, 0xc0, !PT ;  /* 0x000003ff00ff7812 */ /* 0x000fc6000780c0ff */
        /* <DEDUP_REMOVED lines=21> */
.L_x_7442:
        /* <DEDUP_REMOVED lines=11> */
.L_x_7533:
[----:B------:R-:W2:Y:S01]  /*3690*/  LDL R8, [R1+0x4] ;  /* 0x0000040001087983 */ /* 0x000ea20000100800 */
[----:B------:R-:W-:Y:S01]  /*36a0*/  LEA.HI R4, R4, R5, RZ, 0x5 ;  /* 0x0000000504047211 */ /* 0x000fe200078f28ff */
[----:B------:R-:W-:-:S03]  /*36b0*/  IMAD.IADD R2, R17, 0x1, -R2 ;  /* 0x0000000111027824 */ /* 0x000fc600078e0a02 */
[----:B------:R-:W-:Y:S02]  /*36c0*/  SHF.R.S32.HI R4, RZ, 0x5, R4 ;  /* 0x00000005ff047819 */ /* 0x000fe40000011404 */
[----:B--2---:R-:W-:Y:S02]  /*36d0*/  R2UR UR4, R8 ;  /* 0x00000000080472ca */ /* 0x004fe400000e0000 */
[----:B------:R-:W-:Y:S02]  /*36e0*/  LEA.HI R8, R0, R7, RZ, 0x3 ;  /* 0x0000000700087211 */ /* 0x000fe400078f18ff */
[----:B------:R-:W-:Y:S02]  /*36f0*/  LOP3.LUT R0, R6, 0x7ffffffc, RZ, 0xc0, !PT ;  /* 0x7ffffffc06007812 */ /* 0x000fe400078ec0ff */
[----:B------:R-:W-:-:S03]  /*3700*/  LOP3.LUT R8, R8, 0xfffffff8, RZ, 0xc0, !PT ;  /* 0xfffffff808087812 */ /* 0x000fc600078ec0ff */
[----:B------:R-:W-:Y:S02]  /*3710*/  IMAD.IADD R0, R5, 0x1, -R0 ;  /* 0x0000000105007824 */ /* 0x000fe400078e0a00 */
[----:B------:R-:W-:Y:S02]  /*3720*/  IMAD.IADD R191, R7, 0x1, -R8 ;  /* 0x0000000107bf7824 */ /* 0x000fe400078e0a08 */
[----:B------:R-:W-:Y:S01]  /*3730*/  ULOP3.LUT UR4, UR4, 0x1, URZ, 0xfc, !UPT ;  /* 0x0000000104047892 */ /* 0x000fe2000f8efc3f */
[----:B------:R-:W-:Y:S02]  /*3740*/  IMAD.SHL.U32 R195, R0, 0x2, RZ ;  /* 0x0000000200c37824 */ /* 0x000fe400078e00ff */
[----:B------:R-:W-:Y:S02]  /*3750*/  IMAD R191, R4, 0x10, R191 ;  /* 0x0000001004bf7824 */ /* 0x000fe400078e02bf */
[----:B------:R-:W-:Y:S02]  /*3760*/  IMAD R193, R2, 0x100, R195 ;  /* 0x0000010002c17824 */ /* 0x000fe400078e02c3 */
[----:B------:R-:W-:-:S05]  /*3770*/  IMAD.U32 R6, RZ, RZ, UR4 ;  /* 0x00000004ff067e24 */ /* 0x000fca000f8e00ff */
[----:B------:R-:W-:-:S13]  /*3780*/  ISETP.NE.AND P0, PT, R6, 0x3, PT ;  /* 0x000000030600780c */ /* 0x000fda0003f05270 */
[----:B------:R-:W-:Y:S05]  /*3790*/  @!P0 BRA `(.L_x_7444) ;  /* 0x0000000000048947 */ /* 0x000fea0003800000 */
[----:B------:R-:W-:Y:S01]  /*37a0*/  BPT.TRAP 0x1 ;  /* 0x000000040000795c */ /* 0x000fe20000300000 */
.L_x_7444:
[----:B------:R1:W2:Y:S01]  /*37b0*/  SYNCS.PHASECHK.TRANS64.TRYWAIT P1, [R198+URZ+0x38830], R3 ;  /* 0x03883003c60075a7 */ /* 0x0002a2000802017f */
[----:B------:R-:W-:Y:S05]  /*37c0*/  @!P0 BRA `(.L_x_7445) ;  /* 0x0000000000048947 */ /* 0x000fea0003800000 */
[----:B------:R-:W-:Y:S01]  /*37d0*/  BPT.TRAP 0x1 ;  /* 0x000000040000795c */ /* 0x000fe20000300000 */
.L_x_7445:
[----:B--2---:R-:W-:Y:S05]  /*37e0*/  @P1 BRA `(.L_x_7446) ;  /* 0x0000000000081947 */ /* 0x004fea0003800000 */
[----:B------:R-:W2:Y:S02]  /*37f0*/  SYNCS.PHASECHK.TRANS64.TRYWAIT P1, [R198+URZ+0x38830], R3 ;  /* 0x03883003c60075a7 */ /* 0x000ea4000802017f */
[----:B--2---:R-:W-:Y:S05]  /*3800*/  @!P1 BRA `(.L_x_7447) ;  /* 0x0000011400309947 */ /* 0x004fea0003800000 */
.L_x_7446:
        /* <DEDUP_REMOVED lines=29> */
[----:B------:R-:W-:Y:S01]  /*39e0*/  IADD3 R4, R190, 0x4, RZ ;  /* 0x00000004be047810 */ /* 0x000fe20007ffe0ff */
[----:B------:R-:W-:Y:S01]  /*39f0*/  UMOV UR9, 0x40000040 ;  /* 0x4000004000097882 */ /* 0x000fe20000000000 */
[----:B------:R-:W-:-:S02]  /*3a00*/  VIADD R0, R0, 0x6 ;  /* 0x0000000600007836 */ /* 0x000fc40000000000 */
[----:B------:R-:W-:-:S04]  /*3a10*/  IMAD.U32 R17, RZ, RZ, UR9 ;  /* 0x00000009ff117e24 */ /* 0x000fc8000f8e00ff */
        /* <DEDUP_REMOVED lines=32> */
.L_x_7534:
[----:B------:R-:W-:Y:S05]  /*3c20*/  @!P0 BRA `(.L_x_7449) ;  /* 0x0000000000048947 */ /* 0x000fea0003800000 */
[----:B------:R-:W-:Y:S01]  /*3c30*/  BPT.TRAP 0x1 ;  /* 0x000000040000795c */ /* 0x000fe20000300000 */
.L_x_7449:
[----:B------:R4:W0:Y:S01]  /*3c40*/  SYNCS.PHASECHK.TRANS64.TRYWAIT P1, [R198+URZ+0x38850], R3 ;  /* 0x03885003c60075a7 */ /* 0x000822000802017f */
[----:B------:R-:W-:Y:S05]  /*3c50*/  @!P0 BRA `(.L_x_7450) ;  /* 0x0000000000048947 */ /* 0x000fea0003800000 */
[----:B------:R-:W-:Y:S01]  /*3c60*/  BPT.TRAP 0x1 ;  /* 0x000000040000795c */ /* 0x000fe20000300000 */
.L_x_7450:
        /* <DEDUP_REMOVED lines=11> */
.L_x_7451:
[----:B------:R-:W-:Y:S01]  /*3d20*/  R2UR UR4, R0 ;  /* 0x00000000000472ca */ /* 0x000fe200000e0000 */
[----:B------:R-:W-:Y:S01]  /*3d30*/  WARPGROUP.ARRIVE ;  /* 0x00000000000079c5 */ /* 0x000fe20000000000 */
[----:B------:R-:W-:Y:S01]  /*3d40*/  R2UR UR6, R18 ;  /* 0x00000000120672ca */ /* 0x000fe200000e0000 */
[----:B------:R-:W-:Y:S01]  /*3d50*/  UMOV UR9, 0x40000040 ;  /* 0x4000004000097882 */ /* 0x000fe20000000000 */
[----:B------:R-:W-:Y:S01]  /*3d60*/  UMOV UR7, 0x40000040 ;  /* 0x4000004000077882 */ /* 0x000fe20000000000 */
[----:B------:R-:W-:Y:S01]  /*3d70*/  UMOV UR5, UR9 ;  /* 0x0000000900057c82 */ /* 0x000fe20008000000 */
[----:B------:R-:W-:Y:S01]  /*3d80*/  VIADD R2, R0, 0x2 ;  /* 0x0000000200027836 */ /* 0x000fe20000000000 */
[----:B------:R-:W-:Y:S01]  /*3d90*/  UMOV UR11, 0x40000040 ;  /* 0x40000040000b7882 */ /* 0x000fe20000000000 */
[----:B-1234-:R-:W-:Y:S01]  /*3da0*/  VIADD R3, R18, 0x2 ;  /* 0x0000000212037836 */ /* 0x01efe20000000000 */
[----:B------:R-:W-:Y:S01]  /*3db0*/  UMOV UR13, 0x40000040 ;  /* 0x40000040000d7882 */ /* 0x000fe20000000000 */
[----:B------:R-:W-:Y:S01]  /*3dc0*/  IMAD.U32 R7, RZ, RZ, UR9 ;  /* 0x00000009ff077e24 */ /* 0x000fe2000f8e00ff */
[----:B------:R-:W-:Y:S01]  /*3dd0*/  UMOV UR9, 0x40000040 ;  /* 0x4000004000097882 */ /* 0x000fe20000000000 */
[----:B------:R-:W-:Y:S01]  /*3de0*/  VIADD R4, R0, 0x4 ;  /* 0x0000000400047836 */ /* 0x000fe20000000000 */
[----:B------:R-:W-:Y:S01]  /*3df0*/  UMOV UR8, UR4 ;  /* 0x0000000400087c82 */ /* 0x000fe20008000000 */
[----:B------:R-:W-:Y:S01]  /*3e00*/  VIADD R5, R18, 0x4 ;  /* 0x0000000412057836 */ /* 0x000fe20000000000 */
[----:B------:R-:W-:Y:S01]  /*3e10*/  UMOV UR4, UR8 ;  /* 0x0000000800047c82 */ /* 0x000fe20008000000 */
[----:B------:R-:W-:Y:S01]  /*3e20*/  MOV R6, UR8 ;  /* 0x0000000800067c02 */ /* 0x000fe20008000f00 */
[----:B------:R-:W-:Y:S01]  /*3e30*/  HGMMA.64x64x16.F32.BF16 R24, gdesc[UR4], R24, gsb0 ;  /* 0x00e00000041879f0 */ /* 0x000fe20008001818 */
[----:B------:R-:W-:Y:S01]  /*3e40*/  R2UR UR4, R2 ;  /* 0x00000000020472ca */ /* 0x000fe200000e0000 */
[----:B------:R-:W-:Y:S01]  /*3e50*/  UMOV UR5, UR9 ;  /* 0x0000000900057c82 */ /* 0x000fe20008000000 */
[----:B------:R-:W-:Y:S01]  /*3e60*/  R2UR UR6, R3 ;  /* 0x00000000030672ca */ /* 0x000fe200000e0000 */
[----:B------:R-:W-:Y:S01]  /*3e70*/  UMOV UR7, 0x40000040 ;  /* 0x4000004000077882 */ /* 0x000fe20000000000 */
[----:B------:R-:W-:Y:S01]  /*3e80*/  IMAD.U32 R3, RZ, RZ, UR9 ;  /* 0x00000009ff037e24 */ /* 0x000fe2000f8e00ff */
[----:B------:R-:W-:Y:S01]  /*3e90*/  UMOV UR9, 0x40000040 ;  /* 0x4000004000097882 */ /* 0x000fe20000000000 */
[----:B------:R-:W-:Y:S01]  /*3ea0*/  VIADD R12, R0, 0x6 ;  /* 0x00000006000c7836 */ /* 0x000fe20000000000 */
[----:B------:R-:W-:Y:S01]  /*3eb0*/  UMOV UR15, 0x40000040 ;  /* 0x40000040000f7882 */ /* 0x000fe20000000000 */
[----:B------:R-:W-:Y:S01]  /*3ec0*/  VIADD R13, R18, 0x6 ;  /* 0x00000006120d7836 */ /* 0x000fe20000000000 */
[----:B------:R-:W-:Y:S01]  /*3ed0*/  UMOV UR17, 0x40000040 ;  /* 0x4000004000117882 */ /* 0x000fe20000000000 */
[----:B------:R-:W-:Y:S01]  /*3ee0*/  VIADD R19, R0, 0x200 ;  /* 0x0000020000137836 */ /* 0x000fe20000000000 */
[----:B------:R-:W-:Y:S01]  /*3ef0*/  UMOV UR19, 0x40000040 ;  /* 0x4000004000137882 */ /* 0x000fe20000000000 */
[----:B------:R-:W-:Y:S01]  /*3f00*/  VIADD R20, R18, 0x200 ;  /* 0x0000020012147836 */ /* 0x000fe20000000000 */
        /* <DEDUP_REMOVED lines=20> */
[----:B------:R-:W-:Y:S01]  /*4050*/  VIADD R184, R0, 0x800 ;  /* 0x0000080000b87836 */ /* 0x000fe20000000000 */
[----:B------:R-:W-:Y:S01]  /*4060*/  UMOV UR57, 0x40000040 ;  /* 0x4000004000397882 */ /* 0x000fe20000000000 */
[----:B------:R-:W-:Y:S01]  /*4070*/  UMOV UR59, 0x40000040 ;  /* 0x40000040003b7882 */ /* 0x000fe20000000000 */
[----:B------:R-:W-:-:S02]  /*4080*/  IMAD.MOV.U32 R58, RZ, RZ, 0x4 ;  /* 0x00000004ff3a7424 */ /* 0x000fc400078e00ff */
[----:B------:R-:W-:Y:S01]  /*4090*/  VIADD R199, R0, 0xe00 ;  /* 0x00000e0000c77836 */ /* 0x000fe20000000000 */
        /* <DEDUP_REMOVED lines=8> */
[----:B------:R-:W-:Y:S01]  /*4120*/  MOV R5, UR9 ;  /* 0x0000000900057c02 */ /* 0x000fe20008000f00 */
[----:B------:R-:W-:-:S08]  /*4130*/  UMOV UR9, 0x40000040 ;  /* 0x4000004000097882 */ /* 0x000fd00000000000 */
        /* <DEDUP_REMOVED lines=10> */
[----:B------:R-:W-:Y:S01]  /*41e0*/  IMAD.U32 R13, RZ, RZ, UR9 ;  /* 0x00000009ff0d7e24 */ /* 0x000fe2000f8e00ff */
        /* <DEDUP_REMOVED lines=31> */
[----:B------:R-:W-:Y:S02]  /*43e0*/  R2UR UR26, R20 ;  /* 0x00000000141a72ca */ /* 0x000fe400000e0000 */
[----:B------:R-:W-:Y:S02]  /*43f0*/  IADD3 R20, R18, 0x404, RZ ;  /* 0x0000040412147810 */ /* 0x000fe40007ffe0ff */
        /* <DEDUP_REMOVED lines=21> */
[----:B------:R-:W-:Y:S02]  /*4550*/  WARPGROUP.DEPBAR.LE gsb0, 0x0 ;  /* 0x00008000000079c5 */ /* 0x000fe40000010000 */
[----:B------:R-:W-:Y:S01]  /*4560*/  WARPGROUP.ARRIVE ;  /* 0x00000000000079c5 */ /* 0x000fe20000000000 */
[----:B------:R-:W-:Y:S01]  /*4570*/  R2UR UR54, R20 ;  /* 0x00000000143672ca */ /* 0x000fe200000e0000 */
[----:B------:R-:W0:Y:S04]  /*4580*/  SHFL.IDX PT, R19, R21, RZ, 0x1f ;  /* 0x00001fff15137589 */ /* 0x000e2800000e0000 */
        /* <DEDUP_REMOVED lines=11> */
[C---:B------:R-:W-:Y:S01]  /*4640*/  IMAD.IADD R23, R19.reuse, 0x1, R56 ;  /* 0x0000000113177824 */ /* 0x040fe200078e0238 */
[----:B------:R-:W-:Y:S01]  /*4650*/  IADD3 R19, R19, R58, RZ ;  /* 0x0000003a13137210 */ /* 0x000fe20007ffe0ff */
        /* <DEDUP_REMOVED lines=65> */
[C---:B------:R-:W-:Y:S02]  /*4a70*/  IMAD.IADD R59, R20.reuse, 0x1, R19 ;  /* 0x00000001143b7824 */ /* 0x040fe400078e0213 */
        /* <DEDUP_REMOVED lines=8> */
[C-C-:B------:R-:W-:Y:S01]  /*4b00*/  IMAD.IADD R59, R56.reuse, 0x1, R19.reuse ;  /* 0x00000001383b7824 */ /* 0x140fe200078e0213 */
[----:B------:R-:W-:Y:S01]  /*4b10*/  IADD3 R21, R56, R23, RZ ;  /* 0x0000001738157210 */ /* 0x000fe20007ffe0ff */
        /* <DEDUP_REMOVED lines=87> */
[----:B------:R-:W-:Y:S02]  /*5090*/  IMAD.IADD R21, R58, 0x1, R21 ;  /* 0x000000013a157824 */ /* 0x000fe400078e0215 */
[----:B------:R-:W-:Y:S01]  /*50a0*/  IMAD.MOV.U32 R59, RZ, RZ, 0x40 ;  /* 0x00000040ff3b7424 */ /* 0x000fe200078e00ff */
        /* <DEDUP_REMOVED lines=15> */
[----:B------:R-:W-:Y:S01]  /*51a0*/  IMAD.MOV.U32 R21, RZ, RZ, 0x1000 ;  /* 0x00001000ff157424 */ /* 0x000fe200078e00ff */
[----:B------:R-:W-:-:S04]  /*51b0*/  SEL R20, R59, 0x3e, P1 ;  /* 0x0000003e3b147807 */ /* 0x000fc80000800000 */
[----:B------:R-:W-:-:S04]  /*51c0*/  SEL R21, R21, 0xf80, P1 ;  /* 0x00000f8015157807 */ /* 0x000fc80000800000 */
        /* <DEDUP_REMOVED lines=17> */
.L_x_7453:
[----:B------:R-:W-:Y:S01]  /*52e0*/  LEA.HI R20, R57, R152, RZ, 0x2 ;  /* 0x0000009839147211 */ /* 0x000fe200078f10ff */
[----:B------:R-:W-:Y:S01]  /*52f0*/  UISETP.NE.AND UP0, UPT, UR61, URZ, UPT ;  /* 0x0000003f3d00728c */ /* 0x000fe2000bf05270 */
[----:B------:R-:W-:Y:S01]  /*5300*/  IADD3 R185, R191, UR38, RZ ;  /* 0x00000026bfb97c10 */ /* 0x000fe2000fffe0ff */
[----:B------:R-:W-:Y:S01]  /*5310*/  ULDC UR6, c[0x0][0xad0] ;  /* 0x0002b40000067ab9 */ /* 0x000fe20000000800 */
[----:B------:R-:W-:Y:S01]  /*5320*/  LOP3.LUT R21, R20, 0xfffffffc, RZ, 0xc0, !PT ;  /* 0xfffffffc14157812 */ /* 0x000fe200078ec0ff */
[----:B------:R-:W-:Y:S01]  /*5330*/  FMUL.FTZ R26, R26, UR6 ;  /* 0x000000061a1a7c20 */ /* 0x000fe20008410000 */
[----:B------:R-:W0:Y:S01]  /*5340*/  LDC R170, c[0x0][0x288] ;  /* 0x0000a200ffaa7b82 */ /* 0x000e220000000800 */
[----:B------:R-:W-:Y:S01]  /*5350*/  PLOP3.LUT P1, PT, PT, PT, UP0, 0x80, 0x0 ;  /* 0x000000000000781c */ /* 0x000fe20003f2f008 */
[----:B------:R-:W-:Y:S01]  /*5360*/  FMUL.FTZ R25, R25, UR6 ;  /* 0x0000000619197c20 */ /* 0x000fe20008410000 */
[----:B------:R-:W-:Y:S01]  /*5370*/  IMAD.IADD R21, R152, 0x1, -R21 ;  /* 0x0000000198157824 */ /* 0x000fe200078e0a15 */
[----:B------:R-:W-:Y:S01]  /*5380*/  PLOP3.LUT P2, PT, PT, PT, UP0, 0x80, 0x0 ;  /* 0x000000000000781c */ /* 0x000fe20003f4f008 */
[----:B------:R1:W-:Y:S01]  /*5390*/  MUFU.TANH R60, R26 ;  /* 0x0000001a003c7308 */ /* 0x0003e20000002400 */
[----:B------:R-:W-:Y:S01]  /*53a0*/  @UP0 ULDC UR7, c[0x0][0x44c] ;  /* 0x0001130000070ab9 */ /* 0x000fe20000000800 */
[----:B------:R-:W-:Y:S01]  /*53b0*/  FMUL.FTZ R24, R24, UR6 ;  /* 0x0000000618187c20 */ /* 0x000fe20008410000 */
[----:B------:R-:W-:Y:S01]  /*53c0*/  LEA.HI R20, R21, R21, RZ, 0x1 ;  /* 0x0000001515147211 */ /* 0x000fe200078f08ff */
[----:B------:R-:W-:Y:S01]  /*53d0*/  FMUL.FTZ R28, R28, UR6 ;  /* 0x000000061c1c7c20 */ /* 0x000fe20008410000 */
[----:B------:R-:W-:Y:S01]  /*53e0*/  FMUL.FTZ R29, R29, UR6 ;  /* 0x000000061d1d7c20 */ /* 0x000fe20008410000 */
[----:B------:R-:W-:Y:S01]  /*53f0*/  FMUL.FTZ R32, R32, UR6 ;  /* 0x0000000620207c20 */ /* 0x000fe20008410000 */
[----:B------:R-:W-:Y:S01]  /*5400*/  LOP3.LUT R20, R20, 0x1ffffffe, RZ, 0xc0, !PT ;  /* 0x1ffffffe14147812 */ /* 0x000fe200078ec0ff */
[----:B------:R2:W-:Y:S01]  /*5410*/  MUFU.TANH R58, R25 ;  /* 0x00000019003a7308 */ /* 0x0005e20000002400 */
[----:B------:R-:W-:Y:S01]  /*5420*/  FMUL.FTZ R33, R33, UR6 ;  /* 0x0000000621217c20 */ /* 0x000fe20008410000 */
[----:B------:R-:W-:Y:S01]  /*5430*/  FMUL.FTZ R36, R36, UR6 ;  /* 0x0000000624247c20 */ /* 0x000fe20008410000 */
[----:B------:R-:W-:Y:S01]  /*5440*/  FMUL.FTZ R27, R27, UR6 ;  /* 0x000000061b1b7c20 */ /* 0x000fe20008410000 */
[----:B------:R-:W-:-:S02]  /*5450*/  IMAD.IADD R20, R21, 0x1, -R20 ;  /* 0x0000000115147824 */ /* 0x000fc400078e0a14 */
[----:B------:R-:W-:Y:S01]  /*5460*/  FMUL.FTZ R30, R30, UR6 ;  /* 0x000000061e1e7c20 */ /* 0x000fe20008410000 */
[----:B------:R-:W-:Y:S01]  /*5470*/  FMUL.FTZ R37, R37, UR6 ;  /* 0x0000000625257c20 */ /* 0x000fe20008410000 */
[----:B------:R-:W-:Y:S01]  /*5480*/  FMUL.FTZ R40, R40, UR6 ;  /* 0x0000000628287c20 */ /* 0x000fe20008410000 */
[----:B------:R-:W-:Y:S01]  /*5490*/  IMAD R185, R20, 0x8, R185 ;  /* 0x0000000814b97824 */ /* 0x000fe200078e02b9 */
[----:B------:R3:W4:Y:S01]  /*54a0*/  MUFU.TANH R56, R24 ;  /* 0x0000001800387308 */ /* 0x0007220000002400 */
[----:B------:R-:W-:Y:S01]  /*54b0*/  FMUL.FTZ R41, R41, UR6 ;  /* 0x0000000629297c20 */ /* 0x000fe20008410000 */
[----:B------:R-:W-:Y:S01]  /*54c0*/  FMUL.FTZ R44, R44, UR6 ;  /* 0x000000062c2c7c20 */ /* 0x000fe20008410000 */
[----:B------:R-:W-:Y:S01]  /*54d0*/  @P1 IMAD.HI.U32 R21, R185, UR7, RZ ;  /* 0x00000007b9151c27 */ /* 0x000fe2000f8e00ff */
[----:B------:R-:W-:-:S03]  /*54e0*/  @UP0 ULDC UR7, c[0x0][0x450] ;  /* 0x0001140000070ab9 */ /* 0x000fc60000000800 */
[----:B------:R-:W-:Y:S01]  /*54f0*/  FMUL.FTZ R45, R45, UR6 ;  /* 0x000000062d2d7c20 */ /* 0x000fe20008410000 */
[----:B------:R-:W-:Y:S01]  /*5500*/  FMUL.FTZ R48, R48, UR6 ;  /* 0x0000000630307c20 */ /* 0x000fe20008410000 */
[----:B------:R-:W-:Y:S01]  /*5510*/  IMAD.MOV.U32 R20, RZ, RZ, R185 ;  /* 0x000000ffff147224 */ /* 0x000fe200078e00b9 */
[----:B------:R-:W-:Y:S01]  /*5520*/  @P2 SHF.R.U32.HI R20, RZ, UR7, R21 ;  /* 0x00000007ff142c19 */ /* 0x000fe20008011615 */
[----:B------:R-:W-:Y:S01]  /*5530*/  IMAD R21, R22, -0x40, R59 ;  /* 0xffffffc016157824 */ /* 0x000fe200078e023b */
[----:B------:R-:W-:Y:S01]  /*5540*/  ULDC UR7, c[0x0][0x2f0] ;  /* 0x0000bc0000077ab9 */ /* 0x000fe20000000800 */
[----:B------:R5:W5:Y:S01]  /*5550*/  MUFU.TANH R62, R28 ;  /* 0x0000001c003e7308 */ /* 0x000b620000002400 */
[----:B------:R-:W-:Y:S01]  /*5560*/  FMUL.FTZ R49, R49, UR6 ;  /* 0x0000000631317c20 */ /* 0x000fe20008410000 */
[----:B-1----:R-:W1:Y:S01]  /*5570*/  SHFL.IDX PT, R26, R20, RZ, 0x1c1f ;  /* 0x001c1fff141a7589 */ /* 0x002e6200000e0000 */
[----:B--2---:R-:W-:Y:S02]  /*5580*/  VIADD R25, R21, 0x1 ;  /* 0x0000000115197836 */ /* 0x004fe40000000000 */
[----:B------:R-:W-:Y:S01]  /*5590*/  FMUL.FTZ R52, R52, UR6 ;  /* 0x0000000634347c20 */ /* 0x000fe20008410000 */
[----:B---3--:R-:W-:-:S02]  /*55a0*/  IMAD R24, R194, UR7, R21 ;  /* 0x00000007c2187c24 */ /* 0x008fc4000f8e0215 */
[----:B------:R-:W-:Y:S01]  /*55b0*/  FMUL.FTZ R53, R53, UR6 ;  /* 0x0000000635357c20 */ /* 0x000fe20008410000 */
[----:B------:R-:W-:Y:S01]  /*55c0*/  IMAD R25, R194, UR7, R25 ;  /* 0x00000007c2197c24 */ /* 0x000fe2000f8e0219 */
[----:B------:R-:W2:Y:S01]  /*55d0*/  MUFU.TANH R29, R29 ;  /* 0x0000001d001d7308 */ /* 0x000ea20000002400 */
[--C-:B------:R-:W-:Y:S01]  /*55e0*/  IMAD.IADD R24, R24, 0x1, -R195.reuse ;  /* 0x0000000118187824 */ /* 0x100fe200078e0ac3 */
[----:B------:R-:W3:Y:S01]  /*55f0*/  SHFL.IDX PT, R20, R20, 0x1, 0x1c1f ;  /* 0x003c1f0014147f89 */ /* 0x000ee200000e0000 */
[----:B------:R-:W-:Y:S01]  /*5600*/  FMUL.FTZ R31, R31, UR6 ;  /* 0x000000061f1f7c20 */ /* 0x000fe20008410000 */
[----:B0-----:R-:W-:Y:S01]  /*5610*/  IADD3 R25, R25, -R170, -R195 ;  /* 0x800000aa19197210 */ /* 0x001fe20007ffe8c3 */
        /* <DEDUP_REMOVED lines=13> */
[----:B-1----:R-:W-:Y:S01]  /*56f0*/  VIADDMNMX R26, R26, R25, R24, PT ;  /* 0x000000191a1a7246 */ /* 0x002fe20003800118 */
[----:B------:R-:W-:Y:S01]  /*5700*/  FMUL.FTZ R55, R55, UR6 ;  /* 0x0000000637377c20 */ /* 0x000fe20008410000 */
[----:B------:R-:W-:Y:S01]  /*5710*/  ULDC UR6, c[0x0][0xa80] ;  /* 0x0002a00000067ab9 */ /* 0x000fe20000000800 */
[----:B------:R-:W-:Y:S01]  /*5720*/  IMAD.MOV.U32 R188, RZ, RZ, 0x20 ;  /* 0x00000020ffbc7424 */ /* 0x000fe200078e00ff */
[C---:B------:R-:W-:Y:S01]  /*5730*/  ISETP.GT.AND P1, PT, R26.reuse, RZ, PT ;  /* 0x000000ff1a00720c */ /* 0x040fe20003f24270 */
[----:B------:R-:W-:Y:S01]  /*5740*/  UMOV UR11, 0x40000040 ;  /* 0x40000040000b7882 */ /* 0x000fe20000000000 */
[C---:B------:R-:W-:Y:S01]  /*5750*/  ISETP.GT.AND P2, PT, R26.reuse, 0x1, PT ;  /* 0x000000011a00780c */ /* 0x040fe20003f44270 */
[----:B------:R1:W-:Y:S01]  /*5760*/  MUFU.TANH R61, R27 ;  /* 0x0000001b003d7308 */ /* 0x0003e20000002400 */
[----:B------:R-:W-:-:S02]  /*5770*/  ISETP.GT.AND P3, PT, R26, 0x8, PT ;  /* 0x000000081a00780c */ /* 0x000fc40003f64270 */
[----:B----4-:R-:W-:Y:S02]  /*5780*/  FSEL R21, R56, -INF , P1 ;  /* 0xff80000038157808 */ /* 0x010fe40000800000 */
[----:B-----5:R-:W-:Y:S02]  /*5790*/  FSEL R28, R58, -INF , P2 ;  /* 0xff8000003a1c7808 */ /* 0x020fe40001000000 */
[----:B------:R-:W-:Y:S01]  /*57a0*/  ISETP.GT.AND P1, PT, R26, 0x9, PT ;  /* 0x000000091a00780c */ /* 0x000fe20003f24270 */
[----:B------:R4:W-:Y:S01]  /*57b0*/  MUFU.TANH R63, R30 ;  /* 0x0000001e003f7308 */ /* 0x0009e20000002400 */
[----:B-1----:R-:W-:Y:S02]  /*57c0*/  FSEL R27, R62, -INF , P3 ;  /* 0xff8000003e1b7808 */ /* 0x002fe40001800000 */
[----:B------:R-:W-:Y:S02]  /*57d0*/  ISETP.GT.AND P2, PT, R26, 0x10, PT ;  /* 0x000000101a00780c */ /* 0x000fe40003f44270 */
[----:B--2---:R-:W-:-:S02]  /*57e0*/  FSEL R29, R29, -INF , P1 ;  /* 0xff8000001d1d7808 */ /* 0x004fc40000800000 */
[----:B------:R-:W-:Y:S01]  /*57f0*/  ISETP.GT.AND P1, PT, R26, 0x11, PT ;  /* 0x000000111a00780c */ /* 0x000fe20003f24270 */
[----:B------:R-:W1:Y:S01]  /*5800*/  MUFU.TANH R36, R36 ;  /* 0x0000002400247308 */ /* 0x000e620000002400 */
[----:B----4-:R-:W-:Y:S02]  /*5810*/  FMNMX.FTZ R30, R21, R28, !PT ;  /* 0x0000001c151e7209 */ /* 0x010fe40007810000 */
[----:B---3--:R-:W-:Y:S02]  /*5820*/  VIADDMNMX R20, R20, R25, R24, PT ;  /* 0x0000001914147246 */ /* 0x008fe40003800118 */
[----:B------:R-:W-:Y:S02]  /*5830*/  FMNMX.FTZ R32, R27, R30, !PT ;  /* 0x0000001e1b207209 */ /* 0x000fe40007810000 */
[----:B0-----:R-:W-:Y:S01]  /*5840*/  FSEL R30, R64, -INF , P2 ;  /* 0xff800000401e7808 */ /* 0x001fe20001000000 */
[----:B------:R0:W2:Y:S01]  /*5850*/  MUFU.TANH R59, R37 ;  /* 0x00000025003b7308 */ /* 0x0000a20000002400 */
[----:B------:R-:W-:-:S02]  /*5860*/  FMNMX.FTZ R33, R29, R32, !PT ;  /* 0x000000201d217209 */ /* 0x000fc40007810000 */
[C---:B------:R-:W-:Y:S02]  /*5870*/  ISETP.GT.AND P2, PT, R26.reuse, 0x18, PT ;  /* 0x000000181a00780c */ /* 0x040fe40003f44270 */
[----:B------:R-:W-:Y:S02]  /*5880*/  FSEL R32, R65, -INF , P1 ;  /* 0xff80000041207808 */ /* 0x000fe40000800000 */
[----:B------:R-:W-:Y:S01]  /*5890*/  ISETP.GT.AND P1, PT, R26, 0x19, PT ;  /* 0x000000191a00780c */ /* 0x000fe20003f24270 */
[----:B------:R3:W4:Y:S01]  /*58a0*/  MUFU.TANH R66, R40 ;  /* 0x0000002800427308 */ /* 0x0007220000002400 */
[----:B0-----:R-:W-:Y:S02]  /*58b0*/  FMNMX.FTZ R37, R30, R33, !PT ;  /* 0x000000211e257209 */ /* 0x001fe40007810000 */
[----:B-1----:R-:W-:Y:S02]  /*58c0*/  FSEL R33, R36, -INF , P2 ;  /* 0xff80000024217808 */ /* 0x002fe40001000000 */
[----:B------:R-:W-:-:S02]  /*58d0*/  ISETP.GT.AND P2, PT, R26, 0x20, PT ;  /* 0x000000201a00780c */ /* 0x000fc40003f44270 */
[----:B------:R-:W-:Y:S01]  /*58e0*/  ISETP.GT.AND P3, PT, R20, 0x8, PT ;  /* 0x000000081400780c */ /* 0x000fe20003f64270 */
[----:B------:R0:W1:Y:S01]  /*58f0*/  MUFU.TANH R67, R41 ;  /* 0x0000002900437308 */ /* 0x0000620000002400 */
[----:B---3--:R-:W-:Y:S02]  /*5900*/  FMNMX.FTZ R40, R32, R37, !PT ;  /* 0x0000002520287209 */ /* 0x008fe40007810000 */
[----:B--2---:R-:W-:Y:S02]  /*5910*/  FSEL R36, R59, -INF , P1 ;  /* 0xff8000003b247808 */ /* 0x004fe40000800000 */
[----:B------:R-:W-:Y:S02]  /*5920*/  ISETP.GT.AND P1, PT, R26, 0x21, PT ;  /* 0x000000211a00780c */ /* 0x000fe40003f24270 */
[----:B------:R-:W-:Y:S01]  /*5930*/  R2UR UR10, R192 ;  /* 0x00000000c00a72ca */ /* 0x000fe200000e0000 */
[----:B------:R2:W3:Y:S01]  /*5940*/  MUFU.TANH R68, R44 ;  /* 0x0000002c00447308 */ /* 0x0004e20000002400 */
[----:B0-----:R-:W-:-:S02]  /*5950*/  FMNMX.FTZ R41, R33, R40, !PT ;  /* 0x0000002821297209 */ /* 0x001fc40007810000 */
[----:B----4-:R-:W-:Y:S02]  /*5960*/  FSEL R37, R66, -INF , P2 ;  /* 0xff80000042257808 */ /* 0x010fe40001000000 */
[----:B------:R-:W-:Y:S02]  /*5970*/  ISETP.GT.AND P2, PT, R26, 0x28, PT ;  /* 0x000000281a00780c */ /* 0x000fe40003f44270 */
[----:B------:R-:W-:Y:S01]  /*5980*/  IADD3 R217, R192, 0x80, RZ ;  /* 0x00000080c0d97810 */ /* 0x000fe20007ffe0ff */
[----:B------:R0:W4:Y:S01]  /*5990*/  MUFU.TANH R56, R45 ;  /* 0x0000002d00387308 */ /* 0x0001220000002400 */
[----:B--2---:R-:W-:Y:S02]  /*59a0*/  FMNMX.FTZ R44, R36, R41, !PT ;  /* 0x00000029242c7209 */ /* 0x004fe40007810000 */
[----:B-1----:R-:W-:Y:S02]  /*59b0*/  FSEL R40, R67, -INF , P1 ;  /* 0xff80000043287808 */ /* 0x002fe40000800000 */
[----:B------:R-:W-:-:S03]  /*59c0*/  ISETP.GT.AND P1, PT, R26, 0x29, PT ;  /* 0x000000291a00780c */ /* 0x000fc60003f24270 */
[----:B------:R1:W2:Y:S01]  /*59d0*/  MUFU.TANH R58, R48 ;  /* 0x00000030003a7308 */ /* 0x0002a20000002400 */
[----:B0-----:R-:W-:Y:S02]  /*59e0*/  FMNMX.FTZ R45, R37, R44, !PT ;  /* 0x0000002c252d7209 */ /* 0x001fe40007810000 */
[----:B---3--:R-:W-:Y:S02]  /*59f0*/  FSEL R41, R68, -INF , P2 ;  /* 0xff80000044297808 */ /* 0x008fe40001000000 */
[----:B------:R-:W-:-:S03]  /*5a00*/  ISETP.GT.AND P2, PT, R26, 0x30, PT ;  /* 0x000000301a00780c */ /* 0x000fc60003f44270 */
[----:B------:R0:W3:Y:S01]  /*5a10*/  MUFU.TANH R62, R49 ;  /* 0x00000031003e7308 */ /* 0x0000e20000002400 */
[----:B-1----:R-:W-:Y:S02]  /*5a20*/  FMNMX.FTZ R48, R40, R45, !PT ;  /* 0x0000002d28307209 */ /* 0x002fe40007810000 */
[----:B----4-:R-:W-:Y:S02]  /*5a30*/  FSEL R44, R56, -INF , P1 ;  /* 0xff800000382c7808 */ /* 0x010fe40000800000 */
[----:B------:R-:W-:-:S03]  /*5a40*/  ISETP.GT.AND P1, PT, R26, 0x31, PT ;  /* 0x000000311a00780c */ /* 0x000fc60003f24270 */
[----:B------:R1:W4:Y:S01]  /*5a50*/  MUFU.TANH R59, R52 ;  /* 0x00000034003b7308 */ /* 0x0003220000002400 */
[----:B0-----:R-:W-:Y:S02]  /*5a60*/  FMNMX.FTZ R49, R41, R48, !PT ;  /* 0x0000003029317209 */ /* 0x001fe40007810000 */
[----:B--2---:R-:W-:Y:S02]  /*5a70*/  FSEL R45, R58, -INF , P2 ;  /* 0xff8000003a2d7808 */ /* 0x004fe40001000000 */
[----:B------:R-:W-:-:S03]  /*5a80*/  ISETP.GT.AND P2, PT, R26, 0x38, PT ;  /* 0x000000381a00780c */ /* 0x000fc60003f44270 */
[----:B------:R0:W2:Y:S01]  /*5a90*/  MUFU.TANH R64, R53 ;  /* 0x0000003500407308 */ /* 0x0000a20000002400 */
[----:B-1----:R-:W-:Y:S02]  /*5aa0*/  FMNMX.FTZ R52, R44, R49, !PT ;  /* 0x000000312c347209 */ /* 0x002fe40007810000 */
[----:B---3--:R-:W-:Y:S02]  /*5ab0*/  FSEL R48, R62, -INF , P1 ;  /* 0xff8000003e307808 */ /* 0x008fe40000800000 */
[----:B------:R-:W-:Y:S02]  /*5ac0*/  FMNMX.FTZ R49, R45, R52, !PT ;  /* 0x000000342d317209 */ /* 0x000fe40007810000 */
[----:B------:R-:W-:Y:S01]  /*5ad0*/  ISETP.GT.AND P1, PT, R26, 0x39, PT ;  /* 0x000000391a00780c */ /* 0x000fe20003f24270 */
[----:B------:R1:W3:Y:S01]  /*5ae0*/  MUFU.TANH R56, R31 ;  /* 0x0000001f00387308 */ /* 0x0002e20000002400 */
[----:B----4-:R-:W-:Y:S02]  /*5af0*/  FSEL R26, R59, -INF , P2 ;  /* 0xff8000003b1a7808 */ /* 0x010fe40001000000 */
[----:B0-----:R-:W-:-:S02]  /*5b00*/  FMNMX.FTZ R53, R48, R49, !PT ;  /* 0x0000003130357209 */ /* 0x001fc40007810000 */
[----:B------:R-:W-:Y:S02]  /*5b10*/  ISETP.GT.AND P2, PT, R20, 0x1, PT ;  /* 0x000000011400780c */ /* 0x000fe40003f44270 */
[----:B------:R-:W-:Y:S01]  /*5b20*/  FMNMX.FTZ R52, R26, R53, !PT ;  /* 0x000000351a347209 */ /* 0x000fe20007810000 */
[----:B------:R3:W0:Y:S01]  /*5b30*/  MUFU.TANH R58, R34 ;  /* 0x00000022003a7308 */ /* 0x0006220000002400 */
[----:B--2---:R-:W-:Y:S02]  /*5b40*/  FSEL R49, R64, -INF , P1 ;  /* 0xff80000040317808 */ /* 0x004fe40000800000 */
[----:B------:R-:W-:Y:S02]  /*5b50*/  ISETP.GT.AND P1, PT, R20, RZ, PT ;  /* 0x000000ff1400720c */ /* 0x000fe40003f24270 */
[----:B------:R-:W-:Y:S02]  /*5b60*/  FMNMX.FTZ R52, R49, R52, !PT ;  /* 0x0000003431347209 */ /* 0x000fe40007810000 */
[----:B------:R-:W-:Y:S01]  /*5b70*/  FSEL R24, R60, -INF , P1 ;  /* 0xff8000003c187808 */ /* 0x000fe20000800000 */
[----:B------:R0:W2:Y:S01]  /*5b80*/  MUFU.TANH R59, R35 ;  /* 0x00000023003b7308 */ /* 0x0000a20000002400 */
[----:B------:R-:W-:Y:S01]  /*5b90*/  FSEL R25, R61, -INF , P2 ;  /* 0xff8000003d197808 */ /* 0x000fe20001000000 */
[----:B-1----:R-:W1:Y:S01]  /*5ba0*/  SHFL.BFLY PT, R31, R52, 0x2, 0x1f ;  /* 0x0c401f00341f7f89 */ /* 0x002e6200000e0000 */
[----:B------:R-:W-:-:S02]  /*5bb0*/  ISETP.GT.AND P1, PT, R20, 0x9, PT ;  /* 0x000000091400780c */ /* 0x000fc40003f24270 */
[----:B------:R-:W-:Y:S02]  /*5bc0*/  ISETP.GT.AND P2, PT, R20, 0x10, PT ;  /* 0x000000101400780c */ /* 0x000fe40003f44270 */
[----:B---3--:R-:W-:Y:S01]  /*5bd0*/  FSEL R34, R56, -INF , P1 ;  /* 0xff80000038227808 */ /* 0x008fe20000800000 */
[----:B------:R3:W4:Y:S01]  /*5be0*/  MUFU.TANH R62, R38 ;  /* 0x00000026003e7308 */ /* 0x0007220000002400 */
[----:B------:R-:W-:Y:S02]  /*5bf0*/  ISETP.GT.AND P1, PT, R20, 0x11, PT ;  /* 0x000000111400780c */ /* 0x000fe40003f24270 */
[----:B0-----:R-:W-:Y:S02]  /*5c00*/  FSEL R35, R58, -INF , P2 ;  /* 0xff8000003a237808 */ /* 0x001fe40001000000 */
[----:B------:R-:W-:-:S03]  /*5c10*/  ISETP.GT.AND P2, PT, R20, 0x18, PT ;  /* 0x000000181400780c */ /* 0x000fc60003f44270 */
[----:B------:R0:W5:Y:S01]  /*5c20*/  MUFU.TANH R64, R39 ;  /* 0x0000002700407308 */ /* 0x0001620000002400 */
[----:B---3--:R-:W-:-:S07]  /*5c30*/  FMNMX.FTZ R38, R24, R25, !PT ;  /* 0x0000001918267209 */ /* 0x008fce0007810000 */
[----:B------:R3:W5:Y:S01]  /*5c40*/  MUFU.TANH R65, R42 ;  /* 0x0000002a00417308 */ /* 0x0007620000002400 */
[----:B-1----:R-:W-:Y:S02]  /*5c50*/  FMNMX.FTZ R52, R52, R31, !PT ;  /* 0x0000001f34347209 */ /* 0x002fe40007810000 */
[----:B------:R-:W-:Y:S02]  /*5c60*/  FSEL R31, R63, -INF , P3 ;  /* 0xff8000003f1f7808 */ /* 0x000fe40001800000 */
[----:B------:R-:W-:Y:S01]  /*5c70*/  ISETP.GT.AND P3, PT, R20, 0x29, PT ;  /* 0x000000291400780c */ /* 0x000fe20003f64270 */
[----:B------:R-:W1:Y:S01]  /*5c80*/  SHFL.BFLY PT, R53, R52, 0x1, 0x1f ;  /* 0x0c201f0034357f89 */ /* 0x000e6200000e0000 */
[----:B0-----:R-:W-:Y:S01]  /*5c90*/  FMNMX.FTZ R39, R31, R38, !PT ;  /* 0x000000261f277209 */ /* 0x001fe20007810000 */
[----:B------:R0:W1:Y:S01]  /*5ca0*/  MUFU.TANH R66, R43 ;  /* 0x0000002b00427308 */ /* 0x0000620000002400 */
[----:B--2---:R-:W-:Y:S02]  /*5cb0*/  FSEL R38, R59, -INF , P1 ;  /* 0xff8000003b267808 */ /* 0x004fe40000800000 */
[----:B---3--:R-:W-:-:S02]  /*5cc0*/  FMNMX.FTZ R42, R34, R39, !PT ;  /* 0x00000027222a7209 */ /* 0x008fc40007810000 */
[----:B------:R-:W-:Y:S02]  /*5cd0*/  ISETP.GT.AND P1, PT, R20, 0x19, PT ;  /* 0x000000191400780c */ /* 0x000fe40003f24270 */
[----:B----4-:R-:W-:Y:S01]  /*5ce0*/  FSEL R39, R62, -INF , P2 ;  /* 0xff8000003e277808 */ /* 0x010fe20001000000 */
[----:B------:R2:W3:Y:S01]  /*5cf0*/  MUFU.TANH R67, R46 ;  /* 0x0000002e00437308 */ /* 0x0004e20000002400 */
[----:B0-----:R-:W-:Y:S02]  /*5d00*/  FMNMX.FTZ R43, R35, R42, !PT ;  /* 0x0000002a232b7209 */ /* 0x001fe40007810000 */
[----:B------:R-:W-:Y:S02]  /*5d10*/  ISETP.GT.AND P2, PT, R20, 0x20, PT ;  /* 0x000000201400780c */ /* 0x000fe40003f44270 */
[----:B-----5:R-:W-:Y:S02]  /*5d20*/  FSEL R42, R64, -INF , P1 ;  /* 0xff800000402a7808 */ /* 0x020fe40000800000 */
[----:B------:R-:W-:Y:S01]  /*5d30*/  ISETP.GT.AND P1, PT, R20, 0x21, PT ;  /* 0x000000211400780c */ /* 0x000fe20003f24270 */
[----:B------:R0:W4:Y:S01]  /*5d40*/  MUFU.TANH R68, R47 ;  /* 0x0000002f00447308 */ /* 0x0001220000002400 */
[----:B--2---:R-:W-:-:S02]  /*5d50*/  FMNMX.FTZ R46, R38, R43, !PT ;  /* 0x0000002b262e7209 */ /* 0x004fc40007810000 */
[----:B------:R-:W-:Y:S02]  /*5d60*/  FSEL R43, R65, -INF , P2 ;  /* 0xff800000412b7808 */ /* 0x000fe40001000000 */
[----:B------:R-:W-:Y:S02]  /*5d70*/  ISETP.GT.AND P2, PT, R20, 0x28, PT ;  /* 0x000000281400780c */ /* 0x000fe40003f44270 */
[----:B-1----:R-:W-:Y:S01]  /*5d80*/  FMNMX.FTZ R168, R52, R53, !PT ;  /* 0x0000003534a87209 */ /* 0x002fe20007810000 */
[----:B------:R1:W2:Y:S01]  /*5d90*/  MUFU.TANH R60, R50 ;  /* 0x00000032003c7308 */ /* 0x0002a20000002400 */
[----:B0-----:R-:W-:Y:S02]  /*5da0*/  FMNMX.FTZ R47, R39, R46, !PT ;  /* 0x0000002e272f7209 */ /* 0x001fe40007810000 */
[----:B------:R-:W-:Y:S02]  /*5db0*/  FSEL R46, R66, -INF , P1 ;  /* 0xff800000422e7808 */ /* 0x000fe40000800000 */
[----:B------:R-:W-:-:S02]  /*5dc0*/  FSETP.NEU.FTZ.AND P4, PT, R168, -INF , PT ;  /* 0xff800000a800780b */ /* 0x000fc40003f9d000 */
[----:B------:R-:W-:Y:S01]  /*5dd0*/  ISETP.GT.AND P1, PT, R20, 0x30, PT ;  /* 0x000000301400780c */ /* 0x000fe20003f24270 */
[----:B------:R0:W5:Y:S01]  /*5de0*/  MUFU.TANH R61, R51 ;  /* 0x00000033003d7308 */ /* 0x0001620000002400 */
[----:B-1----:R-:W-:Y:S02]  /*5df0*/  FMNMX.FTZ R50, R42, R47, !PT ;  /* 0x0000002f2a327209 */ /* 0x002fe40007810000 */
[----:B---3--:R-:W-:Y:S02]  /*5e00*/  FSEL R47, R67, -INF , P2 ;  /* 0xff800000432f7808 */ /* 0x008fe40001000000 */
[----:B------:R-:W-:-:S03]  /*5e10*/  ISETP.GT.AND P2, PT, R20, 0x31, PT ;  /* 0x000000311400780c */ /* 0x000fc60003f44270 */
[----:B------:R1:W3:Y:S01]  /*5e20*/  MUFU.TANH R58, R54 ;  /* 0x00000036003a7308 */ /* 0x0002e20000002400 */
[----:B0-----:R-:W-:Y:S01]  /*5e30*/  FMNMX.FTZ R51, R43, R50, !PT ;  /* 0x000000322b337209 */ /* 0x001fe20007810000 */
[----:B------:R-:W-:-:S03]  /*5e40*/  FMUL.FTZ R50, R168, UR6 ;  /* 0x00000006a8327c20 */ /* 0x000fc60008410000 */
[----:B------:R-:W-:Y:S02]  /*5e50*/  FMNMX.FTZ R52, R46, R51, !PT ;  /* 0x000000332e347209 */ /* 0x000fe40007810000 */
[----:B------:R-:W-:Y:S01]  /*5e60*/  FSEL R56, R50, RZ, P4 ;  /* 0x000000ff32387208 */ /* 0x000fe20002000000 */
[----:B------:R-:W0:Y:S01]  /*5e70*/  MUFU.TANH R55, R55 ;  /* 0x0000003700377308 */ /* 0x000e220000002400 */
[----:B----4-:R-:W-:Y:S02]  /*5e80*/  FSEL R50, R68, -INF , P3 ;  /* 0xff80000044327808 */ /* 0x010fe40001800000 */
[----:B------:R-:W-:Y:S01]  /*5e90*/  FMNMX.FTZ R53, R47, R52, !PT ;  /* 0x000000342f357209 */ /* 0x000fe20007810000 */
[--C-:B------:R-:W-:Y:S01]  /*5ea0*/  FFMA.FTZ R172, R21, UR6, -R56.reuse ;  /* 0x0000000615ac7c23 */ /* 0x100fe20008010838 */
[----:B--2---:R-:W-:Y:S01]  /*5eb0*/  FSEL R51, R60, -INF , P1 ;  /* 0xff8000003c337808 */ /* 0x004fe20000800000 */
[--C-:B------:R-:W-:Y:S01]  /*5ec0*/  FFMA.FTZ R173, R27, UR6, -R56.reuse ;  /* 0x000000061bad7c23 */ /* 0x100fe20008010838 */
[----:B-1----:R-:W-:Y:S01]  /*5ed0*/  FMNMX.FTZ R54, R50, R53, !PT ;  /* 0x0000003532367209 */ /* 0x002fe20007810000 */
[--C-:B------:R-:W-:Y:S01]  /*5ee0*/  FFMA.FTZ R208, R26, UR6, -R56.reuse ;  /* 0x000000061ad07c23 */ /* 0x100fe20008010838 */
[----:B------:R-:W-:Y:S01]  /*5ef0*/  ISETP.GT.AND P1, PT, R20, 0x38, PT ;  /* 0x000000381400780c */ /* 0x000fe20003f24270 */
[--C-:B------:R-:W-:Y:S01]  /*5f00*/  FFMA.FTZ R28, R28, UR6, -R56.reuse ;  /* 0x000000061c1c7c23 */ /* 0x100fe20008010838 */
[----:B-----5:R-:W-:Y:S01]  /*5f10*/  FSEL R52, R61, -INF , P2 ;  /* 0xff8000003d347808 */ /* 0x020fe20001000000 */
[--C-:B------:R-:W-:Y:S01]  /*5f20*/  FFMA.FTZ R176, R29, UR6, -R56.reuse ;  /* 0x000000061db07c23 */ /* 0x100fe20008010838 */
[----:B------:R-:W-:Y:S01]  /*5f30*/  FMNMX.FTZ R21, R51, R54, !PT ;  /* 0x0000003633157209 */ /* 0x000fe20007810000 */
[--C-:B------:R-:W-:Y:S01]  /*5f40*/  FFMA.FTZ R177, R30, UR6, -R56.reuse ;  /* 0x000000061eb17c23 */ /* 0x100fe20008010838 */
[----:B------:R-:W-:Y:S01]  /*5f50*/  ISETP.GT.AND P2, PT, R20, 0x39, PT ;  /* 0x000000391400780c */ /* 0x000fe20003f44270 */
[--C-:B------:R-:W-:Y:S01]  /*5f60*/  FFMA.FTZ R180, R32, UR6, -R56.reuse ;  /* 0x0000000620b47c23 */ /* 0x100fe20008010838 */
[----:B---3--:R-:W-:Y:S01]  /*5f70*/  FSEL R53, R58, -INF , P1 ;  /* 0xff8000003a357808 */ /* 0x008fe20000800000 */
[--C-:B------:R-:W-:Y:S01]  /*5f80*/  FFMA.FTZ R181, R33, UR6, -R56.reuse ;  /* 0x0000000621b57c23 */ /* 0x100fe20008010838 */
[----:B------:R-:W-:Y:S01]  /*5f90*/  FMNMX.FTZ R20, R52, R21, !PT ;  /* 0x0000001534147209 */ /* 0x000fe20007810000 */
[--C-:B------:R-:W-:Y:S01]  /*5fa0*/  FFMA.FTZ R200, R36, UR6, -R56.reuse ;  /* 0x0000000624c87c23 */ /* 0x100fe20008010838 */
[----:B0-----:R-:W-:Y:S01]  /*5fb0*/  FSEL R54, R55, -INF , P2 ;  /* 0xff80000037367808 */ /* 0x001fe20001000000 */
[----:B------:R-:W-:Y:S01]  /*5fc0*/  MUFU.EX2 R21, R28 ;  /* 0x0000001c00157308 */ /* 0x000fe20000000800 */
        /* <DEDUP_REMOVED lines=8> */
[----:B------:R-:W-:Y:S01]  /*6050*/  FFMA.FTZ R207, R49, UR6, -R56 ;  /* 0x0000000631cf7c23 */ /* 0x000fe20008010838 */
[----:B------:R-:W0:Y:S01]  /*6060*/  SHFL.BFLY PT, R20, R55, 0x2, 0x1f ;  /* 0x0c401f0037147f89 */ /* 0x000e2200000e0000 */
[----:B------:R-:W-:Y:S08]  /*6070*/  MUFU.EX2 R172, R172 ;  /* 0x000000ac00ac7308 */ /* 0x000ff00000000800 */
[----:B------:R-:W-:Y:S08]  /*6080*/  MUFU.EX2 R173, R173 ;  /* 0x000000ad00ad7308 */ /* 0x000ff00000000800 */
[----:B------:R-:W1:Y:S01]  /*6090*/  MUFU.EX2 R176, R176 ;  /* 0x000000b000b07308 */ /* 0x000e620000000800 */
[----:B0-----:R-:W-:-:S07]  /*60a0*/  FMNMX.FTZ R20, R55, R20, !PT ;  /* 0x0000001437147209 */ /* 0x001fce0007810000 */
[----:B------:R-:W-:Y:S01]  /*60b0*/  MUFU.EX2 R177, R177 ;  /* 0x000000b100b17308 */ /* 0x000fe20000000800 */
[----:B------:R-:W0:Y:S07]  /*60c0*/  SHFL.BFLY PT, R169, R20, 0x1, 0x1f ;  /* 0x0c201f0014a97f89 */ /* 0x000e2e00000e0000 */
[----:B------:R-:W2:Y:S01]  /*60d0*/  MUFU.EX2 R180, R180 ;  /* 0x000000b400b47308 */ /* 0x000ea20000000800 */
[----:B-1----:R-:W-:-:S07]  /*60e0*/  F2FP.BF16.F32.PACK_AB R154, R176, R173 ;  /* 0x000000adb09a723e */ /* 0x002fce00000010ff */
[----:B------:R-:W-:Y:S08]  /*60f0*/  MUFU.EX2 R181, R181 ;  /* 0x000000b500b57308 */ /* 0x000ff00000000800 */
[----:B------:R-:W1:Y:S01]  /*6100*/  MUFU.EX2 R200, R200 ;  /* 0x000000c800c87308 */ /* 0x000e620000000800 */
[----:B--2---:R-:W-:Y:S02]  /*6110*/  F2FP.BF16.F32.PACK_AB R156, R180, R177 ;  /* 0x000000b1b49c723e */ /* 0x004fe400000010ff */
[----:B0-----:R-:W-:-:S04]  /*6120*/  FMNMX.FTZ R169, R20, R169, !PT ;  /* 0x000000a914a97209 */ /* 0x001fc80007810000 */
[C---:B------:R-:W-:Y:S01]  /*6130*/  FSETP.NEU.FTZ.AND P1, PT, R169.reuse, -INF , PT ;  /* 0xff800000a900780b */ /* 0x040fe20003f3d000 */
[----:B------:R-:W-:Y:S01]  /*6140*/  FMUL.FTZ R20, R169, UR6 ;  /* 0x00000006a9147c20 */ /* 0x000fe20008410000 */
[----:B------:R-:W-:Y:S04]  /*6150*/  MUFU.EX2 R201, R201 ;  /* 0x000000c900c97308 */ /* 0x000fe80000000800 */
[----:B------:R-:W-:Y:S02]  /*6160*/  FSEL R27, R20, RZ, P1 ;  /* 0x000000ff141b7208 */ /* 0x000fe40000800000 */
[----:B-1----:R-:W-:Y:S02]  /*6170*/  F2FP.BF16.F32.PACK_AB R158, R200, R181 ;  /* 0x000000b5c89e723e */ /* 0x002fe400000010ff */
[----:B------:R-:W0:Y:S01]  /*6180*/  MUFU.EX2 R202, R202 ;  /* 0x000000ca00ca7308 */ /* 0x000e220000000800 */
[--C-:B------:R-:W-:Y:S01]  /*6190*/  FFMA.FTZ R171, R24, UR6, -R27.reuse ;  /* 0x0000000618ab7c23 */ /* 0x100fe2000801081b */
[-C--:B------:R-:W-:Y:S01]  /*61a0*/  LEA.HI R24, R57, R152.reuse, RZ, 0x4 ;  /* 0x0000009839187211 */ /* 0x080fe200078f20ff */
[--C-:B------:R-:W-:Y:S01]  /*61b0*/  FFMA.FTZ R20, R25, UR6, -R27.reuse ;  /* 0x0000000619147c23 */ /* 0x100fe2000801081b */
[----:B------:R-:W-:Y:S01]  /*61c0*/  LEA.HI R57, R57, R152, RZ, 0x5 ;  /* 0x0000009839397211 */ /* 0x000fe200078f28ff */
[--C-:B------:R-:W-:Y:S01]  /*61d0*/  FFMA.FTZ R174, R31, UR6, -R27.reuse ;  /* 0x000000061fae7c23 */ /* 0x100fe2000801081b */
[----:B------:R-:W-:Y:S01]  /*61e0*/  LOP3.LUT R25, R24, 0xfffffff0, RZ, 0xc0, !PT ;  /* 0xfffffff018197812 */ /* 0x000fe200078ec0ff */
[----:B------:R-:W-:Y:S01]  /*61f0*/  FFMA.FTZ R175, R34, UR6, -R27 ;  /* 0x0000000622af7c23 */ /* 0x000fe2000801081b */
[----:B------:R-:W-:Y:S01]  /*6200*/  SHF.R.U32.HI R24, RZ, 0x1, R24 ;  /* 0x00000001ff187819 */ /* 0x000fe20000011618 */
[----:B------:R-:W-:-:S02]  /*6210*/  IMAD.SHL.U32 R57, R57, 0x20, RZ ;  /* 0x0000002039397824 */ /* 0x000fc400078e00ff */
[----:B------:R-:W-:Y:S01]  /*6220*/  FFMA.FTZ R178, R35, UR6, -R27 ;  /* 0x0000000623b27c23 */ /* 0x000fe2000801081b */
[----:B------:R-:W-:Y:S02]  /*6230*/  IMAD.IADD R25, R152, 0x1, -R25 ;  /* 0x0000000198197824 */ /* 0x000fe400078e0a19 */
[--C-:B------:R-:W-:Y:S01]  /*6240*/  FFMA.FTZ R179, R38, UR6, -R27.reuse ;  /* 0x0000000626b37c23 */ /* 0x100fe2000801081b */
[--C-:B------:R-:W-:Y:S01]  /*6250*/  FFMA.FTZ R182, R39, UR6, -R27.reuse ;  /* 0x0000000627b67c23 */ /* 0x100fe2000801081b */
[----:B------:R-:W-:Y:S01]  /*6260*/  LOP3.LUT R57, R57, 0x7ffffc00, RZ, 0xc0, !PT ;  /* 0x7ffffc0039397812 */ /* 0x000fe200078ec0ff */
        /* <DEDUP_REMOVED lines=8> */
[--C-:B------:R-:W-:Y:S01]  /*62f0*/  FFMA.FTZ R214, R52, UR6, -R27.reuse ;  /* 0x0000000634d67c23 */ /* 0x100fe2000801081b */
[C---:B------:R-:W-:Y:S01]  /*6300*/  LOP3.LUT R28, R26.reuse, 0xfffffff8, RZ, 0xc0, !PT ;  /* 0xfffffff81a1c7812 */ /* 0x040fe200078ec0ff */
[--C-:B------:R-:W-:Y:S01]  /*6310*/  FFMA.FTZ R215, R53, UR6, -R27.reuse ;  /* 0x0000000635d77c23 */ /* 0x100fe2000801081b */
[----:B------:R-:W-:Y:S01]  /*6320*/  SHF.L.U32 R26, R26, 0x6, RZ ;  /* 0x000000061a1a7819 */ /* 0x000fe200000006ff */
[----:B------:R-:W-:Y:S01]  /*6330*/  FFMA.FTZ R216, R54, UR6, -R27 ;  /* 0x0000000636d87c23 */ /* 0x000fe2000801081b */
[----:B------:R-:W-:Y:S01]  /*6340*/  MUFU.EX2 R171, R171 ;  /* 0x000000ab00ab7308 */ /* 0x000fe20000000800 */
[----:B------:R-:W-:Y:S01]  /*6350*/  IMAD.IADD R28, R25, 0x1, -R28 ;  /* 0x00000001191c7824 */ /* 0x000fe200078e0a1c */
[----:B------:R-:W-:-:S02]  /*6360*/  LOP3.LUT R26, R26, 0x7ffffe00, RZ, 0xc0, !PT ;  /* 0x7ffffe001a1a7812 */ /* 0x000fc400078ec0ff */
[----:B------:R-:W-:Y:S01]  /*6370*/  F2FP.BF16.F32.PACK_AB R152, R21, R172 ;  /* 0x000000ac1598723e */ /* 0x000fe200000010ff */
[C---:B------:R-:W-:Y:S01]  /*6380*/  IMAD.SHL.U32 R25, R28.reuse, 0x40, RZ ;  /* 0x000000401c197824 */ /* 0x040fe200078e00ff */
[----:B------:R-:W-:Y:S01]  /*6390*/  LOP3.LUT P2, RZ, R28, 0x4, RZ, 0xc0, !PT ;  /* 0x000000041cff7812 */ /* 0x000fe2000784c0ff */
[----:B------:R-:W-:Y:S01]  /*63a0*/  FADD.FTZ R172, R172, R21 ;  /* 0x00000015acac7221 */ /* 0x000fe20000010000 */
[----:B------:R-:W1:Y:S01]  /*63b0*/  MUFU.EX2 R20, R20 ;  /* 0x0000001400147308 */ /* 0x000e620000000800 */
[----:B------:R-:W-:Y:S02]  /*63c0*/  LOP3.LUT P1, RZ, R28, 0x2, RZ, 0xc0, !PT ;  /* 0x000000021cff7812 */ /* 0x000fe4000782c0ff */
[----:B------:R-:W-:Y:S01]  /*63d0*/  LOP3.LUT R25, R25, 0x1c0, RZ, 0xc0, !PT ;  /* 0x000001c019197812 */ /* 0x000fe200078ec0ff */
[----:B------:R-:W-:Y:S01]  /*63e0*/  FADD.FTZ R173, R173, R172 ;  /* 0x000000acadad7221 */ /* 0x000fe20000010000 */
[----:B------:R-:W-:Y:S02]  /*63f0*/  SEL R188, R188, 0xffffffe0, !P1 ;  /* 0xffffffe0bcbc7807 */ /* 0x000fe40004800000 */
[----:B------:R-:W-:Y:S01]  /*6400*/  LOP3.LUT R24, R25, 0x8, R24, 0xf8, !PT ;  /* 0x0000000819187812 */ /* 0x000fe200078ef818 */
[----:B------:R-:W-:Y:S01]  /*6410*/  MUFU.EX2 R174, R174 ;  /* 0x000000ae00ae7308 */ /* 0x000fe20000000800 */
[----:B------:R-:W-:Y:S01]  /*6420*/  SHF.R.U32.HI R25, RZ, 0x3, R25 ;  /* 0x00000003ff197819 */ /* 0x000fe20000011619 */
[----:B------:R-:W-:Y:S01]  /*6430*/  FADD.FTZ R176, R176, R173 ;  /* 0x000000adb0b07221 */ /* 0x000fe20000010000 */
[----:B0-----:R-:W-:-:S02]  /*6440*/  F2FP.BF16.F32.PACK_AB R160, R202, R201 ;  /* 0x000000c9caa0723e */ /* 0x001fc400000010ff */
[----:B------:R-:W-:Y:S01]  /*6450*/  LOP3.LUT R24, R24, R25, RZ, 0x3c, !PT ;  /* 0x0000001918187212 */ /* 0x000fe200078e3cff */
[----:B------:R-:W-:Y:S02]  /*6460*/  FADD.FTZ R177, R177, R176 ;  /* 0x000000b0b1b17221 */ /* 0x000fe40000010000 */
[----:B------:R-:W0:Y:S01]  /*6470*/  MUFU.EX2 R175, R175 ;  /* 0x000000af00af7308 */ /* 0x000e220000000800 */
[----:B------:R-:W-:Y:S01]  /*6480*/  IADD3 R57, R24, R26, R57 ;  /* 0x0000001a18397210 */ /* 0x000fe20007ffe039 */
[----:B------:R-:W-:Y:S01]  /*6490*/  VIADD R24, R198, 0x38840 ;  /* 0x00038840c6187836 */ /* 0x000fe20000000000 */
[----:B-1----:R-:W-:Y:S01]  /*64a0*/  F2FP.BF16.F32.PACK_AB R153, R20, R171 ;  /* 0x000000ab1499723e */ /* 0x002fe200000010ff */
[----:B------:R-:W-:Y:S01]  /*64b0*/  FADD.FTZ R171, R171, R20 ;  /* 0x00000014abab7221 */ /* 0x000fe20000010000 */
[----:B------:R-:W-:Y:S01]  /*64c0*/  FADD.FTZ R180, R180, R177 ;  /* 0x000000b1b4b47221 */ /* 0x000fe20000010000 */
[----:B------:R-:W-:Y:S01]  /*64d0*/  IMAD R187, R57, 0x2, R198 ;  /* 0x0000000239bb7824 */ /* 0x000fe200078e02c6 */
[----:B------:R-:W-:Y:S01]  /*64e0*/  PRMT R24, R197, 0x654, R24 ;  /* 0x00000654c5187816 */ /* 0x000fe20000000018 */
[----:B------:R-:W-:Y:S01]  /*64f0*/  MUFU.EX2 R178, R178 ;  /* 0x000000b200b27308 */ /* 0x000fe20000000800 */
[----:B------:R-:W-:Y:S01]  /*6500*/  FADD.FTZ R181, R181, R180 ;  /* 0x000000b4b5b57221 */ /* 0x000fe20000010000 */
[C---:B------:R-:W-:Y:S01]  /*6510*/  VIADD R189, R187.reuse, 0x36400 ;  /* 0x00036400bbbd7836 */ /* 0x040fe20000000000 */
[----:B------:R1:W-:Y:S01]  /*6520*/  SYNCS.ARRIVE.TRANS64.RED.A1T0 RZ, [R24+URZ], RZ ;  /* 0x000000ff18ff79a7 */ /* 0x0003e2000810043f */
[----:B------:R-:W-:-:S02]  /*6530*/  VIADD R186, R187, 0x36440 ;  /* 0x00036440bbba7836 */ /* 0x000fc40000000000 */
[----:B------:R-:W-:Y:S01]  /*6540*/  FADD.FTZ R200, R200, R181 ;  /* 0x000000b5c8c87221 */ /* 0x000fe20000010000 */
[----:B------:R-:W-:Y:S01]  /*6550*/  @P2 VIADD R186, R189, 0xffffffc0 ;  /* 0xffffffc0bdba2836 */ /* 0x000fe20000000000 */
[----:B------:R-:W2:Y:S01]  /*6560*/  MUFU.EX2 R179, R179 ;  /* 0x000000b300b37308 */ /* 0x000ea20000000800 */
[----:B0-----:R-:W-:Y:S01]  /*6570*/  F2FP.BF16.F32.PACK_AB R155, R175, R174 ;  /* 0x000000aeaf9b723e */ /* 0x001fe200000010ff */
[----:B------:R-:W-:Y:S01]  /*6580*/  BAR.SYNC.DEFER_BLOCKING 0xf, 0x100 ;  /* 0x03c4000000007b1d */ /* 0x000fe20000010000 */
[----:B------:R-:W-:Y:S02]  /*6590*/  IMAD.IADD R189, R189, 0x1, R188 ;  /* 0x00000001bdbd7824 */ /* 0x000fe400078e02bc */
[----:B------:R-:W-:Y:S01]  /*65a0*/  FADD.FTZ R174, R174, R171 ;  /* 0x000000abaeae7221 */ /* 0x000fe20000010000 */
[----:B------:R-:W-:Y:S02]  /*65b0*/  IMAD.IADD R188, R188, 0x1, R186 ;  /* 0x00000001bcbc7824 */ /* 0x000fe400078e02ba */
[----:B------:R-:W-:Y:S01]  /*65c0*/  FADD.FTZ R201, R201, R200 ;  /* 0x000000c8c9c97221 */ /* 0x000fe20000010000 */
[----:B------:R-:W-:Y:S01]  /*65d0*/  MUFU.EX2 R182, R182 ;  /* 0x000000b600b67308 */ /* 0x000fe20000000800 */
[----:B------:R-:W-:-:S02]  /*65e0*/  FADD.FTZ R175, R175, R174 ;  /* 0x000000aeafaf7221 */ /* 0x000fc40000010000 */
[----:B------:R-:W-:-:S05]  /*65f0*/  FADD.FTZ R202, R202, R201 ;  /* 0x000000c9caca7221 */ /* 0x000fca0000010000 */
[----:B------:R-:W0:Y:S01]  /*6600*/  MUFU.EX2 R183, R183 ;  /* 0x000000b700b77308 */ /* 0x000e220000000800 */
[----:B--2---:R-:W-:Y:S01]  /*6610*/  F2FP.BF16.F32.PACK_AB R157, R179, R178 ;  /* 0x000000b2b39d723e */ /* 0x004fe200000010ff */
[----:B------:R-:W-:-:S04]  /*6620*/  FADD.FTZ R178, R178, R175 ;  /* 0x000000afb2b27221 */ /* 0x000fc80000010000 */
[----:B------:R-:W-:Y:S02]  /*6630*/  FADD.FTZ R179, R179, R178 ;  /* 0x000000b2b3b37221 */ /* 0x000fe40000010000 */
[----:B------:R-:W-:Y:S01]  /*6640*/  MUFU.EX2 R203, R203 ;  /* 0x000000cb00cb7308 */ /* 0x000fe20000000800 */
[----:B------:R2:W-:Y:S07]  /*6650*/  STSM.16.M88.4 [R187+0x36400], R152 ;  /* 0x03640098bb007844 */ /* 0x0005ee0000000200 */
[----:B------:R-:W3:Y:S01]  /*6660*/  MUFU.EX2 R204, R204 ;  /* 0x000000cc00cc7308 */ /* 0x000ee20000000800 */
[----:B0-----:R-:W-:Y:S01]  /*6670*/  F2FP.BF16.F32.PACK_AB R159, R183, R182 ;  /* 0x000000b6b79f723e */ /* 0x001fe200000010ff */
[----:B------:R-:W-:-:S04]  /*6680*/  FADD.FTZ R182, R182, R179 ;  /* 0x000000b3b6b67221 */ /* 0x000fc80000010000 */
[----:B------:R0:W-:Y:S01]  /*6690*/  STSM.16.M88.4 [R189], R156 ;  /* 0x0000009cbd007844 */ /* 0x0001e20000000200 */
[----:B------:R-:W-:Y:S01]  /*66a0*/  FADD.FTZ R182, R183, R182 ;  /* 0x000000b6b7b67221 */ /* 0x000fe20000010000 */
[----:B------:R-:W-:Y:S08]  /*66b0*/  MUFU.EX2 R209, R209 ;  /* 0x000000d100d17308 */ /* 0x000ff00000000800 */
[----:B------:R-:W4:Y:S01]  /*66c0*/  MUFU.EX2 R210, R210 ;  /* 0x000000d200d27308 */ /* 0x000f220000000800 */
[----:B---3--:R-:W-:Y:S01]  /*66d0*/  F2FP.BF16.F32.PACK_AB R162, R204, R203 ;  /* 0x000000cbcca2723e */ /* 0x008fe200000010ff */
[----:B------:R-:W-:-:S04]  /*66e0*/  FADD.FTZ R203, R203, R202 ;  /* 0x000000cacbcb7221 */ /* 0x000fc80000010000 */
[----:B------:R-:W-:Y:S02]  /*66f0*/  FADD.FTZ R204, R204, R203 ;  /* 0x000000cbcccc7221 */ /* 0x000fe40000010000 */
[----:B------:R-:W-:Y:S08]  /*6700*/  MUFU.EX2 R211, R211 ;  /* 0x000000d300d37308 */ /* 0x000ff00000000800 */
[----:B------:R-:W3:Y:S01]  /*6710*/  MUFU.EX2 R212, R212 ;  /* 0x000000d400d47308 */ /* 0x000ee20000000800 */
[----:B----4-:R-:W-:Y:S01]  /*6720*/  F2FP.BF16.F32.PACK_AB R161, R210, R209 ;  /* 0x000000d1d2a1723e */ /* 0x010fe200000010ff */
[----:B------:R-:W-:-:S04]  /*6730*/  FADD.FTZ R209, R209, R182 ;  /* 0x000000b6d1d17221 */ /* 0x000fc80000010000 */
[----:B------:R-:W-:Y:S02]  /*6740*/  FADD.FTZ R210, R210, R209 ;  /* 0x000000d1d2d27221 */ /* 0x000fe40000010000 */
[----:B------:R-:W-:Y:S08]  /*6750*/  MUFU.EX2 R205, R205 ;  /* 0x000000cd00cd7308 */ /* 0x000ff00000000800 */
[----:B------:R-:W4:Y:S01]  /*6760*/  MUFU.EX2 R206, R206 ;  /* 0x000000ce00ce7308 */ /* 0x000f220000000800 */
[----:B---3--:R-:W-:Y:S01]  /*6770*/  F2FP.BF16.F32.PACK_AB R163, R212, R211 ;  /* 0x000000d3d4a3723e */ /* 0x008fe200000010ff */
[----:B------:R-:W-:-:S04]  /*6780*/  FADD.FTZ R211, R211, R210 ;  /* 0x000000d2d3d37221 */ /* 0x000fc80000010000 */
[----:B------:R0:W-:Y:S01]  /*6790*/  STSM.16.M88.4 [R186], R160 ;  /* 0x000000a0ba007844 */ /* 0x0001e20000000200 */
[----:B------:R-:W-:Y:S01]  /*67a0*/  FADD.FTZ R212, R212, R211 ;  /* 0x000000d3d4d47221 */ /* 0x000fe20000010000 */
        /* <DEDUP_REMOVED lines=14> */
[----:B------:R-:W-:Y:S01]  /*6890*/  FADD.FTZ R214, R214, R213 ;  /* 0x000000d5d6d67221 */ /* 0x000fe20000010000 */
[----:B---3--:R-:W-:-:S03]  /*68a0*/  F2FP.BF16.F32.PACK_AB R167, R216, R215 ;  /* 0x000000d7d8a7723e */ /* 0x008fc600000010ff */
[----:B------:R-:W-:Y:S02]  /*68b0*/  FADD.FTZ R215, R215, R214 ;  /* 0x000000d6d7d77221 */ /* 0x000fe40000010000 */
[----:B------:R0:W-:Y:S01]  /*68c0*/  STSM.16.M88.4 [R188], R164 ;  /* 0x000000a4bc007844 */ /* 0x0001e20000000200 */
[----:B-1----:R-:W-:Y:S01]  /*68d0*/  WARPGROUP.ARRIVE ;  /* 0x00000000000079c5 */ /* 0x002fe20000000000 */
[----:B------:R-:W-:-:S05]  /*68e0*/  FADD.FTZ R20, R216, R215 ;  /* 0x000000d7d8147221 */ /* 0x000fca0000010000 */
[----:B------:R-:W-:Y:S01]  /*68f0*/  HGMMA.64x256x16.F32.BF16 R24, R152, gdesc[UR8].tnspB, RZ, !UPT, gsb0 ;  /* 0x43e0000898187df0 */ /* 0x000fe2000c0018ff */
[----:B------:R-:W-:Y:S01]  /*6900*/  R2UR UR10, R217 ;  /* 0x00000000d90a72ca */ /* 0x000fe200000e0000 */
[----:B------:R-:W-:Y:S01]  /*6910*/  UMOV UR11, 0x40000040 ;  /* 0x40000040000b7882 */ /* 0x000fe20000000000 */
[C---:B------:R-:W-:Y:S01]  /*6920*/  VIADD R217, R192.reuse, 0x100 ;  /* 0x00000100c0d97836 */ /* 0x040fe20000000000 */
[----:B------:R-:W-:Y:S02]  /*6930*/  WARPGROUP.DEPBAR.LE gsb0, 0x0 ;  /* 0x00008000000079c5 */ /* 0x000fe40000010000 */
[----:B------:R-:W-:Y:S01]  /*6940*/  WARPGROUP.ARRIVE ;  /* 0x00000000000079c5 */ /* 0x000fe20000000000 */
[----:B--2---:R-:W-:-:S15]  /*6950*/  VIADD R152, R192, 0x180 ;  /* 0x00000180c0987836 */ /* 0x004fde0000000000 */
        /* <DEDUP_REMOVED lines=25> */
.L_x_7454:
[----:B------:R-:W-:Y:S01]  /*6af0*/  UISETP.NE.AND UP0, UPT, UR61, URZ, UPT ;  /* 0x0000003f3d00728c */ /* 0x000fe2000bf05270 */
[----:B------:R-:W-:Y:S01]  /*6b00*/  IMAD R170, R194, UR7, -R170 ;  /* 0x00000007c2aa7c24 */ /* 0x000fe2000f8e0aaa */
[----:B------:R-:W-:Y:S01]  /*6b10*/  R2UR UR15, R196 ;  /* 0x00000000c40f72ca */ /* 0x000fe200000e0000 */
[----:B------:R-:W-:Y:S01]  /*6b20*/  VIADD R200, R22, 0xfffffffe ;  /* 0xfffffffe16c87836 */ /* 0x000fe20000000000 */
[----:B------:R-:W-:Y:S01]  /*6b30*/  UMOV UR39, URZ ;  /* 0x0000003f00277c82 */ /* 0x000fe20008000000 */
[----:B------:R-:W-:Y:S01]  /*6b40*/  VIADD R152, R198, 0x38860 ;  /* 0x00038860c6987836 */ /* 0x000fe20000000000 */
[----:B------:R-:W-:Y:S01]  /*6b50*/  R2UR UR7, R170 ;  /* 0x00000000aa0772ca */ /* 0x000fe200000e0000 */
[----:B------:R-:W-:-:S03]  /*6b60*/  IMAD.MOV.U32 R22, RZ, RZ, RZ ;  /* 0x000000ffff167224 */ /* 0x000fc600078e00ff */
[----:B------:R-:W-:Y:S01]  /*6b70*/  PRMT R152, R197, 0x654, R152 ;  /* 0x00000654c5987816 */ /* 0x000fe20000000098 */
[----:B------:R-:W-:Y:S01]  /*6b80*/  @UP0 ULDC UR10, c[0x0][0x44c] ;  /* 0x00011300000a0ab9 */ /* 0x000fe20000000800 */
[----:B------:R-:W-:Y:S01]  /*6b90*/  @UP0 ULDC UR14, c[0x0][0x450] ;  /* 0x00011400000e0ab9 */ /* 0x000fe20000000800 */
[----:B------:R-:W-:Y:S01]  /*6ba0*/  UIMAD.WIDE.U32 UR10, UR38, UR10, URZ ;  /* 0x0000000a260a72a5 */ /* 0x000fe2000f8e003f */
[----:B------:R0:W-:Y:S03]  /*6bb0*/  SYNCS.ARRIVE.TRANS64.RED.A1T0 RZ, [R152+URZ], RZ ;  /* 0x000000ff98ff79a7 */ /* 0x0001e6000810043f */
[----:B------:R-:W-:-:S04]  /*6bc0*/  @UP0 USHF.R.U32.HI UR38, URZ, UR14, UR11 ;  /* 0x0000000e3f260299 */ /* 0x000fc8000801160b */
[----:B------:R-:W-:-:S04]  /*6bd0*/  UIADD3 UR38, UR7, UR38, URZ ;  /* 0x0000002607267290 */ /* 0x000fc8000fffe03f */
[----:B------:R-:W-:-:S04]  /*6be0*/  USHF.R.S32.HI UR7, URZ, 0x1f, UR38 ;  /* 0x0000001f3f077899 */ /* 0x000fc80008011426 */
[----:B------:R-:W-:-:S04]  /*6bf0*/  ULEA.HI UR7, UR7, UR38, URZ, 0x6 ;  /* 0x0000002607077291 */ /* 0x000fc8000f8f303f */
[----:B------:R-:W-:-:S04]  /*6c00*/  USHF.R.S32.HI UR7, URZ, 0x6, UR7 ;  /* 0x000000063f077899 */ /* 0x000fc80008011407 */
[----:B------:R-:W-:-:S04]  /*6c10*/  UISETP.LT.AND UP0, UPT, UR15, UR7, UPT ;  /* 0x000000070f00728c */ /* 0x000fc8000bf01270 */
[----:B------:R-:W-:-:S06]  /*6c20*/  USEL UR60, UR15, UR7, !UP0 ;  /* 0x000000070f3c7287 */ /* 0x000fcc000c000000 */
[----:B------:R-:W-:-:S13]  /*6c30*/  ISETP.GE.AND P1, PT, R200, UR60, PT ;  /* 0x0000003cc8007c0c */ /* 0x000fda000bf26270 */
[----:B0-----:R-:W-:Y:S05]  /*6c40*/  @!P1 BRA `(.L_x_7455) ;  /* 0x0000003400cc9947 */ /* 0x001fea0003800000 */
[----:B------:R-:W-:Y:S01]  /*6c50*/  IMAD.MOV.U32 R203, RZ, RZ, R169 ;  /* 0x000000ffffcb7224 */ /* 0x000fe200078e00a9 */
[----:B------:R-:W-:Y:S01]  /*6c60*/  UMOV UR39, URZ ;  /* 0x0000003f00277c82 */ /* 0x000fe20008000000 */
[----:B------:R-:W-:Y:S01]  /*6c70*/  IMAD.MOV.U32 R202, RZ, RZ, R168 ;  /* 0x000000ffffca7224 */ /* 0x000fe200078e00a8 */
[----:B------:R-:W-:Y:S01]  /*6c80*/  ULDC UR38, c[0x0][0xad0] ;  /* 0x0002b40000267ab9 */ /* 0x000fe20000000800 */
[----:B------:R-:W-:-:S07]  /*6c90*/  IMAD.MOV.U32 R204, RZ, RZ, RZ ;  /* 0x000000ffffcc7224 */ /* 0x000fce00078e00ff */
.L_x_7466:
[----:B------:R-:W-:-:S04]  /*6ca0*/  IADD3 R22, R204, 0x1, RZ ;  /* 0x00000001cc167810 */ /* 0x000fc80007ffe0ff */
[----:B------:R-:W-:-:S04]  /*6cb0*/  ISETP.NE.AND P1, PT, R22, 0x2, PT ;  /* 0x000000021600780c */ /* 0x000fc80003f25270 */
[----:B0-----:R-:W-:Y:S02]  /*6cc0*/  SEL R152, RZ, 0x1, P1 ;  /* 0x00000001ff987807 */ /* 0x001fe40000800000 */
[----:B------:R-:W-:Y:S02]  /*6cd0*/  SEL R22, R22, RZ, P1 ;  /* 0x000000ff16167207 */ /* 0x000fe40000800000 */
[----:B------:R-:W-:-:S13]  /*6ce0*/  R2UR UR6, R152 ;  /* 0x00000000980672ca */ /* 0x000fda00000e0000 */
[----:B------:R-:W-:Y:S01]  /*6cf0*/  ULOP3.LUT UR39, UR39, UR6, URZ, 0x3c, !UPT ;  /* 0x0000000627277292 */ /* 0x000fe2000f8e3c3f */
[----:B------:R-:W-:Y:S11]  /*6d00*/  @!P0 BRA `(.L_x_7456) ;  /* 0x0000000000048947 */ /* 0x000ff60003800000 */
[----:B------:R-:W-:Y:S01]  /*6d10*/  BPT.TRAP 0x1 ;  /* 0x000000040000795c */ /* 0x000fe20000300000 */
.L_x_7456:
[----:B------:R-:W-:Y:S02]  /*6d20*/  IMAD.U32 R206, RZ, RZ, UR39 ;  /* 0x00000027ffce7e24 */ /* 0x000fe4000f8e00ff */
[----:B------:R-:W-:-:S03]  /*6d30*/  IMAD R201, R22, 0x8, R198 ;  /* 0x0000000816c97824 */ /* 0x000fc600078e02c6 */
[----:B------:R-:W-:-:S04]  /*6d40*/  SHF.L.U32 R206, R206, 0x1f, RZ ;  /* 0x0000001fcece7819 */ /* 0x000fc800000006ff */
[----:B------:R0:W1:Y:S01]  /*6d50*/  SYNCS.PHASECHK.TRANS64.TRYWAIT P1, [R201+URZ+0x38830], R206 ;  /* 0x038830cec90075a7 */ /* 0x000062000802017f */
[----:B------:R-:W-:Y:S05]  /*6d60*/  @!P0 BRA `(.L_x_7457) ;  /* 0x0000000000048947 */ /* 0x000fea0003800000 */
[----:B------:R-:W-:Y:S01]  /*6d70*/  BPT.TRAP 0x1 ;  /* 0x000000040000795c */ /* 0x000fe20000300000 */
.L_x_7457:
[----:B------:R-:W-:Y:S01]  /*6d80*/  IMAD R205, R22, 0x200, R190 ;  /* 0x0000020016cd7824 */ /* 0x000fe200078e02be */
[----:B-1----:R-:W-:Y:S06]  /*6d90*/  @P1 BRA `(.L_x_7458) ;  /* 0x0000000000081947 */ /* 0x002fec0003800000 */
[----:B------:R-:W1:Y:S02]  /*6da0*/  SYNCS.PHASECHK.TRANS64.TRYWAIT P1, [R201+URZ+0x38830], R206 ;  /* 0x038830cec90075a7 */ /* 0x000e64000802017f */
[----:B-1----:R-:W-:Y:S05]  /*6db0*/  @!P1 BRA `(.L_x_7459) ;  /* 0x000000e000009947 */ /* 0x002fea0003800000 */
.L_x_7458:
        /* <DEDUP_REMOVED lines=18> */
[----:B------:R-:W-:Y:S01]  /*6ee0*/  R2UR UR17, R207 ;  /* 0x00000000cf1172ca */ /* 0x000fe200000e0000 */
[----:B------:R-:W-:Y:S01]  /*6ef0*/  VIADD R207, R205, 0x2 ;  /* 0x00000002cdcf7836 */ /* 0x000fe20000000000 */
[----:B------:R-:W-:-:S02]  /*6f00*/  R2UR UR8, R16 ;  /* 0x00000000100872ca */ /* 0x000fc400000e0000 */
[----:B------:R-:W-:Y:S02]  /*6f10*/  R2UR UR9, R17 ;  /* 0x00000000110972ca */ /* 0x000fe400000e0000 */
[----:B------:R-:W-:Y:S01]  /*6f20*/  R2UR UR6, R207 ;  /* 0x00000000cf0672ca */ /* 0x000fe200000e0000 */
[C---:B------:R-:W-:Y:S01]  /*6f30*/  VIADD R207, R205.reuse, 0x4 ;  /* 0x00000004cdcf7836 */ /* 0x040fe20000000000 */
[----:B------:R-:W-:Y:S01]  /*6f40*/  R2UR UR56, R14 ;  /* 0x000000000e3872ca */ /* 0x000fe200000e0000 */
[----:B------:R-:W-:Y:S01]  /*6f50*/  VIADD R205, R205, 0x6 ;  /* 0x00000006cdcd7836 */ /* 0x000fe20000000000 */
[----:B------:R-:W-:Y:S02]  /*6f60*/  R2UR UR57, R15 ;  /* 0x000000000f3972ca */ /* 0x000fe400000e0000 */
[----:B------:R-:W-:-:S07]  /*6f70*/  R2UR UR16, R208 ;  /* 0x00000000d01072ca */ /* 0x000fce00000e0000 */
        /* <DEDUP_REMOVED lines=21> */
.L_x_7460:
[----:B------:R2:W3:Y:S01]  /*70d0*/  SYNCS.PHASECHK.TRANS64.TRYWAIT P1, [R201+URZ+0x38850], R206 ;  /* 0x038850cec90075a7 */ /* 0x0004e2000802017f */
[----:B------:R-:W-:Y:S05]  /*70e0*/  @!P0 BRA `(.L_x_7461) ;  /* 0x0000000000048947 */ /* 0x000fea0003800000 */
[----:B------:R-:W-:Y:S01]  /*70f0*/  BPT.TRAP 0x1 ;  /* 0x000000040000795c */ /* 0x000fe20000300000 */
.L_x_7461:
[----:B------:R-:W-:Y:S01]  /*7100*/  IMAD R205, R22, 0x1000, R18 ;  /* 0x0000100016cd7824 */ /* 0x000fe200078e0212 */
[----:B---3--:R-:W-:Y:S06]  /*7110*/  @P1 BRA `(.L_x_7462) ;  /* 0x0000000000081947 */ /* 0x008fec0003800000 */
[----:B------:R-:W3:Y:S02]  /*7120*/  SYNCS.PHASECHK.TRANS64.TRYWAIT P1, [R201+URZ+0x38850], R206 ;  /* 0x038850cec90075a7 */ /* 0x000ee4000802017f */
[----:B---3--:R-:W-:Y:S05]  /*7130*/  @!P1 BRA `(.L_x_7463) ;  /* 0x000000dc00349947 */ /* 0x008fea0003800000 */
.L_x_7462:
        /* <DEDUP_REMOVED lines=29> */
[----:B------:R-:W-:Y:S01]  /*7310*/  UMOV UR35, 0x40000040 ;  /* 0x4000004000237882 */ /* 0x000fe20000000000 */
[----:B------:R-:W-:Y:S01]  /*7320*/  IADD3 R206, R205, 0x4, RZ ;  /* 0x00000004cdce7810 */ /* 0x000fe20007ffe0ff */
[----:B------:R-:W-:Y:S01]  /*7330*/  UMOV UR43, 0x40000040 ;  /* 0x40000040002b7882 */ /* 0x000fe20000000000 */
[----:B------:R-:W-:Y:S01]  /*7340*/  MOV R210, UR39 ;  /* 0x0000002700d27c02 */ /* 0x000fe20008000f00 */
[----:B------:R-:W-:Y:S01]  /*7350*/  UMOV UR39, 0x40000040 ;  /* 0x4000004000277882 */ /* 0x000fe20000000000 */
[----:B------:R-:W-:Y:S01]  /*7360*/  MOV R211, UR38 ;  /* 0x0000002600d37c02 */ /* 0x000fe20008000f00 */
[----:B------:R-:W-:Y:S01]  /*7370*/  UMOV UR47, 0x40000040 ;  /* 0x40000040002f7882 */ /* 0x000fe20000000000 */
[----:B------:R-:W-:Y:S01]  /*7380*/  R2UR UR56, R12 ;  /* 0x000000000c3872ca */ /* 0x000fe200000e0000 */
[----:B------:R-:W-:Y:S01]  /*7390*/  UMOV UR51, 0x40000040 ;  /* 0x4000004000337882 */ /* 0x000fe20000000000 */
[----:B------:R-:W-:Y:S01]  /*73a0*/  R2UR UR57, R13 ;  /* 0x000000000d3972ca */ /* 0x000fe200000e0000 */
[----:B------:R-:W0:Y:S01]  /*73b0*/  S2R R214, SR_TID.X ;  /* 0x0000000000d67919 */ /* 0x000e220000002100 */
[----:B------:R-:W-:Y:S01]  /*73c0*/  R2UR UR48, R207 ;  /* 0x00000000cf3072ca */ /* 0x000fe200000e0000 */
[----:B------:R-:W-:Y:S01]  /*73d0*/  UMOV UR54, UR6 ;  /* 0x0000000600367c82 */ /* 0x000fe20008000000 */
[----:B------:R-:W-:Y:S01]  /*73e0*/  R2UR UR6, R206 ;  /* 0x00000000ce0672ca */ /* 0x000fe200000e0000 */
[----:B------:R-:W-:-:S02]  /*73f0*/  VIADD R206, R205, 0x6 ;  /* 0x00000006cdce7836 */ /* 0x000fc40000000000 */
[----:B------:R-:W-:-:S10]  /*7400*/  VIADD R207, R205, 0x800 ;  /* 0x00000800cdcf7836 */ /* 0x000fd40000000000 */
        /* <DEDUP_REMOVED lines=9> */
[----:B------:R-:W-:Y:S01]  /*74a0*/  R2UR UR14, R206 ;  /* 0x00000000ce0e72ca */ /* 0x000fe200000e0000 */
[----:B------:R-:W-:-:S05]  /*74b0*/  VIADD R206, R205, 0x206 ;  /* 0x00000206cdce7836 */ /* 0x000fca0000000000 */
[----:B------:R-:W-:Y:S01]  /*74c0*/  R2UR UR18, R206 ;  /* 0x00000000ce1272ca */ /* 0x000fe200000e0000 */
[----:B------:R-:W-:-:S05]  /*74d0*/  VIADD R206, R205, 0x400 ;  /* 0x00000400cdce7836 */ /* 0x000fca0000000000 */
[----:B------:R-:W-:Y:S01]  /*74e0*/  R2UR UR22, R206 ;  /* 0x00000000ce1672ca */ /* 0x000fe200000e0000 */
[C---:B------:R-:W-:Y:S01]  /*74f0*/  VIADD R206, R205.reuse, 0x402 ;  /* 0x00000402cdce7836 */ /* 0x040fe20000000000 */
[----:B------:R-:W-:Y:S02]  /*7500*/  WARPGROUP.DEPBAR.LE gsb0, 0x0 ;  /* 0x00008000000079c5 */ /* 0x000fe40000010000 */
[----:B------:R-:W-:Y:S02]  /*7510*/  WARPGROUP.ARRIVE ;  /* 0x00000000000079c5 */ /* 0x000fe40000000000 */
[----:B------:R-:W-:Y:S01]  /*7520*/  R2UR UR26, R206 ;  /* 0x00000000ce1a72ca */ /* 0x000fe200000e0000 */
[----:B------:R-:W-:-:S03]  /*7530*/  VIADD R206, R205, 0x404 ;  /* 0x00000404cdce7836 */ /* 0x000fc60000000000 */
[----:B------:R-:W-:Y:S02]  /*7540*/  HGMMA.64x64x16.F32.BF16 R152, gdesc[UR52], R152, gsb0 ;  /* 0x00e00000349879f0 */ /* 0x000fe40008001898 */
[----:B------:R-:W-:Y:S01]  /*7550*/  R2UR UR30, R206 ;  /* 0x00000000ce1e72ca */ /* 0x000fe200000e0000 */
[----:B------:R-:W-:Y:S01]  /*7560*/  UMOV UR55, 0x40000040 ;  /* 0x4000004000377882 */ /* 0x000fe20000000000 */
[C---:B------:R-:W-:Y:S02]  /*7570*/  IADD3 R206, R205.reuse, 0x406, RZ ;  /* 0x00000406cdce7810 */ /* 0x040fe40007ffe0ff */
[----:B------:R-:W-:Y:S02]  /*7580*/  R2UR UR53, R208 ;  /* 0x00000000d03572ca */ /* 0x000fe400000e0000 */
[----:B------:R-:W-:Y:S01]  /*7590*/  R2UR UR34, R206 ;  /* 0x00000000ce2272ca */ /* 0x000fe200000e0000 */
[----:B------:R-:W-:Y:S01]  /*75a0*/  VIADD R206, R205, 0x600 ;  /* 0x00000600cdce7836 */ /* 0x000fe20000000000 */
[----:B------:R-:W-:-:S04]  /*75b0*/  R2UR UR52, R209 ;  /* 0x00000000d13472ca */ /* 0x000fc800000e0000 */
        /* <DEDUP_REMOVED lines=9> */
[----:B------:R-:W-:-:S05]  /*7650*/  SEL R206, RZ, 0x2, !P1 ;  /* 0x00000002ffce7807 */ /* 0x000fca0004800000 */
[----:B------:R-:W-:Y:S02]  /*7660*/  IMAD.IADD R208, R184, 0x1, R206 ;  /* 0x00000001b8d07824 */ /* 0x000fe400078e02ce */
        /* <DEDUP_REMOVED lines=17> */
[----:B------:R-:W-:Y:S02]  /*7780*/  SEL R208, R208, 0x6, !P1 ;  /* 0x00000006d0d07807 */ /* 0x000fe40004800000 */
[----:B------:R-:W-:Y:S01]  /*7790*/  IADD3 R209, R184, R210, RZ ;  /* 0x000000d2b8d17210 */ /* 0x000fe20007ffe0ff */
        /* <DEDUP_REMOVED lines=78> */
[--C-:B------:R-:W-:Y:S01]  /*7c80*/  IMAD.IADD R211, R210, 0x1, R207.reuse ;  /* 0x00000001d2d37824 */ /* 0x100fe200078e02cf */
        /* <DEDUP_REMOVED lines=85> */
[----:B------:R-:W-:Y:S01]  /*81e0*/  IADD3 R206, R199, R210, RZ ;  /* 0x000000d2c7ce7210 */ /* 0x000fe20007ffe0ff */
[--C-:B------:R-:W-:Y:S02]  /*81f0*/  IMAD.IADD R210, R210, 0x1, R207.reuse ;  /* 0x00000001d2d27824 */ /* 0x100fe400078e02cf */
        /* <DEDUP_REMOVED lines=37> */
.L_x_7464:
[----:B------:R-:W-:Y:S01]  /*8450*/  UISETP.NE.AND UP0, UPT, UR61, URZ, UPT ;  /* 0x0000003f3d00728c */ /* 0x000fe2000bf05270 */
[----:B------:R-:W-:Y:S01]  /*8460*/  FMUL.FTZ R219, R152, UR38 ;  /* 0x0000002698db7c20 */ /* 0x000fe20008410000 */
[----:B------:R-:W-:Y:S01]  /*8470*/  FMUL.FTZ R217, R158, UR38 ;  /* 0x000000269ed97c20 */ /* 0x000fe20008410000 */
[----:B------:R-:W-:Y:S02]  /*8480*/  IMAD.MOV.U32 R158, RZ, RZ, R185 ;  /* 0x000000ffff9e7224 */ /* 0x000fe400078e00b9 */
[----:B------:R-:W-:Y:S01]  /*8490*/  FMUL.FTZ R213, R162, UR38 ;  /* 0x00000026a2d57c20 */ /* 0x000fe20008410000 */
[----:B------:R-:W-:Y:S01]  /*84a0*/  FMUL.FTZ R209, R159, UR38 ;  /* 0x000000269fd17c20 */ /* 0x000fe20008410000 */
[----:B------:R-:W-:Y:S01]  /*84b0*/  PLOP3.LUT P1, PT, PT, PT, UP0, 0x80, 0x0 ;  /* 0x000000000000781c */ /* 0x000fe20003f2f008 */
[----:B------:R-:W-:Y:S01]  /*84c0*/  IMAD.MOV.U32 R159, RZ, RZ, -0x40 ;  /* 0xffffffc0ff9f7424 */ /* 0x000fe200078e00ff */
[----:B------:R-:W-:Y:S01]  /*84d0*/  PLOP3.LUT P2, PT, PT, PT, UP0, 0x80, 0x0 ;  /* 0x000000000000781c */ /* 0x000fe20003f4f008 */
[----:B------:R-:W-:Y:S01]  /*84e0*/  FMUL.FTZ R216, R153, UR38 ;  /* 0x0000002699d87c20 */ /* 0x000fe20008410000 */
[----:B------:R-:W-:Y:S01]  /*84f0*/  FMUL.FTZ R153, R154, UR38 ;  /* 0x000000269a997c20 */ /* 0x000fe20008410000 */
[----:B------:R-:W-:Y:S01]  /*8500*/  @UP0 ULDC UR6, c[0x0][0x44c] ;  /* 0x0001130000060ab9 */ /* 0x000fe20000000800 */
[----:B------:R-:W-:Y:S01]  /*8510*/  FMUL.FTZ R215, R155, UR38 ;  /* 0x000000269bd77c20 */ /* 0x000fe20008410000 */
[----:B------:R-:W-:Y:S01]  /*8520*/  ULDC UR10, c[0x0][0x2f0] ;  /* 0x0000bc00000a7ab9 */ /* 0x000fe20000000800 */
[----:B------:R-:W-:Y:S01]  /*8530*/  ULDC UR7, c[0x0][0x288] ;  /* 0x0000a20000077ab9 */ /* 0x000fe20000000800 */
[----:B------:R-:W-:Y:S01]  /*8540*/  MUFU.TANH R217, R217 ;  /* 0x000000d900d97308 */ /* 0x000fe20000002400 */
[----:B------:R-:W-:Y:S01]  /*8550*/  FMUL.FTZ R154, R163, UR38 ;  /* 0x00000026a39a7c20 */ /* 0x000fe20008410000 */
[----:B------:R-:W-:Y:S01]  /*8560*/  FMUL.FTZ R155, R167, UR38 ;  /* 0x00000026a79b7c20 */ /* 0x000fe20008410000 */
[----:B------:R-:W-:Y:S01]  /*8570*/  FMUL.FTZ R167, R171, UR38 ;  /* 0x00000026aba77c20 */ /* 0x000fe20008410000 */
[----:B------:R-:W-:Y:S01]  /*8580*/  @P1 IMAD.HI.U32 R152, R185, UR6, RZ ;  /* 0x00000006b9981c27 */ /* 0x000fe2000f8e00ff */
[----:B------:R-:W-:-:S03]  /*8590*/  @UP0 ULDC UR6, c[0x0][0x450] ;  /* 0x0001140000060ab9 */ /* 0x000fc60000000800 */
[----:B------:R-:W-:Y:S01]  /*85a0*/  FMUL.FTZ R207, R166, UR38 ;  /* 0x00000026a6cf7c20 */ /* 0x000fe20008410000 */
[----:B------:R-:W-:Y:S01]  /*85b0*/  FMUL.FTZ R205, R170, UR38 ;  /* 0x00000026aacd7c20 */ /* 0x000fe20008410000 */
[----:B------:R-:W0:Y:S01]  /*85c0*/  MUFU.TANH R153, R153 ;  /* 0x0000009900997308 */ /* 0x000e220000002400 */
[----:B------:R-:W-:Y:S01]  /*85d0*/  @P2 SHF.R.U32.HI R158, RZ, UR6, R152 ;  /* 0x00000006ff9e2c19 */ /* 0x000fe20008011698 */
[----:B------:R-:W-:Y:S02]  /*85e0*/  IMAD R152, R200, R159, 0x1 ;  /* 0x00000001c8987424 */ /* 0x000fe400078e029f */
[----:B------:R-:W-:Y:S01]  /*85f0*/  FMUL.FTZ R174, R174, UR38 ;  /* 0x00000026aeae7c20 */ /* 0x000fe20008410000 */
[----:B------:R-:W-:Y:S01]  /*8600*/  FMUL.FTZ R163, R175, UR38 ;  /* 0x00000026afa37c20 */ /* 0x000fe20008410000 */
[----:B------:R-:W-:Y:S01]  /*8610*/  FMUL.FTZ R182, R182, UR38 ;  /* 0x00000026b6b67c20 */ /* 0x000fe20008410000 */
[----:B------:R-:W1:Y:S01]  /*8620*/  SHFL.IDX PT, R162, R158, 0x1, 0x1c1f ;  /* 0x003c1f009ea27f89 */ /* 0x000e6200000e0000 */
[----:B------:R-:W-:Y:S01]  /*8630*/  IMAD.IADD R159, R152, 0x1, -R195 ;  /* 0x00000001989f7824 */ /* 0x000fe200078e0ac3 */
[----:B------:R-:W2:Y:S01]  /*8640*/  MUFU.TANH R215, R215 ;  /* 0x000000d700d77308 */ /* 0x000ea20000002400 */
[----:B------:R-:W-:Y:S01]  /*8650*/  FMUL.FTZ R214, R160, UR38 ;  /* 0x00000026a0d67c20 */ /* 0x000fe20008410000 */
[----:B------:R-:W-:Y:S01]  /*8660*/  FMUL.FTZ R210, R157, UR38 ;  /* 0x000000269dd27c20 */ /* 0x000fe20008410000 */
[----:B------:R-:W-:Y:S01]  /*8670*/  IMAD R159, R194, UR10, R159 ;  /* 0x0000000ac29f7c24 */ /* 0x000fe2000f8e029f */
[----:B------:R3:W4:Y:S01]  /*8680*/  SHFL.IDX PT, R160, R158, RZ, 0x1c1f ;  /* 0x001c1fff9ea07589 */ /* 0x00072200000e0000 */
[----:B------:R-:W-:Y:S01]  /*8690*/  FMUL.FTZ R208, R156, UR38 ;  /* 0x000000269cd07c20 */ /* 0x000fe20008410000 */
[----:B------:R-:W-:Y:S01]  /*86a0*/  FMUL.FTZ R211, R161, UR38 ;  /* 0x00000026a1d37c20 */ /* 0x000fe20008410000 */
[----:B------:R-:W-:Y:S01]  /*86b0*/  FMUL.FTZ R212, R164, UR38 ;  /* 0x00000026a4d47c20 */ /* 0x000fe20008410000 */
[----:B------:R-:W5:Y:S01]  /*86c0*/  MUFU.TANH R209, R209 ;  /* 0x000000d100d17308 */ /* 0x000f620000002400 */
[----:B------:R-:W-:Y:S01]  /*86d0*/  FMUL.FTZ R164, R169, UR38 ;  /* 0x00000026a9a47c20 */ /* 0x000fe20008410000 */
[----:B------:R-:W-:Y:S01]  /*86e0*/  FMUL.FTZ R177, R177, UR38 ;  /* 0x00000026b1b17c20 */ /* 0x000fe20008410000 */
[----:B------:R-:W-:Y:S01]  /*86f0*/  FMUL.FTZ R180, R180, UR38 ;  /* 0x00000026b4b47c20 */ /* 0x000fe20008410000 */
[----:B---3--:R-:W-:Y:S01]  /*8700*/  FMUL.FTZ R158, R176, UR38 ;  /* 0x00000026b09e7c20 */ /* 0x008fe20008410000 */
[----:B------:R-:W-:Y:S01]  /*8710*/  FMUL.FTZ R181, R181, UR38 ;  /* 0x00000026b5b57c20 */ /* 0x000fe20008410000 */
[----:B------:R-:W-:Y:S01]  /*8720*/  ULDC UR6, c[0x0][0xa80] ;  /* 0x0002a00000067ab9 */ /* 0x000fe20000000800 */
[----:B------:R-:W-:Y:S01]  /*8730*/  LEA R221, R22, R192, 0xc ;  /* 0x000000c016dd7211 */ /* 0x000fe200078e60ff */
[----:B------:R-:W3:Y:S01]  /*8740*/  MUFU.TANH R213, R213 ;  /* 0x000000d500d57308 */ /* 0x000ee20000002400 */
[----:B------:R-:W-:-:S02]  /*8750*/  UMOV UR11, 0x40000040 ;  /* 0x40000040000b7882 */ /* 0x000fc40000000000 */
[C---:B------:R-:W-:Y:S01]  /*8760*/  R2UR UR10, R221.reuse ;  /* 0x00000000dd0a72ca */ /* 0x040fe200000e0000 */
[----:B------:R-:W-:Y:S01]  /*8770*/  VIADD R222, R221, 0x80 ;  /* 0x00000080ddde7836 */ /* 0x000fe20000000000 */
[----:B-1----:R-:W-:-:S03]  /*8780*/  IADD3 R152, R162, -UR7, R159 ;  /* 0x80000007a2987c10 */ /* 0x002fc6000fffe09f */
[----:B------:R-:W1:Y:S01]  /*8790*/  MUFU.TANH R154, R154 ;  /* 0x0000009a009a7308 */ /* 0x000e620000002400 */
[C---:B------:R-:W-:Y:S02]  /*87a0*/  ISETP.GT.AND P1, PT, R152.reuse, RZ, PT ;  /* 0x000000ff9800720c */ /* 0x040fe40003f24270 */
[C---:B------:R-:W-:Y:S02]  /*87b0*/  ISETP.GT.AND P2, PT, R152.reuse, 0x1, PT ;  /* 0x000000019800780c */ /* 0x040fe40003f44270 */
[----:B0-----:R-:W-:Y:S02]  /*87c0*/  FSEL R171, R153, -INF , P1 ;  /* 0xff80000099ab7808 */ /* 0x001fe40000800000 */
[----:B------:R-:W-:Y:S01]  /*87d0*/  ISETP.GT.AND P1, PT, R152, 0x8, PT ;  /* 0x000000089800780c */ /* 0x000fe20003f24270 */
[----:B------:R-:W0:Y:S01]  /*87e0*/  MUFU.TANH R207, R207 ;  /* 0x000000cf00cf7308 */ /* 0x000e220000002400 */
[----:B--2---:R-:W-:Y:S02]  /*87f0*/  FSEL R215, R215, -INF , P2 ;  /* 0xff800000d7d77808 */ /* 0x004fe40001000000 */
[----:B------:R-:W-:-:S02]  /*8800*/  FMNMX.FTZ R162, R171, R203, !PT ;  /* 0x000000cbaba27209 */ /* 0x000fc40007810000 */
[C---:B------:R-:W-:Y:S02]  /*8810*/  ISETP.GT.AND P2, PT, R152.reuse, 0x9, PT ;  /* 0x000000099800780c */ /* 0x040fe40003f44270 */
[----:B------:R-:W-:Y:S01]  /*8820*/  FSEL R217, R217, -INF , P1 ;  /* 0xff800000d9d97808 */ /* 0x000fe20000800000 */
[----:B------:R-:W2:Y:S01]  /*8830*/  MUFU.TANH R155, R155 ;  /* 0x0000009b009b7308 */ /* 0x000ea20000002400 */
[----:B------:R-:W-:Y:S02]  /*8840*/  FMNMX.FTZ R162, R215, R162, !PT ;  /* 0x000000a2d7a27209 */ /* 0x000fe40007810000 */
[C---:B------:R-:W-:Y:S02]  /*8850*/  ISETP.GT.AND P1, PT, R152.reuse, 0x10, PT ;  /* 0x000000109800780c */ /* 0x040fe40003f24270 */
[----:B-----5:R-:W-:Y:S02]  /*8860*/  FSEL R209, R209, -INF , P2 ;  /* 0xff800000d1d17808 */ /* 0x020fe40001000000 */
[----:B------:R-:W-:Y:S01]  /*8870*/  FMNMX.FTZ R166, R217, R162, !PT ;  /* 0x000000a2d9a67209 */ /* 0x000fe20007810000 */
[----:B------:R-:W5:Y:S01]  /*8880*/  MUFU.TANH R205, R205 ;  /* 0x000000cd00cd7308 */ /* 0x000f620000002400 */
[----:B------:R-:W-:Y:S01]  /*8890*/  ISETP.GT.AND P2, PT, R152, 0x11, PT ;  /* 0x000000119800780c */ /* 0x000fe20003f44270 */
[----:B------:R-:W-:Y:S01]  /*88a0*/  FMUL.FTZ R162, R178, UR38 ;  /* 0x00000026b2a27c20 */ /* 0x000fe20008410000 */
[----:B---3--:R-:W-:-:S02]  /*88b0*/  FSEL R213, R213, -INF , P1 ;  /* 0xff800000d5d57808 */ /* 0x008fc40000800000 */
[----:B------:R-:W-:Y:S02]  /*88c0*/  FMNMX.FTZ R166, R209, R166, !PT ;  /* 0x000000a6d1a67209 */ /* 0x000fe40007810000 */
[----:B------:R-:W-:Y:S01]  /*88d0*/  ISETP.GT.AND P1, PT, R152, 0x18, PT ;  /* 0x000000189800780c */ /* 0x000fe20003f24270 */
[----:B------:R-:W3:Y:S01]  /*88e0*/  MUFU.TANH R167, R167 ;  /* 0x000000a700a77308 */ /* 0x000ee20000002400 */
[----:B-1----:R-:W-:Y:S01]  /*88f0*/  FSEL R175, R154, -INF , P2 ;  /* 0xff8000009aaf7808 */ /* 0x002fe20001000000 */
[----:B------:R-:W-:Y:S01]  /*8900*/  FMUL.FTZ R154, R179, UR38 ;  /* 0x00000026b39a7c20 */ /* 0x000fe20008410000 */
        /* <DEDUP_REMOVED lines=8> */
[----:B------:R-:W1:Y:S01]  /*8990*/  MUFU.TANH R163, R163 ;  /* 0x000000a300a37308 */ /* 0x000e620000002400 */
[----:B------:R-:W-:Y:S02]  /*89a0*/  ISETP.GT.AND P2, PT, R152, 0x21, PT ;  /* 0x000000219800780c */ /* 0x000fe40003f44270 */
[----:B-----5:R-:W-:Y:S02]  /*89b0*/  FSEL R205, R205, -INF , P1 ;  /* 0xff800000cdcd7808 */ /* 0x020fe40000800000 */
[----:B------:R-:W-:-:S02]  /*89c0*/  FMNMX.FTZ R166, R179, R166, !PT ;  /* 0x000000a6b3a67209 */ /* 0x000fc40007810000 */
[C---:B------:R-:W-:Y:S01]  /*89d0*/  ISETP.GT.AND P1, PT, R152.reuse, 0x28, PT ;  /* 0x000000289800780c */ /* 0x040fe20003f24270 */
[----:B------:R-:W2:Y:S01]  /*89e0*/  MUFU.TANH R162, R162 ;  /* 0x000000a200a27308 */ /* 0x000ea20000002400 */
[----:B---3--:R-:W-:Y:S02]  /*89f0*/  FSEL R167, R167, -INF , P2 ;  /* 0xff800000a7a77808 */ /* 0x008fe40001000000 */
[----:B------:R-:W-:Y:S01]  /*8a00*/  FMNMX.FTZ R170, R205, R166, !PT ;  /* 0x000000a6cdaa7209 */ /* 0x000fe20007810000 */
[----:B------:R-:W-:Y:S01]  /*8a10*/  FMUL.FTZ R166, R183, UR38 ;  /* 0x00000026b7a67c20 */ /* 0x000fe20008410000 */
[----:B------:R-:W-:Y:S02]  /*8a20*/  ISETP.GT.AND P2, PT, R152, 0x29, PT ;  /* 0x000000299800780c */ /* 0x000fe40003f44270 */
[----:B0-----:R-:W-:Y:S01]  /*8a30*/  FSEL R183, R153, -INF , P1 ;  /* 0xff80000099b77808 */ /* 0x001fe20000800000 */
[----:B------:R-:W0:Y:S01]  /*8a40*/  MUFU.TANH R154, R154 ;  /* 0x0000009a009a7308 */ /* 0x000e220000002400 */
[----:B------:R-:W-:-:S02]  /*8a50*/  FMNMX.FTZ R170, R167, R170, !PT ;  /* 0x000000aaa7aa7209 */ /* 0x000fc40007810000 */
[C---:B------:R-:W-:Y:S02]  /*8a60*/  ISETP.GT.AND P1, PT, R152.reuse, 0x30, PT ;  /* 0x000000309800780c */ /* 0x040fe40003f24270 */
[----:B-1----:R-:W-:Y:S02]  /*8a70*/  FSEL R163, R163, -INF , P2 ;  /* 0xff800000a3a37808 */ /* 0x002fe40001000000 */
[----:B------:R-:W-:Y:S01]  /*8a80*/  FMNMX.FTZ R170, R183, R170, !PT ;  /* 0x000000aab7aa7209 */ /* 0x000fe20007810000 */
[----:B------:R-:W1:Y:S01]  /*8a90*/  MUFU.TANH R182, R182 ;  /* 0x000000b600b67308 */ /* 0x000e620000002400 */
[----:B------:R-:W-:Y:S02]  /*8aa0*/  ISETP.GT.AND P2, PT, R152, 0x31, PT ;  /* 0x000000319800780c */ /* 0x000fe40003f44270 */
[----:B--2---:R-:W-:Y:S02]  /*8ab0*/  FSEL R155, R162, -INF , P1 ;  /* 0xff800000a29b7808 */ /* 0x004fe40000800000 */
[----:B------:R-:W-:-:S02]  /*8ac0*/  FMNMX.FTZ R170, R163, R170, !PT ;  /* 0x000000aaa3aa7209 */ /* 0x000fc40007810000 */
[----:B------:R-:W-:Y:S01]  /*8ad0*/  ISETP.GT.AND P1, PT, R152, 0x38, PT ;  /* 0x000000389800780c */ /* 0x000fe20003f24270 */
[----:B------:R-:W2:Y:S01]  /*8ae0*/  MUFU.TANH R166, R166 ;  /* 0x000000a600a67308 */ /* 0x000ea20000002400 */
[----:B0-----:R-:W-:Y:S02]  /*8af0*/  FSEL R153, R154, -INF , P2 ;  /* 0xff8000009a997808 */ /* 0x001fe40001000000 */
[----:B------:R-:W-:Y:S02]  /*8b00*/  FMNMX.FTZ R170, R155, R170, !PT ;  /* 0x000000aa9baa7209 */ /* 0x000fe40007810000 */
[----:B------:R-:W-:Y:S02]  /*8b10*/  ISETP.GT.AND P2, PT, R152, 0x39, PT ;  /* 0x000000399800780c */ /* 0x000fe40003f44270 */
[----:B------:R-:W-:Y:S01]  /*8b20*/  FMNMX.FTZ R157, R153, R170, !PT ;  /* 0x000000aa999d7209 */ /* 0x000fe20007810000 */
[----:B------:R-:W0:Y:S01]  /*8b30*/  MUFU.TANH R219, R219 ;  /* 0x000000db00db7308 */ /* 0x000e220000002400 */
[----:B-1----:R-:W-:-:S02]  /*8b40*/  FSEL R154, R182, -INF , P1 ;  /* 0xff800000b69a7808 */ /* 0x002fc40000800000 */
[----:B----4-:R-:W-:Y:S02]  /*8b50*/  IADD3 R160, R160, -UR7, R159 ;  /* 0x80000007a0a07c10 */ /* 0x010fe4000fffe09f */
[----:B------:R-:W-:Y:S02]  /*8b60*/  FMNMX.FTZ R157, R154, R157, !PT ;  /* 0x0000009d9a9d7209 */ /* 0x000fe40007810000 */
[----:B------:R-:W-:Y:S01]  /*8b70*/  ISETP.GT.AND P1, PT, R160, RZ, PT ;  /* 0x000000ffa000720c */ /* 0x000fe20003f24270 */
[----:B------:R-:W1:Y:S01]  /*8b80*/  MUFU.TANH R216, R216 ;  /* 0x000000d800d87308 */ /* 0x000e620000002400 */
[----:B--2---:R-:W-:Y:S01]  /*8b90*/  FSEL R152, R166, -INF , P2 ;  /* 0xff800000a6987808 */ /* 0x004fe20001000000 */
[----:B------:R-:W-:Y:S01]  /*8ba0*/  FMUL.FTZ R166, R165, UR38 ;  /* 0x00000026a5a67c20 */ /* 0x000fe20008410000 */
[----:B------:R-:W-:Y:S01]  /*8bb0*/  ISETP.GT.AND P2, PT, R160, 0x1, PT ;  /* 0x00000001a000780c */ /* 0x000fe20003f44270 */
[----:B------:R-:W-:Y:S01]  /*8bc0*/  FMUL.FTZ R165, R168, UR38 ;  /* 0x00000026a8a57c20 */ /* 0x000fe20008410000 */
[----:B------:R-:W-:-:S02]  /*8bd0*/  FMNMX.FTZ R157, R152, R157, !PT ;  /* 0x0000009d989d7209 */ /* 0x000fc40007810000 */
[C---:B------:R-:W-:Y:S01]  /*8be0*/  ISETP.GT.AND P3, PT, R160.reuse, 0x38, PT ;  /* 0x00000038a000780c */ /* 0x040fe20003f64270 */
[----:B------:R-:W2:Y:S01]  /*8bf0*/  MUFU.TANH R208, R208 ;  /* 0x000000d000d07308 */ /* 0x000ea20000002400 */
[----:B0-----:R-:W-:Y:S01]  /*8c00*/  FSEL R219, R219, -INF , P1 ;  /* 0xff800000dbdb7808 */ /* 0x001fe20000800000 */
[----:B------:R-:W0:Y:S01]  /*8c10*/  SHFL.BFLY PT, R156, R157, 0x2, 0x1f ;  /* 0x0c401f009d9c7f89 */ /* 0x000e2200000e0000 */
[----:B------:R-:W-:Y:S02]  /*8c20*/  ISETP.GT.AND P1, PT, R160, 0x8, PT ;  /* 0x00000008a000780c */ /* 0x000fe40003f24270 */
[----:B------:R-:W-:-:S03]  /*8c30*/  FMNMX.FTZ R159, R219, R202, !PT ;  /* 0x000000cadb9f7209 */ /* 0x000fc60007810000 */
[----:B------:R-:W3:Y:S01]  /*8c40*/  MUFU.TANH R210, R210 ;  /* 0x000000d200d27308 */ /* 0x000ee20000002400 */
[----:B-1----:R-:W-:Y:S02]  /*8c50*/  FSEL R216, R216, -INF , P2 ;  /* 0xff800000d8d87808 */ /* 0x002fe40001000000 */
[----:B------:R-:W-:Y:S02]  /*8c60*/  ISETP.GT.AND P2, PT, R160, 0x9, PT ;  /* 0x00000009a000780c */ /* 0x000fe40003f44270 */
[----:B------:R-:W-:-:S03]  /*8c70*/  FMNMX.FTZ R159, R216, R159, !PT ;  /* 0x0000009fd89f7209 */ /* 0x000fc60007810000 */
[----:B------:R-:W1:Y:S01]  /*8c80*/  MUFU.TANH R214, R214 ;  /* 0x000000d600d67308 */ /* 0x000e620000002400 */
[----:B--2---:R-:W-:Y:S02]  /*8c90*/  FSEL R208, R208, -INF , P1 ;  /* 0xff800000d0d07808 */ /* 0x004fe40000800000 */
[----:B------:R-:W-:Y:S02]  /*8ca0*/  ISETP.GT.AND P1, PT, R160, 0x10, PT ;  /* 0x00000010a000780c */ /* 0x000fe40003f24270 */
[----:B------:R-:W-:-:S03]  /*8cb0*/  FMNMX.FTZ R159, R208, R159, !PT ;  /* 0x0000009fd09f7209 */ /* 0x000fc60007810000 */
[----:B------:R-:W2:Y:S01]  /*8cc0*/  MUFU.TANH R211, R211 ;  /* 0x000000d300d37308 */ /* 0x000ea20000002400 */
[----:B---3--:R-:W-:Y:S02]  /*8cd0*/  FSEL R210, R210, -INF , P2 ;  /* 0xff800000d2d27808 */ /* 0x008fe40001000000 */
[----:B0-----:R-:W-:Y:S01]  /*8ce0*/  FMNMX.FTZ R169, R157, R156, !PT ;  /* 0x0000009c9da97209 */ /* 0x001fe20007810000 */
[----:B------:R-:W-:Y:S01]  /*8cf0*/  FMUL.FTZ R156, R172, UR38 ;  /* 0x00000026ac9c7c20 */ /* 0x000fe20008410000 */
[----:B------:R-:W-:Y:S01]  /*8d00*/  ISETP.GT.AND P2, PT, R160, 0x11, PT ;  /* 0x00000011a000780c */ /* 0x000fe20003f44270 */
[----:B------:R-:W-:Y:S01]  /*8d10*/  FMUL.FTZ R157, R173, UR38 ;  /* 0x00000026ad9d7c20 */ /* 0x000fe20008410000 */
[----:B------:R-:W-:Y:S01]  /*8d20*/  FMNMX.FTZ R159, R210, R159, !PT ;  /* 0x0000009fd29f7209 */ /* 0x000fe20007810000 */
[----:B------:R-:W0:Y:S01]  /*8d30*/  MUFU.TANH R212, R212 ;  /* 0x000000d400d47308 */ /* 0x000e220000002400 */
[----:B-1----:R-:W-:Y:S01]  /*8d40*/  FSEL R214, R214, -INF , P1 ;  /* 0xff800000d6d67808 */ /* 0x002fe20000800000 */
[----:B------:R-:W1:Y:S01]  /*8d50*/  SHFL.BFLY PT, R168, R169, 0x1, 0x1f ;  /* 0x0c201f00a9a87f89 */ /* 0x000e6200000e0000 */
[----:B------:R-:W-:-:S02]  /*8d60*/  ISETP.GT.AND P1, PT, R160, 0x18, PT ;  /* 0x00000018a000780c */ /* 0x000fc40003f24270 */
[----:B------:R-:W-:-:S03]  /*8d70*/  FMNMX.FTZ R162, R214, R159, !PT ;  /* 0x0000009fd6a27209 */ /* 0x000fc60007810000 */
[----:B------:R-:W3:Y:S01]  /*8d80*/  MUFU.TANH R166, R166 ;  /* 0x000000a600a67308 */ /* 0x000ee20000002400 */
[----:B--2---:R-:W-:Y:S02]  /*8d90*/  FSEL R211, R211, -INF , P2 ;  /* 0xff800000d3d37808 */ /* 0x004fe40001000000 */
[----:B------:R-:W-:Y:S02]  /*8da0*/  ISETP.GT.AND P2, PT, R160, 0x19, PT ;  /* 0x00000019a000780c */ /* 0x000fe40003f44270 */
[----:B------:R-:W-:-:S03]  /*8db0*/  FMNMX.FTZ R159, R211, R162, !PT ;  /* 0x000000a2d39f7209 */ /* 0x000fc60007810000 */
[----:B------:R-:W2:Y:S01]  /*8dc0*/  MUFU.TANH R165, R165 ;  /* 0x000000a500a57308 */ /* 0x000ea20000002400 */
[----:B0-----:R-:W-:Y:S02]  /*8dd0*/  FSEL R212, R212, -INF , P1 ;  /* 0xff800000d4d47808 */ /* 0x001fe40000800000 */
[----:B------:R-:W-:Y:S02]  /*8de0*/  ISETP.GT.AND P1, PT, R160, 0x20, PT ;  /* 0x00000020a000780c */ /* 0x000fe40003f24270 */
[----:B------:R-:W-:-:S03]  /*8df0*/  FMNMX.FTZ R159, R212, R159, !PT ;  /* 0x0000009fd49f7209 */ /* 0x000fc60007810000 */
[----:B------:R-:W0:Y:S01]  /*8e00*/  MUFU.TANH R164, R164 ;  /* 0x000000a400a47308 */ /* 0x000e220000002400 */
[----:B---3--:R-:W-:Y:S02]  /*8e10*/  FSEL R166, R166, -INF , P2 ;  /* 0xff800000a6a67808 */ /* 0x008fe40001000000 */
[----:B------:R-:W-:Y:S02]  /*8e20*/  ISETP.GT.AND P2, PT, R160, 0x21, PT ;  /* 0x00000021a000780c */ /* 0x000fe40003f44270 */
[----:B------:R-:W-:Y:S02]  /*8e30*/  FMNMX.FTZ R162, R166, R159, !PT ;  /* 0x0000009fa6a27209 */ /* 0x000fe40007810000 */
[----:B-1----:R-:W-:Y:S01]  /*8e40*/  FMNMX.FTZ R169, R169, R168, !PT ;  /* 0x000000a8a9a97209 */ /* 0x002fe20007810000 */
[----:B------:R-:W1:Y:S01]  /*8e50*/  MUFU.TANH R156, R156 ;  /* 0x0000009c009c7308 */ /* 0x000e620000002400 */
[----:B--2---:R-:W-:Y:S02]  /*8e60*/  FSEL R165, R165, -INF , P1 ;  /* 0xff800000a5a57808 */ /* 0x004fe40000800000 */
[----:B------:R-:W-:Y:S01]  /*8e70*/  ISETP.GT.AND P1, PT, R160, 0x28, PT ;  /* 0x00000028a000780c */ /* 0x000fe20003f24270 */
[----:B------:R-:W-:Y:S01]  /*8e80*/  FMUL.FTZ R168, R169, UR6 ;  /* 0x00000006a9a87c20 */ /* 0x000fe20008410000 */
[----:B------:R-:W-:-:S02]  /*8e90*/  FMNMX.FTZ R159, R165, R162, !PT ;  /* 0x000000a2a59f7209 */ /* 0x000fc40007810000 */
[----:B------:R-:W-:Y:S01]  /*8ea0*/  FSETP.NEU.FTZ.AND P4, PT, R169, -INF , PT ;  /* 0xff800000a900780b */ /* 0x000fe20003f9d000 */
[----:B------:R-:W2:Y:S01]  /*8eb0*/  MUFU.TANH R157, R157 ;  /* 0x0000009d009d7308 */ /* 0x000ea20000002400 */
[----:B0-----:R-:W-:Y:S02]  /*8ec0*/  FSEL R164, R164, -INF , P2 ;  /* 0xff800000a4a47808 */ /* 0x001fe40001000000 */
[----:B------:R-:W-:Y:S02]  /*8ed0*/  ISETP.GT.AND P2, PT, R160, 0x29, PT ;  /* 0x00000029a000780c */ /* 0x000fe40003f44270 */
[----:B------:R-:W-:-:S03]  /*8ee0*/  FMNMX.FTZ R159, R164, R159, !PT ;  /* 0x0000009fa49f7209 */ /* 0x000fc60007810000 */
[----:B------:R-:W0:Y:S01]  /*8ef0*/  MUFU.TANH R158, R158 ;  /* 0x0000009e009e7308 */ /* 0x000e220000002400 */
        /* <DEDUP_REMOVED lines=8> */
[----:B0-----:R-:W-:Y:S02]  /*8f80*/  FSEL R158, R158, -INF , P1 ;  /* 0xff8000009e9e7808 */ /* 0x001fe40000800000 */
[----:B------:R-:W-:Y:S02]  /*8f90*/  ISETP.GT.AND P1, PT, R160, 0x39, PT ;  /* 0x00000039a000780c */ /* 0x000fe40003f24270 */
[----:B------:R-:W-:Y:S02]  /*8fa0*/  FMNMX.FTZ R162, R158, R161, !PT ;  /* 0x000000a19ea27209 */ /* 0x000fe40007810000 */
[----:B------:R-:W-:Y:S01]  /*8fb0*/  FSEL R160, R168, RZ, P4 ;  /* 0x000000ffa8a07208 */ /* 0x000fe20002000000 */
[----:B------:R-:W0:Y:S01]  /*8fc0*/  MUFU.TANH R181, R181 ;  /* 0x000000b500b57308 */ /* 0x000e220000002400 */
[----:B-1----:R-:W-:-:S03]  /*8fd0*/  FSEL R159, R177, -INF , P2 ;  /* 0xff800000b19f7808 */ /* 0x002fc60001000000 */
[--C-:B------:R-:W-:Y:S01]  /*8fe0*/  FFMA.FTZ R176, R207, UR6, -R160.reuse ;  /* 0x00000006cfb07c23 */ /* 0x100fe200080108a0 */
[----:B------:R-:W-:Y:S01]  /*8ff0*/  FMNMX.FTZ R168, R159, R162, !PT ;  /* 0x000000a29fa87209 */ /* 0x000fe20007810000 */
[--C-:B------:R-:W-:Y:S01]  /*9000*/  FFMA.FTZ R178, R205, UR6, -R160.reuse ;  /* 0x00000006cdb27c23 */ /* 0x100fe200080108a0 */
[--C-:B------:R-:W-:Y:S01]  /*9010*/  FFMA.FTZ R205, R154, UR6, -R160.reuse ;  /* 0x000000069acd7c23 */ /* 0x100fe200080108a0 */
[----:B------:R-:W-:Y:S01]  /*9020*/  FSEL R154, R169, RZ, P4 ;  /* 0x000000ffa99a7208 */ /* 0x000fe20002000000 */
[--C-:B------:R-:W-:Y:S01]  /*9030*/  FFMA.FTZ R170, R215, UR6, -R160.reuse ;  /* 0x00000006d7aa7c23 */ /* 0x100fe200080108a0 */
[----:B--2---:R-:W-:Y:S01]  /*9040*/  FSEL R161, R180, -INF , P3 ;  /* 0xff800000b4a17808 */ /* 0x004fe20001800000 */
[--C-:B------:R-:W-:Y:S01]  /*9050*/  FFMA.FTZ R180, R183, UR6, -R160.reuse ;  /* 0x00000006b7b47c23 */ /* 0x100fe200080108a0 */
[--C-:B------:R-:W-:Y:S01]  /*9060*/  FFMA.FTZ R183, R153, UR6, -R160.reuse ;  /* 0x0000000699b77c23 */ /* 0x100fe200080108a0 */
[----:B------:R-:W-:Y:S01]  /*9070*/  FADD.FTZ R154, -R154, R203 ;  /* 0x000000cb9a9a7221 */ /* 0x000fe20000010100 */
[----:B------:R-:W-:Y:S01]  /*9080*/  FMNMX.FTZ R173, R161, R168, !PT ;  /* 0x000000a8a1ad7209 */ /* 0x000fe20007810000 */
[--C-:B------:R-:W-:Y:S01]  /*9090*/  FFMA.FTZ R172, R217, UR6, -R160.reuse ;  /* 0x00000006d9ac7c23 */ /* 0x100fe200080108a0 */
[--C-:B------:R-:W-:Y:S01]  /*90a0*/  FFMA.FTZ R174, R213, UR6, -R160.reuse ;  /* 0x00000006d5ae7c23 */ /* 0x100fe200080108a0 */
[----:B0-----:R-:W-:Y:S01]  /*90b0*/  FSEL R162, R181, -INF , P1 ;  /* 0xff800000b5a27808 */ /* 0x001fe20000800000 */
[--C-:B------:R-:W-:Y:S01]  /*90c0*/  FFMA.FTZ R171, R171, UR6, -R160.reuse ;  /* 0x00000006abab7c23 */ /* 0x100fe200080108a0 */
[--C-:B------:R-:W-:Y:S01]  /*90d0*/  FFMA.FTZ R175, R175, UR6, -R160.reuse ;  /* 0x00000006afaf7c23 */ /* 0x100fe200080108a0 */
[--C-:B------:R-:W-:Y:S01]  /*90e0*/  FFMA.FTZ R181, R163, UR6, -R160.reuse ;  /* 0x00000006a3b57c23 */ /* 0x100fe200080108a0 */
[----:B------:R-:W-:Y:S01]  /*90f0*/  FMNMX.FTZ R168, R162, R173, !PT ;  /* 0x000000ada2a87209 */ /* 0x000fe20007810000 */
[--C-:B------:R-:W-:Y:S01]  /*9100*/  FFMA.FTZ R173, R209, UR6, -R160.reuse ;  /* 0x00000006d1ad7c23 */ /* 0x100fe200080108a0 */
[----:B------:R-:W-:Y:S03]  /*9110*/  MUFU.EX2 R170, R170 ;  /* 0x000000aa00aa7308 */ /* 0x000fe60000000800 */
[----:B------:R-:W0:Y:S05]  /*9120*/  SHFL.BFLY PT, R177, R168, 0x2, 0x1f ;  /* 0x0c401f00a8b17f89 */ /* 0x000e2a00000e0000 */
[----:B------:R-:W-:Y:S08]  /*9130*/  MUFU.EX2 R171, R171 ;  /* 0x000000ab00ab7308 */ /* 0x000ff00000000800 */
[----:B------:R-:W-:Y:S08]  /*9140*/  MUFU.EX2 R172, R172 ;  /* 0x000000ac00ac7308 */ /* 0x000ff00000000800 */
[----:B------:R-:W-:Y:S01]  /*9150*/  MUFU.EX2 R173, R173 ;  /* 0x000000ad00ad7308 */ /* 0x000fe20000000800 */
[----:B0-----:R-:W-:Y:S01]  /*9160*/  FMNMX.FTZ R182, R168, R177, !PT ;  /* 0x000000b1a8b67209 */ /* 0x001fe20007810000 */
[--C-:B------:R-:W-:Y:S01]  /*9170*/  FFMA.FTZ R177, R179, UR6, -R160.reuse ;  /* 0x00000006b3b17c23 */ /* 0x100fe200080108a0 */
[----:B------:R-:W-:-:S03]  /*9180*/  FFMA.FTZ R179, R167, UR6, -R160 ;  /* 0x00000006a7b37c23 */ /* 0x000fc600080108a0 */
[----:B------:R-:W0:Y:S02]  /*9190*/  SHFL.BFLY PT, R207, R182, 0x1, 0x1f ;  /* 0x0c201f00b6cf7f89 */ /* 0x000e2400000e0000 */
[----:B------:R-:W-:Y:S08]  /*91a0*/  MUFU.EX2 R174, R174 ;  /* 0x000000ae00ae7308 */ /* 0x000ff00000000800 */
[----:B------:R-:W1:Y:S08]  /*91b0*/  MUFU.EX2 R175, R175 ;  /* 0x000000af00af7308 */ /* 0x000e700000000800 */
[----:B------:R-:W-:Y:S01]  /*91c0*/  MUFU.EX2 R176, R176 ;  /* 0x000000b000b07308 */ /* 0x000fe20000000800 */
[----:B0-----:R-:W-:Y:S01]  /*91d0*/  FMNMX.FTZ R168, R182, R207, !PT ;  /* 0x000000cfb6a87209 */ /* 0x001fe20007810000 */
[----:B------:R-:W-:-:S06]  /*91e0*/  FFMA.FTZ R182, R155, UR6, -R160 ;  /* 0x000000069bb67c23 */ /* 0x000fcc00080108a0 */
[----:B------:R-:W-:Y:S01]  /*91f0*/  MUFU.EX2 R177, R177 ;  /* 0x000000b100b17308 */ /* 0x000fe20000000800 */
[C---:B------:R-:W-:Y:S01]  /*9200*/  FSETP.NEU.FTZ.AND P1, PT, R168.reuse, -INF , PT ;  /* 0xff800000a800780b */ /* 0x040fe20003f3d000 */
[----:B------:R-:W-:-:S05]  /*9210*/  FMUL.FTZ R155, R168, UR6 ;  /* 0x00000006a89b7c20 */ /* 0x000fca0008410000 */
[----:B------:R-:W-:Y:S01]  /*9220*/  FSEL R153, R155, RZ, P1 ;  /* 0x000000ff9b997208 */ /* 0x000fe20000800000 */
[----:B------:R-:W-:Y:S01]  /*9230*/  MUFU.EX2 R178, R178 ;  /* 0x000000b200b27308 */ /* 0x000fe20000000800 */
[----:B------:R-:W-:Y:S02]  /*9240*/  FSEL R155, R168, RZ, P1 ;  /* 0x000000ffa89b7208 */ /* 0x000fe40000800000 */
[----:B------:R-:W-:Y:S01]  /*9250*/  ISETP.NE.AND P1, PT, R193, RZ, PT ;  /* 0x000000ffc100720c */ /* 0x000fe20003f25270 */
[--C-:B------:R-:W-:Y:S01]  /*9260*/  FFMA.FTZ R207, R216, UR6, -R153.reuse ;  /* 0x00000006d8cf7c23 */ /* 0x100fe20008010899 */
[--C-:B------:R-:W-:Y:S01]  /*9270*/  FFMA.FTZ R216, R156, UR6, -R153.reuse ;  /* 0x000000069cd87c23 */ /* 0x100fe20008010899 */
[----:B------:R-:W-:Y:S01]  /*9280*/  FADD.FTZ R155, -R155, R202 ;  /* 0x000000ca9b9b7221 */ /* 0x000fe20000010100 */
[----:B------:R-:W-:Y:S01]  /*9290*/  FMUL.FTZ R156, R154, UR6 ;  /* 0x000000069a9c7c20 */ /* 0x000fe20008410000 */
[--C-:B------:R-:W-:Y:S01]  /*92a0*/  FFMA.FTZ R206, R219, UR6, -R153.reuse ;  /* 0x00000006dbce7c23 */ /* 0x100fe20008010899 */
[--C-:B------:R-:W-:Y:S01]  /*92b0*/  FFMA.FTZ R209, R210, UR6, -R153.reuse ;  /* 0x00000006d2d17c23 */ /* 0x100fe20008010899 */
[----:B------:R-:W-:Y:S01]  /*92c0*/  FMUL.FTZ R155, R155, UR6 ;  /* 0x000000069b9b7c20 */ /* 0x000fe20008410000 */
        /* <DEDUP_REMOVED lines=8> */
[----:B------:R2:W3:Y:S01]  /*9350*/  MUFU.EX2 R219, R155 ;  /* 0x0000009b00db7308 */ /* 0x0004e20000000800 */
[--C-:B------:R-:W-:Y:S01]  /*9360*/  FFMA.FTZ R217, R157, UR6, -R153.reuse ;  /* 0x000000069dd97c23 */ /* 0x100fe20008010899 */
[--C-:B------:R-:W-:Y:S01]  /*9370*/  FFMA.FTZ R218, R158, UR6, -R153.reuse ;  /* 0x000000069eda7c23 */ /* 0x100fe20008010899 */
[--C-:B------:R-:W-:Y:S01]  /*9380*/  FFMA.FTZ R159, R159, UR6, -R153.reuse ;  /* 0x000000069f9f7c23 */ /* 0x100fe20008010899 */
[--C-:B------:R-:W-:Y:S01]  /*9390*/  FFMA.FTZ R220, R161, UR6, -R153.reuse ;  /* 0x00000006a1dc7c23 */ /* 0x100fe20008010899 */
[----:B------:R-:W-:Y:S01]  /*93a0*/  FFMA.FTZ R223, R162, UR6, -R153 ;  /* 0x00000006a2df7c23 */ /* 0x000fe20008010899 */
[----:B------:R-:W-:Y:S01]  /*93b0*/  VIADD R154, R201, 0x38840 ;  /* 0x00038840c99a7836 */ /* 0x000fe20000000000 */
[----:B-1----:R-:W-:Y:S01]  /*93c0*/  F2FP.BF16.F32.PACK_AB R157, R175, R174 ;  /* 0x000000aeaf9d723e */ /* 0x002fe200000010ff */
[----:B------:R-:W-:-:S02]  /*93d0*/  @!P1 IMAD R153, R204, 0x40, R191 ;  /* 0x00000040cc999824 */ /* 0x000fc400078e02bf */
[----:B------:R-:W-:Y:S01]  /*93e0*/  FFMA.FTZ R204, R152, UR6, -R160 ;  /* 0x0000000698cc7c23 */ /* 0x000fe200080108a0 */
[----:B------:R-:W-:Y:S01]  /*93f0*/  MUFU.EX2 R206, R206 ;  /* 0x000000ce00ce7308 */ /* 0x000fe20000000800 */
[----:B------:R-:W-:Y:S01]  /*9400*/  PRMT R154, R197, 0x654, R154 ;  /* 0x00000654c59a7816 */ /* 0x000fe2000000009a */
[----:B------:R-:W-:Y:S01]  /*9410*/  @!P1 IMAD R161, R153, 0x4, R198 ;  /* 0x0000000499a19824 */ /* 0x000fe200078e02c6 */
[----:B------:R-:W-:Y:S01]  /*9420*/  F2FP.BF16.F32.PACK_AB R153, R170, R171 ;  /* 0x000000abaa99723e */ /* 0x000fe200000010ff */
[----:B0-----:R-:W-:Y:S01]  /*9430*/  FMUL.FTZ R26, R26, R202 ;  /* 0x000000ca1a1a7220 */ /* 0x001fe20000410000 */
[----:B------:R0:W-:Y:S01]  /*9440*/  SYNCS.ARRIVE.TRANS64.RED.A1T0 RZ, [R154+URZ], RZ ;  /* 0x000000ff9aff79a7 */ /* 0x0001e2000810043f */
[----:B--2---:R-:W-:Y:S01]  /*9450*/  F2FP.BF16.F32.PACK_AB R155, R173, R172 ;  /* 0x000000acad9b723e */ /* 0x004fe200000010ff */
[----:B---3--:R-:W-:Y:S01]  /*9460*/  @!P1 STS [R161+0x38400], R219 ;  /* 0x038400dba1009388 */ /* 0x008fe20000000800 */
[----:B------:R-:W1:Y:S01]  /*9470*/  MUFU.EX2 R207, R207 ;  /* 0x000000cf00cf7308 */ /* 0x000e620000000800 */
[-C--:B------:R-:W-:Y:S01]  /*9480*/  FMUL.FTZ R24, R24, R219.reuse ;  /* 0x000000db18187220 */ /* 0x080fe20000410000 */
[-C--:B------:R-:W-:Y:S01]  /*9490*/  FMUL.FTZ R25, R25, R219.reuse ;  /* 0x000000db19197220 */ /* 0x080fe20000410000 */
[----:B------:R2:W-:Y:S01]  /*94a0*/  @!P1 STS [R161+0x38420], R202 ;  /* 0x038420caa1009388 */ /* 0x0005e20000000800 */
        /* <DEDUP_REMOVED lines=10> */
[-C--:B------:R-:W-:Y:S01]  /*9550*/  FMUL.FTZ R36, R36, R219.reuse ;  /* 0x000000db24247220 */ /* 0x080fe20000410000 */
[-C--:B------:R-:W-:Y:S01]  /*9560*/  FMUL.FTZ R37, R37, R219.reuse ;  /* 0x000000db25257220 */ /* 0x080fe20000410000 */
        /* <DEDUP_REMOVED lines=53> */
[----:B------:R-:W-:Y:S01]  /*98c0*/  FMUL.FTZ R79, R79, R202 ;  /* 0x000000ca4f4f7220 */ /* 0x000fe20000410000 */
[-C--:B------:R-:W-:Y:S01]  /*98d0*/  FMUL.FTZ R80, R80, R219.reuse ;  /* 0x000000db50507220 */ /* 0x080fe20000410000 */
[-C--:B------:R-:W-:Y:S01]  /*98e0*/  FMUL.FTZ R81, R81, R219.reuse ;  /* 0x000000db51517220 */ /* 0x080fe20000410000 */
[----:B------:R-:W0:Y:S01]  /*98f0*/  MUFU.EX2 R181, R181 ;  /* 0x000000b500b57308 */ /* 0x000e220000000800 */
[----:B--2---:R-:W-:Y:S01]  /*9900*/  F2FP.BF16.F32.PACK_AB R161, R179, R178 ;  /* 0x000000b2b3a1723e */ /* 0x004fe200000010ff */
        /* <DEDUP_REMOVED lines=82> */
[----:B------:R-:W-:Y:S01]  /*9e30*/  FMUL.FTZ R149, R149, R219 ;  /* 0x000000db95957220 */ /* 0x000fe20000410000 */
[-C--:B------:R-:W-:Y:S01]  /*9e40*/  FMUL.FTZ R150, R150, R202.reuse ;  /* 0x000000ca96967220 */ /* 0x080fe20000410000 */
[----:B------:R-:W-:Y:S01]  /*9e50*/  FMUL.FTZ R151, R151, R202 ;  /* 0x000000ca97977220 */ /* 0x000fe20000410000 */
[----:B------:R0:W-:Y:S01]  /*9e60*/  STSM.16.M88.4 [R187+0x36400], R152 ;  /* 0x03640098bb007844 */ /* 0x0001e20000000200 */
[----:B------:R-:W2:Y:S01]  /*9e70*/  MUFU.EX2 R223, R223 ;  /* 0x000000df00df7308 */ /* 0x000ea20000000800 */
[----:B-1----:R-:W-:Y:S01]  /*9e80*/  F2FP.BF16.F32.PACK_AB R164, R203, R218 ;  /* 0x000000dacba4723e */ /* 0x002fe200000010ff */
[----:B------:R-:W-:Y:S01]  /*9e90*/  FFMA.FTZ R171, R202, R20, R171 ;  /* 0x00000014caab7223 */ /* 0x000fe200000100ab */
[----:B------:R0:W-:Y:S01]  /*9ea0*/  STSM.16.M88.4 [R189], R156 ;  /* 0x0000009cbd007844 */ /* 0x0001e20000000200 */
[----:B------:R-:W-:-:S02]  /*9eb0*/  FFMA.FTZ R206, R219, R21, R206 ;  /* 0x00000015dbce7223 */ /* 0x000fc400000100ce */
[----:B------:R-:W-:Y:S01]  /*9ec0*/  FADD.FTZ R171, R170, R171 ;  /* 0x000000abaaab7221 */ /* 0x000fe20000010000 */
[----:B------:R0:W-:Y:S01]  /*9ed0*/  STSM.16.M88.4 [R186], R160 ;  /* 0x000000a0ba007844 */ /* 0x0001e20000000200 */
[----:B------:R-:W1:Y:S01]  /*9ee0*/  MUFU.EX2 R204, R204 ;  /* 0x000000cc00cc7308 */ /* 0x000e620000000800 */
[----:B------:R-:W-:Y:S01]  /*9ef0*/  FADD.FTZ R207, R207, R206 ;  /* 0x000000cecfcf7221 */ /* 0x000fe20000010000 */
[----:B------:R-:W-:-:S03]  /*9f00*/  FADD.FTZ R172, R172, R171 ;  /* 0x000000abacac7221 */ /* 0x000fc60000010000 */
[----:B------:R-:W-:Y:S01]  /*9f10*/  FADD.FTZ R208, R208, R207 ;  /* 0x000000cfd0d07221 */ /* 0x000fe20000010000 */
[----:B------:R-:W-:Y:S01]  /*9f20*/  FADD.FTZ R173, R173, R172 ;  /* 0x000000acadad7221 */ /* 0x000fe20000010000 */
[----:B--2---:R-:W-:Y:S02]  /*9f30*/  F2FP.BF16.F32.PACK_AB R166, R223, R220 ;  /* 0x000000dcdfa6723e */ /* 0x004fe400000010ff */
[----:B------:R-:W-:Y:S01]  /*9f40*/  FADD.FTZ R209, R209, R208 ;  /* 0x000000d0d1d17221 */ /* 0x000fe20000010000 */
[----:B------:R-:W-:-:S03]  /*9f50*/  FADD.FTZ R174, R174, R173 ;  /* 0x000000adaeae7221 */ /* 0x000fc60000010000 */
[----:B------:R-:W-:Y:S01]  /*9f60*/  FADD.FTZ R210, R210, R209 ;  /* 0x000000d1d2d27221 */ /* 0x000fe20000010000 */
[----:B------:R-:W-:Y:S01]  /*9f70*/  FADD.FTZ R175, R175, R174 ;  /* 0x000000aeafaf7221 */ /* 0x000fe20000010000 */
[----:B-1----:R-:W-:Y:S02]  /*9f80*/  F2FP.BF16.F32.PACK_AB R167, R204, R205 ;  /* 0x000000cdcca7723e */ /* 0x002fe400000010ff */
[----:B------:R-:W-:Y:S01]  /*9f90*/  FADD.FTZ R211, R211, R210 ;  /* 0x000000d2d3d37221 */ /* 0x000fe20000010000 */
[----:B------:R-:W-:Y:S02]  /*9fa0*/  FADD.FTZ R176, R176, R175 ;  /* 0x000000afb0b07221 */ /* 0x000fe40000010000 */
[----:B------:R0:W-:Y:S01]  /*9fb0*/  STSM.16.M88.4 [R188], R164 ;  /* 0x000000a4bc007844 */ /* 0x0001e20000000200 */
[----:B------:R-:W-:Y:S01]  /*9fc0*/  WARPGROUP.ARRIVE ;  /* 0x00000000000079c5 */ /* 0x000fe20000000000 */
[----:B------:R-:W-:Y:S01]  /*9fd0*/  FADD.FTZ R212, R212, R211 ;  /* 0x000000d3d4d47221 */ /* 0x000fe20000010000 */
[----:B------:R-:W-:-:S03]  /*9fe0*/  FADD.FTZ R177, R177, R176 ;  /* 0x000000b0b1b17221 */ /* 0x000fc60000010000 */
[----:B------:R-:W-:Y:S01]  /*9ff0*/  FADD.FTZ R213, R213, R212 ;  /* 0x000000d4d5d57221 */ /* 0x000fe20000010000 */
[----:B------:R-:W-:Y:S01]  /*a000*/  HGMMA.64x256x16.F32.BF16 R24, R152, gdesc[UR8].tnspB, R24, gsb0 ;  /* 0x43e0000898187df0 */ /* 0x000fe20008001818 */
[----:B------:R-:W-:Y:S01]  /*a010*/  R2UR UR10, R222 ;  /* 0x00000000de0a72ca */ /* 0x000fe200000e0000 */
[----:B------:R-:W-:Y:S01]  /*a020*/  UMOV UR11, 0x40000040 ;  /* 0x40000040000b7882 */ /* 0x000fe20000000000 */
[C---:B------:R-:W-:Y:S02]  /*a030*/  VIADD R222, R221.reuse, 0x100 ;  /* 0x00000100ddde7836 */ /* 0x040fe40000000000 */
[----:B------:R-:W-:Y:S01]  /*a040*/  FADD.FTZ R178, R178, R177 ;  /* 0x000000b1b2b27221 */ /* 0x000fe20000010000 */
[----:B------:R-:W-:Y:S02]  /*a050*/  VIADD R221, R221, 0x180 ;  /* 0x00000180dddd7836 */ /* 0x000fe40000000000 */
[----:B------:R-:W-:Y:S01]  /*a060*/  FADD.FTZ R214, R214, R213 ;  /* 0x000000d5d6d67221 */ /* 0x000fe20000010000 */
[----:B------:R-:W-:-:S03]  /*a070*/  FADD.FTZ R179, R179, R178 ;  /* 0x000000b2b3b37221 */ /* 0x000fc60000010000 */
        /* <DEDUP_REMOVED lines=13> */
[----:B------:R-:W-:Y:S02]  /*a150*/  WARPGROUP.DEPBAR.LE gsb0, 0x0 ;  /* 0x00008000000079c5 */ /* 0x000fe40000010000 */
[----:B------:R-:W-:-:S06]  /*a160*/  WARPGROUP.ARRIVE ;  /* 0x00000000000079c5 */ /* 0x000fcc0000000000 */
        /* <DEDUP_REMOVED lines=24> */
.L_x_7465:
[C---:B------:R-:W-:Y:S01]  /*a2f0*/  ISETP.GT.AND P1, PT, R200.reuse, UR60, PT ;  /* 0x0000003cc8007c0c */ /* 0x040fe2000bf24270 */
[----:B------:R-:W-:Y:S01]  /*a300*/  VIADD R152, R201, 0x38860 ;  /* 0x00038860c9987836 */ /* 0x000fe20000000000 */
[----:B------:R-:W-:Y:S01]  /*a310*/  MOV R203, R169 ;  /* 0x000000a900cb7202 */ /* 0x000fe20000000f00 */
[----:B------:R-:W-:Y:S02]  /*a320*/  VIADD R200, R200, 0xffffffff ;  /* 0xffffffffc8c87836 */ /* 0x000fe40000000000 */
[----:B------:R-:W-:Y:S01]  /*a330*/  IMAD.MOV.U32 R202, RZ, RZ, R168 ;  /* 0x000000ffffca7224 */ /* 0x000fe200078e00a8 */
[----:B------:R-:W-:Y:S01]  /*a340*/  PRMT R152, R197, 0x654, R152 ;  /* 0x00000654c5987816 */ /* 0x000fe20000000098 */
[----:B------:R-:W-:-:S03]  /*a350*/  IMAD.MOV.U32 R204, RZ, RZ, R22 ;  /* 0x000000ffffcc7224 */ /* 0x000fc600078e0016 */
[----:B------:R0:W-:Y:S03]  /*a360*/  SYNCS.ARRIVE.TRANS64.RED.A1T0 RZ, [R152+URZ], RZ ;  /* 0x000000ff98ff79a7 */ /* 0x0001e6000810043f */
[----:B------:R-:W-:Y:S05]  /*a370*/  @P1 BRA `(.L_x_7466) ;  /* 0xffffffc800481947 */ /* 0x000fea000383ffff */
.L_x_7455:
[----:B------:R-:W-:-:S13]  /*a380*/  R2UR UR7, R196 ;  /* 0x00000000c40772ca */ /* 0x000fda00000e0000 */
[----:B------:R-:W-:-:S13]  /*a390*/  ISETP.GE.AND P1, PT, R200, UR7, PT ;  /* 0x00000007c8007c0c */ /* 0x000fda000bf26270 */
[----:B------:R-:W-:Y:S05]  /*a3a0*/  @!P1 BRA `(.L_x_7467) ;  /* 0x0000002c00e49947 */ /* 0x000fea0003800000 */
[----:B------:R-:W-:Y:S01]  /*a3b0*/  IMAD.MOV.U32 R202, RZ, RZ, R169 ;  /* 0x000000ffffca7224 */ /* 0x000fe200078e00a9 */
[----:B------:R-:W-:Y:S01]  /*a3c0*/  ULDC UR38, c[0x0][0xad0] ;  /* 0x0002b40000267ab9 */ /* 0x000fe20000000800 */
[----:B------:R-:W-:Y:S01]  /*a3d0*/  IMAD.MOV.U32 R195, RZ, RZ, R168 ;  /* 0x000000ffffc37224 */ /* 0x000fe200078e00a8 */
[----:B------:R-:W-:Y:S01]  /*a3e0*/  ULDC UR60, c[0x0][0xa80] ;  /* 0x0002a000003c7ab9 */ /* 0x000fe20000000800 */
[----:B------:R-:W-:-:S07]  /*a3f0*/  IMAD.MOV.U32 R194, RZ, RZ, R22 ;  /* 0x000000ffffc27224 */ /* 0x000fce00078e0016 */
.L_x_7478:
[----:B------:R-:W-:-:S05]  /*a400*/  VIADD R22, R194, 0x1 ;  /* 0x00000001c2167836 */ /* 0x000fca0000000000 */
[----:B------:R-:W-:-:S04]  /*a410*/  ISETP.NE.AND P1, PT, R22, 0x2, PT ;  /* 0x000000021600780c */ /* 0x000fc80003f25270 */
[----:B0-----:R-:W-:Y:S02]  /*a420*/  SEL R152, RZ, 0x1, P1 ;  /* 0x00000001ff987807 */ /* 0x001fe40000800000 */
[----:B------:R-:W-:Y:S02]  /*a430*/  SEL R22, R22, RZ, P1 ;  /* 0x000000ff16167207 */ /* 0x000fe40000800000 */
[----:B------:R-:W-:-:S13]  /*a440*/  R2UR UR6, R152 ;  /* 0x00000000980672ca */ /* 0x000fda00000e0000 */
[----:B------:R-:W-:Y:S01]  /*a450*/  ULOP3.LUT UR39, UR39, UR6, URZ, 0x3c, !UPT ;  /* 0x0000000627277292 */ /* 0x000fe2000f8e3c3f */
[----:B------:R-:W-:Y:S11]  /*a460*/  @!P0 BRA `(.L_x_7468) ;  /* 0x0000000000048947 */ /* 0x000ff60003800000 */
[----:B------:R-:W-:Y:S01]  /*a470*/  BPT.TRAP 0x1 ;  /* 0x000000040000795c */ /* 0x000fe20000300000 */
.L_x_7468:
[----:B------:R-:W-:Y:S02]  /*a480*/  IMAD.U32 R204, RZ, RZ, UR39 ;  /* 0x00000027ffcc7e24 */ /* 0x000fe4000f8e00ff */
[----:B------:R-:W-:-:S03]  /*a490*/  IMAD R185, R22, 0x8, R198 ;  /* 0x0000000816b97824 */ /* 0x000fc600078e02c6 */
[----:B------:R-:W-:-:S04]  /*a4a0*/  SHF.L.U32 R204, R204, 0x1f, RZ ;  /* 0x0000001fcccc7819 */ /* 0x000fc800000006ff */
[----:B------:R0:W1:Y:S01]  /*a4b0*/  SYNCS.PHASECHK.TRANS64.TRYWAIT P1, [R185+URZ+0x38830], R204 ;  /* 0x038830ccb90075a7 */ /* 0x000062000802017f */
[----:B------:R-:W-:Y:S05]  /*a4c0*/  @!P0 BRA `(.L_x_7469) ;  /* 0x0000000000048947 */ /* 0x000fea0003800000 */
[----:B------:R-:W-:Y:S01]  /*a4d0*/  BPT.TRAP 0x1 ;  /* 0x000000040000795c */ /* 0x000fe20000300000 */
.L_x_7469:
[----:B------:R-:W-:Y:S01]  /*a4e0*/  LEA R201, R22, R190, 0x9 ;  /* 0x000000be16c97211 */ /* 0x000fe200078e48ff */
[----:B-1----:R-:W-:Y:S06]  /*a4f0*/  @P1 BRA `(.L_x_7470) ;  /* 0x0000000000081947 */ /* 0x002fec0003800000 */
[----:B------:R-:W1:Y:S02]  /*a500*/  SYNCS.PHASECHK.TRANS64.TRYWAIT P1, [R185+URZ+0x38830], R204 ;  /* 0x038830ccb90075a7 */ /* 0x000e64000802017f */
[----:B-1----:R-:W-:Y:S05]  /*a510*/  @!P1 BRA `(.L_x_7471) ;  /* 0x000000a800509947 */ /* 0x002fea0003800000 */
.L_x_7470:
[----:B------:R-:W-:Y:S01]  /*a520*/  R2UR UR58, R201 ;  /* 0x00000000c93a72ca */ /* 0x000fe200000e0000 */
[----:B------:R-:W-:Y:S01]  /*a530*/  WARPGROUP.ARRIVE ;  /* 0x00000000000079c5 */ /* 0x000fe20000000000 */
[----:B------:R-:W-:Y:S01]  /*a540*/  R2UR UR56, R10 ;  /* 0x000000000a3872ca */ /* 0x000fe200000e0000 */
[----:B------:R-:W-:Y:S01]  /*a550*/  UMOV UR59, 0x40000040 ;  /* 0x40000040003b7882 */ /* 0x000fe20000000000 */
[----:B------:R-:W-:Y:S01]  /*a560*/  R2UR UR57, R11 ;  /* 0x000000000b3972ca */ /* 0x000fe200000e0000 */
[----:B------:R-:W-:-:S12]  /*a570*/  VIADD R203, R201, 0x2 ;  /* 0x00000002c9cb7836 */ /* 0x000fd80000000000 */
[----:B------:R-:W-:Y:S01]  /*a580*/  HGMMA.64x64x16.F32.BF16 R152, gdesc[UR56], RZ, !UPT, gsb0 ;  /* 0x00e00000389879f0 */ /* 0x000fe2000c0018ff */
[----:B------:R-:W-:Y:S01]  /*a590*/  R2UR UR58, R203 ;  /* 0x00000000cb3a72ca */ /* 0x000fe200000e0000 */
[----:B------:R-:W-:Y:S01]  /*a5a0*/  UMOV UR59, 0x40000040 ;  /* 0x40000040003b7882 */ /* 0x000fe20000000000 */
[----:B------:R-:W-:Y:S01]  /*a5b0*/  R2UR UR56, R8 ;  /* 0x00000000083872ca */ /* 0x000fe200000e0000 */
[----:B------:R-:W-:Y:S01]  /*a5c0*/  VIADD R203, R201, 0x4 ;  /* 0x00000004c9cb7836 */ /* 0x000fe20000000000 */
[----:B------:R-:W-:Y:S01]  /*a5d0*/  R2UR UR57, R9 ;  /* 0x00000000093972ca */ /* 0x000fe200000e0000 */
[----:B------:R-:W-:Y:S01]  /*a5e0*/  VIADD R201, R201, 0x6 ;  /* 0x00000006c9c97836 */ /* 0x000fe20000000000 */
[----:B------:R-:W-:Y:S02]  /*a5f0*/  WARPGROUP.DEPBAR.LE gsb0, 0x0 ;  /* 0x00008000000079c5 */ /* 0x000fe40000010000 */
[----:B------:R-:W-:-:S09]  /*a600*/  WARPGROUP.ARRIVE ;  /* 0x00000000000079c5 */ /* 0x000fd20000000000 */
[----:B------:R-:W-:Y:S01]  /*a610*/  HGMMA.64x64x16.F32.BF16 R152, gdesc[UR56], R152, gsb0 ;  /* 0x00e00000389879f0 */ /* 0x000fe20008001898 */
[----:B------:R-:W-:Y:S01]  /*a620*/  R2UR UR58, R203 ;  /* 0x00000000cb3a72ca */ /* 0x000fe200000e0000 */
[----:B------:R-:W-:Y:S01]  /*a630*/  UMOV UR59, 0x40000040 ;  /* 0x40000040003b7882 */ /* 0x000fe20000000000 */
[----:B------:R-:W-:Y:S02]  /*a640*/  R2UR UR56, R16 ;  /* 0x00000000103872ca */ /* 0x000fe400000e0000 */
[----:B------:R-:W-:Y:S01]  /*a650*/  R2UR UR57, R17 ;  /* 0x00000000113972ca */ /* 0x000fe200000e0000 */
[----:B------:R-:W-:Y:S02]  /*a660*/  WARPGROUP.DEPBAR.LE gsb0, 0x0 ;  /* 0x00008000000079c5 */ /* 0x000fe40000010000 */
[----:B------:R-:W-:-:S10]  /*a670*/  WARPGROUP.ARRIVE ;  /* 0x00000000000079c5 */ /* 0x000fd40000000000 */
[----:B------:R-:W-:Y:S01]  /*a680*/  HGMMA.64x64x16.F32.BF16 R152, gdesc[UR56], R152, gsb0 ;  /* 0x00e00000389879f0 */ /* 0x000fe20008001898 */
[----:B------:R-:W-:Y:S01]  /*a690*/  R2UR UR58, R201 ;  /* 0x00000000c93a72ca */ /* 0x000fe200000e0000 */
[----:B------:R-:W-:Y:S01]  /*a6a0*/  UMOV UR59, 0x40000040 ;  /* 0x40000040003b7882 */ /* 0x000fe20000000000 */
        /* <DEDUP_REMOVED lines=8> */
.L_x_7472:
[----:B------:R2:W3:Y:S01]  /*a730*/  SYNCS.PHASECHK.TRANS64.TRYWAIT P1, [R185+URZ+0x38850], R204 ;  /* 0x038850ccb90075a7 */ /* 0x0004e2000802017f */
[----:B------:R-:W-:Y:S05]  /*a740*/  @!P0 BRA `(.L_x_7473) ;  /* 0x0000000000048947 */ /* 0x000fea0003800000 */
[----:B------:R-:W-:Y:S01]  /*a750*/  BPT.TRAP 0x1 ;  /* 0x000000040000795c */ /* 0x000fe20000300000 */
.L_x_7473:
[----:B------:R-:W-:Y:S01]  /*a760*/  IMAD R201, R22, 0x1000, R18 ;  /* 0x0000100016c97824 */ /* 0x000fe200078e0212 */
[----:B---3--:R-:W-:Y:S06]  /*a770*/  @P1 BRA `(.L_x_7474) ;  /* 0x0000000000081947 */ /* 0x008fec0003800000 */
[----:B------:R-:W3:Y:S02]  /*a780*/  SYNCS.PHASECHK.TRANS64.TRYWAIT P1, [R185+URZ+0x38850], R204 ;  /* 0x038850ccb90075a7 */ /* 0x000ee4000802017f */
[----:B---3--:R-:W-:Y:S05]  /*a790*/  @!P1 BRA `(.L_x_7475) ;  /* 0x000000a400c49947 */ /* 0x008fea0003800000 */
.L_x_7474:
[----:B------:R-:W-:Y:S01]  /*a7a0*/  R2UR UR58, R201 ;  /* 0x00000000c93a72ca */ /* 0x000fe200000e0000 */
[----:B------:R-:W-:Y:S01]  /*a7b0*/  WARPGROUP.ARRIVE ;  /* 0x00000000000079c5 */ /* 0x000fe20000000000 */
[----:B------:R-:W-:Y:S01]  /*a7c0*/  R2UR UR56, R6 ;  /* 0x00000000063872ca */ /* 0x000fe200000e0000 */
[----:B------:R-:W-:Y:S01]  /*a7d0*/  UMOV UR59, 0x40000040 ;  /* 0x40000040003b7882 */ /* 0x000fe20000000000 */
[----:B------:R-:W-:Y:S01]  /*a7e0*/  R2UR UR57, R7 ;  /* 0x00000000073972ca */ /* 0x000fe200000e0000 */
[----:B------:R-:W-:Y:S01]  /*a7f0*/  VIADD R203, R201, 0x2 ;  /* 0x00000002c9cb7836 */ /* 0x000fe20000000000 */
        /* <DEDUP_REMOVED lines=11> */
[----:B------:R-:W-:Y:S01]  /*a8b0*/  HGMMA.64x64x16.F32.BF16 R152, gdesc[UR56], R152, gsb0 ;  /* 0x00e00000389879f0 */ /* 0x000fe20008001898 */
[----:B------:R-:W-:Y:S01]  /*a8c0*/  R2UR UR58, R203 ;  /* 0x00000000cb3a72ca */ /* 0x000fe200000e0000 */
[----:B------:R-:W-:Y:S01]  /*a8d0*/  UMOV UR59, 0x40000040 ;  /* 0x40000040003b7882 */ /* 0x000fe20000000000 */
[----:B------:R-:W-:Y:S01]  /*a8e0*/  R2UR UR56, R2 ;  /* 0x00000000023872ca */ /* 0x000fe200000e0000 */
[----:B------:R-:W-:Y:S01]  /*a8f0*/  VIADD R203, R201, 0x4 ;  /* 0x00000004c9cb7836 */ /* 0x000fe20000000000 */
[----:B------:R-:W-:Y:S01]  /*a900*/  R2UR UR57, R3 ;  /* 0x00000000033972ca */ /* 0x000fe200000e0000 */
[----:B------:R-:W4:Y:S01]  /*a910*/  S2R R205, SR_TID.X ;  /* 0x0000000000cd7919 */ /* 0x000f220000002100 */
[----:B------:R-:W-:Y:S01]  /*a920*/  UMOV UR55, 0x40000040 ;  /* 0x4000004000377882 */ /* 0x000fe20000000000 */
[----:B----4-:R-:W-:Y:S01]  /*a930*/  SHF.R.U32.HI R205, RZ, 0x7, R205 ;  /* 0x00000007ffcd7819 */ /* 0x010fe200000116cd */
[----:B------:R-:W-:-:S02]  /*a940*/  WARPGROUP.DEPBAR.LE gsb0, 0x0 ;  /* 0x00008000000079c5 */ /* 0x000fc40000010000 */
[----:B------:R-:W-:-:S07]  /*a950*/  WARPGROUP.ARRIVE ;  /* 0x00000000000079c5 */ /* 0x000fce0000000000 */
[----:B------:R-:W-:Y:S01]  /*a960*/  HGMMA.64x64x16.F32.BF16 R152, gdesc[UR56], R152, gsb0 ;  /* 0x00e00000389879f0 */ /* 0x000fe20008001898 */
[----:B------:R-:W-:Y:S01]  /*a970*/  R2UR UR58, R203 ;  /* 0x00000000cb3a72ca */ /* 0x000fe200000e0000 */
[----:B------:R-:W-:Y:S01]  /*a980*/  UMOV UR59, 0x40000040 ;  /* 0x40000040003b7882 */ /* 0x000fe20000000000 */
[----:B------:R-:W-:Y:S01]  /*a990*/  R2UR UR56, R4 ;  /* 0x00000000043872ca */ /* 0x000fe200000e0000 */
[----:B------:R-:W-:Y:S01]  /*a9a0*/  VIADD R203, R201, 0x6 ;  /* 0x00000006c9cb7836 */ /* 0x000fe20000000000 */
[----:B------:R-:W-:Y:S01]  /*a9b0*/  R2UR UR57, R5 ;  /* 0x00000000053972ca */ /* 0x000fe200000e0000 */
[----:B------:R-:W-:Y:S02]  /*a9c0*/  WARPGROUP.DEPBAR.LE gsb0, 0x0 ;  /* 0x00008000000079c5 */ /* 0x000fe40000010000 */
[----:B------:R-:W-:-:S10]  /*a9d0*/  WARPGROUP.ARRIVE ;  /* 0x00000000000079c5 */ /* 0x000fd40000000000 */
[----:B------:R-:W-:Y:S01]  /*a9e0*/  HGMMA.64x64x16.F32.BF16 R152, gdesc[UR56], R152, gsb0 ;  /* 0x00e00000389879f0 */ /* 0x000fe20008001898 */
[----:B------:R-:W-:Y:S01]  /*a9f0*/  R2UR UR58, R203 ;  /* 0x00000000cb3a72ca */ /* 0x000fe200000e0000 */
[----:B------:R-:W-:Y:S01]  /*aa00*/  UMOV UR59, 0x40000040 ;  /* 0x40000040003b7882 */ /* 0x000fe20000000000 */
[----:B------:R-:W-:Y:S01]  /*aa10*/  R2UR UR56, R12 ;  /* 0x000000000c3872ca */ /* 0x000fe200000e0000 */
[----:B------:R-:W-:Y:S01]  /*aa20*/  VIADD R203, R201, 0x200 ;  /* 0x00000200c9cb7836 */ /* 0x000fe20000000000 */
[----:B------:R-:W-:-:S04]  /*aa30*/  R2UR UR57, R13 ;  /* 0x000000000d3972ca */ /* 0x000fc800000e0000 */
[----:B------:R-:W-:Y:S02]  /*aa40*/  R2UR UR6, R203 ;  /* 0x00000000cb0672ca */ /* 0x000fe400000e0000 */
[----:B------:R-:W-:-:S04]  /*aa50*/  IADD3 R203, R201, 0x202, RZ ;  /* 0x00000202c9cb7810 */ /* 0x000fc80007ffe0ff */
        /* <DEDUP_REMOVED lines=17> */
[----:B------:R-:W-:-:S04]  /*ab70*/  IADD3 R203, R201, 0x604, RZ ;  /* 0x00000604c9cb7810 */ /* 0x000fc80007ffe0ff */
[----:B------:R-:W-:Y:S01]  /*ab80*/  R2UR UR50, R203 ;  /* 0x00000000cb3272ca */ /* 0x000fe200000e0000 */
[----:B------:R-:W-:-:S05]  /*ab90*/  VIADD R203, R201, 0x606 ;  /* 0x00000606c9cb7836 */ /* 0x000fca0000000000 */
[----:B------:R-:W-:Y:S01]  /*aba0*/  R2UR UR54, R203 ;  /* 0x00000000cb3672ca */ /* 0x000fe200000e0000 */
[----:B------:R-:W-:Y:S02]  /*abb0*/  WARPGROUP.DEPBAR.LE gsb0, 0x0 ;  /* 0x00008000000079c5 */ /* 0x000fe40000010000 */
[----:B------:R-:W-:Y:S01]  /*abc0*/  WARPGROUP.ARRIVE ;  /* 0x00000000000079c5 */ /* 0x000fe20000000000 */
[----:B------:R-:W4:Y:S05]  /*abd0*/  SHFL.IDX PT, R203, R205, RZ, 0x1f ;  /* 0x00001fffcdcb7589 */ /* 0x000f2a00000e0000 */
[----:B------:R-:W-:Y:S01]  /*abe0*/  HGMMA.64x64x16.F32.BF16 R152, gdesc[UR56], R152, gsb0 ;  /* 0x00e00000389879f0 */ /* 0x000fe20008001898 */
[----:B------:R-:W-:Y:S01]  /*abf0*/  UMOV UR57, 0x40000040 ;  /* 0x4000004000397882 */ /* 0x000fe20000000000 */
[----:B------:R-:W-:Y:S01]  /*ac00*/  UMOV UR59, 0x40000040 ;  /* 0x40000040003b7882 */ /* 0x000fe20000000000 */
[----:B----4-:R-:W-:Y:S01]  /*ac10*/  ISETP.GT.AND P1, PT, R203, 0x7f, PT ;  /* 0x0000007fcb00780c */ /* 0x010fe20003f24270 */
[----:B------:R-:W-:-:S03]  /*ac20*/  VIADD R203, R201, 0x800 ;  /* 0x00000800c9cb7836 */ /* 0x000fc60000000000 */
[----:B0123--:R-:W-:-:S05]  /*ac30*/  SEL R204, RZ, 0x2, !P1 ;  /* 0x00000002ffcc7807 */ /* 0x00ffca0004800000 */
[----:B------:R-:W-:Y:S02]  /*ac40*/  IMAD.IADD R205, R184, 0x1, R204 ;  /* 0x00000001b8cd7824 */ /* 0x000fe400078e02cc */
[----:B------:R-:W-:-:S03]  /*ac50*/  IMAD.IADD R206, R204, 0x1, R203 ;  /* 0x00000001ccce7824 */ /* 0x000fc600078e02cb */
[----:B------:R-:W-:Y:S02]  /*ac60*/  R2UR UR56, R205 ;  /* 0x00000000cd3872ca */ /* 0x000fe400000e0000 */
[----:B------:R-:W-:Y:S01]  /*ac70*/  R2UR UR58, R206 ;  /* 0x00000000ce3a72ca */ /* 0x000fe200000e0000 */
        /* <DEDUP_REMOVED lines=82> */
[----:B------:R-:W-:Y:S02]  /*b1a0*/  IMAD.IADD R205, R23, 0x1, R208 ;  /* 0x0000000117cd7824 */ /* 0x000fe400078e02d0 */
[----:B------:R-:W-:Y:S01]  /*b1b0*/  IMAD.IADD R207, R208, 0x1, R203 ;  /* 0x00000001d0cf7824 */ /* 0x000fe200078e02cb */
        /* <DEDUP_REMOVED lines=123> */
.L_x_7476:
        /* <DEDUP_REMOVED lines=31> */
[----:B-1----:R-:W-:Y:S01]  /*bb60*/  FMNMX.FTZ R173, R201, R168, !PT ;  /* 0x000000a8c9ad7209 */ /* 0x002fe20007810000 */
[----:B------:R-:W-:Y:S01]  /*bb70*/  FMUL.FTZ R210, R179, UR38 ;  /* 0x00000026b3d27c20 */ /* 0x000fe20008410000 */
[----:B------:R-:W-:Y:S01]  /*bb80*/  FMUL.FTZ R211, R182, UR38 ;  /* 0x00000026b6d37c20 */ /* 0x000fe20008410000 */
[----:B------:R-:W-:Y:S01]  /*bb90*/  FMUL.FTZ R212, R183, UR38 ;  /* 0x00000026b7d47c20 */ /* 0x000fe20008410000 */
[----:B------:R-:W-:Y:S01]  /*bba0*/  ISETP.NE.AND P1, PT, R193, RZ, PT ;  /* 0x000000ffc100720c */ /* 0x000fe20003f25270 */
[----:B------:R-:W-:-:S02]  /*bbb0*/  UMOV UR11, 0x40000040 ;  /* 0x40000040000b7882 */ /* 0x000fc40000000000 */
        /* <DEDUP_REMOVED lines=14> */
[----:B-1----:R-:W-:Y:S01]  /*bca0*/  FMNMX.FTZ R168, R164, R177, !PT ;  /* 0x000000b1a4a87209 */ /* 0x002fe20007810000 */
[----:B------:R-:W-:-:S06]  /*bcb0*/  FMUL.FTZ R177, R181, UR38 ;  /* 0x00000026b5b17c20 */ /* 0x000fcc0008410000 */
        /* <DEDUP_REMOVED lines=17> */
[----:B------:R-:W3:Y:S01]  /*bdd0*/  MUFU.TANH R154, R154 ;  /* 0x0000009a009a7308 */ /* 0x000ee20000002400 */
[----:B-1----:R-:W-:-:S07]  /*bde0*/  FMNMX.FTZ R171, R153, R202, !PT ;  /* 0x000000ca99ab7209 */ /* 0x002fce0007810000 */
[----:B------:R-:W1:Y:S01]  /*bdf0*/  MUFU.TANH R155, R155 ;  /* 0x0000009b009b7308 */ /* 0x000e620000002400 */
[----:B--2---:R-:W-:-:S07]  /*be00*/  FMNMX.FTZ R171, R152, R171, !PT ;  /* 0x000000ab98ab7209 */ /* 0x004fce0007810000 */
[----:B------:R-:W2:Y:S01]  /*be10*/  MUFU.TANH R162, R162 ;  /* 0x000000a200a27308 */ /* 0x000ea20000002400 */
[----:B0-----:R-:W-:-:S07]  /*be20*/  FMNMX.FTZ R181, R168, R181, !PT ;  /* 0x000000b5a8b57209 */ /* 0x001fce0007810000 */
[----:B------:R-:W0:Y:S01]  /*be30*/  MUFU.TANH R163, R163 ;  /* 0x000000a300a37308 */ /* 0x000e220000002400 */
[----:B---3--:R-:W-:Y:S01]  /*be40*/  FMNMX.FTZ R168, R154, R171, !PT ;  /* 0x000000ab9aa87209 */ /* 0x008fe20007810000 */
[----:B------:R-:W3:Y:S03]  /*be50*/  SHFL.BFLY PT, R174, R181, 0x1, 0x1f ;  /* 0x0c201f00b5ae7f89 */ /* 0x000ee600000e0000 */
[----:B-1----:R-:W-:-:S03]  /*be60*/  FMNMX.FTZ R171, R155, R168, !PT ;  /* 0x000000a89bab7209 */ /* 0x002fc60007810000 */
[----:B------:R-:W1:Y:S01]  /*be70*/  MUFU.TANH R166, R166 ;  /* 0x000000a600a67308 */ /* 0x000e620000002400 */
[----:B--2---:R-:W-:-:S07]  /*be80*/  FMNMX.FTZ R170, R162, R171, !PT ;  /* 0x000000aba2aa7209 */ /* 0x004fce0007810000 */
[----:B------:R-:W2:Y:S01]  /*be90*/  MUFU.TANH R167, R167 ;  /* 0x000000a700a77308 */ /* 0x000ea20000002400 */
[----:B0-----:R-:W-:-:S07]  /*bea0*/  FMNMX.FTZ R171, R163, R170, !PT ;  /* 0x000000aaa3ab7209 */ /* 0x001fce0007810000 */
[----:B------:R-:W0:Y:S01]  /*beb0*/  MUFU.TANH R203, R203 ;  /* 0x000000cb00cb7308 */ /* 0x000e220000002400 */
[----:B-1----:R-:W-:Y:S02]  /*bec0*/  FMNMX.FTZ R170, R166, R171, !PT ;  /* 0x000000aba6aa7209 */ /* 0x002fe40007810000 */
[----:B---3--:R-:W-:-:S05]  /*bed0*/  FMNMX.FTZ R168, R181, R174, !PT ;  /* 0x000000aeb5a87209 */ /* 0x008fca0007810000 */
[----:B------:R-:W1:Y:S01]  /*bee0*/  MUFU.TANH R205, R205 ;  /* 0x000000cd00cd7308 */ /* 0x000e620000002400 */
[C---:B------:R-:W-:Y:S01]  /*bef0*/  FADD.FTZ R174, -R168.reuse, R195 ;  /* 0x000000c3a8ae7221 */ /* 0x040fe20000010100 */
[----:B------:R-:W-:-:S03]  /*bf00*/  FMUL.FTZ R213, R168, UR6 ;  /* 0x00000006a8d57c20 */ /* 0x000fc60008410000 */
[----:B------:R-:W-:Y:S01]  /*bf10*/  FMUL.FTZ R179, R174, UR6 ;  /* 0x00000006aeb37c20 */ /* 0x000fe20008410000 */
[----:B--2---:R-:W-:Y:S01]  /*bf20*/  FMNMX.FTZ R174, R167, R170, !PT ;  /* 0x000000aaa7ae7209 */ /* 0x004fe20007810000 */
        /* <DEDUP_REMOVED lines=23> */
[----:B-1----:R-:W-:Y:S01]  /*c0a0*/  FMNMX.FTZ R175, R209, R178, !PT ;  /* 0x000000b2d1af7209 */ /* 0x002fe20007810000 */
[----:B------:R-:W-:-:S06]  /*c0b0*/  FFMA.FTZ R178, R157, UR6, -R213 ;  /* 0x000000069db27c23 */ /* 0x000fcc00080108d5 */
[----:B------:R-:W1:Y:S01]  /*c0c0*/  MUFU.TANH R212, R212 ;  /* 0x000000d400d47308 */ /* 0x000e620000002400 */
[----:B--2---:R-:W-:-:S07]  /*c0d0*/  FMNMX.FTZ R156, R210, R175, !PT ;  /* 0x000000afd29c7209 */ /* 0x004fce0007810000 */
[----:B------:R0:W2:Y:S08]  /*c0e0*/  MUFU.EX2 R170, R179 ;  /* 0x000000b300aa7308 */ /* 0x0000b00000000800 */
[----:B------:R-:W-:Y:S01]  /*c0f0*/  MUFU.EX2 R171, R171 ;  /* 0x000000ab00ab7308 */ /* 0x000fe20000000800 */
[----:B0-----:R-:W-:-:S04]  /*c100*/  FMNMX.FTZ R179, R211, R156, !PT ;  /* 0x0000009cd3b37209 */ /* 0x001fc80007810000 */
[----:B-1----:R-:W-:Y:S01]  /*c110*/  FMNMX.FTZ R156, R212, R179, !PT ;  /* 0x000000b3d49c7209 */ /* 0x002fe20007810000 */
[----:B------:R-:W-:Y:S02]  /*c120*/  FFMA.FTZ R179, R159, UR6, -R213 ;  /* 0x000000069fb37c23 */ /* 0x000fe400080108d5 */
[----:B------:R-:W-:Y:S01]  /*c130*/  MUFU.EX2 R174, R174 ;  /* 0x000000ae00ae7308 */ /* 0x000fe20000000800 */
[-C--:B--2---:R-:W-:Y:S01]  /*c140*/  FMUL.FTZ R24, R24, R170.reuse ;  /* 0x000000aa18187220 */ /* 0x084fe20000410000 */
        /* <DEDUP_REMOVED lines=24> */
[----:B0-----:R-:W-:Y:S01]  /*c2d0*/  FMNMX.FTZ R157, R156, R157, !PT ;  /* 0x0000009d9c9d7209 */ /* 0x001fe20007810000 */
[-C--:B------:R-:W-:Y:S01]  /*c2e0*/  FMUL.FTZ R65, R65, R170.reuse ;  /* 0x000000aa41417220 */ /* 0x080fe20000410000 */
[-C--:B------:R-:W-:Y:S01]  /*c2f0*/  FMUL.FTZ R68, R68, R170.reuse ;  /* 0x000000aa44447220 */ /* 0x080fe20000410000 */
[-C--:B------:R-:W-:Y:S01]  /*c300*/  FMUL.FTZ R69, R69, R170.reuse ;  /* 0x000000aa45457220 */ /* 0x080fe20000410000 */
[-C--:B------:R-:W-:Y:S01]  /*c310*/  FMUL.FTZ R72, R72, R170.reuse ;  /* 0x000000aa48487220 */ /* 0x080fe20000410000 */
[----:B------:R-:W0:Y:S01]  /*c320*/  SHFL.BFLY PT, R156, R157, 0x1, 0x1f ;  /* 0x0c201f009d9c7f89 */ /* 0x000e2200000e0000 */
        /* <DEDUP_REMOVED lines=23> */
[----:B0-----:R-:W-:Y:S01]  /*c4a0*/  FMNMX.FTZ R169, R157, R156, !PT ;  /* 0x0000009c9da97209 */ /* 0x001fe20007810000 */
[----:B------:R-:W-:Y:S01]  /*c4b0*/  MUFU.EX2 R183, R183 ;  /* 0x000000b700b77308 */ /* 0x000fe20000000800 */
[-C--:B------:R-:W-:Y:S01]  /*c4c0*/  FMUL.FTZ R113, R113, R170.reuse ;  /* 0x000000aa71717220 */ /* 0x080fe20000410000 */
[-C--:B------:R-:W-:Y:S01]  /*c4d0*/  FMUL.FTZ R116, R116, R170.reuse ;  /* 0x000000aa74747220 */ /* 0x080fe20000410000 */
[-C--:B------:R-:W-:Y:S01]  /*c4e0*/  FMUL.FTZ R117, R117, R170.reuse ;  /* 0x000000aa75757220 */ /* 0x080fe20000410000 */
[----:B------:R-:W-:Y:S01]  /*c4f0*/  FADD.FTZ R156, -R169, R202 ;  /* 0x000000caa99c7221 */ /* 0x000fe20000010100 */
[-C--:B------:R-:W-:Y:S01]  /*c500*/  FMUL.FTZ R120, R120, R170.reuse ;  /* 0x000000aa78787220 */ /* 0x080fe20000410000 */
[-C--:B------:R-:W-:Y:S01]  /*c510*/  FMUL.FTZ R121, R121, R170.reuse ;  /* 0x000000aa79797220 */ /* 0x080fe20000410000 */
[-C--:B------:R-:W-:Y:S01]  /*c520*/  FMUL.FTZ R124, R124, R170.reuse ;  /* 0x000000aa7c7c7220 */ /* 0x080fe20000410000 */
[----:B------:R-:W-:Y:S01]  /*c530*/  FMUL.FTZ R177, R156, UR6 ;  /* 0x000000069cb17c20 */ /* 0x000fe20008410000 */
[----:B------:R-:W-:Y:S01]  /*c540*/  FMUL.FTZ R156, R169, UR6 ;  /* 0x00000006a99c7c20 */ /* 0x000fe20008410000 */
[----:B------:R-:W-:Y:S01]  /*c550*/  MUFU.EX2 R206, R206 ;  /* 0x000000ce00ce7308 */ /* 0x000fe20000000800 */
[----:B-1----:R-:W-:Y:S01]  /*c560*/  F2FP.BF16.F32.PACK_AB R158, R204, R181 ;  /* 0x000000b5cc9e723e */ /* 0x002fe200000010ff */
[----:B------:R-:W-:Y:S01]  /*c570*/  FMUL.FTZ R125, R125, R170 ;  /* 0x000000aa7d7d7220 */ /* 0x000fe20000410000 */
[--C-:B------:R-:W-:Y:S01]  /*c580*/  FFMA.FTZ R213, R152, UR6, -R156.reuse ;  /* 0x0000000698d57c23 */ /* 0x100fe2000801089c */
[----:B------:R-:W-:Y:S01]  /*c590*/  FFMA.FTZ R202, R153, UR6, -R156 ;  /* 0x0000000699ca7c23 */ /* 0x000fe2000801089c */
[----:B------:R-:W-:-:S02]  /*c5a0*/  VIADD R152, R185, 0x38840 ;  /* 0x00038840b9987836 */ /* 0x000fc40000000000 */
[--C-:B------:R-:W-:Y:S01]  /*c5b0*/  FFMA.FTZ R214, R154, UR6, -R156.reuse ;  /* 0x000000069ad67c23 */ /* 0x100fe2000801089c */
[----:B------:R-:W-:Y:S01]  /*c5c0*/  @!P1 IMAD R153, R194, 0x40, R191 ;  /* 0x00000040c2999824 */ /* 0x000fe200078e02bf */
[----:B------:R-:W0:Y:S01]  /*c5d0*/  MUFU.EX2 R177, R177 ;  /* 0x000000b100b17308 */ /* 0x000e220000000800 */
[----:B------:R-:W-:Y:S01]  /*c5e0*/  FFMA.FTZ R215, R155, UR6, -R156 ;  /* 0x000000069bd77c23 */ /* 0x000fe2000801089c */
[----:B------:R-:W-:Y:S01]  /*c5f0*/  PRMT R152, R197, 0x654, R152 ;  /* 0x00000654c5987816 */ /* 0x000fe20000000098 */
        /* <DEDUP_REMOVED lines=10> */
[----:B------:R1:W-:Y:S01]  /*c6a0*/  SYNCS.ARRIVE.TRANS64.RED.A1T0 RZ, [R152+URZ], RZ ;  /* 0x000000ff98ff79a7 */ /* 0x0003e2000810043f */
[--C-:B------:R-:W-:Y:S01]  /*c6b0*/  FFMA.FTZ R207, R209, UR6, -R156.reuse ;  /* 0x00000006d1cf7c23 */ /* 0x100fe2000801089c */
[--C-:B------:R-:W-:Y:S01]  /*c6c0*/  FFMA.FTZ R210, R210, UR6, -R156.reuse ;  /* 0x00000006d2d27c23 */ /* 0x100fe2000801089c */
[----:B------:R-:W-:Y:S01]  /*c6d0*/  FFMA.FTZ R211, R212, UR6, -R156 ;  /* 0x00000006d4d37c23 */ /* 0x000fe2000801089c */
[----:B------:R-:W-:Y:S01]  /*c6e0*/  @!P1 STS [R153+0x38400], R170 ;  /* 0x038400aa99009388 */ /* 0x000fe20000000800 */
[----:B------:R-:W-:Y:S01]  /*c6f0*/  MUFU.EX2 R202, R202 ;  /* 0x000000ca00ca7308 */ /* 0x000fe20000000800 */
[----:B------:R-:W-:Y:S01]  /*c700*/  IMAD R209, R22, 0x1000, R192 ;  /* 0x0000100016d17824 */ /* 0x000fe200078e02c0 */
[----:B------:R-:W-:Y:S01]  /*c710*/  F2FP.BF16.F32.PACK_AB R154, R178, R175 ;  /* 0x000000afb29a723e */ /* 0x000fe200000010ff */
[----:B0-----:R0:W-:Y:S01]  /*c720*/  @!P1 STS [R153+0x38420], R177 ;  /* 0x038420b199009388 */ /* 0x0011e20000000800 */
[----:B-1----:R-:W-:Y:S01]  /*c730*/  F2FP.BF16.F32.PACK_AB R152, R174, R171 ;  /* 0x000000abae98723e */ /* 0x002fe200000010ff */
[----:B------:R-:W-:Y:S01]  /*c740*/  FMUL.FTZ R26, R26, R177 ;  /* 0x000000b11a1a7220 */ /* 0x000fe20000410000 */
[----:B------:R-:W-:Y:S01]  /*c750*/  F2FP.BF16.F32.PACK_AB R156, R182, R179 ;  /* 0x000000b3b69c723e */ /* 0x000fe200000010ff */
[-C--:B------:R-:W-:Y:S01]  /*c760*/  FMUL.FTZ R27, R27, R177.reuse ;  /* 0x000000b11b1b7220 */ /* 0x080fe20000410000 */
[----:B------:R-:W0:Y:S01]  /*c770*/  MUFU.EX2 R213, R213 ;  /* 0x000000d500d57308 */ /* 0x000e220000000800 */
[----:B------:R-:W-:Y:S01]  /*c780*/  R2UR UR10, R209 ;  /* 0x00000000d10a72ca */ /* 0x000fe200000e0000 */
[----:B------:R-:W-:Y:S01]  /*c790*/  FMUL.FTZ R30, R30, R177 ;  /* 0x000000b11e1e7220 */ /* 0x000fe20000410000 */
[----:B------:R-:W-:Y:S01]  /*c7a0*/  F2FP.BF16.F32.PACK_AB R160, R206, R183 ;  /* 0x000000b7cea0723e */ /* 0x000fe200000010ff */
        /* <DEDUP_REMOVED lines=87> */
[----:B------:R-:W-:Y:S01]  /*cd20*/  FMUL.FTZ R149, R149, R170 ;  /* 0x000000aa95957220 */ /* 0x000fe20000410000 */
[-C--:B------:R-:W-:Y:S01]  /*cd30*/  FMUL.FTZ R150, R150, R177.reuse ;  /* 0x000000b196967220 */ /* 0x080fe20000410000 */
[----:B------:R-:W-:Y:S01]  /*cd40*/  FMUL.FTZ R151, R151, R177 ;  /* 0x000000b197977220 */ /* 0x000fe20000410000 */
[----:B------:R0:W-:Y:S01]  /*cd50*/  STSM.16.M88.4 [R187+0x36400], R152 ;  /* 0x03640098bb007844 */ /* 0x0001e20000000200 */
[----:B------:R-:W-:Y:S01]  /*cd60*/  VIADD R212, R209, 0x80 ;  /* 0x00000080d1d47836 */ /* 0x000fe20000000000 */
[----:B------:R-:W2:Y:S01]  /*cd70*/  MUFU.EX2 R208, R208 ;  /* 0x000000d000d07308 */ /* 0x000ea20000000800 */
[----:B-1----:R-:W-:Y:S01]  /*cd80*/  F2FP.BF16.F32.PACK_AB R161, R220, R203 ;  /* 0x000000cbdca1723e */ /* 0x002fe200000010ff */
[----:B------:R0:W-:Y:S01]  /*cd90*/  STSM.16.M88.4 [R189], R156 ;  /* 0x0000009cbd007844 */ /* 0x0001e20000000200 */
[----:B------:R-:W-:Y:S01]  /*cda0*/  FFMA.FTZ R21, R170, R21, R171 ;  /* 0x00000015aa157223 */ /* 0x000fe200000100ab */
[----:B------:R-:W-:-:S03]  /*cdb0*/  FFMA.FTZ R20, R177, R20, R202 ;  /* 0x00000014b1147223 */ /* 0x000fc600000100ca */
[----:B------:R-:W-:Y:S01]  /*cdc0*/  FADD.FTZ R174, R174, R21 ;  /* 0x00000015aeae7221 */ /* 0x000fe20000010000 */
[----:B------:R-:W-:Y:S01]  /*cdd0*/  MUFU.EX2 R173, R173 ;  /* 0x000000ad00ad7308 */ /* 0x000fe20000000800 */
[----:B------:R-:W-:Y:S02]  /*cde0*/  FADD.FTZ R213, R213, R20 ;  /* 0x00000014d5d57221 */ /* 0x000fe40000010000 */
[----:B------:R-:W-:Y:S02]  /*cdf0*/  FADD.FTZ R175, R175, R174 ;  /* 0x000000aeafaf7221 */ /* 0x000fe40000010000 */
[----:B------:R-:W-:Y:S02]  /*ce00*/  FADD.FTZ R214, R214, R213 ;  /* 0x000000d5d6d67221 */ /* 0x000fe40000010000 */
[----:B------:R-:W-:Y:S01]  /*ce10*/  FADD.FTZ R178, R178, R175 ;  /* 0x000000afb2b27221 */ /* 0x000fe20000010000 */
[----:B------:R-:W1:Y:S01]  /*ce20*/  MUFU.EX2 R176, R176 ;  /* 0x000000b000b07308 */ /* 0x000e620000000800 */
        /* <DEDUP_REMOVED lines=11> */
[----:B-1----:R-:W-:Y:S01]  /*cee0*/  F2FP.BF16.F32.PACK_AB R164, R176, R173 ;  /* 0x000000adb0a4723e */ /* 0x002fe200000010ff */
        /* <DEDUP_REMOVED lines=9> */
[----:B------:R-:W1:Y:S01]  /*cf80*/  MUFU.EX2 R210, R210 ;  /* 0x000000d200d27308 */ /* 0x000e620000000800 */
[----:B--2---:R-:W-:Y:S01]  /*cf90*/  F2FP.BF16.F32.PACK_AB R166, R201, R180 ;  /* 0x000000b4c9a6723e */ /* 0x004fe200000010ff */
[----:B------:R-:W-:Y:S01]  /*cfa0*/  FADD.FTZ R172, R172, R195 ;  /* 0x000000c3acac7221 */ /* 0x000fe20000010000 */
[----:B------:R-:W-:-:S03]  /*cfb0*/  FADD.FTZ R208, R208, R205 ;  /* 0x000000cdd0d07221 */ /* 0x000fc60000010000 */
[----:B------:R-:W-:Y:S02]  /*cfc0*/  FADD.FTZ R173, R173, R172 ;  /* 0x000000acadad7221 */ /* 0x000fe40000010000 */
[----:B------:R-:W2:Y:S02]  /*cfd0*/  MUFU.EX2 R194, R194 ;  /* 0x000000c200c27308 */ /* 0x000ea40000000800 */
[----:B------:R-:W-:-:S04]  /*cfe0*/  FADD.FTZ R173, R176, R173 ;  /* 0x000000adb0ad7221 */ /* 0x000fc80000010000 */
[----:B------:R-:W-:Y:S02]  /*cff0*/  FADD.FTZ R180, R180, R173 ;  /* 0x000000adb4b47221 */ /* 0x000fe40000010000 */
[----:B------:R-:W3:Y:S01]  /*d000*/  MUFU.EX2 R211, R211 ;  /* 0x000000d300d37308 */ /* 0x000ee20000000800 */
[----:B-1----:R-:W-:Y:S01]  /*d010*/  F2FP.BF16.F32.PACK_AB R165, R210, R207 ;  /* 0x000000cfd2a5723e */ /* 0x002fe200000010ff */
[----:B------:R-:W-:Y:S01]  /*d020*/  FADD.FTZ R207, R207, R208 ;  /* 0x000000d0cfcf7221 */ /* 0x000fe20000010000 */
[----:B------:R-:W-:-:S03]  /*d030*/  FADD.FTZ R21, R201, R180 ;  /* 0x000000b4c9157221 */ /* 0x000fc60000010000 */
[----:B------:R-:W-:-:S04]  /*d040*/  FADD.FTZ R207, R210, R207 ;  /* 0x000000cfd2cf7221 */ /* 0x000fc80000010000 */
[----:B--2---:R-:W-:Y:S01]  /*d050*/  FADD.FTZ R20, R194, R207 ;  /* 0x000000cfc2147221 */ /* 0x004fe20000010000 */
[----:B---3--:R-:W-:-:S03]  /*d060*/  F2FP.BF16.F32.PACK_AB R167, R211, R194 ;  /* 0x000000c2d3a7723e */ /* 0x008fc600000010ff */
[----:B------:R-:W-:Y:S02]  /*d070*/  FADD.FTZ R20, R211, R20 ;  /* 0x00000014d3147221 */ /* 0x000fe40000010000 */
[----:B------:R0:W-:Y:S01]  /*d080*/  STSM.16.M88.4 [R188], R164 ;  /* 0x000000a4bc007844 */ /* 0x0001e20000000200 */
[----:B------:R-:W-:-:S06]  /*d090*/  WARPGROUP.ARRIVE ;  /* 0x00000000000079c5 */ /* 0x000fcc0000000000 */
[----:B------:R-:W-:Y:S01]  /*d0a0*/  HGMMA.64x256x16.F32.BF16 R24, R152, gdesc[UR8].tnspB, R24, gsb0 ;  /* 0x43e0000898187df0 */ /* 0x000fe20008001818 */
[----:B------:R-:W-:Y:S01]  /*d0b0*/  R2UR UR10, R212 ;  /* 0x00000000d40a72ca */ /* 0x000fe200000e0000 */
[----:B------:R-:W-:Y:S01]  /*d0c0*/  UMOV UR11, 0x40000040 ;  /* 0x40000040000b7882 */ /* 0x000fe20000000000 */
[C---:B------:R-:W-:Y:S01]  /*d0d0*/  VIADD R212, R209.reuse, 0x100 ;  /* 0x00000100d1d47836 */ /* 0x040fe20000000000 */
[----:B------:R-:W-:Y:S01]  /*d0e0*/  IADD3 R209, R209, 0x180, RZ ;  /* 0x00000180d1d17810 */ /* 0x000fe20007ffe0ff */
        /* <DEDUP_REMOVED lines=27> */
.L_x_7477:
[----:B------:R-:W-:Y:S01]  /*d2a0*/  R2UR UR7, R196 ;  /* 0x00000000c40772ca */ /* 0x000fe200000e0000 */
[----:B------:R-:W-:Y:S02]  /*d2b0*/  VIADD R152, R185, 0x38860 ;  /* 0x00038860b9987836 */ /* 0x000fe40000000000 */
[----:B------:R-:W-:Y:S02]  /*d2c0*/  IMAD.MOV.U32 R202, RZ, RZ, R169 ;  /* 0x000000ffffca7224 */ /* 0x000fe400078e00a9 */
[----:B------:R-:W-:Y:S01]  /*d2d0*/  IMAD.MOV.U32 R195, RZ, RZ, R168 ;  /* 0x000000ffffc37224 */ /* 0x000fe200078e00a8 */
[----:B------:R-:W-:Y:S01]  /*d2e0*/  PRMT R152, R197, 0x654, R152 ;  /* 0x00000654c5987816 */ /* 0x000fe20000000098 */
[----:B------:R-:W-:-:S03]  /*d2f0*/  IMAD.MOV.U32 R194, RZ, RZ, R22 ;  /* 0x000000ffffc27224 */ /* 0x000fc600078e0016 */
[----:B------:R1:W-:Y:S03]  /*d300*/  SYNCS.ARRIVE.TRANS64.RED.A1T0 RZ, [R152+URZ], RZ ;  /* 0x000000ff98ff79a7 */ /* 0x0003e6000810043f */
[C---:B------:R-:W-:Y:S01]  /*d310*/  ISETP.GT.AND P1, PT, R200.reuse, UR7, PT ;  /* 0x00000007c8007c0c */ /* 0x040fe2000bf24270 */
[----:B------:R-:W-:-:S12]  /*d320*/  VIADD R200, R200, 0xffffffff ;  /* 0xffffffffc8c87836 */ /* 0x000fd80000000000 */
[----:B-1----:R-:W-:Y:S05]  /*d330*/  @P1 BRA `(.L_x_7478) ;  /* 0xffffffd000301947 */ /* 0x002fea000383ffff */
.L_x_7467:
[----:B------:R-:W1:Y:S01]  /*d340*/  SHFL.BFLY PT, R0, R21, 0x2, 0x1f ;  /* 0x0c401f0015007f89 */ /* 0x000e6200000e0000 */
[----:B------:R-:W-:Y:S08]  /*d350*/  BAR.ARV 0x8, 0x100 ;  /* 0x0204000000007b1d */ /* 0x000ff00000002000 */
[----:B------:R-:W-:Y:S01]  /*d360*/  BAR.SYNC.DEFER_BLOCKING 0xf, 0x100 ;  /* 0x03c4000000007b1d */ /* 0x000fe20000010000 */
[----:B------:R-:W-:Y:S01]  /*d370*/  ISETP.NE.AND P0, PT, R193, RZ, PT ;  /* 0x000000ffc100720c */ /* 0x000fe20003f05270 */
[----:B------:R-:W-:-:S02]  /*d380*/  IMAD R191, R22, 0x40, R191 ;  /* 0x0000004016bf7824 */ /* 0x000fc400078e02bf */
[----:B------:R-:W-:Y:S02]  /*d390*/  IMAD.U32 R9, RZ, RZ, UR6 ;  /* 0x00000006ff097e24 */ /* 0x000fe4000f8e00ff */
[----:B------:R-:W2:Y:S01]  /*d3a0*/  SHFL.BFLY PT, R5, R20, 0x2, 0x1f ;  /* 0x0c401f0014057f89 */ /* 0x000ea200000e0000 */
[----:B-1----:R-:W-:-:S07]  /*d3b0*/  FADD.FTZ R2, R0, R21 ;  /* 0x0000001500027221 */ /* 0x002fce0000010000 */
[----:B------:R-:W-:Y:S01]  /*d3c0*/  @!P0 LEA R198, R191, R198, 0x2 ;  /* 0x000000c6bfc68211 */ /* 0x000fe200078e10ff */
[----:B------:R-:W1:Y:S01]  /*d3d0*/  SHFL.BFLY PT, R3, R2, 0x1, 0x1f ;  /* 0x0c201f0002037f89 */ /* 0x000e6200000e0000 */
[----:B--2---:R-:W-:-:S05]  /*d3e0*/  FADD.FTZ R5, R5, R20 ;  /* 0x0000001405057221 */ /* 0x004fca0000010000 */
[----:B------:R-:W2:Y:S01]  /*d3f0*/  SHFL.BFLY PT, R0, R5, 0x1, 0x1f ;  /* 0x0c201f0005007f89 */ /* 0x000ea200000e0000 */
[----:B-1----:R-:W-:Y:S01]  /*d400*/  FADD.FTZ R4, R2, R3 ;  /* 0x0000000302047221 */ /* 0x002fe20000010000 */
[----:B------:R-:W-:Y:S02]  /*d410*/  IMAD.MOV.U32 R3, RZ, RZ, RZ ;  /* 0x000000ffff037224 */ /* 0x000fe400078e00ff */
[----:B------:R-:W-:Y:S02]  /*d420*/  IMAD.MOV.U32 R2, RZ, RZ, -0x800000 ;  /* 0xff800000ff027424 */ /* 0x000fe400078e00ff */
[----:B------:R-:W-:-:S13]  /*d430*/  FSETP.NE.FTZ.AND P1, PT, R4, RZ, PT ;  /* 0x000000ff0400720b */ /* 0x000fda0003f35000 */
[----:B------:R-:W1:Y:S01]  /*d440*/  @P1 MUFU.RCP R3, R4 ;  /* 0x0000000400031308 */ /* 0x000e620000001000 */
[----:B--2---:R-:W-:Y:S01]  /*d450*/  FADD.FTZ R6, R5, R0 ;  /* 0x0000000005067221 */ /* 0x004fe20000010000 */
[----:B------:R-:W-:-:S04]  /*d460*/  IMAD.MOV.U32 R0, RZ, RZ, RZ ;  /* 0x000000ffff007224 */ /* 0x000fc800078e00ff */
[----:B------:R-:W-:Y:S02]  /*d470*/  FSETP.NE.FTZ.AND P2, PT, R6, RZ, PT ;  /* 0x000000ff0600720b */ /* 0x000fe40003f55000 */
[----:B------:R-:W-:Y:S01]  /*d480*/  @P1 MUFU.LG2 R5, R4 ;  /* 0x0000000400051308 */ /* 0x000fe20000000c00 */
[----:B-1----:R1:W-:Y:S01]  /*d490*/  @!P0 STS [R198+0x38400], R3 ;  /* 0x03840003c6008388 */ /* 0x0023e20000000800 */
[-C--:B------:R-:W-:Y:S01]  /*d4a0*/  FMUL.FTZ R24, R24, R3.reuse ;  /* 0x0000000318187220 */ /* 0x080fe20000410000 */
[----:B------:R-:W-:-:S08]  /*d4b0*/  FMUL.FTZ R25, R25, R3 ;  /* 0x0000000319197220 */ /* 0x000fd00000410000 */
[----:B------:R-:W2:Y:S01]  /*d4c0*/  @P2 MUFU.RCP R0, R6 ;  /* 0x0000000600002308 */ /* 0x000ea20000001000 */
[-C--:B------:R-:W-:Y:S01]  /*d4d0*/  FMUL.FTZ R28, R28, R3.reuse ;  /* 0x000000031c1c7220 */ /* 0x080fe20000410000 */
[-C--:B------:R-:W-:Y:S01]  /*d4e0*/  FMUL.FTZ R29, R29, R3.reuse ;  /* 0x000000031d1d7220 */ /* 0x080fe20000410000 */
[-C--:B------:R-:W-:Y:S01]  /*d4f0*/  FMUL.FTZ R32, R32, R3.reuse ;  /* 0x0000000320207220 */ /* 0x080fe20000410000 */
[-C--:B------:R-:W-:Y:S01]  /*d500*/  FMUL.FTZ R33, R33, R3.reuse ;  /* 0x0000000321217220 */ /* 0x080fe20000410000 */
[-C--:B------:R-:W-:Y:S01]  /*d510*/  FMUL.FTZ R36, R36, R3.reuse ;  /* 0x0000000324247220 */ /* 0x080fe20000410000 */
[-C--:B------:R-:W-:Y:S01]  /*d520*/  FMUL.FTZ R37, R37, R3.reuse ;  /* 0x0000000325257220 */ /* 0x080fe20000410000 */
[-C--:B------:R-:W-:Y:S01]  /*d530*/  FMUL.FTZ R40, R40, R3.reuse ;  /* 0x0000000328287220 */ /* 0x080fe20000410000 */
[----:B------:R3:W4:Y:S01]  /*d540*/  @P2 MUFU.LG2 R7, R6 ;  /* 0x0000000600072308 */ /* 0x0007220000000c00 */
        /* <DEDUP_REMOVED lines=56> */
[----:B-1----:R-:W-:-:S02]  /*d8d0*/  IMAD.U32 R3, RZ, RZ, UR6 ;  /* 0x00000006ff037e24 */ /* 0x002fc4000f8e00ff */
[----:B------:R-:W-:Y:S01]  /*d8e0*/  @P2 FMUL.FTZ R9, R9, 0.69314718246459960938 ;  /* 0x3f31721809092820 */ /* 0x000fe20000410000 */
[----:B---3--:R-:W-:Y:S01]  /*d8f0*/  @P1 FMUL.FTZ R6, R5, 0.69314718246459960938 ;  /* 0x3f31721805061820 */ /* 0x008fe20000410000 */
[----:B----4-:R-:W-:Y:S01]  /*d900*/  @P2 FMUL.FTZ R8, R7, 0.69314718246459960938 ;  /* 0x3f31721807082820 */ /* 0x010fe20000410000 */
[----:B------:R-:W-:Y:S01]  /*d910*/  @P1 FMUL.FTZ R3, R3, 0.69314718246459960938 ;  /* 0x3f31721803031820 */ /* 0x000fe20000410000 */
[----:B------:R-:W-:Y:S01]  /*d920*/  IMAD.MOV.U32 R4, RZ, RZ, -0x800000 ;  /* 0xff800000ff047424 */ /* 0x000fe200078e00ff */
        /* <DEDUP_REMOVED lines=67> */
[----:B--2---:R-:W-:Y:S06]  /*dd60*/  BAR.ARV 0xe, 0x100 ;  /* 0x0384000000007b1d */ /* 0x004fec0000002000 */
.L_x_7436:
[----:B------:R-:W-:Y:S05]  /*dd70*/  @P0 BRA `(.L_x_7479) ;  /* 0x0000002400080947 */ /* 0x000fea0003800000 */
[----:B------:R-:W2:Y:S01]  /*dd80*/  LDL R156, [R1] ;  /* 0x00000000019c7983 */ /* 0x000ea20000100800 */
[----:B------:R-:W1:Y:S01]  /*dd90*/  S2UR UR5, SR_CgaCtaId ;  /* 0x00000000000579c3 */ /* 0x000e620000008800 */
[----:B------:R-:W-:Y:S01]  /*dda0*/  UMOV UR4, 0x400 ;  /* 0x0000040000047882 */ /* 0x000fe20000000000 */
[----:B------:R-:W3:Y:S06]  /*ddb0*/  S2R R0, SR_TID.X ;  /* 0x0000000000007919 */ /* 0x000eec0000002100 */
[----:B------:R-:W4:Y:S08]  /*ddc0*/  S2UR UR6, SR_CTAID.Y ;  /* 0x00000000000679c3 */ /* 0x000f300000002600 */
[----:B------:R-:W4:Y:S08]  /*ddd0*/  LDC R10, c[0x0][0xd50] ;  /* 0x00035400ff0a7b82 */ /* 0x000f300000000800 */
[----:B------:R-:W5:Y:S01]  /*dde0*/  LDC R6, c[0x0][0xce8] ;  /* 0x00033a00ff067b82 */ /* 0x000f620000000800 */
[----:B-1----:R-:W-:-:S04]  /*ddf0*/  ULEA UR4, UR5, UR4, 0x18 ;  /* 0x0000000405047291 */ /* 0x002fc8000f8ec03f */
[----:B------:R-:W-:-:S04]  /*de00*/  UIADD3 UR4, UR4, 0x38820, URZ ;  /* 0x0003882004047890 */ /* 0x000fc8000fffe03f */
[----:B------:R-:W-:Y:S01]  /*de10*/  UPRMT UR4, URZ, 0x654, UR4 ;  /* 0x000006543f047896 */ /* 0x000fe20008000004 */
[----:B------:R-:W-:Y:S01]  /*de20*/  BAR.SYNC.DEFER_BLOCKING 0x1, 0x100 ;  /* 0x0044000000007b1d */ /* 0x000fe20000010000 */
[----:B---3--:R-:W-:-:S05]  /*de30*/  VIADD R20, R0, 0xffffff80 ;  /* 0xffffff8000147836 */ /* 0x008fca0000000000 */
[----:B------:R-:W-:-:S04]  /*de40*/  SHF.R.S32.HI R21, RZ, 0x1f, R20 ;  /* 0x0000001fff157819 */ /* 0x000fc80000011414 */
[----:B------:R-:W-:-:S04]  /*de50*/  LEA.HI R9, R21, R20, RZ, 0x7 ;  /* 0x0000001415097211 */ /* 0x000fc800078f38ff */
[----:B------:R-:W-:Y:S02]  /*de60*/  SHF.R.S32.HI R0, RZ, 0x7, R9 ;  /* 0x00000007ff007819 */ /* 0x000fe40000011409 */
[----:B------:R-:W-:Y:S02]  /*de70*/  LOP3.LUT R5, R9, 0xffffff80, RZ, 0xc0, !PT ;  /* 0xffffff8009057812 */ /* 0x000fe400078ec0ff */
[----:B-----5:R-:W-:Y:S01]  /*de80*/  ISETP.NE.AND P1, PT, R6, 0x1, PT ;  /* 0x000000010600780c */ /* 0x020fe20003f25270 */
[----:B------:R-:W1:Y:S02]  /*de90*/  SHFL.IDX PT, R7, R0, RZ, 0x1f ;  /* 0x00001fff00077589 */ /* 0x000e6400000e0000 */
[----:B------:R-:W-:Y:S01]  /*dea0*/  IMAD.IADD R8, R20, 0x1, -R5 ;  /* 0x0000000114087824 */ /* 0x000fe200078e0a05 */
[----:B------:R-:W-:Y:S04]  /*deb0*/  SYNCS.ARRIVE.TRANS64.RED.A1T0 RZ, [UR4], RZ ;  /* 0x000000ffffff79a7 */ /* 0x000fe80008100404 */
[----:B------:R-:W-:-:S02]  /*dec0*/  SHF.R.S32.HI R155, RZ, 0x1f, R8 ;  /* 0x0000001fff9b7819 */ /* 0x000fc40000011408 */
[----:B-1----:R-:W-:Y:S02]  /*ded0*/  ISETP.NE.AND P0, PT, R7, RZ, PT ;  /* 0x000000ff0700720c */ /* 0x002fe40003f05270 */
[----:B------:R-:W-:-:S04]  /*dee0*/  LEA.HI R7, R155, R8, RZ, 0x2 ;  /* 0x000000089b077211 */ /* 0x000fc800078f10ff */
[----:B------:R-:W-:Y:S02]  /*def0*/  SHF.R.S32.HI R154, RZ, 0x2, R7 ;  /* 0x00000002ff9a7819 */ /* 0x000fe40000011407 */
[----:B--2---:R-:W-:-:S13]  /*df00*/  R2UR UR7, R156 ;  /* 0x000000009c0772ca */ /* 0x004fda00000e0000 */
[----:B------:R-:W-:-:S04]  /*df10*/  IMAD R3, RZ, RZ, -UR7 ;  /* 0x80000007ff037e24 */ /* 0x000fc8000f8e02ff */
[----:B----4-:R-:W-:Y:S01]  /*df20*/  IMAD R3, R10, R3, UR6 ;  /* 0x000000060a037e24 */ /* 0x010fe2000f8e0203 */
[----:B------:R-:W-:-:S04]  /*df30*/  USHF.R.S32.HI UR6, URZ, 0x1f, UR7 ;  /* 0x0000001f3f067899 */ /* 0x000fc80008011407 */
[----:B------:R-:W-:Y:S01]  /*df40*/  SHF.R.S32.HI R5, RZ, 0x1f, R3 ;  /* 0x0000001fff057819 */ /* 0x000fe20000011403 */
[----:B------:R-:W-:Y:S07]  /*df50*/  @P0 BRA `(.L_x_7480) ;  /* 0x0000000400480947 */ /* 0x000fee0003800000 */
[----:B------:R-:W1:Y:S01]  /*df60*/  LDC R16, c[0x0][0xce8] ;  /* 0x00033a00ff107b82 */ /* 0x000e620000000800 */
[----:B------:R-:W-:Y:S01]  /*df70*/  LOP3.LUT R9, R9, 0xffffff80, RZ, 0xc0, !PT ;  /* 0xffffff8009097812 */ /* 0x000fe200078ec0ff */
[----:B------:R-:W2:Y:S01]  /*df80*/  S2R R22, SR_CTAID.X ;  /* 0x0000000000167919 */ /* 0x000ea20000002500 */
[----:B------:R-:W-:Y:S01]  /*df90*/  LEA.HI R11, R21, R20, RZ, 0x2 ;  /* 0x00000014150b7211 */ /* 0x000fe200078f10ff */
[----:B------:R-:W-:Y:S01]  /*dfa0*/  ULDC.64 UR4, c[0x0][0xcd0] ;  /* 0x0003340000047ab9 */ /* 0x000fe20000000a00 */
[----:B------:R-:W-:Y:S01]  /*dfb0*/  R2UR UR10, R156 ;  /* 0x000000009c0a72ca */ /* 0x000fe200000e0000 */
[----:B------:R-:W-:Y:S01]  /*dfc0*/  IMAD.IADD R23, R20, 0x1, -R9 ;  /* 0x0000000114177824 */ /* 0x000fe200078e0a09 */
[----:B------:R-:W-:Y:S01]  /*dfd0*/  LOP3.LUT R11, R11, 0xfffffffc, RZ, 0xc0, !PT ;  /* 0xfffffffc0b0b7812 */ /* 0x000fe200078ec0ff */
[----:B------:R-:W3:Y:S03]  /*dfe0*/  S2UR UR7, SR_CTAID.Z ;  /* 0x00000000000779c3 */ /* 0x000ee60000002700 */
[----:B------:R-:W-:-:S02]  /*dff0*/  SHF.R.S32.HI R10, RZ, 0x1f, R23 ;  /* 0x0000001fff0a7819 */ /* 0x000fc40000011417 */
[----:B------:R-:W-:Y:S02]  /*e000*/  IADD3 R11, R20, -R11, RZ ;  /* 0x8000000b140b7210 */ /* 0x000fe40007ffe0ff */
[CC--:B0-----:R-:W-:Y:S01]  /*e010*/  LEA.HI R152, R10.reuse, R23.reuse, RZ, 0x2 ;  /* 0x000000170a987211 */ /* 0x0c1fe200078f10ff */
[----:B------:R-:W0:Y:S01]  /*e020*/  LDC.64 R18, c[0x0][0xcd8] ;  /* 0x00033600ff127b82 */ /* 0x000e220000000a00 */
[----:B------:R-:W-:Y:S01]  /*e030*/  LEA.HI R10, R10, R23, RZ, 0x5 ;  /* 0x000000170a0a7211 */ /* 0x000fe200078f28ff */
[----:B------:R-:W-:Y:S01]  /*e040*/  UIMAD.WIDE.U32 UR8, UR10, UR4, URZ ;  /* 0x000000040a0872a5 */ /* 0x000fe2000f8e003f */
[--C-:B------:R-:W-:Y:S01]  /*e050*/  SHF.R.S32.HI R9, RZ, 0x2, R152.reuse ;  /* 0x00000002ff097819 */ /* 0x100fe20000011498 */
[----:B------:R-:W-:Y:S01]  /*e060*/  UIMAD UR4, UR6, UR4, URZ ;  /* 0x00000004060472a4 */ /* 0x000fe2000f8e023f */
[----:B------:R-:W-:Y:S02]  /*e070*/  SHF.R.S32.HI R12, RZ, 0x1f, R152 ;  /* 0x0000001fff0c7819 */ /* 0x000fe40000011498 */
[----:B------:R-:W-:Y:S01]  /*e080*/  SHF.R.S32.HI R10, RZ, 0x5, R10 ;  /* 0x00000005ff0a7819 */ /* 0x000fe2000001140a */
[----:B------:R-:W-:Y:S01]  /*e090*/  UIMAD UR4, UR10, UR5, UR4 ;  /* 0x000000050a0472a4 */ /* 0x000fe2000f8e0204 */
[----:B-1----:R-:W-:-:S02]  /*e0a0*/  ISETP.NE.AND P0, PT, R16, 0x1, PT ;  /* 0x000000011000780c */ /* 0x002fc40003f05270 */
[----:B------:R-:W-:Y:S01]  /*e0b0*/  LEA.HI R12, R12, R9, RZ, 0x3 ;  /* 0x000000090c0c7211 */ /* 0x000fe200078f18ff */
[----:B------:R-:W-:Y:S01]  /*e0c0*/  UIADD3 UR4, UR9, UR4, URZ ;  /* 0x0000000409047290 */ /* 0x000fe2000fffe03f */
[----:B------:R-:W-:Y:S02]  /*e0d0*/  LOP3.LUT R152, R152, 0x7ffffffc, RZ, 0xc0, !PT ;  /* 0x7ffffffc98987812 */ /* 0x000fe400078ec0ff */
[----:B------:R-:W-:Y:S01]  /*e0e0*/  LOP3.LUT R12, R12, 0xfffffff8, RZ, 0xc0, !PT ;  /* 0xfffffff80c0c7812 */ /* 0x000fe200078ec0ff */
[----:B---3--:R-:W-:Y:S02]  /*e0f0*/  USHF.R.S32.HI UR5, URZ, 0x1f, UR7 ;  /* 0x0000001f3f057899 */ /* 0x008fe40008011407 */
[----:B------:R-:W-:Y:S02]  /*e100*/  IMAD.IADD R152, R23, 0x1, -R152 ;  /* 0x0000000117987824 */ /* 0x000fe400078e0a98 */
[----:B------:R-:W-:Y:S01]  /*e110*/  IMAD.IADD R9, R9, 0x1, -R12 ;  /* 0x0000000109097824 */ /* 0x000fe200078e0a0c */
[----:B------:R-:W-:Y:S01]  /*e120*/  LEA.HI R12, R11, R11, RZ, 0x1 ;  /* 0x0000000b0b0c7211 */ /* 0x000fe200078f08ff */
[----:B------:R-:W1:Y:S01]  /*e130*/  @P0 LDC R14, c[0x0][0xcec] ;  /* 0x00033b00ff0e0b82 */ /* 0x000e620000000800 */
[----:B------:R-:W-:-:S02]  /*e140*/  IMAD.SHL.U32 R152, R152, 0x2, RZ ;  /* 0x0000000298987824 */ /* 0x000fc400078e00ff */
[----:B------:R-:W-:Y:S01]  /*e150*/  LOP3.LUT R12, R12, 0x1ffffffe, RZ, 0xc0, !PT ;  /* 0x1ffffffe0c0c7812 */ /* 0x000fe200078ec0ff */
[----:B------:R-:W-:Y:S02]  /*e160*/  IMAD R153, R10, 0x10, R9 ;  /* 0x000000100a997824 */ /* 0x000fe400078e0209 */
[----:B------:R-:W-:Y:S02]  /*e170*/  IMAD.U32 R10, RZ, RZ, UR8 ;  /* 0x00000008ff0a7e24 */ /* 0x000fe4000f8e00ff */
[----:B------:R-:W3:Y:S01]  /*e180*/  @P0 LDC R17, c[0x0][0xcf0] ;  /* 0x00033c00ff110b82 */ /* 0x000ee20000000800 */
[----:B------:R-:W-:Y:S02]  /*e190*/  IMAD.IADD R12, R11, 0x1, -R12 ;  /* 0x000000010b0c7824 */ /* 0x000fe400078e0a0c */
[----:B------:R-:W-:Y:S02]  /*e1a0*/  IMAD.U32 R11, RZ, RZ, UR9 ;  /* 0x00000009ff0b7e24 */ /* 0x000fe4000f8e00ff */
[----:B------:R-:W-:-:S02]  /*e1b0*/  IMAD R9, R12, 0x8, R153 ;  /* 0x000000080c097824 */ /* 0x000fc400078e0299 */
[----:B0-----:R-:W-:Y:S02]  /*e1c0*/  IMAD R12, R18, UR5, RZ ;  /* 0x00000005120c7c24 */ /* 0x001fe4000f8e02ff */
[----:B--2---:R-:W-:Y:S02]  /*e1d0*/  IMAD R9, R22, 0x40, R9 ;  /* 0x0000004016097824 */ /* 0x004fe400078e0209 */
[----:B------:R-:W-:Y:S02]  /*e1e0*/  IMAD R15, R19, UR7, R12 ;  /* 0x00000007130f7c24 */ /* 0x000fe4000f8e020c */
[----:B------:R-:W-:Y:S01]  /*e1f0*/  IMAD.U32 R11, RZ, RZ, UR4 ;  /* 0x00000004ff0b7e24 */ /* 0x000fe2000f8e00ff */
[----:B------:R-:W-:Y:S01]  /*e200*/  MOV R13, R9 ;  /* 0x00000009000d7202 */ /* 0x000fe20000000f00 */
[----:B------:R-:W-:Y:S01]  /*e210*/  ULDC.64 UR4, c[0x0][0xce0] ;  /* 0x0003380000047ab9 */ /* 0x000fe20000000a00 */
[----:B-1----:R-:W-:-:S04]  /*e220*/  @P0 IMAD.HI.U32 R12, R9, R14, RZ ;  /* 0x0000000e090c0227 */ /* 0x002fc800078e00ff */
[----:B------:R-:W-:Y:S01]  /*e230*/  IMAD.WIDE.U32 R10, R18, UR7, R10 ;  /* 0x00000007120a7c25 */ /* 0x000fe2000f8e000a */
[----:B---3--:R-:W-:-:S03]  /*e240*/  @P0 SHF.R.U32.HI R13, RZ, R17, R12 ;  /* 0x00000011ff0d0219 */ /* 0x008fc6000001160c */
[----:B------:R-:W-:Y:S02]  /*e250*/  IMAD.IADD R11, R11, 0x1, R15 ;  /* 0x000000010b0b7824 */ /* 0x000fe400078e020f */
[----:B------:R-:W-:Y:S01]  /*e260*/  IMAD R12, R5, UR4, RZ ;  /* 0x00000004050c7c24 */ /* 0x000fe2000f8e02ff */
[--C-:B------:R-:W-:Y:S01]  /*e270*/  SHF.R.S32.HI R15, RZ, 0x1f, R13.reuse ;  /* 0x0000001fff0f7819 */ /* 0x100fe2000001140d */
[----:B------:R-:W-:Y:S02]  /*e280*/  IMAD.MOV R14, RZ, RZ, -R13 ;  /* 0x000000ffff0e7224 */ /* 0x000fe400078e0a0d */
[----:B------:R-:W-:-:S04]  /*e290*/  IMAD.WIDE.U32 R10, R3, UR4, R10 ;  /* 0x00000004030a7c25 */ /* 0x000fc8000f8e000a */
        /* <DEDUP_REMOVED lines=14> */
[----:B------:R-:W-:Y:S01]  /*e380*/  LOP3.LUT R11, R12, 0xfffffe, RZ, 0xc0, !PT ;  /* 0x00fffffe0c0b7812 */ /* 0x000fe200078ec0ff */
[----:B------:R-:W-:Y:S01]  /*e390*/  IMAD R14, R16, UR4, RZ ;  /* 0x00000004100e7c24 */ /* 0x000fe2000f8e02ff */
[----:B------:R-:W-:Y:S01]  /*e3a0*/  LEA.HI.X R18, R10, UR5, R9, 0x2, P0 ;  /* 0x000000050a127c11 */ /* 0x000fe200080f1409 */
[----:B------:R-:W-:Y:S01]  /*e3b0*/  SHFL.IDX PT, R12, R17, 0x1, 0x1c1f ;  /* 0x003c1f00110c7f89 */ /* 0x000fe200000e0000 */
[----:B------:R-:W-:-:S02]  /*e3c0*/  IMAD R9, R22, 0x40, R153 ;  /* 0x0000004016097824 */ /* 0x000fc400078e0299 */
[----:B------:R-:W-:Y:S01]  /*e3d0*/  IMAD.IADD R15, R0, 0x1, -R11 ;  /* 0x00000001000f7824 */ /* 0x000fe200078e0a0b */
[----:B------:R-:W-:Y:S03]  /*e3e0*/  SHFL.IDX PT, R10, R17, RZ, 0x1c1f ;  /* 0x001c1fff110a7589 */ /* 0x000fe600000e0000 */
[----:B------:R-:W-:Y:S01]  /*e3f0*/  IMAD.U32 R15, R15, -0x100, RZ ;  /* 0xffffff000f0f7824 */ /* 0x000fe200078e00ff */
[----:B------:R-:W0:Y:S04]  /*e400*/  SHFL.IDX PT, R11, R18, RZ, 0x1c1f ;  /* 0x001c1fff120b7589 */ /* 0x000e2800000e0000 */
[----:B------:R-:W1:Y:S01]  /*e410*/  SHFL.IDX PT, R13, R18, 0x1, 0x1c1f ;  /* 0x003c1f00120d7f89 */ /* 0x000e6200000e0000 */
[----:B------:R-:W-:-:S02]  /*e420*/  ISETP.NE.AND P0, PT, R152, R15, PT ;  /* 0x0000000f9800720c */ /* 0x000fc40003f05270 */
[C---:B------:R-:W-:Y:S02]  /*e430*/  IADD3 R15, R9.reuse, 0x8, RZ ;  /* 0x00000008090f7810 */ /* 0x040fe40007ffe0ff */
[-C--:B------:R-:W-:Y:S02]  /*e440*/  ISETP.GE.OR P2, PT, R9, R14.reuse, P0 ;  /* 0x0000000e0900720c */ /* 0x080fe40000746670 */
[----:B------:R-:W-:-:S11]  /*e450*/  ISETP.GE.OR P0, PT, R15, R14, P0 ;  /* 0x0000000e0f00720c */ /* 0x000fd60000706670 */
[----:B0-----:R2:W-:Y:S04]  /*e460*/  @!P2 ST.E desc[UR36][R10.64], R4 ;  /* 0x000000040a00a985 */ /* 0x0015e8000c101924 */
[----:B-1----:R2:W-:Y:S02]  /*e470*/  @!P0 ST.E desc[UR36][R12.64], R2 ;  /* 0x000000020c008985 */ /* 0x0025e4000c101924 */
.L_x_7480:
[----:B------:R-:W1:Y:S01]  /*e480*/  S2R R14, SR_CTAID.X ;  /* 0x00000000000e7919 */ /* 0x000e620000002500 */
[----:B------:R-:W-:Y:S01]  /*e490*/  LEA.HI R21, R21, R20, RZ, 0x2 ;  /* 0x0000001415157211 */ /* 0x000fe200078f10ff */
[----:B------:R-:W3:Y:S01]  /*e4a0*/  S2UR UR7, SR_CTAID.Z ;  /* 0x00000000000779c3 */ /* 0x000ee20000002700 */
[----:B------:R-:W-:Y:S01]  /*e4b0*/  SHF.R.S32.HI R9, RZ, 0x1f, R7 ;  /* 0x0000001fff097819 */ /* 0x000fe20000011407 */
[----:B------:R-:W-:Y:S01]  /*e4c0*/  ULDC.64 UR8, c[0x0][0xc38] ;  /* 0x00030e0000087ab9 */ /* 0x000fe20000000a00 */
[----:B------:R-:W-:Y:S01]  /*e4d0*/  LOP3.LUT R21, R21, 0xfffffffc, RZ, 0xc0, !PT ;  /* 0xfffffffc15157812 */ /* 0x000fe200078ec0ff */
[----:B------:R-:W-:Y:S01]  /*e4e0*/  UIMAD UR6, UR6, UR8, URZ ;  /* 0x00000008060672a4 */ /* 0x000fe2000f8e023f */
[----:B------:R-:W-:Y:S01]  /*e4f0*/  LEA.HI R9, R9, R154, RZ, 0x3 ;  /* 0x0000009a09097211 */ /* 0x000fe200078f18ff */
[----:B------:R-:W-:Y:S01]  /*e500*/  BSSY B0, `(.L_x_7481) ;  /* 0x0000102000007945 */ /* 0x000fe20003800000 */
[----:B------:R-:W-:Y:S01]  /*e510*/  R2UR UR10, R156 ;  /* 0x000000009c0a72ca */ /* 0x000fe200000e0000 */
[----:B------:R-:W-:Y:S01]  /*e520*/  IMAD.IADD R21, R20, 0x1, -R21 ;  /* 0x0000000114157824 */ /* 0x000fe200078e0a15 */
[----:B--2---:R-:W2:Y:S01]  /*e530*/  LDC.64 R12, c[0x0][0xc40] ;  /* 0x00031000ff0c7b82 */ /* 0x004ea20000000a00 */
[----:B------:R-:W-:-:S02]  /*e540*/  LOP3.LUT R9, R9, 0xfffffff8, RZ, 0xc0, !PT ;  /* 0xfffffff809097812 */ /* 0x000fc400078ec0ff */
[----:B------:R-:W-:Y:S02]  /*e550*/  LEA.HI R155, R155, R8, RZ, 0x5 ;  /* 0x000000089b9b7211 */ /* 0x000fe400078f28ff */
[----:B------:R-:W-:Y:S01]  /*e560*/  LEA.HI R2, R21, R21, RZ, 0x1 ;  /* 0x0000001515027211 */ /* 0x000fe200078f08ff */
[----:B------:R-:W-:Y:S01]  /*e570*/  IMAD.IADD R154, R154, 0x1, -R9 ;  /* 0x000000019a9a7824 */ /* 0x000fe200078e0a09 */
[----:B------:R-:W-:Y:S01]  /*e580*/  SHF.R.S32.HI R155, RZ, 0x5, R155 ;  /* 0x00000005ff9b7819 */ /* 0x000fe2000001149b */
[----:B------:R-:W4:Y:S01]  /*e590*/  @P1 LDC R4, c[0x0][0xcec] ;  /* 0x00033b00ff041b82 */ /* 0x000f220000000800 */
[----:B------:R-:W-:Y:S02]  /*e5a0*/  LOP3.LUT R2, R2, 0x1ffffffe, RZ, 0xc0, !PT ;  /* 0x1ffffffe02027812 */ /* 0x000fe400078ec0ff */
[----:B------:R-:W-:Y:S01]  /*e5b0*/  UIMAD.WIDE.U32 UR4, UR10, UR8, URZ ;  /* 0x000000080a0472a5 */ /* 0x000fe2000f8e003f */
[----:B------:R-:W-:Y:S01]  /*e5c0*/  IMAD R155, R155, 0x10, R154 ;  /* 0x000000109b9b7824 */ /* 0x000fe200078e029a */
[----:B------:R-:W-:Y:S01]  /*e5d0*/  UIMAD UR6, UR10, UR9, UR6 ;  /* 0x000000090a0672a4 */ /* 0x000fe2000f8e0206 */
[----:B------:R-:W-:Y:S01]  /*e5e0*/  IMAD.IADD R2, R21, 0x1, -R2 ;  /* 0x0000000115027824 */ /* 0x000fe200078e0a02 */
[----:B---3--:R-:W-:Y:S01]  /*e5f0*/  USHF.R.S32.HI UR8, URZ, 0x1f, UR7 ;  /* 0x0000001f3f087899 */ /* 0x008fe20008011407 */
[----:B------:R-:W3:Y:S01]  /*e600*/  @P1 LDC R17, c[0x0][0xcf0] ;  /* 0x00033c00ff111b82 */ /* 0x000ee20000000800 */
[----:B------:R-:W-:Y:S01]  /*e610*/  UIADD3 UR6, UR5, UR6, URZ ;  /* 0x0000000605067290 */ /* 0x000fe2000fffe03f */
[----:B------:R-:W-:-:S02]  /*e620*/  IMAD R9, R2, 0x8, R155 ;  /* 0x0000000802097824 */ /* 0x000fc400078e029b */
[----:B------:R-:W-:Y:S02]  /*e630*/  IMAD.U32 R11, RZ, RZ, UR5 ;  /* 0x00000005ff0b7e24 */ /* 0x000fe4000f8e00ff */
[----:B------:R-:W-:Y:S01]  /*e640*/  IMAD.U32 R10, RZ, RZ, UR4 ;  /* 0x00000004ff0a7e24 */ /* 0x000fe2000f8e00ff */
[----:B-1----:R-:W-:Y:S01]  /*e650*/  LEA R15, R14, R9, 0x6 ;  /* 0x000000090e0f7211 */ /* 0x002fe200078e30ff */
[----:B------:R-:W-:Y:S01]  /*e660*/  IMAD.U32 R11, RZ, RZ, UR6 ;  /* 0x00000006ff0b7e24 */ /* 0x000fe2000f8e00ff */
[----:B------:R-:W-:Y:S01]  /*e670*/  ULDC.64 UR4, c[0x0][0xc48] ;  /* 0x0003120000047ab9 */ /* 0x000fe20000000a00 */
[C---:B--2---:R-:W-:Y:S02]  /*e680*/  IMAD R2, R12.reuse, UR8, RZ ;  /* 0x000000080c027c24 */ /* 0x044fe4000f8e02ff */
[----:B------:R-:W-:-:S04]  /*e690*/  IMAD.WIDE.U32 R10, R12, UR7, R10 ;  /* 0x000000070c0a7c25 */ /* 0x000fc8000f8e000a */
[----:B----4-:R-:W-:-:S04]  /*e6a0*/  @P1 IMAD.HI.U32 R4, R15, R4, RZ ;  /* 0x000000040f041227 */ /* 0x010fc800078e00ff */
[----:B------:R-:W-:Y:S02]  /*e6b0*/  IMAD R13, R13, UR7, R2 ;  /* 0x000000070d0d7c24 */ /* 0x000fe4000f8e0202 */
[----:B------:R-:W-:Y:S01]  /*e6c0*/  IMAD.MOV.U32 R9, RZ, RZ, R15 ;  /* 0x000000ffff097224 */ /* 0x000fe200078e000f */
[----:B---3--:R-:W-:Y:S01]  /*e6d0*/  @P1 SHF.R.U32.HI R9, RZ, R17, R4 ;  /* 0x00000011ff091219 */ /* 0x008fe20000011604 */
[----:B------:R-:W-:Y:S02]  /*e6e0*/  IMAD R2, R5, UR4, RZ ;  /* 0x0000000405027c24 */ /* 0x000fe4000f8e02ff */
[----:B------:R-:W-:Y:S01]  /*e6f0*/  IMAD.IADD R11, R11, 0x1, R13 ;  /* 0x000000010b0b7824 */ /* 0x000fe200078e020d */
[--C-:B------:R-:W-:Y:S01]  /*e700*/  SHF.R.S32.HI R4, RZ, 0x1f, R9.reuse ;  /* 0x0000001fff047819 */ /* 0x100fe20000011409 */
[----:B------:R-:W-:Y:S02]  /*e710*/  IMAD R13, R3, UR5, R2 ;  /* 0x00000005030d7c24 */ /* 0x000fe4000f8e0202 */
[----:B------:R-:W-:-:S02]  /*e720*/  IMAD.MOV R5, RZ, RZ, -R9 ;  /* 0x000000ffff057224 */ /* 0x000fc400078e0a09 */
        /* <DEDUP_REMOVED lines=25> */
[----:B------:R1:W2:Y:S01]  /*e8c0*/  SHFL.IDX PT, R2, R4, RZ, 0x1c1f ;  /* 0x001c1fff04027589 */ /* 0x0002a200000e0000 */
[----:B------:R-:W-:-:S03]  /*e8d0*/  ISETP.GE.AND P0, PT, R7, R6, PT ;  /* 0x000000060700720c */ /* 0x000fc60003f06270 */
[----:B------:R-:W-:Y:S01]  /*e8e0*/  IMAD R0, R11, 0x80, R0 ;  /* 0x000000800b007824 */ /* 0x000fe200078e0200 */
[----:B------:R1:W3:Y:S03]  /*e8f0*/  SHFL.IDX PT, R3, R5, RZ, 0x1c1f ;  /* 0x001c1fff05037589 */ /* 0x0002e600000e0000 */
[----:B------:R-:W-:-:S06]  /*e900*/  IMAD.SHL.U32 R0, R0, 0x2, RZ ;  /* 0x0000000200007824 */ /* 0x000fcc00078e00ff */
[----:B-1----:R-:W-:Y:S05]  /*e910*/  @P0 BRA `(.L_x_7482) ;  /* 0x0000000c00000947 */ /* 0x002fea0003800000 */
        /* <DEDUP_REMOVED lines=17> */
[C---:B------:R-:W-:Y:S01]  /*ea30*/  @!P2 LEA.HI R8, R0.reuse, R0, RZ, 0x1 ;  /* 0x000000000008a211 */ /* 0x040fe200078f08ff */
[----:B------:R-:W-:Y:S01]  /*ea40*/  VIADD R23, R0, 0x58 ;  /* 0x0000005800177836 */ /* 0x000fe20000000000 */
[----:B------:R-:W-:-:S02]  /*ea50*/  @!P3 LEA.HI R10, R9, R9, RZ, 0x1 ;  /* 0x00000009090ab211 */ /* 0x000fc400078f08ff */
[----:B------:R-:W-:Y:S02]  /*ea60*/  @!P4 LEA.HI R12, R11, R11, RZ, 0x1 ;  /* 0x0000000b0b0cc211 */ /* 0x000fe400078f08ff */
[----:B------:R-:W-:Y:S02]  /*ea70*/  @!P5 LEA.HI R14, R13, R13, RZ, 0x1 ;  /* 0x0000000d0d0ed211 */ /* 0x000fe400078f08ff */
[----:B------:R-:W-:Y:S02]  /*ea80*/  @!P2 LOP3.LUT R9, R8, 0xfffffffe, RZ, 0xc0, !PT ;  /* 0xfffffffe0809a812 */ /* 0x000fe400078ec0ff */
[----:B------:R-:W-:Y:S02]  /*ea90*/  @!P3 LOP3.LUT R11, R10, 0xfffffffe, RZ, 0xc0, !PT ;  /* 0xfffffffe0a0bb812 */ /* 0x000fe400078ec0ff */
[----:B------:R-:W-:Y:S01]  /*eaa0*/  @!P4 LOP3.LUT R13, R12, 0xfffffffe, RZ, 0xc0, !PT ;  /* 0xfffffffe0c0dc812 */ /* 0x000fe200078ec0ff */
[----:B--23--:R-:W-:Y:S01]  /*eab0*/  @!P2 IMAD.WIDE R8, R9, 0x4, R2 ;  /* 0x000000040908a825 */ /* 0x00cfe200078e0202 */
[----:B------:R-:W-:-:S02]  /*eac0*/  @!P5 LOP3.LUT R15, R14, 0xfffffffe, RZ, 0xc0, !PT ;  /* 0xfffffffe0e0fd812 */ /* 0x000fc400078ec0ff */
[----:B------:R-:W-:Y:S01]  /*ead0*/  ISETP.GE.AND P6, PT, R22, UR4, PT ;  /* 0x0000000416007c0c */ /* 0x000fe2000bfc6270 */
        /* <DEDUP_REMOVED lines=11> */
[----:B------:R-:W-:Y:S01]  /*eb90*/  ISETP.GE.AND P5, PT, R21, UR4, PT ;  /* 0x0000000415007c0c */ /* 0x000fe2000bfa6270 */
[----:B-1----:R-:W-:Y:S01]  /*eba0*/  VIADD R24, R0, 0x60 ;  /* 0x0000006000187836 */ /* 0x002fe20000000000 */
[----:B------:R-:W-:Y:S02]  /*ebb0*/  @!P1 LEA.HI R17, R17, R17, RZ, 0x1 ;  /* 0x0000001111119211 */ /* 0x000fe400078f08ff */
[----:B------:R-:W-:Y:S02]  /*ebc0*/  @!P0 LOP3.LUT R9, R16, 0xfffffffe, RZ, 0xc0, !PT ;  /* 0xfffffffe10098812 */ /* 0x000fe400078ec0ff */
[----:B--2---:R-:W-:Y:S02]  /*ebd0*/  @!P1 LOP3.LUT R11, R17, 0xfffffffe, RZ, 0xc0, !PT ;  /* 0xfffffffe110b9812 */ /* 0x004fe400078ec0ff */
        /* <DEDUP_REMOVED lines=8> */
[----:B---3--:R-:W-:Y:S01]  /*ec60*/  @!P2 LOP3.LUT R13, R18, 0xfffffffe, RZ, 0xc0, !PT ;  /* 0xfffffffe120da812 */ /* 0x008fe200078ec0ff */
[----:B------:R2:W-:Y:S01]  /*ec70*/  @!P1 ST.E.64 desc[UR36][R10.64], R44 ;  /* 0x0000002c0a009985 */ /* 0x0005e2000c101b24 */
[----:B------:R-:W-:Y:S01]  /*ec80*/  @!P3 LOP3.LUT R19, R19, 0xfffffffe, RZ, 0xc0, !PT ;  /* 0xfffffffe1313b812 */ /* 0x000fe200078ec0ff */
[----:B------:R-:W-:Y:S01]  /*ec90*/  VIADD R18, R0, 0x68 ;  /* 0x0000006800127836 */ /* 0x000fe20000000000 */
[----:B----4-:R-:W-:Y:S01]  /*eca0*/  @!P4 LOP3.LUT R15, R20, 0xfffffffe, RZ, 0xc0, !PT ;  /* 0xfffffffe140fc812 */ /* 0x010fe200078ec0ff */
[----:B------:R-:W-:Y:S01]  /*ecb0*/  VIADD R20, R0, 0x78 ;  /* 0x0000007800147836 */ /* 0x000fe20000000000 */
[----:B------:R-:W-:-:S02]  /*ecc0*/  @!P5 LOP3.LUT R21, R21, 0xfffffffe, RZ, 0xc0, !PT ;  /* 0xfffffffe1515d812 */ /* 0x000fc400078ec0ff */
[----:B------:R-:W-:Y:S01]  /*ecd0*/  @!P6 LOP3.LUT R17, R22, 0xfffffffe, RZ, 0xc0, !PT ;  /* 0xfffffffe1611e812 */ /* 0x000fe200078ec0ff */
[----:B------:R-:W-:Y:S01]  /*ece0*/  VIADD R22, R0, 0x88 ;  /* 0x0000008800167836 */ /* 0x000fe20000000000 */
[----:B------:R-:W-:Y:S01]  /*ecf0*/  ISETP.GE.AND P1, PT, R23, UR4, PT ;  /* 0x0000000417007c0c */ /* 0x000fe2000bf26270 */
[----:B-1----:R-:W-:Y:S01]  /*ed00*/  @!P2 IMAD.WIDE R8, R13, 0x4, R2 ;  /* 0x000000040d08a825 */ /* 0x002fe200078e0202 */
[----:B------:R-:W-:-:S03]  /*ed10*/  ISETP.GE.AND P0, PT, R24, UR4, PT ;  /* 0x0000000418007c0c */ /* 0x000fc6000bf06270 */
        /* <DEDUP_REMOVED lines=18> */
[----:B-1----:R-:W-:Y:S01]  /*ee40*/  @!P1 LOP3.LUT R9, R23, 0xfffffffe, RZ, 0xc0, !PT ;  /* 0xfffffffe17099812 */ /* 0x002fe200078ec0ff */
[----:B------:R-:W-:Y:S01]  /*ee50*/  VIADD R23, R0, 0x90 ;  /* 0x0000009000177836 */ /* 0x000fe20000000000 */
[----:B--2---:R-:W-:Y:S01]  /*ee60*/  @!P0 LOP3.LUT R11, R24, 0xfffffffe, RZ, 0xc0, !PT ;  /* 0xfffffffe180b8812 */ /* 0x004fe200078ec0ff */
        /* <DEDUP_REMOVED lines=9> */
[----:B---3--:R-:W-:Y:S01]  /*ef00*/  @!P2 LOP3.LUT R13, R18, 0xfffffffe, RZ, 0xc0, !PT ;  /* 0xfffffffe120da812 */ /* 0x008fe200078ec0ff */
[----:B------:R2:W-:Y:S01]  /*ef10*/  @!P0 ST.E.64 desc[UR36][R10.64], R72 ;  /* 0x000000480a008985 */ /* 0x0005e2000c101b24 */
[----:B------:R-:W-:Y:S01]  /*ef20*/  @!P6 LOP3.LUT R19, R19, 0xfffffffe, RZ, 0xc0, !PT ;  /* 0xfffffffe1313e812 */ /* 0x000fe200078ec0ff */
[----:B------:R-:W-:Y:S01]  /*ef30*/  VIADD R18, R0, 0xa0 ;  /* 0x000000a000127836 */ /* 0x000fe20000000000 */
[----:B----4-:R-:W-:Y:S01]  /*ef40*/  @!P5 LOP3.LUT R15, R20, 0xfffffffe, RZ, 0xc0, !PT ;  /* 0xfffffffe140fd812 */ /* 0x010fe200078ec0ff */
[----:B------:R-:W-:Y:S01]  /*ef50*/  VIADD R20, R0, 0xb0 ;  /* 0x000000b000147836 */ /* 0x000fe20000000000 */
[----:B------:R-:W-:Y:S02]  /*ef60*/  @!P4 LOP3.LUT R21, R21, 0xfffffffe, RZ, 0xc0, !PT ;  /* 0xfffffffe1515c812 */ /* 0x000fe400078ec0ff */
[----:B-----5:R-:W-:Y:S01]  /*ef70*/  @!P3 LOP3.LUT R17, R22, 0xfffffffe, RZ, 0xc0, !PT ;  /* 0xfffffffe1611b812 */ /* 0x020fe200078ec0ff */
        /* <DEDUP_REMOVED lines=22> */
[----:B-1----:R-:W-:Y:S02]  /*f0e0*/  @!P0 LOP3.LUT R9, R23, 0xfffffffe, RZ, 0xc0, !PT ;  /* 0xfffffffe17098812 */ /* 0x002fe400078ec0ff */
[----:B------:R-:W-:Y:S02]  /*f0f0*/  @!P2 LEA.HI R18, R18, R18, RZ, 0x1 ;  /* 0x000000121212a211 */ /* 0x000fe400078f08ff */
[----:B--2---:R-:W-:Y:S01]  /*f100*/  @!P1 LOP3.LUT R11, R24, 0xfffffffe, RZ, 0xc0, !PT ;  /* 0xfffffffe180b9812 */ /* 0x004fe200078ec0ff */
[--C-:B------:R-:W-:Y:S01]  /*f110*/  @!P0 IMAD.WIDE R8, R9, 0x4, R2.reuse ;  /* 0x0000000409088825 */ /* 0x100fe200078e0202 */
[----:B------:R-:W-:Y:S02]  /*f120*/  @!P4 LEA.HI R20, R20, R20, RZ, 0x1 ;  /* 0x000000141414c211 */ /* 0x000fe400078f08ff */
        /* <DEDUP_REMOVED lines=8> */
[----:B------:R-:W-:-:S02]  /*f1b0*/  @!P6 LEA.HI R22, R22, R22, RZ, 0x1 ;  /* 0x000000161616e211 */ /* 0x000fc400078f08ff */
[----:B----4-:R-:W-:Y:S01]  /*f1c0*/  @!P4 LOP3.LUT R15, R20, 0xfffffffe, RZ, 0xc0, !PT ;  /* 0xfffffffe140fc812 */ /* 0x010fe200078ec0ff */
[----:B------:R-:W-:Y:S01]  /*f1d0*/  @!P2 ST.E.64 desc[UR36][R12.64], R104 ;  /* 0x000000680c00a985 */ /* 0x000fe2000c101b24 */
[----:B------:R-:W-:Y:S01]  /*f1e0*/  @!P5 LOP3.LUT R21, R21, 0xfffffffe, RZ, 0xc0, !PT ;  /* 0xfffffffe1515d812 */ /* 0x000fe200078ec0ff */
[----:B------:R-:W-:Y:S01]  /*f1f0*/  VIADD R20, R0, 0xd8 ;  /* 0x000000d800147836 */ /* 0x000fe20000000000 */
[----:B-----5:R-:W-:Y:S02]  /*f200*/  @!P6 LOP3.LUT R17, R22, 0xfffffffe, RZ, 0xc0, !PT ;  /* 0xfffffffe1611e812 */ /* 0x020fe400078ec0ff */
[----:B------:R-:W-:Y:S01]  /*f210*/  IADD3 R18, R0, 0xc8, RZ ;  /* 0x000000c800127810 */ /* 0x000fe20007ffe0ff */
[--C-:B-1----:R-:W-:Y:S01]  /*f220*/  @!P3 IMAD.WIDE R8, R19, 0x4, R2.reuse ;  /* 0x000000041308b825 */ /* 0x102fe200078e0202 */
[----:B------:R-:W-:Y:S02]  /*f230*/  ISETP.GE.AND P2, PT, R20, UR4, PT ;  /* 0x0000000414007c0c */ /* 0x000fe4000bf46270 */
[----:B------:R-:W-:Y:S01]  /*f240*/  ISETP.GE.AND P0, PT, R18, UR4, PT ;  /* 0x0000000412007c0c */ /* 0x000fe2000bf06270 */
[--C-:B--2---:R-:W-:Y:S01]  /*f250*/  @!P4 IMAD.WIDE R10, R15, 0x4, R2.reuse ;  /* 0x000000040f0ac825 */ /* 0x104fe200078e0202 */
        /* <DEDUP_REMOVED lines=10> */
[----:B-1----:R-:W-:Y:S01]  /*f300*/  VIADD R9, R0, 0xf8 ;  /* 0x000000f800097836 */ /* 0x002fe20000000000 */
        /* <DEDUP_REMOVED lines=8> */
[----:B--2---:R-:W-:Y:S02]  /*f390*/  @!P1 LOP3.LUT R11, R19, 0xfffffffe, RZ, 0xc0, !PT ;  /* 0xfffffffe130b9812 */ /* 0x004fe400078ec0ff */
[----:B------:R-:W-:Y:S02]  /*f3a0*/  @!P3 LEA.HI R21, R21, R21, RZ, 0x1 ;  /* 0x000000151515b211 */ /* 0x000fe400078f08ff */
[----:B------:R-:W-:Y:S02]  /*f3b0*/  @!P6 LEA.HI R10, R9, R9, RZ, 0x1 ;  /* 0x00000009090ae211 */ /* 0x000fe400078f08ff */
[----:B------:R-:W-:Y:S02]  /*f3c0*/  @!P4 LEA.HI R12, R12, R12, RZ, 0x1 ;  /* 0x0000000c0c0cc211 */ /* 0x000fe400078f08ff */
[----:B------:R-:W-:Y:S02]  /*f3d0*/  @!P5 LEA.HI R8, R13, R13, RZ, 0x1 ;  /* 0x0000000d0d08d211 */ /* 0x000fe400078f08ff */
[----:B------:R-:W-:-:S02]  /*f3e0*/  @!P0 LOP3.LUT R9, R18, 0xfffffffe, RZ, 0xc0, !PT ;  /* 0xfffffffe12098812 */ /* 0x000fc400078ec0ff */
[----:B------:R-:W-:Y:S02]  /*f3f0*/  @!P2 LOP3.LUT R13, R20, 0xfffffffe, RZ, 0xc0, !PT ;  /* 0xfffffffe140da812 */ /* 0x000fe400078ec0ff */
[----:B---3--:R-:W-:Y:S02]  /*f400*/  @!P3 LOP3.LUT R15, R21, 0xfffffffe, RZ, 0xc0, !PT ;  /* 0xfffffffe150fb812 */ /* 0x008fe400078ec0ff */
[----:B----4-:R-:W-:Y:S01]  /*f410*/  @!P4 LOP3.LUT R17, R12, 0xfffffffe, RZ, 0xc0, !PT ;  /* 0xfffffffe0c11c812 */ /* 0x010fe200078ec0ff */
        /* <DEDUP_REMOVED lines=16> */
.L_x_7482:
[----:B------:R-:W-:Y:S05]  /*f520*/  BSYNC B0 ;  /* 0x0000000000007941 */ /* 0x000fea0003800000 */
.L_x_7481:
[----:B------:R-:W-:Y:S01]  /*f530*/  VIADD R7, R7, 0x8 ;  /* 0x0000000807077836 */ /* 0x000fe20000000000 */
[----:B-1-3--:R3:W4:Y:S04]  /*f540*/  SHFL.IDX PT, R3, R5, 0x1, 0x1c1f ;  /* 0x003c1f0005037f89 */ /* 0x00a72800000e0000 */
[----:B------:R-:W-:Y:S01]  /*f550*/  ISETP.GE.AND P0, PT, R7, R6, PT ;  /* 0x000000060700720c */ /* 0x000fe20003f06270 */
[----:B--2---:R3:W2:-:S12]  /*f560*/  SHFL.IDX PT, R2, R4, 0x1, 0x1c1f ;  /* 0x003c1f0004027f89 */ /* 0x00469800000e0000 */
[----:B---3--:R-:W-:Y:S05]  /*f570*/  @P0 BRA `(.L_x_7433) ;  /* 0x0000005400b80947 */ /* 0x008fea0003800000 */
        /* <DEDUP_REMOVED lines=19> */
[----:B------:R-:W-:Y:S01]  /*f6b0*/  VIADD R20, R0, 0x80 ;  /* 0x0000008000147836 */ /* 0x000fe20000000000 */
[----:B------:R-:W-:Y:S02]  /*f6c0*/  @!P2 LEA.HI R8, R7, R7, RZ, 0x1 ;  /* 0x000000070708a211 */ /* 0x000fe400078f08ff */
[----:B------:R-:W-:Y:S02]  /*f6d0*/  @!P0 LOP3.LUT R5, R4, 0xfffffffe, RZ, 0xc0, !PT ;  /* 0xfffffffe04058812 */ /* 0x000fe400078ec0ff */
[----:B------:R-:W-:Y:S02]  /*f6e0*/  @!P1 LOP3.LUT R7, R6, 0xfffffffe, RZ, 0xc0, !PT ;  /* 0xfffffffe06079812 */ /* 0x000fe400078ec0ff */
[----:B------:R-:W-:Y:S01]  /*f6f0*/  @!P2 LOP3.LUT R9, R8, 0xfffffffe, RZ, 0xc0, !PT ;  /* 0xfffffffe0809a812 */ /* 0x000fe200078ec0ff */
[----:B--2-4-:R-:W-:Y:S01]  /*f700*/  @!P0 IMAD.WIDE R4, R5, 0x4, R2 ;  /* 0x0000000405048825 */ /* 0x014fe200078e0202 */
        /* <DEDUP_REMOVED lines=13> */
[----:B-1----:R-:W-:Y:S02]  /*f7e0*/  @!P5 LOP3.LUT R5, R10, 0xfffffffe, RZ, 0xc0, !PT ;  /* 0xfffffffe0a05d812 */ /* 0x002fe400078ec0ff */
[----:B------:R-:W-:Y:S02]  /*f7f0*/  @!P0 LEA.HI R12, R12, R12, RZ, 0x1 ;  /* 0x0000000c0c0c8211 */ /* 0x000fe400078f08ff */
[----:B--2---:R-:W-:Y:S01]  /*f800*/  @!P6 LOP3.LUT R7, R11, 0xfffffffe, RZ, 0xc0, !PT ;  /* 0xfffffffe0b07e812 */ /* 0x004fe200078ec0ff */
[----:B------:R-:W-:Y:S01]  /*f810*/  @!P5 IMAD.WIDE R4, R5, 0x4, R2 ;  /* 0x000000040504d825 */ /* 0x000fe200078e0202 */
[----:B------:R-:W-:-:S02]  /*f820*/  @!P1 LEA.HI R13, R13, R13, RZ, 0x1 ;  /* 0x0000000d0d0d9211 */ /* 0x000fc400078f08ff */
[----:B------:R-:W-:Y:S01]  /*f830*/  @!P2 LEA.HI R14, R14, R14, RZ, 0x1 ;  /* 0x0000000e0e0ea211 */ /* 0x000fe200078f08ff */
[----:B------:R-:W-:Y:S01]  /*f840*/  @!P6 IMAD.WIDE R6, R7, 0x4, R2 ;  /* 0x000000040706e825 */ /* 0x000fe200078e0202 */
[----:B------:R-:W-:Y:S01]  /*f850*/  @!P4 LEA.HI R16, R16, R16, RZ, 0x1 ;  /* 0x000000101010c211 */ /* 0x000fe200078f08ff */
[----:B------:R1:W-:Y:S01]  /*f860*/  @!P5 ST.E.64 desc[UR36][R4.64], R38 ;  /* 0x000000260400d985 */ /* 0x0003e2000c101b24 */
[----:B---3--:R-:W-:Y:S02]  /*f870*/  @!P0 LOP3.LUT R9, R12, 0xfffffffe, RZ, 0xc0, !PT ;  /* 0xfffffffe0c098812 */ /* 0x008fe400078ec0ff */
        /* <DEDUP_REMOVED lines=9> */
[----:B-1----:R-:W-:-:S04]  /*f910*/  @!P0 IMAD.WIDE R4, R9, 0x4, R2 ;  /* 0x0000000409048825 */ /* 0x002fc800078e0202 */
[--C-:B--2---:R-:W-:Y:S01]  /*f920*/  @!P1 IMAD.WIDE R6, R13, 0x4, R2.reuse ;  /* 0x000000040d069825 */ /* 0x104fe200078e0202 */
        /* <DEDUP_REMOVED lines=17> */
[----:B-1----:R-:W-:Y:S01]  /*fa40*/  @!P5 LOP3.LUT R5, R18, 0xfffffffe, RZ, 0xc0, !PT ;  /* 0xfffffffe1205d812 */ /* 0x002fe200078ec0ff */
[C---:B------:R-:W-:Y:S01]  /*fa50*/  VIADD R18, R0.reuse, 0x88 ;  /* 0x0000008800127836 */ /* 0x040fe20000000000 */
        /* <DEDUP_REMOVED lines=76> */
[C---:B------:R-:W-:Y:S01]  /*ff20*/  VIADD R15, R0.reuse, 0xd8 ;  /* 0x000000d8000f7836 */ /* 0x040fe20000000000 */
[----:B------:R5:W-:Y:S01]  /*ff30*/  @!P1 ST.E.64 desc[UR36][R12.64], R118 ;  /* 0x000000760c009985 */ /* 0x000be2000c101b24 */
[----:B------:R-:W-:Y:S01]  /*ff40*/  ISETP.GE.AND P3, PT, R17, UR4, PT ;  /* 0x0000000411007c0c */ /* 0x000fe2000bf66270 */
[----:B------:R-:W-:Y:S01]  /*ff50*/  VIADD R0, R0, 0xf8 ;  /* 0x000000f800007836 */ /* 0x000fe20000000000 */
[----:B------:R-:W-:Y:S02]  /*ff60*/  @!P5 LEA.HI R18, R18, R18, RZ, 0x1 ;  /* 0x000000121212d211 */ /* 0x000fe400078f08ff */
[----:B------:R-:W-:-:S02]  /*ff70*/  ISETP.GE.AND P1, PT, R15, UR4, PT ;  /* 0x000000040f007c0c */ /* 0x000fc4000bf26270 */
[----:B------:R-:W-:Y:S02]  /*ff80*/  @!P6 LEA.HI R19, R19, R19, RZ, 0x1 ;  /* 0x000000131313e211 */ /* 0x000fe400078f08ff */
[----:B-1----:R-:W-:Y:S02]  /*ff90*/  @!P5 LOP3.LUT R5, R18, 0xfffffffe, RZ, 0xc0, !PT ;  /* 0xfffffffe1205d812 */ /* 0x002fe400078ec0ff */
[----:B--2---:R-:W-:Y:S02]  /*ffa0*/  @!P6 LOP3.LUT R7, R19, 0xfffffffe, RZ, 0xc0, !PT ;  /* 0xfffffffe1307e812 */ /* 0x004fe400078ec0ff */
        /* <DEDUP_REMOVED lines=10> */
[----:B------:R-:W-:Y:S02]  /*10050*/  @!P1 LOP3.LUT R15, R15, 0xfffffffe, RZ, 0xc0, !PT ;  /* 0xfffffffe0f0f9812 */ /* 0x000fe400078ec0ff */
[----:B----4-:R-:W-:Y:S02]  /*10060*/  @!P2 LOP3.LUT R11, R16, 0xfffffffe, RZ, 0xc0, !PT ;  /* 0xfffffffe100ba812 */ /* 0x010fe400078ec0ff */
[----:B------:R-:W-:Y:S02]  /*10070*/  @!P3 LOP3.LUT R17, R17, 0xfffffffe, RZ, 0xc0, !PT ;  /* 0xfffffffe1111b812 */ /* 0x000fe400078ec0ff */
[----:B-----5:R-:W-:Y:S01]  /*10080*/  @!P4 LOP3.LUT R13, R20, 0xfffffffe, RZ, 0xc0, !PT ;  /* 0xfffffffe140dc812 */ /* 0x020fe200078ec0ff */
[----:B-1----:R-:W-:-:S04]  /*10090*/  @!P0 IMAD.WIDE R4, R9, 0x4, R2 ;  /* 0x0000000409048825 */ /* 0x002fc800078e0202 */
[--C-:B--2---:R-:W-:Y:S01]  /*100a0*/  @!P1 IMAD.WIDE R6, R15, 0x4, R2.reuse ;  /* 0x000000040f069825 */ /* 0x104fe200078e0202 */
        /* <DEDUP_REMOVED lines=15> */
.L_x_7479:
        /* <DEDUP_REMOVED lines=8> */
[----:B--2---:R-:W-:Y:S02]  /*10220*/  IMAD R3, R6, UR4, RZ ;  /* 0x0000000406037c24 */ /* 0x004fe4000f8e02ff */
[----:B------:R-:W-:-:S05]  /*10230*/  VIADD R0, R0, 0xffffff80 ;  /* 0xffffff8000007836 */ /* 0x000fca0000000000 */
[----:B------:R-:W-:-:S13]  /*10240*/  ISETP.GE.AND P0, PT, R0, R3, PT ;  /* 0x000000030000720c */ /* 0x000fda0003f06270 */
[----:B------:R-:W-:Y:S05]  /*10250*/  @P0 BRA `(.L_x_7433) ;  /* 0x0000004800800947 */ /* 0x000fea0003800000 */
[----:B------:R-:W2:Y:S01]  /*10260*/  LDL R4, [R1] ;  /* 0x0000000001047983 */ /* 0x000ea20000100800 */
[----:B------:R-:W-:Y:S01]  /*10270*/  ISETP.NE.AND P0, PT, R6, 0x1, PT ;  /* 0x000000010600780c */ /* 0x000fe20003f05270 */
[----:B------:R-:W-:Y:S01]  /*10280*/  S2UR UR7, SR_CTAID.Z ;  /* 0x00000000000779c3 */ /* 0x000fe20000002700 */
[----:B------:R-:W-:Y:S01]  /*10290*/  ULDC.64 UR8, c[0x0][0xcd0] ;  /* 0x0003340000087ab9 */ /* 0x000fe20000000a00 */
[----:B------:R-:W-:-:S06]  /*102a0*/  IMAD.MOV.U32 R5, RZ, RZ, R0 ;  /* 0x000000ffff057224 */ /* 0x000fcc00078e0000 */
[----:B------:R-:W1:Y:S08]  /*102b0*/  LDC.64 R10, c[0x0][0xcd8] ;  /* 0x00033600ff0a7b82 */ /* 0x000e700000000a00 */
[----:B------:R-:W3:Y:S08]  /*102c0*/  @P0 LDC R7, c[0x0][0xcec] ;  /* 0x00033b00ff070b82 */ /* 0x000ef00000000800 */
[----:B------:R-:W4:Y:S08]  /*102d0*/  @P0 LDC R9, c[0x0][0xcf0] ;  /* 0x00033c00ff090b82 */ /* 0x000f300000000800 */
[----:B------:R-:W5:Y:S08]  /*102e0*/  S2UR UR10, SR_CTAID.Y ;  /* 0x00000000000a79c3 */ /* 0x000f700000002600 */
[----:B------:R-:W5:Y:S01]  /*102f0*/  LDC R8, c[0x0][0xd50] ;  /* 0x00035400ff087b82 */ /* 0x000f620000000800 */
[----:B--2---:R-:W-:Y:S01]  /*10300*/  R2UR UR11, R4 ;  /* 0x00000000040b72ca */ /* 0x004fe200000e0000 */
[----:B---3--:R-:W-:-:S05]  /*10310*/  @P0 IMAD.HI.U32 R4, R0, R7, RZ ;  /* 0x0000000700040227 */ /* 0x008fca00078e00ff */
[----:B----4-:R-:W-:-:S07]  /*10320*/  @P0 SHF.R.U32.HI R5, RZ, R9, R4 ;  /* 0x00000009ff050219 */ /* 0x010fce0000011604 */
[----:B------:R-:W-:Y:S02]  /*10330*/  USHF.R.S32.HI UR6, URZ, 0x1f, UR11 ;  /* 0x0000001f3f067899 */ /* 0x000fe4000801140b */
[----:B------:R-:W-:Y:S01]  /*10340*/  IMAD R7, RZ, RZ, -UR11 ;  /* 0x8000000bff077e24 */ /* 0x000fe2000f8e02ff */
[----:B------:R-:W-:Y:S02]  /*10350*/  UIMAD.WIDE.U32 UR4, UR11, UR8, URZ ;  /* 0x000000080b0472a5 */ /* 0x000fe4000f8e003f */
[----:B------:R-:W-:Y:S01]  /*10360*/  UIMAD UR6, UR6, UR8, URZ ;  /* 0x00000008060672a4 */ /* 0x000fe2000f8e023f */
[----:B-----5:R-:W-:Y:S01]  /*10370*/  IMAD R9, R8, R7, UR10 ;  /* 0x0000000a08097e24 */ /* 0x020fe2000f8e0207 */
[----:B------:R-:W-:Y:S01]  /*10380*/  USHF.R.S32.HI UR8, URZ, 0x1f, UR7 ;  /* 0x0000001f3f087899 */ /* 0x000fe20008011407 */
[----:B------:R-:W-:Y:S01]  /*10390*/  IMAD.MOV R7, RZ, RZ, -R5 ;  /* 0x000000ffff077224 */ /* 0x000fe200078e0a05 */
[----:B------:R-:W-:Y:S01]  /*103a0*/  UIMAD UR6, UR11, UR9, UR6 ;  /* 0x000000090b0672a4 */ /* 0x000fe2000f8e0206 */
[----:B------:R-:W-:Y:S01]  /*103b0*/  IMAD.U32 R3, RZ, RZ, UR5 ;  /* 0x00000005ff037e24 */ /* 0x000fe2000f8e00ff */
[----:B------:R-:W-:Y:S01]  /*103c0*/  SHF.R.S32.HI R4, RZ, 0x1f, R9 ;  /* 0x0000001fff047819 */ /* 0x000fe20000011409 */
[----:B------:R-:W-:Y:S01]  /*103d0*/  IMAD.U32 R2, RZ, RZ, UR4 ;  /* 0x00000004ff027e24 */ /* 0x000fe2000f8e00ff */
[----:B------:R-:W-:Y:S01]  /*103e0*/  UIADD3 UR6, UR5, UR6, URZ ;  /* 0x0000000605067290 */ /* 0x000fe2000fffe03f */
[----:B-1----:R-:W-:-:S02]  /*103f0*/  IMAD R12, R10, UR8, RZ ;  /* 0x000000080a0c7c24 */ /* 0x002fc4000f8e02ff */
[----:B------:R-:W-:Y:S01]  /*10400*/  ULDC.64 UR4, c[0x0][0xce0] ;  /* 0x0003380000047ab9 */ /* 0x000fe20000000a00 */
[----:B------:R-:W-:Y:S02]  /*10410*/  IMAD R7, R6, R7, R0 ;  /* 0x0000000706077224 */ /* 0x000fe400078e0200 */
[----:B------:R-:W-:Y:S01]  /*10420*/  MOV R3, UR6 ;  /* 0x0000000600037c02 */ /* 0x000fe20008000f00 */
[----:B------:R-:W-:Y:S02]  /*10430*/  IMAD R11, R11, UR7, R12 ;  /* 0x000000070b0b7c24 */ /* 0x000fe4000f8e020c */
[----:B------:R-:W-:Y:S01]  /*10440*/  IMAD R4, R4, UR4, RZ ;  /* 0x0000000404047c24 */ /* 0x000fe2000f8e02ff */
[----:B------:R-:W-:Y:S01]  /*10450*/  SHF.R.S32.HI R0, RZ, 0x1f, R7 ;  /* 0x0000001fff007819 */ /* 0x000fe20000011407 */
[----:B------:R-:W-:-:S04]  /*10460*/  IMAD.WIDE.U32 R2, R10, UR7, R2 ;  /* 0x000000070a027c25 */ /* 0x000fc8000f8e0002 */
[----:B------:R-:W-:Y:S02]  /*10470*/  IMAD.IADD R3, R11, 0x1, R3 ;  /* 0x000000010b037824 */ /* 0x000fe400078e0203 */
[C---:B------:R-:W-:Y:S02]  /*10480*/  IMAD R4, R9.reuse, UR5, R4 ;  /* 0x0000000509047c24 */ /* 0x040fe4000f8e0204 */
[----:B------:R-:W-:Y:S01]  /*10490*/  IMAD.WIDE.U32 R2, R9, UR4, R2 ;  /* 0x0000000409027c25 */ /* 0x000fe2000f8e0002 */
[----:B------:R-:W-:Y:S01]  /*104a0*/  SHF.R.S32.HI R9, RZ, 0x1f, R5 ;  /* 0x0000001fff097819 */ /* 0x000fe20000011405 */
[----:B------:R-:W-:Y:S02]  /*104b0*/  ULDC.64 UR4, c[0x0][0xcc8] ;  /* 0x0003320000047ab9 */ /* 0x000fe40000000a00 */
[----:B------:R-:W-:Y:S01]  /*104c0*/  IMAD R0, R0, UR4, RZ ;  /* 0x0000000400007c24 */ /* 0x000fe2000f8e02ff */
[----:B------:R-:W-:-:S03]  /*104d0*/  IADD3 R2, P0, R5, R2, RZ ;  /* 0x0000000205027210 */ /* 0x000fc60007f1e0ff */
[----:B------:R-:W-:Y:S01]  /*104e0*/  IMAD R5, R7, UR5, R0 ;  /* 0x0000000507057c24 */ /* 0x000fe2000f8e0200 */
[----:B------:R-:W-:-:S03]  /*104f0*/  IADD3.X R3, R9, R3, R4, P0, !PT ;  /* 0x0000000309037210 */ /* 0x000fc600007fe404 */
        /* <DEDUP_REMOVED lines=8> */
.L_x_7431:
        /* <DEDUP_REMOVED lines=18> */
.L_x_7483:
[----:B------:R-:W-:Y:S01]  /*106a0*/  ULDC UR43, c[0x0][0xd50] ;  /* 0x00035400002b7ab9 */ /* 0x000fe20000000800 */
[----:B------:R-:W-:Y:S01]  /*106b0*/  UMOV UR39, UR6 ;  /* 0x0000000600277c82 */ /* 0x000fe20008000000 */
[----:B------:R-:W-:-:S11]  /*106c0*/  UISETP.NE.AND UP0, UPT, UR43, 0x1, UPT ;  /* 0x000000012b00788c */ /* 0x000fd6000bf05270 */
[----:B------:R-:W-:Y:S01]  /*106d0*/  @UP0 ULDC UR4, c[0x0][0xd54] ;  /* 0x0003550000040ab9 */ /* 0x000fe20000000800 */
[----:B------:R-:W-:Y:S01]  /*106e0*/  @UP0 ULDC UR7, c[0x0][0xd58] ;  /* 0x0003560000070ab9 */ /* 0x000fe20000000800 */
[----:B------:R-:W-:-:S04]  /*106f0*/  UIMAD.WIDE.U32 UR4, UR6, UR4, URZ ;  /* 0x00000004060472a5 */ /* 0x000fc8000f8e003f */
[----:B------:R-:W-:-:S12]  /*10700*/  @UP0 USHF.R.U32.HI UR39, URZ, UR7, UR5 ;  /* 0x000000073f270299 */ /* 0x000fd80008011605 */
.L_x_7484:
        /* <DEDUP_REMOVED lines=8> */
[----:B------:R-:W0:Y:S01]  /*10790*/  S2UR UR46, SR_CTAID.X ;  /* 0x00000000002e79c3 */ /* 0x000e220000002500 */
[----:B------:R-:W-:Y:S01]  /*107a0*/  UISETP.NE.U32.AND UP0, UPT, UR4, URZ, UPT ;  /* 0x0000003f0400728c */ /* 0x000fe2000bf05070 */
[----:B------:R-:W-:Y:S01]  /*107b0*/  MOV R30, RZ ;  /* 0x000000ff001e7202 */ /* 0x000fe20000000f00 */
[----:B------:R-:W-:Y:S01]  /*107c0*/  ULDC UR6, c[0x0][0x448] ;  /* 0x0001120000067ab9 */ /* 0x000fe20000000800 */
[----:B------:R-:W-:Y:S01]  /*107d0*/  ULDC UR7, c[0x0][0x2f0] ;  /* 0x0000bc0000077ab9 */ /* 0x000fe20000000800 */
[----:B------:R-:W-:Y:S02]  /*107e0*/  UISETP.NE.AND.EX UP0, UPT, UR5, URZ, UPT, UP0 ;  /* 0x0000003f0500728c */ /* 0x000fe4000bf05300 */
[----:B------:R-:W-:-:S04]  /*107f0*/  UISETP.NE.AND UP1, UPT, UR6, 0x1, UPT ;  /* 0x000000010600788c */ /* 0x000fc8000bf25270 */
[----:B------:R-:W-:-:S05]  /*10800*/  PLOP3.LUT P0, PT, PT, PT, UP0, 0x80, 0x0 ;  /* 0x000000000000781c */ /* 0x000fca0003f0f008 */
[----:B------:R-:W-:Y:S02]  /*10810*/  @UP0 ULDC.64 UR4, c[0x0][0xb20] ;  /* 0x0002c80000040ab9 */ /* 0x000fe40000000a00 */
[----:B------:R-:W-:Y:S01]  /*10820*/  @UP0 UIMAD.WIDE UR4, UR45, 0x4, UR4 ;  /* 0x000000042d0408a5 */ /* 0x000fe2000f8e0204 */
[----:B------:R-:W-:-:S05]  /*10830*/  @UP1 ULDC UR8, c[0x0][0x450] ;  /* 0x0001140000081ab9 */ /* 0x000fca0000000800 */
[----:B------:R-:W-:Y:S02]  /*10840*/  IMAD.U32 R2, RZ, RZ, UR4 ;  /* 0x00000004ff027e24 */ /* 0x000fe4000f8e00ff */
[----:B------:R-:W-:Y:S01]  /*10850*/  IMAD.U32 R3, RZ, RZ, UR5 ;  /* 0x00000005ff037e24 */ /* 0x000fe2000f8e00ff */
[----:B------:R-:W-:Y:S02]  /*10860*/  ULDC.64 UR4, c[0x0][0x418] ;  /* 0x0001060000047ab9 */ /* 0x000fe40000000a00 */
[----:B------:R-:W-:Y:S02]  /*10870*/  UISETP.NE.U32.AND UP0, UPT, UR4, URZ, UPT ;  /* 0x0000003f0400728c */ /* 0x000fe4000bf05070 */
[----:B0-----:R-:W-:Y:S01]  /*10880*/  ULEA UR6, UR46, 0x3f, 0x6 ;  /* 0x0000003f2e067891 */ /* 0x001fe2000f8e303f */
[----:B------:R0:W5:Y:S01]  /*10890*/  @P0 LDG.E R30, desc[UR36][R2.64] ;  /* 0x00000024021e0981 */ /* 0x000162000c1e1900 */
[----:B------:R-:W-:Y:S01]  /*108a0*/  UISETP.NE.AND.EX UP0, UPT, UR5, URZ, UPT, UP0 ;  /* 0x0000003f0500728c */ /* 0x000fe2000bf05300 */
[----:B------:R-:W-:Y:S01]  /*108b0*/  ULDC UR4, c[0x0][0x424] ;  /* 0x0001090000047ab9 */ /* 0x000fe20000000800 */
[----:B------:R-:W-:-:S02]  /*108c0*/  UP2UR UR47, UPR, URZ, 0x2 ;  /* 0x000000023f2f7883 */ /* 0x000fc40008000000 */
[----:B------:R-:W-:Y:S02]  /*108d0*/  USEL UR40, UR4, 0x1, UP0 ;  /* 0x0000000104287887 */ /* 0x000fe40008000000 */
[----:B------:R-:W-:Y:S01]  /*108e0*/  USHF.R.U32.HI UR9, URZ, 0x10, UR43 ;  /* 0x000000103f097899 */ /* 0x000fe2000801162b */
[----:B------:R-:W-:Y:S01]  /*108f0*/  @UP1 ULDC UR4, c[0x0][0x44c] ;  /* 0x0001130000041ab9 */ /* 0x000fe20000000800 */
[----:B------:R-:W-:Y:S02]  /*10900*/  UIMAD UR40, UR40, UR7, URZ ;  /* 0x00000007282872a4 */ /* 0x000fe4000f8e023f */
[----:B------:R-:W-:Y:S01]  /*10910*/  UIMAD.WIDE.U32 UR4, UR6, UR4, URZ ;  /* 0x00000004060472a5 */ /* 0x000fe2000f8e003f */
[----:B------:R-:W-:Y:S01]  /*10920*/  ULDC UR7, c[0x0][0x288] ;  /* 0x0000a20000077ab9 */ /* 0x000fe20000000800 */
[----:B------:R-:W-:Y:S02]  /*10930*/  UIADD3 UR4, UR40, 0x3f, URZ ;  /* 0x0000003f28047890 */ /* 0x000fe4000fffe03f */
[----:B------:R-:W-:-:S02]  /*10940*/  UIADD3 UR7, UR40, 0x40, -UR7 ;  /* 0x0000004028077890 */ /* 0x000fc4000fffe807 */
[----:B------:R-:W-:Y:S02]  /*10950*/  @UP1 USHF.R.U32.HI UR6, URZ, UR8, UR5 ;  /* 0x000000083f061299 */ /* 0x000fe40008011605 */
[----:B------:R-:W-:Y:S02]  /*10960*/  USHF.R.S32.HI UR5, URZ, 0x1f, UR4 ;  /* 0x0000001f3f057899 */ /* 0x000fe40008011404 */
[----:B------:R-:W-:Y:S02]  /*10970*/  UIADD3 UR7, UR7, UR6, URZ ;  /* 0x0000000607077290 */ /* 0x000fe4000fffe03f */
[----:B------:R-:W-:Y:S02]  /*10980*/  ULEA.HI UR5, UR5, UR4, URZ, 0x6 ;  /* 0x0000000405057291 */ /* 0x000fe4000f8f303f */
[----:B------:R-:W-:Y:S02]  /*10990*/  USHF.R.S32.HI UR6, URZ, 0x1f, UR7 ;  /* 0x0000001f3f067899 */ /* 0x000fe40008011407 */
[----:B------:R-:W-:-:S02]  /*109a0*/  USHF.R.S32.HI UR41, URZ, 0x6, UR5 ;  /* 0x000000063f297899 */ /* 0x000fc40008011405 */
[----:B------:R-:W-:Y:S02]  /*109b0*/  ULEA.HI UR6, UR6, UR7, URZ, 0x6 ;  /* 0x0000000706067291 */ /* 0x000fe4000f8f303f */
[----:B------:R-:W-:Y:S02]  /*109c0*/  ULOP3.LUT UR43, UR43, 0xffff, URZ, 0xc0, !UPT ;  /* 0x0000ffff2b2b7892 */ /* 0x000fe4000f8ec03f */
[----:B------:R-:W-:Y:S01]  /*109d0*/  USHF.R.S32.HI UR42, URZ, 0x6, UR6 ;  /* 0x000000063f2a7899 */ /* 0x000fe20008011406 */
[----:B------:R-:W-:-:S03]  /*109e0*/  UMOV UR38, URZ ;  /* 0x0000003f00267c82 */ /* 0x000fc60008000000 */
[----:B------:R-:W-:-:S04]  /*109f0*/  UISETP.LT.AND UP0, UPT, UR41, UR42, UPT ;  /* 0x0000002a2900728c */ /* 0x000fc8000bf01270 */
[----:B------:R-:W-:Y:S02]  /*10a00*/  USEL UR11, UR41, UR42, UP0 ;  /* 0x0000002a290b7287 */ /* 0x000fe40008000000 */
[----:B------:R-:W-:Y:S02]  /*10a10*/  UISETP.NE.AND UP0, UPT, UR9, URZ, UPT ;  /* 0x0000003f0900728c */ /* 0x000fe4000bf05270 */
[----:B------:R-:W-:-:S06]  /*10a20*/  UISETP.GE.AND UP1, UPT, UR11, 0x1, UPT ;  /* 0x000000010b00788c */ /* 0x000fcc000bf26270 */
[----:B------:R-:W-:-:S03]  /*10a30*/  PLOP3.LUT P0, PT, PT, PT, UP1, 0x80, 0x0 ;  /* 0x000000000000781c */ /* 0x000fc60003f0f018 */
[----:B------:R-:W-:-:S10]  /*10a40*/  @!UP0 ULDC UR9, c[0x0][0xae8] ;  /* 0x0002ba0000098ab9 */ /* 0x000fd40000000800 */
        /* <DEDUP_REMOVED lines=31> */
.L_x_7486:
        /* <DEDUP_REMOVED lines=31> */
.L_x_7487:
        /* <DEDUP_REMOVED lines=20> */
.L_x_7489:
[----:B------:R0:W1:Y:S01]  /*10f70*/  LDC.64 R2, c[0x4][R16] ;  /* 0x0100000010027b82 */ /* 0x0000620000000a00 */
[----:B------:R-:W-:Y:S01]  /*10f80*/  ULDC.64 UR4, c[0x4][0xf0] ;  /* 0x01003c0000047ab9 */ /* 0x000fe20000000a00 */
[----:B------:R-:W-:Y:S01]  /*10f90*/  ULDC.64 UR6, c[0x4][0xf8] ;  /* 0x01003e0000067ab9 */ /* 0x000fe20000000a00 */
[----:B------:R-:W-:Y:S01]  /*10fa0*/  MOV R4, UR4 ;  /* 0x0000000400047c02 */ /* 0x000fe20008000f00 */
        /* <DEDUP_REMOVED lines=11> */
.L_x_7488:
[----:B------:R-:W-:Y:S01]  /*11060*/  ULDC.64 UR4, c[0x0][0xaf0] ;  /* 0x0002bc0000047ab9 */ /* 0x000fe20000000a00 */
[----:B------:R-:W-:Y:S01]  /*11070*/  MOV R25, UR45 ;  /* 0x0000002d00197c02 */ /* 0x000fe20008000f00 */
        /* <DEDUP_REMOVED lines=88> */
.L_x_7536:
[----:B------:R-:W2:Y:S01]  /*11600*/  LDL R0, [R1+0x4] ;  /* 0x0000040001007983 */ /* 0x000ea20000100800 */
[----:B------:R-:W-:Y:S01]  /*11610*/  ISETP.GT.U32.AND P1, PT, R31, 0x3f, PT ;  /* 0x0000003f1f00780c */ /* 0x000fe20003f24070 */
[----:B------:R-:W-:Y:S01]  /*11620*/  IMAD.U32 R23, RZ, RZ, UR39 ;  /* 0x00000027ff177e24 */ /* 0x000fe2000f8e00ff */
[----:B------:R-:W-:Y:S02]  /*11630*/  LOP3.LUT R16, R16, 0xfffffbff, RZ, 0xc0, !PT ;  /* 0xfffffbff10107812 */ /* 0x000fe400078ec0ff */
[----:B------:R-:W-:Y:S02]  /*11640*/  LOP3.LUT R34, R3, R34, RZ, 0xfc, !PT ;  /* 0x0000002203227212 */ /* 0x000fe400078efcff */
        /* <DEDUP_REMOVED lines=11> */
.L_x_7491:
[----:B------:R-:W-:-:S05]  /*11700*/  IMAD.MOV.U32 R0, RZ, RZ, 0x1 ;  /* 0x00000001ff007424 */ /* 0x000fca00078e00ff */
[----:B------:R-:W-:-:S04]  /*11710*/  SHF.L.U32 R0, R0, 0x1f, RZ ;  /* 0x0000001f00007819 */ /* 0x000fc800000006ff */
[----:B------:R-:W0:Y:S02]  /*11720*/  SYNCS.PHASECHK.TRANS64.TRYWAIT P0, [UR44+0x38840], R0 ;  /* 0x03884000ff0075a7 */ /* 0x000e24000800016c */
[----:B0-----:R-:W-:Y:S05]  /*11730*/  @!P0 BRA `(.L_x_7492) ;  /* 0x0000003800108947 */ /* 0x001fea0003800000 */
.L_x_7537:
        /* <DEDUP_REMOVED lines=58> */
.L_x_7547:
[----:B------:R-:W-:-:S13]  /*11ae0*/  ISETP.GE.AND P0, PT, R18, 0x31, PT ;  /* 0x000000311200780c */ /* 0x000fda0003f06270 */
[----:B0-2---:R-:W-:-:S04]  /*11af0*/  @P0 LEA R2, P1, R22, R14, 0x1 ;  /* 0x0000000e16020211 */ /* 0x005fc800078208ff */
[----:B-1----:R-:W-:Y:S02]  /*11b00*/  @P0 IADD3.X R3, RZ, R5, RZ, P1, !PT ;  /* 0x00000005ff030210 */ /* 0x002fe40000ffe4ff */
[----:B------:R-:W-:-:S05]  /*11b10*/  @P0 LEA R5, R24, UR44, 0x1 ;  /* 0x0000002c18050c11 */ /* 0x000fca000f8e08ff */
        /* <DEDUP_REMOVED lines=11> */
.L_x_7494:
        /* <DEDUP_REMOVED lines=17> */
[----:B------:R-:W-:-:S02]  /*11ce0*/  IMAD.U32 R7, RZ, RZ, UR7 ;  /* 0x00000007ff077e24 */ /* 0x000fc4000f8e00ff */
[----:B------:R-:W-:Y:S02]  /*11cf0*/  IMAD.U32 R10, RZ, RZ, UR8 ;  /* 0x00000008ff0a7e24 */ /* 0x000fe4000f8e00ff */
[----:B------:R-:W-:Y:S02]  /*11d00*/  IMAD.U32 R11, RZ, RZ, UR9 ;  /* 0x00000009ff0b7e24 */ /* 0x000fe4000f8e00ff */
[----:B------:R-:W-:Y:S02]  /*11d10*/  IMAD.MOV.U32 R8, RZ, RZ, 0x70 ;  /* 0x00000070ff087424 */ /* 0x000fe400078e00ff */
[----:B------:R-:W-:-:S07]  /*11d20*/  IMAD.MOV.U32 R13, RZ, RZ, RZ ;  /* 0x000000ffff0d7224 */ /* 0x000fce00078e00ff */
[----:B------:R-:W-:-:S07]  /*11d30*/  LEPC R20, `(.L_x_7495) ;  /* 0x000000001014794e */ /* 0x000fce0000000000 */
[----:B0-----:R-:W-:Y:S05]  /*11d40*/  CALL.ABS.NOINC R2 ;  /* 0x0000000002007343 */ /* 0x001fea0003c00000 */
.L_x_7495:
[----:B------:R-:W-:Y:S01]  /*11d50*/  UISETP.NE.AND UP0, UPT, UR47, URZ, UPT ;  /* 0x0000003f2f00728c */ /* 0x000fe2000bf05270 */
[----:B------:R-:W-:Y:S01]  /*11d60*/  IMAD.U32 R28, RZ, RZ, UR46 ;  /* 0x0000002eff1c7e24 */ /* 0x000fe2000f8e00ff */
[----:B------:R-:W-:Y:S01]  /*11d70*/  R2UR UR6, R23 ;  /* 0x00000000170672ca */ /* 0x000fe200000e0000 */
[----:B------:R-:W-:Y:S01]  /*11d80*/  ULDC.64 UR8, c[0x0][0x2d8] ;  /* 0x0000b60000087ab9 */ /* 0x000fe20000000a00 */
[----:B------:R-:W0:Y:S01]  /*11d90*/  LDC R7, c[0x0][0x448] ;  /* 0x00011200ff077b82 */ /* 0x000e220000000800 */
[----:B------:R-:W-:Y:S01]  /*11da0*/  IMAD R28, R28, 0x40, R31 ;  /* 0x000000401c1c7824 */ /* 0x000fe200078e021f */
[----:B------:R-:W-:Y:S01]  /*11db0*/  PLOP3.LUT P0, PT, PT, PT, UP0, 0x80, 0x0 ;  /* 0x000000000000781c */ /* 0x000fe20003f0f008 */
[----:B------:R-:W1:Y:S02]  /*11dc0*/  S2R R20, SR_TID.X ;  /* 0x0000000000147919 */ /* 0x000e640000002100 */
[----:B------:R-:W-:Y:S02]  /*11dd0*/  IMAD.MOV.U32 R11, RZ, RZ, R28 ;  /* 0x000000ffff0b7224 */ /* 0x000fe400078e001c */
[----:B------:R-:W-:-:S04]  /*11de0*/  @UP0 ULDC UR4, c[0x0][0x44c] ;  /* 0x0001130000040ab9 */ /* 0x000fc80000000800 */
[----:B------:R-:W-:-:S04]  /*11df0*/  UIMAD UR6, UR6, UR8, URZ ;  /* 0x00000008060672a4 */ /* 0x000fc8000f8e023f */
[----:B------:R-:W-:Y:S01]  /*11e00*/  @P0 IMAD.HI.U32 R0, R28, UR4, RZ ;  /* 0x000000041c000c27 */ /* 0x000fe2000f8e00ff */
[----:B------:R-:W-:Y:S01]  /*11e10*/  PLOP3.LUT P0, PT, PT, PT, UP0, 0x80, 0x0 ;  /* 0x000000000000781c */ /* 0x000fe20003f0f008 */
[----:B------:R-:W-:Y:S01]  /*11e20*/  @UP0 ULDC UR4, c[0x0][0x450] ;  /* 0x0001140000040ab9 */ /* 0x000fe20000000800 */
[----:B------:R-:W-:-:S11]  /*11e30*/  UIMAD UR6, UR39, UR9, UR6 ;  /* 0x00000009270672a4 */ /* 0x000fd6000f8e0206 */
[----:B------:R-:W-:Y:S01]  /*11e40*/  @P0 SHF.R.U32.HI R11, RZ, UR4, R0 ;  /* 0x00000004ff0b0c19 */ /* 0x000fe20008011600 */
[----:B------:R-:W-:-:S03]  /*11e50*/  UIMAD.WIDE.U32 UR4, UR39, UR8, URZ ;  /* 0x00000008270472a5 */ /* 0x000fc6000f8e003f */
[----:B------:R-:W-:Y:S01]  /*11e60*/  ULDC.64 UR8, c[0x0][0x2e0] ;  /* 0x0000b80000087ab9 */ /* 0x000fe20000000a00 */
[----:B------:R-:W-:Y:S01]  /*11e70*/  UIADD3 UR5, UR5, UR6, URZ ;  /* 0x0000000605057290 */ /* 0x000fe2000fffe03f */
[----:B------:R-:W-:Y:S01]  /*11e80*/  SHF.R.S32.HI R0, RZ, 0x1f, R11 ;  /* 0x0000001fff007819 */ /* 0x000fe2000001140b */
[----:B------:R-:W-:Y:S01]  /*11e90*/  UIMAD UR6, UR49, UR8, URZ ;  /* 0x00000008310672a4 */ /* 0x000fe2000f8e023f */
[----:B-1----:R-:W-:Y:S01]  /*11ea0*/  LOP3.LUT R20, R20, 0x7f, RZ, 0xc0, !PT ;  /* 0x0000007f14147812 */ /* 0x002fe200078ec0ff */
[----:B------:R-:W-:Y:S02]  /*11eb0*/  UIMAD.WIDE.U32 UR4, UR45, UR8, UR4 ;  /* 0x000000082d0472a5 */ /* 0x000fe4000f8e0004 */
[----:B------:R-:W-:Y:S01]  /*11ec0*/  UIMAD UR6, UR45, UR9, UR6 ;  /* 0x000000092d0672a4 */ /* 0x000fe2000f8e0206 */
[----:B------:R-:W-:-:S03]  /*11ed0*/  SHF.R.U32.HI R20, RZ, 0x3, R20 ;  /* 0x00000003ff147819 */ /* 0x000fc60000011614 */
[----:B------:R-:W-:Y:S01]  /*11ee0*/  IMAD.U32 R5, RZ, RZ, UR5 ;  /* 0x00000005ff057e24 */ /* 0x000fe2000f8e00ff */
[----:B------:R-:W-:Y:S01]  /*11ef0*/  UIADD3 UR6, UR5, UR6, URZ ;  /* 0x0000000605067290 */ /* 0x000fe2000fffe03f */
[----:B------:R-:W-:Y:S02]  /*11f00*/  IMAD.U32 R4, RZ, RZ, UR4 ;  /* 0x00000004ff047e24 */ /* 0x000fe4000f8e00ff */
[----:B------:R-:W-:Y:S01]  /*11f10*/  IMAD.MOV R5, RZ, RZ, -R11 ;  /* 0x000000ffff057224 */ /* 0x000fe200078e0a0b */
[----:B------:R-:W-:Y:S02]  /*11f20*/  ULDC.64 UR4, c[0x0][0x2d0] ;  /* 0x0000b40000047ab9 */ /* 0x000fe40000000a00 */
[----:B------:R-:W-:Y:S01]  /*11f30*/  IMAD R0, R0, UR4, RZ ;  /* 0x0000000400007c24 */ /* 0x000fe2000f8e02ff */
[----:B------:R-:W-:Y:S01]  /*11f40*/  MOV R2, R4 ;  /* 0x0000000400027202 */ /* 0x000fe20000000f00 */
[----:B0-----:R-:W-:Y:S02]  /*11f50*/  IMAD R5, R7, R5, R28 ;  /* 0x0000000507057224 */ /* 0x001fe400078e021c */
[----:B------:R-:W-:-:S02]  /*11f60*/  IMAD.U32 R3, RZ, RZ, UR6 ;  /* 0x00000006ff037e24 */ /* 0x000fc4000f8e00ff */
[C---:B------:R-:W-:Y:S01]  /*11f70*/  IMAD R9, R11.reuse, UR5, R0 ;  /* 0x000000050b097c24 */ /* 0x040fe2000f8e0200 */
[----:B------:R-:W-:Y:S01]  /*11f80*/  SHF.R.S32.HI R0, RZ, 0x1f, R5 ;  /* 0x0000001fff007819 */ /* 0x000fe20000011405 */
[----:B------:R-:W-:Y:S01]  /*11f90*/  IMAD.WIDE.U32 R2, R11, UR4, R2 ;  /* 0x000000040b027c25 */ /* 0x000fe2000f8e0002 */
[----:B------:R-:W-:-:S03]  /*11fa0*/  ULDC.64 UR4, c[0x0][0x2c8] ;  /* 0x0000b20000047ab9 */ /* 0x000fc60000000a00 */
        /* <DEDUP_REMOVED lines=13> */
[----:B------:R-:W-:Y:S01]  /*12080*/  IMAD.U32 R6, RZ, RZ, UR46 ;  /* 0x0000002eff067e24 */ /* 0x000fe2000f8e00ff */
[----:B------:R-:W-:Y:S01]  /*12090*/  ULDC UR4, c[0x0][0x288] ;  /* 0x0000a20000047ab9 */ /* 0x000fe20000000800 */
[----:B------:R-:W-:Y:S01]  /*120a0*/  LOP3.LUT R16, R16, 0xfffffeff, RZ, 0xc0, !PT ;  /* 0xfffffeff10107812 */ /* 0x000fe200078ec0ff */
[----:B------:R-:W1:Y:S01]  /*120b0*/  SHFL.IDX PT, R2, R4, RZ, 0x181f ;  /* 0x00181fff04027589 */ /* 0x000e6200000e0000 */
[----:B------:R-:W-:Y:S02]  /*120c0*/  IMAD R5, R7, UR4, RZ ;  /* 0x0000000407057c24 */ /* 0x000fe4000f8e02ff */
[----:B------:R-:W-:Y:S01]  /*120d0*/  IMAD R6, R6, 0x40, R20 ;  /* 0x0000004006067824 */ /* 0x000fe200078e0214 */
[----:B------:R-:W2:Y:S03]  /*120e0*/  SHFL.IDX PT, R7, R0, 0x1, 0x181f ;  /* 0x00381f0000077f89 */ /* 0x000ea600000e0000 */
[C---:B------:R-:W-:Y:S01]  /*120f0*/  VIADD R8, R6.reuse, 0x10 ;  /* 0x0000001006087836 */ /* 0x040fe20000000000 */
[-C--:B------:R-:W-:Y:S01]  /*12100*/  ISETP.GE.AND P2, PT, R6, R5.reuse, PT ;  /* 0x000000050600720c */ /* 0x080fe20003f46270 */
[----:B------:R-:W3:Y:S03]  /*12110*/  SHFL.IDX PT, R9, R4, 0x1, 0x181f ;  /* 0x00381f0004097f89 */ /* 0x000ee600000e0000 */
[----:B------:R-:W-:-:S09]  /*12120*/  ISETP.GE.AND P3, PT, R8, R5, PT ;  /* 0x000000050800720c */ /* 0x000fd20003f66270 */
[----:B0-----:R-:W-:Y:S02]  /*12130*/  @!P2 LEA R3, P1, R22, R14, 0x1 ;  /* 0x0000000e1603a211 */ /* 0x001fe400078208ff */
[----:B------:R-:W-:Y:S01]  /*12140*/  @!P2 LEA R8, R24, UR44, 0x1 ;  /* 0x0000002c1808ac11 */ /* 0x000fe2000f8e08ff */
[----:B------:R-:W-:Y:S01]  /*12150*/  SHFL.IDX PT, R14, R0, 0x3, 0x181f ;  /* 0x00781f00000e7f89 */ /* 0x000fe200000e0000 */
[----:B------:R-:W-:Y:S01]  /*12160*/  @P2 LOP3.LUT R16, R16, 0x100, RZ, 0xfc, !PT ;  /* 0x0000010010102812 */ /* 0x000fe200078efcff */
[----:B-1----:R-:W-:Y:S01]  /*12170*/  @!P2 IMAD.X R2, RZ, RZ, R2, P1 ;  /* 0x000000ffff02a224 */ /* 0x002fe200008e0602 */
[----:B------:R-:W-:Y:S02]  /*12180*/  @!P3 LEA R10, R24, UR44, 0x1 ;  /* 0x0000002c180abc11 */ /* 0x000fe4000f8e08ff */
[----:B--2---:R-:W-:Y:S02]  /*12190*/  @!P3 LEA R7, P1, R22, R7, 0x1 ;  /* 0x000000071607b211 */ /* 0x004fe400078208ff */
[----:B------:R-:W-:-:S02]  /*121a0*/  @!P2 LOP3.LUT R3, R3, R2, RZ, 0x3c, !PT ;  /* 0x000000020303a212 */ /* 0x000fc400078e3cff */
[----:B---3--:R-:W-:Y:S02]  /*121b0*/  @!P3 IADD3.X R9, RZ, R9, RZ, P1, !PT ;  /* 0x00000009ff09b210 */ /* 0x008fe40000ffe4ff */
        /* <DEDUP_REMOVED lines=21> */
.L_x_7556:
[----:B------:R-:W-:Y:S01]  /*12310*/  VIADD R6, R6, 0x30 ;  /* 0x0000003006067836 */ /* 0x000fe20000000000 */
[----:B------:R-:W-:-:S04]  /*12320*/  LOP3.LUT R16, R16, 0xffffefff, RZ, 0xc0, !PT ;  /* 0xffffefff10107812 */ /* 0x000fc800078ec0ff */
[----:B------:R-:W-:-:S13]  /*12330*/  ISETP.GE.AND P2, PT, R6, R5, PT ;  /* 0x000000050600720c */ /* 0x000fda0003f46270 */
[----:B0-----:R-:W-:Y:S02]  /*12340*/  @!P2 LEA R2, P1, R22, R14, 0x1 ;  /* 0x0000000e1602a211 */ /* 0x001fe400078208ff */
[----:B------:R-:W-:Y:S02]  /*12350*/  @!P2 LEA R5, R24, UR44, 0x1 ;  /* 0x0000002c1805ac11 */ /* 0x000fe4000f8e08ff */
[----:B------:R-:W-:Y:S02]  /*12360*/  @!P2 IADD3.X R3, RZ, R4, RZ, P1, !PT ;  /* 0x00000004ff03a210 */ /* 0x000fe40000ffe4ff */
[----:B------:R-:W-:-:S03]  /*12370*/  @P2 LOP3.LUT R16, R16, 0x1000, RZ, 0xfc, !PT ;  /* 0x0000100010102812 */ /* 0x000fc600078efcff */
        /* <DEDUP_REMOVED lines=29> */
.L_x_7497:
[----:B------:R-:W-:Y:S01]  /*12550*/  UISETP.NE.AND UP0, UPT, UR47, URZ, UPT ;  /* 0x0000003f2f00728c */ /* 0x000fe2000bf05270 */
[----:B------:R-:W-:Y:S01]  /*12560*/  R2UR UR6, R23 ;  /* 0x00000000170672ca */ /* 0x000fe200000e0000 */
[----:B------:R-:W-:Y:S01]  /*12570*/  ULDC.64 UR8, c[0x0][0x3d8] ;  /* 0x0000f60000087ab9 */ /* 0x000fe20000000a00 */
[----:B------:R-:W-:Y:S01]  /*12580*/  IMAD.MOV.U32 R2, RZ, RZ, R28 ;  /* 0x000000ffff027224 */ /* 0x000fe200078e001c */
[----:B------:R-:W-:Y:S01]  /*12590*/  ULDC UR7, c[0x0][0x448] ;  /* 0x0001120000077ab9 */ /* 0x000fe20000000800 */
[C---:B------:R-:W-:Y:S02]  /*125a0*/  LOP3.LUT R20, R22.reuse, 0x180, RZ, 0xfc, !PT ;  /* 0x0000018016147812 */ /* 0x040fe400078efcff */
[----:B------:R-:W-:Y:S02]  /*125b0*/  PLOP3.LUT P0, PT, PT, PT, UP0, 0x80, 0x0 ;  /* 0x000000000000781c */ /* 0x000fe40003f0f008 */
[----:B------:R-:W-:Y:S02]  /*125c0*/  LOP3.LUT R21, R22, 0x80, RZ, 0xfc, !PT ;  /* 0x0000008016157812 */ /* 0x000fe400078efcff */
[----:B------:R-:W-:Y:S01]  /*125d0*/  @UP0 ULDC UR4, c[0x0][0x44c] ;  /* 0x0001130000040ab9 */ /* 0x000fe20000000800 */
[----:B------:R-:W-:-:S02]  /*125e0*/  LOP3.LUT R16, R16, 0xfffff7ff, RZ, 0xc0, !PT ;  /* 0xfffff7ff10107812 */ /* 0x000fc400078ec0ff */
[----:B------:R-:W-:-:S04]  /*125f0*/  UIMAD UR6, UR6, UR8, URZ ;  /* 0x00000008060672a4 */ /* 0x000fc8000f8e023f */
[----:B------:R-:W-:Y:S02]  /*12600*/  UIMAD UR6, UR39, UR9, UR6 ;  /* 0x00000009270672a4 */ /* 0x000fe4000f8e0206 */
[----:B------:R-:W-:Y:S01]  /*12610*/  @P0 IMAD.HI.U32 R0, R28, UR4, RZ ;  /* 0x000000041c000c27 */ /* 0x000fe2000f8e00ff */
[----:B------:R-:W-:Y:S01]  /*12620*/  PLOP3.LUT P0, PT, PT, PT, UP0, 0x80, 0x0 ;  /* 0x000000000000781c */ /* 0x000fe20003f0f008 */
[----:B------:R-:W-:-:S12]  /*12630*/  @UP0 ULDC UR4, c[0x0][0x450] ;  /* 0x0001140000040ab9 */ /* 0x000fd80000000800 */
[----:B------:R-:W-:Y:S01]  /*12640*/  @P0 SHF.R.U32.HI R2, RZ, UR4, R0 ;  /* 0x00000004ff020c19 */ /* 0x000fe20008011600 */
[----:B------:R-:W-:-:S03]  /*12650*/  UIMAD.WIDE.U32 UR4, UR39, UR8, URZ ;  /* 0x00000008270472a5 */ /* 0x000fc6000f8e003f */
[----:B------:R-:W-:Y:S01]  /*12660*/  ULDC.64 UR8, c[0x0][0x3e0] ;  /* 0x0000f80000087ab9 */ /* 0x000fe20000000a00 */
[----:B------:R-:W-:Y:S01]  /*12670*/  UIADD3 UR5, UR5, UR6, URZ ;  /* 0x0000000605057290 */ /* 0x000fe2000fffe03f */
[--C-:B------:R-:W-:Y:S01]  /*12680*/  IMAD.MOV R5, RZ, RZ, -R2.reuse ;  /* 0x000000ffff057224 */ /* 0x100fe200078e0a02 */
[----:B------:R-:W-:Y:S01]  /*12690*/  UIMAD UR6, UR49, UR8, URZ ;  /* 0x00000008310672a4 */ /* 0x000fe2000f8e023f */
[----:B------:R-:W-:Y:S01]  /*126a0*/  SHF.R.S32.HI R0, RZ, 0x1f, R2 ;  /* 0x0000001fff007819 */ /* 0x000fe20000011402 */
[----:B------:R-:W-:Y:S01]  /*126b0*/  UIMAD.WIDE.U32 UR4, UR45, UR8, UR4 ;  /* 0x000000082d0472a5 */ /* 0x000fe2000f8e0004 */
[----:B------:R-:W-:Y:S01]  /*126c0*/  IMAD R5, R5, UR7, R28 ;  /* 0x0000000705057c24 */ /* 0x000fe2000f8e021c */
[----:B------:R-:W-:-:S03]  /*126d0*/  UIMAD UR6, UR45, UR9, UR6 ;  /* 0x000000092d0672a4 */ /* 0x000fc6000f8e0206 */
[----:B------:R-:W-:Y:S01]  /*126e0*/  ULDC.64 UR8, c[0x0][0x3d0] ;  /* 0x0000f40000087ab9 */ /* 0x000fe20000000a00 */
[----:B------:R-:W-:Y:S01]  /*126f0*/  UIADD3 UR5, UR5, UR6, URZ ;  /* 0x0000000605057290 */ /* 0x000fe2000fffe03f */
[----:B------:R-:W-:Y:S01]  /*12700*/  IMAD R3, R0, UR8, RZ ;  /* 0x0000000800037c24 */ /* 0x000fe2000f8e02ff */
[----:B------:R-:W-:Y:S01]  /*12710*/  SHF.R.S32.HI R0, RZ, 0x1f, R5 ;  /* 0x0000001fff007819 */ /* 0x000fe20000011405 */
[----:B------:R-:W-:Y:S02]  /*12720*/  IMAD.U32 R9, RZ, RZ, UR8 ;  /* 0x00000008ff097e24 */ /* 0x000fe4000f8e00ff */
[C---:B------:R-:W-:Y:S02]  /*12730*/  IMAD R7, R2.reuse, UR9, R3 ;  /* 0x0000000902077c24 */ /* 0x040fe4000f8e0203 */
[----:B------:R-:W-:Y:S01]  /*12740*/  IMAD.WIDE.U32 R2, R2, R9, UR4 ;  /* 0x0000000402027e25 */ /* 0x000fe2000f8e0009 */
        /* <DEDUP_REMOVED lines=10> */
[----:B------:R-:W-:Y:S02]  /*127f0*/  LEA.HI.X R4, R2, UR5, R3, 0x1, P0 ;  /* 0x0000000502047c11 */ /* 0x000fe400080f0c03 */
[----:B------:R-:W-:-:S02]  /*12800*/  ISETP.GE.AND P0, PT, R20, UR4, PT ;  /* 0x0000000414007c0c */ /* 0x000fc4000bf06270 */
[----:B------:R-:W-:Y:S02]  /*12810*/  LOP3.LUT R20, R22, 0x40, RZ, 0xfc, !PT ;  /* 0x0000004016147812 */ /* 0x000fe400078efcff */
[----:B------:R-:W-:Y:S02]  /*12820*/  ISETP.GE.AND P4, PT, R21, UR4, PT ;  /* 0x0000000415007c0c */ /* 0x000fe4000bf86270 */
[----:B------:R-:W-:Y:S02]  /*12830*/  ISETP.GE.AND P5, PT, R20, UR4, PT ;  /* 0x0000000414007c0c */ /* 0x000fe4000bfa6270 */
[----:B------:R-:W-:Y:S02]  /*12840*/  LOP3.LUT R20, R22, 0xc0, RZ, 0xfc, !PT ;  /* 0x000000c016147812 */ /* 0x000fe400078efcff */
[----:B------:R-:W-:Y:S02]  /*12850*/  SEL R2, RZ, 0x1, P1 ;  /* 0x00000001ff027807 */ /* 0x000fe40000800000 */
[----:B------:R-:W-:-:S02]  /*12860*/  SEL R3, RZ, 0x4, P4 ;  /* 0x00000004ff037807 */ /* 0x000fc40002000000 */
[----:B------:R-:W-:Y:S02]  /*12870*/  SEL R7, RZ, 0x2, P5 ;  /* 0x00000002ff077807 */ /* 0x000fe40002800000 */
[----:B------:R-:W-:Y:S02]  /*12880*/  ISETP.GE.AND P2, PT, R36, UR4, PT ;  /* 0x0000000424007c0c */ /* 0x000fe4000bf46270 */
[----:B------:R-:W-:Y:S02]  /*12890*/  ISETP.GE.AND P3, PT, R20, UR4, PT ;  /* 0x0000000414007c0c */ /* 0x000fe4000bf66270 */
[----:B------:R-:W-:Y:S02]  /*128a0*/  IADD3 R7, R3, R7, R2 ;  /* 0x0000000703077210 */ /* 0x000fe40007ffe002 */
[----:B------:R-:W-:Y:S02]  /*128b0*/  @P1 LOP3.LUT R16, R16, 0x800, RZ, 0xfc, !PT ;  /* 0x0000080010101812 */ /* 0x000fe400078efcff */
[----:B------:R-:W-:-:S02]  /*128c0*/  SEL R2, RZ, 0x10, P2 ;  /* 0x00000010ff027807 */ /* 0x000fc40001000000 */
[----:B------:R-:W-:Y:S02]  /*128d0*/  SEL R3, RZ, 0x8, P3 ;  /* 0x00000008ff037807 */ /* 0x000fe40001800000 */
[----:B------:R-:W-:Y:S02]  /*128e0*/  ISETP.GE.AND P1, PT, R35, UR4, PT ;  /* 0x0000000423007c0c */ /* 0x000fe4000bf26270 */
[----:B------:R-:W-:Y:S02]  /*128f0*/  SEL R5, RZ, 0x40, P0 ;  /* 0x00000040ff057807 */ /* 0x000fe40000000000 */
[----:B------:R-:W-:Y:S02]  /*12900*/  IADD3 R3, R2, R7, R3 ;  /* 0x0000000702037210 */ /* 0x000fe40007ffe003 */
[----:B------:R-:W-:Y:S01]  /*12910*/  ISETP.GE.AND P0, PT, R37, UR4, PT ;  /* 0x0000000425007c0c */ /* 0x000fe2000bf06270 */
[----:B------:R-:W-:Y:S01]  /*12920*/  UMOV UR4, 0xffffffff ;  /* 0xffffffff00047882 */ /* 0x000fe20000000000 */
[----:B------:R-:W-:-:S02]  /*12930*/  SEL R2, RZ, 0x20, P1 ;  /* 0x00000020ff027807 */ /* 0x000fc40000800000 */
[----:B------:R-:W-:Y:S02]  /*12940*/  SEL R6, RZ, 0x80, P0 ;  /* 0x00000080ff067807 */ /* 0x000fe40000000000 */
        /* <DEDUP_REMOVED lines=8> */
[----:B0-----:R-:W-:-:S04]  /*129d0*/  @!P6 LEA R14, P0, R22, R14, 0x1 ;  /* 0x0000000e160ee211 */ /* 0x001fc800078008ff */
[----:B-1----:R-:W-:Y:S02]  /*129e0*/  @!P6 IADD3.X R21, RZ, R2, RZ, P0, !PT ;  /* 0x00000002ff15e210 */ /* 0x002fe400007fe4ff */
        /* <DEDUP_REMOVED lines=58> */
[----:B------:R0:W1:Y:S01]  /*12d90*/  SHFL.IDX PT, R14, R0, 0x3, 0x181f ;  /* 0x00781f00000e7f89 */ /* 0x00006200000e0000 */
[----:B------:R-:W-:Y:S02]  /*12da0*/  @!P0 MOV R3, R7 ;  /* 0x0000000700038202 */ /* 0x000fe40000000f00 */
[----:B------:R-:W-:-:S03]  /*12db0*/  @!P0 SHF.R.U32.HI R20, RZ, 0x2, R20 ;  /* 0x00000002ff148819 */ /* 0x000fc60000011614 */
        /* <DEDUP_REMOVED lines=13> */
.L_x_7566:
        /* <DEDUP_REMOVED lines=24> */
.L_x_7500:
[----:B------:R-:W-:Y:S05]  /*13010*/  BSYNC B0 ;  /* 0x0000000000007941 */ /* 0x000fea0003800000 */
.L_x_7499:
        /* <DEDUP_REMOVED lines=9> */
.L_x_7567:
[----:B------:R-:W-:-:S13]  /*130b0*/  LOP3.LUT P0, RZ, R16, 0x400, RZ, 0xc0, !PT ;  /* 0x0000040010ff7812 */ /* 0x000fda000780c0ff */
[----:B------:R-:W-:Y:S05]  /*130c0*/  @!P0 BRA `(.L_x_7502) ;  /* 0x0000000000048947 */ /* 0x000fea0003800000 */
[----:B------:R-:W-:Y:S01]  /*130d0*/  BPT.TRAP 0x1 ;  /* 0x000000040000795c */ /* 0x000fe20000300000 */
.L_x_7502:
[----:B------:R-:W2:Y:S02]  /*130e0*/  SYNCS.PHASECHK.TRANS64.TRYWAIT P0, [UR44+0x38860], R0 ;  /* 0x03886000ff0075a7 */ /* 0x000ea4000800016c */
[----:B--2---:R-:W-:Y:S05]  /*130f0*/  @!P0 BRA `(.L_x_7503) ;  /* 0x0000003000948947 */ /* 0x004fea0003800000 */
.L_x_7568:
[----:B------:R-:W-:Y:S01]  /*13100*/  ULDC.64 UR4, c[0x0][0x328] ;  /* 0x0000ca0000047ab9 */ /* 0x000fe20000000a00 */
[----:B------:R-:W-:Y:S01]  /*13110*/  ULDC.64 UR6, c[0x0][0x338] ;  /* 0x0000ce0000067ab9 */ /* 0x000fe20000000a00 */
[----:B0-----:R-:W-:Y:S02]  /*13120*/  IMAD R0, R33, UR4, RZ ;  /* 0x0000000421007c24 */ /* 0x001fe4000f8e02ff */
[----:B-1----:R-:W-:Y:S01]  /*13130*/  IMAD.WIDE.U32 R2, R19, UR4, RZ ;  /* 0x0000000413027c25 */ /* 0x002fe2000f8e00ff */
        /* <DEDUP_REMOVED lines=37> */
[----:B-1----:R-:W-:Y:S02]  /*13390*/  IADD3.X R3, RZ, R3, RZ, P0, !PT ;  /* 0x00000003ff037210 */ /* 0x002fe400007fe4ff */
        /* <DEDUP_REMOVED lines=63> */
.L_x_7578:
        /* <DEDUP_REMOVED lines=30> */
.L_x_7505:
        /* <DEDUP_REMOVED lines=10> */
[----:B------:R-:W-:Y:S01]  /*13a10*/  ULOP3.LUT UR5, URZ, UR42, URZ, 0x33, !UPT ;  /* 0x0000002a3f057292 */ /* 0x000fe2000f8e333f */
[----:B------:R-:W1:Y:S01]  /*13a20*/  S2R R6, SR_TID.X ;  /* 0x0000000000067919 */ /* 0x000e620000002100 */
[----:B------:R-:W-:Y:S01]  /*13a30*/  UIMAD UR4, UR4, UR38, URZ ;  /* 0x00000026040472a4 */ /* 0x000fe2000f8e023f */
[----:B------:R-:W-:Y:S01]  /*13a40*/  LOP3.LUT R28, R17, 0x80, RZ, 0xc0, !PT ;  /* 0x00000080111c7812 */ /* 0x000fe200078ec0ff */
[----:B------:R-:W-:Y:S02]  /*13a50*/  IMAD.MOV.U32 R21, RZ, RZ, 0x1 ;  /* 0x00000001ff157424 */ /* 0x000fe400078e00ff */
[----:B------:R-:W-:Y:S01]  /*13a60*/  IMAD.MOV.U32 R8, RZ, RZ, 0x1 ;  /* 0x00000001ff087424 */ /* 0x000fe200078e00ff */
[----:B------:R-:W-:-:S02]  /*13a70*/  SHF.R.U32.HI R28, RZ, 0x3, R28 ;  /* 0x00000003ff1c7819 */ /* 0x000fc4000001161c */
[----:B------:R-:W-:-:S04]  /*13a80*/  LOP3.LUT R3, RZ, UR4, RZ, 0x33, !PT ;  /* 0x00000004ff037c12 */ /* 0x000fc8000f8e33ff */
[----:B------:R-:W-:-:S04]  /*13a90*/  VIMNMX3 R2, R2, UR5, R3, !PT ;  /* 0x0000000502027c0f */ /* 0x000fc8000f800103 */
[----:B------:R-:W-:Y:S02]  /*13aa0*/  IADD3 R22, -R2, -0x2, RZ ;  /* 0xfffffffe02167810 */ /* 0x000fe40007ffe1ff */
[----:B0-----:R-:W-:Y:S02]  /*13ab0*/  SHF.L.U32 R5, R5, 0x4, RZ ;  /* 0x0000000405057819 */ /* 0x001fe400000006ff */
[----:B-1----:R-:W-:Y:S02]  /*13ac0*/  LOP3.LUT R6, R6, 0x7f, RZ, 0xc0, !PT ;  /* 0x0000007f06067812 */ /* 0x002fe400078ec0ff */
[----:B------:R-:W-:Y:S02]  /*13ad0*/  LOP3.LUT R5, R5, 0x70, RZ, 0xc0, !PT ;  /* 0x0000007005057812 */ /* 0x000fe400078ec0ff */
[----:B------:R-:W-:-:S04]  /*13ae0*/  SHF.R.U32.HI R6, RZ, 0x3, R6 ;  /* 0x00000003ff067819 */ /* 0x000fc80000011606 */
[----:B------:R-:W-:Y:S02]  /*13af0*/  IADD3 R4, R5, R30, R6 ;  /* 0x0000001e05047210 */ /* 0x000fe40007ffe006 */
[----:B------:R-:W-:-:S03]  /*13b00*/  LOP3.LUT R30, R34, 0x40, RZ, 0xc0, !PT ;  /* 0x00000040221e7812 */ /* 0x000fc600078ec0ff */
[----:B------:R-:W-:Y:S01]  /*13b10*/  VIADD R9, R4, 0xffffff40 ;  /* 0xffffff4004097836 */ /* 0x000fe20000000000 */
[----:B------:R-:W-:-:S03]  /*13b20*/  SHF.R.U32.HI R30, RZ, 0x2, R30 ;  /* 0x00000002ff1e7819 */ /* 0x000fc6000001161e */
[----:B------:R-:W-:-:S07]  /*13b30*/  IMAD R9, R2, -0x40, R9 ;  /* 0xffffffc002097824 */ /* 0x000fce00078e0209 */
.L_x_7521:
        /* <DEDUP_REMOVED lines=22> */
.L_x_7508:
[----:B------:R-:W-:Y:S05]  /*13ca0*/  BSYNC B1 ;  /* 0x0000000000017941 */ /* 0x000fea0003800000 */
.L_x_7507:
[----:B------:R-:W-:-:S13]  /*13cb0*/  LOP3.LUT P0, RZ, R16, 0x400, RZ, 0xc0, !PT ;  /* 0x0000040010ff7812 */ /* 0x000fda000780c0ff */
[----:B------:R-:W-:Y:S05]  /*13cc0*/  @!P0 BRA `(.L_x_7509) ;  /* 0x0000000000048947 */ /* 0x000fea0003800000 */
[----:B------:R-:W-:Y:S01]  /*13cd0*/  BPT.TRAP 0x1 ;  /* 0x000000040000795c */ /* 0x000fe20000300000 */
.L_x_7509:
[----:B------:R-:W-:Y:S01]  /*13ce0*/  LEA R10, R8, UR44, 0x3 ;  /* 0x0000002c080a7c11 */ /* 0x000fe2000f8e18ff */
[----:B------:R-:W-:Y:S01]  /*13cf0*/  BSSY B1, `(.L_x_7510) ;  /* 0x0000004000017945 */ /* 0x000fe20003800000 */
[----:B------:R-:W-:-:S04]  /*13d00*/  SHF.L.U32 R20, R21, 0x1f, RZ ;  /* 0x0000001f15147819 */ /* 0x000fc800000006ff */
[----:B------:R-:W1:Y:S02]  /*13d10*/  SYNCS.PHASECHK.TRANS64.TRYWAIT P0, [R10+URZ+0x38840], R20 ;  /* 0x038840140a0075a7 */ /* 0x000e64000800017f */
[----:B-1----:R-:W-:Y:S05]  /*13d20*/  @!P0 BRA `(.L_x_7511) ;  /* 0x0000002c00b08947 */ /* 0x002fea0003800000 */
.L_x_7579:
[----:B------:R-:W-:Y:S05]  /*13d30*/  BSYNC B1 ;  /* 0x0000000000017941 */ /* 0x000fea0003800000 */
.L_x_7510:
        /* <DEDUP_REMOVED lines=47> */
.L_x_7589:
        /* <DEDUP_REMOVED lines=8> */
.L_x_7513:
        /* <DEDUP_REMOVED lines=10> */
.L_x_7514:
[----:B------:R2:W-:Y:S01]  /*14150*/  SYNCS.ARRIVE.TRANS64.A1T0 RZ, [R10+URZ+0x38830], RZ ;  /* 0x038830ff0aff79a7 */ /* 0x0005e2000810003f */
[----:B------:R-:W-:Y:S05]  /*14160*/  @!P2 BRA `(.L_x_7515) ;  /* 0x000000000004a947 */ /* 0x000fea0003800000 */
[----:B------:R-:W-:Y:S01]  /*14170*/  BPT.TRAP 0x1 ;  /* 0x000000040000795c */ /* 0x000fe20000300000 */
.L_x_7515:
[----:B------:R-:W3:Y:S01]  /*14180*/  SYNCS.PHASECHK.TRANS64.TRYWAIT P0, [R10+URZ+0x38860], R20 ;  /* 0x038860140a0075a7 */ /* 0x000ee2000800017f */
[----:B------:R-:W-:Y:S04]  /*14190*/  BSSY B1, `(.L_x_7516) ;  /* 0x0000002000017945 */ /* 0x000fe80003800000 */
[----:B---3--:R-:W-:Y:S05]  /*141a0*/  @!P0 BRA `(.L_x_7517) ;  /* 0x0000002c00b08947 */ /* 0x008fea0003800000 */
.L_x_7590:
[----:B------:R-:W-:Y:S05]  /*141b0*/  BSYNC B1 ;  /* 0x0000000000017941 */ /* 0x000fea0003800000 */
.L_x_7516:
        /* <DEDUP_REMOVED lines=77> */
.L_x_7600:
        /* <DEDUP_REMOVED lines=20> */
.L_x_7519:
        /* <DEDUP_REMOVED lines=10> */
.L_x_7520:
        /* <DEDUP_REMOVED lines=10> */
.L_x_7506:
[----:B------:R-:W-:Y:S05]  /*14910*/  BSYNC B0 ;  /* 0x0000000000007941 */ /* 0x000fea0003800000 */
.L_x_7485:
[----:B------:R-:W0:Y:S01]  /*14920*/  S2R R3, SR_CgaCtaId ;  /* 0x0000000000037919 */ /* 0x000e220000008800 */
[----:B------:R-:W-:Y:S01]  /*14930*/  MOV R0, 0x400 ;  /* 0x0000040000007802 */ /* 0x000fe20000000f00 */
[----:B------:R-:W-:Y:S01]  /*14940*/  BSSY B0, `(.L_x_7522) ;  /* 0x0000005000007945 */ /* 0x000fe20003800000 */
[----:B------:R-:W-:Y:S02]  /*14950*/  SHF.L.U32 R4, R4, 0x1f, RZ ;  /* 0x0000001f04047819 */ /* 0x000fe400000006ff */
[----:B0-----:R-:W-:-:S04]  /*14960*/  LEA R5, R3, R0, 0x18 ;  /* 0x0000000003057211 */ /* 0x001fc800078ec0ff */
[----:B------:R-:W0:Y:S02]  /*14970*/  SYNCS.PHASECHK.TRANS64.TRYWAIT P0, [R5+URZ+0x38820], R4 ;  /* 0x03882004050075a7 */ /* 0x000e24000800017f */
[----:B0-----:R-:W-:Y:S05]  /*14980*/  @!P0 BRA `(.L_x_7523) ;  /* 0x0000002c00908947 */ /* 0x001fea0003800000 */
.L_x_7601:
[----:B------:R-:W-:Y:S05]  /*14990*/  BSYNC B0 ;  /* 0x0000000000007941 */ /* 0x000fea0003800000 */
.L_x_7522:
[----:B------:R-:W-:-:S03]  /*149a0*/  UMOV UR4, 0xffffffff ;  /* 0xffffffff00047882 */ /* 0x000fc60000000000 */
[----:B------:R-:W-:Y:S05]  /*149b0*/  BRA.DIV UR4, `(.L_x_7524) ;  /* 0x0000002e04987947 */ /* 0x000fea000b800000 */
[----:B------:R-:W1:Y:S02]  /*149c0*/  S2R R0, SR_TID.X ;  /* 0x0000000000007919 */ /* 0x000e640000002100 */
[----:B-1----:R-:W-:-:S04]  /*149d0*/  SHF.R.U32.HI R0, RZ, 0x5, R0 ;  /* 0x00000005ff007819 */ /* 0x002fc80000011600 */
[----:B------:R-:W-:-:S05]  /*149e0*/  LOP3.LUT R0, R0, 0x3, RZ, 0xc0, !PT ;  /* 0x0000000300007812 */ /* 0x000fca00078ec0ff */
[----:B------:R1:W3:Y:S02]  /*149f0*/  SHFL.IDX PT, R14, R0, RZ, 0x1f ;  /* 0x00001fff000e7589 */ /* 0x0002e400000e0000 */
.L_x_7604:
[----:B---3--:R-:W-:-:S13]  /*14a00*/  ISETP.NE.AND P0, PT, R14, RZ, PT ;  /* 0x000000ff0e00720c */ /* 0x008fda0003f05270 */
[----:B------:R-:W-:Y:S05]  /*14a10*/  @P0 BRA `(.L_x_7433) ;  /* 0x0000000000900947 */ /* 0x000fea0003800000 */
[----:B------:R-:W-:-:S03]  /*14a20*/  UMOV UR4, 0xffffffff ;  /* 0xffffffff00047882 */ /* 0x000fc60000000000 */
[----:B------:R-:W-:Y:S05]  /*14a30*/  BRA.DIV UR4, `(.L_x_7525) ;  /* 0x0000002e04ac7947 */ /* 0x000fea000b800000 */
[----:B------:R-:W-:-:S13]  /*14a40*/  ELECT P6, URZ, PT ;  /* 0x00000000003f782f */ /* 0x000fda00038c0000 */
.L_x_7607:
        /* <DEDUP_REMOVED lines=8> */
.L_x_7526:
[C---:B------:R-:W-:Y:S01]  /*14ad0*/  IMAD R3, R8.reuse, 0x8, R5 ;  /* 0x0000000808037824 */ /* 0x040fe200078e0205 */
[----:B------:R-:W-:Y:S01]  /*14ae0*/  SHF.L.U32 R2, R21, 0x1f, RZ ;  /* 0x0000001f15027819 */ /* 0x000fe200000006ff */
[----:B------:R-:W-:-:S03]  /*14af0*/  VIADD R8, R8, 0x1 ;  /* 0x0000000108087836 */ /* 0x000fc60000000000 */
[----:B------:R-:W1:Y:S02]  /*14b00*/  SYNCS.PHASECHK.TRANS64.TRYWAIT P1, [R3+URZ+0x38840], R2 ;  /* 0x03884002030075a7 */ /* 0x000e64000802017f */
[----:B------:R-:W-:-:S04]  /*14b10*/  ISETP.NE.AND P2, PT, R8, 0x2, PT ;  /* 0x000000020800780c */ /* 0x000fc80003f45270 */
[----:B------:R-:W-:Y:S01]  /*14b20*/  SEL R0, RZ, 0x1, P2 ;  /* 0x00000001ff007807 */ /* 0x000fe20001000000 */
[----:B-1----:R-:W-:Y:S08]  /*14b30*/  @!P1 BRA `(.L_x_7527) ;  /* 0x0000002c008c9947 */ /* 0x002ff00003800000 */
.L_x_7608:
[----:B------:R-:W-:Y:S02]  /*14b40*/  SEL R8, R8, RZ, P2 ;  /* 0x000000ff08087207 */ /* 0x000fe40001000000 */
[----:B------:R-:W-:Y:S01]  /*14b50*/  LOP3.LUT R0, R21, R0, RZ, 0x3c, !PT ;  /* 0x0000000015007212 */ /* 0x000fe200078e3cff */
[----:B------:R-:W-:Y:S06]  /*14b60*/  @!P0 BRA `(.L_x_7528) ;  /* 0x0000000000048947 */ /* 0x000fec0003800000 */
[----:B------:R-:W-:Y:S01]  /*14b70*/  BPT.TRAP 0x1 ;  /* 0x000000040000795c */ /* 0x000fe20000300000 */
.L_x_7528:
[----:B0-----:R-:W-:Y:S02]  /*14b80*/  LEA R5, R8, R5, 0x3 ;  /* 0x0000000508057211 */ /* 0x001fe400078e18ff */
[----:B------:R-:W-:-:S04]  /*14b90*/  SHF.L.U32 R0, R0, 0x1f, RZ ;  /* 0x0000001f00007819 */ /* 0x000fc800000006ff */
[----:B------:R-:W0:Y:S02]  /*14ba0*/  SYNCS.PHASECHK.TRANS64.TRYWAIT P1, [R5+URZ+0x38840], R0 ;  /* 0x03884000050075a7 */ /* 0x000e24000802017f */
[----:B0-----:R-:W-:Y:S05]  /*14bb0*/  @!P1 BRA `(.L_x_7529) ;  /* 0x0000002c00809947 */ /* 0x001fea0003800000 */
.L_x_7609:
[----:B------:R-:W-:Y:S05]  /*14bc0*/  @!P0 BRA `(.L_x_7530) ;  /* 0x0000000000048947 */ /* 0x000fea0003800000 */
[----:B------:R-:W-:Y:S01]  /*14bd0*/  BPT.TRAP 0x1 ;  /* 0x000000040000795c */ /* 0x000fe20000300000 */
.L_x_7530:
[----:B------:R-:W3:Y:S02]  /*14be0*/  SYNCS.PHASECHK.TRANS64.TRYWAIT P1, [R3+URZ+0x38860], R2 ;  /* 0x03886002030075a7 */ /* 0x000ee4000802017f */
[----:B---3--:R-:W-:Y:S05]  /*14bf0*/  @!P1 BRA `(.L_x_7531) ;  /* 0x0000002c00849947 */ /* 0x008fea0003800000 */
.L_x_7610:
[----:B------:R-:W-:Y:S05]  /*14c00*/  @!P0 BRA `(.L_x_7532) ;  /* 0x0000000000048947 */ /* 0x000fea0003800000 */
[----:B------:R-:W-:Y:S01]  /*14c10*/  BPT.TRAP 0x1 ;  /* 0x000000040000795c */ /* 0x000fe20000300000 */
.L_x_7532:
[----:B----4-:R4:W0:Y:S02]  /*14c20*/  SYNCS.PHASECHK.TRANS64.TRYWAIT P0, [R5+URZ+0x38860], R0 ;  /* 0x03886000050075a7 */ /* 0x010824000800017f */
[----:B0-----:R-:W-:Y:S05]  /*14c30*/  @!P0 NANOSLEEP.SYNCS 0x989680 ;  /* 0x009896800000895d */ /* 0x001fea0003900000 */
[----:B------:R-:W0:Y:S02]  /*14c40*/  @!P0 SYNCS.PHASECHK.TRANS64 P0, [R5+URZ+0x38860], R0 ;  /* 0x03886000050085a7 */ /* 0x000e24000800007f */
[----:B0-----:R-:W-:Y:S05]  /*14c50*/  @!P0 BRA `(.L_x_7532) ;  /* 0xfffffffc00f08947 */ /* 0x001fea000383ffff */
.L_x_7433:
[----:B------:R-:W-:Y:S05]  /*14c60*/  BSYNC B6 ;  /* 0x0000000000067941 */ /* 0x000fea0003800000 */
.L_x_7430:
[----:B------:R-:W-:Y:S05]  /*14c70*/  EXIT ;  /* 0x000000000000794d */ /* 0x000fea0003800000 */
.L_x_7443:
[----:B0-----:R0:W1:Y:S02]  /*14c80*/  SYNCS.PHASECHK.TRANS64.TRYWAIT P0, [R198+URZ+0x38800], R3 ;  /* 0x03880003c60075a7 */ /* 0x001064000800017f */
[----:B-1----:R-:W-:Y:S05]  /*14c90*/  @!P0 NANOSLEEP.SYNCS 0x989680 ;  /* 0x009896800000895d */ /* 0x002fea0003900000 */
[----:B------:R-:W1:Y:S02]  /*14ca0*/  @!P0 SYNCS.PHASECHK.TRANS64 P0, [R198+URZ+0x38800], R3 ;  /* 0x03880003c60085a7 */ /* 0x000e64000800007f */
[----:B-1----:R-:W-:Y:S05]  /*14cb0*/  @!P0 BRA `(.L_x_7443) ;  /* 0xfffffffc00f08947 */ /* 0x002fea000383ffff */
[----:B------:R-:W-:Y:S05]  /*14cc0*/  BRA `(.L_x_7533) ;  /* 0xfffffee800707947 */ /* 0x000fea000383ffff */
.L_x_7447:
[----:B--2---:R2:W3:Y:S02]  /*14cd0*/  SYNCS.PHASECHK.TRANS64.TRYWAIT P1, [R198+URZ+0x38830], R3 ;  /* 0x03883003c60075a7 */ /* 0x0044e4000802017f */
[----:B---3--:R-:W-:Y:S05]  /*14ce0*/  @!P1 NANOSLEEP.SYNCS 0x989680 ;  /* 0x009896800000995d */ /* 0x008fea0003900000 */
[----:B------:R-:W3:Y:S02]  /*14cf0*/  @!P1 SYNCS.PHASECHK.TRANS64 P1, [R198+URZ+0x38830], R3 ;  /* 0x03883003c60095a7 */ /* 0x000ee4000802007f */
[----:B---3--:R-:W-:Y:S05]  /*14d00*/  @!P1 BRA `(.L_x_7447) ;  /* 0xfffffffc00f09947 */ /* 0x008fea000383ffff */
[----:B------:R-:W-:Y:S05]  /*14d10*/  BRA `(.L_x_7446) ;  /* 0xfffffee800bc7947 */ /* 0x000fea000383ffff */
.L_x_7448:
[----:B---3--:R3:W4:Y:S02]  /*14d20*/  SYNCS.PHASECHK.TRANS64.TRYWAIT P1, [R198+URZ+0x38810], R3 ;  /* 0x03881003c60075a7 */ /* 0x008724000802017f */
[----:B----4-:R-:W-:Y:S05]  /*14d30*/  @!P1 NANOSLEEP.SYNCS 0x989680 ;  /* 0x009896800000995d */ /* 0x010fea0003900000 */
[----:B------:R-:W4:Y:S02]  /*14d40*/  @!P1 SYNCS.PHASECHK.TRANS64 P1, [R198+URZ+0x38810], R3 ;  /* 0x03881003c60095a7 */ /* 0x000f24000802007f */
[----:B----4-:R-:W-:Y:S05]  /*14d50*/  @!P1 BRA `(.L_x_7448) ;  /* 0xfffffffc00f09947 */ /* 0x010fea000383ffff */
[----:B------:R-:W-:Y:S05]  /*14d60*/  BRA `(.L_x_7534) ;  /* 0xfffffeec00ac7947 */ /* 0x000fea000383ffff */
.L_x_7452:
[----:B------:R0:W0:Y:S02]  /*14d70*/  SYNCS.PHASECHK.TRANS64.TRYWAIT P1, [R198+URZ+0x38850], R3 ;  /* 0x03885003c60075a7 */ /* 0x000024000802017f */
[----:B0-----:R-:W-:Y:S05]  /*14d80*/  @!P1 NANOSLEEP.SYNCS 0x989680 ;  /* 0x009896800000995d */ /* 0x001fea0003900000 */
[----:B------:R-:W0:Y:S02]  /*14d90*/  @!P1 SYNCS.PHASECHK.TRANS64 P1, [R198+URZ+0x38850], R3 ;  /* 0x03885003c60095a7 */ /* 0x000e24000802007f */
[----:B0-----:R-:W-:Y:S05]  /*14da0*/  @!P1 BRA `(.L_x_7452) ;  /* 0xfffffffc00f09947 */ /* 0x001fea000383ffff */
[----:B------:R-:W-:Y:S05]  /*14db0*/  BRA `(.L_x_7451) ;  /* 0xfffffeec00d87947 */ /* 0x000fea000383ffff */
.L_x_7459:
[----:B-1----:R1:W2:Y:S02]  /*14dc0*/  SYNCS.PHASECHK.TRANS64.TRYWAIT P1, [R201+URZ+0x38830], R206 ;  /* 0x038830cec90075a7 */ /* 0x0022a4000802017f */
[----:B--2---:R-:W-:Y:S05]  /*14dd0*/  @!P1 NANOSLEEP.SYNCS 0x989680 ;  /* 0x009896800000995d */ /* 0x004fea0003900000 */
[----:B------:R-:W2:Y:S02]  /*14de0*/  @!P1 SYNCS.PHASECHK.TRANS64 P1, [R201+URZ+0x38830], R206 ;  /* 0x038830cec90095a7 */ /* 0x000ea4000802007f */
[----:B--2---:R-:W-:Y:S05]  /*14df0*/  @!P1 BRA `(.L_x_7459) ;  /* 0xfffffffc00f09947 */ /* 0x004fea000383ffff */
[----:B------:R-:W-:Y:S05]  /*14e00*/  BRA `(.L_x_7458) ;  /* 0xffffff1c00ec7947 */ /* 0x000fea000383ffff */
.L_x_7463:
[----:B---3--:R3:W4:Y:S02]  /*14e10*/  SYNCS.PHASECHK.TRANS64.TRYWAIT P1, [R201+URZ+0x38850], R206 ;  /* 0x038850cec90075a7 */ /* 0x008724000802017f */
[----:B----4-:R-:W-:Y:S05]  /*14e20*/  @!P1 NANOSLEEP.SYNCS 0x989680 ;  /* 0x009896800000995d */ /* 0x010fea0003900000 */
[----:B------:R-:W4:Y:S02]  /*14e30*/  @!P1 SYNCS.PHASECHK.TRANS64 P1, [R201+URZ+0x38850], R206 ;  /* 0x038850cec90095a7 */ /* 0x000f24000802007f */
[----:B----4-:R-:W-:Y:S05]  /*14e40*/  @!P1 BRA `(.L_x_7463) ;  /* 0xfffffffc00f09947 */ /* 0x010fea000383ffff */
[----:B------:R-:W-:Y:S05]  /*14e50*/  BRA `(.L_x_7462) ;  /* 0xffffff2000b87947 */ /* 0x000fea000383ffff */
.L_x_7471:
[----:B-1----:R1:W2:Y:S02]  /*14e60*/  SYNCS.PHASECHK.TRANS64.TRYWAIT P1, [R185+URZ+0x38830], R204 ;  /* 0x038830ccb90075a7 */ /* 0x0022a4000802017f */
[----:B--2---:R-:W-:Y:S05]  /*14e70*/  @!P1 NANOSLEEP.SYNCS 0x989680 ;  /* 0x009896800000995d */ /* 0x004fea0003900000 */
[----:B------:R-:W2:Y:S02]  /*14e80*/  @!P1 SYNCS.PHASECHK.TRANS64 P1, [R185+URZ+0x38830], R204 ;  /* 0x038830ccb90095a7 */ /* 0x000ea4000802007f */
[----:B--2---:R-:W-:Y:S05]  /*14e90*/  @!P1 BRA `(.L_x_7471) ;  /* 0xfffffffc00f09947 */ /* 0x004fea000383ffff */
[----:B------:R-:W-:Y:S05]  /*14ea0*/  BRA `(.L_x_7470) ;  /* 0xffffff54009c7947 */ /* 0x000fea000383ffff */
.L_x_7475:
[----:B---3--:R3:W4:Y:S02]  /*14eb0*/  SYNCS.PHASECHK.TRANS64.TRYWAIT P1, [R185+URZ+0x38850], R204 ;  /* 0x038850ccb90075a7 */ /* 0x008724000802017f */
[----:B----4-:R-:W-:Y:S05]  /*14ec0*/  @!P1 NANOSLEEP.SYNCS 0x989680 ;  /* 0x009896800000995d */ /* 0x010fea0003900000 */
[----:B------:R-:W4:Y:S02]  /*14ed0*/  @!P1 SYNCS.PHASECHK.TRANS64 P1, [R185+URZ+0x38850], R204 ;  /* 0x038850ccb90095a7 */ /* 0x000f24000802007f */
[----:B----4-:R-:W-:Y:S05]  /*14ee0*/  @!P1 BRA `(.L_x_7475) ;  /* 0xfffffffc00f09947 */ /* 0x010fea000383ffff */
[----:B------:R-:W-:Y:S05]  /*14ef0*/  BRA `(.L_x_7474) ;  /* 0xffffff5800287947 */ /* 0x000fea000383ffff */
.L_x_7490:
[----:B------:R-:W-:Y:S02]  /*14f00*/  IMAD.MOV.U32 R13, RZ, RZ, R23 ;  /* 0x000000ffff0d7224 */ /* 0x000fe400078e0017 */
[----:B------:R-:W-:Y:S02]  /*14f10*/  IMAD.MOV.U32 R12, RZ, RZ, RZ ;  /* 0x000000ffff0c7224 */ /* 0x000fe400078e00ff */
[----:B------:R-:W-:Y:S02]  /*14f20*/  IMAD.MOV.U32 R11, RZ, RZ, 0x1f ;  /* 0x0000001fff0b7424 */ /* 0x000fe400078e00ff */
[----:B------:R-:W-:-:S07]  /*14f30*/  IMAD.MOV.U32 R15, RZ, RZ, -0x1 ;  /* 0xffffffffff0f7424 */ /* 0x000fce00078e00ff */
[----:B------:R-:W-:Y:S05]  /*14f40*/  WARPSYNC.COLLECTIVE R15, `(.L_x_7535) ;  /* 0x000000000f087348 */ /* 0x000fea0003c00000 */
[----:B------:R0:W1:Y:S02]  /*14f50*/  SHFL.IDX P6, R14, R13, R12, R11 ;  /* 0x0000000c0d0e7389 */ /* 0x00006400000c000b */
[----:B01----:R-:W-:Y:S01]  /*14f60*/  ENDCOLLECTIVE ;  /* 0x000000000000791b */ /* 0x003fe20003800000 */
.L_x_7535:
[----:B------:R-:W-:Y:S05]  /*14f70*/  BRA `(.L_x_7536) ;  /* 0xffffffc400a07947 */ /* 0x000fea000383ffff */
.L_x_7492:
[----:B0-----:R-:W-:-:S04]  /*14f80*/  IMAD.U32 R3, RZ, RZ, UR44 ;  /* 0x0000002cff037e24 */ /* 0x001fc8000f8e00ff */
[----:B------:R0:W1:Y:S03]  /*14f90*/  SYNCS.PHASECHK.TRANS64.TRYWAIT P0, [R3+URZ+0x38840], R0 ;  /* 0x03884000030075a7 */ /* 0x000066000800017f */
[----:B-1----:R-:W-:Y:S05]  /*14fa0*/  @!P0 NANOSLEEP.SYNCS 0x989680 ;  /* 0x009896800000895d */ /* 0x002fea0003900000 */
[----:B------:R-:W1:Y:S02]  /*14fb0*/  @!P0 SYNCS.PHASECHK.TRANS64 P0, [R3+URZ+0x38840], R0 ;  /* 0x03884000030085a7 */ /* 0x000e64000800007f */
[----:B-1----:R-:W-:Y:S05]  /*14fc0*/  @!P0 BRA `(.L_x_7492) ;  /* 0xfffffffc00ec8947 */ /* 0x002fea000383ffff */
[----:B------:R-:W-:Y:S05]  /*14fd0*/  BRA `(.L_x_7537) ;  /* 0xffffffc400d87947 */ /* 0x000fea000383ffff */
.L_x_7493:
        /* <DEDUP_REMOVED lines=8> */
.L_x_7539:
[----:B------:R-:W-:Y:S05]  /*15060*/  BSYNC B0 ;  /* 0x0000000000007941 */ /* 0x000fea0003800000 */
.L_x_7538:
        /* <DEDUP_REMOVED lines=9> */
.L_x_7540:
[----:B------:R-:W-:Y:S02]  /*15100*/  IMAD.MOV.U32 R13, RZ, RZ, R4 ;  /* 0x000000ffff0d7224 */ /* 0x000fe400078e0004 */
[----:B------:R-:W-:Y:S01]  /*15110*/  IMAD.MOV.U32 R12, RZ, RZ, 0x1 ;  /* 0x00000001ff0c7424 */ /* 0x000fe200078e00ff */
[----:B------:R-:W-:-:S05]  /*15120*/  @P0 LEA R14, P1, R22, R14, 0x1 ;  /* 0x0000000e160e0211 */ /* 0x000fca00078208ff */
[----:B------:R-:W-:Y:S01]  /*15130*/  @P0 IMAD.X R3, RZ, RZ, R2, P1 ;  /* 0x000000ffff030224 */ /* 0x000fe200008e0602 */
[----:B------:R-:W-:-:S07]  /*15140*/  @P0 MOV R2, R14 ;  /* 0x0000000e00020202 */ /* 0x000fce0000000f00 */
[----:B------:R-:W-:Y:S05]  /*15150*/  WARPSYNC.COLLECTIVE R15, `(.L_x_7541) ;  /* 0x000000000f087348 */ /* 0x000fea0003c00000 */
[----:B------:R0:W1:Y:S02]  /*15160*/  SHFL.IDX P6, R14, R13, R12, R11 ;  /* 0x0000000c0d0e7389 */ /* 0x00006400000c000b */
[----:B01----:R-:W-:Y:S01]  /*15170*/  ENDCOLLECTIVE ;  /* 0x000000000000791b */ /* 0x003fe20003800000 */
.L_x_7541:
        /* <DEDUP_REMOVED lines=11> */
.L_x_7542:
[----:B------:R-:W-:Y:S02]  /*15230*/  IMAD.MOV.U32 R13, RZ, RZ, R4 ;  /* 0x000000ffff0d7224 */ /* 0x000fe400078e0004 */
[----:B------:R-:W-:Y:S01]  /*15240*/  IMAD.MOV.U32 R12, RZ, RZ, 0x2 ;  /* 0x00000002ff0c7424 */ /* 0x000fe200078e00ff */
[----:B------:R-:W-:-:S13]  /*15250*/  @P0 LEA R2, P1, R22, R14, 0x1 ;  /* 0x0000000e16020211 */ /* 0x000fda00078208ff */
[----:B------:R-:W-:Y:S05]  /*15260*/  WARPSYNC.COLLECTIVE R15, `(.L_x_7543) ;  /* 0x000000000f087348 */ /* 0x000fea0003c00000 */
[----:B------:R0:W1:Y:S02]  /*15270*/  SHFL.IDX P6, R14, R13, R12, R11 ;  /* 0x0000000c0d0e7389 */ /* 0x00006400000c000b */
[----:B01----:R-:W-:Y:S01]  /*15280*/  ENDCOLLECTIVE ;  /* 0x000000000000791b */ /* 0x003fe20003800000 */
.L_x_7543:
[----:B------:R-:W-:-:S05]  /*15290*/  @P0 IMAD.X R3, RZ, RZ, R5, P1 ;  /* 0x000000ffff030224 */ /* 0x000fca00008e0605 */
        /* <DEDUP_REMOVED lines=11> */
.L_x_7544:
[----:B------:R-:W-:Y:S02]  /*15350*/  IMAD.MOV.U32 R13, RZ, RZ, R4 ;  /* 0x000000ffff0d7224 */ /* 0x000fe400078e0004 */
[----:B------:R-:W-:Y:S01]  /*15360*/  IMAD.MOV.U32 R12, RZ, RZ, 0x3 ;  /* 0x00000003ff0c7424 */ /* 0x000fe200078e00ff */
[----:B------:R-:W-:-:S13]  /*15370*/  @P0 LEA R2, P1, R22, R14, 0x1 ;  /* 0x0000000e16020211 */ /* 0x000fda00078208ff */
[----:B------:R-:W-:Y:S05]  /*15380*/  WARPSYNC.COLLECTIVE R15, `(.L_x_7545) ;  /* 0x000000000f087348 */ /* 0x000fea0003c00000 */
[----:B------:R0:W1:Y:S02]  /*15390*/  SHFL.IDX P6, R14, R13, R12, R11 ;  /* 0x0000000c0d0e7389 */ /* 0x00006400000c000b */
[----:B01----:R-:W-:Y:S01]  /*153a0*/  ENDCOLLECTIVE ;  /* 0x000000000000791b */ /* 0x003fe20003800000 */
.L_x_7545:
[----:B------:R-:W-:-:S05]  /*153b0*/  @P0 IMAD.X R3, RZ, RZ, R5, P1 ;  /* 0x000000ffff030224 */ /* 0x000fca00008e0605 */
        /* <DEDUP_REMOVED lines=9> */
.L_x_7546:
[----:B------:R-:W-:Y:S05]  /*15450*/  BRA `(.L_x_7547) ;  /* 0xffffffc400a07947 */ /* 0x000fea000383ffff */
.L_x_7496:
[----:B------:R-:W-:Y:S01]  /*15460*/  IMAD.MOV.U32 R13, RZ, RZ, R4 ;  /* 0x000000ffff0d7224 */ /* 0x000fe200078e0004 */
[----:B------:R-:W-:Y:S01]  /*15470*/  MOV R12, RZ ;  /* 0x000000ff000c7202 */ /* 0x000fe20000000f00 */
[----:B------:R-:W-:Y:S01]  /*15480*/  IMAD.MOV.U32 R11, RZ, RZ, 0x181f ;  /* 0x0000181fff0b7424 */ /* 0x000fe200078e00ff */
[----:B------:R-:W-:Y:S01]  /*15490*/  LOP3.LUT R16, R16, 0xfffffeff, RZ, 0xc0, !PT ;  /* 0xfffffeff10107812 */ /* 0x000fe200078ec0ff */
[----:B------:R-:W-:Y:S02]  /*154a0*/  IMAD.MOV.U32 R15, RZ, RZ, -0x1 ;  /* 0xffffffffff0f7424 */ /* 0x000fe400078e00ff */
[----:B------:R-:W-:-:S07]  /*154b0*/  IMAD.U32 R6, RZ, RZ, UR46 ;  /* 0x0000002eff067e24 */ /* 0x000fce000f8e00ff */
[----:B------:R-:W-:Y:S05]  /*154c0*/  WARPSYNC.COLLECTIVE R15, `(.L_x_7548) ;  /* 0x000000000f087348 */ /* 0x000fea0003c00000 */
[----:B------:R0:W1:Y:S02]  /*154d0*/  SHFL.IDX P6, R14, R13, R12, R11 ;  /* 0x0000000c0d0e7389 */ /* 0x00006400000c000b */
[----:B01----:R-:W-:Y:S01]  /*154e0*/  ENDCOLLECTIVE ;  /* 0x000000000000791b */ /* 0x003fe20003800000 */
.L_x_7548:
[----:B------:R-:W-:-:S05]  /*154f0*/  IMAD R6, R6, 0x40, R20 ;  /* 0x0000004006067824 */ /* 0x000fca00078e0214 */
[----:B------:R-:W-:Y:S01]  /*15500*/  IADD3 R10, R6, 0x10, RZ ;  /* 0x00000010060a7810 */ /* 0x000fe20007ffe0ff */
[----:B------:R-:W-:Y:S02]  /*15510*/  IMAD.MOV.U32 R13, RZ, RZ, R0 ;  /* 0x000000ffff0d7224 */ /* 0x000fe400078e0000 */
[----:B------:R-:W-:-:S07]  /*15520*/  IMAD.MOV.U32 R2, RZ, RZ, R14 ;  /* 0x000000ffff027224 */ /* 0x000fce00078e000e */
[----:B------:R-:W-:Y:S05]  /*15530*/  WARPSYNC.COLLECTIVE R15, `(.L_x_7549) ;  /* 0x000000000f087348 */ /* 0x000fea0003c00000 */
[----:B------:R0:W1:Y:S02]  /*15540*/  SHFL.IDX P6, R14, R13, R12, R11 ;  /* 0x0000000c0d0e7389 */ /* 0x00006400000c000b */
[----:B01----:R-:W-:Y:S01]  /*15550*/  ENDCOLLECTIVE ;  /* 0x000000000000791b */ /* 0x003fe20003800000 */
.L_x_7549:
[----:B------:R-:W-:Y:S02]  /*15560*/  ULDC UR4, c[0x0][0x288] ;  /* 0x0000a20000047ab9 */ /* 0x000fe40000000800 */
[----:B------:R-:W-:-:S05]  /*15570*/  IMAD R5, R7, UR4, RZ ;  /* 0x0000000407057c24 */ /* 0x000fca000f8e02ff */
[----:B------:R-:W-:Y:S01]  /*15580*/  ISETP.GE.AND P2, PT, R6, R5, PT ;  /* 0x000000050600720c */ /* 0x000fe20003f46270 */
[----:B------:R-:W-:Y:S02]  /*15590*/  IMAD.MOV.U32 R13, RZ, RZ, R4 ;  /* 0x000000ffff0d7224 */ /* 0x000fe400078e0004 */
[----:B------:R-:W-:-:S10]  /*155a0*/  IMAD.MOV.U32 R12, RZ, RZ, 0x1 ;  /* 0x00000001ff0c7424 */ /* 0x000fd400078e00ff */
[----:B------:R-:W-:Y:S02]  /*155b0*/  @!P2 LEA R8, R24, UR44, 0x1 ;  /* 0x0000002c1808ac11 */ /* 0x000fe4000f8e08ff */
[----:B------:R-:W-:Y:S02]  /*155c0*/  @P2 LOP3.LUT R16, R16, 0x100, RZ, 0xfc, !PT ;  /* 0x0000010010102812 */ /* 0x000fe400078efcff */
[----:B------:R-:W-:-:S13]  /*155d0*/  @!P2 LEA R3, P1, R22, R14, 0x1 ;  /* 0x0000000e1603a211 */ /* 0x000fda00078208ff */
[----:B------:R-:W-:Y:S05]  /*155e0*/  WARPSYNC.COLLECTIVE R15, `(.L_x_7550) ;  /* 0x000000000f087348 */ /* 0x000fea0003c00000 */
[----:B------:R0:W1:Y:S02]  /*155f0*/  SHFL.IDX P6, R14, R13, R12, R11 ;  /* 0x0000000c0d0e7389 */ /* 0x00006400000c000b */
[----:B01----:R-:W-:Y:S01]  /*15600*/  ENDCOLLECTIVE ;  /* 0x000000000000791b */ /* 0x003fe20003800000 */
.L_x_7550:
        /* <DEDUP_REMOVED lines=15> */
.L_x_7551:
[----:B------:R-:W-:Y:S01]  /*15700*/  VIADD R8, R6, 0x20 ;  /* 0x0000002006087836 */ /* 0x000fe20000000000 */
[----:B------:R-:W-:Y:S02]  /*15710*/  @!P2 LEA R10, R24, UR44, 0x1 ;  /* 0x0000002c180aac11 */ /* 0x000fe4000f8e08ff */
[----:B------:R-:W-:Y:S01]  /*15720*/  @P2 LOP3.LUT R16, R16, 0x80, RZ, 0xfc, !PT ;  /* 0x0000008010102812 */ /* 0x000fe200078efcff */
[----:B------:R-:W-:-:S03]  /*15730*/  IMAD.MOV.U32 R13, RZ, RZ, R4 ;  /* 0x000000ffff0d7224 */ /* 0x000fc600078e0004 */
[----:B------:R-:W-:Y:S01]  /*15740*/  LOP3.LUT R16, R16, 0xffffffbf, RZ, 0xc0, !PT ;  /* 0xffffffbf10107812 */ /* 0x000fe200078ec0ff */
[----:B------:R-:W-:Y:S02]  /*15750*/  IMAD.MOV.U32 R12, RZ, RZ, 0x2 ;  /* 0x00000002ff0c7424 */ /* 0x000fe400078e00ff */
[----:B------:R-:W-:-:S07]  /*15760*/  IMAD.MOV.U32 R7, RZ, RZ, R14 ;  /* 0x000000ffff077224 */ /* 0x000fce00078e000e */
[----:B------:R-:W-:Y:S05]  /*15770*/  WARPSYNC.COLLECTIVE R15, `(.L_x_7552) ;  /* 0x000000000f087348 */ /* 0x000fea0003c00000 */
[----:B------:R0:W1:Y:S02]  /*15780*/  SHFL.IDX P6, R14, R13, R12, R11 ;  /* 0x0000000c0d0e7389 */ /* 0x00006400000c000b */
[----:B01----:R-:W-:Y:S01]  /*15790*/  ENDCOLLECTIVE ;  /* 0x000000000000791b */ /* 0x003fe20003800000 */
.L_x_7552:
[----:B------:R-:W-:-:S05]  /*157a0*/  @!P2 LEA R7, P1, R22, R7, 0x1 ;  /* 0x000000071607a211 */ /* 0x000fca00078208ff */
[----:B------:R-:W-:Y:S02]  /*157b0*/  @!P2 IMAD.X R9, RZ, RZ, R9, P1 ;  /* 0x000000ffff09a224 */ /* 0x000fe400008e0609 */
[----:B------:R-:W-:-:S03]  /*157c0*/  @!P2 IMAD.MOV.U32 R2, RZ, RZ, R7 ;  /* 0x000000ffff02a224 */ /* 0x000fc600078e0007 */
[----:B------:R-:W-:Y:S01]  /*157d0*/  @!P2 MOV R3, R9 ;  /* 0x000000090003a202 */ /* 0x000fe20000000f00 */
[----:B------:R-:W-:-:S04]  /*157e0*/  IMAD.MOV.U32 R13, RZ, RZ, R0 ;  /* 0x000000ffff0d7224 */ /* 0x000fc800078e0000 */
        /* <DEDUP_REMOVED lines=9> */
.L_x_7553:
[----:B------:R-:W-:Y:S02]  /*15880*/  @!P2 LEA R7, R24, UR44, 0x1 ;  /* 0x0000002c1807ac11 */ /* 0x000fe4000f8e08ff */
[----:B------:R-:W-:Y:S01]  /*15890*/  @P2 LOP3.LUT R16, R16, 0x40, RZ, 0xfc, !PT ;  /* 0x0000004010102812 */ /* 0x000fe200078efcff */
[----:B------:R-:W-:Y:S02]  /*158a0*/  IMAD.MOV.U32 R13, RZ, RZ, R4 ;  /* 0x000000ffff0d7224 */ /* 0x000fe400078e0004 */
[----:B------:R-:W-:Y:S02]  /*158b0*/  IMAD.MOV.U32 R12, RZ, RZ, 0x3 ;  /* 0x00000003ff0c7424 */ /* 0x000fe400078e00ff */
[----:B------:R-:W-:-:S05]  /*158c0*/  IMAD.MOV.U32 R8, RZ, RZ, R14 ;  /* 0x000000ffff087224 */ /* 0x000fca00078e000e */
[----:B------:R-:W-:-:S05]  /*158d0*/  @!P2 LEA R8, P1, R22, R8, 0x1 ;  /* 0x000000081608a211 */ /* 0x000fca00078208ff */
[----:B------:R-:W-:Y:S01]  /*158e0*/  @!P2 IMAD.X R11, RZ, RZ, R2, P1 ;  /* 0x000000ffff0ba224 */ /* 0x000fe200008e0602 */
[----:B------:R-:W-:-:S03]  /*158f0*/  @!P2 MOV R2, R8 ;  /* 0x000000080002a202 */ /* 0x000fc60000000f00 */
        /* <DEDUP_REMOVED lines=9> */
.L_x_7554:
[----:B------:R-:W-:Y:S02]  /*15990*/  IMAD.MOV.U32 R13, RZ, RZ, R0 ;  /* 0x000000ffff0d7224 */ /* 0x000fe400078e0000 */
[----:B------:R-:W-:-:S07]  /*159a0*/  IMAD.MOV.U32 R4, RZ, RZ, R14 ;  /* 0x000000ffff047224 */ /* 0x000fce00078e000e */
[----:B------:R-:W-:Y:S05]  /*159b0*/  WARPSYNC.COLLECTIVE R15, `(.L_x_7555) ;  /* 0x000000000f087348 */ /* 0x000fea0003c00000 */
[----:B------:R0:W1:Y:S02]  /*159c0*/  SHFL.IDX P6, R14, R13, R12, R11 ;  /* 0x0000000c0d0e7389 */ /* 0x00006400000c000b */
[----:B01----:R-:W-:Y:S01]  /*159d0*/  ENDCOLLECTIVE ;  /* 0x000000000000791b */ /* 0x003fe20003800000 */
.L_x_7555:
[----:B------:R-:W-:Y:S05]  /*159e0*/  BRA `(.L_x_7556) ;  /* 0xffffffc800487947 */ /* 0x000fea000383ffff */
.L_x_7498:
        /* <DEDUP_REMOVED lines=8> */
.L_x_7558:
[----:B------:R-:W-:Y:S05]  /*15a70*/  BSYNC B0 ;  /* 0x0000000000007941 */ /* 0x000fea0003800000 */
.L_x_7557:
        /* <DEDUP_REMOVED lines=13> */
.L_x_7559:
[----:B------:R-:W-:Y:S02]  /*15b50*/  IMAD.MOV.U32 R13, RZ, RZ, R4 ;  /* 0x000000ffff0d7224 */ /* 0x000fe400078e0004 */
[----:B------:R-:W-:Y:S01]  /*15b60*/  IMAD.MOV.U32 R12, RZ, RZ, 0x1 ;  /* 0x00000001ff0c7424 */ /* 0x000fe200078e00ff */
[----:B------:R-:W-:-:S04]  /*15b70*/  @!P2 LEA R14, P0, R22, R14, 0x1 ;  /* 0x0000000e160ea211 */ /* 0x000fc800078008ff */
[----:B------:R-:W-:Y:S02]  /*15b80*/  @!P2 IADD3.X R21, RZ, R2, RZ, P0, !PT ;  /* 0x00000002ff15a210 */ /* 0x000fe400007fe4ff */
        /* <DEDUP_REMOVED lines=34> */
.L_x_7560:
[----:B------:R-:W-:-:S04]  /*15db0*/  @!P3 LOP3.LUT R7, R6, 0x80, RZ, 0xc0, !PT ;  /* 0x000000800607b812 */ /* 0x000fc800078ec0ff */
[----:B------:R-:W-:Y:S01]  /*15dc0*/  @!P3 SHF.R.U32.HI R7, RZ, 0x3, R7 ;  /* 0x00000003ff07b819 */ /* 0x000fe20000011607 */
[----:B------:R-:W-:Y:S02]  /*15dd0*/  IMAD.MOV.U32 R13, RZ, RZ, R0 ;  /* 0x000000ffff0d7224 */ /* 0x000fe400078e0000 */
[----:B------:R-:W-:-:S07]  /*15de0*/  IMAD.MOV.U32 R9, RZ, RZ, R14 ;  /* 0x000000ffff097224 */ /* 0x000fce00078e000e */
[----:B------:R-:W-:Y:S05]  /*15df0*/  WARPSYNC.COLLECTIVE R15, `(.L_x_7561) ;  /* 0x000000000f087348 */ /* 0x000fea0003c00000 */
[----:B------:R0:W1:Y:S02]  /*15e00*/  SHFL.IDX P6, R14, R13, R12, R11 ;  /* 0x0000000c0d0e7389 */ /* 0x00006400000c000b */
[----:B01----:R-:W-:Y:S01]  /*15e10*/  ENDCOLLECTIVE ;  /* 0x000000000000791b */ /* 0x003fe20003800000 */
.L_x_7561:
        /* <DEDUP_REMOVED lines=11> */
[----:B------:R-:W-:Y:S01]  /*15ed0*/  @!P0 IMAD.MOV.U32 R3, RZ, RZ, R21 ;  /* 0x000000ffff038224 */ /* 0x000fe200078e0015 */
[----:B------:R-:W-:-:S05]  /*15ee0*/  @!P0 MOV R2, R14 ;  /* 0x0000000e00028202 */ /* 0x000fca0000000f00 */
        /* <DEDUP_REMOVED lines=22> */
.L_x_7562:
[----:B------:R-:W-:-:S04]  /*16050*/  @!P1 LOP3.LUT R9, R6, 0x80, RZ, 0xc0, !PT ;  /* 0x0000008006099812 */ /* 0x000fc800078ec0ff */
[----:B------:R-:W-:Y:S01]  /*16060*/  @!P1 SHF.R.U32.HI R9, RZ, 0x3, R9 ;  /* 0x00000003ff099819 */ /* 0x000fe20000011609 */
[----:B------:R-:W-:Y:S02]  /*16070*/  IMAD.MOV.U32 R13, RZ, RZ, R0 ;  /* 0x000000ffff0d7224 */ /* 0x000fe400078e0000 */
[----:B------:R-:W-:-:S07]  /*16080*/  IMAD.MOV.U32 R7, RZ, RZ, R14 ;  /* 0x000000ffff077224 */ /* 0x000fce00078e000e */
[----:B------:R-:W-:Y:S05]  /*16090*/  WARPSYNC.COLLECTIVE R15, `(.L_x_7563) ;  /* 0x000000000f087348 */ /* 0x000fea0003c00000 */
[----:B------:R0:W1:Y:S02]  /*160a0*/  SHFL.IDX P6, R14, R13, R12, R11 ;  /* 0x0000000c0d0e7389 */ /* 0x00006400000c000b */
[----:B01----:R-:W-:Y:S01]  /*160b0*/  ENDCOLLECTIVE ;  /* 0x000000000000791b */ /* 0x003fe20003800000 */
.L_x_7563:
        /* <DEDUP_REMOVED lines=10> */
[----:B------:R-:W-:Y:S01]  /*16160*/  @!P0 IMAD.MOV.U32 R2, RZ, RZ, R14 ;  /* 0x000000ffff028224 */ /* 0x000fe200078e000e */
[----:B------:R-:W-:-:S05]  /*16170*/  @!P0 MOV R3, R7 ;  /* 0x0000000700038202 */ /* 0x000fca0000000f00 */
        /* <DEDUP_REMOVED lines=17> */
.L_x_7564:
[----:B------:R-:W-:Y:S02]  /*16290*/  IMAD.MOV.U32 R13, RZ, RZ, R0 ;  /* 0x000000ffff0d7224 */ /* 0x000fe400078e0000 */
[----:B------:R-:W-:-:S07]  /*162a0*/  IMAD.MOV.U32 R4, RZ, RZ, R14 ;  /* 0x000000ffff047224 */ /* 0x000fce00078e000e */
[----:B------:R-:W-:Y:S05]  /*162b0*/  WARPSYNC.COLLECTIVE R15, `(.L_x_7565) ;  /* 0x000000000f087348 */ /* 0x000fea0003c00000 */
[----:B------:R0:W1:Y:S02]  /*162c0*/  SHFL.IDX P6, R14, R13, R12, R11 ;  /* 0x0000000c0d0e7389 */ /* 0x00006400000c000b */
[----:B01----:R-:W-:Y:S01]  /*162d0*/  ENDCOLLECTIVE ;  /* 0x000000000000791b */ /* 0x003fe20003800000 */
.L_x_7565:
[----:B------:R-:W-:Y:S05]  /*162e0*/  BRA `(.L_x_7566) ;  /* 0xffffffc800e87947 */ /* 0x000fea000383ffff */
.L_x_7501:
[----:B01----:R-:W-:-:S04]  /*162f0*/  IMAD.U32 R3, RZ, RZ, UR44 ;  /* 0x0000002cff037e24 */ /* 0x003fc8000f8e00ff */
[----:B------:R0:W1:Y:S03]  /*16300*/  SYNCS.PHASECHK.TRANS64.TRYWAIT P0, [R3+URZ+0x38820], R0 ;  /* 0x03882000030075a7 */ /* 0x000066000800017f */
[----:B-1----:R-:W-:Y:S05]  /*16310*/  @!P0 NANOSLEEP.SYNCS 0x989680 ;  /* 0x009896800000895d */ /* 0x002fea0003900000 */
[----:B------:R-:W1:Y:S02]  /*16320*/  @!P0 SYNCS.PHASECHK.TRANS64 P0, [R3+URZ+0x38820], R0 ;  /* 0x03882000030085a7 */ /* 0x000e64000800007f */
[----:B-1----:R-:W-:Y:S05]  /*16330*/  @!P0 BRA `(.L_x_7501) ;  /* 0xfffffffc00ec8947 */ /* 0x002fea000383ffff */
[----:B------:R-:W-:Y:S05]  /*16340*/  BRA `(.L_x_7567) ;  /* 0xffffffcc00587947 */ /* 0x000fea000383ffff */
.L_x_7503:
[----:B01----:R-:W-:-:S04]  /*16350*/  IMAD.U32 R3, RZ, RZ, UR44 ;  /* 0x0000002cff037e24 */ /* 0x003fc8000f8e00ff */
[----:B------:R0:W1:Y:S03]  /*16360*/  SYNCS.PHASECHK.TRANS64.TRYWAIT P0, [R3+URZ+0x38860], R0 ;  /* 0x03886000030075a7 */ /* 0x000066000800017f */
[----:B-1----:R-:W-:Y:S05]  /*16370*/  @!P0 NANOSLEEP.SYNCS 0x989680 ;  /* 0x009896800000895d */ /* 0x002fea0003900000 */
[----:B------:R-:W1:Y:S02]  /*16380*/  @!P0 SYNCS.PHASECHK.TRANS64 P0, [R3+URZ+0x38860], R0 ;  /* 0x03886000030085a7 */ /* 0x000e64000800007f */
[----:B-1----:R-:W-:Y:S05]  /*16390*/  @!P0 BRA `(.L_x_7503) ;  /* 0xfffffffc00ec8947 */ /* 0x002fea000383ffff */
[----:B------:R-:W-:Y:S05]  /*163a0*/  BRA `(.L_x_7568) ;  /* 0xffffffcc00547947 */ /* 0x000fea000383ffff */
.L_x_7504:
        /* <DEDUP_REMOVED lines=8> */
.L_x_7570:
[----:B------:R-:W-:Y:S05]  /*16430*/  BSYNC B0 ;  /* 0x0000000000007941 */ /* 0x000fea0003800000 */
.L_x_7569:
        /* <DEDUP_REMOVED lines=13> */
.L_x_7571:
        /* <DEDUP_REMOVED lines=38> */
.L_x_7572:
[----:B------:R-:W-:Y:S02]  /*16770*/  IMAD.MOV.U32 R13, RZ, RZ, R6 ;  /* 0x000000ffff0d7224 */ /* 0x000fe400078e0006 */
[----:B------:R-:W-:-:S07]  /*16780*/  IMAD.MOV.U32 R5, RZ, RZ, R14 ;  /* 0x000000ffff057224 */ /* 0x000fce00078e000e */
[----:B------:R-:W-:Y:S05]  /*16790*/  WARPSYNC.COLLECTIVE R15, `(.L_x_7573) ;  /* 0x000000000f087348 */ /* 0x000fea0003c00000 */
[----:B------:R0:W1:Y:S02]  /*167a0*/  SHFL.IDX P6, R14, R13, R12, R11 ;  /* 0x0000000c0d0e7389 */ /* 0x00006400000c000b */
[----:B01----:R-:W-:Y:S01]  /*167b0*/  ENDCOLLECTIVE ;  /* 0x000000000000791b */ /* 0x003fe20003800000 */
.L_x_7573:
        /* <DEDUP_REMOVED lines=28> */
.L_x_7574:
[----:B------:R-:W-:Y:S02]  /*16980*/  IMAD.MOV.U32 R13, RZ, RZ, R6 ;  /* 0x000000ffff0d7224 */ /* 0x000fe400078e0006 */
[----:B------:R-:W-:-:S07]  /*16990*/  IMAD.MOV.U32 R9, RZ, RZ, R14 ;  /* 0x000000ffff097224 */ /* 0x000fce00078e000e */
[----:B------:R-:W-:Y:S05]  /*169a0*/  WARPSYNC.COLLECTIVE R15, `(.L_x_7575) ;  /* 0x000000000f087348 */ /* 0x000fea0003c00000 */
[----:B------:R0:W1:Y:S02]  /*169b0*/  SHFL.IDX P6, R14, R13, R12, R11 ;  /* 0x0000000c0d0e7389 */ /* 0x00006400000c000b */
[----:B01----:R-:W-:Y:S01]  /*169c0*/  ENDCOLLECTIVE ;  /* 0x000000000000791b */ /* 0x003fe20003800000 */
.L_x_7575:
        /* <DEDUP_REMOVED lines=28> */
.L_x_7576:
[----:B------:R-:W-:Y:S02]  /*16b90*/  IMAD.MOV.U32 R13, RZ, RZ, R6 ;  /* 0x000000ffff0d7224 */ /* 0x000fe400078e0006 */
[----:B------:R-:W-:-:S07]  /*16ba0*/  IMAD.MOV.U32 R8, RZ, RZ, R14 ;  /* 0x000000ffff087224 */ /* 0x000fce00078e000e */
[----:B------:R-:W-:Y:S05]  /*16bb0*/  WARPSYNC.COLLECTIVE R15, `(.L_x_7577) ;  /* 0x000000000f087348 */ /* 0x000fea0003c00000 */
[----:B------:R0:W1:Y:S02]  /*16bc0*/  SHFL.IDX P6, R14, R13, R12, R11 ;  /* 0x0000000c0d0e7389 */ /* 0x00006400000c000b */
[----:B01----:R-:W-:Y:S01]  /*16bd0*/  ENDCOLLECTIVE ;  /* 0x000000000000791b */ /* 0x003fe20003800000 */
.L_x_7577:
[----:B------:R-:W-:Y:S05]  /*16be0*/  BRA `(.L_x_7578) ;  /* 0xffffffc800e87947 */ /* 0x000fea000383ffff */
.L_x_7511:
[----:B-1----:R1:W2:Y:S02]  /*16bf0*/  SYNCS.PHASECHK.TRANS64.TRYWAIT P0, [R10+URZ+0x38840], R20 ;  /* 0x038840140a0075a7 */ /* 0x0022a4000800017f */
[----:B--2---:R-:W-:Y:S05]  /*16c00*/  @!P0 NANOSLEEP.SYNCS 0x989680 ;  /* 0x009896800000895d */ /* 0x004fea0003900000 */
[----:B------:R-:W2:Y:S02]  /*16c10*/  @!P0 SYNCS.PHASECHK.TRANS64 P0, [R10+URZ+0x38840], R20 ;  /* 0x038840140a0085a7 */ /* 0x000ea4000800007f */
[----:B--2---:R-:W-:Y:S05]  /*16c20*/  @!P0 BRA `(.L_x_7511) ;  /* 0xfffffffc00f08947 */ /* 0x004fea000383ffff */
[----:B------:R-:W-:Y:S05]  /*16c30*/  BRA `(.L_x_7579) ;  /* 0xffffffd0003c7947 */ /* 0x000fea000383ffff */
.L_x_7512:
        /* <DEDUP_REMOVED lines=8> */
.L_x_7581:
[----:B------:R-:W-:Y:S05]  /*16cc0*/  BSYNC B1 ;  /* 0x0000000000017941 */ /* 0x000fea0003800000 */
.L_x_7580:
[----:B------:R-:W-:Y:S01]  /*16cd0*/  IMAD.MOV.U32 R13, RZ, RZ, R26 ;  /* 0x000000ffff0d7224 */ /* 0x000fe200078e001a */
[----:B------:R-:W-:Y:S01]  /*16ce0*/  MOV R11, 0x181f ;  /* 0x0000181f000b7802 */ /* 0x000fe20000000f00 */
[----:B------:R-:W-:Y:S01]  /*16cf0*/  IMAD.MOV.U32 R12, RZ, RZ, RZ ;  /* 0x000000ffff0c7224 */ /* 0x000fe200078e00ff */
[----:B------:R-:W-:Y:S01]  /*16d00*/  LEA R27, R17, UR44, 0x1 ;  /* 0x0000002c111b7c11 */ /* 0x000fe2000f8e08ff */
[----:B------:R-:W-:Y:S02]  /*16d10*/  IMAD.MOV.U32 R15, RZ, RZ, -0x1 ;  /* 0xffffffffff0f7424 */ /* 0x000fe400078e00ff */
[----:B------:R-:W-:-:S07]  /*16d20*/  IMAD.MOV.U32 R3, RZ, RZ, R14 ;  /* 0x000000ffff037224 */ /* 0x000fce00078e000e */
[----:B------:R-:W-:Y:S05]  /*16d30*/  WARPSYNC.COLLECTIVE R15, `(.L_x_7582) ;  /* 0x000000000f087348 */ /* 0x000fea0003c00000 */
[----:B------:R0:W1:Y:S02]  /*16d40*/  SHFL.IDX P6, R14, R13, R12, R11 ;  /* 0x0000000c0d0e7389 */ /* 0x00006400000c000b */
[----:B01----:R-:W-:Y:S01]  /*16d50*/  ENDCOLLECTIVE ;  /* 0x000000000000791b */ /* 0x003fe20003800000 */
.L_x_7582:
[----:B------:R-:W-:Y:S02]  /*16d60*/  IMAD.MOV.U32 R13, RZ, RZ, R29 ;  /* 0x000000ffff0d7224 */ /* 0x000fe400078e001d */
[----:B------:R-:W-:Y:S01]  /*16d70*/  IMAD.MOV.U32 R12, RZ, RZ, 0x1 ;  /* 0x00000001ff0c7424 */ /* 0x000fe200078e00ff */
[----:B------:R-:W-:-:S13]  /*16d80*/  IADD3 R2, P0, R14, R0, RZ ;  /* 0x000000000e027210 */ /* 0x000fda0007f1e0ff */
[----:B------:R-:W-:Y:S05]  /*16d90*/  WARPSYNC.COLLECTIVE R15, `(.L_x_7583) ;  /* 0x000000000f087348 */ /* 0x000fea0003c00000 */
[----:B------:R0:W1:Y:S02]  /*16da0*/  SHFL.IDX P6, R14, R13, R12, R11 ;  /* 0x0000000c0d0e7389 */ /* 0x00006400000c000b */
[----:B01----:R-:W-:Y:S01]  /*16db0*/  ENDCOLLECTIVE ;  /* 0x000000000000791b */ /* 0x003fe20003800000 */
.L_x_7583:
        /* <DEDUP_REMOVED lines=10> */
.L_x_7584:
[----:B------:R-:W-:Y:S01]  /*16e60*/  MOV R13, R29 ;  /* 0x0000001d000d7202 */ /* 0x000fe20000000f00 */
[----:B------:R-:W-:Y:S01]  /*16e70*/  IMAD.MOV.U32 R12, RZ, RZ, 0x2 ;  /* 0x00000002ff0c7424 */ /* 0x000fe200078e00ff */
[----:B------:R-:W-:-:S13]  /*16e80*/  IADD3 R2, P0, R14, R0, RZ ;  /* 0x000000000e027210 */ /* 0x000fda0007f1e0ff */
[----:B------:R-:W-:Y:S05]  /*16e90*/  WARPSYNC.COLLECTIVE R15, `(.L_x_7585) ;  /* 0x000000000f087348 */ /* 0x000fea0003c00000 */
[----:B------:R0:W1:Y:S02]  /*16ea0*/  SHFL.IDX P6, R14, R13, R12, R11 ;  /* 0x0000000c0d0e7389 */ /* 0x00006400000c000b */
[----:B01----:R-:W-:Y:S01]  /*16eb0*/  ENDCOLLECTIVE ;  /* 0x000000000000791b */ /* 0x003fe20003800000 */
.L_x_7585:
        /* <DEDUP_REMOVED lines=10> */
.L_x_7586:
[----:B------:R-:W-:Y:S02]  /*16f60*/  IMAD.MOV.U32 R13, RZ, RZ, R29 ;  /* 0x000000ffff0d7224 */ /* 0x000fe400078e001d */
[----:B------:R-:W-:Y:S01]  /*16f70*/  IMAD.MOV.U32 R12, RZ, RZ, 0x3 ;  /* 0x00000003ff0c7424 */ /* 0x000fe200078e00ff */
[----:B------:R-:W-:-:S13]  /*16f80*/  IADD3 R2, P0, R14, R0, RZ ;  /* 0x000000000e027210 */ /* 0x000fda0007f1e0ff */
[----:B------:R-:W-:Y:S05]  /*16f90*/  WARPSYNC.COLLECTIVE R15, `(.L_x_7587) ;  /* 0x000000000f087348 */ /* 0x000fea0003c00000 */
[----:B------:R0:W1:Y:S02]  /*16fa0*/  SHFL.IDX P6, R14, R13, R12, R11 ;  /* 0x0000000c0d0e7389 */ /* 0x00006400000c000b */
[----:B01----:R-:W-:Y:S01]  /*16fb0*/  ENDCOLLECTIVE ;  /* 0x000000000000791b */ /* 0x003fe20003800000 */
.L_x_7587:
[----:B------:R-:W-:-:S05]  /*16fc0*/  IMAD.X R3, RZ, RZ, R3, P0 ;  /* 0x000000ffff037224 */ /* 0x000fca00000e0603 */
        /* <DEDUP_REMOVED lines=9> */
.L_x_7588:
[----:B------:R-:W-:Y:S05]  /*17060*/  BRA `(.L_x_7589) ;  /* 0xffffffcc00f07947 */ /* 0x000fea000383ffff */
.L_x_7517:
[----:B---3--:R3:W4:Y:S02]  /*17070*/  SYNCS.PHASECHK.TRANS64.TRYWAIT P0, [R10+URZ+0x38860], R20 ;  /* 0x038860140a0075a7 */ /* 0x008724000800017f */
[----:B----4-:R-:W-:Y:S05]  /*17080*/  @!P0 NANOSLEEP.SYNCS 0x989680 ;  /* 0x009896800000895d */ /* 0x010fea0003900000 */
[----:B------:R-:W4:Y:S02]  /*17090*/  @!P0 SYNCS.PHASECHK.TRANS64 P0, [R10+URZ+0x38860], R20 ;  /* 0x038860140a0085a7 */ /* 0x000f24000800007f */
[----:B----4-:R-:W-:Y:S05]  /*170a0*/  @!P0 BRA `(.L_x_7517) ;  /* 0xfffffffc00f08947 */ /* 0x010fea000383ffff */
[----:B------:R-:W-:Y:S05]  /*170b0*/  BRA `(.L_x_7590) ;  /* 0xffffffd0003c7947 */ /* 0x000fea000383ffff */
.L_x_7518:
        /* <DEDUP_REMOVED lines=8> */
.L_x_7592:
[----:B------:R-:W-:Y:S05]  /*17140*/  BSYNC B1 ;  /* 0x0000000000017941 */ /* 0x000fea0003800000 */
.L_x_7591:
[----:B------:R-:W-:Y:S01]  /*17150*/  IMAD.MOV.U32 R13, RZ, RZ, R18 ;  /* 0x000000ffff0d7224 */ /* 0x000fe200078e0012 */
[----:B------:R-:W-:Y:S01]  /*17160*/  MOV R11, 0x181f ;  /* 0x0000181f000b7802 */ /* 0x000fe20000000f00 */
[----:B------:R-:W-:Y:S01]  /*17170*/  IMAD.MOV.U32 R12, RZ, RZ, RZ ;  /* 0x000000ffff0c7224 */ /* 0x000fe200078e00ff */
[----:B------:R-:W-:Y:S01]  /*17180*/  LEA R17, R17, UR44, 0x1 ;  /* 0x0000002c11117c11 */ /* 0x000fe2000f8e08ff */
[----:B------:R-:W-:Y:S01]  /*17190*/  IMAD.MOV.U32 R15, RZ, RZ, -0x1 ;  /* 0xffffffffff0f7424 */ /* 0x000fe200078e00ff */
[C---:B------:R-:W-:Y:S01]  /*171a0*/  LOP3.LUT P2, RZ, R16.reuse, 0x20, RZ, 0xc0, !PT ;  /* 0x0000002010ff7812 */ /* 0x040fe2000784c0ff */
[----:B------:R-:W-:Y:S01]  /*171b0*/  IMAD.MOV.U32 R3, RZ, RZ, R14 ;  /* 0x000000ffff037224 */ /* 0x000fe200078e000e */
[----:B------:R-:W-:-:S13]  /*171c0*/  LOP3.LUT P1, RZ, R16, 0x10, RZ, 0xc0, !PT ;  /* 0x0000001010ff7812 */ /* 0x000fda000782c0ff */
[----:B------:R-:W-:Y:S05]  /*171d0*/  WARPSYNC.COLLECTIVE R15, `(.L_x_7593) ;  /* 0x000000000f087348 */ /* 0x000fea0003c00000 */
[----:B------:R0:W1:Y:S02]  /*171e0*/  SHFL.IDX P6, R14, R13, R12, R11 ;  /* 0x0000000c0d0e7389 */ /* 0x00006400000c000b */
[----:B01----:R-:W-:Y:S01]  /*171f0*/  ENDCOLLECTIVE ;  /* 0x000000000000791b */ /* 0x003fe20003800000 */
.L_x_7593:
[----:B------:R-:W-:Y:S01]  /*17200*/  P2R R4, PR, RZ, 0x20 ;  /* 0x00000020ff047803 */ /* 0x000fe20000000000 */
        /* <DEDUP_REMOVED lines=13> */
.L_x_7594:
        /* <DEDUP_REMOVED lines=16> */
.L_x_7595:
        /* <DEDUP_REMOVED lines=18> */
.L_x_7596:
        /* <DEDUP_REMOVED lines=14> */
.L_x_7597:
        /* <DEDUP_REMOVED lines=17> */
.L_x_7598:
        /* <DEDUP_REMOVED lines=13> */
.L_x_7599:
[----:B------:R-:W-:Y:S05]  /*177c0*/  BRA `(.L_x_7600) ;  /* 0xffffffcc00b07947 */ /* 0x000fea000383ffff */
.L_x_7523:
[----:B0-----:R0:W1:Y:S02]  /*177d0*/  SYNCS.PHASECHK.TRANS64.TRYWAIT P0, [R5+URZ+0x38820], R4 ;  /* 0x03882004050075a7 */ /* 0x001064000800017f */
[----:B-1----:R-:W-:Y:S05]  /*177e0*/  @!P0 NANOSLEEP.SYNCS 0x989680 ;  /* 0x009896800000895d */ /* 0x002fea0003900000 */
[----:B------:R-:W1:Y:S02]  /*177f0*/  @!P0 SYNCS.PHASECHK.TRANS64 P0, [R5+URZ+0x38820], R4 ;  /* 0x03882004050085a7 */ /* 0x000e64000800007f */
[----:B-1----:R-:W-:Y:S05]  /*17800*/  @!P0 BRA `(.L_x_7523) ;  /* 0xfffffffc00f08947 */ /* 0x002fea000383ffff */
[----:B------:R-:W-:Y:S05]  /*17810*/  BRA `(.L_x_7601) ;  /* 0xffffffd0005c7947 */ /* 0x000fea000383ffff */
.L_x_7524:
        /* <DEDUP_REMOVED lines=11> */
.L_x_7603:
[----:B------:R-:W-:Y:S05]  /*178d0*/  BSYNC B0 ;  /* 0x0000000000007941 */ /* 0x000fea0003800000 */
.L_x_7602:
[----:B------:R-:W-:Y:S05]  /*178e0*/  BRA `(.L_x_7604) ;  /* 0xffffffd000447947 */ /* 0x000fea000383ffff */
.L_x_7525:
[----:B------:R-:W-:Y:S01]  /*178f0*/  BSSY B0, `(.L_x_7605) ;  /* 0x0000006000007945 */ /* 0x000fe20003800000 */
[----:B------:R-:W-:-:S07]  /*17900*/  IMAD.MOV.U32 R15, RZ, RZ, -0x1 ;  /* 0xffffffffff0f7424 */ /* 0x000fce00078e00ff */
[----:B012--5:R-:W-:Y:S05]  /*17910*/  WARPSYNC.COLLECTIVE R15, `(.L_x_7606) ;  /* 0x000000000f0c7348 */ /* 0x027fea0003c00000 */
[----:B------:R-:W-:Y:S02]  /*17920*/  ELECT P6, UR62, PT ;  /* 0x00000000003e782f */ /* 0x000fe400038c0000 */
[----:B------:R-:W-:Y:S01]  /*17930*/  MOV R14, UR62 ;  /* 0x0000003e000e7c02 */ /* 0x000fe20008000f00 */
[----:B012--5:R-:W-:Y:S10]  /*17940*/  ENDCOLLECTIVE ;  /* 0x000000000000791b */ /* 0x027ff40003800000 */
.L_x_7606:
[----:B------:R-:W-:Y:S05]  /*17950*/  BSYNC B0 ;  /* 0x0000000000007941 */ /* 0x000fea0003800000 */
.L_x_7605:
[----:B------:R-:W-:Y:S05]  /*17960*/  BRA `(.L_x_7607) ;  /* 0xffffffd000387947 */ /* 0x000fea000383ffff */
.L_x_7527:
[----:B-1----:R1:W3:Y:S02]  /*17970*/  SYNCS.PHASECHK.TRANS64.TRYWAIT P1, [R3+URZ+0x38840], R2 ;  /* 0x03884002030075a7 */ /* 0x0022e4000802017f */
[----:B---3--:R-:W-:Y:S05]  /*17980*/  @!P1 NANOSLEEP.SYNCS 0x989680 ;  /* 0x009896800000995d */ /* 0x008fea0003900000 */
[----:B------:R-:W3:Y:S02]  /*17990*/  @!P1 SYNCS.PHASECHK.TRANS64 P1, [R3+URZ+0x38840], R2 ;  /* 0x03884002030095a7 */ /* 0x000ee4000802007f */
[----:B---3--:R-:W-:Y:S05]  /*179a0*/  @!P1 BRA `(.L_x_7527) ;  /* 0xfffffffc00f09947 */ /* 0x008fea000383ffff */
[----:B------:R-:W-:Y:S05]  /*179b0*/  BRA `(.L_x_7608) ;  /* 0xffffffd000607947 */ /* 0x000fea000383ffff */
.L_x_7529:
[----:B0-----:R0:W3:Y:S02]  /*179c0*/  SYNCS.PHASECHK.TRANS64.TRYWAIT P1, [R5+URZ+0x38840], R0 ;  /* 0x03884000050075a7 */ /* 0x0010e4000802017f */
[----:B---3--:R-:W-:Y:S05]  /*179d0*/  @!P1 NANOSLEEP.SYNCS 0x989680 ;  /* 0x009896800000995d */ /* 0x008fea0003900000 */
[----:B------:R-:W3:Y:S02]  /*179e0*/  @!P1 SYNCS.PHASECHK.TRANS64 P1, [R5+URZ+0x38840], R0 ;  /* 0x03884000050095a7 */ /* 0x000ee4000802007f */
[----:B---3--:R-:W-:Y:S05]  /*179f0*/  @!P1 BRA `(.L_x_7529) ;  /* 0xfffffffc00f09947 */ /* 0x008fea000383ffff */
[----:B------:R-:W-:Y:S05]  /*17a00*/  BRA `(.L_x_7609) ;  /* 0xffffffd0006c7947 */ /* 0x000fea000383ffff */
.L_x_7531:
[----:B---3--:R3:W4:Y:S02]  /*17a10*/  SYNCS.PHASECHK.TRANS64.TRYWAIT P1, [R3+URZ+0x38860], R2 ;  /* 0x03886002030075a7 */ /* 0x008724000802017f */
[----:B----4-:R-:W-:Y:S05]  /*17a20*/  @!P1 NANOSLEEP.SYNCS 0x989680 ;  /* 0x009896800000995d */ /* 0x010fea0003900000 */
[----:B------:R-:W4:Y:S02]  /*17a30*/  @!P1 SYNCS.PHASECHK.TRANS64 P1, [R3+URZ+0x38860], R2 ;  /* 0x03886002030095a7 */ /* 0x000f24000802007f */
[----:B----4-:R-:W-:Y:S05]  /*17a40*/  @!P1 BRA `(.L_x_7531) ;  /* 0xfffffffc00f09947 */ /* 0x010fea000383ffff */
[----:B------:R-:W-:Y:S05]  /*17a50*/  BRA `(.L_x_7610) ;  /* 0xffffffd000687947 */ /* 0x000fea000383ffff */
.L_x_7611:
        /* <DEDUP_REMOVED lines=10> */
.L_x_15758:


//--------------------- .text._ZN7cutlass13device_kernelIN5flash11enable_sm90INS1_16FlashAttnFwdSm90INS1_25CollectiveMainloopFwdSm90ILi2EN4cute5tupleIJNS5_1CILi1EEES8_S8_EEENS6_IJNS7_ILi64EEESA_SA_EEELi512ENS_10bfloat16_tEfNS_4arch4Sm90ELb1ELb0ELb1ELb1ELb1ELb0ELb0ELb0ELb0ELb1ELb1ELb0EEENS1_21CollectiveEpilogueFwdINS6_IJSA_NS7_ILi512EEESA_EEES9_SC_SE_Li256ELb1ELb1ELb1ELb0EEENS1_36VarlenDynamicPersistentTileSchedulerILi64ELi64ELi256ELi128ELb1ELb1ELb1ELb1ELb1ELb1EEEEEEEEEvNT_6ParamsE --------------------------
	.section	.text._ZN7cutlass13device_kernelIN5flash11enable_sm90INS1_16FlashAttnFwdSm90INS1_25CollectiveMainloopFwdSm90ILi2EN4cute5tupleIJNS5_1CILi1EEES8_S8_EEENS6_IJNS7_ILi64EEESA_SA_EEELi512ENS_10bfloat16_tEfNS_4arch4Sm90ELb1ELb0ELb1ELb1ELb1ELb0ELb0ELb0ELb0ELb1ELb1ELb0EEENS1_21CollectiveEpilogueFwdINS6_IJSA_NS7_ILi512EEESA_EEES9_SC_SE_Li256ELb1ELb1ELb1ELb0EEENS1_36VarlenDynamicPersistentTileSchedulerILi64ELi64ELi256ELi128ELb1ELb1ELb1ELb1ELb1ELb1EEEEEEEEEvNT_6ParamsE,"ax",@progbits
	.align	128
.text._ZN7cutlass13device_kernelIN5flash11enable_sm90INS1_16FlashAttnFwdSm90INS1_25CollectiveMainloopFwdSm90ILi2EN4cute5tupleIJNS5_1CILi1EEES8_S8_EEENS6_IJNS7_ILi64EEESA_SA_EEELi512ENS_10bfloat16_tEfNS_4arch4Sm90ELb1ELb0ELb1ELb1ELb1ELb0ELb0ELb0ELb0ELb1ELb1ELb0EEENS1_21CollectiveEpilogueFwdINS6_IJSA_NS7_ILi512EEESA_EEES9_SC_SE_Li256ELb1ELb1ELb1ELb0EEENS1_36VarlenDynamicPersistentTileSchedulerILi64ELi64ELi256ELi128ELb1ELb1ELb1ELb1ELb1ELb1EEEEEEEEEvNT_6ParamsE:
        .type           _ZN7cutlass13device_kernelIN5flash11enable_sm90INS1_16FlashAttnFwdSm90INS1_25CollectiveMainloopFwdSm90ILi2EN4cute5tupleIJNS5_1CILi1EEES8_S8_EEENS6_IJNS7_ILi64EEESA_SA_EEELi512ENS_10bfloat16_tEfNS_4arch4Sm90ELb1ELb0ELb1ELb1ELb1ELb0ELb0ELb0ELb0ELb1ELb1ELb0EEENS1_21CollectiveEpilogueFwdINS6_IJSA_NS7_ILi512EEESA_EEES9_SC_SE_Li256ELb1ELb1ELb1ELb0EEENS1_36VarlenDynamicPersistentTileSchedulerILi64ELi64ELi256ELi128ELb1ELb1ELb1ELb1ELb1ELb1EEEEEEEEEvNT_6ParamsE,@function
        .size           _ZN7cutlass13device_kernelIN5flash11enable_sm90INS1_16FlashAttnFwdSm90INS1_25CollectiveMainloopFwdSm90ILi2EN4cute5tupleIJNS5_1CILi1EEES8_S8_EEENS6_IJNS7_ILi64EEESA_SA_EEELi512ENS_10bfloat16_tEfNS_4arch4Sm90ELb1ELb0ELb1ELb1ELb1ELb0ELb0ELb0ELb0ELb1ELb1ELb0EEENS1_21CollectiveEpilogueFwdINS6_IJSA_NS7_ILi512EEESA_EEES9_SC_SE_Li256ELb1ELb1ELb1ELb0EEENS1_36VarlenDynamicPersistentTileSchedulerILi64ELi64ELi256ELi128ELb1ELb1ELb1ELb1ELb1ELb1EEEEEEEEEvNT_6ParamsE,(.L_x_15759 - _ZN7cutlass13device_kernelIN5flash11enable_sm90INS1_16FlashAttnFwdSm90INS1_25CollectiveMainloopFwdSm90ILi2EN4cute5tupleIJNS5_1CILi1EEES8_S8_EEENS6_IJNS7_ILi64EEESA_SA_EEELi512ENS_10bfloat16_tEfNS_4arch4Sm90ELb1ELb0ELb1ELb1ELb1ELb0ELb0ELb0ELb0ELb1ELb1ELb0EEENS1_21CollectiveEpilogueFwdINS6_IJSA_NS7_ILi512EEESA_EEES9_SC_SE_Li256ELb1ELb1ELb1ELb0EEENS1_36VarlenDynamicPersistentTileSchedulerILi64ELi64ELi256ELi128ELb1ELb1ELb1ELb1ELb1ELb1EEEEEEEEEvNT_6ParamsE)
        .other          _ZN7cutlass13device_kernelIN5flash11enable_sm90INS1_16FlashAttnFwdSm90INS1_25CollectiveMainloopFwdSm90ILi2EN4cute5tupleIJNS5_1CILi1EEES8_S8_EEENS6_IJNS7_ILi64EEESA_SA_EEELi512ENS_10bfloat16_tEfNS_4arch4Sm90ELb1ELb0ELb1ELb1ELb1ELb0ELb0ELb0ELb0ELb1ELb1ELb0EEENS1_21CollectiveEpilogueFwdINS6_IJSA_NS7_ILi512EEESA_EEES9_SC_SE_Li256ELb1ELb1ELb1ELb0EEENS1_36VarlenDynamicPersistentTileSchedulerILi64ELi64ELi256ELi128ELb1ELb1ELb1ELb1ELb1ELb1EEEEEEEEEvNT_6ParamsE,@"STO_CUDA_ENTRY STV_DEFAULT"
_ZN7cutlass13device_kernelIN5flash11enable_sm90INS1_16FlashAttnFwdSm90INS1_25CollectiveMainloopFwdSm90ILi2EN4cute5tupleIJNS5_1CILi1EEES8_S8_EEENS6_IJNS7_ILi64EEESA_SA_EEELi512ENS_10bfloat16_tEfNS_4arch4Sm90ELb1ELb0ELb1ELb1ELb1ELb0ELb0ELb0ELb0ELb1ELb1ELb0EEENS1_21CollectiveEpilogueFwdINS6_IJSA_NS7_ILi512EEESA_EEES9_SC_SE_Li256ELb1ELb1ELb1ELb0EEENS1_36VarlenDynamicPersistentTileSchedulerILi64ELi64ELi256ELi128ELb1ELb1ELb1ELb1ELb1ELb1EEEEEEEEEvNT_6ParamsE:
        /* <DEDUP_REMOVED lines=41> */
.L_x_7612:
        /* <DEDUP_REMOVED lines=22> */
.L_x_7613:
        /* <DEDUP_REMOVED lines=18> */
.L_x_7614:
        /* <DEDUP_REMOVED lines=22> */
.L_x_7615:
        /* <DEDUP_REMOVED lines=23> */
.L_x_7616:
        /* <DEDUP_REMOVED lines=8> */
.L_x_7618:
        /* <DEDUP_REMOVED lines=32> */
[--C-:B------:R-:W-:Y:S02]  /*0a60*/  SHF.R.S32.HI R6, RZ, 0x5, R5.reuse ;  /* 0x00000005ff067819 */ /* 0x100fe40000011405 */
[----:B------:R-:W-:Y:S02]  /*0a70*/  SHF.R.S32.HI R9, RZ, 0x1f, R5 ;  /* 0x0000001fff097819 */ /* 0x000fe40000011405 */
[----:B------:R-:W-:-:S02]  /*0a80*/  SHF.R.S32.HI R5, RZ, 0x4, R4 ;  /* 0x00000004ff057819 */ /* 0x000fc40000011404 */
[----:B------:R-:W-:Y:S02]  /*0a90*/  LOP3.LUT R3, R4, 0xfffffff0, RZ, 0xc0, !PT ;  /* 0xfffffff004037812 */ /* 0x000fe400078ec0ff */
[----:B------:R-:W-:Y:S02]  /*0aa0*/  LOP3.LUT R15, R8, 0xfffffffc, RZ, 0xc0, !PT ;  /* 0xfffffffc080f7812 */ /* 0x000fe400078ec0ff */
[----:B------:R-:W-:Y:S02]  /*0ab0*/  LOP3.LUT R13, R7, 0xfffffff8, RZ, 0xc0, !PT ;  /* 0xfffffff8070d7812 */ /* 0x000fe400078ec0ff */
[----:B------:R-:W-:Y:S01]  /*0ac0*/  LEA.HI R7, R4, R5, RZ, 0x1 ;  /* 0x0000000504077211 */ /* 0x000fe200078f08ff */
[----:B------:R-:W-:Y:S01]  /*0ad0*/  IMAD.IADD R4, R0, 0x1, -R3 ;  /* 0x0000000100047824 */ /* 0x000fe200078e0a03 */
[----:B------:R-:W-:Y:S01]  /*0ae0*/  LOP3.LUT R11, R2, 0xffffff80, RZ, 0xc0, !PT ;  /* 0xffffff80020b7812 */ /* 0x000fe200078ec0ff */
[C---:B------:R-:W-:Y:S01]  /*0af0*/  IMAD.IADD R15, R0.reuse, 0x1, -R15 ;  /* 0x00000001000f7824 */ /* 0x040fe200078e0a0f */
[----:B------:R-:W-:Y:S01]  /*0b00*/  LOP3.LUT R8, R7, 0x1ffffffe, RZ, 0xc0, !PT ;  /* 0x1ffffffe07087812 */ /* 0x000fe200078ec0ff */
[C---:B------:R-:W-:Y:S01]  /*0b10*/  IMAD.IADD R13, R0.reuse, 0x1, -R13 ;  /* 0x00000001000d7824 */ /* 0x040fe200078e0a0d */
[----:B------:R-:W-:Y:S01]  /*0b20*/  SHF.R.S32.HI R3, RZ, 0x1f, R4 ;  /* 0x0000001fff037819 */ /* 0x000fe20000011404 */
[----:B------:R-:W-:Y:S01]  /*0b30*/  IMAD.IADD R11, R0, 0x1, -R11 ;  /* 0x00000001000b7824 */ /* 0x000fe200078e0a0b */
[----:B------:R-:W-:Y:S01]  /*0b40*/  LEA.HI R0, R15, R15, RZ, 0x1 ;  /* 0x0000000f0f007211 */ /* 0x000fe200078f08ff */
[----:B------:R-:W-:Y:S01]  /*0b50*/  IMAD.IADD R8, R5, 0x1, -R8 ;  /* 0x0000000105087824 */ /* 0x000fe200078e0a08 */
[----:B------:R-:W-:-:S02]  /*0b60*/  LEA.HI R5, R3, R4, RZ, 0x3 ;  /* 0x0000000403057211 */ /* 0x000fc400078f18ff */
[----:B------:R-:W-:Y:S01]  /*0b70*/  LOP3.LUT R10, R0, 0x1ffffffe, RZ, 0xc0, !PT ;  /* 0x1ffffffe000a7812 */ /* 0x000fe200078ec0ff */
[----:B------:R-:W-:Y:S01]  /*0b80*/  IMAD.SHL.U32 R8, R8, 0x8, RZ ;  /* 0x0000000808087824 */ /* 0x000fe200078e00ff */
[----:B------:R-:W-:Y:S02]  /*0b90*/  LEA.HI R9, R9, R6, RZ, 0x2 ;  /* 0x0000000609097211 */ /* 0x000fe400078f10ff */
[----:B------:R-:W-:Y:S01]  /*0ba0*/  SHF.R.S32.HI R0, RZ, 0x1f, R11 ;  /* 0x0000001fff007819 */ /* 0x000fe2000001140b */
[----:B------:R-:W-:Y:S01]  /*0bb0*/  IMAD.IADD R185, R15, 0x1, -R10 ;  /* 0x000000010fb97824 */ /* 0x000fe200078e0a0a */
[----:B------:R-:W-:Y:S02]  /*0bc0*/  SHF.R.S32.HI R219, RZ, 0x7, R2 ;  /* 0x00000007ffdb7819 */ /* 0x000fe40000011402 */
[C---:B------:R-:W-:Y:S01]  /*0bd0*/  LOP3.LUT R7, R5.reuse, 0xfffffff8, RZ, 0xc0, !PT ;  /* 0xfffffff805077812 */ /* 0x040fe200078ec0ff */
[----:B------:R-:W-:Y:S01]  /*0be0*/  IMAD.SHL.U32 R5, R5, 0x40, RZ ;  /* 0x0000004005057824 */ /* 0x000fe200078e00ff */
[----:B------:R-:W-:Y:S01]  /*0bf0*/  LOP3.LUT R9, R9, 0x3ffffc, RZ, 0xc0, !PT ;  /* 0x003ffffc09097812 */ /* 0x000fe200078ec0ff */
[----:B------:R-:W-:Y:S01]  /*0c00*/  IMAD R12, R219, 0x100, R4 ;  /* 0x00000100db0c7824 */ /* 0x000fe200078e0204 */
[-C--:B------:R-:W-:Y:S01]  /*0c10*/  LEA.HI R3, R0, R11.reuse, RZ, 0x2 ;  /* 0x0000000b00037211 */ /* 0x080fe200078f10ff */
[----:B------:R-:W-:Y:S01]  /*0c20*/  IMAD.IADD R7, R4, 0x1, -R7 ;  /* 0x0000000104077824 */ /* 0x000fe200078e0a07 */
[----:B------:R-:W-:Y:S01]  /*0c30*/  LEA.HI R4, R0, R11, RZ, 0x5 ;  /* 0x0000000b00047211 */ /* 0x000fe200078f28ff */
[----:B------:R-:W-:Y:S01]  /*0c40*/  IMAD.IADD R9, R6, 0x1, -R9 ;  /* 0x0000000106097824 */ /* 0x000fe200078e0a09 */
[----:B------:R-:W-:-:S02]  /*0c50*/  LOP3.LUT R10, R3, 0x7ffffffc, RZ, 0xc0, !PT ;  /* 0x7ffffffc030a7812 */ /* 0x000fc400078ec0ff */
[--C-:B------:R-:W-:Y:S01]  /*0c60*/  SHF.R.S32.HI R0, RZ, 0x2, R3.reuse ;  /* 0x00000002ff007819 */ /* 0x100fe20000011403 */
[----:B------:R-:W-:Y:S01]  /*0c70*/  IMAD R17, R9, 0x10, R12 ;  /* 0x0000001009117824 */ /* 0x000fe200078e020c */
[----:B------:R-:W-:Y:S01]  /*0c80*/  SHF.R.S32.HI R3, RZ, 0x1f, R3 ;  /* 0x0000001fff037819 */ /* 0x000fe20000011403 */
[----:B------:R-:W-:Y:S01]  /*0c90*/  IMAD.IADD R10, R11, 0x1, -R10 ;  /* 0x000000010b0a7824 */ /* 0x000fe200078e0a0a */
[----:B------:R-:W-:Y:S01]  /*0ca0*/  LOP3.LUT R9, R5, 0x7ffffe00, RZ, 0xc0, !PT ;  /* 0x7ffffe0005097812 */ /* 0x000fe200078ec0ff */
[----:B------:R-:W-:Y:S01]  /*0cb0*/  IMAD.SHL.U32 R5, R7, 0x40, RZ ;  /* 0x0000004007057824 */ /* 0x000fe200078e00ff */
[----:B------:R-:W-:Y:S01]  /*0cc0*/  LEA.HI R3, R3, R0, RZ, 0x3 ;  /* 0x0000000003037211 */ /* 0x000fe200078f18ff */
[----:B------:R-:W-:Y:S01]  /*0cd0*/  IMAD.SHL.U32 R184, R10, 0x2, RZ ;  /* 0x000000020ab87824 */ /* 0x000fe200078e00ff */
[----:B------:R-:W-:Y:S01]  /*0ce0*/  LEA.HI R2, R2, R219, RZ, 0x1 ;  /* 0x000000db02027211 */ /* 0x000fe200078f08ff */
[----:B------:R-:W-:Y:S01]  /*0cf0*/  IMAD R9, R6, 0x400, R9 ;  /* 0x0000040006097824 */ /* 0x000fe200078e0209 */
[----:B------:R-:W-:Y:S01]  /*0d00*/  LOP3.LUT R3, R3, 0xfffffff8, RZ, 0xc0, !PT ;  /* 0xfffffff803037812 */ /* 0x000fe200078ec0ff */
[----:B------:R-:W-:Y:S01]  /*0d10*/  IMAD.U32 R6, R17, 0x40, R8 ;  /* 0x0000004011067824 */ /* 0x000fe200078e0008 */
[----:B------:R-:W-:-:S02]  /*0d20*/  LOP3.LUT R2, R2, 0xfffffe, RZ, 0xc0, !PT ;  /* 0x00fffffe02027812 */ /* 0x000fc400078ec0ff */
[----:B------:R-:W-:Y:S01]  /*0d30*/  LOP3.LUT R5, R5, 0x1c0, RZ, 0xc0, !PT ;  /* 0x000001c005057812 */ /* 0x000fe200078ec0ff */
[----:B------:R-:W-:Y:S01]  /*0d40*/  IMAD.IADD R3, R0, 0x1, -R3 ;  /* 0x0000000100037824 */ /* 0x000fe200078e0a03 */
[----:B------:R0:W-:Y:S01]  /*0d50*/  STL [R1+0x34], R6 ;  /* 0x0000340601007387 */ /* 0x0001e20000100800 */
[----:B------:R-:W-:Y:S01]  /*0d60*/  IMAD.IADD R0, R219, 0x1, -R2 ;  /* 0x00000001db007824 */ /* 0x000fe200078e0a02 */
[----:B------:R-:W-:Y:S01]  /*0d70*/  LOP3.LUT R8, R5, 0x8, R8, 0xf8, !PT ;  /* 0x0000000805087812 */ /* 0x000fe200078ef808 */
[----:B------:R-:W-:Y:S01]  /*0d80*/  IMAD.SHL.U32 R2, R13, 0x8, RZ ;  /* 0x000000080d027824 */ /* 0x000fe200078e00ff */
[----:B------:R-:W-:Y:S02]  /*0d90*/  SHF.R.U32.HI R5, RZ, 0x3, R5 ;  /* 0x00000003ff057819 */ /* 0x000fe40000011605 */
[----:B------:R-:W-:Y:S01]  /*0da0*/  R2P PR, R7, 0x6 ;  /* 0x0000000607007804 */ /* 0x000fe20000000000 */
[----:B------:R-:W-:Y:S01]  /*0db0*/  VIADD R187, R2, 0x40 ;  /* 0x0000004002bb7836 */ /* 0x000fe20000000000 */
[----:B------:R-:W-:Y:S01]  /*0dc0*/  LOP3.LUT R8, R8, R5, RZ, 0x3c, !PT ;  /* 0x0000000508087212 */ /* 0x000fe200078e3cff */
[----:B------:R-:W-:Y:S01]  /*0dd0*/  VIADD R186, R2, 0x80 ;  /* 0x0000008002ba7836 */ /* 0x000fe20000000000 */
[----:B------:R-:W-:Y:S01]  /*0de0*/  SHF.R.S32.HI R4, RZ, 0x5, R4 ;  /* 0x00000005ff047819 */ /* 0x000fe20000011404 */
[----:B0-----:R-:W-:Y:S01]  /*0df0*/  IMAD.SHL.U32 R6, R0, 0x100, RZ ;  /* 0x0000010000067824 */ /* 0x001fe200078e00ff */
[----:B------:R-:W-:Y:S01]  /*0e00*/  SEL R22, R22, 0xffffffe0, !P1 ;  /* 0xffffffe016167807 */ /* 0x000fe20004800000 */
[----:B------:R-:W-:-:S02]  /*0e10*/  IMAD.IADD R8, R9, 0x1, R8 ;  /* 0x0000000109087824 */ /* 0x000fc400078e0208 */
[----:B------:R-:W-:Y:S01]  /*0e20*/  IMAD.IADD R17, R184, 0x1, R6 ;  /* 0x00000001b8117824 */ /* 0x000fe200078e0206 */
[----:B------:R0:W-:Y:S01]  /*0e30*/  STL [R1+0x30], R6 ;  /* 0x0000300601007387 */ /* 0x0001e20000100800 */
[----:B------:R-:W-:Y:S01]  /*0e40*/  IMAD R16, R4, 0x10, R3 ;  /* 0x0000001004107824 */ /* 0x000fe200078e0203 */
[----:B------:R-:W-:Y:S01]  /*0e50*/  LEA R18, R8, UR40, 0x1 ;  /* 0x0000002808127c11 */ /* 0x000fe2000f8e08ff */
        /* <DEDUP_REMOVED lines=28> */
[----:B------:R-:W-:-:S02]  /*1020*/  VIADD R205, R17, 0x70 ;  /* 0x0000007011cd7836 */ /* 0x000fc40000000000 */
        /* <DEDUP_REMOVED lines=39> */
[----:B------:R-:W-:Y:S02]  /*12a0*/  IMAD R185, R185, 0x8, R16 ;  /* 0x00000008b9b97824 */ /* 0x000fe400078e0210 */
[----:B0-----:R-:W-:-:S07]  /*12b0*/  IMAD.IADD R22, R22, 0x1, R19 ;  /* 0x0000000116167824 */ /* 0x001fce00078e0213 */
.L_x_7687:
[----:B------:R-:W-:Y:S01]  /*12c0*/  ULDC.64 UR8, c[0x0][0xc88] ;  /* 0x0003220000087ab9 */ /* 0x000fe20000000a00 */
[----:B------:R-:W-:Y:S01]  /*12d0*/  ULDC.64 UR10, c[0x0][0xa18] ;  /* 0x00028600000a7ab9 */ /* 0x000fe20000000a00 */
[----:B------:R-:W-:Y:S02]  /*12e0*/  UIMAD.WIDE UR8, UR7, 0x4, UR8 ;  /* 0x00000004070878a5 */ /* 0x000fe4000f8e0208 */
[----:B------:R-:W-:Y:S02]  /*12f0*/  UISETP.NE.U32.AND UP1, UPT, UR10, URZ, UPT ;  /* 0x0000003f0a00728c */ /* 0x000fe4000bf25070 */
[----:B------:R-:W-:Y:S02]  /*1300*/  ULOP3.LUT UR4, UR6, 0xff000000, URZ, 0xc0, !UPT ;  /* 0xff00000006047892 */ /* 0x000fe4000f8ec03f */
[----:B01-3--:R-:W-:Y:S01]  /*1310*/  IMAD.U32 R4, RZ, RZ, UR8 ;  /* 0x00000008ff047e24 */ /* 0x00bfe2000f8e00ff */
[----:B------:R-:W-:Y:S01]  /*1320*/  ULDC UR7, c[0x0][0x424] ;  /* 0x0001090000077ab9 */ /* 0x000fe20000000800 */
[----:B----4-:R-:W-:Y:S01]  /*1330*/  IMAD.U32 R5, RZ, RZ, UR9 ;  /* 0x00000009ff057e24 */ /* 0x010fe2000f8e00ff */
[----:B------:R-:W-:-:S04]  /*1340*/  ULDC.64 UR8, c[0x0][0xa28] ;  /* 0x00028a0000087ab9 */ /* 0x000fc80000000a00 */
[----:B--2---:R-:W2:Y:S01]  /*1350*/  LDG.E R4, desc[UR50][R4.64] ;  /* 0x0000003204047981 */ /* 0x004ea2000c1e1900 */
        /* <DEDUP_REMOVED lines=16> */
[----:B------:R-:W2:Y:S01]  /*1460*/  @P0 LDG.E R4, desc[UR50][R4.64] ;  /* 0x0000003204040981 */ /* 0x000ea2000c1e1900 */
[----:B------:R-:W-:Y:S02]  /*1470*/  UISETP.NE.U32.AND UP0, UPT, UR8, URZ, UPT ;  /* 0x0000003f0800728c */ /* 0x000fe4000bf05070 */
[----:B------:R-:W-:Y:S01]  /*1480*/  ULOP3.LUT UR43, UR6, 0xff0000, URZ, 0xc0, !UPT ;  /* 0x00ff0000062b7892 */ /* 0x000fe2000f8ec03f */
[----:B------:R-:W3:Y:S01]  /*1490*/  @P2 LDG.E R6, desc[UR50][R6.64] ;  /* 0x0000003206062981 */ /* 0x000ee2000c1e1900 */
[----:B------:R-:W-:Y:S02]  /*14a0*/  UISETP.NE.AND.EX UP0, UPT, UR9, URZ, UPT, UP0 ;  /* 0x0000003f0900728c */ /* 0x000fe4000bf05300 */
[----:B------:R-:W-:Y:S01]  /*14b0*/  USHF.R.U32.HI UR4, URZ, 0x8, UR4 ;  /* 0x000000083f047899 */ /* 0x000fe20008011604 */
[----:B------:R-:W-:Y:S01]  /*14c0*/  ULDC.64 UR8, c[0x0][0xa20] ;  /* 0x0002880000087ab9 */ /* 0x000fe20000000a00 */
[----:B------:R-:W-:Y:S01]  /*14d0*/  USEL UR7, UR7, 0x1, UP0 ;  /* 0x0000000107077887 */ /* 0x000fe20008000000 */
[----:B------:R-:W-:Y:S01]  /*14e0*/  ISETP.NE.U32.AND P1, PT, RZ, UR8, PT ;  /* 0x00000008ff007c0c */ /* 0x000fe2000bf25070 */
[----:B------:R-:W-:Y:S01]  /*14f0*/  ULDC UR10, c[0x0][0x2f0] ;  /* 0x0000bc00000a7ab9 */ /* 0x000fe20000000800 */
[----:B------:R-:W-:Y:S01]  /*1500*/  UMOV UR52, URZ ;  /* 0x0000003f00347c82 */ /* 0x000fe20008000000 */
[----:B------:R-:W-:Y:S01]  /*1510*/  ULEA.HI UR43, UR43, UR4, URZ, 0x10 ;  /* 0x000000042b2b7291 */ /* 0x000fe2000f8f803f */
[----:B------:R-:W-:Y:S01]  /*1520*/  ISETP.NE.AND.EX P1, PT, RZ, UR9, PT, P1 ;  /* 0x00000009ff007c0c */ /* 0x000fe2000bf25310 */
[----:B------:R-:W-:-:S02]  /*1530*/  UIMAD UR4, UR7, UR10, URZ ;  /* 0x0000000a070472a4 */ /* 0x000fc4000f8e023f */
        /* <DEDUP_REMOVED lines=18> */
.L_x_7619:
[----:B------:R-:W-:Y:S05]  /*1660*/  @!P1 BRA `(.L_x_7620) ;  /* 0x00000000001c9947 */ /* 0x000fea0003800000 */
[----:B------:R-:W-:-:S04]  /*1670*/  ULEA UR8, UP0, UR41, UR8, 0x2 ;  /* 0x0000000829087291 */ /* 0x000fc8000f80103f */
[----:B------:R-:W-:Y:S02]  /*1680*/  ULEA.HI.X UR9, UR41, UR9, UR42, 0x2, UP0 ;  /* 0x0000000929097291 */ /* 0x000fe400080f142a */
[----:B------:R-:W-:-:S04]  /*1690*/  IMAD.U32 R4, RZ, RZ, UR8 ;  /* 0x00000008ff047e24 */ /* 0x000fc8000f8e00ff */
[----:B------:R-:W-:-:S05]  /*16a0*/  IMAD.U32 R5, RZ, RZ, UR9 ;  /* 0x00000009ff057e24 */ /* 0x000fca000f8e00ff */
[----:B------:R-:W2:Y:S02]  /*16b0*/  LDG.E R4, desc[UR50][R4.64] ;  /* 0x0000003204047981 */ /* 0x000ea4000c1e1900 */
[----:B--2---:R-:W-:Y:S01]  /*16c0*/  R2UR UR4, R4 ;  /* 0x00000000040472ca */ /* 0x004fe200000e0000 */
[----:B------:R-:W-:-:S14]  /*16d0*/  BRA `(.L_x_7621) ;  /* 0x0000000000347947 */ /* 0x000fdc0003800000 */
.L_x_7620:
        /* <DEDUP_REMOVED lines=13> */
.L_x_7621:
[----:B------:R-:W-:Y:S02]  /*17b0*/  UISETP.NE.AND UP0, UPT, UR47, 0x1, UPT ;  /* 0x000000012f00788c */ /* 0x000fe4000bf05270 */
[----:B------:R-:W-:Y:S02]  /*17c0*/  UIADD3 UR52, -UR52, UR4, URZ ;  /* 0x0000000434347290 */ /* 0x000fe4000fffe13f */
        /* <DEDUP_REMOVED lines=10> */
[----:B------:R-:W-:Y:S02]  /*1870*/  UIADD3 UR52, UR52, 0x40, -UR53 ;  /* 0x0000004034347890 */ /* 0x000fe4000fffe835 */
[----:B------:R-:W-:-:S07]  /*1880*/  ULOP3.LUT UR20, UR43, 0xff, URZ, 0xc0, !UPT ;  /* 0x000000ff2b147892 */ /* 0x000fce000f8ec03f */
[----:B------:R-:W-:Y:S01]  /*1890*/  @UP0 ULDC UR4, c[0x0][0x44c] ;  /* 0x0001130000040ab9 */ /* 0x000fe20000000800 */
[----:B------:R-:W-:Y:S01]  /*18a0*/  @UP0 ULDC UR8, c[0x0][0x450] ;  /* 0x0001140000080ab9 */ /* 0x000fe20000000800 */
[----:B------:R-:W-:-:S04]  /*18b0*/  UIMAD.WIDE.U32 UR4, UR6, UR4, URZ ;  /* 0x00000004060472a5 */ /* 0x000fc8000f8e003f */
[----:B------:R-:W-:-:S04]  /*18c0*/  @UP0 USHF.R.U32.HI UR6, URZ, UR8, UR5 ;  /* 0x000000083f060299 */ /* 0x000fc80008011605 */
[----:B------:R-:W-:-:S04]  /*18d0*/  UIADD3 UR6, UR52, UR6, URZ ;  /* 0x0000000634067290 */ /* 0x000fc8000fffe03f */
[----:B------:R-:W-:-:S04]  /*18e0*/  USHF.R.S32.HI UR4, URZ, 0x1f, UR6 ;  /* 0x0000001f3f047899 */ /* 0x000fc80008011406 */
[----:B------:R-:W-:-:S04]  /*18f0*/  ULEA.HI UR4, UR4, UR6, URZ, 0x6 ;  /* 0x0000000604047291 */ /* 0x000fc8000f8f303f */
[----:B------:R-:W-:-:S04]  /*1900*/  USHF.R.S32.HI UR4, URZ, 0x6, UR4 ;  /* 0x000000063f047899 */ /* 0x000fc80008011404 */
[----:B------:R-:W-:-:S04]  /*1910*/  UISETP.LT.AND UP0, UPT, UR7, UR4, UPT ;  /* 0x000000040700728c */ /* 0x000fc8000bf01270 */
[----:B------:R-:W-:-:S03]  /*1920*/  USEL UR9, UR7, UR4, UP0 ;  /* 0x0000000407097287 */ /* 0x000fc60008000000 */
[----:B------:R-:W-:Y:S01]  /*1930*/  UMOV UR4, URZ ;  /* 0x0000003f00047c82 */ /* 0x000fe20008000000 */
[----:B------:R-:W-:-:S06]  /*1940*/  UISETP.GE.AND UP0, UPT, UR9, 0x1, UPT ;  /* 0x000000010900788c */ /* 0x000fcc000bf06270 */
[----:B------:R-:W-:-:S13]  /*1950*/  PLOP3.LUT P0, PT, PT, PT, UP0, 0x80, 0x0 ;  /* 0x000000000000781c */ /* 0x000fda0003f0f008 */
[----:B------:R-:W-:Y:S05]  /*1960*/  @!P0 BRA `(.L_x_7623) ;  /* 0x0000000000908947 */ /* 0x000fea0003800000 */
[----:B------:R-:W-:Y:S01]  /*1970*/  USHF.R.U32.HI UR10, URZ, 0x10, UR43 ;  /* 0x000000103f0a7899 */ /* 0x000fe2000801162b */
[----:B------:R-:W-:-:S03]  /*1980*/  UMOV UR4, URZ ;  /* 0x0000003f00047c82 */ /* 0x000fc60008000000 */
[----:B------:R-:W-:-:S11]  /*1990*/  UISETP.NE.AND UP0, UPT, UR10, URZ, UPT ;  /* 0x0000003f0a00728c */ /* 0x000fd6000bf05270 */
[----:B------:R-:W-:Y:S02]  /*19a0*/  @!UP0 ULDC UR10, c[0x0][0x9f0] ;  /* 0x00027c00000a8ab9 */ /* 0x000fe40000000800 */
[----:B------:R-:W-:Y:S01]  /*19b0*/  IMAD.U32 R4, RZ, RZ, UR10 ;  /* 0x0000000aff047e24 */ /* 0x000fe2000f8e00ff */
[----:B------:R-:W-:-:S04]  /*19c0*/  UIADD3 UR6, UR10, -0x1, UR9 ;  /* 0xffffffff0a067890 */ /* 0x000fc8000fffe009 */
        /* <DEDUP_REMOVED lines=30> */
.L_x_7623:
        /* <DEDUP_REMOVED lines=91> */
.L_x_7625:
[----:B------:R-:W-:Y:S01]  /*2160*/  ULEA UR23, UR37, UR40, 0x3 ;  /* 0x0000002825177291 */ /* 0x000fe2000f8e183f */
[----:B------:R-:W-:-:S05]  /*2170*/  IMAD.U32 R0, RZ, RZ, UR36 ;  /* 0x00000024ff007e24 */ /* 0x000fca000f8e00ff */
[----:B------:R-:W-:-:S04]  /*2180*/  SHF.L.U32 R0, R0, 0x1f, RZ ;  /* 0x0000001f00007819 */ /* 0x000fc800000006ff */
[----:B------:R-:W0:Y:S02]  /*2190*/  SYNCS.PHASECHK.TRANS64.TRYWAIT P1, [UR23+0x28c50], R0 ;  /* 0x028c5000ff0075a7 */ /* 0x000e240008020157 */
[----:B0-----:R-:W-:Y:S05]  /*21a0*/  @!P1 BRA `(.L_x_7626) ;  /* 0x0000013400189947 */ /* 0x001fea0003800000 */
.L_x_7774:
        /* <DEDUP_REMOVED lines=38> */
.L_x_7627:
        /* <DEDUP_REMOVED lines=8> */
.L_x_7634:
        /* <DEDUP_REMOVED lines=144> */
.L_x_7629:
[----:B------:R-:W-:Y:S01]  /*2d90*/  ULEA UR23, UR37, UR40, 0x3 ;  /* 0x0000002825177291 */ /* 0x000fe2000f8e183f */
[----:B------:R-:W-:-:S05]  /*2da0*/  IMAD.U32 R0, RZ, RZ, UR36 ;  /* 0x00000024ff007e24 */ /* 0x000fca000f8e00ff */
[----:B------:R-:W-:-:S04]  /*2db0*/  SHF.L.U32 R0, R0, 0x1f, RZ ;  /* 0x0000001f00007819 */ /* 0x000fc800000006ff */
[----:B------:R0:W1:Y:S01]  /*2dc0*/  SYNCS.PHASECHK.TRANS64.TRYWAIT P1, [UR23+0x28c50], R0 ;  /* 0x028c5000ff0075a7 */ /* 0x0000620008020157 */
[----:B------:R-:W-:Y:S05]  /*2dd0*/  @!P0 BRA `(.L_x_7630) ;  /* 0x0000000000048947 */ /* 0x000fea0003800000 */
[----:B------:R-:W-:Y:S01]  /*2de0*/  BPT.TRAP 0x1 ;  /* 0x000000040000795c */ /* 0x000fe20000300000 */
.L_x_7630:
[----:B-1----:R-:W-:Y:S05]  /*2df0*/  @P1 BRA `(.L_x_7631) ;  /* 0x0000000000081947 */ /* 0x002fea0003800000 */
[----:B------:R-:W1:Y:S02]  /*2e00*/  SYNCS.PHASECHK.TRANS64.TRYWAIT P1, [UR23+0x28c50], R0 ;  /* 0x028c5000ff0075a7 */ /* 0x000e640008020157 */
[----:B-1----:R-:W-:Y:S05]  /*2e10*/  @!P1 BRA `(.L_x_7632) ;  /* 0x0000012800149947 */ /* 0x002fea0003800000 */
.L_x_7631:
        /* <DEDUP_REMOVED lines=26> */
.L_x_7633:
[----:B------:R-:W-:Y:S01]  /*2fc0*/  UIADD3 UR6, UR23, 0x28c60, URZ ;  /* 0x00028c6017067890 */ /* 0x000fe2000fffe03f */
[----:B------:R-:W-:-:S03]  /*2fd0*/  PLOP3.LUT P1, PT, PT, PT, UP1, 0x80, 0x0 ;  /* 0x000000000000781c */ /* 0x000fc60003f2f018 */
[----:B------:R-:W-:-:S09]  /*2fe0*/  UPRMT UR6, UR39, 0x654, UR6 ;  /* 0x0000065427067896 */ /* 0x000fd20008000006 */
[----:B------:R-:W-:Y:S01]  /*2ff0*/  SYNCS.ARRIVE.TRANS64.RED.A1T0 RZ, [UR6], RZ ;  /* 0x000000ffffff79a7 */ /* 0x000fe20008100406 */
[----:B------:R-:W-:Y:S05]  /*3000*/  @P1 BRA `(.L_x_7634) ;  /* 0xfffffff400201947 */ /* 0x000fea000383ffff */
.L_x_7628:
        /* <DEDUP_REMOVED lines=143> */
.L_x_7622:
[----:B------:R-:W-:Y:S01]  /*3900*/  ULDC UR4, c[0x0][0x448] ;  /* 0x0001120000047ab9 */ /* 0x000fe20000000800 */
[----:B------:R-:W-:Y:S02]  /*3910*/  UIADD3 UR6, UR45, 0x3f, URZ ;  /* 0x0000003f2d067890 */ /* 0x000fe4000fffe03f */
[----:B------:R-:W-:Y:S02]  /*3920*/  UISETP.NE.AND UP0, UPT, UR4, 0x1, UPT ;  /* 0x000000010400788c */ /* 0x000fe4000bf05270 */
[----:B------:R-:W-:Y:S02]  /*3930*/  UIADD3 UR8, UR52, 0x40, -UR53 ;  /* 0x0000004034087890 */ /* 0x000fe4000fffe835 */
[----:B------:R-:W-:Y:S02]  /*3940*/  UP2UR UR54, UPR, URZ, 0x1 ;  /* 0x000000013f367883 */ /* 0x000fe40008000000 */
[----:B------:R-:W-:-:S05]  /*3950*/  ULOP3.LUT UR48, UR43, 0xff, URZ, 0xc0, !UPT ;  /* 0x000000ff2b307892 */ /* 0x000fca000f8ec03f */
        /* <DEDUP_REMOVED lines=50> */
.L_x_7635:
        /* <DEDUP_REMOVED lines=104> */
.L_x_7636:
        /* <DEDUP_REMOVED lines=12> */
.L_x_7775:
[----:B------:R-:W-:Y:S05]  /*43c0*/  @!P0 BRA `(.L_x_7638) ;  /* 0x0000000000048947 */ /* 0x000fea0003800000 */
[----:B------:R-:W-:Y:S01]  /*43d0*/  BPT.TRAP 0x1 ;  /* 0x000000040000795c */ /* 0x000fe20000300000 */
.L_x_7638:
[----:B------:R-:W-:Y:S02]  /*43e0*/  IMAD.U32 R7, RZ, RZ, UR37 ;  /* 0x00000025ff077e24 */ /* 0x000fe4000f8e00ff */
[----:B------:R-:W-:-:S03]  /*43f0*/  IMAD.U32 R8, RZ, RZ, UR36 ;  /* 0x00000024ff087e24 */ /* 0x000fc6000f8e00ff */
[----:B------:R-:W-:Y:S02]  /*4400*/  LEA R7, R7, UR40, 0x3 ;  /* 0x0000002807077c11 */ /* 0x000fe4000f8e18ff */
[----:B------:R-:W-:-:S04]  /*4410*/  SHF.L.U32 R8, R8, 0x1f, RZ ;  /* 0x0000001f08087819 */ /* 0x000fc800000006ff */
[----:B------:R1:W2:Y:S01]  /*4420*/  SYNCS.PHASECHK.TRANS64.TRYWAIT P1, [R7+URZ+0x28c30], R8 ;  /* 0x028c3008070075a7 */ /* 0x0002a2000802017f */
[----:B------:R-:W-:Y:S05]  /*4430*/  @!P0 BRA `(.L_x_7639) ;  /* 0x0000000000048947 */ /* 0x000fea0003800000 */
[----:B------:R-:W-:Y:S01]  /*4440*/  BPT.TRAP 0x1 ;  /* 0x000000040000795c */ /* 0x000fe20000300000 */
.L_x_7639:
[----:B--2---:R-:W-:Y:S05]  /*4450*/  @P1 BRA `(.L_x_7640) ;  /* 0x0000000000081947 */ /* 0x004fea0003800000 */
[----:B------:R-:W2:Y:S02]  /*4460*/  SYNCS.PHASECHK.TRANS64.TRYWAIT P1, [R7+URZ+0x28c30], R8 ;  /* 0x028c3008070075a7 */ /* 0x000ea4000802017f */
[----:B--2---:R-:W-:Y:S05]  /*4470*/  @!P1 BRA `(.L_x_7641) ;  /* 0x0000011000ac9947 */ /* 0x004fea0003800000 */
.L_x_7640:
        /* <DEDUP_REMOVED lines=40> */
.L_x_7642:
[----:B------:R-:W-:Y:S01]  /*4700*/  UISETP.NE.AND UP0, UPT, UR54, URZ, UPT ;  /* 0x0000003f3600728c */ /* 0x000fe2000bf05270 */
[----:B------:R-:W-:Y:S01]  /*4710*/  VIADD R3, R185, UR45 ;  /* 0x0000002db9037c36 */ /* 0x000fe20008000000 */
[----:B------:R-:W-:Y:S02]  /*4720*/  ULDC UR10, c[0x0][0x9d8] ;  /* 0x00027600000a7ab9 */ /* 0x000fe40000000800 */
[----:B------:R-:W-:Y:S01]  /*4730*/  FMUL.FTZ R26, R26, UR10 ;  /* 0x0000000a1a1a7c20 */ /* 0x000fe20008410000 */
[----:B------:R-:W-:Y:S01]  /*4740*/  FMUL.FTZ R27, R27, UR10 ;  /* 0x0000000a1b1b7c20 */ /* 0x000fe20008410000 */
[----:B------:R-:W-:Y:S01]  /*4750*/  PLOP3.LUT P1, PT, PT, PT, UP0, 0x80, 0x0 ;  /* 0x000000000000781c */ /* 0x000fe20003f2f008 */
[----:B------:R-:W-:Y:S01]  /*4760*/  FMUL.FTZ R30, R30, UR10 ;  /* 0x0000000a1e1e7c20 */ /* 0x000fe20008410000 */
[----:B------:R-:W-:Y:S01]  /*4770*/  PLOP3.LUT P2, PT, PT, PT, UP0, 0x80, 0x0 ;  /* 0x000000000000781c */ /* 0x000fe20003f4f008 */
[----:B------:R-:W-:Y:S01]  /*4780*/  MUFU.TANH R9, R27 ;  /* 0x0000001b00097308 */ /* 0x000fe20000002400 */
[----:B------:R-:W-:Y:S01]  /*4790*/  FMUL.FTZ R31, R31, UR10 ;  /* 0x0000000a1f1f7c20 */ /* 0x000fe20008410000 */
[----:B------:R-:W-:Y:S01]  /*47a0*/  @UP0 ULDC UR6, c[0x0][0x44c] ;  /* 0x0001130000060ab9 */ /* 0x000fe20000000800 */
[----:B------:R-:W-:Y:S01]  /*47b0*/  FMUL.FTZ R34, R34, UR10 ;  /* 0x0000000a22227c20 */ /* 0x000fe20008410000 */
[----:B------:R-:W-:Y:S01]  /*47c0*/  FMUL.FTZ R35, R35, UR10 ;  /* 0x0000000a23237c20 */ /* 0x000fe20008410000 */
[----:B------:R-:W-:Y:S01]  /*47d0*/  FMUL.FTZ R28, R28, UR10 ;  /* 0x0000000a1c1c7c20 */ /* 0x000fe20008410000 */
[----:B------:R-:W-:Y:S01]  /*47e0*/  FMUL.FTZ R38, R38, UR10 ;  /* 0x0000000a26267c20 */ /* 0x000fe20008410000 */
[----:B------:R-:W-:Y:S01]  /*47f0*/  FMUL.FTZ R39, R39, UR10 ;  /* 0x0000000a27277c20 */ /* 0x000fe20008410000 */
[----:B------:R-:W0:Y:S01]  /*4800*/  MUFU.TANH R26, R26 ;  /* 0x0000001a001a7308 */ /* 0x000e220000002400 */
[----:B------:R-:W-:Y:S01]  /*4810*/  FMUL.FTZ R42, R42, UR10 ;  /* 0x0000000a2a2a7c20 */ /* 0x000fe20008410000 */
[----:B------:R-:W-:Y:S01]  /*4820*/  @P1 IMAD.HI.U32 R4, R3, UR6, RZ ;  /* 0x0000000603041c27 */ /* 0x000fe2000f8e00ff */
[----:B------:R-:W-:-:S03]  /*4830*/  @UP0 ULDC UR6, c[0x0][0x450] ;  /* 0x0001140000060ab9 */ /* 0x000fc60000000800 */
[----:B------:R-:W-:Y:S01]  /*4840*/  FMUL.FTZ R43, R43, UR10 ;  /* 0x0000000a2b2b7c20 */ /* 0x000fe20008410000 */
[----:B------:R-:W-:Y:S01]  /*4850*/  FMUL.FTZ R46, R46, UR10 ;  /* 0x0000000a2e2e7c20 */ /* 0x000fe20008410000 */
[----:B------:R-:W-:Y:S01]  /*4860*/  FMUL.FTZ R47, R47, UR10 ;  /* 0x0000000a2f2f7c20 */ /* 0x000fe20008410000 */
[----:B------:R-:W-:Y:S01]  /*4870*/  @P2 SHF.R.U32.HI R3, RZ, UR6, R4 ;  /* 0x00000006ff032c19 */ /* 0x000fe20008011604 */
[----:B------:R-:W-:Y:S01]  /*4880*/  UMOV UR6, 0xffffffc0 ;  /* 0xffffffc000067882 */ /* 0x000fe20000000000 */
[----:B------:R-:W3:Y:S01]  /*4890*/  MUFU.TANH R30, R30 ;  /* 0x0000001e001e7308 */ /* 0x000ee20000002400 */
[----:B------:R-:W-:Y:S01]  /*48a0*/  UIMAD UR6, UR55, UR6, 0x40 ;  /* 0x00000040370674a4 */ /* 0x000fe2000f8e0206 */
[----:B------:R-:W-:Y:S01]  /*48b0*/  FMUL.FTZ R50, R50, UR10 ;  /* 0x0000000a32327c20 */ /* 0x000fe20008410000 */
[----:B------:R-:W4:Y:S01]  /*48c0*/  SHFL.IDX PT, R6, R3, 0x1, 0x1c1f ;  /* 0x003c1f0003067f89 */ /* 0x000f2200000e0000 */
[----:B------:R-:W-:Y:S01]  /*48d0*/  FMUL.FTZ R51, R51, UR10 ;  /* 0x0000000a33337c20 */ /* 0x000fe20008410000 */
[----:B------:R-:W-:Y:S01]  /*48e0*/  UIADD3 UR7, UR52, 0x1, UR6 ;  /* 0x0000000134077890 */ /* 0x000fe2000fffe006 */
[----:B------:R-:W-:Y:S01]  /*48f0*/  FMUL.FTZ R54, R54, UR10 ;  /* 0x0000000a36367c20 */ /* 0x000fe20008410000 */
[----:B------:R-:W-:Y:S01]  /*4900*/  IMAD.U32 R5, RZ, RZ, UR6 ;  /* 0x00000006ff057e24 */ /* 0x000fe2000f8e00ff */
[----:B------:R-:W5:Y:S01]  /*4910*/  MUFU.TANH R31, R31 ;  /* 0x0000001f001f7308 */ /* 0x000f620000002400 */
[----:B------:R-:W-:Y:S01]  /*4920*/  FMUL.FTZ R55, R55, UR10 ;  /* 0x0000000a37377c20 */ /* 0x000fe20008410000 */
[----:B------:R-:W1:Y:S01]  /*4930*/  SHFL.IDX PT, R3, R3, RZ, 0x1c1f ;  /* 0x001c1fff03037589 */ /* 0x000e6200000e0000 */
[----:B------:R-:W-:Y:S01]  /*4940*/  IMAD.U32 R13, RZ, RZ, UR7 ;  /* 0x00000007ff0d7e24 */ /* 0x000fe2000f8e00ff */
[----:B------:R-:W-:Y:S01]  /*4950*/  IADD3 R4, -R184, UR52, R5 ;  /* 0x00000034b8047c10 */ /* 0x000fe2000fffe105 */
[----:B------:R-:W-:Y:S01]  /*4960*/  FMUL.FTZ R24, R24, UR10 ;  /* 0x0000000a18187c20 */ /* 0x000fe20008410000 */
[----:B------:R-:W-:Y:S01]  /*4970*/  FMUL.FTZ R25, R25, UR10 ;  /* 0x0000000a19197c20 */ /* 0x000fe20008410000 */
[----:B------:R-:W-:Y:S01]  /*4980*/  FMUL.FTZ R29, R29, UR10 ;  /* 0x0000000a1d1d7c20 */ /* 0x000fe20008410000 */
[----:B------:R-:W-:Y:S01]  /*4990*/  IADD3 R5, R13, -UR53, -R184 ;  /* 0x800000350d057c10 */ /* 0x000fe2000fffe8b8 */
        /* <DEDUP_REMOVED lines=8> */
[----:B------:R3:W-:Y:S01]  /*4a20*/  MUFU.TANH R11, R28 ;  /* 0x0000001c000b7308 */ /* 0x0007e20000002400 */
[----:B------:R-:W-:Y:S01]  /*4a30*/  FMUL.FTZ R45, R45, UR10 ;  /* 0x0000000a2d2d7c20 */ /* 0x000fe20008410000 */
[----:B----4-:R-:W-:Y:S01]  /*4a40*/  VIADDMNMX R6, R6, R5, R4, PT ;  /* 0x0000000506067246 */ /* 0x010fe20003800104 */
[----:B------:R-:W-:Y:S01]  /*4a50*/  FMUL.FTZ R48, R48, UR10 ;  /* 0x0000000a30307c20 */ /* 0x000fe20008410000 */
[----:B------:R-:W-:Y:S01]  /*4a60*/  FMUL.FTZ R49, R49, UR10 ;  /* 0x0000000a31317c20 */ /* 0x000fe20008410000 */
[----:B------:R-:W-:Y:S01]  /*4a70*/  FMUL.FTZ R52, R52, UR10 ;  /* 0x0000000a34347c20 */ /* 0x000fe20008410000 */
[C---:B------:R-:W-:Y:S01]  /*4a80*/  ISETP.GT.AND P1, PT, R6.reuse, RZ, PT ;  /* 0x000000ff0600720c */ /* 0x040fe20003f24270 */
[----:B------:R-:W-:Y:S01]  /*4a90*/  FMUL.FTZ R53, R53, UR10 ;  /* 0x0000000a35357c20 */ /* 0x000fe20008410000 */
[C---:B------:R-:W-:Y:S01]  /*4aa0*/  ISETP.GT.AND P2, PT, R6.reuse, 0x1, PT ;  /* 0x000000010600780c */ /* 0x040fe20003f44270 */
[----:B------:R-:W4:Y:S01]  /*4ab0*/  MUFU.TANH R35, R35 ;  /* 0x0000002300237308 */ /* 0x000f220000002400 */
[----:B------:R-:W-:Y:S01]  /*4ac0*/  ISETP.GT.AND P3, PT, R6, 0x8, PT ;  /* 0x000000080600780c */ /* 0x000fe20003f64270 */
[----:B------:R-:W-:Y:S01]  /*4ad0*/  ULDC UR10, c[0x0][0x988] ;  /* 0x00026200000a7ab9 */ /* 0x000fe20000000800 */
[----:B0-----:R-:W-:-:S02]  /*4ae0*/  FSEL R27, R26, -INF , P1 ;  /* 0xff8000001a1b7808 */ /* 0x001fc40000800000 */
[----:B---3--:R-:W-:Y:S02]  /*4af0*/  FSEL R28, R9, -INF , P2 ;  /* 0xff800000091c7808 */ /* 0x008fe40001000000 */
[----:B------:R-:W-:Y:S01]  /*4b00*/  ISETP.GT.AND P1, PT, R6, 0x9, PT ;  /* 0x000000090600780c */ /* 0x000fe20003f24270 */
[----:B------:R-:W0:Y:S01]  /*4b10*/  MUFU.TANH R38, R38 ;  /* 0x0000002600267308 */ /* 0x000e220000002400 */
[----:B------:R-:W-:Y:S02]  /*4b20*/  FSEL R30, R30, -INF , P3 ;  /* 0xff8000001e1e7808 */ /* 0x000fe40001800000 */
[----:B------:R-:W-:Y:S02]  /*4b30*/  FMNMX.FTZ R9, R27, R28, !PT ;  /* 0x0000001c1b097209 */ /* 0x000fe40007810000 */
[----:B------:R-:W-:Y:S02]  /*4b40*/  ISETP.GT.AND P2, PT, R6, 0x10, PT ;  /* 0x000000100600780c */ /* 0x000fe40003f44270 */
[----:B-----5:R-:W-:Y:S01]  /*4b50*/  FSEL R31, R31, -INF , P1 ;  /* 0xff8000001f1f7808 */ /* 0x020fe20000800000 */
[----:B------:R-:W3:Y:S01]  /*4b60*/  MUFU.TANH R39, R39 ;  /* 0x0000002700277308 */ /* 0x000ee20000002400 */
[----:B------:R-:W-:-:S02]  /*4b70*/  FMNMX.FTZ R10, R30, R9, !PT ;  /* 0x000000091e0a7209 */ /* 0x000fc40007810000 */
[----:B------:R-:W-:Y:S02]  /*4b80*/  ISETP.GT.AND P1, PT, R6, 0x11, PT ;  /* 0x000000110600780c */ /* 0x000fe40003f24270 */
[----:B--2---:R-:W-:Y:S02]  /*4b90*/  FSEL R34, R34, -INF , P2 ;  /* 0xff80000022227808 */ /* 0x004fe40001000000 */
[----:B------:R-:W-:Y:S01]  /*4ba0*/  FMNMX.FTZ R9, R31, R10, !PT ;  /* 0x0000000a1f097209 */ /* 0x000fe20007810000 */
[----:B------:R-:W2:Y:S01]  /*4bb0*/  MUFU.TANH R42, R42 ;  /* 0x0000002a002a7308 */ /* 0x000ea20000002400 */
[----:B------:R-:W-:Y:S02]  /*4bc0*/  ISETP.GT.AND P2, PT, R6, 0x18, PT ;  /* 0x000000180600780c */ /* 0x000fe40003f44270 */
[----:B----4-:R-:W-:Y:S02]  /*4bd0*/  FSEL R35, R35, -INF , P1 ;  /* 0xff80000023237808 */ /* 0x010fe40000800000 */
[----:B------:R-:W-:-:S02]  /*4be0*/  FMNMX.FTZ R10, R34, R9, !PT ;  /* 0x00000009220a7209 */ /* 0x000fc40007810000 */
[----:B------:R-:W-:Y:S01]  /*4bf0*/  ISETP.GT.AND P1, PT, R6, 0x19, PT ;  /* 0x000000190600780c */ /* 0x000fe20003f24270 */
[----:B------:R-:W4:Y:S01]  /*4c00*/  MUFU.TANH R43, R43 ;  /* 0x0000002b002b7308 */ /* 0x000f220000002400 */
[----:B0-----:R-:W-:Y:S02]  /*4c10*/  FSEL R38, R38, -INF , P2 ;  /* 0xff80000026267808 */ /* 0x001fe40001000000 */
[----:B------:R-:W-:Y:S02]  /*4c20*/  FMNMX.FTZ R9, R35, R10, !PT ;  /* 0x0000000a23097209 */ /* 0x000fe40007810000 */
[----:B------:R-:W-:Y:S02]  /*4c30*/  ISETP.GT.AND P2, PT, R6, 0x20, PT ;  /* 0x000000200600780c */ /* 0x000fe40003f44270 */
[----:B---3--:R-:W-:Y:S01]  /*4c40*/  FSEL R39, R39, -INF , P1 ;  /* 0xff80000027277808 */ /* 0x008fe20000800000 */
[----:B------:R-:W0:Y:S01]  /*4c50*/  MUFU.TANH R46, R46 ;  /* 0x0000002e002e7308 */ /* 0x000e220000002400 */
        /* <DEDUP_REMOVED lines=9> */
[----:B------:R-:W3:Y:S01]  /*4cf0*/  MUFU.TANH R50, R50 ;  /* 0x0000003200327308 */ /* 0x000ee20000002400 */
[----:B0-----:R-:W-:Y:S02]  /*4d00*/  FSEL R46, R46, -INF , P2 ;  /* 0xff8000002e2e7808 */ /* 0x001fe40001000000 */
[----:B------:R-:W-:Y:S02]  /*4d10*/  FMNMX.FTZ R9, R43, R10, !PT ;  /* 0x0000000a2b097209 */ /* 0x000fe40007810000 */
[----:B------:R-:W-:Y:S02]  /*4d20*/  ISETP.GT.AND P2, PT, R6, 0x30, PT ;  /* 0x000000300600780c */ /* 0x000fe40003f44270 */
[----:B------:R-:W-:Y:S01]  /*4d30*/  FMNMX.FTZ R10, R46, R9, !PT ;  /* 0x000000092e0a7209 */ /* 0x000fe20007810000 */
[----:B------:R-:W0:Y:S01]  /*4d40*/  MUFU.TANH R51, R51 ;  /* 0x0000003300337308 */ /* 0x000e220000002400 */
[----:B--2---:R-:W-:-:S02]  /*4d50*/  FSEL R47, R47, -INF , P1 ;  /* 0xff8000002f2f7808 */ /* 0x004fc40000800000 */
[----:B------:R-:W-:Y:S02]  /*4d60*/  ISETP.GT.AND P1, PT, R6, 0x31, PT ;  /* 0x000000310600780c */ /* 0x000fe40003f24270 */
[----:B------:R-:W-:Y:S02]  /*4d70*/  FMNMX.FTZ R9, R47, R10, !PT ;  /* 0x0000000a2f097209 */ /* 0x000fe40007810000 */
[----:B-1----:R-:W-:Y:S01]  /*4d80*/  VIADDMNMX R4, R3, R5, R4, PT ;  /* 0x0000000503047246 */ /* 0x002fe20003800104 */
[----:B------:R-:W1:Y:S01]  /*4d90*/  MUFU.TANH R54, R54 ;  /* 0x0000003600367308 */ /* 0x000e620000002400 */
[----:B---3--:R-:W-:Y:S02]  /*4da0*/  FSEL R50, R50, -INF , P2 ;  /* 0xff80000032327808 */ /* 0x008fe40001000000 */
[----:B------:R-:W-:Y:S02]  /*4db0*/  ISETP.GT.AND P2, PT, R6, 0x38, PT ;  /* 0x000000380600780c */ /* 0x000fe40003f44270 */
[----:B------:R-:W-:-:S02]  /*4dc0*/  FMNMX.FTZ R10, R50, R9, !PT ;  /* 0x00000009320a7209 */ /* 0x000fc40007810000 */
[----:B------:R-:W-:Y:S01]  /*4dd0*/  ISETP.GT.AND P3, PT, R4, 0x8, PT ;  /* 0x000000080400780c */ /* 0x000fe20003f64270 */
[----:B------:R-:W2:Y:S01]  /*4de0*/  MUFU.TANH R55, R55 ;  /* 0x0000003700377308 */ /* 0x000ea20000002400 */
[----:B0-----:R-:W-:Y:S02]  /*4df0*/  FSEL R51, R51, -INF , P1 ;  /* 0xff80000033337808 */ /* 0x001fe40000800000 */
[----:B------:R-:W-:Y:S02]  /*4e00*/  ISETP.GT.AND P1, PT, R6, 0x39, PT ;  /* 0x000000390600780c */ /* 0x000fe40003f24270 */
[----:B------:R-:W-:Y:S02]  /*4e10*/  FMNMX.FTZ R9, R51, R10, !PT ;  /* 0x0000000a33097209 */ /* 0x000fe40007810000 */
[----:B------:R-:W-:Y:S01]  /*4e20*/  R2UR UR6, R7 ;  /* 0x00000000070672ca */ /* 0x000fe200000e0000 */
[----:B------:R-:W0:Y:S01]  /*4e30*/  MUFU.TANH R24, R24 ;  /* 0x0000001800187308 */ /* 0x000e220000002400 */
[----:B-1----:R-:W-:-:S02]  /*4e40*/  FSEL R54, R54, -INF , P2 ;  /* 0xff80000036367808 */ /* 0x002fc40001000000 */
[----:B------:R-:W-:Y:S02]  /*4e50*/  ISETP.GT.AND P2, PT, R4, 0x1, PT ;  /* 0x000000010400780c */ /* 0x000fe40003f44270 */
[----:B------:R-:W-:-:S03]  /*4e60*/  FMNMX.FTZ R6, R54, R9, !PT ;  /* 0x0000000936067209 */ /* 0x000fc60007810000 */
[----:B------:R-:W1:Y:S01]  /*4e70*/  MUFU.TANH R25, R25 ;  /* 0x0000001900197308 */ /* 0x000e620000002400 */
[----:B--2---:R-:W-:Y:S02]  /*4e80*/  FSEL R55, R55, -INF , P1 ;  /* 0xff80000037377808 */ /* 0x004fe40000800000 */
[----:B------:R-:W-:Y:S01]  /*4e90*/  ISETP.GT.AND P1, PT, R4, RZ, PT ;  /* 0x000000ff0400720c */ /* 0x000fe20003f24270 */
[----:B------:R-:W-:Y:S01]  /*4ea0*/  UIADD3 UR6, UR6, 0x28c40, URZ ;  /* 0x00028c4006067890 */ /* 0x000fe2000fffe03f */
[----:B------:R-:W-:-:S03]  /*4eb0*/  FMNMX.FTZ R6, R55, R6, !PT ;  /* 0x0000000637067209 */ /* 0x000fc60007810000 */
[----:B------:R-:W-:Y:S01]  /*4ec0*/  MUFU.TANH R29, R29 ;  /* 0x0000001d001d7308 */ /* 0x000fe20000002400 */
[----:B0-----:R-:W-:Y:S01]  /*4ed0*/  FSEL R5, R24, -INF , P1 ;  /* 0xff80000018057808 */ /* 0x001fe20000800000 */
[----:B------:R-:W0:Y:S01]  /*4ee0*/  SHFL.BFLY PT, R9, R6, 0x2, 0x1f ;  /* 0x0c401f0006097f89 */ /* 0x000e2200000e0000 */
[----:B------:R-:W-:Y:S01]  /*4ef0*/  ISETP.GT.AND P1, PT, R4, 0x9, PT ;  /* 0x000000090400780c */ /* 0x000fe20003f24270 */
[----:B------:R-:W-:-:S04]  /*4f00*/  UPRMT UR6, UR39, 0x654, UR6 ;  /* 0x0000065427067896 */ /* 0x000fc80008000006 */
[----:B------:R-:W2:Y:S01]  /*4f10*/  MUFU.TANH R12, R32 ;  /* 0x00000020000c7308 */ /* 0x000ea20000002400 */
[----:B-1----:R-:W-:Y:S02]  /*4f20*/  FSEL R10, R25, -INF , P2 ;  /* 0xff800000190a7808 */ /* 0x002fe40001000000 */
[----:B------:R-:W-:Y:S02]  /*4f30*/  ISETP.GT.AND P2, PT, R4, 0x10, PT ;  /* 0x000000100400780c */ /* 0x000fe40003f44270 */
[----:B------:R-:W-:Y:S03]  /*4f40*/  SYNCS.ARRIVE.TRANS64.RED.A1T0 RZ, [UR6], RZ ;  /* 0x000000ffffff79a7 */ /* 0x000fe60008100406 */
[----:B------:R-:W1:Y:S08]  /*4f50*/  MUFU.TANH R33, R33 ;  /* 0x0000002100217308 */ /* 0x000e700000002400 */
[----:B------:R-:W3:Y:S01]  /*4f60*/  MUFU.TANH R36, R36 ;  /* 0x0000002400247308 */ /* 0x000ee20000002400 */
[----:B--2---:R-:W-:-:S02]  /*4f70*/  FSEL R12, R12, -INF , P2 ;  /* 0xff8000000c0c7808 */ /* 0x004fc40001000000 */
[----:B0-----:R-:W-:Y:S02]  /*4f80*/  FMNMX.FTZ R13, R6, R9, !PT ;  /* 0x00000009060d7209 */ /* 0x001fe40007810000 */
[----:B------:R-:W-:Y:S02]  /*4f90*/  FSEL R9, R11, -INF , P3 ;  /* 0xff8000000b097808 */ /* 0x000fe40001800000 */
[----:B------:R-:W-:Y:S01]  /*4fa0*/  FMNMX.FTZ R6, R5, R10, !PT ;  /* 0x0000000a05067209 */ /* 0x000fe20007810000 */
[----:B------:R-:W0:Y:S01]  /*4fb0*/  SHFL.BFLY PT, R14, R13, 0x1, 0x1f ;  /* 0x0c201f000d0e7f89 */ /* 0x000e2200000e0000 */
[----:B------:R-:W2:Y:S01]  /*4fc0*/  MUFU.TANH R37, R37 ;  /* 0x0000002500257308 */ /* 0x000ea20000002400 */
[----:B------:R-:W-:Y:S02]  /*4fd0*/  FSEL R11, R29, -INF , P1 ;  /* 0xff8000001d0b7808 */ /* 0x000fe40000800000 */
[----:B------:R-:W-:Y:S02]  /*4fe0*/  FMNMX.FTZ R6, R9, R6, !PT ;  /* 0x0000000609067209 */ /* 0x000fe40007810000 */
[----:B------:R-:W-:-:S02]  /*4ff0*/  ISETP.GT.AND P1, PT, R4, 0x11, PT ;  /* 0x000000110400780c */ /* 0x000fc40003f24270 */
[----:B------:R-:W-:Y:S01]  /*5000*/  FMNMX.FTZ R15, R11, R6, !PT ;  /* 0x000000060b0f7209 */ /* 0x000fe20007810000 */
[----:B------:R-:W4:Y:S01]  /*5010*/  MUFU.TANH R20, R40 ;  /* 0x0000002800147308 */ /* 0x000f220000002400 */
[----:B------:R-:W-:Y:S02]  /*5020*/  ISETP.GT.AND P2, PT, R4, 0x18, PT ;  /* 0x000000180400780c */ /* 0x000fe40003f44270 */
[----:B------:R-:W-:Y:S02]  /*5030*/  FMNMX.FTZ R6, R12, R15, !PT ;  /* 0x0000000f0c067209 */ /* 0x000fe40007810000 */
[----:B------:R-:W-:-:S03]  /*5040*/  ISETP.GT.AND P3, PT, R4, 0x29, PT ;  /* 0x000000290400780c */ /* 0x000fc60003f64270 */
[----:B------:R-:W5:Y:S01]  /*5050*/  MUFU.TANH R41, R41 ;  /* 0x0000002900297308 */ /* 0x000f620000002400 */
[----:B0-----:R-:W-:-:S07]  /*5060*/  FMNMX.FTZ R3, R13, R14, !PT ;  /* 0x0000000e0d037209 */ /* 0x001fce0007810000 */
[----:B------:R-:W0:Y:S01]  /*5070*/  MUFU.TANH R44, R44 ;  /* 0x0000002c002c7308 */ /* 0x000e220000002400 */
[----:B-1----:R-:W-:Y:S02]  /*5080*/  FSEL R13, R33, -INF , P1 ;  /* 0xff800000210d7808 */ /* 0x002fe40000800000 */
[----:B------:R-:W-:Y:S02]  /*5090*/  ISETP.GT.AND P1, PT, R4, 0x19, PT ;  /* 0x000000190400780c */ /* 0x000fe40003f24270 */
[----:B---3--:R-:W-:Y:S02]  /*50a0*/  FSEL R14, R36, -INF , P2 ;  /* 0xff800000240e7808 */ /* 0x008fe40001000000 */
[----:B------:R-:W-:Y:S01]  /*50b0*/  FMNMX.FTZ R21, R13, R6, !PT ;  /* 0x000000060d157209 */ /* 0x000fe20007810000 */
[----:B------:R-:W1:Y:S01]  /*50c0*/  MUFU.TANH R45, R45 ;  /* 0x0000002d002d7308 */ /* 0x000e620000002400 */
[----:B------:R-:W-:Y:S02]  /*50d0*/  ISETP.GT.AND P2, PT, R4, 0x20, PT ;  /* 0x000000200400780c */ /* 0x000fe40003f44270 */
[----:B--2---:R-:W-:-:S02]  /*50e0*/  FSEL R15, R37, -INF , P1 ;  /* 0xff800000250f7808 */ /* 0x004fc40000800000 */
[----:B------:R-:W-:Y:S02]  /*50f0*/  FMNMX.FTZ R6, R14, R21, !PT ;  /* 0x000000150e067209 */ /* 0x000fe40007810000 */
[----:B------:R-:W-:Y:S01]  /*5100*/  ISETP.GT.AND P1, PT, R4, 0x21, PT ;  /* 0x000000210400780c */ /* 0x000fe20003f24270 */
[----:B------:R-:W2:Y:S01]  /*5110*/  MUFU.TANH R26, R48 ;  /* 0x00000030001a7308 */ /* 0x000ea20000002400 */
[----:B----4-:R-:W-:Y:S02]  /*5120*/  FSEL R20, R20, -INF , P2 ;  /* 0xff80000014147808 */ /* 0x010fe40001000000 */
[----:B------:R-:W-:Y:S01]  /*5130*/  FMNMX.FTZ R25, R15, R6, !PT ;  /* 0x000000060f197209 */ /* 0x000fe20007810000 */
[----:B------:R-:W-:Y:S01]  /*5140*/  BAR.SYNC.DEFER_BLOCKING 0xf, 0x100 ;  /* 0x03c4000000007b1d */ /* 0x000fe20000010000 */
[----:B------:R-:W-:Y:S02]  /*5150*/  ISETP.GT.AND P2, PT, R4, 0x28, PT ;  /* 0x000000280400780c */ /* 0x000fe40003f44270 */
[----:B-----5:R-:W-:-:S02]  /*5160*/  FSEL R21, R41, -INF , P1 ;  /* 0xff80000029157808 */ /* 0x020fc40000800000 */
[----:B------:R-:W-:Y:S01]  /*5170*/  FMNMX.FTZ R6, R20, R25, !PT ;  /* 0x0000001914067209 */ /* 0x000fe20007810000 */
[----:B------:R-:W3:Y:S01]  /*5180*/  MUFU.TANH R49, R49 ;  /* 0x0000003100317308 */ /* 0x000ee20000002400 */
[C---:B------:R-:W-:Y:S01]  /*5190*/  FMUL.FTZ R25, R3.reuse, UR10 ;  /* 0x0000000a03197c20 */ /* 0x040fe20008410000 */
[----:B------:R-:W-:Y:S02]  /*51a0*/  FSETP.NEU.FTZ.AND P4, PT, R3, -INF , PT ;  /* 0xff8000000300780b */ /* 0x000fe40003f9d000 */
[----:B0-----:R-:W-:Y:S02]  /*51b0*/  FSEL R24, R44, -INF , P2 ;  /* 0xff8000002c187808 */ /* 0x001fe40001000000 */
[----:B------:R-:W-:Y:S02]  /*51c0*/  FMNMX.FTZ R29, R21, R6, !PT ;  /* 0x00000006151d7209 */ /* 0x000fe40007810000 */
[----:B------:R-:W0:Y:S01]  /*51d0*/  MUFU.TANH R52, R52 ;  /* 0x0000003400347308 */ /* 0x000e220000002400 */
[----:B------:R-:W-:-:S02]  /*51e0*/  FSEL R32, R25, RZ, P4 ;  /* 0x000000ff19207208 */ /* 0x000fc40002000000 */
[----:B------:R-:W-:Y:S02]  /*51f0*/  ISETP.GT.AND P1, PT, R4, 0x30, PT ;  /* 0x000000300400780c */ /* 0x000fe40003f24270 */
[----:B-1----:R-:W-:Y:S01]  /*5200*/  FSEL R25, R45, -INF , P3 ;  /* 0xff8000002d197808 */ /* 0x002fe20001800000 */
[--C-:B------:R-:W-:Y:S01]  /*5210*/  FFMA.FTZ R33, R27, UR10, -R32.reuse ;  /* 0x0000000a1b217c23 */ /* 0x100fe20008010820 */
[----:B------:R-:W-:Y:S01]  /*5220*/  FMNMX.FTZ R6, R24, R29, !PT ;  /* 0x0000001d18067209 */ /* 0x000fe20007810000 */
[----:B------:R-:W1:Y:S01]  /*5230*/  MUFU.TANH R53, R53 ;  /* 0x0000003500357308 */ /* 0x000e620000002400 */
[----:B------:R-:W-:Y:S01]  /*5240*/  ISETP.GT.AND P2, PT, R4, 0x31, PT ;  /* 0x000000310400780c */ /* 0x000fe20003f44270 */
[--C-:B------:R-:W-:Y:S01]  /*5250*/  FFMA.FTZ R36, R28, UR10, -R32.reuse ;  /* 0x0000000a1c247c23 */ /* 0x100fe20008010820 */
[----:B--2---:R-:W-:Y:S01]  /*5260*/  FSEL R26, R26, -INF , P1 ;  /* 0xff8000001a1a7808 */ /* 0x004fe20000800000 */
[--C-:B------:R-:W-:Y:S01]  /*5270*/  FFMA.FTZ R30, R30, UR10, -R32.reuse ;  /* 0x0000000a1e1e7c23 */ /* 0x100fe20008010820 */
[----:B------:R-:W-:Y:S01]  /*5280*/  FMNMX.FTZ R29, R25, R6, !PT ;  /* 0x00000006191d7209 */ /* 0x000fe20007810000 */
[--C-:B------:R-:W-:Y:S01]  /*5290*/  FFMA.FTZ R31, R31, UR10, -R32.reuse ;  /* 0x0000000a1f1f7c23 */ /* 0x100fe20008010820 */
[----:B------:R-:W-:Y:S01]  /*52a0*/  ISETP.GT.AND P1, PT, R4, 0x38, PT ;  /* 0x000000380400780c */ /* 0x000fe20003f24270 */
[----:B------:R-:W-:Y:S01]  /*52b0*/  MUFU.EX2 R155, R30 ;  /* 0x0000001e009b7308 */ /* 0x000fe20000000800 */
[----:B---3--:R-:W-:Y:S01]  /*52c0*/  FSEL R27, R49, -INF , P2 ;  /* 0xff800000311b7808 */ /* 0x008fe20001000000 */
[--C-:B------:R-:W-:Y:S01]  /*52d0*/  FFMA.FTZ R34, R34, UR10, -R32.reuse ;  /* 0x0000000a22227c23 */ /* 0x100fe20008010820 */
[----:B------:R-:W-:Y:S01]  /*52e0*/  FMNMX.FTZ R6, R26, R29, !PT ;  /* 0x0000001d1a067209 */ /* 0x000fe20007810000 */
[--C-:B------:R-:W-:Y:S01]  /*52f0*/  FFMA.FTZ R35, R35, UR10, -R32.reuse ;  /* 0x0000000a23237c23 */ /* 0x100fe20008010820 */
[----:B------:R-:W-:Y:S01]  /*5300*/  ISETP.GT.AND P2, PT, R4, 0x39, PT ;  /* 0x000000390400780c */ /* 0x000fe20003f44270 */
[--C-:B------:R-:W-:Y:S01]  /*5310*/  FFMA.FTZ R38, R38, UR10, -R32.reuse ;  /* 0x0000000a26267c23 */ /* 0x100fe20008010820 */
[----:B0-----:R-:W-:Y:S01]  /*5320*/  FSEL R4, R52, -INF , P1 ;  /* 0xff80000034047808 */ /* 0x001fe20000800000 */
[----:B------:R-:W-:Y:S01]  /*5330*/  MUFU.EX2 R33, R33 ;  /* 0x0000002100217308 */ /* 0x000fe20000000800 */
[----:B------:R-:W-:Y:S01]  /*5340*/  FMNMX.FTZ R29, R27, R6, !PT ;  /* 0x000000061b1d7209 */ /* 0x000fe20007810000 */
[--C-:B------:R-:W-:Y:S01]  /*5350*/  FFMA.FTZ R39, R39, UR10, -R32.reuse ;  /* 0x0000000a27277c23 */ /* 0x100fe20008010820 */
[----:B-1----:R-:W-:Y:S01]  /*5360*/  FSEL R28, R53, -INF , P2 ;  /* 0xff800000351c7808 */ /* 0x002fe20001000000 */
[--C-:B------:R-:W-:Y:S01]  /*5370*/  FFMA.FTZ R42, R42, UR10, -R32.reuse ;  /* 0x0000000a2a2a7c23 */ /* 0x100fe20008010820 */
[----:B------:R-:W-:Y:S01]  /*5380*/  FMNMX.FTZ R29, R4, R29, !PT ;  /* 0x0000001d041d7209 */ /* 0x000fe20007810000 */
[--C-:B------:R-:W-:Y:S01]  /*5390*/  FFMA.FTZ R43, R43, UR10, -R32.reuse ;  /* 0x0000000a2b2b7c23 */ /* 0x100fe20008010820 */
[--C-:B------:R-:W-:Y:S01]  /*53a0*/  FFMA.FTZ R46, R46, UR10, -R32.reuse ;  /* 0x0000000a2e2e7c23 */ /* 0x100fe20008010820 */
[----:B------:R-:W0:Y:S01]  /*53b0*/  MUFU.EX2 R36, R36 ;  /* 0x0000002400247308 */ /* 0x000e220000000800 */
[----:B------:R-:W-:Y:S01]  /*53c0*/  FMNMX.FTZ R29, R28, R29, !PT ;  /* 0x0000001d1c1d7209 */ /* 0x000fe20007810000 */
[--C-:B------:R-:W-:Y:S01]  /*53d0*/  FFMA.FTZ R47, R47, UR10, -R32.reuse ;  /* 0x0000000a2f2f7c23 */ /* 0x100fe20008010820 */
[--C-:B------:R-:W-:Y:S01]  /*53e0*/  FFMA.FTZ R50, R50, UR10, -R32.reuse ;  /* 0x0000000a32327c23 */ /* 0x100fe20008010820 */
[--C-:B------:R-:W-:Y:S01]  /*53f0*/  FFMA.FTZ R51, R51, UR10, -R32.reuse ;  /* 0x0000000a33337c23 */ /* 0x100fe20008010820 */
[--C-:B------:R-:W-:Y:S01]  /*5400*/  FFMA.FTZ R54, R54, UR10, -R32.reuse ;  /* 0x0000000a36367c23 */ /* 0x100fe20008010820 */
[----:B------:R-:W1:Y:S01]  /*5410*/  SHFL.BFLY PT, R6, R29, 0x2, 0x1f ;  /* 0x0c401f001d067f89 */ /* 0x000e6200000e0000 */
[----:B------:R-:W-:Y:S01]  /*5420*/  FFMA.FTZ R32, R55, UR10, -R32 ;  /* 0x0000000a37207c23 */ /* 0x000fe20008010820 */
[----:B------:R-:W-:Y:S08]  /*5430*/  MUFU.EX2 R40, R31 ;  /* 0x0000001f00287308 */ /* 0x000ff00000000800 */
[----:B------:R-:W-:Y:S01]  /*5440*/  MUFU.EX2 R34, R34 ;  /* 0x0000002200227308 */ /* 0x000fe20000000800 */
[----:B0-----:R-:W-:-:S07]  /*5450*/  F2FP.BF16.F32.PACK_AB R153, R36, R33 ;  /* 0x000000212499723e */ /* 0x001fce00000010ff */
[----:B------:R-:W0:Y:S01]  /*5460*/  MUFU.EX2 R35, R35 ;  /* 0x0000002300237308 */ /* 0x000e220000000800 */
[----:B-1----:R-:W-:-:S07]  /*5470*/  FMNMX.FTZ R30, R29, R6, !PT ;  /* 0x000000061d1e7209 */ /* 0x002fce0007810000 */
[----:B------:R-:W-:Y:S01]  /*5480*/  MUFU.EX2 R38, R38 ;  /* 0x0000002600267308 */ /* 0x000fe20000000800 */
[----:B------:R-:W1:Y:S07]  /*5490*/  SHFL.BFLY PT, R29, R30, 0x1, 0x1f ;  /* 0x0c201f001e1d7f89 */ /* 0x000e6e00000e0000 */
[----:B------:R-:W2:Y:S01]  /*54a0*/  MUFU.EX2 R39, R39 ;  /* 0x0000002700277308 */ /* 0x000ea20000000800 */
[----:B0-----:R-:W-:-:S07]  /*54b0*/  F2FP.BF16.F32.PACK_AB R157, R35, R34 ;  /* 0x00000022239d723e */ /* 0x001fce00000010ff */
[----:B------:R-:W-:Y:S08]  /*54c0*/  MUFU.EX2 R42, R42 ;  /* 0x0000002a002a7308 */ /* 0x000ff00000000800 */
[----:B------:R-:W-:Y:S01]  /*54d0*/  MUFU.EX2 R31, R32 ;  /* 0x00000020001f7308 */ /* 0x000fe20000000800 */
[----:B--2---:R-:W-:Y:S02]  /*54e0*/  F2FP.BF16.F32.PACK_AB R159, R39, R38 ;  /* 0x00000026279f723e */ /* 0x004fe400000010ff */
[----:B-1----:R-:W-:Y:S01]  /*54f0*/  FMNMX.FTZ R6, R30, R29, !PT ;  /* 0x0000001d1e067209 */ /* 0x002fe20007810000 */
[----:B------:R-:W-:-:S03]  /*5500*/  FADD.FTZ R30, R33, R36 ;  /* 0x00000024211e7221 */ /* 0x000fc60000010000 */
[C---:B------:R-:W-:Y:S01]  /*5510*/  FSETP.NEU.FTZ.AND P1, PT, R6.reuse, -INF , PT ;  /* 0xff8000000600780b */ /* 0x040fe20003f3d000 */
[----:B------:R-:W-:Y:S01]  /*5520*/  FMUL.FTZ R29, R6, UR10 ;  /* 0x0000000a061d7c20 */ /* 0x000fe20008410000 */
[----:B------:R-:W0:Y:S04]  /*5530*/  MUFU.EX2 R43, R43 ;  /* 0x0000002b002b7308 */ /* 0x000e280000000800 */
[----:B------:R-:W-:-:S04]  /*5540*/  FSEL R29, R29, RZ, P1 ;  /* 0x000000ff1d1d7208 */ /* 0x000fc80000800000 */
        /* <DEDUP_REMOVED lines=18> */
[----:B------:R-:W-:Y:S01]  /*5670*/  FFMA.FTZ R28, R28, UR10, -R29 ;  /* 0x0000000a1c1c7c23 */ /* 0x000fe2000801081d */
[----:B0-----:R-:W-:-:S05]  /*5680*/  F2FP.BF16.F32.PACK_AB R161, R43, R42 ;  /* 0x0000002a2ba1723e */ /* 0x001fca00000010ff */
        /* <DEDUP_REMOVED lines=25> */
[----:B--2---:R-:W-:Y:S01]  /*5820*/  FADD.FTZ R30, R14, R11 ;  /* 0x0000000b0e1e7221 */ /* 0x004fe20000010000 */
[----:B------:R-:W-:-:S06]  /*5830*/  FADD.FTZ R12, R46, R33 ;  /* 0x000000212e0c7221 */ /* 0x000fcc0000010000 */
        /* <DEDUP_REMOVED lines=11> */
[----:B------:R-:W-:Y:S01]  /*58f0*/  MUFU.EX2 R50, R50 ;  /* 0x0000003200327308 */ /* 0x000fe20000000800 */
[C---:B0-----:R-:W-:Y:S01]  /*5900*/  F2FP.BF16.F32.PACK_AB R163, R47.reuse, R46 ;  /* 0x0000002e2fa3723e */ /* 0x041fe200000010ff */
[----:B------:R-:W-:-:S06]  /*5910*/  FADD.FTZ R47, R47, R12 ;  /* 0x0000000c2f2f7221 */ /* 0x000fcc0000010000 */
[----:B------:R-:W0:Y:S01]  /*5920*/  MUFU.EX2 R51, R51 ;  /* 0x0000003300337308 */ /* 0x000e220000000800 */
[C---:B--2---:R-:W-:Y:S01]  /*5930*/  F2FP.BF16.F32.PACK_AB R162, R25.reuse, R24 ;  /* 0x0000001819a2723e */ /* 0x044fe200000010ff */
[----:B------:R-:W-:-:S04]  /*5940*/  FADD.FTZ R25, R25, R10 ;  /* 0x0000000a19197221 */ /* 0x000fc80000010000 */
[----:B------:R1:W-:Y:S02]  /*5950*/  STSM.16.M88.4 [R19], R160 ;  /* 0x000000a013007844 */ /* 0x0003e40000000200 */
[----:B------:R-:W-:Y:S08]  /*5960*/  MUFU.EX2 R26, R26 ;  /* 0x0000001a001a7308 */ /* 0x000ff00000000800 */
[----:B------:R-:W2:Y:S01]  /*5970*/  MUFU.EX2 R27, R27 ;  /* 0x0000001b001b7308 */ /* 0x000ea20000000800 */
[----:B0-----:R-:W-:Y:S01]  /*5980*/  F2FP.BF16.F32.PACK_AB R165, R51, R50 ;  /* 0x0000003233a5723e */ /* 0x001fe200000010ff */
[----:B------:R-:W-:-:S04]  /*5990*/  FADD.FTZ R50, R50, R47 ;  /* 0x0000002f32327221 */ /* 0x000fc80000010000 */
[----:B------:R-:W-:Y:S02]  /*59a0*/  FADD.FTZ R51, R51, R50 ;  /* 0x0000003233337221 */ /* 0x000fe40000010000 */
[----:B------:R-:W0:Y:S08]  /*59b0*/  MUFU.EX2 R54, R54 ;  /* 0x0000003600367308 */ /* 0x000e300000000800 */
[----:B------:R-:W3:Y:S01]  /*59c0*/  MUFU.EX2 R4, R4 ;  /* 0x0000000400047308 */ /* 0x000ee20000000800 */
[----:B--2---:R-:W-:Y:S01]  /*59d0*/  F2FP.BF16.F32.PACK_AB R164, R27, R26 ;  /* 0x0000001a1ba4723e */ /* 0x004fe200000010ff */
[----:B------:R-:W-:-:S04]  /*59e0*/  FADD.FTZ R26, R26, R25 ;  /* 0x000000191a1a7221 */ /* 0x000fc80000010000 */
[----:B------:R-:W-:Y:S02]  /*59f0*/  FADD.FTZ R27, R27, R26 ;  /* 0x0000001a1b1b7221 */ /* 0x000fe40000010000 */
[----:B------:R-:W2:Y:S01]  /*5a00*/  MUFU.EX2 R11, R28 ;  /* 0x0000001c000b7308 */ /* 0x000ea20000000800 */
[----:B0-----:R-:W-:Y:S01]  /*5a10*/  F2FP.BF16.F32.PACK_AB R167, R31, R54 ;  /* 0x000000361fa7723e */ /* 0x001fe200000010ff */
[----:B------:R-:W-:Y:S01]  /*5a20*/  FADD.FTZ R54, R54, R51 ;  /* 0x0000003336367221 */ /* 0x000fe20000010000 */
[----:B---3--:R-:W-:Y:S01]  /*5a30*/  FADD.FTZ R10, R4, R27 ;  /* 0x0000001b040a7221 */ /* 0x008fe20000010000 */
[----:B--2---:R-:W-:Y:S02]  /*5a40*/  F2FP.BF16.F32.PACK_AB R166, R11, R4 ;  /* 0x000000040ba6723e */ /* 0x004fe400000010ff */
[----:B------:R-:W-:Y:S01]  /*5a50*/  FADD.FTZ R4, R31, R54 ;  /* 0x000000361f047221 */ /* 0x000fe20000010000 */
[----:B------:R-:W-:Y:S02]  /*5a60*/  FADD.FTZ R5, R11, R10 ;  /* 0x0000000a0b057221 */ /* 0x000fe40000010000 */
[----:B------:R1:W-:Y:S01]  /*5a70*/  STSM.16.M88.4 [R22], R164 ;  /* 0x000000a416007844 */ /* 0x0003e20000000200 */
[----:B------:R-:W-:Y:S05]  /*5a80*/  @!P0 BRA `(.L_x_7643) ;  /* 0x0000000000048947 */ /* 0x000fea0003800000 */
[----:B------:R-:W-:Y:S01]  /*5a90*/  BPT.TRAP 0x1 ;  /* 0x000000040000795c */ /* 0x000fe20000300000 */
.L_x_7643:
[----:B------:R0:W2:Y:S01]  /*5aa0*/  SYNCS.PHASECHK.TRANS64.TRYWAIT P1, [R7+URZ+0x28c50], R8 ;  /* 0x028c5008070075a7 */ /* 0x0000a2000802017f */
[----:B------:R-:W-:Y:S05]  /*5ab0*/  @!P0 BRA `(.L_x_7644) ;  /* 0x0000000000048947 */ /* 0x000fea0003800000 */
[----:B------:R-:W-:Y:S01]  /*5ac0*/  BPT.TRAP 0x1 ;  /* 0x000000040000795c */ /* 0x000fe20000300000 */
.L_x_7644:
[----:B--2---:R-:W-:Y:S05]  /*5ad0*/  @P1 BRA `(.L_x_7645) ;  /* 0x0000000000081947 */ /* 0x004fea0003800000 */
[----:B------:R-:W2:Y:S02]  /*5ae0*/  SYNCS.PHASECHK.TRANS64.TRYWAIT P1, [R7+URZ+0x28c50], R8 ;  /* 0x028c5008070075a7 */ /* 0x000ea4000802017f */
[----:B--2---:R-:W-:Y:S05]  /*5af0*/  @!P1 BRA `(.L_x_7646) ;  /* 0x000000fc00209947 */ /* 0x004fea0003800000 */
.L_x_7645:
        /* <DEDUP_REMOVED lines=34> */
.L_x_7647:
[----:B------:R-:W-:Y:S01]  /*5d20*/  UISETP.NE.AND UP0, UPT, UR54, URZ, UPT ;  /* 0x0000003f3600728c */ /* 0x000fe2000bf05270 */
[----:B------:R-:W-:Y:S01]  /*5d30*/  R2UR UR14, R7 ;  /* 0x00000000070e72ca */ /* 0x000fe200000e0000 */
[----:B------:R-:W-:Y:S01]  /*5d40*/  UMOV UR11, UR45 ;  /* 0x0000002d000b7c82 */ /* 0x000fe20008000000 */
[----:B------:R-:W-:-:S08]  /*5d50*/  UIADD3 UR21, UR55, -0x2, URZ ;  /* 0xfffffffe37157890 */ /* 0x000fd0000fffe03f */
[----:B------:R-:W-:Y:S01]  /*5d60*/  @UP0 ULDC UR6, c[0x0][0x44c] ;  /* 0x0001130000060ab9 */ /* 0x000fe20000000800 */
[----:B------:R-:W-:Y:S01]  /*5d70*/  @UP0 ULDC UR15, c[0x0][0x450] ;  /* 0x00011400000f0ab9 */ /* 0x000fe20000000800 */
[----:B------:R-:W-:Y:S02]  /*5d80*/  UIMAD.WIDE.U32 UR6, UR45, UR6, URZ ;  /* 0x000000062d0672a5 */ /* 0x000fe4000f8e003f */
[----:B------:R-:W-:Y:S02]  /*5d90*/  UIADD3 UR6, UR14, 0x28c60, URZ ;  /* 0x00028c600e067890 */ /* 0x000fe4000fffe03f */
[----:B------:R-:W-:Y:S02]  /*5da0*/  @UP0 USHF.R.U32.HI UR11, URZ, UR15, UR7 ;  /* 0x0000000f3f0b0299 */ /* 0x000fe40008011607 */
[----:B------:R-:W-:Y:S02]  /*5db0*/  UPRMT UR6, UR39, 0x654, UR6 ;  /* 0x0000065427067896 */ /* 0x000fe40008000006 */
[----:B------:R-:W-:-:S04]  /*5dc0*/  UIADD3 UR7, UR11, UR52, -UR53 ;  /* 0x000000340b077290 */ /* 0x000fc8000fffe835 */
[----:B------:R-:W-:-:S03]  /*5dd0*/  USHF.R.S32.HI UR11, URZ, 0x1f, UR7 ;  /* 0x0000001f3f0b7899 */ /* 0x000fc60008011407 */
[----:B------:R-:W-:Y:S01]  /*5de0*/  SYNCS.ARRIVE.TRANS64.RED.A1T0 RZ, [UR6], RZ ;  /* 0x000000ffffff79a7 */ /* 0x000fe20008100406 */
        /* <DEDUP_REMOVED lines=9> */
[----:B0-2---:R-:W-:Y:S01]  /*5e80*/  IMAD.MOV.U32 R8, RZ, RZ, R6 ;  /* 0x000000ffff087224 */ /* 0x005fe200078e0006 */
[----:B------:R-:W-:Y:S01]  /*5e90*/  ULDC UR25, c[0x0][0x9d8] ;  /* 0x0002760000197ab9 */ /* 0x000fe20000000800 */
[----:B------:R-:W-:-:S05]  /*5ea0*/  ULDC UR22, c[0x0][0x988] ;  /* 0x0002620000167ab9 */ /* 0x000fca0000000800 */
.L_x_7659:
[----:B------:R-:W-:-:S04]  /*5eb0*/  UIADD3 UR37, UR24, 0x1, URZ ;  /* 0x0000000118257890 */ /* 0x000fc8000fffe03f */
[----:B------:R-:W-:-:S04]  /*5ec0*/  UISETP.NE.AND UP0, UPT, UR37, 0x2, UPT ;  /* 0x000000022500788c */ /* 0x000fc8000bf05270 */
[----:B------:R-:W-:Y:S02]  /*5ed0*/  USEL UR6, URZ, 0x1, UP0 ;  /* 0x000000013f067887 */ /* 0x000fe40008000000 */
[----:B------:R-:W-:Y:S02]  /*5ee0*/  USEL UR37, UR37, URZ, UP0 ;  /* 0x0000003f25257287 */ /* 0x000fe40008000000 */
[----:B------:R-:W-:Y:S01]  /*5ef0*/  ULOP3.LUT UR36, UR36, UR6, URZ, 0x3c, !UPT ;  /* 0x0000000624247292 */ /* 0x000fe2000f8e3c3f */
[----:B012---:R-:W-:Y:S11]  /*5f00*/  @!P0 BRA `(.L_x_7649) ;  /* 0x0000000000048947 */ /* 0x007ff60003800000 */
[----:B------:R-:W-:Y:S01]  /*5f10*/  BPT.TRAP 0x1 ;  /* 0x000000040000795c */ /* 0x000fe20000300000 */
.L_x_7649:
[----:B------:R-:W-:Y:S01]  /*5f20*/  ULEA UR23, UR37, UR40, 0x3 ;  /* 0x0000002825177291 */ /* 0x000fe2000f8e183f */
[----:B------:R-:W-:-:S05]  /*5f30*/  IMAD.U32 R7, RZ, RZ, UR36 ;  /* 0x00000024ff077e24 */ /* 0x000fca000f8e00ff */
[----:B------:R-:W-:-:S04]  /*5f40*/  SHF.L.U32 R7, R7, 0x1f, RZ ;  /* 0x0000001f07077819 */ /* 0x000fc800000006ff */
[----:B------:R0:W2:Y:S01]  /*5f50*/  SYNCS.PHASECHK.TRANS64.TRYWAIT P1, [UR23+0x28c30], R7 ;  /* 0x028c3007ff0075a7 */ /* 0x0000a20008020157 */
[----:B------:R-:W-:Y:S05]  /*5f60*/  @!P0 BRA `(.L_x_7650) ;  /* 0x0000000000048947 */ /* 0x000fea0003800000 */
[----:B------:R-:W-:Y:S01]  /*5f70*/  BPT.TRAP 0x1 ;  /* 0x000000040000795c */ /* 0x000fe20000300000 */
.L_x_7650:
[----:B--2---:R-:W-:Y:S05]  /*5f80*/  @P1 BRA `(.L_x_7651) ;  /* 0x0000000000081947 */ /* 0x004fea0003800000 */
[----:B------:R-:W2:Y:S02]  /*5f90*/  SYNCS.PHASECHK.TRANS64.TRYWAIT P1, [UR23+0x28c30], R7 ;  /* 0x028c3007ff0075a7 */ /* 0x000ea40008020157 */
[----:B--2---:R-:W-:Y:S05]  /*5fa0*/  @!P1 BRA `(.L_x_7652) ;  /* 0x000000f800089947 */ /* 0x004fea0003800000 */
.L_x_7651:
        /* <DEDUP_REMOVED lines=23> */
.L_x_7653:
[----:B------:R-:W-:Y:S01]  /*6120*/  UISETP.NE.AND UP0, UPT, UR54, URZ, UPT ;  /* 0x0000003f3600728c */ /* 0x000fe2000bf05270 */
[----:B------:R-:W-:Y:S01]  /*6130*/  FMUL.FTZ R12, R153, UR25 ;  /* 0x00000019990c7c20 */ /* 0x000fe20008410000 */
[----:B------:R-:W-:Y:S01]  /*6140*/  FMUL.FTZ R153, R154, UR25 ;  /* 0x000000199a997c20 */ /* 0x000fe20008410000 */
[----:B------:R-:W-:Y:S02]  /*6150*/  VIADD R154, R185, UR45 ;  /* 0x0000002db99a7c36 */ /* 0x000fe40008000000 */
        /* <DEDUP_REMOVED lines=13> */
[----:B------:R-:W1:Y:S01]  /*6230*/  MUFU.TANH R10, R10 ;  /* 0x0000000a000a7308 */ /* 0x000e620000002400 */
        /* <DEDUP_REMOVED lines=8> */
[----:B------:R-:W-:Y:S01]  /*62c0*/  IMAD.U32 R3, RZ, RZ, UR52 ;  /* 0x00000034ff037e24 */ /* 0x000fe2000f8e00ff */
[----:B------:R-:W-:Y:S01]  /*62d0*/  UIMAD UR6, UR21, UR6, 0x1 ;  /* 0x00000001150674a4 */ /* 0x000fe2000f8e0206 */
[----:B------:R-:W-:Y:S01]  /*62e0*/  MUFU.TANH R156, R159 ;  /* 0x0000009f009c7308 */ /* 0x000fe20000002400 */
[----:B--2---:R-:W2:Y:S01]  /*62f0*/  SHFL.IDX PT, R6, R154, RZ, 0x1c1f ;  /* 0x001c1fff9a067589 */ /* 0x004ea200000e0000 */
[----:B------:R-:W-:Y:S01]  /*6300*/  FMUL.FTZ R171, R171, UR25 ;  /* 0x00000019abab7c20 */ /* 0x000fe20008410000 */
[----:B------:R-:W-:Y:S01]  /*6310*/  FMUL.FTZ R174, R174, UR25 ;  /* 0x00000019aeae7c20 */ /* 0x000fe20008410000 */
[----:B------:R-:W-:Y:S01]  /*6320*/  FMUL.FTZ R175, R175, UR25 ;  /* 0x00000019afaf7c20 */ /* 0x000fe20008410000 */
[----:B------:R-:W3:Y:S01]  /*6330*/  SHFL.IDX PT, R154, R154, 0x1, 0x1c1f ;  /* 0x003c1f009a9a7f89 */ /* 0x000ee200000e0000 */
[----:B------:R-:W-:Y:S01]  /*6340*/  IADD3 R3, R3, UR6, -R184 ;  /* 0x0000000603037c10 */ /* 0x000fe2000fffe8b8 */
[----:B------:R-:W-:Y:S01]  /*6350*/  FMUL.FTZ R21, R164, UR25 ;  /* 0x00000019a4157c20 */ /* 0x000fe20008410000 */
[----:B------:R-:W-:Y:S01]  /*6360*/  MUFU.TANH R157, R162 ;  /* 0x000000a2009d7308 */ /* 0x000fe20000002400 */
[----:B------:R-:W-:Y:S01]  /*6370*/  FMUL.FTZ R178, R178, UR25 ;  /* 0x00000019b2b27c20 */ /* 0x000fe20008410000 */
[----:B------:R-:W-:Y:S01]  /*6380*/  FMUL.FTZ R13, R165, UR25 ;  /* 0x00000019a50d7c20 */ /* 0x000fe20008410000 */
[----:B------:R-:W-:-:S02]  /*6390*/  VIADD R3, R3, -UR53 ;  /* 0x8000003503037c36 */ /* 0x000fc40008000000 */
[----:B------:R-:W-:Y:S01]  /*63a0*/  FMUL.FTZ R179, R179, UR25 ;  /* 0x00000019b3b37c20 */ /* 0x000fe20008410000 */
[----:B------:R-:W-:Y:S01]  /*63b0*/  FMUL.FTZ R182, R182, UR25 ;  /* 0x00000019b6b67c20 */ /* 0x000fe20008410000 */
[----:B------:R-:W-:Y:S01]  /*63c0*/  FMUL.FTZ R183, R183, UR25 ;  /* 0x00000019b7b77c20 */ /* 0x000fe20008410000 */
[----:B------:R-:W-:Y:S01]  /*63d0*/  FMUL.FTZ R20, R168, UR25 ;  /* 0x00000019a8147c20 */ /* 0x000fe20008410000 */
[----:B------:R-:W-:Y:S01]  /*63e0*/  MUFU.TANH R159, R166 ;  /* 0x000000a6009f7308 */ /* 0x000fe20000002400 */
[----:B------:R-:W-:Y:S01]  /*63f0*/  UMOV UR10, UR22 ;  /* 0x00000016000a7c82 */ /* 0x000fe20008000000 */
[----:B------:R-:W-:Y:S01]  /*6400*/  FMUL.FTZ R169, R169, UR25 ;  /* 0x00000019a9a97c20 */ /* 0x000fe20008410000 */
[----:B------:R-:W-:Y:S01]  /*6410*/  FMUL.FTZ R172, R172, UR25 ;  /* 0x00000019acac7c20 */ /* 0x000fe20008410000 */
[----:B------:R-:W-:Y:S01]  /*6420*/  FMUL.FTZ R173, R173, UR25 ;  /* 0x00000019adad7c20 */ /* 0x000fe20008410000 */
[----:B------:R-:W-:Y:S01]  /*6430*/  FMUL.FTZ R177, R177, UR25 ;  /* 0x00000019b1b17c20 */ /* 0x000fe20008410000 */
[----:B------:R-:W-:Y:S01]  /*6440*/  FMUL.FTZ R180, R180, UR25 ;  /* 0x00000019b4b47c20 */ /* 0x000fe20008410000 */
[----:B------:R-:W-:Y:S01]  /*6450*/  FMUL.FTZ R181, R181, UR25 ;  /* 0x00000019b5b57c20 */ /* 0x000fe20008410000 */
[----:B------:R-:W-:Y:S01]  /*6460*/  MUFU.TANH R160, R167 ;  /* 0x000000a700a07308 */ /* 0x000fe20000002400 */
[C---:B--2---:R-:W-:Y:S01]  /*6470*/  IMAD.IADD R6, R3.reuse, 0x1, R6 ;  /* 0x0000000103067824 */ /* 0x044fe200078e0206 */
[----:B------:R-:W-:Y:S01]  /*6480*/  UIADD3 UR6, UR23, 0x28c40, URZ ;  /* 0x00028c4017067890 */ /* 0x000fe2000fffe03f */
[----:B---3--:R-:W-:-:S03]  /*6490*/  IMAD.IADD R3, R3, 0x1, R154 ;  /* 0x0000000103037824 */ /* 0x008fc600078e029a */
[C---:B------:R-:W-:Y:S01]  /*64a0*/  ISETP.GT.AND P6, PT, R6.reuse, 0x9, PT ;  /* 0x000000090600780c */ /* 0x040fe20003fc4270 */
[----:B------:R-:W-:Y:S01]  /*64b0*/  UPRMT UR6, UR39, 0x654, UR6 ;  /* 0x0000065427067896 */ /* 0x000fe20008000006 */
[----:B------:R-:W2:Y:S01]  /*64c0*/  MUFU.TANH R154, R155 ;  /* 0x0000009b009a7308 */ /* 0x000ea20000002400 */
[----:B------:R-:W-:Y:S02]  /*64d0*/  ISETP.GT.AND P3, PT, R6, RZ, PT ;  /* 0x000000ff0600720c */ /* 0x000fe40003f64270 */
[----:B-1----:R-:W-:Y:S02]  /*64e0*/  FSEL R10, R10, -INF , P6 ;  /* 0xff8000000a0a7808 */ /* 0x002fe40003000000 */
[----:B------:R-:W-:Y:S02]  /*64f0*/  ISETP.GT.AND P6, PT, R3, RZ, PT ;  /* 0x000000ff0300720c */ /* 0x000fe40003fc4270 */
[----:B------:R-:W-:Y:S01]  /*6500*/  ISETP.GT.AND P2, PT, R6, 0x1, PT ;  /* 0x000000010600780c */ /* 0x000fe20003f44270 */
[----:B------:R-:W1:Y:S01]  /*6510*/  MUFU.TANH R155, R158 ;  /* 0x0000009e009b7308 */ /* 0x000e620000002400 */
[----:B------:R-:W-:Y:S01]  /*6520*/  FSEL R153, R153, -INF , P6 ;  /* 0xff80000099997808 */ /* 0x000fe20003000000 */
[----:B------:R-:W-:Y:S01]  /*6530*/  SYNCS.ARRIVE.TRANS64.RED.A1T0 RZ, [UR6], RZ ;  /* 0x000000ffffff79a7 */ /* 0x000fe20008100406 */
[----:B------:R-:W-:-:S02]  /*6540*/  ISETP.GT.AND P6, PT, R3, 0x1, PT ;  /* 0x000000010300780c */ /* 0x000fc40003fc4270 */
[C---:B------:R-:W-:Y:S02]  /*6550*/  ISETP.GT.AND P1, PT, R6.reuse, 0x8, PT ;  /* 0x000000080600780c */ /* 0x040fe40003f24270 */
[----:B------:R-:W-:Y:S01]  /*6560*/  ISETP.GT.AND P5, PT, R6, 0x10, PT ;  /* 0x000000100600780c */ /* 0x000fe20003fa4270 */
[----:B------:R-:W3:Y:S01]  /*6570*/  MUFU.TANH R158, R163 ;  /* 0x000000a3009e7308 */ /* 0x000ee20000002400 */
[----:B--2---:R-:W-:Y:S02]  /*6580*/  FSEL R154, R154, -INF , P6 ;  /* 0xff8000009a9a7808 */ /* 0x004fe40003000000 */
[----:B------:R-:W-:Y:S02]  /*6590*/  ISETP.GT.AND P6, PT, R3, 0x8, PT ;  /* 0x000000080300780c */ /* 0x000fe40003fc4270 */
[----:B------:R-:W-:-:S03]  /*65a0*/  ISETP.GT.AND P4, PT, R6, 0x11, PT ;  /* 0x000000110600780c */ /* 0x000fc60003f84270 */
[----:B------:R-:W2:Y:S01]  /*65b0*/  MUFU.TANH R161, R170 ;  /* 0x000000aa00a17308 */ /* 0x000ea20000002400 */
[----:B-1----:R-:W-:Y:S02]  /*65c0*/  FSEL R155, R155, -INF , P6 ;  /* 0xff8000009b9b7808 */ /* 0x002fe40003000000 */
[----:B------:R-:W-:-:S04]  /*65d0*/  ISETP.GT.AND P6, PT, R3, 0x9, PT ;  /* 0x000000090300780c */ /* 0x000fc80003fc4270 */
[----:B------:R-:W-:Y:S01]  /*65e0*/  FSEL R156, R156, -INF , P6 ;  /* 0xff8000009c9c7808 */ /* 0x000fe20003000000 */
[----:B------:R-:W1:Y:S01]  /*65f0*/  MUFU.TANH R162, R171 ;  /* 0x000000ab00a27308 */ /* 0x000e620000002400 */
[----:B------:R-:W-:-:S04]  /*6600*/  ISETP.GT.AND P6, PT, R3, 0x10, PT ;  /* 0x000000100300780c */ /* 0x000fc80003fc4270 */
[----:B------:R-:W-:Y:S02]  /*6610*/  FSEL R157, R157, -INF , P6 ;  /* 0xff8000009d9d7808 */ /* 0x000fe40003000000 */
[C---:B------:R-:W-:Y:S01]  /*6620*/  ISETP.GT.AND P6, PT, R3.reuse, 0x11, PT ;  /* 0x000000110300780c */ /* 0x040fe20003fc4270 */
[----:B------:R-:W4:Y:S03]  /*6630*/  MUFU.TANH R163, R174 ;  /* 0x000000ae00a37308 */ /* 0x000f260000002400 */
[----:B---3--:R-:W-:Y:S02]  /*6640*/  FSEL R158, R158, -INF , P6 ;  /* 0xff8000009e9e7808 */ /* 0x008fe40003000000 */
[----:B------:R-:W-:-:S03]  /*6650*/  ISETP.GT.AND P6, PT, R3, 0x18, PT ;  /* 0x000000180300780c */ /* 0x000fc60003fc4270 */
[----:B------:R-:W3:Y:S01]  /*6660*/  MUFU.TANH R164, R175 ;  /* 0x000000af00a47308 */ /* 0x000ee20000002400 */
[----:B------:R-:W-:Y:S02]  /*6670*/  FSEL R159, R159, -INF , P6 ;  /* 0xff8000009f9f7808 */ /* 0x000fe40003000000 */
[----:B------:R-:W-:-:S04]  /*6680*/  ISETP.GT.AND P6, PT, R3, 0x19, PT ;  /* 0x000000190300780c */ /* 0x000fc80003fc4270 */
[----:B------:R-:W-:Y:S01]  /*6690*/  FSEL R160, R160, -INF , P6 ;  /* 0xff800000a0a07808 */ /* 0x000fe20003000000 */
[----:B------:R-:W5:Y:S01]  /*66a0*/  MUFU.TANH R165, R178 ;  /* 0x000000b200a57308 */ /* 0x000f620000002400 */
[----:B------:R-:W-:-:S04]  /*66b0*/  ISETP.GT.AND P6, PT, R3, 0x20, PT ;  /* 0x000000200300780c */ /* 0x000fc80003fc4270 */
[----:B--2---:R-:W-:Y:S02]  /*66c0*/  FSEL R161, R161, -INF , P6 ;  /* 0xff800000a1a17808 */ /* 0x004fe40003000000 */
[C---:B------:R-:W-:Y:S01]  /*66d0*/  ISETP.GT.AND P6, PT, R3.reuse, 0x21, PT ;  /* 0x000000210300780c */ /* 0x040fe20003fc4270 */
[----:B------:R-:W2:Y:S03]  /*66e0*/  MUFU.TANH R166, R179 ;  /* 0x000000b300a67308 */ /* 0x000ea60000002400 */
[----:B-1----:R-:W-:Y:S02]  /*66f0*/  FSEL R162, R162, -INF , P6 ;  /* 0xff800000a2a27808 */ /* 0x002fe40003000000 */
[----:B------:R-:W-:-:S03]  /*6700*/  ISETP.GT.AND P6, PT, R3, 0x28, PT ;  /* 0x000000280300780c */ /* 0x000fc60003fc4270 */
[----:B------:R-:W1:Y:S01]  /*6710*/  MUFU.TANH R167, R182 ;  /* 0x000000b600a77308 */ /* 0x000e620000002400 */
[----:B----4-:R-:W-:Y:S02]  /*6720*/  FSEL R163, R163, -INF , P6 ;  /* 0xff800000a3a37808 */ /* 0x010fe40003000000 */
[----:B------:R-:W-:-:S04]  /*6730*/  ISETP.GT.AND P6, PT, R3, 0x29, PT ;  /* 0x000000290300780c */ /* 0x000fc80003fc4270 */
[----:B---3--:R-:W-:Y:S01]  /*6740*/  FSEL R164, R164, -INF , P6 ;  /* 0xff800000a4a47808 */ /* 0x008fe20003000000 */
[----:B------:R-:W3:Y:S01]  /*6750*/  MUFU.TANH R168, R183 ;  /* 0x000000b700a87308 */ /* 0x000ee20000002400 */
[----:B------:R-:W-:-:S04]  /*6760*/  ISETP.GT.AND P6, PT, R3, 0x30, PT ;  /* 0x000000300300780c */ /* 0x000fc80003fc4270 */
[----:B-----5:R-:W-:Y:S02]  /*6770*/  FSEL R165, R165, -INF , P6 ;  /* 0xff800000a5a57808 */ /* 0x020fe40003000000 */
[C---:B------:R-:W-:Y:S01]  /*6780*/  ISETP.GT.AND P6, PT, R3.reuse, 0x31, PT ;  /* 0x000000310300780c */ /* 0x040fe20003fc4270 */
[----:B------:R-:W4:Y:S03]  /*6790*/  MUFU.TANH R11, R11 ;  /* 0x0000000b000b7308 */ /* 0x000f260000002400 */
[----:B--2---:R-:W-:Y:S02]  /*67a0*/  FSEL R166, R166, -INF , P6 ;  /* 0xff800000a6a67808 */ /* 0x004fe40003000000 */
[----:B------:R-:W-:-:S03]  /*67b0*/  ISETP.GT.AND P6, PT, R3, 0x38, PT ;  /* 0x000000380300780c */ /* 0x000fc60003fc4270 */
[----:B------:R-:W2:Y:S01]  /*67c0*/  MUFU.TANH R12, R12 ;  /* 0x0000000c000c7308 */ /* 0x000ea20000002400 */
[----:B-1----:R-:W-:Y:S02]  /*67d0*/  FSEL R167, R167, -INF , P6 ;  /* 0xff800000a7a77808 */ /* 0x002fe40003000000 */
[----:B------:R-:W-:Y:S02]  /*67e0*/  ISETP.GT.AND P6, PT, R3, 0x39, PT ;  /* 0x000000390300780c */ /* 0x000fe40003fc4270 */
[----:B------:R-:W-:Y:S02]  /*67f0*/  FMNMX.FTZ R3, R153, R9, !PT ;  /* 0x0000000999037209 */ /* 0x000fe40007810000 */
[----:B---3--:R-:W-:Y:S01]  /*6800*/  FSEL R168, R168, -INF , P6 ;  /* 0xff800000a8a87808 */ /* 0x008fe20003000000 */
[----:B------:R-:W1:Y:S01]  /*6810*/  MUFU.TANH R15, R15 ;  /* 0x0000000f000f7308 */ /* 0x000e620000002400 */
[----:B------:R-:W-:Y:S02]  /*6820*/  FMNMX.FTZ R3, R154, R3, !PT ;  /* 0x000000039a037209 */ /* 0x000fe40007810000 */
[----:B----4-:R-:W-:-:S02]  /*6830*/  FSEL R11, R11, -INF , P3 ;  /* 0xff8000000b0b7808 */ /* 0x010fc40001800000 */
[----:B------:R-:W-:Y:S02]  /*6840*/  FMNMX.FTZ R3, R155, R3, !PT ;  /* 0x000000039b037209 */ /* 0x000fe40007810000 */
[----:B------:R-:W-:Y:S01]  /*6850*/  ISETP.GT.AND P3, PT, R6, 0x18, PT ;  /* 0x000000180600780c */ /* 0x000fe20003f64270 */
[----:B------:R-:W3:Y:S01]  /*6860*/  MUFU.TANH R152, R152 ;  /* 0x0000009800987308 */ /* 0x000ee20000002400 */
[----:B------:R-:W-:Y:S02]  /*6870*/  FMNMX.FTZ R3, R156, R3, !PT ;  /* 0x000000039c037209 */ /* 0x000fe40007810000 */
[----:B--2---:R-:W-:Y:S02]  /*6880*/  FSEL R12, R12, -INF , P2 ;  /* 0xff8000000c0c7808 */ /* 0x004fe40001000000 */
[----:B------:R-:W-:Y:S02]  /*6890*/  FMNMX.FTZ R3, R157, R3, !PT ;  /* 0x000000039d037209 */ /* 0x000fe40007810000 */
[----:B------:R-:W-:Y:S01]  /*68a0*/  ISETP.GT.AND P2, PT, R6, 0x19, PT ;  /* 0x000000190600780c */ /* 0x000fe20003f44270 */
[----:B------:R-:W2:Y:S01]  /*68b0*/  MUFU.TANH R14, R14 ;  /* 0x0000000e000e7308 */ /* 0x000ea20000002400 */
[----:B------:R-:W-:-:S02]  /*68c0*/  FMNMX.FTZ R3, R158, R3, !PT ;  /* 0x000000039e037209 */ /* 0x000fc40007810000 */
[----:B-1----:R-:W-:Y:S02]  /*68d0*/  FSEL R15, R15, -INF , P1 ;  /* 0xff8000000f0f7808 */ /* 0x002fe40000800000 */
[----:B------:R-:W-:Y:S02]  /*68e0*/  FMNMX.FTZ R3, R159, R3, !PT ;  /* 0x000000039f037209 */ /* 0x000fe40007810000 */
[----:B------:R-:W-:Y:S01]  /*68f0*/  ISETP.GT.AND P1, PT, R6, 0x20, PT ;  /* 0x000000200600780c */ /* 0x000fe20003f24270 */
[----:B------:R-:W1:Y:S01]  /*6900*/  MUFU.TANH R21, R21 ;  /* 0x0000001500157308 */ /* 0x000e620000002400 */
[----:B------:R-:W-:Y:S02]  /*6910*/  FMNMX.FTZ R3, R160, R3, !PT ;  /* 0x00000003a0037209 */ /* 0x000fe40007810000 */
[----:B---3--:R-:W-:Y:S02]  /*6920*/  FSEL R152, R152, -INF , P5 ;  /* 0xff80000098987808 */ /* 0x008fe40002800000 */
[----:B------:R-:W-:-:S02]  /*6930*/  FMNMX.FTZ R3, R161, R3, !PT ;  /* 0x00000003a1037209 */ /* 0x000fc40007810000 */
        /* <DEDUP_REMOVED lines=10> */
[----:B------:R-:W-:Y:S02]  /*69e0*/  ISETP.GT.AND P3, PT, R6, 0x31, PT ;  /* 0x000000310600780c */ /* 0x000fe40003f64270 */
[----:B------:R-:W-:Y:S02]  /*69f0*/  FMNMX.FTZ R3, R166, R3, !PT ;  /* 0x00000003a6037209 */ /* 0x000fe40007810000 */
[----:B---3--:R-:W-:Y:S02]  /*6a00*/  FSEL R13, R13, -INF , P2 ;  /* 0xff8000000d0d7808 */ /* 0x008fe40001000000 */
[----:B------:R-:W-:-:S02]  /*6a10*/  FMNMX.FTZ R3, R167, R3, !PT ;  /* 0x00000003a7037209 */ /* 0x000fc40007810000 */
[----:B------:R-:W-:Y:S02]  /*6a20*/  ISETP.GT.AND P2, PT, R6, 0x38, PT ;  /* 0x000000380600780c */ /* 0x000fe40003f44270 */
[----:B------:R-:W-:Y:S02]  /*6a30*/  FMNMX.FTZ R3, R168, R3, !PT ;  /* 0x00000003a8037209 */ /* 0x000fe40007810000 */
[----:B--2---:R-:W-:Y:S02]  /*6a40*/  FSEL R20, R20, -INF , P1 ;  /* 0xff80000014147808 */ /* 0x004fe40000800000 */
[----:B------:R-:W-:Y:S01]  /*6a50*/  ISETP.GT.AND P1, PT, R6, 0x39, PT ;  /* 0x000000390600780c */ /* 0x000fe20003f24270 */
[----:B------:R-:W1:Y:S02]  /*6a60*/  SHFL.BFLY PT, R170, R3, 0x2, 0x1f ;  /* 0x0c401f0003aa7f89 */ /* 0x000e6400000e0000 */
[----:B-1----:R-:W-:-:S05]  /*6a70*/  FMNMX.FTZ R3, R3, R170, !PT ;  /* 0x000000aa03037209 */ /* 0x002fca0007810000 */
[----:B------:R-:W1:Y:S02]  /*6a80*/  SHFL.BFLY PT, R170, R3, 0x1, 0x1f ;  /* 0x0c201f0003aa7f89 */ /* 0x000e6400000e0000 */
[----:B-1----:R-:W-:-:S04]  /*6a90*/  FMNMX.FTZ R3, R3, R170, !PT ;  /* 0x000000aa03037209 */ /* 0x002fc80007810000 */
[C---:B------:R-:W-:Y:S01]  /*6aa0*/  FSETP.NEU.FTZ.AND P6, PT, R3.reuse, -INF , PT ;  /* 0xff8000000300780b */ /* 0x040fe20003fdd000 */
[----:B------:R-:W-:-:S03]  /*6ab0*/  FMUL.FTZ R171, R3, UR10 ;  /* 0x0000000a03ab7c20 */ /* 0x000fc60008410000 */
[----:B------:R-:W-:Y:S02]  /*6ac0*/  FSEL R170, R3, RZ, P6 ;  /* 0x000000ff03aa7208 */ /* 0x000fe40003000000 */
[----:B------:R-:W-:Y:S02]  /*6ad0*/  FSEL R171, R171, RZ, P6 ;  /* 0x000000ffabab7208 */ /* 0x000fe40003000000 */
[----:B------:R-:W-:Y:S01]  /*6ae0*/  ISETP.GT.AND P6, PT, R6, 0x21, PT ;  /* 0x000000210600780c */ /* 0x000fe20003fc4270 */
[----:B------:R-:W-:Y:S02]  /*6af0*/  FADD.FTZ R170, -R170, R9 ;  /* 0x00000009aaaa7221 */ /* 0x000fe40000010100 */
        /* <DEDUP_REMOVED lines=16> */
[----:B------:R-:W-:Y:S01]  /*6c00*/  FMUL.FTZ R168, R170, UR10 ;  /* 0x0000000aaaa87c20 */ /* 0x000fe20008410000 */
[----:B------:R-:W-:Y:S08]  /*6c10*/  MUFU.EX2 R153, R153 ;  /* 0x0000009900997308 */ /* 0x000ff00000000800 */
[----:B------:R-:W1:Y:S08]  /*6c20*/  MUFU.EX2 R168, R168 ;  /* 0x000000a800a87308 */ /* 0x000e700000000800 */
[----:B------:R2:W3:Y:S08]  /*6c30*/  MUFU.TANH R9, R169 ;  /* 0x000000a900097308 */ /* 0x0004f00000002400 */
[----:B------:R-:W4:Y:S01]  /*6c40*/  MUFU.EX2 R154, R154 ;  /* 0x0000009a009a7308 */ /* 0x000f220000000800 */
[----:B--2---:R-:W-:Y:S01]  /*6c50*/  FMNMX.FTZ R169, R11, R8, !PT ;  /* 0x000000080ba97209 */ /* 0x004fe20007810000 */
[----:B-1----:R-:W-:Y:S01]  /*6c60*/  FFMA.FTZ R4, R168, R4, R153 ;  /* 0x00000004a8047223 */ /* 0x002fe20000010099 */
[-C--:B------:R-:W-:Y:S01]  /*6c70*/  FMUL.FTZ R26, R26, R168.reuse ;  /* 0x000000a81a1a7220 */ /* 0x080fe20000410000 */
[-C--:B------:R-:W-:Y:S01]  /*6c80*/  FMUL.FTZ R27, R27, R168.reuse ;  /* 0x000000a81b1b7220 */ /* 0x080fe20000410000 */
[----:B------:R-:W-:Y:S01]  /*6c90*/  FMNMX.FTZ R170, R12, R169, !PT ;  /* 0x000000a90caa7209 */ /* 0x000fe20007810000 */
[-C--:B------:R-:W-:Y:S01]  /*6ca0*/  FMUL.FTZ R30, R30, R168.reuse ;  /* 0x000000a81e1e7220 */ /* 0x080fe20000410000 */
[----:B------:R-:W-:Y:S01]  /*6cb0*/  FMUL.FTZ R31, R31, R168 ;  /* 0x000000a81f1f7220 */ /* 0x000fe20000410000 */
[----:B------:R1:W-:Y:S01]  /*6cc0*/  MUFU.TANH R169, R173 ;  /* 0x000000ad00a97308 */ /* 0x0003e20000002400 */
[----:B------:R-:W-:Y:S01]  /*6cd0*/  FMNMX.FTZ R170, R15, R170, !PT ;  /* 0x000000aa0faa7209 */ /* 0x000fe20007810000 */
[-C--:B------:R-:W-:Y:S01]  /*6ce0*/  FMUL.FTZ R34, R34, R168.reuse ;  /* 0x000000a822227220 */ /* 0x080fe20000410000 */
[----:B---3--:R-:W-:Y:S01]  /*6cf0*/  FSEL R9, R9, -INF , P6 ;  /* 0xff80000009097808 */ /* 0x008fe20003000000 */
[----:B------:R-:W-:Y:S01]  /*6d00*/  FMUL.FTZ R35, R35, R168 ;  /* 0x000000a823237220 */ /* 0x000fe20000410000 */
[----:B------:R-:W-:Y:S01]  /*6d10*/  FMNMX.FTZ R170, R10, R170, !PT ;  /* 0x000000aa0aaa7209 */ /* 0x000fe20007810000 */
[----:B------:R-:W-:Y:S01]  /*6d20*/  FMUL.FTZ R38, R38, R168 ;  /* 0x000000a826267220 */ /* 0x000fe20000410000 */
[----:B------:R-:W-:Y:S01]  /*6d30*/  ISETP.GT.AND P6, PT, R6, 0x28, PT ;  /* 0x000000280600780c */ /* 0x000fe20003fc4270 */
[----:B------:R-:W-:Y:S01]  /*6d40*/  MUFU.EX2 R155, R155 ;  /* 0x0000009b009b7308 */ /* 0x000fe20000000800 */
[----:B------:R-:W-:Y:S01]  /*6d50*/  FMNMX.FTZ R170, R152, R170, !PT ;  /* 0x000000aa98aa7209 */ /* 0x000fe20007810000 */
[C---:B----4-:R-:W-:Y:S01]  /*6d60*/  FADD.FTZ R4, R154.reuse, R4 ;  /* 0x000000049a047221 */ /* 0x050fe20000010000 */
[----:B------:R-:W-:Y:S01]  /*6d70*/  F2FP.BF16.F32.PACK_AB R153, R154, R153 ;  /* 0x000000999a99723e */ /* 0x000fe200000010ff */
[----:B------:R-:W-:Y:S01]  /*6d80*/  FMUL.FTZ R39, R39, R168 ;  /* 0x000000a827277220 */ /* 0x000fe20000410000 */
[----:B-1----:R-:W-:Y:S01]  /*6d90*/  FMNMX.FTZ R173, R14, R170, !PT ;  /* 0x000000aa0ead7209 */ /* 0x002fe20007810000 */
[-C--:B------:R-:W-:Y:S01]  /*6da0*/  FMUL.FTZ R42, R42, R168.reuse ;  /* 0x000000a82a2a7220 */ /* 0x080fe20000410000 */
[-C--:B------:R-:W-:Y:S01]  /*6db0*/  FMUL.FTZ R43, R43, R168.reuse ;  /* 0x000000a82b2b7220 */ /* 0x080fe20000410000 */
[----:B------:R1:W2:Y:S01]  /*6dc0*/  MUFU.TANH R154, R172 ;  /* 0x000000ac009a7308 */ /* 0x0002a20000002400 */
[----:B------:R-:W-:Y:S01]  /*6dd0*/  FMNMX.FTZ R173, R21, R173, !PT ;  /* 0x000000ad15ad7209 */ /* 0x000fe20007810000 */
[-C--:B------:R-:W-:Y:S01]  /*6de0*/  FMUL.FTZ R46, R46, R168.reuse ;  /* 0x000000a82e2e7220 */ /* 0x080fe20000410000 */
[-C--:B------:R-:W-:Y:S01]  /*6df0*/  FMUL.FTZ R47, R47, R168.reuse ;  /* 0x000000a82f2f7220 */ /* 0x080fe20000410000 */
[-C--:B------:R-:W-:Y:S01]  /*6e00*/  FMUL.FTZ R50, R50, R168.reuse ;  /* 0x000000a832327220 */ /* 0x080fe20000410000 */
[----:B------:R-:W-:Y:S01]  /*6e10*/  FMNMX.FTZ R173, R13, R173, !PT ;  /* 0x000000ad0dad7209 */ /* 0x000fe20007810000 */
[-C--:B------:R-:W-:Y:S01]  /*6e20*/  FMUL.FTZ R51, R51, R168.reuse ;  /* 0x000000a833337220 */ /* 0x080fe20000410000 */
[-C--:B------:R-:W-:Y:S01]  /*6e30*/  FMUL.FTZ R54, R54, R168.reuse ;  /* 0x000000a836367220 */ /* 0x080fe20000410000 */
[----:B------:R-:W3:Y:S01]  /*6e40*/  MUFU.TANH R170, R177 ;  /* 0x000000b100aa7308 */ /* 0x000ee20000002400 */
[----:B-1----:R-:W-:Y:S01]  /*6e50*/  FMUL.FTZ R172, R176, UR25 ;  /* 0x00000019b0ac7c20 */ /* 0x002fe20008410000 */
[----:B------:R-:W-:Y:S01]  /*6e60*/  FMNMX.FTZ R174, R20, R173, !PT ;  /* 0x000000ad14ae7209 */ /* 0x000fe20007810000 */
[-C--:B------:R-:W-:Y:S01]  /*6e70*/  FMUL.FTZ R55, R55, R168.reuse ;  /* 0x000000a837377220 */ /* 0x080fe20000410000 */
[-C--:B------:R-:W-:Y:S01]  /*6e80*/  FMUL.FTZ R58, R58, R168.reuse ;  /* 0x000000a83a3a7220 */ /* 0x080fe20000410000 */
[----:B------:R-:W-:Y:S01]  /*6e90*/  FMUL.FTZ R59, R59, R168 ;  /* 0x000000a83b3b7220 */ /* 0x000fe20000410000 */
[----:B------:R-:W-:Y:S01]  /*6ea0*/  FMNMX.FTZ R175, R9, R174, !PT ;  /* 0x000000ae09af7209 */ /* 0x000fe20007810000 */
[-C--:B------:R-:W-:Y:S01]  /*6eb0*/  FMUL.FTZ R62, R62, R168.reuse ;  /* 0x000000a83e3e7220 */ /* 0x080fe20000410000 */
[----:B------:R-:W1:Y:S01]  /*6ec0*/  MUFU.TANH R172, R172 ;  /* 0x000000ac00ac7308 */ /* 0x000e620000002400 */
[----:B--2---:R-:W-:Y:S01]  /*6ed0*/  FSEL R173, R154, -INF , P6 ;  /* 0xff8000009aad7808 */ /* 0x004fe20003000000 */
[-C--:B------:R-:W-:Y:S01]  /*6ee0*/  FMUL.FTZ R63, R63, R168.reuse ;  /* 0x000000a83f3f7220 */ /* 0x080fe20000410000 */
[----:B------:R-:W-:Y:S01]  /*6ef0*/  FSEL R154, R169, -INF , P5 ;  /* 0xff800000a99a7808 */ /* 0x000fe20002800000 */
[-C--:B------:R-:W-:Y:S01]  /*6f00*/  FMUL.FTZ R66, R66, R168.reuse ;  /* 0x000000a842427220 */ /* 0x080fe20000410000 */
[----:B------:R-:W-:Y:S01]  /*6f10*/  FMNMX.FTZ R175, R173, R175, !PT ;  /* 0x000000afadaf7209 */ /* 0x000fe20007810000 */
[-C--:B------:R-:W-:Y:S01]  /*6f20*/  FMUL.FTZ R67, R67, R168.reuse ;  /* 0x000000a843437220 */ /* 0x080fe20000410000 */
[-C--:B------:R-:W-:Y:S01]  /*6f30*/  FMUL.FTZ R70, R70, R168.reuse ;  /* 0x000000a846467220 */ /* 0x080fe20000410000 */
[----:B------:R-:W2:Y:S01]  /*6f40*/  MUFU.TANH R6, R180 ;  /* 0x000000b400067308 */ /* 0x000ea20000002400 */
[----:B------:R-:W-:Y:S01]  /*6f50*/  FMNMX.FTZ R175, R154, R175, !PT ;  /* 0x000000af9aaf7209 */ /* 0x000fe20007810000 */
[-C--:B------:R-:W-:Y:S01]  /*6f60*/  FMUL.FTZ R71, R71, R168.reuse ;  /* 0x000000a847477220 */ /* 0x080fe20000410000 */
[----:B---3--:R-:W-:Y:S01]  /*6f70*/  FSEL R169, R170, -INF , P3 ;  /* 0xff800000aaa97808 */ /* 0x008fe20001800000 */
[-C--:B------:R-:W-:Y:S01]  /*6f80*/  FMUL.FTZ R74, R74, R168.reuse ;  /* 0x000000a84a4a7220 */ /* 0x080fe20000410000 */
[-C--:B------:R-:W-:Y:S01]  /*6f90*/  FMUL.FTZ R75, R75, R168.reuse ;  /* 0x000000a84b4b7220 */ /* 0x080fe20000410000 */
[-C--:B------:R-:W-:Y:S01]  /*6fa0*/  FMUL.FTZ R78, R78, R168.reuse ;  /* 0x000000a84e4e7220 */ /* 0x080fe20000410000 */
[-C--:B------:R-:W-:Y:S01]  /*6fb0*/  FMUL.FTZ R79, R79, R168.reuse ;  /* 0x000000a84f4f7220 */ /* 0x080fe20000410000 */
[----:B------:R-:W3:Y:S01]  /*6fc0*/  MUFU.TANH R174, R181 ;  /* 0x000000b500ae7308 */ /* 0x000ee20000002400 */
[----:B-1----:R-:W-:Y:S01]  /*6fd0*/  FSEL R172, R172, -INF , P4 ;  /* 0xff800000acac7808 */ /* 0x002fe20002000000 */
[-C--:B------:R-:W-:Y:S01]  /*6fe0*/  FMUL.FTZ R82, R82, R168.reuse ;  /* 0x000000a852527220 */ /* 0x080fe20000410000 */
[-C--:B------:R-:W-:Y:S01]  /*6ff0*/  FMUL.FTZ R83, R83, R168.reuse ;  /* 0x000000a853537220 */ /* 0x080fe20000410000 */
[-C--:B------:R-:W-:Y:S01]  /*7000*/  FMUL.FTZ R86, R86, R168.reuse ;  /* 0x000000a856567220 */ /* 0x080fe20000410000 */
[----:B------:R-:W-:Y:S01]  /*7010*/  FMNMX.FTZ R175, R172, R175, !PT ;  /* 0x000000afacaf7209 */ /* 0x000fe20007810000 */
[-C--:B------:R-:W-:Y:S01]  /*7020*/  FMUL.FTZ R87, R87, R168.reuse ;  /* 0x000000a857577220 */ /* 0x080fe20000410000 */
[-C--:B------:R-:W-:Y:S01]  /*7030*/  FMUL.FTZ R90, R90, R168.reuse ;  /* 0x000000a85a5a7220 */ /* 0x080fe20000410000 */
[----:B------:R-:W-:Y:S01]  /*7040*/  MUFU.EX2 R156, R156 ;  /* 0x0000009c009c7308 */ /* 0x000fe20000000800 */
[----:B--2---:R-:W-:Y:S01]  /*7050*/  FSEL R170, R6, -INF , P2 ;  /* 0xff80000006aa7808 */ /* 0x004fe20001000000 */
[-C--:B------:R-:W-:Y:S01]  /*7060*/  FMUL.FTZ R91, R91, R168.reuse ;  /* 0x000000a85b5b7220 */ /* 0x080fe20000410000 */
[----:B------:R-:W-:Y:S01]  /*7070*/  FMNMX.FTZ R175, R169, R175, !PT ;  /* 0x000000afa9af7209 */ /* 0x000fe20007810000 */
[-C--:B------:R-:W-:Y:S01]  /*7080*/  FMUL.FTZ R94, R94, R168.reuse ;  /* 0x000000a85e5e7220 */ /* 0x080fe20000410000 */
[-C--:B------:R-:W-:Y:S01]  /*7090*/  FMUL.FTZ R95, R95, R168.reuse ;  /* 0x000000a85f5f7220 */ /* 0x080fe20000410000 */
[-C--:B------:R-:W-:Y:S01]  /*70a0*/  FMUL.FTZ R98, R98, R168.reuse ;  /* 0x000000a862627220 */ /* 0x080fe20000410000 */
[----:B------:R-:W-:Y:S01]  /*70b0*/  FMNMX.FTZ R6, R170, R175, !PT ;  /* 0x000000afaa067209 */ /* 0x000fe20007810000 */
[----:B------:R-:W-:Y:S01]  /*70c0*/  MUFU.EX2 R157, R157 ;  /* 0x0000009d009d7308 */ /* 0x000fe20000000800 */
[----:B---3--:R-:W-:Y:S01]  /*70d0*/  FSEL R174, R174, -INF , P1 ;  /* 0xff800000aeae7808 */ /* 0x008fe20000800000 */
[-C--:B------:R-:W-:Y:S01]  /*70e0*/  FMUL.FTZ R99, R99, R168.reuse ;  /* 0x000000a863637220 */ /* 0x080fe20000410000 */
[----:B------:R-:W-:Y:S01]  /*70f0*/  ISETP.NE.AND P1, PT, R17, RZ, PT ;  /* 0x000000ff1100720c */ /* 0x000fe20003f25270 */
[----:B------:R-:W-:Y:S01]  /*7100*/  FMUL.FTZ R102, R102, R168 ;  /* 0x000000a866667220 */ /* 0x000fe20000410000 */
[----:B------:R-:W-:Y:S01]  /*7110*/  FMNMX.FTZ R6, R174, R6, !PT ;  /* 0x00000006ae067209 */ /* 0x000fe20007810000 */
[-C--:B------:R-:W-:Y:S01]  /*7120*/  FMUL.FTZ R103, R103, R168.reuse ;  /* 0x000000a867677220 */ /* 0x080fe20000410000 */
[-C--:B------:R-:W-:Y:S01]  /*7130*/  FMUL.FTZ R106, R106, R168.reuse ;  /* 0x000000a86a6a7220 */ /* 0x080fe20000410000 */
[----:B------:R-:W-:Y:S01]  /*7140*/  MUFU.EX2 R158, R158 ;  /* 0x0000009e009e7308 */ /* 0x000fe20000000800 */
[-C--:B------:R-:W-:Y:S01]  /*7150*/  FMUL.FTZ R107, R107, R168.reuse ;  /* 0x000000a86b6b7220 */ /* 0x080fe20000410000 */
[----:B------:R-:W1:Y:S01]  /*7160*/  SHFL.BFLY PT, R175, R6, 0x2, 0x1f ;  /* 0x0c401f0006af7f89 */ /* 0x000e6200000e0000 */
        /* <DEDUP_REMOVED lines=23> */
[----:B-1----:R-:W-:Y:S01]  /*72e0*/  FMNMX.FTZ R6, R6, R175, !PT ;  /* 0x000000af06067209 */ /* 0x002fe20007810000 */
[-C--:B------:R-:W-:Y:S01]  /*72f0*/  FMUL.FTZ R150, R150, R168.reuse ;  /* 0x000000a896967220 */ /* 0x080fe20000410000 */
[----:B------:R-:W-:-:S03]  /*7300*/  FMUL.FTZ R151, R151, R168 ;  /* 0x000000a897977220 */ /* 0x000fc60000410000 */
[----:B------:R-:W1:Y:S01]  /*7310*/  SHFL.BFLY PT, R175, R6, 0x1, 0x1f ;  /* 0x0c201f0006af7f89 */ /* 0x000e6200000e0000 */
[----:B------:R-:W-:Y:S08]  /*7320*/  MUFU.EX2 R162, R162 ;  /* 0x000000a200a27308 */ /* 0x000ff00000000800 */
[----:B------:R-:W-:Y:S08]  /*7330*/  MUFU.EX2 R163, R163 ;  /* 0x000000a300a37308 */ /* 0x000ff00000000800 */
[----:B------:R-:W-:Y:S01]  /*7340*/  MUFU.EX2 R164, R164 ;  /* 0x000000a400a47308 */ /* 0x000fe20000000800 */
[----:B-1----:R-:W-:-:S07]  /*7350*/  FMNMX.FTZ R6, R6, R175, !PT ;  /* 0x000000af06067209 */ /* 0x002fce0007810000 */
[----:B------:R-:W-:Y:S01]  /*7360*/  MUFU.EX2 R165, R165 ;  /* 0x000000a500a57308 */ /* 0x000fe20000000800 */
[----:B------:R-:W-:-:S04]  /*7370*/  FSETP.NEU.FTZ.AND P2, PT, R6, -INF , PT ;  /* 0xff8000000600780b */ /* 0x000fc80003f5d000 */
[----:B------:R-:W-:-:S03]  /*7380*/  FSEL R175, R6, RZ, P2 ;  /* 0x000000ff06af7208 */ /* 0x000fc60001000000 */
[----:B------:R-:W-:Y:S02]  /*7390*/  MUFU.EX2 R166, R166 ;  /* 0x000000a600a67308 */ /* 0x000fe40000000800 */
[----:B------:R-:W-:-:S04]  /*73a0*/  FADD.FTZ R175, -R175, R8 ;  /* 0x00000008afaf7221 */ /* 0x000fc80000010100 */
[----:B------:R-:W-:Y:S01]  /*73b0*/  FMUL.FTZ R8, R175, UR10 ;  /* 0x0000000aaf087c20 */ /* 0x000fe20008410000 */
[----:B------:R-:W-:Y:S01]  /*73c0*/  IMAD.U32 R175, RZ, RZ, UR24 ;  /* 0x00000018ffaf7e24 */ /* 0x000fe2000f8e00ff */
[----:B------:R-:W-:Y:S03]  /*73d0*/  MUFU.EX2 R167, R167 ;  /* 0x000000a700a77308 */ /* 0x000fe60000000800 */
[----:B------:R-:W-:-:S05]  /*73e0*/  @!P1 IMAD R175, R175, 0x40, R16 ;  /* 0x00000040afaf9824 */ /* 0x000fca00078e0210 */
[----:B------:R-:W1:Y:S01]  /*73f0*/  MUFU.EX2 R8, R8 ;  /* 0x0000000800087308 */ /* 0x000e620000000800 */
[----:B------:R-:W-:-:S05]  /*7400*/  @!P1 LEA R175, R175, UR40, 0x2 ;  /* 0x00000028afaf9c11 */ /* 0x000fca000f8e10ff */
[----:B------:R-:W-:Y:S02]  /*7410*/  @!P1 STS [R175+0x28820], R168 ;  /* 0x028820a8af009388 */ /* 0x000fe40000000800 */
[----:B------:R-:W-:Y:S02]  /*7420*/  MUFU.EX2 R171, R171 ;  /* 0x000000ab00ab7308 */ /* 0x000fe40000000800 */
        /* <DEDUP_REMOVED lines=10> */
[----:B-1----:R-:W-:Y:S01]  /*74d0*/  FMUL.FTZ R175, R6, UR10 ;  /* 0x0000000a06af7c20 */ /* 0x002fe20008410000 */
[-C--:B------:R-:W-:Y:S01]  /*74e0*/  FMUL.FTZ R41, R41, R8.reuse ;  /* 0x0000000829297220 */ /* 0x080fe20000410000 */
[-C--:B------:R-:W-:Y:S01]  /*74f0*/  FMUL.FTZ R44, R44, R8.reuse ;  /* 0x000000082c2c7220 */ /* 0x080fe20000410000 */
[-C--:B------:R-:W-:Y:S01]  /*7500*/  FMUL.FTZ R45, R45, R8.reuse ;  /* 0x000000082d2d7220 */ /* 0x080fe20000410000 */
[-C--:B------:R-:W-:Y:S01]  /*7510*/  FMUL.FTZ R48, R48, R8.reuse ;  /* 0x0000000830307220 */ /* 0x080fe20000410000 */
[----:B------:R-:W-:Y:S01]  /*7520*/  FSEL R175, R175, RZ, P2 ;  /* 0x000000ffafaf7208 */ /* 0x000fe20001000000 */
[-C--:B------:R-:W-:Y:S01]  /*7530*/  FMUL.FTZ R49, R49, R8.reuse ;  /* 0x0000000831317220 */ /* 0x080fe20000410000 */
[-C--:B------:R-:W-:Y:S01]  /*7540*/  FMUL.FTZ R52, R52, R8.reuse ;  /* 0x0000000834347220 */ /* 0x080fe20000410000 */
[-C--:B------:R-:W-:Y:S01]  /*7550*/  FMUL.FTZ R53, R53, R8.reuse ;  /* 0x0000000835357220 */ /* 0x080fe20000410000 */
[-C--:B------:R-:W-:Y:S01]  /*7560*/  FMUL.FTZ R56, R56, R8.reuse ;  /* 0x0000000838387220 */ /* 0x080fe20000410000 */
        /* <DEDUP_REMOVED lines=17> */
[----:B------:R-:W-:Y:S01]  /*7680*/  FFMA.FTZ R174, R174, UR10, -R175 ;  /* 0x0000000aaeae7c23 */ /* 0x000fe200080108af */
[-C--:B------:R-:W-:Y:S01]  /*7690*/  FMUL.FTZ R57, R57, R8.reuse ;  /* 0x0000000839397220 */ /* 0x080fe20000410000 */
[-C--:B------:R-:W-:Y:S01]  /*76a0*/  FMUL.FTZ R60, R60, R8.reuse ;  /* 0x000000083c3c7220 */ /* 0x080fe20000410000 */
[-C--:B------:R-:W-:Y:S01]  /*76b0*/  FMUL.FTZ R61, R61, R8.reuse ;  /* 0x000000083d3d7220 */ /* 0x080fe20000410000 */
[-C--:B------:R-:W-:Y:S01]  /*76c0*/  FMUL.FTZ R64, R64, R8.reuse ;  /* 0x0000000840407220 */ /* 0x080fe20000410000 */
[----:B------:R-:W3:Y:S01]  /*76d0*/  MUFU.EX2 R15, R15 ;  /* 0x0000000f000f7308 */ /* 0x000ee20000000800 */
[----:B-1----:R-:W-:Y:S01]  /*76e0*/  FFMA.FTZ R5, R8, R5, R11 ;  /* 0x0000000508057223 */ /* 0x002fe2000001000b */
        /* <DEDUP_REMOVED lines=16> */
[----:B------:R-:W-:Y:S01]  /*77f0*/  FADD.FTZ R5, R155, R4 ;  /* 0x000000049b057221 */ /* 0x000fe20000010000 */
[----:B------:R-:W-:Y:S01]  /*7800*/  F2FP.BF16.F32.PACK_AB R155, R156, R155 ;  /* 0x0000009b9c9b723e */ /* 0x000fe200000010ff */
[-C--:B------:R-:W-:Y:S01]  /*7810*/  FMUL.FTZ R88, R88, R8.reuse ;  /* 0x0000000858587220 */ /* 0x080fe20000410000 */
[-C--:B------:R-:W-:Y:S01]  /*7820*/  FMUL.FTZ R89, R89, R8.reuse ;  /* 0x0000000859597220 */ /* 0x080fe20000410000 */
[----:B------:R-:W-:Y:S01]  /*7830*/  FADD.FTZ R5, R156, R5 ;  /* 0x000000059c057221 */ /* 0x000fe20000010000 */
[-C--:B------:R-:W-:Y:S01]  /*7840*/  FMUL.FTZ R92, R92, R8.reuse ;  /* 0x000000085c5c7220 */ /* 0x080fe20000410000 */
[----:B------:R-:W3:Y:S01]  /*7850*/  MUFU.EX2 R14, R14 ;  /* 0x0000000e000e7308 */ /* 0x000ee20000000800 */
[----:B-1----:R-:W-:Y:S01]  /*7860*/  FADD.FTZ R4, R10, R12 ;  /* 0x0000000c0a047221 */ /* 0x002fe20000010000 */
[----:B------:R-:W-:Y:S01]  /*7870*/  FADD.FTZ R5, R157, R5 ;  /* 0x000000059d057221 */ /* 0x000fe20000010000 */
[----:B------:R-:W-:Y:S01]  /*7880*/  F2FP.BF16.F32.PACK_AB R157, R158, R157 ;  /* 0x0000009d9e9d723e */ /* 0x000fe200000010ff */
[-C--:B------:R-:W-:Y:S01]  /*7890*/  FMUL.FTZ R93, R93, R8.reuse ;  /* 0x000000085d5d7220 */ /* 0x080fe20000410000 */
[-C--:B------:R-:W-:Y:S01]  /*78a0*/  FMUL.FTZ R96, R96, R8.reuse ;  /* 0x0000000860607220 */ /* 0x080fe20000410000 */
[----:B------:R-:W-:Y:S01]  /*78b0*/  FADD.FTZ R5, R158, R5 ;  /* 0x000000059e057221 */ /* 0x000fe20000010000 */
[-C--:B------:R-:W-:Y:S01]  /*78c0*/  FMUL.FTZ R97, R97, R8.reuse ;  /* 0x0000000861617220 */ /* 0x080fe20000410000 */
[----:B------:R-:W1:Y:S01]  /*78d0*/  MUFU.EX2 R21, R21 ;  /* 0x0000001500157308 */ /* 0x000e620000000800 */
        /* <DEDUP_REMOVED lines=9> */
[----:B------:R-:W-:Y:S01]  /*7970*/  FADD.FTZ R5, R161, R5 ;  /* 0x00000005a1057221 */ /* 0x000fe20000010000 */
[----:B------:R-:W-:Y:S01]  /*7980*/  F2FP.BF16.F32.PACK_AB R156, R14, R176 ;  /* 0x000000b00e9c723e */ /* 0x000fe200000010ff */
[-C--:B------:R-:W-:Y:S01]  /*7990*/  FMUL.FTZ R105, R105, R8.reuse ;  /* 0x0000000869697220 */ /* 0x080fe20000410000 */
[C---:B------:R-:W-:Y:S01]  /*79a0*/  F2FP.BF16.F32.PACK_AB R161, R162.reuse, R161 ;  /* 0x000000a1a2a1723e */ /* 0x040fe200000010ff */
        /* <DEDUP_REMOVED lines=15> */
[C---:B------:R-:W-:Y:S01]  /*7aa0*/  F2FP.BF16.F32.PACK_AB R165, R166.reuse, R165 ;  /* 0x000000a5a6a5723e */ /* 0x040fe200000010ff */
        /* <DEDUP_REMOVED lines=10> */
[----:B------:R3:W4:Y:S01]  /*7b50*/  MUFU.EX2 R11, R154 ;  /* 0x0000009a000b7308 */ /* 0x0007220000000800 */
        /* <DEDUP_REMOVED lines=9> */
[----:B---3--:R-:W-:Y:S01]  /*7bf0*/  F2FP.BF16.F32.PACK_AB R154, R10, R15 ;  /* 0x0000000f0a9a723e */ /* 0x008fe200000010ff */
[----:B------:R-:W-:Y:S01]  /*7c00*/  BAR.SYNC.DEFER_BLOCKING 0xf, 0x100 ;  /* 0x03c4000000007b1d */ /* 0x000fe20000010000 */
[-C--:B------:R-:W-:Y:S01]  /*7c10*/  FMUL.FTZ R141, R141, R8.reuse ;  /* 0x000000088d8d7220 */ /* 0x080fe20000410000 */
[-C--:B------:R-:W-:Y:S01]  /*7c20*/  FMUL.FTZ R144, R144, R8.reuse ;  /* 0x0000000890907220 */ /* 0x080fe20000410000 */
[-C--:B------:R-:W-:Y:S01]  /*7c30*/  FMUL.FTZ R145, R145, R8.reuse ;  /* 0x0000000891917220 */ /* 0x080fe20000410000 */
[-C--:B------:R-:W-:Y:S01]  /*7c40*/  FMUL.FTZ R148, R148, R8.reuse ;  /* 0x0000000894947220 */ /* 0x080fe20000410000 */
[----:B------:R-:W-:Y:S01]  /*7c50*/  FMUL.FTZ R149, R149, R8 ;  /* 0x0000000895957220 */ /* 0x000fe20000410000 */
[----:B------:R-:W2:Y:S01]  /*7c60*/  MUFU.EX2 R169, R169 ;  /* 0x000000a900a97308 */ /* 0x000ea20000000800 */
[C---:B----4-:R-:W-:Y:S01]  /*7c70*/  FADD.FTZ R4, R11.reuse, R4 ;  /* 0x000000040b047221 */ /* 0x050fe20000010000 */
[----:B------:R-:W-:-:S06]  /*7c80*/  F2FP.BF16.F32.PACK_AB R162, R11, R173 ;  /* 0x000000ad0ba2723e */ /* 0x000fcc00000010ff */
[----:B------:R-:W3:Y:S01]  /*7c90*/  MUFU.EX2 R170, R170 ;  /* 0x000000aa00aa7308 */ /* 0x000ee20000000800 */
[----:B-1----:R-:W-:-:S07]  /*7ca0*/  FADD.FTZ R4, R172, R4 ;  /* 0x00000004ac047221 */ /* 0x002fce0000010000 */
[----:B------:R-:W1:Y:S01]  /*7cb0*/  MUFU.EX2 R174, R174 ;  /* 0x000000ae00ae7308 */ /* 0x000e620000000800 */
[C---:B--2---:R-:W-:Y:S01]  /*7cc0*/  FADD.FTZ R4, R169.reuse, R4 ;  /* 0x00000004a9047221 */ /* 0x044fe20000010000 */
[----:B------:R-:W-:Y:S01]  /*7cd0*/  F2FP.BF16.F32.PACK_AB R164, R169, R172 ;  /* 0x000000aca9a4723e */ /* 0x000fe200000010ff */
[----:B------:R2:W-:Y:S04]  /*7ce0*/  STSM.16.M88.4 [R18+0x26800], R152 ;  /* 0x0268009812007844 */ /* 0x0005e80000000200 */
[----:B------:R2:W-:Y:S01]  /*7cf0*/  STSM.16.M88.4 [R23], R156 ;  /* 0x0000009c17007844 */ /* 0x0005e20000000200 */
[----:B---3--:R-:W-:Y:S01]  /*7d00*/  FADD.FTZ R9, R170, R4 ;  /* 0x00000004aa097221 */ /* 0x008fe20000010000 */
[----:B------:R-:W-:Y:S01]  /*7d10*/  FADD.FTZ R4, R167, R5 ;  /* 0x00000005a7047221 */ /* 0x000fe20000010000 */
[C---:B------:R-:W-:Y:S01]  /*7d20*/  F2FP.BF16.F32.PACK_AB R167, R171.reuse, R167 ;  /* 0x000000a7aba7723e */ /* 0x040fe200000010ff */
[----:B------:R2:W-:Y:S02]  /*7d30*/  STSM.16.M88.4 [R19], R160 ;  /* 0x000000a013007844 */ /* 0x0005e40000000200 */
[----:B------:R-:W-:Y:S01]  /*7d40*/  FADD.FTZ R4, R171, R4 ;  /* 0x00000004ab047221 */ /* 0x000fe20000010000 */
[C---:B-1----:R-:W-:Y:S01]  /*7d50*/  F2FP.BF16.F32.PACK_AB R166, R174.reuse, R170 ;  /* 0x000000aaaea6723e */ /* 0x042fe200000010ff */
[----:B------:R-:W-:-:S04]  /*7d60*/  FADD.FTZ R5, R174, R9 ;  /* 0x00000009ae057221 */ /* 0x000fc80000010000 */
[----:B------:R2:W-:Y:S01]  /*7d70*/  STSM.16.M88.4 [R22], R164 ;  /* 0x000000a416007844 */ /* 0x0005e20000000200 */
[----:B------:R-:W-:Y:S05]  /*7d80*/  @!P0 BRA `(.L_x_7654) ;  /* 0x0000000000048947 */ /* 0x000fea0003800000 */
[----:B------:R-:W-:Y:S01]  /*7d90*/  BPT.TRAP 0x1 ;  /* 0x000000040000795c */ /* 0x000fe20000300000 */
.L_x_7654:
[----:B------:R1:W3:Y:S01]  /*7da0*/  SYNCS.PHASECHK.TRANS64.TRYWAIT P1, [UR23+0x28c50], R7 ;  /* 0x028c5007ff0075a7 */ /* 0x0002e20008020157 */
[----:B------:R-:W-:Y:S05]  /*7db0*/  @!P0 BRA `(.L_x_7655) ;  /* 0x0000000000048947 */ /* 0x000fea0003800000 */
[----:B------:R-:W-:Y:S01]  /*7dc0*/  BPT.TRAP 0x1 ;  /* 0x000000040000795c */ /* 0x000fe20000300000 */
.L_x_7655:
[----:B---3--:R-:W-:Y:S05]  /*7dd0*/  @P1 BRA `(.L_x_7656) ;  /* 0x0000000000081947 */ /* 0x008fea0003800000 */
[----:B------:R-:W3:Y:S02]  /*7de0*/  SYNCS.PHASECHK.TRANS64.TRYWAIT P1, [UR23+0x28c50], R7 ;  /* 0x028c5007ff0075a7 */ /* 0x000ee40008020157 */
[----:B---3--:R-:W-:Y:S05]  /*7df0*/  @!P1 BRA `(.L_x_7657) ;  /* 0x000000d8008c9947 */ /* 0x008fea0003800000 */
.L_x_7656:
        /* <DEDUP_REMOVED lines=34> */
.L_x_7658:
[----:B------:R-:W-:Y:S01]  /*8020*/  UISETP.GT.AND UP0, UPT, UR21, UR20, UPT ;  /* 0x000000141500728c */ /* 0x000fe2000bf04270 */
[----:B------:R-:W-:Y:S01]  /*8030*/  IMAD.MOV.U32 R9, RZ, RZ, R3 ;  /* 0x000000ffff097224 */ /* 0x000fe200078e0003 */
[----:B------:R-:W-:Y:S01]  /*8040*/  UIADD3 UR23, UR23, 0x28c60, URZ ;  /* 0x00028c6017177890 */ /* 0x000fe2000fffe03f */
[----:B---3--:R-:W-:Y:S01]  /*8050*/  IMAD.MOV.U32 R8, RZ, RZ, R6 ;  /* 0x000000ffff087224 */ /* 0x008fe200078e0006 */
[----:B------:R-:W-:Y:S02]  /*8060*/  UIADD3 UR21, UR21, -0x1, URZ ;  /* 0xffffffff15157890 */ /* 0x000fe4000fffe03f */
[----:B------:R-:W-:Y:S01]  /*8070*/  PLOP3.LUT P1, PT, PT, PT, UP0, 0x80, 0x0 ;  /* 0x000000000000781c */ /* 0x000fe20003f2f008 */
[----:B------:R-:W-:Y:S01]  /*8080*/  UPRMT UR23, UR39, 0x654, UR23 ;  /* 0x0000065427177896 */ /* 0x000fe20008000017 */
[----:B------:R-:W-:-:S08]  /*8090*/  UMOV UR24, UR37 ;  /* 0x0000002500187c82 */ /* 0x000fd00008000000 */
[----:B------:R-:W-:Y:S03]  /*80a0*/  SYNCS.ARRIVE.TRANS64.RED.A1T0 RZ, [UR23], RZ ;  /* 0x000000ffffff79a7 */ /* 0x000fe60008100417 */
[----:B------:R-:W-:Y:S05]  /*80b0*/  @P1 BRA `(.L_x_7659) ;  /* 0xffffffdc007c1947 */ /* 0x000fea000383ffff */
.L_x_7648:
[----:B------:R-:W-:-:S06]  /*80c0*/  UISETP.GE.AND UP0, UPT, UR21, UR48, UPT ;  /* 0x000000301500728c */ /* 0x000fcc000bf06270 */
[----:B------:R-:W-:-:S13]  /*80d0*/  PLOP3.LUT P1, PT, PT, PT, UP0, 0x80, 0x0 ;  /* 0x000000000000781c */ /* 0x000fda0003f2f008 */
[----:B------:R-:W-:Y:S05]  /*80e0*/  @!P1 BRA `(.L_x_7660) ;  /* 0x0000001c003c9947 */ /* 0x000fea0003800000 */
[----:B0-2---:R-:W-:Y:S01]  /*80f0*/  IMAD.MOV.U32 R8, RZ, RZ, R3 ;  /* 0x000000ffff087224 */ /* 0x005fe200078e0003 */
[----:B------:R-:W-:Y:S01]  /*8100*/  UMOV UR23, UR37 ;  /* 0x0000002500177c82 */ /* 0x000fe20008000000 */
[----:B------:R-:W-:Y:S01]  /*8110*/  IMAD.MOV.U32 R9, RZ, RZ, R6 ;  /* 0x000000ffff097224 */ /* 0x000fe200078e0006 */
[----:B------:R-:W-:Y:S01]  /*8120*/  ULDC UR24, c[0x0][0x9d8] ;  /* 0x0002760000187ab9 */ /* 0x000fe20000000800 */
[----:B------:R-:W-:-:S05]  /*8130*/  ULDC UR20, c[0x0][0x988] ;  /* 0x0002620000147ab9 */ /* 0x000fca0000000800 */
.L_x_7671:
[----:B------:R-:W-:-:S04]  /*8140*/  UIADD3 UR37, UR23, 0x1, URZ ;  /* 0x0000000117257890 */ /* 0x000fc8000fffe03f */
[----:B------:R-:W-:-:S04]  /*8150*/  UISETP.NE.AND UP0, UPT, UR37, 0x2, UPT ;  /* 0x000000022500788c */ /* 0x000fc8000bf05270 */
[----:B------:R-:W-:Y:S02]  /*8160*/  USEL UR6, URZ, 0x1, UP0 ;  /* 0x000000013f067887 */ /* 0x000fe40008000000 */
[----:B------:R-:W-:Y:S02]  /*8170*/  USEL UR37, UR37, URZ, UP0 ;  /* 0x0000003f25257287 */ /* 0x000fe40008000000 */
[----:B------:R-:W-:Y:S01]  /*8180*/  ULOP3.LUT UR36, UR36, UR6, URZ, 0x3c, !UPT ;  /* 0x0000000624247292 */ /* 0x000fe2000f8e3c3f */
[----:B0-2---:R-:W-:Y:S11]  /*8190*/  @!P0 BRA `(.L_x_7661) ;  /* 0x0000000000048947 */ /* 0x005ff60003800000 */
[----:B------:R-:W-:Y:S01]  /*81a0*/  BPT.TRAP 0x1 ;  /* 0x000000040000795c */ /* 0x000fe20000300000 */
.L_x_7661:
[----:B------:R-:W-:Y:S01]  /*81b0*/  ULEA UR22, UR37, UR40, 0x3 ;  /* 0x0000002825167291 */ /* 0x000fe2000f8e183f */
[----:B-1----:R-:W-:-:S05]  /*81c0*/  IMAD.U32 R7, RZ, RZ, UR36 ;  /* 0x00000024ff077e24 */ /* 0x002fca000f8e00ff */
[----:B------:R-:W-:-:S04]  /*81d0*/  SHF.L.U32 R7, R7, 0x1f, RZ ;  /* 0x0000001f07077819 */ /* 0x000fc800000006ff */
[----:B------:R0:W1:Y:S01]  /*81e0*/  SYNCS.PHASECHK.TRANS64.TRYWAIT P1, [UR22+0x28c30], R7 ;  /* 0x028c3007ff0075a7 */ /* 0x0000620008020156 */
[----:B------:R-:W-:Y:S05]  /*81f0*/  @!P0 BRA `(.L_x_7662) ;  /* 0x0000000000048947 */ /* 0x000fea0003800000 */
[----:B------:R-:W-:Y:S01]  /*8200*/  BPT.TRAP 0x1 ;  /* 0x000000040000795c */ /* 0x000fe20000300000 */
.L_x_7662:
[----:B-1----:R-:W-:Y:S05]  /*8210*/  @P1 BRA `(.L_x_7663) ;  /* 0x0000000000081947 */ /* 0x002fea0003800000 */
[----:B------:R-:W1:Y:S02]  /*8220*/  SYNCS.PHASECHK.TRANS64.TRYWAIT P1, [UR22+0x28c30], R7 ;  /* 0x028c3007ff0075a7 */ /* 0x000e640008020156 */
[----:B-1----:R-:W-:Y:S05]  /*8230*/  @!P1 BRA `(.L_x_7664) ;  /* 0x000000d400949947 */ /* 0x002fea0003800000 */
.L_x_7663:
        /* <DEDUP_REMOVED lines=23> */
.L_x_7665:
        /* <DEDUP_REMOVED lines=297> */
[----:B------:R-:W-:Y:S01]  /*9640*/  FADD.FTZ R4, R21, R4 ;  /* 0x0000000415047221 */ /* 0x000fe20000010000 */
[-C--:B------:R-:W-:Y:S01]  /*9650*/  FMUL.FTZ R91, R91, R10.reuse ;  /* 0x0000000a5b5b7220 */ /* 0x080fe20000410000 */
[-C--:B------:R-:W-:Y:S01]  /*9660*/  FMUL.FTZ R94, R94, R10.reuse ;  /* 0x0000000a5e5e7220 */ /* 0x080fe20000410000 */
[----:B------:R-:W1:Y:S01]  /*9670*/  MUFU.EX2 R12, R12 ;  /* 0x0000000c000c7308 */ /* 0x000e620000000800 */
[----:B--2---:R-:W-:Y:S01]  /*9680*/  FADD.FTZ R11, R159, R11 ;  /* 0x0000000b9f0b7221 */ /* 0x004fe20000010000 */
[----:B------:R-:W-:Y:S01]  /*9690*/  FADD.FTZ R4, R168, R4 ;  /* 0x00000004a8047221 */ /* 0x000fe20000010000 */
[----:B---3--:R-:W-:Y:S01]  /*96a0*/  F2FP.BF16.F32.PACK_AB R158, R20, R15 ;  /* 0x0000000f149e723e */ /* 0x008fe200000010ff */
[-C--:B------:R-:W-:Y:S01]  /*96b0*/  FMUL.FTZ R95, R95, R10.reuse ;  /* 0x0000000a5f5f7220 */ /* 0x080fe20000410000 */
[-C--:B------:R-:W-:Y:S01]  /*96c0*/  FMUL.FTZ R98, R98, R10.reuse ;  /* 0x0000000a62627220 */ /* 0x080fe20000410000 */
[----:B------:R-:W-:Y:S01]  /*96d0*/  FADD.FTZ R4, R8, R4 ;  /* 0x0000000408047221 */ /* 0x000fe20000010000 */
[-C--:B------:R-:W-:Y:S01]  /*96e0*/  FMUL.FTZ R99, R99, R10.reuse ;  /* 0x0000000a63637220 */ /* 0x080fe20000410000 */
[----:B------:R-:W2:Y:S01]  /*96f0*/  MUFU.EX2 R161, R166 ;  /* 0x000000a600a17308 */ /* 0x000ea20000000800 */
[C---:B----4-:R-:W-:Y:S01]  /*9700*/  FADD.FTZ R11, R5.reuse, R11 ;  /* 0x0000000b050b7221 */ /* 0x050fe20000010000 */
        /* <DEDUP_REMOVED lines=9> */
[----:B------:R1:W-:Y:S01]  /*97a0*/  STSM.16.M88.4 [R18+0x26800], R152 ;  /* 0x0268009812007844 */ /* 0x0003e20000000200 */
[-C--:B------:R-:W-:Y:S01]  /*97b0*/  FMUL.FTZ R107, R107, R10.reuse ;  /* 0x0000000a6b6b7220 */ /* 0x080fe20000410000 */
[-C--:B------:R-:W-:Y:S01]  /*97c0*/  FMUL.FTZ R110, R110, R10.reuse ;  /* 0x0000000a6e6e7220 */ /* 0x080fe20000410000 */
[----:B------:R-:W-:Y:S01]  /*97d0*/  FMUL.FTZ R111, R111, R10 ;  /* 0x0000000a6f6f7220 */ /* 0x000fe20000410000 */
[----:B------:R1:W-:Y:S01]  /*97e0*/  STSM.16.M88.4 [R23], R156 ;  /* 0x0000009c17007844 */ /* 0x0003e20000000200 */
[----:B------:R-:W4:Y:S01]  /*97f0*/  MUFU.EX2 R169, R169 ;  /* 0x000000a900a97308 */ /* 0x000f220000000800 */
        /* <DEDUP_REMOVED lines=44> */
.L_x_7666:
[----:B------:R2:W3:Y:S01]  /*9ac0*/  SYNCS.PHASECHK.TRANS64.TRYWAIT P1, [UR22+0x28c50], R7 ;  /* 0x028c5007ff0075a7 */ /* 0x0004e20008020156 */
[----:B------:R-:W-:Y:S05]  /*9ad0*/  @!P0 BRA `(.L_x_7667) ;  /* 0x0000000000048947 */ /* 0x000fea0003800000 */
[----:B------:R-:W-:Y:S01]  /*9ae0*/  BPT.TRAP 0x1 ;  /* 0x000000040000795c */ /* 0x000fe20000300000 */
.L_x_7667:
[----:B---3--:R-:W-:Y:S05]  /*9af0*/  @P1 BRA `(.L_x_7668) ;  /* 0x0000000000081947 */ /* 0x008fea0003800000 */
[----:B------:R-:W3:Y:S02]  /*9b00*/  SYNCS.PHASECHK.TRANS64.TRYWAIT P1, [UR22+0x28c50], R7 ;  /* 0x028c5007ff0075a7 */ /* 0x000ee40008020156 */
[----:B---3--:R-:W-:Y:S05]  /*9b10*/  @!P1 BRA `(.L_x_7669) ;  /* 0x000000bc00749947 */ /* 0x008fea0003800000 */
.L_x_7668:
        /* <DEDUP_REMOVED lines=34> */
.L_x_7670:
[----:B------:R-:W-:Y:S01]  /*9d40*/  UISETP.GT.AND UP0, UPT, UR21, UR48, UPT ;  /* 0x000000301500728c */ /* 0x000fe2000bf04270 */
[----:B---3--:R-:W-:Y:S01]  /*9d50*/  IMAD.MOV.U32 R8, RZ, RZ, R3 ;  /* 0x000000ffff087224 */ /* 0x008fe200078e0003 */
        /* <DEDUP_REMOVED lines=8> */
.L_x_7660:
[----:B------:R-:W3:Y:S01]  /*9de0*/  SHFL.BFLY PT, R0, R5, 0x2, 0x1f ;  /* 0x0c401f0005007f89 */ /* 0x000ee200000e0000 */
[----:B------:R-:W-:Y:S01]  /*9df0*/  IMAD.U32 R12, RZ, RZ, UR10 ;  /* 0x0000000aff0c7e24 */ /* 0x000fe2000f8e00ff */
[----:B------:R-:W-:Y:S08]  /*9e00*/  BAR.ARV 0x8, 0x100 ;  /* 0x0204000000007b1d */ /* 0x000ff00000002000 */
[----:B------:R-:W-:Y:S01]  /*9e10*/  BAR.SYNC.DEFER_BLOCKING 0xf, 0x100 ;  /* 0x03c4000000007b1d */ /* 0x000fe20000010000 */
[----:B------:R-:W-:Y:S01]  /*9e20*/  ISETP.NE.AND P2, PT, R17, RZ, PT ;  /* 0x000000ff1100720c */ /* 0x000fe20003f45270 */
[----:B------:R-:W-:Y:S01]  /*9e30*/  IMAD.MOV.U32 R13, RZ, RZ, -0x800000 ;  /* 0xff800000ff0d7424 */ /* 0x000fe200078e00ff */
[----:B------:R-:W-:-:S03]  /*9e40*/  UIADD3 UR46, UR46, 0x1, URZ ;  /* 0x000000012e2e7890 */ /* 0x000fc6000fffe03f */
[----:B------:R-:W4:Y:S01]  /*9e50*/  SHFL.BFLY PT, R9, R4, 0x2, 0x1f ;  /* 0x0c401f0004097f89 */ /* 0x000f2200000e0000 */
[----:B---3--:R-:W-:-:S05]  /*9e60*/  FADD.FTZ R0, R0, R5 ;  /* 0x0000000500007221 */ /* 0x008fca0000010000 */
[----:B012---:R-:W0:Y:S01]  /*9e70*/  SHFL.BFLY PT, R7, R0, 0x1, 0x1f ;  /* 0x0c201f0000077f89 */ /* 0x007e2200000e0000 */
[----:B----4-:R-:W-:Y:S01]  /*9e80*/  FADD.FTZ R9, R9, R4 ;  /* 0x0000000409097221 */ /* 0x010fe20000010000 */
[----:B------:R-:W-:-:S04]  /*9e90*/  IMAD.MOV.U32 R4, RZ, RZ, RZ ;  /* 0x000000ffff047224 */ /* 0x000fc800078e00ff */
[----:B------:R-:W1:Y:S01]  /*9ea0*/  SHFL.BFLY PT, R8, R9, 0x1, 0x1f ;  /* 0x0c201f0009087f89 */ /* 0x000e6200000e0000 */
[----:B0-----:R-:W-:Y:S01]  /*9eb0*/  FADD.FTZ R10, R0, R7 ;  /* 0x00000007000a7221 */ /* 0x001fe20000010000 */
[----:B------:R-:W-:-:S04]  /*9ec0*/  IMAD.MOV.U32 R0, RZ, RZ, RZ ;  /* 0x000000ffff007224 */ /* 0x000fc800078e00ff */
[----:B------:R-:W-:-:S13]  /*9ed0*/  FSETP.NE.FTZ.AND P0, PT, R10, RZ, PT ;  /* 0x000000ff0a00720b */ /* 0x000fda0003f15000 */
[----:B------:R-:W0:Y:S01]  /*9ee0*/  @P0 MUFU.LG2 R7, R10 ;  /* 0x0000000a00070308 */ /* 0x000e220000000c00 */
[----:B------:R-:W-:Y:S01]  /*9ef0*/  @P0 FMUL.FTZ R5, R12, 0.69314718246459960938 ;  /* 0x3f3172180c050820 */ /* 0x000fe20000410000 */
[----:B-1----:R-:W-:Y:S01]  /*9f00*/  FADD.FTZ R11, R9, R8 ;  /* 0x00000008090b7221 */ /* 0x002fe20000010000 */
[----:B------:R-:W-:-:S04]  /*9f10*/  IMAD.MOV.U32 R12, RZ, RZ, -0x800000 ;  /* 0xff800000ff0c7424 */ /* 0x000fc800078e00ff */
[----:B------:R-:W-:Y:S01]  /*9f20*/  FSETP.NE.FTZ.AND P1, PT, R11, RZ, PT ;  /* 0x000000ff0b00720b */ /* 0x000fe20003f35000 */
[----:B------:R-:W1:Y:S01]  /*9f30*/  @P0 MUFU.RCP R4, R10 ;  /* 0x0000000a00040308 */ /* 0x000e620000001000 */
[----:B0-----:R-:W-:-:S11]  /*9f40*/  @P0 FMUL.FTZ R8, R7, 0.69314718246459960938 ;  /* 0x3f31721807080820 */ /* 0x001fd60000410000 */
[----:B------:R-:W0:Y:S01]  /*9f50*/  @P1 MUFU.RCP R0, R11 ;  /* 0x0000000b00001308 */ /* 0x000e220000001000 */
[----:B------:R-:W-:Y:S01]  /*9f60*/  @P0 FFMA.FTZ R12, R5, R6, R8 ;  /* 0x00000006050c0223 */ /* 0x000fe20000010008 */
[----:B------:R-:W-:Y:S01]  /*9f70*/  IMAD.U32 R5, RZ, RZ, UR37 ;  /* 0x00000025ff057e24 */ /* 0x000fe2000f8e00ff */
[----:B------:R-:W-:Y:S01]  /*9f80*/  UIADD3 UR37, UR37, 0x1, URZ ;  /* 0x0000000125257890 */ /* 0x000fe2000fffe03f */
[----:B------:R-:W-:Y:S02]  /*9f90*/  IMAD.U32 R6, RZ, RZ, UR10 ;  /* 0x0000000aff067e24 */ /* 0x000fe4000f8e00ff */
[-C--:B-1----:R-:W-:Y:S01]  /*9fa0*/  FMUL.FTZ R24, R24, R4.reuse ;  /* 0x0000000418187220 */ /* 0x082fe20000410000 */
[----:B------:R-:W-:Y:S01]  /*9fb0*/  @!P2 IMAD R5, R5, 0x40, R16 ;  /* 0x000000400505a824 */ /* 0x000fe200078e0210 */
[----:B------:R-:W-:Y:S01]  /*9fc0*/  UISETP.NE.AND UP0, UPT, UR37, 0x2, UPT ;  /* 0x000000022500788c */ /* 0x000fe2000bf05270 */
[-C--:B------:R-:W-:Y:S01]  /*9fd0*/  FMUL.FTZ R25, R25, R4.reuse ;  /* 0x0000000419197220 */ /* 0x080fe20000410000 */
[-C--:B------:R-:W-:Y:S01]  /*9fe0*/  FMUL.FTZ R28, R28, R4.reuse ;  /* 0x000000041c1c7220 */ /* 0x080fe20000410000 */
[-C--:B------:R-:W-:Y:S01]  /*9ff0*/  FMUL.FTZ R29, R29, R4.reuse ;  /* 0x000000041d1d7220 */ /* 0x080fe20000410000 */
[----:B------:R-:W-:Y:S01]  /*a000*/  @!P2 LEA R7, R5, UR40, 0x2 ;  /* 0x000000280507ac11 */ /* 0x000fe2000f8e10ff */
[-C--:B------:R-:W-:Y:S01]  /*a010*/  FMUL.FTZ R32, R32, R4.reuse ;  /* 0x0000000420207220 */ /* 0x080fe20000410000 */
[----:B------:R-:W1:Y:S01]  /*a020*/  @P1 MUFU.LG2 R5, R11 ;  /* 0x0000000b00051308 */ /* 0x000e620000000c00 */
[-C--:B------:R-:W-:Y:S01]  /*a030*/  FMUL.FTZ R33, R33, R4.reuse ;  /* 0x0000000421217220 */ /* 0x080fe20000410000 */
[-C--:B------:R-:W-:Y:S01]  /*a040*/  FMUL.FTZ R36, R36, R4.reuse ;  /* 0x0000000424247220 */ /* 0x080fe20000410000 */
[----:B------:R1:W-:Y:S01]  /*a050*/  @!P2 STS [R7+0x28800], R4 ;  /* 0x028800040700a388 */ /* 0x0003e20000000800 */
        /* <DEDUP_REMOVED lines=59> */
[----:B-1----:R-:W-:Y:S01]  /*a410*/  @P1 FMUL.FTZ R4, R5, 0.69314718246459960938 ;  /* 0x3f31721805041820 */ /* 0x002fe20000410000 */
[----:B------:R-:W-:Y:S01]  /*a420*/  USEL UR4, URZ, 0x1, UP0 ;  /* 0x000000013f047887 */ /* 0x000fe20008000000 */
        /* <DEDUP_REMOVED lines=66> */
[----:B------:R-:W-:-:S02]  /*a850*/  USEL UR37, UR37, URZ, UP0 ;  /* 0x0000003f25257287 */ /* 0x000fc40008000000 */
[----:B------:R-:W-:Y:S01]  /*a860*/  ULOP3.LUT UR36, UR36, UR4, URZ, 0x3c, !UPT ;  /* 0x0000000424247292 */ /* 0x000fe2000f8e3c3f */
[----:B0-----:R-:W-:Y:S11]  /*a870*/  BAR.ARV 0xe, 0x100 ;  /* 0x0384000000007b1d */ /* 0x001ff60000002000 */
.L_x_7624:
        /* <DEDUP_REMOVED lines=16> */
[----:B------:R-:W-:Y:S02]  /*a980*/  F2FP.BF16.F32.PACK_AB R7, R31, R30 ;  /* 0x0000001e1f07723e */ /* 0x000fe400000010ff */
[----:B------:R-:W-:Y:S02]  /*a990*/  F2FP.BF16.F32.PACK_AB R9, R35, R34 ;  /* 0x000000222309723e */ /* 0x000fe400000010ff */
[----:B------:R-:W-:Y:S02]  /*a9a0*/  F2FP.BF16.F32.PACK_AB R10, R37, R36 ;  /* 0x00000024250a723e */ /* 0x000fe400000010ff */
        /* <DEDUP_REMOVED lines=11> */
[----:B------:R-:W-:-:S04]  /*aa60*/  @UP0 ULEA UR10, UP1, UR41, UR10, 0x2 ;  /* 0x0000000a290a0291 */ /* 0x000fc8000f82103f */
[----:B------:R-:W-:Y:S01]  /*aa70*/  @UP0 ULEA.HI.X UR11, UR41, UR11, UR42, 0x2, UP1 ;  /* 0x0000000b290b0291 */ /* 0x000fe200088f142a */
        /* <DEDUP_REMOVED lines=163> */
[----:B------:R-:W-:Y:S01]  /*b4b0*/  ISETP.NE.U32.AND P0, PT, RZ, UR12, PT ;  /* 0x0000000cff007c0c */ /* 0x000fe2000bf05070 */
[----:B------:R0:W-:Y:S01]  /*b4c0*/  STSM.16.M88.4 [R0], R4 ;  /* 0x0000000400007844 */ /* 0x0001e20000000200 */
[----:B------:R-:W-:Y:S02]  /*b4d0*/  LOP3.LUT R20, R3, R8, RZ, 0x3c, !PT ;  /* 0x0000000803147212 */ /* 0x000fe400078e3cff */
[----:B------:R-:W-:Y:S02]  /*b4e0*/  ISETP.NE.AND.EX P0, PT, RZ, UR13, PT, P0 ;  /* 0x0000000dff007c0c */ /* 0x000fe4000bf05300 */
[----:B------:R-:W-:Y:S02]  /*b4f0*/  MOV R20, R20 ;  /* 0x0000001400147202 */ /* 0x000fe40000000f00 */
[----:B0-----:R-:W-:Y:S02]  /*b500*/  F2FP.BF16.F32.PACK_AB R4, R145, R144 ;  /* 0x000000909104723e */ /* 0x001fe400000010ff */
[----:B------:R-:W-:-:S02]  /*b510*/  F2FP.BF16.F32.PACK_AB R5, R147, R146 ;  /* 0x000000929305723e */ /* 0x000fc400000010ff */
[----:B------:R-:W-:Y:S02]  /*b520*/  F2FP.BF16.F32.PACK_AB R6, R149, R148 ;  /* 0x000000949506723e */ /* 0x000fe400000010ff */
[----:B------:R-:W-:-:S05]  /*b530*/  F2FP.BF16.F32.PACK_AB R7, R151, R150 ;  /* 0x000000969707723e */ /* 0x000fca00000010ff */
[----:B------:R0:W-:Y:S02]  /*b540*/  STSM.16.M88.4 [R20], R4 ;  /* 0x0000000414007844 */ /* 0x0001e40000000200 */
[----:B0-----:R-:W-:Y:S02]  /*b550*/  IMAD.U32 R4, RZ, RZ, UR10 ;  /* 0x0000000aff047e24 */ /* 0x001fe4000f8e00ff */
[----:B------:R-:W-:Y:S01]  /*b560*/  IMAD.U32 R5, RZ, RZ, UR11 ;  /* 0x0000000bff057e24 */ /* 0x000fe2000f8e00ff */
[----:B------:R-:W-:Y:S06]  /*b570*/  BAR.SYNC.DEFER_BLOCKING 0x1, 0x100 ;  /* 0x0044000000007b1d */ /* 0x000fec0000010000 */
[----:B------:R-:W-:-:S02]  /*b580*/  ULDC.64 UR10, c[0x0][0xc00] ;  /* 0x00030000000a7ab9 */ /* 0x000fc40000000a00 */
[----:B------:R-:W-:Y:S01]  /*b590*/  UIMAD.WIDE UR10, UR41, 0x4, UR10 ;  /* 0x00000004290a78a5 */ /* 0x000fe2000f8e020a */
[----:B------:R0:W2:Y:S05]  /*b5a0*/  @P1 LDG.E R3, desc[UR50][R4.64] ;  /* 0x0000003204031981 */ /* 0x0000aa000c1e1900 */
[----:B0-----:R-:W-:Y:S02]  /*b5b0*/  IMAD.U32 R4, RZ, RZ, UR10 ;  /* 0x0000000aff047e24 */ /* 0x001fe4000f8e00ff */
        /* <DEDUP_REMOVED lines=16> */
.L_x_7674:
        /* <DEDUP_REMOVED lines=22> */
[----:B------:R-:W-:-:S04]  /*b820*/  USEL UR42, UR42, URZ, !UP0 ;  /* 0x0000003f2a2a7287 */ /* 0x000fc8000c000000 */
[----:B------:R-:W-:Y:S01]  /*b830*/  ULDC.64 UR14, c[0x0][UR19+0x228] ;  /* 0x00008a00130e7abb */ /* 0x000fe20008000a00 */
[----:B------:R-:W-:Y:S01]  /*b840*/  ULDC.64 UR12, c[0x0][UR19+0x220] ;  /* 0x00008800130c7abb */ /* 0x000fe20008000a00 */
[----:B------:R-:W-:Y:S02]  /*b850*/  UIMAD.WIDE.U32 UR20, UR14, UR16, URZ ;  /* 0x000000100e1472a5 */ /* 0x000fe4000f8e003f */
[----:B------:R-:W-:Y:S01]  /*b860*/  UIMAD UR22, UR15, UR16, URZ ;  /* 0x000000100f1672a4 */ /* 0x000fe2000f8e023f */
[----:B0-----:R-:W-:Y:S01]  /*b870*/  ISETP.NE.AND P0, PT, R0, 0x1, PT ;  /* 0x000000010000780c */ /* 0x001fe20003f05270 */
[----:B------:R-:W-:Y:S01]  /*b880*/  UIMAD.WIDE.U32 UR14, UR12, UR41, URZ ;  /* 0x000000290c0e72a5 */ /* 0x000fe2000f8e003f */
[----:B------:R-:W-:Y:S01]  /*b890*/  ULDC.64 UR10, c[0x0][UR19+0x218] ;  /* 0x00008600130a7abb */ /* 0x000fe20008000a00 */
[----:B------:R-:W-:Y:S02]  /*b8a0*/  UIMAD UR41, UR13, UR41, URZ ;  /* 0x000000290d2972a4 */ /* 0x000fe4000f8e023f */
[----:B------:R-:W-:-:S02]  /*b8b0*/  UIMAD.WIDE.U32 UR16, UR10, UR44, URZ ;  /* 0x0000002c0a1072a5 */ /* 0x000fc4000f8e003f */
[----:B------:R-:W-:Y:S02]  /*b8c0*/  UIMAD UR10, UR11, UR44, URZ ;  /* 0x0000002c0b0a72a4 */ /* 0x000fe4000f8e023f */
[----:B------:R-:W-:Y:S02]  /*b8d0*/  UIMAD UR41, UR12, UR42, UR41 ;  /* 0x0000002a0c2972a4 */ /* 0x000fe4000f8e0229 */
[----:B------:R-:W-:Y:S02]  /*b8e0*/  UIADD3 UR22, UR21, UR22, URZ ;  /* 0x0000001615167290 */ /* 0x000fe4000fffe03f */
[----:B------:R-:W0:Y:S01]  /*b8f0*/  @P0 LDC R4, c[0x0][0xbec] ;  /* 0x0002fb00ff040b82 */ /* 0x000e220000000800 */
[----:B------:R-:W-:Y:S02]  /*b900*/  UIADD3 UR11, UR17, UR10, URZ ;  /* 0x0000000a110b7290 */ /* 0x000fe4000fffe03f */
[----:B------:R-:W-:Y:S02]  /*b910*/  UIADD3 UR16, UP0, UP2, UR14, UR16, UR4 ;  /* 0x000000100e107290 */ /* 0x000fe4000fa1e004 */
[----:B------:R-:W-:Y:S01]  /*b920*/  UIADD3 UR10, UR15, UR41, URZ ;  /* 0x000000290f0a7290 */ /* 0x000fe2000fffe03f */
[----:B------:R-:W-:-:S02]  /*b930*/  IMAD.U32 R6, RZ, RZ, UR22 ;  /* 0x00000016ff067e24 */ /* 0x000fc4000f8e00ff */
[----:B------:R-:W1:Y:S01]  /*b940*/  @P0 LDC R5, c[0x0][0xbf0] ;  /* 0x0002fc00ff050b82 */ /* 0x000e620000000800 */
[----:B------:R-:W-:Y:S01]  /*b950*/  UIADD3.X UR10, UR10, UR11, UR18, UP0, UP2 ;  /* 0x0000000b0a0a7290 */ /* 0x000fe200087e4412 */
[----:B0-----:R-:W-:-:S05]  /*b960*/  @P0 IMAD.HI.U32 R4, R9, R4, RZ ;  /* 0x0000000409040227 */ /* 0x001fca00078e00ff */
[----:B-1----:R-:W-:Y:S01]  /*b970*/  @P0 SHF.R.U32.HI R3, RZ, R5, R4 ;  /* 0x00000005ff030219 */ /* 0x002fe20000011604 */
[----:B------:R-:W-:-:S04]  /*b980*/  IMAD.U32 R4, RZ, RZ, UR20 ;  /* 0x00000014ff047e24 */ /* 0x000fc8000f8e00ff */
        /* <DEDUP_REMOVED lines=18> */
[----:B------:R-:W0:Y:S04]  /*bab0*/  SHFL.IDX PT, R5, R9, RZ, 0x1c1f ;  /* 0x001c1fff09057589 */ /* 0x000e2800000e0000 */
[----:B------:R-:W1:Y:S01]  /*bac0*/  SHFL.IDX PT, R7, R9, 0x1, 0x1c1f ;  /* 0x003c1f0009077f89 */ /* 0x000e6200000e0000 */
[----:B--2---:R-:W-:-:S05]  /*bad0*/  IMAD.MOV R3, RZ, RZ, -R10 ;  /* 0x000000ffff037224 */ /* 0x004fca00078e0a0a */
[----:B------:R-:W-:Y:S01]  /*bae0*/  ISETP.NE.AND P0, PT, R184, R3, PT ;  /* 0x00000003b800720c */ /* 0x000fe20003f05270 */
[----:B------:R-:W-:Y:S02]  /*baf0*/  IMAD R3, R0, UR8, RZ ;  /* 0x0000000800037c24 */ /* 0x000fe4000f8e02ff */
[----:B------:R-:W-:-:S05]  /*bb00*/  VIADD R0, R16, UR45 ;  /* 0x0000002d10007c36 */ /* 0x000fca0008000000 */
[C---:B------:R-:W-:Y:S01]  /*bb10*/  ISETP.GE.OR P2, PT, R0.reuse, R3, P0 ;  /* 0x000000030000720c */ /* 0x040fe20000746670 */
[----:B------:R-:W-:-:S05]  /*bb20*/  VIADD R0, R0, 0x8 ;  /* 0x0000000800007836 */ /* 0x000fca0000000000 */
[----:B------:R-:W-:-:S07]  /*bb30*/  ISETP.GE.OR P0, PT, R0, R3, P0 ;  /* 0x000000030000720c */ /* 0x000fce0000706670 */
[----:B0-----:R0:W-:Y:S06]  /*bb40*/  @!P2 ST.E desc[UR50][R4.64], R12 ;  /* 0x0000000c0400a985 */ /* 0x0011ec000c101932 */
[----:B-1----:R0:W-:Y:S02]  /*bb50*/  @!P0 ST.E desc[UR50][R6.64], R13 ;  /* 0x0000000d06008985 */ /* 0x0021e4000c101932 */
.L_x_7675:
        /* <DEDUP_REMOVED lines=12> */
[C---:B------:R-:W-:Y:S02]  /*bc20*/  IADD3 R33, P0, R14.reuse, 0x5000, RZ ;  /* 0x000050000e217810 */ /* 0x040fe40007f1e0ff */
[----:B------:R-:W-:Y:S02]  /*bc30*/  LOP3.LUT R40, R41, 0x380, RZ, 0xc0, !PT ;  /* 0x0000038029287812 */ /* 0x000fe400078ec0ff */
[----:B------:R-:W-:Y:S02]  /*bc40*/  LOP3.LUT R32, R33, 0x380, RZ, 0xc0, !PT ;  /* 0x0000038021207812 */ /* 0x000fe400078ec0ff */
[----:B------:R-:W-:Y:S02]  /*bc50*/  IADD3 R37, P1, R14, 0x6000, RZ ;  /* 0x000060000e257810 */ /* 0x000fe40007f3e0ff */
[----:B------:R-:W-:-:S02]  /*bc60*/  SHF.R.U64 R40, R40, 0x3, RZ ;  /* 0x0000000328287819 */ /* 0x000fc400000012ff */
[----:B------:R-:W-:Y:S02]  /*bc70*/  SHF.R.U64 R32, R32, 0x3, RZ ;  /* 0x0000000320207819 */ /* 0x000fe400000012ff */
[----:B------:R-:W-:Y:S02]  /*bc80*/  LOP3.LUT R36, R37, 0x380, RZ, 0xc0, !PT ;  /* 0x0000038025247812 */ /* 0x000fe400078ec0ff */
[----:B------:R-:W-:Y:S01]  /*bc90*/  LOP3.LUT R40, R40, R41, RZ, 0x3c, !PT ;  /* 0x0000002928287212 */ /* 0x000fe200078e3cff */
[--C-:B------:R-:W-:Y:S01]  /*bca0*/  IMAD.X R41, RZ, RZ, R15.reuse, P2 ;  /* 0x000000ffff297224 */ /* 0x100fe200010e060f */
[----:B------:R-:W-:Y:S01]  /*bcb0*/  LOP3.LUT R32, R32, R33, RZ, 0x3c, !PT ;  /* 0x0000002120207212 */ /* 0x000fe200078e3cff */
[--C-:B------:R-:W-:Y:S01]  /*bcc0*/  IMAD.X R33, RZ, RZ, R15.reuse, P0 ;  /* 0x000000ffff217224 */ /* 0x100fe200000e060f */
[----:B------:R-:W-:Y:S02]  /*bcd0*/  IADD3 R69, P2, R14, 0xe000, RZ ;  /* 0x0000e0000e457810 */ /* 0x000fe40007f5e0ff */
[----:B------:R-:W-:Y:S01]  /*bce0*/  SHF.R.U64 R36, R36, 0x3, RZ ;  /* 0x0000000324247819 */ /* 0x000fe200000012ff */
[----:B------:R-:W-:Y:S01]  /*bcf0*/  UIMAD UR18, UR18, UR12, URZ ;  /* 0x0000000c121272a4 */ /* 0x000fe2000f8e023f */
[----:B------:R-:W-:Y:S01]  /*bd00*/  IADD3 R61, P0, R14, 0xc000, RZ ;  /* 0x0000c0000e3d7810 */ /* 0x000fe20007f1e0ff */
[----:B------:R-:W-:Y:S01]  /*bd10*/  UIMAD.WIDE.U32 UR10, UR4, UR12, URZ ;  /* 0x0000000c040a72a5 */ /* 0x000fe2000f8e003f */
[----:B------:R-:W-:Y:S01]  /*bd20*/  LOP3.LUT R68, R69, 0x380, RZ, 0xc0, !PT ;  /* 0x0000038045447812 */ /* 0x000fe200078ec0ff */
[----:B------:R-:W-:Y:S01]  /*bd30*/  VIADD R89, R2, 0xc0 ;  /* 0x000000c002597836 */ /* 0x000fe20000000000 */
[----:B------:R-:W-:Y:S01]  /*bd40*/  LOP3.LUT R36, R36, R37, RZ, 0x3c, !PT ;  /* 0x0000002524247212 */ /* 0x000fe200078e3cff */
[----:B------:R-:W-:Y:S01]  /*bd50*/  IMAD.X R37, RZ, RZ, R15, P1 ;  /* 0x000000ffff257224 */ /* 0x000fe200008e060f */
[----:B------:R-:W-:Y:S01]  /*bd60*/  LOP3.LUT R60, R61, 0x380, RZ, 0xc0, !PT ;  /* 0x000003803d3c7812 */ /* 0x000fe200078ec0ff */
[----:B------:R-:W-:Y:S01]  /*bd70*/  VIADD R87, R2, 0x100 ;  /* 0x0000010002577836 */ /* 0x000fe20000000000 */
[----:B------:R-:W-:Y:S01]  /*bd80*/  IADD3 R65, P1, R14, 0xd000, RZ ;  /* 0x0000d0000e417810 */ /* 0x000fe20007f3e0ff */
[----:B------:R-:W-:Y:S01]  /*bd90*/  VIADD R95, R2, 0x140 ;  /* 0x00000140025f7836 */ /* 0x000fe20000000000 */
[----:B------:R-:W-:-:S02]  /*bda0*/  SHF.R.U64 R68, R68, 0x3, RZ ;  /* 0x0000000344447819 */ /* 0x000fc400000012ff */
[----:B------:R-:W-:Y:S02]  /*bdb0*/  IADD3 R9, P3, R14, 0x1000, RZ ;  /* 0x000010000e097810 */ /* 0x000fe40007f7e0ff */
[----:B------:R-:W-:Y:S02]  /*bdc0*/  LOP3.LUT R77, R20, 0xfffffff8, RZ, 0xc0, !PT ;  /* 0xfffffff8144d7812 */ /* 0x000fe400078ec0ff */
[C---:B------:R-:W-:Y:S02]  /*bdd0*/  IADD3 R13, P4, R14.reuse, 0x2000, RZ ;  /* 0x000020000e0d7810 */ /* 0x040fe40007f9e0ff */
[C---:B------:R-:W-:Y:S02]  /*bde0*/  IADD3 R25, P5, R14.reuse, 0x3000, RZ ;  /* 0x000030000e197810 */ /* 0x040fe40007fbe0ff */
[----:B------:R-:W-:Y:S01]  /*bdf0*/  IADD3 R29, P6, R14, 0x4000, RZ ;  /* 0x000040000e1d7810 */ /* 0x000fe20007fde0ff */
[----:B------:R-:W-:Y:S01]  /*be00*/  UIMAD UR18, UR4, UR13, UR18 ;  /* 0x0000000d041272a4 */ /* 0x000fe2000f8e0212 */
[----:B------:R-:W-:Y:S01]  /*be10*/  SHF.R.U64 R60, R60, 0x3, RZ ;  /* 0x000000033c3c7819 */ /* 0x000fe200000012ff */
[----:B------:R-:W-:Y:S01]  /*be20*/  VIADD R93, R2, 0x180 ;  /* 0x00000180025d7836 */ /* 0x000fe20000000000 */
[----:B------:R-:W-:Y:S01]  /*be30*/  LOP3.LUT R64, R65, 0x380, RZ, 0xc0, !PT ;  /* 0x0000038041407812 */ /* 0x000fe200078ec0ff */
[----:B------:R-:W-:Y:S01]  /*be40*/  ULDC.64 UR12, c[0x0][0xae8] ;  /* 0x0002ba00000c7ab9 */ /* 0x000fe20000000a00 */
[----:B------:R-:W-:Y:S01]  /*be50*/  LOP3.LUT R68, R68, R69, RZ, 0x3c, !PT ;  /* 0x0000004544447212 */ /* 0x000fe200078e3cff */
[--C-:B------:R-:W-:Y:S01]  /*be60*/  IMAD.X R69, RZ, RZ, R15.reuse, P2 ;  /* 0x000000ffff457224 */ /* 0x100fe200010e060f */
[----:B------:R-:W-:Y:S01]  /*be70*/  LOP3.LUT R60, R60, R61, RZ, 0x3c, !PT ;  /* 0x0000003d3c3c7212 */ /* 0x000fe200078e3cff */
[----:B------:R-:W-:Y:S01]  /*be80*/  IMAD.X R61, RZ, RZ, R15, P0 ;  /* 0x000000ffff3d7224 */ /* 0x000fe200000e060f */
[----:B--2---:R-:W-:Y:S01]  /*be90*/  ISETP.NE.AND P2, PT, R82, 0x1, PT ;  /* 0x000000015200780c */ /* 0x004fe20003f45270 */
[----:B------:R-:W5:Y:S01]  /*bea0*/  LD.E.128 R32, desc[UR50][R32.64] ;  /* 0x0000003220207980 */ /* 0x000f62000c101d00 */
[----:B------:R-:W-:-:S02]  /*beb0*/  SHF.R.U64 R64, R64, 0x3, RZ ;  /* 0x0000000340407819 */ /* 0x000fc400000012ff */
[----:B------:R-:W-:Y:S01]  /*bec0*/  ISETP.GE.AND P0, PT, R187, UR14, PT ;  /* 0x0000000ebb007c0c */ /* 0x000fe2000bf06270 */
[----:B------:R-:W5:Y:S01]  /*bed0*/  LD.E.128 R36, desc[UR50][R36.64] ;  /* 0x0000003224247980 */ /* 0x000f62000c101d00 */
[----:B------:R-:W-:Y:S01]  /*bee0*/  LOP3.LUT R64, R64, R65, RZ, 0x3c, !PT ;  /* 0x0000004140407212 */ /* 0x000fe200078e3cff */
[----:B------:R-:W-:Y:S01]  /*bef0*/  IMAD.X R65, RZ, RZ, R15, P1 ;  /* 0x000000ffff417224 */ /* 0x000fe200008e060f */
[----:B------:R-:W-:Y:S01]  /*bf00*/  SEL R76, RZ, 0xffffffff, P0 ;  /* 0xffffffffff4c7807 */ /* 0x000fe20000000000 */
[----:B------:R-:W5:Y:S01]  /*bf10*/  LD.E.128 R40, desc[UR50][R40.64] ;  /* 0x0000003228287980 */ /* 0x000f62000c101d00 */
[----:B------:R-:W-:Y:S02]  /*bf20*/  ISETP.GE.AND P1, PT, R2, UR14, PT ;  /* 0x0000000e02007c0c */ /* 0x000fe4000bf26270 */
[----:B------:R-:W-:Y:S01]  /*bf30*/  LOP3.LUT R8, R9, 0x380, RZ, 0xc0, !PT ;  /* 0x0000038009087812 */ /* 0x000fe200078ec0ff */
[----:B------:R-:W-:Y:S01]  /*bf40*/  IMAD.SHL.U32 R76, R76, 0x2, RZ ;  /* 0x000000024c4c7824 */ /* 0x000fe200078e00ff */
[----:B------:R-:W-:Y:S01]  /*bf50*/  SEL R21, RZ, 0x1, P1 ;  /* 0x00000001ff157807 */ /* 0x000fe20000800000 */
[----:B------:R-:W0:Y:S01]  /*bf60*/  @P2 LDC R79, c[0x0][0xbec] ;  /* 0x0002fb00ff4f2b82 */ /* 0x000e220000000800 */
[----:B------:R-:W-:-:S02]  /*bf70*/  ISETP.GE.AND P0, PT, R186, UR14, PT ;  /* 0x0000000eba007c0c */ /* 0x000fc4000bf06270 */
[----:B------:R-:W-:Y:S02]  /*bf80*/  LOP3.LUT R12, R13, 0x380, RZ, 0xc0, !PT ;  /* 0x000003800d0c7812 */ /* 0x000fe400078ec0ff */
[----:B------:R-:W-:Y:S02]  /*bf90*/  LOP3.LUT R24, R25, 0x380, RZ, 0xc0, !PT ;  /* 0x0000038019187812 */ /* 0x000fe400078ec0ff */
[----:B------:R-:W-:Y:S01]  /*bfa0*/  LOP3.LUT R28, R29, 0x380, RZ, 0xc0, !PT ;  /* 0x000003801d1c7812 */ /* 0x000fe200078ec0ff */
[----:B------:R-:W1:Y:S01]  /*bfb0*/  @P2 LDC R81, c[0x0][0xbf0] ;  /* 0x0002fc00ff512b82 */ /* 0x000e620000000800 */
[----:B------:R-:W-:Y:S01]  /*bfc0*/  SHF.R.U64 R8, R8, 0x3, RZ ;  /* 0x0000000308087819 */ /* 0x000fe200000012ff */
[----:B------:R-:W-:Y:S01]  /*bfd0*/  UIADD3 UR11, UR11, UR18, URZ ;  /* 0x000000120b0b7290 */ /* 0x000fe2000fffe03f */
[----:B------:R-:W-:Y:S01]  /*bfe0*/  LOP3.LUT R21, R76, 0x2, R21, 0xe2, !PT ;  /* 0x000000024c157812 */ /* 0x000fe200078ee215 */
[----:B------:R-:W-:Y:S01]  /*bff0*/  IMAD.IADD R76, R0, 0x1, -R77 ;  /* 0x00000001004c7824 */ /* 0x000fe200078e0a4d */
[----:B------:R-:W-:Y:S01]  /*c000*/  SEL R0, RZ, 0xffffffff, P0 ;  /* 0xffffffffff007807 */ /* 0x000fe20000000000 */
[----:B------:R-:W-:Y:S01]  /*c010*/  USHF.R.S32.HI UR4, URZ, 0x1f, UR9 ;  /* 0x0000001f3f047899 */ /* 0x000fe20008011409 */
[----:B------:R-:W-:Y:S01]  /*c020*/  LOP3.LUT R8, R8, R9, RZ, 0x3c, !PT ;  /* 0x0000000908087212 */ /* 0x000fe200078e3cff */
[----:B------:R-:W-:Y:S01]  /*c030*/  IMAD.X R9, RZ, RZ, R15, P3 ;  /* 0x000000ffff097224 */ /* 0x000fe200018e060f */
[----:B------:R-:W-:Y:S01]  /*c040*/  IADD3 R45, P3, R14, 0x8000, RZ ;  /* 0x000080000e2d7810 */ /* 0x000fe20007f7e0ff */
[----:B------:R-:W-:Y:S01]  /*c050*/  IMAD.SHL.U32 R0, R0, 0x4, RZ ;  /* 0x0000000400007824 */ /* 0x000fe200078e00ff */
[----:B------:R-:W-:Y:S01]  /*c060*/  SHF.R.U64 R12, R12, 0x3, RZ ;  /* 0x000000030c0c7819 */ /* 0x000fe200000012ff */
[----:B------:R-:W5:Y:S01]  /*c070*/  LD.E.128 R60, desc[UR50][R60.64] ;  /* 0x000000323c3c7980 */ /* 0x000f62000c101d00 */
[----:B------:R-:W-:-:S02]  /*c080*/  LOP3.LUT R44, R45, 0x380, RZ, 0xc0, !PT ;  /* 0x000003802d2c7812 */ /* 0x000fc400078ec0ff */
[----:B------:R-:W-:Y:S01]  /*c090*/  LOP3.LUT R21, R0, 0x4, R21, 0xe2, !PT ;  /* 0x0000000400157812 */ /* 0x000fe200078ee215 */
[----:B------:R-:W-:Y:S01]  /*c0a0*/  IMAD R0, R76, 0x20, R3 ;  /* 0x000000204c007824 */ /* 0x000fe200078e0203 */
[----:B------:R-:W-:Y:S01]  /*c0b0*/  SHF.R.U64 R24, R24, 0x3, RZ ;  /* 0x0000000318187819 */ /* 0x000fe200000012ff */
[----:B------:R-:W5:Y:S01]  /*c0c0*/  LD.E.128 R64, desc[UR50][R64.64] ;  /* 0x0000003240407980 */ /* 0x000f62000c101d00 */
[----:B------:R-:W-:Y:S02]  /*c0d0*/  SHF.R.U64 R28, R28, 0x3, RZ ;  /* 0x000000031c1c7819 */ /* 0x000fe400000012ff */
[----:B------:R-:W-:Y:S01]  /*c0e0*/  SHF.R.U64 R44, R44, 0x3, RZ ;  /* 0x000000032c2c7819 */ /* 0x000fe200000012ff */
[----:B------:R-:W-:Y:S01]  /*c0f0*/  UIMAD.WIDE.U32 UR10, UR44, UR12, UR10 ;  /* 0x0000000c2c0a72a5 */ /* 0x000fe2000f8e000a */
[----:B------:R-:W-:Y:S01]  /*c100*/  LOP3.LUT R12, R12, R13, RZ, 0x3c, !PT ;  /* 0x0000000d0c0c7212 */ /* 0x000fe200078e3cff */
[----:B------:R-:W-:Y:S01]  /*c110*/  VIADD R80, R0, UR45 ;  /* 0x0000002d00507c36 */ /* 0x000fe20008000000 */
[----:B------:R-:W-:Y:S01]  /*c120*/  LOP3.LUT R24, R24, R25, RZ, 0x3c, !PT ;  /* 0x0000001918187212 */ /* 0x000fe200078e3cff */
[--C-:B------:R-:W-:Y:S01]  /*c130*/  IMAD.X R13, RZ, RZ, R15.reuse, P4 ;  /* 0x000000ffff0d7224 */ /* 0x100fe200020e060f */
[----:B------:R-:W-:Y:S01]  /*c140*/  LOP3.LUT R28, R28, R29, RZ, 0x3c, !PT ;  /* 0x0000001d1c1c7212 */ /* 0x000fe200078e3cff */
[--C-:B------:R-:W-:Y:S01]  /*c150*/  IMAD.X R25, RZ, RZ, R15.reuse, P5 ;  /* 0x000000ffff197224 */ /* 0x100fe200028e060f */
[----:B------:R-:W-:Y:S01]  /*c160*/  ISETP.GE.AND P1, PT, R89, UR14, PT ;  /* 0x0000000e59007c0c */ /* 0x000fe2000bf26270 */
[--C-:B------:R-:W-:Y:S01]  /*c170*/  IMAD.X R29, RZ, RZ, R15.reuse, P6 ;  /* 0x000000ffff1d7224 */ /* 0x100fe200030e060f */
[----:B------:R-:W-:Y:S01]  /*c180*/  LOP3.LUT R44, R44, R45, RZ, 0x3c, !PT ;  /* 0x0000002d2c2c7212 */ /* 0x000fe200078e3cff */
[----:B------:R-:W-:Y:S01]  /*c190*/  IMAD.X R45, RZ, RZ, R15, P3 ;  /* 0x000000ffff2d7224 */ /* 0x000fe200018e060f */
[C---:B------:R-:W-:Y:S01]  /*c1a0*/  IADD3 R49, P4, R14.reuse, 0x9000, RZ ;  /* 0x000090000e317810 */ /* 0x040fe20007f9e0ff */
[----:B------:R-:W-:Y:S01]  /*c1b0*/  UIMAD UR11, UR44, UR13, UR11 ;  /* 0x0000000d2c0b72a4 */ /* 0x000fe2000f8e020b */
[----:B------:R-:W-:Y:S01]  /*c1c0*/  IADD3 R53, P5, R14, 0xa000, RZ ;  /* 0x0000a0000e357810 */ /* 0x000fe20007fbe0ff */
[----:B0-----:R-:W-:Y:S01]  /*c1d0*/  @P2 IMAD.HI.U32 R0, R80, R79, RZ ;  /* 0x0000004f50002227 */ /* 0x001fe200078e00ff */
[C---:B------:R-:W-:Y:S01]  /*c1e0*/  IADD3 R57, P6, R14.reuse, 0xb000, RZ ;  /* 0x0000b0000e397810 */ /* 0x040fe20007fde0ff */
[----:B------:R-:W-:Y:S01]  /*c1f0*/  ULDC.64 UR12, c[0x0][0xaf0] ;  /* 0x0002bc00000c7ab9 */ /* 0x000fe20000000a00 */
[----:B------:R-:W-:Y:S01]  /*c200*/  IADD3 R7, P3, R14, 0xf000, RZ ;  /* 0x0000f0000e077810 */ /* 0x000fe20007f7e0ff */
[----:B------:R-:W5:Y:S01]  /*c210*/  LD.E.128 R68, desc[UR50][R68.64] ;  /* 0x0000003244447980 */ /* 0x000f62000c101d00 */
[----:B------:R-:W-:Y:S01]  /*c220*/  SEL R20, RZ, 0xffffffff, P1 ;  /* 0xffffffffff147807 */ /* 0x000fe20000800000 */
[----:B------:R-:W-:Y:S01]  /*c230*/  UIMAD UR4, UR4, UR12, URZ ;  /* 0x0000000c040472a4 */ /* 0x000fe2000f8e023f */
[----:B------:R-:W-:-:S02]  /*c240*/  ISETP.GE.AND P0, PT, R87, UR14, PT ;  /* 0x0000000e57007c0c */ /* 0x000fc4000bf06270 */
[----:B------:R-:W-:Y:S01]  /*c250*/  LOP3.LUT R5, R14, 0x380, RZ, 0xc0, !PT ;  /* 0x000003800e057812 */ /* 0x000fe200078ec0ff */
[----:B------:R-:W-:Y:S01]  /*c260*/  IMAD.MOV.U32 R77, RZ, RZ, R80 ;  /* 0x000000ffff4d7224 */ /* 0x000fe200078e0050 */
[----:B------:R-:W-:Y:S01]  /*c270*/  LOP3.LUT R48, R49, 0x380, RZ, 0xc0, !PT ;  /* 0x0000038031307812 */ /* 0x000fe200078ec0ff */
[----:B------:R-:W5:Y:S01]  /*c280*/  LD.E.128 R8, desc[UR50][R8.64] ;  /* 0x0000003208087980 */ /* 0x000f62000c101d00 */
[----:B------:R-:W-:Y:S02]  /*c290*/  LOP3.LUT R52, R53, 0x380, RZ, 0xc0, !PT ;  /* 0x0000038035347812 */ /* 0x000fe400078ec0ff */
[----:B------:R-:W-:Y:S01]  /*c2a0*/  LOP3.LUT R56, R57, 0x380, RZ, 0xc0, !PT ;  /* 0x0000038039387812 */ /* 0x000fe200078ec0ff */
[----:B------:R-:W-:Y:S01]  /*c2b0*/  UIMAD.WIDE.U32 UR10, UR9, UR12, UR10 ;  /* 0x0000000c090a72a5 */ /* 0x000fe2000f8e000a */
[----:B------:R-:W-:Y:S01]  /*c2c0*/  LOP3.LUT R6, R7, 0x380, RZ, 0xc0, !PT ;  /* 0x0000038007067812 */ /* 0x000fe200078ec0ff */
[----:B------:R-:W-:Y:S01]  /*c2d0*/  IMAD.X R73, RZ, RZ, R15, P3 ;  /* 0x000000ffff497224 */ /* 0x000fe200018e060f */
[----:B------:R-:W-:Y:S01]  /*c2e0*/  SHF.L.U32 R76, R20, 0x3, RZ ;  /* 0x00000003144c7819 */ /* 0x000fe200000006ff */
[----:B------:R-:W-:Y:S01]  /*c2f0*/  UIMAD UR4, UR9, UR13, UR4 ;  /* 0x0000000d090472a4 */ /* 0x000fe2000f8e0204 */
[----:B------:R-:W-:Y:S01]  /*c300*/  SEL R20, RZ, 0xffffffff, P0 ;  /* 0xffffffffff147807 */ /* 0x000fe20000000000 */
[----:B------:R-:W5:Y:S01]  /*c310*/  LD.E.128 R24, desc[UR50][R24.64] ;  /* 0x0000003218187980 */ /* 0x000f62000c101d00 */
[----:B-1----:R-:W-:-:S02]  /*c320*/  @P2 SHF.R.U32.HI R77, RZ, R81, R0 ;  /* 0x00000051ff4d2219 */ /* 0x002fc40000011600 */
[----:B------:R-:W-:Y:S01]  /*c330*/  SHF.R.U64 R48, R48, 0x3, RZ ;  /* 0x0000000330307819 */ /* 0x000fe200000012ff */
[----:B------:R-:W5:Y:S01]  /*c340*/  LD.E.128 R28, desc[UR50][R28.64] ;  /* 0x000000321c1c7980 */ /* 0x000f62000c101d00 */
[----:B------:R-:W-:Y:S02]  /*c350*/  SHF.R.U64 R52, R52, 0x3, RZ ;  /* 0x0000000334347819 */ /* 0x000fe400000012ff */
[----:B------:R-:W-:Y:S01]  /*c360*/  SHF.R.U64 R56, R56, 0x3, RZ ;  /* 0x0000000338387819 */ /* 0x000fe200000012ff */
[----:B------:R-:W5:Y:S01]  /*c370*/  LD.E.128 R44, desc[UR50][R44.64] ;  /* 0x000000322c2c7980 */ /* 0x000f62000c101d00 */
[----:B------:R-:W-:Y:S02]  /*c380*/  SHF.R.U64 R5, R5, 0x3, RZ ;  /* 0x0000000305057819 */ /* 0x000fe400000012ff */
[----:B------:R-:W-:Y:S01]  /*c390*/  SHF.R.U64 R6, R6, 0x3, RZ ;  /* 0x0000000306067819 */ /* 0x000fe200000012ff */
[----:B------:R-:W-:Y:S01]  /*c3a0*/  UIADD3 UR4, UR11, UR4, URZ ;  /* 0x000000040b047290 */ /* 0x000fe2000fffe03f */
[----:B------:R-:W-:Y:S01]  /*c3b0*/  ISETP.GE.AND P0, PT, R95, UR14, PT ;  /* 0x0000000e5f007c0c */ /* 0x000fe2000bf06270 */
[----:B------:R-:W-:Y:S01]  /*c3c0*/  IMAD.SHL.U32 R83, R20, 0x10, RZ ;  /* 0x0000001014537824 */ /* 0x000fe200078e00ff */
        /* <DEDUP_REMOVED lines=12> */
[----:B------:R-:W-:Y:S01]  /*c490*/  LOP3.LUT R72, R6, R7, RZ, 0x3c, !PT ;  /* 0x0000000706487212 */ /* 0x000fe200078e3cff */
[----:B------:R-:W-:Y:S01]  /*c4a0*/  IMAD.U32 R21, RZ, RZ, UR11 ;  /* 0x0000000bff157e24 */ /* 0x000fe2000f8e00ff */
[----:B------:R-:W-:Y:S01]  /*c4b0*/  ULDC.64 UR10, c[0x0][0xae0] ;  /* 0x0002b800000a7ab9 */ /* 0x000fe20000000a00 */
[----:B------:R-:W-:Y:S01]  /*c4c0*/  SEL R0, RZ, 0xffffffff, P0 ;  /* 0xffffffffff007807 */ /* 0x000fe20000000000 */
[----:B------:R-:W-:Y:S01]  /*c4d0*/  IMAD R79, R82, R79, R80 ;  /* 0x0000004f524f7224 */ /* 0x000fe200078e0250 */
[----:B------:R-:W5:Y:S01]  /*c4e0*/  LD.E.128 R4, desc[UR50][R4.64] ;  /* 0x0000003204047980 */ /* 0x000f62000c101d00 */
[----:B------:R-:W-:Y:S01]  /*c4f0*/  IMAD R78, R78, UR10, RZ ;  /* 0x0000000a4e4e7c24 */ /* 0x000fe2000f8e02ff */
[----:B------:R-:W-:Y:S01]  /*c500*/  LOP3.LUT R76, R83, 0x10, R76, 0xe2, !PT ;  /* 0x00000010534c7812 */ /* 0x000fe200078ee24c */
[----:B------:R-:W-:Y:S01]  /*c510*/  IMAD.U32 R21, RZ, RZ, UR4 ;  /* 0x00000004ff157e24 */ /* 0x000fe2000f8e00ff */
[----:B------:R-:W5:Y:S01]  /*c520*/  LD.E.128 R12, desc[UR50][R12.64] ;  /* 0x000000320c0c7980 */ /* 0x000f62000c101d00 */
[----:B------:R-:W-:Y:S01]  /*c530*/  IMAD.SHL.U32 R83, R0, 0x20, RZ ;  /* 0x0000002000537824 */ /* 0x000fe200078e00ff */
[----:B------:R-:W-:Y:S01]  /*c540*/  ISETP.GE.AND P0, PT, R93, UR14, PT ;  /* 0x0000000e5d007c0c */ /* 0x000fe2000bf06270 */
[----:B------:R-:W-:Y:S01]  /*c550*/  IMAD R81, R77, UR11, R78 ;  /* 0x0000000b4d517c24 */ /* 0x000fe2000f8e024e */
[----:B------:R-:W5:Y:S01]  /*c560*/  LD.E.128 R48, desc[UR50][R48.64] ;  /* 0x0000003230307980 */ /* 0x000f62000c101d00 */
[----:B------:R-:W-:-:S03]  /*c570*/  SHF.R.S32.HI R78, RZ, 0x1f, R79 ;  /* 0x0000001fff4e7819 */ /* 0x000fc6000001144f */
[----:B------:R-:W5:Y:S01]  /*c580*/  LD.E.128 R52, desc[UR50][R52.64] ;  /* 0x0000003234347980 */ /* 0x000f62000c101d00 */
[----:B------:R-:W-:Y:S01]  /*c590*/  IMAD.WIDE.U32 R20, R77, UR10, R20 ;  /* 0x0000000a4d147c25 */ /* 0x000fe2000f8e0014 */
[----:B------:R-:W-:Y:S02]  /*c5a0*/  ULDC.64 UR10, c[0x0][0xad8] ;  /* 0x0002b600000a7ab9 */ /* 0x000fe40000000a00 */
[----:B------:R-:W5:Y:S01]  /*c5b0*/  LD.E.128 R56, desc[UR50][R56.64] ;  /* 0x0000003238387980 */ /* 0x000f62000c101d00 */
[----:B------:R-:W-:-:S03]  /*c5c0*/  VIADD R97, R2, 0x1c0 ;  /* 0x000001c002617836 */ /* 0x000fc60000000000 */
        /* <DEDUP_REMOVED lines=8> */
[----:B------:R-:W-:Y:S01]  /*c650*/  IMAD.IADD R21, R21, 0x1, R81 ;  /* 0x0000000115157824 */ /* 0x000fe200078e0251 */
[----:B------:R-:W-:Y:S01]  /*c660*/  SEL R77, RZ, 0x40, P0 ;  /* 0x00000040ff4d7807 */ /* 0x000fe20000000000 */
[----:B------:R-:W-:Y:S01]  /*c670*/  IMAD R78, R78, UR10, RZ ;  /* 0x0000000a4e4e7c24 */ /* 0x000fe2000f8e02ff */
[----:B------:R-:W-:Y:S01]  /*c680*/  ISETP.GE.AND P0, PT, R97, UR14, PT ;  /* 0x0000000e61007c0c */ /* 0x000fe2000bf06270 */
[----:B------:R-:W-:-:S02]  /*c690*/  IMAD R91, R82, UR8, RZ ;  /* 0x00000008525b7c24 */ /* 0x000fc4000f8e02ff */
[----:B------:R-:W-:Y:S01]  /*c6a0*/  VIADD R90, R3, UR45 ;  /* 0x0000002d035a7c36 */ /* 0x000fe20008000000 */
        /* <DEDUP_REMOVED lines=55> */
.L_x_7678:
[----:B------:R-:W-:Y:S05]  /*ca20*/  BSYNC B1 ;  /* 0x0000000000017941 */ /* 0x000fea0003800000 */
.L_x_7677:
        /* <DEDUP_REMOVED lines=44> */
.L_x_7676:
        /* <DEDUP_REMOVED lines=44> */
[----:B------:R-:W-:Y:S01]  /*cfb0*/  UIADD3 UR4, UR40, 0x28c20, URZ ;  /* 0x00028c2028047890 */ /* 0x000fe2000fffe03f */
[----:B------:R-:W-:Y:S01]  /*cfc0*/  IMAD R7, R7, UR14, R4 ;  /* 0x0000000e07077c24 */ /* 0x000fe2000f8e0204 */
[----:B------:R-:W-:Y:S01]  /*cfd0*/  SHF.R.S32.HI R162, RZ, 0x1f, R209 ;  /* 0x0000001fffa27819 */ /* 0x000fe200000114d1 */
[----:B------:R-:W-:Y:S01]  /*cfe0*/  IMAD R0, R0, UR12, RZ ;  /* 0x0000000c00007c24 */ /* 0x000fe2000f8e02ff */
[----:B------:R-:W-:Y:S01]  /*cff0*/  UPRMT UR4, URZ, 0x654, UR4 ;  /* 0x000006543f047896 */ /* 0x000fe20008000004 */
[----:B------:R-:W-:Y:S01]  /*d000*/  IMAD.U32 R4, RZ, RZ, UR10 ;  /* 0x0000000aff047e24 */ /* 0x000fe2000f8e00ff */
[----:B------:R-:W-:Y:S01]  /*d010*/  ULDC.64 UR10, c[0x0][0xb28] ;  /* 0x0002ca00000a7ab9 */ /* 0x000fe20000000a00 */
[C---:B------:R-:W-:Y:S01]  /*d020*/  IMAD R9, R3.reuse, UR13, R0 ;  /* 0x0000000d03097c24 */ /* 0x040fe2000f8e0200 */
[----:B------:R-:W-:Y:S01]  /*d030*/  SHF.R.S32.HI R0, RZ, 0x1f, R7 ;  /* 0x0000001fff007819 */ /* 0x000fe20000011407 */
[----:B------:R-:W-:Y:S01]  /*d040*/  IMAD.WIDE.U32 R4, R3, UR12, R4 ;  /* 0x0000000c03047c25 */ /* 0x000fe2000f8e0004 */
[----:B------:R-:W-:-:S02]  /*d050*/  SHF.R.S32.HI R163, RZ, 0x1f, R210 ;  /* 0x0000001fffa37819 */ /* 0x000fc400000114d2 */
[----:B------:R-:W-:Y:S01]  /*d060*/  SHF.R.S32.HI R164, RZ, 0x1f, R211 ;  /* 0x0000001fffa47819 */ /* 0x000fe200000114d3 */
[----:B------:R-:W-:Y:S01]  /*d070*/  IMAD R0, R0, UR10, RZ ;  /* 0x0000000a00007c24 */ /* 0x000fe2000f8e02ff */
[----:B------:R-:W-:Y:S01]  /*d080*/  SYNCS.ARRIVE.TRANS64.RED.A1T0 RZ, [UR4], RZ ;  /* 0x000000ffffff79a7 */ /* 0x000fe20008100404 */
[----:B------:R-:W-:Y:S01]  /*d090*/  IMAD.IADD R5, R5, 0x1, R9 ;  /* 0x0000000105057824 */ /* 0x000fe200078e0209 */
[----:B------:R-:W-:Y:S01]  /*d0a0*/  SHF.R.S32.HI R165, RZ, 0x1f, R212 ;  /* 0x0000001fffa57819 */ /* 0x000fe200000114d4 */
[C---:B------:R-:W-:Y:S01]  /*d0b0*/  IMAD R3, R7.reuse, UR11, R0 ;  /* 0x0000000b07037c24 */ /* 0x040fe2000f8e0200 */
        /* <DEDUP_REMOVED lines=15> */
[----:B------:R-:W-:Y:S01]  /*d1b0*/  SHF.R.S32.HI R170, RZ, 0x1f, R17 ;  /* 0x0000001fffaa7819 */ /* 0x000fe20000011411 */
[----:B------:R-:W-:Y:S06]  /*d1c0*/  @P0 BRA `(.L_x_7681) ;  /* 0x0000000800040947 */ /* 0x000fec0003800000 */
        /* <DEDUP_REMOVED lines=129> */
.L_x_7681:
[----:B------:R-:W-:Y:S05]  /*d9e0*/  BSYNC B1 ;  /* 0x0000000000017941 */ /* 0x000fea0003800000 */
.L_x_7680:
        /* <DEDUP_REMOVED lines=136> */
.L_x_7673:
        /* <DEDUP_REMOVED lines=33> */
.L_x_7682:
[----:B------:R-:W-:Y:S01]  /*e480*/  USEL UR41, UR41, URZ, !UP0 ;  /* 0x0000003f29297287 */ /* 0x000fe2000c000000 */
[----:B------:R-:W-:Y:S01]  /*e490*/  BSSY B1, `(.L_x_7683) ;  /* 0x0000039000017945 */ /* 0x000fe20003800000 */
[----:B------:R-:W-:-:S03]  /*e4a0*/  USEL UR42, UR42, URZ, !UP0 ;  /* 0x0000003f2a2a7287 */ /* 0x000fc6000c000000 */
[----:B------:R-:W-:Y:S09]  /*e4b0*/  @P0 BRA `(.L_x_7684) ;  /* 0x0000000000d80947 */ /* 0x000ff20003800000 */
        /* <DEDUP_REMOVED lines=18> */
[----:B------:R-:W-:Y:S02]  /*e5e0*/  UIMAD UR15, UR15, UR41, URZ ;  /* 0x000000290f0f72a4 */ /* 0x000fe4000f8e023f */
[----:B------:R-:W-:-:S02]  /*e5f0*/  UIMAD.WIDE.U32 UR12, UR10, UR44, URZ ;  /* 0x0000002c0a0c72a5 */ /* 0x000fc4000f8e003f */
        /* <DEDUP_REMOVED lines=14> */
[----:B------:R-:W-:Y:S01]  /*e6e0*/  UIADD3.X UR8, UR8, UR19, UR22, UP1, UP2 ;  /* 0x0000001308087290 */ /* 0x000fe20008fe4416 */
[----:B------:R-:W-:Y:S01]  /*e6f0*/  IMAD.U32 R5, RZ, RZ, UR21 ;  /* 0x00000015ff057e24 */ /* 0x000fe2000f8e00ff */
[--C-:B------:R-:W-:Y:S01]  /*e700*/  SHF.R.S32.HI R5, RZ, 0x1f, R3.reuse ;  /* 0x0000001fff057819 */ /* 0x100fe20000011403 */
[----:B------:R-:W-:Y:S01]  /*e710*/  IMAD.MOV R7, RZ, RZ, -R3 ;  /* 0x000000ffff077224 */ /* 0x000fe200078e0a03 */
[----:B------:R-:W-:Y:S01]  /*e720*/  IADD3 R4, P0, P1, R3, UR12, R4 ;  /* 0x0000000c03047c10 */ /* 0x000fe2000f91e004 */
[----:B------:R-:W-:Y:S01]  /*e730*/  ULDC.64 UR10, c[0x0][UR18+0x210] ;  /* 0x00008400120a7abb */ /* 0x000fe20008000a00 */
[----:B------:R-:W-:Y:S01]  /*e740*/  ULDC.64 UR12, c[0x0][0xba8] ;  /* 0x0002ea00000c7ab9 */ /* 0x000fe20000000a00 */
[----:B------:R-:W-:Y:S01]  /*e750*/  IMAD R7, R9, R7, R6 ;  /* 0x0000000709077224 */ /* 0x000fe200078e0206 */
[----:B------:R-:W-:Y:S01]  /*e760*/  IADD3.X R5, R5, UR8, R10, P0, P1 ;  /* 0x0000000805057c10 */ /* 0x000fe200087e240a */
[----:B------:R-:W-:Y:S01]  /*e770*/  @!UP0 ULDC UR12, c[0x0][0xb50] ;  /* 0x0002d400000c8ab9 */ /* 0x000fe20000000800 */
[----:B------:R-:W-:Y:S01]  /*e780*/  @!UP0 ULDC UR13, c[0x0][0xb54] ;  /* 0x0002d500000d8ab9 */ /* 0x000fe20000000800 */
[C---:B------:R-:W-:Y:S01]  /*e790*/  IMAD R6, R7.reuse, UR11, RZ ;  /* 0x0000000b07067c24 */ /* 0x040fe2000f8e02ff */
[----:B------:R-:W-:Y:S01]  /*e7a0*/  SHF.R.S32.HI R3, RZ, 0x1f, R7 ;  /* 0x0000001fff037819 */ /* 0x000fe20000011407 */
[----:B------:R-:W-:-:S04]  /*e7b0*/  IMAD.WIDE.U32 R4, R7, UR10, R4 ;  /* 0x0000000a07047c25 */ /* 0x000fc8000f8e0004 */
[----:B------:R-:W-:Y:S01]  /*e7c0*/  IMAD R3, R3, UR10, R6 ;  /* 0x0000000a03037c24 */ /* 0x000fe2000f8e0206 */
[----:B------:R-:W-:-:S03]  /*e7d0*/  LEA R6, P0, R4, UR12, 0x2 ;  /* 0x0000000c04067c11 */ /* 0x000fc6000f8010ff */
[----:B------:R-:W-:-:S05]  /*e7e0*/  IMAD.IADD R3, R5, 0x1, R3 ;  /* 0x0000000105037824 */ /* 0x000fca00078e0203 */
[----:B------:R-:W-:Y:S01]  /*e7f0*/  LEA.HI.X R7, R4, UR13, R3, 0x2, P0 ;  /* 0x0000000d04077c11 */ /* 0x000fe200080f1403 */
[----:B------:R-:W-:-:S05]  /*e800*/  IMAD.MOV.U32 R3, RZ, RZ, -0x800000 ;  /* 0xff800000ff037424 */ /* 0x000fca00078e00ff */
[----:B------:R0:W-:Y:S02]  /*e810*/  STG.E desc[UR50][R6.64], R3 ;  /* 0x0000000306007986 */ /* 0x0001e4000c101932 */
.L_x_7684:
[----:B------:R-:W-:Y:S05]  /*e820*/  BSYNC B1 ;  /* 0x0000000000017941 */ /* 0x000fea0003800000 */
.L_x_7683:
[----:B------:R-:W-:-:S06]  /*e830*/  UISETP.GT.AND UP0, UPT, UR9, 0x1, UPT ;  /* 0x000000010900788c */ /* 0x000fcc000bf04270 */
[----:B------:R-:W-:-:S13]  /*e840*/  PLOP3.LUT P0, PT, PT, PT, UP0, 0x80, 0x0 ;  /* 0x000000000000781c */ /* 0x000fda0003f0f008 */
[----:B------:R-:W-:Y:S05]  /*e850*/  @P0 BRA `(.L_x_7679) ;  /* 0x00000008008c0947 */ /* 0x000fea0003800000 */
[----:B------:R-:W1:Y:S01]  /*e860*/  LDC R11, c[0x0][0xbe8] ;  /* 0x0002fa00ff0b7b82 */ /* 0x000e620000000800 */
[----:B0-----:R-:W-:Y:S01]  /*e870*/  SHF.R.S32.HI R3, RZ, 0x1f, R8 ;  /* 0x0000001fff037819 */ /* 0x001fe20000011408 */
[----:B------:R-:W-:Y:S01]  /*e880*/  ULDC UR14, c[0x0][0xac8] ;  /* 0x0002b200000e7ab9 */ /* 0x000fe20000000800 */
[----:B------:R-:W-:Y:S01]  /*e890*/  ULDC.64 UR12, c[0x0][0xaa0] ;  /* 0x0002a800000c7ab9 */ /* 0x000fe20000000a00 */
[----:B------:R-:W-:Y:S01]  /*e8a0*/  ISETP.GE.AND P1, PT, R187, UR14, PT ;  /* 0x0000000ebb007c0c */ /* 0x000fe2000bf26270 */
[----:B------:R-:W-:Y:S01]  /*e8b0*/  UIMAD UR10, UR22, UR12, URZ ;  /* 0x0000000c160a72a4 */ /* 0x000fe2000f8e023f */
[----:B------:R-:W-:Y:S01]  /*e8c0*/  LEA.HI R6, R3, R8, RZ, 0x3 ;  /* 0x0000000803067211 */ /* 0x000fe200078f18ff */
[----:B------:R-:W-:Y:S01]  /*e8d0*/  UIMAD.WIDE.U32 UR8, UR4, UR12, URZ ;  /* 0x0000000c040872a5 */ /* 0x000fe2000f8e003f */
[----:B------:R-:W-:Y:S01]  /*e8e0*/  SEL R4, RZ, 0xffffffff, P1 ;  /* 0xffffffffff047807 */ /* 0x000fe20000800000 */
[----:B------:R-:W-:Y:S01]  /*e8f0*/  UIMAD UR10, UR4, UR13, UR10 ;  /* 0x0000000d040a72a4 */ /* 0x000fe2000f8e020a */
[----:B------:R-:W-:Y:S01]  /*e900*/  LOP3.LUT R3, R6, 0xfffffff8, RZ, 0xc0, !PT ;  /* 0xfffffff806037812 */ /* 0x000fe200078ec0ff */
[C---:B------:R-:W-:Y:S01]  /*e910*/  VIADD R37, R2.reuse, 0xc0 ;  /* 0x000000c002257836 */ /* 0x040fe20000000000 */
[----:B------:R-:W-:Y:S01]  /*e920*/  ISETP.GE.AND P2, PT, R2, UR14, PT ;  /* 0x0000000e02007c0c */ /* 0x000fe2000bf46270 */
[----:B------:R-:W-:Y:S01]  /*e930*/  IMAD.SHL.U32 R4, R4, 0x2, RZ ;  /* 0x0000000204047824 */ /* 0x000fe200078e00ff */
[----:B------:R-:W-:Y:S01]  /*e940*/  SHF.R.S32.HI R13, RZ, 0x3, R6 ;  /* 0x00000003ff0d7819 */ /* 0x000fe20000011406 */
[----:B------:R-:W-:Y:S01]  /*e950*/  IMAD.IADD R8, R8, 0x1, -R3 ;  /* 0x0000000108087824 */ /* 0x000fe200078e0a03 */
[----:B------:R-:W-:Y:S01]  /*e960*/  SEL R3, RZ, 0x1, P2 ;  /* 0x00000001ff037807 */ /* 0x000fe20001000000 */
[----:B------:R-:W-:Y:S01]  /*e970*/  UIADD3 UR9, UR9, UR10, URZ ;  /* 0x0000000a09097290 */ /* 0x000fe2000fffe03f */
[----:B------:R-:W-:Y:S01]  /*e980*/  ISETP.GE.AND P1, PT, R186, UR14, PT ;  /* 0x0000000eba007c0c */ /* 0x000fe2000bf26270 */
[----:B------:R-:W-:Y:S01]  /*e990*/  ULDC.64 UR12, c[0x0][0xae8] ;  /* 0x0002ba00000c7ab9 */ /* 0x000fe20000000a00 */
[----:B------:R-:W-:Y:S01]  /*e9a0*/  LOP3.LUT R6, R4, 0x2, R3, 0xe2, !PT ;  /* 0x0000000204067812 */ /* 0x000fe200078ee203 */
[----:B------:R-:W-:Y:S01]  /*e9b0*/  IMAD R3, R8, 0x20, R13 ;  /* 0x0000002008037824 */ /* 0x000fe200078e020d */
[----:B------:R-:W-:Y:S01]  /*e9c0*/  SEL R4, RZ, 0xffffffff, P1 ;  /* 0xffffffffff047807 */ /* 0x000fe20000800000 */
[----:B------:R-:W-:Y:S01]  /*e9d0*/  UIMAD.WIDE.U32 UR8, UR44, UR12, UR8 ;  /* 0x0000000c2c0872a5 */ /* 0x000fe2000f8e0008 */
[----:B-1----:R-:W-:Y:S01]  /*e9e0*/  ISETP.NE.AND P0, PT, R11, 0x1, PT ;  /* 0x000000010b00780c */ /* 0x002fe20003f05270 */
[----:B------:R-:W-:Y:S01]  /*e9f0*/  VIADD R8, R3, UR45 ;  /* 0x0000002d03087c36 */ /* 0x000fe20008000000 */
[----:B------:R-:W-:Y:S01]  /*ea00*/  ISETP.GE.AND P1, PT, R37, UR14, PT ;  /* 0x0000000e25007c0c */ /* 0x000fe2000bf26270 */
[----:B------:R-:W-:Y:S01]  /*ea10*/  IMAD.SHL.U32 R9, R4, 0x4, RZ ;  /* 0x0000000404097824 */ /* 0x000fe200078e00ff */
[----:B------:R-:W-:Y:S01]  /*ea20*/  ULDC.64 UR10, c[0x0][0xaf0] ;  /* 0x0002bc00000a7ab9 */ /* 0x000fe20000000a00 */
[----:B------:R-:W-:Y:S01]  /*ea30*/  UIMAD UR9, UR44, UR13, UR9 ;  /* 0x0000000d2c0972a4 */ /* 0x000fe2000f8e0209 */
[----:B------:R-:W-:Y:S01]  /*ea40*/  IMAD.MOV.U32 R3, RZ, RZ, R8 ;  /* 0x000000ffff037224 */ /* 0x000fe200078e0008 */
[----:B------:R-:W-:Y:S01]  /*ea50*/  UIMAD UR42, UR42, UR10, URZ ;  /* 0x0000000a2a2a72a4 */ /* 0x000fe2000f8e023f */
[C---:B------:R-:W-:Y:S01]  /*ea60*/  VIADD R27, R2.reuse, 0x100 ;  /* 0x00000100021b7836 */ /* 0x040fe20000000000 */
[----:B------:R-:W-:Y:S01]  /*ea70*/  UIMAD.WIDE.U32 UR8, UR41, UR10, UR8 ;  /* 0x0000000a290872a5 */ /* 0x000fe2000f8e0008 */
[----:B------:R-:W-:Y:S01]  /*ea80*/  LOP3.LUT R6, R9, 0x4, R6, 0xe2, !PT ;  /* 0x0000000409067812 */ /* 0x000fe200078ee206 */
[----:B------:R-:W-:Y:S01]  /*ea90*/  UIMAD UR4, UR41, UR11, UR42 ;  /* 0x0000000b290472a4 */ /* 0x000fe2000f8e022a */
[C---:B------:R-:W-:Y:S01]  /*eaa0*/  VIADD R29, R2.reuse, 0x140 ;  /* 0x00000140021d7836 */ /* 0x040fe20000000000 */
[----:B------:R-:W0:Y:S01]  /*eab0*/  @P0 LDC R5, c[0x0][0xbec] ;  /* 0x0002fb00ff050b82 */ /* 0x000e220000000800 */
[----:B------:R-:W-:Y:S01]  /*eac0*/  VIADD R33, R2, 0x180 ;  /* 0x0000018002217836 */ /* 0x000fe20000000000 */
[----:B------:R-:W-:Y:S01]  /*ead0*/  UIADD3 UR4, UR9, UR4, URZ ;  /* 0x0000000409047290 */ /* 0x000fe2000fffe03f */
[----:B-----5:R-:W-:Y:S01]  /*eae0*/  IMAD R25, R0, R11, RZ ;  /* 0x0000000b00197224 */ /* 0x020fe200078e02ff */
[----:B------:R-:W-:Y:S01]  /*eaf0*/  BSSY B1, `(.L_x_7685) ;  /* 0x0000055000017945 */ /* 0x000fe20003800000 */
[----:B------:R-:W-:Y:S01]  /*eb00*/  VIADD R26, R13, UR45 ;  /* 0x0000002d0d1a7c36 */ /* 0x000fe20008000000 */
[----:B------:R-:W-:Y:S01]  /*eb10*/  SHF.R.S32.HI R35, RZ, 0x1f, R186 ;  /* 0x0000001fff237819 */ /* 0x000fe200000114ba */
[----:B------:R-:W-:Y:S01]  /*eb20*/  VIADD R31, R2, 0x1c0 ;  /* 0x000001c0021f7836 */ /* 0x000fe20000000000 */
[----:B------:R-:W1:Y:S01]  /*eb30*/  @P0 LDC R7, c[0x0][0xbf0] ;  /* 0x0002fc00ff070b82 */ /* 0x000e620000000800 */
[----:B------:R-:W-:-:S02]  /*eb40*/  SHF.R.S32.HI R30, RZ, 0x1f, R33 ;  /* 0x0000001fff1e7819 */ /* 0x000fc40000011421 */
[----:B------:R-:W-:Y:S02]  /*eb50*/  SHF.R.S32.HI R32, RZ, 0x1f, R27 ;  /* 0x0000001fff207819 */ /* 0x000fe4000001141b */
[----:B------:R-:W-:Y:S02]  /*eb60*/  SHF.R.S32.HI R28, RZ, 0x1f, R31 ;  /* 0x0000001fff1c7819 */ /* 0x000fe4000001141f */
[----:B------:R-:W-:Y:S02]  /*eb70*/  SHF.R.S32.HI R34, RZ, 0x1f, R29 ;  /* 0x0000001fff227819 */ /* 0x000fe4000001141d */
[----:B------:R-:W-:Y:S02]  /*eb80*/  SHF.R.S32.HI R36, RZ, 0x1f, R37 ;  /* 0x0000001fff247819 */ /* 0x000fe40000011425 */
[----:B------:R-:W-:Y:S01]  /*eb90*/  SHF.R.S32.HI R38, RZ, 0x1f, R187 ;  /* 0x0000001fff267819 */ /* 0x000fe200000114bb */
[----:B0-----:R-:W-:Y:S01]  /*eba0*/  @P0 IMAD.HI.U32 R4, R8, R5, RZ ;  /* 0x0000000508040227 */ /* 0x001fe200078e00ff */
[----:B------:R-:W-:-:S02]  /*ebb0*/  SEL R5, RZ, 0xffffffff, P1 ;  /* 0xffffffffff057807 */ /* 0x000fc40000800000 */
        /* <DEDUP_REMOVED lines=72> */
.L_x_7686:
[----:B------:R-:W-:Y:S05]  /*f040*/  BSYNC B1 ;  /* 0x0000000000017941 */ /* 0x000fea0003800000 */
.L_x_7685:
        /* <DEDUP_REMOVED lines=36> */
.L_x_7679:
[----:B------:R-:W-:Y:S05]  /*f290*/  BSYNC B0 ;  /* 0x0000000000007941 */ /* 0x000fea0003800000 */
.L_x_7672:
[----:B------:R-:W-:Y:S02]  /*f2a0*/  ULDC UR4, c[0x0][0xc3c] ;  /* 0x00030f0000047ab9 */ /* 0x000fe40000000800 */
[----:B------:R-:W-:-:S06]  /*f2b0*/  UISETP.GE.AND UP0, UPT, UR7, UR4, UPT ;  /* 0x000000040700728c */ /* 0x000fcc000bf06270 */
[----:B------:R-:W-:-:S13]  /*f2c0*/  PLOP3.LUT P0, PT, PT, PT, UP0, 0x80, 0x0 ;  /* 0x000000000000781c */ /* 0x000fda0003f0f008 */
[----:B------:R-:W-:Y:S05]  /*f2d0*/  @!P0 BRA `(.L_x_7687) ;  /* 0xffffff1c00f88947 */ /* 0x000fea000383ffff */
[----:B------:R-:W-:Y:S05]  /*f2e0*/  EXIT ;  /* 0x000000000000794d */ /* 0x000fea0003800000 */
.L_x_7617:
        /* <DEDUP_REMOVED lines=16> */
.L_x_7688:
        /* <DEDUP_REMOVED lines=43> */
.L_x_7692:
        /* <DEDUP_REMOVED lines=35> */
.L_x_7690:
        /* <DEDUP_REMOVED lines=13> */
.L_x_7693:
        /* <DEDUP_REMOVED lines=62> */
.L_x_7694:
        /* <DEDUP_REMOVED lines=61> */
.L_x_7695:
[----:B------:R-:W-:-:S05]  /*10150*/  LOP3.LUT R25, RZ, R2, RZ, 0x33, !PT ;  /* 0x00000002ff197212 */ /* 0x000fca00078e33ff */
[----:B------:R-:W-:Y:S01]  /*10160*/  IMAD.IADD R25, R6, 0x1, R25 ;  /* 0x0000000106197824 */ /* 0x000fe200078e0219 */
[----:B------:R-:W-:Y:S06]  /*10170*/  BRA `(.L_x_7696) ;  /* 0x0000000000147947 */ /* 0x000fec0003800000 */
.L_x_7691:
[----:B------:R-:W-:Y:S01]  /*10180*/  ULDC UR4, c[0x0][0xc3c] ;  /* 0x00030f0000047ab9 */ /* 0x000fe20000000800 */
[----:B------:R-:W-:Y:S02]  /*10190*/  IMAD.MOV.U32 R25, RZ, RZ, RZ ;  /* 0x000000ffff197224 */ /* 0x000fe400078e00ff */
[----:B------:R-:W-:Y:S02]  /*101a0*/  IMAD.U32 R24, RZ, RZ, UR6 ;  /* 0x00000006ff187e24 */ /* 0x000fe4000f8e00ff */
[----:B------:R-:W-:Y:S02]  /*101b0*/  IMAD.MOV.U32 R26, RZ, RZ, RZ ;  /* 0x000000ffff1a7224 */ /* 0x000fe400078e00ff */
[----:B------:R-:W-:-:S07]  /*101c0*/  IMAD.U32 R27, RZ, RZ, UR4 ;  /* 0x00000004ff1b7e24 */ /* 0x000fce000f8e00ff */
.L_x_7696:
[----:B------:R-:W-:-:S13]  /*101d0*/  ISETP.NE.AND P0, PT, R7, RZ, PT ;  /* 0x000000ff0700720c */ /* 0x000fda0003f05270 */
[----:B------:R-:W0:Y:S01]  /*101e0*/  @!P0 S2R R3, SR_CgaCtaId ;  /* 0x0000000000038919 */ /* 0x000e220000008800 */
[----:B------:R-:W-:-:S04]  /*101f0*/  @!P0 MOV R2, 0x400 ;  /* 0x0000040000028802 */ /* 0x000fc80000000f00 */
[----:B0-----:R-:W-:-:S05]  /*10200*/  @!P0 LEA R2, R3, R2, 0x18 ;  /* 0x0000000203028211 */ /* 0x001fca00078ec0ff */
[----:B------:R0:W-:Y:S01]  /*10210*/  @!P0 STS.128 [R2+0x28cd0], R24 ;  /* 0x028cd01802008388 */ /* 0x0001e20000000c00 */
[----:B------:R-:W-:Y:S06]  /*10220*/  BAR.ARV 0x5, 0x180 ;  /* 0x0146000000007b1d */ /* 0x000fec0000002000 */
.L_x_7689:
[----:B------:R2:W-:Y:S01]  /*10230*/  STL [R1+0x20], RZ ;  /* 0x000020ff01007387 */ /* 0x0005e20000100800 */
[----:B------:R-:W-:Y:S01]  /*10240*/  ULDC UR4, c[0x0][0xc3c] ;  /* 0x00030f0000047ab9 */ /* 0x000fe20000000800 */
[----:B------:R-:W-:Y:S01]  /*10250*/  IMAD.MOV.U32 R22, RZ, RZ, 0x1 ;  /* 0x00000001ff167424 */ /* 0x000fe200078e00ff */
[----:B-1----:R-:W-:Y:S01]  /*10260*/  ISETP.GE.AND P0, PT, R27, UR4, PT ;  /* 0x000000041b007c0c */ /* 0x002fe2000bf06270 */
[----:B------:R-:W-:-:S12]  /*10270*/  IMAD.MOV.U32 R18, RZ, RZ, RZ ;  /* 0x000000ffff127224 */ /* 0x000fd800078e00ff */
[----:B--2---:R-:W-:Y:S05]  /*10280*/  @P0 BRA `(.L_x_7697) ;  /* 0x0000004c00f80947 */ /* 0x004fea0003800000 */
[----:B------:R-:W1:Y:S01]  /*10290*/  S2UR UR5, SR_CgaCtaId ;  /* 0x00000000000579c3 */ /* 0x000e620000008800 */
[C---:B0-----:R-:W-:Y:S01]  /*102a0*/  IMAD.SHL.U32 R2, R0.reuse, 0x8, RZ ;  /* 0x0000000800027824 */ /* 0x041fe200078e00ff */
        /* <DEDUP_REMOVED lines=18> */
[----:B-1----:R-:W-:Y:S01]  /*103d0*/  ULEA UR4, UR5, UR4, 0x18 ;  /* 0x0000000405047291 */ /* 0x002fe2000f8ec03f */
[C---:B------:R-:W-:Y:S02]  /*103e0*/  LOP3.LUT R2, R0.reuse, 0x100, RZ, 0xfc, !PT ;  /* 0x0000010000027812 */ /* 0x040fe400078efcff */
[C---:B------:R-:W-:Y:S02]  /*103f0*/  LOP3.LUT R4, R0.reuse, 0x140, RZ, 0xfc, !PT ;  /* 0x0000014000047812 */ /* 0x040fe400078efcff */
[C---:B------:R-:W-:Y:S01]  /*10400*/  LOP3.LUT R3, R0.reuse, 0x180, RZ, 0xfc, !PT ;  /* 0x0000018000037812 */ /* 0x040fe200078efcff */
[----:B------:R-:W-:Y:S01]  /*10410*/  IMAD.U32 R17, RZ, RZ, UR4 ;  /* 0x00000004ff117e24 */ /* 0x000fe2000f8e00ff */
[----:B------:R-:W-:-:S03]  /*10420*/  LOP3.LUT R2, R0, 0x1c0, RZ, 0xfc, !PT ;  /* 0x000001c000027812 */ /* 0x000fc600078efcff */
[----:B------:R-:W-:-:S05]  /*10430*/  IMAD R0, R33, 0x2, R17 ;  /* 0x0000000221007824 */ /* 0x000fca00078e0211 */
[----:B------:R0:W-:Y:S02]  /*10440*/  STL [R1+0x28], R0 ;  /* 0x0000280001007387 */ /* 0x0001e40000100800 */
.L_x_7760:
[----:B-1----:R-:W1:Y:S02]  /*10450*/  LDC.64 R2, c[0x0][0xc88] ;  /* 0x00032200ff027b82 */ /* 0x002e640000000a00 */
[----:B-1----:R-:W-:-:S05]  /*10460*/  IMAD.WIDE R2, R27, 0x4, R2 ;  /* 0x000000041b027825 */ /* 0x002fca00078e0202 */
[----:B------:R-:W0:Y:S01]  /*10470*/  LDG.E R29, desc[UR50][R2.64] ;  /* 0x00000032021d7981 */ /* 0x000e22000c1e1900 */
[----:B------:R-:W-:Y:S05]  /*10480*/  YIELD ;  /* 0x0000000000007946 */ /* 0x000fea0003800000 */
[----:B------:R-:W-:Y:S01]  /*10490*/  ULDC.64 UR4, c[0x0][0xa28] ;  /* 0x00028a0000047ab9 */ /* 0x000fe20000000a00 */
[----:B------:R-:W-:Y:S01]  /*104a0*/  IMAD.MOV.U32 R31, RZ, RZ, RZ ;  /* 0x000000ffff1f7224 */ /* 0x000fe200078e00ff */
[----:B------:R-:W-:Y:S01]  /*104b0*/  ISETP.NE.U32.AND P0, PT, RZ, UR4, PT ;  /* 0x00000004ff007c0c */ /* 0x000fe2000bf05070 */
[----:B------:R-:W-:-:S03]  /*104c0*/  ULDC.64 UR6, c[0x0][0xa18] ;  /* 0x0002860000067ab9 */ /* 0x000fc60000000a00 */
[----:B------:R-:W-:Y:S01]  /*104d0*/  ISETP.NE.AND.EX P0, PT, RZ, UR5, PT, P0 ;  /* 0x00000005ff007c0c */ /* 0x000fe2000bf05300 */
[----:B------:R-:W-:Y:S01]  /*104e0*/  IMAD.MOV.U32 R37, RZ, RZ, RZ ;  /* 0x000000ffff257224 */ /* 0x000fe200078e00ff */
[----:B0-----:R-:W-:-:S11]  /*104f0*/  SHF.R.S32.HI R0, RZ, 0x1f, R29 ;  /* 0x0000001fff007819 */ /* 0x001fd6000001141d */
        /* <DEDUP_REMOVED lines=37> */
.L_x_7698:
        /* <DEDUP_REMOVED lines=9> */
.L_x_7699:
        /* <DEDUP_REMOVED lines=9> */
.L_x_7700:
[----:B------:R-:W3:Y:S01]  /*10870*/  LDL R4, [R1+0x4] ;  /* 0x0000040001047983 */ /* 0x000ee20000100800 */
[----:B012---:R-:W0:Y:S01]  /*10880*/  LDC R0, c[0x0][0x448] ;  /* 0x00011200ff007b82 */ /* 0x007e220000000800 */
[----:B-----5:R-:W-:Y:S01]  /*10890*/  IADD3 R28, -R31, R28, RZ ;  /* 0x0000001c1f1c7210 */ /* 0x020fe20007ffe1ff */
[----:B------:R-:W-:Y:S01]  /*108a0*/  BSSY B0, `(.L_x_7701) ;  /* 0x0000038000007945 */ /* 0x000fe20003800000 */
[----:B------:R-:W-:Y:S02]  /*108b0*/  LOP3.LUT R16, R16, 0xfffffdff, RZ, 0xc0, !PT ;  /* 0xfffffdff10107812 */ /* 0x000fe400078ec0ff */
[----:B0-----:R-:W-:Y:S01]  /*108c0*/  ISETP.NE.AND P0, PT, R0, 0x1, PT ;  /* 0x000000010000780c */ /* 0x001fe20003f05270 */
[----:B------:R-:W-:-:S04]  /*108d0*/  IMAD.SHL.U32 R0, R25, 0x40, RZ ;  /* 0x0000004019007824 */ /* 0x000fc800078e00ff */
[----:B------:R-:W-:-:S08]  /*108e0*/  VIADD R0, R0, 0x3f ;  /* 0x0000003f00007836 */ /* 0x000fd00000000000 */
[----:B------:R-:W0:Y:S01]  /*108f0*/  @P0 LDC R3, c[0x0][0x44c] ;  /* 0x00011300ff030b82 */ /* 0x000e220000000800 */
[----:B------:R-:W-:-:S07]  /*10900*/  @P0 LOP3.LUT R16, R16, 0x200, RZ, 0xfc, !PT ;  /* 0x0000020010100812 */ /* 0x000fce00078efcff */
[----:B------:R-:W1:Y:S01]  /*10910*/  @P0 LDC R2, c[0x0][0x450] ;  /* 0x00011400ff020b82 */ /* 0x000e620000000800 */
[----:B0-----:R-:W-:-:S05]  /*10920*/  @P0 IMAD.HI.U32 R3, R0, R3, RZ ;  /* 0x0000000300030227 */ /* 0x001fca00078e00ff */
[----:B-1----:R-:W-:Y:S01]  /*10930*/  @P0 SHF.R.U32.HI R0, RZ, R2, R3 ;  /* 0x00000002ff000219 */ /* 0x002fe20000011603 */
[C---:B------:R-:W-:Y:S01]  /*10940*/  VIADD R2, R28.reuse, 0x3f ;  /* 0x0000003f1c027836 */ /* 0x040fe20000000000 */
[----:B---3--:R-:W-:-:S05]  /*10950*/  IADD3 R3, R28, 0x40, -R4 ;  /* 0x000000401c037810 */ /* 0x008fca0007ffe804 */
[----:B------:R-:W-:-:S05]  /*10960*/  IMAD.IADD R0, R3, 0x1, R0 ;  /* 0x0000000103007824 */ /* 0x000fca00078e0200 */
[----:B------:R-:W-:-:S04]  /*10970*/  SHF.R.S32.HI R3, RZ, 0x1f, R0 ;  /* 0x0000001fff037819 */ /* 0x000fc80000011400 */
[----:B------:R-:W-:Y:S02]  /*10980*/  LEA.HI R0, R3, R0, RZ, 0x6 ;  /* 0x0000000003007211 */ /* 0x000fe400078f30ff */
[----:B------:R-:W-:Y:S02]  /*10990*/  SHF.R.S32.HI R3, RZ, 0x1f, R2 ;  /* 0x0000001fff037819 */ /* 0x000fe40000011402 */
[----:B------:R-:W-:Y:S02]  /*109a0*/  SHF.R.S32.HI R0, RZ, 0x6, R0 ;  /* 0x00000006ff007819 */ /* 0x000fe40000011400 */
[----:B------:R-:W-:Y:S02]  /*109b0*/  LEA.HI R3, R3, R2, RZ, 0x6 ;  /* 0x0000000203037211 */ /* 0x000fe400078f30ff */
[----:B------:R-:W-:Y:S02]  /*109c0*/  LOP3.LUT R2, R26, 0xff000000, RZ, 0xc0, !PT ;  /* 0xff0000001a027812 */ /* 0x000fe400078ec0ff */
[----:B------:R-:W-:-:S02]  /*109d0*/  SHF.R.S32.HI R3, RZ, 0x6, R3 ;  /* 0x00000006ff037819 */ /* 0x000fc40000011403 */
[----:B------:R-:W-:Y:S02]  /*109e0*/  SHF.R.U32.HI R2, RZ, 0x8, R2 ;  /* 0x00000008ff027819 */ /* 0x000fe40000011602 */
[----:B------:R-:W-:Y:S02]  /*109f0*/  VIMNMX R0, R3, R0, PT ;  /* 0x0000000003007248 */ /* 0x000fe40003fe0100 */
[----:B------:R-:W-:Y:S02]  /*10a00*/  LOP3.LUT R3, R26, 0xff0000, RZ, 0xc0, !PT ;  /* 0x00ff00001a037812 */ /* 0x000fe400078ec0ff */
[----:B------:R-:W-:Y:S02]  /*10a10*/  ISETP.GE.AND P0, PT, R0, 0x1, PT ;  /* 0x000000010000780c */ /* 0x000fe40003f06270 */
[----:B------:R-:W-:Y:S01]  /*10a20*/  LEA.HI R4, R3, R2, RZ, 0x10 ;  /* 0x0000000203047211 */ /* 0x000fe200078f80ff */
[----:B------:R-:W-:-:S10]  /*10a30*/  IMAD.MOV.U32 R2, RZ, RZ, RZ ;  /* 0x000000ffff027224 */ /* 0x000fd400078e00ff */
[----:B------:R-:W-:Y:S05]  /*10a40*/  @!P0 BRA `(.L_x_7702) ;  /* 0x0000000000748947 */ /* 0x000fea0003800000 */
        /* <DEDUP_REMOVED lines=29> */
.L_x_7702:
[----:B------:R-:W-:Y:S05]  /*10c20*/  BSYNC B0 ;  /* 0x0000000000007941 */ /* 0x000fea0003800000 */
.L_x_7701:
        /* <DEDUP_REMOVED lines=24> */
.L_x_7704:
        /* <DEDUP_REMOVED lines=20> */
.L_x_7707:
[----:B------:R-:W-:Y:S05]  /*10ef0*/  BSYNC B6 ;  /* 0x0000000000067941 */ /* 0x000fea0003800000 */
.L_x_7706:
        /* <DEDUP_REMOVED lines=20> */
.L_x_7710:
        /* <DEDUP_REMOVED lines=15> */
.L_x_7709:
[----:B------:R-:W-:Y:S05]  /*11130*/  BSYNC B6 ;  /* 0x0000000000067941 */ /* 0x000fea0003800000 */
.L_x_7708:
[----:B------:R-:W0:Y:S01]  /*11140*/  S2R R34, SR_TID.X ;  /* 0x0000000000227919 */ /* 0x000e220000002100 */
[----:B------:R-:W-:Y:S01]  /*11150*/  ULDC.64 UR4, c[0x0][0x9f8] ;  /* 0x00027e0000047ab9 */ /* 0x000fe20000000a00 */
[----:B------:R-:W1:Y:S01]  /*11160*/  LDC R20, c[0x0][0x430] ;  /* 0x00010c00ff147b82 */ /* 0x000e620000000800 */
[----:B------:R-:W-:-:S04]  /*11170*/  ISETP.NE.U32.AND P0, PT, RZ, UR4, PT ;  /* 0x00000004ff007c0c */ /* 0x000fc8000bf05070 */
[----:B------:R-:W-:Y:S01]  /*11180*/  ISETP.NE.AND.EX P0, PT, RZ, UR5, PT, P0 ;  /* 0x00000005ff007c0c */ /* 0x000fe2000bf05300 */
[----:B------:R-:W2:-:S12]  /*11190*/  S2R R21, SR_TID.X ;  /* 0x0000000000157919 */ /* 0x000e980000002100 */
[----:B------:R-:W-:Y:S01]  /*111a0*/  @P0 IADD3 R2, P1, R19, UR4, RZ ;  /* 0x0000000413020c10 */ /* 0x000fe2000ff3e0ff */
[----:B------:R-:W-:-:S03]  /*111b0*/  ULDC UR4, c[0x0][0x320] ;  /* 0x0000c80000047ab9 */ /* 0x000fc60000000800 */
[----:B------:R-:W-:-:S05]  /*111c0*/  @P0 IADD3.X R3, R32, UR5, RZ, P1, !PT ;  /* 0x0000000520030c10 */ /* 0x000fca0008ffe4ff */
[----:B------:R3:W5:Y:S01]  /*111d0*/  @P0 LDG.E R23, desc[UR50][R2.64] ;  /* 0x0000003202170981 */ /* 0x000762000c1e1900 */
[----:B------:R-:W-:Y:S01]  /*111e0*/  LOP3.LUT R16, R16, 0xffffffbf, RZ, 0xc0, !PT ;  /* 0xffffffbf10107812 */ /* 0x000fe200078ec0ff */
[----:B------:R-:W-:Y:S01]  /*111f0*/  UMOV UR5, 0xffffffff ;  /* 0xffffffff00057882 */ /* 0x000fe20000000000 */
[----:B0-----:R-:W-:-:S05]  /*11200*/  IMAD.SHL.U32 R34, R34, 0x8, RZ ;  /* 0x0000000822227824 */ /* 0x001fca00078e00ff */
[----:B------:R-:W-:Y:S01]  /*11210*/  LOP3.LUT R34, R34, 0x38, RZ, 0xc0, !PT ;  /* 0x0000003822227812 */ /* 0x000fe200078ec0ff */
[----:B--2---:R-:W-:-:S03]  /*11220*/  IMAD.SHL.U32 R21, R21, 0x8, RZ ;  /* 0x0000000815157824 */ /* 0x004fc600078e00ff */
[C---:B------:R-:W-:Y:S02]  /*11230*/  LOP3.LUT R0, R34.reuse, 0x40, RZ, 0xfc, !PT ;  /* 0x0000004022007812 */ /* 0x040fe400078efcff */
[----:B------:R-:W-:Y:S02]  /*11240*/  LOP3.LUT R4, R34, 0x180, RZ, 0xfc, !PT ;  /* 0x0000018022047812 */ /* 0x000fe400078efcff */
[----:B------:R-:W-:Y:S02]  /*11250*/  ISETP.GE.AND P3, PT, R0, UR4, PT ;  /* 0x0000000400007c0c */ /* 0x000fe4000bf66270 */
[----:B------:R-:W0:Y:S01]  /*11260*/  S2R R0, SR_TID.X ;  /* 0x0000000000007919 */ /* 0x000e220000002100 */
[----:B------:R-:W-:Y:S02]  /*11270*/  LOP3.LUT R34, R34, 0x1c0, RZ, 0xfc, !PT ;  /* 0x000001c022227812 */ /* 0x000fe400078efcff */
[----:B------:R-:W-:Y:S02]  /*11280*/  LOP3.LUT R21, R21, 0x38, RZ, 0xc0, !PT ;  /* 0x0000003815157812 */ /* 0x000fe400078ec0ff */
[----:B------:R-:W-:-:S02]  /*11290*/  ISETP.GE.AND P0, PT, R34, UR4, PT ;  /* 0x0000000422007c0c */ /* 0x000fc4000bf06270 */
[----:B------:R-:W2:Y:S01]  /*112a0*/  S2R R34, SR_TID.X ;  /* 0x0000000000227919 */ /* 0x000ea20000002100 */
[----:B------:R-:W-:Y:S02]  /*112b0*/  ISETP.GE.AND P2, PT, R21, UR4, PT ;  /* 0x0000000415007c0c */ /* 0x000fe4000bf46270 */
[----:B------:R-:W-:Y:S02]  /*112c0*/  ISETP.GE.AND P1, PT, R4, UR4, PT ;  /* 0x0000000404007c0c */ /* 0x000fe4000bf26270 */
[----:B------:R-:W-:Y:S02]  /*112d0*/  @P3 LOP3.LUT R16, R16, 0x40, RZ, 0xfc, !PT ;  /* 0x0000004010103812 */ /* 0x000fe400078efcff */
[----:B------:R-:W-:Y:S02]  /*112e0*/  SEL R7, RZ, 0x40, P1 ;  /* 0x00000040ff077807 */ /* 0x000fe40000800000 */
[----:B------:R-:W-:Y:S02]  /*112f0*/  LOP3.LUT R16, R16, 0xffffff7f, RZ, 0xc0, !PT ;  /* 0xffffff7f10107812 */ /* 0x000fe400078ec0ff */
[----:B------:R-:W-:-:S03]  /*11300*/  SEL R8, RZ, 0x80, P0 ;  /* 0x00000080ff087807 */ /* 0x000fc60000000000 */
[----:B------:R-:W-:-:S04]  /*11310*/  @P2 LOP3.LUT R16, R16, 0x80, RZ, 0xfc, !PT ;  /* 0x0000008010102812 */ /* 0x000fc800078efcff */
[----:B------:R-:W-:Y:S01]  /*11320*/  LOP3.LUT R16, R16, 0xffffffdf, RZ, 0xc0, !PT ;  /* 0xffffffdf10107812 */ /* 0x000fe200078ec0ff */
[----:B0-----:R-:W-:-:S05]  /*11330*/  IMAD.SHL.U32 R0, R0, 0x8, RZ ;  /* 0x0000000800007824 */ /* 0x001fca00078e00ff */
[----:B------:R-:W-:Y:S01]  /*11340*/  LOP3.LUT R0, R0, 0x38, RZ, 0xc0, !PT ;  /* 0x0000003800007812 */ /* 0x000fe200078ec0ff */
[----:B--2---:R-:W-:-:S03]  /*11350*/  IMAD.SHL.U32 R34, R34, 0x8, RZ ;  /* 0x0000000822227824 */ /* 0x004fc600078e00ff */
[----:B------:R-:W-:Y:S02]  /*11360*/  LOP3.LUT R0, R0, 0x80, RZ, 0xfc, !PT ;  /* 0x0000008000007812 */ /* 0x000fe400078efcff */
[----:B------:R-:W-:Y:S02]  /*11370*/  LOP3.LUT R34, R34, 0x38, RZ, 0xc0, !PT ;  /* 0x0000003822227812 */ /* 0x000fe400078ec0ff */
[----:B------:R-:W-:Y:S02]  /*11380*/  ISETP.GE.AND P5, PT, R0, UR4, PT ;  /* 0x0000000400007c0c */ /* 0x000fe4000bfa6270 */
[----:B------:R-:W-:Y:S02]  /*11390*/  LOP3.LUT R34, R34, 0xc0, RZ, 0xfc, !PT ;  /* 0x000000c022227812 */ /* 0x000fe400078efcff */
[----:B------:R-:W-:Y:S02]  /*113a0*/  LEA R0, R35, 0xffffffc0, 0x6 ;  /* 0xffffffc023007811 */ /* 0x000fe400078e30ff */
        /* <DEDUP_REMOVED lines=12> */
[----:B-1-3--:R-:W-:Y:S06]  /*11470*/  BRA.DIV UR5, `(.L_x_7711) ;  /* 0x0000004605347947 */ /* 0x00afec000b800000 */
.L_x_7778:
        /* <DEDUP_REMOVED lines=56> */
.L_x_7712:
[----:B------:R-:W-:Y:S01]  /*11800*/  IADD3 R28, -R36, R28, -R0 ;  /* 0x0000001c241c7210 */ /* 0x000fe20007ffe900 */
[----:B------:R-:W-:Y:S01]  /*11810*/  IMAD R19, R18, 0x8, R17 ;  /* 0x0000000812137824 */ /* 0x000fe200078e0211 */
[----:B------:R-:W-:Y:S01]  /*11820*/  SHF.L.U32 R0, R22, 0x1f, RZ ;  /* 0x0000001f16007819 */ /* 0x000fe200000006ff */
[----:B------:R-:W-:Y:S03]  /*11830*/  BSSY B0, `(.L_x_7713) ;  /* 0x0000003000007945 */ /* 0x000fe60003800000 */
[----:B------:R-:W0:Y:S02]  /*11840*/  SYNCS.PHASECHK.TRANS64.TRYWAIT P0, [R19+URZ+0x28c40], R0 ;  /* 0x028c4000130075a7 */ /* 0x000e24000800017f */
[----:B0-----:R-:W-:Y:S05]  /*11850*/  @!P0 BRA `(.L_x_7714) ;  /* 0x0000004000708947 */ /* 0x001fea0003800000 */
.L_x_7779:
[----:B------:R-:W-:Y:S05]  /*11860*/  BSYNC B0 ;  /* 0x0000000000007941 */ /* 0x000fea0003800000 */
.L_x_7713:
        /* <DEDUP_REMOVED lines=63> */
.L_x_7789:
        /* <DEDUP_REMOVED lines=10> */
.L_x_7716:
        /* <DEDUP_REMOVED lines=11> */
.L_x_7717:
        /* <DEDUP_REMOVED lines=39> */
.L_x_7719:
[----:B------:R-:W-:Y:S05]  /*12020*/  BSYNC B6 ;  /* 0x0000000000067941 */ /* 0x000fea0003800000 */
.L_x_7718:
        /* <DEDUP_REMOVED lines=28> */
[----:B--2---:R-:W-:Y:S02]  /*121f0*/  @P6 SHF.R.U32.HI R4, RZ, R0, R6 ;  /* 0x00000000ff046219 */ /* 0x004fe40000011606 */
        /* <DEDUP_REMOVED lines=55> */
.L_x_7798:
        /* <DEDUP_REMOVED lines=10> */
.L_x_7721:
        /* <DEDUP_REMOVED lines=18> */
.L_x_7799:
[----:B------:R-:W-:Y:S05]  /*12730*/  BSYNC B0 ;  /* 0x0000000000007941 */ /* 0x000fea0003800000 */
.L_x_7722:
[----:B------:R-:W-:-:S05]  /*12740*/  IMAD.U32 R2, RZ, RZ, UR36 ;  /* 0x00000024ff027e24 */ /* 0x000fca000f8e00ff */
[----:B------:R-:W-:-:S13]  /*12750*/  ISETP.NE.AND P0, PT, R2, 0x3, PT ;  /* 0x000000030200780c */ /* 0x000fda0003f05270 */
[----:B------:R-:W-:Y:S05]  /*12760*/  @!P0 BRA `(.L_x_7724) ;  /* 0x0000000000048947 */ /* 0x000fea0003800000 */
[----:B------:R-:W-:Y:S01]  /*12770*/  BPT.TRAP 0x1 ;  /* 0x000000040000795c */ /* 0x000fe20000300000 */
.L_x_7724:
[----:B0-----:R-:W-:Y:S01]  /*12780*/  SHF.L.U32 R0, R22, 0x1f, RZ ;  /* 0x0000001f16007819 */ /* 0x001fe200000006ff */
[----:B------:R-:W-:Y:S03]  /*12790*/  BSSY B0, `(.L_x_7725) ;  /* 0x0000003000007945 */ /* 0x000fe60003800000 */
[----:B------:R-:W0:Y:S02]  /*127a0*/  SYNCS.PHASECHK.TRANS64.TRYWAIT P0, [R19+URZ+0x28c60], R0 ;  /* 0x028c6000130075a7 */ /* 0x000e24000800017f */
[----:B0-----:R-:W-:Y:S05]  /*127b0*/  @!P0 BRA `(.L_x_7726) ;  /* 0x0000003c00548947 */ /* 0x001fea0003800000 */
.L_x_7800:
[----:B------:R-:W-:Y:S05]  /*127c0*/  BSYNC B0 ;  /* 0x0000000000007941 */ /* 0x000fea0003800000 */
.L_x_7725:
        /* <DEDUP_REMOVED lines=109> */
.L_x_7810:
        /* <DEDUP_REMOVED lines=34> */
.L_x_7728:
        /* <DEDUP_REMOVED lines=11> */
.L_x_7729:
        /* <DEDUP_REMOVED lines=12> */
.L_x_7744:
        /* <DEDUP_REMOVED lines=41> */
.L_x_7732:
[----:B------:R-:W-:Y:S01]  /*134c0*/  IMAD R6, R18, 0x8, R17 ;  /* 0x0000000812067824 */ /* 0x000fe200078e0211 */
[----:B------:R-:W-:Y:S01]  /*134d0*/  SHF.L.U32 R19, R22, 0x1f, RZ ;  /* 0x0000001f16137819 */ /* 0x000fe200000006ff */
[----:B------:R-:W-:Y:S01]  /*134e0*/  BSSY B1, `(.L_x_7733) ;  /* 0x0000004000017945 */ /* 0x000fe20003800000 */
[----:B------:R-:W-:Y:S02]  /*134f0*/  SHF.R.S32.HI R9, RZ, 0x1f, R5 ;  /* 0x0000001fff097819 */ /* 0x000fe40000011405 */
[----:B------:R-:W0:Y:S02]  /*13500*/  SYNCS.PHASECHK.TRANS64.TRYWAIT P0, [R6+URZ+0x28c40], R19 ;  /* 0x028c4013060075a7 */ /* 0x000e24000800017f */
[----:B0-----:R-:W-:Y:S05]  /*13510*/  @!P0 BRA `(.L_x_7734) ;  /* 0x00000038003c8947 */ /* 0x001fea0003800000 */
.L_x_7811:
[----:B------:R-:W-:Y:S05]  /*13520*/  BSYNC B1 ;  /* 0x0000000000017941 */ /* 0x000fea0003800000 */
.L_x_7733:
        /* <DEDUP_REMOVED lines=40> */
.L_x_7821:
        /* <DEDUP_REMOVED lines=8> */
.L_x_7736:
        /* <DEDUP_REMOVED lines=11> */
.L_x_7737:
[----:B------:R2:W-:Y:S01]  /*138e0*/  SYNCS.ARRIVE.TRANS64.A1T0 RZ, [R6+URZ+0x28c30], RZ ;  /* 0x028c30ff06ff79a7 */ /* 0x0005e2000810003f */
[----:B------:R-:W-:Y:S05]  /*138f0*/  @!P2 BRA `(.L_x_7738) ;  /* 0x000000000004a947 */ /* 0x000fea0003800000 */
[----:B------:R-:W-:Y:S01]  /*13900*/  BPT.TRAP 0x1 ;  /* 0x000000040000795c */ /* 0x000fe20000300000 */
.L_x_7738:
[----:B------:R-:W3:Y:S01]  /*13910*/  SYNCS.PHASECHK.TRANS64.TRYWAIT P0, [R6+URZ+0x28c60], R19 ;  /* 0x028c6013060075a7 */ /* 0x000ee2000800017f */
[----:B------:R-:W-:Y:S04]  /*13920*/  BSSY B1, `(.L_x_7739) ;  /* 0x0000002000017945 */ /* 0x000fe80003800000 */
[----:B---3--:R-:W-:Y:S05]  /*13930*/  @!P0 BRA `(.L_x_7740) ;  /* 0x0000003800648947 */ /* 0x008fea0003800000 */
.L_x_7822:
[----:B------:R-:W-:Y:S05]  /*13940*/  BSYNC B1 ;  /* 0x0000000000017941 */ /* 0x000fea0003800000 */
.L_x_7739:
        /* <DEDUP_REMOVED lines=79> */
.L_x_7832:
        /* <DEDUP_REMOVED lines=25> */
.L_x_7742:
        /* <DEDUP_REMOVED lines=11> */
.L_x_7743:
[----:B------:R3:W-:Y:S01]  /*14080*/  SYNCS.ARRIVE.TRANS64.A1T0 RZ, [R6+URZ+0x28c50], RZ ;  /* 0x028c50ff06ff79a7 */ /* 0x0007e2000810003f */
[----:B------:R-:W-:Y:S05]  /*14090*/  @P3 BRA `(.L_x_7744) ;  /* 0xfffffff000643947 */ /* 0x000fea000383ffff */
.L_x_7731:
[----:B------:R-:W-:Y:S05]  /*140a0*/  BSYNC B0 ;  /* 0x0000000000007941 */ /* 0x000fea0003800000 */
.L_x_7730:
        /* <DEDUP_REMOVED lines=21> */
.L_x_7746:
[----:B------:R-:W-:Y:S05]  /*14200*/  BSYNC B0 ;  /* 0x0000000000007941 */ /* 0x000fea0003800000 */
.L_x_7745:
[----:B------:R-:W-:-:S07]  /*14210*/  SEL R18, R18, RZ, P0 ;  /* 0x000000ff12127207 */ /* 0x000fce0000000000 */
.L_x_7705:
[----:B------:R-:W-:Y:S05]  /*14220*/  BSYNC B7 ;  /* 0x0000000000077941 */ /* 0x000fea0003800000 */
.L_x_7703:
        /* <DEDUP_REMOVED lines=11> */
.L_x_7747:
        /* <DEDUP_REMOVED lines=23> */
[----:B----4-:R-:W-:Y:S01]  /*14450*/  @!P1 IMAD.MOV.U32 R25, RZ, RZ, R7 ;  /* 0x000000ffff199224 */ /* 0x010fe200078e0007 */
[----:B-----5:R-:W-:Y:S02]  /*14460*/  @!P1 MOV R8, R4 ;  /* 0x0000000400089202 */ /* 0x020fe40000000f00 */
        /* <DEDUP_REMOVED lines=18> */
.L_x_7842:
[----:B------:R-:W-:Y:S02]  /*14590*/  ULDC UR4, c[0x0][0xc38] ;  /* 0x00030e0000047ab9 */ /* 0x000fe40000000800 */
[----:B------:R-:W-:-:S04]  /*145a0*/  IMAD.U32 R4, RZ, RZ, UR4 ;  /* 0x00000004ff047e24 */ /* 0x000fc8000f8e00ff */
[----:B--2---:R-:W-:-:S04]  /*145b0*/  IMAD R5, R14, R4, RZ ;  /* 0x000000040e057224 */ /* 0x004fc800078e02ff */
[----:B------:R-:W-:-:S05]  /*145c0*/  IMAD.IADD R6, R6, 0x1, R5 ;  /* 0x0000000106067824 */ /* 0x000fca00078e0205 */
[----:B------:R-:W-:-:S13]  /*145d0*/  ISETP.GT.AND P6, PT, R6, R0, PT ;  /* 0x000000000600720c */ /* 0x000fda0003fc4270 */
[----:B------:R-:W-:Y:S05]  /*145e0*/  @P6 BRA `(.L_x_7750) ;  /* 0x0000000000a46947 */ /* 0x000fea0003800000 */
.L_x_7753:
        /* <DEDUP_REMOVED lines=11> */
[----:B------:R-:W-:Y:S02]  /*146a0*/  IMAD.MOV.U32 R8, RZ, RZ, RZ ;  /* 0x000000ffff087224 */ /* 0x000fe400078e00ff */
[----:B0-----:R-:W-:-:S05]  /*146b0*/  @!P6 IMAD.WIDE R2, R7, 0x4, R2 ;  /* 0x000000040702e825 */ /* 0x001fca00078e0202 */
[----:B------:R2:W3:Y:S02]  /*146c0*/  @!P6 LDG.E R25, desc[UR50][R2.64] ;  /* 0x000000320219e981 */ /* 0x0004e4000c1e1900 */
[----:B--2---:R-:W-:-:S05]  /*146d0*/  @!P6 IMAD.WIDE R2, R7, 0x4, R4 ;  /* 0x000000040702e825 */ /* 0x004fca00078e0204 */
        /* <DEDUP_REMOVED lines=20> */
.L_x_7850:
[----:B------:R-:W-:Y:S02]  /*14820*/  ULDC UR4, c[0x0][0xc38] ;  /* 0x00030e0000047ab9 */ /* 0x000fe40000000800 */
[----:B------:R-:W-:-:S04]  /*14830*/  IMAD.U32 R4, RZ, RZ, UR4 ;  /* 0x00000004ff047e24 */ /* 0x000fc8000f8e00ff */
[----:B--2---:R-:W-:-:S04]  /*14840*/  IMAD R5, R14, R4, RZ ;  /* 0x000000040e057224 */ /* 0x004fc800078e02ff */
[----:B------:R-:W-:-:S05]  /*14850*/  IMAD.IADD R6, R5, 0x1, R6 ;  /* 0x0000000105067824 */ /* 0x000fca00078e0206 */
[----:B------:R-:W-:-:S13]  /*14860*/  ISETP.GT.AND P6, PT, R6, R0, PT ;  /* 0x000000000600720c */ /* 0x000fda0003fc4270 */
[----:B------:R-:W-:Y:S05]  /*14870*/  @!P6 BRA `(.L_x_7753) ;  /* 0xfffffffc005ce947 */ /* 0x000fea000383ffff */
.L_x_7750:
        /* <DEDUP_REMOVED lines=10> */
.L_x_7855:
[----:B------:R-:W-:-:S13]  /*14920*/  ISETP.NE.AND P0, PT, R2, RZ, PT ;  /* 0x000000ff0200720c */ /* 0x000fda0003f05270 */
[----:B------:R-:W-:Y:S05]  /*14930*/  @!P0 BRA `(.L_x_7755) ;  /* 0x0000000000108947 */ /* 0x000fea0003800000 */
[----:B------:R-:W-:Y:S01]  /*14940*/  UMOV UR4, 0xffffffff ;  /* 0xffffffff00047882 */ /* 0x000fe20000000000 */
[----:B--2---:R-:W-:Y:S02]  /*14950*/  VIADD R12, R12, 0xffffffff ;  /* 0xffffffff0c0c7836 */ /* 0x004fe40000000000 */
[----:B------:R-:W-:Y:S05]  /*14960*/  BRA.DIV UR4, `(.L_x_7756) ;  /* 0x0000003a04947947 */ /* 0x000fea000b800000 */
[----:B------:R2:W0:Y:S02]  /*14970*/  SHFL.IDX PT, R24, R3, R12, 0x1f ;  /* 0x00001f0c03187589 */ /* 0x00042400000e0000 */
.L_x_7755:
[----:B----4-:R-:W-:Y:S01]  /*14980*/  ISETP.NE.AND P0, PT, R8, 0x1, PT ;  /* 0x000000010800780c */ /* 0x010fe20003f05270 */
[----:B0-----:R-:W-:-:S04]  /*14990*/  IMAD R24, R24, R4, R5 ;  /* 0x0000000418187224 */ /* 0x001fc800078e0205 */
[----:B------:R-:W-:-:S08]  /*149a0*/  IMAD.IADD R0, R0, 0x1, -R24 ;  /* 0x0000000100007824 */ /* 0x000fd000078e0a18 */
[----:B------:R-:W-:Y:S05]  /*149b0*/  @!P0 BRA `(.L_x_7757) ;  /* 0x0000000000dc8947 */ /* 0x000fea0003800000 */
[----:B---3--:R-:W-:Y:S02]  /*149c0*/  IABS R4, R25 ;  /* 0x0000001900047213 */ /* 0x008fe40000000000 */
[----:B------:R-:W-:Y:S02]  /*149d0*/  IABS R5, R8 ;  /* 0x0000000800057213 */ /* 0x000fe40000000000 */
[----:B------:R-:W0:Y:S08]  /*149e0*/  I2F.RP R6, R4 ;  /* 0x0000000400067306 */ /* 0x000e300000209400 */
[----:B------:R-:W3:Y:S08]  /*149f0*/  I2F.RP R9, R5 ;  /* 0x0000000500097306 */ /* 0x000ef00000209400 */
[----:B0-----:R-:W0:Y:S08]  /*14a00*/  MUFU.RCP R6, R6 ;  /* 0x0000000600067308 */ /* 0x001e300000001000 */
[----:B---3--:R-:W-:Y:S01]  /*14a10*/  MUFU.RCP R9, R9 ;  /* 0x0000000900097308 */ /* 0x008fe20000001000 */
[----:B0-----:R-:W-:-:S07]  /*14a20*/  VIADD R2, R6, 0xffffffe ;  /* 0x0ffffffe06027836 */ /* 0x001fce0000000000 */
[----:B--2---:R0:W2:Y:S02]  /*14a30*/  F2I.FTZ.U32.TRUNC.NTZ R3, R2 ;  /* 0x0000000200037305 */ /* 0x0040a4000021f000 */
[----:B0-----:R-:W-:Y:S02]  /*14a40*/  IMAD.MOV.U32 R2, RZ, RZ, RZ ;  /* 0x000000ffff027224 */ /* 0x001fe400078e00ff */
[----:B--2---:R-:W-:-:S04]  /*14a50*/  IMAD.MOV R7, RZ, RZ, -R3 ;  /* 0x000000ffff077224 */ /* 0x004fc800078e0a03 */
        /* <DEDUP_REMOVED lines=45> */
.L_x_7757:
[----:B--2---:R-:W0:Y:S02]  /*14d30*/  LDC.64 R2, c[0x0][0xc90] ;  /* 0x00032400ff027b82 */ /* 0x004e240000000a00 */
        /* <DEDUP_REMOVED lines=59> */
.L_x_7758:
[----:B------:R-:W-:-:S05]  /*150f0*/  LOP3.LUT R0, RZ, R3, RZ, 0x33, !PT ;  /* 0x00000003ff007212 */ /* 0x000fca00078e33ff */
[----:B------:R-:W-:Y:S01]  /*15100*/  IMAD.IADD R25, R25, 0x1, R0 ;  /* 0x0000000119197824 */ /* 0x000fe200078e0200 */
[----:B------:R-:W-:Y:S06]  /*15110*/  BRA `(.L_x_7759) ;  /* 0x00000000001c7947 */ /* 0x000fec0003800000 */
.L_x_7751:
[----:B------:R-:W-:Y:S01]  /*15120*/  UMOV UR4, URZ ;  /* 0x0000003f00047c82 */ /* 0x000fe20008000000 */
[----:B------:R-:W-:Y:S01]  /*15130*/  UMOV UR5, URZ ;  /* 0x0000003f00057c82 */ /* 0x000fe20008000000 */
[----:B------:R-:W-:Y:S01]  /*15140*/  ULDC UR6, c[0x0][0xc3c] ;  /* 0x00030f0000067ab9 */ /* 0x000fe20000000800 */
[----:B------:R-:W-:Y:S02]  /*15150*/  IMAD.MOV.U32 R24, RZ, RZ, R0 ;  /* 0x000000ffff187224 */ /* 0x000fe400078e0000 */
[----:B------:R-:W-:Y:S02]  /*15160*/  IMAD.U32 R25, RZ, RZ, UR4 ;  /* 0x00000004ff197e24 */ /* 0x000fe4000f8e00ff */
[----:B------:R-:W-:Y:S02]  /*15170*/  IMAD.U32 R26, RZ, RZ, UR5 ;  /* 0x00000005ff1a7e24 */ /* 0x000fe4000f8e00ff */
[----:B------:R-:W-:-:S07]  /*15180*/  IMAD.U32 R27, RZ, RZ, UR6 ;  /* 0x00000006ff1b7e24 */ /* 0x000fce000f8e00ff */
.L_x_7759:
        /* <DEDUP_REMOVED lines=10> */
.L_x_7748:
[----:B------:R-:W-:Y:S02]  /*15230*/  ULDC UR4, c[0x0][0xc3c] ;  /* 0x00030f0000047ab9 */ /* 0x000fe40000000800 */
[----:B0-----:R-:W-:-:S13]  /*15240*/  ISETP.GE.AND P0, PT, R27, UR4, PT ;  /* 0x000000041b007c0c */ /* 0x001fda000bf06270 */
[----:B------:R-:W-:Y:S05]  /*15250*/  @!P0 BRA `(.L_x_7760) ;  /* 0xffffffb0007c8947 */ /* 0x000fea000383ffff */
[----:B------:R-:W-:Y:S05]  /*15260*/  BSYNC B8 ;  /* 0x0000000000087941 */ /* 0x000fea0003800000 */
.L_x_7697:
[----:B------:R-:W5:Y:S01]  /*15270*/  LDL.LU R0, [R1+0x20] ;  /* 0x0000200001007983 */ /* 0x000f620000300800 */
[----:B------:R-:W-:Y:S01]  /*15280*/  BSSY B0, `(.L_x_7761) ;  /* 0x000000b000007945 */ /* 0x000fe20003800000 */
[----:B------:R-:W1:Y:S01]  /*15290*/  S2R R5, SR_CgaCtaId ;  /* 0x0000000000057919 */ /* 0x000e620000008800 */
[----:B-----5:R-:W-:-:S05]  /*152a0*/  VIADD R0, R0, 0x1 ;  /* 0x0000000100007836 */ /* 0x020fca0000000000 */
        /* <DEDUP_REMOVED lines=8> */
.L_x_7858:
[----:B------:R-:W-:Y:S05]  /*15330*/  BSYNC B0 ;  /* 0x0000000000007941 */ /* 0x000fea0003800000 */
.L_x_7761:
[----:B------:R-:W-:-:S03]  /*15340*/  UMOV UR4, 0xffffffff ;  /* 0xffffffff00047882 */ /* 0x000fc60000000000 */
[----:B------:R-:W-:Y:S05]  /*15350*/  BRA.DIV UR4, `(.L_x_7763) ;  /* 0x0000003204547947 */ /* 0x000fea000b800000 */
[----:B0-----:R-:W0:Y:S02]  /*15360*/  S2R R0, SR_TID.X ;  /* 0x0000000000007919 */ /* 0x001e240000002100 */
[----:B0-----:R-:W-:-:S04]  /*15370*/  SHF.R.U32.HI R0, RZ, 0x5, R0 ;  /* 0x00000005ff007819 */ /* 0x001fc80000011600 */
[----:B------:R-:W-:-:S05]  /*15380*/  LOP3.LUT R0, R0, 0x3, RZ, 0xc0, !PT ;  /* 0x0000000300007812 */ /* 0x000fca00078ec0ff */
[----:B------:R0:W1:Y:S02]  /*15390*/  SHFL.IDX PT, R14, R0, RZ, 0x1f ;  /* 0x00001fff000e7589 */ /* 0x00006400000e0000 */
.L_x_7861:
[----:B-1----:R-:W-:Y:S01]  /*153a0*/  ISETP.NE.AND P0, PT, R14, RZ, PT ;  /* 0x000000ff0e00720c */ /* 0x002fe20003f05270 */
[----:B------:R-:W-:-:S12]  /*153b0*/  BSSY B0, `(.L_x_7764) ;  /* 0x0000024000007945 */ /* 0x000fd80003800000 */
[----:B------:R-:W-:Y:S05]  /*153c0*/  @P0 BRA `(.L_x_7765) ;  /* 0x0000000000880947 */ /* 0x000fea0003800000 */
[----:B------:R-:W-:-:S03]  /*153d0*/  UMOV UR4, 0xffffffff ;  /* 0xffffffff00047882 */ /* 0x000fc60000000000 */
[----:B------:R-:W-:Y:S05]  /*153e0*/  BRA.DIV UR4, `(.L_x_7766) ;  /* 0x0000003204647947 */ /* 0x000fea000b800000 */
[----:B------:R-:W-:-:S13]  /*153f0*/  ELECT P6, URZ, PT ;  /* 0x00000000003f782f */ /* 0x000fda00038c0000 */
.L_x_7864:
[----:B------:R-:W-:Y:S05]  /*15400*/  @!P6 BRA `(.L_x_7765) ;  /* 0x000000000078e947 */ /* 0x000fea0003800000 */
[----:B------:R-:W-:-:S06]  /*15410*/  ULOP3.LUT UR4, UR38, 0x2, URZ, 0xfc, !UPT ;  /* 0x0000000226047892 */ /* 0x000fcc000f8efc3f */
[----:B0-----:R-:W-:-:S05]  /*15420*/  IMAD.U32 R0, RZ, RZ, UR4 ;  /* 0x00000004ff007e24 */ /* 0x001fca000f8e00ff */
[----:B------:R-:W-:-:S13]  /*15430*/  ISETP.NE.AND P0, PT, R0, 0x3, PT ;  /* 0x000000030000780c */ /* 0x000fda0003f05270 */
[----:B------:R-:W-:Y:S05]  /*15440*/  @!P0 BRA `(.L_x_7767) ;  /* 0x0000000000048947 */ /* 0x000fea0003800000 */
[----:B------:R-:W-:Y:S01]  /*15450*/  BPT.TRAP 0x1 ;  /* 0x000000040000795c */ /* 0x000fe20000300000 */
.L_x_7767:
[----:B------:R-:W-:Y:S01]  /*15460*/  IMAD R5, R18, 0x8, R7 ;  /* 0x0000000812057824 */ /* 0x000fe200078e0207 */
[----:B------:R-:W-:Y:S01]  /*15470*/  SHF.L.U32 R0, R22, 0x1f, RZ ;  /* 0x0000001f16007819 */ /* 0x000fe200000006ff */
[----:B------:R-:W-:-:S03]  /*15480*/  VIADD R18, R18, 0x1 ;  /* 0x0000000112127836 */ /* 0x000fc60000000000 */
[----:B------:R-:W0:Y:S02]  /*15490*/  SYNCS.PHASECHK.TRANS64.TRYWAIT P1, [R5+URZ+0x28c40], R0 ;  /* 0x028c4000050075a7 */ /* 0x000e24000802017f */
[----:B------:R-:W-:-:S04]  /*154a0*/  ISETP.NE.AND P2, PT, R18, 0x2, PT ;  /* 0x000000021200780c */ /* 0x000fc80003f45270 */
[----:B------:R-:W-:Y:S01]  /*154b0*/  SEL R3, RZ, 0x1, P2 ;  /* 0x00000001ff037807 */ /* 0x000fe20001000000 */
[----:B0-----:R-:W-:Y:S08]  /*154c0*/  @!P1 BRA `(.L_x_7768) ;  /* 0x00000030004c9947 */ /* 0x001ff00003800000 */
.L_x_7865:
[----:B------:R-:W-:Y:S02]  /*154d0*/  SEL R18, R18, RZ, P2 ;  /* 0x000000ff12127207 */ /* 0x000fe40001000000 */
[----:B------:R-:W-:Y:S01]  /*154e0*/  LOP3.LUT R2, R22, R3, RZ, 0x3c, !PT ;  /* 0x0000000316027212 */ /* 0x000fe200078e3cff */
[----:B------:R-:W-:Y:S06]  /*154f0*/  @!P0 BRA `(.L_x_7769) ;  /* 0x0000000000048947 */ /* 0x000fec0003800000 */
[----:B------:R-:W-:Y:S01]  /*15500*/  BPT.TRAP 0x1 ;  /* 0x000000040000795c */ /* 0x000fe20000300000 */
.L_x_7769:
[----:B------:R-:W-:Y:S01]  /*15510*/  IMAD R3, R18, 0x8, R7 ;  /* 0x0000000812037824 */ /* 0x000fe200078e0207 */
[----:B------:R-:W-:-:S04]  /*15520*/  SHF.L.U32 R2, R2, 0x1f, RZ ;  /* 0x0000001f02027819 */ /* 0x000fc800000006ff */
[----:B------:R-:W1:Y:S02]  /*15530*/  SYNCS.PHASECHK.TRANS64.TRYWAIT P1, [R3+URZ+0x28c40], R2 ;  /* 0x028c4002030075a7 */ /* 0x000e64000802017f */
[----:B-1----:R-:W-:Y:S05]  /*15540*/  @!P1 BRA `(.L_x_7770) ;  /* 0x0000003000409947 */ /* 0x002fea0003800000 */
.L_x_7866:
[----:B------:R-:W-:Y:S05]  /*15550*/  @!P0 BRA `(.L_x_7771) ;  /* 0x0000000000048947 */ /* 0x000fea0003800000 */
[----:B------:R-:W-:Y:S01]  /*15560*/  BPT.TRAP 0x1 ;  /* 0x000000040000795c */ /* 0x000fe20000300000 */
.L_x_7771:
[----:B------:R-:W5:Y:S02]  /*15570*/  SYNCS.PHASECHK.TRANS64.TRYWAIT P1, [R5+URZ+0x28c60], R0 ;  /* 0x028c6000050075a7 */ /* 0x000f64000802017f */
[----:B-----5:R-:W-:Y:S05]  /*15580*/  @!P1 BRA `(.L_x_7772) ;  /* 0x0000003000449947 */ /* 0x020fea0003800000 */
.L_x_7867:
[----:B------:R-:W-:Y:S05]  /*15590*/  @!P0 BRA `(.L_x_7773) ;  /* 0x0000000000048947 */ /* 0x000fea0003800000 */
[----:B------:R-:W-:Y:S01]  /*155a0*/  BPT.TRAP 0x1 ;  /* 0x000000040000795c */ /* 0x000fe20000300000 */
.L_x_7773:
[----:B------:R0:W0:Y:S02]  /*155b0*/  SYNCS.PHASECHK.TRANS64.TRYWAIT P0, [R3+URZ+0x28c60], R2 ;  /* 0x028c6002030075a7 */ /* 0x000024000800017f */
[----:B0-----:R-:W-:Y:S05]  /*155c0*/  @!P0 NANOSLEEP.SYNCS 0x989680 ;  /* 0x009896800000895d */ /* 0x001fea0003900000 */
[----:B------:R-:W0:Y:S02]  /*155d0*/  @!P0 SYNCS.PHASECHK.TRANS64 P0, [R3+URZ+0x28c60], R2 ;  /* 0x028c6002030085a7 */ /* 0x000e24000800007f */
[----:B0-----:R-:W-:Y:S05]  /*155e0*/  @!P0 BRA `(.L_x_7773) ;  /* 0xfffffffc00f08947 */ /* 0x001fea000383ffff */
.L_x_7765:
[----:B------:R-:W-:Y:S05]  /*155f0*/  BSYNC B0 ;  /* 0x0000000000007941 */ /* 0x000fea0003800000 */
.L_x_7764:
[----:B------:R-:W-:Y:S05]  /*15600*/  EXIT ;  /* 0x000000000000794d */ /* 0x000fea0003800000 */
.L_x_7626:
[----:B0-----:R-:W-:-:S04]  /*15610*/  IMAD.U32 R3, RZ, RZ, UR23 ;  /* 0x00000017ff037e24 */ /* 0x001fc8000f8e00ff */
[----:B------:R0:W1:Y:S03]  /*15620*/  SYNCS.PHASECHK.TRANS64.TRYWAIT P1, [R3+URZ+0x28c50], R0 ;  /* 0x028c5000030075a7 */ /* 0x000066000802017f */
[----:B-1----:R-:W-:Y:S05]  /*15630*/  @!P1 NANOSLEEP.SYNCS 0x989680 ;  /* 0x009896800000995d */ /* 0x002fea0003900000 */
[----:B------:R-:W1:Y:S02]  /*15640*/  @!P1 SYNCS.PHASECHK.TRANS64 P1, [R3+URZ+0x28c50], R0 ;  /* 0x028c5000030095a7 */ /* 0x000e64000802007f */
[----:B-1----:R-:W-:Y:S05]  /*15650*/  @!P1 BRA `(.L_x_7626) ;  /* 0xfffffffc00ec9947 */ /* 0x002fea000383ffff */
[----:B------:R-:W-:Y:S05]  /*15660*/  BRA `(.L_x_7774) ;  /* 0xfffffec800d07947 */ /* 0x000fea000383ffff */
.L_x_7632:
[----:B-1----:R-:W-:-:S04]  /*15670*/  IMAD.U32 R3, RZ, RZ, UR23 ;  /* 0x00000017ff037e24 */ /* 0x002fc8000f8e00ff */
[----:B------:R1:W2:Y:S03]  /*15680*/  SYNCS.PHASECHK.TRANS64.TRYWAIT P1, [R3+URZ+0x28c50], R0 ;  /* 0x028c5000030075a7 */ /* 0x0002a6000802017f */
[----:B--2---:R-:W-:Y:S05]  /*15690*/  @!P1 NANOSLEEP.SYNCS 0x989680 ;  /* 0x009896800000995d */ /* 0x004fea0003900000 */
[----:B------:R-:W2:Y:S02]  /*156a0*/  @!P1 SYNCS.PHASECHK.TRANS64 P1, [R3+URZ+0x28c50], R0 ;  /* 0x028c5000030095a7 */ /* 0x000ea4000802007f */
[----:B--2---:R-:W-:Y:S05]  /*156b0*/  @!P1 BRA `(.L_x_7632) ;  /* 0xfffffffc00ec9947 */ /* 0x004fea000383ffff */
[----:B------:R-:W-:Y:S05]  /*156c0*/  BRA `(.L_x_7631) ;  /* 0xfffffed400d47947 */ /* 0x000fea000383ffff */
.L_x_7637:
[----:B0-----:R-:W-:-:S04]  /*156d0*/  IMAD.U32 R3, RZ, RZ, UR40 ;  /* 0x00000028ff037e24 */ /* 0x001fc8000f8e00ff */
[----:B------:R0:W1:Y:S03]  /*156e0*/  SYNCS.PHASECHK.TRANS64.TRYWAIT P1, [R3+URZ+0x28c00], R0 ;  /* 0x028c0000030075a7 */ /* 0x000066000802017f */
[----:B-1----:R-:W-:Y:S05]  /*156f0*/  @!P1 NANOSLEEP.SYNCS 0x989680 ;  /* 0x009896800000995d */ /* 0x002fea0003900000 */
[----:B------:R-:W1:Y:S02]  /*15700*/  @!P1 SYNCS.PHASECHK.TRANS64 P1, [R3+URZ+0x28c00], R0 ;  /* 0x028c0000030095a7 */ /* 0x000e64000802007f */
[----:B-1----:R-:W-:Y:S05]  /*15710*/  @!P1 BRA `(.L_x_7637) ;  /* 0xfffffffc00ec9947 */ /* 0x002fea000383ffff */
[----:B------:R-:W-:Y:S05]  /*15720*/  BRA `(.L_x_7775) ;  /* 0xfffffeec00247947 */ /* 0x000fea000383ffff */
.L_x_7641:
[----:B--2---:R2:W3:Y:S02]  /*15730*/  SYNCS.PHASECHK.TRANS64.TRYWAIT P1, [R7+URZ+0x28c30], R8 ;  /* 0x028c3008070075a7 */ /* 0x0044e4000802017f */
[----:B---3--:R-:W-:Y:S05]  /*15740*/  @!P1 NANOSLEEP.SYNCS 0x989680 ;  /* 0x009896800000995d */ /* 0x008fea0003900000 */
[----:B------:R-:W3:Y:S02]  /*15750*/  @!P1 SYNCS.PHASECHK.TRANS64 P1, [R7+URZ+0x28c30], R8 ;  /* 0x028c3008070095a7 */ /* 0x000ee4000802007f */
[----:B---3--:R-:W-:Y:S05]  /*15760*/  @!P1 BRA `(.L_x_7641) ;  /* 0xfffffffc00f09947 */ /* 0x008fea000383ffff */
[----:B------:R-:W-:Y:S05]  /*15770*/  BRA `(.L_x_7640) ;  /* 0xfffffeec00407947 */ /* 0x000fea000383ffff */
.L_x_7646:
[----:B--2---:R2:W3:Y:S02]  /*15780*/  SYNCS.PHASECHK.TRANS64.TRYWAIT P1, [R7+URZ+0x28c50], R8 ;  /* 0x028c5008070075a7 */ /* 0x0044e4000802017f */
[----:B---3--:R-:W-:Y:S05]  /*15790*/  @!P1 NANOSLEEP.SYNCS 0x989680 ;  /* 0x009896800000995d */ /* 0x008fea0003900000 */
[----:B------:R-:W3:Y:S02]  /*157a0*/  @!P1 SYNCS.PHASECHK.TRANS64 P1, [R7+URZ+0x28c50], R8 ;  /* 0x028c5008070095a7 */ /* 0x000ee4000802007f */
[----:B---3--:R-:W-:Y:S05]  /*157b0*/  @!P1 BRA `(.L_x_7646) ;  /* 0xfffffffc00f09947 */ /* 0x008fea000383ffff */
[----:B------:R-:W-:Y:S05]  /*157c0*/  BRA `(.L_x_7645) ;  /* 0xffffff0000cc7947 */ /* 0x000fea000383ffff */
.L_x_7652:
[----:B--2---:R-:W-:-:S04]  /*157d0*/  IMAD.U32 R6, RZ, RZ, UR23 ;  /* 0x00000017ff067e24 */ /* 0x004fc8000f8e00ff */
[----:B------:R2:W3:Y:S03]  /*157e0*/  SYNCS.PHASECHK.TRANS64.TRYWAIT P1, [R6+URZ+0x28c30], R7 ;  /* 0x028c3007060075a7 */ /* 0x0004e6000802017f */
[----:B---3--:R-:W-:Y:S05]  /*157f0*/  @!P1 NANOSLEEP.SYNCS 0x989680 ;  /* 0x009896800000995d */ /* 0x008fea0003900000 */
[----:B------:R-:W3:Y:S02]  /*15800*/  @!P1 SYNCS.PHASECHK.TRANS64 P1, [R6+URZ+0x28c30], R7 ;  /* 0x028c3007060095a7 */ /* 0x000ee4000802007f */
[----:B---3--:R-:W-:Y:S05]  /*15810*/  @!P1 BRA `(.L_x_7652) ;  /* 0xfffffffc00ec9947 */ /* 0x008fea000383ffff */
[----:B------:R-:W-:Y:S05]  /*15820*/  BRA `(.L_x_7651) ;  /* 0xffffff0400e07947 */ /* 0x000fea000383ffff */
.L_x_7657:
[----:B---3--:R-:W-:-:S04]  /*15830*/  IMAD.U32 R8, RZ, RZ, UR23 ;  /* 0x00000017ff087e24 */ /* 0x008fc8000f8e00ff */
[----:B------:R3:W4:Y:S03]  /*15840*/  SYNCS.PHASECHK.TRANS64.TRYWAIT P1, [R8+URZ+0x28c50], R7 ;  /* 0x028c5007080075a7 */ /* 0x000726000802017f */
[----:B----4-:R-:W-:Y:S05]  /*15850*/  @!P1 NANOSLEEP.SYNCS 0x989680 ;  /* 0x009896800000995d */ /* 0x010fea0003900000 */
[----:B------:R-:W4:Y:S02]  /*15860*/  @!P1 SYNCS.PHASECHK.TRANS64 P1, [R8+URZ+0x28c50], R7 ;  /* 0x028c5007080095a7 */ /* 0x000f24000802007f */
[----:B----4-:R-:W-:Y:S05]  /*15870*/  @!P1 BRA `(.L_x_7657) ;  /* 0xfffffffc00ec9947 */ /* 0x010fea000383ffff */
[----:B------:R-:W-:Y:S05]  /*15880*/  BRA `(.L_x_7656) ;  /* 0xffffff24005c7947 */ /* 0x000fea000383ffff */
.L_x_7664:
[----:B-1----:R-:W-:-:S04]  /*15890*/  IMAD.U32 R6, RZ, RZ, UR22 ;  /* 0x00000016ff067e24 */ /* 0x002fc8000f8e00ff */
[----:B------:R1:W2:Y:S03]  /*158a0*/  SYNCS.PHASECHK.TRANS64.TRYWAIT P1, [R6+URZ+0x28c30], R7 ;  /* 0x028c3007060075a7 */ /* 0x0002a6000802017f */
[----:B--2---:R-:W-:Y:S05]  /*158b0*/  @!P1 NANOSLEEP.SYNCS 0x989680 ;  /* 0x009896800000995d */ /* 0x004fea0003900000 */
[----:B------:R-:W2:Y:S02]  /*158c0*/  @!P1 SYNCS.PHASECHK.TRANS64 P1, [R6+URZ+0x28c30], R7 ;  /* 0x028c3007060095a7 */ /* 0x000ea4000802007f */
[----:B--2---:R-:W-:Y:S05]  /*158d0*/  @!P1 BRA `(.L_x_7664) ;  /* 0xfffffffc00ec9947 */ /* 0x004fea000383ffff */
[----:B------:R-:W-:Y:S05]  /*158e0*/  BRA `(.L_x_7663) ;  /* 0xffffff2800547947 */ /* 0x000fea000383ffff */
.L_x_7669:
[----:B---3--:R-:W-:-:S04]  /*158f0*/  IMAD.U32 R8, RZ, RZ, UR22 ;  /* 0x00000016ff087e24 */ /* 0x008fc8000f8e00ff */
[----:B------:R3:W4:Y:S03]  /*15900*/  SYNCS.PHASECHK.TRANS64.TRYWAIT P1, [R8+URZ+0x28c50], R7 ;  /* 0x028c5007080075a7 */ /* 0x000726000802017f */
[----:B----4-:R-:W-:Y:S05]  /*15910*/  @!P1 NANOSLEEP.SYNCS 0x989680 ;  /* 0x009896800000995d */ /* 0x010fea0003900000 */
[----:B------:R-:W4:Y:S02]  /*15920*/  @!P1 SYNCS.PHASECHK.TRANS64 P1, [R8+URZ+0x28c50], R7 ;  /* 0x028c5007080095a7 */ /* 0x000f24000802007f */
[----:B----4-:R-:W-:Y:S05]  /*15930*/  @!P1 BRA `(.L_x_7669) ;  /* 0xfffffffc00ec9947 */ /* 0x010fea000383ffff */
[----:B------:R-:W-:Y:S05]  /*15940*/  BRA `(.L_x_7668) ;  /* 0xffffff4000747947 */ /* 0x000fea000383ffff */
.L_x_7711:
        /* <DEDUP_REMOVED lines=11> */
.L_x_7777:
[----:B------:R-:W-:Y:S05]  /*15a00*/  BSYNC B0 ;  /* 0x0000000000007941 */ /* 0x000fea0003800000 */
.L_x_7776:
[----:B------:R-:W-:Y:S05]  /*15a10*/  BRA `(.L_x_7778) ;  /* 0xffffffb800987947 */ /* 0x000fea000383ffff */
.L_x_7714:
[----:B0-----:R0:W1:Y:S02]  /*15a20*/  SYNCS.PHASECHK.TRANS64.TRYWAIT P0, [R19+URZ+0x28c40], R0 ;  /* 0x028c4000130075a7 */ /* 0x001064000800017f */
[----:B-1----:R-:W-:Y:S05]  /*15a30*/  @!P0 NANOSLEEP.SYNCS 0x989680 ;  /* 0x009896800000895d */ /* 0x002fea0003900000 */
[----:B------:R-:W1:Y:S02]  /*15a40*/  @!P0 SYNCS.PHASECHK.TRANS64 P0, [R19+URZ+0x28c40], R0 ;  /* 0x028c4000130085a7 */ /* 0x000e64000800007f */
[----:B-1----:R-:W-:Y:S05]  /*15a50*/  @!P0 BRA `(.L_x_7714) ;  /* 0xfffffffc00f08947 */ /* 0x002fea000383ffff */
[----:B------:R-:W-:Y:S05]  /*15a60*/  BRA `(.L_x_7779) ;  /* 0xffffffbc007c7947 */ /* 0x000fea000383ffff */
.L_x_7715:
        /* <DEDUP_REMOVED lines=8> */
.L_x_7781:
[----:B------:R-:W-:Y:S05]  /*15af0*/  BSYNC B0 ;  /* 0x0000000000007941 */ /* 0x000fea0003800000 */
.L_x_7780:
        /* <DEDUP_REMOVED lines=9> */
.L_x_7782:
[----:B------:R-:W-:Y:S02]  /*15b90*/  IMAD.MOV.U32 R13, RZ, RZ, R5 ;  /* 0x000000ffff0d7224 */ /* 0x000fe400078e0005 */
[----:B------:R-:W-:Y:S02]  /*15ba0*/  IMAD.MOV.U32 R12, RZ, RZ, 0x1 ;  /* 0x00000001ff0c7424 */ /* 0x000fe400078e00ff */
[----:B------:R-:W-:-:S07]  /*15bb0*/  IMAD.MOV.U32 R3, RZ, RZ, R14 ;  /* 0x000000ffff037224 */ /* 0x000fce00078e000e */
[----:B------:R-:W-:Y:S05]  /*15bc0*/  WARPSYNC.COLLECTIVE R15, `(.L_x_7783) ;  /* 0x000000000f087348 */ /* 0x000fea0003c00000 */
[----:B------:R0:W1:Y:S02]  /*15bd0*/  SHFL.IDX P6, R14, R13, R12, R11 ;  /* 0x0000000c0d0e7389 */ /* 0x00006400000c000b */
[----:B01----:R-:W-:Y:S01]  /*15be0*/  ENDCOLLECTIVE ;  /* 0x000000000000791b */ /* 0x003fe20003800000 */
.L_x_7783:
        /* <DEDUP_REMOVED lines=15> */
.L_x_7784:
[----:B------:R-:W-:Y:S02]  /*15ce0*/  @P0 IMAD R6, R4, 0x2, R17 ;  /* 0x0000000204060824 */ /* 0x000fe400078e0211 */
[----:B------:R-:W-:Y:S02]  /*15cf0*/  IMAD.MOV.U32 R13, RZ, RZ, R5 ;  /* 0x000000ffff0d7224 */ /* 0x000fe400078e0005 */
[----:B------:R-:W-:Y:S02]  /*15d00*/  IMAD.MOV.U32 R12, RZ, RZ, 0x2 ;  /* 0x00000002ff0c7424 */ /* 0x000fe400078e00ff */
[----:B------:R-:W-:-:S07]  /*15d10*/  IMAD.MOV.U32 R3, RZ, RZ, R14 ;  /* 0x000000ffff037224 */ /* 0x000fce00078e000e */
[----:B------:R-:W-:Y:S05]  /*15d20*/  WARPSYNC.COLLECTIVE R15, `(.L_x_7785) ;  /* 0x000000000f087348 */ /* 0x000fea0003c00000 */
[----:B------:R0:W1:Y:S02]  /*15d30*/  SHFL.IDX P6, R14, R13, R12, R11 ;  /* 0x0000000c0d0e7389 */ /* 0x00006400000c000b */
[----:B01----:R-:W-:Y:S01]  /*15d40*/  ENDCOLLECTIVE ;  /* 0x000000000000791b */ /* 0x003fe20003800000 */
.L_x_7785:
        /* <DEDUP_REMOVED lines=15> */
.L_x_7786:
[----:B------:R-:W-:Y:S02]  /*15e40*/  @P0 IMAD R6, R4, 0x2, R17 ;  /* 0x0000000204060824 */ /* 0x000fe400078e0211 */
[----:B------:R-:W-:Y:S02]  /*15e50*/  IMAD.MOV.U32 R13, RZ, RZ, R5 ;  /* 0x000000ffff0d7224 */ /* 0x000fe400078e0005 */
[----:B------:R-:W-:Y:S02]  /*15e60*/  IMAD.MOV.U32 R12, RZ, RZ, 0x3 ;  /* 0x00000003ff0c7424 */ /* 0x000fe400078e00ff */
[----:B------:R-:W-:-:S07]  /*15e70*/  IMAD.MOV.U32 R3, RZ, RZ, R14 ;  /* 0x000000ffff037224 */ /* 0x000fce00078e000e */
[----:B------:R-:W-:Y:S05]  /*15e80*/  WARPSYNC.COLLECTIVE R15, `(.L_x_7787) ;  /* 0x000000000f087348 */ /* 0x000fea0003c00000 */
[----:B------:R0:W1:Y:S02]  /*15e90*/  SHFL.IDX P6, R14, R13, R12, R11 ;  /* 0x0000000c0d0e7389 */ /* 0x00006400000c000b */
[----:B01----:R-:W-:Y:S01]  /*15ea0*/  ENDCOLLECTIVE ;  /* 0x000000000000791b */ /* 0x003fe20003800000 */
.L_x_7787:
        /* <DEDUP_REMOVED lines=10> */
.L_x_7788:
[----:B------:R-:W-:Y:S01]  /*15f50*/  @!PT LDS RZ, [RZ] ;  /* 0x00000000fffff984 */ /* 0x000fe20000000800 */
[----:B------:R-:W-:Y:S01]  /*15f60*/  @!PT LDS RZ, [RZ] ;  /* 0x00000000fffff984 */ /* 0x000fe20000000800 */
[----:B------:R-:W-:Y:S01]  /*15f70*/  @!PT LDS RZ, [RZ] ;  /* 0x00000000fffff984 */ /* 0x000fe20000000800 */
[----:B------:R0:W-:Y:S01]  /*15f80*/  @P0 LDGSTS.E.BYPASS.LTC128B.128 [R6+0x23400], desc[UR50][R2.64], !P2 ;  /* 0x2340000002060fae */ /* 0x0001e2000d101d72 */
[----:B------:R-:W-:Y:S01]  /*15f90*/  IMAD.MOV.U32 R0, RZ, RZ, R14 ;  /* 0x000000ffff007224 */ /* 0x000fe200078e000e */
[----:B------:R-:W-:Y:S06]  /*15fa0*/  BRA `(.L_x_7789) ;  /* 0xffffffbc002c7947 */ /* 0x000fec000383ffff */
.L_x_7720:
        /* <DEDUP_REMOVED lines=9> */
.L_x_7790:
[C---:B------:R-:W-:Y:S01]  /*16040*/  VIADD R6, R25.reuse, 0x10 ;  /* 0x0000001019067836 */ /* 0x040fe20000000000 */
[----:B------:R-:W-:Y:S01]  /*16050*/  ISETP.GE.AND P0, PT, R25, R5, PT ;  /* 0x000000051900720c */ /* 0x000fe20003f06270 */
[----:B------:R-:W-:Y:S02]  /*16060*/  IMAD.MOV.U32 R13, RZ, RZ, R0 ;  /* 0x000000ffff0d7224 */ /* 0x000fe400078e0000 */
[----:B------:R-:W-:-:S10]  /*16070*/  IMAD.MOV.U32 R2, RZ, RZ, R14 ;  /* 0x000000ffff027224 */ /* 0x000fd400078e000e */
[----:B------:R-:W-:Y:S05]  /*16080*/  WARPSYNC.COLLECTIVE R15, `(.L_x_7791) ;  /* 0x000000000f087348 */ /* 0x000fea0003c00000 */
[----:B------:R0:W1:Y:S02]  /*16090*/  SHFL.IDX P6, R14, R13, R12, R11 ;  /* 0x0000000c0d0e7389 */ /* 0x00006400000c000b */
[----:B01----:R-:W-:Y:S01]  /*160a0*/  ENDCOLLECTIVE ;  /* 0x000000000000791b */ /* 0x003fe20003800000 */
.L_x_7791:
[----:B------:R-:W-:Y:S02]  /*160b0*/  IMAD.MOV.U32 R13, RZ, RZ, R4 ;  /* 0x000000ffff0d7224 */ /* 0x000fe400078e0004 */
[----:B------:R-:W-:Y:S02]  /*160c0*/  IMAD.MOV.U32 R12, RZ, RZ, 0x1 ;  /* 0x00000001ff0c7424 */ /* 0x000fe400078e00ff */
[----:B------:R-:W-:-:S07]  /*160d0*/  IMAD.MOV.U32 R3, RZ, RZ, R14 ;  /* 0x000000ffff037224 */ /* 0x000fce00078e000e */
[----:B------:R-:W-:Y:S05]  /*160e0*/  WARPSYNC.COLLECTIVE R15, `(.L_x_7792) ;  /* 0x000000000f087348 */ /* 0x000fea0003c00000 */
[----:B------:R0:W1:Y:S02]  /*160f0*/  SHFL.IDX P6, R14, R13, R12, R11 ;  /* 0x0000000c0d0e7389 */ /* 0x00006400000c000b */
[----:B01----:R-:W-:Y:S01]  /*16100*/  ENDCOLLECTIVE ;  /* 0x000000000000791b */ /* 0x003fe20003800000 */
.L_x_7792:
        /* <DEDUP_REMOVED lines=15> */
.L_x_7793:
[----:B------:R-:W-:Y:S02]  /*16200*/  IMAD.MOV.U32 R13, RZ, RZ, R4 ;  /* 0x000000ffff0d7224 */ /* 0x000fe400078e0004 */
[----:B------:R-:W-:Y:S02]  /*16210*/  IMAD.MOV.U32 R12, RZ, RZ, 0x2 ;  /* 0x00000002ff0c7424 */ /* 0x000fe400078e00ff */
[----:B------:R-:W-:-:S07]  /*16220*/  IMAD.MOV.U32 R3, RZ, RZ, R14 ;  /* 0x000000ffff037224 */ /* 0x000fce00078e000e */
[----:B------:R-:W-:Y:S05]  /*16230*/  WARPSYNC.COLLECTIVE R15, `(.L_x_7794) ;  /* 0x000000000f087348 */ /* 0x000fea0003c00000 */
[----:B------:R0:W1:Y:S02]  /*16240*/  SHFL.IDX P6, R14, R13, R12, R11 ;  /* 0x0000000c0d0e7389 */ /* 0x00006400000c000b */
[----:B01----:R-:W-:Y:S01]  /*16250*/  ENDCOLLECTIVE ;  /* 0x000000000000791b */ /* 0x003fe20003800000 */
.L_x_7794:
        /* <DEDUP_REMOVED lines=16> */
.L_x_7795:
[----:B------:R-:W-:Y:S02]  /*16360*/  IMAD.MOV.U32 R13, RZ, RZ, R4 ;  /* 0x000000ffff0d7224 */ /* 0x000fe400078e0004 */
[----:B------:R-:W-:Y:S02]  /*16370*/  IMAD.MOV.U32 R12, RZ, RZ, 0x3 ;  /* 0x00000003ff0c7424 */ /* 0x000fe400078e00ff */
[----:B------:R-:W-:-:S07]  /*16380*/  IMAD.MOV.U32 R3, RZ, RZ, R14 ;  /* 0x000000ffff037224 */ /* 0x000fce00078e000e */
[----:B------:R-:W-:Y:S05]  /*16390*/  WARPSYNC.COLLECTIVE R15, `(.L_x_7796) ;  /* 0x000000000f087348 */ /* 0x000fea0003c00000 */
[----:B------:R0:W1:Y:S02]  /*163a0*/  SHFL.IDX P6, R14, R13, R12, R11 ;  /* 0x0000000c0d0e7389 */ /* 0x00006400000c000b */
[----:B01----:R-:W-:Y:S01]  /*163b0*/  ENDCOLLECTIVE ;  /* 0x000000000000791b */ /* 0x003fe20003800000 */
.L_x_7796:
        /* <DEDUP_REMOVED lines=10> */
.L_x_7797:
[----:B------:R-:W-:Y:S01]  /*16460*/  @!PT LDS RZ, [RZ] ;  /* 0x00000000fffff984 */ /* 0x000fe20000000800 */
[----:B------:R-:W-:Y:S01]  /*16470*/  @!PT LDS RZ, [RZ] ;  /* 0x00000000fffff984 */ /* 0x000fe20000000800 */
[----:B------:R-:W-:Y:S01]  /*16480*/  @!PT LDS RZ, [RZ] ;  /* 0x00000000fffff984 */ /* 0x000fe20000000800 */
[----:B------:R1:W-:Y:S01]  /*16490*/  @!P0 LDGSTS.E.BYPASS.LTC128B.128 [R7+0x21400], desc[UR50][R2.64], !P1 ;  /* 0x2140000002078fae */ /* 0x0003e2000c901d72 */
[----:B------:R-:W-:Y:S01]  /*164a0*/  IMAD.MOV.U32 R0, RZ, RZ, R14 ;  /* 0x000000ffff007224 */ /* 0x000fe200078e000e */
[----:B------:R-:W-:Y:S06]  /*164b0*/  BRA `(.L_x_7798) ;  /* 0xffffffc0002c7947 */ /* 0x000fec000383ffff */
.L_x_7723:
[----:B0-----:R0:W1:Y:S02]  /*164c0*/  SYNCS.PHASECHK.TRANS64.TRYWAIT P0, [R17+URZ+0x28c20], R0 ;  /* 0x028c2000110075a7 */ /* 0x001064000800017f */
[----:B-1----:R-:W-:Y:S05]  /*164d0*/  @!P0 NANOSLEEP.SYNCS 0x989680 ;  /* 0x009896800000895d */ /* 0x002fea0003900000 */
[----:B------:R-:W1:Y:S02]  /*164e0*/  @!P0 SYNCS.PHASECHK.TRANS64 P0, [R17+URZ+0x28c20], R0 ;  /* 0x028c2000110085a7 */ /* 0x000e64000800007f */
[----:B-1----:R-:W-:Y:S05]  /*164f0*/  @!P0 BRA `(.L_x_7723) ;  /* 0xfffffffc00f08947 */ /* 0x002fea000383ffff */
[----:B------:R-:W-:Y:S05]  /*16500*/  BRA `(.L_x_7799) ;  /* 0xffffffc000887947 */ /* 0x000fea000383ffff */
.L_x_7726:
[----:B0-----:R0:W1:Y:S02]  /*16510*/  SYNCS.PHASECHK.TRANS64.TRYWAIT P0, [R19+URZ+0x28c60], R0 ;  /* 0x028c6000130075a7 */ /* 0x001064000800017f */
[----:B-1----:R-:W-:Y:S05]  /*16520*/  @!P0 NANOSLEEP.SYNCS 0x989680 ;  /* 0x009896800000895d */ /* 0x002fea0003900000 */
[----:B------:R-:W1:Y:S02]  /*16530*/  @!P0 SYNCS.PHASECHK.TRANS64 P0, [R19+URZ+0x28c60], R0 ;  /* 0x028c6000130085a7 */ /* 0x000e64000800007f */
[----:B-1----:R-:W-:Y:S05]  /*16540*/  @!P0 BRA `(.L_x_7726) ;  /* 0xfffffffc00f08947 */ /* 0x002fea000383ffff */
[----:B------:R-:W-:Y:S05]  /*16550*/  BRA `(.L_x_7800) ;  /* 0xffffffc000987947 */ /* 0x000fea000383ffff */
.L_x_7727:
        /* <DEDUP_REMOVED lines=8> */
.L_x_7802:
[----:B------:R-:W-:Y:S05]  /*165e0*/  BSYNC B0 ;  /* 0x0000000000007941 */ /* 0x000fea0003800000 */
.L_x_7801:
[----:B------:R0:W5:Y:S01]  /*165f0*/  LDL R8, [R1] ;  /* 0x0000000001087983 */ /* 0x0001620000100800 */
[----:B------:R-:W-:Y:S01]  /*16600*/  IMAD.MOV.U32 R13, RZ, RZ, R4 ;  /* 0x000000ffff0d7224 */ /* 0x000fe200078e0004 */
[----:B------:R-:W-:Y:S01]  /*16610*/  MOV R12, RZ ;  /* 0x000000ff000c7202 */ /* 0x000fe20000000f00 */
[----:B------:R-:W-:Y:S01]  /*16620*/  IMAD.MOV.U32 R11, RZ, RZ, 0x181f ;  /* 0x0000181fff0b7424 */ /* 0x000fe200078e00ff */
[----:B------:R-:W1:Y:S01]  /*16630*/  S2R R7, SR_TID.X ;  /* 0x0000000000077919 */ /* 0x000e620000002100 */
[----:B------:R-:W-:Y:S01]  /*16640*/  IMAD.MOV.U32 R15, RZ, RZ, -0x1 ;  /* 0xffffffffff0f7424 */ /* 0x000fe200078e00ff */
[C---:B------:R-:W-:Y:S01]  /*16650*/  LOP3.LUT P5, RZ, R29.reuse, 0x2, RZ, 0xc0, !PT ;  /* 0x000000021dff7812 */ /* 0x040fe200078ac0ff */
[----:B------:R-:W-:Y:S01]  /*16660*/  IMAD.MOV.U32 R3, RZ, RZ, R14 ;  /* 0x000000ffff037224 */ /* 0x000fe200078e000e */
[----:B------:R-:W-:Y:S01]  /*16670*/  LOP3.LUT P4, RZ, R29, 0x4, RZ, 0xc0, !PT ;  /* 0x000000041dff7812 */ /* 0x000fe2000788c0ff */
[----:B0-----:R-:W-:-:S12]  /*16680*/  IMAD R5, R5, 0x2, R17 ;  /* 0x0000000205057824 */ /* 0x001fd800078e0211 */
[----:B-1---5:R-:W-:Y:S05]  /*16690*/  WARPSYNC.COLLECTIVE R15, `(.L_x_7803) ;  /* 0x000000000f087348 */ /* 0x022fea0003c00000 */
[----:B------:R0:W2:Y:S02]  /*166a0*/  SHFL.IDX P6, R14, R13, R12, R11 ;  /* 0x0000000c0d0e7389 */ /* 0x0000a400000c000b */
[----:B012--5:R-:W-:Y:S01]  /*166b0*/  ENDCOLLECTIVE ;  /* 0x000000000000791b */ /* 0x027fe20003800000 */
.L_x_7803:
[C---:B------:R-:W-:Y:S02]  /*166c0*/  LOP3.LUT P3, RZ, R29.reuse, 0x8, RZ, 0xc0, !PT ;  /* 0x000000081dff7812 */ /* 0x040fe4000786c0ff */
[----:B------:R-:W-:Y:S02]  /*166d0*/  LOP3.LUT R16, R16, 0xfffffeff, RZ, 0xc0, !PT ;  /* 0xfffffeff10107812 */ /* 0x000fe400078ec0ff */
[----:B------:R-:W-:Y:S01]  /*166e0*/  LOP3.LUT P2, RZ, R29, 0x10, RZ, 0xc0, !PT ;  /* 0x000000101dff7812 */ /* 0x000fe2000784c0ff */
[----:B------:R-:W-:Y:S02]  /*166f0*/  IMAD.MOV.U32 R13, RZ, RZ, R6 ;  /* 0x000000ffff0d7224 */ /* 0x000fe400078e0006 */
[----:B------:R-:W-:Y:S02]  /*16700*/  IMAD.MOV.U32 R12, RZ, RZ, 0x1 ;  /* 0x00000001ff0c7424 */ /* 0x000fe400078e00ff */
[----:B------:R-:W-:Y:S02]  /*16710*/  IMAD.MOV.U32 R2, RZ, RZ, R14 ;  /* 0x000000ffff027224 */ /* 0x000fe400078e000e */
[----:B------:R-:W-:-:S05]  /*16720*/  IMAD.SHL.U32 R7, R7, 0x8, RZ ;  /* 0x0000000807077824 */ /* 0x000fca00078e00ff */
        /* <DEDUP_REMOVED lines=35> */
.L_x_7804:
[----:B------:R-:W-:Y:S02]  /*16960*/  IMAD.MOV.U32 R13, RZ, RZ, R4 ;  /* 0x000000ffff0d7224 */ /* 0x000fe400078e0004 */
[----:B------:R-:W-:-:S07]  /*16970*/  IMAD.MOV.U32 R3, RZ, RZ, R14 ;  /* 0x000000ffff037224 */ /* 0x000fce00078e000e */
[----:B------:R-:W-:Y:S05]  /*16980*/  WARPSYNC.COLLECTIVE R15, `(.L_x_7805) ;  /* 0x000000000f087348 */ /* 0x000fea0003c00000 */
[----:B------:R0:W1:Y:S02]  /*16990*/  SHFL.IDX P6, R14, R13, R12, R11 ;  /* 0x0000000c0d0e7389 */ /* 0x00006400000c000b */
[----:B01----:R-:W-:Y:S01]  /*169a0*/  ENDCOLLECTIVE ;  /* 0x000000000000791b */ /* 0x003fe20003800000 */
.L_x_7805:
        /* <DEDUP_REMOVED lines=29> */
.L_x_7806:
[----:B------:R-:W-:Y:S02]  /*16b80*/  IMAD.MOV.U32 R13, RZ, RZ, R4 ;  /* 0x000000ffff0d7224 */ /* 0x000fe400078e0004 */
[----:B------:R-:W-:-:S07]  /*16b90*/  IMAD.MOV.U32 R7, RZ, RZ, R14 ;  /* 0x000000ffff077224 */ /* 0x000fce00078e000e */
[----:B------:R-:W-:Y:S05]  /*16ba0*/  WARPSYNC.COLLECTIVE R15, `(.L_x_7807) ;  /* 0x000000000f087348 */ /* 0x000fea0003c00000 */
[----:B------:R0:W1:Y:S02]  /*16bb0*/  SHFL.IDX P6, R14, R13, R12, R11 ;  /* 0x0000000c0d0e7389 */ /* 0x00006400000c000b */
[----:B01----:R-:W-:Y:S01]  /*16bc0*/  ENDCOLLECTIVE ;  /* 0x000000000000791b */ /* 0x003fe20003800000 */
.L_x_7807:
        /* <DEDUP_REMOVED lines=29> */
.L_x_7808:
[----:B------:R-:W-:Y:S02]  /*16da0*/  IMAD.MOV.U32 R13, RZ, RZ, R4 ;  /* 0x000000ffff0d7224 */ /* 0x000fe400078e0004 */
[----:B------:R-:W-:-:S07]  /*16db0*/  IMAD.MOV.U32 R6, RZ, RZ, R14 ;  /* 0x000000ffff067224 */ /* 0x000fce00078e000e */
[----:B------:R-:W-:Y:S05]  /*16dc0*/  WARPSYNC.COLLECTIVE R15, `(.L_x_7809) ;  /* 0x000000000f087348 */ /* 0x000fea0003c00000 */
[----:B------:R0:W1:Y:S02]  /*16dd0*/  SHFL.IDX P6, R14, R13, R12, R11 ;  /* 0x0000000c0d0e7389 */ /* 0x00006400000c000b */
[----:B01----:R-:W-:Y:S01]  /*16de0*/  ENDCOLLECTIVE ;  /* 0x000000000000791b */ /* 0x003fe20003800000 */
.L_x_7809:
[----:B------:R-:W-:Y:S01]  /*16df0*/  IMAD.MOV.U32 R2, RZ, RZ, R14 ;  /* 0x000000ffff027224 */ /* 0x000fe200078e000e */
[----:B------:R-:W-:Y:S06]  /*16e00*/  BRA `(.L_x_7810) ;  /* 0xffffffc000247947 */ /* 0x000fec000383ffff */
.L_x_7734:
[----:B0-----:R0:W1:Y:S02]  /*16e10*/  SYNCS.PHASECHK.TRANS64.TRYWAIT P0, [R6+URZ+0x28c40], R19 ;  /* 0x028c4013060075a7 */ /* 0x001064000800017f */
[----:B-1----:R-:W-:Y:S05]  /*16e20*/  @!P0 NANOSLEEP.SYNCS 0x989680 ;  /* 0x009896800000895d */ /* 0x002fea0003900000 */
[----:B------:R-:W1:Y:S02]  /*16e30*/  @!P0 SYNCS.PHASECHK.TRANS64 P0, [R6+URZ+0x28c40], R19 ;  /* 0x028c4013060085a7 */ /* 0x000e64000800007f */
[----:B-1----:R-:W-:Y:S05]  /*16e40*/  @!P0 BRA `(.L_x_7734) ;  /* 0xfffffffc00f08947 */ /* 0x002fea000383ffff */
[----:B------:R-:W-:Y:S05]  /*16e50*/  BRA `(.L_x_7811) ;  /* 0xffffffc400b07947 */ /* 0x000fea000383ffff */
.L_x_7735:
        /* <DEDUP_REMOVED lines=8> */
.L_x_7813:
[----:B------:R-:W-:Y:S05]  /*16ee0*/  BSYNC B1 ;  /* 0x0000000000017941 */ /* 0x000fea0003800000 */
.L_x_7812:
        /* <DEDUP_REMOVED lines=9> */
.L_x_7814:
[----:B------:R-:W-:Y:S02]  /*16f80*/  IMAD.MOV.U32 R13, RZ, RZ, R25 ;  /* 0x000000ffff0d7224 */ /* 0x000fe400078e0019 */
[----:B------:R-:W-:Y:S02]  /*16f90*/  IMAD.MOV.U32 R12, RZ, RZ, 0x1 ;  /* 0x00000001ff0c7424 */ /* 0x000fe400078e00ff */
[----:B------:R-:W-:-:S07]  /*16fa0*/  IMAD.MOV.U32 R2, RZ, RZ, R14 ;  /* 0x000000ffff027224 */ /* 0x000fce00078e000e */
[----:B------:R-:W-:Y:S05]  /*16fb0*/  WARPSYNC.COLLECTIVE R15, `(.L_x_7815) ;  /* 0x000000000f087348 */ /* 0x000fea0003c00000 */
[----:B------:R0:W1:Y:S02]  /*16fc0*/  SHFL.IDX P6, R14, R13, R12, R11 ;  /* 0x0000000c0d0e7389 */ /* 0x00006400000c000b */
[----:B01----:R-:W-:Y:S01]  /*16fd0*/  ENDCOLLECTIVE ;  /* 0x000000000000791b */ /* 0x003fe20003800000 */
.L_x_7815:
        /* <DEDUP_REMOVED lines=11> */
.L_x_7816:
[----:B------:R-:W-:Y:S02]  /*17090*/  IMAD.MOV.U32 R13, RZ, RZ, R25 ;  /* 0x000000ffff0d7224 */ /* 0x000fe400078e0019 */
[----:B------:R-:W-:Y:S02]  /*170a0*/  IMAD.MOV.U32 R12, RZ, RZ, 0x2 ;  /* 0x00000002ff0c7424 */ /* 0x000fe400078e00ff */
[----:B------:R-:W-:-:S07]  /*170b0*/  IMAD.MOV.U32 R2, RZ, RZ, R14 ;  /* 0x000000ffff027224 */ /* 0x000fce00078e000e */
[----:B------:R-:W-:Y:S05]  /*170c0*/  WARPSYNC.COLLECTIVE R15, `(.L_x_7817) ;  /* 0x000000000f087348 */ /* 0x000fea0003c00000 */
[----:B------:R0:W1:Y:S02]  /*170d0*/  SHFL.IDX P6, R14, R13, R12, R11 ;  /* 0x0000000c0d0e7389 */ /* 0x00006400000c000b */
[----:B01----:R-:W-:Y:S01]  /*170e0*/  ENDCOLLECTIVE ;  /* 0x000000000000791b */ /* 0x003fe20003800000 */
.L_x_7817:
        /* <DEDUP_REMOVED lines=11> */
.L_x_7818:
[----:B------:R-:W-:Y:S02]  /*171a0*/  IMAD.MOV.U32 R13, RZ, RZ, R25 ;  /* 0x000000ffff0d7224 */ /* 0x000fe400078e0019 */
[----:B------:R-:W-:Y:S02]  /*171b0*/  IMAD.MOV.U32 R12, RZ, RZ, 0x3 ;  /* 0x00000003ff0c7424 */ /* 0x000fe400078e00ff */
[----:B------:R-:W-:-:S07]  /*171c0*/  IMAD.MOV.U32 R2, RZ, RZ, R14 ;  /* 0x000000ffff027224 */ /* 0x000fce00078e000e */
[----:B------:R-:W-:Y:S05]  /*171d0*/  WARPSYNC.COLLECTIVE R15, `(.L_x_7819) ;  /* 0x000000000f087348 */ /* 0x000fea0003c00000 */
[----:B------:R0:W1:Y:S02]  /*171e0*/  SHFL.IDX P6, R14, R13, R12, R11 ;  /* 0x0000000c0d0e7389 */ /* 0x00006400000c000b */
[----:B01----:R-:W-:Y:S01]  /*171f0*/  ENDCOLLECTIVE ;  /* 0x000000000000791b */ /* 0x003fe20003800000 */
.L_x_7819:
        /* <DEDUP_REMOVED lines=11> */
.L_x_7820:
[----:B------:R-:W-:Y:S01]  /*172b0*/  IMAD.MOV.U32 R2, RZ, RZ, R14 ;  /* 0x000000ffff027224 */ /* 0x000fe200078e000e */
[----:B------:R-:W-:Y:S06]  /*172c0*/  BRA `(.L_x_7821) ;  /* 0xffffffc400387947 */ /* 0x000fec000383ffff */
.L_x_7740:
[----:B---3--:R3:W4:Y:S02]  /*172d0*/  SYNCS.PHASECHK.TRANS64.TRYWAIT P0, [R6+URZ+0x28c60], R19 ;  /* 0x028c6013060075a7 */ /* 0x008724000800017f */
[----:B----4-:R-:W-:Y:S05]  /*172e0*/  @!P0 NANOSLEEP.SYNCS 0x989680 ;  /* 0x009896800000895d */ /* 0x010fea0003900000 */
[----:B------:R-:W4:Y:S02]  /*172f0*/  @!P0 SYNCS.PHASECHK.TRANS64 P0, [R6+URZ+0x28c60], R19 ;  /* 0x028c6013060085a7 */ /* 0x000f24000800007f */
[----:B----4-:R-:W-:Y:S05]  /*17300*/  @!P0 BRA `(.L_x_7740) ;  /* 0xfffffffc00f08947 */ /* 0x010fea000383ffff */
[----:B------:R-:W-:Y:S05]  /*17310*/  BRA `(.L_x_7822) ;  /* 0xffffffc400887947 */ /* 0x000fea000383ffff */
.L_x_7741:
        /* <DEDUP_REMOVED lines=8> */
.L_x_7824:
[----:B------:R-:W-:Y:S05]  /*173a0*/  BSYNC B1 ;  /* 0x0000000000017941 */ /* 0x000fea0003800000 */
.L_x_7823:
        /* <DEDUP_REMOVED lines=13> */
.L_x_7825:
        /* <DEDUP_REMOVED lines=17> */
.L_x_7826:
        /* <DEDUP_REMOVED lines=16> */
.L_x_7827:
        /* <DEDUP_REMOVED lines=19> */
.L_x_7828:
        /* <DEDUP_REMOVED lines=14> */
.L_x_7829:
        /* <DEDUP_REMOVED lines=16> */
.L_x_7830:
        /* <DEDUP_REMOVED lines=14> */
.L_x_7831:
[----:B------:R-:W-:Y:S05]  /*17a80*/  BRA `(.L_x_7832) ;  /* 0xffffffc000ec7947 */ /* 0x000fea000383ffff */
.L_x_7749:
        /* <DEDUP_REMOVED lines=8> */
.L_x_7834:
[----:B------:R-:W-:Y:S05]  /*17b10*/  BSYNC B0 ;  /* 0x0000000000007941 */ /* 0x000fea0003800000 */
.L_x_7833:
        /* <DEDUP_REMOVED lines=9> */
.L_x_7835:
        /* <DEDUP_REMOVED lines=23> */
.L_x_7836:
[----:B------:R-:W-:Y:S01]  /*17d20*/  IMAD.MOV.U32 R12, RZ, RZ, 0x2 ;  /* 0x00000002ff0c7424 */ /* 0x000fe200078e00ff */
[----:B------:R-:W-:-:S05]  /*17d30*/  SEL R4, R14, RZ, P1 ;  /* 0x000000ff0e047207 */ /* 0x000fca0000800000 */
[----:B------:R-:W-:-:S04]  /*17d40*/  IMAD.IADD R4, R13, 0x1, R4 ;  /* 0x000000010d047824 */ /* 0x000fc800078e0204 */
[----:B------:R-:W-:-:S07]  /*17d50*/  IMAD.MOV.U32 R13, RZ, RZ, R4 ;  /* 0x000000ffff0d7224 */ /* 0x000fce00078e0004 */
[----:B------:R-:W-:Y:S05]  /*17d60*/  WARPSYNC.COLLECTIVE R15, `(.L_x_7837) ;  /* 0x000000000f087348 */ /* 0x000fea0003c00000 */
[----:B------:R0:W1:Y:S02]  /*17d70*/  SHFL.UP P6, R14, R13, R12, R11 ;  /* 0x0400000c0d0e7389 */ /* 0x00006400000c000b */
[----:B01----:R-:W-:Y:S01]  /*17d80*/  ENDCOLLECTIVE ;  /* 0x000000000000791b */ /* 0x003fe20003800000 */
.L_x_7837:
[----:B------:R-:W-:Y:S01]  /*17d90*/  IMAD.MOV.U32 R12, RZ, RZ, 0x4 ;  /* 0x00000004ff0c7424 */ /* 0x000fe200078e00ff */
[----:B------:R-:W-:-:S05]  /*17da0*/  SEL R3, R14, RZ, P2 ;  /* 0x000000ff0e037207 */ /* 0x000fca0001000000 */
[----:B------:R-:W-:-:S04]  /*17db0*/  IMAD.IADD R2, R4, 0x1, R3 ;  /* 0x0000000104027824 */ /* 0x000fc800078e0203 */
[----:B------:R-:W-:-:S07]  /*17dc0*/  IMAD.MOV.U32 R13, RZ, RZ, R2 ;  /* 0x000000ffff0d7224 */ /* 0x000fce00078e0002 */
[----:B------:R-:W-:Y:S05]  /*17dd0*/  WARPSYNC.COLLECTIVE R15, `(.L_x_7838) ;  /* 0x000000000f087348 */ /* 0x000fea0003c00000 */
[----:B------:R0:W1:Y:S02]  /*17de0*/  SHFL.UP P6, R14, R13, R12, R11 ;  /* 0x0400000c0d0e7389 */ /* 0x00006400000c000b */
[----:B01----:R-:W-:Y:S01]  /*17df0*/  ENDCOLLECTIVE ;  /* 0x000000000000791b */ /* 0x003fe20003800000 */
.L_x_7838:
[----:B------:R-:W-:Y:S01]  /*17e00*/  IMAD.MOV.U32 R12, RZ, RZ, 0x8 ;  /* 0x00000008ff0c7424 */ /* 0x000fe200078e00ff */
[----:B------:R-:W-:-:S05]  /*17e10*/  SEL R3, R14, RZ, P3 ;  /* 0x000000ff0e037207 */ /* 0x000fca0001800000 */
[----:B------:R-:W-:-:S04]  /*17e20*/  IMAD.IADD R3, R2, 0x1, R3 ;  /* 0x0000000102037824 */ /* 0x000fc800078e0203 */
[----:B------:R-:W-:-:S07]  /*17e30*/  IMAD.MOV.U32 R13, RZ, RZ, R3 ;  /* 0x000000ffff0d7224 */ /* 0x000fce00078e0003 */
[----:B------:R-:W-:Y:S05]  /*17e40*/  WARPSYNC.COLLECTIVE R15, `(.L_x_7839) ;  /* 0x000000000f087348 */ /* 0x000fea0003c00000 */
[----:B------:R0:W1:Y:S02]  /*17e50*/  SHFL.UP P6, R14, R13, R12, R11 ;  /* 0x0400000c0d0e7389 */ /* 0x00006400000c000b */
[----:B01----:R-:W-:Y:S01]  /*17e60*/  ENDCOLLECTIVE ;  /* 0x000000000000791b */ /* 0x003fe20003800000 */
.L_x_7839:
[----:B------:R-:W-:Y:S01]  /*17e70*/  IMAD.MOV.U32 R12, RZ, RZ, 0x10 ;  /* 0x00000010ff0c7424 */ /* 0x000fe200078e00ff */
[----:B------:R-:W-:-:S05]  /*17e80*/  SEL R4, R14, RZ, P4 ;  /* 0x000000ff0e047207 */ /* 0x000fca0002000000 */
[----:B------:R-:W-:-:S04]  /*17e90*/  IMAD.IADD R4, R3, 0x1, R4 ;  /* 0x0000000103047824 */ /* 0x000fc800078e0204 */
[----:B------:R-:W-:-:S07]  /*17ea0*/  IMAD.MOV.U32 R13, RZ, RZ, R4 ;  /* 0x000000ffff0d7224 */ /* 0x000fce00078e0004 */
[----:B------:R-:W-:Y:S05]  /*17eb0*/  WARPSYNC.COLLECTIVE R15, `(.L_x_7840) ;  /* 0x000000000f087348 */ /* 0x000fea0003c00000 */
[----:B------:R0:W1:Y:S02]  /*17ec0*/  SHFL.UP P6, R14, R13, R12, R11 ;  /* 0x0400000c0d0e7389 */ /* 0x00006400000c000b */
[----:B01----:R-:W-:Y:S01]  /*17ed0*/  ENDCOLLECTIVE ;  /* 0x000000000000791b */ /* 0x003fe20003800000 */
.L_x_7840:
        /* <DEDUP_REMOVED lines=8> */
.L_x_7841:
[----:B------:R-:W-:Y:S05]  /*17f60*/  BRA `(.L_x_7842) ;  /* 0xffffffc400887947 */ /* 0x000fea000383ffff */
.L_x_7752:
[----:B------:R-:W-:Y:S01]  /*17f70*/  BSSY B0, `(.L_x_7843) ;  /* 0x0000007000007945 */ /* 0x000fe20003800000 */
[----:B------:R-:W-:Y:S02]  /*17f80*/  IMAD.MOV.U32 R12, RZ, RZ, 0x1 ;  /* 0x00000001ff0c7424 */ /* 0x000fe400078e00ff */
[----:B------:R-:W-:Y:S02]  /*17f90*/  IMAD.MOV.U32 R11, RZ, RZ, RZ ;  /* 0x000000ffff0b7224 */ /* 0x000fe400078e00ff */
[----:B------:R-:W-:-:S07]  /*17fa0*/  IMAD.MOV.U32 R15, RZ, RZ, -0x1 ;  /* 0xffffffffff0f7424 */ /* 0x000fce00078e00ff */
[----:B-1----:R-:W-:Y:S05]  /*17fb0*/  WARPSYNC.COLLECTIVE R15, `(.L_x_7844) ;  /* 0x000000000f087348 */ /* 0x002fea0003c00000 */
[----:B------:R0:W2:Y:S02]  /*17fc0*/  SHFL.UP P6, R14, R13, R12, R11 ;  /* 0x0400000c0d0e7389 */ /* 0x0000a400000c000b */
[----:B012---:R-:W-:Y:S01]  /*17fd0*/  ENDCOLLECTIVE ;  /* 0x000000000000791b */ /* 0x007fe20003800000 */
.L_x_7844:
[----:B------:R-:W-:Y:S05]  /*17fe0*/  BSYNC B0 ;  /* 0x0000000000007941 */ /* 0x000fea0003800000 */
.L_x_7843:
        /* <DEDUP_REMOVED lines=8> */
.L_x_7845:
[----:B------:R-:W-:Y:S01]  /*18070*/  IMAD.MOV.U32 R12, RZ, RZ, 0x4 ;  /* 0x00000004ff0c7424 */ /* 0x000fe200078e00ff */
[----:B------:R-:W-:-:S05]  /*18080*/  SEL R2, R14, RZ, P2 ;  /* 0x000000ff0e027207 */ /* 0x000fca0001000000 */
[----:B------:R-:W-:-:S04]  /*18090*/  IMAD.IADD R2, R13, 0x1, R2 ;  /* 0x000000010d027824 */ /* 0x000fc800078e0202 */
[----:B------:R-:W-:-:S07]  /*180a0*/  IMAD.MOV.U32 R13, RZ, RZ, R2 ;  /* 0x000000ffff0d7224 */ /* 0x000fce00078e0002 */
[----:B------:R-:W-:Y:S05]  /*180b0*/  WARPSYNC.COLLECTIVE R15, `(.L_x_7846) ;  /* 0x000000000f087348 */ /* 0x000fea0003c00000 */
[----:B------:R0:W1:Y:S02]  /*180c0*/  SHFL.UP P6, R14, R13, R12, R11 ;  /* 0x0400000c0d0e7389 */ /* 0x00006400000c000b */
[----:B01----:R-:W-:Y:S01]  /*180d0*/  ENDCOLLECTIVE ;  /* 0x000000000000791b */ /* 0x003fe20003800000 */
.L_x_7846:
[----:B------:R-:W-:Y:S01]  /*180e0*/  IMAD.MOV.U32 R12, RZ, RZ, 0x8 ;  /* 0x00000008ff0c7424 */ /* 0x000fe200078e00ff */
[----:B------:R-:W-:-:S05]  /*180f0*/  SEL R3, R14, RZ, P3 ;  /* 0x000000ff0e037207 */ /* 0x000fca0001800000 */
[----:B------:R-:W-:-:S04]  /*18100*/  IMAD.IADD R3, R2, 0x1, R3 ;  /* 0x0000000102037824 */ /* 0x000fc800078e0203 */
[----:B------:R-:W-:-:S07]  /*18110*/  IMAD.MOV.U32 R13, RZ, RZ, R3 ;  /* 0x000000ffff0d7224 */ /* 0x000fce00078e0003 */
[----:B------:R-:W-:Y:S05]  /*18120*/  WARPSYNC.COLLECTIVE R15, `(.L_x_7847) ;  /* 0x000000000f087348 */ /* 0x000fea0003c00000 */
[----:B------:R0:W1:Y:S02]  /*18130*/  SHFL.UP P6, R14, R13, R12, R11 ;  /* 0x0400000c0d0e7389 */ /* 0x00006400000c000b */
[----:B01----:R-:W-:Y:S01]  /*18140*/  ENDCOLLECTIVE ;  /* 0x000000000000791b */ /* 0x003fe20003800000 */
.L_x_7847:
[----:B------:R-:W-:Y:S01]  /*18150*/  IMAD.MOV.U32 R12, RZ, RZ, 0x10 ;  /* 0x00000010ff0c7424 */ /* 0x000fe200078e00ff */
[----:B------:R-:W-:-:S05]  /*18160*/  SEL R4, R14, RZ, P4 ;  /* 0x000000ff0e047207 */ /* 0x000fca0002000000 */
[----:B------:R-:W-:-:S04]  /*18170*/  IMAD.IADD R4, R3, 0x1, R4 ;  /* 0x0000000103047824 */ /* 0x000fc800078e0204 */
[----:B------:R-:W-:-:S07]  /*18180*/  IMAD.MOV.U32 R13, RZ, RZ, R4 ;  /* 0x000000ffff0d7224 */ /* 0x000fce00078e0004 */
[----:B------:R-:W-:Y:S05]  /*18190*/  WARPSYNC.COLLECTIVE R15, `(.L_x_7848) ;  /* 0x000000000f087348 */ /* 0x000fea0003c00000 */
[----:B------:R0:W1:Y:S02]  /*181a0*/  SHFL.UP P6, R14, R13, R12, R11 ;  /* 0x0400000c0d0e7389 */ /* 0x00006400000c000b */
[----:B01----:R-:W-:Y:S01]  /*181b0*/  ENDCOLLECTIVE ;  /* 0x000000000000791b */ /* 0x003fe20003800000 */
.L_x_7848:
        /* <DEDUP_REMOVED lines=8> */
.L_x_7849:
[----:B------:R-:W-:Y:S05]  /*18240*/  BRA `(.L_x_7850) ;  /* 0xffffffc400747947 */ /* 0x000fea000383ffff */
.L_x_7754:
[----:B------:R-:W-:Y:S01]  /*18250*/  BSSY B0, `(.L_x_7851) ;  /* 0x0000006000007945 */ /* 0x000fe20003800000 */
[----:B------:R-:W-:Y:S01]  /*18260*/  PLOP3.LUT P6, PT, P6, PT, PT, 0x8, 0x0 ;  /* 0x000000000000781c */ /* 0x000fe200037ce170 */
[----:B------:R-:W-:-:S12]  /*18270*/  IMAD.MOV.U32 R15, RZ, RZ, -0x1 ;  /* 0xffffffffff0f7424 */ /* 0x000fd800078e00ff */
[----:B01----:R-:W-:Y:S05]  /*18280*/  WARPSYNC.COLLECTIVE R15, `(.L_x_7852) ;  /* 0x000000000f087348 */ /* 0x003fea0003c00000 */
[----:B------:R-:W-:Y:S01]  /*18290*/  VOTE.ANY R14, PT, P6 ;  /* 0x00000000000e7806 */ /* 0x000fe200030e0100 */
[----:B01----:R-:W-:Y:S06]  /*182a0*/  ENDCOLLECTIVE ;  /* 0x000000000000791b */ /* 0x003fec0003800000 */
.L_x_7852:
[----:B------:R-:W-:Y:S05]  /*182b0*/  BSYNC B0 ;  /* 0x0000000000007941 */ /* 0x000fea0003800000 */
.L_x_7851:
        /* <DEDUP_REMOVED lines=8> */
.L_x_7853:
[----:B------:R-:W-:Y:S02]  /*18340*/  IMAD.IADD R27, R12, 0x1, R27 ;  /* 0x000000010c1b7824 */ /* 0x000fe400078e021b */
[----:B------:R-:W-:Y:S02]  /*18350*/  IMAD.MOV.U32 R13, RZ, RZ, R8 ;  /* 0x000000ffff0d7224 */ /* 0x000fe400078e0008 */
[----:B------:R-:W-:-:S07]  /*18360*/  IMAD.MOV.U32 R25, RZ, RZ, R14 ;  /* 0x000000ffff197224 */ /* 0x000fce00078e000e */
[----:B------:R-:W-:Y:S05]  /*18370*/  WARPSYNC.COLLECTIVE R15, `(.L_x_7854) ;  /* 0x000000000f087348 */ /* 0x000fea0003c00000 */
[----:B------:R0:W1:Y:S02]  /*18380*/  SHFL.IDX P6, R14, R13, R12, R11 ;  /* 0x0000000c0d0e7389 */ /* 0x00006400000c000b */
[----:B01----:R-:W-:Y:S01]  /*18390*/  ENDCOLLECTIVE ;  /* 0x000000000000791b */ /* 0x003fe20003800000 */
.L_x_7854:
[----:B------:R-:W-:Y:S01]  /*183a0*/  IMAD.MOV.U32 R8, RZ, RZ, R14 ;  /* 0x000000ffff087224 */ /* 0x000fe200078e000e */
[----:B------:R-:W-:Y:S06]  /*183b0*/  BRA `(.L_x_7855) ;  /* 0xffffffc400587947 */ /* 0x000fec000383ffff */
.L_x_7756:
[----:B------:R-:W-:Y:S01]  /*183c0*/  BSSY B0, `(.L_x_7856) ;  /* 0x0000007000007945 */ /* 0x000fe20003800000 */
[----:B------:R-:W-:Y:S02]  /*183d0*/  IMAD.MOV.U32 R13, RZ, RZ, R3 ;  /* 0x000000ffff0d7224 */ /* 0x000fe400078e0003 */
[----:B------:R-:W-:Y:S02]  /*183e0*/  IMAD.MOV.U32 R11, RZ, RZ, 0x1f ;  /* 0x0000001fff0b7424 */ /* 0x000fe400078e00ff */
[----:B------:R-:W-:-:S07]  /*183f0*/  IMAD.MOV.U32 R15, RZ, RZ, -0x1 ;  /* 0xffffffffff0f7424 */ /* 0x000fce00078e00ff */
[----:B01-34-:R-:W-:Y:S05]  /*18400*/  WARPSYNC.COLLECTIVE R15, `(.L_x_7857) ;  /* 0x000000000f087348 */ /* 0x01bfea0003c00000 */
[----:B------:R2:W0:Y:S02]  /*18410*/  SHFL.IDX P6, R14, R13, R12, R11 ;  /* 0x0000000c0d0e7389 */ /* 0x00042400000c000b */
[----:B01234-:R-:W-:Y:S01]  /*18420*/  ENDCOLLECTIVE ;  /* 0x000000000000791b */ /* 0x01ffe20003800000 */
.L_x_7857:
[----:B------:R-:W-:Y:S05]  /*18430*/  BSYNC B0 ;  /* 0x0000000000007941 */ /* 0x000fea0003800000 */
.L_x_7856:
[----:B------:R-:W-:Y:S01]  /*18440*/  IMAD.MOV.U32 R24, RZ, RZ, R14 ;  /* 0x000000ffff187224 */ /* 0x000fe200078e000e */
[----:B------:R-:W-:Y:S06]  /*18450*/  BRA `(.L_x_7755) ;  /* 0xffffffc400487947 */ /* 0x000fec000383ffff */
.L_x_7762:
[----:B0-----:R0:W1:Y:S02]  /*18460*/  SYNCS.PHASECHK.TRANS64.TRYWAIT P0, [R7+URZ+0x28c20], R0 ;  /* 0x028c2000070075a7 */ /* 0x001064000800017f */
[----:B-1----:R-:W-:Y:S05]  /*18470*/  @!P0 NANOSLEEP.SYNCS 0x989680 ;  /* 0x009896800000895d */ /* 0x002fea0003900000 */
[----:B------:R-:W1:Y:S02]  /*18480*/  @!P0 SYNCS.PHASECHK.TRANS64 P0, [R7+URZ+0x28c20], R0 ;  /* 0x028c2000070085a7 */ /* 0x000e64000800007f */
[----:B-1----:R-:W-:Y:S05]  /*18490*/  @!P0 BRA `(.L_x_7762) ;  /* 0xfffffffc00f08947 */ /* 0x002fea000383ffff */
[----:B------:R-:W-:Y:S05]  /*184a0*/  BRA `(.L_x_7858) ;  /* 0xffffffcc00a07947 */ /* 0x000fea000383ffff */
.L_x_7763:
        /* <DEDUP_REMOVED lines=11> */
.L_x_7860:
[----:B------:R-:W-:Y:S05]  /*18560*/  BSYNC B0 ;  /* 0x0000000000007941 */ /* 0x000fea0003800000 */
.L_x_7859:
[----:B------:R-:W-:Y:S05]  /*18570*/  BRA `(.L_x_7861) ;  /* 0xffffffcc00887947 */ /* 0x000fea000383ffff */
.L_x_7766:
[----:B------:R-:W-:Y:S01]  /*18580*/  BSSY B1, `(.L_x_7862) ;  /* 0x0000006000017945 */ /* 0x000fe20003800000 */
[----:B------:R-:W-:-:S07]  /*18590*/  IMAD.MOV.U32 R15, RZ, RZ, -0x1 ;  /* 0xffffffffff0f7424 */ /* 0x000fce00078e00ff */
[----:B0-234-:R-:W-:Y:S05]  /*185a0*/  WARPSYNC.COLLECTIVE R15, `(.L_x_7863) ;  /* 0x000000000f0c7348 */ /* 0x01dfea0003c00000 */
[----:B------:R-:W-:Y:S02]  /*185b0*/  ELECT P6, UR62, PT ;  /* 0x00000000003e782f */ /* 0x000fe400038c0000 */
[----:B------:R-:W-:Y:S01]  /*185c0*/  MOV R14, UR62 ;  /* 0x0000003e000e7c02 */ /* 0x000fe20008000f00 */
[----:B0-234-:R-:W-:Y:S10]  /*185d0*/  ENDCOLLECTIVE ;  /* 0x000000000000791b */ /* 0x01dff40003800000 */
.L_x_7863:
[----:B------:R-:W-:Y:S05]  /*185e0*/  BSYNC B1 ;  /* 0x0000000000017941 */ /* 0x000fea0003800000 */
.L_x_7862:
[----:B------:R-:W-:Y:S05]  /*185f0*/  BRA `(.L_x_7864) ;  /* 0xffffffcc00807947 */ /* 0x000fea000383ffff */
.L_x_7768:
[----:B0-----:R0:W1:Y:S02]  /*18600*/  SYNCS.PHASECHK.TRANS64.TRYWAIT P1, [R5+URZ+0x28c40], R0 ;  /* 0x028c4000050075a7 */ /* 0x001064000802017f */
[----:B-1----:R-:W-:Y:S05]  /*18610*/  @!P1 NANOSLEEP.SYNCS 0x989680 ;  /* 0x009896800000995d */ /* 0x002fea0003900000 */
[----:B------:R-:W1:Y:S02]  /*18620*/  @!P1 SYNCS.PHASECHK.TRANS64 P1, [R5+URZ+0x28c40], R0 ;  /* 0x028c4000050095a7 */ /* 0x000e64000802007f */
[----:B-1----:R-:W-:Y:S05]  /*18630*/  @!P1 BRA `(.L_x_7768) ;  /* 0xfffffffc00f09947 */ /* 0x002fea000383ffff */
[----:B------:R-:W-:Y:S05]  /*18640*/  BRA `(.L_x_7865) ;  /* 0xffffffcc00a07947 */ /* 0x000fea000383ffff */
.L_x_7770:
[----:B-1----:R1:W0:Y:S02]  /*18650*/  SYNCS.PHASECHK.TRANS64.TRYWAIT P1, [R3+URZ+0x28c40], R2 ;  /* 0x028c4002030075a7 */ /* 0x002224000802017f */
[----:B0-----:R-:W-:Y:S05]  /*18660*/  @!P1 NANOSLEEP.SYNCS 0x989680 ;  /* 0x009896800000995d */ /* 0x001fea0003900000 */
[----:B------:R-:W0:Y:S02]  /*18670*/  @!P1 SYNCS.PHASECHK.TRANS64 P1, [R3+URZ+0x28c40], R2 ;  /* 0x028c4002030095a7 */ /* 0x000e24000802007f */
[----:B0-----:R-:W-:Y:S05]  /*18680*/  @!P1 BRA `(.L_x_7770) ;  /* 0xfffffffc00f09947 */ /* 0x001fea000383ffff */
[----:B------:R-:W-:Y:S05]  /*18690*/  BRA `(.L_x_7866) ;  /* 0xffffffcc00ac7947 */ /* 0x000fea000383ffff */
.L_x_7772:
[----:B------:R0:W0:Y:S02]  /*186a0*/  SYNCS.PHASECHK.TRANS64.TRYWAIT P1, [R5+URZ+0x28c60], R0 ;  /* 0x028c6000050075a7 */ /* 0x000024000802017f */
[----:B0-----:R-:W-:Y:S05]  /*186b0*/  @!P1 NANOSLEEP.SYNCS 0x989680 ;  /* 0x009896800000995d */ /* 0x001fea0003900000 */
[----:B------:R-:W0:Y:S02]  /*186c0*/  @!P1 SYNCS.PHASECHK.TRANS64 P1, [R5+URZ+0x28c60], R0 ;  /* 0x028c6000050095a7 */ /* 0x000e24000802007f */
[----:B0-----:R-:W-:Y:S05]  /*186d0*/  @!P1 BRA `(.L_x_7772) ;  /* 0xfffffffc00f09947 */ /* 0x001fea000383ffff */
[----:B------:R-:W-:Y:S05]  /*186e0*/  BRA `(.L_x_7867) ;  /* 0xffffffcc00a87947 */ /* 0x000fea000383ffff */
.L_x_7868:
        /* <DEDUP_REMOVED lines=9> */
.L_x_15759:


//--------------------- .text._ZN7cutlass13device_kernelIN5flash11enable_sm90INS1_16FlashAttnFwdSm90INS1_25CollectiveMainloopFwdSm90ILi2EN4cute5tupleIJNS5_1CILi1EEES8_S8_EEENS6_IJNS7_ILi64EEESA_SA_EEELi512ENS_10bfloat16_tEfNS_4arch4Sm90ELb1ELb0ELb1ELb1ELb1ELb1ELb0ELb0ELb0ELb1ELb1ELb0EEENS1_21CollectiveEpilogueFwdINS6_IJSA_NS7_ILi512EEESA_EEES9_SC_SE_Li256ELb1ELb1ELb1ELb0EEENS1_36VarlenDynamicPersistentTileSchedulerILi64ELi64ELi256ELi128ELb1ELb1ELb1ELb1ELb1ELb1EEEEEEEEEvNT_6ParamsE --------------------------
	.section	.text._ZN7cutlass13device_kernelIN5flash11enable_sm90INS1_16FlashAttnFwdSm90INS1_25CollectiveMainloopFwdSm90ILi2EN4cute5tupleIJNS5_1CILi1EEES8_S8_EEENS6_IJNS7_ILi64EEESA_SA_EEELi512ENS_10bfloat16_tEfNS_4arch4Sm90ELb1ELb0ELb1ELb1ELb1ELb1ELb0ELb0ELb0ELb1ELb1ELb0EEENS1_21CollectiveEpilogueFwdINS6_IJSA_NS7_ILi512EEESA_EEES9_SC_SE_Li256ELb1ELb1ELb1ELb0EEENS1_36VarlenDynamicPersistentTileSchedulerILi64ELi64ELi256ELi128ELb1ELb1ELb1ELb1ELb1ELb1EEEEEEEEEvNT_6ParamsE,"ax",@progbits
	.align	128
.text._ZN7cutlass13device_kernelIN5flash11enable_sm90INS1_16FlashAttnFwdSm90INS1_25CollectiveMainloopFwdSm90ILi2EN4cute5tupleIJNS5_1CILi1EEES8_S8_EEENS6_IJNS7_ILi64EEESA_SA_EEELi512ENS_10bfloat16_tEfNS_4arch4Sm90ELb1ELb0ELb1ELb1ELb1ELb1ELb0ELb0ELb0ELb1ELb1ELb0EEENS1_21CollectiveEpilogueFwdINS6_IJSA_NS7_ILi512EEESA_EEES9_SC_SE_Li256ELb1ELb1ELb1ELb0EEENS1_36VarlenDynamicPersistentTileSchedulerILi64ELi64ELi256ELi128ELb1ELb1ELb1ELb1ELb1ELb1EEEEEEEEEvNT_6ParamsE:
        .type           _ZN7cutlass13device_kernelIN5flash11enable_sm90INS1_16FlashAttnFwdSm90INS1_25CollectiveMainloopFwdSm90ILi2EN4cute5tupleIJNS5_1CILi1EEES8_S8_EEENS6_IJNS7_ILi64EEESA_SA_EEELi512ENS_10bfloat16_tEfNS_4arch4Sm90ELb1ELb0ELb1ELb1ELb1ELb1ELb0ELb0ELb0ELb1ELb1ELb0EEENS1_21CollectiveEpilogueFwdINS6_IJSA_NS7_ILi512EEESA_EEES9_SC_SE_Li256ELb1ELb1ELb1ELb0EEENS1_36VarlenDynamicPersistentTileSchedulerILi64ELi64ELi256ELi128ELb1ELb1ELb1ELb1ELb1ELb1EEEEEEEEEvNT_6ParamsE,@function
        .size           _ZN7cutlass13device_kernelIN5flash11enable_sm90INS1_16FlashAttnFwdSm90INS1_25CollectiveMainloopFwdSm90ILi2EN4cute5tupleIJNS5_1CILi1EEES8_S8_EEENS6_IJNS7_ILi64EEESA_SA_EEELi512ENS_10bfloat16_tEfNS_4arch4Sm90ELb1ELb0ELb1ELb1ELb1ELb1ELb0ELb0ELb0ELb1ELb1ELb0EEENS1_21CollectiveEpilogueFwdINS6_IJSA_NS7_ILi512EEESA_EEES9_SC_SE_Li256ELb1ELb1ELb1ELb0EEENS1_36VarlenDynamicPersistentTileSchedulerILi64ELi64ELi256ELi128ELb1ELb1ELb1ELb1ELb1ELb1EEEEEEEEEvNT_6ParamsE,(.L_x_15760 - _ZN7cutlass13device_kernelIN5flash11enable_sm90INS1_16FlashAttnFwdSm90INS1_25CollectiveMainloopFwdSm90ILi2EN4cute5tupleIJNS5_1CILi1EEES8_S8_EEENS6_IJNS7_ILi64EEESA_SA_EEELi512ENS_10bfloat16_tEfNS_4arch4Sm90ELb1ELb0ELb1ELb1ELb1ELb1ELb0ELb0ELb0ELb1ELb1ELb0EEENS1_21CollectiveEpilogueFwdINS6_IJSA_NS7_ILi512EEESA_EEES9_SC_SE_Li256ELb1ELb1ELb1ELb0EEENS1_36VarlenDynamicPersistentTileSchedulerILi64ELi64ELi256ELi128ELb1ELb1ELb1ELb1ELb1ELb1EEEEEEEEEvNT_6ParamsE)
        .other          _ZN7cutlass13device_kernelIN5flash11enable_sm90INS1_16FlashAttnFwdSm90INS1_25CollectiveMainloopFwdSm90ILi2EN4cute5tupleIJNS5_1CILi1EEES8_S8_EEENS6_IJNS7_ILi64EEESA_SA_EEELi512ENS_10bfloat16_tEfNS_4arch4Sm90ELb1ELb0ELb1ELb1ELb1ELb1ELb0ELb0ELb0ELb1ELb1ELb0EEENS1_21CollectiveEpilogueFwdINS6_IJSA_NS7_ILi512EEESA_EEES9_SC_SE_Li256ELb1ELb1ELb1ELb0EEENS1_36VarlenDynamicPersistentTileSchedulerILi64ELi64ELi256ELi128ELb1ELb1ELb1ELb1ELb1ELb1EEEEEEEEEvNT_6ParamsE,@"STO_CUDA_ENTRY STV_DEFAULT"
_ZN7cutlass13device_kernelIN5flash11enable_sm90INS1_16FlashAttnFwdSm90INS1_25CollectiveMainloopFwdSm90ILi2EN4cute5tupleIJNS5_1CILi1EEES8_S8_EEENS6_IJNS7_ILi64EEESA_SA_EEELi512ENS_10bfloat16_tEfNS_4arch4Sm90ELb1ELb0ELb1ELb1ELb1ELb1ELb0ELb0ELb0ELb1ELb1ELb0EEENS1_21CollectiveEpilogueFwdINS6_IJSA_NS7_ILi512EEESA_EEES9_SC_SE_Li256ELb1ELb1ELb1ELb0EEENS1_36VarlenDynamicPersistentTileSchedulerILi64ELi64ELi256ELi128ELb1ELb1ELb1ELb1ELb1ELb1EEEEEEEEEvNT_6ParamsE:
        /* <DEDUP_REMOVED lines=18> */
.L_x_7870:
[----:B------:R-:W-:Y:S05]  /*0120*/  BSYNC B0 ;  /* 0x0000000000007941 */ /* 0x000fea0003800000 */
.L_x_7869:
        /* <DEDUP_REMOVED lines=37> */
.L_x_7871:
        /* <DEDUP_REMOVED lines=22> */
.L_x_7872:
        /* <DEDUP_REMOVED lines=18> */
.L_x_7873:
        /* <DEDUP_REMOVED lines=22> */
.L_x_7874:
        /* <DEDUP_REMOVED lines=22> */
.L_x_7875:
        /* <DEDUP_REMOVED lines=8> */
.L_x_7878:
        /* <DEDUP_REMOVED lines=30> */
[----:B------:R-:W-:Y:S02]  /*0b20*/  LOP3.LUT R9, R4, 0xffffff80, RZ, 0xc0, !PT ;  /* 0xffffff8004097812 */ /* 0x000fe400078ec0ff */
[----:B------:R-:W-:Y:S02]  /*0b30*/  LOP3.LUT R15, R3, 0xfffffff8, RZ, 0xc0, !PT ;  /* 0xfffffff8030f7812 */ /* 0x000fe400078ec0ff */
[----:B------:R-:W-:Y:S01]  /*0b40*/  LOP3.LUT R3, R5, 0xfffffff0, RZ, 0xc0, !PT ;  /* 0xfffffff005037812 */ /* 0x000fe200078ec0ff */
[C---:B------:R-:W-:Y:S01]  /*0b50*/  IMAD.IADD R9, R0.reuse, 0x1, -R9 ;  /* 0x0000000100097824 */ /* 0x040fe200078e0a09 */
[----:B------:R-:W-:Y:S01]  /*0b60*/  SHF.R.S32.HI R8, RZ, 0x4, R5 ;  /* 0x00000004ff087819 */ /* 0x000fe20000011405 */
[C---:B------:R-:W-:Y:S01]  /*0b70*/  IMAD.IADD R15, R0.reuse, 0x1, -R15 ;  /* 0x00000001000f7824 */ /* 0x040fe200078e0a0f */
[----:B------:R-:W-:Y:S01]  /*0b80*/  LOP3.LUT R11, R13, 0xfffffffc, RZ, 0xc0, !PT ;  /* 0xfffffffc0d0b7812 */ /* 0x000fe200078ec0ff */
[C---:B------:R-:W-:Y:S01]  /*0b90*/  IMAD.IADD R3, R0.reuse, 0x1, -R3 ;  /* 0x0000000100037824 */ /* 0x040fe200078e0a03 */
[--C-:B------:R-:W-:Y:S01]  /*0ba0*/  SHF.R.S32.HI R206, RZ, 0x5, R6.reuse ;  /* 0x00000005ffce7819 */ /* 0x100fe20000011406 */
[----:B------:R-:W-:Y:S01]  /*0bb0*/  IMAD.SHL.U32 R193, R15, 0x8, RZ ;  /* 0x000000080fc17824 */ /* 0x000fe200078e00ff */
[----:B------:R-:W-:Y:S01]  /*0bc0*/  SHF.R.S32.HI R7, RZ, 0x1f, R6 ;  /* 0x0000001fff077819 */ /* 0x000fe20000011406 */
[----:B------:R-:W-:Y:S01]  /*0bd0*/  IMAD.IADD R186, R0, 0x1, -R11 ;  /* 0x0000000100ba7824 */ /* 0x000fe200078e0a0b */
[----:B------:R-:W-:Y:S01]  /*0be0*/  LEA.HI R5, R5, R8, RZ, 0x1 ;  /* 0x0000000805057211 */ /* 0x000fe200078f08ff */
[C---:B------:R-:W-:Y:S01]  /*0bf0*/  VIADD R33, R193.reuse, 0x40 ;  /* 0x00000040c1217836 */ /* 0x040fe20000000000 */
[----:B------:R-:W-:Y:S01]  /*0c00*/  SHF.R.S32.HI R6, RZ, 0x1f, R3 ;  /* 0x0000001fff067819 */ /* 0x000fe20000011403 */
[----:B------:R-:W-:Y:S01]  /*0c10*/  IMAD.SHL.U32 R16, R186, 0x8, RZ ;  /* 0x00000008ba107824 */ /* 0x000fe200078e00ff */
[----:B------:R-:W-:Y:S01]  /*0c20*/  SHF.R.S32.HI R0, RZ, 0x1f, R9 ;  /* 0x0000001fff007819 */ /* 0x000fe20000011409 */
[----:B------:R-:W-:Y:S01]  /*0c30*/  VIADD R32, R193, 0x80 ;  /* 0x00000080c1207836 */ /* 0x000fe20000000000 */
[----:B------:R-:W-:Y:S01]  /*0c40*/  LOP3.LUT R5, R5, 0x1ffffffe, RZ, 0xc0, !PT ;  /* 0x1ffffffe05057812 */ /* 0x000fe200078ec0ff */
[C---:B------:R-:W-:Y:S01]  /*0c50*/  VIADD R229, R16.reuse, 0x40 ;  /* 0x0000004010e57836 */ /* 0x040fe20000000000 */
[----:B------:R-:W-:Y:S01]  /*0c60*/  LEA.HI R7, R7, R206, RZ, 0x2 ;  /* 0x000000ce07077211 */ /* 0x000fe200078f10ff */
[----:B------:R-:W-:Y:S01]  /*0c70*/  VIADD R228, R16, 0x60 ;  /* 0x0000006010e47836 */ /* 0x000fe20000000000 */
[----:B------:R-:W-:Y:S01]  /*0c80*/  LEA.HI R10, R6, R3, RZ, 0x3 ;  /* 0x00000003060a7211 */ /* 0x000fe200078f18ff */
[----:B------:R-:W-:Y:S01]  /*0c90*/  IMAD.IADD R5, R8, 0x1, -R5 ;  /* 0x0000000108057824 */ /* 0x000fe200078e0a05 */
[-C--:B------:R-:W-:Y:S01]  /*0ca0*/  LEA.HI R6, R0, R9.reuse, RZ, 0x2 ;  /* 0x0000000900067211 */ /* 0x080fe200078f10ff */
[C---:B------:R-:W-:Y:S01]  /*0cb0*/  VIADD R227, R16.reuse, 0x80 ;  /* 0x0000008010e37836 */ /* 0x040fe20000000000 */
[----:B------:R-:W-:Y:S01]  /*0cc0*/  SHF.R.S32.HI R23, RZ, 0x7, R4 ;  /* 0x00000007ff177819 */ /* 0x000fe20000011404 */
[----:B------:R-:W-:Y:S01]  /*0cd0*/  IMAD.SHL.U32 R5, R5, 0x8, RZ ;  /* 0x0000000805057824 */ /* 0x000fe200078e00ff */
[----:B------:R-:W-:Y:S01]  /*0ce0*/  LOP3.LUT R7, R7, 0x3ffffc, RZ, 0xc0, !PT ;  /* 0x003ffffc07077812 */ /* 0x000fe200078ec0ff */
[----:B------:R-:W-:Y:S01]  /*0cf0*/  VIADD R226, R16, 0xa0 ;  /* 0x000000a010e27836 */ /* 0x000fe20000000000 */
[--C-:B------:R-:W-:Y:S01]  /*0d00*/  SHF.R.S32.HI R8, RZ, 0x2, R6.reuse ;  /* 0x00000002ff087819 */ /* 0x100fe20000011406 */
[----:B------:R-:W-:Y:S01]  /*0d10*/  IMAD R14, R23, 0x100, R3 ;  /* 0x00000100170e7824 */ /* 0x000fe200078e0203 */
[----:B------:R-:W-:Y:S01]  /*0d20*/  SHF.R.S32.HI R11, RZ, 0x1f, R6 ;  /* 0x0000001fff0b7819 */ /* 0x000fe20000011406 */
[----:B------:R-:W-:Y:S01]  /*0d30*/  IMAD.IADD R7, R206, 0x1, -R7 ;  /* 0x00000001ce077824 */ /* 0x000fe200078e0a07 */
[----:B------:R-:W-:Y:S01]  /*0d40*/  SHF.R.S32.HI R190, RZ, 0x2, R13 ;  /* 0x00000002ffbe7819 */ /* 0x000fe2000001140d */
[----:B------:R-:W-:Y:S01]  /*0d50*/  STL [R1+0x54], R23 ;  /* 0x0000541701007387 */ /* 0x000fe20000100800 */
[----:B------:R-:W-:Y:S01]  /*0d60*/  LEA.HI R11, R11, R8, RZ, 0x3 ;  /* 0x000000080b0b7211 */ /* 0x000fe200078f18ff */
[----:B------:R-:W-:Y:S01]  /*0d70*/  IMAD R20, R7, 0x10, R14 ;  /* 0x0000001007147824 */ /* 0x000fe200078e020e */
[----:B------:R-:W-:Y:S01]  /*0d80*/  LEA.HI R0, R0, R9, RZ, 0x5 ;  /* 0x0000000900007211 */ /* 0x000fe200078f28ff */
[----:B------:R-:W-:Y:S01]  /*0d90*/  VIADD R7, R190, 0x20 ;  /* 0x00000020be077836 */ /* 0x000fe20000000000 */
[----:B------:R-:W-:Y:S01]  /*0da0*/  LOP3.LUT R11, R11, 0xfffffff8, RZ, 0xc0, !PT ;  /* 0xfffffff80b0b7812 */ /* 0x000fe200078ec0ff */
[----:B------:R-:W-:Y:S01]  /*0db0*/  VIADD R225, R16, 0xc0 ;  /* 0x000000c010e17836 */ /* 0x000fe20000000000 */
[C---:B------:R-:W-:Y:S01]  /*0dc0*/  LOP3.LUT R12, R10.reuse, 0xfffffff8, RZ, 0xc0, !PT ;  /* 0xfffffff80a0c7812 */ /* 0x040fe200078ec0ff */
[----:B------:R-:W-:Y:S01]  /*0dd0*/  IMAD.SHL.U32 R10, R10, 0x40, RZ ;  /* 0x000000400a0a7824 */ /* 0x000fe200078e00ff */
[----:B------:R-:W-:Y:S01]  /*0de0*/  SHF.R.S32.HI R0, RZ, 0x5, R0 ;  /* 0x00000005ff007819 */ /* 0x000fe20000011400 */
[----:B------:R-:W-:Y:S01]  /*0df0*/  IMAD.IADD R11, R8, 0x1, -R11 ;  /* 0x00000001080b7824 */ /* 0x000fe200078e0a0b */
[----:B------:R-:W-:Y:S01]  /*0e00*/  SHF.R.S32.HI R14, RZ, 0x1f, R7 ;  /* 0x0000001fff0e7819 */ /* 0x000fe20000011407 */
[----:B------:R-:W-:Y:S01]  /*0e10*/  IMAD.IADD R12, R3, 0x1, -R12 ;  /* 0x00000001030c7824 */ /* 0x000fe200078e0a0c */
[----:B------:R-:W-:Y:S01]  /*0e20*/  LEA.HI R4, R4, R23, RZ, 0x1 ;  /* 0x0000001704047211 */ /* 0x000fe200078f08ff */
[----:B------:R-:W-:Y:S01]  /*0e30*/  IMAD R191, R0, 0x10, R11 ;  /* 0x0000001000bf7824 */ /* 0x000fe200078e020b */
[----:B------:R-:W-:Y:S01]  /*0e40*/  LOP3.LUT R6, R6, 0x7ffffffc, RZ, 0xc0, !PT ;  /* 0x7ffffffc06067812 */ /* 0x000fe200078ec0ff */
[----:B------:R-:W-:Y:S01]  /*0e50*/  IMAD.SHL.U32 R3, R12, 0x40, RZ ;  /* 0x000000400c037824 */ /* 0x000fe200078e00ff */
[----:B------:R-:W-:Y:S01]  /*0e60*/  LEA.HI R14, R14, R7, RZ, 0x3 ;  /* 0x000000070e0e7211 */ /* 0x000fe200078f18ff */
[----:B------:R-:W-:Y:S01]  /*0e70*/  IMAD.SHL.U32 R7, R7, 0x40, RZ ;  /* 0x0000004007077824 */ /* 0x000fe200078e00ff */
[----:B------:R-:W-:Y:S01]  /*0e80*/  LEA.HI R0, R186, R186, RZ, 0x1 ;  /* 0x000000baba007211 */ /* 0x000fe200078f08ff */
[----:B------:R-:W-:Y:S01]  /*0e90*/  IMAD.IADD R207, R9, 0x1, -R6 ;  /* 0x0000000109cf7824 */ /* 0x000fe200078e0a06 */
[----:B------:R-:W-:Y:S01]  /*0ea0*/  LOP3.LUT R4, R4, 0xfffffe, RZ, 0xc0, !PT ;  /* 0x00fffffe04047812 */ /* 0x000fe200078ec0ff */
[----:B------:R-:W-:Y:S01]  /*0eb0*/  IMAD.SHL.U32 R14, R14, 0x40, RZ ;  /* 0x000000400e0e7824 */ /* 0x000fe200078e00ff */
[----:B------:R-:W-:Y:S01]  /*0ec0*/  SHF.R.S32.HI R13, RZ, 0x1f, R13 ;  /* 0x0000001fff0d7819 */ /* 0x000fe2000001140d */
[----:B------:R-:W-:Y:S01]  /*0ed0*/  VIADD R224, R16, 0xe0 ;  /* 0x000000e010e07836 */ /* 0x000fe20000000000 */
[----:B------:R-:W-:Y:S01]  /*0ee0*/  LOP3.LUT R9, R0, 0x1ffffffe, RZ, 0xc0, !PT ;  /* 0x1ffffffe00097812 */ /* 0x000fe200078ec0ff */
[----:B------:R-:W-:Y:S01]  /*0ef0*/  IMAD.IADD R4, R23, 0x1, -R4 ;  /* 0x0000000117047824 */ /* 0x000fe200078e0a04 */
[----:B------:R-:W-:Y:S01]  /*0f00*/  LOP3.LUT R7, R7, 0x1c0, RZ, 0xc0, !PT ;  /* 0x000001c007077812 */ /* 0x000fe200078ec0ff */
[----:B------:R-:W-:Y:S01]  /*0f10*/  VIADD R221, R16, 0x100 ;  /* 0x0000010010dd7836 */ /* 0x000fe20000000000 */
[----:B------:R-:W-:Y:S01]  /*0f20*/  LOP3.LUT R6, R3, 0x1c0, RZ, 0xc0, !PT ;  /* 0x000001c003067812 */ /* 0x000fe200078ec0ff */
[----:B------:R-:W-:Y:S01]  /*0f30*/  IMAD.U32 R3, R20, 0x40, R5 ;  /* 0x0000004014037824 */ /* 0x000fe200078e0005 */
[----:B------:R-:W-:Y:S01]  /*0f40*/  SHF.R.S32.HI R0, RZ, 0x1f, R229 ;  /* 0x0000001fff007819 */ /* 0x000fe200000114e5 */
[----:B------:R-:W-:Y:S01]  /*0f50*/  IMAD.IADD R208, R186, 0x1, -R9 ;  /* 0x00000001bad07824 */ /* 0x000fe200078e0a09 */
[----:B------:R-:W-:Y:S01]  /*0f60*/  LEA.HI R13, R13, R190, RZ, 0x3 ;  /* 0x000000be0d0d7211 */ /* 0x000fe200078f18ff */
[----:B------:R-:W-:Y:S01]  /*0f70*/  IMAD.SHL.U32 R20, R4, 0x100, RZ ;  /* 0x0000010004147824 */ /* 0x000fe200078e00ff */
[----:B------:R-:W-:Y:S01]  /*0f80*/  SHF.R.U32.HI R8, RZ, 0x3, R7 ;  /* 0x00000003ff087819 */ /* 0x000fe20000011607 */
[----:B------:R-:W-:Y:S01]  /*0f90*/  STL [R1+0x60], R3 ;  /* 0x0000600301007387 */ /* 0x000fe20000100800 */
[----:B------:R-:W-:Y:S01]  /*0fa0*/  SHF.R.S32.HI R9, RZ, 0x1f, R228 ;  /* 0x0000001fff097819 */ /* 0x000fe200000114e4 */
[C---:B------:R-:W-:Y:S01]  /*0fb0*/  VIADD R217, R16.reuse, 0x120 ;  /* 0x0000012010d97836 */ /* 0x040fe20000000000 */
[----:B------:R-:W-:Y:S01]  /*0fc0*/  SHF.L.U64.HI R0, R229, 0x1, R0 ;  /* 0x00000001e5007819 */ /* 0x000fe20000010200 */
[----:B------:R-:W-:Y:S01]  /*0fd0*/  STL [R1+0x4c], RZ ;  /* 0x00004cff01007387 */ /* 0x000fe20000100800 */
[----:B------:R-:W-:Y:S01]  /*0fe0*/  LOP3.LUT R7, R7, 0x38, R16, 0xf8, !PT ;  /* 0x0000003807077812 */ /* 0x000fe200078ef810 */
[----:B------:R-:W-:Y:S01]  /*0ff0*/  VIADD R216, R16, 0x140 ;  /* 0x0000014010d87836 */ /* 0x000fe20000000000 */
[----:B------:R-:W-:Y:S01]  /*1000*/  LOP3.LUT R14, R14, 0xfffffe00, RZ, 0xc0, !PT ;  /* 0xfffffe000e0e7812 */ /* 0x000fe200078ec0ff */
[----:B------:R-:W-:Y:S01]  /*1010*/  STL [R1+0x5c], R20 ;  /* 0x00005c1401007387 */ /* 0x000fe20000100800 */
[----:B------:R-:W-:Y:S01]  /*1020*/  LOP3.LUT R13, R13, 0xfffffff8, RZ, 0xc0, !PT ;  /* 0xfffffff80d0d7812 */ /* 0x000fe200078ec0ff */
[----:B------:R-:W-:Y:S01]  /*1030*/  VIADD R215, R16, 0x160 ;  /* 0x0000016010d77836 */ /* 0x000fe20000000000 */
[----:B------:R-:W-:Y:S01]  /*1040*/  SHF.R.S32.HI R4, RZ, 0x1f, R227 ;  /* 0x0000001fff047819 */ /* 0x000fe200000114e3 */
[----:B------:R0:W-:Y:S01]  /*1050*/  STL [R1], R0 ;  /* 0x0000000001007387 */ /* 0x0001e20000100800 */
[----:B------:R-:W-:Y:S01]  /*1060*/  SHF.R.S32.HI R11, RZ, 0x1f, R226 ;  /* 0x0000001fff0b7819 */ /* 0x000fe200000114e2 */
[----:B------:R-:W-:Y:S01]  /*1070*/  IMAD.IADD R192, R190, 0x1, -R13 ;  /* 0x00000001bec07824 */ /* 0x000fe200078e0a0d */
[----:B------:R-:W-:Y:S01]  /*1080*/  SHF.L.U64.HI R9, R228, 0x1, R9 ;  /* 0x00000001e4097819 */ /* 0x000fe20000010209 */
[----:B------:R-:W-:Y:S01]  /*1090*/  VIADD R214, R16, 0x180 ;  /* 0x0000018010d67836 */ /* 0x000fe20000000000 */
[----:B------:R-:W-:Y:S01]  /*10a0*/  LOP3.LUT R21, R14, R7, R8, 0xf6, !PT ;  /* 0x000000070e157212 */ /* 0x000fe200078ef608 */
[C---:B------:R-:W-:Y:S01]  /*10b0*/  VIADD R212, R16.reuse, 0x1a0 ;  /* 0x000001a010d47836 */ /* 0x040fe20000000000 */
[----:B------:R-:W-:Y:S01]  /*10c0*/  SHF.L.U64.HI R4, R227, 0x1, R4 ;  /* 0x00000001e3047819 */ /* 0x000fe20000010204 */
[----:B------:R-:W-:Y:S01]  /*10d0*/  STL [R1+0x4], R9 ;  /* 0x0000040901007387 */ /* 0x000fe20000100800 */
[----:B------:R-:W-:Y:S01]  /*10e0*/  SHF.R.S32.HI R8, RZ, 0x1f, R225 ;  /* 0x0000001fff087819 */ /* 0x000fe200000114e1 */
[----:B------:R-:W-:Y:S01]  /*10f0*/  VIADD R211, R16, 0x1c0 ;  /* 0x000001c010d37836 */ /* 0x000fe20000000000 */
[----:B0-----:R-:W-:Y:S01]  /*1100*/  SHF.L.U64.HI R0, R226, 0x1, R11 ;  /* 0x00000001e2007819 */ /* 0x001fe2000001020b */
[----:B------:R0:W-:Y:S01]  /*1110*/  STL [R1+0x8], R4 ;  /* 0x0000080401007387 */ /* 0x0001e20000100800 */
[----:B------:R-:W-:Y:S01]  /*1120*/  LOP3.LUT R3, R10, 0x7ffffe00, RZ, 0xc0, !PT ;  /* 0x7ffffe000a037812 */ /* 0x000fe200078ec0ff */
[----:B------:R-:W-:Y:S01]  /*1130*/  VIADD R210, R16, 0x1e0 ;  /* 0x000001e010d27836 */ /* 0x000fe20000000000 */
[----:B------:R-:W-:Y:S01]  /*1140*/  SHF.R.S32.HI R13, RZ, 0x1f, R224 ;  /* 0x0000001fff0d7819 */ /* 0x000fe200000114e0 */
[----:B------:R1:W-:Y:S01]  /*1150*/  STL [R1+0xc], R0 ;  /* 0x00000c0001007387 */ /* 0x0003e20000100800 */
[----:B------:R-:W-:Y:S01]  /*1160*/  SHF.R.S32.HI R10, RZ, 0x1f, R221 ;  /* 0x0000001fff0a7819 */ /* 0x000fe200000114dd */
[----:B------:R-:W-:Y:S01]  /*1170*/  IMAD R3, R206, 0x400, R3 ;  /* 0x00000400ce037824 */ /* 0x000fe200078e0203 */
[----:B------:R-:W-:Y:S01]  /*1180*/  LOP3.LUT R5, R6, 0x8, R5, 0xf8, !PT ;  /* 0x0000000806057812 */ /* 0x000fe200078ef805 */
[----:B------:R-:W-:Y:S01]  /*1190*/  IMAD.SHL.U32 R207, R207, 0x2, RZ ;  /* 0x00000002cfcf7824 */ /* 0x000fe200078e00ff */
[----:B------:R-:W-:Y:S01]  /*11a0*/  SHF.R.U32.HI R6, RZ, 0x3, R6 ;  /* 0x00000003ff067819 */ /* 0x000fe20000011606 */
[----:B------:R-:W-:Y:S01]  /*11b0*/  VIADD R31, R193, 0xc0 ;  /* 0x000000c0c11f7836 */ /* 0x000fe20000000000 */
[----:B------:R-:W-:Y:S01]  /*11c0*/  SHF.L.U64.HI R8, R225, 0x1, R8 ;  /* 0x00000001e1087819 */ /* 0x000fe20000010208 */
[C---:B------:R-:W-:Y:S01]  /*11d0*/  VIADD R30, R193.reuse, 0x100 ;  /* 0x00000100c11e7836 */ /* 0x040fe20000000000 */
[----:B------:R-:W-:Y:S01]  /*11e0*/  R2P PR, R12, 0x6 ;  /* 0x000000060c007804 */ /* 0x000fe20000000000 */
[C---:B------:R-:W-:Y:S01]  /*11f0*/  VIADD R28, R193.reuse, 0x140 ;  /* 0x00000140c11c7836 */ /* 0x040fe20000000000 */
[----:B0-----:R-:W-:Y:S01]  /*1200*/  SHF.L.U64.HI R4, R224, 0x1, R13 ;  /* 0x00000001e0047819 */ /* 0x001fe2000001020d */
[----:B------:R0:W-:Y:S01]  /*1210*/  STL [R1+0x10], R8 ;  /* 0x0000100801007387 */ /* 0x0001e20000100800 */
[----:B------:R-:W-:Y:S01]  /*1220*/  SHF.R.S32.HI R12, RZ, 0x1f, R217 ;  /* 0x0000001fff0c7819 */ /* 0x000fe200000114d9 */
[----:B------:R-:W-:Y:S01]  /*1230*/  VIADD R26, R193, 0x180 ;  /* 0x00000180c11a7836 */ /* 0x000fe20000000000 */
[----:B-1----:R-:W-:Y:S01]  /*1240*/  SHF.L.U64.HI R0, R221, 0x1, R10 ;  /* 0x00000001dd007819 */ /* 0x002fe2000001020a */
[----:B------:R1:W-:Y:S01]  /*1250*/  STL [R1+0x14], R4 ;  /* 0x0000140401007387 */ /* 0x0003e20000100800 */
[----:B------:R-:W-:Y:S01]  /*1260*/  SHF.R.S32.HI R15, RZ, 0x1f, R216 ;  /* 0x0000001fff0f7819 */ /* 0x000fe200000114d8 */
[----:B------:R-:W-:Y:S01]  /*1270*/  VIADD R24, R193, 0x1c0 ;  /* 0x000001c0c1187836 */ /* 0x000fe20000000000 */
[----:B------:R-:W-:Y:S01]  /*1280*/  LOP3.LUT R6, R5, R6, RZ, 0x3c, !PT ;  /* 0x0000000605067212 */ /* 0x000fe200078e3cff */
[----:B------:R2:W-:Y:S01]  /*1290*/  STL [R1+0x18], R0 ;  /* 0x0000180001007387 */ /* 0x0005e20000100800 */
[----:B------:R-:W-:Y:S01]  /*12a0*/  SHF.R.S32.HI R14, RZ, 0x1f, R215 ;  /* 0x0000001fff0e7819 */ /* 0x000fe200000114d7 */
[----:B------:R-:W-:Y:S01]  /*12b0*/  IMAD.IADD R197, R207, 0x1, R20 ;  /* 0x00000001cfc57824 */ /* 0x000fe200078e0214 */
[----:B0-----:R-:W-:Y:S01]  /*12c0*/  SHF.L.U64.HI R8, R217, 0x1, R12 ;  /* 0x00000001d9087819 */ /* 0x001fe2000001020c */
[----:B------:R-:W-:Y:S01]  /*12d0*/  IMAD.IADD R3, R3, 0x1, R6 ;  /* 0x0000000103037824 */ /* 0x000fe200078e0206 */
[----:B------:R-:W-:Y:S01]  /*12e0*/  SHF.R.S32.HI R25, RZ, 0x1f, R214 ;  /* 0x0000001fff197819 */ /* 0x000fe200000114d6 */
[----:B------:R-:W-:Y:S01]  /*12f0*/  IMAD.MOV.U32 R6, RZ, RZ, R18 ;  /* 0x000000ffff067224 */ /* 0x000fe200078e0012 */
[----:B-1----:R-:W-:Y:S01]  /*1300*/  SHF.L.U64.HI R4, R216, 0x1, R15 ;  /* 0x00000001d8047819 */ /* 0x002fe2000001020f */
[----:B------:R0:W-:Y:S01]  /*1310*/  STL [R1+0x1c], R8 ;  /* 0x00001c0801007387 */ /* 0x0001e20000100800 */
[----:B------:R-:W-:Y:S01]  /*1320*/  SHF.R.S32.HI R27, RZ, 0x1f, R212 ;  /* 0x0000001fff1b7819 */ /* 0x000fe200000114d4 */
[----:B------:R-:W-:Y:S01]  /*1330*/  IMAD R201, R3, 0x2, R2 ;  /* 0x0000000203c97824 */ /* 0x000fe200078e0202 */
[----:B--2---:R-:W-:Y:S01]  /*1340*/  SHF.L.U64.HI R0, R215, 0x1, R14 ;  /* 0x00000001d7007819 */ /* 0x004fe2000001020e */
[----:B------:R1:W-:Y:S01]  /*1350*/  STL [R1+0x20], R4 ;  /* 0x0000200401007387 */ /* 0x0003e20000100800 */
[----:B------:R-:W-:Y:S01]  /*1360*/  SHF.R.S32.HI R18, RZ, 0x1f, R211 ;  /* 0x0000001fff127819 */ /* 0x000fe200000114d3 */
[----:B------:R-:W-:Y:S01]  /*1370*/  VIADD R204, R201, 0x26800 ;  /* 0x00026800c9cc7836 */ /* 0x000fe20000000000 */
[----:B------:R-:W-:Y:S01]  /*1380*/  SHF.R.S32.HI R29, RZ, 0x1f, R210 ;  /* 0x0000001fff1d7819 */ /* 0x000fe200000114d2 */
[----:B------:R2:W-:Y:S01]  /*1390*/  STL [R1+0x24], R0 ;  /* 0x0000240001007387 */ /* 0x0005e20000100800 */
[C---:B------:R-:W-:Y:S01]  /*13a0*/  VIADD R11, R197.reuse, 0xd0 ;  /* 0x000000d0c50b7836 */ /* 0x040fe20000000000 */
[----:B0-----:R-:W-:Y:S01]  /*13b0*/  SHF.L.U64.HI R8, R214, 0x1, R25 ;  /* 0x00000001d6087819 */ /* 0x001fe20000010219 */
[----:B------:R-:W-:Y:S01]  /*13c0*/  VIADD R9, R197, 0xe0 ;  /* 0x000000e0c5097836 */ /* 0x000fe20000000000 */
[----:B------:R-:W-:Y:S01]  /*13d0*/  SHF.R.S32.HI R33, RZ, 0x1f, R33 ;  /* 0x0000001fff217819 */ /* 0x000fe20000011421 */
[----:B------:R-:W-:Y:S01]  /*13e0*/  VIADD R23, R16, 0x20 ;  /* 0x0000002010177836 */ /* 0x000fe20000000000 */
[----:B-1----:R-:W-:Y:S01]  /*13f0*/  SHF.L.U64.HI R4, R211, 0x1, R18 ;  /* 0x00000001d3047819 */ /* 0x002fe20000010212 */
[----:B------:R-:W-:Y:S01]  /*1400*/  STL [R1+0x28], R8 ;  /* 0x0000280801007387 */ /* 0x000fe20000100800 */
[----:B------:R-:W-:Y:S01]  /*1410*/  SHF.R.S32.HI R32, RZ, 0x1f, R32 ;  /* 0x0000001fff207819 */ /* 0x000fe20000011420 */
[C---:B------:R-:W-:Y:S01]  /*1420*/  VIADD R41, R197.reuse, 0x8 ;  /* 0x00000008c5297836 */ /* 0x040fe20000000000 */
[----:B--2---:R-:W-:Y:S01]  /*1430*/  SHF.L.U64.HI R0, R212, 0x1, R27 ;  /* 0x00000001d4007819 */ /* 0x004fe2000001021b */
[C---:B------:R-:W-:Y:S01]  /*1440*/  VIADD R40, R197.reuse, 0x10 ;  /* 0x00000010c5287836 */ /* 0x040fe20000000000 */
[----:B------:R-:W-:Y:S01]  /*1450*/  SHF.R.S32.HI R31, RZ, 0x1f, R31 ;  /* 0x0000001fff1f7819 */ /* 0x000fe2000001141f */
[C---:B------:R-:W-:Y:S01]  /*1460*/  VIADD R39, R197.reuse, 0x18 ;  /* 0x00000018c5277836 */ /* 0x040fe20000000000 */
[----:B------:R-:W-:Y:S01]  /*1470*/  SHF.R.S32.HI R30, RZ, 0x1f, R30 ;  /* 0x0000001fff1e7819 */ /* 0x000fe2000001141e */
[----:B------:R0:W-:Y:S01]  /*1480*/  STL [R1+0x2c], R0 ;  /* 0x00002c0001007387 */ /* 0x0001e20000100800 */
[----:B------:R-:W-:Y:S01]  /*1490*/  SHF.R.S32.HI R28, RZ, 0x1f, R28 ;  /* 0x0000001fff1c7819 */ /* 0x000fe2000001141c */
[C---:B------:R-:W-:Y:S01]  /*14a0*/  VIADD R38, R197.reuse, 0x20 ;  /* 0x00000020c5267836 */ /* 0x040fe20000000000 */
[----:B------:R-:W-:Y:S01]  /*14b0*/  SHF.R.S32.HI R26, RZ, 0x1f, R26 ;  /* 0x0000001fff1a7819 */ /* 0x000fe2000001141a */
[----:B------:R1:W-:Y:S01]  /*14c0*/  STL [R1+0x30], R4 ;  /* 0x0000300401007387 */ /* 0x0003e20000100800 */
[----:B------:R-:W-:Y:S01]  /*14d0*/  SHF.R.S32.HI R24, RZ, 0x1f, R24 ;  /* 0x0000001fff187819 */ /* 0x000fe20000011418 */
[----:B------:R-:W-:Y:S01]  /*14e0*/  VIADD R37, R197, 0x28 ;  /* 0x00000028c5257836 */ /* 0x000fe20000000000 */
[----:B------:R-:W-:Y:S01]  /*14f0*/  SEL R203, R203, 0xffffffe0, !P1 ;  /* 0xffffffe0cbcb7807 */ /* 0x000fe20004800000 */
        /* <DEDUP_REMOVED lines=57> */
[----:B------:R-:W-:Y:S01]  /*1890*/  IMAD.MOV.U32 R5, RZ, RZ, R17 ;  /* 0x000000ffff057224 */ /* 0x000fe200078e0011 */
[----:B------:R-:W-:Y:S01]  /*18a0*/  SHF.R.S32.HI R17, RZ, 0x1f, R16 ;  /* 0x0000001fff117819 */ /* 0x000fe20000011410 */
[----:B------:R-:W-:Y:S01]  /*18b0*/  IMAD.MOV.U32 R7, RZ, RZ, R19 ;  /* 0x000000ffff077224 */ /* 0x000fe200078e0013 */
[----:B------:R-:W-:Y:S01]  /*18c0*/  SHF.R.S32.HI R14, RZ, 0x1f, R14 ;  /* 0x0000001fff0e7819 */ /* 0x000fe2000001140e */
[----:B------:R-:W-:Y:S01]  /*18d0*/  IMAD.IADD R204, R204, 0x1, R203 ;  /* 0x00000001cccc7824 */ /* 0x000fe200078e02cb */
[----:B------:R-:W-:Y:S01]  /*18e0*/  SHF.R.S32.HI R13, RZ, 0x1f, R13 ;  /* 0x0000001fff0d7819 */ /* 0x000fe2000001140d */
[----:B------:R-:W-:Y:S01]  /*18f0*/  IMAD.MOV.U32 R19, RZ, RZ, RZ ;  /* 0x000000ffff137224 */ /* 0x000fe200078e00ff */
[----:B------:R-:W-:Y:S01]  /*1900*/  SHF.R.S32.HI R12, RZ, 0x1f, R12 ;  /* 0x0000001fff0c7819 */ /* 0x000fe2000001140c */
[----:B------:R-:W-:Y:S01]  /*1910*/  VIADD R196, R186, 0x10 ;  /* 0x00000010bac47836 */ /* 0x000fe20000000000 */
[----:B------:R-:W-:Y:S01]  /*1920*/  SHF.R.S32.HI R10, RZ, 0x1f, R10 ;  /* 0x0000001fff0a7819 */ /* 0x000fe2000001140a */
[----:B------:R-:W-:Y:S01]  /*1930*/  IMAD R208, R208, 0x8, R191 ;  /* 0x00000008d0d07824 */ /* 0x000fe200078e02bf */
[----:B------:R-:W-:Y:S01]  /*1940*/  SHF.R.S32.HI R8, RZ, 0x1f, R8 ;  /* 0x0000001fff087819 */ /* 0x000fe20000011408 */
[----:B------:R-:W-:Y:S01]  /*1950*/  IMAD.IADD R203, R203, 0x1, R202 ;  /* 0x00000001cbcb7824 */ /* 0x000fe200078e02ca */
[----:B------:R-:W-:-:S02]  /*1960*/  SHF.R.S32.HI R3, RZ, 0x1f, R4 ;  /* 0x0000001fff037819 */ /* 0x000fc40000011404 */
[----:B------:R-:W-:-:S07]  /*1970*/  SHF.R.S32.HI R0, RZ, 0x1f, R0 ;  /* 0x0000001fff007819 */ /* 0x000fce0000011400 */
.L_x_8035:
[----:B0--34-:R-:W0:Y:S01]  /*1980*/  LDC.64 R8, c[0x0][0xc88] ;  /* 0x00032200ff087b82 */ /* 0x019e220000000a00 */
        /* <DEDUP_REMOVED lines=12> */
[----:B------:R-:W-:Y:S01]  /*1a50*/  ISETP.NE.AND.EX P1, PT, RZ, UR9, PT, P1 ;  /* 0x00000009ff007c0c */ /* 0x000fe2000bf25310 */
[C---:B--2---:R-:W-:Y:S01]  /*1a60*/  IMAD.SHL.U32 R28, R26.reuse, 0x4, RZ ;  /* 0x000000041a1c7824 */ /* 0x044fe200078e00ff */
[----:B------:R-:W-:Y:S01]  /*1a70*/  SHF.R.S32.HI R0, RZ, 0x1f, R26 ;  /* 0x0000001fff007819 */ /* 0x000fe2000001141a */
[----:B------:R-:W-:Y:S04]  /*1a80*/  STL [R1+0x3c], R26 ;  /* 0x00003c1a01007387 */ /* 0x000fe80000100800 */
[C---:B-1----:R-:W-:Y:S02]  /*1a90*/  @P2 LEA R10, P3, R26.reuse, UR4, 0x2 ;  /* 0x000000041a0a2c11 */ /* 0x042fe4000f8610ff */
[--C-:B------:R-:W-:Y:S01]  /*1aa0*/  SHF.L.U64.HI R27, R26, 0x2, R0.reuse ;  /* 0x000000021a1b7819 */ /* 0x100fe20000010200 */
[----:B------:R0:W-:Y:S01]  /*1ab0*/  STL [R1+0x50], R0 ;  /* 0x0000500001007387 */ /* 0x0001e20000100800 */
[----:B------:R-:W-:Y:S01]  /*1ac0*/  IADD3 R8, P4, R28, UR6, RZ ;  /* 0x000000061c087c10 */ /* 0x000fe2000ff9e0ff */
[----:B------:R-:W-:Y:S01]  /*1ad0*/  ULDC UR4, c[0x0][0x288] ;  /* 0x0000a20000047ab9 */ /* 0x000fe20000000800 */
[----:B------:R-:W-:Y:S01]  /*1ae0*/  @P2 LEA.HI.X R11, R26, UR5, R0, 0x2, P3 ;  /* 0x000000051a0b2c11 */ /* 0x000fe200098f1400 */
[----:B------:R1:W-:Y:S01]  /*1af0*/  STL [R1+0x40], R28 ;  /* 0x0000401c01007387 */ /* 0x0003e20000100800 */
[----:B------:R-:W-:Y:S01]  /*1b00*/  IADD3.X R9, R27, UR7, RZ, P4, !PT ;  /* 0x000000071b097c10 */ /* 0x000fe2000a7fe4ff */
[----:B------:R-:W-:Y:S01]  /*1b10*/  IMAD.U32 R198, RZ, RZ, UR4 ;  /* 0x00000004ffc67e24 */ /* 0x000fe2000f8e00ff */
[----:B------:R-:W-:Y:S01]  /*1b20*/  ULDC.64 UR4, c[0x0][0x418] ;  /* 0x0001060000047ab9 */ /* 0x000fe20000000a00 */
[----:B------:R1:W-:Y:S04]  /*1b30*/  STL [R1+0x44], R27 ;  /* 0x0000441b01007387 */ /* 0x0003e80000100800 */
[----:B------:R-:W5:Y:S01]  /*1b40*/  @P0 LDG.E R24, desc[UR42][R8.64] ;  /* 0x0000002a08180981 */ /* 0x000f62000c1e1900 */
[----:B------:R-:W-:-:S03]  /*1b50*/  UISETP.NE.U32.AND UP0, UPT, UR4, URZ, UPT ;  /* 0x0000003f0400728c */ /* 0x000fc6000bf05070 */
[----:B------:R2:W5:Y:S01]  /*1b60*/  @P2 LDG.E R4, desc[UR42][R10.64] ;  /* 0x0000002a0a042981 */ /* 0x000562000c1e1900 */
[----:B------:R-:W-:Y:S01]  /*1b70*/  UISETP.NE.AND.EX UP0, UPT, UR5, URZ, UPT, UP0 ;  /* 0x0000003f0500728c */ /* 0x000fe2000bf05300 */
[----:B------:R-:W-:Y:S01]  /*1b80*/  ULDC UR4, c[0x0][0x424] ;  /* 0x0001090000047ab9 */ /* 0x000fe20000000800 */
[----:B------:R-:W-:Y:S02]  /*1b90*/  LOP3.LUT R3, R6, 0xff000000, RZ, 0xc0, !PT ;  /* 0xff00000006037812 */ /* 0x000fe400078ec0ff */
[----:B--2---:R-:W-:Y:S01]  /*1ba0*/  @P1 IADD3 R10, P2, R28, UR8, RZ ;  /* 0x000000081c0a1c10 */ /* 0x004fe2000ff5e0ff */
[----:B------:R-:W-:Y:S01]  /*1bb0*/  USEL UR4, UR4, 0x1, UP0 ;  /* 0x0000000104047887 */ /* 0x000fe20008000000 */
[----:B------:R-:W-:Y:S02]  /*1bc0*/  ULDC UR5, c[0x0][0x2f0] ;  /* 0x0000bc0000057ab9 */ /* 0x000fe40000000800 */
[----:B------:R-:W-:Y:S01]  /*1bd0*/  @P1 IADD3.X R11, R27, UR9, RZ, P2, !PT ;  /* 0x000000091b0b1c10 */ /* 0x000fe200097fe4ff */
[----:B------:R-:W-:-:S02]  /*1be0*/  ULDC.64 UR8, c[0x0][0xa20] ;  /* 0x0002880000087ab9 */ /* 0x000fc40000000a00 */
[----:B------:R-:W-:Y:S01]  /*1bf0*/  ISETP.NE.U32.AND P2, PT, RZ, UR8, PT ;  /* 0x00000008ff007c0c */ /* 0x000fe2000bf45070 */
[----:B------:R-:W-:Y:S01]  /*1c00*/  UIMAD UR4, UR4, UR5, URZ ;  /* 0x00000005040472a4 */ /* 0x000fe2000f8e023f */
[C---:B0-----:R-:W-:Y:S01]  /*1c10*/  LOP3.LUT R0, R6.reuse, 0xff0000, RZ, 0xc0, !PT ;  /* 0x00ff000006007812 */ /* 0x041fe200078ec0ff */
[----:B------:R0:W5:Y:S01]  /*1c20*/  @P1 LDG.E R198, desc[UR42][R10.64] ;  /* 0x0000002a0ac61981 */ /* 0x000162000c1e1900 */
[----:B------:R-:W-:Y:S01]  /*1c30*/  SHF.R.U32.HI R3, RZ, 0x8, R3 ;  /* 0x00000008ff037819 */ /* 0x000fe20000011603 */
[----:B------:R-:W-:Y:S01]  /*1c40*/  ULDC UR5, c[0x0][0x348] ;  /* 0x0000d20000057ab9 */ /* 0x000fe20000000800 */
[----:B------:R-:W-:Y:S02]  /*1c50*/  ISETP.NE.AND.EX P2, PT, RZ, UR9, PT, P2 ;  /* 0x00000009ff007c0c */ /* 0x000fe4000bf45320 */
[----:B------:R-:W-:Y:S02]  /*1c60*/  LOP3.LUT R185, R6, 0xffff, RZ, 0xc0, !PT ;  /* 0x0000ffff06b97812 */ /* 0x000fe400078ec0ff */
[----:B0-----:R-:W-:Y:S01]  /*1c70*/  LEA.HI R10, R0, R3, RZ, 0x10 ;  /* 0x00000003000a7211 */ /* 0x001fe200078f80ff */
[----:B-1----:R-:W-:Y:S08]  /*1c80*/  @P1 BRA `(.L_x_7880) ;  /* 0x0000000000241947 */ /* 0x002ff00003800000 */
        /* <DEDUP_REMOVED lines=9> */
.L_x_7880:
[----:B------:R-:W-:Y:S02]  /*1d20*/  IMAD.U32 R34, RZ, RZ, UR5 ;  /* 0x00000005ff227e24 */ /* 0x000fe4000f8e00ff */
[----:B------:R-:W-:Y:S01]  /*1d30*/  IMAD.U32 R25, RZ, RZ, UR4 ;  /* 0x00000004ff197e24 */ /* 0x000fe2000f8e00ff */
[----:B------:R-:W-:Y:S06]  /*1d40*/  @!P2 BRA `(.L_x_7881) ;  /* 0x000000000010a947 */ /* 0x000fec0003800000 */
[----:B------:R-:W-:-:S04]  /*1d50*/  IADD3 R6, P0, R28, UR8, RZ ;  /* 0x000000081c067c10 */ /* 0x000fc8000ff1e0ff */
[----:B------:R-:W-:-:S05]  /*1d60*/  IADD3.X R7, R27, UR9, RZ, P0, !PT ;  /* 0x000000091b077c10 */ /* 0x000fca00087fe4ff */
[----:B------:R0:W5:Y:S01]  /*1d70*/  LDG.E R25, desc[UR42][R6.64] ;  /* 0x0000002a06197981 */ /* 0x000162000c1e1900 */
[----:B------:R-:W-:Y:S05]  /*1d80*/  BRA `(.L_x_7882) ;  /* 0x0000000000107947 */ /* 0x000fea0003800000 */
.L_x_7881:
[----:B------:R-:W-:Y:S05]  /*1d90*/  @!P0 BRA `(.L_x_7882) ;  /* 0x00000000000c8947 */ /* 0x000fea0003800000 */
[----:B------:R-:W2:Y:S04]  /*1da0*/  LDG.E R0, desc[UR42][R8.64] ;  /* 0x0000002a08007981 */ /* 0x000ea8000c1e1900 */
[----:B------:R-:W2:Y:S02]  /*1db0*/  LDG.E R25, desc[UR42][R8.64+0x4] ;  /* 0x0000042a08197981 */ /* 0x000ea4000c1e1900 */
[----:B--2---:R-:W-:-:S07]  /*1dc0*/  IMAD.IADD R25, R25, 0x1, -R0 ;  /* 0x0000000119197824 */ /* 0x004fce00078e0a00 */
.L_x_7882:
        /* <DEDUP_REMOVED lines=12> */
[----:B0-----:R-:W-:-:S04]  /*1e90*/  @P1 IADD3 R6, P2, R28, UR4, RZ ;  /* 0x000000041c061c10 */ /* 0x001fc8000ff5e0ff */
[----:B------:R-:W-:-:S05]  /*1ea0*/  @P1 IADD3.X R7, R27, UR5, RZ, P2, !PT ;  /* 0x000000051b071c10 */ /* 0x000fca00097fe4ff */
[----:B------:R0:W5:Y:S01]  /*1eb0*/  @P1 LDG.E R152, desc[UR42][R6.64] ;  /* 0x0000002a06981981 */ /* 0x000162000c1e1900 */
[----:B-1----:R-:W-:Y:S01]  /*1ec0*/  ISETP.NE.AND P1, PT, R8, 0x1, PT ;  /* 0x000000010800780c */ /* 0x002fe20003f25270 */
[----:B------:R-:W-:Y:S01]  /*1ed0*/  IMAD.SHL.U32 R199, R5, 0x40, RZ ;  /* 0x0000004005c77824 */ /* 0x000fe200078e00ff */
[----:B------:R-:W-:Y:S01]  /*1ee0*/  LOP3.LUT R13, R10, 0xff, RZ, 0xc0, !PT ;  /* 0x000000ff0a0d7812 */ /* 0x000fe200078ec0ff */
[----:B------:R-:W-:Y:S01]  /*1ef0*/  IMAD.IADD R11, R25, 0x1, -R4 ;  /* 0x00000001190b7824 */ /* 0x000fe200078e0a04 */
[----:B------:R-:W-:Y:S01]  /*1f00*/  SHF.R.U32.HI R12, RZ, 0x10, R10 ;  /* 0x00000010ff0c7819 */ /* 0x000fe2000001160a */
[----:B------:R-:W-:Y:S01]  /*1f10*/  VIADD R5, R199, 0x3f ;  /* 0x0000003fc7057836 */ /* 0x000fe20000000000 */
[----:B------:R-:W-:Y:S01]  /*1f20*/  BSSY B0, `(.L_x_7883) ;  /* 0x0000033000007945 */ /* 0x000fe20003800000 */
[----:B------:R0:W-:Y:S04]  /*1f30*/  STL [R1+0x48], R13 ;  /* 0x0000480d01007387 */ /* 0x0001e80000100800 */
[----:B------:R0:W-:Y:S02]  /*1f40*/  STL [R1+0x38], R12 ;  /* 0x0000380c01007387 */ /* 0x0001e40000100800 */
[----:B------:R-:W1:Y:S08]  /*1f50*/  @P1 LDC R8, c[0x0][0x44c] ;  /* 0x00011300ff081b82 */ /* 0x000e700000000800 */
[----:B------:R-:W3:Y:S01]  /*1f60*/  @P1 LDC R9, c[0x0][0x450] ;  /* 0x00011400ff091b82 */ /* 0x000ee20000000800 */
[----:B--2---:R-:W-:-:S02]  /*1f70*/  @P0 IMAD.IADD R34, R3, 0x1, -R0 ;  /* 0x0000000103220824 */ /* 0x004fc400078e0a00 */
[----:B-1----:R-:W-:-:S04]  /*1f80*/  @P1 IMAD.HI.U32 R0, R5, R8, RZ ;  /* 0x0000000805001227 */ /* 0x002fc800078e00ff */
[----:B------:R-:W-:Y:S01]  /*1f90*/  IMAD.IADD R200, R11, 0x1, R34 ;  /* 0x000000010bc87824 */ /* 0x000fe200078e0222 */
[----:B---3--:R-:W-:-:S03]  /*1fa0*/  @P1 SHF.R.U32.HI R5, RZ, R9, R0 ;  /* 0x00000009ff051219 */ /* 0x008fc60000011600 */
[C---:B------:R-:W-:Y:S01]  /*1fb0*/  VIADD R0, R200.reuse, 0x3f ;  /* 0x0000003fc8007836 */ /* 0x040fe20000000000 */
[----:B------:R-:W-:-:S04]  /*1fc0*/  IADD3 R38, R200, 0x40, -R198 ;  /* 0x00000040c8267810 */ /* 0x000fc80007ffe8c6 */
[----:B------:R-:W-:Y:S01]  /*1fd0*/  SHF.R.S32.HI R3, RZ, 0x1f, R0 ;  /* 0x0000001fff037819 */ /* 0x000fe20000011400 */
[----:B------:R-:W-:-:S03]  /*1fe0*/  IMAD.IADD R5, R38, 0x1, R5 ;  /* 0x0000000126057824 */ /* 0x000fc600078e0205 */
[----:B------:R-:W-:Y:S01]  /*1ff0*/  LEA.HI R3, R3, R0, RZ, 0x6 ;  /* 0x0000000003037211 */ /* 0x000fe200078f30ff */
[----:B------:R-:W-:Y:S01]  /*2000*/  IMAD.MOV.U32 R0, RZ, RZ, RZ ;  /* 0x000000ffff007224 */ /* 0x000fe200078e00ff */
[----:B------:R-:W-:Y:S02]  /*2010*/  SHF.R.S32.HI R4, RZ, 0x1f, R5 ;  /* 0x0000001fff047819 */ /* 0x000fe40000011405 */
[----:B------:R-:W-:Y:S02]  /*2020*/  SHF.R.S32.HI R37, RZ, 0x6, R3 ;  /* 0x00000006ff257819 */ /* 0x000fe40000011403 */
[----:B------:R-:W-:-:S04]  /*2030*/  LEA.HI R4, R4, R5, RZ, 0x6 ;  /* 0x0000000504047211 */ /* 0x000fc800078f30ff */
[----:B------:R-:W-:-:S04]  /*2040*/  SHF.R.S32.HI R4, RZ, 0x6, R4 ;  /* 0x00000006ff047819 */ /* 0x000fc80000011404 */
[----:B------:R-:W-:-:S04]  /*2050*/  VIMNMX R9, R37, R4, PT ;  /* 0x0000000425097248 */ /* 0x000fc80003fe0100 */
[----:B------:R-:W-:-:S13]  /*2060*/  ISETP.GE.AND P0, PT, R9, 0x1, PT ;  /* 0x000000010900780c */ /* 0x000fda0003f06270 */
        /* <DEDUP_REMOVED lines=30> */
.L_x_7884:
[----:B------:R-:W-:Y:S05]  /*2250*/  BSYNC B0 ;  /* 0x0000000000007941 */ /* 0x000fea0003800000 */
.L_x_7883:
        /* <DEDUP_REMOVED lines=36> */
.L_x_7887:
[----:B------:R-:W-:Y:S05]  /*24a0*/  BSYNC B6 ;  /* 0x0000000000067941 */ /* 0x000fea0003800000 */
.L_x_7886:
        /* <DEDUP_REMOVED lines=20> */
.L_x_7889:
[----:B------:R-:W-:Y:S05]  /*25f0*/  BSYNC B6 ;  /* 0x0000000000067941 */ /* 0x000fea0003800000 */
.L_x_7888:
        /* <DEDUP_REMOVED lines=15> */
[-C--:B-1----:R-:W-:Y:S01]  /*26f0*/  IMAD.WIDE.U32 R20, R190, R6.reuse, R186 ;  /* 0x00000006be147225 */ /* 0x082fe200078e00ba */
[----:B------:R-:W-:Y:S02]  /*2700*/  LOP3.LUT R42, R42, 0x1c0, RZ, 0xc0, !PT ;  /* 0x000001c02a2a7812 */ /* 0x000fe400078ec0ff */
[C---:B------:R-:W-:Y:S01]  /*2710*/  ISETP.GE.AND P2, PT, R16.reuse, UR4, PT ;  /* 0x0000000410007c0c */ /* 0x040fe2000bf46270 */
[----:B0-----:R-:W-:Y:S01]  /*2720*/  VIADD R8, R3, 0xffffff80 ;  /* 0xffffff8003087836 */ /* 0x001fe20000000000 */
[----:B--2---:R-:W-:Y:S01]  /*2730*/  ISETP.GE.AND P0, PT, R16, R47, PT ;  /* 0x0000002f1000720c */ /* 0x004fe20003f06270 */
[-C--:B------:R-:W-:Y:S01]  /*2740*/  IMAD R3, R9, R6.reuse, RZ ;  /* 0x0000000609037224 */ /* 0x080fe200078e02ff */
[----:B------:R-:W-:Y:S01]  /*2750*/  SHF.R.U32.HI R44, RZ, 0x3, R42 ;  /* 0x00000003ff2c7819 */ /* 0x000fe2000001162a */
[----:B------:R-:W-:Y:S01]  /*2760*/  IMAD.WIDE.U32 R28, R190, R6, R16 ;  /* 0x00000006be1c7225 */ /* 0x000fe200078e0010 */
[----:B----4-:R-:W0:Y:S01]  /*2770*/  LDC.64 R4, c[0x0][0x408] ;  /* 0x00010200ff047b82 */ /* 0x010e220000000a00 */
[----:B------:R-:W-:-:S02]  /*2780*/  SHF.R.S32.HI R13, RZ, 0x1f, R8 ;  /* 0x0000001fff0d7819 */ /* 0x000fc40000011408 */
[----:B------:R-:W-:Y:S01]  /*2790*/  IMAD R11, R190, R7, R3 ;  /* 0x00000007be0b7224 */ /* 0x000fe200078e0203 */
[----:B------:R-:W-:Y:S01]  /*27a0*/  SHF.L.U64.HI R40, R6, 0x6, R7 ;  /* 0x0000000606287819 */ /* 0x000fe20000010207 */
[----:B------:R-:W-:Y:S01]  /*27b0*/  IMAD.IADD R3, R24, 0x1, R25 ;  /* 0x0000000118037824 */ /* 0x000fe200078e0219 */
[----:B------:R-:W-:Y:S01]  /*27c0*/  LEA.HI R13, R13, R8, RZ, 0x2 ;  /* 0x000000080d0d7211 */ /* 0x000fe200078f10ff */
[----:B------:R-:W-:Y:S01]  /*27d0*/  IMAD.IADD R21, R21, 0x1, R11 ;  /* 0x0000000115157824 */ /* 0x000fe200078e020b */
[----:B------:R-:W-:Y:S01]  /*27e0*/  ISETP.GE.AND P1, PT, R23, UR4, PT ;  /* 0x0000000417007c0c */ /* 0x000fe2000bf26270 */
[----:B------:R-:W-:Y:S01]  /*27f0*/  IMAD.IADD R29, R11, 0x1, R29 ;  /* 0x000000010b1d7824 */ /* 0x000fe200078e021d */
[----:B------:R-:W-:Y:S01]  /*2800*/  LOP3.LUT R13, R13, 0xfffffffc, RZ, 0xc0, !PT ;  /* 0xfffffffc0d0d7812 */ /* 0x000fe200078ec0ff */
[-C--:B-----5:R-:W-:Y:S01]  /*2810*/  IMAD.WIDE.U32 R20, R152, R6.reuse, R20 ;  /* 0x0000000698147225 */ /* 0x0a0fe200078e0014 */
[----:B------:R-:W-:Y:S02]  /*2820*/  SHF.R.S32.HI R11, RZ, 0x1f, R152 ;  /* 0x0000001fff0b7819 */ /* 0x000fe40000011498 */
[----:B------:R-:W-:Y:S01]  /*2830*/  P2R R60, PR, RZ, 0x4 ;  /* 0x00000004ff3c7803 */ /* 0x000fe20000000000 */
[----:B------:R-:W-:Y:S01]  /*2840*/  IMAD.IADD R49, R8, 0x1, -R13 ;  /* 0x0000000108317824 */ /* 0x000fe200078e0a0d */
[----:B---3--:R-:W-:Y:S01]  /*2850*/  LEA.HI R46, R46, 0x8, RZ, 0x19 ;  /* 0x000000082e2e7811 */ /* 0x008fe200078fc8ff */
[----:B------:R-:W-:-:S02]  /*2860*/  IMAD R10, R11, R6, RZ ;  /* 0x000000060b0a7224 */ /* 0x000fc400078e02ff */
[----:B------:R-:W-:-:S04]  /*2870*/  IMAD.WIDE.U32 R28, R152, R6, R28 ;  /* 0x00000006981c7225 */ /* 0x000fc800078e001c */
[----:B------:R-:W-:Y:S01]  /*2880*/  IMAD R51, R152, R7, R10 ;  /* 0x0000000798337224 */ /* 0x000fe200078e020a */
[----:B0-----:R-:W-:Y:S01]  /*2890*/  SHF.L.U64.HI R43, R4, 0x6, R5 ;  /* 0x00000006042b7819 */ /* 0x001fe20000010205 */
[-C--:B------:R-:W-:Y:S02]  /*28a0*/  IMAD R9, R9, R4.reuse, RZ ;  /* 0x0000000409097224 */ /* 0x080fe400078e02ff */
[-C--:B------:R-:W-:Y:S02]  /*28b0*/  IMAD R11, R11, R4.reuse, RZ ;  /* 0x000000040b0b7224 */ /* 0x080fe400078e02ff */
[-C--:B------:R-:W-:Y:S01]  /*28c0*/  IMAD R13, R190, R5.reuse, R9 ;  /* 0x00000005be0d7224 */ /* 0x080fe200078e0209 */
[----:B------:R-:W-:Y:S01]  /*28d0*/  SEL R9, R47, RZ, P0 ;  /* 0x000000ff2f097207 */ /* 0x000fe20000000000 */
[----:B------:R-:W-:Y:S01]  /*28e0*/  IMAD R11, R152, R5, R11 ;  /* 0x00000005980b7224 */ /* 0x000fe200078e020b */
[----:B------:R-:W-:Y:S01]  /*28f0*/  LOP3.LUT R5, R42, 0x18, R16, 0xf8, !PT ;  /* 0x000000182a057812 */ /* 0x000fe200078ef810 */
[----:B------:R-:W-:-:S03]  /*2900*/  IMAD.WIDE.U32 R30, R190, R4, R186 ;  /* 0x00000004be1e7225 */ /* 0x000fc600078e00ba */
[----:B------:R-:W-:Y:S01]  /*2910*/  LOP3.LUT R5, R5, R44, RZ, 0x3c, !PT ;  /* 0x0000002c05057212 */ /* 0x000fe200078e3cff */
[----:B------:R-:W-:Y:S02]  /*2920*/  IMAD.IADD R9, R16, 0x1, R9 ;  /* 0x0000000110097824 */ /* 0x000fe400078e0209 */
[----:B------:R-:W-:-:S03]  /*2930*/  IMAD.WIDE.U32 R32, R190, R4, R16 ;  /* 0x00000004be207225 */ /* 0x000fc600078e0010 */
[----:B------:R-:W-:Y:S01]  /*2940*/  SHF.R.S32.HI R8, RZ, 0x1f, R9 ;  /* 0x0000001fff087819 */ /* 0x000fe20000011409 */
[----:B------:R-:W-:Y:S02]  /*2950*/  IMAD R48, R206, 0x200, R5 ;  /* 0x00000200ce307824 */ /* 0x000fe400078e0205 */
[----:B------:R-:W-:Y:S01]  /*2960*/  IMAD.IADD R31, R31, 0x1, R13 ;  /* 0x000000011f1f7824 */ /* 0x000fe200078e020d */
[----:B------:R-:W-:Y:S01]  /*2970*/  LEA.HI R39, R8, R9, RZ, 0x3 ;  /* 0x0000000908277211 */ /* 0x000fe200078f18ff */
[----:B------:R-:W-:Y:S02]  /*2980*/  IMAD.IADD R33, R13, 0x1, R33 ;  /* 0x000000010d217824 */ /* 0x000fe400078e0221 */
[-C--:B------:R-:W-:Y:S01]  /*2990*/  IMAD.WIDE.U32 R30, R152, R4.reuse, R30 ;  /* 0x00000004981e7225 */ /* 0x080fe200078e001e */
[----:B------:R-:W-:Y:S02]  /*29a0*/  LOP3.LUT R5, R42, 0x38, R39, 0xf8, !PT ;  /* 0x000000382a057812 */ /* 0x000fe400078ef827 */
[----:B------:R-:W-:Y:S01]  /*29b0*/  LOP3.LUT R53, R39, 0xfffffff8, RZ, 0xc0, !PT ;  /* 0xfffffff827357812 */ /* 0x000fe200078ec0ff */
[----:B------:R-:W-:Y:S01]  /*29c0*/  IMAD.WIDE.U32 R32, R152, R4, R32 ;  /* 0x0000000498207225 */ /* 0x000fe200078e0020 */
[----:B------:R-:W-:-:S02]  /*29d0*/  LOP3.LUT R5, R5, R44, RZ, 0x3c, !PT ;  /* 0x0000002c05057212 */ /* 0x000fc400078e3cff */
[----:B------:R-:W-:Y:S01]  /*29e0*/  SHF.R.S32.HI R58, RZ, 0x1f, R53 ;  /* 0x0000001fff3a7819 */ /* 0x000fe20000011435 */
        /* <DEDUP_REMOVED lines=10> */
.L_x_7922:
        /* <DEDUP_REMOVED lines=91> */
.L_x_7894:
[----:B------:R-:W-:Y:S05]  /*3040*/  BSYNC B1 ;  /* 0x0000000000017941 */ /* 0x000fea0003800000 */
.L_x_7893:
        /* <DEDUP_REMOVED lines=12> */
[----:B------:R-:W-:Y:S01]  /*3110*/  IMAD.MOV.U32 R4, RZ, RZ, R24 ;  /* 0x000000ffff047224 */ /* 0x000fe200078e0018 */
[----:B------:R-:W-:Y:S02]  /*3120*/  PRMT R77, R77, 0x5410, R5 ;  /* 0x000054104d4d7816 */ /* 0x000fe40000000005 */
[----:B------:R-:W-:Y:S02]  /*3130*/  PRMT R72, R6, 0x7610, R72 ;  /* 0x0000761006487816 */ /* 0x000fe40000000048 */
[----:B------:R-:W-:Y:S02]  /*3140*/  PRMT R76, R76, 0x5410, R4 ;  /* 0x000054104c4c7816 */ /* 0x000fe40000000004 */
[----:B------:R-:W-:Y:S01]  /*3150*/  PRMT R75, R7, 0x7610, R75 ;  /* 0x00007610074b7816 */ /* 0x000fe2000000004b */
[----:B------:R-:W-:Y:S06]  /*3160*/  @!P3 BRA `(.L_x_7895) ;  /* 0x000000000004b947 */ /* 0x000fec0003800000 */
[----:B------:R-:W-:Y:S01]  /*3170*/  BPT.TRAP 0x1 ;  /* 0x000000040000795c */ /* 0x000fe20000300000 */
.L_x_7895:
[----:B------:R-:W-:Y:S01]  /*3180*/  IMAD R61, R184, 0x8, R2 ;  /* 0x00000008b83d7824 */ /* 0x000fe200078e0202 */
[----:B------:R-:W-:Y:S01]  /*3190*/  SHF.L.U32 R68, R189, 0x1f, RZ ;  /* 0x0000001fbd447819 */ /* 0x000fe200000006ff */
[----:B------:R-:W-:Y:S03]  /*31a0*/  BSSY B1, `(.L_x_7896) ;  /* 0x0000003000017945 */ /* 0x000fe60003800000 */
[----:B------:R-:W0:Y:S02]  /*31b0*/  SYNCS.PHASECHK.TRANS64.TRYWAIT P5, [R61+URZ+0x28c90], R68 ;  /* 0x028c90443d0075a7 */ /* 0x000e2400080a017f */
[----:B0-----:R-:W-:Y:S05]  /*31c0*/  @!P5 BRA `(.L_x_7897) ;  /* 0x000001b80034d947 */ /* 0x001fea0003800000 */
.L_x_8168:
[----:B------:R-:W-:Y:S05]  /*31d0*/  BSYNC B1 ;  /* 0x0000000000017941 */ /* 0x000fea0003800000 */
.L_x_7896:
[----:B------:R-:W-:-:S03]  /*31e0*/  UMOV UR4, 0xffffffff ;  /* 0xffffffff00047882 */ /* 0x000fc60000000000 */
[----:B------:R-:W-:Y:S05]  /*31f0*/  BRA.DIV UR4, `(.L_x_7898) ;  /* 0x000001ba043c7947 */ /* 0x000fea000b800000 */
[----:B------:R1:W2:Y:S04]  /*3200*/  SHFL.IDX PT, R73, R14, RZ, 0x1c1f ;  /* 0x001c1fff0e497589 */ /* 0x0002a800000e0000 */
[----:B------:R-:W3:Y:S02]  /*3210*/  SHFL.IDX PT, R70, R70, RZ, 0x1c1f ;  /* 0x001c1fff46467589 */ /* 0x000ee400000e0000 */
.L_x_8172:
        /* <DEDUP_REMOVED lines=11> */
[----:B01----:R-:W-:Y:S01]  /*32d0*/  IMAD.U32 R14, R5, 0x10000, RZ ;  /* 0x00010000050e7824 */ /* 0x003fe200078e00ff */
[----:B------:R-:W-:Y:S02]  /*32e0*/  SHF.R.U64 R12, R26, 0x10, R27 ;  /* 0x000000101a0c7819 */ /* 0x000fe4000000121b */
[C---:B------:R-:W-:Y:S02]  /*32f0*/  PRMT R13, R72.reuse, 0x5410, R13 ;  /* 0x00005410480d7816 */ /* 0x040fe4000000000d */
[----:B------:R-:W-:Y:S02]  /*3300*/  SHF.R.U32.HI R26, RZ, 0x10, R27 ;  /* 0x00000010ff1a7819 */ /* 0x000fe4000001161b */
[----:B------:R-:W-:Y:S02]  /*3310*/  SHF.R.U32.HI R27, RZ, 0x10, R55 ;  /* 0x00000010ff1b7819 */ /* 0x000fe40000011637 */
[----:B------:R-:W-:-:S02]  /*3320*/  PRMT R12, R72, 0x5432, R12 ;  /* 0x00005432480c7816 */ /* 0x000fc4000000000c */
[----:B------:R-:W-:Y:S02]  /*3330*/  LOP3.LUT R15, R5, 0xffff0000, RZ, 0xc0, !PT ;  /* 0xffff0000050f7812 */ /* 0x000fe400078ec0ff */
[C---:B------:R-:W-:Y:S01]  /*3340*/  LOP3.LUT R55, R13.reuse, 0xffff0000, RZ, 0xc0, !PT ;  /* 0xffff00000d377812 */ /* 0x040fe200078ec0ff */
[----:B------:R-:W-:Y:S01]  /*3350*/  IMAD.U32 R13, R13, 0x10000, RZ ;  /* 0x000100000d0d7824 */ /* 0x000fe200078e00ff */
[C---:B------:R-:W-:Y:S01]  /*3360*/  LOP3.LUT R54, R12.reuse, 0xffff0000, RZ, 0xc0, !PT ;  /* 0xffff00000c367812 */ /* 0x040fe200078ec0ff */
[----:B------:R-:W-:Y:S01]  /*3370*/  IMAD.U32 R12, R12, 0x10000, RZ ;  /* 0x000100000c0c7824 */ /* 0x000fe200078e00ff */
[----:B------:R-:W-:Y:S01]  /*3380*/  PRMT R27, R75, 0x5410, R27 ;  /* 0x000054104b1b7816 */ /* 0x000fe2000000001b */
[----:B------:R-:W-:Y:S01]  /*3390*/  FMUL.FTZ R5, R15, R55 ;  /* 0x000000370f057220 */ /* 0x000fe20000410000 */
[----:B------:R-:W-:Y:S01]  /*33a0*/  PRMT R26, R75, 0x5432, R26 ;  /* 0x000054324b1a7816 */ /* 0x000fe2000000001a */
[----:B------:R-:W-:Y:S01]  /*33b0*/  FMUL.FTZ R72, R15, R54 ;  /* 0x000000360f487220 */ /* 0x000fe20000410000 */
[----:B------:R-:W-:-:S02]  /*33c0*/  IMAD.U32 R15, R6, 0x10000, RZ ;  /* 0x00010000060f7824 */ /* 0x000fc400078e00ff */
[----:B------:R-:W-:Y:S01]  /*33d0*/  FFMA.FTZ R5, R14, R54, -R5 ;  /* 0x000000360e057223 */ /* 0x000fe20000010805 */
[----:B------:R-:W-:Y:S01]  /*33e0*/  LOP3.LUT R54, R6, 0xffff0000, RZ, 0xc0, !PT ;  /* 0xffff000006367812 */ /* 0x000fe200078ec0ff */
[C---:B------:R-:W-:Y:S02]  /*33f0*/  IMAD.U32 R71, R27.reuse, 0x10000, RZ ;  /* 0x000100001b477824 */ /* 0x040fe400078e00ff */
[----:B------:R-:W-:Y:S01]  /*3400*/  FFMA.FTZ R14, R14, R55, R72 ;  /* 0x000000370e0e7223 */ /* 0x000fe20000010048 */
[----:B------:R-:W-:Y:S01]  /*3410*/  IMAD.U32 R55, R26, 0x10000, RZ ;  /* 0x000100001a377824 */ /* 0x000fe200078e00ff */
[----:B------:R-:W-:Y:S01]  /*3420*/  LOP3.LUT R27, R27, 0xffff0000, RZ, 0xc0, !PT ;  /* 0xffff00001b1b7812 */ /* 0x000fe200078ec0ff */
[----:B------:R-:W-:Y:S01]  /*3430*/  FMUL.FTZ R6, R54, R71 ;  /* 0x0000004736067220 */ /* 0x000fe20000410000 */
[----:B------:R-:W-:Y:S01]  /*3440*/  LOP3.LUT R26, R26, 0xffff0000, RZ, 0xc0, !PT ;  /* 0xffff00001a1a7812 */ /* 0x000fe200078ec0ff */
[----:B------:R-:W-:Y:S01]  /*3450*/  FMUL.FTZ R54, R54, R55 ;  /* 0x0000003736367220 */ /* 0x000fe20000410000 */
[----:B------:R-:W-:Y:S01]  /*3460*/  F2FP.BF16.F32.PACK_AB R5, R14, R5 ;  /* 0x000000050e05723e */ /* 0x000fe200000010ff */
[----:B------:R-:W-:Y:S01]  /*3470*/  FFMA.FTZ R6, R15, R55, -R6 ;  /* 0x000000370f067223 */ /* 0x000fe20000010806 */
[----:B------:R-:W-:Y:S01]  /*3480*/  LOP3.LUT R55, R7, 0xffff0000, RZ, 0xc0, !PT ;  /* 0xffff000007377812 */ /* 0x000fe200078ec0ff */
[----:B------:R-:W-:Y:S01]  /*3490*/  FFMA.FTZ R15, R15, R71, R54 ;  /* 0x000000470f0f7223 */ /* 0x000fe20000010036 */
[----:B------:R-:W-:-:S02]  /*34a0*/  IMAD.U32 R54, R7, 0x10000, RZ ;  /* 0x0001000007367824 */ /* 0x000fc400078e00ff */
[C---:B------:R-:W-:Y:S01]  /*34b0*/  IMAD.U32 R7, R4.reuse, 0x10000, RZ ;  /* 0x0001000004077824 */ /* 0x040fe200078e00ff */
[----:B------:R-:W-:Y:S01]  /*34c0*/  LOP3.LUT R4, R4, 0xffff0000, RZ, 0xc0, !PT ;  /* 0xffff000004047812 */ /* 0x000fe200078ec0ff */
[C---:B------:R-:W-:Y:S01]  /*34d0*/  FMUL.FTZ R71, R55.reuse, R27 ;  /* 0x0000001b37477220 */ /* 0x040fe20000410000 */
[----:B------:R-:W-:Y:S01]  /*34e0*/  FMUL.FTZ R72, R55, R26 ;  /* 0x0000001a37487220 */ /* 0x000fe20000410000 */
[----:B------:R-:W-:Y:S02]  /*34f0*/  F2FP.BF16.F32.PACK_AB R6, R15, R6 ;  /* 0x000000060f06723e */ /* 0x000fe400000010ff */
[----:B------:R-:W-:Y:S01]  /*3500*/  FFMA.FTZ R71, R54, R26, -R71 ;  /* 0x0000001a36477223 */ /* 0x000fe20000010847 */
[C---:B------:R-:W-:Y:S01]  /*3510*/  FMUL.FTZ R26, R4.reuse, R13 ;  /* 0x0000000d041a7220 */ /* 0x040fe20000410000 */
[-C--:B------:R-:W-:Y:S01]  /*3520*/  FMUL.FTZ R4, R4, R12.reuse ;  /* 0x0000000c04047220 */ /* 0x080fe20000410000 */
[----:B------:R-:W-:Y:S02]  /*3530*/  FFMA.FTZ R72, R54, R27, R72 ;  /* 0x0000001b36487223 */ /* 0x000fe40000010048 */
[C---:B------:R-:W-:Y:S01]  /*3540*/  FFMA.FTZ R26, R7.reuse, R12, -R26 ;  /* 0x0000000c071a7223 */ /* 0x040fe2000001081a */
[----:B------:R-:W-:-:S02]  /*3550*/  FFMA.FTZ R7, R7, R13, R4 ;  /* 0x0000000d07077223 */ /* 0x000fc40000010004 */
[----:B------:R-:W-:-:S03]  /*3560*/  F2FP.BF16.F32.PACK_AB R71, R72, R71 ;  /* 0x000000474847723e */ /* 0x000fc600000010ff */
[----:B------:R-:W-:Y:S02]  /*3570*/  F2FP.BF16.F32.PACK_AB R4, R7, R26 ;  /* 0x0000001a0704723e */ /* 0x000fe400000010ff */
[----:B------:R-:W-:-:S07]  /*3580*/  IMAD.MOV.U32 R7, RZ, RZ, R71 ;  /* 0x000000ffff077224 */ /* 0x000fce00078e0047 */
.L_x_7903:
[----:B------:R-:W-:Y:S05]  /*3590*/  BSYNC B2 ;  /* 0x0000000000027941 */ /* 0x000fea0003800000 */
.L_x_7902:
[----:B0-----:R4:W-:Y:S02]  /*35a0*/  ST.E.128 desc[UR42][R10.64], R4 ;  /* 0x000000040a007985 */ /* 0x0019e4000c101d2a */
.L_x_7901:
[----:B------:R-:W-:Y:S05]  /*35b0*/  BSYNC B1 ;  /* 0x0000000000017941 */ /* 0x000fea0003800000 */
.L_x_7900:
        /* <DEDUP_REMOVED lines=12> */
[----:B------:R-:W-:Y:S02]  /*3680*/  SHF.R.U64 R12, R24, 0x10, R25 ;  /* 0x00000010180c7819 */ /* 0x000fe40000001219 */
[----:B-1----:R-:W-:Y:S02]  /*3690*/  SHF.R.U64 R14, R8, 0x10, R9 ;  /* 0x00000010080e7819 */ /* 0x002fe40000001209 */
        /* <DEDUP_REMOVED lines=13> */
[----:B------:R-:W-:Y:S01]  /*3770*/  LOP3.LUT R13, R6, 0xffff0000, RZ, 0xc0, !PT ;  /* 0xffff0000060d7812 */ /* 0x000fe200078ec0ff */
        /* <DEDUP_REMOVED lines=29> */
.L_x_7905:
[----:B------:R-:W-:Y:S05]  /*3950*/  BSYNC B1 ;  /* 0x0000000000017941 */ /* 0x000fea0003800000 */
.L_x_7904:
[----:B--2---:R2:W-:Y:S01]  /*3960*/  ST.E.128 desc[UR42][R10.64], R4 ;  /* 0x000000040a007985 */ /* 0x0045e2000c101d2a */
[----:B------:R-:W-:Y:S05]  /*3970*/  BRA `(.L_x_7899) ;  /* 0x0000000c00a47947 */ /* 0x000fea0003800000 */
.L_x_7892:
        /* <DEDUP_REMOVED lines=45> */
.L_x_7906:
[----:B------:R-:W-:Y:S01]  /*3c50*/  IMAD R61, R184, 0x8, R2 ;  /* 0x00000008b83d7824 */ /* 0x000fe200078e0202 */
[----:B------:R-:W-:Y:S01]  /*3c60*/  SHF.L.U32 R68, R189, 0x1f, RZ ;  /* 0x0000001fbd447819 */ /* 0x000fe200000006ff */
[----:B------:R-:W-:Y:S03]  /*3c70*/  BSSY B1, `(.L_x_7907) ;  /* 0x0000003000017945 */ /* 0x000fe60003800000 */
[----:B------:R-:W0:Y:S02]  /*3c80*/  SYNCS.PHASECHK.TRANS64.TRYWAIT P6, [R61+URZ+0x28c90], R68 ;  /* 0x028c90443d0075a7 */ /* 0x000e2400080c017f */
[----:B0-----:R-:W-:Y:S05]  /*3c90*/  @!P6 BRA `(.L_x_7908) ;  /* 0x000001ac00e0e947 */ /* 0x001fea0003800000 */
.L_x_8173:
[----:B------:R-:W-:Y:S05]  /*3ca0*/  BSYNC B1 ;  /* 0x0000000000017941 */ /* 0x000fea0003800000 */
.L_x_7907:
[----:B------:R-:W-:-:S03]  /*3cb0*/  UMOV UR4, 0xffffffff ;  /* 0xffffffff00047882 */ /* 0x000fc60000000000 */
[----:B------:R-:W-:Y:S05]  /*3cc0*/  BRA.DIV UR4, `(.L_x_7909) ;  /* 0x000001ae04e87947 */ /* 0x000fea000b800000 */
[----:B------:R1:W2:Y:S04]  /*3cd0*/  SHFL.IDX PT, R69, R14, RZ, 0x1c1f ;  /* 0x001c1fff0e457589 */ /* 0x0002a800000e0000 */
[----:B------:R-:W3:Y:S02]  /*3ce0*/  SHFL.IDX PT, R70, R70, RZ, 0x1c1f ;  /* 0x001c1fff46467589 */ /* 0x000ee400000e0000 */
.L_x_8177:
        /* <DEDUP_REMOVED lines=23> */
[----:B------:R-:W-:Y:S02]  /*3e60*/  SHF.R.U32.HI R75, RZ, 0x10, R25 ;  /* 0x00000010ff4b7819 */ /* 0x000fe40000011619 */
[----:B-1----:R-:W-:Y:S02]  /*3e70*/  SHF.R.U32.HI R67, RZ, 0x10, R5 ;  /* 0x00000010ff437819 */ /* 0x002fe40000011605 */
[----:B------:R-:W-:Y:S01]  /*3e80*/  PRMT R75, R74, 0x5410, R75 ;  /* 0x000054104a4b7816 */ /* 0x000fe2000000004b */
[----:B--2---:R-:W-:Y:S01]  /*3e90*/  IMAD.U32 R74, R9, 0x10000, RZ ;  /* 0x00010000094a7824 */ /* 0x004fe200078e00ff */
[----:B------:R-:W-:Y:S01]  /*3ea0*/  PRMT R67, R73, 0x5410, R67 ;  /* 0x0000541049437816 */ /* 0x000fe20000000043 */
[----:B---3--:R-:W-:Y:S01]  /*3eb0*/  IMAD.U32 R73, R13, 0x10000, RZ ;  /* 0x000100000d497824 */ /* 0x008fe200078e00ff */
[C---:B------:R-:W-:Y:S01]  /*3ec0*/  LOP3.LUT R80, R75.reuse, 0xffff0000, RZ, 0xc0, !PT ;  /* 0xffff00004b507812 */ /* 0x040fe200078ec0ff */
[----:B------:R-:W-:Y:S01]  /*3ed0*/  IMAD.U32 R77, R75, 0x10000, RZ ;  /* 0x000100004b4d7824 */ /* 0x000fe200078e00ff */
[----:B------:R-:W-:Y:S01]  /*3ee0*/  LOP3.LUT R13, R13, 0xffff0000, RZ, 0xc0, !PT ;  /* 0xffff00000d0d7812 */ /* 0x000fe200078ec0ff */
[----:B------:R-:W-:Y:S01]  /*3ef0*/  IMAD.U32 R76, R67, 0x10000, RZ ;  /* 0x00010000434c7824 */ /* 0x000fe200078e00ff */
[----:B------:R-:W-:Y:S01]  /*3f00*/  LOP3.LUT R9, R9, 0xffff0000, RZ, 0xc0, !PT ;  /* 0xffff000009097812 */ /* 0x000fe200078ec0ff */
[CC--:B------:R-:W-:Y:S01]  /*3f10*/  FMUL.FTZ R79, R73.reuse, R77.reuse ;  /* 0x0000004d494f7220 */ /* 0x0c0fe20000410000 */
[----:B------:R-:W-:Y:S01]  /*3f20*/  SHF.R.U32.HI R75, RZ, 0x10, R7 ;  /* 0x00000010ff4b7819 */ /* 0x000fe20000011607 */
[----:B------:R-:W-:Y:S01]  /*3f30*/  FMUL.FTZ R78, R73, R76 ;  /* 0x0000004c494e7220 */ /* 0x000fe20000410000 */
[----:B------:R-:W-:Y:S01]  /*3f40*/  FMUL.FTZ R82, R13, R80 ;  /* 0x000000500d527220 */ /* 0x000fe20000410000 */
[----:B------:R-:W-:Y:S01]  /*3f50*/  FFMA.FTZ R76, R74, R76, -R79 ;  /* 0x0000004c4a4c7223 */ /* 0x000fe2000001084f */
[----:B------:R-:W-:Y:S01]  /*3f60*/  PRMT R75, R86, 0x5410, R75 ;  /* 0x00005410564b7816 */ /* 0x000fe2000000004b */
[----:B------:R-:W-:Y:S01]  /*3f70*/  FFMA.FTZ R74, R74, R77, R78 ;  /* 0x0000004d4a4a7223 */ /* 0x000fe2000001004e */
[----:B------:R-:W-:Y:S01]  /*3f80*/  LOP3.LUT R78, R67, 0xffff0000, RZ, 0xc0, !PT ;  /* 0xffff0000434e7812 */ /* 0x000fe200078ec0ff */
[----:B------:R-:W-:Y:S01]  /*3f90*/  IMAD.U32 R73, R15, 0x10000, RZ ;  /* 0x000100000f497824 */ /* 0x000fe200078e00ff */
[----:B------:R-:W-:-:S02]  /*3fa0*/  SHF.R.U32.HI R77, RZ, 0x10, R27 ;  /* 0x00000010ff4d7819 */ /* 0x000fc4000001161b */
[----:B------:R-:W-:Y:S01]  /*3fb0*/  SHF.R.U64 R25, R24, 0x10, R25 ;  /* 0x0000001018197819 */ /* 0x000fe20000001219 */
[-C--:B------:R-:W-:Y:S01]  /*3fc0*/  FMUL.FTZ R67, R13, R78.reuse ;  /* 0x0000004e0d437220 */ /* 0x080fe20000410000 */
[----:B------:R-:W-:Y:S01]  /*3fd0*/  PRMT R77, R83, 0x5410, R77 ;  /* 0x00005410534d7816 */ /* 0x000fe2000000004d */
[----:B------:R-:W-:Y:S01]  /*3fe0*/  FFMA.FTZ R13, R9, R78, -R82 ;  /* 0x0000004e090d7223 */ /* 0x000fe20000010852 */
[----:B------:R-:W-:Y:S02]  /*3ff0*/  IMAD.U32 R78, R75, 0x10000, RZ ;  /* 0x000100004b4e7824 */ /* 0x000fe400078e00ff */
[----:B------:R-:W-:Y:S01]  /*4000*/  FFMA.FTZ R9, R9, R80, R67 ;  /* 0x0000005009097223 */ /* 0x000fe20000010043 */
[----:B------:R-:W-:Y:S01]  /*4010*/  IMAD.U32 R67, R11, 0x10000, RZ ;  /* 0x000100000b437824 */ /* 0x000fe200078e00ff */
[----:B------:R-:W-:Y:S01]  /*4020*/  LOP3.LUT R24, R75, 0xffff0000, RZ, 0xc0, !PT ;  /* 0xffff00004b187812 */ /* 0x000fe200078ec0ff */
[C---:B------:R-:W-:Y:S01]  /*4030*/  IMAD.U32 R80, R77.reuse, 0x10000, RZ ;  /* 0x000100004d507824 */ /* 0x040fe200078e00ff */
[----:B------:R-:W-:Y:S01]  /*4040*/  LOP3.LUT R77, R77, 0xffff0000, RZ, 0xc0, !PT ;  /* 0xffff00004d4d7812 */ /* 0x000fe200078ec0ff */
[----:B------:R-:W-:Y:S01]  /*4050*/  FMUL.FTZ R79, R73, R78 ;  /* 0x0000004e494f7220 */ /* 0x000fe20000410000 */
[----:B------:R-:W-:Y:S01]  /*4060*/  LOP3.LUT R15, R15, 0xffff0000, RZ, 0xc0, !PT ;  /* 0xffff00000f0f7812 */ /* 0x000fe200078ec0ff */
[----:B------:R-:W-:Y:S01]  /*4070*/  FMUL.FTZ R82, R73, R80 ;  /* 0x0000005049527220 */ /* 0x000fe20000410000 */
[----:B------:R-:W-:-:S02]  /*4080*/  SHF.R.U64 R5, R4, 0x10, R5 ;  /* 0x0000001004057819 */ /* 0x000fc40000001205 */
[----:B------:R-:W-:Y:S01]  /*4090*/  PRMT R25, R84, 0x5410, R25 ;  /* 0x0000541054197816 */ /* 0x000fe20000000019 */
[----:B------:R-:W-:Y:S01]  /*40a0*/  FFMA.FTZ R73, R67, R78, -R82 ;  /* 0x0000004e43497223 */ /* 0x000fe20000010852 */
[----:B------:R-:W-:Y:S01]  /*40b0*/  LOP3.LUT R4, R11, 0xffff0000, RZ, 0xc0, !PT ;  /* 0xffff00000b047812 */ /* 0x000fe200078ec0ff */
[CC--:B------:R-:W-:Y:S01]  /*40c0*/  FMUL.FTZ R11, R15.reuse, R77.reuse ;  /* 0x0000004d0f0b7220 */ /* 0x0c0fe20000410000 */
[----:B------:R-:W-:Y:S01]  /*40d0*/  FMUL.FTZ R78, R15, R24 ;  /* 0x000000180f4e7220 */ /* 0x000fe20000410000 */
[----:B------:R-:W-:Y:S01]  /*40e0*/  FFMA.FTZ R67, R67, R80, R79 ;  /* 0x0000005043437223 */ /* 0x000fe2000001004f */
[----:B------:R-:W-:Y:S01]  /*40f0*/  PRMT R15, R81, 0x5410, R5 ;  /* 0x00005410510f7816 */ /* 0x000fe20000000005 */
[C---:B------:R-:W-:Y:S01]  /*4100*/  IMAD.U32 R5, R12.reuse, 0x10000, RZ ;  /* 0x000100000c057824 */ /* 0x040fe200078e00ff */
[----:B------:R-:W-:Y:S01]  /*4110*/  LOP3.LUT R12, R12, 0xffff0000, RZ, 0xc0, !PT ;  /* 0xffff00000c0c7812 */ /* 0x000fe200078ec0ff */
[C---:B------:R-:W-:Y:S01]  /*4120*/  IMAD.U32 R80, R25.reuse, 0x10000, RZ ;  /* 0x0001000019507824 */ /* 0x040fe200078e00ff */
[----:B------:R-:W-:Y:S01]  /*4130*/  LOP3.LUT R25, R25, 0xffff0000, RZ, 0xc0, !PT ;  /* 0xffff000019197812 */ /* 0x000fe200078ec0ff */
[C---:B------:R-:W-:Y:S01]  /*4140*/  FFMA.FTZ R24, R4.reuse, R24, -R11 ;  /* 0x0000001804187223 */ /* 0x040fe2000001080b */
[----:B------:R-:W-:Y:S01]  /*4150*/  FFMA.FTZ R4, R4, R77, R78 ;  /* 0x0000004d04047223 */ /* 0x000fe2000001004e */
[C---:B------:R-:W-:Y:S01]  /*4160*/  IMAD.U32 R78, R15.reuse, 0x10000, RZ ;  /* 0x000100000f4e7824 */ /* 0x040fe200078e00ff */
[----:B------:R-:W-:Y:S01]  /*4170*/  SHF.R.U64 R26, R26, 0x10, R27 ;  /* 0x000000101a1a7819 */ /* 0x000fe2000000121b */
[----:B------:R-:W-:Y:S01]  /*4180*/  IMAD.U32 R11, R8, 0x10000, RZ ;  /* 0x00010000080b7824 */ /* 0x000fe200078e00ff */
[----:B------:R-:W-:Y:S01]  /*4190*/  LOP3.LUT R15, R15, 0xffff0000, RZ, 0xc0, !PT ;  /* 0xffff00000f0f7812 */ /* 0x000fe200078ec0ff */
[----:B------:R-:W-:Y:S01]  /*41a0*/  FMUL.FTZ R27, R12, R25 ;  /* 0x000000190c1b7220 */ /* 0x000fe20000410000 */
[----:B------:R-:W-:Y:S01]  /*41b0*/  LOP3.LUT R8, R8, 0xffff0000, RZ, 0xc0, !PT ;  /* 0xffff000008087812 */ /* 0x000fe200078ec0ff */
[----:B------:R-:W-:Y:S01]  /*41c0*/  FMUL.FTZ R82, R5, R80 ;  /* 0x0000005005527220 */ /* 0x000fe20000410000 */
[----:B------:R-:W-:Y:S01]  /*41d0*/  SHF.R.U64 R7, R6, 0x10, R7 ;  /* 0x0000001006077819 */ /* 0x000fe20000001207 */
[-C--:B------:R-:W-:Y:S01]  /*41e0*/  FMUL.FTZ R12, R12, R15.reuse ;  /* 0x0000000f0c0c7220 */ /* 0x080fe20000410000 */
[----:B------:R-:W-:Y:S01]  /*41f0*/  PRMT R26, R81, 0x5432, R26 ;  /* 0x00005432511a7816 */ /* 0x000fe2000000001a */
[----:B------:R-:W-:Y:S01]  /*4200*/  FFMA.FTZ R6, R8, R15, -R27 ;  /* 0x0000000f08067223 */ /* 0x000fe2000001081b */
[----:B------:R-:W-:Y:S01]  /*4210*/  PRMT R15, R85, 0x5410, R7 ;  /* 0x00005410550f7816 */ /* 0x000fe20000000007 */
[----:B------:R-:W-:Y:S01]  /*4220*/  FMUL.FTZ R75, R5, R78 ;  /* 0x0000004e054b7220 */ /* 0x000fe20000410000 */
[----:B------:R-:W-:-:S02]  /*4230*/  IMAD.U32 R7, R14, 0x10000, RZ ;  /* 0x000100000e077824 */ /* 0x000fc400078e00ff */
[C---:B------:R-:W-:Y:S01]  /*4240*/  FFMA.FTZ R5, R11.reuse, R78, -R82 ;  /* 0x0000004e0b057223 */ /* 0x040fe20000010852 */
[----:B------:R-:W-:Y:S02]  /*4250*/  IMAD.U32 R27, R26, 0x10000, RZ ;  /* 0x000100001a1b7824 */ /* 0x000fe400078e00ff */
[----:B------:R-:W-:Y:S01]  /*4260*/  FFMA.FTZ R8, R8, R25, R12 ;  /* 0x0000001908087223 */ /* 0x000fe2000001000c */
[----:B------:R-:W-:Y:S01]  /*4270*/  FFMA.FTZ R11, R11, R80, R75 ;  /* 0x000000500b0b7223 */ /* 0x000fe2000001004b */
[----:B------:R-:W-:Y:S02]  /*4280*/  IMAD.U32 R25, R15, 0x10000, RZ ;  /* 0x000100000f197824 */ /* 0x000fe400078e00ff */
[C---:B------:R-:W-:Y:S01]  /*4290*/  FMUL.FTZ R75, R7.reuse, R27 ;  /* 0x0000001b074b7220 */ /* 0x040fe20000410000 */
[----:B------:R-:W-:Y:S01]  /*42a0*/  IMAD.U32 R12, R10, 0x10000, RZ ;  /* 0x000100000a0c7824 */ /* 0x000fe200078e00ff */
[----:B------:R-:W-:Y:S01]  /*42b0*/  LOP3.LUT R14, R14, 0xffff0000, RZ, 0xc0, !PT ;  /* 0xffff00000e0e7812 */ /* 0x000fe200078ec0ff */
[-C--:B------:R-:W-:Y:S01]  /*42c0*/  FMUL.FTZ R78, R7, R25.reuse ;  /* 0x00000019074e7220 */ /* 0x080fe20000410000 */
[----:B------:R-:W-:Y:S01]  /*42d0*/  LOP3.LUT R15, R15, 0xffff0000, RZ, 0xc0, !PT ;  /* 0xffff00000f0f7812 */ /* 0x000fe200078ec0ff */
[----:B------:R-:W-:Y:S01]  /*42e0*/  FFMA.FTZ R7, R12, R25, -R75 ;  /* 0x000000190c077223 */ /* 0x000fe2000001084b */
[----:B------:R-:W-:Y:S01]  /*42f0*/  LOP3.LUT R25, R26, 0xffff0000, RZ, 0xc0, !PT ;  /* 0xffff00001a197812 */ /* 0x000fe200078ec0ff */
[----:B------:R-:W-:Y:S01]  /*4300*/  FFMA.FTZ R12, R12, R27, R78 ;  /* 0x0000001b0c0c7223 */ /* 0x000fe2000001004e */
[----:B------:R-:W-:Y:S01]  /*4310*/  LOP3.LUT R10, R10, 0xffff0000, RZ, 0xc0, !PT ;  /* 0xffff00000a0a7812 */ /* 0x000fe200078ec0ff */
[C---:B------:R-:W-:Y:S01]  /*4320*/  FMUL.FTZ R26, R14.reuse, R15 ;  /* 0x0000000f0e1a7220 */ /* 0x040fe20000410000 */
[----:B------:R-:W-:Y:S01]  /*4330*/  F2FP.BF16.F32.PACK_AB R13, R13, R76 ;  /* 0x0000004c0d0d723e */ /* 0x000fe200000010ff */
[----:B------:R-:W-:Y:S01]  /*4340*/  FMUL.FTZ R27, R14, R25 ;  /* 0x000000190e1b7220 */ /* 0x000fe20000410000 */
[----:B------:R-:W-:Y:S01]  /*4350*/  F2FP.BF16.F32.PACK_AB R11, R8, R11 ;  /* 0x0000000b080b723e */ /* 0x000fe200000010ff */
[----:B------:R-:W-:Y:S01]  /*4360*/  FFMA.FTZ R25, R10, R25, R26 ;  /* 0x000000190a197223 */ /* 0x000fe2000001001a */
[----:B------:R-:W-:Y:S01]  /*4370*/  F2FP.BF16.F32.PACK_AB R24, R24, R73 ;  /* 0x000000491818723e */ /* 0x000fe200000010ff */
[----:B------:R-:W-:Y:S01]  /*4380*/  FFMA.FTZ R14, R10, R15, -R27 ;  /* 0x0000000f0a0e7223 */ /* 0x000fe2000001081b */
[----:B------:R-:W-:Y:S01]  /*4390*/  F2FP.BF16.F32.PACK_AB R74, R9, R74 ;  /* 0x0000004a094a723e */ /* 0x000fe200000010ff */
[----:B------:R-:W-:Y:S01]  /*43a0*/  IMAD.MOV.U32 R9, RZ, RZ, R13 ;  /* 0x000000ffff097224 */ /* 0x000fe200078e000d */
[----:B------:R-:W-:-:S02]  /*43b0*/  F2FP.BF16.F32.PACK_AB R6, R6, R5 ;  /* 0x000000050606723e */ /* 0x000fc400000010ff */
[----:B------:R-:W-:Y:S01]  /*43c0*/  F2FP.BF16.F32.PACK_AB R10, R14, R7 ;  /* 0x000000070e0a723e */ /* 0x000fe200000010ff */
[----:B------:R-:W-:Y:S01]  /*43d0*/  IMAD.MOV.U32 R13, RZ, RZ, R74 ;  /* 0x000000ffff0d7224 */ /* 0x000fe200078e004a */
[----:B------:R-:W-:Y:S01]  /*43e0*/  F2FP.BF16.F32.PACK_AB R14, R25, R12 ;  /* 0x0000000c190e723e */ /* 0x000fe200000010ff */
[----:B------:R-:W-:Y:S01]  /*43f0*/  IMAD.MOV.U32 R12, RZ, RZ, R11 ;  /* 0x000000ffff0c7224 */ /* 0x000fe200078e000b */
[----:B------:R-:W-:Y:S01]  /*4400*/  F2FP.BF16.F32.PACK_AB R15, R4, R67 ;  /* 0x00000043040f723e */ /* 0x000fe200000010ff */
[----:B------:R-:W-:Y:S02]  /*4410*/  IMAD.MOV.U32 R8, RZ, RZ, R6 ;  /* 0x000000ffff087224 */ /* 0x000fe400078e0006 */
[----:B------:R-:W-:-:S07]  /*4420*/  IMAD.MOV.U32 R11, RZ, RZ, R24 ;  /* 0x000000ffff0b7224 */ /* 0x000fce00078e0018 */
.L_x_7911:
[----:B------:R-:W-:Y:S05]  /*4430*/  BSYNC B1 ;  /* 0x0000000000017941 */ /* 0x000fea0003800000 */
.L_x_7910:
        /* <DEDUP_REMOVED lines=8> */
.L_x_7891:
[----:B------:R-:W-:-:S06]  /*44c0*/  UISETP.NE.AND UP0, UPT, UR37, 0x3, UPT ;  /* 0x000000032500788c */ /* 0x000fcc000bf05270 */
[----:B------:R-:W-:-:S13]  /*44d0*/  PLOP3.LUT P3, PT, PT, PT, UP0, 0x80, 0x0 ;  /* 0x000000000000781c */ /* 0x000fda0003f6f008 */
[----:B------:R-:W-:Y:S05]  /*44e0*/  @!P3 BRA `(.L_x_7912) ;  /* 0x000000000004b947 */ /* 0x000fea0003800000 */
[----:B------:R-:W-:Y:S01]  /*44f0*/  BPT.TRAP 0x1 ;  /* 0x000000040000795c */ /* 0x000fe20000300000 */
.L_x_7912:
[----:B------:R-:W-:Y:S01]  /*4500*/  IMAD R61, R184, 0x8, R2 ;  /* 0x00000008b83d7824 */ /* 0x000fe200078e0202 */
[----:B------:R-:W-:Y:S01]  /*4510*/  SHF.L.U32 R68, R189, 0x1f, RZ ;  /* 0x0000001fbd447819 */ /* 0x000fe200000006ff */
[----:B------:R-:W-:Y:S01]  /*4520*/  BSSY B1, `(.L_x_7913) ;  /* 0x0000004000017945 */ /* 0x000fe20003800000 */
[----:B------:R-:W-:Y:S02]  /*4530*/  SHF.R.S32.HI R65, RZ, 0x1f, R63 ;  /* 0x0000001fff417819 */ /* 0x000fe4000001143f */
[----:B------:R-:W1:Y:S02]  /*4540*/  SYNCS.PHASECHK.TRANS64.TRYWAIT P4, [R61+URZ+0x28c90], R68 ;  /* 0x028c90443d0075a7 */ /* 0x000e64000808017f */
[----:B-1----:R-:W-:Y:S05]  /*4550*/  @!P4 BRA `(.L_x_7914) ;  /* 0x000001a80010c947 */ /* 0x002fea0003800000 */
.L_x_8178:
[----:B------:R-:W-:Y:S05]  /*4560*/  BSYNC B1 ;  /* 0x0000000000017941 */ /* 0x000fea0003800000 */
.L_x_7913:
        /* <DEDUP_REMOVED lines=24> */
.L_x_8182:
        /* <DEDUP_REMOVED lines=18> */
.L_x_7899:
[----:B------:R-:W-:Y:S05]  /*4810*/  BSYNC B0 ;  /* 0x0000000000007941 */ /* 0x000fea0003800000 */
.L_x_7890:
        /* <DEDUP_REMOVED lines=17> */
.L_x_7917:
[----:B------:R-:W-:Y:S05]  /*4930*/  BSYNC B0 ;  /* 0x0000000000007941 */ /* 0x000fea0003800000 */
.L_x_7916:
[----:B------:R-:W2:Y:S01]  /*4940*/  SYNCS.PHASECHK.TRANS64.TRYWAIT P3, [R61+URZ+0x28cb0], R68 ;  /* 0x028cb0443d0075a7 */ /* 0x000ea2000806017f */
[----:B------:R-:W-:Y:S04]  /*4950*/  BSSY B0, `(.L_x_7918) ;  /* 0x0000002000007945 */ /* 0x000fe80003800000 */
[----:B--2---:R-:W-:Y:S05]  /*4960*/  @!P3 BRA `(.L_x_7919) ;  /* 0x000001a40064b947 */ /* 0x004fea0003800000 */
.L_x_8183:
[----:B------:R-:W-:Y:S05]  /*4970*/  BSYNC B0 ;  /* 0x0000000000007941 */ /* 0x000fea0003800000 */
.L_x_7918:
        /* <DEDUP_REMOVED lines=21> */
[----:B------:R-:W4:Y:S01]  /*4ad0*/  LDL R25, [R1] ;  /* 0x0000000001197983 */ /* 0x000f220000100800 */
[----:B------:R-:W-:-:S03]  /*4ae0*/  ULDC UR4, c[0x0][0x320] ;  /* 0x0000c80000047ab9 */ /* 0x000fc60000000800 */
[----:B------:R-:W5:Y:S04]  /*4af0*/  LDL R24, [R1+0x4] ;  /* 0x0000040001187983 */ /* 0x000f680000100800 */
[----:B------:R-:W2:Y:S01]  /*4b00*/  LDL R54, [R1+0x8] ;  /* 0x0000080001367983 */ /* 0x000ea20000100800 */
[----:B------:R-:W-:Y:S01]  /*4b10*/  ISETP.GE.AND P5, PT, R16, UR4, PT ;  /* 0x0000000410007c0c */ /* 0x000fe2000bfa6270 */
[----:B------:R-:W-:Y:S02]  /*4b20*/  IMAD R9, R184, 0x8000, R48 ;  /* 0x00008000b8097824 */ /* 0x000fe400078e0230 */
[----:B------:R-:W2:Y:S02]  /*4b30*/  LDL R27, [R1+0xc] ;  /* 0x00000c00011b7983 */ /* 0x000ea40000100800 */
[----:B------:R-:W-:-:S02]  /*4b40*/  IMAD R13, R9, 0x2, R2 ;  /* 0x00000002090d7824 */ /* 0x000fc400078e0202 */
[----:B------:R-:W2:Y:S01]  /*4b50*/  LDL R26, [R1+0x10] ;  /* 0x00001000011a7983 */ /* 0x000ea20000100800 */
[----:B------:R-:W-:Y:S01]  /*4b60*/  LOP3.LUT P3, RZ, R192, 0x4, RZ, 0xc0, !PT ;  /* 0x00000004c0ff7812 */ /* 0x000fe2000786c0ff */
[C---:B------:R-:W-:Y:S02]  /*4b70*/  VIADD R15, R9.reuse, 0x20 ;  /* 0x00000020090f7836 */ /* 0x040fe40000000000 */
[C---:B-1----:R-:W-:Y:S02]  /*4b80*/  VIADD R14, R16.reuse, 0x40 ;  /* 0x00000040100e7836 */ /* 0x042fe40000000000 */
        /* <DEDUP_REMOVED lines=14> */
[----:B------:R-:W1:Y:S01]  /*4c70*/  @!P5 LDS.128 R4, [R13+0x2400] ;  /* 0x002400000d04d984 */ /* 0x000e620000000c00 */
[----:B0-----:R-:W-:-:S05]  /*4c80*/  @!P5 LEA R8, P3, R229, R11, 0x1 ;  /* 0x0000000be508d211 */ /* 0x001fca00078608ff */
[----:B----4-:R-:W-:Y:S02]  /*4c90*/  @!P5 IMAD.X R9, R10, 0x1, R25, P3 ;  /* 0x000000010a09d824 */ /* 0x010fe400018e0619 */
[----:B------:R-:W4:Y:S01]  /*4ca0*/  LDL R25, [R1+0x14] ;  /* 0x0000140001197983 */ /* 0x000f220000100800 */
[----:B------:R-:W-:Y:S01]  /*4cb0*/  ISETP.GE.AND P3, PT, R14, UR4, PT ;  /* 0x000000040e007c0c */ /* 0x000fe2000bf66270 */
[----:B------:R-:W-:Y:S02]  /*4cc0*/  VIADD R14, R16, 0x80 ;  /* 0x00000080100e7836 */ /* 0x000fe40000000000 */
[----:B-1----:R0:W-:Y:S10]  /*4cd0*/  @!P5 ST.E.128 desc[UR42][R8.64], R4 ;  /* 0x000000040800d985 */ /* 0x0021f4000c101d2a */
[----:B------:R-:W1:Y:S01]  /*4ce0*/  @!P3 LDS.128 R4, [R12+0x2400] ;  /* 0x002400000c04b984 */ /* 0x000e620000000c00 */
[----:B0-----:R-:W-:-:S05]  /*4cf0*/  @!P3 LEA R8, P5, R228, R11, 0x1 ;  /* 0x0000000be408b211 */ /* 0x001fca00078a08ff */
[----:B-----5:R-:W-:Y:S02]  /*4d00*/  @!P3 IMAD.X R9, R10, 0x1, R24, P5 ;  /* 0x000000010a09b824 */ /* 0x020fe400028e0618 */
[----:B------:R-:W5:Y:S01]  /*4d10*/  LDL R24, [R1+0x18] ;  /* 0x0000180001187983 */ /* 0x000f620000100800 */
[----:B------:R-:W-:Y:S01]  /*4d20*/  ISETP.GE.AND P5, PT, R14, UR4, PT ;  /* 0x000000040e007c0c */ /* 0x000fe2000bfa6270 */
[----:B------:R-:W-:Y:S02]  /*4d30*/  VIADD R14, R16, 0xa0 ;  /* 0x000000a0100e7836 */ /* 0x000fe40000000000 */
[----:B-1----:R0:W-:Y:S10]  /*4d40*/  @!P3 ST.E.128 desc[UR42][R8.64], R4 ;  /* 0x000000040800b985 */ /* 0x0021f4000c101d2a */
[----:B------:R-:W1:Y:S01]  /*4d50*/  @!P5 LDS.128 R4, [R13+0x4400] ;  /* 0x004400000d04d984 */ /* 0x000e620000000c00 */
[----:B0-----:R-:W-:-:S05]  /*4d60*/  @!P5 LEA R8, P3, R227, R11, 0x1 ;  /* 0x0000000be308d211 */ /* 0x001fca00078608ff */
[----:B--2---:R-:W-:Y:S02]  /*4d70*/  @!P5 IMAD.X R9, R10, 0x1, R54, P3 ;  /* 0x000000010a09d824 */ /* 0x004fe400018e0636 */
[----:B------:R-:W2:Y:S01]  /*4d80*/  LDL R54, [R1+0x20] ;  /* 0x0000200001367983 */ /* 0x000ea20000100800 */
[----:B------:R-:W-:-:S03]  /*4d90*/  ISETP.GE.AND P3, PT, R14, UR4, PT ;  /* 0x000000040e007c0c */ /* 0x000fc6000bf66270 */
[----:B-1----:R0:W-:Y:S10]  /*4da0*/  @!P5 ST.E.128 desc[UR42][R8.64], R4 ;  /* 0x000000040800d985 */ /* 0x0021f4000c101d2a */
[----:B------:R-:W1:Y:S01]  /*4db0*/  @!P3 LDS.128 R4, [R12+0x4400] ;  /* 0x004400000c04b984 */ /* 0x000e620000000c00 */
[----:B0-----:R-:W-:-:S05]  /*4dc0*/  @!P3 LEA R8, P5, R226, R11, 0x1 ;  /* 0x0000000be208b211 */ /* 0x001fca00078a08ff */
[----:B------:R-:W-:Y:S02]  /*4dd0*/  @!P3 IMAD.X R9, R10, 0x1, R27, P5 ;  /* 0x000000010a09b824 */ /* 0x000fe400028e061b */
[----:B------:R-:W2:Y:S01]  /*4de0*/  LDL R27, [R1+0x24] ;  /* 0x00002400011b7983 */ /* 0x000ea20000100800 */
[----:B------:R-:W-:-:S05]  /*4df0*/  VIADD R14, R16, 0xc0 ;  /* 0x000000c0100e7836 */ /* 0x000fca0000000000 */
[----:B------:R-:W-:Y:S01]  /*4e00*/  ISETP.GE.AND P5, PT, R14, UR4, PT ;  /* 0x000000040e007c0c */ /* 0x000fe2000bfa6270 */
[----:B-1----:R0:W-:-:S12]  /*4e10*/  @!P3 ST.E.128 desc[UR42][R8.64], R4 ;  /* 0x000000040800b985 */ /* 0x0021d8000c101d2a */
        /* <DEDUP_REMOVED lines=16> */
[----:B-----5:R-:W-:Y:S02]  /*4f20*/  @!P5 IMAD.X R9, R10, 0x1, R24, P3 ;  /* 0x000000010a09d824 */ /* 0x020fe400018e0618 */
[----:B------:R-:W5:Y:S01]  /*4f30*/  LDL R24, [R1+0x30] ;  /* 0x0000300001187983 */ /* 0x000f620000100800 */
        /* <DEDUP_REMOVED lines=13> */
[----:B--2---:R-:W-:Y:S01]  /*5010*/  @!P5 IMAD.X R9, R10, 0x1, R54, P3 ;  /* 0x000000010a09d824 */ /* 0x004fe200018e0636 */
        /* <DEDUP_REMOVED lines=23> */
[----:B-----5:R-:W-:Y:S01]  /*5190*/  @!P5 IMAD.X R9, R10, 0x1, R24, P3 ;  /* 0x000000010a09d824 */ /* 0x020fe200018e0618 */
[----:B------:R-:W-:-:S04]  /*51a0*/  ISETP.GE.AND P3, PT, R14, UR4, PT ;  /* 0x000000040e007c0c */ /* 0x000fc8000bf66270 */
[----:B-1----:R0:W-:Y:S09]  /*51b0*/  @!P5 ST.E.128 desc[UR42][R8.64], R4 ;  /* 0x000000040800d985 */ /* 0x0021f2000c101d2a */
[----:B------:R-:W1:Y:S01]  /*51c0*/  @!P3 LDS.128 R4, [R12+0xe400] ;  /* 0x00e400000c04b984 */ /* 0x000e620000000c00 */
[----:B0-----:R-:W-:-:S05]  /*51d0*/  @!P3 LEA R8, P5, R210, R11, 0x1 ;  /* 0x0000000bd208b211 */ /* 0x001fca00078a08ff */
[----:B---3--:R-:W-:-:S05]  /*51e0*/  @!P3 IMAD.X R9, R10, 0x1, R15, P5 ;  /* 0x000000010a09b824 */ /* 0x008fca00028e060f */
[----:B-1----:R4:W-:Y:S03]  /*51f0*/  @!P3 ST.E.128 desc[UR42][R8.64], R4 ;  /* 0x000000040800b985 */ /* 0x0029e6000c101d2a */
.L_x_7921:
[----:B------:R-:W-:Y:S05]  /*5200*/  BSYNC B0 ;  /* 0x0000000000007941 */ /* 0x000fea0003800000 */
.L_x_7920:
        /* <DEDUP_REMOVED lines=17> */
.L_x_7885:
[----:B------:R-:W-:Y:S04]  /*5320*/  BSSY B0, `(.L_x_7923) ;  /* 0x0000004000007945 */ /* 0x000fe80003800000 */
[----:B------:R-:W-:Y:S05]  /*5330*/  @P3 BRA `(.L_x_7924) ;  /* 0x0000000000083947 */ /* 0x000fea0003800000 */
[----:B------:R-:W1:Y:S02]  /*5340*/  FENCE.VIEW.ASYNC.G ;  /* 0x00000000000073c6 */ /* 0x000e640000000100 */
[----:B-1----:R-:W-:Y:S06]  /*5350*/  BAR.ARV 0xc, 0x180 ;  /* 0x0306000000007b1d */ /* 0x002fec0000002000 */
.L_x_7924:
[----:B------:R-:W-:Y:S05]  /*5360*/  BSYNC B0 ;  /* 0x0000000000007941 */ /* 0x000fea0003800000 */
.L_x_7923:
[----:B------:R-:W-:Y:S01]  /*5370*/  UISETP.NE.AND UP0, UPT, UR39, 0x1, UPT ;  /* 0x000000012700788c */ /* 0x000fe2000bf05270 */
[----:B------:R-:W-:Y:S05]  /*5380*/  BSSY B7, `(.L_x_7925) ;  /* 0x0000c47000077945 */ /* 0x000fea0003800000 */
[----:B------:R-:W-:-:S13]  /*5390*/  PLOP3.LUT P0, PT, PT, PT, UP0, 0x80, 0x0 ;  /* 0x000000000000781c */ /* 0x000fda0003f0f008 */
[----:B------:R-:W-:Y:S05]  /*53a0*/  @!P0 BRA `(.L_x_7926) ;  /* 0x0000002000708947 */ /* 0x000fea0003800000 */
[----:B------:R-:W1:Y:S01]  /*53b0*/  LDC R0, c[0x0][0x448] ;  /* 0x00011200ff007b82 */ /* 0x000e620000000800 */
[----:B------:R-:W-:Y:S01]  /*53c0*/  VIADD R3, R199, 0x3f ;  /* 0x0000003fc7037836 */ /* 0x000fe20000000000 */
[----:B------:R-:W-:Y:S01]  /*53d0*/  BSSY B0, `(.L_x_7927) ;  /* 0x000002c000007945 */ /* 0x000fe20003800000 */
[----:B-1----:R-:W-:-:S13]  /*53e0*/  ISETP.NE.AND P0, PT, R0, 0x1, PT ;  /* 0x000000010000780c */ /* 0x002fda0003f05270 */
[----:B------:R-:W1:Y:S08]  /*53f0*/  @P0 LDC R0, c[0x0][0x44c] ;  /* 0x00011300ff000b82 */ /* 0x000e700000000800 */
[----:B------:R-:W2:Y:S01]  /*5400*/  @P0 LDC R5, c[0x0][0x450] ;  /* 0x00011400ff050b82 */ /* 0x000ea20000000800 */
[----:B-1----:R-:W-:-:S05]  /*5410*/  @P0 IMAD.HI.U32 R0, R3, R0, RZ ;  /* 0x0000000003000227 */ /* 0x002fca00078e00ff */
[----:B--2---:R-:W-:-:S05]  /*5420*/  @P0 SHF.R.U32.HI R3, RZ, R5, R0 ;  /* 0x00000005ff030219 */ /* 0x004fca0000011600 */
[----:B------:R-:W-:-:S05]  /*5430*/  IMAD.IADD R3, R38, 0x1, R3 ;  /* 0x0000000126037824 */ /* 0x000fca00078e0203 */
[----:B------:R-:W-:-:S04]  /*5440*/  SHF.R.S32.HI R0, RZ, 0x1f, R3 ;  /* 0x0000001fff007819 */ /* 0x000fc80000011403 */
[----:B------:R-:W-:Y:S01]  /*5450*/  LEA.HI R0, R0, R3, RZ, 0x6 ;  /* 0x0000000300007211 */ /* 0x000fe200078f30ff */
[----:B------:R-:W-:-:S03]  /*5460*/  IMAD.MOV.U32 R3, RZ, RZ, RZ ;  /* 0x000000ffff037224 */ /* 0x000fc600078e00ff */
[----:B------:R-:W-:-:S04]  /*5470*/  SHF.R.S32.HI R0, RZ, 0x6, R0 ;  /* 0x00000006ff007819 */ /* 0x000fc80000011400 */
[----:B------:R-:W-:-:S04]  /*5480*/  VIMNMX R37, R37, R0, PT ;  /* 0x0000000025257248 */ /* 0x000fc80003fe0100 */
[----:B------:R-:W-:-:S13]  /*5490*/  ISETP.GE.AND P0, PT, R37, 0x1, PT ;  /* 0x000000012500780c */ /* 0x000fda0003f06270 */
        /* <DEDUP_REMOVED lines=8> */
[-C--:B---3--:R-:W-:Y:S02]  /*5520*/  IABS R10, R9.reuse ;  /* 0x00000009000a7213 */ /* 0x088fe40000000000 */
        /* <DEDUP_REMOVED lines=22> */
.L_x_7928:
[----:B------:R-:W-:Y:S05]  /*5690*/  BSYNC B0 ;  /* 0x0000000000007941 */ /* 0x000fea0003800000 */
.L_x_7927:
        /* <DEDUP_REMOVED lines=66> */
[----:B--2---:R-:W-:-:S05]  /*5ac0*/  IMAD R0, R0, R3, RZ ;  /* 0x0000000300007224 */ /* 0x004fca00078e02ff */
        /* <DEDUP_REMOVED lines=18> */
.L_x_7930:
        /* <DEDUP_REMOVED lines=11> */
.L_x_8184:
[----:B------:R-:W-:Y:S05]  /*5ca0*/  BSYNC B0 ;  /* 0x0000000000007941 */ /* 0x000fea0003800000 */
.L_x_7931:
        /* <DEDUP_REMOVED lines=48> */
.L_x_7933:
[----:B------:R-:W-:Y:S01]  /*5fb0*/  VIADD R3, R3, 0xfffffffe ;  /* 0xfffffffe03037836 */ /* 0x000fe20000000000 */
[----:B------:R-:W-:Y:S01]  /*5fc0*/  BSSY B0, `(.L_x_7934) ;  /* 0x00000cc000007945 */ /* 0x000fe20003800000 */
[----:B------:R-:W-:-:S03]  /*5fd0*/  VIADD R12, R12, 0x28c60 ;  /* 0x00028c600c0c7836 */ /* 0x000fc60000000000 */
[----:B------:R-:W-:Y:S02]  /*5fe0*/  ISETP.GE.AND P1, PT, R3, R0, PT ;  /* 0x000000000300720c */ /* 0x000fe40003f26270 */
[----:B------:R-:W-:-:S04]  /*5ff0*/  PRMT R12, R188, 0x654, R12 ;  /* 0x00000654bc0c7816 */ /* 0x000fc8000000000c */
[----:B------:R0:W-:Y:S07]  /*6000*/  SYNCS.ARRIVE.TRANS64.RED.A1T0 RZ, [R12+URZ], RZ ;  /* 0x000000ff0cff79a7 */ /* 0x0001ee000810043f */
[----:B------:R-:W-:Y:S05]  /*6010*/  @!P1 BRA `(.L_x_7935) ;  /* 0x0000000c00189947 */ /* 0x000fea0003800000 */
.L_x_7942:
        /* <DEDUP_REMOVED lines=142> */
.L_x_7936:
[----:B------:R-:W-:Y:S01]  /*6900*/  IMAD R21, R19, 0x8, R2 ;  /* 0x0000000813157824 */ /* 0x000fe200078e0202 */
[----:B------:R-:W-:-:S04]  /*6910*/  SHF.L.U32 R12, R22, 0x1f, RZ ;  /* 0x0000001f160c7819 */ /* 0x000fc800000006ff */
[----:B------:R0:W1:Y:S01]  /*6920*/  SYNCS.PHASECHK.TRANS64.TRYWAIT P1, [R21+URZ+0x28c50], R12 ;  /* 0x028c500c150075a7 */ /* 0x000062000802017f */
[----:B------:R-:W-:Y:S05]  /*6930*/  @!P0 BRA `(.L_x_7937) ;  /* 0x0000000000048947 */ /* 0x000fea0003800000 */
[----:B------:R-:W-:Y:S01]  /*6940*/  BPT.TRAP 0x1 ;  /* 0x000000040000795c */ /* 0x000fe20000300000 */
.L_x_7937:
[----:B------:R-:W-:Y:S04]  /*6950*/  BSSY B1, `(.L_x_7938) ;  /* 0x0000004000017945 */ /* 0x000fe80003800000 */
[----:B-1----:R-:W-:Y:S05]  /*6960*/  @P1 BRA `(.L_x_7939) ;  /* 0x0000000000081947 */ /* 0x002fea0003800000 */
[----:B------:R-:W1:Y:S02]  /*6970*/  SYNCS.PHASECHK.TRANS64.TRYWAIT P1, [R21+URZ+0x28c50], R12 ;  /* 0x028c500c150075a7 */ /* 0x000e64000802017f */
[----:B-1----:R-:W-:Y:S05]  /*6980*/  @!P1 BRA `(.L_x_7940) ;  /* 0x0000018400849947 */ /* 0x002fea0003800000 */
.L_x_7939:
[----:B------:R-:W-:Y:S05]  /*6990*/  BSYNC B1 ;  /* 0x0000000000017941 */ /* 0x000fea0003800000 */
.L_x_7938:
        /* <DEDUP_REMOVED lines=42> */
.L_x_7941:
[----:B------:R-:W-:-:S05]  /*6c40*/  VIADD R21, R21, 0x28c60 ;  /* 0x00028c6015157836 */ /* 0x000fca0000000000 */
[----:B------:R-:W-:-:S04]  /*6c50*/  PRMT R21, R188, 0x654, R21 ;  /* 0x00000654bc157816 */ /* 0x000fc80000000015 */
[----:B------:R1:W-:Y:S01]  /*6c60*/  SYNCS.ARRIVE.TRANS64.RED.A1T0 RZ, [R21+URZ], RZ ;  /* 0x000000ff15ff79a7 */ /* 0x0003e2000810043f */
[----:B------:R-:W-:Y:S05]  /*6c70*/  @P2 BRA `(.L_x_7942) ;  /* 0xfffffff000e82947 */ /* 0x000fea000383ffff */
.L_x_7935:
[----:B------:R-:W-:Y:S05]  /*6c80*/  BSYNC B0 ;  /* 0x0000000000007941 */ /* 0x000fea0003800000 */
.L_x_7934:
        /* <DEDUP_REMOVED lines=142> */
.L_x_7926:
        /* <DEDUP_REMOVED lines=10> */
[----:B------:R-:W-:-:S04]  /*7610*/  LEA.HI R0, R0, R3, RZ, 0x6 ;  /* 0x0000000300007211 */ /* 0x000fc800078f30ff */
[----:B------:R-:W-:-:S04]  /*7620*/  SHF.R.S32.HI R0, RZ, 0x6, R0 ;  /* 0x00000006ff007819 */ /* 0x000fc80000011400 */
[----:B------:R-:W-:Y:S01]  /*7630*/  VIMNMX R37, R37, R0, PT ;  /* 0x0000000025257248 */ /* 0x000fe20003fe0100 */
[----:B------:R-:W-:-:S03]  /*7640*/  IMAD.MOV.U32 R0, RZ, RZ, RZ ;  /* 0x000000ffff007224 */ /* 0x000fc600078e00ff */
        /* <DEDUP_REMOVED lines=32> */
.L_x_7944:
[----:B------:R-:W-:Y:S05]  /*7850*/  BSYNC B0 ;  /* 0x0000000000007941 */ /* 0x000fea0003800000 */
.L_x_7943:
        /* <DEDUP_REMOVED lines=101> */
.L_x_7946:
[----:B------:R-:W-:Y:S05]  /*7eb0*/  BSYNC B6 ;  /* 0x0000000000067941 */ /* 0x000fea0003800000 */
.L_x_7945:
        /* <DEDUP_REMOVED lines=13> */
.L_x_7950:
[----:B--2---:R2:W4:Y:S02]  /*7f90*/  SYNCS.PHASECHK.TRANS64.TRYWAIT P0, [R2+URZ+0x28c00], R3 ;  /* 0x028c0003020075a7 */ /* 0x004524000800017f */
[----:B----4-:R-:W-:Y:S05]  /*7fa0*/  @!P0 NANOSLEEP.SYNCS 0x989680 ;  /* 0x009896800000895d */ /* 0x010fea0003900000 */
[----:B------:R-:W4:Y:S02]  /*7fb0*/  @!P0 SYNCS.PHASECHK.TRANS64 P0, [R2+URZ+0x28c00], R3 ;  /* 0x028c0003020085a7 */ /* 0x000f24000800007f */
[----:B----4-:R-:W-:Y:S05]  /*7fc0*/  @!P0 BRA `(.L_x_7950) ;  /* 0xfffffffc00f08947 */ /* 0x010fea000383ffff */
.L_x_7949:
[----:B------:R-:W-:Y:S05]  /*7fd0*/  BSYNC B0 ;  /* 0x0000000000007941 */ /* 0x000fea0003800000 */
.L_x_7948:
[----:B------:R-:W-:Y:S05]  /*7fe0*/  BRA `(.L_x_7951) ;  /* 0x0000002c00c07947 */ /* 0x000fea0003800000 */
.L_x_7947:
        /* <DEDUP_REMOVED lines=31> */
.L_x_7953:
[----:B------:R-:W-:Y:S05]  /*81e0*/  BSYNC B6 ;  /* 0x0000000000067941 */ /* 0x000fea0003800000 */
.L_x_7952:
        /* <DEDUP_REMOVED lines=43> */
.L_x_8190:
        /* <DEDUP_REMOVED lines=14> */
[----:B0-----:R-:W-:Y:S01]  /*8580*/  SHF.R.S32.HI R11, RZ, 0x1f, R196 ;  /* 0x0000001fff0b7819 */ /* 0x001fe200000114c4 */
[----:B----4-:R-:W-:-:S06]  /*8590*/  IMAD.MOV.U32 R9, RZ, RZ, R7 ;  /* 0x000000ffff097224 */ /* 0x010fcc00078e0007 */
[----:B------:R-:W-:Y:S02]  /*85a0*/  @!P2 IMAD.WIDE R4, R186, 0x2, R4 ;  /* 0x00000002ba04a825 */ /* 0x000fe400078e0204 */
[C---:B------:R-:W-:Y:S02]  /*85b0*/  @!P3 SHF.L.U64.HI R11, R196.reuse, 0x1, R11 ;  /* 0x00000001c40bb819 */ /* 0x040fe4000001020b */
        /* <DEDUP_REMOVED lines=13> */
.L_x_7958:
[----:B------:R-:W-:Y:S05]  /*8690*/  BSYNC B1 ;  /* 0x0000000000017941 */ /* 0x000fea0003800000 */
.L_x_7957:
[----:B--2--5:R-:W-:Y:S01]  /*86a0*/  IMAD.MOV.U32 R0, RZ, RZ, R24 ;  /* 0x000000ffff007224 */ /* 0x024fe200078e0018 */
[----:B------:R-:W-:Y:S01]  /*86b0*/  UMOV UR4, 0xffffffff ;  /* 0xffffffff00047882 */ /* 0x000fe20000000000 */
[----:B---3--:R-:W-:Y:S01]  /*86c0*/  IMAD.MOV.U32 R3, RZ, RZ, R25 ;  /* 0x000000ffff037224 */ /* 0x008fe200078e0019 */
[----:B0-----:R-:W-:Y:S01]  /*86d0*/  CS2R R8, SRZ ;  /* 0x0000000000087805 */ /* 0x001fe2000001ff00 */
[----:B------:R-:W-:Y:S01]  /*86e0*/  IMAD.MOV.U32 R4, RZ, RZ, R26 ;  /* 0x000000ffff047224 */ /* 0x000fe200078e001a */
[----:B------:R-:W-:Y:S01]  /*86f0*/  PRMT R33, R33, 0x5410, R0 ;  /* 0x0000541021217816 */ /* 0x000fe20000000000 */
        /* <DEDUP_REMOVED lines=15> */
.L_x_8196:
        /* <DEDUP_REMOVED lines=37> */
.L_x_7961:
[----:B------:R-:W-:Y:S05]  /*8a40*/  BSYNC B1 ;  /* 0x0000000000017941 */ /* 0x000fea0003800000 */
.L_x_7960:
[----:B------:R-:W4:Y:S01]  /*8a50*/  SYNCS.PHASECHK.TRANS64.TRYWAIT P0, [R2+URZ+0x28c00], R35 ;  /* 0x028c0023020075a7 */ /* 0x000f22000800017f */
[----:B---3--:R-:W-:Y:S01]  /*8a60*/  LOP3.LUT R3, R32, 0x1c0, RZ, 0xc0, !PT ;  /* 0x000001c020037812 */ /* 0x008fe200078ec0ff */
[----:B0----5:R-:W-:Y:S01]  /*8a70*/  IMAD.MOV.U32 R4, RZ, RZ, R8 ;  /* 0x000000ffff047224 */ /* 0x021fe200078e0008 */
[----:B------:R-:W-:Y:S01]  /*8a80*/  VIADDMNMX R31, R34, -R199, 0x40, PT ;  /* 0x00000040221f7446 */ /* 0x000fe200038009c7 */
        /* <DEDUP_REMOVED lines=11> */
[----:B-1----:R-:W-:Y:S01]  /*8b40*/  PRMT R30, R6, 0x5410, R4 ;  /* 0x00005410061e7816 */ /* 0x002fe20000000004 */
        /* <DEDUP_REMOVED lines=12> */
.L_x_8197:
[----:B------:R-:W-:Y:S05]  /*8c10*/  BSYNC B1 ;  /* 0x0000000000017941 */ /* 0x000fea0003800000 */
.L_x_7962:
        /* <DEDUP_REMOVED lines=55> */
.L_x_7967:
[----:B------:R-:W-:Y:S05]  /*8f90*/  BSYNC B2 ;  /* 0x0000000000027941 */ /* 0x000fea0003800000 */
.L_x_7966:
        /* <DEDUP_REMOVED lines=47> */
.L_x_7965:
[----:B------:R-:W-:Y:S05]  /*9290*/  BSYNC B1 ;  /* 0x0000000000017941 */ /* 0x000fea0003800000 */
.L_x_7964:
        /* <DEDUP_REMOVED lines=54> */
.L_x_7970:
[----:B------:R-:W-:Y:S05]  /*9600*/  BSYNC B1 ;  /* 0x0000000000017941 */ /* 0x000fea0003800000 */
.L_x_7969:
[----:B------:R-:W-:Y:S05]  /*9610*/  @P1 BRA `(.L_x_7968) ;  /* 0x0000001800101947 */ /* 0x000fea0003800000 */
[----:B-1----:R-:W1:Y:S01]  /*9620*/  LDS.128 R4, [R0+0x1000] ;  /* 0x0010000000047984 */ /* 0x002e620000000c00 */
        /* <DEDUP_REMOVED lines=16> */
[C---:B------:R-:W-:Y:S01]  /*9730*/  FMUL.FTZ R13, R9.reuse, R12 ;  /* 0x0000000c090d7220 */ /* 0x040fe20000410000 */
[-C--:B------:R-:W-:Y:S01]  /*9740*/  FMUL.FTZ R9, R9, R11.reuse ;  /* 0x0000000b09097220 */ /* 0x080fe20000410000 */
[C---:B------:R-:W-:Y:S01]  /*9750*/  FMUL.FTZ R21, R7.reuse, R34 ;  /* 0x0000002207157220 */ /* 0x040fe20000410000 */
[----:B------:R-:W-:Y:S02]  /*9760*/  IMAD.U32 R3, R4, 0x10000, RZ ;  /* 0x0001000004037824 */ /* 0x000fe400078e00ff */
[C---:B------:R-:W-:Y:S01]  /*9770*/  FFMA.FTZ R14, R8.reuse, R11, -R13 ;  /* 0x0000000b080e7223 */ /* 0x040fe2000001080d */
[----:B------:R-:W-:Y:S01]  /*9780*/  FFMA.FTZ R15, R8, R12, R9 ;  /* 0x0000000c080f7223 */ /* 0x000fe20000010009 */
        /* <DEDUP_REMOVED lines=24> */
.L_x_7955:
        /* <DEDUP_REMOVED lines=80> */
[----:B012-4-:R-:W-:-:S07]  /*9e10*/  PRMT R44, R6, 0x5410, R7 ;  /* 0x00005410062c7816 */ /* 0x017fce0000000007 */
.L_x_8207:
        /* <DEDUP_REMOVED lines=24> */
.L_x_7973:
[----:B------:R-:W-:Y:S05]  /*9fa0*/  BSYNC B1 ;  /* 0x0000000000017941 */ /* 0x000fea0003800000 */
.L_x_7972:
        /* <DEDUP_REMOVED lines=20> */
.L_x_8208:
[----:B------:R-:W-:Y:S05]  /*a0f0*/  BSYNC B1 ;  /* 0x0000000000017941 */ /* 0x000fea0003800000 */
.L_x_7974:
[----:B------:R-:W-:Y:S04]  /*a100*/  BSSY B1, `(.L_x_7976) ;  /* 0x000006a000017945 */ /* 0x000fe80003800000 */
[----:B------:R-:W-:Y:S05]  /*a110*/  @P2 BRA `(.L_x_7977) ;  /* 0x0000000400a02947 */ /* 0x000fea0003800000 */
[----:B------:R-:W-:Y:S01]  /*a120*/  IMAD.SHL.U32 R12, R192, 0x40, RZ ;  /* 0x00000040c00c7824 */ /* 0x000fe200078e00ff */
[----:B------:R-:W-:Y:S01]  /*a130*/  SHF.R.U64 R47, R30, 0x10, R31 ;  /* 0x000000101e2f7819 */ /* 0x000fe2000000121f */
[----:B------:R-:W-:Y:S01]  /*a140*/  IMAD.IADD R14, R16, 0x1, R39 ;  /* 0x00000001100e7824 */ /* 0x000fe200078e0227 */
[--C-:B------:R-:W-:Y:S02]  /*a150*/  SHF.R.U64 R46, R20, 0x10, R21.reuse ;  /* 0x00000010142e7819 */ /* 0x100fe40000001215 */
[----:B------:R-:W-:Y:S02]  /*a160*/  LOP3.LUT R15, R12, 0x1c0, RZ, 0xc0, !PT ;  /* 0x000001c00c0f7812 */ /* 0x000fe400078ec0ff */
[----:B------:R-:W-:Y:S02]  /*a170*/  SHF.R.U32.HI R42, RZ, 0x10, R21 ;  /* 0x00000010ff2a7819 */ /* 0x000fe40000011615 */
[----:B------:R-:W-:Y:S02]  /*a180*/  SHF.R.U32.HI R25, RZ, 0x3, R15 ;  /* 0x00000003ff197819 */ /* 0x000fe4000001160f */
[----:B------:R-:W-:-:S02]  /*a190*/  LOP3.LUT R14, R15, 0x38, R14, 0xf8, !PT ;  /* 0x000000380f0e7812 */ /* 0x000fc400078ef80e */
[----:B------:R-:W-:Y:S02]  /*a1a0*/  LOP3.LUT R12, R15, 0x38, R16, 0xf8, !PT ;  /* 0x000000380f0c7812 */ /* 0x000fe400078ef810 */
[-C--:B------:R-:W-:Y:S02]  /*a1b0*/  LOP3.LUT R15, R14, R25.reuse, RZ, 0x3c, !PT ;  /* 0x000000190e0f7212 */ /* 0x080fe400078e3cff */
[----:B0-----:R-:W-:Y:S02]  /*a1c0*/  LOP3.LUT R13, R12, R25, RZ, 0x3c, !PT ;  /* 0x000000190c0d7212 */ /* 0x001fe400078e3cff */
[----:B------:R-:W-:Y:S01]  /*a1d0*/  SHF.R.U32.HI R40, RZ, 0x10, R29 ;  /* 0x00000010ff287819 */ /* 0x000fe2000001161d */
[C---:B------:R-:W-:Y:S01]  /*a1e0*/  IMAD R25, R206.reuse, 0x200, R15 ;  /* 0x00000200ce197824 */ /* 0x040fe200078e020f */
[----:B------:R-:W-:Y:S01]  /*a1f0*/  PRMT R47, R43, 0x5410, R47 ;  /* 0x000054102b2f7816 */ /* 0x000fe2000000002f */
[----:B------:R-:W-:Y:S01]  /*a200*/  IMAD R13, R206, 0x200, R13 ;  /* 0x00000200ce0d7824 */ /* 0x000fe200078e020d */
[----:B------:R-:W-:Y:S01]  /*a210*/  SHF.R.U64 R41, R28, 0x10, R29 ;  /* 0x000000101c297819 */ /* 0x000fe2000000121d */
[--C-:B------:R-:W-:Y:S01]  /*a220*/  IMAD R38, R25, 0x2, R2.reuse ;  /* 0x0000000219267824 */ /* 0x100fe200078e0202 */
[----:B------:R-:W-:Y:S01]  /*a230*/  SHF.R.U32.HI R50, RZ, 0x10, R31 ;  /* 0x00000010ff327819 */ /* 0x000fe2000001161f */
[----:B------:R-:W-:Y:S01]  /*a240*/  IMAD R35, R13, 0x2, R2 ;  /* 0x000000020d237824 */ /* 0x000fe200078e0202 */
[----:B------:R-:W-:Y:S01]  /*a250*/  PRMT R46, R36, 0x5432, R46 ;  /* 0x00005432242e7816 */ /* 0x000fe2000000002e */
[----:B------:R-:W-:Y:S01]  /*a260*/  IMAD.U32 R49, R47, 0x10000, RZ ;  /* 0x000100002f317824 */ /* 0x000fe200078e00ff */
[----:B------:R-:W0:Y:S01]  /*a270*/  LDS.128 R24, [R38+0x20400] ;  /* 0x0204000026187984 */ /* 0x000e220000000c00 */
[----:B------:R-:W-:-:S02]  /*a280*/  PRMT R28, R37, 0x5432, R42 ;  /* 0x00005432251c7816 */ /* 0x000fc4000000002a */
[----:B------:R-:W-:Y:S01]  /*a290*/  PRMT R37, R37, 0x5410, R40 ;  /* 0x0000541025257816 */ /* 0x000fe20000000028 */
[----:B------:R-:W1:Y:S01]  /*a2a0*/  LDS.128 R12, [R35+0x20400] ;  /* 0x02040000230c7984 */ /* 0x000e620000000c00 */
[--C-:B------:R-:W-:Y:S02]  /*a2b0*/  SHF.R.U64 R21, R32, 0x10, R33.reuse ;  /* 0x0000001020157819 */ /* 0x100fe40000001221 */
[----:B------:R-:W-:Y:S02]  /*a2c0*/  SHF.R.U32.HI R20, RZ, 0x10, R33 ;  /* 0x00000010ff147819 */ /* 0x000fe40000011621 */
[----:B------:R-:W-:Y:S02]  /*a2d0*/  PRMT R50, R43, 0x5432, R50 ;  /* 0x000054322b327816 */ /* 0x000fe40000000032 */
[C---:B------:R-:W-:Y:S02]  /*a2e0*/  PRMT R21, R44.reuse, 0x5410, R21 ;  /* 0x000054102c157816 */ /* 0x040fe40000000015 */
[----:B------:R-:W-:-:S02]  /*a2f0*/  PRMT R20, R44, 0x5432, R20 ;  /* 0x000054322c147816 */ /* 0x000fc40000000014 */
[----:B------:R-:W-:Y:S02]  /*a300*/  PRMT R36, R36, 0x5410, R41 ;  /* 0x0000541024247816 */ /* 0x000fe40000000029 */
[----:B------:R-:W-:Y:S01]  /*a310*/  LOP3.LUT R48, R47, 0xffff0000, RZ, 0xc0, !PT ;  /* 0xffff00002f307812 */ /* 0x000fe200078ec0ff */
[C---:B------:R-:W-:Y:S01]  /*a320*/  IMAD.U32 R47, R28.reuse, 0x10000, RZ ;  /* 0x000100001c2f7824 */ /* 0x040fe200078e00ff */
[----:B------:R-:W-:Y:S01]  /*a330*/  LOP3.LUT R28, R28, 0xffff0000, RZ, 0xc0, !PT ;  /* 0xffff00001c1c7812 */ /* 0x000fe200078ec0ff */
[C---:B0-----:R-:W-:Y:S01]  /*a340*/  IMAD.U32 R40, R24.reuse, 0x10000, RZ ;  /* 0x0001000018287824 */ /* 0x041fe200078e00ff */
[C---:B------:R-:W-:Y:S01]  /*a350*/  LOP3.LUT R43, R25.reuse, 0xffff0000, RZ, 0xc0, !PT ;  /* 0xffff0000192b7812 */ /* 0x040fe200078ec0ff */
[----:B------:R-:W-:Y:S01]  /*a360*/  IMAD.U32 R42, R25, 0x10000, RZ ;  /* 0x00010000192a7824 */ /* 0x000fe200078e00ff */
[----:B------:R-:W-:Y:S01]  /*a370*/  LOP3.LUT R41, R24, 0xffff0000, RZ, 0xc0, !PT ;  /* 0xffff000018297812 */ /* 0x000fe200078ec0ff */
[C---:B-1----:R-:W-:Y:S01]  /*a380*/  IMAD.U32 R30, R12.reuse, 0x10000, RZ ;  /* 0x000100000c1e7824 */ /* 0x042fe200078e00ff */
[----:B------:R-:W-:Y:S01]  /*a390*/  LOP3.LUT R31, R12, 0xffff0000, RZ, 0xc0, !PT ;  /* 0xffff00000c1f7812 */ /* 0x000fe200078ec0ff */
[C---:B------:R-:W-:Y:S01]  /*a3a0*/  IMAD.U32 R32, R13.reuse, 0x10000, RZ ;  /* 0x000100000d207824 */ /* 0x040fe200078e00ff */
[----:B------:R-:W-:Y:S01]  /*a3b0*/  LOP3.LUT R33, R13, 0xffff0000, RZ, 0xc0, !PT ;  /* 0xffff00000d217812 */ /* 0x000fe200078ec0ff */
[C---:B------:R-:W-:Y:S01]  /*a3c0*/  IMAD.U32 R29, R14.reuse, 0x10000, RZ ;  /* 0x000100000e1d7824 */ /* 0x040fe200078e00ff */
[----:B------:R-:W-:Y:S01]  /*a3d0*/  LOP3.LUT R12, R14, 0xffff0000, RZ, 0xc0, !PT ;  /* 0xffff00000e0c7812 */ /* 0x000fe200078ec0ff */
[----:B------:R-:W-:Y:S01]  /*a3e0*/  IMAD.U32 R25, R46, 0x10000, RZ ;  /* 0x000100002e197824 */ /* 0x000fe200078e00ff */
[C---:B------:R-:W-:Y:S01]  /*a3f0*/  LOP3.LUT R14, R15.reuse, 0xffff0000, RZ, 0xc0, !PT ;  /* 0xffff00000f0e7812 */ /* 0x040fe200078ec0ff */
[----:B------:R-:W-:-:S02]  /*a400*/  IMAD.U32 R13, R15, 0x10000, RZ ;  /* 0x000100000f0d7824 */ /* 0x000fc400078e00ff */
[----:B------:R-:W-:Y:S01]  /*a410*/  FMUL.FTZ R51, R40, R49 ;  /* 0x0000003128337220 */ /* 0x000fe20000410000 */
[C---:B------:R-:W-:Y:S01]  /*a420*/  IMAD.U32 R44, R26.reuse, 0x10000, RZ ;  /* 0x000100001a2c7824 */ /* 0x040fe200078e00ff */
[----:B------:R-:W-:Y:S01]  /*a430*/  LOP3.LUT R15, R26, 0xffff0000, RZ, 0xc0, !PT ;  /* 0xffff00001a0f7812 */ /* 0x000fe200078ec0ff */
[C---:B------:R-:W-:Y:S01]  /*a440*/  IMAD.U32 R45, R27.reuse, 0x10000, RZ ;  /* 0x000100001b2d7824 */ /* 0x040fe200078e00ff */
[----:B------:R-:W-:Y:S01]  /*a450*/  LOP3.LUT R26, R27, 0xffff0000, RZ, 0xc0, !PT ;  /* 0xffff00001b1a7812 */ /* 0x000fe200078ec0ff */
[-C--:B------:R-:W-:Y:S01]  /*a460*/  FMUL.FTZ R27, R40, R25.reuse ;  /* 0x00000019281b7220 */ /* 0x080fe20000410000 */
[----:B------:R-:W-:Y:S01]  /*a470*/  LOP3.LUT R46, R46, 0xffff0000, RZ, 0xc0, !PT ;  /* 0xffff00002e2e7812 */ /* 0x000fe200078ec0ff */
[----:B------:R-:W-:Y:S01]  /*a480*/  FFMA.FTZ R24, R30, R25, -R51 ;  /* 0x000000191e187223 */ /* 0x000fe20000010833 */
[----:B------:R-:W-:Y:S02]  /*a490*/  IMAD.U32 R51, R50, 0x10000, RZ ;  /* 0x0001000032337824 */ /* 0x000fe400078e00ff */
[----:B------:R-:W-:Y:S01]  /*a4a0*/  FFMA.FTZ R25, R30, R49, R27 ;  /* 0x000000311e197223 */ /* 0x000fe2000001001b */
[C---:B------:R-:W-:Y:S01]  /*a4b0*/  FMUL.FTZ R40, R41.reuse, R48 ;  /* 0x0000003029287220 */ /* 0x040fe20000410000 */
[-C--:B------:R-:W-:Y:S01]  /*a4c0*/  FMUL.FTZ R30, R41, R46.reuse ;  /* 0x0000002e291e7220 */ /* 0x080fe20000410000 */
[----:B------:R-:W-:Y:S01]  /*a4d0*/  FMUL.FTZ R41, R42, R51 ;  /* 0x000000332a297220 */ /* 0x000fe20000410000 */
[----:B------:R-:W-:Y:S01]  /*a4e0*/  LOP3.LUT R50, R50, 0xffff0000, RZ, 0xc0, !PT ;  /* 0xffff000032327812 */ /* 0x000fe200078ec0ff */
[-C--:B------:R-:W-:Y:S01]  /*a4f0*/  FMUL.FTZ R42, R42, R47.reuse ;  /* 0x0000002f2a2a7220 */ /* 0x080fe20000410000 */
[C---:B------:R-:W-:Y:S01]  /*a500*/  FFMA.FTZ R27, R31.reuse, R46, -R40 ;  /* 0x0000002e1f1b7223 */ /* 0x040fe20000010828 */
[----:B------:R-:W-:Y:S01]  /*a510*/  FFMA.FTZ R48, R31, R48, R30 ;  /* 0x000000301f307223 */ /* 0x000fe2000001001e */
[C---:B------:R-:W-:Y:S01]  /*a520*/  FFMA.FTZ R41, R32.reuse, R47, -R41 ;  /* 0x0000002f20297223 */ /* 0x040fe20000010829 */
[----:B------:R-:W-:Y:S01]  /*a530*/  FFMA.FTZ R42, R32, R51, R42 ;  /* 0x00000033202a7223 */ /* 0x000fe2000001002a */
[----:B------:R-:W-:Y:S01]  /*a540*/  FMUL.FTZ R32, R43, R50 ;  /* 0x000000322b207220 */ /* 0x000fe20000410000 */
[----:B------:R-:W-:-:S02]  /*a550*/  IMAD.U32 R31, R21, 0x10000, RZ ;  /* 0x00010000151f7824 */ /* 0x000fc400078e00ff */
[-C--:B------:R-:W-:Y:S01]  /*a560*/  FMUL.FTZ R46, R43, R28.reuse ;  /* 0x0000001c2b2e7220 */ /* 0x080fe20000410000 */
[----:B------:R-:W-:Y:S02]  /*a570*/  IMAD.U32 R30, R36, 0x10000, RZ ;  /* 0x00010000241e7824 */ /* 0x000fe400078e00ff */
[----:B------:R-:W-:Y:S01]  /*a580*/  FFMA.FTZ R40, R33, R28, -R32 ;  /* 0x0000001c21287223 */ /* 0x000fe20000010820 */
[-C--:B------:R-:W-:Y:S01]  /*a590*/  FMUL.FTZ R52, R44, R31.reuse ;  /* 0x0000001f2c347220 */ /* 0x080fe20000410000 */
[----:B------:R-:W-:Y:S02]  /*a5a0*/  IMAD.U32 R32, R20, 0x10000, RZ ;  /* 0x0001000014207824 */ /* 0x000fe400078e00ff */
[----:B------:R-:W-:Y:S01]  /*a5b0*/  FMUL.FTZ R44, R44, R30 ;  /* 0x0000001e2c2c7220 */ /* 0x000fe20000410000 */
[----:B------:R-:W-:Y:S02]  /*a5c0*/  IMAD.U32 R28, R37, 0x10000, RZ ;  /* 0x00010000251c7824 */ /* 0x000fe400078e00ff */
[----:B------:R-:W-:Y:S01]  /*a5d0*/  FFMA.FTZ R33, R33, R50, R46 ;  /* 0x0000003221217223 */ /* 0x000fe2000001002e */
[----:B------:R-:W-:Y:S01]  /*a5e0*/  FFMA.FTZ R52, R29, R30, -R52 ;  /* 0x0000001e1d347223 */ /* 0x000fe20000010834 */
        /* <DEDUP_REMOVED lines=8> */
[----:B------:R-:W-:Y:S01]  /*a670*/  FMUL.FTZ R13, R15, R21 ;  /* 0x000000150f0d7220 */ /* 0x000fe20000410000 */
[----:B------:R-:W-:Y:S01]  /*a680*/  LOP3.LUT R37, R37, 0xffff0000, RZ, 0xc0, !PT ;  /* 0xffff000025257812 */ /* 0x000fe200078ec0ff */
[----:B------:R-:W-:-:S02]  /*a690*/  FMUL.FTZ R31, R26, R29 ;  /* 0x0000001d1a1f7220 */ /* 0x000fc40000410000 */
[-C--:B------:R-:W-:Y:S01]  /*a6a0*/  FMUL.FTZ R20, R15, R36.reuse ;  /* 0x000000240f147220 */ /* 0x080fe20000410000 */
[----:B------:R-:W-:Y:S01]  /*a6b0*/  FFMA.FTZ R15, R12, R36, -R13 ;  /* 0x000000240c0f7223 */ /* 0x000fe2000001080d */
[-C--:B------:R-:W-:Y:S01]  /*a6c0*/  FMUL.FTZ R26, R26, R37.reuse ;  /* 0x000000251a1a7220 */ /* 0x080fe20000410000 */
[----:B------:R-:W-:Y:S01]  /*a6d0*/  FFMA.FTZ R31, R14, R37, -R31 ;  /* 0x000000250e1f7223 */ /* 0x000fe2000001081f */
[----:B------:R-:W-:Y:S01]  /*a6e0*/  FFMA.FTZ R21, R12, R21, R20 ;  /* 0x000000150c157223 */ /* 0x000fe20000010014 */
[----:B------:R-:W-:Y:S01]  /*a6f0*/  F2FP.BF16.F32.PACK_AB R12, R27, R24 ;  /* 0x000000181b0c723e */ /* 0x000fe200000010ff */
        /* <DEDUP_REMOVED lines=10> */
.L_x_7977:
[----:B------:R-:W-:Y:S05]  /*a7a0*/  BSYNC B1 ;  /* 0x0000000000017941 */ /* 0x000fea0003800000 */
.L_x_7976:
[----:B------:R-:W-:Y:S01]  /*a7b0*/  PRMT R20, R34, 0x5410, R3 ;  /* 0x0000541022147816 */ /* 0x000fe20000000003 */
[----:B------:R-:W-:Y:S06]  /*a7c0*/  @P0 BRA `(.L_x_7968) ;  /* 0x0000000400a40947 */ /* 0x000fec0003800000 */
[----:B------:R-:W2:Y:S01]  /*a7d0*/  LDL R41, [R1+0x58] ;  /* 0x0000580001297983 */ /* 0x000ea20000100800 */
[----:B------:R-:W-:Y:S01]  /*a7e0*/  IMAD.SHL.U32 R3, R0, 0x40, RZ ;  /* 0x0000004000037824 */ /* 0x000fe200078e00ff */
[----:B01----:R-:W-:Y:S01]  /*a7f0*/  SHF.R.S32.HI R13, RZ, 0x1f, R0 ;  /* 0x0000001fff0d7819 */ /* 0x003fe20000011400 */
[----:B------:R-:W-:Y:S01]  /*a800*/  IMAD.IADD R39, R16, 0x1, R39 ;  /* 0x0000000110277824 */ /* 0x000fe200078e0227 */
[----:B------:R-:W-:Y:S02]  /*a810*/  SHF.R.U64 R32, R4, 0x10, R5 ;  /* 0x0000001004207819 */ /* 0x000fe40000001205 */
[----:B------:R-:W-:Y:S02]  /*a820*/  LEA.HI R13, R13, R0, RZ, 0x3 ;  /* 0x000000000d0d7211 */ /* 0x000fe400078f18ff */
[----:B------:R-:W-:Y:S02]  /*a830*/  LOP3.LUT R12, R3, 0x1c0, RZ, 0xc0, !PT ;  /* 0x000001c0030c7812 */ /* 0x000fe400078ec0ff */
[----:B------:R-:W-:Y:S01]  /*a840*/  SHF.R.U64 R21, R8, 0x10, R9 ;  /* 0x0000001008157819 */ /* 0x000fe20000001209 */
[----:B------:R-:W-:Y:S01]  /*a850*/  IMAD.SHL.U32 R13, R13, 0x40, RZ ;  /* 0x000000400d0d7824 */ /* 0x000fe200078e00ff */
[----:B------:R-:W-:-:S02]  /*a860*/  LOP3.LUT R0, R12, 0x38, R39, 0xf8, !PT ;  /* 0x000000380c007812 */ /* 0x000fc400078ef827 */
[----:B------:R-:W-:Y:S02]  /*a870*/  SHF.R.U32.HI R3, RZ, 0x3, R12 ;  /* 0x00000003ff037819 */ /* 0x000fe4000001160c */
[----:B------:R-:W-:Y:S02]  /*a880*/  PRMT R32, R53, 0x5432, R32 ;  /* 0x0000543235207816 */ /* 0x000fe40000000020 */
[----:B------:R-:W-:Y:S02]  /*a890*/  LOP3.LUT R0, R0, R3, RZ, 0x3c, !PT ;  /* 0x0000000300007212 */ /* 0x000fe400078e3cff */
[----:B------:R-:W-:Y:S01]  /*a8a0*/  LOP3.LUT R3, R13, 0xfffffe00, RZ, 0xc0, !PT ;  /* 0xfffffe000d037812 */ /* 0x000fe200078ec0ff */
[----:B------:R-:W-:Y:S01]  /*a8b0*/  IMAD.U32 R34, R32, 0x10000, RZ ;  /* 0x0001000020227824 */ /* 0x000fe200078e00ff */
[----:B------:R-:W-:Y:S02]  /*a8c0*/  SHF.R.U32.HI R29, RZ, 0x10, R9 ;  /* 0x00000010ff1d7819 */ /* 0x000fe40000011609 */
[----:B------:R-:W-:Y:S01]  /*a8d0*/  SHF.R.U32.HI R33, RZ, 0x10, R5 ;  /* 0x00000010ff217819 */ /* 0x000fe20000011605 */
[----:B------:R-:W-:Y:S01]  /*a8e0*/  IMAD.IADD R3, R3, 0x1, R0 ;  /* 0x0000000103037824 */ /* 0x000fe200078e0200 */
[----:B------:R-:W-:-:S02]  /*a8f0*/  PRMT R21, R56, 0x5410, R21 ;  /* 0x0000541038157816 */ /* 0x000fc40000000015 */
[----:B------:R-:W-:Y:S01]  /*a900*/  SHF.R.U32.HI R37, RZ, 0x10, R7 ;  /* 0x00000010ff257819 */ /* 0x000fe20000011607 */
[----:B------:R-:W-:Y:S01]  /*a910*/  IMAD R0, R3, 0x2, R2 ;  /* 0x0000000203007824 */ /* 0x000fe200078e0202 */
[----:B------:R-:W-:Y:S01]  /*a920*/  PRMT R33, R53, 0x5410, R33 ;  /* 0x0000541035217816 */ /* 0x000fe20000000021 */
[----:B------:R-:W-:Y:S01]  /*a930*/  IMAD.U32 R28, R21, 0x10000, RZ ;  /* 0x00010000151c7824 */ /* 0x000fe200078e00ff */
[----:B------:R-:W-:Y:S02]  /*a940*/  SHF.R.U32.HI R31, RZ, 0x10, R11 ;  /* 0x00000010ff1f7819 */ /* 0x000fe4000001160b */
[----:B------:R-:W0:Y:S01]  /*a950*/  LDS.128 R24, [R0+0x20400] ;  /* 0x0204000000187984 */ /* 0x000e220000000c00 */
[----:B------:R-:W-:Y:S01]  /*a960*/  PRMT R29, R57, 0x5410, R29 ;  /* 0x00005410391d7816 */ /* 0x000fe2000000001d */
[----:B------:R-:W-:Y:S01]  /*a970*/  IMAD.U32 R36, R33, 0x10000, RZ ;  /* 0x0001000021247824 */ /* 0x000fe200078e00ff */
[----:B------:R-:W-:Y:S02]  /*a980*/  SHF.R.U64 R30, R10, 0x10, R11 ;  /* 0x000000100a1e7819 */ /* 0x000fe4000000120b */
[----:B------:R-:W-:-:S02]  /*a990*/  PRMT R37, R55, 0x5410, R37 ;  /* 0x0000541037257816 */ /* 0x000fc40000000025 */
[C---:B------:R-:W-:Y:S02]  /*a9a0*/  PRMT R31, R20.reuse, 0x5410, R31 ;  /* 0x00005410141f7816 */ /* 0x040fe4000000001f */
        /* <DEDUP_REMOVED lines=75> */
.L_x_7968:
[----:B------:R-:W-:Y:S05]  /*ae60*/  BSYNC B0 ;  /* 0x0000000000007941 */ /* 0x000fea0003800000 */
.L_x_7954:
        /* <DEDUP_REMOVED lines=8> */
.L_x_7951:
[----:B--23--:R-:W-:-:S05]  /*aef0*/  IMAD.U32 R0, RZ, RZ, UR37 ;  /* 0x00000025ff007e24 */ /* 0x00cfca000f8e00ff */
[----:B------:R-:W-:-:S13]  /*af00*/  ISETP.NE.AND P0, PT, R0, 0x3, PT ;  /* 0x000000030000780c */ /* 0x000fda0003f05270 */
[----:B------:R-:W-:Y:S05]  /*af10*/  @!P0 BRA `(.L_x_7978) ;  /* 0x0000000000048947 */ /* 0x000fea0003800000 */
[----:B------:R-:W-:Y:S01]  /*af20*/  BPT.TRAP 0x1 ;  /* 0x000000040000795c */ /* 0x000fe20000300000 */
.L_x_7978:
[----:B------:R-:W-:Y:S01]  /*af30*/  IMAD R20, R19, 0x8, R2 ;  /* 0x0000000813147824 */ /* 0x000fe200078e0202 */
[----:B------:R-:W-:-:S04]  /*af40*/  SHF.L.U32 R21, R22, 0x1f, RZ ;  /* 0x0000001f16157819 */ /* 0x000fc800000006ff */
[----:B------:R2:W3:Y:S01]  /*af50*/  SYNCS.PHASECHK.TRANS64.TRYWAIT P1, [R20+URZ+0x28c30], R21 ;  /* 0x028c3015140075a7 */ /* 0x0004e2000802017f */
[----:B------:R-:W-:Y:S05]  /*af60*/  @!P0 BRA `(.L_x_7979) ;  /* 0x0000000000048947 */ /* 0x000fea0003800000 */
[----:B------:R-:W-:Y:S01]  /*af70*/  BPT.TRAP 0x1 ;  /* 0x000000040000795c */ /* 0x000fe20000300000 */
.L_x_7979:
[C---:B------:R-:W-:Y:S02]  /*af80*/  VIADD R0, R2.reuse, 0x22400 ;  /* 0x0002240002007836 */ /* 0x040fe40000000000 */
[----:B-1----:R-:W-:-:S03]  /*af90*/  VIADD R3, R2, 0x20400 ;  /* 0x0002040002037836 */ /* 0x002fc60000000000 */
[----:B------:R-:W-:Y:S02]  /*afa0*/  SHF.R.U32.HI R0, RZ, 0x4, R0 ;  /* 0x00000004ff007819 */ /* 0x000fe40000011600 */
[----:B------:R-:W-:Y:S02]  /*afb0*/  SHF.R.U32.HI R3, RZ, 0x4, R3 ;  /* 0x00000004ff037819 */ /* 0x000fe40000011603 */
[----:B------:R-:W-:Y:S02]  /*afc0*/  LOP3.LUT R0, R0, 0x3fff, RZ, 0xc0, !PT ;  /* 0x00003fff00007812 */ /* 0x000fe400078ec0ff */
[----:B------:R-:W-:Y:S02]  /*afd0*/  LOP3.LUT R3, R3, 0x3fff, RZ, 0xc0, !PT ;  /* 0x00003fff03037812 */ /* 0x000fe400078ec0ff */
[----:B------:R-:W-:Y:S01]  /*afe0*/  LOP3.LUT R12, R0, 0x10000, RZ, 0xfc, !PT ;  /* 0x00010000000c7812 */ /* 0x000fe200078efcff */
[----:B---3--:R-:W-:Y:S06]  /*aff0*/  @P1 BRA `(.L_x_7980) ;  /* 0x0000000000081947 */ /* 0x008fec0003800000 */
[----:B------:R-:W1:Y:S02]  /*b000*/  SYNCS.PHASECHK.TRANS64.TRYWAIT P1, [R20+URZ+0x28c30], R21 ;  /* 0x028c3015140075a7 */ /* 0x000e64000802017f */
[----:B-1----:R-:W-:Y:S05]  /*b010*/  @!P1 BRA `(.L_x_7981) ;  /* 0x0000014800649947 */ /* 0x002fea0003800000 */
.L_x_7980:
        /* <DEDUP_REMOVED lines=47> */
.L_x_7982:
[----:B------:R-:W0:Y:S01]  /*b310*/  LDC R0, c[0x0][0x448] ;  /* 0x00011200ff007b82 */ /* 0x000e220000000800 */
[----:B------:R-:W-:Y:S01]  /*b320*/  ULDC UR4, c[0x0][0x9d8] ;  /* 0x0002760000047ab9 */ /* 0x000fe20000000800 */
[----:B------:R-:W-:Y:S02]  /*b330*/  IMAD.MOV.U32 R14, RZ, RZ, -0x40 ;  /* 0xffffffc0ff0e7424 */ /* 0x000fe400078e00ff */
[----:B------:R-:W-:Y:S01]  /*b340*/  FMUL.FTZ R15, R25, UR4 ;  /* 0x00000004190f7c20 */ /* 0x000fe20008410000 */
[----:B------:R-:W-:Y:S02]  /*b350*/  IMAD.IADD R25, R208, 0x1, R199 ;  /* 0x00000001d0197824 */ /* 0x000fe400078e02c7 */
[----:B------:R-:W-:Y:S01]  /*b360*/  FMUL.FTZ R27, R27, UR4 ;  /* 0x000000041b1b7c20 */ /* 0x000fe20008410000 */
[----:B------:R-:W-:Y:S01]  /*b370*/  FMUL.FTZ R26, R26, UR4 ;  /* 0x000000041a1a7c20 */ /* 0x000fe20008410000 */
[----:B------:R-:W-:Y:S01]  /*b380*/  FMUL.FTZ R30, R30, UR4 ;  /* 0x000000041e1e7c20 */ /* 0x000fe20008410000 */
[----:B------:R-:W-:Y:S01]  /*b390*/  FMUL.FTZ R31, R31, UR4 ;  /* 0x000000041f1f7c20 */ /* 0x000fe20008410000 */
[----:B------:R3:W-:Y:S01]  /*b3a0*/  MUFU.TANH R62, R27 ;  /* 0x0000001b003e7308 */ /* 0x0007e20000002400 */
[----:B------:R-:W-:Y:S01]  /*b3b0*/  FMUL.FTZ R34, R34, UR4 ;  /* 0x0000000422227c20 */ /* 0x000fe20008410000 */
[----:B------:R-:W-:Y:S01]  /*b3c0*/  LOP3.LUT R18, R18, 0xfffffffd, RZ, 0xc0, !PT ;  /* 0xfffffffd12127812 */ /* 0x000fe200078ec0ff */
[----:B------:R-:W-:Y:S01]  /*b3d0*/  FMUL.FTZ R35, R35, UR4 ;  /* 0x0000000423237c20 */ /* 0x000fe20008410000 */
[----:B------:R-:W-:Y:S01]  /*b3e0*/  FMUL.FTZ R38, R38, UR4 ;  /* 0x0000000426267c20 */ /* 0x000fe20008410000 */
[----:B------:R-:W-:Y:S01]  /*b3f0*/  FMUL.FTZ R39, R39, UR4 ;  /* 0x0000000427277c20 */ /* 0x000fe20008410000 */
[----:B------:R-:W-:Y:S01]  /*b400*/  FMUL.FTZ R42, R42, UR4 ;  /* 0x000000042a2a7c20 */ /* 0x000fe20008410000 */
[----:B------:R-:W-:Y:S01]  /*b410*/  FMUL.FTZ R43, R43, UR4 ;  /* 0x000000042b2b7c20 */ /* 0x000fe20008410000 */
[----:B------:R-:W4:Y:S01]  /*b420*/  MUFU.TANH R3, R26 ;  /* 0x0000001a00037308 */ /* 0x000f220000002400 */
[----:B---3--:R-:W-:-:S02]  /*b430*/  IMAD R27, R209, R14, 0x40 ;  /* 0x00000040d11b7424 */ /* 0x008fc400078e020e */
[----:B------:R-:W-:Y:S01]  /*b440*/  FMUL.FTZ R13, R24, UR4 ;  /* 0x00000004180d7c20 */ /* 0x000fe20008410000 */
[----:B------:R-:W-:Y:S01]  /*b450*/  FMUL.FTZ R46, R46, UR4 ;  /* 0x000000042e2e7c20 */ /* 0x000fe20008410000 */
[----:B------:R-:W-:Y:S01]  /*b460*/  FMUL.FTZ R14, R50, UR4 ;  /* 0x00000004320e7c20 */ /* 0x000fe20008410000 */
[----:B------:R-:W-:Y:S01]  /*b470*/  FMUL.FTZ R47, R47, UR4 ;  /* 0x000000042f2f7c20 */ /* 0x000fe20008410000 */
[----:B------:R-:W-:Y:S01]  /*b480*/  IADD3 R64, R200, 0x1, R27 ;  /* 0x00000001c8407810 */ /* 0x000fe20007ffe01b */
[----:B------:R-:W-:Y:S01]  /*b490*/  FMUL.FTZ R51, R51, UR4 ;  /* 0x0000000433337c20 */ /* 0x000fe20008410000 */
[----:B0-----:R-:W-:Y:S01]  /*b4a0*/  ISETP.NE.AND P1, PT, R0, 0x1, PT ;  /* 0x000000010000780c */ /* 0x001fe20003f25270 */
[----:B------:R-:W0:Y:S01]  /*b4b0*/  MUFU.TANH R30, R30 ;  /* 0x0000001e001e7308 */ /* 0x000e220000002400 */
[----:B------:R-:W-:Y:S01]  /*b4c0*/  IADD3 R27, -R207, R27, R200 ;  /* 0x0000001bcf1b7210 */ /* 0x000fe20007ffe1c8 */
[----:B------:R-:W-:Y:S01]  /*b4d0*/  FMUL.FTZ R54, R54, UR4 ;  /* 0x0000000436367c20 */ /* 0x000fe20008410000 */
[----:B------:R-:W-:Y:S01]  /*b4e0*/  IADD3 R64, -R198, R64, -R207 ;  /* 0x00000040c6407210 */ /* 0x000fe20007ffe9cf */
[----:B------:R-:W-:Y:S01]  /*b4f0*/  FMUL.FTZ R55, R55, UR4 ;  /* 0x0000000437377c20 */ /* 0x000fe20008410000 */
[----:B------:R-:W-:Y:S01]  /*b500*/  FMUL.FTZ R68, R40, UR4 ;  /* 0x0000000428447c20 */ /* 0x000fe20008410000 */
[----:B------:R-:W-:Y:S01]  /*b510*/  FMUL.FTZ R66, R37, UR4 ;  /* 0x0000000425427c20 */ /* 0x000fe20008410000 */
[----:B------:R-:W-:Y:S01]  /*b520*/  FMUL.FTZ R72, R44, UR4 ;  /* 0x000000042c487c20 */ /* 0x000fe20008410000 */
[----:B------:R3:W1:Y:S01]  /*b530*/  MUFU.TANH R58, R31 ;  /* 0x0000001f003a7308 */ /* 0x0006620000002400 */
[----:B------:R-:W-:Y:S01]  /*b540*/  FMUL.FTZ R45, R45, UR4 ;  /* 0x000000042d2d7c20 */ /* 0x000fe20008410000 */
[----:B------:R-:W-:Y:S01]  /*b550*/  FMUL.FTZ R49, R49, UR4 ;  /* 0x0000000431317c20 */ /* 0x000fe20008410000 */
[----:B------:R-:W-:Y:S01]  /*b560*/  FMUL.FTZ R53, R53, UR4 ;  /* 0x0000000435357c20 */ /* 0x000fe20008410000 */
[----:B------:R-:W2:Y:S01]  /*b570*/  @P1 LDC R0, c[0x0][0x44c] ;  /* 0x00011300ff001b82 */ /* 0x000ea20000000800 */
[----:B------:R-:W-:-:S03]  /*b580*/  @P1 LOP3.LUT R18, R18, 0x2, RZ, 0xfc, !PT ;  /* 0x0000000212121812 */ /* 0x000fc600078efcff */
[----:B------:R-:W1:Y:S04]  /*b590*/  MUFU.TANH R34, R34 ;  /* 0x0000002200227308 */ /* 0x000e680000002400 */
[----:B------:R-:W4:Y:S04]  /*b5a0*/  @P1 LDC R57, c[0x0][0x450] ;  /* 0x00011400ff391b82 */ /* 0x000f280000000800 */
[----:B------:R-:W1:Y:S08]  /*b5b0*/  MUFU.TANH R35, R35 ;  /* 0x0000002300237308 */ /* 0x000e700000002400 */
[----:B------:R-:W1:Y:S01]  /*b5c0*/  MUFU.TANH R38, R38 ;  /* 0x0000002600267308 */ /* 0x000e620000002400 */
[----:B--2---:R-:W-:-:S07]  /*b5d0*/  @P1 IMAD.HI.U32 R0, R25, R0, RZ ;  /* 0x0000000019001227 */ /* 0x004fce00078e00ff */
[----:B------:R-:W2:Y:S01]  /*b5e0*/  MUFU.TANH R39, R39 ;  /* 0x0000002700277308 */ /* 0x000ea20000002400 */
[----:B----4-:R-:W-:-:S07]  /*b5f0*/  @P1 SHF.R.U32.HI R25, RZ, R57, R0 ;  /* 0x00000039ff191219 */ /* 0x010fce0000011600 */
[----:B------:R-:W4:Y:S01]  /*b600*/  MUFU.TANH R24, R42 ;  /* 0x0000002a00187308 */ /* 0x000f220000002400 */
[----:B------:R-:W0:Y:S04]  /*b610*/  SHFL.IDX PT, R0, R25, 0x1, 0x1c1f ;  /* 0x003c1f0019007f89 */ /* 0x000e2800000e0000 */
[----:B------:R-:W4:Y:S03]  /*b620*/  SHFL.IDX PT, R25, R25, RZ, 0x1c1f ;  /* 0x001c1fff19197589 */ /* 0x000f2600000e0000 */
[----:B------:R-:W4:Y:S08]  /*b630*/  MUFU.TANH R43, R43 ;  /* 0x0000002b002b7308 */ /* 0x000f300000002400 */
[----:B------:R2:W4:Y:S08]  /*b640*/  MUFU.TANH R26, R46 ;  /* 0x0000002e001a7308 */ /* 0x0005300000002400 */
[----:B------:R-:W4:Y:S01]  /*b650*/  MUFU.TANH R47, R47 ;  /* 0x0000002f002f7308 */ /* 0x000f220000002400 */
[----:B0-----:R-:W-:-:S04]  /*b660*/  VIADDMNMX R0, R0, R64, R27, PT ;  /* 0x0000004000007246 */ /* 0x001fc8000380011b */
[C---:B------:R-:W-:Y:S02]  /*b670*/  ISETP.GT.AND P1, PT, R0.reuse, RZ, PT ;  /* 0x000000ff0000720c */ /* 0x040fe40003f24270 */
[C---:B------:R-:W-:Y:S01]  /*b680*/  ISETP.GT.AND P2, PT, R0.reuse, 0x1, PT ;  /* 0x000000010000780c */ /* 0x040fe20003f44270 */
[----:B------:R-:W0:Y:S01]  /*b690*/  MUFU.TANH R14, R14 ;  /* 0x0000000e000e7308 */ /* 0x000e220000002400 */
[----:B------:R-:W-:Y:S02]  /*b6a0*/  ISETP.GT.AND P3, PT, R0, 0x8, PT ;  /* 0x000000080000780c */ /* 0x000fe40003f64270 */
[----:B------:R-:W-:Y:S02]  /*b6b0*/  FSEL R3, R3, -INF , P1 ;  /* 0xff80000003037808 */ /* 0x000fe40000800000 */
[----:B------:R-:W-:Y:S02]  /*b6c0*/  FSEL R62, R62, -INF , P2 ;  /* 0xff8000003e3e7808 */ /* 0x000fe40001000000 */
[----:B------:R-:W-:Y:S01]  /*b6d0*/  ISETP.GT.AND P1, PT, R0, 0x9, PT ;  /* 0x000000090000780c */ /* 0x000fe20003f24270 */
[----:B------:R-:W0:Y:S01]  /*b6e0*/  MUFU.TANH R51, R51 ;  /* 0x0000003300337308 */ /* 0x000e220000002400 */
[----:B------:R-:W-:-:S02]  /*b6f0*/  FSEL R60, R30, -INF , P3 ;  /* 0xff8000001e3c7808 */ /* 0x000fc40001800000 */
[----:B---3--:R-:W-:Y:S02]  /*b700*/  FMNMX.FTZ R31, R3, R62, !PT ;  /* 0x0000003e031f7209 */ /* 0x008fe40007810000 */
[----:B------:R-:W-:Y:S02]  /*b710*/  ISETP.GT.AND P2, PT, R0, 0x10, PT ;  /* 0x000000100000780c */ /* 0x000fe40003f44270 */
[----:B-1----:R-:W-:Y:S01]  /*b720*/  FSEL R58, R58, -INF , P1 ;  /* 0xff8000003a3a7808 */ /* 0x002fe20000800000 */
[----:B------:R-:W-:Y:S01]  /*b730*/  MUFU.TANH R55, R55 ;  /* 0x0000003700377308 */ /* 0x000fe20000002400 */
[----:B------:R-:W-:Y:S02]  /*b740*/  FMNMX.FTZ R31, R60, R31, !PT ;  /* 0x0000001f3c1f7209 */ /* 0x000fe40007810000 */
[----:B------:R-:W-:Y:S02]  /*b750*/  ISETP.GT.AND P1, PT, R0, 0x11, PT ;  /* 0x000000110000780c */ /* 0x000fe40003f24270 */
[----:B------:R-:W-:-:S02]  /*b760*/  FSEL R56, R34, -INF , P2 ;  /* 0xff80000022387808 */ /* 0x000fc40001000000 */
[----:B------:R-:W-:Y:S01]  /*b770*/  FMNMX.FTZ R31, R58, R31, !PT ;  /* 0x0000001f3a1f7209 */ /* 0x000fe20007810000 */
[----:B------:R-:W-:Y:S01]  /*b780*/  MUFU.TANH R13, R13 ;  /* 0x0000000d000d7308 */ /* 0x000fe20000002400 */
[----:B------:R-:W-:Y:S02]  /*b790*/  ISETP.GT.AND P2, PT, R0, 0x18, PT ;  /* 0x000000180000780c */ /* 0x000fe40003f44270 */
[----:B------:R-:W-:Y:S02]  /*b7a0*/  FSEL R50, R35, -INF , P1 ;  /* 0xff80000023327808 */ /* 0x000fe40000800000 */
[----:B------:R-:W-:Y:S02]  /*b7b0*/  FMNMX.FTZ R31, R56, R31, !PT ;  /* 0x0000001f381f7209 */ /* 0x000fe40007810000 */
[----:B------:R-:W-:Y:S01]  /*b7c0*/  ISETP.GT.AND P1, PT, R0, 0x19, PT ;  /* 0x000000190000780c */ /* 0x000fe20003f24270 */
[----:B------:R-:W-:Y:S01]  /*b7d0*/  MUFU.TANH R15, R15 ;  /* 0x0000000f000f7308 */ /* 0x000fe20000002400 */
[----:B--2---:R-:W-:-:S02]  /*b7e0*/  FSEL R46, R38, -INF , P2 ;  /* 0xff800000262e7808 */ /* 0x004fc40001000000 */
[----:B------:R-:W-:Y:S02]  /*b7f0*/  FMNMX.FTZ R31, R50, R31, !PT ;  /* 0x0000001f321f7209 */ /* 0x000fe40007810000 */
[----:B------:R-:W-:Y:S02]  /*b800*/  ISETP.GT.AND P2, PT, R0, 0x20, PT ;  /* 0x000000200000780c */ /* 0x000fe40003f44270 */
[----:B------:R-:W-:Y:S01]  /*b810*/  FSEL R42, R39, -INF , P1 ;  /* 0xff800000272a7808 */ /* 0x000fe20000800000 */
[----:B------:R-:W-:Y:S01]  /*b820*/  MUFU.TANH R66, R66 ;  /* 0x0000004200427308 */ /* 0x000fe20000002400 */
[----:B------:R-:W-:Y:S02]  /*b830*/  FMNMX.FTZ R31, R46, R31, !PT ;  /* 0x0000001f2e1f7209 */ /* 0x000fe40007810000 */
[----:B------:R-:W-:Y:S02]  /*b840*/  ISETP.GT.AND P1, PT, R0, 0x21, PT ;  /* 0x000000210000780c */ /* 0x000fe40003f24270 */
[----:B----4-:R-:W-:-:S02]  /*b850*/  FSEL R38, R24, -INF , P2 ;  /* 0xff80000018267808 */ /* 0x010fc40001000000 */
[----:B------:R-:W-:Y:S01]  /*b860*/  FMNMX.FTZ R31, R42, R31, !PT ;  /* 0x0000001f2a1f7209 */ /* 0x000fe20007810000 */
[----:B------:R1:W2:Y:S01]  /*b870*/  MUFU.TANH R24, R54 ;  /* 0x0000003600187308 */ /* 0x0002a20000002400 */
[----:B------:R-:W-:Y:S02]  /*b880*/  ISETP.GT.AND P2, PT, R0, 0x28, PT ;  /* 0x000000280000780c */ /* 0x000fe40003f44270 */
[----:B------:R-:W-:Y:S01]  /*b890*/  FSEL R30, R43, -INF , P1 ;  /* 0xff8000002b1e7808 */ /* 0x000fe20000800000 */
[----:B------:R-:W-:Y:S01]  /*b8a0*/  VIADD R43, R20, 0x28c40 ;  /* 0x00028c40142b7836 */ /* 0x000fe20000000000 */
[----:B------:R-:W-:Y:S02]  /*b8b0*/  FMNMX.FTZ R31, R38, R31, !PT ;  /* 0x0000001f261f7209 */ /* 0x000fe40007810000 */
[----:B------:R-:W-:Y:S01]  /*b8c0*/  ISETP.GT.AND P1, PT, R0, 0x29, PT ;  /* 0x000000290000780c */ /* 0x000fe20003f24270 */
[----:B------:R-:W-:Y:S01]  /*b8d0*/  MUFU.TANH R68, R68 ;  /* 0x0000004400447308 */ /* 0x000fe20000002400 */
[----:B------:R-:W-:Y:S01]  /*b8e0*/  FSEL R34, R26, -INF , P2 ;  /* 0xff8000001a227808 */ /* 0x000fe20001000000 */
[----:B-1----:R-:W-:Y:S01]  /*b8f0*/  FMUL.FTZ R54, R33, UR4 ;  /* 0x0000000421367c20 */ /* 0x002fe20008410000 */
[----:B------:R-:W-:Y:S01]  /*b900*/  FMNMX.FTZ R31, R30, R31, !PT ;  /* 0x0000001f1e1f7209 */ /* 0x000fe20007810000 */
[----:B------:R-:W-:Y:S01]  /*b910*/  FMUL.FTZ R33, R52, UR4 ;  /* 0x0000000434217c20 */ /* 0x000fe20008410000 */
[----:B------:R-:W-:-:S02]  /*b920*/  ISETP.GT.AND P2, PT, R0, 0x30, PT ;  /* 0x000000300000780c */ /* 0x000fc40003f44270 */
[----:B------:R-:W-:Y:S01]  /*b930*/  FSEL R26, R47, -INF , P1 ;  /* 0xff8000002f1a7808 */ /* 0x000fe20000800000 */
[----:B------:R-:W-:Y:S01]  /*b940*/  MUFU.TANH R54, R54 ;  /* 0x0000003600367308 */ /* 0x000fe20000002400 */
[----:B------:R-:W-:Y:S01]  /*b950*/  FMNMX.FTZ R35, R34, R31, !PT ;  /* 0x0000001f22237209 */ /* 0x000fe20007810000 */
[----:B------:R-:W-:Y:S01]  /*b960*/  FMUL.FTZ R31, R28, UR4 ;  /* 0x000000041c1f7c20 */ /* 0x000fe20008410000 */
[----:B------:R-:W-:Y:S02]  /*b970*/  ISETP.GT.AND P1, PT, R0, 0x31, PT ;  /* 0x000000310000780c */ /* 0x000fe40003f24270 */
[----:B0-----:R-:W-:Y:S02]  /*b980*/  FSEL R28, R14, -INF , P2 ;  /* 0xff8000000e1c7808 */ /* 0x001fe40001000000 */
[----:B------:R-:W-:Y:S01]  /*b990*/  FMNMX.FTZ R35, R26, R35, !PT ;  /* 0x000000231a237209 */ /* 0x000fe20007810000 */
[----:B------:R-:W0:Y:S01]  /*b9a0*/  MUFU.TANH R31, R31 ;  /* 0x0000001f001f7308 */ /* 0x000e220000002400 */
[----:B------:R-:W-:-:S02]  /*b9b0*/  ISETP.GT.AND P2, PT, R0, 0x38, PT ;  /* 0x000000380000780c */ /* 0x000fc40003f44270 */
[----:B------:R-:W-:Y:S02]  /*b9c0*/  FSEL R14, R51, -INF , P1 ;  /* 0xff800000330e7808 */ /* 0x000fe40000800000 */
[----:B------:R-:W-:Y:S01]  /*b9d0*/  FMNMX.FTZ R39, R28, R35, !PT ;  /* 0x000000231c277209 */ /* 0x000fe20007810000 */
[----:B------:R-:W-:Y:S01]  /*b9e0*/  FMUL.FTZ R35, R29, UR4 ;  /* 0x000000041d237c20 */ /* 0x000fe20008410000 */
[----:B------:R-:W-:Y:S01]  /*b9f0*/  ISETP.GT.AND P1, PT, R0, 0x39, PT ;  /* 0x000000390000780c */ /* 0x000fe20003f24270 */
[----:B------:R-:W-:Y:S01]  /*ba00*/  MUFU.TANH R72, R72 ;  /* 0x0000004800487308 */ /* 0x000fe20000002400 */
[----:B--2---:R-:W-:Y:S02]  /*ba10*/  FSEL R24, R24, -INF , P2 ;  /* 0xff80000018187808 */ /* 0x004fe40001000000 */
[----:B------:R-:W-:Y:S02]  /*ba20*/  FMNMX.FTZ R39, R14, R39, !PT ;  /* 0x000000270e277209 */ /* 0x000fe40007810000 */
[----:B------:R-:W-:-:S02]  /*ba30*/  FSEL R0, R55, -INF , P1 ;  /* 0xff80000037007808 */ /* 0x000fc40000800000 */
[----:B------:R-:W-:Y:S01]  /*ba40*/  FMNMX.FTZ R29, R24, R39, !PT ;  /* 0x00000027181d7209 */ /* 0x000fe20007810000 */
[----:B------:R-:W-:Y:S01]  /*ba50*/  FMUL.FTZ R39, R32, UR4 ;  /* 0x0000000420277c20 */ /* 0x000fe20008410000 */
[----:B------:R-:W1:Y:S01]  /*ba60*/  MUFU.TANH R35, R35 ;  /* 0x0000002300237308 */ /* 0x000e620000002400 */
[----:B------:R-:W-:Y:S01]  /*ba70*/  VIADDMNMX R27, R25, R64, R27, PT ;  /* 0x00000040191b7246 */ /* 0x000fe2000380011b */
[----:B------:R-:W-:Y:S01]  /*ba80*/  FMUL.FTZ R32, R36, UR4 ;  /* 0x0000000424207c20 */ /* 0x000fe20008410000 */
[----:B------:R-:W-:Y:S01]  /*ba90*/  FMNMX.FTZ R29, R0, R29, !PT ;  /* 0x0000001d001d7209 */ /* 0x000fe20007810000 */
[----:B------:R-:W-:Y:S01]  /*baa0*/  FMUL.FTZ R25, R48, UR4 ;  /* 0x0000000430197c20 */ /* 0x000fe20008410000 */
[C---:B------:R-:W-:Y:S02]  /*bab0*/  ISETP.GT.AND P1, PT, R27.reuse, RZ, PT ;  /* 0x000000ff1b00720c */ /* 0x040fe40003f24270 */
[C---:B------:R-:W-:Y:S01]  /*bac0*/  ISETP.GT.AND P2, PT, R27.reuse, 0x1, PT ;  /* 0x000000011b00780c */ /* 0x040fe20003f44270 */
[----:B------:R-:W2:Y:S01]  /*bad0*/  SHFL.BFLY PT, R70, R29, 0x2, 0x1f ;  /* 0x0c401f001d467f89 */ /* 0x000ea200000e0000 */
[----:B------:R-:W3:Y:S01]  /*bae0*/  MUFU.TANH R39, R39 ;  /* 0x0000002700277308 */ /* 0x000ee20000002400 */
[----:B------:R-:W-:-:S02]  /*baf0*/  ISETP.GT.AND P3, PT, R27, 0x8, PT ;  /* 0x000000081b00780c */ /* 0x000fc40003f64270 */
[----:B------:R-:W-:Y:S02]  /*bb00*/  FSEL R40, R13, -INF , P1 ;  /* 0xff8000000d287808 */ /* 0x000fe40000800000 */
[----:B------:R-:W-:Y:S02]  /*bb10*/  ISETP.GT.AND P1, PT, R27, 0x9, PT ;  /* 0x000000091b00780c */ /* 0x000fe40003f24270 */
[----:B0-----:R-:W-:Y:S01]  /*bb20*/  FSEL R44, R31, -INF , P3 ;  /* 0xff8000001f2c7808 */ /* 0x001fe20001800000 */
[----:B------:R-:W0:Y:S01]  /*bb30*/  MUFU.TANH R32, R32 ;  /* 0x0000002000207308 */ /* 0x000e220000002400 */
[----:B-1----:R-:W-:Y:S02]  /*bb40*/  FSEL R48, R35, -INF , P1 ;  /* 0xff80000023307808 */ /* 0x002fe40000800000 */
[C---:B------:R-:W-:Y:S02]  /*bb50*/  ISETP.GT.AND P1, PT, R27.reuse, 0x11, PT ;  /* 0x000000111b00780c */ /* 0x040fe40003f24270 */
[----:B------:R-:W-:-:S02]  /*bb60*/  ISETP.GT.AND P3, PT, R27, 0x29, PT ;  /* 0x000000291b00780c */ /* 0x000fc40003f64270 */
[----:B------:R-:W-:Y:S01]  /*bb70*/  FSEL R54, R54, -INF , P1 ;  /* 0xff80000036367808 */ /* 0x000fe20000800000 */
[----:B------:R1:W-:Y:S01]  /*bb80*/  MUFU.TANH R76, R25 ;  /* 0x00000019004c7308 */ /* 0x0003e20000002400 */
[----:B------:R-:W-:Y:S02]  /*bb90*/  ISETP.GT.AND P1, PT, R27, 0x19, PT ;  /* 0x000000191b00780c */ /* 0x000fe40003f24270 */
[----:B------:R-:W-:Y:S02]  /*bba0*/  PRMT R43, R188, 0x654, R43 ;  /* 0x00000654bc2b7816 */ /* 0x000fe4000000002b */
[----:B------:R-:W-:Y:S02]  /*bbb0*/  FSEL R66, R66, -INF , P1 ;  /* 0xff80000042427808 */ /* 0x000fe40000800000 */
[----:B--2---:R-:W-:Y:S01]  /*bbc0*/  FMNMX.FTZ R36, R29, R70, !PT ;  /* 0x000000461d247209 */ /* 0x004fe20007810000 */
[----:B------:R-:W-:Y:S01]  /*bbd0*/  FMUL.FTZ R70, R41, UR4 ;  /* 0x0000000429467c20 */ /* 0x000fe20008410000 */
[----:B------:R-:W-:Y:S01]  /*bbe0*/  FSEL R29, R15, -INF , P2 ;  /* 0xff8000000f1d7808 */ /* 0x000fe20001000000 */
[----:B------:R-:W-:Y:S01]  /*bbf0*/  MUFU.TANH R45, R45 ;  /* 0x0000002d002d7308 */ /* 0x000fe20000002400 */
[----:B------:R-:W-:Y:S01]  /*bc00*/  ISETP.GT.AND P2, PT, R27, 0x10, PT ;  /* 0x000000101b00780c */ /* 0x000fe20003f44270 */
[----:B------:R-:W2:Y:S01]  /*bc10*/  SHFL.BFLY PT, R37, R36, 0x1, 0x1f ;  /* 0x0c201f0024257f89 */ /* 0x000ea200000e0000 */
[----:B------:R-:W-:Y:S01]  /*bc20*/  FMNMX.FTZ R13, R40, R29, !PT ;  /* 0x0000001d280d7209 */ /* 0x000fe20007810000 */
[----:B------:R-:W-:Y:S01]  /*bc30*/  ULDC UR4, c[0x0][0x988] ;  /* 0x0002620000047ab9 */ /* 0x000fe20000000800 */
[----:B---3--:R-:W-:Y:S01]  /*bc40*/  FSEL R52, R39, -INF , P2 ;  /* 0xff80000027347808 */ /* 0x008fe20001000000 */
[----:B------:R3:W-:Y:S01]  /*bc50*/  SYNCS.ARRIVE.TRANS64.RED.A1T0 RZ, [R43+URZ], RZ ;  /* 0x000000ff2bff79a7 */ /* 0x0007e2000810043f */
[----:B------:R-:W-:Y:S01]  /*bc60*/  FMNMX.FTZ R13, R44, R13, !PT ;  /* 0x0000000d2c0d7209 */ /* 0x000fe20007810000 */
[----:B------:R-:W4:Y:S01]  /*bc70*/  MUFU.TANH R70, R70 ;  /* 0x0000004600467308 */ /* 0x000f220000002400 */
[----:B------:R-:W-:Y:S01]  /*bc80*/  BAR.SYNC.DEFER_BLOCKING 0xf, 0x100 ;  /* 0x03c4000000007b1d */ /* 0x000fe20000010000 */
[----:B------:R-:W-:-:S02]  /*bc90*/  ISETP.GT.AND P2, PT, R27, 0x18, PT ;  /* 0x000000181b00780c */ /* 0x000fc40003f44270 */
[----:B------:R-:W-:Y:S02]  /*bca0*/  FMNMX.FTZ R13, R48, R13, !PT ;  /* 0x0000000d300d7209 */ /* 0x000fe40007810000 */
[----:B0-----:R-:W-:Y:S02]  /*bcb0*/  FSEL R64, R32, -INF , P2 ;  /* 0xff80000020407808 */ /* 0x001fe40001000000 */
[----:B------:R-:W-:Y:S01]  /*bcc0*/  FMNMX.FTZ R13, R52, R13, !PT ;  /* 0x0000000d340d7209 */ /* 0x000fe20007810000 */
[----:B------:R-:W-:Y:S01]  /*bcd0*/  MUFU.TANH R33, R33 ;  /* 0x0000002100217308 */ /* 0x000fe20000002400 */
[C---:B------:R-:W-:Y:S02]  /*bce0*/  ISETP.GT.AND P2, PT, R27.reuse, 0x20, PT ;  /* 0x000000201b00780c */ /* 0x040fe40003f44270 */
[----:B-1----:R-:W-:Y:S01]  /*bcf0*/  FMNMX.FTZ R25, R54, R13, !PT ;  /* 0x0000000d36197209 */ /* 0x002fe20007810000 */
[----:B------:R-:W-:Y:S01]  /*bd00*/  IMAD.U32 R13, RZ, RZ, UR4 ;  /* 0x00000004ff0d7e24 */ /* 0x000fe2000f8e00ff */
[----:B------:R-:W-:-:S02]  /*bd10*/  ISETP.GT.AND P1, PT, R27, 0x21, PT ;  /* 0x000000211b00780c */ /* 0x000fc40003f24270 */
[----:B------:R-:W-:Y:S01]  /*bd20*/  FMNMX.FTZ R25, R64, R25, !PT ;  /* 0x0000001940197209 */ /* 0x000fe20007810000 */
[----:B------:R-:W-:Y:S01]  /*bd30*/  MUFU.TANH R53, R53 ;  /* 0x0000003500357308 */ /* 0x000fe20000002400 */
[----:B------:R-:W-:Y:S02]  /*bd40*/  FSEL R68, R68, -INF , P2 ;  /* 0xff80000044447808 */ /* 0x000fe40001000000 */
[----:B------:R-:W-:Y:S02]  /*bd50*/  FMNMX.FTZ R25, R66, R25, !PT ;  /* 0x0000001942197209 */ /* 0x000fe40007810000 */
[----:B--2---:R-:W-:Y:S02]  /*bd60*/  FMNMX.FTZ R15, R36, R37, !PT ;  /* 0x00000025240f7209 */ /* 0x004fe40007810000 */
[----:B------:R-:W-:Y:S01]  /*bd70*/  ISETP.GT.AND P2, PT, R27, 0x28, PT ;  /* 0x000000281b00780c */ /* 0x000fe20003f44270 */
[----:B------:R-:W0:Y:S01]  /*bd80*/  MUFU.TANH R36, R49 ;  /* 0x0000003100247308 */ /* 0x000e220000002400 */
[----:B----4-:R-:W-:Y:S01]  /*bd90*/  FSEL R70, R70, -INF , P1 ;  /* 0xff80000046467808 */ /* 0x010fe20000800000 */
[----:B------:R-:W-:Y:S01]  /*bda0*/  FMUL.FTZ R31, R15, R13 ;  /* 0x0000000d0f1f7220 */ /* 0x000fe20000410000 */
[----:B------:R-:W-:-:S02]  /*bdb0*/  FMNMX.FTZ R25, R68, R25, !PT ;  /* 0x0000001944197209 */ /* 0x000fc40007810000 */
[----:B------:R-:W-:Y:S02]  /*bdc0*/  FSEL R72, R72, -INF , P2 ;  /* 0xff80000048487808 */ /* 0x000fe40001000000 */
[----:B------:R-:W-:Y:S02]  /*bdd0*/  FMNMX.FTZ R25, R70, R25, !PT ;  /* 0x0000001946197209 */ /* 0x000fe40007810000 */
[----:B------:R-:W-:Y:S02]  /*bde0*/  ISETP.GT.AND P1, PT, R27, 0x30, PT ;  /* 0x000000301b00780c */ /* 0x000fe40003f24270 */
[----:B------:R-:W-:Y:S02]  /*bdf0*/  FSEL R74, R45, -INF , P3 ;  /* 0xff8000002d4a7808 */ /* 0x000fe40001800000 */
[----:B------:R-:W-:Y:S02]  /*be00*/  FMNMX.FTZ R25, R72, R25, !PT ;  /* 0x0000001948197209 */ /* 0x000fe40007810000 */
[----:B------:R-:W-:-:S02]  /*be10*/  ISETP.GT.AND P2, PT, R27, 0x31, PT ;  /* 0x000000311b00780c */ /* 0x000fc40003f44270 */
[----:B------:R-:W-:Y:S02]  /*be20*/  FSEL R76, R76, -INF , P1 ;  /* 0xff8000004c4c7808 */ /* 0x000fe40000800000 */
[----:B------:R-:W-:Y:S02]  /*be30*/  FMNMX.FTZ R25, R74, R25, !PT ;  /* 0x000000194a197209 */ /* 0x000fe40007810000 */
[----:B------:R-:W-:Y:S02]  /*be40*/  FSETP.NEU.FTZ.AND P4, PT, R15, -INF , PT ;  /* 0xff8000000f00780b */ /* 0x000fe40003f9d000 */
[----:B------:R-:W-:Y:S02]  /*be50*/  ISETP.GT.AND P1, PT, R27, 0x38, PT ;  /* 0x000000381b00780c */ /* 0x000fe40003f24270 */
[----:B0-----:R-:W-:Y:S02]  /*be60*/  FSEL R36, R36, -INF , P2 ;  /* 0xff80000024247808 */ /* 0x001fe40001000000 */
[----:B------:R-:W-:-:S02]  /*be70*/  FMNMX.FTZ R25, R76, R25, !PT ;  /* 0x000000194c197209 */ /* 0x000fc40007810000 */
[----:B------:R-:W-:Y:S02]  /*be80*/  FSEL R31, R31, RZ, P4 ;  /* 0x000000ff1f1f7208 */ /* 0x000fe40002000000 */
[----:B------:R-:W-:Y:S02]  /*be90*/  ISETP.GT.AND P2, PT, R27, 0x39, PT ;  /* 0x000000391b00780c */ /* 0x000fe40003f44270 */
[----:B------:R-:W-:Y:S01]  /*bea0*/  FSEL R32, R33, -INF , P1 ;  /* 0xff80000021207808 */ /* 0x000fe20000800000 */
[--C-:B------:R-:W-:Y:S01]  /*beb0*/  FFMA.FTZ R78, R62, R13, -R31.reuse ;  /* 0x0000000d3e4e7223 */ /* 0x100fe2000001081f */
[----:B------:R-:W-:Y:S01]  /*bec0*/  FMNMX.FTZ R25, R36, R25, !PT ;  /* 0x0000001924197209 */ /* 0x000fe20007810000 */
[-CC-:B------:R-:W-:Y:S01]  /*bed0*/  FFMA.FTZ R167, R60, R13.reuse, -R31.reuse ;  /* 0x0000000d3ca77223 */ /* 0x180fe2000001081f */
[----:B------:R-:W-:Y:S01]  /*bee0*/  FSEL R62, R53, -INF , P2 ;  /* 0xff800000353e7808 */ /* 0x000fe20001000000 */
        /* <DEDUP_REMOVED lines=8> */
[-CC-:B------:R-:W-:Y:S01]  /*bf70*/  FFMA.FTZ R58, R58, R13.reuse, -R31.reuse ;  /* 0x0000000d3a3a7223 */ /* 0x180fe2000001081f */
[-CC-:B------:R-:W-:Y:S01]  /*bf80*/  FFMA.FTZ R161, R56, R13.reuse, -R31.reuse ;  /* 0x0000000d38a17223 */ /* 0x180fe2000001081f */
[----:B------:R-:W0:Y:S01]  /*bf90*/  SHFL.BFLY PT, R60, R25, 0x2, 0x1f ;  /* 0x0c401f00193c7f89 */ /* 0x000e2200000e0000 */
[-CC-:B------:R-:W-:Y:S01]  /*bfa0*/  FFMA.FTZ R50, R50, R13.reuse, -R31.reuse ;  /* 0x0000000d32327223 */ /* 0x180fe2000001081f */
[----:B------:R-:W1:Y:S01]  /*bfb0*/  MUFU.EX2 R165, R165 ;  /* 0x000000a500a57308 */ /* 0x000e620000000800 */
[-CC-:B------:R-:W-:Y:S01]  /*bfc0*/  FFMA.FTZ R163, R46, R13.reuse, -R31.reuse ;  /* 0x0000000d2ea37223 */ /* 0x180fe2000001081f */
[-CC-:B------:R-:W-:Y:S01]  /*bfd0*/  FFMA.FTZ R42, R42, R13.reuse, -R31.reuse ;  /* 0x0000000d2a2a7223 */ /* 0x180fe2000001081f */
[-CC-:B------:R-:W-:Y:S01]  /*bfe0*/  FFMA.FTZ R30, R34, R13.reuse, -R31.reuse ;  /* 0x0000000d221e7223 */ /* 0x180fe2000001081f */
[----:B------:R-:W-:-:S04]  /*bff0*/  FFMA.FTZ R24, R24, R13, -R31 ;  /* 0x0000000d18187223 */ /* 0x000fc8000001081f */
[----:B------:R-:W2:Y:S08]  /*c000*/  MUFU.EX2 R167, R167 ;  /* 0x000000a700a77308 */ /* 0x000eb00000000800 */
[----:B------:R-:W4:Y:S01]  /*c010*/  MUFU.EX2 R58, R58 ;  /* 0x0000003a003a7308 */ /* 0x000f220000000800 */
[----:B-1----:R-:W-:Y:S01]  /*c020*/  FADD.FTZ R34, R165, R78 ;  /* 0x0000004ea5227221 */ /* 0x002fe20000010000 */
[----:B------:R-:W-:-:S02]  /*c030*/  F2FP.BF16.F32.PACK_AB R165, R78, R165 ;  /* 0x000000a54ea5723e */ /* 0x000fc400000010ff */
[----:B0-----:R-:W-:Y:S01]  /*c040*/  FMNMX.FTZ R60, R25, R60, !PT ;  /* 0x0000003c193c7209 */ /* 0x001fe20007810000 */
[----:B------:R-:W-:-:S03]  /*c050*/  FFMA.FTZ R25, R28, R13, -R31 ;  /* 0x0000000d1c197223 */ /* 0x000fc6000001081f */
[----:B------:R-:W0:Y:S01]  /*c060*/  MUFU.EX2 R161, R161 ;  /* 0x000000a100a17308 */ /* 0x000e220000000800 */
[----:B--2---:R-:W-:Y:S01]  /*c070*/  FADD.FTZ R47, R167, R34 ;  /* 0x00000022a72f7221 */ /* 0x004fe20000010000 */
[----:B------:R-:W1:Y:S06]  /*c080*/  SHFL.BFLY PT, R27, R60, 0x1, 0x1f ;  /* 0x0c201f003c1b7f89 */ /* 0x000e6c00000e0000 */
[----:B------:R-:W2:Y:S01]  /*c090*/  MUFU.EX2 R50, R50 ;  /* 0x0000003200327308 */ /* 0x000ea20000000800 */
[----:B----4-:R-:W-:-:S07]  /*c0a0*/  F2FP.BF16.F32.PACK_AB R167, R58, R167 ;  /* 0x000000a73aa7723e */ /* 0x010fce00000010ff */
[----:B------:R-:W4:Y:S08]  /*c0b0*/  MUFU.EX2 R163, R163 ;  /* 0x000000a300a37308 */ /* 0x000f300000000800 */
[----:B------:R-:W3:Y:S01]  /*c0c0*/  MUFU.EX2 R42, R42 ;  /* 0x0000002a002a7308 */ /* 0x000ee20000000800 */
[----:B-1----:R-:W-:Y:S01]  /*c0d0*/  FMNMX.FTZ R14, R60, R27, !PT ;  /* 0x0000001b3c0e7209 */ /* 0x002fe20007810000 */
[----:B------:R-:W-:-:S03]  /*c0e0*/  FFMA.FTZ R27, R0, R13, -R31 ;  /* 0x0000000d001b7223 */ /* 0x000fc6000001081f */
[C---:B------:R-:W-:Y:S01]  /*c0f0*/  FSETP.NEU.FTZ.AND P1, PT, R14.reuse, -INF , PT ;  /* 0xff8000000e00780b */ /* 0x040fe20003f3d000 */
[----:B------:R-:W-:Y:S02]  /*c100*/  FMUL.FTZ R33, R14, R13 ;  /* 0x0000000d0e217220 */ /* 0x000fe40000410000 */
[----:B------:R-:W1:Y:S03]  /*c110*/  MUFU.EX2 R157, R157 ;  /* 0x0000009d009d7308 */ /* 0x000e660000000800 */
        /* <DEDUP_REMOVED lines=11> */
[-C--:B------:R-:W-:Y:S01]  /*c1d0*/  FFMA.FTZ R156, R68, R13.reuse, -R33 ;  /* 0x0000000d449c7223 */ /* 0x080fe20000010821 */
[----:B------:R-:W-:Y:S01]  /*c1e0*/  FADD.FTZ R40, R58, R47 ;  /* 0x0000002f3a287221 */ /* 0x000fe20000010000 */
[-CC-:B------:R-:W-:Y:S01]  /*c1f0*/  FFMA.FTZ R39, R70, R13.reuse, -R33.reuse ;  /* 0x0000000d46277223 */ /* 0x180fe20000010821 */
[-CC-:B------:R-:W-:Y:S01]  /*c200*/  FFMA.FTZ R41, R72, R13.reuse, -R33.reuse ;  /* 0x0000000d48297223 */ /* 0x180fe20000010821 */
[-CC-:B------:R-:W-:Y:S01]  /*c210*/  FFMA.FTZ R0, R74, R13.reuse, -R33.reuse ;  /* 0x0000000d4a007223 */ /* 0x180fe20000010821 */
[----:B0-----:R-:W-:Y:S01]  /*c220*/  FADD.FTZ R47, R161, R40 ;  /* 0x00000028a12f7221 */ /* 0x001fe20000010000 */
[----:B------:R-:W0:Y:S01]  /*c230*/  MUFU.EX2 R29, R29 ;  /* 0x0000001d001d7308 */ /* 0x000e220000000800 */
[-CC-:B------:R-:W-:Y:S01]  /*c240*/  FFMA.FTZ R28, R76, R13.reuse, -R33.reuse ;  /* 0x0000000d4c1c7223 */ /* 0x180fe20000010821 */
[-C--:B------:R-:W-:Y:S01]  /*c250*/  FFMA.FTZ R36, R36, R13.reuse, -R33 ;  /* 0x0000000d24247223 */ /* 0x080fe20000010821 */
[----:B--2---:R-:W-:Y:S01]  /*c260*/  FADD.FTZ R40, R50, R47 ;  /* 0x0000002f32287221 */ /* 0x004fe20000010000 */
[-CC-:B------:R-:W-:Y:S01]  /*c270*/  FFMA.FTZ R32, R32, R13.reuse, -R33.reuse ;  /* 0x0000000d20207223 */ /* 0x180fe20000010821 */
[----:B------:R-:W-:Y:S01]  /*c280*/  FFMA.FTZ R33, R62, R13, -R33 ;  /* 0x0000000d3e217223 */ /* 0x000fe20000010821 */
[----:B------:R-:W-:Y:S01]  /*c290*/  F2FP.BF16.F32.PACK_AB R161, R50, R161 ;  /* 0x000000a132a1723e */ /* 0x000fe200000010ff */
[----:B----4-:R-:W-:Y:S01]  /*c2a0*/  FADD.FTZ R47, R163, R40 ;  /* 0x00000028a32f7221 */ /* 0x010fe20000010000 */
[----:B------:R-:W2:Y:S01]  /*c2b0*/  MUFU.EX2 R166, R166 ;  /* 0x000000a600a67308 */ /* 0x000ea20000000800 */
[----:B---3--:R-:W-:-:S02]  /*c2c0*/  F2FP.BF16.F32.PACK_AB R163, R42, R163 ;  /* 0x000000a32aa3723e */ /* 0x008fc400000010ff */
[----:B------:R-:W-:-:S04]  /*c2d0*/  FADD.FTZ R40, R42, R47 ;  /* 0x0000002f2a287221 */ /* 0x000fc80000010000 */
[----:B-1----:R-:W-:Y:S01]  /*c2e0*/  FADD.FTZ R47, R157, R40 ;  /* 0x000000289d2f7221 */ /* 0x002fe20000010000 */
[----:B------:R-:W1:Y:S01]  /*c2f0*/  MUFU.EX2 R31, R31 ;  /* 0x0000001f001f7308 */ /* 0x000e620000000800 */
[----:B0-----:R-:W-:Y:S01]  /*c300*/  FADD.FTZ R45, R164, R29 ;  /* 0x0000001da42d7221 */ /* 0x001fe20000010000 */
[----:B------:R-:W-:Y:S01]  /*c310*/  F2FP.BF16.F32.PACK_AB R164, R29, R164 ;  /* 0x000000a41da4723e */ /* 0x000fe200000010ff */
[C---:B------:R-:W-:Y:S01]  /*c320*/  FADD.FTZ R47, R38.reuse, R47 ;  /* 0x0000002f262f7221 */ /* 0x040fe20000010000 */
[----:B------:R-:W-:-:S04]  /*c330*/  F2FP.BF16.F32.PACK_AB R157, R38, R157 ;  /* 0x0000009d269d723e */ /* 0x000fc800000010ff */
[----:B------:R-:W0:Y:S01]  /*c340*/  MUFU.EX2 R160, R160 ;  /* 0x000000a000a07308 */ /* 0x000e220000000800 */
[----:B--2---:R-:W-:-:S07]  /*c350*/  FADD.FTZ R34, R166, R45 ;  /* 0x0000002da6227221 */ /* 0x004fce0000010000 */
[----:B------:R-:W2:Y:S01]  /*c360*/  MUFU.EX2 R35, R35 ;  /* 0x0000002300237308 */ /* 0x000ea20000000800 */
[C---:B-1----:R-:W-:Y:S01]  /*c370*/  FADD.FTZ R45, R31.reuse, R34 ;  /* 0x000000221f2d7221 */ /* 0x042fe20000010000 */
[----:B------:R-:W-:-:S05]  /*c380*/  F2FP.BF16.F32.PACK_AB R166, R31, R166 ;  /* 0x000000a61fa6723e */ /* 0x000fca00000010ff */
[----:B------:R1:W-:Y:S01]  /*c390*/  STSM.16.M88.4 [R201+0x26800], R164 ;  /* 0x026800a4c9007844 */ /* 0x0003e20000000200 */
        /* <DEDUP_REMOVED lines=8> */
[C---:B0-----:R-:W-:Y:S01]  /*c420*/  FADD.FTZ R45, R37.reuse, R34 ;  /* 0x00000022252d7221 */ /* 0x041fe20000010000 */
[----:B------:R-:W-:-:S05]  /*c430*/  F2FP.BF16.F32.PACK_AB R162, R37, R162 ;  /* 0x000000a225a2723e */ /* 0x000fca00000010ff */
[----:B------:R1:W-:Y:S01]  /*c440*/  STSM.16.M88.4 [R204], R160 ;  /* 0x000000a0cc007844 */ /* 0x0003e20000000200 */
[----:B------:R-:W-:Y:S01]  /*c450*/  MUFU.EX2 R30, R30 ;  /* 0x0000001e001e7308 */ /* 0x000fe20000000800 */
[----:B--2---:R-:W-:-:S07]  /*c460*/  FADD.FTZ R34, R156, R45 ;  /* 0x0000002d9c227221 */ /* 0x004fce0000010000 */
[----:B------:R-:W0:Y:S01]  /*c470*/  MUFU.EX2 R41, R41 ;  /* 0x0000002900297308 */ /* 0x000e220000000800 */
[C---:B---3--:R-:W-:Y:S01]  /*c480*/  FADD.FTZ R34, R39.reuse, R34 ;  /* 0x0000002227227221 */ /* 0x048fe20000010000 */
[----:B------:R-:W-:-:S06]  /*c490*/  F2FP.BF16.F32.PACK_AB R156, R39, R156 ;  /* 0x0000009c279c723e */ /* 0x000fcc00000010ff */
[----:B------:R-:W2:Y:S08]  /*c4a0*/  MUFU.EX2 R3, R3 ;  /* 0x0000000300037308 */ /* 0x000eb00000000800 */
[----:B------:R-:W3:Y:S01]  /*c4b0*/  MUFU.EX2 R0, R0 ;  /* 0x0000000000007308 */ /* 0x000ee20000000800 */
[----:B0-----:R-:W-:-:S07]  /*c4c0*/  FADD.FTZ R29, R41, R34 ;  /* 0x00000022291d7221 */ /* 0x001fce0000010000 */
[----:B------:R-:W-:Y:S01]  /*c4d0*/  MUFU.EX2 R25, R25 ;  /* 0x0000001900197308 */ /* 0x000fe20000000800 */
[----:B--2---:R-:W-:-:S07]  /*c4e0*/  F2FP.BF16.F32.PACK_AB R159, R3, R30 ;  /* 0x0000001e039f723e */ /* 0x004fce00000010ff */
[----:B------:R-:W0:Y:S01]  /*c4f0*/  MUFU.EX2 R26, R26 ;  /* 0x0000001a001a7308 */ /* 0x000e220000000800 */
[C---:B---3--:R-:W-:Y:S01]  /*c500*/  FADD.FTZ R29, R0.reuse, R29 ;  /* 0x0000001d001d7221 */ /* 0x048fe20000010000 */
[----:B------:R-:W-:-:S05]  /*c510*/  F2FP.BF16.F32.PACK_AB R158, R0, R41 ;  /* 0x00000029009e723e */ /* 0x000fca00000010ff */
[----:B------:R1:W-:Y:S01]  /*c520*/  STSM.16.M88.4 [R202], R156 ;  /* 0x0000009cca007844 */ /* 0x0003e20000000200 */
[----:B------:R-:W-:Y:S08]  /*c530*/  MUFU.EX2 R28, R28 ;  /* 0x0000001c001c7308 */ /* 0x000ff00000000800 */
[----:B------:R2:W3:Y:S01]  /*c540*/  MUFU.EX2 R43, R36 ;  /* 0x00000024002b7308 */ /* 0x0004e20000000800 */
[----:B0-----:R-:W-:-:S07]  /*c550*/  F2FP.BF16.F32.PACK_AB R153, R26, R25 ;  /* 0x000000191a99723e */ /* 0x001fce00000010ff */
[----:B------:R-:W-:Y:S01]  /*c560*/  MUFU.EX2 R24, R24 ;  /* 0x0000001800187308 */ /* 0x000fe20000000800 */
[----:B--2---:R-:W-:-:S04]  /*c570*/  FADD.FTZ R36, R30, R47 ;  /* 0x0000002f1e247221 */ /* 0x004fc80000010000 */
[----:B------:R-:W-:-:S03]  /*c580*/  FADD.FTZ R36, R3, R36 ;  /* 0x0000002403247221 */ /* 0x000fc60000010000 */
[----:B------:R-:W0:Y:S01]  /*c590*/  MUFU.EX2 R27, R27 ;  /* 0x0000001b001b7308 */ /* 0x000e220000000800 */
[----:B---3-5:R-:W-:Y:S01]  /*c5a0*/  F2FP.BF16.F32.PACK_AB R152, R43, R28 ;  /* 0x0000001c2b98723e */ /* 0x028fe200000010ff */
[----:B------:R-:W-:Y:S01]  /*c5b0*/  FADD.FTZ R25, R25, R36 ;  /* 0x0000002419197221 */ /* 0x000fe20000010000 */
[----:B------:R-:W-:-:S03]  /*c5c0*/  FADD.FTZ R28, R28, R29 ;  /* 0x0000001d1c1c7221 */ /* 0x000fc60000010000 */
[----:B------:R-:W-:Y:S01]  /*c5d0*/  FADD.FTZ R25, R26, R25 ;  /* 0x000000191a197221 */ /* 0x000fe20000010000 */
[----:B------:R-:W-:Y:S01]  /*c5e0*/  FADD.FTZ R43, R43, R28 ;  /* 0x0000001c2b2b7221 */ /* 0x000fe20000010000 */
[----:B------:R-:W2:Y:S08]  /*c5f0*/  MUFU.EX2 R32, R32 ;  /* 0x0000002000207308 */ /* 0x000eb00000000800 */
[----:B------:R-:W3:Y:S01]  /*c600*/  MUFU.EX2 R33, R33 ;  /* 0x0000002100217308 */ /* 0x000ee20000000800 */
[----:B0-----:R-:W-:Y:S01]  /*c610*/  F2FP.BF16.F32.PACK_AB R155, R27, R24 ;  /* 0x000000181b9b723e */ /* 0x001fe200000010ff */
[----:B------:R-:W-:-:S04]  /*c620*/  FADD.FTZ R24, R24, R25 ;  /* 0x0000001918187221 */ /* 0x000fc80000010000 */
[----:B------:R-:W-:Y:S01]  /*c630*/  FADD.FTZ R3, R27, R24 ;  /* 0x000000181b037221 */ /* 0x000fe20000010000 */
[----:B--2---:R-:W-:Y:S01]  /*c640*/  FADD.FTZ R0, R32, R43 ;  /* 0x0000002b20007221 */ /* 0x004fe20000010000 */
[----:B---3--:R-:W-:-:S03]  /*c650*/  F2FP.BF16.F32.PACK_AB R154, R33, R32 ;  /* 0x00000020219a723e */ /* 0x008fc600000010ff */
[----:B------:R-:W-:Y:S02]  /*c660*/  FADD.FTZ R0, R33, R0 ;  /* 0x0000000021007221 */ /* 0x000fe40000010000 */
[----:B------:R1:W-:Y:S01]  /*c670*/  STSM.16.M88.4 [R203], R152 ;  /* 0x00000098cb007844 */ /* 0x0003e20000000200 */
[----:B------:R-:W-:Y:S05]  /*c680*/  @!P0 BRA `(.L_x_7983) ;  /* 0x0000000000048947 */ /* 0x000fea0003800000 */
[----:B------:R-:W-:Y:S01]  /*c690*/  BPT.TRAP 0x1 ;  /* 0x000000040000795c */ /* 0x000fe20000300000 */
.L_x_7983:
[----:B------:R0:W2:Y:S01]  /*c6a0*/  SYNCS.PHASECHK.TRANS64.TRYWAIT P1, [R20+URZ+0x28c50], R21 ;  /* 0x028c5015140075a7 */ /* 0x0000a2000802017f */
[----:B------:R-:W-:Y:S05]  /*c6b0*/  @!P0 BRA `(.L_x_7984) ;  /* 0x0000000000048947 */ /* 0x000fea0003800000 */
[----:B------:R-:W-:Y:S01]  /*c6c0*/  BPT.TRAP 0x1 ;  /* 0x000000040000795c */ /* 0x000fe20000300000 */
.L_x_7984:
[----:B------:R-:W-:Y:S01]  /*c6d0*/  ULDC UR41, c[0x0][0x9d8] ;  /* 0x0002760000297ab9 */ /* 0x000fe20000000800 */
[----:B------:R-:W-:Y:S01]  /*c6e0*/  ULDC UR44, c[0x0][0x9d8] ;  /* 0x00027600002c7ab9 */ /* 0x000fe20000000800 */
[----:B------:R-:W-:Y:S01]  /*c6f0*/  ULDC UR38, c[0x0][0x988] ;  /* 0x0002620000267ab9 */ /* 0x000fe20000000800 */
[----:B------:R-:W-:Y:S01]  /*c700*/  ULDC UR40, c[0x0][0x988] ;  /* 0x0002620000287ab9 */ /* 0x000fe20000000800 */
[----:B------:R-:W-:Y:S01]  /*c710*/  BSSY B0, `(.L_x_7985) ;  /* 0x0000006000007945 */ /* 0x000fe20003800000 */
[----:B------:R-:W-:Y:S02]  /*c720*/  IMAD R28, R19, 0x1000, R195 ;  /* 0x00001000131c7824 */ /* 0x000fe400078e02c3 */
[----:B------:R-:W-:Y:S01]  /*c730*/  IMAD.MOV.U32 R29, RZ, RZ, 0x40000040 ;  /* 0x40000040ff1d7424 */ /* 0x000fe200078e00ff */
[----:B--2---:R-:W-:Y:S06]  /*c740*/  @P1 BRA `(.L_x_7986) ;  /* 0x0000000000081947 */ /* 0x004fec0003800000 */
[----:B------:R-:W2:Y:S02]  /*c750*/  SYNCS.PHASECHK.TRANS64.TRYWAIT P1, [R20+URZ+0x28c50], R21 ;  /* 0x028c5015140075a7 */ /* 0x000ea4000802017f */
[----:B--2---:R-:W-:Y:S05]  /*c760*/  @!P1 BRA `(.L_x_7987) ;  /* 0x0000013000a49947 */ /* 0x004fea0003800000 */
.L_x_7986:
[----:B------:R-:W-:Y:S05]  /*c770*/  BSYNC B0 ;  /* 0x0000000000007941 */ /* 0x000fea0003800000 */
.L_x_7985:
        /* <DEDUP_REMOVED lines=14> */
[----:B------:R-:W-:-:S06]  /*c860*/  WARPGROUP.ARRIVE ;  /* 0x00000000000079c5 */ /* 0x000fcc0000000000 */
        /* <DEDUP_REMOVED lines=24> */
.L_x_7988:
[----:B0-2---:R-:W0:Y:S01]  /*c9f0*/  LDC R21, c[0x0][0x448] ;  /* 0x00011200ff157b82 */ /* 0x005e220000000800 */
[----:B------:R-:W-:Y:S01]  /*ca00*/  VIADD R20, R20, 0x28c60 ;  /* 0x00028c6014147836 */ /* 0x000fe20000000000 */
[----:B------:R-:W-:Y:S01]  /*ca10*/  BSSY B1, `(.L_x_7989) ;  /* 0x000024d000017945 */ /* 0x000fe20003800000 */
[----:B-1----:R-:W-:Y:S02]  /*ca20*/  IMAD.MOV.U32 R152, RZ, RZ, R199 ;  /* 0x000000ffff987224 */ /* 0x002fe400078e00c7 */
[----:B------:R-:W-:Y:S01]  /*ca30*/  VIADD R209, R209, 0xfffffffe ;  /* 0xfffffffed1d17836 */ /* 0x000fe20000000000 */
[----:B------:R-:W-:-:S04]  /*ca40*/  PRMT R20, R188, 0x654, R20 ;  /* 0x00000654bc147816 */ /* 0x000fc80000000014 */
[----:B------:R1:W-:Y:S01]  /*ca50*/  SYNCS.ARRIVE.TRANS64.RED.A1T0 RZ, [R20+URZ], RZ ;  /* 0x000000ff14ff79a7 */ /* 0x0003e2000810043f */
[----:B0-----:R-:W-:-:S13]  /*ca60*/  ISETP.NE.AND P1, PT, R21, 0x1, PT ;  /* 0x000000011500780c */ /* 0x001fda0003f25270 */
[----:B------:R-:W0:Y:S08]  /*ca70*/  @P1 LDC R21, c[0x0][0x44c] ;  /* 0x00011300ff151b82 */ /* 0x000e300000000800 */
[----:B-1----:R-:W1:Y:S01]  /*ca80*/  @P1 LDC R20, c[0x0][0x450] ;  /* 0x00011400ff141b82 */ /* 0x002e620000000800 */
[----:B0-----:R-:W-:-:S05]  /*ca90*/  @P1 IMAD.HI.U32 R21, R199, R21, RZ ;  /* 0x00000015c7151227 */ /* 0x001fca00078e00ff */
[----:B-1----:R-:W-:-:S04]  /*caa0*/  @P1 SHF.R.U32.HI R152, RZ, R20, R21 ;  /* 0x00000014ff981219 */ /* 0x002fc80000011615 */
[----:B------:R-:W-:-:S04]  /*cab0*/  IADD3 R20, R152, R200, -R198 ;  /* 0x000000c898147210 */ /* 0x000fc80007ffe8c6 */
        /* <DEDUP_REMOVED lines=11> */
.L_x_8004:
[----:B------:R-:W-:-:S05]  /*cb70*/  VIADD R19, R220, 0x1 ;  /* 0x00000001dc137836 */ /* 0x000fca0000000000 */
[----:B------:R-:W-:-:S04]  /*cb80*/  ISETP.NE.AND P1, PT, R19, 0x2, PT ;  /* 0x000000021300780c */ /* 0x000fc80003f25270 */
[----:B------:R-:W-:Y:S02]  /*cb90*/  SEL R13, RZ, 0x1, P1 ;  /* 0x00000001ff0d7807 */ /* 0x000fe40000800000 */
[----:B------:R-:W-:Y:S02]  /*cba0*/  SEL R19, R19, RZ, P1 ;  /* 0x000000ff13137207 */ /* 0x000fe40000800000 */
[----:B------:R-:W-:Y:S01]  /*cbb0*/  LOP3.LUT R22, R22, R13, RZ, 0x3c, !PT ;  /* 0x0000000d16167212 */ /* 0x000fe200078e3cff */
[----:B0-----:R-:W-:Y:S06]  /*cbc0*/  @!P0 BRA `(.L_x_7992) ;  /* 0x0000000000048947 */ /* 0x001fec0003800000 */
[----:B------:R-:W-:Y:S01]  /*cbd0*/  BPT.TRAP 0x1 ;  /* 0x000000040000795c */ /* 0x000fe20000300000 */
.L_x_7992:
[----:B------:R-:W-:Y:S01]  /*cbe0*/  IMAD R209, R19, 0x8, R2 ;  /* 0x0000000813d17824 */ /* 0x000fe200078e0202 */
[----:B------:R-:W-:-:S04]  /*cbf0*/  SHF.L.U32 R213, R22, 0x1f, RZ ;  /* 0x0000001f16d57819 */ /* 0x000fc800000006ff */
[----:B------:R0:W1:Y:S01]  /*cc00*/  SYNCS.PHASECHK.TRANS64.TRYWAIT P1, [R209+URZ+0x28c30], R213 ;  /* 0x028c30d5d10075a7 */ /* 0x000062000802017f */
[----:B------:R-:W-:Y:S05]  /*cc10*/  @!P0 BRA `(.L_x_7993) ;  /* 0x0000000000048947 */ /* 0x000fea0003800000 */
[----:B------:R-:W-:Y:S01]  /*cc20*/  BPT.TRAP 0x1 ;  /* 0x000000040000795c */ /* 0x000fe20000300000 */
.L_x_7993:
[----:B------:R-:W-:Y:S01]  /*cc30*/  BSSY B2, `(.L_x_7994) ;  /* 0x0000006000027945 */ /* 0x000fe20003800000 */
[----:B------:R-:W-:Y:S02]  /*cc40*/  IMAD R154, R19, 0x200, R12 ;  /* 0x00000200139a7824 */ /* 0x000fe400078e020c */
[----:B------:R-:W-:Y:S01]  /*cc50*/  IMAD.MOV.U32 R155, RZ, RZ, 0x40000040 ;  /* 0x40000040ff9b7424 */ /* 0x000fe200078e00ff */
[----:B-1----:R-:W-:Y:S06]  /*cc60*/  @P1 BRA `(.L_x_7995) ;  /* 0x0000000000081947 */ /* 0x002fec0003800000 */
[----:B------:R-:W1:Y:S02]  /*cc70*/  SYNCS.PHASECHK.TRANS64.TRYWAIT P1, [R209+URZ+0x28c30], R213 ;  /* 0x028c30d5d10075a7 */ /* 0x000e64000802017f */
[----:B-1----:R-:W-:Y:S05]  /*cc80*/  @!P1 BRA `(.L_x_7996) ;  /* 0x0000012c00709947 */ /* 0x002fea0003800000 */
.L_x_7995:
[----:B------:R-:W-:Y:S05]  /*cc90*/  BSYNC B2 ;  /* 0x0000000000027941 */ /* 0x000fea0003800000 */
.L_x_7994:
        /* <DEDUP_REMOVED lines=14> */
[----:B------:R-:W-:Y:S01]  /*cd80*/  WARPGROUP.ARRIVE ;  /* 0x00000000000079c5 */ /* 0x000fe20000000000 */
[----:B------:R-:W-:Y:S02]  /*cd90*/  R2UR UR8, R10 ;  /* 0x000000000a0872ca */ /* 0x000fe400000e0000 */
[----:B------:R-:W-:Y:S02]  /*cda0*/  R2UR UR9, R11 ;  /* 0x000000000b0972ca */ /* 0x000fe400000e0000 */
[----:B------:R-:W-:Y:S01]  /*cdb0*/  R2UR UR14, R14 ;  /* 0x000000000e0e72ca */ /* 0x000fe200000e0000 */
[----:B------:R-:W-:Y:S01]  /*cdc0*/  HGMMA.64x64x16.F32.BF16 R152, gdesc[UR4], RZ, !UPT, gsb0 ;  /* 0x00e00000049879f0 */ /* 0x000fe2000c0018ff */
[----:B------:R-:W-:Y:S02]  /*cdd0*/  R2UR UR15, R15 ;  /* 0x000000000f0f72ca */ /* 0x000fe400000e0000 */
[----:B------:R-:W-:-:S02]  /*cde0*/  R2UR UR12, R8 ;  /* 0x00000000080c72ca */ /* 0x000fc400000e0000 */
        /* <DEDUP_REMOVED lines=15> */
.L_x_7997:
[----:B------:R-:W2:Y:S01]  /*cee0*/  LDC R13, c[0x0][0x448] ;  /* 0x00011200ff0d7b82 */ /* 0x000ea20000000800 */
[----:B------:R-:W-:Y:S01]  /*cef0*/  FMUL.FTZ R223, R183, UR44 ;  /* 0x0000002cb7df7c20 */ /* 0x000fe20008410000 */
[----:B------:R-:W-:Y:S01]  /*cf00*/  FMUL.FTZ R182, R182, UR44 ;  /* 0x0000002cb6b67c20 */ /* 0x000fe20008410000 */
[----:B------:R-:W-:Y:S01]  /*cf10*/  FMUL.FTZ R173, R173, UR44 ;  /* 0x0000002cadad7c20 */ /* 0x000fe20008410000 */
[----:B------:R-:W-:Y:S01]  /*cf20*/  FMUL.FTZ R172, R172, UR44 ;  /* 0x0000002cacac7c20 */ /* 0x000fe20008410000 */
[----:B------:R-:W-:Y:S01]  /*cf30*/  FMUL.FTZ R176, R176, UR44 ;  /* 0x0000002cb0b07c20 */ /* 0x000fe20008410000 */
[----:B------:R-:W-:Y:S01]  /*cf40*/  FMUL.FTZ R177, R177, UR44 ;  /* 0x0000002cb1b17c20 */ /* 0x000fe20008410000 */
[----:B------:R-:W-:Y:S01]  /*cf50*/  FMUL.FTZ R181, R181, UR44 ;  /* 0x0000002cb5b57c20 */ /* 0x000fe20008410000 */
[----:B------:R-:W-:Y:S08]  /*cf60*/  MUFU.TANH R182, R182 ;  /* 0x000000b600b67308 */ /* 0x000ff00000002400 */
[----:B------:R-:W-:Y:S01]  /*cf70*/  MUFU.TANH R172, R172 ;  /* 0x000000ac00ac7308 */ /* 0x000fe20000002400 */
[----:B--2---:R-:W-:Y:S01]  /*cf80*/  ISETP.NE.AND P1, PT, R13, 0x1, PT ;  /* 0x000000010d00780c */ /* 0x004fe20003f25270 */
[----:B------:R-:W-:-:S06]  /*cf90*/  IMAD.IADD R13, R208, 0x1, R199 ;  /* 0x00000001d00d7824 */ /* 0x000fcc00078e02c7 */
[----:B------:R-:W-:Y:S06]  /*cfa0*/  MUFU.TANH R181, R181 ;  /* 0x000000b500b57308 */ /* 0x000fec0000002400 */
[----:B------:R-:W2:Y:S08]  /*cfb0*/  @P1 LDC R15, c[0x0][0x44c] ;  /* 0x00011300ff0f1b82 */ /* 0x000eb00000000800 */
[----:B------:R-:W3:Y:S01]  /*cfc0*/  @P1 LDC R14, c[0x0][0x450] ;  /* 0x00011400ff0e1b82 */ /* 0x000ee20000000800 */
[----:B--2---:R-:W-:-:S05]  /*cfd0*/  @P1 IMAD.HI.U32 R15, R13, R15, RZ ;  /* 0x0000000f0d0f1227 */ /* 0x004fca00078e00ff */
        /* <DEDUP_REMOVED lines=21> */
[----:B------:R-:W2:Y:S01]  /*d130*/  SHFL.IDX PT, R175, R13, RZ, 0x1c1f ;  /* 0x001c1fff0daf7589 */ /* 0x000ea200000e0000 */
[----:B------:R-:W-:Y:S01]  /*d140*/  FMUL.FTZ R168, R170, UR44 ;  /* 0x0000002caaa87c20 */ /* 0x000fe20008410000 */
[----:B------:R-:W-:Y:S01]  /*d150*/  FMUL.FTZ R170, R174, UR44 ;  /* 0x0000002caeaa7c20 */ /* 0x000fe20008410000 */
[----:B------:R-:W-:Y:S01]  /*d160*/  FMUL.FTZ R174, R178, UR44 ;  /* 0x0000002cb2ae7c20 */ /* 0x000fe20008410000 */
[----:B------:R-:W3:Y:S01]  /*d170*/  MUFU.TANH R155, R155 ;  /* 0x0000009b009b7308 */ /* 0x000ee20000002400 */
[----:B------:R4:W5:Y:S07]  /*d180*/  SHFL.IDX PT, R178, R13, 0x1, 0x1c1f ;  /* 0x003c1f000db27f89 */ /* 0x00096e00000e0000 */
[----:B------:R-:W0:Y:S01]  /*d190*/  MUFU.TANH R166, R166 ;  /* 0x000000a600a67308 */ /* 0x000e220000002400 */
[----:B----4-:R-:W-:Y:S01]  /*d1a0*/  FMUL.FTZ R13, R179, UR44 ;  /* 0x0000002cb30d7c20 */ /* 0x010fe20008410000 */
[----:B------:R-:W-:-:S04]  /*d1b0*/  IMAD.MOV.U32 R179, RZ, RZ, -0x40 ;  /* 0xffffffc0ffb37424 */ /* 0x000fc800078e00ff */
[----:B------:R-:W-:Y:S02]  /*d1c0*/  IMAD R179, R21, R179, 0x1 ;  /* 0x0000000115b37424 */ /* 0x000fe400078e02b3 */
[----:B------:R-:W4:Y:S03]  /*d1d0*/  MUFU.TANH R14, R14 ;  /* 0x0000000e000e7308 */ /* 0x000f260000002400 */
[----:B------:R-:W-:-:S05]  /*d1e0*/  IADD3 R179, R200, R179, -R207 ;  /* 0x000000b3c8b37210 */ /* 0x000fca0007ffe8cf */
[----:B------:R-:W-:Y:S01]  /*d1f0*/  IMAD.IADD R222, R179, 0x1, -R198 ;  /* 0x00000001b3de7824 */ /* 0x000fe200078e0ac6 */
[----:B------:R-:W1:Y:S03]  /*d200*/  MUFU.TANH R157, R157 ;  /* 0x0000009d009d7308 */ /* 0x000e660000002400 */
[C---:B--2---:R-:W-:Y:S02]  /*d210*/  IMAD.IADD R179, R222.reuse, 0x1, R175 ;  /* 0x00000001deb37824 */ /* 0x044fe400078e02af */
[----:B-----5:R-:W-:-:S03]  /*d220*/  IMAD.IADD R183, R222, 0x1, R178 ;  /* 0x00000001deb77824 */ /* 0x020fc600078e02b2 */
[----:B------:R-:W2:Y:S01]  /*d230*/  MUFU.TANH R15, R15 ;  /* 0x0000000f000f7308 */ /* 0x000ea20000002400 */
[C---:B------:R-:W-:Y:S02]  /*d240*/  ISETP.GT.AND P2, PT, R179.reuse, 0x9, PT ;  /* 0x00000009b300780c */ /* 0x040fe40003f44270 */
[----:B------:R-:W-:Y:S02]  /*d250*/  ISETP.GT.AND P4, PT, R179, RZ, PT ;  /* 0x000000ffb300720c */ /* 0x000fe40003f84270 */
[----:B---3--:R-:W-:Y:S02]  /*d260*/  FSEL R155, R155, -INF , P2 ;  /* 0xff8000009b9b7808 */ /* 0x008fe40001000000 */
[C---:B------:R-:W-:Y:S01]  /*d270*/  ISETP.GT.AND P2, PT, R179.reuse, 0x20, PT ;  /* 0x00000020b300780c */ /* 0x040fe20003f44270 */
[----:B------:R-:W3:Y:S01]  /*d280*/  MUFU.TANH R159, R159 ;  /* 0x0000009f009f7308 */ /* 0x000ee20000002400 */
[----:B------:R-:W-:Y:S02]  /*d290*/  ISETP.GT.AND P5, PT, R179, 0x1, PT ;  /* 0x00000001b300780c */ /* 0x000fe40003fa4270 */
[----:B0-----:R-:W-:-:S02]  /*d2a0*/  FSEL R166, R166, -INF , P2 ;  /* 0xff800000a6a67808 */ /* 0x001fc40001000000 */
[----:B------:R-:W-:Y:S02]  /*d2b0*/  ISETP.GT.AND P2, PT, R183, 0x9, PT ;  /* 0x00000009b700780c */ /* 0x000fe40003f44270 */
[----:B----4-:R-:W-:Y:S01]  /*d2c0*/  FSEL R175, R14, -INF , P4 ;  /* 0xff8000000eaf7808 */ /* 0x010fe20002000000 */
[----:B------:R-:W0:Y:S01]  /*d2d0*/  MUFU.TANH R154, R154 ;  /* 0x0000009a009a7308 */ /* 0x000e220000002400 */
[----:B------:R-:W-:Y:S02]  /*d2e0*/  ISETP.GT.AND P4, PT, R179, 0x11, PT ;  /* 0x00000011b300780c */ /* 0x000fe40003f84270 */
[----:B-1----:R-:W-:Y:S02]  /*d2f0*/  FSEL R157, R157, -INF , P2 ;  /* 0xff8000009d9d7808 */ /* 0x002fe40001000000 */
[----:B------:R-:W-:Y:S02]  /*d300*/  ISETP.GT.AND P1, PT, R179, 0x8, PT ;  /* 0x00000008b300780c */ /* 0x000fe40003f24270 */
[----:B--2---:R-:W-:Y:S01]  /*d310*/  FSEL R178, R15, -INF , P5 ;  /* 0xff8000000fb27808 */ /* 0x004fe20002800000 */
[----:B------:R-:W1:Y:S01]  /*d320*/  MUFU.TANH R168, R168 ;  /* 0x000000a800a87308 */ /* 0x000e620000002400 */
[----:B------:R-:W-:-:S02]  /*d330*/  ISETP.GT.AND P2, PT, R183, 0x20, PT ;  /* 0x00000020b700780c */ /* 0x000fc40003f44270 */
[----:B------:R-:W-:Y:S02]  /*d340*/  ISETP.GT.AND P5, PT, R179, 0x18, PT ;  /* 0x00000018b300780c */ /* 0x000fe40003fa4270 */
[----:B---3--:R-:W-:Y:S02]  /*d350*/  FSEL R159, R159, -INF , P4 ;  /* 0xff8000009f9f7808 */ /* 0x008fe40002000000 */
[----:B------:R-:W-:Y:S01]  /*d360*/  ISETP.GT.AND P4, PT, R183, RZ, PT ;  /* 0x000000ffb700720c */ /* 0x000fe20003f84270 */
[----:B------:R-:W2:Y:S01]  /*d370*/  MUFU.TANH R162, R162 ;  /* 0x000000a200a27308 */ /* 0x000ea20000002400 */
[----:B0-----:R-:W-:Y:S02]  /*d380*/  FSEL R154, R154, -INF , P1 ;  /* 0xff8000009a9a7808 */ /* 0x001fe40000800000 */
[C---:B------:R-:W-:Y:S02]  /*d390*/  ISETP.GT.AND P1, PT, R179.reuse, 0x19, PT ;  /* 0x00000019b300780c */ /* 0x040fe40003f24270 */
[----:B------:R-:W-:-:S03]  /*d3a0*/  ISETP.GT.AND P3, PT, R179, 0x10, PT ;  /* 0x00000010b300780c */ /* 0x000fc60003f64270 */
[----:B------:R-:W0:Y:S01]  /*d3b0*/  MUFU.TANH R152, R152 ;  /* 0x0000009800987308 */ /* 0x000e220000002400 */
[----:B-1----:R-:W-:Y:S02]  /*d3c0*/  FSEL R168, R168, -INF , P2 ;  /* 0xff800000a8a87808 */ /* 0x002fe40001000000 */
[----:B------:R-:W-:-:S05]  /*d3d0*/  ISETP.GT.AND P2, PT, R183, 0x31, PT ;  /* 0x00000031b700780c */ /* 0x000fca0003f44270 */
[----:B------:R-:W1:Y:S01]  /*d3e0*/  MUFU.TANH R163, R163 ;  /* 0x000000a300a37308 */ /* 0x000e620000002400 */
[----:B--2---:R-:W-:Y:S02]  /*d3f0*/  FSEL R162, R162, -INF , P5 ;  /* 0xff800000a2a27808 */ /* 0x004fe40002800000 */
[----:B------:R-:W-:-:S05]  /*d400*/  ISETP.GT.AND P5, PT, R183, 0x1, PT ;  /* 0x00000001b700780c */ /* 0x000fca0003fa4270 */
[----:B------:R-:W2:Y:S01]  /*d410*/  MUFU.TANH R13, R13 ;  /* 0x0000000d000d7308 */ /* 0x000ea20000002400 */
[----:B0-----:R-:W-:Y:S02]  /*d420*/  FSEL R152, R152, -INF , P4 ;  /* 0xff80000098987808 */ /* 0x001fe40002000000 */
[----:B------:R-:W-:-:S05]  /*d430*/  ISETP.GT.AND P4, PT, R183, 0x11, PT ;  /* 0x00000011b700780c */ /* 0x000fca0003f84270 */
[----:B------:R-:W0:Y:S01]  /*d440*/  MUFU.TANH R153, R153 ;  /* 0x0000009900997308 */ /* 0x000e220000002400 */
[----:B-1----:R-:W-:Y:S02]  /*d450*/  FSEL R163, R163, -INF , P1 ;  /* 0xff800000a3a37808 */ /* 0x002fe40000800000 */
[----:B------:R-:W-:-:S05]  /*d460*/  ISETP.GT.AND P1, PT, R183, 0x8, PT ;  /* 0x00000008b700780c */ /* 0x000fca0003f24270 */
[----:B------:R-:W1:Y:S01]  /*d470*/  MUFU.TANH R158, R158 ;  /* 0x0000009e009e7308 */ /* 0x000e620000002400 */
[----:B--2---:R-:W-:Y:S02]  /*d480*/  FSEL R14, R13, -INF , P2 ;  /* 0xff8000000d0e7808 */ /* 0x004fe40001000000 */
[----:B------:R-:W-:Y:S02]  /*d490*/  FMNMX.FTZ R13, R152, R219, !PT ;  /* 0x000000db980d7209 */ /* 0x000fe40007810000 */
[----:B------:R-:W-:-:S03]  /*d4a0*/  ISETP.GT.AND P2, PT, R179, 0x30, PT ;  /* 0x00000030b300780c */ /* 0x000fc60003f44270 */
[----:B------:R-:W2:Y:S01]  /*d4b0*/  MUFU.TANH R156, R156 ;  /* 0x0000009c009c7308 */ /* 0x000ea20000002400 */
[----:B0-----:R-:W-:Y:S02]  /*d4c0*/  FSEL R153, R153, -INF , P5 ;  /* 0xff80000099997808 */ /* 0x001fe40002800000 */
[----:B------:R-:W-:Y:S02]  /*d4d0*/  ISETP.GT.AND P5, PT, R183, 0x18, PT ;  /* 0x00000018b700780c */ /* 0x000fe40003fa4270 */
[----:B------:R-:W-:-:S03]  /*d4e0*/  FMNMX.FTZ R13, R153, R13, !PT ;  /* 0x0000000d990d7209 */ /* 0x000fc60007810000 */
[----:B------:R-:W0:Y:S01]  /*d4f0*/  MUFU.TANH R167, R167 ;  /* 0x000000a700a77308 */ /* 0x000e220000002400 */
[----:B-1----:R-:W-:Y:S02]  /*d500*/  FSEL R158, R158, -INF , P3 ;  /* 0xff8000009e9e7808 */ /* 0x002fe40001800000 */
[----:B------:R-:W-:-:S05]  /*d510*/  ISETP.GT.AND P3, PT, R179, 0x21, PT ;  /* 0x00000021b300780c */ /* 0x000fca0003f64270 */
[----:B------:R-:W1:Y:S01]  /*d520*/  MUFU.TANH R160, R160 ;  /* 0x000000a000a07308 */ /* 0x000e620000002400 */
        /* <DEDUP_REMOVED lines=25> */
[----:B------:R-:W-:Y:S02]  /*d6c0*/  FMNMX.FTZ R13, R168, R13, !PT ;  /* 0x0000000da80d7209 */ /* 0x000fe40007810000 */
[----:B------:R-:W-:Y:S02]  /*d6d0*/  ISETP.GT.AND P3, PT, R183, 0x38, PT ;  /* 0x00000038b700780c */ /* 0x000fe40003f64270 */
[----:B------:R-:W-:Y:S01]  /*d6e0*/  FMNMX.FTZ R13, R169, R13, !PT ;  /* 0x0000000da90d7209 */ /* 0x000fe20007810000 */
[----:B------:R-:W2:Y:S01]  /*d6f0*/  MUFU.TANH R174, R174 ;  /* 0x000000ae00ae7308 */ /* 0x000ea20000002400 */
[----:B0-----:R-:W-:Y:S02]  /*d700*/  FSEL R170, R170, -INF , P4 ;  /* 0xff800000aaaa7808 */ /* 0x001fe40002000000 */
[----:B------:R-:W-:-:S02]  /*d710*/  ISETP.GT.AND P4, PT, R183, 0x39, PT ;  /* 0x00000039b700780c */ /* 0x000fc40003f84270 */
[----:B------:R-:W-:Y:S02]  /*d720*/  FMNMX.FTZ R13, R170, R13, !PT ;  /* 0x0000000daa0d7209 */ /* 0x000fe40007810000 */
[----:B------:R-:W-:Y:S01]  /*d730*/  FSEL R182, R182, -INF , P3 ;  /* 0xff800000b6b67808 */ /* 0x000fe20001800000 */
[----:B------:R-:W0:Y:S01]  /*d740*/  MUFU.TANH R222, R223 ;  /* 0x000000df00de7308 */ /* 0x000e220000002400 */
[----:B-1----:R-:W-:Y:S02]  /*d750*/  FSEL R171, R171, -INF , P5 ;  /* 0xff800000abab7808 */ /* 0x002fe40002800000 */
[----:B------:R-:W-:Y:S02]  /*d760*/  ISETP.GT.AND P3, PT, R179, 0x31, PT ;  /* 0x00000031b300780c */ /* 0x000fe40003f64270 */
[----:B------:R-:W-:Y:S02]  /*d770*/  FMNMX.FTZ R13, R171, R13, !PT ;  /* 0x0000000dab0d7209 */ /* 0x000fe40007810000 */
[----:B------:R-:W-:-:S02]  /*d780*/  ISETP.GT.AND P5, PT, R179, 0x39, PT ;  /* 0x00000039b300780c */ /* 0x000fc40003fa4270 */
[----:B--2---:R-:W-:Y:S02]  /*d790*/  FSEL R174, R174, -INF , P1 ;  /* 0xff800000aeae7808 */ /* 0x004fe40000800000 */
[----:B------:R-:W-:Y:S02]  /*d7a0*/  ISETP.GT.AND P1, PT, R179, 0x29, PT ;  /* 0x00000029b300780c */ /* 0x000fe40003f24270 */
[----:B------:R-:W-:Y:S02]  /*d7b0*/  FMNMX.FTZ R13, R174, R13, !PT ;  /* 0x0000000dae0d7209 */ /* 0x000fe40007810000 */
[----:B------:R-:W-:Y:S02]  /*d7c0*/  FSEL R181, R181, -INF , P5 ;  /* 0xff800000b5b57808 */ /* 0x000fe40002800000 */
[----:B------:R-:W-:Y:S02]  /*d7d0*/  FMNMX.FTZ R13, R14, R13, !PT ;  /* 0x0000000d0e0d7209 */ /* 0x000fe40007810000 */
[----:B0-----:R-:W-:-:S02]  /*d7e0*/  FSEL R222, R222, -INF , P4 ;  /* 0xff800000dede7808 */ /* 0x001fc40002000000 */
[----:B------:R-:W-:Y:S02]  /*d7f0*/  FMNMX.FTZ R13, R182, R13, !PT ;  /* 0x0000000db60d7209 */ /* 0x000fe40007810000 */
[----:B------:R-:W-:Y:S02]  /*d800*/  ISETP.GT.AND P4, PT, R179, 0x38, PT ;  /* 0x00000038b300780c */ /* 0x000fe40003f84270 */
[----:B------:R-:W-:-:S05]  /*d810*/  FMNMX.FTZ R13, R222, R13, !PT ;  /* 0x0000000dde0d7209 */ /* 0x000fca0007810000 */
[----:B------:R-:W0:Y:S02]  /*d820*/  SHFL.BFLY PT, R15, R13, 0x2, 0x1f ;  /* 0x0c401f000d0f7f89 */ /* 0x000e2400000e0000 */
[----:B0-----:R-:W-:-:S05]  /*d830*/  FMNMX.FTZ R15, R13, R15, !PT ;  /* 0x0000000f0d0f7209 */ /* 0x001fca0007810000 */
[----:B------:R-:W0:Y:S02]  /*d840*/  SHFL.BFLY PT, R13, R15, 0x1, 0x1f ;  /* 0x0c201f000f0d7f89 */ /* 0x000e2400000e0000 */
[----:B0-----:R-:W-:Y:S01]  /*d850*/  FMNMX.FTZ R15, R15, R13, !PT ;  /* 0x0000000d0f0f7209 */ /* 0x001fe20007810000 */
[----:B------:R-:W-:-:S03]  /*d860*/  IMAD.U32 R13, RZ, RZ, UR40 ;  /* 0x00000028ff0d7e24 */ /* 0x000fc6000f8e00ff */
[----:B------:R-:W-:-:S04]  /*d870*/  FSETP.NEU.FTZ.AND P6, PT, R15, -INF , PT ;  /* 0xff8000000f00780b */ /* 0x000fc80003fdd000 */
[----:B------:R-:W-:-:S05]  /*d880*/  FSEL R183, R15, RZ, P6 ;  /* 0x000000ff0fb77208 */ /* 0x000fca0003000000 */
[----:B------:R-:W-:Y:S01]  /*d890*/  FADD.FTZ R183, -R183, R219 ;  /* 0x000000dbb7b77221 */ /* 0x000fe20000010100 */
[----:B------:R-:W-:-:S05]  /*d8a0*/  FMUL.FTZ R219, R15, R13 ;  /* 0x0000000d0fdb7220 */ /* 0x000fca0000410000 */
[----:B------:R-:W-:Y:S02]  /*d8b0*/  FSEL R219, R219, RZ, P6 ;  /* 0x000000ffdbdb7208 */ /* 0x000fe40003000000 */
[----:B------:R-:W-:-:S03]  /*d8c0*/  ISETP.GT.AND P6, PT, R179, 0x28, PT ;  /* 0x00000028b300780c */ /* 0x000fc60003fc4270 */
[-CC-:B------:R-:W-:Y:S01]  /*d8d0*/  FFMA.FTZ R179, R168, R13.reuse, -R219.reuse ;  /* 0x0000000da8b37223 */ /* 0x180fe200000108db */
[-CC-:B------:R-:W-:Y:S01]  /*d8e0*/  FFMA.FTZ R152, R152, R13.reuse, -R219.reuse ;  /* 0x0000000d98987223 */ /* 0x180fe200000108db */
[-C--:B------:R-:W-:Y:S01]  /*d8f0*/  FMUL.FTZ R168, R183, R13.reuse ;  /* 0x0000000db7a87220 */ /* 0x080fe20000410000 */
[-CC-:B------:R-:W-:Y:S01]  /*d900*/  FFMA.FTZ R153, R153, R13.reuse, -R219.reuse ;  /* 0x0000000d99997223 */ /* 0x180fe200000108db */
[-CC-:B------:R-:W-:Y:S01]  /*d910*/  FFMA.FTZ R223, R14, R13.reuse, -R219.reuse ;  /* 0x0000000d0edf7223 */ /* 0x180fe200000108db */
[----:B------:R-:W-:Y:S01]  /*d920*/  VIADD R14, R209, 0x28c40 ;  /* 0x00028c40d10e7836 */ /* 0x000fe20000000000 */
[----:B------:R-:W-:Y:S01]  /*d930*/  FSEL R172, R172, -INF , P6 ;  /* 0xff800000acac7808 */ /* 0x000fe20003000000 */
[----:B------:R-:W-:Y:S01]  /*d940*/  MUFU.EX2 R152, R152 ;  /* 0x0000009800987308 */ /* 0x000fe20000000800 */
[-CC-:B------:R-:W-:Y:S01]  /*d950*/  FFMA.FTZ R161, R161, R13.reuse, -R219.reuse ;  /* 0x0000000da1a17223 */ /* 0x180fe200000108db */
[-CC-:B------:R-:W-:Y:S01]  /*d960*/  FFMA.FTZ R165, R165, R13.reuse, -R219.reuse ;  /* 0x0000000da5a57223 */ /* 0x180fe200000108db */
[----:B------:R-:W-:Y:S01]  /*d970*/  PRMT R14, R188, 0x654, R14 ;  /* 0x00000654bc0e7816 */ /* 0x000fe2000000000e */
[-CC-:B------:R-:W-:Y:S01]  /*d980*/  FFMA.FTZ R156, R156, R13.reuse, -R219.reuse ;  /* 0x0000000d9c9c7223 */ /* 0x180fe200000108db */
[-CC-:B------:R-:W-:Y:S01]  /*d990*/  FFMA.FTZ R157, R157, R13.reuse, -R219.reuse ;  /* 0x0000000d9d9d7223 */ /* 0x180fe200000108db */
[-CC-:B------:R-:W-:Y:S01]  /*d9a0*/  FFMA.FTZ R160, R160, R13.reuse, -R219.reuse ;  /* 0x0000000da0a07223 */ /* 0x180fe200000108db */
[----:B------:R0:W-:Y:S01]  /*d9b0*/  SYNCS.ARRIVE.TRANS64.RED.A1T0 RZ, [R14+URZ], RZ ;  /* 0x000000ff0eff79a7 */ /* 0x0001e2000810043f */
[----:B------:R-:W1:Y:S01]  /*d9c0*/  MUFU.EX2 R168, R168 ;  /* 0x000000a800a87308 */ /* 0x000e620000000800 */
[-CC-:B------:R-:W-:Y:S01]  /*d9d0*/  FFMA.FTZ R164, R164, R13.reuse, -R219.reuse ;  /* 0x0000000da4a47223 */ /* 0x180fe200000108db */
[-CC-:B------:R-:W-:Y:S01]  /*d9e0*/  FFMA.FTZ R169, R169, R13.reuse, -R219.reuse ;  /* 0x0000000da9a97223 */ /* 0x180fe200000108db */
[-CC-:B------:R-:W-:Y:S01]  /*d9f0*/  FFMA.FTZ R170, R170, R13.reuse, -R219.reuse ;  /* 0x0000000daaaa7223 */ /* 0x180fe200000108db */
[-CC-:B------:R-:W-:Y:S01]  /*da00*/  FFMA.FTZ R171, R171, R13.reuse, -R219.reuse ;  /* 0x0000000dabab7223 */ /* 0x180fe200000108db */
[-CC-:B------:R-:W-:Y:S01]  /*da10*/  FFMA.FTZ R174, R174, R13.reuse, -R219.reuse ;  /* 0x0000000daeae7223 */ /* 0x180fe200000108db */
[-CC-:B------:R-:W-:Y:S01]  /*da20*/  FFMA.FTZ R182, R182, R13.reuse, -R219.reuse ;  /* 0x0000000db6b67223 */ /* 0x180fe200000108db */
[----:B0-----:R-:W-:Y:S01]  /*da30*/  FMNMX.FTZ R14, R175, R218, !PT ;  /* 0x000000daaf0e7209 */ /* 0x001fe20007810000 */
[----:B------:R-:W0:Y:S01]  /*da40*/  MUFU.EX2 R153, R153 ;  /* 0x0000009900997308 */ /* 0x000e220000000800 */
[----:B------:R-:W-:-:S07]  /*da50*/  FFMA.FTZ R219, R222, R13, -R219 ;  /* 0x0000000ddedb7223 */ /* 0x000fce00000108db */
[----:B------:R-:W-:Y:S01]  /*da60*/  MUFU.EX2 R183, R161 ;  /* 0x000000a100b77308 */ /* 0x000fe20000000800 */
[----:B-1----:R-:W-:Y:S01]  /*da70*/  FFMA.FTZ R3, R168, R3, R152 ;  /* 0x00000003a8037223 */ /* 0x002fe20000010098 */
[-C--:B------:R-:W-:Y:S01]  /*da80*/  FMUL.FTZ R26, R26, R168.reuse ;  /* 0x000000a81a1a7220 */ /* 0x080fe20000410000 */
[-C--:B------:R-:W-:Y:S01]  /*da90*/  FMUL.FTZ R27, R27, R168.reuse ;  /* 0x000000a81b1b7220 */ /* 0x080fe20000410000 */
[-C--:B------:R-:W-:Y:S01]  /*daa0*/  FMUL.FTZ R30, R30, R168.reuse ;  /* 0x000000a81e1e7220 */ /* 0x080fe20000410000 */
[-C--:B------:R-:W-:Y:S01]  /*dab0*/  FMUL.FTZ R31, R31, R168.reuse ;  /* 0x000000a81f1f7220 */ /* 0x080fe20000410000 */
[-C--:B------:R-:W-:Y:S01]  /*dac0*/  FMUL.FTZ R34, R34, R168.reuse ;  /* 0x000000a822227220 */ /* 0x080fe20000410000 */
[----:B------:R-:W-:Y:S01]  /*dad0*/  FMUL.FTZ R35, R35, R168 ;  /* 0x000000a823237220 */ /* 0x000fe20000410000 */
[----:B------:R-:W-:Y:S01]  /*dae0*/  MUFU.EX2 R222, R165 ;  /* 0x000000a500de7308 */ /* 0x000fe20000000800 */
[C---:B0-----:R-:W-:Y:S01]  /*daf0*/  FADD.FTZ R3, R153.reuse, R3 ;  /* 0x0000000399037221 */ /* 0x041fe20000010000 */
[----:B------:R-:W-:Y:S01]  /*db00*/  F2FP.BF16.F32.PACK_AB R153, R153, R152 ;  /* 0x000000989999723e */ /* 0x000fe200000010ff */
[----:B------:R-:W-:Y:S01]  /*db10*/  FMUL.FTZ R38, R38, R168 ;  /* 0x000000a826267220 */ /* 0x000fe20000410000 */
[----:B------:R-:W-:Y:S01]  /*db20*/  FMNMX.FTZ R152, R178, R14, !PT ;  /* 0x0000000eb2987209 */ /* 0x000fe20007810000 */
[-C--:B------:R-:W-:Y:S01]  /*db30*/  FMUL.FTZ R39, R39, R168.reuse ;  /* 0x000000a827277220 */ /* 0x080fe20000410000 */
[-C--:B------:R-:W-:Y:S01]  /*db40*/  FMUL.FTZ R42, R42, R168.reuse ;  /* 0x000000a82a2a7220 */ /* 0x080fe20000410000 */
[----:B------:R-:W-:Y:S01]  /*db50*/  FMUL.FTZ R43, R43, R168 ;  /* 0x000000a82b2b7220 */ /* 0x000fe20000410000 */
[----:B------:R-:W-:Y:S01]  /*db60*/  FMNMX.FTZ R152, R154, R152, !PT ;  /* 0x000000989a987209 */ /* 0x000fe20007810000 */
[----:B------:R0:W-:Y:S01]  /*db70*/  MUFU.TANH R14, R173 ;  /* 0x000000ad000e7308 */ /* 0x0001e20000002400 */
        /* <DEDUP_REMOVED lines=8> */
[----:B0-----:R-:W-:Y:S01]  /*dc00*/  FMNMX.FTZ R173, R155, R152, !PT ;  /* 0x000000989bad7209 */ /* 0x001fe20007810000 */
[-C--:B------:R-:W-:Y:S01]  /*dc10*/  FMUL.FTZ R59, R59, R168.reuse ;  /* 0x000000a83b3b7220 */ /* 0x080fe20000410000 */
[-C--:B------:R-:W-:Y:S01]  /*dc20*/  FMUL.FTZ R62, R62, R168.reuse ;  /* 0x000000a83e3e7220 */ /* 0x080fe20000410000 */
[-C--:B------:R-:W-:Y:S01]  /*dc30*/  FMUL.FTZ R63, R63, R168.reuse ;  /* 0x000000a83f3f7220 */ /* 0x080fe20000410000 */
[----:B------:R-:W-:Y:S01]  /*dc40*/  FMNMX.FTZ R173, R158, R173, !PT ;  /* 0x000000ad9ead7209 */ /* 0x000fe20007810000 */
[-C--:B------:R-:W-:Y:S01]  /*dc50*/  FMUL.FTZ R66, R66, R168.reuse ;  /* 0x000000a842427220 */ /* 0x080fe20000410000 */
[-C--:B------:R-:W-:Y:S01]  /*dc60*/  FMUL.FTZ R67, R67, R168.reuse ;  /* 0x000000a843437220 */ /* 0x080fe20000410000 */
[----:B------:R0:W2:Y:S01]  /*dc70*/  MUFU.TANH R152, R176 ;  /* 0x000000b000987308 */ /* 0x0000a20000002400 */
        /* <DEDUP_REMOVED lines=8> */
[----:B0-----:R-:W-:Y:S01]  /*dd00*/  FMNMX.FTZ R176, R159, R173, !PT ;  /* 0x000000ad9fb07209 */ /* 0x001fe20007810000 */
[----:B-1----:R-:W-:Y:S01]  /*dd10*/  FADD.FTZ R3, R156, R3 ;  /* 0x000000039c037221 */ /* 0x002fe20000010000 */
[-C--:B------:R-:W-:Y:S01]  /*dd20*/  FMUL.FTZ R83, R83, R168.reuse ;  /* 0x000000a853537220 */ /* 0x080fe20000410000 */
[----:B------:R-:W-:Y:S01]  /*dd30*/  FMUL.FTZ R86, R86, R168 ;  /* 0x000000a856567220 */ /* 0x000fe20000410000 */
[----:B------:R-:W-:Y:S01]  /*dd40*/  FMNMX.FTZ R176, R162, R176, !PT ;  /* 0x000000b0a2b07209 */ /* 0x000fe20007810000 */
[-C--:B------:R-:W-:Y:S01]  /*dd50*/  FMUL.FTZ R87, R87, R168.reuse ;  /* 0x000000a857577220 */ /* 0x080fe20000410000 */
[----:B------:R-:W-:Y:S01]  /*dd60*/  FMUL.FTZ R90, R90, R168 ;  /* 0x000000a85a5a7220 */ /* 0x000fe20000410000 */
[----:B------:R0:W1:Y:S01]  /*dd70*/  MUFU.TANH R173, R177 ;  /* 0x000000b100ad7308 */ /* 0x0000620000002400 */
[----:B------:R-:W-:Y:S01]  /*dd80*/  FMNMX.FTZ R176, R163, R176, !PT ;  /* 0x000000b0a3b07209 */ /* 0x000fe20007810000 */
[-C--:B------:R-:W-:Y:S01]  /*dd90*/  FMUL.FTZ R91, R91, R168.reuse ;  /* 0x000000a85b5b7220 */ /* 0x080fe20000410000 */
[----:B--2---:R-:W-:Y:S01]  /*dda0*/  FSEL R152, R152, -INF , P2 ;  /* 0xff80000098987808 */ /* 0x004fe20001000000 */
[----:B------:R-:W-:Y:S01]  /*ddb0*/  FMUL.FTZ R94, R94, R168 ;  /* 0x000000a85e5e7220 */ /* 0x000fe20000410000 */
[----:B------:R-:W-:Y:S01]  /*ddc0*/  FMNMX.FTZ R176, R166, R176, !PT ;  /* 0x000000b0a6b07209 */ /* 0x000fe20007810000 */
[-C--:B------:R-:W-:Y:S01]  /*ddd0*/  FMUL.FTZ R95, R95, R168.reuse ;  /* 0x000000a85f5f7220 */ /* 0x080fe20000410000 */
[----:B------:R-:W-:Y:S01]  /*dde0*/  FMUL.FTZ R98, R98, R168 ;  /* 0x000000a862627220 */ /* 0x000fe20000410000 */
[----:B------:R-:W2:Y:S01]  /*ddf0*/  MUFU.EX2 R160, R160 ;  /* 0x000000a000a07308 */ /* 0x000ea20000000800 */
[----:B0-----:R-:W-:Y:S01]  /*de00*/  FMUL.FTZ R177, R180, UR44 ;  /* 0x0000002cb4b17c20 */ /* 0x001fe20008410000 */
[----:B------:R-:W-:Y:S01]  /*de10*/  FMNMX.FTZ R180, R167, R176, !PT ;  /* 0x000000b0a7b47209 */ /* 0x000fe20007810000 */
[----:B---3--:R-:W-:Y:S01]  /*de20*/  FADD.FTZ R3, R157, R3 ;  /* 0x000000039d037221 */ /* 0x008fe20000010000 */
[----:B------:R-:W-:Y:S01]  /*de30*/  FSEL R176, R14, -INF , P1 ;  /* 0xff8000000eb07808 */ /* 0x000fe20000800000 */
[----:B------:R-:W-:Y:S01]  /*de40*/  FMUL.FTZ R99, R99, R168 ;  /* 0x000000a863637220 */ /* 0x000fe20000410000 */
[----:B------:R-:W-:Y:S01]  /*de50*/  FMNMX.FTZ R180, R172, R180, !PT ;  /* 0x000000b4acb47209 */ /* 0x000fe20007810000 */
[-C--:B------:R-:W-:Y:S01]  /*de60*/  FMUL.FTZ R102, R102, R168.reuse ;  /* 0x000000a866667220 */ /* 0x080fe20000410000 */
[----:B------:R-:W0:Y:S01]  /*de70*/  MUFU.TANH R177, R177 ;  /* 0x000000b100b17308 */ /* 0x000e220000002400 */
[----:B------:R-:W-:Y:S01]  /*de80*/  ISETP.NE.AND P1, PT, R197, RZ, PT ;  /* 0x000000ffc500720c */ /* 0x000fe20003f25270 */
[----:B------:R-:W-:Y:S01]  /*de90*/  FMUL.FTZ R103, R103, R168 ;  /* 0x000000a867677220 */ /* 0x000fe20000410000 */
[----:B------:R-:W-:Y:S01]  /*dea0*/  FMNMX.FTZ R14, R176, R180, !PT ;  /* 0x000000b4b00e7209 */ /* 0x000fe20007810000 */
[-C--:B------:R-:W-:Y:S01]  /*deb0*/  FMUL.FTZ R106, R106, R168.reuse ;  /* 0x000000a86a6a7220 */ /* 0x080fe20000410000 */
[----:B-1----:R-:W-:Y:S01]  /*dec0*/  FSEL R180, R173, -INF , P3 ;  /* 0xff800000adb47808 */ /* 0x002fe20001800000 */
[----:B------:R-:W-:Y:S01]  /*ded0*/  FMUL.FTZ R107, R107, R168 ;  /* 0x000000a86b6b7220 */ /* 0x000fe20000410000 */
[----:B------:R-:W-:Y:S01]  /*dee0*/  FMNMX.FTZ R14, R152, R14, !PT ;  /* 0x0000000e980e7209 */ /* 0x000fe20007810000 */
[----:B------:R-:W1:Y:S01]  /*def0*/  MUFU.EX2 R164, R164 ;  /* 0x000000a400a47308 */ /* 0x000e620000000800 */
[----:B--2---:R-:W-:Y:S01]  /*df00*/  FADD.FTZ R3, R160, R3 ;  /* 0x00000003a0037221 */ /* 0x004fe20000010000 */
[----:B------:R-:W-:Y:S01]  /*df10*/  FMUL.FTZ R110, R110, R168 ;  /* 0x000000a86e6e7220 */ /* 0x000fe20000410000 */
[----:B------:R-:W-:Y:S01]  /*df20*/  FMNMX.FTZ R14, R180, R14, !PT ;  /* 0x0000000eb40e7209 */ /* 0x000fe20007810000 */
[-C--:B------:R-:W-:Y:S01]  /*df30*/  FMUL.FTZ R111, R111, R168.reuse ;  /* 0x000000a86f6f7220 */ /* 0x080fe20000410000 */
[----:B------:R-:W-:Y:S01]  /*df40*/  FADD.FTZ R3, R183, R3 ;  /* 0x00000003b7037221 */ /* 0x000fe20000010000 */
[-C--:B------:R-:W-:Y:S01]  /*df50*/  FMUL.FTZ R114, R114, R168.reuse ;  /* 0x000000a872727220 */ /* 0x080fe20000410000 */
[-C--:B------:R-:W-:Y:S01]  /*df60*/  FMUL.FTZ R115, R115, R168.reuse ;  /* 0x000000a873737220 */ /* 0x080fe20000410000 */
[----:B------:R-:W-:Y:S01]  /*df70*/  MUFU.EX2 R169, R169 ;  /* 0x000000a900a97308 */ /* 0x000fe20000000800 */
[----:B0-----:R-:W-:Y:S01]  /*df80*/  FSEL R177, R177, -INF , P4 ;  /* 0xff800000b1b17808 */ /* 0x001fe20002000000 */
[-C--:B------:R-:W-:Y:S01]  /*df90*/  FMUL.FTZ R118, R118, R168.reuse ;  /* 0x000000a876767220 */ /* 0x080fe20000410000 */
[-C--:B------:R-:W-:Y:S01]  /*dfa0*/  FMUL.FTZ R119, R119, R168.reuse ;  /* 0x000000a877777220 */ /* 0x080fe20000410000 */
[----:B------:R-:W-:Y:S01]  /*dfb0*/  FMUL.FTZ R122, R122, R168 ;  /* 0x000000a87a7a7220 */ /* 0x000fe20000410000 */
[----:B------:R-:W-:Y:S01]  /*dfc0*/  FMNMX.FTZ R14, R177, R14, !PT ;  /* 0x0000000eb10e7209 */ /* 0x000fe20007810000 */
[-C--:B------:R-:W-:Y:S01]  /*dfd0*/  FMUL.FTZ R123, R123, R168.reuse ;  /* 0x000000a87b7b7220 */ /* 0x080fe20000410000 */
[----:B------:R-:W-:Y:S01]  /*dfe0*/  FMUL.FTZ R126, R126, R168 ;  /* 0x000000a87e7e7220 */ /* 0x000fe20000410000 */
[----:B------:R-:W-:Y:S01]  /*dff0*/  MUFU.EX2 R170, R170 ;  /* 0x000000aa00aa7308 */ /* 0x000fe20000000800 */
[----:B------:R-:W-:Y:S01]  /*e000*/  FMNMX.FTZ R14, R181, R14, !PT ;  /* 0x0000000eb50e7209 */ /* 0x000fe20007810000 */
[----:B-1----:R-:W-:Y:S01]  /*e010*/  FADD.FTZ R3, R164, R3 ;  /* 0x00000003a4037221 */ /* 0x002fe20000010000 */
[-C--:B------:R-:W-:Y:S01]  /*e020*/  FMUL.FTZ R127, R127, R168.reuse ;  /* 0x000000a87f7f7220 */ /* 0x080fe20000410000 */
[-C--:B------:R-:W-:Y:S01]  /*e030*/  FMUL.FTZ R130, R130, R168.reuse ;  /* 0x000000a882827220 */ /* 0x080fe20000410000 */
[-C--:B------:R-:W-:Y:S01]  /*e040*/  FMUL.FTZ R131, R131, R168.reuse ;  /* 0x000000a883837220 */ /* 0x080fe20000410000 */
[----:B------:R-:W0:Y:S01]  /*e050*/  SHFL.BFLY PT, R173, R14, 0x2, 0x1f ;  /* 0x0c401f000ead7f89 */ /* 0x000e2200000e0000 */
        /* <DEDUP_REMOVED lines=11> */
[----:B------:R-:W-:-:S06]  /*e110*/  FMUL.FTZ R151, R151, R168 ;  /* 0x000000a897977220 */ /* 0x000fcc0000410000 */
[----:B------:R-:W-:Y:S01]  /*e120*/  MUFU.EX2 R182, R182 ;  /* 0x000000b600b67308 */ /* 0x000fe20000000800 */
[----:B0-----:R-:W-:-:S05]  /*e130*/  FMNMX.FTZ R14, R14, R173, !PT ;  /* 0x000000ad0e0e7209 */ /* 0x001fca0007810000 */
[----:B------:R-:W0:Y:S02]  /*e140*/  SHFL.BFLY PT, R173, R14, 0x1, 0x1f ;  /* 0x0c201f000ead7f89 */ /* 0x000e2400000e0000 */
[----:B0-----:R-:W-:-:S04]  /*e150*/  FMNMX.FTZ R14, R14, R173, !PT ;  /* 0x000000ad0e0e7209 */ /* 0x001fc80007810000 */
[----:B------:R-:W-:-:S04]  /*e160*/  FSETP.NEU.FTZ.AND P2, PT, R14, -INF , PT ;  /* 0xff8000000e00780b */ /* 0x000fc80003f5d000 */
[----:B------:R-:W-:-:S05]  /*e170*/  FSEL R161, R14, RZ, P2 ;  /* 0x000000ff0ea17208 */ /* 0x000fca0001000000 */
[----:B------:R-:W-:Y:S02]  /*e180*/  FADD.FTZ R165, -R161, R218 ;  /* 0x000000daa1a57221 */ /* 0x000fe40000010100 */
[----:B------:R0:W-:Y:S02]  /*e190*/  MUFU.EX2 R161, R179 ;  /* 0x000000b300a17308 */ /* 0x0001e40000000800 */
[----:B------:R-:W-:-:S06]  /*e1a0*/  FMUL.FTZ R165, R165, R13 ;  /* 0x0000000da5a57220 */ /* 0x000fcc0000410000 */
[----:B------:R1:W2:Y:S01]  /*e1b0*/  MUFU.EX2 R173, R165 ;  /* 0x000000a500ad7308 */ /* 0x0002a20000000800 */
[----:B0-----:R-:W-:Y:S01]  /*e1c0*/  FMUL.FTZ R179, R14, R13 ;  /* 0x0000000d0eb37220 */ /* 0x001fe20000410000 */
[----:B-1----:R-:W-:-:S04]  /*e1d0*/  @!P1 IMAD R165, R220, 0x40, R191 ;  /* 0x00000040dca59824 */ /* 0x002fc800078e02bf */
[----:B------:R-:W-:Y:S02]  /*e1e0*/  @!P1 IMAD R165, R165, 0x4, R2 ;  /* 0x00000004a5a59824 */ /* 0x000fe400078e0202 */
[----:B--2---:R-:W-:-:S03]  /*e1f0*/  FMUL.FTZ R24, R24, R173 ;  /* 0x000000ad18187220 */ /* 0x004fc60000410000 */
        /* <DEDUP_REMOVED lines=14> */
[----:B0-----:R0:W-:Y:S01]  /*e2e0*/  MUFU.EX2 R165, R174 ;  /* 0x000000ae00a57308 */ /* 0x0011e20000000800 */
        /* <DEDUP_REMOVED lines=8> */
[----:B0-----:R-:W-:Y:S01]  /*e370*/  FSEL R174, R179, RZ, P2 ;  /* 0x000000ffb3ae7208 */ /* 0x001fe20001000000 */
[-C--:B------:R-:W-:Y:S01]  /*e380*/  FMUL.FTZ R65, R65, R173.reuse ;  /* 0x000000ad41417220 */ /* 0x080fe20000410000 */
[-C--:B------:R-:W-:Y:S01]  /*e390*/  FMUL.FTZ R68, R68, R173.reuse ;  /* 0x000000ad44447220 */ /* 0x080fe20000410000 */
[-C--:B------:R-:W-:Y:S01]  /*e3a0*/  FMUL.FTZ R69, R69, R173.reuse ;  /* 0x000000ad45457220 */ /* 0x080fe20000410000 */
[----:B------:R-:W-:Y:S01]  /*e3b0*/  FMUL.FTZ R72, R72, R173 ;  /* 0x000000ad48487220 */ /* 0x000fe20000410000 */
        /* <DEDUP_REMOVED lines=17> */
[----:B------:R-:W-:Y:S01]  /*e4d0*/  FFMA.FTZ R174, R181, R13, -R174 ;  /* 0x0000000db5ae7223 */ /* 0x000fe200000108ae */
        /* <DEDUP_REMOVED lines=10> */
[----:B------:R3:W4:Y:S01]  /*e580*/  MUFU.EX2 R175, R155 ;  /* 0x0000009b00af7308 */ /* 0x0007220000000800 */
        /* <DEDUP_REMOVED lines=8> */
[----:B---3--:R-:W-:Y:S01]  /*e610*/  F2FP.BF16.F32.PACK_AB R155, R157, R156 ;  /* 0x0000009c9d9b723e */ /* 0x008fe200000010ff */
[----:B0-----:R-:W-:Y:S01]  /*e620*/  FFMA.FTZ R156, R173, R0, R152 ;  /* 0x00000000ad9c7223 */ /* 0x001fe20000010098 */
[----:B------:R-:W-:Y:S01]  /*e630*/  FADD.FTZ R0, R222, R3 ;  /* 0x00000003de007221 */ /* 0x000fe20000010000 */
[----:B------:R-:W-:Y:S01]  /*e640*/  F2FP.BF16.F32.PACK_AB R157, R183, R160 ;  /* 0x000000a0b79d723e */ /* 0x000fe200000010ff */
[-C--:B------:R-:W-:Y:S01]  /*e650*/  FMUL.FTZ R105, R105, R173.reuse ;  /* 0x000000ad69697220 */ /* 0x080fe20000410000 */
[C---:B-1----:R-:W-:Y:S01]  /*e660*/  FADD.FTZ R156, R178.reuse, R156 ;  /* 0x0000009cb29c7221 */ /* 0x042fe20000010000 */
[----:B------:R-:W-:Y:S01]  /*e670*/  F2FP.BF16.F32.PACK_AB R152, R178, R152 ;  /* 0x00000098b298723e */ /* 0x000fe200000010ff */
[----:B------:R0:W1:Y:S01]  /*e680*/  MUFU.EX2 R181, R159 ;  /* 0x0000009f00b57308 */ /* 0x0000620000000800 */
[-C--:B------:R-:W-:Y:S01]  /*e690*/  FMUL.FTZ R108, R108, R173.reuse ;  /* 0x000000ad6c6c7220 */ /* 0x080fe20000410000 */
[----:B--2---:R-:W-:Y:S01]  /*e6a0*/  FADD.FTZ R156, R154, R156 ;  /* 0x0000009c9a9c7221 */ /* 0x004fe20000010000 */
[----:B----4-:R-:W-:Y:S01]  /*e6b0*/  F2FP.BF16.F32.PACK_AB R154, R175, R154 ;  /* 0x0000009aaf9a723e */ /* 0x010fe200000010ff */
[----:B------:R-:W-:Y:S01]  /*e6c0*/  BAR.SYNC.DEFER_BLOCKING 0xf, 0x100 ;  /* 0x03c4000000007b1d */ /* 0x000fe20000010000 */
[-C--:B------:R-:W-:Y:S01]  /*e6d0*/  FMUL.FTZ R109, R109, R173.reuse ;  /* 0x000000ad6d6d7220 */ /* 0x080fe20000410000 */
[----:B------:R-:W-:Y:S01]  /*e6e0*/  FADD.FTZ R156, R175, R156 ;  /* 0x0000009caf9c7221 */ /* 0x000fe20000010000 */
[-C--:B------:R-:W-:Y:S01]  /*e6f0*/  FMUL.FTZ R112, R112, R173.reuse ;  /* 0x000000ad70707220 */ /* 0x080fe20000410000 */
[-C--:B------:R-:W-:Y:S01]  /*e700*/  FMUL.FTZ R113, R113, R173.reuse ;  /* 0x000000ad71717220 */ /* 0x080fe20000410000 */
[----:B0-----:R-:W-:Y:S01]  /*e710*/  F2FP.BF16.F32.PACK_AB R159, R222, R164 ;  /* 0x000000a4de9f723e */ /* 0x001fe200000010ff */
[----:B------:R-:W0:Y:S01]  /*e720*/  MUFU.EX2 R162, R162 ;  /* 0x000000a200a27308 */ /* 0x000e220000000800 */
[----:B-----5:R-:W-:Y:S01]  /*e730*/  FADD.FTZ R156, R158, R156 ;  /* 0x0000009c9e9c7221 */ /* 0x020fe20000010000 */
[-C--:B------:R-:W-:Y:S01]  /*e740*/  FMUL.FTZ R116, R116, R173.reuse ;  /* 0x000000ad74747220 */ /* 0x080fe20000410000 */
[-C--:B------:R-:W-:Y:S01]  /*e750*/  FMUL.FTZ R117, R117, R173.reuse ;  /* 0x000000ad75757220 */ /* 0x080fe20000410000 */
[-C--:B------:R-:W-:Y:S01]  /*e760*/  FMUL.FTZ R120, R120, R173.reuse ;  /* 0x000000ad78787220 */ /* 0x080fe20000410000 */
[-C--:B------:R-:W-:Y:S01]  /*e770*/  FMUL.FTZ R121, R121, R173.reuse ;  /* 0x000000ad79797220 */ /* 0x080fe20000410000 */
[-C--:B------:R-:W-:Y:S01]  /*e780*/  FMUL.FTZ R124, R124, R173.reuse ;  /* 0x000000ad7c7c7220 */ /* 0x080fe20000410000 */
[----:B-1----:R-:W-:Y:S01]  /*e790*/  FADD.FTZ R156, R181, R156 ;  /* 0x0000009cb59c7221 */ /* 0x002fe20000010000 */
        /* <DEDUP_REMOVED lines=10> */
[----:B------:R-:W-:Y:S01]  /*e840*/  F2FP.BF16.F32.PACK_AB R156, R181, R158 ;  /* 0x0000009eb59c723e */ /* 0x000fe200000010ff */
[----:B------:R0:W-:Y:S01]  /*e850*/  STSM.16.M88.4 [R201+0x26800], R152 ;  /* 0x02680098c9007844 */ /* 0x0001e20000000200 */
        /* <DEDUP_REMOVED lines=8> */
[----:B------:R-:W-:Y:S01]  /*e8e0*/  F2FP.BF16.F32.PACK_AB R163, R171, R170 ;  /* 0x000000aaaba3723e */ /* 0x000fe200000010ff */
[----:B------:R-:W-:-:S02]  /*e8f0*/  FMUL.FTZ R149, R149, R173 ;  /* 0x000000ad95957220 */ /* 0x000fc40000410000 */
[----:B------:R0:W-:Y:S01]  /*e900*/  STSM.16.M88.4 [R204], R156 ;  /* 0x0000009ccc007844 */ /* 0x0001e20000000200 */
[----:B------:R-:W1:Y:S01]  /*e910*/  MUFU.EX2 R172, R172 ;  /* 0x000000ac00ac7308 */ /* 0x000e620000000800 */
[----:B--2---:R-:W-:Y:S01]  /*e920*/  FADD.FTZ R160, R166, R3 ;  /* 0x00000003a6a07221 */ /* 0x004fe20000010000 */
[----:B------:R-:W-:Y:S01]  /*e930*/  FADD.FTZ R3, R161, R0 ;  /* 0x00000000a1037221 */ /* 0x000fe20000010000 */
[----:B------:R-:W-:-:S03]  /*e940*/  F2FP.BF16.F32.PACK_AB R161, R169, R161 ;  /* 0x000000a1a9a1723e */ /* 0x000fc600000010ff */
[----:B------:R-:W-:Y:S02]  /*e950*/  FADD.FTZ R3, R169, R3 ;  /* 0x00000003a9037221 */ /* 0x000fe40000010000 */
[----:B------:R-:W2:Y:S01]  /*e960*/  MUFU.EX2 R176, R176 ;  /* 0x000000b000b07308 */ /* 0x000ea20000000800 */
[C---:B---3--:R-:W-:Y:S01]  /*e970*/  FADD.FTZ R0, R167.reuse, R160 ;  /* 0x000000a0a7007221 */ /* 0x048fe20000010000 */
[----:B------:R-:W-:Y:S01]  /*e980*/  FADD.FTZ R3, R170, R3 ;  /* 0x00000003aa037221 */ /* 0x000fe20000010000 */
[----:B------:R-:W-:-:S03]  /*e990*/  F2FP.BF16.F32.PACK_AB R160, R167, R166 ;  /* 0x000000a6a7a0723e */ /* 0x000fc600000010ff */
[----:B------:R-:W-:Y:S02]  /*e9a0*/  FADD.FTZ R3, R171, R3 ;  /* 0x00000003ab037221 */ /* 0x000fe40000010000 */
[----:B------:R-:W3:Y:S01]  /*e9b0*/  MUFU.EX2 R164, R179 ;  /* 0x000000b300a47308 */ /* 0x000ee20000000800 */
[----:B-1----:R-:W-:Y:S01]  /*e9c0*/  FADD.FTZ R0, R172, R0 ;  /* 0x00000000ac007221 */ /* 0x002fe20000010000 */
[----:B------:R-:W-:Y:S01]  /*e9d0*/  FADD.FTZ R3, R165, R3 ;  /* 0x00000003a5037221 */ /* 0x000fe20000010000 */
[----:B------:R-:W-:-:S03]  /*e9e0*/  F2FP.BF16.F32.PACK_AB R165, R223, R165 ;  /* 0x000000a5dfa5723e */ /* 0x000fc600000010ff */
[----:B------:R-:W-:Y:S02]  /*e9f0*/  FADD.FTZ R3, R223, R3 ;  /* 0x00000003df037221 */ /* 0x000fe40000010000 */
[----:B------:R-:W1:Y:S01]  /*ea00*/  MUFU.EX2 R180, R180 ;  /* 0x000000b400b47308 */ /* 0x000e620000000800 */
[----:B--2---:R-:W-:Y:S01]  /*ea10*/  FADD.FTZ R0, R176, R0 ;  /* 0x00000000b0007221 */ /* 0x004fe20000010000 */
[----:B------:R-:W-:Y:S01]  /*ea20*/  FADD.FTZ R3, R182, R3 ;  /* 0x00000003b6037221 */ /* 0x000fe20000010000 */
[----:B------:R-:W-:-:S05]  /*ea30*/  F2FP.BF16.F32.PACK_AB R162, R176, R172 ;  /* 0x000000acb0a2723e */ /* 0x000fca00000010ff */
[----:B------:R-:W2:Y:S01]  /*ea40*/  MUFU.EX2 R177, R177 ;  /* 0x000000b100b17308 */ /* 0x000ea20000000800 */
[----:B---3--:R-:W-:Y:S01]  /*ea50*/  FADD.FTZ R0, R164, R0 ;  /* 0x00000000a4007221 */ /* 0x008fe20000010000 */
[----:B------:R0:W-:Y:S06]  /*ea60*/  STSM.16.M88.4 [R202], R160 ;  /* 0x000000a0ca007844 */ /* 0x0001ec0000000200 */
[----:B------:R-:W3:Y:S01]  /*ea70*/  MUFU.EX2 R166, R174 ;  /* 0x000000ae00a67308 */ /* 0x000ee20000000800 */
[C---:B-1----:R-:W-:Y:S01]  /*ea80*/  FADD.FTZ R0, R180.reuse, R0 ;  /* 0x00000000b4007221 */ /* 0x042fe20000010000 */
[----:B------:R-:W-:-:S06]  /*ea90*/  F2FP.BF16.F32.PACK_AB R164, R180, R164 ;  /* 0x000000a4b4a4723e */ /* 0x000fcc00000010ff */
[----:B------:R-:W1:Y:S01]  /*eaa0*/  MUFU.EX2 R167, R219 ;  /* 0x000000db00a77308 */ /* 0x000e620000000800 */
[----:B--2---:R-:W-:-:S04]  /*eab0*/  FADD.FTZ R0, R177, R0 ;  /* 0x00000000b1007221 */ /* 0x004fc80000010000 */
[C---:B---3--:R-:W-:Y:S01]  /*eac0*/  FADD.FTZ R0, R166.reuse, R0 ;  /* 0x00000000a6007221 */ /* 0x048fe20000010000 */
[----:B------:R-:W-:Y:S01]  /*ead0*/  F2FP.BF16.F32.PACK_AB R166, R166, R177 ;  /* 0x000000b1a6a6723e */ /* 0x000fe200000010ff */
[C---:B-1----:R-:W-:Y:S01]  /*eae0*/  FADD.FTZ R3, R167.reuse, R3 ;  /* 0x00000003a7037221 */ /* 0x042fe20000010000 */
[----:B------:R-:W-:-:S05]  /*eaf0*/  F2FP.BF16.F32.PACK_AB R167, R167, R182 ;  /* 0x000000b6a7a7723e */ /* 0x000fca00000010ff */
[----:B------:R0:W-:Y:S01]  /*eb00*/  STSM.16.M88.4 [R203], R164 ;  /* 0x000000a4cb007844 */ /* 0x0001e20000000200 */
[----:B------:R-:W-:Y:S05]  /*eb10*/  @!P0 BRA `(.L_x_7998) ;  /* 0x0000000000048947 */ /* 0x000fea0003800000 */
[----:B------:R-:W-:Y:S01]  /*eb20*/  BPT.TRAP 0x1 ;  /* 0x000000040000795c */ /* 0x000fe20000300000 */
.L_x_7998:
[----:B------:R1:W2:Y:S01]  /*eb30*/  SYNCS.PHASECHK.TRANS64.TRYWAIT P1, [R209+URZ+0x28c50], R213 ;  /* 0x028c50d5d10075a7 */ /* 0x0002a2000802017f */
[----:B------:R-:W-:Y:S05]  /*eb40*/  @!P0 BRA `(.L_x_7999) ;  /* 0x0000000000048947 */ /* 0x000fea0003800000 */
[----:B------:R-:W-:Y:S01]  /*eb50*/  BPT.TRAP 0x1 ;  /* 0x000000040000795c */ /* 0x000fe20000300000 */
.L_x_7999:
[----:B------:R-:W-:Y:S04]  /*eb60*/  BSSY B2, `(.L_x_8000) ;  /* 0x0000004000027945 */ /* 0x000fe80003800000 */
[----:B--2---:R-:W-:Y:S05]  /*eb70*/  @P1 BRA `(.L_x_8001) ;  /* 0x0000000000081947 */ /* 0x004fea0003800000 */
[----:B------:R-:W2:Y:S02]  /*eb80*/  SYNCS.PHASECHK.TRANS64.TRYWAIT P1, [R209+URZ+0x28c50], R213 ;  /* 0x028c50d5d10075a7 */ /* 0x000ea4000802017f */
[----:B--2---:R-:W-:Y:S05]  /*eb90*/  @!P1 BRA `(.L_x_8002) ;  /* 0x0000010c00c09947 */ /* 0x004fea0003800000 */
.L_x_8001:
[----:B------:R-:W-:Y:S05]  /*eba0*/  BSYNC B2 ;  /* 0x0000000000027941 */ /* 0x000fea0003800000 */
.L_x_8000:
        /* <DEDUP_REMOVED lines=40> */
.L_x_8003:
[----:B------:R-:W-:Y:S01]  /*ee30*/  ISETP.GT.AND P1, PT, R21, R20, PT ;  /* 0x000000141500720c */ /* 0x000fe20003f24270 */
[----:B-12---:R-:W-:Y:S02]  /*ee40*/  VIADD R209, R209, 0x28c60 ;  /* 0x00028c60d1d17836 */ /* 0x006fe40000000000 */
        /* <DEDUP_REMOVED lines=8> */
.L_x_7991:
[----:B0-----:R-:W-:-:S07]  /*eed0*/  IMAD.MOV.U32 R209, RZ, RZ, R21 ;  /* 0x000000ffffd17224 */ /* 0x001fce00078e0015 */
.L_x_7990:
[----:B------:R-:W-:Y:S05]  /*eee0*/  BSYNC B1 ;  /* 0x0000000000017941 */ /* 0x000fea0003800000 */
.L_x_7989:
[----:B------:R-:W-:Y:S01]  /*eef0*/  ISETP.GE.AND P1, PT, R209, R205, PT ;  /* 0x000000cdd100720c */ /* 0x000fe20003f26270 */
[----:B------:R-:W-:-:S12]  /*ef00*/  BSSY B0, `(.L_x_8005) ;  /* 0x00001e5000007945 */ /* 0x000fd80003800000 */
[----:B------:R-:W-:Y:S05]  /*ef10*/  @!P1 BRA `(.L_x_8006) ;  /* 0x0000001c008c9947 */ /* 0x000fea0003800000 */
[----:B------:R-:W-:Y:S02]  /*ef20*/  IMAD.MOV.U32 R21, RZ, RZ, R15 ;  /* 0x000000ffff157224 */ /* 0x000fe400078e000f */
[----:B------:R-:W-:Y:S02]  /*ef30*/  IMAD.MOV.U32 R213, RZ, RZ, R14 ;  /* 0x000000ffffd57224 */ /* 0x000fe400078e000e */
[----:B------:R-:W-:-:S07]  /*ef40*/  IMAD.MOV.U32 R200, RZ, RZ, R19 ;  /* 0x000000ffffc87224 */ /* 0x000fce00078e0013 */
.L_x_8019:
[----:B------:R-:W-:-:S05]  /*ef50*/  VIADD R19, R200, 0x1 ;  /* 0x00000001c8137836 */ /* 0x000fca0000000000 */
[----:B------:R-:W-:-:S04]  /*ef60*/  ISETP.NE.AND P1, PT, R19, 0x2, PT ;  /* 0x000000021300780c */ /* 0x000fc80003f25270 */
[----:B------:R-:W-:Y:S02]  /*ef70*/  SEL R13, RZ, 0x1, P1 ;  /* 0x00000001ff0d7807 */ /* 0x000fe40000800000 */
[----:B------:R-:W-:Y:S02]  /*ef80*/  SEL R19, R19, RZ, P1 ;  /* 0x000000ff13137207 */ /* 0x000fe40000800000 */
[----:B------:R-:W-:Y:S01]  /*ef90*/  LOP3.LUT R22, R22, R13, RZ, 0x3c, !PT ;  /* 0x0000000d16167212 */ /* 0x000fe200078e3cff */
[----:B0-----:R-:W-:Y:S06]  /*efa0*/  @!P0 BRA `(.L_x_8007) ;  /* 0x0000000000048947 */ /* 0x001fec0003800000 */
[----:B------:R-:W-:Y:S01]  /*efb0*/  BPT.TRAP 0x1 ;  /* 0x000000040000795c */ /* 0x000fe20000300000 */
.L_x_8007:
[----:B------:R-:W-:Y:S01]  /*efc0*/  IMAD R198, R19, 0x8, R2 ;  /* 0x0000000813c67824 */ /* 0x000fe200078e0202 */
[----:B------:R-:W-:-:S04]  /*efd0*/  SHF.L.U32 R20, R22, 0x1f, RZ ;  /* 0x0000001f16147819 */ /* 0x000fc800000006ff */
[----:B------:R0:W1:Y:S01]  /*efe0*/  SYNCS.PHASECHK.TRANS64.TRYWAIT P1, [R198+URZ+0x28c30], R20 ;  /* 0x028c3014c60075a7 */ /* 0x000062000802017f */
[----:B------:R-:W-:Y:S05]  /*eff0*/  @!P0 BRA `(.L_x_8008) ;  /* 0x0000000000048947 */ /* 0x000fea0003800000 */
[----:B------:R-:W-:Y:S01]  /*f000*/  BPT.TRAP 0x1 ;  /* 0x000000040000795c */ /* 0x000fe20000300000 */
.L_x_8008:
[----:B------:R-:W-:Y:S01]  /*f010*/  BSSY B1, `(.L_x_8009) ;  /* 0x0000006000017945 */ /* 0x000fe20003800000 */
[----:B------:R-:W-:Y:S02]  /*f020*/  IMAD R154, R19, 0x200, R12 ;  /* 0x00000200139a7824 */ /* 0x000fe400078e020c */
[----:B------:R-:W-:Y:S01]  /*f030*/  IMAD.MOV.U32 R155, RZ, RZ, 0x40000040 ;  /* 0x40000040ff9b7424 */ /* 0x000fe200078e00ff */
[----:B-1----:R-:W-:Y:S06]  /*f040*/  @P1 BRA `(.L_x_8010) ;  /* 0x0000000000081947 */ /* 0x002fec0003800000 */
[----:B------:R-:W1:Y:S02]  /*f050*/  SYNCS.PHASECHK.TRANS64.TRYWAIT P1, [R198+URZ+0x28c30], R20 ;  /* 0x028c3014c60075a7 */ /* 0x000e64000802017f */
[----:B-1----:R-:W-:Y:S05]  /*f060*/  @!P1 BRA `(.L_x_8011) ;  /* 0x0000010800a09947 */ /* 0x002fea0003800000 */
.L_x_8010:
[----:B------:R-:W-:Y:S05]  /*f070*/  BSYNC B1 ;  /* 0x0000000000017941 */ /* 0x000fea0003800000 */
.L_x_8009:
        /* <DEDUP_REMOVED lines=36> */
.L_x_8012:
        /* <DEDUP_REMOVED lines=108> */
[----:B------:R-:W-:Y:S01]  /*f980*/  FMUL.FTZ R36, R36, R180 ;  /* 0x000000b424247220 */ /* 0x000fe20000410000 */
        /* <DEDUP_REMOVED lines=99> */
[----:B------:R-:W2:Y:S01]  /*ffc0*/  MUFU.EX2 R213, R160 ;  /* 0x000000a000d57308 */ /* 0x000ea20000000800 */
[----:B------:R-:W3:Y:S07]  /*ffd0*/  SHFL.BFLY PT, R218, R15, 0x1, 0x1f ;  /* 0x0c201f000fda7f89 */ /* 0x000eee00000e0000 */
[----:B------:R4:W5:Y:S08]  /*ffe0*/  MUFU.EX2 R160, R165 ;  /* 0x000000a500a07308 */ /* 0x0009700000000800 */
[----:B------:R-:W0:Y:S01]  /*fff0*/  MUFU.EX2 R176, R176 ;  /* 0x000000b000b07308 */ /* 0x000e220000000800 */
[----:B----4-:R-:W-:-:S02]  /*10000*/  @!P1 IMAD R165, R200, 0x40, R191 ;  /* 0x00000040c8a59824 */ /* 0x010fc400078e02bf */
[----:B--2---:R-:W-:Y:S02]  /*10010*/  FADD.FTZ R0, R213, R0 ;  /* 0x00000000d5007221 */ /* 0x004fe40000010000 */
[----:B------:R-:W-:Y:S02]  /*10020*/  @!P1 IMAD R165, R165, 0x4, R2 ;  /* 0x00000004a5a59824 */ /* 0x000fe400078e0202 */
[----:B------:R-:W-:Y:S01]  /*10030*/  FADD.FTZ R0, R161, R0 ;  /* 0x00000000a1007221 */ /* 0x000fe20000010000 */
[----:B------:R-:W2:Y:S01]  /*10040*/  MUFU.EX2 R177, R177 ;  /* 0x000000b100b17308 */ /* 0x000ea20000000800 */
[----:B---3--:R-:W-:Y:S01]  /*10050*/  FMNMX.FTZ R15, R15, R218, !PT ;  /* 0x000000da0f0f7209 */ /* 0x008fe20007810000 */
[----:B------:R-:W-:Y:S01]  /*10060*/  @!P1 STS [R165+0x28800], R180 ;  /* 0x028800b4a5009388 */ /* 0x000fe20000000800 */
[----:B------:R-:W-:-:S03]  /*10070*/  FADD.FTZ R0, R164, R0 ;  /* 0x00000000a4007221 */ /* 0x000fc60000010000 */
[----:B------:R-:W-:Y:S01]  /*10080*/  FADD.FTZ R21, -R15, R21 ;  /* 0x000000150f157221 */ /* 0x000fe20000010100 */
[----:B-----5:R-:W-:Y:S01]  /*10090*/  FADD.FTZ R0, R160, R0 ;  /* 0x00000000a0007221 */ /* 0x020fe20000010000 */
[C---:B------:R-:W-:Y:S02]  /*100a0*/  F2FP.BF16.F32.PACK_AB R160, R168.reuse, R160 ;  /* 0x000000a0a8a0723e */ /* 0x040fe400000010ff */
[----:B------:R-:W-:Y:S01]  /*100b0*/  FMUL.FTZ R21, R21, R13 ;  /* 0x0000000d15157220 */ /* 0x000fe20000410000 */
[----:B------:R-:W-:-:S04]  /*100c0*/  FADD.FTZ R0, R168, R0 ;  /* 0x00000000a8007221 */ /* 0x000fc80000010000 */
[----:B------:R-:W-:Y:S01]  /*100d0*/  FADD.FTZ R0, R169, R0 ;  /* 0x00000000a9007221 */ /* 0x000fe20000010000 */
[----:B------:R-:W3:Y:S03]  /*100e0*/  MUFU.EX2 R21, R21 ;  /* 0x0000001500157308 */ /* 0x000ee60000000800 */
[----:B------:R-:W-:-:S04]  /*100f0*/  FADD.FTZ R0, R172, R0 ;  /* 0x00000000ac007221 */ /* 0x000fc80000010000 */
[----:B------:R-:W-:-:S04]  /*10100*/  FADD.FTZ R0, R173, R0 ;  /* 0x00000000ad007221 */ /* 0x000fc80000010000 */
[----:B0-----:R-:W-:-:S04]  /*10110*/  FADD.FTZ R0, R176, R0 ;  /* 0x00000000b0007221 */ /* 0x001fc80000010000 */
[----:B--2---:R-:W-:Y:S01]  /*10120*/  FADD.FTZ R0, R177, R0 ;  /* 0x00000000b1007221 */ /* 0x004fe20000010000 */
[----:B---3--:R0:W-:Y:S01]  /*10130*/  @!P1 STS [R165+0x28820], R21 ;  /* 0x02882015a5009388 */ /* 0x0081e20000000800 */
        /* <DEDUP_REMOVED lines=9> */
[----:B0-----:R-:W-:Y:S01]  /*101d0*/  FMUL.FTZ R165, R15, R13 ;  /* 0x0000000d0fa57220 */ /* 0x001fe20000410000 */
        /* <DEDUP_REMOVED lines=22> */
[----:B------:R-:W-:Y:S01]  /*10340*/  FMUL.FTZ R51, R51, R21 ;  /* 0x0000001533337220 */ /* 0x000fe20000410000 */
[----:B------:R-:W4:Y:S01]  /*10350*/  MUFU.EX2 R155, R155 ;  /* 0x0000009b009b7308 */ /* 0x000f220000000800 */
[----:B--2---:R-:W-:Y:S01]  /*10360*/  F2FP.BF16.F32.PACK_AB R154, R156, R153 ;  /* 0x000000999c9a723e */ /* 0x004fe200000010ff */
[----:B0-----:R-:W-:Y:S01]  /*10370*/  FADD.FTZ R0, R166, R0 ;  /* 0x00000000a6007221 */ /* 0x001fe20000010000 */
[----:B------:R-:W-:Y:S01]  /*10380*/  F2FP.BF16.F32.PACK_AB R156, R213, R157 ;  /* 0x0000009dd59c723e */ /* 0x000fe200000010ff */
[----:B------:R-:W-:Y:S01]  /*10390*/  FMUL.FTZ R54, R54, R21 ;  /* 0x0000001536367220 */ /* 0x000fe20000410000 */
[----:B------:R-:W-:Y:S01]  /*103a0*/  F2FP.BF16.F32.PACK_AB R166, R166, R177 ;  /* 0x000000b1a6a6723e */ /* 0x000fe200000010ff */
[-C--:B------:R-:W-:Y:S01]  /*103b0*/  FMUL.FTZ R55, R55, R21.reuse ;  /* 0x0000001537377220 */ /* 0x080fe20000410000 */
[----:B------:R-:W-:Y:S01]  /*103c0*/  FMUL.FTZ R58, R58, R21 ;  /* 0x000000153a3a7220 */ /* 0x000fe20000410000 */
[----:B------:R-:W0:Y:S01]  /*103d0*/  MUFU.EX2 R158, R158 ;  /* 0x0000009e009e7308 */ /* 0x000e220000000800 */
[----:B---3--:R-:W-:Y:S01]  /*103e0*/  FFMA.FTZ R3, R21, R3, R181 ;  /* 0x0000000315037223 */ /* 0x008fe200000100b5 */
        /* <DEDUP_REMOVED lines=25> */
[----:B------:R-:W-:Y:S01]  /*10580*/  BAR.SYNC.DEFER_BLOCKING 0xf, 0x100 ;  /* 0x03c4000000007b1d */ /* 0x000fe20000010000 */
[----:B------:R-:W-:Y:S01]  /*10590*/  F2FP.BF16.F32.PACK_AB R158, R164, R161 ;  /* 0x000000a1a49e723e */ /* 0x000fe200000010ff */
[----:B------:R-:W-:Y:S01]  /*105a0*/  FMUL.FTZ R94, R94, R21 ;  /* 0x000000155e5e7220 */ /* 0x000fe20000410000 */
[----:B------:R-:W-:Y:S01]  /*105b0*/  F2FP.BF16.F32.PACK_AB R164, R176, R173 ;  /* 0x000000adb0a4723e */ /* 0x000fe200000010ff */
        /* <DEDUP_REMOVED lines=13> */
[----:B------:R-:W-:Y:S01]  /*10690*/  FMUL.FTZ R111, R111, R21 ;  /* 0x000000156f6f7220 */ /* 0x000fe20000410000 */
[----:B------:R-:W-:Y:S01]  /*106a0*/  F2FP.BF16.F32.PACK_AB R162, R172, R169 ;  /* 0x000000a9aca2723e */ /* 0x000fe200000010ff */
[-C--:B------:R-:W-:Y:S01]  /*106b0*/  FMUL.FTZ R114, R114, R21.reuse ;  /* 0x0000001572727220 */ /* 0x080fe20000410000 */
[-C--:B------:R-:W-:Y:S01]  /*106c0*/  FMUL.FTZ R115, R115, R21.reuse ;  /* 0x0000001573737220 */ /* 0x080fe20000410000 */
[-C--:B------:R-:W-:Y:S01]  /*106d0*/  FMUL.FTZ R118, R118, R21.reuse ;  /* 0x0000001576767220 */ /* 0x080fe20000410000 */
[----:B------:R-:W0:Y:S01]  /*106e0*/  MUFU.EX2 R170, R170 ;  /* 0x000000aa00aa7308 */ /* 0x000e220000000800 */
[----:B--2---:R-:W-:Y:S01]  /*106f0*/  FADD.FTZ R3, R200, R3 ;  /* 0x00000003c8037221 */ /* 0x004fe20000010000 */
[----:B------:R2:W-:Y:S01]  /*10700*/  STSM.16.M88.4 [R201+0x26800], R152 ;  /* 0x02680098c9007844 */ /* 0x0005e20000000200 */
[-C--:B------:R-:W-:Y:S01]  /*10710*/  FMUL.FTZ R119, R119, R21.reuse ;  /* 0x0000001577777220 */ /* 0x080fe20000410000 */
[-C--:B------:R-:W-:Y:S01]  /*10720*/  FMUL.FTZ R122, R122, R21.reuse ;  /* 0x000000157a7a7220 */ /* 0x080fe20000410000 */
[-C--:B------:R-:W-:Y:S01]  /*10730*/  FMUL.FTZ R123, R123, R21.reuse ;  /* 0x000000157b7b7220 */ /* 0x080fe20000410000 */
[-C--:B------:R-:W-:Y:S01]  /*10740*/  FMUL.FTZ R126, R126, R21.reuse ;  /* 0x000000157e7e7220 */ /* 0x080fe20000410000 */
[-C--:B------:R-:W-:Y:S01]  /*10750*/  FMUL.FTZ R127, R127, R21.reuse ;  /* 0x000000157f7f7220 */ /* 0x080fe20000410000 */
[----:B------:R-:W4:Y:S01]  /*10760*/  MUFU.EX2 R171, R171 ;  /* 0x000000ab00ab7308 */ /* 0x000f220000000800 */
[C---:B---3--:R-:W-:Y:S01]  /*10770*/  FADD.FTZ R3, R167.reuse, R3 ;  /* 0x00000003a7037221 */ /* 0x048fe20000010000 */
[----:B------:R-:W-:Y:S01]  /*10780*/  F2FP.BF16.F32.PACK_AB R159, R167, R200 ;  /* 0x000000c8a79f723e */ /* 0x000fe200000010ff */
[-C--:B------:R-:W-:Y:S01]  /*10790*/  FMUL.FTZ R130, R130, R21.reuse ;  /* 0x0000001582827220 */ /* 0x080fe20000410000 */
[-C--:B------:R-:W-:Y:S01]  /*107a0*/  FMUL.FTZ R131, R131, R21.reuse ;  /* 0x0000001583837220 */ /* 0x080fe20000410000 */
[-C--:B------:R-:W-:Y:S01]  /*107b0*/  FMUL.FTZ R134, R134, R21.reuse ;  /* 0x0000001586867220 */ /* 0x080fe20000410000 */
[-C--:B------:R-:W-:Y:S01]  /*107c0*/  FMUL.FTZ R135, R135, R21.reuse ;  /* 0x0000001587877220 */ /* 0x080fe20000410000 */
[----:B------:R2:W-:Y:S01]  /*107d0*/  STSM.16.M88.4 [R204], R156 ;  /* 0x0000009ccc007844 */ /* 0x0005e20000000200 */
        /* <DEDUP_REMOVED lines=9> */
[C---:B----4-:R-:W-:Y:S01]  /*10870*/  FADD.FTZ R3, R171.reuse, R3 ;  /* 0x00000003ab037221 */ /* 0x050fe20000010000 */
[----:B------:R-:W-:Y:S01]  /*10880*/  F2FP.BF16.F32.PACK_AB R161, R171, R170 ;  /* 0x000000aaaba1723e */ /* 0x000fe200000010ff */
[-C--:B------:R-:W-:Y:S01]  /*10890*/  FMUL.FTZ R150, R150, R21.reuse ;  /* 0x0000001596967220 */ /* 0x080fe20000410000 */
[----:B------:R-:W-:-:S04]  /*108a0*/  FMUL.FTZ R151, R151, R21 ;  /* 0x0000001597977220 */ /* 0x000fc80000410000 */
[----:B------:R-:W4:Y:S01]  /*108b0*/  MUFU.EX2 R178, R178 ;  /* 0x000000b200b27308 */ /* 0x000f220000000800 */
[----:B---3--:R-:W-:-:S07]  /*108c0*/  FADD.FTZ R3, R174, R3 ;  /* 0x00000003ae037221 */ /* 0x008fce0000010000 */
[----:B------:R-:W3:Y:S01]  /*108d0*/  MUFU.EX2 R179, R179 ;  /* 0x000000b300b37308 */ /* 0x000ee20000000800 */
[C---:B0-----:R-:W-:Y:S01]  /*108e0*/  FADD.FTZ R3, R175.reuse, R3 ;  /* 0x00000003af037221 */ /* 0x041fe20000010000 */
[----:B------:R-:W-:-:S05]  /*108f0*/  F2FP.BF16.F32.PACK_AB R163, R175, R174 ;  /* 0x000000aeafa3723e */ /* 0x000fca00000010ff */
[----:B------:R2:W-:Y:S01]  /*10900*/  STSM.16.M88.4 [R202], R160 ;  /* 0x000000a0ca007844 */ /* 0x0005e20000000200 */
[----:B------:R-:W0:Y:S01]  /*10910*/  MUFU.EX2 R167, R182 ;  /* 0x000000b600a77308 */ /* 0x000e220000000800 */
[----:B----4-:R-:W-:-:S07]  /*10920*/  FADD.FTZ R3, R178, R3 ;  /* 0x00000003b2037221 */ /* 0x010fce0000010000 */
[----:B------:R4:W5:Y:S01]  /*10930*/  MUFU.EX2 R168, R165 ;  /* 0x000000a500a87308 */ /* 0x0009620000000800 */
[----:B---3--:R-:W-:-:S04]  /*10940*/  FADD.FTZ R3, R179, R3 ;  /* 0x00000003b3037221 */ /* 0x008fc80000010000 */
[----:B0-----:R-:W-:Y:S01]  /*10950*/  FADD.FTZ R3, R167, R3 ;  /* 0x00000003a7037221 */ /* 0x001fe20000010000 */
[----:B----4-:R-:W-:Y:S02]  /*10960*/  F2FP.BF16.F32.PACK_AB R165, R179, R178 ;  /* 0x000000b2b3a5723e */ /* 0x010fe400000010ff */
[C---:B-----5:R-:W-:Y:S01]  /*10970*/  F2FP.BF16.F32.PACK_AB R167, R168.reuse, R167 ;  /* 0x000000a7a8a7723e */ /* 0x060fe200000010ff */
[----:B------:R-:W-:-:S04]  /*10980*/  FADD.FTZ R3, R168, R3 ;  /* 0x00000003a8037221 */ /* 0x000fc80000010000 */
[----:B------:R2:W-:Y:S01]  /*10990*/  STSM.16.M88.4 [R203], R164 ;  /* 0x000000a4cb007844 */ /* 0x0005e20000000200 */
[----:B------:R-:W-:Y:S05]  /*109a0*/  @!P0 BRA `(.L_x_8013) ;  /* 0x0000000000048947 */ /* 0x000fea0003800000 */
[----:B------:R-:W-:Y:S01]  /*109b0*/  BPT.TRAP 0x1 ;  /* 0x000000040000795c */ /* 0x000fe20000300000 */
.L_x_8013:
[----:B------:R0:W3:Y:S01]  /*109c0*/  SYNCS.PHASECHK.TRANS64.TRYWAIT P1, [R198+URZ+0x28c50], R20 ;  /* 0x028c5014c60075a7 */ /* 0x0000e2000802017f */
[----:B------:R-:W-:Y:S05]  /*109d0*/  @!P0 BRA `(.L_x_8014) ;  /* 0x0000000000048947 */ /* 0x000fea0003800000 */
[----:B------:R-:W-:Y:S01]  /*109e0*/  BPT.TRAP 0x1 ;  /* 0x000000040000795c */ /* 0x000fe20000300000 */
.L_x_8014:
[----:B------:R-:W-:Y:S04]  /*109f0*/  BSSY B1, `(.L_x_8015) ;  /* 0x0000004000017945 */ /* 0x000fe80003800000 */
[----:B---3--:R-:W-:Y:S05]  /*10a00*/  @P1 BRA `(.L_x_8016) ;  /* 0x0000000000081947 */ /* 0x008fea0003800000 */
[----:B------:R-:W3:Y:S02]  /*10a10*/  SYNCS.PHASECHK.TRANS64.TRYWAIT P1, [R198+URZ+0x28c50], R20 ;  /* 0x028c5014c60075a7 */ /* 0x000ee4000802017f */
[----:B---3--:R-:W-:Y:S05]  /*10a20*/  @!P1 BRA `(.L_x_8017) ;  /* 0x000000f000449947 */ /* 0x008fea0003800000 */
.L_x_8016:
[----:B------:R-:W-:Y:S05]  /*10a30*/  BSYNC B1 ;  /* 0x0000000000017941 */ /* 0x000fea0003800000 */
.L_x_8015:
[----:B01-3--:R-:W-:Y:S01]  /*10a40*/  IMAD R20, R19, 0x1000, R195 ;  /* 0x0000100013147824 */ /* 0x00bfe200078e02c3 */
[----:B------:R-:W-:Y:S01]  /*10a50*/  WARPGROUP.ARRIVE ;  /* 0x00000000000079c5 */ /* 0x000fe20000000000 */
[----:B------:R-:W-:-:S03]  /*10a60*/  IMAD.MOV.U32 R21, RZ, RZ, 0x40000040 ;  /* 0x40000040ff157424 */ /* 0x000fc600078e00ff */
[----:B------:R-:W-:Y:S02]  /*10a70*/  R2UR UR6, R20 ;  /* 0x00000000140672ca */ /* 0x000fe400000e0000 */
[----:B------:R-:W-:Y:S01]  /*10a80*/  R2UR UR7, R21 ;  /* 0x00000000150772ca */ /* 0x000fe200000e0000 */
[----:B------:R-:W-:-:S12]  /*10a90*/  IMAD.MOV.U32 R21, RZ, RZ, 0x40000040 ;  /* 0x40000040ff157424 */ /* 0x000fd800078e00ff */
[----:B------:R-:W-:Y:S03]  /*10aa0*/  HGMMA.64x256x16.F32.BF16 R24, R152, gdesc[UR4].tnspB, R24, gsb0 ;  /* 0x43e0000498187df0 */ /* 0x000fe60008001818 */
[----:B------:R-:W-:Y:S02]  /*10ab0*/  WARPGROUP.DEPBAR.LE gsb0, 0x0 ;  /* 0x00008000000079c5 */ /* 0x000fe40000010000 */
[----:B--2---:R-:W-:Y:S01]  /*10ac0*/  VIADD R152, R20, 0x80 ;  /* 0x0000008014987836 */ /* 0x004fe20000000000 */
        /* <DEDUP_REMOVED lines=31> */
.L_x_8018:
[C---:B------:R-:W-:Y:S01]  /*10cc0*/  ISETP.GT.AND P1, PT, R209.reuse, R205, PT ;  /* 0x000000cdd100720c */ /* 0x040fe20003f24270 */
[----:B------:R-:W-:Y:S02]  /*10cd0*/  VIADD R198, R198, 0x28c60 ;  /* 0x00028c60c6c67836 */ /* 0x000fe40000000000 */
[----:B------:R-:W-:Y:S02]  /*10ce0*/  VIADD R209, R209, 0xffffffff ;  /* 0xffffffffd1d17836 */ /* 0x000fe40000000000 */
[----:B------:R-:W-:Y:S01]  /*10cf0*/  IMAD.MOV.U32 R21, RZ, RZ, R15 ;  /* 0x000000ffff157224 */ /* 0x000fe200078e000f */
[----:B------:R-:W-:Y:S01]  /*10d00*/  PRMT R198, R188, 0x654, R198 ;  /* 0x00000654bcc67816 */ /* 0x000fe200000000c6 */
[----:B------:R-:W-:Y:S02]  /*10d10*/  IMAD.MOV.U32 R213, RZ, RZ, R14 ;  /* 0x000000ffffd57224 */ /* 0x000fe400078e000e */
[----:B------:R-:W-:Y:S01]  /*10d20*/  IMAD.MOV.U32 R200, RZ, RZ, R19 ;  /* 0x000000ffffc87224 */ /* 0x000fe200078e0013 */
[----:B------:R0:W-:Y:S03]  /*10d30*/  SYNCS.ARRIVE.TRANS64.RED.A1T0 RZ, [R198+URZ], RZ ;  /* 0x000000ffc6ff79a7 */ /* 0x0001e6000810043f */
[----:B------:R-:W-:Y:S05]  /*10d40*/  @P1 BRA `(.L_x_8019) ;  /* 0xffffffe000801947 */ /* 0x000fea000383ffff */
.L_x_8006:
[----:B------:R-:W-:Y:S05]  /*10d50*/  BSYNC B0 ;  /* 0x0000000000007941 */ /* 0x000fea0003800000 */
.L_x_8005:
[----:B------:R-:W2:Y:S01]  /*10d60*/  LDL.LU R20, [R1+0x4c] ;  /* 0x00004c0001147983 */ /* 0x000ea20000300800 */
        /* <DEDUP_REMOVED lines=12> */
[----:B------:R-:W3:Y:S01]  /*10e30*/  @P0 MUFU.LG2 R0, R0 ;  /* 0x0000000000000308 */ /* 0x000ee20000000c00 */
        /* <DEDUP_REMOVED lines=8> */
[----:B---3--:R-:W-:Y:S01]  /*10ec0*/  @P0 FMUL.FTZ R0, R0, 0.69314718246459960938 ;  /* 0x3f31721800000820 */ /* 0x008fe20000410000 */
        /* <DEDUP_REMOVED lines=144> */
[----:B--2---:R-:W-:-:S05]  /*117d0*/  VIADD R20, R20, 0x1 ;  /* 0x0000000114147836 */ /* 0x004fca0000000000 */
[----:B------:R1:W-:Y:S03]  /*117e0*/  STL [R1+0x4c], R20 ;  /* 0x00004c1401007387 */ /* 0x0003e60000100800 */
.L_x_7929:
[----:B------:R-:W-:Y:S05]  /*117f0*/  BSYNC B7 ;  /* 0x0000000000077941 */ /* 0x000fea0003800000 */
.L_x_7925:
[----:B------:R-:W2:Y:S08]  /*11800*/  S2UR UR4, SR_CgaCtaId ;  /* 0x00000000000479c3 */ /* 0x000eb00000008800 */
[----:B------:R-:W-:Y:S01]  /*11810*/  BAR.SYNC.DEFER_BLOCKING 0x5, 0x180 ;  /* 0x0146000000007b1d */ /* 0x000fe20000010000 */
[----:B------:R-:W-:-:S05]  /*11820*/  MOV R2, 0x400 ;  /* 0x0000040000027802 */ /* 0x000fca0000000f00 */
[----:B------:R-:W-:Y:S01]  /*11830*/  BSSY B0, `(.L_x_8020) ;  /* 0x00004f4000007945 */ /* 0x000fe20003800000 */
[----:B--2---:R-:W-:-:S05]  /*11840*/  IMAD.U32 R188, RZ, RZ, UR4 ;  /* 0x00000004ffbc7e24 */ /* 0x004fca000f8e00ff */
[----:B------:R-:W-:-:S05]  /*11850*/  LEA R2, R188, R2, 0x18 ;  /* 0x00000002bc027211 */ /* 0x000fca00078ec0ff */
[----:B------:R2:W4:Y:S01]  /*11860*/  LDS.128 R4, [R2+0x28cd0] ;  /* 0x028cd00002047984 */ /* 0x0005220000000c00 */
[----:B------:R-:W-:Y:S06]  /*11870*/  BAR.ARV 0x4, 0x180 ;  /* 0x0106000000007b1d */ /* 0x000fec0000002000 */
[----:B------:R-:W-:Y:S05]  /*11880*/  @P0 BRA `(.L_x_8021) ;  /* 0x0000003c00ac0947 */ /* 0x000fea0003800000 */
[----:B------:R-:W1:Y:S01]  /*11890*/  LDL R3, [R1+0x60] ;  /* 0x0000600001037983 */ /* 0x000e620000100800 */
[----:B------:R-:W2:Y:S01]  /*118a0*/  S2R R0, SR_SWINHI ;  /* 0x0000000000007919 */ /* 0x000ea20000002f00 */
[----:B---3--:R-:W-:Y:S01]  /*118b0*/  F2FP.BF16.F32.PACK_AB R10, R29, R28 ;  /* 0x0000001c1d0a723e */ /* 0x008fe200000010ff */
[----:B------:R-:W-:Y:S01]  /*118c0*/  ULDC.64 UR6, c[0x0][0xc00] ;  /* 0x0003000000067ab9 */ /* 0x000fe20000000a00 */
[----:B0-----:R-:W-:Y:S01]  /*118d0*/  F2FP.BF16.F32.PACK_AB R11, R31, R30 ;  /* 0x0000001e1f0b723e */ /* 0x001fe200000010ff */
[----:B------:R-:W3:Y:S01]  /*118e0*/  LDL.LU R157, [R1+0x40] ;  /* 0x00004000019d7983 */ /* 0x000ee20000300800 */
[----:B------:R-:W-:Y:S01]  /*118f0*/  F2FP.BF16.F32.PACK_AB R12, R33, R32 ;  /* 0x00000020210c723e */ /* 0x000fe200000010ff */
[----:B------:R-:W-:Y:S01]  /*11900*/  ULDC.64 UR4, c[0x0][0xc08] ;  /* 0x0003020000047ab9 */ /* 0x000fe20000000a00 */
[----:B------:R-:W-:Y:S01]  /*11910*/  F2FP.BF16.F32.PACK_AB R13, R35, R34 ;  /* 0x00000022230d723e */ /* 0x000fe200000010ff */
[----:B------:R-:W4:Y:S01]  /*11920*/  LDL.LU R156, [R1+0x44] ;  /* 0x00004400019c7983 */ /* 0x000f220000300800 */
[----:B-----5:R-:W-:-:S02]  /*11930*/  MOV R152, R2 ;  /* 0x0000000200987202 */ /* 0x020fc40000000f00 */
[----:B--2---:R-:W-:Y:S02]  /*11940*/  MOV R153, R0 ;  /* 0x0000000000997202 */ /* 0x004fe40000000f00 */
        /* <DEDUP_REMOVED lines=168> */
[----:B---3--:R-:W-:Y:S02]  /*123d0*/  IADD3 R8, P0, R157, UR6, RZ ;  /* 0x000000069d087c10 */ /* 0x008fe4000ff1e0ff */
[----:B------:R-:W-:Y:S02]  /*123e0*/  MOV R20, R20 ;  /* 0x0000001400147202 */ /* 0x000fe40000000f00 */
[----:B------:R-:W-:Y:S02]  /*123f0*/  F2FP.BF16.F32.PACK_AB R13, R147, R146 ;  /* 0x00000092930d723e */ /* 0x000fe400000010ff */
[----:B------:R-:W-:Y:S02]  /*12400*/  F2FP.BF16.F32.PACK_AB R14, R149, R148 ;  /* 0x00000094950e723e */ /* 0x000fe400000010ff */
[----:B------:R-:W-:-:S02]  /*12410*/  F2FP.BF16.F32.PACK_AB R15, R151, R150 ;  /* 0x00000096970f723e */ /* 0x000fc400000010ff */
[----:B----4-:R-:W-:Y:S02]  /*12420*/  IADD3.X R9, R156, UR7, RZ, P0, !PT ;  /* 0x000000079c097c10 */ /* 0x010fe400087fe4ff */
[----:B------:R-:W-:Y:S01]  /*12430*/  ISETP.NE.U32.AND P0, PT, RZ, UR4, PT ;  /* 0x00000004ff007c0c */ /* 0x000fe2000bf05070 */
[----:B------:R0:W-:Y:S01]  /*12440*/  STSM.16.M88.4 [R20], R12 ;  /* 0x0000000c14007844 */ /* 0x0001e20000000200 */
[----:B------:R-:W-:Y:S02]  /*12450*/  BAR.SYNC.DEFER_BLOCKING 0x1, 0x100 ;  /* 0x0044000000007b1d */ /* 0x000fe40000010000 */
[----:B------:R-:W-:Y:S02]  /*12460*/  ISETP.NE.AND.EX P0, PT, RZ, UR5, PT, P0 ;  /* 0x00000005ff007c0c */ /* 0x000fe4000bf05300 */
[----:B------:R-:W-:-:S04]  /*12470*/  ISETP.NE.U32.AND P1, PT, RZ, UR6, PT ;  /* 0x00000006ff007c0c */ /* 0x000fc8000bf25070 */
[----:B------:R-:W-:Y:S01]  /*12480*/  ISETP.NE.AND.EX P1, PT, RZ, UR7, PT, P1 ;  /* 0x00000007ff007c0c */ /* 0x000fe2000bf25310 */
[----:B------:R-:W-:-:S06]  /*12490*/  IMAD.MOV.U32 R4, RZ, RZ, RZ ;  /* 0x000000ffff047224 */ /* 0x000fcc00078e00ff */
[----:B------:R-:W-:Y:S01]  /*124a0*/  @P0 IADD3 R10, P2, R157, UR4, RZ ;  /* 0x000000049d0a0c10 */ /* 0x000fe2000ff5e0ff */
        /* <DEDUP_REMOVED lines=10> */
.L_x_8022:
[----:B------:R-:W2:Y:S01]  /*12550*/  LDL R0, [R1+0x54] ;  /* 0x0000540001007983 */ /* 0x000ea20000100800 */
[----:B------:R-:W-:-:S03]  /*12560*/  ULDC UR4, c[0x0][0xad4] ;  /* 0x0002b50000047ab9 */ /* 0x000fc60000000800 */
[----:B0-----:R-:W3:Y:S04]  /*12570*/  LDL.LU R8, [R1+0x38] ;  /* 0x0000380001087983 */ /* 0x001ee80000300800 */
[----:B------:R0:W5:Y:S02]  /*12580*/  LDL R158, [R1+0x3c] ;  /* 0x00003c00019e7983 */ /* 0x0001640000100800 */
[----:B-----5:R-:W-:Y:S02]  /*12590*/  SHF.R.S32.HI R20, RZ, 0x1f, R4 ;  /* 0x0000001fff147819 */ /* 0x020fe40000011404 */
[----:B--2---:R-:W1:Y:S01]  /*125a0*/  SHFL.IDX PT, R0, R0, RZ, 0x1f ;  /* 0x00001fff00007589 */ /* 0x004e6200000e0000 */
[----:B---3--:R-:W-:Y:S02]  /*125b0*/  ISETP.NE.AND P1, PT, R8, RZ, PT ;  /* 0x000000ff0800720c */ /* 0x008fe40003f25270 */
[----:B-1----:R-:W-:-:S02]  /*125c0*/  ISETP.NE.AND P0, PT, R0, RZ, PT ;  /* 0x000000ff0000720c */ /* 0x002fc40003f05270 */
[----:B------:R-:W-:-:S11]  /*125d0*/  SEL R0, R8, UR4, P1 ;  /* 0x0000000408007c07 */ /* 0x000fd60008800000 */
[----:B0-----:R-:W-:Y:S05]  /*125e0*/  @P0 BRA `(.L_x_8023) ;  /* 0x0000000000fc0947 */ /* 0x001fea0003800000 */
[----:B------:R-:W2:Y:S01]  /*125f0*/  LDL.LU R13, [R1+0x50] ;  /* 0x00005000010d7983 */ /* 0x000ea20000300800 */
[----:B------:R-:W-:Y:S01]  /*12600*/  IMAD.MOV.U32 R12, RZ, RZ, 0x9b8 ;  /* 0x000009b8ff0c7424 */ /* 0x000fe200078e00ff */
[----:B------:R-:W-:Y:S01]  /*12610*/  ISETP.GT.AND P1, PT, R0, 0x1, PT ;  /* 0x000000010000780c */ /* 0x000fe20003f24270 */
[----:B------:R-:W0:Y:S01]  /*12620*/  LDC R157, c[0x0][0xbe8] ;  /* 0x0002fa00ff9d7b82 */ /* 0x000e220000000800 */
[----:B------:R-:W3:Y:S01]  /*12630*/  LDL R156, [R1+0x48] ;  /* 0x00004800019c7983 */ /* 0x000ee20000100800 */
[----:B------:R-:W-:Y:S02]  /*12640*/  ISETP.NE.U32.AND P0, PT, RZ, UR6, PT ;  /* 0x00000006ff007c0c */ /* 0x000fe4000bf05070 */
[----:B------:R-:W-:Y:S01]  /*12650*/  SEL R12, R12, 0x978, P1 ;  /* 0x000009780c0c7807 */ /* 0x000fe20000800000 */
[----:B------:R-:W4:Y:S01]  /*12660*/  LDL R159, [R1+0x5c] ;  /* 0x00005c00019f7983 */ /* 0x000f220000100800 */
[----:B------:R-:W-:Y:S02]  /*12670*/  ISETP.NE.AND.EX P0, PT, RZ, UR7, PT, P0 ;  /* 0x00000007ff007c0c */ /* 0x000fe4000bf05300 */
[----:B------:R-:W1:Y:S02]  /*12680*/  LDC.64 R10, c[0x0][R12+0x220] ;  /* 0x000088000c0a7b82 */ /* 0x000e640000000a00 */
[----:B------:R-:W-:-:S06]  /*12690*/  SEL R14, R158, RZ, !P0 ;  /* 0x000000ff9e0e7207 */ /* 0x000fcc0004000000 */
[----:B------:R-:W5:Y:S01]  /*126a0*/  LDC.64 R8, c[0x0][R12+0x218] ;  /* 0x000086000c087b82 */ /* 0x000f620000000a00 */
[----:B------:R-:W-:Y:S02]  /*126b0*/  IMAD.IADD R21, R208, 0x1, R199 ;  /* 0x00000001d0157824 */ /* 0x000fe400078e02c7 */
[----:B-1----:R-:W-:Y:S01]  /*126c0*/  IMAD R11, R11, R14, RZ ;  /* 0x0000000e0b0b7224 */ /* 0x002fe200078e02ff */
[----:B--2---:R-:W-:Y:S02]  /*126d0*/  SEL R13, R13, RZ, !P0 ;  /* 0x000000ff0d0d7207 */ /* 0x004fe40004000000 */
[----:B0-----:R-:W-:-:S03]  /*126e0*/  ISETP.NE.AND P0, PT, R157, 0x1, PT ;  /* 0x000000019d00780c */ /* 0x001fc60003f05270 */
[C---:B------:R-:W-:Y:S02]  /*126f0*/  IMAD R13, R10.reuse, R13, R11 ;  /* 0x0000000d0a0d7224 */ /* 0x040fe400078e020b */
[----:B------:R-:W-:-:S04]  /*12700*/  IMAD.WIDE.U32 R10, R10, R14, RZ ;  /* 0x0000000e0a0a7225 */ /* 0x000fc800078e00ff */
[-C--:B-----5:R-:W-:Y:S02]  /*12710*/  IMAD R14, R9, R185.reuse, RZ ;  /* 0x000000b9090e7224 */ /* 0x0a0fe400078e02ff */
[----:B------:R-:W-:-:S04]  /*12720*/  IMAD.WIDE.U32 R8, R8, R185, RZ ;  /* 0x000000b908087225 */ /* 0x000fc800078e00ff */
[----:B------:R-:W-:Y:S02]  /*12730*/  IMAD.IADD R14, R9, 0x1, R14 ;  /* 0x00000001090e7824 */ /* 0x000fe400078e020e */
[----:B------:R-:W0:Y:S01]  /*12740*/  @P0 LDC R9, c[0x0][0xbec] ;  /* 0x0002fb00ff090b82 */ /* 0x000e220000000800 */
[----:B------:R-:W-:-:S07]  /*12750*/  IADD3 R15, P2, P3, R10, R8, R4 ;  /* 0x000000080a0f7210 */ /* 0x000fce0007b5e004 */
[----:B------:R-:W1:Y:S01]  /*12760*/  @P0 LDC R8, c[0x0][0xbf0] ;  /* 0x0002fc00ff080b82 */ /* 0x000e620000000800 */
[----:B------:R-:W-:-:S05]  /*12770*/  IMAD.IADD R13, R11, 0x1, R13 ;  /* 0x000000010b0d7824 */ /* 0x000fca00078e020d */
[----:B------:R-:W-:Y:S01]  /*12780*/  IADD3.X R13, R13, R14, R20, P2, P3 ;  /* 0x0000000e0d0d7210 */ /* 0x000fe200017e6414 */
[----:B------:R-:W-:Y:S02]  /*12790*/  IMAD.MOV.U32 R14, RZ, RZ, R21 ;  /* 0x000000ffff0e7224 */ /* 0x000fe400078e0015 */
[----:B0-----:R-:W-:-:S05]  /*127a0*/  @P0 IMAD.HI.U32 R9, R21, R9, RZ ;  /* 0x0000000915090227 */ /* 0x001fca00078e00ff */
[----:B-1----:R-:W-:Y:S02]  /*127b0*/  @P0 SHF.R.U32.HI R14, RZ, R8, R9 ;  /* 0x00000008ff0e0219 */ /* 0x002fe40000011609 */
[----:B------:R-:W0:Y:S01]  /*127c0*/  LDC.64 R8, c[0x0][R12+0x228] ;  /* 0x00008a000c087b82 */ /* 0x000e220000000a00 */
[----:B---3--:R-:W-:-:S05]  /*127d0*/  SEL R156, R156, RZ, P1 ;  /* 0x000000ff9c9c7207 */ /* 0x008fca0000800000 */
        /* <DEDUP_REMOVED lines=17> */
[----:B------:R-:W-:Y:S01]  /*128f0*/  IMAD.IADD R13, R191, 0x1, R199 ;  /* 0x00000001bf0d7824 */ /* 0x000fe200078e02c7 */
[----:B0-----:R-:W-:Y:S01]  /*12900*/  LEA R11, P0, R10, R8, 0x2 ;  /* 0x000000080a0b7211 */ /* 0x001fe200078010ff */
[----:B----4-:R-:W-:-:S03]  /*12910*/  IMAD.MOV R8, RZ, RZ, -R159 ;  /* 0x000000ffff087224 */ /* 0x010fc600078e0a9f */
        /* <DEDUP_REMOVED lines=12> */
.L_x_8023:
[----:B------:R-:W-:Y:S02]  /*129e0*/  ISETP.GT.AND P1, PT, R0, 0x1, PT ;  /* 0x000000010000780c */ /* 0x000fe40003f24270 */
[----:B------:R-:W-:-:S04]  /*129f0*/  ISETP.NE.U32.AND P0, PT, RZ, UR6, PT ;  /* 0x00000006ff007c0c */ /* 0x000fc8000bf05070 */
[----:B------:R-:W-:-:S04]  /*12a00*/  ISETP.NE.AND.EX P0, PT, RZ, UR7, PT, P0 ;  /* 0x00000007ff007c0c */ /* 0x000fc8000bf05300 */
[----:B------:R-:W-:-:S03]  /*12a10*/  SEL R0, R158, RZ, !P0 ;  /* 0x000000ff9e007207 */ /* 0x000fc60004000000 */
[----:B------:R-:W-:Y:S06]  /*12a20*/  @P1 BRA `(.L_x_8024) ;  /* 0x0000001000601947 */ /* 0x000fec0003800000 */
[----:B------:R-:W1:Y:S01]  /*12a30*/  S2R R82, SR_TID.X ;  /* 0x0000000000527919 */ /* 0x000e620000002100 */
[----:B------:R-:W2:Y:S01]  /*12a40*/  LDC R84, c[0x0][0xbe8] ;  /* 0x0002fa00ff547b82 */ /* 0x000ea20000000800 */
[----:B------:R-:W-:Y:S01]  /*12a50*/  ULDC.64 UR4, c[0x0][0xaa0] ;  /* 0x0002a80000047ab9 */ /* 0x000fe20000000a00 */
[----:B-1----:R-:W-:-:S05]  /*12a60*/  VIADD R82, R82, 0xffffff80 ;  /* 0xffffff8052527836 */ /* 0x002fca0000000000 */
[----:B------:R-:W-:-:S04]  /*12a70*/  SHF.R.S32.HI R81, RZ, 0x1f, R82 ;  /* 0x0000001fff517819 */ /* 0x000fc80000011452 */
[----:B------:R-:W-:-:S04]  /*12a80*/  LEA.HI R81, R81, R82, RZ, 0x3 ;  /* 0x0000005251517211 */ /* 0x000fc800078f18ff */
[----:B------:R-:W-:-:S05]  /*12a90*/  SHF.R.S32.HI R80, RZ, 0x3, R81 ;  /* 0x00000003ff507819 */ /* 0x000fca0000011451 */
[----:B0-----:R-:W-:-:S04]  /*12aa0*/  IMAD R9, R80, 0x40, R193 ;  /* 0x0000004050097824 */ /* 0x001fc800078e02c1 */
[----:B------:R-:W-:-:S03]  /*12ab0*/  IMAD.WIDE R152, R9, 0x2, R152 ;  /* 0x0000000209987825 */ /* 0x000fc600078e0298 */
[----:B------:R-:W-:Y:S01]  /*12ac0*/  IADD3 R37, P0, R152, 0x5000, RZ ;  /* 0x0000500098257810 */ /* 0x000fe20007f1e0ff */
        /* <DEDUP_REMOVED lines=11> */
[----:B------:R-:W-:Y:S01]  /*12b80*/  IADD3 R13, P3, R152, 0x1000, RZ ;  /* 0x00001000980d7810 */ /* 0x000fe20007f7e0ff */
[----:B------:R-:W-:Y:S01]  /*12b90*/  ULDC.64 UR4, c[0x0][0xae8] ;  /* 0x0002ba0000047ab9 */ /* 0x000fe20000000a00 */
[----:B------:R-:W-:Y:S01]  /*12ba0*/  LOP3.LUT R64, R65, 0x380, RZ, 0xc0, !PT ;  /* 0x0000038041407812 */ /* 0x000fe200078ec0ff */
[----:B------:R-:W-:Y:S01]  /*12bb0*/  IMAD.IADD R87, R82, 0x1, -R81 ;  /* 0x0000000152577824 */ /* 0x000fe200078e0a51 */
[----:B------:R-:W-:Y:S01]  /*12bc0*/  SHF.R.U64 R40, R40, 0x3, RZ ;  /* 0x0000000328287819 */ /* 0x000fe200000012ff */
[----:B------:R-:W-:Y:S01]  /*12bd0*/  VIADD R166, R193, 0x40 ;  /* 0x00000040c1a67836 */ /* 0x000fe20000000000 */
[----:B------:R-:W-:Y:S01]  /*12be0*/  SHF.R.U64 R64, R64, 0x3, RZ ;  /* 0x0000000340407819 */ /* 0x000fe200000012ff */
[----:B------:R-:W-:Y:S01]  /*12bf0*/  IMAD.IADD R21, R21, 0x1, R83 ;  /* 0x0000000115157824 */ /* 0x000fe200078e0253 */
[----:B------:R-:W-:Y:S01]  /*12c00*/  IADD3 R45, P2, R152, 0x7000, RZ ;  /* 0x00007000982d7810 */ /* 0x000fe20007f5e0ff */
[----:B------:R-:W-:Y:S01]  /*12c10*/  VIADD R164, R193, 0x80 ;  /* 0x00000080c1a47836 */ /* 0x000fe20000000000 */
[----:B------:R-:W-:Y:S01]  /*12c20*/  LOP3.LUT R64, R64, R65, RZ, 0x3c, !PT ;  /* 0x0000004140407212 */ /* 0x000fe200078e3cff */
[----:B------:R-:W-:Y:S01]  /*12c30*/  IMAD.X R65, RZ, RZ, R153, P0 ;  /* 0x000000ffff417224 */ /* 0x000fe200000e0699 */
[----:B--2---:R-:W-:Y:S01]  /*12c40*/  ISETP.NE.AND P0, PT, R84, 0x1, PT ;  /* 0x000000015400780c */ /* 0x004fe20003f05270 */
[----:B------:R-:W-:Y:S01]  /*12c50*/  IMAD R4, R87, 0x20, R80 ;  /* 0x0000002057047824 */ /* 0x000fe200078e0250 */
[----:B------:R-:W-:Y:S01]  /*12c60*/  LOP3.LUT R12, R13, 0x380, RZ, 0xc0, !PT ;  /* 0x000003800d0c7812 */ /* 0x000fe200078ec0ff */
[----:B------:R-:W-:Y:S01]  /*12c70*/  IMAD.WIDE.U32 R20, R185, UR4, R20 ;  /* 0x00000004b9147c25 */ /* 0x000fe2000f8e0014 */
[----:B------:R-:W-:Y:S01]  /*12c80*/  SHF.R.S32.HI R81, RZ, 0x1f, R0 ;  /* 0x0000001fff517819 */ /* 0x000fe20000011400 */
[----:B------:R-:W5:Y:S01]  /*12c90*/  LD.E.128 R36, desc[UR42][R36.64] ;  /* 0x0000002a24247980 */ /* 0x000f62000c101d00 */
[----:B------:R-:W-:-:S02]  /*12ca0*/  LOP3.LUT R40, R40, R41, RZ, 0x3c, !PT ;  /* 0x0000002928287212 */ /* 0x000fc400078e3cff */
[----:B------:R-:W-:Y:S01]  /*12cb0*/  LOP3.LUT R44, R45, 0x380, RZ, 0xc0, !PT ;  /* 0x000003802d2c7812 */ /* 0x000fe200078ec0ff */
[C---:B------:R-:W-:Y:S01]  /*12cc0*/  VIADD R162, R193.reuse, 0xc0 ;  /* 0x000000c0c1a27836 */ /* 0x040fe20000000000 */
[----:B------:R-:W-:Y:S01]  /*12cd0*/  SHF.R.U64 R12, R12, 0x3, RZ ;  /* 0x000000030c0c7819 */ /* 0x000fe200000012ff */
[----:B------:R-:W-:Y:S01]  /*12ce0*/  VIADD R160, R193, 0x100 ;  /* 0x00000100c1a07836 */ /* 0x000fe20000000000 */
[----:B------:R-:W-:Y:S01]  /*12cf0*/  SHF.R.U64 R44, R44, 0x3, RZ ;  /* 0x000000032c2c7819 */ /* 0x000fe200000012ff */
[----:B------:R-:W0:Y:S01]  /*12d00*/  @P0 LDC R83, c[0x0][0xbec] ;  /* 0x0002fb00ff530b82 */ /* 0x000e220000000800 */
[----:B------:R-:W-:Y:S01]  /*12d10*/  IMAD.IADD R82, R199, 0x1, R4 ;  /* 0x00000001c7527824 */ /* 0x000fe200078e0204 */
[----:B------:R-:W-:Y:S01]  /*12d20*/  LOP3.LUT R12, R12, R13, RZ, 0x3c, !PT ;  /* 0x0000000d0c0c7212 */ /* 0x000fe200078e3cff */
[----:B------:R-:W-:Y:S01]  /*12d30*/  VIADD R158, R193, 0x140 ;  /* 0x00000140c19e7836 */ /* 0x000fe20000000000 */
[C---:B------:R-:W-:Y:S01]  /*12d40*/  IADD3 R25, P4, R152.reuse, 0x2000, RZ ;  /* 0x0000200098197810 */ /* 0x040fe20007f9e0ff */
[----:B------:R-:W5:Y:S01]  /*12d50*/  LD.E.128 R64, desc[UR42][R64.64] ;  /* 0x0000002a40407980 */ /* 0x000f62000c101d00 */
[----:B------:R-:W-:-:S02]  /*12d60*/  IADD3 R29, P5, R152, 0x3000, RZ ;  /* 0x00003000981d7810 */ /* 0x000fc40007fbe0ff */
[----:B------:R-:W1:Y:S01]  /*12d70*/  @P0 LDC R85, c[0x0][0xbf0] ;  /* 0x0002fc00ff550b82 */ /* 0x000e620000000800 */
[----:B------:R-:W-:Y:S01]  /*12d80*/  IMAD R21, R185, UR5, R21 ;  /* 0x00000005b9157c24 */ /* 0x000fe2000f8e0215 */
[----:B------:R-:W-:Y:S01]  /*12d90*/  ULDC.64 UR4, c[0x0][0xaf0] ;  /* 0x0002bc0000047ab9 */ /* 0x000fe20000000a00 */
[--C-:B------:R-:W-:Y:S01]  /*12da0*/  IMAD.X R41, RZ, RZ, R153.reuse, P1 ;  /* 0x000000ffff297224 */ /* 0x100fe200008e0699 */
[C---:B------:R-:W-:Y:S02]  /*12db0*/  IADD3 R69, P1, R152.reuse, 0xd000, RZ ;  /* 0x0000d00098457810 */ /* 0x040fe40007f3e0ff */
[C---:B------:R-:W-:Y:S02]  /*12dc0*/  IADD3 R33, P6, R152.reuse, 0x4000, RZ ;  /* 0x0000400098217810 */ /* 0x040fe40007fde0ff */
[----:B------:R-:W2:Y:S01]  /*12dd0*/  LDC R4, c[0x0][0xac8] ;  /* 0x0002b200ff047b82 */ /* 0x000ea20000000800 */
[----:B------:R-:W-:Y:S01]  /*12de0*/  IMAD R81, R81, UR4, RZ ;  /* 0x0000000451517c24 */ /* 0x000fe2000f8e02ff */
[----:B------:R-:W-:Y:S01]  /*12df0*/  LOP3.LUT R68, R69, 0x380, RZ, 0xc0, !PT ;  /* 0x0000038045447812 */ /* 0x000fe200078ec0ff */
[----:B------:R-:W-:Y:S01]  /*12e00*/  IMAD.X R13, RZ, RZ, R153, P3 ;  /* 0x000000ffff0d7224 */ /* 0x000fe200018e0699 */
[----:B------:R-:W-:Y:S01]  /*12e10*/  IADD3 R49, P3, R152, 0x8000, RZ ;  /* 0x0000800098317810 */ /* 0x000fe20007f7e0ff */
[----:B------:R-:W-:Y:S01]  /*12e20*/  IMAD R81, R0, UR5, R81 ;  /* 0x0000000500517c24 */ /* 0x000fe2000f8e0251 */
[----:B------:R-:W-:Y:S01]  /*12e30*/  LOP3.LUT R44, R44, R45, RZ, 0x3c, !PT ;  /* 0x0000002d2c2c7212 */ /* 0x000fe200078e3cff */
[----:B------:R-:W-:Y:S01]  /*12e40*/  IMAD.WIDE.U32 R20, R0, UR4, R20 ;  /* 0x0000000400147c25 */ /* 0x000fe2000f8e0014 */
[----:B------:R-:W-:Y:S01]  /*12e50*/  LOP3.LUT R24, R25, 0x380, RZ, 0xc0, !PT ;  /* 0x0000038019187812 */ /* 0x000fe200078ec0ff */
[----:B------:R-:W-:Y:S01]  /*12e60*/  ULDC.64 UR4, c[0x0][0xae0] ;  /* 0x0002b80000047ab9 */ /* 0x000fe20000000a00 */
[----:B------:R-:W-:Y:S01]  /*12e70*/  LOP3.LUT R28, R29, 0x380, RZ, 0xc0, !PT ;  /* 0x000003801d1c7812 */ /* 0x000fe200078ec0ff */
[----:B0-----:R-:W-:Y:S01]  /*12e80*/  @P0 IMAD.HI.U32 R0, R82, R83, RZ ;  /* 0x0000005352000227 */ /* 0x001fe200078e00ff */
[----:B------:R-:W-:Y:S01]  /*12e90*/  LOP3.LUT R32, R33, 0x380, RZ, 0xc0, !PT ;  /* 0x0000038021207812 */ /* 0x000fe200078ec0ff */
[----:B------:R-:W5:Y:S01]  /*12ea0*/  LD.E.128 R12, desc[UR42][R12.64] ;  /* 0x0000002a0c0c7980 */ /* 0x000f62000c101d00 */
[----:B------:R-:W-:Y:S01]  /*12eb0*/  SHF.R.U64 R68, R68, 0x3, RZ ;  /* 0x0000000344447819 */ /* 0x000fe200000012ff */
[----:B------:R-:W-:Y:S01]  /*12ec0*/  IMAD.X R45, RZ, RZ, R153, P2 ;  /* 0x000000ffff2d7224 */ /* 0x000fe200010e0699 */
[----:B------:R-:W-:Y:S01]  /*12ed0*/  IADD3 R73, P2, R152, 0xe000, RZ ;  /* 0x0000e00098497810 */ /* 0x000fe20007f5e0ff */
[----:B------:R-:W-:Y:S01]  /*12ee0*/  IMAD.MOV.U32 R83, RZ, RZ, R82 ;  /* 0x000000ffff537224 */ /* 0x000fe200078e0052 */
[----:B------:R-:W-:Y:S01]  /*12ef0*/  LOP3.LUT R48, R49, 0x380, RZ, 0xc0, !PT ;  /* 0x0000038031307812 */ /* 0x000fe200078ec0ff */
[----:B------:R-:W-:Y:S01]  /*12f00*/  IMAD.IADD R199, R80, 0x1, R199 ;  /* 0x0000000150c77824 */ /* 0x000fe200078e02c7 */
[----:B-1----:R-:W-:Y:S01]  /*12f10*/  @P0 SHF.R.U32.HI R83, RZ, R85, R0 ;  /* 0x00000055ff530219 */ /* 0x002fe20000011600 */
[----:B------:R-:W-:Y:S01]  /*12f20*/  IMAD.IADD R21, R21, 0x1, R81 ;  /* 0x0000000115157824 */ /* 0x000fe200078e0251 */
[----:B------:R-:W-:Y:S01]  /*12f30*/  SHF.R.U64 R24, R24, 0x3, RZ ;  /* 0x0000000318187819 */ /* 0x000fe200000012ff */
[----:B------:R-:W5:Y:S01]  /*12f40*/  LD.E.128 R40, desc[UR42][R40.64] ;  /* 0x0000002a28287980 */ /* 0x000f62000c101d00 */
[----:B------:R-:W-:-:S02]  /*12f50*/  SHF.R.U64 R28, R28, 0x3, RZ ;  /* 0x000000031c1c7819 */ /* 0x000fc400000012ff */
[----:B------:R-:W-:Y:S01]  /*12f60*/  SHF.R.U64 R32, R32, 0x3, RZ ;  /* 0x0000000320207819 */ /* 0x000fe200000012ff */
[----:B------:R-:W5:Y:S01]  /*12f70*/  LD.E.128 R44, desc[UR42][R44.64] ;  /* 0x0000002a2c2c7980 */ /* 0x000f62000c101d00 */
[----:B------:R-:W-:Y:S02]  /*12f80*/  LOP3.LUT R72, R73, 0x380, RZ, 0xc0, !PT ;  /* 0x0000038049487812 */ /* 0x000fe400078ec0ff */
[----:B------:R-:W-:Y:S01]  /*12f90*/  LOP3.LUT R68, R68, R69, RZ, 0x3c, !PT ;  /* 0x0000004544447212 */ /* 0x000fe200078e3cff */
[----:B------:R-:W-:Y:S01]  /*12fa0*/  IMAD.X R69, RZ, RZ, R153, P1 ;  /* 0x000000ffff457224 */ /* 0x000fe200008e0699 */
[----:B------:R-:W-:Y:S02]  /*12fb0*/  SHF.R.U64 R48, R48, 0x3, RZ ;  /* 0x0000000330307819 */ /* 0x000fe400000012ff */
[----:B--2---:R-:W-:Y:S02]  /*12fc0*/  ISETP.GE.AND P1, PT, R166, R4, PT ;  /* 0x00000004a600720c */ /* 0x004fe40003f26270 */
        /* <DEDUP_REMOVED lines=70> */
[----:B------:R-:W5:Y:S01]  /*13430*/  LD.E.128 R76, desc[UR42][R76.64] ;  /* 0x0000002a4c4c7980 */ /* 0x000f62000c101d00 */
[----:B------:R-:W-:Y:S01]  /*13440*/  LOP3.LUT R0, R83, 0x8, R0, 0xe2, !PT ;  /* 0x0000000853007812 */ /* 0x000fe200078ee200 */
[----:B------:R-:W-:Y:S01]  /*13450*/  @!PT LDS RZ, [RZ] ;  /* 0x00000000fffff984 */ /* 0x000fe20000000800 */
[----:B------:R-:W-:Y:S01]  /*13460*/  @!PT LDS RZ, [RZ] ;  /* 0x00000000fffff984 */ /* 0x000fe20000000800 */
[----:B------:R-:W-:Y:S01]  /*13470*/  @!PT LDS RZ, [RZ] ;  /* 0x00000000fffff984 */ /* 0x000fe20000000800 */
[----:B------:R-:W-:Y:S01]  /*13480*/  @!PT LDS RZ, [RZ] ;  /* 0x00000000fffff984 */ /* 0x000fe20000000800 */
[----:B------:R0:W-:Y:S06]  /*13490*/  MEMBAR.ALL.CTA ;  /* 0x0000000000007992 */ /* 0x0001ec0000008000 */
[----:B0-----:R-:W0:Y:S01]  /*134a0*/  FENCE.VIEW.ASYNC.S ;  /* 0x00000000000073c6 */ /* 0x001e220000000000 */
        /* <DEDUP_REMOVED lines=9> */
[----:B------:R-:W-:Y:S02]  /*13540*/  IMAD R3, R3, R84, RZ ;  /* 0x0000005403037224 */ /* 0x000fe400078e02ff */
        /* <DEDUP_REMOVED lines=13> */
[----:B0-----:R0:W-:Y:S01]  /*13620*/  SYNCS.ARRIVE.TRANS64.RED.A1T0 RZ, [R0+URZ], RZ ;  /* 0x000000ff00ff79a7 */ /* 0x0011e2000810043f */
[C---:B------:R-:W-:Y:S02]  /*13630*/  VIADD R157, R193.reuse, 0x180 ;  /* 0x00000180c19d7836 */ /* 0x040fe40000000000 */
[C---:B------:R-:W-:Y:S02]  /*13640*/  VIADD R159, R193.reuse, 0x140 ;  /* 0x00000140c19f7836 */ /* 0x040fe40000000000 */
[C---:B------:R-:W-:Y:S02]  /*13650*/  VIADD R161, R193.reuse, 0x100 ;  /* 0x00000100c1a17836 */ /* 0x040fe40000000000 */
[C---:B------:R-:W-:Y:S01]  /*13660*/  VIADD R163, R193.reuse, 0xc0 ;  /* 0x000000c0c1a37836 */ /* 0x040fe20000000000 */
[----:B0-----:R-:W-:Y:S01]  /*13670*/  LOP3.LUT R0, R82, R21, RZ, 0xfc, !PT ;  /* 0x0000001552007212 */ /* 0x001fe200078efcff */
[----:B------:R-:W-:-:S02]  /*13680*/  VIADD R165, R193, 0x80 ;  /* 0x00000080c1a57836 */ /* 0x000fc40000000000 */
[----:B------:R-:W-:Y:S01]  /*13690*/  VIADD R167, R193, 0x40 ;  /* 0x00000040c1a77836 */ /* 0x000fe20000000000 */
[----:B------:R0:W1:Y:S01]  /*136a0*/  SHFL.IDX PT, R20, R83, RZ, 0x181f ;  /* 0x00181fff53147589 */ /* 0x00006200000e0000 */
[----:B------:R-:W-:Y:S03]  /*136b0*/  BSSY B1, `(.L_x_8025) ;  /* 0x0000029000017945 */ /* 0x000fe60003800000 */
[----:B------:R0:W2:Y:S01]  /*136c0*/  SHFL.IDX PT, R21, R84, RZ, 0x181f ;  /* 0x00181fff54157589 */ /* 0x0000a200000e0000 */
[----:B------:R-:W-:Y:S02]  /*136d0*/  SHF.R.S32.HI R155, RZ, 0x1f, R155 ;  /* 0x0000001fff9b7819 */ /* 0x000fe4000001149b */
[----:B------:R-:W-:Y:S02]  /*136e0*/  SHF.R.S32.HI R157, RZ, 0x1f, R157 ;  /* 0x0000001fff9d7819 */ /* 0x000fe4000001149d */
[----:B------:R-:W-:-:S02]  /*136f0*/  SHF.R.S32.HI R159, RZ, 0x1f, R159 ;  /* 0x0000001fff9f7819 */ /* 0x000fc4000001149f */
        /* <DEDUP_REMOVED lines=18> */
[----:B------:R-:W-:-:S02]  /*13820*/  ISETP.GE.AND P1, PT, R158, R4, PT ;  /* 0x000000049e00720c */ /* 0x000fc40003f26270 */
[----:B0-----:R-:W-:-:S11]  /*13830*/  @!P5 LEA R8, P4, R164, R20, 0x1 ;  /* 0x00000014a408d211 */ /* 0x001fd600078808ff */
[-C--:B------:R-:W-:Y:S02]  /*13840*/  @!P1 LEA R24, P6, R158, R20.reuse, 0x1 ;  /* 0x000000149e189211 */ /* 0x080fe400078c08ff */
[-C--:B------:R-:W-:Y:S02]  /*13850*/  @!P5 LEA.HI.X R9, R164, R21.reuse, R165, 0x1, P4 ;  /* 0x00000015a409d211 */ /* 0x080fe400020f0ca5 */
[----:B------:R-:W-:Y:S02]  /*13860*/  LOP3.LUT P4, RZ, R0, 0x80, RZ, 0xc0, !PT ;  /* 0x0000008000ff7812 */ /* 0x000fe4000788c0ff */
[----:B------:R-:W-:Y:S01]  /*13870*/  @!P1 LEA.HI.X R25, R158, R21, R159, 0x1, P6 ;  /* 0x000000159e199211 */ /* 0x000fe200030f0c9f */
[----:B------:R0:W-:Y:S04]  /*13880*/  @!P5 ST.E.128 desc[UR42][R8.64], R32 ;  /* 0x000000200800d985 */ /* 0x0001e8000c101d2a */
[----:B------:R1:W-:Y:S01]  /*13890*/  @!P3 ST.E.128 desc[UR42][R10.64], R40 ;  /* 0x000000280a00b985 */ /* 0x0003e2000c101d2a */
[----:B0-----:R-:W-:-:S02]  /*138a0*/  @!P2 LEA R8, P5, R160, R20, 0x1 ;  /* 0x00000014a008a211 */ /* 0x001fc400078a08ff */
[-C--:B-1----:R-:W-:Y:S02]  /*138b0*/  @P0 LEA R10, P3, R156, R20.reuse, 0x1 ;  /* 0x000000149c0a0211 */ /* 0x082fe400078608ff */
[-C--:B------:R-:W-:Y:S02]  /*138c0*/  @!P2 LEA.HI.X R9, R160, R21.reuse, R161, 0x1, P5 ;  /* 0x00000015a009a211 */ /* 0x080fe400028f0ca1 */
[----:B------:R-:W-:Y:S02]  /*138d0*/  @P4 LEA R20, P5, R154, R20, 0x1 ;  /* 0x000000149a144211 */ /* 0x000fe400078a08ff */
[-C--:B------:R-:W-:Y:S01]  /*138e0*/  @P0 LEA.HI.X R11, R156, R21.reuse, R157, 0x1, P3 ;  /* 0x000000159c0b0211 */ /* 0x080fe200018f0c9d */
[----:B------:R0:W-:Y:S01]  /*138f0*/  @!P2 ST.E.128 desc[UR42][R8.64], R48 ;  /* 0x000000300800a985 */ /* 0x0001e2000c101d2a */
[----:B------:R-:W-:-:S03]  /*13900*/  @P4 LEA.HI.X R21, R154, R21, R155, 0x1, P5 ;  /* 0x000000159a154211 */ /* 0x000fc600028f0c9b */
[----:B------:R0:W-:Y:S04]  /*13910*/  @!P1 ST.E.128 desc[UR42][R24.64], R56 ;  /* 0x0000003818009985 */ /* 0x0001e8000c101d2a */
[----:B------:R0:W-:Y:S04]  /*13920*/  @P0 ST.E.128 desc[UR42][R10.64], R64 ;  /* 0x000000400a000985 */ /* 0x0001e8000c101d2a */
[----:B------:R0:W-:Y:S02]  /*13930*/  @P4 ST.E.128 desc[UR42][R20.64], R72 ;  /* 0x0000004814004985 */ /* 0x0001e4000c101d2a */
.L_x_8026:
[----:B------:R-:W-:Y:S05]  /*13940*/  BSYNC B1 ;  /* 0x0000000000017941 */ /* 0x000fea0003800000 */
.L_x_8025:
        /* <DEDUP_REMOVED lines=17> */
[-C--:B0-----:R-:W-:Y:S02]  /*13a60*/  @!P3 LEA R10, P6, R164, R8.reuse, 0x1 ;  /* 0x00000008a40ab211 */ /* 0x081fe400078c08ff */
[----:B------:R-:W-:Y:S02]  /*13a70*/  @!P2 LEA R12, P5, R162, R8, 0x1 ;  /* 0x00000008a20ca211 */ /* 0x000fe400078a08ff */
[-C--:B------:R-:W-:Y:S02]  /*13a80*/  @!P3 LEA.HI.X R11, R164, R9.reuse, R165, 0x1, P6 ;  /* 0x00000009a40bb211 */ /* 0x080fe400030f0ca5 */
[----:B------:R-:W-:-:S03]  /*13a90*/  @!P2 LEA.HI.X R13, R162, R9, R163, 0x1, P5 ;  /* 0x00000009a20da211 */ /* 0x000fc600028f0ca3 */
[-C--:B-1----:R-:W-:Y:S01]  /*13aa0*/  @P4 LEA R20, P5, R156, R8.reuse, 0x1 ;  /* 0x000000089c144211 */ /* 0x082fe200078a08ff */
[----:B------:R0:W-:Y:S01]  /*13ab0*/  @!P3 ST.E.128 desc[UR42][R10.64], R36 ;  /* 0x000000240a00b985 */ /* 0x0001e2000c101d2a */
[-C--:B------:R-:W-:Y:S02]  /*13ac0*/  @!P0 LEA R14, P3, R158, R8.reuse, 0x1 ;  /* 0x000000089e0e8211 */ /* 0x080fe400078608ff */
        /* <DEDUP_REMOVED lines=14> */
.L_x_8024:
[----:B0-----:R-:W2:Y:S01]  /*13bb0*/  LDL.LU R11, [R1+0x48] ;  /* 0x00004800010b7983 */ /* 0x001ea20000300800 */
[----:B------:R-:W-:Y:S01]  /*13bc0*/  ULDC.64 UR4, c[0x0][0xb08] ;  /* 0x0002c20000047ab9 */ /* 0x000fe20000000a00 */
[----:B------:R-:W0:Y:S01]  /*13bd0*/  LDC R12, c[0x0][0xbe8] ;  /* 0x0002fa00ff0c7b82 */ /* 0x000e220000000800 */
[----:B------:R-:W-:Y:S01]  /*13be0*/  IMAD R10, R20, UR4, RZ ;  /* 0x00000004140a7c24 */ /* 0x000fe2000f8e02ff */
[----:B------:R-:W-:Y:S01]  /*13bf0*/  BSSY B1, `(.L_x_8028) ;  /* 0x0000110000017945 */ /* 0x000fe20003800000 */
[----:B------:R-:W-:-:S04]  /*13c00*/  IMAD.WIDE.U32 R8, R4, UR4, RZ ;  /* 0x0000000404087c25 */ /* 0x000fc8000f8e00ff */
[----:B------:R-:W-:Y:S01]  /*13c10*/  IMAD R10, R4, UR5, R10 ;  /* 0x00000005040a7c24 */ /* 0x000fe2000f8e020a */
[----:B------:R-:W-:Y:S01]  /*13c20*/  ULDC.64 UR4, c[0x0][0xb38] ;  /* 0x0002ce0000047ab9 */ /* 0x000fe20000000a00 */
[----:B------:R-:W-:Y:S01]  /*13c30*/  SHF.R.S32.HI R4, RZ, 0x1f, R0 ;  /* 0x0000001fff047819 */ /* 0x000fe20000011400 */
[----:B------:R-:W-:Y:S02]  /*13c40*/  VIADD R153, R197, 0xf8 ;  /* 0x000000f8c5997836 */ /* 0x000fe40000000000 */
[----:B------:R-:W-:Y:S02]  /*13c50*/  IMAD.IADD R9, R9, 0x1, R10 ;  /* 0x0000000109097824 */ /* 0x000fe400078e020a */
[----:B------:R-:W-:Y:S01]  /*13c60*/  IMAD.IADD R10, R208, 0x1, R199 ;  /* 0x00000001d00a7824 */ /* 0x000fe200078e02c7 */
[----:B------:R-:W-:Y:S01]  /*13c70*/  SHF.R.S32.HI R153, RZ, 0x1f, R153 ;  /* 0x0000001fff997819 */ /* 0x000fe20000011499 */
[----:B------:R-:W-:-:S04]  /*13c80*/  IMAD.WIDE.U32 R8, R185, UR4, R8 ;  /* 0x00000004b9087c25 */ /* 0x000fc8000f8e0008 */
[----:B------:R-:W-:Y:S01]  /*13c90*/  IMAD R9, R185, UR5, R9 ;  /* 0x00000005b9097c24 */ /* 0x000fe2000f8e0209 */
[----:B------:R-:W-:Y:S01]  /*13ca0*/  ULDC.64 UR4, c[0x0][0xb40] ;  /* 0x0002d00000047ab9 */ /* 0x000fe20000000a00 */
[----:B------:R-:W-:Y:S02]  /*13cb0*/  IMAD.IADD R199, R191, 0x1, R199 ;  /* 0x00000001bfc77824 */ /* 0x000fe400078e02c7 */
[----:B------:R-:W-:Y:S01]  /*13cc0*/  IMAD R4, R4, UR4, RZ ;  /* 0x0000000404047c24 */ /* 0x000fe2000f8e02ff */
[----:B0-----:R-:W-:Y:S01]  /*13cd0*/  ISETP.NE.AND P0, PT, R12, 0x1, PT ;  /* 0x000000010c00780c */ /* 0x001fe20003f05270 */
[----:B------:R-:W-:-:S04]  /*13ce0*/  IMAD.WIDE.U32 R8, R0, UR4, R8 ;  /* 0x0000000400087c25 */ /* 0x000fc8000f8e0008 */
[----:B------:R-:W-:Y:S01]  /*13cf0*/  IMAD R4, R0, UR5, R4 ;  /* 0x0000000500047c24 */ /* 0x000fe2000f8e0204 */
[----:B------:R-:W-:Y:S01]  /*13d00*/  ULDC.64 UR4, c[0x0][0xb48] ;  /* 0x0002d20000047ab9 */ /* 0x000fe20000000a00 */
[----:B------:R-:W-:Y:S02]  /*13d10*/  IMAD R3, R3, R12, RZ ;  /* 0x0000000c03037224 */ /* 0x000fe400078e02ff */
[----:B------:R-:W-:Y:S02]  /*13d20*/  IMAD.IADD R9, R9, 0x1, R4 ;  /* 0x0000000109097824 */ /* 0x000fe400078e0204 */
[----:B------:R-:W-:Y:S02]  /*13d30*/  IMAD.MOV.U32 R4, RZ, RZ, R10 ;  /* 0x000000ffff047224 */ /* 0x000fe400078e000a */
[----:B------:R-:W0:Y:S01]  /*13d40*/  @P0 LDC R0, c[0x0][0xbf0] ;  /* 0x0002fc00ff000b82 */ /* 0x000e220000000800 */
[C---:B------:R-:W-:Y:S02]  /*13d50*/  VIADD R155, R197.reuse, 0xf0 ;  /* 0x000000f0c59b7836 */ /* 0x040fe40000000000 */
        /* <DEDUP_REMOVED lines=71> */
[----:B------:R-:W-:Y:S01]  /*141d0*/  IMAD R0, R12, R0, R10 ;  /* 0x000000000c007224 */ /* 0x000fe200078e020a */
        /* <DEDUP_REMOVED lines=28> */
[C---:B------:R-:W-:Y:S01]  /*143a0*/  VIADD R10, R197.reuse, 0x30 ;  /* 0x00000030c50a7836 */ /* 0x040fe20000000000 */
[----:B------:R-:W-:Y:S01]  /*143b0*/  SHF.R.S32.HI R11, RZ, 0x1f, R11 ;  /* 0x0000001fff0b7819 */ /* 0x000fe2000001140b */
[----:B------:R-:W-:-:S06]  /*143c0*/  VIADD R12, R197, 0x38 ;  /* 0x00000038c50c7836 */ /* 0x000fcc0000000000 */
        /* <DEDUP_REMOVED lines=59> */
[----:B------:R-:W-:Y:S02]  /*14780*/  @!P1 LEA.HI.X R9, R10, R14, R11, 0x2, P2 ;  /* 0x0000000e0a099211 */ /* 0x000fe400010f140b */
[----:B------:R-:W-:-:S03]  /*14790*/  @!P4 LEA R10, P6, R205, R15, 0x2 ;  /* 0x0000000fcd0ac211 */ /* 0x000fc600078c10ff */
[----:B------:R0:W-:Y:S01]  /*147a0*/  @!P1 ST.E.64 desc[UR42][R8.64], R60 ;  /* 0x0000003c08009985 */ /* 0x0001e2000c101b2a */
[----:B------:R-:W-:Y:S02]  /*147b0*/  ISETP.GE.AND P1, PT, R219, UR4, PT ;  /* 0x00000004db007c0c */ /* 0x000fe4000bf26270 */
[----:B------:R-:W-:Y:S02]  /*147c0*/  @!P4 LEA.HI.X R11, R205, R14, R209, 0x2, P6 ;  /* 0x0000000ecd0bc211 */ /* 0x000fe400030f14d1 */
        /* <DEDUP_REMOVED lines=17> */
[C---:B-1----:R-:W-:Y:S02]  /*148e0*/  @!P1 LEA R10, P5, R185.reuse, R15, 0x2 ;  /* 0x0000000fb90a9211 */ /* 0x042fe400078a10ff */
        /* <DEDUP_REMOVED lines=56> */
[-C--:B------:R-:W-:Y:S02]  /*14c70*/  @!P5 LEA R20, P0, R152, R15.reuse, 0x2 ;  /* 0x0000000f9814d211 */ /* 0x080fe400078010ff */
[----:B-1----:R-:W-:Y:S01]  /*14c80*/  @!P2 LEA R10, P1, R154, R15, 0x2 ;  /* 0x0000000f9a0aa211 */ /* 0x002fe200078210ff */
[----:B------:R3:W-:Y:S01]  /*14c90*/  @!P4 ST.E.64 desc[UR42][R8.64], R136 ;  /* 0x000000880800c985 */ /* 0x0007e2000c101b2a */
[-C--:B------:R-:W-:Y:S02]  /*14ca0*/  @!P5 LEA.HI.X R21, R152, R14.reuse, R153, 0x2, P0 ;  /* 0x0000000e9815d211 */ /* 0x080fe400000f1499 */
[----:B------:R-:W-:Y:S01]  /*14cb0*/  @!P2 LEA.HI.X R11, R154, R14, R155, 0x2, P1 ;  /* 0x0000000e9a0ba211 */ /* 0x000fe200008f149b */
[----:B------:R3:W-:Y:S04]  /*14cc0*/  @!P3 ST.E.64 desc[UR42][R12.64], R140 ;  /* 0x0000008c0c00b985 */ /* 0x0007e8000c101b2a */
[----:B------:R3:W-:Y:S04]  /*14cd0*/  @!P2 ST.E.64 desc[UR42][R10.64], R144 ;  /* 0x000000900a00a985 */ /* 0x0007e8000c101b2a */
[----:B------:R3:W-:Y:S02]  /*14ce0*/  @!P5 ST.E.64 desc[UR42][R20.64], R148 ;  /* 0x000000941400d985 */ /* 0x0007e4000c101b2a */
.L_x_8029:
[----:B------:R-:W-:Y:S05]  /*14cf0*/  BSYNC B1 ;  /* 0x0000000000017941 */ /* 0x000fea0003800000 */
.L_x_8028:
[----:B0--3--:R-:W-:Y:S01]  /*14d00*/  VIADD R8, R199, 0x8 ;  /* 0x00000008c7087836 */ /* 0x009fe20000000000 */
[----:B------:R-:W0:Y:S04]  /*14d10*/  SHFL.IDX PT, R4, R4, 0x1, 0x1c1f ;  /* 0x003c1f0004047f89 */ /* 0x000e2800000e0000 */
        /* <DEDUP_REMOVED lines=8> */
[C---:B--2---:R-:W-:Y:S01]  /*14da0*/  VIADD R14, R197.reuse, 0x18 ;  /* 0x00000018c50e7836 */ /* 0x044fe20000000000 */
[----:B------:R-:W-:Y:S01]  /*14db0*/  ISETP.GE.AND P2, PT, R12, UR4, PT ;  /* 0x000000040c007c0c */ /* 0x000fe2000bf46270 */
[C---:B------:R-:W-:Y:S01]  /*14dc0*/  VIADD R24, R197.reuse, 0x20 ;  /* 0x00000020c5187836 */ /* 0x040fe20000000000 */
[----:B------:R-:W-:Y:S01]  /*14dd0*/  ISETP.GE.AND P1, PT, R20, UR4, PT ;  /* 0x0000000414007c0c */ /* 0x000fe2000bf26270 */
[C---:B------:R-:W-:Y:S01]  /*14de0*/  VIADD R13, R197.reuse, 0x8 ;  /* 0x00000008c50d7836 */ /* 0x040fe20000000000 */
[----:B------:R-:W-:Y:S01]  /*14df0*/  ISETP.GE.AND P0, PT, R14, UR4, PT ;  /* 0x000000040e007c0c */ /* 0x000fe2000bf06270 */
[----:B------:R-:W-:-:S02]  /*14e00*/  VIADD R28, R197, 0x10 ;  /* 0x00000010c51c7836 */ /* 0x000fc40000000000 */
[C---:B------:R-:W-:Y:S01]  /*14e10*/  VIADD R21, R197.reuse, 0x30 ;  /* 0x00000030c5157836 */ /* 0x040fe20000000000 */
[----:B------:R-:W-:Y:S01]  /*14e20*/  SHF.R.S32.HI R13, RZ, 0x1f, R13 ;  /* 0x0000001fff0d7819 */ /* 0x000fe2000001140d */
[C---:B-1----:R-:W-:Y:S01]  /*14e30*/  VIADD R15, R197.reuse, 0x18 ;  /* 0x00000018c50f7836 */ /* 0x042fe20000000000 */
[C---:B---3--:R-:W-:Y:S01]  /*14e40*/  @!P4 LEA R8, P3, R197.reuse, R0, 0x2 ;  /* 0x00000000c508c211 */ /* 0x048fe200078610ff */
[C---:B------:R-:W-:Y:S01]  /*14e50*/  VIADD R25, R197.reuse, 0x28 ;  /* 0x00000028c5197836 */ /* 0x040fe20000000000 */
[----:B------:R-:W-:Y:S02]  /*14e60*/  SHF.R.S32.HI R28, RZ, 0x1f, R28 ;  /* 0x0000001fff1c7819 */ /* 0x000fe4000001141c */
[----:B0-----:R-:W-:Y:S02]  /*14e70*/  @!P4 LEA.HI.X R9, R197, R4, R10, 0x2, P3 ;  /* 0x00000004c509c211 */ /* 0x001fe400018f140a */
[----:B------:R-:W-:Y:S02]  /*14e80*/  ISETP.GE.AND P3, PT, R24, UR4, PT ;  /* 0x0000000418007c0c */ /* 0x000fe4000bf66270 */
[----:B------:R-:W-:Y:S01]  /*14e90*/  @!P1 LEA R10, P5, R20, R0, 0x2 ;  /* 0x00000000140a9211 */ /* 0x000fe200078a10ff */
[----:B------:R0:W-:Y:S01]  /*14ea0*/  @!P4 ST.E.64 desc[UR42][R8.64], R26 ;  /* 0x0000001a0800c985 */ /* 0x0001e2000c101b2a */
[----:B------:R-:W-:-:S02]  /*14eb0*/  SHF.R.S32.HI R15, RZ, 0x1f, R15 ;  /* 0x0000001fff0f7819 */ /* 0x000fc4000001140f */
[----:B------:R-:W-:Y:S01]  /*14ec0*/  @!P1 LEA.HI.X R11, R20, R4, R28, 0x2, P5 ;  /* 0x00000004140b9211 */ /* 0x000fe200028f141c */
[----:B------:R-:W-:Y:S01]  /*14ed0*/  VIADD R28, R197, 0x20 ;  /* 0x00000020c51c7836 */ /* 0x000fe20000000000 */
[----:B------:R-:W-:Y:S01]  /*14ee0*/  ISETP.GE.AND P5, PT, R21, UR4, PT ;  /* 0x0000000415007c0c */ /* 0x000fe2000bfa6270 */
[----:B------:R-:W-:Y:S01]  /*14ef0*/  VIADD R20, R197, 0x40 ;  /* 0x00000040c5147836 */ /* 0x000fe20000000000 */
[----:B------:R-:W-:Y:S02]  /*14f00*/  ISETP.GE.AND P4, PT, R25, UR4, PT ;  /* 0x0000000419007c0c */ /* 0x000fe4000bf86270 */
[----:B------:R-:W-:Y:S02]  /*14f10*/  SHF.R.S32.HI R28, RZ, 0x1f, R28 ;  /* 0x0000001fff1c7819 */ /* 0x000fe4000001141c */
[----:B0-----:R-:W-:-:S04]  /*14f20*/  @!P2 LEA R8, P6, R12, R0, 0x2 ;  /* 0x000000000c08a211 */ /* 0x001fc800078c10ff */
[----:B------:R-:W-:Y:S02]  /*14f30*/  @!P2 LEA.HI.X R9, R12, R4, R13, 0x2, P6 ;  /* 0x000000040c09a211 */ /* 0x000fe400030f140d */
[----:B------:R-:W-:-:S03]  /*14f40*/  @!P0 LEA R12, P6, R14, R0, 0x2 ;  /* 0x000000000e0c8211 */ /* 0x000fc600078c10ff */
[----:B------:R0:W-:Y:S01]  /*14f50*/  @!P2 ST.E.64 desc[UR42][R8.64], R30 ;  /* 0x0000001e0800a985 */ /* 0x0001e2000c101b2a */
[----:B------:R-:W-:Y:S01]  /*14f60*/  @!P0 LEA.HI.X R13, R14, R4, R15, 0x2, P6 ;  /* 0x000000040e0d8211 */ /* 0x000fe200030f140f */
[C---:B------:R-:W-:Y:S02]  /*14f70*/  VIADD R15, R197.reuse, 0x38 ;  /* 0x00000038c50f7836 */ /* 0x040fe40000000000 */
[----:B------:R1:W-:Y:S01]  /*14f80*/  @!P1 ST.E.64 desc[UR42][R10.64], R34 ;  /* 0x000000220a009985 */ /* 0x0003e2000c101b2a */
[----:B------:R-:W-:-:S03]  /*14f90*/  VIADD R14, R197, 0x48 ;  /* 0x00000048c50e7836 */ /* 0x000fc60000000000 */
[----:B------:R2:W-:Y:S01]  /*14fa0*/  @!P0 ST.E.64 desc[UR42][R12.64], R38 ;  /* 0x000000260c008985 */ /* 0x0005e2000c101b2a */
[----:B------:R-:W-:Y:S02]  /*14fb0*/  ISETP.GE.AND P0, PT, R15, UR4, PT ;  /* 0x000000040f007c0c */ /* 0x000fe4000bf06270 */
[----:B0-----:R-:W-:-:S04]  /*14fc0*/  @!P3 LEA R8, P1, R24, R0, 0x2 ;  /* 0x000000001808b211 */ /* 0x001fc800078210ff */
[----:B------:R-:W-:Y:S01]  /*14fd0*/  @!P3 LEA.HI.X R9, R24, R4, R28, 0x2, P1 ;  /* 0x000000041809b211 */ /* 0x000fe200008f141c */
[----:B------:R-:W-:Y:S01]  /*14fe0*/  VIADD R24, R197, 0x30 ;  /* 0x00000030c5187836 */ /* 0x000fe20000000000 */
[-C--:B-1----:R-:W-:Y:S01]  /*14ff0*/  @!P4 LEA R10, P2, R25, R0.reuse, 0x2 ;  /* 0x00000000190ac211 */ /* 0x082fe200078410ff */
[----:B------:R-:W-:Y:S01]  /*15000*/  VIADD R28, R197, 0x28 ;  /* 0x00000028c51c7836 */ /* 0x000fe20000000000 */
[C---:B--2---:R-:W-:Y:S01]  /*15010*/  @!P5 LEA R12, P6, R21.reuse, R0, 0x2 ;  /* 0x00000000150cd211 */ /* 0x044fe200078c10ff */
[----:B------:R0:W-:Y:S01]  /*15020*/  @!P3 ST.E.64 desc[UR42][R8.64], R42 ;  /* 0x0000002a0800b985 */ /* 0x0001e2000c101b2a */
[----:B------:R-:W-:Y:S02]  /*15030*/  SHF.R.S32.HI R24, RZ, 0x1f, R24 ;  /* 0x0000001fff187819 */ /* 0x000fe40000011418 */
[----:B------:R-:W-:Y:S02]  /*15040*/  SHF.R.S32.HI R28, RZ, 0x1f, R28 ;  /* 0x0000001fff1c7819 */ /* 0x000fe4000001141c */
[----:B------:R-:W-:Y:S01]  /*15050*/  @!P5 LEA.HI.X R13, R21, R4, R24, 0x2, P6 ;  /* 0x00000004150dd211 */ /* 0x000fe200030f1418 */
[----:B------:R-:W-:Y:S01]  /*15060*/  VIADD R21, R197, 0x38 ;  /* 0x00000038c5157836 */ /* 0x000fe20000000000 */
[----:B------:R-:W-:-:S02]  /*15070*/  ISETP.GE.AND P1, PT, R20, UR4, PT ;  /* 0x0000000414007c0c */ /* 0x000fc4000bf26270 */
[----:B------:R-:W-:Y:S02]  /*15080*/  @!P4 LEA.HI.X R11, R25, R4, R28, 0x2, P2 ;  /* 0x00000004190bc211 */ /* 0x000fe400010f141c */
[----:B------:R-:W-:Y:S02]  /*15090*/  ISETP.GE.AND P2, PT, R14, UR4, PT ;  /* 0x000000040e007c0c */ /* 0x000fe4000bf46270 */
[----:B------:R-:W-:Y:S01]  /*150a0*/  SHF.R.S32.HI R21, RZ, 0x1f, R21 ;  /* 0x0000001fff157819 */ /* 0x000fe20000011415 */
[----:B------:R1:W-:Y:S01]  /*150b0*/  @!P4 ST.E.64 desc[UR42][R10.64], R46 ;  /* 0x0000002e0a00c985 */ /* 0x0003e2000c101b2a */
[C---:B0-----:R-:W-:Y:S02]  /*150c0*/  @!P0 LEA R8, P6, R15.reuse, R0, 0x2 ;  /* 0x000000000f088211 */ /* 0x041fe400078c10ff */
[----:B------:R-:W-:Y:S01]  /*150d0*/  ISETP.GE.AND P3, PT, R222, UR4, PT ;  /* 0x00000004de007c0c */ /* 0x000fe2000bf66270 */
[----:B------:R0:W-:Y:S01]  /*150e0*/  @!P5 ST.E.64 desc[UR42][R12.64], R50 ;  /* 0x000000320c00d985 */ /* 0x0001e2000c101b2a */
[----:B------:R-:W-:Y:S01]  /*150f0*/  @!P0 LEA.HI.X R9, R15, R4, R21, 0x2, P6 ;  /* 0x000000040f098211 */ /* 0x000fe200030f1415 */
[----:B------:R-:W-:Y:S01]  /*15100*/  VIADD R21, R197, 0x40 ;  /* 0x00000040c5157836 */ /* 0x000fe20000000000 */
[----:B------:R-:W-:Y:S01]  /*15110*/  ISETP.GE.AND P4, PT, R219, UR4, PT ;  /* 0x00000004db007c0c */ /* 0x000fe2000bf86270 */
[----:B------:R-:W-:-:S02]  /*15120*/  VIADD R15, R197, 0x48 ;  /* 0x00000048c50f7836 */ /* 0x000fc40000000000 */
[----:B------:R2:W-:Y:S01]  /*15130*/  @!P0 ST.E.64 desc[UR42][R8.64], R54 ;  /* 0x0000003608008985 */ /* 0x0005e2000c101b2a */
[----:B------:R-:W-:Y:S02]  /*15140*/  SHF.R.S32.HI R21, RZ, 0x1f, R21 ;  /* 0x0000001fff157819 */ /* 0x000fe40000011415 */
[----:B------:R-:W-:Y:S02]  /*15150*/  SHF.R.S32.HI R15, RZ, 0x1f, R15 ;  /* 0x0000001fff0f7819 */ /* 0x000fe4000001140f */
[-C--:B-1----:R-:W-:Y:S02]  /*15160*/  @!P1 LEA R10, P5, R20, R0.reuse, 0x2 ;  /* 0x00000000140a9211 */ /* 0x082fe400078a10ff */
[----:B------:R-:W-:Y:S02]  /*15170*/  ISETP.GE.AND P0, PT, R205, UR4, PT ;  /* 0x00000004cd007c0c */ /* 0x000fe4000bf06270 */
[----:B0-----:R-:W-:Y:S02]  /*15180*/  @!P2 LEA R12, P6, R14, R0, 0x2 ;  /* 0x000000000e0ca211 */ /* 0x001fe400078c10ff */
[----:B------:R-:W-:-:S02]  /*15190*/  @!P1 LEA.HI.X R11, R20, R4, R21, 0x2, P5 ;  /* 0x00000004140b9211 */ /* 0x000fc400028f1415 */
[----:B------:R-:W-:Y:S02]  /*151a0*/  ISETP.GE.AND P5, PT, R213, UR4, PT ;  /* 0x00000004d5007c0c */ /* 0x000fe4000bfa6270 */
[----:B------:R-:W-:Y:S01]  /*151b0*/  @!P2 LEA.HI.X R13, R14, R4, R15, 0x2, P6 ;  /* 0x000000040e0da211 */ /* 0x000fe200030f140f */
[----:B------:R0:W-:Y:S01]  /*151c0*/  @!P1 ST.E.64 desc[UR42][R10.64], R58 ;  /* 0x0000003a0a009985 */ /* 0x0001e2000c101b2a */
[----:B--2---:R-:W-:Y:S02]  /*151d0*/  @!P3 LEA R8, P6, R222, R0, 0x2 ;  /* 0x00000000de08b211 */ /* 0x004fe400078c10ff */
[----:B------:R-:W-:Y:S01]  /*151e0*/  ISETP.GE.AND P1, PT, R198, UR4, PT ;  /* 0x00000004c6007c0c */ /* 0x000fe2000bf26270 */
[----:B------:R1:W-:Y:S01]  /*151f0*/  @!P2 ST.E.64 desc[UR42][R12.64], R62 ;  /* 0x0000003e0c00a985 */ /* 0x0003e2000c101b2a */
[----:B------:R-:W-:-:S05]  /*15200*/  @!P3 LEA.HI.X R9, R222, R4, R223, 0x2, P6 ;  /* 0x00000004de09b211 */ /* 0x000fca00030f14df */
[----:B------:R2:W-:Y:S01]  /*15210*/  @!P3 ST.E.64 desc[UR42][R8.64], R66 ;  /* 0x000000420800b985 */ /* 0x0005e2000c101b2a */
[----:B0-----:R-:W-:-:S04]  /*15220*/  @!P4 LEA R10, P2, R219, R0, 0x2 ;  /* 0x00000000db0ac211 */ /* 0x001fc800078410ff */
[----:B------:R-:W-:Y:S02]  /*15230*/  @!P4 LEA.HI.X R11, R219, R4, R220, 0x2, P2 ;  /* 0x00000004db0bc211 */ /* 0x000fe400010f14dc */
[----:B------:R-:W-:Y:S02]  /*15240*/  ISETP.GE.AND P2, PT, R185, UR4, PT ;  /* 0x00000004b9007c0c */ /* 0x000fe4000bf46270 */
[-C--:B-1----:R-:W-:Y:S01]  /*15250*/  @!P5 LEA R12, P6, R213, R0.reuse, 0x2 ;  /* 0x00000000d50cd211 */ /* 0x082fe200078c10ff */
[----:B------:R0:W-:Y:S01]  /*15260*/  @!P4 ST.E.64 desc[UR42][R10.64], R70 ;  /* 0x000000460a00c985 */ /* 0x0001e2000c101b2a */
[----:B--2---:R-:W-:Y:S02]  /*15270*/  @!P0 LEA R8, P4, R205, R0, 0x2 ;  /* 0x00000000cd088211 */ /* 0x004fe400078810ff */
[-C--:B------:R-:W-:Y:S02]  /*15280*/  @!P5 LEA.HI.X R13, R213, R4.reuse, R218, 0x2, P6 ;  /* 0x00000004d50dd211 */ /* 0x080fe400030f14da */
[----:B------:R-:W-:-:S02]  /*15290*/  @!P0 LEA.HI.X R9, R205, R4, R209, 0x2, P4 ;  /* 0x00000004cd098211 */ /* 0x000fc400020f14d1 */
[----:B------:R-:W-:Y:S01]  /*152a0*/  ISETP.GE.AND P4, PT, R180, UR4, PT ;  /* 0x00000004b4007c0c */ /* 0x000fe2000bf86270 */
[----:B------:R1:W-:Y:S01]  /*152b0*/  @!P5 ST.E.64 desc[UR42][R12.64], R74 ;  /* 0x0000004a0c00d985 */ /* 0x0003e2000c101b2a */
[----:B------:R-:W-:-:S03]  /*152c0*/  ISETP.GE.AND P5, PT, R182, UR4, PT ;  /* 0x00000004b6007c0c */ /* 0x000fc6000bfa6270 */
        /* <DEDUP_REMOVED lines=67> */
[----:B----4-:R-:W-:-:S04]  /*15700*/  LEA R8, P0, R152, R0, 0x2 ;  /* 0x0000000098087211 */ /* 0x010fc800078010ff */
[----:B------:R-:W-:-:S05]  /*15710*/  LEA.HI.X R9, R152, R4, R153, 0x2, P0 ;  /* 0x0000000498097211 */ /* 0x000fca00000f1499 */
[----:B------:R0:W-:Y:S01]  /*15720*/  ST.E.64 desc[UR42][R8.64], R150 ;  /* 0x0000009608007985 */ /* 0x0001e2000c101b2a */
[----:B------:R-:W-:Y:S05]  /*15730*/  BRA `(.L_x_8027) ;  /* 0x00000010000c7947 */ /* 0x000fea0003800000 */
.L_x_8021:
[----:B----4-:R-:W4:Y:S01]  /*15740*/  LDL.LU R4, [R1+0x40] ;  /* 0x0000400001047983 */ /* 0x010f220000300800 */
[----:B------:R-:W-:Y:S01]  /*15750*/  ULDC.64 UR6, c[0x0][0xc08] ;  /* 0x0003020000067ab9 */ /* 0x000fe20000000a00 */
[----:B------:R-:W-:Y:S02]  /*15760*/  ULDC.64 UR4, c[0x0][0xc00] ;  /* 0x0003000000047ab9 */ /* 0x000fe40000000a00 */
[----:B------:R-:W3:Y:S04]  /*15770*/  LDL.LU R0, [R1+0x44] ;  /* 0x0000440001007983 */ /* 0x000ee80000300800 */
[----:B------:R-:W2:Y:S01]  /*15780*/  LDL R13, [R1+0x38] ;  /* 0x00003800010d7983 */ /* 0x000ea20000100800 */
[----:B------:R-:W-:Y:S01]  /*15790*/  ISETP.NE.U32.AND P1, PT, RZ, UR6, PT ;  /* 0x00000006ff007c0c */ /* 0x000fe2000bf25070 */
[----:B------:R-:W-:Y:S01]  /*157a0*/  IMAD.MOV.U32 R3, RZ, RZ, RZ ;  /* 0x000000ffff037224 */ /* 0x000fe200078e00ff */
[----:B------:R-:W-:-:S02]  /*157b0*/  ISETP.NE.U32.AND P0, PT, RZ, UR4, PT ;  /* 0x00000004ff007c0c */ /* 0x000fc4000bf05070 */
[----:B------:R-:W-:Y:S02]  /*157c0*/  ISETP.NE.AND.EX P1, PT, RZ, UR7, PT, P1 ;  /* 0x00000007ff007c0c */ /* 0x000fe4000bf25310 */
[----:B------:R-:W-:Y:S01]  /*157d0*/  ISETP.NE.AND.EX P0, PT, RZ, UR5, PT, P0 ;  /* 0x00000005ff007c0c */ /* 0x000fe2000bf05300 */
[----:B0-----:R-:W0:Y:S01]  /*157e0*/  S2R R12, SR_TID.X ;  /* 0x00000000000c7919 */ /* 0x001e220000002100 */
        /* <DEDUP_REMOVED lines=9> */
[----:B0-----:R-:W-:-:S05]  /*15880*/  VIADD R4, R12, 0xffffff80 ;  /* 0xffffff800c047836 */ /* 0x001fca0000000000 */
[----:B------:R-:W-:-:S07]  /*15890*/  ISETP.GT.AND P3, PT, R4, 0x3f, PT ;  /* 0x0000003f0400780c */ /* 0x000fce0003f64270 */
[----:B------:R-:W0:Y:S02]  /*158a0*/  @!P2 LDC R13, c[0x0][0xad4] ;  /* 0x0002b500ff0dab82 */ /* 0x000e240000000800 */
[----:B0-----:R3:W-:Y:S01]  /*158b0*/  @!P2 STL [R1+0x38], R13 ;  /* 0x0000380d0100a387 */ /* 0x0017e20000100800 */
[----:B------:R-:W-:Y:S01]  /*158c0*/  ISETP.GT.AND P2, PT, R13, 0x1, PT ;  /* 0x000000010d00780c */ /* 0x000fe20003f44270 */
[----:B------:R-:W-:-:S12]  /*158d0*/  @P1 BRA `(.L_x_8030) ;  /* 0x0000000000101947 */ /* 0x000fd80003800000 */
[----:B------:R-:W-:Y:S05]  /*158e0*/  @!P0 BRA `(.L_x_8030) ;  /* 0x00000000000c8947 */ /* 0x000fea0003800000 */
[----:B---3--:R-:W2:Y:S04]  /*158f0*/  LDG.E R11, desc[UR42][R8.64] ;  /* 0x0000002a080b7981 */ /* 0x008ea8000c1e1900 */
[----:B-----5:R-:W2:Y:S02]  /*15900*/  LDG.E R0, desc[UR42][R8.64+0x4] ;  /* 0x0000042a08007981 */ /* 0x020ea4000c1e1900 */
[----:B--2---:R-:W-:-:S07]  /*15910*/  IMAD.IADD R0, R0, 0x1, -R11 ;  /* 0x0000000100007824 */ /* 0x004fce00078e0a0b */
.L_x_8030:
[----:B---3--:R-:W2:Y:S04]  /*15920*/  LDL.LU R8, [R1+0x3c] ;  /* 0x00003c0001087983 */ /* 0x008ea80000300800 */
[----:B------:R-:W3:Y:S01]  /*15930*/  LDL.LU R4, [R1+0x50] ;  /* 0x0000500001047983 */ /* 0x000ee20000300800 */
[----:B------:R-:W-:Y:S01]  /*15940*/  BSSY B1, `(.L_x_8031) ;  /* 0x0000036000017945 */ /* 0x000fe20003800000 */
[----:B-----5:R-:W-:Y:S02]  /*15950*/  SHF.R.S32.HI R28, RZ, 0x1f, R3 ;  /* 0x0000001fff1c7819 */ /* 0x020fe40000011403 */
[----:B--2---:R-:W-:Y:S02]  /*15960*/  SEL R33, R8, RZ, !P0 ;  /* 0x000000ff08217207 */ /* 0x004fe40004000000 */
[----:B---3--:R-:W-:Y:S01]  /*15970*/  SEL R30, R4, RZ, !P0 ;  /* 0x000000ff041e7207 */ /* 0x008fe20004000000 */
        /* <DEDUP_REMOVED lines=50> */
.L_x_8032:
[----:B------:R-:W-:Y:S05]  /*15ca0*/  BSYNC B1 ;  /* 0x0000000000017941 */ /* 0x000fea0003800000 */
.L_x_8031:
[----:B------:R-:W-:Y:S05]  /*15cb0*/  @P2 BRA `(.L_x_8027) ;  /* 0x0000000800ac2947 */ /* 0x000fea0003800000 */
[----:B------:R-:W2:Y:S01]  /*15cc0*/  S2R R10, SR_TID.X ;  /* 0x00000000000a7919 */ /* 0x000ea20000002100 */
[----:B------:R-:W3:Y:S01]  /*15cd0*/  LDC R13, c[0x0][0xbe8] ;  /* 0x0002fa00ff0d7b82 */ /* 0x000ee20000000800 */
[----:B------:R-:W-:Y:S01]  /*15ce0*/  ULDC.64 UR4, c[0x0][0xaa0] ;  /* 0x0002a80000047ab9 */ /* 0x000fe20000000a00 */
[----:B------:R-:W-:Y:S01]  /*15cf0*/  VIADD R42, R193, 0x40 ;  /* 0x00000040c12a7836 */ /* 0x000fe20000000000 */
[----:B------:R-:W-:Y:S01]  /*15d00*/  BSSY B1, `(.L_x_8033) ;  /* 0x0000082000017945 */ /* 0x000fe20003800000 */
[----:B------:R-:W-:Y:S02]  /*15d10*/  IMAD R4, R28, UR4, RZ ;  /* 0x000000041c047c24 */ /* 0x000fe4000f8e02ff */
[----:B0-----:R-:W-:-:S04]  /*15d20*/  IMAD.WIDE.U32 R8, R3, UR4, RZ ;  /* 0x0000000403087c25 */ /* 0x001fc8000f8e00ff */
[----:B------:R-:W-:Y:S01]  /*15d30*/  IMAD R11, R3, UR5, R4 ;  /* 0x00000005030b7c24 */ /* 0x000fe2000f8e0204 */
[----:B------:R-:W-:Y:S01]  /*15d40*/  ULDC.64 UR4, c[0x0][0xae8] ;  /* 0x0002ba0000047ab9 */ /* 0x000fe20000000a00 */
[----:B------:R-:W0:Y:S01]  /*15d50*/  LDC R4, c[0x0][0xac8] ;  /* 0x0002b200ff047b82 */ /* 0x000e220000000800 */
[----:B------:R-:W-:Y:S02]  /*15d60*/  VIADD R40, R193, 0x80 ;  /* 0x00000080c1287836 */ /* 0x000fe40000000000 */
[----:B------:R-:W-:Y:S02]  /*15d70*/  IMAD.IADD R9, R9, 0x1, R11 ;  /* 0x0000000109097824 */ /* 0x000fe400078e020b */
[----:B------:R-:W-:Y:S02]  /*15d80*/  VIADD R38, R193, 0xc0 ;  /* 0x000000c0c1267836 */ /* 0x000fe40000000000 */
[----:B------:R-:W-:-:S04]  /*15d90*/  IMAD.WIDE.U32 R8, R185, UR4, R8 ;  /* 0x00000004b9087c25 */ /* 0x000fc8000f8e0008 */
[----:B------:R-:W-:Y:S01]  /*15da0*/  IMAD R9, R185, UR5, R9 ;  /* 0x00000005b9097c24 */ /* 0x000fe2000f8e0209 */
[----:B---3--:R-:W-:Y:S01]  /*15db0*/  ISETP.NE.AND P0, PT, R13, 0x1, PT ;  /* 0x000000010d00780c */ /* 0x008fe20003f05270 */
[----:B------:R-:W-:Y:S01]  /*15dc0*/  ULDC.64 UR4, c[0x0][0xaf0] ;  /* 0x0002bc0000047ab9 */ /* 0x000fe20000000a00 */
[----:B------:R-:W-:Y:S02]  /*15dd0*/  IMAD R25, R0, R13, RZ ;  /* 0x0000000d00197224 */ /* 0x000fe400078e02ff */
[----:B------:R-:W-:-:S04]  /*15de0*/  IMAD.WIDE.U32 R8, R33, UR4, R8 ;  /* 0x0000000421087c25 */ /* 0x000fc8000f8e0008 */
[----:B--2---:R-:W-:Y:S02]  /*15df0*/  VIADD R10, R10, 0xffffff80 ;  /* 0xffffff800a0a7836 */ /* 0x004fe40000000000 */
[C---:B------:R-:W-:Y:S01]  /*15e00*/  VIADD R36, R193.reuse, 0x100 ;  /* 0x00000100c1247836 */ /* 0x040fe20000000000 */
[----:B0-----:R-:W-:Y:S02]  /*15e10*/  ISETP.GE.AND P1, PT, R42, R4, PT ;  /* 0x000000042a00720c */ /* 0x001fe40003f26270 */
[----:B------:R-:W0:Y:S01]  /*15e20*/  @P0 LDC R15, c[0x0][0xbec] ;  /* 0x0002fb00ff0f0b82 */ /* 0x000e220000000800 */
[----:B------:R-:W-:Y:S01]  /*15e30*/  SHF.R.S32.HI R3, RZ, 0x1f, R10 ;  /* 0x0000001fff037819 */ /* 0x000fe2000001140a */
[C---:B------:R-:W-:Y:S01]  /*15e40*/  VIADD R34, R193.reuse, 0x140 ;  /* 0x00000140c1227836 */ /* 0x040fe20000000000 */
[----:B------:R-:W-:Y:S01]  /*15e50*/  SEL R14, RZ, 0xffffffff, P1 ;  /* 0xffffffffff0e7807 */ /* 0x000fe20000800000 */
[----:B------:R-:W-:Y:S01]  /*15e60*/  VIADD R31, R193, 0x180 ;  /* 0x00000180c11f7836 */ /* 0x000fe20000000000 */
[----:B------:R-:W-:Y:S01]  /*15e70*/  LEA.HI R3, R3, R10, RZ, 0x3 ;  /* 0x0000000a03037211 */ /* 0x000fe200078f18ff */
[C---:B------:R-:W-:Y:S01]  /*15e80*/  VIADD R27, R193.reuse, 0x1c0 ;  /* 0x000001c0c11b7836 */ /* 0x040fe20000000000 */
[-C--:B------:R-:W-:Y:S01]  /*15e90*/  ISETP.GE.AND P2, PT, R193, R4.reuse, PT ;  /* 0x00000004c100720c */ /* 0x080fe20003f46270 */
[----:B-1----:R-:W1:Y:S01]  /*15ea0*/  @P0 LDC R21, c[0x0][0xbf0] ;  /* 0x0002fc00ff150b82 */ /* 0x002e620000000800 */
[----:B------:R-:W-:Y:S01]  /*15eb0*/  LOP3.LUT R11, R3, 0xfffffff8, RZ, 0xc0, !PT ;  /* 0xfffffff8030b7812 */ /* 0x000fe200078ec0ff */
[----:B------:R-:W-:Y:S01]  /*15ec0*/  IMAD.SHL.U32 R14, R14, 0x2, RZ ;  /* 0x000000020e0e7824 */ /* 0x000fe200078e00ff */
[----:B------:R-:W-:Y:S01]  /*15ed0*/  SHF.R.S32.HI R26, RZ, 0x3, R3 ;  /* 0x00000003ff1a7819 */ /* 0x000fe20000011403 */
[----:B------:R-:W-:Y:S01]  /*15ee0*/  IMAD R3, R30, UR4, RZ ;  /* 0x000000041e037c24 */ /* 0x000fe2000f8e02ff */
[----:B------:R-:W-:Y:S01]  /*15ef0*/  ISETP.GE.AND P1, PT, R40, R4, PT ;  /* 0x000000042800720c */ /* 0x000fe20003f26270 */
[----:B------:R-:W-:-:S02]  /*15f00*/  IMAD.IADD R11, R10, 0x1, -R11 ;  /* 0x000000010a0b7824 */ /* 0x000fc400078e0a0b */
[----:B------:R-:W-:Y:S02]  /*15f10*/  VIADD R29, R193, 0x1c0 ;  /* 0x000001c0c11d7836 */ /* 0x000fe40000000000 */
[----:B------:R-:W-:Y:S02]  /*15f20*/  IMAD R10, R11, 0x20, R26 ;  /* 0x000000200b0a7824 */ /* 0x000fe400078e021a */
[----:B------:R-:W-:Y:S01]  /*15f30*/  IMAD R11, R33, UR5, R3 ;  /* 0x00000005210b7c24 */ /* 0x000fe2000f8e0203 */
[----:B------:R-:W-:Y:S01]  /*15f40*/  ULDC.64 UR4, c[0x0][0xae0] ;  /* 0x0002b80000047ab9 */ /* 0x000fe20000000a00 */
[----:B------:R-:W-:Y:S01]  /*15f50*/  IMAD.IADD R12, R199, 0x1, R10 ;  /* 0x00000001c70c7824 */ /* 0x000fe200078e020a */
[----:B------:R-:W-:Y:S01]  /*15f60*/  SHF.R.S32.HI R29, RZ, 0x1f, R29 ;  /* 0x0000001fff1d7819 */ /* 0x000fe2000001141d */
[----:B------:R-:W-:Y:S01]  /*15f70*/  IMAD.IADD R9, R9, 0x1, R11 ;  /* 0x0000000109097824 */ /* 0x000fe200078e020b */
[----:B------:R-:W-:Y:S01]  /*15f80*/  SEL R11, RZ, 0x1, P2 ;  /* 0x00000001ff0b7807 */ /* 0x000fe20001000000 */
[----:B0-----:R-:W-:Y:S01]  /*15f90*/  @P0 IMAD.HI.U32 R10, R12, R15, RZ ;  /* 0x0000000f0c0a0227 */ /* 0x001fe200078e00ff */
[----:B------:R-:W-:-:S03]  /*15fa0*/  ISETP.GE.AND P2, PT, R27, R4, PT ;  /* 0x000000041b00720c */ /* 0x000fc60003f46270 */
[----:B------:R-:W-:Y:S01]  /*15fb0*/  IMAD.MOV.U32 R3, RZ, RZ, R12 ;  /* 0x000000ffff037224 */ /* 0x000fe200078e000c */
[----:B-1----:R-:W-:Y:S01]  /*15fc0*/  @P0 SHF.R.U32.HI R3, RZ, R21, R10 ;  /* 0x00000015ff030219 */ /* 0x002fe2000001160a */
[----:B------:R-:W-:Y:S01]  /*15fd0*/  IMAD.IADD R26, R26, 0x1, R199 ;  /* 0x000000011a1a7824 */ /* 0x000fe200078e02c7 */
[----:B------:R-:W-:Y:S01]  /*15fe0*/  LOP3.LUT R10, R14, 0x2, R11, 0xe2, !PT ;  /* 0x000000020e0a7812 */ /* 0x000fe200078ee20b */
[----:B------:R-:W-:Y:S01]  /*15ff0*/  VIADD R32, R193, 0x180 ;  /* 0x00000180c1207836 */ /* 0x000fe20000000000 */
[----:B------:R-:W-:Y:S01]  /*16000*/  SEL R14, RZ, 0xffffffff, P1 ;  /* 0xffffffffff0e7807 */ /* 0x000fe20000800000 */
[----:B------:R-:W-:Y:S01]  /*16010*/  IMAD.MOV R11, RZ, RZ, -R3 ;  /* 0x000000ffff0b7224 */ /* 0x000fe200078e0a03 */
[-C--:B------:R-:W-:Y:S01]  /*16020*/  ISETP.GE.AND P0, PT, R38, R4.reuse, PT ;  /* 0x000000042600720c */ /* 0x080fe20003f06270 */
[----:B------:R-:W-:Y:S01]  /*16030*/  IMAD.WIDE.U32 R8, R3, UR4, R8 ;  /* 0x0000000403087c25 */ /* 0x000fe2000f8e0008 */
[----:B------:R-:W-:Y:S02]  /*16040*/  SHF.R.S32.HI R0, RZ, 0x1f, R3 ;  /* 0x0000001fff007819 */ /* 0x000fe40000011403 */
[-C--:B------:R-:W-:Y:S01]  /*16050*/  ISETP.GE.AND P1, PT, R36, R4.reuse, PT ;  /* 0x000000042400720c */ /* 0x080fe20003f26270 */
[----:B------:R-:W-:Y:S01]  /*16060*/  IMAD R11, R13, R11, R12 ;  /* 0x0000000b0d0b7224 */ /* 0x000fe200078e020c */
[----:B------:R-:W-:Y:S01]  /*16070*/  SEL R12, RZ, 0xffffffff, P0 ;  /* 0xffffffffff0c7807 */ /* 0x000fe20000000000 */
[----:B------:R-:W-:Y:S01]  /*16080*/  IMAD.SHL.U32 R15, R14, 0x4, RZ ;  /* 0x000000040e0f7824 */ /* 0x000fe200078e00ff */
[-C--:B------:R-:W-:Y:S01]  /*16090*/  ISETP.GE.AND P0, PT, R34, R4.reuse, PT ;  /* 0x000000042200720c */ /* 0x080fe20003f06270 */
[----:B------:R-:W-:Y:S01]  /*160a0*/  IMAD R0, R0, UR4, RZ ;  /* 0x0000000400007c24 */ /* 0x000fe2000f8e02ff */
[----:B------:R-:W-:Y:S01]  /*160b0*/  SHF.R.S32.HI R32, RZ, 0x1f, R32 ;  /* 0x0000001fff207819 */ /* 0x000fe20000011420 */
        /* <DEDUP_REMOVED lines=25> */
[C---:B------:R-:W-:Y:S01]  /*16250*/  VIADD R39, R193.reuse, 0xc0 ;  /* 0x000000c0c1277836 */ /* 0x040fe20000000000 */
[----:B------:R-:W-:Y:S01]  /*16260*/  LOP3.LUT R21, R10, R11, RZ, 0xfc, !PT ;  /* 0x0000000b0a157212 */ /* 0x000fe200078efcff */
[C---:B------:R-:W-:Y:S01]  /*16270*/  VIADD R41, R193.reuse, 0x80 ;  /* 0x00000080c1297836 */ /* 0x040fe20000000000 */
[----:B------:R-:W-:Y:S01]  /*16280*/  SEL R0, RZ, 0x80, P2 ;  /* 0x00000080ff007807 */ /* 0x000fe20001000000 */
[----:B------:R-:W-:Y:S01]  /*16290*/  VIADD R43, R193, 0x40 ;  /* 0x00000040c12b7836 */ /* 0x000fe20000000000 */
[----:B------:R0:W1:Y:S01]  /*162a0*/  SHFL.IDX PT, R14, R20, RZ, 0x181f ;  /* 0x00181fff140e7589 */ /* 0x00006200000e0000 */
[----:B------:R-:W-:-:S02]  /*162b0*/  SHF.R.S32.HI R35, RZ, 0x1f, R35 ;  /* 0x0000001fff237819 */ /* 0x000fc40000011423 */
[----:B------:R-:W-:Y:S01]  /*162c0*/  LOP3.LUT R24, R21, R0, RZ, 0xfc, !PT ;  /* 0x0000000015187212 */ /* 0x000fe200078efcff */
[----:B------:R0:W2:Y:S01]  /*162d0*/  SHFL.IDX PT, R15, R3, RZ, 0x181f ;  /* 0x00181fff030f7589 */ /* 0x0000a200000e0000 */
        /* <DEDUP_REMOVED lines=17> */
[----:B0-----:R-:W-:-:S04]  /*163f0*/  @!P5 LEA R10, P4, R40, R14, 0x1 ;  /* 0x0000000e280ad211 */ /* 0x001fc800078808ff */
[-C--:B------:R-:W-:Y:S02]  /*16400*/  @!P5 LEA.HI.X R11, R40, R15.reuse, R41, 0x1, P4 ;  /* 0x0000000f280bd211 */ /* 0x080fe400020f0c29 */
[----:B------:R-:W-:Y:S02]  /*16410*/  LOP3.LUT P4, RZ, R24, 0x80, RZ, 0xc0, !PT ;  /* 0x0000008018ff7812 */ /* 0x000fe4000788c0ff */
[-C--:B-1----:R-:W-:Y:S01]  /*16420*/  @!P3 LEA R8, P6, R38, R14.reuse, 0x1 ;  /* 0x0000000e2608b211 */ /* 0x082fe200078c08ff */
[----:B------:R0:W-:Y:S02]  /*16430*/  @!P5 ST.E.128 desc[UR42][R10.64], RZ ;  /* 0x000000ff0a00d985 */ /* 0x0001e4000c101d2a */
[----:B------:R-:W-:Y:S02]  /*16440*/  @!P2 LEA R12, P5, R36, R14, 0x1 ;  /* 0x0000000e240ca211 */ /* 0x000fe400078a08ff */
[-C--:B------:R-:W-:Y:S02]  /*16450*/  @!P3 LEA.HI.X R9, R38, R15.reuse, R39, 0x1, P6 ;  /* 0x0000000f2609b211 */ /* 0x080fe400030f0c27 */
[----:B------:R-:W-:-:S03]  /*16460*/  @!P2 LEA.HI.X R13, R36, R15, R37, 0x1, P5 ;  /* 0x0000000f240da211 */ /* 0x000fc600028f0c25 */
[----:B------:R1:W-:Y:S01]  /*16470*/  @!P3 ST.E.128 desc[UR42][R8.64], RZ ;  /* 0x000000ff0800b985 */ /* 0x0003e2000c101d2a */
[----:B0-----:R-:W-:-:S03]  /*16480*/  @!P1 LEA R10, P6, R34, R14, 0x1 ;  /* 0x0000000e220a9211 */ /* 0x001fc600078c08ff */
[----:B------:R0:W-:Y:S01]  /*16490*/  @!P2 ST.E.128 desc[UR42][R12.64], RZ ;  /* 0x000000ff0c00a985 */ /* 0x0001e2000c101d2a */
[----:B------:R-:W-:Y:S02]  /*164a0*/  @!P1 LEA.HI.X R11, R34, R15, R35, 0x1, P6 ;  /* 0x0000000f220b9211 */ /* 0x000fe400030f0c23 */
[----:B-1----:R-:W-:-:S03]  /*164b0*/  @P0 LEA R8, P3, R31, R14, 0x1 ;  /* 0x0000000e1f080211 */ /* 0x002fc600078608ff */
[----:B------:R0:W-:Y:S01]  /*164c0*/  @!P1 ST.E.128 desc[UR42][R10.64], RZ ;  /* 0x000000ff0a009985 */ /* 0x0001e2000c101d2a */
[----:B------:R-:W-:Y:S02]  /*164d0*/  @P4 LEA R14, P5, R27, R14, 0x1 ;  /* 0x0000000e1b0e4211 */ /* 0x000fe400078a08ff */
[-C--:B------:R-:W-:Y:S02]  /*164e0*/  @P0 LEA.HI.X R9, R31, R15.reuse, R32, 0x1, P3 ;  /* 0x0000000f1f090211 */ /* 0x080fe400018f0c20 */
[----:B------:R-:W-:-:S03]  /*164f0*/  @P4 LEA.HI.X R15, R27, R15, R29, 0x1, P5 ;  /* 0x0000000f1b0f4211 */ /* 0x000fc600028f0c1d */
[----:B------:R0:W-:Y:S04]  /*16500*/  @P0 ST.E.128 desc[UR42][R8.64], RZ ;  /* 0x000000ff08000985 */ /* 0x0001e8000c101d2a */
[----:B------:R0:W-:Y:S02]  /*16510*/  @P4 ST.E.128 desc[UR42][R14.64], RZ ;  /* 0x000000ff0e004985 */ /* 0x0001e4000c101d2a */
.L_x_8034:
[----:B------:R-:W-:Y:S05]  /*16520*/  BSYNC B1 ;  /* 0x0000000000017941 */ /* 0x000fea0003800000 */
.L_x_8033:
[----:B------:R-:W-:Y:S01]  /*16530*/  VIADD R0, R26, 0x20 ;  /* 0x000000201a007836 */ /* 0x000fe20000000000 */
[----:B0-2---:R0:W2:Y:S04]  /*16540*/  SHFL.IDX PT, R15, R3, 0x1, 0x181f ;  /* 0x00381f00030f7f89 */ /* 0x0050a800000e0000 */
[----:B------:R-:W-:Y:S01]  /*16550*/  ISETP.GE.AND P0, PT, R0, R25, PT ;  /* 0x000000190000720c */ /* 0x000fe20003f06270 */
[----:B-1----:R0:W1:-:S12]  /*16560*/  SHFL.IDX PT, R14, R20, 0x1, 0x181f ;  /* 0x00381f00140e7f89 */ /* 0x00205800000e0000 */
[----:B0-----:R-:W-:Y:S05]  /*16570*/  @P0 BRA `(.L_x_8027) ;  /* 0x00000000007c0947 */ /* 0x001fea0003800000 */
[-C--:B------:R-:W-:Y:S02]  /*16580*/  ISETP.GE.AND P6, PT, R193, R4.reuse, PT ;  /* 0x00000004c100720c */ /* 0x080fe40003fc6270 */
[-C--:B------:R-:W-:Y:S02]  /*16590*/  ISETP.GE.AND P5, PT, R42, R4.reuse, PT ;  /* 0x000000042a00720c */ /* 0x080fe40003fa6270 */
[-C--:B------:R-:W-:Y:S02]  /*165a0*/  ISETP.GE.AND P4, PT, R40, R4.reuse, PT ;  /* 0x000000042800720c */ /* 0x080fe40003f86270 */
[-C--:B------:R-:W-:Y:S02]  /*165b0*/  ISETP.GE.AND P3, PT, R38, R4.reuse, PT ;  /* 0x000000042600720c */ /* 0x080fe40003f66270 */
[-C--:B------:R-:W-:Y:S02]  /*165c0*/  ISETP.GE.AND P2, PT, R36, R4.reuse, PT ;  /* 0x000000042400720c */ /* 0x080fe40003f46270 */
[----:B------:R-:W-:-:S03]  /*165d0*/  ISETP.GE.AND P1, PT, R34, R4, PT ;  /* 0x000000042200720c */ /* 0x000fc60003f26270 */
[----:B-12---:R-:W-:Y:S02]  /*165e0*/  @!P6 IMAD.WIDE R10, R193, 0x2, R14 ;  /* 0x00000002c10ae825 */ /* 0x006fe400078e020e */
        /* <DEDUP_REMOVED lines=8> */
[-C--:B-1----:R-:W-:Y:S01]  /*16670*/  @!P3 LEA R8, P5, R38, R14.reuse, 0x1 ;  /* 0x0000000e2608b211 */ /* 0x082fe200078a08ff */
[----:B------:R0:W-:Y:S01]  /*16680*/  @!P4 ST.E.128 desc[UR42][R10.64], RZ ;  /* 0x000000ff0a00c985 */ /* 0x0001e2000c101d2a */
        /* <DEDUP_REMOVED lines=14> */
.L_x_8027:
[----:B------:R-:W-:Y:S05]  /*16770*/  BSYNC B0 ;  /* 0x0000000000007941 */ /* 0x000fea0003800000 */
.L_x_8020:
[----:B------:R-:W-:Y:S02]  /*16780*/  ULDC UR4, c[0x0][0xc3c] ;  /* 0x00030f0000047ab9 */ /* 0x000fe40000000800 */
[----:B------:R-:W-:-:S13]  /*16790*/  ISETP.GE.AND P0, PT, R7, UR4, PT ;  /* 0x0000000407007c0c */ /* 0x000fda000bf06270 */
[----:B------:R-:W-:Y:S05]  /*167a0*/  @!P0 BRA `(.L_x_8035) ;  /* 0xfffffeb000748947 */ /* 0x000fea000383ffff */
[----:B------:R-:W-:Y:S05]  /*167b0*/  BRA `(.L_x_7879) ;  /* 0x0000008000b07947 */ /* 0x000fea0003800000 */
.L_x_7877:
        /* <DEDUP_REMOVED lines=16> */
.L_x_8036:
        /* <DEDUP_REMOVED lines=43> */
.L_x_8040:
        /* <DEDUP_REMOVED lines=37> */
.L_x_8038:
        /* <DEDUP_REMOVED lines=13> */
.L_x_8041:
        /* <DEDUP_REMOVED lines=62> */
.L_x_8042:
        /* <DEDUP_REMOVED lines=61> */
.L_x_8043:
[----:B------:R-:W-:-:S05]  /*17640*/  LOP3.LUT R25, RZ, R2, RZ, 0x33, !PT ;  /* 0x00000002ff197212 */ /* 0x000fca00078e33ff */
[----:B------:R-:W-:Y:S01]  /*17650*/  IMAD.IADD R25, R6, 0x1, R25 ;  /* 0x0000000106197824 */ /* 0x000fe200078e0219 */
[----:B------:R-:W-:Y:S06]  /*17660*/  BRA `(.L_x_8044) ;  /* 0x00000000000c7947 */ /* 0x000fec0003800000 */
.L_x_8039:
[----:B------:R-:W-:Y:S02]  /*17670*/  IMAD.MOV.U32 R25, RZ, RZ, RZ ;  /* 0x000000ffff197224 */ /* 0x000fe400078e00ff */
[----:B------:R-:W-:Y:S02]  /*17680*/  IMAD.U32 R24, RZ, RZ, UR6 ;  /* 0x00000006ff187e24 */ /* 0x000fe4000f8e00ff */
[----:B------:R-:W-:-:S07]  /*17690*/  IMAD.MOV.U32 R26, RZ, RZ, RZ ;  /* 0x000000ffff1a7224 */ /* 0x000fce00078e00ff */
.L_x_8044:
[----:B------:R-:W-:-:S13]  /*176a0*/  ISETP.NE.AND P0, PT, R7, RZ, PT ;  /* 0x000000ff0700720c */ /* 0x000fda0003f05270 */
[----:B------:R-:W0:Y:S01]  /*176b0*/  @!P0 S2R R3, SR_CgaCtaId ;  /* 0x0000000000038919 */ /* 0x000e220000008800 */
[----:B------:R-:W-:-:S04]  /*176c0*/  @!P0 MOV R2, 0x400 ;  /* 0x0000040000028802 */ /* 0x000fc80000000f00 */
[----:B0-----:R-:W-:-:S05]  /*176d0*/  @!P0 LEA R2, R3, R2, 0x18 ;  /* 0x0000000203028211 */ /* 0x001fca00078ec0ff */
[----:B------:R0:W-:Y:S01]  /*176e0*/  @!P0 STS.128 [R2+0x28cd0], R24 ;  /* 0x028cd01802008388 */ /* 0x0001e20000000c00 */
[----:B------:R-:W-:Y:S06]  /*176f0*/  BAR.ARV 0x5, 0x180 ;  /* 0x0146000000007b1d */ /* 0x000fec0000002000 */
.L_x_8037:
        /* <DEDUP_REMOVED lines=30> */
[----:B-1----:R-:W-:Y:S01]  /*178e0*/  ULEA UR4, UR5, UR4, 0x18 ;  /* 0x0000000405047291 */ /* 0x002fe2000f8ec03f */
[----:B------:R-:W-:-:S02]  /*178f0*/  LOP3.LUT R3, R2, 0x100, RZ, 0xfc, !PT ;  /* 0x0000010002037812 */ /* 0x000fc400078efcff */
[C---:B------:R-:W-:Y:S02]  /*17900*/  LOP3.LUT R4, R2.reuse, 0x80, RZ, 0xfc, !PT ;  /* 0x0000008002047812 */ /* 0x040fe400078efcff */
[C---:B------:R-:W-:Y:S01]  /*17910*/  LOP3.LUT R3, R2.reuse, 0x180, RZ, 0xfc, !PT ;  /* 0x0000018002037812 */ /* 0x040fe200078efcff */
[----:B------:R-:W-:Y:S01]  /*17920*/  IMAD.U32 R17, RZ, RZ, UR4 ;  /* 0x00000004ff117e24 */ /* 0x000fe2000f8e00ff */
[----:B------:R-:W-:-:S03]  /*17930*/  LOP3.LUT R2, R2, 0x1c0, RZ, 0xfc, !PT ;  /* 0x000001c002027812 */ /* 0x000fc600078efcff */
[----:B------:R-:W-:-:S05]  /*17940*/  IMAD R0, R35, 0x2, R17 ;  /* 0x0000000223007824 */ /* 0x000fca00078e0211 */
[----:B------:R0:W-:Y:S02]  /*17950*/  STL [R1+0x38], R0 ;  /* 0x0000380001007387 */ /* 0x0001e40000100800 */
.L_x_8156:
[----:B-1----:R-:W1:Y:S02]  /*17960*/  LDC.64 R2, c[0x0][0xc88] ;  /* 0x00032200ff027b82 */ /* 0x002e640000000a00 */
[----:B-1----:R-:W-:-:S05]  /*17970*/  IMAD.WIDE R2, R27, 0x4, R2 ;  /* 0x000000041b027825 */ /* 0x002fca00078e0202 */
[----:B------:R-:W0:Y:S01]  /*17980*/  LDG.E R31, desc[UR42][R2.64] ;  /* 0x0000002a021f7981 */ /* 0x000e22000c1e1900 */
        /* <DEDUP_REMOVED lines=45> */
[----:B--2---:R0:W-:Y:S01]  /*17c60*/  STL [R1+0x10], R8 ;  /* 0x0000100801007387 */ /* 0x0041e20000100800 */
[----:B------:R-:W-:Y:S01]  /*17c70*/  IMAD.MOV.U32 R10, RZ, RZ, R8 ;  /* 0x000000ffff0a7224 */ /* 0x000fe200078e0008 */
[----:B----4-:R-:W-:Y:S06]  /*17c80*/  @P2 BRA `(.L_x_8046) ;  /* 0x0000000000142947 */ /* 0x010fec0003800000 */
[----:B------:R-:W-:Y:S05]  /*17c90*/  @!P0 BRA `(.L_x_8046) ;  /* 0x0000000000108947 */ /* 0x000fea0003800000 */
[----:B------:R-:W2:Y:S04]  /*17ca0*/  LDG.E R7, desc[UR42][R2.64] ;  /* 0x0000002a02077981 */ /* 0x000ea8000c1e1900 */
[----:B------:R-:W2:Y:S02]  /*17cb0*/  LDG.E R2, desc[UR42][R2.64+0x4] ;  /* 0x0000042a02027981 */ /* 0x000ea4000c1e1900 */
[----:B--2---:R-:W-:-:S05]  /*17cc0*/  IMAD.IADD R10, R2, 0x1, -R7 ;  /* 0x00000001020a7824 */ /* 0x004fca00078e0a07 */
[----:B------:R1:W-:Y:S02]  /*17cd0*/  STL [R1+0x10], R10 ;  /* 0x0000100a01007387 */ /* 0x0003e40000100800 */
.L_x_8046:
[----:B------:R-:W-:Y:S01]  /*17ce0*/  ULDC.64 UR4, c[0x0][0xa20] ;  /* 0x0002880000047ab9 */ /* 0x000fe20000000a00 */
[C---:B0-----:R-:W-:Y:S02]  /*17cf0*/  LOP3.LUT R8, R26.reuse, 0xff000000, RZ, 0xc0, !PT ;  /* 0xff0000001a087812 */ /* 0x041fe400078ec0ff */
[----:B------:R-:W-:Y:S02]  /*17d00*/  ISETP.NE.U32.AND P0, PT, RZ, UR4, PT ;  /* 0x00000004ff007c0c */ /* 0x000fe4000bf05070 */
[----:B------:R-:W-:Y:S02]  /*17d10*/  SHF.R.U32.HI R8, RZ, 0x8, R8 ;  /* 0x00000008ff087819 */ /* 0x000fe40000011608 */
[----:B------:R-:W-:Y:S02]  /*17d20*/  ISETP.NE.AND.EX P0, PT, RZ, UR5, PT, P0 ;  /* 0x00000005ff007c0c */ /* 0x000fe4000bf05300 */
[C---:B------:R-:W-:Y:S02]  /*17d30*/  LOP3.LUT R2, R26.reuse, 0xff0000, RZ, 0xc0, !PT ;  /* 0x00ff00001a027812 */ /* 0x040fe400078ec0ff */
        /* <DEDUP_REMOVED lines=8> */
.L_x_8047:
        /* <DEDUP_REMOVED lines=9> */
.L_x_8048:
[----:B0-----:R-:W2:Y:S01]  /*17e50*/  @P1 LDG.E R2, desc[UR42][R4.64] ;  /* 0x0000002a04021981 */ /* 0x001ea2000c1e1900 */
[----:B------:R-:W0:Y:S03]  /*17e60*/  LDC R3, c[0x0][0x448] ;  /* 0x00011200ff037b82 */ /* 0x000e260000000800 */
[----:B------:R3:W2:Y:S01]  /*17e70*/  @P1 LDG.E R5, desc[UR42][R4.64+0x4] ;  /* 0x0000042a04051981 */ /* 0x0006a2000c1e1900 */
[----:B-----5:R-:W-:Y:S01]  /*17e80*/  IMAD.IADD R9, R9, 0x1, -R33 ;  /* 0x0000000109097824 */ /* 0x020fe200078e0a21 */
[----:B------:R-:W-:Y:S01]  /*17e90*/  BSSY B0, `(.L_x_8049) ;  /* 0x0000036000007945 */ /* 0x000fe20003800000 */
[----:B------:R-:W-:Y:S01]  /*17ea0*/  LOP3.LUT R32, R8, 0xff, RZ, 0xc0, !PT ;  /* 0x000000ff08207812 */ /* 0x000fe200078ec0ff */
[----:B------:R-:W-:Y:S01]  /*17eb0*/  IMAD.MOV.U32 R13, RZ, RZ, RZ ;  /* 0x000000ffff0d7224 */ /* 0x000fe200078e00ff */
[----:B0-----:R-:W-:-:S13]  /*17ec0*/  ISETP.NE.AND P0, PT, R3, 0x1, PT ;  /* 0x000000010300780c */ /* 0x001fda0003f05270 */
[----:B---3--:R-:W0:Y:S08]  /*17ed0*/  @P0 LDC R4, c[0x0][0x44c] ;  /* 0x00011300ff040b82 */ /* 0x008e300000000800 */
[----:B------:R-:W3:Y:S01]  /*17ee0*/  @P0 LDC R3, c[0x0][0x450] ;  /* 0x00011400ff030b82 */ /* 0x000ee20000000800 */
[----:B--2---:R-:W-:Y:S02]  /*17ef0*/  @P1 IMAD.IADD R6, R5, 0x1, -R2 ;  /* 0x0000000105061824 */ /* 0x004fe400078e0a02 */
[----:B------:R-:W-:-:S02]  /*17f00*/  IMAD.SHL.U32 R2, R25, 0x40, RZ ;  /* 0x0000004019027824 */ /* 0x000fc400078e00ff */
[----:B------:R-:W-:Y:S02]  /*17f10*/  IMAD.IADD R7, R9, 0x1, R6 ;  /* 0x0000000109077824 */ /* 0x000fe400078e0206 */
[----:B------:R-:W-:-:S03]  /*17f20*/  VIADD R2, R2, 0x3f ;  /* 0x0000003f02027836 */ /* 0x000fc60000000000 */
[C---:B------:R-:W-:Y:S01]  /*17f30*/  IADD3 R5, R7.reuse, 0x40, -R10 ;  /* 0x0000004007057810 */ /* 0x040fe20007ffe80a */
[----:B0-----:R-:W-:Y:S01]  /*17f40*/  @P0 IMAD.HI.U32 R4, R2, R4, RZ ;  /* 0x0000000402040227 */ /* 0x001fe200078e00ff */
[----:B------:R0:W-:Y:S04]  /*17f50*/  STL [R1], R7 ;  /* 0x0000000701007387 */ /* 0x0001e80000100800 */
[----:B---3--:R-:W-:Y:S01]  /*17f60*/  @P0 SHF.R.U32.HI R2, RZ, R3, R4 ;  /* 0x00000003ff020219 */ /* 0x008fe20000011604 */
[----:B------:R-:W-:-:S04]  /*17f70*/  VIADD R3, R7, 0x3f ;  /* 0x0000003f07037836 */ /* 0x000fc80000000000 */
[----:B------:R-:W-:Y:S01]  /*17f80*/  IMAD.IADD R2, R5, 0x1, R2 ;  /* 0x0000000105027824 */ /* 0x000fe200078e0202 */
[----:B------:R-:W-:-:S04]  /*17f90*/  SHF.R.S32.HI R4, RZ, 0x1f, R3 ;  /* 0x0000001fff047819 */ /* 0x000fc80000011403 */
[----:B------:R-:W-:Y:S02]  /*17fa0*/  LEA.HI R4, R4, R3, RZ, 0x6 ;  /* 0x0000000304047211 */ /* 0x000fe400078f30ff */
[----:B------:R-:W-:Y:S02]  /*17fb0*/  SHF.R.S32.HI R3, RZ, 0x1f, R2 ;  /* 0x0000001fff037819 */ /* 0x000fe40000011402 */
[----:B0-----:R-:W-:Y:S02]  /*17fc0*/  SHF.R.S32.HI R7, RZ, 0x6, R4 ;  /* 0x00000006ff077819 */ /* 0x001fe40000011404 */
[----:B------:R-:W-:Y:S02]  /*17fd0*/  LEA.HI R3, R3, R2, RZ, 0x6 ;  /* 0x0000000203037211 */ /* 0x000fe400078f30ff */
[----:B------:R-:W-:Y:S02]  /*17fe0*/  SHF.R.U32.HI R4, RZ, 0x10, R8 ;  /* 0x00000010ff047819 */ /* 0x000fe40000011608 */
[----:B------:R-:W-:-:S04]  /*17ff0*/  SHF.R.S32.HI R3, RZ, 0x6, R3 ;  /* 0x00000006ff037819 */ /* 0x000fc80000011403 */
        /* <DEDUP_REMOVED lines=31> */
.L_x_8050:
[----:B------:R-:W-:Y:S05]  /*181f0*/  BSYNC B0 ;  /* 0x0000000000007941 */ /* 0x000fea0003800000 */
.L_x_8049:
        /* <DEDUP_REMOVED lines=24> */
.L_x_8211:
[----:B-1----:R-:W-:Y:S02]  /*18380*/  ISETP.NE.AND P0, PT, R14, RZ, PT ;  /* 0x000000ff0e00720c */ /* 0x002fe40003f05270 */
[----:B------:R-:W-:-:S11]  /*18390*/  PLOP3.LUT P6, PT, PT, PT, PT, 0x8, 0x0 ;  /* 0x000000000000781c */ /* 0x000fd60003fce170 */
[----:B------:R-:W-:Y:S05]  /*183a0*/  @P0 BRA `(.L_x_8054) ;  /* 0x00000000000c0947 */ /* 0x000fea0003800000 */
[----:B------:R-:W-:-:S03]  /*183b0*/  UMOV UR4, 0xffffffff ;  /* 0xffffffff00047882 */ /* 0x000fc60000000000 */
[----:B------:R-:W-:Y:S05]  /*183c0*/  BRA.DIV UR4, `(.L_x_8055) ;  /* 0x0000007a04247947 */ /* 0x000fea000b800000 */
[----:B------:R-:W-:-:S13]  /*183d0*/  ELECT P6, URZ, PT ;  /* 0x00000000003f782f */ /* 0x000fda00038c0000 */
.L_x_8054:
        /* <DEDUP_REMOVED lines=9> */
.L_x_8214:
[----:B------:R-:W-:Y:S05]  /*18470*/  BSYNC B1 ;  /* 0x0000000000017941 */ /* 0x000fea0003800000 */
.L_x_8056:
        /* <DEDUP_REMOVED lines=10> */
.L_x_8215:
[----:B------:R-:W-:Y:S05]  /*18520*/  BSYNC B2 ;  /* 0x0000000000027941 */ /* 0x000fea0003800000 */
.L_x_8060:
        /* <DEDUP_REMOVED lines=9> */
.L_x_8063:
[----:B------:R-:W-:Y:S05]  /*185c0*/  BSYNC B2 ;  /* 0x0000000000027941 */ /* 0x000fea0003800000 */
.L_x_8062:
        /* <DEDUP_REMOVED lines=12> */
.L_x_8064:
        /* <DEDUP_REMOVED lines=13> */
.L_x_8216:
[----:B------:R-:W-:Y:S05]  /*18760*/  BSYNC B2 ;  /* 0x0000000000027941 */ /* 0x000fea0003800000 */
.L_x_8065:
        /* <DEDUP_REMOVED lines=11> */
.L_x_8068:
[----:B------:R-:W-:Y:S05]  /*18820*/  BSYNC B2 ;  /* 0x0000000000027941 */ /* 0x000fea0003800000 */
.L_x_8067:
        /* <DEDUP_REMOVED lines=9> */
.L_x_8069:
        /* <DEDUP_REMOVED lines=15> */
.L_x_8070:
        /* <DEDUP_REMOVED lines=15> */
.L_x_8071:
        /* <DEDUP_REMOVED lines=15> */
.L_x_8072:
        /* <DEDUP_REMOVED lines=15> */
.L_x_8073:
        /* <DEDUP_REMOVED lines=15> */
.L_x_8074:
        /* <DEDUP_REMOVED lines=15> */
.L_x_8075:
        /* <DEDUP_REMOVED lines=15> */
.L_x_8076:
        /* <DEDUP_REMOVED lines=10> */
.L_x_8059:
[----:B------:R-:W-:Y:S05]  /*18ff0*/  BSYNC B1 ;  /* 0x0000000000017941 */ /* 0x000fea0003800000 */
.L_x_8058:
        /* <DEDUP_REMOVED lines=9> */
.L_x_8096:
        /* <DEDUP_REMOVED lines=11> */
.L_x_8217:
[----:B------:R-:W-:Y:S05]  /*19140*/  BSYNC B2 ;  /* 0x0000000000027941 */ /* 0x000fea0003800000 */
.L_x_8079:
        /* <DEDUP_REMOVED lines=9> */
.L_x_8082:
[----:B------:R-:W-:Y:S05]  /*191e0*/  BSYNC B2 ;  /* 0x0000000000027941 */ /* 0x000fea0003800000 */
.L_x_8081:
        /* <DEDUP_REMOVED lines=11> */
.L_x_8083:
        /* <DEDUP_REMOVED lines=13> */
.L_x_8218:
[----:B------:R-:W-:Y:S05]  /*19370*/  BSYNC B2 ;  /* 0x0000000000027941 */ /* 0x000fea0003800000 */
.L_x_8084:
        /* <DEDUP_REMOVED lines=11> */
.L_x_8087:
[----:B------:R-:W-:Y:S05]  /*19430*/  BSYNC B2 ;  /* 0x0000000000027941 */ /* 0x000fea0003800000 */
.L_x_8086:
        /* <DEDUP_REMOVED lines=9> */
.L_x_8088:
        /* <DEDUP_REMOVED lines=15> */
.L_x_8089:
        /* <DEDUP_REMOVED lines=15> */
.L_x_8090:
        /* <DEDUP_REMOVED lines=15> */
.L_x_8091:
        /* <DEDUP_REMOVED lines=15> */
.L_x_8092:
        /* <DEDUP_REMOVED lines=15> */
.L_x_8093:
        /* <DEDUP_REMOVED lines=15> */
.L_x_8094:
        /* <DEDUP_REMOVED lines=15> */
.L_x_8095:
        /* <DEDUP_REMOVED lines=10> */
.L_x_8078:
[----:B------:R-:W-:Y:S05]  /*19c00*/  BSYNC B1 ;  /* 0x0000000000017941 */ /* 0x000fea0003800000 */
.L_x_8077:
        /* <DEDUP_REMOVED lines=8> */
.L_x_8052:
[----:B------:R-:W-:Y:S05]  /*19c90*/  BSYNC B0 ;  /* 0x0000000000007941 */ /* 0x000fea0003800000 */
.L_x_8051:
        /* <DEDUP_REMOVED lines=8> */
[----:B0-----:R-:W0:Y:S08]  /*19d20*/  @P1 LDC R3, c[0x0][0x44c] ;  /* 0x00011300ff031b82 */ /* 0x001e300000000800 */
[----:B------:R-:W1:Y:S01]  /*19d30*/  @P1 LDC R0, c[0x0][0x450] ;  /* 0x00011400ff001b82 */ /* 0x000e620000000800 */
[----:B0-----:R-:W-:-:S05]  /*19d40*/  @P1 IMAD.HI.U32 R3, R2, R3, RZ ;  /* 0x0000000302031227 */ /* 0x001fca00078e00ff */
[----:B-1----:R-:W-:-:S05]  /*19d50*/  @P1 SHF.R.U32.HI R2, RZ, R0, R3 ;  /* 0x00000000ff021219 */ /* 0x002fca0000011603 */
[----:B------:R-:W-:-:S05]  /*19d60*/  IMAD.IADD R2, R5, 0x1, R2 ;  /* 0x0000000105027824 */ /* 0x000fca00078e0202 */
[----:B------:R-:W-:-:S04]  /*19d70*/  SHF.R.S32.HI R0, RZ, 0x1f, R2 ;  /* 0x0000001fff007819 */ /* 0x000fc80000011402 */
[----:B------:R-:W-:-:S04]  /*19d80*/  LEA.HI R0, R0, R2, RZ, 0x6 ;  /* 0x0000000200007211 */ /* 0x000fc800078f30ff */
[----:B------:R-:W-:-:S04]  /*19d90*/  SHF.R.S32.HI R0, RZ, 0x6, R0 ;  /* 0x00000006ff007819 */ /* 0x000fc80000011400 */
[----:B------:R-:W-:Y:S01]  /*19da0*/  VIMNMX R7, R7, R0, PT ;  /* 0x0000000007077248 */ /* 0x000fe20003fe0100 */
[----:B------:R-:W-:-:S03]  /*19db0*/  IMAD.MOV.U32 R0, RZ, RZ, RZ ;  /* 0x000000ffff007224 */ /* 0x000fc600078e00ff */
[----:B------:R-:W-:-:S13]  /*19dc0*/  ISETP.GE.AND P1, PT, R7, 0x1, PT ;  /* 0x000000010700780c */ /* 0x000fda0003f26270 */
[----:B--2---:R-:W-:Y:S05]  /*19dd0*/  @!P1 BRA `(.L_x_8098) ;  /* 0x0000000000689947 */ /* 0x004fea0003800000 */
[-C--:B------:R-:W-:Y:S02]  /*19de0*/  IABS R0, R4.reuse ;  /* 0x0000000400007213 */ /* 0x080fe40000000000 */
        /* <DEDUP_REMOVED lines=25> */
.L_x_8098:
[----:B------:R-:W-:Y:S05]  /*19f80*/  BSYNC B0 ;  /* 0x0000000000007941 */ /* 0x000fea0003800000 */
.L_x_8097:
        /* <DEDUP_REMOVED lines=23> */
.L_x_8100:
        /* <DEDUP_REMOVED lines=20> */
.L_x_8103:
[----:B------:R-:W-:Y:S05]  /*1a240*/  BSYNC B6 ;  /* 0x0000000000067941 */ /* 0x000fea0003800000 */
.L_x_8102:
        /* <DEDUP_REMOVED lines=20> */
.L_x_8106:
        /* <DEDUP_REMOVED lines=15> */
.L_x_8105:
[----:B------:R-:W-:Y:S05]  /*1a480*/  BSYNC B6 ;  /* 0x0000000000067941 */ /* 0x000fea0003800000 */
.L_x_8104:
[----:B------:R-:W2:Y:S01]  /*1a490*/  LDL R34, [R1+0x18] ;  /* 0x0000180001227983 */ /* 0x000ea20000100800 */
[----:B------:R-:W-:Y:S01]  /*1a4a0*/  ULDC.64 UR4, c[0x0][0x9f8] ;  /* 0x00027e0000047ab9 */ /* 0x000fe20000000a00 */
[----:B------:R-:W0:Y:S02]  /*1a4b0*/  LDC R8, c[0x0][0x430] ;  /* 0x00010c00ff087b82 */ /* 0x000e240000000800 */
[----:B------:R-:W3:Y:S01]  /*1a4c0*/  LDL R20, [R1] ;  /* 0x0000000001147983 */ /* 0x000ee20000100800 */
[----:B------:R-:W-:Y:S01]  /*1a4d0*/  ISETP.NE.U32.AND P0, PT, RZ, UR4, PT ;  /* 0x00000004ff007c0c */ /* 0x000fe2000bf05070 */
[----:B------:R-:W1:Y:S03]  /*1a4e0*/  S2R R21, SR_TID.X ;  /* 0x0000000000157919 */ /* 0x000e660000002100 */
[----:B------:R-:W-:-:S13]  /*1a4f0*/  ISETP.NE.AND.EX P0, PT, RZ, UR5, PT, P0 ;  /* 0x00000005ff007c0c */ /* 0x000fda000bf05300 */
[----:B------:R-:W-:Y:S01]  /*1a500*/  @P0 IADD3 R2, P1, R23, UR4, RZ ;  /* 0x0000000417020c10 */ /* 0x000fe2000ff3e0ff */
[----:B------:R-:W-:-:S03]  /*1a510*/  ULDC UR4, c[0x0][0x320] ;  /* 0x0000c80000047ab9 */ /* 0x000fc60000000800 */
[----:B------:R-:W-:-:S05]  /*1a520*/  @P0 IADD3.X R3, R30, UR5, RZ, P1, !PT ;  /* 0x000000051e030c10 */ /* 0x000fca0008ffe4ff */
[----:B------:R4:W3:Y:S01]  /*1a530*/  @P0 LDG.E R26, desc[UR42][R2.64] ;  /* 0x0000002a021a0981 */ /* 0x0008e2000c1e1900 */
[----:B-1----:R-:W-:-:S04]  /*1a540*/  LOP3.LUT R21, R21, 0x7f, RZ, 0xc0, !PT ;  /* 0x0000007f15157812 */ /* 0x002fc800078ec0ff */
[----:B------:R-:W-:Y:S02]  /*1a550*/  SHF.R.U32.HI R0, RZ, 0x3, R21 ;  /* 0x00000003ff007819 */ /* 0x000fe40000011615 */
[----:B------:R-:W1:Y:S01]  /*1a560*/  S2R R21, SR_TID.X ;  /* 0x0000000000157919 */ /* 0x000e620000002100 */
[----:B0-----:R-:W-:Y:S01]  /*1a570*/  ISETP.NE.AND P1, PT, R8, 0x1, PT ;  /* 0x000000010800780c */ /* 0x001fe20003f25270 */
[----:B------:R-:W0:Y:S01]  /*1a580*/  S2R R9, SR_TID.X ;  /* 0x0000000000097919 */ /* 0x000e220000002100 */
[----:B------:R-:W0:Y:S11]  /*1a590*/  S2R R6, SR_TID.X ;  /* 0x0000000000067919 */ /* 0x000e360000002100 */
[----:B----4-:R-:W4:Y:S08]  /*1a5a0*/  @P1 LDC R3, c[0x0][0x434] ;  /* 0x00010d00ff031b82 */ /* 0x010f300000000800 */
[----:B------:R-:W4:Y:S01]  /*1a5b0*/  @P1 LDC R2, c[0x0][0x438] ;  /* 0x00010e00ff021b82 */ /* 0x000f220000000800 */
[----:B-1----:R-:W-:-:S05]  /*1a5c0*/  IMAD.SHL.U32 R21, R21, 0x10, RZ ;  /* 0x0000001015157824 */ /* 0x002fca00078e00ff */
[----:B------:R-:W-:Y:S01]  /*1a5d0*/  LOP3.LUT R21, R0, 0x70, R21, 0xf8, !PT ;  /* 0x0000007000157812 */ /* 0x000fe200078ef815 */
[----:B0-----:R-:W-:Y:S02]  /*1a5e0*/  IMAD.SHL.U32 R9, R9, 0x8, RZ ;  /* 0x0000000809097824 */ /* 0x001fe400078e00ff */
[----:B------:R-:W-:-:S03]  /*1a5f0*/  IMAD.SHL.U32 R6, R6, 0x8, RZ ;  /* 0x0000000806067824 */ /* 0x000fc600078e00ff */
[----:B------:R-:W-:Y:S02]  /*1a600*/  LOP3.LUT R9, R9, 0x38, RZ, 0xc0, !PT ;  /* 0x0000003809097812 */ /* 0x000fe400078ec0ff */
[----:B------:R-:W-:Y:S02]  /*1a610*/  LOP3.LUT R6, R6, 0x38, RZ, 0xc0, !PT ;  /* 0x0000003806067812 */ /* 0x000fe400078ec0ff */
[----:B------:R-:W-:Y:S02]  /*1a620*/  ISETP.GE.AND P3, PT, R9, UR4, PT ;  /* 0x0000000409007c0c */ /* 0x000fe4000bf66270 */
[----:B------:R-:W-:Y:S02]  /*1a630*/  LOP3.LUT R18, R18, 0xffffffbf, RZ, 0xc0, !PT ;  /* 0xffffffbf12127812 */ /* 0x000fe400078ec0ff */
[----:B------:R-:W-:Y:S01]  /*1a640*/  LOP3.LUT R6, R6, 0x80, RZ, 0xfc, !PT ;  /* 0x0000008006067812 */ /* 0x000fe200078efcff */
[----:B------:R-:W0:Y:S01]  /*1a650*/  S2R R11, SR_TID.X ;  /* 0x00000000000b7919 */ /* 0x000e220000002100 */
[----:B------:R-:W1:Y:S01]  /*1a660*/  S2R R10, SR_TID.X ;  /* 0x00000000000a7919 */ /* 0x000e620000002100 */
[----:B------:R-:W-:-:S02]  /*1a670*/  IMAD.MOV.U32 R36, RZ, RZ, RZ ;  /* 0x000000ffff247224 */ /* 0x000fc400078e00ff */
[----:B0-----:R-:W-:Y:S02]  /*1a680*/  IMAD.SHL.U32 R11, R11, 0x8, RZ ;  /* 0x000000080b0b7824 */ /* 0x001fe400078e00ff */
[----:B-1----:R-:W-:-:S03]  /*1a690*/  IMAD.SHL.U32 R10, R10, 0x8, RZ ;  /* 0x000000080a0a7824 */ /* 0x002fc600078e00ff */
[----:B------:R-:W-:-:S04]  /*1a6a0*/  LOP3.LUT R11, R11, 0x38, RZ, 0xc0, !PT ;  /* 0x000000380b0b7812 */ /* 0x000fc800078ec0ff */
[----:B------:R-:W-:Y:S02]  /*1a6b0*/  LOP3.LUT R11, R11, 0x180, RZ, 0xfc, !PT ;  /* 0x000001800b0b7812 */ /* 0x000fe400078efcff */
[----:B------:R-:W-:-:S04]  /*1a6c0*/  LOP3.LUT R10, R10, 0x38, RZ, 0xc0, !PT ;  /* 0x000000380a0a7812 */ /* 0x000fc800078ec0ff */
[----:B------:R-:W-:Y:S02]  /*1a6d0*/  LOP3.LUT R12, R10, 0x1c0, RZ, 0xfc, !PT ;  /* 0x000001c00a0c7812 */ /* 0x000fe400078efcff */
[----:B--2---:R-:W-:Y:S02]  /*1a6e0*/  LEA R23, R34, 0xffffffc0, 0x6 ;  /* 0xffffffc022177811 */ /* 0x004fe400078e30ff */
[----:B------:R-:W0:Y:S03]  /*1a6f0*/  S2R R34, SR_TID.X ;  /* 0x0000000000227919 */ /* 0x000e260000002100 */
[----:B------:R-:W-:Y:S02]  /*1a700*/  IMAD.IADD R37, R21, 0x1, R23 ;  /* 0x0000000115257824 */ /* 0x000fe400078e0217 */
[----:B0-----:R-:W-:-:S05]  /*1a710*/  IMAD.SHL.U32 R34, R34, 0x8, RZ ;  /* 0x0000000822227824 */ /* 0x001fca00078e00ff */
[----:B------:R-:W-:-:S04]  /*1a720*/  LOP3.LUT R34, R34, 0x38, RZ, 0xc0, !PT ;  /* 0x0000003822227812 */ /* 0x000fc800078ec0ff */
[----:B------:R-:W-:-:S04]  /*1a730*/  LOP3.LUT R34, R34, 0x40, RZ, 0xfc, !PT ;  /* 0x0000004022227812 */ /* 0x000fc800078efcff */
[----:B------:R-:W-:Y:S02]  /*1a740*/  ISETP.GE.AND P2, PT, R34, UR4, PT ;  /* 0x0000000422007c0c */ /* 0x000fe4000bf46270 */
[----:B------:R-:W0:Y:S01]  /*1a750*/  S2R R34, SR_TID.X ;  /* 0x0000000000227919 */ /* 0x000e220000002100 */
[----:B---3--:R-:W-:-:S04]  /*1a760*/  ISETP.GE.AND P0, PT, R37, R20, PT ;  /* 0x000000142500720c */ /* 0x008fc80003f06270 */
[----:B------:R-:W-:Y:S01]  /*1a770*/  ISETP.GT.U32.OR P0, PT, R21, 0x3f, P0 ;  /* 0x0000003f1500780c */ /* 0x000fe20000704470 */
[----:B------:R-:W-:Y:S01]  /*1a780*/  IMAD.IADD R37, R37, 0x1, R33 ;  /* 0x0000000125257824 */ /* 0x000fe200078e0221 */
[----:B------:R-:W-:-:S03]  /*1a790*/  SEL R7, RZ, 0xffffffff, P2 ;  /* 0xffffffffff077807 */ /* 0x000fc60001000000 */
[----:B----4-:R-:W-:-:S08]  /*1a7a0*/  @P1 IMAD.HI.U32 R3, R37, R3, RZ ;  /* 0x0000000325031227 */ /* 0x010fd000078e00ff */
[----:B------:R-:W1:Y:S01]  /*1a7b0*/  @!P0 LDC.64 R4, c[0x0][0x428] ;  /* 0x00010a00ff048b82 */ /* 0x000e620000000a00 */
[----:B------:R-:W-:Y:S01]  /*1a7c0*/  IMAD.MOV.U32 R0, RZ, RZ, R37 ;  /* 0x000000ffff007224 */ /* 0x000fe200078e0025 */
[----:B------:R-:W-:Y:S01]  /*1a7d0*/  @P1 SHF.R.U32.HI R0, RZ, R2, R3 ;  /* 0x00000002ff001219 */ /* 0x000fe20000011603 */
[----:B------:R-:W-:Y:S02]  /*1a7e0*/  IMAD.SHL.U32 R7, R7, 0x2, RZ ;  /* 0x0000000207077824 */ /* 0x000fe400078e00ff */
[----:B0-----:R-:W-:-:S05]  /*1a7f0*/  IMAD.SHL.U32 R34, R34, 0x8, RZ ;  /* 0x0000000822227824 */ /* 0x001fca00078e00ff */
        /* <DEDUP_REMOVED lines=13> */
[----:B-1----:R-:W-:-:S04]  /*1a8d0*/  @!P0 IMAD R6, R34, R4, RZ ;  /* 0x0000000422068224 */ /* 0x002fc800078e02ff */
        /* <DEDUP_REMOVED lines=39> */
.L_x_8221:
        /* <DEDUP_REMOVED lines=10> */
.L_x_8108:
        /* <DEDUP_REMOVED lines=9> */
.L_x_8222:
[----:B------:R-:W-:Y:S05]  /*1ac80*/  BSYNC B0 ;  /* 0x0000000000007941 */ /* 0x000fea0003800000 */
.L_x_8109:
[----:B0-----:R-:W-:Y:S01]  /*1ac90*/  SHF.R.S32.HI R0, RZ, 0x1f, R37 ;  /* 0x0000001fff007819 */ /* 0x001fe20000011425 */
[----:B------:R-:W0:Y:S01]  /*1aca0*/  S2R R7, SR_TID.X ;  /* 0x0000000000077919 */ /* 0x000e220000002100 */
[----:B------:R-:W-:Y:S01]  /*1acb0*/  ULDC.64 UR4, c[0x0][0x300] ;  /* 0x0000c00000047ab9 */ /* 0x000fe20000000a00 */
[----:B-----5:R-:W-:Y:S01]  /*1acc0*/  SHF.R.S32.HI R4, RZ, 0x1f, R36 ;  /* 0x0000001fff047819 */ /* 0x020fe20000011424 */
[----:B------:R-:W-:Y:S01]  /*1acd0*/  IMAD.WIDE.U32 R2, R37, UR4, RZ ;  /* 0x0000000425027c25 */ /* 0x000fe2000f8e00ff */
[----:B------:R1:W-:Y:S01]  /*1ace0*/  STL [R1+0x24], R0 ;  /* 0x0000240001007387 */ /* 0x0003e20000100800 */
[----:B------:R-:W-:Y:S01]  /*1acf0*/  ULDC.64 UR6, c[0x0][0x2e8] ;  /* 0x0000ba0000067ab9 */ /* 0x000fe20000000a00 */
[----:B------:R-:W-:Y:S01]  /*1ad00*/  LOP3.LUT P2, RZ, R18, 0x2, RZ, 0xc0, !PT ;  /* 0x0000000212ff7812 */ /* 0x000fe2000784c0ff */
[----:B------:R-:W-:Y:S01]  /*1ad10*/  IMAD R5, R22, 0x1000, R35 ;  /* 0x0000100016057824 */ /* 0x000fe200078e0223 */
        /* <DEDUP_REMOVED lines=10> */
[----:B------:R-:W-:-:S03]  /*1adc0*/  IMAD.IADD R3, R3, 0x1, R0 ;  /* 0x0000000103037824 */ /* 0x000fc600078e0200 */
[----:B------:R-:W-:Y:S01]  /*1add0*/  LOP3.LUT R7, R7, 0x38, RZ, 0xc0, !PT ;  /* 0x0000003807077812 */ /* 0x000fe200078ec0ff */
[----:B------:R-:W-:Y:S01]  /*1ade0*/  IMAD.WIDE.U32 R2, R16, UR4, R2 ;  /* 0x0000000410027c25 */ /* 0x000fe2000f8e0002 */
[----:B------:R-:W-:-:S03]  /*1adf0*/  UMOV UR4, 0xffffffff ;  /* 0xffffffff00047882 */ /* 0x000fc60000000000 */
[----:B--2---:R-:W-:Y:S01]  /*1ae00*/  IMAD R4, R16, UR5, R3 ;  /* 0x0000000510047c24 */ /* 0x004fe2000f8e0203 */
        /* <DEDUP_REMOVED lines=36> */
.L_x_8232:
        /* <DEDUP_REMOVED lines=10> */
.L_x_8112:
        /* <DEDUP_REMOVED lines=11> */
.L_x_8113:
[----:B------:R1:W5:Y:S01]  /*1b1a0*/  LDL.LU R0, [R1+0x14] ;  /* 0x0000140001007983 */ /* 0x0003620000300800 */
[----:B------:R1:W-:Y:S03]  /*1b1b0*/  SYNCS.ARRIVE.TRANS64.A1T0 RZ, [R30+URZ+0x28c30], RZ ;  /* 0x028c30ff1eff79a7 */ /* 0x0003e6000810003f */
[----:B------:R1:W5:Y:S04]  /*1b1c0*/  LDL.LU R4, [R1+0x4] ;  /* 0x0000040001047983 */ /* 0x0003680000300800 */
[----:B0-----:R1:W5:Y:S02]  /*1b1d0*/  LDL R3, [R1+0x8] ;  /* 0x0000080001037983 */ /* 0x0013640000100800 */
        /* <DEDUP_REMOVED lines=39> */
.L_x_8115:
[----:B------:R-:W-:Y:S05]  /*1b450*/  BSYNC B6 ;  /* 0x0000000000067941 */ /* 0x000fea0003800000 */
.L_x_8114:
        /* <DEDUP_REMOVED lines=90> */
.L_x_8241:
        /* <DEDUP_REMOVED lines=10> */
.L_x_8117:
        /* <DEDUP_REMOVED lines=18> */
.L_x_8242:
[----:B------:R-:W-:Y:S05]  /*1bbc0*/  BSYNC B0 ;  /* 0x0000000000007941 */ /* 0x000fea0003800000 */
.L_x_8118:
[----:B------:R-:W-:-:S05]  /*1bbd0*/  IMAD.U32 R2, RZ, RZ, UR38 ;  /* 0x00000026ff027e24 */ /* 0x000fca000f8e00ff */
[----:B------:R-:W-:-:S13]  /*1bbe0*/  ISETP.NE.AND P0, PT, R2, 0x3, PT ;  /* 0x000000030200780c */ /* 0x000fda0003f05270 */
[----:B------:R-:W-:Y:S05]  /*1bbf0*/  @!P0 BRA `(.L_x_8120) ;  /* 0x0000000000048947 */ /* 0x000fea0003800000 */
[----:B------:R-:W-:Y:S01]  /*1bc00*/  BPT.TRAP 0x1 ;  /* 0x000000040000795c */ /* 0x000fe20000300000 */
.L_x_8120:
[----:B0-----:R-:W-:Y:S01]  /*1bc10*/  SHF.L.U32 R0, R28, 0x1f, RZ ;  /* 0x0000001f1c007819 */ /* 0x001fe200000006ff */
[----:B------:R-:W-:Y:S03]  /*1bc20*/  BSSY B0, `(.L_x_8121) ;  /* 0x0000003000007945 */ /* 0x000fe60003800000 */
[----:B------:R-:W0:Y:S02]  /*1bc30*/  SYNCS.PHASECHK.TRANS64.TRYWAIT P0, [R30+URZ+0x28c60], R0 ;  /* 0x028c60001e0075a7 */ /* 0x000e24000800017f */
[----:B0-----:R-:W-:Y:S05]  /*1bc40*/  @!P0 BRA `(.L_x_8122) ;  /* 0x0000004c00788947 */ /* 0x001fea0003800000 */
.L_x_8243:
[----:B------:R-:W-:Y:S05]  /*1bc50*/  BSYNC B0 ;  /* 0x0000000000007941 */ /* 0x000fea0003800000 */
.L_x_8121:
        /* <DEDUP_REMOVED lines=109> */
.L_x_8253:
        /* <DEDUP_REMOVED lines=34> */
.L_x_8124:
        /* <DEDUP_REMOVED lines=11> */
.L_x_8125:
        /* <DEDUP_REMOVED lines=12> */
.L_x_8140:
        /* <DEDUP_REMOVED lines=42> */
.L_x_8128:
[----:B------:R-:W-:Y:S01]  /*1c960*/  IMAD R6, R22, 0x8, R17 ;  /* 0x0000000816067824 */ /* 0x000fe200078e0211 */
[----:B------:R-:W-:Y:S01]  /*1c970*/  SHF.L.U32 R20, R28, 0x1f, RZ ;  /* 0x0000001f1c147819 */ /* 0x000fe200000006ff */
[----:B------:R-:W-:Y:S01]  /*1c980*/  BSSY B1, `(.L_x_8129) ;  /* 0x0000004000017945 */ /* 0x000fe20003800000 */
[----:B------:R-:W-:Y:S02]  /*1c990*/  SHF.R.S32.HI R9, RZ, 0x1f, R5 ;  /* 0x0000001fff097819 */ /* 0x000fe40000011405 */
[----:B------:R-:W0:Y:S02]  /*1c9a0*/  SYNCS.PHASECHK.TRANS64.TRYWAIT P0, [R6+URZ+0x28c40], R20 ;  /* 0x028c4014060075a7 */ /* 0x000e24000800017f */
[----:B0-----:R-:W-:Y:S05]  /*1c9b0*/  @!P0 BRA `(.L_x_8130) ;  /* 0x00000048005c8947 */ /* 0x001fea0003800000 */
.L_x_8254:
[----:B------:R-:W-:Y:S05]  /*1c9c0*/  BSYNC B1 ;  /* 0x0000000000017941 */ /* 0x000fea0003800000 */
.L_x_8129:
        /* <DEDUP_REMOVED lines=40> */
.L_x_8264:
        /* <DEDUP_REMOVED lines=8> */
.L_x_8132:
        /* <DEDUP_REMOVED lines=11> */
.L_x_8133:
[----:B------:R2:W-:Y:S01]  /*1cd80*/  SYNCS.ARRIVE.TRANS64.A1T0 RZ, [R6+URZ+0x28c30], RZ ;  /* 0x028c30ff06ff79a7 */ /* 0x0005e2000810003f */
[----:B------:R-:W-:Y:S05]  /*1cd90*/  @!P2 BRA `(.L_x_8134) ;  /* 0x000000000004a947 */ /* 0x000fea0003800000 */
[----:B------:R-:W-:Y:S01]  /*1cda0*/  BPT.TRAP 0x1 ;  /* 0x000000040000795c */ /* 0x000fe20000300000 */
.L_x_8134:
[----:B------:R-:W3:Y:S01]  /*1cdb0*/  SYNCS.PHASECHK.TRANS64.TRYWAIT P0, [R6+URZ+0x28c60], R20 ;  /* 0x028c6014060075a7 */ /* 0x000ee2000800017f */
[----:B------:R-:W-:Y:S04]  /*1cdc0*/  BSSY B1, `(.L_x_8135) ;  /* 0x0000002000017945 */ /* 0x000fe80003800000 */
[----:B---3--:R-:W-:Y:S05]  /*1cdd0*/  @!P0 BRA `(.L_x_8136) ;  /* 0x0000004800848947 */ /* 0x008fea0003800000 */
.L_x_8265:
[----:B------:R-:W-:Y:S05]  /*1cde0*/  BSYNC B1 ;  /* 0x0000000000017941 */ /* 0x000fea0003800000 */
.L_x_8135:
        /* <DEDUP_REMOVED lines=79> */
.L_x_8275:
        /* <DEDUP_REMOVED lines=25> */
.L_x_8138:
        /* <DEDUP_REMOVED lines=11> */
.L_x_8139:
[----:B------:R1:W-:Y:S01]  /*1d520*/  SYNCS.ARRIVE.TRANS64.A1T0 RZ, [R6+URZ+0x28c50], RZ ;  /* 0x028c50ff06ff79a7 */ /* 0x0003e2000810003f */
[----:B------:R-:W-:Y:S05]  /*1d530*/  @P3 BRA `(.L_x_8140) ;  /* 0xfffffff000603947 */ /* 0x000fea000383ffff */
.L_x_8127:
[----:B------:R-:W-:Y:S05]  /*1d540*/  BSYNC B0 ;  /* 0x0000000000007941 */ /* 0x000fea0003800000 */
.L_x_8126:
        /* <DEDUP_REMOVED lines=21> */
.L_x_8142:
[----:B------:R-:W-:Y:S05]  /*1d6a0*/  BSYNC B0 ;  /* 0x0000000000007941 */ /* 0x000fea0003800000 */
.L_x_8141:
[----:B------:R-:W-:-:S07]  /*1d6b0*/  SEL R22, R22, RZ, P0 ;  /* 0x000000ff16167207 */ /* 0x000fce0000000000 */
.L_x_8101:
[----:B------:R-:W-:Y:S05]  /*1d6c0*/  BSYNC B7 ;  /* 0x0000000000077941 */ /* 0x000fea0003800000 */
.L_x_8099:
        /* <DEDUP_REMOVED lines=11> */
.L_x_8143:
        /* <DEDUP_REMOVED lines=43> */
.L_x_8285:
[----:B------:R-:W-:Y:S02]  /*1da30*/  ULDC UR4, c[0x0][0xc38] ;  /* 0x00030e0000047ab9 */ /* 0x000fe40000000800 */
[----:B------:R-:W-:-:S04]  /*1da40*/  IMAD.U32 R4, RZ, RZ, UR4 ;  /* 0x00000004ff047e24 */ /* 0x000fc8000f8e00ff */
[----:B-1----:R-:W-:-:S04]  /*1da50*/  IMAD R3, R14, R4, RZ ;  /* 0x000000040e037224 */ /* 0x002fc800078e02ff */
[----:B------:R-:W-:-:S05]  /*1da60*/  IMAD.IADD R6, R6, 0x1, R3 ;  /* 0x0000000106067824 */ /* 0x000fca00078e0203 */
[----:B------:R-:W-:-:S13]  /*1da70*/  ISETP.GT.AND P6, PT, R6, R0, PT ;  /* 0x000000000600720c */ /* 0x000fda0003fc4270 */
[----:B------:R-:W-:Y:S05]  /*1da80*/  @P6 BRA `(.L_x_8146) ;  /* 0x0000000000a46947 */ /* 0x000fea0003800000 */
.L_x_8149:
        /* <DEDUP_REMOVED lines=35> */
.L_x_8293:
[----:B------:R-:W-:Y:S02]  /*1dcc0*/  ULDC UR4, c[0x0][0xc38] ;  /* 0x00030e0000047ab9 */ /* 0x000fe40000000800 */
[----:B------:R-:W-:-:S04]  /*1dcd0*/  IMAD.U32 R4, RZ, RZ, UR4 ;  /* 0x00000004ff047e24 */ /* 0x000fc8000f8e00ff */
[----:B-1----:R-:W-:-:S04]  /*1dce0*/  IMAD R3, R14, R4, RZ ;  /* 0x000000040e037224 */ /* 0x002fc800078e02ff */
[----:B------:R-:W-:-:S05]  /*1dcf0*/  IMAD.IADD R6, R3, 0x1, R6 ;  /* 0x0000000103067824 */ /* 0x000fca00078e0206 */
[----:B------:R-:W-:-:S13]  /*1dd00*/  ISETP.GT.AND P6, PT, R6, R0, PT ;  /* 0x000000000600720c */ /* 0x000fda0003fc4270 */
[----:B------:R-:W-:Y:S05]  /*1dd10*/  @!P6 BRA `(.L_x_8149) ;  /* 0xfffffffc005ce947 */ /* 0x000fea000383ffff */
.L_x_8146:
        /* <DEDUP_REMOVED lines=10> */
.L_x_8298:
[----:B------:R-:W-:-:S13]  /*1ddc0*/  ISETP.NE.AND P0, PT, R3, RZ, PT ;  /* 0x000000ff0300720c */ /* 0x000fda0003f05270 */
[----:B------:R-:W-:Y:S05]  /*1ddd0*/  @!P0 BRA `(.L_x_8151) ;  /* 0x0000000000108947 */ /* 0x000fea0003800000 */
[----:B------:R-:W-:Y:S01]  /*1dde0*/  UMOV UR4, 0xffffffff ;  /* 0xffffffff00047882 */ /* 0x000fe20000000000 */
[----:B------:R-:W-:Y:S02]  /*1ddf0*/  VIADD R12, R7, 0xffffffff ;  /* 0xffffffff070c7836 */ /* 0x000fe40000000000 */
[----:B------:R-:W-:Y:S05]  /*1de00*/  BRA.DIV UR4, `(.L_x_8152) ;  /* 0x0000004a04b87947 */ /* 0x000fea000b800000 */
[----:B------:R4:W0:Y:S02]  /*1de10*/  SHFL.IDX PT, R24, R2, R12, 0x1f ;  /* 0x00001f0c02187589 */ /* 0x00082400000e0000 */
.L_x_8151:
        /* <DEDUP_REMOVED lines=59> */
.L_x_8153:
        /* <DEDUP_REMOVED lines=60> */
.L_x_8154:
[----:B------:R-:W-:-:S05]  /*1e590*/  LOP3.LUT R0, RZ, R3, RZ, 0x33, !PT ;  /* 0x00000003ff007212 */ /* 0x000fca00078e33ff */
[----:B------:R-:W-:Y:S01]  /*1e5a0*/  IMAD.IADD R25, R25, 0x1, R0 ;  /* 0x0000000119197824 */ /* 0x000fe200078e0200 */
[----:B------:R-:W-:Y:S06]  /*1e5b0*/  BRA `(.L_x_8155) ;  /* 0x00000000001c7947 */ /* 0x000fec0003800000 */
.L_x_8147:
[----:B------:R-:W-:Y:S01]  /*1e5c0*/  UMOV UR4, URZ ;  /* 0x0000003f00047c82 */ /* 0x000fe20008000000 */
[----:B------:R-:W-:Y:S01]  /*1e5d0*/  UMOV UR5, URZ ;  /* 0x0000003f00057c82 */ /* 0x000fe20008000000 */
[----:B------:R-:W-:Y:S01]  /*1e5e0*/  ULDC UR6, c[0x0][0xc3c] ;  /* 0x00030f0000067ab9 */ /* 0x000fe20000000800 */
[----:B------:R-:W-:Y:S02]  /*1e5f0*/  IMAD.MOV.U32 R24, RZ, RZ, R0 ;  /* 0x000000ffff187224 */ /* 0x000fe400078e0000 */
[----:B------:R-:W-:Y:S02]  /*1e600*/  IMAD.U32 R25, RZ, RZ, UR4 ;  /* 0x00000004ff197e24 */ /* 0x000fe4000f8e00ff */
[----:B------:R-:W-:Y:S02]  /*1e610*/  IMAD.U32 R26, RZ, RZ, UR5 ;  /* 0x00000005ff1a7e24 */ /* 0x000fe4000f8e00ff */
[----:B------:R-:W-:-:S07]  /*1e620*/  IMAD.U32 R27, RZ, RZ, UR6 ;  /* 0x00000006ff1b7e24 */ /* 0x000fce000f8e00ff */
.L_x_8155:
        /* <DEDUP_REMOVED lines=10> */
.L_x_8144:
[----:B------:R-:W-:Y:S02]  /*1e6d0*/  ULDC UR4, c[0x0][0xc3c] ;  /* 0x00030f0000047ab9 */ /* 0x000fe40000000800 */
[----:B0-----:R-:W-:-:S13]  /*1e6e0*/  ISETP.GE.AND P0, PT, R27, UR4, PT ;  /* 0x000000041b007c0c */ /* 0x001fda000bf06270 */
[----:B------:R-:W-:Y:S05]  /*1e6f0*/  @!P0 BRA `(.L_x_8156) ;  /* 0xffffff9000988947 */ /* 0x000fea000383ffff */
[----:B------:R-:W-:Y:S05]  /*1e700*/  BSYNC B8 ;  /* 0x0000000000087941 */ /* 0x000fea0003800000 */
.L_x_8045:
        /* <DEDUP_REMOVED lines=12> */
.L_x_8301:
[----:B------:R-:W-:Y:S05]  /*1e7d0*/  BSYNC B0 ;  /* 0x0000000000007941 */ /* 0x000fea0003800000 */
.L_x_8157:
[----:B------:R-:W-:-:S03]  /*1e7e0*/  UMOV UR4, 0xffffffff ;  /* 0xffffffff00047882 */ /* 0x000fc60000000000 */
[----:B------:R-:W-:Y:S05]  /*1e7f0*/  BRA.DIV UR4, `(.L_x_8159) ;  /* 0x0000004204787947 */ /* 0x000fea000b800000 */
[----:B0-----:R-:W0:Y:S02]  /*1e800*/  S2R R0, SR_TID.X ;  /* 0x0000000000007919 */ /* 0x001e240000002100 */
[----:B0-----:R-:W-:-:S04]  /*1e810*/  SHF.R.U32.HI R0, RZ, 0x5, R0 ;  /* 0x00000005ff007819 */ /* 0x001fc80000011600 */
[----:B------:R-:W-:-:S05]  /*1e820*/  LOP3.LUT R0, R0, 0x3, RZ, 0xc0, !PT ;  /* 0x0000000300007812 */ /* 0x000fca00078ec0ff */
[----:B------:R0:W1:Y:S02]  /*1e830*/  SHFL.IDX PT, R14, R0, RZ, 0x1f ;  /* 0x00001fff000e7589 */ /* 0x00006400000e0000 */
.L_x_8304:
[----:B-1----:R-:W-:-:S13]  /*1e840*/  ISETP.NE.AND P0, PT, R14, RZ, PT ;  /* 0x000000ff0e00720c */ /* 0x002fda0003f05270 */
[----:B------:R-:W-:Y:S05]  /*1e850*/  @P0 BRA `(.L_x_7879) ;  /* 0x0000000000880947 */ /* 0x000fea0003800000 */
[----:B------:R-:W-:-:S03]  /*1e860*/  UMOV UR4, 0xffffffff ;  /* 0xffffffff00047882 */ /* 0x000fc60000000000 */
[----:B------:R-:W-:Y:S05]  /*1e870*/  BRA.DIV UR4, `(.L_x_8160) ;  /* 0x00000042048c7947 */ /* 0x000fea000b800000 */
[----:B------:R-:W-:-:S13]  /*1e880*/  ELECT P6, URZ, PT ;  /* 0x00000000003f782f */ /* 0x000fda00038c0000 */
.L_x_8307:
[----:B------:R-:W-:Y:S05]  /*1e890*/  @!P6 BRA `(.L_x_7879) ;  /* 0x000000000078e947 */ /* 0x000fea0003800000 */
[----:B------:R-:W-:-:S06]  /*1e8a0*/  ULOP3.LUT UR4, UR36, 0x2, URZ, 0xfc, !UPT ;  /* 0x0000000224047892 */ /* 0x000fcc000f8efc3f */
[----:B0-----:R-:W-:-:S05]  /*1e8b0*/  IMAD.U32 R0, RZ, RZ, UR4 ;  /* 0x00000004ff007e24 */ /* 0x001fca000f8e00ff */
[----:B------:R-:W-:-:S13]  /*1e8c0*/  ISETP.NE.AND P0, PT, R0, 0x3, PT ;  /* 0x000000030000780c */ /* 0x000fda0003f05270 */
[----:B------:R-:W-:Y:S05]  /*1e8d0*/  @!P0 BRA `(.L_x_8161) ;  /* 0x0000000000048947 */ /* 0x000fea0003800000 */
[----:B------:R-:W-:Y:S01]  /*1e8e0*/  BPT.TRAP 0x1 ;  /* 0x000000040000795c */ /* 0x000fe20000300000 */
.L_x_8161:
[----:B------:R-:W-:Y:S01]  /*1e8f0*/  IMAD R5, R22, 0x8, R7 ;  /* 0x0000000816057824 */ /* 0x000fe200078e0207 */
[----:B------:R-:W-:Y:S01]  /*1e900*/  SHF.L.U32 R0, R28, 0x1f, RZ ;  /* 0x0000001f1c007819 */ /* 0x000fe200000006ff */
[----:B------:R-:W-:-:S03]  /*1e910*/  VIADD R22, R22, 0x1 ;  /* 0x0000000116167836 */ /* 0x000fc60000000000 */
[----:B------:R-:W0:Y:S02]  /*1e920*/  SYNCS.PHASECHK.TRANS64.TRYWAIT P1, [R5+URZ+0x28c40], R0 ;  /* 0x028c4000050075a7 */ /* 0x000e24000802017f */
[----:B------:R-:W-:-:S04]  /*1e930*/  ISETP.NE.AND P2, PT, R22, 0x2, PT ;  /* 0x000000021600780c */ /* 0x000fc80003f45270 */
[----:B------:R-:W-:Y:S01]  /*1e940*/  SEL R3, RZ, 0x1, P2 ;  /* 0x00000001ff037807 */ /* 0x000fe20001000000 */
[----:B0-----:R-:W-:Y:S08]  /*1e950*/  @!P1 BRA `(.L_x_8162) ;  /* 0x0000004000749947 */ /* 0x001ff00003800000 */
.L_x_8308:
[----:B------:R-:W-:Y:S02]  /*1e960*/  SEL R22, R22, RZ, P2 ;  /* 0x000000ff16167207 */ /* 0x000fe40001000000 */
[----:B------:R-:W-:Y:S01]  /*1e970*/  LOP3.LUT R2, R28, R3, RZ, 0x3c, !PT ;  /* 0x000000031c027212 */ /* 0x000fe200078e3cff */
[----:B------:R-:W-:Y:S06]  /*1e980*/  @!P0 BRA `(.L_x_8163) ;  /* 0x0000000000048947 */ /* 0x000fec0003800000 */
[----:B------:R-:W-:Y:S01]  /*1e990*/  BPT.TRAP 0x1 ;  /* 0x000000040000795c */ /* 0x000fe20000300000 */
.L_x_8163:
[----:B------:R-:W-:Y:S01]  /*1e9a0*/  IMAD R3, R22, 0x8, R7 ;  /* 0x0000000816037824 */ /* 0x000fe200078e0207 */
[----:B------:R-:W-:-:S04]  /*1e9b0*/  SHF.L.U32 R2, R2, 0x1f, RZ ;  /* 0x0000001f02027819 */ /* 0x000fc800000006ff */
[----:B------:R-:W1:Y:S02]  /*1e9c0*/  SYNCS.PHASECHK.TRANS64.TRYWAIT P1, [R3+URZ+0x28c40], R2 ;  /* 0x028c4002030075a7 */ /* 0x000e64000802017f */
[----:B-1----:R-:W-:Y:S05]  /*1e9d0*/  @!P1 BRA `(.L_x_8164) ;  /* 0x0000004000689947 */ /* 0x002fea0003800000 */
.L_x_8309:
[----:B------:R-:W-:Y:S05]  /*1e9e0*/  @!P0 BRA `(.L_x_8165) ;  /* 0x0000000000048947 */ /* 0x000fea0003800000 */
[----:B------:R-:W-:Y:S01]  /*1e9f0*/  BPT.TRAP 0x1 ;  /* 0x000000040000795c */ /* 0x000fe20000300000 */
.L_x_8165:
[----:B------:R-:W5:Y:S02]  /*1ea00*/  SYNCS.PHASECHK.TRANS64.TRYWAIT P1, [R5+URZ+0x28c60], R0 ;  /* 0x028c6000050075a7 */ /* 0x000f64000802017f */
[----:B-----5:R-:W-:Y:S05]  /*1ea10*/  @!P1 BRA `(.L_x_8166) ;  /* 0x00000040006c9947 */ /* 0x020fea0003800000 */
.L_x_8310:
[----:B------:R-:W-:Y:S05]  /*1ea20*/  @!P0 BRA `(.L_x_8167) ;  /* 0x0000000000048947 */ /* 0x000fea0003800000 */
[----:B------:R-:W-:Y:S01]  /*1ea30*/  BPT.TRAP 0x1 ;  /* 0x000000040000795c */ /* 0x000fe20000300000 */
.L_x_8167:
[----:B------:R0:W0:Y:S02]  /*1ea40*/  SYNCS.PHASECHK.TRANS64.TRYWAIT P0, [R3+URZ+0x28c60], R2 ;  /* 0x028c6002030075a7 */ /* 0x000024000800017f */
[----:B0-----:R-:W-:Y:S05]  /*1ea50*/  @!P0 NANOSLEEP.SYNCS 0x989680 ;  /* 0x009896800000895d */ /* 0x001fea0003900000 */
[----:B------:R-:W0:Y:S02]  /*1ea60*/  @!P0 SYNCS.PHASECHK.TRANS64 P0, [R3+URZ+0x28c60], R2 ;  /* 0x028c6002030085a7 */ /* 0x000e24000800007f */
[----:B0-----:R-:W-:Y:S05]  /*1ea70*/  @!P0 BRA `(.L_x_8167) ;  /* 0xfffffffc00f08947 */ /* 0x001fea000383ffff */
.L_x_7879:
[----:B------:R-:W-:Y:S05]  /*1ea80*/  BSYNC B9 ;  /* 0x0000000000097941 */ /* 0x000fea0003800000 */
.L_x_7876:
[----:B------:R-:W-:Y:S05]  /*1ea90*/  EXIT ;  /* 0x000000000000794d */ /* 0x000fea0003800000 */
.L_x_7897:
[----:B0-----:R0:W1:Y:S02]  /*1eaa0*/  SYNCS.PHASECHK.TRANS64.TRYWAIT P5, [R61+URZ+0x28c90], R68 ;  /* 0x028c90443d0075a7 */ /* 0x00106400080a017f */
[----:B-1----:R-:W-:Y:S05]  /*1eab0*/  @!P5 NANOSLEEP.SYNCS 0x989680 ;  /* 0x009896800000d95d */ /* 0x002fea0003900000 */
[----:B------:R-:W1:Y:S02]  /*1eac0*/  @!P5 SYNCS.PHASECHK.TRANS64 P5, [R61+URZ+0x28c90], R68 ;  /* 0x028c90443d00d5a7 */ /* 0x000e6400080a007f */
[----:B-1----:R-:W-:Y:S05]  /*1ead0*/  @!P5 BRA `(.L_x_7897) ;  /* 0xfffffffc00f0d947 */ /* 0x002fea000383ffff */
[----:B------:R-:W-:Y:S05]  /*1eae0*/  BRA `(.L_x_8168) ;  /* 0xfffffe4400b87947 */ /* 0x000fea000383ffff */
.L_x_7898:
        /* <DEDUP_REMOVED lines=8> */
.L_x_8170:
[----:B------:R-:W-:Y:S05]  /*1eb70*/  BSYNC B1 ;  /* 0x0000000000017941 */ /* 0x000fea0003800000 */
.L_x_8169:
        /* <DEDUP_REMOVED lines=8> */
.L_x_8171:
[----:B------:R-:W-:Y:S01]  /*1ec00*/  IMAD.MOV.U32 R70, RZ, RZ, R14 ;  /* 0x000000ffff467224 */ /* 0x000fe200078e000e */
[----:B------:R-:W-:Y:S06]  /*1ec10*/  BRA `(.L_x_8172) ;  /* 0xfffffe4400807947 */ /* 0x000fec000383ffff */
.L_x_7908:
[----:B0-----:R0:W1:Y:S02]  /*1ec20*/  SYNCS.PHASECHK.TRANS64.TRYWAIT P6, [R61+URZ+0x28c90], R68 ;  /* 0x028c90443d0075a7 */ /* 0x00106400080c017f */
[----:B-1----:R-:W-:Y:S05]  /*1ec30*/  @!P6 NANOSLEEP.SYNCS 0x989680 ;  /* 0x009896800000e95d */ /* 0x002fea0003900000 */
[----:B------:R-:W1:Y:S02]  /*1ec40*/  @!P6 SYNCS.PHASECHK.TRANS64 P6, [R61+URZ+0x28c90], R68 ;  /* 0x028c90443d00e5a7 */ /* 0x000e6400080c007f */
[----:B-1----:R-:W-:Y:S05]  /*1ec50*/  @!P6 BRA `(.L_x_7908) ;  /* 0xfffffffc00f0e947 */ /* 0x002fea000383ffff */
[----:B------:R-:W-:Y:S05]  /*1ec60*/  BRA `(.L_x_8173) ;  /* 0xfffffe50000c7947 */ /* 0x000fea000383ffff */
.L_x_7909:
        /* <DEDUP_REMOVED lines=8> */
.L_x_8175:
[----:B------:R-:W-:Y:S05]  /*1ecf0*/  BSYNC B1 ;  /* 0x0000000000017941 */ /* 0x000fea0003800000 */
.L_x_8174:
        /* <DEDUP_REMOVED lines=8> */
.L_x_8176:
[----:B------:R-:W-:Y:S01]  /*1ed80*/  IMAD.MOV.U32 R70, RZ, RZ, R14 ;  /* 0x000000ffff467224 */ /* 0x000fe200078e000e */
[----:B------:R-:W-:Y:S06]  /*1ed90*/  BRA `(.L_x_8177) ;  /* 0xfffffe4c00d47947 */ /* 0x000fec000383ffff */
.L_x_7914:
[----:B-1----:R1:W2:Y:S02]  /*1eda0*/  SYNCS.PHASECHK.TRANS64.TRYWAIT P4, [R61+URZ+0x28c90], R68 ;  /* 0x028c90443d0075a7 */ /* 0x0022a4000808017f */
[----:B--2---:R-:W-:Y:S05]  /*1edb0*/  @!P4 NANOSLEEP.SYNCS 0x989680 ;  /* 0x009896800000c95d */ /* 0x004fea0003900000 */
[----:B------:R-:W2:Y:S02]  /*1edc0*/  @!P4 SYNCS.PHASECHK.TRANS64 P4, [R61+URZ+0x28c90], R68 ;  /* 0x028c90443d00c5a7 */ /* 0x000ea4000808007f */
[----:B--2---:R-:W-:Y:S05]  /*1edd0*/  @!P4 BRA `(.L_x_7914) ;  /* 0xfffffffc00f0c947 */ /* 0x004fea000383ffff */
[----:B------:R-:W-:Y:S05]  /*1ede0*/  BRA `(.L_x_8178) ;  /* 0xfffffe5400dc7947 */ /* 0x000fea000383ffff */
.L_x_7915:
[----:B------:R-:W-:Y:S01]  /*1edf0*/  BSSY B1, `(.L_x_8179) ;  /* 0x0000007000017945 */ /* 0x000fe20003800000 */
[----:B------:R-:W-:Y:S02]  /*1ee00*/  IMAD.MOV.U32 R12, RZ, RZ, RZ ;  /* 0x000000ffff0c7224 */ /* 0x000fe400078e00ff */
[----:B------:R-:W-:Y:S02]  /*1ee10*/  IMAD.MOV.U32 R11, RZ, RZ, 0x1c1f ;  /* 0x00001c1fff0b7424 */ /* 0x000fe400078e00ff */
[----:B------:R-:W-:-:S07]  /*1ee20*/  IMAD.MOV.U32 R15, RZ, RZ, -0x1 ;  /* 0xffffffffff0f7424 */ /* 0x000fce00078e00ff */
[----:B-1----:R-:W-:Y:S05]  /*1ee30*/  WARPSYNC.COLLECTIVE R15, `(.L_x_8180) ;  /* 0x000000000f087348 */ /* 0x002fea0003c00000 */
[----:B------:R0:W2:Y:S02]  /*1ee40*/  SHFL.IDX P6, R14, R13, R12, R11 ;  /* 0x0000000c0d0e7389 */ /* 0x0000a400000c000b */
[----:B012---:R-:W-:Y:S01]  /*1ee50*/  ENDCOLLECTIVE ;  /* 0x000000000000791b */ /* 0x007fe20003800000 */
.L_x_8180:
[----:B------:R-:W-:Y:S05]  /*1ee60*/  BSYNC B1 ;  /* 0x0000000000017941 */ /* 0x000fea0003800000 */
.L_x_8179:
        /* <DEDUP_REMOVED lines=8> */
.L_x_8181:
[----:B------:R-:W-:Y:S05]  /*1eef0*/  BRA `(.L_x_8182) ;  /* 0xfffffe5400fc7947 */ /* 0x000fea000383ffff */
.L_x_7919:
[----:B--2---:R2:W3:Y:S02]  /*1ef00*/  SYNCS.PHASECHK.TRANS64.TRYWAIT P3, [R61+URZ+0x28cb0], R68 ;  /* 0x028cb0443d0075a7 */ /* 0x0044e4000806017f */
[----:B---3--:R-:W-:Y:S05]  /*1ef10*/  @!P3 NANOSLEEP.SYNCS 0x989680 ;  /* 0x009896800000b95d */ /* 0x008fea0003900000 */
[----:B------:R-:W3:Y:S02]  /*1ef20*/  @!P3 SYNCS.PHASECHK.TRANS64 P3, [R61+URZ+0x28cb0], R68 ;  /* 0x028cb0443d00b5a7 */ /* 0x000ee4000806007f */
[----:B---3--:R-:W-:Y:S05]  /*1ef30*/  @!P3 BRA `(.L_x_7919) ;  /* 0xfffffffc00f0b947 */ /* 0x008fea000383ffff */
[----:B------:R-:W-:Y:S05]  /*1ef40*/  BRA `(.L_x_8183) ;  /* 0xfffffe5800887947 */ /* 0x000fea000383ffff */
.L_x_7932:
[----:B-1----:R1:W2:Y:S02]  /*1ef50*/  SYNCS.PHASECHK.TRANS64.TRYWAIT P1, [R12+URZ+0x28c50], R5 ;  /* 0x028c50050c0075a7 */ /* 0x0022a4000802017f */
[----:B--2---:R-:W-:Y:S05]  /*1ef60*/  @!P1 NANOSLEEP.SYNCS 0x989680 ;  /* 0x009896800000995d */ /* 0x004fea0003900000 */
[----:B------:R-:W2:Y:S02]  /*1ef70*/  @!P1 SYNCS.PHASECHK.TRANS64 P1, [R12+URZ+0x28c50], R5 ;  /* 0x028c50050c0095a7 */ /* 0x000ea4000802007f */
[----:B--2---:R-:W-:Y:S05]  /*1ef80*/  @!P1 BRA `(.L_x_7932) ;  /* 0xfffffffc00f09947 */ /* 0x004fea000383ffff */
[----:B------:R-:W-:Y:S05]  /*1ef90*/  BRA `(.L_x_8184) ;  /* 0xfffffe6c00407947 */ /* 0x000fea000383ffff */
.L_x_7940:
[----:B-1----:R1:W2:Y:S02]  /*1efa0*/  SYNCS.PHASECHK.TRANS64.TRYWAIT P1, [R21+URZ+0x28c50], R12 ;  /* 0x028c500c150075a7 */ /* 0x0022a4000802017f */
[----:B--2---:R-:W-:Y:S05]  /*1efb0*/  @!P1 NANOSLEEP.SYNCS 0x989680 ;  /* 0x009896800000995d */ /* 0x004fea0003900000 */
[----:B------:R-:W2:Y:S02]  /*1efc0*/  @!P1 SYNCS.PHASECHK.TRANS64 P1, [R21+URZ+0x28c50], R12 ;  /* 0x028c500c150095a7 */ /* 0x000ea4000802007f */
[----:B--2---:R-:W-:Y:S05]  /*1efd0*/  @!P1 BRA `(.L_x_7940) ;  /* 0xfffffffc00f09947 */ /* 0x004fea000383ffff */
[----:B------:R-:W-:Y:S05]  /*1efe0*/  BRA `(.L_x_7939) ;  /* 0xfffffe7800687947 */ /* 0x000fea000383ffff */
.L_x_7956:
        /* <DEDUP_REMOVED lines=8> */
.L_x_8186:
[----:B------:R-:W-:Y:S05]  /*1f070*/  BSYNC B1 ;  /* 0x0000000000017941 */ /* 0x000fea0003800000 */
.L_x_8185:
        /* <DEDUP_REMOVED lines=8> */
.L_x_8187:
[----:B------:R-:W-:Y:S02]  /*1f100*/  IMAD.MOV.U32 R13, RZ, RZ, R152 ;  /* 0x000000ffff0d7224 */ /* 0x000fe400078e0098 */
[----:B------:R-:W-:-:S07]  /*1f110*/  IMAD.MOV.U32 R3, RZ, RZ, R14 ;  /* 0x000000ffff037224 */ /* 0x000fce00078e000e */
[----:B------:R-:W-:Y:S05]  /*1f120*/  WARPSYNC.COLLECTIVE R15, `(.L_x_8188) ;  /* 0x000000000f087348 */ /* 0x000fea0003c00000 */
[----:B------:R0:W1:Y:S02]  /*1f130*/  SHFL.IDX P6, R14, R13, R12, R11 ;  /* 0x0000000c0d0e7389 */ /* 0x00006400000c000b */
[----:B01----:R-:W-:Y:S01]  /*1f140*/  ENDCOLLECTIVE ;  /* 0x000000000000791b */ /* 0x003fe20003800000 */
.L_x_8188:
[----:B------:R-:W-:Y:S02]  /*1f150*/  IMAD.MOV.U32 R13, RZ, RZ, R30 ;  /* 0x000000ffff0d7224 */ /* 0x000fe400078e001e */
[----:B------:R-:W-:-:S07]  /*1f160*/  IMAD.MOV.U32 R7, RZ, RZ, R14 ;  /* 0x000000ffff077224 */ /* 0x000fce00078e000e */
[----:B------:R-:W-:Y:S05]  /*1f170*/  WARPSYNC.COLLECTIVE R15, `(.L_x_8189) ;  /* 0x000000000f087348 */ /* 0x000fea0003c00000 */
[----:B------:R0:W1:Y:S02]  /*1f180*/  SHFL.IDX P6, R14, R13, R12, R11 ;  /* 0x0000000c0d0e7389 */ /* 0x00006400000c000b */
[----:B01----:R-:W-:Y:S01]  /*1f190*/  ENDCOLLECTIVE ;  /* 0x000000000000791b */ /* 0x003fe20003800000 */
.L_x_8189:
[----:B------:R-:W-:Y:S01]  /*1f1a0*/  IMAD.MOV.U32 R8, RZ, RZ, R14 ;  /* 0x000000ffff087224 */ /* 0x000fe200078e000e */
[----:B------:R-:W-:Y:S06]  /*1f1b0*/  BRA `(.L_x_8190) ;  /* 0xfffffe9000b87947 */ /* 0x000fec000383ffff */
.L_x_7959:
        /* <DEDUP_REMOVED lines=8> */
.L_x_8192:
[----:B------:R-:W-:Y:S05]  /*1f240*/  BSYNC B1 ;  /* 0x0000000000017941 */ /* 0x000fea0003800000 */
.L_x_8191:
        /* <DEDUP_REMOVED lines=8> */
.L_x_8193:
[----:B------:R-:W-:Y:S02]  /*1f2d0*/  IMAD.MOV.U32 R13, RZ, RZ, R152 ;  /* 0x000000ffff0d7224 */ /* 0x000fe400078e0098 */
[----:B------:R-:W-:-:S07]  /*1f2e0*/  IMAD.MOV.U32 R3, RZ, RZ, R14 ;  /* 0x000000ffff037224 */ /* 0x000fce00078e000e */
[----:B------:R-:W-:Y:S05]  /*1f2f0*/  WARPSYNC.COLLECTIVE R15, `(.L_x_8194) ;  /* 0x000000000f087348 */ /* 0x000fea0003c00000 */
[----:B------:R0:W1:Y:S02]  /*1f300*/  SHFL.IDX P6, R14, R13, R12, R11 ;  /* 0x0000000c0d0e7389 */ /* 0x00006400000c000b */
[----:B01----:R-:W-:Y:S01]  /*1f310*/  ENDCOLLECTIVE ;  /* 0x000000000000791b */ /* 0x003fe20003800000 */
.L_x_8194:
[----:B------:R-:W-:Y:S02]  /*1f320*/  IMAD.MOV.U32 R13, RZ, RZ, R30 ;  /* 0x000000ffff0d7224 */ /* 0x000fe400078e001e */
[----:B------:R-:W-:-:S07]  /*1f330*/  IMAD.MOV.U32 R7, RZ, RZ, R14 ;  /* 0x000000ffff077224 */ /* 0x000fce00078e000e */
[----:B------:R-:W-:Y:S05]  /*1f340*/  WARPSYNC.COLLECTIVE R15, `(.L_x_8195) ;  /* 0x000000000f087348 */ /* 0x000fea0003c00000 */
[----:B------:R0:W1:Y:S02]  /*1f350*/  SHFL.IDX P6, R14, R13, R12, R11 ;  /* 0x0000000c0d0e7389 */ /* 0x00006400000c000b */
[----:B01----:R-:W-:Y:S01]  /*1f360*/  ENDCOLLECTIVE ;  /* 0x000000000000791b */ /* 0x003fe20003800000 */
.L_x_8195:
[----:B------:R-:W-:Y:S01]  /*1f370*/  IMAD.MOV.U32 R30, RZ, RZ, R14 ;  /* 0x000000ffff1e7224 */ /* 0x000fe200078e000e */
[----:B------:R-:W-:Y:S06]  /*1f380*/  BRA `(.L_x_8196) ;  /* 0xfffffe9400187947 */ /* 0x000fec000383ffff */
.L_x_7963:
[----:B0-----:R0:W1:Y:S02]  /*1f390*/  SYNCS.PHASECHK.TRANS64.TRYWAIT P0, [R2+URZ+0x28c00], R35 ;  /* 0x028c0023020075a7 */ /* 0x001064000800017f */
[----:B-1----:R-:W-:Y:S05]  /*1f3a0*/  @!P0 NANOSLEEP.SYNCS 0x989680 ;  /* 0x009896800000895d */ /* 0x002fea0003900000 */
[----:B------:R-:W1:Y:S02]  /*1f3b0*/  @!P0 SYNCS.PHASECHK.TRANS64 P0, [R2+URZ+0x28c00], R35 ;  /* 0x028c0023020085a7 */ /* 0x000e64000800007f */
[----:B-1----:R-:W-:Y:S05]  /*1f3c0*/  @!P0 BRA `(.L_x_7963) ;  /* 0xfffffffc00f08947 */ /* 0x002fea000383ffff */
[----:B------:R-:W-:Y:S05]  /*1f3d0*/  BRA `(.L_x_8197) ;  /* 0xfffffe98000c7947 */ /* 0x000fea000383ffff */
.L_x_7971:
        /* <DEDUP_REMOVED lines=9> */
.L_x_8199:
[----:B------:R-:W-:Y:S05]  /*1f470*/  BSYNC B1 ;  /* 0x0000000000017941 */ /* 0x000fea0003800000 */
.L_x_8198:
        /* <DEDUP_REMOVED lines=10> */
.L_x_8200:
        /* <DEDUP_REMOVED lines=8> */
.L_x_8201:
[----:B------:R-:W-:-:S05]  /*1f5a0*/  @!P1 IADD3 R8, P2, R4, R7, RZ ;  /* 0x0000000704089210 */ /* 0x000fca0007f5e0ff */
[----:B------:R-:W-:Y:S02]  /*1f5b0*/  @!P1 IMAD.X R9, R3, 0x1, R6, P2 ;  /* 0x0000000103099824 */ /* 0x000fe400010e0606 */
[----:B------:R-:W-:Y:S02]  /*1f5c0*/  IMAD.MOV.U32 R13, RZ, RZ, R34 ;  /* 0x000000ffff0d7224 */ /* 0x000fe400078e0022 */
[----:B------:R-:W-:-:S07]  /*1f5d0*/  IMAD.MOV.U32 R5, RZ, RZ, R14 ;  /* 0x000000ffff057224 */ /* 0x000fce00078e000e */
[----:B------:R-:W-:Y:S05]  /*1f5e0*/  WARPSYNC.COLLECTIVE R15, `(.L_x_8202) ;  /* 0x000000000f087348 */ /* 0x000fea0003c00000 */
[----:B------:R0:W1:Y:S02]  /*1f5f0*/  SHFL.IDX P6, R14, R13, R12, R11 ;  /* 0x0000000c0d0e7389 */ /* 0x00006400000c000b */
[----:B01----:R-:W-:Y:S01]  /*1f600*/  ENDCOLLECTIVE ;  /* 0x000000000000791b */ /* 0x003fe20003800000 */
.L_x_8202:
        /* <DEDUP_REMOVED lines=21> */
.L_x_8203:
        /* <DEDUP_REMOVED lines=16> */
[----:B------:R-:W-:-:S07]  /*1f860*/  CS2R R4, SRZ ;  /* 0x0000000000047805 */ /* 0x000fce000001ff00 */
[----:B------:R-:W-:Y:S05]  /*1f870*/  WARPSYNC.COLLECTIVE R15, `(.L_x_8204) ;  /* 0x000000000f087348 */ /* 0x000fea0003c00000 */
[----:B------:R0:W1:Y:S02]  /*1f880*/  SHFL.IDX P6, R14, R13, R12, R11 ;  /* 0x0000000c0d0e7389 */ /* 0x00006400000c000b */
[----:B01----:R-:W-:Y:S01]  /*1f890*/  ENDCOLLECTIVE ;  /* 0x000000000000791b */ /* 0x003fe20003800000 */
.L_x_8204:
[----:B------:R-:W-:Y:S01]  /*1f8a0*/  PRMT R44, R6, 0x5410, R7 ;  /* 0x00005410062c7816 */ /* 0x000fe20000000007 */
[----:B------:R-:W-:Y:S02]  /*1f8b0*/  IMAD.MOV.U32 R13, RZ, RZ, R25 ;  /* 0x000000ffff0d7224 */ /* 0x000fe400078e0019 */
[----:B------:R-:W-:-:S07]  /*1f8c0*/  IMAD.MOV.U32 R24, RZ, RZ, R14 ;  /* 0x000000ffff187224 */ /* 0x000fce00078e000e */
[----:B------:R-:W-:Y:S05]  /*1f8d0*/  WARPSYNC.COLLECTIVE R15, `(.L_x_8205) ;  /* 0x000000000f087348 */ /* 0x000fea0003c00000 */
[----:B------:R0:W1:Y:S02]  /*1f8e0*/  SHFL.IDX P6, R14, R13, R12, R11 ;  /* 0x0000000c0d0e7389 */ /* 0x00006400000c000b */
[----:B01----:R-:W-:Y:S01]  /*1f8f0*/  ENDCOLLECTIVE ;  /* 0x000000000000791b */ /* 0x003fe20003800000 */
.L_x_8205:
[----:B------:R-:W-:Y:S02]  /*1f900*/  IMAD.MOV.U32 R13, RZ, RZ, R34 ;  /* 0x000000ffff0d7224 */ /* 0x000fe400078e0022 */
[----:B------:R-:W-:-:S07]  /*1f910*/  IMAD.MOV.U32 R25, RZ, RZ, R14 ;  /* 0x000000ffff197224 */ /* 0x000fce00078e000e */
[----:B------:R-:W-:Y:S05]  /*1f920*/  WARPSYNC.COLLECTIVE R15, `(.L_x_8206) ;  /* 0x000000000f087348 */ /* 0x000fea0003c00000 */
[----:B------:R0:W1:Y:S02]  /*1f930*/  SHFL.IDX P6, R14, R13, R12, R11 ;  /* 0x0000000c0d0e7389 */ /* 0x00006400000c000b */
[----:B01----:R-:W-:Y:S01]  /*1f940*/  ENDCOLLECTIVE ;  /* 0x000000000000791b */ /* 0x003fe20003800000 */
.L_x_8206:
[----:B------:R-:W-:Y:S05]  /*1f950*/  BRA `(.L_x_8207) ;  /* 0xfffffea400307947 */ /* 0x000fea000383ffff */
.L_x_7975:
[----:B0-----:R0:W1:Y:S02]  /*1f960*/  SYNCS.PHASECHK.TRANS64.TRYWAIT P1, [R2+URZ+0x28c00], R13 ;  /* 0x028c000d020075a7 */ /* 0x001064000802017f */
[----:B-1----:R-:W-:Y:S05]  /*1f970*/  @!P1 NANOSLEEP.SYNCS 0x989680 ;  /* 0x009896800000995d */ /* 0x002fea0003900000 */
[----:B------:R-:W1:Y:S02]  /*1f980*/  @!P1 SYNCS.PHASECHK.TRANS64 P1, [R2+URZ+0x28c00], R13 ;  /* 0x028c000d020095a7 */ /* 0x000e64000802007f */
[----:B-1----:R-:W-:Y:S05]  /*1f990*/  @!P1 BRA `(.L_x_7975) ;  /* 0xfffffffc00f09947 */ /* 0x002fea000383ffff */
[----:B------:R-:W-:Y:S05]  /*1f9a0*/  BRA `(.L_x_8208) ;  /* 0xfffffea400d07947 */ /* 0x000fea000383ffff */
.L_x_7981:
[----:B-1----:R1:W3:Y:S02]  /*1f9b0*/  SYNCS.PHASECHK.TRANS64.TRYWAIT P1, [R20+URZ+0x28c30], R21 ;  /* 0x028c3015140075a7 */ /* 0x0022e4000802017f */
[----:B---3--:R-:W-:Y:S05]  /*1f9c0*/  @!P1 NANOSLEEP.SYNCS 0x989680 ;  /* 0x009896800000995d */ /* 0x008fea0003900000 */
[----:B------:R-:W3:Y:S02]  /*1f9d0*/  @!P1 SYNCS.PHASECHK.TRANS64 P1, [R20+URZ+0x28c30], R21 ;  /* 0x028c3015140095a7 */ /* 0x000ee4000802007f */
[----:B---3--:R-:W-:Y:S05]  /*1f9e0*/  @!P1 BRA `(.L_x_7981) ;  /* 0xfffffffc00f09947 */ /* 0x008fea000383ffff */
[----:B------:R-:W-:Y:S05]  /*1f9f0*/  BRA `(.L_x_7980) ;  /* 0xfffffeb400887947 */ /* 0x000fea000383ffff */
.L_x_7987:
[----:B--2---:R2:W3:Y:S02]  /*1fa00*/  SYNCS.PHASECHK.TRANS64.TRYWAIT P1, [R20+URZ+0x28c50], R21 ;  /* 0x028c5015140075a7 */ /* 0x0044e4000802017f */
[----:B---3--:R-:W-:Y:S05]  /*1fa10*/  @!P1 NANOSLEEP.SYNCS 0x989680 ;  /* 0x009896800000995d */ /* 0x008fea0003900000 */
[----:B------:R-:W3:Y:S02]  /*1fa20*/  @!P1 SYNCS.PHASECHK.TRANS64 P1, [R20+URZ+0x28c50], R21 ;  /* 0x028c5015140095a7 */ /* 0x000ee4000802007f */
[----:B---3--:R-:W-:Y:S05]  /*1fa30*/  @!P1 BRA `(.L_x_7987) ;  /* 0xfffffffc00f09947 */ /* 0x008fea000383ffff */
[----:B------:R-:W-:Y:S05]  /*1fa40*/  BRA `(.L_x_7986) ;  /* 0xfffffecc00487947 */ /* 0x000fea000383ffff */
.L_x_7996:
[----:B-1----:R1:W2:Y:S02]  /*1fa50*/  SYNCS.PHASECHK.TRANS64.TRYWAIT P1, [R209+URZ+0x28c30], R213 ;  /* 0x028c30d5d10075a7 */ /* 0x0022a4000802017f */
[----:B--2---:R-:W-:Y:S05]  /*1fa60*/  @!P1 NANOSLEEP.SYNCS 0x989680 ;  /* 0x009896800000995d */ /* 0x004fea0003900000 */
[----:B------:R-:W2:Y:S02]  /*1fa70*/  @!P1 SYNCS.PHASECHK.TRANS64 P1, [R209+URZ+0x28c30], R213 ;  /* 0x028c30d5d10095a7 */ /* 0x000ea4000802007f */
[----:B--2---:R-:W-:Y:S05]  /*1fa80*/  @!P1 BRA `(.L_x_7996) ;  /* 0xfffffffc00f09947 */ /* 0x004fea000383ffff */
[----:B------:R-:W-:Y:S05]  /*1fa90*/  BRA `(.L_x_7995) ;  /* 0xfffffed0007c7947 */ /* 0x000fea000383ffff */
.L_x_8002:
[----:B--2---:R2:W3:Y:S02]  /*1faa0*/  SYNCS.PHASECHK.TRANS64.TRYWAIT P1, [R209+URZ+0x28c50], R213 ;  /* 0x028c50d5d10075a7 */ /* 0x0044e4000802017f */
[----:B---3--:R-:W-:Y:S05]  /*1fab0*/  @!P1 NANOSLEEP.SYNCS 0x989680 ;  /* 0x009896800000995d */ /* 0x008fea0003900000 */
[----:B------:R-:W3:Y:S02]  /*1fac0*/  @!P1 SYNCS.PHASECHK.TRANS64 P1, [R209+URZ+0x28c50], R213 ;  /* 0x028c50d5d10095a7 */ /* 0x000ee4000802007f */
[----:B---3--:R-:W-:Y:S05]  /*1fad0*/  @!P1 BRA `(.L_x_8002) ;  /* 0xfffffffc00f09947 */ /* 0x008fea000383ffff */
[----:B------:R-:W-:Y:S05]  /*1fae0*/  BRA `(.L_x_8001) ;  /* 0xfffffef0002c7947 */ /* 0x000fea000383ffff */
.L_x_8011:
[----:B-1----:R1:W2:Y:S02]  /*1faf0*/  SYNCS.PHASECHK.TRANS64.TRYWAIT P1, [R198+URZ+0x28c30], R20 ;  /* 0x028c3014c60075a7 */ /* 0x0022a4000802017f */
[----:B--2---:R-:W-:Y:S05]  /*1fb00*/  @!P1 NANOSLEEP.SYNCS 0x989680 ;  /* 0x009896800000995d */ /* 0x004fea0003900000 */
[----:B------:R-:W2:Y:S02]  /*1fb10*/  @!P1 SYNCS.PHASECHK.TRANS64 P1, [R198+URZ+0x28c30], R20 ;  /* 0x028c3014c60095a7 */ /* 0x000ea4000802007f */
[----:B--2---:R-:W-:Y:S05]  /*1fb20*/  @!P1 BRA `(.L_x_8011) ;  /* 0xfffffffc00f09947 */ /* 0x004fea000383ffff */
[----:B------:R-:W-:Y:S05]  /*1fb30*/  BRA `(.L_x_8010) ;  /* 0xfffffef4004c7947 */ /* 0x000fea000383ffff */
.L_x_8017:
[----:B---3--:R3:W4:Y:S02]  /*1fb40*/  SYNCS.PHASECHK.TRANS64.TRYWAIT P1, [R198+URZ+0x28c50], R20 ;  /* 0x028c5014c60075a7 */ /* 0x008724000802017f */
[----:B----4-:R-:W-:Y:S05]  /*1fb50*/  @!P1 NANOSLEEP.SYNCS 0x989680 ;  /* 0x009896800000995d */ /* 0x010fea0003900000 */
[----:B------:R-:W4:Y:S02]  /*1fb60*/  @!P1 SYNCS.PHASECHK.TRANS64 P1, [R198+URZ+0x28c50], R20 ;  /* 0x028c5014c60095a7 */ /* 0x000f24000802007f */
[----:B----4-:R-:W-:Y:S05]  /*1fb70*/  @!P1 BRA `(.L_x_8017) ;  /* 0xfffffffc00f09947 */ /* 0x010fea000383ffff */
[----:B------:R-:W-:Y:S05]  /*1fb80*/  BRA `(.L_x_8016) ;  /* 0xffffff0c00a87947 */ /* 0x000fea000383ffff */
.L_x_8053:
        /* <DEDUP_REMOVED lines=8> */
[----:B------:R-:W-:Y:S05]  /*1fc10*/  WARPSYNC.COLLECTIVE R15, `(.L_x_8210) ;  /* 0x000000000f087348 */ /* 0x000fea0003c00000 */
[----:B------:R0:W1:Y:S02]  /*1fc20*/  SHFL.IDX P6, R14, R13, R12, R11 ;  /* 0x0000000c0d0e7389 */ /* 0x00006400000c000b */
[----:B01----:R-:W-:Y:S01]  /*1fc30*/  ENDCOLLECTIVE ;  /* 0x000000000000791b */ /* 0x003fe20003800000 */
.L_x_8210:
[----:B------:R-:W-:Y:S05]  /*1fc40*/  BSYNC B1 ;  /* 0x0000000000017941 */ /* 0x000fea0003800000 */
.L_x_8209:
[----:B------:R-:W-:Y:S05]  /*1fc50*/  BRA `(.L_x_8211) ;  /* 0xffffff8400c87947 */ /* 0x000fea000383ffff */
.L_x_8055:
[----:B------:R-:W-:Y:S01]  /*1fc60*/  BSSY B1, `(.L_x_8212) ;  /* 0x0000006000017945 */ /* 0x000fe20003800000 */
[----:B------:R-:W-:-:S07]  /*1fc70*/  IMAD.MOV.U32 R15, RZ, RZ, -0x1 ;  /* 0xffffffffff0f7424 */ /* 0x000fce00078e00ff */
[----:B0-----:R-:W-:Y:S05]  /*1fc80*/  WARPSYNC.COLLECTIVE R15, `(.L_x_8213) ;  /* 0x000000000f0c7348 */ /* 0x001fea0003c00000 */
[----:B------:R-:W-:Y:S02]  /*1fc90*/  ELECT P6, UR62, PT ;  /* 0x00000000003e782f */ /* 0x000fe400038c0000 */
[----:B------:R-:W-:Y:S01]  /*1fca0*/  MOV R14, UR62 ;  /* 0x0000003e000e7c02 */ /* 0x000fe20008000f00 */
[----:B0-----:R-:W-:Y:S10]  /*1fcb0*/  ENDCOLLECTIVE ;  /* 0x000000000000791b */ /* 0x001ff40003800000 */
.L_x_8213:
[----:B------:R-:W-:Y:S05]  /*1fcc0*/  BSYNC B1 ;  /* 0x0000000000017941 */ /* 0x000fea0003800000 */
.L_x_8212:
[----:B------:R-:W-:Y:S05]  /*1fcd0*/  BRA `(.L_x_8054) ;  /* 0xffffff8400c07947 */ /* 0x000fea000383ffff */
.L_x_8057:
[----:B0-----:R0:W1:Y:S02]  /*1fce0*/  SYNCS.PHASECHK.TRANS64.TRYWAIT P0, [R17+URZ+0x28c20], R3 ;  /* 0x028c2003110075a7 */ /* 0x001064000800017f */
[----:B-1----:R-:W-:Y:S05]  /*1fcf0*/  @!P0 NANOSLEEP.SYNCS 0x989680 ;  /* 0x009896800000895d */ /* 0x002fea0003900000 */
[----:B------:R-:W1:Y:S02]  /*1fd00*/  @!P0 SYNCS.PHASECHK.TRANS64 P0, [R17+URZ+0x28c20], R3 ;  /* 0x028c2003110085a7 */ /* 0x000e64000800007f */
[----:B-1----:R-:W-:Y:S05]  /*1fd10*/  @!P0 BRA `(.L_x_8057) ;  /* 0xfffffffc00f08947 */ /* 0x002fea000383ffff */
[----:B------:R-:W-:Y:S05]  /*1fd20*/  BRA `(.L_x_8214) ;  /* 0xffffff8400d07947 */ /* 0x000fea000383ffff */
.L_x_8061:
[----:B0-----:R0:W1:Y:S02]  /*1fd30*/  SYNCS.PHASECHK.TRANS64.TRYWAIT P0, [R3+URZ+0x28ca0], R9 ;  /* 0x028ca009030075a7 */ /* 0x001064000800017f */
[----:B-1----:R-:W-:Y:S05]  /*1fd40*/  @!P0 NANOSLEEP.SYNCS 0x989680 ;  /* 0x009896800000895d */ /* 0x002fea0003900000 */
[----:B------:R-:W1:Y:S02]  /*1fd50*/  @!P0 SYNCS.PHASECHK.TRANS64 P0, [R3+URZ+0x28ca0], R9 ;  /* 0x028ca009030085a7 */ /* 0x000e64000800007f */
[----:B-1----:R-:W-:Y:S05]  /*1fd60*/  @!P0 BRA `(.L_x_8061) ;  /* 0xfffffffc00f08947 */ /* 0x002fea000383ffff */
[----:B------:R-:W-:Y:S05]  /*1fd70*/  BRA `(.L_x_8215) ;  /* 0xffffff8400e87947 */ /* 0x000fea000383ffff */
.L_x_8066:
[----:B-1----:R1:W2:Y:S02]  /*1fd80*/  SYNCS.PHASECHK.TRANS64.TRYWAIT P0, [R3+URZ+0x28cc0], R9 ;  /* 0x028cc009030075a7 */ /* 0x0022a4000800017f */
[----:B--2---:R-:W-:Y:S05]  /*1fd90*/  @!P0 NANOSLEEP.SYNCS 0x989680 ;  /* 0x009896800000895d */ /* 0x004fea0003900000 */
[----:B------:R-:W2:Y:S02]  /*1fda0*/  @!P0 SYNCS.PHASECHK.TRANS64 P0, [R3+URZ+0x28cc0], R9 ;  /* 0x028cc009030085a7 */ /* 0x000ea4000800007f */
[----:B--2---:R-:W-:Y:S05]  /*1fdb0*/  @!P0 BRA `(.L_x_8066) ;  /* 0xfffffffc00f08947 */ /* 0x004fea000383ffff */
[----:B------:R-:W-:Y:S05]  /*1fdc0*/  BRA `(.L_x_8216) ;  /* 0xffffff8800647947 */ /* 0x000fea000383ffff */
.L_x_8080:
[----:B0-----:R0:W1:Y:S02]  /*1fdd0*/  SYNCS.PHASECHK.TRANS64.TRYWAIT P1, [R9+URZ+0x28ca0], R2 ;  /* 0x028ca002090075a7 */ /* 0x001064000802017f */
[----:B-1----:R-:W-:Y:S05]  /*1fde0*/  @!P1 NANOSLEEP.SYNCS 0x989680 ;  /* 0x009896800000995d */ /* 0x002fea0003900000 */
[----:B------:R-:W1:Y:S02]  /*1fdf0*/  @!P1 SYNCS.PHASECHK.TRANS64 P1, [R9+URZ+0x28ca0], R2 ;  /* 0x028ca002090095a7 */ /* 0x000e64000802007f */
[----:B-1----:R-:W-:Y:S05]  /*1fe00*/  @!P1 BRA `(.L_x_8080) ;  /* 0xfffffffc00f09947 */ /* 0x002fea000383ffff */
[----:B------:R-:W-:Y:S05]  /*1fe10*/  BRA `(.L_x_8217) ;  /* 0xffffff9000c87947 */ /* 0x000fea000383ffff */
.L_x_8085:
[----:B-1----:R1:W2:Y:S02]  /*1fe20*/  SYNCS.PHASECHK.TRANS64.TRYWAIT P1, [R9+URZ+0x28cc0], R2 ;  /* 0x028cc002090075a7 */ /* 0x0022a4000802017f */
[----:B--2---:R-:W-:Y:S05]  /*1fe30*/  @!P1 NANOSLEEP.SYNCS 0x989680 ;  /* 0x009896800000995d */ /* 0x004fea0003900000 */
[----:B------:R-:W2:Y:S02]  /*1fe40*/  @!P1 SYNCS.PHASECHK.TRANS64 P1, [R9+URZ+0x28cc0], R2 ;  /* 0x028cc002090095a7 */ /* 0x000ea4000802007f */
[----:B--2---:R-:W-:Y:S05]  /*1fe50*/  @!P1 BRA `(.L_x_8085) ;  /* 0xfffffffc00f09947 */ /* 0x004fea000383ffff */
[----:B------:R-:W-:Y:S05]  /*1fe60*/  BRA `(.L_x_8218) ;  /* 0xffffff9400407947 */ /* 0x000fea000383ffff */
.L_x_8107:
        /* <DEDUP_REMOVED lines=11> */
.L_x_8220:
[----:B------:R-:W-:Y:S05]  /*1ff20*/  BSYNC B0 ;  /* 0x0000000000007941 */ /* 0x000fea0003800000 */
.L_x_8219:
[----:B------:R-:W-:Y:S05]  /*1ff30*/  BRA `(.L_x_8221) ;  /* 0xffffffac00047947 */ /* 0x000fea000383ffff */
.L_x_8110:
[----:B0-----:R0:W1:Y:S02]  /*1ff40*/  SYNCS.PHASECHK.TRANS64.TRYWAIT P0, [R30+URZ+0x28c40], R0 ;  /* 0x028c40001e0075a7 */ /* 0x001064000800017f */
[----:B-1----:R-:W-:Y:S05]  /*1ff50*/  @!P0 NANOSLEEP.SYNCS 0x989680 ;  /* 0x009896800000895d */ /* 0x002fea0003900000 */
[----:B------:R-:W1:Y:S02]  /*1ff60*/  @!P0 SYNCS.PHASECHK.TRANS64 P0, [R30+URZ+0x28c40], R0 ;  /* 0x028c40001e0085a7 */ /* 0x000e64000800007f */
[----:B-1----:R-:W-:Y:S05]  /*1ff70*/  @!P0 BRA `(.L_x_8110) ;  /* 0xfffffffc00f08947 */ /* 0x002fea000383ffff */
[----:B------:R-:W-:Y:S05]  /*1ff80*/  BRA `(.L_x_8222) ;  /* 0xffffffac003c7947 */ /* 0x000fea000383ffff */
.L_x_8111:
        /* <DEDUP_REMOVED lines=8> */
.L_x_8224:
[----:B------:R-:W-:Y:S05]  /*20010*/  BSYNC B0 ;  /* 0x0000000000007941 */ /* 0x000fea0003800000 */
.L_x_8223:
        /* <DEDUP_REMOVED lines=9> */
.L_x_8225:
[----:B------:R-:W-:Y:S02]  /*200b0*/  IMAD.MOV.U32 R13, RZ, RZ, R4 ;  /* 0x000000ffff0d7224 */ /* 0x000fe400078e0004 */
[----:B------:R-:W-:Y:S02]  /*200c0*/  IMAD.MOV.U32 R12, RZ, RZ, 0x1 ;  /* 0x00000001ff0c7424 */ /* 0x000fe400078e00ff */
[----:B------:R-:W-:-:S07]  /*200d0*/  IMAD.MOV.U32 R3, RZ, RZ, R14 ;  /* 0x000000ffff037224 */ /* 0x000fce00078e000e */
[----:B------:R-:W-:Y:S05]  /*200e0*/  WARPSYNC.COLLECTIVE R15, `(.L_x_8226) ;  /* 0x000000000f087348 */ /* 0x000fea0003c00000 */
[----:B------:R0:W1:Y:S02]  /*200f0*/  SHFL.IDX P6, R14, R13, R12, R11 ;  /* 0x0000000c0d0e7389 */ /* 0x00006400000c000b */
[----:B01----:R-:W-:Y:S01]  /*20100*/  ENDCOLLECTIVE ;  /* 0x000000000000791b */ /* 0x003fe20003800000 */
.L_x_8226:
        /* <DEDUP_REMOVED lines=15> */
.L_x_8227:
[----:B------:R-:W-:Y:S02]  /*20200*/  @P0 IMAD R6, R5, 0x2, R17 ;  /* 0x0000000205060824 */ /* 0x000fe400078e0211 */
[----:B------:R-:W-:Y:S02]  /*20210*/  IMAD.MOV.U32 R13, RZ, RZ, R4 ;  /* 0x000000ffff0d7224 */ /* 0x000fe400078e0004 */
[----:B------:R-:W-:Y:S02]  /*20220*/  IMAD.MOV.U32 R12, RZ, RZ, 0x2 ;  /* 0x00000002ff0c7424 */ /* 0x000fe400078e00ff */
[----:B------:R-:W-:-:S07]  /*20230*/  IMAD.MOV.U32 R3, RZ, RZ, R14 ;  /* 0x000000ffff037224 */ /* 0x000fce00078e000e */
[----:B------:R-:W-:Y:S05]  /*20240*/  WARPSYNC.COLLECTIVE R15, `(.L_x_8228) ;  /* 0x000000000f087348 */ /* 0x000fea0003c00000 */
[----:B------:R0:W1:Y:S02]  /*20250*/  SHFL.IDX P6, R14, R13, R12, R11 ;  /* 0x0000000c0d0e7389 */ /* 0x00006400000c000b */
[----:B01----:R-:W-:Y:S01]  /*20260*/  ENDCOLLECTIVE ;  /* 0x000000000000791b */ /* 0x003fe20003800000 */
.L_x_8228:
        /* <DEDUP_REMOVED lines=15> */
.L_x_8229:
[----:B------:R-:W-:Y:S02]  /*20360*/  @P0 IMAD R6, R5, 0x2, R17 ;  /* 0x0000000205060824 */ /* 0x000fe400078e0211 */
[----:B------:R-:W-:Y:S02]  /*20370*/  IMAD.MOV.U32 R13, RZ, RZ, R4 ;  /* 0x000000ffff0d7224 */ /* 0x000fe400078e0004 */
[----:B------:R-:W-:Y:S02]  /*20380*/  IMAD.MOV.U32 R12, RZ, RZ, 0x3 ;  /* 0x00000003ff0c7424 */ /* 0x000fe400078e00ff */
[----:B------:R-:W-:-:S07]  /*20390*/  IMAD.MOV.U32 R3, RZ, RZ, R14 ;  /* 0x000000ffff037224 */ /* 0x000fce00078e000e */
[----:B------:R-:W-:Y:S05]  /*203a0*/  WARPSYNC.COLLECTIVE R15, `(.L_x_8230) ;  /* 0x000000000f087348 */ /* 0x000fea0003c00000 */
[----:B------:R0:W1:Y:S02]  /*203b0*/  SHFL.IDX P6, R14, R13, R12, R11 ;  /* 0x0000000c0d0e7389 */ /* 0x00006400000c000b */
[----:B01----:R-:W-:Y:S01]  /*203c0*/  ENDCOLLECTIVE ;  /* 0x000000000000791b */ /* 0x003fe20003800000 */
.L_x_8230:
        /* <DEDUP_REMOVED lines=10> */
.L_x_8231:
[----:B------:R-:W-:Y:S01]  /*20470*/  @!PT LDS RZ, [RZ] ;  /* 0x00000000fffff984 */ /* 0x000fe20000000800 */
[----:B------:R-:W-:Y:S01]  /*20480*/  @!PT LDS RZ, [RZ] ;  /* 0x00000000fffff984 */ /* 0x000fe20000000800 */
[----:B------:R-:W-:Y:S01]  /*20490*/  @!PT LDS RZ, [RZ] ;  /* 0x00000000fffff984 */ /* 0x000fe20000000800 */
[----:B------:R0:W-:Y:S01]  /*204a0*/  @P0 LDGSTS.E.BYPASS.LTC128B.128 [R6+0x23400], desc[UR42][R2.64], !P2 ;  /* 0x2340000002060fae */ /* 0x0001e2000d101d6a */
[----:B------:R-:W-:Y:S01]  /*204b0*/  IMAD.MOV.U32 R0, RZ, RZ, R14 ;  /* 0x000000ffff007224 */ /* 0x000fe200078e000e */
[----:B------:R-:W-:Y:S06]  /*204c0*/  BRA `(.L_x_8232) ;  /* 0xffffffa800e07947 */ /* 0x000fec000383ffff */
.L_x_8116:
        /* <DEDUP_REMOVED lines=9> */
.L_x_8233:
[C---:B------:R-:W-:Y:S01]  /*20560*/  VIADD R6, R25.reuse, 0x10 ;  /* 0x0000001019067836 */ /* 0x040fe20000000000 */
[----:B------:R-:W-:Y:S01]  /*20570*/  ISETP.GE.AND P0, PT, R25, R5, PT ;  /* 0x000000051900720c */ /* 0x000fe20003f06270 */
[----:B------:R-:W-:Y:S02]  /*20580*/  IMAD.MOV.U32 R13, RZ, RZ, R0 ;  /* 0x000000ffff0d7224 */ /* 0x000fe400078e0000 */
[----:B------:R-:W-:-:S10]  /*20590*/  IMAD.MOV.U32 R2, RZ, RZ, R14 ;  /* 0x000000ffff027224 */ /* 0x000fd400078e000e */
[----:B------:R-:W-:Y:S05]  /*205a0*/  WARPSYNC.COLLECTIVE R15, `(.L_x_8234) ;  /* 0x000000000f087348 */ /* 0x000fea0003c00000 */
[----:B------:R0:W1:Y:S02]  /*205b0*/  SHFL.IDX P6, R14, R13, R12, R11 ;  /* 0x0000000c0d0e7389 */ /* 0x00006400000c000b */
[----:B01----:R-:W-:Y:S01]  /*205c0*/  ENDCOLLECTIVE ;  /* 0x000000000000791b */ /* 0x003fe20003800000 */
.L_x_8234:
[----:B------:R-:W-:Y:S02]  /*205d0*/  IMAD.MOV.U32 R13, RZ, RZ, R4 ;  /* 0x000000ffff0d7224 */ /* 0x000fe400078e0004 */
[----:B------:R-:W-:Y:S02]  /*205e0*/  IMAD.MOV.U32 R12, RZ, RZ, 0x1 ;  /* 0x00000001ff0c7424 */ /* 0x000fe400078e00ff */
[----:B------:R-:W-:-:S07]  /*205f0*/  IMAD.MOV.U32 R3, RZ, RZ, R14 ;  /* 0x000000ffff037224 */ /* 0x000fce00078e000e */
[----:B------:R-:W-:Y:S05]  /*20600*/  WARPSYNC.COLLECTIVE R15, `(.L_x_8235) ;  /* 0x000000000f087348 */ /* 0x000fea0003c00000 */
[----:B------:R0:W1:Y:S02]  /*20610*/  SHFL.IDX P6, R14, R13, R12, R11 ;  /* 0x0000000c0d0e7389 */ /* 0x00006400000c000b */
[----:B01----:R-:W-:Y:S01]  /*20620*/  ENDCOLLECTIVE ;  /* 0x000000000000791b */ /* 0x003fe20003800000 */
.L_x_8235:
        /* <DEDUP_REMOVED lines=15> */
.L_x_8236:
[----:B------:R-:W-:Y:S02]  /*20720*/  IMAD.MOV.U32 R13, RZ, RZ, R4 ;  /* 0x000000ffff0d7224 */ /* 0x000fe400078e0004 */
[----:B------:R-:W-:Y:S02]  /*20730*/  IMAD.MOV.U32 R12, RZ, RZ, 0x2 ;  /* 0x00000002ff0c7424 */ /* 0x000fe400078e00ff */
[----:B------:R-:W-:-:S07]  /*20740*/  IMAD.MOV.U32 R3, RZ, RZ, R14 ;  /* 0x000000ffff037224 */ /* 0x000fce00078e000e */
[----:B------:R-:W-:Y:S05]  /*20750*/  WARPSYNC.COLLECTIVE R15, `(.L_x_8237) ;  /* 0x000000000f087348 */ /* 0x000fea0003c00000 */
[----:B------:R0:W1:Y:S02]  /*20760*/  SHFL.IDX P6, R14, R13, R12, R11 ;  /* 0x0000000c0d0e7389 */ /* 0x00006400000c000b */
[----:B01----:R-:W-:Y:S01]  /*20770*/  ENDCOLLECTIVE ;  /* 0x000000000000791b */ /* 0x003fe20003800000 */
.L_x_8237:
        /* <DEDUP_REMOVED lines=16> */
.L_x_8238:
[----:B------:R-:W-:Y:S02]  /*20880*/  IMAD.MOV.U32 R13, RZ, RZ, R4 ;  /* 0x000000ffff0d7224 */ /* 0x000fe400078e0004 */
[----:B------:R-:W-:Y:S02]  /*20890*/  IMAD.MOV.U32 R12, RZ, RZ, 0x3 ;  /* 0x00000003ff0c7424 */ /* 0x000fe400078e00ff */
[----:B------:R-:W-:-:S07]  /*208a0*/  IMAD.MOV.U32 R3, RZ, RZ, R14 ;  /* 0x000000ffff037224 */ /* 0x000fce00078e000e */
[----:B------:R-:W-:Y:S05]  /*208b0*/  WARPSYNC.COLLECTIVE R15, `(.L_x_8239) ;  /* 0x000000000f087348 */ /* 0x000fea0003c00000 */
[----:B------:R0:W1:Y:S02]  /*208c0*/  SHFL.IDX P6, R14, R13, R12, R11 ;  /* 0x0000000c0d0e7389 */ /* 0x00006400000c000b */
[----:B01----:R-:W-:Y:S01]  /*208d0*/  ENDCOLLECTIVE ;  /* 0x000000000000791b */ /* 0x003fe20003800000 */
.L_x_8239:
        /* <DEDUP_REMOVED lines=10> */
.L_x_8240:
[----:B------:R-:W-:Y:S01]  /*20980*/  @!PT LDS RZ, [RZ] ;  /* 0x00000000fffff984 */ /* 0x000fe20000000800 */
[----:B------:R-:W-:Y:S01]  /*20990*/  @!PT LDS RZ, [RZ] ;  /* 0x00000000fffff984 */ /* 0x000fe20000000800 */
[----:B------:R-:W-:Y:S01]  /*209a0*/  @!PT LDS RZ, [RZ] ;  /* 0x00000000fffff984 */ /* 0x000fe20000000800 */
[----:B------:R1:W-:Y:S01]  /*209b0*/  @!P0 LDGSTS.E.BYPASS.LTC128B.128 [R8+0x21400], desc[UR42][R2.64], !P1 ;  /* 0x2140000002088fae */ /* 0x0003e2000c901d6a */
[----:B------:R-:W-:Y:S01]  /*209c0*/  IMAD.MOV.U32 R0, RZ, RZ, R14 ;  /* 0x000000ffff007224 */ /* 0x000fe200078e000e */
[----:B------:R-:W-:Y:S06]  /*209d0*/  BRA `(.L_x_8241) ;  /* 0xffffffb000087947 */ /* 0x000fec000383ffff */
.L_x_8119:
[----:B0-----:R0:W1:Y:S02]  /*209e0*/  SYNCS.PHASECHK.TRANS64.TRYWAIT P0, [R17+URZ+0x28c20], R0 ;  /* 0x028c2000110075a7 */ /* 0x001064000800017f */
[----:B-1----:R-:W-:Y:S05]  /*209f0*/  @!P0 NANOSLEEP.SYNCS 0x989680 ;  /* 0x009896800000895d */ /* 0x002fea0003900000 */
[----:B------:R-:W1:Y:S02]  /*20a00*/  @!P0 SYNCS.PHASECHK.TRANS64 P0, [R17+URZ+0x28c20], R0 ;  /* 0x028c2000110085a7 */ /* 0x000e64000800007f */
[----:B-1----:R-:W-:Y:S05]  /*20a10*/  @!P0 BRA `(.L_x_8119) ;  /* 0xfffffffc00f08947 */ /* 0x002fea000383ffff */
[----:B------:R-:W-:Y:S05]  /*20a20*/  BRA `(.L_x_8242) ;  /* 0xffffffb000647947 */ /* 0x000fea000383ffff */
.L_x_8122:
[----:B0-----:R0:W1:Y:S02]  /*20a30*/  SYNCS.PHASECHK.TRANS64.TRYWAIT P0, [R30+URZ+0x28c60], R0 ;  /* 0x028c60001e0075a7 */ /* 0x001064000800017f */
[----:B-1----:R-:W-:Y:S05]  /*20a40*/  @!P0 NANOSLEEP.SYNCS 0x989680 ;  /* 0x009896800000895d */ /* 0x002fea0003900000 */
[----:B------:R-:W1:Y:S02]  /*20a50*/  @!P0 SYNCS.PHASECHK.TRANS64 P0, [R30+URZ+0x28c60], R0 ;  /* 0x028c60001e0085a7 */ /* 0x000e64000800007f */
[----:B-1----:R-:W-:Y:S05]  /*20a60*/  @!P0 BRA `(.L_x_8122) ;  /* 0xfffffffc00f08947 */ /* 0x002fea000383ffff */
[----:B------:R-:W-:Y:S05]  /*20a70*/  BRA `(.L_x_8243) ;  /* 0xffffffb000747947 */ /* 0x000fea000383ffff */
.L_x_8123:
        /* <DEDUP_REMOVED lines=8> */
.L_x_8245:
[----:B------:R-:W-:Y:S05]  /*20b00*/  BSYNC B0 ;  /* 0x0000000000007941 */ /* 0x000fea0003800000 */
.L_x_8244:
        /* <DEDUP_REMOVED lines=15> */
.L_x_8246:
        /* <DEDUP_REMOVED lines=40> */
.L_x_8247:
[----:B------:R-:W-:Y:S02]  /*20e80*/  IMAD.MOV.U32 R13, RZ, RZ, R5 ;  /* 0x000000ffff0d7224 */ /* 0x000fe400078e0005 */
[----:B------:R-:W-:-:S07]  /*20e90*/  IMAD.MOV.U32 R3, RZ, RZ, R14 ;  /* 0x000000ffff037224 */ /* 0x000fce00078e000e */
[----:B------:R-:W-:Y:S05]  /*20ea0*/  WARPSYNC.COLLECTIVE R15, `(.L_x_8248) ;  /* 0x000000000f087348 */ /* 0x000fea0003c00000 */
[----:B------:R0:W1:Y:S02]  /*20eb0*/  SHFL.IDX P6, R14, R13, R12, R11 ;  /* 0x0000000c0d0e7389 */ /* 0x00006400000c000b */
[----:B01----:R-:W-:Y:S01]  /*20ec0*/  ENDCOLLECTIVE ;  /* 0x000000000000791b */ /* 0x003fe20003800000 */
.L_x_8248:
        /* <DEDUP_REMOVED lines=29> */
.L_x_8249:
[----:B------:R-:W-:Y:S02]  /*210a0*/  IMAD.MOV.U32 R13, RZ, RZ, R5 ;  /* 0x000000ffff0d7224 */ /* 0x000fe400078e0005 */
[----:B------:R-:W-:-:S07]  /*210b0*/  IMAD.MOV.U32 R7, RZ, RZ, R14 ;  /* 0x000000ffff077224 */ /* 0x000fce00078e000e */
[----:B------:R-:W-:Y:S05]  /*210c0*/  WARPSYNC.COLLECTIVE R15, `(.L_x_8250) ;  /* 0x000000000f087348 */ /* 0x000fea0003c00000 */
[----:B------:R0:W1:Y:S02]  /*210d0*/  SHFL.IDX P6, R14, R13, R12, R11 ;  /* 0x0000000c0d0e7389 */ /* 0x00006400000c000b */
[----:B01----:R-:W-:Y:S01]  /*210e0*/  ENDCOLLECTIVE ;  /* 0x000000000000791b */ /* 0x003fe20003800000 */
.L_x_8250:
        /* <DEDUP_REMOVED lines=29> */
.L_x_8251:
[----:B------:R-:W-:Y:S02]  /*212c0*/  IMAD.MOV.U32 R13, RZ, RZ, R5 ;  /* 0x000000ffff0d7224 */ /* 0x000fe400078e0005 */
[----:B------:R-:W-:-:S07]  /*212d0*/  IMAD.MOV.U32 R6, RZ, RZ, R14 ;  /* 0x000000ffff067224 */ /* 0x000fce00078e000e */
[----:B------:R-:W-:Y:S05]  /*212e0*/  WARPSYNC.COLLECTIVE R15, `(.L_x_8252) ;  /* 0x000000000f087348 */ /* 0x000fea0003c00000 */
[----:B------:R0:W1:Y:S02]  /*212f0*/  SHFL.IDX P6, R14, R13, R12, R11 ;  /* 0x0000000c0d0e7389 */ /* 0x00006400000c000b */
[----:B01----:R-:W-:Y:S01]  /*21300*/  ENDCOLLECTIVE ;  /* 0x000000000000791b */ /* 0x003fe20003800000 */
.L_x_8252:
[----:B------:R-:W-:Y:S01]  /*21310*/  IMAD.MOV.U32 R2, RZ, RZ, R14 ;  /* 0x000000ffff027224 */ /* 0x000fe200078e000e */
[----:B------:R-:W-:Y:S06]  /*21320*/  BRA `(.L_x_8253) ;  /* 0xffffffb000007947 */ /* 0x000fec000383ffff */
.L_x_8130:
[----:B0-----:R0:W1:Y:S02]  /*21330*/  SYNCS.PHASECHK.TRANS64.TRYWAIT P0, [R6+URZ+0x28c40], R20 ;  /* 0x028c4014060075a7 */ /* 0x001064000800017f */
[----:B-1----:R-:W-:Y:S05]  /*21340*/  @!P0 NANOSLEEP.SYNCS 0x989680 ;  /* 0x009896800000895d */ /* 0x002fea0003900000 */
[----:B------:R-:W1:Y:S02]  /*21350*/  @!P0 SYNCS.PHASECHK.TRANS64 P0, [R6+URZ+0x28c40], R20 ;  /* 0x028c4014060085a7 */ /* 0x000e64000800007f */
[----:B-1----:R-:W-:Y:S05]  /*21360*/  @!P0 BRA `(.L_x_8130) ;  /* 0xfffffffc00f08947 */ /* 0x002fea000383ffff */
[----:B------:R-:W-:Y:S05]  /*21370*/  BRA `(.L_x_8254) ;  /* 0xffffffb400907947 */ /* 0x000fea000383ffff */
.L_x_8131:
        /* <DEDUP_REMOVED lines=8> */
.L_x_8256:
[----:B------:R-:W-:Y:S05]  /*21400*/  BSYNC B1 ;  /* 0x0000000000017941 */ /* 0x000fea0003800000 */
.L_x_8255:
        /* <DEDUP_REMOVED lines=9> */
.L_x_8257:
[----:B------:R-:W-:Y:S02]  /*214a0*/  IMAD.MOV.U32 R13, RZ, RZ, R25 ;  /* 0x000000ffff0d7224 */ /* 0x000fe400078e0019 */
[----:B------:R-:W-:Y:S02]  /*214b0*/  IMAD.MOV.U32 R12, RZ, RZ, 0x1 ;  /* 0x00000001ff0c7424 */ /* 0x000fe400078e00ff */
[----:B------:R-:W-:-:S07]  /*214c0*/  IMAD.MOV.U32 R2, RZ, RZ, R14 ;  /* 0x000000ffff027224 */ /* 0x000fce00078e000e */
[----:B------:R-:W-:Y:S05]  /*214d0*/  WARPSYNC.COLLECTIVE R15, `(.L_x_8258) ;  /* 0x000000000f087348 */ /* 0x000fea0003c00000 */
[----:B------:R0:W1:Y:S02]  /*214e0*/  SHFL.IDX P6, R14, R13, R12, R11 ;  /* 0x0000000c0d0e7389 */ /* 0x00006400000c000b */
[----:B01----:R-:W-:Y:S01]  /*214f0*/  ENDCOLLECTIVE ;  /* 0x000000000000791b */ /* 0x003fe20003800000 */
.L_x_8258:
        /* <DEDUP_REMOVED lines=11> */
.L_x_8259:
[----:B------:R-:W-:Y:S02]  /*215b0*/  IMAD.MOV.U32 R13, RZ, RZ, R25 ;  /* 0x000000ffff0d7224 */ /* 0x000fe400078e0019 */
[----:B------:R-:W-:Y:S02]  /*215c0*/  IMAD.MOV.U32 R12, RZ, RZ, 0x2 ;  /* 0x00000002ff0c7424 */ /* 0x000fe400078e00ff */
[----:B------:R-:W-:-:S07]  /*215d0*/  IMAD.MOV.U32 R2, RZ, RZ, R14 ;  /* 0x000000ffff027224 */ /* 0x000fce00078e000e */
[----:B------:R-:W-:Y:S05]  /*215e0*/  WARPSYNC.COLLECTIVE R15, `(.L_x_8260) ;  /* 0x000000000f087348 */ /* 0x000fea0003c00000 */
[----:B------:R0:W1:Y:S02]  /*215f0*/  SHFL.IDX P6, R14, R13, R12, R11 ;  /* 0x0000000c0d0e7389 */ /* 0x00006400000c000b */
[----:B01----:R-:W-:Y:S01]  /*21600*/  ENDCOLLECTIVE ;  /* 0x000000000000791b */ /* 0x003fe20003800000 */
.L_x_8260:
        /* <DEDUP_REMOVED lines=11> */
.L_x_8261:
[----:B------:R-:W-:Y:S02]  /*216c0*/  IMAD.MOV.U32 R13, RZ, RZ, R25 ;  /* 0x000000ffff0d7224 */ /* 0x000fe400078e0019 */
[----:B------:R-:W-:Y:S02]  /*216d0*/  IMAD.MOV.U32 R12, RZ, RZ, 0x3 ;  /* 0x00000003ff0c7424 */ /* 0x000fe400078e00ff */
[----:B------:R-:W-:-:S07]  /*216e0*/  IMAD.MOV.U32 R2, RZ, RZ, R14 ;  /* 0x000000ffff027224 */ /* 0x000fce00078e000e */
[----:B------:R-:W-:Y:S05]  /*216f0*/  WARPSYNC.COLLECTIVE R15, `(.L_x_8262) ;  /* 0x000000000f087348 */ /* 0x000fea0003c00000 */
[----:B------:R0:W1:Y:S02]  /*21700*/  SHFL.IDX P6, R14, R13, R12, R11 ;  /* 0x0000000c0d0e7389 */ /* 0x00006400000c000b */
[----:B01----:R-:W-:Y:S01]  /*21710*/  ENDCOLLECTIVE ;  /* 0x000000000000791b */ /* 0x003fe20003800000 */
.L_x_8262:
        /* <DEDUP_REMOVED lines=11> */
.L_x_8263:
[----:B------:R-:W-:Y:S01]  /*217d0*/  IMAD.MOV.U32 R2, RZ, RZ, R14 ;  /* 0x000000ffff027224 */ /* 0x000fe200078e000e */
[----:B------:R-:W-:Y:S06]  /*217e0*/  BRA `(.L_x_8264) ;  /* 0xffffffb400187947 */ /* 0x000fec000383ffff */
.L_x_8136:
[----:B---3--:R3:W4:Y:S02]  /*217f0*/  SYNCS.PHASECHK.TRANS64.TRYWAIT P0, [R6+URZ+0x28c60], R20 ;  /* 0x028c6014060075a7 */ /* 0x008724000800017f */
[----:B----4-:R-:W-:Y:S05]  /*21800*/  @!P0 NANOSLEEP.SYNCS 0x989680 ;  /* 0x009896800000895d */ /* 0x010fea0003900000 */
[----:B------:R-:W4:Y:S02]  /*21810*/  @!P0 SYNCS.PHASECHK.TRANS64 P0, [R6+URZ+0x28c60], R20 ;  /* 0x028c6014060085a7 */ /* 0x000f24000800007f */
[----:B----4-:R-:W-:Y:S05]  /*21820*/  @!P0 BRA `(.L_x_8136) ;  /* 0xfffffffc00f08947 */ /* 0x010fea000383ffff */
[----:B------:R-:W-:Y:S05]  /*21830*/  BRA `(.L_x_8265) ;  /* 0xffffffb400687947 */ /* 0x000fea000383ffff */
.L_x_8137:
        /* <DEDUP_REMOVED lines=8> */
.L_x_8267:
[----:B------:R-:W-:Y:S05]  /*218c0*/  BSYNC B1 ;  /* 0x0000000000017941 */ /* 0x000fea0003800000 */
.L_x_8266:
        /* <DEDUP_REMOVED lines=13> */
.L_x_8268:
        /* <DEDUP_REMOVED lines=17> */
.L_x_8269:
        /* <DEDUP_REMOVED lines=16> */
.L_x_8270:
        /* <DEDUP_REMOVED lines=19> */
.L_x_8271:
        /* <DEDUP_REMOVED lines=14> */
.L_x_8272:
        /* <DEDUP_REMOVED lines=16> */
.L_x_8273:
        /* <DEDUP_REMOVED lines=14> */
.L_x_8274:
[----:B------:R-:W-:Y:S05]  /*21fa0*/  BRA `(.L_x_8275) ;  /* 0xffffffb000cc7947 */ /* 0x000fea000383ffff */
.L_x_8145:
        /* <DEDUP_REMOVED lines=8> */
.L_x_8277:
[----:B------:R-:W-:Y:S05]  /*22030*/  BSYNC B0 ;  /* 0x0000000000007941 */ /* 0x000fea0003800000 */
.L_x_8276:
        /* <DEDUP_REMOVED lines=9> */
.L_x_8278:
        /* <DEDUP_REMOVED lines=23> */
.L_x_8279:
[----:B------:R-:W-:Y:S01]  /*22240*/  IMAD.MOV.U32 R12, RZ, RZ, 0x2 ;  /* 0x00000002ff0c7424 */ /* 0x000fe200078e00ff */
[----:B------:R-:W-:-:S05]  /*22250*/  SEL R4, R14, RZ, P1 ;  /* 0x000000ff0e047207 */ /* 0x000fca0000800000 */
[----:B------:R-:W-:-:S04]  /*22260*/  IMAD.IADD R4, R13, 0x1, R4 ;  /* 0x000000010d047824 */ /* 0x000fc800078e0204 */
[----:B------:R-:W-:-:S07]  /*22270*/  IMAD.MOV.U32 R13, RZ, RZ, R4 ;  /* 0x000000ffff0d7224 */ /* 0x000fce00078e0004 */
[----:B------:R-:W-:Y:S05]  /*22280*/  WARPSYNC.COLLECTIVE R15, `(.L_x_8280) ;  /* 0x000000000f087348 */ /* 0x000fea0003c00000 */
[----:B------:R0:W1:Y:S02]  /*22290*/  SHFL.UP P6, R14, R13, R12, R11 ;  /* 0x0400000c0d0e7389 */ /* 0x00006400000c000b */
[----:B01----:R-:W-:Y:S01]  /*222a0*/  ENDCOLLECTIVE ;  /* 0x000000000000791b */ /* 0x003fe20003800000 */
.L_x_8280:
[----:B------:R-:W-:Y:S01]  /*222b0*/  IMAD.MOV.U32 R12, RZ, RZ, 0x4 ;  /* 0x00000004ff0c7424 */ /* 0x000fe200078e00ff */
[----:B------:R-:W-:-:S05]  /*222c0*/  SEL R3, R14, RZ, P2 ;  /* 0x000000ff0e037207 */ /* 0x000fca0001000000 */
[----:B------:R-:W-:-:S04]  /*222d0*/  IMAD.IADD R2, R4, 0x1, R3 ;  /* 0x0000000104027824 */ /* 0x000fc800078e0203 */
[----:B------:R-:W-:-:S07]  /*222e0*/  IMAD.MOV.U32 R13, RZ, RZ, R2 ;  /* 0x000000ffff0d7224 */ /* 0x000fce00078e0002 */
[----:B------:R-:W-:Y:S05]  /*222f0*/  WARPSYNC.COLLECTIVE R15, `(.L_x_8281) ;  /* 0x000000000f087348 */ /* 0x000fea0003c00000 */
[----:B------:R0:W1:Y:S02]  /*22300*/  SHFL.UP P6, R14, R13, R12, R11 ;  /* 0x0400000c0d0e7389 */ /* 0x00006400000c000b */
[----:B01----:R-:W-:Y:S01]  /*22310*/  ENDCOLLECTIVE ;  /* 0x000000000000791b */ /* 0x003fe20003800000 */
.L_x_8281:
[----:B------:R-:W-:Y:S01]  /*22320*/  IMAD.MOV.U32 R12, RZ, RZ, 0x8 ;  /* 0x00000008ff0c7424 */ /* 0x000fe200078e00ff */
[----:B------:R-:W-:-:S05]  /*22330*/  SEL R3, R14, RZ, P3 ;  /* 0x000000ff0e037207 */ /* 0x000fca0001800000 */
[----:B------:R-:W-:-:S04]  /*22340*/  IMAD.IADD R3, R2, 0x1, R3 ;  /* 0x0000000102037824 */ /* 0x000fc800078e0203 */
[----:B------:R-:W-:-:S07]  /*22350*/  IMAD.MOV.U32 R13, RZ, RZ, R3 ;  /* 0x000000ffff0d7224 */ /* 0x000fce00078e0003 */
[----:B------:R-:W-:Y:S05]  /*22360*/  WARPSYNC.COLLECTIVE R15, `(.L_x_8282) ;  /* 0x000000000f087348 */ /* 0x000fea0003c00000 */
[----:B------:R0:W1:Y:S02]  /*22370*/  SHFL.UP P6, R14, R13, R12, R11 ;  /* 0x0400000c0d0e7389 */ /* 0x00006400000c000b */
[----:B01----:R-:W-:Y:S01]  /*22380*/  ENDCOLLECTIVE ;  /* 0x000000000000791b */ /* 0x003fe20003800000 */
.L_x_8282:
[----:B------:R-:W-:Y:S01]  /*22390*/  IMAD.MOV.U32 R12, RZ, RZ, 0x10 ;  /* 0x00000010ff0c7424 */ /* 0x000fe200078e00ff */
[----:B------:R-:W-:-:S05]  /*223a0*/  SEL R4, R14, RZ, P4 ;  /* 0x000000ff0e047207 */ /* 0x000fca0002000000 */
[----:B------:R-:W-:-:S04]  /*223b0*/  IMAD.IADD R4, R3, 0x1, R4 ;  /* 0x0000000103047824 */ /* 0x000fc800078e0204 */
[----:B------:R-:W-:-:S07]  /*223c0*/  IMAD.MOV.U32 R13, RZ, RZ, R4 ;  /* 0x000000ffff0d7224 */ /* 0x000fce00078e0004 */
[----:B------:R-:W-:Y:S05]  /*223d0*/  WARPSYNC.COLLECTIVE R15, `(.L_x_8283) ;  /* 0x000000000f087348 */ /* 0x000fea0003c00000 */
[----:B------:R0:W1:Y:S02]  /*223e0*/  SHFL.UP P6, R14, R13, R12, R11 ;  /* 0x0400000c0d0e7389 */ /* 0x00006400000c000b */
[----:B01----:R-:W-:Y:S01]  /*223f0*/  ENDCOLLECTIVE ;  /* 0x000000000000791b */ /* 0x003fe20003800000 */
.L_x_8283:
        /* <DEDUP_REMOVED lines=8> */
.L_x_8284:
[----:B------:R-:W-:Y:S05]  /*22480*/  BRA `(.L_x_8285) ;  /* 0xffffffb400687947 */ /* 0x000fea000383ffff */
.L_x_8148:
[----:B------:R-:W-:Y:S01]  /*22490*/  BSSY B0, `(.L_x_8286) ;  /* 0x0000007000007945 */ /* 0x000fe20003800000 */
[----:B------:R-:W-:Y:S02]  /*224a0*/  IMAD.MOV.U32 R12, RZ, RZ, 0x1 ;  /* 0x00000001ff0c7424 */ /* 0x000fe400078e00ff */
[----:B------:R-:W-:Y:S02]  /*224b0*/  IMAD.MOV.U32 R11, RZ, RZ, RZ ;  /* 0x000000ffff0b7224 */ /* 0x000fe400078e00ff */
[----:B------:R-:W-:-:S07]  /*224c0*/  IMAD.MOV.U32 R15, RZ, RZ, -0x1 ;  /* 0xffffffffff0f7424 */ /* 0x000fce00078e00ff */
[----:B------:R-:W-:Y:S05]  /*224d0*/  WARPSYNC.COLLECTIVE R15, `(.L_x_8287) ;  /* 0x000000000f087348 */ /* 0x000fea0003c00000 */
[----:B------:R0:W1:Y:S02]  /*224e0*/  SHFL.UP P6, R14, R13, R12, R11 ;  /* 0x0400000c0d0e7389 */ /* 0x00006400000c000b */
[----:B01----:R-:W-:Y:S01]  /*224f0*/  ENDCOLLECTIVE ;  /* 0x000000000000791b */ /* 0x003fe20003800000 */
.L_x_8287:
[----:B------:R-:W-:Y:S05]  /*22500*/  BSYNC B0 ;  /* 0x0000000000007941 */ /* 0x000fea0003800000 */
.L_x_8286:
        /* <DEDUP_REMOVED lines=8> */
.L_x_8288:
[----:B------:R-:W-:Y:S01]  /*22590*/  IMAD.MOV.U32 R12, RZ, RZ, 0x4 ;  /* 0x00000004ff0c7424 */ /* 0x000fe200078e00ff */
[----:B------:R-:W-:-:S05]  /*225a0*/  SEL R2, R14, RZ, P2 ;  /* 0x000000ff0e027207 */ /* 0x000fca0001000000 */
[----:B------:R-:W-:-:S04]  /*225b0*/  IMAD.IADD R2, R13, 0x1, R2 ;  /* 0x000000010d027824 */ /* 0x000fc800078e0202 */
[----:B------:R-:W-:-:S07]  /*225c0*/  IMAD.MOV.U32 R13, RZ, RZ, R2 ;  /* 0x000000ffff0d7224 */ /* 0x000fce00078e0002 */
[----:B------:R-:W-:Y:S05]  /*225d0*/  WARPSYNC.COLLECTIVE R15, `(.L_x_8289) ;  /* 0x000000000f087348 */ /* 0x000fea0003c00000 */
[----:B------:R0:W1:Y:S02]  /*225e0*/  SHFL.UP P6, R14, R13, R12, R11 ;  /* 0x0400000c0d0e7389 */ /* 0x00006400000c000b */
[----:B01----:R-:W-:Y:S01]  /*225f0*/  ENDCOLLECTIVE ;  /* 0x000000000000791b */ /* 0x003fe20003800000 */
.L_x_8289:
[----:B------:R-:W-:Y:S01]  /*22600*/  IMAD.MOV.U32 R12, RZ, RZ, 0x8 ;  /* 0x00000008ff0c7424 */ /* 0x000fe200078e00ff */
[----:B------:R-:W-:-:S05]  /*22610*/  SEL R3, R14, RZ, P3 ;  /* 0x000000ff0e037207 */ /* 0x000fca0001800000 */
[----:B------:R-:W-:-:S04]  /*22620*/  IMAD.IADD R3, R2, 0x1, R3 ;  /* 0x0000000102037824 */ /* 0x000fc800078e0203 */
[----:B------:R-:W-:-:S07]  /*22630*/  IMAD.MOV.U32 R13, RZ, RZ, R3 ;  /* 0x000000ffff0d7224 */ /* 0x000fce00078e0003 */
[----:B------:R-:W-:Y:S05]  /*22640*/  WARPSYNC.COLLECTIVE R15, `(.L_x_8290) ;  /* 0x000000000f087348 */ /* 0x000fea0003c00000 */
[----:B------:R0:W1:Y:S02]  /*22650*/  SHFL.UP P6, R14, R13, R12, R11 ;  /* 0x0400000c0d0e7389 */ /* 0x00006400000c000b */
[----:B01----:R-:W-:Y:S01]  /*22660*/  ENDCOLLECTIVE ;  /* 0x000000000000791b */ /* 0x003fe20003800000 */
.L_x_8290:
[----:B------:R-:W-:Y:S01]  /*22670*/  IMAD.MOV.U32 R12, RZ, RZ, 0x10 ;  /* 0x00000010ff0c7424 */ /* 0x000fe200078e00ff */
[----:B------:R-:W-:-:S05]  /*22680*/  SEL R4, R14, RZ, P4 ;  /* 0x000000ff0e047207 */ /* 0x000fca0002000000 */
[----:B------:R-:W-:-:S04]  /*22690*/  IMAD.IADD R4, R3, 0x1, R4 ;  /* 0x0000000103047824 */ /* 0x000fc800078e0204 */
[----:B------:R-:W-:-:S07]  /*226a0*/  IMAD.MOV.U32 R13, RZ, RZ, R4 ;  /* 0x000000ffff0d7224 */ /* 0x000fce00078e0004 */
[----:B------:R-:W-:Y:S05]  /*226b0*/  WARPSYNC.COLLECTIVE R15, `(.L_x_8291) ;  /* 0x000000000f087348 */ /* 0x000fea0003c00000 */
[----:B------:R0:W1:Y:S02]  /*226c0*/  SHFL.UP P6, R14, R13, R12, R11 ;  /* 0x0400000c0d0e7389 */ /* 0x00006400000c000b */
[----:B01----:R-:W-:Y:S01]  /*226d0*/  ENDCOLLECTIVE ;  /* 0x000000000000791b */ /* 0x003fe20003800000 */
.L_x_8291:
        /* <DEDUP_REMOVED lines=8> */
.L_x_8292:
[----:B------:R-:W-:Y:S05]  /*22760*/  BRA `(.L_x_8293) ;  /* 0xffffffb400547947 */ /* 0x000fea000383ffff */
.L_x_8150:
[----:B------:R-:W-:Y:S01]  /*22770*/  BSSY B0, `(.L_x_8294) ;  /* 0x0000006000007945 */ /* 0x000fe20003800000 */
[----:B------:R-:W-:Y:S01]  /*22780*/  PLOP3.LUT P6, PT, P6, PT, PT, 0x8, 0x0 ;  /* 0x000000000000781c */ /* 0x000fe200037ce170 */
[----:B------:R-:W-:-:S12]  /*22790*/  IMAD.MOV.U32 R15, RZ, RZ, -0x1 ;  /* 0xffffffffff0f7424 */ /* 0x000fd800078e00ff */
[----:B0-----:R-:W-:Y:S05]  /*227a0*/  WARPSYNC.COLLECTIVE R15, `(.L_x_8295) ;  /* 0x000000000f087348 */ /* 0x001fea0003c00000 */
[----:B------:R-:W-:Y:S01]  /*227b0*/  VOTE.ANY R14, PT, P6 ;  /* 0x00000000000e7806 */ /* 0x000fe200030e0100 */
[----:B0-----:R-:W-:Y:S06]  /*227c0*/  ENDCOLLECTIVE ;  /* 0x000000000000791b */ /* 0x001fec0003800000 */
.L_x_8295:
[----:B------:R-:W-:Y:S05]  /*227d0*/  BSYNC B0 ;  /* 0x0000000000007941 */ /* 0x000fea0003800000 */
.L_x_8294:
        /* <DEDUP_REMOVED lines=10> */
.L_x_8296:
[----:B------:R-:W-:Y:S02]  /*22880*/  IMAD.MOV.U32 R13, RZ, RZ, R5 ;  /* 0x000000ffff0d7224 */ /* 0x000fe400078e0005 */
[----:B------:R-:W-:-:S07]  /*22890*/  IMAD.MOV.U32 R25, RZ, RZ, R14 ;  /* 0x000000ffff197224 */ /* 0x000fce00078e000e */
[----:B------:R-:W-:Y:S05]  /*228a0*/  WARPSYNC.COLLECTIVE R15, `(.L_x_8297) ;  /* 0x000000000f087348 */ /* 0x000fea0003c00000 */
[----:B------:R0:W1:Y:S02]  /*228b0*/  SHFL.IDX P6, R14, R13, R12, R11 ;  /* 0x0000000c0d0e7389 */ /* 0x00006400000c000b */
[----:B01----:R-:W-:Y:S01]  /*228c0*/  ENDCOLLECTIVE ;  /* 0x000000000000791b */ /* 0x003fe20003800000 */
.L_x_8297:
[----:B------:R-:W-:Y:S01]  /*228d0*/  IMAD.MOV.U32 R5, RZ, RZ, R14 ;  /* 0x000000ffff057224 */ /* 0x000fe200078e000e */
[----:B------:R-:W-:Y:S06]  /*228e0*/  BRA `(.L_x_8298) ;  /* 0xffffffb400347947 */ /* 0x000fec000383ffff */
.L_x_8152:
[----:B------:R-:W-:Y:S01]  /*228f0*/  BSSY B0, `(.L_x_8299) ;  /* 0x0000007000007945 */ /* 0x000fe20003800000 */
[----:B------:R-:W-:Y:S02]  /*22900*/  IMAD.MOV.U32 R13, RZ, RZ, R2 ;  /* 0x000000ffff0d7224 */ /* 0x000fe400078e0002 */
[----:B------:R-:W-:Y:S02]  /*22910*/  IMAD.MOV.U32 R11, RZ, RZ, 0x1f ;  /* 0x0000001fff0b7424 */ /* 0x000fe400078e00ff */
[----:B------:R-:W-:-:S07]  /*22920*/  IMAD.MOV.U32 R15, RZ, RZ, -0x1 ;  /* 0xffffffffff0f7424 */ /* 0x000fce00078e00ff */
[----:B0123--:R-:W-:Y:S05]  /*22930*/  WARPSYNC.COLLECTIVE R15, `(.L_x_8300) ;  /* 0x000000000f087348 */ /* 0x00ffea0003c00000 */
[----:B------:R4:W0:Y:S02]  /*22940*/  SHFL.IDX P6, R14, R13, R12, R11 ;  /* 0x0000000c0d0e7389 */ /* 0x00082400000c000b */
[----:B01234-:R-:W-:Y:S01]  /*22950*/  ENDCOLLECTIVE ;  /* 0x000000000000791b */ /* 0x01ffe20003800000 */
.L_x_8300:
[----:B------:R-:W-:Y:S05]  /*22960*/  BSYNC B0 ;  /* 0x0000000000007941 */ /* 0x000fea0003800000 */
.L_x_8299:
[----:B------:R-:W-:Y:S01]  /*22970*/  IMAD.MOV.U32 R24, RZ, RZ, R14 ;  /* 0x000000ffff187224 */ /* 0x000fe200078e000e */
[----:B------:R-:W-:Y:S06]  /*22980*/  BRA `(.L_x_8151) ;  /* 0xffffffb400247947 */ /* 0x000fec000383ffff */
.L_x_8158:
[----:B0-----:R0:W1:Y:S02]  /*22990*/  SYNCS.PHASECHK.TRANS64.TRYWAIT P0, [R7+URZ+0x28c20], R0 ;  /* 0x028c2000070075a7 */ /* 0x001064000800017f */
[----:B-1----:R-:W-:Y:S05]  /*229a0*/  @!P0 NANOSLEEP.SYNCS 0x989680 ;  /* 0x009896800000895d */ /* 0x002fea0003900000 */
[----:B------:R-:W1:Y:S02]  /*229b0*/  @!P0 SYNCS.PHASECHK.TRANS64 P0, [R7+URZ+0x28c20], R0 ;  /* 0x028c2000070085a7 */ /* 0x000e64000800007f */
[----:B-1----:R-:W-:Y:S05]  /*229c0*/  @!P0 BRA `(.L_x_8158) ;  /* 0xfffffffc00f08947 */ /* 0x002fea000383ffff */
[----:B------:R-:W-:Y:S05]  /*229d0*/  BRA `(.L_x_8301) ;  /* 0xffffffbc007c7947 */ /* 0x000fea000383ffff */
.L_x_8159:
        /* <DEDUP_REMOVED lines=11> */
.L_x_8303:
[----:B------:R-:W-:Y:S05]  /*22a90*/  BSYNC B0 ;  /* 0x0000000000007941 */ /* 0x000fea0003800000 */
.L_x_8302:
[----:B------:R-:W-:Y:S05]  /*22aa0*/  BRA `(.L_x_8304) ;  /* 0xffffffbc00647947 */ /* 0x000fea000383ffff */
.L_x_8160:
[----:B------:R-:W-:Y:S01]  /*22ab0*/  BSSY B0, `(.L_x_8305) ;  /* 0x0000006000007945 */ /* 0x000fe20003800000 */
[----:B------:R-:W-:-:S07]  /*22ac0*/  IMAD.MOV.U32 R15, RZ, RZ, -0x1 ;  /* 0xffffffffff0f7424 */ /* 0x000fce00078e00ff */
[----:B0-234-:R-:W-:Y:S05]  /*22ad0*/  WARPSYNC.COLLECTIVE R15, `(.L_x_8306) ;  /* 0x000000000f0c7348 */ /* 0x01dfea0003c00000 */
[----:B------:R-:W-:Y:S02]  /*22ae0*/  ELECT P6, UR62, PT ;  /* 0x00000000003e782f */ /* 0x000fe400038c0000 */
[----:B------:R-:W-:Y:S01]  /*22af0*/  MOV R14, UR62 ;  /* 0x0000003e000e7c02 */ /* 0x000fe20008000f00 */
[----:B0-234-:R-:W-:Y:S10]  /*22b00*/  ENDCOLLECTIVE ;  /* 0x000000000000791b */ /* 0x01dff40003800000 */
.L_x_8306:
[----:B------:R-:W-:Y:S05]  /*22b10*/  BSYNC B0 ;  /* 0x0000000000007941 */ /* 0x000fea0003800000 */
.L_x_8305:
[----:B------:R-:W-:Y:S05]  /*22b20*/  BRA `(.L_x_8307) ;  /* 0xffffffbc00587947 */ /* 0x000fea000383ffff */
.L_x_8162:
[----:B0-----:R0:W1:Y:S02]  /*22b30*/  SYNCS.PHASECHK.TRANS64.TRYWAIT P1, [R5+URZ+0x28c40], R0 ;  /* 0x028c4000050075a7 */ /* 0x001064000802017f */
[----:B-1----:R-:W-:Y:S05]  /*22b40*/  @!P1 NANOSLEEP.SYNCS 0x989680 ;  /* 0x009896800000995d */ /* 0x002fea0003900000 */
[----:B------:R-:W1:Y:S02]  /*22b50*/  @!P1 SYNCS.PHASECHK.TRANS64 P1, [R5+URZ+0x28c40], R0 ;  /* 0x028c4000050095a7 */ /* 0x000e64000802007f */
[----:B-1----:R-:W-:Y:S05]  /*22b60*/  @!P1 BRA `(.L_x_8162) ;  /* 0xfffffffc00f09947 */ /* 0x002fea000383ffff */
[----:B------:R-:W-:Y:S05]  /*22b70*/  BRA `(.L_x_8308) ;  /* 0xffffffbc00787947 */ /* 0x000fea000383ffff */
.L_x_8164:
[----:B-1----:R1:W0:Y:S02]  /*22b80*/  SYNCS.PHASECHK.TRANS64.TRYWAIT P1, [R3+URZ+0x28c40], R2 ;  /* 0x028c4002030075a7 */ /* 0x002224000802017f */
[----:B0-----:R-:W-:Y:S05]  /*22b90*/  @!P1 NANOSLEEP.SYNCS 0x989680 ;  /* 0x009896800000995d */ /* 0x001fea0003900000 */
[----:B------:R-:W0:Y:S02]  /*22ba0*/  @!P1 SYNCS.PHASECHK.TRANS64 P1, [R3+URZ+0x28c40], R2 ;  /* 0x028c4002030095a7 */ /* 0x000e24000802007f */
[----:B0-----:R-:W-:Y:S05]  /*22bb0*/  @!P1 BRA `(.L_x_8164) ;  /* 0xfffffffc00f09947 */ /* 0x001fea000383ffff */
[----:B------:R-:W-:Y:S05]  /*22bc0*/  BRA `(.L_x_8309) ;  /* 0xffffffbc00847947 */ /* 0x000fea000383ffff */
.L_x_8166:
[----:B------:R0:W0:Y:S02]  /*22bd0*/  SYNCS.PHASECHK.TRANS64.TRYWAIT P1, [R5+URZ+0x28c60], R0 ;  /* 0x028c6000050075a7 */ /* 0x000024000802017f */
[----:B0-----:R-:W-:Y:S05]  /*22be0*/  @!P1 NANOSLEEP.SYNCS 0x989680 ;  /* 0x009896800000995d */ /* 0x001fea0003900000 */
[----:B------:R-:W0:Y:S02]  /*22bf0*/  @!P1 SYNCS.PHASECHK.TRANS64 P1, [R5+URZ+0x28c60], R0 ;  /* 0x028c6000050095a7 */ /* 0x000e24000802007f */
[----:B0-----:R-:W-:Y:S05]  /*22c00*/  @!P1 BRA `(.L_x_8166) ;  /* 0xfffffffc00f09947 */ /* 0x001fea000383ffff */
[----:B------:R-:W-:Y:S05]  /*22c10*/  BRA `(.L_x_8310) ;  /* 0xffffffbc00807947 */ /* 0x000fea000383ffff */
.L_x_8311:
        /* <DEDUP_REMOVED lines=14> */
.L_x_15760:


//--------------------- .text._ZN7cutlass13device_kernelIN5flash11enable_sm90INS1_16FlashAttnFwdSm90INS1_25CollectiveMainloopFwdSm90ILi2EN4cute5tupleIJNS5_1CILi1EEES8_S8_EEENS6_IJNS7_ILi64EEESA_SA_EEELi512ENS_10bfloat16_tEfNS_4arch4Sm90ELb1ELb0ELb1ELb1ELb1ELb0ELb1ELb0ELb0ELb1ELb1ELb0EEENS1_21CollectiveEpilogueFwdINS6_IJSA_NS7_ILi512EEESA_EEES9_SC_SE_Li256ELb1ELb1ELb1ELb0EEENS1_36VarlenDynamicPersistentTileSchedulerILi64ELi64ELi256ELi128ELb1ELb1ELb1ELb1ELb1ELb1EEEEEEEEEvNT_6ParamsE --------------------------
	.section	.text._ZN7cutlass13device_kernelIN5flash11enable_sm90INS1_16FlashAttnFwdSm90INS1_25CollectiveMainloopFwdSm90ILi2EN4cute5tupleIJNS5_1CILi1EEES8_S8_EEENS6_IJNS7_ILi64EEESA_SA_EEELi512ENS_10bfloat16_tEfNS_4arch4Sm90ELb1ELb0ELb1ELb1ELb1ELb0ELb1ELb0ELb0ELb1ELb1ELb0EEENS1_21CollectiveEpilogueFwdINS6_IJSA_NS7_ILi512EEESA_EEES9_SC_SE_Li256ELb1ELb1ELb1ELb0EEENS1_36VarlenDynamicPersistentTileSchedulerILi64ELi64ELi256ELi128ELb1ELb1ELb1ELb1ELb1ELb1EEEEEEEEEvNT_6ParamsE,"ax",@progbits
	.align	128
.text._ZN7cutlass13device_kernelIN5flash11enable_sm90INS1_16FlashAttnFwdSm90INS1_25CollectiveMainloopFwdSm90ILi2EN4cute5tupleIJNS5_1CILi1EEES8_S8_EEENS6_IJNS7_ILi64EEESA_SA_EEELi512ENS_10bfloat16_tEfNS_4arch4Sm90ELb1ELb0ELb1ELb1ELb1ELb0ELb1ELb0ELb0ELb1ELb1ELb0EEENS1_21CollectiveEpilogueFwdINS6_IJSA_NS7_ILi512EEESA_EEES9_SC_SE_Li256ELb1ELb1ELb1ELb0EEENS1_36VarlenDynamicPersistentTileSchedulerILi64ELi64ELi256ELi128ELb1ELb1ELb1ELb1ELb1ELb1EEEEEEEEEvNT_6ParamsE:
        .type           _ZN7cutlass13device_kernelIN5flash11enable_sm90INS1_16FlashAttnFwdSm90INS1_25CollectiveMainloopFwdSm90ILi2EN4cute5tupleIJNS5_1CILi1EEES8_S8_EEENS6_IJNS7_ILi64EEESA_SA_EEELi512ENS_10bfloat16_tEfNS_4arch4Sm90ELb1ELb0ELb1ELb1ELb1ELb0ELb1ELb0ELb0ELb1ELb1ELb0EEENS1_21CollectiveEpilogueFwdINS6_IJSA_NS7_ILi512EEESA_EEES9_SC_SE_Li256ELb1ELb1ELb1ELb0EEENS1_36VarlenDynamicPersistentTileSchedulerILi64ELi64ELi256ELi128ELb1ELb1ELb1ELb1ELb1ELb1EEEEEEEEEvNT_6ParamsE,@function
        .size           _ZN7cutlass13device_kernelIN5flash11enable_sm90INS1_16FlashAttnFwdSm90INS1_25CollectiveMainloopFwdSm90ILi2EN4cute5tupleIJNS5_1CILi1EEES8_S8_EEENS6_IJNS7_ILi64EEESA_SA_EEELi512ENS_10bfloat16_tEfNS_4arch4Sm90ELb1ELb0ELb1ELb1ELb1ELb0ELb1ELb0ELb0ELb1ELb1ELb0EEENS1_21CollectiveEpilogueFwdINS6_IJSA_NS7_ILi512EEESA_EEES9_SC_SE_Li256ELb1ELb1ELb1ELb0EEENS1_36VarlenDynamicPersistentTileSchedulerILi64ELi64ELi256ELi128ELb1ELb1ELb1ELb1ELb1ELb1EEEEEEEEEvNT_6ParamsE,(.L_x_15761 - _ZN7cutlass13device_kernelIN5flash11enable_sm90INS1_16FlashAttnFwdSm90INS1_25CollectiveMainloopFwdSm90ILi2EN4cute5tupleIJNS5_1CILi1EEES8_S8_EEENS6_IJNS7_ILi64EEESA_SA_EEELi512ENS_10bfloat16_tEfNS_4arch4Sm90ELb1ELb0ELb1ELb1ELb1ELb0ELb1ELb0ELb0ELb1ELb1ELb0EEENS1_21CollectiveEpilogueFwdINS6_IJSA_NS7_ILi512EEESA_EEES9_SC_SE_Li256ELb1ELb1ELb1ELb0EEENS1_36VarlenDynamicPersistentTileSchedulerILi64ELi64ELi256ELi128ELb1ELb1ELb1ELb1ELb1ELb1EEEEEEEEEvNT_6ParamsE)
        .other          _ZN7cutlass13device_kernelIN5flash11enable_sm90INS1_16FlashAttnFwdSm90INS1_25CollectiveMainloopFwdSm90ILi2EN4cute5tupleIJNS5_1CILi1EEES8_S8_EEENS6_IJNS7_ILi64EEESA_SA_EEELi512ENS_10bfloat16_tEfNS_4arch4Sm90ELb1ELb0ELb1ELb1ELb1ELb0ELb1ELb0ELb0ELb1ELb1ELb0EEENS1_21CollectiveEpilogueFwdINS6_IJSA_NS7_ILi512EEESA_EEES9_SC_SE_Li256ELb1ELb1ELb1ELb0EEENS1_36VarlenDynamicPersistentTileSchedulerILi64ELi64ELi256ELi128ELb1ELb1ELb1ELb1ELb1ELb1EEEEEEEEEvNT_6ParamsE,@"STO_CUDA_ENTRY STV_DEFAULT"
_ZN7cutlass13device_kernelIN5flash11enable_sm90INS1_16FlashAttnFwdSm90INS1_25CollectiveMainloopFwdSm90ILi2EN4cute5tupleIJNS5_1CILi1EEES8_S8_EEENS6_IJNS7_ILi64EEESA_SA_EEELi512ENS_10bfloat16_tEfNS_4arch4Sm90ELb1ELb0ELb1ELb1ELb1ELb0ELb1ELb0ELb0ELb1ELb1ELb0EEENS1_21CollectiveEpilogueFwdINS6_IJSA_NS7_ILi512EEESA_EEES9_SC_SE_Li256ELb1ELb1ELb1ELb0EEENS1_36VarlenDynamicPersistentTileSchedulerILi64ELi64ELi256ELi128ELb1ELb1ELb1ELb1ELb1ELb1EEEEEEEEEvNT_6ParamsE:
        /* <DEDUP_REMOVED lines=43> */
.L_x_8312:
        /* <DEDUP_REMOVED lines=22> */
.L_x_8313:
        /* <DEDUP_REMOVED lines=18> */
.L_x_8314:
        /* <DEDUP_REMOVED lines=22> */
.L_x_8315:
        /* <DEDUP_REMOVED lines=23> */
.L_x_8316:
        /* <DEDUP_REMOVED lines=8> */
.L_x_8318:
[----:B------:R-:W-:-:S08]  /*0880*/  NOP ;  /* 0x0000000000007918 */ /* 0x000fd00000000000 */
[----:B------:R-:W0:Y:S02]  /*0890*/  USETMAXREG.TRY_ALLOC.CTAPOOL UP0, 0xe8 ;  /* 0x000000e8000079c8 */ /* 0x000e240008000600 */
[----:B0-----:R-:W-:-:S13]  /*08a0*/  PLOP3.LUT P0, PT, PT, PT, UP0, 0x80, 0x0 ;  /* 0x000000000000781c */ /* 0x001fda0003f0f008 */
[----:B------:R-:W-:Y:S05]  /*08b0*/  @!P0 BRA `(.L_x_8318) ;  /* 0xfffffffc00f08947 */ /* 0x000fea000383ffff */
[----:B------:R-:W-:Y:S01]  /*08c0*/  LOP3.LUT R2, R0, 0xffffff80, RZ, 0xc0, !PT ;  /* 0xffffff8000027812 */ /* 0x000fe200078ec0ff */
[----:B------:R-:W0:Y:S01]  /*08d0*/  S2R R3, SR_CgaCtaId ;  /* 0x0000000000037919 */ /* 0x000e220000008800 */
[----:B------:R-:W-:Y:S01]  /*08e0*/  MOV R17, 0x400 ;  /* 0x0000040000117802 */ /* 0x000fe20000000f00 */
[----:B------:R-:W-:Y:S01]  /*08f0*/  ULDC UR4, c[0x0][0xd3c] ;  /* 0x00034f0000047ab9 */ /* 0x000fe20000000800 */
[----:B------:R-:W-:-:S13]  /*0900*/  ISETP.NE.AND P0, PT, R2, 0x80, PT ;  /* 0x000000800200780c */ /* 0x000fda0003f05270 */
[----:B------:R-:W-:Y:S06]  /*0910*/  @!P0 BAR.ARV 0x8, 0x100 ;  /* 0x0204000000008b1d */ /* 0x000fec0000002000 */
[----:B------:R-:W-:Y:S02]  /*0920*/  ISETP.GE.U32.AND P0, PT, R0, 0x100, PT ;  /* 0x000001000000780c */ /* 0x000fe40003f06070 */
[----:B0-----:R-:W-:-:S11]  /*0930*/  LEA R17, R3, R17, 0x18 ;  /* 0x0000001103117211 */ /* 0x001fd600078ec0ff */
[----:B------:R-:W-:Y:S08]  /*0940*/  @P0 BAR.ARV 0xf, 0x100 ;  /* 0x03c4000000000b1d */ /* 0x000ff00000002000 */
[----:B------:R-:W-:Y:S06]  /*0950*/  BAR.SYNC.DEFER_BLOCKING 0x5, 0x180 ;  /* 0x0146000000007b1d */ /* 0x000fec0000010000 */
[----:B------:R-:W0:Y:S02]  /*0960*/  LDS.128 R12, [R17+0x388d0] ;  /* 0x0388d000110c7984 */ /* 0x000e240000000c00 */
        /* <DEDUP_REMOVED lines=14> */
[----:B------:R-:W-:Y:S02]  /*0a50*/  LEA.HI R3, R3, R0, RZ, 0x2 ;  /* 0x0000000003037211 */ /* 0x000fe400078f10ff */
[----:B------:R-:W-:-:S02]  /*0a60*/  SHF.R.S32.HI R6, RZ, 0x5, R5 ;  /* 0x00000005ff067819 */ /* 0x000fc40000011405 */
[----:B------:R-:W-:Y:S02]  /*0a70*/  LOP3.LUT R13, R3, 0xfffffffc, RZ, 0xc0, !PT ;  /* 0xfffffffc030d7812 */ /* 0x000fe400078ec0ff */
[----:B------:R-:W-:Y:S02]  /*0a80*/  LOP3.LUT R3, R4, 0xfffffff0, RZ, 0xc0, !PT ;  /* 0xfffffff004037812 */ /* 0x000fe400078ec0ff */
[----:B------:R-:W-:Y:S01]  /*0a90*/  SHF.R.S32.HI R7, RZ, 0x1f, R5 ;  /* 0x0000001fff077819 */ /* 0x000fe20000011405 */
[C---:B------:R-:W-:Y:S01]  /*0aa0*/  IMAD.IADD R13, R0.reuse, 0x1, -R13 ;  /* 0x00000001000d7824 */ /* 0x040fe200078e0a0d */
[----:B------:R-:W-:Y:S01]  /*0ab0*/  SHF.R.S32.HI R5, RZ, 0x4, R4 ;  /* 0x00000004ff057819 */ /* 0x000fe20000011404 */
[----:B------:R-:W-:Y:S01]  /*0ac0*/  IMAD.IADD R3, R0, 0x1, -R3 ;  /* 0x0000000100037824 */ /* 0x000fe200078e0a03 */
[----:B------:R-:W-:Y:S02]  /*0ad0*/  LOP3.LUT R9, R2, 0xffffff80, RZ, 0xc0, !PT ;  /* 0xffffff8002097812 */ /* 0x000fe400078ec0ff */
[----:B------:R-:W-:-:S02]  /*0ae0*/  LOP3.LUT R11, R8, 0xfffffff8, RZ, 0xc0, !PT ;  /* 0xfffffff8080b7812 */ /* 0x000fc400078ec0ff */
[----:B------:R-:W-:Y:S01]  /*0af0*/  SHF.R.S32.HI R8, RZ, 0x1f, R3 ;  /* 0x0000001fff087819 */ /* 0x000fe20000011403 */
[----:B------:R-:W-:Y:S01]  /*0b00*/  IMAD.IADD R9, R0, 0x1, -R9 ;  /* 0x0000000100097824 */ /* 0x000fe200078e0a09 */
[----:B------:R-:W-:Y:S01]  /*0b10*/  LEA.HI R4, R4, R5, RZ, 0x1 ;  /* 0x0000000504047211 */ /* 0x000fe200078f08ff */
[----:B------:R-:W-:Y:S01]  /*0b20*/  IMAD.IADD R11, R0, 0x1, -R11 ;  /* 0x00000001000b7824 */ /* 0x000fe200078e0a0b */
[----:B------:R-:W-:Y:S02]  /*0b30*/  LEA.HI R7, R7, R6, RZ, 0x2 ;  /* 0x0000000607077211 */ /* 0x000fe400078f10ff */
[----:B------:R-:W-:Y:S01]  /*0b40*/  LEA.HI R10, R13, R13, RZ, 0x1 ;  /* 0x0000000d0d0a7211 */ /* 0x000fe200078f08ff */
[----:B------:R-:W-:Y:S01]  /*0b50*/  IMAD.SHL.U32 R18, R11, 0x8, RZ ;  /* 0x000000080b127824 */ /* 0x000fe200078e00ff */
[----:B------:R-:W-:Y:S02]  /*0b60*/  LEA.HI R8, R8, R3, RZ, 0x3 ;  /* 0x0000000308087211 */ /* 0x000fe400078f18ff */
[----:B------:R-:W-:Y:S01]  /*0b70*/  LOP3.LUT R4, R4, 0x1ffffffe, RZ, 0xc0, !PT ;  /* 0x1ffffffe04047812 */ /* 0x000fe200078ec0ff */
[C---:B------:R-:W-:Y:S01]  /*0b80*/  VIADD R198, R18.reuse, 0x40 ;  /* 0x0000004012c67836 */ /* 0x040fe20000000000 */
[----:B------:R-:W-:Y:S01]  /*0b90*/  SHF.R.S32.HI R20, RZ, 0x7, R2 ;  /* 0x00000007ff147819 */ /* 0x000fe20000011402 */
[----:B------:R-:W-:Y:S01]  /*0ba0*/  VIADD R197, R18, 0x80 ;  /* 0x0000008012c57836 */ /* 0x000fe20000000000 */
[----:B------:R-:W-:Y:S01]  /*0bb0*/  LOP3.LUT R7, R7, 0x3ffffc, RZ, 0xc0, !PT ;  /* 0x003ffffc07077812 */ /* 0x000fe200078ec0ff */
[----:B------:R-:W-:Y:S01]  /*0bc0*/  IMAD.IADD R4, R5, 0x1, -R4 ;  /* 0x0000000105047824 */ /* 0x000fe200078e0a04 */
[----:B------:R-:W-:Y:S01]  /*0bd0*/  SHF.R.S32.HI R0, RZ, 0x1f, R9 ;  /* 0x0000001fff007819 */ /* 0x000fe20000011409 */
[----:B------:R-:W-:Y:S01]  /*0be0*/  IMAD R12, R20, 0x100, R3 ;  /* 0x00000100140c7824 */ /* 0x000fe200078e0203 */
[----:B------:R-:W-:Y:S01]  /*0bf0*/  LOP3.LUT R16, R10, 0x1ffffffe, RZ, 0xc0, !PT ;  /* 0x1ffffffe0a107812 */ /* 0x000fe200078ec0ff */
[----:B------:R-:W-:Y:S01]  /*0c00*/  IMAD.IADD R7, R6, 0x1, -R7 ;  /* 0x0000000106077824 */ /* 0x000fe200078e0a07 */
[C---:B------:R-:W-:Y:S01]  /*0c10*/  LOP3.LUT R10, R8.reuse, 0xfffffff8, RZ, 0xc0, !PT ;  /* 0xfffffff8080a7812 */ /* 0x040fe200078ec0ff */
[----:B------:R-:W-:Y:S01]  /*0c20*/  IMAD.SHL.U32 R8, R8, 0x40, RZ ;  /* 0x0000004008087824 */ /* 0x000fe200078e00ff */
[-C--:B------:R-:W-:Y:S01]  /*0c30*/  LEA.HI R5, R0, R9.reuse, RZ, 0x2 ;  /* 0x0000000900057211 */ /* 0x080fe200078f10ff */
[----:B------:R-:W-:Y:S01]  /*0c40*/  IMAD R15, R7, 0x10, R12 ;  /* 0x00000010070f7824 */ /* 0x000fe200078e020c */
[----:B------:R-:W-:Y:S01]  /*0c50*/  LEA.HI R2, R2, R20, RZ, 0x1 ;  /* 0x0000001402027211 */ /* 0x000fe200078f08ff */
[----:B------:R-:W-:Y:S01]  /*0c60*/  IMAD.IADD R10, R3, 0x1, -R10 ;  /* 0x00000001030a7824 */ /* 0x000fe200078e0a0a */
[----:B------:R-:W-:Y:S01]  /*0c70*/  LEA.HI R3, R0, R9, RZ, 0x5 ;  /* 0x0000000900037211 */ /* 0x000fe200078f28ff */
[----:B------:R-:W-:Y:S01]  /*0c80*/  IMAD.SHL.U32 R4, R4, 0x8, RZ ;  /* 0x0000000804047824 */ /* 0x000fe200078e00ff */
[----:B------:R-:W-:Y:S01]  /*0c90*/  LOP3.LUT R12, R5, 0x7ffffffc, RZ, 0xc0, !PT ;  /* 0x7ffffffc050c7812 */ /* 0x000fe200078ec0ff */
[----:B------:R-:W-:Y:S01]  /*0ca0*/  IMAD.SHL.U32 R7, R10, 0x40, RZ ;  /* 0x000000400a077824 */ /* 0x000fe200078e00ff */
[--C-:B------:R-:W-:Y:S01]  /*0cb0*/  SHF.R.S32.HI R0, RZ, 0x2, R5.reuse ;  /* 0x00000002ff007819 */ /* 0x100fe20000011405 */
[----:B------:R-:W-:Y:S01]  /*0cc0*/  STL [R1+0x8], R20 ;  /* 0x0000081401007387 */ /* 0x000fe20000100800 */
[----:B------:R-:W-:Y:S01]  /*0cd0*/  SHF.R.S32.HI R5, RZ, 0x1f, R5 ;  /* 0x0000001fff057819 */ /* 0x000fe20000011405 */
[----:B------:R-:W-:Y:S01]  /*0ce0*/  IMAD.IADD R12, R9, 0x1, -R12 ;  /* 0x00000001090c7824 */ /* 0x000fe200078e0a0c */
[----:B------:R-:W-:Y:S01]  /*0cf0*/  SHF.R.S32.HI R3, RZ, 0x5, R3 ;  /* 0x00000005ff037819 */ /* 0x000fe20000011403 */
[----:B------:R-:W-:Y:S01]  /*0d00*/  IMAD.IADD R16, R13, 0x1, -R16 ;  /* 0x000000010d107824 */ /* 0x000fe200078e0a10 */
[----:B------:R-:W-:Y:S01]  /*0d10*/  LEA.HI R5, R5, R0, RZ, 0x3 ;  /* 0x0000000005057211 */ /* 0x000fe200078f18ff */
[----:B------:R-:W-:Y:S01]  /*0d20*/  IMAD.SHL.U32 R190, R12, 0x2, RZ ;  /* 0x000000020cbe7824 */ /* 0x000fe200078e00ff */
[----:B------:R-:W-:Y:S01]  /*0d30*/  LOP3.LUT R7, R7, 0x1c0, RZ, 0xc0, !PT ;  /* 0x000001c007077812 */ /* 0x000fe200078ec0ff */
[C---:B------:R-:W-:Y:S01]  /*0d40*/  VIADD R196, R18.reuse, 0xc0 ;  /* 0x000000c012c47836 */ /* 0x040fe20000000000 */
[----:B------:R-:W-:Y:S01]  /*0d50*/  LOP3.LUT R5, R5, 0xfffffff8, RZ, 0xc0, !PT ;  /* 0xfffffff805057812 */ /* 0x000fe200078ec0ff */
[----:B------:R-:W-:Y:S01]  /*0d60*/  VIADD R195, R18, 0x100 ;  /* 0x0000010012c37836 */ /* 0x000fe20000000000 */
[----:B------:R-:W-:Y:S01]  /*0d70*/  LOP3.LUT R9, R8, 0x7ffffe00, RZ, 0xc0, !PT ;  /* 0x7ffffe0008097812 */ /* 0x000fe200078ec0ff */
[--C-:B------:R-:W-:Y:S01]  /*0d80*/  IMAD.U32 R8, R15, 0x40, R4.reuse ;  /* 0x000000400f087824 */ /* 0x100fe200078e0004 */
[----:B------:R-:W-:Y:S01]  /*0d90*/  LOP3.LUT R4, R7, 0x8, R4, 0xf8, !PT ;  /* 0x0000000807047812 */ /* 0x000fe200078ef804 */
[----:B------:R-:W-:Y:S01]  /*0da0*/  IMAD.IADD R0, R0, 0x1, -R5 ;  /* 0x0000000100007824 */ /* 0x000fe200078e0a05 */
[----:B------:R-:W-:Y:S01]  /*0db0*/  SHF.R.U32.HI R7, RZ, 0x3, R7 ;  /* 0x00000003ff077819 */ /* 0x000fe20000011607 */
[----:B------:R-:W-:Y:S01]  /*0dc0*/  IMAD R9, R6, 0x400, R9 ;  /* 0x0000040006097824 */ /* 0x000fe200078e0209 */
[----:B------:R-:W-:Y:S01]  /*0dd0*/  STL [R1+0x2c], R8 ;  /* 0x00002c0801007387 */ /* 0x000fe20000100800 */
[----:B------:R-:W-:Y:S01]  /*0de0*/  IMAD R19, R3, 0x10, R0 ;  /* 0x0000001003137824 */ /* 0x000fe200078e0200 */
[----:B------:R-:W-:Y:S01]  /*0df0*/  LOP3.LUT R0, R2, 0xfffffe, RZ, 0xc0, !PT ;  /* 0x00fffffe02007812 */ /* 0x000fe200078ec0ff */
[----:B------:R-:W-:Y:S01]  /*0e00*/  IMAD.MOV.U32 R6, RZ, RZ, R14 ;  /* 0x000000ffff067224 */ /* 0x000fe200078e000e */
[----:B------:R-:W-:Y:S01]  /*0e10*/  LOP3.LUT R4, R4, R7, RZ, 0x3c, !PT ;  /* 0x0000000704047212 */ /* 0x000fe200078e3cff */
[----:B------:R-:W-:Y:S01]  /*0e20*/  IMAD.MOV.U32 R2, RZ, RZ, RZ ;  /* 0x000000ffff027224 */ /* 0x000fe200078e00ff */
[----:B------:R-:W-:Y:S01]  /*0e30*/  R2P PR, R10, 0x6 ;  /* 0x000000060a007804 */ /* 0x000fe20000000000 */
[----:B------:R-:W-:-:S02]  /*0e40*/  IMAD.IADD R0, R20, 0x1, -R0 ;  /* 0x0000000114007824 */ /* 0x000fc400078e0a00 */
[----:B------:R-:W-:Y:S02]  /*0e50*/  IMAD.IADD R4, R9, 0x1, R4 ;  /* 0x0000000109047824 */ /* 0x000fe400078e0204 */
[----:B------:R-:W-:Y:S01]  /*0e60*/  IMAD.SHL.U32 R3, R0, 0x100, RZ ;  /* 0x0000010000037824 */ /* 0x000fe200078e00ff */
[----:B------:R-:W-:Y:S01]  /*0e70*/  SEL R188, R188, 0xffffffe0, !P1 ;  /* 0xffffffe0bcbc7807 */ /* 0x000fe20004800000 */
[----:B------:R-:W-:Y:S01]  /*0e80*/  VIADD R0, R18, 0x180 ;  /* 0x0000018012007836 */ /* 0x000fe20000000000 */
[----:B------:R-:W-:Y:S01]  /*0e90*/  SHF.R.S32.HI R0, RZ, 0x1f, R198 ;  /* 0x0000001fff007819 */ /* 0x000fe200000114c6 */
[----:B------:R-:W-:Y:S01]  /*0ea0*/  IMAD.IADD R23, R190, 0x1, R3 ;  /* 0x00000001be177824 */ /* 0x000fe200078e0203 */
[----:B------:R0:W-:Y:S01]  /*0eb0*/  STL [R1+0x28], R3 ;  /* 0x0000280301007387 */ /* 0x0001e20000100800 */
[----:B------:R-:W-:Y:S02]  /*0ec0*/  IMAD R184, R4, 0x2, R17 ;  /* 0x0000000204b87824 */ /* 0x000fe400078e0211 */
[C---:B------:R-:W-:Y:S01]  /*0ed0*/  VIADD R0, R23.reuse, 0x10 ;  /* 0x0000001017007836 */ /* 0x040fe20000000000 */
[----:B------:R-:W-:Y:S01]  /*0ee0*/  SHF.R.S32.HI R5, RZ, 0x1f, R23 ;  /* 0x0000001fff057819 */ /* 0x000fe20000011417 */
[----:B------:R-:W-:-:S02]  /*0ef0*/  VIADD R228, R23, 0x20 ;  /* 0x0000002017e47836 */ /* 0x000fc40000000000 */
[C---:B------:R-:W-:Y:S01]  /*0f00*/  VIADD R227, R23.reuse, 0x28 ;  /* 0x0000002817e37836 */ /* 0x040fe20000000000 */
[----:B------:R-:W-:Y:S01]  /*0f10*/  SHF.R.S32.HI R0, RZ, 0x1f, R0 ;  /* 0x0000001fff007819 */ /* 0x000fe20000011400 */
[C---:B------:R-:W-:Y:S02]  /*0f20*/  VIADD R225, R23.reuse, 0x38 ;  /* 0x0000003817e17836 */ /* 0x040fe40000000000 */
[----:B0-----:R-:W-:Y:S01]  /*0f30*/  VIADD R3, R18, 0x1c0 ;  /* 0x000001c012037836 */ /* 0x001fe20000000000 */
[----:B------:R-:W-:Y:S01]  /*0f40*/  SHF.R.S32.HI R0, RZ, 0x1f, R227 ;  /* 0x0000001fff007819 */ /* 0x000fe200000114e3 */
        /* <DEDUP_REMOVED lines=61> */
[----:B------:R-:W-:Y:S02]  /*1320*/  IMAD R191, R16, 0x8, R19 ;  /* 0x0000000810bf7824 */ /* 0x000fe400078e0213 */
[----:B------:R-:W-:-:S07]  /*1330*/  IMAD.IADD R188, R188, 0x1, R187 ;  /* 0x00000001bcbc7824 */ /* 0x000fce00078e02bb */
.L_x_8382:
[----:B------:R-:W-:Y:S01]  /*1340*/  ULDC.64 UR6, c[0x0][0xd88] ;  /* 0x0003620000067ab9 */ /* 0x000fe20000000a00 */
[----:B------:R-:W-:Y:S01]  /*1350*/  ULDC.64 UR8, c[0x0][0xb10] ;  /* 0x0002c40000087ab9 */ /* 0x000fe20000000a00 */
[----:B------:R-:W-:Y:S01]  /*1360*/  UIMAD.WIDE UR6, UR5, 0x4, UR6 ;  /* 0x00000004050678a5 */ /* 0x000fe2000f8e0206 */
[----:B012---:R-:W0:Y:S05]  /*1370*/  LDC.64 R10, c[0x0][0x418] ;  /* 0x00010600ff0a7b82 */ /* 0x007e2a0000000a00 */
[----:B------:R-:W-:Y:S02]  /*1380*/  IMAD.U32 R192, RZ, RZ, UR6 ;  /* 0x00000006ffc07e24 */ /* 0x000fe4000f8e00ff */
[----:B------:R-:W-:Y:S01]  /*1390*/  IMAD.U32 R193, RZ, RZ, UR7 ;  /* 0x00000007ffc17e24 */ /* 0x000fe2000f8e00ff */
[----:B------:R-:W-:Y:S01]  /*13a0*/  ULDC.64 UR6, c[0x0][0xb20] ;  /* 0x0002c80000067ab9 */ /* 0x000fe20000000a00 */
[----:B------:R-:W1:Y:S03]  /*13b0*/  LDC R3, c[0x0][0x424] ;  /* 0x00010900ff037b82 */ /* 0x000e660000000800 */
[----:B------:R-:W2:Y:S01]  /*13c0*/  LDG.E R192, desc[UR42][R192.64] ;  /* 0x0000002ac0c07981 */ /* 0x000ea2000c1e1900 */
[----:B------:R-:W-:Y:S01]  /*13d0*/  ISETP.NE.U32.AND P1, PT, RZ, UR6, PT ;  /* 0x00000006ff007c0c */ /* 0x000fe2000bf25070 */
[----:B------:R-:W-:Y:S01]  /*13e0*/  IMAD.MOV.U32 R7, RZ, RZ, RZ ;  /* 0x000000ffff077224 */ /* 0x000fe200078e00ff */
[----:B------:R-:W-:-:S02]  /*13f0*/  ISETP.NE.U32.AND P0, PT, RZ, UR8, PT ;  /* 0x00000008ff007c0c */ /* 0x000fc4000bf05070 */
[----:B------:R-:W-:Y:S01]  /*1400*/  ISETP.NE.AND.EX P1, PT, RZ, UR7, PT, P1 ;  /* 0x00000007ff007c0c */ /* 0x000fe2000bf25310 */
[----:B---3--:R-:W3:Y:S01]  /*1410*/  LDC R186, c[0x0][0x2f0] ;  /* 0x0000bc00ffba7b82 */ /* 0x008ee20000000800 */
[----:B------:R-:W-:Y:S02]  /*1420*/  ISETP.NE.AND.EX P0, PT, RZ, UR9, PT, P0 ;  /* 0x00000009ff007c0c */ /* 0x000fe4000bf05300 */
[----:B--2---:R-:W-:-:S09]  /*1430*/  SHF.R.S32.HI R200, RZ, 0x1f, R192 ;  /* 0x0000001fffc87819 */ /* 0x004fd200000114c0 */
[----:B----4-:R-:W-:-:S04]  /*1440*/  @P1 LEA R4, P2, R192, UR6, 0x2 ;  /* 0x00000006c0041c11 */ /* 0x010fc8000f8410ff */
[C---:B------:R-:W-:Y:S02]  /*1450*/  @P1 LEA.HI.X R5, R192.reuse, UR7, R200, 0x2, P2 ;  /* 0x00000007c0051c11 */ /* 0x040fe400090f14c8 */
[----:B------:R-:W-:-:S03]  /*1460*/  @P0 LEA R8, P2, R192, UR8, 0x2 ;  /* 0x00000008c0080c11 */ /* 0x000fc6000f8410ff */
[----:B-----5:R2:W5:Y:S01]  /*1470*/  @P1 LDG.E R7, desc[UR42][R4.64] ;  /* 0x0000002a04071981 */ /* 0x020562000c1e1900 */
[----:B------:R-:W-:Y:S01]  /*1480*/  @P0 LEA.HI.X R9, R192, UR9, R200, 0x2, P2 ;  /* 0x00000009c0090c11 */ /* 0x000fe200090f14c8 */
[----:B------:R-:W-:-:S04]  /*1490*/  ULDC.64 UR8, c[0x0][0xb18] ;  /* 0x0002c60000087ab9 */ /* 0x000fc80000000a00 */
[----:B------:R2:W5:Y:S01]  /*14a0*/  @P0 LDG.E R185, desc[UR42][R8.64] ;  /* 0x0000002a08b90981 */ /* 0x000562000c1e1900 */
[----:B0-----:R-:W-:Y:S02]  /*14b0*/  ISETP.NE.U32.AND P1, PT, R10, RZ, PT ;  /* 0x000000ff0a00720c */ /* 0x001fe40003f25070 */
[----:B------:R-:W-:Y:S02]  /*14c0*/  ISETP.NE.U32.AND P2, PT, RZ, UR8, PT ;  /* 0x00000008ff007c0c */ /* 0x000fe4000bf45070 */
[C---:B------:R-:W-:Y:S02]  /*14d0*/  LOP3.LUT R0, R6.reuse, 0xff000000, RZ, 0xc0, !PT ;  /* 0xff00000006007812 */ /* 0x040fe400078ec0ff */
[----:B------:R-:W-:Y:S02]  /*14e0*/  ISETP.NE.AND.EX P1, PT, R11, RZ, PT, P1 ;  /* 0x000000ff0b00720c */ /* 0x000fe40003f25310 */
[----:B------:R-:W-:Y:S02]  /*14f0*/  ISETP.NE.AND.EX P2, PT, RZ, UR9, PT, P2 ;  /* 0x00000009ff007c0c */ /* 0x000fe4000bf45320 */
[----:B------:R-:W-:-:S02]  /*1500*/  LOP3.LUT R193, R6, 0xffff, RZ, 0xc0, !PT ;  /* 0x0000ffff06c17812 */ /* 0x000fc400078ec0ff */
[----:B------:R-:W-:Y:S02]  /*1510*/  LOP3.LUT R199, R6, 0xff0000, RZ, 0xc0, !PT ;  /* 0x00ff000006c77812 */ /* 0x000fe400078ec0ff */
[----:B------:R-:W-:Y:S02]  /*1520*/  SHF.R.U32.HI R0, RZ, 0x8, R0 ;  /* 0x00000008ff007819 */ /* 0x000fe40000011600 */
[----:B-1----:R-:W-:Y:S01]  /*1530*/  SEL R3, R3, 0x1, P1 ;  /* 0x0000000103037807 */ /* 0x002fe20000800000 */
[----:B--23--:R-:W-:Y:S06]  /*1540*/  @P0 BRA `(.L_x_8319) ;  /* 0x0000000000280947 */ /* 0x00cfec0003800000 */
[----:B------:R-:W-:Y:S01]  /*1550*/  ULDC.64 UR6, c[0x0][0xaf8] ;  /* 0x0002be0000067ab9 */ /* 0x000fe20000000a00 */
[----:B-----5:R-:W0:Y:S01]  /*1560*/  LDC R185, c[0x0][0x288] ;  /* 0x0000a200ffb97b82 */ /* 0x020e220000000800 */
[----:B------:R-:W-:-:S04]  /*1570*/  ISETP.NE.U32.AND P0, PT, RZ, UR6, PT ;  /* 0x00000006ff007c0c */ /* 0x000fc8000bf05070 */
[----:B------:R-:W-:-:S13]  /*1580*/  ISETP.NE.AND.EX P0, PT, RZ, UR7, PT, P0 ;  /* 0x00000007ff007c0c */ /* 0x000fda000bf05300 */
[----:B------:R-:W-:Y:S05]  /*1590*/  @!P0 BRA `(.L_x_8319) ;  /* 0x0000000000148947 */ /* 0x000fea0003800000 */
[----:B------:R-:W1:Y:S02]  /*15a0*/  LDC.64 R4, c[0x0][0xaf8] ;  /* 0x0002be00ff047b82 */ /* 0x000e640000000a00 */
[----:B-1----:R-:W-:-:S05]  /*15b0*/  IMAD.WIDE R4, R192, 0x4, R4 ;  /* 0x00000004c0047825 */ /* 0x002fca00078e0204 */
[----:B0-----:R-:W2:Y:S04]  /*15c0*/  LDG.E R185, desc[UR42][R4.64] ;  /* 0x0000002a04b97981 */ /* 0x001ea8000c1e1900 */
[----:B------:R-:W2:Y:S02]  /*15d0*/  LDG.E R6, desc[UR42][R4.64+0x4] ;  /* 0x0000042a04067981 */ /* 0x000ea4000c1e1900 */
[----:B--2---:R-:W-:-:S07]  /*15e0*/  IMAD.IADD R185, R6, 0x1, -R185 ;  /* 0x0000000106b97824 */ /* 0x004fce00078e0ab9 */
.L_x_8319:
[----:B------:R-:W-:Y:S01]  /*15f0*/  LEA.HI R199, R199, R0, RZ, 0x10 ;  /* 0x00000000c7c77211 */ /* 0x000fe200078f80ff */
[----:B------:R-:W-:Y:S01]  /*1600*/  IMAD R186, R3, R186, RZ ;  /* 0x000000ba03ba7224 */ /* 0x000fe200078e02ff */
[----:B------:R-:W-:Y:S06]  /*1610*/  @!P2 BRA `(.L_x_8320) ;  /* 0x000000000010a947 */ /* 0x000fec0003800000 */
[----:B------:R-:W-:-:S04]  /*1620*/  LEA R4, P0, R192, UR8, 0x2 ;  /* 0x00000008c0047c11 */ /* 0x000fc8000f8010ff */
[----:B------:R-:W-:-:S05]  /*1630*/  LEA.HI.X R5, R192, UR9, R200, 0x2, P0 ;  /* 0x00000009c0057c11 */ /* 0x000fca00080f14c8 */
[----:B------:R1:W5:Y:S01]  /*1640*/  LDG.E R186, desc[UR42][R4.64] ;  /* 0x0000002a04ba7981 */ /* 0x000362000c1e1900 */
[----:B------:R-:W-:Y:S05]  /*1650*/  BRA `(.L_x_8321) ;  /* 0x0000000000247947 */ /* 0x000fea0003800000 */
.L_x_8320:
        /* <DEDUP_REMOVED lines=9> */
.L_x_8321:
[----:B------:R-:W-:Y:S01]  /*16f0*/  UISETP.NE.AND UP0, UPT, UR41, 0x1, UPT ;  /* 0x000000012900788c */ /* 0x000fe2000bf05270 */
[----:B-----5:R-:W-:Y:S01]  /*1700*/  IMAD.IADD R186, R186, 0x1, -R7 ;  /* 0x00000001baba7824 */ /* 0x020fe200078e0a07 */
[----:B------:R-:W-:-:S03]  /*1710*/  USHF.L.U32 UR39, UR4, 0x6, URZ ;  /* 0x0000000604277899 */ /* 0x000fc6000800063f */
[----:B------:R-:W-:Y:S01]  /*1720*/  VIADD R0, R186, 0x3f ;  /* 0x0000003fba007836 */ /* 0x000fe20000000000 */
[----:B------:R-:W-:-:S04]  /*1730*/  PLOP3.LUT P0, PT, PT, PT, UP0, 0x80, 0x0 ;  /* 0x000000000000781c */ /* 0x000fc80003f0f008 */
[----:B------:R-:W-:-:S04]  /*1740*/  SHF.R.S32.HI R3, RZ, 0x1f, R0 ;  /* 0x0000001fff037819 */ /* 0x000fc80000011400 */
[----:B------:R-:W-:-:S04]  /*1750*/  LEA.HI R3, R3, R0, RZ, 0x6 ;  /* 0x0000000003037211 */ /* 0x000fc800078f30ff */
[----:B------:R-:W-:Y:S01]  /*1760*/  SHF.R.S32.HI R6, RZ, 0x6, R3 ;  /* 0x00000006ff067819 */ /* 0x000fe20000011403 */
[----:B------:R-:W-:Y:S06]  /*1770*/  @!P0 BRA `(.L_x_8322) ;  /* 0x0000001c00fc8947 */ /* 0x000fec0003800000 */
[----:B------:R-:W2:Y:S01]  /*1780*/  LDC R0, c[0x0][0x448] ;  /* 0x00011200ff007b82 */ /* 0x000ea20000000800 */
[----:B------:R-:W-:Y:S01]  /*1790*/  UIADD3 UR4, UR39, 0x3f, URZ ;  /* 0x0000003f27047890 */ /* 0x000fe2000fffe03f */
[----:B0-----:R-:W-:Y:S02]  /*17a0*/  IADD3 R185, R186, 0x40, -R185 ;  /* 0x00000040bab97810 */ /* 0x001fe40007ffe8b9 */
[----:B------:R-:W-:Y:S02]  /*17b0*/  LOP3.LUT R8, R199, 0xff, RZ, 0xc0, !PT ;  /* 0x000000ffc7087812 */ /* 0x000fe400078ec0ff */
[----:B--2---:R-:W-:Y:S01]  /*17c0*/  ISETP.NE.AND P0, PT, R0, 0x1, PT ;  /* 0x000000010000780c */ /* 0x004fe20003f05270 */
[----:B------:R-:W-:-:S12]  /*17d0*/  IMAD.U32 R0, RZ, RZ, UR4 ;  /* 0x00000004ff007e24 */ /* 0x000fd8000f8e00ff */
[----:B------:R-:W0:Y:S08]  /*17e0*/  @P0 LDC R3, c[0x0][0x44c] ;  /* 0x00011300ff030b82 */ /* 0x000e300000000800 */
[----:B-1----:R-:W1:Y:S01]  /*17f0*/  @P0 LDC R4, c[0x0][0x450] ;  /* 0x00011400ff040b82 */ /* 0x002e620000000800 */
[----:B0-----:R-:W-:-:S05]  /*1800*/  @P0 IMAD.HI.U32 R3, R3, UR4, RZ ;  /* 0x0000000403030c27 */ /* 0x001fca000f8e00ff */
        /* <DEDUP_REMOVED lines=9> */
[----:B------:R-:W-:-:S04]  /*18a0*/  SHF.R.U32.HI R0, RZ, 0x10, R199 ;  /* 0x00000010ff007819 */ /* 0x000fc800000116c7 */
[----:B------:R-:W-:-:S13]  /*18b0*/  ISETP.NE.AND P0, PT, R0, RZ, PT ;  /* 0x000000ff0000720c */ /* 0x000fda0003f05270 */
[----:B------:R-:W0:Y:S02]  /*18c0*/  @!P0 LDC R0, c[0x0][0xae8] ;  /* 0x0002ba00ff008b82 */ /* 0x000e240000000800 */
[-C--:B0-----:R-:W-:Y:S02]  /*18d0*/  IABS R7, R0.reuse ;  /* 0x0000000000077213 */ /* 0x081fe40000000000 */
        /* <DEDUP_REMOVED lines=26> */
.L_x_8323:
        /* <DEDUP_REMOVED lines=72> */
[----:B------:R-:W2:Y:S01]  /*1f00*/  LDL R4, [R1+0x8] ;  /* 0x0000080001047983 */ /* 0x000ea20000100800 */
        /* <DEDUP_REMOVED lines=9> */
[----:B------:R-:W-:Y:S01]  /*1fa0*/  UMOV UR7, 0x40000040 ;  /* 0x4000004000077882 */ /* 0x000fe20000000000 */
[----:B------:R-:W-:Y:S01]  /*1fb0*/  WARPGROUP.ARRIVE ;  /* 0x00000000000079c5 */ /* 0x000fe20000000000 */
        /* <DEDUP_REMOVED lines=12> */
[C---:B------:R-:W-:Y:S01]  /*2080*/  R2UR UR16, R5.reuse ;  /* 0x00000000051072ca */ /* 0x040fe200000e0000 */
[----:B------:R-:W-:Y:S01]  /*2090*/  VIADD R6, R5, 0x2 ;  /* 0x0000000205067836 */ /* 0x000fe20000000000 */
[----:B------:R-:W-:-:S04]  /*20a0*/  LOP3.LUT R3, R3, 0x2000000, RZ, 0xfc, !PT ;  /* 0x0200000003037812 */ /* 0x000fc800078efcff */
[----:B------:R-:W-:Y:S01]  /*20b0*/  R2UR UR12, R6 ;  /* 0x00000000060c72ca */ /* 0x000fe200000e0000 */
[----:B------:R-:W-:-:S04]  /*20c0*/  IMAD R4, R2, 0x1000, R3 ;  /* 0x0000100002047824 */ /* 0x000fc800078e0203 */
[C---:B------:R-:W-:Y:S01]  /*20d0*/  VIADD R6, R4.reuse, 0x80 ;  /* 0x0000008004067836 */ /* 0x040fe20000000000 */
[----:B------:R-:W-:-:S04]  /*20e0*/  R2UR UR18, R4 ;  /* 0x00000000041272ca */ /* 0x000fc800000e0000 */
[----:B------:R-:W-:Y:S01]  /*20f0*/  R2UR UR14, R6 ;  /* 0x00000000060e72ca */ /* 0x000fe200000e0000 */
[C---:B------:R-:W-:Y:S02]  /*2100*/  VIADD R6, R5.reuse, 0x4 ;  /* 0x0000000405067836 */ /* 0x040fe40000000000 */
[----:B------:R-:W-:-:S03]  /*2110*/  VIADD R5, R5, 0x6 ;  /* 0x0000000605057836 */ /* 0x000fc60000000000 */
[----:B------:R-:W-:Y:S01]  /*2120*/  R2UR UR8, R6 ;  /* 0x00000000060872ca */ /* 0x000fe200000e0000 */
[C---:B------:R-:W-:Y:S01]  /*2130*/  VIADD R6, R4.reuse, 0x100 ;  /* 0x0000010004067836 */ /* 0x040fe20000000000 */
[----:B------:R-:W-:Y:S01]  /*2140*/  R2UR UR4, R5 ;  /* 0x00000000050472ca */ /* 0x000fe200000e0000 */
[----:B------:R-:W-:Y:S01]  /*2150*/  HGMMA.64x256x16.F32.BF16 R24, gdesc[UR16].tnspB, RZ, !UPT, gsb0 ;  /* 0x43e00000101879f0 */ /* 0x000fe2000c0018ff */
[----:B------:R-:W-:Y:S02]  /*2160*/  VIADD R4, R4, 0x180 ;  /* 0x0000018004047836 */ /* 0x000fe40000000000 */
[----:B------:R-:W-:-:S03]  /*2170*/  R2UR UR10, R6 ;  /* 0x00000000060a72ca */ /* 0x000fc600000e0000 */
[----:B------:R-:W-:Y:S01]  /*2180*/  R2UR UR6, R4 ;  /* 0x00000000040672ca */ /* 0x000fe200000e0000 */
[----:B------:R-:W-:-:S05]  /*2190*/  IMAD.MOV.U32 R4, RZ, RZ, 0x1 ;  /* 0x00000001ff047424 */ /* 0x000fca00078e00ff */
[----:B------:R-:W-:-:S04]  /*21a0*/  SEL R4, R4, 0x2, !P0 ;  /* 0x0000000204047807 */ /* 0x000fc80004000000 */
[----:B------:R-:W-:-:S04]  /*21b0*/  LOP3.LUT R4, R4, 0x1, RZ, 0xfc, !PT ;  /* 0x0000000104047812 */ /* 0x000fc800078efcff */
[----:B------:R-:W-:Y:S01]  /*21c0*/  ISETP.NE.AND P1, PT, R4, 0x3, PT ;  /* 0x000000030400780c */ /* 0x000fe20003f25270 */
        /* <DEDUP_REMOVED lines=15> */
.L_x_8325:
[----:B------:R-:W0:Y:S01]  /*22c0*/  S2R R5, SR_CgaCtaId ;  /* 0x0000000000057919 */ /* 0x000e220000008800 */
[----:B------:R-:W-:Y:S01]  /*22d0*/  UIADD3 UR6, UR20, -0x2, URZ ;  /* 0xfffffffe14067890 */ /* 0x000fe2000fffe03f */
[----:B------:R-:W-:-:S04]  /*22e0*/  IMAD R4, R2, 0x8, R17 ;  /* 0x0000000802047824 */ /* 0x000fc800078e0211 */
[----:B------:R-:W-:Y:S01]  /*22f0*/  VIADD R4, R4, 0x38860 ;  /* 0x0003886004047836 */ /* 0x000fe20000000000 */
[----:B------:R-:W-:-:S04]  /*2300*/  ISETP.LE.AND P0, PT, R0, UR6, PT ;  /* 0x0000000600007c0c */ /* 0x000fc8000bf03270 */
[----:B0-----:R-:W-:-:S04]  /*2310*/  PRMT R4, R5, 0x654, R4 ;  /* 0x0000065405047816 */ /* 0x001fc80000000004 */
[----:B------:R0:W-:Y:S05]  /*2320*/  SYNCS.ARRIVE.TRANS64.RED.A1T0 RZ, [R4+URZ], RZ ;  /* 0x000000ff04ff79a7 */ /* 0x0001ea000810043f */
[----:B------:R-:W-:Y:S05]  /*2330*/  @!P0 BRA `(.L_x_8326) ;  /* 0x0000000800cc8947 */ /* 0x000fea0003800000 */
[----:B------:R-:W-:-:S05]  /*2340*/  UMOV UR20, UR6 ;  /* 0x0000000600147c82 */ /* 0x000fca0008000000 */
.L_x_8328:
        /* <DEDUP_REMOVED lines=9> */
[----:B------:R-:W-:Y:S01]  /*23e0*/  SEL R2, R2, RZ, P0 ;  /* 0x000000ff02027207 */ /* 0x000fe20000000000 */
        /* <DEDUP_REMOVED lines=139> */
[----:B------:R-:W-:Y:S02]  /*2ca0*/  R2UR UR6, R4 ;  /* 0x00000000040672ca */ /* 0x000fe400000e0000 */
[----:B------:R-:W-:Y:S01]  /*2cb0*/  SEL R4, RZ, 0x1, P0 ;  /* 0x00000001ff047807 */ /* 0x000fe20000000000 */
[----:B------:R-:W-:-:S02]  /*2cc0*/  WARPGROUP.DEPBAR.LE gsb0, 0x0 ;  /* 0x00008000000079c5 */ /* 0x000fc40000010000 */
[----:B------:R-:W-:-:S15]  /*2cd0*/  WARPGROUP.ARRIVE ;  /* 0x00000000000079c5 */ /* 0x000fde0000000000 */
[----:B------:R-:W-:-:S05]  /*2ce0*/  NOP ;  /* 0x0000000000007918 */ /* 0x000fca0000000000 */
        /* <DEDUP_REMOVED lines=9> */
[----:B------:R-:W-:Y:S01]  /*2d80*/  R2UR UR7, R4 ;  /* 0x00000000040772ca */ /* 0x000fe200000e0000 */
[----:B------:R-:W-:Y:S01]  /*2d90*/  UMOV UR6, UR20 ;  /* 0x0000001400067c82 */ /* 0x000fe20008000000 */
[----:B------:R-:W-:Y:S01]  /*2da0*/  UIADD3 UR20, UR20, -0x1, URZ ;  /* 0xffffffff14147890 */ /* 0x000fe2000fffe03f */
[----:B------:R-:W-:-:S10]  /*2db0*/  ISETP.LT.AND P0, PT, R0, UR6, PT ;  /* 0x0000000600007c0c */ /* 0x000fd4000bf01270 */
[----:B------:R-:W-:Y:S01]  /*2dc0*/  ULOP3.LUT UR37, UR37, UR7, URZ, 0x3c, !UPT ;  /* 0x0000000725257292 */ /* 0x000fe2000f8e3c3f */
[----:B------:R-:W-:Y:S02]  /*2dd0*/  WARPGROUP.DEPBAR.LE gsb0, 0x0 ;  /* 0x00008000000079c5 */ /* 0x000fe40000010000 */
[----:B------:R-:W-:Y:S06]  /*2de0*/  BAR.ARV 0xf, 0x100 ;  /* 0x03c4000000007b1d */ /* 0x000fec0000002000 */
[----:B------:R-:W-:Y:S05]  /*2df0*/  @!P1 BRA `(.L_x_8327) ;  /* 0x0000000000049947 */ /* 0x000fea0003800000 */
[----:B------:R-:W-:Y:S01]  /*2e00*/  BPT.TRAP 0x1 ;  /* 0x000000040000795c */ /* 0x000fe20000300000 */
.L_x_8327:
[----:B------:R-:W0:Y:S01]  /*2e10*/  S2R R5, SR_CgaCtaId ;  /* 0x0000000000057919 */ /* 0x000e220000008800 */
[----:B------:R-:W-:-:S04]  /*2e20*/  IMAD R4, R2, 0x8, R17 ;  /* 0x0000000802047824 */ /* 0x000fc800078e0211 */
[----:B------:R-:W-:-:S05]  /*2e30*/  VIADD R4, R4, 0x38860 ;  /* 0x0003886004047836 */ /* 0x000fca0000000000 */
[----:B0-----:R-:W-:-:S04]  /*2e40*/  PRMT R4, R5, 0x654, R4 ;  /* 0x0000065405047816 */ /* 0x001fc80000000004 */
[----:B------:R1:W-:Y:S01]  /*2e50*/  SYNCS.ARRIVE.TRANS64.RED.A1T0 RZ, [R4+URZ], RZ ;  /* 0x000000ff04ff79a7 */ /* 0x0003e2000810043f */
[----:B------:R-:W-:Y:S05]  /*2e60*/  @P0 BRA `(.L_x_8328) ;  /* 0xfffffff400380947 */ /* 0x000fea000383ffff */
.L_x_8326:
[----:B------:R-:W-:Y:S01]  /*2e70*/  BAR.SYNC.DEFER_BLOCKING 0xe, 0x100 ;  /* 0x0384000000007b1d */ /* 0x000fe20000010000 */
[C---:B------:R-:W-:Y:S01]  /*2e80*/  IMAD R0, R2.reuse, 0x40, R19 ;  /* 0x0000004002007824 */ /* 0x040fe200078e0213 */
[----:B------:R-:W-:Y:S01]  /*2e90*/  PLOP3.LUT P0, PT, PT, PT, PT, 0x8, 0x0 ;  /* 0x000000000000781c */ /* 0x000fe20003f0e170 */
[----:B------:R-:W-:Y:S02]  /*2ea0*/  VIADD R2, R2, 0x1 ;  /* 0x0000000102027836 */ /* 0x000fe40000000000 */
[----:B------:R-:W-:Y:S02]  /*2eb0*/  IMAD R17, R0, 0x4, R17 ;  /* 0x0000000400117824 */ /* 0x000fe400078e0211 */
[----:B------:R-:W-:Y:S01]  /*2ec0*/  IMAD.MOV.U32 R20, RZ, RZ, RZ ;  /* 0x000000ffff147224 */ /* 0x000fe200078e00ff */
[----:B------:R-:W-:-:S04]  /*2ed0*/  ISETP.NE.AND P1, PT, R2, 0x2, PT ;  /* 0x000000020200780c */ /* 0x000fc80003f25270 */
[----:B------:R-:W-:Y:S01]  /*2ee0*/  SEL R2, R2, RZ, P1 ;  /* 0x000000ff02027207 */ /* 0x000fe20000800000 */
[----:B------:R-:W2:Y:S04]  /*2ef0*/  LDS R3, [R17+0x38400] ;  /* 0x0384000011037984 */ /* 0x000ea80000000800 */
[----:B------:R-:W3:Y:S01]  /*2f00*/  LDS R0, [R17+0x38420] ;  /* 0x0384200011007984 */ /* 0x000ee20000000800 */
        /* <DEDUP_REMOVED lines=65> */
[-C--:B---3--:R-:W-:Y:S01]  /*3320*/  FMUL.FTZ R26, R26, R0.reuse ;  /* 0x000000001a1a7220 */ /* 0x088fe20000410000 */
[-C--:B------:R-:W-:Y:S01]  /*3330*/  FMUL.FTZ R27, R27, R0.reuse ;  /* 0x000000001b1b7220 */ /* 0x080fe20000410000 */
        /* <DEDUP_REMOVED lines=64> */
[----:B------:R-:W-:Y:S01]  /*3740*/  ULOP3.LUT UR37, UR37, UR4, URZ, 0x3c, !UPT ;  /* 0x0000000425257292 */ /* 0x000fe2000f8e3c3f */
[----:B------:R-:W-:Y:S06]  /*3750*/  BAR.ARV 0xf, 0x100 ;  /* 0x03c4000000007b1d */ /* 0x000fec0000002000 */
[----:B------:R-:W-:Y:S05]  /*3760*/  BRA `(.L_x_8324) ;  /* 0x000000ac00807947 */ /* 0x000fea0003800000 */
.L_x_8322:
[----:B------:R-:W2:Y:S01]  /*3770*/  LDC R0, c[0x0][0x448] ;  /* 0x00011200ff007b82 */ /* 0x000ea20000000800 */
[----:B------:R-:W-:Y:S01]  /*3780*/  UIADD3 UR4, UR39, 0x3f, URZ ;  /* 0x0000003f27047890 */ /* 0x000fe2000fffe03f */
[----:B01----:R-:W-:Y:S02]  /*3790*/  IADD3 R5, R186, 0x40, -R185 ;  /* 0x00000040ba057810 */ /* 0x003fe40007ffe8b9 */
[----:B------:R-:W-:Y:S02]  /*37a0*/  LOP3.LUT R16, R16, 0xfffffffd, RZ, 0xc0, !PT ;  /* 0xfffffffd10107812 */ /* 0x000fe400078ec0ff */
[----:B--2---:R-:W-:-:S13]  /*37b0*/  ISETP.NE.AND P0, PT, R0, 0x1, PT ;  /* 0x000000010000780c */ /* 0x004fda0003f05270 */
[----:B------:R-:W0:Y:S01]  /*37c0*/  @P0 LDC R0, c[0x0][0x44c] ;  /* 0x00011300ff000b82 */ /* 0x000e220000000800 */
[----:B------:R-:W-:-:S07]  /*37d0*/  @P0 LOP3.LUT R16, R16, 0x2, RZ, 0xfc, !PT ;  /* 0x0000000210100812 */ /* 0x000fce00078efcff */
[----:B------:R-:W1:Y:S01]  /*37e0*/  @P0 LDC R4, c[0x0][0x450] ;  /* 0x00011400ff040b82 */ /* 0x000e620000000800 */
[----:B0-----:R-:W-:-:S04]  /*37f0*/  @P0 IMAD.HI.U32 R3, R0, UR4, RZ ;  /* 0x0000000400030c27 */ /* 0x001fc8000f8e00ff */
[----:B------:R-:W-:Y:S01]  /*3800*/  IMAD.U32 R0, RZ, RZ, UR4 ;  /* 0x00000004ff007e24 */ /* 0x000fe2000f8e00ff */
[----:B------:R-:W-:Y:S01]  /*3810*/  UMOV UR4, URZ ;  /* 0x0000003f00047c82 */ /* 0x000fe20008000000 */
[----:B-1----:R-:W-:-:S05]  /*3820*/  @P0 SHF.R.U32.HI R0, RZ, R4, R3 ;  /* 0x00000004ff000219 */ /* 0x002fca0000011603 */
[----:B------:R-:W-:-:S05]  /*3830*/  IMAD.IADD R0, R5, 0x1, R0 ;  /* 0x0000000105007824 */ /* 0x000fca00078e0200 */
[----:B------:R-:W-:-:S04]  /*3840*/  SHF.R.S32.HI R3, RZ, 0x1f, R0 ;  /* 0x0000001fff037819 */ /* 0x000fc80000011400 */
[----:B------:R-:W-:Y:S02]  /*3850*/  LEA.HI R3, R3, R0, RZ, 0x6 ;  /* 0x0000000003037211 */ /* 0x000fe400078f30ff */
[----:B------:R-:W-:Y:S02]  /*3860*/  LOP3.LUT R0, R199, 0xff, RZ, 0xc0, !PT ;  /* 0x000000ffc7007812 */ /* 0x000fe400078ec0ff */
[----:B------:R-:W-:Y:S02]  /*3870*/  SHF.R.S32.HI R3, RZ, 0x6, R3 ;  /* 0x00000006ff037819 */ /* 0x000fe40000011403 */
[----:B------:R-:W-:Y:S02]  /*3880*/  R2UR UR38, R0 ;  /* 0x00000000002672ca */ /* 0x000fe400000e0000 */
[----:B------:R-:W-:-:S04]  /*3890*/  VIMNMX R6, R6, R3, PT ;  /* 0x0000000306067248 */ /* 0x000fc80003fe0100 */
[----:B------:R-:W-:-:S13]  /*38a0*/  ISETP.GE.AND P0, PT, R6, 0x1, PT ;  /* 0x000000010600780c */ /* 0x000fda0003f06270 */
[----:B------:R-:W-:Y:S05]  /*38b0*/  @!P0 BRA `(.L_x_8329) ;  /* 0x0000000000948947 */ /* 0x000fea0003800000 */
[----:B------:R-:W-:Y:S01]  /*38c0*/  SHF.R.U32.HI R5, RZ, 0x10, R199 ;  /* 0x00000010ff057819 */ /* 0x000fe200000116c7 */
[----:B------:R-:W-:-:S03]  /*38d0*/  UMOV UR4, URZ ;  /* 0x0000003f00047c82 */ /* 0x000fc60008000000 */
[----:B------:R-:W-:-:S13]  /*38e0*/  ISETP.NE.AND P0, PT, R5, RZ, PT ;  /* 0x000000ff0500720c */ /* 0x000fda0003f05270 */
[----:B------:R-:W0:Y:S02]  /*38f0*/  @!P0 LDC R5, c[0x0][0xae8] ;  /* 0x0002ba00ff058b82 */ /* 0x000e240000000800 */
[-C--:B0-----:R-:W-:Y:S02]  /*3900*/  IABS R0, R5.reuse ;  /* 0x0000000500007213 */ /* 0x081fe40000000000 */
[----:B------:R-:W-:Y:S02]  /*3910*/  IABS R8, R5 ;  /* 0x0000000500087213 */ /* 0x000fe40000000000 */
[----:B------:R-:W-:Y:S02]  /*3920*/  R2UR UR8, R0 ;  /* 0x00000000000872ca */ /* 0x000fe400000e0000 */
[C---:B------:R-:W-:Y:S02]  /*3930*/  IADD3 R0, R5.reuse, -0x1, R6 ;  /* 0xffffffff05007810 */ /* 0x040fe40007ffe006 */
[----:B------:R-:W-:-:S02]  /*3940*/  R2UR UR9, R5 ;  /* 0x00000000050972ca */ /* 0x000fc400000e0000 */
[----:B------:R-:W-:Y:S02]  /*3950*/  IABS R7, R0 ;  /* 0x0000000000077213 */ /* 0x000fe40000000000 */
[----:B------:R-:W-:Y:S02]  /*3960*/  LOP3.LUT R0, R0, R5, RZ, 0x3c, !PT ;  /* 0x0000000500007212 */ /* 0x000fe400078e3cff */
[----:B------:R-:W-:-:S03]  /*3970*/  R2UR UR7, R7 ;  /* 0x00000000070772ca */ /* 0x000fc600000e0000 */
[----:B------:R-:W0:Y:S04]  /*3980*/  I2F.RP R3, UR8 ;  /* 0x0000000800037d06 */ /* 0x000e280008209400 */
[----:B------:R-:W-:-:S06]  /*3990*/  UISETP.NE.AND UP0, UPT, UR9, URZ, UPT ;  /* 0x0000003f0900728c */ /* 0x000fcc000bf05270 */
[----:B------:R-:W-:Y:S01]  /*39a0*/  PLOP3.LUT P0, PT, PT, PT, UP0, 0x80, 0x0 ;  /* 0x000000000000781c */ /* 0x000fe20003f0f008 */
        /* <DEDUP_REMOVED lines=16> */
[----:B------:R-:W-:Y:S01]  /*3ab0*/  UISETP.GE.AND UP2, UPT, UR6, URZ, UPT ;  /* 0x0000003f0600728c */ /* 0x000fe2000bf46270 */
[----:B------:R-:W-:-:S08]  /*3ac0*/  @!P0 R2UR UR6, R5 ;  /* 0x00000000050682ca */ /* 0x000fd000000e0000 */
[----:B------:R-:W-:-:S07]  /*3ad0*/  @UP1 UIADD3 UR5, UR5, 0x1, URZ ;  /* 0x0000000105051890 */ /* 0x000fce000fffe03f */
[----:B------:R-:W-:Y:S02]  /*3ae0*/  UMOV UR4, UR5 ;  /* 0x0000000500047c82 */ /* 0x000fe40008000000 */
[----:B------:R-:W-:Y:S02]  /*3af0*/  @!UP2 UIADD3 UR4, -UR4, URZ, URZ ;  /* 0x0000003f0404a290 */ /* 0x000fe4000fffe13f */
[----:B------:R-:W-:-:S12]  /*3b00*/  @!UP0 ULOP3.LUT UR4, URZ, UR6, URZ, 0x33, !UPT ;  /* 0x000000063f048292 */ /* 0x000fd8000f8e333f */
.L_x_8329:
[----:B------:R-:W-:Y:S02]  /*3b10*/  UIMAD UR38, UR38, UR4, URZ ;  /* 0x00000004262672a4 */ /* 0x000fe4000f8e023f */
[----:B------:R-:W-:Y:S01]  /*3b20*/  IMAD.U32 R3, RZ, RZ, UR4 ;  /* 0x00000004ff037e24 */ /* 0x000fe2000f8e00ff */
[----:B------:R-:W-:Y:S01]  /*3b30*/  PLOP3.LUT P0, PT, PT, PT, PT, 0x80, 0x0 ;  /* 0x000000000000781c */ /* 0x000fe20003f0f070 */
[----:B------:R-:W-:Y:S01]  /*3b40*/  IMAD.MOV.U32 R20, RZ, RZ, RZ ;  /* 0x000000ffff147224 */ /* 0x000fe200078e00ff */
[----:B------:R-:W-:Y:S02]  /*3b50*/  CS2R R150, SRZ ;  /* 0x0000000000967805 */ /* 0x000fe4000001ff00 */
[----:B------:R-:W-:Y:S02]  /*3b60*/  CS2R R148, SRZ ;  /* 0x0000000000947805 */ /* 0x000fe4000001ff00 */
[----:B------:R-:W-:Y:S01]  /*3b70*/  VIADDMNMX R168, R3, UR38, R6, PT ;  /* 0x0000002603a87c46 */ /* 0x000fe2000b800106 */
[----:B------:R-:W-:Y:S01]  /*3b80*/  IMAD.MOV.U32 R3, RZ, RZ, RZ ;  /* 0x000000ffff037224 */ /* 0x000fe200078e00ff */
[----:B------:R-:W-:-:S02]  /*3b90*/  CS2R R146, SRZ ;  /* 0x0000000000927805 */ /* 0x000fc4000001ff00 */
[----:B------:R-:W-:Y:S02]  /*3ba0*/  CS2R R144, SRZ ;  /* 0x0000000000907805 */ /* 0x000fe4000001ff00 */
[----:B------:R-:W-:Y:S02]  /*3bb0*/  ISETP.GT.AND P1, PT, R168, UR38, PT ;  /* 0x00000026a8007c0c */ /* 0x000fe4000bf24270 */
        /* <DEDUP_REMOVED lines=61> */
[----:B------:R-:W2:Y:S04]  /*3f90*/  LDL R0, [R1+0x8] ;  /* 0x0000080001007983 */ /* 0x000ea80000100800 */
        /* <DEDUP_REMOVED lines=28> */
.L_x_8330:
        /* <DEDUP_REMOVED lines=10> */
[----:B------:R-:W0:Y:S02]  /*4200*/  SYNCS.PHASECHK.TRANS64.TRYWAIT P1, [R17+URZ+0x38800], R6 ;  /* 0x03880006110075a7 */ /* 0x000e24000802017f */
[----:B0-----:R-:W-:Y:S05]  /*4210*/  @!P1 BRA `(.L_x_8331) ;  /* 0x0000015c007c9947 */ /* 0x001fea0003800000 */
.L_x_8475:
[----:B------:R-:W-:Y:S05]  /*4220*/  @!P0 BRA `(.L_x_8332) ;  /* 0x0000000000048947 */ /* 0x000fea0003800000 */
[----:B------:R-:W-:Y:S01]  /*4230*/  BPT.TRAP 0x1 ;  /* 0x000000040000795c */ /* 0x000fe20000300000 */
.L_x_8332:
[----:B------:R-:W-:Y:S02]  /*4240*/  IMAD.U32 R8, RZ, RZ, UR37 ;  /* 0x00000025ff087e24 */ /* 0x000fe4000f8e00ff */
[----:B------:R-:W-:-:S03]  /*4250*/  IMAD R9, R2, 0x8, R17 ;  /* 0x0000000802097824 */ /* 0x000fc600078e0211 */
[----:B------:R-:W-:-:S04]  /*4260*/  SHF.L.U32 R8, R8, 0x1f, RZ ;  /* 0x0000001f08087819 */ /* 0x000fc800000006ff */
[----:B------:R1:W2:Y:S01]  /*4270*/  SYNCS.PHASECHK.TRANS64.TRYWAIT P1, [R9+URZ+0x38830], R8 ;  /* 0x03883008090075a7 */ /* 0x0002a2000802017f */
[----:B------:R-:W-:Y:S05]  /*4280*/  @!P0 BRA `(.L_x_8333) ;  /* 0x0000000000048947 */ /* 0x000fea0003800000 */
[----:B------:R-:W-:Y:S01]  /*4290*/  BPT.TRAP 0x1 ;  /* 0x000000040000795c */ /* 0x000fe20000300000 */
.L_x_8333:
[----:B------:R-:W-:-:S05]  /*42a0*/  VIADD R0, R17, 0x22400 ;  /* 0x0002240011007836 */ /* 0x000fca0000000000 */
[----:B------:R-:W-:-:S04]  /*42b0*/  SHF.R.U32.HI R0, RZ, 0x4, R0 ;  /* 0x00000004ff007819 */ /* 0x000fc80000011600 */
[----:B------:R-:W-:Y:S01]  /*42c0*/  LOP3.LUT R0, R0, 0x3fff, RZ, 0xc0, !PT ;  /* 0x00003fff00007812 */ /* 0x000fe200078ec0ff */
[----:B--2---:R-:W-:Y:S06]  /*42d0*/  @P1 BRA `(.L_x_8334) ;  /* 0x0000000000081947 */ /* 0x004fec0003800000 */
[----:B------:R-:W2:Y:S02]  /*42e0*/  SYNCS.PHASECHK.TRANS64.TRYWAIT P1, [R9+URZ+0x38830], R8 ;  /* 0x03883008090075a7 */ /* 0x000ea4000802017f */
[----:B--2---:R-:W-:Y:S05]  /*42f0*/  @!P1 BRA `(.L_x_8335) ;  /* 0x0000015c00589947 */ /* 0x004fea0003800000 */
.L_x_8334:
[----:B------:R-:W-:Y:S05]  /*4300*/  WARPSYNC.ALL ;  /* 0x0000000000007948 */ /* 0x000fea0003800000 */
[----:B------:R-:W-:Y:S01]  /*4310*/  LOP3.LUT R4, R0, 0x10000, RZ, 0xfc, !PT ;  /* 0x0001000000047812 */ /* 0x000fe200078efcff */
[----:B------:R-:W-:Y:S01]  /*4320*/  VIADD R0, R17, 0x20400 ;  /* 0x0002040011007836 */ /* 0x000fe20000000000 */
[----:B------:R-:W-:-:S03]  /*4330*/  WARPGROUP.ARRIVE ;  /* 0x00000000000079c5 */ /* 0x000fc60000000000 */
[----:B------:R-:W-:Y:S01]  /*4340*/  IMAD R3, R2, 0x200, R4 ;  /* 0x0000020002037824 */ /* 0x000fe200078e0204 */
[----:B------:R-:W-:Y:S01]  /*4350*/  UMOV UR11, 0x40000040 ;  /* 0x40000040000b7882 */ /* 0x000fe20000000000 */
[----:B------:R-:W-:Y:S01]  /*4360*/  UMOV UR9, 0x40000040 ;  /* 0x4000004000097882 */ /* 0x000fe20000000000 */
[----:B------:R-:W-:Y:S01]  /*4370*/  SHF.R.U32.HI R0, RZ, 0x4, R0 ;  /* 0x00000004ff007819 */ /* 0x000fe20000011600 */
[----:B------:R-:W-:Y:S01]  /*4380*/  UMOV UR15, 0x40000040 ;  /* 0x40000040000f7882 */ /* 0x000fe20000000000 */
[----:B------:R-:W-:Y:S01]  /*4390*/  R2UR UR10, R3 ;  /* 0x00000000030a72ca */ /* 0x000fe200000e0000 */
[----:B------:R-:W-:Y:S01]  /*43a0*/  UMOV UR13, 0x40000040 ;  /* 0x40000040000d7882 */ /* 0x000fe20000000000 */
[----:B------:R-:W-:Y:S01]  /*43b0*/  LOP3.LUT R0, R0, 0x3fff, RZ, 0xc0, !PT ;  /* 0x00003fff00007812 */ /* 0x000fe200078ec0ff */
[----:B------:R-:W-:Y:S01]  /*43c0*/  UMOV UR19, 0x40000040 ;  /* 0x4000004000137882 */ /* 0x000fe20000000000 */
[----:B------:R-:W-:Y:S01]  /*43d0*/  UMOV UR17, 0x40000040 ;  /* 0x4000004000117882 */ /* 0x000fe20000000000 */
[----:B------:R-:W-:Y:S01]  /*43e0*/  UMOV UR23, 0x40000040 ;  /* 0x4000004000177882 */ /* 0x000fe20000000000 */
[----:B------:R-:W-:Y:S01]  /*43f0*/  LOP3.LUT R0, R0, 0x10000, RZ, 0xfc, !PT ;  /* 0x0001000000007812 */ /* 0x000fe200078efcff */
[----:B------:R-:W-:-:S03]  /*4400*/  UMOV UR21, 0x40000040 ;  /* 0x4000004000157882 */ /* 0x000fc60000000000 */
[C---:B------:R-:W-:Y:S01]  /*4410*/  R2UR UR8, R0.reuse ;  /* 0x00000000000872ca */ /* 0x040fe200000e0000 */
[C---:B------:R-:W-:Y:S02]  /*4420*/  VIADD R3, R0.reuse, 0x2 ;  /* 0x0000000200037836 */ /* 0x040fe40000000000 */
[----:B------:R-:W-:Y:S02]  /*4430*/  UIADD3 UR14, UR10, 0x2, URZ ;  /* 0x000000020a0e7890 */ /* 0x000fe4000fffe03f */
[----:B------:R-:W-:Y:S01]  /*4440*/  UIADD3 UR18, UR10, 0x4, URZ ;  /* 0x000000040a127890 */ /* 0x000fe2000fffe03f */
[----:B------:R-:W-:Y:S01]  /*4450*/  R2UR UR12, R3 ;  /* 0x00000000030c72ca */ /* 0x000fe200000e0000 */
[C---:B------:R-:W-:Y:S01]  /*4460*/  VIADD R3, R0.reuse, 0x4 ;  /* 0x0000000400037836 */ /* 0x040fe20000000000 */
[----:B------:R-:W-:Y:S01]  /*4470*/  UIADD3 UR22, UR10, 0x6, URZ ;  /* 0x000000060a167890 */ /* 0x000fe2000fffe03f */
[----:B------:R-:W-:-:S03]  /*4480*/  VIADD R0, R0, 0x6 ;  /* 0x0000000600007836 */ /* 0x000fc60000000000 */
[----:B------:R-:W-:Y:S01]  /*4490*/  R2UR UR16, R3 ;  /* 0x00000000031072ca */ /* 0x000fe200000e0000 */
[----:B------:R-:W-:Y:S01]  /*44a0*/  HGMMA.64x64x16.F32.BF16 R24, gdesc[UR8], RZ, !UPT, gsb0 ;  /* 0x00e00000081879f0 */ /* 0x000fe2000c0018ff */
[----:B------:R-:W-:Y:S02]  /*44b0*/  R2UR UR20, R0 ;  /* 0x00000000001472ca */ /* 0x000fe400000e0000 */
        /* <DEDUP_REMOVED lines=10> */
[----:B------:R-:W3:Y:S02]  /*4560*/  SYNCS.PHASECHK.TRANS64.TRYWAIT P1, [R17+URZ+0x38810], R6 ;  /* 0x03881006110075a7 */ /* 0x000ee4000802017f */
[----:B---3--:R-:W-:Y:S05]  /*4570*/  @!P1 BRA `(.L_x_8336) ;  /* 0x0000015800cc9947 */ /* 0x008fea0003800000 */
.L_x_8476:
[----:B------:R-:W-:Y:S05]  /*4580*/  @!P0 BRA `(.L_x_8337) ;  /* 0x0000000000048947 */ /* 0x000fea0003800000 */
[----:B------:R-:W-:Y:S01]  /*4590*/  BPT.TRAP 0x1 ;  /* 0x000000040000795c */ /* 0x000fe20000300000 */
.L_x_8337:
[----:B------:R4:W0:Y:S01]  /*45a0*/  SYNCS.PHASECHK.TRANS64.TRYWAIT P1, [R9+URZ+0x38850], R8 ;  /* 0x03885008090075a7 */ /* 0x000822000802017f */
[----:B------:R-:W-:Y:S05]  /*45b0*/  @!P0 BRA `(.L_x_8338) ;  /* 0x0000000000048947 */ /* 0x000fea0003800000 */
[----:B------:R-:W-:Y:S01]  /*45c0*/  BPT.TRAP 0x1 ;  /* 0x000000040000795c */ /* 0x000fe20000300000 */
.L_x_8338:
[C---:B------:R-:W-:Y:S02]  /*45d0*/  VIADD R0, R17.reuse, 0x400 ;  /* 0x0000040011007836 */ /* 0x040fe40000000000 */
[----:B------:R-:W-:-:S03]  /*45e0*/  VIADD R3, R17, 0x26400 ;  /* 0x0002640011037836 */ /* 0x000fc60000000000 */
[----:B------:R-:W-:Y:S02]  /*45f0*/  SHF.R.U32.HI R0, RZ, 0x4, R0 ;  /* 0x00000004ff007819 */ /* 0x000fe40000011600 */
[----:B------:R-:W-:Y:S02]  /*4600*/  SHF.R.U32.HI R3, RZ, 0x4, R3 ;  /* 0x00000004ff037819 */ /* 0x000fe40000011603 */
[----:B------:R-:W-:Y:S02]  /*4610*/  LOP3.LUT R0, R0, 0x3fff, RZ, 0xc0, !PT ;  /* 0x00003fff00007812 */ /* 0x000fe400078ec0ff */
[----:B------:R-:W-:Y:S02]  /*4620*/  LOP3.LUT R3, R3, 0x3fff, RZ, 0xc0, !PT ;  /* 0x00003fff03037812 */ /* 0x000fe400078ec0ff */
[----:B------:R-:W-:Y:S02]  /*4630*/  LOP3.LUT R0, R0, 0x10000, RZ, 0xfc, !PT ;  /* 0x0001000000007812 */ /* 0x000fe400078efcff */
[----:B------:R-:W-:-:S03]  /*4640*/  LOP3.LUT R3, R3, 0x10000, RZ, 0xfc, !PT ;  /* 0x0001000003037812 */ /* 0x000fc600078efcff */
[----:B------:R-:W-:Y:S01]  /*4650*/  IMAD R5, R2, 0x1000, R0 ;  /* 0x0000100002057824 */ /* 0x000fe200078e0200 */
[----:B0-----:R-:W-:Y:S06]  /*4660*/  @P1 BRA `(.L_x_8339) ;  /* 0x0000000000081947 */ /* 0x001fec0003800000 */
[----:B------:R-:W0:Y:S02]  /*4670*/  SYNCS.PHASECHK.TRANS64.TRYWAIT P1, [R9+URZ+0x38850], R8 ;  /* 0x03885008090075a7 */ /* 0x000e24000802017f */
[----:B0-----:R-:W-:Y:S05]  /*4680*/  @!P1 BRA `(.L_x_8340) ;  /* 0x00000158009c9947 */ /* 0x001fea0003800000 */
.L_x_8339:
[----:B------:R-:W-:Y:S01]  /*4690*/  R2UR UR24, R3 ;  /* 0x00000000031872ca */ /* 0x000fe200000e0000 */
[----:B------:R-:W-:Y:S01]  /*46a0*/  WARPGROUP.ARRIVE ;  /* 0x00000000000079c5 */ /* 0x000fe20000000000 */
[----:B------:R-:W-:Y:S01]  /*46b0*/  R2UR UR26, R5 ;  /* 0x00000000051a72ca */ /* 0x000fe200000e0000 */
[----:B------:R-:W-:Y:S01]  /*46c0*/  UMOV UR25, 0x40000040 ;  /* 0x4000004000197882 */ /* 0x000fe20000000000 */
[----:B------:R-:W-:Y:S01]  /*46d0*/  UMOV UR27, 0x40000040 ;  /* 0x40000040001b7882 */ /* 0x000fe20000000000 */
[----:B------:R-:W-:Y:S01]  /*46e0*/  VIADD R7, R3, 0x2 ;  /* 0x0000000203077836 */ /* 0x000fe20000000000 */
[----:B------:R-:W-:Y:S01]  /*46f0*/  UMOV UR5, 0x40000040 ;  /* 0x4000004000057882 */ /* 0x000fe20000000000 */
[----:B---3--:R-:W-:Y:S01]  /*4700*/  VIADD R6, R5, 0x2 ;  /* 0x0000000205067836 */ /* 0x008fe20000000000 */
[----:B------:R-:W-:Y:S01]  /*4710*/  UMOV UR7, 0x40000040 ;  /* 0x4000004000077882 */ /* 0x000fe20000000000 */
[----:B------:R-:W0:Y:S01]  /*4720*/  S2R R10, SR_TID.X ;  /* 0x00000000000a7919 */ /* 0x000e220000002100 */
[----:B------:R-:W-:Y:S01]  /*4730*/  R2UR UR4, R7 ;  /* 0x00000000070472ca */ /* 0x000fe200000e0000 */
[----:B------:R-:W-:Y:S01]  /*4740*/  VIADD R7, R3, 0x4 ;  /* 0x0000000403077836 */ /* 0x000fe20000000000 */
[----:B------:R-:W-:Y:S01]  /*4750*/  R2UR UR6, R6 ;  /* 0x00000000060672ca */ /* 0x000fe200000e0000 */
[----:B------:R-:W-:-:S02]  /*4760*/  VIADD R6, R5, 0x4 ;  /* 0x0000000405067836 */ /* 0x000fc40000000000 */
[----:B------:R-:W-:Y:S01]  /*4770*/  HGMMA.64x64x16.F32.BF16 R24, gdesc[UR24], R24, gsb0 ;  /* 0x00e00000181879f0 */ /* 0x000fe20008001818 */
[----:B------:R-:W-:Y:S01]  /*4780*/  VIADD R11, R5, 0x800 ;  /* 0x00000800050b7836 */ /* 0x000fe20000000000 */
[----:B0-----:R-:W-:Y:S01]  /*4790*/  SHF.R.U32.HI R10, RZ, 0x7, R10 ;  /* 0x00000007ff0a7819 */ /* 0x001fe2000001160a */
        /* <DEDUP_REMOVED lines=8> */
[----:B------:R-:W-:Y:S01]  /*4820*/  VIADD R6, R5, 0x6 ;  /* 0x0000000605067836 */ /* 0x000fe20000000000 */
        /* <DEDUP_REMOVED lines=115> */
[----:B------:R-:W0:Y:S01]  /*4f60*/  SHFL.IDX PT, R6, R10, RZ, 0x1f ;  /* 0x00001fff0a067589 */ /* 0x000e2200000e0000 */
[----:B------:R-:W-:Y:S01]  /*4f70*/  VIADD R7, R3, 0x800 ;  /* 0x0000080003077836 */ /* 0x000fe20000000000 */
[----:B0-----:R-:W-:-:S04]  /*4f80*/  ISETP.GT.AND P1, PT, R6, 0x7f, PT ;  /* 0x0000007f0600780c */ /* 0x001fc80003f24270 */
[----:B------:R-:W-:-:S05]  /*4f90*/  SEL R6, RZ, 0x2, !P1 ;  /* 0x00000002ff067807 */ /* 0x000fca0004800000 */
[C---:B-12-4-:R-:W-:Y:S02]  /*4fa0*/  IMAD.IADD R8, R6.reuse, 0x1, R7 ;  /* 0x0000000106087824 */ /* 0x056fe400078e0207 */
        /* <DEDUP_REMOVED lines=12> */
[----:B------:R-:W-:Y:S02]  /*5070*/  IMAD.IADD R13, R11, 0x1, R8 ;  /* 0x000000010b0d7824 */ /* 0x000fe400078e0208 */
        /* <DEDUP_REMOVED lines=133> */
[----:B------:R-:W-:-:S02]  /*58d0*/  IMAD.IADD R10, R10, 0x1, R11 ;  /* 0x000000010a0a7824 */ /* 0x000fc400078e020b */
[----:B------:R-:W-:Y:S01]  /*58e0*/  IMAD.MOV.U32 R11, RZ, RZ, 0x40 ;  /* 0x00000040ff0b7424 */ /* 0x000fe200078e00ff */
[----:B------:R-:W-:Y:S02]  /*58f0*/  WARPGROUP.DEPBAR.LE gsb0, 0x0 ;  /* 0x00008000000079c5 */ /* 0x000fe40000010000 */
[----:B------:R-:W-:-:S06]  /*5900*/  WARPGROUP.ARRIVE ;  /* 0x00000000000079c5 */ /* 0x000fcc0000000000 */
[----:B------:R-:W-:Y:S01]  /*5910*/  HGMMA.64x64x16.F32.BF16 R24, gdesc[UR4], R24, gsb0 ;  /* 0x00e00000041879f0 */ /* 0x000fe20008001818 */
[----:B------:R-:W-:Y:S01]  /*5920*/  R2UR UR4, R6 ;  /* 0x00000000060472ca */ /* 0x000fe200000e0000 */
[----:B------:R-:W-:Y:S01]  /*5930*/  UMOV UR5, 0x40000040 ;  /* 0x4000004000057882 */ /* 0x000fe20000000000 */
[----:B------:R-:W-:Y:S01]  /*5940*/  R2UR UR6, R8 ;  /* 0x00000000080672ca */ /* 0x000fe200000e0000 */
[----:B------:R-:W-:Y:S01]  /*5950*/  UMOV UR7, 0x40000040 ;  /* 0x4000004000077882 */ /* 0x000fe20000000000 */
[----:B------:R-:W-:-:S04]  /*5960*/  SEL R6, R11, 0x3e, P1 ;  /* 0x0000003e0b067807 */ /* 0x000fc80000800000 */
[----:B------:R-:W-:Y:S01]  /*5970*/  LOP3.LUT R6, R6, 0x6, RZ, 0xc0, !PT ;  /* 0x0000000606067812 */ /* 0x000fe200078ec0ff */
        /* <DEDUP_REMOVED lines=8> */
[----:B------:R-:W-:-:S04]  /*5a00*/  SEL R7, R7, 0xf80, P1 ;  /* 0x00000f8007077807 */ /* 0x000fc80000800000 */
        /* <DEDUP_REMOVED lines=16> */
.L_x_8341:
[----:B------:R-:W0:Y:S01]  /*5b10*/  LDC R5, c[0x0][0x448] ;  /* 0x00011200ff057b82 */ /* 0x000e220000000800 */
[----:B------:R-:W-:Y:S01]  /*5b20*/  ULDC UR4, c[0x0][0xad0] ;  /* 0x0002b40000047ab9 */ /* 0x000fe20000000800 */
[----:B------:R-:W-:Y:S01]  /*5b30*/  ULDC UR10, c[0x0][0xa80] ;  /* 0x0002a000000a7ab9 */ /* 0x000fe20000000800 */
[----:B------:R-:W-:Y:S01]  /*5b40*/  FMUL.FTZ R24, R24, UR4 ;  /* 0x0000000418187c20 */ /* 0x000fe20008410000 */
[----:B------:R-:W-:Y:S01]  /*5b50*/  FMUL.FTZ R25, R25, UR4 ;  /* 0x0000000419197c20 */ /* 0x000fe20008410000 */
[----:B------:R-:W-:Y:S01]  /*5b60*/  FMUL.FTZ R28, R28, UR4 ;  /* 0x000000041c1c7c20 */ /* 0x000fe20008410000 */
[----:B------:R-:W-:Y:S01]  /*5b70*/  FMUL.FTZ R33, R33, UR4 ;  /* 0x0000000421217c20 */ /* 0x000fe20008410000 */
        /* <DEDUP_REMOVED lines=18> */
[----:B------:R-:W-:Y:S01]  /*5ca0*/  VIADD R5, R191, UR39 ;  /* 0x00000027bf057c36 */ /* 0x000fe20008000000 */
[----:B------:R0:W2:Y:S01]  /*5cb0*/  MUFU.TANH R10, R28 ;  /* 0x0000001c000a7308 */ /* 0x0000a20000002400 */
[----:B------:R-:W-:Y:S01]  /*5cc0*/  FMUL.FTZ R31, R31, UR4 ;  /* 0x000000041f1f7c20 */ /* 0x000fe20008410000 */
[----:B------:R-:W-:Y:S01]  /*5cd0*/  FMUL.FTZ R34, R34, UR4 ;  /* 0x0000000422227c20 */ /* 0x000fe20008410000 */
[----:B------:R-:W-:-:S02]  /*5ce0*/  IMAD.MOV.U32 R57, RZ, RZ, R5 ;  /* 0x000000ffff397224 */ /* 0x000fc400078e0005 */
        /* <DEDUP_REMOVED lines=12> */
[----:B------:R-:W5:Y:S01]  /*5db0*/  MUFU.TANH R32, R32 ;  /* 0x0000002000207308 */ /* 0x000f620000002400 */
[----:B------:R-:W-:Y:S01]  /*5dc0*/  FMUL.FTZ R55, R55, UR4 ;  /* 0x0000000437377c20 */ /* 0x000fe20008410000 */
[----:B------:R-:W5:Y:S01]  /*5dd0*/  S2R R169, SR_CgaCtaId ;  /* 0x0000000000a97919 */ /* 0x000f620000008800 */
[----:B------:R-:W1:Y:S01]  /*5de0*/  @P5 LDC R13, c[0x0][0x450] ;  /* 0x00011400ff0d5b82 */ /* 0x000e620000000800 */
[----:B------:R-:W-:Y:S01]  /*5df0*/  UMOV UR23, 0x40000040 ;  /* 0x4000004000177882 */ /* 0x000fe20000000000 */
[----:B------:R-:W-:Y:S01]  /*5e00*/  UMOV UR7, 0x40000040 ;  /* 0x4000004000077882 */ /* 0x000fe20000000000 */
[----:B------:R-:W-:Y:S01]  /*5e10*/  UMOV UR15, 0x40000040 ;  /* 0x40000040000f7882 */ /* 0x000fe20000000000 */
[----:B------:R-:W-:Y:S01]  /*5e20*/  UMOV UR19, 0x40000040 ;  /* 0x4000004000137882 */ /* 0x000fe20000000000 */
[----:B------:R-:W-:Y:S08]  /*5e30*/  MUFU.TANH R36, R36 ;  /* 0x0000002400247308 */ /* 0x000ff00000002400 */
[----:B------:R-:W-:Y:S01]  /*5e40*/  MUFU.TANH R37, R37 ;  /* 0x0000002500257308 */ /* 0x000fe20000002400 */
[----:B----4-:R-:W-:-:S04]  /*5e50*/  @P5 IMAD.HI.U32 R6, R5, R6, RZ ;  /* 0x0000000605065227 */ /* 0x010fc800078e00ff */
[----:B------:R-:W-:-:S03]  /*5e60*/  IMAD R5, R168, -0x40, R11 ;  /* 0xffffffc0a8057824 */ /* 0x000fc600078e020b */
[----:B------:R-:W-:Y:S01]  /*5e70*/  MUFU.TANH R40, R40 ;  /* 0x0000002800287308 */ /* 0x000fe20000002400 */
[----:B-1----:R-:W-:Y:S02]  /*5e80*/  @P5 SHF.R.U32.HI R57, RZ, R13, R6 ;  /* 0x0000000dff395219 */ /* 0x002fe40000011606 */
[----:B------:R-:W-:Y:S02]  /*5e90*/  IADD3 R6, R186, 0x1, R5 ;  /* 0x00000001ba067810 */ /* 0x000fe40007ffe005 */
[----:B0-----:R-:W-:Y:S01]  /*5ea0*/  IADD3 R28, -R190, R5, R186 ;  /* 0x00000005be1c7210 */ /* 0x001fe20007ffe1ba */
[----:B------:R-:W0:Y:S02]  /*5eb0*/  SHFL.IDX PT, R8, R57, RZ, 0x1c1f ;  /* 0x001c1fff39087589 */ /* 0x000e2400000e0000 */
[----:B------:R1:W4:Y:S02]  /*5ec0*/  MUFU.TANH R13, R33 ;  /* 0x00000021000d7308 */ /* 0x0003240000002400 */
[----:B------:R-:W4:Y:S06]  /*5ed0*/  SHFL.IDX PT, R57, R57, 0x1, 0x1c1f ;  /* 0x003c1f0039397f89 */ /* 0x000f2c00000e0000 */
[----:B------:R-:W4:Y:S01]  /*5ee0*/  MUFU.TANH R41, R41 ;  /* 0x0000002900297308 */ /* 0x000f220000002400 */
[----:B-1----:R-:W-:-:S07]  /*5ef0*/  IADD3 R33, -R185, R6, -R190 ;  /* 0x00000006b9217210 */ /* 0x002fce0007ffe9be */
[----:B------:R-:W1:Y:S01]  /*5f00*/  MUFU.TANH R44, R44 ;  /* 0x0000002c002c7308 */ /* 0x000e620000002400 */
[----:B0-----:R-:W-:-:S07]  /*5f10*/  VIADDMNMX R21, R8, R33, R28, PT ;  /* 0x0000002108157246 */ /* 0x001fce000380011c */
[----:B------:R-:W0:Y:S01]  /*5f20*/  MUFU.TANH R27, R45 ;  /* 0x0000002d001b7308 */ /* 0x000e220000002400 */
[C---:B------:R-:W-:Y:S02]  /*5f30*/  ISETP.GT.AND P1, PT, R21.reuse, RZ, PT ;  /* 0x000000ff1500720c */ /* 0x040fe40003f24270 */
[C---:B------:R-:W-:Y:S02]  /*5f40*/  ISETP.GT.AND P2, PT, R21.reuse, 0x1, PT ;  /* 0x000000011500780c */ /* 0x040fe40003f44270 */
[----:B------:R-:W-:-:S03]  /*5f50*/  ISETP.GT.AND P3, PT, R21, 0x8, PT ;  /* 0x000000081500780c */ /* 0x000fc60003f64270 */
[----:B------:R-:W0:Y:S01]  /*5f60*/  MUFU.TANH R48, R48 ;  /* 0x0000003000307308 */ /* 0x000e220000002400 */
[----:B------:R-:W-:Y:S02]  /*5f70*/  FSEL R29, R24, -INF , P1 ;  /* 0xff800000181d7808 */ /* 0x000fe40000800000 */
[----:B------:R-:W-:Y:S02]  /*5f80*/  FSEL R20, R20, -INF , P2 ;  /* 0xff80000014147808 */ /* 0x000fe40001000000 */
[----:B------:R-:W-:Y:S02]  /*5f90*/  ISETP.GT.AND P1, PT, R21, 0x9, PT ;  /* 0x000000091500780c */ /* 0x000fe40003f24270 */
[----:B--2---:R-:W-:Y:S01]  /*5fa0*/  FSEL R8, R10, -INF , P3 ;  /* 0xff8000000a087808 */ /* 0x004fe20001800000 */
[----:B------:R-:W2:Y:S01]  /*5fb0*/  MUFU.TANH R26, R49 ;  /* 0x00000031001a7308 */ /* 0x000ea20000002400 */
[----:B------:R-:W-:Y:S02]  /*5fc0*/  FMNMX.FTZ R5, R29, R20, !PT ;  /* 0x000000141d057209 */ /* 0x000fe40007810000 */
[----:B------:R-:W-:-:S02]  /*5fd0*/  ISETP.GT.AND P2, PT, R21, 0x10, PT ;  /* 0x000000101500780c */ /* 0x000fc40003f44270 */
[----:B---3--:R-:W-:Y:S02]  /*5fe0*/  FSEL R6, R12, -INF , P1 ;  /* 0xff8000000c067808 */ /* 0x008fe40000800000 */
[----:B------:R-:W-:Y:S01]  /*5ff0*/  FMNMX.FTZ R11, R8, R5, !PT ;  /* 0x00000005080b7209 */ /* 0x000fe20007810000 */
[----:B------:R-:W3:Y:S01]  /*6000*/  MUFU.TANH R52, R52 ;  /* 0x0000003400347308 */ /* 0x000ee20000002400 */
[----:B------:R-:W-:Y:S02]  /*6010*/  ISETP.GT.AND P1, PT, R21, 0x11, PT ;  /* 0x000000111500780c */ /* 0x000fe40003f24270 */
[----:B-----5:R-:W-:Y:S02]  /*6020*/  FSEL R5, R32, -INF , P2 ;  /* 0xff80000020057808 */ /* 0x020fe40001000000 */
[----:B------:R-:W-:Y:S02]  /*6030*/  FMNMX.FTZ R12, R6, R11, !PT ;  /* 0x0000000b060c7209 */ /* 0x000fe40007810000 */
[----:B----4-:R-:W-:Y:S01]  /*6040*/  FSEL R10, R13, -INF , P1 ;  /* 0xff8000000d0a7808 */ /* 0x010fe20000800000 */
[----:B------:R-:W4:Y:S01]  /*6050*/  MUFU.TANH R53, R53 ;  /* 0x0000003500357308 */ /* 0x000f220000002400 */
[----:B------:R-:W-:-:S02]  /*6060*/  ISETP.GT.AND P2, PT, R21, 0x18, PT ;  /* 0x000000181500780c */ /* 0x000fc40003f44270 */
[----:B------:R-:W-:Y:S02]  /*6070*/  FMNMX.FTZ R13, R5, R12, !PT ;  /* 0x0000000c050d7209 */ /* 0x000fe40007810000 */
[C---:B------:R-:W-:Y:S02]  /*6080*/  ISETP.GT.AND P1, PT, R21.reuse, 0x19, PT ;  /* 0x000000191500780c */ /* 0x040fe40003f24270 */
[----:B------:R-:W-:Y:S01]  /*6090*/  FSEL R11, R36, -INF , P2 ;  /* 0xff800000240b7808 */ /* 0x000fe20001000000 */
[----:B------:R5:W-:Y:S01]  /*60a0*/  MUFU.TANH R58, R30 ;  /* 0x0000001e003a7308 */ /* 0x000be20000002400 */
[----:B------:R-:W-:Y:S02]  /*60b0*/  FMNMX.FTZ R14, R10, R13, !PT ;  /* 0x0000000d0a0e7209 */ /* 0x000fe40007810000 */
[----:B------:R-:W-:Y:S02]  /*60c0*/  ISETP.GT.AND P2, PT, R21, 0x20, PT ;  /* 0x000000201500780c */ /* 0x000fe40003f44270 */
[----:B------:R-:W-:-:S02]  /*60d0*/  FSEL R12, R37, -INF , P1 ;  /* 0xff800000250c7808 */ /* 0x000fc40000800000 */
[----:B------:R-:W-:Y:S01]  /*60e0*/  FMNMX.FTZ R15, R11, R14, !PT ;  /* 0x0000000e0b0f7209 */ /* 0x000fe20007810000 */
[----:B------:R5:W-:Y:S01]  /*60f0*/  MUFU.TANH R32, R31 ;  /* 0x0000001f00207308 */ /* 0x000be20000002400 */
[C---:B------:R-:W-:Y:S02]  /*6100*/  ISETP.GT.AND P1, PT, R21.reuse, 0x21, PT ;  /* 0x000000211500780c */ /* 0x040fe40003f24270 */
[----:B------:R-:W-:Y:S02]  /*6110*/  FSEL R13, R40, -INF , P2 ;  /* 0xff800000280d7808 */ /* 0x000fe40001000000 */
[----:B------:R-:W-:Y:S02]  /*6120*/  FMNMX.FTZ R24, R12, R15, !PT ;  /* 0x0000000f0c187209 */ /* 0x000fe40007810000 */
[----:B------:R-:W-:Y:S01]  /*6130*/  ISETP.GT.AND P2, PT, R21, 0x28, PT ;  /* 0x000000281500780c */ /* 0x000fe20003f44270 */
[----:B------:R-:W5:Y:S01]  /*6140*/  MUFU.TANH R7, R7 ;  /* 0x0000000700077308 */ /* 0x000f620000002400 */
[----:B------:R-:W-:-:S02]  /*6150*/  FSEL R14, R41, -INF , P1 ;  /* 0xff800000290e7808 */ /* 0x000fc40000800000 */
[----:B------:R-:W-:Y:S02]  /*6160*/  FMNMX.FTZ R25, R13, R24, !PT ;  /* 0x000000180d197209 */ /* 0x000fe40007810000 */
[C---:B------:R-:W-:Y:S02]  /*6170*/  ISETP.GT.AND P1, PT, R21.reuse, 0x29, PT ;  /* 0x000000291500780c */ /* 0x040fe40003f24270 */
[----:B-1----:R-:W-:Y:S01]  /*6180*/  FSEL R15, R44, -INF , P2 ;  /* 0xff8000002c0f7808 */ /* 0x002fe20001000000 */
[----:B------:R-:W1:Y:S01]  /*6190*/  MUFU.TANH R56, R56 ;  /* 0x0000003800387308 */ /* 0x000e620000002400 */
[----:B------:R-:W-:Y:S02]  /*61a0*/  FMNMX.FTZ R24, R14, R25, !PT ;  /* 0x000000190e187209 */ /* 0x000fe40007810000 */
[----:B------:R-:W-:Y:S02]  /*61b0*/  ISETP.GT.AND P2, PT, R21, 0x30, PT ;  /* 0x000000301500780c */ /* 0x000fe40003f44270 */
[----:B0-----:R-:W-:-:S02]  /*61c0*/  FSEL R27, R27, -INF , P1 ;  /* 0xff8000001b1b7808 */ /* 0x001fc40000800000 */
[----:B------:R-:W-:Y:S01]  /*61d0*/  FMNMX.FTZ R24, R15, R24, !PT ;  /* 0x000000180f187209 */ /* 0x000fe20007810000 */
[----:B------:R0:W1:Y:S01]  /*61e0*/  MUFU.TANH R36, R34 ;  /* 0x0000002200247308 */ /* 0x0000620000002400 */
        /* <DEDUP_REMOVED lines=8> */
[----:B---3--:R-:W-:Y:S01]  /*6270*/  FSEL R24, R52, -INF , P2 ;  /* 0xff80000034187808 */ /* 0x008fe20001000000 */
[----:B------:R-:W-:Y:S01]  /*6280*/  MUFU.TANH R39, R39 ;  /* 0x0000002700277308 */ /* 0x000fe20000002400 */
[----:B------:R-:W-:Y:S02]  /*6290*/  FMNMX.FTZ R37, R26, R37, !PT ;  /* 0x000000251a257209 */ /* 0x000fe40007810000 */
[----:B----4-:R-:W-:Y:S02]  /*62a0*/  FSEL R21, R53, -INF , P1 ;  /* 0xff80000035157808 */ /* 0x010fe40000800000 */
[----:B-----5:R-:W-:-:S02]  /*62b0*/  FMNMX.FTZ R30, R24, R37, !PT ;  /* 0x00000025181e7209 */ /* 0x020fc40007810000 */
[----:B------:R-:W-:Y:S01]  /*62c0*/  VIADDMNMX R57, R57, R33, R28, PT ;  /* 0x0000002139397246 */ /* 0x000fe2000380011c */
[----:B------:R2:W3:Y:S01]  /*62d0*/  MUFU.TANH R37, R35 ;  /* 0x0000002300257308 */ /* 0x0004e20000002400 */
[----:B------:R-:W-:Y:S02]  /*62e0*/  FMNMX.FTZ R30, R21, R30, !PT ;  /* 0x0000001e151e7209 */ /* 0x000fe40007810000 */
[C---:B------:R-:W-:Y:S02]  /*62f0*/  ISETP.GT.AND P1, PT, R57.reuse, RZ, PT ;  /* 0x000000ff3900720c */ /* 0x040fe40003f24270 */
[C---:B------:R-:W-:Y:S01]  /*6300*/  ISETP.GT.AND P2, PT, R57.reuse, 0x1, PT ;  /* 0x000000013900780c */ /* 0x040fe20003f44270 */
[----:B------:R-:W0:Y:S01]  /*6310*/  SHFL.BFLY PT, R31, R30, 0x2, 0x1f ;  /* 0x0c401f001e1f7f89 */ /* 0x000e2200000e0000 */
[----:B------:R-:W-:Y:S01]  /*6320*/  ISETP.GT.AND P3, PT, R57, 0x8, PT ;  /* 0x000000083900780c */ /* 0x000fe20003f64270 */
[----:B------:R-:W4:Y:S01]  /*6330*/  MUFU.TANH R42, R42 ;  /* 0x0000002a002a7308 */ /* 0x000f220000002400 */
[----:B------:R-:W-:-:S02]  /*6340*/  FSEL R28, R7, -INF , P1 ;  /* 0xff800000071c7808 */ /* 0x000fc40000800000 */
[----:B------:R-:W-:-:S04]  /*6350*/  ISETP.GT.AND P1, PT, R57, 0x9, PT ;  /* 0x000000093900780c */ /* 0x000fc80003f24270 */
[----:B------:R-:W-:Y:S01]  /*6360*/  FSEL R32, R32, -INF , P1 ;  /* 0xff80000020207808 */ /* 0x000fe20000800000 */
[----:B------:R-:W5:Y:S01]  /*6370*/  MUFU.TANH R43, R43 ;  /* 0x0000002b002b7308 */ /* 0x000f620000002400 */
[----:B------:R-:W-:-:S07]  /*6380*/  ISETP.GT.AND P1, PT, R57, 0x11, PT ;  /* 0x000000113900780c */ /* 0x000fce0003f24270 */
[----:B------:R-:W5:Y:S01]  /*6390*/  MUFU.TANH R46, R46 ;  /* 0x0000002e002e7308 */ /* 0x000f620000002400 */
[----:B0-----:R-:W-:Y:S02]  /*63a0*/  FMNMX.FTZ R34, R30, R31, !PT ;  /* 0x0000001f1e227209 */ /* 0x001fe40007810000 */
[----:B-1----:R-:W-:-:S05]  /*63b0*/  FSEL R31, R56, -INF , P2 ;  /* 0xff800000381f7808 */ /* 0x002fca0001000000 */
[----:B------:R-:W0:Y:S01]  /*63c0*/  MUFU.TANH R47, R47 ;  /* 0x0000002f002f7308 */ /* 0x000e220000002400 */
[----:B------:R-:W-:Y:S01]  /*63d0*/  FSEL R30, R58, -INF , P3 ;  /* 0xff8000003a1e7808 */ /* 0x000fe20001800000 */
[----:B--2---:R-:W1:Y:S01]  /*63e0*/  SHFL.BFLY PT, R35, R34, 0x1, 0x1f ;  /* 0x0c201f0022237f89 */ /* 0x004e6200000e0000 */
[----:B------:R-:W-:Y:S02]  /*63f0*/  FMNMX.FTZ R7, R28, R31, !PT ;  /* 0x0000001f1c077209 */ /* 0x000fe40007810000 */
[----:B------:R-:W-:Y:S02]  /*6400*/  ISETP.GT.AND P2, PT, R57, 0x10, PT ;  /* 0x000000103900780c */ /* 0x000fe40003f44270 */
[----:B------:R-:W-:Y:S01]  /*6410*/  FMNMX.FTZ R7, R30, R7, !PT ;  /* 0x000000071e077209 */ /* 0x000fe20007810000 */
[----:B------:R-:W2:Y:S01]  /*6420*/  MUFU.TANH R50, R50 ;  /* 0x0000003200327308 */ /* 0x000ea20000002400 */
[----:B------:R-:W-:Y:S02]  /*6430*/  FSEL R33, R36, -INF , P2 ;  /* 0xff80000024217808 */ /* 0x000fe40001000000 */
[----:B------:R-:W-:-:S02]  /*6440*/  FMNMX.FTZ R36, R32, R7, !PT ;  /* 0x0000000720247209 */ /* 0x000fc40007810000 */
[C---:B------:R-:W-:Y:S02]  /*6450*/  ISETP.GT.AND P2, PT, R57.reuse, 0x18, PT ;  /* 0x000000183900780c */ /* 0x040fe40003f44270 */
[----:B------:R-:W-:Y:S01]  /*6460*/  ISETP.GT.AND P3, PT, R57, 0x29, PT ;  /* 0x000000293900780c */ /* 0x000fe20003f64270 */
[----:B------:R-:W2:Y:S08]  /*6470*/  MUFU.TANH R51, R51 ;  /* 0x0000003300337308 */ /* 0x000eb00000002400 */
[----:B------:R-:W2:Y:S01]  /*6480*/  MUFU.TANH R54, R54 ;  /* 0x0000003600367308 */ /* 0x000ea20000002400 */
[----:B-1----:R-:W-:-:S02]  /*6490*/  FMNMX.FTZ R7, R34, R35, !PT ;  /* 0x0000002322077209 */ /* 0x002fc40007810000 */
[----:B---3--:R-:W-:Y:S02]  /*64a0*/  FSEL R34, R37, -INF , P1 ;  /* 0xff80000025227808 */ /* 0x008fe40000800000 */
[----:B------:R-:W-:Y:S02]  /*64b0*/  FMNMX.FTZ R37, R33, R36, !PT ;  /* 0x0000002421257209 */ /* 0x000fe40007810000 */
[----:B------:R-:W-:Y:S01]  /*64c0*/  ISETP.GT.AND P1, PT, R57, 0x19, PT ;  /* 0x000000193900780c */ /* 0x000fe20003f24270 */
[----:B------:R-:W1:Y:S01]  /*64d0*/  MUFU.TANH R55, R55 ;  /* 0x0000003700377308 */ /* 0x000e620000002400 */
[----:B------:R-:W-:Y:S02]  /*64e0*/  FSEL R35, R38, -INF , P2 ;  /* 0xff80000026237808 */ /* 0x000fe40001000000 */
[----:B------:R-:W-:Y:S02]  /*64f0*/  FMNMX.FTZ R38, R34, R37, !PT ;  /* 0x0000002522267209 */ /* 0x000fe40007810000 */
[----:B------:R-:W-:-:S02]  /*6500*/  FSEL R36, R39, -INF , P1 ;  /* 0xff80000027247808 */ /* 0x000fc40000800000 */
[----:B------:R-:W-:Y:S02]  /*6510*/  ISETP.GT.AND P2, PT, R57, 0x20, PT ;  /* 0x000000203900780c */ /* 0x000fe40003f44270 */
[----:B------:R-:W-:Y:S02]  /*6520*/  FMNMX.FTZ R39, R35, R38, !PT ;  /* 0x0000002623277209 */ /* 0x000fe40007810000 */
[C---:B------:R-:W-:Y:S02]  /*6530*/  ISETP.GT.AND P1, PT, R57.reuse, 0x21, PT ;  /* 0x000000213900780c */ /* 0x040fe40003f24270 */
[----:B----4-:R-:W-:Y:S02]  /*6540*/  FSEL R37, R42, -INF , P2 ;  /* 0xff8000002a257808 */ /* 0x010fe40001000000 */
[----:B------:R-:W-:Y:S02]  /*6550*/  FMNMX.FTZ R40, R36, R39, !PT ;  /* 0x0000002724287209 */ /* 0x000fe40007810000 */
[----:B------:R-:W-:-:S02]  /*6560*/  ISETP.GT.AND P2, PT, R57, 0x28, PT ;  /* 0x000000283900780c */ /* 0x000fc40003f44270 */
[----:B-----5:R-:W-:Y:S02]  /*6570*/  FSEL R38, R43, -INF , P1 ;  /* 0xff8000002b267808 */ /* 0x020fe40000800000 */
[----:B------:R-:W-:Y:S01]  /*6580*/  FMNMX.FTZ R41, R37, R40, !PT ;  /* 0x0000002825297209 */ /* 0x000fe20007810000 */
[C---:B------:R-:W-:Y:S01]  /*6590*/  FMUL.FTZ R40, R7.reuse, UR10 ;  /* 0x0000000a07287c20 */ /* 0x040fe20008410000 */
[----:B------:R-:W-:Y:S02]  /*65a0*/  FSETP.NEU.FTZ.AND P4, PT, R7, -INF , PT ;  /* 0xff8000000700780b */ /* 0x000fe40003f9d000 */
[----:B------:R-:W-:Y:S02]  /*65b0*/  FSEL R39, R46, -INF , P2 ;  /* 0xff8000002e277808 */ /* 0x000fe40001000000 */
[----:B------:R-:W-:Y:S02]  /*65c0*/  FMNMX.FTZ R42, R38, R41, !PT ;  /* 0x00000029262a7209 */ /* 0x000fe40007810000 */
[----:B------:R-:W-:-:S02]  /*65d0*/  FSEL R45, R40, RZ, P4 ;  /* 0x000000ff282d7208 */ /* 0x000fc40002000000 */
[----:B------:R-:W-:Y:S02]  /*65e0*/  ISETP.GT.AND P1, PT, R57, 0x30, PT ;  /* 0x000000303900780c */ /* 0x000fe40003f24270 */
[----:B0-----:R-:W-:Y:S01]  /*65f0*/  FSEL R40, R47, -INF , P3 ;  /* 0xff8000002f287808 */ /* 0x001fe20001800000 */
[--C-:B------:R-:W-:Y:S01]  /*6600*/  FFMA.FTZ R46, R29, UR10, -R45.reuse ;  /* 0x0000000a1d2e7c23 */ /* 0x100fe2000801082d */
[----:B------:R-:W-:Y:S01]  /*6610*/  FMNMX.FTZ R43, R39, R42, !PT ;  /* 0x0000002a272b7209 */ /* 0x000fe20007810000 */
[--C-:B------:R-:W-:Y:S01]  /*6620*/  FFMA.FTZ R47, R20, UR10, -R45.reuse ;  /* 0x0000000a142f7c23 */ /* 0x100fe2000801082d */
        /* <DEDUP_REMOVED lines=8> */
[----:B------:R-:W-:Y:S01]  /*66b0*/  FSEL R29, R51, -INF , P2 ;  /* 0xff800000331d7808 */ /* 0x000fe20001000000 */
[--C-:B------:R-:W-:Y:S01]  /*66c0*/  FFMA.FTZ R10, R10, UR10, -R45.reuse ;  /* 0x0000000a0a0a7c23 */ /* 0x100fe2000801082d */
[----:B------:R-:W-:Y:S01]  /*66d0*/  FMNMX.FTZ R44, R41, R42, !PT ;  /* 0x0000002a292c7209 */ /* 0x000fe20007810000 */
[--C-:B------:R-:W-:Y:S01]  /*66e0*/  FFMA.FTZ R11, R11, UR10, -R45.reuse ;  /* 0x0000000a0b0b7c23 */ /* 0x100fe2000801082d */
[----:B------:R-:W-:Y:S01]  /*66f0*/  ISETP.GT.AND P2, PT, R57, 0x39, PT ;  /* 0x000000393900780c */ /* 0x000fe20003f44270 */
[--C-:B------:R-:W-:Y:S01]  /*6700*/  FFMA.FTZ R12, R12, UR10, -R45.reuse ;  /* 0x0000000a0c0c7c23 */ /* 0x100fe2000801082d */
[----:B------:R-:W-:Y:S01]  /*6710*/  FSEL R42, R54, -INF , P1 ;  /* 0xff800000362a7808 */ /* 0x000fe20000800000 */
        /* <DEDUP_REMOVED lines=8> */
[----:B------:R-:W-:Y:S01]  /*67a0*/  MUFU.EX2 R46, R46 ;  /* 0x0000002e002e7308 */ /* 0x000fe20000000800 */
[----:B------:R-:W-:Y:S01]  /*67b0*/  FMNMX.FTZ R43, R20, R43, !PT ;  /* 0x0000002b142b7209 */ /* 0x000fe20007810000 */
[--C-:B------:R-:W-:Y:S01]  /*67c0*/  FFMA.FTZ R25, R25, UR10, -R45.reuse ;  /* 0x0000000a19197c23 */ /* 0x100fe2000801082d */
[--C-:B------:R-:W-:Y:S01]  /*67d0*/  FFMA.FTZ R26, R26, UR10, -R45.reuse ;  /* 0x0000000a1a1a7c23 */ /* 0x100fe2000801082d */
[--C-:B------:R-:W-:Y:S01]  /*67e0*/  FFMA.FTZ R24, R24, UR10, -R45.reuse ;  /* 0x0000000a18187c23 */ /* 0x100fe2000801082d */
[----:B------:R-:W-:Y:S01]  /*67f0*/  FFMA.FTZ R21, R21, UR10, -R45 ;  /* 0x0000000a15157c23 */ /* 0x000fe2000801082d */
[----:B------:R-:W0:Y:S02]  /*6800*/  SHFL.BFLY PT, R6, R43, 0x2, 0x1f ;  /* 0x0c401f002b067f89 */ /* 0x000e2400000e0000 */
[----:B------:R-:W1:Y:S08]  /*6810*/  MUFU.EX2 R47, R47 ;  /* 0x0000002f002f7308 */ /* 0x000e700000000800 */
[----:B------:R-:W-:Y:S08]  /*6820*/  MUFU.EX2 R49, R44 ;  /* 0x0000002c00317308 */ /* 0x000ff00000000800 */
[----:B------:R-:W-:Y:S01]  /*6830*/  MUFU.EX2 R51, R10 ;  /* 0x0000000a00337308 */ /* 0x000fe20000000800 */
[----:B-1----:R-:W-:-:S02]  /*6840*/  F2FP.BF16.F32.PACK_AB R152, R47, R46 ;  /* 0x0000002e2f98723e */ /* 0x002fc400000010ff */
[----:B0-----:R-:W-:Y:S01]  /*6850*/  FMNMX.FTZ R6, R43, R6, !PT ;  /* 0x000000062b067209 */ /* 0x001fe20007810000 */
[----:B------:R-:W-:-:S04]  /*6860*/  FADD.FTZ R43, R46, R47 ;  /* 0x0000002f2e2b7221 */ /* 0x000fc80000010000 */
        /* <DEDUP_REMOVED lines=9> */
[----:B------:R-:W-:Y:S01]  /*6900*/  MUFU.EX2 R14, R14 ;  /* 0x0000000e000e7308 */ /* 0x000fe20000000800 */
[----:B--2---:R-:W-:Y:S02]  /*6910*/  F2FP.BF16.F32.PACK_AB R158, R12, R11 ;  /* 0x0000000b0c9e723e */ /* 0x004fe400000010ff */
[----:B------:R-:W-:Y:S01]  /*6920*/  FSEL R27, R5, RZ, P1 ;  /* 0x000000ff051b7208 */ /* 0x000fe20000800000 */
[----:B------:R-:W-:-:S04]  /*6930*/  IMAD R5, R2, 0x1000, R22 ;  /* 0x0000100002057824 */ /* 0x000fc800078e0216 */
[----:B------:R-:W-:Y:S01]  /*6940*/  MUFU.EX2 R15, R15 ;  /* 0x0000000f000f7308 */ /* 0x000fe20000000800 */
[--C-:B------:R-:W-:Y:S01]  /*6950*/  FFMA.FTZ R28, R28, UR10, -R27.reuse ;  /* 0x0000000a1c1c7c23 */ /* 0x100fe2000801081b */
[--C-:B------:R-:W-:Y:S01]  /*6960*/  FFMA.FTZ R31, R31, UR10, -R27.reuse ;  /* 0x0000000a1f1f7c23 */ /* 0x100fe2000801081b */
[--C-:B------:R-:W-:Y:S01]  /*6970*/  FFMA.FTZ R30, R30, UR10, -R27.reuse ;  /* 0x0000000a1e1e7c23 */ /* 0x100fe2000801081b */
[--C-:B------:R-:W-:Y:S01]  /*6980*/  FFMA.FTZ R32, R32, UR10, -R27.reuse ;  /* 0x0000000a20207c23 */ /* 0x100fe2000801081b */
[--C-:B------:R-:W-:Y:S01]  /*6990*/  FFMA.FTZ R33, R33, UR10, -R27.reuse ;  /* 0x0000000a21217c23 */ /* 0x100fe2000801081b */
[--C-:B------:R-:W-:Y:S01]  /*69a0*/  FFMA.FTZ R34, R34, UR10, -R27.reuse ;  /* 0x0000000a22227c23 */ /* 0x100fe2000801081b */
[C---:B------:R-:W-:Y:S01]  /*69b0*/  R2UR UR4, R5.reuse ;  /* 0x00000000050472ca */ /* 0x040fe200000e0000 */
[----:B------:R-:W-:Y:S01]  /*69c0*/  MUFU.EX2 R28, R28 ;  /* 0x0000001c001c7308 */ /* 0x000fe20000000800 */
[----:B------:R-:W-:Y:S02]  /*69d0*/  VIADD R6, R5, 0x80 ;  /* 0x0000008005067836 */ /* 0x000fe40000000000 */
[----:B------:R-:W-:Y:S01]  /*69e0*/  FFMA.FTZ R35, R35, UR10, -R27 ;  /* 0x0000000a23237c23 */ /* 0x000fe2000801081b */
[----:B------:R-:W-:-:S02]  /*69f0*/  VIADD R10, R5, 0x100 ;  /* 0x00000100050a7836 */ /* 0x000fc40000000000 */
[--C-:B------:R-:W-:Y:S01]  /*6a00*/  FFMA.FTZ R36, R36, UR10, -R27.reuse ;  /* 0x0000000a24247c23 */ /* 0x100fe2000801081b */
[----:B------:R-:W-:Y:S02]  /*6a10*/  VIADD R5, R5, 0x180 ;  /* 0x0000018005057836 */ /* 0x000fe40000000000 */
[----:B------:R-:W-:Y:S01]  /*6a20*/  FFMA.FTZ R37, R37, UR10, -R27 ;  /* 0x0000000a25257c23 */ /* 0x000fe2000801081b */
[----:B------:R-:W-:Y:S01]  /*6a30*/  R2UR UR6, R6 ;  /* 0x00000000060672ca */ /* 0x000fe200000e0000 */
[----:B------:R-:W0:Y:S01]  /*6a40*/  MUFU.EX2 R31, R31 ;  /* 0x0000001f001f7308 */ /* 0x000e220000000800 */
[----:B------:R-:W-:Y:S01]  /*6a50*/  R2UR UR14, R10 ;  /* 0x000000000a0e72ca */ /* 0x000fe200000e0000 */
[----:B------:R-:W-:Y:S01]  /*6a60*/  FADD.FTZ R6, R154, R43 ;  /* 0x0000002b9a067221 */ /* 0x000fe20000010000 */
[----:B------:R-:W-:Y:S01]  /*6a70*/  R2UR UR18, R5 ;  /* 0x00000000051272ca */ /* 0x000fe200000e0000 */
[----:B------:R-:W-:Y:S02]  /*6a80*/  VIADD R5, R9, 0x38840 ;  /* 0x0003884009057836 */ /* 0x000fe40000000000 */
[--C-:B------:R-:W-:Y:S01]  /*6a90*/  FFMA.FTZ R38, R38, UR10, -R27.reuse ;  /* 0x0000000a26267c23 */ /* 0x100fe2000801081b */
[----:B------:R-:W-:Y:S01]  /*6aa0*/  FADD.FTZ R43, R49, R6 ;  /* 0x00000006312b7221 */ /* 0x000fe20000010000 */
[----:B------:R-:W-:Y:S01]  /*6ab0*/  FFMA.FTZ R39, R39, UR10, -R27 ;  /* 0x0000000a27277c23 */ /* 0x000fe2000801081b */
[----:B------:R-:W1:Y:S01]  /*6ac0*/  MUFU.EX2 R30, R30 ;  /* 0x0000001e001e7308 */ /* 0x000e620000000800 */
[----:B------:R-:W-:Y:S01]  /*6ad0*/  PRMT R5, R169, 0x654, R5 ;  /* 0x00000654a9057816 */ /* 0x000fe20000000005 */
[----:B------:R-:W-:Y:S01]  /*6ae0*/  FADD.FTZ R6, R48, R43 ;  /* 0x0000002b30067221 */ /* 0x000fe20000010000 */
[--C-:B------:R-:W-:Y:S01]  /*6af0*/  FFMA.FTZ R40, R40, UR10, -R27.reuse ;  /* 0x0000000a28287c23 */ /* 0x100fe2000801081b */
[--C-:B------:R-:W-:Y:S01]  /*6b00*/  FFMA.FTZ R41, R41, UR10, -R27.reuse ;  /* 0x0000000a29297c23 */ /* 0x100fe2000801081b */
[----:B------:R2:W-:Y:S01]  /*6b10*/  SYNCS.ARRIVE.TRANS64.RED.A1T0 RZ, [R5+URZ], RZ ;  /* 0x000000ff05ff79a7 */ /* 0x0005e2000810043f */
[----:B------:R-:W-:Y:S01]  /*6b20*/  FFMA.FTZ R29, R29, UR10, -R27 ;  /* 0x0000000a1d1d7c23 */ /* 0x000fe2000801081b */
[----:B------:R-:W-:Y:S01]  /*6b30*/  FADD.FTZ R6, R51, R6 ;  /* 0x0000000633067221 */ /* 0x000fe20000010000 */
[----:B------:R-:W3:Y:S01]  /*6b40*/  MUFU.EX2 R155, R32 ;  /* 0x00000020009b7308 */ /* 0x000ee20000000800 */
[----:B0-----:R-:W-:Y:S01]  /*6b50*/  FADD.FTZ R45, R28, R31 ;  /* 0x0000001f1c2d7221 */ /* 0x001fe20000010000 */
[--C-:B------:R-:W-:Y:S01]  /*6b60*/  FFMA.FTZ R42, R42, UR10, -R27.reuse ;  /* 0x0000000a2a2a7c23 */ /* 0x100fe2000801081b */
[----:B------:R-:W-:Y:S01]  /*6b70*/  FFMA.FTZ R20, R20, UR10, -R27 ;  /* 0x0000000a14147c23 */ /* 0x000fe2000801081b */
[----:B------:R-:W-:Y:S01]  /*6b80*/  F2FP.BF16.F32.PACK_AB R153, R31, R28 ;  /* 0x0000001c1f99723e */ /* 0x000fe200000010ff */
[----:B------:R-:W-:Y:S01]  /*6b90*/  UMOV UR22, UR4 ;  /* 0x0000000400167c82 */ /* 0x000fe20008000000 */
[----:B------:R-:W-:-:S02]  /*6ba0*/  F2FP.BF16.F32.PACK_AB R154, R49, R154 ;  /* 0x0000009a319a723e */ /* 0x000fc400000010ff */
[----:B------:R-:W2:Y:S01]  /*6bb0*/  MUFU.EX2 R33, R33 ;  /* 0x0000002100217308 */ /* 0x000ea20000000800 */
[----:B-1----:R-:W-:Y:S01]  /*6bc0*/  FADD.FTZ R10, R30, R45 ;  /* 0x0000002d1e0a7221 */ /* 0x002fe20000010000 */
[----:B------:R-:W-:-:S06]  /*6bd0*/  F2FP.BF16.F32.PACK_AB R160, R14, R13 ;  /* 0x0000000d0ea0723e */ /* 0x000fcc00000010ff */
[----:B------:R-:W0:Y:S01]  /*6be0*/  MUFU.EX2 R34, R34 ;  /* 0x0000002200227308 */ /* 0x000e220000000800 */
[C---:B---3--:R-:W-:Y:S01]  /*6bf0*/  FADD.FTZ R10, R155.reuse, R10 ;  /* 0x0000000a9b0a7221 */ /* 0x048fe20000010000 */
[----:B------:R-:W-:Y:S01]  /*6c00*/  F2FP.BF16.F32.PACK_AB R155, R155, R30 ;  /* 0x0000001e9b9b723e */ /* 0x000fe200000010ff */
[----:B------:R-:W-:Y:S06]  /*6c10*/  BAR.SYNC.DEFER_BLOCKING 0xf, 0x100 ;  /* 0x03c4000000007b1d */ /* 0x000fec0000010000 */
[----:B------:R-:W1:Y:S01]  /*6c20*/  MUFU.EX2 R35, R35 ;  /* 0x0000002300237308 */ /* 0x000e620000000800 */
[----:B--2---:R-:W-:-:S07]  /*6c30*/  FADD.FTZ R5, R33, R10 ;  /* 0x0000000a21057221 */ /* 0x004fce0000010000 */
[----:B------:R-:W2:Y:S01]  /*6c40*/  MUFU.EX2 R36, R36 ;  /* 0x0000002400247308 */ /* 0x000ea20000000800 */
[C---:B0-----:R-:W-:Y:S01]  /*6c50*/  FADD.FTZ R10, R34.reuse, R5 ;  /* 0x00000005220a7221 */ /* 0x041fe20000010000 */
[----:B------:R-:W-:Y:S01]  /*6c60*/  FADD.FTZ R5, R11, R6 ;  /* 0x000000060b057221 */ /* 0x000fe20000010000 */
[----:B------:R-:W-:-:S05]  /*6c70*/  F2FP.BF16.F32.PACK_AB R157, R34, R33 ;  /* 0x00000021229d723e */ /* 0x000fca00000010ff */
[----:B------:R-:W0:Y:S01]  /*6c80*/  MUFU.EX2 R37, R37 ;  /* 0x0000002500257308 */ /* 0x000e220000000800 */
[----:B-1----:R-:W-:Y:S01]  /*6c90*/  FADD.FTZ R27, R35, R10 ;  /* 0x0000000a231b7221 */ /* 0x002fe20000010000 */
[----:B------:R-:W-:Y:S01]  /*6ca0*/  FADD.FTZ R10, R12, R5 ;  /* 0x000000050c0a7221 */ /* 0x000fe20000010000 */
[----:B------:R1:W-:Y:S03]  /*6cb0*/  STSM.16.M88.4 [R184+0x36400], R152 ;  /* 0x03640098b8007844 */ /* 0x0003e60000000200 */
[----:B------:R-:W-:Y:S02]  /*6cc0*/  FADD.FTZ R5, R13, R10 ;  /* 0x0000000a0d057221 */ /* 0x000fe40000010000 */
[----:B------:R-:W3:Y:S01]  /*6cd0*/  MUFU.EX2 R38, R38 ;  /* 0x0000002600267308 */ /* 0x000ee20000000800 */
[----:B--2---:R-:W-:Y:S01]  /*6ce0*/  FADD.FTZ R32, R36, R27 ;  /* 0x0000001b24207221 */ /* 0x004fe20000010000 */
[----:B------:R-:W-:Y:S01]  /*6cf0*/  FADD.FTZ R10, R14, R5 ;  /* 0x000000050e0a7221 */ /* 0x000fe20000010000 */
[----:B------:R-:W-:-:S03]  /*6d00*/  F2FP.BF16.F32.PACK_AB R159, R36, R35 ;  /* 0x00000023249f723e */ /* 0x000fc600000010ff */
[----:B------:R-:W-:Y:S02]  /*6d10*/  FADD.FTZ R5, R15, R10 ;  /* 0x0000000a0f057221 */ /* 0x000fe40000010000 */
[----:B------:R-:W2:Y:S01]  /*6d20*/  MUFU.EX2 R39, R39 ;  /* 0x0000002700277308 */ /* 0x000ea20000000800 */
[----:B0-----:R-:W-:Y:S01]  /*6d30*/  FADD.FTZ R27, R37, R32 ;  /* 0x00000020251b7221 */ /* 0x001fe20000010000 */
[C---:B------:R-:W-:Y:S01]  /*6d40*/  FADD.FTZ R10, R162.reuse, R5 ;  /* 0x00000005a20a7221 */ /* 0x040fe20000010000 */
[----:B------:R-:W-:Y:S01]  /*6d50*/  F2FP.BF16.F32.PACK_AB R162, R162, R15 ;  /* 0x0000000fa2a2723e */ /* 0x000fe200000010ff */
[----:B------:R1:W-:Y:S04]  /*6d60*/  STSM.16.M88.4 [R189], R156 ;  /* 0x0000009cbd007844 */ /* 0x0003e80000000200 */
[----:B------:R-:W0:Y:S01]  /*6d70*/  MUFU.EX2 R40, R40 ;  /* 0x0000002800287308 */ /* 0x000e220000000800 */
[C---:B---3--:R-:W-:Y:S01]  /*6d80*/  FADD.FTZ R28, R38.reuse, R27 ;  /* 0x0000001b261c7221 */ /* 0x048fe20000010000 */
[----:B------:R-:W-:-:S06]  /*6d90*/  F2FP.BF16.F32.PACK_AB R161, R38, R37 ;  /* 0x0000002526a1723e */ /* 0x000fcc00000010ff */
[----:B------:R-:W3:Y:S01]  /*6da0*/  MUFU.EX2 R41, R41 ;  /* 0x0000002900297308 */ /* 0x000ee20000000800 */
[----:B--2---:R-:W-:-:S07]  /*6db0*/  FADD.FTZ R27, R39, R28 ;  /* 0x0000001c271b7221 */ /* 0x004fce0000010000 */
[----:B------:R-:W2:Y:S01]  /*6dc0*/  MUFU.EX2 R25, R25 ;  /* 0x0000001900197308 */ /* 0x000ea20000000800 */
[C---:B0-----:R-:W-:Y:S01]  /*6dd0*/  FADD.FTZ R12, R40.reuse, R27 ;  /* 0x0000001b280c7221 */ /* 0x041fe20000010000 */
[----:B------:R-:W-:-:S05]  /*6de0*/  F2FP.BF16.F32.PACK_AB R163, R40, R39 ;  /* 0x0000002728a3723e */ /* 0x000fca00000010ff */
[----:B------:R1:W-:Y:S01]  /*6df0*/  STSM.16.M88.4 [R187], R160 ;  /* 0x000000a0bb007844 */ /* 0x0003e20000000200 */
[----:B------:R-:W0:Y:S01]  /*6e00*/  MUFU.EX2 R6, R29 ;  /* 0x0000001d00067308 */ /* 0x000e220000000800 */
[----:B---3--:R-:W-:-:S07]  /*6e10*/  FADD.FTZ R11, R41, R12 ;  /* 0x0000000c290b7221 */ /* 0x008fce0000010000 */
[----:B------:R-:W3:Y:S01]  /*6e20*/  MUFU.EX2 R26, R26 ;  /* 0x0000001a001a7308 */ /* 0x000ee20000000800 */
[----:B--2---:R-:W-:-:S07]  /*6e30*/  FADD.FTZ R5, R25, R10 ;  /* 0x0000000a19057221 */ /* 0x004fce0000010000 */
[----:B------:R-:W2:Y:S01]  /*6e40*/  MUFU.EX2 R42, R42 ;  /* 0x0000002a002a7308 */ /* 0x000ea20000000800 */
[C---:B0-----:R-:W-:Y:S01]  /*6e50*/  FADD.FTZ R11, R6.reuse, R11 ;  /* 0x0000000b060b7221 */ /* 0x041fe20000010000 */
[----:B------:R-:W-:-:S06]  /*6e60*/  F2FP.BF16.F32.PACK_AB R165, R6, R41 ;  /* 0x0000002906a5723e */ /* 0x000fcc00000010ff */
[----:B------:R-:W0:Y:S01]  /*6e70*/  MUFU.EX2 R24, R24 ;  /* 0x0000001800187308 */ /* 0x000e220000000800 */
[C---:B---3--:R-:W-:Y:S01]  /*6e80*/  FADD.FTZ R5, R26.reuse, R5 ;  /* 0x000000051a057221 */ /* 0x048fe20000010000 */
[----:B------:R-:W-:-:S06]  /*6e90*/  F2FP.BF16.F32.PACK_AB R164, R26, R25 ;  /* 0x000000191aa4723e */ /* 0x000fcc00000010ff */
[----:B------:R-:W3:Y:S01]  /*6ea0*/  MUFU.EX2 R167, R20 ;  /* 0x0000001400a77308 */ /* 0x000ee20000000800 */
[----:B--2---:R-:W-:-:S07]  /*6eb0*/  FADD.FTZ R12, R42, R11 ;  /* 0x0000000b2a0c7221 */ /* 0x004fce0000010000 */
[----:B------:R-:W2:Y:S01]  /*6ec0*/  MUFU.EX2 R21, R21 ;  /* 0x0000001500157308 */ /* 0x000ea20000000800 */
[----:B0-----:R-:W-:Y:S01]  /*6ed0*/  FADD.FTZ R10, R24, R5 ;  /* 0x00000005180a7221 */ /* 0x001fe20000010000 */
[C---:B---3--:R-:W-:Y:S01]  /*6ee0*/  FADD.FTZ R5, R167.reuse, R12 ;  /* 0x0000000ca7057221 */ /* 0x048fe20000010000 */
[----:B------:R-:W-:Y:S02]  /*6ef0*/  F2FP.BF16.F32.PACK_AB R167, R167, R42 ;  /* 0x0000002aa7a7723e */ /* 0x000fe400000010ff */
[C---:B--2---:R-:W-:Y:S01]  /*6f00*/  F2FP.BF16.F32.PACK_AB R166, R21.reuse, R24 ;  /* 0x0000001815a6723e */ /* 0x044fe200000010ff */
[----:B------:R-:W-:-:S04]  /*6f10*/  FADD.FTZ R6, R21, R10 ;  /* 0x0000000a15067221 */ /* 0x000fc80000010000 */
[----:B------:R1:W-:Y:S01]  /*6f20*/  STSM.16.M88.4 [R188], R164 ;  /* 0x000000a4bc007844 */ /* 0x0003e20000000200 */
        /* <DEDUP_REMOVED lines=25> */
.L_x_8342:
[----:B------:R-:W-:Y:S01]  /*70c0*/  VIADD R9, R9, 0x38860 ;  /* 0x0003886009097836 */ /* 0x000fe20000000000 */
[----:B------:R-:W0:Y:S01]  /*70d0*/  @P5 LDC R10, c[0x0][0x44c] ;  /* 0x00011300ff0a5b82 */ /* 0x000e220000000800 */
[----:B------:R-:W-:Y:S02]  /*70e0*/  IMAD.U32 R11, RZ, RZ, UR39 ;  /* 0x00000027ff0b7e24 */ /* 0x000fe4000f8e00ff */
[----:B------:R-:W-:Y:S01]  /*70f0*/  VIADD R168, R168, 0xfffffffe ;  /* 0xfffffffea8a87836 */ /* 0x000fe20000000000 */
[----:B------:R-:W-:-:S04]  /*7100*/  PRMT R9, R169, 0x654, R9 ;  /* 0x00000654a9097816 */ /* 0x000fc80000000009 */
[----:B------:R1:W-:Y:S01]  /*7110*/  SYNCS.ARRIVE.TRANS64.RED.A1T0 RZ, [R9+URZ], RZ ;  /* 0x000000ff09ff79a7 */ /* 0x0003e2000810043f */
[----:B------:R-:W-:Y:S01]  /*7120*/  R2UR UR7, R168 ;  /* 0x00000000a80772ca */ /* 0x000fe200000e0000 */
[----:B-1----:R-:W1:Y:S01]  /*7130*/  @P5 LDC R9, c[0x0][0x450] ;  /* 0x00011400ff095b82 */ /* 0x002e620000000800 */
[----:B0-----:R-:W-:-:S05]  /*7140*/  @P5 IMAD.HI.U32 R10, R10, UR39, RZ ;  /* 0x000000270a0a5c27 */ /* 0x001fca000f8e00ff */
[----:B-1----:R-:W-:-:S04]  /*7150*/  @P5 SHF.R.U32.HI R11, RZ, R9, R10 ;  /* 0x00000009ff0b5219 */ /* 0x002fc8000001160a */
[----:B------:R-:W-:-:S04]  /*7160*/  IADD3 R11, R11, R186, -R185 ;  /* 0x000000ba0b0b7210 */ /* 0x000fc80007ffe8b9 */
[C---:B------:R-:W-:Y:S02]  /*7170*/  R2UR UR4, R11.reuse ;  /* 0x000000000b0472ca */ /* 0x040fe400000e0000 */
[----:B------:R-:W-:-:S11]  /*7180*/  R2UR UR5, R11 ;  /* 0x000000000b0572ca */ /* 0x000fd600000e0000 */
        /* <DEDUP_REMOVED lines=9> */
[----:B------:R-:W-:Y:S01]  /*7220*/  ULDC UR4, c[0x0][0xad0] ;  /* 0x0002b40000047ab9 */ /* 0x000fe20000000800 */
[----:B------:R-:W-:Y:S01]  /*7230*/  IMAD.MOV.U32 R11, RZ, RZ, R7 ;  /* 0x000000ffff0b7224 */ /* 0x000fe200078e0007 */
[----:B------:R-:W-:Y:S01]  /*7240*/  ULDC UR5, c[0x0][0xa80] ;  /* 0x0002a00000057ab9 */ /* 0x000fe20000000800 */
[----:B------:R-:W-:-:S07]  /*7250*/  IMAD.MOV.U32 R10, RZ, RZ, R2 ;  /* 0x000000ffff0a7224 */ /* 0x000fce00078e0002 */
.L_x_8354:
[----:B------:R-:W-:-:S05]  /*7260*/  VIADD R2, R10, 0x1 ;  /* 0x000000010a027836 */ /* 0x000fca0000000000 */
[----:B------:R-:W-:-:S04]  /*7270*/  ISETP.NE.AND P1, PT, R2, 0x2, PT ;  /* 0x000000020200780c */ /* 0x000fc80003f25270 */
[----:B------:R-:W-:Y:S02]  /*7280*/  SEL R7, RZ, 0x1, P1 ;  /* 0x00000001ff077807 */ /* 0x000fe40000800000 */
[----:B------:R-:W-:Y:S02]  /*7290*/  SEL R2, R2, RZ, P1 ;  /* 0x000000ff02027207 */ /* 0x000fe40000800000 */
[----:B------:R-:W-:-:S13]  /*72a0*/  R2UR UR10, R7 ;  /* 0x00000000070a72ca */ /* 0x000fda00000e0000 */
[----:B------:R-:W-:Y:S01]  /*72b0*/  ULOP3.LUT UR37, UR37, UR10, URZ, 0x3c, !UPT ;  /* 0x0000000a25257292 */ /* 0x000fe2000f8e3c3f */
[----:B0-----:R-:W-:Y:S11]  /*72c0*/  @!P0 BRA `(.L_x_8344) ;  /* 0x0000000000048947 */ /* 0x001ff60003800000 */
[----:B------:R-:W-:Y:S01]  /*72d0*/  BPT.TRAP 0x1 ;  /* 0x000000040000795c */ /* 0x000fe20000300000 */
.L_x_8344:
[----:B------:R-:W-:Y:S02]  /*72e0*/  IMAD.U32 R7, RZ, RZ, UR37 ;  /* 0x00000025ff077e24 */ /* 0x000fe4000f8e00ff */
[----:B------:R-:W-:-:S03]  /*72f0*/  IMAD R9, R2, 0x8, R17 ;  /* 0x0000000802097824 */ /* 0x000fc600078e0211 */
[----:B------:R-:W-:-:S04]  /*7300*/  SHF.L.U32 R7, R7, 0x1f, RZ ;  /* 0x0000001f07077819 */ /* 0x000fc800000006ff */
[----:B------:R0:W1:Y:S01]  /*7310*/  SYNCS.PHASECHK.TRANS64.TRYWAIT P1, [R9+URZ+0x38830], R7 ;  /* 0x03883007090075a7 */ /* 0x000062000802017f */
[----:B------:R-:W-:Y:S05]  /*7320*/  @!P0 BRA `(.L_x_8345) ;  /* 0x0000000000048947 */ /* 0x000fea0003800000 */
[----:B------:R-:W-:Y:S01]  /*7330*/  BPT.TRAP 0x1 ;  /* 0x000000040000795c */ /* 0x000fe20000300000 */
.L_x_8345:
[----:B------:R-:W-:Y:S01]  /*7340*/  IMAD R8, R2, 0x200, R4 ;  /* 0x0000020002087824 */ /* 0x000fe200078e0204 */
[----:B-1----:R-:W-:Y:S06]  /*7350*/  @P1 BRA `(.L_x_8346) ;  /* 0x0000000000081947 */ /* 0x002fec0003800000 */
[----:B------:R-:W1:Y:S02]  /*7360*/  SYNCS.PHASECHK.TRANS64.TRYWAIT P1, [R9+URZ+0x38830], R7 ;  /* 0x03883007090075a7 */ /* 0x000e64000802017f */
[----:B-1----:R-:W-:Y:S05]  /*7370*/  @!P1 BRA `(.L_x_8347) ;  /* 0x0000012c00749947 */ /* 0x002fea0003800000 */
.L_x_8346:
[----:B------:R-:W-:Y:S01]  /*7380*/  R2UR UR10, R8 ;  /* 0x00000000080a72ca */ /* 0x000fe200000e0000 */
[----:B------:R-:W-:Y:S01]  /*7390*/  WARPGROUP.ARRIVE ;  /* 0x00000000000079c5 */ /* 0x000fe20000000000 */
[----:B------:R-:W-:Y:S01]  /*73a0*/  UMOV UR11, 0x40000040 ;  /* 0x40000040000b7882 */ /* 0x000fe20000000000 */
[----:B------:R-:W-:Y:S01]  /*73b0*/  UMOV UR15, 0x40000040 ;  /* 0x40000040000f7882 */ /* 0x000fe20000000000 */
[----:B------:R-:W-:Y:S01]  /*73c0*/  UMOV UR19, 0x40000040 ;  /* 0x4000004000137882 */ /* 0x000fe20000000000 */
[----:B------:R-:W-:-:S08]  /*73d0*/  UMOV UR23, 0x40000040 ;  /* 0x4000004000177882 */ /* 0x000fd00000000000 */
[----:B------:R-:W-:Y:S01]  /*73e0*/  HGMMA.64x64x16.F32.BF16 R152, gdesc[UR8], RZ, !UPT, gsb0 ;  /* 0x00e00000089879f0 */ /* 0x000fe2000c0018ff */
[----:B------:R-:W-:Y:S02]  /*73f0*/  UIADD3 UR14, UR10, 0x2, URZ ;  /* 0x000000020a0e7890 */ /* 0x000fe4000fffe03f */
[----:B------:R-:W-:Y:S02]  /*7400*/  UIADD3 UR18, UR10, 0x4, URZ ;  /* 0x000000040a127890 */ /* 0x000fe4000fffe03f */
[----:B------:R-:W-:Y:S01]  /*7410*/  UIADD3 UR22, UR10, 0x6, URZ ;  /* 0x000000060a167890 */ /* 0x000fe2000fffe03f */
        /* <DEDUP_REMOVED lines=12> */
.L_x_8348:
[----:B------:R2:W3:Y:S01]  /*74e0*/  SYNCS.PHASECHK.TRANS64.TRYWAIT P1, [R9+URZ+0x38850], R7 ;  /* 0x03885007090075a7 */ /* 0x0004e2000802017f */
[----:B------:R-:W-:Y:S05]  /*74f0*/  @!P0 BRA `(.L_x_8349) ;  /* 0x0000000000048947 */ /* 0x000fea0003800000 */
[----:B------:R-:W-:Y:S01]  /*7500*/  BPT.TRAP 0x1 ;  /* 0x000000040000795c */ /* 0x000fe20000300000 */
.L_x_8349:
[----:B---3--:R-:W-:Y:S05]  /*7510*/  @P1 BRA `(.L_x_8350) ;  /* 0x0000000000081947 */ /* 0x008fea0003800000 */
[----:B------:R-:W3:Y:S02]  /*7520*/  SYNCS.PHASECHK.TRANS64.TRYWAIT P1, [R9+URZ+0x38850], R7 ;  /* 0x03885007090075a7 */ /* 0x000ee4000802017f */
[----:B---3--:R-:W-:Y:S05]  /*7530*/  @!P1 BRA `(.L_x_8351) ;  /* 0x0000012c00189947 */ /* 0x008fea0003800000 */
.L_x_8350:
[----:B0123--:R-:W-:Y:S01]  /*7540*/  IMAD R7, R2, 0x1000, R0 ;  /* 0x0000100002077824 */ /* 0x00ffe200078e0200 */
[----:B------:R-:W-:Y:S01]  /*7550*/  WARPGROUP.ARRIVE ;  /* 0x00000000000079c5 */ /* 0x000fe20000000000 */
[----:B------:R-:W-:Y:S01]  /*7560*/  UMOV UR27, 0x40000040 ;  /* 0x40000040001b7882 */ /* 0x000fe20000000000 */
[----:B------:R-:W-:Y:S01]  /*7570*/  VIADD R8, R3, 0x2 ;  /* 0x0000000203087836 */ /* 0x000fe20000000000 */
[----:B------:R-:W-:Y:S01]  /*7580*/  UMOV UR29, 0x40000040 ;  /* 0x40000040001d7882 */ /* 0x000fe20000000000 */
[C---:B------:R-:W-:Y:S01]  /*7590*/  R2UR UR26, R7.reuse ;  /* 0x00000000071a72ca */ /* 0x040fe200000e0000 */
[----:B------:R-:W-:Y:S01]  /*75a0*/  UMOV UR31, 0x40000040 ;  /* 0x40000040001f7882 */ /* 0x000fe20000000000 */
[----:B------:R-:W0:Y:S01]  /*75b0*/  S2R R13, SR_TID.X ;  /* 0x00000000000d7919 */ /* 0x000e220000002100 */
[----:B------:R-:W-:Y:S01]  /*75c0*/  R2UR UR28, R8 ;  /* 0x00000000081c72ca */ /* 0x000fe200000e0000 */
[C---:B------:R-:W-:Y:S02]  /*75d0*/  VIADD R8, R7.reuse, 0x2 ;  /* 0x0000000207087836 */ /* 0x040fe40000000000 */
[----:B------:R-:W-:-:S02]  /*75e0*/  VIADD R20, R7, 0x800 ;  /* 0x0000080007147836 */ /* 0x000fc40000000000 */
[----:B------:R-:W-:Y:S01]  /*75f0*/  IMAD.MOV.U32 R15, RZ, RZ, 0x4 ;  /* 0x00000004ff0f7424 */ /* 0x000fe200078e00ff */
[----:B------:R-:W-:Y:S01]  /*7600*/  R2UR UR30, R8 ;  /* 0x00000000081e72ca */ /* 0x000fe200000e0000 */
[----:B------:R-:W-:-:S03]  /*7610*/  VIADD R8, R3, 0x4 ;  /* 0x0000000403087836 */ /* 0x000fc60000000000 */
[----:B------:R-:W-:Y:S01]  /*7620*/  HGMMA.64x64x16.F32.BF16 R152, gdesc[UR24], R152, gsb0 ;  /* 0x00e00000189879f0 */ /* 0x000fe20008001898 */
[----:B0-----:R-:W-:Y:S02]  /*7630*/  SHF.R.U32.HI R13, RZ, 0x7, R13 ;  /* 0x00000007ff0d7819 */ /* 0x001fe4000001160d */
[----:B------:R-:W-:Y:S02]  /*7640*/  WARPGROUP.DEPBAR.LE gsb0, 0x0 ;  /* 0x00008000000079c5 */ /* 0x000fe40000010000 */
[----:B------:R-:W-:-:S06]  /*7650*/  WARPGROUP.ARRIVE ;  /* 0x00000000000079c5 */ /* 0x000fcc0000000000 */
[----:B------:R-:W-:Y:S01]  /*7660*/  HGMMA.64x64x16.F32.BF16 R152, gdesc[UR28], R152, gsb0 ;  /* 0x00e000001c9879f0 */ /* 0x000fe20008001898 */
[----:B------:R-:W-:Y:S01]  /*7670*/  R2UR UR28, R8 ;  /* 0x00000000081c72ca */ /* 0x000fe200000e0000 */
[----:B------:R-:W-:Y:S01]  /*7680*/  VIADD R8, R7, 0x4 ;  /* 0x0000000407087836 */ /* 0x000fe20000000000 */
[----:B------:R-:W-:Y:S01]  /*7690*/  UMOV UR29, 0x40000040 ;  /* 0x40000040001d7882 */ /* 0x000fe20000000000 */
[----:B------:R-:W-:-:S03]  /*76a0*/  UMOV UR31, 0x40000040 ;  /* 0x40000040001f7882 */ /* 0x000fc60000000000 */
[----:B------:R-:W-:Y:S01]  /*76b0*/  R2UR UR30, R8 ;  /* 0x00000000081e72ca */ /* 0x000fe200000e0000 */
[----:B------:R-:W-:Y:S01]  /*76c0*/  VIADD R8, R3, 0x6 ;  /* 0x0000000603087836 */ /* 0x000fe20000000000 */
[----:B------:R-:W-:Y:S02]  /*76d0*/  WARPGROUP.DEPBAR.LE gsb0, 0x0 ;  /* 0x00008000000079c5 */ /* 0x000fe40000010000 */
[----:B------:R-:W-:-:S09]  /*76e0*/  WARPGROUP.ARRIVE ;  /* 0x00000000000079c5 */ /* 0x000fd20000000000 */
        /* <DEDUP_REMOVED lines=113> */
[----:B------:R-:W-:Y:S02]  /*7e00*/  R2UR UR30, R8 ;  /* 0x00000000081e72ca */ /* 0x000fe400000e0000 */
[----:B------:R0:W1:Y:S02]  /*7e10*/  SHFL.IDX PT, R8, R13, RZ, 0x1f ;  /* 0x00001fff0d087589 */ /* 0x00006400000e0000 */
[----:B0-----:R-:W-:Y:S01]  /*7e20*/  VIADD R13, R3, 0x800 ;  /* 0x00000800030d7836 */ /* 0x001fe20000000000 */
[----:B-1----:R-:W-:-:S04]  /*7e30*/  ISETP.GT.AND P1, PT, R8, 0x7f, PT ;  /* 0x0000007f0800780c */ /* 0x002fc80003f24270 */
[----:B------:R-:W-:-:S05]  /*7e40*/  SEL R14, RZ, 0x2, !P1 ;  /* 0x00000002ff0e7807 */ /* 0x000fca0004800000 */
[----:B------:R-:W-:Y:S01]  /*7e50*/  IMAD.IADD R8, R13, 0x1, R14 ;  /* 0x000000010d087824 */ /* 0x000fe200078e020e */
[----:B------:R-:W-:Y:S02]  /*7e60*/  WARPGROUP.DEPBAR.LE gsb0, 0x0 ;  /* 0x00008000000079c5 */ /* 0x000fe40000010000 */
[----:B------:R-:W-:-:S06]  /*7e70*/  WARPGROUP.ARRIVE ;  /* 0x00000000000079c5 */ /* 0x000fcc0000000000 */
[----:B------:R-:W-:Y:S01]  /*7e80*/  HGMMA.64x64x16.F32.BF16 R152, gdesc[UR28], R152, gsb0 ;  /* 0x00e000001c9879f0 */ /* 0x000fe20008001898 */
[----:B------:R-:W-:Y:S01]  /*7e90*/  R2UR UR28, R8 ;  /* 0x00000000081c72ca */ /* 0x000fe200000e0000 */
[----:B------:R-:W-:Y:S01]  /*7ea0*/  IMAD.IADD R8, R14, 0x1, R20 ;  /* 0x000000010e087824 */ /* 0x000fe200078e0214 */
[----:B------:R-:W-:Y:S01]  /*7eb0*/  UMOV UR29, 0x40000040 ;  /* 0x40000040001d7882 */ /* 0x000fe20000000000 */
[----:B------:R-:W-:-:S03]  /*7ec0*/  UMOV UR31, 0x40000040 ;  /* 0x40000040001f7882 */ /* 0x000fc60000000000 */
[----:B------:R-:W-:Y:S02]  /*7ed0*/  R2UR UR30, R8 ;  /* 0x00000000081e72ca */ /* 0x000fe400000e0000 */
[C---:B------:R-:W-:Y:S02]  /*7ee0*/  SEL R8, R15.reuse, 0x2, P1 ;  /* 0x000000020f087807 */ /* 0x040fe40000800000 */
[----:B------:R-:W-:-:S03]  /*7ef0*/  SEL R15, R15, 0x6, !P1 ;  /* 0x000000060f0f7807 */ /* 0x000fc60004800000 */
[C---:B------:R-:W-:Y:S02]  /*7f00*/  IMAD.IADD R21, R13.reuse, 0x1, R8 ;  /* 0x000000010d157824 */ /* 0x040fe400078e0208 */
[----:B------:R-:W-:Y:S01]  /*7f10*/  IMAD.IADD R13, R13, 0x1, R15 ;  /* 0x000000010d0d7824 */ /* 0x000fe200078e020f */
[----:B------:R-:W-:Y:S02]  /*7f20*/  WARPGROUP.DEPBAR.LE gsb0, 0x0 ;  /* 0x00008000000079c5 */ /* 0x000fe40000010000 */
[----:B------:R-:W-:-:S06]  /*7f30*/  WARPGROUP.ARRIVE ;  /* 0x00000000000079c5 */ /* 0x000fcc0000000000 */
[----:B------:R-:W-:Y:S01]  /*7f40*/  HGMMA.64x64x16.F32.BF16 R152, gdesc[UR28], R152, gsb0 ;  /* 0x00e000001c9879f0 */ /* 0x000fe20008001898 */
[----:B------:R-:W-:Y:S01]  /*7f50*/  R2UR UR28, R21 ;  /* 0x00000000151c72ca */ /* 0x000fe200000e0000 */
[C---:B------:R-:W-:Y:S01]  /*7f60*/  IMAD.IADD R21, R20.reuse, 0x1, R8 ;  /* 0x0000000114157824 */ /* 0x040fe200078e0208 */
[----:B------:R-:W-:Y:S01]  /*7f70*/  UMOV UR29, 0x40000040 ;  /* 0x40000040001d7882 */ /* 0x000fe20000000000 */
[----:B------:R-:W-:Y:S01]  /*7f80*/  UMOV UR31, 0x40000040 ;  /* 0x40000040001f7882 */ /* 0x000fe20000000000 */
[----:B------:R-:W-:Y:S02]  /*7f90*/  IMAD.IADD R20, R20, 0x1, R15 ;  /* 0x0000000114147824 */ /* 0x000fe400078e020f */
[----:B------:R-:W-:Y:S01]  /*7fa0*/  R2UR UR30, R21 ;  /* 0x00000000151e72ca */ /* 0x000fe200000e0000 */
[----:B------:R-:W-:Y:S02]  /*7fb0*/  WARPGROUP.DEPBAR.LE gsb0, 0x0 ;  /* 0x00008000000079c5 */ /* 0x000fe40000010000 */
[----:B------:R-:W-:-:S10]  /*7fc0*/  WARPGROUP.ARRIVE ;  /* 0x00000000000079c5 */ /* 0x000fd40000000000 */
        /* <DEDUP_REMOVED lines=26> */
[----:B------:R-:W-:Y:S01]  /*8170*/  VIADD R20, R7, 0xa00 ;  /* 0x00000a0007147836 */ /* 0x000fe20000000000 */
[----:B------:R-:W-:Y:S01]  /*8180*/  UMOV UR29, 0x40000040 ;  /* 0x40000040001d7882 */ /* 0x000fe20000000000 */
[----:B------:R-:W-:Y:S02]  /*8190*/  UMOV UR31, 0x40000040 ;  /* 0x40000040001f7882 */ /* 0x000fe40000000000 */
[----:B------:R-:W-:-:S05]  /*81a0*/  IMAD.IADD R21, R14, 0x1, R20 ;  /* 0x000000010e157824 */ /* 0x000fca00078e0214 */
[----:B------:R-:W-:Y:S01]  /*81b0*/  R2UR UR30, R21 ;  /* 0x00000000151e72ca */ /* 0x000fe200000e0000 */
[C---:B------:R-:W-:Y:S02]  /*81c0*/  IMAD.IADD R21, R13.reuse, 0x1, R8 ;  /* 0x000000010d157824 */ /* 0x040fe400078e0208 */
[----:B------:R-:W-:Y:S01]  /*81d0*/  IMAD.IADD R13, R13, 0x1, R15 ;  /* 0x000000010d0d7824 */ /* 0x000fe200078e020f */
[----:B------:R-:W-:Y:S02]  /*81e0*/  WARPGROUP.DEPBAR.LE gsb0, 0x0 ;  /* 0x00008000000079c5 */ /* 0x000fe40000010000 */
[----:B------:R-:W-:-:S07]  /*81f0*/  WARPGROUP.ARRIVE ;  /* 0x00000000000079c5 */ /* 0x000fce0000000000 */
[----:B------:R-:W-:Y:S01]  /*8200*/  HGMMA.64x64x16.F32.BF16 R152, gdesc[UR28], R152, gsb0 ;  /* 0x00e000001c9879f0 */ /* 0x000fe20008001898 */
[----:B------:R-:W-:Y:S01]  /*8210*/  R2UR UR28, R21 ;  /* 0x00000000151c72ca */ /* 0x000fe200000e0000 */
[--C-:B------:R-:W-:Y:S01]  /*8220*/  IMAD.IADD R21, R8, 0x1, R20.reuse ;  /* 0x0000000108157824 */ /* 0x100fe200078e0214 */
        /* <DEDUP_REMOVED lines=82> */
[--C-:B------:R-:W-:Y:S02]  /*8750*/  IMAD.IADD R8, R8, 0x1, R20.reuse ;  /* 0x0000000108087824 */ /* 0x100fe400078e0214 */
        /* <DEDUP_REMOVED lines=37> */
.L_x_8352:
[----:B------:R-:W0:Y:S01]  /*89b0*/  LDC R7, c[0x0][0x448] ;  /* 0x00011200ff077b82 */ /* 0x000e220000000800 */
[----:B------:R-:W-:Y:S01]  /*89c0*/  VIADD R8, R191, UR39 ;  /* 0x00000027bf087c36 */ /* 0x000fe20008000000 */
[----:B------:R-:W-:Y:S01]  /*89d0*/  UMOV UR10, 0xffffffc0 ;  /* 0xffffffc0000a7882 */ /* 0x000fe20000000000 */
[----:B------:R-:W-:Y:S01]  /*89e0*/  FMUL.FTZ R14, R152, UR4 ;  /* 0x00000004980e7c20 */ /* 0x000fe20008410000 */
[----:B------:R-:W-:Y:S01]  /*89f0*/  UIMAD UR10, UR7, UR10, 0x1 ;  /* 0x00000001070a74a4 */ /* 0x000fe2000f8e020a */
        /* <DEDUP_REMOVED lines=19> */
[----:B0-----:R-:W-:Y:S01]  /*8b30*/  ISETP.NE.AND P1, PT, R7, 0x1, PT ;  /* 0x000000010700780c */ /* 0x001fe20003f25270 */
        /* <DEDUP_REMOVED lines=8> */
[----:B------:R-:W-:Y:S01]  /*8bc0*/  MUFU.TANH R152, R152 ;  /* 0x0000009800987308 */ /* 0x000fe20000002400 */
[----:B------:R-:W-:-:S03]  /*8bd0*/  UMOV UR15, 0x40000040 ;  /* 0x40000040000f7882 */ /* 0x000fc60000000000 */
[----:B------:R-:W3:Y:S04]  /*8be0*/  @P1 LDC R13, c[0x0][0x44c] ;  /* 0x00011300ff0d1b82 */ /* 0x000ee80000000800 */
[----:B------:R-:W-:Y:S04]  /*8bf0*/  MUFU.TANH R161, R161 ;  /* 0x000000a100a17308 */ /* 0x000fe80000002400 */
[----:B------:R-:W4:Y:S04]  /*8c00*/  @P1 LDC R7, c[0x0][0x450] ;  /* 0x00011400ff071b82 */ /* 0x000f280000000800 */
[----:B------:R-:W-:Y:S08]  /*8c10*/  MUFU.TANH R155, R155 ;  /* 0x0000009b009b7308 */ /* 0x000ff00000002400 */
[----:B------:R-:W-:Y:S01]  /*8c20*/  MUFU.TANH R158, R158 ;  /* 0x0000009e009e7308 */ /* 0x000fe20000002400 */
[----:B---3--:R-:W-:-:S07]  /*8c30*/  @P1 IMAD.HI.U32 R13, R8, R13, RZ ;  /* 0x0000000d080d1227 */ /* 0x008fce00078e00ff */
[----:B------:R-:W-:Y:S01]  /*8c40*/  MUFU.TANH R21, R21 ;  /* 0x0000001500157308 */ /* 0x000fe20000002400 */
[----:B----4-:R-:W-:Y:S01]  /*8c50*/  @P1 SHF.R.U32.HI R8, RZ, R7, R13 ;  /* 0x00000007ff081219 */ /* 0x010fe2000001160d */
[----:B------:R-:W-:Y:S01]  /*8c60*/  FMUL.FTZ R13, R153, UR4 ;  /* 0x00000004990d7c20 */ /* 0x000fe20008410000 */
[----:B------:R-:W-:Y:S01]  /*8c70*/  FMUL.FTZ R7, R154, UR4 ;  /* 0x000000049a077c20 */ /* 0x000fe20008410000 */
[----:B------:R-:W-:-:S04]  /*8c80*/  IADD3 R154, R186, UR10, -R190 ;  /* 0x0000000aba9a7c10 */ /* 0x000fc8000fffe8be */
[----:B------:R-:W-:Y:S01]  /*8c90*/  MUFU.TANH R159, R159 ;  /* 0x0000009f009f7308 */ /* 0x000fe20000002400 */
[----:B------:R-:W3:Y:S01]  /*8ca0*/  SHFL.IDX PT, R153, R8, RZ, 0x1c1f ;  /* 0x001c1fff08997589 */ /* 0x000ee200000e0000 */
[----:B------:R-:W-:Y:S01]  /*8cb0*/  UMOV UR10, UR5 ;  /* 0x00000005000a7c82 */ /* 0x000fe20008000000 */
[----:B------:R-:W-:Y:S02]  /*8cc0*/  IMAD.IADD R154, R154, 0x1, -R185 ;  /* 0x000000019a9a7824 */ /* 0x000fe400078e0ab9 */
[----:B------:R-:W4:Y:S03]  /*8cd0*/  SHFL.IDX PT, R8, R8, 0x1, 0x1c1f ;  /* 0x003c1f0008087f89 */ /* 0x000f2600000e0000 */
[----:B------:R-:W5:Y:S08]  /*8ce0*/  MUFU.TANH R7, R7 ;  /* 0x0000000700077308 */ /* 0x000f700000002400 */
[----:B------:R-:W5:Y:S08]  /*8cf0*/  MUFU.TANH R13, R13 ;  /* 0x0000000d000d7308 */ /* 0x000f700000002400 */
[----:B------:R-:W5:Y:S01]  /*8d00*/  MUFU.TANH R157, R157 ;  /* 0x0000009d009d7308 */ /* 0x000f620000002400 */
[----:B---3--:R-:W-:-:S02]  /*8d10*/  IMAD.IADD R153, R154, 0x1, R153 ;  /* 0x000000019a997824 */ /* 0x008fc400078e0299 */
[----:B----4-:R-:W-:-:S03]  /*8d20*/  IMAD.IADD R8, R154, 0x1, R8 ;  /* 0x000000019a087824 */ /* 0x010fc600078e0208 */
[C---:B------:R-:W-:Y:S02]  /*8d30*/  ISETP.GT.AND P5, PT, R153.reuse, RZ, PT ;  /* 0x000000ff9900720c */ /* 0x040fe40003fa4270 */
[C---:B------:R-:W-:Y:S01]  /*8d40*/  ISETP.GT.AND P3, PT, R153.reuse, 0x8, PT ;  /* 0x000000089900780c */ /* 0x040fe20003f64270 */
[----:B------:R-:W3:Y:S01]  /*8d50*/  MUFU.TANH R164, R164 ;  /* 0x000000a400a47308 */ /* 0x000ee20000002400 */
[C---:B------:R-:W-:Y:S02]  /*8d60*/  ISETP.GT.AND P2, PT, R153.reuse, 0x9, PT ;  /* 0x000000099900780c */ /* 0x040fe40003f44270 */
[----:B-1----:R-:W-:Y:S02]  /*8d70*/  FSEL R154, R14, -INF , P5 ;  /* 0xff8000000e9a7808 */ /* 0x002fe40002800000 */
[----:B------:R-:W-:Y:S02]  /*8d80*/  ISETP.GT.AND P6, PT, R8, RZ, PT ;  /* 0x000000ff0800720c */ /* 0x000fe40003fc4270 */
[----:B------:R-:W-:Y:S01]  /*8d90*/  ISETP.GT.AND P5, PT, R153, 0x11, PT ;  /* 0x000000119900780c */ /* 0x000fe20003fa4270 */
[----:B------:R-:W-:Y:S01]  /*8da0*/  MUFU.TANH R165, R165 ;  /* 0x000000a500a57308 */ /* 0x000fe20000002400 */
[----:B--2---:R-:W-:-:S02]  /*8db0*/  FSEL R160, R15, -INF , P3 ;  /* 0xff8000000fa07808 */ /* 0x004fc40001800000 */
[----:B------:R-:W-:Y:S02]  /*8dc0*/  ISETP.GT.AND P3, PT, R153, 0x19, PT ;  /* 0x000000199900780c */ /* 0x000fe40003f64270 */
[----:B0-----:R-:W-:Y:S02]  /*8dd0*/  FSEL R14, R20, -INF , P2 ;  /* 0xff800000140e7808 */ /* 0x001fe40001000000 */
[----:B-----5:R-:W-:Y:S01]  /*8de0*/  FSEL R7, R7, -INF , P6 ;  /* 0xff80000007077808 */ /* 0x020fe20003000000 */
[----:B------:R-:W-:Y:S01]  /*8df0*/  MUFU.TANH R168, R175 ;  /* 0x000000af00a87308 */ /* 0x000fe20000002400 */
[----:B------:R-:W-:Y:S02]  /*8e00*/  FSEL R20, R152, -INF , P5 ;  /* 0xff80000098147808 */ /* 0x000fe40002800000 */
[----:B------:R-:W-:Y:S02]  /*8e10*/  ISETP.GT.AND P6, PT, R8, 0x1, PT ;  /* 0x000000010800780c */ /* 0x000fe40003fc4270 */
[----:B------:R-:W-:-:S02]  /*8e20*/  FSEL R152, R161, -INF , P3 ;  /* 0xff800000a1987808 */ /* 0x000fc40001800000 */
[----:B------:R-:W-:Y:S01]  /*8e30*/  FSEL R155, R155, -INF , P6 ;  /* 0xff8000009b9b7808 */ /* 0x000fe20003000000 */
[----:B------:R-:W0:Y:S01]  /*8e40*/  MUFU.TANH R161, R162 ;  /* 0x000000a200a17308 */ /* 0x000e220000002400 */
[----:B------:R-:W-:Y:S02]  /*8e50*/  ISETP.GT.AND P6, PT, R8, 0x8, PT ;  /* 0x000000080800780c */ /* 0x000fe40003fc4270 */
[C---:B------:R-:W-:Y:S02]  /*8e60*/  ISETP.GT.AND P4, PT, R153.reuse, 0x1, PT ;  /* 0x000000019900780c */ /* 0x040fe40003f84270 */
[----:B------:R-:W-:Y:S02]  /*8e70*/  FSEL R158, R158, -INF , P6 ;  /* 0xff8000009e9e7808 */ /* 0x000fe40003000000 */
[----:B------:R-:W-:Y:S01]  /*8e80*/  ISETP.GT.AND P1, PT, R153, 0x10, PT ;  /* 0x000000109900780c */ /* 0x000fe20003f24270 */
[----:B------:R-:W1:Y:S01]  /*8e90*/  MUFU.TANH R162, R163 ;  /* 0x000000a300a27308 */ /* 0x000e620000002400 */
[----:B------:R-:W-:-:S02]  /*8ea0*/  FSEL R156, R13, -INF , P4 ;  /* 0xff8000000d9c7808 */ /* 0x000fc40002000000 */
[----:B------:R-:W-:Y:S02]  /*8eb0*/  ISETP.GT.AND P6, PT, R8, 0x9, PT ;  /* 0x000000090800780c */ /* 0x000fe40003fc4270 */
[C---:B------:R-:W-:Y:S02]  /*8ec0*/  ISETP.GT.AND P4, PT, R153.reuse, 0x18, PT ;  /* 0x000000189900780c */ /* 0x040fe40003f84270 */
[----:B------:R-:W-:Y:S01]  /*8ed0*/  ISETP.GT.AND P2, PT, R153, 0x20, PT ;  /* 0x000000209900780c */ /* 0x000fe20003f44270 */
[----:B------:R-:W2:Y:S01]  /*8ee0*/  MUFU.TANH R163, R166 ;  /* 0x000000a600a37308 */ /* 0x000ea20000002400 */
[----:B------:R-:W-:Y:S02]  /*8ef0*/  FSEL R15, R21, -INF , P1 ;  /* 0xff800000150f7808 */ /* 0x000fe40000800000 */
[----:B------:R-:W-:Y:S02]  /*8f00*/  FSEL R159, R159, -INF , P6 ;  /* 0xff8000009f9f7808 */ /* 0x000fe40003000000 */
[----:B------:R-:W-:-:S02]  /*8f10*/  FSEL R21, R157, -INF , P4 ;  /* 0xff8000009d157808 */ /* 0x000fc40002000000 */
[----:B------:R-:W-:Y:S01]  /*8f20*/  ISETP.GT.AND P6, PT, R8, 0x10, PT ;  /* 0x000000100800780c */ /* 0x000fe20003fc4270 */
[----:B------:R-:W-:Y:S01]  /*8f30*/  MUFU.TANH R166, R171 ;  /* 0x000000ab00a67308 */ /* 0x000fe20000002400 */
[----:B---3--:R-:W-:Y:S02]  /*8f40*/  FSEL R157, R164, -INF , P2 ;  /* 0xff800000a49d7808 */ /* 0x008fe40001000000 */
[----:B------:R-:W-:Y:S02]  /*8f50*/  ISETP.GT.AND P1, PT, R153, 0x21, PT ;  /* 0x000000219900780c */ /* 0x000fe40003f24270 */
[----:B0-----:R-:W-:Y:S02]  /*8f60*/  FSEL R161, R161, -INF , P6 ;  /* 0xff800000a1a17808 */ /* 0x001fe40003000000 */
[----:B------:R-:W-:Y:S01]  /*8f70*/  ISETP.GT.AND P6, PT, R8, 0x11, PT ;  /* 0x000000110800780c */ /* 0x000fe20003fc4270 */
[----:B------:R-:W0:Y:S01]  /*8f80*/  MUFU.TANH R164, R167 ;  /* 0x000000a700a47308 */ /* 0x000e220000002400 */
[----:B------:R-:W-:-:S02]  /*8f90*/  FSEL R13, R165, -INF , P1 ;  /* 0xff800000a50d7808 */ /* 0x000fc40000800000 */
[----:B-1----:R-:W-:Y:S02]  /*8fa0*/  FSEL R162, R162, -INF , P6 ;  /* 0xff800000a2a27808 */ /* 0x002fe40003000000 */
[C---:B------:R-:W-:Y:S02]  /*8fb0*/  ISETP.GT.AND P6, PT, R8.reuse, 0x18, PT ;  /* 0x000000180800780c */ /* 0x040fe40003fc4270 */
[----:B------:R-:W-:Y:S01]  /*8fc0*/  ISETP.GT.AND P5, PT, R153, 0x29, PT ;  /* 0x000000299900780c */ /* 0x000fe20003fa4270 */
[----:B------:R-:W1:Y:S01]  /*8fd0*/  MUFU.TANH R165, R170 ;  /* 0x000000aa00a57308 */ /* 0x000e620000002400 */
[----:B--2---:R-:W-:Y:S02]  /*8fe0*/  FSEL R163, R163, -INF , P6 ;  /* 0xff800000a3a37808 */ /* 0x004fe40003000000 */
[----:B------:R-:W-:Y:S02]  /*8ff0*/  ISETP.GT.AND P6, PT, R8, 0x19, PT ;  /* 0x000000190800780c */ /* 0x000fe40003fc4270 */
[----:B------:R-:W-:-:S02]  /*9000*/  ISETP.GT.AND P4, PT, R153, 0x30, PT ;  /* 0x000000309900780c */ /* 0x000fc40003f84270 */
[C---:B------:R-:W-:Y:S01]  /*9010*/  ISETP.GT.AND P3, PT, R153.reuse, 0x31, PT ;  /* 0x000000319900780c */ /* 0x040fe20003f64270 */
[----:B------:R-:W2:Y:S01]  /*9020*/  MUFU.TANH R167, R174 ;  /* 0x000000ae00a77308 */ /* 0x000ea20000002400 */
[----:B0-----:R-:W-:Y:S02]  /*9030*/  FSEL R164, R164, -INF , P6 ;  /* 0xff800000a4a47808 */ /* 0x001fe40003000000 */
[----:B------:R-:W-:Y:S02]  /*9040*/  ISETP.GT.AND P6, PT, R8, 0x20, PT ;  /* 0x000000200800780c */ /* 0x000fe40003fc4270 */
[C---:B------:R-:W-:Y:S02]  /*9050*/  ISETP.GT.AND P2, PT, R153.reuse, 0x38, PT ;  /* 0x000000389900780c */ /* 0x040fe40003f44270 */
[----:B------:R-:W-:Y:S01]  /*9060*/  ISETP.GT.AND P1, PT, R153, 0x39, PT ;  /* 0x000000399900780c */ /* 0x000fe20003f24270 */
[----:B------:R-:W0:Y:S01]  /*9070*/  MUFU.TANH R169, R178 ;  /* 0x000000b200a97308 */ /* 0x000e220000002400 */
[----:B-1----:R-:W-:-:S02]  /*9080*/  FSEL R165, R165, -INF , P6 ;  /* 0xff800000a5a57808 */ /* 0x002fc40003000000 */
[----:B------:R-:W-:-:S04]  /*9090*/  ISETP.GT.AND P6, PT, R8, 0x21, PT ;  /* 0x000000210800780c */ /* 0x000fc80003fc4270 */
[----:B------:R-:W-:Y:S01]  /*90a0*/  FSEL R166, R166, -INF , P6 ;  /* 0xff800000a6a67808 */ /* 0x000fe20003000000 */
[----:B------:R-:W1:Y:S01]  /*90b0*/  MUFU.TANH R170, R179 ;  /* 0x000000b300aa7308 */ /* 0x000e620000002400 */
[----:B------:R-:W-:-:S04]  /*90c0*/  ISETP.GT.AND P6, PT, R8, 0x28, PT ;  /* 0x000000280800780c */ /* 0x000fc80003fc4270 */
[----:B--2---:R-:W-:Y:S02]  /*90d0*/  FSEL R167, R167, -INF , P6 ;  /* 0xff800000a7a77808 */ /* 0x004fe40003000000 */
[----:B------:R-:W-:Y:S01]  /*90e0*/  ISETP.GT.AND P6, PT, R8, 0x29, PT ;  /* 0x000000290800780c */ /* 0x000fe20003fc4270 */
[----:B------:R2:W3:Y:S03]  /*90f0*/  MUFU.TANH R171, R182 ;  /* 0x000000b600ab7308 */ /* 0x0004e60000002400 */
[----:B------:R-:W-:Y:S02]  /*9100*/  FSEL R168, R168, -INF , P6 ;  /* 0xff800000a8a87808 */ /* 0x000fe40003000000 */
[----:B------:R-:W-:-:S03]  /*9110*/  ISETP.GT.AND P6, PT, R8, 0x30, PT ;  /* 0x000000300800780c */ /* 0x000fc60003fc4270 */
[----:B------:R-:W4:Y:S01]  /*9120*/  MUFU.TANH R174, R183 ;  /* 0x000000b700ae7308 */ /* 0x000f220000002400 */
[----:B0-----:R-:W-:Y:S01]  /*9130*/  FSEL R169, R169, -INF , P6 ;  /* 0xff800000a9a97808 */ /* 0x001fe20003000000 */
[----:B--2---:R-:W0:Y:S01]  /*9140*/  S2R R182, SR_CgaCtaId ;  /* 0x0000000000b67919 */ /* 0x004e220000008800 */
[----:B------:R-:W-:-:S04]  /*9150*/  ISETP.GT.AND P6, PT, R8, 0x31, PT ;  /* 0x000000310800780c */ /* 0x000fc80003fc4270 */
[----:B-1----:R-:W-:Y:S02]  /*9160*/  FSEL R170, R170, -INF , P6 ;  /* 0xff800000aaaa7808 */ /* 0x002fe40003000000 */
[----:B------:R-:W-:-:S04]  /*9170*/  ISETP.GT.AND P6, PT, R8, 0x38, PT ;  /* 0x000000380800780c */ /* 0x000fc80003fc4270 */
[----:B---3--:R-:W-:Y:S02]  /*9180*/  FSEL R171, R171, -INF , P6 ;  /* 0xff800000abab7808 */ /* 0x008fe40003000000 */
[----:B------:R-:W-:Y:S02]  /*9190*/  ISETP.GT.AND P6, PT, R8, 0x39, PT ;  /* 0x000000390800780c */ /* 0x000fe40003fc4270 */
[----:B------:R-:W-:Y:S02]  /*91a0*/  FMNMX.FTZ R8, R7, R12, !PT ;  /* 0x0000000c07087209 */ /* 0x000fe40007810000 */
[----:B----4-:R-:W-:Y:S02]  /*91b0*/  FSEL R174, R174, -INF , P6 ;  /* 0xff800000aeae7808 */ /* 0x010fe40003000000 */
        /* <DEDUP_REMOVED lines=25> */
[----:B------:R1:W2:Y:S01]  /*9350*/  MUFU.TANH R12, R172 ;  /* 0x000000ac000c7308 */ /* 0x0002a20000002400 */
        /* <DEDUP_REMOVED lines=8> */
[--C-:B-1----:R-:W-:Y:S01]  /*93e0*/  FFMA.FTZ R172, R168, UR10, -R175.reuse ;  /* 0x0000000aa8ac7c23 */ /* 0x102fe200080108af */
        /* <DEDUP_REMOVED lines=9> */
[----:B------:R-:W-:Y:S01]  /*9480*/  FFMA.FTZ R174, R174, UR10, -R175 ;  /* 0x0000000aaeae7c23 */ /* 0x000fe200080108af */
[----:B------:R-:W-:Y:S01]  /*9490*/  FMUL.FTZ R175, R177, UR4 ;  /* 0x00000004b1af7c20 */ /* 0x000fe20008410000 */
[----:B------:R-:W-:Y:S01]  /*94a0*/  FMUL.FTZ R177, R181, UR4 ;  /* 0x00000004b5b17c20 */ /* 0x000fe20008410000 */
[----:B--2---:R-:W-:-:S02]  /*94b0*/  FSEL R12, R12, -INF , P6 ;  /* 0xff8000000c0c7808 */ /* 0x004fc40003000000 */
[----:B------:R2:W3:Y:S08]  /*94c0*/  MUFU.EX2 R153, R155 ;  /* 0x0000009b00997308 */ /* 0x0004f00000000800 */
[----:B------:R-:W4:Y:S01]  /*94d0*/  MUFU.TANH R175, R175 ;  /* 0x000000af00af7308 */ /* 0x000f220000002400 */
[----:B-1----:R-:W-:Y:S01]  /*94e0*/  FFMA.FTZ R5, R168, R5, R7 ;  /* 0x00000005a8057223 */ /* 0x002fe20000010007 */
[----:B--2---:R-:W-:Y:S01]  /*94f0*/  FMUL.FTZ R155, R173, UR4 ;  /* 0x00000004ad9b7c20 */ /* 0x004fe20008410000 */
[----:B------:R-:W-:Y:S01]  /*9500*/  FMUL.FTZ R173, R176, UR4 ;  /* 0x00000004b0ad7c20 */ /* 0x000fe20008410000 */
[----:B------:R-:W-:Y:S01]  /*9510*/  FMUL.FTZ R176, R180, UR4 ;  /* 0x00000004b4b07c20 */ /* 0x000fe20008410000 */
[-C--:B------:R-:W-:Y:S01]  /*9520*/  FMUL.FTZ R26, R26, R168.reuse ;  /* 0x000000a81a1a7220 */ /* 0x080fe20000410000 */
[-C--:B------:R-:W-:Y:S01]  /*9530*/  FMUL.FTZ R27, R27, R168.reuse ;  /* 0x000000a81b1b7220 */ /* 0x080fe20000410000 */
[----:B------:R-:W-:Y:S01]  /*9540*/  FMUL.FTZ R30, R30, R168 ;  /* 0x000000a81e1e7220 */ /* 0x000fe20000410000 */
[----:B------:R-:W1:Y:S01]  /*9550*/  MUFU.TANH R155, R155 ;  /* 0x0000009b009b7308 */ /* 0x000e620000002400 */
[C---:B---3--:R-:W-:Y:S01]  /*9560*/  FADD.FTZ R5, R153.reuse, R5 ;  /* 0x0000000599057221 */ /* 0x048fe20000010000 */
[----:B------:R-:W-:Y:S01]  /*9570*/  F2FP.BF16.F32.PACK_AB R153, R153, R7 ;  /* 0x000000079999723e */ /* 0x000fe200000010ff */
[----:B------:R-:W-:-:S02]  /*9580*/  VIADD R7, R9, 0x38840 ;  /* 0x0003884009077836 */ /* 0x000fc40000000000 */
[-C--:B------:R-:W-:Y:S01]  /*9590*/  FMUL.FTZ R31, R31, R168.reuse ;  /* 0x000000a81f1f7220 */ /* 0x080fe20000410000 */
[-C--:B------:R-:W-:Y:S01]  /*95a0*/  FMUL.FTZ R34, R34, R168.reuse ;  /* 0x000000a822227220 */ /* 0x080fe20000410000 */
[-C--:B------:R-:W-:Y:S01]  /*95b0*/  FMUL.FTZ R35, R35, R168.reuse ;  /* 0x000000a823237220 */ /* 0x080fe20000410000 */
[-C--:B------:R-:W-:Y:S01]  /*95c0*/  FMUL.FTZ R38, R38, R168.reuse ;  /* 0x000000a826267220 */ /* 0x080fe20000410000 */
[----:B0-----:R-:W-:Y:S01]  /*95d0*/  PRMT R7, R182, 0x654, R7 ;  /* 0x00000654b6077816 */ /* 0x001fe20000000007 */
[----:B------:R-:W0:Y:S01]  /*95e0*/  MUFU.TANH R173, R173 ;  /* 0x000000ad00ad7308 */ /* 0x000e220000002400 */
[----:B----4-:R-:W-:Y:S01]  /*95f0*/  FSEL R175, R175, -INF , P3 ;  /* 0xff800000afaf7808 */ /* 0x010fe20001800000 */
[-C--:B------:R-:W-:Y:S01]  /*9600*/  FMUL.FTZ R39, R39, R168.reuse ;  /* 0x000000a827277220 */ /* 0x080fe20000410000 */
[----:B------:R2:W-:Y:S01]  /*9610*/  SYNCS.ARRIVE.TRANS64.RED.A1T0 RZ, [R7+URZ], RZ ;  /* 0x000000ff07ff79a7 */ /* 0x0005e2000810043f */
[-C--:B------:R-:W-:Y:S01]  /*9620*/  FMUL.FTZ R42, R42, R168.reuse ;  /* 0x000000a82a2a7220 */ /* 0x080fe20000410000 */
[-C--:B------:R-:W-:Y:S01]  /*9630*/  FMUL.FTZ R43, R43, R168.reuse ;  /* 0x000000a82b2b7220 */ /* 0x080fe20000410000 */
[-C--:B------:R-:W-:Y:S01]  /*9640*/  FMUL.FTZ R46, R46, R168.reuse ;  /* 0x000000a82e2e7220 */ /* 0x080fe20000410000 */
[-C--:B------:R-:W-:Y:S01]  /*9650*/  FMUL.FTZ R47, R47, R168.reuse ;  /* 0x000000a82f2f7220 */ /* 0x080fe20000410000 */
[----:B------:R-:W3:Y:S01]  /*9660*/  MUFU.TANH R176, R176 ;  /* 0x000000b000b07308 */ /* 0x000ee20000002400 */
[----:B-1----:R-:W-:Y:S01]  /*9670*/  FSEL R155, R155, -INF , P5 ;  /* 0xff8000009b9b7808 */ /* 0x002fe20002800000 */
[-C--:B------:R-:W-:Y:S01]  /*9680*/  FMUL.FTZ R50, R50, R168.reuse ;  /* 0x000000a832327220 */ /* 0x080fe20000410000 */
[----:B--2---:R-:W-:Y:S01]  /*9690*/  FMNMX.FTZ R7, R154, R11, !PT ;  /* 0x0000000b9a077209 */ /* 0x004fe20007810000 */
[-C--:B------:R-:W-:Y:S01]  /*96a0*/  FMUL.FTZ R51, R51, R168.reuse ;  /* 0x000000a833337220 */ /* 0x080fe20000410000 */
[-C--:B------:R-:W-:Y:S01]  /*96b0*/  FMUL.FTZ R54, R54, R168.reuse ;  /* 0x000000a836367220 */ /* 0x080fe20000410000 */
[-C--:B------:R-:W-:Y:S01]  /*96c0*/  FMUL.FTZ R55, R55, R168.reuse ;  /* 0x000000a837377220 */ /* 0x080fe20000410000 */
[----:B------:R-:W-:Y:S01]  /*96d0*/  FMNMX.FTZ R7, R156, R7, !PT ;  /* 0x000000079c077209 */ /* 0x000fe20007810000 */
[----:B------:R-:W1:Y:S01]  /*96e0*/  MUFU.TANH R177, R177 ;  /* 0x000000b100b17308 */ /* 0x000e620000002400 */
[----:B0-----:R-:W-:Y:S01]  /*96f0*/  FSEL R173, R173, -INF , P4 ;  /* 0xff800000adad7808 */ /* 0x001fe20002000000 */
[-C--:B------:R-:W-:Y:S01]  /*9700*/  FMUL.FTZ R58, R58, R168.reuse ;  /* 0x000000a83a3a7220 */ /* 0x080fe20000410000 */
[----:B------:R-:W-:Y:S01]  /*9710*/  FMNMX.FTZ R7, R160, R7, !PT ;  /* 0x00000007a0077209 */ /* 0x000fe20007810000 */
[-C--:B------:R-:W-:Y:S01]  /*9720*/  FMUL.FTZ R59, R59, R168.reuse ;  /* 0x000000a83b3b7220 */ /* 0x080fe20000410000 */
[-C--:B------:R-:W-:Y:S01]  /*9730*/  FMUL.FTZ R62, R62, R168.reuse ;  /* 0x000000a83e3e7220 */ /* 0x080fe20000410000 */
[-C--:B------:R-:W-:Y:S01]  /*9740*/  FMUL.FTZ R63, R63, R168.reuse ;  /* 0x000000a83f3f7220 */ /* 0x080fe20000410000 */
[----:B------:R-:W-:Y:S01]  /*9750*/  FMNMX.FTZ R7, R14, R7, !PT ;  /* 0x000000070e077209 */ /* 0x000fe20007810000 */
[----:B------:R-:W0:Y:S01]  /*9760*/  MUFU.EX2 R158, R158 ;  /* 0x0000009e009e7308 */ /* 0x000e220000000800 */
[----:B---3--:R-:W-:Y:S01]  /*9770*/  FSEL R176, R176, -INF , P2 ;  /* 0xff800000b0b07808 */ /* 0x008fe20001000000 */
[-C--:B------:R-:W-:Y:S01]  /*9780*/  FMUL.FTZ R66, R66, R168.reuse ;  /* 0x000000a842427220 */ /* 0x080fe20000410000 */
[----:B------:R-:W-:Y:S01]  /*9790*/  FMNMX.FTZ R7, R15, R7, !PT ;  /* 0x000000070f077209 */ /* 0x000fe20007810000 */
[-C--:B------:R-:W-:Y:S01]  /*97a0*/  FMUL.FTZ R67, R67, R168.reuse ;  /* 0x000000a843437220 */ /* 0x080fe20000410000 */
[-C--:B------:R-:W-:Y:S01]  /*97b0*/  FMUL.FTZ R70, R70, R168.reuse ;  /* 0x000000a846467220 */ /* 0x080fe20000410000 */
[-C--:B------:R-:W-:Y:S01]  /*97c0*/  FMUL.FTZ R71, R71, R168.reuse ;  /* 0x000000a847477220 */ /* 0x080fe20000410000 */
[----:B------:R-:W-:Y:S01]  /*97d0*/  FMNMX.FTZ R7, R20, R7, !PT ;  /* 0x0000000714077209 */ /* 0x000fe20007810000 */
[----:B------:R-:W2:Y:S01]  /*97e0*/  MUFU.EX2 R159, R159 ;  /* 0x0000009f009f7308 */ /* 0x000ea20000000800 */
[----:B-1----:R-:W-:Y:S01]  /*97f0*/  FSEL R177, R177, -INF , P1 ;  /* 0xff800000b1b17808 */ /* 0x002fe20000800000 */
[-C--:B------:R-:W-:Y:S01]  /*9800*/  FMUL.FTZ R74, R74, R168.reuse ;  /* 0x000000a84a4a7220 */ /* 0x080fe20000410000 */
[----:B------:R-:W-:Y:S01]  /*9810*/  FMNMX.FTZ R7, R21, R7, !PT ;  /* 0x0000000715077209 */ /* 0x000fe20007810000 */
[-C--:B------:R-:W-:Y:S01]  /*9820*/  FMUL.FTZ R75, R75, R168.reuse ;  /* 0x000000a84b4b7220 */ /* 0x080fe20000410000 */
[----:B------:R-:W-:Y:S01]  /*9830*/  ISETP.NE.AND P1, PT, R23, RZ, PT ;  /* 0x000000ff1700720c */ /* 0x000fe20003f25270 */
[-C--:B------:R-:W-:Y:S01]  /*9840*/  FMUL.FTZ R78, R78, R168.reuse ;  /* 0x000000a84e4e7220 */ /* 0x080fe20000410000 */
[----:B------:R-:W-:Y:S01]  /*9850*/  FMNMX.FTZ R7, R152, R7, !PT ;  /* 0x0000000798077209 */ /* 0x000fe20007810000 */
[----:B------:R-:W1:Y:S01]  /*9860*/  MUFU.EX2 R161, R161 ;  /* 0x000000a100a17308 */ /* 0x000e620000000800 */
[----:B0-----:R-:W-:Y:S01]  /*9870*/  FADD.FTZ R5, R158, R5 ;  /* 0x000000059e057221 */ /* 0x001fe20000010000 */
[-C--:B------:R-:W-:Y:S01]  /*9880*/  FMUL.FTZ R79, R79, R168.reuse ;  /* 0x000000a84f4f7220 */ /* 0x080fe20000410000 */
[----:B------:R-:W-:Y:S01]  /*9890*/  FMNMX.FTZ R7, R157, R7, !PT ;  /* 0x000000079d077209 */ /* 0x000fe20007810000 */
[-C--:B------:R-:W-:Y:S01]  /*98a0*/  FMUL.FTZ R82, R82, R168.reuse ;  /* 0x000000a852527220 */ /* 0x080fe20000410000 */
[-C--:B------:R-:W-:Y:S01]  /*98b0*/  FMUL.FTZ R83, R83, R168.reuse ;  /* 0x000000a853537220 */ /* 0x080fe20000410000 */
[-C--:B------:R-:W-:Y:S01]  /*98c0*/  FMUL.FTZ R86, R86, R168.reuse ;  /* 0x000000a856567220 */ /* 0x080fe20000410000 */
[----:B------:R-:W-:Y:S01]  /*98d0*/  FMNMX.FTZ R7, R13, R7, !PT ;  /* 0x000000070d077209 */ /* 0x000fe20007810000 */
[----:B------:R-:W0:Y:S01]  /*98e0*/  MUFU.EX2 R162, R162 ;  /* 0x000000a200a27308 */ /* 0x000e220000000800 */
[----:B--2---:R-:W-:Y:S01]  /*98f0*/  FADD.FTZ R5, R159, R5 ;  /* 0x000000059f057221 */ /* 0x004fe20000010000 */
[----:B------:R-:W-:Y:S01]  /*9900*/  @!P1 IMAD R10, R10, 0x40, R19 ;  /* 0x000000400a0a9824 */ /* 0x000fe200078e0213 */
[----:B------:R-:W-:Y:S01]  /*9910*/  FMNMX.FTZ R7, R12, R7, !PT ;  /* 0x000000070c077209 */ /* 0x000fe20007810000 */
[-C--:B------:R-:W-:Y:S01]  /*9920*/  FMUL.FTZ R87, R87, R168.reuse ;  /* 0x000000a857577220 */ /* 0x080fe20000410000 */
[-C--:B------:R-:W-:Y:S01]  /*9930*/  FMUL.FTZ R90, R90, R168.reuse ;  /* 0x000000a85a5a7220 */ /* 0x080fe20000410000 */
[----:B------:R-:W-:Y:S01]  /*9940*/  @!P1 IMAD R10, R10, 0x4, R17 ;  /* 0x000000040a0a9824 */ /* 0x000fe200078e0211 */
[----:B------:R-:W-:Y:S01]  /*9950*/  FMNMX.FTZ R7, R155, R7, !PT ;  /* 0x000000079b077209 */ /* 0x000fe20007810000 */
[----:B------:R-:W2:Y:S01]  /*9960*/  MUFU.EX2 R163, R163 ;  /* 0x000000a300a37308 */ /* 0x000ea20000000800 */
[----:B-1----:R-:W-:Y:S01]  /*9970*/  FADD.FTZ R5, R161, R5 ;  /* 0x00000005a1057221 */ /* 0x002fe20000010000 */
[-C--:B------:R-:W-:Y:S01]  /*9980*/  FMUL.FTZ R91, R91, R168.reuse ;  /* 0x000000a85b5b7220 */ /* 0x080fe20000410000 */
[----:B------:R-:W-:Y:S01]  /*9990*/  FMNMX.FTZ R7, R173, R7, !PT ;  /* 0x00000007ad077209 */ /* 0x000fe20007810000 */
[----:B------:R-:W-:Y:S01]  /*99a0*/  @!P1 STS [R10+0x38420], R168 ;  /* 0x038420a80a009388 */ /* 0x000fe20000000800 */
[-C--:B------:R-:W-:Y:S01]  /*99b0*/  FMUL.FTZ R94, R94, R168.reuse ;  /* 0x000000a85e5e7220 */ /* 0x080fe20000410000 */
        /* <DEDUP_REMOVED lines=12> */
[-C--:B------:R-:W-:Y:S01]  /*9a80*/  FMUL.FTZ R106, R106, R168.reuse ;  /* 0x000000a86a6a7220 */ /* 0x080fe20000410000 */
[-C--:B------:R-:W-:Y:S01]  /*9a90*/  FMUL.FTZ R107, R107, R168.reuse ;  /* 0x000000a86b6b7220 */ /* 0x080fe20000410000 */
[----:B------:R-:W2:Y:S01]  /*9aa0*/  SHFL.BFLY PT, R178, R7, 0x2, 0x1f ;  /* 0x0c401f0007b27f89 */ /* 0x000ea200000e0000 */
        /* <DEDUP_REMOVED lines=22> */
[----:B------:R-:W-:Y:S01]  /*9c10*/  FMUL.FTZ R142, R142, R168 ;  /* 0x000000a88e8e7220 */ /* 0x000fe20000410000 */
[----:B--2---:R-:W-:Y:S01]  /*9c20*/  FMNMX.FTZ R7, R7, R178, !PT ;  /* 0x000000b207077209 */ /* 0x004fe20007810000 */
[-C--:B------:R-:W-:Y:S01]  /*9c30*/  FMUL.FTZ R143, R143, R168.reuse ;  /* 0x000000a88f8f7220 */ /* 0x080fe20000410000 */
[-C--:B------:R-:W-:Y:S01]  /*9c40*/  FMUL.FTZ R146, R146, R168.reuse ;  /* 0x000000a892927220 */ /* 0x080fe20000410000 */
[-C--:B------:R-:W-:Y:S01]  /*9c50*/  FMUL.FTZ R147, R147, R168.reuse ;  /* 0x000000a893937220 */ /* 0x080fe20000410000 */
[----:B------:R-:W2:Y:S01]  /*9c60*/  MUFU.EX2 R169, R169 ;  /* 0x000000a900a97308 */ /* 0x000ea20000000800 */
[----:B------:R-:W3:Y:S01]  /*9c70*/  SHFL.BFLY PT, R178, R7, 0x1, 0x1f ;  /* 0x0c201f0007b27f89 */ /* 0x000ee200000e0000 */
[----:B-1----:R-:W-:Y:S01]  /*9c80*/  FADD.FTZ R5, R167, R5 ;  /* 0x00000005a7057221 */ /* 0x002fe20000010000 */
[-C--:B------:R-:W-:Y:S01]  /*9c90*/  FMUL.FTZ R150, R150, R168.reuse ;  /* 0x000000a896967220 */ /* 0x080fe20000410000 */
[----:B------:R-:W-:-:S04]  /*9ca0*/  FMUL.FTZ R151, R151, R168 ;  /* 0x000000a897977220 */ /* 0x000fc80000410000 */
[----:B------:R-:W1:Y:S01]  /*9cb0*/  MUFU.EX2 R170, R170 ;  /* 0x000000aa00aa7308 */ /* 0x000e620000000800 */
[----:B0-----:R-:W-:-:S07]  /*9cc0*/  FADD.FTZ R5, R172, R5 ;  /* 0x00000005ac057221 */ /* 0x001fce0000010000 */
[----:B------:R-:W0:Y:S01]  /*9cd0*/  MUFU.EX2 R171, R171 ;  /* 0x000000ab00ab7308 */ /* 0x000e220000000800 */
[----:B--2---:R-:W-:-:S07]  /*9ce0*/  FADD.FTZ R5, R169, R5 ;  /* 0x00000005a9057221 */ /* 0x004fce0000010000 */
[----:B------:R-:W2:Y:S01]  /*9cf0*/  MUFU.EX2 R174, R174 ;  /* 0x000000ae00ae7308 */ /* 0x000ea20000000800 */
[----:B---3--:R-:W-:Y:S01]  /*9d00*/  FMNMX.FTZ R7, R7, R178, !PT ;  /* 0x000000b207077209 */ /* 0x008fe20007810000 */
[----:B-1----:R-:W-:-:S03]  /*9d10*/  FADD.FTZ R5, R170, R5 ;  /* 0x00000005aa057221 */ /* 0x002fc60000010000 */
[----:B------:R-:W-:-:S04]  /*9d20*/  FSETP.NEU.FTZ.AND P2, PT, R7, -INF , PT ;  /* 0xff8000000700780b */ /* 0x000fc80003f5d000 */
[----:B------:R-:W-:Y:S01]  /*9d30*/  FSEL R178, R7, RZ, P2 ;  /* 0x000000ff07b27208 */ /* 0x000fe20001000000 */
[----:B0-----:R-:W-:-:S04]  /*9d40*/  FADD.FTZ R5, R171, R5 ;  /* 0x00000005ab057221 */ /* 0x001fc80000010000 */
[----:B------:R-:W-:Y:S01]  /*9d50*/  FADD.FTZ R178, -R178, R11 ;  /* 0x0000000bb2b27221 */ /* 0x000fe20000010100 */
[----:B--2---:R-:W-:-:S03]  /*9d60*/  FADD.FTZ R5, R174, R5 ;  /* 0x00000005ae057221 */ /* 0x004fc60000010000 */
[----:B------:R-:W-:-:S06]  /*9d70*/  FMUL.FTZ R11, R178, UR10 ;  /* 0x0000000ab20b7c20 */ /* 0x000fcc0008410000 */
[----:B------:R-:W0:Y:S02]  /*9d80*/  MUFU.EX2 R11, R11 ;  /* 0x0000000b000b7308 */ /* 0x000e240000000800 */
        /* <DEDUP_REMOVED lines=10> */
[----:B0-----:R-:W-:Y:S01]  /*9e30*/  FMUL.FTZ R10, R7, UR10 ;  /* 0x0000000a070a7c20 */ /* 0x001fe20008410000 */
        /* <DEDUP_REMOVED lines=26> */
[----:B------:R-:W1:Y:S01]  /*9fe0*/  MUFU.EX2 R156, R156 ;  /* 0x0000009c009c7308 */ /* 0x000e620000000800 */
[----:B------:R-:W-:Y:S01]  /*9ff0*/  F2FP.BF16.F32.PACK_AB R155, R159, R158 ;  /* 0x0000009e9f9b723e */ /* 0x000fe200000010ff */
[----:B------:R-:W-:Y:S01]  /*a000*/  FMUL.FTZ R57, R57, R11 ;  /* 0x0000000b39397220 */ /* 0x000fe20000410000 */
[----:B------:R-:W-:Y:S01]  /*a010*/  F2FP.BF16.F32.PACK_AB R159, R164, R163 ;  /* 0x000000a3a49f723e */ /* 0x000fe200000010ff */
[----:B------:R-:W-:Y:S01]  /*a020*/  FMUL.FTZ R60, R60, R11 ;  /* 0x0000000b3c3c7220 */ /* 0x000fe20000410000 */
[----:B------:R-:W-:Y:S01]  /*a030*/  F2FP.BF16.F32.PACK_AB R163, R172, R167 ;  /* 0x000000a7aca3723e */ /* 0x000fe200000010ff */
[----:B0-----:R-:W-:Y:S01]  /*a040*/  FFMA.FTZ R179, R11, R6, R154 ;  /* 0x000000060bb37223 */ /* 0x001fe2000001009a */
[----:B------:R-:W-:Y:S01]  /*a050*/  F2FP.BF16.F32.PACK_AB R167, R174, R171 ;  /* 0x000000abaea7723e */ /* 0x000fe200000010ff */
        /* <DEDUP_REMOVED lines=40> */
[----:B------:R2:W3:Y:S01]  /*a2e0*/  MUFU.EX2 R6, R152 ;  /* 0x0000009800067308 */ /* 0x0004e20000000800 */
        /* <DEDUP_REMOVED lines=8> */
[----:B--2---:R-:W-:Y:S01]  /*a370*/  F2FP.BF16.F32.PACK_AB R152, R156, R154 ;  /* 0x0000009a9c98723e */ /* 0x004fe200000010ff */
[----:B------:R-:W-:Y:S01]  /*a380*/  FMUL.FTZ R144, R144, R11 ;  /* 0x0000000b90907220 */ /* 0x000fe20000410000 */
[----:B0-----:R-:W-:Y:S01]  /*a390*/  F2FP.BF16.F32.PACK_AB R154, R14, R10 ;  /* 0x0000000a0e9a723e */ /* 0x001fe200000010ff */
[----:B------:R-:W-:Y:S01]  /*a3a0*/  BAR.SYNC.DEFER_BLOCKING 0xf, 0x100 ;  /* 0x03c4000000007b1d */ /* 0x000fe20000010000 */
[----:B-1----:R-:W-:Y:S01]  /*a3b0*/  F2FP.BF16.F32.PACK_AB R156, R20, R15 ;  /* 0x0000000f149c723e */ /* 0x002fe200000010ff */
[-C--:B------:R-:W-:Y:S01]  /*a3c0*/  FMUL.FTZ R145, R145, R11.reuse ;  /* 0x0000000b91917220 */ /* 0x080fe20000410000 */
[-C--:B------:R-:W-:Y:S01]  /*a3d0*/  FMUL.FTZ R148, R148, R11.reuse ;  /* 0x0000000b94947220 */ /* 0x080fe20000410000 */
[----:B------:R-:W-:Y:S01]  /*a3e0*/  FMUL.FTZ R149, R149, R11 ;  /* 0x0000000b95957220 */ /* 0x000fe20000410000 */
[----:B----4-:R-:W-:Y:S01]  /*a3f0*/  F2FP.BF16.F32.PACK_AB R157, R162, R161 ;  /* 0x000000a1a29d723e */ /* 0x010fe200000010ff */
[----:B------:R-:W0:Y:S01]  /*a400*/  MUFU.EX2 R13, R13 ;  /* 0x0000000d000d7308 */ /* 0x000e220000000800 */
[----:B------:R-:W-:Y:S01]  /*a410*/  F2FP.BF16.F32.PACK_AB R161, R166, R165 ;  /* 0x000000a5a6a1723e */ /* 0x000fe200000010ff */
[----:B------:R-:W-:Y:S01]  /*a420*/  FADD.FTZ R179, R10, R179 ;  /* 0x000000b30ab37221 */ /* 0x000fe20000010000 */
[----:B------:R-:W-:Y:S01]  /*a430*/  F2FP.BF16.F32.PACK_AB R165, R170, R169 ;  /* 0x000000a9aaa5723e */ /* 0x000fe200000010ff */
[----:B------:R-:W-:Y:S01]  /*a440*/  IMAD R169, R2, 0x1000, R22 ;  /* 0x0000100002a97824 */ /* 0x000fe200078e0216 */
[----:B---3--:R-:W-:Y:S01]  /*a450*/  F2FP.BF16.F32.PACK_AB R158, R6, R21 ;  /* 0x00000015069e723e */ /* 0x008fe200000010ff */
[----:B------:R-:W-:-:S02]  /*a460*/  FADD.FTZ R179, R14, R179 ;  /* 0x000000b30eb37221 */ /* 0x000fc40000010000 */
[----:B------:R-:W-:Y:S01]  /*a470*/  MUFU.EX2 R12, R12 ;  /* 0x0000000c000c7308 */ /* 0x000fe20000000800 */
[C---:B------:R-:W-:Y:S01]  /*a480*/  R2UR UR14, R169.reuse ;  /* 0x00000000a90e72ca */ /* 0x040fe200000e0000 */
[----:B------:R-:W-:Y:S02]  /*a490*/  VIADD R11, R169, 0x80 ;  /* 0x00000080a90b7836 */ /* 0x000fe40000000000 */
[----:B------:R-:W-:-:S04]  /*a4a0*/  FADD.FTZ R179, R15, R179 ;  /* 0x000000b30fb37221 */ /* 0x000fc80000010000 */
[----:B------:R-:W-:Y:S01]  /*a4b0*/  FADD.FTZ R179, R20, R179 ;  /* 0x000000b314b37221 */ /* 0x000fe20000010000 */
[----:B------:R-:W1:Y:S01]  /*a4c0*/  MUFU.EX2 R178, R178 ;  /* 0x000000b200b27308 */ /* 0x000e620000000800 */
[----:B0-----:R-:W-:Y:S01]  /*a4d0*/  F2FP.BF16.F32.PACK_AB R160, R13, R180 ;  /* 0x000000b40da0723e */ /* 0x001fe200000010ff */
[----:B------:R0:W-:Y:S01]  /*a4e0*/  STSM.16.M88.4 [R184+0x36400], R152 ;  /* 0x03640098b8007844 */ /* 0x0001e20000000200 */
[----:B------:R-:W-:-:S03]  /*a4f0*/  FADD.FTZ R179, R21, R179 ;  /* 0x000000b315b37221 */ /* 0x000fc60000010000 */
[----:B------:R0:W-:Y:S01]  /*a500*/  STSM.16.M88.4 [R189], R156 ;  /* 0x0000009cbd007844 */ /* 0x0001e20000000200 */
[----:B------:R-:W-:Y:S01]  /*a510*/  FADD.FTZ R179, R6, R179 ;  /* 0x000000b306b37221 */ /* 0x000fe20000010000 */
[----:B------:R-:W2:Y:S03]  /*a520*/  MUFU.EX2 R173, R173 ;  /* 0x000000ad00ad7308 */ /* 0x000ea60000000800 */
[----:B------:R-:W-:-:S04]  /*a530*/  FADD.FTZ R179, R180, R179 ;  /* 0x000000b3b4b37221 */ /* 0x000fc80000010000 */
[----:B------:R-:W-:Y:S01]  /*a540*/  FADD.FTZ R179, R13, R179 ;  /* 0x000000b30db37221 */ /* 0x000fe20000010000 */
[----:B------:R-:W3:Y:S01]  /*a550*/  MUFU.EX2 R175, R175 ;  /* 0x000000af00af7308 */ /* 0x000ee20000000800 */
[----:B-1----:R-:W-:Y:S02]  /*a560*/  F2FP.BF16.F32.PACK_AB R162, R178, R12 ;  /* 0x0000000cb2a2723e */ /* 0x002fe400000010ff */
[----:B------:R-:W-:-:S03]  /*a570*/  FADD.FTZ R179, R12, R179 ;  /* 0x000000b30cb37221 */ /* 0x000fc60000010000 */
[----:B------:R0:W-:Y:S01]  /*a580*/  STSM.16.M88.4 [R187], R160 ;  /* 0x000000a0bb007844 */ /* 0x0001e20000000200 */
[----:B------:R-:W-:Y:S01]  /*a590*/  FADD.FTZ R179, R178, R179 ;  /* 0x000000b3b2b37221 */ /* 0x000fe20000010000 */
[----:B------:R-:W1:Y:S03]  /*a5a0*/  MUFU.EX2 R176, R176 ;  /* 0x000000b000b07308 */ /* 0x000e660000000800 */
[----:B--2---:R-:W-:-:S05]  /*a5b0*/  FADD.FTZ R179, R173, R179 ;  /* 0x000000b3adb37221 */ /* 0x004fca0000010000 */
[----:B------:R-:W2:Y:S01]  /*a5c0*/  MUFU.EX2 R177, R177 ;  /* 0x000000b100b17308 */ /* 0x000ea20000000800 */
[C---:B---3--:R-:W-:Y:S01]  /*a5d0*/  F2FP.BF16.F32.PACK_AB R164, R175.reuse, R173 ;  /* 0x000000adafa4723e */ /* 0x048fe200000010ff */
[----:B------:R-:W-:-:S04]  /*a5e0*/  FADD.FTZ R179, R175, R179 ;  /* 0x000000b3afb37221 */ /* 0x000fc80000010000 */
[----:B-1----:R-:W-:Y:S01]  /*a5f0*/  FADD.FTZ R179, R176, R179 ;  /* 0x000000b3b0b37221 */ /* 0x002fe20000010000 */
[----:B--2---:R-:W-:-:S03]  /*a600*/  F2FP.BF16.F32.PACK_AB R166, R177, R176 ;  /* 0x000000b0b1a6723e */ /* 0x004fc600000010ff */
[----:B------:R-:W-:Y:S02]  /*a610*/  FADD.FTZ R6, R177, R179 ;  /* 0x000000b3b1067221 */ /* 0x000fe40000010000 */
[----:B------:R0:W-:Y:S01]  /*a620*/  STSM.16.M88.4 [R188], R164 ;  /* 0x000000a4bc007844 */ /* 0x0001e20000000200 */
[----:B------:R-:W-:-:S06]  /*a630*/  WARPGROUP.ARRIVE ;  /* 0x00000000000079c5 */ /* 0x000fcc0000000000 */
[----:B------:R-:W-:Y:S01]  /*a640*/  HGMMA.64x256x16.F32.BF16 R24, R152, gdesc[UR12].tnspB, R24, gsb0 ;  /* 0x43e0000c98187df0 */ /* 0x000fe20008001818 */
[----:B------:R-:W-:Y:S01]  /*a650*/  R2UR UR14, R11 ;  /* 0x000000000b0e72ca */ /* 0x000fe200000e0000 */
[----:B------:R-:W-:Y:S01]  /*a660*/  UMOV UR15, 0x40000040 ;  /* 0x40000040000f7882 */ /* 0x000fe20000000000 */
[C---:B------:R-:W-:Y:S02]  /*a670*/  VIADD R11, R169.reuse, 0x100 ;  /* 0x00000100a90b7836 */ /* 0x040fe40000000000 */
[----:B------:R-:W-:Y:S01]  /*a680*/  VIADD R169, R169, 0x180 ;  /* 0x00000180a9a97836 */ /* 0x000fe20000000000 */
[----:B------:R-:W-:Y:S02]  /*a690*/  WARPGROUP.DEPBAR.LE gsb0, 0x0 ;  /* 0x00008000000079c5 */ /* 0x000fe40000010000 */
[----:B------:R-:W-:-:S15]  /*a6a0*/  WARPGROUP.ARRIVE ;  /* 0x00000000000079c5 */ /* 0x000fde0000000000 */
[----:B------:R-:W-:-:S05]  /*a6b0*/  NOP ;  /* 0x0000000000007918 */ /* 0x000fca0000000000 */
        /* <DEDUP_REMOVED lines=24> */
.L_x_8353:
[----:B------:R-:W-:Y:S01]  /*a840*/  UISETP.GT.AND UP0, UPT, UR7, UR6, UPT ;  /* 0x000000060700728c */ /* 0x000fe2000bf04270 */
[----:B------:R-:W-:Y:S01]  /*a850*/  VIADD R9, R9, 0x38860 ;  /* 0x0003886009097836 */ /* 0x000fe20000000000 */
[----:B------:R-:W-:Y:S01]  /*a860*/  UIADD3 UR7, UR7, -0x1, URZ ;  /* 0xffffffff07077890 */ /* 0x000fe2000fffe03f */
[----:B------:R-:W-:Y:S02]  /*a870*/  IMAD.MOV.U32 R12, RZ, RZ, R8 ;  /* 0x000000ffff0c7224 */ /* 0x000fe400078e0008 */
[----:B------:R-:W-:Y:S01]  /*a880*/  IMAD.MOV.U32 R11, RZ, RZ, R7 ;  /* 0x000000ffff0b7224 */ /* 0x000fe200078e0007 */
[----:B------:R-:W-:Y:S01]  /*a890*/  PLOP3.LUT P1, PT, PT, PT, UP0, 0x80, 0x0 ;  /* 0x000000000000781c */ /* 0x000fe20003f2f008 */
[----:B------:R-:W-:Y:S01]  /*a8a0*/  IMAD.MOV.U32 R10, RZ, RZ, R2 ;  /* 0x000000ffff0a7224 */ /* 0x000fe200078e0002 */
[----:B------:R-:W-:-:S04]  /*a8b0*/  PRMT R9, R182, 0x654, R9 ;  /* 0x00000654b6097816 */ /* 0x000fc80000000009 */
[----:B------:R0:W-:Y:S07]  /*a8c0*/  SYNCS.ARRIVE.TRANS64.RED.A1T0 RZ, [R9+URZ], RZ ;  /* 0x000000ff09ff79a7 */ /* 0x0001ee000810043f */
[----:B------:R-:W-:Y:S05]  /*a8d0*/  @P1 BRA `(.L_x_8354) ;  /* 0xffffffc800601947 */ /* 0x000fea000383ffff */
.L_x_8343:
        /* <DEDUP_REMOVED lines=8> */
.L_x_8366:
[----:B------:R-:W-:-:S05]  /*a960*/  VIADD R2, R11, 0x1 ;  /* 0x000000010b027836 */ /* 0x000fca0000000000 */
[----:B------:R-:W-:-:S04]  /*a970*/  ISETP.NE.AND P1, PT, R2, 0x2, PT ;  /* 0x000000020200780c */ /* 0x000fc80003f25270 */
[----:B------:R-:W-:Y:S02]  /*a980*/  SEL R7, RZ, 0x1, P1 ;  /* 0x00000001ff077807 */ /* 0x000fe40000800000 */
[----:B------:R-:W-:Y:S02]  /*a990*/  SEL R2, R2, RZ, P1 ;  /* 0x000000ff02027207 */ /* 0x000fe40000800000 */
[----:B------:R-:W-:-:S13]  /*a9a0*/  R2UR UR6, R7 ;  /* 0x00000000070672ca */ /* 0x000fda00000e0000 */
[----:B------:R-:W-:Y:S01]  /*a9b0*/  ULOP3.LUT UR37, UR37, UR6, URZ, 0x3c, !UPT ;  /* 0x0000000625257292 */ /* 0x000fe2000f8e3c3f */
[----:B-1----:R-:W-:Y:S11]  /*a9c0*/  @!P0 BRA `(.L_x_8356) ;  /* 0x0000000000048947 */ /* 0x002ff60003800000 */
[----:B------:R-:W-:Y:S01]  /*a9d0*/  BPT.TRAP 0x1 ;  /* 0x000000040000795c */ /* 0x000fe20000300000 */
.L_x_8356:
[----:B------:R-:W-:Y:S02]  /*a9e0*/  IMAD.U32 R7, RZ, RZ, UR37 ;  /* 0x00000025ff077e24 */ /* 0x000fe4000f8e00ff */
[----:B0-----:R-:W-:-:S03]  /*a9f0*/  IMAD R9, R2, 0x8, R17 ;  /* 0x0000000802097824 */ /* 0x001fc600078e0211 */
[----:B------:R-:W-:-:S04]  /*aa00*/  SHF.L.U32 R7, R7, 0x1f, RZ ;  /* 0x0000001f07077819 */ /* 0x000fc800000006ff */
[----:B------:R0:W1:Y:S01]  /*aa10*/  SYNCS.PHASECHK.TRANS64.TRYWAIT P1, [R9+URZ+0x38830], R7 ;  /* 0x03883007090075a7 */ /* 0x000062000802017f */
[----:B------:R-:W-:Y:S05]  /*aa20*/  @!P0 BRA `(.L_x_8357) ;  /* 0x0000000000048947 */ /* 0x000fea0003800000 */
[----:B------:R-:W-:Y:S01]  /*aa30*/  BPT.TRAP 0x1 ;  /* 0x000000040000795c */ /* 0x000fe20000300000 */
.L_x_8357:
[----:B------:R-:W-:Y:S01]  /*aa40*/  IMAD R8, R2, 0x200, R4 ;  /* 0x0000020002087824 */ /* 0x000fe200078e0204 */
[----:B-1----:R-:W-:Y:S06]  /*aa50*/  @P1 BRA `(.L_x_8358) ;  /* 0x0000000000081947 */ /* 0x002fec0003800000 */
[----:B------:R-:W1:Y:S02]  /*aa60*/  SYNCS.PHASECHK.TRANS64.TRYWAIT P1, [R9+URZ+0x38830], R7 ;  /* 0x03883007090075a7 */ /* 0x000e64000802017f */
[----:B-1----:R-:W-:Y:S05]  /*aa70*/  @!P1 BRA `(.L_x_8359) ;  /* 0x000000f400dc9947 */ /* 0x002fea0003800000 */
.L_x_8358:
        /* <DEDUP_REMOVED lines=22> */
.L_x_8360:
[----:B------:R2:W3:Y:S01]  /*abe0*/  SYNCS.PHASECHK.TRANS64.TRYWAIT P1, [R9+URZ+0x38850], R7 ;  /* 0x03885007090075a7 */ /* 0x0004e2000802017f */
[----:B------:R-:W-:Y:S05]  /*abf0*/  @!P0 BRA `(.L_x_8361) ;  /* 0x0000000000048947 */ /* 0x000fea0003800000 */
[----:B------:R-:W-:Y:S01]  /*ac00*/  BPT.TRAP 0x1 ;  /* 0x000000040000795c */ /* 0x000fe20000300000 */
.L_x_8361:
[----:B---3--:R-:W-:Y:S05]  /*ac10*/  @P1 BRA `(.L_x_8362) ;  /* 0x0000000000081947 */ /* 0x008fea0003800000 */
[----:B------:R-:W3:Y:S02]  /*ac20*/  SYNCS.PHASECHK.TRANS64.TRYWAIT P1, [R9+URZ+0x38850], R7 ;  /* 0x03885007090075a7 */ /* 0x000ee4000802017f */
[----:B---3--:R-:W-:Y:S05]  /*ac30*/  @!P1 BRA `(.L_x_8363) ;  /* 0x000000f400809947 */ /* 0x008fea0003800000 */
.L_x_8362:
        /* <DEDUP_REMOVED lines=327> */
.L_x_8364:
        /* <DEDUP_REMOVED lines=18> */
[----:B------:R-:W-:Y:S01]  /*c1d0*/  UMOV UR10, UR4 ;  /* 0x00000004000a7c82 */ /* 0x000fe20008000000 */
[----:B------:R-:W-:Y:S01]  /*c1e0*/  FMUL.FTZ R159, R159, UR5 ;  /* 0x000000059f9f7c20 */ /* 0x000fe20008410000 */
[----:B------:R-:W2:Y:S01]  /*c1f0*/  S2R R185, SR_CgaCtaId ;  /* 0x0000000000b97919 */ /* 0x000ea20000008800 */
[----:B------:R-:W-:Y:S01]  /*c200*/  FMUL.FTZ R155, R155, UR5 ;  /* 0x000000059b9b7c20 */ /* 0x000fe20008410000 */
[----:B------:R-:W3:Y:S01]  /*c210*/  MUFU.TANH R14, R14 ;  /* 0x0000000e000e7308 */ /* 0x000ee20000002400 */
[----:B0-----:R-:W-:Y:S01]  /*c220*/  FMNMX.FTZ R7, R8, R12, !PT ;  /* 0x0000000c08077209 */ /* 0x001fe20007810000 */
[----:B------:R-:W-:Y:S01]  /*c230*/  FMUL.FTZ R158, R158, UR5 ;  /* 0x000000059e9e7c20 */ /* 0x000fe20008410000 */
[----:B------:R-:W-:Y:S01]  /*c240*/  FMUL.FTZ R170, R170, UR5 ;  /* 0x00000005aaaa7c20 */ /* 0x000fe20008410000 */
[----:B------:R-:W-:Y:S01]  /*c250*/  ISETP.NE.AND P1, PT, R23, RZ, PT ;  /* 0x000000ff1700720c */ /* 0x000fe20003f25270 */
[----:B------:R-:W-:-:S03]  /*c260*/  UMOV UR15, 0x40000040 ;  /* 0x40000040000f7882 */ /* 0x000fc60000000000 */
[----:B------:R-:W0:Y:S01]  /*c270*/  MUFU.TANH R15, R15 ;  /* 0x0000000f000f7308 */ /* 0x000e220000002400 */
[----:B-1----:R-:W-:-:S07]  /*c280*/  FMNMX.FTZ R7, R13, R7, !PT ;  /* 0x000000070d077209 */ /* 0x002fce0007810000 */
[----:B------:R-:W1:Y:S01]  /*c290*/  MUFU.TANH R20, R20 ;  /* 0x0000001400147308 */ /* 0x000e620000002400 */
[----:B---3--:R-:W-:Y:S01]  /*c2a0*/  FMNMX.FTZ R7, R14, R7, !PT ;  /* 0x000000070e077209 */ /* 0x008fe20007810000 */
[----:B------:R-:W-:-:S04]  /*c2b0*/  @!P1 IMAD R11, R11, 0x40, R19 ;  /* 0x000000400b0b9824 */ /* 0x000fc800078e0213 */
[----:B------:R-:W-:Y:S02]  /*c2c0*/  @!P1 IMAD R11, R11, 0x4, R17 ;  /* 0x000000040b0b9824 */ /* 0x000fe400078e0211 */
        /* <DEDUP_REMOVED lines=22> */
[----:B------:R-:W-:Y:S01]  /*c430*/  MUFU.TANH R155, R155 ;  /* 0x0000009b009b7308 */ /* 0x000fe20000002400 */
[----:B---3--:R-:W-:-:S07]  /*c440*/  FMNMX.FTZ R7, R169, R7, !PT ;  /* 0x00000007a9077209 */ /* 0x008fce0007810000 */
[----:B------:R-:W-:Y:S01]  /*c450*/  MUFU.TANH R158, R158 ;  /* 0x0000009e009e7308 */ /* 0x000fe20000002400 */
[----:B0-----:R-:W-:-:S05]  /*c460*/  FMNMX.FTZ R7, R172, R7, !PT ;  /* 0x00000007ac077209 */ /* 0x001fca0007810000 */
[----:B------:R-:W0:Y:S02]  /*c470*/  SHFL.BFLY PT, R165, R7, 0x2, 0x1f ;  /* 0x0c401f0007a57f89 */ /* 0x000e2400000e0000 */
[----:B0-----:R-:W-:Y:S01]  /*c480*/  FMNMX.FTZ R7, R7, R165, !PT ;  /* 0x000000a507077209 */ /* 0x001fe20007810000 */
[----:B------:R-:W-:-:S04]  /*c490*/  FMUL.FTZ R165, R154, UR5 ;  /* 0x000000059aa57c20 */ /* 0x000fc80008410000 */
[----:B------:R-:W0:Y:S02]  /*c4a0*/  SHFL.BFLY PT, R173, R7, 0x1, 0x1f ;  /* 0x0c201f0007ad7f89 */ /* 0x000e2400000e0000 */
[----:B------:R-:W-:Y:S01]  /*c4b0*/  MUFU.TANH R165, R165 ;  /* 0x000000a500a57308 */ /* 0x000fe20000002400 */
[----:B0-----:R-:W-:-:S05]  /*c4c0*/  FMNMX.FTZ R7, R7, R173, !PT ;  /* 0x000000ad07077209 */ /* 0x001fca0007810000 */
[C---:B------:R-:W-:Y:S01]  /*c4d0*/  FMUL.FTZ R154, R7.reuse, UR10 ;  /* 0x0000000a079a7c20 */ /* 0x040fe20008410000 */
[----:B------:R-:W-:Y:S02]  /*c4e0*/  FADD.FTZ R176, -R7, R12 ;  /* 0x0000000c07b07221 */ /* 0x000fe40000010100 */
[----:B------:R0:W-:Y:S01]  /*c4f0*/  MUFU.TANH R12, R159 ;  /* 0x0000009f000c7308 */ /* 0x0001e20000002400 */
[--C-:B------:R-:W-:Y:S01]  /*c500*/  FFMA.FTZ R8, R8, UR10, -R154.reuse ;  /* 0x0000000a08087c23 */ /* 0x100fe2000801089a */
[----:B------:R-:W-:Y:S01]  /*c510*/  FMUL.FTZ R176, R176, UR10 ;  /* 0x0000000ab0b07c20 */ /* 0x000fe20008410000 */
[--C-:B------:R-:W-:Y:S01]  /*c520*/  FFMA.FTZ R173, R152, UR10, -R154.reuse ;  /* 0x0000000a98ad7c23 */ /* 0x100fe2000801089a */
[--C-:B------:R-:W-:Y:S01]  /*c530*/  FFMA.FTZ R14, R14, UR10, -R154.reuse ;  /* 0x0000000a0e0e7c23 */ /* 0x100fe2000801089a */
[--C-:B------:R-:W-:Y:S01]  /*c540*/  FFMA.FTZ R15, R15, UR10, -R154.reuse ;  /* 0x0000000a0f0f7c23 */ /* 0x100fe2000801089a */
[--C-:B------:R-:W-:Y:S01]  /*c550*/  FFMA.FTZ R20, R20, UR10, -R154.reuse ;  /* 0x0000000a14147c23 */ /* 0x100fe2000801089a */
[--C-:B------:R-:W-:Y:S01]  /*c560*/  FFMA.FTZ R21, R21, UR10, -R154.reuse ;  /* 0x0000000a15157c23 */ /* 0x100fe2000801089a */
[----:B------:R-:W-:Y:S01]  /*c570*/  MUFU.EX2 R8, R8 ;  /* 0x0000000800087308 */ /* 0x000fe20000000800 */
[--C-:B0-----:R-:W-:Y:S01]  /*c580*/  FFMA.FTZ R159, R13, UR10, -R154.reuse ;  /* 0x0000000a0d9f7c23 */ /* 0x101fe2000801089a */
        /* <DEDUP_REMOVED lines=8> */
[--C-:B------:R-:W-:Y:S01]  /*c610*/  FFMA.FTZ R169, R169, UR10, -R154.reuse ;  /* 0x0000000aa9a97c23 */ /* 0x100fe2000801089a */
[----:B------:R-:W-:-:S05]  /*c620*/  FFMA.FTZ R172, R172, UR10, -R154 ;  /* 0x0000000aacac7c23 */ /* 0x000fca000801089a */
[----:B------:R3:W4:Y:S01]  /*c630*/  MUFU.EX2 R152, R159 ;  /* 0x0000009f00987308 */ /* 0x0007220000000800 */
[----:B0-----:R-:W-:-:S07]  /*c640*/  FMUL.FTZ R176, R183, UR5 ;  /* 0x00000005b7b07c20 */ /* 0x001fce0008410000 */
[----:B------:R-:W-:Y:S01]  /*c650*/  MUFU.EX2 R15, R15 ;  /* 0x0000000f000f7308 */ /* 0x000fe20000000800 */
[----:B-1----:R-:W-:Y:S01]  /*c660*/  FFMA.FTZ R154, R13, R6, R8 ;  /* 0x000000060d9a7223 */ /* 0x002fe20000010008 */
[----:B---3--:R-:W-:Y:S01]  /*c670*/  FMUL.FTZ R159, R162, UR5 ;  /* 0x00000005a29f7c20 */ /* 0x008fe20008410000 */
[----:B------:R-:W-:Y:S01]  /*c680*/  FMUL.FTZ R162, R163, UR5 ;  /* 0x00000005a3a27c20 */ /* 0x000fe20008410000 */
[----:B------:R-:W-:Y:S01]  /*c690*/  FMUL.FTZ R6, R166, UR5 ;  /* 0x00000005a6067c20 */ /* 0x000fe20008410000 */
[----:B------:R-:W-:Y:S01]  /*c6a0*/  FMUL.FTZ R166, R171, UR5 ;  /* 0x00000005aba67c20 */ /* 0x000fe20008410000 */
[----:B------:R-:W-:Y:S01]  /*c6b0*/  FMUL.FTZ R171, R178, UR5 ;  /* 0x00000005b2ab7c20 */ /* 0x000fe20008410000 */
[-C--:B------:R-:W-:Y:S01]  /*c6c0*/  FMUL.FTZ R24, R24, R13.reuse ;  /* 0x0000000d18187220 */ /* 0x080fe20000410000 */
[----:B------:R-:W-:Y:S01]  /*c6d0*/  MUFU.TANH R159, R159 ;  /* 0x0000009f009f7308 */ /* 0x000fe20000002400 */
[C---:B----4-:R-:W-:Y:S01]  /*c6e0*/  FADD.FTZ R154, R152.reuse, R154 ;  /* 0x0000009a989a7221 */ /* 0x050fe20000010000 */
        /* <DEDUP_REMOVED lines=15> */
[----:B0-----:R-:W-:Y:S01]  /*c7e0*/  FMUL.FTZ R14, R167, UR5 ;  /* 0x00000005a70e7c20 */ /* 0x001fe20008410000 */
[----:B------:R-:W-:Y:S01]  /*c7f0*/  FMUL.FTZ R167, R174, UR5 ;  /* 0x00000005aea77c20 */ /* 0x000fe20008410000 */
[----:B------:R-:W-:Y:S01]  /*c800*/  FMUL.FTZ R174, R179, UR5 ;  /* 0x00000005b3ae7c20 */ /* 0x000fe20008410000 */
[-C--:B------:R-:W-:Y:S01]  /*c810*/  FMUL.FTZ R49, R49, R13.reuse ;  /* 0x0000000d31317220 */ /* 0x080fe20000410000 */
[-C--:B------:R-:W-:Y:S01]  /*c820*/  FMUL.FTZ R52, R52, R13.reuse ;  /* 0x0000000d34347220 */ /* 0x080fe20000410000 */
[-C--:B------:R-:W-:Y:S01]  /*c830*/  FMUL.FTZ R53, R53, R13.reuse ;  /* 0x0000000d35357220 */ /* 0x080fe20000410000 */
[-C--:B------:R-:W-:Y:S01]  /*c840*/  FMUL.FTZ R56, R56, R13.reuse ;  /* 0x0000000d38387220 */ /* 0x080fe20000410000 */
[----:B------:R-:W0:Y:S01]  /*c850*/  MUFU.TANH R6, R6 ;  /* 0x0000000600067308 */ /* 0x000e220000002400 */
[----:B-1----:R-:W-:Y:S01]  /*c860*/  FADD.FTZ R154, R8, R154 ;  /* 0x0000009a089a7221 */ /* 0x002fe20000010000 */
[-C--:B------:R-:W-:Y:S01]  /*c870*/  FMUL.FTZ R57, R57, R13.reuse ;  /* 0x0000000d39397220 */ /* 0x080fe20000410000 */
[-C--:B------:R-:W-:Y:S01]  /*c880*/  FMUL.FTZ R60, R60, R13.reuse ;  /* 0x0000000d3c3c7220 */ /* 0x080fe20000410000 */
[-C--:B------:R-:W-:Y:S01]  /*c890*/  FMUL.FTZ R61, R61, R13.reuse ;  /* 0x0000000d3d3d7220 */ /* 0x080fe20000410000 */
[C---:B------:R-:W-:Y:S01]  /*c8a0*/  FADD.FTZ R163, R15.reuse, R154 ;  /* 0x0000009a0fa37221 */ /* 0x040fe20000010000 */
[----:B------:R-:W-:Y:S01]  /*c8b0*/  F2FP.BF16.F32.PACK_AB R154, R15, R8 ;  /* 0x000000080f9a723e */ /* 0x000fe200000010ff */
[----:B------:R-:W-:Y:S01]  /*c8c0*/  VIADD R8, R9, 0x38840 ;  /* 0x0003884009087836 */ /* 0x000fe20000000000 */
[----:B------:R-:W1:Y:S01]  /*c8d0*/  MUFU.TANH R14, R14 ;  /* 0x0000000e000e7308 */ /* 0x000e620000002400 */
[-C--:B------:R-:W-:Y:S01]  /*c8e0*/  FMUL.FTZ R64, R64, R13.reuse ;  /* 0x0000000d40407220 */ /* 0x080fe20000410000 */
[-C--:B------:R-:W-:Y:S01]  /*c8f0*/  FMUL.FTZ R65, R65, R13.reuse ;  /* 0x0000000d41417220 */ /* 0x080fe20000410000 */
[-C--:B------:R-:W-:Y:S01]  /*c900*/  FMUL.FTZ R68, R68, R13.reuse ;  /* 0x0000000d44447220 */ /* 0x080fe20000410000 */
[----:B--2---:R-:W-:Y:S01]  /*c910*/  PRMT R8, R185, 0x654, R8 ;  /* 0x00000654b9087816 */ /* 0x004fe20000000008 */
[-C--:B------:R-:W-:Y:S01]  /*c920*/  FMUL.FTZ R69, R69, R13.reuse ;  /* 0x0000000d45457220 */ /* 0x080fe20000410000 */
[-C--:B------:R-:W-:Y:S01]  /*c930*/  FMUL.FTZ R72, R72, R13.reuse ;  /* 0x0000000d48487220 */ /* 0x080fe20000410000 */
[-C--:B------:R-:W-:Y:S01]  /*c940*/  FMUL.FTZ R73, R73, R13.reuse ;  /* 0x0000000d49497220 */ /* 0x080fe20000410000 */
[----:B------:R2:W-:Y:S01]  /*c950*/  SYNCS.ARRIVE.TRANS64.RED.A1T0 RZ, [R8+URZ], RZ ;  /* 0x000000ff08ff79a7 */ /* 0x0005e2000810043f */
[----:B------:R4:W5:Y:S01]  /*c960*/  MUFU.TANH R15, R170 ;  /* 0x000000aa000f7308 */ /* 0x0009620000002400 */
[----:B------:R-:W-:Y:S01]  /*c970*/  @!P1 STS [R11+0x38400], R13 ;  /* 0x0384000d0b009388 */ /* 0x000fe20000000800 */
[-C--:B------:R-:W-:Y:S01]  /*c980*/  FMUL.FTZ R76, R76, R13.reuse ;  /* 0x0000000d4c4c7220 */ /* 0x080fe20000410000 */
[-C--:B------:R-:W-:Y:S01]  /*c990*/  FMUL.FTZ R77, R77, R13.reuse ;  /* 0x0000000d4d4d7220 */ /* 0x080fe20000410000 */
[-C--:B------:R-:W-:Y:S01]  /*c9a0*/  FMUL.FTZ R80, R80, R13.reuse ;  /* 0x0000000d50507220 */ /* 0x080fe20000410000 */
[-C--:B------:R-:W-:Y:S01]  /*c9b0*/  FMUL.FTZ R81, R81, R13.reuse ;  /* 0x0000000d51517220 */ /* 0x080fe20000410000 */
[-C--:B------:R-:W-:Y:S01]  /*c9c0*/  FMUL.FTZ R84, R84, R13.reuse ;  /* 0x0000000d54547220 */ /* 0x080fe20000410000 */
[----:B--2---:R-:W-:Y:S01]  /*c9d0*/  FMNMX.FTZ R8, R165, R10, !PT ;  /* 0x0000000aa5087209 */ /* 0x004fe20007810000 */
[----:B------:R-:W2:Y:S01]  /*c9e0*/  MUFU.TANH R166, R166 ;  /* 0x000000a600a67308 */ /* 0x000ea20000002400 */
[----:B----4-:R-:W-:Y:S01]  /*c9f0*/  FMUL.FTZ R170, R175, UR5 ;  /* 0x00000005afaa7c20 */ /* 0x010fe20008410000 */
[----:B------:R-:W-:Y:S01]  /*ca00*/  FMUL.FTZ R175, R182, UR5 ;  /* 0x00000005b6af7c20 */ /* 0x000fe20008410000 */
        /* <DEDUP_REMOVED lines=16> */
[----:B---3--:R-:W-:Y:S01]  /*cb10*/  FMNMX.FTZ R8, R162, R8, !PT ;  /* 0x00000008a2087209 */ /* 0x008fe20007810000 */
[-C--:B------:R-:W-:Y:S01]  /*cb20*/  FMUL.FTZ R105, R105, R13.reuse ;  /* 0x0000000d69697220 */ /* 0x080fe20000410000 */
[-C--:B------:R-:W-:Y:S01]  /*cb30*/  FMUL.FTZ R108, R108, R13.reuse ;  /* 0x0000000d6c6c7220 */ /* 0x080fe20000410000 */
[-C--:B------:R-:W-:Y:S01]  /*cb40*/  FMUL.FTZ R109, R109, R13.reuse ;  /* 0x0000000d6d6d7220 */ /* 0x080fe20000410000 */
[----:B0-----:R-:W-:Y:S01]  /*cb50*/  FMNMX.FTZ R8, R6, R8, !PT ;  /* 0x0000000806087209 */ /* 0x001fe20007810000 */
[----:B------:R-:W0:Y:S01]  /*cb60*/  MUFU.TANH R171, R171 ;  /* 0x000000ab00ab7308 */ /* 0x000e220000002400 */
[-C--:B------:R-:W-:Y:S01]  /*cb70*/  FMUL.FTZ R112, R112, R13.reuse ;  /* 0x0000000d70707220 */ /* 0x080fe20000410000 */
[-C--:B------:R-:W-:Y:S01]  /*cb80*/  FMUL.FTZ R113, R113, R13.reuse ;  /* 0x0000000d71717220 */ /* 0x080fe20000410000 */
[----:B-1----:R-:W-:Y:S01]  /*cb90*/  FMNMX.FTZ R8, R14, R8, !PT ;  /* 0x000000080e087209 */ /* 0x002fe20007810000 */
[-C--:B------:R-:W-:Y:S01]  /*cba0*/  FMUL.FTZ R116, R116, R13.reuse ;  /* 0x0000000d74747220 */ /* 0x080fe20000410000 */
[-C--:B------:R-:W-:Y:S01]  /*cbb0*/  FMUL.FTZ R117, R117, R13.reuse ;  /* 0x0000000d75757220 */ /* 0x080fe20000410000 */
[-C--:B------:R-:W-:Y:S01]  /*cbc0*/  FMUL.FTZ R120, R120, R13.reuse ;  /* 0x0000000d78787220 */ /* 0x080fe20000410000 */
[----:B-----5:R-:W-:Y:S01]  /*cbd0*/  FMNMX.FTZ R8, R15, R8, !PT ;  /* 0x000000080f087209 */ /* 0x020fe20007810000 */
[----:B------:R-:W1:Y:S01]  /*cbe0*/  MUFU.TANH R174, R174 ;  /* 0x000000ae00ae7308 */ /* 0x000e620000002400 */
[-C--:B------:R-:W-:Y:S01]  /*cbf0*/  FMUL.FTZ R121, R121, R13.reuse ;  /* 0x0000000d79797220 */ /* 0x080fe20000410000 */
[-C--:B------:R-:W-:Y:S01]  /*cc00*/  FMUL.FTZ R124, R124, R13.reuse ;  /* 0x0000000d7c7c7220 */ /* 0x080fe20000410000 */
[----:B--2---:R-:W-:Y:S01]  /*cc10*/  FMNMX.FTZ R8, R166, R8, !PT ;  /* 0x00000008a6087209 */ /* 0x004fe20007810000 */
[-C--:B------:R-:W-:Y:S01]  /*cc20*/  FMUL.FTZ R125, R125, R13.reuse ;  /* 0x0000000d7d7d7220 */ /* 0x080fe20000410000 */
[-C--:B------:R-:W-:Y:S01]  /*cc30*/  FMUL.FTZ R128, R128, R13.reuse ;  /* 0x0000000d80807220 */ /* 0x080fe20000410000 */
[-C--:B------:R-:W-:Y:S01]  /*cc40*/  FMUL.FTZ R129, R129, R13.reuse ;  /* 0x0000000d81817220 */ /* 0x080fe20000410000 */
[----:B----4-:R-:W-:Y:S01]  /*cc50*/  FMNMX.FTZ R8, R167, R8, !PT ;  /* 0x00000008a7087209 */ /* 0x010fe20007810000 */
[----:B------:R-:W2:Y:S01]  /*cc60*/  MUFU.TANH R175, R175 ;  /* 0x000000af00af7308 */ /* 0x000ea20000002400 */
[-C--:B------:R-:W-:Y:S01]  /*cc70*/  FMUL.FTZ R132, R132, R13.reuse ;  /* 0x0000000d84847220 */ /* 0x080fe20000410000 */
[-C--:B------:R-:W-:Y:S01]  /*cc80*/  FMUL.FTZ R133, R133, R13.reuse ;  /* 0x0000000d85857220 */ /* 0x080fe20000410000 */
[----:B------:R-:W-:Y:S01]  /*cc90*/  FMNMX.FTZ R8, R170, R8, !PT ;  /* 0x00000008aa087209 */ /* 0x000fe20007810000 */
        /* <DEDUP_REMOVED lines=10> */
[----:B------:R-:W-:-:S02]  /*cd40*/  FMUL.FTZ R149, R149, R13 ;  /* 0x0000000d95957220 */ /* 0x000fc40000410000 */
[----:B------:R-:W1:Y:S01]  /*cd50*/  MUFU.EX2 R20, R20 ;  /* 0x0000001400147308 */ /* 0x000e620000000800 */
[----:B--2---:R-:W-:-:S07]  /*cd60*/  FMNMX.FTZ R8, R175, R8, !PT ;  /* 0x00000008af087209 */ /* 0x004fce0007810000 */
[----:B------:R-:W2:Y:S01]  /*cd70*/  MUFU.EX2 R21, R21 ;  /* 0x0000001500157308 */ /* 0x000ea20000000800 */
[----:B0-----:R-:W-:-:S05]  /*cd80*/  FMNMX.FTZ R8, R176, R8, !PT ;  /* 0x00000008b0087209 */ /* 0x001fca0007810000 */
[----:B------:R-:W0:Y:S02]  /*cd90*/  SHFL.BFLY PT, R177, R8, 0x2, 0x1f ;  /* 0x0c401f0008b17f89 */ /* 0x000e2400000e0000 */
[----:B------:R-:W3:Y:S01]  /*cda0*/  MUFU.EX2 R173, R173 ;  /* 0x000000ad00ad7308 */ /* 0x000ee20000000800 */
[----:B-1----:R-:W-:-:S07]  /*cdb0*/  FADD.FTZ R163, R20, R163 ;  /* 0x000000a314a37221 */ /* 0x002fce0000010000 */
[----:B------:R1:W-:Y:S01]  /*cdc0*/  MUFU.EX2 R178, R156 ;  /* 0x0000009c00b27308 */ /* 0x0003e20000000800 */
[----:B--2---:R-:W-:-:S07]  /*cdd0*/  FADD.FTZ R163, R21, R163 ;  /* 0x000000a315a37221 */ /* 0x004fce0000010000 */
[----:B------:R-:W-:Y:S01]  /*cde0*/  MUFU.EX2 R157, R157 ;  /* 0x0000009d009d7308 */ /* 0x000fe20000000800 */
[----:B---3--:R-:W-:Y:S01]  /*cdf0*/  FADD.FTZ R163, R173, R163 ;  /* 0x000000a3ada37221 */ /* 0x008fe20000010000 */
[----:B-1----:R-:W-:Y:S02]  /*ce00*/  F2FP.BF16.F32.PACK_AB R156, R21, R20 ;  /* 0x00000014159c723e */ /* 0x002fe400000010ff */
[----:B0-----:R-:W-:-:S04]  /*ce10*/  FMNMX.FTZ R8, R8, R177, !PT ;  /* 0x000000b108087209 */ /* 0x001fc80007810000 */
[----:B------:R-:W0:Y:S01]  /*ce20*/  MUFU.EX2 R177, R153 ;  /* 0x0000009900b17308 */ /* 0x000e220000000800 */
[----:B------:R-:W1:Y:S07]  /*ce30*/  SHFL.BFLY PT, R179, R8, 0x1, 0x1f ;  /* 0x0c201f0008b37f89 */ /* 0x000e6e00000e0000 */
[----:B------:R-:W-:Y:S08]  /*ce40*/  MUFU.EX2 R161, R161 ;  /* 0x000000a100a17308 */ /* 0x000ff00000000800 */
[----:B------:R-:W-:Y:S01]  /*ce50*/  MUFU.EX2 R164, R164 ;  /* 0x000000a400a47308 */ /* 0x000fe20000000800 */
[----:B0-----:R-:W-:-:S04]  /*ce60*/  FADD.FTZ R163, R177, R163 ;  /* 0x000000a3b1a37221 */ /* 0x001fc80000010000 */
[----:B------:R-:W-:-:S03]  /*ce70*/  FADD.FTZ R163, R178, R163 ;  /* 0x000000a3b2a37221 */ /* 0x000fc60000010000 */
[----:B------:R-:W-:Y:S01]  /*ce80*/  MUFU.EX2 R168, R168 ;  /* 0x000000a800a87308 */ /* 0x000fe20000000800 */
[----:B------:R-:W-:Y:S01]  /*ce90*/  FADD.FTZ R163, R157, R163 ;  /* 0x000000a39da37221 */ /* 0x000fe20000010000 */
[----:B-1----:R-:W-:-:S05]  /*cea0*/  FMNMX.FTZ R8, R8, R179, !PT ;  /* 0x000000b308087209 */ /* 0x002fca0007810000 */
[----:B------:R-:W-:Y:S01]  /*ceb0*/  FADD.FTZ R10, -R8, R10 ;  /* 0x0000000a080a7221 */ /* 0x000fe20000010100 */
[----:B------:R-:W0:Y:S03]  /*cec0*/  MUFU.EX2 R179, R160 ;  /* 0x000000a000b37308 */ /* 0x000e260000000800 */
[----:B------:R-:W-:-:S05]  /*ced0*/  FMUL.FTZ R10, R10, UR10 ;  /* 0x0000000a0a0a7c20 */ /* 0x000fca0008410000 */
[----:B------:R-:W-:Y:S08]  /*cee0*/  MUFU.EX2 R169, R169 ;  /* 0x000000a900a97308 */ /* 0x000ff00000000800 */
[----:B------:R-:W1:Y:S01]  /*cef0*/  MUFU.EX2 R10, R10 ;  /* 0x0000000a000a7308 */ /* 0x000e620000000800 */
[----:B0-----:R-:W-:-:S04]  /*cf00*/  FADD.FTZ R163, R179, R163 ;  /* 0x000000a3b3a37221 */ /* 0x001fc80000010000 */
[----:B------:R-:W-:-:S03]  /*cf10*/  FADD.FTZ R163, R161, R163 ;  /* 0x000000a3a1a37221 */ /* 0x000fc60000010000 */
[----:B------:R-:W-:Y:S01]  /*cf20*/  MUFU.EX2 R172, R172 ;  /* 0x000000ac00ac7308 */ /* 0x000fe20000000800 */
[----:B------:R-:W-:Y:S01]  /*cf30*/  FADD.FTZ R163, R164, R163 ;  /* 0x000000a3a4a37221 */ /* 0x000fe20000010000 */
[----:B------:R-:W-:-:S03]  /*cf40*/  F2FP.BF16.F32.PACK_AB R164, R168, R164 ;  /* 0x000000a4a8a4723e */ /* 0x000fc600000010ff */
[----:B------:R-:W-:Y:S01]  /*cf50*/  FADD.FTZ R163, R168, R163 ;  /* 0x000000a3a8a37221 */ /* 0x000fe20000010000 */
[----:B------:R-:W-:Y:S01]  /*cf60*/  IMAD R168, R2, 0x1000, R22 ;  /* 0x0000100002a87824 */ /* 0x000fe200078e0216 */
[----:B-1----:R0:W-:Y:S02]  /*cf70*/  @!P1 STS [R11+0x38420], R10 ;  /* 0x0384200a0b009388 */ /* 0x0021e40000000800 */
[----:B------:R-:W-:Y:S02]  /*cf80*/  FADD.FTZ R163, R169, R163 ;  /* 0x000000a3a9a37221 */ /* 0x000fe40000010000 */
        /* <DEDUP_REMOVED lines=30> */
[-C--:B------:R-:W-:Y:S01]  /*d170*/  FMUL.FTZ R46, R46, R10.reuse ;  /* 0x0000000a2e2e7220 */ /* 0x080fe20000410000 */
[-C--:B------:R-:W-:Y:S01]  /*d180*/  FMUL.FTZ R47, R47, R10.reuse ;  /* 0x0000000a2f2f7220 */ /* 0x080fe20000410000 */
[-C--:B------:R-:W-:Y:S01]  /*d190*/  FMUL.FTZ R50, R50, R10.reuse ;  /* 0x0000000a32327220 */ /* 0x080fe20000410000 */
[-C--:B------:R-:W-:Y:S01]  /*d1a0*/  FMUL.FTZ R51, R51, R10.reuse ;  /* 0x0000000a33337220 */ /* 0x080fe20000410000 */
[-C--:B------:R-:W-:Y:S01]  /*d1b0*/  FMUL.FTZ R54, R54, R10.reuse ;  /* 0x0000000a36367220 */ /* 0x080fe20000410000 */
[----:B0-----:R-:W-:Y:S01]  /*d1c0*/  FFMA.FTZ R181, R10, R5, R165 ;  /* 0x000000050ab57223 */ /* 0x001fe200000100a5 */
        /* <DEDUP_REMOVED lines=10> */
[----:B-1----:R-:W-:Y:S01]  /*d270*/  FADD.FTZ R181, R155, R181 ;  /* 0x000000b59bb57221 */ /* 0x002fe20000010000 */
[----:B0-----:R-:W-:Y:S01]  /*d280*/  F2FP.BF16.F32.PACK_AB R158, R177, R173 ;  /* 0x000000adb19e723e */ /* 0x001fe200000010ff */
        /* <DEDUP_REMOVED lines=46> */
[----:B-1----:R-:W-:Y:S01]  /*d570*/  F2FP.BF16.F32.PACK_AB R153, R155, R165 ;  /* 0x000000a59b99723e */ /* 0x002fe200000010ff */
[-C--:B------:R-:W-:Y:S01]  /*d580*/  FMUL.FTZ R147, R147, R10.reuse ;  /* 0x0000000a93937220 */ /* 0x080fe20000410000 */
[----:B--2---:R-:W-:Y:S01]  /*d590*/  F2FP.BF16.F32.PACK_AB R155, R12, R11 ;  /* 0x0000000b0c9b723e */ /* 0x004fe200000010ff */
[----:B------:R-:W-:Y:S01]  /*d5a0*/  BAR.SYNC.DEFER_BLOCKING 0xf, 0x100 ;  /* 0x03c4000000007b1d */ /* 0x000fe20000010000 */
[----:B0-----:R-:W-:Y:S01]  /*d5b0*/  F2FP.BF16.F32.PACK_AB R159, R14, R171 ;  /* 0x000000ab0e9f723e */ /* 0x001fe200000010ff */
[-C--:B------:R-:W-:Y:S01]  /*d5c0*/  FMUL.FTZ R150, R150, R10.reuse ;  /* 0x0000000a96967220 */ /* 0x080fe20000410000 */
[----:B------:R-:W-:Y:S01]  /*d5d0*/  FMUL.FTZ R151, R151, R10 ;  /* 0x0000000a97977220 */ /* 0x000fe20000410000 */
[----:B------:R-:W-:Y:S01]  /*d5e0*/  VIADD R10, R168, 0x80 ;  /* 0x00000080a80a7836 */ /* 0x000fe20000000000 */
[----:B---3--:R-:W-:Y:S01]  /*d5f0*/  F2FP.BF16.F32.PACK_AB R166, R172, R169 ;  /* 0x000000a9aca6723e */ /* 0x008fe200000010ff */
[----:B------:R-:W-:Y:S01]  /*d600*/  MUFU.EX2 R20, R167 ;  /* 0x000000a700147308 */ /* 0x000fe20000000800 */
[----:B------:R-:W-:Y:S01]  /*d610*/  UMOV UR14, UR6 ;  /* 0x00000006000e7c82 */ /* 0x000fe20008000000 */
[----:B------:R-:W-:Y:S01]  /*d620*/  FADD.FTZ R181, R11, R181 ;  /* 0x000000b50bb57221 */ /* 0x000fe20000010000 */
[----:B------:R-:W-:Y:S01]  /*d630*/  R2UR UR6, R10 ;  /* 0x000000000a0672ca */ /* 0x000fe200000e0000 */
[----:B------:R-:W-:-:S02]  /*d640*/  VIADD R10, R168, 0x100 ;  /* 0x00000100a80a7836 */ /* 0x000fc40000000000 */
[----:B------:R-:W-:Y:S01]  /*d650*/  VIADD R168, R168, 0x180 ;  /* 0x00000180a8a87836 */ /* 0x000fe20000000000 */
[----:B----4-:R-:W-:Y:S01]  /*d660*/  F2FP.BF16.F32.PACK_AB R161, R182, R5 ;  /* 0x00000005b6a1723e */ /* 0x010fe200000010ff */
[----:B------:R0:W1:Y:S01]  /*d670*/  MUFU.EX2 R21, R160 ;  /* 0x000000a000157308 */ /* 0x0000620000000800 */
[----:B------:R-:W-:-:S04]  /*d680*/  FADD.FTZ R181, R12, R181 ;  /* 0x000000b50cb57221 */ /* 0x000fc80000010000 */
[----:B------:R-:W-:-:S03]  /*d690*/  FADD.FTZ R181, R15, R181 ;  /* 0x000000b50fb57221 */ /* 0x000fc60000010000 */
[----:B------:R-:W-:Y:S01]  /*d6a0*/  MUFU.EX2 R180, R180 ;  /* 0x000000b400b47308 */ /* 0x000fe20000000800 */
[----:B0-----:R-:W-:Y:S01]  /*d6b0*/  F2FP.BF16.F32.PACK_AB R160, R157, R178 ;  /* 0x000000b29da0723e */ /* 0x001fe200000010ff */
[----:B------:R0:W-:Y:S01]  /*d6c0*/  STSM.16.M88.4 [R184+0x36400], R152 ;  /* 0x03640098b8007844 */ /* 0x0001e20000000200 */
[C---:B------:R-:W-:Y:S01]  /*d6d0*/  F2FP.BF16.F32.PACK_AB R157, R170.reuse, R15 ;  /* 0x0000000faa9d723e */ /* 0x040fe200000010ff */
[----:B------:R-:W-:-:S04]  /*d6e0*/  FADD.FTZ R181, R170, R181 ;  /* 0x000000b5aab57221 */ /* 0x000fc80000010000 */
[----:B------:R-:W2:Y:S01]  /*d6f0*/  MUFU.EX2 R174, R174 ;  /* 0x000000ae00ae7308 */ /* 0x000ea20000000800 */
[----:B-1----:R-:W-:Y:S01]  /*d700*/  F2FP.BF16.F32.PACK_AB R163, R21, R20 ;  /* 0x0000001415a3723e */ /* 0x002fe200000010ff */
[----:B------:R0:W-:Y:S01]  /*d710*/  STSM.16.M88.4 [R189], R156 ;  /* 0x0000009cbd007844 */ /* 0x0001e20000000200 */
[----:B------:R-:W-:-:S03]  /*d720*/  FADD.FTZ R181, R171, R181 ;  /* 0x000000b5abb57221 */ /* 0x000fc60000010000 */
[----:B------:R0:W-:Y:S01]  /*d730*/  STSM.16.M88.4 [R187], R160 ;  /* 0x000000a0bb007844 */ /* 0x0001e20000000200 */
[----:B------:R-:W-:Y:S01]  /*d740*/  FADD.FTZ R181, R14, R181 ;  /* 0x000000b50eb57221 */ /* 0x000fe20000010000 */
[----:B------:R-:W-:Y:S03]  /*d750*/  MUFU.EX2 R175, R175 ;  /* 0x000000af00af7308 */ /* 0x000fe60000000800 */
[----:B------:R-:W-:-:S04]  /*d760*/  FADD.FTZ R181, R5, R181 ;  /* 0x000000b505b57221 */ /* 0x000fc80000010000 */
[----:B------:R-:W-:Y:S01]  /*d770*/  FADD.FTZ R181, R182, R181 ;  /* 0x000000b5b6b57221 */ /* 0x000fe20000010000 */
[----:B------:R-:W1:Y:S01]  /*d780*/  MUFU.EX2 R176, R176 ;  /* 0x000000b000b07308 */ /* 0x000e620000000800 */
[----:B--2---:R-:W-:Y:S02]  /*d790*/  F2FP.BF16.F32.PACK_AB R165, R174, R180 ;  /* 0x000000b4aea5723e */ /* 0x004fe400000010ff */
[----:B------:R-:W-:-:S04]  /*d7a0*/  FADD.FTZ R181, R20, R181 ;  /* 0x000000b514b57221 */ /* 0x000fc80000010000 */
[----:B------:R-:W-:-:S04]  /*d7b0*/  FADD.FTZ R181, R21, R181 ;  /* 0x000000b515b57221 */ /* 0x000fc80000010000 */
[----:B------:R-:W-:-:S04]  /*d7c0*/  FADD.FTZ R181, R180, R181 ;  /* 0x000000b5b4b57221 */ /* 0x000fc80000010000 */
[----:B------:R-:W-:Y:S01]  /*d7d0*/  FADD.FTZ R181, R174, R181 ;  /* 0x000000b5aeb57221 */ /* 0x000fe20000010000 */
[----:B-1----:R-:W-:-:S03]  /*d7e0*/  F2FP.BF16.F32.PACK_AB R167, R176, R175 ;  /* 0x000000afb0a7723e */ /* 0x002fc600000010ff */
[----:B------:R-:W-:Y:S02]  /*d7f0*/  FADD.FTZ R181, R175, R181 ;  /* 0x000000b5afb57221 */ /* 0x000fe40000010000 */
[----:B------:R0:W-:Y:S01]  /*d800*/  STSM.16.M88.4 [R188], R164 ;  /* 0x000000a4bc007844 */ /* 0x0001e20000000200 */
[----:B------:R-:W-:Y:S01]  /*d810*/  WARPGROUP.ARRIVE ;  /* 0x00000000000079c5 */ /* 0x000fe20000000000 */
[----:B------:R-:W-:-:S05]  /*d820*/  FADD.FTZ R5, R176, R181 ;  /* 0x000000b5b0057221 */ /* 0x000fca0000010000 */
[----:B------:R-:W-:Y:S01]  /*d830*/  HGMMA.64x256x16.F32.BF16 R24, R152, gdesc[UR12].tnspB, R24, gsb0 ;  /* 0x43e0000c98187df0 */ /* 0x000fe20008001818 */
[----:B------:R-:W-:Y:S01]  /*d840*/  UMOV UR14, UR6 ;  /* 0x00000006000e7c82 */ /* 0x000fe20008000000 */
[----:B------:R-:W-:Y:S01]  /*d850*/  UMOV UR15, 0x40000040 ;  /* 0x40000040000f7882 */ /* 0x000fe20000000000 */
[----:B------:R-:W-:Y:S01]  /*d860*/  R2UR UR6, R10 ;  /* 0x000000000a0672ca */ /* 0x000fe200000e0000 */
[----:B------:R-:W-:Y:S02]  /*d870*/  WARPGROUP.DEPBAR.LE gsb0, 0x0 ;  /* 0x00008000000079c5 */ /* 0x000fe40000010000 */
[----:B------:R-:W-:-:S15]  /*d880*/  WARPGROUP.ARRIVE ;  /* 0x00000000000079c5 */ /* 0x000fde0000000000 */
[----:B------:R-:W-:-:S07]  /*d890*/  NOP ;  /* 0x0000000000007918 */ /* 0x000fce0000000000 */
        /* <DEDUP_REMOVED lines=25> */
.L_x_8365:
        /* <DEDUP_REMOVED lines=10> */
.L_x_8355:
[----:B------:R-:W2:Y:S01]  /*dad0*/  SHFL.BFLY PT, R4, R5, 0x2, 0x1f ;  /* 0x0c401f0005047f89 */ /* 0x000ea200000e0000 */
[----:B------:R-:W-:Y:S01]  /*dae0*/  IMAD.MOV.U32 R20, RZ, RZ, -0x800000 ;  /* 0xff800000ff147424 */ /* 0x000fe200078e00ff */
[----:B------:R-:W-:Y:S08]  /*daf0*/  BAR.ARV 0x8, 0x100 ;  /* 0x0204000000007b1d */ /* 0x000ff00000002000 */
[----:B------:R-:W-:Y:S01]  /*db00*/  BAR.SYNC.DEFER_BLOCKING 0xf, 0x100 ;  /* 0x03c4000000007b1d */ /* 0x000fe20000010000 */
[----:B------:R-:W-:Y:S01]  /*db10*/  ISETP.NE.AND P2, PT, R23, RZ, PT ;  /* 0x000000ff1700720c */ /* 0x000fe20003f45270 */
[----:B------:R-:W-:-:S04]  /*db20*/  UIADD3 UR36, UR36, 0x1, URZ ;  /* 0x0000000124247890 */ /* 0x000fc8000fffe03f */
[----:B------:R-:W3:Y:S01]  /*db30*/  SHFL.BFLY PT, R3, R6, 0x2, 0x1f ;  /* 0x0c401f0006037f89 */ /* 0x000ee200000e0000 */
[----:B--2---:R-:W-:-:S05]  /*db40*/  FADD.FTZ R4, R4, R5 ;  /* 0x0000000504047221 */ /* 0x004fca0000010000 */
[----:B------:R-:W2:Y:S01]  /*db50*/  SHFL.BFLY PT, R11, R4, 0x1, 0x1f ;  /* 0x0c201f00040b7f89 */ /* 0x000ea200000e0000 */
[----:B---3--:R-:W-:Y:S01]  /*db60*/  FADD.FTZ R3, R3, R6 ;  /* 0x0000000603037221 */ /* 0x008fe20000010000 */
[----:B------:R-:W-:-:S04]  /*db70*/  IMAD.U32 R6, RZ, RZ, UR10 ;  /* 0x0000000aff067e24 */ /* 0x000fc8000f8e00ff */
[----:B------:R-:W0:Y:S01]  /*db80*/  SHFL.BFLY PT, R0, R3, 0x1, 0x1f ;  /* 0x0c201f0003007f89 */ /* 0x000e2200000e0000 */
[----:B--2---:R-:W-:Y:S01]  /*db90*/  FADD.FTZ R10, R4, R11 ;  /* 0x0000000b040a7221 */ /* 0x004fe20000010000 */
[----:B------:R-:W-:-:S04]  /*dba0*/  IMAD.U32 R4, RZ, RZ, UR10 ;  /* 0x0000000aff047e24 */ /* 0x000fc8000f8e00ff */
[----:B------:R-:W-:-:S13]  /*dbb0*/  FSETP.NE.FTZ.AND P1, PT, R10, RZ, PT ;  /* 0x000000ff0a00720b */ /* 0x000fda0003f35000 */
[----:B------:R-:W-:Y:S01]  /*dbc0*/  @P1 FMUL.FTZ R4, R4, 0.69314718246459960938 ;  /* 0x3f31721804041820 */ /* 0x000fe20000410000 */
[----:B01----:R-:W-:Y:S01]  /*dbd0*/  FADD.FTZ R9, R3, R0 ;  /* 0x0000000003097221 */ /* 0x003fe20000010000 */
[----:B------:R-:W-:Y:S01]  /*dbe0*/  IMAD.MOV.U32 R3, RZ, RZ, -0x800000 ;  /* 0xff800000ff037424 */ /* 0x000fe200078e00ff */
[----:B------:R-:W0:Y:S03]  /*dbf0*/  @P1 MUFU.LG2 R0, R10 ;  /* 0x0000000a00001308 */ /* 0x000e260000000c00 */
[----:B------:R-:W-:-:S13]  /*dc00*/  FSETP.NE.FTZ.AND P0, PT, R9, RZ, PT ;  /* 0x000000ff0900720b */ /* 0x000fda0003f15000 */
[----:B------:R-:W1:Y:S01]  /*dc10*/  @P0 MUFU.LG2 R11, R9 ;  /* 0x00000009000b0308 */ /* 0x000e620000000c00 */
[----:B0-----:R-:W-:Y:S01]  /*dc20*/  @P1 FMUL.FTZ R5, R0, 0.69314718246459960938 ;  /* 0x3f31721800051820 */ /* 0x001fe20000410000 */
[----:B------:R-:W-:Y:S02]  /*dc30*/  IMAD.MOV.U32 R0, RZ, RZ, RZ ;  /* 0x000000ffff007224 */ /* 0x000fe400078e00ff */
[----:B------:R-:W-:Y:S01]  /*dc40*/  @P0 FMUL.FTZ R6, R6, 0.69314718246459960938 ;  /* 0x3f31721806060820 */ /* 0x000fe20000410000 */
[----:B------:R-:W-:Y:S01]  /*dc50*/  @P1 FFMA.FTZ R20, R4, R8, R5 ;  /* 0x0000000804141223 */ /* 0x000fe20000010005 */
[----:B------:R-:W-:Y:S02]  /*dc60*/  IMAD.MOV.U32 R4, RZ, RZ, RZ ;  /* 0x000000ffff047224 */ /* 0x000fe400078e00ff */
[----:B------:R-:W0:Y:S08]  /*dc70*/  @P1 MUFU.RCP R0, R10 ;  /* 0x0000000a00001308 */ /* 0x000e300000001000 */
[----:B------:R-:W2:Y:S01]  /*dc80*/  @P0 MUFU.RCP R4, R9 ;  /* 0x0000000900040308 */ /* 0x000ea20000001000 */
[----:B-1----:R-:W-:-:S04]  /*dc90*/  @P0 FMUL.FTZ R11, R11, 0.69314718246459960938 ;  /* 0x3f3172180b0b0820 */ /* 0x002fc80000410000 */
[----:B------:R-:W-:Y:S01]  /*dca0*/  @P0 FFMA.FTZ R3, R6, R7, R11 ;  /* 0x0000000706030223 */ /* 0x000fe2000001000b */
[C---:B------:R-:W-:Y:S01]  /*dcb0*/  @!P2 IMAD R6, R2.reuse, 0x40, R19 ;  /* 0x000000400206a824 */ /* 0x040fe200078e0213 */
[----:B------:R-:W-:Y:S01]  /*dcc0*/  PLOP3.LUT P0, PT, PT, PT, PT, 0x8, 0x0 ;  /* 0x000000000000781c */ /* 0x000fe20003f0e170 */
[----:B------:R-:W-:Y:S02]  /*dcd0*/  VIADD R2, R2, 0x1 ;  /* 0x0000000102027836 */ /* 0x000fe40000000000 */
[-C--:B0-----:R-:W-:Y:S01]  /*dce0*/  FMUL.FTZ R26, R26, R0.reuse ;  /* 0x000000001a1a7220 */ /* 0x081fe20000410000 */
[----:B------:R-:W-:Y:S02]  /*dcf0*/  @!P2 IMAD R17, R6, 0x4, R17 ;  /* 0x000000040611a824 */ /* 0x000fe400078e0211 */
[-C--:B------:R-:W-:Y:S01]  /*dd00*/  FMUL.FTZ R27, R27, R0.reuse ;  /* 0x000000001b1b7220 */ /* 0x080fe20000410000 */
[-C--:B------:R-:W-:Y:S01]  /*dd10*/  FMUL.FTZ R30, R30, R0.reuse ;  /* 0x000000001e1e7220 */ /* 0x080fe20000410000 */
[----:B------:R-:W-:Y:S01]  /*dd20*/  ISETP.NE.AND P1, PT, R2, 0x2, PT ;  /* 0x000000020200780c */ /* 0x000fe20003f25270 */
[-C--:B------:R-:W-:Y:S01]  /*dd30*/  FMUL.FTZ R31, R31, R0.reuse ;  /* 0x000000001f1f7220 */ /* 0x080fe20000410000 */
[----:B------:R0:W-:Y:S01]  /*dd40*/  @!P2 STS [R17+0x38420], R0 ;  /* 0x038420001100a388 */ /* 0x0001e20000000800 */
[----:B------:R-:W-:Y:S01]  /*dd50*/  FMUL.FTZ R34, R34, R0 ;  /* 0x0000000022227220 */ /* 0x000fe20000410000 */
[----:B------:R-:W-:Y:S01]  /*dd60*/  SEL R5, RZ, 0x1, P1 ;  /* 0x00000001ff057807 */ /* 0x000fe20000800000 */
[-C--:B--2---:R-:W-:Y:S01]  /*dd70*/  FMUL.FTZ R24, R24, R4.reuse ;  /* 0x0000000418187220 */ /* 0x084fe20000410000 */
[----:B------:R0:W-:Y:S01]  /*dd80*/  @!P2 STS [R17+0x38400], R4 ;  /* 0x038400041100a388 */ /* 0x0001e20000000800 */
        /* <DEDUP_REMOVED lines=123> */
[----:B------:R-:W-:Y:S01]  /*e540*/  SEL R2, R2, RZ, P1 ;  /* 0x000000ff02027207 */ /* 0x000fe20000800000 */
[----:B------:R-:W-:Y:S01]  /*e550*/  ULOP3.LUT UR37, UR37, UR4, URZ, 0x3c, !UPT ;  /* 0x0000000425257292 */ /* 0x000fe2000f8e3c3f */
[----:B0-----:R-:W-:Y:S11]  /*e560*/  BAR.ARV 0xe, 0x100 ;  /* 0x0384000000007b1d */ /* 0x001ff60000002000 */
.L_x_8324:
[----:B------:R-:W2:Y:S01]  /*e570*/  S2R R0, SR_CgaCtaId ;  /* 0x0000000000007919 */ /* 0x000ea20000008800 */
[----:B------:R-:W-:Y:S01]  /*e580*/  MOV R17, 0x400 ;  /* 0x0000040000117802 */ /* 0x000fe20000000f00 */
[----:B------:R-:W-:Y:S01]  /*e590*/  BSSY B0, `(.L_x_8367) ;  /* 0x0000485000007945 */ /* 0x000fe20003800000 */
[----:B------:R-:W-:Y:S02]  /*e5a0*/  BAR.SYNC.DEFER_BLOCKING 0x5, 0x180 ;  /* 0x0146000000007b1d */ /* 0x000fe40000010000 */
[----:B--2---:R-:W-:Y:S02]  /*e5b0*/  LEA R17, R0, R17, 0x18 ;  /* 0x0000001100117211 */ /* 0x004fe400078ec0ff */
[----:B------:R-:W-:-:S03]  /*e5c0*/  SHF.R.U32.HI R0, RZ, 0x10, R199 ;  /* 0x00000010ff007819 */ /* 0x000fc600000116c7 */
[----:B01----:R-:W0:Y:S02]  /*e5d0*/  LDS.128 R4, [R17+0x388d0] ;  /* 0x0388d00011047984 */ /* 0x003e240000000c00 */
[----:B0-----:R-:W-:Y:S02]  /*e5e0*/  R2UR UR4, R5 ;  /* 0x00000000050472ca */ /* 0x001fe400000e0000 */
[----:B------:R-:W-:Y:S01]  /*e5f0*/  R2UR UR5, R7 ;  /* 0x00000000070572ca */ /* 0x000fe200000e0000 */
[----:B------:R-:W-:Y:S06]  /*e600*/  BAR.ARV 0x4, 0x180 ;  /* 0x0106000000007b1d */ /* 0x000fec0000002000 */
[----:B------:R-:W-:Y:S08]  /*e610*/  @P0 BRA `(.L_x_8368) ;  /* 0x00000038002c0947 */ /* 0x000ff00003800000 */
[----:B------:R-:W2:Y:S01]  /*e620*/  LDL R9, [R1+0x2c] ;  /* 0x00002c0001097983 */ /* 0x000ea20000100800 */
[----:B------:R-:W-:Y:S01]  /*e630*/  ULDC.64 UR6, c[0x0][0xd08] ;  /* 0x0003420000067ab9 */ /* 0x000fe20000000a00 */
[----:B------:R-:W0:Y:S01]  /*e640*/  S2R R8, SR_SWINHI ;  /* 0x0000000000087919 */ /* 0x000e220000002f00 */
[----:B------:R-:W-:Y:S02]  /*e650*/  MOV R4, R17 ;  /* 0x0000001100047202 */ /* 0x000fe40000000f00 */
[----:B0-----:R-:W-:Y:S01]  /*e660*/  MOV R5, R8 ;  /* 0x0000000800057202 */ /* 0x001fe20000000f00 */
[----:B------:R-:W-:Y:S02]  /*e670*/  BAR.SYNC.DEFER_BLOCKING 0x1, 0x100 ;  /* 0x0044000000007b1d */ /* 0x000fe40000010000 */
[----:B--2---:R-:W-:-:S03]  /*e680*/  IMAD.WIDE R152, R9, 0x2, R4 ;  /* 0x0000000209987825 */ /* 0x004fc600078e0204 */
[C---:B------:R-:W-:Y:S02]  /*e690*/  IADD3 R8, P6, R152.reuse, 0x6060, RZ ;  /* 0x0000606098087810 */ /* 0x040fe40007fde0ff */
[----:B------:R-:W-:Y:S02]  /*e6a0*/  IADD3 R10, P0, R152, 0x6040, RZ ;  /* 0x00006040980a7810 */ /* 0x000fe40007f1e0ff */
[----:B------:R-:W-:Y:S01]  /*e6b0*/  LOP3.LUT R7, R8, 0x380, RZ, 0xc0, !PT ;  /* 0x0000038008077812 */ /* 0x000fe200078ec0ff */
[----:B------:R-:W-:Y:S01]  /*e6c0*/  IMAD.X R9, RZ, RZ, R153, P6 ;  /* 0x000000ffff097224 */ /* 0x000fe200030e0699 */
[----:B------:R-:W-:Y:S02]  /*e6d0*/  LOP3.LUT R11, R10, 0x380, RZ, 0xc0, !PT ;  /* 0x000003800a0b7812 */ /* 0x000fe400078ec0ff */
[----:B------:R-:W-:Y:S02]  /*e6e0*/  SHF.R.U64 R7, R7, 0x3, RZ ;  /* 0x0000000307077819 */ /* 0x000fe400000012ff */
[----:B------:R-:W-:-:S02]  /*e6f0*/  IADD3 R12, P1, R152, 0x6020, RZ ;  /* 0x00006020980c7810 */ /* 0x000fc40007f3e0ff */
[----:B------:R-:W-:Y:S02]  /*e700*/  LOP3.LUT R8, R7, R8, RZ, 0x3c, !PT ;  /* 0x0000000807087212 */ /* 0x000fe400078e3cff */
[----:B------:R-:W-:Y:S02]  /*e710*/  SHF.R.U64 R11, R11, 0x3, RZ ;  /* 0x000000030b0b7819 */ /* 0x000fe400000012ff */
[----:B------:R-:W-:Y:S02]  /*e720*/  LOP3.LUT R13, R12, 0x380, RZ, 0xc0, !PT ;  /* 0x000003800c0d7812 */ /* 0x000fe400078ec0ff */
[----:B------:R-:W-:Y:S01]  /*e730*/  MOV R165, R8 ;  /* 0x0000000800a57202 */ /* 0x000fe20000000f00 */
[--C-:B------:R-:W-:Y:S01]  /*e740*/  IMAD.MOV.U32 R9, RZ, RZ, R153.reuse ;  /* 0x000000ffff097224 */ /* 0x100fe200078e0099 */
[----:B------:R-:W-:Y:S01]  /*e750*/  LOP3.LUT R10, R11, R10, RZ, 0x3c, !PT ;  /* 0x0000000a0b0a7212 */ /* 0x000fe200078e3cff */
[----:B------:R-:W-:Y:S01]  /*e760*/  IMAD.X R11, RZ, RZ, R153, P0 ;  /* 0x000000ffff0b7224 */ /* 0x000fe200000e0699 */
[----:B------:R-:W-:-:S02]  /*e770*/  LOP3.LUT R8, R152, 0x380, RZ, 0xc0, !PT ;  /* 0x0000038098087812 */ /* 0x000fc400078ec0ff */
[----:B------:R-:W-:Y:S02]  /*e780*/  SHF.R.U64 R13, R13, 0x3, RZ ;  /* 0x000000030d0d7819 */ /* 0x000fe400000012ff */
[----:B------:R-:W-:Y:S02]  /*e790*/  SHF.R.U64 R8, R8, 0x3, RZ ;  /* 0x0000000308087819 */ /* 0x000fe400000012ff */
[----:B------:R-:W-:Y:S01]  /*e7a0*/  LOP3.LUT R12, R13, R12, RZ, 0x3c, !PT ;  /* 0x0000000c0d0c7212 */ /* 0x000fe200078e3cff */
[----:B------:R-:W-:Y:S01]  /*e7b0*/  IMAD.X R13, RZ, RZ, R153, P1 ;  /* 0x000000ffff0d7224 */ /* 0x000fe200008e0699 */
[----:B------:R-:W-:Y:S02]  /*e7c0*/  MOV R164, R10 ;  /* 0x0000000a00a47202 */ /* 0x000fe40000000f00 */
[----:B------:R-:W0:Y:S01]  /*e7d0*/  LDC R10, c[0x0][0xbd4] ;  /* 0x0002f500ff0a7b82 */ /* 0x000e220000000800 */
[----:B------:R-:W-:Y:S02]  /*e7e0*/  LOP3.LUT R8, R8, R152, RZ, 0x3c, !PT ;  /* 0x0000009808087212 */ /* 0x000fe400078e3cff */
[----:B------:R-:W-:-:S02]  /*e7f0*/  MOV R22, R12 ;  /* 0x0000000c00167202 */ /* 0x000fc40000000f00 */
[C---:B------:R-:W-:Y:S02]  /*e800*/  IADD3 R156, P4, R152.reuse, 0x4040, RZ ;  /* 0x00004040989c7810 */ /* 0x040fe40007f9e0ff */
[----:B------:R-:W-:Y:S02]  /*e810*/  MOV R12, R8 ;  /* 0x00000008000c7202 */ /* 0x000fe40000000f00 */
[C---:B------:R-:W-:Y:S02]  /*e820*/  IADD3 R162, P0, R152.reuse, 0x2060, RZ ;  /* 0x0000206098a27810 */ /* 0x040fe40007f1e0ff */
[----:B------:R-:W-:Y:S02]  /*e830*/  IADD3 R8, P1, R152, 0x2040, RZ ;  /* 0x0000204098087810 */ /* 0x000fe40007f3e0ff */
[----:B------:R-:W-:Y:S02]  /*e840*/  LOP3.LUT R157, R156, 0x380, RZ, 0xc0, !PT ;  /* 0x000003809c9d7812 */ /* 0x000fe400078ec0ff */
[----:B------:R-:W-:-:S02]  /*e850*/  LOP3.LUT R163, R162, 0x380, RZ, 0xc0, !PT ;  /* 0x00000380a2a37812 */ /* 0x000fc400078ec0ff */
[----:B------:R-:W-:Y:S02]  /*e860*/  LOP3.LUT R9, R8, 0x380, RZ, 0xc0, !PT ;  /* 0x0000038008097812 */ /* 0x000fe400078ec0ff */
[----:B------:R-:W-:Y:S02]  /*e870*/  SHF.R.U64 R157, R157, 0x3, RZ ;  /* 0x000000039d9d7819 */ /* 0x000fe400000012ff */
[----:B------:R-:W-:Y:S02]  /*e880*/  SHF.R.U64 R163, R163, 0x3, RZ ;  /* 0x00000003a3a37819 */ /* 0x000fe400000012ff */
[----:B------:R-:W-:Y:S02]  /*e890*/  SHF.R.U64 R9, R9, 0x3, RZ ;  /* 0x0000000309097819 */ /* 0x000fe400000012ff */
[----:B------:R-:W-:Y:S01]  /*e8a0*/  LOP3.LUT R156, R157, R156, RZ, 0x3c, !PT ;  /* 0x0000009c9d9c7212 */ /* 0x000fe200078e3cff */
[--C-:B------:R-:W-:Y:S01]  /*e8b0*/  IMAD.X R157, RZ, RZ, R153.reuse, P4 ;  /* 0x000000ffff9d7224 */ /* 0x100fe200020e0699 */
[----:B------:R-:W-:Y:S01]  /*e8c0*/  LOP3.LUT R162, R163, R162, RZ, 0x3c, !PT ;  /* 0x000000a2a3a27212 */ /* 0x000fe200078e3cff */
[--C-:B------:R-:W-:Y:S01]  /*e8d0*/  IMAD.X R163, RZ, RZ, R153.reuse, P0 ;  /* 0x000000ffffa37224 */ /* 0x100fe200000e0699 */
[----:B------:R-:W-:Y:S01]  /*e8e0*/  LOP3.LUT R8, R9, R8, RZ, 0x3c, !PT ;  /* 0x0000000809087212 */ /* 0x000fe200078e3cff */
[----:B------:R-:W-:Y:S01]  /*e8f0*/  IMAD.X R9, RZ, RZ, R153, P1 ;  /* 0x000000ffff097224 */ /* 0x000fe200008e0699 */
[----:B------:R-:W-:-:S02]  /*e900*/  ISETP.NE.AND P0, PT, R0, RZ, PT ;  /* 0x000000ff0000720c */ /* 0x000fc40003f05270 */
[----:B------:R-:W-:Y:S02]  /*e910*/  MOV R156, R156 ;  /* 0x0000009c009c7202 */ /* 0x000fe40000000f00 */
[----:B------:R-:W-:Y:S02]  /*e920*/  IADD3 R158, P5, R152, 0x4020, RZ ;  /* 0x00004020989e7810 */ /* 0x000fe40007fbe0ff */
[----:B0-----:R-:W-:Y:S02]  /*e930*/  SEL R0, R0, R10, P0 ;  /* 0x0000000a00007207 */ /* 0x001fe40000000000 */
[----:B------:R-:W-:Y:S02]  /*e940*/  MOV R157, R8 ;  /* 0x00000008009d7202 */ /* 0x000fe40000000f00 */
[----:B------:R-:W-:Y:S02]  /*e950*/  IADD3 R8, P0, R152, 0x2020, RZ ;  /* 0x0000202098087810 */ /* 0x000fe40007f1e0ff */
[----:B------:R-:W-:-:S02]  /*e960*/  LOP3.LUT R159, R158, 0x380, RZ, 0xc0, !PT ;  /* 0x000003809e9f7812 */ /* 0x000fc400078ec0ff */
[----:B------:R-:W-:Y:S02]  /*e970*/  LOP3.LUT R9, R8, 0x380, RZ, 0xc0, !PT ;  /* 0x0000038008097812 */ /* 0x000fe400078ec0ff */
[----:B------:R-:W-:Y:S02]  /*e980*/  SHF.R.U64 R159, R159, 0x3, RZ ;  /* 0x000000039f9f7819 */ /* 0x000fe400000012ff */
[----:B------:R-:W-:Y:S02]  /*e990*/  SHF.R.U64 R9, R9, 0x3, RZ ;  /* 0x0000000309097819 */ /* 0x000fe400000012ff */
[----:B------:R-:W-:Y:S01]  /*e9a0*/  LOP3.LUT R158, R159, R158, RZ, 0x3c, !PT ;  /* 0x0000009e9f9e7212 */ /* 0x000fe200078e3cff */
[--C-:B------:R-:W-:Y:S01]  /*e9b0*/  IMAD.X R159, RZ, RZ, R153.reuse, P5 ;  /* 0x000000ffff9f7224 */ /* 0x100fe200028e0699 */
[----:B------:R-:W-:Y:S01]  /*e9c0*/  LOP3.LUT R8, R9, R8, RZ, 0x3c, !PT ;  /* 0x0000000809087212 */ /* 0x000fe200078e3cff */
[----:B------:R-:W-:Y:S01]  /*e9d0*/  IMAD.X R9, RZ, RZ, R153, P0 ;  /* 0x000000ffff097224 */ /* 0x000fe200000e0699 */
[----:B------:R-:W-:-:S02]  /*e9e0*/  F2FP.BF16.F32.PACK_AB R10, R29, R28 ;  /* 0x0000001c1d0a723e */ /* 0x000fc400000010ff */
[----:B------:R-:W-:Y:S02]  /*e9f0*/  MOV R158, R158 ;  /* 0x0000009e009e7202 */ /* 0x000fe40000000f00 */
[----:B------:R-:W-:Y:S02]  /*ea00*/  MOV R159, R8 ;  /* 0x00000008009f7202 */ /* 0x000fe40000000f00 */
[----:B------:R-:W-:Y:S02]  /*ea10*/  F2FP.BF16.F32.PACK_AB R8, R25, R24 ;  /* 0x000000181908723e */ /* 0x000fe400000010ff */
[----:B------:R-:W-:Y:S02]  /*ea20*/  F2FP.BF16.F32.PACK_AB R9, R27, R26 ;  /* 0x0000001a1b09723e */ /* 0x000fe400000010ff */
[----:B------:R-:W-:Y:S02]  /*ea30*/  F2FP.BF16.F32.PACK_AB R11, R31, R30 ;  /* 0x0000001e1f0b723e */ /* 0x000fe400000010ff */
[----:B------:R-:W-:-:S02]  /*ea40*/  IADD3 R14, P2, R152, 0x6000, RZ ;  /* 0x00006000980e7810 */ /* 0x000fc40007f5e0ff */
[----:B------:R-:W-:Y:S01]  /*ea50*/  F2FP.BF16.F32.PACK_AB R13, R35, R34 ;  /* 0x00000022230d723e */ /* 0x000fe200000010ff */
[----:B------:R0:W-:Y:S01]  /*ea60*/  STSM.16.M88.4 [R12], R8 ;  /* 0x000000080c007844 */ /* 0x0001e20000000200 */
[----:B------:R-:W-:Y:S02]  /*ea70*/  LOP3.LUT R15, R14, 0x380, RZ, 0xc0, !PT ;  /* 0x000003800e0f7812 */ /* 0x000fe400078ec0ff */
[----:B------:R-:W-:Y:S02]  /*ea80*/  IADD3 R154, P3, R152, 0x4060, RZ ;  /* 0x00004060989a7810 */ /* 0x000fe40007f7e0ff */
[----:B------:R-:W-:Y:S02]  /*ea90*/  SHF.R.U64 R15, R15, 0x3, RZ ;  /* 0x000000030f0f7819 */ /* 0x000fe400000012ff */
[----:B------:R-:W-:Y:S02]  /*eaa0*/  LOP3.LUT R155, R154, 0x380, RZ, 0xc0, !PT ;  /* 0x000003809a9b7812 */ /* 0x000fe400078ec0ff */
[----:B------:R-:W-:Y:S01]  /*eab0*/  LOP3.LUT R14, R15, R14, RZ, 0x3c, !PT ;  /* 0x0000000e0f0e7212 */ /* 0x000fe200078e3cff */
[----:B------:R-:W-:Y:S01]  /*eac0*/  IMAD.X R15, RZ, RZ, R153, P2 ;  /* 0x000000ffff0f7224 */ /* 0x000fe200010e0699 */
[----:B------:R-:W-:-:S02]  /*ead0*/  SHF.R.U64 R155, R155, 0x3, RZ ;  /* 0x000000039b9b7819 */ /* 0x000fc400000012ff */
[C---:B------:R-:W-:Y:S02]  /*eae0*/  IADD3 R160, P6, R152.reuse, 0x4000, RZ ;  /* 0x0000400098a07810 */ /* 0x040fe40007fde0ff */
[----:B------:R-:W-:Y:S02]  /*eaf0*/  MOV R21, R14 ;  /* 0x0000000e00157202 */ /* 0x000fe40000000f00 */
[----:B0-----:R-:W-:Y:S02]  /*eb00*/  IADD3 R8, P0, R152, 0x20, RZ ;  /* 0x0000002098087810 */ /* 0x001fe40007f1e0ff */
[----:B------:R-:W-:Y:S02]  /*eb10*/  F2FP.BF16.F32.PACK_AB R12, R33, R32 ;  /* 0x00000020210c723e */ /* 0x000fe400000010ff */
[----:B------:R-:W-:Y:S02]  /*eb20*/  LOP3.LUT R9, R8, 0x380, RZ, 0xc0, !PT ;  /* 0x0000038008097812 */ /* 0x000fe400078ec0ff */
[----:B------:R-:W-:-:S02]  /*eb30*/  F2FP.BF16.F32.PACK_AB R14, R37, R36 ;  /* 0x00000024250e723e */ /* 0x000fc400000010ff */
[----:B------:R-:W-:Y:S02]  /*eb40*/  SHF.R.U64 R9, R9, 0x3, RZ ;  /* 0x0000000309097819 */ /* 0x000fe400000012ff */
[----:B------:R-:W-:Y:S02]  /*eb50*/  F2FP.BF16.F32.PACK_AB R15, R39, R38 ;  /* 0x00000026270f723e */ /* 0x000fe400000010ff */
[----:B------:R-:W-:Y:S01]  /*eb60*/  LOP3.LUT R8, R9, R8, RZ, 0x3c, !PT ;  /* 0x0000000809087212 */ /* 0x000fe200078e3cff */
[----:B------:R-:W-:Y:S01]  /*eb70*/  IMAD.X R9, RZ, RZ, R153, P0 ;  /* 0x000000ffff097224 */ /* 0x000fe200000e0699 */
[----:B------:R-:W-:Y:S02]  /*eb80*/  F2FP.BF16.F32.PACK_AB R10, R45, R44 ;  /* 0x0000002c2d0a723e */ /* 0x000fe400000010ff */
[----:B------:R-:W-:Y:S02]  /*eb90*/  F2FP.BF16.F32.PACK_AB R11, R47, R46 ;  /* 0x0000002e2f0b723e */ /* 0x000fe400000010ff */
[----:B------:R-:W-:-:S02]  /*eba0*/  MOV R8, R8 ;  /* 0x0000000800087202 */ /* 0x000fc40000000f00 */
[----:B------:R-:W-:Y:S01]  /*ebb0*/  LOP3.LUT R154, R155, R154, RZ, 0x3c, !PT ;  /* 0x0000009a9b9a7212 */ /* 0x000fe200078e3cff */
[----:B------:R-:W-:Y:S01]  /*ebc0*/  IMAD.X R155, RZ, RZ, R153, P3 ;  /* 0x000000ffff9b7224 */ /* 0x000fe200018e0699 */
[----:B------:R-:W-:Y:S01]  /*ebd0*/  LOP3.LUT R161, R160, 0x380, RZ, 0xc0, !PT ;  /* 0x00000380a0a17812 */ /* 0x000fe200078ec0ff */
[----:B------:R0:W-:Y:S01]  /*ebe0*/  STSM.16.M88.4 [R8], R12 ;  /* 0x0000000c08007844 */ /* 0x0001e20000000200 */
[----:B------:R-:W-:Y:S02]  /*ebf0*/  MOV R162, R162 ;  /* 0x000000a200a27202 */ /* 0x000fe40000000f00 */
[----:B------:R-:W-:Y:S02]  /*ec00*/  MOV R7, R154 ;  /* 0x0000009a00077202 */ /* 0x000fe40000000f00 */
[----:B------:R-:W-:Y:S02]  /*ec10*/  SHF.R.U64 R161, R161, 0x3, RZ ;  /* 0x00000003a1a17819 */ /* 0x000fe400000012ff */
[----:B------:R-:W-:-:S02]  /*ec20*/  F2FP.BF16.F32.PACK_AB R155, R71, R70 ;  /* 0x00000046479b723e */ /* 0x000fc400000010ff */
        /* <DEDUP_REMOVED lines=89> */
[----:B-1----:R-:W0:Y:S04]  /*f1c0*/  LDC.64 R14, c[0x0][0xd00] ;  /* 0x00034000ff0e7b82 */ /* 0x002e280000000a00 */
[----:B------:R1:W-:Y:S04]  /*f1d0*/  STSM.16.M88.4 [R165], R8 ;  /* 0x00000008a5007844 */ /* 0x0003e80000000200 */
[----:B-1----:R-:W1:Y:S08]  /*f1e0*/  LDC.64 R10, c[0x0][0xd00] ;  /* 0x00034000ff0a7b82 */ /* 0x002e700000000a00 */
[----:B------:R-:W-:Y:S01]  /*f1f0*/  BAR.SYNC.DEFER_BLOCKING 0x1, 0x100 ;  /* 0x0044000000007b1d */ /* 0x000fe20000010000 */
[----:B------:R-:W-:-:S04]  /*f200*/  @P0 LEA R8, P2, R192, UR6, 0x2 ;  /* 0x00000006c0080c11 */ /* 0x000fc8000f8410ff */
[----:B------:R-:W-:Y:S01]  /*f210*/  @P0 LEA.HI.X R9, R192, UR7, R200, 0x2, P2 ;  /* 0x00000007c0090c11 */ /* 0x000fe200090f14c8 */
[----:B------:R-:W-:Y:S01]  /*f220*/  IMAD.MOV.U32 R7, RZ, RZ, RZ ;  /* 0x000000ffff077224 */ /* 0x000fe200078e00ff */
[----:B-1----:R-:W-:-:S03]  /*f230*/  ISETP.NE.U32.AND P1, PT, R10, RZ, PT ;  /* 0x000000ff0a00720c */ /* 0x002fc60003f25070 */
[----:B------:R0:W2:Y:S01]  /*f240*/  @P0 LDG.E R12, desc[UR42][R8.64] ;  /* 0x0000002a080c0981 */ /* 0x0000a2000c1e1900 */
[----:B------:R-:W-:Y:S01]  /*f250*/  ISETP.NE.AND.EX P1, PT, R11, RZ, PT, P1 ;  /* 0x000000ff0b00720c */ /* 0x000fe20003f25310 */
[----:B0-----:R-:W-:-:S12]  /*f260*/  IMAD.WIDE R8, R192, 0x4, R14 ;  /* 0x00000004c0087825 */ /* 0x001fd800078e020e */
        /* <DEDUP_REMOVED lines=10> */
.L_x_8369:
[----:B------:R-:W2:Y:S01]  /*f310*/  LDL R8, [R1+0x8] ;  /* 0x0000080001087983 */ /* 0x000ea20000100800 */
[----:B------:R-:W-:-:S03]  /*f320*/  LOP3.LUT R199, R199, 0xff, RZ, 0xc0, !PT ;  /* 0x000000ffc7c77812 */ /* 0x000fc600078ec0ff */
[----:B--2---:R-:W0:Y:S02]  /*f330*/  SHFL.IDX PT, R8, R8, RZ, 0x1f ;  /* 0x00001fff08087589 */ /* 0x004e2400000e0000 */
[----:B0-----:R-:W-:Y:S02]  /*f340*/  ISETP.NE.AND P0, PT, R8, RZ, PT ;  /* 0x000000ff0800720c */ /* 0x001fe40003f05270 */
[----:B-----5:R-:W-:-:S11]  /*f350*/  SHF.R.S32.HI R8, RZ, 0x1f, R7 ;  /* 0x0000001fff087819 */ /* 0x020fd60000011407 */
[----:B------:R-:W-:Y:S05]  /*f360*/  @P0 BRA `(.L_x_8370) ;  /* 0x0000000000f40947 */ /* 0x000fea0003800000 */
[----:B------:R-:W2:Y:S01]  /*f370*/  LDL R156, [R1+0x28] ;  /* 0x00002800019c7983 */ /* 0x000ea20000100800 */
[----:B------:R-:W-:Y:S01]  /*f380*/  IMAD.MOV.U32 R9, RZ, RZ, 0xab8 ;  /* 0x00000ab8ff097424 */ /* 0x000fe200078e00ff */
[----:B------:R-:W-:Y:S01]  /*f390*/  ISETP.GT.AND P1, PT, R0, 0x1, PT ;  /* 0x000000010000780c */ /* 0x000fe20003f24270 */
[----:B------:R-:W0:Y:S01]  /*f3a0*/  LDC R155, c[0x0][0xce8] ;  /* 0x00033a00ff9b7b82 */ /* 0x000e220000000800 */
[----:B------:R-:W-:Y:S01]  /*f3b0*/  ISETP.NE.U32.AND P0, PT, R10, RZ, PT ;  /* 0x000000ff0a00720c */ /* 0x000fe20003f05070 */
[----:B------:R-:W-:Y:S01]  /*f3c0*/  VIADD R153, R191, UR39 ;  /* 0x00000027bf997c36 */ /* 0x000fe20008000000 */
[----:B------:R-:W-:Y:S02]  /*f3d0*/  SEL R9, R9, 0xa78, P1 ;  /* 0x00000a7809097807 */ /* 0x000fe40000800000 */
[----:B------:R-:W-:Y:S02]  /*f3e0*/  ISETP.NE.AND.EX P0, PT, R11, RZ, PT, P0 ;  /* 0x000000ff0b00720c */ /* 0x000fe40003f05300 */
[----:B------:R-:W-:Y:S01]  /*f3f0*/  SEL R154, R199, RZ, P1 ;  /* 0x000000ffc79a7207 */ /* 0x000fe20000800000 */
[----:B------:R-:W1:Y:S01]  /*f400*/  LDC.64 R12, c[0x0][R9+0x220] ;  /* 0x00008800090c7b82 */ /* 0x000e620000000a00 */
[----:B------:R-:W-:-:S02]  /*f410*/  SEL R22, R192, RZ, !P0 ;  /* 0x000000ffc0167207 */ /* 0x000fc40004000000 */
[----:B------:R-:W-:-:S05]  /*f420*/  SEL R21, R200, RZ, !P0 ;  /* 0x000000ffc8157207 */ /* 0x000fca0004000000 */
[----:B------:R-:W3:Y:S01]  /*f430*/  LDC.64 R14, c[0x0][R9+0x218] ;  /* 0x00008600090e7b82 */ /* 0x000ee20000000a00 */
[----:B0-----:R-:W-:Y:S01]  /*f440*/  ISETP.NE.AND P0, PT, R155, 0x1, PT ;  /* 0x000000019b00780c */ /* 0x001fe20003f05270 */
[----:B-1----:R-:W-:-:S04]  /*f450*/  IMAD R13, R13, R22, RZ ;  /* 0x000000160d0d7224 */ /* 0x002fc800078e02ff */
[C---:B------:R-:W-:Y:S02]  /*f460*/  IMAD R21, R12.reuse, R21, R13 ;  /* 0x000000150c157224 */ /* 0x040fe400078e020d */
[----:B------:R-:W-:-:S04]  /*f470*/  IMAD.WIDE.U32 R12, R12, R22, RZ ;  /* 0x000000160c0c7225 */ /* 0x000fc800078e00ff */
[-C--:B---3--:R-:W-:Y:S02]  /*f480*/  IMAD R22, R15, R193.reuse, RZ ;  /* 0x000000c10f167224 */ /* 0x088fe400078e02ff */
        /* <DEDUP_REMOVED lines=20> */
[----:B------:R-:W-:-:S02]  /*f5d0*/  VIADD R21, R19, UR39 ;  /* 0x0000002713157c36 */ /* 0x000fc40008000000 */
        /* <DEDUP_REMOVED lines=8> */
[----:B0-----:R-:W-:-:S04]  /*f660*/  LEA R15, P0, R14, R12, 0x2 ;  /* 0x0000000c0e0f7211 */ /* 0x001fc800078010ff */
[----:B-1----:R-:W-:Y:S02]  /*f670*/  LEA.HI.X R9, R14, R13, R9, 0x2, P0 ;  /* 0x0000000d0e097211 */ /* 0x002fe400000f1409 */
[----:B------:R-:W-:Y:S04]  /*f680*/  SHFL.IDX PT, R14, R15, 0x1, 0x1c1f ;  /* 0x003c1f000f0e7f89 */ /* 0x000fe800000e0000 */
[----:B------:R-:W-:Y:S01]  /*f690*/  SHFL.IDX PT, R13, R9, RZ, 0x1c1f ;  /* 0x001c1fff090d7589 */ /* 0x000fe200000e0000 */
[----:B--2---:R-:W-:-:S05]  /*f6a0*/  IMAD.MOV R12, RZ, RZ, -R156 ;  /* 0x000000ffff0c7224 */ /* 0x004fca00078e0a9c */
[----:B------:R-:W-:Y:S02]  /*f6b0*/  ISETP.NE.AND P0, PT, R190, R12, PT ;  /* 0x0000000cbe00720c */ /* 0x000fe40003f05270 */
        /* <DEDUP_REMOVED lines=8> */
.L_x_8370:
        /* <DEDUP_REMOVED lines=10> */
[----:B------:R-:W-:-:S04]  /*f7e0*/  SHF.R.S32.HI R9, RZ, 0x1f, R0 ;  /* 0x0000001fff097819 */ /* 0x000fc80000011400 */
[----:B------:R-:W-:-:S04]  /*f7f0*/  LEA.HI R9, R9, R0, RZ, 0x3 ;  /* 0x0000000009097211 */ /* 0x000fc800078f18ff */
[----:B0-----:R-:W-:-:S05]  /*f800*/  SHF.R.S32.HI R3, RZ, 0x3, R9 ;  /* 0x00000003ff037819 */ /* 0x001fca0000011409 */
        /* <DEDUP_REMOVED lines=9> */
[----:B------:R-:W-:Y:S01]  /*f8a0*/  IMAD.X R25, RZ, RZ, R5, P3 ;  /* 0x000000ffff197224 */ /* 0x000fe200018e0605 */
[----:B------:R-:W-:Y:S02]  /*f8b0*/  IADD3 R53, P3, R4, 0x8000, RZ ;  /* 0x0000800004357810 */ /* 0x000fe40007f7e0ff */
[----:B------:R-:W-:Y:S02]  /*f8c0*/  SHF.R.U64 R44, R44, 0x3, RZ ;  /* 0x000000032c2c7819 */ /* 0x000fe400000012ff */
[----:B------:R-:W-:Y:S01]  /*f8d0*/  LOP3.LUT R52, R53, 0x380, RZ, 0xc0, !PT ;  /* 0x0000038035347812 */ /* 0x000fe200078ec0ff */
[----:B------:R-:W-:Y:S01]  /*f8e0*/  IMAD R8, R8, UR8, RZ ;  /* 0x0000000808087c24 */ /* 0x000fe2000f8e02ff */
[----:B------:R-:W-:Y:S01]  /*f8f0*/  IADD3 R49, P2, R4, 0x7000, RZ ;  /* 0x0000700004317810 */ /* 0x000fe20007f5e0ff */
[----:B------:R-:W5:Y:S01]  /*f900*/  LD.E.128 R24, desc[UR42][R24.64] ;  /* 0x0000002a18187980 */ /* 0x000f62000c101d00 */
[----:B------:R-:W-:-:S02]  /*f910*/  SHF.R.U64 R52, R52, 0x3, RZ ;  /* 0x0000000334347819 */ /* 0x000fc400000012ff */
[C---:B------:R-:W-:Y:S02]  /*f920*/  IADD3 R29, P4, R4.reuse, 0x2000, RZ ;  /* 0x00002000041d7810 */ /* 0x040fe40007f9e0ff */
[C---:B------:R-:W-:Y:S02]  /*f930*/  IADD3 R33, P5, R4.reuse, 0x3000, RZ ;  /* 0x0000300004217810 */ /* 0x040fe40007fbe0ff */
[----:B------:R-:W-:Y:S02]  /*f940*/  IADD3 R37, P6, R4, 0x4000, RZ ;  /* 0x0000400004257810 */ /* 0x000fe40007fde0ff */
[----:B------:R-:W-:Y:S02]  /*f950*/  LOP3.LUT R40, R41, 0x380, RZ, 0xc0, !PT ;  /* 0x0000038029287812 */ /* 0x000fe400078ec0ff */
[----:B------:R-:W-:Y:S01]  /*f960*/  LOP3.LUT R52, R52, R53, RZ, 0x3c, !PT ;  /* 0x0000003534347212 */ /* 0x000fe200078e3cff */
[--C-:B------:R-:W-:Y:S01]  /*f970*/  IMAD.X R53, RZ, RZ, R5.reuse, P3 ;  /* 0x000000ffff357224 */ /* 0x100fe200018e0605 */
[----:B------:R-:W-:Y:S01]  /*f980*/  LOP3.LUT R44, R44, R45, RZ, 0x3c, !PT ;  /* 0x0000002d2c2c7212 */ /* 0x000fe200078e3cff */
[----:B------:R-:W-:Y:S01]  /*f990*/  IMAD.X R45, RZ, RZ, R5, P1 ;  /* 0x000000ffff2d7224 */ /* 0x000fe200008e0605 */
[----:B------:R-:W-:-:S02]  /*f9a0*/  LOP3.LUT R48, R49, 0x380, RZ, 0xc0, !PT ;  /* 0x0000038031307812 */ /* 0x000fc400078ec0ff */
[----:B------:R-:W-:Y:S01]  /*f9b0*/  IADD3 R11, P3, R4, 0xf000, RZ ;  /* 0x0000f000040b7810 */ /* 0x000fe20007f7e0ff */
[----:B------:R-:W5:Y:S01]  /*f9c0*/  LD.E.128 R52, desc[UR42][R52.64] ;  /* 0x0000002a34347980 */ /* 0x000f62000c101d00 */
[----:B------:R-:W-:Y:S02]  /*f9d0*/  LOP3.LUT R28, R29, 0x380, RZ, 0xc0, !PT ;  /* 0x000003801d1c7812 */ /* 0x000fe400078ec0ff */
[----:B------:R-:W-:Y:S01]  /*f9e0*/  LOP3.LUT R32, R33, 0x380, RZ, 0xc0, !PT ;  /* 0x0000038021207812 */ /* 0x000fe200078ec0ff */
[----:B------:R-:W-:Y:S01]  /*f9f0*/  IMAD.X R81, RZ, RZ, R5, P3 ;  /* 0x000000ffff517224 */ /* 0x000fe200018e0605 */
[----:B------:R-:W-:Y:S01]  /*fa00*/  LOP3.LUT R36, R37, 0x380, RZ, 0xc0, !PT ;  /* 0x0000038025247812 */ /* 0x000fe200078ec0ff */
[----:B------:R-:W5:Y:S01]  /*fa10*/  LD.E.128 R44, desc[UR42][R44.64] ;  /* 0x0000002a2c2c7980 */ /* 0x000f62000c101d00 */
[----:B------:R-:W-:Y:S02]  /*fa20*/  SHF.R.U64 R40, R40, 0x3, RZ ;  /* 0x0000000328287819 */ /* 0x000fe400000012ff */
[----:B------:R-:W-:-:S02]  /*fa30*/  IADD3 R73, P1, R4, 0xd000, RZ ;  /* 0x0000d00004497810 */ /* 0x000fc40007f3e0ff */
[----:B------:R-:W-:Y:S02]  /*fa40*/  SHF.R.U64 R48, R48, 0x3, RZ ;  /* 0x0000000330307819 */ /* 0x000fe400000012ff */
[----:B------:R-:W-:Y:S02]  /*fa50*/  SHF.R.U64 R28, R28, 0x3, RZ ;  /* 0x000000031c1c7819 */ /* 0x000fe400000012ff */
[----:B------:R-:W-:Y:S02]  /*fa60*/  SHF.R.U64 R32, R32, 0x3, RZ ;  /* 0x0000000320207819 */ /* 0x000fe400000012ff */
[----:B------:R-:W-:Y:S02]  /*fa70*/  SHF.R.U64 R36, R36, 0x3, RZ ;  /* 0x0000000324247819 */ /* 0x000fe400000012ff */
[----:B------:R-:W-:Y:S01]  /*fa80*/  LOP3.LUT R40, R40, R41, RZ, 0x3c, !PT ;  /* 0x0000002928287212 */ /* 0x000fe200078e3cff */
[----:B------:R-:W-:Y:S01]  /*fa90*/  IMAD.X R41, RZ, RZ, R5, P0 ;  /* 0x000000ffff297224 */ /* 0x000fe200000e0605 */
[----:B------:R-:W-:-:S02]  /*faa0*/  LOP3.LUT R72, R73, 0x380, RZ, 0xc0, !PT ;  /* 0x0000038049487812 */ /* 0x000fc400078ec0ff */
[----:B--2---:R-:W-:Y:S02]  /*fab0*/  ISETP.NE.AND P3, PT, R21, 0x1, PT ;  /* 0x000000011500780c */ /* 0x004fe40003f65270 */
[----:B------:R-:W-:Y:S01]  /*fac0*/  LOP3.LUT R48, R48, R49, RZ, 0x3c, !PT ;  /* 0x0000003130307212 */ /* 0x000fe200078e3cff */
[--C-:B------:R-:W-:Y:S01]  /*fad0*/  IMAD.X R49, RZ, RZ, R5.reuse, P2 ;  /* 0x000000ffff317224 */ /* 0x100fe200010e0605 */
[----:B------:R-:W-:Y:S01]  /*fae0*/  IADD3 R69, P0, R4, 0xc000, RZ ;  /* 0x0000c00004457810 */ /* 0x000fe20007f1e0ff */
[----:B------:R-:W5:Y:S01]  /*faf0*/  LD.E.128 R40, desc[UR42][R40.64] ;  /* 0x0000002a28287980 */ /* 0x000f62000c101d00 */
[----:B------:R-:W-:Y:S01]  /*fb00*/  LOP3.LUT R28, R28, R29, RZ, 0x3c, !PT ;  /* 0x0000001d1c1c7212 */ /* 0x000fe200078e3cff */
[--C-:B------:R-:W-:Y:S01]  /*fb10*/  IMAD.X R29, RZ, RZ, R5.reuse, P4 ;  /* 0x000000ffff1d7224 */ /* 0x100fe200020e0605 */
[----:B------:R-:W-:Y:S01]  /*fb20*/  LOP3.LUT R32, R32, R33, RZ, 0x3c, !PT ;  /* 0x0000002120207212 */ /* 0x000fe200078e3cff */
[--C-:B------:R-:W-:Y:S01]  /*fb30*/  IMAD.X R33, RZ, RZ, R5.reuse, P5 ;  /* 0x000000ffff217224 */ /* 0x100fe200028e0605 */
[----:B------:R-:W-:Y:S01]  /*fb40*/  LOP3.LUT R36, R36, R37, RZ, 0x3c, !PT ;  /* 0x0000002524247212 */ /* 0x000fe200078e3cff */
[----:B------:R-:W-:Y:S01]  /*fb50*/  IMAD.X R37, RZ, RZ, R5, P6 ;  /* 0x000000ffff257224 */ /* 0x000fe200030e0605 */
[----:B------:R-:W-:Y:S01]  /*fb60*/  IADD3 R77, P2, R4, 0xe000, RZ ;  /* 0x0000e000044d7810 */ /* 0x000fe20007f5e0ff */
[----:B------:R-:W0:Y:S01]  /*fb70*/  @P3 LDC R85, c[0x0][0xcec] ;  /* 0x00033b00ff553b82 */ /* 0x000e220000000800 */
[----:B------:R-:W-:Y:S01]  /*fb80*/  SHF.R.U64 R72, R72, 0x3, RZ ;  /* 0x0000000348487819 */ /* 0x000fe200000012ff */
[----:B------:R-:W5:Y:S01]  /*fb90*/  LD.E.128 R28, desc[UR42][R28.64] ;  /* 0x0000002a1c1c7980 */ /* 0x000f62000c101d00 */
[----:B------:R-:W-:-:S02]  /*fba0*/  LOP3.LUT R10, R11, 0x380, RZ, 0xc0, !PT ;  /* 0x000003800b0a7812 */ /* 0x000fc400078ec0ff */
[C---:B------:R-:W-:Y:S01]  /*fbb0*/  IADD3 R57, P4, R4.reuse, 0x9000, RZ ;  /* 0x0000900004397810 */ /* 0x040fe20007f9e0ff */
[----:B------:R-:W5:Y:S01]  /*fbc0*/  LD.E.128 R32, desc[UR42][R32.64] ;  /* 0x0000002a20207980 */ /* 0x000f62000c101d00 */
[C---:B------:R-:W-:Y:S01]  /*fbd0*/  IADD3 R61, P5, R4.reuse, 0xa000, RZ ;  /* 0x0000a000043d7810 */ /* 0x040fe20007fbe0ff */
[----:B------:R-:W1:Y:S01]  /*fbe0*/  @P3 LDC R87, c[0x0][0xcf0] ;  /* 0x00033c00ff573b82 */ /* 0x000e620000000800 */
[C---:B------:R-:W-:Y:S01]  /*fbf0*/  IADD3 R65, P6, R4.reuse, 0xb000, RZ ;  /* 0x0000b00004417810 */ /* 0x040fe20007fde0ff */
[----:B------:R-:W5:Y:S01]  /*fc00*/  LD.E.128 R36, desc[UR42][R36.64] ;  /* 0x0000002a24247980 */ /* 0x000f62000c101d00 */
[----:B------:R-:W-:Y:S02]  /*fc10*/  LOP3.LUT R68, R69, 0x380, RZ, 0xc0, !PT ;  /* 0x0000038045447812 */ /* 0x000fe400078ec0ff */
[----:B------:R-:W-:Y:S01]  /*fc20*/  LOP3.LUT R13, R4, 0x380, RZ, 0xc0, !PT ;  /* 0x00000380040d7812 */ /* 0x000fe200078ec0ff */
[----:B------:R-:W5:Y:S01]  /*fc30*/  LD.E.128 R48, desc[UR42][R48.64] ;  /* 0x0000002a30307980 */ /* 0x000f62000c101d00 */
[----:B------:R-:W-:-:S02]  /*fc40*/  LOP3.LUT R76, R77, 0x380, RZ, 0xc0, !PT ;  /* 0x000003804d4c7812 */ /* 0x000fc400078ec0ff */
[----:B------:R-:W-:Y:S01]  /*fc50*/  LOP3.LUT R72, R72, R73, RZ, 0x3c, !PT ;  /* 0x0000004948487212 */ /* 0x000fe200078e3cff */
[----:B------:R-:W-:Y:S01]  /*fc60*/  IMAD.X R73, RZ, RZ, R5, P1 ;  /* 0x000000ffff497224 */ /* 0x000fe200008e0605 */
[----:B------:R-:W-:Y:S02]  /*fc70*/  SHF.R.U64 R10, R10, 0x3, RZ ;  /* 0x000000030a0a7819 */ /* 0x000fe400000012ff */
[----:B------:R-:W-:Y:S02]  /*fc80*/  LOP3.LUT R56, R57, 0x380, RZ, 0xc0, !PT ;  /* 0x0000038039387812 */ /* 0x000fe400078ec0ff */
[----:B------:R-:W-:Y:S01]  /*fc90*/  LOP3.LUT R60, R61, 0x380, RZ, 0xc0, !PT ;  /* 0x000003803d3c7812 */ /* 0x000fe200078ec0ff */
[----:B------:R-:W5:Y:S01]  /*fca0*/  LD.E.128 R72, desc[UR42][R72.64] ;  /* 0x0000002a48487980 */ /* 0x000f62000c101d00 */
[----:B------:R-:W-:Y:S02]  /*fcb0*/  LOP3.LUT R64, R65, 0x380, RZ, 0xc0, !PT ;  /* 0x0000038041407812 */ /* 0x000fe400078ec0ff */
[----:B------:R-:W-:-:S02]  /*fcc0*/  SHF.R.U64 R68, R68, 0x3, RZ ;  /* 0x0000000344447819 */ /* 0x000fc400000012ff */
[----:B------:R-:W-:Y:S02]  /*fcd0*/  SHF.R.U64 R13, R13, 0x3, RZ ;  /* 0x000000030d0d7819 */ /* 0x000fe400000012ff */
[----:B------:R-:W-:Y:S02]  /*fce0*/  ISETP.GE.AND P1, PT, R198, UR7, PT ;  /* 0x00000007c6007c0c */ /* 0x000fe4000bf26270 */
[----:B------:R-:W-:Y:S02]  /*fcf0*/  SHF.R.U64 R76, R76, 0x3, RZ ;  /* 0x000000034c4c7819 */ /* 0x000fe400000012ff */
[----:B------:R-:W-:Y:S01]  /*fd00*/  LOP3.LUT R80, R10, R11, RZ, 0x3c, !PT ;  /* 0x0000000b0a507212 */ /* 0x000fe200078e3cff */
[----:B------:R-:W-:Y:S01]  /*fd10*/  IMAD R11, R7, UR9, R8 ;  /* 0x00000009070b7c24 */ /* 0x000fe2000f8e0208 */
[----:B------:R-:W-:Y:S02]  /*fd20*/  SHF.R.U64 R56, R56, 0x3, RZ ;  /* 0x0000000338387819 */ /* 0x000fe400000012ff */
[----:B------:R-:W-:-:S02]  /*fd30*/  SHF.R.U64 R60, R60, 0x3, RZ ;  /* 0x000000033c3c7819 */ /* 0x000fc400000012ff */
[----:B------:R-:W-:Y:S01]  /*fd40*/  SHF.R.U64 R64, R64, 0x3, RZ ;  /* 0x0000000340407819 */ /* 0x000fe200000012ff */
[----:B------:R-:W5:Y:S01]  /*fd50*/  LD.E.128 R80, desc[UR42][R80.64] ;  /* 0x0000002a50507980 */ /* 0x000f62000c101d00 */
[----:B------:R-:W-:Y:S01]  /*fd60*/  LOP3.LUT R68, R68, R69, RZ, 0x3c, !PT ;  /* 0x0000004544447212 */ /* 0x000fe200078e3cff */
[--C-:B------:R-:W-:Y:S01]  /*fd70*/  IMAD.X R69, RZ, RZ, R5.reuse, P0 ;  /* 0x000000ffff457224 */ /* 0x100fe200000e0605 */
[----:B------:R-:W-:Y:S02]  /*fd80*/  LOP3.LUT R4, R13, R4, RZ, 0x3c, !PT ;  /* 0x000000040d047212 */ /* 0x000fe400078e3cff */
[----:B------:R-:W-:Y:S02]  /*fd90*/  SEL R8, RZ, 0xffffffff, P1 ;  /* 0xffffffffff087807 */ /* 0x000fe40000800000 */
[----:B------:R-:W-:Y:S01]  /*fda0*/  LOP3.LUT R76, R76, R77, RZ, 0x3c, !PT ;  /* 0x0000004d4c4c7212 */ /* 0x000fe200078e3cff */
[--C-:B------:R-:W-:Y:S01]  /*fdb0*/  IMAD.X R77, RZ, RZ, R5.reuse, P2 ;  /* 0x000000ffff4d7224 */ /* 0x100fe200010e0605 */
[----:B------:R-:W-:Y:S01]  /*fdc0*/  ISETP.GE.AND P0, PT, R197, UR7, PT ;  /* 0x00000007c5007c0c */ /* 0x000fe2000bf06270 */
[----:B------:R2:W5:Y:S01]  /*fdd0*/  LD.E.128 R12, desc[UR42][R4.64] ;  /* 0x0000002a040c7980 */ /* 0x000562000c101d00 */
[----:B------:R-:W-:Y:S01]  /*fde0*/  LOP3.LUT R56, R56, R57, RZ, 0x3c, !PT ;  /* 0x0000003938387212 */ /* 0x000fe200078e3cff */
[--C-:B------:R-:W-:Y:S01]  /*fdf0*/  IMAD.X R57, RZ, RZ, R5.reuse, P4 ;  /* 0x000000ffff397224 */ /* 0x100fe200020e0605 */
[----:B------:R-:W-:Y:S01]  /*fe00*/  LOP3.LUT R60, R60, R61, RZ, 0x3c, !PT ;  /* 0x0000003d3c3c7212 */ /* 0x000fe200078e3cff */
[--C-:B------:R-:W-:Y:S01]  /*fe10*/  IMAD.X R61, RZ, RZ, R5.reuse, P5 ;  /* 0x000000ffff3d7224 */ /* 0x100fe200028e0605 */
[----:B------:R-:W-:Y:S01]  /*fe20*/  LOP3.LUT R64, R64, R65, RZ, 0x3c, !PT ;  /* 0x0000004140407212 */ /* 0x000fe200078e3cff */
[----:B------:R-:W-:Y:S01]  /*fe30*/  IMAD.X R65, RZ, RZ, R5, P6 ;  /* 0x000000ffff417224 */ /* 0x000fe200030e0605 */
[----:B------:R-:W-:Y:S01]  /*fe40*/  ISETP.GE.AND P2, PT, R18, UR7, PT ;  /* 0x0000000712007c0c */ /* 0x000fe2000bf46270 */
[----:B------:R-:W-:Y:S01]  /*fe50*/  IMAD.SHL.U32 R10, R8, 0x2, RZ ;  /* 0x00000002080a7824 */ /* 0x000fe200078e00ff */
[----:B------:R-:W-:Y:S01]  /*fe60*/  SEL R8, RZ, 0xffffffff, P0 ;  /* 0xffffffffff087807 */ /* 0x000fe20000000000 */
[----:B--2---:R-:W-:Y:S01]  /*fe70*/  IMAD.WIDE.U32 R4, R7, UR8, RZ ;  /* 0x0000000807047c25 */ /* 0x004fe2000f8e00ff */
[----:B------:R-:W-:Y:S01]  /*fe80*/  LOP3.LUT R9, R9, 0xfffffff8, RZ, 0xc0, !PT ;  /* 0xfffffff809097812 */ /* 0x000fe200078ec0ff */
[----:B------:R-:W-:Y:S01]  /*fe90*/  ULDC.64 UR8, c[0x0][0xbe8] ;  /* 0x0002fa0000087ab9 */ /* 0x000fe20000000a00 */
[----:B------:R-:W-:Y:S01]  /*fea0*/  SEL R7, RZ, 0x1, P2 ;  /* 0x00000001ff077807 */ /* 0x000fe20001000000 */
[----:B------:R-:W-:Y:S01]  /*feb0*/  IMAD.IADD R5, R5, 0x1, R11 ;  /* 0x0000000105057824 */ /* 0x000fe200078e020b */
[----:B------:R-:W5:Y:S01]  /*fec0*/  LD.E.128 R56, desc[UR42][R56.64] ;  /* 0x0000002a38387980 */ /* 0x000f62000c101d00 */
[----:B------:R-:W-:Y:S01]  /*fed0*/  IMAD.SHL.U32 R8, R8, 0x4, RZ ;  /* 0x0000000408087824 */ /* 0x000fe200078e00ff */
[----:B------:R-:W-:Y:S01]  /*fee0*/  LOP3.LUT R7, R10, 0x2, R7, 0xe2, !PT ;  /* 0x000000020a077812 */ /* 0x000fe200078ee207 */
[----:B------:R-:W-:Y:S01]  /*fef0*/  IMAD.IADD R0, R0, 0x1, -R9 ;  /* 0x0000000100007824 */ /* 0x000fe200078e0a09 */
[----:B------:R-:W-:Y:S01]  /*ff00*/  ISETP.GE.AND P0, PT, R196, UR7, PT ;  /* 0x00000007c4007c0c */ /* 0x000fe2000bf06270 */
[C---:B------:R-:W-:Y:S01]  /*ff10*/  IMAD.WIDE.U32 R4, R193.reuse, UR8, R4 ;  /* 0x00000008c1047c25 */ /* 0x040fe2000f8e0004 */
[----:B------:R-:W-:Y:S01]  /*ff20*/  LOP3.LUT R7, R8, 0x4, R7, 0xe2, !PT ;  /* 0x0000000408077812 */ /* 0x000fe200078ee207 */
[----:B------:R-:W5:Y:S01]  /*ff30*/  LD.E.128 R60, desc[UR42][R60.64] ;  /* 0x0000002a3c3c7980 */ /* 0x000f62000c101d00 */
[----:B------:R-:W-:Y:S01]  /*ff40*/  SHF.R.S32.HI R9, RZ, 0x1f, R192 ;  /* 0x0000001fff097819 */ /* 0x000fe200000114c0 */
[----:B------:R-:W-:Y:S01]  /*ff50*/  IMAD R0, R0, 0x20, R3 ;  /* 0x0000002000007824 */ /* 0x000fe200078e0203 */
[----:B------:R-:W-:Y:S01]  /*ff60*/  SEL R8, RZ, 0xffffffff, P0 ;  /* 0xffffffffff087807 */ /* 0x000fe20000000000 */
[----:B------:R-:W-:Y:S01]  /*ff70*/  IMAD R5, R193, UR9, R5 ;  /* 0x00000009c1057c24 */ /* 0x000fe2000f8e0205 */
[----:B------:R-:W-:Y:S01]  /*ff80*/  ISETP.GE.AND P0, PT, R195, UR7, PT ;  /* 0x00000007c3007c0c */ /* 0x000fe2000bf06270 */
[----:B------:R-:W-:Y:S01]  /*ff90*/  ULDC.64 UR8, c[0x0][0xbf0] ;  /* 0x0002fc0000087ab9 */ /* 0x000fe20000000a00 */
[----:B------:R-:W-:Y:S01]  /*ffa0*/  VIADD R20, R0, UR39 ;  /* 0x0000002700147c36 */ /* 0x000fe20008000000 */
[----:B------:R-:W5:Y:S01]  /*ffb0*/  LD.E.128 R64, desc[UR42][R64.64] ;  /* 0x0000002a40407980 */ /* 0x000f62000c101d00 */
[----:B------:R-:W-:Y:S01]  /*ffc0*/  IMAD R11, R9, UR8, RZ ;  /* 0x00000008090b7c24 */ /* 0x000fe2000f8e02ff */
[----:B------:R-:W-:Y:S01]  /*ffd0*/  SEL R9, RZ, 0xffffffff, P0 ;  /* 0xffffffffff097807 */ /* 0x000fe20000000000 */
[----:B------:R-:W-:Y:S01]  /*ffe0*/  IMAD.SHL.U32 R8, R8, 0x8, RZ ;  /* 0x0000000808087824 */ /* 0x000fe200078e00ff */
[----:B------:R-:W5:Y:S01]  /*fff0*/  LD.E.128 R68, desc[UR42][R68.64] ;  /* 0x0000002a44447980 */ /* 0x000f62000c101d00 */
[----:B0-----:R-:W-:-:S03]  /*10000*/  @P3 IMAD.HI.U32 R0, R20, R85, RZ ;  /* 0x0000005514003227 */ /* 0x001fc600078e00ff */
[----:B------:R-:W-:Y:S01]  /*10010*/  LOP3.LUT R8, R8, 0x8, R7, 0xe2, !PT ;  /* 0x0000000808087812 */ /* 0x000fe200078ee207 */
[----:B------:R-:W-:Y:S01]  /*10020*/  IMAD.SHL.U32 R9, R9, 0x10, RZ ;  /* 0x0000001009097824 */ /* 0x000fe200078e00ff */
[----:B------:R-:W5:Y:S01]  /*10030*/  LD.E.128 R76, desc[UR42][R76.64] ;  /* 0x0000002a4c4c7980 */ /* 0x000f62000c101d00 */
[----:B------:R-:W-:Y:S01]  /*10040*/  IMAD.MOV.U32 R7, RZ, RZ, R20 ;  /* 0x000000ffff077224 */ /* 0x000fe200078e0014 */
[----:B-1----:R-:W-:Y:S01]  /*10050*/  @P3 SHF.R.U32.HI R7, RZ, R87, R0 ;  /* 0x00000057ff073219 */ /* 0x002fe20000011600 */
[C---:B------:R-:W-:Y:S02]  /*10060*/  IMAD R11, R192.reuse, UR9, R11 ;  /* 0x00000009c00b7c24 */ /* 0x040fe4000f8e020b */
[----:B------:R-:W-:Y:S01]  /*10070*/  IMAD.WIDE.U32 R4, R192, UR8, R4 ;  /* 0x00000008c0047c25 */ /* 0x000fe2000f8e0004 */
[----:B------:R-:W-:Y:S01]  /*10080*/  LOP3.LUT R8, R9, 0x10, R8, 0xe2, !PT ;  /* 0x0000001009087812 */ /* 0x000fe200078ee208 */
[----:B------:R-:W-:Y:S01]  /*10090*/  ULDC.64 UR8, c[0x0][0xbe0] ;  /* 0x0002f80000087ab9 */ /* 0x000fe20000000a00 */
[----:B------:R-:W-:Y:S01]  /*100a0*/  SHF.R.S32.HI R9, RZ, 0x1f, R7 ;  /* 0x0000001fff097819 */ /* 0x000fe20000011407 */
[----:B------:R-:W-:Y:S01]  /*100b0*/  IMAD.IADD R5, R5, 0x1, R11 ;  /* 0x0000000105057824 */ /* 0x000fe200078e020b */
[----:B------:R-:W-:Y:S01]  /*100c0*/  ISETP.GE.AND P0, PT, R194, UR7, PT ;  /* 0x00000007c2007c0c */ /* 0x000fe2000bf06270 */
[----:B------:R-:W-:Y:S01]  /*100d0*/  IMAD.MOV R11, RZ, RZ, -R7 ;  /* 0x000000ffff0b7224 */ /* 0x000fe200078e0a07 */
[----:B------:R-:W-:Y:S01]  /*100e0*/  @!PT LDS RZ, [RZ] ;  /* 0x00000000fffff984 */ /* 0x000fe20000000800 */
[----:B------:R-:W-:Y:S01]  /*100f0*/  @!PT LDS RZ, [RZ] ;  /* 0x00000000fffff984 */ /* 0x000fe20000000800 */
[----:B------:R-:W-:Y:S01]  /*10100*/  @!PT LDS RZ, [RZ] ;  /* 0x00000000fffff984 */ /* 0x000fe20000000800 */
[----:B------:R-:W-:Y:S01]  /*10110*/  @!PT LDS RZ, [RZ] ;  /* 0x00000000fffff984 */ /* 0x000fe20000000800 */
[----:B------:R0:W-:Y:S06]  /*10120*/  MEMBAR.ALL.CTA ;  /* 0x0000000000007992 */ /* 0x0001ec0000008000 */
[----:B0-----:R-:W0:Y:S01]  /*10130*/  FENCE.VIEW.ASYNC.S ;  /* 0x00000000000073c6 */ /* 0x001e220000000000 */
[----:B------:R-:W-:Y:S01]  /*10140*/  IMAD R10, R9, UR8, RZ ;  /* 0x00000008090a7c24 */ /* 0x000fe2000f8e02ff */
[----:B------:R-:W-:Y:S01]  /*10150*/  SEL R0, RZ, 0xffffffff, P0 ;  /* 0xffffffffff007807 */ /* 0x000fe20000000000 */
[----:B------:R-:W-:-:S02]  /*10160*/  IMAD R9, R21, R11, R20 ;  /* 0x0000000b15097224 */ /* 0x000fc400078e0214 */
[----:B------:R-:W-:-:S04]  /*10170*/  IMAD.WIDE.U32 R4, R7, UR8, R4 ;  /* 0x0000000807047c25 */ /* 0x000fc8000f8e0004 */
[----:B------:R-:W-:Y:S01]  /*10180*/  IMAD.SHL.U32 R85, R0, 0x20, RZ ;  /* 0x0000002000557824 */ /* 0x000fe200078e00ff */
[----:B------:R-:W-:Y:S01]  /*10190*/  SHF.R.S32.HI R0, RZ, 0x1f, R9 ;  /* 0x0000001fff007819 */ /* 0x000fe20000011409 */
[----:B------:R-:W-:Y:S01]  /*101a0*/  IMAD R11, R7, UR9, R10 ;  /* 0x00000009070b7c24 */ /* 0x000fe2000f8e020a */
[----:B------:R-:W-:Y:S01]  /*101b0*/  ULDC.64 UR8, c[0x0][0xbd8] ;  /* 0x0002f60000087ab9 */ /* 0x000fe20000000a00 */
[----:B------:R-:W-:Y:S01]  /*101c0*/  IMAD R86, R21, UR6, RZ ;  /* 0x0000000615567c24 */ /* 0x000fe2000f8e02ff */
[----:B------:R-:W-:Y:S01]  /*101d0*/  LOP3.LUT R8, R85, 0x20, R8, 0xe2, !PT ;  /* 0x0000002055087812 */ /* 0x000fe200078ee208 */
[----:B------:R-:W-:Y:S02]  /*101e0*/  IMAD.IADD R5, R5, 0x1, R11 ;  /* 0x0000000105057824 */ /* 0x000fe400078e020b */
[----:B------:R-:W-:Y:S02]  /*101f0*/  IMAD R0, R0, UR8, RZ ;  /* 0x0000000800007c24 */ /* 0x000fe4000f8e02ff */
[----:B------:R-:W-:-:S02]  /*10200*/  VIADD R85, R3, UR39 ;  /* 0x0000002703557c36 */ /* 0x000fc40008000000 */
[C---:B------:R-:W-:Y:S02]  /*10210*/  VIADD R153, R18.reuse, 0x180 ;  /* 0x0000018012997836 */ /* 0x040fe40000000000 */
[C---:B------:R-:W-:Y:S02]  /*10220*/  IMAD R11, R9.reuse, UR9, R0 ;  /* 0x00000009090b7c24 */ /* 0x040fe4000f8e0200 */
[----:B------:R-:W-:Y:S01]  /*10230*/  IMAD.WIDE.U32 R4, R9, UR8, R4 ;  /* 0x0000000809047c25 */ /* 0x000fe2000f8e0004 */
[----:B------:R-:W-:Y:S01]  /*10240*/  ISETP.GE.AND P1, PT, R85, R86, PT ;  /* 0x000000565500720c */ /* 0x000fe20003f26270 */
[----:B------:R-:W-:Y:S01]  /*10250*/  ULDC.64 UR8, c[0x0][0xb80] ;  /* 0x0002e00000087ab9 */ /* 0x000fe20000000a00 */
[----:B------:R-:W-:Y:S01]  /*10260*/  ISETP.GE.AND P0, PT, R153, UR7, PT ;  /* 0x0000000799007c0c */ /* 0x000fe2000bf06270 */
[----:B------:R-:W-:Y:S01]  /*10270*/  VIADD R152, R18, 0x1c0 ;  /* 0x000001c012987836 */ /* 0x000fe20000000000 */
[----:B------:R-:W-:Y:S01]  /*10280*/  LEA R22, P2, R4, UR8, 0x1 ;  /* 0x0000000804167c11 */ /* 0x000fe2000f8408ff */
[----:B------:R-:W-:-:S02]  /*10290*/  IMAD.IADD R3, R5, 0x1, R11 ;  /* 0x0000000105037824 */ /* 0x000fc400078e020b */
[----:B------:R-:W-:Y:S01]  /*102a0*/  VIADD R0, R17, 0x38820 ;  /* 0x0003882011007836 */ /* 0x000fe20000000000 */
[----:B------:R-:W-:Y:S02]  /*102b0*/  SEL R7, RZ, 0x40, P0 ;  /* 0x00000040ff077807 */ /* 0x000fe40000000000 */
[----:B------:R-:W-:Y:S02]  /*102c0*/  ISETP.GE.AND P0, PT, R152, UR7, PT ;  /* 0x0000000798007c0c */ /* 0x000fe4000bf06270 */
[----:B------:R-:W-:Y:S02]  /*102d0*/  LEA.HI.X R84, R4, UR9, R3, 0x1, P2 ;  /* 0x0000000904547c11 */ /* 0x000fe400090f0c03 */
[----:B------:R-:W-:Y:S02]  /*102e0*/  PRMT R0, RZ, 0x654, R0 ;  /* 0x00000654ff007816 */ /* 0x000fe40000000000 */
[----:B------:R-:W-:Y:S01]  /*102f0*/  LOP3.LUT R7, R8, R7, RZ, 0xfc, !PT ;  /* 0x0000000708077212 */ /* 0x000fe200078efcff */
[----:B0-----:R0:W1:Y:S01]  /*10300*/  SHFL.IDX PT, R4, R22, RZ, 0x181f ;  /* 0x00181fff16047589 */ /* 0x00106200000e0000 */
[----:B------:R-:W-:Y:S01]  /*10310*/  SEL R8, RZ, 0x80, P0 ;  /* 0x00000080ff087807 */ /* 0x000fe20000000000 */
[----:B------:R2:W-:Y:S01]  /*10320*/  SYNCS.ARRIVE.TRANS64.RED.A1T0 RZ, [R0+URZ], RZ ;  /* 0x000000ff00ff79a7 */ /* 0x0005e2000810043f */
[----:B------:R-:W-:Y:S01]  /*10330*/  BSSY B1, `(.L_x_8372) ;  /* 0x000002a000017945 */ /* 0x000fe20003800000 */
[----:B------:R0:W3:Y:S01]  /*10340*/  SHFL.IDX PT, R5, R84, RZ, 0x181f ;  /* 0x00181fff54057589 */ /* 0x0000e200000e0000 */
[----:B------:R-:W-:-:S02]  /*10350*/  SHF.R.S32.HI R154, RZ, 0x1f, R198 ;  /* 0x0000001fff9a7819 */ /* 0x000fc400000114c6 */
[----:B--2---:R-:W-:Y:S01]  /*10360*/  LOP3.LUT R0, R7, R8, RZ, 0xfc, !PT ;  /* 0x0000000807007212 */ /* 0x004fe200078efcff */
        /* <DEDUP_REMOVED lines=8> */
[-C--:B-1----:R-:W-:Y:S01]  /*103f0*/  @!P1 LEA R8, P2, R198, R4.reuse, 0x1 ;  /* 0x00000004c6089211 */ /* 0x082fe200078408ff */
[----:B---3--:R-:W-:Y:S02]  /*10400*/  @!P0 IMAD.WIDE R10, R18, 0x2, R4 ;  /* 0x00000002120a8825 */ /* 0x008fe400078e0204 */
[----:B------:R-:W-:Y:S02]  /*10410*/  @!P4 LEA R20, P5, R197, R4, 0x1 ;  /* 0x00000004c514c211 */ /* 0x000fe400078a08ff */
[----:B------:R-:W-:Y:S01]  /*10420*/  @!P1 LEA.HI.X R9, R198, R5, R154, 0x1, P2 ;  /* 0x00000005c6099211 */ /* 0x000fe200010f0c9a */
[----:B-----5:R1:W-:Y:S01]  /*10430*/  @!P0 ST.E.128 desc[UR42][R10.64], R12 ;  /* 0x0000000c0a008985 */ /* 0x0203e2000c101d2a */
[----:B------:R-:W-:Y:S02]  /*10440*/  ISETP.GE.AND P2, PT, R195, UR7, PT ;  /* 0x00000007c3007c0c */ /* 0x000fe4000bf46270 */
[----:B------:R-:W-:Y:S01]  /*10450*/  LOP3.LUT P0, RZ, R7, 0x40, RZ, 0xc0, !PT ;  /* 0x0000004007ff7812 */ /* 0x000fe2000780c0ff */
[----:B------:R2:W-:Y:S01]  /*10460*/  @!P1 ST.E.128 desc[UR42][R8.64], R28 ;  /* 0x0000001c08009985 */ /* 0x0005e2000c101d2a */
[----:B------:R-:W-:-:S02]  /*10470*/  ISETP.GE.AND P1, PT, R194, UR7, PT ;  /* 0x00000007c2007c0c */ /* 0x000fc4000bf26270 */
[----:B------:R-:W-:Y:S02]  /*10480*/  @!P4 LEA.HI.X R21, R197, R5, R3, 0x1, P5 ;  /* 0x00000005c515c211 */ /* 0x000fe400028f0c03 */
[----:B------:R-:W-:-:S03]  /*10490*/  SHF.R.S32.HI R3, RZ, 0x1f, R194 ;  /* 0x0000001fff037819 */ /* 0x000fc600000114c2 */
[----:B------:R4:W-:Y:S01]  /*104a0*/  @!P4 ST.E.128 desc[UR42][R20.64], R36 ;  /* 0x000000241400c985 */ /* 0x0009e2000c101d2a */
[CC--:B-1----:R-:W-:Y:S02]  /*104b0*/  @!P3 LEA R14, P6, R196.reuse, R4.reuse, 0x1 ;  /* 0x00000004c40eb211 */ /* 0x0c2fe400078c08ff */
[CC--:B------:R-:W-:Y:S02]  /*104c0*/  @!P2 LEA R12, P5, R195.reuse, R4.reuse, 0x1 ;  /* 0x00000004c30ca211 */ /* 0x0c0fe400078a08ff */
[-C--:B------:R-:W-:Y:S02]  /*104d0*/  @!P3 LEA.HI.X R15, R196, R5.reuse, R89, 0x1, P6 ;  /* 0x00000005c40fb211 */ /* 0x080fe400030f0c59 */
[----:B------:R-:W-:Y:S02]  /*104e0*/  LOP3.LUT P6, RZ, R0, 0x80, RZ, 0xc0, !PT ;  /* 0x0000008000ff7812 */ /* 0x000fe400078cc0ff */
[----:B------:R-:W-:Y:S01]  /*104f0*/  @!P2 LEA.HI.X R13, R195, R5, R87, 0x1, P5 ;  /* 0x00000005c30da211 */ /* 0x000fe200028f0c57 */
[----:B------:R4:W-:Y:S01]  /*10500*/  @!P3 ST.E.128 desc[UR42][R14.64], R44 ;  /* 0x0000002c0e00b985 */ /* 0x0009e2000c101d2a */
[----:B------:R-:W-:-:S02]  /*10510*/  @!P1 LEA R10, P5, R194, R4, 0x1 ;  /* 0x00000004c20a9211 */ /* 0x000fc400078a08ff */
[----:B--2---:R-:W-:Y:S01]  /*10520*/  SHF.R.S32.HI R9, RZ, 0x1f, R153 ;  /* 0x0000001fff097819 */ /* 0x004fe20000011499 */
[----:B------:R4:W-:Y:S01]  /*10530*/  @!P2 ST.E.128 desc[UR42][R12.64], R52 ;  /* 0x000000340c00a985 */ /* 0x0009e2000c101d2a */
[-C--:B------:R-:W-:Y:S02]  /*10540*/  @!P1 LEA.HI.X R11, R194, R5.reuse, R3, 0x1, P5 ;  /* 0x00000005c20b9211 */ /* 0x080fe400028f0c03 */
        /* <DEDUP_REMOVED lines=8> */
.L_x_8373:
[----:B------:R-:W-:Y:S05]  /*105d0*/  BSYNC B1 ;  /* 0x0000000000017941 */ /* 0x000fea0003800000 */
.L_x_8372:
[----:B------:R-:W-:Y:S01]  /*105e0*/  VIADD R3, R85, 0x20 ;  /* 0x0000002055037836 */ /* 0x000fe20000000000 */
[----:B---34-:R2:W3:Y:S04]  /*105f0*/  SHFL.IDX PT, R5, R84, 0x1, 0x181f ;  /* 0x00381f0054057f89 */ /* 0x0184e800000e0000 */
        /* <DEDUP_REMOVED lines=42> */
.L_x_8371:
[----:B------:R-:W-:Y:S01]  /*108a0*/  ULDC.64 UR8, c[0x0][0xc08] ;  /* 0x0003020000087ab9 */ /* 0x000fe20000000a00 */
[----:B------:R-:W-:Y:S01]  /*108b0*/  ULDC UR7, c[0x0][0xce8] ;  /* 0x00033a0000077ab9 */ /* 0x000fe20000000800 */
[----:B------:R-:W-:Y:S01]  /*108c0*/  IMAD R8, R8, UR8, RZ ;  /* 0x0000000808087c24 */ /* 0x000fe2000f8e02ff */
[----:B------:R-:W-:Y:S01]  /*108d0*/  UISETP.NE.AND UP0, UPT, UR7, 0x1, UPT ;  /* 0x000000010700788c */ /* 0x000fe2000bf05270 */
[C---:B------:R-:W-:Y:S01]  /*108e0*/  IMAD.WIDE.U32 R4, R7.reuse, UR8, RZ ;  /* 0x0000000807047c25 */ /* 0x040fe2000f8e00ff */
[----:B------:R-:W-:Y:S01]  /*108f0*/  ULDC.64 UR10, c[0x0][0xc30] ;  /* 0x00030c00000a7ab9 */ /* 0x000fe20000000a00 */
[----:B------:R-:W-:Y:S01]  /*10900*/  UIMAD UR6, UR6, UR7, URZ ;  /* 0x00000007060672a4 */ /* 0x000fe2000f8e023f */
[----:B------:R-:W-:Y:S01]  /*10910*/  BSSY B1, `(.L_x_8375) ;  /* 0x00000d3000017945 */ /* 0x000fe20003800000 */
[----:B0-----:R-:W-:Y:S01]  /*10920*/  IMAD R3, R7, UR9, R8 ;  /* 0x0000000907037c24 */ /* 0x001fe2000f8e0208 */
[----:B------:R-:W-:Y:S01]  /*10930*/  ULDC.64 UR8, c[0x0][0xc38] ;  /* 0x00030e0000087ab9 */ /* 0x000fe20000000a00 */
[----:B------:R-:W-:Y:S01]  /*10940*/  PLOP3.LUT P0, PT, PT, PT, UP0, 0x80, 0x0 ;  /* 0x000000000000781c */ /* 0x000fe20003f0f008 */
[----:B------:R-:W-:Y:S01]  /*10950*/  VIADD R0, R191, UR39 ;  /* 0x00000027bf007c36 */ /* 0x000fe20008000000 */
[----:B------:R-:W-:Y:S01]  /*10960*/  SHF.R.S32.HI R152, RZ, 0x1f, R201 ;  /* 0x0000001fff987819 */ /* 0x000fe200000114c9 */
[----:B------:R-:W-:Y:S01]  /*10970*/  IMAD.IADD R5, R5, 0x1, R3 ;  /* 0x0000000105057824 */ /* 0x000fe200078e0203 */
[----:B------:R-:W-:Y:S01]  /*10980*/  SHF.R.S32.HI R3, RZ, 0x1f, R192 ;  /* 0x0000001fff037819 */ /* 0x000fe200000114c0 */
[----:B------:R-:W-:Y:S01]  /*10990*/  IMAD.MOV.U32 R7, RZ, RZ, R0 ;  /* 0x000000ffff077224 */ /* 0x000fe200078e0000 */
[----:B------:R-:W-:Y:S01]  /*109a0*/  SHF.R.S32.HI R153, RZ, 0x1f, R202 ;  /* 0x0000001fff997819 */ /* 0x000fe200000114ca */
[----:B------:R-:W-:Y:S01]  /*109b0*/  IMAD.WIDE.U32 R4, R193, UR8, R4 ;  /* 0x00000008c1047c25 */ /* 0x000fe2000f8e0004 */
[----:B------:R-:W-:-:S02]  /*109c0*/  SHF.R.S32.HI R154, RZ, 0x1f, R203 ;  /* 0x0000001fff9a7819 */ /* 0x000fc400000114cb */
[----:B------:R-:W-:Y:S01]  /*109d0*/  SHF.R.S32.HI R155, RZ, 0x1f, R204 ;  /* 0x0000001fff9b7819 */ /* 0x000fe200000114cc */
[----:B------:R-:W-:Y:S01]  /*109e0*/  IMAD R5, R193, UR9, R5 ;  /* 0x00000009c1057c24 */ /* 0x000fe2000f8e0205 */
[----:B------:R-:W-:Y:S01]  /*109f0*/  ULDC.64 UR8, c[0x0][0xc40] ;  /* 0x0003100000087ab9 */ /* 0x000fe20000000a00 */
[----:B------:R-:W-:Y:S01]  /*10a00*/  VIADD R180, R23, 0x10 ;  /* 0x0000001017b47836 */ /* 0x000fe20000000000 */
[----:B------:R-:W-:Y:S01]  /*10a10*/  SHF.R.S32.HI R156, RZ, 0x1f, R205 ;  /* 0x0000001fff9c7819 */ /* 0x000fe200000114cd */
[----:B------:R-:W-:Y:S01]  /*10a20*/  IMAD R3, R3, UR8, RZ ;  /* 0x0000000803037c24 */ /* 0x000fe2000f8e02ff */
[----:B------:R-:W-:Y:S01]  /*10a30*/  SHF.R.S32.HI R157, RZ, 0x1f, R206 ;  /* 0x0000001fff9d7819 */ /* 0x000fe200000114ce */
[C---:B------:R-:W-:Y:S01]  /*10a40*/  IMAD.WIDE.U32 R4, R192.reuse, UR8, R4 ;  /* 0x00000008c0047c25 */ /* 0x040fe2000f8e0004 */
[----:B------:R-:W-:Y:S01]  /*10a50*/  @UP0 ULDC UR8, c[0x0][0xcec] ;  /* 0x00033b0000080ab9 */ /* 0x000fe20000000800 */
[----:B------:R-:W-:Y:S02]  /*10a60*/  SHF.R.S32.HI R158, RZ, 0x1f, R207 ;  /* 0x0000001fff9e7819 */ /* 0x000fe400000114cf */
[----:B------:R-:W-:Y:S01]  /*10a70*/  IMAD R3, R192, UR9, R3 ;  /* 0x00000009c0037c24 */ /* 0x000fe2000f8e0203 */
[----:B------:R-:W-:Y:S01]  /*10a80*/  SHF.R.S32.HI R159, RZ, 0x1f, R208 ;  /* 0x0000001fff9f7819 */ /* 0x000fe200000114d0 */
[----:B------:R-:W-:Y:S01]  /*10a90*/  VIADD R182, R23, 0x8 ;  /* 0x0000000817b67836 */ /* 0x000fe20000000000 */
[----:B------:R-:W-:Y:S01]  /*10aa0*/  SHF.R.S32.HI R160, RZ, 0x1f, R209 ;  /* 0x0000001fffa07819 */ /* 0x000fe200000114d1 */
[----:B------:R-:W-:Y:S01]  /*10ab0*/  IMAD.IADD R5, R5, 0x1, R3 ;  /* 0x0000000105057824 */ /* 0x000fe200078e0203 */
[----:B------:R-:W-:Y:S01]  /*10ac0*/  SHF.R.S32.HI R161, RZ, 0x1f, R210 ;  /* 0x0000001fffa17819 */ /* 0x000fe200000114d2 */
[----:B------:R-:W-:Y:S01]  /*10ad0*/  @P0 IMAD.HI.U32 R3, R0, UR8, RZ ;  /* 0x0000000800030c27 */ /* 0x000fe2000f8e00ff */
[----:B------:R-:W-:Y:S01]  /*10ae0*/  @UP0 ULDC UR8, c[0x0][0xcf0] ;  /* 0x00033c0000080ab9 */ /* 0x000fe20000000800 */
[----:B------:R-:W-:-:S02]  /*10af0*/  SHF.R.S32.HI R162, RZ, 0x1f, R211 ;  /* 0x0000001fffa27819 */ /* 0x000fc400000114d3 */
[----:B------:R-:W-:Y:S01]  /*10b00*/  SHF.R.S32.HI R163, RZ, 0x1f, R212 ;  /* 0x0000001fffa37819 */ /* 0x000fe200000114d4 */
[----:B------:R-:W-:Y:S01]  /*10b10*/  VIADD R179, R23, 0x10 ;  /* 0x0000001017b37836 */ /* 0x000fe20000000000 */
[----:B------:R-:W-:Y:S01]  /*10b20*/  @P0 SHF.R.U32.HI R7, RZ, UR8, R3 ;  /* 0x00000008ff070c19 */ /* 0x000fe20008011603 */
[----:B------:R-:W-:Y:S01]  /*10b30*/  ULDC.64 UR8, c[0x0][0xc48] ;  /* 0x0003120000087ab9 */ /* 0x000fe20000000a00 */
[----:B------:R-:W-:Y:S01]  /*10b40*/  SHF.R.S32.HI R164, RZ, 0x1f, R213 ;  /* 0x0000001fffa47819 */ /* 0x000fe200000114d5 */
[----:B------:R-:W-:Y:S01]  /*10b50*/  IMAD.WIDE.U32 R4, R199, UR8, R4 ;  /* 0x00000008c7047c25 */ /* 0x000fe2000f8e0004 */
[--C-:B------:R-:W-:Y:S02]  /*10b60*/  SHF.R.S32.HI R3, RZ, 0x1f, R7.reuse ;  /* 0x0000001fff037819 */ /* 0x100fe40000011407 */
[----:B------:R-:W-:Y:S01]  /*10b70*/  SHF.R.S32.HI R165, RZ, 0x1f, R214 ;  /* 0x0000001fffa57819 */ /* 0x000fe200000114d6 */
[----:B------:R-:W-:Y:S01]  /*10b80*/  IMAD.MOV R9, RZ, RZ, -R7 ;  /* 0x000000ffff097224 */ /* 0x000fe200078e0a07 */
[----:B------:R-:W-:Y:S01]  /*10b90*/  SHF.R.S32.HI R166, RZ, 0x1f, R215 ;  /* 0x0000001fffa67819 */ /* 0x000fe200000114d7 */
[----:B------:R-:W-:Y:S01]  /*10ba0*/  IMAD R8, R3, UR10, RZ ;  /* 0x0000000a03087c24 */ /* 0x000fe2000f8e02ff */
[----:B------:R-:W-:Y:S01]  /*10bb0*/  SHF.R.S32.HI R167, RZ, 0x1f, R216 ;  /* 0x0000001fffa77819 */ /* 0x000fe200000114d8 */
[----:B------:R-:W-:Y:S01]  /*10bc0*/  IMAD R3, R9, UR7, R0 ;  /* 0x0000000709037c24 */ /* 0x000fe2000f8e0200 */
        /* <DEDUP_REMOVED lines=8> */
[----:B------:R-:W-:Y:S01]  /*10c50*/  IMAD.IADD R5, R5, 0x1, R9 ;  /* 0x0000000105057824 */ /* 0x000fe200078e0209 */
[----:B------:R-:W-:Y:S01]  /*10c60*/  SHF.R.S32.HI R171, RZ, 0x1f, R220 ;  /* 0x0000001fffab7819 */ /* 0x000fe200000114dc */
[----:B------:R-:W-:Y:S01]  /*10c70*/  IMAD R0, R0, UR8, RZ ;  /* 0x0000000800007c24 */ /* 0x000fe2000f8e02ff */
[----:B------:R-:W-:Y:S01]  /*10c80*/  SHF.R.S32.HI R172, RZ, 0x1f, R221 ;  /* 0x0000001fffac7819 */ /* 0x000fe200000114dd */
[C---:B------:R-:W-:Y:S01]  /*10c90*/  IMAD.WIDE.U32 R4, R3.reuse, UR8, R4 ;  /* 0x0000000803047c25 */ /* 0x040fe2000f8e0004 */
[----:B------:R-:W-:Y:S02]  /*10ca0*/  SHF.R.S32.HI R20, RZ, 0x1f, R222 ;  /* 0x0000001fff147819 */ /* 0x000fe400000114de */
[----:B------:R-:W-:Y:S01]  /*10cb0*/  SHF.R.S32.HI R21, RZ, 0x1f, R223 ;  /* 0x0000001fff157819 */ /* 0x000fe200000114df */
[----:B------:R-:W-:Y:S01]  /*10cc0*/  IMAD R7, R3, UR9, R0 ;  /* 0x0000000903077c24 */ /* 0x000fe2000f8e0200 */
[----:B------:R-:W-:Y:S01]  /*10cd0*/  ULDC.64 UR8, c[0x0][0xc00] ;  /* 0x0003000000087ab9 */ /* 0x000fe20000000a00 */
[----:B------:R-:W-:Y:S01]  /*10ce0*/  SHF.R.S32.HI R173, RZ, 0x1f, R224 ;  /* 0x0000001fffad7819 */ /* 0x000fe200000114e0 */
[----:B------:R-:W-:Y:S01]  /*10cf0*/  VIADD R181, R23, 0x8 ;  /* 0x0000000817b57836 */ /* 0x000fe20000000000 */
[C---:B------:R-:W-:Y:S01]  /*10d00*/  LEA R0, P0, R4.reuse, UR8, 0x2 ;  /* 0x0000000804007c11 */ /* 0x040fe2000f8010ff */
[----:B------:R-:W-:Y:S01]  /*10d10*/  IMAD.IADD R3, R5, 0x1, R7 ;  /* 0x0000000105037824 */ /* 0x000fe200078e0207 */
[----:B------:R-:W-:Y:S01]  /*10d20*/  SHF.R.S32.HI R174, RZ, 0x1f, R225 ;  /* 0x0000001fffae7819 */ /* 0x000fe200000114e1 */
[----:B------:R-:W-:Y:S01]  /*10d30*/  VIADD R7, R19, UR39 ;  /* 0x0000002713077c36 */ /* 0x000fe20008000000 */
[----:B------:R-:W-:Y:S01]  /*10d40*/  SHF.R.S32.HI R175, RZ, 0x1f, R226 ;  /* 0x0000001fffaf7819 */ /* 0x000fe200000114e2 */
[----:B------:R0:W1:Y:S01]  /*10d50*/  SHFL.IDX PT, R13, R0, RZ, 0x1c1f ;  /* 0x001c1fff000d7589 */ /* 0x00006200000e0000 */
[----:B------:R-:W-:Y:S01]  /*10d60*/  LEA.HI.X R3, R4, UR9, R3, 0x2, P0 ;  /* 0x0000000904037c11 */ /* 0x000fe200080f1403 */
[----:B------:R-:W-:Y:S01]  /*10d70*/  VIADD R4, R17, 0x38820 ;  /* 0x0003882011047836 */ /* 0x000fe20000000000 */
[----:B------:R-:W-:-:S02]  /*10d80*/  ISETP.GE.AND P0, PT, R7, UR6, PT ;  /* 0x0000000607007c0c */ /* 0x000fc4000bf06270 */
[----:B------:R-:W-:Y:S01]  /*10d90*/  SHF.R.S32.HI R176, RZ, 0x1f, R227 ;  /* 0x0000001fffb07819 */ /* 0x000fe200000114e3 */
[----:B------:R0:W2:Y:S01]  /*10da0*/  SHFL.IDX PT, R12, R3, RZ, 0x1c1f ;  /* 0x001c1fff030c7589 */ /* 0x0000a200000e0000 */
[----:B------:R-:W-:Y:S02]  /*10db0*/  PRMT R4, RZ, 0x654, R4 ;  /* 0x00000654ff047816 */ /* 0x000fe40000000004 */
[----:B------:R-:W-:Y:S02]  /*10dc0*/  SHF.R.S32.HI R177, RZ, 0x1f, R228 ;  /* 0x0000001fffb17819 */ /* 0x000fe400000114e4 */
[----:B------:R0:W-:Y:S01]  /*10dd0*/  SYNCS.ARRIVE.TRANS64.RED.A1T0 RZ, [R4+URZ], RZ ;  /* 0x000000ff04ff79a7 */ /* 0x0001e2000810043f */
[----:B------:R-:W-:Y:S02]  /*10de0*/  SHF.R.S32.HI R178, RZ, 0x1f, R229 ;  /* 0x0000001fffb27819 */ /* 0x000fe400000114e5 */
[----:B------:R-:W-:Y:S02]  /*10df0*/  SHF.R.S32.HI R180, RZ, 0x1f, R180 ;  /* 0x0000001fffb47819 */ /* 0x000fe400000114b4 */
[----:B------:R-:W-:-:S02]  /*10e00*/  SHF.R.S32.HI R182, RZ, 0x1f, R182 ;  /* 0x0000001fffb67819 */ /* 0x000fc400000114b6 */
[----:B------:R-:W-:Y:S01]  /*10e10*/  SHF.R.S32.HI R183, RZ, 0x1f, R23 ;  /* 0x0000001fffb77819 */ /* 0x000fe20000011417 */
[----:B0-----:R-:W-:Y:S06]  /*10e20*/  @P0 BRA `(.L_x_8376) ;  /* 0x0000000800040947 */ /* 0x001fec0003800000 */
        /* <DEDUP_REMOVED lines=129> */
.L_x_8376:
[----:B------:R-:W-:Y:S05]  /*11640*/  BSYNC B1 ;  /* 0x0000000000017941 */ /* 0x000fea0003800000 */
.L_x_8375:
        /* <DEDUP_REMOVED lines=13> */
[----:B------:R-:W-:Y:S01]  /*11720*/  @!P1 LEA R8, P5, R179, R0, 0x2 ;  /* 0x00000000b3089211 */ /* 0x000fe200078a10ff */
        /* <DEDUP_REMOVED lines=23> */
[----:B------:R-:W-:-:S03]  /*118a0*/  ISETP.GE.AND P4, PT, R221, UR6, PT ;  /* 0x00000006dd007c0c */ /* 0x000fc6000bf86270 */
[----:B------:R4:W-:Y:S01]  /*118b0*/  @!P5 ST.E.64 desc[UR42][R10.64], R50 ;  /* 0x000000320a00d985 */ /* 0x0009e2000c101b2a */
[CC--:B0-----:R-:W-:Y:S02]  /*118c0*/  @!P0 LEA R4, P6, R225.reuse, R0.reuse, 0x2 ;  /* 0x00000000e1048211 */ /* 0x0c1fe400078c10ff */
[C---:B---3--:R-:W-:Y:S02]  /*118d0*/  @!P1 LEA R8, P5, R224.reuse, R0, 0x2 ;  /* 0x00000000e0089211 */ /* 0x048fe400078a10ff */
[-C--:B------:R-:W-:Y:S02]  /*118e0*/  @!P0 LEA.HI.X R5, R225, R22.reuse, R174, 0x2, P6 ;  /* 0x00000016e1058211 */ /* 0x080fe400030f14ae */
[----:B------:R-:W-:Y:S02]  /*118f0*/  @!P1 LEA.HI.X R9, R224, R22, R173, 0x2, P5 ;  /* 0x00000016e0099211 */ /* 0x000fe400028f14ad */
[----:B------:R-:W-:Y:S01]  /*11900*/  ISETP.GE.AND P5, PT, R220, UR6, PT ;  /* 0x00000006dc007c0c */ /* 0x000fe2000bfa6270 */
[----:B------:R0:W-:Y:S01]  /*11910*/  @!P0 ST.E.64 desc[UR42][R4.64], R54 ;  /* 0x0000003604008985 */ /* 0x0001e2000c101b2a */
[----:B----4-:R-:W-:-:S02]  /*11920*/  @!P2 LEA R10, P6, R223, R0, 0x2 ;  /* 0x00000000df0aa211 */ /* 0x010fc400078c10ff */
[----:B------:R-:W-:Y:S01]  /*11930*/  ISETP.GE.AND P0, PT, R219, UR6, PT ;  /* 0x00000006db007c0c */ /* 0x000fe2000bf06270 */
[----:B------:R3:W-:Y:S01]  /*11940*/  @!P1 ST.E.64 desc[UR42][R8.64], R58 ;  /* 0x0000003a08009985 */ /* 0x0007e2000c101b2a */
[----:B------:R-:W-:Y:S02]  /*11950*/  @!P2 LEA.HI.X R11, R223, R22, R21, 0x2, P6 ;  /* 0x00000016df0ba211 */ /* 0x000fe400030f1415 */
[-C--:B--2---:R-:W-:Y:S02]  /*11960*/  @!P3 LEA R12, P6, R222, R0.reuse, 0x2 ;  /* 0x00000000de0cb211 */ /* 0x084fe400078c10ff */
[----:B------:R-:W-:Y:S01]  /*11970*/  ISETP.GE.AND P1, PT, R218, UR6, PT ;  /* 0x00000006da007c0c */ /* 0x000fe2000bf26270 */
[----:B------:R2:W-:Y:S01]  /*11980*/  @!P2 ST.E.64 desc[UR42][R10.64], R62 ;  /* 0x0000003e0a00a985 */ /* 0x0005e2000c101b2a */
[----:B------:R-:W-:Y:S02]  /*11990*/  @!P4 LEA R14, P2, R221, R0, 0x2 ;  /* 0x00000000dd0ec211 */ /* 0x000fe400078410ff */
[----:B-1----:R-:W-:-:S02]  /*119a0*/  @!P3 LEA.HI.X R13, R222, R22, R20, 0x2, P6 ;  /* 0x00000016de0db211 */ /* 0x002fc400030f1414 */
[----:B------:R-:W-:Y:S02]  /*119b0*/  @!P4 LEA.HI.X R15, R221, R22, R172, 0x2, P2 ;  /* 0x00000016dd0fc211 */ /* 0x000fe400010f14ac */
[----:B------:R-:W-:Y:S01]  /*119c0*/  ISETP.GE.AND P2, PT, R217, UR6, PT ;  /* 0x00000006d9007c0c */ /* 0x000fe2000bf46270 */
[----:B------:R-:W-:Y:S01]  /*119d0*/  @!P3 ST.E.64 desc[UR42][R12.64], R66 ;  /* 0x000000420c00b985 */ /* 0x000fe2000c101b2a */
[----:B------:R-:W-:-:S03]  /*119e0*/  @!P5 LEA R20, P6, R220, R0, 0x2 ;  /* 0x00000000dc14d211 */ /* 0x000fc600078c10ff */
[----:B------:R1:W-:Y:S01]  /*119f0*/  @!P4 ST.E.64 desc[UR42][R14.64], R70 ;  /* 0x000000460e00c985 */ /* 0x0003e2000c101b2a */
[----:B------:R-:W-:Y:S02]  /*11a00*/  @!P5 LEA.HI.X R21, R220, R22, R171, 0x2, P6 ;  /* 0x00000016dc15d211 */ /* 0x000fe400030f14ab */
[CC--:B0-----:R-:W-:Y:S02]  /*11a10*/  @!P0 LEA R4, P4, R219.reuse, R0.reuse, 0x2 ;  /* 0x00000000db048211 */ /* 0x0c1fe400078810ff */
[----:B---3--:R-:W-:Y:S01]  /*11a20*/  @!P1 LEA R8, P3, R218, R0, 0x2 ;  /* 0x00000000da089211 */ /* 0x008fe200078610ff */
[----:B------:R0:W-:Y:S01]  /*11a30*/  @!P5 ST.E.64 desc[UR42][R20.64], R74 ;  /* 0x0000004a1400d985 */ /* 0x0001e2000c101b2a */
[----:B------:R-:W-:Y:S02]  /*11a40*/  @!P0 LEA.HI.X R5, R219, R22, R170, 0x2, P4 ;  /* 0x00000016db058211 */ /* 0x000fe400020f14aa */
[----:B------:R-:W-:Y:S02]  /*11a50*/  ISETP.GE.AND P4, PT, R215, UR6, PT ;  /* 0x00000006d7007c0c */ /* 0x000fe4000bf86270 */
[----:B------:R-:W-:Y:S01]  /*11a60*/  ISETP.GE.AND P5, PT, R216, UR6, PT ;  /* 0x00000006d8007c0c */ /* 0x000fe2000bfa6270 */
[----:B------:R3:W-:Y:S01]  /*11a70*/  @!P0 ST.E.64 desc[UR42][R4.64], R78 ;  /* 0x0000004e04008985 */ /* 0x0007e2000c101b2a */
[----:B--2---:R-:W-:-:S02]  /*11a80*/  @!P2 LEA R10, P6, R217, R0, 0x2 ;  /* 0x00000000d90aa211 */ /* 0x004fc400078c10ff */
        /* <DEDUP_REMOVED lines=17> */
[-C--:B---3--:R-:W-:Y:S02]  /*11ba0*/  @!P2 LEA R4, P6, R213, R0.reuse, 0x2 ;  /* 0x00000000d504a211 */ /* 0x088fe400078c10ff */
[----:B------:R-:W-:Y:S01]  /*11bb0*/  ISETP.GE.AND P4, PT, R209, UR6, PT ;  /* 0x00000006d1007c0c */ /* 0x000fe2000bf86270 */
[----:B------:R3:W-:Y:S01]  /*11bc0*/  @!P3 ST.E.64 desc[UR42][R20.64], R98 ;  /* 0x000000621400b985 */ /* 0x0007e2000c101b2a */
[----:B--2---:R-:W-:Y:S02]  /*11bd0*/  @!P1 LEA R8, P3, R212, R0, 0x2 ;  /* 0x00000000d4089211 */ /* 0x004fe400078610ff */
        /* <DEDUP_REMOVED lines=9> */
[----:B------:R0:W-:Y:S01]  /*11c70*/  @!P0 ST.E.64 desc[UR42][R10.64], R110 ;  /* 0x0000006e0a008985 */ /* 0x0001e2000c101b2a */
        /* <DEDUP_REMOVED lines=15> */
[-C--:B--2---:R-:W-:Y:S01]  /*11d70*/  @!P1 LEA R8, P6, R206, R0.reuse, 0x2 ;  /* 0x00000000ce089211 */ /* 0x084fe200078c10ff */
[----:B------:R2:W-:Y:S02]  /*11d80*/  @!P0 ST.E.64 desc[UR42][R4.64], R126 ;  /* 0x0000007e04008985 */ /* 0x0005e4000c101b2a */
[----:B0-----:R-:W-:-:S02]  /*11d90*/  @!P4 LEA R10, P0, R205, R0, 0x2 ;  /* 0x00000000cd0ac211 */ /* 0x001fc400078010ff */
[----:B------:R-:W-:Y:S02]  /*11da0*/  @!P1 LEA.HI.X R9, R206, R22, R157, 0x2, P6 ;  /* 0x00000016ce099211 */ /* 0x000fe400030f149d */
[----:B---3--:R-:W-:Y:S02]  /*11db0*/  @!P3 LEA R12, P6, R204, R0, 0x2 ;  /* 0x00000000cc0cb211 */ /* 0x008fe400078c10ff */
[----:B------:R-:W-:Y:S01]  /*11dc0*/  @!P4 LEA.HI.X R11, R205, R22, R156, 0x2, P0 ;  /* 0x00000016cd0bc211 */ /* 0x000fe200000f149c */
[----:B------:R2:W-:Y:S01]  /*11dd0*/  @!P1 ST.E.64 desc[UR42][R8.64], R130 ;  /* 0x0000008208009985 */ /* 0x0005e2000c101b2a */
[-C--:B----4-:R-:W-:Y:S02]  /*11de0*/  @!P2 LEA R14, P1, R203, R0.reuse, 0x2 ;  /* 0x00000000cb0ea211 */ /* 0x090fe400078210ff */
        /* <DEDUP_REMOVED lines=14> */
.L_x_8368:
[----:B------:R-:W0:Y:S01]  /*11ed0*/  LDC.64 R8, c[0x0][0xd00] ;  /* 0x00034000ff087b82 */ /* 0x000e220000000a00 */
[----:B------:R-:W-:Y:S01]  /*11ee0*/  ULDC.64 UR6, c[0x0][0xd08] ;  /* 0x0003420000067ab9 */ /* 0x000fe20000000a00 */
[----:B------:R-:W-:Y:S01]  /*11ef0*/  IMAD.MOV.U32 R3, RZ, RZ, RZ ;  /* 0x000000ffff037224 */ /* 0x000fe200078e00ff */
[----:B------:R-:W-:-:S04]  /*11f00*/  ISETP.NE.U32.AND P1, PT, RZ, UR6, PT ;  /* 0x00000006ff007c0c */ /* 0x000fc8000bf25070 */
[----:B------:R-:W-:Y:S01]  /*11f10*/  ISETP.NE.AND.EX P1, PT, RZ, UR7, PT, P1 ;  /* 0x00000007ff007c0c */ /* 0x000fe2000bf25310 */
[----:B------:R-:W1:Y:S01]  /*11f20*/  LDC.64 R4, c[0x0][0xd00] ;  /* 0x00034000ff047b82 */ /* 0x000e620000000a00 */
[----:B0-----:R-:W-:-:S04]  /*11f30*/  ISETP.NE.U32.AND P0, PT, R8, RZ, PT ;  /* 0x000000ff0800720c */ /* 0x001fc80003f05070 */
[----:B------:R-:W-:-:S07]  /*11f40*/  ISETP.NE.AND.EX P0, PT, R9, RZ, PT, P0 ;  /* 0x000000ff0900720c */ /* 0x000fce0003f05300 */
[C---:B------:R-:W-:Y:S01]  /*11f50*/  @P1 LEA R8, P2, R192.reuse, UR6, 0x2 ;  /* 0x00000006c0081c11 */ /* 0x040fe2000f8410ff */
[----:B------:R-:W-:Y:S01]  /*11f60*/  ULDC UR6, c[0x0][0xb88] ;  /* 0x0002e20000067ab9 */ /* 0x000fe20000000800 */
[C---:B-1----:R-:W-:Y:S02]  /*11f70*/  IMAD.WIDE R4, R192.reuse, 0x4, R4 ;  /* 0x00000004c0047825 */ /* 0x042fe400078e0204 */
[----:B------:R-:W-:Y:S02]  /*11f80*/  @P1 LEA.HI.X R9, R192, UR7, R200, 0x2, P2 ;  /* 0x00000007c0091c11 */ /* 0x000fe400090f14c8 */
[----:B------:R-:W-:Y:S01]  /*11f90*/  IMAD.U32 R7, RZ, RZ, UR6 ;  /* 0x00000006ff077e24 */ /* 0x000fe2000f8e00ff */
[----:B------:R0:W5:Y:S05]  /*11fa0*/  @P0 LDG.E R3, desc[UR42][R4.64] ;  /* 0x0000002a04030981 */ /* 0x00016a000c1e1900 */
        /* <DEDUP_REMOVED lines=12> */
.L_x_8377:
[----:B------:R-:W-:Y:S01]  /*12070*/  BSSY B1, `(.L_x_8378) ;  /* 0x0000038000017945 */ /* 0x000fe20003800000 */
[----:B------:R-:W-:Y:S02]  /*12080*/  SEL R31, R192, RZ, !P0 ;  /* 0x000000ffc01f7207 */ /* 0x000fe40004000000 */
[----:B------:R-:W-:Y:S02]  /*12090*/  SEL R200, R200, RZ, !P0 ;  /* 0x000000ffc8c87207 */ /* 0x000fe40004000000 */
[----:B-----5:R-:W-:Y:S01]  /*120a0*/  SHF.R.S32.HI R24, RZ, 0x1f, R3 ;  /* 0x0000001fff187819 */ /* 0x020fe20000011403 */
[----:B------:R-:W-:Y:S06]  /*120b0*/  @P3 BRA `(.L_x_8379) ;  /* 0x0000000000cc3947 */ /* 0x000fec0003800000 */
[----:B------:R-:W0:Y:S01]  /*120c0*/  S2R R33, SR_TID.X ;  /* 0x0000000000217919 */ /* 0x000e220000002100 */
[----:B------:R-:W1:Y:S01]  /*120d0*/  LDC R26, c[0x0][0xce8] ;  /* 0x00033a00ff1a7b82 */ /* 0x000e620000000800 */
[----:B------:R-:W-:Y:S02]  /*120e0*/  IMAD.U32 R8, RZ, RZ, UR39 ;  /* 0x00000027ff087e24 */ /* 0x000fe4000f8e00ff */
[----:B-1----:R-:W-:-:S03]  /*120f0*/  IMAD R4, R7, R26, RZ ;  /* 0x0000001a07047224 */ /* 0x002fc600078e02ff */
[----:B0-----:R-:W-:-:S04]  /*12100*/  IADD3 R33, R8, -0x80, R33 ;  /* 0xffffff8008217810 */ /* 0x001fc80007ffe021 */
[----:B------:R-:W-:-:S13]  /*12110*/  ISETP.GE.AND P0, PT, R33, R4, PT ;  /* 0x000000042100720c */ /* 0x000fda0003f06270 */
[----:B------:R-:W-:Y:S05]  /*12120*/  @P0 BRA `(.L_x_8379) ;  /* 0x0000000000b00947 */ /* 0x000fea0003800000 */
[----:B------:R-:W-:Y:S01]  /*12130*/  ISETP.NE.AND P1, PT, R26, 0x1, PT ;  /* 0x000000011a00780c */ /* 0x000fe20003f25270 */
[----:B------:R-:W-:Y:S01]  /*12140*/  IMAD.MOV.U32 R22, RZ, RZ, 0xab8 ;  /* 0x00000ab8ff167424 */ /* 0x000fe200078e00ff */
[----:B------:R-:W-:Y:S01]  /*12150*/  ISETP.GT.AND P0, PT, R0, 0x1, PT ;  /* 0x000000010000780c */ /* 0x000fe20003f04270 */
[----:B------:R-:W0:Y:S01]  /*12160*/  LDC.64 R4, c[0x0][0xca8] ;  /* 0x00032a00ff047b82 */ /* 0x000e220000000a00 */
[----:B------:R-:W-:Y:S01]  /*12170*/  LOP3.LUT R199, R199, 0xff, RZ, 0xc0, !PT ;  /* 0x000000ffc7c77812 */ /* 0x000fe200078ec0ff */
[----:B------:R-:W-:Y:S01]  /*12180*/  IMAD.MOV.U32 R25, RZ, RZ, R33 ;  /* 0x000000ffff197224 */ /* 0x000fe200078e0021 */
[----:B------:R-:W-:-:S05]  /*12190*/  SEL R22, R22, 0xa78, P0 ;  /* 0x00000a7816167807 */ /* 0x000fca0000000000 */
[----:B------:R-:W1:Y:S08]  /*121a0*/  LDC.64 R14, c[0x0][R22+0x220] ;  /* 0x00008800160e7b82 */ /* 0x000e700000000a00 */
[----:B------:R-:W2:Y:S08]  /*121b0*/  @P1 LDC R0, c[0x0][0xcec] ;  /* 0x00033b00ff001b82 */ /* 0x000eb00000000800 */
[----:B------:R-:W3:Y:S08]  /*121c0*/  @P1 LDC R29, c[0x0][0xcf0] ;  /* 0x00033c00ff1d1b82 */ /* 0x000ef00000000800 */
[----:B------:R-:W4:Y:S01]  /*121d0*/  LDC.64 R12, c[0x0][R22+0x218] ;  /* 0x00008600160c7b82 */ /* 0x000f220000000a00 */
[----:B-1----:R-:W-:-:S07]  /*121e0*/  IMAD R15, R15, R31, RZ ;  /* 0x0000001f0f0f7224 */ /* 0x002fce00078e02ff */
[----:B------:R-:W1:Y:S01]  /*121f0*/  LDC.64 R10, c[0x0][R22+0x228] ;  /* 0x00008a00160a7b82 */ /* 0x000e620000000a00 */
[----:B--2---:R-:W-:-:S07]  /*12200*/  @P1 IMAD.HI.U32 R0, R33, R0, RZ ;  /* 0x0000000021001227 */ /* 0x004fce00078e00ff */
[----:B------:R-:W2:Y:S01]  /*12210*/  LDC.64 R8, c[0x0][R22+0x210] ;  /* 0x0000840016087b82 */ /* 0x000ea20000000a00 */
[----:B---3--:R-:W-:Y:S01]  /*12220*/  @P1 SHF.R.U32.HI R25, RZ, R29, R0 ;  /* 0x0000001dff191219 */ /* 0x008fe20000011600 */
[----:B------:R-:W-:Y:S01]  /*12230*/  IMAD R29, R14, R200, R15 ;  /* 0x000000c80e1d7224 */ /* 0x000fe200078e020f */
[----:B------:R-:W-:-:S03]  /*12240*/  SEL R15, R199, RZ, P0 ;  /* 0x000000ffc70f7207 */ /* 0x000fc60000000000 */
[----:B------:R-:W-:Y:S02]  /*12250*/  IMAD.MOV R0, RZ, RZ, -R25 ;  /* 0x000000ffff007224 */ /* 0x000fe400078e0a19 */
[-C--:B----4-:R-:W-:Y:S01]  /*12260*/  IMAD R27, R13, R193.reuse, RZ ;  /* 0x000000c10d1b7224 */ /* 0x090fe200078e02ff */
[----:B0-----:R-:W0:Y:S01]  /*12270*/  @!P0 LDC R4, c[0x0][0xc50] ;  /* 0x00031400ff048b82 */ /* 0x001e220000000800 */
[----:B------:R-:W-:-:S04]  /*12280*/  IMAD.WIDE.U32 R20, R12, R193, RZ ;  /* 0x000000c10c147225 */ /* 0x000fc800078e00ff */
[----:B------:R-:W-:-:S03]  /*12290*/  IMAD.WIDE.U32 R12, R14, R31, RZ ;  /* 0x0000001f0e0c7225 */ /* 0x000fc600078e00ff */
[----:B------:R-:W3:Y:S01]  /*122a0*/  @!P0 LDC R5, c[0x0][0xc54] ;  /* 0x00031500ff058b82 */ /* 0x000ee20000000800 */
[----:B------:R-:W-:Y:S01]  /*122b0*/  IMAD.IADD R27, R21, 0x1, R27 ;  /* 0x00000001151b7824 */ /* 0x000fe200078e021b */
[----:B------:R-:W-:Y:S01]  /*122c0*/  IADD3 R20, P1, P3, R12, R20, R3 ;  /* 0x000000140c147210 */ /* 0x000fe20007b3e003 */
[----:B------:R-:W-:Y:S02]  /*122d0*/  IMAD.IADD R29, R13, 0x1, R29 ;  /* 0x000000010d1d7824 */ /* 0x000fe400078e021d */
[-C--:B-1----:R-:W-:Y:S02]  /*122e0*/  IMAD R21, R11, R15.reuse, RZ ;  /* 0x0000000f0b157224 */ /* 0x082fe400078e02ff */
[----:B------:R-:W-:-:S04]  /*122f0*/  IMAD.WIDE.U32 R10, R10, R15, RZ ;  /* 0x0000000f0a0a7225 */ /* 0x000fc800078e00ff */
[----:B------:R-:W-:Y:S01]  /*12300*/  IMAD R13, R26, R0, R33 ;  /* 0x000000001a0d7224 */ /* 0x000fe200078e0221 */
[----:B------:R-:W-:Y:S01]  /*12310*/  IADD3.X R0, R29, R27, R24, P1, P3 ;  /* 0x0000001b1d007210 */ /* 0x000fe20000fe6418 */
[----:B------:R-:W-:Y:S01]  /*12320*/  IMAD.IADD R21, R11, 0x1, R21 ;  /* 0x000000010b157824 */ /* 0x000fe200078e0215 */
[----:B------:R-:W-:Y:S02]  /*12330*/  IADD3 R10, P0, P1, R25, R20, R10 ;  /* 0x00000014190a7210 */ /* 0x000fe4000791e00a */
[----:B------:R-:W-:Y:S02]  /*12340*/  SHF.R.S32.HI R25, RZ, 0x1f, R25 ;  /* 0x0000001fff197819 */ /* 0x000fe40000011419 */
[----:B------:R-:W-:Y:S02]  /*12350*/  SHF.R.S32.HI R15, RZ, 0x1f, R13 ;  /* 0x0000001fff0f7819 */ /* 0x000fe4000001140d */
[----:B------:R-:W-:Y:S01]  /*12360*/  IADD3.X R11, R25, R0, R21, P0, P1 ;  /* 0x00000000190b7210 */ /* 0x000fe200007e2415 */
[----:B--2---:R-:W-:-:S04]  /*12370*/  IMAD R0, R9, R13, RZ ;  /* 0x0000000d09007224 */ /* 0x004fc800078e02ff */
[C---:B------:R-:W-:Y:S02]  /*12380*/  IMAD R15, R8.reuse, R15, R0 ;  /* 0x0000000f080f7224 */ /* 0x040fe400078e0200 */
[----:B------:R-:W-:-:S04]  /*12390*/  IMAD.WIDE.U32 R8, R8, R13, R10 ;  /* 0x0000000d08087225 */ /* 0x000fc800078e000a */
[----:B------:R-:W-:Y:S01]  /*123a0*/  IMAD.IADD R0, R9, 0x1, R15 ;  /* 0x0000000109007824 */ /* 0x000fe200078e020f */
[----:B0-----:R-:W-:Y:S01]  /*123b0*/  LEA R4, P0, R8, R4, 0x2 ;  /* 0x0000000408047211 */ /* 0x001fe200078010ff */
[----:B------:R-:W-:-:S03]  /*123c0*/  IMAD.MOV.U32 R9, RZ, RZ, -0x800000 ;  /* 0xff800000ff097424 */ /* 0x000fc600078e00ff */
[----:B---3--:R-:W-:-:S05]  /*123d0*/  LEA.HI.X R5, R8, R5, R0, 0x2, P0 ;  /* 0x0000000508057211 */ /* 0x008fca00000f1400 */
[----:B------:R0:W-:Y:S04]  /*123e0*/  STG.E desc[UR42][R4.64], R9 ;  /* 0x0000000904007986 */ /* 0x0001e8000c10192a */
.L_x_8379:
[----:B------:R-:W-:Y:S05]  /*123f0*/  BSYNC B1 ;  /* 0x0000000000017941 */ /* 0x000fea0003800000 */
.L_x_8378:
[----:B------:R-:W-:Y:S05]  /*12400*/  @P2 BRA `(.L_x_8374) ;  /* 0x0000000800742947 */ /* 0x000fea0003800000 */
[----:B------:R-:W1:Y:S01]  /*12410*/  LDC R10, c[0x0][0xce8] ;  /* 0x00033a00ff0a7b82 */ /* 0x000e620000000800 */
[----:B------:R-:W-:Y:S01]  /*12420*/  ULDC.64 UR6, c[0x0][0xba0] ;  /* 0x0002e80000067ab9 */ /* 0x000fe20000000a00 */
[----:B------:R-:W-:Y:S01]  /*12430*/  ULDC UR8, c[0x0][0xbc8] ;  /* 0x0002f20000087ab9 */ /* 0x000fe20000000800 */
[----:B------:R-:W-:Y:S01]  /*12440*/  IMAD R0, R24, UR6, RZ ;  /* 0x0000000618007c24 */ /* 0x000fe2000f8e02ff */
[----:B------:R-:W-:Y:S01]  /*12450*/  ISETP.GE.AND P2, PT, R198, UR8, PT ;  /* 0x00000008c6007c0c */ /* 0x000fe2000bf46270 */
[----:B0-----:R-:W-:Y:S01]  /*12460*/  IMAD.WIDE.U32 R4, R3, UR6, RZ ;  /* 0x0000000603047c25 */ /* 0x001fe2000f8e00ff */
[----:B------:R-:W-:Y:S01]  /*12470*/  ISETP.GE.AND P1, PT, R197, UR8, PT ;  /* 0x00000008c5007c0c */ /* 0x000fe2000bf26270 */
[----:B------:R-:W-:Y:S01]  /*12480*/  BSSY B1, `(.L_x_8380) ;  /* 0x0000071000017945 */ /* 0x000fe20003800000 */
[C---:B------:R-:W-:Y:S01]  /*12490*/  ISETP.GE.AND P3, PT, R18.reuse, UR8, PT ;  /* 0x0000000812007c0c */ /* 0x040fe2000bf66270 */
[----:B------:R-:W-:Y:S01]  /*124a0*/  IMAD R3, R3, UR7, R0 ;  /* 0x0000000703037c24 */ /* 0x000fe2000f8e0200 */
[----:B------:R-:W-:Y:S01]  /*124b0*/  ULDC.64 UR6, c[0x0][0xbe8] ;  /* 0x0002fa0000067ab9 */ /* 0x000fe20000000a00 */
[----:B------:R-:W-:Y:S01]  /*124c0*/  SEL R14, RZ, 0xffffffff, P1 ;  /* 0xffffffffff0e7807 */ /* 0x000fe20000800000 */
[C---:B------:R-:W-:Y:S01]  /*124d0*/  VIADD R32, R18.reuse, 0x180 ;  /* 0x0000018012207836 */ /* 0x040fe20000000000 */
[----:B------:R-:W-:Y:S01]  /*124e0*/  SEL R12, RZ, 0x1, P3 ;  /* 0x00000001ff0c7807 */ /* 0x000fe20001800000 */
[----:B------:R-:W-:Y:S01]  /*124f0*/  IMAD.IADD R5, R5, 0x1, R3 ;  /* 0x0000000105057824 */ /* 0x000fe200078e0203 */
[----:B------:R-:W-:Y:S01]  /*12500*/  SHF.R.S32.HI R3, RZ, 0x1f, R28 ;  /* 0x0000001fff037819 */ /* 0x000fe2000001141c */
[----:B------:R-:W-:Y:S01]  /*12510*/  VIADD R30, R18, 0x1c0 ;  /* 0x000001c0121e7836 */ /* 0x000fe20000000000 */
[----:B------:R-:W-:Y:S01]  /*12520*/  SHF.R.S32.HI R27, RZ, 0x1f, R194 ;  /* 0x0000001fff1b7819 */ /* 0x000fe200000114c2 */
[----:B------:R-:W-:Y:S01]  /*12530*/  IMAD.WIDE.U32 R4, R193, UR6, R4 ;  /* 0x00000006c1047c25 */ /* 0x000fe2000f8e0004 */
[----:B------:R-:W-:-:S02]  /*12540*/  LEA.HI R3, R3, R28, RZ, 0x3 ;  /* 0x0000001c03037211 */ /* 0x000fc400078f18ff */
[----:B------:R-:W-:Y:S01]  /*12550*/  ISETP.GE.AND P1, PT, R30, UR8, PT ;  /* 0x000000081e007c0c */ /* 0x000fe2000bf26270 */
[----:B------:R-:W-:Y:S01]  /*12560*/  IMAD R5, R193, UR7, R5 ;  /* 0x00000007c1057c24 */ /* 0x000fe2000f8e0205 */
[----:B------:R-:W-:Y:S01]  /*12570*/  LOP3.LUT R9, R3, 0xfffffff8, RZ, 0xc0, !PT ;  /* 0xfffffff803097812 */ /* 0x000fe200078ec0ff */
[----:B------:R-:W-:Y:S01]  /*12580*/  ULDC.64 UR6, c[0x0][0xbf0] ;  /* 0x0002fc0000067ab9 */ /* 0x000fe20000000a00 */
[----:B-1----:R-:W-:Y:S01]  /*12590*/  ISETP.NE.AND P0, PT, R10, 0x1, PT ;  /* 0x000000010a00780c */ /* 0x002fe20003f05270 */
[----:B------:R-:W-:Y:S01]  /*125a0*/  IMAD R0, R200, UR6, RZ ;  /* 0x00000006c8007c24 */ /* 0x000fe2000f8e02ff */
[----:B------:R-:W-:Y:S01]  /*125b0*/  SHF.R.S32.HI R15, RZ, 0x3, R3 ;  /* 0x00000003ff0f7819 */ /* 0x000fe20000011403 */
[----:B------:R-:W-:Y:S01]  /*125c0*/  IMAD.IADD R28, R28, 0x1, -R9 ;  /* 0x000000011c1c7824 */ /* 0x000fe200078e0a09 */
[----:B------:R-:W-:Y:S01]  /*125d0*/  SHF.R.S32.HI R26, RZ, 0x1f, R195 ;  /* 0x0000001fff1a7819 */ /* 0x000fe200000114c3 */
[C---:B------:R-:W-:Y:S01]  /*125e0*/  IMAD R9, R31.reuse, UR7, R0 ;  /* 0x000000071f097c24 */ /* 0x040fe2000f8e0200 */
[----:B------:R-:W-:Y:S01]  /*125f0*/  SEL R0, RZ, 0xffffffff, P2 ;  /* 0xffffffffff007807 */ /* 0x000fe20001000000 */
[----:B------:R-:W-:Y:S01]  /*12600*/  IMAD R3, R28, 0x20, R15 ;  /* 0x000000201c037824 */ /* 0x000fe200078e020f */
[----:B------:R-:W-:Y:S01]  /*12610*/  SHF.R.S32.HI R28, RZ, 0x1f, R197 ;  /* 0x0000001fff1c7819 */ /* 0x000fe200000114c5 */
[----:B------:R-:W-:Y:S01]  /*12620*/  IMAD.WIDE.U32 R4, R31, UR6, R4 ;  /* 0x000000061f047c25 */ /* 0x000fe2000f8e0004 */
[----:B------:R-:W-:Y:S01]  /*12630*/  ULDC.64 UR6, c[0x0][0xbe0] ;  /* 0x0002f80000067ab9 */ /* 0x000fe20000000a00 */
[----:B------:R-:W-:-:S02]  /*12640*/  SHF.R.S32.HI R29, RZ, 0x1f, R32 ;  /* 0x0000001fff1d7819 */ /* 0x000fc40000011420 */
[----:B------:R-:W0:Y:S01]  /*12650*/  @P0 LDC R11, c[0x0][0xcec] ;  /* 0x00033b00ff0b0b82 */ /* 0x000e220000000800 */
[----:B------:R-:W-:Y:S01]  /*12660*/  VIADD R8, R3, UR39 ;  /* 0x0000002703087c36 */ /* 0x000fe20008000000 */
[----:B------:R-:W-:Y:S01]  /*12670*/  SHF.R.S32.HI R31, RZ, 0x1f, R30 ;  /* 0x0000001fff1f7819 */ /* 0x000fe2000001141e */
[----:B------:R-:W-:Y:S01]  /*12680*/  IMAD.SHL.U32 R21, R0, 0x2, RZ ;  /* 0x0000000200157824 */ /* 0x000fe200078e00ff */
[----:B------:R-:W-:Y:S01]  /*12690*/  SHF.R.S32.HI R33, RZ, 0x1f, R196 ;  /* 0x0000001fff217819 */ /* 0x000fe200000114c4 */
[----:B------:R-:W-:Y:S01]  /*126a0*/  IMAD.MOV.U32 R3, RZ, RZ, R8 ;  /* 0x000000ffff037224 */ /* 0x000fe200078e0008 */
[----:B------:R-:W-:Y:S01]  /*126b0*/  SHF.R.S32.HI R34, RZ, 0x1f, R198 ;  /* 0x0000001fff227819 */ /* 0x000fe200000114c6 */
[----:B------:R-:W-:Y:S01]  /*126c0*/  IMAD.IADD R5, R5, 0x1, R9 ;  /* 0x0000000105057824 */ /* 0x000fe200078e0209 */
[----:B------:R-:W1:Y:S01]  /*126d0*/  @P0 LDC R13, c[0x0][0xcf0] ;  /* 0x00033c00ff0d0b82 */ /* 0x000e620000000800 */
[----:B------:R-:W-:Y:S01]  /*126e0*/  LOP3.LUT R12, R21, 0x2, R12, 0xe2, !PT ;  /* 0x00000002150c7812 */ /* 0x000fe200078ee20c */
[----:B------:R-:W-:-:S02]  /*126f0*/  IMAD R25, R7, R10, RZ ;  /* 0x0000000a07197224 */ /* 0x000fc400078e02ff */
[----:B0-----:R-:W-:-:S04]  /*12700*/  @P0 IMAD.HI.U32 R0, R8, R11, RZ ;  /* 0x0000000b08000227 */ /* 0x001fc800078e00ff */
[----:B------:R-:W-:Y:S01]  /*12710*/  IMAD.SHL.U32 R11, R14, 0x4, RZ ;  /* 0x000000040e0b7824 */ /* 0x000fe200078e00ff */
[----:B-1----:R-:W-:Y:S02]  /*12720*/  @P0 SHF.R.U32.HI R3, RZ, R13, R0 ;  /* 0x0000000dff030219 */ /* 0x002fe40000011600 */
[----:B------:R-:W-:Y:S02]  /*12730*/  ISETP.GE.AND P0, PT, R196, UR8, PT ;  /* 0x00000008c4007c0c */ /* 0x000fe4000bf06270 */
[--C-:B------:R-:W-:Y:S01]  /*12740*/  SHF.R.S32.HI R0, RZ, 0x1f, R3.reuse ;  /* 0x0000001fff007819 */ /* 0x100fe20000011403 */
[----:B------:R-:W-:Y:S01]  /*12750*/  IMAD.MOV R9, RZ, RZ, -R3 ;  /* 0x000000ffff097224 */ /* 0x000fe200078e0a03 */
[----:B------:R-:W-:Y:S01]  /*12760*/  LOP3.LUT R12, R11, 0x4, R12, 0xe2, !PT ;  /* 0x000000040b0c7812 */ /* 0x000fe200078ee20c */
[----:B------:R-:W-:Y:S01]  /*12770*/  IMAD.WIDE.U32 R4, R3, UR6, R4 ;  /* 0x0000000603047c25 */ /* 0x000fe2000f8e0004 */
[----:B------:R-:W-:Y:S02]  /*12780*/  SEL R11, RZ, 0xffffffff, P0 ;  /* 0xffffffffff0b7807 */ /* 0x000fe40000000000 */
[----:B------:R-:W-:Y:S01]  /*12790*/  ISETP.GE.AND P0, PT, R195, UR8, PT ;  /* 0x00000008c3007c0c */ /* 0x000fe2000bf06270 */
[----:B------:R-:W-:-:S02]  /*127a0*/  IMAD R0, R0, UR6, RZ ;  /* 0x0000000600007c24 */ /* 0x000fc4000f8e02ff */
[----:B------:R-:W-:Y:S02]  /*127b0*/  IMAD R9, R10, R9, R8 ;  /* 0x000000090a097224 */ /* 0x000fe400078e0208 */
[----:B------:R-:W-:Y:S02]  /*127c0*/  IMAD.SHL.U32 R13, R11, 0x8, RZ ;  /* 0x000000080b0d7824 */ /* 0x000fe400078e00ff */
[----:B------:R-:W-:Y:S01]  /*127d0*/  IMAD R11, R3, UR7, R0 ;  /* 0x00000007030b7c24 */ /* 0x000fe2000f8e0200 */
[----:B------:R-:W-:Y:S01]  /*127e0*/  SEL R3, RZ, 0xffffffff, P0 ;  /* 0xffffffffff037807 */ /* 0x000fe20000000000 */
[----:B------:R-:W-:Y:S01]  /*127f0*/  ULDC.64 UR6, c[0x0][0xbd8] ;  /* 0x0002f60000067ab9 */ /* 0x000fe20000000a00 */
[----:B------:R-:W-:Y:S01]  /*12800*/  ISETP.GE.AND P0, PT, R194, UR8, PT ;  /* 0x00000008c2007c0c */ /* 0x000fe2000bf06270 */
[----:B------:R-:W-:Y:S01]  /*12810*/  IMAD.IADD R5, R5, 0x1, R11 ;  /* 0x0000000105057824 */ /* 0x000fe200078e020b */
[----:B------:R-:W-:Y:S02]  /*12820*/  SHF.R.S32.HI R0, RZ, 0x1f, R9 ;  /* 0x0000001fff007819 */ /* 0x000fe40000011409 */
        /* <DEDUP_REMOVED lines=10> */
[----:B------:R-:W-:Y:S01]  /*128d0*/  SEL R9, RZ, 0x40, P0 ;  /* 0x00000040ff097807 */ /* 0x000fe20000000000 */
[----:B------:R-:W-:Y:S01]  /*128e0*/  VIADD R0, R15, UR39 ;  /* 0x000000270f007c36 */ /* 0x000fe20008000000 */
[C---:B------:R-:W-:Y:S01]  /*128f0*/  LEA R22, P0, R4.reuse, UR6, 0x1 ;  /* 0x0000000604167c11 */ /* 0x040fe2000f8008ff */
[----:B------:R-:W-:Y:S01]  /*12900*/  IMAD.IADD R3, R5, 0x1, R3 ;  /* 0x0000000105037824 */ /* 0x000fe200078e0203 */
[----:B------:R-:W-:Y:S02]  /*12910*/  LOP3.LUT R12, R11, 0x20, R12, 0xe2, !PT ;  /* 0x000000200b0c7812 */ /* 0x000fe400078ee20c */
[----:B------:R-:W-:Y:S01]  /*12920*/  SEL R5, RZ, 0x80, P1 ;  /* 0x00000080ff057807 */ /* 0x000fe20000800000 */
[----:B------:R0:W1:Y:S01]  /*12930*/  SHFL.IDX PT, R8, R22, RZ, 0x181f ;  /* 0x00181fff16087589 */ /* 0x00006200000e0000 */
[----:B------:R-:W-:-:S02]  /*12940*/  LEA.HI.X R3, R4, UR7, R3, 0x1, P0 ;  /* 0x0000000704037c11 */ /* 0x000fc400080f0c03 */
        /* <DEDUP_REMOVED lines=36> */
.L_x_8381:
[----:B------:R-:W-:Y:S05]  /*12b90*/  BSYNC B1 ;  /* 0x0000000000017941 */ /* 0x000fea0003800000 */
.L_x_8380:
        /* <DEDUP_REMOVED lines=36> */
.L_x_8374:
[----:B------:R-:W-:Y:S05]  /*12de0*/  BSYNC B0 ;  /* 0x0000000000007941 */ /* 0x000fea0003800000 */
.L_x_8367:
[----:B------:R-:W-:Y:S02]  /*12df0*/  ULDC UR6, c[0x0][0xd3c] ;  /* 0x00034f0000067ab9 */ /* 0x000fe40000000800 */
[----:B------:R-:W-:-:S06]  /*12e00*/  UISETP.GE.AND UP0, UPT, UR5, UR6, UPT ;  /* 0x000000060500728c */ /* 0x000fcc000bf06270 */
[----:B------:R-:W-:-:S13]  /*12e10*/  PLOP3.LUT P0, PT, PT, PT, UP0, 0x80, 0x0 ;  /* 0x000000000000781c */ /* 0x000fda0003f0f008 */
[----:B------:R-:W-:Y:S05]  /*12e20*/  @!P0 BRA `(.L_x_8382) ;  /* 0xfffffee400448947 */ /* 0x000fea000383ffff */
[----:B------:R-:W-:Y:S05]  /*12e30*/  EXIT ;  /* 0x000000000000794d */ /* 0x000fea0003800000 */
.L_x_8317:
        /* <DEDUP_REMOVED lines=16> */
.L_x_8383:
        /* <DEDUP_REMOVED lines=43> */
.L_x_8387:
        /* <DEDUP_REMOVED lines=35> */
.L_x_8385:
        /* <DEDUP_REMOVED lines=13> */
.L_x_8388:
        /* <DEDUP_REMOVED lines=62> */
.L_x_8389:
        /* <DEDUP_REMOVED lines=61> */
.L_x_8390:
[----:B------:R-:W-:-:S05]  /*13ca0*/  LOP3.LUT R25, RZ, R2, RZ, 0x33, !PT ;  /* 0x00000002ff197212 */ /* 0x000fca00078e33ff */
[----:B------:R-:W-:Y:S01]  /*13cb0*/  IMAD.IADD R25, R6, 0x1, R25 ;  /* 0x0000000106197824 */ /* 0x000fe200078e0219 */
[----:B------:R-:W-:Y:S06]  /*13cc0*/  BRA `(.L_x_8391) ;  /* 0x0000000000147947 */ /* 0x000fec0003800000 */
.L_x_8386:
[----:B------:R-:W-:Y:S01]  /*13cd0*/  ULDC UR4, c[0x0][0xd3c] ;  /* 0x00034f0000047ab9 */ /* 0x000fe20000000800 */
[----:B------:R-:W-:Y:S02]  /*13ce0*/  IMAD.MOV.U32 R25, RZ, RZ, RZ ;  /* 0x000000ffff197224 */ /* 0x000fe400078e00ff */
[----:B------:R-:W-:Y:S02]  /*13cf0*/  IMAD.U32 R24, RZ, RZ, UR6 ;  /* 0x00000006ff187e24 */ /* 0x000fe4000f8e00ff */
[----:B------:R-:W-:Y:S02]  /*13d00*/  IMAD.MOV.U32 R26, RZ, RZ, RZ ;  /* 0x000000ffff1a7224 */ /* 0x000fe400078e00ff */
[----:B------:R-:W-:-:S07]  /*13d10*/  IMAD.U32 R27, RZ, RZ, UR4 ;  /* 0x00000004ff1b7e24 */ /* 0x000fce000f8e00ff */
.L_x_8391:
[----:B------:R-:W-:-:S13]  /*13d20*/  ISETP.NE.AND P0, PT, R7, RZ, PT ;  /* 0x000000ff0700720c */ /* 0x000fda0003f05270 */
[----:B------:R-:W0:Y:S01]  /*13d30*/  @!P0 S2R R3, SR_CgaCtaId ;  /* 0x0000000000038919 */ /* 0x000e220000008800 */
[----:B------:R-:W-:-:S04]  /*13d40*/  @!P0 MOV R2, 0x400 ;  /* 0x0000040000028802 */ /* 0x000fc80000000f00 */
[----:B0-----:R-:W-:-:S05]  /*13d50*/  @!P0 LEA R2, R3, R2, 0x18 ;  /* 0x0000000203028211 */ /* 0x001fca00078ec0ff */
[----:B------:R0:W-:Y:S01]  /*13d60*/  @!P0 STS.128 [R2+0x388d0], R24 ;  /* 0x0388d01802008388 */ /* 0x0001e20000000c00 */
[----:B------:R-:W-:Y:S06]  /*13d70*/  BAR.ARV 0x5, 0x180 ;  /* 0x0146000000007b1d */ /* 0x000fec0000002000 */
.L_x_8384:
[----:B------:R2:W-:Y:S01]  /*13d80*/  STL [R1+0x20], RZ ;  /* 0x000020ff01007387 */ /* 0x0005e20000100800 */
[----:B------:R-:W-:Y:S01]  /*13d90*/  ULDC UR4, c[0x0][0xd3c] ;  /* 0x00034f0000047ab9 */ /* 0x000fe20000000800 */
[----:B------:R-:W-:Y:S01]  /*13da0*/  IMAD.MOV.U32 R23, RZ, RZ, 0x1 ;  /* 0x00000001ff177424 */ /* 0x000fe200078e00ff */
[----:B-1----:R-:W-:Y:S01]  /*13db0*/  ISETP.GE.AND P0, PT, R27, UR4, PT ;  /* 0x000000041b007c0c */ /* 0x002fe2000bf06270 */
[----:B------:R-:W-:-:S12]  /*13dc0*/  IMAD.MOV.U32 R18, RZ, RZ, RZ ;  /* 0x000000ffff127224 */ /* 0x000fd800078e00ff */
[----:B--2---:R-:W-:Y:S05]  /*13dd0*/  @P0 BRA `(.L_x_8392) ;  /* 0x0000005c00a40947 */ /* 0x004fea0003800000 */
[----:B------:R-:W1:Y:S01]  /*13de0*/  S2UR UR5, SR_CgaCtaId ;  /* 0x00000000000579c3 */ /* 0x000e620000008800 */
[----:B------:R2:W-:Y:S01]  /*13df0*/  STL [R1+0x20], RZ ;  /* 0x000020ff01007387 */ /* 0x0005e20000100800 */
[C---:B0-----:R-:W-:Y:S01]  /*13e00*/  IMAD.SHL.U32 R2, R0.reuse, 0x8, RZ ;  /* 0x0000000800027824 */ /* 0x041fe200078e00ff */
        /* <DEDUP_REMOVED lines=17> */
[----:B-1----:R-:W-:Y:S01]  /*13f20*/  ULEA UR4, UR5, UR4, 0x18 ;  /* 0x0000000405047291 */ /* 0x002fe2000f8ec03f */
[C---:B------:R-:W-:Y:S02]  /*13f30*/  LOP3.LUT R0, R4.reuse, 0x100, RZ, 0xfc, !PT ;  /* 0x0000010004007812 */ /* 0x040fe400078efcff */
[----:B------:R-:W-:-:S02]  /*13f40*/  LOP3.LUT R3, R4, 0x140, RZ, 0xfc, !PT ;  /* 0x0000014004037812 */ /* 0x000fc400078efcff */
[C---:B------:R-:W-:Y:S01]  /*13f50*/  LOP3.LUT R2, R4.reuse, 0x180, RZ, 0xfc, !PT ;  /* 0x0000018004027812 */ /* 0x040fe200078efcff */
[----:B------:R-:W-:Y:S01]  /*13f60*/  IMAD.U32 R17, RZ, RZ, UR4 ;  /* 0x00000004ff117e24 */ /* 0x000fe2000f8e00ff */
[----:B------:R-:W-:-:S03]  /*13f70*/  LOP3.LUT R0, R4, 0x1c0, RZ, 0xfc, !PT ;  /* 0x000001c004007812 */ /* 0x000fc600078efcff */
[----:B--2---:R-:W-:-:S07]  /*13f80*/  IMAD R19, R34, 0x2, R17 ;  /* 0x0000000222137824 */ /* 0x004fce00078e0211 */
.L_x_8461:
        /* <DEDUP_REMOVED lines=48> */
.L_x_8393:
        /* <DEDUP_REMOVED lines=9> */
.L_x_8394:
        /* <DEDUP_REMOVED lines=9> */
.L_x_8395:
[----:B------:R-:W3:Y:S01]  /*143b0*/  LDL R4, [R1+0x8] ;  /* 0x0000080001047983 */ /* 0x000ee20000100800 */
[----:B012---:R-:W0:Y:S01]  /*143c0*/  LDC R0, c[0x0][0x448] ;  /* 0x00011200ff007b82 */ /* 0x007e220000000800 */
[----:B-----5:R-:W-:Y:S01]  /*143d0*/  IMAD.IADD R29, R29, 0x1, -R32 ;  /* 0x000000011d1d7824 */ /* 0x020fe200078e0a20 */
[----:B------:R-:W-:Y:S01]  /*143e0*/  LOP3.LUT R16, R16, 0xfffff7ff, RZ, 0xc0, !PT ;  /* 0xfffff7ff10107812 */ /* 0x000fe200078ec0ff */
[----:B------:R-:W-:Y:S01]  /*143f0*/  BSSY B0, `(.L_x_8396) ;  /* 0x0000037000007945 */ /* 0x000fe20003800000 */
        /* <DEDUP_REMOVED lines=54> */
.L_x_8397:
[----:B------:R-:W-:Y:S05]  /*14760*/  BSYNC B0 ;  /* 0x0000000000007941 */ /* 0x000fea0003800000 */
.L_x_8396:
        /* <DEDUP_REMOVED lines=24> */
.L_x_8399:
        /* <DEDUP_REMOVED lines=20> */
.L_x_8402:
[----:B------:R-:W-:Y:S05]  /*14a30*/  BSYNC B6 ;  /* 0x0000000000067941 */ /* 0x000fea0003800000 */
.L_x_8401:
        /* <DEDUP_REMOVED lines=20> */
.L_x_8405:
        /* <DEDUP_REMOVED lines=15> */
.L_x_8404:
[----:B------:R-:W-:Y:S05]  /*14c70*/  BSYNC B6 ;  /* 0x0000000000067941 */ /* 0x000fea0003800000 */
.L_x_8403:
        /* <DEDUP_REMOVED lines=9> */
[----:B------:R-:W-:-:S05]  /*14d10*/  @P0 IADD3.X R3, R30, UR5, RZ, P1, !PT ;  /* 0x000000051e030c10 */ /* 0x000fca0008ffe4ff */
        /* <DEDUP_REMOVED lines=9> */
[----:B------:R-:W1:Y:S01]  /*14db0*/  S2R R4, SR_TID.X ;  /* 0x0000000000047919 */ /* 0x000e620000002100 */
[----:B------:R-:W-:Y:S02]  /*14dc0*/  LOP3.LUT R0, R0, 0x1c0, RZ, 0xfc, !PT ;  /* 0x000001c000007812 */ /* 0x000fe400078efcff */
[----:B------:R-:W-:Y:S02]  /*14dd0*/  LOP3.LUT R21, R21, 0x38, RZ, 0xc0, !PT ;  /* 0x0000003815157812 */ /* 0x000fe400078ec0ff */
[----:B------:R-:W-:-:S02]  /*14de0*/  ISETP.GE.AND P0, PT, R0, UR4, PT ;  /* 0x0000000400007c0c */ /* 0x000fc4000bf06270 */
[----:B------:R-:W3:Y:S01]  /*14df0*/  S2R R0, SR_TID.X ;  /* 0x0000000000007919 */ /* 0x000ee20000002100 */
        /* <DEDUP_REMOVED lines=8> */
[----:B-1----:R-:W-:-:S05]  /*14e80*/  IMAD.SHL.U32 R4, R4, 0x8, RZ ;  /* 0x0000000804047824 */ /* 0x002fca00078e00ff */
[----:B------:R-:W-:Y:S01]  /*14e90*/  LOP3.LUT R4, R4, 0x38, RZ, 0xc0, !PT ;  /* 0x0000003804047812 */ /* 0x000fe200078ec0ff */
[----:B---3--:R-:W-:-:S03]  /*14ea0*/  IMAD.SHL.U32 R0, R0, 0x8, RZ ;  /* 0x0000000800007824 */ /* 0x008fc600078e00ff */
[----:B------:R-:W-:Y:S02]  /*14eb0*/  LOP3.LUT R4, R4, 0x80, RZ, 0xfc, !PT ;  /* 0x0000008004047812 */ /* 0x000fe400078efcff */
[----:B------:R-:W-:Y:S02]  /*14ec0*/  LOP3.LUT R0, R0, 0x38, RZ, 0xc0, !PT ;  /* 0x0000003800007812 */ /* 0x000fe400078ec0ff */
[----:B------:R-:W-:Y:S02]  /*14ed0*/  ISETP.GE.AND P5, PT, R4, UR4, PT ;  /* 0x0000000404007c0c */ /* 0x000fe4000bfa6270 */
[----:B------:R-:W-:-:S04]  /*14ee0*/  LOP3.LUT R0, R0, 0xc0, RZ, 0xfc, !PT ;  /* 0x000000c000007812 */ /* 0x000fc800078efcff */
[----:B------:R-:W-:-:S07]  /*14ef0*/  ISETP.GE.AND P4, PT, R0, UR4, PT ;  /* 0x0000000400007c0c */ /* 0x000fce000bf86270 */
[----:B------:R-:W-:-:S04]  /*14f00*/  @P5 LOP3.LUT R16, R16, 0x20, RZ, 0xfc, !PT ;  /* 0x0000002010105812 */ /* 0x000fc800078efcff */
[----:B------:R-:W-:-:S04]  /*14f10*/  LOP3.LUT R16, R16, 0xffffffef, RZ, 0xc0, !PT ;  /* 0xffffffef10107812 */ /* 0x000fc800078ec0ff */
[----:B------:R-:W-:-:S04]  /*14f20*/  @P4 LOP3.LUT R16, R16, 0x10, RZ, 0xfc, !PT ;  /* 0x0000001010104812 */ /* 0x000fc800078efcff */
[----:B------:R-:W-:Y:S02]  /*14f30*/  LOP3.LUT R16, R16, 0xfffffffb, RZ, 0xc0, !PT ;  /* 0xfffffffb10107812 */ /* 0x000fe400078ec0ff */
[----:B--2---:R-:W-:Y:S02]  /*14f40*/  LEA R0, R33, 0xffffffc0, 0x6 ;  /* 0xffffffc021007811 */ /* 0x004fe400078e30ff */
[C---:B------:R-:W-:Y:S02]  /*14f50*/  LOP3.LUT R33, R21.reuse, 0x100, RZ, 0xfc, !PT ;  /* 0x0000010015217812 */ /* 0x040fe400078efcff */
[----:B------:R-:W-:Y:S02]  /*14f60*/  LOP3.LUT R21, R21, 0x140, RZ, 0xfc, !PT ;  /* 0x0000014015157812 */ /* 0x000fe400078efcff */
[----:B------:R-:W-:Y:S02]  /*14f70*/  ISETP.GE.AND P3, PT, R33, UR4, PT ;  /* 0x0000000421007c0c */ /* 0x000fe4000bf66270 */
[----:B------:R-:W-:-:S13]  /*14f80*/  ISETP.GE.AND P2, PT, R21, UR4, PT ;  /* 0x0000000415007c0c */ /* 0x000fda000bf46270 */
[----:B------:R-:W-:-:S04]  /*14f90*/  @P2 LOP3.LUT R16, R16, 0x4, RZ, 0xfc, !PT ;  /* 0x0000000410102812 */ /* 0x000fc800078efcff */
[----:B------:R-:W-:-:S04]  /*14fa0*/  LOP3.LUT R16, R16, 0xfffffff7, RZ, 0xc0, !PT ;  /* 0xfffffff710107812 */ /* 0x000fc800078ec0ff */
[----:B------:R-:W-:Y:S01]  /*14fb0*/  @P3 LOP3.LUT R16, R16, 0x8, RZ, 0xfc, !PT ;  /* 0x0000000810103812 */ /* 0x000fe200078efcff */
[----:B0---4-:R-:W-:Y:S06]  /*14fc0*/  BRA.DIV UR5, `(.L_x_8406) ;  /* 0x0000005205b07947 */ /* 0x011fec000b800000 */
.L_x_8479:
        /* <DEDUP_REMOVED lines=59> */
.L_x_8407:
        /* <DEDUP_REMOVED lines=9> */
.L_x_8480:
[----:B------:R-:W-:Y:S05]  /*15410*/  BSYNC B0 ;  /* 0x0000000000007941 */ /* 0x000fea0003800000 */
.L_x_8408:
        /* <DEDUP_REMOVED lines=64> */
.L_x_8490:
        /* <DEDUP_REMOVED lines=10> */
.L_x_8411:
        /* <DEDUP_REMOVED lines=11> */
.L_x_8412:
        /* <DEDUP_REMOVED lines=31> */
.L_x_8414:
[----:B------:R-:W-:Y:S05]  /*15b60*/  BSYNC B6 ;  /* 0x0000000000067941 */ /* 0x000fea0003800000 */
.L_x_8413:
[----:B------:R-:W2:Y:S01]  /*15b70*/  LDL R4, [R1+0xc] ;  /* 0x00000c0001047983 */ /* 0x000ea20000100800 */
[----:B0-----:R-:W0:Y:S01]  /*15b80*/  S2R R2, SR_TID.X ;  /* 0x0000000000027919 */ /* 0x001e220000002100 */
[----:B------:R-:W-:Y:S01]  /*15b90*/  IMAD.MOV.U32 R21, RZ, RZ, R35 ;  /* 0x000000ffff157224 */ /* 0x000fe200078e0023 */
[----:B------:R-:W-:Y:S01]  /*15ba0*/  ULDC.64 UR4, c[0x0][0x298] ;  /* 0x0000a60000047ab9 */ /* 0x000fe20000000a00 */
[----:B------:R-:W3:Y:S01]  /*15bb0*/  LDC R5, c[0x0][0x448] ;  /* 0x00011200ff057b82 */ /* 0x000ee20000000800 */
[----:B------:R-:W4:Y:S04]  /*15bc0*/  LDL R20, [R1+0x4] ;  /* 0x0000040001147983 */ /* 0x000f280000100800 */
[----:B------:R0:W5:Y:S02]  /*15bd0*/  LDL R9, [R1+0x8] ;  /* 0x0000080001097983 */ /* 0x0001640000100800 */
[----:B0-----:R-:W-:-:S04]  /*15be0*/  LOP3.LUT R2, R2, 0x7f, RZ, 0xc0, !PT ;  /* 0x0000007f02027812 */ /* 0x001fc800078ec0ff */
[----:B------:R-:W-:Y:S02]  /*15bf0*/  SHF.R.U32.HI R0, RZ, 0x3, R2 ;  /* 0x00000003ff007819 */ /* 0x000fe40000011602 */
[----:B------:R-:W0:Y:S01]  /*15c00*/  LDC R2, c[0x0][0x448] ;  /* 0x00011200ff027b82 */ /* 0x000e220000000800 */
[----:B------:R-:W1:Y:S01]  /*15c10*/  S2R R35, SR_TID.X ;  /* 0x0000000000237919 */ /* 0x000e620000002100 */
[----:B0-----:R-:W-:-:S13]  /*15c20*/  ISETP.NE.AND P6, PT, R2, 0x1, PT ;  /* 0x000000010200780c */ /* 0x001fda0003fc5270 */
[----:B------:R-:W0:Y:S01]  /*15c30*/  @P6 LDC R3, c[0x0][0x44c] ;  /* 0x00011300ff036b82 */ /* 0x000e220000000800 */
[----:B-1----:R-:W-:-:S07]  /*15c40*/  IMAD.SHL.U32 R35, R35, 0x10, RZ ;  /* 0x0000001023237824 */ /* 0x002fce00078e00ff */
[----:B------:R-:W1:Y:S01]  /*15c50*/  @P6 LDC R2, c[0x0][0x450] ;  /* 0x00011400ff026b82 */ /* 0x000e620000000800 */
[----:B------:R-:W-:-:S05]  /*15c60*/  LOP3.LUT R35, R0, 0x70, R35, 0xf8, !PT ;  /* 0x0000007000237812 */ /* 0x000fca00078ef823 */
[----:B------:R-:W-:-:S04]  /*15c70*/  IMAD R35, R25, 0x40, R35 ;  /* 0x0000004019237824 */ /* 0x000fc800078e0223 */
[----:B------:R-:W-:Y:S02]  /*15c80*/  IMAD.MOV.U32 R0, RZ, RZ, R35 ;  /* 0x000000ffff007224 */ /* 0x000fe400078e0023 */
[----:B0-----:R-:W-:-:S05]  /*15c90*/  @P6 IMAD.HI.U32 R3, R35, R3, RZ ;  /* 0x0000000323036227 */ /* 0x001fca00078e00ff */
[----:B-1----:R-:W-:Y:S01]  /*15ca0*/  @P6 SHF.R.U32.HI R0, RZ, R2, R3 ;  /* 0x00000002ff006219 */ /* 0x002fe20000011603 */
[----:B------:R-:W-:Y:S01]  /*15cb0*/  IMAD.WIDE.U32 R2, R36, UR4, RZ ;  /* 0x0000000424027c25 */ /* 0x000fe2000f8e00ff */
[----:B------:R-:W0:Y:S03]  /*15cc0*/  S2R R7, SR_TID.X ;  /* 0x0000000000077919 */ /* 0x000e260000002100 */
        /* <DEDUP_REMOVED lines=21> */
[----:B---3--:R-:W-:Y:S02]  /*15e20*/  IMAD R0, R5, R0, R35 ;  /* 0x0000000005007224 */ /* 0x008fe400078e0223 */
        /* <DEDUP_REMOVED lines=15> */
[----:B-----5:R-:W-:Y:S01]  /*15f20*/  IMAD R3, R9, R5, RZ ;  /* 0x0000000509037224 */ /* 0x020fe200078e02ff */
[----:B------:R-:W-:Y:S01]  /*15f30*/  SHFL.IDX PT, R4, R2, RZ, 0x181f ;  /* 0x00181fff02047589 */ /* 0x000fe200000e0000 */
[----:B------:R-:W-:Y:S01]  /*15f40*/  IMAD R25, R25, 0x40, R8 ;  /* 0x0000004019197824 */ /* 0x000fe200078e0208 */
        /* <DEDUP_REMOVED lines=37> */
.L_x_8499:
        /* <DEDUP_REMOVED lines=12> */
.L_x_8416:
        /* <DEDUP_REMOVED lines=28> */
.L_x_8418:
[----:B------:R-:W-:Y:S05]  /*16420*/  BSYNC B6 ;  /* 0x0000000000067941 */ /* 0x000fea0003800000 */
.L_x_8417:
        /* <DEDUP_REMOVED lines=163> */
.L_x_8509:
        /* <DEDUP_REMOVED lines=23> */
.L_x_8421:
[----:B------:R-:W-:Y:S05]  /*16fd0*/  BSYNC B0 ;  /* 0x0000000000007941 */ /* 0x000fea0003800000 */
.L_x_8420:
[----:B------:R-:W-:Y:S01]  /*16fe0*/  NOP ;  /* 0x0000000000007918 */ /* 0x000fe20000000000 */
[----:B------:R-:W-:-:S13]  /*16ff0*/  PLOP3.LUT P0, PT, PT, PT, PT, 0x80, 0x0 ;  /* 0x000000000000781c */ /* 0x000fda0003f0f070 */
.L_x_8422:
        /* <DEDUP_REMOVED lines=18> */
.L_x_8510:
[----:B------:R-:W-:Y:S05]  /*17120*/  BSYNC B0 ;  /* 0x0000000000007941 */ /* 0x000fea0003800000 */
.L_x_8423:
[----:B------:R-:W-:-:S05]  /*17130*/  IMAD.U32 R2, RZ, RZ, UR36 ;  /* 0x00000024ff027e24 */ /* 0x000fca000f8e00ff */
[----:B------:R-:W-:-:S13]  /*17140*/  ISETP.NE.AND P0, PT, R2, 0x3, PT ;  /* 0x000000030200780c */ /* 0x000fda0003f05270 */
[----:B------:R-:W-:Y:S05]  /*17150*/  @!P0 BRA `(.L_x_8425) ;  /* 0x0000000000048947 */ /* 0x000fea0003800000 */
[----:B------:R-:W-:Y:S01]  /*17160*/  BPT.TRAP 0x1 ;  /* 0x000000040000795c */ /* 0x000fe20000300000 */
.L_x_8425:
[----:B0-----:R-:W-:Y:S01]  /*17170*/  SHF.L.U32 R0, R23, 0x1f, RZ ;  /* 0x0000001f17007819 */ /* 0x001fe200000006ff */
[----:B------:R-:W-:Y:S03]  /*17180*/  BSSY B0, `(.L_x_8426) ;  /* 0x0000003000007945 */ /* 0x000fe60003800000 */
[----:B------:R-:W0:Y:S02]  /*17190*/  SYNCS.PHASECHK.TRANS64.TRYWAIT P0, [R22+URZ+0x38860], R0 ;  /* 0x03886000160075a7 */ /* 0x000e24000800017f */
[----:B0-----:R-:W-:Y:S05]  /*171a0*/  @!P0 BRA `(.L_x_8427) ;  /* 0x0000004400fc8947 */ /* 0x001fea0003800000 */
.L_x_8511:
[----:B------:R-:W-:Y:S05]  /*171b0*/  BSYNC B0 ;  /* 0x0000000000007941 */ /* 0x000fea0003800000 */
.L_x_8426:
        /* <DEDUP_REMOVED lines=108> */
.L_x_8521:
        /* <DEDUP_REMOVED lines=34> */
.L_x_8429:
        /* <DEDUP_REMOVED lines=11> */
.L_x_8430:
        /* <DEDUP_REMOVED lines=11> */
.L_x_8445:
        /* <DEDUP_REMOVED lines=44> */
.L_x_8433:
[----:B------:R-:W-:Y:S01]  /*17ec0*/  IMAD R6, R18, 0x8, R17 ;  /* 0x0000000812067824 */ /* 0x000fe200078e0211 */
[----:B------:R-:W-:Y:S01]  /*17ed0*/  SHF.L.U32 R20, R23, 0x1f, RZ ;  /* 0x0000001f17147819 */ /* 0x000fe200000006ff */
[----:B------:R-:W-:Y:S01]  /*17ee0*/  BSSY B1, `(.L_x_8434) ;  /* 0x0000004000017945 */ /* 0x000fe20003800000 */
[----:B------:R-:W-:Y:S02]  /*17ef0*/  SHF.R.S32.HI R9, RZ, 0x1f, R5 ;  /* 0x0000001fff097819 */ /* 0x000fe40000011405 */
[----:B------:R-:W0:Y:S02]  /*17f00*/  SYNCS.PHASECHK.TRANS64.TRYWAIT P0, [R6+URZ+0x38840], R20 ;  /* 0x03884014060075a7 */ /* 0x000e24000800017f */
[----:B0-----:R-:W-:Y:S05]  /*17f10*/  @!P0 BRA `(.L_x_8435) ;  /* 0x0000004000dc8947 */ /* 0x001fea0003800000 */
.L_x_8522:
[----:B------:R-:W-:Y:S05]  /*17f20*/  BSYNC B1 ;  /* 0x0000000000017941 */ /* 0x000fea0003800000 */
.L_x_8434:
        /* <DEDUP_REMOVED lines=40> */
.L_x_8532:
        /* <DEDUP_REMOVED lines=8> */
.L_x_8437:
        /* <DEDUP_REMOVED lines=11> */
.L_x_8438:
[----:B------:R2:W-:Y:S01]  /*182e0*/  SYNCS.ARRIVE.TRANS64.A1T0 RZ, [R6+URZ+0x38830], RZ ;  /* 0x038830ff06ff79a7 */ /* 0x0005e2000810003f */
[----:B------:R-:W-:Y:S05]  /*182f0*/  @!P2 BRA `(.L_x_8439) ;  /* 0x000000000004a947 */ /* 0x000fea0003800000 */
[----:B------:R-:W-:Y:S01]  /*18300*/  BPT.TRAP 0x1 ;  /* 0x000000040000795c */ /* 0x000fe20000300000 */
.L_x_8439:
[----:B------:R-:W3:Y:S01]  /*18310*/  SYNCS.PHASECHK.TRANS64.TRYWAIT P0, [R6+URZ+0x38860], R20 ;  /* 0x03886014060075a7 */ /* 0x000ee2000800017f */
[----:B------:R-:W-:Y:S04]  /*18320*/  BSSY B1, `(.L_x_8440) ;  /* 0x0000002000017945 */ /* 0x000fe80003800000 */
[----:B---3--:R-:W-:Y:S05]  /*18330*/  @!P0 BRA `(.L_x_8441) ;  /* 0x0000004400048947 */ /* 0x008fea0003800000 */
.L_x_8533:
[----:B------:R-:W-:Y:S05]  /*18340*/  BSYNC B1 ;  /* 0x0000000000017941 */ /* 0x000fea0003800000 */
.L_x_8440:
        /* <DEDUP_REMOVED lines=79> */
.L_x_8543:
        /* <DEDUP_REMOVED lines=25> */
.L_x_8443:
        /* <DEDUP_REMOVED lines=11> */
.L_x_8444:
[----:B------:R1:W-:Y:S01]  /*18a80*/  SYNCS.ARRIVE.TRANS64.A1T0 RZ, [R6+URZ+0x38850], RZ ;  /* 0x038850ff06ff79a7 */ /* 0x0003e2000810003f */
[----:B------:R-:W-:Y:S05]  /*18a90*/  @P3 BRA `(.L_x_8445) ;  /* 0xfffffff000583947 */ /* 0x000fea000383ffff */
.L_x_8432:
[----:B------:R-:W-:Y:S05]  /*18aa0*/  BSYNC B0 ;  /* 0x0000000000007941 */ /* 0x000fea0003800000 */
.L_x_8431:
        /* <DEDUP_REMOVED lines=21> */
.L_x_8447:
[----:B------:R-:W-:Y:S05]  /*18c00*/  BSYNC B0 ;  /* 0x0000000000007941 */ /* 0x000fea0003800000 */
.L_x_8446:
[----:B------:R-:W-:-:S07]  /*18c10*/  SEL R18, R18, RZ, P0 ;  /* 0x000000ff12127207 */ /* 0x000fce0000000000 */
.L_x_8400:
[----:B------:R-:W-:Y:S05]  /*18c20*/  BSYNC B7 ;  /* 0x0000000000077941 */ /* 0x000fea0003800000 */
.L_x_8398:
        /* <DEDUP_REMOVED lines=11> */
.L_x_8448:
        /* <DEDUP_REMOVED lines=43> */
.L_x_8553:
[----:B------:R-:W-:Y:S02]  /*18f90*/  ULDC UR4, c[0x0][0xd38] ;  /* 0x00034e0000047ab9 */ /* 0x000fe40000000800 */
[----:B------:R-:W-:-:S04]  /*18fa0*/  IMAD.U32 R4, RZ, RZ, UR4 ;  /* 0x00000004ff047e24 */ /* 0x000fc8000f8e00ff */
[----:B-1----:R-:W-:-:S04]  /*18fb0*/  IMAD R5, R14, R4, RZ ;  /* 0x000000040e057224 */ /* 0x002fc800078e02ff */
[----:B------:R-:W-:-:S05]  /*18fc0*/  IMAD.IADD R6, R6, 0x1, R5 ;  /* 0x0000000106067824 */ /* 0x000fca00078e0205 */
[----:B------:R-:W-:-:S13]  /*18fd0*/  ISETP.GT.AND P6, PT, R6, R0, PT ;  /* 0x000000000600720c */ /* 0x000fda0003fc4270 */
[----:B------:R-:W-:Y:S05]  /*18fe0*/  @P6 BRA `(.L_x_8451) ;  /* 0x0000000000a46947 */ /* 0x000fea0003800000 */
.L_x_8454:
        /* <DEDUP_REMOVED lines=35> */
.L_x_8561:
[----:B------:R-:W-:Y:S02]  /*19220*/  ULDC UR4, c[0x0][0xd38] ;  /* 0x00034e0000047ab9 */ /* 0x000fe40000000800 */
[----:B------:R-:W-:-:S04]  /*19230*/  IMAD.U32 R4, RZ, RZ, UR4 ;  /* 0x00000004ff047e24 */ /* 0x000fc8000f8e00ff */
[----:B-1----:R-:W-:-:S04]  /*19240*/  IMAD R5, R14, R4, RZ ;  /* 0x000000040e057224 */ /* 0x002fc800078e02ff */
[----:B------:R-:W-:-:S05]  /*19250*/  IMAD.IADD R6, R5, 0x1, R6 ;  /* 0x0000000105067824 */ /* 0x000fca00078e0206 */
[----:B------:R-:W-:-:S13]  /*19260*/  ISETP.GT.AND P6, PT, R6, R0, PT ;  /* 0x000000000600720c */ /* 0x000fda0003fc4270 */
[----:B------:R-:W-:Y:S05]  /*19270*/  @!P6 BRA `(.L_x_8454) ;  /* 0xfffffffc005ce947 */ /* 0x000fea000383ffff */
.L_x_8451:
        /* <DEDUP_REMOVED lines=10> */
.L_x_8566:
[----:B------:R-:W-:-:S13]  /*19320*/  ISETP.NE.AND P0, PT, R2, RZ, PT ;  /* 0x000000ff0200720c */ /* 0x000fda0003f05270 */
[----:B------:R-:W-:Y:S05]  /*19330*/  @!P0 BRA `(.L_x_8456) ;  /* 0x0000000000108947 */ /* 0x000fea0003800000 */
[----:B------:R-:W-:Y:S01]  /*19340*/  UMOV UR4, 0xffffffff ;  /* 0xffffffff00047882 */ /* 0x000fe20000000000 */
[----:B-1----:R-:W-:Y:S02]  /*19350*/  VIADD R12, R12, 0xffffffff ;  /* 0xffffffff0c0c7836 */ /* 0x002fe40000000000 */
[----:B------:R-:W-:Y:S05]  /*19360*/  BRA.DIV UR4, `(.L_x_8457) ;  /* 0x0000004604347947 */ /* 0x000fea000b800000 */
[----:B------:R4:W1:Y:S02]  /*19370*/  SHFL.IDX PT, R24, R3, R12, 0x1f ;  /* 0x00001f0c03187589 */ /* 0x00086400000e0000 */
.L_x_8456:
        /* <DEDUP_REMOVED lines=59> */
.L_x_8458:
        /* <DEDUP_REMOVED lines=60> */
.L_x_8459:
[----:B------:R-:W-:-:S05]  /*19af0*/  LOP3.LUT R0, RZ, R3, RZ, 0x33, !PT ;  /* 0x00000003ff007212 */ /* 0x000fca00078e33ff */
[----:B------:R-:W-:Y:S01]  /*19b00*/  IMAD.IADD R25, R25, 0x1, R0 ;  /* 0x0000000119197824 */ /* 0x000fe200078e0200 */
[----:B------:R-:W-:Y:S06]  /*19b10*/  BRA `(.L_x_8460) ;  /* 0x00000000001c7947 */ /* 0x000fec0003800000 */
.L_x_8452:
[----:B------:R-:W-:Y:S01]  /*19b20*/  UMOV UR4, URZ ;  /* 0x0000003f00047c82 */ /* 0x000fe20008000000 */
[----:B------:R-:W-:Y:S01]  /*19b30*/  UMOV UR5, URZ ;  /* 0x0000003f00057c82 */ /* 0x000fe20008000000 */
[----:B------:R-:W-:Y:S01]  /*19b40*/  ULDC UR6, c[0x0][0xd3c] ;  /* 0x00034f0000067ab9 */ /* 0x000fe20000000800 */
[----:B------:R-:W-:Y:S02]  /*19b50*/  IMAD.MOV.U32 R24, RZ, RZ, R0 ;  /* 0x000000ffff187224 */ /* 0x000fe400078e0000 */
[----:B------:R-:W-:Y:S02]  /*19b60*/  IMAD.U32 R25, RZ, RZ, UR4 ;  /* 0x00000004ff197e24 */ /* 0x000fe4000f8e00ff */
[----:B------:R-:W-:Y:S02]  /*19b70*/  IMAD.U32 R26, RZ, RZ, UR5 ;  /* 0x00000005ff1a7e24 */ /* 0x000fe4000f8e00ff */
[----:B------:R-:W-:-:S07]  /*19b80*/  IMAD.U32 R27, RZ, RZ, UR6 ;  /* 0x00000006ff1b7e24 */ /* 0x000fce000f8e00ff */
.L_x_8460:
        /* <DEDUP_REMOVED lines=10> */
.L_x_8449:
[----:B------:R-:W-:Y:S02]  /*19c30*/  ULDC UR4, c[0x0][0xd3c] ;  /* 0x00034f0000047ab9 */ /* 0x000fe40000000800 */
[----:B0-----:R-:W-:-:S13]  /*19c40*/  ISETP.GE.AND P0, PT, R27, UR4, PT ;  /* 0x000000041b007c0c */ /* 0x001fda000bf06270 */
[----:B------:R-:W-:Y:S05]  /*19c50*/  @!P0 BRA `(.L_x_8461) ;  /* 0xffffffa000cc8947 */ /* 0x000fea000383ffff */
[----:B------:R-:W-:Y:S05]  /*19c60*/  BSYNC B8 ;  /* 0x0000000000087941 */ /* 0x000fea0003800000 */
.L_x_8392:
        /* <DEDUP_REMOVED lines=12> */
.L_x_8569:
[----:B------:R-:W-:Y:S05]  /*19d30*/  BSYNC B0 ;  /* 0x0000000000007941 */ /* 0x000fea0003800000 */
.L_x_8462:
[----:B------:R-:W-:-:S03]  /*19d40*/  UMOV UR4, 0xffffffff ;  /* 0xffffffff00047882 */ /* 0x000fc60000000000 */
[----:B------:R-:W-:Y:S05]  /*19d50*/  BRA.DIV UR4, `(.L_x_8464) ;  /* 0x0000003a04f47947 */ /* 0x000fea000b800000 */
[----:B0-----:R-:W0:Y:S02]  /*19d60*/  S2R R0, SR_TID.X ;  /* 0x0000000000007919 */ /* 0x001e240000002100 */
[----:B0-----:R-:W-:-:S04]  /*19d70*/  SHF.R.U32.HI R0, RZ, 0x5, R0 ;  /* 0x00000005ff007819 */ /* 0x001fc80000011600 */
[----:B------:R-:W-:-:S05]  /*19d80*/  LOP3.LUT R0, R0, 0x3, RZ, 0xc0, !PT ;  /* 0x0000000300007812 */ /* 0x000fca00078ec0ff */
[----:B------:R0:W1:Y:S02]  /*19d90*/  SHFL.IDX PT, R14, R0, RZ, 0x1f ;  /* 0x00001fff000e7589 */ /* 0x00006400000e0000 */
.L_x_8572:
[----:B-1----:R-:W-:Y:S01]  /*19da0*/  ISETP.NE.AND P0, PT, R14, RZ, PT ;  /* 0x000000ff0e00720c */ /* 0x002fe20003f05270 */
[----:B------:R-:W-:-:S12]  /*19db0*/  BSSY B0, `(.L_x_8465) ;  /* 0x0000024000007945 */ /* 0x000fd80003800000 */
[----:B------:R-:W-:Y:S05]  /*19dc0*/  @P0 BRA `(.L_x_8466) ;  /* 0x0000000000880947 */ /* 0x000fea0003800000 */
[----:B------:R-:W-:-:S03]  /*19dd0*/  UMOV UR4, 0xffffffff ;  /* 0xffffffff00047882 */ /* 0x000fc60000000000 */
[----:B------:R-:W-:Y:S05]  /*19de0*/  BRA.DIV UR4, `(.L_x_8467) ;  /* 0x0000003e04047947 */ /* 0x000fea000b800000 */
[----:B------:R-:W-:-:S13]  /*19df0*/  ELECT P6, URZ, PT ;  /* 0x00000000003f782f */ /* 0x000fda00038c0000 */
.L_x_8575:
[----:B------:R-:W-:Y:S05]  /*19e00*/  @!P6 BRA `(.L_x_8466) ;  /* 0x000000000078e947 */ /* 0x000fea0003800000 */
[----:B------:R-:W-:-:S06]  /*19e10*/  ULOP3.LUT UR4, UR40, 0x2, URZ, 0xfc, !UPT ;  /* 0x0000000228047892 */ /* 0x000fcc000f8efc3f */
[----:B0-----:R-:W-:-:S05]  /*19e20*/  IMAD.U32 R0, RZ, RZ, UR4 ;  /* 0x00000004ff007e24 */ /* 0x001fca000f8e00ff */
[----:B------:R-:W-:-:S13]  /*19e30*/  ISETP.NE.AND P0, PT, R0, 0x3, PT ;  /* 0x000000030000780c */ /* 0x000fda0003f05270 */
[----:B------:R-:W-:Y:S05]  /*19e40*/  @!P0 BRA `(.L_x_8468) ;  /* 0x0000000000048947 */ /* 0x000fea0003800000 */
[----:B------:R-:W-:Y:S01]  /*19e50*/  BPT.TRAP 0x1 ;  /* 0x000000040000795c */ /* 0x000fe20000300000 */
.L_x_8468:
[C---:B------:R-:W-:Y:S01]  /*19e60*/  IMAD R3, R18.reuse, 0x8, R5 ;  /* 0x0000000812037824 */ /* 0x040fe200078e0205 */
[----:B------:R-:W-:Y:S01]  /*19e70*/  SHF.L.U32 R2, R23, 0x1f, RZ ;  /* 0x0000001f17027819 */ /* 0x000fe200000006ff */
[----:B------:R-:W-:-:S03]  /*19e80*/  VIADD R18, R18, 0x1 ;  /* 0x0000000112127836 */ /* 0x000fc60000000000 */
[----:B------:R-:W0:Y:S02]  /*19e90*/  SYNCS.PHASECHK.TRANS64.TRYWAIT P1, [R3+URZ+0x38840], R2 ;  /* 0x03884002030075a7 */ /* 0x000e24000802017f */
[----:B------:R-:W-:-:S04]  /*19ea0*/  ISETP.NE.AND P2, PT, R18, 0x2, PT ;  /* 0x000000021200780c */ /* 0x000fc80003f45270 */
[----:B------:R-:W-:Y:S01]  /*19eb0*/  SEL R0, RZ, 0x1, P2 ;  /* 0x00000001ff007807 */ /* 0x000fe20001000000 */
[----:B0-----:R-:W-:Y:S08]  /*19ec0*/  @!P1 BRA `(.L_x_8469) ;  /* 0x0000003800ec9947 */ /* 0x001ff00003800000 */
.L_x_8576:
[----:B------:R-:W-:Y:S02]  /*19ed0*/  SEL R18, R18, RZ, P2 ;  /* 0x000000ff12127207 */ /* 0x000fe40001000000 */
[----:B------:R-:W-:Y:S01]  /*19ee0*/  LOP3.LUT R0, R23, R0, RZ, 0x3c, !PT ;  /* 0x0000000017007212 */ /* 0x000fe200078e3cff */
[----:B------:R-:W-:Y:S06]  /*19ef0*/  @!P0 BRA `(.L_x_8470) ;  /* 0x0000000000048947 */ /* 0x000fec0003800000 */
[----:B------:R-:W-:Y:S01]  /*19f00*/  BPT.TRAP 0x1 ;  /* 0x000000040000795c */ /* 0x000fe20000300000 */
.L_x_8470:
[----:B------:R-:W-:Y:S01]  /*19f10*/  IMAD R5, R18, 0x8, R5 ;  /* 0x0000000812057824 */ /* 0x000fe200078e0205 */
[----:B------:R-:W-:-:S04]  /*19f20*/  SHF.L.U32 R0, R0, 0x1f, RZ ;  /* 0x0000001f00007819 */ /* 0x000fc800000006ff */
[----:B------:R-:W1:Y:S02]  /*19f30*/  SYNCS.PHASECHK.TRANS64.TRYWAIT P1, [R5+URZ+0x38840], R0 ;  /* 0x03884000050075a7 */ /* 0x000e64000802017f */
[----:B-1----:R-:W-:Y:S05]  /*19f40*/  @!P1 BRA `(.L_x_8471) ;  /* 0x0000003800e09947 */ /* 0x002fea0003800000 */
.L_x_8577:
[----:B------:R-:W-:Y:S05]  /*19f50*/  @!P0 BRA `(.L_x_8472) ;  /* 0x0000000000048947 */ /* 0x000fea0003800000 */
[----:B------:R-:W-:Y:S01]  /*19f60*/  BPT.TRAP 0x1 ;  /* 0x000000040000795c */ /* 0x000fe20000300000 */
.L_x_8472:
[----:B------:R-:W5:Y:S02]  /*19f70*/  SYNCS.PHASECHK.TRANS64.TRYWAIT P1, [R3+URZ+0x38860], R2 ;  /* 0x03886002030075a7 */ /* 0x000f64000802017f */
[----:B-----5:R-:W-:Y:S05]  /*19f80*/  @!P1 BRA `(.L_x_8473) ;  /* 0x0000003800e49947 */ /* 0x020fea0003800000 */
.L_x_8578:
[----:B------:R-:W-:Y:S05]  /*19f90*/  @!P0 BRA `(.L_x_8474) ;  /* 0x0000000000048947 */ /* 0x000fea0003800000 */
[----:B------:R-:W-:Y:S01]  /*19fa0*/  BPT.TRAP 0x1 ;  /* 0x000000040000795c */ /* 0x000fe20000300000 */
.L_x_8474:
[----:B------:R0:W0:Y:S02]  /*19fb0*/  SYNCS.PHASECHK.TRANS64.TRYWAIT P0, [R5+URZ+0x38860], R0 ;  /* 0x03886000050075a7 */ /* 0x000024000800017f */
[----:B0-----:R-:W-:Y:S05]  /*19fc0*/  @!P0 NANOSLEEP.SYNCS 0x989680 ;  /* 0x009896800000895d */ /* 0x001fea0003900000 */
[----:B------:R-:W0:Y:S02]  /*19fd0*/  @!P0 SYNCS.PHASECHK.TRANS64 P0, [R5+URZ+0x38860], R0 ;  /* 0x03886000050085a7 */ /* 0x000e24000800007f */
[----:B0-----:R-:W-:Y:S05]  /*19fe0*/  @!P0 BRA `(.L_x_8474) ;  /* 0xfffffffc00f08947 */ /* 0x001fea000383ffff */
.L_x_8466:
[----:B------:R-:W-:Y:S05]  /*19ff0*/  BSYNC B0 ;  /* 0x0000000000007941 */ /* 0x000fea0003800000 */
.L_x_8465:
[----:B------:R-:W-:Y:S05]  /*1a000*/  EXIT ;  /* 0x000000000000794d */ /* 0x000fea0003800000 */
.L_x_8331:
[----:B0-----:R0:W1:Y:S02]  /*1a010*/  SYNCS.PHASECHK.TRANS64.TRYWAIT P1, [R17+URZ+0x38800], R6 ;  /* 0x03880006110075a7 */ /* 0x001064000802017f */
[----:B-1----:R-:W-:Y:S05]  /*1a020*/  @!P1 NANOSLEEP.SYNCS 0x989680 ;  /* 0x009896800000995d */ /* 0x002fea0003900000 */
[----:B------:R-:W1:Y:S02]  /*1a030*/  @!P1 SYNCS.PHASECHK.TRANS64 P1, [R17+URZ+0x38800], R6 ;  /* 0x03880006110095a7 */ /* 0x000e64000802007f */
[----:B-1----:R-:W-:Y:S05]  /*1a040*/  @!P1 BRA `(.L_x_8331) ;  /* 0xfffffffc00f09947 */ /* 0x002fea000383ffff */
[----:B------:R-:W-:Y:S05]  /*1a050*/  BRA `(.L_x_8475) ;  /* 0xfffffea000707947 */ /* 0x000fea000383ffff */
.L_x_8335:
[----:B--2---:R2:W3:Y:S02]  /*1a060*/  SYNCS.PHASECHK.TRANS64.TRYWAIT P1, [R9+URZ+0x38830], R8 ;  /* 0x03883008090075a7 */ /* 0x0044e4000802017f */
[----:B---3--:R-:W-:Y:S05]  /*1a070*/  @!P1 NANOSLEEP.SYNCS 0x989680 ;  /* 0x009896800000995d */ /* 0x008fea0003900000 */
[----:B------:R-:W3:Y:S02]  /*1a080*/  @!P1 SYNCS.PHASECHK.TRANS64 P1, [R9+URZ+0x38830], R8 ;  /* 0x03883008090095a7 */ /* 0x000ee4000802007f */
[----:B---3--:R-:W-:Y:S05]  /*1a090*/  @!P1 BRA `(.L_x_8335) ;  /* 0xfffffffc00f09947 */ /* 0x008fea000383ffff */
[----:B------:R-:W-:Y:S05]  /*1a0a0*/  BRA `(.L_x_8334) ;  /* 0xfffffea000947947 */ /* 0x000fea000383ffff */
.L_x_8336:
[----:B---3--:R3:W4:Y:S02]  /*1a0b0*/  SYNCS.PHASECHK.TRANS64.TRYWAIT P1, [R17+URZ+0x38810], R6 ;  /* 0x03881006110075a7 */ /* 0x008724000802017f */
[----:B----4-:R-:W-:Y:S05]  /*1a0c0*/  @!P1 NANOSLEEP.SYNCS 0x989680 ;  /* 0x009896800000995d */ /* 0x010fea0003900000 */
[----:B------:R-:W4:Y:S02]  /*1a0d0*/  @!P1 SYNCS.PHASECHK.TRANS64 P1, [R17+URZ+0x38810], R6 ;  /* 0x03881006110095a7 */ /* 0x000f24000802007f */
[----:B----4-:R-:W-:Y:S05]  /*1a0e0*/  @!P1 BRA `(.L_x_8336) ;  /* 0xfffffffc00f09947 */ /* 0x010fea000383ffff */
[----:B------:R-:W-:Y:S05]  /*1a0f0*/  BRA `(.L_x_8476) ;  /* 0xfffffea400207947 */ /* 0x000fea000383ffff */
.L_x_8340:
[----:B------:R0:W0:Y:S02]  /*1a100*/  SYNCS.PHASECHK.TRANS64.TRYWAIT P1, [R9+URZ+0x38850], R8 ;  /* 0x03885008090075a7 */ /* 0x000024000802017f */
[----:B0-----:R-:W-:Y:S05]  /*1a110*/  @!P1 NANOSLEEP.SYNCS 0x989680 ;  /* 0x009896800000995d */ /* 0x001fea0003900000 */
[----:B------:R-:W0:Y:S02]  /*1a120*/  @!P1 SYNCS.PHASECHK.TRANS64 P1, [R9+URZ+0x38850], R8 ;  /* 0x03885008090095a7 */ /* 0x000e24000802007f */
[----:B0-----:R-:W-:Y:S05]  /*1a130*/  @!P1 BRA `(.L_x_8340) ;  /* 0xfffffffc00f09947 */ /* 0x001fea000383ffff */
[----:B------:R-:W-:Y:S05]  /*1a140*/  BRA `(.L_x_8339) ;  /* 0xfffffea400507947 */ /* 0x000fea000383ffff */
.L_x_8347:
[----:B-1----:R1:W2:Y:S02]  /*1a150*/  SYNCS.PHASECHK.TRANS64.TRYWAIT P1, [R9+URZ+0x38830], R7 ;  /* 0x03883007090075a7 */ /* 0x0022a4000802017f */
[----:B--2---:R-:W-:Y:S05]  /*1a160*/  @!P1 NANOSLEEP.SYNCS 0x989680 ;  /* 0x009896800000995d */ /* 0x004fea0003900000 */
[----:B------:R-:W2:Y:S02]  /*1a170*/  @!P1 SYNCS.PHASECHK.TRANS64 P1, [R9+URZ+0x38830], R7 ;  /* 0x03883007090095a7 */ /* 0x000ea4000802007f */
[----:B--2---:R-:W-:Y:S05]  /*1a180*/  @!P1 BRA `(.L_x_8347) ;  /* 0xfffffffc00f09947 */ /* 0x004fea000383ffff */
[----:B------:R-:W-:Y:S05]  /*1a190*/  BRA `(.L_x_8346) ;  /* 0xfffffed000787947 */ /* 0x000fea000383ffff */
.L_x_8351:
[----:B---3--:R3:W4:Y:S02]  /*1a1a0*/  SYNCS.PHASECHK.TRANS64.TRYWAIT P1, [R9+URZ+0x38850], R7 ;  /* 0x03885007090075a7 */ /* 0x008724000802017f */
[----:B----4-:R-:W-:Y:S05]  /*1a1b0*/  @!P1 NANOSLEEP.SYNCS 0x989680 ;  /* 0x009896800000995d */ /* 0x010fea0003900000 */
[----:B------:R-:W4:Y:S02]  /*1a1c0*/  @!P1 SYNCS.PHASECHK.TRANS64 P1, [R9+URZ+0x38850], R7 ;  /* 0x03885007090095a7 */ /* 0x000f24000802007f */
[----:B----4-:R-:W-:Y:S05]  /*1a1d0*/  @!P1 BRA `(.L_x_8351) ;  /* 0xfffffffc00f09947 */ /* 0x010fea000383ffff */
[----:B------:R-:W-:Y:S05]  /*1a1e0*/  BRA `(.L_x_8350) ;  /* 0xfffffed000d47947 */ /* 0x000fea000383ffff */
.L_x_8359:
[----:B-1----:R1:W2:Y:S02]  /*1a1f0*/  SYNCS.PHASECHK.TRANS64.TRYWAIT P1, [R9+URZ+0x38830], R7 ;  /* 0x03883007090075a7 */ /* 0x0022a4000802017f */
[----:B--2---:R-:W-:Y:S05]  /*1a200*/  @!P1 NANOSLEEP.SYNCS 0x989680 ;  /* 0x009896800000995d */ /* 0x004fea0003900000 */
[----:B------:R-:W2:Y:S02]  /*1a210*/  @!P1 SYNCS.PHASECHK.TRANS64 P1, [R9+URZ+0x38830], R7 ;  /* 0x03883007090095a7 */ /* 0x000ea4000802007f */
[----:B--2---:R-:W-:Y:S05]  /*1a220*/  @!P1 BRA `(.L_x_8359) ;  /* 0xfffffffc00f09947 */ /* 0x004fea000383ffff */
[----:B------:R-:W-:Y:S05]  /*1a230*/  BRA `(.L_x_8358) ;  /* 0xffffff0800107947 */ /* 0x000fea000383ffff */
.L_x_8363:
[----:B---3--:R3:W4:Y:S02]  /*1a240*/  SYNCS.PHASECHK.TRANS64.TRYWAIT P1, [R9+URZ+0x38850], R7 ;  /* 0x03885007090075a7 */ /* 0x008724000802017f */
[----:B----4-:R-:W-:Y:S05]  /*1a250*/  @!P1 NANOSLEEP.SYNCS 0x989680 ;  /* 0x009896800000995d */ /* 0x010fea0003900000 */
[----:B------:R-:W4:Y:S02]  /*1a260*/  @!P1 SYNCS.PHASECHK.TRANS64 P1, [R9+URZ+0x38850], R7 ;  /* 0x03885007090095a7 */ /* 0x000f24000802007f */
[----:B----4-:R-:W-:Y:S05]  /*1a270*/  @!P1 BRA `(.L_x_8363) ;  /* 0xfffffffc00f09947 */ /* 0x010fea000383ffff */
[----:B------:R-:W-:Y:S05]  /*1a280*/  BRA `(.L_x_8362) ;  /* 0xffffff08006c7947 */ /* 0x000fea000383ffff */
.L_x_8406:
        /* <DEDUP_REMOVED lines=11> */
.L_x_8478:
[----:B------:R-:W-:Y:S05]  /*1a340*/  BSYNC B0 ;  /* 0x0000000000007941 */ /* 0x000fea0003800000 */
.L_x_8477:
[----:B------:R-:W-:Y:S05]  /*1a350*/  BRA `(.L_x_8479) ;  /* 0xffffffac001c7947 */ /* 0x000fea000383ffff */
.L_x_8409:
[----:B0-----:R0:W1:Y:S02]  /*1a360*/  SYNCS.PHASECHK.TRANS64.TRYWAIT P0, [R22+URZ+0x38840], R0 ;  /* 0x03884000160075a7 */ /* 0x001064000800017f */
[----:B-1----:R-:W-:Y:S05]  /*1a370*/  @!P0 NANOSLEEP.SYNCS 0x989680 ;  /* 0x009896800000895d */ /* 0x002fea0003900000 */
[----:B------:R-:W1:Y:S02]  /*1a380*/  @!P0 SYNCS.PHASECHK.TRANS64 P0, [R22+URZ+0x38840], R0 ;  /* 0x03884000160085a7 */ /* 0x000e64000800007f */
[----:B-1----:R-:W-:Y:S05]  /*1a390*/  @!P0 BRA `(.L_x_8409) ;  /* 0xfffffffc00f08947 */ /* 0x002fea000383ffff */
[----:B------:R-:W-:Y:S05]  /*1a3a0*/  BRA `(.L_x_8480) ;  /* 0xffffffb000187947 */ /* 0x000fea000383ffff */
.L_x_8410:
        /* <DEDUP_REMOVED lines=8> */
.L_x_8482:
[----:B------:R-:W-:Y:S05]  /*1a430*/  BSYNC B0 ;  /* 0x0000000000007941 */ /* 0x000fea0003800000 */
.L_x_8481:
        /* <DEDUP_REMOVED lines=9> */
.L_x_8483:
[----:B------:R-:W-:Y:S02]  /*1a4d0*/  IMAD.MOV.U32 R13, RZ, RZ, R5 ;  /* 0x000000ffff0d7224 */ /* 0x000fe400078e0005 */
[----:B------:R-:W-:Y:S02]  /*1a4e0*/  IMAD.MOV.U32 R12, RZ, RZ, 0x1 ;  /* 0x00000001ff0c7424 */ /* 0x000fe400078e00ff */
[----:B------:R-:W-:-:S07]  /*1a4f0*/  IMAD.MOV.U32 R3, RZ, RZ, R14 ;  /* 0x000000ffff037224 */ /* 0x000fce00078e000e */
[----:B------:R-:W-:Y:S05]  /*1a500*/  WARPSYNC.COLLECTIVE R15, `(.L_x_8484) ;  /* 0x000000000f087348 */ /* 0x000fea0003c00000 */
[----:B------:R0:W1:Y:S02]  /*1a510*/  SHFL.IDX P6, R14, R13, R12, R11 ;  /* 0x0000000c0d0e7389 */ /* 0x00006400000c000b */
[----:B01----:R-:W-:Y:S01]  /*1a520*/  ENDCOLLECTIVE ;  /* 0x000000000000791b */ /* 0x003fe20003800000 */
.L_x_8484:
        /* <DEDUP_REMOVED lines=15> */
.L_x_8485:
[----:B------:R-:W-:Y:S02]  /*1a620*/  @P0 IMAD R6, R4, 0x2, R17 ;  /* 0x0000000204060824 */ /* 0x000fe400078e0211 */
[----:B------:R-:W-:Y:S02]  /*1a630*/  IMAD.MOV.U32 R13, RZ, RZ, R5 ;  /* 0x000000ffff0d7224 */ /* 0x000fe400078e0005 */
[----:B------:R-:W-:Y:S02]  /*1a640*/  IMAD.MOV.U32 R12, RZ, RZ, 0x2 ;  /* 0x00000002ff0c7424 */ /* 0x000fe400078e00ff */
[----:B------:R-:W-:-:S07]  /*1a650*/  IMAD.MOV.U32 R3, RZ, RZ, R14 ;  /* 0x000000ffff037224 */ /* 0x000fce00078e000e */
[----:B------:R-:W-:Y:S05]  /*1a660*/  WARPSYNC.COLLECTIVE R15, `(.L_x_8486) ;  /* 0x000000000f087348 */ /* 0x000fea0003c00000 */
[----:B------:R0:W1:Y:S02]  /*1a670*/  SHFL.IDX P6, R14, R13, R12, R11 ;  /* 0x0000000c0d0e7389 */ /* 0x00006400000c000b */
[----:B01----:R-:W-:Y:S01]  /*1a680*/  ENDCOLLECTIVE ;  /* 0x000000000000791b */ /* 0x003fe20003800000 */
.L_x_8486:
        /* <DEDUP_REMOVED lines=15> */
.L_x_8487:
[----:B------:R-:W-:Y:S02]  /*1a780*/  @P0 IMAD R6, R4, 0x2, R17 ;  /* 0x0000000204060824 */ /* 0x000fe400078e0211 */
[----:B------:R-:W-:Y:S02]  /*1a790*/  IMAD.MOV.U32 R13, RZ, RZ, R5 ;  /* 0x000000ffff0d7224 */ /* 0x000fe400078e0005 */
[----:B------:R-:W-:Y:S02]  /*1a7a0*/  IMAD.MOV.U32 R12, RZ, RZ, 0x3 ;  /* 0x00000003ff0c7424 */ /* 0x000fe400078e00ff */
[----:B------:R-:W-:-:S07]  /*1a7b0*/  IMAD.MOV.U32 R3, RZ, RZ, R14 ;  /* 0x000000ffff037224 */ /* 0x000fce00078e000e */
[----:B------:R-:W-:Y:S05]  /*1a7c0*/  WARPSYNC.COLLECTIVE R15, `(.L_x_8488) ;  /* 0x000000000f087348 */ /* 0x000fea0003c00000 */
[----:B------:R0:W1:Y:S02]  /*1a7d0*/  SHFL.IDX P6, R14, R13, R12, R11 ;  /* 0x0000000c0d0e7389 */ /* 0x00006400000c000b */
[----:B01----:R-:W-:Y:S01]  /*1a7e0*/  ENDCOLLECTIVE ;  /* 0x000000000000791b */ /* 0x003fe20003800000 */
.L_x_8488:
        /* <DEDUP_REMOVED lines=10> */
.L_x_8489:
[----:B------:R-:W-:Y:S01]  /*1a890*/  @!PT LDS RZ, [RZ] ;  /* 0x00000000fffff984 */ /* 0x000fe20000000800 */
[----:B------:R-:W-:Y:S01]  /*1a8a0*/  @!PT LDS RZ, [RZ] ;  /* 0x00000000fffff984 */ /* 0x000fe20000000800 */
[----:B------:R-:W-:Y:S01]  /*1a8b0*/  @!PT LDS RZ, [RZ] ;  /* 0x00000000fffff984 */ /* 0x000fe20000000800 */
[----:B------:R0:W-:Y:S01]  /*1a8c0*/  @P0 LDGSTS.E.BYPASS.LTC128B.128 [R6+0x23400], desc[UR42][R2.64], !P2 ;  /* 0x2340000002060fae */ /* 0x0001e2000d101d6a */
[----:B------:R-:W-:Y:S01]  /*1a8d0*/  IMAD.MOV.U32 R0, RZ, RZ, R14 ;  /* 0x000000ffff007224 */ /* 0x000fe200078e000e */
[----:B------:R-:W-:Y:S06]  /*1a8e0*/  BRA `(.L_x_8490) ;  /* 0xffffffac00cc7947 */ /* 0x000fec000383ffff */
.L_x_8415:
        /* <DEDUP_REMOVED lines=10> */
.L_x_8491:
        /* <DEDUP_REMOVED lines=9> */
.L_x_8492:
[----:B------:R-:W-:Y:S02]  /*1aa20*/  IMAD.MOV.U32 R13, RZ, RZ, R2 ;  /* 0x000000ffff0d7224 */ /* 0x000fe400078e0002 */
[----:B------:R-:W-:Y:S02]  /*1aa30*/  IMAD.MOV.U32 R12, RZ, RZ, 0x1 ;  /* 0x00000001ff0c7424 */ /* 0x000fe400078e00ff */
[----:B------:R-:W-:-:S07]  /*1aa40*/  IMAD.MOV.U32 R5, RZ, RZ, R14 ;  /* 0x000000ffff057224 */ /* 0x000fce00078e000e */
[----:B------:R-:W-:Y:S05]  /*1aa50*/  WARPSYNC.COLLECTIVE R15, `(.L_x_8493) ;  /* 0x000000000f087348 */ /* 0x000fea0003c00000 */
[----:B------:R0:W1:Y:S02]  /*1aa60*/  SHFL.IDX P6, R14, R13, R12, R11 ;  /* 0x0000000c0d0e7389 */ /* 0x00006400000c000b */
[----:B01----:R-:W-:Y:S01]  /*1aa70*/  ENDCOLLECTIVE ;  /* 0x000000000000791b */ /* 0x003fe20003800000 */
.L_x_8493:
        /* <DEDUP_REMOVED lines=15> */
.L_x_8494:
        /* <DEDUP_REMOVED lines=8> */
.L_x_8495:
        /* <DEDUP_REMOVED lines=16> */
.L_x_8496:
[----:B------:R-:W-:Y:S01]  /*1acf0*/  @P2 LOP3.LUT R16, R16, 0x40, RZ, 0xfc, !PT ;  /* 0x0000004010102812 */ /* 0x000fe200078efcff */
[----:B------:R-:W-:Y:S02]  /*1ad00*/  IMAD.MOV.U32 R13, RZ, RZ, R2 ;  /* 0x000000ffff0d7224 */ /* 0x000fe400078e0002 */
[----:B------:R-:W-:Y:S02]  /*1ad10*/  IMAD.MOV.U32 R12, RZ, RZ, 0x3 ;  /* 0x00000003ff0c7424 */ /* 0x000fe400078e00ff */
[----:B------:R-:W-:-:S07]  /*1ad20*/  IMAD.MOV.U32 R5, RZ, RZ, R14 ;  /* 0x000000ffff057224 */ /* 0x000fce00078e000e */
[----:B------:R-:W-:Y:S05]  /*1ad30*/  WARPSYNC.COLLECTIVE R15, `(.L_x_8497) ;  /* 0x000000000f087348 */ /* 0x000fea0003c00000 */
[----:B------:R0:W1:Y:S02]  /*1ad40*/  SHFL.IDX P6, R14, R13, R12, R11 ;  /* 0x0000000c0d0e7389 */ /* 0x00006400000c000b */
[----:B01----:R-:W-:Y:S01]  /*1ad50*/  ENDCOLLECTIVE ;  /* 0x000000000000791b */ /* 0x003fe20003800000 */
.L_x_8497:
        /* <DEDUP_REMOVED lines=14> */
.L_x_8498:
[----:B------:R-:W-:Y:S01]  /*1ae40*/  IMAD.MOV.U32 R0, RZ, RZ, R14 ;  /* 0x000000ffff007224 */ /* 0x000fe200078e000e */
[----:B------:R-:W-:Y:S06]  /*1ae50*/  BRA `(.L_x_8499) ;  /* 0xffffffb000d07947 */ /* 0x000fec000383ffff */
.L_x_8419:
        /* <DEDUP_REMOVED lines=47> */
.L_x_8501:
[----:B------:R-:W-:Y:S05]  /*1b150*/  BSYNC B0 ;  /* 0x0000000000007941 */ /* 0x000fea0003800000 */
.L_x_8500:
        /* <DEDUP_REMOVED lines=11> */
.L_x_8502:
        /* <DEDUP_REMOVED lines=39> */
.L_x_8503:
[----:B------:R-:W-:Y:S02]  /*1b480*/  IMAD.MOV.U32 R13, RZ, RZ, R0 ;  /* 0x000000ffff0d7224 */ /* 0x000fe400078e0000 */
[----:B------:R-:W-:-:S07]  /*1b490*/  IMAD.MOV.U32 R7, RZ, RZ, R14 ;  /* 0x000000ffff077224 */ /* 0x000fce00078e000e */
[----:B------:R-:W-:Y:S05]  /*1b4a0*/  WARPSYNC.COLLECTIVE R15, `(.L_x_8504) ;  /* 0x000000000f087348 */ /* 0x000fea0003c00000 */
[----:B------:R0:W1:Y:S02]  /*1b4b0*/  SHFL.IDX P6, R14, R13, R12, R11 ;  /* 0x0000000c0d0e7389 */ /* 0x00006400000c000b */
[----:B01----:R-:W-:Y:S01]  /*1b4c0*/  ENDCOLLECTIVE ;  /* 0x000000000000791b */ /* 0x003fe20003800000 */
.L_x_8504:
        /* <DEDUP_REMOVED lines=33> */
.L_x_8505:
[----:B------:R-:W-:Y:S02]  /*1b6e0*/  IMAD.MOV.U32 R13, RZ, RZ, R0 ;  /* 0x000000ffff0d7224 */ /* 0x000fe400078e0000 */
[----:B------:R-:W-:-:S07]  /*1b6f0*/  IMAD.MOV.U32 R7, RZ, RZ, R14 ;  /* 0x000000ffff077224 */ /* 0x000fce00078e000e */
[----:B------:R-:W-:Y:S05]  /*1b700*/  WARPSYNC.COLLECTIVE R15, `(.L_x_8506) ;  /* 0x000000000f087348 */ /* 0x000fea0003c00000 */
[----:B------:R0:W1:Y:S02]  /*1b710*/  SHFL.IDX P6, R14, R13, R12, R11 ;  /* 0x0000000c0d0e7389 */ /* 0x00006400000c000b */
[----:B01----:R-:W-:Y:S01]  /*1b720*/  ENDCOLLECTIVE ;  /* 0x000000000000791b */ /* 0x003fe20003800000 */
.L_x_8506:
        /* <DEDUP_REMOVED lines=27> */
.L_x_8507:
[----:B------:R-:W-:Y:S02]  /*1b8e0*/  IMAD.MOV.U32 R13, RZ, RZ, R0 ;  /* 0x000000ffff0d7224 */ /* 0x000fe400078e0000 */
[----:B------:R-:W-:-:S07]  /*1b8f0*/  IMAD.MOV.U32 R6, RZ, RZ, R14 ;  /* 0x000000ffff067224 */ /* 0x000fce00078e000e */
[----:B------:R-:W-:Y:S05]  /*1b900*/  WARPSYNC.COLLECTIVE R15, `(.L_x_8508) ;  /* 0x000000000f087348 */ /* 0x000fea0003c00000 */
[----:B------:R0:W1:Y:S02]  /*1b910*/  SHFL.IDX P6, R14, R13, R12, R11 ;  /* 0x0000000c0d0e7389 */ /* 0x00006400000c000b */
[----:B01----:R-:W-:Y:S01]  /*1b920*/  ENDCOLLECTIVE ;  /* 0x000000000000791b */ /* 0x003fe20003800000 */
.L_x_8508:
[----:B------:R-:W-:Y:S01]  /*1b930*/  IMAD.MOV.U32 R0, RZ, RZ, R14 ;  /* 0x000000ffff007224 */ /* 0x000fe200078e000e */
[----:B------:R-:W-:Y:S06]  /*1b940*/  BRA `(.L_x_8509) ;  /* 0xffffffb400447947 */ /* 0x000fec000383ffff */
.L_x_8424:
[----:B0-----:R0:W1:Y:S02]  /*1b950*/  SYNCS.PHASECHK.TRANS64.TRYWAIT P0, [R17+URZ+0x38820], R0 ;  /* 0x03882000110075a7 */ /* 0x001064000800017f */
[----:B-1----:R-:W-:Y:S05]  /*1b960*/  @!P0 NANOSLEEP.SYNCS 0x989680 ;  /* 0x009896800000895d */ /* 0x002fea0003900000 */
[----:B------:R-:W1:Y:S02]  /*1b970*/  @!P0 SYNCS.PHASECHK.TRANS64 P0, [R17+URZ+0x38820], R0 ;  /* 0x03882000110085a7 */ /* 0x000e64000800007f */
[----:B-1----:R-:W-:Y:S05]  /*1b980*/  @!P0 BRA `(.L_x_8424) ;  /* 0xfffffffc00f08947 */ /* 0x002fea000383ffff */
[----:B------:R-:W-:Y:S05]  /*1b990*/  BRA `(.L_x_8510) ;  /* 0xffffffb400e07947 */ /* 0x000fea000383ffff */
.L_x_8427:
[----:B0-----:R0:W1:Y:S02]  /*1b9a0*/  SYNCS.PHASECHK.TRANS64.TRYWAIT P0, [R22+URZ+0x38860], R0 ;  /* 0x03886000160075a7 */ /* 0x001064000800017f */
[----:B-1----:R-:W-:Y:S05]  /*1b9b0*/  @!P0 NANOSLEEP.SYNCS 0x989680 ;  /* 0x009896800000895d */ /* 0x002fea0003900000 */
[----:B------:R-:W1:Y:S02]  /*1b9c0*/  @!P0 SYNCS.PHASECHK.TRANS64 P0, [R22+URZ+0x38860], R0 ;  /* 0x03886000160085a7 */ /* 0x000e64000800007f */
[----:B-1----:R-:W-:Y:S05]  /*1b9d0*/  @!P0 BRA `(.L_x_8427) ;  /* 0xfffffffc00f08947 */ /* 0x002fea000383ffff */
[----:B------:R-:W-:Y:S05]  /*1b9e0*/  BRA `(.L_x_8511) ;  /* 0xffffffb400f07947 */ /* 0x000fea000383ffff */
.L_x_8428:
        /* <DEDUP_REMOVED lines=8> */
.L_x_8513:
[----:B------:R-:W-:Y:S05]  /*1ba70*/  BSYNC B0 ;  /* 0x0000000000007941 */ /* 0x000fea0003800000 */
.L_x_8512:
        /* <DEDUP_REMOVED lines=15> */
.L_x_8514:
        /* <DEDUP_REMOVED lines=39> */
.L_x_8515:
[----:B------:R-:W-:Y:S02]  /*1bde0*/  IMAD.MOV.U32 R13, RZ, RZ, R4 ;  /* 0x000000ffff0d7224 */ /* 0x000fe400078e0004 */
[----:B------:R-:W-:-:S07]  /*1bdf0*/  IMAD.MOV.U32 R3, RZ, RZ, R14 ;  /* 0x000000ffff037224 */ /* 0x000fce00078e000e */
[----:B------:R-:W-:Y:S05]  /*1be00*/  WARPSYNC.COLLECTIVE R15, `(.L_x_8516) ;  /* 0x000000000f087348 */ /* 0x000fea0003c00000 */
[----:B------:R0:W1:Y:S02]  /*1be10*/  SHFL.IDX P6, R14, R13, R12, R11 ;  /* 0x0000000c0d0e7389 */ /* 0x00006400000c000b */
[----:B01----:R-:W-:Y:S01]  /*1be20*/  ENDCOLLECTIVE ;  /* 0x000000000000791b */ /* 0x003fe20003800000 */
.L_x_8516:
        /* <DEDUP_REMOVED lines=29> */
.L_x_8517:
[----:B------:R-:W-:Y:S02]  /*1c000*/  IMAD.MOV.U32 R13, RZ, RZ, R4 ;  /* 0x000000ffff0d7224 */ /* 0x000fe400078e0004 */
[----:B------:R-:W-:-:S07]  /*1c010*/  IMAD.MOV.U32 R7, RZ, RZ, R14 ;  /* 0x000000ffff077224 */ /* 0x000fce00078e000e */
[----:B------:R-:W-:Y:S05]  /*1c020*/  WARPSYNC.COLLECTIVE R15, `(.L_x_8518) ;  /* 0x000000000f087348 */ /* 0x000fea0003c00000 */
[----:B------:R0:W1:Y:S02]  /*1c030*/  SHFL.IDX P6, R14, R13, R12, R11 ;  /* 0x0000000c0d0e7389 */ /* 0x00006400000c000b */
[----:B01----:R-:W-:Y:S01]  /*1c040*/  ENDCOLLECTIVE ;  /* 0x000000000000791b */ /* 0x003fe20003800000 */
.L_x_8518:
        /* <DEDUP_REMOVED lines=29> */
.L_x_8519:
[----:B------:R-:W-:Y:S02]  /*1c220*/  IMAD.MOV.U32 R13, RZ, RZ, R4 ;  /* 0x000000ffff0d7224 */ /* 0x000fe400078e0004 */
[----:B------:R-:W-:-:S07]  /*1c230*/  IMAD.MOV.U32 R6, RZ, RZ, R14 ;  /* 0x000000ffff067224 */ /* 0x000fce00078e000e */
[----:B------:R-:W-:Y:S05]  /*1c240*/  WARPSYNC.COLLECTIVE R15, `(.L_x_8520) ;  /* 0x000000000f087348 */ /* 0x000fea0003c00000 */
[----:B------:R0:W1:Y:S02]  /*1c250*/  SHFL.IDX P6, R14, R13, R12, R11 ;  /* 0x0000000c0d0e7389 */ /* 0x00006400000c000b */
[----:B01----:R-:W-:Y:S01]  /*1c260*/  ENDCOLLECTIVE ;  /* 0x000000000000791b */ /* 0x003fe20003800000 */
.L_x_8520:
[----:B------:R-:W-:Y:S01]  /*1c270*/  IMAD.MOV.U32 R2, RZ, RZ, R14 ;  /* 0x000000ffff027224 */ /* 0x000fe200078e000e */
[----:B------:R-:W-:Y:S06]  /*1c280*/  BRA `(.L_x_8521) ;  /* 0xffffffb4007c7947 */ /* 0x000fec000383ffff */
.L_x_8435:
[----:B0-----:R0:W1:Y:S02]  /*1c290*/  SYNCS.PHASECHK.TRANS64.TRYWAIT P0, [R6+URZ+0x38840], R20 ;  /* 0x03884014060075a7 */ /* 0x001064000800017f */
[----:B-1----:R-:W-:Y:S05]  /*1c2a0*/  @!P0 NANOSLEEP.SYNCS 0x989680 ;  /* 0x009896800000895d */ /* 0x002fea0003900000 */
[----:B------:R-:W1:Y:S02]  /*1c2b0*/  @!P0 SYNCS.PHASECHK.TRANS64 P0, [R6+URZ+0x38840], R20 ;  /* 0x03884014060085a7 */ /* 0x000e64000800007f */
[----:B-1----:R-:W-:Y:S05]  /*1c2c0*/  @!P0 BRA `(.L_x_8435) ;  /* 0xfffffffc00f08947 */ /* 0x002fea000383ffff */
[----:B------:R-:W-:Y:S05]  /*1c2d0*/  BRA `(.L_x_8522) ;  /* 0xffffffbc00107947 */ /* 0x000fea000383ffff */
.L_x_8436:
        /* <DEDUP_REMOVED lines=8> */
.L_x_8524:
[----:B------:R-:W-:Y:S05]  /*1c360*/  BSYNC B1 ;  /* 0x0000000000017941 */ /* 0x000fea0003800000 */
.L_x_8523:
        /* <DEDUP_REMOVED lines=9> */
.L_x_8525:
[----:B------:R-:W-:Y:S02]  /*1c400*/  IMAD.MOV.U32 R13, RZ, RZ, R25 ;  /* 0x000000ffff0d7224 */ /* 0x000fe400078e0019 */
[----:B------:R-:W-:Y:S02]  /*1c410*/  IMAD.MOV.U32 R12, RZ, RZ, 0x1 ;  /* 0x00000001ff0c7424 */ /* 0x000fe400078e00ff */
[----:B------:R-:W-:-:S07]  /*1c420*/  IMAD.MOV.U32 R2, RZ, RZ, R14 ;  /* 0x000000ffff027224 */ /* 0x000fce00078e000e */
[----:B------:R-:W-:Y:S05]  /*1c430*/  WARPSYNC.COLLECTIVE R15, `(.L_x_8526) ;  /* 0x000000000f087348 */ /* 0x000fea0003c00000 */
[----:B------:R0:W1:Y:S02]  /*1c440*/  SHFL.IDX P6, R14, R13, R12, R11 ;  /* 0x0000000c0d0e7389 */ /* 0x00006400000c000b */
[----:B01----:R-:W-:Y:S01]  /*1c450*/  ENDCOLLECTIVE ;  /* 0x000000000000791b */ /* 0x003fe20003800000 */
.L_x_8526:
        /* <DEDUP_REMOVED lines=11> */
.L_x_8527:
[----:B------:R-:W-:Y:S02]  /*1c510*/  IMAD.MOV.U32 R13, RZ, RZ, R25 ;  /* 0x000000ffff0d7224 */ /* 0x000fe400078e0019 */
[----:B------:R-:W-:Y:S02]  /*1c520*/  IMAD.MOV.U32 R12, RZ, RZ, 0x2 ;  /* 0x00000002ff0c7424 */ /* 0x000fe400078e00ff */
[----:B------:R-:W-:-:S07]  /*1c530*/  IMAD.MOV.U32 R2, RZ, RZ, R14 ;  /* 0x000000ffff027224 */ /* 0x000fce00078e000e */
[----:B------:R-:W-:Y:S05]  /*1c540*/  WARPSYNC.COLLECTIVE R15, `(.L_x_8528) ;  /* 0x000000000f087348 */ /* 0x000fea0003c00000 */
[----:B------:R0:W1:Y:S02]  /*1c550*/  SHFL.IDX P6, R14, R13, R12, R11 ;  /* 0x0000000c0d0e7389 */ /* 0x00006400000c000b */
[----:B01----:R-:W-:Y:S01]  /*1c560*/  ENDCOLLECTIVE ;  /* 0x000000000000791b */ /* 0x003fe20003800000 */
.L_x_8528:
        /* <DEDUP_REMOVED lines=11> */
.L_x_8529:
[----:B------:R-:W-:Y:S02]  /*1c620*/  IMAD.MOV.U32 R13, RZ, RZ, R25 ;  /* 0x000000ffff0d7224 */ /* 0x000fe400078e0019 */
[----:B------:R-:W-:Y:S02]  /*1c630*/  IMAD.MOV.U32 R12, RZ, RZ, 0x3 ;  /* 0x00000003ff0c7424 */ /* 0x000fe400078e00ff */
[----:B------:R-:W-:-:S07]  /*1c640*/  IMAD.MOV.U32 R2, RZ, RZ, R14 ;  /* 0x000000ffff027224 */ /* 0x000fce00078e000e */
[----:B------:R-:W-:Y:S05]  /*1c650*/  WARPSYNC.COLLECTIVE R15, `(.L_x_8530) ;  /* 0x000000000f087348 */ /* 0x000fea0003c00000 */
[----:B------:R0:W1:Y:S02]  /*1c660*/  SHFL.IDX P6, R14, R13, R12, R11 ;  /* 0x0000000c0d0e7389 */ /* 0x00006400000c000b */
[----:B01----:R-:W-:Y:S01]  /*1c670*/  ENDCOLLECTIVE ;  /* 0x000000000000791b */ /* 0x003fe20003800000 */
.L_x_8530:
        /* <DEDUP_REMOVED lines=11> */
.L_x_8531:
[----:B------:R-:W-:Y:S01]  /*1c730*/  IMAD.MOV.U32 R2, RZ, RZ, R14 ;  /* 0x000000ffff027224 */ /* 0x000fe200078e000e */
[----:B------:R-:W-:Y:S06]  /*1c740*/  BRA `(.L_x_8532) ;  /* 0xffffffb800987947 */ /* 0x000fec000383ffff */
.L_x_8441:
[----:B---3--:R3:W4:Y:S02]  /*1c750*/  SYNCS.PHASECHK.TRANS64.TRYWAIT P0, [R6+URZ+0x38860], R20 ;  /* 0x03886014060075a7 */ /* 0x008724000800017f */
[----:B----4-:R-:W-:Y:S05]  /*1c760*/  @!P0 NANOSLEEP.SYNCS 0x989680 ;  /* 0x009896800000895d */ /* 0x010fea0003900000 */
[----:B------:R-:W4:Y:S02]  /*1c770*/  @!P0 SYNCS.PHASECHK.TRANS64 P0, [R6+URZ+0x38860], R20 ;  /* 0x03886014060085a7 */ /* 0x000f24000800007f */
[----:B----4-:R-:W-:Y:S05]  /*1c780*/  @!P0 BRA `(.L_x_8441) ;  /* 0xfffffffc00f08947 */ /* 0x010fea000383ffff */
[----:B------:R-:W-:Y:S05]  /*1c790*/  BRA `(.L_x_8533) ;  /* 0xffffffb800e87947 */ /* 0x000fea000383ffff */
.L_x_8442:
        /* <DEDUP_REMOVED lines=8> */
.L_x_8535:
[----:B------:R-:W-:Y:S05]  /*1c820*/  BSYNC B1 ;  /* 0x0000000000017941 */ /* 0x000fea0003800000 */
.L_x_8534:
        /* <DEDUP_REMOVED lines=13> */
.L_x_8536:
        /* <DEDUP_REMOVED lines=17> */
.L_x_8537:
        /* <DEDUP_REMOVED lines=16> */
.L_x_8538:
        /* <DEDUP_REMOVED lines=19> */
.L_x_8539:
        /* <DEDUP_REMOVED lines=14> */
.L_x_8540:
        /* <DEDUP_REMOVED lines=16> */
.L_x_8541:
        /* <DEDUP_REMOVED lines=14> */
.L_x_8542:
[----:B------:R-:W-:Y:S05]  /*1cf00*/  BRA `(.L_x_8543) ;  /* 0xffffffb8004c7947 */ /* 0x000fea000383ffff */
.L_x_8450:
        /* <DEDUP_REMOVED lines=8> */
.L_x_8545:
[----:B------:R-:W-:Y:S05]  /*1cf90*/  BSYNC B0 ;  /* 0x0000000000007941 */ /* 0x000fea0003800000 */
.L_x_8544:
        /* <DEDUP_REMOVED lines=9> */
.L_x_8546:
        /* <DEDUP_REMOVED lines=23> */
.L_x_8547:
[----:B------:R-:W-:Y:S01]  /*1d1a0*/  IMAD.MOV.U32 R12, RZ, RZ, 0x2 ;  /* 0x00000002ff0c7424 */ /* 0x000fe200078e00ff */
[----:B------:R-:W-:-:S05]  /*1d1b0*/  SEL R4, R14, RZ, P1 ;  /* 0x000000ff0e047207 */ /* 0x000fca0000800000 */
[----:B------:R-:W-:-:S04]  /*1d1c0*/  IMAD.IADD R4, R13, 0x1, R4 ;  /* 0x000000010d047824 */ /* 0x000fc800078e0204 */
[----:B------:R-:W-:-:S07]  /*1d1d0*/  IMAD.MOV.U32 R13, RZ, RZ, R4 ;  /* 0x000000ffff0d7224 */ /* 0x000fce00078e0004 */
[----:B------:R-:W-:Y:S05]  /*1d1e0*/  WARPSYNC.COLLECTIVE R15, `(.L_x_8548) ;  /* 0x000000000f087348 */ /* 0x000fea0003c00000 */
[----:B------:R0:W1:Y:S02]  /*1d1f0*/  SHFL.UP P6, R14, R13, R12, R11 ;  /* 0x0400000c0d0e7389 */ /* 0x00006400000c000b */
[----:B01----:R-:W-:Y:S01]  /*1d200*/  ENDCOLLECTIVE ;  /* 0x000000000000791b */ /* 0x003fe20003800000 */
.L_x_8548:
[----:B------:R-:W-:Y:S01]  /*1d210*/  IMAD.MOV.U32 R12, RZ, RZ, 0x4 ;  /* 0x00000004ff0c7424 */ /* 0x000fe200078e00ff */
[----:B------:R-:W-:-:S05]  /*1d220*/  SEL R3, R14, RZ, P2 ;  /* 0x000000ff0e037207 */ /* 0x000fca0001000000 */
[----:B------:R-:W-:-:S04]  /*1d230*/  IMAD.IADD R2, R4, 0x1, R3 ;  /* 0x0000000104027824 */ /* 0x000fc800078e0203 */
[----:B------:R-:W-:-:S07]  /*1d240*/  IMAD.MOV.U32 R13, RZ, RZ, R2 ;  /* 0x000000ffff0d7224 */ /* 0x000fce00078e0002 */
[----:B------:R-:W-:Y:S05]  /*1d250*/  WARPSYNC.COLLECTIVE R15, `(.L_x_8549) ;  /* 0x000000000f087348 */ /* 0x000fea0003c00000 */
[----:B------:R0:W1:Y:S02]  /*1d260*/  SHFL.UP P6, R14, R13, R12, R11 ;  /* 0x0400000c0d0e7389 */ /* 0x00006400000c000b */
[----:B01----:R-:W-:Y:S01]  /*1d270*/  ENDCOLLECTIVE ;  /* 0x000000000000791b */ /* 0x003fe20003800000 */
.L_x_8549:
[----:B------:R-:W-:Y:S01]  /*1d280*/  IMAD.MOV.U32 R12, RZ, RZ, 0x8 ;  /* 0x00000008ff0c7424 */ /* 0x000fe200078e00ff */
[----:B------:R-:W-:-:S05]  /*1d290*/  SEL R3, R14, RZ, P3 ;  /* 0x000000ff0e037207 */ /* 0x000fca0001800000 */
[----:B------:R-:W-:-:S04]  /*1d2a0*/  IMAD.IADD R3, R2, 0x1, R3 ;  /* 0x0000000102037824 */ /* 0x000fc800078e0203 */
[----:B------:R-:W-:-:S07]  /*1d2b0*/  IMAD.MOV.U32 R13, RZ, RZ, R3 ;  /* 0x000000ffff0d7224 */ /* 0x000fce00078e0003 */
[----:B------:R-:W-:Y:S05]  /*1d2c0*/  WARPSYNC.COLLECTIVE R15, `(.L_x_8550) ;  /* 0x000000000f087348 */ /* 0x000fea0003c00000 */
[----:B------:R0:W1:Y:S02]  /*1d2d0*/  SHFL.UP P6, R14, R13, R12, R11 ;  /* 0x0400000c0d0e7389 */ /* 0x00006400000c000b */
[----:B01----:R-:W-:Y:S01]  /*1d2e0*/  ENDCOLLECTIVE ;  /* 0x000000000000791b */ /* 0x003fe20003800000 */
.L_x_8550:
[----:B------:R-:W-:Y:S01]  /*1d2f0*/  IMAD.MOV.U32 R12, RZ, RZ, 0x10 ;  /* 0x00000010ff0c7424 */ /* 0x000fe200078e00ff */
[----:B------:R-:W-:-:S05]  /*1d300*/  SEL R4, R14, RZ, P4 ;  /* 0x000000ff0e047207 */ /* 0x000fca0002000000 */
[----:B------:R-:W-:-:S04]  /*1d310*/  IMAD.IADD R4, R3, 0x1, R4 ;  /* 0x0000000103047824 */ /* 0x000fc800078e0204 */
[----:B------:R-:W-:-:S07]  /*1d320*/  IMAD.MOV.U32 R13, RZ, RZ, R4 ;  /* 0x000000ffff0d7224 */ /* 0x000fce00078e0004 */
[----:B------:R-:W-:Y:S05]  /*1d330*/  WARPSYNC.COLLECTIVE R15, `(.L_x_8551) ;  /* 0x000000000f087348 */ /* 0x000fea0003c00000 */
[----:B------:R0:W1:Y:S02]  /*1d340*/  SHFL.UP P6, R14, R13, R12, R11 ;  /* 0x0400000c0d0e7389 */ /* 0x00006400000c000b */
[----:B01----:R-:W-:Y:S01]  /*1d350*/  ENDCOLLECTIVE ;  /* 0x000000000000791b */ /* 0x003fe20003800000 */
.L_x_8551:
        /* <DEDUP_REMOVED lines=8> */
.L_x_8552:
[----:B------:R-:W-:Y:S05]  /*1d3e0*/  BRA `(.L_x_8553) ;  /* 0xffffffb800e87947 */ /* 0x000fea000383ffff */
.L_x_8453:
[----:B------:R-:W-:Y:S01]  /*1d3f0*/  BSSY B0, `(.L_x_8554) ;  /* 0x0000007000007945 */ /* 0x000fe20003800000 */
[----:B------:R-:W-:Y:S02]  /*1d400*/  IMAD.MOV.U32 R12, RZ, RZ, 0x1 ;  /* 0x00000001ff0c7424 */ /* 0x000fe400078e00ff */
[----:B------:R-:W-:Y:S02]  /*1d410*/  IMAD.MOV.U32 R11, RZ, RZ, RZ ;  /* 0x000000ffff0b7224 */ /* 0x000fe400078e00ff */
[----:B------:R-:W-:-:S07]  /*1d420*/  IMAD.MOV.U32 R15, RZ, RZ, -0x1 ;  /* 0xffffffffff0f7424 */ /* 0x000fce00078e00ff */
[----:B------:R-:W-:Y:S05]  /*1d430*/  WARPSYNC.COLLECTIVE R15, `(.L_x_8555) ;  /* 0x000000000f087348 */ /* 0x000fea0003c00000 */
[----:B------:R0:W1:Y:S02]  /*1d440*/  SHFL.UP P6, R14, R13, R12, R11 ;  /* 0x0400000c0d0e7389 */ /* 0x00006400000c000b */
[----:B01----:R-:W-:Y:S01]  /*1d450*/  ENDCOLLECTIVE ;  /* 0x000000000000791b */ /* 0x003fe20003800000 */
.L_x_8555:
[----:B------:R-:W-:Y:S05]  /*1d460*/  BSYNC B0 ;  /* 0x0000000000007941 */ /* 0x000fea0003800000 */
.L_x_8554:
        /* <DEDUP_REMOVED lines=8> */
.L_x_8556:
[----:B------:R-:W-:Y:S01]  /*1d4f0*/  IMAD.MOV.U32 R12, RZ, RZ, 0x4 ;  /* 0x00000004ff0c7424 */ /* 0x000fe200078e00ff */
[----:B------:R-:W-:-:S05]  /*1d500*/  SEL R2, R14, RZ, P2 ;  /* 0x000000ff0e027207 */ /* 0x000fca0001000000 */
[----:B------:R-:W-:-:S04]  /*1d510*/  IMAD.IADD R2, R13, 0x1, R2 ;  /* 0x000000010d027824 */ /* 0x000fc800078e0202 */
[----:B------:R-:W-:-:S07]  /*1d520*/  IMAD.MOV.U32 R13, RZ, RZ, R2 ;  /* 0x000000ffff0d7224 */ /* 0x000fce00078e0002 */
[----:B------:R-:W-:Y:S05]  /*1d530*/  WARPSYNC.COLLECTIVE R15, `(.L_x_8557) ;  /* 0x000000000f087348 */ /* 0x000fea0003c00000 */
[----:B------:R0:W1:Y:S02]  /*1d540*/  SHFL.UP P6, R14, R13, R12, R11 ;  /* 0x0400000c0d0e7389 */ /* 0x00006400000c000b */
[----:B01----:R-:W-:Y:S01]  /*1d550*/  ENDCOLLECTIVE ;  /* 0x000000000000791b */ /* 0x003fe20003800000 */
.L_x_8557:
[----:B------:R-:W-:Y:S01]  /*1d560*/  IMAD.MOV.U32 R12, RZ, RZ, 0x8 ;  /* 0x00000008ff0c7424 */ /* 0x000fe200078e00ff */
[----:B------:R-:W-:-:S05]  /*1d570*/  SEL R3, R14, RZ, P3 ;  /* 0x000000ff0e037207 */ /* 0x000fca0001800000 */
[----:B------:R-:W-:-:S04]  /*1d580*/  IMAD.IADD R3, R2, 0x1, R3 ;  /* 0x0000000102037824 */ /* 0x000fc800078e0203 */
[----:B------:R-:W-:-:S07]  /*1d590*/  IMAD.MOV.U32 R13, RZ, RZ, R3 ;  /* 0x000000ffff0d7224 */ /* 0x000fce00078e0003 */
[----:B------:R-:W-:Y:S05]  /*1d5a0*/  WARPSYNC.COLLECTIVE R15, `(.L_x_8558) ;  /* 0x000000000f087348 */ /* 0x000fea0003c00000 */
[----:B------:R0:W1:Y:S02]  /*1d5b0*/  SHFL.UP P6, R14, R13, R12, R11 ;  /* 0x0400000c0d0e7389 */ /* 0x00006400000c000b */
[----:B01----:R-:W-:Y:S01]  /*1d5c0*/  ENDCOLLECTIVE ;  /* 0x000000000000791b */ /* 0x003fe20003800000 */
.L_x_8558:
[----:B------:R-:W-:Y:S01]  /*1d5d0*/  IMAD.MOV.U32 R12, RZ, RZ, 0x10 ;  /* 0x00000010ff0c7424 */ /* 0x000fe200078e00ff */
[----:B------:R-:W-:-:S05]  /*1d5e0*/  SEL R4, R14, RZ, P4 ;  /* 0x000000ff0e047207 */ /* 0x000fca0002000000 */
[----:B------:R-:W-:-:S04]  /*1d5f0*/  IMAD.IADD R4, R3, 0x1, R4 ;  /* 0x0000000103047824 */ /* 0x000fc800078e0204 */
[----:B------:R-:W-:-:S07]  /*1d600*/  IMAD.MOV.U32 R13, RZ, RZ, R4 ;  /* 0x000000ffff0d7224 */ /* 0x000fce00078e0004 */
[----:B------:R-:W-:Y:S05]  /*1d610*/  WARPSYNC.COLLECTIVE R15, `(.L_x_8559) ;  /* 0x000000000f087348 */ /* 0x000fea0003c00000 */
[----:B------:R0:W1:Y:S02]  /*1d620*/  SHFL.UP P6, R14, R13, R12, R11 ;  /* 0x0400000c0d0e7389 */ /* 0x00006400000c000b */
[----:B01----:R-:W-:Y:S01]  /*1d630*/  ENDCOLLECTIVE ;  /* 0x000000000000791b */ /* 0x003fe20003800000 */
.L_x_8559:
        /* <DEDUP_REMOVED lines=8> */
.L_x_8560:
[----:B------:R-:W-:Y:S05]  /*1d6c0*/  BRA `(.L_x_8561) ;  /* 0xffffffb800d47947 */ /* 0x000fea000383ffff */
.L_x_8455:
[----:B------:R-:W-:Y:S01]  /*1d6d0*/  BSSY B0, `(.L_x_8562) ;  /* 0x0000006000007945 */ /* 0x000fe20003800000 */
[----:B------:R-:W-:Y:S01]  /*1d6e0*/  PLOP3.LUT P6, PT, P6, PT, PT, 0x8, 0x0 ;  /* 0x000000000000781c */ /* 0x000fe200037ce170 */
[----:B------:R-:W-:-:S12]  /*1d6f0*/  IMAD.MOV.U32 R15, RZ, RZ, -0x1 ;  /* 0xffffffffff0f7424 */ /* 0x000fd800078e00ff */
[----:B0-----:R-:W-:Y:S05]  /*1d700*/  WARPSYNC.COLLECTIVE R15, `(.L_x_8563) ;  /* 0x000000000f087348 */ /* 0x001fea0003c00000 */
[----:B------:R-:W-:Y:S01]  /*1d710*/  VOTE.ANY R14, PT, P6 ;  /* 0x00000000000e7806 */ /* 0x000fe200030e0100 */
[----:B0-----:R-:W-:Y:S06]  /*1d720*/  ENDCOLLECTIVE ;  /* 0x000000000000791b */ /* 0x001fec0003800000 */
.L_x_8563:
[----:B------:R-:W-:Y:S05]  /*1d730*/  BSYNC B0 ;  /* 0x0000000000007941 */ /* 0x000fea0003800000 */
.L_x_8562:
        /* <DEDUP_REMOVED lines=8> */
.L_x_8564:
[----:B------:R-:W-:Y:S02]  /*1d7c0*/  IMAD.IADD R27, R12, 0x1, R27 ;  /* 0x000000010c1b7824 */ /* 0x000fe400078e021b */
[----:B------:R-:W-:Y:S02]  /*1d7d0*/  IMAD.MOV.U32 R13, RZ, RZ, R8 ;  /* 0x000000ffff0d7224 */ /* 0x000fe400078e0008 */
[----:B------:R-:W-:-:S07]  /*1d7e0*/  IMAD.MOV.U32 R25, RZ, RZ, R14 ;  /* 0x000000ffff197224 */ /* 0x000fce00078e000e */
[----:B------:R-:W-:Y:S05]  /*1d7f0*/  WARPSYNC.COLLECTIVE R15, `(.L_x_8565) ;  /* 0x000000000f087348 */ /* 0x000fea0003c00000 */
[----:B------:R0:W1:Y:S02]  /*1d800*/  SHFL.IDX P6, R14, R13, R12, R11 ;  /* 0x0000000c0d0e7389 */ /* 0x00006400000c000b */
[----:B01----:R-:W-:Y:S01]  /*1d810*/  ENDCOLLECTIVE ;  /* 0x000000000000791b */ /* 0x003fe20003800000 */
.L_x_8565:
[----:B------:R-:W-:Y:S01]  /*1d820*/  IMAD.MOV.U32 R8, RZ, RZ, R14 ;  /* 0x000000ffff087224 */ /* 0x000fe200078e000e */
[----:B------:R-:W-:Y:S06]  /*1d830*/  BRA `(.L_x_8566) ;  /* 0xffffffb800b87947 */ /* 0x000fec000383ffff */
.L_x_8457:
[----:B------:R-:W-:Y:S01]  /*1d840*/  BSSY B0, `(.L_x_8567) ;  /* 0x0000007000007945 */ /* 0x000fe20003800000 */
[----:B------:R-:W-:Y:S02]  /*1d850*/  IMAD.MOV.U32 R13, RZ, RZ, R3 ;  /* 0x000000ffff0d7224 */ /* 0x000fe400078e0003 */
[----:B------:R-:W-:Y:S02]  /*1d860*/  IMAD.MOV.U32 R11, RZ, RZ, 0x1f ;  /* 0x0000001fff0b7424 */ /* 0x000fe400078e00ff */
[----:B------:R-:W-:-:S07]  /*1d870*/  IMAD.MOV.U32 R15, RZ, RZ, -0x1 ;  /* 0xffffffffff0f7424 */ /* 0x000fce00078e00ff */
[----:B0-23--:R-:W-:Y:S05]  /*1d880*/  WARPSYNC.COLLECTIVE R15, `(.L_x_8568) ;  /* 0x000000000f087348 */ /* 0x00dfea0003c00000 */
[----:B------:R1:W4:Y:S02]  /*1d890*/  SHFL.IDX P6, R14, R13, R12, R11 ;  /* 0x0000000c0d0e7389 */ /* 0x00032400000c000b */
[----:B01234-:R-:W-:Y:S01]  /*1d8a0*/  ENDCOLLECTIVE ;  /* 0x000000000000791b */ /* 0x01ffe20003800000 */
.L_x_8568:
[----:B------:R-:W-:Y:S05]  /*1d8b0*/  BSYNC B0 ;  /* 0x0000000000007941 */ /* 0x000fea0003800000 */
.L_x_8567:
[----:B------:R-:W-:Y:S01]  /*1d8c0*/  IMAD.MOV.U32 R24, RZ, RZ, R14 ;  /* 0x000000ffff187224 */ /* 0x000fe200078e000e */
[----:B------:R-:W-:Y:S06]  /*1d8d0*/  BRA `(.L_x_8456) ;  /* 0xffffffb800a87947 */ /* 0x000fec000383ffff */
.L_x_8463:
[----:B0-----:R0:W1:Y:S02]  /*1d8e0*/  SYNCS.PHASECHK.TRANS64.TRYWAIT P0, [R5+URZ+0x38820], R0 ;  /* 0x03882000050075a7 */ /* 0x001064000800017f */
[----:B-1----:R-:W-:Y:S05]  /*1d8f0*/  @!P0 NANOSLEEP.SYNCS 0x989680 ;  /* 0x009896800000895d */ /* 0x002fea0003900000 */
[----:B------:R-:W1:Y:S02]  /*1d900*/  @!P0 SYNCS.PHASECHK.TRANS64 P0, [R5+URZ+0x38820], R0 ;  /* 0x03882000050085a7 */ /* 0x000e64000800007f */
[----:B-1----:R-:W-:Y:S05]  /*1d910*/  @!P0 BRA `(.L_x_8463) ;  /* 0xfffffffc00f08947 */ /* 0x002fea000383ffff */
[----:B------:R-:W-:Y:S05]  /*1d920*/  BRA `(.L_x_8569) ;  /* 0xffffffc400007947 */ /* 0x000fea000383ffff */
.L_x_8464:
        /* <DEDUP_REMOVED lines=11> */
.L_x_8571:
[----:B------:R-:W-:Y:S05]  /*1d9e0*/  BSYNC B0 ;  /* 0x0000000000007941 */ /* 0x000fea0003800000 */
.L_x_8570:
[----:B------:R-:W-:Y:S05]  /*1d9f0*/  BRA `(.L_x_8572) ;  /* 0xffffffc000e87947 */ /* 0x000fea000383ffff */
.L_x_8467:
[----:B------:R-:W-:Y:S01]  /*1da00*/  BSSY B1, `(.L_x_8573) ;  /* 0x0000006000017945 */ /* 0x000fe20003800000 */
[----:B------:R-:W-:-:S07]  /*1da10*/  IMAD.MOV.U32 R15, RZ, RZ, -0x1 ;  /* 0xffffffffff0f7424 */ /* 0x000fce00078e00ff */
[----:B0-234-:R-:W-:Y:S05]  /*1da20*/  WARPSYNC.COLLECTIVE R15, `(.L_x_8574) ;  /* 0x000000000f0c7348 */ /* 0x01dfea0003c00000 */
[----:B------:R-:W-:Y:S02]  /*1da30*/  ELECT P6, UR62, PT ;  /* 0x00000000003e782f */ /* 0x000fe400038c0000 */
[----:B------:R-:W-:Y:S01]  /*1da40*/  MOV R14, UR62 ;  /* 0x0000003e000e7c02 */ /* 0x000fe20008000f00 */
[----:B0-234-:R-:W-:Y:S10]  /*1da50*/  ENDCOLLECTIVE ;  /* 0x000000000000791b */ /* 0x01dff40003800000 */
.L_x_8574:
[----:B------:R-:W-:Y:S05]  /*1da60*/  BSYNC B1 ;  /* 0x0000000000017941 */ /* 0x000fea0003800000 */
.L_x_8573:
[----:B------:R-:W-:Y:S05]  /*1da70*/  BRA `(.L_x_8575) ;  /* 0xffffffc000e07947 */ /* 0x000fea000383ffff */
.L_x_8469:
[----:B0-----:R0:W1:Y:S02]  /*1da80*/  SYNCS.PHASECHK.TRANS64.TRYWAIT P1, [R3+URZ+0x38840], R2 ;  /* 0x03884002030075a7 */ /* 0x001064000802017f */
[----:B-1----:R-:W-:Y:S05]  /*1da90*/  @!P1 NANOSLEEP.SYNCS 0x989680 ;  /* 0x009896800000995d */ /* 0x002fea0003900000 */
[----:B------:R-:W1:Y:S02]  /*1daa0*/  @!P1 SYNCS.PHASECHK.TRANS64 P1, [R3+URZ+0x38840], R2 ;  /* 0x03884002030095a7 */ /* 0x000e64000802007f */
[----:B-1----:R-:W-:Y:S05]  /*1dab0*/  @!P1 BRA `(.L_x_8469) ;  /* 0xfffffffc00f09947 */ /* 0x002fea000383ffff */
[----:B------:R-:W-:Y:S05]  /*1dac0*/  BRA `(.L_x_8576) ;  /* 0xffffffc400007947 */ /* 0x000fea000383ffff */
.L_x_8471:
[----:B-1----:R1:W0:Y:S02]  /*1dad0*/  SYNCS.PHASECHK.TRANS64.TRYWAIT P1, [R5+URZ+0x38840], R0 ;  /* 0x03884000050075a7 */ /* 0x002224000802017f */
[----:B0-----:R-:W-:Y:S05]  /*1dae0*/  @!P1 NANOSLEEP.SYNCS 0x989680 ;  /* 0x009896800000995d */ /* 0x001fea0003900000 */
[----:B------:R-:W0:Y:S02]  /*1daf0*/  @!P1 SYNCS.PHASECHK.TRANS64 P1, [R5+URZ+0x38840], R0 ;  /* 0x03884000050095a7 */ /* 0x000e24000802007f */
[----:B0-----:R-:W-:Y:S05]  /*1db00*/  @!P1 BRA `(.L_x_8471) ;  /* 0xfffffffc00f09947 */ /* 0x001fea000383ffff */
[----:B------:R-:W-:Y:S05]  /*1db10*/  BRA `(.L_x_8577) ;  /* 0xffffffc4000c7947 */ /* 0x000fea000383ffff */
.L_x_8473:
[----:B------:R0:W0:Y:S02]  /*1db20*/  SYNCS.PHASECHK.TRANS64.TRYWAIT P1, [R3+URZ+0x38860], R2 ;  /* 0x03886002030075a7 */ /* 0x000024000802017f */
[----:B0-----:R-:W-:Y:S05]  /*1db30*/  @!P1 NANOSLEEP.SYNCS 0x989680 ;  /* 0x009896800000995d */ /* 0x001fea0003900000 */
[----:B------:R-:W0:Y:S02]  /*1db40*/  @!P1 SYNCS.PHASECHK.TRANS64 P1, [R3+URZ+0x38860], R2 ;  /* 0x03886002030095a7 */ /* 0x000e24000802007f */
[----:B0-----:R-:W-:Y:S05]  /*1db50*/  @!P1 BRA `(.L_x_8473) ;  /* 0xfffffffc00f09947 */ /* 0x001fea000383ffff */
[----:B------:R-:W-:Y:S05]  /*1db60*/  BRA `(.L_x_8578) ;  /* 0xffffffc400087947 */ /* 0x000fea000383ffff */
.L_x_8579:
        /* <DEDUP_REMOVED lines=9> */
.L_x_15761:


//--------------------- .text._ZN7cutlass13device_kernelIN5flash11enable_sm90INS1_16FlashAttnFwdSm90INS1_25CollectiveMainloopFwdSm90ILi2EN4cute5tupleIJNS5_1CILi1EEES8_S8_EEENS6_IJNS7_ILi64EEESA_SA_EEELi512ENS_10bfloat16_tEfNS_4arch4Sm90ELb1ELb0ELb1ELb1ELb1ELb1ELb1ELb0ELb0ELb1ELb1ELb0EEENS1_21CollectiveEpilogueFwdINS6_IJSA_NS7_ILi512EEESA_EEES9_SC_SE_Li256ELb1ELb1ELb1ELb0EEENS1_36VarlenDynamicPersistentTileSchedulerILi64ELi64ELi256ELi128ELb1ELb1ELb1ELb1ELb1ELb1EEEEEEEEEvNT_6ParamsE --------------------------
	.section	.text._ZN7cutlass13device_kernelIN5flash11enable_sm90INS1_16FlashAttnFwdSm90INS1_25CollectiveMainloopFwdSm90ILi2EN4cute5tupleIJNS5_1CILi1EEES8_S8_EEENS6_IJNS7_ILi64EEESA_SA_EEELi512ENS_10bfloat16_tEfNS_4arch4Sm90ELb1ELb0ELb1ELb1ELb1ELb1ELb1ELb0ELb0ELb1ELb1ELb0EEENS1_21CollectiveEpilogueFwdINS6_IJSA_NS7_ILi512EEESA_EEES9_SC_SE_Li256ELb1ELb1ELb1ELb0EEENS1_36VarlenDynamicPersistentTileSchedulerILi64ELi64ELi256ELi128ELb1ELb1ELb1ELb1ELb1ELb1EEEEEEEEEvNT_6ParamsE,"ax",@progbits
	.align	128
.text._ZN7cutlass13device_kernelIN5flash11enable_sm90INS1_16FlashAttnFwdSm90INS1_25CollectiveMainloopFwdSm90ILi2EN4cute5tupleIJNS5_1CILi1EEES8_S8_EEENS6_IJNS7_ILi64EEESA_SA_EEELi512ENS_10bfloat16_tEfNS_4arch4Sm90ELb1ELb0ELb1ELb1ELb1ELb1ELb1ELb0ELb0ELb1ELb1ELb0EEENS1_21CollectiveEpilogueFwdINS6_IJSA_NS7_ILi512EEESA_EEES9_SC_SE_Li256ELb1ELb1ELb1ELb0EEENS1_36VarlenDynamicPersistentTileSchedulerILi64ELi64ELi256ELi128ELb1ELb1ELb1ELb1ELb1ELb1EEEEEEEEEvNT_6ParamsE:
        .type           _ZN7cutlass13device_kernelIN5flash11enable_sm90INS1_16FlashAttnFwdSm90INS1_25CollectiveMainloopFwdSm90ILi2EN4cute5tupleIJNS5_1CILi1EEES8_S8_EEENS6_IJNS7_ILi64EEESA_SA_EEELi512ENS_10bfloat16_tEfNS_4arch4Sm90ELb1ELb0ELb1ELb1ELb1ELb1ELb1ELb0ELb0ELb1ELb1ELb0EEENS1_21CollectiveEpilogueFwdINS6_IJSA_NS7_ILi512EEESA_EEES9_SC_SE_Li256ELb1ELb1ELb1ELb0EEENS1_36VarlenDynamicPersistentTileSchedulerILi64ELi64ELi256ELi128ELb1ELb1ELb1ELb1ELb1ELb1EEEEEEEEEvNT_6ParamsE,@function
        .size           _ZN7cutlass13device_kernelIN5flash11enable_sm90INS1_16FlashAttnFwdSm90INS1_25CollectiveMainloopFwdSm90ILi2EN4cute5tupleIJNS5_1CILi1EEES8_S8_EEENS6_IJNS7_ILi64EEESA_SA_EEELi512ENS_10bfloat16_tEfNS_4arch4Sm90ELb1ELb0ELb1ELb1ELb1ELb1ELb1ELb0ELb0ELb1ELb1ELb0EEENS1_21CollectiveEpilogueFwdINS6_IJSA_NS7_ILi512EEESA_EEES9_SC_SE_Li256ELb1ELb1ELb1ELb0EEENS1_36VarlenDynamicPersistentTileSchedulerILi64ELi64ELi256ELi128ELb1ELb1ELb1ELb1ELb1ELb1EEEEEEEEEvNT_6ParamsE,(.L_x_15762 - _ZN7cutlass13device_kernelIN5flash11enable_sm90INS1_16FlashAttnFwdSm90INS1_25CollectiveMainloopFwdSm90ILi2EN4cute5tupleIJNS5_1CILi1EEES8_S8_EEENS6_IJNS7_ILi64EEESA_SA_EEELi512ENS_10bfloat16_tEfNS_4arch4Sm90ELb1ELb0ELb1ELb1ELb1ELb1ELb1ELb0ELb0ELb1ELb1ELb0EEENS1_21CollectiveEpilogueFwdINS6_IJSA_NS7_ILi512EEESA_EEES9_SC_SE_Li256ELb1ELb1ELb1ELb0EEENS1_36VarlenDynamicPersistentTileSchedulerILi64ELi64ELi256ELi128ELb1ELb1ELb1ELb1ELb1ELb1EEEEEEEEEvNT_6ParamsE)
        .other          _ZN7cutlass13device_kernelIN5flash11enable_sm90INS1_16FlashAttnFwdSm90INS1_25CollectiveMainloopFwdSm90ILi2EN4cute5tupleIJNS5_1CILi1EEES8_S8_EEENS6_IJNS7_ILi64EEESA_SA_EEELi512ENS_10bfloat16_tEfNS_4arch4Sm90ELb1ELb0ELb1ELb1ELb1ELb1ELb1ELb0ELb0ELb1ELb1ELb0EEENS1_21CollectiveEpilogueFwdINS6_IJSA_NS7_ILi512EEESA_EEES9_SC_SE_Li256ELb1ELb1ELb1ELb0EEENS1_36VarlenDynamicPersistentTileSchedulerILi64ELi64ELi256ELi128ELb1ELb1ELb1ELb1ELb1ELb1EEEEEEEEEvNT_6ParamsE,@"STO_CUDA_ENTRY STV_DEFAULT"
_ZN7cutlass13device_kernelIN5flash11enable_sm90INS1_16FlashAttnFwdSm90INS1_25CollectiveMainloopFwdSm90ILi2EN4cute5tupleIJNS5_1CILi1EEES8_S8_EEENS6_IJNS7_ILi64EEESA_SA_EEELi512ENS_10bfloat16_tEfNS_4arch4Sm90ELb1ELb0ELb1ELb1ELb1ELb1ELb1ELb0ELb0ELb1ELb1ELb0EEENS1_21CollectiveEpilogueFwdINS6_IJSA_NS7_ILi512EEESA_EEES9_SC_SE_Li256ELb1ELb1ELb1ELb0EEENS1_36VarlenDynamicPersistentTileSchedulerILi64ELi64ELi256ELi128ELb1ELb1ELb1ELb1ELb1ELb1EEEEEEEEEvNT_6ParamsE:
[----:B------:R-:W0:Y:S02]  /*0000*/  LDC R1, c[0x0][0x28] ;  /* 0x00000a00ff017b82 */ /* 0x000e240000000800 */
[----:B0-----:R-:W-:Y:S01]  /*0010*/  VIADD R1, R1, 0xffffff78 ;  /* 0xffffff7801017836 */ /* 0x001fe20000000000 */
[----:B------:R-:W0:Y:S01]  /*0020*/  S2R R0, SR_TID.X ;  /* 0x0000000000007919 */ /* 0x000e220000002100 */
[----:B------:R-:W-:Y:S01]  /*0030*/  ELECT P0, URZ, PT ;  /* 0x00000000003f782f */ /* 0x000fe20003800000 */
[----:B------:R-:W-:Y:S01]  /*0040*/  BSSY B0, `(.L_x_8580) ;  /* 0x000000d000007945 */ /* 0x000fe20003800000 */
[----:B0-----:R-:W-:-:S05]  /*0050*/  SHF.R.U32.HI R2, RZ, 0x5, R0 ;  /* 0x00000005ff027819 */ /* 0x001fca0000011600 */
        /* <DEDUP_REMOVED lines=11> */
.L_x_8581:
[----:B------:R-:W-:Y:S05]  /*0110*/  BSYNC B0 ;  /* 0x0000000000007941 */ /* 0x000fea0003800000 */
.L_x_8580:
[----:B------:R-:W-:Y:S01]  /*0120*/  SHF.R.U32.HI R4, RZ, 0x7, R0 ;  /* 0x00000007ff047819 */ /* 0x000fe20000011600 */
[----:B------:R-:W-:Y:S01]  /*0130*/  VOTEU.ANY UP0, P0 ;  /* 0x00000000003f7886 */ /* 0x000fe20000000100 */
[----:B------:R-:W0:Y:S01]  /*0140*/  SHFL.IDX PT, R3, R2, RZ, 0x1f ;  /* 0x00001fff02037589 */ /* 0x000e2200000e0000 */
[----:B------:R-:W-:Y:S01]  /*0150*/  UMOV UR4, 0x80 ;  /* 0x0000008000047882 */ /* 0x000fe20000000000 */
[----:B------:R-:W-:Y:S01]  /*0160*/  UMOV UR7, 0x100 ;  /* 0x0000010000077882 */ /* 0x000fe20000000000 */
[----:B------:R-:W-:Y:S01]  /*0170*/  VOTEU.ANY UP1, P0 ;  /* 0x00000000003f7886 */ /* 0x000fe20000020100 */
[----:B------:R-:W1:Y:S01]  /*0180*/  SHFL.IDX PT, R4, R4, RZ, 0x1f ;  /* 0x00001fff04047589 */ /* 0x000e6200000e0000 */
[----:B------:R-:W2:Y:S01]  /*0190*/  @UP0 S2UR UR8, SR_CgaCtaId ;  /* 0x00000000000809c3 */ /* 0x000ea20000008800 */
[----:B------:R-:W-:Y:S01]  /*01a0*/  @UP0 UMOV UR6, 0x400 ;  /* 0x0000040000060882 */ /* 0x000fe20000000000 */
[----:B------:R-:W-:-:S04]  /*01b0*/  @UP0 UIADD3 UR4, -UR4, 0x100000, URZ ;  /* 0x0010000004040890 */ /* 0x000fc8000fffe13f */
[----:B------:R-:W-:Y:S02]  /*01c0*/  @UP0 USHF.L.U32 UR5, UR4, 0xb, URZ ;  /* 0x0000000b04050899 */ /* 0x000fe4000800063f */
[----:B------:R-:W-:Y:S01]  /*01d0*/  @UP0 USHF.L.U32 UR4, UR4, 0x1, URZ ;  /* 0x0000000104040899 */ /* 0x000fe2000800063f */
[----:B------:R-:W-:Y:S01]  /*01e0*/  VOTEU.ANY UP2, P0 ;  /* 0x00000000003f7886 */ /* 0x000fe20000040100 */
[----:B0-----:R-:W-:Y:S01]  /*01f0*/  ISETP.NE.AND P1, PT, R3, RZ, PT ;  /* 0x000000ff0300720c */ /* 0x001fe20003f25270 */
[----:B-1----:R0:W-:Y:S01]  /*0200*/  STL [R1+0x7c], R4 ;  /* 0x00007c0401007387 */ /* 0x0021e20000100800 */
[----:B--2---:R-:W-:Y:S02]  /*0210*/  @UP0 ULEA UR8, UR8, UR6, 0x18 ;  /* 0x0000000608080291 */ /* 0x004fe4000f8ec03f */
[----:B------:R-:W-:-:S04]  /*0220*/  @UP0 UIADD3 UR6, -UR7, 0x100000, URZ ;  /* 0x0010000007060890 */ /* 0x000fc8000fffe13f */
[----:B------:R-:W-:Y:S02]  /*0230*/  @UP0 USHF.L.U32 UR7, UR6, 0xb, URZ ;  /* 0x0000000b06070899 */ /* 0x000fe4000800063f */
[----:B------:R-:W-:Y:S01]  /*0240*/  @UP0 USHF.L.U32 UR6, UR6, 0x1, URZ ;  /* 0x0000000106060899 */ /* 0x000fe2000800063f */
[----:B------:R-:W-:Y:S01]  /*0250*/  VOTEU.ANY UP0, P0 ;  /* 0x00000000003f7886 */ /* 0x000fe20000000100 */
[----:B------:R-:W1:Y:S04]  /*0260*/  FENCE.VIEW.ASYNC.S ;  /* 0x00000000000073c6 */ /* 0x000e680000000000 */
[----:B-1----:R0:W1:Y:S01]  /*0270*/  @UP0 SYNCS.EXCH.64 URZ, [UR8+0x38800], UR4 ;  /* 0x03880004083f05b2 */ /* 0x0020620008000100 */
[----:B------:R0:W2:Y:S05]  /*0280*/  @UP1 SYNCS.EXCH.64 URZ, [UR8+0x38810], UR4 ;  /* 0x03881004083f15b2 */ /* 0x0000aa0008000100 */
[----:B------:R0:W3:Y:S02]  /*0290*/  @UP2 SYNCS.EXCH.64 URZ, [UR8+0x38820], UR6 ;  /* 0x03882006083f25b2 */ /* 0x0000e40008000100 */
[----:B0-----:R-:W-:Y:S05]  /*02a0*/  @P1 BRA `(.L_x_8582) ;  /* 0x0000000000381947 */ /* 0x001fea0003800000 */
        /* <DEDUP_REMOVED lines=12> */
[----:B------:R0:W0:Y:S01]  /*0370*/  SYNCS.EXCH.64 URZ, [UR6+0x38848], UR4 ;  /* 0x03884804063f75b2 */ /* 0x0000220008000100 */
[----:B------:R-:W-:Y:S01]  /*0380*/  NOP ;  /* 0x0000000000007918 */ /* 0x000fe20000000000 */
.L_x_8582:
        /* <DEDUP_REMOVED lines=22> */
.L_x_8583:
        /* <DEDUP_REMOVED lines=18> */
.L_x_8584:
        /* <DEDUP_REMOVED lines=22> */
.L_x_8585:
        /* <DEDUP_REMOVED lines=22> */
.L_x_8586:
[----:B------:R-:W-:Y:S01]  /*08d0*/  IMAD.MOV.U32 R3, RZ, RZ, 0x1 ;  /* 0x00000001ff037424 */ /* 0x000fe200078e00ff */
[----:B------:R-:W-:Y:S01]  /*08e0*/  ISETP.NE.AND P0, PT, R4, RZ, PT ;  /* 0x000000ff0400720c */ /* 0x000fe20003f05270 */
[----:B------:R-:W-:Y:S01]  /*08f0*/  NOP ;  /* 0x0000000000007918 */ /* 0x000fe20000000000 */
[----:B------:R-:W-:Y:S01]  /*0900*/  ULDC.64 UR40, c[0x0][0x208] ;  /* 0x0000820000287ab9 */ /* 0x000fe20000000a00 */
[----:B------:R-:W-:Y:S01]  /*0910*/  BSSY B9, `(.L_x_8587) ;  /* 0x0002395000097945 */ /* 0x000fe20003800000 */
[----:B------:R-:W-:-:S05]  /*0920*/  SEL R3, R3, 0x2, !P0 ;  /* 0x0000000203037807 */ /* 0x000fca0004000000 */
[----:B------:R0:W-:Y:S02]  /*0930*/  STL [R1+0x10], R3 ;  /* 0x0000100301007387 */ /* 0x0001e40000100800 */
[----:B01234-:R-:W-:Y:S06]  /*0940*/  BAR.SYNC.DEFER_BLOCKING 0x0 ;  /* 0x0000000000007b1d */ /* 0x01ffec0000010000 */
[----:B------:R-:W-:Y:S05]  /*0950*/  @!P0 BRA `(.L_x_8588) ;  /* 0x000001a400b88947 */ /* 0x000fea0003800000 */
.L_x_8589:
        /* <DEDUP_REMOVED lines=19> */
[----:B------:R-:W2:Y:S01]  /*0a90*/  LDL.LU R22, [R1+0x10] ;  /* 0x0000100001167983 */ /* 0x000ea20000300800 */
[----:B------:R-:W-:Y:S02]  /*0aa0*/  VIADD R0, R0, 0xffffff80 ;  /* 0xffffff8000007836 */ /* 0x000fe40000000000 */
[----:B------:R-:W-:Y:S02]  /*0ab0*/  IMAD.MOV.U32 R229, RZ, RZ, 0x20 ;  /* 0x00000020ffe57424 */ /* 0x000fe400078e00ff */
[----:B------:R-:W-:Y:S01]  /*0ac0*/  IMAD.MOV.U32 R185, RZ, RZ, RZ ;  /* 0x000000ffffb97224 */ /* 0x000fe200078e00ff */
[----:B------:R-:W-:Y:S01]  /*0ad0*/  SHF.R.S32.HI R3, RZ, 0x1f, R0 ;  /* 0x0000001fff037819 */ /* 0x000fe20000011400 */
[----:B------:R-:W-:-:S03]  /*0ae0*/  IMAD.MOV.U32 R191, RZ, RZ, RZ ;  /* 0x000000ffffbf7224 */ /* 0x000fc600078e00ff */
[CC--:B------:R-:W-:Y:S02]  /*0af0*/  LEA.HI R4, R3.reuse, R0.reuse, RZ, 0x4 ;  /* 0x0000000003047211 */ /* 0x0c0fe400078f20ff */
[CC--:B------:R-:W-:Y:S02]  /*0b00*/  LEA.HI R5, R3.reuse, R0.reuse, RZ, 0x5 ;  /* 0x0000000003057211 */ /* 0x0c0fe400078f28ff */
[CC--:B------:R-:W-:Y:S02]  /*0b10*/  LEA.HI R2, R3.reuse, R0.reuse, RZ, 0x7 ;  /* 0x0000000003027211 */ /* 0x0c0fe400078f38ff */
[CC--:B------:R-:W-:Y:S02]  /*0b20*/  LEA.HI R11, R3.reuse, R0.reuse, RZ, 0x2 ;  /* 0x00000000030b7211 */ /* 0x0c0fe400078f10ff */
[----:B------:R-:W-:Y:S02]  /*0b30*/  LEA.HI R3, R3, R0, RZ, 0x3 ;  /* 0x0000000003037211 */ /* 0x000fe400078f18ff */
[----:B------:R-:W-:-:S02]  /*0b40*/  LOP3.LUT R9, R2, 0xffffff80, RZ, 0xc0, !PT ;  /* 0xffffff8002097812 */ /* 0x000fc400078ec0ff */
[----:B------:R-:W-:Y:S02]  /*0b50*/  LOP3.LUT R21, R3, 0xfffffff8, RZ, 0xc0, !PT ;  /* 0xfffffff803157812 */ /* 0x000fe400078ec0ff */
[----:B------:R-:W-:Y:S01]  /*0b60*/  LOP3.LUT R3, R4, 0xfffffff0, RZ, 0xc0, !PT ;  /* 0xfffffff004037812 */ /* 0x000fe200078ec0ff */
[C---:B------:R-:W-:Y:S01]  /*0b70*/  IMAD.IADD R9, R0.reuse, 0x1, -R9 ;  /* 0x0000000100097824 */ /* 0x040fe200078e0a09 */
[----:B------:R-:W-:Y:S01]  /*0b80*/  SHF.R.S32.HI R7, RZ, 0x4, R4 ;  /* 0x00000004ff077819 */ /* 0x000fe20000011404 */
[C---:B------:R-:W-:Y:S01]  /*0b90*/  IMAD.IADD R21, R0.reuse, 0x1, -R21 ;  /* 0x0000000100157824 */ /* 0x040fe200078e0a15 */
[----:B------:R-:W-:Y:S01]  /*0ba0*/  LOP3.LUT R19, R11, 0xfffffffc, RZ, 0xc0, !PT ;  /* 0xfffffffc0b137812 */ /* 0x000fe200078ec0ff */
[----:B------:R-:W-:Y:S01]  /*0bb0*/  IMAD.IADD R3, R0, 0x1, -R3 ;  /* 0x0000000100037824 */ /* 0x000fe200078e0a03 */
[----:B------:R-:W-:Y:S01]  /*0bc0*/  LEA.HI R4, R4, R7, RZ, 0x1 ;  /* 0x0000000704047211 */ /* 0x000fe200078f08ff */
[----:B------:R-:W-:Y:S01]  /*0bd0*/  IMAD.SHL.U32 R195, R21, 0x8, RZ ;  /* 0x0000000815c37824 */ /* 0x000fe200078e00ff */
[----:B------:R-:W-:Y:S01]  /*0be0*/  SHF.R.S32.HI R192, RZ, 0x2, R11 ;  /* 0x00000002ffc07819 */ /* 0x000fe2000001140b */
[----:B------:R-:W-:Y:S01]  /*0bf0*/  IMAD.IADD R19, R0, 0x1, -R19 ;  /* 0x0000000100137824 */ /* 0x000fe200078e0a13 */
[----:B------:R-:W-:Y:S01]  /*0c00*/  SHF.R.S32.HI R8, RZ, 0x1f, R3 ;  /* 0x0000001fff087819 */ /* 0x000fe20000011403 */
[----:B------:R-:W-:Y:S01]  /*0c10*/  VIADD R36, R195, 0x40 ;  /* 0x00000040c3247836 */ /* 0x000fe20000000000 */
[----:B------:R-:W-:Y:S01]  /*0c20*/  SHF.R.S32.HI R0, RZ, 0x1f, R9 ;  /* 0x0000001fff007819 */ /* 0x000fe20000011409 */
[----:B------:R-:W-:Y:S01]  /*0c30*/  VIADD R25, R192, 0x20 ;  /* 0x00000020c0197836 */ /* 0x000fe20000000000 */
[----:B------:R-:W-:Y:S01]  /*0c40*/  LEA.HI R10, R8, R3, RZ, 0x3 ;  /* 0x00000003080a7211 */ /* 0x000fe200078f18ff */
[C---:B------:R-:W-:Y:S01]  /*0c50*/  IMAD.SHL.U32 R18, R19.reuse, 0x8, RZ ;  /* 0x0000000813127824 */ /* 0x040fe200078e00ff */
[--C-:B------:R-:W-:Y:S01]  /*0c60*/  SHF.R.S32.HI R24, RZ, 0x5, R5.reuse ;  /* 0x00000005ff187819 */ /* 0x100fe20000011405 */
[----:B------:R-:W-:Y:S01]  /*0c70*/  IMAD.SHL.U32 R188, R19, 0x4, RZ ;  /* 0x0000000413bc7824 */ /* 0x000fe200078e00ff */
[----:B------:R-:W-:Y:S01]  /*0c80*/  LOP3.LUT R4, R4, 0x1ffffffe, RZ, 0xc0, !PT ;  /* 0x1ffffffe04047812 */ /* 0x000fe200078ec0ff */
[C---:B------:R-:W-:Y:S01]  /*0c90*/  VIADD R226, R18.reuse, 0x40 ;  /* 0x0000004012e27836 */ /* 0x040fe20000000000 */
[----:B------:R-:W-:Y:S01]  /*0ca0*/  SHF.R.S32.HI R5, RZ, 0x1f, R5 ;  /* 0x0000001fff057819 */ /* 0x000fe20000011405 */
[----:B------:R-:W-:Y:S01]  /*0cb0*/  VIADD R225, R18, 0x60 ;  /* 0x0000006012e17836 */ /* 0x000fe20000000000 */
[-C--:B------:R-:W-:Y:S01]  /*0cc0*/  LEA.HI R6, R0, R9.reuse, RZ, 0x2 ;  /* 0x0000000900067211 */ /* 0x080fe200078f10ff */
[----:B------:R-:W-:Y:S01]  /*0cd0*/  IMAD.IADD R4, R7, 0x1, -R4 ;  /* 0x0000000107047824 */ /* 0x000fe200078e0a04 */
[----:B------:R-:W-:Y:S01]  /*0ce0*/  SHF.R.S32.HI R20, RZ, 0x7, R2 ;  /* 0x00000007ff147819 */ /* 0x000fe20000011402 */
[----:B------:R-:W-:Y:S01]  /*0cf0*/  VIADD R35, R195, 0x80 ;  /* 0x00000080c3237836 */ /* 0x000fe20000000000 */
        /* <DEDUP_REMOVED lines=9> */
[----:B------:R-:W-:Y:S01]  /*0d90*/  VIADD R209, R188, 0x10 ;  /* 0x00000010bcd17836 */ /* 0x000fe20000000000 */
[----:B------:R-:W-:Y:S01]  /*0da0*/  LOP3.LUT R5, R5, 0x3ffffc, RZ, 0xc0, !PT ;  /* 0x003ffffc05057812 */ /* 0x000fe200078ec0ff */
[C---:B------:R-:W-:Y:S01]  /*0db0*/  VIADD R224, R18.reuse, 0x80 ;  /* 0x0000008012e07836 */ /* 0x040fe20000000000 */
[----:B------:R-:W-:Y:S01]  /*0dc0*/  SHF.R.S32.HI R3, RZ, 0x1f, R25 ;  /* 0x0000001fff037819 */ /* 0x000fe20000011419 */
[----:B------:R-:W-:Y:S01]  /*0dd0*/  VIADD R29, R18, 0x1c0 ;  /* 0x000001c0121d7836 */ /* 0x000fe20000000000 */
[----:B------:R-:W-:Y:S01]  /*0de0*/  LEA.HI R0, R0, R9, RZ, 0x5 ;  /* 0x0000000900007211 */ /* 0x000fe200078f28ff */
[----:B------:R-:W-:Y:S01]  /*0df0*/  IMAD.IADD R9, R9, 0x1, -R6 ;  /* 0x0000000109097824 */ /* 0x000fe200078e0a06 */
[----:B------:R-:W-:Y:S01]  /*0e00*/  LEA.HI R8, R8, R7, RZ, 0x3 ;  /* 0x0000000708087211 */ /* 0x000fe200078f18ff */
[----:B------:R-:W-:Y:S01]  /*0e10*/  IMAD.IADD R5, R24, 0x1, -R5 ;  /* 0x0000000118057824 */ /* 0x000fe200078e0a05 */
[----:B------:R-:W-:Y:S01]  /*0e20*/  LEA.HI R6, R3, R25, RZ, 0x3 ;  /* 0x0000001903067211 */ /* 0x000fe200078f18ff */
[----:B------:R-:W-:Y:S01]  /*0e30*/  IMAD.SHL.U32 R3, R12, 0x40, RZ ;  /* 0x000000400c037824 */ /* 0x000fe200078e00ff */
[----:B------:R-:W-:Y:S01]  /*0e40*/  LOP3.LUT R8, R8, 0xfffffff8, RZ, 0xc0, !PT ;  /* 0xfffffff808087812 */ /* 0x000fe200078ec0ff */
[----:B------:R-:W-:Y:S01]  /*0e50*/  IMAD R23, R5, 0x10, R16 ;  /* 0x0000001005177824 */ /* 0x000fe200078e0210 */
[----:B------:R-:W-:Y:S01]  /*0e60*/  LEA.HI R2, R2, R20, RZ, 0x1 ;  /* 0x0000001402027211 */ /* 0x000fe200078f08ff */
[----:B------:R-:W-:Y:S01]  /*0e70*/  IMAD.SHL.U32 R5, R25, 0x40, RZ ;  /* 0x0000004019057824 */ /* 0x000fe200078e00ff */
[----:B------:R-:W-:Y:S01]  /*0e80*/  LOP3.LUT R3, R3, 0x1c0, RZ, 0xc0, !PT ;  /* 0x000001c003037812 */ /* 0x000fe200078ec0ff */
[----:B------:R-:W-:Y:S01]  /*0e90*/  IMAD.IADD R193, R7, 0x1, -R8 ;  /* 0x0000000107c17824 */ /* 0x000fe200078e0a08 */
[----:B------:R-:W-:Y:S01]  /*0ea0*/  LOP3.LUT R10, R10, 0x7ffffe00, RZ, 0xc0, !PT ;  /* 0x7ffffe000a0a7812 */ /* 0x000fe200078ec0ff */
[--C-:B------:R-:W-:Y:S01]  /*0eb0*/  IMAD.U32 R8, R23, 0x40, R4.reuse ;  /* 0x0000004017087824 */ /* 0x100fe200078e0004 */
[----:B------:R-:W-:Y:S01]  /*0ec0*/  LOP3.LUT R4, R3, 0x8, R4, 0xf8, !PT ;  /* 0x0000000803047812 */ /* 0x000fe200078ef804 */
[----:B------:R-:W-:Y:S01]  /*0ed0*/  IMAD.SHL.U32 R6, R6, 0x40, RZ ;  /* 0x0000004006067824 */ /* 0x000fe200078e00ff */
[----:B------:R-:W-:Y:S01]  /*0ee0*/  SHF.R.U32.HI R3, RZ, 0x3, R3 ;  /* 0x00000003ff037819 */ /* 0x000fe20000011603 */
[----:B------:R-:W-:Y:S01]  /*0ef0*/  IMAD R10, R24, 0x400, R10 ;  /* 0x00000400180a7824 */ /* 0x000fe200078e020a */
[----:B------:R-:W-:Y:S01]  /*0f00*/  SHF.R.S32.HI R11, RZ, 0x1f, R11 ;  /* 0x0000001fff0b7819 */ /* 0x000fe2000001140b */
[----:B------:R-:W-:Y:S01]  /*0f10*/  STL [R1+0x14], R24 ;  /* 0x0000141801007387 */ /* 0x000fe20000100800 */
[----:B------:R-:W-:Y:S01]  /*0f20*/  LOP3.LUT R2, R2, 0xfffffe, RZ, 0xc0, !PT ;  /* 0x00fffffe02027812 */ /* 0x000fe200078ec0ff */
[----:B------:R-:W-:Y:S01]  /*0f30*/  VIADD R223, R18, 0xa0 ;  /* 0x000000a012df7836 */ /* 0x000fe20000000000 */
[----:B------:R-:W-:Y:S01]  /*0f40*/  LOP3.LUT R3, R4, R3, RZ, 0x3c, !PT ;  /* 0x0000000304037212 */ /* 0x000fe200078e3cff */
[----:B------:R-:W-:Y:S01]  /*0f50*/  VIADD R27, R18, 0x1e0 ;  /* 0x000001e0121b7836 */ /* 0x000fe20000000000 */
[----:B------:R-:W-:Y:S01]  /*0f60*/  LEA.HI R11, R11, R192, RZ, 0x3 ;  /* 0x000000c00b0b7211 */ /* 0x000fe200078f18ff */
[----:B------:R-:W-:Y:S01]  /*0f70*/  IMAD.IADD R2, R20, 0x1, -R2 ;  /* 0x0000000114027824 */ /* 0x000fe200078e0a02 */
[----:B------:R-:W-:Y:S01]  /*0f80*/  LOP3.LUT R5, R5, 0x1c0, RZ, 0xc0, !PT ;  /* 0x000001c005057812 */ /* 0x000fe200078ec0ff */
[----:B------:R-:W-:Y:S01]  /*0f90*/  IMAD.IADD R10, R10, 0x1, R3 ;  /* 0x000000010a0a7824 */ /* 0x000fe200078e0203 */
[----:B------:R-:W-:Y:S01]  /*0fa0*/  LOP3.LUT R11, R11, 0xfffffff8, RZ, 0xc0, !PT ;  /* 0xfffffff80b0b7812 */ /* 0x000fe200078ec0ff */
[----:B------:R-:W-:Y:S01]  /*0fb0*/  IMAD.SHL.U32 R28, R2, 0x100, RZ ;  /* 0x00000100021c7824 */ /* 0x000fe200078e00ff */
[----:B------:R-:W-:Y:S01]  /*0fc0*/  SHF.R.S32.HI R3, RZ, 0x1f, R226 ;  /* 0x0000001fff037819 */ /* 0x000fe200000114e2 */
[----:B------:R-:W-:Y:S01]  /*0fd0*/  STL [R1+0x70], R20 ;  /* 0x0000701401007387 */ /* 0x000fe20000100800 */
[----:B------:R-:W-:Y:S01]  /*0fe0*/  SHF.R.U32.HI R7, RZ, 0x3, R5 ;  /* 0x00000003ff077819 */ /* 0x000fe20000011605 */
[----:B------:R-:W-:Y:S01]  /*0ff0*/  VIADD R222, R18, 0xc0 ;  /* 0x000000c012de7836 */ /* 0x000fe20000000000 */
[----:B------:R-:W-:Y:S01]  /*1000*/  SHF.R.S32.HI R37, RZ, 0x1f, R36 ;  /* 0x0000001fff257819 */ /* 0x000fe20000011424 */
[----:B------:R0:W-:Y:S01]  /*1010*/  STL [R1+0x84], R8 ;  /* 0x0000840801007387 */ /* 0x0001e20000100800 */
[----:B------:R-:W-:Y:S01]  /*1020*/  LOP3.LUT R5, R5, 0x38, R18, 0xf8, !PT ;  /* 0x0000003805057812 */ /* 0x000fe200078ef812 */
[----:B------:R-:W-:Y:S01]  /*1030*/  IMAD.IADD R194, R192, 0x1, -R11 ;  /* 0x00000001c0c27824 */ /* 0x000fe200078e0a0b */
[----:B------:R-:W-:Y:S01]  /*1040*/  LOP3.LUT R6, R6, 0xfffffe00, RZ, 0xc0, !PT ;  /* 0xfffffe0006067812 */ /* 0x000fe200078ec0ff */
[----:B------:R-:W-:Y:S01]  /*1050*/  STL [R1+0x68], RZ ;  /* 0x000068ff01007387 */ /* 0x000fe20000100800 */
[----:B------:R-:W-:Y:S01]  /*1060*/  SHF.R.S32.HI R2, RZ, 0x1f, R225 ;  /* 0x0000001fff027819 */ /* 0x000fe200000114e1 */
[C---:B------:R-:W-:Y:S01]  /*1070*/  VIADD R221, R18.reuse, 0xe0 ;  /* 0x000000e012dd7836 */ /* 0x040fe20000000000 */
[----:B------:R-:W-:Y:S01]  /*1080*/  SHF.R.S32.HI R36, RZ, 0x1f, R35 ;  /* 0x0000001fff247819 */ /* 0x000fe20000011423 */
[----:B------:R-:W-:Y:S01]  /*1090*/  STL [R1+0x8], R29 ;  /* 0x0000081d01007387 */ /* 0x000fe20000100800 */
[----:B------:R-:W-:Y:S01]  /*10a0*/  SHF.R.S32.HI R35, RZ, 0x1f, R209 ;  /* 0x0000001fff237819 */ /* 0x000fe200000114d1 */
[----:B------:R-:W-:Y:S01]  /*10b0*/  VIADD R220, R18, 0x100 ;  /* 0x0000010012dc7836 */ /* 0x000fe20000000000 */
[----:B------:R-:W-:Y:S01]  /*10c0*/  SHF.L.U64.HI R3, R226, 0x1, R3 ;  /* 0x00000001e2037819 */ /* 0x000fe20000010203 */
[----:B------:R-:W-:Y:S01]  /*10d0*/  STL [R1+0x4], R27 ;  /* 0x0000041b01007387 */ /* 0x000fe20000100800 */
[----:B------:R-:W-:Y:S01]  /*10e0*/  SHF.R.S32.HI R11, RZ, 0x1f, R224 ;  /* 0x0000001fff0b7819 */ /* 0x000fe200000114e0 */
[----:B------:R-:W-:Y:S01]  /*10f0*/  VIADD R219, R18, 0x120 ;  /* 0x0000012012db7836 */ /* 0x000fe20000000000 */
[----:B------:R-:W-:Y:S01]  /*1100*/  LOP3.LUT R4, R6, R5, R7, 0xf6, !PT ;  /* 0x0000000506047212 */ /* 0x000fe200078ef607 */
[----:B------:R-:W-:Y:S01]  /*1110*/  IMAD.MOV.U32 R5, RZ, RZ, R13 ;  /* 0x000000ffff057224 */ /* 0x000fe200078e000d */
[----:B0-----:R-:W-:Y:S01]  /*1120*/  SHF.R.S32.HI R8, RZ, 0x1f, R223 ;  /* 0x0000001fff087819 */ /* 0x001fe200000114df */
[----:B------:R-:W-:Y:S01]  /*1130*/  STL [R1+0x80], R28 ;  /* 0x0000801c01007387 */ /* 0x000fe20000100800 */
[----:B------:R-:W-:Y:S01]  /*1140*/  SHF.L.U64.HI R2, R225, 0x1, R2 ;  /* 0x00000001e1027819 */ /* 0x000fe20000010202 */
[----:B------:R-:W-:Y:S01]  /*1150*/  IMAD.MOV.U32 R7, RZ, RZ, R15 ;  /* 0x000000ffff077224 */ /* 0x000fe200078e000f */
[----:B------:R-:W-:Y:S01]  /*1160*/  SHF.R.S32.HI R13, RZ, 0x1f, R222 ;  /* 0x0000001fff0d7819 */ /* 0x000fe200000114de */
[----:B------:R-:W-:Y:S01]  /*1170*/  STL [R1+0x74], R35 ;  /* 0x0000742301007387 */ /* 0x000fe20000100800 */
[----:B------:R-:W-:Y:S01]  /*1180*/  SHF.L.U64.HI R11, R224, 0x1, R11 ;  /* 0x00000001e00b7819 */ /* 0x000fe2000001020b */
[----:B------:R-:W-:Y:S01]  /*1190*/  VIADD R218, R18, 0x140 ;  /* 0x0000014012da7836 */ /* 0x000fe20000000000 */
[----:B------:R-:W-:Y:S01]  /*11a0*/  R2P PR, R12, 0x6 ;  /* 0x000000060c007804 */ /* 0x000fe20000000000 */
[----:B------:R0:W-:Y:S01]  /*11b0*/  STL [R1+0x1c], R3 ;  /* 0x00001c0301007387 */ /* 0x0001e20000100800 */
[----:B------:R-:W-:Y:S01]  /*11c0*/  SHF.R.S32.HI R12, RZ, 0x1f, R221 ;  /* 0x0000001fff0c7819 */ /* 0x000fe200000114dd */
[----:B------:R-:W-:Y:S01]  /*11d0*/  IMAD.MOV.U32 R6, RZ, RZ, R14 ;  /* 0x000000ffff067224 */ /* 0x000fe200078e000e */
[----:B------:R-:W-:Y:S01]  /*11e0*/  SHF.R.S32.HI R15, RZ, 0x1f, R220 ;  /* 0x0000001fff0f7819 */ /* 0x000fe200000114dc */
[----:B------:R1:W-:Y:S01]  /*11f0*/  STL [R1+0x20], R2 ;  /* 0x0000200201007387 */ /* 0x0003e20000100800 */
[C---:B------:R-:W-:Y:S01]  /*1200*/  VIADD R217, R18.reuse, 0x160 ;  /* 0x0000016012d97836 */ /* 0x040fe20000000000 */
[----:B------:R-:W-:Y:S01]  /*1210*/  SHF.R.S32.HI R14, RZ, 0x1f, R219 ;  /* 0x0000001fff0e7819 */ /* 0x000fe200000114db */
[C---:B------:R-:W-:Y:S01]  /*1220*/  VIADD R216, R18.reuse, 0x180 ;  /* 0x0000018012d87836 */ /* 0x040fe20000000000 */
[----:B------:R-:W-:Y:S01]  /*1230*/  STL [R1+0x24], R11 ;  /* 0x0000240b01007387 */ /* 0x000fe20000100800 */
[----:B------:R-:W-:Y:S01]  /*1240*/  SHF.R.S32.HI R0, RZ, 0x5, R0 ;  /* 0x00000005ff007819 */ /* 0x000fe20000011400 */
[----:B------:R-:W-:Y:S01]  /*1250*/  VIADD R215, R18, 0x1a0 ;  /* 0x000001a012d77836 */ /* 0x000fe20000000000 */
[----:B0-----:R-:W-:Y:S01]  /*1260*/  SHF.L.U64.HI R3, R223, 0x1, R8 ;  /* 0x00000001df037819 */ /* 0x001fe20000010208 */
[----:B------:R-:W-:Y:S01]  /*1270*/  VIADD R32, R195, 0x140 ;  /* 0x00000140c3207836 */ /* 0x000fe20000000000 */
[----:B------:R-:W-:Y:S01]  /*1280*/  SHF.L.U64.HI R8, R221, 0x1, R12 ;  /* 0x00000001dd087819 */ /* 0x000fe2000001020c */
[----:B------:R-:W-:Y:S01]  /*1290*/  IMAD R193, R0, 0x10, R193 ;  /* 0x0000001000c17824 */ /* 0x000fe200078e02c1 */
[----:B-1----:R-:W-:Y:S01]  /*12a0*/  SHF.L.U64.HI R2, R222, 0x1, R13 ;  /* 0x00000001de027819 */ /* 0x002fe2000001020d */
[----:B------:R0:W-:Y:S01]  /*12b0*/  STL [R1+0x28], R3 ;  /* 0x0000280301007387 */ /* 0x0001e20000100800 */
[----:B------:R-:W-:Y:S01]  /*12c0*/  SHF.R.S32.HI R21, RZ, 0x1f, R218 ;  /* 0x0000001fff157819 */ /* 0x000fe200000114da */
[----:B------:R-:W-:Y:S01]  /*12d0*/  IMAD R227, R10, 0x2, R17 ;  /* 0x000000020ae37824 */ /* 0x000fe200078e0211 */
[----:B------:R-:W-:Y:S01]  /*12e0*/  SHF.R.S32.HI R16, RZ, 0x1f, R217 ;  /* 0x0000001fff107819 */ /* 0x000fe200000114d9 */
[----:B------:R1:W-:Y:S01]  /*12f0*/  STL [R1+0x2c], R2 ;  /* 0x00002c0201007387 */ /* 0x0003e20000100800 */
[----:B------:R-:W-:Y:S01]  /*1300*/  SHF.R.S32.HI R25, RZ, 0x1f, R216 ;  /* 0x0000001fff197819 */ /* 0x000fe200000114d8 */
[----:B------:R-:W-:Y:S01]  /*1310*/  VIADD R228, R227, 0x36440 ;  /* 0x00036440e3e47836 */ /* 0x000fe20000000000 */
[----:B------:R-:W-:Y:S01]  /*1320*/  LEA.HI R0, R19, R19, RZ, 0x1 ;  /* 0x0000001313007211 */ /* 0x000fe200078f08ff */
[----:B------:R3:W-:Y:S01]  /*1330*/  STL [R1+0x30], R8 ;  /* 0x0000300801007387 */ /* 0x0007e20000100800 */
[----:B------:R-:W-:Y:S01]  /*1340*/  SHF.R.S32.HI R20, RZ, 0x1f, R215 ;  /* 0x0000001fff147819 */ /* 0x000fe200000114d7 */
[C---:B------:R-:W-:Y:S01]  /*1350*/  VIADD R34, R195.reuse, 0xc0 ;  /* 0x000000c0c3227836 */ /* 0x040fe20000000000 */
[----:B0-----:R-:W-:Y:S01]  /*1360*/  SHF.L.U64.HI R3, R220, 0x1, R15 ;  /* 0x00000001dc037819 */ /* 0x001fe2000001020f */
[C---:B------:R-:W-:Y:S01]  /*1370*/  VIADD R33, R195.reuse, 0x100 ;  /* 0x00000100c3217836 */ /* 0x040fe20000000000 */
[----:B------:R-:W-:Y:S01]  /*1380*/  SHF.R.S32.HI R24, RZ, 0x1f, R29 ;  /* 0x0000001fff187819 */ /* 0x000fe2000001141d */
[----:B------:R-:W-:Y:S01]  /*1390*/  VIADD R31, R195, 0x180 ;  /* 0x00000180c31f7836 */ /* 0x000fe20000000000 */
[----:B-1----:R-:W-:Y:S01]  /*13a0*/  SHF.L.U64.HI R2, R219, 0x1, R14 ;  /* 0x00000001db027819 */ /* 0x002fe2000001020e */
[----:B------:R0:W-:Y:S01]  /*13b0*/  STL [R1+0x34], R3 ;  /* 0x0000340301007387 */ /* 0x0001e20000100800 */
[----:B------:R-:W-:Y:S01]  /*13c0*/  LOP3.LUT R0, R0, 0x1ffffffe, RZ, 0xc0, !PT ;  /* 0x1ffffffe00007812 */ /* 0x000fe200078ec0ff */
[----:B------:R-:W-:Y:S01]  /*13d0*/  VIADD R30, R195, 0x1c0 ;  /* 0x000001c0c31e7836 */ /* 0x000fe20000000000 */
[----:B---3--:R-:W-:Y:S01]  /*13e0*/  SHF.L.U64.HI R8, R218, 0x1, R21 ;  /* 0x00000001da087819 */ /* 0x008fe20000010215 */
[----:B------:R1:W-:Y:S01]  /*13f0*/  STL [R1+0x38], R2 ;  /* 0x0000380201007387 */ /* 0x0003e20000100800 */
[----:B------:R-:W-:Y:S01]  /*1400*/  SHF.R.S32.HI R26, RZ, 0x1f, R27 ;  /* 0x0000001fff1a7819 */ /* 0x000fe2000001141b */
[----:B------:R-:W-:Y:S01]  /*1410*/  IMAD.IADD R0, R19, 0x1, -R0 ;  /* 0x0000000113007824 */ /* 0x000fe200078e0a00 */
[----:B------:R-:W-:Y:S01]  /*1420*/  SHF.R.S32.HI R32, RZ, 0x1f, R32 ;  /* 0x0000001fff207819 */ /* 0x000fe20000011420 */
[----:B------:R3:W-:Y:S01]  /*1430*/  STL [R1+0x3c], R8 ;  /* 0x00003c0801007387 */ /* 0x0007e20000100800 */
[----:B------:R-:W-:Y:S01]  /*1440*/  SEL R229, R229, 0xffffffe0, !P1 ;  /* 0xffffffe0e5e57807 */ /* 0x000fe20004800000 */
[----:B------:R-:W-:Y:S01]  /*1450*/  IMAD R0, R0, 0x8, R193 ;  /* 0x0000000800007824 */ /* 0x000fe200078e02c1 */
[----:B0-----:R-:W-:Y:S01]  /*1460*/  SHF.L.U64.HI R3, R217, 0x1, R16 ;  /* 0x00000001d9037819 */ /* 0x001fe20000010210 */
[----:B------:R-:W-:Y:S01]  /*1470*/  VIADD R184, R18, 0x20 ;  /* 0x0000002012b87836 */ /* 0x000fe20000000000 */
[----:B------:R-:W-:Y:S01]  /*1480*/  SHF.R.S32.HI R34, RZ, 0x1f, R34 ;  /* 0x0000001fff227819 */ /* 0x000fe20000011422 */
[----:B-1----:R-:W-:Y:S01]  /*1490*/  IMAD.SHL.U32 R2, R9, 0x2, RZ ;  /* 0x0000000209027824 */ /* 0x002fe200078e00ff */
[----:B------:R-:W-:Y:S01]  /*14a0*/  SHF.L.U64.HI R9, R216, 0x1, R25 ;  /* 0x00000001d8097819 */ /* 0x000fe20000010219 */
[----:B------:R0:W-:Y:S01]  /*14b0*/  STL [R1+0x40], R3 ;  /* 0x0000400301007387 */ /* 0x0001e20000100800 */
[----:B------:R-:W-:Y:S01]  /*14c0*/  SHF.R.S32.HI R33, RZ, 0x1f, R33 ;  /* 0x0000001fff217819 */ /* 0x000fe20000011421 */
[----:B------:R-:W-:Y:S01]  /*14d0*/  IMAD.IADD R212, R2, 0x1, R28 ;  /* 0x0000000102d47824 */ /* 0x000fe200078e021c */
[----:B---3--:R-:W-:Y:S01]  /*14e0*/  SHF.L.U64.HI R8, R215, 0x1, R20 ;  /* 0x00000001d7087819 */ /* 0x008fe20000010214 */
[----:B------:R-:W-:Y:S01]  /*14f0*/  STL [R1+0x44], R9 ;  /* 0x0000440901007387 */ /* 0x000fe20000100800 */
[----:B------:R-:W-:Y:S01]  /*1500*/  SHF.R.S32.HI R31, RZ, 0x1f, R31 ;  /* 0x0000001fff1f7819 */ /* 0x000fe2000001141f */
[C---:B------:R-:W-:Y:S01]  /*1510*/  VIADD R40, R212.reuse, 0x10 ;  /* 0x00000010d4287836 */ /* 0x040fe20000000000 */
[----:B------:R-:W-:Y:S01]  /*1520*/  SHF.R.S32.HI R30, RZ, 0x1f, R30 ;  /* 0x0000001fff1e7819 */ /* 0x000fe2000001141e */
[----:B------:R1:W-:Y:S01]  /*1530*/  STL [R1+0x10], R2 ;  /* 0x0000100201007387 */ /* 0x0003e20000100800 */
[C---:B------:R-:W-:Y:S01]  /*1540*/  VIADD R38, R212.reuse, 0x20 ;  /* 0x00000020d4267836 */ /* 0x040fe20000000000 */
[----:B0-----:R-:W-:Y:S01]  /*1550*/  SHF.L.U64.HI R3, R29, 0x1, R24 ;  /* 0x000000011d037819 */ /* 0x001fe20000010218 */
[C---:B------:R-:W-:Y:S01]  /*1560*/  VIADD R35, R212.reuse, 0x38 ;  /* 0x00000038d4237836 */ /* 0x040fe20000000000 */
[----:B------:R-:W-:Y:S01]  /*1570*/  STL [R1+0x48], R8 ;  /* 0x0000480801007387 */ /* 0x000fe20000100800 */
[C---:B------:R-:W-:Y:S01]  /*1580*/  VIADD R32, R212.reuse, 0x50 ;  /* 0x00000050d4207836 */ /* 0x040fe20000000000 */
[----:B------:R-:W-:Y:S01]  /*1590*/  SHF.R.S32.HI R19, RZ, 0x1f, R18 ;  /* 0x0000001fff137819 */ /* 0x000fe20000011412 */
[C---:B------:R-:W-:Y:S01]  /*15a0*/  VIADD R29, R212.reuse, 0x68 ;  /* 0x00000068d41d7836 */ /* 0x040fe20000000000 */
[----:B------:R0:W-:Y:S01]  /*15b0*/  STL [R1+0x4c], R3 ;  /* 0x00004c0301007387 */ /* 0x0001e20000100800 */
[C---:B------:R-:W-:Y:S01]  /*15c0*/  VIADD R21, R212.reuse, 0x98 ;  /* 0x00000098d4157836 */ /* 0x040fe20000000000 */
[----:B-1----:R-:W-:Y:S01]  /*15d0*/  SHF.L.U64.HI R2, R27, 0x1, R26 ;  /* 0x000000011b027819 */ /* 0x002fe2000001021a */
[C---:B------:R-:W-:Y:S01]  /*15e0*/  VIADD R26, R212.reuse, 0x80 ;  /* 0x00000080d41a7836 */ /* 0x040fe20000000000 */
[----:B------:R-:W-:Y:S01]  /*15f0*/  SHF.R.S32.HI R196, RZ, 0x1f, R184 ;  /* 0x0000001fffc47819 */ /* 0x000fe200000114b8 */
[----:B------:R-:W-:-:S02]  /*1600*/  VIADD R15, R212, 0xb0 ;  /* 0x000000b0d40f7836 */ /* 0x000fc40000000000 */
[----:B------:R1:W-:Y:S01]  /*1610*/  STL [R1+0x50], R2 ;  /* 0x0000500201007387 */ /* 0x0003e20000100800 */
[----:B------:R-:W-:Y:S02]  /*1620*/  VIADD R13, R212, 0xc0 ;  /* 0x000000c0d40d7836 */ /* 0x000fe40000000000 */
[----:B0-----:R-:W-:Y:S02]  /*1630*/  IMAD R3, R4, 0x2, R17 ;  /* 0x0000000204037824 */ /* 0x001fe400078e0211 */
[C---:B------:R-:W-:Y:S02]  /*1640*/  VIADD R41, R212.reuse, 0x8 ;  /* 0x00000008d4297836 */ /* 0x040fe40000000000 */
[C---:B------:R-:W-:Y:S01]  /*1650*/  VIADD R39, R212.reuse, 0x18 ;  /* 0x00000018d4277836 */ /* 0x040fe20000000000 */
[----:B------:R-:W-:Y:S01]  /*1660*/  STL [R1+0x78], R3 ;  /* 0x0000780301007387 */ /* 0x000fe20000100800 */
[C---:B------:R-:W-:Y:S01]  /*1670*/  VIADD R37, R212.reuse, 0x28 ;  /* 0x00000028d4257836 */ /* 0x040fe20000000000 */
[----:B-1----:R-:W-:Y:S01]  /*1680*/  SHF.R.S32.HI R2, RZ, 0x1f, R212 ;  /* 0x0000001fff027819 */ /* 0x002fe200000114d4 */
        /* <DEDUP_REMOVED lines=36> */
[C---:B------:R-:W-:Y:S01]  /*18d0*/  VIADD R8, R212.reuse, 0xe0 ;  /* 0x000000e0d4087836 */ /* 0x040fe20000000000 */
[----:B------:R-:W-:Y:S01]  /*18e0*/  SHF.R.S32.HI R28, RZ, 0x1f, R28 ;  /* 0x0000001fff1c7819 */ /* 0x000fe2000001141c */
[C---:B------:R-:W-:Y:S01]  /*18f0*/  VIADD R4, R212.reuse, 0xe8 ;  /* 0x000000e8d4047836 */ /* 0x040fe20000000000 */
[----:B------:R0:W-:Y:S01]  /*1900*/  STL [R1], R0 ;  /* 0x0000000001007387 */ /* 0x0001e20000100800 */
[C---:B------:R-:W-:Y:S01]  /*1910*/  VIADD R3, R212.reuse, 0xf0 ;  /* 0x000000f0d4037836 */ /* 0x040fe20000000000 */
        /* <DEDUP_REMOVED lines=15> */
[----:B--2---:R-:W-:Y:S02]  /*1a10*/  LOP3.LUT R187, R22, 0x1, RZ, 0xfc, !PT ;  /* 0x0000000116bb7812 */ /* 0x004fe400078efcff */
[----:B0-----:R-:W-:-:S07]  /*1a20*/  CS2R R22, SRZ ;  /* 0x0000000000167805 */ /* 0x001fce000001ff00 */
.L_x_8738:
[----:B0123--:R-:W0:Y:S01]  /*1a30*/  LDC.64 R2, c[0x0][0xd88] ;  /* 0x00036200ff027b82 */ /* 0x00fe220000000a00 */
[----:B------:R-:W-:Y:S01]  /*1a40*/  ULDC.64 UR6, c[0x0][0xb00] ;  /* 0x0002c00000067ab9 */ /* 0x000fe20000000a00 */
[----:B------:R-:W-:Y:S01]  /*1a50*/  ULDC.64 UR4, c[0x0][0xb20] ;  /* 0x0002c80000047ab9 */ /* 0x000fe20000000a00 */
[----:B------:R-:W-:Y:S01]  /*1a60*/  ULDC.64 UR8, c[0x0][0xb10] ;  /* 0x0002c40000087ab9 */ /* 0x000fe20000000a00 */
[----:B0-----:R-:W-:-:S05]  /*1a70*/  IMAD.WIDE R2, R7, 0x4, R2 ;  /* 0x0000000407027825 */ /* 0x001fca00078e0202 */
[----:B-----5:R-:W2:Y:S01]  /*1a80*/  LDG.E R24, desc[UR40][R2.64] ;  /* 0x0000002802187981 */ /* 0x020ea2000c1e1900 */
        /* <DEDUP_REMOVED lines=11> */
[C---:B------:R-:W-:Y:S02]  /*1b40*/  @P2 LEA R8, P3, R24.reuse, UR4, 0x2 ;  /* 0x0000000418082c11 */ /* 0x040fe4000f8610ff */
[C-C-:B------:R-:W-:Y:S01]  /*1b50*/  SHF.L.U64.HI R26, R24.reuse, 0x2, R0.reuse ;  /* 0x00000002181a7819 */ /* 0x140fe20000010200 */
[----:B------:R-:W-:Y:S01]  /*1b60*/  STL [R1+0x5c], R27 ;  /* 0x00005c1b01007387 */ /* 0x000fe20000100800 */
        /* <DEDUP_REMOVED lines=28> */
[----:B-1--4-:R-:W-:Y:S08]  /*1d30*/  @P1 BRA `(.L_x_8591) ;  /* 0x0000000000241947 */ /* 0x012ff00003800000 */
        /* <DEDUP_REMOVED lines=9> */
.L_x_8591:
[----:B------:R-:W-:Y:S02]  /*1dd0*/  IMAD.U32 R34, RZ, RZ, UR5 ;  /* 0x00000005ff227e24 */ /* 0x000fe4000f8e00ff */
[----:B------:R-:W-:Y:S01]  /*1de0*/  IMAD.U32 R25, RZ, RZ, UR4 ;  /* 0x00000004ff197e24 */ /* 0x000fe2000f8e00ff */
[----:B------:R-:W-:Y:S06]  /*1df0*/  @!P2 BRA `(.L_x_8592) ;  /* 0x000000000010a947 */ /* 0x000fec0003800000 */
[----:B------:R-:W-:-:S04]  /*1e00*/  IADD3 R2, P0, R27, UR8, RZ ;  /* 0x000000081b027c10 */ /* 0x000fc8000ff1e0ff */
[----:B------:R-:W-:-:S05]  /*1e10*/  IADD3.X R3, R26, UR9, RZ, P0, !PT ;  /* 0x000000091a037c10 */ /* 0x000fca00087fe4ff */
[----:B------:R0:W5:Y:S01]  /*1e20*/  LDG.E R25, desc[UR40][R2.64] ;  /* 0x0000002802197981 */ /* 0x000162000c1e1900 */
[----:B------:R-:W-:Y:S05]  /*1e30*/  BRA `(.L_x_8593) ;  /* 0x0000000000107947 */ /* 0x000fea0003800000 */
.L_x_8592:
[----:B------:R-:W-:Y:S05]  /*1e40*/  @!P0 BRA `(.L_x_8593) ;  /* 0x00000000000c8947 */ /* 0x000fea0003800000 */
[----:B------:R-:W2:Y:S04]  /*1e50*/  LDG.E R0, desc[UR40][R2.64] ;  /* 0x0000002802007981 */ /* 0x000ea8000c1e1900 */
[----:B------:R-:W2:Y:S02]  /*1e60*/  LDG.E R25, desc[UR40][R2.64+0x4] ;  /* 0x0000042802197981 */ /* 0x000ea4000c1e1900 */
[----:B--2---:R-:W-:-:S07]  /*1e70*/  IMAD.IADD R25, R25, 0x1, -R0 ;  /* 0x0000000119197824 */ /* 0x004fce00078e0a00 */
.L_x_8593:
        /* <DEDUP_REMOVED lines=9> */
[----:B------:R-:W-:-:S04]  /*1f10*/  ISETP.NE.U32.AND P1, PT, RZ, UR4, PT ;  /* 0x00000004ff007c0c */ /* 0x000fc8000bf25070 */
[----:B------:R-:W-:Y:S01]  /*1f20*/  ISETP.NE.AND.EX P1, PT, RZ, UR5, PT, P1 ;  /* 0x00000005ff007c0c */ /* 0x000fe2000bf25310 */
[----:B0----5:R-:W-:-:S12]  /*1f30*/  IMAD.MOV.U32 R2, RZ, RZ, R25 ;  /* 0x000000ffff027224 */ /* 0x021fd800078e0019 */
[----:B------:R-:W-:-:S04]  /*1f40*/  @P1 IADD3 R6, P2, R27, UR4, RZ ;  /* 0x000000041b061c10 */ /* 0x000fc8000ff5e0ff */
[----:B------:R-:W-:-:S05]  /*1f50*/  @P1 IADD3.X R7, R26, UR5, RZ, P2, !PT ;  /* 0x000000051a071c10 */ /* 0x000fca00097fe4ff */
[----:B------:R0:W5:Y:S01]  /*1f60*/  @P1 LDG.E R2, desc[UR40][R6.64] ;  /* 0x0000002806021981 */ /* 0x000162000c1e1900 */
[----:B-1----:R-:W-:Y:S01]  /*1f70*/  ISETP.NE.AND P1, PT, R4, 0x1, PT ;  /* 0x000000010400780c */ /* 0x002fe20003f25270 */
[----:B------:R-:W-:Y:S01]  /*1f80*/  IMAD.SHL.U32 R214, R5, 0x40, RZ ;  /* 0x0000004005d67824 */ /* 0x000fe200078e00ff */
[----:B------:R-:W-:Y:S01]  /*1f90*/  LOP3.LUT R13, R8, 0xff, RZ, 0xc0, !PT ;  /* 0x000000ff080d7812 */ /* 0x000fe200078ec0ff */
[----:B------:R-:W-:Y:S01]  /*1fa0*/  BSSY B0, `(.L_x_8594) ;  /* 0x0000036000007945 */ /* 0x000fe20003800000 */
[----:B------:R-:W-:Y:S01]  /*1fb0*/  SHF.R.U32.HI R12, RZ, 0x10, R8 ;  /* 0x00000010ff0c7819 */ /* 0x000fe20000011608 */
[----:B------:R-:W-:Y:S02]  /*1fc0*/  VIADD R3, R214, 0x3f ;  /* 0x0000003fd6037836 */ /* 0x000fe40000000000 */
[----:B------:R0:W-:Y:S04]  /*1fd0*/  STL [R1+0x64], R13 ;  /* 0x0000640d01007387 */ /* 0x0001e80000100800 */
[----:B------:R0:W-:Y:S02]  /*1fe0*/  STL [R1+0x54], R12 ;  /* 0x0000540c01007387 */ /* 0x0001e40000100800 */
[----:B------:R-:W1:Y:S08]  /*1ff0*/  @P1 LDC R4, c[0x0][0x44c] ;  /* 0x00011300ff041b82 */ /* 0x000e700000000800 */
[----:B------:R-:W3:Y:S01]  /*2000*/  @P1 LDC R11, c[0x0][0x450] ;  /* 0x00011400ff0b1b82 */ /* 0x000ee20000000800 */
[----:B--2---:R-:W-:-:S02]  /*2010*/  @P0 IMAD.IADD R34, R9, 0x1, -R0 ;  /* 0x0000000109220824 */ /* 0x004fc400078e0a00 */
[----:B------:R-:W-:Y:S02]  /*2020*/  IMAD.IADD R9, R25, 0x1, -R10 ;  /* 0x0000000119097824 */ /* 0x000fe400078e0a0a */
[----:B-1----:R-:W-:-:S04]  /*2030*/  @P1 IMAD.HI.U32 R0, R3, R4, RZ ;  /* 0x0000000403001227 */ /* 0x002fc800078e00ff */
[----:B------:R-:W-:Y:S01]  /*2040*/  IMAD.IADD R213, R9, 0x1, R34 ;  /* 0x0000000109d57824 */ /* 0x000fe200078e0222 */
[----:B---3--:R-:W-:-:S03]  /*2050*/  @P1 SHF.R.U32.HI R3, RZ, R11, R0 ;  /* 0x0000000bff031219 */ /* 0x008fc60000011600 */
[C---:B------:R-:W-:Y:S01]  /*2060*/  VIADD R0, R213.reuse, 0x3f ;  /* 0x0000003fd5007836 */ /* 0x040fe20000000000 */
[----:B------:R-:W-:-:S05]  /*2070*/  IADD3 R38, R213, 0x40, -R208 ;  /* 0x00000040d5267810 */ /* 0x000fca0007ffe8d0 */
[----:B------:R-:W-:Y:S01]  /*2080*/  IMAD.IADD R4, R38, 0x1, R3 ;  /* 0x0000000126047824 */ /* 0x000fe200078e0203 */
[----:B------:R-:W-:-:S04]  /*2090*/  SHF.R.S32.HI R3, RZ, 0x1f, R0 ;  /* 0x0000001fff037819 */ /* 0x000fc80000011400 */
[----:B------:R-:W-:Y:S02]  /*20a0*/  SHF.R.S32.HI R5, RZ, 0x1f, R4 ;  /* 0x0000001fff057819 */ /* 0x000fe40000011404 */
[----:B------:R-:W-:Y:S02]  /*20b0*/  LEA.HI R3, R3, R0, RZ, 0x6 ;  /* 0x0000000003037211 */ /* 0x000fe400078f30ff */
[----:B------:R-:W-:Y:S02]  /*20c0*/  LEA.HI R5, R5, R4, RZ, 0x6 ;  /* 0x0000000405057211 */ /* 0x000fe400078f30ff */
[----:B------:R-:W-:Y:S02]  /*20d0*/  SHF.R.S32.HI R37, RZ, 0x6, R3 ;  /* 0x00000006ff257819 */ /* 0x000fe40000011403 */
[----:B------:R-:W-:-:S04]  /*20e0*/  SHF.R.S32.HI R0, RZ, 0x6, R5 ;  /* 0x00000006ff007819 */ /* 0x000fc80000011405 */
[----:B------:R-:W-:Y:S01]  /*20f0*/  VIMNMX R10, R37, R0, PT ;  /* 0x00000000250a7248 */ /* 0x000fe20003fe0100 */
[----:B------:R-:W-:-:S03]  /*2100*/  IMAD.MOV.U32 R0, RZ, RZ, RZ ;  /* 0x000000ffff007224 */ /* 0x000fc600078e00ff */
        /* <DEDUP_REMOVED lines=31> */
.L_x_8595:
[----:B------:R-:W-:Y:S05]  /*2300*/  BSYNC B0 ;  /* 0x0000000000007941 */ /* 0x000fea0003800000 */
.L_x_8594:
        /* <DEDUP_REMOVED lines=36> */
.L_x_8598:
[----:B------:R-:W-:Y:S05]  /*2550*/  BSYNC B6 ;  /* 0x0000000000067941 */ /* 0x000fea0003800000 */
.L_x_8597:
        /* <DEDUP_REMOVED lines=20> */
.L_x_8600:
[----:B------:R-:W-:Y:S05]  /*26a0*/  BSYNC B6 ;  /* 0x0000000000067941 */ /* 0x000fea0003800000 */
.L_x_8599:
[----:B------:R-:W-:Y:S01]  /*26b0*/  ULDC.64 UR4, c[0x0][0xaf0] ;  /* 0x0002bc0000047ab9 */ /* 0x000fe20000000a00 */
[----:B------:R-:W2:Y:S01]  /*26c0*/  LDL R8, [R1+0x14] ;  /* 0x0000140001087983 */ /* 0x000ea20000100800 */
[----:B------:R-:W-:Y:S01]  /*26d0*/  ISETP.NE.U32.AND P0, PT, RZ, UR4, PT ;  /* 0x00000004ff007c0c */ /* 0x000fe2000bf05070 */
[----:B------:R-:W-:Y:S01]  /*26e0*/  IMAD.MOV.U32 R59, RZ, RZ, R24 ;  /* 0x000000ffff3b7224 */ /* 0x000fe200078e0018 */
[----:B------:R-:W0:Y:S02]  /*26f0*/  LDC.64 R52, c[0x0][0x3f8] ;  /* 0x0000fe00ff347b82 */ /* 0x000e240000000a00 */
[----:B------:R-:W-:Y:S01]  /*2700*/  ISETP.NE.AND.EX P0, PT, RZ, UR5, PT, P0 ;  /* 0x00000005ff007c0c */ /* 0x000fe2000bf05300 */
[----:B------:R-:W1:Y:S05]  /*2710*/  S2R R0, SR_TID.X ;  /* 0x0000000000007919 */ /* 0x000e6a0000002100 */
[----:B------:R-:W3:Y:S07]  /*2720*/  LDC R47, c[0x0][0x3f4] ;  /* 0x0000fd00ff2f7b82 */ /* 0x000eee0000000800 */
[----:B------:R-:W-:-:S02]  /*2730*/  @P0 IADD3 R4, P1, R27, UR4, RZ ;  /* 0x000000041b040c10 */ /* 0x000fc4000ff3e0ff */
[----:B------:R-:W-:Y:S01]  /*2740*/  SHF.R.S32.HI R3, RZ, 0x1f, R192 ;  /* 0x0000001fff037819 */ /* 0x000fe200000114c0 */
[----:B------:R-:W4:Y:S01]  /*2750*/  S2R R10, SR_TID.X ;  /* 0x00000000000a7919 */ /* 0x000f220000002100 */
[----:B------:R-:W-:Y:S01]  /*2760*/  @P0 IADD3.X R5, R26, UR5, RZ, P1, !PT ;  /* 0x000000051a050c10 */ /* 0x000fe20008ffe4ff */
[----:B------:R-:W-:Y:S01]  /*2770*/  IMAD.SHL.U32 R56, R194, 0x40, RZ ;  /* 0x00000040c2387824 */ /* 0x000fe200078e00ff */
[----:B------:R-:W-:Y:S01]  /*2780*/  SHF.R.S32.HI R189, RZ, 0x1f, R188 ;  /* 0x0000001fffbd7819 */ /* 0x000fe200000114bc */
[----:B------:R-:W-:Y:S02]  /*2790*/  ULDC UR4, c[0x0][0x2f4] ;  /* 0x0000bd0000047ab9 */ /* 0x000fe40000000800 */
[----:B------:R1:W2:Y:S02]  /*27a0*/  @P0 LDG.E R59, desc[UR40][R4.64] ;  /* 0x00000028043b0981 */ /* 0x0002a4000c1e1900 */
[----:B-1----:R-:W1:Y:S01]  /*27b0*/  LDC.64 R4, c[0x0][0x408] ;  /* 0x00010200ff047b82 */ /* 0x002e620000000a00 */
[----:B------:R-:W-:-:S05]  /*27c0*/  VIADD R6, R0, 0xffffff80 ;  /* 0xffffff8000067836 */ /* 0x000fca0000000000 */
[----:B------:R-:W-:-:S04]  /*27d0*/  SHF.R.S32.HI R7, RZ, 0x1f, R6 ;  /* 0x0000001fff077819 */ /* 0x000fc80000011406 */
[----:B------:R-:W-:Y:S01]  /*27e0*/  LEA.HI R7, R7, R6, RZ, 0x2 ;  /* 0x0000000607077211 */ /* 0x000fe200078f10ff */
[----:B0-----:R-:W-:-:S03]  /*27f0*/  IMAD R0, R3, R52, RZ ;  /* 0x0000003403007224 */ /* 0x001fc600078e02ff */
[----:B------:R-:W-:Y:S02]  /*2800*/  LOP3.LUT R9, R7, 0xfffffffc, RZ, 0xc0, !PT ;  /* 0xfffffffc07097812 */ /* 0x000fe400078ec0ff */
[----:B---3--:R-:W-:-:S03]  /*2810*/  ISETP.GE.AND P0, PT, R18, R47, PT ;  /* 0x0000002f1200720c */ /* 0x008fc60003f06270 */
[----:B------:R-:W-:Y:S02]  /*2820*/  IMAD.IADD R45, R6, 0x1, -R9 ;  /* 0x00000001062d7824 */ /* 0x000fe400078e0a09 */
[----:B-1----:R-:W-:-:S04]  /*2830*/  IMAD R3, R3, R4, RZ ;  /* 0x0000000403037224 */ /* 0x002fc800078e02ff */
[C---:B------:R-:W-:Y:S01]  /*2840*/  IMAD R9, R192.reuse, R5, R3 ;  /* 0x00000005c0097224 */ /* 0x040fe200078e0203 */
[----:B------:R-:W-:Y:S01]  /*2850*/  SEL R3, R47, RZ, P0 ;  /* 0x000000ff2f037207 */ /* 0x000fe20000000000 */
[----:B------:R-:W-:-:S04]  /*2860*/  IMAD R7, R192, R53, R0 ;  /* 0x00000035c0077224 */ /* 0x000fc800078e0200 */
[----:B------:R-:W-:Y:S01]  /*2870*/  IMAD.IADD R3, R18, 0x1, R3 ;  /* 0x0000000112037824 */ /* 0x000fe200078e0203 */
[----:B------:R-:W-:-:S04]  /*2880*/  LOP3.LUT R56, R56, 0x1c0, RZ, 0xc0, !PT ;  /* 0x000001c038387812 */ /* 0x000fc800078ec0ff */
[----:B------:R-:W-:Y:S01]  /*2890*/  SHF.R.S32.HI R0, RZ, 0x1f, R3 ;  /* 0x0000001fff007819 */ /* 0x000fe20000011403 */
[-C--:B------:R-:W-:Y:S01]  /*28a0*/  IMAD.WIDE.U32 R20, R192, R52.reuse, R188 ;  /* 0x00000034c0147225 */ /* 0x080fe200078e00bc */
[----:B------:R-:W-:Y:S02]  /*28b0*/  SHF.R.U32.HI R50, RZ, 0x3, R56 ;  /* 0x00000003ff327819 */ /* 0x000fe40000011638 */
[----:B------:R-:W-:Y:S01]  /*28c0*/  LEA.HI R57, R0, R3, RZ, 0x3 ;  /* 0x0000000300397211 */ /* 0x000fe200078f18ff */
[----:B------:R-:W-:Y:S01]  /*28d0*/  IMAD.WIDE.U32 R28, R192, R52, R18 ;  /* 0x00000034c01c7225 */ /* 0x000fe200078e0012 */
[----:B------:R-:W-:-:S03]  /*28e0*/  LOP3.LUT R3, R56, 0x18, R18, 0xf8, !PT ;  /* 0x0000001838037812 */ /* 0x000fc600078ef812 */
[----:B------:R-:W-:Y:S01]  /*28f0*/  IMAD.IADD R21, R21, 0x1, R7 ;  /* 0x0000000115157824 */ /* 0x000fe200078e0207 */
[----:B------:R-:W-:Y:S01]  /*2900*/  LOP3.LUT R3, R3, R50, RZ, 0x3c, !PT ;  /* 0x0000003203037212 */ /* 0x000fe200078e3cff */
[----:B------:R-:W-:Y:S01]  /*2910*/  IMAD.IADD R29, R7, 0x1, R29 ;  /* 0x00000001071d7824 */ /* 0x000fe200078e021d */
[----:B-----5:R-:W-:Y:S01]  /*2920*/  SHF.R.S32.HI R7, RZ, 0x1f, R2 ;  /* 0x0000001fff077819 */ /* 0x020fe20000011402 */
[----:B------:R-:W-:-:S04]  /*2930*/  IMAD.WIDE.U32 R30, R192, R4, R188 ;  /* 0x00000004c01e7225 */ /* 0x000fc800078e00bc */
[----:B------:R-:W-:-:S04]  /*2940*/  IMAD.WIDE.U32 R32, R192, R4, R18 ;  /* 0x00000004c0207225 */ /* 0x000fc800078e0012 */
[----:B------:R-:W-:Y:S02]  /*2950*/  IMAD R6, R7, R52, RZ ;  /* 0x0000003407067224 */ /* 0x000fe400078e02ff */
[----:B------:R-:W-:Y:S02]  /*2960*/  IMAD.IADD R31, R31, 0x1, R9 ;  /* 0x000000011f1f7824 */ /* 0x000fe400078e0209 */
[----:B------:R-:W-:Y:S02]  /*2970*/  IMAD.IADD R33, R9, 0x1, R33 ;  /* 0x0000000109217824 */ /* 0x000fe400078e0221 */
[----:B------:R-:W-:Y:S01]  /*2980*/  IMAD R7, R7, R4, RZ ;  /* 0x0000000407077224 */ /* 0x000fe200078e02ff */
[----:B----4-:R-:W-:Y:S01]  /*2990*/  SHF.R.U32.HI R10, RZ, 0x7, R10 ;  /* 0x00000007ff0a7819 */ /* 0x010fe2000001160a */
[----:B------:R-:W-:Y:S01]  /*29a0*/  IMAD R43, R2, R53, R6 ;  /* 0x00000035022b7224 */ /* 0x000fe200078e0206 */
[----:B------:R-:W-:Y:S01]  /*29b0*/  ISETP.GE.AND P2, PT, R18, UR4, PT ;  /* 0x0000000412007c0c */ /* 0x000fe2000bf46270 */
[----:B------:R-:W-:Y:S01]  /*29c0*/  IMAD.WIDE.U32 R20, R2, R52, R20 ;  /* 0x0000003402147225 */ /* 0x000fe200078e0014 */
[----:B------:R-:W-:-:S03]  /*29d0*/  LOP3.LUT R41, R57, 0xfffffff8, RZ, 0xc0, !PT ;  /* 0xfffffff839297812 */ /* 0x000fc600078ec0ff */
[----:B------:R-:W-:Y:S01]  /*29e0*/  IMAD.WIDE.U32 R28, R2, R52, R28 ;  /* 0x00000034021c7225 */ /* 0x000fe200078e001c */
[----:B------:R-:W-:-:S03]  /*29f0*/  SHF.L.U64.HI R53, R52, 0x6, R53 ;  /* 0x0000000634357819 */ /* 0x000fc60000010235 */
[C---:B------:R-:W-:Y:S02]  /*2a00*/  IMAD R7, R2.reuse, R5, R7 ;  /* 0x0000000502077224 */ /* 0x040fe400078e0207 */
[----:B------:R-:W-:-:S04]  /*2a10*/  IMAD.WIDE.U32 R30, R2, R4, R30 ;  /* 0x00000004021e7225 */ /* 0x000fc800078e001e */
[----:B------:R-:W-:Y:S01]  /*2a20*/  IMAD.WIDE.U32 R32, R2, R4, R32 ;  /* 0x0000000402207225 */ /* 0x000fe200078e0020 */
[----:B------:R-:W-:Y:S02]  /*2a30*/  SHF.L.U64.HI R51, R4, 0x6, R5 ;  /* 0x0000000604337819 */ /* 0x000fe40000010205 */
[----:B------:R-:W-:Y:S01]  /*2a40*/  ISETP.GE.AND P1, PT, R184, UR4, PT ;  /* 0x00000004b8007c0c */ /* 0x000fe2000bf26270 */
[----:B------:R-:W-:Y:S01]  /*2a50*/  IMAD.IADD R44, R21, 0x1, R43 ;  /* 0x00000001152c7824 */ /* 0x000fe200078e022b */
[----:B------:R-:W-:Y:S01]  /*2a60*/  P2R R60, PR, RZ, 0x4 ;  /* 0x00000004ff3c7803 */ /* 0x000fe20000000000 */
[----:B------:R-:W-:Y:S02]  /*2a70*/  IMAD.IADD R58, R58, 0x1, R25 ;  /* 0x000000013a3a7824 */ /* 0x000fe400078e0219 */
[----:B------:R-:W-:Y:S02]  /*2a80*/  IMAD.SHL.U32 R52, R52, 0x40, RZ ;  /* 0x0000004034347824 */ /* 0x000fe400078e00ff */
[----:B------:R-:W-:-:S02]  /*2a90*/  IMAD.SHL.U32 R49, R4, 0x40, RZ ;  /* 0x0000004004317824 */ /* 0x000fc400078e00ff */
[----:B------:R-:W-:Y:S02]  /*2aa0*/  VIADD R48, R10, 0x8 ;  /* 0x000000080a307836 */ /* 0x000fe40000000000 */
[----:B------:R-:W-:Y:S02]  /*2ab0*/  IMAD.SHL.U32 R47, R47, 0x2, RZ ;  /* 0x000000022f2f7824 */ /* 0x000fe400078e00ff */
[----:B------:R-:W-:Y:S02]  /*2ac0*/  IMAD R45, R45, 0x40, R192 ;  /* 0x000000402d2d7824 */ /* 0x000fe400078e02c0 */
[----:B------:R-:W-:Y:S02]  /*2ad0*/  IMAD.IADD R43, R43, 0x1, R29 ;  /* 0x000000012b2b7824 */ /* 0x000fe400078e021d */
[----:B------:R-:W-:Y:S02]  /*2ae0*/  IMAD.IADD R42, R31, 0x1, R7 ;  /* 0x000000011f2a7824 */ /* 0x000fe400078e0207 */
[----:B------:R-:W-:-:S02]  /*2af0*/  IMAD.IADD R40, R7, 0x1, R33 ;  /* 0x0000000107287824 */ /* 0x000fc400078e0221 */
[----:B--2---:R-:W-:Y:S01]  /*2b00*/  IMAD R46, R8, 0x200, R3 ;  /* 0x00000200082e7824 */ /* 0x004fe200078e0203 */
[----:B------:R-:W-:-:S04]  /*2b10*/  LOP3.LUT R3, R56, 0x38, R57, 0xf8, !PT ;  /* 0x0000003838037812 */ /* 0x000fc800078ef839 */
[----:B------:R-:W-:Y:S02]  /*2b20*/  LOP3.LUT R0, R3, R50, RZ, 0x3c, !PT ;  /* 0x0000003203007212 */ /* 0x000fe400078e3cff */
[----:B------:R-:W-:-:S03]  /*2b30*/  SHF.R.S32.HI R3, RZ, 0x1f, R41 ;  /* 0x0000001fff037819 */ /* 0x000fc60000011429 */
[----:B------:R-:W-:Y:S01]  /*2b40*/  IMAD R0, R8, 0x200, R0 ;  /* 0x0000020008007824 */ /* 0x000fe200078e0200 */
[----:B------:R-:W-:-:S07]  /*2b50*/  SHF.R.S32.HI R39, RZ, 0x1f, R59 ;  /* 0x0000001fff277819 */ /* 0x000fce000001143b */
.L_x_8633:
        /* <DEDUP_REMOVED lines=42> */
[----:B------:R-:W-:-:S03]  /*2e00*/  ISETP.NE.AND P3, PT, RZ, UR8, PT ;  /* 0x00000008ff007c0c */ /* 0x000fc6000bf65270 */
        /* <DEDUP_REMOVED lines=8> */
[----:B------:R-:W-:Y:S02]  /*2e90*/  IMAD R9, R53, R35, RZ ;  /* 0x0000002335097224 */ /* 0x000fe400078e02ff */
[----:B------:R-:W-:-:S04]  /*2ea0*/  IMAD.WIDE.U32 R6, R186, UR4, R4 ;  /* 0x00000004ba067c25 */ /* 0x000fc8000f8e0004 */
[----:B------:R-:W-:Y:S01]  /*2eb0*/  IMAD R7, R186, UR5, R7 ;  /* 0x00000005ba077c24 */ /* 0x000fe2000f8e0207 */
[----:B------:R-:W-:Y:S01]  /*2ec0*/  LEA R70, P4, R6, UR6, 0x1 ;  /* 0x0000000606467c11 */ /* 0x000fe2000f8808ff */
[----:B------:R-:W-:-:S03]  /*2ed0*/  IMAD.WIDE.U32 R4, R52, R35, RZ ;  /* 0x0000002334047225 */ /* 0x000fc600078e00ff */
[----:B------:R-:W-:Y:S01]  /*2ee0*/  LEA.HI.X R14, R6, UR7, R7, 0x1, P4 ;  /* 0x00000007060e7c11 */ /* 0x000fe2000a0f0c07 */
[----:B------:R-:W-:-:S04]  /*2ef0*/  IMAD R9, R68, R52, R9 ;  /* 0x0000003444097224 */ /* 0x000fc800078e0209 */
[----:B------:R-:W-:Y:S01]  /*2f00*/  IMAD.IADD R11, R5, 0x1, R9 ;  /* 0x00000001050b7824 */ /* 0x000fe200078e0209 */
[----:B------:R-:W-:Y:S06]  /*2f10*/  @!P3 BRA `(.L_x_8603) ;  /* 0x0000000800c4b947 */ /* 0x000fec0003800000 */
        /* <DEDUP_REMOVED lines=9> */
[----:B------:R-:W-:Y:S01]  /*2fb0*/  IMAD.MOV.U32 R6, RZ, RZ, R30 ;  /* 0x000000ffff067224 */ /* 0x000fe200078e001e */
[----:B------:R-:W-:Y:S01]  /*2fc0*/  ULDC.64 UR4, c[0x0][0x3e8] ;  /* 0x0000fa0000047ab9 */ /* 0x000fe20000000a00 */
[----:B------:R-:W-:Y:S01]  /*2fd0*/  IMAD.MOV.U32 R7, RZ, RZ, R42 ;  /* 0x000000ffff077224 */ /* 0x000fe200078e002a */
[----:B------:R-:W-:Y:S01]  /*2fe0*/  ULDC.64 UR6, c[0x0][0x400] ;  /* 0x0001000000067ab9 */ /* 0x000fe20000000a00 */
[----:B------:R-:W-:Y:S01]  /*2ff0*/  IMAD R5, R51, R35, RZ ;  /* 0x0000002333057224 */ /* 0x000fe200078e02ff */
[----:B------:R-:W-:Y:S01]  /*3000*/  CS2R R24, SRZ ;  /* 0x0000000000187805 */ /* 0x000fe2000001ff00 */
[----:B------:R-:W-:Y:S01]  /*3010*/  IMAD.WIDE.U32 R8, R35, R49, R6 ;  /* 0x0000003123087225 */ /* 0x000fe200078e0006 */
[----:B------:R-:W-:-:S03]  /*3020*/  IADD3 R7, P3, R20, R4, RZ ;  /* 0x0000000414077210 */ /* 0x000fc60007f7e0ff */
[----:B------:R-:W-:Y:S01]  /*3030*/  IMAD R5, R68, R49, R5 ;  /* 0x0000003144057224 */ /* 0x000fe200078e0205 */
[----:B------:R-:W-:Y:S01]  /*3040*/  LEA R4, P5, R8, UR6, 0x1 ;  /* 0x0000000608047c11 */ /* 0x000fe2000f8a08ff */
[----:B------:R-:W-:Y:S01]  /*3050*/  IMAD.X R12, R11, 0x1, R44, P3 ;  /* 0x000000010b0c7824 */ /* 0x000fe200018e062c */
[----:B------:R-:W-:Y:S01]  /*3060*/  LEA R6, P3, R7, UR4, 0x1 ;  /* 0x0000000407067c11 */ /* 0x000fe2000f8608ff */
[----:B------:R-:W-:-:S03]  /*3070*/  IMAD.IADD R5, R9, 0x1, R5 ;  /* 0x0000000109057824 */ /* 0x000fc600078e0205 */
[----:B------:R-:W-:Y:S02]  /*3080*/  LEA.HI.X R7, R7, UR5, R12, 0x1, P3 ;  /* 0x0000000507077c11 */ /* 0x000fe400098f0c0c */
[----:B------:R-:W-:Y:S02]  /*3090*/  LEA.HI.X R5, R8, UR7, R5, 0x1, P5 ;  /* 0x0000000708057c11 */ /* 0x000fe4000a8f0c05 */
[----:B------:R-:W-:Y:S02]  /*30a0*/  CS2R R8, SRZ ;  /* 0x0000000000087805 */ /* 0x000fe4000001ff00 */
[-C--:B------:R-:W-:Y:S02]  /*30b0*/  ISETP.GE.AND P5, PT, R188, R69.reuse, PT ;  /* 0x00000045bc00720c */ /* 0x080fe40003fa6270 */
[----:B------:R-:W-:-:S11]  /*30c0*/  ISETP.GE.AND P3, PT, R209, R69, PT ;  /* 0x00000045d100720c */ /* 0x000fd60003f66270 */
[----:B------:R0:W5:Y:S04]  /*30d0*/  @!P5 LDG.E.64 R26, desc[UR40][R6.64] ;  /* 0x00000028061ad981 */ /* 0x000168000c1e1b00 */
[----:B------:R0:W5:Y:S04]  /*30e0*/  @!P3 LDG.E.64 R8, desc[UR40][R6.64+0x20] ;  /* 0x000020280608b981 */ /* 0x000168000c1e1b00 */
[----:B------:R0:W5:Y:S04]  /*30f0*/  @!P5 LDG.E.64 R54, desc[UR40][R4.64] ;  /* 0x000000280436d981 */ /* 0x000168000c1e1b00 */
[----:B------:R0:W5:Y:S02]  /*3100*/  @!P3 LDG.E.64 R24, desc[UR40][R4.64+0x20] ;  /* 0x000020280418b981 */ /* 0x000164000c1e1b00 */
.L_x_8605:
[----:B------:R-:W-:Y:S05]  /*3110*/  BSYNC B1 ;  /* 0x0000000000017941 */ /* 0x000fea0003800000 */
.L_x_8604:
[----:B------:R-:W-:Y:S01]  /*3120*/  ISETP.NE.AND P3, PT, R187, 0x3, PT ;  /* 0x00000003bb00780c */ /* 0x000fe20003f65270 */
[----:B0----5:R-:W-:Y:S02]  /*3130*/  IMAD.MOV.U32 R4, RZ, RZ, R8 ;  /* 0x000000ffff047224 */ /* 0x021fe400078e0008 */
[----:B------:R-:W-:Y:S02]  /*3140*/  IMAD.MOV.U32 R5, RZ, RZ, R9 ;  /* 0x000000ffff057224 */ /* 0x000fe400078e0009 */
        /* <DEDUP_REMOVED lines=15> */
.L_x_8606:
[----:B------:R-:W-:Y:S01]  /*3240*/  IMAD R61, R185, 0x8, R17 ;  /* 0x00000008b93d7824 */ /* 0x000fe200078e0211 */
[----:B------:R-:W-:Y:S01]  /*3250*/  SHF.L.U32 R68, R191, 0x1f, RZ ;  /* 0x0000001fbf447819 */ /* 0x000fe200000006ff */
[----:B------:R-:W-:Y:S03]  /*3260*/  BSSY B1, `(.L_x_8607) ;  /* 0x0000003000017945 */ /* 0x000fe60003800000 */
[----:B------:R-:W0:Y:S02]  /*3270*/  SYNCS.PHASECHK.TRANS64.TRYWAIT P5, [R61+URZ+0x38890], R68 ;  /* 0x038890443d0075a7 */ /* 0x000e2400080a017f */
[----:B0-----:R-:W-:Y:S05]  /*3280*/  @!P5 BRA `(.L_x_8608) ;  /* 0x0000020c00fcd947 */ /* 0x001fea0003800000 */
.L_x_8877:
[----:B------:R-:W-:Y:S05]  /*3290*/  BSYNC B1 ;  /* 0x0000000000017941 */ /* 0x000fea0003800000 */
.L_x_8607:
[----:B------:R-:W-:-:S03]  /*32a0*/  UMOV UR4, 0xffffffff ;  /* 0xffffffff00047882 */ /* 0x000fc60000000000 */
[----:B------:R-:W-:Y:S05]  /*32b0*/  BRA.DIV UR4, `(.L_x_8609) ;  /* 0x0000021204047947 */ /* 0x000fea000b800000 */
[----:B------:R1:W2:Y:S04]  /*32c0*/  SHFL.IDX PT, R71, R14, RZ, 0x1c1f ;  /* 0x001c1fff0e477589 */ /* 0x0002a800000e0000 */
[----:B------:R1:W3:Y:S02]  /*32d0*/  SHFL.IDX PT, R73, R70, RZ, 0x1c1f ;  /* 0x001c1fff46497589 */ /* 0x0002e400000e0000 */
.L_x_8881:
[----:B------:R-:W-:Y:S05]  /*32e0*/  @P4 BRA `(.L_x_8610) ;  /* 0x0000001400704947 */ /* 0x000fea0003800000 */
[----:B------:R-:W-:Y:S01]  /*32f0*/  ISETP.NE.AND P5, PT, R60, RZ, PT ;  /* 0x000000ff3c00720c */ /* 0x000fe20003fa5270 */
[----:B------:R-:W-:-:S12]  /*3300*/  BSSY B1, `(.L_x_8611) ;  /* 0x0000036000017945 */ /* 0x000fd80003800000 */
[----:B------:R-:W-:Y:S05]  /*3310*/  @P5 BRA `(.L_x_8612) ;  /* 0x0000000000d05947 */ /* 0x000fea0003800000 */
[----:B------:R4:W0:Y:S01]  /*3320*/  LDS.128 R4, [R10+0x22400] ;  /* 0x022400000a047984 */ /* 0x0008220000000c00 */
[----:B------:R-:W-:Y:S01]  /*3330*/  ISETP.GE.AND P4, PT, R188, R69, PT ;  /* 0x00000045bc00720c */ /* 0x000fe20003f86270 */
[----:B------:R-:W-:-:S12]  /*3340*/  BSSY B2, `(.L_x_8613) ;  /* 0x000002e000027945 */ /* 0x000fd80003800000 */
[----:B----4-:R-:W-:Y:S05]  /*3350*/  @P4 BRA `(.L_x_8614) ;  /* 0x0000000000b04947 */ /* 0x010fea0003800000 */
[----:B------:R-:W-:Y:S01]  /*3360*/  SHF.R.U64 R10, R54, 0x10, R55 ;  /* 0x00000010360a7819 */ /* 0x000fe20000001237 */
[----:B0-----:R-:W-:Y:S01]  /*3370*/  IMAD.U32 R12, R5, 0x10000, RZ ;  /* 0x00010000050c7824 */ /* 0x001fe200078e00ff */
[----:B------:R-:W-:Y:S02]  /*3380*/  SHF.R.U64 R11, R26, 0x10, R27 ;  /* 0x000000101a0b7819 */ /* 0x000fe4000000121b */
[----:B------:R-:W-:Y:S02]  /*3390*/  PRMT R10, R76, 0x5432, R10 ;  /* 0x000054324c0a7816 */ /* 0x000fe4000000000a */
[----:B------:R-:W-:Y:S02]  /*33a0*/  PRMT R11, R75, 0x5410, R11 ;  /* 0x000054104b0b7816 */ /* 0x000fe4000000000b */
[----:B------:R-:W-:Y:S02]  /*33b0*/  LOP3.LUT R13, R5, 0xffff0000, RZ, 0xc0, !PT ;  /* 0xffff0000050d7812 */ /* 0x000fe400078ec0ff */
[C---:B------:R-:W-:Y:S01]  /*33c0*/  LOP3.LUT R15, R10.reuse, 0xffff0000, RZ, 0xc0, !PT ;  /* 0xffff00000a0f7812 */ /* 0x040fe200078ec0ff */
[----:B------:R-:W-:Y:S01]  /*33d0*/  IMAD.U32 R10, R10, 0x10000, RZ ;  /* 0x000100000a0a7824 */ /* 0x000fe200078e00ff */
[----:B------:R-:W-:-:S02]  /*33e0*/  SHF.R.U32.HI R54, RZ, 0x10, R55 ;  /* 0x00000010ff367819 */ /* 0x000fc40000011637 */
[----:B-1----:R-:W-:Y:S01]  /*33f0*/  LOP3.LUT R14, R11, 0xffff0000, RZ, 0xc0, !PT ;  /* 0xffff00000b0e7812 */ /* 0x002fe200078ec0ff */
[-C--:B------:R-:W-:Y:S01]  /*3400*/  FMUL.FTZ R5, R13, R15.reuse ;  /* 0x0000000f0d057220 */ /* 0x080fe20000410000 */
[----:B------:R-:W-:Y:S01]  /*3410*/  SHF.R.U32.HI R26, RZ, 0x10, R27 ;  /* 0x00000010ff1a7819 */ /* 0x000fe2000001161b */
[----:B------:R-:W-:Y:S01]  /*3420*/  IMAD.U32 R11, R11, 0x10000, RZ ;  /* 0x000100000b0b7824 */ /* 0x000fe200078e00ff */
[----:B------:R-:W-:Y:S01]  /*3430*/  PRMT R54, R77, 0x5432, R54 ;  /* 0x000054324d367816 */ /* 0x000fe20000000036 */
[-C--:B------:R-:W-:Y:S01]  /*3440*/  FMUL.FTZ R70, R13, R14.reuse ;  /* 0x0000000e0d467220 */ /* 0x080fe20000410000 */
[----:B------:R-:W-:Y:S01]  /*3450*/  PRMT R26, R72, 0x5432, R26 ;  /* 0x00005432481a7816 */ /* 0x000fe2000000001a */
[----:B------:R-:W-:Y:S01]  /*3460*/  FFMA.FTZ R5, R12, R14, -R5 ;  /* 0x0000000e0c057223 */ /* 0x000fe20000010805 */
        /* <DEDUP_REMOVED lines=8> */
[----:B------:R-:W-:Y:S01]  /*34f0*/  FMUL.FTZ R14, R14, R15 ;  /* 0x0000000f0e0e7220 */ /* 0x000fe20000410000 */
        /* <DEDUP_REMOVED lines=11> */
[----:B------:R-:W-:-:S04]  /*35b0*/  IMAD.U32 R4, R4, 0x10000, RZ ;  /* 0x0001000004047824 */ /* 0x000fc800078e00ff */
[C---:B------:R-:W-:Y:S01]  /*35c0*/  FMUL.FTZ R15, R7.reuse, R10 ;  /* 0x0000000a070f7220 */ /* 0x040fe20000410000 */
[----:B------:R-:W-:-:S03]  /*35d0*/  FMUL.FTZ R7, R7, R11 ;  /* 0x0000000b07077220 */ /* 0x000fc60000410000 */
[C---:B------:R-:W-:Y:S01]  /*35e0*/  FFMA.FTZ R15, R4.reuse, R11, -R15 ;  /* 0x0000000b040f7223 */ /* 0x040fe2000001080f */
[----:B------:R-:W-:Y:S01]  /*35f0*/  FFMA.FTZ R4, R4, R10, R7 ;  /* 0x0000000a04047223 */ /* 0x000fe20000010007 */
[----:B------:R-:W-:-:S04]  /*3600*/  F2FP.BF16.F32.PACK_AB R7, R27, R70 ;  /* 0x000000461b07723e */ /* 0x000fc800000010ff */
[----:B------:R-:W-:-:S07]  /*3610*/  F2FP.BF16.F32.PACK_AB R4, R4, R15 ;  /* 0x0000000f0404723e */ /* 0x000fce00000010ff */
.L_x_8614:
[----:B------:R-:W-:Y:S05]  /*3620*/  BSYNC B2 ;  /* 0x0000000000027941 */ /* 0x000fea0003800000 */
.L_x_8613:
[----:B---3--:R-:W-:-:S04]  /*3630*/  LEA R10, P4, R18, R73, 0x1 ;  /* 0x00000049120a7211 */ /* 0x008fc800078808ff */
[----:B--2---:R-:W-:-:S05]  /*3640*/  LEA.HI.X R11, R18, R71, R19, 0x1, P4 ;  /* 0x00000047120b7211 */ /* 0x004fca00020f0c13 */
[----:B0-----:R4:W-:Y:S04]  /*3650*/  ST.E.128 desc[UR40][R10.64], R4 ;  /* 0x000000040a007985 */ /* 0x0019e8000c101d28 */
.L_x_8612:
[----:B------:R-:W-:Y:S05]  /*3660*/  BSYNC B1 ;  /* 0x0000000000017941 */ /* 0x000fea0003800000 */
.L_x_8611:
        /* <DEDUP_REMOVED lines=8> */
[----:B--2---:R-:W-:-:S03]  /*36f0*/  LEA.HI.X R11, R184, R71, R196, 0x1, P4 ;  /* 0x00000047b80b7211 */ /* 0x004fc600020f0cc4 */
[----:B------:R-:W-:-:S06]  /*3700*/  IMAD R4, R4, 0x2, R17 ;  /* 0x0000000204047824 */ /* 0x000fcc00078e0211 */
[----:B------:R-:W2:Y:S01]  /*3710*/  LDS.128 R4, [R4+0x22400] ;  /* 0x0224000004047984 */ /* 0x000ea20000000c00 */
[----:B------:R-:W-:Y:S05]  /*3720*/  @P5 BRA `(.L_x_8616) ;  /* 0x0000000000b45947 */ /* 0x000fea0003800000 */
[----:B------:R-:W-:Y:S01]  /*3730*/  SHF.R.U64 R26, R24, 0x10, R25 ;  /* 0x00000010181a7819 */ /* 0x000fe20000001219 */
[----:B--2---:R-:W-:Y:S01]  /*3740*/  IMAD.U32 R13, R5, 0x10000, RZ ;  /* 0x00010000050d7824 */ /* 0x004fe200078e00ff */
[----:B------:R-:W-:Y:S02]  /*3750*/  SHF.R.U64 R15, R8, 0x10, R9 ;  /* 0x00000010080f7819 */ /* 0x000fe40000001209 */
[----:B------:R-:W-:Y:S02]  /*3760*/  PRMT R26, R74, 0x5432, R26 ;  /* 0x000054324a1a7816 */ /* 0x000fe4000000001a */
[----:B------:R-:W-:Y:S02]  /*3770*/  SHF.R.U32.HI R54, RZ, 0x10, R25 ;  /* 0x00000010ff367819 */ /* 0x000fe40000011619 */
[----:B------:R-:W-:Y:S01]  /*3780*/  SHF.R.U32.HI R67, RZ, 0x10, R9 ;  /* 0x00000010ff437819 */ /* 0x000fe20000011609 */
[----:B------:R-:W-:Y:S01]  /*3790*/  IMAD.U32 R9, R6, 0x10000, RZ ;  /* 0x0001000006097824 */ /* 0x000fe200078e00ff */
[----:B------:R-:W-:-:S02]  /*37a0*/  PRMT R15, R72, 0x5410, R15 ;  /* 0x00005410480f7816 */ /* 0x000fc4000000000f */
[----:B------:R-:W-:Y:S01]  /*37b0*/  LOP3.LUT R12, R6, 0xffff0000, RZ, 0xc0, !PT ;  /* 0xffff0000060c7812 */ /* 0x000fe200078ec0ff */
[----:B------:R-:W-:Y:S01]  /*37c0*/  IMAD.U32 R6, R7, 0x10000, RZ ;  /* 0x0001000007067824 */ /* 0x000fe200078e00ff */
[----:B-1----:R-:W-:Y:S01]  /*37d0*/  LOP3.LUT R14, R5, 0xffff0000, RZ, 0xc0, !PT ;  /* 0xffff0000050e7812 */ /* 0x002fe200078ec0ff */
[----:B------:R-:W-:Y:S01]  /*37e0*/  IMAD.U32 R5, R4, 0x10000, RZ ;  /* 0x0001000004057824 */ /* 0x000fe200078e00ff */
[C---:B------:R-:W-:Y:S01]  /*37f0*/  LOP3.LUT R27, R26.reuse, 0xffff0000, RZ, 0xc0, !PT ;  /* 0xffff00001a1b7812 */ /* 0x040fe200078ec0ff */
[----:B------:R-:W-:Y:S01]  /*3800*/  IMAD.U32 R26, R26, 0x10000, RZ ;  /* 0x000100001a1a7824 */ /* 0x000fe200078e00ff */
[----:B------:R-:W-:Y:S02]  /*3810*/  LOP3.LUT R8, R7, 0xffff0000, RZ, 0xc0, !PT ;  /* 0xffff000007087812 */ /* 0x000fe400078ec0ff */
[----:B------:R-:W-:Y:S01]  /*3820*/  PRMT R54, R75, 0x5432, R54 ;  /* 0x000054324b367816 */ /* 0x000fe20000000036 */
[----:B------:R-:W-:Y:S01]  /*3830*/  FMUL.FTZ R70, R14, R27 ;  /* 0x0000001b0e467220 */ /* 0x000fe20000410000 */
[----:B------:R-:W-:-:S02]  /*3840*/  LOP3.LUT R7, R4, 0xffff0000, RZ, 0xc0, !PT ;  /* 0xffff000004077812 */ /* 0x000fc400078ec0ff */
[----:B------:R-:W-:Y:S01]  /*3850*/  LOP3.LUT R4, R15, 0xffff0000, RZ, 0xc0, !PT ;  /* 0xffff00000f047812 */ /* 0x000fe200078ec0ff */
[----:B------:R-:W-:Y:S01]  /*3860*/  IMAD.U32 R55, R54, 0x10000, RZ ;  /* 0x0001000036377824 */ /* 0x000fe200078e00ff */
[----:B------:R-:W-:-:S03]  /*3870*/  PRMT R24, R74, 0x5410, R67 ;  /* 0x000054104a187816 */ /* 0x000fc60000000043 */
[-C--:B------:R-:W-:Y:S01]  /*3880*/  FMUL.FTZ R14, R14, R4.reuse ;  /* 0x000000040e0e7220 */ /* 0x080fe20000410000 */
[C---:B------:R-:W-:Y:S01]  /*3890*/  FFMA.FTZ R4, R13.reuse, R4, -R70 ;  /* 0x000000040d047223 */ /* 0x040fe20000010846 */
[----:B------:R-:W-:Y:S02]  /*38a0*/  IMAD.U32 R25, R24, 0x10000, RZ ;  /* 0x0001000018197824 */ /* 0x000fe400078e00ff */
[----:B------:R-:W-:Y:S01]  /*38b0*/  FMUL.FTZ R70, R12, R55 ;  /* 0x000000370c467220 */ /* 0x000fe20000410000 */
[----:B------:R-:W-:Y:S01]  /*38c0*/  FFMA.FTZ R27, R13, R27, R14 ;  /* 0x0000001b0d1b7223 */ /* 0x000fe2000001000e */
[----:B------:R-:W-:Y:S01]  /*38d0*/  LOP3.LUT R13, R24, 0xffff0000, RZ, 0xc0, !PT ;  /* 0xffff0000180d7812 */ /* 0x000fe200078ec0ff */
[-C--:B------:R-:W-:Y:S01]  /*38e0*/  FMUL.FTZ R14, R12, R25.reuse ;  /* 0x000000190c0e7220 */ /* 0x080fe20000410000 */
[----:B------:R-:W-:Y:S01]  /*38f0*/  FFMA.FTZ R70, R9, R25, -R70 ;  /* 0x0000001909467223 */ /* 0x000fe20000010846 */
[----:B------:R-:W-:Y:S01]  /*3900*/  LOP3.LUT R25, R54, 0xffff0000, RZ, 0xc0, !PT ;  /* 0xffff000036197812 */ /* 0x000fe200078ec0ff */
[----:B------:R-:W-:-:S02]  /*3910*/  IMAD.U32 R12, R15, 0x10000, RZ ;  /* 0x000100000f0c7824 */ /* 0x000fc400078e00ff */
        /* <DEDUP_REMOVED lines=9> */
[----:B------:R-:W-:Y:S02]  /*39b0*/  F2FP.BF16.F32.PACK_AB R5, R27, R4 ;  /* 0x000000041b05723e */ /* 0x000fe400000010ff */
[----:B------:R-:W-:-:S02]  /*39c0*/  F2FP.BF16.F32.PACK_AB R14, R14, R15 ;  /* 0x0000000f0e0e723e */ /* 0x000fc400000010ff */
[----:B------:R-:W-:Y:S02]  /*39d0*/  F2FP.BF16.F32.PACK_AB R4, R7, R8 ;  /* 0x000000080704723e */ /* 0x000fe400000010ff */
[----:B------:R-:W-:Y:S01]  /*39e0*/  F2FP.BF16.F32.PACK_AB R6, R9, R70 ;  /* 0x000000460906723e */ /* 0x000fe200000010ff */
[----:B------:R-:W-:-:S07]  /*39f0*/  IMAD.MOV.U32 R7, RZ, RZ, R14 ;  /* 0x000000ffff077224 */ /* 0x000fce00078e000e */
.L_x_8616:
[----:B------:R-:W-:Y:S05]  /*3a00*/  BSYNC B1 ;  /* 0x0000000000017941 */ /* 0x000fea0003800000 */
.L_x_8615:
[----:B--2---:R2:W-:Y:S01]  /*3a10*/  ST.E.128 desc[UR40][R10.64], R4 ;  /* 0x000000040a007985 */ /* 0x0045e2000c101d28 */
[----:B------:R-:W-:Y:S05]  /*3a20*/  BRA `(.L_x_8610) ;  /* 0x0000000c00a07947 */ /* 0x000fea0003800000 */
.L_x_8603:
        /* <DEDUP_REMOVED lines=24> */
[----:B------:R-:W-:Y:S02]  /*3bb0*/  ISETP.NE.AND P3, PT, R187, 0x3, PT ;  /* 0x00000003bb00780c */ /* 0x000fe40003f65270 */
[----:B------:R-:W-:Y:S01]  /*3bc0*/  ISETP.GE.AND P5, PT, R18, R69, PT ;  /* 0x000000451200720c */ /* 0x000fe20003fa6270 */
        /* <DEDUP_REMOVED lines=18> */
.L_x_8617:
[----:B------:R-:W-:Y:S01]  /*3cf0*/  IMAD R61, R185, 0x8, R17 ;  /* 0x00000008b93d7824 */ /* 0x000fe200078e0211 */
[----:B------:R-:W-:Y:S01]  /*3d00*/  SHF.L.U32 R68, R191, 0x1f, RZ ;  /* 0x0000001fbf447819 */ /* 0x000fe200000006ff */
[----:B------:R-:W-:Y:S03]  /*3d10*/  BSSY B1, `(.L_x_8618) ;  /* 0x0000003000017945 */ /* 0x000fe60003800000 */
[----:B------:R-:W0:Y:S02]  /*3d20*/  SYNCS.PHASECHK.TRANS64.TRYWAIT P6, [R61+URZ+0x38890], R68 ;  /* 0x038890443d0075a7 */ /* 0x000e2400080c017f */
[----:B0-----:R-:W-:Y:S05]  /*3d30*/  @!P6 BRA `(.L_x_8619) ;  /* 0x0000020400b0e947 */ /* 0x001fea0003800000 */
.L_x_8882:
[----:B------:R-:W-:Y:S05]  /*3d40*/  BSYNC B1 ;  /* 0x0000000000017941 */ /* 0x000fea0003800000 */
.L_x_8618:
[----:B------:R-:W-:-:S03]  /*3d50*/  UMOV UR4, 0xffffffff ;  /* 0xffffffff00047882 */ /* 0x000fc60000000000 */
[----:B------:R-:W-:Y:S05]  /*3d60*/  BRA.DIV UR4, `(.L_x_8620) ;  /* 0x0000020604b87947 */ /* 0x000fea000b800000 */
[----:B------:R1:W2:Y:S04]  /*3d70*/  SHFL.IDX PT, R54, R14, RZ, 0x1c1f ;  /* 0x001c1fff0e367589 */ /* 0x0002a800000e0000 */
[----:B------:R-:W3:Y:S02]  /*3d80*/  SHFL.IDX PT, R70, R70, RZ, 0x1c1f ;  /* 0x001c1fff46467589 */ /* 0x000ee400000e0000 */
.L_x_8886:
[----:B------:R-:W4:Y:S02]  /*3d90*/  LDC R72, c[0x0][0x2f4] ;  /* 0x0000bd00ff487b82 */ /* 0x000f240000000800 */
[----:B----4-:R-:W-:-:S13]  /*3da0*/  ISETP.GE.OR P4, PT, R18, R72, P4 ;  /* 0x000000481200720c */ /* 0x010fda0002786670 */
[----:B------:R-:W-:Y:S05]  /*3db0*/  @P4 BRA `(.L_x_8610) ;  /* 0x0000000800bc4947 */ /* 0x000fea0003800000 */
[----:B------:R-:W4:Y:S01]  /*3dc0*/  LDL R10, [R1+0x14] ;  /* 0x00001400010a7983 */ /* 0x000f220000100800 */
[----:B------:R-:W-:Y:S01]  /*3dd0*/  IMAD.IADD R8, R72, 0x1, -R47 ;  /* 0x0000000148087824 */ /* 0x000fe200078e0a2f */
[----:B------:R-:W-:Y:S04]  /*3de0*/  BSSY B1, `(.L_x_8621) ;  /* 0x000006e000017945 */ /* 0x000fe80003800000 */
[----:B------:R-:W-:-:S04]  /*3df0*/  SEL R8, R47, R8, !P0 ;  /* 0x000000082f087207 */ /* 0x000fc80004000000 */
[----:B------:R-:W-:-:S04]  /*3e00*/  SHF.R.S32.HI R9, RZ, 0x1f, R8 ;  /* 0x0000001fff097819 */ /* 0x000fc80000011408 */
[----:B------:R-:W-:-:S04]  /*3e10*/  LEA.HI R9, R9, R8, RZ, 0x4 ;  /* 0x0000000809097211 */ /* 0x000fc800078f20ff */
[----:B------:R-:W-:-:S04]  /*3e20*/  SHF.R.S32.HI R8, RZ, 0x4, R9 ;  /* 0x00000004ff087819 */ /* 0x000fc80000011409 */
[----:B------:R-:W-:-:S05]  /*3e30*/  LEA.HI.SX32 R8, R57, R8, 0x1d ;  /* 0x0000000839087211 */ /* 0x000fca00078feaff */
[----:B------:R-:W-:Y:S02]  /*3e40*/  IMAD.SHL.U32 R55, R8, 0x8, RZ ;  /* 0x0000000808377824 */ /* 0x000fe400078e00ff */
[----:B------:R-:W-:-:S03]  /*3e50*/  IMAD.IADD R8, R0, 0x1, R67 ;  /* 0x0000000100087824 */ /* 0x000fc600078e0243 */
[----:B------:R-:W-:Y:S01]  /*3e60*/  LOP3.LUT R9, R56, 0x38, R55, 0xf8, !PT ;  /* 0x0000003838097812 */ /* 0x000fe200078ef837 */
[----:B------:R-:W-:-:S03]  /*3e70*/  IMAD R8, R8, 0x2, R17 ;  /* 0x0000000208087824 */ /* 0x000fc600078e0211 */
[----:B------:R-:W-:-:S05]  /*3e80*/  LOP3.LUT R9, R9, R50, RZ, 0x3c, !PT ;  /* 0x0000003209097212 */ /* 0x000fca00078e3cff */
[----:B----4-:R-:W-:-:S04]  /*3e90*/  IMAD R10, R10, 0x200, R9 ;  /* 0x000002000a0a7824 */ /* 0x010fc800078e0209 */
[----:B------:R-:W-:-:S04]  /*3ea0*/  IMAD.IADD R10, R67, 0x1, R10 ;  /* 0x00000001430a7824 */ /* 0x000fc800078e020a */
[----:B------:R-:W-:Y:S02]  /*3eb0*/  IMAD R12, R10, 0x2, R17 ;  /* 0x000000020a0c7824 */ /* 0x000fe400078e0211 */
[----:B------:R-:W4:Y:S04]  /*3ec0*/  LDS.128 R8, [R8+0x22400] ;  /* 0x0224000008087984 */ /* 0x000f280000000c00 */
[----:B-1----:R-:W1:Y:S01]  /*3ed0*/  LDS.128 R12, [R12+0x22400] ;  /* 0x022400000c0c7984 */ /* 0x002e620000000c00 */
[----:B------:R-:W-:Y:S05]  /*3ee0*/  @P5 BRA `(.L_x_8622) ;  /* 0x0000000400745947 */ /* 0x000fea0003800000 */
[----:B------:R-:W-:Y:S02]  /*3ef0*/  SHF.R.U32.HI R69, RZ, 0x10, R25 ;  /* 0x00000010ff457819 */ /* 0x000fe40000011619 */
[----:B------:R-:W-:Y:S02]  /*3f00*/  SHF.R.U32.HI R67, RZ, 0x10, R5 ;  /* 0x00000010ff437819 */ /* 0x000fe40000011605 */
[----:B------:R-:W-:Y:S01]  /*3f10*/  PRMT R69, R73, 0x5410, R69 ;  /* 0x0000541049457816 */ /* 0x000fe20000000045 */
[----:B-1----:R-:W-:Y:S01]  /*3f20*/  IMAD.U32 R73, R13, 0x10000, RZ ;  /* 0x000100000d497824 */ /* 0x002fe200078e00ff */
[----:B------:R-:W-:Y:S01]  /*3f30*/  PRMT R67, R71, 0x5410, R67 ;  /* 0x0000541047437816 */ /* 0x000fe20000000043 */
[----:B----4-:R-:W-:Y:S01]  /*3f40*/  IMAD.U32 R71, R9, 0x10000, RZ ;  /* 0x0001000009477824 */ /* 0x010fe200078e00ff */
        /* <DEDUP_REMOVED lines=8> */
[C---:B------:R-:W-:Y:S01]  /*3fd0*/  FMUL.FTZ R13, R80.reuse, R69 ;  /* 0x00000045500d7220 */ /* 0x040fe20000410000 */
[----:B------:R-:W-:Y:S01]  /*3fe0*/  FFMA.FTZ R76, R71, R76, -R78 ;  /* 0x0000004c474c7223 */ /* 0x000fe2000001084e */
[----:B------:R-:W-:Y:S01]  /*3ff0*/  LOP3.LUT R78, R9, 0xffff0000, RZ, 0xc0, !PT ;  /* 0xffff0000094e7812 */ /* 0x000fe200078ec0ff */
[----:B------:R-:W-:Y:S01]  /*4000*/  FFMA.FTZ R74, R71, R74, R73 ;  /* 0x0000004a474a7223 */ /* 0x000fe20000010049 */
[----:B------:R-:W-:Y:S01]  /*4010*/  SHF.R.U32.HI R71, RZ, 0x10, R27 ;  /* 0x00000010ff477819 */ /* 0x000fe2000001161b */
[-C--:B------:R-:W-:Y:S01]  /*4020*/  FMUL.FTZ R80, R80, R67.reuse ;  /* 0x0000004350507220 */ /* 0x080fe20000410000 */
[----:B------:R-:W-:Y:S01]  /*4030*/  SHF.R.U32.HI R73, RZ, 0x10, R7 ;  /* 0x00000010ff497819 */ /* 0x000fe20000011607 */
[C---:B------:R-:W-:Y:S01]  /*4040*/  FFMA.FTZ R13, R78.reuse, R67, -R13 ;  /* 0x000000434e0d7223 */ /* 0x040fe2000001080d */
[----:B------:R-:W-:Y:S01]  /*4050*/  PRMT R71, R75, 0x5410, R71 ;  /* 0x000054104b477816 */ /* 0x000fe20000000047 */
[----:B------:R-:W-:Y:S01]  /*4060*/  FFMA.FTZ R9, R78, R69, R80 ;  /* 0x000000454e097223 */ /* 0x000fe20000010050 */
[----:B------:R-:W-:Y:S01]  /*4070*/  PRMT R73, R82, 0x5410, R73 ;  /* 0x0000541052497816 */ /* 0x000fe20000000049 */
[----:B------:R-:W-:Y:S01]  /*4080*/  IMAD.U32 R80, R15, 0x10000, RZ ;  /* 0x000100000f507824 */ /* 0x000fe200078e00ff */
[----:B------:R-:W-:Y:S01]  /*4090*/  SHF.R.U64 R5, R4, 0x10, R5 ;  /* 0x0000001004057819 */ /* 0x000fe20000001205 */
[C---:B------:R-:W-:Y:S01]  /*40a0*/  IMAD.U32 R67, R71.reuse, 0x10000, RZ ;  /* 0x0001000047437824 */ /* 0x040fe200078e00ff */
[----:B------:R-:W-:Y:S01]  /*40b0*/  LOP3.LUT R24, R71, 0xffff0000, RZ, 0xc0, !PT ;  /* 0xffff000047187812 */ /* 0x000fe200078ec0ff */
[----:B------:R-:W-:Y:S01]  /*40c0*/  IMAD.U32 R69, R73, 0x10000, RZ ;  /* 0x0001000049457824 */ /* 0x000fe200078e00ff */
[----:B------:R-:W-:Y:S01]  /*40d0*/  LOP3.LUT R15, R15, 0xffff0000, RZ, 0xc0, !PT ;  /* 0xffff00000f0f7812 */ /* 0x000fe200078ec0ff */
[----:B------:R-:W-:Y:S01]  /*40e0*/  FMUL.FTZ R75, R80, R67 ;  /* 0x00000043504b7220 */ /* 0x000fe20000410000 */
[----:B------:R-:W-:-:S02]  /*40f0*/  IMAD.U32 R78, R11, 0x10000, RZ ;  /* 0x000100000b4e7824 */ /* 0x000fc400078e00ff */
[-C--:B------:R-:W-:Y:S01]  /*4100*/  FMUL.FTZ R80, R80, R69.reuse ;  /* 0x0000004550507220 */ /* 0x080fe20000410000 */
[----:B------:R-:W-:Y:S01]  /*4110*/  LOP3.LUT R4, R73, 0xffff0000, RZ, 0xc0, !PT ;  /* 0xffff000049047812 */ /* 0x000fe200078ec0ff */
[C---:B------:R-:W-:Y:S02]  /*4120*/  FFMA.FTZ R69, R78.reuse, R69, -R75 ;  /* 0x000000454e457223 */ /* 0x040fe4000001084b */
[----:B------:R-:W-:Y:S01]  /*4130*/  FFMA.FTZ R67, R78, R67, R80 ;  /* 0x000000434e437223 */ /* 0x000fe20000010050 */
[----:B------:R-:W-:Y:S01]  /*4140*/  LOP3.LUT R11, R11, 0xffff0000, RZ, 0xc0, !PT ;  /* 0xffff00000b0b7812 */ /* 0x000fe200078ec0ff */
[C---:B------:R-:W-:Y:S01]  /*4150*/  FMUL.FTZ R78, R15.reuse, R24 ;  /* 0x000000180f4e7220 */ /* 0x040fe20000410000 */
[-C--:B------:R-:W-:Y:S01]  /*4160*/  FMUL.FTZ R15, R15, R4.reuse ;  /* 0x000000040f0f7220 */ /* 0x080fe20000410000 */
[----:B------:R-:W-:Y:S01]  /*4170*/  PRMT R25, R79, 0x5410, R25 ;  /* 0x000054104f197816 */ /* 0x000fe20000000019 */
[C---:B------:R-:W-:Y:S02]  /*4180*/  IMAD.U32 R80, R12.reuse, 0x10000, RZ ;  /* 0x000100000c507824 */ /* 0x040fe400078e00ff */
[C---:B------:R-:W-:Y:S01]  /*4190*/  FFMA.FTZ R4, R11.reuse, R4, -R78 ;  /* 0x000000040b047223 */ /* 0x040fe2000001084e */
[----:B------:R-:W-:Y:S01]  /*41a0*/  FFMA.FTZ R24, R11, R24, R15 ;  /* 0x000000180b187223 */ /* 0x000fe2000001000f */
[----:B------:R-:W-:Y:S01]  /*41b0*/  PRMT R15, R77, 0x5410, R5 ;  /* 0x000054104d0f7816 */ /* 0x000fe20000000005 */
[C---:B------:R-:W-:Y:S01]  /*41c0*/  IMAD.U32 R11, R25.reuse, 0x10000, RZ ;  /* 0x00010000190b7824 */ /* 0x040fe200078e00ff */
[----:B------:R-:W-:Y:S01]  /*41d0*/  LOP3.LUT R12, R12, 0xffff0000, RZ, 0xc0, !PT ;  /* 0xffff00000c0c7812 */ /* 0x000fe200078ec0ff */
[----:B------:R-:W-:Y:S01]  /*41e0*/  IMAD.U32 R78, R8, 0x10000, RZ ;  /* 0x00010000084e7824 */ /* 0x000fe200078e00ff */
[----:B------:R-:W-:Y:S01]  /*41f0*/  LOP3.LUT R25, R25, 0xffff0000, RZ, 0xc0, !PT ;  /* 0xffff000019197812 */ /* 0x000fe200078ec0ff */
[C---:B------:R-:W-:Y:S01]  /*4200*/  IMAD.U32 R5, R15.reuse, 0x10000, RZ ;  /* 0x000100000f057824 */ /* 0x040fe200078e00ff */
[----:B------:R-:W-:Y:S01]  /*4210*/  SHF.R.U64 R26, R26, 0x10, R27 ;  /* 0x000000101a1a7819 */ /* 0x000fe2000000121b */
[----:B------:R-:W-:Y:S01]  /*4220*/  FMUL.FTZ R71, R80, R11 ;  /* 0x0000000b50477220 */ /* 0x000fe20000410000 */
        /* <DEDUP_REMOVED lines=9> */
[----:B------:R-:W-:-:S02]  /*42c0*/  IMAD.U32 R7, R14, 0x10000, RZ ;  /* 0x000100000e077824 */ /* 0x000fc400078e00ff */
[----:B------:R-:W-:Y:S01]  /*42d0*/  FFMA.FTZ R8, R8, R25, R12 ;  /* 0x0000001908087223 */ /* 0x000fe2000001000c */
[----:B------:R-:W-:Y:S02]  /*42e0*/  IMAD.U32 R27, R26, 0x10000, RZ ;  /* 0x000100001a1b7824 */ /* 0x000fe400078e00ff */
[C---:B------:R-:W-:Y:S01]  /*42f0*/  FFMA.FTZ R5, R78.reuse, R5, -R71 ;  /* 0x000000054e057223 */ /* 0x040fe20000010847 */
[----:B------:R-:W-:Y:S02]  /*4300*/  IMAD.U32 R25, R15, 0x10000, RZ ;  /* 0x000100000f197824 */ /* 0x000fe400078e00ff */
[----:B------:R-:W-:Y:S01]  /*4310*/  FFMA.FTZ R11, R78, R11, R80 ;  /* 0x0000000b4e0b7223 */ /* 0x000fe20000010050 */
[----:B------:R-:W-:Y:S02]  /*4320*/  IMAD.U32 R12, R10, 0x10000, RZ ;  /* 0x000100000a0c7824 */ /* 0x000fe400078e00ff */
[C---:B------:R-:W-:Y:S01]  /*4330*/  FMUL.FTZ R71, R7.reuse, R27 ;  /* 0x0000001b07477220 */ /* 0x040fe20000410000 */
[----:B------:R-:W-:Y:S01]  /*4340*/  FMUL.FTZ R78, R7, R25 ;  /* 0x00000019074e7220 */ /* 0x000fe20000410000 */
[----:B------:R-:W-:-:S02]  /*4350*/  LOP3.LUT R14, R14, 0xffff0000, RZ, 0xc0, !PT ;  /* 0xffff00000e0e7812 */ /* 0x000fc400078ec0ff */
[----:B------:R-:W-:Y:S01]  /*4360*/  FFMA.FTZ R7, R12, R25, -R71 ;  /* 0x000000190c077223 */ /* 0x000fe20000010847 */
[----:B------:R-:W-:Y:S01]  /*4370*/  LOP3.LUT R25, R26, 0xffff0000, RZ, 0xc0, !PT ;  /* 0xffff00001a197812 */ /* 0x000fe200078ec0ff */
[----:B------:R-:W-:Y:S01]  /*4380*/  FFMA.FTZ R12, R12, R27, R78 ;  /* 0x0000001b0c0c7223 */ /* 0x000fe2000001004e */
[----:B------:R-:W-:Y:S02]  /*4390*/  LOP3.LUT R15, R15, 0xffff0000, RZ, 0xc0, !PT ;  /* 0xffff00000f0f7812 */ /* 0x000fe400078ec0ff */
[----:B------:R-:W-:Y:S01]  /*43a0*/  LOP3.LUT R10, R10, 0xffff0000, RZ, 0xc0, !PT ;  /* 0xffff00000a0a7812 */ /* 0x000fe200078ec0ff */
[C---:B------:R-:W-:Y:S01]  /*43b0*/  FMUL.FTZ R27, R14.reuse, R25 ;  /* 0x000000190e1b7220 */ /* 0x040fe20000410000 */
[----:B------:R-:W-:Y:S01]  /*43c0*/  F2FP.BF16.F32.PACK_AB R13, R13, R76 ;  /* 0x0000004c0d0d723e */ /* 0x000fe200000010ff */
[----:B------:R-:W-:Y:S01]  /*43d0*/  FMUL.FTZ R26, R14, R15 ;  /* 0x0000000f0e1a7220 */ /* 0x000fe20000410000 */
[----:B------:R-:W-:Y:S01]  /*43e0*/  F2FP.BF16.F32.PACK_AB R11, R8, R11 ;  /* 0x0000000b080b723e */ /* 0x000fe200000010ff */
[----:B------:R-:W-:Y:S01]  /*43f0*/  FFMA.FTZ R14, R10, R15, -R27 ;  /* 0x0000000f0a0e7223 */ /* 0x000fe2000001081b */
[----:B------:R-:W-:Y:S01]  /*4400*/  F2FP.BF16.F32.PACK_AB R4, R4, R69 ;  /* 0x000000450404723e */ /* 0x000fe200000010ff */
[----:B------:R-:W-:Y:S01]  /*4410*/  FFMA.FTZ R25, R10, R25, R26 ;  /* 0x000000190a197223 */ /* 0x000fe2000001001a */
        /* <DEDUP_REMOVED lines=10> */
.L_x_8622:
[----:B------:R-:W-:Y:S05]  /*44c0*/  BSYNC B1 ;  /* 0x0000000000017941 */ /* 0x000fea0003800000 */
.L_x_8621:
        /* <DEDUP_REMOVED lines=10> */
.L_x_8602:
[----:B------:R-:W-:-:S13]  /*4570*/  ISETP.NE.AND P3, PT, R187, 0x3, PT ;  /* 0x00000003bb00780c */ /* 0x000fda0003f65270 */
[----:B------:R-:W-:Y:S05]  /*4580*/  @!P3 BRA `(.L_x_8623) ;  /* 0x000000000004b947 */ /* 0x000fea0003800000 */
[----:B------:R-:W-:Y:S01]  /*4590*/  BPT.TRAP 0x1 ;  /* 0x000000040000795c */ /* 0x000fe20000300000 */
.L_x_8623:
[----:B------:R-:W-:Y:S01]  /*45a0*/  IMAD R61, R185, 0x8, R17 ;  /* 0x00000008b93d7824 */ /* 0x000fe200078e0211 */
[----:B------:R-:W-:Y:S01]  /*45b0*/  SHF.L.U32 R68, R191, 0x1f, RZ ;  /* 0x0000001fbf447819 */ /* 0x000fe200000006ff */
[----:B------:R-:W-:Y:S01]  /*45c0*/  BSSY B1, `(.L_x_8624) ;  /* 0x0000004000017945 */ /* 0x000fe20003800000 */
[----:B------:R-:W-:Y:S02]  /*45d0*/  SHF.R.S32.HI R65, RZ, 0x1f, R63 ;  /* 0x0000001fff417819 */ /* 0x000fe4000001143f */
[----:B------:R-:W1:Y:S02]  /*45e0*/  SYNCS.PHASECHK.TRANS64.TRYWAIT P4, [R61+URZ+0x38890], R68 ;  /* 0x038890443d0075a7 */ /* 0x000e64000808017f */
[----:B-1----:R-:W-:Y:S05]  /*45f0*/  @!P4 BRA `(.L_x_8625) ;  /* 0x000001fc00e0c947 */ /* 0x002fea0003800000 */
.L_x_8887:
[----:B------:R-:W-:Y:S05]  /*4600*/  BSYNC B1 ;  /* 0x0000000000017941 */ /* 0x000fea0003800000 */
.L_x_8624:
        /* <DEDUP_REMOVED lines=24> */
.L_x_8891:
        /* <DEDUP_REMOVED lines=18> */
.L_x_8610:
[----:B------:R-:W-:Y:S05]  /*48b0*/  BSYNC B0 ;  /* 0x0000000000007941 */ /* 0x000fea0003800000 */
.L_x_8601:
        /* <DEDUP_REMOVED lines=17> */
.L_x_8628:
[----:B------:R-:W-:Y:S05]  /*49d0*/  BSYNC B0 ;  /* 0x0000000000007941 */ /* 0x000fea0003800000 */
.L_x_8627:
[----:B------:R-:W1:Y:S01]  /*49e0*/  SYNCS.PHASECHK.TRANS64.TRYWAIT P3, [R61+URZ+0x388b0], R68 ;  /* 0x0388b0443d0075a7 */ /* 0x000e62000806017f */
[----:B------:R-:W-:Y:S04]  /*49f0*/  BSSY B0, `(.L_x_8629) ;  /* 0x0000002000007945 */ /* 0x000fe80003800000 */
[----:B-1----:R-:W-:Y:S05]  /*4a00*/  @!P3 BRA `(.L_x_8630) ;  /* 0x000001fc0034b947 */ /* 0x002fea0003800000 */
.L_x_8892:
[----:B------:R-:W-:Y:S05]  /*4a10*/  BSYNC B0 ;  /* 0x0000000000007941 */ /* 0x000fea0003800000 */
.L_x_8629:
        /* <DEDUP_REMOVED lines=21> */
[----:B------:R-:W4:Y:S01]  /*4b70*/  LDL R27, [R1+0x1c] ;  /* 0x00001c00011b7983 */ /* 0x000f220000100800 */
[----:B------:R-:W-:-:S03]  /*4b80*/  ULDC UR4, c[0x0][0x320] ;  /* 0x0000c80000047ab9 */ /* 0x000fc60000000800 */
[----:B---3--:R-:W3:Y:S04]  /*4b90*/  LDL R14, [R1+0x20] ;  /* 0x00002000010e7983 */ /* 0x008ee80000100800 */
[----:B------:R-:W5:Y:S01]  /*4ba0*/  LDL R26, [R1+0x24] ;  /* 0x00002400011a7983 */ /* 0x000f620000100800 */
[----:B------:R-:W-:Y:S01]  /*4bb0*/  ISETP.GE.AND P5, PT, R18, UR4, PT ;  /* 0x0000000412007c0c */ /* 0x000fe2000bfa6270 */
[----:B------:R-:W-:Y:S01]  /*4bc0*/  IMAD R8, R185, 0x8000, R46 ;  /* 0x00008000b9087824 */ /* 0x000fe200078e022e */
[----:B------:R-:W-:Y:S01]  /*4bd0*/  LOP3.LUT P3, RZ, R194, 0x4, RZ, 0xc0, !PT ;  /* 0x00000004c2ff7812 */ /* 0x000fe2000786c0ff */
[----:B------:R-:W5:Y:S02]  /*4be0*/  LDL R25, [R1+0x28] ;  /* 0x0000280001197983 */ /* 0x000f640000100800 */
[----:B------:R-:W-:-:S02]  /*4bf0*/  IMAD R13, R8, 0x2, R17 ;  /* 0x00000002080d7824 */ /* 0x000fc400078e0211 */
[----:B------:R-:W5:Y:S04]  /*4c00*/  LDL R24, [R1+0x2c] ;  /* 0x00002c0001187983 */ /* 0x000f680000100800 */
[----:B------:R-:W5:Y:S01]  /*4c10*/  LDL R15, [R1+0x30] ;  /* 0x00003000010f7983 */ /* 0x000f620000100800 */
[----:B------:R-:W-:-:S03]  /*4c20*/  VIADD R12, R8, 0x20 ;  /* 0x00000020080c7836 */ /* 0x000fc60000000000 */
[----:B------:R-:W1:Y:S01]  /*4c30*/  @!P5 LDS.128 R4, [R13+0x400] ;  /* 0x000400000d04d984 */ /* 0x000e620000000c00 */
[----:B------:R-:W-:Y:S01]  /*4c40*/  @P3 VIADD R12, R8, 0xffffffe0 ;  /* 0xffffffe0080c3836 */ /* 0x000fe20000000000 */
[-C--:B0-----:R-:W-:Y:S02]  /*4c50*/  @!P5 LEA R8, P3, R18, R11.reuse, 0x1 ;  /* 0x0000000b1208d211 */ /* 0x081fe400078608ff */
[----:B------:R-:W5:Y:S01]  /*4c60*/  LDL R62, [R1+0x38] ;  /* 0x00003800013e7983 */ /* 0x000f620000100800 */
[----:B------:R-:W-:Y:S01]  /*4c70*/  IMAD R12, R12, 0x2, R17 ;  /* 0x000000020c0c7824 */ /* 0x000fe200078e0211 */
[----:B--2---:R-:W-:Y:S02]  /*4c80*/  @!P5 LEA.HI.X R9, R18, R10, R19, 0x1, P3 ;  /* 0x0000000a1209d211 */ /* 0x004fe400018f0c13 */
[C---:B------:R-:W-:Y:S01]  /*4c90*/  ISETP.GE.AND P3, PT, R184.reuse, UR4, PT ;  /* 0x00000004b8007c0c */ /* 0x040fe2000bf66270 */
[----:B------:R-:W2:Y:S04]  /*4ca0*/  LDL R55, [R1+0x3c] ;  /* 0x00003c0001377983 */ /* 0x000ea80000100800 */
[----:B------:R-:W2:Y:S04]  /*4cb0*/  LDL R54, [R1+0x40] ;  /* 0x0000400001367983 */ /* 0x000ea80000100800 */
[----:B-1----:R0:W-:Y:S04]  /*4cc0*/  @!P5 ST.E.128 desc[UR40][R8.64], R4 ;  /* 0x000000040800d985 */ /* 0x0021e8000c101d28 */
[----:B------:R-:W1:Y:S01]  /*4cd0*/  @!P3 LDS.128 R4, [R12+0x400] ;  /* 0x000400000c04b984 */ /* 0x000e620000000c00 */
[----:B0-----:R-:W-:-:S04]  /*4ce0*/  @!P3 LEA R8, P5, R184, R11, 0x1 ;  /* 0x0000000bb808b211 */ /* 0x001fc800078a08ff */
[----:B------:R-:W-:Y:S02]  /*4cf0*/  @!P3 LEA.HI.X R9, R184, R10, R196, 0x1, P5 ;  /* 0x0000000ab809b211 */ /* 0x000fe400028f0cc4 */
[----:B------:R-:W-:-:S03]  /*4d00*/  ISETP.GE.AND P5, PT, R226, UR4, PT ;  /* 0x00000004e2007c0c */ /* 0x000fc6000bfa6270 */
[----:B-1----:R0:W-:Y:S10]  /*4d10*/  @!P3 ST.E.128 desc[UR40][R8.64], R4 ;  /* 0x000000040800b985 */ /* 0x0021f4000c101d28 */
[----:B------:R-:W1:Y:S01]  /*4d20*/  @!P5 LDS.128 R4, [R13+0x2400] ;  /* 0x002400000d04d984 */ /* 0x000e620000000c00 */
[----:B0-----:R-:W-:-:S05]  /*4d30*/  @!P5 LEA R8, P3, R226, R11, 0x1 ;  /* 0x0000000be208d211 */ /* 0x001fca00078608ff */
[----:B----4-:R-:W-:Y:S01]  /*4d40*/  @!P5 IMAD.X R9, R10, 0x1, R27, P3 ;  /* 0x000000010a09d824 */ /* 0x010fe200018e061b */
[C---:B------:R-:W-:Y:S01]  /*4d50*/  ISETP.GE.AND P3, PT, R225.reuse, UR4, PT ;  /* 0x00000004e1007c0c */ /* 0x040fe2000bf66270 */
[----:B------:R-:W4:Y:S04]  /*4d60*/  LDL R27, [R1+0x44] ;  /* 0x00004400011b7983 */ /* 0x000f280000100800 */
[----:B-1----:R0:W-:Y:S08]  /*4d70*/  @!P5 ST.E.128 desc[UR40][R8.64], R4 ;  /* 0x000000040800d985 */ /* 0x0021f0000c101d28 */
[----:B------:R-:W1:Y:S01]  /*4d80*/  @!P3 LDS.128 R4, [R12+0x2400] ;  /* 0x002400000c04b984 */ /* 0x000e620000000c00 */
[----:B0-----:R-:W-:-:S05]  /*4d90*/  @!P3 LEA R8, P5, R225, R11, 0x1 ;  /* 0x0000000be108b211 */ /* 0x001fca00078a08ff */
[----:B---3--:R-:W-:Y:S02]  /*4da0*/  @!P3 IMAD.X R9, R10, 0x1, R14, P5 ;  /* 0x000000010a09b824 */ /* 0x008fe400028e060e */
[----:B------:R-:W3:Y:S01]  /*4db0*/  LDL R14, [R1+0x34] ;  /* 0x00003400010e7983 */ /* 0x000ee20000100800 */
[----:B------:R-:W-:-:S03]  /*4dc0*/  ISETP.GE.AND P5, PT, R224, UR4, PT ;  /* 0x00000004e0007c0c */ /* 0x000fc6000bfa6270 */
[----:B-1----:R0:W-:Y:S10]  /*4dd0*/  @!P3 ST.E.128 desc[UR40][R8.64], R4 ;  /* 0x000000040800b985 */ /* 0x0021f4000c101d28 */
[----:B------:R-:W1:Y:S01]  /*4de0*/  @!P5 LDS.128 R4, [R13+0x4400] ;  /* 0x004400000d04d984 */ /* 0x000e620000000c00 */
[----:B0-----:R-:W-:-:S05]  /*4df0*/  @!P5 LEA R8, P3, R224, R11, 0x1 ;  /* 0x0000000be008d211 */ /* 0x001fca00078608ff */
[----:B-----5:R-:W-:Y:S01]  /*4e00*/  @!P5 IMAD.X R9, R10, 0x1, R26, P3 ;  /* 0x000000010a09d824 */ /* 0x020fe200018e061a */
[C---:B------:R-:W-:Y:S01]  /*4e10*/  ISETP.GE.AND P3, PT, R223.reuse, UR4, PT ;  /* 0x00000004df007c0c */ /* 0x040fe2000bf66270 */
[----:B------:R-:W5:Y:S04]  /*4e20*/  LDL R26, [R1+0x48] ;  /* 0x00004800011a7983 */ /* 0x000f680000100800 */
[----:B-1----:R0:W-:Y:S08]  /*4e30*/  @!P5 ST.E.128 desc[UR40][R8.64], R4 ;  /* 0x000000040800d985 */ /* 0x0021f0000c101d28 */
[----:B------:R-:W1:Y:S01]  /*4e40*/  @!P3 LDS.128 R4, [R12+0x4400] ;  /* 0x004400000c04b984 */ /* 0x000e620000000c00 */
[----:B0-----:R-:W-:-:S05]  /*4e50*/  @!P3 LEA R8, P5, R223, R11, 0x1 ;  /* 0x0000000bdf08b211 */ /* 0x001fca00078a08ff */
[----:B------:R-:W-:Y:S01]  /*4e60*/  @!P3 IMAD.X R9, R10, 0x1, R25, P5 ;  /* 0x000000010a09b824 */ /* 0x000fe200028e0619 */
        /* <DEDUP_REMOVED lines=11> */
[----:B------:R-:W-:Y:S02]  /*4f20*/  @!P3 IMAD.X R9, R10, 0x1, R15, P5 ;  /* 0x000000010a09b824 */ /* 0x000fe400028e060f */
[----:B------:R-:W5:Y:S01]  /*4f30*/  LDL R15, [R1+0x4] ;  /* 0x00000400010f7983 */ /* 0x000f620000100800 */
[----:B------:R-:W-:-:S03]  /*4f40*/  ISETP.GE.AND P5, PT, R220, UR4, PT ;  /* 0x00000004dc007c0c */ /* 0x000fc6000bfa6270 */
[----:B-1----:R0:W-:Y:S10]  /*4f50*/  @!P3 ST.E.128 desc[UR40][R8.64], R4 ;  /* 0x000000040800b985 */ /* 0x0021f4000c101d28 */
        /* <DEDUP_REMOVED lines=8> */
[----:B------:R-:W-:Y:S01]  /*4fe0*/  @!P3 IMAD.X R9, R10, 0x1, R62, P5 ;  /* 0x000000010a09b824 */ /* 0x000fe200028e063e */
[----:B------:R-:W-:-:S04]  /*4ff0*/  ISETP.GE.AND P5, PT, R218, UR4, PT ;  /* 0x00000004da007c0c */ /* 0x000fc8000bfa6270 */
[----:B-1----:R0:W-:Y:S09]  /*5000*/  @!P3 ST.E.128 desc[UR40][R8.64], R4 ;  /* 0x000000040800b985 */ /* 0x0021f2000c101d28 */
[----:B------:R-:W1:Y:S01]  /*5010*/  @!P5 LDS.128 R4, [R13+0xa400] ;  /* 0x00a400000d04d984 */ /* 0x000e620000000c00 */
[----:B0-----:R-:W-:-:S05]  /*5020*/  @!P5 LEA R8, P3, R218, R11, 0x1 ;  /* 0x0000000bda08d211 */ /* 0x001fca00078608ff */
[----:B--2---:R-:W-:Y:S01]  /*5030*/  @!P5 IMAD.X R9, R10, 0x1, R55, P3 ;  /* 0x000000010a09d824 */ /* 0x004fe200018e0637 */
[----:B------:R-:W-:-:S04]  /*5040*/  ISETP.GE.AND P3, PT, R217, UR4, PT ;  /* 0x00000004d9007c0c */ /* 0x000fc8000bf66270 */
[----:B-1----:R0:W-:Y:S09]  /*5050*/  @!P5 ST.E.128 desc[UR40][R8.64], R4 ;  /* 0x000000040800d985 */ /* 0x0021f2000c101d28 */
[----:B------:R-:W1:Y:S01]  /*5060*/  @!P3 LDS.128 R4, [R12+0xa400] ;  /* 0x00a400000c04b984 */ /* 0x000e620000000c00 */
[----:B0-----:R-:W-:-:S05]  /*5070*/  @!P3 LEA R8, P5, R217, R11, 0x1 ;  /* 0x0000000bd908b211 */ /* 0x001fca00078a08ff */
[----:B------:R-:W-:Y:S01]  /*5080*/  @!P3 IMAD.X R9, R10, 0x1, R54, P5 ;  /* 0x000000010a09b824 */ /* 0x000fe200028e0636 */
[----:B------:R-:W-:-:S04]  /*5090*/  ISETP.GE.AND P5, PT, R216, UR4, PT ;  /* 0x00000004d8007c0c */ /* 0x000fc8000bfa6270 */
[----:B-1----:R0:W-:Y:S09]  /*50a0*/  @!P3 ST.E.128 desc[UR40][R8.64], R4 ;  /* 0x000000040800b985 */ /* 0x0021f2000c101d28 */
[----:B------:R-:W1:Y:S01]  /*50b0*/  @!P5 LDS.128 R4, [R13+0xc400] ;  /* 0x00c400000d04d984 */ /* 0x000e620000000c00 */
[----:B0-----:R-:W-:-:S05]  /*50c0*/  @!P5 LEA R8, P3, R216, R11, 0x1 ;  /* 0x0000000bd808d211 */ /* 0x001fca00078608ff */
[----:B----4-:R-:W-:Y:S01]  /*50d0*/  @!P5 IMAD.X R9, R10, 0x1, R27, P3 ;  /* 0x000000010a09d824 */ /* 0x010fe200018e061b */
[----:B------:R-:W-:-:S04]  /*50e0*/  ISETP.GE.AND P3, PT, R215, UR4, PT ;  /* 0x00000004d7007c0c */ /* 0x000fc8000bf66270 */
[----:B-1----:R0:W-:Y:S09]  /*50f0*/  @!P5 ST.E.128 desc[UR40][R8.64], R4 ;  /* 0x000000040800d985 */ /* 0x0021f2000c101d28 */
[----:B------:R-:W1:Y:S01]  /*5100*/  @!P3 LDS.128 R4, [R12+0xc400] ;  /* 0x00c400000c04b984 */ /* 0x000e620000000c00 */
[----:B0-----:R-:W-:-:S05]  /*5110*/  @!P3 LEA R8, P5, R215, R11, 0x1 ;  /* 0x0000000bd708b211 */ /* 0x001fca00078a08ff */
[----:B-----5:R-:W-:Y:S01]  /*5120*/  @!P3 IMAD.X R9, R10, 0x1, R26, P5 ;  /* 0x000000010a09b824 */ /* 0x020fe200028e061a */
        /* <DEDUP_REMOVED lines=9> */
[----:B---3--:R-:W-:-:S05]  /*51c0*/  @!P3 IMAD.X R9, R10, 0x1, R14, P5 ;  /* 0x000000010a09b824 */ /* 0x008fca00028e060e */
[----:B-1----:R4:W-:Y:S03]  /*51d0*/  @!P3 ST.E.128 desc[UR40][R8.64], R4 ;  /* 0x000000040800b985 */ /* 0x0029e6000c101d28 */
.L_x_8632:
[----:B------:R-:W-:Y:S05]  /*51e0*/  BSYNC B0 ;  /* 0x0000000000007941 */ /* 0x000fea0003800000 */
.L_x_8631:
[----:B------:R-:W-:Y:S01]  /*51f0*/  @!PT LDS RZ, [RZ] ;  /* 0x00000000fffff984 */ /* 0x000fe20000000800 */
[----:B------:R-:W-:Y:S01]  /*5200*/  @!PT LDS RZ, [RZ] ;  /* 0x00000000fffff984 */ /* 0x000fe20000000800 */
[----:B------:R-:W-:Y:S01]  /*5210*/  @!PT LDS RZ, [RZ] ;  /* 0x00000000fffff984 */ /* 0x000fe20000000800 */
[----:B------:R-:W-:Y:S01]  /*5220*/  @!PT LDS RZ, [RZ] ;  /* 0x00000000fffff984 */ /* 0x000fe20000000800 */
[----:B------:R5:W-:Y:S06]  /*5230*/  MEMBAR.ALL.CTA ;  /* 0x0000000000007992 */ /* 0x000bec0000008000 */
[----:B-----5:R-:W5:Y:S01]  /*5240*/  FENCE.VIEW.ASYNC.S ;  /* 0x00000000000073c6 */ /* 0x020f620000000000 */
[----:B-1----:R-:W-:Y:S01]  /*5250*/  @!P4 VIADD R61, R61, 0x388c0 ;  /* 0x000388c03d3dc836 */ /* 0x002fe20000000000 */
        /* <DEDUP_REMOVED lines=10> */
.L_x_8596:
[----:B------:R-:W4:Y:S01]  /*5300*/  LDL R4, [R1+0x7c] ;  /* 0x00007c0001047983 */ /* 0x000f220000100800 */
[----:B------:R-:W-:Y:S01]  /*5310*/  BSSY B0, `(.L_x_8634) ;  /* 0x0000005000007945 */ /* 0x000fe20003800000 */
[----:B----4-:R-:W-:-:S03]  /*5320*/  ISETP.NE.AND P0, PT, R4, 0x1, PT ;  /* 0x000000010400780c */ /* 0x010fc60003f05270 */
[----:B------:R-:W-:Y:S10]  /*5330*/  @P3 BRA `(.L_x_8635) ;  /* 0x0000000000083947 */ /* 0x000ff40003800000 */
[----:B------:R-:W1:Y:S02]  /*5340*/  FENCE.VIEW.ASYNC.G ;  /* 0x00000000000073c6 */ /* 0x000e640000000100 */
[----:B-1----:R-:W-:Y:S06]  /*5350*/  BAR.ARV 0xc, 0x180 ;  /* 0x0306000000007b1d */ /* 0x002fec0000002000 */
.L_x_8635:
[----:B------:R-:W-:Y:S05]  /*5360*/  BSYNC B0 ;  /* 0x0000000000007941 */ /* 0x000fea0003800000 */
.L_x_8634:
[----:B------:R-:W-:Y:S04]  /*5370*/  BSSY B7, `(.L_x_8636) ;  /* 0x00010d7000077945 */ /* 0x000fe80003800000 */
[----:B------:R-:W-:Y:S05]  /*5380*/  @!P0 BRA `(.L_x_8637) ;  /* 0x0000002000288947 */ /* 0x000fea0003800000 */
[----:B------:R-:W1:Y:S01]  /*5390*/  LDC R0, c[0x0][0x448] ;  /* 0x00011200ff007b82 */ /* 0x000e620000000800 */
[----:B------:R-:W-:Y:S01]  /*53a0*/  VIADD R3, R214, 0x3f ;  /* 0x0000003fd6037836 */ /* 0x000fe20000000000 */
[----:B------:R-:W-:Y:S01]  /*53b0*/  BSSY B0, `(.L_x_8638) ;  /* 0x000002c000007945 */ /* 0x000fe20003800000 */
[----:B-1----:R-:W-:-:S13]  /*53c0*/  ISETP.NE.AND P0, PT, R0, 0x1, PT ;  /* 0x000000010000780c */ /* 0x002fda0003f05270 */
[----:B------:R-:W1:Y:S08]  /*53d0*/  @P0 LDC R0, c[0x0][0x44c] ;  /* 0x00011300ff000b82 */ /* 0x000e700000000800 */
[----:B------:R-:W4:Y:S01]  /*53e0*/  @P0 LDC R5, c[0x0][0x450] ;  /* 0x00011400ff050b82 */ /* 0x000f220000000800 */
[----:B-1----:R-:W-:-:S05]  /*53f0*/  @P0 IMAD.HI.U32 R0, R3, R0, RZ ;  /* 0x0000000003000227 */ /* 0x002fca00078e00ff */
[----:B----4-:R-:W-:-:S05]  /*5400*/  @P0 SHF.R.U32.HI R3, RZ, R5, R0 ;  /* 0x00000005ff030219 */ /* 0x010fca0000011600 */
[----:B------:R-:W-:-:S05]  /*5410*/  IMAD.IADD R3, R38, 0x1, R3 ;  /* 0x0000000126037824 */ /* 0x000fca00078e0203 */
[----:B------:R-:W-:-:S04]  /*5420*/  SHF.R.S32.HI R0, RZ, 0x1f, R3 ;  /* 0x0000001fff007819 */ /* 0x000fc80000011403 */
[----:B------:R-:W-:Y:S01]  /*5430*/  LEA.HI R0, R0, R3, RZ, 0x6 ;  /* 0x0000000300007211 */ /* 0x000fe200078f30ff */
[----:B------:R-:W-:-:S03]  /*5440*/  IMAD.MOV.U32 R3, RZ, RZ, RZ ;  /* 0x000000ffff037224 */ /* 0x000fc600078e00ff */
[----:B------:R-:W-:-:S04]  /*5450*/  SHF.R.S32.HI R0, RZ, 0x6, R0 ;  /* 0x00000006ff007819 */ /* 0x000fc80000011400 */
[----:B--2---:R-:W-:-:S04]  /*5460*/  VIMNMX R10, R37, R0, PT ;  /* 0x00000000250a7248 */ /* 0x004fc80003fe0100 */
        /* <DEDUP_REMOVED lines=9> */
[----:B------:R-:W-:-:S05]  /*5500*/  IABS R8, R9 ;  /* 0x0000000900087213 */ /* 0x000fca0000000000 */
[----:B------:R-:W-:Y:S02]  /*5510*/  IMAD.MOV R8, RZ, RZ, -R8 ;  /* 0x000000ffff087224 */ /* 0x000fe400078e0a08 */
[----:B-1----:R-:W1:Y:S02]  /*5520*/  MUFU.RCP R4, R4 ;  /* 0x0000000400047308 */ /* 0x002e640000001000 */
[----:B-1---5:R-:W-:Y:S01]  /*5530*/  VIADD R2, R4, 0xffffffe ;  /* 0x0ffffffe04027836 */ /* 0x022fe20000000000 */
[----:B------:R-:W-:Y:S02]  /*5540*/  IABS R4, R0 ;  /* 0x0000000000047213 */ /* 0x000fe40000000000 */
[----:B------:R-:W-:-:S03]  /*5550*/  LOP3.LUT R0, R0, R9, RZ, 0x3c, !PT ;  /* 0x0000000900007212 */ /* 0x000fc600078e3cff */
[----:B------:R1:W2:Y:S01]  /*5560*/  F2I.FTZ.U32.TRUNC.NTZ R3, R2 ;  /* 0x0000000200037305 */ /* 0x0002a2000021f000 */
[----:B------:R-:W-:Y:S01]  /*5570*/  ISETP.GE.AND P2, PT, R0, RZ, PT ;  /* 0x000000ff0000720c */ /* 0x000fe20003f46270 */
[----:B-1----:R-:W-:Y:S02]  /*5580*/  IMAD.MOV.U32 R2, RZ, RZ, RZ ;  /* 0x000000ffff027224 */ /* 0x002fe400078e00ff */
[----:B--2---:R-:W-:-:S04]  /*5590*/  IMAD.MOV R6, RZ, RZ, -R3 ;  /* 0x000000ffff067224 */ /* 0x004fc800078e0a03 */
        /* <DEDUP_REMOVED lines=13> */
.L_x_8639:
[----:B------:R-:W-:Y:S05]  /*5670*/  BSYNC B0 ;  /* 0x0000000000007941 */ /* 0x000fea0003800000 */
.L_x_8638:
        /* <DEDUP_REMOVED lines=42> */
[----:B---3--:R-:W-:-:S02]  /*5920*/  CS2R R72, SRZ ;  /* 0x0000000000487805 */ /* 0x008fc4000001ff00 */
        /* <DEDUP_REMOVED lines=24> */
[----:B--2---:R-:W-:-:S05]  /*5ab0*/  IMAD R0, R0, R3, RZ ;  /* 0x0000000300007224 */ /* 0x004fca00078e02ff */
[----:B------:R-:W-:-:S04]  /*5ac0*/  VIADDMNMX R10, R0, R3, R10, PT ;  /* 0x00000003000a7246 */ /* 0x000fc8000380010a */
[----:B------:R-:W-:-:S13]  /*5ad0*/  ISETP.GT.AND P1, PT, R10, R0, PT ;  /* 0x000000000a00720c */ /* 0x000fda0003f24270 */
[----:B------:R-:W-:Y:S05]  /*5ae0*/  @!P1 BRA `(.L_x_8640) ;  /* 0x00000104007c9947 */ /* 0x000fea0003800000 */
[----:B-----5:R-:W2:Y:S01]  /*5af0*/  LDL R2, [R1+0x70] ;  /* 0x0000700001027983 */ /* 0x020ea20000100800 */
[----:B------:R-:W-:Y:S01]  /*5b00*/  IMAD.MOV.U32 R5, RZ, RZ, 0x40000040 ;  /* 0x40000040ff057424 */ /* 0x000fe200078e00ff */
[----:B------:R-:W-:Y:S01]  /*5b10*/  BAR.SYNC.DEFER_BLOCKING 0xe, 0x100 ;  /* 0x0384000000007b1d */ /* 0x000fe20000010000 */
[----:B------:R-:W-:-:S03]  /*5b20*/  IMAD.MOV.U32 R9, RZ, RZ, 0x40000040 ;  /* 0x40000040ff097424 */ /* 0x000fc600078e00ff */
[----:B------:R-:W-:Y:S01]  /*5b30*/  R2UR UR7, R5 ;  /* 0x00000000050772ca */ /* 0x000fe200000e0000 */
[----:B------:R-:W-:Y:S01]  /*5b40*/  IMAD.MOV.U32 R7, RZ, RZ, 0x40000040 ;  /* 0x40000040ff077424 */ /* 0x000fe200078e00ff */
[----:B------:R-:W-:Y:S01]  /*5b50*/  ISETP.NE.AND P2, PT, R187, 0x3, PT ;  /* 0x00000003bb00780c */ /* 0x000fe20003f45270 */
[----:B------:R-:W-:Y:S01]  /*5b60*/  IMAD.MOV.U32 R5, RZ, RZ, 0x40000040 ;  /* 0x40000040ff057424 */ /* 0x000fe200078e00ff */
[----:B------:R-:W-:Y:S01]  /*5b70*/  R2UR UR15, R9 ;  /* 0x00000000090f72ca */ /* 0x000fe200000e0000 */
[----:B------:R-:W-:Y:S01]  /*5b80*/  IMAD.MOV.U32 R9, RZ, RZ, 0x40000040 ;  /* 0x40000040ff097424 */ /* 0x000fe200078e00ff */
[----:B------:R-:W-:Y:S01]  /*5b90*/  R2UR UR11, R7 ;  /* 0x00000000070b72ca */ /* 0x000fe200000e0000 */
[----:B------:R-:W-:-:S03]  /*5ba0*/  IMAD.MOV.U32 R7, RZ, RZ, 0x40000040 ;  /* 0x40000040ff077424 */ /* 0x000fc600078e00ff */
[----:B------:R-:W-:Y:S02]  /*5bb0*/  R2UR UR9, R9 ;  /* 0x00000000090972ca */ /* 0x000fe400000e0000 */
[----:B------:R-:W-:Y:S01]  /*5bc0*/  R2UR UR13, R7 ;  /* 0x00000000070d72ca */ /* 0x000fe200000e0000 */
[----:B------:R-:W-:Y:S01]  /*5bd0*/  WARPGROUP.ARRIVE ;  /* 0x00000000000079c5 */ /* 0x000fe20000000000 */
[----:B--2---:R-:W1:Y:S02]  /*5be0*/  SHFL.IDX PT, R2, R2, RZ, 0x1f ;  /* 0x00001fff02027589 */ /* 0x004e6400000e0000 */
[----:B-1----:R-:W-:-:S04]  /*5bf0*/  LEA.HI R3, R2, R2, RZ, 0x1 ;  /* 0x0000000202037211 */ /* 0x002fc800078f08ff */
[----:B------:R-:W-:-:S05]  /*5c00*/  LOP3.LUT R3, R3, 0x1fffe, RZ, 0xc0, !PT ;  /* 0x0001fffe03037812 */ /* 0x000fca00078ec0ff */
[----:B------:R-:W-:Y:S02]  /*5c10*/  IMAD.IADD R2, R2, 0x1, -R3 ;  /* 0x0000000102027824 */ /* 0x000fe400078e0a03 */
[----:B------:R-:W-:Y:S02]  /*5c20*/  VIADD R3, R17, 0x36400 ;  /* 0x0003640011037836 */ /* 0x000fe40000000000 */
[----:B------:R-:W-:-:S03]  /*5c30*/  IMAD R2, R2, 0x8000, R17 ;  /* 0x0000800002027824 */ /* 0x000fc600078e0211 */
[----:B------:R-:W-:Y:S01]  /*5c40*/  SHF.R.U32.HI R3, RZ, 0x4, R3 ;  /* 0x00000004ff037819 */ /* 0x000fe20000011603 */
[----:B------:R-:W-:-:S03]  /*5c50*/  VIADD R2, R2, 0x400 ;  /* 0x0000040002027836 */ /* 0x000fc60000000000 */
[----:B------:R-:W-:Y:S02]  /*5c60*/  LOP3.LUT R3, R3, 0x3fff, RZ, 0xc0, !PT ;  /* 0x00003fff03037812 */ /* 0x000fe400078ec0ff */
[----:B------:R-:W-:-:S04]  /*5c70*/  SHF.R.U32.HI R2, RZ, 0x4, R2 ;  /* 0x00000004ff027819 */ /* 0x000fc80000011602 */
[----:B------:R-:W-:-:S04]  /*5c80*/  LOP3.LUT R2, R2, 0x3fff, RZ, 0xc0, !PT ;  /* 0x00003fff02027812 */ /* 0x000fc800078ec0ff */
[----:B------:R-:W-:Y:S02]  /*5c90*/  LOP3.LUT R14, R2, 0x2000000, RZ, 0xfc, !PT ;  /* 0x02000000020e7812 */ /* 0x000fe400078efcff */
[----:B------:R-:W-:Y:S01]  /*5ca0*/  LOP3.LUT R2, R3, 0x10000, RZ, 0xfc, !PT ;  /* 0x0001000003027812 */ /* 0x000fe200078efcff */
[----:B------:R-:W-:Y:S02]  /*5cb0*/  IMAD.MOV.U32 R3, RZ, RZ, 0x40000040 ;  /* 0x40000040ff037424 */ /* 0x000fe400078e00ff */
[----:B------:R-:W-:Y:S01]  /*5cc0*/  IMAD R4, R22, 0x1000, R14 ;  /* 0x0000100016047824 */ /* 0x000fe200078e020e */
[----:B------:R-:W-:Y:S02]  /*5cd0*/  R2UR UR4, R2 ;  /* 0x00000000020472ca */ /* 0x000fe400000e0000 */
[----:B------:R-:W-:Y:S01]  /*5ce0*/  R2UR UR5, R3 ;  /* 0x00000000030572ca */ /* 0x000fe200000e0000 */
[C---:B------:R-:W-:Y:S01]  /*5cf0*/  VIADD R8, R4.reuse, 0x100 ;  /* 0x0000010004087836 */ /* 0x040fe20000000000 */
[C---:B------:R-:W-:Y:S01]  /*5d00*/  R2UR UR6, R4.reuse ;  /* 0x00000000040672ca */ /* 0x040fe200000e0000 */
[----:B------:R-:W-:-:S02]  /*5d10*/  VIADD R6, R4, 0x80 ;  /* 0x0000008004067836 */ /* 0x000fc40000000000 */
        /* <DEDUP_REMOVED lines=30> */
.L_x_8641:
[----:B------:R-:W-:Y:S01]  /*5f00*/  VIADD R10, R10, 0xfffffffe ;  /* 0xfffffffe0a0a7836 */ /* 0x000fe20000000000 */
[----:B------:R-:W-:Y:S01]  /*5f10*/  BSSY B0, `(.L_x_8642) ;  /* 0x00000c3000007945 */ /* 0x000fe20003800000 */
[----:B0-----:R-:W-:-:S03]  /*5f20*/  IMAD R11, R22, 0x8, R17 ;  /* 0x00000008160b7824 */ /* 0x001fc600078e0211 */
[----:B------:R-:W-:Y:S01]  /*5f30*/  ISETP.GE.AND P0, PT, R10, R0, PT ;  /* 0x000000000a00720c */ /* 0x000fe20003f06270 */
[----:B------:R-:W-:-:S05]  /*5f40*/  VIADD R11, R11, 0x38860 ;  /* 0x000388600b0b7836 */ /* 0x000fca0000000000 */
[----:B------:R-:W-:-:S04]  /*5f50*/  PRMT R11, R190, 0x654, R11 ;  /* 0x00000654be0b7816 */ /* 0x000fc8000000000b */
[----:B------:R0:W-:Y:S03]  /*5f60*/  SYNCS.ARRIVE.TRANS64.RED.A1T0 RZ, [R11+URZ], RZ ;  /* 0x000000ff0bff79a7 */ /* 0x0001e6000810043f */
[----:B------:R-:W-:Y:S05]  /*5f70*/  @!P0 BRA `(.L_x_8643) ;  /* 0x0000000800f08947 */ /* 0x000fea0003800000 */
[----:B------:R-:W-:-:S07]  /*5f80*/  IMAD.MOV.U32 R15, RZ, RZ, R10 ;  /* 0x000000ffff0f7224 */ /* 0x000fce00078e000a */
.L_x_8645:
[----:B------:R-:W-:Y:S01]  /*5f90*/  BAR.SYNC.DEFER_BLOCKING 0xe, 0x100 ;  /* 0x0384000000007b1d */ /* 0x000fe20000010000 */
[----:B-1----:R-:W-:Y:S01]  /*5fa0*/  IMAD R10, R22, 0x40, R193 ;  /* 0x00000040160a7824 */ /* 0x002fe200078e02c1 */
[----:B------:R-:W-:Y:S01]  /*5fb0*/  R2UR UR4, R2 ;  /* 0x00000000020472ca */ /* 0x000fe200000e0000 */
[----:B------:R-:W-:Y:S01]  /*5fc0*/  VIADD R22, R22, 0x1 ;  /* 0x0000000116167836 */ /* 0x000fe20000000000 */
[----:B------:R-:W-:Y:S01]  /*5fd0*/  R2UR UR5, R3 ;  /* 0x00000000030572ca */ /* 0x000fe200000e0000 */
[----:B------:R-:W-:Y:S02]  /*5fe0*/  IMAD R10, R10, 0x4, R17 ;  /* 0x000000040a0a7824 */ /* 0x000fe400078e0211 */
[----:B------:R-:W-:Y:S01]  /*5ff0*/  IMAD.MOV.U32 R13, RZ, RZ, 0x40000040 ;  /* 0x40000040ff0d7424 */ /* 0x000fe200078e00ff */
[----:B------:R-:W-:-:S04]  /*6000*/  ISETP.NE.AND P0, PT, R22, 0x2, PT ;  /* 0x000000021600780c */ /* 0x000fc80003f05270 */
[----:B------:R-:W-:Y:S01]  /*6010*/  SEL R22, R22, RZ, P0 ;  /* 0x000000ff16167207 */ /* 0x000fe20000000000 */
[----:B0-----:R-:W0:Y:S04]  /*6020*/  LDS R11, [R10+0x38400] ;  /* 0x038400000a0b7984 */ /* 0x001e280000000800 */
        /* <DEDUP_REMOVED lines=156> */
[----:B------:R-:W-:Y:S01]  /*69f0*/  R2UR UR6, R10 ;  /* 0x000000000a0672ca */ /* 0x000fe200000e0000 */
[----:B------:R-:W-:Y:S01]  /*6a00*/  IMAD.MOV.U32 R10, RZ, RZ, R15 ;  /* 0x000000ffff0a7224 */ /* 0x000fe200078e000f */
[----:B------:R-:W-:Y:S01]  /*6a10*/  R2UR UR7, R11 ;  /* 0x000000000b0772ca */ /* 0x000fe200000e0000 */
[----:B------:R-:W-:Y:S01]  /*6a20*/  VIADD R15, R15, 0xffffffff ;  /* 0xffffffff0f0f7836 */ /* 0x000fe20000000000 */
[----:B------:R-:W-:Y:S02]  /*6a30*/  R2UR UR4, R4 ;  /* 0x00000000040472ca */ /* 0x000fe400000e0000 */
[----:B------:R-:W-:Y:S02]  /*6a40*/  R2UR UR5, R5 ;  /* 0x00000000050572ca */ /* 0x000fe400000e0000 */
[----:B------:R-:W-:Y:S02]  /*6a50*/  ISETP.GT.AND P1, PT, R10, R0, PT ;  /* 0x000000000a00720c */ /* 0x000fe40003f24270 */
[----:B------:R-:W-:-:S04]  /*6a60*/  SEL R10, RZ, 0x1, P0 ;  /* 0x00000001ff0a7807 */ /* 0x000fc80000000000 */
[----:B------:R-:W-:Y:S01]  /*6a70*/  LOP3.LUT R23, R23, R10, RZ, 0x3c, !PT ;  /* 0x0000000a17177212 */ /* 0x000fe200078e3cff */
[----:B------:R-:W-:Y:S02]  /*6a80*/  WARPGROUP.DEPBAR.LE gsb0, 0x0 ;  /* 0x00008000000079c5 */ /* 0x000fe40000010000 */
[----:B------:R-:W-:-:S10]  /*6a90*/  WARPGROUP.ARRIVE ;  /* 0x00000000000079c5 */ /* 0x000fd40000000000 */
[----:B------:R-:W-:Y:S03]  /*6aa0*/  HGMMA.64x256x16.F32.BF16 R24, gdesc[UR4].tnspB, R24, gsb0 ;  /* 0x43e00000041879f0 */ /* 0x000fe60008001818 */
[----:B------:R-:W-:Y:S02]  /*6ab0*/  WARPGROUP.DEPBAR.LE gsb0, 0x0 ;  /* 0x00008000000079c5 */ /* 0x000fe40000010000 */
[----:B------:R-:W-:Y:S06]  /*6ac0*/  BAR.ARV 0xf, 0x100 ;  /* 0x03c4000000007b1d */ /* 0x000fec0000002000 */
[----:B------:R-:W-:Y:S05]  /*6ad0*/  @!P2 BRA `(.L_x_8644) ;  /* 0x000000000004a947 */ /* 0x000fea0003800000 */
[----:B------:R-:W-:Y:S01]  /*6ae0*/  BPT.TRAP 0x1 ;  /* 0x000000040000795c */ /* 0x000fe20000300000 */
.L_x_8644:
[----:B------:R-:W-:-:S04]  /*6af0*/  IMAD R10, R22, 0x8, R17 ;  /* 0x00000008160a7824 */ /* 0x000fc800078e0211 */
[----:B------:R-:W-:-:S05]  /*6b00*/  VIADD R10, R10, 0x38860 ;  /* 0x000388600a0a7836 */ /* 0x000fca0000000000 */
[----:B------:R-:W-:-:S04]  /*6b10*/  PRMT R10, R190, 0x654, R10 ;  /* 0x00000654be0a7816 */ /* 0x000fc8000000000a */
[----:B------:R1:W-:Y:S01]  /*6b20*/  SYNCS.ARRIVE.TRANS64.RED.A1T0 RZ, [R10+URZ], RZ ;  /* 0x000000ff0aff79a7 */ /* 0x0003e2000810043f */
[----:B------:R-:W-:Y:S05]  /*6b30*/  @P1 BRA `(.L_x_8645) ;  /* 0xfffffff400141947 */ /* 0x000fea000383ffff */
.L_x_8643:
[----:B------:R-:W-:Y:S05]  /*6b40*/  BSYNC B0 ;  /* 0x0000000000007941 */ /* 0x000fea0003800000 */
.L_x_8642:
        /* <DEDUP_REMOVED lines=142> */
.L_x_8637:
[----:B------:R-:W1:Y:S01]  /*7430*/  LDC R0, c[0x0][0x448] ;  /* 0x00011200ff007b82 */ /* 0x000e620000000800 */
[----:B------:R-:W-:Y:S01]  /*7440*/  VIADD R3, R214, 0x3f ;  /* 0x0000003fd6037836 */ /* 0x000fe20000000000 */
[----:B------:R-:W-:Y:S01]  /*7450*/  BSSY B0, `(.L_x_8646) ;  /* 0x000002c000007945 */ /* 0x000fe20003800000 */
[----:B------:R-:W-:Y:S01]  /*7460*/  IMAD.MOV.U32 R170, RZ, RZ, RZ ;  /* 0x000000ffffaa7224 */ /* 0x000fe200078e00ff */
[----:B-1----:R-:W-:-:S13]  /*7470*/  ISETP.NE.AND P0, PT, R0, 0x1, PT ;  /* 0x000000010000780c */ /* 0x002fda0003f05270 */
[----:B------:R-:W1:Y:S08]  /*7480*/  @P0 LDC R0, c[0x0][0x44c] ;  /* 0x00011300ff000b82 */ /* 0x000e700000000800 */
[----:B------:R-:W4:Y:S01]  /*7490*/  @P0 LDC R5, c[0x0][0x450] ;  /* 0x00011400ff050b82 */ /* 0x000f220000000800 */
[----:B-1----:R-:W-:-:S05]  /*74a0*/  @P0 IMAD.HI.U32 R0, R3, R0, RZ ;  /* 0x0000000003000227 */ /* 0x002fca00078e00ff */
[----:B----4-:R-:W-:-:S05]  /*74b0*/  @P0 SHF.R.U32.HI R3, RZ, R5, R0 ;  /* 0x00000005ff030219 */ /* 0x010fca0000011600 */
[----:B------:R-:W-:-:S05]  /*74c0*/  IMAD.IADD R3, R38, 0x1, R3 ;  /* 0x0000000126037824 */ /* 0x000fca00078e0203 */
[----:B------:R-:W-:-:S04]  /*74d0*/  SHF.R.S32.HI R0, RZ, 0x1f, R3 ;  /* 0x0000001fff007819 */ /* 0x000fc80000011403 */
[----:B------:R-:W-:-:S04]  /*74e0*/  LEA.HI R0, R0, R3, RZ, 0x6 ;  /* 0x0000000300007211 */ /* 0x000fc800078f30ff */
[----:B------:R-:W-:-:S04]  /*74f0*/  SHF.R.S32.HI R0, RZ, 0x6, R0 ;  /* 0x00000006ff007819 */ /* 0x000fc80000011400 */
[----:B------:R-:W-:-:S04]  /*7500*/  VIMNMX R37, R37, R0, PT ;  /* 0x0000000025257248 */ /* 0x000fc80003fe0100 */
[----:B------:R-:W-:-:S13]  /*7510*/  ISETP.GE.AND P0, PT, R37, 0x1, PT ;  /* 0x000000012500780c */ /* 0x000fda0003f06270 */
[----:B------:R-:W-:Y:S05]  /*7520*/  @!P0 BRA `(.L_x_8647) ;  /* 0x0000000000788947 */ /* 0x000fea0003800000 */
[----:B------:R-:W4:Y:S01]  /*7530*/  LDL R4, [R1+0x54] ;  /* 0x0000540001047983 */ /* 0x000f220000100800 */
[----:B------:R-:W-:Y:S01]  /*7540*/  ULDC UR4, c[0x0][0xae8] ;  /* 0x0002ba0000047ab9 */ /* 0x000fe20000000800 */
[----:B----4-:R-:W-:-:S04]  /*7550*/  ISETP.NE.AND P0, PT, R4, RZ, PT ;  /* 0x000000ff0400720c */ /* 0x010fc80003f05270 */
[----:B------:R-:W-:-:S04]  /*7560*/  SEL R9, R4, UR4, P0 ;  /* 0x0000000404097c07 */ /* 0x000fc80008000000 */
[-C--:B------:R-:W-:Y:S02]  /*7570*/  IABS R6, R9.reuse ;  /* 0x0000000900067213 */ /* 0x080fe40000000000 */
[----:B------:R-:W-:Y:S02]  /*7580*/  IADD3 R0, R9, -0x1, R37 ;  /* 0xffffffff09007810 */ /* 0x000fe40007ffe025 */
[----:B------:R-:W1:Y:S01]  /*7590*/  I2F.RP R3, R6 ;  /* 0x0000000600037306 */ /* 0x000e620000209400 */
[-C--:B--2---:R-:W-:Y:S02]  /*75a0*/  IABS R10, R9.reuse ;  /* 0x00000009000a7213 */ /* 0x084fe40000000000 */
        /* <DEDUP_REMOVED lines=22> */
.L_x_8647:
[----:B------:R-:W-:Y:S05]  /*7710*/  BSYNC B0 ;  /* 0x0000000000007941 */ /* 0x000fea0003800000 */
.L_x_8646:
        /* <DEDUP_REMOVED lines=66> */
[----:B----4-:R-:W-:-:S05]  /*7b40*/  IMAD R0, R0, R170, RZ ;  /* 0x000000aa00007224 */ /* 0x010fca00078e02ff */
[----:B------:R3:W-:Y:S01]  /*7b50*/  STL [R1+0xc], R0 ;  /* 0x00000c0001007387 */ /* 0x0007e20000100800 */
[----:B------:R-:W-:Y:S02]  /*7b60*/  VIADDMNMX R170, R0, R170, R37, PT ;  /* 0x000000aa00aa7246 */ /* 0x000fe40003800125 */
[----:B------:R-:W-:Y:S02]  /*7b70*/  CS2R R36, SRZ ;  /* 0x0000000000247805 */ /* 0x000fe4000001ff00 */
[----:B------:R-:W-:-:S13]  /*7b80*/  ISETP.GT.AND P1, PT, R170, R0, PT ;  /* 0x00000000aa00720c */ /* 0x000fda0003f24270 */
[----:B---3--:R-:W-:Y:S05]  /*7b90*/  @!P1 BRA `(.L_x_8640) ;  /* 0x000000e400509947 */ /* 0x008fea0003800000 */
[----:B------:R-:W3:Y:S01]  /*7ba0*/  LDL R0, [R1+0x70] ;  /* 0x0000700001007983 */ /* 0x000ee20000100800 */
[----:B------:R-:W-:Y:S03]  /*7bb0*/  BSSY B6, `(.L_x_8648) ;  /* 0x000001d000067945 */ /* 0x000fe60003800000 */
[----:B---3--:R-:W1:Y:S02]  /*7bc0*/  SHFL.IDX PT, R0, R0, RZ, 0x1f ;  /* 0x00001fff00007589 */ /* 0x008e6400000e0000 */
        /* <DEDUP_REMOVED lines=20> */
[----:B--2---:R-:W-:Y:S02]  /*7d10*/  IMAD.U32 R10, RZ, RZ, UR4 ;  /* 0x00000004ff0a7e24 */ /* 0x004fe4000f8e00ff */
[----:B0-----:R-:W-:Y:S02]  /*7d20*/  IMAD.U32 R11, RZ, RZ, UR5 ;  /* 0x00000005ff0b7e24 */ /* 0x001fe4000f8e00ff */
[----:B------:R-:W-:Y:S02]  /*7d30*/  IMAD.MOV.U32 R8, RZ, RZ, 0x70 ;  /* 0x00000070ff087424 */ /* 0x000fe400078e00ff */
[----:B------:R-:W-:Y:S02]  /*7d40*/  IMAD.MOV.U32 R12, RZ, RZ, 0x1 ;  /* 0x00000001ff0c7424 */ /* 0x000fe400078e00ff */
[----:B------:R-:W-:-:S07]  /*7d50*/  IMAD.MOV.U32 R13, RZ, RZ, RZ ;  /* 0x000000ffff0d7224 */ /* 0x000fce00078e00ff */
[----:B------:R-:W-:-:S07]  /*7d60*/  LEPC R20, `(.L_x_8649) ;  /* 0x000000001014794e */ /* 0x000fce0000000000 */
[----:B-1---5:R-:W-:Y:S05]  /*7d70*/  CALL.ABS.NOINC R14 ;  /* 0x000000000e007343 */ /* 0x022fea0003c00000 */
.L_x_8649:
[----:B------:R-:W-:Y:S05]  /*7d80*/  BSYNC B6 ;  /* 0x0000000000067941 */ /* 0x000fea0003800000 */
.L_x_8648:
[----:B------:R-:W-:Y:S02]  /*7d90*/  ULDC UR4, c[0x0][0x3f4] ;  /* 0x0000fd0000047ab9 */ /* 0x000fe40000000800 */
[----:B------:R-:W-:-:S13]  /*7da0*/  ISETP.LT.AND P0, PT, RZ, UR4, PT ;  /* 0x00000004ff007c0c */ /* 0x000fda000bf01270 */
[----:B------:R-:W-:Y:S05]  /*7db0*/  @P0 BRA `(.L_x_8650) ;  /* 0x0000000000400947 */ /* 0x000fea0003800000 */
[----:B------:R-:W3:Y:S02]  /*7dc0*/  LDL R20, [R1+0x68] ;  /* 0x0000680001147983 */ /* 0x000ee40000100800 */
[----:B---3--:R-:W-:-:S04]  /*7dd0*/  LEA.HI R0, R20, R20, RZ, 0x1 ;  /* 0x0000001414007211 */ /* 0x008fc800078f08ff */
[----:B------:R-:W-:-:S05]  /*7de0*/  LOP3.LUT R0, R0, 0xfffffffe, RZ, 0xc0, !PT ;  /* 0xfffffffe00007812 */ /* 0x000fca00078ec0ff */
[----:B------:R-:W-:-:S05]  /*7df0*/  IMAD.IADD R0, R20, 0x1, -R0 ;  /* 0x0000000114007824 */ /* 0x000fca00078e0a00 */
[----:B-----5:R-:W-:-:S04]  /*7e00*/  SHF.L.U32 R2, R0, 0x1f, RZ ;  /* 0x0000001f00027819 */ /* 0x020fc800000006ff */
[----:B------:R1:W3:Y:S03]  /*7e10*/  SYNCS.PHASECHK.TRANS64.TRYWAIT P0, [R17+URZ+0x38800], R2 ;  /* 0x03880002110075a7 */ /* 0x0002e6000800017f */
[----:B---3--:R-:W-:Y:S05]  /*7e20*/  @!P0 NANOSLEEP.SYNCS 0x989680 ;  /* 0x009896800000895d */ /* 0x008fea0003900000 */
[----:B------:R-:W3:Y:S01]  /*7e30*/  @!P0 SYNCS.PHASECHK.TRANS64 P0, [R17+URZ+0x38800], R2 ;  /* 0x03880002110085a7 */ /* 0x000ee2000800007f */
[----:B------:R-:W-:Y:S04]  /*7e40*/  BSSY B0, `(.L_x_8651) ;  /* 0x0000006000007945 */ /* 0x000fe80003800000 */
[----:B---3--:R-:W-:Y:S05]  /*7e50*/  @P0 BRA `(.L_x_8652) ;  /* 0x0000000000100947 */ /* 0x008fea0003800000 */
.L_x_8653:
[----:B---3--:R3:W4:Y:S02]  /*7e60*/  SYNCS.PHASECHK.TRANS64.TRYWAIT P0, [R17+URZ+0x38800], R2 ;  /* 0x03880002110075a7 */ /* 0x008724000800017f */
[----:B----4-:R-:W-:Y:S05]  /*7e70*/  @!P0 NANOSLEEP.SYNCS 0x989680 ;  /* 0x009896800000895d */ /* 0x010fea0003900000 */
[----:B------:R-:W4:Y:S02]  /*7e80*/  @!P0 SYNCS.PHASECHK.TRANS64 P0, [R17+URZ+0x38800], R2 ;  /* 0x03880002110085a7 */ /* 0x000f24000800007f */
[----:B----4-:R-:W-:Y:S05]  /*7e90*/  @!P0 BRA `(.L_x_8653) ;  /* 0xfffffffc00f08947 */ /* 0x010fea000383ffff */
.L_x_8652:
[----:B------:R-:W-:Y:S05]  /*7ea0*/  BSYNC B0 ;  /* 0x0000000000007941 */ /* 0x000fea0003800000 */
.L_x_8651:
[----:B------:R-:W-:Y:S05]  /*7eb0*/  BRA `(.L_x_8654) ;  /* 0x0000002c00cc7947 */ /* 0x000fea0003800000 */
.L_x_8650:
        /* <DEDUP_REMOVED lines=22> */
[----:B--2---:R-:W-:Y:S02]  /*8020*/  IMAD.U32 R10, RZ, RZ, UR6 ;  /* 0x00000006ff0a7e24 */ /* 0x004fe4000f8e00ff */
        /* <DEDUP_REMOVED lines=8> */
.L_x_8656:
[----:B------:R-:W-:Y:S05]  /*80b0*/  BSYNC B6 ;  /* 0x0000000000067941 */ /* 0x000fea0003800000 */
.L_x_8655:
[----:B------:R-:W-:Y:S01]  /*80c0*/  ULDC.U8 UR4, c[0x0][0x410] ;  /* 0x0001040000047ab9 */ /* 0x000fe20000000000 */
[----:B------:R-:W-:Y:S01]  /*80d0*/  BSSY B0, `(.L_x_8657) ;  /* 0x00002c9000007945 */ /* 0x000fe20003800000 */
[----:B------:R-:W-:Y:S01]  /*80e0*/  ISETP.NE.AND P0, PT, RZ, UR4, PT ;  /* 0x00000004ff007c0c */ /* 0x000fe2000bf05270 */
[----:B------:R-:W-:-:S12]  /*80f0*/  IMAD.IADD R32, R192, 0x1, R214 ;  /* 0x00000001c0207824 */ /* 0x000fd800078e02d6 */
[----:B------:R-:W-:Y:S05]  /*8100*/  @!P0 BRA `(.L_x_8658) ;  /* 0x0000001400b88947 */ /* 0x000fea0003800000 */
[----:B------:R-:W1:Y:S01]  /*8110*/  LDC R33, c[0x0][0x448] ;  /* 0x00011200ff217b82 */ /* 0x000e620000000800 */
[----:B------:R-:W3:Y:S01]  /*8120*/  S2R R0, SR_TID.X ;  /* 0x0000000000007919 */ /* 0x000ee20000002100 */
[----:B------:R-:W-:Y:S01]  /*8130*/  ULDC.64 UR4, c[0x0][0x3f8] ;  /* 0x0000fe0000047ab9 */ /* 0x000fe20000000a00 */
[----:B------:R-:W-:Y:S01]  /*8140*/  ULDC.64 UR6, c[0x0][0x408] ;  /* 0x0001020000067ab9 */ /* 0x000fe20000000a00 */
[----:B------:R-:W-:Y:S02]  /*8150*/  IMAD.MOV.U32 R25, RZ, RZ, R29 ;  /* 0x000000ffff197224 */ /* 0x000fe400078e001d */
[----:B------:R-:W-:Y:S01]  /*8160*/  IMAD.MOV.U32 R27, RZ, RZ, R31 ;  /* 0x000000ffff1b7224 */ /* 0x000fe200078e001f */
[----:B-1----:R-:W-:Y:S01]  /*8170*/  ISETP.NE.AND P0, PT, R33, 0x1, PT ;  /* 0x000000012100780c */ /* 0x002fe20003f05270 */
[----:B---3--:R-:W-:-:S12]  /*8180*/  VIADD R2, R0, 0xffffff80 ;  /* 0xffffff8000027836 */ /* 0x008fd80000000000 */
[----:B------:R-:W1:Y:S01]  /*8190*/  @P0 LDC R0, c[0x0][0x44c] ;  /* 0x00011300ff000b82 */ /* 0x000e620000000800 */
[----:B------:R-:W-:-:S04]  /*81a0*/  SHF.R.S32.HI R3, RZ, 0x1f, R2 ;  /* 0x0000001fff037819 */ /* 0x000fc80000011402 */
[----:B------:R-:W-:-:S03]  /*81b0*/  LEA.HI R3, R3, R2, RZ, 0x2 ;  /* 0x0000000203037211 */ /* 0x000fc600078f10ff */
[----:B------:R-:W3:Y:S01]  /*81c0*/  @P0 LDC R5, c[0x0][0x450] ;  /* 0x00011400ff050b82 */ /* 0x000ee20000000800 */
[----:B------:R-:W-:-:S05]  /*81d0*/  LOP3.LUT R3, R3, 0xfffffffc, RZ, 0xc0, !PT ;  /* 0xfffffffc03037812 */ /* 0x000fca00078ec0ff */
[----:B------:R-:W-:-:S04]  /*81e0*/  IMAD.IADD R3, R2, 0x1, -R3 ;  /* 0x0000000102037824 */ /* 0x000fc800078e0a03 */
[----:B------:R-:W-:-:S04]  /*81f0*/  IMAD R3, R3, 0x20, R32 ;  /* 0x0000002003037824 */ /* 0x000fc800078e0220 */
[----:B-1----:R-:W-:-:S05]  /*8200*/  @P0 IMAD.HI.U32 R0, R3, R0, RZ ;  /* 0x0000000003000227 */ /* 0x002fca00078e00ff */
[----:B---3--:R-:W-:-:S04]  /*8210*/  @P0 SHF.R.U32.HI R3, RZ, R5, R0 ;  /* 0x00000005ff030219 */ /* 0x008fc80000011600 */
        /* <DEDUP_REMOVED lines=14> */
[----:B--2---:R-:W-:Y:S02]  /*8300*/  LEA.HI.X R10, R24, UR5, R3, 0x1, P0 ;  /* 0x00000005180a7c11 */ /* 0x004fe400080f0c03 */
[----:B------:R-:W-:Y:S01]  /*8310*/  LEA.HI.X R31, R26, UR7, R31, 0x1, P1 ;  /* 0x000000071a1f7c11 */ /* 0x000fe200088f0c1f */
[----:B------:R-:W-:Y:S06]  /*8320*/  BRA.DIV UR4, `(.L_x_8659) ;  /* 0x000001c604007947 */ /* 0x000fec000b800000 */
[----:B------:R1:W2:Y:S04]  /*8330*/  SHFL.IDX PT, R0, R10, RZ, 0x1c1f ;  /* 0x001c1fff0a007589 */ /* 0x0002a800000e0000 */
[----:B------:R1:W3:Y:S04]  /*8340*/  SHFL.IDX PT, R5, R9, RZ, 0x1c1f ;  /* 0x001c1fff09057589 */ /* 0x0002e800000e0000 */
[----:B------:R1:W4:Y:S04]  /*8350*/  SHFL.IDX PT, R8, R31, RZ, 0x1c1f ;  /* 0x001c1fff1f087589 */ /* 0x00032800000e0000 */
[----:B------:R1:W0:Y:S02]  /*8360*/  SHFL.IDX PT, R6, R30, RZ, 0x1c1f ;  /* 0x001c1fff1e067589 */ /* 0x00022400000e0000 */
.L_x_8898:
        /* <DEDUP_REMOVED lines=8> */
[----:B------:R-:W4:Y:S01]  /*83f0*/  LDL R7, [R1+0x74] ;  /* 0x0000740001077983 */ /* 0x000f220000100800 */
[----:B------:R-:W-:Y:S01]  /*8400*/  ULDC UR4, c[0x0][0x3f4] ;  /* 0x0000fd0000047ab9 */ /* 0x000fe20000000800 */
[----:B---3--:R-:W-:Y:S01]  /*8410*/  IMAD.MOV.U32 R2, RZ, RZ, R5 ;  /* 0x000000ffff027224 */ /* 0x008fe200078e0005 */
[----:B------:R-:W-:Y:S01]  /*8420*/  ISETP.GE.AND P2, PT, R188, UR4, PT ;  /* 0x00000004bc007c0c */ /* 0x000fe2000bf46270 */
[----:B--2---:R-:W-:Y:S01]  /*8430*/  IMAD.MOV.U32 R3, RZ, RZ, R0 ;  /* 0x000000ffff037224 */ /* 0x004fe200078e0000 */
        /* <DEDUP_REMOVED lines=8> */
[-C--:B--2---:R-:W-:Y:S02]  /*84c0*/  @!P3 IADD3 R2, P0, R5, R4.reuse, RZ ;  /* 0x000000040502b210 */ /* 0x084fe40007f1e0ff */
[----:B0-----:R-:W-:-:S02]  /*84d0*/  @!P3 IADD3 R4, P1, R6, R4, RZ ;  /* 0x000000040604b210 */ /* 0x001fc40007f3e0ff */
[----:B----4-:R-:W-:Y:S01]  /*84e0*/  @!P3 SHF.L.U64.HI R11, R209, 0x1, R7 ;  /* 0x00000001d10bb819 */ /* 0x010fe20000010207 */
[----:B------:R-:W-:Y:S02]  /*84f0*/  IMAD.MOV.U32 R7, RZ, RZ, R8 ;  /* 0x000000ffff077224 */ /* 0x000fe400078e0008 */
[----:B------:R-:W-:-:S04]  /*8500*/  @!P2 IMAD.WIDE R6, R188, 0x2, R6 ;  /* 0x00000002bc06a825 */ /* 0x000fc800078e0206 */
[--C-:B------:R-:W-:Y:S01]  /*8510*/  @!P3 IMAD.X R3, R0, 0x1, R11.reuse, P0 ;  /* 0x000000010003b824 */ /* 0x100fe200000e060b */
[----:B------:R0:W5:Y:S01]  /*8520*/  @!P2 LD.E.64 R28, desc[UR40][R6.64] ;  /* 0x00000028061ca980 */ /* 0x000162000c101b00 */
[----:B------:R-:W-:-:S03]  /*8530*/  @!P3 IMAD.X R5, R8, 0x1, R11, P1 ;  /* 0x000000010805b824 */ /* 0x000fc600008e060b */
[----:B------:R0:W5:Y:S04]  /*8540*/  @!P3 LD.E.64 R24, desc[UR40][R2.64] ;  /* 0x000000280218b980 */ /* 0x000168000c101b00 */
[----:B------:R0:W5:Y:S02]  /*8550*/  @!P3 LD.E.64 R20, desc[UR40][R4.64] ;  /* 0x000000280414b980 */ /* 0x000164000c101b00 */
.L_x_8661:
[----:B------:R-:W-:Y:S05]  /*8560*/  BSYNC B1 ;  /* 0x0000000000017941 */ /* 0x000fea0003800000 */
.L_x_8660:
[----:B0----5:R-:W-:Y:S01]  /*8570*/  IMAD.MOV.U32 R2, RZ, RZ, R25 ;  /* 0x000000ffff027224 */ /* 0x021fe200078e0019 */
[----:B------:R-:W-:Y:S01]  /*8580*/  UMOV UR4, 0xffffffff ;  /* 0xffffffff00047882 */ /* 0x000fe20000000000 */
[----:B------:R-:W-:Y:S02]  /*8590*/  IMAD.MOV.U32 R3, RZ, RZ, R26 ;  /* 0x000000ffff037224 */ /* 0x000fe400078e001a */
[----:B------:R-:W-:Y:S01]  /*85a0*/  IMAD.MOV.U32 R4, RZ, RZ, R27 ;  /* 0x000000ffff047224 */ /* 0x000fe200078e001b */
[----:B------:R-:W-:Y:S01]  /*85b0*/  PRMT R44, R2, 0x7610, R44 ;  /* 0x00007610022c7816 */ /* 0x000fe2000000002c */
[----:B--2---:R-:W-:Y:S02]  /*85c0*/  IMAD.MOV.U32 R0, RZ, RZ, R24 ;  /* 0x000000ffff007224 */ /* 0x004fe400078e0018 */
[----:B------:R-:W-:Y:S01]  /*85d0*/  IMAD.MOV.U32 R2, RZ, RZ, R21 ;  /* 0x000000ffff027224 */ /* 0x000fe200078e0015 */
[----:B------:R-:W-:Y:S01]  /*85e0*/  PRMT R37, R3, 0x5410, R4 ;  /* 0x0000541003257816 */ /* 0x000fe20000000004 */
[----:B------:R-:W-:Y:S01]  /*85f0*/  IMAD.MOV.U32 R3, RZ, RZ, R28 ;  /* 0x000000ffff037224 */ /* 0x000fe200078e001c */
[----:B------:R-:W-:Y:S01]  /*8600*/  PRMT R34, R34, 0x5410, R0 ;  /* 0x0000541022227816 */ /* 0x000fe20000000000 */
[----:B------:R-:W-:Y:S01]  /*8610*/  IMAD.MOV.U32 R4, RZ, RZ, R29 ;  /* 0x000000ffff047224 */ /* 0x000fe200078e001d */
[----:B------:R-:W-:Y:S01]  /*8620*/  PRMT R46, R2, 0x7610, R46 ;  /* 0x00007610022e7816 */ /* 0x000fe2000000002e */
[----:B------:R-:W-:-:S03]  /*8630*/  IMAD.MOV.U32 R0, RZ, RZ, R20 ;  /* 0x000000ffff007224 */ /* 0x000fc600078e0014 */
[----:B------:R-:W-:Y:S02]  /*8640*/  PRMT R40, R4, 0x5410, R3 ;  /* 0x0000541004287816 */ /* 0x000fe40000000003 */
[----:B------:R-:W-:Y:S02]  /*8650*/  CS2R R2, SRZ ;  /* 0x0000000000027805 */ /* 0x000fe4000001ff00 */
[----:B------:R-:W-:Y:S01]  /*8660*/  PRMT R45, R0, 0x7610, R45 ;  /* 0x00007610002d7816 */ /* 0x000fe2000000002d */
[----:B------:R-:W-:Y:S06]  /*8670*/  BRA.DIV UR4, `(.L_x_8662) ;  /* 0x000001c204a07947 */ /* 0x000fec000b800000 */
[----:B---3--:R0:W2:Y:S04]  /*8680*/  SHFL.IDX PT, R5, R10, 0x1, 0x1c1f ;  /* 0x003c1f000a057f89 */ /* 0x0080a800000e0000 */
[----:B------:R0:W3:Y:S04]  /*8690*/  SHFL.IDX PT, R4, R9, 0x1, 0x1c1f ;  /* 0x003c1f0009047f89 */ /* 0x0000e800000e0000 */
[----:B------:R0:W0:Y:S04]  /*86a0*/  SHFL.IDX PT, R7, R31, 0x1, 0x1c1f ;  /* 0x003c1f001f077f89 */ /* 0x00002800000e0000 */
[----:B------:R0:W0:Y:S02]  /*86b0*/  SHFL.IDX PT, R14, R30, 0x1, 0x1c1f ;  /* 0x003c1f001e0e7f89 */ /* 0x00002400000e0000 */
.L_x_8904:
[----:B------:R-:W5:Y:S01]  /*86c0*/  LDL R6, [R1+0x68] ;  /* 0x0000680001067983 */ /* 0x000f620000100800 */
[----:B------:R-:W-:Y:S01]  /*86d0*/  VIADD R32, R32, 0x20 ;  /* 0x0000002020207836 */ /* 0x000fe20000000000 */
[----:B------:R-:W-:Y:S01]  /*86e0*/  BSSY B1, `(.L_x_8663) ;  /* 0x0000023000017945 */ /* 0x000fe20003800000 */
[----:B01----:R-:W-:Y:S01]  /*86f0*/  IMAD.SHL.U32 R30, R194, 0x40, RZ ;  /* 0x00000040c21e7824 */ /* 0x003fe200078e00ff */
[----:B------:R-:W-:Y:S02]  /*8700*/  CS2R R10, SRZ ;  /* 0x00000000000a7805 */ /* 0x000fe4000001ff00 */
[----:B----4-:R-:W-:Y:S02]  /*8710*/  CS2R R8, SRZ ;  /* 0x0000000000087805 */ /* 0x010fe4000001ff00 */
[----:B------:R-:W-:Y:S02]  /*8720*/  ISETP.GE.AND P0, PT, R32, R33, PT ;  /* 0x000000212000720c */ /* 0x000fe40003f06270 */
[----:B------:R-:W-:-:S02]  /*8730*/  CS2R R12, SRZ ;  /* 0x00000000000c7805 */ /* 0x000fc4000001ff00 */
        /* <DEDUP_REMOVED lines=13> */
[C---:B------:R-:W-:Y:S01]  /*8810*/  @!P3 IMAD.SHL.U32 R9, R209.reuse, 0x2, RZ ;  /* 0x00000002d109b824 */ /* 0x040fe200078e00ff */
[----:B------:R0:W5:Y:S04]  /*8820*/  @!P2 LD.E.64 R10, desc[UR40][R2.64] ;  /* 0x00000028020aa980 */ /* 0x000168000c101b00 */
[----:B------:R-:W-:Y:S02]  /*8830*/  @!P3 IADD3 R4, P0, R4, R9, RZ ;  /* 0x000000090404b210 */ /* 0x000fe40007f1e0ff */
[----:B------:R-:W-:Y:S01]  /*8840*/  CS2R R12, SRZ ;  /* 0x00000000000c7805 */ /* 0x000fe2000001ff00 */
[----:B0-----:R-:W-:Y:S02]  /*8850*/  IMAD.MOV.U32 R2, RZ, RZ, R14 ;  /* 0x000000ffff027224 */ /* 0x001fe400078e000e */
[----:B------:R-:W-:Y:S01]  /*8860*/  IMAD.MOV.U32 R3, RZ, RZ, R7 ;  /* 0x000000ffff037224 */ /* 0x000fe200078e0007 */
[----:B----4-:R-:W-:-:S02]  /*8870*/  @!P3 SHF.L.U64.HI R8, R209, 0x1, R6 ;  /* 0x00000001d108b819 */ /* 0x010fc40000010206 */
        /* <DEDUP_REMOVED lines=9> */
.L_x_8664:
[----:B------:R-:W-:Y:S05]  /*8910*/  BSYNC B1 ;  /* 0x0000000000017941 */ /* 0x000fea0003800000 */
.L_x_8663:
[----:B0-----:R-:W4:Y:S01]  /*8920*/  LDL R15, [R1+0x14] ;  /* 0x00001400010f7983 */ /* 0x001f220000100800 */
[----:B------:R-:W0:Y:S01]  /*8930*/  SYNCS.PHASECHK.TRANS64.TRYWAIT P0, [R17+URZ+0x38800], R36 ;  /* 0x03880024110075a7 */ /* 0x000e22000800017f */
[----:B--2---:R-:W-:Y:S01]  /*8940*/  LOP3.LUT R5, R30, 0x1c0, RZ, 0xc0, !PT ;  /* 0x000001c01e057812 */ /* 0x004fe200078ec0ff */
[----:B-----5:R-:W-:Y:S01]  /*8950*/  IMAD.MOV.U32 R6, RZ, RZ, R2 ;  /* 0x000000ffff067224 */ /* 0x020fe200078e0002 */
[----:B------:R-:W-:Y:S01]  /*8960*/  VIADDMNMX R31, R33, -R214, 0x40, PT ;  /* 0x00000040211f7446 */ /* 0x000fe200038009d6 */
[----:B------:R-:W-:Y:S01]  /*8970*/  IMAD.MOV.U32 R14, RZ, RZ, R8 ;  /* 0x000000ffff0e7224 */ /* 0x000fe200078e0008 */
[----:B---3--:R-:W-:Y:S01]  /*8980*/  LOP3.LUT R4, R5, 0x18, R18, 0xf8, !PT ;  /* 0x0000001805047812 */ /* 0x008fe200078ef812 */
[----:B------:R-:W-:Y:S01]  /*8990*/  IMAD.MOV.U32 R7, RZ, RZ, R11 ;  /* 0x000000ffff077224 */ /* 0x000fe200078e000b */
[----:B------:R-:W-:Y:S01]  /*89a0*/  SHF.R.U32.HI R5, RZ, 0x3, R5 ;  /* 0x00000003ff057819 */ /* 0x000fe20000011605 */
[----:B------:R-:W-:Y:S01]  /*89b0*/  BSSY B1, `(.L_x_8665) ;  /* 0x0000014000017945 */ /* 0x000fe20003800000 */
[----:B------:R-:W-:Y:S01]  /*89c0*/  PRMT R34, R6, 0x7610, R34 ;  /* 0x0000761006227816 */ /* 0x000fe20000000022 */
[----:B------:R-:W-:Y:S01]  /*89d0*/  IMAD.MOV.U32 R6, RZ, RZ, R10 ;  /* 0x000000ffff067224 */ /* 0x000fe200078e000a */
[----:B------:R-:W-:Y:S01]  /*89e0*/  LOP3.LUT R4, R4, R5, RZ, 0x3c, !PT ;  /* 0x0000000504047212 */ /* 0x000fe200078e3cff */
[----:B------:R-:W-:Y:S01]  /*89f0*/  IMAD.MOV.U32 R5, RZ, RZ, R3 ;  /* 0x000000ffff057224 */ /* 0x000fe200078e0003 */
[----:B------:R-:W-:-:S02]  /*8a00*/  PRMT R47, R7, 0x7610, R47 ;  /* 0x00007610072f7816 */ /* 0x000fc4000000002f */
[----:B------:R-:W-:Y:S01]  /*8a10*/  PRMT R30, R14, 0x5410, R6 ;  /* 0x000054100e1e7816 */ /* 0x000fe20000000006 */
[----:B------:R-:W-:Y:S01]  /*8a20*/  IMAD.MOV.U32 R6, RZ, RZ, R12 ;  /* 0x000000ffff067224 */ /* 0x000fe200078e000c */
[----:B------:R-:W-:Y:S01]  /*8a30*/  PRMT R32, R5, 0x7610, R32 ;  /* 0x0000761005207816 */ /* 0x000fe20000000020 */
[----:B------:R-:W-:Y:S01]  /*8a40*/  IMAD.MOV.U32 R5, RZ, RZ, R9 ;  /* 0x000000ffff057224 */ /* 0x000fe200078e0009 */
[----:B------:R-:W-:Y:S02]  /*8a50*/  LOP3.LUT P2, RZ, R194, 0x4, RZ, 0xc0, !PT ;  /* 0x00000004c2ff7812 */ /* 0x000fe4000784c0ff */
[----:B------:R-:W-:Y:S02]  /*8a60*/  ISETP.GE.AND P1, PT, R192, R31, PT ;  /* 0x0000001fc000720c */ /* 0x000fe40003f26270 */
[----:B------:R-:W-:Y:S01]  /*8a70*/  PRMT R33, R5, 0x7610, R33 ;  /* 0x0000761005217816 */ /* 0x000fe20000000021 */
[----:B------:R-:W-:Y:S01]  /*8a80*/  IMAD.MOV.U32 R5, RZ, RZ, R13 ;  /* 0x000000ffff057224 */ /* 0x000fe200078e000d */
[----:B------:R-:W-:Y:S01]  /*8a90*/  PRMT R48, R6, 0x7610, R48 ;  /* 0x0000761006307816 */ /* 0x000fe20000000030 */
[----:B----4-:R-:W-:-:S04]  /*8aa0*/  IMAD R4, R15, 0x200, R4 ;  /* 0x000002000f047824 */ /* 0x010fc800078e0204 */
[----:B------:R-:W-:-:S04]  /*8ab0*/  IMAD R15, R4, 0x2, R17 ;  /* 0x00000002040f7824 */ /* 0x000fc800078e0211 */
[C---:B------:R-:W-:Y:S02]  /*8ac0*/  VIADD R4, R15.reuse, 0x20400 ;  /* 0x000204000f047836 */ /* 0x040fe40000000000 */
[----:B------:R-:W-:Y:S01]  /*8ad0*/  VIADD R14, R15, 0x20440 ;  /* 0x000204400f0e7836 */ /* 0x000fe20000000000 */
[----:B0-----:R-:W-:Y:S06]  /*8ae0*/  @!P0 BRA `(.L_x_8666) ;  /* 0x000001bc00f48947 */ /* 0x001fec0003800000 */
.L_x_8905:
[----:B------:R-:W-:Y:S05]  /*8af0*/  BSYNC B1 ;  /* 0x0000000000017941 */ /* 0x000fea0003800000 */
.L_x_8665:
        /* <DEDUP_REMOVED lines=11> */
[----:B0-----:R-:W-:Y:S02]  /*8bb0*/  SHF.R.U32.HI R36, RZ, 0x10, R27 ;  /* 0x00000010ff247819 */ /* 0x001fe4000001161b */
[----:B------:R-:W-:Y:S02]  /*8bc0*/  SHF.R.U64 R38, R28, 0x10, R29 ;  /* 0x000000101c267819 */ /* 0x000fe4000000121d */
[----:B------:R-:W-:Y:S02]  /*8bd0*/  PRMT R39, R40, 0x5410, R39 ;  /* 0x0000541028277816 */ /* 0x000fe40000000027 */
[----:B------:R-:W-:Y:S02]  /*8be0*/  SHF.R.U64 R35, R26, 0x10, R27 ;  /* 0x000000101a237819 */ /* 0x000fe4000000121b */
        /* <DEDUP_REMOVED lines=40> */
.L_x_8670:
[----:B------:R-:W-:Y:S05]  /*8e70*/  BSYNC B2 ;  /* 0x0000000000027941 */ /* 0x000fea0003800000 */
.L_x_8669:
[----:B------:R-:W-:Y:S05]  /*8e80*/  @P1 BRA `(.L_x_8668) ;  /* 0x0000000000b81947 */ /* 0x000fea0003800000 */
[----:B-1----:R-:W1:Y:S01]  /*8e90*/  LDS.128 R4, [R14] ;  /* 0x000000000e047984 */ /* 0x002e620000000c00 */
[----:B------:R-:W-:Y:S02]  /*8ea0*/  SHF.R.U32.HI R35, RZ, 0x10, R21 ;  /* 0x00000010ff237819 */ /* 0x000fe40000011615 */
[----:B------:R-:W-:Y:S02]  /*8eb0*/  SHF.R.U32.HI R27, RZ, 0x10, R25 ;  /* 0x00000010ff1b7819 */ /* 0x000fe40000011619 */
[----:B------:R-:W-:Y:S02]  /*8ec0*/  PRMT R35, R46, 0x5410, R35 ;  /* 0x000054102e237816 */ /* 0x000fe40000000023 */
[----:B------:R-:W-:Y:S02]  /*8ed0*/  PRMT R27, R44, 0x5410, R27 ;  /* 0x000054102c1b7816 */ /* 0x000fe4000000001b */
[----:B------:R-:W-:Y:S01]  /*8ee0*/  SHF.R.U64 R29, R20, 0x10, R21 ;  /* 0x00000010141d7819 */ /* 0x000fe20000001215 */
[----:B0-----:R-:W-:Y:S01]  /*8ef0*/  IMAD.U32 R36, R35, 0x10000, RZ ;  /* 0x0001000023247824 */ /* 0x001fe200078e00ff */
        /* <DEDUP_REMOVED lines=39> */
.L_x_8668:
[----:B------:R-:W-:Y:S05]  /*9170*/  BSYNC B1 ;  /* 0x0000000000017941 */ /* 0x000fea0003800000 */
.L_x_8667:
        /* <DEDUP_REMOVED lines=54> */
.L_x_8673:
[----:B------:R-:W-:Y:S05]  /*94e0*/  BSYNC B1 ;  /* 0x0000000000017941 */ /* 0x000fea0003800000 */
.L_x_8672:
[----:B------:R-:W-:Y:S05]  /*94f0*/  @P1 BRA `(.L_x_8671) ;  /* 0x0000001800181947 */ /* 0x000fea0003800000 */
[----:B-1----:R-:W1:Y:S01]  /*9500*/  LDS.128 R4, [R14+0x1000] ;  /* 0x001000000e047984 */ /* 0x002e620000000c00 */
        /* <DEDUP_REMOVED lines=8> */
[C---:B------:R-:W-:Y:S01]  /*9590*/  LOP3.LUT R10, R33.reuse, 0xffff0000, RZ, 0xc0, !PT ;  /* 0xffff0000210a7812 */ /* 0x040fe200078ec0ff */
[----:B------:R-:W-:Y:S01]  /*95a0*/  IMAD.U32 R13, R33, 0x10000, RZ ;  /* 0x00010000210d7824 */ /* 0x000fe200078e00ff */
[----:B------:R-:W-:Y:S02]  /*95b0*/  LOP3.LUT R32, R32, 0xffff0000, RZ, 0xc0, !PT ;  /* 0xffff000020207812 */ /* 0x000fe400078ec0ff */
[----:B------:R-:W-:Y:S01]  /*95c0*/  PRMT R30, R30, 0x5410, R3 ;  /* 0x000054101e1e7816 */ /* 0x000fe20000000003 */
[C---:B-1----:R-:W-:Y:S01]  /*95d0*/  IMAD.U32 R8, R6.reuse, 0x10000, RZ ;  /* 0x0001000006087824 */ /* 0x042fe200078e00ff */
        /* <DEDUP_REMOVED lines=19> */
[CC--:B------:R-:W-:Y:S01]  /*9710*/  FMUL.FTZ R9, R3.reuse, R7.reuse ;  /* 0x0000000703097220 */ /* 0x0c0fe20000410000 */
        /* <DEDUP_REMOVED lines=13> */
.L_x_8658:
        /* <DEDUP_REMOVED lines=35> */
[----:B------:R-:W3:Y:S01]  /*9a20*/  SHFL.IDX PT, R2, R33, RZ, 0x1c1f ;  /* 0x001c1fff21027589 */ /* 0x000ee200000e0000 */
[----:B------:R-:W-:-:S03]  /*9a30*/  IMAD R25, R208, R9, RZ ;  /* 0x00000009d0197224 */ /* 0x000fc600078e02ff */
[----:B------:R-:W4:Y:S04]  /*9a40*/  SHFL.IDX PT, R0, R24, RZ, 0x1c1f ;  /* 0x001c1fff18007589 */ /* 0x000f2800000e0000 */
[----:B------:R-:W5:Y:S04]  /*9a50*/  SHFL.IDX PT, R14, R34, RZ, 0x1c1f ;  /* 0x001c1fff220e7589 */ /* 0x000f6800000e0000 */
[----:B------:R-:W0:Y:S01]  /*9a60*/  SHFL.IDX PT, R3, R27, RZ, 0x1c1f ;  /* 0x001c1fff1b037589 */ /* 0x000e2200000e0000 */
[----:B-1----:R-:W-:-:S04]  /*9a70*/  ISETP.GE.AND P0, PT, R18, R35, PT ;  /* 0x000000231200720c */ /* 0x002fc80003f06270 */
[----:B------:R-:W-:-:S13]  /*9a80*/  ISETP.GE.OR P1, PT, R32, R25, P0 ;  /* 0x000000192000720c */ /* 0x000fda0000726670 */
[C---:B------:R-:W-:Y:S01]  /*9a90*/  @!P1 IMAD.SHL.U32 R5, R18.reuse, 0x2, RZ ;  /* 0x0000000212059824 */ /* 0x040fe200078e00ff */
[----:B------:R-:W-:-:S04]  /*9aa0*/  @!P1 SHF.L.U64.HI R6, R18, 0x1, R19 ;  /* 0x0000000112069819 */ /* 0x000fc80000010213 */
[----:B---3--:R-:W-:-:S05]  /*9ab0*/  @!P1 IADD3 R8, P2, R2, R5, RZ ;  /* 0x0000000502089210 */ /* 0x008fca0007f5e0ff */
[----:B----4-:R-:W-:Y:S01]  /*9ac0*/  @!P1 IMAD.X R9, R0, 0x1, R6, P2 ;  /* 0x0000000100099824 */ /* 0x010fe200010e0606 */
[----:B-----5:R-:W-:-:S05]  /*9ad0*/  @!P1 IADD3 R4, P2, R14, R5, RZ ;  /* 0x000000050e049210 */ /* 0x020fca0007f5e0ff */
[----:B0-2---:R-:W2:Y:S01]  /*9ae0*/  @!P1 LD.E.128 R8, desc[UR40][R8.64] ;  /* 0x0000002808089980 */ /* 0x005ea2000c101d00 */
[----:B------:R-:W-:-:S06]  /*9af0*/  @!P1 IMAD.X R5, R3, 0x1, R6, P2 ;  /* 0x0000000103059824 */ /* 0x000fcc00010e0606 */
[----:B------:R-:W3:Y:S01]  /*9b00*/  @!P1 LD.E.128 R4, desc[UR40][R4.64] ;  /* 0x0000002804049980 */ /* 0x000ee2000c101d00 */
[----:B------:R-:W-:Y:S02]  /*9b10*/  CS2R R2, SRZ ;  /* 0x0000000000027805 */ /* 0x000fe4000001ff00 */
[----:B------:R-:W-:Y:S02]  /*9b20*/  CS2R R20, SRZ ;  /* 0x0000000000147805 */ /* 0x000fe4000001ff00 */
[----:B------:R-:W-:Y:S01]  /*9b30*/  CS2R R28, SRZ ;  /* 0x00000000001c7805 */ /* 0x000fe2000001ff00 */
[----:B------:R-:W0:Y:S01]  /*9b40*/  SHFL.IDX PT, R24, R24, 0x1, 0x1c1f ;  /* 0x003c1f0018187f89 */ /* 0x000e2200000e0000 */
[----:B------:R-:W-:-:S03]  /*9b50*/  CS2R R30, SRZ ;  /* 0x00000000001e7805 */ /* 0x000fc6000001ff00 */
[----:B------:R-:W1:Y:S04]  /*9b60*/  SHFL.IDX PT, R14, R34, 0x1, 0x1c1f ;  /* 0x003c1f00220e7f89 */ /* 0x000e6800000e0000 */
[----:B------:R-:W4:Y:S04]  /*9b70*/  SHFL.IDX PT, R27, R27, 0x1, 0x1c1f ;  /* 0x003c1f001b1b7f89 */ /* 0x000f2800000e0000 */
[----:B------:R5:W0:Y:S01]  /*9b80*/  SHFL.IDX PT, R26, R33, 0x1, 0x1c1f ;  /* 0x003c1f00211a7f89 */ /* 0x000a2200000e0000 */
[----:B--2---:R-:W-:Y:S02]  /*9b90*/  @!P1 IMAD.MOV.U32 R2, RZ, RZ, R8 ;  /* 0x000000ffff029224 */ /* 0x004fe400078e0008 */
[----:B------:R-:W-:-:S02]  /*9ba0*/  @!P1 IMAD.MOV.U32 R20, RZ, RZ, R10 ;  /* 0x000000ffff149224 */ /* 0x000fc400078e000a */
[----:B------:R-:W-:Y:S02]  /*9bb0*/  IMAD.MOV.U32 R0, RZ, RZ, R2 ;  /* 0x000000ffff007224 */ /* 0x000fe400078e0002 */
[----:B------:R-:W-:Y:S02]  /*9bc0*/  @!P1 IMAD.MOV.U32 R3, RZ, RZ, R9 ;  /* 0x000000ffff039224 */ /* 0x000fe400078e0009 */
[----:B---3--:R-:W-:Y:S01]  /*9bd0*/  @!P1 IMAD.MOV.U32 R28, RZ, RZ, R4 ;  /* 0x000000ffff1c9224 */ /* 0x008fe200078e0004 */
[----:B------:R-:W-:Y:S01]  /*9be0*/  PRMT R36, R36, 0x5410, R0 ;  /* 0x0000541024247816 */ /* 0x000fe20000000000 */
[----:B------:R-:W-:Y:S02]  /*9bf0*/  IMAD.MOV.U32 R0, RZ, RZ, R20 ;  /* 0x000000ffff007224 */ /* 0x000fe400078e0014 */
[----:B------:R-:W-:Y:S02]  /*9c00*/  @!P1 IMAD.MOV.U32 R29, RZ, RZ, R5 ;  /* 0x000000ffff1d9224 */ /* 0x000fe400078e0005 */
[----:B------:R-:W-:Y:S01]  /*9c10*/  @!P1 IMAD.MOV.U32 R30, RZ, RZ, R6 ;  /* 0x000000ffff1e9224 */ /* 0x000fe200078e0006 */
[----:B------:R-:W-:Y:S01]  /*9c20*/  PRMT R36, R0, 0x7610, R36 ;  /* 0x0000761000247816 */ /* 0x000fe20000000024 */
[----:B------:R-:W-:-:S02]  /*9c30*/  @!P1 IMAD.MOV.U32 R31, RZ, RZ, R7 ;  /* 0x000000ffff1f9224 */ /* 0x000fc400078e0007 */
[----:B------:R-:W-:Y:S02]  /*9c40*/  @!P1 IMAD.MOV.U32 R21, RZ, RZ, R11 ;  /* 0x000000ffff159224 */ /* 0x000fe400078e000b */
[----:B------:R-:W-:Y:S02]  /*9c50*/  IMAD.MOV.U32 R0, RZ, RZ, R28 ;  /* 0x000000ffff007224 */ /* 0x000fe400078e001c */
[----:B------:R-:W-:Y:S02]  /*9c60*/  IMAD.MOV.U32 R4, RZ, RZ, R29 ;  /* 0x000000ffff047224 */ /* 0x000fe400078e001d */
[----:B------:R-:W-:Y:S02]  /*9c70*/  IMAD.MOV.U32 R5, RZ, RZ, R30 ;  /* 0x000000ffff057224 */ /* 0x000fe400078e001e */
[----:B------:R-:W-:Y:S02]  /*9c80*/  IMAD.MOV.U32 R6, RZ, RZ, R31 ;  /* 0x000000ffff067224 */ /* 0x000fe400078e001f */
[----:B------:R-:W-:Y:S01]  /*9c90*/  IMAD.MOV.U32 R12, RZ, RZ, R3 ;  /* 0x000000ffff0c7224 */ /* 0x000fe200078e0003 */
[----:B------:R-:W-:Y:S01]  /*9ca0*/  PRMT R41, R0, 0x5410, R5 ;  /* 0x0000541000297816 */ /* 0x000fe20000000005 */
[----:B------:R-:W-:Y:S01]  /*9cb0*/  IMAD.MOV.U32 R8, RZ, RZ, R21 ;  /* 0x000000ffff087224 */ /* 0x000fe200078e0015 */
[----:B------:R-:W-:-:S02]  /*9cc0*/  PRMT R42, R4, 0x5410, R6 ;  /* 0x00005410042a7816 */ /* 0x000fc40000000006 */
[----:B------:R-:W-:Y:S02]  /*9cd0*/  CS2R R4, SRZ ;  /* 0x0000000000047805 */ /* 0x000fe4000001ff00 */
[----:B------:R-:W-:Y:S02]  /*9ce0*/  PRMT R43, R12, 0x7610, R43 ;  /* 0x000076100c2b7816 */ /* 0x000fe4000000002b */
[----:B01--45:R-:W-:-:S07]  /*9cf0*/  PRMT R33, R8, 0x7610, R33 ;  /* 0x0000761008217816 */ /* 0x033fce0000000021 */
.L_x_8915:
        /* <DEDUP_REMOVED lines=24> */
.L_x_8676:
[----:B------:R-:W-:Y:S05]  /*9e80*/  BSYNC B1 ;  /* 0x0000000000017941 */ /* 0x000fea0003800000 */
.L_x_8675:
        /* <DEDUP_REMOVED lines=16> */
[----:B------:R-:W-:Y:S01]  /*9f90*/  PRMT R52, R52, 0x5410, R15 ;  /* 0x0000541034347816 */ /* 0x000fe2000000000f */
[----:B------:R-:W-:Y:S01]  /*9fa0*/  IMAD.MOV.U32 R34, RZ, RZ, R11 ;  /* 0x000000ffff227224 */ /* 0x000fe200078e000b */
[----:B------:R-:W-:Y:S01]  /*9fb0*/  PRMT R53, R14, 0x5410, R24 ;  /* 0x000054100e357816 */ /* 0x000fe20000000018 */
[----:B0-----:R-:W-:Y:S06]  /*9fc0*/  @!P1 BRA `(.L_x_8678) ;  /* 0x000001b000309947 */ /* 0x001fec0003800000 */
.L_x_8916:
[----:B------:R-:W-:Y:S05]  /*9fd0*/  BSYNC B1 ;  /* 0x0000000000017941 */ /* 0x000fea0003800000 */
.L_x_8677:
[----:B------:R-:W-:Y:S04]  /*9fe0*/  BSSY B1, `(.L_x_8679) ;  /* 0x000006b000017945 */ /* 0x000fe80003800000 */
[----:B------:R-:W-:Y:S05]  /*9ff0*/  @P2 BRA `(.L_x_8680) ;  /* 0x0000000400a42947 */ /* 0x000fea0003800000 */
[----:B------:R-:W2:Y:S01]  /*a000*/  LDL R24, [R1+0x14] ;  /* 0x0000140001187983 */ /* 0x000ea20000100800 */
[----:B0-----:R-:W-:Y:S01]  /*a010*/  IMAD.SHL.U32 R12, R194, 0x40, RZ ;  /* 0x00000040c20c7824 */ /* 0x001fe200078e00ff */
[----:B------:R-:W-:Y:S01]  /*a020*/  SHF.R.U64 R45, R28, 0x10, R29 ;  /* 0x000000101c2d7819 */ /* 0x000fe2000000121d */
[----:B------:R-:W-:Y:S01]  /*a030*/  IMAD.IADD R13, R18, 0x1, R35 ;  /* 0x00000001120d7824 */ /* 0x000fe200078e0223 */
[--C-:B------:R-:W-:Y:S02]  /*a040*/  SHF.R.U64 R44, R2, 0x10, R3.reuse ;  /* 0x00000010022c7819 */ /* 0x100fe40000001203 */
[----:B------:R-:W-:Y:S02]  /*a050*/  LOP3.LUT R14, R12, 0x1c0, RZ, 0xc0, !PT ;  /* 0x000001c00c0e7812 */ /* 0x000fe400078ec0ff */
[----:B------:R-:W-:Y:S02]  /*a060*/  SHF.R.U32.HI R39, RZ, 0x10, R3 ;  /* 0x00000010ff277819 */ /* 0x000fe40000011603 */
[----:B------:R-:W-:-:S02]  /*a070*/  LOP3.LUT R12, R14, 0x38, R18, 0xf8, !PT ;  /* 0x000000380e0c7812 */ /* 0x000fc400078ef812 */
[----:B------:R-:W-:Y:S02]  /*a080*/  SHF.R.U32.HI R15, RZ, 0x3, R14 ;  /* 0x00000003ff0f7819 */ /* 0x000fe4000001160e */
[----:B------:R-:W-:Y:S02]  /*a090*/  LOP3.LUT R13, R14, 0x38, R13, 0xf8, !PT ;  /* 0x000000380e0d7812 */ /* 0x000fe400078ef80d */
[-C--:B------:R-:W-:Y:S02]  /*a0a0*/  LOP3.LUT R12, R12, R15.reuse, RZ, 0x3c, !PT ;  /* 0x0000000f0c0c7212 */ /* 0x080fe400078e3cff */
[----:B------:R-:W-:Y:S02]  /*a0b0*/  LOP3.LUT R13, R13, R15, RZ, 0x3c, !PT ;  /* 0x0000000f0d0d7212 */ /* 0x000fe400078e3cff */
[--C-:B------:R-:W-:Y:S02]  /*a0c0*/  SHF.R.U64 R3, R20, 0x10, R21.reuse ;  /* 0x0000001014037819 */ /* 0x100fe40000001215 */
[----:B------:R-:W-:-:S02]  /*a0d0*/  SHF.R.U32.HI R40, RZ, 0x10, R21 ;  /* 0x00000010ff287819 */ /* 0x000fc40000011615 */
[----:B------:R-:W-:Y:S02]  /*a0e0*/  PRMT R45, R41, 0x5410, R45 ;  /* 0x00005410292d7816 */ /* 0x000fe4000000002d */
[----:B------:R-:W-:Y:S02]  /*a0f0*/  SHF.R.U32.HI R47, RZ, 0x10, R29 ;  /* 0x00000010ff2f7819 */ /* 0x000fe4000001161d */
[--C-:B------:R-:W-:Y:S01]  /*a100*/  SHF.R.U64 R20, R30, 0x10, R31.reuse ;  /* 0x000000101e147819 */ /* 0x100fe2000000121f */
[----:B------:R-:W-:Y:S01]  /*a110*/  IMAD.U32 R46, R45, 0x10000, RZ ;  /* 0x000100002d2e7824 */ /* 0x000fe200078e00ff */
[----:B------:R-:W-:Y:S02]  /*a120*/  SHF.R.U32.HI R2, RZ, 0x10, R31 ;  /* 0x00000010ff027819 */ /* 0x000fe4000001161f */
[C---:B------:R-:W-:Y:S02]  /*a130*/  PRMT R44, R36.reuse, 0x5432, R44 ;  /* 0x00005432242c7816 */ /* 0x040fe4000000002c */
[----:B------:R-:W-:-:S02]  /*a140*/  PRMT R36, R36, 0x5410, R3 ;  /* 0x0000541024247816 */ /* 0x000fc40000000003 */
[----:B------:R-:W-:Y:S02]  /*a150*/  PRMT R29, R43, 0x5410, R39 ;  /* 0x000054102b1d7816 */ /* 0x000fe40000000027 */
[----:B------:R-:W-:Y:S02]  /*a160*/  PRMT R33, R33, 0x5410, R40 ;  /* 0x0000541021217816 */ /* 0x000fe40000000028 */
[C---:B------:R-:W-:Y:S02]  /*a170*/  PRMT R47, R42.reuse, 0x5410, R47 ;  /* 0x000054102a2f7816 */ /* 0x040fe4000000002f */
[----:B------:R-:W-:Y:S02]  /*a180*/  PRMT R20, R41, 0x5432, R20 ;  /* 0x0000543229147816 */ /* 0x000fe40000000014 */
[----:B------:R-:W-:Y:S01]  /*a190*/  PRMT R2, R42, 0x5432, R2 ;  /* 0x000054322a027816 */ /* 0x000fe20000000002 */
[C---:B------:R-:W-:Y:S01]  /*a1a0*/  IMAD.U32 R48, R47.reuse, 0x10000, RZ ;  /* 0x000100002f307824 */ /* 0x040fe200078e00ff */
[----:B------:R-:W-:Y:S01]  /*a1b0*/  LOP3.LUT R47, R47, 0xffff0000, RZ, 0xc0, !PT ;  /* 0xffff00002f2f7812 */ /* 0x000fe200078ec0ff */
[----:B--2---:R-:W-:-:S02]  /*a1c0*/  IMAD R12, R24, 0x200, R12 ;  /* 0x00000200180c7824 */ /* 0x004fc400078e020c */
        /* <DEDUP_REMOVED lines=24> */
[----:B------:R-:W-:Y:S01]  /*a350*/  FMUL.FTZ R45, R15, R24 ;  /* 0x000000180f2d7220 */ /* 0x000fe20000410000 */
[----:B------:R-:W-:-:S02]  /*a360*/  LOP3.LUT R44, R44, 0xffff0000, RZ, 0xc0, !PT ;  /* 0xffff00002c2c7812 */ /* 0x000fc400078ec0ff */
[----:B------:R-:W-:Y:S01]  /*a370*/  FFMA.FTZ R15, R28, R24, -R49 ;  /* 0x000000181c0f7223 */ /* 0x000fe20000010831 */
[-C--:B------:R-:W-:Y:S01]  /*a380*/  FMUL.FTZ R50, R40, R27.reuse ;  /* 0x0000001b28327220 */ /* 0x080fe20000410000 */
[----:B------:R-:W-:Y:S01]  /*a390*/  FFMA.FTZ R24, R28, R46, R45 ;  /* 0x0000002e1c187223 */ /* 0x000fe2000001002d */
[----:B------:R-:W-:Y:S02]  /*a3a0*/  IMAD.U32 R46, R29, 0x10000, RZ ;  /* 0x000100001d2e7824 */ /* 0x000fe400078e00ff */
[-C--:B------:R-:W-:Y:S01]  /*a3b0*/  FMUL.FTZ R40, R40, R44.reuse ;  /* 0x0000002c28287220 */ /* 0x080fe20000410000 */
[----:B------:R-:W-:Y:S01]  /*a3c0*/  FFMA.FTZ R28, R31, R44, -R50 ;  /* 0x0000002c1f1c7223 */ /* 0x000fe20000010832 */
[C---:B------:R-:W-:Y:S01]  /*a3d0*/  FMUL.FTZ R44, R41.reuse, R48 ;  /* 0x00000030292c7220 */ /* 0x040fe20000410000 */
[-C--:B------:R-:W-:Y:S01]  /*a3e0*/  FMUL.FTZ R41, R41, R46.reuse ;  /* 0x0000002e29297220 */ /* 0x080fe20000410000 */
[----:B------:R-:W-:Y:S01]  /*a3f0*/  FFMA.FTZ R27, R31, R27, R40 ;  /* 0x0000001b1f1b7223 */ /* 0x000fe20000010028 */
[----:B------:R-:W-:Y:S01]  /*a400*/  LOP3.LUT R29, R29, 0xffff0000, RZ, 0xc0, !PT ;  /* 0xffff00001d1d7812 */ /* 0x000fe200078ec0ff */
[C---:B------:R-:W-:Y:S01]  /*a410*/  FFMA.FTZ R31, R39.reuse, R46, -R44 ;  /* 0x0000002e271f7223 */ /* 0x040fe2000001082c */
[----:B------:R-:W-:Y:S01]  /*a420*/  FFMA.FTZ R41, R39, R48, R41 ;  /* 0x0000003027297223 */ /* 0x000fe20000010029 */
[----:B------:R-:W-:Y:S01]  /*a430*/  FMUL.FTZ R39, R42, R47 ;  /* 0x0000002f2a277220 */ /* 0x000fe20000410000 */
[----:B------:R-:W-:-:S02]  /*a440*/  IMAD.U32 R44, R20, 0x10000, RZ ;  /* 0x00010000142c7824 */ /* 0x000fc400078e00ff */
[-C--:B------:R-:W-:Y:S01]  /*a450*/  FMUL.FTZ R45, R42, R29.reuse ;  /* 0x0000001d2a2d7220 */ /* 0x080fe20000410000 */
[----:B------:R-:W-:Y:S02]  /*a460*/  IMAD.U32 R40, R36, 0x10000, RZ ;  /* 0x0001000024287824 */ /* 0x000fe400078e00ff */
[----:B------:R-:W-:Y:S01]  /*a470*/  FFMA.FTZ R42, R30, R29, -R39 ;  /* 0x0000001d1e2a7223 */ /* 0x000fe20000010827 */
[C---:B------:R-:W-:Y:S01]  /*a480*/  FMUL.FTZ R46, R43.reuse, R44 ;  /* 0x0000002c2b2e7220 */ /* 0x040fe20000410000 */
[----:B------:R-:W-:Y:S02]  /*a490*/  IMAD.U32 R39, R2, 0x10000, RZ ;  /* 0x0001000002277824 */ /* 0x000fe400078e00ff */
[-C--:B------:R-:W-:Y:S01]  /*a4a0*/  FMUL.FTZ R43, R43, R40.reuse ;  /* 0x000000282b2b7220 */ /* 0x080fe20000410000 */
[----:B------:R-:W-:Y:S02]  /*a4b0*/  IMAD.U32 R29, R33, 0x10000, RZ ;  /* 0x00010000211d7824 */ /* 0x000fe400078e00ff */
[----:B------:R-:W-:Y:S01]  /*a4c0*/  FFMA.FTZ R30, R30, R47, R45 ;  /* 0x0000002f1e1e7223 */ /* 0x000fe2000001002d */
[----:B------:R-:W-:Y:S01]  /*a4d0*/  FMUL.FTZ R45, R25, R39 ;  /* 0x00000027192d7220 */ /* 0x000fe20000410000 */
[C---:B------:R-:W-:Y:S01]  /*a4e0*/  FFMA.FTZ R46, R21.reuse, R40, -R46 ;  /* 0x00000028152e7223 */ /* 0x040fe2000001082e */
[----:B------:R-:W-:Y:S01]  /*a4f0*/  FFMA.FTZ R43, R21, R44, R43 ;  /* 0x0000002c152b7223 */ /* 0x000fe2000001002b */
        /* <DEDUP_REMOVED lines=8> */
[----:B------:R-:W-:Y:S01]  /*a580*/  FMUL.FTZ R13, R13, R36 ;  /* 0x000000240d0d7220 */ /* 0x000fe20000410000 */
[C---:B------:R-:W-:Y:S01]  /*a590*/  FMUL.FTZ R25, R26.reuse, R21 ;  /* 0x000000151a197220 */ /* 0x040fe20000410000 */
[----:B------:R-:W-:Y:S01]  /*a5a0*/  F2FP.BF16.F32.PACK_AB R24, R27, R24 ;  /* 0x000000181b18723e */ /* 0x000fe200000010ff */
        /* <DEDUP_REMOVED lines=14> */
.L_x_8680:
[----:B------:R-:W-:Y:S05]  /*a690*/  BSYNC B1 ;  /* 0x0000000000017941 */ /* 0x000fea0003800000 */
.L_x_8679:
[----:B------:R-:W-:Y:S01]  /*a6a0*/  PRMT R20, R32, 0x5410, R34 ;  /* 0x0000541020147816 */ /* 0x000fe20000000022 */
[----:B------:R-:W-:Y:S06]  /*a6b0*/  @P0 BRA `(.L_x_8671) ;  /* 0x0000000400a80947 */ /* 0x000fec0003800000 */
[----:B-1----:R-:W2:Y:S01]  /*a6c0*/  LDL R38, [R1+0x78] ;  /* 0x0000780001267983 */ /* 0x002ea20000100800 */
[----:B------:R-:W-:-:S04]  /*a6d0*/  VIADD R13, R192, 0x20 ;  /* 0x00000020c00d7836 */ /* 0x000fc80000000000 */
[----:B------:R-:W-:Y:S01]  /*a6e0*/  IMAD.SHL.U32 R3, R13, 0x40, RZ ;  /* 0x000000400d037824 */ /* 0x000fe200078e00ff */
[----:B0-----:R-:W-:Y:S01]  /*a6f0*/  SHF.R.S32.HI R12, RZ, 0x1f, R13 ;  /* 0x0000001fff0c7819 */ /* 0x001fe2000001140d */
[----:B------:R-:W-:-:S03]  /*a700*/  IMAD.IADD R2, R18, 0x1, R35 ;  /* 0x0000000112027824 */ /* 0x000fc600078e0223 */
[----:B------:R-:W-:Y:S02]  /*a710*/  LOP3.LUT R3, R3, 0x1c0, RZ, 0xc0, !PT ;  /* 0x000001c003037812 */ /* 0x000fe400078ec0ff */
[----:B------:R-:W-:Y:S02]  /*a720*/  LEA.HI R12, R12, R13, RZ, 0x3 ;  /* 0x0000000d0c0c7211 */ /* 0x000fe400078f18ff */
[----:B------:R-:W-:Y:S02]  /*a730*/  LOP3.LUT R2, R3, 0x38, R2, 0xf8, !PT ;  /* 0x0000003803027812 */ /* 0x000fe400078ef802 */
[----:B------:R-:W-:Y:S01]  /*a740*/  SHF.R.U32.HI R3, RZ, 0x3, R3 ;  /* 0x00000003ff037819 */ /* 0x000fe20000011603 */
[----:B------:R-:W-:-:S03]  /*a750*/  IMAD.SHL.U32 R12, R12, 0x40, RZ ;  /* 0x000000400c0c7824 */ /* 0x000fc600078e00ff */
[----:B------:R-:W-:Y:S02]  /*a760*/  LOP3.LUT R2, R2, R3, RZ, 0x3c, !PT ;  /* 0x0000000302027212 */ /* 0x000fe400078e3cff */
[----:B------:R-:W-:-:S05]  /*a770*/  LOP3.LUT R3, R12, 0xfffffe00, RZ, 0xc0, !PT ;  /* 0xfffffe000c037812 */ /* 0x000fca00078ec0ff */
[----:B------:R-:W-:-:S04]  /*a780*/  IMAD.IADD R2, R3, 0x1, R2 ;  /* 0x0000000103027824 */ /* 0x000fc800078e0202 */
[----:B------:R-:W-:-:S05]  /*a790*/  IMAD R2, R2, 0x2, R17 ;  /* 0x0000000202027824 */ /* 0x000fca00078e0211 */
[----:B------:R-:W0:Y:S01]  /*a7a0*/  LDS.128 R24, [R2+0x20400] ;  /* 0x0204000002187984 */ /* 0x000e220000000c00 */
[----:B------:R-:W-:Y:S02]  /*a7b0*/  SHF.R.U64 R28, R8, 0x10, R9 ;  /* 0x00000010081c7819 */ /* 0x000fe40000001209 */
[----:B------:R-:W-:Y:S02]  /*a7c0*/  SHF.R.U64 R31, R4, 0x10, R5 ;  /* 0x00000010041f7819 */ /* 0x000fe40000001205 */
[----:B------:R-:W-:Y:S02]  /*a7d0*/  SHF.R.U64 R3, R10, 0x10, R11 ;  /* 0x000000100a037819 */ /* 0x000fe4000000120b */
[----:B------:R-:W-:Y:S02]  /*a7e0*/  SHF.R.U32.HI R33, RZ, 0x10, R5 ;  /* 0x00000010ff217819 */ /* 0x000fe40000011605 */
[----:B------:R-:W-:Y:S02]  /*a7f0*/  PRMT R28, R52, 0x5432, R28 ;  /* 0x00005432341c7816 */ /* 0x000fe4000000001c */
[----:B------:R-:W-:-:S02]  /*a800*/  PRMT R31, R51, 0x5410, R31 ;  /* 0x00005410331f7816 */ /* 0x000fc4000000001f */
[----:B------:R-:W-:Y:S02]  /*a810*/  SHF.R.U32.HI R10, RZ, 0x10, R11 ;  /* 0x00000010ff0a7819 */ /* 0x000fe4000001160b */
[--C-:B------:R-:W-:Y:S02]  /*a820*/  SHF.R.U64 R34, R6, 0x10, R7.reuse ;  /* 0x0000001006227819 */ /* 0x100fe40000001207 */
[----:B------:R-:W-:Y:S01]  /*a830*/  SHF.R.U32.HI R35, RZ, 0x10, R7 ;  /* 0x00000010ff237819 */ /* 0x000fe20000011607 */
[----:B------:R-:W-:Y:S01]  /*a840*/  IMAD.U32 R32, R31, 0x10000, RZ ;  /* 0x000100001f207824 */ /* 0x000fe200078e00ff */
[----:B------:R-:W-:Y:S01]  /*a850*/  SHF.R.U32.HI R30, RZ, 0x10, R9 ;  /* 0x00000010ff1e7819 */ /* 0x000fe20000011609 */
[----:B------:R-:W-:Y:S01]  /*a860*/  IMAD.U32 R29, R28, 0x10000, RZ ;  /* 0x000100001c1d7824 */ /* 0x000fe200078e00ff */
[----:B------:R-:W-:Y:S02]  /*a870*/  PRMT R5, R20, 0x5410, R3 ;  /* 0x0000541014057816 */ /* 0x000fe40000000003 */
[----:B------:R-:W-:-:S02]  /*a880*/  PRMT R33, R52, 0x5410, R33 ;  /* 0x0000541034217816 */ /* 0x000fc40000000021 */
[----:B------:R-:W-:Y:S02]  /*a890*/  PRMT R4, R20, 0x5432, R10 ;  /* 0x0000543214047816 */ /* 0x000fe4000000000a */
[C---:B------:R-:W-:Y:S02]  /*a8a0*/  PRMT R30, R53.reuse, 0x5432, R30 ;  /* 0x00005432351e7816 */ /* 0x040fe4000000001e */
[----:B------:R-:W-:Y:S01]  /*a8b0*/  PRMT R35, R53, 0x5410, R35 ;  /* 0x0000541035237816 */ /* 0x000fe20000000023 */
[----:B0-----:R-:W-:Y:S01]  /*a8c0*/  IMAD.U32 R11, R24, 0x10000, RZ ;  /* 0x00010000180b7824 */ /* 0x001fe200078e00ff */
[C---:B------:R-:W-:Y:S01]  /*a8d0*/  LOP3.LUT R21, R26.reuse, 0xffff0000, RZ, 0xc0, !PT ;  /* 0xffff00001a157812 */ /* 0x040fe200078ec0ff */
[----:B------:R-:W-:Y:S01]  /*a8e0*/  IMAD.U32 R20, R26, 0x10000, RZ ;  /* 0x000100001a147824 */ /* 0x000fe200078e00ff */
[----:B------:R-:W-:Y:S01]  /*a8f0*/  LOP3.LUT R26, R27, 0xffff0000, RZ, 0xc0, !PT ;  /* 0xffff00001b1a7812 */ /* 0x000fe200078ec0ff */
[C---:B------:R-:W-:Y:S01]  /*a900*/  FMUL.FTZ R37, R11.reuse, R32 ;  /* 0x000000200b257220 */ /* 0x040fe20000410000 */
[----:B------:R-:W-:Y:S01]  /*a910*/  FMUL.FTZ R39, R11, R29 ;  /* 0x0000001d0b277220 */ /* 0x000fe20000410000 */
[----:B------:R-:W-:Y:S01]  /*a920*/  IMAD.U32 R11, R30, 0x10000, RZ ;  /* 0x000100001e0b7824 */ /* 0x000fe200078e00ff */
[----:B------:R-:W-:-:S02]  /*a930*/  LOP3.LUT R28, R28, 0xffff0000, RZ, 0xc0, !PT ;  /* 0xffff00001c1c7812 */ /* 0x000fc400078ec0ff */
[----:B------:R-:W-:Y:S01]  /*a940*/  PRMT R34, R51, 0x5432, R34 ;  /* 0x0000543233227816 */ /* 0x000fe20000000022 */
[----:B--2---:R-:W0:Y:S02]  /*a950*/  LDS.128 R12, [R38+0x20400] ;  /* 0x02040000260c7984 */ /* 0x004e240000000c00 */
        /* <DEDUP_REMOVED lines=8> */
[----:B------:R-:W-:Y:S01]  /*a9e0*/  IMAD.U32 R15, R25, 0x10000, RZ ;  /* 0x00010000190f7824 */ /* 0x000fe200078e00ff */
[----:B------:R-:W-:-:S02]  /*a9f0*/  LOP3.LUT R13, R24, 0xffff0000, RZ, 0xc0, !PT ;  /* 0xffff0000180d7812 */ /* 0x000fc400078ec0ff */
[----:B------:R-:W-:Y:S01]  /*aa00*/  LOP3.LUT R24, R25, 0xffff0000, RZ, 0xc0, !PT ;  /* 0xffff000019187812 */ /* 0x000fe200078ec0ff */
[----:B------:R-:W-:Y:S02]  /*aa10*/  IMAD.U32 R25, R27, 0x10000, RZ ;  /* 0x000100001b197824 */ /* 0x000fe400078e00ff */
[----:B------:R-:W-:Y:S02]  /*aa20*/  IMAD.U32 R27, R33, 0x10000, RZ ;  /* 0x00010000211b7824 */ /* 0x000fe400078e00ff */
[C---:B------:R-:W-:Y:S01]  /*aa30*/  FFMA.FTZ R37, R6.reuse, R29, -R37 ;  /* 0x0000001d06257223 */ /* 0x040fe20000010825 */
[----:B------:R-:W-:Y:S01]  /*aa40*/  FFMA.FTZ R39, R6, R32, R39 ;  /* 0x0000002006277223 */ /* 0x000fe20000010027 */
[----:B------:R-:W-:Y:S02]  /*aa50*/  IMAD.U32 R29, R35, 0x10000, RZ ;  /* 0x00010000231d7824 */ /* 0x000fe400078e00ff */
[----:B------:R-:W-:Y:S01]  /*aa60*/  FMUL.FTZ R41, R15, R27 ;  /* 0x0000001b0f297220 */ /* 0x000fe20000410000 */
[----:B------:R-:W-:-:S02]  /*aa70*/  IMAD.U32 R6, R4, 0x10000, RZ ;  /* 0x0001000004067824 */ /* 0x000fc400078e00ff */
[-C--:B------:R-:W-:Y:S01]  /*aa80*/  FMUL.FTZ R15, R15, R11.reuse ;  /* 0x0000000b0f0f7220 */ /* 0x080fe20000410000 */
[----:B------:R-:W-:Y:S01]  /*aa90*/  LOP3.LUT R32, R31, 0xffff0000, RZ, 0xc0, !PT ;  /* 0xffff00001f207812 */ /* 0x000fe200078ec0ff */
[C---:B------:R-:W-:Y:S01]  /*aaa0*/  FFMA.FTZ R41, R8.reuse, R11, -R41 ;  /* 0x0000000b08297223 */ /* 0x040fe20000010829 */
[C---:B------:R-:W-:Y:S01]  /*aab0*/  FMUL.FTZ R11, R25.reuse, R29 ;  /* 0x0000001d190b7220 */ /* 0x040fe20000410000 */
[-C--:B------:R-:W-:Y:S01]  /*aac0*/  FMUL.FTZ R36, R25, R6.reuse ;  /* 0x0000000619247220 */ /* 0x080fe20000410000 */
[----:B------:R-:W-:Y:S02]  /*aad0*/  FFMA.FTZ R15, R8, R27, R15 ;  /* 0x0000001b080f7223 */ /* 0x000fe4000001000f */
[C---:B------:R-:W-:Y:S01]  /*aae0*/  FFMA.FTZ R25, R10.reuse, R6, -R11 ;  /* 0x000000060a197223 */ /* 0x040fe2000001080b */
[----:B------:R-:W-:Y:S01]  /*aaf0*/  FFMA.FTZ R36, R10, R29, R36 ;  /* 0x0000001d0a247223 */ /* 0x000fe20000010024 */
[C---:B------:R-:W-:Y:S01]  /*ab00*/  FMUL.FTZ R6, R13.reuse, R32 ;  /* 0x000000200d067220 */ /* 0x040fe20000410000 */
[----:B------:R-:W-:Y:S01]  /*ab10*/  FMUL.FTZ R10, R13, R28 ;  /* 0x0000001c0d0a7220 */ /* 0x000fe20000410000 */
[----:B------:R-:W-:-:S02]  /*ab20*/  IMAD.U32 R8, R34, 0x10000, RZ ;  /* 0x0001000022087824 */ /* 0x000fc400078e00ff */
[C---:B------:R-:W-:Y:S01]  /*ab30*/  FFMA.FTZ R28, R7.reuse, R28, -R6 ;  /* 0x0000001c071c7223 */ /* 0x040fe20000010806 */
[----:B------:R-:W-:Y:S01]  /*ab40*/  FFMA.FTZ R10, R7, R32, R10 ;  /* 0x00000020070a7223 */ /* 0x000fe2000001000a */
[----:B------:R-:W-:Y:S02]  /*ab50*/  IMAD.U32 R6, R5, 0x10000, RZ ;  /* 0x0001000005067824 */ /* 0x000fe400078e00ff */
[----:B------:R-:W-:Y:S01]  /*ab60*/  FMUL.FTZ R32, R20, R8 ;  /* 0x0000000814207220 */ /* 0x000fe20000410000 */
[----:B------:R-:W-:Y:S02]  /*ab70*/  LOP3.LUT R11, R30, 0xffff0000, RZ, 0xc0, !PT ;  /* 0xffff00001e0b7812 */ /* 0x000fe400078ec0ff */
[----:B------:R-:W-:Y:S01]  /*ab80*/  LOP3.LUT R33, R33, 0xffff0000, RZ, 0xc0, !PT ;  /* 0xffff000021217812 */ /* 0x000fe200078ec0ff */
[-C--:B------:R-:W-:Y:S01]  /*ab90*/  FMUL.FTZ R20, R20, R6.reuse ;  /* 0x0000000614147220 */ /* 0x080fe20000410000 */
[----:B------:R-:W-:Y:S01]  /*aba0*/  FFMA.FTZ R32, R9, R6, -R32 ;  /* 0x0000000609207223 */ /* 0x000fe20000010820 */
[----:B------:R-:W-:-:S02]  /*abb0*/  LOP3.LUT R34, R34, 0xffff0000, RZ, 0xc0, !PT ;  /* 0xffff000022227812 */ /* 0x000fc400078ec0ff */
[----:B------:R-:W-:Y:S02]  /*abc0*/  LOP3.LUT R6, R5, 0xffff0000, RZ, 0xc0, !PT ;  /* 0xffff000005067812 */ /* 0x000fe400078ec0ff */
[----:B------:R-:W-:Y:S02]  /*abd0*/  LOP3.LUT R35, R35, 0xffff0000, RZ, 0xc0, !PT ;  /* 0xffff000023237812 */ /* 0x000fe400078ec0ff */
[----:B------:R-:W-:Y:S01]  /*abe0*/  LOP3.LUT R5, R4, 0xffff0000, RZ, 0xc0, !PT ;  /* 0xffff000004057812 */ /* 0x000fe200078ec0ff */
[C---:B------:R-:W-:Y:S01]  /*abf0*/  FMUL.FTZ R13, R24.reuse, R33 ;  /* 0x00000021180d7220 */ /* 0x040fe20000410000 */
[----:B------:R-:W-:Y:S01]  /*ac00*/  FMUL.FTZ R30, R24, R11 ;  /* 0x0000000b181e7220 */ /* 0x000fe20000410000 */
[----:B------:R-:W-:Y:S01]  /*ac10*/  FFMA.FTZ R20, R9, R8, R20 ;  /* 0x0000000809147223 */ /* 0x000fe20000010014 */
[C---:B------:R-:W-:Y:S01]  /*ac20*/  FMUL.FTZ R4, R21.reuse, R34 ;  /* 0x0000002215047220 */ /* 0x040fe20000410000 */
[C---:B------:R-:W-:Y:S01]  /*ac30*/  FMUL.FTZ R9, R26.reuse, R35 ;  /* 0x000000231a097220 */ /* 0x040fe20000410000 */
[-C--:B------:R-:W-:Y:S01]  /*ac40*/  FMUL.FTZ R21, R21, R6.reuse ;  /* 0x0000000615157220 */ /* 0x080fe20000410000 */
[----:B------:R-:W-:Y:S01]  /*ac50*/  FMUL.FTZ R26, R26, R5 ;  /* 0x000000051a1a7220 */ /* 0x000fe20000410000 */
[C---:B------:R-:W-:Y:S01]  /*ac60*/  FFMA.FTZ R24, R12.reuse, R11, -R13 ;  /* 0x0000000b0c187223 */ /* 0x040fe2000001080d */
        /* <DEDUP_REMOVED lines=15> */
.L_x_8671:
[----:B------:R-:W-:Y:S05]  /*ad60*/  BSYNC B0 ;  /* 0x0000000000007941 */ /* 0x000fea0003800000 */
.L_x_8657:
        /* <DEDUP_REMOVED lines=8> */
.L_x_8654:
[----:B------:R-:W-:-:S13]  /*adf0*/  ISETP.NE.AND P0, PT, R187, 0x3, PT ;  /* 0x00000003bb00780c */ /* 0x000fda0003f05270 */
[----:B------:R-:W-:Y:S05]  /*ae00*/  @!P0 BRA `(.L_x_8681) ;  /* 0x0000000000048947 */ /* 0x000fea0003800000 */
[----:B------:R-:W-:Y:S01]  /*ae10*/  BPT.TRAP 0x1 ;  /* 0x000000040000795c */ /* 0x000fe20000300000 */
.L_x_8681:
[----:B-12---:R-:W-:Y:S01]  /*ae20*/  IMAD R14, R22, 0x8, R17 ;  /* 0x00000008160e7824 */ /* 0x006fe200078e0211 */
[----:B------:R-:W-:-:S04]  /*ae30*/  SHF.L.U32 R13, R23, 0x1f, RZ ;  /* 0x0000001f170d7819 */ /* 0x000fc800000006ff */
[----:B------:R1:W2:Y:S01]  /*ae40*/  SYNCS.PHASECHK.TRANS64.TRYWAIT P1, [R14+URZ+0x38830], R13 ;  /* 0x0388300d0e0075a7 */ /* 0x0002a2000802017f */
[----:B------:R-:W-:Y:S05]  /*ae50*/  @!P0 BRA `(.L_x_8682) ;  /* 0x0000000000048947 */ /* 0x000fea0003800000 */
[----:B------:R-:W-:Y:S01]  /*ae60*/  BPT.TRAP 0x1 ;  /* 0x000000040000795c */ /* 0x000fe20000300000 */
.L_x_8682:
[C---:B---3--:R-:W-:Y:S02]  /*ae70*/  VIADD R2, R17.reuse, 0x22400 ;  /* 0x0002240011027836 */ /* 0x048fe40000000000 */
        /* <DEDUP_REMOVED lines=9> */
.L_x_8683:
[----:B------:R-:W-:Y:S01]  /*af10*/  LOP3.LUT R4, R3, 0x10000, RZ, 0xfc, !PT ;  /* 0x0001000003047812 */ /* 0x000fe200078efcff */
[----:B------:R-:W-:Y:S01]  /*af20*/  IMAD R2, R22, 0x200, R206 ;  /* 0x0000020016027824 */ /* 0x000fe200078e02ce */
[----:B------:R-:W-:Y:S05]  /*af30*/  WARPSYNC.ALL ;  /* 0x0000000000007948 */ /* 0x000fea0003800000 */
[----:B------:R-:W-:Y:S01]  /*af40*/  IMAD.MOV.U32 R5, RZ, RZ, 0x40000040 ;  /* 0x40000040ff057424 */ /* 0x000fe200078e00ff */
[----:B------:R-:W-:Y:S01]  /*af50*/  R2UR UR4, R4 ;  /* 0x00000000040472ca */ /* 0x000fe200000e0000 */
[----:B------:R-:W-:Y:S01]  /*af60*/  IMAD.MOV.U32 R3, RZ, RZ, 0x40000040 ;  /* 0x40000040ff037424 */ /* 0x000fe200078e00ff */
[----:B------:R-:W-:Y:S01]  /*af70*/  R2UR UR6, R2 ;  /* 0x00000000020672ca */ /* 0x000fe200000e0000 */
[----:B0-----:R-:W-:Y:S01]  /*af80*/  WARPGROUP.ARRIVE ;  /* 0x00000000000079c5 */ /* 0x001fe20000000000 */
[----:B------:R-:W-:Y:S01]  /*af90*/  R2UR UR5, R5 ;  /* 0x00000000050572ca */ /* 0x000fe200000e0000 */
[----:B------:R-:W-:Y:S01]  /*afa0*/  VIADD R10, R4, 0x2 ;  /* 0x00000002040a7836 */ /* 0x000fe20000000000 */
[----:B------:R-:W-:Y:S01]  /*afb0*/  R2UR UR7, R3 ;  /* 0x00000000030772ca */ /* 0x000fe200000e0000 */
[----:B------:R-:W-:Y:S01]  /*afc0*/  VIADD R6, R2, 0x2 ;  /* 0x0000000202067836 */ /* 0x000fe20000000000 */
[----:B------:R-:W-:Y:S01]  /*afd0*/  SHF.L.U32 R0, R0, 0x1f, RZ ;  /* 0x0000001f00007819 */ /* 0x000fe200000006ff */
[----:B------:R-:W-:Y:S01]  /*afe0*/  IMAD.MOV.U32 R11, RZ, RZ, 0x40000040 ;  /* 0x40000040ff0b7424 */ /* 0x000fe200078e00ff */
[----:B------:R-:W-:Y:S01]  /*aff0*/  BSSY B0, `(.L_x_8685) ;  /* 0x0000023000007945 */ /* 0x000fe20003800000 */
[----:B------:R-:W-:-:S02]  /*b000*/  IMAD.MOV.U32 R7, RZ, RZ, 0x40000040 ;  /* 0x40000040ff077424 */ /* 0x000fc400078e00ff */
[----:B------:R-:W-:Y:S02]  /*b010*/  VIADD R8, R4, 0x4 ;  /* 0x0000000404087836 */ /* 0x000fe40000000000 */
[----:B------:R-:W-:Y:S02]  /*b020*/  IMAD.MOV.U32 R9, RZ, RZ, 0x40000040 ;  /* 0x40000040ff097424 */ /* 0x000fe400078e00ff */
[----:B------:R-:W-:Y:S02]  /*b030*/  IMAD.MOV.U32 R3, RZ, RZ, 0x40000040 ;  /* 0x40000040ff037424 */ /* 0x000fe400078e00ff */
[----:B------:R-:W-:Y:S01]  /*b040*/  HGMMA.64x64x16.F32.BF16 R24, gdesc[UR4], RZ, !UPT, gsb0 ;  /* 0x00e00000041879f0 */ /* 0x000fe2000c0018ff */
[----:B------:R-:W-:Y:S02]  /*b050*/  R2UR UR4, R10 ;  /* 0x000000000a0472ca */ /* 0x000fe400000e0000 */
        /* <DEDUP_REMOVED lines=26> */
[----:B------:R-:W0:Y:S02]  /*b200*/  SYNCS.PHASECHK.TRANS64.TRYWAIT P1, [R17+URZ+0x38810], R0 ;  /* 0x03881000110075a7 */ /* 0x000e24000802017f */
[----:B0-----:R-:W-:Y:S05]  /*b210*/  @!P1 BRA `(.L_x_8686) ;  /* 0x0000019c00c49947 */ /* 0x001fea0003800000 */
.L_x_8917:
[----:B------:R-:W-:Y:S05]  /*b220*/  BSYNC B0 ;  /* 0x0000000000007941 */ /* 0x000fea0003800000 */
.L_x_8685:
[----:B------:R-:W-:Y:S05]  /*b230*/  @!P0 BRA `(.L_x_8687) ;  /* 0x0000000000048947 */ /* 0x000fea0003800000 */
[----:B------:R-:W-:Y:S01]  /*b240*/  BPT.TRAP 0x1 ;  /* 0x000000040000795c */ /* 0x000fe20000300000 */
.L_x_8687:
[----:B------:R3:W4:Y:S01]  /*b250*/  SYNCS.PHASECHK.TRANS64.TRYWAIT P1, [R14+URZ+0x38850], R13 ;  /* 0x0388500d0e0075a7 */ /* 0x000722000802017f */
[----:B------:R-:W-:Y:S05]  /*b260*/  @!P0 BRA `(.L_x_8688) ;  /* 0x0000000000048947 */ /* 0x000fea0003800000 */
[----:B------:R-:W-:Y:S01]  /*b270*/  BPT.TRAP 0x1 ;  /* 0x000000040000795c */ /* 0x000fe20000300000 */
.L_x_8688:
[----:B0-----:R-:W-:-:S05]  /*b280*/  VIADD R0, R17, 0x400 ;  /* 0x0000040011007836 */ /* 0x001fca0000000000 */
[----:B------:R-:W-:-:S04]  /*b290*/  SHF.R.U32.HI R0, RZ, 0x4, R0 ;  /* 0x00000004ff007819 */ /* 0x000fc80000011600 */
[----:B------:R-:W-:Y:S01]  /*b2a0*/  LOP3.LUT R0, R0, 0x3fff, RZ, 0xc0, !PT ;  /* 0x00003fff00007812 */ /* 0x000fe200078ec0ff */
[----:B----4-:R-:W-:Y:S06]  /*b2b0*/  @P1 BRA `(.L_x_8689) ;  /* 0x0000000000081947 */ /* 0x010fec0003800000 */
[----:B------:R-:W0:Y:S02]  /*b2c0*/  SYNCS.PHASECHK.TRANS64.TRYWAIT P1, [R14+URZ+0x38850], R13 ;  /* 0x0388500d0e0075a7 */ /* 0x000e24000802017f */
[----:B0-----:R-:W-:Y:S05]  /*b2d0*/  @!P1 BRA `(.L_x_8690) ;  /* 0x0000019c00a89947 */ /* 0x001fea0003800000 */
.L_x_8689:
[----:B------:R-:W-:Y:S05]  /*b2e0*/  WARPSYNC.ALL ;  /* 0x0000000000007948 */ /* 0x000fea0003800000 */
[----:B------:R-:W-:Y:S01]  /*b2f0*/  LOP3.LUT R207, R0, 0x10000, RZ, 0xfc, !PT ;  /* 0x0001000000cf7812 */ /* 0x000fe200078efcff */
[----:B------:R-:W-:Y:S01]  /*b300*/  VIADD R0, R17, 0x26400 ;  /* 0x0002640011007836 */ /* 0x000fe20000000000 */
[----:B------:R-:W-:-:S03]  /*b310*/  WARPGROUP.ARRIVE ;  /* 0x00000000000079c5 */ /* 0x000fc60000000000 */
[----:B------:R-:W-:-:S03]  /*b320*/  IMAD R12, R22, 0x1000, R207 ;  /* 0x00001000160c7824 */ /* 0x000fc600078e02cf */
[----:B------:R-:W4:Y:S01]  /*b330*/  S2R R15, SR_TID.X ;  /* 0x00000000000f7919 */ /* 0x000f220000002100 */
[----:B0123--:R-:W-:Y:S01]  /*b340*/  IMAD.MOV.U32 R13, RZ, RZ, 0x40000040 ;  /* 0x40000040ff0d7424 */ /* 0x00ffe200078e00ff */
[----:B------:R-:W-:Y:S01]  /*b350*/  SHF.R.U32.HI R0, RZ, 0x4, R0 ;  /* 0x00000004ff007819 */ /* 0x000fe20000011600 */
[----:B------:R-:W-:Y:S01]  /*b360*/  IMAD.MOV.U32 R3, RZ, RZ, 0x40000040 ;  /* 0x40000040ff037424 */ /* 0x000fe200078e00ff */
[C---:B------:R-:W-:Y:S01]  /*b370*/  R2UR UR6, R12.reuse ;  /* 0x000000000c0672ca */ /* 0x040fe200000e0000 */
[----:B------:R-:W-:Y:S01]  /*b380*/  VIADD R20, R12, 0x2 ;  /* 0x000000020c147836 */ /* 0x000fe20000000000 */
[----:B------:R-:W-:Y:S01]  /*b390*/  LOP3.LUT R0, R0, 0x3fff, RZ, 0xc0, !PT ;  /* 0x00003fff00007812 */ /* 0x000fe200078ec0ff */
[----:B------:R-:W-:Y:S01]  /*b3a0*/  IMAD.MOV.U32 R21, RZ, RZ, 0x40000040 ;  /* 0x40000040ff157424 */ /* 0x000fe200078e00ff */
[----:B------:R-:W-:Y:S01]  /*b3b0*/  R2UR UR7, R13 ;  /* 0x000000000d0772ca */ /* 0x000fe200000e0000 */
[----:B------:R-:W-:Y:S01]  /*b3c0*/  IMAD.MOV.U32 R57, RZ, RZ, 0x40000040 ;  /* 0x40000040ff397424 */ /* 0x000fe200078e00ff */
[----:B------:R-:W-:Y:S01]  /*b3d0*/  LOP3.LUT R2, R0, 0x10000, RZ, 0xfc, !PT ;  /* 0x0001000000027812 */ /* 0x000fe200078efcff */
[----:B------:R-:W-:Y:S01]  /*b3e0*/  VIADD R60, R12, 0x800 ;  /* 0x000008000c3c7836 */ /* 0x000fe20000000000 */
[----:B------:R-:W-:-:S02]  /*b3f0*/  R2UR UR5, R3 ;  /* 0x00000000030572ca */ /* 0x000fc400000e0000 */
[C---:B------:R-:W-:Y:S01]  /*b400*/  R2UR UR4, R2.reuse ;  /* 0x00000000020472ca */ /* 0x040fe200000e0000 */
[C---:B------:R-:W-:Y:S02]  /*b410*/  VIADD R56, R2.reuse, 0x2 ;  /* 0x0000000202387836 */ /* 0x040fe40000000000 */
[----:B------:R-:W-:-:S10]  /*b420*/  VIADD R58, R2, 0x800 ;  /* 0x00000800023a7836 */ /* 0x000fd40000000000 */
        /* <DEDUP_REMOVED lines=10> */
[----:B------:R0:W1:Y:S02]  /*b4d0*/  SHFL.IDX PT, R0, R15, RZ, 0x1f ;  /* 0x00001fff0f007589 */ /* 0x00006400000e0000 */
[----:B0-----:R-:W-:Y:S01]  /*b4e0*/  IMAD.MOV.U32 R15, RZ, RZ, 0x4 ;  /* 0x00000004ff0f7424 */ /* 0x001fe200078e00ff */
[----:B-1----:R-:W-:-:S04]  /*b4f0*/  ISETP.GT.AND P1, PT, R0, 0x7f, PT ;  /* 0x0000007f0000780c */ /* 0x002fc80003f24270 */
[----:B------:R-:W-:Y:S02]  /*b500*/  SEL R0, RZ, 0x2, !P1 ;  /* 0x00000002ff007807 */ /* 0x000fe40004800000 */
[C---:B------:R-:W-:Y:S02]  /*b510*/  SEL R13, R15.reuse, 0x2, P1 ;  /* 0x000000020f0d7807 */ /* 0x040fe40000800000 */
        /* <DEDUP_REMOVED lines=323> */
[----:B------:R-:W-:Y:S01]  /*c950*/  SEL R13, R13, 0xf80, P1 ;  /* 0x00000f800d0d7807 */ /* 0x000fe20000800000 */
        /* <DEDUP_REMOVED lines=16> */
[----:B------:R-:W-:Y:S02]  /*ca60*/  R2UR UR6, R20 ;  /* 0x00000000140672ca */ /* 0x000fe400000e0000 */
[----:B------:R-:W-:Y:S02]  /*ca70*/  R2UR UR7, R21 ;  /* 0x00000000150772ca */ /* 0x000fe400000e0000 */
[----:B------:R-:W-:Y:S02]  /*ca80*/  R2UR UR4, R56 ;  /* 0x00000000380472ca */ /* 0x000fe400000e0000 */
[----:B------:R-:W-:Y:S02]  /*ca90*/  R2UR UR5, R57 ;  /* 0x00000000390572ca */ /* 0x000fe400000e0000 */
        /* <DEDUP_REMOVED lines=19> */
.L_x_8691:
[----:B------:R-:W2:Y:S01]  /*cbd0*/  LDL R20, [R1+0x18] ;  /* 0x0000180001147983 */ /* 0x000ea20000100800 */
[----:B------:R-:W0:Y:S01]  /*cbe0*/  LDC R12, c[0x0][0x448] ;  /* 0x00011200ff0c7b82 */ /* 0x000e220000000800 */
[----:B------:R-:W-:Y:S02]  /*cbf0*/  ULDC UR4, c[0x0][0xad0] ;  /* 0x0002b40000047ab9 */ /* 0x000fe40000000800 */
[----:B------:R-:W3:Y:S01]  /*cc00*/  LDL R57, [R1+0x10] ;  /* 0x0000100001397983 */ /* 0x000ee20000100800 */
[----:B------:R-:W-:Y:S01]  /*cc10*/  FMUL.FTZ R13, R27, UR4 ;  /* 0x000000041b0d7c20 */ /* 0x000fe20008410000 */
[----:B0-----:R-:W-:Y:S01]  /*cc20*/  ISETP.NE.AND P5, PT, R12, 0x1, PT ;  /* 0x000000010c00780c */ /* 0x001fe20003fa5270 */
[----:B------:R-:W-:Y:S01]  /*cc30*/  FMUL.FTZ R64, R25, UR4 ;  /* 0x0000000419407c20 */ /* 0x000fe20008410000 */
[----:B------:R-:W-:-:S11]  /*cc40*/  FMUL.FTZ R0, R24, UR4 ;  /* 0x0000000418007c20 */ /* 0x000fd60008410000 */
[----:B------:R-:W0:Y:S01]  /*cc50*/  @P5 LDC R12, c[0x0][0x44c] ;  /* 0x00011300ff0c5b82 */ /* 0x000e220000000800 */
[----:B------:R-:W-:-:S07]  /*cc60*/  FMUL.FTZ R56, R36, UR4 ;  /* 0x0000000424387c20 */ /* 0x000fce0008410000 */
[----:B------:R-:W1:Y:S01]  /*cc70*/  @P5 LDC R27, c[0x0][0x450] ;  /* 0x00011400ff1b5b82 */ /* 0x000e620000000800 */
[----:B------:R-:W-:Y:S02]  /*cc80*/  IMAD R36, R170, -0x40, R15 ;  /* 0xffffffc0aa247824 */ /* 0x000fe400078e020f */
[----:B------:R-:W-:Y:S01]  /*cc90*/  FMUL.FTZ R62, R28, UR4 ;  /* 0x000000041c3e7c20 */ /* 0x000fe20008410000 */
[----:B------:R-:W4:Y:S01]  /*cca0*/  MUFU.TANH R0, R0 ;  /* 0x0000000000007308 */ /* 0x000f220000002400 */
[----:B------:R-:W-:Y:S01]  /*ccb0*/  FMUL.FTZ R60, R29, UR4 ;  /* 0x000000041d3c7c20 */ /* 0x000fe20008410000 */
[----:B------:R-:W-:-:S06]  /*ccc0*/  FMUL.FTZ R58, R32, UR4 ;  /* 0x00000004203a7c20 */ /* 0x000fcc0008410000 */
[----:B------:R-:W5:Y:S08]  /*ccd0*/  MUFU.TANH R64, R64 ;  /* 0x0000004000407308 */ /* 0x000f700000002400 */
[----:B------:R-:W5:Y:S08]  /*cce0*/  MUFU.TANH R62, R62 ;  /* 0x0000003e003e7308 */ /* 0x000f700000002400 */
[----:B------:R-:W5:Y:S01]  /*ccf0*/  MUFU.TANH R60, R60 ;  /* 0x0000003c003c7308 */ /* 0x000f620000002400 */
[----:B------:R-:W-:-:S07]  /*cd00*/  FMUL.FTZ R24, R37, UR4 ;  /* 0x0000000425187c20 */ /* 0x000fce0008410000 */
[----:B------:R-:W5:Y:S01]  /*cd10*/  MUFU.TANH R58, R58 ;  /* 0x0000003a003a7308 */ /* 0x000f620000002400 */
[----:B------:R-:W-:Y:S01]  /*cd20*/  FMUL.FTZ R21, R26, UR4 ;  /* 0x000000041a157c20 */ /* 0x000fe20008410000 */
[----:B------:R-:W-:-:S06]  /*cd30*/  FMUL.FTZ R26, R40, UR4 ;  /* 0x00000004281a7c20 */ /* 0x000fcc0008410000 */
[----:B------:R-:W-:Y:S01]  /*cd40*/  MUFU.TANH R56, R56 ;  /* 0x0000003800387308 */ /* 0x000fe20000002400 */
[----:B------:R-:W-:Y:S01]  /*cd50*/  FMUL.FTZ R28, R41, UR4 ;  /* 0x00000004291c7c20 */ /* 0x000fe20008410000 */
[----:B------:R-:W-:-:S06]  /*cd60*/  FMUL.FTZ R32, R44, UR4 ;  /* 0x000000042c207c20 */ /* 0x000fcc0008410000 */
[----:B------:R-:W-:Y:S08]  /*cd70*/  MUFU.TANH R24, R24 ;  /* 0x0000001800187308 */ /* 0x000ff00000002400 */
[----:B------:R-:W-:Y:S08]  /*cd80*/  MUFU.TANH R26, R26 ;  /* 0x0000001a001a7308 */ /* 0x000ff00000002400 */
[----:B------:R-:W-:Y:S08]  /*cd90*/  MUFU.TANH R28, R28 ;  /* 0x0000001c001c7308 */ /* 0x000ff00000002400 */
[----:B------:R-:W-:Y:S01]  /*cda0*/  MUFU.TANH R32, R32 ;  /* 0x0000002000207308 */ /* 0x000fe20000002400 */
[----:B------:R-:W-:Y:S01]  /*cdb0*/  FMUL.FTZ R49, R49, UR4 ;  /* 0x0000000431317c20 */ /* 0x000fe20008410000 */
[----:B------:R-:W-:Y:S01]  /*cdc0*/  FMUL.FTZ R52, R52, UR4 ;  /* 0x0000000434347c20 */ /* 0x000fe20008410000 */
[----:B------:R-:W-:-:S05]  /*cdd0*/  FMUL.FTZ R53, R53, UR4 ;  /* 0x0000000435357c20 */ /* 0x000fca0008410000 */
[----:B------:R4:W-:Y:S08]  /*cde0*/  MUFU.TANH R37, R52 ;  /* 0x0000003400257308 */ /* 0x0009f00000002400 */
[----:B------:R-:W-:Y:S01]  /*cdf0*/  MUFU.TANH R53, R53 ;  /* 0x0000003500357308 */ /* 0x000fe20000002400 */
[----:B----4-:R-:W-:-:S07]  /*ce00*/  FMUL.FTZ R52, R30, UR4 ;  /* 0x000000041e347c20 */ /* 0x010fce0008410000 */
[----:B------:R-:W-:Y:S01]  /*ce10*/  MUFU.TANH R21, R21 ;  /* 0x0000001500157308 */ /* 0x000fe20000002400 */
[----:B------:R-:W-:-:S07]  /*ce20*/  FMUL.FTZ R66, R34, UR4 ;  /* 0x0000000422427c20 */ /* 0x000fce0008410000 */
[----:B------:R-:W-:Y:S01]  /*ce30*/  MUFU.TANH R13, R13 ;  /* 0x0000000d000d7308 */ /* 0x000fe20000002400 */
[----:B------:R-:W-:-:S07]  /*ce40*/  FMUL.FTZ R68, R35, UR4 ;  /* 0x0000000423447c20 */ /* 0x000fce0008410000 */
[----:B------:R-:W-:Y:S01]  /*ce50*/  MUFU.TANH R52, R52 ;  /* 0x0000003400347308 */ /* 0x000fe20000002400 */
[----:B------:R-:W-:Y:S01]  /*ce60*/  FMUL.FTZ R70, R38, UR4 ;  /* 0x0000000426467c20 */ /* 0x000fe20008410000 */
[----:B------:R-:W-:-:S06]  /*ce70*/  FMUL.FTZ R34, R50, UR4 ;  /* 0x0000000432227c20 */ /* 0x000fcc0008410000 */
[----:B------:R-:W-:Y:S01]  /*ce80*/  MUFU.TANH R66, R66 ;  /* 0x0000004200427308 */ /* 0x000fe20000002400 */
[----:B------:R-:W-:Y:S01]  /*ce90*/  FMUL.FTZ R72, R39, UR4 ;  /* 0x0000000427487c20 */ /* 0x000fe20008410000 */
[----:B--2---:R-:W-:-:S04]  /*cea0*/  IMAD.IADD R25, R20, 0x1, R214 ;  /* 0x0000000114197824 */ /* 0x004fc800078e02d6 */
[----:B0-----:R-:W-:-:S05]  /*ceb0*/  @P5 IMAD.HI.U32 R12, R25, R12, RZ ;  /* 0x0000000c190c5227 */ /* 0x001fca00078e00ff */
[----:B-1----:R-:W-:-:S05]  /*cec0*/  @P5 SHF.R.U32.HI R25, RZ, R27, R12 ;  /* 0x0000001bff195219 */ /* 0x002fca000001160c */
[----:B------:R-:W0:Y:S01]  /*ced0*/  SHFL.IDX PT, R12, R25, RZ, 0x1c1f ;  /* 0x001c1fff190c7589 */ /* 0x000e2200000e0000 */
[----:B------:R-:W-:Y:S02]  /*cee0*/  IADD3 R27, R213, 0x1, R36 ;  /* 0x00000001d51b7810 */ /* 0x000fe40007ffe024 */
[----:B---3--:R-:W-:Y:S02]  /*cef0*/  IADD3 R36, -R57, R36, R213 ;  /* 0x0000002439247210 */ /* 0x008fe40007ffe1d5 */
[----:B------:R-:W-:Y:S01]  /*cf00*/  IADD3 R27, -R208, R27, -R57 ;  /* 0x0000001bd01b7210 */ /* 0x000fe20007ffe939 */
[----:B------:R-:W-:Y:S01]  /*cf10*/  FMUL.FTZ R20, R33, UR4 ;  /* 0x0000000421147c20 */ /* 0x000fe20008410000 */
[----:B------:R-:W2:Y:S05]  /*cf20*/  LDL R57, [R1] ;  /* 0x0000000001397983 */ /* 0x000eaa0000100800 */
[----:B------:R-:W1:Y:S01]  /*cf30*/  MUFU.TANH R20, R20 ;  /* 0x0000001400147308 */ /* 0x000e620000002400 */
[----:B0-----:R-:W-:-:S04]  /*cf40*/  VIADDMNMX R12, R12, R27, R36, PT ;  /* 0x0000001b0c0c7246 */ /* 0x001fc80003800124 */
[C---:B------:R-:W-:Y:S02]  /*cf50*/  ISETP.GT.AND P1, PT, R12.reuse, RZ, PT ;  /* 0x000000ff0c00720c */ /* 0x040fe40003f24270 */
[C---:B------:R-:W-:Y:S02]  /*cf60*/  ISETP.GT.AND P2, PT, R12.reuse, 0x1, PT ;  /* 0x000000010c00780c */ /* 0x040fe40003f44270 */
[----:B------:R-:W-:Y:S02]  /*cf70*/  ISETP.GT.AND P3, PT, R12, 0x8, PT ;  /* 0x000000080c00780c */ /* 0x000fe40003f64270 */
[----:B------:R-:W-:Y:S02]  /*cf80*/  FSEL R15, R0, -INF , P1 ;  /* 0xff800000000f7808 */ /* 0x000fe40000800000 */
[----:B-----5:R-:W-:Y:S02]  /*cf90*/  FSEL R64, R64, -INF , P2 ;  /* 0xff80000040407808 */ /* 0x020fe40001000000 */
[----:B------:R-:W-:-:S02]  /*cfa0*/  ISETP.GT.AND P1, PT, R12, 0x9, PT ;  /* 0x000000090c00780c */ /* 0x000fc40003f24270 */
[----:B------:R-:W-:Y:S02]  /*cfb0*/  FSEL R62, R62, -INF , P3 ;  /* 0xff8000003e3e7808 */ /* 0x000fe40001800000 */
[----:B------:R-:W-:Y:S02]  /*cfc0*/  FMNMX.FTZ R29, R15, R64, !PT ;  /* 0x000000400f1d7209 */ /* 0x000fe40007810000 */
[----:B------:R-:W-:Y:S02]  /*cfd0*/  ISETP.GT.AND P2, PT, R12, 0x10, PT ;  /* 0x000000100c00780c */ /* 0x000fe40003f44270 */
[----:B------:R-:W-:Y:S02]  /*cfe0*/  FSEL R60, R60, -INF , P1 ;  /* 0xff8000003c3c7808 */ /* 0x000fe40000800000 */
[----:B------:R-:W-:Y:S02]  /*cff0*/  FMNMX.FTZ R33, R62, R29, !PT ;  /* 0x0000001d3e217209 */ /* 0x000fe40007810000 */
[----:B------:R-:W-:-:S02]  /*d000*/  ISETP.GT.AND P1, PT, R12, 0x11, PT ;  /* 0x000000110c00780c */ /* 0x000fc40003f24270 */
[----:B------:R-:W-:Y:S02]  /*d010*/  FSEL R58, R58, -INF , P2 ;  /* 0xff8000003a3a7808 */ /* 0x000fe40001000000 */
[----:B------:R-:W-:Y:S01]  /*d020*/  FMNMX.FTZ R33, R60, R33, !PT ;  /* 0x000000213c217209 */ /* 0x000fe20007810000 */
[----:B------:R-:W-:Y:S01]  /*d030*/  FMUL.FTZ R29, R48, UR4 ;  /* 0x00000004301d7c20 */ /* 0x000fe20008410000 */
[----:B------:R-:W-:Y:S01]  /*d040*/  ISETP.GT.AND P2, PT, R12, 0x18, PT ;  /* 0x000000180c00780c */ /* 0x000fe20003f44270 */
[----:B------:R-:W-:Y:S01]  /*d050*/  FMUL.FTZ R0, R45, UR4 ;  /* 0x000000042d007c20 */ /* 0x000fe20008410000 */
[----:B-1----:R-:W-:Y:S02]  /*d060*/  FSEL R48, R20, -INF , P1 ;  /* 0xff80000014307808 */ /* 0x002fe40000800000 */
[----:B------:R-:W-:Y:S02]  /*d070*/  FMNMX.FTZ R33, R58, R33, !PT ;  /* 0x000000213a217209 */ /* 0x000fe40007810000 */
[----:B------:R-:W-:-:S02]  /*d080*/  ISETP.GT.AND P1, PT, R12, 0x19, PT ;  /* 0x000000190c00780c */ /* 0x000fc40003f24270 */
[----:B------:R-:W-:Y:S02]  /*d090*/  FSEL R56, R56, -INF , P2 ;  /* 0xff80000038387808 */ /* 0x000fe40001000000 */
[----:B------:R-:W-:Y:S01]  /*d0a0*/  FMNMX.FTZ R33, R48, R33, !PT ;  /* 0x0000002130217209 */ /* 0x000fe20007810000 */
[----:B------:R-:W0:Y:S01]  /*d0b0*/  MUFU.TANH R0, R0 ;  /* 0x0000000000007308 */ /* 0x000e220000002400 */
[----:B------:R-:W-:Y:S02]  /*d0c0*/  ISETP.GT.AND P2, PT, R12, 0x20, PT ;  /* 0x000000200c00780c */ /* 0x000fe40003f44270 */
[----:B------:R-:W-:Y:S02]  /*d0d0*/  FSEL R40, R24, -INF , P1 ;  /* 0xff80000018287808 */ /* 0x000fe40000800000 */
[----:B------:R-:W-:Y:S02]  /*d0e0*/  FMNMX.FTZ R33, R56, R33, !PT ;  /* 0x0000002138217209 */ /* 0x000fe40007810000 */
[----:B------:R-:W-:Y:S01]  /*d0f0*/  ISETP.GT.AND P1, PT, R12, 0x21, PT ;  /* 0x000000210c00780c */ /* 0x000fe20003f24270 */
[----:B------:R-:W1:Y:S01]  /*d100*/  MUFU.TANH R29, R29 ;  /* 0x0000001d001d7308 */ /* 0x000e620000002400 */
[----:B------:R-:W-:-:S02]  /*d110*/  FSEL R44, R26, -INF , P2 ;  /* 0xff8000001a2c7808 */ /* 0x000fc40001000000 */
[----:B------:R-:W-:Y:S02]  /*d120*/  FMNMX.FTZ R33, R40, R33, !PT ;  /* 0x0000002128217209 */ /* 0x000fe40007810000 */
[----:B------:R-:W-:Y:S02]  /*d130*/  ISETP.GT.AND P2, PT, R12, 0x28, PT ;  /* 0x000000280c00780c */ /* 0x000fe40003f44270 */
[----:B------:R-:W-:Y:S01]  /*d140*/  FSEL R28, R28, -INF , P1 ;  /* 0xff8000001c1c7808 */ /* 0x000fe20000800000 */
[----:B------:R-:W3:Y:S01]  /*d150*/  MUFU.TANH R20, R49 ;  /* 0x0000003100147308 */ /* 0x000ee20000002400 */
[----:B------:R-:W-:Y:S02]  /*d160*/  FMNMX.FTZ R33, R44, R33, !PT ;  /* 0x000000212c217209 */ /* 0x000fe40007810000 */
[----:B------:R-:W-:Y:S02]  /*d170*/  ISETP.GT.AND P1, PT, R12, 0x29, PT ;  /* 0x000000290c00780c */ /* 0x000fe40003f24270 */
[----:B------:R-:W-:-:S02]  /*d180*/  FSEL R32, R32, -INF , P2 ;  /* 0xff80000020207808 */ /* 0x000fc40001000000 */
[----:B------:R-:W-:Y:S02]  /*d190*/  FMNMX.FTZ R33, R28, R33, !PT ;  /* 0x000000211c217209 */ /* 0x000fe40007810000 */
[----:B------:R-:W-:Y:S02]  /*d1a0*/  ISETP.GT.AND P2, PT, R12, 0x30, PT ;  /* 0x000000300c00780c */ /* 0x000fe40003f44270 */
[----:B0-----:R-:W-:Y:S02]  /*d1b0*/  FSEL R26, R0, -INF , P1 ;  /* 0xff800000001a7808 */ /* 0x001fe40000800000 */
[----:B------:R-:W-:Y:S02]  /*d1c0*/  FMNMX.FTZ R33, R32, R33, !PT ;  /* 0x0000002120217209 */ /* 0x000fe40007810000 */
[----:B------:R-:W-:Y:S02]  /*d1d0*/  ISETP.GT.AND P1, PT, R12, 0x31, PT ;  /* 0x000000310c00780c */ /* 0x000fe40003f24270 */
[----:B-1----:R-:W-:-:S02]  /*d1e0*/  FSEL R24, R29, -INF , P2 ;  /* 0xff8000001d187808 */ /* 0x002fc40001000000 */
[----:B------:R-:W-:Y:S01]  /*d1f0*/  FMNMX.FTZ R33, R26, R33, !PT ;  /* 0x000000211a217209 */ /* 0x000fe20007810000 */
[----:B------:R-:W0:Y:S01]  /*d200*/  SHFL.IDX PT, R25, R25, 0x1, 0x1c1f ;  /* 0x003c1f0019197f89 */ /* 0x000e2200000e0000 */
[----:B------:R-:W-:Y:S02]  /*d210*/  ISETP.GT.AND P2, PT, R12, 0x38, PT ;  /* 0x000000380c00780c */ /* 0x000fe40003f44270 */
[----:B---3--:R-:W-:Y:S02]  /*d220*/  FSEL R20, R20, -INF , P1 ;  /* 0xff80000014147808 */ /* 0x008fe40000800000 */
[----:B------:R-:W-:Y:S02]  /*d230*/  FMNMX.FTZ R33, R24, R33, !PT ;  /* 0x0000002118217209 */ /* 0x000fe40007810000 */
[----:B------:R-:W-:Y:S02]  /*d240*/  ISETP.GT.AND P1, PT, R12, 0x39, PT ;  /* 0x000000390c00780c */ /* 0x000fe40003f24270 */
[----:B------:R-:W-:-:S02]  /*d250*/  FSEL R12, R37, -INF , P2 ;  /* 0xff800000250c7808 */ /* 0x000fc40001000000 */
[----:B------:R-:W-:Y:S02]  /*d260*/  FMNMX.FTZ R33, R20, R33, !PT ;  /* 0x0000002114217209 */ /* 0x000fe40007810000 */
[----:B------:R-:W-:Y:S02]  /*d270*/  FSEL R0, R53, -INF , P1 ;  /* 0xff80000035007808 */ /* 0x000fe40000800000 */
[----:B------:R-:W-:-:S04]  /*d280*/  FMNMX.FTZ R33, R12, R33, !PT ;  /* 0x000000210c217209 */ /* 0x000fc80007810000 */
[----:B------:R-:W-:Y:S01]  /*d290*/  FMNMX.FTZ R33, R0, R33, !PT ;  /* 0x0000002100217209 */ /* 0x000fe20007810000 */
[----:B------:R-:W-:-:S04]  /*d2a0*/  FMUL.FTZ R29, R31, UR4 ;  /* 0x000000041f1d7c20 */ /* 0x000fc80008410000 */
[----:B------:R-:W1:Y:S01]  /*d2b0*/  SHFL.BFLY PT, R30, R33, 0x2, 0x1f ;  /* 0x0c401f00211e7f89 */ /* 0x000e6200000e0000 */
[----:B0-----:R-:W-:Y:S01]  /*d2c0*/  VIADDMNMX R27, R25, R27, R36, PT ;  /* 0x0000001b191b7246 */ /* 0x001fe20003800124 */
[----:B------:R-:W0:Y:S03]  /*d2d0*/  MUFU.TANH R29, R29 ;  /* 0x0000001d001d7308 */ /* 0x000e260000002400 */
[C---:B------:R-:W-:Y:S02]  /*d2e0*/  ISETP.GT.AND P1, PT, R27.reuse, RZ, PT ;  /* 0x000000ff1b00720c */ /* 0x040fe40003f24270 */
[----:B------:R-:W-:Y:S02]  /*d2f0*/  ISETP.GT.AND P2, PT, R27, 0x1, PT ;  /* 0x000000011b00780c */ /* 0x000fe40003f44270 */
[----:B------:R-:W-:Y:S01]  /*d300*/  FSEL R50, R21, -INF , P1 ;  /* 0xff80000015327808 */ /* 0x000fe20000800000 */
[----:B------:R-:W3:Y:S01]  /*d310*/  MUFU.TANH R68, R68 ;  /* 0x0000004400447308 */ /* 0x000ee20000002400 */
[----:B------:R-:W-:-:S02]  /*d320*/  ISETP.GT.AND P3, PT, R27, 0x8, PT ;  /* 0x000000081b00780c */ /* 0x000fc40003f64270 */
[----:B------:R-:W-:Y:S01]  /*d330*/  FSEL R21, R13, -INF , P2 ;  /* 0xff8000000d157808 */ /* 0x000fe20001000000 */
[----:B------:R-:W-:Y:S01]  /*d340*/  FMUL.FTZ R74, R42, UR4 ;  /* 0x000000042a4a7c20 */ /* 0x000fe20008410000 */
[C---:B------:R-:W-:Y:S02]  /*d350*/  ISETP.GT.AND P1, PT, R27.reuse, 0x9, PT ;  /* 0x000000091b00780c */ /* 0x040fe40003f24270 */
[----:B------:R-:W-:Y:S01]  /*d360*/  FSEL R52, R52, -INF , P3 ;  /* 0xff80000034347808 */ /* 0x000fe20001800000 */
[----:B------:R-:W4:Y:S01]  /*d370*/  MUFU.TANH R70, R70 ;  /* 0x0000004600467308 */ /* 0x000f220000002400 */
[----:B------:R-:W-:Y:S01]  /*d380*/  FMNMX.FTZ R13, R50, R21, !PT ;  /* 0x00000015320d7209 */ /* 0x000fe20007810000 */
[----:B------:R-:W-:Y:S01]  /*d390*/  FMUL.FTZ R25, R54, UR4 ;  /* 0x0000000436197c20 */ /* 0x000fe20008410000 */
[----:B------:R-:W-:Y:S02]  /*d3a0*/  ISETP.GT.AND P2, PT, R27, 0x10, PT ;  /* 0x000000101b00780c */ /* 0x000fe40003f44270 */
[----:B0-----:R-:W-:-:S02]  /*d3b0*/  FSEL R54, R29, -INF , P1 ;  /* 0xff8000001d367808 */ /* 0x001fc40000800000 */
[----:B-1----:R-:W-:Y:S01]  /*d3c0*/  FMNMX.FTZ R168, R33, R30, !PT ;  /* 0x0000001e21a87209 */ /* 0x002fe20007810000 */
[----:B------:R-:W0:Y:S01]  /*d3d0*/  MUFU.TANH R72, R72 ;  /* 0x0000004800487308 */ /* 0x000e220000002400 */
[----:B------:R-:W-:Y:S01]  /*d3e0*/  FMNMX.FTZ R13, R52, R13, !PT ;  /* 0x0000000d340d7209 */ /* 0x000fe20007810000 */
[----:B------:R-:W-:Y:S01]  /*d3f0*/  FMUL.FTZ R30, R43, UR4 ;  /* 0x000000042b1e7c20 */ /* 0x000fe20008410000 */
[C---:B------:R-:W-:Y:S01]  /*d400*/  ISETP.GT.AND P1, PT, R27.reuse, 0x11, PT ;  /* 0x000000111b00780c */ /* 0x040fe20003f24270 */
[----:B------:R-:W-:Y:S01]  /*d410*/  FMUL.FTZ R31, R46, UR4 ;  /* 0x000000042e1f7c20 */ /* 0x000fe20008410000 */
[----:B------:R-:W-:Y:S02]  /*d420*/  FSEL R66, R66, -INF , P2 ;  /* 0xff80000042427808 */ /* 0x000fe40001000000 */
[----:B------:R-:W-:Y:S01]  /*d430*/  FMNMX.FTZ R13, R54, R13, !PT ;  /* 0x0000000d360d7209 */ /* 0x000fe20007810000 */
[----:B------:R-:W1:Y:S01]  /*d440*/  MUFU.TANH R74, R74 ;  /* 0x0000004a004a7308 */ /* 0x000e620000002400 */
[----:B------:R-:W5:Y:S01]  /*d450*/  SHFL.BFLY PT, R35, R168, 0x1, 0x1f ;  /* 0x0c201f00a8237f89 */ /* 0x000f6200000e0000 */
[----:B------:R-:W-:Y:S01]  /*d460*/  ISETP.GT.AND P2, PT, R27, 0x18, PT ;  /* 0x000000181b00780c */ /* 0x000fe20003f44270 */
[----:B------:R-:W-:Y:S01]  /*d470*/  FMUL.FTZ R33, R47, UR4 ;  /* 0x000000042f217c20 */ /* 0x000fe20008410000 */
[----:B---3--:R-:W-:-:S02]  /*d480*/  FSEL R68, R68, -INF , P1 ;  /* 0xff80000044447808 */ /* 0x008fc40000800000 */
[----:B------:R-:W-:Y:S02]  /*d490*/  FMNMX.FTZ R13, R66, R13, !PT ;  /* 0x0000000d420d7209 */ /* 0x000fe40007810000 */
[----:B------:R-:W3:Y:S01]  /*d4a0*/  MUFU.TANH R30, R30 ;  /* 0x0000001e001e7308 */ /* 0x000ee20000002400 */
[----:B------:R-:W-:Y:S02]  /*d4b0*/  ISETP.GT.AND P1, PT, R27, 0x19, PT ;  /* 0x000000191b00780c */ /* 0x000fe40003f24270 */
[----:B----4-:R-:W-:Y:S02]  /*d4c0*/  FSEL R70, R70, -INF , P2 ;  /* 0xff80000046467808 */ /* 0x010fe40001000000 */
[----:B------:R-:W-:-:S03]  /*d4d0*/  FMNMX.FTZ R29, R68, R13, !PT ;  /* 0x0000000d441d7209 */ /* 0x000fc60007810000 */
[----:B------:R-:W4:Y:S01]  /*d4e0*/  MUFU.TANH R31, R31 ;  /* 0x0000001f001f7308 */ /* 0x000f220000002400 */
[----:B------:R-:W-:Y:S02]  /*d4f0*/  ISETP.GT.AND P2, PT, R27, 0x20, PT ;  /* 0x000000201b00780c */ /* 0x000fe40003f44270 */
[----:B0-----:R-:W-:Y:S02]  /*d500*/  FSEL R72, R72, -INF , P1 ;  /* 0xff80000048487808 */ /* 0x001fe40000800000 */
[----:B------:R-:W-:-:S03]  /*d510*/  FMNMX.FTZ R29, R70, R29, !PT ;  /* 0x0000001d461d7209 */ /* 0x000fc60007810000 */
[----:B------:R-:W0:Y:S01]  /*d520*/  MUFU.TANH R33, R33 ;  /* 0x0000002100217308 */ /* 0x000e220000002400 */
[----:B------:R-:W-:Y:S01]  /*d530*/  FMUL.FTZ R51, R51, UR4 ;  /* 0x0000000433337c20 */ /* 0x000fe20008410000 */
[C---:B------:R-:W-:Y:S02]  /*d540*/  ISETP.GT.AND P1, PT, R27.reuse, 0x21, PT ;  /* 0x000000211b00780c */ /* 0x040fe40003f24270 */
[----:B-1----:R-:W-:Y:S02]  /*d550*/  FSEL R74, R74, -INF , P2 ;  /* 0xff8000004a4a7808 */ /* 0x002fe40001000000 */
[----:B------:R-:W-:Y:S02]  /*d560*/  FMNMX.FTZ R29, R72, R29, !PT ;  /* 0x0000001d481d7209 */ /* 0x000fe40007810000 */
[----:B------:R-:W1:Y:S01]  /*d570*/  MUFU.TANH R34, R34 ;  /* 0x0000002200227308 */ /* 0x000e620000002400 */
[----:B------:R-:W-:Y:S01]  /*d580*/  ISETP.GT.AND P2, PT, R27, 0x28, PT ;  /* 0x000000281b00780c */ /* 0x000fe20003f44270 */
[----:B------:R-:W-:Y:S01]  /*d590*/  FMUL.FTZ R55, R55, UR4 ;  /* 0x0000000437377c20 */ /* 0x000fe20008410000 */
[----:B---3--:R-:W-:Y:S01]  /*d5a0*/  FSEL R46, R30, -INF , P1 ;  /* 0xff8000001e2e7808 */ /* 0x008fe20000800000 */
[----:B------:R-:W-:Y:S01]  /*d5b0*/  ULDC UR4, c[0x0][0xa80] ;  /* 0x0002a00000047ab9 */ /* 0x000fe20000000800 */
[----:B------:R-:W-:-:S03]  /*d5c0*/  FMNMX.FTZ R29, R74, R29, !PT ;  /* 0x0000001d4a1d7209 */ /* 0x000fc60007810000 */
[----:B------:R-:W3:Y:S01]  /*d5d0*/  MUFU.TANH R38, R51 ;  /* 0x0000003300267308 */ /* 0x000ee20000002400 */
[----:B------:R-:W-:Y:S02]  /*d5e0*/  ISETP.GT.AND P3, PT, R27, 0x29, PT ;  /* 0x000000291b00780c */ /* 0x000fe40003f64270 */
[----:B----4-:R-:W-:Y:S02]  /*d5f0*/  FSEL R36, R31, -INF , P2 ;  /* 0xff8000001f247808 */ /* 0x010fe40001000000 */
[----:B------:R-:W-:-:S03]  /*d600*/  FMNMX.FTZ R29, R46, R29, !PT ;  /* 0x0000001d2e1d7209 */ /* 0x000fc60007810000 */
[----:B------:R4:W3:Y:S01]  /*d610*/  MUFU.TANH R42, R25 ;  /* 0x00000019002a7308 */ /* 0x0008e20000002400 */
[----:B-----5:R-:W-:Y:S01]  /*d620*/  FMNMX.FTZ R168, R168, R35, !PT ;  /* 0x00000023a8a87209 */ /* 0x020fe20007810000 */
[----:B------:R-:W-:Y:S01]  /*d630*/  IMAD.U32 R13, RZ, RZ, UR4 ;  /* 0x00000004ff0d7e24 */ /* 0x000fe2000f8e00ff */
[----:B------:R-:W-:Y:S02]  /*d640*/  ISETP.GT.AND P1, PT, R27, 0x30, PT ;  /* 0x000000301b00780c */ /* 0x000fe40003f24270 */
[----:B0-----:R-:W-:Y:S02]  /*d650*/  FSEL R30, R33, -INF , P3 ;  /* 0xff800000211e7808 */ /* 0x001fe40001800000 */
[----:B------:R-:W-:Y:S01]  /*d660*/  FMNMX.FTZ R29, R36, R29, !PT ;  /* 0x0000001d241d7209 */ /* 0x000fe20007810000 */
[----:B------:R-:W0:Y:S01]  /*d670*/  MUFU.TANH R55, R55 ;  /* 0x0000003700377308 */ /* 0x000e220000002400 */
[----:B------:R-:W-:Y:S01]  /*d680*/  ISETP.GT.AND P2, PT, R27, 0x31, PT ;  /* 0x000000311b00780c */ /* 0x000fe20003f44270 */
[----:B----4-:R-:W-:Y:S01]  /*d690*/  FMUL.FTZ R25, R168, R13 ;  /* 0x0000000da8197220 */ /* 0x010fe20000410000 */
[----:B-1----:R-:W-:-:S02]  /*d6a0*/  FSEL R34, R34, -INF , P1 ;  /* 0xff80000022227808 */ /* 0x002fc40000800000 */
[----:B------:R-:W-:Y:S02]  /*d6b0*/  FMNMX.FTZ R29, R30, R29, !PT ;  /* 0x0000001d1e1d7209 */ /* 0x000fe40007810000 */
[----:B------:R-:W-:Y:S02]  /*d6c0*/  FSETP.NEU.FTZ.AND P4, PT, R168, -INF , PT ;  /* 0xff800000a800780b */ /* 0x000fe40003f9d000 */
[----:B------:R-:W-:Y:S02]  /*d6d0*/  ISETP.GT.AND P1, PT, R27, 0x38, PT ;  /* 0x000000381b00780c */ /* 0x000fe40003f24270 */
[----:B---3--:R-:W-:Y:S02]  /*d6e0*/  FSEL R38, R38, -INF , P2 ;  /* 0xff80000026267808 */ /* 0x008fe40001000000 */
[----:B------:R-:W-:Y:S02]  /*d6f0*/  FMNMX.FTZ R29, R34, R29, !PT ;  /* 0x0000001d221d7209 */ /* 0x000fe40007810000 */
[----:B------:R-:W-:-:S02]  /*d700*/  FSEL R25, R25, RZ, P4 ;  /* 0x000000ff19197208 */ /* 0x000fc40002000000 */
[----:B------:R-:W-:Y:S02]  /*d710*/  ISETP.GT.AND P2, PT, R27, 0x39, PT ;  /* 0x000000391b00780c */ /* 0x000fe40003f44270 */
[----:B------:R-:W-:Y:S02]  /*d720*/  FSEL R42, R42, -INF , P1 ;  /* 0xff8000002a2a7808 */ /* 0x000fe40000800000 */
[----:B------:R-:W-:Y:S01]  /*d730*/  FMNMX.FTZ R29, R38, R29, !PT ;  /* 0x0000001d261d7209 */ /* 0x000fe20007810000 */
[----:B------:R-:W-:Y:S01]  /*d740*/  FFMA.FTZ R35, R64, R13, -R25 ;  /* 0x0000000d40237223 */ /* 0x000fe20000010819 */
[----:B0-----:R-:W-:Y:S02]  /*d750*/  FSEL R64, R55, -INF , P2 ;  /* 0xff80000037407808 */ /* 0x001fe40001000000 */
[----:B------:R-:W-:-:S04]  /*d760*/  FMNMX.FTZ R29, R42, R29, !PT ;  /* 0x0000001d2a1d7209 */ /* 0x000fc80007810000 */
[----:B------:R-:W-:Y:S01]  /*d770*/  FMNMX.FTZ R29, R64, R29, !PT ;  /* 0x0000001d401d7209 */ /* 0x000fe20007810000 */
[----:B------:R-:W-:-:S04]  /*d780*/  FFMA.FTZ R37, R60, R13, -R25 ;  /* 0x0000000d3c257223 */ /* 0x000fc80000010819 */
[----:B------:R-:W0:Y:S02]  /*d790*/  SHFL.BFLY PT, R60, R29, 0x2, 0x1f ;  /* 0x0c401f001d3c7f89 */ /* 0x000e2400000e0000 */
[----:B0-----:R-:W-:-:S05]  /*d7a0*/  FMNMX.FTZ R60, R29, R60, !PT ;  /* 0x0000003c1d3c7209 */ /* 0x001fca0007810000 */
[----:B------:R-:W0:Y:S01]  /*d7b0*/  SHFL.BFLY PT, R169, R60, 0x1, 0x1f ;  /* 0x0c201f003ca97f89 */ /* 0x000e2200000e0000 */
        /* <DEDUP_REMOVED lines=14> */
[----:B0-----:R-:W-:-:S04]  /*d8a0*/  FMNMX.FTZ R169, R60, R169, !PT ;  /* 0x000000a93ca97209 */ /* 0x001fc80007810000 */
[C---:B------:R-:W-:Y:S01]  /*d8b0*/  FSETP.NEU.FTZ.AND P1, PT, R169.reuse, -INF , PT ;  /* 0xff800000a900780b */ /* 0x040fe20003f3d000 */
[----:B------:R-:W-:Y:S01]  /*d8c0*/  FMUL.FTZ R12, R169, R13 ;  /* 0x0000000da90c7220 */ /* 0x000fe20000410000 */
[----:B------:R-:W-:Y:S04]  /*d8d0*/  MUFU.EX2 R152, R152 ;  /* 0x0000009800987308 */ /* 0x000fe80000000800 */
[----:B------:R-:W-:-:S04]  /*d8e0*/  FSEL R25, R12, RZ, P1 ;  /* 0x000000ff0c197208 */ /* 0x000fc80000800000 */
[----:B------:R-:W0:Y:S01]  /*d8f0*/  MUFU.EX2 R35, R35 ;  /* 0x0000002300237308 */ /* 0x000e220000000800 */
[-CC-:B------:R-:W-:Y:S01]  /*d900*/  FFMA.FTZ R153, R50, R13.reuse, -R25.reuse ;  /* 0x0000000d32997223 */ /* 0x180fe20000010819 */
[-CC-:B------:R-:W-:Y:S01]  /*d910*/  FFMA.FTZ R0, R21, R13.reuse, -R25.reuse ;  /* 0x0000000d15007223 */ /* 0x180fe20000010819 */
[----:B------:R-:W-:-:S05]  /*d920*/  FFMA.FTZ R155, R52, R13, -R25 ;  /* 0x0000000d349b7223 */ /* 0x000fca0000010819 */
[----:B------:R-:W1:Y:S01]  /*d930*/  MUFU.EX2 R154, R154 ;  /* 0x0000009a009a7308 */ /* 0x000e620000000800 */
[----:B------:R-:W-:Y:S01]  /*d940*/  FFMA.FTZ R12, R54, R13, -R25 ;  /* 0x0000000d360c7223 */ /* 0x000fe20000010819 */
[----:B------:R-:W-:-:S06]  /*d950*/  VIADD R21, R14, 0x38840 ;  /* 0x000388400e157836 */ /* 0x000fcc0000000000 */
[----:B------:R-:W-:Y:S01]  /*d960*/  MUFU.EX2 R153, R153 ;  /* 0x0000009900997308 */ /* 0x000fe20000000800 */
[----:B------:R-:W-:-:S07]  /*d970*/  FFMA.FTZ R165, R66, R13, -R25 ;  /* 0x0000000d42a57223 */ /* 0x000fce0000010819 */
[----:B------:R-:W3:Y:S08]  /*d980*/  MUFU.EX2 R0, R0 ;  /* 0x0000000000007308 */ /* 0x000ef00000000800 */
[----:B------:R-:W4:Y:S01]  /*d990*/  MUFU.EX2 R37, R37 ;  /* 0x0000002500257308 */ /* 0x000f220000000800 */
[----:B------:R-:W-:Y:S01]  /*d9a0*/  FFMA.FTZ R28, R68, R13, -R25 ;  /* 0x0000000d441c7223 */ /* 0x000fe20000010819 */
[----:B------:R-:W-:Y:S01]  /*d9b0*/  PRMT R21, R190, 0x654, R21 ;  /* 0x00000654be157816 */ /* 0x000fe20000000015 */
[----:B0-----:R-:W-:-:S05]  /*d9c0*/  FADD.FTZ R41, R152, R35 ;  /* 0x0000002398297221 */ /* 0x001fca0000010000 */
        /* <DEDUP_REMOVED lines=12> */
[----:B------:R-:W-:Y:S01]  /*da90*/  IMAD.MOV.U32 R25, RZ, RZ, 0x40000040 ;  /* 0x40000040ff197424 */ /* 0x000fe200078e00ff */
[----:B------:R5:W-:Y:S03]  /*daa0*/  SYNCS.ARRIVE.TRANS64.RED.A1T0 RZ, [R21+URZ], RZ ;  /* 0x000000ff15ff79a7 */ /* 0x000be6000810043f */
[----:B------:R-:W2:Y:S01]  /*dab0*/  MUFU.EX2 R12, R12 ;  /* 0x0000000c000c7308 */ /* 0x000ea20000000800 */
[----:B-1----:R-:W-:Y:S01]  /*dac0*/  FADD.FTZ R36, R154, R41 ;  /* 0x000000299a247221 */ /* 0x002fe20000010000 */
[----:B------:R-:W-:-:S06]  /*dad0*/  IMAD R20, R22, 0x1000, R210 ;  /* 0x0000100016147824 */ /* 0x000fcc00078e02d2 */
[----:B------:R-:W1:Y:S01]  /*dae0*/  MUFU.EX2 R39, R39 ;  /* 0x0000002700277308 */ /* 0x000e620000000800 */
[----:B-----5:R-:W-:Y:S01]  /*daf0*/  IMAD.MOV.U32 R21, RZ, RZ, 0x40000040 ;  /* 0x40000040ff157424 */ /* 0x020fe200078e00ff */
[----:B------:R-:W-:Y:S01]  /*db00*/  R2UR UR11, R25 ;  /* 0x00000000190b72ca */ /* 0x000fe200000e0000 */
[----:B---3--:R-:W-:-:S05]  /*db10*/  FADD.FTZ R34, R153, R0 ;  /* 0x0000000099227221 */ /* 0x008fca0000010000 */
[----:B------:R-:W3:Y:S01]  /*db20*/  MUFU.EX2 R165, R165 ;  /* 0x000000a500a57308 */ /* 0x000ee20000000800 */
[----:B----4-:R-:W-:Y:S01]  /*db30*/  FADD.FTZ R25, R37, R36 ;  /* 0x0000002425197221 */ /* 0x010fe20000010000 */
[----:B------:R-:W-:-:S06]  /*db40*/  VIADD R24, R20, 0x80 ;  /* 0x0000008014187836 */ /* 0x000fcc0000000000 */
[----:B------:R-:W4:Y:S01]  /*db50*/  MUFU.EX2 R166, R166 ;  /* 0x000000a600a67308 */ /* 0x000f220000000800 */
[----:B------:R-:W-:Y:S01]  /*db60*/  R2UR UR7, R21 ;  /* 0x00000000150772ca */ /* 0x000fe200000e0000 */
[----:B0-----:R-:W-:-:S06]  /*db70*/  FADD.FTZ R21, R155, R34 ;  /* 0x000000229b157221 */ /* 0x001fcc0000010000 */
[----:B------:R-:W0:Y:S01]  /*db80*/  MUFU.EX2 R28, R28 ;  /* 0x0000001c001c7308 */ /* 0x000e220000000800 */
[----:B------:R-:W-:Y:S01]  /*db90*/  FADD.FTZ R36, R164, R25 ;  /* 0x00000019a4247221 */ /* 0x000fe20000010000 */
[----:B------:R-:W-:-:S06]  /*dba0*/  IMAD.MOV.U32 R25, RZ, RZ, 0x40000040 ;  /* 0x40000040ff197424 */ /* 0x000fcc00078e00ff */
[----:B------:R-:W5:Y:S01]  /*dbb0*/  MUFU.EX2 R33, R33 ;  /* 0x0000002100217308 */ /* 0x000f620000000800 */
[----:B------:R-:W-:Y:S01]  /*dbc0*/  R2UR UR10, R24 ;  /* 0x00000000180a72ca */ /* 0x000fe200000e0000 */
[----:B------:R-:W-:Y:S02]  /*dbd0*/  VIADD R24, R20, 0x100 ;  /* 0x0000010014187836 */ /* 0x000fe40000000000 */
[----:B--2---:R-:W-:-:S04]  /*dbe0*/  FADD.FTZ R34, R12, R21 ;  /* 0x000000150c227221 */ /* 0x004fc80000010000 */
[----:B------:R-:W2:Y:S01]  /*dbf0*/  MUFU.EX2 R167, R167 ;  /* 0x000000a700a77308 */ /* 0x000ea20000000800 */
[C---:B------:R-:W-:Y:S01]  /*dc00*/  R2UR UR6, R20.reuse ;  /* 0x00000000140672ca */ /* 0x040fe200000e0000 */
[----:B------:R-:W-:Y:S02]  /*dc10*/  VIADD R20, R20, 0x180 ;  /* 0x0000018014147836 */ /* 0x000fe40000000000 */
[----:B-1----:R-:W-:-:S04]  /*dc20*/  FADD.FTZ R41, R39, R36 ;  /* 0x0000002427297221 */ /* 0x002fc80000010000 */
[----:B------:R-:W1:Y:S01]  /*dc30*/  MUFU.EX2 R160, R160 ;  /* 0x000000a000a07308 */ /* 0x000e620000000800 */
[----:B------:R-:W-:Y:S01]  /*dc40*/  R2UR UR15, R25 ;  /* 0x00000000190f72ca */ /* 0x000fe200000e0000 */
[----:B---3--:R-:W-:-:S06]  /*dc50*/  FADD.FTZ R25, R165, R34 ;  /* 0x00000022a5197221 */ /* 0x008fcc0000010000 */
[----:B------:R-:W3:Y:S01]  /*dc60*/  MUFU.EX2 R26, R26 ;  /* 0x0000001a001a7308 */ /* 0x000ee20000000800 */
[----:B------:R-:W-:Y:S01]  /*dc70*/  R2UR UR14, R24 ;  /* 0x00000000180e72ca */ /* 0x000fe200000e0000 */
[----:B------:R-:W-:Y:S02]  /*dc80*/  IMAD.MOV.U32 R21, RZ, RZ, 0x40000040 ;  /* 0x40000040ff157424 */ /* 0x000fe400078e00ff */
[----:B----4-:R-:W-:-:S04]  /*dc90*/  FADD.FTZ R24, R166, R41 ;  /* 0x00000029a6187221 */ /* 0x010fc80000010000 */
[----:B------:R-:W4:Y:S01]  /*dca0*/  MUFU.EX2 R29, R29 ;  /* 0x0000001d001d7308 */ /* 0x000f220000000800 */
[----:B------:R-:W-:Y:S01]  /*dcb0*/  R2UR UR18, R20 ;  /* 0x00000000141272ca */ /* 0x000fe200000e0000 */
[----:B0-----:R-:W-:-:S06]  /*dcc0*/  FADD.FTZ R20, R28, R25 ;  /* 0x000000191c147221 */ /* 0x001fcc0000010000 */
[----:B------:R-:W0:Y:S01]  /*dcd0*/  MUFU.EX2 R161, R161 ;  /* 0x000000a100a17308 */ /* 0x000e220000000800 */
[----:B-----5:R-:W-:Y:S01]  /*dce0*/  FADD.FTZ R25, R33, R24 ;  /* 0x0000001821197221 */ /* 0x020fe20000010000 */
[----:B------:R-:W-:-:S06]  /*dcf0*/  R2UR UR19, R21 ;  /* 0x00000000151372ca */ /* 0x000fcc00000e0000 */
[----:B------:R-:W5:Y:S01]  /*dd00*/  MUFU.EX2 R162, R162 ;  /* 0x000000a200a27308 */ /* 0x000f620000000800 */
[----:B--2---:R-:W-:-:S07]  /*dd10*/  FADD.FTZ R21, R167, R20 ;  /* 0x00000014a7157221 */ /* 0x004fce0000010000 */
[----:B------:R-:W2:Y:S01]  /*dd20*/  MUFU.EX2 R30, R46 ;  /* 0x0000002e001e7308 */ /* 0x000ea20000000800 */
[----:B-1----:R-:W-:Y:S01]  /*dd30*/  FADD.FTZ R24, R160, R25 ;  /* 0x00000019a0187221 */ /* 0x002fe20000010000 */
[----:B---3--:R-:W-:-:S06]  /*dd40*/  FADD.FTZ R20, R26, R21 ;  /* 0x000000151a147221 */ /* 0x008fcc0000010000 */
[----:B------:R-:W1:Y:S01]  /*dd50*/  MUFU.EX2 R31, R31 ;  /* 0x0000001f001f7308 */ /* 0x000e620000000800 */
[----:B----4-:R-:W-:-:S07]  /*dd60*/  FADD.FTZ R25, R29, R24 ;  /* 0x000000181d197221 */ /* 0x010fce0000010000 */
[----:B------:R-:W3:Y:S01]  /*dd70*/  MUFU.EX2 R163, R163 ;  /* 0x000000a300a37308 */ /* 0x000ee20000000800 */
[----:B0-----:R-:W-:-:S07]  /*dd80*/  FADD.FTZ R21, R161, R20 ;  /* 0x00000014a1157221 */ /* 0x001fce0000010000 */
[----:B------:R-:W0:Y:S01]  /*dd90*/  MUFU.EX2 R156, R156 ;  /* 0x0000009c009c7308 */ /* 0x000e220000000800 */
[----:B------:R-:W-:-:S07]  /*dda0*/  F2FP.BF16.F32.PACK_AB R155, R12, R155 ;  /* 0x0000009b0c9b723e */ /* 0x000fce00000010ff */
[----:B------:R-:W4:Y:S01]  /*ddb0*/  MUFU.EX2 R32, R32 ;  /* 0x0000002000207308 */ /* 0x000f220000000800 */
[----:B-----5:R-:W-:Y:S01]  /*ddc0*/  FADD.FTZ R12, R162, R25 ;  /* 0x00000019a20c7221 */ /* 0x020fe20000010000 */
[----:B------:R-:W-:-:S06]  /*ddd0*/  F2FP.BF16.F32.PACK_AB R153, R0, R153 ;  /* 0x000000990099723e */ /* 0x000fcc00000010ff */
[----:B------:R-:W5:Y:S01]  /*dde0*/  MUFU.EX2 R27, R27 ;  /* 0x0000001b001b7308 */ /* 0x000f620000000800 */
[----:B--2---:R-:W-:-:S07]  /*ddf0*/  FADD.FTZ R0, R30, R21 ;  /* 0x000000151e007221 */ /* 0x004fce0000010000 */
[----:B------:R-:W2:Y:S01]  /*de00*/  MUFU.EX2 R157, R157 ;  /* 0x0000009d009d7308 */ /* 0x000ea20000000800 */
[----:B-1----:R-:W-:Y:S01]  /*de10*/  FADD.FTZ R25, R31, R12 ;  /* 0x0000000c1f197221 */ /* 0x002fe20000010000 */
[----:B---3--:R-:W-:-:S06]  /*de20*/  FADD.FTZ R21, R163, R0 ;  /* 0x00000000a3157221 */ /* 0x008fcc0000010000 */
[----:B------:R-:W1:Y:S08]  /*de30*/  MUFU.EX2 R158, R158 ;  /* 0x0000009e009e7308 */ /* 0x000e700000000800 */
[----:B------:R-:W3:Y:S01]  /*de40*/  MUFU.EX2 R38, R38 ;  /* 0x0000002600267308 */ /* 0x000ee20000000800 */
[----:B0-----:R-:W-:Y:S01]  /*de50*/  FADD.FTZ R20, R156, R25 ;  /* 0x000000199c147221 */ /* 0x001fe20000010000 */
[----:B----4-:R-:W-:-:S06]  /*de60*/  FADD.FTZ R0, R32, R21 ;  /* 0x0000001520007221 */ /* 0x010fcc0000010000 */
[----:B------:R-:W0:Y:S08]  /*de70*/  MUFU.EX2 R15, R15 ;  /* 0x0000000f000f7308 */ /* 0x000e300000000800 */
[----:B------:R-:W4:Y:S01]  /*de80*/  MUFU.EX2 R159, R42 ;  /* 0x0000002a009f7308 */ /* 0x000f220000000800 */
[----:B-----5:R-:W-:-:S07]  /*de90*/  FADD.FTZ R25, R27, R20 ;  /* 0x000000141b197221 */ /* 0x020fce0000010000 */
[----:B------:R-:W5:Y:S01]  /*dea0*/  MUFU.EX2 R12, R64 ;  /* 0x00000040000c7308 */ /* 0x000f620000000800 */
[----:B--2---:R-:W-:Y:S01]  /*deb0*/  FADD.FTZ R21, R157, R0 ;  /* 0x000000009d157221 */ /* 0x004fe20000010000 */
[----:B-1----:R-:W-:Y:S01]  /*dec0*/  FADD.FTZ R0, R158, R25 ;  /* 0x000000199e007221 */ /* 0x002fe20000010000 */
[----:B------:R-:W-:Y:S02]  /*ded0*/  F2FP.BF16.F32.PACK_AB R152, R35, R152 ;  /* 0x000000982398723e */ /* 0x000fe400000010ff */
[----:B---3--:R-:W-:Y:S01]  /*dee0*/  FADD.FTZ R20, R38, R21 ;  /* 0x0000001526147221 */ /* 0x008fe20000010000 */
[----:B------:R-:W-:Y:S01]  /*def0*/  F2FP.BF16.F32.PACK_AB R154, R37, R154 ;  /* 0x0000009a259a723e */ /* 0x000fe200000010ff */
[----:B------:R-:W-:Y:S01]  /*df00*/  BAR.SYNC.DEFER_BLOCKING 0xf, 0x100 ;  /* 0x03c4000000007b1d */ /* 0x000fe20000010000 */
[----:B------:R-:W-:Y:S01]  /*df10*/  F2FP.BF16.F32.PACK_AB R164, R39, R164 ;  /* 0x000000a427a4723e */ /* 0x000fe200000010ff */
[----:B0-----:R-:W-:Y:S01]  /*df20*/  FADD.FTZ R0, R15, R0 ;  /* 0x000000000f007221 */ /* 0x001fe20000010000 */
[----:B------:R-:W-:-:S02]  /*df30*/  F2FP.BF16.F32.PACK_AB R165, R28, R165 ;  /* 0x000000a51ca5723e */ /* 0x000fc400000010ff */
[----:B------:R-:W-:Y:S02]  /*df40*/  F2FP.BF16.F32.PACK_AB R166, R33, R166 ;  /* 0x000000a621a6723e */ /* 0x000fe400000010ff */
[----:B------:R-:W-:Y:S02]  /*df50*/  F2FP.BF16.F32.PACK_AB R167, R26, R167 ;  /* 0x000000a71aa7723e */ /* 0x000fe400000010ff */
[----:B------:R-:W-:Y:S01]  /*df60*/  F2FP.BF16.F32.PACK_AB R158, R15, R158 ;  /* 0x0000009e0f9e723e */ /* 0x000fe200000010ff */
[----:B----4-:R-:W-:Y:S01]  /*df70*/  FADD.FTZ R15, R159, R20 ;  /* 0x000000149f0f7221 */ /* 0x010fe20000010000 */
[----:B------:R-:W-:Y:S02]  /*df80*/  F2FP.BF16.F32.PACK_AB R160, R29, R160 ;  /* 0x000000a01da0723e */ /* 0x000fe400000010ff */
[----:B------:R-:W-:Y:S02]  /*df90*/  F2FP.BF16.F32.PACK_AB R161, R30, R161 ;  /* 0x000000a11ea1723e */ /* 0x000fe400000010ff */
[----:B------:R-:W-:-:S02]  /*dfa0*/  F2FP.BF16.F32.PACK_AB R162, R31, R162 ;  /* 0x000000a21fa2723e */ /* 0x000fc400000010ff */
[----:B------:R-:W-:Y:S02]  /*dfb0*/  F2FP.BF16.F32.PACK_AB R163, R32, R163 ;  /* 0x000000a320a3723e */ /* 0x000fe400000010ff */
[----:B------:R-:W-:Y:S02]  /*dfc0*/  F2FP.BF16.F32.PACK_AB R156, R27, R156 ;  /* 0x0000009c1b9c723e */ /* 0x000fe400000010ff */
[----:B------:R-:W-:Y:S02]  /*dfd0*/  F2FP.BF16.F32.PACK_AB R157, R38, R157 ;  /* 0x0000009d269d723e */ /* 0x000fe400000010ff */
[----:B-----5:R-:W-:Y:S01]  /*dfe0*/  F2FP.BF16.F32.PACK_AB R159, R12, R159 ;  /* 0x0000009f0c9f723e */ /* 0x020fe200000010ff */
[----:B------:R-:W-:Y:S04]  /*dff0*/  STSM.16.M88.4 [R227+0x36400], R152 ;  /* 0x03640098e3007844 */ /* 0x000fe80000000200 */
[----:B------:R0:W-:Y:S04]  /*e000*/  STSM.16.M88.4 [R57], R164 ;  /* 0x000000a439007844 */ /* 0x0001e80000000200 */
[----:B------:R1:W-:Y:S04]  /*e010*/  STSM.16.M88.4 [R228], R160 ;  /* 0x000000a0e4007844 */ /* 0x0003e80000000200 */
[----:B------:R1:W-:Y:S01]  /*e020*/  STSM.16.M88.4 [R229], R156 ;  /* 0x0000009ce5007844 */ /* 0x0003e20000000200 */
[----:B0-----:R-:W-:-:S06]  /*e030*/  WARPGROUP.ARRIVE ;  /* 0x00000000000079c5 */ /* 0x001fcc0000000000 */
        /* <DEDUP_REMOVED lines=8> */
[----:B------:R-:W-:Y:S01]  /*e0c0*/  HGMMA.64x256x16.F32.BF16 R24, R160, gdesc[UR12].tnspB, R24, gsb0 ;  /* 0x43e0000ca0187df0 */ /* 0x000fe20008001818 */
[----:B------:R-:W-:Y:S01]  /*e0d0*/  LOP3.LUT R16, R16, 0xfffffffd, RZ, 0xc0, !PT ;  /* 0xfffffffd10107812 */ /* 0x000fe200078ec0ff */
[----:B------:R-:W-:-:S03]  /*e0e0*/  FADD.FTZ R12, R12, R15 ;  /* 0x0000000f0c0c7221 */ /* 0x000fc60000010000 */
[----:B------:R-:W-:Y:S01]  /*e0f0*/  @P5 LOP3.LUT R16, R16, 0x2, RZ, 0xfc, !PT ;  /* 0x0000000210105812 */ /* 0x000fe200078efcff */
[----:B------:R-:W-:Y:S02]  /*e100*/  WARPGROUP.DEPBAR.LE gsb0, 0x0 ;  /* 0x00008000000079c5 */ /* 0x000fe40000010000 */
[----:B------:R-:W-:-:S15]  /*e110*/  WARPGROUP.ARRIVE ;  /* 0x00000000000079c5 */ /* 0x000fde0000000000 */
[----:B------:R-:W-:-:S05]  /*e120*/  NOP ;  /* 0x0000000000007918 */ /* 0x000fca0000000000 */
        /* <DEDUP_REMOVED lines=12> */
.L_x_8692:
[----:B------:R-:W2:Y:S01]  /*e1f0*/  LDL R21, [R1+0xc] ;  /* 0x00000c0001157983 */ /* 0x000ea20000100800 */
[----:B------:R-:W-:Y:S01]  /*e200*/  VIADD R14, R14, 0x38860 ;  /* 0x000388600e0e7836 */ /* 0x000fe20000000000 */
[----:B------:R-:W0:Y:S01]  /*e210*/  @P5 LDC R15, c[0x0][0x44c] ;  /* 0x00011300ff0f5b82 */ /* 0x000e220000000800 */
[----:B------:R-:W-:Y:S01]  /*e220*/  IMAD.MOV.U32 R20, RZ, RZ, R214 ;  /* 0x000000ffff147224 */ /* 0x000fe200078e00d6 */
[----:B------:R-:W-:Y:S01]  /*e230*/  ULDC UR38, c[0x0][0xad0] ;  /* 0x0002b40000267ab9 */ /* 0x000fe20000000800 */
[----:B------:R-:W-:Y:S01]  /*e240*/  ULDC UR39, c[0x0][0xad0] ;  /* 0x0002b40000277ab9 */ /* 0x000fe20000000800 */
[----:B------:R-:W-:Y:S01]  /*e250*/  PRMT R14, R190, 0x654, R14 ;  /* 0x00000654be0e7816 */ /* 0x000fe2000000000e */
[----:B------:R-:W-:Y:S01]  /*e260*/  ULDC UR36, c[0x0][0xa80] ;  /* 0x0002a00000247ab9 */ /* 0x000fe20000000800 */
[----:B------:R-:W-:Y:S01]  /*e270*/  ULDC UR37, c[0x0][0xa80] ;  /* 0x0002a00000257ab9 */ /* 0x000fe20000000800 */
[----:B------:R-:W-:Y:S01]  /*e280*/  BSSY B1, `(.L_x_8693) ;  /* 0x00003ce000017945 */ /* 0x000fe20003800000 */
[----:B------:R1:W-:Y:S02]  /*e290*/  SYNCS.ARRIVE.TRANS64.RED.A1T0 RZ, [R14+URZ], RZ ;  /* 0x000000ff0eff79a7 */ /* 0x0003e4000810043f */
[----:B-1----:R-:W1:Y:S01]  /*e2a0*/  @P5 LDC R14, c[0x0][0x450] ;  /* 0x00011400ff0e5b82 */ /* 0x002e620000000800 */
[----:B0-----:R-:W-:-:S05]  /*e2b0*/  @P5 IMAD.HI.U32 R15, R214, R15, RZ ;  /* 0x0000000fd60f5227 */ /* 0x001fca00078e00ff */
[----:B-1----:R-:W-:-:S04]  /*e2c0*/  @P5 SHF.R.U32.HI R20, RZ, R14, R15 ;  /* 0x0000000eff145219 */ /* 0x002fc8000001160f */
[----:B------:R-:W-:-:S04]  /*e2d0*/  IADD3 R14, R20, R213, -R208 ;  /* 0x000000d5140e7210 */ /* 0x000fc80007ffe8d0 */
[----:B------:R-:W-:-:S04]  /*e2e0*/  SHF.R.S32.HI R15, RZ, 0x1f, R14 ;  /* 0x0000001fff0f7819 */ /* 0x000fc8000001140e */
[----:B------:R-:W-:Y:S01]  /*e2f0*/  LEA.HI R15, R15, R14, RZ, 0x6 ;  /* 0x0000000e0f0f7211 */ /* 0x000fe200078f30ff */
[----:B------:R-:W-:-:S03]  /*e300*/  VIADD R14, R170, 0xfffffffe ;  /* 0xfffffffeaa0e7836 */ /* 0x000fc60000000000 */
[----:B------:R-:W-:-:S04]  /*e310*/  SHF.R.S32.HI R211, RZ, 0x6, R15 ;  /* 0x00000006ffd37819 */ /* 0x000fc8000001140f */
[----:B--2---:R-:W-:-:S04]  /*e320*/  VIMNMX R211, R21, R211, !PT ;  /* 0x000000d315d37248 */ /* 0x004fc80007fe0100 */
[----:B------:R-:W-:-:S13]  /*e330*/  ISETP.GE.AND P1, PT, R14, R211, PT ;  /* 0x000000d30e00720c */ /* 0x000fda0003f26270 */
[----:B------:R-:W-:Y:S05]  /*e340*/  @!P1 BRA `(.L_x_8694) ;  /* 0x0000003c00049947 */ /* 0x000fea0003800000 */
[----:B------:R-:W-:Y:S01]  /*e350*/  BSSY B0, `(.L_x_8694) ;  /* 0x00003c0000007945 */ /* 0x000fe20003800000 */
[----:B------:R-:W-:Y:S02]  /*e360*/  IMAD.MOV.U32 R21, RZ, RZ, R169 ;  /* 0x000000ffff157224 */ /* 0x000fe400078e00a9 */
[----:B------:R-:W-:Y:S02]  /*e370*/  IMAD.MOV.U32 R20, RZ, RZ, R168 ;  /* 0x000000ffff147224 */ /* 0x000fe400078e00a8 */
[----:B------:R-:W-:-:S07]  /*e380*/  IMAD.MOV.U32 R197, RZ, RZ, R22 ;  /* 0x000000ffffc57224 */ /* 0x000fce00078e0016 */
.L_x_8707:
[----:B------:R-:W-:-:S05]  /*e390*/  VIADD R22, R197, 0x1 ;  /* 0x00000001c5167836 */ /* 0x000fca0000000000 */
[----:B------:R-:W-:-:S04]  /*e3a0*/  ISETP.NE.AND P1, PT, R22, 0x2, PT ;  /* 0x000000021600780c */ /* 0x000fc80003f25270 */
[----:B------:R-:W-:Y:S02]  /*e3b0*/  SEL R13, RZ, 0x1, P1 ;  /* 0x00000001ff0d7807 */ /* 0x000fe40000800000 */
[----:B------:R-:W-:Y:S02]  /*e3c0*/  SEL R22, R22, RZ, P1 ;  /* 0x000000ff16167207 */ /* 0x000fe40000800000 */
[----:B------:R-:W-:Y:S01]  /*e3d0*/  LOP3.LUT R23, R23, R13, RZ, 0x3c, !PT ;  /* 0x0000000d17177212 */ /* 0x000fe200078e3cff */
[----:B0-----:R-:W-:Y:S06]  /*e3e0*/  @!P0 BRA `(.L_x_8695) ;  /* 0x0000000000048947 */ /* 0x001fec0003800000 */
[----:B------:R-:W-:Y:S01]  /*e3f0*/  BPT.TRAP 0x1 ;  /* 0x000000040000795c */ /* 0x000fe20000300000 */
.L_x_8695:
[----:B------:R-:W-:Y:S01]  /*e400*/  IMAD R15, R22, 0x8, R17 ;  /* 0x00000008160f7824 */ /* 0x000fe200078e0211 */
[----:B------:R-:W-:-:S04]  /*e410*/  SHF.L.U32 R13, R23, 0x1f, RZ ;  /* 0x0000001f170d7819 */ /* 0x000fc800000006ff */
[----:B------:R0:W1:Y:S01]  /*e420*/  SYNCS.PHASECHK.TRANS64.TRYWAIT P1, [R15+URZ+0x38830], R13 ;  /* 0x0388300d0f0075a7 */ /* 0x000062000802017f */
[----:B------:R-:W-:Y:S05]  /*e430*/  @!P0 BRA `(.L_x_8696) ;  /* 0x0000000000048947 */ /* 0x000fea0003800000 */
[----:B------:R-:W-:Y:S01]  /*e440*/  BPT.TRAP 0x1 ;  /* 0x000000040000795c */ /* 0x000fe20000300000 */
.L_x_8696:
[----:B------:R-:W-:Y:S01]  /*e450*/  BSSY B2, `(.L_x_8697) ;  /* 0x0000006000027945 */ /* 0x000fe20003800000 */
[----:B------:R-:W-:Y:S02]  /*e460*/  IMAD R156, R22, 0x200, R206 ;  /* 0x00000200169c7824 */ /* 0x000fe400078e02ce */
[----:B------:R-:W-:Y:S01]  /*e470*/  IMAD.MOV.U32 R157, RZ, RZ, 0x40000040 ;  /* 0x40000040ff9d7424 */ /* 0x000fe200078e00ff */
[----:B-1----:R-:W-:Y:S06]  /*e480*/  @P1 BRA `(.L_x_8698) ;  /* 0x0000000000081947 */ /* 0x002fec0003800000 */
[----:B------:R-:W1:Y:S02]  /*e490*/  SYNCS.PHASECHK.TRANS64.TRYWAIT P1, [R15+URZ+0x38830], R13 ;  /* 0x0388300d0f0075a7 */ /* 0x000e64000802017f */
[----:B-1----:R-:W-:Y:S05]  /*e4a0*/  @!P1 BRA `(.L_x_8699) ;  /* 0x0000016c00489947 */ /* 0x002fea0003800000 */
.L_x_8698:
[----:B------:R-:W-:Y:S05]  /*e4b0*/  BSYNC B2 ;  /* 0x0000000000027941 */ /* 0x000fea0003800000 */
.L_x_8697:
        /* <DEDUP_REMOVED lines=36> */
.L_x_8700:
[----:B------:R2:W3:Y:S01]  /*e700*/  SYNCS.PHASECHK.TRANS64.TRYWAIT P1, [R15+URZ+0x38850], R13 ;  /* 0x0388500d0f0075a7 */ /* 0x0004e2000802017f */
[----:B------:R-:W-:Y:S05]  /*e710*/  @!P0 BRA `(.L_x_8701) ;  /* 0x0000000000048947 */ /* 0x000fea0003800000 */
[----:B------:R-:W-:Y:S01]  /*e720*/  BPT.TRAP 0x1 ;  /* 0x000000040000795c */ /* 0x000fe20000300000 */
.L_x_8701:
[----:B------:R-:W-:Y:S04]  /*e730*/  BSSY B2, `(.L_x_8702) ;  /* 0x0000004000027945 */ /* 0x000fe80003800000 */
[----:B---3--:R-:W-:Y:S05]  /*e740*/  @P1 BRA `(.L_x_8703) ;  /* 0x0000000000081947 */ /* 0x008fea0003800000 */
[----:B------:R-:W3:Y:S02]  /*e750*/  SYNCS.PHASECHK.TRANS64.TRYWAIT P1, [R15+URZ+0x38850], R13 ;  /* 0x0388500d0f0075a7 */ /* 0x000ee4000802017f */
[----:B---3--:R-:W-:Y:S05]  /*e760*/  @!P1 BRA `(.L_x_8704) ;  /* 0x0000016800ac9947 */ /* 0x008fea0003800000 */
.L_x_8703:
[----:B------:R-:W-:Y:S05]  /*e770*/  BSYNC B2 ;  /* 0x0000000000027941 */ /* 0x000fea0003800000 */
.L_x_8702:
[----:B------:R-:W-:Y:S01]  /*e780*/  IMAD R198, R22, 0x1000, R207 ;  /* 0x0000100016c67824 */ /* 0x000fe200078e02cf */
[----:B------:R-:W-:Y:S01]  /*e790*/  R2UR UR4, R2 ;  /* 0x00000000020472ca */ /* 0x000fe200000e0000 */
[----:B------:R-:W-:Y:S01]  /*e7a0*/  IMAD.MOV.U32 R199, RZ, RZ, 0x40000040 ;  /* 0x40000040ffc77424 */ /* 0x000fe200078e00ff */
[----:B------:R-:W-:Y:S01]  /*e7b0*/  R2UR UR5, R3 ;  /* 0x00000000030572ca */ /* 0x000fe200000e0000 */
[----:B------:R-:W-:Y:S01]  /*e7c0*/  WARPGROUP.ARRIVE ;  /* 0x00000000000079c5 */ /* 0x000fe20000000000 */
[----:B------:R-:W-:Y:S01]  /*e7d0*/  R2UR UR6, R198 ;  /* 0x00000000c60672ca */ /* 0x000fe200000e0000 */
[C---:B------:R-:W-:Y:S01]  /*e7e0*/  VIADD R200, R2.reuse, 0x2 ;  /* 0x0000000202c87836 */ /* 0x040fe20000000000 */
[----:B------:R-:W-:Y:S01]  /*e7f0*/  R2UR UR7, R199 ;  /* 0x00000000c70772ca */ /* 0x000fe200000e0000 */
[----:B------:R-:W-:Y:S02]  /*e800*/  IMAD.MOV.U32 R201, RZ, RZ, 0x40000040 ;  /* 0x40000040ffc97424 */ /* 0x000fe400078e00ff */
[----:B------:R-:W4:Y:S01]  /*e810*/  S2R R202, SR_TID.X ;  /* 0x0000000000ca7919 */ /* 0x000f220000002100 */
[----:B------:R-:W-:-:S02]  /*e820*/  VIADD R203, R2, 0x800 ;  /* 0x0000080002cb7836 */ /* 0x000fc40000000000 */
[----:B------:R-:W-:-:S07]  /*e830*/  IMAD.MOV.U32 R205, RZ, RZ, 0x40000040 ;  /* 0x40000040ffcd7424 */ /* 0x000fce00078e00ff */
        /* <DEDUP_REMOVED lines=9> */
[----:B----4-:R-:W-:-:S05]  /*e8d0*/  SHF.R.U32.HI R202, RZ, 0x7, R202 ;  /* 0x00000007ffca7819 */ /* 0x010fca00000116ca */
[----:B0123--:R0:W1:Y:S02]  /*e8e0*/  SHFL.IDX PT, R13, R202, RZ, 0x1f ;  /* 0x00001fffca0d7589 */ /* 0x00f06400000e0000 */
[----:B0-----:R-:W-:Y:S01]  /*e8f0*/  VIADD R202, R198, 0x800 ;  /* 0x00000800c6ca7836 */ /* 0x001fe20000000000 */
[----:B-1----:R-:W-:Y:S01]  /*e900*/  ISETP.GT.AND P1, PT, R13, 0x7f, PT ;  /* 0x0000007f0d00780c */ /* 0x002fe20003f24270 */
[----:B------:R-:W-:-:S03]  /*e910*/  IMAD.MOV.U32 R13, RZ, RZ, 0x4 ;  /* 0x00000004ff0d7424 */ /* 0x000fc600078e00ff */
        /* <DEDUP_REMOVED lines=312> */
[----:B------:R-:W-:-:S02]  /*fca0*/  IMAD.IADD R200, R204, 0x1, R202 ;  /* 0x00000001ccc87824 */ /* 0x000fc400078e02ca */
[----:B------:R-:W-:Y:S01]  /*fcb0*/  IMAD.IADD R204, R203, 0x1, R204 ;  /* 0x00000001cbcc7824 */ /* 0x000fe200078e02cc */
[----:B------:R-:W-:Y:S02]  /*fcc0*/  WARPGROUP.DEPBAR.LE gsb0, 0x0 ;  /* 0x00008000000079c5 */ /* 0x000fe40000010000 */
[----:B------:R-:W-:-:S06]  /*fcd0*/  WARPGROUP.ARRIVE ;  /* 0x00000000000079c5 */ /* 0x000fcc0000000000 */
[----:B------:R-:W-:Y:S01]  /*fce0*/  HGMMA.64x64x16.F32.BF16 R152, gdesc[UR4], R152, gsb0 ;  /* 0x00e00000049879f0 */ /* 0x000fe20008001898 */
[----:B------:R-:W-:Y:S01]  /*fcf0*/  R2UR UR6, R200 ;  /* 0x00000000c80672ca */ /* 0x000fe200000e0000 */
[----:B------:R-:W-:Y:S01]  /*fd00*/  IMAD.IADD R200, R203, 0x1, R199 ;  /* 0x00000001cbc87824 */ /* 0x000fe200078e02c7 */
[----:B------:R-:W-:Y:S01]  /*fd10*/  R2UR UR7, R201 ;  /* 0x00000000c90772ca */ /* 0x000fe200000e0000 */
[----:B------:R-:W-:Y:S01]  /*fd20*/  IMAD.MOV.U32 R201, RZ, RZ, 0x40000040 ;  /* 0x40000040ffc97424 */ /* 0x000fe200078e00ff */
[----:B------:R-:W-:Y:S02]  /*fd30*/  R2UR UR4, R204 ;  /* 0x00000000cc0472ca */ /* 0x000fe400000e0000 */
[----:B------:R-:W-:Y:S01]  /*fd40*/  R2UR UR5, R205 ;  /* 0x00000000cd0572ca */ /* 0x000fe200000e0000 */
[----:B------:R-:W-:Y:S02]  /*fd50*/  WARPGROUP.DEPBAR.LE gsb0, 0x0 ;  /* 0x00008000000079c5 */ /* 0x000fe40000010000 */
[----:B------:R-:W-:-:S10]  /*fd60*/  WARPGROUP.ARRIVE ;  /* 0x00000000000079c5 */ /* 0x000fd40000000000 */
[----:B------:R-:W-:Y:S01]  /*fd70*/  HGMMA.64x64x16.F32.BF16 R152, gdesc[UR4], R152, gsb0 ;  /* 0x00e00000049879f0 */ /* 0x000fe20008001898 */
[----:B------:R-:W-:Y:S01]  /*fd80*/  R2UR UR4, R200 ;  /* 0x00000000c80472ca */ /* 0x000fe200000e0000 */
[--C-:B------:R-:W-:Y:S01]  /*fd90*/  IMAD.IADD R200, R199, 0x1, R202.reuse ;  /* 0x00000001c7c87824 */ /* 0x100fe200078e02ca */
[----:B------:R-:W-:Y:S01]  /*fda0*/  R2UR UR5, R201 ;  /* 0x00000000c90572ca */ /* 0x000fe200000e0000 */
[----:B------:R-:W-:Y:S02]  /*fdb0*/  IMAD.MOV.U32 R201, RZ, RZ, 0x40000040 ;  /* 0x40000040ffc97424 */ /* 0x000fe400078e00ff */
[----:B------:R-:W-:Y:S01]  /*fdc0*/  IMAD.IADD R202, R13, 0x1, R202 ;  /* 0x000000010dca7824 */ /* 0x000fe200078e02ca */
[----:B------:R-:W-:Y:S01]  /*fdd0*/  R2UR UR6, R200 ;  /* 0x00000000c80672ca */ /* 0x000fe200000e0000 */
[----:B------:R-:W-:Y:S01]  /*fde0*/  IMAD.IADD R200, R203, 0x1, R13 ;  /* 0x00000001cbc87824 */ /* 0x000fe200078e020d */
[----:B------:R-:W-:Y:S01]  /*fdf0*/  R2UR UR7, R201 ;  /* 0x00000000c90772ca */ /* 0x000fe200000e0000 */
[----:B------:R-:W-:-:S02]  /*fe00*/  IMAD.MOV.U32 R201, RZ, RZ, 0x40000040 ;  /* 0x40000040ffc97424 */ /* 0x000fc400078e00ff */
[----:B------:R-:W-:Y:S02]  /*fe10*/  IMAD.MOV.U32 R203, RZ, RZ, 0x40000040 ;  /* 0x40000040ffcb7424 */ /* 0x000fe400078e00ff */
[----:B------:R-:W-:Y:S02]  /*fe20*/  IMAD.MOV.U32 R199, RZ, RZ, 0x40 ;  /* 0x00000040ffc77424 */ /* 0x000fe400078e00ff */
[----:B------:R-:W-:-:S03]  /*fe30*/  IMAD.MOV.U32 R13, RZ, RZ, 0x1000 ;  /* 0x00001000ff0d7424 */ /* 0x000fc600078e00ff */
[----:B------:R-:W-:Y:S02]  /*fe40*/  SEL R199, R199, 0x3e, P1 ;  /* 0x0000003ec7c77807 */ /* 0x000fe40000800000 */
[----:B------:R-:W-:Y:S02]  /*fe50*/  SEL R13, R13, 0xf80, P1 ;  /* 0x00000f800d0d7807 */ /* 0x000fe40000800000 */
[----:B------:R-:W-:Y:S02]  /*fe60*/  LOP3.LUT R199, R199, 0x6, RZ, 0xc0, !PT ;  /* 0x00000006c7c77812 */ /* 0x000fe400078ec0ff */
[----:B------:R-:W-:-:S04]  /*fe70*/  LOP3.LUT R13, R13, 0x1e00, RZ, 0xc0, !PT ;  /* 0x00001e000d0d7812 */ /* 0x000fc800078ec0ff */
[----:B------:R-:W-:Y:S01]  /*fe80*/  IADD3 R198, R199, R13, R198 ;  /* 0x0000000dc7c67210 */ /* 0x000fe20007ffe0c6 */
        /* <DEDUP_REMOVED lines=8> */
[----:B------:R-:W-:Y:S01]  /*ff10*/  IADD3 R200, R199, R13, R2 ;  /* 0x0000000dc7c87210 */ /* 0x000fe20007ffe002 */
[----:B------:R-:W-:Y:S01]  /*ff20*/  IMAD.MOV.U32 R199, RZ, RZ, 0x40000040 ;  /* 0x40000040ffc77424 */ /* 0x000fe200078e00ff */
[----:B------:R-:W-:-:S02]  /*ff30*/  WARPGROUP.DEPBAR.LE gsb0, 0x0 ;  /* 0x00008000000079c5 */ /* 0x000fc40000010000 */
        /* <DEDUP_REMOVED lines=12> */
.L_x_8705:
[----:B------:R-:W2:Y:S01]  /*10000*/  LDL R13, [R1+0x18] ;  /* 0x00001800010d7983 */ /* 0x000ea20000100800 */
[----:B------:R-:W0:Y:S03]  /*10010*/  LDC R198, c[0x0][0x448] ;  /* 0x00011200ffc67b82 */ /* 0x000e260000000800 */
[----:B------:R-:W3:Y:S01]  /*10020*/  LDL R201, [R1+0x10] ;  /* 0x0000100001c97983 */ /* 0x000ee20000100800 */
        /* <DEDUP_REMOVED lines=22> */
[----:B------:R-:W-:Y:S01]  /*10190*/  FMUL.FTZ R175, R175, UR39 ;  /* 0x00000027afaf7c20 */ /* 0x000fe20008410000 */
[----:B------:R-:W-:Y:S01]  /*101a0*/  FMUL.FTZ R178, R178, UR39 ;  /* 0x00000027b2b27c20 */ /* 0x000fe20008410000 */
[----:B------:R-:W4:Y:S09]  /*101b0*/  LDL R203, [R1] ;  /* 0x0000000001cb7983 */ /* 0x000f320000100800 */
[----:B------:R-:W0:Y:S08]  /*101c0*/  @P1 LDC R199, c[0x0][0x44c] ;  /* 0x00011300ffc71b82 */ /* 0x000e300000000800 */
[----:B------:R-:W1:Y:S01]  /*101d0*/  @P1 LDC R198, c[0x0][0x450] ;  /* 0x00011400ffc61b82 */ /* 0x000e620000000800 */
[----:B------:R-:W5:Y:S08]  /*101e0*/  MUFU.TANH R157, R157 ;  /* 0x0000009d009d7308 */ /* 0x000f700000002400 */
        /* <DEDUP_REMOVED lines=10> */
[----:B------:R-:W-:Y:S08]  /*10290*/  MUFU.TANH R155, R155 ;  /* 0x0000009b009b7308 */ /* 0x000ff00000002400 */
        /* <DEDUP_REMOVED lines=8> */
[----:B------:R-:W-:Y:S01]  /*10320*/  MUFU.TANH R174, R174 ;  /* 0x000000ae00ae7308 */ /* 0x000fe20000002400 */
[----:B--2---:R-:W-:-:S04]  /*10330*/  IMAD.IADD R13, R13, 0x1, R214 ;  /* 0x000000010d0d7824 */ /* 0x004fc800078e02d6 */
[----:B0-----:R-:W-:-:S05]  /*10340*/  @P1 IMAD.HI.U32 R199, R13, R199, RZ ;  /* 0x000000c70dc71227 */ /* 0x001fca00078e00ff */
[----:B-1----:R-:W-:-:S05]  /*10350*/  @P1 SHF.R.U32.HI R13, RZ, R198, R199 ;  /* 0x000000c6ff0d1219 */ /* 0x002fca00000116c7 */
[----:B------:R-:W0:Y:S04]  /*10360*/  SHFL.IDX PT, R199, R13, RZ, 0x1c1f ;  /* 0x001c1fff0dc77589 */ /* 0x000e2800000e0000 */
[----:B------:R1:W2:Y:S02]  /*10370*/  SHFL.IDX PT, R200, R13, 0x1, 0x1c1f ;  /* 0x003c1f000dc87f89 */ /* 0x0002a400000e0000 */
[----:B-1----:R-:W-:Y:S01]  /*10380*/  FMUL.FTZ R13, R179, UR39 ;  /* 0x00000027b30d7c20 */ /* 0x002fe20008410000 */
[----:B------:R-:W-:-:S04]  /*10390*/  IMAD.MOV.U32 R179, RZ, RZ, -0x40 ;  /* 0xffffffc0ffb37424 */ /* 0x000fc800078e00ff */
[----:B------:R-:W-:-:S05]  /*103a0*/  IMAD R179, R14, R179, 0x1 ;  /* 0x000000010eb37424 */ /* 0x000fca00078e02b3 */
[----:B---3--:R-:W-:Y:S01]  /*103b0*/  IADD3 R179, R213, R179, -R201 ;  /* 0x000000b3d5b37210 */ /* 0x008fe20007ffe8c9 */
[----:B------:R-:W-:-:S04]  /*103c0*/  FMUL.FTZ R198, R182, UR39 ;  /* 0x00000027b6c67c20 */ /* 0x000fc80008410000 */
[----:B------:R-:W-:-:S04]  /*103d0*/  IMAD.IADD R179, R179, 0x1, -R208 ;  /* 0x00000001b3b37824 */ /* 0x000fc800078e0ad0 */
[----:B0-----:R-:W-:Y:S02]  /*103e0*/  IMAD.IADD R182, R179, 0x1, R199 ;  /* 0x00000001b3b67824 */ /* 0x001fe400078e02c7 */
[----:B------:R-:W-:-:S03]  /*103f0*/  FMUL.FTZ R201, R183, UR39 ;  /* 0x00000027b7c97c20 */ /* 0x000fc60008410000 */
[----:B------:R-:W-:Y:S01]  /*10400*/  ISETP.GT.AND P2, PT, R182, 0x9, PT ;  /* 0x00000009b600780c */ /* 0x000fe20003f44270 */
[----:B--2---:R-:W-:-:S03]  /*10410*/  IMAD.IADD R183, R179, 0x1, R200 ;  /* 0x00000001b3b77824 */ /* 0x004fc600078e02c8 */
[----:B-----5:R-:W-:Y:S02]  /*10420*/  FSEL R157, R157, -INF , P2 ;  /* 0xff8000009d9d7808 */ /* 0x020fe40001000000 */
[C---:B------:R-:W-:Y:S01]  /*10430*/  ISETP.GT.AND P2, PT, R182.reuse, 0x20, PT ;  /* 0x00000020b600780c */ /* 0x040fe20003f44270 */
[----:B------:R-:W0:Y:S01]  /*10440*/  MUFU.TANH R13, R13 ;  /* 0x0000000d000d7308 */ /* 0x000e220000002400 */
[----:B------:R-:W-:Y:S02]  /*10450*/  ISETP.GT.AND P4, PT, R182, RZ, PT ;  /* 0x000000ffb600720c */ /* 0x000fe40003f84270 */
[----:B------:R-:W-:Y:S02]  /*10460*/  FSEL R200, R168, -INF , P2 ;  /* 0xff800000a8c87808 */ /* 0x000fe40001000000 */
[----:B------:R-:W-:Y:S02]  /*10470*/  ISETP.GT.AND P2, PT, R183, 0x9, PT ;  /* 0x00000009b700780c */ /* 0x000fe40003f44270 */
[----:B------:R-:W-:-:S02]  /*10480*/  ISETP.GT.AND P5, PT, R182, 0x1, PT ;  /* 0x00000001b600780c */ /* 0x000fc40003fa4270 */
[----:B------:R-:W-:Y:S02]  /*10490*/  FSEL R152, R152, -INF , P4 ;  /* 0xff80000098987808 */ /* 0x000fe40002000000 */
[C---:B------:R-:W-:Y:S02]  /*104a0*/  ISETP.GT.AND P4, PT, R182.reuse, 0x11, PT ;  /* 0x00000011b600780c */ /* 0x040fe40003f84270 */
[----:B------:R-:W-:Y:S02]  /*104b0*/  FSEL R159, R159, -INF , P2 ;  /* 0xff8000009f9f7808 */ /* 0x000fe40001000000 */
[----:B------:R-:W-:Y:S02]  /*104c0*/  ISETP.GT.AND P1, PT, R182, 0x8, PT ;  /* 0x00000008b600780c */ /* 0x000fe40003f24270 */
[----:B------:R-:W-:Y:S02]  /*104d0*/  FSEL R179, R153, -INF , P5 ;  /* 0xff80000099b37808 */ /* 0x000fe40002800000 */
[----:B------:R-:W-:-:S02]  /*104e0*/  ISETP.GT.AND P2, PT, R183, 0x20, PT ;  /* 0x00000020b700780c */ /* 0x000fc40003f44270 */
[----:B------:R-:W-:Y:S02]  /*104f0*/  ISETP.GT.AND P5, PT, R182, 0x18, PT ;  /* 0x00000018b600780c */ /* 0x000fe40003fa4270 */
[----:B------:R-:W-:Y:S02]  /*10500*/  FSEL R161, R161, -INF , P4 ;  /* 0xff800000a1a17808 */ /* 0x000fe40002000000 */
[----:B------:R-:W-:Y:S02]  /*10510*/  ISETP.GT.AND P4, PT, R183, RZ, PT ;  /* 0x000000ffb700720c */ /* 0x000fe40003f84270 */
[----:B------:R-:W-:Y:S02]  /*10520*/  FSEL R156, R156, -INF , P1 ;  /* 0xff8000009c9c7808 */ /* 0x000fe40000800000 */
[----:B------:R-:W-:Y:S02]  /*10530*/  FSEL R170, R170, -INF , P2 ;  /* 0xff800000aaaa7808 */ /* 0x000fe40001000000 */
[----:B------:R-:W-:-:S02]  /*10540*/  ISETP.GT.AND P1, PT, R182, 0x19, PT ;  /* 0x00000019b600780c */ /* 0x000fc40003f24270 */
[----:B------:R-:W-:Y:S02]  /*10550*/  FSEL R164, R164, -INF , P5 ;  /* 0xff800000a4a47808 */ /* 0x000fe40002800000 */
[C---:B------:R-:W-:Y:S02]  /*10560*/  ISETP.GT.AND P2, PT, R183.reuse, 0x31, PT ;  /* 0x00000031b700780c */ /* 0x040fe40003f44270 */
[----:B------:R-:W-:Y:S02]  /*10570*/  ISETP.GT.AND P5, PT, R183, 0x1, PT ;  /* 0x00000001b700780c */ /* 0x000fe40003fa4270 */
[----:B------:R-:W-:Y:S02]  /*10580*/  FSEL R154, R154, -INF , P4 ;  /* 0xff8000009a9a7808 */ /* 0x000fe40002000000 */
[----:B------:R-:W-:Y:S02]  /*10590*/  ISETP.GT.AND P3, PT, R182, 0x10, PT ;  /* 0x00000010b600780c */ /* 0x000fe40003f64270 */
[----:B------:R-:W-:-:S02]  /*105a0*/  FSEL R165, R165, -INF , P1 ;  /* 0xff800000a5a57808 */ /* 0x000fc40000800000 */
[----:B0-----:R-:W-:Y:S02]  /*105b0*/  FSEL R153, R13, -INF , P2 ;  /* 0xff8000000d997808 */ /* 0x001fe40001000000 */
[----:B------:R-:W-:Y:S02]  /*105c0*/  ISETP.GT.AND P1, PT, R183, 0x8, PT ;  /* 0x00000008b700780c */ /* 0x000fe40003f24270 */
[----:B------:R-:W-:Y:S02]  /*105d0*/  FSEL R155, R155, -INF , P5 ;  /* 0xff8000009b9b7808 */ /* 0x000fe40002800000 */
[----:B------:R-:W-:Y:S02]  /*105e0*/  FMNMX.FTZ R13, R154, R21, !PT ;  /* 0x000000159a0d7209 */ /* 0x000fe40007810000 */
[----:B------:R-:W-:Y:S02]  /*105f0*/  FSEL R160, R160, -INF , P3 ;  /* 0xff800000a0a07808 */ /* 0x000fe40001800000 */
[----:B------:R-:W-:-:S02]  /*10600*/  ISETP.GT.AND P3, PT, R182, 0x21, PT ;  /* 0x00000021b600780c */ /* 0x000fc40003f64270 */
[----:B------:R-:W-:Y:S02]  /*10610*/  FSEL R158, R158, -INF , P1 ;  /* 0xff8000009e9e7808 */ /* 0x000fe40000800000 */
[----:B------:R-:W-:Y:S01]  /*10620*/  FMNMX.FTZ R13, R155, R13, !PT ;  /* 0x0000000d9b0d7209 */ /* 0x000fe20007810000 */
[----:B------:R0:W-:Y:S03]  /*10630*/  MUFU.TANH R199, R201 ;  /* 0x000000c900c77308 */ /* 0x0001e60000002400 */
[----:B------:R-:W-:Y:S02]  /*10640*/  FMNMX.FTZ R13, R158, R13, !PT ;  /* 0x0000000d9e0d7209 */ /* 0x000fe40007810000 */
[----:B0-----:R-:W-:Y:S02]  /*10650*/  FSEL R201, R169, -INF , P3 ;  /* 0xff800000a9c97808 */ /* 0x001fe40001800000 */
[----:B------:R-:W-:-:S02]  /*10660*/  ISETP.GT.AND P3, PT, R183, 0x10, PT ;  /* 0x00000010b700780c */ /* 0x000fc40003f64270 */
[----:B------:R-:W-:Y:S02]  /*10670*/  ISETP.GT.AND P4, PT, R183, 0x11, PT ;  /* 0x00000011b700780c */ /* 0x000fe40003f84270 */
[----:B------:R-:W-:Y:S02]  /*10680*/  FSEL R162, R162, -INF , P3 ;  /* 0xff800000a2a27808 */ /* 0x000fe40001800000 */
[----:B------:R-:W-:Y:S02]  /*10690*/  FMNMX.FTZ R13, R159, R13, !PT ;  /* 0x0000000d9f0d7209 */ /* 0x000fe40007810000 */
[----:B------:R-:W-:Y:S02]  /*106a0*/  ISETP.GT.AND P5, PT, R183, 0x18, PT ;  /* 0x00000018b700780c */ /* 0x000fe40003fa4270 */
[----:B------:R-:W-:Y:S02]  /*106b0*/  FSEL R163, R163, -INF , P4 ;  /* 0xff800000a3a37808 */ /* 0x000fe40002000000 */
[----:B------:R-:W-:-:S02]  /*106c0*/  FMNMX.FTZ R13, R162, R13, !PT ;  /* 0x0000000da20d7209 */ /* 0x000fc40007810000 */
[----:B------:R-:W-:Y:S02]  /*106d0*/  ISETP.GT.AND P1, PT, R183, 0x19, PT ;  /* 0x00000019b700780c */ /* 0x000fe40003f24270 */
[----:B------:R-:W-:Y:S02]  /*106e0*/  FSEL R166, R166, -INF , P5 ;  /* 0xff800000a6a67808 */ /* 0x000fe40002800000 */
[----:B------:R-:W-:Y:S01]  /*106f0*/  FMNMX.FTZ R13, R163, R13, !PT ;  /* 0x0000000da30d7209 */ /* 0x000fe20007810000 */
[----:B------:R-:W0:Y:S01]  /*10700*/  MUFU.TANH R175, R175 ;  /* 0x000000af00af7308 */ /* 0x000e220000002400 */
[----:B------:R-:W-:Y:S02]  /*10710*/  FSEL R167, R167, -INF , P1 ;  /* 0xff800000a7a77808 */ /* 0x000fe40000800000 */
[----:B------:R-:W-:Y:S02]  /*10720*/  FMNMX.FTZ R13, R166, R13, !PT ;  /* 0x0000000da60d7209 */ /* 0x000fe40007810000 */
[----:B------:R-:W-:-:S02]  /*10730*/  ISETP.GT.AND P3, PT, R183, 0x21, PT ;  /* 0x00000021b700780c */ /* 0x000fc40003f64270 */
[----:B------:R-:W-:Y:S01]  /*10740*/  FMNMX.FTZ R13, R167, R13, !PT ;  /* 0x0000000da70d7209 */ /* 0x000fe20007810000 */
[----:B------:R-:W1:Y:S01]  /*10750*/  MUFU.TANH R178, R178 ;  /* 0x000000b200b27308 */ /* 0x000e620000002400 */
[----:B------:R-:W-:Y:S02]  /*10760*/  ISETP.GT.AND P4, PT, R183, 0x28, PT ;  /* 0x00000028b700780c */ /* 0x000fe40003f84270 */
[----:B------:R-:W-:Y:S02]  /*10770*/  FSEL R171, R171, -INF , P3 ;  /* 0xff800000abab7808 */ /* 0x000fe40001800000 */
[----:B------:R-:W-:Y:S02]  /*10780*/  FMNMX.FTZ R13, R170, R13, !PT ;  /* 0x0000000daa0d7209 */ /* 0x000fe40007810000 */
[----:B------:R-:W-:Y:S01]  /*10790*/  ISETP.GT.AND P5, PT, R183, 0x29, PT ;  /* 0x00000029b700780c */ /* 0x000fe20003fa4270 */
[----:B------:R-:W2:Y:S01]  /*107a0*/  MUFU.TANH R198, R198 ;  /* 0x000000c600c67308 */ /* 0x000ea20000002400 */
[----:B------:R-:W-:-:S02]  /*107b0*/  FSEL R174, R174, -INF , P4 ;  /* 0xff800000aeae7808 */ /* 0x000fc40002000000 */
[----:B------:R-:W-:Y:S02]  /*107c0*/  FMNMX.FTZ R13, R171, R13, !PT ;  /* 0x0000000dab0d7209 */ /* 0x000fe40007810000 */
[----:B------:R-:W-:Y:S02]  /*107d0*/  ISETP.GT.AND P1, PT, R183, 0x30, PT ;  /* 0x00000030b700780c */ /* 0x000fe40003f24270 */
[----:B0-----:R-:W-:Y:S02]  /*107e0*/  FSEL R175, R175, -INF , P5 ;  /* 0xff800000afaf7808 */ /* 0x001fe40002800000 */
[----:B------:R-:W-:Y:S02]  /*107f0*/  FMNMX.FTZ R13, R174, R13, !PT ;  /* 0x0000000dae0d7209 */ /* 0x000fe40007810000 */
[----:B-1----:R-:W-:Y:S02]  /*10800*/  FSEL R178, R178, -INF , P1 ;  /* 0xff800000b2b27808 */ /* 0x002fe40000800000 */
[----:B------:R-:W-:-:S02]  /*10810*/  FMNMX.FTZ R13, R175, R13, !PT ;  /* 0x0000000daf0d7209 */ /* 0x000fc40007810000 */
[C---:B------:R-:W-:Y:S02]  /*10820*/  ISETP.GT.AND P3, PT, R183.reuse, 0x38, PT ;  /* 0x00000038b700780c */ /* 0x040fe40003f64270 */
[----:B------:R-:W-:Y:S02]  /*10830*/  FMNMX.FTZ R13, R178, R13, !PT ;  /* 0x0000000db20d7209 */ /* 0x000fe40007810000 */
[----:B------:R-:W-:Y:S02]  /*10840*/  ISETP.GT.AND P4, PT, R183, 0x39, PT ;  /* 0x00000039b700780c */ /* 0x000fe40003f84270 */
[----:B--2---:R-:W-:Y:S02]  /*10850*/  FSEL R198, R198, -INF , P3 ;  /* 0xff800000c6c67808 */ /* 0x004fe40001800000 */
[----:B------:R-:W-:Y:S02]  /*10860*/  FMNMX.FTZ R13, R153, R13, !PT ;  /* 0x0000000d990d7209 */ /* 0x000fe40007810000 */
[----:B------:R-:W-:-:S02]  /*10870*/  FSEL R199, R199, -INF , P4 ;  /* 0xff800000c7c77808 */ /* 0x000fc40002000000 */
[----:B------:R-:W-:-:S04]  /*10880*/  FMNMX.FTZ R13, R198, R13, !PT ;  /* 0x0000000dc60d7209 */ /* 0x000fc80007810000 */
[----:B------:R-:W-:-:S05]  /*10890*/  FMNMX.FTZ R13, R199, R13, !PT ;  /* 0x0000000dc70d7209 */ /* 0x000fca0007810000 */
[----:B------:R-:W0:Y:S02]  /*108a0*/  SHFL.BFLY PT, R168, R13, 0x2, 0x1f ;  /* 0x0c401f000da87f89 */ /* 0x000e2400000e0000 */
[----:B0-----:R-:W-:-:S05]  /*108b0*/  FMNMX.FTZ R168, R13, R168, !PT ;  /* 0x000000a80da87209 */ /* 0x001fca0007810000 */
[----:B------:R-:W0:Y:S01]  /*108c0*/  SHFL.BFLY PT, R169, R168, 0x1, 0x1f ;  /* 0x0c201f00a8a97f89 */ /* 0x000e2200000e0000 */
[----:B------:R-:W-:Y:S02]  /*108d0*/  IMAD.U32 R13, RZ, RZ, UR37 ;  /* 0x00000025ff0d7e24 */ /* 0x000fe4000f8e00ff */
[----:B------:R-:W-:Y:S01]  /*108e0*/  FMUL.FTZ R172, R172, UR39 ;  /* 0x00000027acac7c20 */ /* 0x000fe20008410000 */
[----:B------:R-:W-:Y:S02]  /*108f0*/  ISETP.GT.AND P1, PT, R182, 0x29, PT ;  /* 0x00000029b600780c */ /* 0x000fe40003f24270 */
[----:B0-----:R-:W-:-:S04]  /*10900*/  FMNMX.FTZ R169, R168, R169, !PT ;  /* 0x000000a9a8a97209 */ /* 0x001fc80007810000 */
[C---:B------:R-:W-:Y:S01]  /*10910*/  FSETP.NEU.FTZ.AND P6, PT, R169.reuse, -INF , PT ;  /* 0xff800000a900780b */ /* 0x040fe20003fdd000 */
[----:B------:R-:W-:-:S03]  /*10920*/  FMUL.FTZ R168, R169, R13 ;  /* 0x0000000da9a87220 */ /* 0x000fc60000410000 */
[----:B------:R-:W-:Y:S02]  /*10930*/  FSEL R183, R169, RZ, P6 ;  /* 0x000000ffa9b77208 */ /* 0x000fe40003000000 */
[----:B------:R-:W-:-:S03]  /*10940*/  FSEL R168, R168, RZ, P6 ;  /* 0x000000ffa8a87208 */ /* 0x000fc60003000000 */
[----:B------:R-:W-:Y:S02]  /*10950*/  FADD.FTZ R183, -R183, R21 ;  /* 0x00000015b7b77221 */ /* 0x000fe40000010100 */
[----:B------:R0:W-:Y:S01]  /*10960*/  MUFU.TANH R21, R172 ;  /* 0x000000ac00157308 */ /* 0x0001e20000002400 */
[-CC-:B------:R-:W-:Y:S01]  /*10970*/  FFMA.FTZ R154, R154, R13.reuse, -R168.reuse ;  /* 0x0000000d9a9a7223 */ /* 0x180fe200000108a8 */
[C---:B------:R-:W-:Y:S01]  /*10980*/  ISETP.GT.AND P2, PT, R182.reuse, 0x30, PT ;  /* 0x00000030b600780c */ /* 0x040fe20003f44270 */
[-CC-:B------:R-:W-:Y:S01]  /*10990*/  FFMA.FTZ R155, R155, R13.reuse, -R168.reuse ;  /* 0x0000000d9b9b7223 */ /* 0x180fe200000108a8 */
[C---:B------:R-:W-:Y:S01]  /*109a0*/  ISETP.GT.AND P3, PT, R182.reuse, 0x31, PT ;  /* 0x00000031b600780c */ /* 0x040fe20003f64270 */
[-C--:B0-----:R-:W-:Y:S01]  /*109b0*/  FFMA.FTZ R172, R171, R13.reuse, -R168 ;  /* 0x0000000dabac7223 */ /* 0x081fe200000108a8 */
[----:B------:R-:W-:Y:S01]  /*109c0*/  FMUL.FTZ R171, R183, R13 ;  /* 0x0000000db7ab7220 */ /* 0x000fe20000410000 */
[C---:B------:R-:W-:Y:S02]  /*109d0*/  ISETP.GT.AND P4, PT, R182.reuse, 0x38, PT ;  /* 0x00000038b600780c */ /* 0x040fe40003f84270 */
[----:B------:R-:W-:-:S02]  /*109e0*/  ISETP.GT.AND P5, PT, R182, 0x39, PT ;  /* 0x00000039b600780c */ /* 0x000fc40003fa4270 */
[----:B------:R-:W-:Y:S01]  /*109f0*/  ISETP.GT.AND P6, PT, R182, 0x28, PT ;  /* 0x00000028b600780c */ /* 0x000fe20003fc4270 */
[----:B------:R-:W-:Y:S01]  /*10a00*/  FFMA.FTZ R182, R153, R13, -R168 ;  /* 0x0000000d99b67223 */ /* 0x000fe200000108a8 */
[----:B------:R-:W-:Y:S08]  /*10a10*/  MUFU.EX2 R171, R171 ;  /* 0x000000ab00ab7308 */ /* 0x000ff00000000800 */
[----:B------:R0:W1:Y:S08]  /*10a20*/  MUFU.EX2 R153, R154 ;  /* 0x0000009a00997308 */ /* 0x0000700000000800 */
[----:B------:R-:W2:Y:S01]  /*10a30*/  MUFU.EX2 R155, R155 ;  /* 0x0000009b009b7308 */ /* 0x000ea20000000800 */
[----:B0-----:R-:W-:-:S05]  /*10a40*/  VIADD R154, R15, 0x38840 ;  /* 0x000388400f9a7836 */ /* 0x001fca0000000000 */
[----:B------:R-:W-:Y:S01]  /*10a50*/  PRMT R154, R190, 0x654, R154 ;  /* 0x00000654be9a7816 */ /* 0x000fe2000000009a */
[----:B-1----:R-:W-:-:S03]  /*10a60*/  FFMA.FTZ R12, R171, R12, R153 ;  /* 0x0000000cab0c7223 */ /* 0x002fc60000010099 */
[----:B------:R0:W-:Y:S02]  /*10a70*/  SYNCS.ARRIVE.TRANS64.RED.A1T0 RZ, [R154+URZ], RZ ;  /* 0x000000ff9aff79a7 */ /* 0x0001e4000810043f */
[----:B0-----:R-:W-:Y:S01]  /*10a80*/  FMNMX.FTZ R154, R152, R20, !PT ;  /* 0x00000014989a7209 */ /* 0x001fe20007810000 */
[C---:B--2---:R-:W-:Y:S01]  /*10a90*/  FADD.FTZ R12, R155.reuse, R12 ;  /* 0x0000000c9b0c7221 */ /* 0x044fe20000010000 */
[----:B------:R-:W-:Y:S02]  /*10aa0*/  F2FP.BF16.F32.PACK_AB R153, R155, R153 ;  /* 0x000000999b99723e */ /* 0x000fe400000010ff */
[----:B------:R-:W-:Y:S01]  /*10ab0*/  FMNMX.FTZ R155, R179, R154, !PT ;  /* 0x0000009ab39b7209 */ /* 0x000fe20007810000 */
[----:B------:R-:W-:-:S03]  /*10ac0*/  FFMA.FTZ R158, R158, R13, -R168 ;  /* 0x0000000d9e9e7223 */ /* 0x000fc600000108a8 */
        /* <DEDUP_REMOVED lines=12> */
[----:B------:R-:W-:Y:S01]  /*10b90*/  FMNMX.FTZ R168, R157, R155, !PT ;  /* 0x0000009b9da87209 */ /* 0x000fe20007810000 */
[----:B------:R-:W-:-:S03]  /*10ba0*/  FMUL.FTZ R173, R173, UR39 ;  /* 0x00000027adad7c20 */ /* 0x000fc60008410000 */
[----:B------:R-:W-:Y:S01]  /*10bb0*/  FMNMX.FTZ R168, R160, R168, !PT ;  /* 0x000000a8a0a87209 */ /* 0x000fe20007810000 */
[----:B------:R0:W1:Y:S03]  /*10bc0*/  MUFU.TANH R154, R173 ;  /* 0x000000ad009a7308 */ /* 0x0000660000002400 */
[----:B------:R-:W-:Y:S01]  /*10bd0*/  FMNMX.FTZ R168, R161, R168, !PT ;  /* 0x000000a8a1a87209 */ /* 0x000fe20007810000 */
[----:B------:R-:W-:-:S03]  /*10be0*/  FMUL.FTZ R176, R176, UR39 ;  /* 0x00000027b0b07c20 */ /* 0x000fc60008410000 */
[----:B------:R-:W-:Y:S01]  /*10bf0*/  FMNMX.FTZ R168, R164, R168, !PT ;  /* 0x000000a8a4a87209 */ /* 0x000fe20007810000 */
[----:B0-----:R-:W-:Y:S01]  /*10c00*/  FMUL.FTZ R173, R177, UR39 ;  /* 0x00000027b1ad7c20 */ /* 0x001fe20008410000 */
[----:B------:R0:W2:Y:S02]  /*10c10*/  MUFU.TANH R155, R176 ;  /* 0x000000b0009b7308 */ /* 0x0000a40000002400 */
[----:B------:R-:W-:-:S04]  /*10c20*/  FMNMX.FTZ R168, R165, R168, !PT ;  /* 0x000000a8a5a87209 */ /* 0x000fc80007810000 */
[----:B------:R-:W-:Y:S01]  /*10c30*/  FMNMX.FTZ R168, R200, R168, !PT ;  /* 0x000000a8c8a87209 */ /* 0x000fe20007810000 */
[----:B0-----:R-:W-:Y:S01]  /*10c40*/  FMUL.FTZ R176, R180, UR39 ;  /* 0x00000027b4b07c20 */ /* 0x001fe20008410000 */
[----:B------:R-:W0:Y:S01]  /*10c50*/  MUFU.TANH R173, R173 ;  /* 0x000000ad00ad7308 */ /* 0x000e220000002400 */
[----:B------:R-:W-:Y:S01]  /*10c60*/  FMUL.FTZ R180, R181, UR39 ;  /* 0x00000027b5b47c20 */ /* 0x000fe20008410000 */
[----:B------:R-:W-:Y:S02]  /*10c70*/  FSEL R21, R21, -INF , P6 ;  /* 0xff80000015157808 */ /* 0x000fe40003000000 */
[----:B------:R-:W-:-:S04]  /*10c80*/  FMNMX.FTZ R168, R201, R168, !PT ;  /* 0x000000a8c9a87209 */ /* 0x000fc80007810000 */
[----:B------:R-:W3:Y:S01]  /*10c90*/  MUFU.TANH R176, R176 ;  /* 0x000000b000b07308 */ /* 0x000ee20000002400 */
[----:B-1----:R-:W-:Y:S02]  /*10ca0*/  FSEL R177, R154, -INF , P1 ;  /* 0xff8000009ab17808 */ /* 0x002fe40000800000 */
[----:B------:R-:W-:-:S05]  /*10cb0*/  FMNMX.FTZ R168, R21, R168, !PT ;  /* 0x000000a815a87209 */ /* 0x000fca0007810000 */
[----:B------:R-:W1:Y:S01]  /*10cc0*/  MUFU.TANH R180, R180 ;  /* 0x000000b400b47308 */ /* 0x000e620000002400 */
[----:B--2---:R-:W-:Y:S02]  /*10cd0*/  FSEL R154, R155, -INF , P2 ;  /* 0xff8000009b9a7808 */ /* 0x004fe40001000000 */
[----:B------:R-:W-:Y:S02]  /*10ce0*/  FMNMX.FTZ R168, R177, R168, !PT ;  /* 0x000000a8b1a87209 */ /* 0x000fe40007810000 */
[----:B0-----:R-:W-:Y:S02]  /*10cf0*/  FSEL R173, R173, -INF , P3 ;  /* 0xff800000adad7808 */ /* 0x001fe40001800000 */
[----:B------:R-:W-:Y:S02]  /*10d00*/  FMNMX.FTZ R168, R154, R168, !PT ;  /* 0x000000a89aa87209 */ /* 0x000fe40007810000 */
[----:B---3--:R-:W-:Y:S02]  /*10d10*/  FSEL R176, R176, -INF , P4 ;  /* 0xff800000b0b07808 */ /* 0x008fe40002000000 */
[----:B------:R-:W-:-:S04]  /*10d20*/  FMNMX.FTZ R168, R173, R168, !PT ;  /* 0x000000a8ada87209 */ /* 0x000fc80007810000 */
[----:B------:R-:W-:Y:S02]  /*10d30*/  FMNMX.FTZ R168, R176, R168, !PT ;  /* 0x000000a8b0a87209 */ /* 0x000fe40007810000 */
[----:B-1----:R-:W-:-:S04]  /*10d40*/  FSEL R180, R180, -INF , P5 ;  /* 0xff800000b4b47808 */ /* 0x002fc80002800000 */
[----:B------:R-:W-:-:S05]  /*10d50*/  FMNMX.FTZ R168, R180, R168, !PT ;  /* 0x000000a8b4a87209 */ /* 0x000fca0007810000 */
[----:B------:R-:W0:Y:S02]  /*10d60*/  SHFL.BFLY PT, R155, R168, 0x2, 0x1f ;  /* 0x0c401f00a89b7f89 */ /* 0x000e2400000e0000 */
[----:B0-----:R-:W-:-:S05]  /*10d70*/  FMNMX.FTZ R168, R168, R155, !PT ;  /* 0x0000009ba8a87209 */ /* 0x001fca0007810000 */
[----:B------:R-:W0:Y:S01]  /*10d80*/  SHFL.BFLY PT, R181, R168, 0x1, 0x1f ;  /* 0x0c201f00a8b57f89 */ /* 0x000e2200000e0000 */
[----:B------:R-:W-:Y:S08]  /*10d90*/  MUFU.EX2 R155, R158 ;  /* 0x0000009e009b7308 */ /* 0x000ff00000000800 */
[----:B------:R1:W-:Y:S01]  /*10da0*/  MUFU.EX2 R158, R163 ;  /* 0x000000a3009e7308 */ /* 0x0003e20000000800 */
[----:B0-----:R-:W-:-:S04]  /*10db0*/  FMNMX.FTZ R168, R168, R181, !PT ;  /* 0x000000b5a8a87209 */ /* 0x001fc80007810000 */
[----:B------:R-:W-:-:S04]  /*10dc0*/  FSETP.NEU.FTZ.AND P2, PT, R168, -INF , PT ;  /* 0xff800000a800780b */ /* 0x000fc80003f5d000 */
[----:B-1----:R-:W-:-:S05]  /*10dd0*/  FSEL R163, R168, RZ, P2 ;  /* 0x000000ffa8a37208 */ /* 0x002fca0001000000 */
[----:B------:R-:W-:Y:S01]  /*10de0*/  FADD.FTZ R163, -R163, R20 ;  /* 0x00000014a3a37221 */ /* 0x000fe20000010100 */
[----:B------:R-:W-:-:S03]  /*10df0*/  ISETP.NE.AND P1, PT, R212, RZ, PT ;  /* 0x000000ffd400720c */ /* 0x000fc60003f25270 */
[----:B------:R-:W-:-:S06]  /*10e00*/  FMUL.FTZ R163, R163, R13 ;  /* 0x0000000da3a37220 */ /* 0x000fcc0000410000 */
[----:B------:R-:W0:Y:S04]  /*10e10*/  MUFU.EX2 R163, R163 ;  /* 0x000000a300a37308 */ /* 0x000e280000000800 */
[----:B------:R-:W-:-:S04]  /*10e20*/  @!P1 IMAD R20, R197, 0x40, R193 ;  /* 0x00000040c5149824 */ /* 0x000fc800078e02c1 */
[----:B------:R-:W-:-:S05]  /*10e30*/  @!P1 IMAD R20, R20, 0x4, R17 ;  /* 0x0000000414149824 */ /* 0x000fca00078e0211 */
[----:B------:R-:W-:Y:S04]  /*10e40*/  @!P1 STS [R20+0x38420], R171 ;  /* 0x038420ab14009388 */ /* 0x000fe80000000800 */
[----:B0-----:R0:W-:Y:S02]  /*10e50*/  @!P1 STS [R20+0x38400], R163 ;  /* 0x038400a314009388 */ /* 0x0011e40000000800 */
[----:B0-----:R-:W-:-:S05]  /*10e60*/  FMUL.FTZ R20, R168, R13 ;  /* 0x0000000da8147220 */ /* 0x001fca0000410000 */
[----:B------:R-:W-:-:S05]  /*10e70*/  FSEL R20, R20, RZ, P2 ;  /* 0x000000ff14147208 */ /* 0x000fca0001000000 */
[-CC-:B------:R-:W-:Y:S01]  /*10e80*/  FFMA.FTZ R152, R152, R13.reuse, -R20.reuse ;  /* 0x0000000d98987223 */ /* 0x180fe20000010814 */
[-CC-:B------:R-:W-:Y:S01]  /*10e90*/  FFMA.FTZ R179, R179, R13.reuse, -R20.reuse ;  /* 0x0000000db3b37223 */ /* 0x180fe20000010814 */
[-CC-:B------:R-:W-:Y:S01]  /*10ea0*/  FFMA.FTZ R156, R156, R13.reuse, -R20.reuse ;  /* 0x0000000d9c9c7223 */ /* 0x180fe20000010814 */
[----:B------:R-:W-:Y:S08]  /*10eb0*/  MUFU.EX2 R159, R159 ;  /* 0x0000009f009f7308 */ /* 0x000ff00000000800 */
[----:B------:R-:W0:Y:S01]  /*10ec0*/  MUFU.EX2 R152, R152 ;  /* 0x0000009800987308 */ /* 0x000e220000000800 */
[-CC-:B------:R-:W-:Y:S01]  /*10ed0*/  FFMA.FTZ R157, R157, R13.reuse, -R20.reuse ;  /* 0x0000000d9d9d7223 */ /* 0x180fe20000010814 */
[-CC-:B------:R-:W-:Y:S01]  /*10ee0*/  FFMA.FTZ R183, R164, R13.reuse, -R20.reuse ;  /* 0x0000000da4b77223 */ /* 0x180fe20000010814 */
[----:B------:R-:W-:-:S05]  /*10ef0*/  FFMA.FTZ R164, R21, R13, -R20 ;  /* 0x0000000d15a47223 */ /* 0x000fca0000010814 */
[----:B------:R-:W1:Y:S01]  /*10f00*/  MUFU.EX2 R197, R179 ;  /* 0x000000b300c57308 */ /* 0x000e620000000800 */
[----:B------:R-:W-:Y:S01]  /*10f10*/  FFMA.FTZ R160, R160, R13, -R20 ;  /* 0x0000000da0a07223 */ /* 0x000fe20000010814 */
[----:B------:R-:W-:-:S06]  /*10f20*/  IMAD.MOV.U32 R21, RZ, RZ, 0x40000040 ;  /* 0x40000040ff157424 */ /* 0x000fcc00078e00ff */
[----:B------:R-:W2:Y:S01]  /*10f30*/  MUFU.EX2 R162, R162 ;  /* 0x000000a200a27308 */ /* 0x000ea20000000800 */
[----:B------:R-:W-:-:S07]  /*10f40*/  FFMA.FTZ R181, R161, R13, -R20 ;  /* 0x0000000da1b57223 */ /* 0x000fce0000010814 */
[----:B------:R-:W3:Y:S01]  /*10f50*/  MUFU.EX2 R156, R156 ;  /* 0x0000009c009c7308 */ /* 0x000ee20000000800 */
[----:B------:R-:W-:Y:S01]  /*10f60*/  R2UR UR7, R21 ;  /* 0x00000000150772ca */ /* 0x000fe200000e0000 */
[----:B------:R-:W-:Y:S01]  /*10f70*/  FADD.FTZ R21, R155, R12 ;  /* 0x0000000c9b157221 */ /* 0x000fe20000010000 */
[----:B0-----:R-:W-:-:S05]  /*10f80*/  FFMA.FTZ R0, R163, R0, R152 ;  /* 0x00000000a3007223 */ /* 0x001fca0000010098 */
[----:B------:R0:W5:Y:S01]  /*10f90*/  MUFU.EX2 R202, R157 ;  /* 0x0000009d00ca7308 */ /* 0x0001620000000800 */
[----:B------:R-:W-:Y:S01]  /*10fa0*/  FADD.FTZ R21, R159, R21 ;  /* 0x000000159f157221 */ /* 0x000fe20000010000 */
[----:B-1----:R-:W-:-:S06]  /*10fb0*/  FADD.FTZ R0, R197, R0 ;  /* 0x00000000c5007221 */ /* 0x002fcc0000010000 */
[----:B------:R-:W1:Y:S01]  /*10fc0*/  MUFU.EX2 R160, R160 ;  /* 0x000000a000a07308 */ /* 0x000e620000000800 */
[-CC-:B------:R-:W-:Y:S01]  /*10fd0*/  FFMA.FTZ R165, R165, R13.reuse, -R20.reuse ;  /* 0x0000000da5a57223 */ /* 0x180fe20000010814 */
[----:B------:R-:W-:Y:S01]  /*10fe0*/  FFMA.FTZ R177, R177, R13, -R20 ;  /* 0x0000000db1b17223 */ /* 0x000fe20000010814 */
[----:B--2---:R-:W-:-:S05]  /*10ff0*/  FADD.FTZ R21, R162, R21 ;  /* 0x00000015a2157221 */ /* 0x004fca0000010000 */
[----:B------:R-:W2:Y:S01]  /*11000*/  MUFU.EX2 R181, R181 ;  /* 0x000000b500b57308 */ /* 0x000ea20000000800 */
[-CC-:B------:R-:W-:Y:S01]  /*11010*/  FFMA.FTZ R176, R176, R13.reuse, -R20.reuse ;  /* 0x0000000db0b07223 */ /* 0x180fe20000010814 */
[-C--:B------:R-:W-:Y:S01]  /*11020*/  FFMA.FTZ R180, R180, R13.reuse, -R20 ;  /* 0x0000000db4b47223 */ /* 0x080fe20000010814 */
[----:B---3--:R-:W-:Y:S01]  /*11030*/  FADD.FTZ R0, R156, R0 ;  /* 0x000000009c007221 */ /* 0x008fe20000010000 */
[-CC-:B------:R-:W-:Y:S01]  /*11040*/  FFMA.FTZ R200, R200, R13.reuse, -R20.reuse ;  /* 0x0000000dc8c87223 */ /* 0x180fe20000010814 */
[----:B------:R-:W-:-:S03]  /*11050*/  FFMA.FTZ R201, R201, R13, -R20 ;  /* 0x0000000dc9c97223 */ /* 0x000fc60000010814 */
[----:B------:R-:W3:Y:S01]  /*11060*/  MUFU.EX2 R183, R183 ;  /* 0x000000b700b77308 */ /* 0x000ee20000000800 */
[-CC-:B------:R-:W-:Y:S01]  /*11070*/  FFMA.FTZ R154, R154, R13.reuse, -R20.reuse ;  /* 0x0000000d9a9a7223 */ /* 0x180fe20000010814 */
[----:B------:R-:W-:Y:S01]  /*11080*/  FFMA.FTZ R161, R173, R13, -R20 ;  /* 0x0000000dada17223 */ /* 0x000fe20000010814 */
[C---:B------:R-:W-:Y:S01]  /*11090*/  FADD.FTZ R21, R158.reuse, R21 ;  /* 0x000000159e157221 */ /* 0x040fe20000010000 */
[----:B0-----:R-:W-:Y:S01]  /*110a0*/  F2FP.BF16.F32.PACK_AB R157, R158, R162 ;  /* 0x000000a29e9d723e */ /* 0x001fe200000010ff */
[----:B-----5:R-:W-:-:S03]  /*110b0*/  FADD.FTZ R158, R202, R0 ;  /* 0x00000000ca9e7221 */ /* 0x020fc60000010000 */
[----:B------:R-:W0:Y:S01]  /*110c0*/  MUFU.EX2 R166, R166 ;  /* 0x000000a600a67308 */ /* 0x000e220000000800 */
[----:B------:R-:W-:Y:S01]  /*110d0*/  F2FP.BF16.F32.PACK_AB R152, R197, R152 ;  /* 0x00000098c598723e */ /* 0x000fe200000010ff */
[----:B-1----:R-:W-:-:S06]  /*110e0*/  FADD.FTZ R158, R160, R158 ;  /* 0x0000009ea09e7221 */ /* 0x002fcc0000010000 */
[----:B------:R-:W1:Y:S08]  /*110f0*/  MUFU.EX2 R165, R165 ;  /* 0x000000a500a57308 */ /* 0x000e700000000800 */
[----:B------:R-:W5:Y:S01]  /*11100*/  MUFU.EX2 R167, R167 ;  /* 0x000000a700a77308 */ /* 0x000f620000000800 */
[----:B--2---:R-:W-:-:S07]  /*11110*/  FADD.FTZ R158, R181, R158 ;  /* 0x0000009eb59e7221 */ /* 0x004fce0000010000 */
[----:B------:R-:W-:Y:S08]  /*11120*/  MUFU.EX2 R170, R170 ;  /* 0x000000aa00aa7308 */ /* 0x000ff00000000800 */
[----:B------:R-:W2:Y:S08]  /*11130*/  MUFU.EX2 R172, R172 ;  /* 0x000000ac00ac7308 */ /* 0x000eb00000000800 */
[----:B------:R-:W-:Y:S08]  /*11140*/  MUFU.EX2 R174, R174 ;  /* 0x000000ae00ae7308 */ /* 0x000ff00000000800 */
[----:B------:R-:W-:Y:S08]  /*11150*/  MUFU.EX2 R175, R175 ;  /* 0x000000af00af7308 */ /* 0x000ff00000000800 */
[----:B------:R-:W-:Y:S08]  /*11160*/  MUFU.EX2 R12, R200 ;  /* 0x000000c8000c7308 */ /* 0x000ff00000000800 */
[----:B------:R-:W4:Y:S08]  /*11170*/  MUFU.EX2 R173, R201 ;  /* 0x000000c900ad7308 */ /* 0x000f300000000800 */
[----:B------:R-:W-:Y:S08]  /*11180*/  MUFU.EX2 R179, R164 ;  /* 0x000000a400b37308 */ /* 0x000ff00000000800 */
[----:B------:R-:W4:Y:S08]  /*11190*/  MUFU.EX2 R177, R177 ;  /* 0x000000b100b17308 */ /* 0x000f300000000800 */
[----:B------:R-:W-:Y:S08]  /*111a0*/  MUFU.EX2 R178, R178 ;  /* 0x000000b200b27308 */ /* 0x000ff00000000800 */
[----:B------:R-:W-:Y:S08]  /*111b0*/  MUFU.EX2 R182, R182 ;  /* 0x000000b600b67308 */ /* 0x000ff00000000800 */
[----:B------:R-:W-:Y:S08]  /*111c0*/  MUFU.EX2 R198, R198 ;  /* 0x000000c600c67308 */ /* 0x000ff00000000800 */
[----:B------:R-:W-:Y:S08]  /*111d0*/  MUFU.EX2 R199, R199 ;  /* 0x000000c700c77308 */ /* 0x000ff00000000800 */
[----:B------:R1:W-:Y:S08]  /*111e0*/  MUFU.EX2 R0, R154 ;  /* 0x0000009a00007308 */ /* 0x0003f00000000800 */
[----:B------:R2:W4:Y:S08]  /*111f0*/  MUFU.EX2 R197, R161 ;  /* 0x000000a100c57308 */ /* 0x0005300000000800 */
[----:B------:R-:W-:Y:S08]  /*11200*/  MUFU.EX2 R176, R176 ;  /* 0x000000b000b07308 */ /* 0x000ff00000000800 */
[----:B------:R-:W4:Y:S01]  /*11210*/  MUFU.EX2 R180, R180 ;  /* 0x000000b400b47308 */ /* 0x000f220000000800 */
[----:B---3--:R-:W-:Y:S01]  /*11220*/  FADD.FTZ R158, R183, R158 ;  /* 0x0000009eb79e7221 */ /* 0x008fe20000010000 */
[----:B------:R-:W-:-:S02]  /*11230*/  IMAD R20, R22, 0x1000, R210 ;  /* 0x0000100016147824 */ /* 0x000fc400078e02d2 */
[----:B0-----:R-:W-:Y:S01]  /*11240*/  FADD.FTZ R21, R166, R21 ;  /* 0x00000015a6157221 */ /* 0x001fe20000010000 */
[----:B-1----:R-:W-:Y:S02]  /*11250*/  F2FP.BF16.F32.PACK_AB R154, R202, R156 ;  /* 0x0000009cca9a723e */ /* 0x002fe400000010ff */
[----:B------:R-:W-:Y:S01]  /*11260*/  F2FP.BF16.F32.PACK_AB R156, R181, R160 ;  /* 0x000000a0b59c723e */ /* 0x000fe200000010ff */
[----:B------:R-:W-:Y:S01]  /*11270*/  FADD.FTZ R181, R165, R158 ;  /* 0x0000009ea5b57221 */ /* 0x000fe20000010000 */
[----:B------:R-:W-:Y:S01]  /*11280*/  F2FP.BF16.F32.PACK_AB R155, R159, R155 ;  /* 0x0000009b9f9b723e */ /* 0x000fe200000010ff */
[----:B------:R-:W-:Y:S01]  /*11290*/  BAR.SYNC.DEFER_BLOCKING 0xf, 0x100 ;  /* 0x03c4000000007b1d */ /* 0x000fe20000010000 */
[----:B-----5:R-:W-:Y:S01]  /*112a0*/  F2FP.BF16.F32.PACK_AB R159, R167, R166 ;  /* 0x000000a6a79f723e */ /* 0x020fe200000010ff */
[----:B------:R-:W-:Y:S01]  /*112b0*/  FMUL.FTZ R24, R24, R163 ;  /* 0x000000a318187220 */ /* 0x000fe20000410000 */
[----:B------:R-:W-:Y:S01]  /*112c0*/  F2FP.BF16.F32.PACK_AB R158, R165, R183 ;  /* 0x000000b7a59e723e */ /* 0x000fe200000010ff */
        /* <DEDUP_REMOVED lines=64> */
[----:B------:R-:W-:Y:S01]  /*116d0*/  FADD.FTZ R21, R167, R21 ;  /* 0x00000015a7157221 */ /* 0x000fe20000010000 */
[----:B--2---:R-:W-:Y:S01]  /*116e0*/  F2FP.BF16.F32.PACK_AB R161, R172, R170 ;  /* 0x000000aaaca1723e */ /* 0x004fe200000010ff */
[-C--:B------:R-:W-:Y:S01]  /*116f0*/  FMUL.FTZ R26, R26, R171.reuse ;  /* 0x000000ab1a1a7220 */ /* 0x080fe20000410000 */
[----:B----4-:R-:W-:Y:S01]  /*11700*/  F2FP.BF16.F32.PACK_AB R160, R173, R12 ;  /* 0x0000000cada0723e */ /* 0x010fe200000010ff */
[----:B------:R-:W-:Y:S01]  /*11710*/  FMUL.FTZ R27, R27, R171 ;  /* 0x000000ab1b1b7220 */ /* 0x000fe20000410000 */
[----:B------:R-:W-:Y:S01]  /*11720*/  F2FP.BF16.F32.PACK_AB R162, R177, R179 ;  /* 0x000000b3b1a2723e */ /* 0x000fe200000010ff */
[-C--:B------:R-:W-:Y:S01]  /*11730*/  FMUL.FTZ R30, R30, R171.reuse ;  /* 0x000000ab1e1e7220 */ /* 0x080fe20000410000 */
        /* <DEDUP_REMOVED lines=62> */
[----:B------:R-:W-:-:S02]  /*11b20*/  F2FP.BF16.F32.PACK_AB R164, R197, R0 ;  /* 0x00000000c5a4723e */ /* 0x000fc400000010ff */
[----:B------:R-:W-:Y:S02]  /*11b30*/  F2FP.BF16.F32.PACK_AB R165, R182, R178 ;  /* 0x000000b2b6a5723e */ /* 0x000fe400000010ff */
[----:B------:R-:W-:Y:S02]  /*11b40*/  F2FP.BF16.F32.PACK_AB R166, R180, R176 ;  /* 0x000000b0b4a6723e */ /* 0x000fe400000010ff */
[----:B------:R-:W-:Y:S01]  /*11b50*/  F2FP.BF16.F32.PACK_AB R167, R199, R198 ;  /* 0x000000c6c7a7723e */ /* 0x000fe200000010ff */
[----:B------:R0:W-:Y:S04]  /*11b60*/  STSM.16.M88.4 [R227+0x36400], R152 ;  /* 0x03640098e3007844 */ /* 0x0001e80000000200 */
[----:B------:R1:W-:Y:S04]  /*11b70*/  STSM.16.M88.4 [R203], R156 ;  /* 0x0000009ccb007844 */ /* 0x0003e80000000200 */
[----:B------:R1:W-:Y:S04]  /*11b80*/  STSM.16.M88.4 [R228], R160 ;  /* 0x000000a0e4007844 */ /* 0x0003e80000000200 */
[----:B------:R1:W-:Y:S01]  /*11b90*/  STSM.16.M88.4 [R229], R164 ;  /* 0x000000a4e5007844 */ /* 0x0003e20000000200 */
[----:B------:R-:W-:-:S06]  /*11ba0*/  WARPGROUP.ARRIVE ;  /* 0x00000000000079c5 */ /* 0x000fcc0000000000 */
[----:B------:R-:W-:Y:S03]  /*11bb0*/  HGMMA.64x256x16.F32.BF16 R24, R152, gdesc[UR4].tnspB, R24, gsb0 ;  /* 0x43e0000498187df0 */ /* 0x000fe60008001818 */
[----:B------:R-:W-:Y:S02]  /*11bc0*/  WARPGROUP.DEPBAR.LE gsb0, 0x0 ;  /* 0x00008000000079c5 */ /* 0x000fe40000010000 */
[----:B0-----:R-:W-:Y:S02]  /*11bd0*/  VIADD R152, R20, 0x80 ;  /* 0x0000008014987836 */ /* 0x001fe40000000000 */
[----:B------:R-:W-:-:S03]  /*11be0*/  IMAD.MOV.U32 R153, RZ, RZ, 0x40000040 ;  /* 0x40000040ff997424 */ /* 0x000fc600078e00ff */
[----:B------:R-:W-:Y:S02]  /*11bf0*/  R2UR UR6, R152 ;  /* 0x00000000980672ca */ /* 0x000fe400000e0000 */
[----:B------:R-:W-:Y:S01]  /*11c00*/  R2UR UR7, R153 ;  /* 0x00000000990772ca */ /* 0x000fe200000e0000 */
[----:B------:R-:W-:-:S15]  /*11c10*/  WARPGROUP.ARRIVE ;  /* 0x00000000000079c5 */ /* 0x000fde0000000000 */
[----:B------:R-:W-:Y:S01]  /*11c20*/  HGMMA.64x256x16.F32.BF16 R24, R156, gdesc[UR4].tnspB, R24, gsb0 ;  /* 0x43e000049c187df0 */ /* 0x000fe20008001818 */
[----:B------:R-:W-:Y:S02]  /*11c30*/  VIADD R152, R20, 0x100 ;  /* 0x0000010014987836 */ /* 0x000fe40000000000 */
[----:B------:R-:W-:-:S03]  /*11c40*/  IMAD.MOV.U32 R153, RZ, RZ, 0x40000040 ;  /* 0x40000040ff997424 */ /* 0x000fc600078e00ff */
[----:B------:R-:W-:Y:S02]  /*11c50*/  R2UR UR6, R152 ;  /* 0x00000000980672ca */ /* 0x000fe400000e0000 */
[----:B------:R-:W-:Y:S01]  /*11c60*/  R2UR UR7, R153 ;  /* 0x00000000990772ca */ /* 0x000fe200000e0000 */
[----:B------:R-:W-:Y:S01]  /*11c70*/  FADD.FTZ R171, R170, R21 ;  /* 0x00000015aaab7221 */ /* 0x000fe20000010000 */
[----:B------:R-:W-:Y:S02]  /*11c80*/  VIADD R20, R20, 0x180 ;  /* 0x0000018014147836 */ /* 0x000fe40000000000 */
[----:B------:R-:W-:Y:S01]  /*11c90*/  IMAD.MOV.U32 R21, RZ, RZ, 0x40000040 ;  /* 0x40000040ff157424 */ /* 0x000fe200078e00ff */
[----:B------:R-:W-:Y:S02]  /*11ca0*/  WARPGROUP.DEPBAR.LE gsb0, 0x0 ;  /* 0x00008000000079c5 */ /* 0x000fe40000010000 */
[----:B------:R-:W-:-:S13]  /*11cb0*/  WARPGROUP.ARRIVE ;  /* 0x00000000000079c5 */ /* 0x000fda0000000000 */
[----:B------:R-:W-:Y:S01]  /*11cc0*/  HGMMA.64x256x16.F32.BF16 R24, R160, gdesc[UR4].tnspB, R24, gsb0 ;  /* 0x43e00004a0187df0 */ /* 0x000fe20008001818 */
[----:B------:R-:W-:Y:S02]  /*11cd0*/  R2UR UR6, R20 ;  /* 0x00000000140672ca */ /* 0x000fe400000e0000 */
[----:B------:R-:W-:Y:S01]  /*11ce0*/  R2UR UR7, R21 ;  /* 0x00000000150772ca */ /* 0x000fe200000e0000 */
        /* <DEDUP_REMOVED lines=29> */
.L_x_8706:
        /* <DEDUP_REMOVED lines=10> */
.L_x_8694:
[----:B------:R-:W-:Y:S05]  /*11f60*/  BSYNC B1 ;  /* 0x0000000000017941 */ /* 0x000fea0003800000 */
.L_x_8693:
[----:B0-----:R-:W2:Y:S01]  /*11f70*/  LDL R15, [R1+0xc] ;  /* 0x00000c00010f7983 */ /* 0x001ea20000100800 */
[----:B------:R-:W-:Y:S01]  /*11f80*/  BSSY B0, `(.L_x_8708) ;  /* 0x000036c000007945 */ /* 0x000fe20003800000 */
[----:B--2---:R-:W-:-:S13]  /*11f90*/  ISETP.GE.AND P1, PT, R14, R15, PT ;  /* 0x0000000f0e00720c */ /* 0x004fda0003f26270 */
[----:B------:R-:W-:Y:S05]  /*11fa0*/  @!P1 BRA `(.L_x_8709) ;  /* 0x0000003400a49947 */ /* 0x000fea0003800000 */
[----:B------:R-:W-:Y:S02]  /*11fb0*/  IMAD.MOV.U32 R20, RZ, RZ, R169 ;  /* 0x000000ffff147224 */ /* 0x000fe400078e00a9 */
[----:B------:R-:W-:Y:S02]  /*11fc0*/  IMAD.MOV.U32 R197, RZ, RZ, R168 ;  /* 0x000000ffffc57224 */ /* 0x000fe400078e00a8 */
[----:B------:R-:W-:-:S07]  /*11fd0*/  IMAD.MOV.U32 R21, RZ, RZ, R22 ;  /* 0x000000ffff157224 */ /* 0x000fce00078e0016 */
.L_x_8722:
[----:B------:R-:W-:-:S05]  /*11fe0*/  VIADD R22, R21, 0x1 ;  /* 0x0000000115167836 */ /* 0x000fca0000000000 */
[----:B------:R-:W-:-:S04]  /*11ff0*/  ISETP.NE.AND P1, PT, R22, 0x2, PT ;  /* 0x000000021600780c */ /* 0x000fc80003f25270 */
[----:B------:R-:W-:Y:S02]  /*12000*/  SEL R13, RZ, 0x1, P1 ;  /* 0x00000001ff0d7807 */ /* 0x000fe40000800000 */
[----:B------:R-:W-:Y:S02]  /*12010*/  SEL R22, R22, RZ, P1 ;  /* 0x000000ff16167207 */ /* 0x000fe40000800000 */
[----:B------:R-:W-:Y:S01]  /*12020*/  LOP3.LUT R23, R23, R13, RZ, 0x3c, !PT ;  /* 0x0000000d17177212 */ /* 0x000fe200078e3cff */
[----:B------:R-:W-:Y:S06]  /*12030*/  @!P0 BRA `(.L_x_8710) ;  /* 0x0000000000048947 */ /* 0x000fec0003800000 */
[----:B------:R-:W-:Y:S01]  /*12040*/  BPT.TRAP 0x1 ;  /* 0x000000040000795c */ /* 0x000fe20000300000 */
.L_x_8710:
[----:B------:R-:W-:Y:S01]  /*12050*/  IMAD R15, R22, 0x8, R17 ;  /* 0x00000008160f7824 */ /* 0x000fe200078e0211 */
[----:B------:R-:W-:-:S04]  /*12060*/  SHF.L.U32 R13, R23, 0x1f, RZ ;  /* 0x0000001f170d7819 */ /* 0x000fc800000006ff */
[----:B------:R0:W1:Y:S01]  /*12070*/  SYNCS.PHASECHK.TRANS64.TRYWAIT P1, [R15+URZ+0x38830], R13 ;  /* 0x0388300d0f0075a7 */ /* 0x000062000802017f */
[----:B------:R-:W-:Y:S05]  /*12080*/  @!P0 BRA `(.L_x_8711) ;  /* 0x0000000000048947 */ /* 0x000fea0003800000 */
[----:B------:R-:W-:Y:S01]  /*12090*/  BPT.TRAP 0x1 ;  /* 0x000000040000795c */ /* 0x000fe20000300000 */
.L_x_8711:
[----:B------:R-:W-:Y:S01]  /*120a0*/  BSSY B1, `(.L_x_8712) ;  /* 0x0000006000017945 */ /* 0x000fe20003800000 */
[----:B------:R-:W-:Y:S02]  /*120b0*/  IMAD R156, R22, 0x200, R206 ;  /* 0x00000200169c7824 */ /* 0x000fe400078e02ce */
[----:B------:R-:W-:Y:S01]  /*120c0*/  IMAD.MOV.U32 R157, RZ, RZ, 0x40000040 ;  /* 0x40000040ff9d7424 */ /* 0x000fe200078e00ff */
[----:B-1----:R-:W-:Y:S06]  /*120d0*/  @P1 BRA `(.L_x_8713) ;  /* 0x0000000000081947 */ /* 0x002fec0003800000 */
[----:B------:R-:W1:Y:S02]  /*120e0*/  SYNCS.PHASECHK.TRANS64.TRYWAIT P1, [R15+URZ+0x38830], R13 ;  /* 0x0388300d0f0075a7 */ /* 0x000e64000802017f */
[----:B-1----:R-:W-:Y:S05]  /*120f0*/  @!P1 BRA `(.L_x_8714) ;  /* 0x00000130005c9947 */ /* 0x002fea0003800000 */
.L_x_8713:
[----:B------:R-:W-:Y:S05]  /*12100*/  BSYNC B1 ;  /* 0x0000000000017941 */ /* 0x000fea0003800000 */
.L_x_8712:
        /* <DEDUP_REMOVED lines=36> */
.L_x_8715:
[----:B------:R2:W3:Y:S01]  /*12350*/  SYNCS.PHASECHK.TRANS64.TRYWAIT P1, [R15+URZ+0x38850], R13 ;  /* 0x0388500d0f0075a7 */ /* 0x0004e2000802017f */
[----:B------:R-:W-:Y:S05]  /*12360*/  @!P0 BRA `(.L_x_8716) ;  /* 0x0000000000048947 */ /* 0x000fea0003800000 */
[----:B------:R-:W-:Y:S01]  /*12370*/  BPT.TRAP 0x1 ;  /* 0x000000040000795c */ /* 0x000fe20000300000 */
.L_x_8716:
[----:B------:R-:W-:Y:S04]  /*12380*/  BSSY B1, `(.L_x_8717) ;  /* 0x0000004000017945 */ /* 0x000fe80003800000 */
[----:B---3--:R-:W-:Y:S05]  /*12390*/  @P1 BRA `(.L_x_8718) ;  /* 0x0000000000081947 */ /* 0x008fea0003800000 */
[----:B------:R-:W3:Y:S02]  /*123a0*/  SYNCS.PHASECHK.TRANS64.TRYWAIT P1, [R15+URZ+0x38850], R13 ;  /* 0x0388500d0f0075a7 */ /* 0x000ee4000802017f */
[----:B---3--:R-:W-:Y:S05]  /*123b0*/  @!P1 BRA `(.L_x_8719) ;  /* 0x0000012c00c09947 */ /* 0x008fea0003800000 */
.L_x_8718:
[----:B------:R-:W-:Y:S05]  /*123c0*/  BSYNC B1 ;  /* 0x0000000000017941 */ /* 0x000fea0003800000 */
.L_x_8717:
        /* <DEDUP_REMOVED lines=392> */
.L_x_8720:
        /* <DEDUP_REMOVED lines=39> */
[----:B--2---:R-:W-:-:S02]  /*13ec0*/  FMNMX.FTZ R13, R156, R13, !PT ;  /* 0x0000000d9c0d7209 */ /* 0x004fc40007810000 */
[----:B------:R-:W-:-:S05]  /*13ed0*/  ISETP.NE.AND P1, PT, R212, RZ, PT ;  /* 0x000000ffd400720c */ /* 0x000fca0003f25270 */
        /* <DEDUP_REMOVED lines=28> */
[----:B------:R-:W-:Y:S08]  /*140a0*/  MUFU.TANH R159, R159 ;  /* 0x0000009f009f7308 */ /* 0x000ff00000002400 */
[----:B------:R-:W-:Y:S01]  /*140b0*/  MUFU.TANH R162, R162 ;  /* 0x000000a200a27308 */ /* 0x000fe20000002400 */
[----:B0-----:R-:W-:-:S07]  /*140c0*/  FMNMX.FTZ R168, R168, R13, !PT ;  /* 0x0000000da8a87209 */ /* 0x001fce0007810000 */
[----:B------:R-:W-:Y:S01]  /*140d0*/  MUFU.TANH R163, R163 ;  /* 0x000000a300a37308 */ /* 0x000fe20000002400 */
[----:B------:R-:W0:Y:S07]  /*140e0*/  SHFL.BFLY PT, R13, R168, 0x1, 0x1f ;  /* 0x0c201f00a80d7f89 */ /* 0x000e2e00000e0000 */
[----:B------:R-:W-:Y:S08]  /*140f0*/  MUFU.TANH R166, R166 ;  /* 0x000000a600a67308 */ /* 0x000ff00000002400 */
[----:B------:R-:W-:Y:S08]  /*14100*/  MUFU.TANH R167, R167 ;  /* 0x000000a700a77308 */ /* 0x000ff00000002400 */
[----:B------:R-:W-:Y:S01]  /*14110*/  MUFU.TANH R170, R170 ;  /* 0x000000aa00aa7308 */ /* 0x000fe20000002400 */
[----:B0-----:R-:W-:Y:S01]  /*14120*/  FMNMX.FTZ R168, R168, R13, !PT ;  /* 0x0000000da8a87209 */ /* 0x001fe20007810000 */
        /* <DEDUP_REMOVED lines=21> */
[----:B------:R-:W-:Y:S01]  /*14280*/  VIADD R197, R15, 0x38840 ;  /* 0x000388400fc57836 */ /* 0x000fe20000000000 */
[----:B------:R-:W-:Y:S04]  /*14290*/  MUFU.EX2 R153, R200 ;  /* 0x000000c800997308 */ /* 0x000fe80000000800 */
[----:B------:R-:W-:-:S04]  /*142a0*/  PRMT R197, R190, 0x654, R197 ;  /* 0x00000654bec57816 */ /* 0x000fc800000000c5 */
[----:B------:R1:W-:Y:S01]  /*142b0*/  SYNCS.ARRIVE.TRANS64.RED.A1T0 RZ, [R197+URZ], RZ ;  /* 0x000000ffc5ff79a7 */ /* 0x0003e2000810043f */
[----:B------:R-:W0:Y:S01]  /*142c0*/  MUFU.EX2 R152, R152 ;  /* 0x0000009800987308 */ /* 0x000e220000000800 */
[----:B-1----:R-:W-:-:S07]  /*142d0*/  FMNMX.FTZ R197, R154, R20, !PT ;  /* 0x000000149ac57209 */ /* 0x002fce0007810000 */
[----:B------:R-:W1:Y:S01]  /*142e0*/  MUFU.EX2 R199, R199 ;  /* 0x000000c700c77308 */ /* 0x000e620000000800 */
[----:B--2---:R-:W-:-:S04]  /*142f0*/  FMNMX.FTZ R197, R155, R197, !PT ;  /* 0x000000c59bc57209 */ /* 0x004fc80007810000 */
[----:B---3--:R-:W-:-:S03]  /*14300*/  FMNMX.FTZ R197, R158, R197, !PT ;  /* 0x000000c59ec57209 */ /* 0x008fc60007810000 */
[----:B------:R-:W2:Y:S01]  /*14310*/  MUFU.TANH R174, R174 ;  /* 0x000000ae00ae7308 */ /* 0x000ea20000002400 */
[----:B0-----:R-:W-:Y:S01]  /*14320*/  FFMA.FTZ R0, R153, R0, R152 ;  /* 0x0000000099007223 */ /* 0x001fe20000010098 */
[----:B------:R-:W-:-:S04]  /*14330*/  FMNMX.FTZ R197, R159, R197, !PT ;  /* 0x000000c59fc57209 */ /* 0x000fc80007810000 */
[----:B------:R-:W-:Y:S02]  /*14340*/  FMNMX.FTZ R197, R162, R197, !PT ;  /* 0x000000c5a2c57209 */ /* 0x000fe40007810000 */
[----:B------:R-:W0:Y:S01]  /*14350*/  MUFU.TANH R175, R175 ;  /* 0x000000af00af7308 */ /* 0x000e220000002400 */
[C---:B-1----:R-:W-:Y:S01]  /*14360*/  FADD.FTZ R0, R199.reuse, R0 ;  /* 0x00000000c7007221 */ /* 0x042fe20000010000 */
[----:B------:R-:W-:Y:S02]  /*14370*/  F2FP.BF16.F32.PACK_AB R152, R199, R152 ;  /* 0x00000098c798723e */ /* 0x000fe400000010ff */
[----:B------:R-:W-:-:S04]  /*14380*/  FMNMX.FTZ R197, R163, R197, !PT ;  /* 0x000000c5a3c57209 */ /* 0x000fc80007810000 */
[----:B------:R-:W-:Y:S01]  /*14390*/  FMNMX.FTZ R197, R166, R197, !PT ;  /* 0x000000c5a6c57209 */ /* 0x000fe20007810000 */
[----:B------:R-:W1:Y:S03]  /*143a0*/  MUFU.TANH R178, R178 ;  /* 0x000000b200b27308 */ /* 0x000e660000002400 */
[----:B------:R-:W-:-:S04]  /*143b0*/  FMNMX.FTZ R197, R167, R197, !PT ;  /* 0x000000c5a7c57209 */ /* 0x000fc80007810000 */
[----:B------:R-:W-:Y:S01]  /*143c0*/  FMNMX.FTZ R197, R170, R197, !PT ;  /* 0x000000c5aac57209 */ /* 0x000fe20007810000 */
[----:B------:R-:W3:Y:S03]  /*143d0*/  MUFU.TANH R179, R179 ;  /* 0x000000b300b37308 */ /* 0x000ee60000002400 */
[----:B------:R-:W-:-:S04]  /*143e0*/  FMNMX.FTZ R197, R171, R197, !PT ;  /* 0x000000c5abc57209 */ /* 0x000fc80007810000 */
[----:B--2---:R-:W-:Y:S01]  /*143f0*/  FMNMX.FTZ R199, R174, R197, !PT ;  /* 0x000000c5aec77209 */ /* 0x004fe20007810000 */
[----:B------:R-:W2:Y:S03]  /*14400*/  MUFU.TANH R182, R182 ;  /* 0x000000b600b67308 */ /* 0x000ea60000002400 */
[----:B0-----:R-:W-:-:S04]  /*14410*/  FMNMX.FTZ R199, R175, R199, !PT ;  /* 0x000000c7afc77209 */ /* 0x001fc80007810000 */
[----:B-1----:R-:W-:Y:S01]  /*14420*/  FMNMX.FTZ R199, R178, R199, !PT ;  /* 0x000000c7b2c77209 */ /* 0x002fe20007810000 */
[----:B------:R-:W0:Y:S03]  /*14430*/  MUFU.TANH R197, R183 ;  /* 0x000000b700c57308 */ /* 0x000e260000002400 */
[----:B---3--:R-:W-:-:S05]  /*14440*/  FMNMX.FTZ R199, R179, R199, !PT ;  /* 0x000000c7b3c77209 */ /* 0x008fca0007810000 */
[----:B------:R-:W-:Y:S01]  /*14450*/  MUFU.EX2 R156, R156 ;  /* 0x0000009c009c7308 */ /* 0x000fe20000000800 */
[----:B--2---:R-:W-:-:S07]  /*14460*/  FMNMX.FTZ R199, R182, R199, !PT ;  /* 0x000000c7b6c77209 */ /* 0x004fce0007810000 */
[----:B------:R-:W-:Y:S01]  /*14470*/  MUFU.EX2 R160, R160 ;  /* 0x000000a000a07308 */ /* 0x000fe20000000800 */
[----:B0-----:R-:W-:-:S05]  /*14480*/  FMNMX.FTZ R200, R197, R199, !PT ;  /* 0x000000c7c5c87209 */ /* 0x001fca0007810000 */
[----:B------:R-:W0:Y:S02]  /*14490*/  SHFL.BFLY PT, R183, R200, 0x2, 0x1f ;  /* 0x0c401f00c8b77f89 */ /* 0x000e2400000e0000 */
[----:B------:R1:W-:Y:S08]  /*144a0*/  MUFU.EX2 R199, R169 ;  /* 0x000000a900c77308 */ /* 0x0003f00000000800 */
[----:B------:R-:W-:Y:S08]  /*144b0*/  MUFU.EX2 R161, R161 ;  /* 0x000000a100a17308 */ /* 0x000ff00000000800 */
[----:B------:R-:W-:Y:S01]  /*144c0*/  MUFU.EX2 R164, R164 ;  /* 0x000000a400a47308 */ /* 0x000fe20000000800 */
[----:B0-----:R-:W-:-:S07]  /*144d0*/  FMNMX.FTZ R200, R200, R183, !PT ;  /* 0x000000b7c8c87209 */ /* 0x001fce0007810000 */
[----:B------:R-:W-:Y:S01]  /*144e0*/  MUFU.EX2 R183, R157 ;  /* 0x0000009d00b77308 */ /* 0x000fe20000000800 */
[----:B------:R-:W1:Y:S07]  /*144f0*/  SHFL.BFLY PT, R201, R200, 0x1, 0x1f ;  /* 0x0c201f00c8c97f89 */ /* 0x000e6e00000e0000 */
[----:B------:R-:W-:Y:S08]  /*14500*/  MUFU.EX2 R165, R165 ;  /* 0x000000a500a57308 */ /* 0x000ff00000000800 */
[----:B------:R-:W-:Y:S08]  /*14510*/  MUFU.EX2 R198, R198 ;  /* 0x000000c600c67308 */ /* 0x000ff00000000800 */
[----:B------:R-:W-:Y:S01]  /*14520*/  MUFU.EX2 R172, R172 ;  /* 0x000000ac00ac7308 */ /* 0x000fe20000000800 */
[----:B-1----:R-:W-:-:S05]  /*14530*/  FMNMX.FTZ R169, R200, R201, !PT ;  /* 0x000000c9c8a97209 */ /* 0x002fca0007810000 */
[----:B------:R-:W-:Y:S02]  /*14540*/  FADD.FTZ R20, -R169, R20 ;  /* 0x00000014a9147221 */ /* 0x000fe40000010100 */
[----:B------:R-:W-:Y:S02]  /*14550*/  MUFU.EX2 R173, R173 ;  /* 0x000000ad00ad7308 */ /* 0x000fe40000000800 */
[----:B------:R-:W-:-:S06]  /*14560*/  FMUL.FTZ R20, R20, R13 ;  /* 0x0000000d14147220 */ /* 0x000fcc0000410000 */
[----:B------:R0:W1:Y:S08]  /*14570*/  MUFU.EX2 R157, R20 ;  /* 0x00000014009d7308 */ /* 0x0000700000000800 */
[----:B------:R-:W2:Y:S01]  /*14580*/  MUFU.EX2 R176, R176 ;  /* 0x000000b000b07308 */ /* 0x000ea20000000800 */
[----:B0-----:R-:W-:-:S04]  /*14590*/  @!P1 IMAD R20, R21, 0x40, R193 ;  /* 0x0000004015149824 */ /* 0x001fc800078e02c1 */
[----:B------:R-:W-:-:S03]  /*145a0*/  @!P1 IMAD R20, R20, 0x4, R17 ;  /* 0x0000000414149824 */ /* 0x000fc600078e0211 */
[----:B------:R-:W0:Y:S02]  /*145b0*/  MUFU.EX2 R177, R177 ;  /* 0x000000b100b17308 */ /* 0x000e240000000800 */
[----:B------:R-:W-:Y:S04]  /*145c0*/  @!P1 STS [R20+0x38400], R153 ;  /* 0x0384009914009388 */ /* 0x000fe80000000800 */
[----:B-1----:R1:W-:Y:S02]  /*145d0*/  @!P1 STS [R20+0x38420], R157 ;  /* 0x0384209d14009388 */ /* 0x0023e40000000800 */
[----:B------:R-:W3:Y:S01]  /*145e0*/  MUFU.EX2 R180, R180 ;  /* 0x000000b400b47308 */ /* 0x000ee20000000800 */
[----:B-1----:R-:W-:-:S04]  /*145f0*/  FMUL.FTZ R20, R169, R13 ;  /* 0x0000000da9147220 */ /* 0x002fc80000410000 */
[-CC-:B------:R-:W-:Y:S01]  /*14600*/  FFMA.FTZ R203, R154, R13.reuse, -R20.reuse ;  /* 0x0000000d9acb7223 */ /* 0x180fe20000010814 */
[-C--:B------:R-:W-:Y:S01]  /*14610*/  FFMA.FTZ R211, R163, R13.reuse, -R20 ;  /* 0x0000000da3d37223 */ /* 0x080fe20000010814 */
[----:B------:R-:W-:Y:S01]  /*14620*/  FADD.FTZ R0, R156, R0 ;  /* 0x000000009c007221 */ /* 0x000fe20000010000 */
[-CC-:B------:R-:W-:Y:S01]  /*14630*/  FFMA.FTZ R154, R167, R13.reuse, -R20.reuse ;  /* 0x0000000da79a7223 */ /* 0x180fe20000010814 */
[----:B------:R1:W4:Y:S01]  /*14640*/  MUFU.EX2 R163, R203 ;  /* 0x000000cb00a37308 */ /* 0x0003220000000800 */
[-C--:B------:R-:W-:Y:S01]  /*14650*/  FFMA.FTZ R201, R170, R13.reuse, -R20 ;  /* 0x0000000daac97223 */ /* 0x080fe20000010814 */
[----:B------:R-:W-:Y:S01]  /*14660*/  FADD.FTZ R0, R183, R0 ;  /* 0x00000000b7007221 */ /* 0x000fe20000010000 */
[-CC-:B------:R-:W-:Y:S01]  /*14670*/  FFMA.FTZ R21, R155, R13.reuse, -R20.reuse ;  /* 0x0000000d9b157223 */ /* 0x180fe20000010814 */
[-CC-:B------:R-:W-:Y:S01]  /*14680*/  FFMA.FTZ R204, R158, R13.reuse, -R20.reuse ;  /* 0x0000000d9ecc7223 */ /* 0x180fe20000010814 */
[-CC-:B------:R-:W-:Y:S01]  /*14690*/  FFMA.FTZ R205, R159, R13.reuse, -R20.reuse ;  /* 0x0000000d9fcd7223 */ /* 0x180fe20000010814 */
[-CC-:B------:R-:W-:Y:S01]  /*146a0*/  FFMA.FTZ R208, R162, R13.reuse, -R20.reuse ;  /* 0x0000000da2d07223 */ /* 0x180fe20000010814 */
[-CC-:B------:R-:W-:Y:S01]  /*146b0*/  FFMA.FTZ R213, R166, R13.reuse, -R20.reuse ;  /* 0x0000000da6d57223 */ /* 0x180fe20000010814 */
[-C--:B------:R-:W-:Y:S01]  /*146c0*/  FFMA.FTZ R200, R179, R13.reuse, -R20 ;  /* 0x0000000db3c87223 */ /* 0x080fe20000010814 */
[----:B-1----:R-:W5:Y:S01]  /*146d0*/  LDL R203, [R1] ;  /* 0x0000000001cb7983 */ /* 0x002f620000100800 */
[----:B------:R-:W-:Y:S01]  /*146e0*/  FADD.FTZ R0, R160, R0 ;  /* 0x00000000a0007221 */ /* 0x000fe20000010000 */
[-CC-:B------:R-:W-:Y:S01]  /*146f0*/  FFMA.FTZ R162, R175, R13.reuse, -R20.reuse ;  /* 0x0000000dafa27223 */ /* 0x180fe20000010814 */
[----:B------:R-:W-:Y:S01]  /*14700*/  MUFU.EX2 R166, R181 ;  /* 0x000000b500a67308 */ /* 0x000fe20000000800 */
[-C--:B------:R-:W-:Y:S01]  /*14710*/  FFMA.FTZ R202, R171, R13.reuse, -R20 ;  /* 0x0000000dabca7223 */ /* 0x080fe20000010814 */
[----:B------:R-:W-:Y:S01]  /*14720*/  FADD.FTZ R0, R161, R0 ;  /* 0x00000000a1007221 */ /* 0x000fe20000010000 */
[-CC-:B------:R-:W-:Y:S01]  /*14730*/  FFMA.FTZ R158, R174, R13.reuse, -R20.reuse ;  /* 0x0000000dae9e7223 */ /* 0x180fe20000010814 */
[-CC-:B------:R-:W-:Y:S01]  /*14740*/  FFMA.FTZ R167, R178, R13.reuse, -R20.reuse ;  /* 0x0000000db2a77223 */ /* 0x180fe20000010814 */
[-C--:B------:R-:W-:Y:S01]  /*14750*/  FFMA.FTZ R155, R182, R13.reuse, -R20 ;  /* 0x0000000db69b7223 */ /* 0x080fe20000010814 */
[----:B------:R-:W-:Y:S01]  /*14760*/  FADD.FTZ R0, R164, R0 ;  /* 0x00000000a4007221 */ /* 0x000fe20000010000 */
[----:B------:R-:W-:-:S03]  /*14770*/  FFMA.FTZ R159, R197, R13, -R20 ;  /* 0x0000000dc59f7223 */ /* 0x000fc60000010814 */
[----:B------:R-:W-:-:S04]  /*14780*/  FADD.FTZ R0, R165, R0 ;  /* 0x00000000a5007221 */ /* 0x000fc80000010000 */
[----:B------:R-:W-:-:S04]  /*14790*/  FADD.FTZ R0, R198, R0 ;  /* 0x00000000c6007221 */ /* 0x000fc80000010000 */
[----:B------:R-:W-:Y:S01]  /*147a0*/  FADD.FTZ R0, R199, R0 ;  /* 0x00000000c7007221 */ /* 0x000fe20000010000 */
[----:B------:R1:W-:Y:S03]  /*147b0*/  MUFU.EX2 R181, R154 ;  /* 0x0000009a00b57308 */ /* 0x0003e60000000800 */
[----:B------:R-:W-:-:S05]  /*147c0*/  FADD.FTZ R0, R172, R0 ;  /* 0x00000000ac007221 */ /* 0x000fca0000010000 */
[----:B------:R-:W4:Y:S01]  /*147d0*/  MUFU.EX2 R170, R21 ;  /* 0x0000001500aa7308 */ /* 0x000f220000000800 */
[----:B-1----:R-:W-:Y:S01]  /*147e0*/  F2FP.BF16.F32.PACK_AB R154, R183, R156 ;  /* 0x0000009cb79a723e */ /* 0x002fe200000010ff */
[----:B------:R-:W-:Y:S01]  /*147f0*/  FADD.FTZ R0, R173, R0 ;  /* 0x00000000ad007221 */ /* 0x000fe20000010000 */
[----:B------:R-:W-:Y:S02]  /*14800*/  F2FP.BF16.F32.PACK_AB R156, R161, R160 ;  /* 0x000000a0a19c723e */ /* 0x000fe400000010ff */
[----:B------:R-:W-:-:S03]  /*14810*/  F2FP.BF16.F32.PACK_AB R160, R199, R198 ;  /* 0x000000c6c7a0723e */ /* 0x000fc600000010ff */
[----:B------:R-:W-:Y:S01]  /*14820*/  MUFU.EX2 R171, R204 ;  /* 0x000000cc00ab7308 */ /* 0x000fe20000000800 */
[----:B--2---:R-:W-:-:S07]  /*14830*/  FADD.FTZ R0, R176, R0 ;  /* 0x00000000b0007221 */ /* 0x004fce0000010000 */
[----:B------:R-:W1:Y:S08]  /*14840*/  MUFU.EX2 R174, R205 ;  /* 0x000000cd00ae7308 */ /* 0x000e700000000800 */
[----:B------:R-:W-:Y:S08]  /*14850*/  MUFU.EX2 R182, R201 ;  /* 0x000000c900b67308 */ /* 0x000ff00000000800 */
[----:B------:R-:W-:Y:S08]  /*14860*/  MUFU.EX2 R175, R208 ;  /* 0x000000d000af7308 */ /* 0x000ff00000000800 */
[----:B------:R-:W2:Y:S08]  /*14870*/  MUFU.EX2 R178, R211 ;  /* 0x000000d300b27308 */ /* 0x000eb00000000800 */
[----:B------:R-:W2:Y:S08]  /*14880*/  MUFU.EX2 R179, R213 ;  /* 0x000000d500b37308 */ /* 0x000eb00000000800 */
[----:B------:R0:W-:Y:S08]  /*14890*/  MUFU.EX2 R201, R162 ;  /* 0x000000a200c97308 */ /* 0x0001f00000000800 */
[----:B------:R-:W2:Y:S01]  /*148a0*/  MUFU.EX2 R183, R202 ;  /* 0x000000ca00b77308 */ /* 0x000ea20000000800 */
[----:B0-----:R-:W-:-:S07]  /*148b0*/  F2FP.BF16.F32.PACK_AB R162, R173, R172 ;  /* 0x000000acada2723e */ /* 0x001fce00000010ff */
[----:B------:R-:W0:Y:S08]  /*148c0*/  MUFU.EX2 R197, R158 ;  /* 0x0000009e00c57308 */ /* 0x000e300000000800 */
[----:B------:R-:W-:Y:S08]  /*148d0*/  MUFU.EX2 R198, R167 ;  /* 0x000000a700c67308 */ /* 0x000ff00000000800 */
[----:B------:R-:W0:Y:S08]  /*148e0*/  MUFU.EX2 R200, R200 ;  /* 0x000000c800c87308 */ /* 0x000e300000000800 */
[----:B------:R1:W-:Y:S08]  /*148f0*/  MUFU.EX2 R172, R155 ;  /* 0x0000009b00ac7308 */ /* 0x0003f00000000800 */
[----:B------:R0:W0:Y:S01]  /*14900*/  MUFU.EX2 R173, R159 ;  /* 0x0000009f00ad7308 */ /* 0x0000220000000800 */
[----:B------:R-:W-:Y:S01]  /*14910*/  FADD.FTZ R0, R177, R0 ;  /* 0x00000000b1007221 */ /* 0x000fe20000010000 */
[----:B------:R-:W-:-:S02]  /*14920*/  IMAD R20, R22, 0x1000, R210 ;  /* 0x0000100016147824 */ /* 0x000fc400078e02d2 */
[----:B------:R-:W-:Y:S02]  /*14930*/  IMAD.MOV.U32 R21, RZ, RZ, 0x40000040 ;  /* 0x40000040ff157424 */ /* 0x000fe400078e00ff */
[----:B---3--:R-:W-:Y:S01]  /*14940*/  FADD.FTZ R0, R180, R0 ;  /* 0x00000000b4007221 */ /* 0x008fe20000010000 */
        /* <DEDUP_REMOVED lines=64> */
[----:B----4-:R-:W-:Y:S01]  /*14d50*/  FFMA.FTZ R12, R157, R12, R163 ;  /* 0x0000000c9d0c7223 */ /* 0x010fe200000100a3 */
        /* <DEDUP_REMOVED lines=65> */
[----:B-1----:R-:W-:Y:S01]  /*15170*/  F2FP.BF16.F32.PACK_AB R155, R174, R171 ;  /* 0x000000abae9b723e */ /* 0x002fe200000010ff */
[----:B------:R-:W-:Y:S01]  /*15180*/  BAR.SYNC.DEFER_BLOCKING 0xf, 0x100 ;  /* 0x03c4000000007b1d */ /* 0x000fe20000010000 */
[----:B------:R-:W-:Y:S01]  /*15190*/  F2FP.BF16.F32.PACK_AB R158, R165, R164 ;  /* 0x000000a4a59e723e */ /* 0x000fe200000010ff */
[----:B------:R-:W-:Y:S01]  /*151a0*/  FADD.FTZ R0, R166, R0 ;  /* 0x00000000a6007221 */ /* 0x000fe20000010000 */
[----:B--2---:R-:W-:Y:S02]  /*151b0*/  F2FP.BF16.F32.PACK_AB R157, R178, R175 ;  /* 0x000000afb29d723e */ /* 0x004fe400000010ff */
[----:B0-----:R-:W-:Y:S02]  /*151c0*/  F2FP.BF16.F32.PACK_AB R159, R181, R179 ;  /* 0x000000b3b59f723e */ /* 0x001fe400000010ff */
[----:B------:R-:W-:Y:S02]  /*151d0*/  R2UR UR6, R20 ;  /* 0x00000000140672ca */ /* 0x000fe400000e0000 */
[----:B------:R-:W-:-:S02]  /*151e0*/  R2UR UR7, R21 ;  /* 0x00000000150772ca */ /* 0x000fc400000e0000 */
[----:B------:R-:W-:Y:S02]  /*151f0*/  F2FP.BF16.F32.PACK_AB R161, R183, R182 ;  /* 0x000000b6b7a1723e */ /* 0x000fe400000010ff */
[----:B------:R-:W-:Y:S02]  /*15200*/  F2FP.BF16.F32.PACK_AB R163, R201, R197 ;  /* 0x000000c5c9a3723e */ /* 0x000fe400000010ff */
[----:B------:R-:W-:Y:S02]  /*15210*/  F2FP.BF16.F32.PACK_AB R164, R177, R176 ;  /* 0x000000b0b1a4723e */ /* 0x000fe400000010ff */
[----:B------:R-:W-:Y:S02]  /*15220*/  F2FP.BF16.F32.PACK_AB R166, R166, R180 ;  /* 0x000000b4a6a6723e */ /* 0x000fe400000010ff */
[----:B------:R-:W-:Y:S02]  /*15230*/  F2FP.BF16.F32.PACK_AB R165, R200, R198 ;  /* 0x000000c6c8a5723e */ /* 0x000fe400000010ff */
[----:B------:R-:W-:Y:S01]  /*15240*/  F2FP.BF16.F32.PACK_AB R167, R173, R172 ;  /* 0x000000acada7723e */ /* 0x000fe200000010ff */
[----:B------:R0:W-:Y:S04]  /*15250*/  STSM.16.M88.4 [R227+0x36400], R152 ;  /* 0x03640098e3007844 */ /* 0x0001e80000000200 */
[----:B-----5:R1:W-:Y:S04]  /*15260*/  STSM.16.M88.4 [R203], R156 ;  /* 0x0000009ccb007844 */ /* 0x0203e80000000200 */
        /* <DEDUP_REMOVED lines=15> */
[----:B------:R-:W-:Y:S02]  /*15360*/  VIADD R20, R20, 0x180 ;  /* 0x0000018014147836 */ /* 0x000fe40000000000 */
[----:B------:R-:W-:Y:S01]  /*15370*/  IMAD.MOV.U32 R21, RZ, RZ, 0x40000040 ;  /* 0x40000040ff157424 */ /* 0x000fe200078e00ff */
[----:B------:R-:W-:Y:S02]  /*15380*/  WARPGROUP.DEPBAR.LE gsb0, 0x0 ;  /* 0x00008000000079c5 */ /* 0x000fe40000010000 */
[----:B------:R-:W-:-:S14]  /*15390*/  WARPGROUP.ARRIVE ;  /* 0x00000000000079c5 */ /* 0x000fdc0000000000 */
[----:B------:R-:W-:Y:S01]  /*153a0*/  HGMMA.64x256x16.F32.BF16 R24, R160, gdesc[UR4].tnspB, R24, gsb0 ;  /* 0x43e00004a0187df0 */ /* 0x000fe20008001818 */
[----:B------:R-:W-:Y:S02]  /*153b0*/  R2UR UR6, R20 ;  /* 0x00000000140672ca */ /* 0x000fe400000e0000 */
[----:B------:R-:W-:Y:S01]  /*153c0*/  R2UR UR7, R21 ;  /* 0x00000000150772ca */ /* 0x000fe200000e0000 */
[----:B------:R-:W-:-:S04]  /*153d0*/  FADD.FTZ R12, R170, R12 ;  /* 0x0000000caa0c7221 */ /* 0x000fc80000010000 */
        /* <DEDUP_REMOVED lines=28> */
.L_x_8721:
[----:B------:R-:W2:Y:S01]  /*155a0*/  LDL R20, [R1+0xc] ;  /* 0x00000c0001147983 */ /* 0x000ea20000100800 */
[----:B------:R-:W-:Y:S02]  /*155b0*/  VIADD R15, R15, 0x38860 ;  /* 0x000388600f0f7836 */ /* 0x000fe40000000000 */
[----:B------:R-:W-:Y:S02]  /*155c0*/  IMAD.MOV.U32 R197, RZ, RZ, R168 ;  /* 0x000000ffffc57224 */ /* 0x000fe400078e00a8 */
[----:B------:R-:W-:Y:S01]  /*155d0*/  IMAD.MOV.U32 R21, RZ, RZ, R22 ;  /* 0x000000ffff157224 */ /* 0x000fe200078e0016 */
[----:B------:R-:W-:-:S04]  /*155e0*/  PRMT R15, R190, 0x654, R15 ;  /* 0x00000654be0f7816 */ /* 0x000fc8000000000f */
[----:B------:R0:W-:Y:S01]  /*155f0*/  SYNCS.ARRIVE.TRANS64.RED.A1T0 RZ, [R15+URZ], RZ ;  /* 0x000000ff0fff79a7 */ /* 0x0001e2000810043f */
[C---:B--2---:R-:W-:Y:S01]  /*15600*/  ISETP.GT.AND P1, PT, R14.reuse, R20, PT ;  /* 0x000000140e00720c */ /* 0x044fe20003f24270 */
[----:B------:R-:W-:Y:S02]  /*15610*/  VIADD R14, R14, 0xffffffff ;  /* 0xffffffff0e0e7836 */ /* 0x000fe40000000000 */
[----:B------:R-:W-:-:S10]  /*15620*/  IMAD.MOV.U32 R20, RZ, RZ, R169 ;  /* 0x000000ffff147224 */ /* 0x000fd400078e00a9 */
[----:B0-----:R-:W-:Y:S05]  /*15630*/  @P1 BRA `(.L_x_8722) ;  /* 0xffffffc800681947 */ /* 0x001fea000383ffff */
.L_x_8709:
[----:B------:R-:W-:Y:S05]  /*15640*/  BSYNC B0 ;  /* 0x0000000000007941 */ /* 0x000fea0003800000 */
.L_x_8708:
[----:B------:R-:W2:Y:S01]  /*15650*/  LDL.LU R15, [R1+0x68] ;  /* 0x00006800010f7983 */ /* 0x000ea20000300800 */
        /* <DEDUP_REMOVED lines=161> */
[----:B0-----:R-:W-:Y:S01]  /*16070*/  SEL R0, RZ, 0x1, P1 ;  /* 0x00000001ff007807 */ /* 0x001fe20000800000 */
[----:B------:R-:W-:Y:S06]  /*16080*/  BAR.ARV 0xe, 0x100 ;  /* 0x0384000000007b1d */ /* 0x000fec0000002000 */
[----:B------:R-:W-:-:S02]  /*16090*/  PLOP3.LUT P0, PT, PT, PT, PT, 0x8, 0x0 ;  /* 0x000000000000781c */ /* 0x000fc40003f0e170 */
[----:B------:R-:W-:Y:S02]  /*160a0*/  LOP3.LUT R23, R23, R0, RZ, 0x3c, !PT ;  /* 0x0000000017177212 */ /* 0x000fe400078e3cff */
[----:B------:R-:W-:Y:S01]  /*160b0*/  SEL R22, R22, RZ, P1 ;  /* 0x000000ff16167207 */ /* 0x000fe20000800000 */
[----:B--2---:R-:W-:-:S05]  /*160c0*/  VIADD R15, R15, 0x1 ;  /* 0x000000010f0f7836 */ /* 0x004fca0000000000 */
[----:B------:R3:W-:Y:S03]  /*160d0*/  STL [R1+0x68], R15 ;  /* 0x0000680f01007387 */ /* 0x0007e60000100800 */
.L_x_8640:
[----:B------:R-:W-:Y:S05]  /*160e0*/  BSYNC B7 ;  /* 0x0000000000077941 */ /* 0x000fea0003800000 */
.L_x_8636:
[----:B------:R-:W4:Y:S08]  /*160f0*/  S2UR UR4, SR_CgaCtaId ;  /* 0x00000000000479c3 */ /* 0x000f300000008800 */
[----:B------:R-:W-:Y:S01]  /*16100*/  BAR.SYNC.DEFER_BLOCKING 0x5, 0x180 ;  /* 0x0146000000007b1d */ /* 0x000fe20000010000 */
[----:B------:R-:W-:-:S05]  /*16110*/  MOV R17, 0x400 ;  /* 0x0000040000117802 */ /* 0x000fca0000000f00 */
[----:B------:R-:W-:Y:S01]  /*16120*/  BSSY B0, `(.L_x_8723) ;  /* 0x00004ed000007945 */ /* 0x000fe20003800000 */
[----:B----4-:R-:W-:-:S05]  /*16130*/  IMAD.U32 R190, RZ, RZ, UR4 ;  /* 0x00000004ffbe7e24 */ /* 0x010fca000f8e00ff */
[----:B------:R-:W-:-:S05]  /*16140*/  LEA R17, R190, R17, 0x18 ;  /* 0x00000011be117211 */ /* 0x000fca00078ec0ff */
[----:B------:R4:W0:Y:S01]  /*16150*/  LDS.128 R4, [R17+0x388d0] ;  /* 0x0388d00011047984 */ /* 0x0008220000000c00 */
[----:B------:R-:W-:Y:S06]  /*16160*/  BAR.ARV 0x4, 0x180 ;  /* 0x0106000000007b1d */ /* 0x000fec0000002000 */
[----:B------:R-:W-:Y:S05]  /*16170*/  @P0 BRA `(.L_x_8724) ;  /* 0x0000003c00940947 */ /* 0x000fea0003800000 */
[----:B-----5:R-:W4:Y:S01]  /*16180*/  LDL R2, [R1+0x84] ;  /* 0x0000840001027983 */ /* 0x020f220000100800 */
[----:B------:R-:W3:Y:S01]  /*16190*/  S2R R0, SR_SWINHI ;  /* 0x0000000000007919 */ /* 0x000ee20000002f00 */
[----:B-12---:R-:W-:Y:S01]  /*161a0*/  F2FP.BF16.F32.PACK_AB R10, R29, R28 ;  /* 0x0000001c1d0a723e */ /* 0x006fe200000010ff */
[----:B------:R-:W-:Y:S01]  /*161b0*/  ULDC.64 UR6, c[0x0][0xd00] ;  /* 0x0003400000067ab9 */ /* 0x000fe20000000a00 */
[----:B0-----:R-:W-:Y:S01]  /*161c0*/  F2FP.BF16.F32.PACK_AB R11, R31, R30 ;  /* 0x0000001e1f0b723e */ /* 0x001fe200000010ff */
[----:B------:R-:W2:Y:S01]  /*161d0*/  LDL.LU R154, [R1+0x5c] ;  /* 0x00005c00019a7983 */ /* 0x000ea20000300800 */
[----:B------:R-:W-:Y:S01]  /*161e0*/  F2FP.BF16.F32.PACK_AB R12, R33, R32 ;  /* 0x00000020210c723e */ /* 0x000fe200000010ff */
[----:B------:R-:W-:Y:S01]  /*161f0*/  ULDC.64 UR4, c[0x0][0xd08] ;  /* 0x0003420000047ab9 */ /* 0x000fe20000000a00 */
[----:B------:R-:W-:Y:S01]  /*16200*/  F2FP.BF16.F32.PACK_AB R13, R35, R34 ;  /* 0x00000022230d723e */ /* 0x000fe200000010ff */
[----:B------:R-:W2:Y:S01]  /*16210*/  LDL.LU R4, [R1+0x60] ;  /* 0x0000600001047983 */ /* 0x000ea20000300800 */
[----:B------:R-:W-:-:S02]  /*16220*/  MOV R20, R17 ;  /* 0x0000001100147202 */ /* 0x000fc40000000f00 */
[----:B---3--:R-:W-:Y:S02]  /*16230*/  MOV R21, R0 ;  /* 0x0000000000157202 */ /* 0x008fe40000000f00 */
        /* <DEDUP_REMOVED lines=158> */
[----:B------:R-:W-:Y:S02]  /*16c20*/  F2FP.BF16.F32.PACK_AB R8, R137, R136 ;  /* 0x000000888908723e */ /* 0x000fe400000010ff */
[----:B------:R-:W-:Y:S02]  /*16c30*/  F2FP.BF16.F32.PACK_AB R9, R139, R138 ;  /* 0x0000008a8b09723e */ /* 0x000fe400000010ff */
[----:B------:R-:W-:-:S02]  /*16c40*/  F2FP.BF16.F32.PACK_AB R10, R141, R140 ;  /* 0x0000008c8d0a723e */ /* 0x000fc400000010ff */
[----:B------:R-:W-:-:S05]  /*16c50*/  F2FP.BF16.F32.PACK_AB R11, R143, R142 ;  /* 0x0000008e8f0b723e */ /* 0x000fca00000010ff */
[----:B------:R0:W-:Y:S01]  /*16c60*/  STSM.16.M88.4 [R2], R8 ;  /* 0x0000000802007844 */ /* 0x0001e20000000200 */
[----:B------:R-:W-:Y:S01]  /*16c70*/  IMAD.X R3, RZ, RZ, R3, P0 ;  /* 0x000000ffff037224 */ /* 0x000fe200000e0603 */
[----:B------:R-:W-:Y:S02]  /*16c80*/  F2FP.BF16.F32.PACK_AB R12, R145, R144 ;  /* 0x00000090910c723e */ /* 0x000fe400000010ff */
[----:B------:R-:W-:Y:S02]  /*16c90*/  F2FP.BF16.F32.PACK_AB R13, R147, R146 ;  /* 0x00000092930d723e */ /* 0x000fe400000010ff */
[----:B0-----:R-:W-:-:S04]  /*16ca0*/  LOP3.LUT R2, R0, 0x380, RZ, 0xc0, !PT ;  /* 0x0000038000027812 */ /* 0x001fc800078ec0ff */
[----:B------:R-:W-:-:S04]  /*16cb0*/  SHF.R.U64 R2, R2, 0x3, RZ ;  /* 0x0000000302027819 */ /* 0x000fc800000012ff */
[----:B------:R-:W-:Y:S02]  /*16cc0*/  LOP3.LUT R2, R2, R0, RZ, 0x3c, !PT ;  /* 0x0000000002027212 */ /* 0x000fe400078e3cff */
[----:B--2---:R-:W-:Y:S02]  /*16cd0*/  IADD3 R8, P0, R154, UR6, RZ ;  /* 0x000000069a087c10 */ /* 0x004fe4000ff1e0ff */
[----:B------:R-:W-:Y:S02]  /*16ce0*/  MOV R2, R2 ;  /* 0x0000000200027202 */ /* 0x000fe40000000f00 */
[----:B------:R-:W-:Y:S02]  /*16cf0*/  F2FP.BF16.F32.PACK_AB R14, R149, R148 ;  /* 0x00000094950e723e */ /* 0x000fe400000010ff */
[----:B------:R-:W-:Y:S02]  /*16d00*/  F2FP.BF16.F32.PACK_AB R15, R151, R150 ;  /* 0x00000096970f723e */ /* 0x000fe400000010ff */
[----:B------:R-:W-:-:S02]  /*16d10*/  IADD3.X R9, R4, UR7, RZ, P0, !PT ;  /* 0x0000000704097c10 */ /* 0x000fc400087fe4ff */
        /* <DEDUP_REMOVED lines=9> */
[----:B0-----:R-:W-:Y:S01]  /*16db0*/  IMAD.U32 R2, RZ, RZ, UR4 ;  /* 0x00000004ff027e24 */ /* 0x001fe2000f8e00ff */
        /* <DEDUP_REMOVED lines=8> */
.L_x_8725:
[----:B------:R-:W2:Y:S01]  /*16e40*/  LDL R0, [R1+0x70] ;  /* 0x0000700001007983 */ /* 0x000ea20000100800 */
[----:B------:R-:W-:-:S03]  /*16e50*/  ULDC UR4, c[0x0][0xbd4] ;  /* 0x0002f50000047ab9 */ /* 0x000fc60000000800 */
[----:B------:R-:W3:Y:S04]  /*16e60*/  LDL.LU R4, [R1+0x54] ;  /* 0x0000540001047983 */ /* 0x000ee80000300800 */
[----:B------:R1:W5:Y:S04]  /*16e70*/  LDL R157, [R1+0x58] ;  /* 0x00005800019d7983 */ /* 0x0003680000100800 */
[----:B--2---:R-:W2:Y:S01]  /*16e80*/  SHFL.IDX PT, R0, R0, RZ, 0x1f ;  /* 0x00001fff00007589 */ /* 0x004ea200000e0000 */
[----:B---3--:R-:W-:Y:S02]  /*16e90*/  ISETP.NE.AND P1, PT, R4, RZ, PT ;  /* 0x000000ff0400720c */ /* 0x008fe40003f25270 */
[----:B--2---:R-:W-:-:S02]  /*16ea0*/  ISETP.NE.AND P0, PT, R0, RZ, PT ;  /* 0x000000ff0000720c */ /* 0x004fc40003f05270 */
        /* <DEDUP_REMOVED lines=16> */
[----:B------:R-:W2:Y:S01]  /*16fb0*/  LDC.64 R8, c[0x0][R14+0x218] ;  /* 0x000086000e087b82 */ /* 0x000ea20000000a00 */
[----:B-1----:R-:W-:Y:S02]  /*16fc0*/  ISETP.NE.AND P2, PT, R156, 0x1, PT ;  /* 0x000000019c00780c */ /* 0x002fe40003f45270 */
[----:B0-----:R-:W-:Y:S01]  /*16fd0*/  IMAD R11, R11, R12, RZ ;  /* 0x0000000c0b0b7224 */ /* 0x001fe200078e02ff */
[----:B--2---:R-:W-:-:S05]  /*16fe0*/  SEL R15, R13, RZ, !P0 ;  /* 0x000000ff0d0f7207 */ /* 0x004fca0004000000 */
[C---:B------:R-:W-:Y:S02]  /*16ff0*/  IMAD R15, R10.reuse, R15, R11 ;  /* 0x0000000f0a0f7224 */ /* 0x040fe400078e020b */
[----:B------:R-:W-:-:S04]  /*17000*/  IMAD.WIDE.U32 R10, R10, R12, RZ ;  /* 0x0000000c0a0a7225 */ /* 0x000fc800078e00ff */
[----:B------:R-:W-:-:S03]  /*17010*/  IMAD.WIDE.U32 R12, R8, R186, RZ ;  /* 0x000000ba080c7225 */ /* 0x000fc600078e00ff */
[----:B------:R-:W-:Y:S02]  /*17020*/  IADD3 R154, P0, P3, R10, R12, R3 ;  /* 0x0000000c0a9a7210 */ /* 0x000fe40007b1e003 */
[----:B------:R-:W0:Y:S01]  /*17030*/  @P2 LDC R10, c[0x0][0xcec] ;  /* 0x00033b00ff0a2b82 */ /* 0x000e220000000800 */
[----:B------:R-:W-:-:S07]  /*17040*/  IMAD R8, R9, R186, RZ ;  /* 0x000000ba09087224 */ /* 0x000fce00078e02ff */
[----:B------:R-:W1:Y:S01]  /*17050*/  @P2 LDC R9, c[0x0][0xcf0] ;  /* 0x00033c00ff092b82 */ /* 0x000e620000000800 */
[----:B---3--:R-:W-:Y:S02]  /*17060*/  IMAD.IADD R12, R160, 0x1, R214 ;  /* 0x00000001a00c7824 */ /* 0x008fe400078e02d6 */
[----:B------:R-:W-:Y:S02]  /*17070*/  IMAD.IADD R15, R11, 0x1, R15 ;  /* 0x000000010b0f7824 */ /* 0x000fe400078e020f */
[----:B------:R-:W-:Y:S02]  /*17080*/  IMAD.IADD R11, R13, 0x1, R8 ;  /* 0x000000010d0b7824 */ /* 0x000fe400078e0208 */
[----:B------:R-:W-:Y:S02]  /*17090*/  IMAD.MOV.U32 R13, RZ, RZ, R12 ;  /* 0x000000ffff0d7224 */ /* 0x000fe400078e000c */
[----:B0-----:R-:W-:-:S05]  /*170a0*/  @P2 IMAD.HI.U32 R10, R12, R10, RZ ;  /* 0x0000000a0c0a2227 */ /* 0x001fca00078e00ff */
[----:B-1----:R-:W-:Y:S02]  /*170b0*/  @P2 SHF.R.U32.HI R13, RZ, R9, R10 ;  /* 0x00000009ff0d2219 */ /* 0x002fe4000001160a */
[----:B------:R-:W0:Y:S01]  /*170c0*/  LDC.64 R8, c[0x0][R14+0x228] ;  /* 0x00008a000e087b82 */ /* 0x000e220000000a00 */
[----:B----4-:R-:W-:Y:S02]  /*170d0*/  SEL R155, R155, RZ, P1 ;  /* 0x000000ff9b9b7207 */ /* 0x010fe40000800000 */
[----:B------:R-:W-:-:S03]  /*170e0*/  IADD3.X R15, R15, R11, R4, P0, P3 ;  /* 0x0000000b0f0f7210 */ /* 0x000fc600007e6404 */
[----:B0-----:R-:W-:-:S04]  /*170f0*/  IMAD.WIDE.U32 R10, R8, R155, RZ ;  /* 0x0000009b080a7225 */ /* 0x001fc800078e00ff */
[----:B------:R-:W-:Y:S01]  /*17100*/  IMAD R9, R9, R155, RZ ;  /* 0x0000009b09097224 */ /* 0x000fe200078e02ff */
[----:B------:R-:W-:-:S03]  /*17110*/  IADD3 R8, P0, P2, R13, R154, R10 ;  /* 0x0000009a0d087210 */ /* 0x000fc60007a1e00a */
[----:B------:R-:W-:Y:S02]  /*17120*/  IMAD.IADD R9, R11, 0x1, R9 ;  /* 0x000000010b097824 */ /* 0x000fe400078e0209 */
[----:B------:R0:W1:Y:S02]  /*17130*/  LDC.64 R10, c[0x0][R14+0x210] ;  /* 0x000084000e0a7b82 */ /* 0x0000640000000a00 */
[----:B0-----:R-:W-:-:S04]  /*17140*/  IMAD.MOV R14, RZ, RZ, -R13 ;  /* 0x000000ffff0e7224 */ /* 0x001fc800078e0a0d */
[----:B------:R-:W-:Y:S01]  /*17150*/  IMAD R14, R156, R14, R12 ;  /* 0x0000000e9c0e7224 */ /* 0x000fe200078e020c */
[----:B------:R-:W-:-:S04]  /*17160*/  SHF.R.S32.HI R13, RZ, 0x1f, R13 ;  /* 0x0000001fff0d7819 */ /* 0x000fc8000001140d */
[----:B------:R-:W-:Y:S02]  /*17170*/  SHF.R.S32.HI R12, RZ, 0x1f, R14 ;  /* 0x0000001fff0c7819 */ /* 0x000fe4000001140e */
[----:B------:R-:W-:Y:S01]  /*17180*/  IADD3.X R9, R13, R15, R9, P0, P2 ;  /* 0x0000000f0d097210 */ /* 0x000fe200007e4409 */
[----:B-1----:R-:W-:-:S04]  /*17190*/  IMAD R11, R11, R14, RZ ;  /* 0x0000000e0b0b7224 */ /* 0x002fc800078e02ff */
[C---:B------:R-:W-:Y:S02]  /*171a0*/  IMAD R11, R10.reuse, R12, R11 ;  /* 0x0000000c0a0b7224 */ /* 0x040fe400078e020b */
[----:B------:R-:W0:Y:S01]  /*171b0*/  LDC.64 R12, c[0x0][0xca8] ;  /* 0x00032a00ff0c7b82 */ /* 0x000e220000000a00 */
[----:B------:R-:W-:-:S07]  /*171c0*/  IMAD.WIDE.U32 R8, R10, R14, R8 ;  /* 0x0000000e0a087225 */ /* 0x000fce00078e0008 */
[----:B0-----:R-:W0:Y:S08]  /*171d0*/  @!P1 LDC R12, c[0x0][0xc50] ;  /* 0x00031400ff0c9b82 */ /* 0x001e300000000800 */
[----:B------:R-:W1:Y:S01]  /*171e0*/  @!P1 LDC R13, c[0x0][0xc54] ;  /* 0x00031500ff0d9b82 */ /* 0x000e620000000800 */
[----:B------:R-:W-:Y:S01]  /*171f0*/  IMAD.IADD R11, R9, 0x1, R11 ;  /* 0x00000001090b7824 */ /* 0x000fe200078e020b */
[----:B0-----:R-:W-:-:S04]  /*17200*/  LEA R12, P0, R8, R12, 0x2 ;  /* 0x0000000c080c7211 */ /* 0x001fc800078010ff */
[----:B-1----:R-:W-:Y:S01]  /*17210*/  LEA.HI.X R11, R8, R13, R11, 0x2, P0 ;  /* 0x0000000d080b7211 */ /* 0x002fe200000f140b */
[----:B-----5:R-:W-:Y:S01]  /*17220*/  IMAD.MOV R8, RZ, RZ, -R159 ;  /* 0x000000ffff087224 */ /* 0x020fe200078e0a9f */
[----:B------:R-:W-:Y:S01]  /*17230*/  SHFL.IDX PT, R10, R12, 0x1, 0x1c1f ;  /* 0x003c1f000c0a7f89 */ /* 0x000fe200000e0000 */
[----:B------:R-:W-:-:S03]  /*17240*/  IMAD.IADD R13, R193, 0x1, R214 ;  /* 0x00000001c10d7824 */ /* 0x000fc600078e02d6 */
[----:B------:R-:W-:Y:S01]  /*17250*/  ISETP.NE.AND P0, PT, R158, R8, PT ;  /* 0x000000089e00720c */ /* 0x000fe20003f05270 */
[----:B------:R-:W-:Y:S04]  /*17260*/  SHFL.IDX PT, R9, R11, RZ, 0x1c1f ;  /* 0x001c1fff0b097589 */ /* 0x000fe800000e0000 */
[----:B------:R0:W1:Y:S04]  /*17270*/  SHFL.IDX PT, R8, R12, RZ, 0x1c1f ;  /* 0x001c1fff0c087589 */ /* 0x00006800000e0000 */
[----:B------:R-:W2:Y:S01]  /*17280*/  SHFL.IDX PT, R11, R11, 0x1, 0x1c1f ;  /* 0x003c1f000b0b7f89 */ /* 0x000ea200000e0000 */
[----:B0-----:R-:W-:-:S05]  /*17290*/  IMAD R12, R2, R156, RZ ;  /* 0x0000009c020c7224 */ /* 0x001fca00078e02ff */
[C---:B------:R-:W-:Y:S01]  /*172a0*/  ISETP.GE.OR P1, PT, R13.reuse, R12, P0 ;  /* 0x0000000c0d00720c */ /* 0x040fe20000726670 */
[----:B------:R-:W-:-:S05]  /*172b0*/  VIADD R13, R13, 0x8 ;  /* 0x000000080d0d7836 */ /* 0x000fca0000000000 */
[----:B------:R-:W-:-:S07]  /*172c0*/  ISETP.GE.OR P0, PT, R13, R12, P0 ;  /* 0x0000000c0d00720c */ /* 0x000fce0000706670 */
[----:B-1----:R1:W-:Y:S06]  /*172d0*/  @!P1 ST.E desc[UR40][R8.64], R153 ;  /* 0x0000009908009985 */ /* 0x0023ec000c101928 */
[----:B--2---:R1:W-:Y:S02]  /*172e0*/  @!P0 ST.E desc[UR40][R10.64], R152 ;  /* 0x000000980a008985 */ /* 0x0043e4000c101928 */
.L_x_8726:
        /* <DEDUP_REMOVED lines=11> */
[----:B------:R-:W-:-:S05]  /*173a0*/  SHF.R.S32.HI R80, RZ, 0x3, R82 ;  /* 0x00000003ff507819 */ /* 0x000fca0000011452 */
[----:B01----:R-:W-:-:S04]  /*173b0*/  IMAD R9, R80, 0x40, R195 ;  /* 0x0000004050097824 */ /* 0x003fc800078e02c3 */
        /* <DEDUP_REMOVED lines=9> */
[C---:B------:R-:W-:Y:S02]  /*17450*/  IADD3 R65, P0, R20.reuse, 0xc000, RZ ;  /* 0x0000c00014417810 */ /* 0x040fe40007f1e0ff */
[C---:B------:R-:W-:Y:S02]  /*17460*/  IADD3 R29, P5, R20.reuse, 0x3000, RZ ;  /* 0x00003000141d7810 */ /* 0x040fe40007fbe0ff */
[----:B------:R-:W-:Y:S01]  /*17470*/  IADD3 R33, P6, R20, 0x4000, RZ ;  /* 0x0000400014217810 */ /* 0x000fe20007fde0ff */
[----:B------:R-:W-:Y:S01]  /*17480*/  IMAD R4, R4, UR4, RZ ;  /* 0x0000000404047c24 */ /* 0x000fe2000f8e02ff */
[C---:B------:R-:W-:Y:S01]  /*17490*/  IADD3 R41, P1, R20.reuse, 0x6000, RZ ;  /* 0x0000600014297810 */ /* 0x040fe20007f3e0ff */
[----:B------:R-:W5:Y:S01]  /*174a0*/  LD.E.128 R36, desc[UR40][R36.64] ;  /* 0x0000002824247980 */ /* 0x000f62000c101d00 */
[----:B------:R-:W-:-:S02]  /*174b0*/  IADD3 R45, P2, R20, 0x7000, RZ ;  /* 0x00007000142d7810 */ /* 0x000fc40007f5e0ff */
[----:B------:R-:W-:Y:S02]  /*174c0*/  LOP3.LUT R64, R65, 0x380, RZ, 0xc0, !PT ;  /* 0x0000038041407812 */ /* 0x000fe400078ec0ff */
[----:B------:R-:W-:Y:S02]  /*174d0*/  SHF.R.U64 R12, R12, 0x3, RZ ;  /* 0x000000030c0c7819 */ /* 0x000fe400000012ff */
[----:B------:R-:W-:Y:S02]  /*174e0*/  LOP3.LUT R24, R25, 0x380, RZ, 0xc0, !PT ;  /* 0x0000038019187812 */ /* 0x000fe400078ec0ff */
[----:B------:R-:W-:Y:S02]  /*174f0*/  LOP3.LUT R28, R29, 0x380, RZ, 0xc0, !PT ;  /* 0x000003801d1c7812 */ /* 0x000fe400078ec0ff */
[----:B------:R-:W-:Y:S02]  /*17500*/  LOP3.LUT R32, R33, 0x380, RZ, 0xc0, !PT ;  /* 0x0000038021207812 */ /* 0x000fe400078ec0ff */
[----:B------:R-:W-:-:S02]  /*17510*/  LOP3.LUT R40, R41, 0x380, RZ, 0xc0, !PT ;  /* 0x0000038029287812 */ /* 0x000fc400078ec0ff */
[----:B------:R-:W-:Y:S02]  /*17520*/  LOP3.LUT R44, R45, 0x380, RZ, 0xc0, !PT ;  /* 0x000003802d2c7812 */ /* 0x000fe400078ec0ff */
[----:B------:R-:W-:Y:S02]  /*17530*/  SHF.R.U64 R64, R64, 0x3, RZ ;  /* 0x0000000340407819 */ /* 0x000fe400000012ff */
[----:B------:R-:W-:Y:S01]  /*17540*/  LOP3.LUT R12, R12, R13, RZ, 0x3c, !PT ;  /* 0x0000000d0c0c7212 */ /* 0x000fe200078e3cff */
[----:B------:R-:W-:Y:S01]  /*17550*/  IMAD.X R13, RZ, RZ, R21, P3 ;  /* 0x000000ffff0d7224 */ /* 0x000fe200018e0615 */
[----:B------:R-:W-:Y:S02]  /*17560*/  SHF.R.U64 R24, R24, 0x3, RZ ;  /* 0x0000000318187819 */ /* 0x000fe400000012ff */
[----:B------:R-:W-:Y:S02]  /*17570*/  SHF.R.U64 R28, R28, 0x3, RZ ;  /* 0x000000031c1c7819 */ /* 0x000fe400000012ff */
[----:B------:R-:W-:-:S02]  /*17580*/  SHF.R.U64 R32, R32, 0x3, RZ ;  /* 0x0000000320207819 */ /* 0x000fc400000012ff */
[----:B------:R-:W-:Y:S01]  /*17590*/  LOP3.LUT R9, R20, 0x380, RZ, 0xc0, !PT ;  /* 0x0000038014097812 */ /* 0x000fe200078ec0ff */
[----:B------:R-:W-:Y:S01]  /*175a0*/  IMAD R85, R3, UR5, R4 ;  /* 0x0000000503557c24 */ /* 0x000fe2000f8e0204 */
[----:B------:R-:W-:Y:S01]  /*175b0*/  SHF.R.U64 R40, R40, 0x3, RZ ;  /* 0x0000000328287819 */ /* 0x000fe200000012ff */
[----:B------:R-:W5:Y:S01]  /*175c0*/  LD.E.128 R12, desc[UR40][R12.64] ;  /* 0x000000280c0c7980 */ /* 0x000f62000c101d00 */
[----:B------:R-:W-:Y:S02]  /*175d0*/  IADD3 R49, P3, R20, 0x8000, RZ ;  /* 0x0000800014317810 */ /* 0x000fe40007f7e0ff */
[----:B------:R-:W-:Y:S02]  /*175e0*/  SHF.R.U64 R44, R44, 0x3, RZ ;  /* 0x000000032c2c7819 */ /* 0x000fe400000012ff */
[----:B------:R-:W-:Y:S01]  /*175f0*/  LOP3.LUT R64, R64, R65, RZ, 0x3c, !PT ;  /* 0x0000004140407212 */ /* 0x000fe200078e3cff */
[----:B------:R-:W-:Y:S01]  /*17600*/  IMAD.X R65, RZ, RZ, R21, P0 ;  /* 0x000000ffff417224 */ /* 0x000fe200000e0615 */
[----:B---3--:R-:W-:-:S02]  /*17610*/  ISETP.NE.AND P0, PT, R83, 0x1, PT ;  /* 0x000000015300780c */ /* 0x008fc40003f05270 */
        /* <DEDUP_REMOVED lines=8> */
[----:B------:R-:W-:Y:S01]  /*176a0*/  LOP3.LUT R48, R49, 0x380, RZ, 0xc0, !PT ;  /* 0x0000038031307812 */ /* 0x000fe200078ec0ff */
[----:B------:R-:W5:Y:S01]  /*176b0*/  LD.E.128 R24, desc[UR40][R24.64] ;  /* 0x0000002818187980 */ /* 0x000f62000c101d00 */
[----:B------:R-:W-:Y:S01]  /*176c0*/  LOP3.LUT R44, R44, R45, RZ, 0x3c, !PT ;  /* 0x0000002d2c2c7212 */ /* 0x000fe200078e3cff */
[----:B------:R-:W-:Y:S01]  /*176d0*/  IMAD.X R45, RZ, RZ, R21, P2 ;  /* 0x000000ffff2d7224 */ /* 0x000fe200010e0615 */
[C---:B------:R-:W-:Y:S01]  /*176e0*/  IADD3 R53, P4, R20.reuse, 0x9000, RZ ;  /* 0x0000900014357810 */ /* 0x040fe20007f9e0ff */
[----:B------:R-:W0:Y:S01]  /*176f0*/  @P0 LDC R4, c[0x0][0xcec] ;  /* 0x00033b00ff040b82 */ /* 0x000e220000000800 */
[C---:B------:R-:W-:Y:S01]  /*17700*/  IADD3 R57, P5, R20.reuse, 0xa000, RZ ;  /* 0x0000a00014397810 */ /* 0x040fe20007fbe0ff */
[----:B------:R-:W5:Y:S01]  /*17710*/  LD.E.128 R28, desc[UR40][R28.64] ;  /* 0x000000281c1c7980 */ /* 0x000f62000c101d00 */
[----:B------:R-:W-:-:S02]  /*17720*/  IADD3 R61, P6, R20, 0xb000, RZ ;  /* 0x0000b000143d7810 */ /* 0x000fc40007fde0ff */
[C---:B------:R-:W-:Y:S01]  /*17730*/  IADD3 R69, P1, R20.reuse, 0xd000, RZ ;  /* 0x0000d00014457810 */ /* 0x040fe20007f3e0ff */
[----:B------:R-:W5:Y:S01]  /*17740*/  LD.E.128 R32, desc[UR40][R32.64] ;  /* 0x0000002820207980 */ /* 0x000f62000c101d00 */
[----:B------:R-:W-:Y:S02]  /*17750*/  IADD3 R73, P2, R20, 0xe000, RZ ;  /* 0x0000e00014497810 */ /* 0x000fe40007f5e0ff */
[----:B------:R-:W-:Y:S01]  /*17760*/  SHF.R.U64 R48, R48, 0x3, RZ ;  /* 0x0000000330307819 */ /* 0x000fe200000012ff */
[----:B------:R-:W5:Y:S01]  /*17770*/  LD.E.128 R40, desc[UR40][R40.64] ;  /* 0x0000002828287980 */ /* 0x000f62000c101d00 */
[----:B------:R-:W-:Y:S02]  /*17780*/  LOP3.LUT R52, R53, 0x380, RZ, 0xc0, !PT ;  /* 0x0000038035347812 */ /* 0x000fe400078ec0ff */
[----:B------:R-:W-:Y:S01]  /*17790*/  LOP3.LUT R56, R57, 0x380, RZ, 0xc0, !PT ;  /* 0x0000038039387812 */ /* 0x000fe200078ec0ff */
[----:B------:R-:W5:Y:S01]  /*177a0*/  LD.E.128 R44, desc[UR40][R44.64] ;  /* 0x000000282c2c7980 */ /* 0x000f62000c101d00 */
[----:B------:R-:W-:-:S02]  /*177b0*/  LOP3.LUT R60, R61, 0x380, RZ, 0xc0, !PT ;  /* 0x000003803d3c7812 */ /* 0x000fc400078ec0ff */
[----:B------:R-:W-:Y:S01]  /*177c0*/  LOP3.LUT R68, R69, 0x380, RZ, 0xc0, !PT ;  /* 0x0000038045447812 */ /* 0x000fe200078ec0ff */
[----:B------:R-:W5:Y:S01]  /*177d0*/  LD.E.128 R64, desc[UR40][R64.64] ;  /* 0x0000002840407980 */ /* 0x000f62000c101d00 */
[----:B------:R-:W-:Y:S02]  /*177e0*/  LOP3.LUT R72, R73, 0x380, RZ, 0xc0, !PT ;  /* 0x0000038049487812 */ /* 0x000fe400078ec0ff */
[----:B------:R-:W-:Y:S01]  /*177f0*/  LOP3.LUT R48, R48, R49, RZ, 0x3c, !PT ;  /* 0x0000003130307212 */ /* 0x000fe200078e3cff */
[----:B------:R-:W-:Y:S01]  /*17800*/  IMAD.X R49, RZ, RZ, R21, P3 ;  /* 0x000000ffff317224 */ /* 0x000fe200018e0615 */
[----:B------:R-:W-:Y:S02]  /*17810*/  SHF.R.U64 R52, R52, 0x3, RZ ;  /* 0x0000000334347819 */ /* 0x000fe400000012ff */
[----:B------:R-:W-:Y:S02]  /*17820*/  SHF.R.U64 R56, R56, 0x3, RZ ;  /* 0x0000000338387819 */ /* 0x000fe400000012ff */
[----:B------:R-:W-:Y:S01]  /*17830*/  SHF.R.U64 R60, R60, 0x3, RZ ;  /* 0x000000033c3c7819 */ /* 0x000fe200000012ff */
[----:B------:R-:W5:Y:S01]  /*17840*/  LD.E.128 R48, desc[UR40][R48.64] ;  /* 0x0000002830307980 */ /* 0x000f62000c101d00 */
[----:B------:R-:W-:-:S02]  /*17850*/  SHF.R.U64 R68, R68, 0x3, RZ ;  /* 0x0000000344447819 */ /* 0x000fc400000012ff */
[----:B------:R-:W-:Y:S02]  /*17860*/  SHF.R.U64 R72, R72, 0x3, RZ ;  /* 0x0000000348487819 */ /* 0x000fe400000012ff */
[----:B------:R-:W-:Y:S02]  /*17870*/  IADD3 R11, P3, R20, 0xf000, RZ ;  /* 0x0000f000140b7810 */ /* 0x000fe40007f7e0ff */
[----:B------:R-:W-:Y:S02]  /*17880*/  SHF.R.U64 R9, R9, 0x3, RZ ;  /* 0x0000000309097819 */ /* 0x000fe400000012ff */
        /* <DEDUP_REMOVED lines=13> */
[----:B------:R-:W-:Y:S01]  /*17960*/  IMAD.MOV.U32 R9, RZ, RZ, R21 ;  /* 0x000000ffff097224 */ /* 0x000fe200078e0015 */
[----:B------:R-:W-:Y:S01]  /*17970*/  LOP3.LUT R10, R11, 0x380, RZ, 0xc0, !PT ;  /* 0x000003800b0a7812 */ /* 0x000fe200078ec0ff */
[----:B------:R-:W-:Y:S01]  /*17980*/  IMAD.WIDE.U32 R20, R3, UR4, RZ ;  /* 0x0000000403147c25 */ /* 0x000fe2000f8e00ff */
[----:B------:R-:W-:Y:S01]  /*17990*/  ULDC.64 UR4, c[0x0][0xbe8] ;  /* 0x0002fa0000047ab9 */ /* 0x000fe20000000a00 */
[----:B------:R-:W1:Y:S01]  /*179a0*/  @P0 LDC R3, c[0x0][0xcf0] ;  /* 0x00033c00ff030b82 */ /* 0x000e620000000800 */
[----:B------:R-:W-:Y:S01]  /*179b0*/  SHF.R.U64 R10, R10, 0x3, RZ ;  /* 0x000000030a0a7819 */ /* 0x000fe200000012ff */
[----:B------:R-:W-:Y:S01]  /*179c0*/  IMAD.IADD R81, R81, 0x1, -R82 ;  /* 0x0000000151517824 */ /* 0x000fe200078e0a52 */
[----:B------:R-:W5:Y:S01]  /*179d0*/  LD.E.128 R52, desc[UR40][R52.64] ;  /* 0x0000002834347980 */ /* 0x000f62000c101d00 */
[----:B------:R-:W-:Y:S01]  /*179e0*/  IMAD.IADD R21, R21, 0x1, R85 ;  /* 0x0000000115157824 */ /* 0x000fe200078e0255 */
[----:B------:R-:W-:Y:S01]  /*179f0*/  LOP3.LUT R76, R10, R11, RZ, 0x3c, !PT ;  /* 0x0000000b0a4c7212 */ /* 0x000fe200078e3cff */
[----:B------:R-:W-:Y:S01]  /*17a00*/  IMAD R81, R81, 0x20, R80 ;  /* 0x0000002051517824 */ /* 0x000fe200078e0250 */
[----:B------:R-:W-:Y:S01]  /*17a10*/  SHF.R.S32.HI R82, RZ, 0x1f, R0 ;  /* 0x0000001fff527819 */ /* 0x000fe20000011400 */
[----:B------:R-:W-:Y:S01]  /*17a20*/  IMAD.WIDE.U32 R20, R186, UR4, R20 ;  /* 0x00000004ba147c25 */ /* 0x000fe2000f8e0014 */
[----:B------:R-:W5:Y:S03]  /*17a30*/  LD.E.128 R8, desc[UR40][R8.64] ;  /* 0x0000002808087980 */ /* 0x000f66000c101d00 */
[----:B------:R-:W-:Y:S01]  /*17a40*/  IMAD.IADD R87, R214, 0x1, R81 ;  /* 0x00000001d6577824 */ /* 0x000fe200078e0251 */
[----:B------:R-:W5:Y:S01]  /*17a50*/  LD.E.128 R56, desc[UR40][R56.64] ;  /* 0x0000002838387980 */ /* 0x000f62000c101d00 */
[----:B------:R-:W-:Y:S01]  /*17a60*/  IMAD R21, R186, UR5, R21 ;  /* 0x00000005ba157c24 */ /* 0x000fe2000f8e0215 */
[----:B------:R-:W-:Y:S01]  /*17a70*/  ULDC.64 UR4, c[0x0][0xbf0] ;  /* 0x0002fc0000047ab9 */ /* 0x000fe20000000a00 */
[----:B0-----:R-:W-:Y:S01]  /*17a80*/  @P0 IMAD.HI.U32 R4, R87, R4, RZ ;  /* 0x0000000457040227 */ /* 0x001fe200078e00ff */
[----:B------:R-:W5:Y:S03]  /*17a90*/  LD.E.128 R60, desc[UR40][R60.64] ;  /* 0x000000283c3c7980 */ /* 0x000f66000c101d00 */
[----:B------:R-:W-:Y:S01]  /*17aa0*/  IMAD.MOV.U32 R81, RZ, RZ, R87 ;  /* 0x000000ffff517224 */ /* 0x000fe200078e0057 */
[----:B------:R-:W5:Y:S01]  /*17ab0*/  LD.E.128 R68, desc[UR40][R68.64] ;  /* 0x0000002844447980 */ /* 0x000f62000c101d00 */
[----:B------:R-:W-:Y:S01]  /*17ac0*/  IMAD R85, R82, UR4, RZ ;  /* 0x0000000452557c24 */ /* 0x000fe2000f8e02ff */
[----:B-1----:R-:W-:Y:S01]  /*17ad0*/  @P0 SHF.R.U32.HI R81, RZ, R3, R4 ;  /* 0x00000003ff510219 */ /* 0x002fe20000011604 */
[C---:B------:R-:W-:Y:S01]  /*17ae0*/  IMAD.WIDE.U32 R20, R0.reuse, UR4, R20 ;  /* 0x0000000400147c25 */ /* 0x040fe2000f8e0014 */
[----:B------:R-:W0:Y:S01]  /*17af0*/  LDC R4, c[0x0][0xbc8] ;  /* 0x0002f200ff047b82 */ /* 0x000e220000000800 */
[----:B------:R-:W5:Y:S02]  /*17b00*/  LD.E.128 R72, desc[UR40][R72.64] ;  /* 0x0000002848487980 */ /* 0x000f64000c101d00 */
[----:B------:R-:W-:Y:S01]  /*17b10*/  IMAD R85, R0, UR5, R85 ;  /* 0x0000000500557c24 */ /* 0x000fe2000f8e0255 */
[----:B------:R-:W-:Y:S01]  /*17b20*/  ULDC.64 UR4, c[0x0][0xbe0] ;  /* 0x0002f80000047ab9 */ /* 0x000fe20000000a00 */
[----:B------:R-:W-:Y:S01]  /*17b30*/  IMAD.MOV R0, RZ, RZ, -R81 ;  /* 0x000000ffff007224 */ /* 0x000fe200078e0a51 */
[----:B------:R-:W5:Y:S03]  /*17b40*/  LD.E.128 R76, desc[UR40][R76.64] ;  /* 0x000000284c4c7980 */ /* 0x000f66000c101d00 */
[----:B------:R-:W-:Y:S01]  /*17b50*/  IMAD R3, R83, R0, R87 ;  /* 0x0000000053037224 */ /* 0x000fe200078e0257 */
[----:B------:R-:W-:Y:S01]  /*17b60*/  SHF.R.S32.HI R0, RZ, 0x1f, R81 ;  /* 0x0000001fff007819 */ /* 0x000fe20000011451 */
[----:B------:R-:W-:Y:S01]  /*17b70*/  IMAD.IADD R21, R21, 0x1, R85 ;  /* 0x0000000115157824 */ /* 0x000fe200078e0255 */
[----:B------:R-:W-:Y:S01]  /*17b80*/  @!PT LDS RZ, [RZ] ;  /* 0x00000000fffff984 */ /* 0x000fe20000000800 */
[----:B------:R-:W-:Y:S01]  /*17b90*/  @!PT LDS RZ, [RZ] ;  /* 0x00000000fffff984 */ /* 0x000fe20000000800 */
[----:B------:R-:W-:Y:S01]  /*17ba0*/  @!PT LDS RZ, [RZ] ;  /* 0x00000000fffff984 */ /* 0x000fe20000000800 */
[----:B------:R-:W-:Y:S01]  /*17bb0*/  @!PT LDS RZ, [RZ] ;  /* 0x00000000fffff984 */ /* 0x000fe20000000800 */
[----:B------:R1:W-:Y:S06]  /*17bc0*/  MEMBAR.ALL.CTA ;  /* 0x0000000000007992 */ /* 0x0003ec0000008000 */
[----:B-1----:R-:W1:Y:S01]  /*17bd0*/  FENCE.VIEW.ASYNC.S ;  /* 0x00000000000073c6 */ /* 0x002e620000000000 */
[----:B------:R-:W-:-:S02]  /*17be0*/  IMAD R0, R0, UR4, RZ ;  /* 0x0000000400007c24 */ /* 0x000fc4000f8e02ff */
[----:B------:R-:W-:-:S04]  /*17bf0*/  IMAD.WIDE.U32 R20, R81, UR4, R20 ;  /* 0x0000000451147c25 */ /* 0x000fc8000f8e0014 */
        /* <DEDUP_REMOVED lines=8> */
[----:B------:R-:W-:Y:S02]  /*17c80*/  VIADD R0, R17, 0x38820 ;  /* 0x0003882011007836 */ /* 0x000fe40000000000 */
[----:B------:R-:W-:Y:S01]  /*17c90*/  IMAD.IADD R3, R21, 0x1, R81 ;  /* 0x0000000115037824 */ /* 0x000fe200078e0251 */
[C---:B------:R-:W-:Y:S01]  /*17ca0*/  LEA R81, P0, R20.reuse, UR4, 0x1 ;  /* 0x0000000414517c11 */ /* 0x040fe2000f8008ff */
[C---:B------:R-:W-:Y:S01]  /*17cb0*/  VIADD R164, R195.reuse, 0x40 ;  /* 0x00000040c3a47836 */ /* 0x040fe20000000000 */
[----:B------:R-:W-:Y:S02]  /*17cc0*/  PRMT R0, RZ, 0x654, R0 ;  /* 0x00000654ff007816 */ /* 0x000fe40000000000 */
[----:B------:R-:W-:Y:S01]  /*17cd0*/  LEA.HI.X R82, R20, UR5, R3, 0x1, P0 ;  /* 0x0000000514527c11 */ /* 0x000fe200080f0c03 */
[C---:B------:R-:W-:Y:S01]  /*17ce0*/  VIADD R162, R195.reuse, 0x80 ;  /* 0x00000080c3a27836 */ /* 0x040fe20000000000 */
[-C--:B0-----:R-:W-:Y:S01]  /*17cf0*/  ISETP.GE.AND P0, PT, R164, R4.reuse, PT ;  /* 0x00000004a400720c */ /* 0x081fe20003f06270 */
[----:B-1----:R0:W-:Y:S01]  /*17d00*/  SYNCS.ARRIVE.TRANS64.RED.A1T0 RZ, [R0+URZ], RZ ;  /* 0x000000ff00ff79a7 */ /* 0x0021e2000810043f */
[C---:B------:R-:W-:Y:S01]  /*17d10*/  ISETP.GE.AND P1, PT, R195.reuse, R4, PT ;  /* 0x00000004c300720c */ /* 0x040fe20003f26270 */
[----:B------:R-:W-:Y:S01]  /*17d20*/  VIADD R160, R195, 0xc0 ;  /* 0x000000c0c3a07836 */ /* 0x000fe20000000000 */
[----:B0-----:R-:W-:-:S02]  /*17d30*/  SEL R0, RZ, 0xffffffff, P0 ;  /* 0xffffffffff007807 */ /* 0x001fc40000000000 */
[-C--:B------:R-:W-:Y:S01]  /*17d40*/  ISETP.GE.AND P0, PT, R162, R4.reuse, PT ;  /* 0x00000004a200720c */ /* 0x080fe20003f06270 */
[----:B------:R-:W-:Y:S02]  /*17d50*/  IMAD R83, R2, R83, RZ ;  /* 0x0000005302537224 */ /* 0x000fe400078e02ff */
[----:B------:R-:W-:Y:S01]  /*17d60*/  IMAD.SHL.U32 R3, R0, 0x2, RZ ;  /* 0x0000000200037824 */ /* 0x000fe200078e00ff */
[----:B------:R-:W-:Y:S02]  /*17d70*/  SEL R0, RZ, 0x1, P1 ;  /* 0x00000001ff007807 */ /* 0x000fe40000800000 */
[----:B------:R-:W-:Y:S01]  /*17d80*/  SEL R2, RZ, 0xffffffff, P0 ;  /* 0xffffffffff027807 */ /* 0x000fe20000000000 */
[----:B------:R-:W-:Y:S01]  /*17d90*/  VIADD R158, R195, 0x100 ;  /* 0x00000100c39e7836 */ /* 0x000fe20000000000 */
[-C--:B------:R-:W-:Y:S02]  /*17da0*/  ISETP.GE.AND P0, PT, R160, R4.reuse, PT ;  /* 0x00000004a000720c */ /* 0x080fe40003f06270 */
[----:B------:R-:W-:Y:S01]  /*17db0*/  LOP3.LUT R0, R3, 0x2, R0, 0xe2, !PT ;  /* 0x0000000203007812 */ /* 0x000fe200078ee200 */
[----:B------:R-:W-:Y:S01]  /*17dc0*/  IMAD.SHL.U32 R3, R2, 0x4, RZ ;  /* 0x0000000402037824 */ /* 0x000fe200078e00ff */
[----:B------:R-:W-:Y:S01]  /*17dd0*/  SEL R2, RZ, 0xffffffff, P0 ;  /* 0xffffffffff027807 */ /* 0x000fe20000000000 */
[----:B------:R-:W-:Y:S01]  /*17de0*/  VIADD R156, R195, 0x140 ;  /* 0x00000140c39c7836 */ /* 0x000fe20000000000 */
[----:B------:R-:W-:-:S02]  /*17df0*/  ISETP.GE.AND P0, PT, R158, R4, PT ;  /* 0x000000049e00720c */ /* 0x000fc40003f06270 */
[----:B------:R-:W-:Y:S01]  /*17e00*/  LOP3.LUT R0, R3, 0x4, R0, 0xe2, !PT ;  /* 0x0000000403007812 */ /* 0x000fe200078ee200 */
[----:B------:R-:W-:Y:S01]  /*17e10*/  IMAD.SHL.U32 R3, R2, 0x8, RZ ;  /* 0x0000000802037824 */ /* 0x000fe200078e00ff */
[----:B------:R-:W-:Y:S02]  /*17e20*/  SEL R2, RZ, 0xffffffff, P0 ;  /* 0xffffffffff027807 */ /* 0x000fe40000000000 */
[-C--:B------:R-:W-:Y:S02]  /*17e30*/  ISETP.GE.AND P0, PT, R156, R4.reuse, PT ;  /* 0x000000049c00720c */ /* 0x080fe40003f06270 */
[----:B------:R-:W-:Y:S01]  /*17e40*/  LOP3.LUT R0, R3, 0x8, R0, 0xe2, !PT ;  /* 0x0000000803007812 */ /* 0x000fe200078ee200 */
[----:B------:R-:W-:Y:S01]  /*17e50*/  IMAD.SHL.U32 R3, R2, 0x10, RZ ;  /* 0x0000001002037824 */ /* 0x000fe200078e00ff */
[----:B------:R-:W-:Y:S01]  /*17e60*/  SEL R2, RZ, 0xffffffff, P0 ;  /* 0xffffffffff027807 */ /* 0x000fe20000000000 */
[----:B------:R-:W-:Y:S02]  /*17e70*/  VIADD R154, R195, 0x180 ;  /* 0x00000180c39a7836 */ /* 0x000fe40000000000 */
[----:B------:R-:W-:Y:S01]  /*17e80*/  IMAD.IADD R214, R80, 0x1, R214 ;  /* 0x0000000150d67824 */ /* 0x000fe200078e02d6 */
[----:B------:R-:W-:Y:S01]  /*17e90*/  LOP3.LUT R0, R3, 0x10, R0, 0xe2, !PT ;  /* 0x0000001003007812 */ /* 0x000fe200078ee200 */
[----:B------:R-:W-:Y:S01]  /*17ea0*/  IMAD.SHL.U32 R3, R2, 0x20, RZ ;  /* 0x0000002002037824 */ /* 0x000fe200078e00ff */
[----:B------:R-:W-:Y:S01]  /*17eb0*/  ISETP.GE.AND P0, PT, R154, R4, PT ;  /* 0x000000049a00720c */ /* 0x000fe20003f06270 */
[----:B------:R-:W-:Y:S01]  /*17ec0*/  VIADD R152, R195, 0x1c0 ;  /* 0x000001c0c3987836 */ /* 0x000fe20000000000 */
[----:B------:R-:W-:-:S02]  /*17ed0*/  ISETP.GE.AND P1, PT, R214, R83, PT ;  /* 0x00000053d600720c */ /* 0x000fc40003f26270 */
[----:B------:R-:W-:Y:S02]  /*17ee0*/  LOP3.LUT R0, R3, 0x20, R0, 0xe2, !PT ;  /* 0x0000002003007812 */ /* 0x000fe400078ee200 */
[----:B------:R-:W-:Y:S02]  /*17ef0*/  SEL R3, RZ, 0x40, P0 ;  /* 0x00000040ff037807 */ /* 0x000fe40000000000 */
[----:B------:R-:W-:Y:S02]  /*17f00*/  ISETP.GE.AND P0, PT, R152, R4, PT ;  /* 0x000000049800720c */ /* 0x000fe40003f06270 */
[----:B------:R-:W-:Y:S02]  /*17f10*/  LOP3.LUT R80, R0, R3, RZ, 0xfc, !PT ;  /* 0x0000000300507212 */ /* 0x000fe400078efcff */
[----:B------:R-:W-:Y:S01]  /*17f20*/  SEL R3, RZ, 0x80, P0 ;  /* 0x00000080ff037807 */ /* 0x000fe20000000000 */
[C---:B------:R-:W-:Y:S02]  /*17f30*/  VIADD R153, R195.reuse, 0x1c0 ;  /* 0x000001c0c3997836 */ /* 0x040fe40000000000 */
[C---:B------:R-:W-:Y:S01]  /*17f40*/  VIADD R155, R195.reuse, 0x180 ;  /* 0x00000180c39b7836 */ /* 0x040fe20000000000 */
[----:B------:R-:W-:Y:S01]  /*17f50*/  LOP3.LUT R0, R80, R3, RZ, 0xfc, !PT ;  /* 0x0000000350007212 */ /* 0x000fe200078efcff */
[----:B------:R-:W-:-:S02]  /*17f60*/  VIADD R157, R195, 0x140 ;  /* 0x00000140c39d7836 */ /* 0x000fc40000000000 */
[C---:B------:R-:W-:Y:S02]  /*17f70*/  VIADD R159, R195.reuse, 0x100 ;  /* 0x00000100c39f7836 */ /* 0x040fe40000000000 */
[C---:B------:R-:W-:Y:S02]  /*17f80*/  VIADD R161, R195.reuse, 0xc0 ;  /* 0x000000c0c3a17836 */ /* 0x040fe40000000000 */
        /* <DEDUP_REMOVED lines=17> */
[----:B-12---:R-:W-:-:S05]  /*180a0*/  @!P0 IMAD.WIDE R20, R195, 0x2, R2 ;  /* 0x00000002c3148825 */ /* 0x006fca00078e0202 */
[----:B-----5:R0:W-:Y:S01]  /*180b0*/  @!P0 ST.E.128 desc[UR40][R20.64], R8 ;  /* 0x0000000814008985 */ /* 0x0201e2000c101d28 */
[----:B------:R-:W-:-:S13]  /*180c0*/  ISETP.GE.AND P0, PT, R164, R4, PT ;  /* 0x00000004a400720c */ /* 0x000fda0003f06270 */
[-C--:B0-----:R-:W-:Y:S02]  /*180d0*/  @!P0 LEA R8, P1, R164, R2.reuse, 0x1 ;  /* 0x00000002a4088211 */ /* 0x081fe400078208ff */
[----:B------:R-:W-:Y:S02]  /*180e0*/  @!P3 LEA R10, P6, R160, R2, 0x1 ;  /* 0x00000002a00ab211 */ /* 0x000fe400078c08ff */
[-C--:B------:R-:W-:Y:S02]  /*180f0*/  @!P0 LEA.HI.X R9, R164, R3.reuse, R165, 0x1, P1 ;  /* 0x00000003a4098211 */ /* 0x080fe400008f0ca5 */
[----:B------:R-:W-:Y:S02]  /*18100*/  ISETP.GE.AND P1, PT, R156, R4, PT ;  /* 0x000000049c00720c */ /* 0x000fe40003f26270 */
[----:B------:R-:W-:Y:S01]  /*18110*/  @!P3 LEA.HI.X R11, R160, R3, R161, 0x1, P6 ;  /* 0x00000003a00bb211 */ /* 0x000fe200030f0ca1 */
[----:B------:R0:W-:Y:S01]  /*18120*/  @!P0 ST.E.128 desc[UR40][R8.64], R24 ;  /* 0x0000001808008985 */ /* 0x0001e2000c101d28 */
[----:B------:R-:W-:-:S09]  /*18130*/  LOP3.LUT P0, RZ, R80, 0x40, RZ, 0xc0, !PT ;  /* 0x0000004050ff7812 */ /* 0x000fd2000780c0ff */
[----:B------:R-:W-:-:S04]  /*18140*/  @!P1 LEA R20, P6, R156, R2, 0x1 ;  /* 0x000000029c149211 */ /* 0x000fc800078c08ff */
[----:B------:R-:W-:Y:S02]  /*18150*/  @!P1 LEA.HI.X R21, R156, R3, R157, 0x1, P6 ;  /* 0x000000039c159211 */ /* 0x000fe400030f0c9d */
[----:B0-----:R-:W-:-:S04]  /*18160*/  @!P5 LEA R8, P4, R162, R2, 0x1 ;  /* 0x00000002a208d211 */ /* 0x001fc800078808ff */
        /* <DEDUP_REMOVED lines=14> */
.L_x_8729:
[----:B------:R-:W-:Y:S05]  /*18250*/  BSYNC B1 ;  /* 0x0000000000017941 */ /* 0x000fea0003800000 */
.L_x_8728:
        /* <DEDUP_REMOVED lines=11> */
[----:B-12--5:R-:W-:Y:S02]  /*18310*/  @!P6 IMAD.WIDE R8, R195, 0x2, R2 ;  /* 0x00000002c308e825 */ /* 0x026fe400078e0202 */
[----:B------:R-:W-:-:S03]  /*18320*/  @!P5 LEA R10, P4, R164, R2, 0x1 ;  /* 0x00000002a40ad211 */ /* 0x000fc600078808ff */
[----:B------:R0:W-:Y:S01]  /*18330*/  @!P6 ST.E.128 desc[UR40][R8.64], R12 ;  /* 0x0000000c0800e985 */ /* 0x0001e2000c101d28 */
[----:B------:R-:W-:Y:S02]  /*18340*/  @!P5 LEA.HI.X R11, R164, R3, R165, 0x1, P4 ;  /* 0x00000003a40bd211 */ /* 0x000fe400020f0ca5 */
        /* <DEDUP_REMOVED lines=23> */
.L_x_8727:
[----:B01----:R-:W2:Y:S01]  /*184c0*/  LDL.LU R10, [R1+0x64] ;  /* 0x00006400010a7983 */ /* 0x003ea20000300800 */
[----:B------:R-:W-:Y:S01]  /*184d0*/  ULDC.64 UR4, c[0x0][0xc08] ;  /* 0x0003020000047ab9 */ /* 0x000fe20000000a00 */
[----:B------:R-:W0:Y:S02]  /*184e0*/  LDC R11, c[0x0][0xce8] ;  /* 0x00033a00ff0b7b82 */ /* 0x000e240000000800 */
[----:B------:R-:W3:Y:S01]  /*184f0*/  LDL R12, [R1+0x18] ;  /* 0x00001800010c7983 */ /* 0x000ee20000100800 */
[----:B------:R-:W-:Y:S01]  /*18500*/  IMAD R4, R4, UR4, RZ ;  /* 0x0000000404047c24 */ /* 0x000fe2000f8e02ff */
[----:B------:R-:W-:Y:S01]  /*18510*/  BSSY B1, `(.L_x_8731) ;  /* 0x0000110000017945 */ /* 0x000fe20003800000 */
[----:B------:R-:W-:-:S04]  /*18520*/  IMAD.WIDE.U32 R8, R3, UR4, RZ ;  /* 0x0000000403087c25 */ /* 0x000fc8000f8e00ff */
[----:B------:R-:W-:Y:S01]  /*18530*/  IMAD R4, R3, UR5, R4 ;  /* 0x0000000503047c24 */ /* 0x000fe2000f8e0204 */
[----:B------:R-:W-:Y:S01]  /*18540*/  ULDC.64 UR4, c[0x0][0xc38] ;  /* 0x00030e0000047ab9 */ /* 0x000fe20000000a00 */
[----:B------:R-:W-:Y:S01]  /*18550*/  SHF.R.S32.HI R3, RZ, 0x1f, R0 ;  /* 0x0000001fff037819 */ /* 0x000fe20000011400 */
[C---:B------:R-:W-:Y:S02]  /*18560*/  VIADD R21, R212.reuse, 0xf8 ;  /* 0x000000f8d4157836 */ /* 0x040fe40000000000 */
[----:B------:R-:W-:Y:S02]  /*18570*/  IMAD.IADD R9, R9, 0x1, R4 ;  /* 0x0000000109097824 */ /* 0x000fe400078e0204 */
[----:B------:R-:W-:Y:S01]  /*18580*/  VIADD R153, R212, 0xf0 ;  /* 0x000000f0d4997836 */ /* 0x000fe20000000000 */
[----:B------:R-:W-:Y:S01]  /*18590*/  SHF.R.S32.HI R21, RZ, 0x1f, R21 ;  /* 0x0000001fff157819 */ /* 0x000fe20000011415 */
[----:B------:R-:W-:-:S03]  /*185a0*/  IMAD.WIDE.U32 R8, R186, UR4, R8 ;  /* 0x00000004ba087c25 */ /* 0x000fc6000f8e0008 */
[----:B------:R-:W-:Y:S01]  /*185b0*/  SHF.R.S32.HI R153, RZ, 0x1f, R153 ;  /* 0x0000001fff997819 */ /* 0x000fe20000011499 */
[----:B------:R-:W-:Y:S01]  /*185c0*/  IMAD R9, R186, UR5, R9 ;  /* 0x00000005ba097c24 */ /* 0x000fe2000f8e0209 */
[----:B------:R-:W-:Y:S01]  /*185d0*/  ULDC.64 UR4, c[0x0][0xc40] ;  /* 0x0003100000047ab9 */ /* 0x000fe20000000a00 */
[----:B0-----:R-:W-:Y:S01]  /*185e0*/  ISETP.NE.AND P0, PT, R11, 0x1, PT ;  /* 0x000000010b00780c */ /* 0x001fe20003f05270 */
[----:B------:R-:W-:Y:S02]  /*185f0*/  IMAD R3, R3, UR4, RZ ;  /* 0x0000000403037c24 */ /* 0x000fe4000f8e02ff */
[----:B------:R-:W-:-:S04]  /*18600*/  IMAD.WIDE.U32 R8, R0, UR4, R8 ;  /* 0x0000000400087c25 */ /* 0x000fc8000f8e0008 */
[----:B------:R-:W-:Y:S01]  /*18610*/  IMAD R3, R0, UR5, R3 ;  /* 0x0000000500037c24 */ /* 0x000fe2000f8e0203 */
[----:B------:R-:W-:Y:S01]  /*18620*/  ULDC.64 UR4, c[0x0][0xc48] ;  /* 0x0003120000047ab9 */ /* 0x000fe20000000a00 */
[C---:B------:R-:W-:Y:S02]  /*18630*/  VIADD R155, R212.reuse, 0xe8 ;  /* 0x000000e8d49b7836 */ /* 0x040fe40000000000 */
[----:B------:R-:W-:Y:S02]  /*18640*/  IMAD.IADD R9, R9, 0x1, R3 ;  /* 0x0000000109097824 */ /* 0x000fe400078e0203 */
[----:B------:R-:W0:Y:S01]  /*18650*/  @P0 LDC R0, c[0x0][0xcf0] ;  /* 0x00033c00ff000b82 */ /* 0x000e220000000800 */
        /* <DEDUP_REMOVED lines=73> */
[----:B------:R-:W1:Y:S01]  /*18af0*/  @P0 LDC R10, c[0x0][0xcec] ;  /* 0x00033b00ff0a0b82 */ /* 0x000e620000000800 */
[--C-:B---3--:R-:W-:Y:S02]  /*18b00*/  IMAD.IADD R3, R12, 0x1, R214.reuse ;  /* 0x000000010c037824 */ /* 0x108fe400078e02d6 */
[----:B------:R-:W-:Y:S02]  /*18b10*/  IMAD.IADD R214, R193, 0x1, R214 ;  /* 0x00000001c1d67824 */ /* 0x000fe400078e02d6 */
[----:B------:R-:W-:Y:S02]  /*18b20*/  IMAD.MOV.U32 R4, RZ, RZ, R3 ;  /* 0x000000ffff047224 */ /* 0x000fe400078e0003 */
        /* <DEDUP_REMOVED lines=43> */
[C---:B------:R-:W-:Y:S01]  /*18de0*/  VIADD R9, R212.reuse, 0x10 ;  /* 0x00000010d4097836 */ /* 0x040fe20000000000 */
        /* <DEDUP_REMOVED lines=124> */
[----:B------:R-:W-:Y:S02]  /*195b0*/  @!P5 LEA R14, P0, R20, R14, 0x2 ;  /* 0x0000000e140ed211 */ /* 0x000fe400078010ff */
[-C--:B------:R-:W-:Y:S01]  /*195c0*/  @!P2 LEA.HI.X R9, R152, R11.reuse, R153, 0x2, P1 ;  /* 0x0000000b9809a211 */ /* 0x080fe200008f1499 */
[----:B------:R3:W-:Y:S01]  /*195d0*/  @!P3 ST.E.64 desc[UR40][R12.64], R140 ;  /* 0x0000008c0c00b985 */ /* 0x0007e2000c101b28 */
[----:B------:R-:W-:-:S03]  /*195e0*/  @!P5 LEA.HI.X R15, R20, R11, R21, 0x2, P0 ;  /* 0x0000000b140fd211 */ /* 0x000fc600000f1415 */
[----:B------:R3:W-:Y:S04]  /*195f0*/  @!P2 ST.E.64 desc[UR40][R8.64], R144 ;  /* 0x000000900800a985 */ /* 0x0007e8000c101b28 */
[----:B------:R3:W-:Y:S02]  /*19600*/  @!P5 ST.E.64 desc[UR40][R14.64], R148 ;  /* 0x000000940e00d985 */ /* 0x0007e4000c101b28 */
.L_x_8732:
[----:B------:R-:W-:Y:S05]  /*19610*/  BSYNC B1 ;  /* 0x0000000000017941 */ /* 0x000fea0003800000 */
.L_x_8731:
[----:B---3--:R-:W-:Y:S01]  /*19620*/  VIADD R3, R214, 0x8 ;  /* 0x00000008d6037836 */ /* 0x008fe20000000000 */
[----:B------:R3:W4:Y:S04]  /*19630*/  SHFL.IDX PT, R12, R10, 0x1, 0x1c1f ;  /* 0x003c1f000a0c7f89 */ /* 0x00072800000e0000 */
[----:B------:R-:W-:Y:S01]  /*19640*/  ISETP.GE.AND P0, PT, R3, R0, PT ;  /* 0x000000000300720c */ /* 0x000fe20003f06270 */
[----:B0-----:R-:W0:-:S12]  /*19650*/  SHFL.IDX PT, R4, R4, 0x1, 0x1c1f ;  /* 0x003c1f0004047f89 */ /* 0x001e1800000e0000 */
[----:B---3--:R-:W-:Y:S05]  /*19660*/  @P0 BRA `(.L_x_8730) ;  /* 0x0000001800600947 */ /* 0x008fea0003800000 */
[C---:B------:R-:W-:Y:S01]  /*19670*/  VIADD R13, R212.reuse, 0x8 ;  /* 0x00000008d40d7836 */ /* 0x040fe20000000000 */
[----:B------:R-:W-:Y:S01]  /*19680*/  ULDC UR4, c[0x0][0xbc8] ;  /* 0x0002f20000047ab9 */ /* 0x000fe20000000800 */
[C---:B------:R-:W-:Y:S01]  /*19690*/  VIADD R25, R212.reuse, 0x10 ;  /* 0x00000010d4197836 */ /* 0x040fe20000000000 */
[C---:B------:R-:W-:Y:S01]  /*196a0*/  ISETP.GE.AND P2, PT, R212.reuse, UR4, PT ;  /* 0x00000004d4007c0c */ /* 0x040fe2000bf46270 */
[C---:B--2---:R-:W-:Y:S01]  /*196b0*/  VIADD R11, R212.reuse, 0x18 ;  /* 0x00000018d40b7836 */ /* 0x044fe20000000000 */
[----:B------:R-:W-:Y:S01]  /*196c0*/  ISETP.GE.AND P5, PT, R13, UR4, PT ;  /* 0x000000040d007c0c */ /* 0x000fe2000bfa6270 */
[C---:B-1----:R-:W-:Y:S01]  /*196d0*/  VIADD R14, R212.reuse, 0x8 ;  /* 0x00000008d40e7836 */ /* 0x042fe20000000000 */
[----:B------:R-:W-:Y:S01]  /*196e0*/  ISETP.GE.AND P3, PT, R25, UR4, PT ;  /* 0x0000000419007c0c */ /* 0x000fe2000bf66270 */
[C---:B------:R-:W-:Y:S01]  /*196f0*/  VIADD R28, R212.reuse, 0x10 ;  /* 0x00000010d41c7836 */ /* 0x040fe20000000000 */
[----:B------:R-:W-:Y:S01]  /*19700*/  ISETP.GE.AND P4, PT, R11, UR4, PT ;  /* 0x000000040b007c0c */ /* 0x000fe2000bf86270 */
[----:B------:R-:W-:Y:S01]  /*19710*/  VIADD R24, R212, 0x18 ;  /* 0x00000018d4187836 */ /* 0x000fe20000000000 */
[----:B------:R-:W-:-:S02]  /*19720*/  SHF.R.S32.HI R14, RZ, 0x1f, R14 ;  /* 0x0000001fff0e7819 */ /* 0x000fc4000001140e */
[----:B------:R-:W-:Y:S02]  /*19730*/  SHF.R.S32.HI R15, RZ, 0x1f, R212 ;  /* 0x0000001fff0f7819 */ /* 0x000fe400000114d4 */
[----:B------:R-:W-:Y:S02]  /*19740*/  SHF.R.S32.HI R28, RZ, 0x1f, R28 ;  /* 0x0000001fff1c7819 */ /* 0x000fe4000001141c */
[CC--:B0-----:R-:W-:Y:S02]  /*19750*/  @!P2 LEA R2, P0, R212.reuse, R4.reuse, 0x2 ;  /* 0x00000004d402a211 */ /* 0x0c1fe400078010ff */
[C---:B------:R-:W-:Y:S02]  /*19760*/  @!P5 LEA R8, P1, R13.reuse, R4, 0x2 ;  /* 0x000000040d08d211 */ /* 0x040fe400078210ff */
[CC--:B----4-:R-:W-:Y:S01]  /*19770*/  @!P2 LEA.HI.X R3, R212.reuse, R12.reuse, R15, 0x2, P0 ;  /* 0x0000000cd403a211 */ /* 0x0d0fe200000f140f */
[C---:B------:R-:W-:Y:S01]  /*19780*/  VIADD R15, R212.reuse, 0x28 ;  /* 0x00000028d40f7836 */ /* 0x040fe20000000000 */
[----:B------:R-:W-:Y:S01]  /*19790*/  @!P5 LEA.HI.X R9, R13, R12, R14, 0x2, P1 ;  /* 0x0000000c0d09d211 */ /* 0x000fe200008f140e */
[C---:B------:R-:W-:Y:S01]  /*197a0*/  VIADD R14, R212.reuse, 0x20 ;  /* 0x00000020d40e7836 */ /* 0x040fe20000000000 */
[----:B------:R-:W-:Y:S01]  /*197b0*/  SHF.R.S32.HI R24, RZ, 0x1f, R24 ;  /* 0x0000001fff187819 */ /* 0x000fe20000011418 */
[----:B------:R0:W-:Y:S01]  /*197c0*/  @!P2 ST.E.64 desc[UR40][R2.64], R26 ;  /* 0x0000001a0200a985 */ /* 0x0001e2000c101b28 */
[----:B------:R-:W-:Y:S01]  /*197d0*/  ISETP.GE.AND P1, PT, R15, UR4, PT ;  /* 0x000000040f007c0c */ /* 0x000fe2000bf26270 */
[----:B------:R-:W-:Y:S01]  /*197e0*/  VIADD R13, R212, 0x30 ;  /* 0x00000030d40d7836 */ /* 0x000fe20000000000 */
[----:B------:R-:W-:Y:S01]  /*197f0*/  ISETP.GE.AND P0, PT, R14, UR4, PT ;  /* 0x000000040e007c0c */ /* 0x000fe2000bf06270 */
[----:B------:R1:W-:Y:S03]  /*19800*/  @!P5 ST.E.64 desc[UR40][R8.64], R30 ;  /* 0x0000001e0800d985 */ /* 0x0003e6000c101b28 */
[----:B------:R-:W-:-:S02]  /*19810*/  ISETP.GE.AND P2, PT, R13, UR4, PT ;  /* 0x000000040d007c0c */ /* 0x000fc4000bf46270 */
[-C--:B0-----:R-:W-:Y:S02]  /*19820*/  @!P3 LEA R2, P5, R25, R4.reuse, 0x2 ;  /* 0x000000041902b211 */ /* 0x081fe400078a10ff */
[----:B-1----:R-:W-:Y:S02]  /*19830*/  @!P4 LEA R8, P6, R11, R4, 0x2 ;  /* 0x000000040b08c211 */ /* 0x002fe400078c10ff */
[-C--:B------:R-:W-:Y:S02]  /*19840*/  @!P3 LEA.HI.X R3, R25, R12.reuse, R28, 0x2, P5 ;  /* 0x0000000c1903b211 */ /* 0x080fe400028f141c */
[----:B------:R-:W-:Y:S01]  /*19850*/  @!P4 LEA.HI.X R9, R11, R12, R24, 0x2, P6 ;  /* 0x0000000c0b09c211 */ /* 0x000fe200030f1418 */
[----:B------:R-:W-:-:S04]  /*19860*/  VIADD R24, R212, 0x20 ;  /* 0x00000020d4187836 */ /* 0x000fc80000000000 */
[-C--:B------:R-:W-:Y:S01]  /*19870*/  @!P2 LEA R10, P6, R13, R4.reuse, 0x2 ;  /* 0x000000040d0aa211 */ /* 0x080fe200078c10ff */
[----:B------:R0:W-:Y:S01]  /*19880*/  @!P3 ST.E.64 desc[UR40][R2.64], R34 ;  /* 0x000000220200b985 */ /* 0x0001e2000c101b28 */
[----:B------:R-:W-:Y:S02]  /*19890*/  ISETP.GE.AND P3, PT, R211, UR4, PT ;  /* 0x00000004d3007c0c */ /* 0x000fe4000bf66270 */
[----:B------:R-:W-:Y:S01]  /*198a0*/  SHF.R.S32.HI R24, RZ, 0x1f, R24 ;  /* 0x0000001fff187819 */ /* 0x000fe20000011418 */
[----:B------:R1:W-:Y:S01]  /*198b0*/  @!P4 ST.E.64 desc[UR40][R8.64], R38 ;  /* 0x000000260800c985 */ /* 0x0003e2000c101b28 */
[----:B0-----:R-:W-:-:S04]  /*198c0*/  @!P0 LEA R2, P4, R14, R4, 0x2 ;  /* 0x000000040e028211 */ /* 0x001fc800078810ff */
[----:B------:R-:W-:Y:S01]  /*198d0*/  @!P0 LEA.HI.X R3, R14, R12, R24, 0x2, P4 ;  /* 0x0000000c0e038211 */ /* 0x000fe200020f1418 */
[C---:B------:R-:W-:Y:S01]  /*198e0*/  VIADD R24, R212.reuse, 0x28 ;  /* 0x00000028d4187836 */ /* 0x040fe20000000000 */
[C---:B-1----:R-:W-:Y:S01]  /*198f0*/  @!P1 LEA R8, P5, R15.reuse, R4, 0x2 ;  /* 0x000000040f089211 */ /* 0x042fe200078a10ff */
[----:B------:R-:W-:Y:S01]  /*19900*/  VIADD R14, R212, 0x30 ;  /* 0x00000030d40e7836 */ /* 0x000fe20000000000 */
[----:B------:R-:W-:Y:S01]  /*19910*/  ISETP.GE.AND P4, PT, R208, UR4, PT ;  /* 0x00000004d0007c0c */ /* 0x000fe2000bf86270 */
[----:B------:R0:W-:Y:S01]  /*19920*/  @!P0 ST.E.64 desc[UR40][R2.64], R42 ;  /* 0x0000002a02008985 */ /* 0x0001e2000c101b28 */
[----:B------:R-:W-:Y:S02]  /*19930*/  SHF.R.S32.HI R24, RZ, 0x1f, R24 ;  /* 0x0000001fff187819 */ /* 0x000fe40000011418 */
[----:B------:R-:W-:Y:S02]  /*19940*/  SHF.R.S32.HI R14, RZ, 0x1f, R14 ;  /* 0x0000001fff0e7819 */ /* 0x000fe4000001140e */
[----:B------:R-:W-:-:S02]  /*19950*/  @!P1 LEA.HI.X R9, R15, R12, R24, 0x2, P5 ;  /* 0x0000000c0f099211 */ /* 0x000fc400028f1418 */
[----:B------:R-:W-:Y:S02]  /*19960*/  ISETP.GE.AND P5, PT, R206, UR4, PT ;  /* 0x00000004ce007c0c */ /* 0x000fe4000bfa6270 */
[----:B------:R-:W-:Y:S01]  /*19970*/  @!P2 LEA.HI.X R11, R13, R12, R14, 0x2, P6 ;  /* 0x0000000c0d0ba211 */ /* 0x000fe200030f140e */
[----:B------:R1:W-:Y:S01]  /*19980*/  @!P1 ST.E.64 desc[UR40][R8.64], R46 ;  /* 0x0000002e08009985 */ /* 0x0003e2000c101b28 */
[----:B------:R-:W-:Y:S02]  /*19990*/  ISETP.GE.AND P0, PT, R204, UR4, PT ;  /* 0x00000004cc007c0c */ /* 0x000fe4000bf06270 */
[----:B------:R-:W-:Y:S01]  /*199a0*/  ISETP.GE.AND P1, PT, R202, UR4, PT ;  /* 0x00000004ca007c0c */ /* 0x000fe2000bf26270 */
[----:B------:R2:W-:Y:S01]  /*199b0*/  @!P2 ST.E.64 desc[UR40][R10.64], R50 ;  /* 0x000000320a00a985 */ /* 0x0005e2000c101b28 */
[----:B0-----:R-:W-:-:S04]  /*199c0*/  @!P3 LEA R2, P6, R211, R4, 0x2 ;  /* 0x00000004d302b211 */ /* 0x001fc800078c10ff */
[----:B------:R-:W-:Y:S02]  /*199d0*/  @!P3 LEA.HI.X R3, R211, R12, R213, 0x2, P6 ;  /* 0x0000000cd303b211 */ /* 0x000fe400030f14d5 */
[----:B-1----:R-:W-:-:S03]  /*199e0*/  @!P4 LEA R8, P2, R208, R4, 0x2 ;  /* 0x00000004d008c211 */ /* 0x002fc600078410ff */
[----:B------:R0:W-:Y:S01]  /*199f0*/  @!P3 ST.E.64 desc[UR40][R2.64], R54 ;  /* 0x000000360200b985 */ /* 0x0001e2000c101b28 */
[----:B------:R-:W-:Y:S02]  /*19a00*/  ISETP.GE.AND P3, PT, R198, UR4, PT ;  /* 0x00000004c6007c0c */ /* 0x000fe4000bf66270 */
[----:B--2---:R-:W-:Y:S02]  /*19a10*/  @!P5 LEA R10, P6, R206, R4, 0x2 ;  /* 0x00000004ce0ad211 */ /* 0x004fe400078c10ff */
[-C--:B------:R-:W-:Y:S02]  /*19a20*/  @!P4 LEA.HI.X R9, R208, R12.reuse, R210, 0x2, P2 ;  /* 0x0000000cd009c211 */ /* 0x080fe400010f14d2 */
[----:B------:R-:W-:Y:S02]  /*19a30*/  ISETP.GE.AND P2, PT, R200, UR4, PT ;  /* 0x00000004c8007c0c */ /* 0x000fe4000bf46270 */
[----:B------:R-:W-:Y:S01]  /*19a40*/  @!P5 LEA.HI.X R11, R206, R12, R207, 0x2, P6 ;  /* 0x0000000cce0bd211 */ /* 0x000fe200030f14cf */
[----:B------:R1:W-:Y:S01]  /*19a50*/  @!P4 ST.E.64 desc[UR40][R8.64], R58 ;  /* 0x0000003a0800c985 */ /* 0x0003e2000c101b28 */
[----:B------:R-:W-:-:S03]  /*19a60*/  ISETP.GE.AND P4, PT, R186, UR4, PT ;  /* 0x00000004ba007c0c */ /* 0x000fc6000bf86270 */
[----:B------:R2:W-:Y:S01]  /*19a70*/  @!P5 ST.E.64 desc[UR40][R10.64], R62 ;  /* 0x0000003e0a00d985 */ /* 0x0005e2000c101b28 */
[----:B0-----:R-:W-:-:S04]  /*19a80*/  @!P0 LEA R2, P6, R204, R4, 0x2 ;  /* 0x00000004cc028211 */ /* 0x001fc800078c10ff */
[----:B------:R-:W-:Y:S02]  /*19a90*/  @!P0 LEA.HI.X R3, R204, R12, R205, 0x2, P6 ;  /* 0x0000000ccc038211 */ /* 0x000fe400030f14cd */
[----:B-1----:R-:W-:-:S03]  /*19aa0*/  @!P1 LEA R8, P5, R202, R4, 0x2 ;  /* 0x00000004ca089211 */ /* 0x002fc600078a10ff */
        /* <DEDUP_REMOVED lines=16> */
[----:B------:R0:W-:Y:S01]  /*19bb0*/  @!P4 ST.E.64 desc[UR40][R8.64], R82 ;  /* 0x000000520800c985 */ /* 0x0001e2000c101b28 */
[----:B------:R-:W-:Y:S02]  /*19bc0*/  ISETP.GE.AND P4, PT, R172, UR4, PT ;  /* 0x00000004ac007c0c */ /* 0x000fe4000bf86270 */
[----:B------:R-:W-:Y:S02]  /*19bd0*/  @!P5 LEA.HI.X R11, R182, R12, R183, 0x2, P6 ;  /* 0x0000000cb60bd211 */ /* 0x000fe400030f14b7 */
[----:B-1----:R-:W-:-:S03]  /*19be0*/  @!P2 LEA R2, P6, R180, R4, 0x2 ;  /* 0x00000004b402a211 */ /* 0x002fc600078c10ff */
        /* <DEDUP_REMOVED lines=52> */
[----:B------:R-:W-:-:S03]  /*19f30*/  @!P5 LEA.HI.X R15, R152, R12, R153, 0x2, P3 ;  /* 0x0000000c980fd211 */ /* 0x000fc600018f1499 */
[----:B------:R3:W-:Y:S04]  /*19f40*/  @!P1 ST.E.64 desc[UR40][R2.64], R138 ;  /* 0x0000008a02009985 */ /* 0x0007e8000c101b28 */
[----:B------:R3:W-:Y:S01]  /*19f50*/  @!P0 ST.E.64 desc[UR40][R10.64], R142 ;  /* 0x0000008e0a008985 */ /* 0x0007e2000c101b28 */
[----:B------:R-:W-:-:S03]  /*19f60*/  ISETP.GE.AND P0, PT, R20, UR4, PT ;  /* 0x0000000414007c0c */ /* 0x000fc6000bf06270 */
[----:B------:R3:W-:Y:S10]  /*19f70*/  @!P5 ST.E.64 desc[UR40][R14.64], R146 ;  /* 0x000000920e00d985 */ /* 0x0007f4000c101b28 */
[----:B------:R-:W-:Y:S05]  /*19f80*/  @P0 BRA `(.L_x_8730) ;  /* 0x0000001000180947 */ /* 0x000fea0003800000 */
[----:B---3--:R-:W-:-:S04]  /*19f90*/  LEA R2, P0, R20, R4, 0x2 ;  /* 0x0000000414027211 */ /* 0x008fc800078010ff */
[----:B------:R-:W-:-:S05]  /*19fa0*/  LEA.HI.X R3, R20, R12, R21, 0x2, P0 ;  /* 0x0000000c14037211 */ /* 0x000fca00000f1415 */
[----:B------:R0:W-:Y:S01]  /*19fb0*/  ST.E.64 desc[UR40][R2.64], R150 ;  /* 0x0000009602007985 */ /* 0x0001e2000c101b28 */
[----:B------:R-:W-:Y:S05]  /*19fc0*/  BRA `(.L_x_8730) ;  /* 0x0000001000087947 */ /* 0x000fea0003800000 */
.L_x_8724:
[----:B0-----:R-:W3:Y:S01]  /*19fd0*/  LDL.LU R4, [R1+0x5c] ;  /* 0x00005c0001047983 */ /* 0x001ee20000300800 */
[----:B------:R-:W-:Y:S01]  /*19fe0*/  ULDC.64 UR6, c[0x0][0xd08] ;  /* 0x0003420000067ab9 */ /* 0x000fe20000000a00 */
[----:B------:R-:W-:Y:S02]  /*19ff0*/  ULDC.64 UR4, c[0x0][0xd00] ;  /* 0x0003400000047ab9 */ /* 0x000fe40000000a00 */
[----:B------:R-:W4:Y:S04]  /*1a000*/  LDL.LU R0, [R1+0x60] ;  /* 0x0000600001007983 */ /* 0x000f280000300800 */
[----:B-12---:R-:W2:Y:S01]  /*1a010*/  LDL R10, [R1+0x54] ;  /* 0x00005400010a7983 */ /* 0x006ea20000100800 */
[----:B------:R-:W-:Y:S01]  /*1a020*/  ISETP.NE.U32.AND P1, PT, RZ, UR6, PT ;  /* 0x00000006ff007c0c */ /* 0x000fe2000bf25070 */
[----:B------:R-:W-:Y:S01]  /*1a030*/  IMAD.MOV.U32 R25, RZ, RZ, RZ ;  /* 0x000000ffff197224 */ /* 0x000fe200078e00ff */
[----:B------:R-:W-:-:S02]  /*1a040*/  ISETP.NE.U32.AND P0, PT, RZ, UR4, PT ;  /* 0x00000004ff007c0c */ /* 0x000fc4000bf05070 */
[----:B------:R-:W-:Y:S02]  /*1a050*/  ISETP.NE.AND.EX P1, PT, RZ, UR7, PT, P1 ;  /* 0x00000007ff007c0c */ /* 0x000fe4000bf25310 */
[----:B------:R-:W-:Y:S02]  /*1a060*/  ISETP.NE.AND.EX P0, PT, RZ, UR5, PT, P0 ;  /* 0x00000005ff007c0c */ /* 0x000fe4000bf05300 */
[----:B---3-5:R-:W-:-:S04]  /*1a070*/  IADD3 R2, P2, R4, UR4, RZ ;  /* 0x0000000404027c10 */ /* 0x028fc8000ff5e0ff */
[----:B----4-:R-:W-:-:S05]  /*1a080*/  IADD3.X R3, R0, UR5, RZ, P2, !PT ;  /* 0x0000000500037c10 */ /* 0x010fca00097fe4ff */
[----:B------:R-:W-:Y:S01]  /*1a090*/  @P1 IADD3 R8, P2, R4, UR6, RZ ;  /* 0x0000000604081c10 */ /* 0x000fe2000ff5e0ff */
[----:B------:R-:W-:Y:S01]  /*1a0a0*/  ULDC UR4, c[0x0][0xb88] ;  /* 0x0002e20000047ab9 */ /* 0x000fe20000000800 */
[----:B------:R0:W5:Y:S02]  /*1a0b0*/  @P0 LDG.E R25, desc[UR40][R2.64] ;  /* 0x0000002802190981 */ /* 0x000164000c1e1900 */
[----:B------:R-:W-:Y:S01]  /*1a0c0*/  @P1 IADD3.X R9, R0, UR7, RZ, P2, !PT ;  /* 0x0000000700091c10 */ /* 0x000fe200097fe4ff */
[----:B------:R-:W-:-:S06]  /*1a0d0*/  IMAD.U32 R0, RZ, RZ, UR4 ;  /* 0x00000004ff007e24 */ /* 0x000fcc000f8e00ff */
[----:B------:R0:W5:Y:S01]  /*1a0e0*/  @P1 LDG.E R0, desc[UR40][R8.64] ;  /* 0x0000002808001981 */ /* 0x000162000c1e1900 */
[----:B--2---:R-:W-:Y:S01]  /*1a0f0*/  ISETP.NE.AND P2, PT, R10, RZ, PT ;  /* 0x000000ff0a00720c */ /* 0x004fe20003f45270 */
[----:B------:R-:W1:-:S12]  /*1a100*/  S2R R4, SR_TID.X ;  /* 0x0000000000047919 */ /* 0x000e580000002100 */
[----:B------:R-:W2:Y:S01]  /*1a110*/  @!P2 LDC R10, c[0x0][0xbd4] ;  /* 0x0002f500ff0aab82 */ /* 0x000ea20000000800 */
[----:B-1----:R-:W-:Y:S01]  /*1a120*/  VIADD R30, R4, 0xffffff80 ;  /* 0xffffff80041e7836 */ /* 0x002fe20000000000 */
[----:B--2---:R0:W-:Y:S01]  /*1a130*/  @!P2 STL [R1+0x54], R10 ;  /* 0x0000540a0100a387 */ /* 0x0041e20000100800 */
[----:B------:R-:W-:-:S03]  /*1a140*/  ISETP.GT.AND P2, PT, R10, 0x1, PT ;  /* 0x000000010a00780c */ /* 0x000fc60003f44270 */
[----:B------:R-:W-:Y:S01]  /*1a150*/  ISETP.GT.AND P3, PT, R30, 0x3f, PT ;  /* 0x0000003f1e00780c */ /* 0x000fe20003f64270 */
[----:B------:R-:W-:-:S12]  /*1a160*/  @P1 BRA `(.L_x_8733) ;  /* 0x0000000000101947 */ /* 0x000fd80003800000 */
[----:B------:R-:W-:Y:S05]  /*1a170*/  @!P0 BRA `(.L_x_8733) ;  /* 0x00000000000c8947 */ /* 0x000fea0003800000 */
[----:B0-----:R-:W2:Y:S04]  /*1a180*/  LDG.E R9, desc[UR40][R2.64] ;  /* 0x0000002802097981 */ /* 0x001ea8000c1e1900 */
[----:B-----5:R-:W2:Y:S02]  /*1a190*/  LDG.E R0, desc[UR40][R2.64+0x4] ;  /* 0x0000042802007981 */ /* 0x020ea4000c1e1900 */
[----:B--2---:R-:W-:-:S07]  /*1a1a0*/  IMAD.IADD R0, R0, 0x1, -R9 ;  /* 0x0000000100007824 */ /* 0x004fce00078e0a09 */
.L_x_8733:
[----:B0-----:R-:W2:Y:S04]  /*1a1b0*/  LDL.LU R3, [R1+0x58] ;  /* 0x0000580001037983 */ /* 0x001ea80000300800 */
[----:B------:R-:W3:Y:S01]  /*1a1c0*/  LDL.LU R2, [R1+0x6c] ;  /* 0x00006c0001027983 */ /* 0x000ee20000300800 */
[----:B------:R-:W-:Y:S01]  /*1a1d0*/  BSSY B1, `(.L_x_8734) ;  /* 0x0000037000017945 */ /* 0x000fe20003800000 */
[----:B-----5:R-:W-:Y:S02]  /*1a1e0*/  SHF.R.S32.HI R26, RZ, 0x1f, R25 ;  /* 0x0000001fff1a7819 */ /* 0x020fe40000011419 */
[----:B--2---:R-:W-:Y:S02]  /*1a1f0*/  SEL R33, R3, RZ, !P0 ;  /* 0x000000ff03217207 */ /* 0x004fe40004000000 */
[----:B---3--:R-:W-:Y:S01]  /*1a200*/  SEL R28, R2, RZ, !P0 ;  /* 0x000000ff021c7207 */ /* 0x008fe20004000000 */
[----:B------:R-:W-:Y:S06]  /*1a210*/  @P3 BRA `(.L_x_8735) ;  /* 0x0000000000c83947 */ /* 0x000fec0003800000 */
[----:B------:R-:W0:Y:S01]  /*1a220*/  S2R R35, SR_TID.X ;  /* 0x0000000000237919 */ /* 0x000e220000002100 */
[----:B------:R-:W1:Y:S02]  /*1a230*/  LDC R37, c[0x0][0xce8] ;  /* 0x00033a00ff257b82 */ /* 0x000e640000000800 */
[----:B-1----:R-:W-:Y:S01]  /*1a240*/  IMAD R2, R0, R37, RZ ;  /* 0x0000002500027224 */ /* 0x002fe200078e02ff */
[----:B0-----:R-:W-:-:S04]  /*1a250*/  IADD3 R35, R214, -0x80, R35 ;  /* 0xffffff80d6237810 */ /* 0x001fc80007ffe023 */
        /* <DEDUP_REMOVED lines=11> */
[----:B------:R-:W4:Y:S08]  /*1a310*/  LDC.64 R8, c[0x0][R24+0x228] ;  /* 0x00008a0018087b82 */ /* 0x000f300000000a00 */
[----:B------:R-:W5:Y:S08]  /*1a320*/  @P1 LDC R4, c[0x0][0xcec] ;  /* 0x00033b00ff041b82 */ /* 0x000f700000000800 */
[----:B------:R-:W4:Y:S08]  /*1a330*/  LDC.64 R10, c[0x0][R24+0x210] ;  /* 0x00008400180a7b82 */ /* 0x000f300000000a00 */
[----:B------:R-:W4:Y:S01]  /*1a340*/  @P1 LDC R31, c[0x0][0xcf0] ;  /* 0x00033c00ff1f1b82 */ /* 0x000f220000000800 */
[----:B-----5:R-:W-:-:S07]  /*1a350*/  @P1 IMAD.HI.U32 R4, R35, R4, RZ ;  /* 0x0000000423041227 */ /* 0x020fce00078e00ff */
[----:B0-----:R-:W0:Y:S01]  /*1a360*/  @!P0 LDC R12, c[0x0][0xc50] ;  /* 0x00031400ff0c8b82 */ /* 0x001e220000000800 */
[-C--:B-1----:R-:W-:Y:S02]  /*1a370*/  IMAD R3, R3, R33.reuse, RZ ;  /* 0x0000002103037224 */ /* 0x082fe400078e02ff */
[----:B------:R-:W-:-:S05]  /*1a380*/  IMAD.WIDE.U32 R20, R2, R33, RZ ;  /* 0x0000002102147225 */ /* 0x000fca00078e00ff */
[----:B------:R-:W1:Y:S01]  /*1a390*/  @!P0 LDC R13, c[0x0][0xc54] ;  /* 0x00031500ff0d8b82 */ /* 0x000e620000000800 */
[-C--:B---3--:R-:W-:Y:S02]  /*1a3a0*/  IMAD R29, R15, R186.reuse, RZ ;  /* 0x000000ba0f1d7224 */ /* 0x088fe400078e02ff */
        /* <DEDUP_REMOVED lines=25> */
.L_x_8735:
[----:B------:R-:W-:Y:S05]  /*1a540*/  BSYNC B1 ;  /* 0x0000000000017941 */ /* 0x000fea0003800000 */
.L_x_8734:
[----:B------:R-:W-:Y:S05]  /*1a550*/  @P2 BRA `(.L_x_8730) ;  /* 0x0000000800a42947 */ /* 0x000fea0003800000 */
[----:B0-----:R-:W0:Y:S01]  /*1a560*/  LDC R13, c[0x0][0xce8] ;  /* 0x00033a00ff0d7b82 */ /* 0x001e220000000800 */
[----:B------:R-:W-:Y:S01]  /*1a570*/  ULDC.64 UR4, c[0x0][0xba0] ;  /* 0x0002e80000047ab9 */ /* 0x000fe20000000a00 */
[----:B------:R-:W-:Y:S01]  /*1a580*/  SHF.R.S32.HI R9, RZ, 0x1f, R30 ;  /* 0x0000001fff097819 */ /* 0x000fe2000001141e */
[----:B------:R-:W-:Y:S01]  /*1a590*/  IMAD R4, R26, UR4, RZ ;  /* 0x000000041a047c24 */ /* 0x000fe2000f8e02ff */
[----:B------:R-:W-:Y:S01]  /*1a5a0*/  BSSY B1, `(.L_x_8736) ;  /* 0x0000080000017945 */ /* 0x000fe20003800000 */
[----:B------:R-:W-:Y:S01]  /*1a5b0*/  IMAD.WIDE.U32 R2, R25, UR4, RZ ;  /* 0x0000000419027c25 */ /* 0x000fe2000f8e00ff */
[----:B------:R-:W-:-:S03]  /*1a5c0*/  LEA.HI R9, R9, R30, RZ, 0x3 ;  /* 0x0000001e09097211 */ /* 0x000fc600078f18ff */
[----:B------:R-:W-:Y:S01]  /*1a5d0*/  IMAD R25, R25, UR5, R4 ;  /* 0x0000000519197c24 */ /* 0x000fe2000f8e0204 */
[----:B------:R-:W-:Y:S01]  /*1a5e0*/  LOP3.LUT R11, R9, 0xfffffff8, RZ, 0xc0, !PT ;  /* 0xfffffff8090b7812 */ /* 0x000fe200078ec0ff */
[----:B------:R-:W1:Y:S01]  /*1a5f0*/  LDC R4, c[0x0][0xbc8] ;  /* 0x0002f200ff047b82 */ /* 0x000e620000000800 */
[----:B------:R-:W-:Y:S01]  /*1a600*/  ULDC.64 UR4, c[0x0][0xbe8] ;  /* 0x0002fa0000047ab9 */ /* 0x000fe20000000a00 */
[----:B------:R-:W-:Y:S01]  /*1a610*/  IMAD.IADD R3, R3, 0x1, R25 ;  /* 0x0000000103037824 */ /* 0x000fe200078e0219 */
[----:B------:R-:W-:Y:S01]  /*1a620*/  SHF.R.S32.HI R12, RZ, 0x3, R9 ;  /* 0x00000003ff0c7819 */ /* 0x000fe20000011409 */
[----:B------:R-:W-:Y:S02]  /*1a630*/  IMAD.IADD R11, R30, 0x1, -R11 ;  /* 0x000000011e0b7824 */ /* 0x000fe400078e0a0b */
[----:B------:R-:W-:-:S04]  /*1a640*/  IMAD.WIDE.U32 R2, R186, UR4, R2 ;  /* 0x00000004ba027c25 */ /* 0x000fc8000f8e0002 */
[----:B------:R-:W-:Y:S01]  /*1a650*/  IMAD R3, R186, UR5, R3 ;  /* 0x00000005ba037c24 */ /* 0x000fe2000f8e0203 */
[----:B------:R-:W-:Y:S01]  /*1a660*/  ULDC.64 UR4, c[0x0][0xbf0] ;  /* 0x0002fc0000047ab9 */ /* 0x000fe20000000a00 */
[----:B------:R-:W-:Y:S01]  /*1a670*/  VIADD R41, R195, 0x40 ;  /* 0x00000040c3297836 */ /* 0x000fe20000000000 */
[----:B0-----:R-:W-:Y:S01]  /*1a680*/  ISETP.NE.AND P0, PT, R13, 0x1, PT ;  /* 0x000000010d00780c */ /* 0x001fe20003f05270 */
[----:B------:R-:W-:Y:S02]  /*1a690*/  IMAD R11, R11, 0x20, R12 ;  /* 0x000000200b0b7824 */ /* 0x000fe400078e020c */
[----:B------:R-:W-:Y:S02]  /*1a6a0*/  IMAD R8, R28, UR4, RZ ;  /* 0x000000041c087c24 */ /* 0x000fe4000f8e02ff */
[----:B------:R-:W-:Y:S02]  /*1a6b0*/  IMAD.IADD R10, R214, 0x1, R11 ;  /* 0x00000001d60a7824 */ /* 0x000fe400078e020b */
[----:B------:R-:W-:-:S02]  /*1a6c0*/  IMAD R9, R33, UR5, R8 ;  /* 0x0000000521097c24 */ /* 0x000fc4000f8e0208 */
[----:B------:R-:W-:Y:S01]  /*1a6d0*/  IMAD.WIDE.U32 R2, R33, UR4, R2 ;  /* 0x0000000421027c25 */ /* 0x000fe2000f8e0002 */
[----:B------:R-:W-:Y:S01]  /*1a6e0*/  ULDC.64 UR4, c[0x0][0xbe0] ;  /* 0x0002f80000047ab9 */ /* 0x000fe20000000a00 */
[-C--:B-1----:R-:W-:Y:S02]  /*1a6f0*/  ISETP.GE.AND P1, PT, R41, R4.reuse, PT ;  /* 0x000000042900720c */ /* 0x082fe40003f26270 */
[----:B------:R-:W0:Y:S01]  /*1a700*/  @P0 LDC R15, c[0x0][0xcec] ;  /* 0x00033b00ff0f0b82 */ /* 0x000e220000000800 */
[----:B------:R-:W-:Y:S01]  /*1a710*/  IMAD.IADD R214, R12, 0x1, R214 ;  /* 0x000000010cd67824 */ /* 0x000fe200078e02d6 */
[----:B------:R-:W-:Y:S01]  /*1a720*/  SEL R12, RZ, 0xffffffff, P1 ;  /* 0xffffffffff0c7807 */ /* 0x000fe20000800000 */
[C---:B------:R-:W-:Y:S01]  /*1a730*/  VIADD R39, R195.reuse, 0x80 ;  /* 0x00000080c3277836 */ /* 0x040fe20000000000 */
[-C--:B------:R-:W-:Y:S01]  /*1a740*/  ISETP.GE.AND P2, PT, R195, R4.reuse, PT ;  /* 0x00000004c300720c */ /* 0x080fe20003f46270 */
[----:B------:R-:W-:Y:S02]  /*1a750*/  IMAD.IADD R3, R3, 0x1, R9 ;  /* 0x0000000103037824 */ /* 0x000fe400078e0209 */
[----:B------:R-:W-:Y:S01]  /*1a760*/  IMAD.MOV.U32 R9, RZ, RZ, R10 ;  /* 0x000000ffff097224 */ /* 0x000fe200078e000a */
[----:B------:R-:W1:Y:S01]  /*1a770*/  @P0 LDC R21, c[0x0][0xcf0] ;  /* 0x00033c00ff150b82 */ /* 0x000e620000000800 */
[----:B------:R-:W-:Y:S01]  /*1a780*/  ISETP.GE.AND P1, PT, R39, R4, PT ;  /* 0x000000042700720c */ /* 0x000fe20003f26270 */
[----:B------:R-:W-:Y:S01]  /*1a790*/  IMAD.SHL.U32 R12, R12, 0x2, RZ ;  /* 0x000000020c0c7824 */ /* 0x000fe200078e00ff */
[----:B------:R-:W-:Y:S01]  /*1a7a0*/  SEL R11, RZ, 0x1, P2 ;  /* 0x00000001ff0b7807 */ /* 0x000fe20001000000 */
[C---:B------:R-:W-:Y:S01]  /*1a7b0*/  VIADD R37, R195.reuse, 0xc0 ;  /* 0x000000c0c3257836 */ /* 0x040fe20000000000 */
[----:B------:R-:W-:Y:S01]  /*1a7c0*/  SEL R14, RZ, 0xffffffff, P1 ;  /* 0xffffffffff0e7807 */ /* 0x000fe20000800000 */
[----:B------:R-:W-:Y:S01]  /*1a7d0*/  VIADD R35, R195, 0x100 ;  /* 0x00000100c3237836 */ /* 0x000fe20000000000 */
[----:B------:R-:W-:Y:S01]  /*1a7e0*/  LOP3.LUT R12, R12, 0x2, R11, 0xe2, !PT ;  /* 0x000000020c0c7812 */ /* 0x000fe200078ee20b */
[----:B------:R-:W-:-:S02]  /*1a7f0*/  IMAD R25, R0, R13, RZ ;  /* 0x0000000d00197224 */ /* 0x000fc400078e02ff */
[----:B------:R-:W-:Y:S01]  /*1a800*/  VIADD R32, R195, 0x140 ;  /* 0x00000140c3207836 */ /* 0x000fe20000000000 */
[----:B------:R-:W-:Y:S01]  /*1a810*/  ISETP.GE.AND P1, PT, R35, R4, PT ;  /* 0x000000042300720c */ /* 0x000fe20003f26270 */
[C---:B------:R-:W-:Y:S02]  /*1a820*/  VIADD R29, R195.reuse, 0x180 ;  /* 0x00000180c31d7836 */ /* 0x040fe40000000000 */
[----:B------:R-:W-:Y:S02]  /*1a830*/  VIADD R24, R195, 0x1c0 ;  /* 0x000001c0c3187836 */ /* 0x000fe40000000000 */
[----:B0-----:R-:W-:-:S03]  /*1a840*/  @P0 IMAD.HI.U32 R8, R10, R15, RZ ;  /* 0x0000000f0a080227 */ /* 0x001fc600078e00ff */
[-C--:B------:R-:W-:Y:S01]  /*1a850*/  ISETP.GE.AND P2, PT, R24, R4.reuse, PT ;  /* 0x000000041800720c */ /* 0x080fe20003f46270 */
[----:B------:R-:W-:Y:S02]  /*1a860*/  IMAD.SHL.U32 R15, R14, 0x4, RZ ;  /* 0x000000040e0f7824 */ /* 0x000fe400078e00ff */
[C---:B------:R-:W-:Y:S01]  /*1a870*/  VIADD R27, R195.reuse, 0x1c0 ;  /* 0x000001c0c31b7836 */ /* 0x040fe20000000000 */
[----:B-1----:R-:W-:Y:S01]  /*1a880*/  @P0 SHF.R.U32.HI R9, RZ, R21, R8 ;  /* 0x00000015ff090219 */ /* 0x002fe20000011608 */
[----:B------:R-:W-:Y:S01]  /*1a890*/  VIADD R31, R195, 0x180 ;  /* 0x00000180c31f7836 */ /* 0x000fe20000000000 */
[----:B------:R-:W-:Y:S01]  /*1a8a0*/  ISETP.GE.AND P0, PT, R37, R4, PT ;  /* 0x000000042500720c */ /* 0x000fe20003f06270 */
[----:B------:R-:W-:Y:S01]  /*1a8b0*/  VIADD R34, R195, 0x140 ;  /* 0x00000140c3227836 */ /* 0x000fe20000000000 */
[--C-:B------:R-:W-:Y:S01]  /*1a8c0*/  SHF.R.S32.HI R8, RZ, 0x1f, R9.reuse ;  /* 0x0000001fff087819 */ /* 0x100fe20000011409 */
[----:B------:R-:W-:Y:S01]  /*1a8d0*/  IMAD.MOV R11, RZ, RZ, -R9 ;  /* 0x000000ffff0b7224 */ /* 0x000fe200078e0a09 */
[----:B------:R-:W-:Y:S01]  /*1a8e0*/  SEL R0, RZ, 0xffffffff, P0 ;  /* 0xffffffffff007807 */ /* 0x000fe20000000000 */
[----:B------:R-:W-:Y:S01]  /*1a8f0*/  IMAD.WIDE.U32 R2, R9, UR4, R2 ;  /* 0x0000000409027c25 */ /* 0x000fe2000f8e0002 */
[----:B------:R-:W-:-:S02]  /*1a900*/  LOP3.LUT R12, R15, 0x4, R12, 0xe2, !PT ;  /* 0x000000040f0c7812 */ /* 0x000fc400078ee20c */
[-C--:B------:R-:W-:Y:S01]  /*1a910*/  ISETP.GE.AND P0, PT, R32, R4.reuse, PT ;  /* 0x000000042000720c */ /* 0x080fe20003f06270 */
[----:B------:R-:W-:Y:S01]  /*1a920*/  IMAD R8, R8, UR4, RZ ;  /* 0x0000000408087c24 */ /* 0x000fe2000f8e02ff */
[----:B------:R-:W-:Y:S01]  /*1a930*/  SHF.R.S32.HI R27, RZ, 0x1f, R27 ;  /* 0x0000001fff1b7819 */ /* 0x000fe2000001141b */
[----:B------:R-:W-:Y:S01]  /*1a940*/  IMAD R11, R13, R11, R10 ;  /* 0x0000000b0d0b7224 */ /* 0x000fe200078e020a */
[----:B------:R-:W-:Y:S01]  /*1a950*/  SHF.R.S32.HI R31, RZ, 0x1f, R31 ;  /* 0x0000001fff1f7819 */ /* 0x000fe2000001141f */
[----:B------:R-:W-:Y:S01]  /*1a960*/  IMAD R13, R9, UR5, R8 ;  /* 0x00000005090d7c24 */ /* 0x000fe2000f8e0208 */
[----:B------:R-:W-:Y:S01]  /*1a970*/  SEL R8, RZ, 0xffffffff, P1 ;  /* 0xffffffffff087807 */ /* 0x000fe20000800000 */
[----:B------:R-:W-:Y:S01]  /*1a980*/  IMAD.SHL.U32 R15, R0, 0x8, RZ ;  /* 0x00000008000f7824 */ /* 0x000fe200078e00ff */
[----:B------:R-:W-:Y:S01]  /*1a990*/  SHF.R.S32.HI R0, RZ, 0x1f, R11 ;  /* 0x0000001fff007819 */ /* 0x000fe2000001140b */
[----:B------:R-:W-:Y:S01]  /*1a9a0*/  ULDC.64 UR4, c[0x0][0xbd8] ;  /* 0x0002f60000047ab9 */ /* 0x000fe20000000a00 */
[----:B------:R-:W-:Y:S01]  /*1a9b0*/  IMAD.IADD R3, R3, 0x1, R13 ;  /* 0x0000000103037824 */ /* 0x000fe200078e020d */
[----:B------:R-:W-:Y:S01]  /*1a9c0*/  SHF.R.S32.HI R34, RZ, 0x1f, R34 ;  /* 0x0000001fff227819 */ /* 0x000fe20000011422 */
        /* <DEDUP_REMOVED lines=20> */
[----:B------:R-:W-:Y:S01]  /*1ab10*/  VIADD R42, R195, 0x40 ;  /* 0x00000040c32a7836 */ /* 0x000fe20000000000 */
[----:B------:R-:W-:Y:S01]  /*1ab20*/  SEL R9, RZ, 0x80, P2 ;  /* 0x00000080ff097807 */ /* 0x000fe20001000000 */
[----:B------:R0:W1:Y:S01]  /*1ab30*/  SHFL.IDX PT, R12, R14, RZ, 0x181f ;  /* 0x00181fff0e0c7589 */ /* 0x00006200000e0000 */
[----:B------:R-:W-:-:S02]  /*1ab40*/  SHF.R.S32.HI R36, RZ, 0x1f, R36 ;  /* 0x0000001fff247819 */ /* 0x000fc40000011424 */
[----:B------:R-:W-:Y:S01]  /*1ab50*/  LOP3.LUT R21, R20, R9, RZ, 0xfc, !PT ;  /* 0x0000000914157212 */ /* 0x000fe200078efcff */
[----:B------:R0:W2:Y:S01]  /*1ab60*/  SHFL.IDX PT, R13, R15, RZ, 0x181f ;  /* 0x00181fff0f0d7589 */ /* 0x0000a200000e0000 */
[----:B------:R-:W-:Y:S02]  /*1ab70*/  SHF.R.S32.HI R38, RZ, 0x1f, R38 ;  /* 0x0000001fff267819 */ /* 0x000fe40000011426 */
[----:B------:R-:W-:Y:S02]  /*1ab80*/  SHF.R.S32.HI R40, RZ, 0x1f, R40 ;  /* 0x0000001fff287819 */ /* 0x000fe40000011428 */
[----:B------:R-:W-:Y:S01]  /*1ab90*/  SHF.R.S32.HI R42, RZ, 0x1f, R42 ;  /* 0x0000001fff2a7819 */ /* 0x000fe2000001142a */
[----:B------:R-:W-:Y:S06]  /*1aba0*/  @P0 BRA `(.L_x_8737) ;  /* 0x00000000007c0947 */ /* 0x000fec0003800000 */
        /* <DEDUP_REMOVED lines=31> */
.L_x_8737:
[----:B------:R-:W-:Y:S05]  /*1ada0*/  BSYNC B1 ;  /* 0x0000000000017941 */ /* 0x000fea0003800000 */
.L_x_8736:
        /* <DEDUP_REMOVED lines=36> */
.L_x_8730:
[----:B------:R-:W-:Y:S05]  /*1aff0*/  BSYNC B0 ;  /* 0x0000000000007941 */ /* 0x000fea0003800000 */
.L_x_8723:
[----:B------:R-:W-:Y:S02]  /*1b000*/  ULDC UR4, c[0x0][0xd3c] ;  /* 0x00034f0000047ab9 */ /* 0x000fe40000000800 */
[----:B------:R-:W-:-:S13]  /*1b010*/  ISETP.GE.AND P0, PT, R7, UR4, PT ;  /* 0x0000000407007c0c */ /* 0x000fda000bf06270 */
[----:B------:R-:W-:Y:S05]  /*1b020*/  @!P0 BRA `(.L_x_8738) ;  /* 0xfffffe6800808947 */ /* 0x000fea000383ffff */
[----:B------:R-:W-:Y:S05]  /*1b030*/  BRA `(.L_x_8590) ;  /* 0x0000009000887947 */ /* 0x000fea0003800000 */
.L_x_8588:
        /* <DEDUP_REMOVED lines=16> */
.L_x_8739:
        /* <DEDUP_REMOVED lines=43> */
.L_x_8743:
        /* <DEDUP_REMOVED lines=37> */
.L_x_8741:
        /* <DEDUP_REMOVED lines=13> */
.L_x_8744:
        /* <DEDUP_REMOVED lines=62> */
.L_x_8745:
        /* <DEDUP_REMOVED lines=61> */
.L_x_8746:
[----:B------:R-:W-:-:S05]  /*1bec0*/  LOP3.LUT R2, RZ, R2, RZ, 0x33, !PT ;  /* 0x00000002ff027212 */ /* 0x000fca00078e33ff */
[----:B------:R-:W-:Y:S01]  /*1bed0*/  IMAD.IADD R25, R7, 0x1, R2 ;  /* 0x0000000107197824 */ /* 0x000fe200078e0202 */
[----:B------:R-:W-:Y:S06]  /*1bee0*/  BRA `(.L_x_8747) ;  /* 0x00000000000c7947 */ /* 0x000fec0003800000 */
.L_x_8742:
[----:B------:R-:W-:Y:S02]  /*1bef0*/  IMAD.MOV.U32 R25, RZ, RZ, RZ ;  /* 0x000000ffff197224 */ /* 0x000fe400078e00ff */
[----:B------:R-:W-:Y:S02]  /*1bf00*/  IMAD.U32 R24, RZ, RZ, UR6 ;  /* 0x00000006ff187e24 */ /* 0x000fe4000f8e00ff */
[----:B------:R-:W-:-:S07]  /*1bf10*/  IMAD.MOV.U32 R26, RZ, RZ, RZ ;  /* 0x000000ffff1a7224 */ /* 0x000fce00078e00ff */
.L_x_8747:
[----:B------:R-:W-:-:S13]  /*1bf20*/  ISETP.NE.AND P0, PT, R6, RZ, PT ;  /* 0x000000ff0600720c */ /* 0x000fda0003f05270 */
[----:B------:R-:W0:Y:S01]  /*1bf30*/  @!P0 S2R R3, SR_CgaCtaId ;  /* 0x0000000000038919 */ /* 0x000e220000008800 */
[----:B------:R-:W-:-:S04]  /*1bf40*/  @!P0 MOV R2, 0x400 ;  /* 0x0000040000028802 */ /* 0x000fc80000000f00 */
[----:B0-----:R-:W-:-:S05]  /*1bf50*/  @!P0 LEA R2, R3, R2, 0x18 ;  /* 0x0000000203028211 */ /* 0x001fca00078ec0ff */
[----:B------:R1:W-:Y:S01]  /*1bf60*/  @!P0 STS.128 [R2+0x388d0], R24 ;  /* 0x0388d01802008388 */ /* 0x0003e20000000c00 */
[----:B------:R-:W-:Y:S06]  /*1bf70*/  BAR.ARV 0x5, 0x180 ;  /* 0x0146000000007b1d */ /* 0x000fec0000002000 */
.L_x_8740:
[----:B------:R2:W-:Y:S01]  /*1bf80*/  STL [R1+0x34], RZ ;  /* 0x000034ff01007387 */ /* 0x0005e20000100800 */
[----:B------:R-:W-:Y:S01]  /*1bf90*/  ULDC UR4, c[0x0][0xd3c] ;  /* 0x00034f0000047ab9 */ /* 0x000fe20000000800 */
[----:B------:R-:W-:Y:S01]  /*1bfa0*/  IMAD.MOV.U32 R28, RZ, RZ, 0x1 ;  /* 0x00000001ff1c7424 */ /* 0x000fe200078e00ff */
[----:B0-----:R-:W-:Y:S01]  /*1bfb0*/  ISETP.GE.AND P0, PT, R27, UR4, PT ;  /* 0x000000041b007c0c */ /* 0x001fe2000bf06270 */
[----:B------:R-:W-:-:S12]  /*1bfc0*/  IMAD.MOV.U32 R22, RZ, RZ, RZ ;  /* 0x000000ffff167224 */ /* 0x000fd800078e00ff */
[----:B--2---:R-:W-:Y:S05]  /*1bfd0*/  @P0 BRA `(.L_x_8748) ;  /* 0x0000007c00c40947 */ /* 0x004fea0003800000 */
[----:B------:R-:W2:Y:S01]  /*1bfe0*/  LDL R4, [R1+0x10] ;  /* 0x0000100001047983 */ /* 0x000ea20000100800 */
[----:B------:R-:W0:Y:S01]  /*1bff0*/  S2UR UR5, SR_CgaCtaId ;  /* 0x00000000000579c3 */ /* 0x000e220000008800 */
[C---:B-1----:R-:W-:Y:S01]  /*1c000*/  IMAD.SHL.U32 R2, R0.reuse, 0x8, RZ ;  /* 0x0000000800027824 */ /* 0x042fe200078e00ff */
        /* <DEDUP_REMOVED lines=10> */
[----:B------:R-:W-:Y:S01]  /*1c0b0*/  ULDC.64 UR38, c[0x0][0x198] ;  /* 0x0000660000267ab9 */ /* 0x000fe20000000a00 */
[----:B------:R-:W-:Y:S01]  /*1c0c0*/  IMAD.MOV.U32 R22, RZ, RZ, RZ ;  /* 0x000000ffff167224 */ /* 0x000fe200078e00ff */
[----:B------:R-:W-:Y:S01]  /*1c0d0*/  LOP3.LUT R36, R3, 0x200, R36, 0xf8, !PT ;  /* 0x0000020003247812 */ /* 0x000fe200078ef824 */
[----:B------:R-:W-:Y:S01]  /*1c0e0*/  IMAD.MOV.U32 R28, RZ, RZ, 0x1 ;  /* 0x00000001ff1c7424 */ /* 0x000fe200078e00ff */
[----:B------:R-:W-:Y:S01]  /*1c0f0*/  SHF.R.U32.HI R3, RZ, 0x3, R5 ;  /* 0x00000003ff037819 */ /* 0x000fe20000011605 */
[----:B------:R-:W-:-:S03]  /*1c100*/  ULDC UR36, c[0x0][0xc] ;  /* 0x0000030000247ab9 */ /* 0x000fc60000000800 */
[----:B------:R-:W-:Y:S02]  /*1c110*/  LOP3.LUT R3, R3, 0x70, R0, 0xf8, !PT ;  /* 0x0000007003037812 */ /* 0x000fe400078ef800 */
[C---:B------:R-:W-:Y:S01]  /*1c120*/  LOP3.LUT R0, R2.reuse, 0x40, RZ, 0xfc, !PT ;  /* 0x0000004002007812 */ /* 0x040fe200078efcff */
[----:B0-----:R-:W-:Y:S01]  /*1c130*/  ULEA UR4, UR5, UR4, 0x18 ;  /* 0x0000000405047291 */ /* 0x001fe2000f8ec03f */
[C---:B------:R-:W-:Y:S02]  /*1c140*/  LOP3.LUT R3, R2.reuse, 0xc0, RZ, 0xfc, !PT ;  /* 0x000000c002037812 */ /* 0x040fe400078efcff */
[C---:B------:R-:W-:Y:S02]  /*1c150*/  LOP3.LUT R0, R2.reuse, 0x100, RZ, 0xfc, !PT ;  /* 0x0000010002007812 */ /* 0x040fe400078efcff */
[C---:B------:R-:W-:Y:S01]  /*1c160*/  LOP3.LUT R3, R2.reuse, 0x180, RZ, 0xfc, !PT ;  /* 0x0000018002037812 */ /* 0x040fe200078efcff */
[----:B------:R-:W-:Y:S01]  /*1c170*/  IMAD.U32 R18, RZ, RZ, UR4 ;  /* 0x00000004ff127e24 */ /* 0x000fe2000f8e00ff */
[----:B------:R-:W-:-:S03]  /*1c180*/  LOP3.LUT R0, R2, 0x1c0, RZ, 0xfc, !PT ;  /* 0x000001c002007812 */ /* 0x000fc600078efcff */
[----:B------:R-:W-:Y:S01]  /*1c190*/  IMAD R23, R36, 0x2, R18 ;  /* 0x0000000224177824 */ /* 0x000fe200078e0212 */
[----:B--2---:R-:W-:-:S05]  /*1c1a0*/  LOP3.LUT R4, R4, 0x2, RZ, 0xfc, !PT ;  /* 0x0000000204047812 */ /* 0x004fca00078efcff */
[----:B------:R0:W-:Y:S04]  /*1c1b0*/  STL [R1+0x50], R4 ;  /* 0x0000500401007387 */ /* 0x0001e80000100800 */
[----:B------:R1:W-:Y:S01]  /*1c1c0*/  STL [R1+0x34], RZ ;  /* 0x000034ff01007387 */ /* 0x0003e20000100800 */
[C---:B0-----:R-:W-:Y:S02]  /*1c1d0*/  LOP3.LUT R4, R2.reuse, 0x80, RZ, 0xfc, !PT ;  /* 0x0000008002047812 */ /* 0x041fe400078efcff */
[----:B-1----:R-:W-:-:S07]  /*1c1e0*/  LOP3.LUT R4, R2, 0x140, RZ, 0xfc, !PT ;  /* 0x0000014002047812 */ /* 0x002fce00078efcff */
.L_x_8865:
        /* <DEDUP_REMOVED lines=50> */
[----:B---3--:R-:W-:Y:S06]  /*1c510*/  @P2 BRA `(.L_x_8749) ;  /* 0x0000000000142947 */ /* 0x008fec0003800000 */
[----:B------:R-:W-:Y:S05]  /*1c520*/  @!P0 BRA `(.L_x_8749) ;  /* 0x0000000000108947 */ /* 0x000fea0003800000 */
[----:B------:R-:W2:Y:S04]  /*1c530*/  LDG.E R7, desc[UR40][R2.64] ;  /* 0x0000002802077981 */ /* 0x000ea8000c1e1900 */
[----:B------:R-:W2:Y:S02]  /*1c540*/  LDG.E R2, desc[UR40][R2.64+0x4] ;  /* 0x0000042802027981 */ /* 0x000ea4000c1e1900 */
[----:B--2---:R-:W-:-:S05]  /*1c550*/  IMAD.IADD R10, R2, 0x1, -R7 ;  /* 0x00000001020a7824 */ /* 0x004fca00078e0a07 */
[----:B------:R1:W-:Y:S02]  /*1c560*/  STL [R1+0xc], R10 ;  /* 0x00000c0a01007387 */ /* 0x0003e40000100800 */
.L_x_8749:
        /* <DEDUP_REMOVED lines=14> */
.L_x_8750:
        /* <DEDUP_REMOVED lines=9> */
.L_x_8751:
[----:B0-----:R-:W2:Y:S01]  /*1c6e0*/  @P1 LDG.E R2, desc[UR40][R4.64] ;  /* 0x0000002804021981 */ /* 0x001ea2000c1e1900 */
[----:B------:R-:W0:Y:S03]  /*1c6f0*/  LDC R3, c[0x0][0x448] ;  /* 0x00011200ff037b82 */ /* 0x000e260000000800 */
[----:B------:R3:W2:Y:S01]  /*1c700*/  @P1 LDG.E R5, desc[UR40][R4.64+0x4] ;  /* 0x0000042804051981 */ /* 0x0006a2000c1e1900 */
[----:B-----5:R-:W-:Y:S01]  /*1c710*/  IMAD.IADD R9, R9, 0x1, -R34 ;  /* 0x0000000109097824 */ /* 0x020fe200078e0a22 */
[----:B------:R-:W-:Y:S01]  /*1c720*/  BSSY B0, `(.L_x_8752) ;  /* 0x0000035000007945 */ /* 0x000fe20003800000 */
[----:B------:R-:W-:Y:S02]  /*1c730*/  LOP3.LUT R33, R8, 0xff, RZ, 0xc0, !PT ;  /* 0x000000ff08217812 */ /* 0x000fe400078ec0ff */
[----:B0-----:R-:W-:-:S13]  /*1c740*/  ISETP.NE.AND P0, PT, R3, 0x1, PT ;  /* 0x000000010300780c */ /* 0x001fda0003f05270 */
[----:B---3--:R-:W0:Y:S08]  /*1c750*/  @P0 LDC R4, c[0x0][0x44c] ;  /* 0x00011300ff040b82 */ /* 0x008e300000000800 */
[----:B------:R-:W3:Y:S01]  /*1c760*/  @P0 LDC R3, c[0x0][0x450] ;  /* 0x00011400ff030b82 */ /* 0x000ee20000000800 */
[----:B--2---:R-:W-:Y:S02]  /*1c770*/  @P1 IMAD.IADD R6, R5, 0x1, -R2 ;  /* 0x0000000105061824 */ /* 0x004fe400078e0a02 */
[----:B------:R-:W-:-:S02]  /*1c780*/  IMAD.SHL.U32 R2, R25, 0x40, RZ ;  /* 0x0000004019027824 */ /* 0x000fc400078e00ff */
[----:B------:R-:W-:Y:S02]  /*1c790*/  IMAD.IADD R26, R9, 0x1, R6 ;  /* 0x00000001091a7824 */ /* 0x000fe400078e0206 */
[----:B------:R-:W-:-:S03]  /*1c7a0*/  VIADD R2, R2, 0x3f ;  /* 0x0000003f02027836 */ /* 0x000fc60000000000 */
[----:B------:R-:W-:Y:S01]  /*1c7b0*/  IADD3 R7, R26, 0x40, -R10 ;  /* 0x000000401a077810 */ /* 0x000fe20007ffe80a */
[----:B0-----:R-:W-:-:S05]  /*1c7c0*/  @P0 IMAD.HI.U32 R4, R2, R4, RZ ;  /* 0x0000000402040227 */ /* 0x001fca00078e00ff */
[----:B---3--:R-:W-:Y:S01]  /*1c7d0*/  @P0 SHF.R.U32.HI R2, RZ, R3, R4 ;  /* 0x00000003ff020219 */ /* 0x008fe20000011604 */
[----:B------:R-:W-:-:S04]  /*1c7e0*/  VIADD R3, R26, 0x3f ;  /* 0x0000003f1a037836 */ /* 0x000fc80000000000 */
[----:B------:R-:W-:Y:S01]  /*1c7f0*/  IMAD.IADD R2, R7, 0x1, R2 ;  /* 0x0000000107027824 */ /* 0x000fe200078e0202 */
[----:B------:R-:W-:-:S04]  /*1c800*/  SHF.R.S32.HI R4, RZ, 0x1f, R3 ;  /* 0x0000001fff047819 */ /* 0x000fc80000011403 */
[----:B------:R-:W-:Y:S02]  /*1c810*/  LEA.HI R4, R4, R3, RZ, 0x6 ;  /* 0x0000000304047211 */ /* 0x000fe400078f30ff */
[----:B------:R-:W-:Y:S02]  /*1c820*/  SHF.R.S32.HI R3, RZ, 0x1f, R2 ;  /* 0x0000001fff037819 */ /* 0x000fe40000011402 */
[----:B------:R-:W-:Y:S02]  /*1c830*/  SHF.R.S32.HI R5, RZ, 0x6, R4 ;  /* 0x00000006ff057819 */ /* 0x000fe40000011404 */
[----:B------:R-:W-:Y:S01]  /*1c840*/  LEA.HI R3, R3, R2, RZ, 0x6 ;  /* 0x0000000203037211 */ /* 0x000fe200078f30ff */
[----:B------:R-:W-:Y:S01]  /*1c850*/  IMAD.MOV.U32 R2, RZ, RZ, RZ ;  /* 0x000000ffff027224 */ /* 0x000fe200078e00ff */
        /* <DEDUP_REMOVED lines=33> */
.L_x_8753:
[----:B------:R-:W-:Y:S05]  /*1ca70*/  BSYNC B0 ;  /* 0x0000000000007941 */ /* 0x000fea0003800000 */
.L_x_8752:
[-C--:B------:R-:W-:Y:S01]  /*1ca80*/  IMAD R3, R33, R2.reuse, RZ ;  /* 0x0000000221037224 */ /* 0x080fe200078e02ff */
        /* <DEDUP_REMOVED lines=23> */
.L_x_8920:
[----:B-1----:R-:W-:Y:S02]  /*1cc00*/  ISETP.NE.AND P0, PT, R14, RZ, PT ;  /* 0x000000ff0e00720c */ /* 0x002fe40003f05270 */
[----:B------:R-:W-:-:S11]  /*1cc10*/  PLOP3.LUT P6, PT, PT, PT, PT, 0x8, 0x0 ;  /* 0x000000000000781c */ /* 0x000fd60003fce170 */
[----:B------:R-:W-:Y:S05]  /*1cc20*/  @P0 BRA `(.L_x_8757) ;  /* 0x00000000000c0947 */ /* 0x000fea0003800000 */
[----:B------:R-:W-:-:S03]  /*1cc30*/  UMOV UR4, 0xffffffff ;  /* 0xffffffff00047882 */ /* 0x000fc60000000000 */
[----:B------:R-:W-:Y:S05]  /*1cc40*/  BRA.DIV UR4, `(.L_x_8758) ;  /* 0x0000008604e47947 */ /* 0x000fea000b800000 */
[----:B------:R-:W-:-:S13]  /*1cc50*/  ELECT P6, URZ, PT ;  /* 0x00000000003f782f */ /* 0x000fda00038c0000 */
.L_x_8757:
        /* <DEDUP_REMOVED lines=9> */
.L_x_8923:
[----:B------:R-:W-:Y:S05]  /*1ccf0*/  BSYNC B1 ;  /* 0x0000000000017941 */ /* 0x000fea0003800000 */
.L_x_8759:
        /* <DEDUP_REMOVED lines=10> */
.L_x_8924:
[----:B------:R-:W-:Y:S05]  /*1cda0*/  BSYNC B2 ;  /* 0x0000000000027941 */ /* 0x000fea0003800000 */
.L_x_8763:
        /* <DEDUP_REMOVED lines=9> */
.L_x_8766:
[----:B------:R-:W-:Y:S05]  /*1ce40*/  BSYNC B2 ;  /* 0x0000000000027941 */ /* 0x000fea0003800000 */
.L_x_8765:
        /* <DEDUP_REMOVED lines=12> */
.L_x_8767:
        /* <DEDUP_REMOVED lines=13> */
.L_x_8925:
[----:B------:R-:W-:Y:S05]  /*1cfe0*/  BSYNC B2 ;  /* 0x0000000000027941 */ /* 0x000fea0003800000 */
.L_x_8768:
        /* <DEDUP_REMOVED lines=11> */
.L_x_8771:
[----:B------:R-:W-:Y:S05]  /*1d0a0*/  BSYNC B2 ;  /* 0x0000000000027941 */ /* 0x000fea0003800000 */
.L_x_8770:
        /* <DEDUP_REMOVED lines=9> */
.L_x_8772:
        /* <DEDUP_REMOVED lines=15> */
.L_x_8773:
        /* <DEDUP_REMOVED lines=15> */
.L_x_8774:
        /* <DEDUP_REMOVED lines=15> */
.L_x_8775:
        /* <DEDUP_REMOVED lines=15> */
.L_x_8776:
        /* <DEDUP_REMOVED lines=15> */
.L_x_8777:
        /* <DEDUP_REMOVED lines=15> */
.L_x_8778:
        /* <DEDUP_REMOVED lines=15> */
.L_x_8779:
        /* <DEDUP_REMOVED lines=10> */
.L_x_8762:
[----:B------:R-:W-:Y:S05]  /*1d870*/  BSYNC B1 ;  /* 0x0000000000017941 */ /* 0x000fea0003800000 */
.L_x_8761:
        /* <DEDUP_REMOVED lines=9> */
.L_x_8799:
        /* <DEDUP_REMOVED lines=11> */
.L_x_8926:
[----:B------:R-:W-:Y:S05]  /*1d9c0*/  BSYNC B2 ;  /* 0x0000000000027941 */ /* 0x000fea0003800000 */
.L_x_8782:
        /* <DEDUP_REMOVED lines=9> */
.L_x_8785:
[----:B------:R-:W-:Y:S05]  /*1da60*/  BSYNC B2 ;  /* 0x0000000000027941 */ /* 0x000fea0003800000 */
.L_x_8784:
        /* <DEDUP_REMOVED lines=11> */
.L_x_8786:
        /* <DEDUP_REMOVED lines=13> */
.L_x_8927:
[----:B------:R-:W-:Y:S05]  /*1dbf0*/  BSYNC B2 ;  /* 0x0000000000027941 */ /* 0x000fea0003800000 */
.L_x_8787:
        /* <DEDUP_REMOVED lines=11> */
.L_x_8790:
[----:B------:R-:W-:Y:S05]  /*1dcb0*/  BSYNC B2 ;  /* 0x0000000000027941 */ /* 0x000fea0003800000 */
.L_x_8789:
        /* <DEDUP_REMOVED lines=9> */
.L_x_8791:
        /* <DEDUP_REMOVED lines=15> */
.L_x_8792:
        /* <DEDUP_REMOVED lines=15> */
.L_x_8793:
        /* <DEDUP_REMOVED lines=15> */
.L_x_8794:
        /* <DEDUP_REMOVED lines=15> */
.L_x_8795:
        /* <DEDUP_REMOVED lines=15> */
.L_x_8796:
        /* <DEDUP_REMOVED lines=15> */
.L_x_8797:
        /* <DEDUP_REMOVED lines=15> */
.L_x_8798:
        /* <DEDUP_REMOVED lines=10> */
.L_x_8781:
[----:B------:R-:W-:Y:S05]  /*1e480*/  BSYNC B1 ;  /* 0x0000000000017941 */ /* 0x000fea0003800000 */
.L_x_8780:
        /* <DEDUP_REMOVED lines=8> */
.L_x_8755:
[----:B------:R-:W-:Y:S05]  /*1e510*/  BSYNC B0 ;  /* 0x0000000000007941 */ /* 0x000fea0003800000 */
.L_x_8754:
        /* <DEDUP_REMOVED lines=46> */
.L_x_8801:
[----:B------:R-:W-:Y:S05]  /*1e800*/  BSYNC B0 ;  /* 0x0000000000007941 */ /* 0x000fea0003800000 */
.L_x_8800:
        /* <DEDUP_REMOVED lines=23> */
.L_x_8803:
        /* <DEDUP_REMOVED lines=20> */
.L_x_8806:
[----:B------:R-:W-:Y:S05]  /*1eac0*/  BSYNC B6 ;  /* 0x0000000000067941 */ /* 0x000fea0003800000 */
.L_x_8805:
        /* <DEDUP_REMOVED lines=20> */
.L_x_8809:
        /* <DEDUP_REMOVED lines=15> */
.L_x_8808:
[----:B------:R-:W-:Y:S05]  /*1ed00*/  BSYNC B6 ;  /* 0x0000000000067941 */ /* 0x000fea0003800000 */
.L_x_8807:
[----:B------:R-:W2:Y:S01]  /*1ed10*/  LDL R21, [R1+0x30] ;  /* 0x0000300001157983 */ /* 0x000ea20000100800 */
[----:B------:R-:W-:Y:S01]  /*1ed20*/  ULDC.64 UR4, c[0x0][0xaf0] ;  /* 0x0002bc0000047ab9 */ /* 0x000fe20000000a00 */
[----:B------:R-:W0:Y:S01]  /*1ed30*/  LDC R9, c[0x0][0x430] ;  /* 0x00010c00ff097b82 */ /* 0x000e220000000800 */
[----:B------:R-:W-:Y:S01]  /*1ed40*/  ISETP.NE.U32.AND P0, PT, RZ, UR4, PT ;  /* 0x00000004ff007c0c */ /* 0x000fe2000bf05070 */
[----:B------:R-:W1:Y:S03]  /*1ed50*/  S2R R20, SR_TID.X ;  /* 0x0000000000147919 */ /* 0x000e660000002100 */
[----:B------:R-:W-:-:S13]  /*1ed60*/  ISETP.NE.AND.EX P0, PT, RZ, UR5, PT, P0 ;  /* 0x00000005ff007c0c */ /* 0x000fda000bf05300 */
[----:B------:R-:W-:Y:S01]  /*1ed70*/  @P0 IADD3 R2, P1, R31, UR4, RZ ;  /* 0x000000041f020c10 */ /* 0x000fe2000ff3e0ff */
[----:B------:R-:W-:-:S03]  /*1ed80*/  ULDC UR4, c[0x0][0x320] ;  /* 0x0000c80000047ab9 */ /* 0x000fc60000000800 */
[----:B------:R-:W-:-:S05]  /*1ed90*/  @P0 IADD3.X R3, R32, UR5, RZ, P1, !PT ;  /* 0x0000000520030c10 */ /* 0x000fca0008ffe4ff */
[----:B------:R3:W4:Y:S01]  /*1eda0*/  @P0 LDG.E R30, desc[UR40][R2.64] ;  /* 0x00000028021e0981 */ /* 0x000722000c1e1900 */
[----:B-1----:R-:W-:-:S04]  /*1edb0*/  LOP3.LUT R20, R20, 0x7f, RZ, 0xc0, !PT ;  /* 0x0000007f14147812 */ /* 0x002fc800078ec0ff */
[----:B------:R-:W-:Y:S02]  /*1edc0*/  SHF.R.U32.HI R35, RZ, 0x3, R20 ;  /* 0x00000003ff237819 */ /* 0x000fe40000011614 */
[----:B------:R-:W1:Y:S02]  /*1edd0*/  S2R R20, SR_TID.X ;  /* 0x0000000000147919 */ /* 0x000e640000002100 */
[----:B-1----:R-:W-:-:S05]  /*1ede0*/  IMAD.SHL.U32 R20, R20, 0x10, RZ ;  /* 0x0000001014147824 */ /* 0x002fca00078e00ff */
[----:B------:R-:W-:Y:S02]  /*1edf0*/  LOP3.LUT R20, R35, 0x70, R20, 0xf8, !PT ;  /* 0x0000007023147812 */ /* 0x000fe400078ef814 */
[----:B------:R-:W1:Y:S01]  /*1ee00*/  S2R R35, SR_TID.X ;  /* 0x0000000000237919 */ /* 0x000e620000002100 */
[----:B0-----:R-:W-:Y:S01]  /*1ee10*/  ISETP.NE.AND P1, PT, R9, 0x1, PT ;  /* 0x000000010900780c */ /* 0x001fe20003f25270 */
[----:B------:R-:W0:-:S12]  /*1ee20*/  S2R R4, SR_TID.X ;  /* 0x0000000000047919 */ /* 0x000e180000002100 */
[----:B---3--:R-:W3:Y:S08]  /*1ee30*/  @P1 LDC R3, c[0x0][0x434] ;  /* 0x00010d00ff031b82 */ /* 0x008ef00000000800 */
[----:B------:R-:W5:Y:S01]  /*1ee40*/  @P1 LDC R2, c[0x0][0x438] ;  /* 0x00010e00ff021b82 */ /* 0x000f620000000800 */
[----:B-1----:R-:W-:-:S05]  /*1ee50*/  IMAD.SHL.U32 R35, R35, 0x8, RZ ;  /* 0x0000000823237824 */ /* 0x002fca00078e00ff */
[----:B------:R-:W-:-:S04]  /*1ee60*/  LOP3.LUT R35, R35, 0x38, RZ, 0xc0, !PT ;  /* 0x0000003823237812 */ /* 0x000fc800078ec0ff */
[----:B------:R-:W-:-:S04]  /*1ee70*/  LOP3.LUT R35, R35, 0x40, RZ, 0xfc, !PT ;  /* 0x0000004023237812 */ /* 0x000fc800078efcff */
[----:B------:R-:W-:Y:S02]  /*1ee80*/  ISETP.GE.AND P2, PT, R35, UR4, PT ;  /* 0x0000000423007c0c */ /* 0x000fe4000bf46270 */
[----:B------:R-:W1:Y:S01]  /*1ee90*/  S2R R35, SR_TID.X ;  /* 0x0000000000237919 */ /* 0x000e620000002100 */
[----:B0-----:R-:W-:Y:S01]  /*1eea0*/  IMAD.SHL.U32 R4, R4, 0x8, RZ ;  /* 0x0000000804047824 */ /* 0x001fe200078e00ff */
[----:B------:R-:W-:-:S04]  /*1eeb0*/  LOP3.LUT R16, R16, 0xffffffbf, RZ, 0xc0, !PT ;  /* 0xffffffbf10107812 */ /* 0x000fc800078ec0ff */
[----:B------:R-:W-:Y:S02]  /*1eec0*/  LOP3.LUT R4, R4, 0x38, RZ, 0xc0, !PT ;  /* 0x0000003804047812 */ /* 0x000fe400078ec0ff */
[----:B------:R-:W-:Y:S02]  /*1eed0*/  SEL R8, RZ, 0xffffffff, P2 ;  /* 0xffffffffff087807 */ /* 0x000fe40001000000 */
[----:B------:R-:W-:Y:S02]  /*1eee0*/  LOP3.LUT R4, R4, 0x80, RZ, 0xfc, !PT ;  /* 0x0000008004047812 */ /* 0x000fe400078efcff */
[----:B------:R-:W-:Y:S01]  /*1eef0*/  @P2 LOP3.LUT R16, R16, 0x40, RZ, 0xfc, !PT ;  /* 0x0000004010102812 */ /* 0x000fe200078efcff */
[----:B------:R-:W-:Y:S01]  /*1ef00*/  IMAD.SHL.U32 R8, R8, 0x2, RZ ;  /* 0x0000000208087824 */ /* 0x000fe200078e00ff */
[----:B------:R-:W-:Y:S01]  /*1ef10*/  ISETP.GE.AND P2, PT, R4, UR4, PT ;  /* 0x0000000404007c0c */ /* 0x000fe2000bf46270 */
[----:B-1----:R-:W-:-:S05]  /*1ef20*/  IMAD.SHL.U32 R35, R35, 0x8, RZ ;  /* 0x0000000823237824 */ /* 0x002fca00078e00ff */
[----:B------:R-:W-:-:S04]  /*1ef30*/  LOP3.LUT R35, R35, 0x38, RZ, 0xc0, !PT ;  /* 0x0000003823237812 */ /* 0x000fc800078ec0ff */
[----:B------:R-:W-:Y:S02]  /*1ef40*/  LOP3.LUT R35, R35, 0xc0, RZ, 0xfc, !PT ;  /* 0x000000c023237812 */ /* 0x000fe400078efcff */
[----:B------:R-:W-:Y:S02]  /*1ef50*/  LOP3.LUT R16, R16, 0xffffff7f, RZ, 0xc0, !PT ;  /* 0xffffff7f10107812 */ /* 0x000fe400078ec0ff */
[----:B--2---:R-:W-:Y:S02]  /*1ef60*/  LEA R31, R21, 0xffffffc0, 0x6 ;  /* 0xffffffc0151f7811 */ /* 0x004fe400078e30ff */
[----:B------:R-:W0:Y:S03]  /*1ef70*/  S2R R21, SR_TID.X ;  /* 0x0000000000157919 */ /* 0x000e260000002100 */
[----:B------:R-:W-:-:S05]  /*1ef80*/  IMAD.IADD R0, R20, 0x1, R31 ;  /* 0x0000000114007824 */ /* 0x000fca00078e021f */
[C---:B------:R-:W-:Y:S01]  /*1ef90*/  ISETP.GE.AND P0, PT, R0.reuse, R26, PT ;  /* 0x0000001a0000720c */ /* 0x040fe20003f06270 */
[----:B------:R-:W-:-:S03]  /*1efa0*/  IMAD.IADD R0, R0, 0x1, R34 ;  /* 0x0000000100007824 */ /* 0x000fc600078e0222 */
[----:B------:R-:W-:Y:S01]  /*1efb0*/  ISETP.GT.U32.OR P0, PT, R20, 0x3f, P0 ;  /* 0x0000003f1400780c */ /* 0x000fe20000704470 */
[----:B---3--:R-:W-:-:S04]  /*1efc0*/  @P1 IMAD.HI.U32 R3, R0, R3, RZ ;  /* 0x0000000300031227 */ /* 0x008fc800078e00ff */
[----:B------:R-:W-:Y:S01]  /*1efd0*/  IMAD.MOV.U32 R6, RZ, RZ, R0 ;  /* 0x000000ffff067224 */ /* 0x000fe200078e0000 */
[----:B-----5:R-:W-:-:S07]  /*1efe0*/  @P1 SHF.R.U32.HI R6, RZ, R2, R3 ;  /* 0x00000002ff061219 */ /* 0x020fce0000011603 */
[----:B------:R-:W1:Y:S01]  /*1eff0*/  @!P0 LDC.64 R2, c[0x0][0x428] ;  /* 0x00010a00ff028b82 */ /* 0x000e620000000a00 */
[----:B0-----:R-:W-:-:S05]  /*1f000*/  IMAD.SHL.U32 R21, R21, 0x8, RZ ;  /* 0x0000000815157824 */ /* 0x001fca00078e00ff */
        /* <DEDUP_REMOVED lines=11> */
[----:B-1----:R-:W-:-:S04]  /*1f0c0*/  @!P0 IMAD R7, R35, R2, RZ ;  /* 0x0000000223078224 */ /* 0x002fc800078e02ff */
        /* <DEDUP_REMOVED lines=47> */
[----:B------:R-:W-:Y:S05]  /*1f3c0*/  BRA.DIV UR5, `(.L_x_8810) ;  /* 0x0000006205887947 */ /* 0x000fea000b800000 */
.L_x_8930:
[----:B0-----:R-:W2:Y:S01]  /*1f3d0*/  LDL R0, [R1+0x50] ;  /* 0x0000500001007983 */ /* 0x001ea20000100800 */
[----:B------:R-:W-:Y:S02]  /*1f3e0*/  ISETP.GT.U32.AND P1, PT, R20, 0x3f, PT ;  /* 0x0000003f1400780c */ /* 0x000fe40003f24070 */
[----:B------:R-:W-:Y:S02]  /*1f3f0*/  LOP3.LUT R16, R16, 0xfffffeff, RZ, 0xc0, !PT ;  /* 0xfffffeff10107812 */ /* 0x000fe400078ec0ff */
[----:B------:R-:W-:Y:S02]  /*1f400*/  LOP3.LUT R32, R5, R32, RZ, 0xfc, !PT ;  /* 0x0000002005207212 */ /* 0x000fe400078efcff */
[----:B------:R-:W-:-:S07]  /*1f410*/  LOP3.LUT R16, R16, 0xfffffffe, RZ, 0xc0, !PT ;  /* 0xfffffffe10107812 */ /* 0x000fce00078ec0ff */
[----:B------:R-:W-:Y:S02]  /*1f420*/  @P1 LOP3.LUT R16, R16, 0x1, RZ, 0xfc, !PT ;  /* 0x0000000110101812 */ /* 0x000fe400078efcff */
[----:B--2---:R-:W-:-:S13]  /*1f430*/  ISETP.NE.AND P0, PT, R0, 0x3, PT ;  /* 0x000000030000780c */ /* 0x004fda0003f05270 */
[----:B------:R-:W-:Y:S01]  /*1f440*/  @P0 LOP3.LUT R16, R16, 0x100, RZ, 0xfc, !PT ;  /* 0x0000010010100812 */ /* 0x000fe200078efcff */
[----:B------:R-:W-:Y:S06]  /*1f450*/  @!P0 BRA `(.L_x_8811) ;  /* 0x0000000000048947 */ /* 0x000fec0003800000 */
[----:B------:R-:W-:Y:S01]  /*1f460*/  BPT.TRAP 0x1 ;  /* 0x000000040000795c */ /* 0x000fe20000300000 */
.L_x_8811:
[----:B------:R-:W0:Y:S01]  /*1f470*/  S2R R0, SR_TID.X ;  /* 0x0000000000007919 */ /* 0x000e220000002100 */
        /* <DEDUP_REMOVED lines=8> */
.L_x_8931:
[----:B------:R-:W-:Y:S05]  /*1f500*/  BSYNC B0 ;  /* 0x0000000000007941 */ /* 0x000fea0003800000 */
.L_x_8812:
        /* <DEDUP_REMOVED lines=62> */
.L_x_8941:
        /* <DEDUP_REMOVED lines=10> */
.L_x_8815:
        /* <DEDUP_REMOVED lines=11> */
.L_x_8816:
        /* <DEDUP_REMOVED lines=34> */
.L_x_8818:
[----:B------:R-:W-:Y:S05]  /*1fc60*/  BSYNC B6 ;  /* 0x0000000000067941 */ /* 0x000fea0003800000 */
.L_x_8817:
        /* <DEDUP_REMOVED lines=76> */
[----:B------:R-:W1:Y:S04]  /*20130*/  SHFL.IDX PT, R4, R3, 0x1, 0x181f ;  /* 0x00381f0003047f89 */ /* 0x000e6800000e0000 */
[----:B------:R-:W-:Y:S01]  /*20140*/  SHFL.IDX PT, R3, R3, 0x3, 0x181f ;  /* 0x00781f0003037f89 */ /* 0x000fe200000e0000 */
        /* <DEDUP_REMOVED lines=14> */
[----:B-1----:R0:W-:Y:S02]  /*20230*/  @!P0 LDGSTS.E.BYPASS.LTC128B.128 [R23+0x21400], desc[UR40][R4.64], !P1 ;  /* 0x2140000004178fae */ /* 0x0021e4000c901d68 */
.L_x_8950:
[----:B01----:R-:W-:-:S05]  /*20240*/  VIADD R4, R25, 0x30 ;  /* 0x0000003019047836 */ /* 0x003fca0000000000 */
[----:B------:R-:W-:Y:S01]  /*20250*/  ISETP.GE.AND P0, PT, R4, R2, PT ;  /* 0x000000020400720c */ /* 0x000fe20003f06270 */
[----:B------:R0:W-:-:S12]  /*20260*/  STL [R1+0x2c], R4 ;  /* 0x00002c0401007387 */ /* 0x0001d80000100800 */
[----:B------:R-:W-:-:S05]  /*20270*/  @!P0 LEA R2, P2, R7, R0, 0x1 ;  /* 0x0000000007028211 */ /* 0x000fca00078408ff */
[----:B------:R-:W-:-:S05]  /*20280*/  @!P0 IMAD.X R3, RZ, RZ, R3, P2 ;  /* 0x000000ffff038224 */ /* 0x000fca00010e0603 */
[----:B------:R-:W-:Y:S01]  /*20290*/  @!PT LDS RZ, [RZ] ;  /* 0x00000000fffff984 */ /* 0x000fe20000000800 */
[----:B------:R-:W-:Y:S01]  /*202a0*/  @!PT LDS RZ, [RZ] ;  /* 0x00000000fffff984 */ /* 0x000fe20000000800 */
[----:B------:R-:W-:Y:S01]  /*202b0*/  @!PT LDS RZ, [RZ] ;  /* 0x00000000fffff984 */ /* 0x000fe20000000800 */
[----:B------:R0:W-:Y:S01]  /*202c0*/  @!P0 LDGSTS.E.BYPASS.LTC128B.128 [R23+0x21c00], desc[UR40][R2.64], !P1 ;  /* 0x21c0000002178fae */ /* 0x0001e2000c901d68 */
[----:B------:R-:W-:Y:S01]  /*202d0*/  PLOP3.LUT P0, PT, PT, PT, PT, 0x80, 0x0 ;  /* 0x000000000000781c */ /* 0x000fe20003f0f070 */
[----:B------:R-:W-:-:S12]  /*202e0*/  NOP ;  /* 0x0000000000007918 */ /* 0x000fd80000000000 */
.L_x_8820:
        /* <DEDUP_REMOVED lines=28> */
.L_x_8822:
[----:B------:R-:W-:Y:S05]  /*204b0*/  BSYNC B6 ;  /* 0x0000000000067941 */ /* 0x000fea0003800000 */
.L_x_8821:
        /* <DEDUP_REMOVED lines=191> */
.L_x_8960:
[----:B------:R-:W2:Y:S01]  /*210b0*/  LDL.LU R3, [R1+0x2c] ;  /* 0x00002c0001037983 */ /* 0x000ea20000300800 */
[----:B------:R-:W-:Y:S01]  /*210c0*/  BSSY B0, `(.L_x_8824) ;  /* 0x0000019000007945 */ /* 0x000fe20003800000 */
[----:B--2---:R-:W-:-:S13]  /*210d0*/  ISETP.GE.AND P0, PT, R3, R6, PT ;  /* 0x000000060300720c */ /* 0x004fda0003f06270 */
[----:B------:R-:W-:Y:S05]  /*210e0*/  @P0 BRA `(.L_x_8825) ;  /* 0x0000000000580947 */ /* 0x000fea0003800000 */
[----:B------:R-:W-:Y:S02]  /*210f0*/  LOP3.LUT R0, R0, 0x40, RZ, 0xc0, !PT ;  /* 0x0000004000007812 */ /* 0x000fe400078ec0ff */
[----:B------:R-:W-:Y:S02]  /*21100*/  LOP3.LUT P6, RZ, R16, 0x800, RZ, 0xc0, !PT ;  /* 0x0000080010ff7812 */ /* 0x000fe400078cc0ff */
        /* <DEDUP_REMOVED lines=20> */
.L_x_8825:
[----:B------:R-:W-:Y:S05]  /*21250*/  BSYNC B0 ;  /* 0x0000000000007941 */ /* 0x000fea0003800000 */
.L_x_8824:
[----:B------:R-:W-:Y:S01]  /*21260*/  NOP ;  /* 0x0000000000007918 */ /* 0x000fe20000000000 */
[----:B------:R-:W-:-:S13]  /*21270*/  PLOP3.LUT P0, PT, PT, PT, PT, 0x80, 0x0 ;  /* 0x000000000000781c */ /* 0x000fda0003f0f070 */
.L_x_8826:
        /* <DEDUP_REMOVED lines=18> */
.L_x_8961:
[----:B------:R-:W-:Y:S05]  /*213a0*/  BSYNC B0 ;  /* 0x0000000000007941 */ /* 0x000fea0003800000 */
.L_x_8827:
[----:B------:R-:W2:Y:S02]  /*213b0*/  LDL R2, [R1+0x50] ;  /* 0x0000500001027983 */ /* 0x000ea40000100800 */
[----:B--2---:R-:W-:-:S13]  /*213c0*/  ISETP.NE.AND P0, PT, R2, 0x3, PT ;  /* 0x000000030200780c */ /* 0x004fda0003f05270 */
[----:B------:R-:W-:Y:S05]  /*213d0*/  @!P0 BRA `(.L_x_8829) ;  /* 0x0000000000048947 */ /* 0x000fea0003800000 */
[----:B------:R-:W-:Y:S01]  /*213e0*/  BPT.TRAP 0x1 ;  /* 0x000000040000795c */ /* 0x000fe20000300000 */
.L_x_8829:
[----:B-1----:R-:W-:Y:S01]  /*213f0*/  SHF.L.U32 R0, R28, 0x1f, RZ ;  /* 0x0000001f1c007819 */ /* 0x002fe200000006ff */
[----:B------:R-:W-:Y:S03]  /*21400*/  BSSY B0, `(.L_x_8830) ;  /* 0x0000003000007945 */ /* 0x000fe60003800000 */
[----:B------:R-:W1:Y:S02]  /*21410*/  SYNCS.PHASECHK.TRANS64.TRYWAIT P0, [R26+URZ+0x38860], R0 ;  /* 0x038860001a0075a7 */ /* 0x000e64000800017f */
[----:B-1----:R-:W-:Y:S05]  /*21420*/  @!P0 BRA `(.L_x_8831) ;  /* 0x00000058001c8947 */ /* 0x002fea0003800000 */
.L_x_8962:
[----:B------:R-:W-:Y:S05]  /*21430*/  BSYNC B0 ;  /* 0x0000000000007941 */ /* 0x000fea0003800000 */
.L_x_8830:
        /* <DEDUP_REMOVED lines=109> */
.L_x_8972:
        /* <DEDUP_REMOVED lines=34> */
.L_x_8833:
        /* <DEDUP_REMOVED lines=11> */
.L_x_8834:
        /* <DEDUP_REMOVED lines=11> */
.L_x_8849:
[----:B--2---:R-:W2:Y:S01]  /*21e90*/  LDL R10, [R1+0x50] ;  /* 0x00005000010a7983 */ /* 0x004ea20000100800 */
[----:B0-----:R-:W0:Y:S01]  /*21ea0*/  LDC R5, c[0x0][0x430] ;  /* 0x00010c00ff057b82 */ /* 0x001e220000000800 */
[----:B-1----:R-:W1:Y:S01]  /*21eb0*/  S2R R2, SR_TID.X ;  /* 0x0000000000027919 */ /* 0x002e620000002100 */
[----:B---3--:R-:W3:Y:S01]  /*21ec0*/  S2R R8, SR_TID.X ;  /* 0x0000000000087919 */ /* 0x008ee20000002100 */
[----:B0-----:R-:W-:Y:S02]  /*21ed0*/  ISETP.NE.AND P0, PT, R5, 0x1, PT ;  /* 0x000000010500780c */ /* 0x001fe40003f05270 */
[----:B-1----:R-:W-:-:S11]  /*21ee0*/  LOP3.LUT R2, R2, 0x7f, RZ, 0xc0, !PT ;  /* 0x0000007f02027812 */ /* 0x002fd600078ec0ff */
[----:B------:R-:W0:Y:S01]  /*21ef0*/  @P0 LDC R6, c[0x0][0x434] ;  /* 0x00010d00ff060b82 */ /* 0x000e220000000800 */
[----:B---3--:R-:W-:Y:S01]  /*21f00*/  IMAD.SHL.U32 R8, R8, 0x10, RZ ;  /* 0x0000001008087824 */ /* 0x008fe200078e00ff */
[----:B------:R-:W-:-:S04]  /*21f10*/  SHF.R.U32.HI R2, RZ, 0x3, R2 ;  /* 0x00000003ff027819 */ /* 0x000fc80000011602 */
[----:B------:R-:W-:Y:S02]  /*21f20*/  LOP3.LUT R8, R2, 0x70, R8, 0xf8, !PT ;  /* 0x0000007002087812 */ /* 0x000fe400078ef808 */
[----:B------:R-:W1:Y:S02]  /*21f30*/  @P0 LDC R3, c[0x0][0x438] ;  /* 0x00010e00ff030b82 */ /* 0x000e640000000800 */
[----:B------:R-:W-:Y:S01]  /*21f40*/  ISETP.GT.U32.AND P1, PT, R8, 0x3f, PT ;  /* 0x0000003f0800780c */ /* 0x000fe20003f24070 */
[----:B------:R-:W-:-:S04]  /*21f50*/  IMAD R4, R7, 0x40, R34 ;  /* 0x0000004007047824 */ /* 0x000fc800078e0222 */
[----:B------:R-:W-:-:S08]  /*21f60*/  IMAD.IADD R4, R8, 0x1, R4 ;  /* 0x0000000108047824 */ /* 0x000fd000078e0204 */
[----:B------:R-:W3:Y:S01]  /*21f70*/  @!P1 LDC.64 R8, c[0x0][0x428] ;  /* 0x00010a00ff089b82 */ /* 0x000ee20000000a00 */
[----:B0-----:R-:W-:-:S04]  /*21f80*/  @P0 IMAD.HI.U32 R6, R4, R6, RZ ;  /* 0x0000000604060227 */ /* 0x001fc800078e00ff */
[----:B------:R-:W-:Y:S01]  /*21f90*/  IMAD.MOV.U32 R2, RZ, RZ, R4 ;  /* 0x000000ffff027224 */ /* 0x000fe200078e0004 */
[----:B-1----:R-:W-:-:S05]  /*21fa0*/  @P0 SHF.R.U32.HI R2, RZ, R3, R6 ;  /* 0x00000003ff020219 */ /* 0x002fca0000011606 */
[----:B------:R-:W-:-:S04]  /*21fb0*/  IMAD.MOV R3, RZ, RZ, -R2 ;  /* 0x000000ffff037224 */ /* 0x000fc800078e0a02 */
[----:B------:R-:W-:Y:S01]  /*21fc0*/  IMAD R5, R5, R3, R4 ;  /* 0x0000000305057224 */ /* 0x000fe200078e0204 */
[--C-:B------:R-:W-:Y:S01]  /*21fd0*/  @!P1 SHF.R.S32.HI R3, RZ, 0x1f, R2.reuse ;  /* 0x0000001fff039819 */ /* 0x100fe20000011402 */
[-C--:B---3--:R-:W-:Y:S02]  /*21fe0*/  @!P1 IMAD R4, R35, R8.reuse, RZ ;  /* 0x0000000823049224 */ /* 0x088fe400078e02ff */
[----:B------:R-:W-:-:S04]  /*21ff0*/  @!P1 IMAD.WIDE.U32 R2, R30, R8, R2 ;  /* 0x000000081e029225 */ /* 0x000fc800078e0002 */
[----:B------:R-:W-:Y:S02]  /*22000*/  @!P1 IMAD R4, R30, R9, R4 ;  /* 0x000000091e049224 */ /* 0x000fe400078e0204 */
[----:B------:R-:W0:Y:S02]  /*22010*/  @!P1 LDC.64 R8, c[0x0][0x418] ;  /* 0x00010600ff089b82 */ /* 0x000e240000000a00 */
[----:B------:R-:W-:Y:S02]  /*22020*/  @!P1 IMAD.IADD R3, R4, 0x1, R3 ;  /* 0x0000000104039824 */ /* 0x000fe400078e0203 */
[----:B------:R-:W-:Y:S02]  /*22030*/  IMAD.MOV.U32 R4, RZ, RZ, RZ ;  /* 0x000000ffff047224 */ /* 0x000fe400078e00ff */
[----:B------:R-:W-:Y:S01]  /*22040*/  VIADD R22, R22, 0x1 ;  /* 0x0000000116167836 */ /* 0x000fe20000000000 */
        /* <DEDUP_REMOVED lines=10> */
[----:B------:R-:W-:Y:S02]  /*220f0*/  ISETP.GT.AND P3, PT, R2, R33, PT ;  /* 0x000000210200720c */ /* 0x000fe40003f64270 */
[----:B--2---:R-:W-:-:S13]  /*22100*/  ISETP.NE.AND P1, PT, R10, 0x3, PT ;  /* 0x000000030a00780c */ /* 0x004fda0003f25270 */
[----:B0-----:R-:W-:Y:S05]  /*22110*/  @!P1 BRA `(.L_x_8837) ;  /* 0x0000000000049947 */ /* 0x001fea0003800000 */
[----:B------:R-:W-:Y:S01]  /*22120*/  BPT.TRAP 0x1 ;  /* 0x000000040000795c */ /* 0x000fe20000300000 */
.L_x_8837:
[----:B------:R-:W-:Y:S01]  /*22130*/  IMAD R6, R22, 0x8, R18 ;  /* 0x0000000816067824 */ /* 0x000fe200078e0212 */
[----:B------:R-:W-:Y:S01]  /*22140*/  SHF.L.U32 R25, R28, 0x1f, RZ ;  /* 0x0000001f1c197819 */ /* 0x000fe200000006ff */
[----:B------:R-:W-:Y:S01]  /*22150*/  BSSY B1, `(.L_x_8838) ;  /* 0x0000004000017945 */ /* 0x000fe20003800000 */
[----:B------:R-:W-:Y:S02]  /*22160*/  SHF.R.S32.HI R9, RZ, 0x1f, R5 ;  /* 0x0000001fff097819 */ /* 0x000fe40000011405 */
[----:B------:R-:W0:Y:S02]  /*22170*/  SYNCS.PHASECHK.TRANS64.TRYWAIT P0, [R6+URZ+0x38840], R25 ;  /* 0x03884019060075a7 */ /* 0x000e24000800017f */
[----:B0-----:R-:W-:Y:S05]  /*22180*/  @!P0 BRA `(.L_x_8839) ;  /* 0x0000005400008947 */ /* 0x001fea0003800000 */
.L_x_8973:
[----:B------:R-:W-:Y:S05]  /*22190*/  BSYNC B1 ;  /* 0x0000000000017941 */ /* 0x000fea0003800000 */
.L_x_8838:
        /* <DEDUP_REMOVED lines=40> */
.L_x_8983:
        /* <DEDUP_REMOVED lines=8> */
.L_x_8841:
[----:B------:R-:W-:Y:S02]  /*224a0*/  PLOP3.LUT P1, PT, P1, P0, PT, 0xa2, 0x0 ;  /* 0x000000000000781c */ /* 0x000fe40000f21472 */
[----:B------:R-:W-:-:S08]  /*224b0*/  @P0 R2UR P1, UR4, R6 ;  /* 0x00000000060402ca */ /* 0x000fd00000020000 */
[----:B------:R-:W-:-:S05]  /*224c0*/  @P0 PLOP3.LUT P0, PT, P1, PT, PT, 0x80, 0x0 ;  /* 0x000000000000081c */ /* 0x000fca0000f0f070 */
[----:B------:R-:W-:Y:S01]  /*224d0*/  @!P1 SYNCS.ARRIVE.TRANS64.RED.A0T1 RZ, [UR4+0x38830], RZ ;  /* 0x038830ffffff99a7 */ /* 0x000fe20008200404 */
[----:B------:R-:W-:Y:S07]  /*224e0*/  @!P1 ARRIVES.LDGSTSBAR.64.TRANSCNT [UR4+0x38830] ;  /* 0x03883000ff0099b0 */ /* 0x000fee0008000a84 */
[----:B------:R-:W-:Y:S05]  /*224f0*/  @P0 BRA.U.ANY `(.L_x_8841) ;  /* 0xfffffffd00e80947 */ /* 0x000fea000393ffff */
[----:B------:R-:W-:Y:S01]  /*22500*/  NOP ;  /* 0x0000000000007918 */ /* 0x000fe20000000000 */
[----:B--2---:R-:W2:Y:S02]  /*22510*/  LDL R2, [R1+0x50] ;  /* 0x0000500001027983 */ /* 0x004ea40000100800 */
[----:B--2---:R-:W-:-:S13]  /*22520*/  ISETP.NE.AND P2, PT, R2, 0x3, PT ;  /* 0x000000030200780c */ /* 0x004fda0003f45270 */
[----:B------:R-:W-:Y:S05]  /*22530*/  @!P2 BRA `(.L_x_8842) ;  /* 0x000000000004a947 */ /* 0x000fea0003800000 */
[----:B------:R-:W-:Y:S01]  /*22540*/  BPT.TRAP 0x1 ;  /* 0x000000040000795c */ /* 0x000fe20000300000 */
.L_x_8842:
[----:B------:R2:W-:Y:S01]  /*22550*/  SYNCS.ARRIVE.TRANS64.A1T0 RZ, [R6+URZ+0x38830], RZ ;  /* 0x038830ff06ff79a7 */ /* 0x0005e2000810003f */
[----:B------:R-:W-:Y:S05]  /*22560*/  @!P2 BRA `(.L_x_8843) ;  /* 0x000000000004a947 */ /* 0x000fea0003800000 */
[----:B------:R-:W-:Y:S01]  /*22570*/  BPT.TRAP 0x1 ;  /* 0x000000040000795c */ /* 0x000fe20000300000 */
.L_x_8843:
[----:B------:R-:W3:Y:S01]  /*22580*/  SYNCS.PHASECHK.TRANS64.TRYWAIT P0, [R6+URZ+0x38860], R25 ;  /* 0x03886019060075a7 */ /* 0x000ee2000800017f */
[----:B------:R-:W-:Y:S04]  /*22590*/  BSSY B1, `(.L_x_8844) ;  /* 0x0000002000017945 */ /* 0x000fe80003800000 */
[----:B---3--:R-:W-:Y:S05]  /*225a0*/  @!P0 BRA `(.L_x_8845) ;  /* 0x0000005400288947 */ /* 0x008fea0003800000 */
.L_x_8984:
[----:B------:R-:W-:Y:S05]  /*225b0*/  BSYNC B1 ;  /* 0x0000000000017941 */ /* 0x000fea0003800000 */
.L_x_8844:
        /* <DEDUP_REMOVED lines=79> */
.L_x_8994:
        /* <DEDUP_REMOVED lines=25> */
.L_x_8847:
[----:B------:R-:W-:Y:S02]  /*22c40*/  PLOP3.LUT P1, PT, P1, P0, PT, 0xa2, 0x0 ;  /* 0x000000000000781c */ /* 0x000fe40000f21472 */
[----:B------:R-:W-:-:S08]  /*22c50*/  @P0 R2UR P1, UR4, R6 ;  /* 0x00000000060402ca */ /* 0x000fd00000020000 */
[----:B------:R-:W-:-:S05]  /*22c60*/  @P0 PLOP3.LUT P0, PT, P1, PT, PT, 0x80, 0x0 ;  /* 0x000000000000081c */ /* 0x000fca0000f0f070 */
[----:B------:R-:W-:Y:S01]  /*22c70*/  @!P1 SYNCS.ARRIVE.TRANS64.RED.A0T1 RZ, [UR4+0x38850], RZ ;  /* 0x038850ffffff99a7 */ /* 0x000fe20008200404 */
[----:B------:R-:W-:Y:S07]  /*22c80*/  @!P1 ARRIVES.LDGSTSBAR.64.TRANSCNT [UR4+0x38850] ;  /* 0x03885000ff0099b0 */ /* 0x000fee0008000a84 */
[----:B------:R-:W-:Y:S05]  /*22c90*/  @P0 BRA.U.ANY `(.L_x_8847) ;  /* 0xfffffffd00e80947 */ /* 0x000fea000393ffff */
[----:B------:R-:W-:Y:S01]  /*22ca0*/  NOP ;  /* 0x0000000000007918 */ /* 0x000fe20000000000 */
[----:B0-----:R-:W4:Y:S02]  /*22cb0*/  LDL R2, [R1+0x50] ;  /* 0x0000500001027983 */ /* 0x001f240000100800 */
[----:B----4-:R-:W-:-:S13]  /*22cc0*/  ISETP.NE.AND P2, PT, R2, 0x3, PT ;  /* 0x000000030200780c */ /* 0x010fda0003f45270 */
[----:B------:R-:W-:Y:S05]  /*22cd0*/  @!P2 BRA `(.L_x_8848) ;  /* 0x000000000004a947 */ /* 0x000fea0003800000 */
[----:B------:R-:W-:Y:S01]  /*22ce0*/  BPT.TRAP 0x1 ;  /* 0x000000040000795c */ /* 0x000fe20000300000 */
.L_x_8848:
[----:B------:R1:W-:Y:S01]  /*22cf0*/  SYNCS.ARRIVE.TRANS64.A1T0 RZ, [R6+URZ+0x38850], RZ ;  /* 0x038850ff06ff79a7 */ /* 0x0003e2000810003f */
[----:B------:R-:W-:Y:S05]  /*22d00*/  @P3 BRA `(.L_x_8849) ;  /* 0xfffffff000603947 */ /* 0x000fea000383ffff */
.L_x_8836:
[----:B------:R-:W-:Y:S05]  /*22d10*/  BSYNC B0 ;  /* 0x0000000000007941 */ /* 0x000fea0003800000 */
.L_x_8835:
        /* <DEDUP_REMOVED lines=21> */
.L_x_8851:
[----:B------:R-:W-:Y:S05]  /*22e70*/  BSYNC B0 ;  /* 0x0000000000007941 */ /* 0x000fea0003800000 */
.L_x_8850:
[----:B------:R-:W-:-:S07]  /*22e80*/  SEL R22, R22, RZ, P0 ;  /* 0x000000ff16167207 */ /* 0x000fce0000000000 */
.L_x_8804:
[----:B------:R-:W-:Y:S05]  /*22e90*/  BSYNC B7 ;  /* 0x0000000000077941 */ /* 0x000fea0003800000 */
.L_x_8802:
        /* <DEDUP_REMOVED lines=8> */
[----:B---3--:R3:W4:Y:S01]  /*22f20*/  LDS.128 R24, [R18+0x388d0] ;  /* 0x0388d00012187984 */ /* 0x0087220000000c00 */
[----:B------:R-:W-:Y:S06]  /*22f30*/  BAR.ARV 0x4, 0x180 ;  /* 0x0106000000007b1d */ /* 0x000fec0000002000 */
[----:B------:R-:W-:Y:S05]  /*22f40*/  BRA `(.L_x_8853) ;  /* 0x0000000c00d87947 */ /* 0x000fea0003800000 */
.L_x_8852:
        /* <DEDUP_REMOVED lines=14> */
[----:B---3--:R-:W-:Y:S01]  /*23030*/  IMAD.MOV.U32 R25, RZ, RZ, RZ ;  /* 0x000000ffff197224 */ /* 0x008fe200078e00ff */
[C---:B------:R-:W-:Y:S01]  /*23040*/  ISETP.GE.U32.AND P2, PT, R8.reuse, 0x2, PT ;  /* 0x000000020800780c */ /* 0x040fe20003f46070 */
[----:B------:R-:W-:Y:S01]  /*23050*/  IMAD.MOV.U32 R5, RZ, RZ, RZ ;  /* 0x000000ffff057224 */ /* 0x000fe200078e00ff */
[C---:B------:R-:W-:Y:S01]  /*23060*/  ISETP.GE.U32.AND P3, PT, R8.reuse, 0x4, PT ;  /* 0x000000040800780c */ /* 0x040fe20003f66070 */
[----:B------:R-:W-:Y:S01]  /*23070*/  SHFL.IDX PT, R0, R24, RZ, 0x1f ;  /* 0x00001fff18007589 */ /* 0x000fe200000e0000 */
[C---:B------:R-:W-:Y:S02]  /*23080*/  ISETP.GE.U32.AND P4, PT, R8.reuse, 0x8, PT ;  /* 0x000000080800780c */ /* 0x040fe40003f86070 */
[----:B------:R-:W-:Y:S01]  /*23090*/  ISETP.GE.U32.AND P5, PT, R8, 0x10, PT ;  /* 0x000000100800780c */ /* 0x000fe20003fa6070 */
[----:B-12---:R0:W-:Y:S02]  /*230a0*/  SHFL.IDX PT, R6, R24, 0x1, 0x1f ;  /* 0x00201f0018067f89 */ /* 0x0061e400000e0000 */
        /* <DEDUP_REMOVED lines=21> */
.L_x_9004:
[----:B------:R-:W-:Y:S02]  /*23200*/  ULDC UR4, c[0x0][0xd38] ;  /* 0x00034e0000047ab9 */ /* 0x000fe40000000800 */
[----:B------:R-:W-:-:S04]  /*23210*/  IMAD.U32 R4, RZ, RZ, UR4 ;  /* 0x00000004ff047e24 */ /* 0x000fc8000f8e00ff */
[----:B-1----:R-:W-:-:S04]  /*23220*/  IMAD R3, R14, R4, RZ ;  /* 0x000000040e037224 */ /* 0x002fc800078e02ff */
[----:B------:R-:W-:-:S05]  /*23230*/  IMAD.IADD R6, R6, 0x1, R3 ;  /* 0x0000000106067824 */ /* 0x000fca00078e0203 */
[----:B------:R-:W-:-:S13]  /*23240*/  ISETP.GT.AND P6, PT, R6, R0, PT ;  /* 0x000000000600720c */ /* 0x000fda0003fc4270 */
[----:B------:R-:W-:Y:S05]  /*23250*/  @P6 BRA `(.L_x_8855) ;  /* 0x0000000000a46947 */ /* 0x000fea0003800000 */
.L_x_8858:
        /* <DEDUP_REMOVED lines=35> */
.L_x_9012:
[----:B------:R-:W-:Y:S02]  /*23490*/  ULDC UR4, c[0x0][0xd38] ;  /* 0x00034e0000047ab9 */ /* 0x000fe40000000800 */
[----:B------:R-:W-:-:S04]  /*234a0*/  IMAD.U32 R4, RZ, RZ, UR4 ;  /* 0x00000004ff047e24 */ /* 0x000fc8000f8e00ff */
[----:B-1----:R-:W-:-:S04]  /*234b0*/  IMAD R3, R14, R4, RZ ;  /* 0x000000040e037224 */ /* 0x002fc800078e02ff */
[----:B------:R-:W-:-:S05]  /*234c0*/  IMAD.IADD R6, R3, 0x1, R6 ;  /* 0x0000000103067824 */ /* 0x000fca00078e0206 */
[----:B------:R-:W-:-:S13]  /*234d0*/  ISETP.GT.AND P6, PT, R6, R0, PT ;  /* 0x000000000600720c */ /* 0x000fda0003fc4270 */
[----:B------:R-:W-:Y:S05]  /*234e0*/  @!P6 BRA `(.L_x_8858) ;  /* 0xfffffffc005ce947 */ /* 0x000fea000383ffff */
.L_x_8855:
        /* <DEDUP_REMOVED lines=10> */
.L_x_9017:
[----:B------:R-:W-:-:S13]  /*23590*/  ISETP.NE.AND P0, PT, R3, RZ, PT ;  /* 0x000000ff0300720c */ /* 0x000fda0003f05270 */
[----:B------:R-:W-:Y:S05]  /*235a0*/  @!P0 BRA `(.L_x_8860) ;  /* 0x0000000000108947 */ /* 0x000fea0003800000 */
[----:B------:R-:W-:Y:S01]  /*235b0*/  UMOV UR4, 0xffffffff ;  /* 0xffffffff00047882 */ /* 0x000fe20000000000 */
[----:B------:R-:W-:Y:S02]  /*235c0*/  VIADD R12, R7, 0xffffffff ;  /* 0xffffffff070c7836 */ /* 0x000fe40000000000 */
[----:B------:R-:W-:Y:S05]  /*235d0*/  BRA.DIV UR4, `(.L_x_8861) ;  /* 0x00000056045c7947 */ /* 0x000fea000b800000 */
[----:B------:R4:W0:Y:S02]  /*235e0*/  SHFL.IDX PT, R24, R2, R12, 0x1f ;  /* 0x00001f0c02187589 */ /* 0x00082400000e0000 */
.L_x_8860:
        /* <DEDUP_REMOVED lines=10> */
[----:B0-----:R-:W-:Y:S01]  /*23690*/  VIADD R8, R7, 0xffffffe ;  /* 0x0ffffffe07087836 */ /* 0x001fe20000000000 */
[----:B------:R-:W-:-:S05]  /*236a0*/  IABS R7, R25 ;  /* 0x0000001900077213 */ /* 0x000fca0000000000 */
[----:B------:R0:W1:Y:S02]  /*236b0*/  F2I.FTZ.U32.TRUNC.NTZ R3, R8 ;  /* 0x0000000800037305 */ /* 0x000064000021f000 */
[----:B0-----:R-:W-:Y:S01]  /*236c0*/  IABS R8, R0 ;  /* 0x0000000000087213 */ /* 0x001fe20000000000 */
[----:B-1----:R-:W-:-:S04]  /*236d0*/  IMAD.MOV R9, RZ, RZ, -R3 ;  /* 0x000000ffff097224 */ /* 0x002fc800078e0a03 */
[----:B------:R-:W-:-:S04]  /*236e0*/  IMAD R9, R9, R4, RZ ;  /* 0x0000000409097224 */ /* 0x000fc800078e02ff */
[----:B------:R-:W-:Y:S02]  /*236f0*/  IMAD.HI.U32 R3, R3, R9, R2 ;  /* 0x0000000903037227 */ /* 0x000fe400078e0002 */
[----:B------:R-:W0:Y:S02]  /*23700*/  MUFU.RCP R2, R10 ;  /* 0x0000000a00027308 */ /* 0x000e240000001000 */
[----:B------:R-:W-:Y:S02]  /*23710*/  IMAD.MOV R9, RZ, RZ, -R7 ;  /* 0x000000ffff097224 */ /* 0x000fe400078e0a07 */
[----:B------:R-:W-:-:S04]  /*23720*/  IMAD.HI.U32 R7, R3, R8, RZ ;  /* 0x0000000803077227 */ /* 0x000fc800078e00ff */
[----:B------:R-:W-:-:S05]  /*23730*/  IMAD R9, R7, R9, R8 ;  /* 0x0000000907097224 */ /* 0x000fca00078e0208 */
[----:B------:R-:W-:Y:S01]  /*23740*/  ISETP.GT.U32.AND P1, PT, R4, R9, PT ;  /* 0x000000090400720c */ /* 0x000fe20003f24070 */
[----:B0-----:R-:W-:Y:S02]  /*23750*/  VIADD R8, R2, 0xffffffe ;  /* 0x0ffffffe02087836 */ /* 0x001fe40000000000 */
[----:B------:R-:W-:Y:S02]  /*23760*/  IMAD.MOV.U32 R2, RZ, RZ, RZ ;  /* 0x000000ffff027224 */ /* 0x000fe400078e00ff */
[----:B------:R-:W0:Y:S08]  /*23770*/  F2I.FTZ.U32.TRUNC.NTZ R3, R8 ;  /* 0x0000000800037305 */ /* 0x000e30000021f000 */
[----:B------:R-:W-:-:S02]  /*23780*/  @!P1 IMAD.IADD R9, R9, 0x1, -R4 ;  /* 0x0000000109099824 */ /* 0x000fc400078e0a04 */
[----:B------:R-:W-:Y:S01]  /*23790*/  @!P1 VIADD R7, R7, 0x1 ;  /* 0x0000000107079836 */ /* 0x000fe20000000000 */
[----:B------:R-:W-:Y:S02]  /*237a0*/  ISETP.NE.AND P1, PT, R25, RZ, PT ;  /* 0x000000ff1900720c */ /* 0x000fe40003f25270 */
[----:B------:R-:W-:Y:S02]  /*237b0*/  ISETP.GE.U32.AND P0, PT, R9, R4, PT ;  /* 0x000000040900720c */ /* 0x000fe40003f06070 */
[----:B------:R-:W-:Y:S01]  /*237c0*/  IABS R4, R5 ;  /* 0x0000000500047213 */ /* 0x000fe20000000000 */
[----:B0-----:R-:W-:-:S04]  /*237d0*/  IMAD.MOV R9, RZ, RZ, -R3 ;  /* 0x000000ffff097224 */ /* 0x001fc800078e0a03 */
[----:B------:R-:W-:Y:S02]  /*237e0*/  IMAD.MOV R4, RZ, RZ, -R4 ;  /* 0x000000ffff047224 */ /* 0x000fe400078e0a04 */
[----:B------:R-:W-:-:S04]  /*237f0*/  IMAD R9, R9, R6, RZ ;  /* 0x0000000609097224 */ /* 0x000fc800078e02ff */
[----:B------:R-:W-:Y:S01]  /*23800*/  IMAD.HI.U32 R2, R3, R9, R2 ;  /* 0x0000000903027227 */ /* 0x000fe200078e0002 */
[----:B------:R-:W-:-:S03]  /*23810*/  LOP3.LUT R3, R0, R25, RZ, 0x3c, !PT ;  /* 0x0000001900037212 */ /* 0x000fc600078e3cff */
[----:B------:R-:W-:Y:S01]  /*23820*/  @P0 VIADD R7, R7, 0x1 ;  /* 0x0000000107070836 */ /* 0x000fe20000000000 */
[----:B------:R-:W-:-:S13]  /*23830*/  ISETP.GE.AND P2, PT, R3, RZ, PT ;  /* 0x000000ff0300720c */ /* 0x000fda0003f46270 */
        /* <DEDUP_REMOVED lines=22> */
.L_x_8862:
[----:B----4-:R-:W0:Y:S02]  /*239a0*/  LDC.64 R2, c[0x0][0xd90] ;  /* 0x00036400ff027b82 */ /* 0x010e240000000a00 */
[----:B0-----:R-:W-:-:S05]  /*239b0*/  IMAD.WIDE R2, R27, 0x4, R2 ;  /* 0x000000041b027825 */ /* 0x001fca00078e0202 */
[----:B-1----:R0:W2:Y:S02]  /*239c0*/  LDG.E R7, desc[UR40][R2.64] ;  /* 0x0000002802077981 */ /* 0x0020a4000c1e1900 */
[----:B0-----:R-:W-:Y:S02]  /*239d0*/  IMAD.MOV.U32 R2, RZ, RZ, RZ ;  /* 0x000000ffff027224 */ /* 0x001fe400078e00ff */
[----:B--2---:R-:W-:-:S05]  /*239e0*/  IMAD R5, R25, R7, RZ ;  /* 0x0000000719057224 */ /* 0x004fca00078e02ff */
[-C--:B------:R-:W-:Y:S02]  /*239f0*/  IABS R6, R5.reuse ;  /* 0x0000000500067213 */ /* 0x080fe40000000000 */
        /* <DEDUP_REMOVED lines=20> */
[----:B------:R-:W-:-:S04]  /*23b40*/  IMAD.MOV.U32 R2, RZ, RZ, R3 ;  /* 0x000000ffff027224 */ /* 0x000fc800078e0003 */
        /* <DEDUP_REMOVED lines=26> */
[----:B------:R-:W-:Y:S02]  /*23cf0*/  LOP3.LUT R0, R5, R4, RZ, 0x3c, !PT ;  /* 0x0000000405007212 */ /* 0x000fe400078e3cff */
[----:B------:R-:W-:Y:S02]  /*23d00*/  IADD3 R5, R6, 0x1000000, R5 ;  /* 0x0100000006057810 */ /* 0x000fe40007ffe005 */
[----:B------:R-:W-:-:S07]  /*23d10*/  ISETP.GE.AND P2, PT, R0, RZ, PT ;  /* 0x000000ff0000720c */ /* 0x000fce0003f46270 */
[----:B------:R-:W-:-:S06]  /*23d20*/  @P0 VIADD R2, R2, 0x1 ;  /* 0x0000000102020836 */ /* 0x000fcc0000000000 */
[----:B------:R-:W-:Y:S01]  /*23d30*/  @!P2 IMAD.MOV R2, RZ, RZ, -R2 ;  /* 0x000000ffff02a224 */ /* 0x000fe200078e0a02 */
[----:B------:R-:W-:Y:S01]  /*23d40*/  @!P1 LOP3.LUT R2, RZ, R4, RZ, 0x33, !PT ;  /* 0x00000004ff029212 */ /* 0x000fe200078e33ff */
[----:B------:R-:W-:-:S04]  /*23d50*/  IMAD.MOV R4, RZ, RZ, -R4 ;  /* 0x000000ffff047224 */ /* 0x000fc800078e0a04 */
[----:B------:R-:W-:-:S07]  /*23d60*/  IMAD R26, R2, R4, R5 ;  /* 0x00000004021a7224 */ /* 0x000fce00078e0205 */
.L_x_8863:
[----:B------:R-:W-:-:S05]  /*23d70*/  LOP3.LUT R2, RZ, R2, RZ, 0x33, !PT ;  /* 0x00000002ff027212 */ /* 0x000fca00078e33ff */
[----:B------:R-:W-:Y:S01]  /*23d80*/  IMAD.IADD R25, R25, 0x1, R2 ;  /* 0x0000000119197824 */ /* 0x000fe200078e0202 */
[----:B------:R-:W-:Y:S06]  /*23d90*/  BRA `(.L_x_8864) ;  /* 0x00000000001c7947 */ /* 0x000fec0003800000 */
.L_x_8856:
[----:B------:R-:W-:Y:S01]  /*23da0*/  UMOV UR4, URZ ;  /* 0x0000003f00047c82 */ /* 0x000fe20008000000 */
[----:B------:R-:W-:Y:S01]  /*23db0*/  UMOV UR5, URZ ;  /* 0x0000003f00057c82 */ /* 0x000fe20008000000 */
[----:B------:R-:W-:Y:S01]  /*23dc0*/  ULDC UR6, c[0x0][0xd3c] ;  /* 0x00034f0000067ab9 */ /* 0x000fe20000000800 */
[----:B------:R-:W-:Y:S02]  /*23dd0*/  IMAD.MOV.U32 R24, RZ, RZ, R0 ;  /* 0x000000ffff187224 */ /* 0x000fe400078e0000 */
[----:B------:R-:W-:Y:S02]  /*23de0*/  IMAD.U32 R25, RZ, RZ, UR4 ;  /* 0x00000004ff197e24 */ /* 0x000fe4000f8e00ff */
[----:B------:R-:W-:Y:S02]  /*23df0*/  IMAD.U32 R26, RZ, RZ, UR5 ;  /* 0x00000005ff1a7e24 */ /* 0x000fe4000f8e00ff */
[----:B------:R-:W-:-:S07]  /*23e00*/  IMAD.U32 R27, RZ, RZ, UR6 ;  /* 0x00000006ff1b7e24 */ /* 0x000fce000f8e00ff */
.L_x_8864:
        /* <DEDUP_REMOVED lines=10> */
.L_x_8853:
[----:B------:R-:W-:Y:S02]  /*23eb0*/  ULDC UR4, c[0x0][0xd3c] ;  /* 0x00034f0000047ab9 */ /* 0x000fe40000000800 */
[----:B----4-:R-:W-:-:S13]  /*23ec0*/  ISETP.GE.AND P0, PT, R27, UR4, PT ;  /* 0x000000041b007c0c */ /* 0x010fda000bf06270 */
[----:B------:R-:W-:Y:S05]  /*23ed0*/  @!P0 BRA `(.L_x_8865) ;  /* 0xffffff8000c48947 */ /* 0x000fea000383ffff */
[----:B------:R-:W-:Y:S05]  /*23ee0*/  BSYNC B8 ;  /* 0x0000000000087941 */ /* 0x000fea0003800000 */
.L_x_8748:
[----:B------:R-:W4:Y:S01]  /*23ef0*/  LDL.LU R0, [R1+0x34] ;  /* 0x0000340001007983 */ /* 0x000f220000300800 */
[----:B------:R-:W-:Y:S01]  /*23f00*/  BSSY B0, `(.L_x_8866) ;  /* 0x000000b000007945 */ /* 0x000fe20003800000 */
[----:B0-----:R-:W0:Y:S01]  /*23f10*/  S2R R5, SR_CgaCtaId ;  /* 0x0000000000057919 */ /* 0x001e220000008800 */
[----:B----4-:R-:W-:-:S05]  /*23f20*/  VIADD R0, R0, 0x1 ;  /* 0x0000000100007836 */ /* 0x010fca0000000000 */
        /* <DEDUP_REMOVED lines=8> */
.L_x_9020:
[----:B------:R-:W-:Y:S05]  /*23fb0*/  BSYNC B0 ;  /* 0x0000000000007941 */ /* 0x000fea0003800000 */
.L_x_8866:
[----:B------:R-:W-:-:S03]  /*23fc0*/  UMOV UR4, 0xffffffff ;  /* 0xffffffff00047882 */ /* 0x000fc60000000000 */
[----:B------:R-:W-:Y:S05]  /*23fd0*/  BRA.DIV UR4, `(.L_x_8868) ;  /* 0x0000004e04187947 */ /* 0x000fea000b800000 */
[----:B0-----:R-:W0:Y:S02]  /*23fe0*/  S2R R0, SR_TID.X ;  /* 0x0000000000007919 */ /* 0x001e240000002100 */
[----:B0-----:R-:W-:-:S04]  /*23ff0*/  SHF.R.U32.HI R0, RZ, 0x5, R0 ;  /* 0x00000005ff007819 */ /* 0x001fc80000011600 */
[----:B------:R-:W-:-:S05]  /*24000*/  LOP3.LUT R0, R0, 0x3, RZ, 0xc0, !PT ;  /* 0x0000000300007812 */ /* 0x000fca00078ec0ff */
[----:B------:R0:W1:Y:S02]  /*24010*/  SHFL.IDX PT, R14, R0, RZ, 0x1f ;  /* 0x00001fff000e7589 */ /* 0x00006400000e0000 */
.L_x_9023:
[----:B-1----:R-:W-:-:S13]  /*24020*/  ISETP.NE.AND P0, PT, R14, RZ, PT ;  /* 0x000000ff0e00720c */ /* 0x002fda0003f05270 */
[----:B------:R-:W-:Y:S05]  /*24030*/  @P0 BRA `(.L_x_8590) ;  /* 0x0000000000880947 */ /* 0x000fea0003800000 */
[----:B------:R-:W-:-:S03]  /*24040*/  UMOV UR4, 0xffffffff ;  /* 0xffffffff00047882 */ /* 0x000fc60000000000 */
[----:B------:R-:W-:Y:S05]  /*24050*/  BRA.DIV UR4, `(.L_x_8869) ;  /* 0x0000004e042c7947 */ /* 0x000fea000b800000 */
[----:B------:R-:W-:-:S13]  /*24060*/  ELECT P6, URZ, PT ;  /* 0x00000000003f782f */ /* 0x000fda00038c0000 */
.L_x_9026:
[----:B------:R-:W-:Y:S05]  /*24070*/  @!P6 BRA `(.L_x_8590) ;  /* 0x000000000078e947 */ /* 0x000fea0003800000 */
[----:B0-----:R-:W4:Y:S02]  /*24080*/  LDL.LU R0, [R1+0x10] ;  /* 0x0000100001007983 */ /* 0x001f240000300800 */
[----:B----4-:R-:W-:-:S04]  /*24090*/  LOP3.LUT R0, R0, 0x2, RZ, 0xfc, !PT ;  /* 0x0000000200007812 */ /* 0x010fc800078efcff */
[----:B------:R-:W-:-:S13]  /*240a0*/  ISETP.NE.AND P0, PT, R0, 0x3, PT ;  /* 0x000000030000780c */ /* 0x000fda0003f05270 */
[----:B------:R-:W-:Y:S05]  /*240b0*/  @!P0 BRA `(.L_x_8870) ;  /* 0x0000000000048947 */ /* 0x000fea0003800000 */
[----:B------:R-:W-:Y:S01]  /*240c0*/  BPT.TRAP 0x1 ;  /* 0x000000040000795c */ /* 0x000fe20000300000 */
.L_x_8870:
[----:B------:R-:W-:Y:S01]  /*240d0*/  IMAD R5, R22, 0x8, R7 ;  /* 0x0000000816057824 */ /* 0x000fe200078e0207 */
[----:B------:R-:W-:Y:S01]  /*240e0*/  SHF.L.U32 R0, R28, 0x1f, RZ ;  /* 0x0000001f1c007819 */ /* 0x000fe200000006ff */
[----:B------:R-:W-:-:S03]  /*240f0*/  VIADD R22, R22, 0x1 ;  /* 0x0000000116167836 */ /* 0x000fc60000000000 */
[----:B------:R-:W0:Y:S02]  /*24100*/  SYNCS.PHASECHK.TRANS64.TRYWAIT P1, [R5+URZ+0x38840], R0 ;  /* 0x03884000050075a7 */ /* 0x000e24000802017f */
[----:B------:R-:W-:-:S04]  /*24110*/  ISETP.NE.AND P2, PT, R22, 0x2, PT ;  /* 0x000000021600780c */ /* 0x000fc80003f45270 */
[----:B------:R-:W-:Y:S01]  /*24120*/  SEL R3, RZ, 0x1, P2 ;  /* 0x00000001ff037807 */ /* 0x000fe20001000000 */
[----:B0-----:R-:W-:Y:S08]  /*24130*/  @!P1 BRA `(.L_x_8871) ;  /* 0x0000004c00149947 */ /* 0x001ff00003800000 */
.L_x_9027:
[----:B------:R-:W-:Y:S02]  /*24140*/  SEL R22, R22, RZ, P2 ;  /* 0x000000ff16167207 */ /* 0x000fe40001000000 */
[----:B------:R-:W-:Y:S01]  /*24150*/  LOP3.LUT R2, R28, R3, RZ, 0x3c, !PT ;  /* 0x000000031c027212 */ /* 0x000fe200078e3cff */
[----:B------:R-:W-:Y:S06]  /*24160*/  @!P0 BRA `(.L_x_8872) ;  /* 0x0000000000048947 */ /* 0x000fec0003800000 */
[----:B------:R-:W-:Y:S01]  /*24170*/  BPT.TRAP 0x1 ;  /* 0x000000040000795c */ /* 0x000fe20000300000 */
.L_x_8872:
[----:B------:R-:W-:Y:S01]  /*24180*/  IMAD R3, R22, 0x8, R7 ;  /* 0x0000000816037824 */ /* 0x000fe200078e0207 */
[----:B------:R-:W-:-:S04]  /*24190*/  SHF.L.U32 R2, R2, 0x1f, RZ ;  /* 0x0000001f02027819 */ /* 0x000fc800000006ff */
[----:B------:R-:W1:Y:S02]  /*241a0*/  SYNCS.PHASECHK.TRANS64.TRYWAIT P1, [R3+URZ+0x38840], R2 ;  /* 0x03884002030075a7 */ /* 0x000e64000802017f */
[----:B-1----:R-:W-:Y:S05]  /*241b0*/  @!P1 BRA `(.L_x_8873) ;  /* 0x0000004c00089947 */ /* 0x002fea0003800000 */
.L_x_9028:
[----:B------:R-:W-:Y:S05]  /*241c0*/  @!P0 BRA `(.L_x_8874) ;  /* 0x0000000000048947 */ /* 0x000fea0003800000 */
[----:B------:R-:W-:Y:S01]  /*241d0*/  BPT.TRAP 0x1 ;  /* 0x000000040000795c */ /* 0x000fe20000300000 */
.L_x_8874:
[----:B------:R-:W4:Y:S02]  /*241e0*/  SYNCS.PHASECHK.TRANS64.TRYWAIT P1, [R5+URZ+0x38860], R0 ;  /* 0x03886000050075a7 */ /* 0x000f24000802017f */
[----:B----4-:R-:W-:Y:S05]  /*241f0*/  @!P1 BRA `(.L_x_8875) ;  /* 0x0000004c000c9947 */ /* 0x010fea0003800000 */
.L_x_9029:
[----:B------:R-:W-:Y:S05]  /*24200*/  @!P0 BRA `(.L_x_8876) ;  /* 0x0000000000048947 */ /* 0x000fea0003800000 */
[----:B------:R-:W-:Y:S01]  /*24210*/  BPT.TRAP 0x1 ;  /* 0x000000040000795c */ /* 0x000fe20000300000 */
.L_x_8876:
[----:B------:R0:W0:Y:S02]  /*24220*/  SYNCS.PHASECHK.TRANS64.TRYWAIT P0, [R3+URZ+0x38860], R2 ;  /* 0x03886002030075a7 */ /* 0x000024000800017f */
[----:B0-----:R-:W-:Y:S05]  /*24230*/  @!P0 NANOSLEEP.SYNCS 0x989680 ;  /* 0x009896800000895d */ /* 0x001fea0003900000 */
[----:B------:R-:W0:Y:S02]  /*24240*/  @!P0 SYNCS.PHASECHK.TRANS64 P0, [R3+URZ+0x38860], R2 ;  /* 0x03886002030085a7 */ /* 0x000e24000800007f */
[----:B0-----:R-:W-:Y:S05]  /*24250*/  @!P0 BRA `(.L_x_8876) ;  /* 0xfffffffc00f08947 */ /* 0x001fea000383ffff */
.L_x_8590:
[----:B------:R-:W-:Y:S05]  /*24260*/  BSYNC B9 ;  /* 0x0000000000097941 */ /* 0x000fea0003800000 */
.L_x_8587:
[----:B------:R-:W-:Y:S05]  /*24270*/  EXIT ;  /* 0x000000000000794d */ /* 0x000fea0003800000 */
.L_x_8608:
[----:B0-----:R0:W1:Y:S02]  /*24280*/  SYNCS.PHASECHK.TRANS64.TRYWAIT P5, [R61+URZ+0x38890], R68 ;  /* 0x038890443d0075a7 */ /* 0x00106400080a017f */
[----:B-1----:R-:W-:Y:S05]  /*24290*/  @!P5 NANOSLEEP.SYNCS 0x989680 ;  /* 0x009896800000d95d */ /* 0x002fea0003900000 */
[----:B------:R-:W1:Y:S02]  /*242a0*/  @!P5 SYNCS.PHASECHK.TRANS64 P5, [R61+URZ+0x38890], R68 ;  /* 0x038890443d00d5a7 */ /* 0x000e6400080a007f */
[----:B-1----:R-:W-:Y:S05]  /*242b0*/  @!P5 BRA `(.L_x_8608) ;  /* 0xfffffffc00f0d947 */ /* 0x002fea000383ffff */
[----:B------:R-:W-:Y:S05]  /*242c0*/  BRA `(.L_x_8877) ;  /* 0xfffffdec00f07947 */ /* 0x000fea000383ffff */
.L_x_8609:
        /* <DEDUP_REMOVED lines=8> */
.L_x_8879:
[----:B------:R-:W-:Y:S05]  /*24350*/  BSYNC B1 ;  /* 0x0000000000017941 */ /* 0x000fea0003800000 */
.L_x_8878:
        /* <DEDUP_REMOVED lines=8> */
.L_x_8880:
[----:B------:R-:W-:Y:S01]  /*243e0*/  IMAD.MOV.U32 R73, RZ, RZ, R14 ;  /* 0x000000ffff497224 */ /* 0x000fe200078e000e */
[----:B------:R-:W-:Y:S06]  /*243f0*/  BRA `(.L_x_8881) ;  /* 0xfffffdec00b87947 */ /* 0x000fec000383ffff */
.L_x_8619:
[----:B0-----:R0:W1:Y:S02]  /*24400*/  SYNCS.PHASECHK.TRANS64.TRYWAIT P6, [R61+URZ+0x38890], R68 ;  /* 0x038890443d0075a7 */ /* 0x00106400080c017f */
[----:B-1----:R-:W-:Y:S05]  /*24410*/  @!P6 NANOSLEEP.SYNCS 0x989680 ;  /* 0x009896800000e95d */ /* 0x002fea0003900000 */
[----:B------:R-:W1:Y:S02]  /*24420*/  @!P6 SYNCS.PHASECHK.TRANS64 P6, [R61+URZ+0x38890], R68 ;  /* 0x038890443d00e5a7 */ /* 0x000e6400080c007f */
[----:B-1----:R-:W-:Y:S05]  /*24430*/  @!P6 BRA `(.L_x_8619) ;  /* 0xfffffffc00f0e947 */ /* 0x002fea000383ffff */
[----:B------:R-:W-:Y:S05]  /*24440*/  BRA `(.L_x_8882) ;  /* 0xfffffdf8003c7947 */ /* 0x000fea000383ffff */
.L_x_8620:
        /* <DEDUP_REMOVED lines=8> */
.L_x_8884:
[----:B------:R-:W-:Y:S05]  /*244d0*/  BSYNC B1 ;  /* 0x0000000000017941 */ /* 0x000fea0003800000 */
.L_x_8883:
        /* <DEDUP_REMOVED lines=8> */
.L_x_8885:
[----:B------:R-:W-:Y:S01]  /*24560*/  IMAD.MOV.U32 R70, RZ, RZ, R14 ;  /* 0x000000ffff467224 */ /* 0x000fe200078e000e */
[----:B------:R-:W-:Y:S06]  /*24570*/  BRA `(.L_x_8886) ;  /* 0xfffffdf800047947 */ /* 0x000fec000383ffff */
.L_x_8625:
[----:B-1----:R1:W2:Y:S02]  /*24580*/  SYNCS.PHASECHK.TRANS64.TRYWAIT P4, [R61+URZ+0x38890], R68 ;  /* 0x038890443d0075a7 */ /* 0x0022a4000808017f */
[----:B--2---:R-:W-:Y:S05]  /*24590*/  @!P4 NANOSLEEP.SYNCS 0x989680 ;  /* 0x009896800000c95d */ /* 0x004fea0003900000 */
[----:B------:R-:W2:Y:S02]  /*245a0*/  @!P4 SYNCS.PHASECHK.TRANS64 P4, [R61+URZ+0x38890], R68 ;  /* 0x038890443d00c5a7 */ /* 0x000ea4000808007f */
[----:B--2---:R-:W-:Y:S05]  /*245b0*/  @!P4 BRA `(.L_x_8625) ;  /* 0xfffffffc00f0c947 */ /* 0x004fea000383ffff */
[----:B------:R-:W-:Y:S05]  /*245c0*/  BRA `(.L_x_8887) ;  /* 0xfffffe00000c7947 */ /* 0x000fea000383ffff */
.L_x_8626:
[----:B------:R-:W-:Y:S01]  /*245d0*/  BSSY B1, `(.L_x_8888) ;  /* 0x0000007000017945 */ /* 0x000fe20003800000 */
[----:B------:R-:W-:Y:S02]  /*245e0*/  IMAD.MOV.U32 R12, RZ, RZ, RZ ;  /* 0x000000ffff0c7224 */ /* 0x000fe400078e00ff */
[----:B------:R-:W-:Y:S02]  /*245f0*/  IMAD.MOV.U32 R11, RZ, RZ, 0x1c1f ;  /* 0x00001c1fff0b7424 */ /* 0x000fe400078e00ff */
[----:B------:R-:W-:-:S07]  /*24600*/  IMAD.MOV.U32 R15, RZ, RZ, -0x1 ;  /* 0xffffffffff0f7424 */ /* 0x000fce00078e00ff */
[----:B-1----:R-:W-:Y:S05]  /*24610*/  WARPSYNC.COLLECTIVE R15, `(.L_x_8889) ;  /* 0x000000000f087348 */ /* 0x002fea0003c00000 */
[----:B------:R0:W2:Y:S02]  /*24620*/  SHFL.IDX P6, R14, R13, R12, R11 ;  /* 0x0000000c0d0e7389 */ /* 0x0000a400000c000b */
[----:B012---:R-:W-:Y:S01]  /*24630*/  ENDCOLLECTIVE ;  /* 0x000000000000791b */ /* 0x007fe20003800000 */
.L_x_8889:
[----:B------:R-:W-:Y:S05]  /*24640*/  BSYNC B1 ;  /* 0x0000000000017941 */ /* 0x000fea0003800000 */
.L_x_8888:
        /* <DEDUP_REMOVED lines=8> */
.L_x_8890:
[----:B------:R-:W-:Y:S05]  /*246d0*/  BRA `(.L_x_8891) ;  /* 0xfffffe00002c7947 */ /* 0x000fea000383ffff */
.L_x_8630:
[----:B-1----:R1:W2:Y:S02]  /*246e0*/  SYNCS.PHASECHK.TRANS64.TRYWAIT P3, [R61+URZ+0x388b0], R68 ;  /* 0x0388b0443d0075a7 */ /* 0x0022a4000806017f */
[----:B--2---:R-:W-:Y:S05]  /*246f0*/  @!P3 NANOSLEEP.SYNCS 0x989680 ;  /* 0x009896800000b95d */ /* 0x004fea0003900000 */
[----:B------:R-:W2:Y:S02]  /*24700*/  @!P3 SYNCS.PHASECHK.TRANS64 P3, [R61+URZ+0x388b0], R68 ;  /* 0x0388b0443d00b5a7 */ /* 0x000ea4000806007f */
[----:B--2---:R-:W-:Y:S05]  /*24710*/  @!P3 BRA `(.L_x_8630) ;  /* 0xfffffffc00f0b947 */ /* 0x004fea000383ffff */
[----:B------:R-:W-:Y:S05]  /*24720*/  BRA `(.L_x_8892) ;  /* 0xfffffe0000b87947 */ /* 0x000fea000383ffff */
.L_x_8659:
        /* <DEDUP_REMOVED lines=8> */
.L_x_8894:
[----:B------:R-:W-:Y:S05]  /*247b0*/  BSYNC B1 ;  /* 0x0000000000017941 */ /* 0x000fea0003800000 */
.L_x_8893:
        /* <DEDUP_REMOVED lines=8> */
.L_x_8895:
[----:B------:R-:W-:Y:S02]  /*24840*/  IMAD.MOV.U32 R13, RZ, RZ, R31 ;  /* 0x000000ffff0d7224 */ /* 0x000fe400078e001f */
[----:B------:R-:W-:-:S07]  /*24850*/  IMAD.MOV.U32 R5, RZ, RZ, R14 ;  /* 0x000000ffff057224 */ /* 0x000fce00078e000e */
[----:B------:R-:W-:Y:S05]  /*24860*/  WARPSYNC.COLLECTIVE R15, `(.L_x_8896) ;  /* 0x000000000f087348 */ /* 0x000fea0003c00000 */
[----:B------:R0:W1:Y:S02]  /*24870*/  SHFL.IDX P6, R14, R13, R12, R11 ;  /* 0x0000000c0d0e7389 */ /* 0x00006400000c000b */
[----:B01----:R-:W-:Y:S01]  /*24880*/  ENDCOLLECTIVE ;  /* 0x000000000000791b */ /* 0x003fe20003800000 */
.L_x_8896:
[----:B------:R-:W-:Y:S02]  /*24890*/  IMAD.MOV.U32 R13, RZ, RZ, R30 ;  /* 0x000000ffff0d7224 */ /* 0x000fe400078e001e */
[----:B------:R-:W-:-:S07]  /*248a0*/  IMAD.MOV.U32 R8, RZ, RZ, R14 ;  /* 0x000000ffff087224 */ /* 0x000fce00078e000e */
[----:B------:R-:W-:Y:S05]  /*248b0*/  WARPSYNC.COLLECTIVE R15, `(.L_x_8897) ;  /* 0x000000000f087348 */ /* 0x000fea0003c00000 */
[----:B------:R0:W1:Y:S02]  /*248c0*/  SHFL.IDX P6, R14, R13, R12, R11 ;  /* 0x0000000c0d0e7389 */ /* 0x00006400000c000b */
[----:B01----:R-:W-:Y:S01]  /*248d0*/  ENDCOLLECTIVE ;  /* 0x000000000000791b */ /* 0x003fe20003800000 */
.L_x_8897:
[----:B------:R-:W-:Y:S01]  /*248e0*/  IMAD.MOV.U32 R6, RZ, RZ, R14 ;  /* 0x000000ffff067224 */ /* 0x000fe200078e000e */
[----:B------:R-:W-:Y:S06]  /*248f0*/  BRA `(.L_x_8898) ;  /* 0xfffffe38009c7947 */ /* 0x000fec000383ffff */
.L_x_8662:
[----:B------:R-:W-:Y:S01]  /*24900*/  BSSY B1, `(.L_x_8899) ;  /* 0x0000008000017945 */ /* 0x000fe20003800000 */
[----:B------:R-:W-:Y:S02]  /*24910*/  IMAD.MOV.U32 R13, RZ, RZ, R10 ;  /* 0x000000ffff0d7224 */ /* 0x000fe400078e000a */
[----:B------:R-:W-:Y:S02]  /*24920*/  IMAD.MOV.U32 R12, RZ, RZ, 0x1 ;  /* 0x00000001ff0c7424 */ /* 0x000fe400078e00ff */
[----:B------:R-:W-:Y:S02]  /*24930*/  IMAD.MOV.U32 R11, RZ, RZ, 0x1c1f ;  /* 0x00001c1fff0b7424 */ /* 0x000fe400078e00ff */
[----:B------:R-:W-:-:S07]  /*24940*/  IMAD.MOV.U32 R15, RZ, RZ, -0x1 ;  /* 0xffffffffff0f7424 */ /* 0x000fce00078e00ff */
[----:B-1-34-:R-:W-:Y:S05]  /*24950*/  WARPSYNC.COLLECTIVE R15, `(.L_x_8900) ;  /* 0x000000000f087348 */ /* 0x01afea0003c00000 */
[----:B------:R0:W2:Y:S02]  /*24960*/  SHFL.IDX P6, R14, R13, R12, R11 ;  /* 0x0000000c0d0e7389 */ /* 0x0000a400000c000b */
[----:B01234-:R-:W-:Y:S01]  /*24970*/  ENDCOLLECTIVE ;  /* 0x000000000000791b */ /* 0x01ffe20003800000 */
.L_x_8900:
[----:B------:R-:W-:Y:S05]  /*24980*/  BSYNC B1 ;  /* 0x0000000000017941 */ /* 0x000fea0003800000 */
.L_x_8899:
        /* <DEDUP_REMOVED lines=8> */
.L_x_8901:
[----:B------:R-:W-:Y:S02]  /*24a10*/  IMAD.MOV.U32 R13, RZ, RZ, R31 ;  /* 0x000000ffff0d7224 */ /* 0x000fe400078e001f */
[----:B------:R-:W-:-:S07]  /*24a20*/  IMAD.MOV.U32 R4, RZ, RZ, R14 ;  /* 0x000000ffff047224 */ /* 0x000fce00078e000e */
[----:B------:R-:W-:Y:S05]  /*24a30*/  WARPSYNC.COLLECTIVE R15, `(.L_x_8902) ;  /* 0x000000000f087348 */ /* 0x000fea0003c00000 */
[----:B------:R0:W1:Y:S02]  /*24a40*/  SHFL.IDX P6, R14, R13, R12, R11 ;  /* 0x0000000c0d0e7389 */ /* 0x00006400000c000b */
[----:B01----:R-:W-:Y:S01]  /*24a50*/  ENDCOLLECTIVE ;  /* 0x000000000000791b */ /* 0x003fe20003800000 */
.L_x_8902:
[----:B------:R-:W-:Y:S02]  /*24a60*/  IMAD.MOV.U32 R13, RZ, RZ, R30 ;  /* 0x000000ffff0d7224 */ /* 0x000fe400078e001e */
[----:B------:R-:W-:-:S07]  /*24a70*/  IMAD.MOV.U32 R7, RZ, RZ, R14 ;  /* 0x000000ffff077224 */ /* 0x000fce00078e000e */
[----:B------:R-:W-:Y:S05]  /*24a80*/  WARPSYNC.COLLECTIVE R15, `(.L_x_8903) ;  /* 0x000000000f087348 */ /* 0x000fea0003c00000 */
[----:B------:R0:W1:Y:S02]  /*24a90*/  SHFL.IDX P6, R14, R13, R12, R11 ;  /* 0x0000000c0d0e7389 */ /* 0x00006400000c000b */
[----:B01----:R-:W-:Y:S01]  /*24aa0*/  ENDCOLLECTIVE ;  /* 0x000000000000791b */ /* 0x003fe20003800000 */
.L_x_8903:
[----:B------:R-:W-:Y:S05]  /*24ab0*/  BRA `(.L_x_8904) ;  /* 0xfffffe3c00007947 */ /* 0x000fea000383ffff */
.L_x_8666:
[----:B0-----:R0:W1:Y:S02]  /*24ac0*/  SYNCS.PHASECHK.TRANS64.TRYWAIT P0, [R17+URZ+0x38800], R36 ;  /* 0x03880024110075a7 */ /* 0x001064000800017f */
[----:B-1----:R-:W-:Y:S05]  /*24ad0*/  @!P0 NANOSLEEP.SYNCS 0x989680 ;  /* 0x009896800000895d */ /* 0x002fea0003900000 */
[----:B------:R-:W1:Y:S02]  /*24ae0*/  @!P0 SYNCS.PHASECHK.TRANS64 P0, [R17+URZ+0x38800], R36 ;  /* 0x03880024110085a7 */ /* 0x000e64000800007f */
[----:B-1----:R-:W-:Y:S05]  /*24af0*/  @!P0 BRA `(.L_x_8666) ;  /* 0xfffffffc00f08947 */ /* 0x002fea000383ffff */
[----:B------:R-:W-:Y:S05]  /*24b00*/  BRA `(.L_x_8905) ;  /* 0xfffffe3c00f87947 */ /* 0x000fea000383ffff */
.L_x_8674:
[----:B------:R-:W1:Y:S01]  /*24b10*/  LDC R35, c[0x0][0x3f4] ;  /* 0x0000fd00ff237b82 */ /* 0x000e620000000800 */
[----:B------:R-:W-:Y:S01]  /*24b20*/  BSSY B1, `(.L_x_8906) ;  /* 0x0000008000017945 */ /* 0x000fe20003800000 */
[----:B------:R-:W-:Y:S02]  /*24b30*/  IMAD.MOV.U32 R13, RZ, RZ, R24 ;  /* 0x000000ffff0d7224 */ /* 0x000fe400078e0018 */
[----:B------:R-:W-:Y:S02]  /*24b40*/  IMAD.MOV.U32 R12, RZ, RZ, RZ ;  /* 0x000000ffff0c7224 */ /* 0x000fe400078e00ff */
[----:B0-----:R-:W-:Y:S02]  /*24b50*/  IMAD.MOV.U32 R11, RZ, RZ, 0x1c1f ;  /* 0x00001c1fff0b7424 */ /* 0x001fe400078e00ff */
[----:B------:R-:W-:-:S07]  /*24b60*/  IMAD.MOV.U32 R15, RZ, RZ, -0x1 ;  /* 0xffffffffff0f7424 */ /* 0x000fce00078e00ff */
[----:B-12---:R-:W-:Y:S05]  /*24b70*/  WARPSYNC.COLLECTIVE R15, `(.L_x_8907) ;  /* 0x000000000f087348 */ /* 0x006fea0003c00000 */
[----:B------:R0:W3:Y:S02]  /*24b80*/  SHFL.IDX P6, R14, R13, R12, R11 ;  /* 0x0000000c0d0e7389 */ /* 0x0000e400000c000b */
[----:B0123--:R-:W-:Y:S01]  /*24b90*/  ENDCOLLECTIVE ;  /* 0x000000000000791b */ /* 0x00ffe20003800000 */
.L_x_8907:
[----:B------:R-:W-:Y:S05]  /*24ba0*/  BSYNC B1 ;  /* 0x0000000000017941 */ /* 0x000fea0003800000 */
.L_x_8906:
        /* <DEDUP_REMOVED lines=10> */
.L_x_8908:
        /* <DEDUP_REMOVED lines=8> */
.L_x_8909:
[----:B------:R-:W-:-:S05]  /*24cd0*/  @!P1 IADD3 R8, P2, R2, R5, RZ ;  /* 0x0000000502089210 */ /* 0x000fca0007f5e0ff */
[----:B------:R-:W-:Y:S02]  /*24ce0*/  @!P1 IMAD.X R9, R0, 0x1, R6, P2 ;  /* 0x0000000100099824 */ /* 0x000fe400010e0606 */
[----:B------:R-:W-:Y:S02]  /*24cf0*/  IMAD.MOV.U32 R13, RZ, RZ, R34 ;  /* 0x000000ffff0d7224 */ /* 0x000fe400078e0022 */
[----:B------:R-:W-:-:S07]  /*24d00*/  IMAD.MOV.U32 R3, RZ, RZ, R14 ;  /* 0x000000ffff037224 */ /* 0x000fce00078e000e */
[----:B------:R-:W-:Y:S05]  /*24d10*/  WARPSYNC.COLLECTIVE R15, `(.L_x_8910) ;  /* 0x000000000f087348 */ /* 0x000fea0003c00000 */
[----:B------:R0:W1:Y:S02]  /*24d20*/  SHFL.IDX P6, R14, R13, R12, R11 ;  /* 0x0000000c0d0e7389 */ /* 0x00006400000c000b */
[----:B01----:R-:W-:Y:S01]  /*24d30*/  ENDCOLLECTIVE ;  /* 0x000000000000791b */ /* 0x003fe20003800000 */
.L_x_8910:
        /* <DEDUP_REMOVED lines=21> */
.L_x_8911:
[----:B------:R-:W-:Y:S01]  /*24e90*/  IMAD.MOV.U32 R8, RZ, RZ, R21 ;  /* 0x000000ffff087224 */ /* 0x000fe200078e0015 */
[----:B------:R-:W-:Y:S01]  /*24ea0*/  PRMT R36, R36, 0x5410, R0 ;  /* 0x0000541024247816 */ /* 0x000fe20000000000 */
[----:B------:R-:W-:Y:S02]  /*24eb0*/  IMAD.MOV.U32 R0, RZ, RZ, R20 ;  /* 0x000000ffff007224 */ /* 0x000fe400078e0014 */
[----:B------:R-:W-:Y:S02]  /*24ec0*/  @!P1 IMAD.MOV.U32 R28, RZ, RZ, R4 ;  /* 0x000000ffff1c9224 */ /* 0x000fe400078e0004 */
[----:B------:R-:W-:Y:S01]  /*24ed0*/  @!P1 IMAD.MOV.U32 R29, RZ, RZ, R5 ;  /* 0x000000ffff1d9224 */ /* 0x000fe200078e0005 */
[----:B------:R-:W-:Y:S01]  /*24ee0*/  PRMT R36, R0, 0x7610, R36 ;  /* 0x0000761000247816 */ /* 0x000fe20000000024 */
[----:B------:R-:W-:Y:S02]  /*24ef0*/  @!P1 IMAD.MOV.U32 R30, RZ, RZ, R6 ;  /* 0x000000ffff1e9224 */ /* 0x000fe400078e0006 */
[----:B------:R-:W-:-:S02]  /*24f00*/  @!P1 IMAD.MOV.U32 R31, RZ, RZ, R7 ;  /* 0x000000ffff1f9224 */ /* 0x000fc400078e0007 */
[--C-:B------:R-:W-:Y:S01]  /*24f10*/  IMAD.MOV.U32 R13, RZ, RZ, R33.reuse ;  /* 0x000000ffff0d7224 */ /* 0x100fe200078e0021 */
[----:B------:R-:W-:Y:S01]  /*24f20*/  PRMT R33, R8, 0x7610, R33 ;  /* 0x0000761008217816 */ /* 0x000fe20000000021 */
[----:B------:R-:W-:Y:S02]  /*24f30*/  IMAD.MOV.U32 R0, RZ, RZ, R28 ;  /* 0x000000ffff007224 */ /* 0x000fe400078e001c */
[----:B------:R-:W-:Y:S02]  /*24f40*/  IMAD.MOV.U32 R4, RZ, RZ, R29 ;  /* 0x000000ffff047224 */ /* 0x000fe400078e001d */
[----:B------:R-:W-:Y:S02]  /*24f50*/  IMAD.MOV.U32 R5, RZ, RZ, R30 ;  /* 0x000000ffff057224 */ /* 0x000fe400078e001e */
[----:B------:R-:W-:Y:S02]  /*24f60*/  IMAD.MOV.U32 R6, RZ, RZ, R31 ;  /* 0x000000ffff067224 */ /* 0x000fe400078e001f */
[----:B------:R-:W-:Y:S01]  /*24f70*/  IMAD.MOV.U32 R24, RZ, RZ, R14 ;  /* 0x000000ffff187224 */ /* 0x000fe200078e000e */
[----:B------:R-:W-:-:S07]  /*24f80*/  PRMT R41, R0, 0x5410, R5 ;  /* 0x0000541000297816 */ /* 0x000fce0000000005 */
[----:B------:R-:W-:Y:S05]  /*24f90*/  WARPSYNC.COLLECTIVE R15, `(.L_x_8912) ;  /* 0x000000000f087348 */ /* 0x000fea0003c00000 */
[----:B------:R0:W1:Y:S02]  /*24fa0*/  SHFL.IDX P6, R14, R13, R12, R11 ;  /* 0x0000000c0d0e7389 */ /* 0x00006400000c000b */
[----:B01----:R-:W-:Y:S01]  /*24fb0*/  ENDCOLLECTIVE ;  /* 0x000000000000791b */ /* 0x003fe20003800000 */
.L_x_8912:
[----:B------:R-:W-:Y:S02]  /*24fc0*/  PRMT R42, R4, 0x5410, R6 ;  /* 0x00005410042a7816 */ /* 0x000fe40000000006 */
[----:B------:R-:W-:Y:S01]  /*24fd0*/  CS2R R4, SRZ ;  /* 0x0000000000047805 */ /* 0x000fe2000001ff00 */
[----:B------:R-:W-:Y:S02]  /*24fe0*/  IMAD.MOV.U32 R13, RZ, RZ, R27 ;  /* 0x000000ffff0d7224 */ /* 0x000fe400078e001b */
[----:B------:R-:W-:-:S07]  /*24ff0*/  IMAD.MOV.U32 R26, RZ, RZ, R14 ;  /* 0x000000ffff1a7224 */ /* 0x000fce00078e000e */
[----:B------:R-:W-:Y:S05]  /*25000*/  WARPSYNC.COLLECTIVE R15, `(.L_x_8913) ;  /* 0x000000000f087348 */ /* 0x000fea0003c00000 */
[----:B------:R0:W1:Y:S02]  /*25010*/  SHFL.IDX P6, R14, R13, R12, R11 ;  /* 0x0000000c0d0e7389 */ /* 0x00006400000c000b */
[----:B01----:R-:W-:Y:S01]  /*25020*/  ENDCOLLECTIVE ;  /* 0x000000000000791b */ /* 0x003fe20003800000 */
.L_x_8913:
[----:B------:R-:W-:Y:S02]  /*25030*/  IMAD.MOV.U32 R13, RZ, RZ, R34 ;  /* 0x000000ffff0d7224 */ /* 0x000fe400078e0022 */
[----:B------:R-:W-:-:S07]  /*25040*/  IMAD.MOV.U32 R27, RZ, RZ, R14 ;  /* 0x000000ffff1b7224 */ /* 0x000fce00078e000e */
[----:B------:R-:W-:Y:S05]  /*25050*/  WARPSYNC.COLLECTIVE R15, `(.L_x_8914) ;  /* 0x000000000f087348 */ /* 0x000fea0003c00000 */
[----:B------:R0:W1:Y:S02]  /*25060*/  SHFL.IDX P6, R14, R13, R12, R11 ;  /* 0x0000000c0d0e7389 */ /* 0x00006400000c000b */
[----:B01----:R-:W-:Y:S01]  /*25070*/  ENDCOLLECTIVE ;  /* 0x000000000000791b */ /* 0x003fe20003800000 */
.L_x_8914:
[----:B------:R-:W-:Y:S05]  /*25080*/  BRA `(.L_x_8915) ;  /* 0xfffffe4c001c7947 */ /* 0x000fea000383ffff */
.L_x_8678:
[----:B0-----:R0:W1:Y:S02]  /*25090*/  SYNCS.PHASECHK.TRANS64.TRYWAIT P1, [R17+URZ+0x38800], R12 ;  /* 0x0388000c110075a7 */ /* 0x001064000802017f */
[----:B-1----:R-:W-:Y:S05]  /*250a0*/  @!P1 NANOSLEEP.SYNCS 0x989680 ;  /* 0x009896800000995d */ /* 0x002fea0003900000 */
[----:B------:R-:W1:Y:S02]  /*250b0*/  @!P1 SYNCS.PHASECHK.TRANS64 P1, [R17+URZ+0x38800], R12 ;  /* 0x0388000c110095a7 */ /* 0x000e64000802007f */
[----:B-1----:R-:W-:Y:S05]  /*250c0*/  @!P1 BRA `(.L_x_8678) ;  /* 0xfffffffc00f09947 */ /* 0x002fea000383ffff */
[----:B------:R-:W-:Y:S05]  /*250d0*/  BRA `(.L_x_8916) ;  /* 0xfffffe4c00bc7947 */ /* 0x000fea000383ffff */
.L_x_8684:
[----:B--2---:R2:W3:Y:S02]  /*250e0*/  SYNCS.PHASECHK.TRANS64.TRYWAIT P1, [R14+URZ+0x38830], R13 ;  /* 0x0388300d0e0075a7 */ /* 0x0044e4000802017f */
[----:B---3--:R-:W-:Y:S05]  /*250f0*/  @!P1 NANOSLEEP.SYNCS 0x989680 ;  /* 0x009896800000995d */ /* 0x008fea0003900000 */
[----:B------:R-:W3:Y:S02]  /*25100*/  @!P1 SYNCS.PHASECHK.TRANS64 P1, [R14+URZ+0x38830], R13 ;  /* 0x0388300d0e0095a7 */ /* 0x000ee4000802007f */
[----:B---3--:R-:W-:Y:S05]  /*25110*/  @!P1 BRA `(.L_x_8684) ;  /* 0xfffffffc00f09947 */ /* 0x008fea000383ffff */
[----:B------:R-:W-:Y:S05]  /*25120*/  BRA `(.L_x_8683) ;  /* 0xfffffe5c00787947 */ /* 0x000fea000383ffff */
.L_x_8686:
[----:B0-----:R0:W3:Y:S02]  /*25130*/  SYNCS.PHASECHK.TRANS64.TRYWAIT P1, [R17+URZ+0x38810], R0 ;  /* 0x03881000110075a7 */ /* 0x0010e4000802017f */
[----:B---3--:R-:W-:Y:S05]  /*25140*/  @!P1 NANOSLEEP.SYNCS 0x989680 ;  /* 0x009896800000995d */ /* 0x008fea0003900000 */
[----:B------:R-:W3:Y:S02]  /*25150*/  @!P1 SYNCS.PHASECHK.TRANS64 P1, [R17+URZ+0x38810], R0 ;  /* 0x03881000110095a7 */ /* 0x000ee4000802007f */
[----:B---3--:R-:W-:Y:S05]  /*25160*/  @!P1 BRA `(.L_x_8686) ;  /* 0xfffffffc00f09947 */ /* 0x008fea000383ffff */
[----:B------:R-:W-:Y:S05]  /*25170*/  BRA `(.L_x_8917) ;  /* 0xfffffe6000287947 */ /* 0x000fea000383ffff */
.L_x_8690:
[----:B0-----:R0:W4:Y:S02]  /*25180*/  SYNCS.PHASECHK.TRANS64.TRYWAIT P1, [R14+URZ+0x38850], R13 ;  /* 0x0388500d0e0075a7 */ /* 0x001124000802017f */
[----:B----4-:R-:W-:Y:S05]  /*25190*/  @!P1 NANOSLEEP.SYNCS 0x989680 ;  /* 0x009896800000995d */ /* 0x010fea0003900000 */
[----:B------:R-:W4:Y:S02]  /*251a0*/  @!P1 SYNCS.PHASECHK.TRANS64 P1, [R14+URZ+0x38850], R13 ;  /* 0x0388500d0e0095a7 */ /* 0x000f24000802007f */
[----:B----4-:R-:W-:Y:S05]  /*251b0*/  @!P1 BRA `(.L_x_8690) ;  /* 0xfffffffc00f09947 */ /* 0x010fea000383ffff */
[----:B------:R-:W-:Y:S05]  /*251c0*/  BRA `(.L_x_8689) ;  /* 0xfffffe6000447947 */ /* 0x000fea000383ffff */
.L_x_8699:
[----:B-1----:R1:W2:Y:S02]  /*251d0*/  SYNCS.PHASECHK.TRANS64.TRYWAIT P1, [R15+URZ+0x38830], R13 ;  /* 0x0388300d0f0075a7 */ /* 0x0022a4000802017f */
[----:B--2---:R-:W-:Y:S05]  /*251e0*/  @!P1 NANOSLEEP.SYNCS 0x989680 ;  /* 0x009896800000995d */ /* 0x004fea0003900000 */
[----:B------:R-:W2:Y:S02]  /*251f0*/  @!P1 SYNCS.PHASECHK.TRANS64 P1, [R15+URZ+0x38830], R13 ;  /* 0x0388300d0f0095a7 */ /* 0x000ea4000802007f */
[----:B--2---:R-:W-:Y:S05]  /*25200*/  @!P1 BRA `(.L_x_8699) ;  /* 0xfffffffc00f09947 */ /* 0x004fea000383ffff */
[----:B------:R-:W-:Y:S05]  /*25210*/  BRA `(.L_x_8698) ;  /* 0xfffffe9000a47947 */ /* 0x000fea000383ffff */
.L_x_8704:
[----:B---3--:R3:W4:Y:S02]  /*25220*/  SYNCS.PHASECHK.TRANS64.TRYWAIT P1, [R15+URZ+0x38850], R13 ;  /* 0x0388500d0f0075a7 */ /* 0x008724000802017f */
[----:B----4-:R-:W-:Y:S05]  /*25230*/  @!P1 NANOSLEEP.SYNCS 0x989680 ;  /* 0x009896800000995d */ /* 0x010fea0003900000 */
[----:B------:R-:W4:Y:S02]  /*25240*/  @!P1 SYNCS.PHASECHK.TRANS64 P1, [R15+URZ+0x38850], R13 ;  /* 0x0388500d0f0095a7 */ /* 0x000f24000802007f */
[----:B----4-:R-:W-:Y:S05]  /*25250*/  @!P1 BRA `(.L_x_8704) ;  /* 0xfffffffc00f09947 */ /* 0x010fea000383ffff */
[----:B------:R-:W-:Y:S05]  /*25260*/  BRA `(.L_x_8703) ;  /* 0xfffffe9400407947 */ /* 0x000fea000383ffff */
.L_x_8714:
[----:B-1----:R1:W2:Y:S02]  /*25270*/  SYNCS.PHASECHK.TRANS64.TRYWAIT P1, [R15+URZ+0x38830], R13 ;  /* 0x0388300d0f0075a7 */ /* 0x0022a4000802017f */
[----:B--2---:R-:W-:Y:S05]  /*25280*/  @!P1 NANOSLEEP.SYNCS 0x989680 ;  /* 0x009896800000995d */ /* 0x004fea0003900000 */
[----:B------:R-:W2:Y:S02]  /*25290*/  @!P1 SYNCS.PHASECHK.TRANS64 P1, [R15+URZ+0x38830], R13 ;  /* 0x0388300d0f0095a7 */ /* 0x000ea4000802007f */
[----:B--2---:R-:W-:Y:S05]  /*252a0*/  @!P1 BRA `(.L_x_8714) ;  /* 0xfffffffc00f09947 */ /* 0x004fea000383ffff */
[----:B------:R-:W-:Y:S05]  /*252b0*/  BRA `(.L_x_8713) ;  /* 0xfffffecc00907947 */ /* 0x000fea000383ffff */
.L_x_8719:
[----:B---3--:R3:W4:Y:S02]  /*252c0*/  SYNCS.PHASECHK.TRANS64.TRYWAIT P1, [R15+URZ+0x38850], R13 ;  /* 0x0388500d0f0075a7 */ /* 0x008724000802017f */
[----:B----4-:R-:W-:Y:S05]  /*252d0*/  @!P1 NANOSLEEP.SYNCS 0x989680 ;  /* 0x009896800000995d */ /* 0x010fea0003900000 */
[----:B------:R-:W4:Y:S02]  /*252e0*/  @!P1 SYNCS.PHASECHK.TRANS64 P1, [R15+URZ+0x38850], R13 ;  /* 0x0388500d0f0095a7 */ /* 0x000f24000802007f */
[----:B----4-:R-:W-:Y:S05]  /*252f0*/  @!P1 BRA `(.L_x_8719) ;  /* 0xfffffffc00f09947 */ /* 0x010fea000383ffff */
[----:B------:R-:W-:Y:S05]  /*25300*/  BRA `(.L_x_8718) ;  /* 0xfffffed0002c7947 */ /* 0x000fea000383ffff */
.L_x_8756:
        /* <DEDUP_REMOVED lines=11> */
.L_x_8919:
[----:B------:R-:W-:Y:S05]  /*253c0*/  BSYNC B1 ;  /* 0x0000000000017941 */ /* 0x000fea0003800000 */
.L_x_8918:
[----:B------:R-:W-:Y:S05]  /*253d0*/  BRA `(.L_x_8920) ;  /* 0xffffff7800087947 */ /* 0x000fea000383ffff */
.L_x_8758:
[----:B------:R-:W-:Y:S01]  /*253e0*/  BSSY B1, `(.L_x_8921) ;  /* 0x0000006000017945 */ /* 0x000fe20003800000 */
[----:B------:R-:W-:-:S07]  /*253f0*/  IMAD.MOV.U32 R15, RZ, RZ, -0x1 ;  /* 0xffffffffff0f7424 */ /* 0x000fce00078e00ff */
[----:B0-----:R-:W-:Y:S05]  /*25400*/  WARPSYNC.COLLECTIVE R15, `(.L_x_8922) ;  /* 0x000000000f0c7348 */ /* 0x001fea0003c00000 */
[----:B------:R-:W-:Y:S02]  /*25410*/  ELECT P6, UR62, PT ;  /* 0x00000000003e782f */ /* 0x000fe400038c0000 */
[----:B------:R-:W-:Y:S01]  /*25420*/  MOV R14, UR62 ;  /* 0x0000003e000e7c02 */ /* 0x000fe20008000f00 */
[----:B0-----:R-:W-:Y:S10]  /*25430*/  ENDCOLLECTIVE ;  /* 0x000000000000791b */ /* 0x001ff40003800000 */
.L_x_8922:
[----:B------:R-:W-:Y:S05]  /*25440*/  BSYNC B1 ;  /* 0x0000000000017941 */ /* 0x000fea0003800000 */
.L_x_8921:
[----:B------:R-:W-:Y:S05]  /*25450*/  BRA `(.L_x_8757) ;  /* 0xffffff7800007947 */ /* 0x000fea000383ffff */
.L_x_8760:
[----:B0-----:R0:W1:Y:S02]  /*25460*/  SYNCS.PHASECHK.TRANS64.TRYWAIT P0, [R18+URZ+0x38820], R3 ;  /* 0x03882003120075a7 */ /* 0x001064000800017f */
[----:B-1----:R-:W-:Y:S05]  /*25470*/  @!P0 NANOSLEEP.SYNCS 0x989680 ;  /* 0x009896800000895d */ /* 0x002fea0003900000 */
[----:B------:R-:W1:Y:S02]  /*25480*/  @!P0 SYNCS.PHASECHK.TRANS64 P0, [R18+URZ+0x38820], R3 ;  /* 0x03882003120085a7 */ /* 0x000e64000800007f */
[----:B-1----:R-:W-:Y:S05]  /*25490*/  @!P0 BRA `(.L_x_8760) ;  /* 0xfffffffc00f08947 */ /* 0x002fea000383ffff */
[----:B------:R-:W-:Y:S05]  /*254a0*/  BRA `(.L_x_8923) ;  /* 0xffffff7800107947 */ /* 0x000fea000383ffff */
.L_x_8764:
[----:B0-----:R0:W1:Y:S02]  /*254b0*/  SYNCS.PHASECHK.TRANS64.TRYWAIT P0, [R3+URZ+0x388a0], R9 ;  /* 0x0388a009030075a7 */ /* 0x001064000800017f */
[----:B-1----:R-:W-:Y:S05]  /*254c0*/  @!P0 NANOSLEEP.SYNCS 0x989680 ;  /* 0x009896800000895d */ /* 0x002fea0003900000 */
[----:B------:R-:W1:Y:S02]  /*254d0*/  @!P0 SYNCS.PHASECHK.TRANS64 P0, [R3+URZ+0x388a0], R9 ;  /* 0x0388a009030085a7 */ /* 0x000e64000800007f */
[----:B-1----:R-:W-:Y:S05]  /*254e0*/  @!P0 BRA `(.L_x_8764) ;  /* 0xfffffffc00f08947 */ /* 0x002fea000383ffff */
[----:B------:R-:W-:Y:S05]  /*254f0*/  BRA `(.L_x_8924) ;  /* 0xffffff7800287947 */ /* 0x000fea000383ffff */
.L_x_8769:
[----:B-1----:R1:W2:Y:S02]  /*25500*/  SYNCS.PHASECHK.TRANS64.TRYWAIT P0, [R3+URZ+0x388c0], R9 ;  /* 0x0388c009030075a7 */ /* 0x0022a4000800017f */
[----:B--2---:R-:W-:Y:S05]  /*25510*/  @!P0 NANOSLEEP.SYNCS 0x989680 ;  /* 0x009896800000895d */ /* 0x004fea0003900000 */
[----:B------:R-:W2:Y:S02]  /*25520*/  @!P0 SYNCS.PHASECHK.TRANS64 P0, [R3+URZ+0x388c0], R9 ;  /* 0x0388c009030085a7 */ /* 0x000ea4000800007f */
[----:B--2---:R-:W-:Y:S05]  /*25530*/  @!P0 BRA `(.L_x_8769) ;  /* 0xfffffffc00f08947 */ /* 0x004fea000383ffff */
[----:B------:R-:W-:Y:S05]  /*25540*/  BRA `(.L_x_8925) ;  /* 0xffffff7800a47947 */ /* 0x000fea000383ffff */
.L_x_8783:
[----:B0-----:R0:W1:Y:S02]  /*25550*/  SYNCS.PHASECHK.TRANS64.TRYWAIT P1, [R9+URZ+0x388a0], R2 ;  /* 0x0388a002090075a7 */ /* 0x001064000802017f */
[----:B-1----:R-:W-:Y:S05]  /*25560*/  @!P1 NANOSLEEP.SYNCS 0x989680 ;  /* 0x009896800000995d */ /* 0x002fea0003900000 */
[----:B------:R-:W1:Y:S02]  /*25570*/  @!P1 SYNCS.PHASECHK.TRANS64 P1, [R9+URZ+0x388a0], R2 ;  /* 0x0388a002090095a7 */ /* 0x000e64000802007f */
[----:B-1----:R-:W-:Y:S05]  /*25580*/  @!P1 BRA `(.L_x_8783) ;  /* 0xfffffffc00f09947 */ /* 0x002fea000383ffff */
[----:B------:R-:W-:Y:S05]  /*25590*/  BRA `(.L_x_8926) ;  /* 0xffffff8400087947 */ /* 0x000fea000383ffff */
.L_x_8788:
[----:B-1----:R1:W2:Y:S02]  /*255a0*/  SYNCS.PHASECHK.TRANS64.TRYWAIT P1, [R9+URZ+0x388c0], R2 ;  /* 0x0388c002090075a7 */ /* 0x0022a4000802017f */
[----:B--2---:R-:W-:Y:S05]  /*255b0*/  @!P1 NANOSLEEP.SYNCS 0x989680 ;  /* 0x009896800000995d */ /* 0x004fea0003900000 */
[----:B------:R-:W2:Y:S02]  /*255c0*/  @!P1 SYNCS.PHASECHK.TRANS64 P1, [R9+URZ+0x388c0], R2 ;  /* 0x0388c002090095a7 */ /* 0x000ea4000802007f */
[----:B--2---:R-:W-:Y:S05]  /*255d0*/  @!P1 BRA `(.L_x_8788) ;  /* 0xfffffffc00f09947 */ /* 0x004fea000383ffff */
[----:B------:R-:W-:Y:S05]  /*255e0*/  BRA `(.L_x_8927) ;  /* 0xffffff8400807947 */ /* 0x000fea000383ffff */
.L_x_8810:
        /* <DEDUP_REMOVED lines=11> */
.L_x_8929:
[----:B------:R-:W-:Y:S05]  /*256a0*/  BSYNC B0 ;  /* 0x0000000000007941 */ /* 0x000fea0003800000 */
.L_x_8928:
[----:B------:R-:W-:Y:S05]  /*256b0*/  BRA `(.L_x_8930) ;  /* 0xffffff9c00447947 */ /* 0x000fea000383ffff */
.L_x_8813:
[----:B0-----:R0:W1:Y:S02]  /*256c0*/  SYNCS.PHASECHK.TRANS64.TRYWAIT P0, [R26+URZ+0x38840], R0 ;  /* 0x038840001a0075a7 */ /* 0x001064000800017f */
[----:B-1----:R-:W-:Y:S05]  /*256d0*/  @!P0 NANOSLEEP.SYNCS 0x989680 ;  /* 0x009896800000895d */ /* 0x002fea0003900000 */
[----:B------:R-:W1:Y:S02]  /*256e0*/  @!P0 SYNCS.PHASECHK.TRANS64 P0, [R26+URZ+0x38840], R0 ;  /* 0x038840001a0085a7 */ /* 0x000e64000800007f */
[----:B-1----:R-:W-:Y:S05]  /*256f0*/  @!P0 BRA `(.L_x_8813) ;  /* 0xfffffffc00f08947 */ /* 0x002fea000383ffff */
[----:B------:R-:W-:Y:S05]  /*25700*/  BRA `(.L_x_8931) ;  /* 0xffffff9c007c7947 */ /* 0x000fea000383ffff */
.L_x_8814:
        /* <DEDUP_REMOVED lines=8> */
.L_x_8933:
[----:B------:R-:W-:Y:S05]  /*25790*/  BSYNC B0 ;  /* 0x0000000000007941 */ /* 0x000fea0003800000 */
.L_x_8932:
        /* <DEDUP_REMOVED lines=9> */
.L_x_8934:
[----:B------:R-:W-:Y:S02]  /*25830*/  IMAD.MOV.U32 R13, RZ, RZ, R4 ;  /* 0x000000ffff0d7224 */ /* 0x000fe400078e0004 */
[----:B------:R-:W-:Y:S02]  /*25840*/  IMAD.MOV.U32 R12, RZ, RZ, 0x1 ;  /* 0x00000001ff0c7424 */ /* 0x000fe400078e00ff */
[----:B------:R-:W-:-:S07]  /*25850*/  IMAD.MOV.U32 R3, RZ, RZ, R14 ;  /* 0x000000ffff037224 */ /* 0x000fce00078e000e */
[----:B------:R-:W-:Y:S05]  /*25860*/  WARPSYNC.COLLECTIVE R15, `(.L_x_8935) ;  /* 0x000000000f087348 */ /* 0x000fea0003c00000 */
[----:B------:R0:W1:Y:S02]  /*25870*/  SHFL.IDX P6, R14, R13, R12, R11 ;  /* 0x0000000c0d0e7389 */ /* 0x00006400000c000b */
[----:B01----:R-:W-:Y:S01]  /*25880*/  ENDCOLLECTIVE ;  /* 0x000000000000791b */ /* 0x003fe20003800000 */
.L_x_8935:
        /* <DEDUP_REMOVED lines=15> */
.L_x_8936:
[----:B------:R-:W-:Y:S02]  /*25980*/  @P0 IMAD R6, R5, 0x2, R18 ;  /* 0x0000000205060824 */ /* 0x000fe400078e0212 */
[----:B------:R-:W-:Y:S02]  /*25990*/  IMAD.MOV.U32 R13, RZ, RZ, R4 ;  /* 0x000000ffff0d7224 */ /* 0x000fe400078e0004 */
[----:B------:R-:W-:Y:S02]  /*259a0*/  IMAD.MOV.U32 R12, RZ, RZ, 0x2 ;  /* 0x00000002ff0c7424 */ /* 0x000fe400078e00ff */
[----:B------:R-:W-:-:S07]  /*259b0*/  IMAD.MOV.U32 R3, RZ, RZ, R14 ;  /* 0x000000ffff037224 */ /* 0x000fce00078e000e */
[----:B------:R-:W-:Y:S05]  /*259c0*/  WARPSYNC.COLLECTIVE R15, `(.L_x_8937) ;  /* 0x000000000f087348 */ /* 0x000fea0003c00000 */
[----:B------:R0:W1:Y:S02]  /*259d0*/  SHFL.IDX P6, R14, R13, R12, R11 ;  /* 0x0000000c0d0e7389 */ /* 0x00006400000c000b */
[----:B01----:R-:W-:Y:S01]  /*259e0*/  ENDCOLLECTIVE ;  /* 0x000000000000791b */ /* 0x003fe20003800000 */
.L_x_8937:
        /* <DEDUP_REMOVED lines=15> */
.L_x_8938:
[----:B------:R-:W-:Y:S02]  /*25ae0*/  @P0 IMAD R6, R5, 0x2, R18 ;  /* 0x0000000205060824 */ /* 0x000fe400078e0212 */
[----:B------:R-:W-:Y:S02]  /*25af0*/  IMAD.MOV.U32 R13, RZ, RZ, R4 ;  /* 0x000000ffff0d7224 */ /* 0x000fe400078e0004 */
[----:B------:R-:W-:Y:S02]  /*25b00*/  IMAD.MOV.U32 R12, RZ, RZ, 0x3 ;  /* 0x00000003ff0c7424 */ /* 0x000fe400078e00ff */
[----:B------:R-:W-:-:S07]  /*25b10*/  IMAD.MOV.U32 R3, RZ, RZ, R14 ;  /* 0x000000ffff037224 */ /* 0x000fce00078e000e */
[----:B------:R-:W-:Y:S05]  /*25b20*/  WARPSYNC.COLLECTIVE R15, `(.L_x_8939) ;  /* 0x000000000f087348 */ /* 0x000fea0003c00000 */
[----:B------:R0:W1:Y:S02]  /*25b30*/  SHFL.IDX P6, R14, R13, R12, R11 ;  /* 0x0000000c0d0e7389 */ /* 0x00006400000c000b */
[----:B01----:R-:W-:Y:S01]  /*25b40*/  ENDCOLLECTIVE ;  /* 0x000000000000791b */ /* 0x003fe20003800000 */
.L_x_8939:
        /* <DEDUP_REMOVED lines=10> */
.L_x_8940:
[----:B------:R-:W-:Y:S01]  /*25bf0*/  @!PT LDS RZ, [RZ] ;  /* 0x00000000fffff984 */ /* 0x000fe20000000800 */
[----:B------:R-:W-:Y:S01]  /*25c00*/  @!PT LDS RZ, [RZ] ;  /* 0x00000000fffff984 */ /* 0x000fe20000000800 */
[----:B------:R-:W-:Y:S01]  /*25c10*/  @!PT LDS RZ, [RZ] ;  /* 0x00000000fffff984 */ /* 0x000fe20000000800 */
[----:B------:R0:W-:Y:S01]  /*25c20*/  @P0 LDGSTS.E.BYPASS.LTC128B.128 [R6+0x23400], desc[UR40][R2.64], !P2 ;  /* 0x2340000002060fae */ /* 0x0001e2000d101d68 */
[----:B------:R-:W-:Y:S01]  /*25c30*/  IMAD.MOV.U32 R0, RZ, RZ, R14 ;  /* 0x000000ffff007224 */ /* 0x000fe200078e000e */
[----:B------:R-:W-:Y:S06]  /*25c40*/  BRA `(.L_x_8941) ;  /* 0xffffff9c00287947 */ /* 0x000fec000383ffff */
.L_x_8819:
        /* <DEDUP_REMOVED lines=9> */
.L_x_8942:
        /* <DEDUP_REMOVED lines=10> */
.L_x_8943:
[----:B------:R-:W-:Y:S02]  /*25d80*/  IMAD.MOV.U32 R13, RZ, RZ, R3 ;  /* 0x000000ffff0d7224 */ /* 0x000fe400078e0003 */
[----:B------:R-:W-:Y:S02]  /*25d90*/  IMAD.MOV.U32 R12, RZ, RZ, 0x1 ;  /* 0x00000001ff0c7424 */ /* 0x000fe400078e00ff */
[----:B------:R-:W-:-:S07]  /*25da0*/  IMAD.MOV.U32 R4, RZ, RZ, R14 ;  /* 0x000000ffff047224 */ /* 0x000fce00078e000e */
[----:B------:R-:W-:Y:S05]  /*25db0*/  WARPSYNC.COLLECTIVE R15, `(.L_x_8944) ;  /* 0x000000000f087348 */ /* 0x000fea0003c00000 */
[----:B------:R0:W1:Y:S02]  /*25dc0*/  SHFL.IDX P6, R14, R13, R12, R11 ;  /* 0x0000000c0d0e7389 */ /* 0x00006400000c000b */
[----:B01----:R-:W-:Y:S01]  /*25dd0*/  ENDCOLLECTIVE ;  /* 0x000000000000791b */ /* 0x003fe20003800000 */
.L_x_8944:
        /* <DEDUP_REMOVED lines=12> */
.L_x_8945:
[----:B------:R-:W-:Y:S02]  /*25ea0*/  IMAD.MOV.U32 R13, RZ, RZ, R3 ;  /* 0x000000ffff0d7224 */ /* 0x000fe400078e0003 */
[----:B------:R-:W-:Y:S02]  /*25eb0*/  IMAD.MOV.U32 R12, RZ, RZ, 0x2 ;  /* 0x00000002ff0c7424 */ /* 0x000fe400078e00ff */
[----:B------:R-:W-:-:S07]  /*25ec0*/  IMAD.MOV.U32 R5, RZ, RZ, R14 ;  /* 0x000000ffff057224 */ /* 0x000fce00078e000e */
[----:B------:R-:W-:Y:S05]  /*25ed0*/  WARPSYNC.COLLECTIVE R15, `(.L_x_8946) ;  /* 0x000000000f087348 */ /* 0x000fea0003c00000 */
[----:B------:R0:W1:Y:S02]  /*25ee0*/  SHFL.IDX P6, R14, R13, R12, R11 ;  /* 0x0000000c0d0e7389 */ /* 0x00006400000c000b */
[----:B01----:R-:W-:Y:S01]  /*25ef0*/  ENDCOLLECTIVE ;  /* 0x000000000000791b */ /* 0x003fe20003800000 */
.L_x_8946:
        /* <DEDUP_REMOVED lines=10> */
.L_x_8947:
        /* <DEDUP_REMOVED lines=11> */
.L_x_8948:
        /* <DEDUP_REMOVED lines=10> */
.L_x_8949:
[----:B------:R-:W-:Y:S01]  /*260f0*/  @!PT LDS RZ, [RZ] ;  /* 0x00000000fffff984 */ /* 0x000fe20000000800 */
[----:B------:R-:W-:Y:S01]  /*26100*/  @!PT LDS RZ, [RZ] ;  /* 0x00000000fffff984 */ /* 0x000fe20000000800 */
[----:B------:R-:W-:Y:S01]  /*26110*/  @!PT LDS RZ, [RZ] ;  /* 0x00000000fffff984 */ /* 0x000fe20000000800 */
[----:B------:R1:W-:Y:S01]  /*26120*/  @!P0 LDGSTS.E.BYPASS.LTC128B.128 [R23+0x21400], desc[UR40][R4.64], !P1 ;  /* 0x2140000004178fae */ /* 0x0003e2000c901d68 */
[----:B------:R-:W-:Y:S01]  /*26130*/  IMAD.MOV.U32 R0, RZ, RZ, R14 ;  /* 0x000000ffff007224 */ /* 0x000fe200078e000e */
[----:B------:R-:W-:Y:S06]  /*26140*/  BRA `(.L_x_8950) ;  /* 0xffffffa0003c7947 */ /* 0x000fec000383ffff */
.L_x_8823:
        /* <DEDUP_REMOVED lines=45> */
.L_x_8952:
[----:B------:R-:W-:Y:S05]  /*26420*/  BSYNC B0 ;  /* 0x0000000000007941 */ /* 0x000fea0003800000 */
.L_x_8951:
        /* <DEDUP_REMOVED lines=11> */
.L_x_8953:
        /* <DEDUP_REMOVED lines=39> */
.L_x_8954:
        /* <DEDUP_REMOVED lines=8> */
.L_x_8955:
        /* <DEDUP_REMOVED lines=33> */
.L_x_8956:
[----:B------:R-:W-:Y:S02]  /*269e0*/  IMAD.MOV.U32 R13, RZ, RZ, R5 ;  /* 0x000000ffff0d7224 */ /* 0x000fe400078e0005 */
[----:B------:R-:W-:-:S07]  /*269f0*/  IMAD.MOV.U32 R8, RZ, RZ, R14 ;  /* 0x000000ffff087224 */ /* 0x000fce00078e000e */
[----:B------:R-:W-:Y:S05]  /*26a00*/  WARPSYNC.COLLECTIVE R15, `(.L_x_8957) ;  /* 0x000000000f087348 */ /* 0x000fea0003c00000 */
[----:B------:R0:W1:Y:S02]  /*26a10*/  SHFL.IDX P6, R14, R13, R12, R11 ;  /* 0x0000000c0d0e7389 */ /* 0x00006400000c000b */
[----:B01----:R-:W-:Y:S01]  /*26a20*/  ENDCOLLECTIVE ;  /* 0x000000000000791b */ /* 0x003fe20003800000 */
.L_x_8957:
        /* <DEDUP_REMOVED lines=23> */
.L_x_8958:
        /* <DEDUP_REMOVED lines=9> */
.L_x_8959:
[----:B------:R-:W-:Y:S01]  /*26c30*/  IMAD.MOV.U32 R2, RZ, RZ, R14 ;  /* 0x000000ffff027224 */ /* 0x000fe200078e000e */
[----:B------:R-:W-:Y:S06]  /*26c40*/  BRA `(.L_x_8960) ;  /* 0xffffffa400187947 */ /* 0x000fec000383ffff */
.L_x_8828:
[----:B-1----:R1:W2:Y:S02]  /*26c50*/  SYNCS.PHASECHK.TRANS64.TRYWAIT P0, [R18+URZ+0x38820], R0 ;  /* 0x03882000120075a7 */ /* 0x0022a4000800017f */
[----:B--2---:R-:W-:Y:S05]  /*26c60*/  @!P0 NANOSLEEP.SYNCS 0x989680 ;  /* 0x009896800000895d */ /* 0x004fea0003900000 */
[----:B------:R-:W2:Y:S02]  /*26c70*/  @!P0 SYNCS.PHASECHK.TRANS64 P0, [R18+URZ+0x38820], R0 ;  /* 0x03882000120085a7 */ /* 0x000ea4000800007f */
[----:B--2---:R-:W-:Y:S05]  /*26c80*/  @!P0 BRA `(.L_x_8828) ;  /* 0xfffffffc00f08947 */ /* 0x004fea000383ffff */
[----:B------:R-:W-:Y:S05]  /*26c90*/  BRA `(.L_x_8961) ;  /* 0xffffffa400c07947 */ /* 0x000fea000383ffff */
.L_x_8831:
[----:B-1----:R1:W2:Y:S02]  /*26ca0*/  SYNCS.PHASECHK.TRANS64.TRYWAIT P0, [R26+URZ+0x38860], R0 ;  /* 0x038860001a0075a7 */ /* 0x0022a4000800017f */
[----:B--2---:R-:W-:Y:S05]  /*26cb0*/  @!P0 NANOSLEEP.SYNCS 0x989680 ;  /* 0x009896800000895d */ /* 0x004fea0003900000 */
[----:B------:R-:W2:Y:S02]  /*26cc0*/  @!P0 SYNCS.PHASECHK.TRANS64 P0, [R26+URZ+0x38860], R0 ;  /* 0x038860001a0085a7 */ /* 0x000ea4000800007f */
[----:B--2---:R-:W-:Y:S05]  /*26cd0*/  @!P0 BRA `(.L_x_8831) ;  /* 0xfffffffc00f08947 */ /* 0x004fea000383ffff */
[----:B------:R-:W-:Y:S05]  /*26ce0*/  BRA `(.L_x_8962) ;  /* 0xffffffa400d07947 */ /* 0x000fea000383ffff */
.L_x_8832:
        /* <DEDUP_REMOVED lines=8> */
.L_x_8964:
[----:B------:R-:W-:Y:S05]  /*26d70*/  BSYNC B0 ;  /* 0x0000000000007941 */ /* 0x000fea0003800000 */
.L_x_8963:
        /* <DEDUP_REMOVED lines=15> */
.L_x_8965:
        /* <DEDUP_REMOVED lines=39> */
.L_x_8966:
[----:B------:R-:W-:Y:S02]  /*270e0*/  IMAD.MOV.U32 R13, RZ, RZ, R5 ;  /* 0x000000ffff0d7224 */ /* 0x000fe400078e0005 */
[----:B------:R-:W-:-:S07]  /*270f0*/  IMAD.MOV.U32 R3, RZ, RZ, R14 ;  /* 0x000000ffff037224 */ /* 0x000fce00078e000e */
[----:B------:R-:W-:Y:S05]  /*27100*/  WARPSYNC.COLLECTIVE R15, `(.L_x_8967) ;  /* 0x000000000f087348 */ /* 0x000fea0003c00000 */
[----:B------:R0:W1:Y:S02]  /*27110*/  SHFL.IDX P6, R14, R13, R12, R11 ;  /* 0x0000000c0d0e7389 */ /* 0x00006400000c000b */
[----:B01----:R-:W-:Y:S01]  /*27120*/  ENDCOLLECTIVE ;  /* 0x000000000000791b */ /* 0x003fe20003800000 */
.L_x_8967:
        /* <DEDUP_REMOVED lines=29> */
.L_x_8968:
[----:B------:R-:W-:Y:S02]  /*27300*/  IMAD.MOV.U32 R13, RZ, RZ, R5 ;  /* 0x000000ffff0d7224 */ /* 0x000fe400078e0005 */
[----:B------:R-:W-:-:S07]  /*27310*/  IMAD.MOV.U32 R7, RZ, RZ, R14 ;  /* 0x000000ffff077224 */ /* 0x000fce00078e000e */
[----:B------:R-:W-:Y:S05]  /*27320*/  WARPSYNC.COLLECTIVE R15, `(.L_x_8969) ;  /* 0x000000000f087348 */ /* 0x000fea0003c00000 */
[----:B------:R0:W1:Y:S02]  /*27330*/  SHFL.IDX P6, R14, R13, R12, R11 ;  /* 0x0000000c0d0e7389 */ /* 0x00006400000c000b */
[----:B01----:R-:W-:Y:S01]  /*27340*/  ENDCOLLECTIVE ;  /* 0x000000000000791b */ /* 0x003fe20003800000 */
.L_x_8969:
        /* <DEDUP_REMOVED lines=29> */
.L_x_8970:
[----:B------:R-:W-:Y:S02]  /*27520*/  IMAD.MOV.U32 R13, RZ, RZ, R5 ;  /* 0x000000ffff0d7224 */ /* 0x000fe400078e0005 */
[----:B------:R-:W-:-:S07]  /*27530*/  IMAD.MOV.U32 R6, RZ, RZ, R14 ;  /* 0x000000ffff067224 */ /* 0x000fce00078e000e */
[----:B------:R-:W-:Y:S05]  /*27540*/  WARPSYNC.COLLECTIVE R15, `(.L_x_8971) ;  /* 0x000000000f087348 */ /* 0x000fea0003c00000 */
[----:B------:R0:W1:Y:S02]  /*27550*/  SHFL.IDX P6, R14, R13, R12, R11 ;  /* 0x0000000c0d0e7389 */ /* 0x00006400000c000b */
[----:B01----:R-:W-:Y:S01]  /*27560*/  ENDCOLLECTIVE ;  /* 0x000000000000791b */ /* 0x003fe20003800000 */
.L_x_8971:
[----:B------:R-:W-:Y:S01]  /*27570*/  IMAD.MOV.U32 R2, RZ, RZ, R14 ;  /* 0x000000ffff027224 */ /* 0x000fe200078e000e */
[----:B------:R-:W-:Y:S06]  /*27580*/  BRA `(.L_x_8972) ;  /* 0xffffffa400607947 */ /* 0x000fec000383ffff */
.L_x_8839:
[----:B0-----:R0:W1:Y:S02]  /*27590*/  SYNCS.PHASECHK.TRANS64.TRYWAIT P0, [R6+URZ+0x38840], R25 ;  /* 0x03884019060075a7 */ /* 0x001064000800017f */
[----:B-1----:R-:W-:Y:S05]  /*275a0*/  @!P0 NANOSLEEP.SYNCS 0x989680 ;  /* 0x009896800000895d */ /* 0x002fea0003900000 */
[----:B------:R-:W1:Y:S02]  /*275b0*/  @!P0 SYNCS.PHASECHK.TRANS64 P0, [R6+URZ+0x38840], R25 ;  /* 0x03884019060085a7 */ /* 0x000e64000800007f */
[----:B-1----:R-:W-:Y:S05]  /*275c0*/  @!P0 BRA `(.L_x_8839) ;  /* 0xfffffffc00f08947 */ /* 0x002fea000383ffff */
[----:B------:R-:W-:Y:S05]  /*275d0*/  BRA `(.L_x_8973) ;  /* 0xffffffa800ec7947 */ /* 0x000fea000383ffff */
.L_x_8840:
        /* <DEDUP_REMOVED lines=8> */
.L_x_8975:
[----:B------:R-:W-:Y:S05]  /*27660*/  BSYNC B1 ;  /* 0x0000000000017941 */ /* 0x000fea0003800000 */
.L_x_8974:
        /* <DEDUP_REMOVED lines=9> */
.L_x_8976:
[----:B------:R-:W-:Y:S02]  /*27700*/  IMAD.MOV.U32 R13, RZ, RZ, R26 ;  /* 0x000000ffff0d7224 */ /* 0x000fe400078e001a */
[----:B------:R-:W-:Y:S02]  /*27710*/  IMAD.MOV.U32 R12, RZ, RZ, 0x1 ;  /* 0x00000001ff0c7424 */ /* 0x000fe400078e00ff */
[----:B------:R-:W-:-:S07]  /*27720*/  IMAD.MOV.U32 R2, RZ, RZ, R14 ;  /* 0x000000ffff027224 */ /* 0x000fce00078e000e */
[----:B------:R-:W-:Y:S05]  /*27730*/  WARPSYNC.COLLECTIVE R15, `(.L_x_8977) ;  /* 0x000000000f087348 */ /* 0x000fea0003c00000 */
[----:B------:R0:W1:Y:S02]  /*27740*/  SHFL.IDX P6, R14, R13, R12, R11 ;  /* 0x0000000c0d0e7389 */ /* 0x00006400000c000b */
[----:B01----:R-:W-:Y:S01]  /*27750*/  ENDCOLLECTIVE ;  /* 0x000000000000791b */ /* 0x003fe20003800000 */
.L_x_8977:
        /* <DEDUP_REMOVED lines=11> */
.L_x_8978:
[----:B------:R-:W-:Y:S02]  /*27810*/  IMAD.MOV.U32 R13, RZ, RZ, R26 ;  /* 0x000000ffff0d7224 */ /* 0x000fe400078e001a */
[----:B------:R-:W-:Y:S02]  /*27820*/  IMAD.MOV.U32 R12, RZ, RZ, 0x2 ;  /* 0x00000002ff0c7424 */ /* 0x000fe400078e00ff */
[----:B------:R-:W-:-:S07]  /*27830*/  IMAD.MOV.U32 R2, RZ, RZ, R14 ;  /* 0x000000ffff027224 */ /* 0x000fce00078e000e */
[----:B------:R-:W-:Y:S05]  /*27840*/  WARPSYNC.COLLECTIVE R15, `(.L_x_8979) ;  /* 0x000000000f087348 */ /* 0x000fea0003c00000 */
[----:B------:R0:W1:Y:S02]  /*27850*/  SHFL.IDX P6, R14, R13, R12, R11 ;  /* 0x0000000c0d0e7389 */ /* 0x00006400000c000b */
[----:B01----:R-:W-:Y:S01]  /*27860*/  ENDCOLLECTIVE ;  /* 0x000000000000791b */ /* 0x003fe20003800000 */
.L_x_8979:
        /* <DEDUP_REMOVED lines=11> */
.L_x_8980:
[----:B------:R-:W-:Y:S02]  /*27920*/  IMAD.MOV.U32 R13, RZ, RZ, R26 ;  /* 0x000000ffff0d7224 */ /* 0x000fe400078e001a */
[----:B------:R-:W-:Y:S02]  /*27930*/  IMAD.MOV.U32 R12, RZ, RZ, 0x3 ;  /* 0x00000003ff0c7424 */ /* 0x000fe400078e00ff */
[----:B------:R-:W-:-:S07]  /*27940*/  IMAD.MOV.U32 R2, RZ, RZ, R14 ;  /* 0x000000ffff027224 */ /* 0x000fce00078e000e */
[----:B------:R-:W-:Y:S05]  /*27950*/  WARPSYNC.COLLECTIVE R15, `(.L_x_8981) ;  /* 0x000000000f087348 */ /* 0x000fea0003c00000 */
[----:B------:R0:W1:Y:S02]  /*27960*/  SHFL.IDX P6, R14, R13, R12, R11 ;  /* 0x0000000c0d0e7389 */ /* 0x00006400000c000b */
[----:B01----:R-:W-:Y:S01]  /*27970*/  ENDCOLLECTIVE ;  /* 0x000000000000791b */ /* 0x003fe20003800000 */
.L_x_8981:
        /* <DEDUP_REMOVED lines=11> */
.L_x_8982:
[----:B------:R-:W-:Y:S01]  /*27a30*/  IMAD.MOV.U32 R2, RZ, RZ, R14 ;  /* 0x000000ffff027224 */ /* 0x000fe200078e000e */
[----:B------:R-:W-:Y:S06]  /*27a40*/  BRA `(.L_x_8983) ;  /* 0xffffffa800747947 */ /* 0x000fec000383ffff */
.L_x_8845:
[----:B---3--:R3:W4:Y:S02]  /*27a50*/  SYNCS.PHASECHK.TRANS64.TRYWAIT P0, [R6+URZ+0x38860], R25 ;  /* 0x03886019060075a7 */ /* 0x008724000800017f */
[----:B----4-:R-:W-:Y:S05]  /*27a60*/  @!P0 NANOSLEEP.SYNCS 0x989680 ;  /* 0x009896800000895d */ /* 0x010fea0003900000 */
[----:B------:R-:W4:Y:S02]  /*27a70*/  @!P0 SYNCS.PHASECHK.TRANS64 P0, [R6+URZ+0x38860], R25 ;  /* 0x03886019060085a7 */ /* 0x000f24000800007f */
[----:B----4-:R-:W-:Y:S05]  /*27a80*/  @!P0 BRA `(.L_x_8845) ;  /* 0xfffffffc00f08947 */ /* 0x010fea000383ffff */
[----:B------:R-:W-:Y:S05]  /*27a90*/  BRA `(.L_x_8984) ;  /* 0xffffffa800c47947 */ /* 0x000fea000383ffff */
.L_x_8846:
        /* <DEDUP_REMOVED lines=8> */
.L_x_8986:
[----:B------:R-:W-:Y:S05]  /*27b20*/  BSYNC B1 ;  /* 0x0000000000017941 */ /* 0x000fea0003800000 */
.L_x_8985:
        /* <DEDUP_REMOVED lines=13> */
.L_x_8987:
        /* <DEDUP_REMOVED lines=17> */
.L_x_8988:
        /* <DEDUP_REMOVED lines=16> */
.L_x_8989:
        /* <DEDUP_REMOVED lines=19> */
.L_x_8990:
        /* <DEDUP_REMOVED lines=14> */
.L_x_8991:
        /* <DEDUP_REMOVED lines=16> */
.L_x_8992:
        /* <DEDUP_REMOVED lines=14> */
.L_x_8993:
[----:B------:R-:W-:Y:S05]  /*28200*/  BRA `(.L_x_8994) ;  /* 0xffffffa800287947 */ /* 0x000fea000383ffff */
.L_x_8854:
        /* <DEDUP_REMOVED lines=8> */
.L_x_8996:
[----:B------:R-:W-:Y:S05]  /*28290*/  BSYNC B0 ;  /* 0x0000000000007941 */ /* 0x000fea0003800000 */
.L_x_8995:
        /* <DEDUP_REMOVED lines=9> */
.L_x_8997:
        /* <DEDUP_REMOVED lines=23> */
.L_x_8998:
[----:B------:R-:W-:Y:S01]  /*284a0*/  IMAD.MOV.U32 R12, RZ, RZ, 0x2 ;  /* 0x00000002ff0c7424 */ /* 0x000fe200078e00ff */
[----:B------:R-:W-:-:S05]  /*284b0*/  SEL R4, R14, RZ, P1 ;  /* 0x000000ff0e047207 */ /* 0x000fca0000800000 */
[----:B------:R-:W-:-:S04]  /*284c0*/  IMAD.IADD R4, R13, 0x1, R4 ;  /* 0x000000010d047824 */ /* 0x000fc800078e0204 */
[----:B------:R-:W-:-:S07]  /*284d0*/  IMAD.MOV.U32 R13, RZ, RZ, R4 ;  /* 0x000000ffff0d7224 */ /* 0x000fce00078e0004 */
[----:B------:R-:W-:Y:S05]  /*284e0*/  WARPSYNC.COLLECTIVE R15, `(.L_x_8999) ;  /* 0x000000000f087348 */ /* 0x000fea0003c00000 */
[----:B------:R0:W1:Y:S02]  /*284f0*/  SHFL.UP P6, R14, R13, R12, R11 ;  /* 0x0400000c0d0e7389 */ /* 0x00006400000c000b */
[----:B01----:R-:W-:Y:S01]  /*28500*/  ENDCOLLECTIVE ;  /* 0x000000000000791b */ /* 0x003fe20003800000 */
.L_x_8999:
[----:B------:R-:W-:Y:S01]  /*28510*/  IMAD.MOV.U32 R12, RZ, RZ, 0x4 ;  /* 0x00000004ff0c7424 */ /* 0x000fe200078e00ff */
[----:B------:R-:W-:-:S05]  /*28520*/  SEL R3, R14, RZ, P2 ;  /* 0x000000ff0e037207 */ /* 0x000fca0001000000 */
[----:B------:R-:W-:-:S04]  /*28530*/  IMAD.IADD R2, R4, 0x1, R3 ;  /* 0x0000000104027824 */ /* 0x000fc800078e0203 */
[----:B------:R-:W-:-:S07]  /*28540*/  IMAD.MOV.U32 R13, RZ, RZ, R2 ;  /* 0x000000ffff0d7224 */ /* 0x000fce00078e0002 */
[----:B------:R-:W-:Y:S05]  /*28550*/  WARPSYNC.COLLECTIVE R15, `(.L_x_9000) ;  /* 0x000000000f087348 */ /* 0x000fea0003c00000 */
[----:B------:R0:W1:Y:S02]  /*28560*/  SHFL.UP P6, R14, R13, R12, R11 ;  /* 0x0400000c0d0e7389 */ /* 0x00006400000c000b */
[----:B01----:R-:W-:Y:S01]  /*28570*/  ENDCOLLECTIVE ;  /* 0x000000000000791b */ /* 0x003fe20003800000 */
.L_x_9000:
[----:B------:R-:W-:Y:S01]  /*28580*/  IMAD.MOV.U32 R12, RZ, RZ, 0x8 ;  /* 0x00000008ff0c7424 */ /* 0x000fe200078e00ff */
[----:B------:R-:W-:-:S05]  /*28590*/  SEL R3, R14, RZ, P3 ;  /* 0x000000ff0e037207 */ /* 0x000fca0001800000 */
[----:B------:R-:W-:-:S04]  /*285a0*/  IMAD.IADD R3, R2, 0x1, R3 ;  /* 0x0000000102037824 */ /* 0x000fc800078e0203 */
[----:B------:R-:W-:-:S07]  /*285b0*/  IMAD.MOV.U32 R13, RZ, RZ, R3 ;  /* 0x000000ffff0d7224 */ /* 0x000fce00078e0003 */
[----:B------:R-:W-:Y:S05]  /*285c0*/  WARPSYNC.COLLECTIVE R15, `(.L_x_9001) ;  /* 0x000000000f087348 */ /* 0x000fea0003c00000 */
[----:B------:R0:W1:Y:S02]  /*285d0*/  SHFL.UP P6, R14, R13, R12, R11 ;  /* 0x0400000c0d0e7389 */ /* 0x00006400000c000b */
[----:B01----:R-:W-:Y:S01]  /*285e0*/  ENDCOLLECTIVE ;  /* 0x000000000000791b */ /* 0x003fe20003800000 */
.L_x_9001:
[----:B------:R-:W-:Y:S01]  /*285f0*/  IMAD.MOV.U32 R12, RZ, RZ, 0x10 ;  /* 0x00000010ff0c7424 */ /* 0x000fe200078e00ff */
[----:B------:R-:W-:-:S05]  /*28600*/  SEL R4, R14, RZ, P4 ;  /* 0x000000ff0e047207 */ /* 0x000fca0002000000 */
[----:B------:R-:W-:-:S04]  /*28610*/  IMAD.IADD R4, R3, 0x1, R4 ;  /* 0x0000000103047824 */ /* 0x000fc800078e0204 */
[----:B------:R-:W-:-:S07]  /*28620*/  IMAD.MOV.U32 R13, RZ, RZ, R4 ;  /* 0x000000ffff0d7224 */ /* 0x000fce00078e0004 */
[----:B------:R-:W-:Y:S05]  /*28630*/  WARPSYNC.COLLECTIVE R15, `(.L_x_9002) ;  /* 0x000000000f087348 */ /* 0x000fea0003c00000 */
[----:B------:R0:W1:Y:S02]  /*28640*/  SHFL.UP P6, R14, R13, R12, R11 ;  /* 0x0400000c0d0e7389 */ /* 0x00006400000c000b */
[----:B01----:R-:W-:Y:S01]  /*28650*/  ENDCOLLECTIVE ;  /* 0x000000000000791b */ /* 0x003fe20003800000 */
.L_x_9002:
        /* <DEDUP_REMOVED lines=8> */
.L_x_9003:
[----:B------:R-:W-:Y:S05]  /*286e0*/  BRA `(.L_x_9004) ;  /* 0xffffffa800c47947 */ /* 0x000fea000383ffff */
.L_x_8857:
[----:B------:R-:W-:Y:S01]  /*286f0*/  BSSY B0, `(.L_x_9005) ;  /* 0x0000007000007945 */ /* 0x000fe20003800000 */
[----:B------:R-:W-:Y:S02]  /*28700*/  IMAD.MOV.U32 R12, RZ, RZ, 0x1 ;  /* 0x00000001ff0c7424 */ /* 0x000fe400078e00ff */
[----:B------:R-:W-:Y:S02]  /*28710*/  IMAD.MOV.U32 R11, RZ, RZ, RZ ;  /* 0x000000ffff0b7224 */ /* 0x000fe400078e00ff */
[----:B------:R-:W-:-:S07]  /*28720*/  IMAD.MOV.U32 R15, RZ, RZ, -0x1 ;  /* 0xffffffffff0f7424 */ /* 0x000fce00078e00ff */
[----:B------:R-:W-:Y:S05]  /*28730*/  WARPSYNC.COLLECTIVE R15, `(.L_x_9006) ;  /* 0x000000000f087348 */ /* 0x000fea0003c00000 */
[----:B------:R0:W1:Y:S02]  /*28740*/  SHFL.UP P6, R14, R13, R12, R11 ;  /* 0x0400000c0d0e7389 */ /* 0x00006400000c000b */
[----:B01----:R-:W-:Y:S01]  /*28750*/  ENDCOLLECTIVE ;  /* 0x000000000000791b */ /* 0x003fe20003800000 */
.L_x_9006:
[----:B------:R-:W-:Y:S05]  /*28760*/  BSYNC B0 ;  /* 0x0000000000007941 */ /* 0x000fea0003800000 */
.L_x_9005:
        /* <DEDUP_REMOVED lines=8> */
.L_x_9007:
[----:B------:R-:W-:Y:S01]  /*287f0*/  IMAD.MOV.U32 R12, RZ, RZ, 0x4 ;  /* 0x00000004ff0c7424 */ /* 0x000fe200078e00ff */
[----:B------:R-:W-:-:S05]  /*28800*/  SEL R2, R14, RZ, P2 ;  /* 0x000000ff0e027207 */ /* 0x000fca0001000000 */
[----:B------:R-:W-:-:S04]  /*28810*/  IMAD.IADD R2, R13, 0x1, R2 ;  /* 0x000000010d027824 */ /* 0x000fc800078e0202 */
[----:B------:R-:W-:-:S07]  /*28820*/  IMAD.MOV.U32 R13, RZ, RZ, R2 ;  /* 0x000000ffff0d7224 */ /* 0x000fce00078e0002 */
[----:B------:R-:W-:Y:S05]  /*28830*/  WARPSYNC.COLLECTIVE R15, `(.L_x_9008) ;  /* 0x000000000f087348 */ /* 0x000fea0003c00000 */
[----:B------:R0:W1:Y:S02]  /*28840*/  SHFL.UP P6, R14, R13, R12, R11 ;  /* 0x0400000c0d0e7389 */ /* 0x00006400000c000b */
[----:B01----:R-:W-:Y:S01]  /*28850*/  ENDCOLLECTIVE ;  /* 0x000000000000791b */ /* 0x003fe20003800000 */
.L_x_9008:
[----:B------:R-:W-:Y:S01]  /*28860*/  IMAD.MOV.U32 R12, RZ, RZ, 0x8 ;  /* 0x00000008ff0c7424 */ /* 0x000fe200078e00ff */
[----:B------:R-:W-:-:S05]  /*28870*/  SEL R3, R14, RZ, P3 ;  /* 0x000000ff0e037207 */ /* 0x000fca0001800000 */
[----:B------:R-:W-:-:S04]  /*28880*/  IMAD.IADD R3, R2, 0x1, R3 ;  /* 0x0000000102037824 */ /* 0x000fc800078e0203 */
[----:B------:R-:W-:-:S07]  /*28890*/  IMAD.MOV.U32 R13, RZ, RZ, R3 ;  /* 0x000000ffff0d7224 */ /* 0x000fce00078e0003 */
[----:B------:R-:W-:Y:S05]  /*288a0*/  WARPSYNC.COLLECTIVE R15, `(.L_x_9009) ;  /* 0x000000000f087348 */ /* 0x000fea0003c00000 */
[----:B------:R0:W1:Y:S02]  /*288b0*/  SHFL.UP P6, R14, R13, R12, R11 ;  /* 0x0400000c0d0e7389 */ /* 0x00006400000c000b */
[----:B01----:R-:W-:Y:S01]  /*288c0*/  ENDCOLLECTIVE ;  /* 0x000000000000791b */ /* 0x003fe20003800000 */
.L_x_9009:
[----:B------:R-:W-:Y:S01]  /*288d0*/  IMAD.MOV.U32 R12, RZ, RZ, 0x10 ;  /* 0x00000010ff0c7424 */ /* 0x000fe200078e00ff */
[----:B------:R-:W-:-:S05]  /*288e0*/  SEL R4, R14, RZ, P4 ;  /* 0x000000ff0e047207 */ /* 0x000fca0002000000 */
[----:B------:R-:W-:-:S04]  /*288f0*/  IMAD.IADD R4, R3, 0x1, R4 ;  /* 0x0000000103047824 */ /* 0x000fc800078e0204 */
[----:B------:R-:W-:-:S07]  /*28900*/  IMAD.MOV.U32 R13, RZ, RZ, R4 ;  /* 0x000000ffff0d7224 */ /* 0x000fce00078e0004 */
[----:B------:R-:W-:Y:S05]  /*28910*/  WARPSYNC.COLLECTIVE R15, `(.L_x_9010) ;  /* 0x000000000f087348 */ /* 0x000fea0003c00000 */
[----:B------:R0:W1:Y:S02]  /*28920*/  SHFL.UP P6, R14, R13, R12, R11 ;  /* 0x0400000c0d0e7389 */ /* 0x00006400000c000b */
[----:B01----:R-:W-:Y:S01]  /*28930*/  ENDCOLLECTIVE ;  /* 0x000000000000791b */ /* 0x003fe20003800000 */
.L_x_9010:
        /* <DEDUP_REMOVED lines=8> */
.L_x_9011:
[----:B------:R-:W-:Y:S05]  /*289c0*/  BRA `(.L_x_9012) ;  /* 0xffffffa800b07947 */ /* 0x000fea000383ffff */
.L_x_8859:
[----:B------:R-:W-:Y:S01]  /*289d0*/  BSSY B0, `(.L_x_9013) ;  /* 0x0000006000007945 */ /* 0x000fe20003800000 */
[----:B------:R-:W-:Y:S01]  /*289e0*/  PLOP3.LUT P6, PT, P6, PT, PT, 0x8, 0x0 ;  /* 0x000000000000781c */ /* 0x000fe200037ce170 */
[----:B------:R-:W-:-:S12]  /*289f0*/  IMAD.MOV.U32 R15, RZ, RZ, -0x1 ;  /* 0xffffffffff0f7424 */ /* 0x000fd800078e00ff */
[----:B0-----:R-:W-:Y:S05]  /*28a00*/  WARPSYNC.COLLECTIVE R15, `(.L_x_9014) ;  /* 0x000000000f087348 */ /* 0x001fea0003c00000 */
[----:B------:R-:W-:Y:S01]  /*28a10*/  VOTE.ANY R14, PT, P6 ;  /* 0x00000000000e7806 */ /* 0x000fe200030e0100 */
[----:B0-----:R-:W-:Y:S06]  /*28a20*/  ENDCOLLECTIVE ;  /* 0x000000000000791b */ /* 0x001fec0003800000 */
.L_x_9014:
[----:B------:R-:W-:Y:S05]  /*28a30*/  BSYNC B0 ;  /* 0x0000000000007941 */ /* 0x000fea0003800000 */
.L_x_9013:
        /* <DEDUP_REMOVED lines=10> */
.L_x_9015:
[----:B------:R-:W-:Y:S02]  /*28ae0*/  IMAD.MOV.U32 R13, RZ, RZ, R5 ;  /* 0x000000ffff0d7224 */ /* 0x000fe400078e0005 */
[----:B------:R-:W-:-:S07]  /*28af0*/  IMAD.MOV.U32 R25, RZ, RZ, R14 ;  /* 0x000000ffff197224 */ /* 0x000fce00078e000e */
[----:B------:R-:W-:Y:S05]  /*28b00*/  WARPSYNC.COLLECTIVE R15, `(.L_x_9016) ;  /* 0x000000000f087348 */ /* 0x000fea0003c00000 */
[----:B------:R0:W1:Y:S02]  /*28b10*/  SHFL.IDX P6, R14, R13, R12, R11 ;  /* 0x0000000c0d0e7389 */ /* 0x00006400000c000b */
[----:B01----:R-:W-:Y:S01]  /*28b20*/  ENDCOLLECTIVE ;  /* 0x000000000000791b */ /* 0x003fe20003800000 */
.L_x_9016:
[----:B------:R-:W-:Y:S01]  /*28b30*/  IMAD.MOV.U32 R5, RZ, RZ, R14 ;  /* 0x000000ffff057224 */ /* 0x000fe200078e000e */
[----:B------:R-:W-:Y:S06]  /*28b40*/  BRA `(.L_x_9017) ;  /* 0xffffffa800907947 */ /* 0x000fec000383ffff */
.L_x_8861:
[----:B------:R-:W-:Y:S01]  /*28b50*/  BSSY B0, `(.L_x_9018) ;  /* 0x0000007000007945 */ /* 0x000fe20003800000 */
[----:B------:R-:W-:Y:S02]  /*28b60*/  IMAD.MOV.U32 R13, RZ, RZ, R2 ;  /* 0x000000ffff0d7224 */ /* 0x000fe400078e0002 */
[----:B------:R-:W-:Y:S02]  /*28b70*/  IMAD.MOV.U32 R11, RZ, RZ, 0x1f ;  /* 0x0000001fff0b7424 */ /* 0x000fe400078e00ff */
[----:B------:R-:W-:-:S07]  /*28b80*/  IMAD.MOV.U32 R15, RZ, RZ, -0x1 ;  /* 0xffffffffff0f7424 */ /* 0x000fce00078e00ff */
[----:B0123--:R-:W-:Y:S05]  /*28b90*/  WARPSYNC.COLLECTIVE R15, `(.L_x_9019) ;  /* 0x000000000f087348 */ /* 0x00ffea0003c00000 */
[----:B------:R4:W0:Y:S02]  /*28ba0*/  SHFL.IDX P6, R14, R13, R12, R11 ;  /* 0x0000000c0d0e7389 */ /* 0x00082400000c000b */
[----:B01234-:R-:W-:Y:S01]  /*28bb0*/  ENDCOLLECTIVE ;  /* 0x000000000000791b */ /* 0x01ffe20003800000 */
.L_x_9019:
[----:B------:R-:W-:Y:S05]  /*28bc0*/  BSYNC B0 ;  /* 0x0000000000007941 */ /* 0x000fea0003800000 */
.L_x_9018:
[----:B------:R-:W-:Y:S01]  /*28bd0*/  IMAD.MOV.U32 R24, RZ, RZ, R14 ;  /* 0x000000ffff187224 */ /* 0x000fe200078e000e */
[----:B------:R-:W-:Y:S06]  /*28be0*/  BRA `(.L_x_8860) ;  /* 0xffffffa800807947 */ /* 0x000fec000383ffff */
.L_x_8867:
[----:B0-----:R0:W1:Y:S02]  /*28bf0*/  SYNCS.PHASECHK.TRANS64.TRYWAIT P0, [R7+URZ+0x38820], R0 ;  /* 0x03882000070075a7 */ /* 0x001064000800017f */
[----:B-1----:R-:W-:Y:S05]  /*28c00*/  @!P0 NANOSLEEP.SYNCS 0x989680 ;  /* 0x009896800000895d */ /* 0x002fea0003900000 */
[----:B------:R-:W1:Y:S02]  /*28c10*/  @!P0 SYNCS.PHASECHK.TRANS64 P0, [R7+URZ+0x38820], R0 ;  /* 0x03882000070085a7 */ /* 0x000e64000800007f */
[----:B-1----:R-:W-:Y:S05]  /*28c20*/  @!P0 BRA `(.L_x_8867) ;  /* 0xfffffffc00f08947 */ /* 0x002fea000383ffff */
[----:B------:R-:W-:Y:S05]  /*28c30*/  BRA `(.L_x_9020) ;  /* 0xffffffb000dc7947 */ /* 0x000fea000383ffff */
.L_x_8868:
        /* <DEDUP_REMOVED lines=8> */
[----:B0-23--:R-:W-:Y:S05]  /*28cc0*/  WARPSYNC.COLLECTIVE R15, `(.L_x_9022) ;  /* 0x000000000f087348 */ /* 0x00dfea0003c00000 */
[----:B------:R1:W4:Y:S02]  /*28cd0*/  SHFL.IDX P6, R14, R13, R12, R11 ;  /* 0x0000000c0d0e7389 */ /* 0x00032400000c000b */
[----:B01234-:R-:W-:Y:S01]  /*28ce0*/  ENDCOLLECTIVE ;  /* 0x000000000000791b */ /* 0x01ffe20003800000 */
.L_x_9022:
[----:B------:R-:W-:Y:S05]  /*28cf0*/  BSYNC B0 ;  /* 0x0000000000007941 */ /* 0x000fea0003800000 */
.L_x_9021:
[----:B------:R-:W-:Y:S05]  /*28d00*/  BRA `(.L_x_9023) ;  /* 0xffffffb000c47947 */ /* 0x000fea000383ffff */
.L_x_8869:
[----:B------:R-:W-:Y:S01]  /*28d10*/  BSSY B0, `(.L_x_9024) ;  /* 0x0000006000007945 */ /* 0x000fe20003800000 */
[----:B------:R-:W-:-:S07]  /*28d20*/  IMAD.MOV.U32 R15, RZ, RZ, -0x1 ;  /* 0xffffffffff0f7424 */ /* 0x000fce00078e00ff */
[----:B0-23--:R-:W-:Y:S05]  /*28d30*/  WARPSYNC.COLLECTIVE R15, `(.L_x_9025) ;  /* 0x000000000f0c7348 */ /* 0x00dfea0003c00000 */
[----:B------:R-:W-:Y:S02]  /*28d40*/  ELECT P6, UR62, PT ;  /* 0x00000000003e782f */ /* 0x000fe400038c0000 */
[----:B------:R-:W-:Y:S01]  /*28d50*/  MOV R14, UR62 ;  /* 0x0000003e000e7c02 */ /* 0x000fe20008000f00 */
[----:B0-23--:R-:W-:Y:S10]  /*28d60*/  ENDCOLLECTIVE ;  /* 0x000000000000791b */ /* 0x00dff40003800000 */
.L_x_9025:
[----:B------:R-:W-:Y:S05]  /*28d70*/  BSYNC B0 ;  /* 0x0000000000007941 */ /* 0x000fea0003800000 */
.L_x_9024:
[----:B------:R-:W-:Y:S05]  /*28d80*/  BRA `(.L_x_9026) ;  /* 0xffffffb000b87947 */ /* 0x000fea000383ffff */
.L_x_8871:
[----:B0-----:R0:W1:Y:S02]  /*28d90*/  SYNCS.PHASECHK.TRANS64.TRYWAIT P1, [R5+URZ+0x38840], R0 ;  /* 0x03884000050075a7 */ /* 0x001064000802017f */
[----:B-1----:R-:W-:Y:S05]  /*28da0*/  @!P1 NANOSLEEP.SYNCS 0x989680 ;  /* 0x009896800000995d */ /* 0x002fea0003900000 */
[----:B------:R-:W1:Y:S02]  /*28db0*/  @!P1 SYNCS.PHASECHK.TRANS64 P1, [R5+URZ+0x38840], R0 ;  /* 0x03884000050095a7 */ /* 0x000e64000802007f */
[----:B-1----:R-:W-:Y:S05]  /*28dc0*/  @!P1 BRA `(.L_x_8871) ;  /* 0xfffffffc00f09947 */ /* 0x002fea000383ffff */
[----:B------:R-:W-:Y:S05]  /*28dd0*/  BRA `(.L_x_9027) ;  /* 0xffffffb000d87947 */ /* 0x000fea000383ffff */
.L_x_8873:
[----:B-1----:R1:W4:Y:S02]  /*28de0*/  SYNCS.PHASECHK.TRANS64.TRYWAIT P1, [R3+URZ+0x38840], R2 ;  /* 0x03884002030075a7 */ /* 0x002324000802017f */
[----:B----4-:R-:W-:Y:S05]  /*28df0*/  @!P1 NANOSLEEP.SYNCS 0x989680 ;  /* 0x009896800000995d */ /* 0x010fea0003900000 */
[----:B------:R-:W4:Y:S02]  /*28e00*/  @!P1 SYNCS.PHASECHK.TRANS64 P1, [R3+URZ+0x38840], R2 ;  /* 0x03884002030095a7 */ /* 0x000f24000802007f */
[----:B----4-:R-:W-:Y:S05]  /*28e10*/  @!P1 BRA `(.L_x_8873) ;  /* 0xfffffffc00f09947 */ /* 0x010fea000383ffff */
[----:B------:R-:W-:Y:S05]  /*28e20*/  BRA `(.L_x_9028) ;  /* 0xffffffb000e47947 */ /* 0x000fea000383ffff */
.L_x_8875:
[----:B----4-:R4:W0:Y:S02]  /*28e30*/  SYNCS.PHASECHK.TRANS64.TRYWAIT P1, [R5+URZ+0x38860], R0 ;  /* 0x03886000050075a7 */ /* 0x010824000802017f */
[----:B0-----:R-:W-:Y:S05]  /*28e40*/  @!P1 NANOSLEEP.SYNCS 0x989680 ;  /* 0x009896800000995d */ /* 0x001fea0003900000 */
[----:B------:R-:W0:Y:S02]  /*28e50*/  @!P1 SYNCS.PHASECHK.TRANS64 P1, [R5+URZ+0x38860], R0 ;  /* 0x03886000050095a7 */ /* 0x000e24000802007f */
[----:B0-----:R-:W-:Y:S05]  /*28e60*/  @!P1 BRA `(.L_x_8875) ;  /* 0xfffffffc00f09947 */ /* 0x001fea000383ffff */
[----:B------:R-:W-:Y:S05]  /*28e70*/  BRA `(.L_x_9029) ;  /* 0xffffffb000e07947 */ /* 0x000fea000383ffff */
.L_x_9030:
        /* <DEDUP_REMOVED lines=16> */
.L_x_15762:


//--------------------- .text._ZN7cutlass13device_kernelIN5flash11enable_sm90INS1_16FlashAttnFwdSm90INS1_25CollectiveMainloopFwdSm90ILi2EN4cute5tupleIJNS5_1CILi1EEES8_S8_EEENS6_IJNS7_ILi128EEENS7_ILi96EEENS7_ILi64EEEEEELi256ENS_10bfloat16_tEfNS_4arch4Sm90ELb0ELb0ELb1ELb0ELb1ELb0ELb0ELb1ELb0ELb1ELb1ELb0EEENS1_21CollectiveEpilogueFwdINS6_IJSA_NS7_ILi256EEESB_EEES9_SE_SG_Li256ELb0ELb1ELb1ELb0EEENS1_19SingleTileSchedulerILb0ELb1ELb1ELi128EEEEEEEEEvNT_6ParamsE --------------------------
	.section	.text._ZN7cutlass13device_kernelIN5flash11enable_sm90INS1_16FlashAttnFwdSm90INS1_25CollectiveMainloopFwdSm90ILi2EN4cute5tupleIJNS5_1CILi1EEES8_S8_EEENS6_IJNS7_ILi128EEENS7_ILi96EEENS7_ILi64EEEEEELi256ENS_10bfloat16_tEfNS_4arch4Sm90ELb0ELb0ELb1ELb0ELb1ELb0ELb0ELb1ELb0ELb1ELb1ELb0EEENS1_21CollectiveEpilogueFwdINS6_IJSA_NS7_ILi256EEESB_EEES9_SE_SG_Li256ELb0ELb1ELb1ELb0EEENS1_19SingleTileSchedulerILb0ELb1ELb1ELi128EEEEEEEEEvNT_6ParamsE,"ax",@progbits
	.align	128
.text._ZN7cutlass13device_kernelIN5flash11enable_sm90INS1_16FlashAttnFwdSm90INS1_25CollectiveMainloopFwdSm90ILi2EN4cute5tupleIJNS5_1CILi1EEES8_S8_EEENS6_IJNS7_ILi128EEENS7_ILi96EEENS7_ILi64EEEEEELi256ENS_10bfloat16_tEfNS_4arch4Sm90ELb0ELb0ELb1ELb0ELb1ELb0ELb0ELb1ELb0ELb1ELb1ELb0EEENS1_21CollectiveEpilogueFwdINS6_IJSA_NS7_ILi256EEESB_EEES9_SE_SG_Li256ELb0ELb1ELb1ELb0EEENS1_19SingleTileSchedulerILb0ELb1ELb1ELi128EEEEEEEEEvNT_6ParamsE:
        .type           _ZN7cutlass13device_kernelIN5flash11enable_sm90INS1_16FlashAttnFwdSm90INS1_25CollectiveMainloopFwdSm90ILi2EN4cute5tupleIJNS5_1CILi1EEES8_S8_EEENS6_IJNS7_ILi128EEENS7_ILi96EEENS7_ILi64EEEEEELi256ENS_10bfloat16_tEfNS_4arch4Sm90ELb0ELb0ELb1ELb0ELb1ELb0ELb0ELb1ELb0ELb1ELb1ELb0EEENS1_21CollectiveEpilogueFwdINS6_IJSA_NS7_ILi256EEESB_EEES9_SE_SG_Li256ELb0ELb1ELb1ELb0EEENS1_19SingleTileSchedulerILb0ELb1ELb1ELi128EEEEEEEEEvNT_6ParamsE,@function
        .size           _ZN7cutlass13device_kernelIN5flash11enable_sm90INS1_16FlashAttnFwdSm90INS1_25CollectiveMainloopFwdSm90ILi2EN4cute5tupleIJNS5_1CILi1EEES8_S8_EEENS6_IJNS7_ILi128EEENS7_ILi96EEENS7_ILi64EEEEEELi256ENS_10bfloat16_tEfNS_4arch4Sm90ELb0ELb0ELb1ELb0ELb1ELb0ELb0ELb1ELb0ELb1ELb1ELb0EEENS1_21CollectiveEpilogueFwdINS6_IJSA_NS7_ILi256EEESB_EEES9_SE_SG_Li256ELb0ELb1ELb1ELb0EEENS1_19SingleTileSchedulerILb0ELb1ELb1ELi128EEEEEEEEEvNT_6ParamsE,(.L_x_15763 - _ZN7cutlass13device_kernelIN5flash11enable_sm90INS1_16FlashAttnFwdSm90INS1_25CollectiveMainloopFwdSm90ILi2EN4cute5tupleIJNS5_1CILi1EEES8_S8_EEENS6_IJNS7_ILi128EEENS7_ILi96EEENS7_ILi64EEEEEELi256ENS_10bfloat16_tEfNS_4arch4Sm90ELb0ELb0ELb1ELb0ELb1ELb0ELb0ELb1ELb0ELb1ELb1ELb0EEENS1_21CollectiveEpilogueFwdINS6_IJSA_NS7_ILi256EEESB_EEES9_SE_SG_Li256ELb0ELb1ELb1ELb0EEENS1_19SingleTileSchedulerILb0ELb1ELb1ELi128EEEEEEEEEvNT_6ParamsE)
        .other          _ZN7cutlass13device_kernelIN5flash11enable_sm90INS1_16FlashAttnFwdSm90INS1_25CollectiveMainloopFwdSm90ILi2EN4cute5tupleIJNS5_1CILi1EEES8_S8_EEENS6_IJNS7_ILi128EEENS7_ILi96EEENS7_ILi64EEEEEELi256ENS_10bfloat16_tEfNS_4arch4Sm90ELb0ELb0ELb1ELb0ELb1ELb0ELb0ELb1ELb0ELb1ELb1ELb0EEENS1_21CollectiveEpilogueFwdINS6_IJSA_NS7_ILi256EEESB_EEES9_SE_SG_Li256ELb0ELb1ELb1ELb0EEENS1_19SingleTileSchedulerILb0ELb1ELb1ELi128EEEEEEEEEvNT_6ParamsE,@"STO_CUDA_ENTRY STV_DEFAULT"
_ZN7cutlass13device_kernelIN5flash11enable_sm90INS1_16FlashAttnFwdSm90INS1_25CollectiveMainloopFwdSm90ILi2EN4cute5tupleIJNS5_1CILi1EEES8_S8_EEENS6_IJNS7_ILi128EEENS7_ILi96EEENS7_ILi64EEEEEELi256ENS_10bfloat16_tEfNS_4arch4Sm90ELb0ELb0ELb1ELb0ELb1ELb0ELb0ELb1ELb0ELb1ELb1ELb0EEENS1_21CollectiveEpilogueFwdINS6_IJSA_NS7_ILi256EEESB_EEES9_SE_SG_Li256ELb0ELb1ELb1ELb0EEENS1_19SingleTileSchedulerILb0ELb1ELb1ELi128EEEEEEEEEvNT_6ParamsE:
        /* <DEDUP_REMOVED lines=9> */
[----:B------:R-:W-:-:S05]  /*0090*/  SHF.R.U32.HI R2, RZ, 0x7, R16 ;  /* 0x00000007ff027819 */ /* 0x000fca0000011610 */
[----:B------:R1:W2:Y:S04]  /*00a0*/  SHFL.IDX PT, R4, R2, RZ, 0x1f ;  /* 0x00001fff02047589 */ /* 0x0002a800000e0000 */
[----:B------:R-:W-:Y:S01]  /*00b0*/  VOTEU.ALL UP0, P0 ;  /* 0x00000000003f7886 */ /* 0x000fe20000000000 */
[----:B------:R-:W-:-:S04]  /*00c0*/  VOTEU.ALL UP1, P0 ;  /* 0x00000000003f7886 */ /* 0x000fc80000020000 */
[----:B------:R-:W3:Y:S01]  /*00d0*/  @!UP0 S2UR UR8, SR_CgaCtaId ;  /* 0x00000000000889c3 */ /* 0x000ee20000008800 */
[----:B------:R-:W-:Y:S01]  /*00e0*/  @!UP0 UMOV UR6, 0x400 ;  /* 0x0000040000068882 */ /* 0x000fe20000000000 */
[----:B------:R-:W-:-:S04]  /*00f0*/  @!UP0 UIADD3 UR4, -UR4, 0x100000, URZ ;  /* 0x0010000004048890 */ /* 0x000fc8000fffe13f */
[----:B------:R-:W-:Y:S02]  /*0100*/  @!UP0 USHF.L.U32 UR5, UR4, 0xb, URZ ;  /* 0x0000000b04058899 */ /* 0x000fe4000800063f */
[----:B------:R-:W-:Y:S02]  /*0110*/  @!UP0 USHF.L.U32 UR4, UR4, 0x1, URZ ;  /* 0x0000000104048899 */ /* 0x000fe4000800063f */
[----:B---3--:R-:W-:Y:S02]  /*0120*/  @!UP0 ULEA UR8, UR8, UR6, 0x18 ;  /* 0x0000000608088291 */ /* 0x008fe4000f8ec03f */
        /* <DEDUP_REMOVED lines=25> */
.L_x_9031:
        /* <DEDUP_REMOVED lines=22> */
.L_x_9032:
        /* <DEDUP_REMOVED lines=18> */
.L_x_9033:
        /* <DEDUP_REMOVED lines=22> */
.L_x_9034:
        /* <DEDUP_REMOVED lines=23> */
.L_x_9035:
        /* <DEDUP_REMOVED lines=9> */
.L_x_9038:
[----:B------:R-:W-:-:S08]  /*08a0*/  NOP ;  /* 0x0000000000007918 */ /* 0x000fd00000000000 */
[----:B------:R-:W0:Y:S02]  /*08b0*/  USETMAXREG.TRY_ALLOC.CTAPOOL UP0, 0xe8 ;  /* 0x000000e8000079c8 */ /* 0x000e240008000600 */
[----:B0-----:R-:W-:-:S13]  /*08c0*/  PLOP3.LUT P0, PT, PT, PT, UP0, 0x80, 0x0 ;  /* 0x000000000000781c */ /* 0x001fda0003f0f008 */
[----:B------:R-:W-:Y:S05]  /*08d0*/  @!P0 BRA `(.L_x_9038) ;  /* 0xfffffffc00f08947 */ /* 0x000fea000383ffff */
[----:B------:R-:W0:Y:S01]  /*08e0*/  S2UR UR6, SR_CTAID.Y ;  /* 0x00000000000679c3 */ /* 0x000e220000002600 */
[----:B------:R-:W-:-:S07]  /*08f0*/  ULDC UR7, c[0x0][0xc50] ;  /* 0x0003140000077ab9 */ /* 0x000fce0000000800 */
[----:B------:R-:W-:Y:S08]  /*0900*/  BAR.ARV 0x8, 0x180 ;  /* 0x0206000000007b1d */ /* 0x000ff00000002000 */
[----:B------:R-:W1:Y:S01]  /*0910*/  S2UR UR8, SR_CTAID.Z ;  /* 0x00000000000879c3 */ /* 0x000e620000002700 */
[----:B------:R-:W-:Y:S01]  /*0920*/  ISETP.NE.AND P0, PT, R2, 0x1, PT ;  /* 0x000000010200780c */ /* 0x000fe20003f05270 */
[----:B------:R-:W-:-:S11]  /*0930*/  UISETP.NE.AND UP0, UPT, UR7, 0x1, UPT ;  /* 0x000000010700788c */ /* 0x000fd6000bf05270 */
[----:B------:R-:W-:Y:S01]  /*0940*/  @UP0 ULDC UR4, c[0x0][0xc54] ;  /* 0x0003150000040ab9 */ /* 0x000fe20000000800 */
[----:B------:R-:W-:Y:S06]  /*0950*/  @!P0 BAR.ARV 0x9, 0x100 ;  /* 0x0244000000008b1d */ /* 0x000fec0000002000 */
[----:B0-----:R-:W-:Y:S01]  /*0960*/  UIMAD.WIDE.U32 UR4, UR6, UR4, URZ ;  /* 0x00000004060472a5 */ /* 0x001fe2000f8e003f */
[----:B------:R-:W-:Y:S01]  /*0970*/  @UP0 ULDC UR9, c[0x0][0xc58] ;  /* 0x0003160000090ab9 */ /* 0x000fe20000000800 */
[----:B------:R-:W-:Y:S01]  /*0980*/  UMOV UR38, UR6 ;  /* 0x0000000600267c82 */ /* 0x000fe20008000000 */
[----:B-1----:R-:W-:Y:S01]  /*0990*/  ISETP.LE.AND P0, PT, RZ, UR8, PT ;  /* 0x00000008ff007c0c */ /* 0x002fe2000bf03270 */
[----:B------:R-:W-:-:S04]  /*09a0*/  @UP0 USHF.R.U32.HI UR38, URZ, UR9, UR5 ;  /* 0x000000093f260299 */ /* 0x000fc80008011605 */
[----:B------:R-:W-:-:S04]  /*09b0*/  UIADD3 UR4, -UR38, URZ, URZ ;  /* 0x0000003f26047290 */ /* 0x000fc8000fffe13f */
[----:B------:R-:W-:-:S04]  /*09c0*/  UIMAD UR7, UR7, UR4, UR6 ;  /* 0x00000004070772a4 */ /* 0x000fc8000f8e0206 */
[----:B------:R-:W-:Y:S08]  /*09d0*/  @!P0 BRA `(.L_x_9039) ;  /* 0x000000b400188947 */ /* 0x000ff00003800000 */
[----:B------:R-:W-:Y:S01]  /*09e0*/  ULDC.64 UR4, c[0x0][0x418] ;  /* 0x0001060000047ab9 */ /* 0x000fe20000000a00 */
[----:B------:R-:W-:Y:S01]  /*09f0*/  ULDC UR42, c[0x0][0x424] ;  /* 0x00010900002a7ab9 */ /* 0x000fe20000000800 */
[----:B------:R-:W-:Y:S02]  /*0a00*/  UISETP.NE.U32.AND UP0, UPT, UR4, URZ, UPT ;  /* 0x0000003f0400728c */ /* 0x000fe4000bf05070 */
[----:B------:R-:W-:Y:S02]  /*0a10*/  ULOP3.LUT UR40, UR7, 0xffff, URZ, 0xc0, !UPT ;  /* 0x0000ffff07287892 */ /* 0x000fe4000f8ec03f */
[----:B------:R-:W-:Y:S01]  /*0a20*/  UISETP.NE.AND.EX UP0, UPT, UR5, URZ, UPT, UP0 ;  /* 0x0000003f0500728c */ /* 0x000fe2000bf05300 */
[----:B------:R-:W-:-:S03]  /*0a30*/  ULDC UR4, c[0x0][0x2f0] ;  /* 0x0000bc0000047ab9 */ /* 0x000fc60000000800 */
[----:B------:R-:W-:-:S04]  /*0a40*/  USEL UR42, UR42, 0x1, UP0 ;  /* 0x000000012a2a7887 */ /* 0x000fc80008000000 */
[----:B------:R-:W-:-:S04]  /*0a50*/  UIMAD UR42, UR42, UR4, URZ ;  /* 0x000000042a2a72a4 */ /* 0x000fc8000f8e023f */
[----:B------:R-:W-:Y:S02]  /*0a60*/  UISETP.GE.AND UP0, UPT, UR42, 0x1, UPT ;  /* 0x000000012a00788c */ /* 0x000fe4000bf06270 */
[----:B------:R-:W-:-:S04]  /*0a70*/  UIADD3 UR4, UR42, 0x5f, URZ ;  /* 0x0000005f2a047890 */ /* 0x000fc8000fffe03f */
[----:B------:R-:W-:Y:S01]  /*0a80*/  PLOP3.LUT P0, PT, PT, PT, UP0, 0x80, 0x0 ;  /* 0x000000000000781c */ /* 0x000fe20003f0f008 */
[----:B------:R-:W-:-:S04]  /*0a90*/  UIMAD.WIDE UR4, UR4, 0x2aaaaaab, URZ ;  /* 0x2aaaaaab040478a5 */ /* 0x000fc8000f8e023f */
[----:B------:R-:W-:-:S03]  /*0aa0*/  USHF.R.U32.HI UR6, URZ, 0x1f, UR5 ;  /* 0x0000001f3f067899 */ /* 0x000fc60008011605 */
[----:B------:R-:W-:Y:S01]  /*0ab0*/  UMOV UR4, URZ ;  /* 0x0000003f00047c82 */ /* 0x000fe20008000000 */
[----:B------:R-:W-:-:S04]  /*0ac0*/  ULEA.HI.SX32 UR6, UR5, UR6, 0x1c ;  /* 0x0000000605067291 */ /* 0x000fc8000f8fe23f */
[----:B------:R-:W-:Y:S08]  /*0ad0*/  @!P0 BRA `(.L_x_9040) ;  /* 0x0000000000908947 */ /* 0x000ff00003800000 */
        /* <DEDUP_REMOVED lines=11> */
[----:B------:R-:W-:-:S04]  /*0b90*/  IABS R5, R5 ;  /* 0x0000000500057213 */ /* 0x000fc80000000000 */
[----:B------:R-:W-:-:S04]  /*0ba0*/  MOV R4, R5 ;  /* 0x0000000500047202 */ /* 0x000fc80000000f00 */
[----:B------:R-:W-:-:S03]  /*0bb0*/  R2UR UR10, R4 ;  /* 0x00000000040a72ca */ /* 0x000fc600000e0000 */
        /* <DEDUP_REMOVED lines=22> */
.L_x_9040:
[----:B------:R-:W-:Y:S01]  /*0d20*/  UIMAD UR40, UR40, UR4, URZ ;  /* 0x00000004282872a4 */ /* 0x000fe2000f8e023f */
[----:B------:R-:W-:Y:S01]  /*0d30*/  IMAD.U32 R0, RZ, RZ, UR6 ;  /* 0x00000006ff007e24 */ /* 0x000fe2000f8e00ff */
[----:B------:R-:W-:Y:S01]  /*0d40*/  IADD3 R16, R16, -0x80, RZ ;  /* 0xffffff8010107810 */ /* 0x000fe20007ffe0ff */
        /* <DEDUP_REMOVED lines=107> */
.L_x_9042:
[----:B------:R-:W-:Y:S02]  /*1400*/  SHF.L.U32 R8, RZ, 0x1f, RZ ;  /* 0x0000001fff087819 */ /* 0x000fe400000006ff */
[----:B------:R-:W-:Y:S02]  /*1410*/  IADD3 R3, R2, 0x8, RZ ;  /* 0x0000000802037810 */ /* 0x000fe40007ffe0ff */
[----:B------:R-:W0:Y:S02]  /*1420*/  SYNCS.PHASECHK.TRANS64.TRYWAIT P0, [UR41+0x22800], R8 ;  /* 0x02280008ff0075a7 */ /* 0x000e240008000169 */
[----:B0-----:R-:W-:Y:S05]  /*1430*/  @!P0 BRA `(.L_x_9043) ;  /* 0x000000a800888947 */ /* 0x001fea0003800000 */
.L_x_9115:
[----:B------:R-:W-:Y:S05]  /*1440*/  WARPSYNC.ALL ;  /* 0x0000000000007948 */ /* 0x000fea0003800000 */
[----:B------:R-:W-:Y:S01]  /*1450*/  ULOP3.LUT UR4, UR39, 0x1, URZ, 0xfc, !UPT ;  /* 0x0000000127047892 */ /* 0x000fe2000f8efc3f */
[----:B------:R1:W-:Y:S03]  /*1460*/  BAR.SYNC.DEFER_BLOCKING R3, 0x100 ;  /* 0x000400030000751d */ /* 0x0003e60000010000 */
[----:B------:R-:W-:-:S06]  /*1470*/  UISETP.NE.AND UP0, UPT, UR4, 0x3, UPT ;  /* 0x000000030400788c */ /* 0x000fcc000bf05270 */
[----:B------:R-:W-:-:S13]  /*1480*/  PLOP3.LUT P0, PT, PT, PT, UP0, 0x80, 0x0 ;  /* 0x000000000000781c */ /* 0x000fda0003f0f008 */
[----:B-1----:R-:W-:Y:S05]  /*1490*/  @!P0 BRA `(.L_x_9044) ;  /* 0x0000000000048947 */ /* 0x002fea0003800000 */
[----:B------:R-:W-:Y:S01]  /*14a0*/  BPT.TRAP 0x1 ;  /* 0x000000040000795c */ /* 0x000fe20000300000 */
.L_x_9044:
[----:B------:R1:W2:Y:S01]  /*14b0*/  SYNCS.PHASECHK.TRANS64.TRYWAIT P1, [UR41+0x22830], R8 ;  /* 0x02283008ff0075a7 */ /* 0x0002a20008020169 */
[----:B------:R-:W-:Y:S05]  /*14c0*/  @!P0 BRA `(.L_x_9045) ;  /* 0x0000000000048947 */ /* 0x000fea0003800000 */
[----:B------:R-:W-:Y:S01]  /*14d0*/  BPT.TRAP 0x1 ;  /* 0x000000040000795c */ /* 0x000fe20000300000 */
.L_x_9045:
[----:B--2---:R-:W-:Y:S05]  /*14e0*/  @P1 BRA `(.L_x_9046) ;  /* 0x0000000000081947 */ /* 0x004fea0003800000 */
[----:B------:R-:W2:Y:S02]  /*14f0*/  SYNCS.PHASECHK.TRANS64.TRYWAIT P1, [UR41+0x22830], R8 ;  /* 0x02283008ff0075a7 */ /* 0x000ea40008020169 */
[----:B--2---:R-:W-:Y:S05]  /*1500*/  @!P1 BRA `(.L_x_9047) ;  /* 0x000000a8006c9947 */ /* 0x004fea0003800000 */
.L_x_9046:
[----:B------:R-:W-:Y:S01]  /*1510*/  UIADD3 UR4, UR41, 0x1c400, URZ ;  /* 0x0001c40029047890 */ /* 0x000fe2000fffe03f */
[----:B------:R-:W-:Y:S01]  /*1520*/  WARPGROUP.ARRIVE ;  /* 0x00000000000079c5 */ /* 0x000fe20000000000 */
[----:B------:R-:W-:Y:S01]  /*1530*/  ULOP3.LUT UR8, UR44, 0x10000, URZ, 0xfc, !UPT ;  /* 0x000100002c087892 */ /* 0x000fe2000f8efc3f */
[----:B------:R-:W-:Y:S01]  /*1540*/  IADD3 R0, -R2, 0xb, RZ ;  /* 0x0000000b02007810 */ /* 0x000fe20007ffe1ff */
[----:B------:R-:W-:-:S03]  /*1550*/  USHF.R.U32.HI UR4, URZ, 0x4, UR4 ;  /* 0x000000043f047899 */ /* 0x000fc60008011604 */
[----:B------:R-:W2:Y:S01]  /*1560*/  S2UR UR26, SR_CgaCtaId ;  /* 0x00000000001a79c3 */ /* 0x000ea20000008800 */
[----:B------:R-:W-:Y:S01]  /*1570*/  UMOV UR9, 0x40000040 ;  /* 0x4000004000097882 */ /* 0x000fe20000000000 */
[----:B------:R-:W-:Y:S01]  /*1580*/  UMOV UR7, 0x40000040 ;  /* 0x4000004000077882 */ /* 0x000fe20000000000 */
[----:B------:R-:W-:Y:S01]  /*1590*/  ULOP3.LUT UR4, UR4, 0x3fff, URZ, 0xc0, !UPT ;  /* 0x00003fff04047892 */ /* 0x000fe2000f8ec03f */
[----:B------:R-:W-:Y:S01]  /*15a0*/  UMOV UR5, UR9 ;  /* 0x0000000900057c82 */ /* 0x000fe20008000000 */
[----:B------:R-:W-:Y:S02]  /*15b0*/  UIADD3 UR12, UR8, 0x2, URZ ;  /* 0x00000002080c7890 */ /* 0x000fe4000fffe03f */
[----:B------:R-:W-:Y:S01]  /*15c0*/  ULOP3.LUT UR6, UR4, 0x10000, URZ, 0xfc, !UPT ;  /* 0x0001000004067892 */ /* 0x000fe2000f8efc3f */
[----:B------:R-:W-:Y:S02]  /*15d0*/  UMOV UR13, 0x40000040 ;  /* 0x40000040000d7882 */ /* 0x000fe40000000000 */
[----:B------:R-:W-:Y:S01]  /*15e0*/  UMOV UR4, UR8 ;  /* 0x0000000800047c82 */ /* 0x000fe20008000000 */
[----:B------:R-:W-:Y:S01]  /*15f0*/  UIADD3 UR14, UR6, 0x2, URZ ;  /* 0x00000002060e7890 */ /* 0x000fe2000fffe03f */
[----:B------:R-:W-:Y:S01]  /*1600*/  UMOV UR15, 0x40000040 ;  /* 0x40000040000f7882 */ /* 0x000fe20000000000 */
[----:B------:R-:W-:-:S03]  /*1610*/  UIADD3 UR16, UR8, 0x4, URZ ;  /* 0x0000000408107890 */ /* 0x000fc6000fffe03f */
[----:B------:R-:W-:Y:S01]  /*1620*/  HGMMA.64x96x16.F32.BF16 R24, gdesc[UR4], RZ, !UPT, gsb0 ;  /* 0x01600000041879f0 */ /* 0x000fe2000c0018ff */
        /* <DEDUP_REMOVED lines=17> */
[----:B------:R3:W-:Y:S06]  /*1740*/  BAR.ARV R0, 0x100 ;  /* 0x000400000000751d */ /* 0x0007ec0000002000 */
[----:B--2---:R-:W-:Y:S05]  /*1750*/  @!P0 BRA `(.L_x_9048) ;  /* 0x0000000000048947 */ /* 0x004fea0003800000 */
[----:B------:R-:W-:Y:S01]  /*1760*/  BPT.TRAP 0x1 ;  /* 0x000000040000795c */ /* 0x000fe20000300000 */
.L_x_9048:
[----:B------:R-:W-:Y:S01]  /*1770*/  LOP3.LUT R17, R17, 0xffffff80, RZ, 0xc0, !PT ;  /* 0xffffff8011117812 */ /* 0x000fe200078ec0ff */
[----:B------:R-:W-:Y:S01]  /*1780*/  ULDC UR4, c[0x0][0x9d8] ;  /* 0x0002760000047ab9 */ /* 0x000fe20000000800 */
[----:B------:R-:W-:Y:S01]  /*1790*/  UIMAD UR42, UR43, -0x60, UR42 ;  /* 0xffffffa02b2a78a4 */ /* 0x000fe2000f8e022a */
[----:B------:R-:W-:Y:S01]  /*17a0*/  FMUL.FTZ R24, R24, UR4 ;  /* 0x0000000418187c20 */ /* 0x000fe20008410000 */
[----:B------:R-:W-:Y:S01]  /*17b0*/  FMUL.FTZ R25, R25, UR4 ;  /* 0x0000000419197c20 */ /* 0x000fe20008410000 */
[----:B------:R-:W-:Y:S02]  /*17c0*/  IMAD.IADD R17, R16, 0x1, -R17 ;  /* 0x0000000110117824 */ /* 0x000fe400078e0a11 */
[----:B------:R-:W-:Y:S01]  /*17d0*/  FMUL.FTZ R28, R28, UR4 ;  /* 0x000000041c1c7c20 */ /* 0x000fe20008410000 */
[----:B------:R-:W-:Y:S01]  /*17e0*/  UIADD3 UR42, UR42, 0x60, URZ ;  /* 0x000000602a2a7890 */ /* 0x000fe2000fffe03f */
[----:B------:R-:W-:Y:S01]  /*17f0*/  FMUL.FTZ R29, R29, UR4 ;  /* 0x000000041d1d7c20 */ /* 0x000fe20008410000 */
[----:B------:R-:W2:Y:S01]  /*1800*/  MUFU.TANH R24, R24 ;  /* 0x0000001800187308 */ /* 0x000ea20000002400 */
[----:B------:R-:W-:Y:S01]  /*1810*/  SHF.R.S32.HI R4, RZ, 0x1f, R17 ;  /* 0x0000001fff047819 */ /* 0x000fe20000011411 */
[----:B------:R-:W-:Y:S01]  /*1820*/  FMUL.FTZ R32, R32, UR4 ;  /* 0x0000000420207c20 */ /* 0x000fe20008410000 */
[----:B------:R-:W-:Y:S01]  /*1830*/  FMUL.FTZ R26, R26, UR4 ;  /* 0x000000041a1a7c20 */ /* 0x000fe20008410000 */
[----:B0-----:R-:W-:Y:S01]  /*1840*/  IMAD.U32 R5, RZ, RZ, UR42 ;  /* 0x0000002aff057e24 */ /* 0x001fe2000f8e00ff */
        /* <DEDUP_REMOVED lines=8> */
[----:B------:R-:W-:Y:S01]  /*18d0*/  FMUL.FTZ R31, R31, UR4 ;  /* 0x000000041f1f7c20 */ /* 0x000fe20008410000 */
[----:B------:R-:W-:-:S02]  /*18e0*/  IMAD.IADD R4, R17, 0x1, -R4 ;  /* 0x0000000111047824 */ /* 0x000fc400078e0a04 */
[----:B------:R-:W-:Y:S01]  /*18f0*/  FMUL.FTZ R40, R40, UR4 ;  /* 0x0000000428287c20 */ /* 0x000fe20008410000 */
[----:B------:R-:W4:Y:S01]  /*1900*/  MUFU.TANH R28, R28 ;  /* 0x0000001c001c7308 */ /* 0x000f220000002400 */
[----:B------:R-:W-:Y:S01]  /*1910*/  FMUL.FTZ R34, R34, UR4 ;  /* 0x0000000422227c20 */ /* 0x000fe20008410000 */
[----:B------:R-:W-:Y:S02]  /*1920*/  IMAD R4, R4, -0x2, R5 ;  /* 0xfffffffe04047824 */ /* 0x000fe400078e0205 */
[----:B------:R-:W-:Y:S01]  /*1930*/  FMUL.FTZ R41, R41, UR4 ;  /* 0x0000000429297c20 */ /* 0x000fe20008410000 */
[----:B------:R-:W-:Y:S01]  /*1940*/  FMUL.FTZ R35, R35, UR4 ;  /* 0x0000000423237c20 */ /* 0x000fe20008410000 */
[----:B------:R-:W-:Y:S01]  /*1950*/  FMUL.FTZ R44, R44, UR4 ;  /* 0x000000042c2c7c20 */ /* 0x000fe20008410000 */
[----:B------:R-:W-:Y:S01]  /*1960*/  FMUL.FTZ R38, R38, UR4 ;  /* 0x0000000426267c20 */ /* 0x000fe20008410000 */
[C---:B------:R-:W-:Y:S01]  /*1970*/  ISETP.GT.AND P6, PT, R4.reuse, RZ, PT ;  /* 0x000000ff0400720c */ /* 0x040fe20003fc4270 */
[----:B------:R-:W5:Y:S01]  /*1980*/  MUFU.TANH R29, R29 ;  /* 0x0000001d001d7308 */ /* 0x000f620000002400 */
[C---:B------:R-:W-:Y:S01]  /*1990*/  ISETP.GT.AND P5, PT, R4.reuse, 0x1, PT ;  /* 0x000000010400780c */ /* 0x040fe20003fa4270 */
[----:B------:R-:W-:Y:S01]  /*19a0*/  FMUL.FTZ R45, R45, UR4 ;  /* 0x000000042d2d7c20 */ /* 0x000fe20008410000 */
[----:B------:R-:W-:Y:S01]  /*19b0*/  ISETP.GT.AND P4, PT, R4, 0x8, PT ;  /* 0x000000080400780c */ /* 0x000fe20003f84270 */
[----:B------:R-:W-:Y:S01]  /*19c0*/  FMUL.FTZ R39, R39, UR4 ;  /* 0x0000000427277c20 */ /* 0x000fe20008410000 */
[----:B--2---:R-:W-:Y:S01]  /*19d0*/  FSEL R24, R24, -INF , P6 ;  /* 0xff80000018187808 */ /* 0x004fe20003000000 */
[----:B------:R-:W-:Y:S01]  /*19e0*/  FMUL.FTZ R48, R48, UR4 ;  /* 0x0000000430307c20 */ /* 0x000fe20008410000 */
[----:B0-----:R-:W-:Y:S01]  /*19f0*/  FSEL R25, R25, -INF , P5 ;  /* 0xff80000019197808 */ /* 0x001fe20002800000 */
[----:B------:R-:W0:Y:S01]  /*1a00*/  MUFU.TANH R32, R32 ;  /* 0x0000002000207308 */ /* 0x000e220000002400 */
[----:B------:R-:W-:Y:S01]  /*1a10*/  ISETP.GT.AND P3, PT, R4, 0x9, PT ;  /* 0x000000090400780c */ /* 0x000fe20003f64270 */
[----:B------:R-:W-:Y:S01]  /*1a20*/  FMUL.FTZ R42, R42, UR4 ;  /* 0x000000042a2a7c20 */ /* 0x000fe20008410000 */
[----:B----4-:R-:W-:Y:S01]  /*1a30*/  FSEL R28, R28, -INF , P4 ;  /* 0xff8000001c1c7808 */ /* 0x010fe20002000000 */
[----:B------:R-:W-:Y:S01]  /*1a40*/  FMUL.FTZ R49, R49, UR4 ;  /* 0x0000000431317c20 */ /* 0x000fe20008410000 */
[----:B------:R-:W-:Y:S01]  /*1a50*/  FMNMX.FTZ R5, R24, R25, !PT ;  /* 0x0000001918057209 */ /* 0x000fe20007810000 */
[----:B------:R-:W-:Y:S01]  /*1a60*/  FMUL.FTZ R43, R43, UR4 ;  /* 0x000000042b2b7c20 */ /* 0x000fe20008410000 */
[----:B------:R-:W-:Y:S01]  /*1a70*/  ISETP.GT.AND P2, PT, R4, 0x10, PT ;  /* 0x000000100400780c */ /* 0x000fe20003f44270 */
[----:B------:R-:W2:Y:S01]  /*1a80*/  MUFU.TANH R26, R26 ;  /* 0x0000001a001a7308 */ /* 0x000ea20000002400 */
[----:B-----5:R-:W-:Y:S01]  /*1a90*/  FSEL R29, R29, -INF , P3 ;  /* 0xff8000001d1d7808 */ /* 0x020fe20001800000 */
[----:B------:R-:W-:Y:S01]  /*1aa0*/  FMUL.FTZ R52, R52, UR4 ;  /* 0x0000000434347c20 */ /* 0x000fe20008410000 */
[----:B------:R-:W-:Y:S01]  /*1ab0*/  FMNMX.FTZ R6, R28, R5, !PT ;  /* 0x000000051c067209 */ /* 0x000fe20007810000 */
[----:B------:R-:W-:Y:S01]  /*1ac0*/  FMUL.FTZ R46, R46, UR4 ;  /* 0x000000042e2e7c20 */ /* 0x000fe20008410000 */
[----:B------:R-:W-:Y:S01]  /*1ad0*/  ISETP.GT.AND P1, PT, R4, 0x11, PT ;  /* 0x000000110400780c */ /* 0x000fe20003f24270 */
[----:B------:R-:W-:Y:S01]  /*1ae0*/  FMUL.FTZ R53, R53, UR4 ;  /* 0x0000000435357c20 */ /* 0x000fe20008410000 */
[----:B------:R-:W-:Y:S01]  /*1af0*/  FMNMX.FTZ R5, R29, R6, !PT ;  /* 0x000000061d057209 */ /* 0x000fe20007810000 */
[----:B------:R-:W4:Y:S01]  /*1b00*/  MUFU.TANH R33, R33 ;  /* 0x0000002100217308 */ /* 0x000f220000002400 */
        /* <DEDUP_REMOVED lines=8> */
[----:B--2---:R-:W-:Y:S01]  /*1b90*/  FSEL R26, R26, -INF , P6 ;  /* 0xff8000001a1a7808 */ /* 0x004fe20003000000 */
[----:B------:R-:W-:Y:S01]  /*1ba0*/  FMUL.FTZ R60, R60, UR4 ;  /* 0x000000043c3c7c20 */ /* 0x000fe20008410000 */
[----:B------:R-:W-:Y:S01]  /*1bb0*/  ISETP.GT.AND P6, PT, R4, 0x18, PT ;  /* 0x000000180400780c */ /* 0x000fe20003fc4270 */
[----:B------:R-:W-:Y:S01]  /*1bc0*/  FMUL.FTZ R54, R54, UR4 ;  /* 0x0000000436367c20 */ /* 0x000fe20008410000 */
[----:B------:R-:W-:Y:S01]  /*1bd0*/  FMUL.FTZ R61, R61, UR4 ;  /* 0x000000043d3d7c20 */ /* 0x000fe20008410000 */
[----:B------:R-:W-:Y:S01]  /*1be0*/  FMUL.FTZ R55, R55, UR4 ;  /* 0x0000000437377c20 */ /* 0x000fe20008410000 */
[----:B------:R-:W-:Y:S01]  /*1bf0*/  FMUL.FTZ R64, R64, UR4 ;  /* 0x0000000440407c20 */ /* 0x000fe20008410000 */
[----:B------:R-:W2:Y:S01]  /*1c00*/  MUFU.TANH R36, R36 ;  /* 0x0000002400247308 */ /* 0x000ea20000002400 */
        /* <DEDUP_REMOVED lines=16> */
[----:B--2---:R-:W-:Y:S01]  /*1d10*/  FSEL R36, R36, -INF , P6 ;  /* 0xff80000024247808 */ /* 0x004fe20003000000 */
[----:B------:R-:W-:Y:S01]  /*1d20*/  FMUL.FTZ R71, R71, UR4 ;  /* 0x0000000447477c20 */ /* 0x000fe20008410000 */
[----:B------:R-:W-:Y:S01]  /*1d30*/  ULDC UR10, c[0x0][0x988] ;  /* 0x00026200000a7ab9 */ /* 0x000fe20000000800 */
[----:B------:R-:W-:Y:S01]  /*1d40*/  P2R R10, PR, RZ, 0x1 ;  /* 0x00000001ff0a7803 */ /* 0x000fe20000000000 */
[----:B------:R-:W-:Y:S01]  /*1d50*/  UIADD3 UR4, UR41, 0x22840, URZ ;  /* 0x0002284029047890 */ /* 0x000fe2000fffe03f */
[----:B------:R-:W-:-:S02]  /*1d60*/  FMNMX.FTZ R6, R36, R5, !PT ;  /* 0x0000000524067209 */ /* 0x000fc40007810000 */
[----:B------:R-:W2:Y:S01]  /*1d70*/  MUFU.TANH R31, R31 ;  /* 0x0000001f001f7308 */ /* 0x000ea20000002400 */
[----:B----4-:R-:W-:Y:S01]  /*1d80*/  FSEL R30, R30, -INF , P4 ;  /* 0xff8000001e1e7808 */ /* 0x010fe20002000000 */
[----:B------:R-:W-:Y:S01]  /*1d90*/  UPRMT UR4, UR26, 0x654, UR4 ;  /* 0x000006541a047896 */ /* 0x000fe20008000004 */
[----:B------:R-:W-:-:S05]  /*1da0*/  ISETP.GT.AND P4, PT, R4, 0x20, PT ;  /* 0x000000200400780c */ /* 0x000fca0003f84270 */
[----:B------:R-:W4:Y:S01]  /*1db0*/  MUFU.TANH R40, R40 ;  /* 0x0000002800287308 */ /* 0x000f220000002400 */
[----:B0-----:R-:W-:Y:S02]  /*1dc0*/  FSEL R37, R37, -INF , P5 ;  /* 0xff80000025257808 */ /* 0x001fe40002800000 */
[----:B------:R-:W-:Y:S02]  /*1dd0*/  SYNCS.ARRIVE.TRANS64.RED.A1T0 RZ, [UR4], RZ ;  /* 0x000000ffffff79a7 */ /* 0x000fe40008100404 */
[----:B------:R-:W-:-:S03]  /*1de0*/  FMNMX.FTZ R5, R37, R6, !PT ;  /* 0x0000000625057209 */ /* 0x000fc60007810000 */
[----:B------:R-:W0:Y:S01]  /*1df0*/  MUFU.TANH R34, R34 ;  /* 0x0000002200227308 */ /* 0x000e220000002400 */
[----:B--2---:R-:W-:Y:S02]  /*1e00*/  FSEL R31, R31, -INF , P3 ;  /* 0xff8000001f1f7808 */ /* 0x004fe40001800000 */
[----:B------:R-:W-:-:S05]  /*1e10*/  ISETP.GT.AND P3, PT, R4, 0x21, PT ;  /* 0x000000210400780c */ /* 0x000fca0003f64270 */
[----:B------:R-:W2:Y:S01]  /*1e20*/  MUFU.TANH R41, R41 ;  /* 0x0000002900297308 */ /* 0x000ea20000002400 */
[----:B----4-:R-:W-:-:S04]  /*1e30*/  FSEL R40, R40, -INF , P4 ;  /* 0xff80000028287808 */ /* 0x010fc80002000000 */
[----:B------:R-:W-:-:S03]  /*1e40*/  FMNMX.FTZ R6, R40, R5, !PT ;  /* 0x0000000528067209 */ /* 0x000fc60007810000 */
[----:B------:R-:W4:Y:S01]  /*1e50*/  MUFU.TANH R35, R35 ;  /* 0x0000002300237308 */ /* 0x000f220000002400 */
[----:B0-----:R-:W-:Y:S02]  /*1e60*/  FSEL R34, R34, -INF , P2 ;  /* 0xff80000022227808 */ /* 0x001fe40001000000 */
[----:B------:R-:W-:-:S05]  /*1e70*/  ISETP.GT.AND P2, PT, R4, 0x28, PT ;  /* 0x000000280400780c */ /* 0x000fca0003f44270 */
[----:B------:R-:W0:Y:S01]  /*1e80*/  MUFU.TANH R44, R44 ;  /* 0x0000002c002c7308 */ /* 0x000e220000002400 */
[----:B--2---:R-:W-:-:S04]  /*1e90*/  FSEL R41, R41, -INF , P3 ;  /* 0xff80000029297808 */ /* 0x004fc80001800000 */
[----:B------:R-:W-:-:S03]  /*1ea0*/  FMNMX.FTZ R5, R41, R6, !PT ;  /* 0x0000000629057209 */ /* 0x000fc60007810000 */
[----:B------:R-:W2:Y:S01]  /*1eb0*/  MUFU.TANH R38, R38 ;  /* 0x0000002600267308 */ /* 0x000ea20000002400 */
[----:B----4-:R-:W-:Y:S02]  /*1ec0*/  FSEL R35, R35, -INF , P1 ;  /* 0xff80000023237808 */ /* 0x010fe40000800000 */
[----:B------:R-:W-:-:S05]  /*1ed0*/  ISETP.GT.AND P1, PT, R4, 0x29, PT ;  /* 0x000000290400780c */ /* 0x000fca0003f24270 */
[----:B------:R-:W4:Y:S01]  /*1ee0*/  MUFU.TANH R45, R45 ;  /* 0x0000002d002d7308 */ /* 0x000f220000002400 */
[----:B0-----:R-:W-:-:S04]  /*1ef0*/  FSEL R44, R44, -INF , P2 ;  /* 0xff8000002c2c7808 */ /* 0x001fc80001000000 */
        /* <DEDUP_REMOVED lines=74> */
[----:B--2---:R-:W-:-:S04]  /*23a0*/  FSEL R69, R69, -INF , P1 ;  /* 0xff80000045457808 */ /* 0x004fc80000800000 */
[----:B------:R-:W-:-:S03]  /*23b0*/  FMNMX.FTZ R5, R69, R4, !PT ;  /* 0x0000000445057209 */ /* 0x000fc60007810000 */
[----:B------:R-:W2:Y:S01]  /*23c0*/  MUFU.TANH R66, R66 ;  /* 0x0000004200427308 */ /* 0x000ea20000002400 */
[----:B----4-:R-:W-:Y:S01]  /*23d0*/  FSEL R62, R62, -INF , P6 ;  /* 0xff8000003e3e7808 */ /* 0x010fe20003000000 */
[----:B------:R-:W4:Y:S06]  /*23e0*/  SHFL.BFLY PT, R4, R5, 0x2, 0x1f ;  /* 0x0c401f0005047f89 */ /* 0x000f2c00000e0000 */
[----:B------:R-:W5:Y:S01]  /*23f0*/  MUFU.TANH R67, R67 ;  /* 0x0000004300437308 */ /* 0x000f620000002400 */
[----:B0-----:R-:W-:-:S07]  /*2400*/  FSEL R63, R63, -INF , P5 ;  /* 0xff8000003f3f7808 */ /* 0x001fce0002800000 */
[----:B------:R-:W0:Y:S01]  /*2410*/  MUFU.TANH R70, R70 ;  /* 0x0000004600467308 */ /* 0x000e220000002400 */
[----:B--2---:R-:W-:-:S07]  /*2420*/  FSEL R66, R66, -INF , P4 ;  /* 0xff80000042427808 */ /* 0x004fce0002000000 */
[----:B------:R-:W2:Y:S01]  /*2430*/  MUFU.TANH R71, R71 ;  /* 0x0000004700477308 */ /* 0x000ea20000002400 */
[----:B-----5:R-:W-:Y:S02]  /*2440*/  FSEL R67, R67, -INF , P3 ;  /* 0xff80000043437808 */ /* 0x020fe40001800000 */
[----:B----4-:R-:W-:Y:S02]  /*2450*/  FMNMX.FTZ R6, R5, R4, !PT ;  /* 0x0000000405067209 */ /* 0x010fe40007810000 */
[----:B------:R-:W-:-:S03]  /*2460*/  FMNMX.FTZ R5, R26, R27, !PT ;  /* 0x0000001b1a057209 */ /* 0x000fc60007810000 */
[----:B------:R-:W4:Y:S01]  /*2470*/  SHFL.BFLY PT, R7, R6, 0x1, 0x1f ;  /* 0x0c201f0006077f89 */ /* 0x000f2200000e0000 */
[----:B0-----:R-:W-:Y:S02]  /*2480*/  FSEL R70, R70, -INF , P2 ;  /* 0xff80000046467808 */ /* 0x001fe40001000000 */
[----:B--2---:R-:W-:Y:S02]  /*2490*/  FSEL R71, R71, -INF , P1 ;  /* 0xff80000047477808 */ /* 0x004fe40000800000 */
[----:B----4-:R-:W-:Y:S02]  /*24a0*/  FMNMX.FTZ R4, R6, R7, !PT ;  /* 0x0000000706047209 */ /* 0x010fe40007810000 */
[----:B------:R-:W-:Y:S02]  /*24b0*/  FMNMX.FTZ R6, R30, R5, !PT ;  /* 0x000000051e067209 */ /* 0x000fe40007810000 */
[C---:B------:R-:W-:Y:S01]  /*24c0*/  FSETP.NEU.FTZ.AND P0, PT, R4.reuse, -INF , PT ;  /* 0xff8000000400780b */ /* 0x040fe20003f1d000 */
[----:B------:R-:W-:Y:S01]  /*24d0*/  FMUL.FTZ R7, R4, UR10 ;  /* 0x0000000a04077c20 */ /* 0x000fe20008410000 */
[----:B------:R-:W-:-:S04]  /*24e0*/  FMNMX.FTZ R5, R31, R6, !PT ;  /* 0x000000061f057209 */ /* 0x000fc80007810000 */
[----:B------:R-:W-:Y:S02]  /*24f0*/  FMNMX.FTZ R6, R34, R5, !PT ;  /* 0x0000000522067209 */ /* 0x000fe40007810000 */
[----:B------:R-:W-:Y:S02]  /*2500*/  FSEL R9, R7, RZ, P0 ;  /* 0x000000ff07097208 */ /* 0x000fe40000000000 */
[----:B------:R-:W-:Y:S02]  /*2510*/  FMNMX.FTZ R5, R35, R6, !PT ;  /* 0x0000000623057209 */ /* 0x000fe40007810000 */
[----:B------:R-:W-:Y:S01]  /*2520*/  ISETP.NE.AND P0, PT, R10, RZ, PT ;  /* 0x000000ff0a00720c */ /* 0x000fe20003f05270 */
        /* <DEDUP_REMOVED lines=28> */
[----:B------:R-:W-:Y:S01]  /*26f0*/  FFMA.FTZ R60, R60, UR10, -R9 ;  /* 0x0000000a3c3c7c23 */ /* 0x000fe20008010809 */
[----:B------:R-:W-:Y:S01]  /*2700*/  FMNMX.FTZ R5, R51, R6, !PT ;  /* 0x0000000633057209 */ /* 0x000fe20007810000 */
[----:B------:R-:W2:Y:S01]  /*2710*/  MUFU.EX2 R29, R29 ;  /* 0x0000001d001d7308 */ /* 0x000ea20000000800 */
[----:B0-----:R-:W-:Y:S01]  /*2720*/  FADD.FTZ R11, R24, R25 ;  /* 0x00000019180b7221 */ /* 0x001fe20000010000 */
[--C-:B------:R-:W-:Y:S01]  /*2730*/  FFMA.FTZ R61, R61, UR10, -R9.reuse ;  /* 0x0000000a3d3d7c23 */ /* 0x100fe20008010809 */
[----:B------:R-:W-:Y:S01]  /*2740*/  FMNMX.FTZ R6, R54, R5, !PT ;  /* 0x0000000536067209 */ /* 0x000fe20007810000 */
[--C-:B------:R-:W-:Y:S01]  /*2750*/  FFMA.FTZ R64, R64, UR10, -R9.reuse ;  /* 0x0000000a40407c23 */ /* 0x100fe20008010809 */
[--C-:B------:R-:W-:Y:S01]  /*2760*/  FFMA.FTZ R65, R65, UR10, -R9.reuse ;  /* 0x0000000a41417c23 */ /* 0x100fe20008010809 */
[--C-:B------:R-:W-:Y:S01]  /*2770*/  FFMA.FTZ R68, R68, UR10, -R9.reuse ;  /* 0x0000000a44447c23 */ /* 0x100fe20008010809 */
[----:B------:R-:W-:Y:S01]  /*2780*/  FMNMX.FTZ R5, R55, R6, !PT ;  /* 0x0000000637057209 */ /* 0x000fe20007810000 */
[----:B------:R-:W-:Y:S01]  /*2790*/  MUFU.EX2 R32, R32 ;  /* 0x0000002000207308 */ /* 0x000fe20000000800 */
[----:B------:R-:W-:Y:S01]  /*27a0*/  FFMA.FTZ R9, R69, UR10, -R9 ;  /* 0x0000000a45097c23 */ /* 0x000fe20008010809 */
[----:B------:R-:W-:-:S02]  /*27b0*/  F2FP.BF16.F32.PACK_AB R160, R25, R24 ;  /* 0x0000001819a0723e */ /* 0x000fc400000010ff */
[----:B------:R-:W-:-:S04]  /*27c0*/  FMNMX.FTZ R6, R58, R5, !PT ;  /* 0x000000053a067209 */ /* 0x000fc80007810000 */
[----:B------:R-:W-:Y:S01]  /*27d0*/  FMNMX.FTZ R5, R59, R6, !PT ;  /* 0x000000063b057209 */ /* 0x000fe20007810000 */
[----:B------:R-:W0:Y:S01]  /*27e0*/  MUFU.EX2 R33, R33 ;  /* 0x0000002100217308 */ /* 0x000e220000000800 */
[----:B--2---:R-:W-:Y:S02]  /*27f0*/  F2FP.BF16.F32.PACK_AB R162, R29, R28 ;  /* 0x0000001c1da2723e */ /* 0x004fe400000010ff */
[----:B------:R-:W-:-:S04]  /*2800*/  FMNMX.FTZ R6, R62, R5, !PT ;  /* 0x000000053e067209 */ /* 0x000fc80007810000 */
[----:B------:R-:W-:Y:S01]  /*2810*/  FMNMX.FTZ R5, R63, R6, !PT ;  /* 0x000000063f057209 */ /* 0x000fe20007810000 */
[----:B------:R-:W-:Y:S03]  /*2820*/  MUFU.EX2 R36, R36 ;  /* 0x0000002400247308 */ /* 0x000fe60000000800 */
[----:B------:R-:W-:-:S04]  /*2830*/  FMNMX.FTZ R6, R66, R5, !PT ;  /* 0x0000000542067209 */ /* 0x000fc80007810000 */
[----:B------:R-:W-:Y:S01]  /*2840*/  FMNMX.FTZ R5, R67, R6, !PT ;  /* 0x0000000643057209 */ /* 0x000fe20007810000 */
[----:B------:R-:W2:Y:S01]  /*2850*/  MUFU.EX2 R37, R37 ;  /* 0x0000002500257308 */ /* 0x000ea20000000800 */
[----:B0-----:R-:W-:Y:S02]  /*2860*/  F2FP.BF16.F32.PACK_AB R156, R33, R32 ;  /* 0x00000020219c723e */ /* 0x001fe400000010ff */
[----:B------:R-:W-:-:S04]  /*2870*/  FMNMX.FTZ R6, R70, R5, !PT ;  /* 0x0000000546067209 */ /* 0x000fc80007810000 */
[----:B------:R-:W-:Y:S01]  /*2880*/  FMNMX.FTZ R6, R71, R6, !PT ;  /* 0x0000000647067209 */ /* 0x000fe20007810000 */
[----:B------:R-:W-:Y:S04]  /*2890*/  MUFU.EX2 R40, R40 ;  /* 0x0000002800287308 */ /* 0x000fe80000000800 */
[----:B------:R-:W0:Y:S04]  /*28a0*/  SHFL.BFLY PT, R5, R6, 0x2, 0x1f ;  /* 0x0c401f0006057f89 */ /* 0x000e2800000e0000 */
[----:B------:R-:W4:Y:S01]  /*28b0*/  MUFU.EX2 R41, R41 ;  /* 0x0000002900297308 */ /* 0x000f220000000800 */
[----:B--2---:R-:W-:-:S07]  /*28c0*/  F2FP.BF16.F32.PACK_AB R158, R37, R36 ;  /* 0x00000024259e723e */ /* 0x004fce00000010ff */
[----:B------:R-:W-:Y:S08]  /*28d0*/  MUFU.EX2 R44, R44 ;  /* 0x0000002c002c7308 */ /* 0x000ff00000000800 */
[----:B------:R-:W2:Y:S01]  /*28e0*/  MUFU.EX2 R45, R45 ;  /* 0x0000002d002d7308 */ /* 0x000ea20000000800 */
[----:B----4-:R-:W-:Y:S02]  /*28f0*/  F2FP.BF16.F32.PACK_AB R152, R41, R40 ;  /* 0x000000282998723e */ /* 0x010fe400000010ff */
[----:B0-----:R-:W-:-:S05]  /*2900*/  FMNMX.FTZ R5, R6, R5, !PT ;  /* 0x0000000506057209 */ /* 0x001fca0007810000 */
[----:B------:R-:W-:Y:S01]  /*2910*/  MUFU.EX2 R48, R48 ;  /* 0x0000003000307308 */ /* 0x000fe20000000800 */
[----:B------:R-:W0:Y:S07]  /*2920*/  SHFL.BFLY PT, R6, R5, 0x1, 0x1f ;  /* 0x0c201f0005067f89 */ /* 0x000e2e00000e0000 */
[----:B------:R-:W4:Y:S01]  /*2930*/  MUFU.EX2 R49, R49 ;  /* 0x0000003100317308 */ /* 0x000f220000000800 */
[----:B--2---:R-:W-:-:S07]  /*2940*/  F2FP.BF16.F32.PACK_AB R154, R45, R44 ;  /* 0x0000002c2d9a723e */ /* 0x004fce00000010ff */
[----:B------:R-:W-:Y:S08]  /*2950*/  MUFU.EX2 R52, R52 ;  /* 0x0000003400347308 */ /* 0x000ff00000000800 */
[----:B------:R-:W-:Y:S01]  /*2960*/  MUFU.EX2 R53, R53 ;  /* 0x0000003500357308 */ /* 0x000fe20000000800 */
[----:B0-----:R-:W-:Y:S01]  /*2970*/  FMNMX.FTZ R7, R5, R6, !PT ;  /* 0x0000000605077209 */ /* 0x001fe20007810000 */
[----:B------:R-:W-:Y:S01]  /*2980*/  FADD.FTZ R6, R28, R11 ;  /* 0x0000000b1c067221 */ /* 0x000fe20000010000 */
[----:B----4-:R-:W-:-:S02]  /*2990*/  F2FP.BF16.F32.PACK_AB R164, R49, R48 ;  /* 0x0000003031a4723e */ /* 0x010fc400000010ff */
[C---:B------:R-:W-:Y:S01]  /*29a0*/  FSETP.NEU.FTZ.AND P1, PT, R7.reuse, -INF , PT ;  /* 0xff8000000700780b */ /* 0x040fe20003f3d000 */
[----:B------:R-:W-:Y:S01]  /*29b0*/  FMUL.FTZ R5, R7, UR10 ;  /* 0x0000000a07057c20 */ /* 0x000fe20008410000 */
[----:B------:R-:W-:Y:S01]  /*29c0*/  FADD.FTZ R11, R29, R6 ;  /* 0x000000061d0b7221 */ /* 0x000fe20000010000 */
[----:B------:R-:W-:Y:S03]  /*29d0*/  MUFU.EX2 R56, R56 ;  /* 0x0000003800387308 */ /* 0x000fe60000000800 */
[----:B------:R-:W-:Y:S01]  /*29e0*/  FSEL R5, R5, RZ, P1 ;  /* 0x000000ff05057208 */ /* 0x000fe20000800000 */
[----:B------:R-:W-:-:S04]  /*29f0*/  FADD.FTZ R6, R32, R11 ;  /* 0x0000000b20067221 */ /* 0x000fc80000010000 */
        /* <DEDUP_REMOVED lines=9> */
[----:B------:R-:W-:Y:S01]  /*2a90*/  FADD.FTZ R13, R33, R6 ;  /* 0x00000006210d7221 */ /* 0x000fe20000010000 */
        /* <DEDUP_REMOVED lines=12> */
[----:B------:R-:W2:Y:S01]  /*2b60*/  MUFU.EX2 R30, R30 ;  /* 0x0000001e001e7308 */ /* 0x000ea20000000800 */
[--C-:B------:R-:W-:Y:S01]  /*2b70*/  FFMA.FTZ R58, R58, UR10, -R5.reuse ;  /* 0x0000000a3a3a7c23 */ /* 0x100fe20008010805 */
[--C-:B------:R-:W-:Y:S01]  /*2b80*/  FFMA.FTZ R59, R59, UR10, -R5.reuse ;  /* 0x0000000a3b3b7c23 */ /* 0x100fe20008010805 */
[----:B------:R-:W-:Y:S01]  /*2b90*/  FADD.FTZ R13, R41, R10 ;  /* 0x0000000a290d7221 */ /* 0x000fe20000010000 */
[--C-:B------:R-:W-:Y:S01]  /*2ba0*/  FFMA.FTZ R62, R62, UR10, -R5.reuse ;  /* 0x0000000a3e3e7c23 */ /* 0x100fe20008010805 */
[--C-:B------:R-:W-:Y:S01]  /*2bb0*/  FFMA.FTZ R63, R63, UR10, -R5.reuse ;  /* 0x0000000a3f3f7c23 */ /* 0x100fe20008010805 */
[----:B------:R-:W-:Y:S01]  /*2bc0*/  FFMA.FTZ R66, R66, UR10, -R5 ;  /* 0x0000000a42427c23 */ /* 0x000fe20008010805 */
[----:B------:R-:W-:Y:S01]  /*2bd0*/  FADD.FTZ R10, R44, R13 ;  /* 0x0000000d2c0a7221 */ /* 0x000fe20000010000 */
[----:B------:R-:W4:Y:S01]  /*2be0*/  MUFU.EX2 R31, R31 ;  /* 0x0000001f001f7308 */ /* 0x000f220000000800 */
[----:B0-----:R-:W-:Y:S01]  /*2bf0*/  FADD.FTZ R11, R26, R27 ;  /* 0x0000001b1a0b7221 */ /* 0x001fe20000010000 */
[--C-:B------:R-:W-:Y:S01]  /*2c00*/  FFMA.FTZ R67, R67, UR10, -R5.reuse ;  /* 0x0000000a43437c23 */ /* 0x100fe20008010805 */
[----:B------:R-:W-:Y:S01]  /*2c10*/  FADD.FTZ R13, R45, R10 ;  /* 0x0000000a2d0d7221 */ /* 0x000fe20000010000 */
[--C-:B------:R-:W-:Y:S01]  /*2c20*/  FFMA.FTZ R70, R70, UR10, -R5.reuse ;  /* 0x0000000a46467c23 */ /* 0x100fe20008010805 */
[----:B------:R-:W-:Y:S01]  /*2c30*/  FFMA.FTZ R5, R71, UR10, -R5 ;  /* 0x0000000a47057c23 */ /* 0x000fe20008010805 */
[----:B------:R-:W-:Y:S01]  /*2c40*/  F2FP.BF16.F32.PACK_AB R166, R53, R52 ;  /* 0x0000003435a6723e */ /* 0x000fe200000010ff */
[----:B------:R-:W-:Y:S01]  /*2c50*/  FADD.FTZ R10, R48, R13 ;  /* 0x0000000d300a7221 */ /* 0x000fe20000010000 */
[----:B------:R-:W0:Y:S01]  /*2c60*/  MUFU.EX2 R34, R34 ;  /* 0x0000002200227308 */ /* 0x000e220000000800 */
[----:B--2---:R-:W-:Y:S01]  /*2c70*/  FADD.FTZ R6, R30, R11 ;  /* 0x0000000b1e067221 */ /* 0x004fe20000010000 */
[----:B------:R-:W-:Y:S01]  /*2c80*/  F2FP.BF16.F32.PACK_AB R161, R27, R26 ;  /* 0x0000001a1ba1723e */ /* 0x000fe200000010ff */
[----:B------:R-:W-:-:S04]  /*2c90*/  FADD.FTZ R13, R49, R10 ;  /* 0x0000000a310d7221 */ /* 0x000fc80000010000 */
[----:B------:R-:W-:Y:S01]  /*2ca0*/  FADD.FTZ R10, R52, R13 ;  /* 0x0000000d340a7221 */ /* 0x000fe20000010000 */
[----:B------:R-:W2:Y:S01]  /*2cb0*/  MUFU.EX2 R35, R35 ;  /* 0x0000002300237308 */ /* 0x000ea20000000800 */
[C---:B----4-:R-:W-:Y:S01]  /*2cc0*/  FADD.FTZ R11, R31.reuse, R6 ;  /* 0x000000061f0b7221 */ /* 0x050fe20000010000 */
[----:B------:R-:W-:Y:S01]  /*2cd0*/  F2FP.BF16.F32.PACK_AB R163, R31, R30 ;  /* 0x0000001e1fa3723e */ /* 0x000fe200000010ff */
[----:B------:R-:W-:-:S04]  /*2ce0*/  FADD.FTZ R13, R53, R10 ;  /* 0x0000000a350d7221 */ /* 0x000fc80000010000 */
[----:B------:R-:W-:Y:S01]  /*2cf0*/  FADD.FTZ R10, R56, R13 ;  /* 0x0000000d380a7221 */ /* 0x000fe20000010000 */
[----:B------:R-:W4:Y:S01]  /*2d00*/  MUFU.EX2 R38, R38 ;  /* 0x0000002600267308 */ /* 0x000f220000000800 */
[----:B0-----:R-:W-:-:S07]  /*2d10*/  FADD.FTZ R6, R34, R11 ;  /* 0x0000000b22067221 */ /* 0x001fce0000010000 */
[----:B------:R-:W0:Y:S01]  /*2d20*/  MUFU.EX2 R39, R39 ;  /* 0x0000002700277308 */ /* 0x000e220000000800 */
[C---:B--2---:R-:W-:Y:S01]  /*2d30*/  FADD.FTZ R11, R35.reuse, R6 ;  /* 0x00000006230b7221 */ /* 0x044fe20000010000 */
[----:B------:R-:W-:-:S06]  /*2d40*/  F2FP.BF16.F32.PACK_AB R157, R35, R34 ;  /* 0x00000022239d723e */ /* 0x000fcc00000010ff */
[----:B------:R-:W2:Y:S01]  /*2d50*/  MUFU.EX2 R42, R42 ;  /* 0x0000002a002a7308 */ /* 0x000ea20000000800 */
[----:B----4-:R-:W-:-:S07]  /*2d60*/  FADD.FTZ R6, R38, R11 ;  /* 0x0000000b26067221 */ /* 0x010fce0000010000 */
[----:B------:R-:W4:Y:S01]  /*2d70*/  MUFU.EX2 R43, R43 ;  /* 0x0000002b002b7308 */ /* 0x000f220000000800 */
[C---:B0-----:R-:W-:Y:S01]  /*2d80*/  FADD.FTZ R11, R39.reuse, R6 ;  /* 0x00000006270b7221 */ /* 0x041fe20000010000 */
[----:B------:R-:W-:-:S06]  /*2d90*/  F2FP.BF16.F32.PACK_AB R159, R39, R38 ;  /* 0x00000026279f723e */ /* 0x000fcc00000010ff */
[----:B------:R-:W0:Y:S01]  /*2da0*/  MUFU.EX2 R46, R46 ;  /* 0x0000002e002e7308 */ /* 0x000e220000000800 */
[----:B--2---:R-:W-:-:S07]  /*2db0*/  FADD.FTZ R6, R42, R11 ;  /* 0x0000000b2a067221 */ /* 0x004fce0000010000 */
[----:B------:R-:W2:Y:S01]  /*2dc0*/  MUFU.EX2 R47, R47 ;  /* 0x0000002f002f7308 */ /* 0x000ea20000000800 */
[C---:B----4-:R-:W-:Y:S01]  /*2dd0*/  FADD.FTZ R11, R43.reuse, R6 ;  /* 0x000000062b0b7221 */ /* 0x050fe20000010000 */
[----:B------:R-:W-:-:S06]  /*2de0*/  F2FP.BF16.F32.PACK_AB R153, R43, R42 ;  /* 0x0000002a2b99723e */ /* 0x000fcc00000010ff */
        /* <DEDUP_REMOVED lines=11> */
[C---:B--2---:R-:W-:Y:S01]  /*2ea0*/  FADD.FTZ R13, R57.reuse, R10 ;  /* 0x0000000a390d7221 */ /* 0x044fe20000010000 */
[----:B------:R-:W-:-:S06]  /*2eb0*/  F2FP.BF16.F32.PACK_AB R168, R57, R56 ;  /* 0x0000003839a8723e */ /* 0x000fcc00000010ff */
[----:B------:R-:W2:Y:S01]  /*2ec0*/  MUFU.EX2 R55, R55 ;  /* 0x0000003700377308 */ /* 0x000ea20000000800 */
[----:B----4-:R-:W-:-:S07]  /*2ed0*/  FADD.FTZ R6, R54, R11 ;  /* 0x0000000b36067221 */ /* 0x010fce0000010000 */
[----:B------:R-:W4:Y:S01]  /*2ee0*/  MUFU.EX2 R61, R61 ;  /* 0x0000003d003d7308 */ /* 0x000f220000000800 */
[----:B0-----:R-:W-:-:S07]  /*2ef0*/  FADD.FTZ R10, R60, R13 ;  /* 0x0000000d3c0a7221 */ /* 0x001fce0000010000 */
[----:B------:R-:W0:Y:S01]  /*2f00*/  MUFU.EX2 R58, R58 ;  /* 0x0000003a003a7308 */ /* 0x000e220000000800 */
[C---:B--2---:R-:W-:Y:S01]  /*2f10*/  FADD.FTZ R11, R55.reuse, R6 ;  /* 0x00000006370b7221 */ /* 0x044fe20000010000 */
[----:B------:R-:W-:-:S06]  /*2f20*/  F2FP.BF16.F32.PACK_AB R167, R55, R54 ;  /* 0x0000003637a7723e */ /* 0x000fcc00000010ff */
[----:B------:R-:W2:Y:S01]  /*2f30*/  MUFU.EX2 R64, R64 ;  /* 0x0000004000407308 */ /* 0x000ea20000000800 */
[C---:B----4-:R-:W-:Y:S01]  /*2f40*/  FADD.FTZ R13, R61.reuse, R10 ;  /* 0x0000000a3d0d7221 */ /* 0x050fe20000010000 */
[----:B------:R-:W-:-:S06]  /*2f50*/  F2FP.BF16.F32.PACK_AB R170, R61, R60 ;  /* 0x0000003c3daa723e */ /* 0x000fcc00000010ff */
[----:B------:R-:W4:Y:S01]  /*2f60*/  MUFU.EX2 R59, R59 ;  /* 0x0000003b003b7308 */ /* 0x000f220000000800 */
[----:B0-----:R-:W-:-:S07]  /*2f70*/  FADD.FTZ R6, R58, R11 ;  /* 0x0000000b3a067221 */ /* 0x001fce0000010000 */
[----:B------:R-:W0:Y:S01]  /*2f80*/  MUFU.EX2 R65, R65 ;  /* 0x0000004100417308 */ /* 0x000e220000000800 */
[----:B--2---:R-:W-:-:S07]  /*2f90*/  FADD.FTZ R10, R64, R13 ;  /* 0x0000000d400a7221 */ /* 0x004fce0000010000 */
[----:B------:R-:W2:Y:S01]  /*2fa0*/  MUFU.EX2 R62, R62 ;  /* 0x0000003e003e7308 */ /* 0x000ea20000000800 */
[C---:B----4-:R-:W-:Y:S01]  /*2fb0*/  FADD.FTZ R11, R59.reuse, R6 ;  /* 0x000000063b0b7221 */ /* 0x050fe20000010000 */
[----:B------:R-:W-:-:S06]  /*2fc0*/  F2FP.BF16.F32.PACK_AB R169, R59, R58 ;  /* 0x0000003a3ba9723e */ /* 0x000fcc00000010ff */
[----:B------:R-:W4:Y:S01]  /*2fd0*/  MUFU.EX2 R68, R68 ;  /* 0x0000004400447308 */ /* 0x000f220000000800 */
[C---:B0-----:R-:W-:Y:S01]  /*2fe0*/  FADD.FTZ R13, R65.reuse, R10 ;  /* 0x0000000a410d7221 */ /* 0x041fe20000010000 */
[----:B------:R-:W-:-:S06]  /*2ff0*/  F2FP.BF16.F32.PACK_AB R172, R65, R64 ;  /* 0x0000004041ac723e */ /* 0x000fcc00000010ff */
[----:B------:R-:W0:Y:S01]  /*3000*/  MUFU.EX2 R63, R63 ;  /* 0x0000003f003f7308 */ /* 0x000e220000000800 */
[----:B--2---:R-:W-:-:S07]  /*3010*/  FADD.FTZ R6, R62, R11 ;  /* 0x0000000b3e067221 */ /* 0x004fce0000010000 */
        /* <DEDUP_REMOVED lines=11> */
[C---:B0-----:R-:W-:Y:S01]  /*30d0*/  FADD.FTZ R9, R67.reuse, R10 ;  /* 0x0000000a43097221 */ /* 0x041fe20000010000 */
[----:B------:R-:W-:-:S03]  /*30e0*/  F2FP.BF16.F32.PACK_AB R173, R67, R66 ;  /* 0x0000004243ad723e */ /* 0x000fc600000010ff */
[----:B--2---:R-:W-:-:S04]  /*30f0*/  FADD.FTZ R10, R70, R9 ;  /* 0x00000009460a7221 */ /* 0x004fc80000010000 */
[C---:B----4-:R-:W-:Y:S01]  /*3100*/  FADD.FTZ R5, R175.reuse, R10 ;  /* 0x0000000aaf057221 */ /* 0x050fe20000010000 */
[----:B------:R-:W-:Y:S01]  /*3110*/  F2FP.BF16.F32.PACK_AB R175, R175, R70 ;  /* 0x00000046afaf723e */ /* 0x000fe200000010ff */
[----:B------:R-:W-:Y:S06]  /*3120*/  @!P0 BRA `(.L_x_9049) ;  /* 0x0000000000048947 */ /* 0x000fec0003800000 */
[----:B------:R-:W-:Y:S01]  /*3130*/  BPT.TRAP 0x1 ;  /* 0x000000040000795c */ /* 0x000fe20000300000 */
.L_x_9049:
[----:B------:R0:W2:Y:S01]  /*3140*/  SYNCS.PHASECHK.TRANS64.TRYWAIT P1, [UR41+0x22850], R8 ;  /* 0x02285008ff0075a7 */ /* 0x0000a20008020169 */
[----:B------:R-:W-:Y:S05]  /*3150*/  @!P0 BRA `(.L_x_9050) ;  /* 0x0000000000048947 */ /* 0x000fea0003800000 */
[----:B------:R-:W-:Y:S01]  /*3160*/  BPT.TRAP 0x1 ;  /* 0x000000040000795c */ /* 0x000fe20000300000 */
.L_x_9050:
[----:B--2---:R-:W-:Y:S05]  /*3170*/  @P1 BRA `(.L_x_9051) ;  /* 0x0000000000081947 */ /* 0x004fea0003800000 */
[----:B------:R-:W2:Y:S02]  /*3180*/  SYNCS.PHASECHK.TRANS64.TRYWAIT P1, [UR41+0x22850], R8 ;  /* 0x02285008ff0075a7 */ /* 0x000ea40008020169 */
[----:B--2---:R-:W-:Y:S05]  /*3190*/  @!P1 BRA `(.L_x_9052) ;  /* 0x0000008c00609947 */ /* 0x004fea0003800000 */
.L_x_9051:
[----:B------:R4:W-:Y:S01]  /*31a0*/  BAR.SYNC.DEFER_BLOCKING R3, 0x100 ;  /* 0x000400030000751d */ /* 0x0009e20000010000 */
[----:B------:R-:W-:-:S04]  /*31b0*/  UIADD3 UR4, UR41, 0x400, URZ ;  /* 0x0000040029047890 */ /* 0x000fc8000fffe03f */
[----:B------:R-:W-:Y:S01]  /*31c0*/  USHF.R.U32.HI UR4, URZ, 0x4, UR4 ;  /* 0x000000043f047899 */ /* 0x000fe20008011604 */
[----:B------:R-:W-:-:S03]  /*31d0*/  UMOV UR15, 0x40000040 ;  /* 0x40000040000f7882 */ /* 0x000fc60000000000 */
[----:B------:R-:W-:-:S04]  /*31e0*/  ULOP3.LUT UR4, UR4, 0x3fff, URZ, 0xc0, !UPT ;  /* 0x00003fff04047892 */ /* 0x000fc8000f8ec03f */
[----:B------:R-:W-:-:S04]  /*31f0*/  ULOP3.LUT UR24, UR4, 0x3000000, URZ, 0xfc, !UPT ;  /* 0x0300000004187892 */ /* 0x000fc8000f8efc3f */
[----:B------:R-:W-:-:S03]  /*3200*/  UIADD3 UR4, UR24, 0x80, URZ ;  /* 0x0000008018047890 */ /* 0x000fc6000fffe03f */
[----:B------:R-:W-:Y:S01]  /*3210*/  UMOV UR14, UR24 ;  /* 0x00000018000e7c82 */ /* 0x000fe20008000000 */
[----:B------:R-:W-:-:S06]  /*3220*/  WARPGROUP.ARRIVE ;  /* 0x00000000000079c5 */ /* 0x000fcc0000000000 */
[----:B------:R-:W-:Y:S01]  /*3230*/  HGMMA.64x256x16.F32.BF16 R24, R160, gdesc[UR12].tnspB, RZ, !UPT, gsb0 ;  /* 0x43e0000ca0187df0 */ /* 0x000fe2000c0018ff */
        /* <DEDUP_REMOVED lines=35> */
[----:B----4-:R-:W-:Y:S05]  /*3470*/  @!P0 BRA `(.L_x_9053) ;  /* 0x0000000000048947 */ /* 0x010fea0003800000 */
[----:B------:R-:W-:Y:S01]  /*3480*/  BPT.TRAP 0x1 ;  /* 0x000000040000795c */ /* 0x000fe20000300000 */
.L_x_9053:
[----:B------:R-:W-:Y:S02]  /*3490*/  UIADD3 UR7, UR43, -0x2, URZ ;  /* 0xfffffffe2b077890 */ /* 0x000fe4000fffe03f */
[----:B------:R-:W-:Y:S02]  /*34a0*/  UIADD3 UR4, UR41, 0x22860, URZ ;  /* 0x0002286029047890 */ /* 0x000fe4000fffe03f */
[----:B------:R-:W-:Y:S02]  /*34b0*/  UISETP.GE.AND UP0, UPT, UR7, UR40, UPT ;  /* 0x000000280700728c */ /* 0x000fe4000bf06270 */
[----:B------:R-:W-:-:S04]  /*34c0*/  UPRMT UR4, UR26, 0x654, UR4 ;  /* 0x000006541a047896 */ /* 0x000fc80008000004 */
[----:B------:R-:W-:-:S05]  /*34d0*/  PLOP3.LUT P1, PT, PT, PT, UP0, 0x80, 0x0 ;  /* 0x000000000000781c */ /* 0x000fca0003f2f008 */
[----:B------:R-:W-:Y:S08]  /*34e0*/  SYNCS.ARRIVE.TRANS64.RED.A1T0 RZ, [UR4], RZ ;  /* 0x000000ffffff79a7 */ /* 0x000ff00008100404 */
[----:B------:R-:W-:Y:S05]  /*34f0*/  @!P1 BRA `(.L_x_9054) ;  /* 0x0000002000dc9947 */ /* 0x000fea0003800000 */
[----:B012---:R-:W-:Y:S01]  /*3500*/  MOV R8, R7 ;  /* 0x0000000700087202 */ /* 0x007fe20000000f00 */
[----:B------:R-:W-:Y:S01]  /*3510*/  IMAD.MOV.U32 R13, RZ, RZ, R4 ;  /* 0x000000ffff0d7224 */ /* 0x000fe200078e0004 */
[----:B------:R-:W-:Y:S01]  /*3520*/  UMOV UR4, URZ ;  /* 0x0000003f00047c82 */ /* 0x000fe20008000000 */
[----:B------:R-:W-:Y:S01]  /*3530*/  UMOV UR5, URZ ;  /* 0x0000003f00057c82 */ /* 0x000fe20008000000 */
[----:B------:R-:W-:Y:S01]  /*3540*/  ULDC UR27, c[0x0][0x9d8] ;  /* 0x00027600001b7ab9 */ /* 0x000fe20000000800 */
[----:B------:R-:W-:-:S05]  /*3550*/  ULDC UR25, c[0x0][0x988] ;  /* 0x0002620000197ab9 */ /* 0x000fca0000000800 */
.L_x_9065:
[----:B------:R-:W-:Y:S01]  /*3560*/  UIADD3 UR5, UR5, 0x1, URZ ;  /* 0x0000000105057890 */ /* 0x000fe2000fffe03f */
[----:B---3--:R-:W-:Y:S01]  /*3570*/  IMAD.U32 R0, RZ, RZ, UR7 ;  /* 0x00000007ff007e24 */ /* 0x008fe2000f8e00ff */
        /* <DEDUP_REMOVED lines=8> */
.L_x_9055:
[----:B------:R-:W-:Y:S01]  /*3600*/  IMAD.U32 R0, RZ, RZ, UR4 ;  /* 0x00000004ff007e24 */ /* 0x000fe2000f8e00ff */
[----:B------:R-:W-:-:S04]  /*3610*/  ULEA UR28, UR5, UR41, 0x3 ;  /* 0x00000029051c7291 */ /* 0x000fc8000f8e183f */
[----:B------:R-:W-:-:S04]  /*3620*/  SHF.L.U32 R0, R0, 0x1f, RZ ;  /* 0x0000001f00007819 */ /* 0x000fc800000006ff */
[----:B------:R-:W-:-:S13]  /*3630*/  R2UR UR29, R0 ;  /* 0x00000000001d72ca */ /* 0x000fda00000e0000 */
[----:B------:R-:W-:-:S04]  /*3640*/  MOV R0, UR29 ;  /* 0x0000001d00007c02 */ /* 0x000fc80008000f00 */
[----:B------:R0:W1:Y:S01]  /*3650*/  SYNCS.PHASECHK.TRANS64.TRYWAIT P2, [UR28+0x22830], R0 ;  /* 0x02283000ff0075a7 */ /* 0x000062000804015c */
[----:B------:R-:W-:Y:S05]  /*3660*/  @!P0 BRA `(.L_x_9056) ;  /* 0x0000000000048947 */ /* 0x000fea0003800000 */
[----:B------:R-:W-:Y:S01]  /*3670*/  BPT.TRAP 0x1 ;  /* 0x000000040000795c */ /* 0x000fe20000300000 */
.L_x_9056:
[----:B-1----:R-:W-:Y:S05]  /*3680*/  @P2 BRA `(.L_x_9057) ;  /* 0x00000000000c2947 */ /* 0x002fea0003800000 */
[----:B0-----:R-:W-:-:S04]  /*3690*/  IMAD.U32 R0, RZ, RZ, UR29 ;  /* 0x0000001dff007e24 */ /* 0x001fc8000f8e00ff */
[----:B------:R-:W0:Y:S02]  /*36a0*/  SYNCS.PHASECHK.TRANS64.TRYWAIT P2, [UR28+0x22830], R0 ;  /* 0x02283000ff0075a7 */ /* 0x000e24000804015c */
[----:B0-----:R-:W-:Y:S05]  /*36b0*/  @!P2 BRA `(.L_x_9058) ;  /* 0x000000880030a947 */ /* 0x001fea0003800000 */
.L_x_9057:
[----:B------:R-:W-:Y:S01]  /*36c0*/  UIMAD UR10, UR5, 0x300, UR6 ;  /* 0x00000300050a78a4 */ /* 0x000fe2000f8e0206 */
[----:B------:R-:W-:Y:S01]  /*36d0*/  WARPGROUP.ARRIVE ;  /* 0x00000000000079c5 */ /* 0x000fe20000000000 */
[----:B------:R-:W-:Y:S01]  /*36e0*/  UMOV UR11, 0x40000040 ;  /* 0x40000040000b7882 */ /* 0x000fe20000000000 */
[----:B------:R-:W-:Y:S01]  /*36f0*/  UMOV UR15, 0x40000040 ;  /* 0x40000040000f7882 */ /* 0x000fe20000000000 */
[----:B------:R-:W-:Y:S01]  /*3700*/  UIADD3 UR14, UR10, 0x2, URZ ;  /* 0x000000020a0e7890 */ /* 0x000fe2000fffe03f */
[----:B0-----:R-:W-:Y:S01]  /*3710*/  IADD3 R0, -R2, 0xb, RZ ;  /* 0x0000000b02007810 */ /* 0x001fe20007ffe1ff */
[----:B------:R-:W-:Y:S01]  /*3720*/  UIADD3 UR18, UR10, 0x4, URZ ;  /* 0x000000040a127890 */ /* 0x000fe2000fffe03f */
[----:B------:R-:W-:Y:S02]  /*3730*/  UMOV UR19, 0x40000040 ;  /* 0x4000004000137882 */ /* 0x000fe40000000000 */
[----:B------:R-:W-:Y:S01]  /*3740*/  HGMMA.64x96x16.F32.BF16 R152, gdesc[UR8], RZ, !UPT, gsb0 ;  /* 0x01600000089879f0 */ /* 0x000fe2000c0018ff */
[----:B------:R-:W-:Y:S01]  /*3750*/  UIADD3 UR22, UR10, 0x6, URZ ;  /* 0x000000060a167890 */ /* 0x000fe2000fffe03f */
[----:B------:R-:W-:Y:S01]  /*3760*/  UMOV UR23, 0x40000040 ;  /* 0x4000004000177882 */ /* 0x000fe20000000000 */
        /* <DEDUP_REMOVED lines=11> */
[----:B------:R-:W-:Y:S05]  /*3820*/  @!P0 BRA `(.L_x_9059) ;  /* 0x0000000000048947 */ /* 0x000fea0003800000 */
[----:B------:R-:W-:Y:S01]  /*3830*/  BPT.TRAP 0x1 ;  /* 0x000000040000795c */ /* 0x000fe20000300000 */
.L_x_9059:
        /* <DEDUP_REMOVED lines=100> */
[----:B---3--:R-:W-:-:S05]  /*3e80*/  FMNMX.FTZ R4, R181, R4, !PT ;  /* 0x00000004b5047209 */ /* 0x008fca0007810000 */
[----:B------:R-:W3:Y:S02]  /*3e90*/  SHFL.BFLY PT, R159, R4, 0x2, 0x1f ;  /* 0x0c401f00049f7f89 */ /* 0x000ee400000e0000 */
[----:B------:R-:W4:Y:S08]  /*3ea0*/  MUFU.TANH R11, R11 ;  /* 0x0000000b000b7308 */ /* 0x000f300000002400 */
[----:B------:R-:W5:Y:S08]  /*3eb0*/  MUFU.TANH R12, R12 ;  /* 0x0000000c000c7308 */ /* 0x000f700000002400 */
[----:B------:R-:W0:Y:S01]  /*3ec0*/  MUFU.TANH R14, R14 ;  /* 0x0000000e000e7308 */ /* 0x000e220000002400 */
[----:B---3--:R-:W-:Y:S01]  /*3ed0*/  FMNMX.FTZ R167, R4, R159, !PT ;  /* 0x0000009f04a77209 */ /* 0x008fe20007810000 */
[----:B------:R-:W-:-:S06]  /*3ee0*/  FMUL.FTZ R159, R190, UR27 ;  /* 0x0000001bbe9f7c20 */ /* 0x000fcc0008410000 */
[----:B------:R-:W3:Y:S01]  /*3ef0*/  MUFU.TANH R15, R15 ;  /* 0x0000000f000f7308 */ /* 0x000ee20000002400 */
[----:B------:R-:W1:Y:S07]  /*3f00*/  SHFL.BFLY PT, R4, R167, 0x1, 0x1f ;  /* 0x0c201f00a7047f89 */ /* 0x000e6e00000e0000 */
[----:B------:R-:W3:Y:S08]  /*3f10*/  MUFU.TANH R17, R17 ;  /* 0x0000001100117308 */ /* 0x000ef00000002400 */
[----:B------:R-:W3:Y:S08]  /*3f20*/  MUFU.TANH R18, R18 ;  /* 0x0000001200127308 */ /* 0x000ef00000002400 */
[----:B------:R-:W3:Y:S01]  /*3f30*/  MUFU.TANH R21, R21 ;  /* 0x0000001500157308 */ /* 0x000ee20000002400 */
[----:B-1----:R-:W-:-:S02]  /*3f40*/  FMNMX.FTZ R4, R167, R4, !PT ;  /* 0x00000004a7047209 */ /* 0x002fc40007810000 */
[----:B------:R-:W-:-:S03]  /*3f50*/  FMNMX.FTZ R167, R9, R8, !PT ;  /* 0x0000000809a77209 */ /* 0x000fc60007810000 */
[C---:B------:R-:W-:Y:S02]  /*3f60*/  FMUL.FTZ R183, R4.reuse, UR10 ;  /* 0x0000000a04b77c20 */ /* 0x040fe40008410000 */
[----:B------:R-:W1:Y:S01]  /*3f70*/  MUFU.TANH R22, R22 ;  /* 0x0000001600167308 */ /* 0x000e620000002400 */
[----:B------:R-:W-:Y:S01]  /*3f80*/  FADD.FTZ R13, -R4, R13 ;  /* 0x0000000d040d7221 */ /* 0x000fe20000010100 */
[--C-:B------:R-:W-:Y:S01]  /*3f90*/  FFMA.FTZ R178, R16, UR10, -R183.reuse ;  /* 0x0000000a10b27c23 */ /* 0x100fe200080108b7 */
[----:B--2---:R-:W-:Y:S01]  /*3fa0*/  FMNMX.FTZ R16, R10, R167, !PT ;  /* 0x000000a70a107209 */ /* 0x004fe20007810000 */
[--C-:B------:R-:W-:Y:S01]  /*3fb0*/  FFMA.FTZ R175, R7, UR10, -R183.reuse ;  /* 0x0000000a07af7c23 */ /* 0x100fe200080108b7 */
[----:B------:R-:W-:Y:S01]  /*3fc0*/  FMUL.FTZ R13, R13, UR10 ;  /* 0x0000000a0d0d7c20 */ /* 0x000fe20008410000 */
[--C-:B------:R-:W-:Y:S01]  /*3fd0*/  FFMA.FTZ R179, R19, UR10, -R183.reuse ;  /* 0x0000000a13b37c23 */ /* 0x100fe200080108b7 */
[----:B----4-:R-:W-:Y:S01]  /*3fe0*/  FMNMX.FTZ R167, R11, R16, !PT ;  /* 0x000000100ba77209 */ /* 0x010fe20007810000 */
[----:B------:R-:W2:Y:S01]  /*3ff0*/  MUFU.TANH R23, R23 ;  /* 0x0000001700177308 */ /* 0x000ea20000002400 */
[--C-:B------:R-:W-:Y:S01]  /*4000*/  FFMA.FTZ R194, R168, UR10, -R183.reuse ;  /* 0x0000000aa8c27c23 */ /* 0x100fe200080108b7 */
[--C-:B------:R-:W-:Y:S01]  /*4010*/  FFMA.FTZ R182, R20, UR10, -R183.reuse ;  /* 0x0000000a14b67c23 */ /* 0x100fe200080108b7 */
[----:B-----5:R-:W-:Y:S01]  /*4020*/  FMNMX.FTZ R167, R12, R167, !PT ;  /* 0x000000a70ca77209 */ /* 0x020fe20007810000 */
[--C-:B------:R-:W-:Y:S01]  /*4030*/  FFMA.FTZ R168, R180, UR10, -R183.reuse ;  /* 0x0000000ab4a87c23 */ /* 0x100fe200080108b7 */
[--C-:B------:R-:W-:Y:S01]  /*4040*/  FFMA.FTZ R171, R200, UR10, -R183.reuse ;  /* 0x0000000ac8ab7c23 */ /* 0x100fe200080108b7 */
[--C-:B------:R-:W-:Y:S01]  /*4050*/  FFMA.FTZ R190, R165, UR10, -R183.reuse ;  /* 0x0000000aa5be7c23 */ /* 0x100fe200080108b7 */
[----:B0-----:R-:W-:Y:S01]  /*4060*/  FMNMX.FTZ R16, R14, R167, !PT ;  /* 0x000000a70e107209 */ /* 0x001fe20007810000 */
[----:B------:R-:W0:Y:S01]  /*4070*/  MUFU.TANH R152, R152 ;  /* 0x0000009800987308 */ /* 0x000e220000002400 */
[--C-:B------:R-:W-:Y:S01]  /*4080*/  FFMA.FTZ R167, R166, UR10, -R183.reuse ;  /* 0x0000000aa6a77c23 */ /* 0x100fe200080108b7 */
[--C-:B------:R-:W-:Y:S01]  /*4090*/  FFMA.FTZ R166, R176, UR10, -R183.reuse ;  /* 0x0000000ab0a67c23 */ /* 0x100fe200080108b7 */
[----:B---3--:R-:W-:Y:S01]  /*40a0*/  FMNMX.FTZ R16, R15, R16, !PT ;  /* 0x000000100f107209 */ /* 0x008fe20007810000 */
[--C-:B------:R-:W-:Y:S01]  /*40b0*/  FFMA.FTZ R165, R170, UR10, -R183.reuse ;  /* 0x0000000aaaa57c23 */ /* 0x100fe200080108b7 */
[--C-:B------:R-:W-:Y:S01]  /*40c0*/  FFMA.FTZ R20, R173, UR10, -R183.reuse ;  /* 0x0000000aad147c23 */ /* 0x100fe200080108b7 */
[--C-:B------:R-:W-:Y:S01]  /*40d0*/  FFMA.FTZ R186, R201, UR10, -R183.reuse ;  /* 0x0000000ac9ba7c23 */ /* 0x100fe200080108b7 */
[----:B------:R-:W-:Y:S01]  /*40e0*/  FMNMX.FTZ R7, R17, R16, !PT ;  /* 0x0000001011077209 */ /* 0x000fe20007810000 */
[----:B------:R-:W3:Y:S01]  /*40f0*/  MUFU.TANH R153, R153 ;  /* 0x0000009900997308 */ /* 0x000ee20000002400 */
[--C-:B------:R-:W-:Y:S01]  /*4100*/  FFMA.FTZ R173, R174, UR10, -R183.reuse ;  /* 0x0000000aaead7c23 */ /* 0x100fe200080108b7 */
[--C-:B------:R-:W-:Y:S01]  /*4110*/  FFMA.FTZ R170, R185, UR10, -R183.reuse ;  /* 0x0000000ab9aa7c23 */ /* 0x100fe200080108b7 */
[----:B------:R-:W-:Y:S01]  /*4120*/  FMNMX.FTZ R16, R18, R7, !PT ;  /* 0x0000000712107209 */ /* 0x000fe20007810000 */
[--C-:B------:R-:W-:Y:S01]  /*4130*/  FFMA.FTZ R169, R202, UR10, -R183.reuse ;  /* 0x0000000acaa97c23 */ /* 0x100fe200080108b7 */
[--C-:B------:R-:W-:Y:S01]  /*4140*/  FFMA.FTZ R172, R172, UR10, -R183.reuse ;  /* 0x0000000aacac7c23 */ /* 0x100fe200080108b7 */
[--C-:B------:R-:W-:Y:S01]  /*4150*/  FFMA.FTZ R177, R177, UR10, -R183.reuse ;  /* 0x0000000ab1b17c23 */ /* 0x100fe200080108b7 */
[----:B------:R-:W-:Y:S01]  /*4160*/  FMNMX.FTZ R7, R21, R16, !PT ;  /* 0x0000001015077209 */ /* 0x000fe20007810000 */
[----:B------:R-:W4:Y:S01]  /*4170*/  MUFU.TANH R154, R154 ;  /* 0x0000009a009a7308 */ /* 0x000f220000002400 */
[--C-:B------:R-:W-:Y:S01]  /*4180*/  FFMA.FTZ R187, R184, UR10, -R183.reuse ;  /* 0x0000000ab8bb7c23 */ /* 0x100fe200080108b7 */
[--C-:B------:R-:W-:Y:S01]  /*4190*/  FFMA.FTZ R185, R203, UR10, -R183.reuse ;  /* 0x0000000acbb97c23 */ /* 0x100fe200080108b7 */
[----:B-1----:R-:W-:Y:S01]  /*41a0*/  FMNMX.FTZ R16, R22, R7, !PT ;  /* 0x0000000716107209 */ /* 0x002fe20007810000 */
[--C-:B------:R-:W-:Y:S01]  /*41b0*/  FFMA.FTZ R19, R188, UR10, -R183.reuse ;  /* 0x0000000abc137c23 */ /* 0x100fe200080108b7 */
[--C-:B------:R-:W-:Y:S01]  /*41c0*/  FFMA.FTZ R174, R192, UR10, -R183.reuse ;  /* 0x0000000ac0ae7c23 */ /* 0x100fe200080108b7 */
[--C-:B------:R-:W-:Y:S01]  /*41d0*/  FFMA.FTZ R189, R189, UR10, -R183.reuse ;  /* 0x0000000abdbd7c23 */ /* 0x100fe200080108b7 */
[----:B--2---:R-:W-:Y:S01]  /*41e0*/  FMNMX.FTZ R7, R23, R16, !PT ;  /* 0x0000001017077209 */ /* 0x004fe20007810000 */
[----:B------:R-:W1:Y:S01]  /*41f0*/  MUFU.TANH R155, R155 ;  /* 0x0000009b009b7308 */ /* 0x000e620000002400 */
[----:B------:R-:W-:-:S02]  /*4200*/  FFMA.FTZ R181, R181, UR10, -R183 ;  /* 0x0000000ab5b57c23 */ /* 0x000fc400080108b7 */
[----:B0-----:R-:W-:-:S04]  /*4210*/  FMNMX.FTZ R16, R152, R7, !PT ;  /* 0x0000000798107209 */ /* 0x001fc80007810000 */
[----:B---3--:R-:W-:Y:S01]  /*4220*/  FMNMX.FTZ R7, R153, R16, !PT ;  /* 0x0000001099077209 */ /* 0x008fe20007810000 */
[----:B------:R-:W0:Y:S03]  /*4230*/  MUFU.TANH R156, R156 ;  /* 0x0000009c009c7308 */ /* 0x000e260000002400 */
[----:B----4-:R-:W-:-:S05]  /*4240*/  FMNMX.FTZ R16, R154, R7, !PT ;  /* 0x000000079a107209 */ /* 0x010fca0007810000 */
[----:B------:R-:W2:Y:S01]  /*4250*/  MUFU.TANH R157, R157 ;  /* 0x0000009d009d7308 */ /* 0x000ea20000002400 */
[----:B-1----:R-:W-:-:S07]  /*4260*/  FMNMX.FTZ R7, R155, R16, !PT ;  /* 0x000000109b077209 */ /* 0x002fce0007810000 */
[----:B------:R-:W1:Y:S01]  /*4270*/  MUFU.TANH R158, R158 ;  /* 0x0000009e009e7308 */ /* 0x000e620000002400 */
[----:B0-----:R-:W-:-:S07]  /*4280*/  FMNMX.FTZ R16, R156, R7, !PT ;  /* 0x000000079c107209 */ /* 0x001fce0007810000 */
[----:B------:R-:W0:Y:S01]  /*4290*/  MUFU.TANH R159, R159 ;  /* 0x0000009f009f7308 */ /* 0x000e220000002400 */
[----:B--2---:R-:W-:-:S07]  /*42a0*/  FMNMX.FTZ R7, R157, R16, !PT ;  /* 0x000000109d077209 */ /* 0x004fce0007810000 */
        /* <DEDUP_REMOVED lines=13> */
[----:B-1----:R-:W-:-:S05]  /*4380*/  FMNMX.FTZ R7, R164, R7, !PT ;  /* 0x00000007a4077209 */ /* 0x002fca0007810000 */
[----:B------:R-:W1:Y:S02]  /*4390*/  SHFL.BFLY PT, R16, R7, 0x2, 0x1f ;  /* 0x0c401f0007107f89 */ /* 0x000e6400000e0000 */
        /* <DEDUP_REMOVED lines=22> */
[----:B-1----:R-:W-:Y:S01]  /*4500*/  FMNMX.FTZ R16, R7, R16, !PT ;  /* 0x0000001007107209 */ /* 0x002fe20007810000 */
[-C--:B------:R-:W-:Y:S01]  /*4510*/  FMUL.FTZ R57, R57, R13.reuse ;  /* 0x0000000d39397220 */ /* 0x080fe20000410000 */
[----:B------:R-:W-:Y:S01]  /*4520*/  MUFU.EX2 R171, R171 ;  /* 0x000000ab00ab7308 */ /* 0x000fe20000000800 */
[-C--:B------:R-:W-:Y:S01]  /*4530*/  FMUL.FTZ R60, R60, R13.reuse ;  /* 0x0000000d3c3c7220 */ /* 0x080fe20000410000 */
[-C--:B------:R-:W-:Y:S01]  /*4540*/  FMUL.FTZ R61, R61, R13.reuse ;  /* 0x0000000d3d3d7220 */ /* 0x080fe20000410000 */
[----:B------:R-:W1:Y:S01]  /*4550*/  SHFL.BFLY PT, R7, R16, 0x1, 0x1f ;  /* 0x0c201f0010077f89 */ /* 0x000e6200000e0000 */
        /* <DEDUP_REMOVED lines=23> */
[----:B-1----:R-:W-:Y:S01]  /*46d0*/  FMNMX.FTZ R7, R16, R7, !PT ;  /* 0x0000000710077209 */ /* 0x002fe20007810000 */
[-C--:B------:R-:W-:Y:S01]  /*46e0*/  FMUL.FTZ R104, R104, R13.reuse ;  /* 0x0000000d68687220 */ /* 0x080fe20000410000 */
[-C--:B------:R-:W-:Y:S01]  /*46f0*/  FMUL.FTZ R105, R105, R13.reuse ;  /* 0x0000000d69697220 */ /* 0x080fe20000410000 */
        /* <DEDUP_REMOVED lines=27> */
[----:B------:R-:W-:Y:S01]  /*48b0*/  FFMA.FTZ R191, R162, UR10, -R176 ;  /* 0x0000000aa2bf7c23 */ /* 0x000fe200080108b0 */
[----:B------:R-:W2:Y:S01]  /*48c0*/  MUFU.EX2 R10, R10 ;  /* 0x0000000a000a7308 */ /* 0x000ea20000000800 */
[----:B0-----:R-:W-:Y:S01]  /*48d0*/  F2FP.BF16.F32.PACK_AB R162, R182, R179 ;  /* 0x000000b3b6a2723e */ /* 0x001fe200000010ff */
[-C--:B------:R-:W-:Y:S01]  /*48e0*/  FMUL.FTZ R113, R113, R13.reuse ;  /* 0x0000000d71717220 */ /* 0x080fe20000410000 */
[-C--:B------:R-:W-:Y:S01]  /*48f0*/  FMUL.FTZ R116, R116, R13.reuse ;  /* 0x0000000d74747220 */ /* 0x080fe20000410000 */
[-C--:B------:R-:W-:Y:S01]  /*4900*/  FMUL.FTZ R117, R117, R13.reuse ;  /* 0x0000000d75757220 */ /* 0x080fe20000410000 */
[-C--:B------:R-:W-:Y:S01]  /*4910*/  FMUL.FTZ R120, R120, R13.reuse ;  /* 0x0000000d78787220 */ /* 0x080fe20000410000 */
[-C--:B------:R-:W-:Y:S01]  /*4920*/  FMUL.FTZ R121, R121, R13.reuse ;  /* 0x0000000d79797220 */ /* 0x080fe20000410000 */
[----:B------:R-:W-:Y:S01]  /*4930*/  FMUL.FTZ R124, R124, R13 ;  /* 0x0000000d7c7c7220 */ /* 0x000fe20000410000 */
[----:B------:R-:W0:Y:S01]  /*4940*/  MUFU.EX2 R11, R11 ;  /* 0x0000000b000b7308 */ /* 0x000e220000000800 */
        /* <DEDUP_REMOVED lines=10> */
[----:B------:R-:W-:Y:S01]  /*49f0*/  FFMA.FTZ R6, R156, UR10, -R176 ;  /* 0x0000000a9c067c23 */ /* 0x000fe200080108b0 */
[-C--:B------:R-:W-:Y:S01]  /*4a00*/  FMUL.FTZ R137, R137, R13.reuse ;  /* 0x0000000d89897220 */ /* 0x080fe20000410000 */
[-C--:B------:R-:W-:Y:S01]  /*4a10*/  FMUL.FTZ R140, R140, R13.reuse ;  /* 0x0000000d8c8c7220 */ /* 0x080fe20000410000 */
[-C--:B------:R-:W-:Y:S01]  /*4a20*/  FMUL.FTZ R141, R141, R13.reuse ;  /* 0x0000000d8d8d7220 */ /* 0x080fe20000410000 */
[-C--:B------:R-:W-:Y:S01]  /*4a30*/  FMUL.FTZ R144, R144, R13.reuse ;  /* 0x0000000d90907220 */ /* 0x080fe20000410000 */
[----:B------:R-:W2:Y:S01]  /*4a40*/  MUFU.EX2 R12, R12 ;  /* 0x0000000c000c7308 */ /* 0x000ea20000000800 */
[----:B0-----:R-:W-:Y:S01]  /*4a50*/  FADD.FTZ R189, R11, R152 ;  /* 0x000000980bbd7221 */ /* 0x001fe20000010000 */
[----:B------:R-:W-:Y:S01]  /*4a60*/  FADD.FTZ R152, R182, R153 ;  /* 0x00000099b6987221 */ /* 0x000fe20000010000 */
[-C--:B------:R-:W-:Y:S01]  /*4a70*/  FMUL.FTZ R145, R145, R13.reuse ;  /* 0x0000000d91917220 */ /* 0x080fe20000410000 */
[-C--:B------:R-:W-:Y:S01]  /*4a80*/  FMUL.FTZ R148, R148, R13.reuse ;  /* 0x0000000d94947220 */ /* 0x080fe20000410000 */
[----:B------:R-:W-:Y:S01]  /*4a90*/  FMUL.FTZ R149, R149, R13 ;  /* 0x0000000d95957220 */ /* 0x000fe20000410000 */
[----:B------:R-:W-:Y:S01]  /*4aa0*/  FADD.FTZ R157, R171, R152 ;  /* 0x00000098ab9d7221 */ /* 0x000fe20000010000 */
[-C--:B------:R-:W-:Y:S01]  /*4ab0*/  FMUL.FTZ R26, R26, R8.reuse ;  /* 0x000000081a1a7220 */ /* 0x080fe20000410000 */
[----:B------:R-:W0:Y:S01]  /*4ac0*/  MUFU.EX2 R15, R15 ;  /* 0x0000000f000f7308 */ /* 0x000e220000000800 */
[----:B-1----:R-:W-:Y:S01]  /*4ad0*/  FADD.FTZ R153, R180, R189 ;  /* 0x000000bdb4997221 */ /* 0x002fe20000010000 */
[----:B------:R-:W-:Y:S01]  /*4ae0*/  FADD.FTZ R154, R186, R157 ;  /* 0x0000009dba9a7221 */ /* 0x000fe20000010000 */
[----:B------:R-:W-:Y:S01]  /*4af0*/  FFMA.FTZ R189, R158, UR10, -R176 ;  /* 0x0000000a9ebd7c23 */ /* 0x000fe200080108b0 */
[----:B------:R-:W-:Y:S01]  /*4b00*/  F2FP.BF16.F32.PACK_AB R163, R180, R11 ;  /* 0x0000000bb4a3723e */ /* 0x000fe200000010ff */
[-C--:B------:R-:W-:Y:S01]  /*4b10*/  FMUL.FTZ R27, R27, R8.reuse ;  /* 0x000000081b1b7220 */ /* 0x080fe20000410000 */
[----:B------:R-:W-:Y:S01]  /*4b20*/  FADD.FTZ R157, R169, R154 ;  /* 0x0000009aa99d7221 */ /* 0x000fe20000010000 */
[----:B------:R-:W-:Y:S01]  /*4b30*/  F2FP.BF16.F32.PACK_AB R158, R190, R169 ;  /* 0x000000a9be9e723e */ /* 0x000fe200000010ff */
[----:B------:R-:W1:Y:S01]  /*4b40*/  MUFU.EX2 R14, R14 ;  /* 0x0000000e000e7308 */ /* 0x000e620000000800 */
[----:B--2---:R-:W-:Y:S01]  /*4b50*/  FADD.FTZ R152, R12, R153 ;  /* 0x000000990c987221 */ /* 0x004fe20000010000 */
[----:B------:R-:W-:Y:S01]  /*4b60*/  FADD.FTZ R156, R190, R157 ;  /* 0x0000009dbe9c7221 */ /* 0x000fe20000010000 */
[-C--:B------:R-:W-:Y:S01]  /*4b70*/  FMUL.FTZ R30, R30, R8.reuse ;  /* 0x000000081e1e7220 */ /* 0x080fe20000410000 */
[-C--:B------:R-:W-:Y:S01]  /*4b80*/  FMUL.FTZ R31, R31, R8.reuse ;  /* 0x000000081f1f7220 */ /* 0x080fe20000410000 */
[-C--:B------:R-:W-:Y:S01]  /*4b90*/  FMUL.FTZ R34, R34, R8.reuse ;  /* 0x0000000822227220 */ /* 0x080fe20000410000 */
[-C--:B------:R-:W-:Y:S01]  /*4ba0*/  FMUL.FTZ R35, R35, R8.reuse ;  /* 0x0000000823237220 */ /* 0x080fe20000410000 */
[----:B------:R-:W-:Y:S01]  /*4bb0*/  FMUL.FTZ R38, R38, R8 ;  /* 0x0000000826267220 */ /* 0x000fe20000410000 */
[----:B------:R-:W2:Y:S01]  /*4bc0*/  MUFU.EX2 R17, R17 ;  /* 0x0000001100117308 */ /* 0x000ea20000000800 */
[----:B0-----:R-:W-:Y:S01]  /*4bd0*/  FADD.FTZ R153, R15, R152 ;  /* 0x000000980f997221 */ /* 0x001fe20000010000 */
[----:B------:R-:W-:Y:S01]  /*4be0*/  FFMA.FTZ R152, R160, UR10, -R176 ;  /* 0x0000000aa0987c23 */ /* 0x000fe200080108b0 */
[----:B------:R-:W-:Y:S01]  /*4bf0*/  F2FP.BF16.F32.PACK_AB R160, R175, R178 ;  /* 0x000000b2afa0723e */ /* 0x000fe200000010ff */
        /* <DEDUP_REMOVED lines=37> */
[----:B--2---:R-:W-:Y:S01]  /*4e50*/  FADD.FTZ R156, R194, R157 ;  /* 0x0000009dc29c7221 */ /* 0x004fe20000010000 */
[----:B------:R-:W-:Y:S01]  /*4e60*/  F2FP.BF16.F32.PACK_AB R157, R15, R12 ;  /* 0x0000000c0f9d723e */ /* 0x000fe200000010ff */
[-C--:B------:R-:W-:Y:S01]  /*4e70*/  FMUL.FTZ R95, R95, R8.reuse ;  /* 0x000000085f5f7220 */ /* 0x080fe20000410000 */
[-C--:B------:R-:W-:Y:S01]  /*4e80*/  FMUL.FTZ R98, R98, R8.reuse ;  /* 0x0000000862627220 */ /* 0x080fe20000410000 */
[-C--:B------:R-:W-:Y:S01]  /*4e90*/  FMUL.FTZ R99, R99, R8.reuse ;  /* 0x0000000863637220 */ /* 0x080fe20000410000 */
[-C--:B------:R-:W-:Y:S01]  /*4ea0*/  FMUL.FTZ R102, R102, R8.reuse ;  /* 0x0000000866667220 */ /* 0x080fe20000410000 */
[-C--:B------:R-:W-:Y:S01]  /*4eb0*/  FMUL.FTZ R103, R103, R8.reuse ;  /* 0x0000000867677220 */ /* 0x080fe20000410000 */
[----:B------:R-:W-:Y:S01]  /*4ec0*/  MUFU.EX2 R21, R21 ;  /* 0x0000001500157308 */ /* 0x000fe20000000800 */
        /* <DEDUP_REMOVED lines=30> */
[----:B------:R-:W-:Y:S01]  /*50b0*/  FMUL.FTZ R151, R151, R8 ;  /* 0x0000000897977220 */ /* 0x000fe20000410000 */
[----:B------:R-:W-:Y:S08]  /*50c0*/  MUFU.EX2 R22, R22 ;  /* 0x0000001600167308 */ /* 0x000ff00000000800 */
[----:B------:R-:W0:Y:S08]  /*50d0*/  MUFU.EX2 R173, R173 ;  /* 0x000000ad00ad7308 */ /* 0x000e300000000800 */
[----:B------:R-:W2:Y:S08]  /*50e0*/  MUFU.EX2 R23, R23 ;  /* 0x0000001700177308 */ /* 0x000eb00000000800 */
[----:B------:R3:W-:Y:S08]  /*50f0*/  MUFU.EX2 R5, R155 ;  /* 0x0000009b00057308 */ /* 0x0007f00000000800 */
[----:B------:R-:W4:Y:S01]  /*5100*/  MUFU.EX2 R166, R166 ;  /* 0x000000a600a67308 */ /* 0x000f220000000800 */
[----:B---3--:R-:W-:Y:S01]  /*5110*/  FFMA.FTZ R155, R161, UR10, -R176 ;  /* 0x0000000aa19b7c23 */ /* 0x008fe200080108b0 */
[----:B------:R-:W-:Y:S01]  /*5120*/  F2FP.BF16.F32.PACK_AB R161, R10, R9 ;  /* 0x000000090aa1723e */ /* 0x000fe200000010ff */
[----:B------:R-:W-:Y:S01]  /*5130*/  FADD.FTZ R9, R21, R154 ;  /* 0x0000009a15097221 */ /* 0x000fe20000010000 */
[----:B-1----:R-:W-:Y:S01]  /*5140*/  FADD.FTZ R154, R20, R153 ;  /* 0x00000099149a7221 */ /* 0x002fe20000010000 */
[----:B------:R-:W-:Y:S01]  /*5150*/  F2FP.BF16.F32.PACK_AB R153, R183, R18 ;  /* 0x00000012b799723e */ /* 0x000fe200000010ff */
[----:B------:R-:W-:Y:S01]  /*5160*/  FFMA.FTZ R176, R164, UR10, -R176 ;  /* 0x0000000aa4b07c23 */ /* 0x000fe200080108b0 */
[----:B------:R-:W-:Y:S01]  /*5170*/  FADD.FTZ R9, R184, R9 ;  /* 0x00000009b8097221 */ /* 0x000fe20000010000 */
[----:B------:R-:W1:Y:S01]  /*5180*/  MUFU.EX2 R177, R177 ;  /* 0x000000b100b17308 */ /* 0x000e620000000800 */
[C---:B0-----:R-:W-:Y:S01]  /*5190*/  FADD.FTZ R11, R173.reuse, R154 ;  /* 0x0000009aad0b7221 */ /* 0x041fe20000010000 */
[----:B------:R-:W-:Y:S01]  /*51a0*/  F2FP.BF16.F32.PACK_AB R154, R172, R165 ;  /* 0x000000a5ac9a723e */ /* 0x000fe200000010ff */
[----:B------:R-:W-:Y:S01]  /*51b0*/  FADD.FTZ R12, R22, R9 ;  /* 0x00000009160c7221 */ /* 0x000fe20000010000 */
[----:B------:R-:W-:-:S02]  /*51c0*/  F2FP.BF16.F32.PACK_AB R164, R173, R20 ;  /* 0x00000014ada4723e */ /* 0x000fc400000010ff */
[C---:B--2---:R-:W-:Y:S01]  /*51d0*/  F2FP.BF16.F32.PACK_AB R165, R23.reuse, R22 ;  /* 0x0000001617a5723e */ /* 0x044fe200000010ff */
[----:B------:R-:W-:Y:S01]  /*51e0*/  FADD.FTZ R12, R23, R12 ;  /* 0x0000000c170c7221 */ /* 0x000fe20000010000 */
[----:B------:R-:W0:Y:S08]  /*51f0*/  MUFU.EX2 R6, R6 ;  /* 0x0000000600067308 */ /* 0x000e300000000800 */
[----:B------:R-:W-:Y:S08]  /*5200*/  MUFU.EX2 R168, R168 ;  /* 0x000000a800a87308 */ /* 0x000ff00000000800 */
[----:B------:R-:W-:Y:S08]  /*5210*/  MUFU.EX2 R188, R188 ;  /* 0x000000bc00bc7308 */ /* 0x000ff00000000800 */
[----:B------:R-:W-:Y:S08]  /*5220*/  MUFU.EX2 R187, R187 ;  /* 0x000000bb00bb7308 */ /* 0x000ff00000000800 */
[----:B------:R-:W2:Y:S08]  /*5230*/  MUFU.EX2 R189, R189 ;  /* 0x000000bd00bd7308 */ /* 0x000eb00000000800 */
[----:B------:R3:W-:Y:S08]  /*5240*/  MUFU.EX2 R175, R159 ;  /* 0x0000009f00af7308 */ /* 0x0007f00000000800 */
[----:B------:R-:W5:Y:S01]  /*5250*/  MUFU.EX2 R170, R170 ;  /* 0x000000aa00aa7308 */ /* 0x000f620000000800 */
[----:B---3--:R-:W-:Y:S01]  /*5260*/  F2FP.BF16.F32.PACK_AB R159, R17, R14 ;  /* 0x0000000e119f723e */ /* 0x008fe200000010ff */
[----:B----4-:R-:W-:Y:S01]  /*5270*/  FADD.FTZ R14, R166, R11 ;  /* 0x0000000ba60e7221 */ /* 0x010fe20000010000 */
[----:B------:R-:W-:Y:S01]  /*5280*/  FADD.FTZ R11, R5, R12 ;  /* 0x0000000c050b7221 */ /* 0x000fe20000010000 */
[----:B-1----:R-:W-:-:S02]  /*5290*/  F2FP.BF16.F32.PACK_AB R166, R177, R166 ;  /* 0x000000a6b1a6723e */ /* 0x002fc400000010ff */
[----:B------:R-:W-:Y:S01]  /*52a0*/  FADD.FTZ R15, R177, R14 ;  /* 0x0000000eb10f7221 */ /* 0x000fe20000010000 */
[----:B0-----:R-:W-:Y:S01]  /*52b0*/  FADD.FTZ R11, R6, R11 ;  /* 0x0000000b060b7221 */ /* 0x001fe20000010000 */
[----:B------:R-:W0:Y:S01]  /*52c0*/  MUFU.EX2 R185, R185 ;  /* 0x000000b900b97308 */ /* 0x000e220000000800 */
[----:B--2---:R-:W-:Y:S01]  /*52d0*/  F2FP.BF16.F32.PACK_AB R169, R189, R188 ;  /* 0x000000bcbda9723e */ /* 0x004fe200000010ff */
[----:B------:R-:W-:Y:S01]  /*52e0*/  FADD.FTZ R14, R168, R15 ;  /* 0x0000000fa80e7221 */ /* 0x000fe20000010000 */
[----:B------:R-:W-:Y:S01]  /*52f0*/  FADD.FTZ R18, R188, R11 ;  /* 0x0000000bbc127221 */ /* 0x000fe20000010000 */
[C---:B------:R-:W-:Y:S02]  /*5300*/  F2FP.BF16.F32.PACK_AB R168, R187.reuse, R168 ;  /* 0x000000a8bba8723e */ /* 0x040fe400000010ff */
[----:B------:R-:W-:Y:S01]  /*5310*/  FADD.FTZ R11, R187, R14 ;  /* 0x0000000ebb0b7221 */ /* 0x000fe20000010000 */
[----:B------:R-:W-:Y:S01]  /*5320*/  FADD.FTZ R18, R189, R18 ;  /* 0x00000012bd127221 */ /* 0x000fe20000010000 */
[----:B------:R1:W2:Y:S02]  /*5330*/  MUFU.EX2 R10, R152 ;  /* 0x00000098000a7308 */ /* 0x0002a40000000800 */
[----:B-----5:R-:W-:Y:S01]  /*5340*/  FADD.FTZ R14, R170, R11 ;  /* 0x0000000baa0e7221 */ /* 0x020fe20000010000 */
[----:B------:R-:W-:-:S05]  /*5350*/  FADD.FTZ R15, R175, R18 ;  /* 0x00000012af0f7221 */ /* 0x000fca0000010000 */
[----:B------:R-:W3:Y:S01]  /*5360*/  MUFU.EX2 R19, R19 ;  /* 0x0000001300137308 */ /* 0x000ee20000000800 */
[----:B-1----:R-:W-:Y:S01]  /*5370*/  F2FP.BF16.F32.PACK_AB R152, R194, R167 ;  /* 0x000000a7c298723e */ /* 0x002fe200000010ff */
[C---:B0-----:R-:W-:Y:S01]  /*5380*/  FADD.FTZ R14, R185.reuse, R14 ;  /* 0x0000000eb90e7221 */ /* 0x041fe20000010000 */
[----:B------:R-:W-:Y:S02]  /*5390*/  F2FP.BF16.F32.PACK_AB R167, R6, R5 ;  /* 0x0000000506a7723e */ /* 0x000fe400000010ff */
[----:B------:R-:W-:-:S03]  /*53a0*/  F2FP.BF16.F32.PACK_AB R170, R185, R170 ;  /* 0x000000aab9aa723e */ /* 0x000fc600000010ff */
[----:B------:R0:W1:Y:S01]  /*53b0*/  MUFU.EX2 R9, R155 ;  /* 0x0000009b00097308 */ /* 0x0000620000000800 */
[C---:B--2---:R-:W-:Y:S01]  /*53c0*/  FADD.FTZ R6, R10.reuse, R15 ;  /* 0x0000000f0a067221 */ /* 0x044fe20000010000 */
[----:B------:R-:W-:-:S06]  /*53d0*/  F2FP.BF16.F32.PACK_AB R171, R10, R175 ;  /* 0x000000af0aab723e */ /* 0x000fcc00000010ff */
[----:B------:R-:W2:Y:S01]  /*53e0*/  MUFU.EX2 R174, R174 ;  /* 0x000000ae00ae7308 */ /* 0x000ea20000000800 */
[----:B---3--:R-:W-:Y:S01]  /*53f0*/  FADD.FTZ R5, R19, R14 ;  /* 0x0000000e13057221 */ /* 0x008fe20000010000 */
[----:B0-----:R-:W-:-:S06]  /*5400*/  F2FP.BF16.F32.PACK_AB R155, R184, R21 ;  /* 0x00000015b89b723e */ /* 0x001fcc00000010ff */
[----:B------:R-:W0:Y:S01]  /*5410*/  MUFU.EX2 R12, R191 ;  /* 0x000000bf000c7308 */ /* 0x000e220000000800 */
[----:B-1----:R-:W-:-:S07]  /*5420*/  FADD.FTZ R15, R9, R6 ;  /* 0x00000006090f7221 */ /* 0x002fce0000010000 */
[----:B------:R-:W1:Y:S01]  /*5430*/  MUFU.EX2 R192, R192 ;  /* 0x000000c000c07308 */ /* 0x000e620000000800 */
[C---:B--2---:R-:W-:Y:S01]  /*5440*/  FADD.FTZ R5, R174.reuse, R5 ;  /* 0x00000005ae057221 */ /* 0x044fe20000010000 */
[----:B------:R-:W-:-:S03]  /*5450*/  F2FP.BF16.F32.PACK_AB R172, R174, R19 ;  /* 0x00000013aeac723e */ /* 0x000fc600000010ff */
[----:B------:R-:W-:-:S03]  /*5460*/  FADD.FTZ R6, R16, R5 ;  /* 0x0000000510067221 */ /* 0x000fc60000010000 */
[----:B------:R-:W2:Y:S01]  /*5470*/  MUFU.EX2 R181, R181 ;  /* 0x000000b500b57308 */ /* 0x000ea20000000800 */
[C---:B0-----:R-:W-:Y:S01]  /*5480*/  FADD.FTZ R15, R12.reuse, R15 ;  /* 0x0000000f0c0f7221 */ /* 0x041fe20000010000 */
[----:B------:R-:W-:-:S06]  /*5490*/  F2FP.BF16.F32.PACK_AB R173, R12, R9 ;  /* 0x000000090cad723e */ /* 0x000fcc00000010ff */
[----:B------:R-:W0:Y:S01]  /*54a0*/  MUFU.EX2 R11, R176 ;  /* 0x000000b0000b7308 */ /* 0x000e220000000800 */
[----:B-1----:R-:W-:Y:S01]  /*54b0*/  FADD.FTZ R10, R192, R15 ;  /* 0x0000000fc00a7221 */ /* 0x002fe20000010000 */
[C---:B--2---:R-:W-:Y:S01]  /*54c0*/  FADD.FTZ R6, R181.reuse, R6 ;  /* 0x00000006b5067221 */ /* 0x044fe20000010000 */
[----:B------:R-:W-:Y:S02]  /*54d0*/  F2FP.BF16.F32.PACK_AB R174, R181, R16 ;  /* 0x00000010b5ae723e */ /* 0x000fe400000010ff */
[C---:B0-----:R-:W-:Y:S01]  /*54e0*/  FADD.FTZ R5, R11.reuse, R10 ;  /* 0x0000000a0b057221 */ /* 0x041fe20000010000 */
[----:B------:R-:W-:Y:S01]  /*54f0*/  F2FP.BF16.F32.PACK_AB R175, R11, R192 ;  /* 0x000000c00baf723e */ /* 0x000fe200000010ff */
[----:B------:R-:W-:Y:S06]  /*5500*/  @!P0 BRA `(.L_x_9060) ;  /* 0x0000000000048947 */ /* 0x000fec0003800000 */
[----:B------:R-:W-:Y:S01]  /*5510*/  BPT.TRAP 0x1 ;  /* 0x000000040000795c */ /* 0x000fe20000300000 */
.L_x_9060:
[----:B------:R-:W-:-:S04]  /*5520*/  IMAD.U32 R8, RZ, RZ, UR29 ;  /* 0x0000001dff087e24 */ /* 0x000fc8000f8e00ff */
[----:B------:R0:W1:Y:S01]  /*5530*/  SYNCS.PHASECHK.TRANS64.TRYWAIT P2, [UR28+0x22850], R8 ;  /* 0x02285008ff0075a7 */ /* 0x000062000804015c */
[----:B------:R-:W-:Y:S05]  /*5540*/  @!P0 BRA `(.L_x_9061) ;  /* 0x0000000000048947 */ /* 0x000fea0003800000 */
[----:B------:R-:W-:Y:S01]  /*5550*/  BPT.TRAP 0x1 ;  /* 0x000000040000795c */ /* 0x000fe20000300000 */
.L_x_9061:
[----:B-1----:R-:W-:Y:S05]  /*5560*/  @P2 BRA `(.L_x_9062) ;  /* 0x00000000000c2947 */ /* 0x002fea0003800000 */
[----:B0-----:R-:W-:-:S04]  /*5570*/  IMAD.U32 R8, RZ, RZ, UR29 ;  /* 0x0000001dff087e24 */ /* 0x001fc8000f8e00ff */
[----:B------:R-:W0:Y:S02]  /*5580*/  SYNCS.PHASECHK.TRANS64.TRYWAIT P2, [UR28+0x22850], R8 ;  /* 0x02285008ff0075a7 */ /* 0x000e24000804015c */
[----:B0-----:R-:W-:Y:S05]  /*5590*/  @!P2 BRA `(.L_x_9063) ;  /* 0x000000680094a947 */ /* 0x001fea0003800000 */
.L_x_9062:
[----:B------:R1:W-:Y:S01]  /*55a0*/  BAR.SYNC.DEFER_BLOCKING R3, 0x100 ;  /* 0x000400030000751d */ /* 0x0003e20000010000 */
[----:B------:R-:W-:-:S05]  /*55b0*/  UIMAD UR11, UR5, 0xc00, UR24 ;  /* 0x00000c00050b78a4 */ /* 0x000fca000f8e0218 */
[----:B------:R-:W-:Y:S02]  /*55c0*/  UMOV UR15, 0x40000040 ;  /* 0x40000040000f7882 */ /* 0x000fe40000000000 */
[----:B------:R-:W-:Y:S01]  /*55d0*/  UMOV UR14, UR11 ;  /* 0x0000000b000e7c82 */ /* 0x000fe20008000000 */
[----:B------:R-:W-:-:S06]  /*55e0*/  WARPGROUP.ARRIVE ;  /* 0x00000000000079c5 */ /* 0x000fcc0000000000 */
        /* <DEDUP_REMOVED lines=32> */
[----:B-1----:R-:W-:Y:S05]  /*57f0*/  @!P0 BRA `(.L_x_9064) ;  /* 0x0000000000048947 */ /* 0x002fea0003800000 */
[----:B------:R-:W-:Y:S01]  /*5800*/  BPT.TRAP 0x1 ;  /* 0x000000040000795c */ /* 0x000fe20000300000 */
.L_x_9064:
[----:B------:R-:W-:Y:S01]  /*5810*/  UIADD3 UR11, UR28, 0x22860, URZ ;  /* 0x000228601c0b7890 */ /* 0x000fe2000fffe03f */
[----:B0-----:R-:W-:Y:S01]  /*5820*/  MOV R8, R7 ;  /* 0x0000000700087202 */ /* 0x001fe20000000f00 */
[----:B------:R-:W-:Y:S02]  /*5830*/  IMAD.MOV.U32 R13, RZ, RZ, R4 ;  /* 0x000000ffff0d7224 */ /* 0x000fe400078e0004 */
[----:B------:R-:W-:-:S09]  /*5840*/  UPRMT UR11, UR26, 0x654, UR11 ;  /* 0x000006541a0b7896 */ /* 0x000fd2000800000b */
[----:B------:R-:W-:Y:S01]  /*5850*/  SYNCS.ARRIVE.TRANS64.RED.A1T0 RZ, [UR11], RZ ;  /* 0x000000ffffff79a7 */ /* 0x000fe2000810040b */
[----:B------:R-:W-:Y:S05]  /*5860*/  @P1 BRA `(.L_x_9065) ;  /* 0xffffffdc003c1947 */ /* 0x000fea000383ffff */
.L_x_9054:
[----:B------:R-:W4:Y:S01]  /*5870*/  SHFL.BFLY PT, R3, R6, 0x2, 0x1f ;  /* 0x0c401f0006037f89 */ /* 0x000f2200000e0000 */
[----:B------:R0:W-:Y:S08]  /*5880*/  BAR.ARV R0, 0x100 ;  /* 0x000400000000751d */ /* 0x0001f00000002000 */
[----:B------:R-:W-:Y:S06]  /*5890*/  BAR.ARV 0x8, 0x180 ;  /* 0x0206000000007b1d */ /* 0x000fec0000002000 */
[----:B------:R-:W-:Y:S01]  /*58a0*/  PLOP3.LUT P0, PT, PT, PT, PT, 0x8, 0x0 ;  /* 0x000000000000781c */ /* 0x000fe20003f0e170 */
[----:B012---:R-:W0:Y:S01]  /*58b0*/  SHFL.BFLY PT, R8, R5, 0x2, 0x1f ;  /* 0x0c401f0005087f89 */ /* 0x007e2200000e0000 */
[----:B----4-:R-:W-:-:S05]  /*58c0*/  FADD.FTZ R3, R3, R6 ;  /* 0x0000000603037221 */ /* 0x010fca0000010000 */
[----:B------:R-:W1:Y:S01]  /*58d0*/  SHFL.BFLY PT, R2, R3, 0x1, 0x1f ;  /* 0x0c201f0003027f89 */ /* 0x000e6200000e0000 */
[----:B0-----:R-:W-:Y:S01]  /*58e0*/  FADD.FTZ R8, R8, R5 ;  /* 0x0000000508087221 */ /* 0x001fe20000010000 */
[----:B------:R-:W-:-:S04]  /*58f0*/  IMAD.MOV.U32 R5, RZ, RZ, -0x800000 ;  /* 0xff800000ff057424 */ /* 0x000fc800078e00ff */
[----:B------:R-:W0:Y:S01]  /*5900*/  SHFL.BFLY PT, R9, R8, 0x1, 0x1f ;  /* 0x0c201f0008097f89 */ /* 0x000e2200000e0000 */
[----:B-1----:R-:W-:Y:S01]  /*5910*/  FADD.FTZ R10, R3, R2 ;  /* 0x00000002030a7221 */ /* 0x002fe20000010000 */
[----:B------:R-:W-:Y:S02]  /*5920*/  IMAD.MOV.U32 R2, RZ, RZ, RZ ;  /* 0x000000ffff027224 */ /* 0x000fe400078e00ff */
[----:B------:R-:W-:Y:S02]  /*5930*/  IMAD.MOV.U32 R3, RZ, RZ, -0x800000 ;  /* 0xff800000ff037424 */ /* 0x000fe400078e00ff */
[----:B------:R-:W-:-:S13]  /*5940*/  FSETP.NE.FTZ.AND P1, PT, R10, RZ, PT ;  /* 0x000000ff0a00720b */ /* 0x000fda0003f35000 */
[----:B------:R-:W1:Y:S01]  /*5950*/  @P1 MUFU.LG2 R6, R10 ;  /* 0x0000000a00061308 */ /* 0x000e620000000c00 */
[----:B0-----:R-:W-:Y:S01]  /*5960*/  FADD.FTZ R11, R8, R9 ;  /* 0x00000009080b7221 */ /* 0x001fe20000010000 */
[----:B------:R-:W-:-:S04]  /*5970*/  IMAD.MOV.U32 R9, RZ, RZ, RZ ;  /* 0x000000ffff097224 */ /* 0x000fc800078e00ff */
[----:B------:R-:W-:Y:S02]  /*5980*/  FSETP.NE.FTZ.AND P2, PT, R11, RZ, PT ;  /* 0x000000ff0b00720b */ /* 0x000fe40003f55000 */
[----:B------:R-:W0:Y:S01]  /*5990*/  @P1 MUFU.RCP R9, R10 ;  /* 0x0000000a00091308 */ /* 0x000e220000001000 */
[----:B-1----:R-:W-:-:S10]  /*59a0*/  @P1 FMUL.FTZ R6, R6, 0.69314718246459960938 ;  /* 0x3f31721806061820 */ /* 0x002fd40000410000 */
[----:B------:R-:W1:Y:S01]  /*59b0*/  @P2 MUFU.LG2 R8, R11 ;  /* 0x0000000b00082308 */ /* 0x000e620000000c00 */
[-C--:B0-----:R-:W-:Y:S01]  /*59c0*/  FMUL.FTZ R24, R24, R9.reuse ;  /* 0x0000000918187220 */ /* 0x081fe20000410000 */
[----:B------:R-:W-:-:S06]  /*59d0*/  FMUL.FTZ R25, R25, R9 ;  /* 0x0000000919197220 */ /* 0x000fcc0000410000 */
[----:B------:R0:W2:Y:S01]  /*59e0*/  @P2 MUFU.RCP R2, R11 ;  /* 0x0000000b00022308 */ /* 0x0000a20000001000 */
        /* <DEDUP_REMOVED lines=63> */
[----:B0-----:R-:W-:-:S02]  /*5de0*/  IMAD.U32 R11, RZ, RZ, UR10 ;  /* 0x0000000aff0b7e24 */ /* 0x001fc4000f8e00ff */
[----:B-1----:R-:W-:Y:S01]  /*5df0*/  @P2 FMUL.FTZ R8, R8, 0.69314718246459960938 ;  /* 0x3f31721808082820 */ /* 0x002fe20000410000 */
[-C--:B--2---:R-:W-:Y:S01]  /*5e00*/  FMUL.FTZ R26, R26, R2.reuse ;  /* 0x000000021a1a7220 */ /* 0x084fe20000410000 */
[-C--:B------:R-:W-:Y:S01]  /*5e10*/  FMUL.FTZ R27, R27, R2.reuse ;  /* 0x000000021b1b7220 */ /* 0x080fe20000410000 */
[----:B------:R-:W-:Y:S01]  /*5e20*/  @P1 FMUL.FTZ R9, R9, 0.69314718246459960938 ;  /* 0x3f31721809091820 */ /* 0x000fe20000410000 */
        /* <DEDUP_REMOVED lines=64> */
[----:B------:R-:W-:-:S07]  /*6230*/  @P2 FFMA.FTZ R3, R11, R7, R8 ;  /* 0x000000070b032223 */ /* 0x000fce0000010008 */
.L_x_9041:
[----:B------:R-:W-:Y:S05]  /*6240*/  @P0 BRA `(.L_x_9066) ;  /* 0x00000020004c0947 */ /* 0x000fea0003800000 */
[----:B---3--:R-:W0:Y:S01]  /*6250*/  S2R R0, SR_TID.X ;  /* 0x0000000000007919 */ /* 0x008e220000002100 */
[----:B------:R-:W1:Y:S01]  /*6260*/  LDC R8, c[0x0][0xbe8] ;  /* 0x0002fa00ff087b82 */ /* 0x000e620000000800 */
[----:B------:R-:W-:Y:S01]  /*6270*/  USHF.R.S32.HI UR7, URZ, 0x1f, UR38 ;  /* 0x0000001f3f077899 */ /* 0x000fe20008011426 */
[----:B------:R-:W-:Y:S01]  /*6280*/  BSSY B0, `(.L_x_9067) ;  /* 0x000014b000007945 */ /* 0x000fe20003800000 */
[----:B------:R-:W2:Y:S01]  /*6290*/  S2R R16, SR_CTAID.X ;  /* 0x0000000000107919 */ /* 0x000ea20000002500 */
[----:B------:R-:W-:Y:S02]  /*62a0*/  ULDC.64 UR8, c[0x0][0xbd0] ;  /* 0x0002f40000087ab9 */ /* 0x000fe40000000a00 */
[----:B------:R-:W-:Y:S02]  /*62b0*/  UIMAD UR6, UR7, UR8, URZ ;  /* 0x00000008070672a4 */ /* 0x000fe4000f8e023f */
[----:B------:R-:W3:Y:S01]  /*62c0*/  S2UR UR12, SR_CTAID.Z ;  /* 0x00000000000c79c3 */ /* 0x000ee20000002700 */
[----:B------:R-:W-:-:S02]  /*62d0*/  UIMAD.WIDE.U32 UR4, UR38, UR8, URZ ;  /* 0x00000008260472a5 */ /* 0x000fc4000f8e003f */
[----:B------:R-:W-:-:S03]  /*62e0*/  UIMAD UR6, UR38, UR9, UR6 ;  /* 0x00000009260672a4 */ /* 0x000fc6000f8e0206 */
[----:B------:R-:W-:Y:S01]  /*62f0*/  ULDC.64 UR8, c[0x0][0xb38] ;  /* 0x0002ce0000087ab9 */ /* 0x000fe20000000a00 */
[----:B------:R-:W-:Y:S01]  /*6300*/  UIADD3 UR6, UR5, UR6, URZ ;  /* 0x0000000605067290 */ /* 0x000fe2000fffe03f */
[----:B------:R-:W4:Y:S01]  /*6310*/  LDC.64 R14, c[0x0][0xbd8] ;  /* 0x0002f600ff0e7b82 */ /* 0x000f220000000a00 */
[----:B------:R-:W-:-:S07]  /*6320*/  UIMAD UR7, UR7, UR8, URZ ;  /* 0x00000008070772a4 */ /* 0x000fce000f8e023f */
[----:B------:R-:W-:Y:S01]  /*6330*/  BAR.SYNC.DEFER_BLOCKING 0x1, 0x100 ;  /* 0x0044000000007b1d */ /* 0x000fe20000010000 */
[----:B-1----:R-:W-:-:S07]  /*6340*/  ISETP.NE.AND P0, PT, R8, 0x1, PT ;  /* 0x000000010800780c */ /* 0x002fce0003f05270 */
[----:B------:R-:W1:Y:S01]  /*6350*/  S2UR UR11, SR_CTAID.Y ;  /* 0x00000000000b79c3 */ /* 0x000e620000002600 */
[----:B0-----:R-:W-:Y:S01]  /*6360*/  IADD3 R9, R0, -0x80, RZ ;  /* 0xffffff8000097810 */ /* 0x001fe20007ffe0ff */
[----:B---3--:R-:W-:-:S06]  /*6370*/  USHF.R.S32.HI UR10, URZ, 0x1f, UR12 ;  /* 0x0000001f3f0a7899 */ /* 0x008fcc000801140c */
[----:B------:R-:W1:Y:S01]  /*6380*/  LDC R23, c[0x0][0xc50] ;  /* 0x00031400ff177b82 */ /* 0x000e620000000800 */
[----:B------:R-:W-:-:S04]  /*6390*/  SHF.R.S32.HI R6, RZ, 0x1f, R9 ;  /* 0x0000001fff067819 */ /* 0x000fc80000011409 */
[CC--:B------:R-:W-:Y:S02]  /*63a0*/  LEA.HI R2, R6.reuse, R9.reuse, RZ, 0x7 ;  /* 0x0000000906027211 */ /* 0x0c0fe400078f38ff */
[----:B------:R-:W-:Y:S01]  /*63b0*/  LEA.HI R6, R6, R9, RZ, 0x2 ;  /* 0x0000000906067211 */ /* 0x000fe200078f10ff */
[----:B------:R-:W0:Y:S01]  /*63c0*/  LDC.64 R20, c[0x0][0xb40] ;  /* 0x0002d000ff147b82 */ /* 0x000e220000000a00 */
[----:B------:R-:W-:Y:S02]  /*63d0*/  LOP3.LUT R0, R2, 0xffffff80, RZ, 0xc0, !PT ;  /* 0xffffff8002007812 */ /* 0x000fe400078ec0ff */
[----:B------:R-:W-:Y:S02]  /*63e0*/  LOP3.LUT R6, R6, 0xfffffffc, RZ, 0xc0, !PT ;  /* 0xfffffffc06067812 */ /* 0x000fe400078ec0ff */
[----:B------:R-:W-:Y:S01]  /*63f0*/  SHF.R.S32.HI R11, RZ, 0x7, R2 ;  /* 0x00000007ff0b7819 */ /* 0x000fe20000011402 */
[C---:B------:R-:W-:Y:S02]  /*6400*/  IMAD.IADD R0, R9.reuse, 0x1, -R0 ;  /* 0x0000000109007824 */ /* 0x040fe400078e0a00 */
[----:B------:R-:W-:Y:S01]  /*6410*/  IMAD.IADD R6, R9, 0x1, -R6 ;  /* 0x0000000109067824 */ /* 0x000fe200078e0a06 */
[----:B------:R-:W-:Y:S01]  /*6420*/  LEA.HI R2, R2, R11, RZ, 0x1 ;  /* 0x0000000b02027211 */ /* 0x000fe200078f08ff */
[----:B------:R-:W3:Y:S01]  /*6430*/  @P0 LDC R18, c[0x0][0xbec] ;  /* 0x0002fb00ff120b82 */ /* 0x000ee20000000800 */
[----:B------:R-:W-:-:S02]  /*6440*/  SHF.R.S32.HI R13, RZ, 0x1f, R0 ;  /* 0x0000001fff0d7819 */ /* 0x000fc40000011400 */
[C---:B------:R-:W-:Y:S02]  /*6450*/  LEA.HI R9, R6.reuse, R6, RZ, 0x1 ;  /* 0x0000000606097211 */ /* 0x040fe400078f08ff */
[----:B------:R-:W-:Y:S02]  /*6460*/  LEA.HI R10, R13, R0, RZ, 0x2 ;  /* 0x000000000d0a7211 */ /* 0x000fe400078f10ff */
[----:B------:R-:W-:Y:S01]  /*6470*/  LOP3.LUT R9, R9, 0x1ffffffe, RZ, 0xc0, !PT ;  /* 0x1ffffffe09097812 */ /* 0x000fe200078ec0ff */
[----:B------:R-:W5:Y:S01]  /*6480*/  @P0 LDC R19, c[0x0][0xbf0] ;  /* 0x0002fc00ff130b82 */ /* 0x000f620000000800 */
[--C-:B------:R-:W-:Y:S02]  /*6490*/  SHF.R.S32.HI R4, RZ, 0x2, R10.reuse ;  /* 0x00000002ff047819 */ /* 0x100fe4000001140a */
[----:B------:R-:W-:Y:S01]  /*64a0*/  SHF.R.S32.HI R7, RZ, 0x1f, R10 ;  /* 0x0000001fff077819 */ /* 0x000fe2000001140a */
[----:B------:R-:W-:Y:S01]  /*64b0*/  IMAD.IADD R12, R6, 0x1, -R9 ;  /* 0x00000001060c7824 */ /* 0x000fe200078e0a09 */
[----:B------:R-:W-:-:S02]  /*64c0*/  LOP3.LUT R2, R2, 0x3fffffe, RZ, 0xc0, !PT ;  /* 0x03fffffe02027812 */ /* 0x000fc400078ec0ff */
[----:B------:R-:W-:Y:S01]  /*64d0*/  LEA.HI R7, R7, R4, RZ, 0x3 ;  /* 0x0000000407077211 */ /* 0x000fe200078f18ff */
[----:B------:R-:W5:Y:S01]  /*64e0*/  @P0 LDC R153, c[0x0][0xbf0] ;  /* 0x0002fc00ff990b82 */ /* 0x000f620000000800 */
[----:B------:R-:W-:Y:S01]  /*64f0*/  MOV R6, UR4 ;  /* 0x0000000400067c02 */ /* 0x000fe20008000f00 */
[----:B------:R-:W-:Y:S01]  /*6500*/  IMAD.IADD R2, R11, 0x1, -R2 ;  /* 0x000000010b027824 */ /* 0x000fe200078e0a02 */
[----:B------:R-:W-:-:S04]  /*6510*/  LOP3.LUT R7, R7, 0xfffffff8, RZ, 0xc0, !PT ;  /* 0xfffffff807077812 */ /* 0x000fc800078ec0ff */
[----:B------:R-:W-:Y:S02]  /*6520*/  IADD3 R7, R4, -R7, RZ ;  /* 0x8000000704077210 */ /* 0x000fe40007ffe0ff */
[----:B------:R-:W-:-:S04]  /*6530*/  LEA.HI R4, R13, R0, RZ, 0x5 ;  /* 0x000000000d047211 */ /* 0x000fc800078f28ff */
[----:B------:R-:W-:-:S05]  /*6540*/  SHF.R.S32.HI R4, RZ, 0x5, R4 ;  /* 0x00000005ff047819 */ /* 0x000fca0000011404 */
[----:B------:R-:W-:Y:S02]  /*6550*/  IMAD R9, R4, 0x10, R7 ;  /* 0x0000001004097824 */ /* 0x000fe400078e0207 */
[----:B------:R-:W0:Y:S01]  /*6560*/  @P0 LDC R4, c[0x0][0xbec] ;  /* 0x0002fb00ff040b82 */ /* 0x000e220000000800 */
[----:B------:R-:W-:Y:S01]  /*6570*/  IMAD.U32 R7, RZ, RZ, UR5 ;  /* 0x00000005ff077e24 */ /* 0x000fe2000f8e00ff */
[----:B------:R-:W-:Y:S01]  /*6580*/  UIMAD.WIDE.U32 UR4, UR38, UR8, URZ ;  /* 0x00000008260472a5 */ /* 0x000fe2000f8e003f */
[----:B------:R-:W-:Y:S01]  /*6590*/  IMAD.U32 R7, RZ, RZ, UR6 ;  /* 0x00000006ff077e24 */ /* 0x000fe2000f8e00ff */
[----:B------:R-:W-:Y:S01]  /*65a0*/  LEA R9, R2, R9, 0x6 ;  /* 0x0000000902097211 */ /* 0x000fe200078e30ff */
[C---:B----4-:R-:W-:Y:S01]  /*65b0*/  IMAD R2, R14.reuse, UR10, RZ ;  /* 0x0000000a0e027c24 */ /* 0x050fe2000f8e02ff */
[----:B------:R-:W-:Y:S01]  /*65c0*/  UIMAD UR6, UR38, UR9, UR7 ;  /* 0x00000009260672a4 */ /* 0x000fe2000f8e0207 */
[----:B------:R-:W-:Y:S01]  /*65d0*/  IMAD.WIDE.U32 R6, R14, UR12, R6 ;  /* 0x0000000c0e067c25 */ /* 0x000fe2000f8e0006 */
[----:B------:R-:W-:Y:S01]  /*65e0*/  IADD3 R14, RZ, -UR38, RZ ;  /* 0x80000026ff0e7c10 */ /* 0x000fe2000fffe0ff */
[----:B------:R-:W-:Y:S01]  /*65f0*/  ULDC.64 UR8, c[0x0][0xb28] ;  /* 0x0002ca0000087ab9 */ /* 0x000fe20000000a00 */
[----:B------:R-:W-:Y:S01]  /*6600*/  UIADD3 UR6, UR5, UR6, URZ ;  /* 0x0000000605067290 */ /* 0x000fe2000fffe03f */
[----:B------:R-:W-:-:S02]  /*6610*/  IMAD R12, R12, 0x8, R9 ;  /* 0x000000080c0c7824 */ /* 0x000fc400078e0209 */
[----:B-1----:R-:W-:Y:S02]  /*6620*/  IMAD R23, R23, R14, UR11 ;  /* 0x0000000b17177e24 */ /* 0x002fe4000f8e020e */
[----:B--2---:R-:W-:Y:S01]  /*6630*/  IMAD R11, R16, 0x80, R12 ;  /* 0x00000080100b7824 */ /* 0x004fe200078e020c */
[----:B------:R-:W-:Y:S01]  /*6640*/  MOV R12, UR4 ;  /* 0x00000004000c7c02 */ /* 0x000fe20008000f00 */
[----:B------:R-:W-:Y:S01]  /*6650*/  IMAD R17, R15, UR12, R2 ;  /* 0x0000000c0f117c24 */ /* 0x000fe2000f8e0202 */
[----:B------:R-:W-:Y:S01]  /*6660*/  SHF.R.S32.HI R14, RZ, 0x1f, R23 ;  /* 0x0000001fff0e7819 */ /* 0x000fe20000011417 */
[----:B------:R-:W-:Y:S01]  /*6670*/  IMAD.U32 R13, RZ, RZ, UR5 ;  /* 0x00000005ff0d7e24 */ /* 0x000fe2000f8e00ff */
[----:B------:R-:W-:Y:S01]  /*6680*/  ULDC.64 UR4, c[0x0][0xbe0] ;  /* 0x0002f80000047ab9 */ /* 0x000fe20000000a00 */
[----:B------:R-:W-:Y:S01]  /*6690*/  IMAD.U32 R13, RZ, RZ, UR6 ;  /* 0x00000006ff0d7e24 */ /* 0x000fe2000f8e00ff */
[----:B------:R-:W-:Y:S01]  /*66a0*/  ULDC.64 UR6, c[0x0][0xb48] ;  /* 0x0002d20000067ab9 */ /* 0x000fe20000000a00 */
[----:B------:R-:W-:Y:S01]  /*66b0*/  IMAD.IADD R7, R7, 0x1, R17 ;  /* 0x0000000107077824 */ /* 0x000fe200078e0211 */
[----:B------:R-:W-:Y:S01]  /*66c0*/  MOV R17, R11 ;  /* 0x0000000b00117202 */ /* 0x000fe20000000f00 */
[----:B0-----:R-:W-:-:S04]  /*66d0*/  @P0 IMAD.HI.U32 R2, R11, R4, RZ ;  /* 0x000000040b020227 */ /* 0x001fc800078e00ff */
[----:B------:R-:W-:Y:S02]  /*66e0*/  IMAD R4, R20, UR10, RZ ;  /* 0x0000000a14047c24 */ /* 0x000fe4000f8e02ff */
[----:B---3--:R-:W-:-:S04]  /*66f0*/  @P0 IMAD.HI.U32 R18, R11, R18, RZ ;  /* 0x000000120b120227 */ /* 0x008fc800078e00ff */
[----:B------:R-:W-:Y:S01]  /*6700*/  IMAD.MOV.U32 R15, RZ, RZ, R11 ;  /* 0x000000ffff0f7224 */ /* 0x000fe200078e000b */
[----:B-----5:R-:W-:Y:S01]  /*6710*/  @P0 SHF.R.U32.HI R15, RZ, R19, R2 ;  /* 0x00000013ff0f0219 */ /* 0x020fe20000011602 */
[----:B------:R-:W-:Y:S01]  /*6720*/  IMAD R19, R21, UR12, R4 ;  /* 0x0000000c15137c24 */ /* 0x000fe2000f8e0204 */
[----:B------:R-:W-:Y:S01]  /*6730*/  @P0 SHF.R.U32.HI R17, RZ, R153, R18 ;  /* 0x00000099ff110219 */ /* 0x000fe20000011612 */
[----:B------:R-:W-:-:S04]  /*6740*/  IMAD.WIDE.U32 R12, R20, UR12, R12 ;  /* 0x0000000c140c7c25 */ /* 0x000fc8000f8e000c */
        /* <DEDUP_REMOVED lines=39> */
[----:B------:R-:W-:Y:S01]  /*69c0*/  SHFL.IDX PT, R14, R18, 0x1, 0x1c1f ;  /* 0x003c1f00120e7f89 */ /* 0x000fe200000e0000 */
[----:B------:R-:W-:Y:S01]  /*69d0*/  LEA.HI.X R17, R6, UR7, R11, 0x2, P0 ;  /* 0x0000000706117c11 */ /* 0x000fe200080f140b */
[----:B------:R-:W-:Y:S01]  /*69e0*/  IMAD R11, R16, 0x80, R9 ;  /* 0x00000080100b7824 */ /* 0x000fe200078e0209 */
[----:B------:R-:W-:Y:S01]  /*69f0*/  LEA.HI.X R4, R12, UR9, R7, 0x2, P1 ;  /* 0x000000090c047c11 */ /* 0x000fe200088f1407 */
[----:B0-----:R-:W-:Y:S01]  /*6a00*/  ULEA UR4, UR5, UR4, 0x18 ;  /* 0x0000000405047291 */ /* 0x001fe2000f8ec03f */
[----:B------:R-:W-:Y:S01]  /*6a10*/  SHFL.IDX PT, R12, R18, RZ, 0x1c1f ;  /* 0x001c1fff120c7589 */ /* 0x000fe200000e0000 */
[----:B------:R-:W-:Y:S01]  /*6a20*/  IMAD R8, R8, UR6, RZ ;  /* 0x0000000608087c24 */ /* 0x000fe2000f8e02ff */
[----:B------:R-:W-:Y:S01]  /*6a30*/  LOP3.LUT P0, RZ, R0, 0x3, RZ, 0xc0, !PT ;  /* 0x0000000300ff7812 */ /* 0x000fe2000780c0ff */
[----:B------:R-:W-:Y:S01]  /*6a40*/  UIADD3 UR4, UR4, 0x22820, URZ ;  /* 0x0002282004047890 */ /* 0x000fe2000fffe03f */
[----:B------:R-:W0:Y:S01]  /*6a50*/  SHFL.IDX PT, R13, R17, RZ, 0x1c1f ;  /* 0x001c1fff110d7589 */ /* 0x000e2200000e0000 */
[----:B------:R-:W-:-:S02]  /*6a60*/  IADD3 R9, R11, 0x8, RZ ;  /* 0x000000080b097810 */ /* 0x000fc40007ffe0ff */
[-C--:B------:R-:W-:Y:S01]  /*6a70*/  ISETP.GE.OR P1, PT, R11, R8.reuse, P0 ;  /* 0x000000080b00720c */ /* 0x080fe20000726670 */
[----:B------:R1:W2:Y:S01]  /*6a80*/  SHFL.IDX PT, R15, R17, 0x1, 0x1c1f ;  /* 0x003c1f00110f7f89 */ /* 0x0002a200000e0000 */
[-C--:B------:R-:W-:Y:S01]  /*6a90*/  ISETP.GE.OR P0, PT, R9, R8.reuse, P0 ;  /* 0x000000080900720c */ /* 0x080fe20000706670 */
[----:B------:R-:W-:Y:S01]  /*6aa0*/  UPRMT UR4, URZ, 0x654, UR4 ;  /* 0x000006543f047896 */ /* 0x000fe20008000004 */
[----:B------:R-:W-:Y:S01]  /*6ab0*/  ISETP.GE.AND P2, PT, R11, R8, PT ;  /* 0x000000080b00720c */ /* 0x000fe20003f46270 */
[----:B------:R3:W4:Y:S01]  /*6ac0*/  SHFL.IDX PT, R6, R2, RZ, 0x1c1f ;  /* 0x001c1fff02067589 */ /* 0x00072200000e0000 */
[----:B-1----:R-:W-:-:S03]  /*6ad0*/  LOP3.LUT R17, R10, 0x7ffffffc, RZ, 0xc0, !PT ;  /* 0x7ffffffc0a117812 */ /* 0x002fc600078ec0ff */
[----:B------:R3:W1:Y:S03]  /*6ae0*/  SHFL.IDX PT, R7, R4, RZ, 0x1c1f ;  /* 0x001c1fff04077589 */ /* 0x00066600000e0000 */
[----:B------:R-:W-:Y:S01]  /*6af0*/  SYNCS.ARRIVE.TRANS64.RED.A1T0 RZ, [UR4], RZ ;  /* 0x000000ffffff79a7 */ /* 0x000fe20008100404 */
[----:B------:R-:W-:-:S04]  /*6b00*/  IMAD.IADD R0, R0, 0x1, -R17 ;  /* 0x0000000100007824 */ /* 0x000fc800078e0a11 */
[----:B------:R-:W-:Y:S01]  /*6b10*/  IMAD.SHL.U32 R0, R0, 0x2, RZ ;  /* 0x0000000200007824 */ /* 0x000fe200078e00ff */
[----:B0-----:R3:W-:Y:S04]  /*6b20*/  @!P1 ST.E desc[UR36][R12.64], R5 ;  /* 0x000000050c009985 */ /* 0x0017e8000c101924 */
[----:B--2---:R3:W-:Y:S01]  /*6b30*/  @!P0 ST.E desc[UR36][R14.64], R3 ;  /* 0x000000030e008985 */ /* 0x0047e2000c101924 */
[----:B------:R-:W-:Y:S05]  /*6b40*/  @P2 BRA `(.L_x_9068) ;  /* 0x0000000800f82947 */ /* 0x000fea0003800000 */
[C---:B---3--:R-:W-:Y:S01]  /*6b50*/  IADD3 R3, R0.reuse, 0x8, RZ ;  /* 0x0000000800037810 */ /* 0x048fe20007ffe0ff */
[C---:B------:R-:W-:Y:S01]  /*6b60*/  VIADD R5, R0.reuse, 0x10 ;  /* 0x0000001000057836 */ /* 0x040fe20000000000 */
[----:B------:R-:W-:Y:S01]  /*6b70*/  ULDC UR4, c[0x0][0xac8] ;  /* 0x0002b20000047ab9 */ /* 0x000fe20000000800 */
[C---:B------:R-:W-:Y:S01]  /*6b80*/  VIADD R10, R0.reuse, 0x18 ;  /* 0x00000018000a7836 */ /* 0x040fe20000000000 */
[----:B------:R-:W-:Y:S01]  /*6b90*/  ISETP.GE.AND P3, PT, R3, UR4, PT ;  /* 0x0000000403007c0c */ /* 0x000fe2000bf66270 */
[C---:B------:R-:W-:Y:S01]  /*6ba0*/  VIADD R19, R0.reuse, 0x28 ;  /* 0x0000002800137836 */ /* 0x040fe20000000000 */
[----:B------:R-:W-:Y:S01]  /*6bb0*/  ISETP.GE.AND P4, PT, R5, UR4, PT ;  /* 0x0000000405007c0c */ /* 0x000fe2000bf86270 */
[----:B------:R-:W-:Y:S01]  /*6bc0*/  VIADD R20, R0, 0x40 ;  /* 0x0000004000147836 */ /* 0x000fe20000000000 */
[----:B------:R-:W-:Y:S01]  /*6bd0*/  ISETP.GE.AND P5, PT, R10, UR4, PT ;  /* 0x000000040a007c0c */ /* 0x000fe2000bfa6270 */
[C---:B------:R-:W-:Y:S01]  /*6be0*/  VIADD R21, R0.reuse, 0x48 ;  /* 0x0000004800157836 */ /* 0x040fe20000000000 */
[C---:B------:R-:W-:Y:S01]  /*6bf0*/  ISETP.GE.AND P2, PT, R0.reuse, UR4, PT ;  /* 0x0000000400007c0c */ /* 0x040fe2000bf46270 */
[C---:B------:R-:W-:Y:S01]  /*6c00*/  VIADD R23, R0.reuse, 0x58 ;  /* 0x0000005800177836 */ /* 0x040fe20000000000 */
[----:B------:R-:W-:-:S02]  /*6c10*/  IADD3 R18, R0, 0x20, RZ ;  /* 0x0000002000127810 */ /* 0x000fc40007ffe0ff */
[----:B------:R-:W-:Y:S02]  /*6c20*/  ISETP.GE.AND P1, PT, R19, UR4, PT ;  /* 0x0000000413007c0c */ /* 0x000fe4000bf26270 */
[----:B------:R-:W-:Y:S02]  /*6c30*/  ISETP.GE.AND P0, PT, R18, UR4, PT ;  /* 0x0000000412007c0c */ /* 0x000fe4000bf06270 */
[----:B------:R-:W-:Y:S02]  /*6c40*/  @!P3 LEA.HI R3, R3, R3, RZ, 0x1 ;  /* 0x000000030303b211 */ /* 0x000fe400078f08ff */
[----:B------:R-:W-:Y:S02]  /*6c50*/  @!P4 LEA.HI R5, R5, R5, RZ, 0x1 ;  /* 0x000000050505c211 */ /* 0x000fe400078f08ff */
[----:B------:R-:W-:Y:S02]  /*6c60*/  @!P5 LEA.HI R10, R10, R10, RZ, 0x1 ;  /* 0x0000000a0a0ad211 */ /* 0x000fe400078f08ff */
[----:B------:R-:W-:-:S02]  /*6c70*/  @!P3 LOP3.LUT R3, R3, 0xfffffffe, RZ, 0xc0, !PT ;  /* 0xfffffffe0303b812 */ /* 0x000fc400078ec0ff */
[----:B------:R-:W-:Y:S02]  /*6c80*/  @!P4 LOP3.LUT R5, R5, 0xfffffffe, RZ, 0xc0, !PT ;  /* 0xfffffffe0505c812 */ /* 0x000fe400078ec0ff */
[----:B------:R-:W-:Y:S01]  /*6c90*/  @!P5 LOP3.LUT R17, R10, 0xfffffffe, RZ, 0xc0, !PT ;  /* 0xfffffffe0a11d812 */ /* 0x000fe200078ec0ff */
[C-C-:B-1--4-:R-:W-:Y:S01]  /*6ca0*/  @!P2 IMAD.WIDE R10, R0.reuse, 0x4, R6.reuse ;  /* 0x00000004000aa825 */ /* 0x152fe200078e0206 */
[----:B------:R-:W-:Y:S02]  /*6cb0*/  IADD3 R22, R0, 0x50, RZ ;  /* 0x0000005000167810 */ /* 0x000fe40007ffe0ff */
[----:B------:R-:W-:Y:S01]  /*6cc0*/  @!P0 LEA.HI R18, R18, R18, RZ, 0x1 ;  /* 0x0000001212128211 */ /* 0x000fe200078f08ff */
[--C-:B------:R-:W-:Y:S01]  /*6cd0*/  @!P3 IMAD.WIDE R12, R3, 0x4, R6.reuse ;  /* 0x00000004030cb825 */ /* 0x100fe200078e0206 */
[----:B------:R0:W-:Y:S01]  /*6ce0*/  @!P2 ST.E.64 desc[UR36][R10.64], R24 ;  /* 0x000000180a00a985 */ /* 0x0001e2000c101b24 */
[----:B------:R-:W-:Y:S02]  /*6cf0*/  ISETP.GE.AND P6, PT, R22, UR4, PT ;  /* 0x0000000416007c0c */ /* 0x000fe4000bfc6270 */
[C---:B------:R-:W-:Y:S01]  /*6d00*/  VIADD R3, R0.reuse, 0x30 ;  /* 0x0000003000037836 */ /* 0x040fe20000000000 */
[----:B------:R1:W-:Y:S01]  /*6d10*/  @!P3 ST.E.64 desc[UR36][R12.64], R28 ;  /* 0x0000001c0c00b985 */ /* 0x0003e2000c101b24 */
[----:B------:R-:W-:Y:S01]  /*6d20*/  @!P4 IMAD.WIDE R14, R5, 0x4, R6 ;  /* 0x00000004050ec825 */ /* 0x000fe200078e0206 */
[----:B------:R-:W-:-:S02]  /*6d30*/  IADD3 R5, R0, 0x38, RZ ;  /* 0x0000003800057810 */ /* 0x000fc40007ffe0ff */
[----:B------:R-:W-:Y:S01]  /*6d40*/  ISETP.GE.AND P2, PT, R3, UR4, PT ;  /* 0x0000000403007c0c */ /* 0x000fe2000bf46270 */
[----:B------:R-:W-:Y:S01]  /*6d50*/  @!P5 IMAD.WIDE R16, R17, 0x4, R6 ;  /* 0x000000041110d825 */ /* 0x000fe200078e0206 */
[----:B------:R2:W-:Y:S01]  /*6d60*/  @!P4 ST.E.64 desc[UR36][R14.64], R32 ;  /* 0x000000200e00c985 */ /* 0x0005e2000c101b24 */
[----:B------:R-:W-:Y:S02]  /*6d70*/  ISETP.GE.AND P3, PT, R5, UR4, PT ;  /* 0x0000000405007c0c */ /* 0x000fe4000bf66270 */
[----:B------:R-:W-:Y:S01]  /*6d80*/  ISETP.GE.AND P4, PT, R20, UR4, PT ;  /* 0x0000000414007c0c */ /* 0x000fe2000bf86270 */
[----:B------:R3:W-:Y:S01]  /*6d90*/  @!P5 ST.E.64 desc[UR36][R16.64], R36 ;  /* 0x000000241000d985 */ /* 0x0007e2000c101b24 */
[----:B------:R-:W-:Y:S01]  /*6da0*/  ISETP.GE.AND P5, PT, R21, UR4, PT ;  /* 0x0000000415007c0c */ /* 0x000fe2000bfa6270 */
[----:B0-----:R-:W-:Y:S01]  /*6db0*/  VIADD R24, R0, 0x60 ;  /* 0x0000006000187836 */ /* 0x001fe20000000000 */
[----:B------:R-:W-:Y:S02]  /*6dc0*/  @!P1 LEA.HI R19, R19, R19, RZ, 0x1 ;  /* 0x0000001313139211 */ /* 0x000fe400078f08ff */
[----:B------:R-:W-:-:S02]  /*6dd0*/  @!P0 LOP3.LUT R11, R18, 0xfffffffe, RZ, 0xc0, !PT ;  /* 0xfffffffe120b8812 */ /* 0x000fc400078ec0ff */
        /* <DEDUP_REMOVED lines=12> */
[----:B--2---:R-:W-:Y:S01]  /*6ea0*/  @!P4 LOP3.LUT R15, R20, 0xfffffffe, RZ, 0xc0, !PT ;  /* 0xfffffffe140fc812 */ /* 0x004fe200078ec0ff */
[----:B------:R-:W-:Y:S01]  /*6eb0*/  VIADD R20, R0, 0x78 ;  /* 0x0000007800147836 */ /* 0x000fe20000000000 */
[----:B---3--:R-:W-:Y:S02]  /*6ec0*/  @!P5 LOP3.LUT R17, R21, 0xfffffffe, RZ, 0xc0, !PT ;  /* 0xfffffffe1511d812 */ /* 0x008fe400078ec0ff */
[----:B------:R-:W-:Y:S01]  /*6ed0*/  @!P6 LOP3.LUT R19, R22, 0xfffffffe, RZ, 0xc0, !PT ;  /* 0xfffffffe1613e812 */ /* 0x000fe200078ec0ff */
[----:B------:R-:W-:Y:S01]  /*6ee0*/  @!P4 IMAD.WIDE R14, R15, 0x4, R6 ;  /* 0x000000040f0ec825 */ /* 0x000fe200078e0206 */
[----:B------:R-:W-:-:S02]  /*6ef0*/  ISETP.GE.AND P1, PT, R23, UR4, PT ;  /* 0x0000000417007c0c */ /* 0x000fc4000bf26270 */
[----:B------:R-:W-:Y:S01]  /*6f00*/  ISETP.GE.AND P0, PT, R24, UR4, PT ;  /* 0x0000000418007c0c */ /* 0x000fe2000bf06270 */
[--C-:B0-----:R-:W-:Y:S01]  /*6f10*/  @!P2 IMAD.WIDE R10, R3, 0x4, R6.reuse ;  /* 0x00000004030aa825 */ /* 0x101fe200078e0206 */
[C---:B------:R-:W-:Y:S02]  /*6f20*/  IADD3 R3, R0.reuse, 0x68, RZ ;  /* 0x0000006800037810 */ /* 0x040fe40007ffe0ff */
[----:B------:R-:W-:Y:S01]  /*6f30*/  IADD3 R21, R0, 0x80, RZ ;  /* 0x0000008000157810 */ /* 0x000fe20007ffe0ff */
[--C-:B-1----:R-:W-:Y:S01]  /*6f40*/  @!P3 IMAD.WIDE R12, R5, 0x4, R6.reuse ;  /* 0x00000004050cb825 */ /* 0x102fe200078e0206 */
        /* <DEDUP_REMOVED lines=12> */
[----:B------:R4:W-:Y:S01]  /*7010*/  @!P6 ST.E.64 desc[UR36][R18.64], R64 ;  /* 0x000000401200e985 */ /* 0x0009e2000c101b24 */
[----:B------:R-:W-:-:S02]  /*7020*/  ISETP.GE.AND P6, PT, R5, UR4, PT ;  /* 0x0000000405007c0c */ /* 0x000fc4000bfc6270 */
[----:B------:R-:W-:Y:S02]  /*7030*/  ISETP.GE.AND P3, PT, R22, UR4, PT ;  /* 0x0000000416007c0c */ /* 0x000fe4000bf66270 */
[----:B------:R-:W-:Y:S02]  /*7040*/  @!P0 LEA.HI R24, R24, R24, RZ, 0x1 ;  /* 0x0000001818188211 */ /* 0x000fe400078f08ff */
[----:B0-----:R-:W-:Y:S01]  /*7050*/  @!P1 LOP3.LUT R11, R23, 0xfffffffe, RZ, 0xc0, !PT ;  /* 0xfffffffe170b9812 */ /* 0x001fe200078ec0ff */
[----:B------:R-:W-:Y:S01]  /*7060*/  VIADD R23, R0, 0x90 ;  /* 0x0000009000177836 */ /* 0x000fe20000000000 */
        /* <DEDUP_REMOVED lines=9> */
[----:B------:R-:W-:Y:S01]  /*7100*/  @!P2 LOP3.LUT R3, R3, 0xfffffffe, RZ, 0xc0, !PT ;  /* 0xfffffffe0303a812 */ /* 0x000fe200078ec0ff */
[----:B------:R1:W-:Y:S01]  /*7110*/  @!P0 ST.E.64 desc[UR36][R12.64], R72 ;  /* 0x000000480c008985 */ /* 0x0003e2000c101b24 */
[----:B------:R-:W-:Y:S02]  /*7120*/  @!P6 LOP3.LUT R5, R5, 0xfffffffe, RZ, 0xc0, !PT ;  /* 0xfffffffe0505e812 */ /* 0x000fe400078ec0ff */
[----:B--2---:R-:W-:-:S02]  /*7130*/  @!P5 LOP3.LUT R15, R20, 0xfffffffe, RZ, 0xc0, !PT ;  /* 0xfffffffe140fd812 */ /* 0x004fc400078ec0ff */
[----:B---3--:R-:W-:Y:S01]  /*7140*/  @!P4 LOP3.LUT R17, R21, 0xfffffffe, RZ, 0xc0, !PT ;  /* 0xfffffffe1511c812 */ /* 0x008fe200078ec0ff */
[----:B------:R-:W-:Y:S01]  /*7150*/  VIADD R21, R0, 0xb8 ;  /* 0x000000b800157836 */ /* 0x000fe20000000000 */
[----:B----4-:R-:W-:Y:S01]  /*7160*/  @!P3 LOP3.LUT R19, R22, 0xfffffffe, RZ, 0xc0, !PT ;  /* 0xfffffffe1613b812 */ /* 0x010fe200078ec0ff */
[--C-:B------:R-:W-:Y:S01]  /*7170*/  @!P5 IMAD.WIDE R14, R15, 0x4, R6.reuse ;  /* 0x000000040f0ed825 */ /* 0x100fe200078e0206 */
[----:B------:R-:W-:Y:S02]  /*7180*/  IADD3 R24, R0, 0x98, RZ ;  /* 0x0000009800187810 */ /* 0x000fe40007ffe0ff */
[----:B------:R-:W-:Y:S01]  /*7190*/  ISETP.GE.AND P0, PT, R23, UR4, PT ;  /* 0x0000000417007c0c */ /* 0x000fe2000bf06270 */
[--C-:B0-----:R-:W-:Y:S01]  /*71a0*/  @!P2 IMAD.WIDE R10, R3, 0x4, R6.reuse ;  /* 0x00000004030aa825 */ /* 0x101fe200078e0206 */
[----:B------:R-:W-:Y:S02]  /*71b0*/  ISETP.GE.AND P1, PT, R24, UR4, PT ;  /* 0x0000000418007c0c */ /* 0x000fe4000bf26270 */
[----:B------:R-:W-:Y:S01]  /*71c0*/  IADD3 R20, R0, 0xb0, RZ ;  /* 0x000000b000147810 */ /* 0x000fe20007ffe0ff */
[--C-:B-1----:R-:W-:Y:S01]  /*71d0*/  @!P6 IMAD.WIDE R12, R5, 0x4, R6.reuse ;  /* 0x00000004050ce825 */ /* 0x102fe200078e0206 */
[----:B------:R0:W-:Y:S03]  /*71e0*/  @!P2 ST.E.64 desc[UR36][R10.64], R76 ;  /* 0x0000004c0a00a985 */ /* 0x0001e6000c101b24 */
[--C-:B------:R-:W-:Y:S01]  /*71f0*/  @!P4 IMAD.WIDE R16, R17, 0x4, R6.reuse ;  /* 0x000000041110c825 */ /* 0x100fe200078e0206 */
[----:B------:R1:W-:Y:S03]  /*7200*/  @!P6 ST.E.64 desc[UR36][R12.64], R80 ;  /* 0x000000500c00e985 */ /* 0x0003e6000c101b24 */
[----:B------:R-:W-:Y:S01]  /*7210*/  @!P3 IMAD.WIDE R18, R19, 0x4, R6 ;  /* 0x000000041312b825 */ /* 0x000fe200078e0206 */
[----:B------:R2:W-:Y:S01]  /*7220*/  @!P5 ST.E.64 desc[UR36][R14.64], R84 ;  /* 0x000000540e00d985 */ /* 0x0005e2000c101b24 */
[----:B------:R-:W-:-:S02]  /*7230*/  ISETP.GE.AND P5, PT, R21, UR4, PT ;  /* 0x0000000415007c0c */ /* 0x000fc4000bfa6270 */
[C---:B------:R-:W-:Y:S01]  /*7240*/  VIADD R3, R0.reuse, 0xa0 ;  /* 0x000000a000037836 */ /* 0x040fe20000000000 */
[----:B------:R3:W-:Y:S01]  /*7250*/  @!P4 ST.E.64 desc[UR36][R16.64], R88 ;  /* 0x000000581000c985 */ /* 0x0007e2000c101b24 */
[----:B------:R-:W-:Y:S01]  /*7260*/  VIADD R5, R0, 0xa8 ;  /* 0x000000a800057836 */ /* 0x000fe20000000000 */
[----:B------:R-:W-:Y:S01]  /*7270*/  ISETP.GE.AND P4, PT, R20, UR4, PT ;  /* 0x0000000414007c0c */ /* 0x000fe2000bf86270 */
        /* <DEDUP_REMOVED lines=13> */
[--C-:B------:R-:W-:Y:S01]  /*7350*/  @!P1 IMAD.WIDE R12, R13, 0x4, R6.reuse ;  /* 0x000000040d0c9825 */ /* 0x100fe200078e0206 */
[----:B------:R-:W-:Y:S01]  /*7360*/  @!P2 LOP3.LUT R3, R3, 0xfffffffe, RZ, 0xc0, !PT ;  /* 0xfffffffe0303a812 */ /* 0x000fe200078ec0ff */
[----:B------:R0:W-:Y:S01]  /*7370*/  @!P0 ST.E.64 desc[UR36][R10.64], R96 ;  /* 0x000000600a008985 */ /* 0x0001e2000c101b24 */
[----:B------:R-:W-:Y:S02]  /*7380*/  @!P5 LEA.HI R21, R21, R21, RZ, 0x1 ;  /* 0x000000151515d211 */ /* 0x000fe400078f08ff */
[----:B------:R-:W-:Y:S01]  /*7390*/  @!P3 LOP3.LUT R5, R5, 0xfffffffe, RZ, 0xc0, !PT ;  /* 0xfffffffe0505b812 */ /* 0x000fe200078ec0ff */
[----:B--2---:R-:W-:Y:S01]  /*73a0*/  @!P2 IMAD.WIDE R14, R3, 0x4, R6 ;  /* 0x00000004030ea825 */ /* 0x004fe200078e0206 */
[----:B------:R-:W-:Y:S01]  /*73b0*/  @!P6 LEA.HI R22, R22, R22, RZ, 0x1 ;  /* 0x000000161616e211 */ /* 0x000fe200078f08ff */
[----:B------:R1:W-:Y:S01]  /*73c0*/  @!P1 ST.E.64 desc[UR36][R12.64], R100 ;  /* 0x000000640c009985 */ /* 0x0003e2000c101b24 */
[----:B---3--:R-:W-:Y:S01]  /*73d0*/  @!P4 LOP3.LUT R17, R20, 0xfffffffe, RZ, 0xc0, !PT ;  /* 0xfffffffe1411c812 */ /* 0x008fe200078ec0ff */
[----:B------:R-:W-:Y:S01]  /*73e0*/  VIADD R20, R0, 0xd8 ;  /* 0x000000d800147836 */ /* 0x000fe20000000000 */
[----:B------:R-:W-:Y:S01]  /*73f0*/  @!P5 LOP3.LUT R21, R21, 0xfffffffe, RZ, 0xc0, !PT ;  /* 0xfffffffe1515d812 */ /* 0x000fe200078ec0ff */
[----:B------:R2:W-:Y:S01]  /*7400*/  @!P2 ST.E.64 desc[UR36][R14.64], R104 ;  /* 0x000000680e00a985 */ /* 0x0005e2000c101b24 */
[----:B----4-:R-:W-:-:S02]  /*7410*/  @!P6 LOP3.LUT R19, R22, 0xfffffffe, RZ, 0xc0, !PT ;  /* 0xfffffffe1613e812 */ /* 0x010fc400078ec0ff */
[----:B------:R-:W-:Y:S01]  /*7420*/  IADD3 R3, R0, 0xc8, RZ ;  /* 0x000000c800037810 */ /* 0x000fe20007ffe0ff */
[--C-:B0-----:R-:W-:Y:S01]  /*7430*/  @!P3 IMAD.WIDE R10, R5, 0x4, R6.reuse ;  /* 0x00000004050ab825 */ /* 0x101fe200078e0206 */
[----:B------:R-:W-:Y:S02]  /*7440*/  ISETP.GE.AND P2, PT, R20, UR4, PT ;  /* 0x0000000414007c0c */ /* 0x000fe4000bf46270 */
[----:B------:R-:W-:Y:S01]  /*7450*/  ISETP.GE.AND P0, PT, R3, UR4, PT ;  /* 0x0000000403007c0c */ /* 0x000fe2000bf06270 */
[----:B------:R-:W-:Y:S01]  /*7460*/  VIADD R5, R0, 0xd0 ;  /* 0x000000d000057836 */ /* 0x000fe20000000000 */
[----:B------:R0:W-:Y:S01]  /*7470*/  @!P3 ST.E.64 desc[UR36][R10.64], R108 ;  /* 0x0000006c0a00b985 */ /* 0x0001e2000c101b24 */
[----:B-1----:R-:W-:-:S03]  /*7480*/  @!P4 IMAD.WIDE R12, R17, 0x4, R6 ;  /* 0x00000004110cc825 */ /* 0x002fc600078e0206 */
[----:B------:R-:W-:Y:S01]  /*7490*/  ISETP.GE.AND P1, PT, R5, UR4, PT ;  /* 0x0000000405007c0c */ /* 0x000fe2000bf26270 */
[--C-:B------:R-:W-:Y:S01]  /*74a0*/  @!P5 IMAD.WIDE R16, R21, 0x4, R6.reuse ;  /* 0x000000041510d825 */ /* 0x100fe200078e0206 */
[C---:B------:R-:W-:Y:S01]  /*74b0*/  IADD3 R21, R0.reuse, 0xe0, RZ ;  /* 0x000000e000157810 */ /* 0x040fe20007ffe0ff */
        /* <DEDUP_REMOVED lines=15> */
[----:B------:R-:W-:-:S02]  /*75b0*/  @!P0 LOP3.LUT R3, R3, 0xfffffffe, RZ, 0xc0, !PT ;  /* 0xfffffffe03038812 */ /* 0x000fc400078ec0ff */
[----:B------:R-:W-:Y:S02]  /*75c0*/  @!P1 LOP3.LUT R5, R5, 0xfffffffe, RZ, 0xc0, !PT ;  /* 0xfffffffe05059812 */ /* 0x000fe400078ec0ff */
[----:B------:R-:W-:Y:S02]  /*75d0*/  @!P4 LEA.HI R14, R14, R14, RZ, 0x1 ;  /* 0x0000000e0e0ec211 */ /* 0x000fe400078f08ff */
[----:B------:R-:W-:Y:S01]  /*75e0*/  @!P5 LEA.HI R10, R15, R15, RZ, 0x1 ;  /* 0x0000000f0f0ad211 */ /* 0x000fe200078f08ff */
[----:B-1----:R-:W-:Y:S01]  /*75f0*/  @!P1 IMAD.WIDE R12, R5, 0x4, R6 ;  /* 0x00000004050c9825 */ /* 0x002fe200078e0206 */
[----:B------:R-:W-:Y:S02]  /*7600*/  @!P6 LEA.HI R11, R11, R11, RZ, 0x1 ;  /* 0x0000000b0b0be211 */ /* 0x000fe400078f08ff */
[----:B------:R-:W-:Y:S02]  /*7610*/  @!P2 LOP3.LUT R15, R20, 0xfffffffe, RZ, 0xc0, !PT ;  /* 0xfffffffe140fa812 */ /* 0x000fe400078ec0ff */
[----:B---3--:R-:W-:-:S02]  /*7620*/  @!P3 LOP3.LUT R17, R21, 0xfffffffe, RZ, 0xc0, !PT ;  /* 0xfffffffe1511b812 */ /* 0x008fc400078ec0ff */
[----:B0-----:R-:W-:Y:S01]  /*7630*/  @!P4 LOP3.LUT R19, R14, 0xfffffffe, RZ, 0xc0, !PT ;  /* 0xfffffffe0e13c812 */ /* 0x001fe200078ec0ff */
        /* <DEDUP_REMOVED lines=13> */
[----:B------:R0:W-:Y:S04]  /*7710*/  @!P5 ST.E.64 desc[UR36][R20.64], R144 ;  /* 0x000000901400d985 */ /* 0x0001e8000c101b24 */
[----:B------:R0:W-:Y:S02]  /*7720*/  @!P6 ST.E.64 desc[UR36][R6.64], R148 ;  /* 0x000000940600e985 */ /* 0x0001e4000c101b24 */
.L_x_9068:
[----:B------:R-:W-:Y:S05]  /*7730*/  BSYNC B0 ;  /* 0x0000000000007941 */ /* 0x000fea0003800000 */
.L_x_9067:
[----:B------:R-:W-:Y:S01]  /*7740*/  ISETP.GE.AND P0, PT, R9, R8, PT ;  /* 0x000000080900720c */ /* 0x000fe20003f06270 */
[----:B---3--:R2:W3:Y:S04]  /*7750*/  SHFL.IDX PT, R3, R4, 0x1, 0x1c1f ;  /* 0x003c1f0004037f89 */ /* 0x0084e800000e0000 */
[----:B------:R-:W0:Y:S08]  /*7760*/  SHFL.IDX PT, R2, R2, 0x1, 0x1c1f ;  /* 0x003c1f0002027f89 */ /* 0x000e3000000e0000 */
[----:B--2---:R-:W-:Y:S05]  /*7770*/  @P0 BRA `(.L_x_9039) ;  /* 0x0000004400b00947 */ /* 0x004fea0003800000 */
[C---:B------:R-:W-:Y:S01]  /*7780*/  VIADD R4, R0.reuse, 0x8 ;  /* 0x0000000800047836 */ /* 0x040fe20000000000 */
[----:B------:R-:W-:Y:S01]  /*7790*/  ULDC UR4, c[0x0][0xac8] ;  /* 0x0002b20000047ab9 */ /* 0x000fe20000000800 */
[C---:B------:R-:W-:Y:S01]  /*77a0*/  VIADD R5, R0.reuse, 0x10 ;  /* 0x0000001000057836 */ /* 0x040fe20000000000 */
[C---:B------:R-:W-:Y:S01]  /*77b0*/  ISETP.GE.AND P0, PT, R0.reuse, UR4, PT ;  /* 0x0000000400007c0c */ /* 0x040fe2000bf06270 */
[----:B0-----:R-:W-:Y:S01]  /*77c0*/  VIADD R11, R0, 0x20 ;  /* 0x00000020000b7836 */ /* 0x001fe20000000000 */
        /* <DEDUP_REMOVED lines=12> */
[----:B------:R-:W-:-:S02]  /*7890*/  IADD3 R16, R0, 0x48, RZ ;  /* 0x0000004800107810 */ /* 0x000fc40007ffe0ff */
[----:B------:R-:W-:Y:S02]  /*78a0*/  @!P1 LEA.HI R4, R4, R4, RZ, 0x1 ;  /* 0x0000000404049211 */ /* 0x000fe400078f08ff */
[----:B------:R-:W-:Y:S02]  /*78b0*/  @!P2 LEA.HI R5, R5, R5, RZ, 0x1 ;  /* 0x000000050505a211 */ /* 0x000fe400078f08ff */
[----:B-1----:R-:W-:Y:S02]  /*78c0*/  @!P1 LOP3.LUT R7, R4, 0xfffffffe, RZ, 0xc0, !PT ;  /* 0xfffffffe04079812 */ /* 0x002fe400078ec0ff */
[----:B------:R-:W-:Y:S01]  /*78d0*/  @!P2 LOP3.LUT R9, R5, 0xfffffffe, RZ, 0xc0, !PT ;  /* 0xfffffffe0509a812 */ /* 0x000fe200078ec0ff */
[--C-:B---3--:R-:W-:Y:S01]  /*78e0*/  @!P0 IMAD.WIDE R4, R0, 0x4, R2.reuse ;  /* 0x0000000400048825 */ /* 0x108fe200078e0202 */
[----:B------:R-:W-:Y:S02]  /*78f0*/  ISETP.GE.AND P3, PT, R15, UR4, PT ;  /* 0x000000040f007c0c */ /* 0x000fe4000bf66270 */
[----:B------:R-:W-:Y:S01]  /*7900*/  ISETP.GE.AND P4, PT, R16, UR4, PT ;  /* 0x0000000410007c0c */ /* 0x000fe2000bf86270 */
[----:B----4-:R-:W-:Y:S01]  /*7910*/  @!P1 IMAD.WIDE R6, R7, 0x4, R2 ;  /* 0x0000000407069825 */ /* 0x010fe200078e0202 */
        /* <DEDUP_REMOVED lines=9> */
[----:B------:R-:W-:-:S02]  /*79b0*/  @!P3 LEA.HI R15, R15, R15, RZ, 0x1 ;  /* 0x0000000f0f0fb211 */ /* 0x000fc400078f08ff */
[----:B0-----:R-:W-:Y:S02]  /*79c0*/  @!P5 LOP3.LUT R5, R10, 0xfffffffe, RZ, 0xc0, !PT ;  /* 0xfffffffe0a05d812 */ /* 0x001fe400078ec0ff */
[----:B------:R-:W-:Y:S02]  /*79d0*/  @!P0 LEA.HI R12, R12, R12, RZ, 0x1 ;  /* 0x0000000c0c0c8211 */ /* 0x000fe400078f08ff */
[----:B-1----:R-:W-:Y:S01]  /*79e0*/  @!P6 LOP3.LUT R7, R11, 0xfffffffe, RZ, 0xc0, !PT ;  /* 0xfffffffe0b07e812 */ /* 0x002fe200078ec0ff */
[--C-:B------:R-:W-:Y:S01]  /*79f0*/  @!P5 IMAD.WIDE R4, R5, 0x4, R2.reuse ;  /* 0x000000040504d825 */ /* 0x100fe200078e0202 */
[----:B------:R-:W-:Y:S02]  /*7a00*/  @!P1 LEA.HI R13, R13, R13, RZ, 0x1 ;  /* 0x0000000d0d0d9211 */ /* 0x000fe400078f08ff */
[----:B------:R-:W-:Y:S01]  /*7a10*/  @!P2 LEA.HI R14, R14, R14, RZ, 0x1 ;  /* 0x0000000e0e0ea211 */ /* 0x000fe200078f08ff */
[----:B------:R-:W-:Y:S01]  /*7a20*/  @!P6 IMAD.WIDE R6, R7, 0x4, R2 ;  /* 0x000000040706e825 */ /* 0x000fe200078e0202 */
[----:B------:R-:W-:Y:S01]  /*7a30*/  @!P4 LEA.HI R16, R16, R16, RZ, 0x1 ;  /* 0x000000101010c211 */ /* 0x000fe200078f08ff */
[----:B------:R0:W-:Y:S01]  /*7a40*/  @!P5 ST.E.64 desc[UR36][R4.64], R38 ;  /* 0x000000260400d985 */ /* 0x0001e2000c101b24 */
[----:B--2---:R-:W-:-:S02]  /*7a50*/  @!P0 LOP3.LUT R9, R12, 0xfffffffe, RZ, 0xc0, !PT ;  /* 0xfffffffe0c098812 */ /* 0x004fc400078ec0ff */
[----:B------:R-:W-:Y:S01]  /*7a60*/  @!P1 LOP3.LUT R13, R13, 0xfffffffe, RZ, 0xc0, !PT ;  /* 0xfffffffe0d0d9812 */ /* 0x000fe200078ec0ff */
[----:B------:R1:W-:Y:S01]  /*7a70*/  @!P6 ST.E.64 desc[UR36][R6.64], R42 ;  /* 0x0000002a0600e985 */ /* 0x0003e2000c101b24 */
[----:B------:R-:W-:Y:S02]  /*7a80*/  @!P2 LOP3.LUT R11, R14, 0xfffffffe, RZ, 0xc0, !PT ;  /* 0xfffffffe0e0ba812 */ /* 0x000fe400078ec0ff */
[----:B------:R-:W-:Y:S02]  /*7a90*/  @!P3 LOP3.LUT R15, R15, 0xfffffffe, RZ, 0xc0, !PT ;  /* 0xfffffffe0f0fb812 */ /* 0x000fe400078ec0ff */
        /* <DEDUP_REMOVED lines=17> */
[C---:B------:R-:W-:Y:S02]  /*7bb0*/  IADD3 R17, R0.reuse, 0x78, RZ ;  /* 0x0000007800117810 */ /* 0x040fe40007ffe0ff */
[----:B------:R-:W-:Y:S01]  /*7bc0*/  VIADD R15, R0, 0x68 ;  /* 0x00000068000f7836 */ /* 0x000fe20000000000 */
[----:B------:R4:W-:Y:S01]  /*7bd0*/  @!P4 ST.E.64 desc[UR36][R12.64], R62 ;  /* 0x0000003e0c00c985 */ /* 0x0009e2000c101b24 */
[----:B------:R-:W-:Y:S02]  /*7be0*/  ISETP.GE.AND P4, PT, R14, UR4, PT ;  /* 0x000000040e007c0c */ /* 0x000fe4000bf86270 */
[----:B------:R-:W-:Y:S02]  /*7bf0*/  ISETP.GE.AND P1, PT, R17, UR4, PT ;  /* 0x0000000411007c0c */ /* 0x000fe4000bf26270 */
        /* <DEDUP_REMOVED lines=120> */
.L_x_9066:
[----:B---3--:R-:W0:Y:S02]  /*8380*/  S2R R0, SR_TID.X ;  /* 0x0000000000007919 */ /* 0x008e240000002100 */
[----:B0-----:R-:W-:-:S05]  /*8390*/  VIADD R2, R0, 0xffffff80 ;  /* 0xffffff8000027836 */ /* 0x001fca0000000000 */
[----:B------:R-:W-:-:S13]  /*83a0*/  ISETP.GT.AND P0, PT, R2, 0x7f, PT ;  /* 0x0000007f0200780c */ /* 0x000fda0003f04270 */
[----:B------:R-:W-:Y:S05]  /*83b0*/  @P0 BRA `(.L_x_9039) ;  /* 0x0000003800a00947 */ /* 0x000fea0003800000 */
[----:B------:R-:W0:Y:S01]  /*83c0*/  S2R R3, SR_CTAID.X ;  /* 0x0000000000037919 */ /* 0x000e220000002500 */
[----:B------:R-:W1:Y:S01]  /*83d0*/  LDC R6, c[0x0][0xbe8] ;  /* 0x0002fa00ff067b82 */ /* 0x000e620000000800 */
[----:B------:R-:W-:Y:S01]  /*83e0*/  ULDC UR4, c[0x0][0xa88] ;  /* 0x0002a20000047ab9 */ /* 0x000fe20000000800 */
[----:B0-----:R-:W-:Y:S01]  /*83f0*/  LEA R0, R3, R0, 0x7 ;  /* 0x0000000003007211 */ /* 0x001fe200078e38ff */
[----:B-1----:R-:W-:-:S04]  /*8400*/  IMAD R3, R6, UR4, RZ ;  /* 0x0000000406037c24 */ /* 0x002fc8000f8e02ff */
        /* <DEDUP_REMOVED lines=12> */
[----:B------:R-:W-:Y:S01]  /*84d0*/  UIADD3 UR6, UR5, UR6, URZ ;  /* 0x0000000605067290 */ /* 0x000fe2000fffe03f */
[----:B------:R-:W-:Y:S01]  /*84e0*/  MOV R2, UR4 ;  /* 0x0000000400027c02 */ /* 0x000fe20008000f00 */
[----:B------:R-:W-:Y:S01]  /*84f0*/  IMAD.U32 R3, RZ, RZ, UR5 ;  /* 0x00000005ff037e24 */ /* 0x000fe2000f8e00ff */
[----:B------:R-:W2:Y:S01]  /*8500*/  @P0 LDC R7, c[0x0][0xbec] ;  /* 0x0002fb00ff070b82 */ /* 0x000ea20000000800 */
[----:B------:R-:W-:Y:S02]  /*8510*/  ULDC.64 UR4, c[0x0][0xbe0] ;  /* 0x0002f80000047ab9 */ /* 0x000fe40000000a00 */
        /* <DEDUP_REMOVED lines=8> */
[----:B--2---:R-:W-:Y:S01]  /*85a0*/  @P0 IMAD.HI.U32 R4, R0, R7, RZ ;  /* 0x0000000700040227 */ /* 0x004fe200078e00ff */
[----:B------:R-:W-:-:S03]  /*85b0*/  IADD3 R7, RZ, -UR38, RZ ;  /* 0x80000026ff077c10 */ /* 0x000fc6000fffe0ff */
[----:B------:R-:W-:Y:S01]  /*85c0*/  IMAD.IADD R3, R11, 0x1, R3 ;  /* 0x000000010b037824 */ /* 0x000fe200078e0203 */
[----:B---3--:R-:W-:Y:S01]  /*85d0*/  @P0 SHF.R.U32.HI R5, RZ, R9, R4 ;  /* 0x00000009ff050219 */ /* 0x008fe20000011604 */
        /* <DEDUP_REMOVED lines=22> */
.L_x_9037:
        /* <DEDUP_REMOVED lines=18> */
.L_x_9069:
[----:B------:R-:W-:Y:S01]  /*8860*/  ULDC UR7, c[0x0][0xc50] ;  /* 0x0003140000077ab9 */ /* 0x000fe20000000800 */
[----:B------:R-:W-:Y:S01]  /*8870*/  UMOV UR40, UR6 ;  /* 0x0000000600287c82 */ /* 0x000fe20008000000 */
[----:B------:R-:W-:-:S11]  /*8880*/  UISETP.NE.AND UP0, UPT, UR7, 0x1, UPT ;  /* 0x000000010700788c */ /* 0x000fd6000bf05270 */
[----:B------:R-:W-:Y:S01]  /*8890*/  @UP0 ULDC UR4, c[0x0][0xc54] ;  /* 0x0003150000040ab9 */ /* 0x000fe20000000800 */
[----:B------:R-:W-:Y:S01]  /*88a0*/  @UP0 ULDC UR8, c[0x0][0xc58] ;  /* 0x0003160000080ab9 */ /* 0x000fe20000000800 */
[----:B------:R-:W-:-:S04]  /*88b0*/  UIMAD.WIDE.U32 UR4, UR6, UR4, URZ ;  /* 0x00000004060472a5 */ /* 0x000fc8000f8e003f */
[----:B------:R-:W-:-:S12]  /*88c0*/  @UP0 USHF.R.U32.HI UR40, URZ, UR8, UR5 ;  /* 0x000000083f280299 */ /* 0x000fd80008011605 */
.L_x_9070:
        /* <DEDUP_REMOVED lines=64> */
.L_x_9072:
[----:B------:R-:W-:Y:S02]  /*8cd0*/  UIMAD UR45, UR44, UR38, URZ ;  /* 0x000000262c2d72a4 */ /* 0x000fe4000f8e023f */
[----:B------:R-:W-:Y:S02]  /*8ce0*/  IMAD.U32 R3, RZ, RZ, UR38 ;  /* 0x00000026ff037e24 */ /* 0x000fe4000f8e00ff */
[----:B------:R-:W-:Y:S02]  /*8cf0*/  IMAD.MOV.U32 R21, RZ, RZ, RZ ;  /* 0x000000ffff157224 */ /* 0x000fe400078e00ff */
[----:B------:R-:W-:Y:S01]  /*8d00*/  IMAD.MOV.U32 R8, RZ, RZ, 0x1 ;  /* 0x00000001ff087424 */ /* 0x000fe200078e00ff */
[----:B------:R-:W-:-:S04]  /*8d10*/  MOV R0, UR45 ;  /* 0x0000002d00007c02 */ /* 0x000fc80008000f00 */
[----:B------:R-:W-:-:S04]  /*8d20*/  VIADDMNMX R0, R0, R3, UR42, PT ;  /* 0x0000002a00007e46 */ /* 0x000fc8000b800103 */
[----:B------:R-:W-:-:S13]  /*8d30*/  R2UR UR46, R0 ;  /* 0x00000000002e72ca */ /* 0x000fda00000e0000 */
        /* <DEDUP_REMOVED lines=26> */
.L_x_9073:
        /* <DEDUP_REMOVED lines=20> */
.L_x_9075:
        /* <DEDUP_REMOVED lines=15> */
.L_x_9074:
[----:B------:R-:W0:Y:S01]  /*9110*/  LDC.64 R4, c[0x0][0x9f8] ;  /* 0x00027e00ff047b82 */ /* 0x000e220000000a00 */
[----:B------:R-:W-:-:S07]  /*9120*/  MOV R30, R33 ;  /* 0x00000021001e7202 */ /* 0x000fce0000000f00 */
[----:B------:R-:W1:Y:S01]  /*9130*/  LDC R29, c[0x0][0x430] ;  /* 0x00010c00ff1d7b82 */ /* 0x000e620000000800 */
[C---:B------:R-:W-:Y:S01]  /*9140*/  IMAD.SHL.U32 R28, R16.reuse, 0x10, RZ ;  /* 0x00000010101c7824 */ /* 0x040fe200078e00ff */
[C---:B------:R-:W-:Y:S01]  /*9150*/  LOP3.LUT R7, R16.reuse, 0x7f, RZ, 0xc0, !PT ;  /* 0x0000007f10077812 */ /* 0x040fe200078ec0ff */
[----:B------:R-:W-:Y:S01]  /*9160*/  IMAD.U32 R9, RZ, RZ, UR46 ;  /* 0x0000002eff097e24 */ /* 0x000fe2000f8e00ff */
[----:B------:R-:W-:Y:S01]  /*9170*/  LOP3.LUT R23, R23, 0xffffffbf, RZ, 0xc0, !PT ;  /* 0xffffffbf17177812 */ /* 0x000fe200078ec0ff */
[----:B------:R-:W-:Y:S01]  /*9180*/  IMAD.SHL.U32 R6, R16, 0x8, RZ ;  /* 0x0000000810067824 */ /* 0x000fe200078e00ff */
        /* <DEDUP_REMOVED lines=8> */
[----:B------:R-:W-:Y:S02]  /*9210*/  IADD3 R9, R9, -0x1, RZ ;  /* 0xffffffff09097810 */ /* 0x000fe40007ffe0ff */
[----:B------:R-:W-:Y:S02]  /*9220*/  LOP3.LUT R26, R28, R27, RZ, 0xfc, !PT ;  /* 0x0000001b1c1a7212 */ /* 0x000fe400078efcff */
[----:B-1----:R-:W-:-:S03]  /*9230*/  ISETP.NE.AND P1, PT, R29, 0x1, PT ;  /* 0x000000011d00780c */ /* 0x002fc60003f25270 */
[----:B------:R-:W-:-:S05]  /*9240*/  IMAD R22, R9, 0x60, R26 ;  /* 0x0000006009167824 */ /* 0x000fca00078e021a */
[C---:B------:R-:W-:Y:S01]  /*9250*/  ISETP.GE.AND P0, PT, R22.reuse, UR41, PT ;  /* 0x0000002916007c0c */ /* 0x040fe2000bf06270 */
[----:B-----5:R-:W-:-:S03]  /*9260*/  IMAD.IADD R22, R22, 0x1, R31 ;  /* 0x0000000116167824 */ /* 0x020fc600078e021f */
[----:B------:R-:W-:Y:S01]  /*9270*/  ISETP.GT.U32.OR P0, PT, R26, 0x5f, P0 ;  /* 0x0000005f1a00780c */ /* 0x000fe20000704470 */
[----:B------:R-:W1:Y:S01]  /*9280*/  @P1 LDC R3, c[0x0][0x434] ;  /* 0x00010d00ff031b82 */ /* 0x000e620000000800 */
[----:B------:R-:W-:-:S07]  /*9290*/  @P1 LOP3.LUT R23, R23, 0x40, RZ, 0xfc, !PT ;  /* 0x0000004017171812 */ /* 0x000fce00078efcff */
[----:B0-----:R-:W0:Y:S08]  /*92a0*/  @P1 LDC R5, c[0x0][0x438] ;  /* 0x00010e00ff051b82 */ /* 0x001e300000000800 */
[----:B------:R-:W3:Y:S08]  /*92b0*/  @!P0 LDC.64 R10, c[0x0][0x428] ;  /* 0x00010a00ff0a8b82 */ /* 0x000ef00000000a00 */
[----:B------:R-:W4:Y:S01]  /*92c0*/  @!P0 LDC.64 R12, c[0x0][0x418] ;  /* 0x00010600ff0c8b82 */ /* 0x000f220000000a00 */
[----:B-1----:R-:W-:-:S04]  /*92d0*/  @P1 IMAD.HI.U32 R0, R22, R3, RZ ;  /* 0x0000000316001227 */ /* 0x002fc800078e00ff */
[----:B------:R-:W-:Y:S01]  /*92e0*/  IMAD.MOV.U32 R3, RZ, RZ, R22 ;  /* 0x000000ffff037224 */ /* 0x000fe200078e0016 */
[----:B0-----:R-:W-:-:S04]  /*92f0*/  @P1 SHF.R.U32.HI R3, RZ, R5, R0 ;  /* 0x00000005ff031219 */ /* 0x001fc80000011600 */
[----:B------:R-:W-:Y:S02]  /*9300*/  @!P0 SHF.R.S32.HI R5, RZ, 0x1f, R3 ;  /* 0x0000001fff058819 */ /* 0x000fe40000011403 */
[----:B------:R-:W-:Y:S02]  /*9310*/  @!P0 MOV R4, R3 ;  /* 0x0000000300048202 */ /* 0x000fe40000000f00 */
[----:B--2---:R-:W-:-:S05]  /*9320*/  SHF.R.S32.HI R25, RZ, 0x1f, R30 ;  /* 0x0000001fff197819 */ /* 0x004fca000001141e */
[----:B---3--:R-:W-:-:S04]  /*9330*/  @!P0 IMAD R0, R25, R10, RZ ;  /* 0x0000000a19008224 */ /* 0x008fc800078e02ff */
[C---:B------:R-:W-:Y:S02]  /*9340*/  @!P0 IMAD R15, R30.reuse, R11, R0 ;  /* 0x0000000b1e0f8224 */ /* 0x040fe400078e0200 */
[----:B------:R-:W-:-:S04]  /*9350*/  @!P0 IMAD.WIDE.U32 R10, R30, R10, R4 ;  /* 0x0000000a1e0a8225 */ /* 0x000fc800078e0004 */
[----:B------:R-:W-:Y:S01]  /*9360*/  @!P0 IMAD.IADD R0, R11, 0x1, R15 ;  /* 0x000000010b008824 */ /* 0x000fe200078e020f */
[----:B----4-:R-:W-:-:S04]  /*9370*/  @!P0 LEA R4, P1, R10, R12, 0x2 ;  /* 0x0000000c0a048211 */ /* 0x010fc800078210ff */
[----:B------:R-:W-:-:S05]  /*9380*/  @!P0 LEA.HI.X R5, R10, R13, R0, 0x2, P1 ;  /* 0x0000000d0a058211 */ /* 0x000fca00008f1400 */
[----:B------:R0:W5:Y:S01]  /*9390*/  @!P0 LDG.E R4, desc[UR36][R4.64] ;  /* 0x0000002404048981 */ /* 0x000162000c1e1900 */
[----:B------:R-:W-:Y:S01]  /*93a0*/  LOP3.LUT R24, R6, 0x38, RZ, 0xc0, !PT ;  /* 0x0000003806187812 */ /* 0x000fe200078ec0ff */
[----:B------:R-:W-:Y:S01]  /*93b0*/  UMOV UR5, 0xffffffff ;  /* 0xffffffff00057882 */ /* 0x000fe20000000000 */
[----:B------:R-:W-:Y:S02]  /*93c0*/  LOP3.LUT R23, R23, 0xffffffef, RZ, 0xc0, !PT ;  /* 0xffffffef17177812 */ /* 0x000fe400078ec0ff */
[C---:B------:R-:W-:Y:S02]  /*93d0*/  LOP3.LUT R0, R24.reuse, 0x40, RZ, 0xfc, !PT ;  /* 0x0000004018007812 */ /* 0x040fe400078efcff */
[----:B------:R-:W-:Y:S02]  /*93e0*/  LOP3.LUT R8, R24, 0xc0, RZ, 0xfc, !PT ;  /* 0x000000c018087812 */ /* 0x000fe400078efcff */
[----:B------:R-:W-:Y:S02]  /*93f0*/  ISETP.GE.AND P1, PT, R0, UR4, PT ;  /* 0x0000000400007c0c */ /* 0x000fe4000bf26270 */
[----:B------:R-:W-:-:S04]  /*9400*/  LOP3.LUT R0, R24, 0x80, RZ, 0xfc, !PT ;  /* 0x0000008018007812 */ /* 0x000fc800078efcff */
[----:B------:R-:W-:-:S07]  /*9410*/  ISETP.GE.AND P2, PT, R0, UR4, PT ;  /* 0x0000000400007c0c */ /* 0x000fce000bf46270 */
[----:B------:R-:W-:Y:S02]  /*9420*/  @P1 LOP3.LUT R23, R23, 0x10, RZ, 0xfc, !PT ;  /* 0x0000001017171812 */ /* 0x000fe400078efcff */
[----:B------:R-:W-:Y:S02]  /*9430*/  ISETP.GE.AND P1, PT, R8, UR4, PT ;  /* 0x0000000408007c0c */ /* 0x000fe4000bf26270 */
[----:B------:R-:W-:-:S04]  /*9440*/  LOP3.LUT R23, R23, 0xfffffff7, RZ, 0xc0, !PT ;  /* 0xfffffff717177812 */ /* 0x000fc800078ec0ff */
[----:B------:R-:W-:Y:S02]  /*9450*/  @P2 LOP3.LUT R23, R23, 0x8, RZ, 0xfc, !PT ;  /* 0x0000000817172812 */ /* 0x000fe400078efcff */
[----:B------:R-:W-:Y:S02]  /*9460*/  ISETP.GE.AND P2, PT, R24, UR4, PT ;  /* 0x0000000418007c0c */ /* 0x000fe4000bf46270 */
[----:B------:R-:W-:-:S04]  /*9470*/  LOP3.LUT R23, R23, 0xfffffffb, RZ, 0xc0, !PT ;  /* 0xfffffffb17177812 */ /* 0x000fc800078ec0ff */
[----:B------:R-:W-:-:S04]  /*9480*/  @P1 LOP3.LUT R23, R23, 0x4, RZ, 0xfc, !PT ;  /* 0x0000000417171812 */ /* 0x000fc800078efcff */
[----:B------:R-:W-:-:S04]  /*9490*/  LOP3.LUT R23, R23, 0xfffffffe, RZ, 0xc0, !PT ;  /* 0xfffffffe17177812 */ /* 0x000fc800078ec0ff */
[----:B------:R-:W-:Y:S01]  /*94a0*/  @P2 LOP3.LUT R23, R23, 0x1, RZ, 0xfc, !PT ;  /* 0x0000000117172812 */ /* 0x000fe200078efcff */
[----:B0-----:R-:W-:Y:S06]  /*94b0*/  BRA.DIV UR5, `(.L_x_9076) ;  /* 0x0000002a05e87947 */ /* 0x001fec000b800000 */
.L_x_9117:
[----:B------:R-:W-:Y:S01]  /*94c0*/  ULOP3.LUT UR4, UR39, 0x2, URZ, 0xfc, !UPT ;  /* 0x0000000227047892 */ /* 0x000fe2000f8efc3f */
[----:B-----5:R-:W-:Y:S02]  /*94d0*/  @!P0 SHF.R.S32.HI R5, RZ, 0x1f, R4 ;  /* 0x0000001fff058819 */ /* 0x020fe40000011404 */
[----:B------:R-:W-:Y:S02]  /*94e0*/  CS2R R36, SRZ ;  /* 0x0000000000247805 */ /* 0x000fe4000001ff00 */
[----:B------:R-:W-:Y:S01]  /*94f0*/  LOP3.LUT R23, R23, 0xffffffdf, RZ, 0xc0, !PT ;  /* 0xffffffdf17177812 */ /* 0x000fe200078ec0ff */
[----:B------:R-:W-:Y:S01]  /*9500*/  IMAD.U32 R19, RZ, RZ, UR40 ;  /* 0x00000028ff137e24 */ /* 0x000fe2000f8e00ff */
[----:B------:R-:W-:Y:S01]  /*9510*/  @!P0 MOV R36, R4 ;  /* 0x0000000400248202 */ /* 0x000fe20000000f00 */
[----:B------:R-:W-:Y:S01]  /*9520*/  IMAD.U32 R34, RZ, RZ, UR4 ;  /* 0x00000004ff227e24 */ /* 0x000fe2000f8e00ff */
[----:B------:R-:W-:Y:S01]  /*9530*/  LOP3.LUT R23, R23, 0xffffff7f, RZ, 0xc0, !PT ;  /* 0xffffff7f17177812 */ /* 0x000fe200078ec0ff */
[----:B------:R-:W-:Y:S01]  /*9540*/  @!P0 IMAD.MOV.U32 R37, RZ, RZ, R5 ;  /* 0x000000ffff258224 */ /* 0x000fe200078e0005 */
[----:B------:R-:W-:-:S02]  /*9550*/  ISETP.GT.U32.AND P0, PT, R26, 0x5f, PT ;  /* 0x0000005f1a00780c */ /* 0x000fc40003f04070 */
[----:B------:R-:W-:Y:S02]  /*9560*/  ISETP.NE.AND P1, PT, R34, 0x3, PT ;  /* 0x000000032200780c */ /* 0x000fe40003f25270 */
[----:B------:R-:W-:Y:S02]  /*9570*/  IADD3 R0, -R3, RZ, RZ ;  /* 0x000000ff03007210 */ /* 0x000fe40007ffe1ff */
[----:B------:R-:W-:Y:S02]  /*9580*/  SHF.R.S32.HI R19, RZ, 0x1f, R19 ;  /* 0x0000001fff137819 */ /* 0x000fe40000011413 */
[----:B------:R-:W-:Y:S01]  /*9590*/  SEL R18, RZ, 0x1, P2 ;  /* 0x00000001ff127807 */ /* 0x000fe20001000000 */
[----:B------:R-:W-:-:S04]  /*95a0*/  IMAD R22, R29, R0, R22 ;  /* 0x000000001d167224 */ /* 0x000fc800078e0216 */
[----:B------:R-:W-:-:S04]  /*95b0*/  @P0 LOP3.LUT R23, R23, 0x80, RZ, 0xfc, !PT ;  /* 0x0000008017170812 */ /* 0x000fc800078efcff */
[----:B------:R-:W-:Y:S01]  /*95c0*/  @P1 LOP3.LUT R23, R23, 0x20, RZ, 0xfc, !PT ;  /* 0x0000002017171812 */ /* 0x000fe200078efcff */
[----:B------:R-:W-:Y:S06]  /*95d0*/  @!P1 BRA `(.L_x_9077) ;  /* 0x0000000000049947 */ /* 0x000fec0003800000 */
[----:B------:R-:W-:Y:S01]  /*95e0*/  BPT.TRAP 0x1 ;  /* 0x000000040000795c */ /* 0x000fe20000300000 */
.L_x_9077:
[----:B------:R-:W-:-:S05]  /*95f0*/  IMAD.MOV.U32 R0, RZ, RZ, 0x1 ;  /* 0x00000001ff007424 */ /* 0x000fca00078e00ff */
[----:B------:R-:W-:-:S04]  /*9600*/  SHF.L.U32 R0, R0, 0x1f, RZ ;  /* 0x0000001f00007819 */ /* 0x000fc800000006ff */
[----:B------:R-:W0:Y:S02]  /*9610*/  SYNCS.PHASECHK.TRANS64.TRYWAIT P0, [UR43+0x22840], R0 ;  /* 0x02284000ff0075a7 */ /* 0x000e24000800016b */
[----:B0-----:R-:W-:Y:S05]  /*9620*/  @!P0 BRA `(.L_x_9078) ;  /* 0x0000002800ac8947 */ /* 0x001fea0003800000 */
.L_x_9118:
[----:B------:R-:W-:Y:S01]  /*9630*/  SHF.R.S32.HI R17, RZ, 0x1f, R22 ;  /* 0x0000001fff117819 */ /* 0x000fe20000011416 */
[----:B------:R-:W-:Y:S01]  /*9640*/  ULDC.64 UR4, c[0x0][0x300] ;  /* 0x0000c00000047ab9 */ /* 0x000fe20000000a00 */
[----:B------:R-:W-:Y:S01]  /*9650*/  R2UR UR6, R19 ;  /* 0x00000000130672ca */ /* 0x000fe200000e0000 */
[----:B------:R-:W-:Y:S01]  /*9660*/  IMAD.WIDE.U32 R4, R22, UR4, RZ ;  /* 0x0000000416047c25 */ /* 0x000fe2000f8e00ff */
[----:B------:R-:W-:-:S03]  /*9670*/  LOP3.LUT R23, R23, 0xfffffffd, RZ, 0xc0, !PT ;  /* 0xfffffffd17177812 */ /* 0x000fc600078ec0ff */
[----:B0-----:R-:W-:-:S04]  /*9680*/  IMAD R3, R17, UR4, RZ ;  /* 0x0000000411037c24 */ /* 0x001fc8000f8e02ff */
        /* <DEDUP_REMOVED lines=16> */
[----:B------:R-:W-:Y:S02]  /*9790*/  ULDC UR4, c[0x0][0x2f4] ;  /* 0x0000bd0000047ab9 */ /* 0x000fe40000000800 */
[----:B------:R-:W-:-:S02]  /*97a0*/  ISETP.GE.AND P2, PT, R24, UR4, PT ;  /* 0x0000000418007c0c */ /* 0x000fc4000bf46270 */
[----:B------:R-:W-:Y:S01]  /*97b0*/  LEA.HI.X R0, R4, UR7, R5, 0x1, P0 ;  /* 0x0000000704007c11 */ /* 0x000fe200080f0c05 */
[----:B------:R-:W-:Y:S01]  /*97c0*/  IMAD.MOV.U32 R4, RZ, RZ, -0x60 ;  /* 0xffffffa0ff047424 */ /* 0x000fe200078e00ff */
[----:B------:R-:W-:-:S03]  /*97d0*/  LOP3.LUT R5, R6, 0x1c0, RZ, 0xc0, !PT ;  /* 0x000001c006057812 */ /* 0x000fc600078ec0ff */
[----:B------:R-:W-:Y:S01]  /*97e0*/  IMAD R4, R9, R4, UR41 ;  /* 0x0000002909047e24 */ /* 0x000fe2000f8e0204 */
[----:B------:R-:W-:-:S04]  /*97f0*/  LOP3.LUT R5, R5, 0x38, R6, 0xf8, !PT ;  /* 0x0000003805057812 */ /* 0x000fc800078ef806 */
[----:B------:R-:W-:Y:S01]  /*9800*/  LOP3.LUT R5, R5, 0x38, R16, 0x78, !PT ;  /* 0x0000003805057812 */ /* 0x000fe200078e7810 */
[----:B------:R-:W-:Y:S01]  /*9810*/  IMAD.SHL.U32 R16, R7, 0x8, RZ ;  /* 0x0000000807107824 */ /* 0x000fe200078e00ff */
[----:B------:R-:W-:Y:S02]  /*9820*/  IADD3 R35, -R27, R4, RZ ;  /* 0x000000041b237210 */ /* 0x000fe40007ffe1ff */
[----:B------:R-:W-:Y:S02]  /*9830*/  @P2 LOP3.LUT R23, R23, 0x2, RZ, 0xfc, !PT ;  /* 0x0000000217172812 */ /* 0x000fe400078efcff */
[----:B------:R-:W-:Y:S02]  /*9840*/  LOP3.LUT R16, R5, 0x200, R16, 0xf8, !PT ;  /* 0x0000020005107812 */ /* 0x000fe400078ef810 */
[----:B------:R-:W-:Y:S01]  /*9850*/  ISETP.GE.AND P0, PT, R35, 0x1, PT ;  /* 0x000000012300780c */ /* 0x000fe20003f06270 */
[----:B------:R-:W-:-:S12]  /*9860*/  BRA.DIV UR5, `(.L_x_9079) ;  /* 0x0000002a05347947 */ /* 0x000fd8000b800000 */
        /* <DEDUP_REMOVED lines=19> */
[----:B------:R-:W0:Y:S03]  /*99a0*/  SHFL.IDX PT, R14, R3, 0x3, 0x181f ;  /* 0x00781f00030e7f89 */ /* 0x000e2600000e0000 */
[----:B-1----:R-:W-:Y:S02]  /*99b0*/  @P0 IMAD.X R5, RZ, RZ, R6, P1 ;  /* 0x000000ffff050224 */ /* 0x002fe400008e0606 */
        /* <DEDUP_REMOVED lines=12> */
[----:B------:R0:W2:Y:S02]  /*9a80*/  SHFL.IDX PT, R14, R3, 0x5, 0x181f ;  /* 0x00b81f00030e7f89 */ /* 0x0000a400000e0000 */
[----:B-1----:R-:W-:Y:S02]  /*9a90*/  @P0 IADD3.X R5, RZ, R6, RZ, P1, !PT ;  /* 0x00000006ff050210 */ /* 0x002fe40000ffe4ff */
[----:B------:R0:W1:Y:S04]  /*9aa0*/  SHFL.IDX PT, R6, R0, 0x5, 0x181f ;  /* 0x00b81f0000067f89 */ /* 0x00006800000e0000 */
[----:B------:R0:W-:Y:S03]  /*9ab0*/  @P0 LDGSTS.E.BYPASS.LTC128B.128 [R7+0x1e400], desc[UR36][R4.64], !P2 ;  /* 0x1e40000004070fae */ /* 0x0001e6000d101d64 */
.L_x_9132:
[----:B------:R-:W-:-:S13]  /*9ac0*/  ISETP.GE.AND P0, PT, R35, 0x51, PT ;  /* 0x000000512300780c */ /* 0x000fda0003f06270 */
[----:B0-2---:R-:W-:Y:S02]  /*9ad0*/  @P0 LEA R4, P1, R24, R14, 0x1 ;  /* 0x0000000e18040211 */ /* 0x005fe400078208ff */
[----:B------:R-:W-:-:S03]  /*9ae0*/  @P0 LEA R3, R16, UR43, 0x1 ;  /* 0x0000002b10030c11 */ /* 0x000fc6000f8e08ff */
[----:B-1----:R-:W-:-:S05]  /*9af0*/  @P0 IMAD.X R5, RZ, RZ, R6, P1 ;  /* 0x000000ffff050224 */ /* 0x002fca00008e0606 */
        /* <DEDUP_REMOVED lines=11> */
.L_x_9080:
        /* <DEDUP_REMOVED lines=23> */
.L_x_9081:
[----:B------:R-:W0:Y:S01]  /*9d20*/  LDC R3, c[0x0][0x448] ;  /* 0x00011200ff037b82 */ /* 0x000e220000000800 */
[----:B------:R-:W-:Y:S01]  /*9d30*/  R2UR UR6, R19 ;  /* 0x00000000130672ca */ /* 0x000fe200000e0000 */
[----:B------:R-:W-:Y:S01]  /*9d40*/  ULDC.64 UR8, c[0x0][0x2d8] ;  /* 0x0000b60000087ab9 */ /* 0x000fe20000000a00 */
[----:B------:R-:W-:Y:S01]  /*9d50*/  IMAD R0, R32, 0x80, R26 ;  /* 0x0000008020007824 */ /* 0x000fe200078e021a */
[----:B------:R-:W-:Y:S01]  /*9d60*/  UIMAD.WIDE.U32 UR4, UR40, UR8, URZ ;  /* 0x00000008280472a5 */ /* 0x000fe2000f8e003f */
[----:B------:R-:W-:-:S03]  /*9d70*/  SHF.R.S32.HI R8, RZ, 0x1f, R33 ;  /* 0x0000001fff087819 */ /* 0x000fc60000011421 */
[----:B------:R-:W-:-:S06]  /*9d80*/  MOV R9, R0 ;  /* 0x0000000000097202 */ /* 0x000fcc0000000f00 */
[----:B------:R-:W-:-:S04]  /*9d90*/  UIMAD UR6, UR6, UR8, URZ ;  /* 0x00000008060672a4 */ /* 0x000fc8000f8e023f */
[----:B------:R-:W-:-:S03]  /*9da0*/  UIMAD UR6, UR40, UR9, UR6 ;  /* 0x00000009280672a4 */ /* 0x000fc6000f8e0206 */
[----:B------:R-:W-:Y:S01]  /*9db0*/  ULDC.64 UR8, c[0x0][0x2e0] ;  /* 0x0000b80000087ab9 */ /* 0x000fe20000000a00 */
[----:B------:R-:W-:Y:S01]  /*9dc0*/  UIADD3 UR6, UR5, UR6, URZ ;  /* 0x0000000605067290 */ /* 0x000fe2000fffe03f */
[----:B------:R-:W-:Y:S01]  /*9dd0*/  IMAD R8, R8, UR8, RZ ;  /* 0x0000000808087c24 */ /* 0x000fe2000f8e02ff */
[----:B0-----:R-:W-:-:S03]  /*9de0*/  ISETP.NE.AND P0, PT, R3, 0x1, PT ;  /* 0x000000010300780c */ /* 0x001fc60003f05270 */
[----:B------:R-:W-:-:S10]  /*9df0*/  IMAD R11, R33, UR9, R8 ;  /* 0x00000009210b7c24 */ /* 0x000fd4000f8e0208 */
[----:B------:R-:W0:Y:S08]  /*9e00*/  @P0 LDC R5, c[0x0][0x44c] ;  /* 0x00011300ff050b82 */ /* 0x000e300000000800 */
[----:B------:R-:W1:Y:S01]  /*9e10*/  @P0 LDC R7, c[0x0][0x450] ;  /* 0x00011400ff070b82 */ /* 0x000e620000000800 */
[----:B0-----:R-:W-:Y:S01]  /*9e20*/  @P0 IMAD.HI.U32 R4, R0, R5, RZ ;  /* 0x0000000500040227 */ /* 0x001fe200078e00ff */
[----:B------:R-:W-:-:S04]  /*9e30*/  MOV R5, UR5 ;  /* 0x0000000500057c02 */ /* 0x000fc80008000f00 */
[----:B-1----:R-:W-:Y:S01]  /*9e40*/  @P0 SHF.R.U32.HI R9, RZ, R7, R4 ;  /* 0x00000007ff090219 */ /* 0x002fe20000011604 */
[----:B------:R-:W-:Y:S01]  /*9e50*/  IMAD.U32 R4, RZ, RZ, UR4 ;  /* 0x00000004ff047e24 */ /* 0x000fe2000f8e00ff */
[----:B------:R-:W-:Y:S01]  /*9e60*/  ULDC.64 UR4, c[0x0][0x2d0] ;  /* 0x0000b40000047ab9 */ /* 0x000fe20000000a00 */
[----:B------:R-:W-:Y:S02]  /*9e70*/  IMAD.U32 R7, RZ, RZ, UR6 ;  /* 0x00000006ff077e24 */ /* 0x000fe4000f8e00ff */
[----:B------:R-:W-:-:S04]  /*9e80*/  IMAD.MOV.U32 R6, RZ, RZ, R4 ;  /* 0x000000ffff067224 */ /* 0x000fc800078e0004 */
[----:B------:R-:W-:Y:S01]  /*9e90*/  IMAD.WIDE.U32 R4, R33, UR8, R6 ;  /* 0x0000000821047c25 */ /* 0x000fe2000f8e0006 */
[----:B------:R-:W-:Y:S02]  /*9ea0*/  IADD3 R7, -R9, RZ, RZ ;  /* 0x000000ff09077210 */ /* 0x000fe40007ffe1ff */
[----:B------:R-:W-:Y:S01]  /*9eb0*/  SHF.R.S32.HI R6, RZ, 0x1f, R9 ;  /* 0x0000001fff067819 */ /* 0x000fe20000011409 */
[----:B------:R-:W-:Y:S02]  /*9ec0*/  IMAD.IADD R5, R5, 0x1, R11 ;  /* 0x0000000105057824 */ /* 0x000fe400078e020b */
        /* <DEDUP_REMOVED lines=20> */
[----:B------:R-:W-:Y:S01]  /*a010*/  LEA R32, R32, R27, 0x7 ;  /* 0x0000001b20207211 */ /* 0x000fe200078e38ff */
[----:B------:R-:W-:Y:S01]  /*a020*/  IMAD R3, R3, UR4, RZ ;  /* 0x0000000403037c24 */ /* 0x000fe2000f8e02ff */
[----:B------:R-:W1:Y:S02]  /*a030*/  SHFL.IDX PT, R4, R0, RZ, 0x181f ;  /* 0x00181fff00047589 */ /* 0x000e6400000e0000 */
[C---:B------:R-:W-:Y:S02]  /*a040*/  IADD3 R8, R32.reuse, 0x10, RZ ;  /* 0x0000001020087810 */ /* 0x040fe40007ffe0ff */
[----:B------:R-:W-:Y:S01]  /*a050*/  ISETP.GE.AND P0, PT, R32, R3, PT ;  /* 0x000000032000720c */ /* 0x000fe20003f06270 */
[----:B------:R-:W-:-:S12]  /*a060*/  SHFL.IDX PT, R7, R0, 0x1, 0x181f ;  /* 0x00381f0000077f89 */ /* 0x000fd800000e0000 */
[----:B------:R-:W-:Y:S02]  /*a070*/  @!P0 LEA R9, R16, UR43, 0x1 ;  /* 0x0000002b10098c11 */ /* 0x000fe4000f8e08ff */
[----:B0-----:R-:W-:-:S05]  /*a080*/  @!P0 LEA R14, P2, R24, R14, 0x1 ;  /* 0x0000000e180e8211 */ /* 0x001fca00078408ff */
[----:B-1----:R-:W-:Y:S02]  /*a090*/  @!P0 IMAD.X R5, RZ, RZ, R4, P2 ;  /* 0x000000ffff058224 */ /* 0x002fe400010e0604 */
[----:B------:R-:W-:Y:S02]  /*a0a0*/  @!P0 IMAD.MOV.U32 R4, RZ, RZ, R14 ;  /* 0x000000ffff048224 */ /* 0x000fe400078e000e */
[----:B------:R-:W0:Y:S04]  /*a0b0*/  SHFL.IDX PT, R14, R6, 0x1, 0x181f ;  /* 0x00381f00060e7f89 */ /* 0x000e2800000e0000 */
[----:B------:R0:W-:Y:S01]  /*a0c0*/  @!P0 LDGSTS.E.BYPASS.LTC128B.128 [R9+0x18400], desc[UR36][R4.64], !P1 ;  /* 0x1840000004098fae */ /* 0x0001e2000c901d64 */
[----:B------:R-:W-:Y:S01]  /*a0d0*/  ISETP.GE.AND P0, PT, R8, R3, PT ;  /* 0x000000030800720c */ /* 0x000fe20003f06270 */
[----:B------:R-:W-:-:S12]  /*a0e0*/  VIADD R8, R32, 0x20 ;  /* 0x0000002020087836 */ /* 0x000fd80000000000 */
[----:B------:R-:W-:Y:S02]  /*a0f0*/  @!P0 LEA R21, R16, UR43, 0x1 ;  /* 0x0000002b10158c11 */ /* 0x000fe4000f8e08ff */
[----:B0-----:R-:W-:Y:S02]  /*a100*/  @!P0 LEA R4, P2, R24, R14, 0x1 ;  /* 0x0000000e18048211 */ /* 0x001fe400078408ff */
[----:B------:R-:W0:Y:S03]  /*a110*/  SHFL.IDX PT, R14, R6, 0x2, 0x181f ;  /* 0x00581f00060e7f89 */ /* 0x000e2600000e0000 */
[----:B------:R-:W-:Y:S02]  /*a120*/  @!P0 IMAD.X R5, RZ, RZ, R7, P2 ;  /* 0x000000ffff058224 */ /* 0x000fe400010e0607 */
[----:B------:R-:W1:Y:S04]  /*a130*/  SHFL.IDX PT, R7, R0, 0x2, 0x181f ;  /* 0x00581f0000077f89 */ /* 0x000e6800000e0000 */
[----:B------:R0:W-:Y:S01]  /*a140*/  @!P0 LDGSTS.E.BYPASS.LTC128B.128 [R21+0x18c00], desc[UR36][R4.64], !P1 ;  /* 0x18c0000004158fae */ /* 0x0001e2000c901d64 */
[----:B------:R-:W-:Y:S01]  /*a150*/  ISETP.GE.AND P0, PT, R8, R3, PT ;  /* 0x000000030800720c */ /* 0x000fe20003f06270 */
[----:B------:R-:W-:-:S12]  /*a160*/  VIADD R8, R32, 0x30 ;  /* 0x0000003020087836 */ /* 0x000fd80000000000 */
[----:B------:R-:W-:Y:S02]  /*a170*/  @!P0 LEA R9, R16, UR43, 0x1 ;  /* 0x0000002b10098c11 */ /* 0x000fe4000f8e08ff */
[----:B0-----:R-:W-:Y:S02]  /*a180*/  @!P0 LEA R4, P2, R24, R14, 0x1 ;  /* 0x0000000e18048211 */ /* 0x001fe400078408ff */
[----:B------:R-:W0:Y:S02]  /*a190*/  SHFL.IDX PT, R14, R6, 0x3, 0x181f ;  /* 0x00781f00060e7f89 */ /* 0x000e2400000e0000 */
[----:B-1----:R-:W-:Y:S02]  /*a1a0*/  @!P0 IADD3.X R5, RZ, R7, RZ, P2, !PT ;  /* 0x00000007ff058210 */ /* 0x002fe400017fe4ff */
[----:B------:R-:W1:Y:S04]  /*a1b0*/  SHFL.IDX PT, R7, R0, 0x3, 0x181f ;  /* 0x00781f0000077f89 */ /* 0x000e6800000e0000 */
[----:B------:R0:W-:Y:S01]  /*a1c0*/  @!P0 LDGSTS.E.BYPASS.LTC128B.128 [R9+0x19400], desc[UR36][R4.64], !P1 ;  /* 0x1940000004098fae */ /* 0x0001e2000c901d64 */
[----:B------:R-:W-:-:S02]  /*a1d0*/  ISETP.GE.AND P0, PT, R8, R3, PT ;  /* 0x000000030800720c */ /* 0x000fc40003f06270 */
[----:B------:R-:W-:-:S11]  /*a1e0*/  IADD3 R8, R32, 0x40, RZ ;  /* 0x0000004020087810 */ /* 0x000fd60007ffe0ff */
[----:B------:R-:W-:Y:S02]  /*a1f0*/  @!P0 LEA R21, R16, UR43, 0x1 ;  /* 0x0000002b10158c11 */ /* 0x000fe4000f8e08ff */
[----:B0-----:R-:W-:Y:S02]  /*a200*/  @!P0 LEA R4, P2, R24, R14, 0x1 ;  /* 0x0000000e18048211 */ /* 0x001fe400078408ff */
[----:B------:R-:W0:Y:S03]  /*a210*/  SHFL.IDX PT, R14, R6, 0x4, 0x181f ;  /* 0x00981f00060e7f89 */ /* 0x000e2600000e0000 */
[----:B-1----:R-:W-:Y:S02]  /*a220*/  @!P0 IMAD.X R5, RZ, RZ, R7, P2 ;  /* 0x000000ffff058224 */ /* 0x002fe400010e0607 */
[----:B------:R-:W1:Y:S04]  /*a230*/  SHFL.IDX PT, R7, R0, 0x4, 0x181f ;  /* 0x00981f0000077f89 */ /* 0x000e6800000e0000 */
[----:B------:R0:W-:Y:S01]  /*a240*/  @!P0 LDGSTS.E.BYPASS.LTC128B.128 [R21+0x19c00], desc[UR36][R4.64], !P1 ;  /* 0x19c0000004158fae */ /* 0x0001e2000c901d64 */
[----:B------:R-:W-:Y:S01]  /*a250*/  ISETP.GE.AND P0, PT, R8, R3, PT ;  /* 0x000000030800720c */ /* 0x000fe20003f06270 */
[----:B------:R-:W-:-:S12]  /*a260*/  VIADD R8, R32, 0x50 ;  /* 0x0000005020087836 */ /* 0x000fd80000000000 */
        /* <DEDUP_REMOVED lines=21> */
.L_x_9149:
[----:B------:R-:W-:Y:S01]  /*a3c0*/  IADD3 R32, R32, 0x70, RZ ;  /* 0x0000007020207810 */ /* 0x000fe20007ffe0ff */
[----:B0-----:R-:W-:-:S03]  /*a3d0*/  IMAD.MOV.U32 R0, RZ, RZ, 0x1 ;  /* 0x00000001ff007424 */ /* 0x001fc600078e00ff */
[----:B------:R-:W-:Y:S02]  /*a3e0*/  ISETP.GE.AND P0, PT, R32, R3, PT ;  /* 0x000000032000720c */ /* 0x000fe40003f06270 */
[----:B------:R-:W-:-:S11]  /*a3f0*/  SHF.L.U32 R0, R0, 0x1f, RZ ;  /* 0x0000001f00007819 */ /* 0x000fd600000006ff */
[----:B--2---:R-:W-:Y:S02]  /*a400*/  @!P0 LEA R4, P2, R24, R14, 0x1 ;  /* 0x0000000e18048211 */ /* 0x004fe400078408ff */
        /* <DEDUP_REMOVED lines=13> */
.L_x_9150:
[----:B------:R-:W-:-:S13]  /*a4e0*/  ISETP.NE.AND P0, PT, R34, 0x3, PT ;  /* 0x000000032200780c */ /* 0x000fda0003f05270 */
[----:B------:R-:W-:Y:S05]  /*a4f0*/  @!P0 BRA `(.L_x_9084) ;  /* 0x0000000000048947 */ /* 0x000fea0003800000 */
[----:B------:R-:W-:Y:S01]  /*a500*/  BPT.TRAP 0x1 ;  /* 0x000000040000795c */ /* 0x000fe20000300000 */
.L_x_9084:
[----:B------:R-:W1:Y:S02]  /*a510*/  SYNCS.PHASECHK.TRANS64.TRYWAIT P0, [UR43+0x22860], R0 ;  /* 0x02286000ff0075a7 */ /* 0x000e64000800016b */
[----:B-1----:R-:W-:Y:S05]  /*a520*/  @!P0 BRA `(.L_x_9085) ;  /* 0x0000002c00208947 */ /* 0x002fea0003800000 */
.L_x_9151:
[----:B------:R-:W-:Y:S01]  /*a530*/  ULDC.64 UR4, c[0x0][0x328] ;  /* 0x0000ca0000047ab9 */ /* 0x000fe20000000a00 */
[----:B------:R-:W-:Y:S01]  /*a540*/  ULDC.64 UR6, c[0x0][0x338] ;  /* 0x0000ce0000067ab9 */ /* 0x000fe20000000a00 */
[----:B------:R-:W-:Y:S01]  /*a550*/  IMAD R17, R17, UR4, RZ ;  /* 0x0000000411117c24 */ /* 0x000fe2000f8e02ff */
[----:B------:R-:W-:Y:S01]  /*a560*/  LOP3.LUT P3, RZ, R23, 0x10, RZ, 0xc0, !PT ;  /* 0x0000001017ff7812 */ /* 0x000fe2000786c0ff */
[C---:B------:R-:W-:Y:S01]  /*a570*/  IMAD.WIDE.U32 R4, R22.reuse, UR4, RZ ;  /* 0x0000000416047c25 */ /* 0x040fe2000f8e00ff */
[----:B------:R-:W-:Y:S02]  /*a580*/  R2UR UR4, R19 ;  /* 0x00000000130472ca */ /* 0x000fe400000e0000 */
[C---:B------:R-:W-:Y:S01]  /*a590*/  LOP3.LUT P2, RZ, R23.reuse, 0x8, RZ, 0xc0, !PT ;  /* 0x0000000817ff7812 */ /* 0x040fe2000784c0ff */
[----:B------:R-:W-:Y:S01]  /*a5a0*/  IMAD R17, R22, UR5, R17 ;  /* 0x0000000516117c24 */ /* 0x000fe2000f8e0211 */
[----:B------:R-:W-:Y:S01]  /*a5b0*/  LOP3.LUT P1, RZ, R23, 0x4, RZ, 0xc0, !PT ;  /* 0x0000000417ff7812 */ /* 0x000fe2000782c0ff */
[----:B0-----:R-:W-:Y:S01]  /*a5c0*/  IMAD R3, R37, UR6, RZ ;  /* 0x0000000625037c24 */ /* 0x001fe2000f8e02ff */
[----:B------:R-:W-:-:S02]  /*a5d0*/  SEL R0, RZ, 0x4, P2 ;  /* 0x00000004ff007807 */ /* 0x000fc40001000000 */
[----:B------:R-:W-:Y:S01]  /*a5e0*/  IADD3 R5, R5, R17, RZ ;  /* 0x0000001105057210 */ /* 0x000fe20007ffe0ff */
[C---:B------:R-:W-:Y:S01]  /*a5f0*/  IMAD R3, R36.reuse, UR7, R3 ;  /* 0x0000000724037c24 */ /* 0x040fe2000f8e0203 */
[----:B------:R-:W-:Y:S02]  /*a600*/  SEL R7, RZ, 0x8, P1 ;  /* 0x00000008ff077807 */ /* 0x000fe40000800000 */
[----:B------:R-:W-:Y:S01]  /*a610*/  LOP3.LUT P4, RZ, R23, 0x1, RZ, 0xc0, !PT ;  /* 0x0000000117ff7812 */ /* 0x000fe2000788c0ff */
        /* <DEDUP_REMOVED lines=10> */
[----:B------:R-:W-:Y:S02]  /*a6c0*/  SEL R5, RZ, 0x2, P3 ;  /* 0x00000002ff057807 */ /* 0x000fe40001800000 */
[----:B------:R-:W-:Y:S02]  /*a6d0*/  LEA R17, P0, R4, UR6, 0x1 ;  /* 0x0000000604117c11 */ /* 0x000fe4000f8008ff */
[----:B------:R-:W-:Y:S02]  /*a6e0*/  IADD3 R0, R0, R5, R18 ;  /* 0x0000000500007210 */ /* 0x000fe40007ffe012 */
[----:B------:R-:W-:-:S03]  /*a6f0*/  LEA.HI.X R3, R4, UR7, R3, 0x1, P0 ;  /* 0x0000000704037c11 */ /* 0x000fc600080f0c03 */
[----:B------:R-:W-:Y:S01]  /*a700*/  IMAD.IADD R6, R0, 0x1, R7 ;  /* 0x0000000100067824 */ /* 0x000fe200078e0207 */
[----:B------:R-:W-:Y:S06]  /*a710*/  BRA.DIV UR4, `(.L_x_9086) ;  /* 0x0000002a04bc7947 */ /* 0x000fec000b800000 */
[----:B------:R-:W0:Y:S01]  /*a720*/  SHFL.IDX PT, R14, R17, RZ, 0x181f ;  /* 0x00181fff110e7589 */ /* 0x000e2200000e0000 */
[----:B------:R-:W-:Y:S01]  /*a730*/  IMAD.SHL.U32 R24, R24, 0x2, RZ ;  /* 0x0000000218187824 */ /* 0x000fe200078e00ff */
[----:B------:R-:W-:Y:S02]  /*a740*/  LEA R21, R16, UR43, 0x1 ;  /* 0x0000002b10157c11 */ /* 0x000fe4000f8e08ff */
[----:B------:R-:W1:Y:S01]  /*a750*/  SHFL.IDX PT, R0, R3, RZ, 0x181f ;  /* 0x00181fff03007589 */ /* 0x000e6200000e0000 */
[C---:B------:R-:W-:Y:S02]  /*a760*/  LOP3.LUT P2, RZ, R6.reuse, 0x2, RZ, 0xc0, !PT ;  /* 0x0000000206ff7812 */ /* 0x040fe4000784c0ff */
[----:B------:R-:W-:Y:S02]  /*a770*/  LOP3.LUT P1, RZ, R6, 0x4, RZ, 0xc0, !PT ;  /* 0x0000000406ff7812 */ /* 0x000fe4000782c0ff */
[----:B0-----:R-:W-:Y:S02]  /*a780*/  IADD3 R4, P0, R14, R24, RZ ;  /* 0x000000180e047210 */ /* 0x001fe40007f1e0ff */
[----:B------:R-:W0:Y:S02]  /*a790*/  SHFL.IDX PT, R14, R17, 0x1, 0x181f ;  /* 0x00381f00110e7f89 */ /* 0x000e2400000e0000 */
[----:B-1----:R-:W-:-:S02]  /*a7a0*/  IADD3.X R5, RZ, R0, RZ, P0, !PT ;  /* 0x00000000ff057210 */ /* 0x002fc400007fe4ff */
[----:B------:R-:W1:Y:S01]  /*a7b0*/  SHFL.IDX PT, R0, R3, 0x1, 0x181f ;  /* 0x00381f0003007f89 */ /* 0x000e6200000e0000 */
[----:B0-----:R-:W-:-:S03]  /*a7c0*/  IADD3 R10, P0, R14, R24, RZ ;  /* 0x000000180e0a7210 */ /* 0x001fc60007f1e0ff */
[----:B------:R-:W0:Y:S02]  /*a7d0*/  SHFL.IDX PT, R14, R17, 0x2, 0x181f ;  /* 0x00581f00110e7f89 */ /* 0x000e2400000e0000 */
[----:B-1----:R-:W-:Y:S02]  /*a7e0*/  IMAD.X R11, RZ, RZ, R0, P0 ;  /* 0x000000ffff0b7224 */ /* 0x002fe400000e0600 */
[----:B------:R-:W1:Y:S01]  /*a7f0*/  SHFL.IDX PT, R0, R3, 0x2, 0x181f ;  /* 0x00581f0003007f89 */ /* 0x000e6200000e0000 */
[----:B0-----:R-:W-:-:S03]  /*a800*/  IADD3 R8, P0, R14, R24, RZ ;  /* 0x000000180e087210 */ /* 0x001fc60007f1e0ff */
[----:B------:R-:W0:Y:S02]  /*a810*/  SHFL.IDX PT, R14, R17, 0x3, 0x181f ;  /* 0x00781f00110e7f89 */ /* 0x000e2400000e0000 */
[----:B-1----:R-:W-:Y:S01]  /*a820*/  IMAD.X R9, RZ, RZ, R0, P0 ;  /* 0x000000ffff097224 */ /* 0x002fe200000e0600 */
[----:B------:R-:W-:Y:S01]  /*a830*/  ISETP.LT.OR P0, PT, R35, 0x1, P4 ;  /* 0x000000012300780c */ /* 0x000fe20002701670 */
[----:B------:R-:W1:-:S12]  /*a840*/  SHFL.IDX PT, R0, R3, 0x3, 0x181f ;  /* 0x00781f0003007f89 */ /* 0x000e5800000e0000 */
[----:B------:R-:W-:Y:S01]  /*a850*/  LDGSTS.E.BYPASS.LTC128B.128 [R21+0x400], desc[UR36][R4.64], !P0 ;  /* 0x0040000004157fae */ /* 0x000fe2000c101d64 */
[----:B------:R-:W-:-:S13]  /*a860*/  ISETP.LT.OR P0, PT, R35, 0x1, !P2 ;  /* 0x000000012300780c */ /* 0x000fda0005701670 */
[----:B------:R-:W-:Y:S01]  /*a870*/  LDGSTS.E.BYPASS.LTC128B.128 [R21+0x3400], desc[UR36][R4.64+0x80], !P0 ;  /* 0x0340008004157fae */ /* 0x000fe2000c101d64 */
[----:B------:R-:W-:-:S13]  /*a880*/  ISETP.LT.OR P0, PT, R35, 0x1, !P1 ;  /* 0x000000012300780c */ /* 0x000fda0004f01670 */
[----:B------:R-:W-:Y:S01]  /*a890*/  LDGSTS.E.BYPASS.LTC128B.128 [R21+0x6400], desc[UR36][R4.64+0x100], !P0 ;  /* 0x0640010004157fae */ /* 0x000fe2000c101d64 */
[----:B------:R-:W-:-:S04]  /*a8a0*/  LOP3.LUT P0, RZ, R6, 0x8, RZ, 0xc0, !PT ;  /* 0x0000000806ff7812 */ /* 0x000fc8000780c0ff */
[----:B------:R-:W-:-:S13]  /*a8b0*/  ISETP.LT.OR P3, PT, R35, 0x1, !P0 ;  /* 0x000000012300780c */ /* 0x000fda0004761670 */
[----:B------:R2:W-:Y:S01]  /*a8c0*/  LDGSTS.E.BYPASS.LTC128B.128 [R21+0x9400], desc[UR36][R4.64+0x180], !P3 ;  /* 0x0940018004157fae */ /* 0x0005e2000d901d64 */
[----:B0-----:R-:W-:-:S03]  /*a8d0*/  IADD3 R6, P3, R14, R24, RZ ;  /* 0x000000180e067210 */ /* 0x001fc60007f7e0ff */
[----:B------:R-:W2:Y:S01]  /*a8e0*/  SHFL.IDX PT, R14, R17, 0x4, 0x181f ;  /* 0x00981f00110e7f89 */ /* 0x000ea200000e0000 */
[----:B-1----:R-:W-:Y:S02]  /*a8f0*/  IADD3.X R7, RZ, R0, RZ, P3, !PT ;  /* 0x00000000ff077210 */ /* 0x002fe40001ffe4ff */
[C---:B------:R-:W-:Y:S01]  /*a900*/  ISETP.LT.OR P3, PT, R35.reuse, 0x11, P4 ;  /* 0x000000112300780c */ /* 0x040fe20002761670 */
[----:B------:R-:W0:Y:S04]  /*a910*/  SHFL.IDX PT, R0, R3, 0x4, 0x181f ;  /* 0x00981f0003007f89 */ /* 0x000e2800000e0000 */
[----:B------:R-:W1:Y:S08]  /*a920*/  SHFL.IDX PT, R3, R3, 0x5, 0x181f ;  /* 0x00b81f0003037f89 */ /* 0x000e7000000e0000 */
[----:B------:R-:W-:Y:S01]  /*a930*/  LDGSTS.E.BYPASS.LTC128B.128 [R21+0xc00], desc[UR36][R10.64], !P3 ;  /* 0x00c000000a157fae */ /* 0x000fe2000d901d64 */
[----:B------:R-:W-:-:S13]  /*a940*/  ISETP.LT.OR P3, PT, R35, 0x11, !P2 ;  /* 0x000000112300780c */ /* 0x000fda0005761670 */
[----:B------:R-:W-:Y:S01]  /*a950*/  LDGSTS.E.BYPASS.LTC128B.128 [R21+0x3c00], desc[UR36][R10.64+0x80], !P3 ;  /* 0x03c000800a157fae */ /* 0x000fe2000d901d64 */
[----:B------:R-:W-:-:S13]  /*a960*/  ISETP.LT.OR P3, PT, R35, 0x11, !P1 ;  /* 0x000000112300780c */ /* 0x000fda0004f61670 */
[----:B------:R-:W-:Y:S01]  /*a970*/  LDGSTS.E.BYPASS.LTC128B.128 [R21+0x6c00], desc[UR36][R10.64+0x100], !P3 ;  /* 0x06c001000a157fae */ /* 0x000fe2000d901d64 */
[----:B------:R-:W-:-:S13]  /*a980*/  ISETP.LT.OR P3, PT, R35, 0x11, !P0 ;  /* 0x000000112300780c */ /* 0x000fda0004761670 */
[----:B------:R-:W-:Y:S01]  /*a990*/  LDGSTS.E.BYPASS.LTC128B.128 [R21+0x9c00], desc[UR36][R10.64+0x180], !P3 ;  /* 0x09c001800a157fae */ /* 0x000fe2000d901d64 */
[----:B--2---:R-:W-:-:S03]  /*a9a0*/  IADD3 R4, P3, R14, R24, RZ ;  /* 0x000000180e047210 */ /* 0x004fc60007f7e0ff */
[----:B------:R2:W3:Y:S02]  /*a9b0*/  SHFL.IDX PT, R14, R17, 0x5, 0x181f ;  /* 0x00b81f00110e7f89 */ /* 0x0004e400000e0000 */
[----:B0-----:R-:W-:Y:S01]  /*a9c0*/  IMAD.X R5, RZ, RZ, R0, P3 ;  /* 0x000000ffff057224 */ /* 0x001fe200018e0600 */
[----:B------:R-:W-:Y:S02]  /*a9d0*/  ISETP.LT.OR P3, PT, R35, 0x21, P4 ;  /* 0x000000212300780c */ /* 0x000fe40002761670 */
[----:B------:R-:W-:-:S11]  /*a9e0*/  IADD3 R0, R21, 0x400, RZ ;  /* 0x0000040015007810 */ /* 0x000fd60007ffe0ff */
[----:B------:R-:W-:Y:S01]  /*a9f0*/  LDGSTS.E.BYPASS.LTC128B.128 [R21+0x1400], desc[UR36][R8.64], !P3 ;  /* 0x0140000008157fae */ /* 0x000fe2000d901d64 */
[----:B------:R-:W-:-:S13]  /*aa00*/  ISETP.LT.OR P3, PT, R35, 0x21, !P2 ;  /* 0x000000212300780c */ /* 0x000fda0005761670 */
[----:B------:R-:W-:Y:S01]  /*aa10*/  LDGSTS.E.BYPASS.LTC128B.128 [R21+0x4400], desc[UR36][R8.64+0x80], !P3 ;  /* 0x0440008008157fae */ /* 0x000fe2000d901d64 */
[----:B------:R-:W-:-:S13]  /*aa20*/  ISETP.LT.OR P3, PT, R35, 0x21, !P1 ;  /* 0x000000212300780c */ /* 0x000fda0004f61670 */
[----:B------:R-:W-:Y:S01]  /*aa30*/  LDGSTS.E.BYPASS.LTC128B.128 [R21+0x7400], desc[UR36][R8.64+0x100], !P3 ;  /* 0x0740010008157fae */ /* 0x000fe2000d901d64 */
[----:B------:R-:W-:-:S13]  /*aa40*/  ISETP.LT.OR P3, PT, R35, 0x21, !P0 ;  /* 0x000000212300780c */ /* 0x000fda0004761670 */
[----:B------:R0:W-:Y:S01]  /*aa50*/  LDGSTS.E.BYPASS.LTC128B.128 [R21+0xa400], desc[UR36][R8.64+0x180], !P3 ;  /* 0x0a40018008157fae */ /* 0x0001e2000d901d64 */
[----:B------:R-:W-:Y:S01]  /*aa60*/  ISETP.LT.OR P3, PT, R35, 0x31, P4 ;  /* 0x000000312300780c */ /* 0x000fe20002761670 */
[----:B0-----:R-:W-:-:S12]  /*aa70*/  IMAD.MOV.U32 R8, RZ, RZ, RZ ;  /* 0x000000ffff087224 */ /* 0x001fd800078e00ff */
[----:B------:R2:W-:Y:S01]  /*aa80*/  LDGSTS.E.BYPASS.LTC128B.128 [R21+0x1c00], desc[UR36][R6.64], !P3 ;  /* 0x01c0000006157fae */ /* 0x0005e2000d901d64 */
[----:B------:R-:W-:-:S13]  /*aa90*/  ISETP.LT.OR P3, PT, R35, 0x31, !P2 ;  /* 0x000000312300780c */ /* 0x000fda0005761670 */
[----:B------:R2:W-:Y:S01]  /*aaa0*/  LDGSTS.E.BYPASS.LTC128B.128 [R21+0x4c00], desc[UR36][R6.64+0x80], !P3 ;  /* 0x04c0008006157fae */ /* 0x0005e2000d901d64 */
[----:B------:R-:W-:-:S13]  /*aab0*/  ISETP.LT.OR P3, PT, R35, 0x31, !P1 ;  /* 0x000000312300780c */ /* 0x000fda0004f61670 */
[----:B------:R2:W-:Y:S01]  /*aac0*/  LDGSTS.E.BYPASS.LTC128B.128 [R21+0x7c00], desc[UR36][R6.64+0x100], !P3 ;  /* 0x07c0010006157fae */ /* 0x0005e2000d901d64 */
[----:B------:R-:W-:-:S13]  /*aad0*/  ISETP.LT.OR P3, PT, R35, 0x31, !P0 ;  /* 0x000000312300780c */ /* 0x000fda0004761670 */
[----:B------:R2:W-:Y:S01]  /*aae0*/  LDGSTS.E.BYPASS.LTC128B.128 [R21+0xac00], desc[UR36][R6.64+0x180], !P3 ;  /* 0x0ac0018006157fae */ /* 0x0005e2000d901d64 */
[----:B------:R-:W-:-:S13]  /*aaf0*/  ISETP.LT.OR P3, PT, R35, 0x41, P4 ;  /* 0x000000412300780c */ /* 0x000fda0002761670 */
[----:B------:R2:W-:Y:S01]  /*ab00*/  LDGSTS.E.BYPASS.LTC128B.128 [R21+0x2400], desc[UR36][R4.64], !P3 ;  /* 0x0240000004157fae */ /* 0x0005e2000d901d64 */
[----:B------:R-:W-:-:S13]  /*ab10*/  ISETP.LT.OR P3, PT, R35, 0x41, !P2 ;  /* 0x000000412300780c */ /* 0x000fda0005761670 */
[----:B------:R2:W-:Y:S01]  /*ab20*/  LDGSTS.E.BYPASS.LTC128B.128 [R21+0x5400], desc[UR36][R4.64+0x80], !P3 ;  /* 0x0540008004157fae */ /* 0x0005e2000d901d64 */
[----:B------:R-:W-:-:S13]  /*ab30*/  ISETP.LT.OR P3, PT, R35, 0x41, !P1 ;  /* 0x000000412300780c */ /* 0x000fda0004f61670 */
[----:B------:R2:W-:Y:S01]  /*ab40*/  LDGSTS.E.BYPASS.LTC128B.128 [R21+0x8400], desc[UR36][R4.64+0x100], !P3 ;  /* 0x0840010004157fae */ /* 0x0005e2000d901d64 */
[----:B------:R-:W-:-:S13]  /*ab50*/  ISETP.LT.OR P3, PT, R35, 0x41, !P0 ;  /* 0x000000412300780c */ /* 0x000fda0004761670 */
[----:B-1-3--:R2:W-:Y:S02]  /*ab60*/  LDGSTS.E.BYPASS.LTC128B.128 [R21+0xb400], desc[UR36][R4.64+0x180], !P3 ;  /* 0x0b40018004157fae */ /* 0x00a5e4000d901d64 */
.L_x_9165:
[----:B0-2---:R-:W-:Y:S02]  /*ab70*/  IADD3 R4, P3, R14, R24, RZ ;  /* 0x000000180e047210 */ /* 0x005fe40007f7e0ff */
[C---:B------:R-:W-:Y:S02]  /*ab80*/  ISETP.LT.OR P2, PT, R35.reuse, 0x51, !P2 ;  /* 0x000000512300780c */ /* 0x040fe40005741670 */
[C---:B------:R-:W-:Y:S01]  /*ab90*/  ISETP.LT.OR P1, PT, R35.reuse, 0x51, !P1 ;  /* 0x000000512300780c */ /* 0x040fe20004f21670 */
[----:B------:R-:W-:Y:S01]  /*aba0*/  IMAD.X R5, RZ, RZ, R3, P3 ;  /* 0x000000ffff057224 */ /* 0x000fe200018e0603 */
[C---:B------:R-:W-:Y:S02]  /*abb0*/  ISETP.LT.OR P3, PT, R35.reuse, 0x51, P4 ;  /* 0x000000512300780c */ /* 0x040fe40002761670 */
[----:B------:R-:W-:-:S11]  /*abc0*/  ISETP.LT.OR P0, PT, R35, 0x51, !P0 ;  /* 0x000000512300780c */ /* 0x000fd60004701670 */
[----:B------:R-:W-:Y:S01]  /*abd0*/  @!PT LDS RZ, [RZ] ;  /* 0x00000000fffff984 */ /* 0x000fe20000000800 */
[----:B------:R-:W-:Y:S01]  /*abe0*/  @!PT LDS RZ, [RZ] ;  /* 0x00000000fffff984 */ /* 0x000fe20000000800 */
[----:B------:R-:W-:Y:S01]  /*abf0*/  @!PT LDS RZ, [RZ] ;  /* 0x00000000fffff984 */ /* 0x000fe20000000800 */
[----:B------:R0:W-:Y:S04]  /*ac00*/  LDGSTS.E.BYPASS.LTC128B.128 [R21+0x2c00], desc[UR36][R4.64], !P3 ;  /* 0x02c0000004157fae */ /* 0x0001e8000d901d64 */
[----:B------:R0:W-:Y:S04]  /*ac10*/  LDGSTS.E.BYPASS.LTC128B.128 [R21+0x5c00], desc[UR36][R4.64+0x80], !P2 ;  /* 0x05c0008004157fae */ /* 0x0001e8000d101d64 */
[----:B------:R0:W-:Y:S04]  /*ac20*/  LDGSTS.E.BYPASS.LTC128B.128 [R21+0x8c00], desc[UR36][R4.64+0x100], !P1 ;  /* 0x08c0010004157fae */ /* 0x0001e8000c901d64 */
        /* <DEDUP_REMOVED lines=8> */
.L_x_9087:
[----:B------:R-:W-:Y:S01]  /*acb0*/  UIADD3 UR4, UR46, -0x2, URZ ;  /* 0xfffffffe2e047890 */ /* 0x000fe2000fffe03f */
[----:B------:R-:W-:Y:S01]  /*acc0*/  SYNCS.ARRIVE.TRANS64.A1T0 RZ, [UR43+0x22850], RZ ;  /* 0x022850ffffff79a7 */ /* 0x000fe2000810002b */
[----:B------:R-:W-:Y:S01]  /*acd0*/  BSSY B0, `(.L_x_9071) ;  /* 0x00000e7000007945 */ /* 0x000fe20003800000 */
[----:B------:R-:W-:Y:S01]  /*ace0*/  IMAD.MOV.U32 R21, RZ, RZ, 0x1 ;  /* 0x00000001ff157424 */ /* 0x000fe200078e00ff */
[----:B------:R-:W-:Y:S01]  /*acf0*/  UISETP.GE.AND UP0, UPT, UR4, UR45, UPT ;  /* 0x0000002d0400728c */ /* 0x000fe2000bf06270 */
[----:B------:R-:W-:-:S05]  /*ad00*/  MOV R20, 0x1 ;  /* 0x0000000100147802 */ /* 0x000fca0000000f00 */
[----:B------:R-:W-:-:S13]  /*ad10*/  PLOP3.LUT P0, PT, PT, PT, UP0, 0x40, 0x0 ;  /* 0x000000000000781c */ /* 0x000fda0003f0e808 */
[----:B------:R-:W-:Y:S05]  /*ad20*/  @P0 BRA `(.L_x_9088) ;  /* 0x0000000c00840947 */ /* 0x000fea0003800000 */
[----:B------:R-:W-:Y:S01]  /*ad30*/  UIADD3 UR4, UR44, 0x1, URZ ;  /* 0x000000012c047890 */ /* 0x000fe2000fffe03f */
[----:B------:R-:W-:Y:S01]  /*ad40*/  IADD3 R27, R28, R31, R27 ;  /* 0x0000001f1c1b7210 */ /* 0x000fe20007ffe01b */
[----:B------:R-:W-:Y:S01]  /*ad50*/  IMAD.MOV.U32 R20, RZ, RZ, 0x1 ;  /* 0x00000001ff147424 */ /* 0x000fe200078e00ff */
[----:B------:R-:W-:Y:S01]  /*ad60*/  LOP3.LUT R4, RZ, UR42, RZ, 0x33, !PT ;  /* 0x0000002aff047c12 */ /* 0x000fe2000f8e33ff */
[----:B------:R-:W-:Y:S01]  /*ad70*/  UIMAD UR4, UR4, UR38, URZ ;  /* 0x00000026040472a4 */ /* 0x000fe2000f8e023f */
[----:B------:R-:W-:Y:S01]  /*ad80*/  MOV R21, 0x1 ;  /* 0x0000000100157802 */ /* 0x000fe20000000f00 */
[----:B------:R-:W-:-:S04]  /*ad90*/  VIADD R36, R27, 0xfffffee0 ;  /* 0xfffffee01b247836 */ /* 0x000fc80000000000 */
[----:B------:R-:W-:-:S04]  /*ada0*/  LOP3.LUT R3, RZ, UR4, RZ, 0x33, !PT ;  /* 0x00000004ff037c12 */ /* 0x000fc8000f8e33ff */
[----:B------:R-:W-:-:S04]  /*adb0*/  VIMNMX R3, R3, R4, !PT ;  /* 0x0000000403037248 */ /* 0x000fc80007fe0100 */
[C---:B------:R-:W-:Y:S01]  /*adc0*/  IADD3 R35, -R3.reuse, -0x2, RZ ;  /* 0xfffffffe03237810 */ /* 0x040fe20007ffe1ff */
[----:B------:R-:W-:-:S07]  /*add0*/  IMAD R36, R3, -0x60, R36 ;  /* 0xffffffa003247824 */ /* 0x000fce00078e0224 */
.L_x_9103:
[----:B------:R-:W-:Y:S01]  /*ade0*/  ISETP.NE.AND P1, PT, R29, 0x1, PT ;  /* 0x000000011d00780c */ /* 0x000fe20003f25270 */
[----:B------:R-:W-:Y:S01]  /*adf0*/  BSSY B1, `(.L_x_9089) ;  /* 0x0000014000017945 */ /* 0x000fe20003800000 */
[----:B------:R-:W-:Y:S01]  /*ae00*/  ISETP.GT.U32.AND P0, PT, R26, 0x5f, PT ;  /* 0x0000005f1a00780c */ /* 0x000fe20003f04070 */
[----:B------:R-:W-:-:S10]  /*ae10*/  IMAD.MOV.U32 R33, RZ, RZ, RZ ;  /* 0x000000ffff217224 */ /* 0x000fd400078e00ff */
[----:B0-----:R-:W0:Y:S08]  /*ae20*/  @P1 LDC R3, c[0x0][0x434] ;  /* 0x00010d00ff031b82 */ /* 0x001e300000000800 */
[----:B------:R-:W1:Y:S01]  /*ae30*/  @P1 LDC R5, c[0x0][0x438] ;  /* 0x00010e00ff051b82 */ /* 0x000e620000000800 */
[----:B0-----:R-:W-:-:S04]  /*ae40*/  @P1 IMAD.HI.U32 R4, R36, R3, RZ ;  /* 0x0000000324041227 */ /* 0x001fc800078e00ff */
[----:B------:R-:W-:Y:S01]  /*ae50*/  IMAD.MOV.U32 R3, RZ, RZ, R36 ;  /* 0x000000ffff037224 */ /* 0x000fe200078e0024 */
[----:B-1----:R-:W-:Y:S01]  /*ae60*/  @P1 SHF.R.U32.HI R3, RZ, R5, R4 ;  /* 0x00000005ff031219 */ /* 0x002fe20000011604 */
[----:B--23--:R-:W-:Y:S06]  /*ae70*/  @P0 BRA `(.L_x_9090) ;  /* 0x00000000002c0947 */ /* 0x00cfec0003800000 */
[----:B------:R-:W-:Y:S01]  /*ae80*/  SHF.R.S32.HI R5, RZ, 0x1f, R3 ;  /* 0x0000001fff057819 */ /* 0x000fe20000011403 */
[----:B------:R-:W-:Y:S01]  /*ae90*/  ULDC.64 UR4, c[0x0][0x428] ;  /* 0x00010a0000047ab9 */ /* 0x000fe20000000a00 */
[----:B------:R-:W-:Y:S01]  /*aea0*/  MOV R4, R3 ;  /* 0x0000000300047202 */ /* 0x000fe20000000f00 */
[----:B------:R-:W-:-:S04]  /*aeb0*/  IMAD R9, R25, UR4, RZ ;  /* 0x0000000419097c24 */ /* 0x000fc8000f8e02ff */
[----:B------:R-:W-:-:S04]  /*aec0*/  IMAD.WIDE.U32 R6, R30, UR4, R4 ;  /* 0x000000041e067c25 */ /* 0x000fc8000f8e0004 */
[----:B------:R-:W-:Y:S01]  /*aed0*/  IMAD R5, R30, UR5, R9 ;  /* 0x000000051e057c24 */ /* 0x000fe2000f8e0209 */
[----:B------:R-:W-:Y:S02]  /*aee0*/  ULDC.64 UR4, c[0x0][0x418] ;  /* 0x0001060000047ab9 */ /* 0x000fe40000000a00 */
[----:B------:R-:W-:Y:S01]  /*aef0*/  LEA R4, P0, R6, UR4, 0x2 ;  /* 0x0000000406047c11 */ /* 0x000fe2000f8010ff */
[----:B------:R-:W-:-:S05]  /*af00*/  IMAD.IADD R5, R5, 0x1, R7 ;  /* 0x0000000105057824 */ /* 0x000fca00078e0207 */
[----:B------:R-:W-:-:S05]  /*af10*/  LEA.HI.X R5, R6, UR5, R5, 0x2, P0 ;  /* 0x0000000506057c11 */ /* 0x000fca00080f1405 */
[----:B------:R0:W5:Y:S02]  /*af20*/  LDG.E R33, desc[UR36][R4.64] ;  /* 0x0000002404217981 */ /* 0x000164000c1e1900 */
.L_x_9090:
[----:B------:R-:W-:Y:S05]  /*af30*/  BSYNC B1 ;  /* 0x0000000000017941 */ /* 0x000fea0003800000 */
.L_x_9089:
[----:B------:R-:W-:-:S13]  /*af40*/  ISETP.NE.AND P0, PT, R34, 0x3, PT ;  /* 0x000000032200780c */ /* 0x000fda0003f05270 */
[----:B------:R-:W-:Y:S05]  /*af50*/  @!P0 BRA `(.L_x_9091) ;  /* 0x0000000000048947 */ /* 0x000fea0003800000 */
[----:B------:R-:W-:Y:S01]  /*af60*/  BPT.TRAP 0x1 ;  /* 0x000000040000795c */ /* 0x000fe20000300000 */
.L_x_9091:
[----:B------:R-:W-:Y:S01]  /*af70*/  LEA R32, R21, UR43, 0x3 ;  /* 0x0000002b15207c11 */ /* 0x000fe2000f8e18ff */
[----:B------:R-:W-:Y:S01]  /*af80*/  BSSY B1, `(.L_x_9092) ;  /* 0x0000004000017945 */ /* 0x000fe20003800000 */
[----:B------:R-:W-:-:S04]  /*af90*/  SHF.L.U32 R31, R20, 0x1f, RZ ;  /* 0x0000001f141f7819 */ /* 0x000fc800000006ff */
[----:B------:R-:W1:Y:S02]  /*afa0*/  SYNCS.PHASECHK.TRANS64.TRYWAIT P0, [R32+URZ+0x22840], R31 ;  /* 0x0228401f200075a7 */ /* 0x000e64000800017f */
[----:B-1----:R-:W-:Y:S05]  /*afb0*/  @!P0 BRA `(.L_x_9093) ;  /* 0x0000002c00008947 */ /* 0x002fea0003800000 */
.L_x_9166:
[----:B------:R-:W-:Y:S05]  /*afc0*/  BSYNC B1 ;  /* 0x0000000000017941 */ /* 0x000fea0003800000 */
.L_x_9092:
[----:B------:R-:W-:Y:S01]  /*afd0*/  ULDC UR4, c[0x0][0x430] ;  /* 0x00010c0000047ab9 */ /* 0x000fe20000000800 */
[----:B-----5:R-:W-:Y:S01]  /*afe0*/  SHF.R.S32.HI R22, RZ, 0x1f, R33 ;  /* 0x0000001fff167819 */ /* 0x020fe20000011421 */
[----:B------:R-:W-:Y:S01]  /*aff0*/  UIADD3 UR4, -UR4, URZ, URZ ;  /* 0x0000003f04047290 */ /* 0x000fe2000fffe13f */
[----:B------:R-:W-:Y:S01]  /*b000*/  LOP3.LUT P1, RZ, R23, 0x2, RZ, 0xc0, !PT ;  /* 0x0000000217ff7812 */ /* 0x000fe2000782c0ff */
[----:B------:R-:W-:Y:S01]  /*b010*/  ULDC.64 UR6, c[0x0][0x310] ;  /* 0x0000c40000067ab9 */ /* 0x000fe20000000a00 */
[----:B------:R-:W-:Y:S02]  /*b020*/  IMAD R17, R21, 0x1800, R16 ;  /* 0x0000180015117824 */ /* 0x000fe400078e0210 */
[----:B------:R-:W-:Y:S02]  /*b030*/  IMAD R6, R22, UR6, RZ ;  /* 0x0000000616067c24 */ /* 0x000fe4000f8e02ff */
[----:B------:R-:W-:Y:S01]  /*b040*/  IMAD R28, R3, UR4, R36 ;  /* 0x00000004031c7c24 */ /* 0x000fe2000f8e0224 */
[----:B------:R-:W-:-:S03]  /*b050*/  ULDC.64 UR4, c[0x0][0x300] ;  /* 0x0000c00000047ab9 */ /* 0x000fc60000000a00 */
[----:B0-----:R-:W-:Y:S01]  /*b060*/  IMAD.WIDE.U32 R4, R28, UR4, RZ ;  /* 0x000000041c047c25 */ /* 0x001fe2000f8e00ff */
[----:B------:R-:W-:-:S05]  /*b070*/  SHF.R.S32.HI R27, RZ, 0x1f, R28 ;  /* 0x0000001fff1b7819 */ /* 0x000fca000001141c */
[----:B------:R-:W-:Y:S01]  /*b080*/  IMAD R3, R27, UR4, RZ ;  /* 0x000000041b037c24 */ /* 0x000fe2000f8e02ff */
[----:B------:R-:W-:-:S03]  /*b090*/  R2UR UR4, R19 ;  /* 0x00000000130472ca */ /* 0x000fc600000e0000 */
[----:B------:R-:W-:-:S04]  /*b0a0*/  IMAD R3, R28, UR5, R3 ;  /* 0x000000051c037c24 */ /* 0x000fc8000f8e0203 */
[----:B------:R-:W-:Y:S02]  /*b0b0*/  IMAD.IADD R5, R5, 0x1, R3 ;  /* 0x0000000105057824 */ /* 0x000fe400078e0203 */
[C---:B------:R-:W-:Y:S02]  /*b0c0*/  IMAD R3, R33.reuse, UR7, R6 ;  /* 0x0000000721037c24 */ /* 0x040fe4000f8e0206 */
[----:B------:R-:W-:Y:S01]  /*b0d0*/  IMAD.WIDE.U32 R4, R33, UR6, R4 ;  /* 0x0000000621047c25 */ /* 0x000fe2000f8e0004 */
[----:B------:R-:W-:Y:S02]  /*b0e0*/  ULDC.64 UR6, c[0x0][0x308] ;  /* 0x0000c20000067ab9 */ /* 0x000fe40000000a00 */
[----:B------:R-:W-:Y:S02]  /*b0f0*/  UIMAD UR4, UR4, UR6, URZ ;  /* 0x00000006040472a4 */ /* 0x000fe4000f8e023f */
[----:B------:R-:W-:Y:S01]  /*b100*/  IADD3 R5, R5, R3, RZ ;  /* 0x0000000305057210 */ /* 0x000fe20007ffe0ff */
        /* <DEDUP_REMOVED lines=12> */
[----:B------:R-:W-:Y:S04]  /*b1d0*/  SHFL.IDX PT, R7, R3, 0x1, 0x181f ;  /* 0x00381f0003077f89 */ /* 0x000fe800000e0000 */
[----:B------:R-:W-:Y:S04]  /*b1e0*/  SHFL.IDX PT, R4, R3, 0x2, 0x181f ;  /* 0x00581f0003047f89 */ /* 0x000fe800000e0000 */
[----:B------:R-:W-:Y:S04]  /*b1f0*/  SHFL.IDX PT, R18, R3, 0x4, 0x181f ;  /* 0x00981f0003127f89 */ /* 0x000fe800000e0000 */
[----:B------:R-:W-:Y:S01]  /*b200*/  SHFL.IDX PT, R37, R10, 0x5, 0x181f ;  /* 0x00b81f000a257f89 */ /* 0x000fe200000e0000 */
[----:B0-----:R-:W-:-:S03]  /*b210*/  IADD3 R12, P0, R14, R24, RZ ;  /* 0x000000180e0c7210 */ /* 0x001fc60007f1e0ff */
[----:B------:R-:W0:Y:S01]  /*b220*/  SHFL.IDX PT, R14, R10, 0x1, 0x181f ;  /* 0x00381f000a0e7f89 */ /* 0x000e2200000e0000 */
[----:B--2---:R-:W-:-:S03]  /*b230*/  IADD3.X R13, RZ, R5, RZ, P0, !PT ;  /* 0x00000005ff0d7210 */ /* 0x004fc600007fe4ff */
[----:B------:R-:W-:Y:S04]  /*b240*/  SHFL.IDX PT, R5, R3, 0x3, 0x181f ;  /* 0x00781f0003057f89 */ /* 0x000fe800000e0000 */
[----:B------:R2:W-:Y:S01]  /*b250*/  LDGSTS.E.BYPASS.LTC128B.128 [R17+0x1c400], desc[UR36][R12.64], !P1 ;  /* 0x1c4000000c117fae */ /* 0x0005e2000c901d64 */
[----:B0-----:R-:W-:-:S03]  /*b260*/  IADD3 R8, P0, R14, R24, RZ ;  /* 0x000000180e087210 */ /* 0x001fc60007f1e0ff */
[----:B------:R-:W0:Y:S02]  /*b270*/  SHFL.IDX PT, R14, R10, 0x2, 0x181f ;  /* 0x00581f000a0e7f89 */ /* 0x000e2400000e0000 */
[----:B------:R-:W-:-:S05]  /*b280*/  IMAD.X R9, RZ, RZ, R7, P0 ;  /* 0x000000ffff097224 */ /* 0x000fca00000e0607 */
[----:B------:R2:W-:Y:S01]  /*b290*/  LDGSTS.E.BYPASS.LTC128B.128 [R17+0x1cc00], desc[UR36][R8.64], !P1 ;  /* 0x1cc0000008117fae */ /* 0x0005e2000c901d64 */
[----:B0-----:R-:W-:-:S03]  /*b2a0*/  IADD3 R6, P0, R14, R24, RZ ;  /* 0x000000180e067210 */ /* 0x001fc60007f1e0ff */
[----:B------:R-:W0:Y:S02]  /*b2b0*/  SHFL.IDX PT, R14, R10, 0x3, 0x181f ;  /* 0x00781f000a0e7f89 */ /* 0x000e2400000e0000 */
[----:B------:R-:W-:-:S05]  /*b2c0*/  IMAD.X R7, RZ, RZ, R4, P0 ;  /* 0x000000ffff077224 */ /* 0x000fca00000e0604 */
[----:B------:R2:W-:Y:S01]  /*b2d0*/  LDGSTS.E.BYPASS.LTC128B.128 [R17+0x1d400], desc[UR36][R6.64], !P1 ;  /* 0x1d40000006117fae */ /* 0x0005e2000c901d64 */
[----:B0-----:R-:W-:-:S03]  /*b2e0*/  IADD3 R4, P0, R14, R24, RZ ;  /* 0x000000180e047210 */ /* 0x001fc60007f1e0ff */
[----:B------:R-:W0:Y:S01]  /*b2f0*/  SHFL.IDX PT, R14, R10, 0x4, 0x181f ;  /* 0x00981f000a0e7f89 */ /* 0x000e2200000e0000 */
[----:B------:R-:W-:-:S05]  /*b300*/  IADD3.X R5, RZ, R5, RZ, P0, !PT ;  /* 0x00000005ff057210 */ /* 0x000fca00007fe4ff */
[----:B------:R2:W-:Y:S01]  /*b310*/  LDGSTS.E.BYPASS.LTC128B.128 [R17+0x1dc00], desc[UR36][R4.64], !P1 ;  /* 0x1dc0000004117fae */ /* 0x0005e2000c901d64 */
[----:B0-----:R-:W-:-:S05]  /*b320*/  IADD3 R14, P0, R14, R24, RZ ;  /* 0x000000180e0e7210 */ /* 0x001fca0007f1e0ff */
[----:B------:R-:W-:Y:S02]  /*b330*/  IMAD.X R15, RZ, RZ, R18, P0 ;  /* 0x000000ffff0f7224 */ /* 0x000fe400000e0612 */
[----:B------:R2:W0:Y:S04]  /*b340*/  SHFL.IDX PT, R18, R3, 0x5, 0x181f ;  /* 0x00b81f0003127f89 */ /* 0x00042800000e0000 */
[----:B------:R2:W-:Y:S02]  /*b350*/  LDGSTS.E.BYPASS.LTC128B.128 [R17+0x1e400], desc[UR36][R14.64], !P1 ;  /* 0x1e4000000e117fae */ /* 0x0005e4000c901d64 */
.L_x_9180:
[----:B--2---:R-:W-:-:S05]  /*b360*/  IADD3 R4, P0, R37, R24, RZ ;  /* 0x0000001825047210 */ /* 0x004fca0007f1e0ff */
[----:B0-----:R-:W-:Y:S01]  /*b370*/  IMAD.X R5, RZ, RZ, R18, P0 ;  /* 0x000000ffff057224 */ /* 0x001fe200000e0612 */
[----:B------:R-:W-:-:S04]  /*b380*/  PLOP3.LUT P0, PT, PT, PT, PT, 0x80, 0x0 ;  /* 0x000000000000781c */ /* 0x000fc80003f0f070 */
[----:B------:R-:W-:Y:S01]  /*b390*/  @!PT LDS RZ, [RZ] ;  /* 0x00000000fffff984 */ /* 0x000fe20000000800 */
[----:B------:R-:W-:Y:S01]  /*b3a0*/  @!PT LDS RZ, [RZ] ;  /* 0x00000000fffff984 */ /* 0x000fe20000000800 */
[----:B------:R-:W-:Y:S01]  /*b3b0*/  @!PT LDS RZ, [RZ] ;  /* 0x00000000fffff984 */ /* 0x000fe20000000800 */
[----:B------:R0:W-:Y:S01]  /*b3c0*/  LDGSTS.E.BYPASS.LTC128B.128 [R17+0x1ec00], desc[UR36][R4.64], !P1 ;  /* 0x1ec0000004117fae */ /* 0x0001e2000c901d64 */
[----:B------:R-:W-:-:S08]  /*b3d0*/  NOP ;  /* 0x0000000000007918 */ /* 0x000fd00000000000 */
.L_x_9095:
        /* <DEDUP_REMOVED lines=10> */
.L_x_9096:
[----:B------:R2:W-:Y:S01]  /*b480*/  SYNCS.ARRIVE.TRANS64.A1T0 RZ, [R32+URZ+0x22830], RZ ;  /* 0x022830ff20ff79a7 */ /* 0x0005e2000810003f */
[----:B------:R-:W-:Y:S05]  /*b490*/  @!P2 BRA `(.L_x_9097) ;  /* 0x000000000004a947 */ /* 0x000fea0003800000 */
[----:B------:R-:W-:Y:S01]  /*b4a0*/  BPT.TRAP 0x1 ;  /* 0x000000040000795c */ /* 0x000fe20000300000 */
.L_x_9097:
[----:B------:R-:W3:Y:S01]  /*b4b0*/  SYNCS.PHASECHK.TRANS64.TRYWAIT P0, [R32+URZ+0x22860], R31 ;  /* 0x0228601f200075a7 */ /* 0x000ee2000800017f */
[----:B------:R-:W-:Y:S04]  /*b4c0*/  BSSY B1, `(.L_x_9098) ;  /* 0x0000002000017945 */ /* 0x000fe80003800000 */
[----:B---3--:R-:W-:Y:S05]  /*b4d0*/  @!P0 BRA `(.L_x_9099) ;  /* 0x0000002c005c8947 */ /* 0x008fea0003800000 */
.L_x_9181:
[----:B------:R-:W-:Y:S05]  /*b4e0*/  BSYNC B1 ;  /* 0x0000000000017941 */ /* 0x000fea0003800000 */
.L_x_9098:
[----:B------:R-:W-:Y:S01]  /*b4f0*/  ULDC.64 UR4, c[0x0][0x328] ;  /* 0x0000ca0000047ab9 */ /* 0x000fe20000000a00 */
[----:B------:R-:W-:Y:S01]  /*b500*/  ULDC.64 UR6, c[0x0][0x338] ;  /* 0x0000ce0000067ab9 */ /* 0x000fe20000000a00 */
[----:B------:R-:W-:Y:S01]  /*b510*/  IMAD R27, R27, UR4, RZ ;  /* 0x000000041b1b7c24 */ /* 0x000fe2000f8e02ff */
[----:B------:R-:W-:Y:S01]  /*b520*/  LOP3.LUT P4, RZ, R23, 0x1, RZ, 0xc0, !PT ;  /* 0x0000000117ff7812 */ /* 0x000fe2000788c0ff */
[C---:B0-----:R-:W-:Y:S01]  /*b530*/  IMAD.WIDE.U32 R4, R28.reuse, UR4, RZ ;  /* 0x000000041c047c25 */ /* 0x041fe2000f8e00ff */
[----:B------:R-:W-:Y:S02]  /*b540*/  R2UR UR4, R19 ;  /* 0x00000000130472ca */ /* 0x000fe400000e0000 */
[C---:B------:R-:W-:Y:S01]  /*b550*/  LOP3.LUT P3, RZ, R23.reuse, 0x10, RZ, 0xc0, !PT ;  /* 0x0000001017ff7812 */ /* 0x040fe2000786c0ff */
[----:B------:R-:W-:Y:S01]  /*b560*/  IMAD R27, R28, UR5, R27 ;  /* 0x000000051c1b7c24 */ /* 0x000fe2000f8e021b */
[C---:B------:R-:W-:Y:S01]  /*b570*/  LOP3.LUT P2, RZ, R23.reuse, 0x8, RZ, 0xc0, !PT ;  /* 0x0000000817ff7812 */ /* 0x040fe2000784c0ff */
[----:B------:R-:W-:Y:S01]  /*b580*/  IMAD R22, R22, UR6, RZ ;  /* 0x0000000616167c24 */ /* 0x000fe2000f8e02ff */
[----:B------:R-:W-:-:S02]  /*b590*/  LOP3.LUT P1, RZ, R23, 0x4, RZ, 0xc0, !PT ;  /* 0x0000000417ff7812 */ /* 0x000fc4000782c0ff */
        /* <DEDUP_REMOVED lines=16> */
[----:B------:R-:W-:-:S03]  /*b6a0*/  IMAD R17, R21, 0xc000, R0 ;  /* 0x0000c00015117824 */ /* 0x000fc600078e0200 */
[----:B------:R-:W4:Y:S04]  /*b6b0*/  SHFL.IDX PT, R5, R18, RZ, 0x181f ;  /* 0x00181fff12057589 */ /* 0x000f2800000e0000 */
[----:B------:R-:W-:Y:S04]  /*b6c0*/  SHFL.IDX PT, R6, R18, 0x1, 0x181f ;  /* 0x00381f0012067f89 */ /* 0x000fe800000e0000 */
[----:B------:R-:W-:Y:S04]  /*b6d0*/  SHFL.IDX PT, R7, R18, 0x3, 0x181f ;  /* 0x00781f0012077f89 */ /* 0x000fe800000e0000 */
[----:B------:R-:W-:Y:S01]  /*b6e0*/  SHFL.IDX PT, R22, R18, 0x4, 0x181f ;  /* 0x00981f0012167f89 */ /* 0x000fe200000e0000 */
[----:B0-----:R-:W-:-:S05]  /*b6f0*/  IADD3 R14, P0, R14, R24, RZ ;  /* 0x000000180e0e7210 */ /* 0x001fca0007f1e0ff */
[----:B----4-:R-:W-:Y:S02]  /*b700*/  IMAD.X R15, RZ, RZ, R5, P0 ;  /* 0x000000ffff0f7224 */ /* 0x010fe400000e0605 */
[----:B------:R-:W0:Y:S04]  /*b710*/  SHFL.IDX PT, R5, R3, 0x1, 0x181f ;  /* 0x00381f0003057f89 */ /* 0x000e2800000e0000 */
[----:B------:R-:W-:Y:S04]  /*b720*/  LDGSTS.E.BYPASS.LTC128B.128 [R17], desc[UR36][R14.64], !P4 ;  /* 0x000000000e117fae */ /* 0x000fe8000e101d64 */
[----:B------:R-:W-:Y:S04]  /*b730*/  LDGSTS.E.BYPASS.LTC128B.128 [R17+0x3000], desc[UR36][R14.64+0x80], !P3 ;  /* 0x030000800e117fae */ /* 0x000fe8000d901d64 */
[----:B------:R-:W-:Y:S04]  /*b740*/  LDGSTS.E.BYPASS.LTC128B.128 [R17+0x6000], desc[UR36][R14.64+0x100], !P2 ;  /* 0x060001000e117fae */ /* 0x000fe8000d101d64 */
[----:B------:R-:W-:Y:S01]  /*b750*/  LDGSTS.E.BYPASS.LTC128B.128 [R17+0x9000], desc[UR36][R14.64+0x180], !P1 ;  /* 0x090001800e117fae */ /* 0x000fe2000c901d64 */
[----:B0-----:R-:W-:-:S03]  /*b760*/  IADD3 R10, P0, R5, R24, RZ ;  /* 0x00000018050a7210 */ /* 0x001fc60007f1e0ff */
[----:B------:R-:W0:Y:S02]  /*b770*/  SHFL.IDX PT, R5, R3, 0x2, 0x181f ;  /* 0x00581f0003057f89 */ /* 0x000e2400000e0000 */
[----:B------:R-:W-:Y:S02]  /*b780*/  IMAD.X R11, RZ, RZ, R6, P0 ;  /* 0x000000ffff0b7224 */ /* 0x000fe400000e0606 */
[----:B------:R-:W4:Y:S04]  /*b790*/  SHFL.IDX PT, R6, R18, 0x2, 0x181f ;  /* 0x00581f0012067f89 */ /* 0x000f2800000e0000 */
[----:B------:R-:W-:Y:S04]  /*b7a0*/  LDGSTS.E.BYPASS.LTC128B.128 [R17+0x800], desc[UR36][R10.64], !P4 ;  /* 0x008000000a117fae */ /* 0x000fe8000e101d64 */
[----:B------:R-:W-:Y:S04]  /*b7b0*/  LDGSTS.E.BYPASS.LTC128B.128 [R17+0x3800], desc[UR36][R10.64+0x80], !P3 ;  /* 0x038000800a117fae */ /* 0x000fe8000d901d64 */
[----:B------:R-:W-:Y:S04]  /*b7c0*/  LDGSTS.E.BYPASS.LTC128B.128 [R17+0x6800], desc[UR36][R10.64+0x100], !P2 ;  /* 0x068001000a117fae */ /* 0x000fe8000d101d64 */
[----:B------:R-:W-:Y:S01]  /*b7d0*/  LDGSTS.E.BYPASS.LTC128B.128 [R17+0x9800], desc[UR36][R10.64+0x180], !P1 ;  /* 0x098001800a117fae */ /* 0x000fe2000c901d64 */
[----:B0-----:R-:W-:-:S03]  /*b7e0*/  IADD3 R8, P0, R5, R24, RZ ;  /* 0x0000001805087210 */ /* 0x001fc60007f1e0ff */
[----:B------:R-:W-:Y:S04]  /*b7f0*/  SHFL.IDX PT, R18, R18, 0x5, 0x181f ;  /* 0x00b81f0012127f89 */ /* 0x000fe800000e0000 */
[----:B------:R-:W0:Y:S01]  /*b800*/  SHFL.IDX PT, R5, R3, 0x3, 0x181f ;  /* 0x00781f0003057f89 */ /* 0x000e2200000e0000 */
[----:B----4-:R-:W-:-:S05]  /*b810*/  IADD3.X R9, RZ, R6, RZ, P0, !PT ;  /* 0x00000006ff097210 */ /* 0x010fca00007fe4ff */
[----:B------:R-:W-:Y:S04]  /*b820*/  LDGSTS.E.BYPASS.LTC128B.128 [R17+0x1000], desc[UR36][R8.64], !P4 ;  /* 0x0100000008117fae */ /* 0x000fe8000e101d64 */
[----:B------:R-:W-:Y:S04]  /*b830*/  LDGSTS.E.BYPASS.LTC128B.128 [R17+0x4000], desc[UR36][R8.64+0x80], !P3 ;  /* 0x0400008008117fae */ /* 0x000fe8000d901d64 */
[----:B------:R-:W-:Y:S04]  /*b840*/  LDGSTS.E.BYPASS.LTC128B.128 [R17+0x7000], desc[UR36][R8.64+0x100], !P2 ;  /* 0x0700010008117fae */ /* 0x000fe8000d101d64 */
[----:B------:R4:W-:Y:S01]  /*b850*/  LDGSTS.E.BYPASS.LTC128B.128 [R17+0xa000], desc[UR36][R8.64+0x180], !P1 ;  /* 0x0a00018008117fae */ /* 0x0009e2000c901d64 */
[----:B0-----:R-:W-:-:S03]  /*b860*/  IADD3 R6, P0, R5, R24, RZ ;  /* 0x0000001805067210 */ /* 0x001fc60007f1e0ff */
[----:B------:R-:W0:Y:S02]  /*b870*/  SHFL.IDX PT, R5, R3, 0x4, 0x181f ;  /* 0x00981f0003057f89 */ /* 0x000e2400000e0000 */
[----:B------:R-:W-:Y:S02]  /*b880*/  IMAD.X R7, RZ, RZ, R7, P0 ;  /* 0x000000ffff077224 */ /* 0x000fe400000e0607 */
[----:B------:R-:W1:Y:S01]  /*b890*/  SHFL.IDX PT, R3, R3, 0x5, 0x181f ;  /* 0x00b81f0003037f89 */ /* 0x000e6200000e0000 */
[----:B----4-:R-:W-:-:S03]  /*b8a0*/  MOV R8, RZ ;  /* 0x000000ff00087202 */ /* 0x010fc60000000f00 */
[----:B------:R4:W-:Y:S04]  /*b8b0*/  LDGSTS.E.BYPASS.LTC128B.128 [R17+0x1800], desc[UR36][R6.64], !P4 ;  /* 0x0180000006117fae */ /* 0x0009e8000e101d64 */
[----:B------:R4:W-:Y:S04]  /*b8c0*/  LDGSTS.E.BYPASS.LTC128B.128 [R17+0x4800], desc[UR36][R6.64+0x80], !P3 ;  /* 0x0480008006117fae */ /* 0x0009e8000d901d64 */
[----:B------:R4:W-:Y:S04]  /*b8d0*/  LDGSTS.E.BYPASS.LTC128B.128 [R17+0x7800], desc[UR36][R6.64+0x100], !P2 ;  /* 0x0780010006117fae */ /* 0x0009e8000d101d64 */
[----:B------:R4:W-:Y:S01]  /*b8e0*/  LDGSTS.E.BYPASS.LTC128B.128 [R17+0xa800], desc[UR36][R6.64+0x180], !P1 ;  /* 0x0a80018006117fae */ /* 0x0009e2000c901d64 */
[----:B0-----:R-:W-:-:S05]  /*b8f0*/  IADD3 R4, P0, R5, R24, RZ ;  /* 0x0000001805047210 */ /* 0x001fca0007f1e0ff */
[----:B------:R-:W-:-:S05]  /*b900*/  IMAD.X R5, RZ, RZ, R22, P0 ;  /* 0x000000ffff057224 */ /* 0x000fca00000e0616 */
[----:B------:R4:W-:Y:S04]  /*b910*/  LDGSTS.E.BYPASS.LTC128B.128 [R17+0x2000], desc[UR36][R4.64], !P4 ;  /* 0x0200000004117fae */ /* 0x0009e8000e101d64 */
[----:B------:R4:W-:Y:S04]  /*b920*/  LDGSTS.E.BYPASS.LTC128B.128 [R17+0x5000], desc[UR36][R4.64+0x80], !P3 ;  /* 0x0500008004117fae */ /* 0x0009e8000d901d64 */
[----:B------:R4:W-:Y:S04]  /*b930*/  LDGSTS.E.BYPASS.LTC128B.128 [R17+0x8000], desc[UR36][R4.64+0x100], !P2 ;  /* 0x0800010004117fae */ /* 0x0009e8000d101d64 */
[----:B-1----:R4:W-:Y:S02]  /*b940*/  LDGSTS.E.BYPASS.LTC128B.128 [R17+0xb000], desc[UR36][R4.64+0x180], !P1 ;  /* 0x0b00018004117fae */ /* 0x0029e4000c901d64 */
.L_x_9195:
[----:B----4-:R-:W-:-:S05]  /*b950*/  IADD3 R4, P0, R3, R24, RZ ;  /* 0x0000001803047210 */ /* 0x010fca0007f1e0ff */
[----:B------:R-:W-:Y:S01]  /*b960*/  IMAD.X R5, RZ, RZ, R18, P0 ;  /* 0x000000ffff057224 */ /* 0x000fe200000e0612 */
[----:B------:R-:W-:-:S04]  /*b970*/  PLOP3.LUT P0, PT, PT, PT, PT, 0x80, 0x0 ;  /* 0x000000000000781c */ /* 0x000fc80003f0f070 */
        /* <DEDUP_REMOVED lines=8> */
.L_x_9101:
        /* <DEDUP_REMOVED lines=10> */
.L_x_9102:
[----:B------:R-:W-:Y:S01]  /*baa0*/  VIADD R21, R21, 0x1 ;  /* 0x0000000115157836 */ /* 0x000fe20000000000 */
[----:B------:R-:W-:Y:S01]  /*bab0*/  IADD3 R35, R35, -0x1, RZ ;  /* 0xffffffff23237810 */ /* 0x000fe20007ffe0ff */
[----:B------:R1:W-:Y:S01]  /*bac0*/  SYNCS.ARRIVE.TRANS64.A1T0 RZ, [R32+URZ+0x22850], RZ ;  /* 0x022850ff20ff79a7 */ /* 0x0003e2000810003f */
[----:B------:R-:W-:Y:S02]  /*bad0*/  VIADD R36, R36, 0xffffffa0 ;  /* 0xffffffa024247836 */ /* 0x000fe40000000000 */
[----:B------:R-:W-:-:S04]  /*bae0*/  ISETP.NE.AND P0, PT, R21, 0x2, PT ;  /* 0x000000021500780c */ /* 0x000fc80003f05270 */
[----:B------:R-:W-:Y:S02]  /*baf0*/  SEL R21, R21, RZ, P0 ;  /* 0x000000ff15157207 */ /* 0x000fe40000000000 */
[----:B------:R-:W-:Y:S02]  /*bb00*/  SEL R3, RZ, 0x1, P0 ;  /* 0x00000001ff037807 */ /* 0x000fe40000000000 */
[----:B------:R-:W-:Y:S02]  /*bb10*/  ISETP.GT.AND P0, PT, R35, UR45, PT ;  /* 0x0000002d23007c0c */ /* 0x000fe4000bf04270 */
[----:B------:R-:W-:-:S11]  /*bb20*/  LOP3.LUT R20, R20, R3, RZ, 0x3c, !PT ;  /* 0x0000000314147212 */ /* 0x000fd600078e3cff */
[----:B-1----:R-:W-:Y:S05]  /*bb30*/  @P0 BRA `(.L_x_9103) ;  /* 0xfffffff000a80947 */ /* 0x002fea000383ffff */
.L_x_9088:
[----:B------:R-:W-:Y:S05]  /*bb40*/  BSYNC B0 ;  /* 0x0000000000007941 */ /* 0x000fea0003800000 */
.L_x_9071:
[----:B------:R-:W0:Y:S01]  /*bb50*/  S2R R3, SR_CgaCtaId ;  /* 0x0000000000037919 */ /* 0x000e220000008800 */
[----:B------:R-:W-:Y:S01]  /*bb60*/  MOV R0, 0x400 ;  /* 0x0000040000007802 */ /* 0x000fe20000000f00 */
[----:B------:R-:W-:Y:S01]  /*bb70*/  BSSY B0, `(.L_x_9104) ;  /* 0x0000005000007945 */ /* 0x000fe20003800000 */
[----:B------:R-:W-:Y:S02]  /*bb80*/  SHF.L.U32 R8, R8, 0x1f, RZ ;  /* 0x0000001f08087819 */ /* 0x000fe400000006ff */
[----:B0-----:R-:W-:-:S04]  /*bb90*/  LEA R4, R3, R0, 0x18 ;  /* 0x0000000003047211 */ /* 0x001fc800078ec0ff */
[----:B------:R-:W0:Y:S02]  /*bba0*/  SYNCS.PHASECHK.TRANS64.TRYWAIT P0, [R4+URZ+0x22820], R8 ;  /* 0x02282008040075a7 */ /* 0x000e24000800017f */
[----:B0-----:R-:W-:Y:S05]  /*bbb0*/  @!P0 BRA `(.L_x_9105) ;  /* 0x0000002c00988947 */ /* 0x001fea0003800000 */
.L_x_9196:
[----:B------:R-:W-:Y:S05]  /*bbc0*/  BSYNC B0 ;  /* 0x0000000000007941 */ /* 0x000fea0003800000 */
.L_x_9104:
[----:B------:R-:W-:-:S03]  /*bbd0*/  UMOV UR4, 0xffffffff ;  /* 0xffffffff00047882 */ /* 0x000fc60000000000 */
[----:B------:R-:W-:Y:S05]  /*bbe0*/  BRA.DIV UR4, `(.L_x_9106) ;  /* 0x0000002e04a07947 */ /* 0x000fea000b800000 */
[----:B------:R1:W4:Y:S02]  /*bbf0*/  SHFL.IDX PT, R14, R2, RZ, 0x1f ;  /* 0x00001fff020e7589 */ /* 0x00032400000e0000 */
.L_x_9199:
[----:B----4-:R-:W-:-:S13]  /*bc00*/  ISETP.NE.AND P0, PT, R14, RZ, PT ;  /* 0x000000ff0e00720c */ /* 0x010fda0003f05270 */
[----:B------:R-:W-:Y:S05]  /*bc10*/  @P0 BRA `(.L_x_9039) ;  /* 0x0000000000880947 */ /* 0x000fea0003800000 */
[----:B------:R-:W-:-:S03]  /*bc20*/  UMOV UR4, 0xffffffff ;  /* 0xffffffff00047882 */ /* 0x000fc60000000000 */
[----:B------:R-:W-:Y:S05]  /*bc30*/  BRA.DIV UR4, `(.L_x_9107) ;  /* 0x0000002e04b47947 */ /* 0x000fea000b800000 */
[----:B------:R-:W-:-:S13]  /*bc40*/  ELECT P6, URZ, PT ;  /* 0x00000000003f782f */ /* 0x000fda00038c0000 */
.L_x_9202:
[----:B------:R-:W-:Y:S05]  /*bc50*/  @!P6 BRA `(.L_x_9039) ;  /* 0x000000000078e947 */ /* 0x000fea0003800000 */
[----:B------:R-:W-:-:S06]  /*bc60*/  ULOP3.LUT UR4, UR39, 0x2, URZ, 0xfc, !UPT ;  /* 0x0000000227047892 */ /* 0x000fcc000f8efc3f */
[----:B------:R-:W-:-:S05]  /*bc70*/  IMAD.U32 R0, RZ, RZ, UR4 ;  /* 0x00000004ff007e24 */ /* 0x000fca000f8e00ff */
[----:B------:R-:W-:-:S13]  /*bc80*/  ISETP.NE.AND P0, PT, R0, 0x3, PT ;  /* 0x000000030000780c */ /* 0x000fda0003f05270 */
[----:B------:R-:W-:Y:S05]  /*bc90*/  @!P0 BRA `(.L_x_9108) ;  /* 0x0000000000048947 */ /* 0x000fea0003800000 */
[----:B------:R-:W-:Y:S01]  /*bca0*/  BPT.TRAP 0x1 ;  /* 0x000000040000795c */ /* 0x000fe20000300000 */
.L_x_9108:
[C---:B------:R-:W-:Y:S01]  /*bcb0*/  LEA R5, R21.reuse, R4, 0x3 ;  /* 0x0000000415057211 */ /* 0x040fe200078e18ff */
[----:B------:R-:W-:Y:S01]  /*bcc0*/  VIADD R21, R21, 0x1 ;  /* 0x0000000115157836 */ /* 0x000fe20000000000 */
[----:B------:R-:W-:-:S04]  /*bcd0*/  SHF.L.U32 R0, R20, 0x1f, RZ ;  /* 0x0000001f14007819 */ /* 0x000fc800000006ff */
[----:B------:R-:W4:Y:S01]  /*bce0*/  SYNCS.PHASECHK.TRANS64.TRYWAIT P1, [R5+URZ+0x22840], R0 ;  /* 0x02284000050075a7 */ /* 0x000f22000802017f */
[----:B------:R-:W-:-:S04]  /*bcf0*/  ISETP.NE.AND P2, PT, R21, 0x2, PT ;  /* 0x000000021500780c */ /* 0x000fc80003f45270 */
[----:B------:R-:W-:Y:S01]  /*bd00*/  SEL R3, RZ, 0x1, P2 ;  /* 0x00000001ff037807 */ /* 0x000fe20001000000 */
[----:B----4-:R-:W-:Y:S08]  /*bd10*/  @!P1 BRA `(.L_x_9109) ;  /* 0x0000002c009c9947 */ /* 0x010ff00003800000 */
.L_x_9203:
[----:B------:R-:W-:Y:S02]  /*bd20*/  SEL R21, R21, RZ, P2 ;  /* 0x000000ff15157207 */ /* 0x000fe40001000000 */
[----:B-1----:R-:W-:Y:S01]  /*bd30*/  LOP3.LUT R2, R20, R3, RZ, 0x3c, !PT ;  /* 0x0000000314027212 */ /* 0x002fe200078e3cff */
[----:B------:R-:W-:Y:S06]  /*bd40*/  @!P0 BRA `(.L_x_9110) ;  /* 0x0000000000048947 */ /* 0x000fec0003800000 */
[----:B------:R-:W-:Y:S01]  /*bd50*/  BPT.TRAP 0x1 ;  /* 0x000000040000795c */ /* 0x000fe20000300000 */
.L_x_9110:
[----:B------:R-:W-:Y:S01]  /*bd60*/  IMAD R21, R21, 0x8, R4 ;  /* 0x0000000815157824 */ /* 0x000fe200078e0204 */
[----:B------:R-:W-:-:S04]  /*bd70*/  SHF.L.U32 R2, R2, 0x1f, RZ ;  /* 0x0000001f02027819 */ /* 0x000fc800000006ff */
[----:B------:R-:W1:Y:S02]  /*bd80*/  SYNCS.PHASECHK.TRANS64.TRYWAIT P1, [R21+URZ+0x22840], R2 ;  /* 0x02284002150075a7 */ /* 0x000e64000802017f */
[----:B-1----:R-:W-:Y:S05]  /*bd90*/  @!P1 BRA `(.L_x_9111) ;  /* 0x0000002c00909947 */ /* 0x002fea0003800000 */
.L_x_9204:
[----:B------:R-:W-:Y:S05]  /*bda0*/  @!P0 BRA `(.L_x_9112) ;  /* 0x0000000000048947 */ /* 0x000fea0003800000 */
[----:B------:R-:W-:Y:S01]  /*bdb0*/  BPT.TRAP 0x1 ;  /* 0x000000040000795c */ /* 0x000fe20000300000 */
.L_x_9112:
[----:B------:R-:W0:Y:S02]  /*bdc0*/  SYNCS.PHASECHK.TRANS64.TRYWAIT P1, [R5+URZ+0x22860], R0 ;  /* 0x02286000050075a7 */ /* 0x000e24000802017f */
[----:B0-----:R-:W-:Y:S05]  /*bdd0*/  @!P1 BRA `(.L_x_9113) ;  /* 0x0000002c00949947 */ /* 0x001fea0003800000 */
.L_x_9205:
[----:B------:R-:W-:Y:S05]  /*bde0*/  @!P0 BRA `(.L_x_9114) ;  /* 0x0000000000048947 */ /* 0x000fea0003800000 */
[----:B------:R-:W-:Y:S01]  /*bdf0*/  BPT.TRAP 0x1 ;  /* 0x000000040000795c */ /* 0x000fe20000300000 */
.L_x_9114:
[----:B------:R0:W0:Y:S02]  /*be00*/  SYNCS.PHASECHK.TRANS64.TRYWAIT P0, [R21+URZ+0x22860], R2 ;  /* 0x02286002150075a7 */ /* 0x000024000800017f */
[----:B0-----:R-:W-:Y:S05]  /*be10*/  @!P0 NANOSLEEP.SYNCS 0x989680 ;  /* 0x009896800000895d */ /* 0x001fea0003900000 */
[----:B------:R-:W0:Y:S02]  /*be20*/  @!P0 SYNCS.PHASECHK.TRANS64 P0, [R21+URZ+0x22860], R2 ;  /* 0x02286002150085a7 */ /* 0x000e24000800007f */
[----:B0-----:R-:W-:Y:S05]  /*be30*/  @!P0 BRA `(.L_x_9114) ;  /* 0xfffffffc00f08947 */ /* 0x001fea000383ffff */
.L_x_9039:
[----:B------:R-:W-:Y:S05]  /*be40*/  BSYNC B6 ;  /* 0x0000000000067941 */ /* 0x000fea0003800000 */
.L_x_9036:
[----:B------:R-:W-:Y:S05]  /*be50*/  EXIT ;  /* 0x000000000000794d */ /* 0x000fea0003800000 */
.L_x_9043:
[----:B0-----:R-:W-:-:S04]  /*be60*/  MOV R5, UR41 ;  /* 0x0000002900057c02 */ /* 0x001fc80008000f00 */
[----:B------:R0:W1:Y:S03]  /*be70*/  SYNCS.PHASECHK.TRANS64.TRYWAIT P0, [R5+URZ+0x22800], R8 ;  /* 0x02280008050075a7 */ /* 0x000066000800017f */
[----:B-1----:R-:W-:Y:S05]  /*be80*/  @!P0 NANOSLEEP.SYNCS 0x989680 ;  /* 0x009896800000895d */ /* 0x002fea0003900000 */
[----:B------:R-:W1:Y:S02]  /*be90*/  @!P0 SYNCS.PHASECHK.TRANS64 P0, [R5+URZ+0x22800], R8 ;  /* 0x02280008050085a7 */ /* 0x000e64000800007f */
[----:B-1----:R-:W-:Y:S05]  /*bea0*/  @!P0 BRA `(.L_x_9043) ;  /* 0xfffffffc00ec8947 */ /* 0x002fea000383ffff */
[----:B------:R-:W-:Y:S05]  /*beb0*/  BRA `(.L_x_9115) ;  /* 0xffffff5400607947 */ /* 0x000fea000383ffff */
.L_x_9047:
[----:B0-----:R-:W-:-:S04]  /*bec0*/  IMAD.U32 R5, RZ, RZ, UR41 ;  /* 0x00000029ff057e24 */ /* 0x001fc8000f8e00ff */
[----:B------:R0:W2:Y:S03]  /*bed0*/  SYNCS.PHASECHK.TRANS64.TRYWAIT P1, [R5+URZ+0x22830], R8 ;  /* 0x02283008050075a7 */ /* 0x0000a6000802017f */
[----:B--2---:R-:W-:Y:S05]  /*bee0*/  @!P1 NANOSLEEP.SYNCS 0x989680 ;  /* 0x009896800000995d */ /* 0x004fea0003900000 */
[----:B------:R-:W2:Y:S02]  /*bef0*/  @!P1 SYNCS.PHASECHK.TRANS64 P1, [R5+URZ+0x22830], R8 ;  /* 0x02283008050095a7 */ /* 0x000ea4000802007f */
[----:B--2---:R-:W-:Y:S05]  /*bf00*/  @!P1 BRA `(.L_x_9047) ;  /* 0xfffffffc00ec9947 */ /* 0x004fea000383ffff */
[----:B------:R-:W-:Y:S05]  /*bf10*/  BRA `(.L_x_9046) ;  /* 0xffffff54007c7947 */ /* 0x000fea000383ffff */
.L_x_9052:
[----:B--2---:R-:W-:-:S04]  /*bf20*/  IMAD.U32 R9, RZ, RZ, UR41 ;  /* 0x00000029ff097e24 */ /* 0x004fc8000f8e00ff */
[----:B------:R2:W4:Y:S03]  /*bf30*/  SYNCS.PHASECHK.TRANS64.TRYWAIT P1, [R9+URZ+0x22850], R8 ;  /* 0x02285008090075a7 */ /* 0x000526000802017f */
[----:B----4-:R-:W-:Y:S05]  /*bf40*/  @!P1 NANOSLEEP.SYNCS 0x989680 ;  /* 0x009896800000995d */ /* 0x010fea0003900000 */
[----:B------:R-:W4:Y:S02]  /*bf50*/  @!P1 SYNCS.PHASECHK.TRANS64 P1, [R9+URZ+0x22850], R8 ;  /* 0x02285008090095a7 */ /* 0x000f24000802007f */
[----:B----4-:R-:W-:Y:S05]  /*bf60*/  @!P1 BRA `(.L_x_9052) ;  /* 0xfffffffc00ec9947 */ /* 0x010fea000383ffff */
[----:B------:R-:W-:Y:S05]  /*bf70*/  BRA `(.L_x_9051) ;  /* 0xffffff7000887947 */ /* 0x000fea000383ffff */
.L_x_9058:
[----:B0-----:R-:W-:Y:S01]  /*bf80*/  MOV R0, UR28 ;  /* 0x0000001c00007c02 */ /* 0x001fe20008000f00 */
[----:B------:R-:W-:-:S04]  /*bf90*/  IMAD.U32 R7, RZ, RZ, UR29 ;  /* 0x0000001dff077e24 */ /* 0x000fc8000f8e00ff */
[----:B------:R0:W1:Y:S03]  /*bfa0*/  SYNCS.PHASECHK.TRANS64.TRYWAIT P2, [R0+URZ+0x22830], R7 ;  /* 0x02283007000075a7 */ /* 0x000066000804017f */
[----:B-1----:R-:W-:Y:S05]  /*bfb0*/  @!P2 NANOSLEEP.SYNCS 0x989680 ;  /* 0x009896800000a95d */ /* 0x002fea0003900000 */
[----:B------:R-:W1:Y:S02]  /*bfc0*/  @!P2 SYNCS.PHASECHK.TRANS64 P2, [R0+URZ+0x22830], R7 ;  /* 0x022830070000a5a7 */ /* 0x000e64000804007f */
[----:B-1----:R-:W-:Y:S05]  /*bfd0*/  @!P2 BRA `(.L_x_9058) ;  /* 0xfffffffc00e8a947 */ /* 0x002fea000383ffff */
[----:B------:R-:W-:Y:S05]  /*bfe0*/  BRA `(.L_x_9057) ;  /* 0xffffff7400b47947 */ /* 0x000fea000383ffff */
.L_x_9063:
[----:B0-----:R-:W-:Y:S01]  /*bff0*/  IMAD.U32 R8, RZ, RZ, UR28 ;  /* 0x0000001cff087e24 */ /* 0x001fe2000f8e00ff */
[----:B------:R-:W-:-:S04]  /*c000*/  MOV R9, UR29 ;  /* 0x0000001d00097c02 */ /* 0x000fc80008000f00 */
[----:B------:R0:W1:Y:S03]  /*c010*/  SYNCS.PHASECHK.TRANS64.TRYWAIT P2, [R8+URZ+0x22850], R9 ;  /* 0x02285009080075a7 */ /* 0x000066000804017f */
[----:B-1----:R-:W-:Y:S05]  /*c020*/  @!P2 NANOSLEEP.SYNCS 0x989680 ;  /* 0x009896800000a95d */ /* 0x002fea0003900000 */
[----:B------:R-:W1:Y:S02]  /*c030*/  @!P2 SYNCS.PHASECHK.TRANS64 P2, [R8+URZ+0x22850], R9 ;  /* 0x022850090800a5a7 */ /* 0x000e64000804007f */
[----:B-1----:R-:W-:Y:S05]  /*c040*/  @!P2 BRA `(.L_x_9063) ;  /* 0xfffffffc00e8a947 */ /* 0x002fea000383ffff */
[----:B------:R-:W-:Y:S05]  /*c050*/  BRA `(.L_x_9062) ;  /* 0xffffff9400507947 */ /* 0x000fea000383ffff */
.L_x_9076:
[----:B------:R-:W-:Y:S01]  /*c060*/  IMAD.MOV.U32 R13, RZ, RZ, R2 ;  /* 0x000000ffff0d7224 */ /* 0x000fe200078e0002 */
[----:B------:R-:W-:Y:S01]  /*c070*/  MOV R11, 0x1f ;  /* 0x0000001f000b7802 */ /* 0x000fe20000000f00 */
[----:B------:R-:W-:Y:S02]  /*c080*/  IMAD.MOV.U32 R12, RZ, RZ, RZ ;  /* 0x000000ffff0c7224 */ /* 0x000fe400078e00ff */
[----:B------:R-:W-:-:S07]  /*c090*/  IMAD.MOV.U32 R15, RZ, RZ, -0x1 ;  /* 0xffffffffff0f7424 */ /* 0x000fce00078e00ff */
[----:B-----5:R-:W-:Y:S05]  /*c0a0*/  WARPSYNC.COLLECTIVE R15, `(.L_x_9116) ;  /* 0x000000000f087348 */ /* 0x020fea0003c00000 */
[----:B------:R0:W1:Y:S02]  /*c0b0*/  SHFL.IDX P6, R14, R13, R12, R11 ;  /* 0x0000000c0d0e7389 */ /* 0x00006400000c000b */
[----:B01---5:R-:W-:Y:S01]  /*c0c0*/  ENDCOLLECTIVE ;  /* 0x000000000000791b */ /* 0x023fe20003800000 */
.L_x_9116:
[----:B------:R-:W-:Y:S05]  /*c0d0*/  BRA `(.L_x_9117) ;  /* 0xffffffd000f87947 */ /* 0x000fea000383ffff */
.L_x_9078:
[----:B0-----:R-:W-:-:S04]  /*c0e0*/  IMAD.U32 R3, RZ, RZ, UR43 ;  /* 0x0000002bff037e24 */ /* 0x001fc8000f8e00ff */
[----:B------:R0:W1:Y:S03]  /*c0f0*/  SYNCS.PHASECHK.TRANS64.TRYWAIT P0, [R3+URZ+0x22840], R0 ;  /* 0x02284000030075a7 */ /* 0x000066000800017f */
[----:B-1----:R-:W-:Y:S05]  /*c100*/  @!P0 NANOSLEEP.SYNCS 0x989680 ;  /* 0x009896800000895d */ /* 0x002fea0003900000 */
[----:B------:R-:W1:Y:S02]  /*c110*/  @!P0 SYNCS.PHASECHK.TRANS64 P0, [R3+URZ+0x22840], R0 ;  /* 0x02284000030085a7 */ /* 0x000e64000800007f */
[----:B-1----:R-:W-:Y:S05]  /*c120*/  @!P0 BRA `(.L_x_9078) ;  /* 0xfffffffc00ec8947 */ /* 0x002fea000383ffff */
[----:B------:R-:W-:Y:S05]  /*c130*/  BRA `(.L_x_9118) ;  /* 0xffffffd4003c7947 */ /* 0x000fea000383ffff */
.L_x_9079:
        /* <DEDUP_REMOVED lines=8> */
.L_x_9120:
[----:B------:R-:W-:Y:S05]  /*c1c0*/  BSYNC B0 ;  /* 0x0000000000007941 */ /* 0x000fea0003800000 */
.L_x_9119:
        /* <DEDUP_REMOVED lines=9> */
.L_x_9121:
        /* <DEDUP_REMOVED lines=8> */
.L_x_9122:
        /* <DEDUP_REMOVED lines=11> */
.L_x_9123:
[----:B------:R-:W-:Y:S02]  /*c390*/  IMAD.MOV.U32 R13, RZ, RZ, R0 ;  /* 0x000000ffff0d7224 */ /* 0x000fe400078e0000 */
[----:B------:R-:W-:Y:S01]  /*c3a0*/  IMAD.MOV.U32 R12, RZ, RZ, 0x2 ;  /* 0x00000002ff0c7424 */ /* 0x000fe200078e00ff */
[----:B------:R-:W-:-:S13]  /*c3b0*/  @P0 LEA R4, P1, R24, R14, 0x1 ;  /* 0x0000000e18040211 */ /* 0x000fda00078208ff */
[----:B------:R-:W-:Y:S05]  /*c3c0*/  WARPSYNC.COLLECTIVE R15, `(.L_x_9124) ;  /* 0x000000000f087348 */ /* 0x000fea0003c00000 */
[----:B------:R0:W1:Y:S02]  /*c3d0*/  SHFL.IDX P6, R14, R13, R12, R11 ;  /* 0x0000000c0d0e7389 */ /* 0x00006400000c000b */
[----:B01----:R-:W-:Y:S01]  /*c3e0*/  ENDCOLLECTIVE ;  /* 0x000000000000791b */ /* 0x003fe20003800000 */
.L_x_9124:
        /* <DEDUP_REMOVED lines=12> */
.L_x_9125:
[----:B------:R-:W-:Y:S01]  /*c4b0*/  MOV R13, R0 ;  /* 0x00000000000d7202 */ /* 0x000fe20000000f00 */
[----:B------:R-:W-:Y:S01]  /*c4c0*/  IMAD.MOV.U32 R12, RZ, RZ, 0x3 ;  /* 0x00000003ff0c7424 */ /* 0x000fe200078e00ff */
[----:B------:R-:W-:-:S13]  /*c4d0*/  @P0 LEA R4, P1, R24, R14, 0x1 ;  /* 0x0000000e18040211 */ /* 0x000fda00078208ff */
[----:B------:R-:W-:Y:S05]  /*c4e0*/  WARPSYNC.COLLECTIVE R15, `(.L_x_9126) ;  /* 0x000000000f087348 */ /* 0x000fea0003c00000 */
[----:B------:R0:W1:Y:S02]  /*c4f0*/  SHFL.IDX P6, R14, R13, R12, R11 ;  /* 0x0000000c0d0e7389 */ /* 0x00006400000c000b */
[----:B01----:R-:W-:Y:S01]  /*c500*/  ENDCOLLECTIVE ;  /* 0x000000000000791b */ /* 0x003fe20003800000 */
.L_x_9126:
[----:B------:R-:W-:-:S05]  /*c510*/  @P0 IMAD.X R5, RZ, RZ, R6, P1 ;  /* 0x000000ffff050224 */ /* 0x000fca00008e0606 */
        /* <DEDUP_REMOVED lines=11> */
.L_x_9127:
[----:B------:R-:W-:Y:S01]  /*c5d0*/  IMAD.MOV.U32 R13, RZ, RZ, R0 ;  /* 0x000000ffff0d7224 */ /* 0x000fe200078e0000 */
[----:B------:R-:W-:Y:S02]  /*c5e0*/  MOV R12, 0x4 ;  /* 0x00000004000c7802 */ /* 0x000fe40000000f00 */
[----:B------:R-:W-:-:S13]  /*c5f0*/  @P0 LEA R4, P1, R24, R14, 0x1 ;  /* 0x0000000e18040211 */ /* 0x000fda00078208ff */
[----:B------:R-:W-:Y:S05]  /*c600*/  WARPSYNC.COLLECTIVE R15, `(.L_x_9128) ;  /* 0x000000000f087348 */ /* 0x000fea0003c00000 */
[----:B------:R0:W1:Y:S02]  /*c610*/  SHFL.IDX P6, R14, R13, R12, R11 ;  /* 0x0000000c0d0e7389 */ /* 0x00006400000c000b */
[----:B01----:R-:W-:Y:S01]  /*c620*/  ENDCOLLECTIVE ;  /* 0x000000000000791b */ /* 0x003fe20003800000 */
.L_x_9128:
        /* <DEDUP_REMOVED lines=12> */
.L_x_9129:
[----:B------:R-:W-:Y:S02]  /*c6f0*/  IMAD.MOV.U32 R13, RZ, RZ, R0 ;  /* 0x000000ffff0d7224 */ /* 0x000fe400078e0000 */
[----:B------:R-:W-:Y:S01]  /*c700*/  IMAD.MOV.U32 R12, RZ, RZ, 0x5 ;  /* 0x00000005ff0c7424 */ /* 0x000fe200078e00ff */
[----:B------:R-:W-:-:S13]  /*c710*/  @P0 LEA R4, P1, R24, R14, 0x1 ;  /* 0x0000000e18040211 */ /* 0x000fda00078208ff */
[----:B------:R-:W-:Y:S05]  /*c720*/  WARPSYNC.COLLECTIVE R15, `(.L_x_9130) ;  /* 0x000000000f087348 */ /* 0x000fea0003c00000 */
[----:B------:R0:W1:Y:S02]  /*c730*/  SHFL.IDX P6, R14, R13, R12, R11 ;  /* 0x0000000c0d0e7389 */ /* 0x00006400000c000b */
[----:B01----:R-:W-:Y:S01]  /*c740*/  ENDCOLLECTIVE ;  /* 0x000000000000791b */ /* 0x003fe20003800000 */
.L_x_9130:
        /* <DEDUP_REMOVED lines=10> */
.L_x_9131:
[----:B------:R-:W-:Y:S05]  /*c7f0*/  BRA `(.L_x_9132) ;  /* 0xffffffd000b07947 */ /* 0x000fea000383ffff */
.L_x_9082:
[----:B------:R-:W-:Y:S01]  /*c800*/  IMAD.MOV.U32 R13, RZ, RZ, R0 ;  /* 0x000000ffff0d7224 */ /* 0x000fe200078e0000 */
[----:B------:R-:W-:Y:S01]  /*c810*/  MOV R12, RZ ;  /* 0x000000ff000c7202 */ /* 0x000fe20000000f00 */
[----:B------:R-:W-:Y:S02]  /*c820*/  IMAD.MOV.U32 R11, RZ, RZ, 0x181f ;  /* 0x0000181fff0b7424 */ /* 0x000fe400078e00ff */
[----:B------:R-:W-:Y:S02]  /*c830*/  IMAD.MOV.U32 R15, RZ, RZ, -0x1 ;  /* 0xffffffffff0f7424 */ /* 0x000fe400078e00ff */
[----:B------:R-:W-:-:S07]  /*c840*/  IMAD R32, R32, 0x80, R27 ;  /* 0x0000008020207824 */ /* 0x000fce00078e021b */
[----:B------:R-:W-:Y:S05]  /*c850*/  WARPSYNC.COLLECTIVE R15, `(.L_x_9133) ;  /* 0x000000000f087348 */ /* 0x000fea0003c00000 */
[----:B------:R0:W1:Y:S02]  /*c860*/  SHFL.IDX P6, R14, R13, R12, R11 ;  /* 0x0000000c0d0e7389 */ /* 0x00006400000c000b */
[----:B01----:R-:W-:Y:S01]  /*c870*/  ENDCOLLECTIVE ;  /* 0x000000000000791b */ /* 0x003fe20003800000 */
.L_x_9133:
[----:B------:R-:W-:Y:S02]  /*c880*/  VIADD R8, R32, 0x10 ;  /* 0x0000001020087836 */ /* 0x000fe40000000000 */
[----:B------:R-:W-:Y:S01]  /*c890*/  IMAD.MOV.U32 R13, RZ, RZ, R6 ;  /* 0x000000ffff0d7224 */ /* 0x000fe200078e0006 */
[----:B------:R-:W-:-:S07]  /*c8a0*/  MOV R4, R14 ;  /* 0x0000000e00047202 */ /* 0x000fce0000000f00 */
[----:B------:R-:W-:Y:S05]  /*c8b0*/  WARPSYNC.COLLECTIVE R15, `(.L_x_9134) ;  /* 0x000000000f087348 */ /* 0x000fea0003c00000 */
[----:B------:R0:W1:Y:S02]  /*c8c0*/  SHFL.IDX P6, R14, R13, R12, R11 ;  /* 0x0000000c0d0e7389 */ /* 0x00006400000c000b */
[----:B01----:R-:W-:Y:S01]  /*c8d0*/  ENDCOLLECTIVE ;  /* 0x000000000000791b */ /* 0x003fe20003800000 */
.L_x_9134:
[----:B------:R-:W-:Y:S02]  /*c8e0*/  ULDC UR4, c[0x0][0x288] ;  /* 0x0000a20000047ab9 */ /* 0x000fe40000000800 */
[----:B------:R-:W-:-:S05]  /*c8f0*/  IMAD R3, R3, UR4, RZ ;  /* 0x0000000403037c24 */ /* 0x000fca000f8e02ff */
[----:B------:R-:W-:Y:S02]  /*c900*/  ISETP.GE.AND P0, PT, R32, R3, PT ;  /* 0x000000032000720c */ /* 0x000fe40003f06270 */
[----:B------:R-:W-:Y:S01]  /*c910*/  MOV R13, R0 ;  /* 0x00000000000d7202 */ /* 0x000fe20000000f00 */
[----:B------:R-:W-:-:S10]  /*c920*/  IMAD.MOV.U32 R12, RZ, RZ, 0x1 ;  /* 0x00000001ff0c7424 */ /* 0x000fd400078e00ff */
[----:B------:R-:W-:Y:S02]  /*c930*/  @!P0 LEA R9, R16, UR43, 0x1 ;  /* 0x0000002b10098c11 */ /* 0x000fe4000f8e08ff */
[----:B------:R-:W-:-:S04]  /*c940*/  @!P0 LEA R14, P2, R24, R14, 0x1 ;  /* 0x0000000e180e8211 */ /* 0x000fc800078408ff */
[----:B------:R-:W-:Y:S01]  /*c950*/  @!P0 IADD3.X R5, RZ, R4, RZ, P2, !PT ;  /* 0x00000004ff058210 */ /* 0x000fe200017fe4ff */
[----:B------:R-:W-:-:S08]  /*c960*/  @!P0 IMAD.MOV.U32 R4, RZ, RZ, R14 ;  /* 0x000000ffff048224 */ /* 0x000fd000078e000e */
[----:B------:R-:W-:Y:S05]  /*c970*/  WARPSYNC.COLLECTIVE R15, `(.L_x_9135) ;  /* 0x000000000f087348 */ /* 0x000fea0003c00000 */
[----:B------:R0:W1:Y:S02]  /*c980*/  SHFL.IDX P6, R14, R13, R12, R11 ;  /* 0x0000000c0d0e7389 */ /* 0x00006400000c000b */
[----:B01----:R-:W-:Y:S01]  /*c990*/  ENDCOLLECTIVE ;  /* 0x000000000000791b */ /* 0x003fe20003800000 */
.L_x_9135:
[----:B------:R-:W-:Y:S01]  /*c9a0*/  @!PT LDS RZ, [RZ] ;  /* 0x00000000fffff984 */ /* 0x000fe20000000800 */
[----:B------:R-:W-:Y:S01]  /*c9b0*/  @!PT LDS RZ, [RZ] ;  /* 0x00000000fffff984 */ /* 0x000fe20000000800 */
[----:B------:R-:W-:Y:S01]  /*c9c0*/  @!PT LDS RZ, [RZ] ;  /* 0x00000000fffff984 */ /* 0x000fe20000000800 */
[----:B------:R0:W-:Y:S01]  /*c9d0*/  @!P0 LDGSTS.E.BYPASS.LTC128B.128 [R9+0x18400], desc[UR36][R4.64], !P1 ;  /* 0x1840000004098fae */ /* 0x0001e2000c901d64 */
[----:B------:R-:W-:Y:S01]  /*c9e0*/  ISETP.GE.AND P0, PT, R8, R3, PT ;  /* 0x000000030800720c */ /* 0x000fe20003f06270 */
[----:B------:R-:W-:Y:S01]  /*c9f0*/  VIADD R8, R32, 0x20 ;  /* 0x0000002020087836 */ /* 0x000fe20000000000 */
[----:B------:R-:W-:-:S11]  /*ca00*/  MOV R13, R6 ;  /* 0x00000006000d7202 */ /* 0x000fd60000000f00 */
[----:B------:R-:W-:Y:S01]  /*ca10*/  @!P0 LEA R21, R16, UR43, 0x1 ;  /* 0x0000002b10158c11 */ /* 0x000fe2000f8e08ff */
[----:B0-----:R-:W-:-:S07]  /*ca20*/  IMAD.MOV.U32 R7, RZ, RZ, R14 ;  /* 0x000000ffff077224 */ /* 0x001fce00078e000e */
[----:B------:R-:W-:Y:S05]  /*ca30*/  WARPSYNC.COLLECTIVE R15, `(.L_x_9136) ;  /* 0x000000000f087348 */ /* 0x000fea0003c00000 */
[----:B------:R0:W1:Y:S02]  /*ca40*/  SHFL.IDX P6, R14, R13, R12, R11 ;  /* 0x0000000c0d0e7389 */ /* 0x00006400000c000b */
[----:B01----:R-:W-:Y:S01]  /*ca50*/  ENDCOLLECTIVE ;  /* 0x000000000000791b */ /* 0x003fe20003800000 */
.L_x_9136:
[----:B------:R-:W-:Y:S01]  /*ca60*/  MOV R13, R0 ;  /* 0x00000000000d7202 */ /* 0x000fe20000000f00 */
[----:B------:R-:W-:Y:S01]  /*ca70*/  IMAD.MOV.U32 R12, RZ, RZ, 0x2 ;  /* 0x00000002ff0c7424 */ /* 0x000fe200078e00ff */
[----:B------:R-:W-:-:S13]  /*ca80*/  @!P0 LEA R4, P2, R24, R14, 0x1 ;  /* 0x0000000e18048211 */ /* 0x000fda00078408ff */
[----:B------:R-:W-:Y:S05]  /*ca90*/  WARPSYNC.COLLECTIVE R15, `(.L_x_9137) ;  /* 0x000000000f087348 */ /* 0x000fea0003c00000 */
[----:B------:R0:W1:Y:S02]  /*caa0*/  SHFL.IDX P6, R14, R13, R12, R11 ;  /* 0x0000000c0d0e7389 */ /* 0x00006400000c000b */
[----:B01----:R-:W-:Y:S01]  /*cab0*/  ENDCOLLECTIVE ;  /* 0x000000000000791b */ /* 0x003fe20003800000 */
.L_x_9137:
[----:B------:R-:W-:-:S05]  /*cac0*/  @!P0 IMAD.X R5, RZ, RZ, R7, P2 ;  /* 0x000000ffff058224 */ /* 0x000fca00010e0607 */
        /* <DEDUP_REMOVED lines=12> */
.L_x_9138:
[----:B------:R-:W-:Y:S01]  /*cb90*/  MOV R13, R0 ;  /* 0x00000000000d7202 */ /* 0x000fe20000000f00 */
[----:B------:R-:W-:Y:S01]  /*cba0*/  IMAD.MOV.U32 R12, RZ, RZ, 0x3 ;  /* 0x00000003ff0c7424 */ /* 0x000fe200078e00ff */
[----:B------:R-:W-:-:S13]  /*cbb0*/  @!P0 LEA R4, P2, R24, R14, 0x1 ;  /* 0x0000000e18048211 */ /* 0x000fda00078408ff */
[----:B------:R-:W-:Y:S05]  /*cbc0*/  WARPSYNC.COLLECTIVE R15, `(.L_x_9139) ;  /* 0x000000000f087348 */ /* 0x000fea0003c00000 */
[----:B------:R0:W1:Y:S02]  /*cbd0*/  SHFL.IDX P6, R14, R13, R12, R11 ;  /* 0x0000000c0d0e7389 */ /* 0x00006400000c000b */
[----:B01----:R-:W-:Y:S01]  /*cbe0*/  ENDCOLLECTIVE ;  /* 0x000000000000791b */ /* 0x003fe20003800000 */
.L_x_9139:
        /* <DEDUP_REMOVED lines=13> */
.L_x_9140:
[----:B------:R-:W-:Y:S01]  /*ccc0*/  MOV R13, R0 ;  /* 0x00000000000d7202 */ /* 0x000fe20000000f00 */
[----:B------:R-:W-:Y:S01]  /*ccd0*/  IMAD.MOV.U32 R12, RZ, RZ, 0x4 ;  /* 0x00000004ff0c7424 */ /* 0x000fe200078e00ff */
[----:B------:R-:W-:-:S13]  /*cce0*/  @!P0 LEA R4, P2, R24, R14, 0x1 ;  /* 0x0000000e18048211 */ /* 0x000fda00078408ff */
[----:B------:R-:W-:Y:S05]  /*ccf0*/  WARPSYNC.COLLECTIVE R15, `(.L_x_9141) ;  /* 0x000000000f087348 */ /* 0x000fea0003c00000 */
[----:B------:R0:W1:Y:S02]  /*cd00*/  SHFL.IDX P6, R14, R13, R12, R11 ;  /* 0x0000000c0d0e7389 */ /* 0x00006400000c000b */
[----:B01----:R-:W-:Y:S01]  /*cd10*/  ENDCOLLECTIVE ;  /* 0x000000000000791b */ /* 0x003fe20003800000 */
.L_x_9141:
        /* <DEDUP_REMOVED lines=13> */
.L_x_9142:
[----:B------:R-:W-:Y:S01]  /*cdf0*/  MOV R13, R0 ;  /* 0x00000000000d7202 */ /* 0x000fe20000000f00 */
[----:B------:R-:W-:Y:S01]  /*ce00*/  IMAD.MOV.U32 R12, RZ, RZ, 0x5 ;  /* 0x00000005ff0c7424 */ /* 0x000fe200078e00ff */
[----:B------:R-:W-:-:S13]  /*ce10*/  @!P0 LEA R4, P2, R24, R14, 0x1 ;  /* 0x0000000e18048211 */ /* 0x000fda00078408ff */
[----:B------:R-:W-:Y:S05]  /*ce20*/  WARPSYNC.COLLECTIVE R15, `(.L_x_9143) ;  /* 0x000000000f087348 */ /* 0x000fea0003c00000 */
[----:B------:R0:W1:Y:S02]  /*ce30*/  SHFL.IDX P6, R14, R13, R12, R11 ;  /* 0x0000000c0d0e7389 */ /* 0x00006400000c000b */
[----:B01----:R-:W-:Y:S01]  /*ce40*/  ENDCOLLECTIVE ;  /* 0x000000000000791b */ /* 0x003fe20003800000 */
.L_x_9143:
[----:B------:R-:W-:-:S05]  /*ce50*/  @!P0 IMAD.X R5, RZ, RZ, R7, P2 ;  /* 0x000000ffff058224 */ /* 0x000fca00010e0607 */
[----:B------:R-:W-:Y:S01]  /*ce60*/  @!PT LDS RZ, [RZ] ;  /* 0x00000000fffff984 */ /* 0x000fe20000000800 */
[----:B------:R-:W-:Y:S01]  /*ce70*/  @!PT LDS RZ, [RZ] ;  /* 0x00000000fffff984 */ /* 0x000fe20000000800 */
[----:B------:R-:W-:Y:S01]  /*ce80*/  @!PT LDS RZ, [RZ] ;  /* 0x00000000fffff984 */ /* 0x000fe20000000800 */
[----:B------:R0:W-:Y:S01]  /*ce90*/  @!P0 LDGSTS.E.BYPASS.LTC128B.128 [R9+0x1a400], desc[UR36][R4.64], !P1 ;  /* 0x1a40000004098fae */ /* 0x0001e2000c901d64 */
[----:B------:R-:W-:Y:S02]  /*cea0*/  ISETP.GE.AND P0, PT, R8, R3, PT ;  /* 0x000000030800720c */ /* 0x000fe40003f06270 */
[----:B------:R-:W-:-:S11]  /*ceb0*/  MOV R13, R6 ;  /* 0x00000006000d7202 */ /* 0x000fd60000000f00 */
[----:B------:R-:W-:Y:S01]  /*cec0*/  @!P0 LEA R21, R16, UR43, 0x1 ;  /* 0x0000002b10158c11 */ /* 0x000fe2000f8e08ff */
[----:B0-----:R-:W-:-:S07]  /*ced0*/  IMAD.MOV.U32 R7, RZ, RZ, R14 ;  /* 0x000000ffff077224 */ /* 0x001fce00078e000e */
[----:B------:R-:W-:Y:S05]  /*cee0*/  WARPSYNC.COLLECTIVE R15, `(.L_x_9144) ;  /* 0x000000000f087348 */ /* 0x000fea0003c00000 */
[----:B------:R0:W1:Y:S02]  /*cef0*/  SHFL.IDX P6, R14, R13, R12, R11 ;  /* 0x0000000c0d0e7389 */ /* 0x00006400000c000b */
[----:B01----:R-:W-:Y:S01]  /*cf00*/  ENDCOLLECTIVE ;  /* 0x000000000000791b */ /* 0x003fe20003800000 */
.L_x_9144:
[----:B------:R-:W-:Y:S01]  /*cf10*/  IMAD.MOV.U32 R13, RZ, RZ, R0 ;  /* 0x000000ffff0d7224 */ /* 0x000fe200078e0000 */
[----:B------:R-:W-:Y:S02]  /*cf20*/  MOV R12, 0x6 ;  /* 0x00000006000c7802 */ /* 0x000fe40000000f00 */
[----:B------:R-:W-:-:S13]  /*cf30*/  @!P0 LEA R4, P2, R24, R14, 0x1 ;  /* 0x0000000e18048211 */ /* 0x000fda00078408ff */
[----:B------:R-:W-:Y:S05]  /*cf40*/  WARPSYNC.COLLECTIVE R15, `(.L_x_9145) ;  /* 0x000000000f087348 */ /* 0x000fea0003c00000 */
[----:B------:R0:W1:Y:S02]  /*cf50*/  SHFL.IDX P6, R14, R13, R12, R11 ;  /* 0x0000000c0d0e7389 */ /* 0x00006400000c000b */
[----:B01----:R-:W-:Y:S01]  /*cf60*/  ENDCOLLECTIVE ;  /* 0x000000000000791b */ /* 0x003fe20003800000 */
.L_x_9145:
[----:B------:R-:W-:-:S05]  /*cf70*/  @!P0 IMAD.X R5, RZ, RZ, R7, P2 ;  /* 0x000000ffff058224 */ /* 0x000fca00010e0607 */
[----:B------:R-:W-:Y:S01]  /*cf80*/  @!PT LDS RZ, [RZ] ;  /* 0x00000000fffff984 */ /* 0x000fe20000000800 */
[----:B------:R-:W-:Y:S01]  /*cf90*/  @!PT LDS RZ, [RZ] ;  /* 0x00000000fffff984 */ /* 0x000fe20000000800 */
[----:B------:R-:W-:Y:S01]  /*cfa0*/  @!PT LDS RZ, [RZ] ;  /* 0x00000000fffff984 */ /* 0x000fe20000000800 */
[----:B------:R0:W-:Y:S01]  /*cfb0*/  @!P0 LDGSTS.E.BYPASS.LTC128B.128 [R21+0x1ac00], desc[UR36][R4.64], !P1 ;  /* 0x1ac0000004158fae */ /* 0x0001e2000c901d64 */
[----:B------:R-:W-:Y:S01]  /*cfc0*/  IMAD.MOV.U32 R13, RZ, RZ, R6 ;  /* 0x000000ffff0d7224 */ /* 0x000fe200078e0006 */
[----:B0-----:R-:W-:Y:S01]  /*cfd0*/  IADD3 R4, R32, 0x60, RZ ;  /* 0x0000006020047810 */ /* 0x001fe20007ffe0ff */
[----:B------:R-:W-:-:S03]  /*cfe0*/  IMAD.MOV.U32 R7, RZ, RZ, R14 ;  /* 0x000000ffff077224 */ /* 0x000fc600078e000e */
[----:B------:R-:W-:-:S13]  /*cff0*/  ISETP.GE.AND P0, PT, R4, R3, PT ;  /* 0x000000030400720c */ /* 0x000fda0003f06270 */
[----:B------:R-:W-:Y:S05]  /*d000*/  WARPSYNC.COLLECTIVE R15, `(.L_x_9146) ;  /* 0x000000000f087348 */ /* 0x000fea0003c00000 */
[----:B------:R0:W1:Y:S02]  /*d010*/  SHFL.IDX P6, R14, R13, R12, R11 ;  /* 0x0000000c0d0e7389 */ /* 0x00006400000c000b */
[----:B01----:R-:W-:Y:S01]  /*d020*/  ENDCOLLECTIVE ;  /* 0x000000000000791b */ /* 0x003fe20003800000 */
.L_x_9146:
[----:B------:R-:W-:Y:S01]  /*d030*/  @!P0 LEA R9, R16, UR43, 0x1 ;  /* 0x0000002b10098c11 */ /* 0x000fe2000f8e08ff */
[----:B------:R-:W-:Y:S01]  /*d040*/  IMAD.MOV.U32 R13, RZ, RZ, R0 ;  /* 0x000000ffff0d7224 */ /* 0x000fe200078e0000 */
[----:B------:R-:W-:Y:S02]  /*d050*/  MOV R12, 0x7 ;  /* 0x00000007000c7802 */ /* 0x000fe40000000f00 */
[----:B------:R-:W-:-:S13]  /*d060*/  @!P0 LEA R4, P2, R24, R14, 0x1 ;  /* 0x0000000e18048211 */ /* 0x000fda00078408ff */
[----:B------:R-:W-:Y:S05]  /*d070*/  WARPSYNC.COLLECTIVE R15, `(.L_x_9147) ;  /* 0x000000000f087348 */ /* 0x000fea0003c00000 */
[----:B------:R0:W1:Y:S02]  /*d080*/  SHFL.IDX P6, R14, R13, R12, R11 ;  /* 0x0000000c0d0e7389 */ /* 0x00006400000c000b */
[----:B01----:R-:W-:Y:S01]  /*d090*/  ENDCOLLECTIVE ;  /* 0x000000000000791b */ /* 0x003fe20003800000 */
.L_x_9147:
[----:B------:R-:W-:-:S05]  /*d0a0*/  @!P0 IMAD.X R5, RZ, RZ, R7, P2 ;  /* 0x000000ffff058224 */ /* 0x000fca00010e0607 */
[----:B------:R-:W-:Y:S01]  /*d0b0*/  @!PT LDS RZ, [RZ] ;  /* 0x00000000fffff984 */ /* 0x000fe20000000800 */
[----:B------:R-:W-:Y:S01]  /*d0c0*/  @!PT LDS RZ, [RZ] ;  /* 0x00000000fffff984 */ /* 0x000fe20000000800 */
[----:B------:R-:W-:Y:S01]  /*d0d0*/  @!PT LDS RZ, [RZ] ;  /* 0x00000000fffff984 */ /* 0x000fe20000000800 */
[----:B------:R0:W-:Y:S01]  /*d0e0*/  @!P0 LDGSTS.E.BYPASS.LTC128B.128 [R9+0x1b400], desc[UR36][R4.64], !P1 ;  /* 0x1b40000004098fae */ /* 0x0001e2000c901d64 */
[----:B------:R-:W-:Y:S02]  /*d0f0*/  IMAD.MOV.U32 R13, RZ, RZ, R6 ;  /* 0x000000ffff0d7224 */ /* 0x000fe400078e0006 */
[----:B------:R-:W-:-:S07]  /*d100*/  IMAD.MOV.U32 R7, RZ, RZ, R14 ;  /* 0x000000ffff077224 */ /* 0x000fce00078e000e */
[----:B0-----:R-:W-:Y:S05]  /*d110*/  WARPSYNC.COLLECTIVE R15, `(.L_x_9148) ;  /* 0x000000000f087348 */ /* 0x001fea0003c00000 */
[----:B------:R1:W2:Y:S02]  /*d120*/  SHFL.IDX P6, R14, R13, R12, R11 ;  /* 0x0000000c0d0e7389 */ /* 0x0002a400000c000b */
[----:B012---:R-:W-:Y:S01]  /*d130*/  ENDCOLLECTIVE ;  /* 0x000000000000791b */ /* 0x007fe20003800000 */
.L_x_9148:
[----:B------:R-:W-:Y:S05]  /*d140*/  BRA `(.L_x_9149) ;  /* 0xffffffd0009c7947 */ /* 0x000fea000383ffff */
.L_x_9083:
[----:B0-----:R-:W-:-:S04]  /*d150*/  MOV R3, UR43 ;  /* 0x0000002b00037c02 */ /* 0x001fc80008000f00 */
[----:B------:R0:W1:Y:S03]  /*d160*/  SYNCS.PHASECHK.TRANS64.TRYWAIT P0, [R3+URZ+0x22820], R0 ;  /* 0x02282000030075a7 */ /* 0x000066000800017f */
[----:B-1----:R-:W-:Y:S05]  /*d170*/  @!P0 NANOSLEEP.SYNCS 0x989680 ;  /* 0x009896800000895d */ /* 0x002fea0003900000 */
[----:B------:R-:W1:Y:S02]  /*d180*/  @!P0 SYNCS.PHASECHK.TRANS64 P0, [R3+URZ+0x22820], R0 ;  /* 0x02282000030085a7 */ /* 0x000e64000800007f */
[----:B-1----:R-:W-:Y:S05]  /*d190*/  @!P0 BRA `(.L_x_9083) ;  /* 0xfffffffc00ec8947 */ /* 0x002fea000383ffff */
[----:B------:R-:W-:Y:S05]  /*d1a0*/  BRA `(.L_x_9150) ;  /* 0xffffffd000cc7947 */ /* 0x000fea000383ffff */
.L_x_9085:
[----:B0-----:R-:W-:-:S04]  /*d1b0*/  IMAD.U32 R3, RZ, RZ, UR43 ;  /* 0x0000002bff037e24 */ /* 0x001fc8000f8e00ff */
[----:B------:R0:W1:Y:S03]  /*d1c0*/  SYNCS.PHASECHK.TRANS64.TRYWAIT P0, [R3+URZ+0x22860], R0 ;  /* 0x02286000030075a7 */ /* 0x000066000800017f */
[----:B-1----:R-:W-:Y:S05]  /*d1d0*/  @!P0 NANOSLEEP.SYNCS 0x989680 ;  /* 0x009896800000895d */ /* 0x002fea0003900000 */
[----:B------:R-:W1:Y:S02]  /*d1e0*/  @!P0 SYNCS.PHASECHK.TRANS64 P0, [R3+URZ+0x22860], R0 ;  /* 0x02286000030085a7 */ /* 0x000e64000800007f */
[----:B-1----:R-:W-:Y:S05]  /*d1f0*/  @!P0 BRA `(.L_x_9085) ;  /* 0xfffffffc00ec8947 */ /* 0x002fea000383ffff */
[----:B------:R-:W-:Y:S05]  /*d200*/  BRA `(.L_x_9151) ;  /* 0xffffffd000c87947 */ /* 0x000fea000383ffff */
.L_x_9086:
        /* <DEDUP_REMOVED lines=8> */
.L_x_9153:
[----:B------:R-:W-:Y:S05]  /*d290*/  BSYNC B0 ;  /* 0x0000000000007941 */ /* 0x000fea0003800000 */
.L_x_9152:
[----:B------:R-:W-:Y:S01]  /*d2a0*/  IMAD.MOV.U32 R13, RZ, RZ, R17 ;  /* 0x000000ffff0d7224 */ /* 0x000fe200078e0011 */
[----:B------:R-:W-:Y:S01]  /*d2b0*/  MOV R11, 0x181f ;  /* 0x0000181f000b7802 */ /* 0x000fe20000000f00 */
[----:B------:R-:W-:Y:S01]  /*d2c0*/  IMAD.MOV.U32 R12, RZ, RZ, RZ ;  /* 0x000000ffff0c7224 */ /* 0x000fe200078e00ff */
[----:B------:R-:W-:Y:S01]  /*d2d0*/  MOV R0, R14 ;  /* 0x0000000e00007202 */ /* 0x000fe20000000f00 */
[----:B------:R-:W-:Y:S01]  /*d2e0*/  IMAD.MOV.U32 R15, RZ, RZ, -0x1 ;  /* 0xffffffffff0f7424 */ /* 0x000fe200078e00ff */
[----:B------:R-:W-:Y:S01]  /*d2f0*/  LEA R21, R16, UR43, 0x1 ;  /* 0x0000002b10157c11 */ /* 0x000fe2000f8e08ff */
[----:B------:R-:W-:Y:S01]  /*d300*/  IMAD.SHL.U32 R24, R24, 0x2, RZ ;  /* 0x0000000218187824 */ /* 0x000fe200078e00ff */
[----:B------:R-:W-:Y:S01]  /*d310*/  LOP3.LUT P2, RZ, R6, 0x2, RZ, 0xc0, !PT ;  /* 0x0000000206ff7812 */ /* 0x000fe2000784c0ff */
[----:B------:R-:W-:-:S12]  /*d320*/  IMAD.MOV.U32 R8, RZ, RZ, RZ ;  /* 0x000000ffff087224 */ /* 0x000fd800078e00ff */
[----:B------:R-:W-:Y:S05]  /*d330*/  WARPSYNC.COLLECTIVE R15, `(.L_x_9154) ;  /* 0x000000000f087348 */ /* 0x000fea0003c00000 */
[----:B------:R0:W1:Y:S02]  /*d340*/  SHFL.IDX P6, R14, R13, R12, R11 ;  /* 0x0000000c0d0e7389 */ /* 0x00006400000c000b */
[----:B01----:R-:W-:Y:S01]  /*d350*/  ENDCOLLECTIVE ;  /* 0x000000000000791b */ /* 0x003fe20003800000 */
.L_x_9154:
[----:B------:R-:W-:-:S04]  /*d360*/  LOP3.LUT P1, RZ, R6, 0x4, RZ, 0xc0, !PT ;  /* 0x0000000406ff7812 */ /* 0x000fc8000782c0ff */
[----:B------:R-:W-:Y:S01]  /*d370*/  ISETP.LT.OR P3, PT, R35, 0x1, !P1 ;  /* 0x000000012300780c */ /* 0x000fe20004f61670 */
[----:B------:R-:W-:Y:S02]  /*d380*/  IMAD.MOV.U32 R13, RZ, RZ, R3 ;  /* 0x000000ffff0d7224 */ /* 0x000fe400078e0003 */
[----:B------:R-:W-:Y:S01]  /*d390*/  IMAD.MOV.U32 R12, RZ, RZ, 0x1 ;  /* 0x00000001ff0c7424 */ /* 0x000fe200078e00ff */
[----:B------:R-:W-:-:S13]  /*d3a0*/  IADD3 R4, P0, R14, R24, RZ ;  /* 0x000000180e047210 */ /* 0x000fda0007f1e0ff */
[----:B------:R-:W-:Y:S05]  /*d3b0*/  WARPSYNC.COLLECTIVE R15, `(.L_x_9155) ;  /* 0x000000000f087348 */ /* 0x000fea0003c00000 */
[----:B------:R0:W1:Y:S02]  /*d3c0*/  SHFL.IDX P6, R14, R13, R12, R11 ;  /* 0x0000000c0d0e7389 */ /* 0x00006400000c000b */
[----:B01----:R-:W-:Y:S01]  /*d3d0*/  ENDCOLLECTIVE ;  /* 0x000000000000791b */ /* 0x003fe20003800000 */
.L_x_9155:
[----:B------:R-:W-:Y:S02]  /*d3e0*/  IADD3.X R5, RZ, R0, RZ, P0, !PT ;  /* 0x00000000ff057210 */ /* 0x000fe400007fe4ff */
[----:B------:R-:W-:Y:S01]  /*d3f0*/  ISETP.LT.OR P0, PT, R35, 0x1, P4 ;  /* 0x000000012300780c */ /* 0x000fe20002701670 */
        /* <DEDUP_REMOVED lines=10> */
.L_x_9156:
[----:B------:R-:W-:Y:S01]  /*d4a0*/  @!PT LDS RZ, [RZ] ;  /* 0x00000000fffff984 */ /* 0x000fe20000000800 */
[----:B------:R-:W-:Y:S01]  /*d4b0*/  @!PT LDS RZ, [RZ] ;  /* 0x00000000fffff984 */ /* 0x000fe20000000800 */
[----:B------:R-:W-:Y:S01]  /*d4c0*/  @!PT LDS RZ, [RZ] ;  /* 0x00000000fffff984 */ /* 0x000fe20000000800 */
[----:B------:R-:W-:Y:S01]  /*d4d0*/  LDGSTS.E.BYPASS.LTC128B.128 [R21+0x3400], desc[UR36][R4.64+0x80], !P0 ;  /* 0x0340008004157fae */ /* 0x000fe2000c101d64 */
[----:B------:R-:W-:-:S03]  /*d4e0*/  LOP3.LUT P0, RZ, R6, 0x8, RZ, 0xc0, !PT ;  /* 0x0000000806ff7812 */ /* 0x000fc6000780c0ff */
[----:B------:R-:W-:Y:S01]  /*d4f0*/  LDGSTS.E.BYPASS.LTC128B.128 [R21+0x6400], desc[UR36][R4.64+0x100], !P3 ;  /* 0x0640010004157fae */ /* 0x000fe2000d901d64 */
[----:B------:R-:W-:Y:S02]  /*d500*/  ISETP.LT.OR P3, PT, R35, 0x1, !P0 ;  /* 0x000000012300780c */ /* 0x000fe40004761670 */
[----:B------:R-:W-:Y:S01]  /*d510*/  MOV R13, R3 ;  /* 0x00000003000d7202 */ /* 0x000fe20000000f00 */
[----:B------:R-:W-:-:S10]  /*d520*/  IMAD.MOV.U32 R12, RZ, RZ, 0x2 ;  /* 0x00000002ff0c7424 */ /* 0x000fd400078e00ff */
[----:B------:R0:W-:Y:S02]  /*d530*/  LDGSTS.E.BYPASS.LTC128B.128 [R21+0x9400], desc[UR36][R4.64+0x180], !P3 ;  /* 0x0940018004157fae */ /* 0x0001e4000d901d64 */
[----:B0-----:R-:W-:-:S13]  /*d540*/  IADD3 R4, P3, R14, R24, RZ ;  /* 0x000000180e047210 */ /* 0x001fda0007f7e0ff */
[----:B------:R-:W-:Y:S05]  /*d550*/  WARPSYNC.COLLECTIVE R15, `(.L_x_9157) ;  /* 0x000000000f087348 */ /* 0x000fea0003c00000 */
[----:B------:R0:W1:Y:S02]  /*d560*/  SHFL.IDX P6, R14, R13, R12, R11 ;  /* 0x0000000c0d0e7389 */ /* 0x00006400000c000b */
[----:B01----:R-:W-:Y:S01]  /*d570*/  ENDCOLLECTIVE ;  /* 0x000000000000791b */ /* 0x003fe20003800000 */
.L_x_9157:
[----:B------:R-:W-:Y:S01]  /*d580*/  IMAD.X R5, RZ, RZ, R0, P3 ;  /* 0x000000ffff057224 */ /* 0x000fe200018e0600 */
[----:B------:R-:W-:Y:S02]  /*d590*/  ISETP.LT.OR P3, PT, R35, 0x11, P4 ;  /* 0x000000112300780c */ /* 0x000fe40002761670 */
        /* <DEDUP_REMOVED lines=10> */
.L_x_9158:
[----:B------:R-:W-:Y:S01]  /*d640*/  @!PT LDS RZ, [RZ] ;  /* 0x00000000fffff984 */ /* 0x000fe20000000800 */
[----:B------:R-:W-:Y:S01]  /*d650*/  @!PT LDS RZ, [RZ] ;  /* 0x00000000fffff984 */ /* 0x000fe20000000800 */
[----:B------:R-:W-:Y:S01]  /*d660*/  @!PT LDS RZ, [RZ] ;  /* 0x00000000fffff984 */ /* 0x000fe20000000800 */
[----:B------:R-:W-:Y:S01]  /*d670*/  LDGSTS.E.BYPASS.LTC128B.128 [R21+0x3c00], desc[UR36][R4.64+0x80], !P3 ;  /* 0x03c0008004157fae */ /* 0x000fe2000d901d64 */
[----:B------:R-:W-:Y:S01]  /*d680*/  ISETP.LT.OR P3, PT, R35, 0x11, !P1 ;  /* 0x000000112300780c */ /* 0x000fe20004f61670 */
[----:B------:R-:W-:Y:S01]  /*d690*/  IMAD.MOV.U32 R13, RZ, RZ, R3 ;  /* 0x000000ffff0d7224 */ /* 0x000fe200078e0003 */
[----:B------:R-:W-:-:S11]  /*d6a0*/  MOV R12, 0x3 ;  /* 0x00000003000c7802 */ /* 0x000fd60000000f00 */
[----:B------:R-:W-:Y:S01]  /*d6b0*/  LDGSTS.E.BYPASS.LTC128B.128 [R21+0x6c00], desc[UR36][R4.64+0x100], !P3 ;  /* 0x06c0010004157fae */ /* 0x000fe2000d901d64 */
[----:B------:R-:W-:-:S13]  /*d6c0*/  ISETP.LT.OR P3, PT, R35, 0x11, !P0 ;  /* 0x000000112300780c */ /* 0x000fda0004761670 */
[----:B------:R0:W-:Y:S02]  /*d6d0*/  LDGSTS.E.BYPASS.LTC128B.128 [R21+0x9c00], desc[UR36][R4.64+0x180], !P3 ;  /* 0x09c0018004157fae */ /* 0x0001e4000d901d64 */
[----:B0-----:R-:W-:-:S13]  /*d6e0*/  IADD3 R4, P3, R14, R24, RZ ;  /* 0x000000180e047210 */ /* 0x001fda0007f7e0ff */
[----:B------:R-:W-:Y:S05]  /*d6f0*/  WARPSYNC.COLLECTIVE R15, `(.L_x_9159) ;  /* 0x000000000f087348 */ /* 0x000fea0003c00000 */
[----:B------:R0:W1:Y:S02]  /*d700*/  SHFL.IDX P6, R14, R13, R12, R11 ;  /* 0x0000000c0d0e7389 */ /* 0x00006400000c000b */
[----:B01----:R-:W-:Y:S01]  /*d710*/  ENDCOLLECTIVE ;  /* 0x000000000000791b */ /* 0x003fe20003800000 */
.L_x_9159:
[----:B------:R-:W-:Y:S01]  /*d720*/  IMAD.X R5, RZ, RZ, R0, P3 ;  /* 0x000000ffff057224 */ /* 0x000fe200018e0600 */
[----:B------:R-:W-:Y:S01]  /*d730*/  ISETP.LT.OR P3, PT, R35, 0x21, P4 ;  /* 0x000000212300780c */ /* 0x000fe20002761670 */
        /* <DEDUP_REMOVED lines=10> */
.L_x_9160:
[----:B------:R-:W-:Y:S01]  /*d7e0*/  @!PT LDS RZ, [RZ] ;  /* 0x00000000fffff984 */ /* 0x000fe20000000800 */
[----:B------:R-:W-:Y:S01]  /*d7f0*/  @!PT LDS RZ, [RZ] ;  /* 0x00000000fffff984 */ /* 0x000fe20000000800 */
[----:B------:R-:W-:Y:S01]  /*d800*/  @!PT LDS RZ, [RZ] ;  /* 0x00000000fffff984 */ /* 0x000fe20000000800 */
[----:B------:R-:W-:Y:S01]  /*d810*/  LDGSTS.E.BYPASS.LTC128B.128 [R21+0x4400], desc[UR36][R4.64+0x80], !P3 ;  /* 0x0440008004157fae */ /* 0x000fe2000d901d64 */
[----:B------:R-:W-:Y:S01]  /*d820*/  ISETP.LT.OR P3, PT, R35, 0x21, !P1 ;  /* 0x000000212300780c */ /* 0x000fe20004f61670 */
[----:B------:R-:W-:Y:S02]  /*d830*/  IMAD.MOV.U32 R13, RZ, RZ, R3 ;  /* 0x000000ffff0d7224 */ /* 0x000fe400078e0003 */
[----:B------:R-:W-:-:S10]  /*d840*/  IMAD.MOV.U32 R12, RZ, RZ, 0x4 ;  /* 0x00000004ff0c7424 */ /* 0x000fd400078e00ff */
[----:B------:R-:W-:Y:S01]  /*d850*/  LDGSTS.E.BYPASS.LTC128B.128 [R21+0x7400], desc[UR36][R4.64+0x100], !P3 ;  /* 0x0740010004157fae */ /* 0x000fe2000d901d64 */
[----:B------:R-:W-:-:S13]  /*d860*/  ISETP.LT.OR P3, PT, R35, 0x21, !P0 ;  /* 0x000000212300780c */ /* 0x000fda0004761670 */
[----:B------:R0:W-:Y:S02]  /*d870*/  LDGSTS.E.BYPASS.LTC128B.128 [R21+0xa400], desc[UR36][R4.64+0x180], !P3 ;  /* 0x0a40018004157fae */ /* 0x0001e4000d901d64 */
[----:B0-----:R-:W-:-:S13]  /*d880*/  IADD3 R4, P3, R14, R24, RZ ;  /* 0x000000180e047210 */ /* 0x001fda0007f7e0ff */
[----:B------:R-:W-:Y:S05]  /*d890*/  WARPSYNC.COLLECTIVE R15, `(.L_x_9161) ;  /* 0x000000000f087348 */ /* 0x000fea0003c00000 */
[----:B------:R0:W1:Y:S02]  /*d8a0*/  SHFL.IDX P6, R14, R13, R12, R11 ;  /* 0x0000000c0d0e7389 */ /* 0x00006400000c000b */
[----:B01----:R-:W-:Y:S01]  /*d8b0*/  ENDCOLLECTIVE ;  /* 0x000000000000791b */ /* 0x003fe20003800000 */
.L_x_9161:
        /* <DEDUP_REMOVED lines=12> */
.L_x_9162:
[----:B------:R-:W-:Y:S01]  /*d980*/  @!PT LDS RZ, [RZ] ;  /* 0x00000000fffff984 */ /* 0x000fe20000000800 */
[----:B------:R-:W-:Y:S01]  /*d990*/  @!PT LDS RZ, [RZ] ;  /* 0x00000000fffff984 */ /* 0x000fe20000000800 */
[----:B------:R-:W-:Y:S01]  /*d9a0*/  @!PT LDS RZ, [RZ] ;  /* 0x00000000fffff984 */ /* 0x000fe20000000800 */
[----:B------:R-:W-:Y:S01]  /*d9b0*/  LDGSTS.E.BYPASS.LTC128B.128 [R21+0x4c00], desc[UR36][R4.64+0x80], !P3 ;  /* 0x04c0008004157fae */ /* 0x000fe2000d901d64 */
[----:B------:R-:W-:Y:S02]  /*d9c0*/  ISETP.LT.OR P3, PT, R35, 0x31, !P1 ;  /* 0x000000312300780c */ /* 0x000fe40004f61670 */
[----:B------:R-:W-:Y:S01]  /*d9d0*/  MOV R13, R3 ;  /* 0x00000003000d7202 */ /* 0x000fe20000000f00 */
        /* <DEDUP_REMOVED lines=8> */
.L_x_9163:
[----:B------:R-:W-:Y:S01]  /*da60*/  IMAD.X R5, RZ, RZ, R0, P3 ;  /* 0x000000ffff057224 */ /* 0x000fe200018e0600 */
[----:B------:R-:W-:Y:S01]  /*da70*/  ISETP.LT.OR P3, PT, R35, 0x41, P4 ;  /* 0x000000412300780c */ /* 0x000fe20002761670 */
[----:B------:R-:W-:Y:S01]  /*da80*/  VIADD R0, R21, 0x400 ;  /* 0x0000040015007836 */ /* 0x000fe20000000000 */
        /* <DEDUP_REMOVED lines=10> */
.L_x_9164:
        /* <DEDUP_REMOVED lines=8> */
[----:B------:R-:W-:Y:S05]  /*dbb0*/  BRA `(.L_x_9165) ;  /* 0xffffffcc00ec7947 */ /* 0x000fea000383ffff */
.L_x_9093:
[----:B-1----:R1:W2:Y:S02]  /*dbc0*/  SYNCS.PHASECHK.TRANS64.TRYWAIT P0, [R32+URZ+0x22840], R31 ;  /* 0x0228401f200075a7 */ /* 0x0022a4000800017f */
[----:B--2---:R-:W-:Y:S05]  /*dbd0*/  @!P0 NANOSLEEP.SYNCS 0x989680 ;  /* 0x009896800000895d */ /* 0x004fea0003900000 */
[----:B------:R-:W2:Y:S02]  /*dbe0*/  @!P0 SYNCS.PHASECHK.TRANS64 P0, [R32+URZ+0x22840], R31 ;  /* 0x0228401f200085a7 */ /* 0x000ea4000800007f */
[----:B--2---:R-:W-:Y:S05]  /*dbf0*/  @!P0 BRA `(.L_x_9093) ;  /* 0xfffffffc00f08947 */ /* 0x004fea000383ffff */
[----:B------:R-:W-:Y:S05]  /*dc00*/  BRA `(.L_x_9166) ;  /* 0xffffffd000ec7947 */ /* 0x000fea000383ffff */
.L_x_9094:
        /* <DEDUP_REMOVED lines=8> */
.L_x_9168:
[----:B------:R-:W-:Y:S05]  /*dc90*/  BSYNC B1 ;  /* 0x0000000000017941 */ /* 0x000fea0003800000 */
.L_x_9167:
        /* <DEDUP_REMOVED lines=9> */
.L_x_9169:
[----:B------:R-:W-:Y:S02]  /*dd30*/  IMAD.MOV.U32 R13, RZ, RZ, R3 ;  /* 0x000000ffff0d7224 */ /* 0x000fe400078e0003 */
[----:B------:R-:W-:Y:S01]  /*dd40*/  IMAD.MOV.U32 R12, RZ, RZ, 0x1 ;  /* 0x00000001ff0c7424 */ /* 0x000fe200078e00ff */
[----:B------:R-:W-:-:S13]  /*dd50*/  IADD3 R4, P0, R14, R24, RZ ;  /* 0x000000180e047210 */ /* 0x000fda0007f1e0ff */
[----:B------:R-:W-:Y:S05]  /*dd60*/  WARPSYNC.COLLECTIVE R15, `(.L_x_9170) ;  /* 0x000000000f087348 */ /* 0x000fea0003c00000 */
[----:B------:R0:W1:Y:S02]  /*dd70*/  SHFL.IDX P6, R14, R13, R12, R11 ;  /* 0x0000000c0d0e7389 */ /* 0x00006400000c000b */
[----:B01----:R-:W-:Y:S01]  /*dd80*/  ENDCOLLECTIVE ;  /* 0x000000000000791b */ /* 0x003fe20003800000 */
.L_x_9170:
        /* <DEDUP_REMOVED lines=10> */
.L_x_9171:
[----:B------:R-:W-:Y:S01]  /*de30*/  MOV R13, R3 ;  /* 0x00000003000d7202 */ /* 0x000fe20000000f00 */
[----:B------:R-:W-:Y:S01]  /*de40*/  IMAD.MOV.U32 R12, RZ, RZ, 0x2 ;  /* 0x00000002ff0c7424 */ /* 0x000fe200078e00ff */
[----:B------:R-:W-:-:S13]  /*de50*/  IADD3 R6, P0, R14, R24, RZ ;  /* 0x000000180e067210 */ /* 0x000fda0007f1e0ff */
[----:B------:R-:W-:Y:S05]  /*de60*/  WARPSYNC.COLLECTIVE R15, `(.L_x_9172) ;  /* 0x000000000f087348 */ /* 0x000fea0003c00000 */
[----:B------:R0:W1:Y:S02]  /*de70*/  SHFL.IDX P6, R14, R13, R12, R11 ;  /* 0x0000000c0d0e7389 */ /* 0x00006400000c000b */
[----:B01----:R-:W-:Y:S01]  /*de80*/  ENDCOLLECTIVE ;  /* 0x000000000000791b */ /* 0x003fe20003800000 */
.L_x_9172:
        /* <DEDUP_REMOVED lines=10> */
.L_x_9173:
[----:B------:R-:W-:Y:S01]  /*df30*/  IMAD.MOV.U32 R13, RZ, RZ, R3 ;  /* 0x000000ffff0d7224 */ /* 0x000fe200078e0003 */
[----:B------:R-:W-:Y:S02]  /*df40*/  MOV R12, 0x3 ;  /* 0x00000003000c7802 */ /* 0x000fe40000000f00 */
[----:B------:R-:W-:-:S13]  /*df50*/  IADD3 R6, P0, R14, R24, RZ ;  /* 0x000000180e067210 */ /* 0x000fda0007f1e0ff */
[----:B------:R-:W-:Y:S05]  /*df60*/  WARPSYNC.COLLECTIVE R15, `(.L_x_9174) ;  /* 0x000000000f087348 */ /* 0x000fea0003c00000 */
[----:B------:R0:W1:Y:S02]  /*df70*/  SHFL.IDX P6, R14, R13, R12, R11 ;  /* 0x0000000c0d0e7389 */ /* 0x00006400000c000b */
[----:B01----:R-:W-:Y:S01]  /*df80*/  ENDCOLLECTIVE ;  /* 0x000000000000791b */ /* 0x003fe20003800000 */
.L_x_9174:
        /* <DEDUP_REMOVED lines=10> */
.L_x_9175:
[----:B------:R-:W-:Y:S02]  /*e030*/  IMAD.MOV.U32 R13, RZ, RZ, R3 ;  /* 0x000000ffff0d7224 */ /* 0x000fe400078e0003 */
[----:B------:R-:W-:Y:S01]  /*e040*/  IMAD.MOV.U32 R12, RZ, RZ, 0x4 ;  /* 0x00000004ff0c7424 */ /* 0x000fe200078e00ff */
[----:B------:R-:W-:-:S13]  /*e050*/  IADD3 R4, P0, R14, R24, RZ ;  /* 0x000000180e047210 */ /* 0x000fda0007f1e0ff */
[----:B------:R-:W-:Y:S05]  /*e060*/  WARPSYNC.COLLECTIVE R15, `(.L_x_9176) ;  /* 0x000000000f087348 */ /* 0x000fea0003c00000 */
[----:B------:R0:W1:Y:S02]  /*e070*/  SHFL.IDX P6, R14, R13, R12, R11 ;  /* 0x0000000c0d0e7389 */ /* 0x00006400000c000b */
[----:B01----:R-:W-:Y:S01]  /*e080*/  ENDCOLLECTIVE ;  /* 0x000000000000791b */ /* 0x003fe20003800000 */
.L_x_9176:
        /* <DEDUP_REMOVED lines=10> */
.L_x_9177:
[----:B------:R-:W-:Y:S01]  /*e130*/  MOV R13, R3 ;  /* 0x00000003000d7202 */ /* 0x000fe20000000f00 */
[----:B------:R-:W-:Y:S01]  /*e140*/  IMAD.MOV.U32 R12, RZ, RZ, 0x5 ;  /* 0x00000005ff0c7424 */ /* 0x000fe200078e00ff */
[----:B------:R-:W-:-:S13]  /*e150*/  IADD3 R4, P0, R14, R24, RZ ;  /* 0x000000180e047210 */ /* 0x000fda0007f1e0ff */
[----:B------:R-:W-:Y:S05]  /*e160*/  WARPSYNC.COLLECTIVE R15, `(.L_x_9178) ;  /* 0x000000000f087348 */ /* 0x000fea0003c00000 */
[----:B------:R0:W1:Y:S02]  /*e170*/  SHFL.IDX P6, R14, R13, R12, R11 ;  /* 0x0000000c0d0e7389 */ /* 0x00006400000c000b */
[----:B01----:R-:W-:Y:S01]  /*e180*/  ENDCOLLECTIVE ;  /* 0x000000000000791b */ /* 0x003fe20003800000 */
.L_x_9178:
        /* <DEDUP_REMOVED lines=10> */
.L_x_9179:
[----:B------:R-:W-:Y:S01]  /*e230*/  IMAD.MOV.U32 R37, RZ, RZ, R14 ;  /* 0x000000ffff257224 */ /* 0x000fe200078e000e */
[----:B------:R-:W-:Y:S06]  /*e240*/  BRA `(.L_x_9180) ;  /* 0xffffffd000447947 */ /* 0x000fec000383ffff */
.L_x_9099:
[----:B---3--:R3:W4:Y:S02]  /*e250*/  SYNCS.PHASECHK.TRANS64.TRYWAIT P0, [R32+URZ+0x22860], R31 ;  /* 0x0228601f200075a7 */ /* 0x008724000800017f */
[----:B----4-:R-:W-:Y:S05]  /*e260*/  @!P0 NANOSLEEP.SYNCS 0x989680 ;  /* 0x009896800000895d */ /* 0x010fea0003900000 */
[----:B------:R-:W4:Y:S02]  /*e270*/  @!P0 SYNCS.PHASECHK.TRANS64 P0, [R32+URZ+0x22860], R31 ;  /* 0x0228601f200085a7 */ /* 0x000f24000800007f */
[----:B----4-:R-:W-:Y:S05]  /*e280*/  @!P0 BRA `(.L_x_9099) ;  /* 0xfffffffc00f08947 */ /* 0x010fea000383ffff */
[----:B------:R-:W-:Y:S05]  /*e290*/  BRA `(.L_x_9181) ;  /* 0xffffffd000907947 */ /* 0x000fea000383ffff */
.L_x_9100:
        /* <DEDUP_REMOVED lines=8> */
.L_x_9183:
[----:B------:R-:W-:Y:S05]  /*e320*/  BSYNC B1 ;  /* 0x0000000000017941 */ /* 0x000fea0003800000 */
.L_x_9182:
[----:B------:R-:W-:Y:S01]  /*e330*/  IMAD.MOV.U32 R13, RZ, RZ, R3 ;  /* 0x000000ffff0d7224 */ /* 0x000fe200078e0003 */
[----:B------:R-:W-:Y:S01]  /*e340*/  MOV R11, 0x181f ;  /* 0x0000181f000b7802 */ /* 0x000fe20000000f00 */
[----:B------:R-:W-:Y:S01]  /*e350*/  IMAD.MOV.U32 R12, RZ, RZ, RZ ;  /* 0x000000ffff0c7224 */ /* 0x000fe200078e00ff */
[----:B------:R-:W-:Y:S01]  /*e360*/  MOV R5, R14 ;  /* 0x0000000e00057202 */ /* 0x000fe20000000f00 */
[----:B------:R-:W-:Y:S02]  /*e370*/  IMAD.MOV.U32 R15, RZ, RZ, -0x1 ;  /* 0xffffffffff0f7424 */ /* 0x000fe400078e00ff */
[----:B------:R-:W-:Y:S02]  /*e380*/  IMAD R17, R21, 0xc000, R0 ;  /* 0x0000c00015117824 */ /* 0x000fe400078e0200 */
[----:B------:R-:W-:-:S07]  /*e390*/  IMAD.MOV.U32 R8, RZ, RZ, RZ ;  /* 0x000000ffff087224 */ /* 0x000fce00078e00ff */
[----:B------:R-:W-:Y:S05]  /*e3a0*/  WARPSYNC.COLLECTIVE R15, `(.L_x_9184) ;  /* 0x000000000f087348 */ /* 0x000fea0003c00000 */
[----:B------:R0:W1:Y:S02]  /*e3b0*/  SHFL.IDX P6, R14, R13, R12, R11 ;  /* 0x0000000c0d0e7389 */ /* 0x00006400000c000b */
[----:B01----:R-:W-:Y:S01]  /*e3c0*/  ENDCOLLECTIVE ;  /* 0x000000000000791b */ /* 0x003fe20003800000 */
.L_x_9184:
[----:B------:R-:W-:Y:S01]  /*e3d0*/  MOV R13, R18 ;  /* 0x00000012000d7202 */ /* 0x000fe20000000f00 */
[----:B------:R-:W-:Y:S01]  /*e3e0*/  IMAD.MOV.U32 R12, RZ, RZ, 0x1 ;  /* 0x00000001ff0c7424 */ /* 0x000fe200078e00ff */
[----:B------:R-:W-:-:S13]  /*e3f0*/  IADD3 R4, P0, R14, R24, RZ ;  /* 0x000000180e047210 */ /* 0x000fda0007f1e0ff */
[----:B------:R-:W-:Y:S05]  /*e400*/  WARPSYNC.COLLECTIVE R15, `(.L_x_9185) ;  /* 0x000000000f087348 */ /* 0x000fea0003c00000 */
[----:B------:R0:W1:Y:S02]  /*e410*/  SHFL.IDX P6, R14, R13, R12, R11 ;  /* 0x0000000c0d0e7389 */ /* 0x00006400000c000b */
[----:B01----:R-:W-:Y:S01]  /*e420*/  ENDCOLLECTIVE ;  /* 0x000000000000791b */ /* 0x003fe20003800000 */
.L_x_9185:
[----:B------:R-:W-:-:S05]  /*e430*/  IMAD.X R5, RZ, RZ, R5, P0 ;  /* 0x000000ffff057224 */ /* 0x000fca00000e0605 */
[----:B------:R-:W-:Y:S01]  /*e440*/  @!PT LDS RZ, [RZ] ;  /* 0x00000000fffff984 */ /* 0x000fe20000000800 */
[----:B------:R-:W-:Y:S01]  /*e450*/  @!PT LDS RZ, [RZ] ;  /* 0x00000000fffff984 */ /* 0x000fe20000000800 */
[----:B------:R-:W-:Y:S01]  /*e460*/  @!PT LDS RZ, [RZ] ;  /* 0x00000000fffff984 */ /* 0x000fe20000000800 */
[----:B------:R0:W-:Y:S04]  /*e470*/  LDGSTS.E.BYPASS.LTC128B.128 [R17], desc[UR36][R4.64], !P4 ;  /* 0x0000000004117fae */ /* 0x0001e8000e101d64 */
[----:B------:R0:W-:Y:S01]  /*e480*/  LDGSTS.E.BYPASS.LTC128B.128 [R17+0x3000], desc[UR36][R4.64+0x80], !P3 ;  /* 0x0300008004117fae */ /* 0x0001e2000d901d64 */
[----:B------:R-:W-:-:S03]  /*e490*/  MOV R13, R3 ;  /* 0x00000003000d7202 */ /* 0x000fc60000000f00 */
[----:B------:R0:W-:Y:S04]  /*e4a0*/  LDGSTS.E.BYPASS.LTC128B.128 [R17+0x6000], desc[UR36][R4.64+0x100], !P2 ;  /* 0x0600010004117fae */ /* 0x0001e8000d101d64 */
[----:B------:R0:W-:Y:S01]  /*e4b0*/  LDGSTS.E.BYPASS.LTC128B.128 [R17+0x9000], desc[UR36][R4.64+0x180], !P1 ;  /* 0x0900018004117fae */ /* 0x0001e2000c901d64 */
[----:B------:R-:W-:-:S07]  /*e4c0*/  IMAD.MOV.U32 R6, RZ, RZ, R14 ;  /* 0x000000ffff067224 */ /* 0x000fce00078e000e */
[----:B0-----:R-:W-:Y:S05]  /*e4d0*/  WARPSYNC.COLLECTIVE R15, `(.L_x_9186) ;  /* 0x000000000f087348 */ /* 0x001fea0003c00000 */
[----:B------:R1:W2:Y:S02]  /*e4e0*/  SHFL.IDX P6, R14, R13, R12, R11 ;  /* 0x0000000c0d0e7389 */ /* 0x0002a400000c000b */
[----:B012---:R-:W-:Y:S01]  /*e4f0*/  ENDCOLLECTIVE ;  /* 0x000000000000791b */ /* 0x007fe20003800000 */
.L_x_9186:
[----:B------:R-:W-:Y:S01]  /*e500*/  MOV R13, R18 ;  /* 0x00000012000d7202 */ /* 0x000fe20000000f00 */
[----:B------:R-:W-:Y:S02]  /*e510*/  IMAD.MOV.U32 R12, RZ, RZ, 0x2 ;  /* 0x00000002ff0c7424 */ /* 0x000fe400078e00ff */
[----:B------:R-:W-:-:S07]  /*e520*/  IMAD.MOV.U32 R5, RZ, RZ, R14 ;  /* 0x000000ffff057224 */ /* 0x000fce00078e000e */
[----:B------:R-:W-:Y:S05]  /*e530*/  WARPSYNC.COLLECTIVE R15, `(.L_x_9187) ;  /* 0x000000000f087348 */ /* 0x000fea0003c00000 */
[----:B------:R0:W1:Y:S02]  /*e540*/  SHFL.IDX P6, R14, R13, R12, R11 ;  /* 0x0000000c0d0e7389 */ /* 0x00006400000c000b */
[----:B01----:R-:W-:Y:S01]  /*e550*/  ENDCOLLECTIVE ;  /* 0x000000000000791b */ /* 0x003fe20003800000 */
.L_x_9187:
[----:B------:R-:W-:-:S05]  /*e560*/  IADD3 R4, P0, R5, R24, RZ ;  /* 0x0000001805047210 */ /* 0x000fca0007f1e0ff */
[----:B------:R-:W-:-:S05]  /*e570*/  IMAD.X R5, RZ, RZ, R6, P0 ;  /* 0x000000ffff057224 */ /* 0x000fca00000e0606 */
[----:B------:R-:W-:Y:S01]  /*e580*/  @!PT LDS RZ, [RZ] ;  /* 0x00000000fffff984 */ /* 0x000fe20000000800 */
[----:B------:R-:W-:Y:S01]  /*e590*/  @!PT LDS RZ, [RZ] ;  /* 0x00000000fffff984 */ /* 0x000fe20000000800 */
[----:B------:R-:W-:Y:S01]  /*e5a0*/  @!PT LDS RZ, [RZ] ;  /* 0x00000000fffff984 */ /* 0x000fe20000000800 */
[----:B------:R0:W-:Y:S01]  /*e5b0*/  LDGSTS.E.BYPASS.LTC128B.128 [R17+0x800], desc[UR36][R4.64], !P4 ;  /* 0x0080000004117fae */ /* 0x0001e2000e101d64 */
[----:B------:R-:W-:-:S03]  /*e5c0*/  MOV R13, R3 ;  /* 0x00000003000d7202 */ /* 0x000fc60000000f00 */
[----:B------:R0:W-:Y:S04]  /*e5d0*/  LDGSTS.E.BYPASS.LTC128B.128 [R17+0x3800], desc[UR36][R4.64+0x80], !P3 ;  /* 0x0380008004117fae */ /* 0x0001e8000d901d64 */
[----:B------:R0:W-:Y:S01]  /*e5e0*/  LDGSTS.E.BYPASS.LTC128B.128 [R17+0x6800], desc[UR36][R4.64+0x100], !P2 ;  /* 0x0680010004117fae */ /* 0x0001e2000d101d64 */
[----:B------:R-:W-:-:S03]  /*e5f0*/  IMAD.MOV.U32 R6, RZ, RZ, R14 ;  /* 0x000000ffff067224 */ /* 0x000fc600078e000e */
[----:B------:R0:W-:Y:S04]  /*e600*/  LDGSTS.E.BYPASS.LTC128B.128 [R17+0x9800], desc[UR36][R4.64+0x180], !P1 ;  /* 0x0980018004117fae */ /* 0x0001e8000c901d64 */
[----:B0-----:R-:W-:Y:S05]  /*e610*/  WARPSYNC.COLLECTIVE R15, `(.L_x_9188) ;  /* 0x000000000f087348 */ /* 0x001fea0003c00000 */
[----:B------:R1:W2:Y:S02]  /*e620*/  SHFL.IDX P6, R14, R13, R12, R11 ;  /* 0x0000000c0d0e7389 */ /* 0x0002a400000c000b */
[----:B012---:R-:W-:Y:S01]  /*e630*/  ENDCOLLECTIVE ;  /* 0x000000000000791b */ /* 0x007fe20003800000 */
.L_x_9188:
[----:B------:R-:W-:Y:S01]  /*e640*/  MOV R13, R18 ;  /* 0x00000012000d7202 */ /* 0x000fe20000000f00 */
[----:B------:R-:W-:Y:S02]  /*e650*/  IMAD.MOV.U32 R12, RZ, RZ, 0x3 ;  /* 0x00000003ff0c7424 */ /* 0x000fe400078e00ff */
[----:B------:R-:W-:-:S07]  /*e660*/  IMAD.MOV.U32 R5, RZ, RZ, R14 ;  /* 0x000000ffff057224 */ /* 0x000fce00078e000e */
[----:B------:R-:W-:Y:S05]  /*e670*/  WARPSYNC.COLLECTIVE R15, `(.L_x_9189) ;  /* 0x000000000f087348 */ /* 0x000fea0003c00000 */
[----:B------:R0:W1:Y:S02]  /*e680*/  SHFL.IDX P6, R14, R13, R12, R11 ;  /* 0x0000000c0d0e7389 */ /* 0x00006400000c000b */
[----:B01----:R-:W-:Y:S01]  /*e690*/  ENDCOLLECTIVE ;  /* 0x000000000000791b */ /* 0x003fe20003800000 */
.L_x_9189:
        /* <DEDUP_REMOVED lines=14> */
.L_x_9190:
[----:B------:R-:W-:Y:S01]  /*e780*/  MOV R13, R18 ;  /* 0x00000012000d7202 */ /* 0x000fe20000000f00 */
[----:B------:R-:W-:Y:S02]  /*e790*/  IMAD.MOV.U32 R12, RZ, RZ, 0x4 ;  /* 0x00000004ff0c7424 */ /* 0x000fe400078e00ff */
[----:B------:R-:W-:-:S07]  /*e7a0*/  IMAD.MOV.U32 R5, RZ, RZ, R14 ;  /* 0x000000ffff057224 */ /* 0x000fce00078e000e */
[----:B------:R-:W-:Y:S05]  /*e7b0*/  WARPSYNC.COLLECTIVE R15, `(.L_x_9191) ;  /* 0x000000000f087348 */ /* 0x000fea0003c00000 */
[----:B------:R0:W1:Y:S02]  /*e7c0*/  SHFL.IDX P6, R14, R13, R12, R11 ;  /* 0x0000000c0d0e7389 */ /* 0x00006400000c000b */
[----:B01----:R-:W-:Y:S01]  /*e7d0*/  ENDCOLLECTIVE ;  /* 0x000000000000791b */ /* 0x003fe20003800000 */
.L_x_9191:
        /* <DEDUP_REMOVED lines=14> */
.L_x_9192:
[----:B------:R-:W-:Y:S01]  /*e8c0*/  MOV R13, R18 ;  /* 0x00000012000d7202 */ /* 0x000fe20000000f00 */
[----:B------:R-:W-:Y:S02]  /*e8d0*/  IMAD.MOV.U32 R12, RZ, RZ, 0x5 ;  /* 0x00000005ff0c7424 */ /* 0x000fe400078e00ff */
[----:B------:R-:W-:-:S07]  /*e8e0*/  IMAD.MOV.U32 R5, RZ, RZ, R14 ;  /* 0x000000ffff057224 */ /* 0x000fce00078e000e */
[----:B------:R-:W-:Y:S05]  /*e8f0*/  WARPSYNC.COLLECTIVE R15, `(.L_x_9193) ;  /* 0x000000000f087348 */ /* 0x000fea0003c00000 */
[----:B------:R0:W1:Y:S02]  /*e900*/  SHFL.IDX P6, R14, R13, R12, R11 ;  /* 0x0000000c0d0e7389 */ /* 0x00006400000c000b */
[----:B01----:R-:W-:Y:S01]  /*e910*/  ENDCOLLECTIVE ;  /* 0x000000000000791b */ /* 0x003fe20003800000 */
.L_x_9193:
        /* <DEDUP_REMOVED lines=14> */
.L_x_9194:
[----:B------:R-:W-:Y:S01]  /*ea00*/  IMAD.MOV.U32 R3, RZ, RZ, R14 ;  /* 0x000000ffff037224 */ /* 0x000fe200078e000e */
[----:B------:R-:W-:Y:S06]  /*ea10*/  BRA `(.L_x_9195) ;  /* 0xffffffcc00cc7947 */ /* 0x000fec000383ffff */
.L_x_9105:
[----:B0-----:R0:W1:Y:S02]  /*ea20*/  SYNCS.PHASECHK.TRANS64.TRYWAIT P0, [R4+URZ+0x22820], R8 ;  /* 0x02282008040075a7 */ /* 0x001064000800017f */
[----:B-1----:R-:W-:Y:S05]  /*ea30*/  @!P0 NANOSLEEP.SYNCS 0x989680 ;  /* 0x009896800000895d */ /* 0x002fea0003900000 */
[----:B------:R-:W1:Y:S02]  /*ea40*/  @!P0 SYNCS.PHASECHK.TRANS64 P0, [R4+URZ+0x22820], R8 ;  /* 0x02282008040085a7 */ /* 0x000e64000800007f */
[----:B-1----:R-:W-:Y:S05]  /*ea50*/  @!P0 BRA `(.L_x_9105) ;  /* 0xfffffffc00f08947 */ /* 0x002fea000383ffff */
[----:B------:R-:W-:Y:S05]  /*ea60*/  BRA `(.L_x_9196) ;  /* 0xffffffd000547947 */ /* 0x000fea000383ffff */
.L_x_9106:
[----:B------:R-:W-:Y:S01]  /*ea70*/  BSSY B0, `(.L_x_9197) ;  /* 0x0000008000007945 */ /* 0x000fe20003800000 */
[----:B------:R-:W-:Y:S01]  /*ea80*/  MOV R13, R2 ;  /* 0x00000002000d7202 */ /* 0x000fe20000000f00 */
[----:B------:R-:W-:Y:S01]  /*ea90*/  IMAD.MOV.U32 R12, RZ, RZ, RZ ;  /* 0x000000ffff0c7224 */ /* 0x000fe200078e00ff */
[----:B------:R-:W-:Y:S01]  /*eaa0*/  MOV R15, 0xffffffff ;  /* 0xffffffff000f7802 */ /* 0x000fe20000000f00 */
[----:B------:R-:W-:-:S07]  /*eab0*/  IMAD.MOV.U32 R11, RZ, RZ, 0x1f ;  /* 0x0000001fff0b7424 */ /* 0x000fce00078e00ff */
[----:B0-23-5:R-:W-:Y:S05]  /*eac0*/  WARPSYNC.COLLECTIVE R15, `(.L_x_9198) ;  /* 0x000000000f087348 */ /* 0x02dfea0003c00000 */
[----:B------:R1:W4:Y:S02]  /*ead0*/  SHFL.IDX P6, R14, R13, R12, R11 ;  /* 0x0000000c0d0e7389 */ /* 0x00032400000c000b */
[----:B012345:R-:W-:Y:S01]  /*eae0*/  ENDCOLLECTIVE ;  /* 0x000000000000791b */ /* 0x03ffe20003800000 */
.L_x_9198:
[----:B------:R-:W-:Y:S05]  /*eaf0*/  BSYNC B0 ;  /* 0x0000000000007941 */ /* 0x000fea0003800000 */
.L_x_9197:
[----:B------:R-:W-:Y:S05]  /*eb00*/  BRA `(.L_x_9199) ;  /* 0xffffffd0003c7947 */ /* 0x000fea000383ffff */
.L_x_9107:
[----:B------:R-:W-:Y:S01]  /*eb10*/  BSSY B0, `(.L_x_9200) ;  /* 0x0000006000007945 */ /* 0x000fe20003800000 */
[----:B------:R-:W-:-:S07]  /*eb20*/  IMAD.MOV.U32 R15, RZ, RZ, -0x1 ;  /* 0xffffffffff0f7424 */ /* 0x000fce00078e00ff */
[----:B0123-5:R-:W-:Y:S05]  /*eb30*/  WARPSYNC.COLLECTIVE R15, `(.L_x_9201) ;  /* 0x000000000f0c7348 */ /* 0x02ffea0003c00000 */
[----:B------:R-:W-:Y:S02]  /*eb40*/  ELECT P6, UR62, PT ;  /* 0x00000000003e782f */ /* 0x000fe400038c0000 */
[----:B------:R-:W-:Y:S01]  /*eb50*/  MOV R14, UR62 ;  /* 0x0000003e000e7c02 */ /* 0x000fe20008000f00 */
[----:B0123-5:R-:W-:Y:S10]  /*eb60*/  ENDCOLLECTIVE ;  /* 0x000000000000791b */ /* 0x02fff40003800000 */
.L_x_9201:
[----:B------:R-:W-:Y:S05]  /*eb70*/  BSYNC B0 ;  /* 0x0000000000007941 */ /* 0x000fea0003800000 */
.L_x_9200:
[----:B------:R-:W-:Y:S05]  /*eb80*/  BRA `(.L_x_9202) ;  /* 0xffffffd000307947 */ /* 0x000fea000383ffff */
.L_x_9109:
[----:B----4-:R4:W0:Y:S02]  /*eb90*/  SYNCS.PHASECHK.TRANS64.TRYWAIT P1, [R5+URZ+0x22840], R0 ;  /* 0x02284000050075a7 */ /* 0x010824000802017f */
[----:B0-----:R-:W-:Y:S05]  /*eba0*/  @!P1 NANOSLEEP.SYNCS 0x989680 ;  /* 0x009896800000995d */ /* 0x001fea0003900000 */
[----:B------:R-:W0:Y:S02]  /*ebb0*/  @!P1 SYNCS.PHASECHK.TRANS64 P1, [R5+URZ+0x22840], R0 ;  /* 0x02284000050095a7 */ /* 0x000e24000802007f */
[----:B0-----:R-:W-:Y:S05]  /*ebc0*/  @!P1 BRA `(.L_x_9109) ;  /* 0xfffffffc00f09947 */ /* 0x001fea000383ffff */
[----:B------:R-:W-:Y:S05]  /*ebd0*/  BRA `(.L_x_9203) ;  /* 0xffffffd000507947 */ /* 0x000fea000383ffff */
.L_x_9111:
[----:B-1----:R1:W0:Y:S02]  /*ebe0*/  SYNCS.PHASECHK.TRANS64.TRYWAIT P1, [R21+URZ+0x22840], R2 ;  /* 0x02284002150075a7 */ /* 0x002224000802017f */
[----:B0-----:R-:W-:Y:S05]  /*ebf0*/  @!P1 NANOSLEEP.SYNCS 0x989680 ;  /* 0x009896800000995d */ /* 0x001fea0003900000 */
[----:B------:R-:W0:Y:S02]  /*ec00*/  @!P1 SYNCS.PHASECHK.TRANS64 P1, [R21+URZ+0x22840], R2 ;  /* 0x02284002150095a7 */ /* 0x000e24000802007f */
[----:B0-----:R-:W-:Y:S05]  /*ec10*/  @!P1 BRA `(.L_x_9111) ;  /* 0xfffffffc00f09947 */ /* 0x001fea000383ffff */
[----:B------:R-:W-:Y:S05]  /*ec20*/  BRA `(.L_x_9204) ;  /* 0xffffffd0005c7947 */ /* 0x000fea000383ffff */
.L_x_9113:
[----:B------:R0:W0:Y:S02]  /*ec30*/  SYNCS.PHASECHK.TRANS64.TRYWAIT P1, [R5+URZ+0x22860], R0 ;  /* 0x02286000050075a7 */ /* 0x000024000802017f */
[----:B0-----:R-:W-:Y:S05]  /*ec40*/  @!P1 NANOSLEEP.SYNCS 0x989680 ;  /* 0x009896800000995d */ /* 0x001fea0003900000 */
[----:B------:R-:W0:Y:S02]  /*ec50*/  @!P1 SYNCS.PHASECHK.TRANS64 P1, [R5+URZ+0x22860], R0 ;  /* 0x02286000050095a7 */ /* 0x000e24000802007f */
[----:B0-----:R-:W-:Y:S05]  /*ec60*/  @!P1 BRA `(.L_x_9113) ;  /* 0xfffffffc00f09947 */ /* 0x001fea000383ffff */
[----:B------:R-:W-:Y:S05]  /*ec70*/  BRA `(.L_x_9205) ;  /* 0xffffffd000587947 */ /* 0x000fea000383ffff */
.L_x_9206:
        /* <DEDUP_REMOVED lines=16> */
.L_x_15763:


//--------------------- .text._ZN7cutlass13device_kernelIN5flash11enable_sm90INS1_16FlashAttnFwdSm90INS1_25CollectiveMainloopFwdSm90ILi2EN4cute5tupleIJNS5_1CILi1EEES8_S8_EEENS6_IJNS7_ILi128EEENS7_ILi96EEENS7_ILi64EEEEEELi256ENS_10bfloat16_tEfNS_4arch4Sm90ELb0ELb0ELb1ELb0ELb1ELb0ELb1ELb1ELb0ELb1ELb1ELb0EEENS1_21CollectiveEpilogueFwdINS6_IJSA_NS7_ILi256EEESB_EEES9_SE_SG_Li256ELb0ELb1ELb1ELb0EEENS1_19SingleTileSchedulerILb0ELb1ELb1ELi128EEEEEEEEEvNT_6ParamsE --------------------------
	.section	.text._ZN7cutlass13device_kernelIN5flash11enable_sm90INS1_16FlashAttnFwdSm90INS1_25CollectiveMainloopFwdSm90ILi2EN4cute5tupleIJNS5_1CILi1EEES8_S8_EEENS6_IJNS7_ILi128EEENS7_ILi96EEENS7_ILi64EEEEEELi256ENS_10bfloat16_tEfNS_4arch4Sm90ELb0ELb0ELb1ELb0ELb1ELb0ELb1ELb1ELb0ELb1ELb1ELb0EEENS1_21CollectiveEpilogueFwdINS6_IJSA_NS7_ILi256EEESB_EEES9_SE_SG_Li256ELb0ELb1ELb1ELb0EEENS1_19SingleTileSchedulerILb0ELb1ELb1ELi128EEEEEEEEEvNT_6ParamsE,"ax",@progbits
	.align	128
.text._ZN7cutlass13device_kernelIN5flash11enable_sm90INS1_16FlashAttnFwdSm90INS1_25CollectiveMainloopFwdSm90ILi2EN4cute5tupleIJNS5_1CILi1EEES8_S8_EEENS6_IJNS7_ILi128EEENS7_ILi96EEENS7_ILi64EEEEEELi256ENS_10bfloat16_tEfNS_4arch4Sm90ELb0ELb0ELb1ELb0ELb1ELb0ELb1ELb1ELb0ELb1ELb1ELb0EEENS1_21CollectiveEpilogueFwdINS6_IJSA_NS7_ILi256EEESB_EEES9_SE_SG_Li256ELb0ELb1ELb1ELb0EEENS1_19SingleTileSchedulerILb0ELb1ELb1ELi128EEEEEEEEEvNT_6ParamsE:
        .type           _ZN7cutlass13device_kernelIN5flash11enable_sm90INS1_16FlashAttnFwdSm90INS1_25CollectiveMainloopFwdSm90ILi2EN4cute5tupleIJNS5_1CILi1EEES8_S8_EEENS6_IJNS7_ILi128EEENS7_ILi96EEENS7_ILi64EEEEEELi256ENS_10bfloat16_tEfNS_4arch4Sm90ELb0ELb0ELb1ELb0ELb1ELb0ELb1ELb1ELb0ELb1ELb1ELb0EEENS1_21CollectiveEpilogueFwdINS6_IJSA_NS7_ILi256EEESB_EEES9_SE_SG_Li256ELb0ELb1ELb1ELb0EEENS1_19SingleTileSchedulerILb0ELb1ELb1ELi128EEEEEEEEEvNT_6ParamsE,@function
        .size           _ZN7cutlass13device_kernelIN5flash11enable_sm90INS1_16FlashAttnFwdSm90INS1_25CollectiveMainloopFwdSm90ILi2EN4cute5tupleIJNS5_1CILi1EEES8_S8_EEENS6_IJNS7_ILi128EEENS7_ILi96EEENS7_ILi64EEEEEELi256ENS_10bfloat16_tEfNS_4arch4Sm90ELb0ELb0ELb1ELb0ELb1ELb0ELb1ELb1ELb0ELb1ELb1ELb0EEENS1_21CollectiveEpilogueFwdINS6_IJSA_NS7_ILi256EEESB_EEES9_SE_SG_Li256ELb0ELb1ELb1ELb0EEENS1_19SingleTileSchedulerILb0ELb1ELb1ELi128EEEEEEEEEvNT_6ParamsE,(.L_x_15764 - _ZN7cutlass13device_kernelIN5flash11enable_sm90INS1_16FlashAttnFwdSm90INS1_25CollectiveMainloopFwdSm90ILi2EN4cute5tupleIJNS5_1CILi1EEES8_S8_EEENS6_IJNS7_ILi128EEENS7_ILi96EEENS7_ILi64EEEEEELi256ENS_10bfloat16_tEfNS_4arch4Sm90ELb0ELb0ELb1ELb0ELb1ELb0ELb1ELb1ELb0ELb1ELb1ELb0EEENS1_21CollectiveEpilogueFwdINS6_IJSA_NS7_ILi256EEESB_EEES9_SE_SG_Li256ELb0ELb1ELb1ELb0EEENS1_19SingleTileSchedulerILb0ELb1ELb1ELi128EEEEEEEEEvNT_6ParamsE)
        .other          _ZN7cutlass13device_kernelIN5flash11enable_sm90INS1_16FlashAttnFwdSm90INS1_25CollectiveMainloopFwdSm90ILi2EN4cute5tupleIJNS5_1CILi1EEES8_S8_EEENS6_IJNS7_ILi128EEENS7_ILi96EEENS7_ILi64EEEEEELi256ENS_10bfloat16_tEfNS_4arch4Sm90ELb0ELb0ELb1ELb0ELb1ELb0ELb1ELb1ELb0ELb1ELb1ELb0EEENS1_21CollectiveEpilogueFwdINS6_IJSA_NS7_ILi256EEESB_EEES9_SE_SG_Li256ELb0ELb1ELb1ELb0EEENS1_19SingleTileSchedulerILb0ELb1ELb1ELi128EEEEEEEEEvNT_6ParamsE,@"STO_CUDA_ENTRY STV_DEFAULT"
_ZN7cutlass13device_kernelIN5flash11enable_sm90INS1_16FlashAttnFwdSm90INS1_25CollectiveMainloopFwdSm90ILi2EN4cute5tupleIJNS5_1CILi1EEES8_S8_EEENS6_IJNS7_ILi128EEENS7_ILi96EEENS7_ILi64EEEEEELi256ENS_10bfloat16_tEfNS_4arch4Sm90ELb0ELb0ELb1ELb0ELb1ELb0ELb1ELb1ELb0ELb1ELb1ELb0EEENS1_21CollectiveEpilogueFwdINS6_IJSA_NS7_ILi256EEESB_EEES9_SE_SG_Li256ELb0ELb1ELb1ELb0EEENS1_19SingleTileSchedulerILb0ELb1ELb1ELi128EEEEEEEEEvNT_6ParamsE:
        /* <DEDUP_REMOVED lines=43> */
[----:B------:R0:W0:Y:S01]  /*02b0*/  SYNCS.EXCH.64 URZ, [UR8+0x32440], UR6 ;  /* 0x03244006083f75b2 */ /* 0x0000220008000100 */
[----:B------:R0:W0:Y:S01]  /*02c0*/  SYNCS.EXCH.64 URZ, [UR8+0x32438], UR4 ;  /* 0x03243804083f75b2 */ /* 0x0000220008000100 */
[----:B------:R0:W0:Y:S01]  /*02d0*/  SYNCS.EXCH.64 URZ, [UR8+0x32448], UR6 ;  /* 0x03244806083f75b2 */ /* 0x0000220008000100 */
[----:B------:R-:W-:Y:S01]  /*02e0*/  NOP ;  /* 0x0000000000007918 */ /* 0x000fe20000000000 */
.L_x_9207:
        /* <DEDUP_REMOVED lines=22> */
.L_x_9208:
        /* <DEDUP_REMOVED lines=18> */
.L_x_9209:
        /* <DEDUP_REMOVED lines=22> */
.L_x_9210:
        /* <DEDUP_REMOVED lines=23> */
.L_x_9211:
        /* <DEDUP_REMOVED lines=11> */
.L_x_9214:
[----:B------:R-:W-:-:S08]  /*08f0*/  NOP ;  /* 0x0000000000007918 */ /* 0x000fd00000000000 */
[----:B------:R-:W1:Y:S02]  /*0900*/  USETMAXREG.TRY_ALLOC.CTAPOOL UP0, 0xe8 ;  /* 0x000000e8000079c8 */ /* 0x000e640008000600 */
[----:B-1----:R-:W-:-:S13]  /*0910*/  PLOP3.LUT P0, PT, PT, PT, UP0, 0x80, 0x0 ;  /* 0x000000000000781c */ /* 0x002fda0003f0f008 */
[----:B------:R-:W-:Y:S05]  /*0920*/  @!P0 BRA `(.L_x_9214) ;  /* 0xfffffffc00f08947 */ /* 0x000fea000383ffff */
[----:B------:R-:W1:Y:S01]  /*0930*/  S2UR UR6, SR_CTAID.Y ;  /* 0x00000000000679c3 */ /* 0x000e620000002600 */
[----:B------:R-:W-:Y:S01]  /*0940*/  ULDC UR7, c[0x0][0xd50] ;  /* 0x0003540000077ab9 */ /* 0x000fe20000000800 */
[----:B------:R-:W-:Y:S01]  /*0950*/  SHF.R.U32.HI R17, RZ, 0x7, R28 ;  /* 0x00000007ff117819 */ /* 0x000fe2000001161c */
[----:B------:R-:W-:-:S05]  /*0960*/  UISETP.NE.AND UP0, UPT, UR7, 0x1, UPT ;  /* 0x000000010700788c */ /* 0x000fca000bf05270 */
[----:B------:R-:W-:Y:S08]  /*0970*/  BAR.ARV 0x8, 0x180 ;  /* 0x0206000000007b1d */ /* 0x000ff00000002000 */
[----:B------:R-:W2:Y:S01]  /*0980*/  S2UR UR8, SR_CTAID.Z ;  /* 0x00000000000879c3 */ /* 0x000ea20000002700 */
[----:B------:R-:W-:Y:S01]  /*0990*/  ISETP.NE.AND P0, PT, R17, 0x1, PT ;  /* 0x000000011100780c */ /* 0x000fe20003f05270 */
[----:B------:R-:W-:Y:S01]  /*09a0*/  @UP0 ULDC UR4, c[0x0][0xd54] ;  /* 0x0003550000040ab9 */ /* 0x000fe20000000800 */
[----:B------:R-:W-:Y:S01]  /*09b0*/  @UP0 ULDC UR9, c[0x0][0xd58] ;  /* 0x0003560000090ab9 */ /* 0x000fe20000000800 */
[----:B-1----:R-:W-:-:S10]  /*09c0*/  UIMAD.WIDE.U32 UR4, UR6, UR4, URZ ;  /* 0x00000004060472a5 */ /* 0x002fd4000f8e003f */
[----:B------:R-:W-:Y:S06]  /*09d0*/  @!P0 BAR.ARV 0x9, 0x100 ;  /* 0x0244000000008b1d */ /* 0x000fec0000002000 */
[----:B------:R-:W-:Y:S01]  /*09e0*/  UMOV UR10, UR6 ;  /* 0x00000006000a7c82 */ /* 0x000fe20008000000 */
[----:B------:R-:W-:Y:S01]  /*09f0*/  @UP0 USHF.R.U32.HI UR10, URZ, UR9, UR5 ;  /* 0x000000093f0a0299 */ /* 0x000fe20008011605 */
[----:B--2---:R-:W-:-:S03]  /*0a00*/  ISETP.LE.AND P0, PT, RZ, UR8, PT ;  /* 0x00000008ff007c0c */ /* 0x004fc6000bf03270 */
[----:B------:R-:W-:Y:S02]  /*0a10*/  UIADD3 UR4, -UR10, URZ, URZ ;  /* 0x0000003f0a047290 */ /* 0x000fe4000fffe13f */
[----:B------:R-:W-:Y:S02]  /*0a20*/  IMAD.U32 R0, RZ, RZ, UR10 ;  /* 0x0000000aff007e24 */ /* 0x000fe4000f8e00ff */
[----:B------:R-:W-:-:S03]  /*0a30*/  UIMAD UR7, UR7, UR4, UR6 ;  /* 0x00000004070772a4 */ /* 0x000fc6000f8e0206 */
[----:B------:R1:W-:Y:S03]  /*0a40*/  STL [R1+0x4], R0 ;  /* 0x0000040001007387 */ /* 0x0003e60000100800 */
[----:B------:R-:W-:Y:S06]  /*0a50*/  @!P0 BRA `(.L_x_9215) ;  /* 0x000000d400148947 */ /* 0x000fec0003800000 */
        /* <DEDUP_REMOVED lines=22> */
[-C--:B-1----:R-:W-:Y:S02]  /*0bc0*/  IABS R0, R3.reuse ;  /* 0x0000000300007213 */ /* 0x082fe40000000000 */
        /* <DEDUP_REMOVED lines=29> */
.L_x_9216:
[----:B------:R-:W-:Y:S01]  /*0da0*/  UIMAD UR5, UR9, UR4, URZ ;  /* 0x00000004090572a4 */ /* 0x000fe2000f8e023f */
[----:B-1----:R-:W-:Y:S01]  /*0db0*/  IMAD.U32 R0, RZ, RZ, UR6 ;  /* 0x00000006ff007e24 */ /* 0x002fe2000f8e00ff */
[----:B------:R-:W-:Y:S01]  /*0dc0*/  MOV R3, UR4 ;  /* 0x0000000400037c02 */ /* 0x000fe20008000f00 */
[----:B------:R-:W-:Y:S01]  /*0dd0*/  VIADD R22, R28, 0xffffff80 ;  /* 0xffffff801c167836 */ /* 0x000fe20000000000 */
[----:B------:R-:W-:Y:S01]  /*0de0*/  PLOP3.LUT P0, PT, PT, PT, PT, 0x80, 0x0 ;  /* 0x000000000000781c */ /* 0x000fe20003f0f070 */
[----:B------:R-:W-:Y:S01]  /*0df0*/  IMAD.MOV.U32 R4, RZ, RZ, RZ ;  /* 0x000000ffff047224 */ /* 0x000fe200078e00ff */
[----:B------:R-:W-:Y:S01]  /*0e00*/  VIADDMNMX R0, R3, UR5, R0, PT ;  /* 0x0000000503007c46 */ /* 0x000fe2000b800100 */
[----:B------:R-:W-:Y:S01]  /*0e10*/  IMAD.U32 R19, RZ, RZ, UR5 ;  /* 0x00000005ff137e24 */ /* 0x000fe2000f8e00ff */
[----:B------:R-:W-:Y:S01]  /*0e20*/  CS2R R150, SRZ ;  /* 0x0000000000967805 */ /* 0x000fe2000001ff00 */
[----:B------:R-:W-:Y:S01]  /*0e30*/  IMAD.MOV.U32 R3, RZ, RZ, RZ ;  /* 0x000000ffff037224 */ /* 0x000fe200078e00ff */
[----:B------:R-:W-:-:S02]  /*0e40*/  R2UR UR38, R0 ;  /* 0x00000000002672ca */ /* 0x000fc400000e0000 */
        /* <DEDUP_REMOVED lines=67> */
[----:B------:R-:W1:Y:S01]  /*1280*/  S2UR UR6, SR_CgaCtaId ;  /* 0x00000000000679c3 */ /* 0x000e620000008800 */
[----:B------:R-:W-:Y:S02]  /*1290*/  UMOV UR5, 0x400 ;  /* 0x0000040000057882 */ /* 0x000fe40000000000 */
[----:B------:R-:W-:-:S04]  /*12a0*/  LEA.HI R23, R3, R22, RZ, 0x7 ;  /* 0x0000001603177211 */ /* 0x000fc800078f38ff */
[----:B------:R-:W-:-:S06]  /*12b0*/  SHF.R.S32.HI R0, RZ, 0x7, R23 ;  /* 0x00000007ff007819 */ /* 0x000fcc0000011417 */
[----:B------:R-:W2:Y:S01]  /*12c0*/  SHFL.IDX PT, R0, R0, RZ, 0x1f ;  /* 0x00001fff00007589 */ /* 0x000ea200000e0000 */
[----:B-1----:R-:W-:-:S04]  /*12d0*/  ULEA UR7, UR6, UR5, 0x18 ;  /* 0x0000000506077291 */ /* 0x002fc8000f8ec03f */
[----:B------:R-:W-:Y:S02]  /*12e0*/  UIADD3 UR6, UR7, 0x18400, URZ ;  /* 0x0001840007067890 */ /* 0x000fe4000fffe03f */
[----:B------:R-:W-:Y:S02]  /*12f0*/  MOV R16, UR7 ;  /* 0x0000000700107c02 */ /* 0x000fe40008000f00 */
[----:B------:R-:W-:Y:S01]  /*1300*/  ULOP3.LUT UP0, URZ, UR6, 0x1bf, URZ, 0xc0, !UPT ;  /* 0x000001bf063f7892 */ /* 0x000fe2000f80c03f */
[----:B--2---:R-:W-:-:S05]  /*1310*/  R2UR UR4, R0 ;  /* 0x00000000000472ca */ /* 0x004fca00000e0000 */
[----:B------:R-:W-:-:S08]  /*1320*/  PLOP3.LUT P0, PT, PT, PT, UP0, 0x80, 0x0 ;  /* 0x000000000000781c */ /* 0x000fd00003f0f008 */
[----:B------:R-:W-:-:S04]  /*1330*/  ULEA.HI UR5, UR4, UR4, URZ, 0x1 ;  /* 0x0000000404057291 */ /* 0x000fc8000f8f083f */
[----:B------:R-:W-:-:S04]  /*1340*/  ULOP3.LUT UR5, UR5, 0xffffe, URZ, 0xc0, !UPT ;  /* 0x000ffffe05057892 */ /* 0x000fc8000f8ec03f */
[----:B------:R-:W-:Y:S01]  /*1350*/  UIADD3 UR40, UR4, -UR5, URZ ;  /* 0x8000000504287290 */ /* 0x000fe2000fffe03f */
[----:B------:R-:W-:Y:S11]  /*1360*/  @!P0 BRA `(.L_x_9218) ;  /* 0x0000000000408947 */ /* 0x000ff60003800000 */
[----:B------:R-:W-:Y:S01]  /*1370*/  MOV R0, 0x0 ;  /* 0x0000000000007802 */ /* 0x000fe20000000f00 */
[----:B------:R-:W-:Y:S01]  /*1380*/  ULDC.64 UR4, c[0x4][0xf0] ;  /* 0x01003c0000047ab9 */ /* 0x000fe20000000a00 */
[----:B------:R-:W-:Y:S01]  /*1390*/  ULDC.64 UR6, c[0x4][0x38] ;  /* 0x01000e0000067ab9 */ /* 0x000fe20000000a00 */
[----:B------:R-:W-:Y:S01]  /*13a0*/  IMAD.U32 R4, RZ, RZ, UR4 ;  /* 0x00000004ff047e24 */ /* 0x000fe2000f8e00ff */
[----:B0-----:R0:W1:Y:S01]  /*13b0*/  LDC.64 R2, c[0x4][R0] ;  /* 0x0100000000027b82 */ /* 0x0010620000000a00 */
        /* <DEDUP_REMOVED lines=11> */
.L_x_9218:
[----:B------:R-:W-:Y:S02]  /*1470*/  R2UR UR4, R16 ;  /* 0x00000000100472ca */ /* 0x000fe400000e0000 */
[----:B------:R-:W-:Y:S02]  /*1480*/  SHF.L.U32 R0, RZ, 0x1f, RZ ;  /* 0x0000001fff007819 */ /* 0x000fe400000006ff */
[----:B------:R-:W-:-:S09]  /*1490*/  IADD3 R210, R17, 0x8, RZ ;  /* 0x0000000811d27810 */ /* 0x000fd20007ffe0ff */
[----:B------:R-:W1:Y:S02]  /*14a0*/  SYNCS.PHASECHK.TRANS64.TRYWAIT P0, [UR4+0x32400], R0 ;  /* 0x03240000ff0075a7 */ /* 0x000e640008000144 */
[----:B-1----:R-:W-:Y:S05]  /*14b0*/  @!P0 BRA `(.L_x_9219) ;  /* 0x000000c800848947 */ /* 0x002fea0003800000 */
.L_x_9296:
[----:B------:R-:W-:Y:S05]  /*14c0*/  WARPSYNC.ALL ;  /* 0x0000000000007948 */ /* 0x000fea0003800000 */
[----:B0-----:R-:W2:Y:S01]  /*14d0*/  LDL R2, [R1] ;  /* 0x0000000001027983 */ /* 0x001ea20000100800 */
[----:B------:R0:W-:Y:S01]  /*14e0*/  BAR.SYNC.DEFER_BLOCKING R210, 0x100 ;  /* 0x000400d20000751d */ /* 0x0001e20000010000 */
[----:B--2---:R-:W-:-:S13]  /*14f0*/  R2UR UR4, R2 ;  /* 0x00000000020472ca */ /* 0x004fda00000e0000 */
[----:B------:R-:W-:-:S04]  /*1500*/  ULOP3.LUT UR4, UR4, 0x1, URZ, 0xfc, !UPT ;  /* 0x0000000104047892 */ /* 0x000fc8000f8efc3f */
[----:B------:R-:W-:-:S06]  /*1510*/  UISETP.NE.AND UP0, UPT, UR4, 0x3, UPT ;  /* 0x000000030400788c */ /* 0x000fcc000bf05270 */
[----:B------:R-:W-:-:S13]  /*1520*/  PLOP3.LUT P0, PT, PT, PT, UP0, 0x80, 0x0 ;  /* 0x000000000000781c */ /* 0x000fda0003f0f008 */
[----:B0-----:R-:W-:Y:S05]  /*1530*/  @!P0 BRA `(.L_x_9220) ;  /* 0x0000000000048947 */ /* 0x001fea0003800000 */
[----:B------:R-:W-:Y:S01]  /*1540*/  BPT.TRAP 0x1 ;  /* 0x000000040000795c */ /* 0x000fe20000300000 */
.L_x_9220:
[----:B------:R-:W-:-:S13]  /*1550*/  R2UR UR4, R16 ;  /* 0x00000000100472ca */ /* 0x000fda00000e0000 */
[----:B------:R0:W2:Y:S01]  /*1560*/  SYNCS.PHASECHK.TRANS64.TRYWAIT P1, [UR4+0x32430], R0 ;  /* 0x03243000ff0075a7 */ /* 0x0000a20008020144 */
[----:B------:R-:W-:Y:S05]  /*1570*/  @!P0 BRA `(.L_x_9221) ;  /* 0x0000000000048947 */ /* 0x000fea0003800000 */
[----:B------:R-:W-:Y:S01]  /*1580*/  BPT.TRAP 0x1 ;  /* 0x000000040000795c */ /* 0x000fe20000300000 */
.L_x_9221:
[----:B--2---:R-:W-:Y:S05]  /*1590*/  @P1 BRA `(.L_x_9222) ;  /* 0x00000000000c1947 */ /* 0x004fea0003800000 */
[----:B------:R-:W-:-:S13]  /*15a0*/  R2UR UR4, R16 ;  /* 0x00000000100472ca */ /* 0x000fda00000e0000 */
[----:B------:R-:W2:Y:S02]  /*15b0*/  SYNCS.PHASECHK.TRANS64.TRYWAIT P1, [UR4+0x32430], R0 ;  /* 0x03243000ff0075a7 */ /* 0x000ea40008020144 */
[----:B--2---:R-:W-:Y:S05]  /*15c0*/  @!P1 BRA `(.L_x_9223) ;  /* 0x000000c8005c9947 */ /* 0x004fea0003800000 */
.L_x_9222:
[----:B------:R-:W-:Y:S01]  /*15d0*/  R2UR UR9, R16 ;  /* 0x00000000100972ca */ /* 0x000fe200000e0000 */
[----:B------:R-:W-:Y:S01]  /*15e0*/  WARPGROUP.ARRIVE ;  /* 0x00000000000079c5 */ /* 0x000fe20000000000 */
[----:B------:R-:W-:Y:S01]  /*15f0*/  UMOV UR7, 0x40000040 ;  /* 0x4000004000077882 */ /* 0x000fe20000000000 */
[----:B------:R-:W-:Y:S01]  /*1600*/  UMOV UR13, 0x40000040 ;  /* 0x40000040000d7882 */ /* 0x000fe20000000000 */
[----:B------:R-:W-:Y:S01]  /*1610*/  IMAD.U32 R15, RZ, RZ, UR7 ;  /* 0x00000007ff0f7e24 */ /* 0x000fe2000f8e00ff */
[----:B------:R-:W-:-:S08]  /*1620*/  MOV R13, UR13 ;  /* 0x0000000d000d7c02 */ /* 0x000fd00008000f00 */
        /* <DEDUP_REMOVED lines=8> */
[----:B------:R-:W-:Y:S01]  /*16b0*/  ULOP3.LUT UR8, UR4, 0x10000, URZ, 0xfc, !UPT ;  /* 0x0001000004087892 */ /* 0x000fe2000f8efc3f */
[----:B------:R-:W-:-:S03]  /*16c0*/  UMOV UR5, UR7 ;  /* 0x0000000700057c82 */ /* 0x000fc60008000000 */
[----:B------:R-:W-:-:S03]  /*16d0*/  IMAD.U32 R17, RZ, RZ, UR10 ;  /* 0x0000000aff117e24 */ /* 0x000fc6000f8e00ff */
[----:B------:R-:W-:Y:S02]  /*16e0*/  UMOV UR6, UR8 ;  /* 0x0000000800067c82 */ /* 0x000fe40008000000 */
[----:B------:R-:W-:Y:S01]  /*16f0*/  IMAD.U32 R14, RZ, RZ, UR6 ;  /* 0x00000006ff0e7e24 */ /* 0x000fe2000f8e00ff */
[----:B------:R-:W-:Y:S01]  /*1700*/  UMOV UR4, UR6 ;  /* 0x0000000600047c82 */ /* 0x000fe20008000000 */
[----:B------:R-:W-:Y:S02]  /*1710*/  UMOV UR6, UR10 ;  /* 0x0000000a00067c82 */ /* 0x000fe40008000000 */
[----:B------:R-:W-:Y:S01]  /*1720*/  HGMMA.64x96x16.F32.BF16 R24, gdesc[UR4], RZ, !UPT, gsb0 ;  /* 0x01600000041879f0 */ /* 0x000fe2000c0018ff */
[----:B------:R-:W-:Y:S02]  /*1730*/  UIADD3 UR4, UR8, 0x2, URZ ;  /* 0x0000000208047890 */ /* 0x000fe4000fffe03f */
[----:B------:R-:W-:Y:S01]  /*1740*/  UIADD3 UR6, UR10, 0x2, URZ ;  /* 0x000000020a067890 */ /* 0x000fe2000fffe03f */
[----:B------:R-:W-:Y:S01]  /*1750*/  UMOV UR5, UR13 ;  /* 0x0000000d00057c82 */ /* 0x000fe20008000000 */
[----:B------:R-:W-:Y:S01]  /*1760*/  UMOV UR7, 0x40000040 ;  /* 0x4000004000077882 */ /* 0x000fe20000000000 */
[----:B------:R-:W-:-:S02]  /*1770*/  UMOV UR13, 0x40000040 ;  /* 0x40000040000d7882 */ /* 0x000fc40000000000 */
[----:B------:R-:W-:Y:S01]  /*1780*/  UMOV UR12, UR4 ;  /* 0x00000004000c7c82 */ /* 0x000fe20008000000 */
[----:B------:R-:W-:Y:S01]  /*1790*/  IMAD.U32 R11, RZ, RZ, UR13 ;  /* 0x0000000dff0b7e24 */ /* 0x000fe2000f8e00ff */
[----:B------:R-:W-:Y:S01]  /*17a0*/  UMOV UR4, UR12 ;  /* 0x0000000c00047c82 */ /* 0x000fe20008000000 */
[----:B------:R-:W-:Y:S01]  /*17b0*/  IMAD.U32 R12, RZ, RZ, UR12 ;  /* 0x0000000cff0c7e24 */ /* 0x000fe2000f8e00ff */
[----:B------:R-:W-:Y:S02]  /*17c0*/  WARPGROUP.DEPBAR.LE gsb0, 0x0 ;  /* 0x00008000000079c5 */ /* 0x000fe40000010000 */
[----:B------:R-:W-:-:S06]  /*17d0*/  WARPGROUP.ARRIVE ;  /* 0x00000000000079c5 */ /* 0x000fcc0000000000 */
[----:B------:R-:W-:Y:S01]  /*17e0*/  HGMMA.64x96x16.F32.BF16 R24, gdesc[UR4], R24, gsb0 ;  /* 0x01600000041879f0 */ /* 0x000fe20008001818 */
[----:B------:R-:W-:Y:S02]  /*17f0*/  UIADD3 UR4, UR8, 0x4, URZ ;  /* 0x0000000408047890 */ /* 0x000fe4000fffe03f */
[----:B------:R-:W-:Y:S01]  /*1800*/  UIADD3 UR6, UR10, 0x4, URZ ;  /* 0x000000040a067890 */ /* 0x000fe2000fffe03f */
[----:B------:R-:W-:Y:S01]  /*1810*/  UMOV UR5, UR13 ;  /* 0x0000000d00057c82 */ /* 0x000fe20008000000 */
[----:B------:R-:W-:-:S03]  /*1820*/  UMOV UR7, 0x40000040 ;  /* 0x4000004000077882 */ /* 0x000fc60000000000 */
[----:B------:R-:W-:Y:S02]  /*1830*/  UMOV UR12, UR4 ;  /* 0x00000004000c7c82 */ /* 0x000fe40008000000 */
[----:B------:R-:W-:Y:S01]  /*1840*/  UMOV UR4, UR12 ;  /* 0x0000000c00047c82 */ /* 0x000fe20008000000 */
[----:B------:R-:W-:Y:S01]  /*1850*/  IMAD.U32 R10, RZ, RZ, UR12 ;  /* 0x0000000cff0a7e24 */ /* 0x000fe2000f8e00ff */
[----:B------:R-:W-:Y:S02]  /*1860*/  WARPGROUP.DEPBAR.LE gsb0, 0x0 ;  /* 0x00008000000079c5 */ /* 0x000fe40000010000 */
[----:B------:R-:W-:-:S06]  /*1870*/  WARPGROUP.ARRIVE ;  /* 0x00000000000079c5 */ /* 0x000fcc0000000000 */
[----:B------:R-:W-:Y:S01]  /*1880*/  HGMMA.64x96x16.F32.BF16 R24, gdesc[UR4], R24, gsb0 ;  /* 0x01600000041879f0 */ /* 0x000fe20008001818 */
[----:B------:R-:W-:Y:S02]  /*1890*/  UIADD3 UR4, UR8, 0x6, URZ ;  /* 0x0000000608047890 */ /* 0x000fe4000fffe03f */
[----:B------:R-:W-:Y:S01]  /*18a0*/  UIADD3 UR6, UR10, 0x6, URZ ;  /* 0x000000060a067890 */ /* 0x000fe2000fffe03f */
[----:B------:R-:W-:Y:S01]  /*18b0*/  UMOV UR5, 0x40000040 ;  /* 0x4000004000057882 */ /* 0x000fe20000000000 */
[----:B------:R-:W-:Y:S02]  /*18c0*/  UMOV UR7, 0x40000040 ;  /* 0x4000004000077882 */ /* 0x000fe40000000000 */
[----:B------:R-:W-:Y:S02]  /*18d0*/  IMAD.U32 R8, RZ, RZ, UR4 ;  /* 0x00000004ff087e24 */ /* 0x000fe4000f8e00ff */
[----:B------:R-:W-:Y:S01]  /*18e0*/  IMAD.U32 R9, RZ, RZ, UR5 ;  /* 0x00000005ff097e24 */ /* 0x000fe2000f8e00ff */
[----:B------:R-:W-:-:S02]  /*18f0*/  WARPGROUP.DEPBAR.LE gsb0, 0x0 ;  /* 0x00008000000079c5 */ /* 0x000fc40000010000 */
[----:B------:R-:W-:-:S06]  /*1900*/  WARPGROUP.ARRIVE ;  /* 0x00000000000079c5 */ /* 0x000fcc0000000000 */
[----:B------:R-:W-:Y:S03]  /*1910*/  HGMMA.64x96x16.F32.BF16 R24, gdesc[UR4], R24, gsb0 ;  /* 0x01600000041879f0 */ /* 0x000fe60008001818 */
[----:B------:R-:W-:Y:S02]  /*1920*/  WARPGROUP.DEPBAR.LE gsb0, 0x0 ;  /* 0x00008000000079c5 */ /* 0x000fe40000010000 */
[----:B------:R-:W2:Y:S02]  /*1930*/  SYNCS.PHASECHK.TRANS64.TRYWAIT P1, [UR9+0x32410], R0 ;  /* 0x03241000ff0075a7 */ /* 0x000ea40008020149 */
[----:B--2---:R-:W-:Y:S05]  /*1940*/  @!P1 BRA `(.L_x_9224) ;  /* 0x000000c400989947 */ /* 0x004fea0003800000 */
.L_x_9297:
[----:B------:R-:W-:Y:S05]  /*1950*/  @!P0 BRA `(.L_x_9225) ;  /* 0x0000000000048947 */ /* 0x000fea0003800000 */
[----:B------:R-:W-:Y:S01]  /*1960*/  BPT.TRAP 0x1 ;  /* 0x000000040000795c */ /* 0x000fe20000300000 */
.L_x_9225:
[----:B------:R-:W-:-:S13]  /*1970*/  R2UR UR4, R16 ;  /* 0x00000000100472ca */ /* 0x000fda00000e0000 */
[----:B------:R2:W3:Y:S01]  /*1980*/  SYNCS.PHASECHK.TRANS64.TRYWAIT P1, [UR4+0x32450], R0 ;  /* 0x03245000ff0075a7 */ /* 0x0004e20008020144 */
[----:B------:R-:W-:Y:S05]  /*1990*/  @!P0 BRA `(.L_x_9226) ;  /* 0x0000000000048947 */ /* 0x000fea0003800000 */
[----:B------:R-:W-:Y:S01]  /*19a0*/  BPT.TRAP 0x1 ;  /* 0x000000040000795c */ /* 0x000fe20000300000 */
.L_x_9226:
[----:B---3--:R-:W-:Y:S05]  /*19b0*/  @P1 BRA `(.L_x_9227) ;  /* 0x00000000000c1947 */ /* 0x008fea0003800000 */
[----:B------:R-:W-:-:S13]  /*19c0*/  R2UR UR4, R16 ;  /* 0x00000000100472ca */ /* 0x000fda00000e0000 */
[----:B------:R-:W3:Y:S02]  /*19d0*/  SYNCS.PHASECHK.TRANS64.TRYWAIT P1, [UR4+0x32450], R0 ;  /* 0x03245000ff0075a7 */ /* 0x000ee40008020144 */
[----:B---3--:R-:W-:Y:S05]  /*19e0*/  @!P1 BRA `(.L_x_9228) ;  /* 0x000000c4008c9947 */ /* 0x008fea0003800000 */
.L_x_9227:
[----:B------:R-:W-:Y:S01]  /*19f0*/  R2UR UR4, R16 ;  /* 0x00000000100472ca */ /* 0x000fe200000e0000 */
        /* <DEDUP_REMOVED lines=9> */
[----:B------:R-:W-:Y:S01]  /*1a90*/  IMAD.U32 R5, RZ, RZ, UR13 ;  /* 0x0000000dff057e24 */ /* 0x000fe2000f8e00ff */
[----:B------:R-:W-:Y:S01]  /*1aa0*/  UMOV UR15, 0x40000040 ;  /* 0x40000040000f7882 */ /* 0x000fe20000000000 */
[----:B------:R-:W-:Y:S01]  /*1ab0*/  UMOV UR17, 0x40000040 ;  /* 0x4000004000117882 */ /* 0x000fe20000000000 */
[----:B------:R-:W-:Y:S01]  /*1ac0*/  UIADD3 UR4, UR4, 0x400, URZ ;  /* 0x0000040004047890 */ /* 0x000fe2000fffe03f */
[----:B------:R-:W3:Y:S01]  /*1ad0*/  S2R R20, SR_TID.X ;  /* 0x0000000000147919 */ /* 0x000ee20000002100 */
[----:B------:R-:W-:-:S02]  /*1ae0*/  ULOP3.LUT UR6, UR6, 0x10000, URZ, 0xfc, !UPT ;  /* 0x0001000006067892 */ /* 0x000fc4000f8efc3f */
[----:B------:R-:W-:Y:S02]  /*1af0*/  USHF.R.U32.HI UR4, URZ, 0x4, UR4 ;  /* 0x000000043f047899 */ /* 0x000fe40008011604 */
[----:B------:R-:W-:Y:S02]  /*1b00*/  UIADD3 UR16, UR6, 0x404, URZ ;  /* 0x0000040406107890 */ /* 0x000fe4000fffe03f */
[----:B------:R-:W-:Y:S01]  /*1b10*/  ULOP3.LUT UR7, UR4, 0x3fff, URZ, 0xc0, !UPT ;  /* 0x00003fff04077892 */ /* 0x000fe2000f8ec03f */
[----:B------:R-:W-:Y:S01]  /*1b20*/  UMOV UR8, UR6 ;  /* 0x0000000600087c82 */ /* 0x000fe20008000000 */
[----:B------:R-:W-:Y:S01]  /*1b30*/  UIADD3 UR4, UR6, 0x2, URZ ;  /* 0x0000000206047890 */ /* 0x000fe2000fffe03f */
[----:B------:R-:W-:Y:S01]  /*1b40*/  MOV R6, UR8 ;  /* 0x0000000800067c02 */ /* 0x000fe20008000f00 */
[----:B------:R-:W-:Y:S01]  /*1b50*/  ULOP3.LUT UR57, UR7, 0x10000, URZ, 0xfc, !UPT ;  /* 0x0001000007397892 */ /* 0x000fe2000f8efc3f */
[----:B------:R-:W-:Y:S01]  /*1b60*/  UMOV UR19, 0x40000040 ;  /* 0x4000004000137882 */ /* 0x000fe20000000000 */
[----:B------:R-:W-:-:S03]  /*1b70*/  UIADD3 UR20, UR6, 0x406, URZ ;  /* 0x0000040606147890 */ /* 0x000fc6000fffe03f */
[----:B------:R-:W-:Y:S01]  /*1b80*/  UMOV UR12, UR4 ;  /* 0x00000004000c7c82 */ /* 0x000fe20008000000 */
[----:B------:R-:W-:Y:S01]  /*1b90*/  UIADD3 UR4, UR6, 0x4, URZ ;  /* 0x0000000406047890 */ /* 0x000fe2000fffe03f */
[----:B------:R-:W-:Y:S01]  /*1ba0*/  IMAD.U32 R4, RZ, RZ, UR12 ;  /* 0x0000000cff047e24 */ /* 0x000fe2000f8e00ff */
[----:B------:R-:W-:Y:S01]  /*1bb0*/  UMOV UR10, UR57 ;  /* 0x00000039000a7c82 */ /* 0x000fe20008000000 */
[----:B------:R-:W-:Y:S01]  /*1bc0*/  UIADD3 UR14, UR57, 0x302, URZ ;  /* 0x00000302390e7890 */ /* 0x000fe2000fffe03f */
[----:B------:R-:W-:Y:S01]  /*1bd0*/  HGMMA.64x96x16.F32.BF16 R24, gdesc[UR8], R24, gsb0 ;  /* 0x01600000081879f0 */ /* 0x000fe20008001818 */
[----:B------:R-:W-:Y:S02]  /*1be0*/  UIADD3 UR10, UR57, 0x2, URZ ;  /* 0x00000002390a7890 */ /* 0x000fe4000fffe03f */
[----:B------:R-:W-:Y:S01]  /*1bf0*/  IMAD.U32 R18, RZ, RZ, UR57 ;  /* 0x00000039ff127e24 */ /* 0x000fe2000f8e00ff */
[----:B------:R-:W-:Y:S01]  /*1c00*/  UMOV UR8, UR12 ;  /* 0x0000000c00087c82 */ /* 0x000fe20008000000 */
[----:B------:R-:W-:Y:S01]  /*1c10*/  UMOV UR9, UR13 ;  /* 0x0000000d00097c82 */ /* 0x000fe20008000000 */
[----:B------:R-:W-:Y:S01]  /*1c20*/  UMOV UR11, 0x40000040 ;  /* 0x40000040000b7882 */ /* 0x000fe20000000000 */
[----:B------:R-:W-:Y:S01]  /*1c30*/  UMOV UR12, UR4 ;  /* 0x00000004000c7c82 */ /* 0x000fe20008000000 */
[----:B------:R-:W-:Y:S01]  /*1c40*/  UMOV UR13, 0x40000040 ;  /* 0x40000040000d7882 */ /* 0x000fe20000000000 */
[----:B------:R-:W-:Y:S01]  /*1c50*/  UIADD3 UR4, UR6, 0x6, URZ ;  /* 0x0000000606047890 */ /* 0x000fe2000fffe03f */
[----:B------:R-:W-:Y:S01]  /*1c60*/  MOV R2, UR12 ;  /* 0x0000000c00027c02 */ /* 0x000fe20008000f00 */
[----:B-1----:R-:W-:Y:S01]  /*1c70*/  IMAD.U32 R3, RZ, RZ, UR13 ;  /* 0x0000000dff037e24 */ /* 0x002fe2000f8e00ff */
[----:B------:R-:W-:Y:S01]  /*1c80*/  UIADD3 UR18, UR57, 0x304, URZ ;  /* 0x0000030439127890 */ /* 0x000fe2000fffe03f */
[----:B---3--:R-:W-:Y:S01]  /*1c90*/  SHF.R.U32.HI R20, RZ, 0x7, R20 ;  /* 0x00000007ff147819 */ /* 0x008fe20000011614 */
[----:B------:R-:W-:Y:S01]  /*1ca0*/  UIADD3 UR22, UR57, 0x306, URZ ;  /* 0x0000030639167890 */ /* 0x000fe2000fffe03f */
[----:B------:R-:W-:Y:S01]  /*1cb0*/  UMOV UR21, 0x40000040 ;  /* 0x4000004000157882 */ /* 0x000fe20000000000 */
[----:B------:R-:W-:Y:S01]  /*1cc0*/  UMOV UR23, 0x40000040 ;  /* 0x4000004000177882 */ /* 0x000fe20000000000 */
[----:B------:R-:W-:Y:S01]  /*1cd0*/  UIADD3 UR24, UR6, 0x800, URZ ;  /* 0x0000080006187890 */ /* 0x000fe2000fffe03f */
[----:B0-2---:R-:W-:Y:S01]  /*1ce0*/  IADD3 R0, -R20, 0xb, RZ ;  /* 0x0000000b14007810 */ /* 0x005fe20007ffe1ff */
        /* <DEDUP_REMOVED lines=49> */
[----:B------:R-:W-:Y:S02]  /*2000*/  UIADD3 UR8, UR6, 0x400, URZ ;  /* 0x0000040006087890 */ /* 0x000fe4000fffe03f */
[----:B------:R-:W-:Y:S01]  /*2010*/  UIADD3 UR10, UR57, 0x300, URZ ;  /* 0x00000300390a7890 */ /* 0x000fe2000fffe03f */
[----:B------:R-:W-:Y:S01]  /*2020*/  UMOV UR9, 0x40000040 ;  /* 0x4000004000097882 */ /* 0x000fe20000000000 */
        /* <DEDUP_REMOVED lines=42> */
.L_x_9229:
        /* <DEDUP_REMOVED lines=9> */
[----:B------:R-:W1:Y:S01]  /*2360*/  MUFU.TANH R24, R24 ;  /* 0x0000001800187308 */ /* 0x000e620000002400 */
[----:B------:R-:W-:Y:S01]  /*2370*/  SHF.R.S32.HI R20, RZ, 0x1f, R23 ;  /* 0x0000001fff147819 */ /* 0x000fe20000011417 */
[----:B------:R-:W-:Y:S01]  /*2380*/  FMUL.FTZ R32, R32, UR6 ;  /* 0x0000000620207c20 */ /* 0x000fe20008410000 */
[----:B------:R-:W-:Y:S01]  /*2390*/  FMUL.FTZ R33, R33, UR6 ;  /* 0x0000000621217c20 */ /* 0x000fe20008410000 */
[----:B------:R-:W-:Y:S01]  /*23a0*/  IMAD.U32 R21, RZ, RZ, UR39 ;  /* 0x00000027ff157e24 */ /* 0x000fe2000f8e00ff */
[----:B------:R-:W-:Y:S01]  /*23b0*/  LEA.HI R20, R20, R23, RZ, 0x2 ;  /* 0x0000001714147211 */ /* 0x000fe200078f10ff */
[----:B------:R-:W-:Y:S01]  /*23c0*/  FMUL.FTZ R26, R26, UR6 ;  /* 0x000000061a1a7c20 */ /* 0x000fe20008410000 */
[----:B------:R-:W-:Y:S01]  /*23d0*/  FMUL.FTZ R27, R27, UR6 ;  /* 0x000000061b1b7c20 */ /* 0x000fe20008410000 */
[----:B------:R-:W2:Y:S01]  /*23e0*/  MUFU.TANH R25, R25 ;  /* 0x0000001900197308 */ /* 0x000ea20000002400 */
[----:B------:R-:W-:Y:S01]  /*23f0*/  LOP3.LUT R20, R20, 0x7ffffffc, RZ, 0xc0, !PT ;  /* 0x7ffffffc14147812 */ /* 0x000fe200078ec0ff */
[----:B------:R-:W-:Y:S01]  /*2400*/  FMUL.FTZ R30, R30, UR6 ;  /* 0x000000061e1e7c20 */ /* 0x000fe20008410000 */
[----:B------:R-:W-:Y:S01]  /*2410*/  FMUL.FTZ R31, R31, UR6 ;  /* 0x000000061f1f7c20 */ /* 0x000fe20008410000 */
[----:B------:R-:W-:Y:S01]  /*2420*/  FMUL.FTZ R34, R34, UR6 ;  /* 0x0000000622227c20 */ /* 0x000fe20008410000 */
[----:B------:R-:W-:Y:S01]  /*2430*/  FMUL.FTZ R36, R36, UR6 ;  /* 0x0000000624247c20 */ /* 0x000fe20008410000 */
[----:B------:R-:W-:-:S02]  /*2440*/  IMAD.IADD R20, R23, 0x1, -R20 ;  /* 0x0000000117147824 */ /* 0x000fc400078e0a14 */
        /* <DEDUP_REMOVED lines=16> */
[----:B--2---:R-:W-:Y:S01]  /*2550*/  FSEL R25, R25, -INF , P1 ;  /* 0xff80000019197808 */ /* 0x004fe20000800000 */
[----:B------:R-:W1:Y:S01]  /*2560*/  MUFU.TANH R32, R32 ;  /* 0x0000002000207308 */ /* 0x000e620000002400 */
[----:B------:R-:W-:Y:S01]  /*2570*/  ISETP.GT.AND P5, PT, R20, 0x9, PT ;  /* 0x000000091400780c */ /* 0x000fe20003fa4270 */
[----:B------:R-:W-:Y:S01]  /*2580*/  FMUL.FTZ R45, R45, UR6 ;  /* 0x000000062d2d7c20 */ /* 0x000fe20008410000 */
[----:B---3--:R-:W-:Y:S01]  /*2590*/  FSEL R75, R28, -INF , P6 ;  /* 0xff8000001c4b7808 */ /* 0x008fe20003000000 */
[----:B------:R-:W-:Y:S01]  /*25a0*/  FMUL.FTZ R46, R46, UR6 ;  /* 0x000000062e2e7c20 */ /* 0x000fe20008410000 */
[----:B------:R-:W-:Y:S01]  /*25b0*/  FMNMX.FTZ R22, R21, R25, !PT ;  /* 0x0000001915167209 */ /* 0x000fe20007810000 */
[----:B------:R-:W-:Y:S01]  /*25c0*/  FMUL.FTZ R48, R48, UR6 ;  /* 0x0000000630307c20 */ /* 0x000fe20008410000 */
[C---:B------:R-:W-:Y:S01]  /*25d0*/  ISETP.GT.AND P4, PT, R20.reuse, 0x10, PT ;  /* 0x000000101400780c */ /* 0x040fe20003f84270 */
[----:B------:R-:W2:Y:S01]  /*25e0*/  MUFU.TANH R33, R33 ;  /* 0x0000002100217308 */ /* 0x000ea20000002400 */
[----:B----4-:R-:W-:Y:S01]  /*25f0*/  FSEL R29, R29, -INF , P5 ;  /* 0xff8000001d1d7808 */ /* 0x010fe20002800000 */
[----:B------:R-:W-:Y:S01]  /*2600*/  FMUL.FTZ R47, R47, UR6 ;  /* 0x000000062f2f7c20 */ /* 0x000fe20008410000 */
[----:B------:R-:W-:Y:S01]  /*2610*/  FMNMX.FTZ R22, R75, R22, !PT ;  /* 0x000000164b167209 */ /* 0x000fe20007810000 */
[----:B------:R-:W-:Y:S01]  /*2620*/  FMUL.FTZ R49, R49, UR6 ;  /* 0x0000000631317c20 */ /* 0x000fe20008410000 */
[----:B------:R-:W-:Y:S01]  /*2630*/  ISETP.GT.AND P3, PT, R20, 0x11, PT ;  /* 0x000000111400780c */ /* 0x000fe20003f64270 */
[----:B------:R-:W-:Y:S01]  /*2640*/  FMUL.FTZ R50, R50, UR6 ;  /* 0x0000000632327c20 */ /* 0x000fe20008410000 */
[----:B------:R-:W-:Y:S01]  /*2650*/  FMNMX.FTZ R22, R29, R22, !PT ;  /* 0x000000161d167209 */ /* 0x000fe20007810000 */
[----:B------:R-:W3:Y:S01]  /*2660*/  MUFU.TANH R26, R26 ;  /* 0x0000001a001a7308 */ /* 0x000ee20000002400 */
        /* <DEDUP_REMOVED lines=16> */
[----:B---3--:R-:W-:Y:S01]  /*2770*/  FSEL R23, R26, -INF , P2 ;  /* 0xff8000001a177808 */ /* 0x008fe20001000000 */
[----:B------:R-:W-:Y:S01]  /*2780*/  FMUL.FTZ R61, R61, UR6 ;  /* 0x000000063d3d7c20 */ /* 0x000fe20008410000 */
[----:B------:R-:W-:Y:S01]  /*2790*/  ISETP.GT.AND P2, PT, R20, 0x18, PT ;  /* 0x000000181400780c */ /* 0x000fe20003f44270 */
[----:B------:R-:W-:Y:S01]  /*27a0*/  FMUL.FTZ R62, R62, UR6 ;  /* 0x000000063e3e7c20 */ /* 0x000fe20008410000 */
[----:B------:R-:W-:Y:S01]  /*27b0*/  FMUL.FTZ R64, R64, UR6 ;  /* 0x0000000640407c20 */ /* 0x000fe20008410000 */
[----:B------:R-:W-:Y:S01]  /*27c0*/  FMUL.FTZ R63, R63, UR6 ;  /* 0x000000063f3f7c20 */ /* 0x000fe20008410000 */
[----:B------:R-:W-:Y:S01]  /*27d0*/  FMUL.FTZ R65, R65, UR6 ;  /* 0x0000000641417c20 */ /* 0x000fe20008410000 */
[----:B------:R-:W3:Y:S01]  /*27e0*/  MUFU.TANH R31, R31 ;  /* 0x0000001f001f7308 */ /* 0x000ee20000002400 */
[----:B-1----:R-:W-:Y:S01]  /*27f0*/  FSEL R27, R27, -INF , P1 ;  /* 0xff8000001b1b7808 */ /* 0x002fe20000800000 */
[----:B------:R-:W-:Y:S01]  /*2800*/  FMUL.FTZ R66, R66, UR6 ;  /* 0x0000000642427c20 */ /* 0x000fe20008410000 */
[----:B------:R-:W-:Y:S01]  /*2810*/  ISETP.GT.AND P1, PT, R20, 0x19, PT ;  /* 0x000000191400780c */ /* 0x000fe20003f24270 */
        /* <DEDUP_REMOVED lines=8> */
[----:B------:R-:W-:Y:S01]  /*28a0*/  FMUL.FTZ R71, R71, UR6 ;  /* 0x0000000647477c20 */ /* 0x000fe20008410000 */
[----:B------:R-:W-:Y:S01]  /*28b0*/  FMNMX.FTZ R22, R73, R22, !PT ;  /* 0x0000001649167209 */ /* 0x000fe20007810000 */
[----:B------:R-:W2:Y:S01]  /*28c0*/  S2UR UR11, SR_CgaCtaId ;  /* 0x00000000000b79c3 */ /* 0x000ea20000008800 */
[----:B------:R-:W-:Y:S01]  /*28d0*/  R2UR UR10, R16 ;  /* 0x00000000100a72ca */ /* 0x000fe200000e0000 */
[----:B------:R-:W4:Y:S01]  /*28e0*/  MUFU.TANH R36, R36 ;  /* 0x0000002400247308 */ /* 0x000f220000002400 */
[----:B---3--:R-:W-:Y:S01]  /*28f0*/  FSEL R31, R31, -INF , P5 ;  /* 0xff8000001f1f7808 */ /* 0x008fe20002800000 */
[----:B------:R-:W-:Y:S01]  /*2900*/  ULDC UR6, c[0x0][0xa80] ;  /* 0x0002a00000067ab9 */ /* 0x000fe20000000800 */
[----:B------:R-:W-:Y:S01]  /*2910*/  ISETP.GT.AND P5, PT, R20, 0x21, PT ;  /* 0x000000211400780c */ /* 0x000fe20003fa4270 */
[----:B------:R-:W-:Y:S01]  /*2920*/  ULOP3.LUT UR7, UR7, 0x3000000, URZ, 0xfc, !UPT ;  /* 0x0300000007077892 */ /* 0x000fe2000f8efc3f */
[----:B------:R-:W-:Y:S01]  /*2930*/  FMNMX.FTZ R22, R31, R22, !PT ;  /* 0x000000161f167209 */ /* 0x000fe20007810000 */
[----:B------:R-:W-:-:S02]  /*2940*/  UMOV UR15, 0x40000040 ;  /* 0x40000040000f7882 */ /* 0x000fc40000000000 */
[----:B------:R-:W3:Y:S01]  /*2950*/  MUFU.TANH R35, R35 ;  /* 0x0000002300237308 */ /* 0x000ee20000002400 */
[----:B-1----:R-:W-:Y:S02]  /*2960*/  FSEL R163, R34, -INF , P4 ;  /* 0xff80000022a37808 */ /* 0x002fe40002000000 */
[----:B------:R-:W-:Y:S01]  /*2970*/  ISETP.GT.AND P4, PT, R20, 0x28, PT ;  /* 0x000000281400780c */ /* 0x000fe20003f84270 */
[----:B------:R-:W-:Y:S01]  /*2980*/  UIADD3 UR10, UR10, 0x32440, URZ ;  /* 0x000324400a0a7890 */ /* 0x000fe2000fffe03f */
[----:B------:R-:W-:Y:S01]  /*2990*/  FMNMX.FTZ R22, R163, R22, !PT ;  /* 0x00000016a3167209 */ /* 0x000fe20007810000 */
[----:B------:R-:W-:Y:S02]  /*29a0*/  UMOV UR14, UR7 ;  /* 0x00000007000e7c82 */ /* 0x000fe40008000000 */
[----:B------:R-:W1:Y:S01]  /*29b0*/  MUFU.TANH R37, R37 ;  /* 0x0000002500257308 */ /* 0x000e620000002400 */
[----:B----4-:R-:W-:-:S04]  /*29c0*/  FSEL R166, R36, -INF , P2 ;  /* 0xff80000024a67808 */ /* 0x010fc80001000000 */
[----:B------:R-:W-:Y:S01]  /*29d0*/  FMNMX.FTZ R33, R166, R33, !PT ;  /* 0x00000021a6217209 */ /* 0x000fe20007810000 */
[----:B--2---:R-:W-:Y:S02]  /*29e0*/  UPRMT UR10, UR11, 0x654, UR10 ;  /* 0x000006540b0a7896 */ /* 0x004fe4000800000a */
[----:B------:R-:W2:Y:S01]  /*29f0*/  MUFU.TANH R38, R38 ;  /* 0x0000002600267308 */ /* 0x000ea20000002400 */
[----:B---3--:R-:W-:Y:S01]  /*2a00*/  FSEL R167, R35, -INF , P3 ;  /* 0xff80000023a77808 */ /* 0x008fe20001800000 */
[----:B------:R-:W-:Y:S01]  /*2a10*/  UMOV UR11, 0x40000040 ;  /* 0x40000040000b7882 */ /* 0x000fe20000000000 */
[----:B------:R-:W-:Y:S02]  /*2a20*/  ISETP.GT.AND P3, PT, R20, 0x29, PT ;  /* 0x000000291400780c */ /* 0x000fe40003f64270 */
[----:B------:R-:W-:Y:S02]  /*2a30*/  FMNMX.FTZ R22, R167, R22, !PT ;  /* 0x00000016a7167209 */ /* 0x000fe40007810000 */
[----:B------:R-:W-:Y:S01]  /*2a40*/  SYNCS.ARRIVE.TRANS64.RED.A1T0 RZ, [UR10], RZ ;  /* 0x000000ffffff79a7 */ /* 0x000fe2000810040a */
[----:B------:R-:W3:Y:S01]  /*2a50*/  MUFU.TANH R40, R40 ;  /* 0x0000002800287308 */ /* 0x000ee20000002400 */
[----:B-1----:R-:W-:Y:S01]  /*2a60*/  FSEL R168, R37, -INF , P1 ;  /* 0xff80000025a87808 */ /* 0x002fe20000800000 */
[----:B------:R-:W-:-:S03]  /*2a70*/  UIADD3 UR10, UR7, 0x80, URZ ;  /* 0x00000080070a7890 */ /* 0x000fc6000fffe03f */
[----:B------:R-:W-:-:S03]  /*2a80*/  FMNMX.FTZ R24, R168, R33, !PT ;  /* 0x00000021a8187209 */ /* 0x000fc60007810000 */
[----:B------:R-:W1:Y:S01]  /*2a90*/  MUFU.TANH R39, R39 ;  /* 0x0000002700277308 */ /* 0x000e620000002400 */
[----:B--2---:R-:W-:Y:S02]  /*2aa0*/  FSEL R201, R38, -INF , P2 ;  /* 0xff80000026c97808 */ /* 0x004fe40001000000 */
[----:B------:R-:W-:Y:S02]  /*2ab0*/  ISETP.GT.AND P2, PT, R20, 0x30, PT ;  /* 0x000000301400780c */ /* 0x000fe40003f44270 */
[----:B------:R-:W-:-:S03]  /*2ac0*/  FMNMX.FTZ R22, R201, R22, !PT ;  /* 0x00000016c9167209 */ /* 0x000fc60007810000 */
[----:B------:R-:W2:Y:S01]  /*2ad0*/  MUFU.TANH R41, R41 ;  /* 0x0000002900297308 */ /* 0x000ea20000002400 */
[----:B---3--:R-:W-:-:S04]  /*2ae0*/  FSEL R199, R40, -INF , P6 ;  /* 0xff80000028c77808 */ /* 0x008fc80003000000 */
[----:B------:R-:W-:-:S03]  /*2af0*/  FMNMX.FTZ R24, R199, R24, !PT ;  /* 0x00000018c7187209 */ /* 0x000fc60007810000 */
[----:B------:R-:W3:Y:S01]  /*2b00*/  MUFU.TANH R42, R42 ;  /* 0x0000002a002a7308 */ /* 0x000ee20000002400 */
[----:B-1----:R-:W-:Y:S02]  /*2b10*/  FSEL R229, R39, -INF , P1 ;  /* 0xff80000027e57808 */ /* 0x002fe40000800000 */
[----:B------:R-:W-:Y:S02]  /*2b20*/  ISETP.GT.AND P1, PT, R20, 0x31, PT ;  /* 0x000000311400780c */ /* 0x000fe40003f24270 */
[----:B------:R-:W-:-:S03]  /*2b30*/  FMNMX.FTZ R22, R229, R22, !PT ;  /* 0x00000016e5167209 */ /* 0x000fc60007810000 */
[----:B------:R-:W1:Y:S01]  /*2b40*/  MUFU.TANH R44, R44 ;  /* 0x0000002c002c7308 */ /* 0x000e620000002400 */
[----:B--2---:R-:W-:-:S04]  /*2b50*/  FSEL R227, R41, -INF , P5 ;  /* 0xff80000029e37808 */ /* 0x004fc80002800000 */
[----:B------:R-:W-:-:S03]  /*2b60*/  FMNMX.FTZ R33, R227, R24, !PT ;  /* 0x00000018e3217209 */ /* 0x000fc60007810000 */
[----:B------:R-:W2:Y:S01]  /*2b70*/  MUFU.TANH R43, R43 ;  /* 0x0000002b002b7308 */ /* 0x000ea20000002400 */
[----:B---3--:R-:W-:Y:S02]  /*2b80*/  FSEL R203, R42, -INF , P6 ;  /* 0xff8000002acb7808 */ /* 0x008fe40003000000 */
[----:B------:R-:W-:Y:S02]  /*2b90*/  ISETP.GT.AND P6, PT, R20, 0x38, PT ;  /* 0x000000381400780c */ /* 0x000fe40003fc4270 */
[----:B------:R-:W-:-:S03]  /*2ba0*/  FMNMX.FTZ R22, R203, R22, !PT ;  /* 0x00000016cb167209 */ /* 0x000fc60007810000 */
[----:B------:R-:W3:Y:S01]  /*2bb0*/  MUFU.TANH R45, R45 ;  /* 0x0000002d002d7308 */ /* 0x000ee20000002400 */
[----:B-1----:R-:W-:-:S04]  /*2bc0*/  FSEL R180, R44, -INF , P4 ;  /* 0xff8000002cb47808 */ /* 0x002fc80002000000 */
        /* <DEDUP_REMOVED lines=65> */
[----:B--2---:R-:W-:-:S04]  /*2fe0*/  FSEL R195, R62, -INF , P2 ;  /* 0xff8000003ec37808 */ /* 0x004fc80001000000 */
[----:B------:R-:W-:-:S03]  /*2ff0*/  FMNMX.FTZ R22, R195, R22, !PT ;  /* 0x00000016c3167209 */ /* 0x000fc60007810000 */
[----:B------:R-:W2:Y:S01]  /*3000*/  MUFU.TANH R65, R65 ;  /* 0x0000004100417308 */ /* 0x000ea20000002400 */
[----:B---3--:R-:W-:-:S04]  /*3010*/  FSEL R181, R64, -INF , P6 ;  /* 0xff80000040b57808 */ /* 0x008fc80003000000 */
        /* <DEDUP_REMOVED lines=18> */
[----:B------:R-:W-:Y:S02]  /*3140*/  FMNMX.FTZ R20, R179, R20, !PT ;  /* 0x00000014b3147209 */ /* 0x000fe40007810000 */
[----:B-1----:R-:W-:-:S03]  /*3150*/  FSEL R173, R70, -INF , P4 ;  /* 0xff80000046ad7808 */ /* 0x002fc60002000000 */
[----:B------:R-:W1:Y:S01]  /*3160*/  SHFL.BFLY PT, R33, R20, 0x2, 0x1f ;  /* 0x0c401f0014217f89 */ /* 0x000e6200000e0000 */
[----:B------:R-:W-:Y:S02]  /*3170*/  FMNMX.FTZ R22, R173, R22, !PT ;  /* 0x00000016ad167209 */ /* 0x000fe40007810000 */
[----:B--2---:R-:W-:-:S04]  /*3180*/  FSEL R177, R71, -INF , P3 ;  /* 0xff80000047b17808 */ /* 0x004fc80001800000 */
[----:B------:R-:W-:-:S05]  /*3190*/  FMNMX.FTZ R22, R177, R22, !PT ;  /* 0x00000016b1167209 */ /* 0x000fca0007810000 */
[----:B------:R-:W2:Y:S01]  /*31a0*/  SHFL.BFLY PT, R35, R22, 0x2, 0x1f ;  /* 0x0c401f0016237f89 */ /* 0x000ea200000e0000 */
[----:B-1----:R-:W-:-:S05]  /*31b0*/  FMNMX.FTZ R33, R20, R33, !PT ;  /* 0x0000002114217209 */ /* 0x002fca0007810000 */
[----:B------:R-:W1:Y:S01]  /*31c0*/  SHFL.BFLY PT, R194, R33, 0x1, 0x1f ;  /* 0x0c201f0021c27f89 */ /* 0x000e6200000e0000 */
[----:B--2---:R-:W-:-:S05]  /*31d0*/  FMNMX.FTZ R35, R22, R35, !PT ;  /* 0x0000002316237209 */ /* 0x004fca0007810000 */
[----:B------:R-:W2:Y:S01]  /*31e0*/  SHFL.BFLY PT, R156, R35, 0x1, 0x1f ;  /* 0x0c201f00239c7f89 */ /* 0x000ea200000e0000 */
[----:B-1----:R-:W-:Y:S01]  /*31f0*/  FMNMX.FTZ R194, R33, R194, !PT ;  /* 0x000000c221c27209 */ /* 0x002fe20007810000 */
[----:B------:R1:W-:Y:S03]  /*3200*/  BAR.SYNC.DEFER_BLOCKING R210, 0x100 ;  /* 0x000400d20000751d */ /* 0x0003e60000010000 */
[C---:B------:R-:W-:Y:S01]  /*3210*/  FSETP.NEU.FTZ.AND P1, PT, R194.reuse, -INF , PT ;  /* 0xff800000c200780b */ /* 0x040fe20003f3d000 */
[----:B------:R-:W-:-:S05]  /*3220*/  FMUL.FTZ R174, R194, UR6 ;  /* 0x00000006c2ae7c20 */ /* 0x000fca0008410000 */
[----:B------:R-:W-:-:S05]  /*3230*/  FSEL R174, R174, RZ, P1 ;  /* 0x000000ffaeae7208 */ /* 0x000fca0000800000 */
[--C-:B------:R-:W-:Y:S01]  /*3240*/  FFMA.FTZ R20, R21, UR6, -R174.reuse ;  /* 0x0000000615147c23 */ /* 0x100fe200080108ae */
[----:B--2---:R-:W-:Y:S01]  /*3250*/  FMNMX.FTZ R156, R35, R156, !PT ;  /* 0x0000009c239c7209 */ /* 0x004fe20007810000 */
[--C-:B------:R-:W-:Y:S01]  /*3260*/  FFMA.FTZ R21, R25, UR6, -R174.reuse ;  /* 0x0000000619157c23 */ /* 0x100fe200080108ae */
[--C-:B------:R-:W-:Y:S01]  /*3270*/  FFMA.FTZ R157, R75, UR6, -R174.reuse ;  /* 0x000000064b9d7c23 */ /* 0x100fe200080108ae */
[--C-:B------:R-:W-:Y:S01]  /*3280*/  FFMA.FTZ R160, R29, UR6, -R174.reuse ;  /* 0x000000061da07c23 */ /* 0x100fe200080108ae */
[C---:B------:R-:W-:Y:S01]  /*3290*/  FSETP.NEU.FTZ.AND P1, PT, R156.reuse, -INF , PT ;  /* 0xff8000009c00780b */ /* 0x040fe20003f3d000 */
[----:B------:R-:W-:Y:S01]  /*32a0*/  FMUL.FTZ R176, R156, UR6 ;  /* 0x000000069cb07c20 */ /* 0x000fe20008410000 */
[----:B------:R-:W-:Y:S01]  /*32b0*/  MUFU.EX2 R22, R20 ;  /* 0x0000001400167308 */ /* 0x000fe20000000800 */
[--C-:B------:R-:W-:Y:S01]  /*32c0*/  FFMA.FTZ R164, R165, UR6, -R174.reuse ;  /* 0x00000006a5a47c23 */ /* 0x100fe200080108ae */
[--C-:B------:R-:W-:Y:S01]  /*32d0*/  FFMA.FTZ R165, R166, UR6, -R174.reuse ;  /* 0x00000006a6a57c23 */ /* 0x100fe200080108ae */
[--C-:B------:R-:W-:Y:S01]  /*32e0*/  FFMA.FTZ R161, R161, UR6, -R174.reuse ;  /* 0x00000006a1a17c23 */ /* 0x100fe200080108ae */
[----:B------:R-:W-:Y:S01]  /*32f0*/  FSEL R176, R176, RZ, P1 ;  /* 0x000000ffb0b07208 */ /* 0x000fe20000800000 */
[--C-:B------:R-:W-:Y:S01]  /*3300*/  FFMA.FTZ R168, R168, UR6, -R174.reuse ;  /* 0x00000006a8a87c23 */ /* 0x100fe200080108ae */
[--C-:B------:R-:W-:Y:S01]  /*3310*/  FFMA.FTZ R178, R199, UR6, -R174.reuse ;  /* 0x00000006c7b27c23 */ /* 0x100fe200080108ae */
[----:B------:R-:W-:Y:S01]  /*3320*/  FFMA.FTZ R199, R227, UR6, -R174 ;  /* 0x00000006e3c77c23 */ /* 0x000fe200080108ae */
[----:B------:R-:W2:Y:S01]  /*3330*/  MUFU.EX2 R21, R21 ;  /* 0x0000001500157308 */ /* 0x000ea20000000800 */
        /* <DEDUP_REMOVED lines=8> */
[----:B------:R-:W-:Y:S01]  /*33c0*/  FFMA.FTZ R170, R229, UR6, -R176 ;  /* 0x00000006e5aa7c23 */ /* 0x000fe200080108b0 */
[----:B------:R-:W-:Y:S01]  /*33d0*/  FFMA.FTZ R201, R182, UR6, -R174 ;  /* 0x00000006b6c97c23 */ /* 0x000fe200080108ae */
[--C-:B------:R-:W-:Y:S01]  /*33e0*/  FFMA.FTZ R182, R203, UR6, -R176.reuse ;  /* 0x00000006cbb67c23 */ /* 0x100fe200080108b0 */
[----:B------:R-:W-:Y:S01]  /*33f0*/  FFMA.FTZ R203, R221, UR6, -R176 ;  /* 0x00000006ddcb7c23 */ /* 0x000fe200080108b0 */
[----:B------:R-:W-:Y:S01]  /*3400*/  FFMA.FTZ R180, R180, UR6, -R174 ;  /* 0x00000006b4b47c23 */ /* 0x000fe200080108ae */
[--C-:B------:R-:W-:Y:S01]  /*3410*/  FFMA.FTZ R184, R223, UR6, -R176.reuse ;  /* 0x00000006dfb87c23 */ /* 0x100fe200080108b0 */
[----:B------:R-:W-:Y:S01]  /*3420*/  FFMA.FTZ R221, R225, UR6, -R176 ;  /* 0x00000006e1dd7c23 */ /* 0x000fe200080108b0 */
[----:B------:R-:W3:Y:S01]  /*3430*/  MUFU.EX2 R160, R160 ;  /* 0x000000a000a07308 */ /* 0x000ee20000000800 */
[----:B--2---:R-:W-:Y:S01]  /*3440*/  F2FP.BF16.F32.PACK_AB R152, R21, R22 ;  /* 0x000000161598723e */ /* 0x004fe200000010ff */
[--C-:B------:R-:W-:Y:S01]  /*3450*/  FFMA.FTZ R186, R219, UR6, -R174.reuse ;  /* 0x00000006dbba7c23 */ /* 0x100fe200080108ae */
[--C-:B------:R-:W-:Y:S01]  /*3460*/  FFMA.FTZ R217, R217, UR6, -R174.reuse ;  /* 0x00000006d9d97c23 */ /* 0x100fe200080108ae */
[--C-:B------:R-:W-:Y:S01]  /*3470*/  FFMA.FTZ R188, R215, UR6, -R174.reuse ;  /* 0x00000006d7bc7c23 */ /* 0x100fe200080108ae */
[----:B------:R-:W-:Y:S01]  /*3480*/  FFMA.FTZ R213, R213, UR6, -R174 ;  /* 0x00000006d5d57c23 */ /* 0x000fe200080108ae */
[--C-:B------:R-:W-:Y:S01]  /*3490*/  FFMA.FTZ R190, R211, UR6, -R176.reuse ;  /* 0x00000006d3be7c23 */ /* 0x100fe200080108b0 */
[--C-:B------:R-:W-:Y:S01]  /*34a0*/  FFMA.FTZ R209, R209, UR6, -R176.reuse ;  /* 0x00000006d1d17c23 */ /* 0x100fe200080108b0 */
[----:B------:R-:W-:Y:S01]  /*34b0*/  MUFU.EX2 R23, R23 ;  /* 0x0000001700177308 */ /* 0x000fe20000000800 */
[--C-:B------:R-:W-:Y:S01]  /*34c0*/  FFMA.FTZ R192, R207, UR6, -R176.reuse ;  /* 0x00000006cfc07c23 */ /* 0x100fe200080108b0 */
[----:B------:R-:W-:Y:S01]  /*34d0*/  FFMA.FTZ R205, R205, UR6, -R176 ;  /* 0x00000006cdcd7c23 */ /* 0x000fe200080108b0 */
[--C-:B------:R-:W-:Y:S01]  /*34e0*/  FFMA.FTZ R196, R185, UR6, -R174.reuse ;  /* 0x00000006b9c47c23 */ /* 0x100fe200080108ae */
[--C-:B------:R-:W-:Y:S01]  /*34f0*/  FFMA.FTZ R185, R189, UR6, -R174.reuse ;  /* 0x00000006bdb97c23 */ /* 0x100fe200080108ae */
[--C-:B------:R-:W-:Y:S01]  /*3500*/  FFMA.FTZ R183, R183, UR6, -R174.reuse ;  /* 0x00000006b7b77c23 */ /* 0x100fe200080108ae */
[----:B------:R-:W-:Y:S01]  /*3510*/  FFMA.FTZ R198, R191, UR6, -R174 ;  /* 0x00000006bfc67c23 */ /* 0x000fe200080108ae */
[--C-:B------:R-:W-:Y:S01]  /*3520*/  FFMA.FTZ R187, R187, UR6, -R176.reuse ;  /* 0x00000006bbbb7c23 */ /* 0x100fe200080108b0 */
[----:B------:R-:W2:Y:S01]  /*3530*/  MUFU.EX2 R162, R162 ;  /* 0x000000a200a27308 */ /* 0x000ea20000000800 */
[----:B---3--:R-:W-:Y:S01]  /*3540*/  F2FP.BF16.F32.PACK_AB R154, R160, R157 ;  /* 0x0000009da09a723e */ /* 0x008fe200000010ff */
[--C-:B------:R-:W-:Y:S01]  /*3550*/  FFMA.FTZ R200, R193, UR6, -R176.reuse ;  /* 0x00000006c1c87c23 */ /* 0x100fe200080108b0 */
[--C-:B------:R-:W-:Y:S01]  /*3560*/  FFMA.FTZ R189, R195, UR6, -R176.reuse ;  /* 0x00000006c3bd7c23 */ /* 0x100fe200080108b0 */
[----:B------:R-:W-:Y:S01]  /*3570*/  FFMA.FTZ R202, R197, UR6, -R176 ;  /* 0x00000006c5ca7c23 */ /* 0x000fe200080108b0 */
[--C-:B------:R-:W-:Y:S01]  /*3580*/  FFMA.FTZ R204, R169, UR6, -R174.reuse ;  /* 0x00000006a9cc7c23 */ /* 0x100fe200080108ae */
[--C-:B------:R-:W-:Y:S01]  /*3590*/  FFMA.FTZ R169, R172, UR6, -R174.reuse ;  /* 0x00000006aca97c23 */ /* 0x100fe200080108ae */
[--C-:B------:R-:W-:Y:S01]  /*35a0*/  FFMA.FTZ R181, R181, UR6, -R174.reuse ;  /* 0x00000006b5b57c23 */ /* 0x100fe200080108ae */
[----:B------:R-:W-:Y:S01]  /*35b0*/  MUFU.EX2 R158, R158 ;  /* 0x0000009e009e7308 */ /* 0x000fe20000000800 */
[----:B------:R-:W-:Y:S01]  /*35c0*/  FFMA.FTZ R172, R179, UR6, -R174 ;  /* 0x00000006b3ac7c23 */ /* 0x000fe200080108ae */
[--C-:B------:R-:W-:Y:S01]  /*35d0*/  FFMA.FTZ R174, R175, UR6, -R176.reuse ;  /* 0x00000006afae7c23 */ /* 0x100fe200080108b0 */
[--C-:B------:R-:W-:Y:S01]  /*35e0*/  FFMA.FTZ R171, R171, UR6, -R176.reuse ;  /* 0x00000006abab7c23 */ /* 0x100fe200080108b0 */
[--C-:B------:R-:W-:Y:S01]  /*35f0*/  FFMA.FTZ R173, R173, UR6, -R176.reuse ;  /* 0x00000006adad7c23 */ /* 0x100fe200080108b0 */
[----:B------:R-:W-:Y:S01]  /*3600*/  FFMA.FTZ R176, R177, UR6, -R176 ;  /* 0x00000006b1b07c23 */ /* 0x000fe200080108b0 */
[----:B------:R-:W-:Y:S01]  /*3610*/  FADD.FTZ R22, R22, R21 ;  /* 0x0000001516167221 */ /* 0x000fe20000010000 */
[----:B------:R-:W-:Y:S01]  /*3620*/  MOV R20, UR7 ;  /* 0x0000000700147c02 */ /* 0x000fe20008000f00 */
[----:B------:R-:W3:Y:S01]  /*3630*/  MUFU.EX2 R159, R159 ;  /* 0x0000009f009f7308 */ /* 0x000ee20000000800 */
[----:B--2---:R-:W-:Y:S01]  /*3640*/  F2FP.BF16.F32.PACK_AB R153, R162, R23 ;  /* 0x00000017a299723e */ /* 0x004fe200000010ff */
[----:B------:R-:W-:Y:S01]  /*3650*/  FADD.FTZ R23, R23, R162 ;  /* 0x000000a217177221 */ /* 0x000fe20000010000 */
[----:B------:R-:W-:-:S04]  /*3660*/  FADD.FTZ R157, R157, R22 ;  /* 0x000000169d9d7221 */ /* 0x000fc80000010000 */
[----:B------:R-:W-:Y:S01]  /*3670*/  FADD.FTZ R160, R160, R157 ;  /* 0x0000009da0a07221 */ /* 0x000fe20000010000 */
[----:B------:R-:W-:Y:S08]  /*3680*/  MUFU.EX2 R161, R161 ;  /* 0x000000a100a17308 */ /* 0x000ff00000000800 */
[----:B------:R-:W2:Y:S01]  /*3690*/  MUFU.EX2 R164, R164 ;  /* 0x000000a400a47308 */ /* 0x000ea20000000800 */
[----:B---3--:R-:W-:Y:S01]  /*36a0*/  F2FP.BF16.F32.PACK_AB R155, R159, R158 ;  /* 0x0000009e9f9b723e */ /* 0x008fe200000010ff */
[----:B------:R-:W-:-:S03]  /*36b0*/  FADD.FTZ R158, R158, R23 ;  /* 0x000000179e9e7221 */ /* 0x000fc60000010000 */
[----:B------:R-:W-:Y:S01]  /*36c0*/  WARPGROUP.ARRIVE ;  /* 0x00000000000079c5 */ /* 0x000fe20000000000 */
[----:B------:R-:W-:Y:S02]  /*36d0*/  FADD.FTZ R158, R159, R158 ;  /* 0x0000009e9f9e7221 */ /* 0x000fe40000010000 */
[----:B------:R-:W-:Y:S03]  /*36e0*/  MUFU.EX2 R165, R165 ;  /* 0x000000a500a57308 */ /* 0x000fe60000000800 */
[----:B------:R-:W-:Y:S05]  /*36f0*/  HGMMA.64x256x16.F32.BF16 R24, R152, gdesc[UR12].tnspB, RZ, !UPT, gsb0 ;  /* 0x43e0000c98187df0 */ /* 0x000fea000c0018ff */
[----:B------:R-:W-:Y:S08]  /*3700*/  MUFU.EX2 R168, R168 ;  /* 0x000000a800a87308 */ /* 0x000ff00000000800 */
[----:B------:R-:W-:Y:S08]  /*3710*/  MUFU.EX2 R163, R163 ;  /* 0x000000a300a37308 */ /* 0x000ff00000000800 */
[----:B------:R-:W3:Y:S08]  /*3720*/  MUFU.EX2 R166, R166 ;  /* 0x000000a600a67308 */ /* 0x000ef00000000800 */
[----:B------:R-:W-:Y:S08]  /*3730*/  MUFU.EX2 R167, R167 ;  /* 0x000000a700a77308 */ /* 0x000ff00000000800 */
[----:B------:R-:W4:Y:S08]  /*3740*/  MUFU.EX2 R170, R170 ;  /* 0x000000aa00aa7308 */ /* 0x000f300000000800 */
[----:B------:R-:W-:Y:S08]  /*3750*/  MUFU.EX2 R178, R178 ;  /* 0x000000b200b27308 */ /* 0x000ff00000000800 */
[----:B------:R-:W5:Y:S08]  /*3760*/  MUFU.EX2 R199, R199 ;  /* 0x000000c700c77308 */ /* 0x000f700000000800 */
[----:B------:R-:W-:Y:S08]  /*3770*/  MUFU.EX2 R180, R180 ;  /* 0x000000b400b47308 */ /* 0x000ff00000000800 */
[----:B------:R-:W-:Y:S08]  /*3780*/  MUFU.EX2 R201, R201 ;  /* 0x000000c900c97308 */ /* 0x000ff00000000800 */
[----:B------:R-:W-:Y:S08]  /*3790*/  MUFU.EX2 R182, R182 ;  /* 0x000000b600b67308 */ /* 0x000ff00000000800 */
[----:B------:R-:W0:Y:S08]  /*37a0*/  MUFU.EX2 R203, R203 ;  /* 0x000000cb00cb7308 */ /* 0x000e300000000800 */
[----:B------:R-:W-:Y:S08]  /*37b0*/  MUFU.EX2 R184, R184 ;  /* 0x000000b800b87308 */ /* 0x000ff00000000800 */
[----:B------:R-:W1:Y:S08]  /*37c0*/  MUFU.EX2 R221, R221 ;  /* 0x000000dd00dd7308 */ /* 0x000e700000000800 */
[----:B------:R-:W-:Y:S08]  /*37d0*/  MUFU.EX2 R186, R186 ;  /* 0x000000ba00ba7308 */ /* 0x000ff00000000800 */
[----:B------:R-:W1:Y:S08]  /*37e0*/  MUFU.EX2 R217, R217 ;  /* 0x000000d900d97308 */ /* 0x000e700000000800 */
[----:B------:R-:W-:Y:S08]  /*37f0*/  MUFU.EX2 R188, R188 ;  /* 0x000000bc00bc7308 */ /* 0x000ff00000000800 */
[----:B------:R-:W-:Y:S08]  /*3800*/  MUFU.EX2 R213, R213 ;  /* 0x000000d500d57308 */ /* 0x000ff00000000800 */
[----:B------:R-:W-:Y:S08]  /*3810*/  MUFU.EX2 R190, R190 ;  /* 0x000000be00be7308 */ /* 0x000ff00000000800 */
[----:B------:R-:W1:Y:S08]  /*3820*/  MUFU.EX2 R209, R209 ;  /* 0x000000d100d17308 */ /* 0x000e700000000800 */
        /* <DEDUP_REMOVED lines=14> */
[----:B------:R-:W-:Y:S01]  /*3910*/  MUFU.EX2 R174, R174 ;  /* 0x000000ae00ae7308 */ /* 0x000fe20000000800 */
[----:B------:R-:W-:-:S02]  /*3920*/  WARPGROUP.DEPBAR.LE gsb0, 0x0 ;  /* 0x00008000000079c5 */ /* 0x000fc40000010000 */
[----:B--2---:R-:W-:Y:S01]  /*3930*/  F2FP.BF16.F32.PACK_AB R152, R164, R161 ;  /* 0x000000a1a498723e */ /* 0x004fe200000010ff */
[----:B------:R-:W-:Y:S01]  /*3940*/  FADD.FTZ R161, R161, R160 ;  /* 0x000000a0a1a17221 */ /* 0x000fe20000010000 */
[----:B---3--:R-:W-:Y:S01]  /*3950*/  F2FP.BF16.F32.PACK_AB R153, R166, R163 ;  /* 0x000000a3a699723e */ /* 0x008fe200000010ff */
[----:B------:R-:W-:Y:S01]  /*3960*/  FADD.FTZ R163, R163, R158 ;  /* 0x0000009ea3a37221 */ /* 0x000fe20000010000 */
[----:B------:R-:W-:Y:S01]  /*3970*/  F2FP.BF16.F32.PACK_AB R154, R168, R165 ;  /* 0x000000a5a89a723e */ /* 0x000fe200000010ff */
[----:B------:R-:W2:Y:S01]  /*3980*/  MUFU.EX2 R171, R171 ;  /* 0x000000ab00ab7308 */ /* 0x000ea20000000800 */
[----:B----4-:R-:W-:Y:S01]  /*3990*/  F2FP.BF16.F32.PACK_AB R155, R170, R167 ;  /* 0x000000a7aa9b723e */ /* 0x010fe200000010ff */
[----:B------:R-:W-:Y:S01]  /*39a0*/  FADD.FTZ R164, R164, R161 ;  /* 0x000000a1a4a47221 */ /* 0x000fe20000010000 */
[----:B------:R-:W-:Y:S02]  /*39b0*/  FADD.FTZ R166, R166, R163 ;  /* 0x000000a3a6a67221 */ /* 0x000fe40000010000 */
[----:B------:R-:W-:Y:S01]  /*39c0*/  WARPGROUP.ARRIVE ;  /* 0x00000000000079c5 */ /* 0x000fe20000000000 */
[----:B------:R-:W-:Y:S01]  /*39d0*/  FADD.FTZ R165, R165, R164 ;  /* 0x000000a4a5a57221 */ /* 0x000fe20000010000 */
[----:B------:R-:W-:Y:S01]  /*39e0*/  FADD.FTZ R167, R167, R166 ;  /* 0x000000a6a7a77221 */ /* 0x000fe20000010000 */
[----:B------:R-:W-:Y:S02]  /*39f0*/  MUFU.EX2 R173, R173 ;  /* 0x000000ad00ad7308 */ /* 0x000fe40000000800 */
[----:B------:R-:W-:Y:S01]  /*3a00*/  FADD.FTZ R165, R168, R165 ;  /* 0x000000a5a8a57221 */ /* 0x000fe20000010000 */
[----:B------:R-:W-:Y:S01]  /*3a10*/  HGMMA.64x256x16.F32.BF16 R24, R152, gdesc[UR8].tnspB, R24, gsb0 ;  /* 0x43e0000898187df0 */ /* 0x000fe20008001818 */
[----:B------:R-:W-:Y:S01]  /*3a20*/  UIADD3 UR10, UR7, 0x100, URZ ;  /* 0x00000100070a7890 */ /* 0x000fe2000fffe03f */
[----:B------:R-:W-:Y:S01]  /*3a30*/  FADD.FTZ R167, R170, R167 ;  /* 0x000000a7aaa77221 */ /* 0x000fe20000010000 */
[----:B------:R-:W-:-:S02]  /*3a40*/  UMOV UR11, 0x40000040 ;  /* 0x40000040000b7882 */ /* 0x000fc40000000000 */
[----:B------:R-:W3:Y:S01]  /*3a50*/  MUFU.EX2 R176, R176 ;  /* 0x000000b000b07308 */ /* 0x000ee20000000800 */
[----:B------:R-:W-:Y:S02]  /*3a60*/  WARPGROUP.DEPBAR.LE gsb0, 0x0 ;  /* 0x00008000000079c5 */ /* 0x000fe40000010000 */
[----:B-----5:R-:W-:Y:S01]  /*3a70*/  F2FP.BF16.F32.PACK_AB R152, R199, R178 ;  /* 0x000000b2c798723e */ /* 0x020fe200000010ff */
[----:B------:R-:W-:Y:S01]  /*3a80*/  FADD.FTZ R178, R178, R165 ;  /* 0x000000a5b2b27221 */ /* 0x000fe20000010000 */
[----:B0-----:R-:W-:Y:S01]  /*3a90*/  F2FP.BF16.F32.PACK_AB R153, R203, R182 ;  /* 0x000000b6cb99723e */ /* 0x001fe200000010ff */
[----:B------:R-:W-:Y:S01]  /*3aa0*/  FADD.FTZ R182, R182, R167 ;  /* 0x000000a7b6b67221 */ /* 0x000fe20000010000 */
[----:B------:R-:W-:Y:S01]  /*3ab0*/  F2FP.BF16.F32.PACK_AB R154, R201, R180 ;  /* 0x000000b4c99a723e */ /* 0x000fe200000010ff */
[----:B------:R-:W-:Y:S01]  /*3ac0*/  FADD.FTZ R199, R199, R178 ;  /* 0x000000b2c7c77221 */ /* 0x000fe20000010000 */
[----:B-1----:R-:W-:Y:S01]  /*3ad0*/  F2FP.BF16.F32.PACK_AB R155, R221, R184 ;  /* 0x000000b8dd9b723e */ /* 0x002fe200000010ff */
[----:B------:R-:W-:-:S02]  /*3ae0*/  FADD.FTZ R203, R203, R182 ;  /* 0x000000b6cbcb7221 */ /* 0x000fc40000010000 */
[----:B------:R-:W-:Y:S01]  /*3af0*/  FADD.FTZ R180, R180, R199 ;  /* 0x000000c7b4b47221 */ /* 0x000fe20000010000 */
[----:B------:R-:W-:Y:S01]  /*3b00*/  WARPGROUP.ARRIVE ;  /* 0x00000000000079c5 */ /* 0x000fe20000000000 */
[----:B------:R-:W-:Y:S02]  /*3b10*/  FADD.FTZ R184, R184, R203 ;  /* 0x000000cbb8b87221 */ /* 0x000fe40000010000 */
[----:B------:R-:W-:Y:S02]  /*3b20*/  FADD.FTZ R201, R201, R180 ;  /* 0x000000b4c9c97221 */ /* 0x000fe40000010000 */
[----:B------:R-:W-:-:S05]  /*3b30*/  FADD.FTZ R221, R221, R184 ;  /* 0x000000b8dddd7221 */ /* 0x000fca0000010000 */
[----:B------:R-:W-:Y:S01]  /*3b40*/  HGMMA.64x256x16.F32.BF16 R24, R152, gdesc[UR8].tnspB, R24, gsb0 ;  /* 0x43e0000898187df0 */ /* 0x000fe20008001818 */
[----:B------:R-:W-:Y:S01]  /*3b50*/  UIADD3 UR10, UR7, 0x180, URZ ;  /* 0x00000180070a7890 */ /* 0x000fe2000fffe03f */
[----:B------:R-:W-:Y:S01]  /*3b60*/  UMOV UR11, 0x40000040 ;  /* 0x40000040000b7882 */ /* 0x000fe20000000000 */
[----:B------:R-:W-:Y:S02]  /*3b70*/  WARPGROUP.DEPBAR.LE gsb0, 0x0 ;  /* 0x00008000000079c5 */ /* 0x000fe40000010000 */
[----:B------:R-:W-:Y:S01]  /*3b80*/  F2FP.BF16.F32.PACK_AB R152, R217, R186 ;  /* 0x000000bad998723e */ /* 0x000fe200000010ff */
[----:B------:R-:W-:Y:S01]  /*3b90*/  FADD.FTZ R186, R186, R201 ;  /* 0x000000c9baba7221 */ /* 0x000fe20000010000 */
[----:B------:R-:W-:Y:S01]  /*3ba0*/  F2FP.BF16.F32.PACK_AB R153, R209, R190 ;  /* 0x000000bed199723e */ /* 0x000fe200000010ff */
[----:B------:R-:W-:Y:S01]  /*3bb0*/  FADD.FTZ R190, R190, R221 ;  /* 0x000000ddbebe7221 */ /* 0x000fe20000010000 */
[----:B------:R-:W-:Y:S01]  /*3bc0*/  F2FP.BF16.F32.PACK_AB R154, R213, R188 ;  /* 0x000000bcd59a723e */ /* 0x000fe200000010ff */
[----:B------:R-:W-:Y:S01]  /*3bd0*/  FADD.FTZ R217, R217, R186 ;  /* 0x000000bad9d97221 */ /* 0x000fe20000010000 */
[----:B------:R-:W-:Y:S01]  /*3be0*/  F2FP.BF16.F32.PACK_AB R155, R205, R192 ;  /* 0x000000c0cd9b723e */ /* 0x000fe200000010ff */
[----:B------:R-:W-:-:S02]  /*3bf0*/  FADD.FTZ R209, R209, R190 ;  /* 0x000000bed1d17221 */ /* 0x000fc40000010000 */
[----:B------:R-:W-:Y:S01]  /*3c00*/  FADD.FTZ R188, R188, R217 ;  /* 0x000000d9bcbc7221 */ /* 0x000fe20000010000 */
[----:B------:R-:W-:Y:S01]  /*3c10*/  WARPGROUP.ARRIVE ;  /* 0x00000000000079c5 */ /* 0x000fe20000000000 */
[----:B------:R-:W-:Y:S02]  /*3c20*/  FADD.FTZ R192, R192, R209 ;  /* 0x000000d1c0c07221 */ /* 0x000fe40000010000 */
[----:B------:R-:W-:Y:S02]  /*3c30*/  FADD.FTZ R188, R213, R188 ;  /* 0x000000bcd5bc7221 */ /* 0x000fe40000010000 */
[----:B------:R-:W-:-:S08]  /*3c40*/  FADD.FTZ R192, R205, R192 ;  /* 0x000000c0cdc07221 */ /* 0x000fd00000010000 */
        /* <DEDUP_REMOVED lines=23> */
[C---:B--2---:R-:W-:Y:S01]  /*3dc0*/  F2FP.BF16.F32.PACK_AB R153, R171.reuse, R174 ;  /* 0x000000aeab99723e */ /* 0x044fe200000010ff */
[----:B------:R-:W-:Y:S01]  /*3dd0*/  FADD.FTZ R174, R174, R189 ;  /* 0x000000bdaeae7221 */ /* 0x000fe20000010000 */
[----:B------:R-:W-:Y:S01]  /*3de0*/  F2FP.BF16.F32.PACK_AB R154, R172, R169 ;  /* 0x000000a9ac9a723e */ /* 0x000fe200000010ff */
[----:B------:R-:W-:Y:S01]  /*3df0*/  FADD.FTZ R204, R204, R181 ;  /* 0x000000b5cccc7221 */ /* 0x000fe20000010000 */
[----:B---3--:R-:W-:Y:S01]  /*3e00*/  F2FP.BF16.F32.PACK_AB R155, R176, R173 ;  /* 0x000000adb09b723e */ /* 0x008fe200000010ff */
[----:B------:R-:W-:-:S02]  /*3e10*/  FADD.FTZ R174, R171, R174 ;  /* 0x000000aeabae7221 */ /* 0x000fc40000010000 */
[----:B------:R-:W-:Y:S01]  /*3e20*/  FADD.FTZ R21, R169, R204 ;  /* 0x000000cca9157221 */ /* 0x000fe20000010000 */
[----:B------:R-:W-:Y:S01]  /*3e30*/  WARPGROUP.ARRIVE ;  /* 0x00000000000079c5 */ /* 0x000fe20000000000 */
[----:B------:R-:W-:Y:S02]  /*3e40*/  FADD.FTZ R173, R173, R174 ;  /* 0x000000aeadad7221 */ /* 0x000fe40000010000 */
[----:B------:R-:W-:Y:S02]  /*3e50*/  FADD.FTZ R21, R172, R21 ;  /* 0x00000015ac157221 */ /* 0x000fe40000010000 */
[----:B------:R-:W-:-:S08]  /*3e60*/  FADD.FTZ R22, R176, R173 ;  /* 0x000000adb0167221 */ /* 0x000fd00000010000 */
[----:B------:R-:W-:Y:S03]  /*3e70*/  HGMMA.64x256x16.F32.BF16 R24, R152, gdesc[UR8].tnspB, R24, gsb0 ;  /* 0x43e0000898187df0 */ /* 0x000fe60008001818 */
[----:B------:R-:W-:Y:S02]  /*3e80*/  WARPGROUP.DEPBAR.LE gsb0, 0x0 ;  /* 0x00008000000079c5 */ /* 0x000fe40000010000 */
[----:B------:R-:W-:Y:S05]  /*3e90*/  @!P0 BRA `(.L_x_9230) ;  /* 0x0000000000048947 */ /* 0x000fea0003800000 */
[----:B------:R-:W-:Y:S01]  /*3ea0*/  BPT.TRAP 0x1 ;  /* 0x000000040000795c */ /* 0x000fe20000300000 */
.L_x_9230:
[----:B------:R-:W0:Y:S01]  /*3eb0*/  S2UR UR11, SR_CgaCtaId ;  /* 0x00000000000b79c3 */ /* 0x000e220000008800 */
[----:B------:R-:W-:Y:S01]  /*3ec0*/  R2UR UR10, R19 ;  /* 0x00000000130a72ca */ /* 0x000fe200000e0000 */
[----:B------:R-:W-:Y:S01]  /*3ed0*/  UIADD3 UR38, UR38, -0x2, URZ ;  /* 0xfffffffe26267890 */ /* 0x000fe2000fffe03f */
[----:B------:R-:W-:-:S11]  /*3ee0*/  R2UR UR7, R16 ;  /* 0x00000000100772ca */ /* 0x000fd600000e0000 */
[----:B------:R-:W-:Y:S02]  /*3ef0*/  UISETP.GE.AND UP0, UPT, UR38, UR10, UPT ;  /* 0x0000000a2600728c */ /* 0x000fe4000bf06270 */
[----:B------:R-:W-:-:S04]  /*3f00*/  UIADD3 UR7, UR7, 0x32460, URZ ;  /* 0x0003246007077890 */ /* 0x000fc8000fffe03f */
[----:B------:R-:W-:Y:S01]  /*3f10*/  PLOP3.LUT P1, PT, PT, PT, UP0, 0x80, 0x0 ;  /* 0x000000000000781c */ /* 0x000fe20003f2f008 */
[----:B0-----:R-:W-:-:S09]  /*3f20*/  UPRMT UR7, UR11, 0x654, UR7 ;  /* 0x000006540b077896 */ /* 0x001fd20008000007 */
[----:B------:R-:W-:Y:S03]  /*3f30*/  SYNCS.ARRIVE.TRANS64.RED.A1T0 RZ, [UR7], RZ ;  /* 0x000000ffffff79a7 */ /* 0x000fe60008100407 */
[----:B------:R-:W-:Y:S05]  /*3f40*/  @!P1 BRA `(.L_x_9231) ;  /* 0x0000002800e49947 */ /* 0x000fea0003800000 */
[----:B------:R-:W-:Y:S01]  /*3f50*/  IMAD.MOV.U32 R201, RZ, RZ, R156 ;  /* 0x000000ffffc97224 */ /* 0x000fe200078e009c */
[----:B------:R-:W-:Y:S01]  /*3f60*/  UMOV UR61, URZ ;  /* 0x0000003f003d7c82 */ /* 0x000fe20008000000 */
[----:B------:R-:W-:Y:S02]  /*3f70*/  IMAD.MOV.U32 R200, RZ, RZ, R194 ;  /* 0x000000ffffc87224 */ /* 0x000fe400078e00c2 */
[----:B------:R-:W-:Y:S01]  /*3f80*/  IMAD.U32 R23, RZ, RZ, UR38 ;  /* 0x00000026ff177e24 */ /* 0x000fe2000f8e00ff */
[----:B------:R-:W-:-:S06]  /*3f90*/  UMOV UR38, URZ ;  /* 0x0000003f00267c82 */ /* 0x000fcc0008000000 */
.L_x_9242:
[----:B------:R-:W-:Y:S01]  /*3fa0*/  R2UR UR6, R23 ;  /* 0x00000000170672ca */ /* 0x000fe200000e0000 */
[----:B------:R-:W-:Y:S01]  /*3fb0*/  UIADD3 UR38, UR38, 0x1, URZ ;  /* 0x0000000126267890 */ /* 0x000fe2000fffe03f */
[----:B------:R-:W-:-:S03]  /*3fc0*/  R2UR UR7, R19 ;  /* 0x00000000130772ca */ /* 0x000fc600000e0000 */
[----:B------:R-:W-:-:S04]  /*3fd0*/  UISETP.NE.AND UP0, UPT, UR38, 0x2, UPT ;  /* 0x000000022600788c */ /* 0x000fc8000bf05270 */
[----:B------:R-:W-:-:S04]  /*3fe0*/  USEL UR38, UR38, URZ, UP0 ;  /* 0x0000003f26267287 */ /* 0x000fc80008000000 */
[----:B------:R-:W-:Y:S01]  /*3ff0*/  IMAD.U32 R0, RZ, RZ, UR6 ;  /* 0x00000006ff007e24 */ /* 0x000fe2000f8e00ff */
[----:B------:R-:W-:-:S04]  /*4000*/  UIADD3 UR6, UR6, -0x1, URZ ;  /* 0xffffffff06067890 */ /* 0x000fc8000fffe03f */
[----:B------:R-:W-:Y:S02]  /*4010*/  ISETP.GT.AND P1, PT, R0, UR7, PT ;  /* 0x0000000700007c0c */ /* 0x000fe4000bf24270 */
[----:B------:R-:W-:Y:S01]  /*4020*/  MOV R23, UR6 ;  /* 0x0000000600177c02 */ /* 0x000fe20008000f00 */
[----:B------:R-:W-:-:S04]  /*4030*/  USEL UR6, URZ, 0x1, UP0 ;  /* 0x000000013f067887 */ /* 0x000fc80008000000 */
[----:B------:R-:W-:Y:S01]  /*4040*/  ULOP3.LUT UR61, UR61, UR6, URZ, 0x3c, !UPT ;  /* 0x000000063d3d7292 */ /* 0x000fe2000f8e3c3f */
[----:B------:R-:W-:Y:S11]  /*4050*/  @!P0 BRA `(.L_x_9232) ;  /* 0x0000000000048947 */ /* 0x000ff60003800000 */
[----:B------:R-:W-:Y:S01]  /*4060*/  BPT.TRAP 0x1 ;  /* 0x000000040000795c */ /* 0x000fe20000300000 */
.L_x_9232:
[----:B------:R-:W-:Y:S01]  /*4070*/  R2UR UR6, R16 ;  /* 0x00000000100672ca */ /* 0x000fe200000e0000 */
[----:B------:R-:W-:-:S05]  /*4080*/  IMAD.U32 R0, RZ, RZ, UR61 ;  /* 0x0000003dff007e24 */ /* 0x000fca000f8e00ff */
[----:B------:R-:W-:-:S07]  /*4090*/  SHF.L.U32 R0, R0, 0x1f, RZ ;  /* 0x0000001f00007819 */ /* 0x000fce00000006ff */
[----:B------:R-:W-:-:S09]  /*40a0*/  ULEA UR60, UR38, UR6, 0x3 ;  /* 0x00000006263c7291 */ /* 0x000fd2000f8e183f */
[----:B------:R0:W1:Y:S01]  /*40b0*/  SYNCS.PHASECHK.TRANS64.TRYWAIT P2, [UR60+0x32430], R0 ;  /* 0x03243000ff0075a7 */ /* 0x000062000804017c */
[----:B------:R-:W-:Y:S05]  /*40c0*/  @!P0 BRA `(.L_x_9233) ;  /* 0x0000000000048947 */ /* 0x000fea0003800000 */
[----:B------:R-:W-:Y:S01]  /*40d0*/  BPT.TRAP 0x1 ;  /* 0x000000040000795c */ /* 0x000fe20000300000 */
.L_x_9233:
[----:B-1----:R-:W-:Y:S05]  /*40e0*/  @P2 BRA `(.L_x_9234) ;  /* 0x0000000000082947 */ /* 0x002fea0003800000 */
[----:B------:R-:W1:Y:S02]  /*40f0*/  SYNCS.PHASECHK.TRANS64.TRYWAIT P2, [UR60+0x32430], R0 ;  /* 0x03243000ff0075a7 */ /* 0x000e64000804017c */
[----:B-1----:R-:W-:Y:S05]  /*4100*/  @!P2 BRA `(.L_x_9235) ;  /* 0x0000009c00e0a947 */ /* 0x002fea0003800000 */
.L_x_9234:
[----:B------:R-:W-:Y:S01]  /*4110*/  R2UR UR6, R17 ;  /* 0x00000000110672ca */ /* 0x000fe200000e0000 */
[----:B-1----:R-:W-:Y:S01]  /*4120*/  WARPGROUP.ARRIVE ;  /* 0x00000000000079c5 */ /* 0x002fe20000000000 */
        /* <DEDUP_REMOVED lines=10> */
[----:B------:R-:W-:Y:S01]  /*41d0*/  UIMAD UR6, UR38, 0x300, UR6 ;  /* 0x00000300260678a4 */ /* 0x000fe2000f8e0206 */
[----:B------:R-:W-:Y:S02]  /*41e0*/  R2UR UR16, R12 ;  /* 0x000000000c1072ca */ /* 0x000fe400000e0000 */
[----:B------:R-:W-:Y:S01]  /*41f0*/  R2UR UR17, R13 ;  /* 0x000000000d1172ca */ /* 0x000fe200000e0000 */
[----:B------:R-:W-:Y:S01]  /*4200*/  UIADD3 UR7, UR6, 0x2, URZ ;  /* 0x0000000206077890 */ /* 0x000fe2000fffe03f */
[----:B------:R-:W-:Y:S02]  /*4210*/  MOV R206, UR13 ;  /* 0x0000000d00ce7c02 */ /* 0x000fe40008000f00 */
[----:B------:R-:W-:Y:S01]  /*4220*/  UMOV UR22, UR6 ;  /* 0x0000000600167c82 */ /* 0x000fe20008000000 */
[----:B------:R-:W-:Y:S01]  /*4230*/  MOV R207, UR12 ;  /* 0x0000000c00cf7c02 */ /* 0x000fe20008000f00 */
[----:B------:R-:W-:Y:S01]  /*4240*/  HGMMA.64x96x16.F32.BF16 R152, gdesc[UR20], RZ, !UPT, gsb0 ;  /* 0x01600000149879f0 */ /* 0x000fe2000c0018ff */
[----:B------:R-:W-:Y:S01]  /*4250*/  R2UR UR12, R10 ;  /* 0x000000000a0c72ca */ /* 0x000fe200000e0000 */
[----:B------:R-:W-:Y:S01]  /*4260*/  UMOV UR18, UR7 ;  /* 0x0000000700127c82 */ /* 0x000fe20008000000 */
[----:B------:R-:W-:Y:S01]  /*4270*/  R2UR UR13, R11 ;  /* 0x000000000b0d72ca */ /* 0x000fe200000e0000 */
[----:B------:R-:W-:Y:S01]  /*4280*/  UIADD3 UR7, UR6, 0x4, URZ ;  /* 0x0000000406077890 */ /* 0x000fe2000fffe03f */
[----:B------:R-:W-:Y:S01]  /*4290*/  MOV R208, UR9 ;  /* 0x0000000900d07c02 */ /* 0x000fe20008000f00 */
[----:B------:R-:W-:Y:S01]  /*42a0*/  UIADD3 UR6, UR6, 0x6, URZ ;  /* 0x0000000606067890 */ /* 0x000fe2000fffe03f */
[----:B------:R-:W-:-:S02]  /*42b0*/  MOV R209, UR8 ;  /* 0x0000000800d17c02 */ /* 0x000fc40008000f00 */
[----:B------:R-:W-:Y:S02]  /*42c0*/  R2UR UR8, R8 ;  /* 0x00000000080872ca */ /* 0x000fe400000e0000 */
[----:B------:R-:W-:Y:S01]  /*42d0*/  UMOV UR14, UR7 ;  /* 0x00000007000e7c82 */ /* 0x000fe20008000000 */
[----:B------:R-:W-:Y:S01]  /*42e0*/  R2UR UR9, R9 ;  /* 0x00000000090972ca */ /* 0x000fe200000e0000 */
[----:B------:R-:W-:Y:S01]  /*42f0*/  UMOV UR10, UR6 ;  /* 0x00000006000a7c82 */ /* 0x000fe20008000000 */
[----:B------:R-:W-:Y:S02]  /*4300*/  R2UR UR21, R202 ;  /* 0x00000000ca1572ca */ /* 0x000fe400000e0000 */
[----:B------:R-:W-:Y:S01]  /*4310*/  R2UR UR20, R203 ;  /* 0x00000000cb1472ca */ /* 0x000fe200000e0000 */
[----:B------:R-:W-:Y:S02]  /*4320*/  WARPGROUP.DEPBAR.LE gsb0, 0x0 ;  /* 0x00008000000079c5 */ /* 0x000fe40000010000 */
[----:B------:R-:W-:-:S06]  /*4330*/  WARPGROUP.ARRIVE ;  /* 0x00000000000079c5 */ /* 0x000fcc0000000000 */
[----:B------:R-:W-:Y:S01]  /*4340*/  HGMMA.64x96x16.F32.BF16 R152, gdesc[UR16], R152, gsb0 ;  /* 0x01600000109879f0 */ /* 0x000fe20008001898 */
        /* <DEDUP_REMOVED lines=13> */
[----:B------:R-:W-:-:S12]  /*4420*/  @!P0 BRA `(.L_x_9236) ;  /* 0x0000000000048947 */ /* 0x000fd80003800000 */
[----:B------:R-:W-:Y:S01]  /*4430*/  BPT.TRAP 0x1 ;  /* 0x000000040000795c */ /* 0x000fe20000300000 */
.L_x_9236:
[----:B------:R1:W2:Y:S01]  /*4440*/  SYNCS.PHASECHK.TRANS64.TRYWAIT P2, [UR60+0x32450], R0 ;  /* 0x03245000ff0075a7 */ /* 0x0002a2000804017c */
[----:B------:R-:W-:Y:S05]  /*4450*/  @!P0 BRA `(.L_x_9237) ;  /* 0x0000000000048947 */ /* 0x000fea0003800000 */
[----:B------:R-:W-:Y:S01]  /*4460*/  BPT.TRAP 0x1 ;  /* 0x000000040000795c */ /* 0x000fe20000300000 */
.L_x_9237:
[----:B--2---:R-:W-:Y:S05]  /*4470*/  @P2 BRA `(.L_x_9238) ;  /* 0x0000000000082947 */ /* 0x004fea0003800000 */
[----:B------:R-:W2:Y:S02]  /*4480*/  SYNCS.PHASECHK.TRANS64.TRYWAIT P2, [UR60+0x32450], R0 ;  /* 0x03245000ff0075a7 */ /* 0x000ea4000804017c */
[----:B--2---:R-:W-:Y:S05]  /*4490*/  @!P2 BRA `(.L_x_9239) ;  /* 0x0000009c0014a947 */ /* 0x004fea0003800000 */
.L_x_9238:
[----:B------:R-:W-:Y:S01]  /*44a0*/  R2UR UR6, R18 ;  /* 0x00000000120672ca */ /* 0x000fe200000e0000 */
[----:B------:R-:W-:Y:S01]  /*44b0*/  WARPGROUP.ARRIVE ;  /* 0x00000000000079c5 */ /* 0x000fe20000000000 */
[----:B012---:R-:W-:Y:S01]  /*44c0*/  MOV R0, UR49 ;  /* 0x0000003100007c02 */ /* 0x007fe20008000f00 */
        /* <DEDUP_REMOVED lines=10> */
[----:B------:R-:W-:Y:S01]  /*4570*/  UIMAD UR39, UR38, 0xc00, UR6 ;  /* 0x00000c00262778a4 */ /* 0x000fe2000f8e0206 */
[----:B------:R-:W-:Y:S01]  /*4580*/  R2UR UR52, R4 ;  /* 0x00000000043472ca */ /* 0x000fe200000e0000 */
[----:B------:R-:W-:Y:S01]  /*4590*/  UMOV UR15, 0x40000040 ;  /* 0x40000040000f7882 */ /* 0x000fe20000000000 */
[----:B------:R-:W-:Y:S01]  /*45a0*/  R2UR UR53, R5 ;  /* 0x00000000053572ca */ /* 0x000fe200000e0000 */
[----:B------:R-:W-:Y:S01]  /*45b0*/  UIADD3 UR6, UR39, 0x2, URZ ;  /* 0x0000000227067890 */ /* 0x000fe2000fffe03f */
[----:B------:R-:W-:Y:S01]  /*45c0*/  MOV R205, UR57 ;  /* 0x0000003900cd7c02 */ /* 0x000fe20008000f00 */
[----:B------:R-:W-:Y:S01]  /*45d0*/  UIADD3 UR10, UR39, 0x300, URZ ;  /* 0x00000300270a7890 */ /* 0x000fe2000fffe03f */
[----:B------:R-:W-:Y:S01]  /*45e0*/  MOV R206, UR56 ;  /* 0x0000003800ce7c02 */ /* 0x000fe20008000f00 */
[----:B------:R-:W-:Y:S01]  /*45f0*/  UMOV UR50, UR39 ;  /* 0x0000002700327c82 */ /* 0x000fe20008000000 */
[----:B------:R-:W-:Y:S01]  /*4600*/  R2UR UR56, R2 ;  /* 0x00000000023872ca */ /* 0x000fe200000e0000 */
[----:B------:R-:W-:Y:S01]  /*4610*/  HGMMA.64x96x16.F32.BF16 R152, gdesc[UR48], R152, gsb0 ;  /* 0x01600000309879f0 */ /* 0x000fe20008001898 */
[----:B------:R-:W-:Y:S01]  /*4620*/  UMOV UR54, UR6 ;  /* 0x0000000600367c82 */ /* 0x000fe20008000000 */
[----:B------:R-:W-:Y:S01]  /*4630*/  R2UR UR57, R3 ;  /* 0x00000000033972ca */ /* 0x000fe200000e0000 */
[----:B------:R-:W-:Y:S01]  /*4640*/  UIADD3 UR6, UR39, 0x4, URZ ;  /* 0x0000000427067890 */ /* 0x000fe2000fffe03f */
[----:B------:R-:W-:Y:S01]  /*4650*/  R2UR UR49, R0 ;  /* 0x00000000003172ca */ /* 0x000fe200000e0000 */
[----:B------:R-:W-:Y:S01]  /*4660*/  UIADD3 UR14, UR39, 0x302, URZ ;  /* 0x00000302270e7890 */ /* 0x000fe2000fffe03f */
[----:B------:R-:W-:Y:S01]  /*4670*/  R2UR UR48, R202 ;  /* 0x00000000ca3072ca */ /* 0x000fe200000e0000 */
[----:B------:R-:W-:Y:S01]  /*4680*/  UIADD3 UR18, UR39, 0x304, URZ ;  /* 0x0000030427127890 */ /* 0x000fe2000fffe03f */
[----:B------:R-:W0:Y:S01]  /*4690*/  S2R R207, SR_TID.X ;  /* 0x0000000000cf7919 */ /* 0x000e220000002100 */
[----:B------:R-:W-:Y:S01]  /*46a0*/  UMOV UR19, 0x40000040 ;  /* 0x4000004000137882 */ /* 0x000fe20000000000 */
[----:B------:R-:W-:Y:S01]  /*46b0*/  UMOV UR58, UR6 ;  /* 0x00000006003a7c82 */ /* 0x000fe20008000000 */
[----:B------:R-:W-:-:S02]  /*46c0*/  UIADD3 UR6, UR39, 0x6, URZ ;  /* 0x0000000627067890 */ /* 0x000fc4000fffe03f */
        /* <DEDUP_REMOVED lines=14> */
[----:B0-----:R-:W-:-:S04]  /*47b0*/  SHF.R.U32.HI R207, RZ, 0x7, R207 ;  /* 0x00000007ffcf7819 */ /* 0x001fc800000116cf */
[----:B------:R-:W-:Y:S01]  /*47c0*/  IADD3 R0, -R207, 0xb, RZ ;  /* 0x0000000bcf007810 */ /* 0x000fe20007ffe1ff */
[----:B------:R-:W-:Y:S02]  /*47d0*/  WARPGROUP.DEPBAR.LE gsb0, 0x0 ;  /* 0x00008000000079c5 */ /* 0x000fe40000010000 */
[----:B------:R-:W-:-:S06]  /*47e0*/  WARPGROUP.ARRIVE ;  /* 0x00000000000079c5 */ /* 0x000fcc0000000000 */
[----:B------:R-:W-:Y:S01]  /*47f0*/  HGMMA.64x96x16.F32.BF16 R152, gdesc[UR52], R152, gsb0 ;  /* 0x01600000349879f0 */ /* 0x000fe20008001898 */
[----:B------:R-:W-:Y:S01]  /*4800*/  R2UR UR53, R203 ;  /* 0x00000000cb3572ca */ /* 0x000fe200000e0000 */
[----:B------:R-:W-:Y:S01]  /*4810*/  UIADD3 UR54, UR39, 0x904, URZ ;  /* 0x0000090427367890 */ /* 0x000fe2000fffe03f */
[----:B------:R-:W-:Y:S01]  /*4820*/  R2UR UR52, R204 ;  /* 0x00000000cc3472ca */ /* 0x000fe200000e0000 */
[----:B------:R-:W-:Y:S01]  /*4830*/  UMOV UR55, 0x40000040 ;  /* 0x4000004000377882 */ /* 0x000fe20000000000 */
        /* <DEDUP_REMOVED lines=50> */
.L_x_9240:
[----:B------:R-:W-:Y:S01]  /*4b60*/  ULDC UR6, c[0x0][0xad0] ;  /* 0x0002b40000067ab9 */ /* 0x000fe20000000800 */
[----:B------:R-:W1:Y:S01]  /*4b70*/  S2UR UR10, SR_CgaCtaId ;  /* 0x00000000000a79c3 */ /* 0x000e620000008800 */
        /* <DEDUP_REMOVED lines=25> */
[----:B--2---:R-:W-:Y:S01]  /*4d10*/  FMNMX.FTZ R186, R152, R200, !PT ;  /* 0x000000c898ba7209 */ /* 0x004fe20007810000 */
[----:B------:R-:W-:Y:S01]  /*4d20*/  FMUL.FTZ R176, R179, UR6 ;  /* 0x00000006b3b07c20 */ /* 0x000fe20008410000 */
[----:B------:R-:W-:Y:S01]  /*4d30*/  FMUL.FTZ R155, R155, UR6 ;  /* 0x000000069b9b7c20 */ /* 0x000fe20008410000 */
[----:B------:R-:W-:Y:S01]  /*4d40*/  FMUL.FTZ R179, R184, UR6 ;  /* 0x00000006b8b37c20 */ /* 0x000fe20008410000 */
[----:B------:R-:W-:Y:S01]  /*4d50*/  FMUL.FTZ R184, R187, UR6 ;  /* 0x00000006bbb87c20 */ /* 0x000fe20008410000 */
[----:B------:R-:W2:Y:S01]  /*4d60*/  MUFU.TANH R157, R157 ;  /* 0x0000009d009d7308 */ /* 0x000ea20000002400 */
[----:B------:R-:W-:Y:S01]  /*4d70*/  FMUL.FTZ R161, R163, UR6 ;  /* 0x00000006a3a17c20 */ /* 0x000fe20008410000 */
[----:B---3--:R-:W-:Y:S01]  /*4d80*/  FMNMX.FTZ R187, R153, R186, !PT ;  /* 0x000000ba99bb7209 */ /* 0x008fe20007810000 */
[----:B------:R-:W-:Y:S01]  /*4d90*/  FMUL.FTZ R163, R165, UR6 ;  /* 0x00000006a5a37c20 */ /* 0x000fe20008410000 */
[----:B------:R-:W-:Y:S01]  /*4da0*/  FMUL.FTZ R165, R169, UR6 ;  /* 0x00000006a9a57c20 */ /* 0x000fe20008410000 */
[----:B------:R-:W-:Y:S01]  /*4db0*/  FMUL.FTZ R169, R172, UR6 ;  /* 0x00000006aca97c20 */ /* 0x000fe20008410000 */
[----:B------:R-:W-:Y:S01]  /*4dc0*/  FMUL.FTZ R172, R177, UR6 ;  /* 0x00000006b1ac7c20 */ /* 0x000fe20008410000 */
[----:B------:R-:W-:Y:S01]  /*4dd0*/  FMUL.FTZ R177, R180, UR6 ;  /* 0x00000006b4b17c20 */ /* 0x000fe20008410000 */
[----:B------:R-:W3:Y:S01]  /*4de0*/  MUFU.TANH R158, R158 ;  /* 0x0000009e009e7308 */ /* 0x000ee20000002400 */
[----:B----4-:R-:W-:Y:S01]  /*4df0*/  FMNMX.FTZ R186, R156, R187, !PT ;  /* 0x000000bb9cba7209 */ /* 0x010fe20007810000 */
        /* <DEDUP_REMOVED lines=10> */
[----:B------:R-:W-:Y:S01]  /*4ea0*/  UIADD3 UR7, UR60, 0x32440, URZ ;  /* 0x000324403c077890 */ /* 0x000fe2000fffe03f */
[----:B------:R-:W-:-:S03]  /*4eb0*/  R2UR UR11, R20 ;  /* 0x00000000140b72ca */ /* 0x000fc600000e0000 */
[----:B------:R-:W2:Y:S01]  /*4ec0*/  MUFU.TANH R154, R154 ;  /* 0x0000009a009a7308 */ /* 0x000ea20000002400 */
[----:B---3--:R-:W-:Y:S01]  /*4ed0*/  FMNMX.FTZ R188, R158, R187, !PT ;  /* 0x000000bb9ebc7209 */ /* 0x008fe20007810000 */
[----:B-1----:R-:W-:-:S06]  /*4ee0*/  UPRMT UR10, UR10, 0x654, UR7 ;  /* 0x000006540a0a7896 */ /* 0x002fcc0008000007 */
[----:B------:R-:W1:Y:S01]  /*4ef0*/  MUFU.TANH R162, R162 ;  /* 0x000000a200a27308 */ /* 0x000e620000002400 */
[----:B----4-:R-:W-:Y:S01]  /*4f00*/  FMNMX.FTZ R187, R159, R188, !PT ;  /* 0x000000bc9fbb7209 */ /* 0x010fe20007810000 */
[----:B------:R-:W-:Y:S01]  /*4f10*/  UIMAD UR7, UR38, 0xc00, UR11 ;  /* 0x00000c00260778a4 */ /* 0x000fe2000f8e020b */
[----:B------:R-:W-:Y:S02]  /*4f20*/  SYNCS.ARRIVE.TRANS64.RED.A1T0 RZ, [UR10], RZ ;  /* 0x000000ffffff79a7 */ /* 0x000fe4000810040a */
[----:B------:R-:W-:-:S03]  /*4f30*/  UMOV UR11, 0x40000040 ;  /* 0x40000040000b7882 */ /* 0x000fc60000000000 */
[----:B------:R-:W3:Y:S01]  /*4f40*/  MUFU.TANH R155, R155 ;  /* 0x0000009b009b7308 */ /* 0x000ee20000002400 */
[----:B--2---:R-:W-:Y:S01]  /*4f50*/  FMNMX.FTZ R188, R154, R201, !PT ;  /* 0x000000c99abc7209 */ /* 0x004fe20007810000 */
[----:B------:R-:W-:-:S06]  /*4f60*/  UMOV UR10, UR7 ;  /* 0x00000007000a7c82 */ /* 0x000fcc0008000000 */
[----:B------:R-:W2:Y:S01]  /*4f70*/  MUFU.TANH R163, R163 ;  /* 0x000000a300a37308 */ /* 0x000ea20000002400 */
[----:B-1----:R-:W-:-:S07]  /*4f80*/  FMNMX.FTZ R190, R162, R187, !PT ;  /* 0x000000bba2be7209 */ /* 0x002fce0007810000 */
[----:B------:R-:W1:Y:S01]  /*4f90*/  MUFU.TANH R202, R202 ;  /* 0x000000ca00ca7308 */ /* 0x000e620000002400 */
[----:B---3--:R-:W-:-:S07]  /*4fa0*/  FMNMX.FTZ R187, R155, R188, !PT ;  /* 0x000000bc9bbb7209 */ /* 0x008fce0007810000 */
[----:B------:R-:W3:Y:S01]  /*4fb0*/  MUFU.TANH R164, R164 ;  /* 0x000000a400a47308 */ /* 0x000ee20000002400 */
[----:B--2---:R-:W-:-:S07]  /*4fc0*/  FMNMX.FTZ R205, R163, R190, !PT ;  /* 0x000000bea3cd7209 */ /* 0x004fce0007810000 */
[----:B------:R-:W2:Y:S01]  /*4fd0*/  MUFU.TANH R203, R203 ;  /* 0x000000cb00cb7308 */ /* 0x000ea20000002400 */
[----:B-1----:R-:W-:Y:S01]  /*4fe0*/  FMNMX.FTZ R188, R202, R187, !PT ;  /* 0x000000bbcabc7209 */ /* 0x002fe20007810000 */
[----:B------:R-:W-:-:S06]  /*4ff0*/  FMUL.FTZ R187, R192, UR6 ;  /* 0x00000006c0bb7c20 */ /* 0x000fcc0008410000 */
[----:B------:R-:W1:Y:S01]  /*5000*/  MUFU.TANH R165, R165 ;  /* 0x000000a500a57308 */ /* 0x000e620000002400 */
[----:B---3--:R-:W-:-:S07]  /*5010*/  FMNMX.FTZ R190, R164, R205, !PT ;  /* 0x000000cda4be7209 */ /* 0x008fce0007810000 */
[----:B------:R-:W3:Y:S01]  /*5020*/  MUFU.TANH R160, R160 ;  /* 0x000000a000a07308 */ /* 0x000ee20000002400 */
[----:B--2---:R-:W-:-:S07]  /*5030*/  FMNMX.FTZ R205, R203, R188, !PT ;  /* 0x000000bccbcd7209 */ /* 0x004fce0007810000 */
        /* <DEDUP_REMOVED lines=22> */
[----:B------:R-:W-:Y:S01]  /*51a0*/  FMUL.FTZ R192, R196, UR6 ;  /* 0x00000006c4c07c20 */ /* 0x000fe20008410000 */
[----:B------:R-:W-:-:S05]  /*51b0*/  FMUL.FTZ R196, R195, UR6 ;  /* 0x00000006c3c47c20 */ /* 0x000fca0008410000 */
        /* <DEDUP_REMOVED lines=11> */
[----:B-1----:R-:W-:-:S07]  /*5270*/  FMNMX.FTZ R205, R175, R194, !PT ;  /* 0x000000c2afcd7209 */ /* 0x002fce0007810000 */
[----:B------:R-:W1:Y:S01]  /*5280*/  MUFU.TANH R185, R185 ;  /* 0x000000b900b97308 */ /* 0x000e620000002400 */
[----:B---3--:R-:W-:Y:S01]  /*5290*/  FMNMX.FTZ R194, R180, R193, !PT ;  /* 0x000000c1b4c27209 */ /* 0x008fe20007810000 */
[----:B------:R-:W-:-:S06]  /*52a0*/  FMUL.FTZ R193, R197, UR6 ;  /* 0x00000006c5c17c20 */ /* 0x000fcc0008410000 */
        /* <DEDUP_REMOVED lines=19> */
[----:B------:R-:W-:Y:S01]  /*53e0*/  FMUL.FTZ R206, R199, UR6 ;  /* 0x00000006c7ce7c20 */ /* 0x000fe20008410000 */
[----:B------:R-:W-:-:S05]  /*53f0*/  ULDC UR6, c[0x0][0xa80] ;  /* 0x0002a00000067ab9 */ /* 0x000fca0000000800 */
        /* <DEDUP_REMOVED lines=11> */
[----:B---3--:R-:W-:-:S05]  /*54b0*/  FMNMX.FTZ R198, R193, R198, !PT ;  /* 0x000000c6c1c67209 */ /* 0x008fca0007810000 */
[----:B------:R-:W3:Y:S02]  /*54c0*/  SHFL.BFLY PT, R199, R198, 0x2, 0x1f ;  /* 0x0c401f00c6c77f89 */ /* 0x000ee400000e0000 */
[----:B------:R-:W4:Y:S01]  /*54d0*/  MUFU.TANH R206, R206 ;  /* 0x000000ce00ce7308 */ /* 0x000f220000002400 */
[----:B--2---:R-:W-:-:S04]  /*54e0*/  FMNMX.FTZ R194, R196, R195, !PT ;  /* 0x000000c3c4c27209 */ /* 0x004fc80007810000 */
[----:B-1----:R-:W-:-:S04]  /*54f0*/  FMNMX.FTZ R195, R205, R194, !PT ;  /* 0x000000c2cdc37209 */ /* 0x002fc80007810000 */
[----:B----4-:R-:W-:-:S05]  /*5500*/  FMNMX.FTZ R197, R206, R195, !PT ;  /* 0x000000c3cec57209 */ /* 0x010fca0007810000 */
[----:B------:R-:W1:Y:S01]  /*5510*/  SHFL.BFLY PT, R208, R197, 0x2, 0x1f ;  /* 0x0c401f00c5d07f89 */ /* 0x000e6200000e0000 */
[----:B---3--:R-:W-:-:S05]  /*5520*/  FMNMX.FTZ R199, R198, R199, !PT ;  /* 0x000000c7c6c77209 */ /* 0x008fca0007810000 */
[----:B------:R-:W2:Y:S01]  /*5530*/  SHFL.BFLY PT, R194, R199, 0x1, 0x1f ;  /* 0x0c201f00c7c27f89 */ /* 0x000ea200000e0000 */
[----:B-1----:R-:W-:-:S05]  /*5540*/  FMNMX.FTZ R208, R197, R208, !PT ;  /* 0x000000d0c5d07209 */ /* 0x002fca0007810000 */
[----:B------:R-:W1:Y:S01]  /*5550*/  SHFL.BFLY PT, R207, R208, 0x1, 0x1f ;  /* 0x0c201f00d0cf7f89 */ /* 0x000e6200000e0000 */
[----:B--2---:R-:W-:-:S05]  /*5560*/  FMNMX.FTZ R194, R199, R194, !PT ;  /* 0x000000c2c7c27209 */ /* 0x004fca0007810000 */
        /* <DEDUP_REMOVED lines=16> */
[----:B-1----:R-:W-:Y:S01]  /*5670*/  FMNMX.FTZ R156, R208, R207, !PT ;  /* 0x000000cfd09c7209 */ /* 0x002fe20007810000 */
[----:B------:R-:W-:Y:S01]  /*5680*/  MUFU.EX2 R197, R211 ;  /* 0x000000d300c57308 */ /* 0x000fe20000000800 */
[--C-:B------:R-:W-:Y:S01]  /*5690*/  FFMA.FTZ R171, R171, UR6, -R200.reuse ;  /* 0x00000006abab7c23 */ /* 0x100fe200080108c8 */
[--C-:B------:R-:W-:Y:S01]  /*56a0*/  FFMA.FTZ R172, R172, UR6, -R200.reuse ;  /* 0x00000006acac7c23 */ /* 0x100fe200080108c8 */
[--C-:B------:R-:W-:Y:S01]  /*56b0*/  FFMA.FTZ R178, R178, UR6, -R200.reuse ;  /* 0x00000006b2b27c23 */ /* 0x100fe200080108c8 */
[C---:B------:R-:W-:Y:S01]  /*56c0*/  FADD.FTZ R152, -R156.reuse, R201 ;  /* 0x000000c99c987221 */ /* 0x040fe20000010100 */
[----:B------:R-:W-:Y:S01]  /*56d0*/  FMUL.FTZ R209, R156, UR6 ;  /* 0x000000069cd17c20 */ /* 0x000fe20008410000 */
[--C-:B------:R-:W-:Y:S01]  /*56e0*/  FFMA.FTZ R179, R179, UR6, -R200.reuse ;  /* 0x00000006b3b37c23 */ /* 0x100fe200080108c8 */
[--C-:B------:R-:W-:Y:S01]  /*56f0*/  FFMA.FTZ R180, R180, UR6, -R200.reuse ;  /* 0x00000006b4b47c23 */ /* 0x100fe200080108c8 */
[----:B------:R-:W-:Y:S01]  /*5700*/  FMUL.FTZ R152, R152, UR6 ;  /* 0x0000000698987c20 */ /* 0x000fe20008410000 */
[--C-:B------:R-:W-:Y:S01]  /*5710*/  FFMA.FTZ R207, R154, UR6, -R209.reuse ;  /* 0x000000069acf7c23 */ /* 0x100fe200080108d1 */
[--C-:B------:R-:W-:Y:S01]  /*5720*/  FFMA.FTZ R208, R155, UR6, -R209.reuse ;  /* 0x000000069bd07c23 */ /* 0x100fe200080108d1 */
[--C-:B------:R-:W-:Y:S01]  /*5730*/  FFMA.FTZ R202, R202, UR6, -R209.reuse ;  /* 0x00000006caca7c23 */ /* 0x100fe200080108d1 */
[--C-:B------:R-:W-:Y:S01]  /*5740*/  FFMA.FTZ R203, R203, UR6, -R209.reuse ;  /* 0x00000006cbcb7c23 */ /* 0x100fe200080108d1 */
[----:B------:R-:W1:Y:S01]  /*5750*/  MUFU.EX2 R157, R152 ;  /* 0x00000098009d7308 */ /* 0x000e620000000800 */
[-C--:B--2---:R-:W-:Y:S01]  /*5760*/  FMUL.FTZ R24, R24, R195.reuse ;  /* 0x000000c318187220 */ /* 0x084fe20000410000 */
        /* <DEDUP_REMOVED lines=134> */
[----:B--2---:R-:W-:Y:S01]  /*5fd0*/  F2FP.BF16.F32.PACK_AB R152, R198, R197 ;  /* 0x000000c5c698723e */ /* 0x004fe200000010ff */
[--C-:B------:R-:W-:Y:S01]  /*5fe0*/  FFMA.FTZ R160, R160, UR6, -R209.reuse ;  /* 0x00000006a0a07c23 */ /* 0x100fe200080108d1 */
[----:B---3--:R-:W-:Y:S01]  /*5ff0*/  F2FP.BF16.F32.PACK_AB R154, R201, R199 ;  /* 0x000000c7c99a723e */ /* 0x008fe200000010ff */
[--C-:B------:R-:W-:Y:S01]  /*6000*/  FFMA.FTZ R161, R161, UR6, -R209.reuse ;  /* 0x00000006a1a17c23 */ /* 0x100fe200080108d1 */
[----:B----4-:R-:W-:Y:S01]  /*6010*/  F2FP.BF16.F32.PACK_AB R153, R208, R207 ;  /* 0x000000cfd099723e */ /* 0x010fe200000010ff */
[--C-:B------:R-:W-:Y:S01]  /*6020*/  FFMA.FTZ R166, R166, UR6, -R209.reuse ;  /* 0x00000006a6a67c23 */ /* 0x100fe200080108d1 */
[----:B-----5:R-:W-:Y:S01]  /*6030*/  F2FP.BF16.F32.PACK_AB R155, R203, R202 ;  /* 0x000000cacb9b723e */ /* 0x020fe200000010ff */
[----:B------:R1:W-:Y:S01]  /*6040*/  BAR.SYNC.DEFER_BLOCKING R210, 0x100 ;  /* 0x000400d20000751d */ /* 0x0003e20000010000 */
        /* <DEDUP_REMOVED lines=23> */
[----:B------:R-:W-:Y:S01]  /*61c0*/  WARPGROUP.ARRIVE ;  /* 0x00000000000079c5 */ /* 0x000fe20000000000 */
[--C-:B------:R-:W-:Y:S01]  /*61d0*/  FFMA.FTZ R187, R187, UR6, -R200.reuse ;  /* 0x00000006bbbb7c23 */ /* 0x100fe200080108c8 */
[----:B------:R-:W-:Y:S01]  /*61e0*/  FFMA.FTZ R188, R188, UR6, -R200 ;  /* 0x00000006bcbc7c23 */ /* 0x000fe200080108c8 */
[--C-:B------:R-:W-:Y:S01]  /*61f0*/  FFMA.FTZ R190, R190, UR6, -R209.reuse ;  /* 0x00000006bebe7c23 */ /* 0x100fe200080108d1 */
[----:B------:R-:W-:Y:S01]  /*6200*/  FFMA.FTZ R205, R206, UR6, -R209 ;  /* 0x00000006cecd7c23 */ /* 0x000fe200080108d1 */
[----:B------:R-:W-:Y:S01]  /*6210*/  FFMA.FTZ R21, R195, R21, R197 ;  /* 0x00000015c3157223 */ /* 0x000fe200000100c5 */
[----:B------:R-:W-:Y:S01]  /*6220*/  HGMMA.64x256x16.F32.BF16 R24, R152, gdesc[UR8].tnspB, R24, gsb0 ;  /* 0x43e0000898187df0 */ /* 0x000fe20008001818 */
[----:B------:R-:W-:Y:S01]  /*6230*/  MUFU.EX2 R163, R163 ;  /* 0x000000a300a37308 */ /* 0x000fe20000000800 */
[----:B------:R-:W-:Y:S01]  /*6240*/  UIADD3 UR10, UR7, 0x80, URZ ;  /* 0x00000080070a7890 */ /* 0x000fe2000fffe03f */
[----:B------:R-:W-:Y:S01]  /*6250*/  FFMA.FTZ R157, R157, R22, R207 ;  /* 0x000000169d9d7223 */ /* 0x000fe200000100cf */
[----:B------:R-:W-:Y:S01]  /*6260*/  UMOV UR11, 0x40000040 ;  /* 0x40000040000b7882 */ /* 0x000fe20000000000 */
[----:B------:R-:W-:-:S02]  /*6270*/  FADD.FTZ R198, R198, R21 ;  /* 0x00000015c6c67221 */ /* 0x000fc40000010000 */
[----:B------:R-:W-:Y:S02]  /*6280*/  FADD.FTZ R157, R208, R157 ;  /* 0x0000009dd09d7221 */ /* 0x000fe40000010000 */
[----:B------:R-:W-:Y:S01]  /*6290*/  MUFU.EX2 R160, R160 ;  /* 0x000000a000a07308 */ /* 0x000fe20000000800 */
[----:B------:R-:W-:Y:S01]  /*62a0*/  FADD.FTZ R198, R199, R198 ;  /* 0x000000c6c7c67221 */ /* 0x000fe20000010000 */
[----:B------:R-:W-:-:S03]  /*62b0*/  FADD.FTZ R202, R202, R157 ;  /* 0x0000009dcaca7221 */ /* 0x000fc60000010000 */
[----:B------:R-:W-:Y:S01]  /*62c0*/  FADD.FTZ R201, R201, R198 ;  /* 0x000000c6c9c97221 */ /* 0x000fe20000010000 */
[----:B------:R-:W-:Y:S02]  /*62d0*/  FADD.FTZ R203, R203, R202 ;  /* 0x000000cacbcb7221 */ /* 0x000fe40000010000 */
        /* <DEDUP_REMOVED lines=33> */
[----:B--2---:R-:W-:-:S05]  /*64f0*/  F2FP.BF16.F32.PACK_AB R152, R159, R158 ;  /* 0x0000009e9f98723e */ /* 0x004fca00000010ff */
[----:B------:R-:W2:Y:S01]  /*6500*/  MUFU.EX2 R193, R193 ;  /* 0x000000c100c17308 */ /* 0x000ea20000000800 */
[----:B---3--:R-:W-:Y:S01]  /*6510*/  F2FP.BF16.F32.PACK_AB R153, R161, R160 ;  /* 0x000000a0a199723e */ /* 0x008fe200000010ff */
[----:B------:R-:W-:Y:S01]  /*6520*/  FADD.FTZ R158, R158, R201 ;  /* 0x000000c99e9e7221 */ /* 0x000fe20000010000 */
[----:B------:R-:W-:Y:S01]  /*6530*/  F2FP.BF16.F32.PACK_AB R154, R163, R162 ;  /* 0x000000a2a39a723e */ /* 0x000fe200000010ff */
[----:B------:R-:W-:Y:S01]  /*6540*/  FADD.FTZ R160, R160, R203 ;  /* 0x000000cba0a07221 */ /* 0x000fe20000010000 */
[----:B----4-:R-:W-:Y:S01]  /*6550*/  F2FP.BF16.F32.PACK_AB R155, R211, R166 ;  /* 0x000000a6d39b723e */ /* 0x010fe200000010ff */
[----:B------:R-:W-:Y:S02]  /*6560*/  FADD.FTZ R159, R159, R158 ;  /* 0x0000009e9f9f7221 */ /* 0x000fe40000010000 */
[----:B------:R-:W-:Y:S01]  /*6570*/  MUFU.EX2 R196, R196 ;  /* 0x000000c400c47308 */ /* 0x000fe20000000800 */
[----:B------:R-:W-:Y:S01]  /*6580*/  WARPGROUP.ARRIVE ;  /* 0x00000000000079c5 */ /* 0x000fe20000000000 */
[----:B------:R-:W-:Y:S01]  /*6590*/  FADD.FTZ R161, R161, R160 ;  /* 0x000000a0a1a17221 */ /* 0x000fe20000010000 */
[----:B------:R-:W-:-:S03]  /*65a0*/  FADD.FTZ R162, R162, R159 ;  /* 0x0000009fa2a27221 */ /* 0x000fc60000010000 */
[----:B------:R-:W-:Y:S01]  /*65b0*/  FADD.FTZ R166, R166, R161 ;  /* 0x000000a1a6a67221 */ /* 0x000fe20000010000 */
[----:B------:R-:W-:Y:S01]  /*65c0*/  HGMMA.64x256x16.F32.BF16 R24, R152, gdesc[UR8].tnspB, R24, gsb0 ;  /* 0x43e0000898187df0 */ /* 0x000fe20008001818 */
[----:B------:R-:W-:Y:S01]  /*65d0*/  UIADD3 UR10, UR7, 0x100, URZ ;  /* 0x00000100070a7890 */ /* 0x000fe2000fffe03f */
[----:B------:R-:W3:Y:S01]  /*65e0*/  MUFU.EX2 R205, R205 ;  /* 0x000000cd00cd7308 */ /* 0x000ee20000000800 */
[----:B------:R-:W-:Y:S01]  /*65f0*/  UMOV UR11, 0x40000040 ;  /* 0x40000040000b7882 */ /* 0x000fe20000000000 */
[----:B------:R-:W-:Y:S01]  /*6600*/  FADD.FTZ R163, R163, R162 ;  /* 0x000000a2a3a37221 */ /* 0x000fe20000010000 */
[----:B------:R-:W-:Y:S01]  /*6610*/  FADD.FTZ R166, R211, R166 ;  /* 0x000000a6d3a67221 */ /* 0x000fe20000010000 */
        /* <DEDUP_REMOVED lines=54> */
[----:B--2---:R-:W-:Y:S01]  /*6980*/  F2FP.BF16.F32.PACK_AB R153, R193, R190 ;  /* 0x000000bec199723e */ /* 0x004fe200000010ff */
        /* <DEDUP_REMOVED lines=14> */
.L_x_9241:
[----:B------:R-:W0:Y:S01]  /*6a70*/  S2UR UR7, SR_CgaCtaId ;  /* 0x00000000000779c3 */ /* 0x000e220000008800 */
[----:B------:R-:W-:Y:S01]  /*6a80*/  UIADD3 UR60, UR60, 0x32460, URZ ;  /* 0x000324603c3c7890 */ /* 0x000fe2000fffe03f */
[----:B------:R-:W-:Y:S02]  /*6a90*/  IMAD.MOV.U32 R201, RZ, RZ, R156 ;  /* 0x000000ffffc97224 */ /* 0x000fe400078e009c */
[----:B------:R-:W-:Y:S01]  /*6aa0*/  IMAD.MOV.U32 R200, RZ, RZ, R194 ;  /* 0x000000ffffc87224 */ /* 0x000fe200078e00c2 */
[----:B0-----:R-:W-:-:S09]  /*6ab0*/  UPRMT UR60, UR7, 0x654, UR60 ;  /* 0x00000654073c7896 */ /* 0x001fd2000800003c */
[----:B------:R-:W-:Y:S01]  /*6ac0*/  SYNCS.ARRIVE.TRANS64.RED.A1T0 RZ, [UR60], RZ ;  /* 0x000000ffffff79a7 */ /* 0x000fe2000810043c */
[----:B------:R-:W-:Y:S05]  /*6ad0*/  @P1 BRA `(.L_x_9242) ;  /* 0xffffffd400301947 */ /* 0x000fea000383ffff */
.L_x_9231:
[----:B------:R-:W0:Y:S01]  /*6ae0*/  SHFL.BFLY PT, R2, R21, 0x2, 0x1f ;  /* 0x0c401f0015027f89 */ /* 0x000e2200000e0000 */
[----:B------:R1:W-:Y:S08]  /*6af0*/  BAR.ARV R0, 0x100 ;  /* 0x000400000000751d */ /* 0x0003f00000002000 */
[----:B------:R-:W-:Y:S06]  /*6b00*/  BAR.ARV 0x8, 0x180 ;  /* 0x0206000000007b1d */ /* 0x000fec0000002000 */
[----:B-1----:R-:W-:Y:S01]  /*6b10*/  IMAD.U32 R0, RZ, RZ, UR6 ;  /* 0x00000006ff007e24 */ /* 0x002fe2000f8e00ff */
[----:B------:R-:W-:Y:S01]  /*6b20*/  PLOP3.LUT P0, PT, PT, PT, PT, 0x8, 0x0 ;  /* 0x000000000000781c */ /* 0x000fe20003f0e170 */
[----:B------:R-:W1:Y:S01]  /*6b30*/  SHFL.BFLY PT, R5, R22, 0x2, 0x1f ;  /* 0x0c401f0016057f89 */ /* 0x000e6200000e0000 */
[----:B0-----:R-:W-:-:S05]  /*6b40*/  FADD.FTZ R3, R2, R21 ;  /* 0x0000001502037221 */ /* 0x001fca0000010000 */
[----:B------:R-:W0:Y:S01]  /*6b50*/  SHFL.BFLY PT, R2, R3, 0x1, 0x1f ;  /* 0x0c201f0003027f89 */ /* 0x000e2200000e0000 */
[----:B-1----:R-:W-:-:S05]  /*6b60*/  FADD.FTZ R5, R5, R22 ;  /* 0x0000001605057221 */ /* 0x002fca0000010000 */
[----:B------:R-:W1:Y:S01]  /*6b70*/  SHFL.BFLY PT, R4, R5, 0x1, 0x1f ;  /* 0x0c201f0005047f89 */ /* 0x000e6200000e0000 */
[----:B0-----:R-:W-:Y:S01]  /*6b80*/  FADD.FTZ R8, R3, R2 ;  /* 0x0000000203087221 */ /* 0x001fe20000010000 */
[----:B------:R-:W-:Y:S01]  /*6b90*/  MOV R2, RZ ;  /* 0x000000ff00027202 */ /* 0x000fe20000000f00 */
[----:B------:R-:W-:-:S03]  /*6ba0*/  IMAD.MOV.U32 R3, RZ, RZ, -0x800000 ;  /* 0xff800000ff037424 */ /* 0x000fc600078e00ff */
[----:B------:R-:W-:-:S13]  /*6bb0*/  FSETP.NE.FTZ.AND P1, PT, R8, RZ, PT ;  /* 0x000000ff0800720b */ /* 0x000fda0003f35000 */
[----:B------:R-:W0:Y:S01]  /*6bc0*/  @P1 MUFU.LG2 R6, R8 ;  /* 0x0000000800061308 */ /* 0x000e220000000c00 */
[----:B-1----:R-:W-:Y:S01]  /*6bd0*/  FADD.FTZ R9, R5, R4 ;  /* 0x0000000405097221 */ /* 0x002fe20000010000 */
[----:B------:R-:W-:Y:S02]  /*6be0*/  IMAD.MOV.U32 R4, RZ, RZ, RZ ;  /* 0x000000ffff047224 */ /* 0x000fe400078e00ff */
[----:B------:R-:W-:Y:S02]  /*6bf0*/  IMAD.U32 R5, RZ, RZ, UR6 ;  /* 0x00000006ff057e24 */ /* 0x000fe4000f8e00ff */
[----:B------:R-:W-:Y:S02]  /*6c00*/  FSETP.NE.FTZ.AND P2, PT, R9, RZ, PT ;  /* 0x000000ff0900720b */ /* 0x000fe40003f55000 */
[----:B------:R-:W1:Y:S01]  /*6c10*/  @P1 MUFU.RCP R4, R8 ;  /* 0x0000000800041308 */ /* 0x000e620000001000 */
[----:B------:R-:W-:Y:S01]  /*6c20*/  @P1 FMUL.FTZ R5, R5, 0.69314718246459960938 ;  /* 0x3f31721805051820 */ /* 0x000fe20000410000 */
[----:B0-----:R-:W-:-:S09]  /*6c30*/  @P1 FMUL.FTZ R6, R6, 0.69314718246459960938 ;  /* 0x3f31721806061820 */ /* 0x001fd20000410000 */
[----:B------:R-:W0:Y:S01]  /*6c40*/  @P2 MUFU.LG2 R7, R9 ;  /* 0x0000000900072308 */ /* 0x000e220000000c00 */
[----:B------:R-:W-:Y:S01]  /*6c50*/  @P2 FMUL.FTZ R0, R0, 0.69314718246459960938 ;  /* 0x3f31721800002820 */ /* 0x000fe20000410000 */
[-C--:B-1----:R-:W-:Y:S01]  /*6c60*/  FMUL.FTZ R24, R24, R4.reuse ;  /* 0x0000000418187220 */ /* 0x082fe20000410000 */
[----:B------:R-:W-:-:S05]  /*6c70*/  FMUL.FTZ R25, R25, R4 ;  /* 0x0000000419197220 */ /* 0x000fca0000410000 */
        /* <DEDUP_REMOVED lines=9> */
[----:B0-----:R-:W-:Y:S01]  /*6d10*/  @P2 FMUL.FTZ R7, R7, 0.69314718246459960938 ;  /* 0x3f31721807072820 */ /* 0x001fe20000410000 */
        /* <DEDUP_REMOVED lines=121> */
.L_x_9217:
[----:B------:R-:W-:Y:S05]  /*74b0*/  @P0 BRA `(.L_x_9243) ;  /* 0x0000002000540947 */ /* 0x000fea0003800000 */
[----:B------:R-:W2:Y:S01]  /*74c0*/  LDL R0, [R1+0x4] ;  /* 0x0000040001007983 */ /* 0x000ea20000100800 */
[----:B------:R-:W1:Y:S01]  /*74d0*/  LDC R8, c[0x0][0xce8] ;  /* 0x00033a00ff087b82 */ /* 0x000e620000000800 */
[----:B------:R-:W-:Y:S01]  /*74e0*/  ULDC.64 UR8, c[0x0][0xcd0] ;  /* 0x0003340000087ab9 */ /* 0x000fe20000000a00 */
[----:B------:R-:W-:Y:S06]  /*74f0*/  BSSY B0, `(.L_x_9244) ;  /* 0x000014d000007945 */ /* 0x000fec0003800000 */
[----:B------:R-:W3:Y:S08]  /*7500*/  S2UR UR12, SR_CTAID.Z ;  /* 0x00000000000c79c3 */ /* 0x000ef00000002700 */
[----:B------:R-:W4:Y:S08]  /*7510*/  LDC.64 R18, c[0x0][0xcd8] ;  /* 0x00033600ff127b82 */ /* 0x000f300000000a00 */
[----:B------:R-:W-:Y:S01]  /*7520*/  BAR.SYNC.DEFER_BLOCKING 0x1, 0x100 ;  /* 0x0044000000007b1d */ /* 0x000fe20000010000 */
[----:B-1----:R-:W-:-:S07]  /*7530*/  ISETP.NE.AND P0, PT, R8, 0x1, PT ;  /* 0x000000010800780c */ /* 0x002fce0003f05270 */
[----:B------:R-:W1:Y:S01]  /*7540*/  S2UR UR11, SR_CTAID.Y ;  /* 0x00000000000b79c3 */ /* 0x000e620000002600 */
[----:B---3--:R-:W-:-:S07]  /*7550*/  USHF.R.S32.HI UR10, URZ, 0x1f, UR12 ;  /* 0x0000001f3f0a7899 */ /* 0x008fce000801140c */
[----:B------:R-:W1:Y:S08]  /*7560*/  LDC R23, c[0x0][0xd50] ;  /* 0x00035400ff177b82 */ /* 0x000e700000000800 */
[----:B------:R-:W3:Y:S08]  /*7570*/  @P0 LDC R14, c[0x0][0xcec] ;  /* 0x00033b00ff0e0b82 */ /* 0x000ef00000000800 */
[----:B------:R-:W5:Y:S08]  /*7580*/  LDC.64 R20, c[0x0][0xc40] ;  /* 0x00031000ff147b82 */ /* 0x000f700000000a00 */
[----:B------:R-:W1:Y:S08]  /*7590*/  @P0 LDC R17, c[0x0][0xcf0] ;  /* 0x00033c00ff110b82 */ /* 0x000e700000000800 */
[----:B------:R-:W1:Y:S08]  /*75a0*/  @P0 LDC R22, c[0x0][0xcec] ;  /* 0x00033b00ff160b82 */ /* 0x000e700000000800 */
[----:B------:R-:W1:Y:S01]  /*75b0*/  @P0 LDC R153, c[0x0][0xcf0] ;  /* 0x00033c00ff990b82 */ /* 0x000e620000000800 */
[----:B--2---:R-:W-:-:S02]  /*75c0*/  R2UR UR13, R0 ;  /* 0x00000000000d72ca */ /* 0x004fc400000e0000 */
[----:B------:R-:W2:Y:S11]  /*75d0*/  S2R R0, SR_TID.X ;  /* 0x0000000000007919 */ /* 0x000eb60000002100 */
[----:B------:R-:W-:-:S02]  /*75e0*/  USHF.R.S32.HI UR7, URZ, 0x1f, UR13 ;  /* 0x0000001f3f077899 */ /* 0x000fc4000801140d */
[----:B------:R-:W-:Y:S02]  /*75f0*/  UIMAD.WIDE.U32 UR4, UR13, UR8, URZ ;  /* 0x000000080d0472a5 */ /* 0x000fe4000f8e003f */
[----:B------:R-:W-:-:S04]  /*7600*/  UIMAD UR6, UR7, UR8, URZ ;  /* 0x00000008070672a4 */ /* 0x000fc8000f8e023f */
[----:B------:R-:W-:-:S03]  /*7610*/  UIMAD UR6, UR13, UR9, UR6 ;  /* 0x000000090d0672a4 */ /* 0x000fc6000f8e0206 */
[----:B------:R-:W-:Y:S01]  /*7620*/  ULDC.64 UR8, c[0x0][0xc38] ;  /* 0x00030e0000087ab9 */ /* 0x000fe20000000a00 */
[----:B------:R-:W-:Y:S02]  /*7630*/  UIADD3 UR6, UR5, UR6, URZ ;  /* 0x0000000605067290 */ /* 0x000fe4000fffe03f */
[----:B------:R-:W-:Y:S01]  /*7640*/  UIMAD UR7, UR7, UR8, URZ ;  /* 0x00000008070772a4 */ /* 0x000fe2000f8e023f */
[----:B--2---:R-:W-:-:S04]  /*7650*/  IADD3 R12, R0, -0x80, RZ ;  /* 0xffffff80000c7810 */ /* 0x004fc80007ffe0ff */
[----:B------:R-:W-:-:S04]  /*7660*/  SHF.R.S32.HI R7, RZ, 0x1f, R12 ;  /* 0x0000001fff077819 */ /* 0x000fc8000001140c */
[CC--:B0-----:R-:W-:Y:S02]  /*7670*/  LEA.HI R2, R7.reuse, R12.reuse, RZ, 0x7 ;  /* 0x0000000c07027211 */ /* 0x0c1fe400078f38ff */
[----:B------:R-:W-:Y:S02]  /*7680*/  LEA.HI R7, R7, R12, RZ, 0x2 ;  /* 0x0000000c07077211 */ /* 0x000fe400078f10ff */
[----:B------:R-:W-:Y:S02]  /*7690*/  LOP3.LUT R5, R2, 0xffffff80, RZ, 0xc0, !PT ;  /* 0xffffff8002057812 */ /* 0x000fe400078ec0ff */
[----:B------:R-:W-:Y:S02]  /*76a0*/  SHF.R.S32.HI R9, RZ, 0x7, R2 ;  /* 0x00000007ff097819 */ /* 0x000fe40000011402 */
[----:B------:R-:W-:Y:S01]  /*76b0*/  LOP3.LUT R7, R7, 0xfffffffc, RZ, 0xc0, !PT ;  /* 0xfffffffc07077812 */ /* 0x000fe200078ec0ff */
[----:B------:R-:W-:Y:S01]  /*76c0*/  IMAD.IADD R0, R12, 0x1, -R5 ;  /* 0x000000010c007824 */ /* 0x000fe200078e0a05 */
[----:B------:R-:W-:-:S03]  /*76d0*/  LEA.HI R2, R2, R9, RZ, 0x1 ;  /* 0x0000000902027211 */ /* 0x000fc600078f08ff */
[----:B------:R-:W-:Y:S01]  /*76e0*/  IMAD.IADD R7, R12, 0x1, -R7 ;  /* 0x000000010c077824 */ /* 0x000fe200078e0a07 */
[----:B------:R-:W-:Y:S02]  /*76f0*/  SHF.R.S32.HI R13, RZ, 0x1f, R0 ;  /* 0x0000001fff0d7819 */ /* 0x000fe40000011400 */
[----:B------:R-:W-:Y:S02]  /*7700*/  LOP3.LUT R2, R2, 0x3fffffe, RZ, 0xc0, !PT ;  /* 0x03fffffe02027812 */ /* 0x000fe400078ec0ff */
[----:B------:R-:W-:Y:S02]  /*7710*/  LEA.HI R10, R13, R0, RZ, 0x2 ;  /* 0x000000000d0a7211 */ /* 0x000fe400078f10ff */
[----:B------:R-:W-:Y:S01]  /*7720*/  LEA.HI R11, R7, R7, RZ, 0x1 ;  /* 0x00000007070b7211 */ /* 0x000fe200078f08ff */
[----:B------:R-:W-:Y:S01]  /*7730*/  IMAD.IADD R2, R9, 0x1, -R2 ;  /* 0x0000000109027824 */ /* 0x000fe200078e0a02 */
[--C-:B------:R-:W-:Y:S01]  /*7740*/  SHF.R.S32.HI R5, RZ, 0x2, R10.reuse ;  /* 0x00000002ff057819 */ /* 0x100fe2000001140a */
[----:B------:R-:W0:Y:S01]  /*7750*/  S2R R9, SR_CTAID.X ;  /* 0x0000000000097919 */ /* 0x000e220000002500 */
[----:B------:R-:W-:-:S02]  /*7760*/  SHF.R.S32.HI R6, RZ, 0x1f, R10 ;  /* 0x0000001fff067819 */ /* 0x000fc4000001140a */
[----:B------:R-:W-:Y:S02]  /*7770*/  LOP3.LUT R12, R11, 0x1ffffffe, RZ, 0xc0, !PT ;  /* 0x1ffffffe0b0c7812 */ /* 0x000fe400078ec0ff */
[----:B------:R-:W-:Y:S02]  /*7780*/  LEA.HI R6, R6, R5, RZ, 0x3 ;  /* 0x0000000506067211 */ /* 0x000fe400078f18ff */
[----:B------:R-:W-:Y:S01]  /*7790*/  IADD3 R11, R7, -R12, RZ ;  /* 0x8000000c070b7210 */ /* 0x000fe20007ffe0ff */
[----:B------:R-:W-:Y:S01]  /*77a0*/  IMAD.U32 R7, RZ, RZ, UR5 ;  /* 0x00000005ff077e24 */ /* 0x000fe2000f8e00ff */
[----:B------:R-:W-:Y:S01]  /*77b0*/  LOP3.LUT R6, R6, 0xfffffff8, RZ, 0xc0, !PT ;  /* 0xfffffff806067812 */ /* 0x000fe200078ec0ff */
[----:B------:R-:W-:Y:S01]  /*77c0*/  IMAD.U32 R7, RZ, RZ, UR6 ;  /* 0x00000006ff077e24 */ /* 0x000fe2000f8e00ff */
[----:B------:R-:W-:Y:S01]  /*77d0*/  UIMAD UR6, UR13, UR9, UR7 ;  /* 0x000000090d0672a4 */ /* 0x000fe2000f8e0207 */
[----:B----4-:R-:W-:Y:S02]  /*77e0*/  IMAD R12, R18, UR10, RZ ;  /* 0x0000000a120c7c24 */ /* 0x010fe4000f8e02ff */
[----:B------:R-:W-:Y:S01]  /*77f0*/  IMAD.IADD R6, R5, 0x1, -R6 ;  /* 0x0000000105067824 */ /* 0x000fe200078e0a06 */
[----:B------:R-:W-:Y:S01]  /*7800*/  LEA.HI R5, R13, R0, RZ, 0x5 ;  /* 0x000000000d057211 */ /* 0x000fe200078f28ff */
[----:B------:R-:W-:-:S03]  /*7810*/  IMAD R15, R19, UR12, R12 ;  /* 0x0000000c130f7c24 */ /* 0x000fc6000f8e020c */
[----:B------:R-:W-:-:S05]  /*7820*/  SHF.R.S32.HI R5, RZ, 0x5, R5 ;  /* 0x00000005ff057819 */ /* 0x000fca0000011405 */
[----:B------:R-:W-:Y:S02]  /*7830*/  IMAD R5, R5, 0x10, R6 ;  /* 0x0000001005057824 */ /* 0x000fe400078e0206 */
[----:B------:R-:W-:Y:S01]  /*7840*/  IMAD.U32 R6, RZ, RZ, UR4 ;  /* 0x00000004ff067e24 */ /* 0x000fe2000f8e00ff */
[----:B------:R-:W-:Y:S02]  /*7850*/  UIMAD.WIDE.U32 UR4, UR13, UR8, URZ ;  /* 0x000000080d0472a5 */ /* 0x000fe4000f8e003f */
[----:B------:R-:W-:Y:S01]  /*7860*/  LEA R16, R2, R5, 0x6 ;  /* 0x0000000502107211 */ /* 0x000fe200078e30ff */
[----:B------:R-:W-:Y:S01]  /*7870*/  IMAD.WIDE.U32 R6, R18, UR12, R6 ;  /* 0x0000000c12067c25 */ /* 0x000fe2000f8e0006 */
[----:B------:R-:W-:Y:S01]  /*7880*/  UIADD3 UR6, UR5, UR6, URZ ;  /* 0x0000000605067290 */ /* 0x000fe2000fffe03f */
[----:B------:R-:W-:Y:S02]  /*7890*/  ULDC.64 UR8, c[0x0][0xc28] ;  /* 0x00030a0000087ab9 */ /* 0x000fe40000000a00 */
[----:B------:R-:W-:-:S02]  /*78a0*/  IMAD R2, R11, 0x8, R16 ;  /* 0x000000080b027824 */ /* 0x000fc400078e0210 */
[----:B------:R-:W-:Y:S02]  /*78b0*/  IMAD R18, RZ, RZ, -UR13 ;  /* 0x8000000dff127e24 */ /* 0x000fe4000f8e02ff */
[----:B0-----:R-:W-:Y:S02]  /*78c0*/  IMAD R5, R9, 0x80, R2 ;  /* 0x0000008009057824 */ /* 0x001fe400078e0202 */
[----:B------:R-:W-:Y:S01]  /*78d0*/  IMAD.U32 R13, RZ, RZ, UR5 ;  /* 0x00000005ff0d7e24 */ /* 0x000fe2000f8e00ff */
[----:B------:R-:W-:Y:S01]  /*78e0*/  MOV R13, UR6 ;  /* 0x00000006000d7c02 */ /* 0x000fe20008000f00 */
[----:B---3--:R-:W-:Y:S01]  /*78f0*/  @P0 IMAD.HI.U32 R2, R5, R14, RZ ;  /* 0x0000000e05020227 */ /* 0x008fe200078e00ff */
[----:B------:R-:W-:-:S03]  /*7900*/  ULDC.64 UR6, c[0x0][0xc48] ;  /* 0x0003120000067ab9 */ /* 0x000fc60000000a00 */
[----:B------:R-:W-:Y:S01]  /*7910*/  IMAD.U32 R12, RZ, RZ, UR4 ;  /* 0x00000004ff0c7e24 */ /* 0x000fe2000f8e00ff */
[----:B------:R-:W-:Y:S01]  /*7920*/  ULDC.64 UR4, c[0x0][0xce0] ;  /* 0x0003380000047ab9 */ /* 0x000fe20000000a00 */
[C---:B-----5:R-:W-:Y:S02]  /*7930*/  IMAD R14, R20.reuse, UR10, RZ ;  /* 0x0000000a140e7c24 */ /* 0x060fe4000f8e02ff */
[----:B-1----:R-:W-:Y:S02]  /*7940*/  IMAD R23, R23, R18, UR11 ;  /* 0x0000000b17177e24 */ /* 0x002fe4000f8e0212 */
[----:B------:R-:W-:Y:S01]  /*7950*/  IMAD.MOV.U32 R11, RZ, RZ, R5 ;  /* 0x000000ffff0b7224 */ /* 0x000fe200078e0005 */
[----:B------:R-:W-:Y:S01]  /*7960*/  @P0 SHF.R.U32.HI R11, RZ, R17, R2 ;  /* 0x00000011ff0b0219 */ /* 0x000fe20000011602 */
[----:B------:R-:W-:Y:S01]  /*7970*/  IMAD R17, R21, UR12, R14 ;  /* 0x0000000c15117c24 */ /* 0x000fe2000f8e020e */
[----:B------:R-:W-:Y:S01]  /*7980*/  SHF.R.S32.HI R14, RZ, 0x1f, R23 ;  /* 0x0000001fff0e7819 */ /* 0x000fe20000011417 */
[----:B------:R-:W-:-:S04]  /*7990*/  IMAD.WIDE.U32 R12, R20, UR12, R12 ;  /* 0x0000000c140c7c25 */ /* 0x000fc8000f8e000c */
[----:B------:R-:W-:Y:S01]  /*79a0*/  IMAD.IADD R7, R7, 0x1, R15 ;  /* 0x0000000107077824 */ /* 0x000fe200078e020f */
[----:B------:R-:W-:Y:S01]  /*79b0*/  IADD3 R13, R13, R17, RZ ;  /* 0x000000110d0d7210 */ /* 0x000fe20007ffe0ff */
[----:B------:R-:W-:-:S04]  /*79c0*/  @P0 IMAD.HI.U32 R22, R5, R22, RZ ;  /* 0x0000001605160227 */ /* 0x000fc800078e00ff */
[----:B------:R-:W-:Y:S01]  /*79d0*/  IMAD.MOV.U32 R15, RZ, RZ, R5 ;  /* 0x000000ffff0f7224 */ /* 0x000fe200078e0005 */
[----:B------:R-:W-:Y:S01]  /*79e0*/  @P0 SHF.R.U32.HI R15, RZ, R153, R22 ;  /* 0x00000099ff0f0219 */ /* 0x000fe20000011616 */
[C---:B------:R-:W-:Y:S02]  /*79f0*/  IMAD R2, R14.reuse, UR4, RZ ;  /* 0x000000040e027c24 */ /* 0x040fe4000f8e02ff */
[----:B------:R-:W-:Y:S02]  /*7a00*/  IMAD R17, R14, UR6, RZ ;  /* 0x000000060e117c24 */ /* 0x000fe4000f8e02ff */
[----:B------:R-:W-:-:S04]  /*7a10*/  IMAD.WIDE.U32 R6, R23, UR4, R6 ;  /* 0x0000000417067c25 */ /* 0x000fc8000f8e0006 */
[----:B------:R-:W-:Y:S01]  /*7a20*/  IMAD R14, R23, UR5, R2 ;  /* 0x00000005170e7c24 */ /* 0x000fe2000f8e0202 */
[----:B------:R-:W-:Y:S01]  /*7a30*/  IADD3 R6, P0, R11, R6, RZ ;  /* 0x000000060b067210 */ /* 0x000fe20007f1e0ff */
[----:B------:R-:W-:Y:S01]  /*7a40*/  IMAD R19, R23, UR7, R17 ;  /* 0x0000000717137c24 */ /* 0x000fe2000f8e0211 */
[--C-:B------:R-:W-:Y:S01]  /*7a50*/  SHF.R.S32.HI R17, RZ, 0x1f, R11.reuse ;  /* 0x0000001fff117819 */ /* 0x100fe2000001140b */
[----:B------:R-:W-:Y:S01]  /*7a60*/  IMAD.MOV R11, RZ, RZ, -R11 ;  /* 0x000000ffff0b7224 */ /* 0x000fe200078e0a0b */
[--C-:B------:R-:W-:Y:S01]  /*7a70*/  SHF.R.S32.HI R2, RZ, 0x1f, R15.reuse ;  /* 0x0000001fff027819 */ /* 0x100fe2000001140f */
[----:B------:R-:W-:Y:S01]  /*7a80*/  ULDC.64 UR4, c[0x0][0xc30] ;  /* 0x00030c0000047ab9 */ /* 0x000fe20000000a00 */
[----:B------:R-:W-:Y:S01]  /*7a90*/  IMAD.MOV R18, RZ, RZ, -R15 ;  /* 0x000000ffff127224 */ /* 0x000fe200078e0a0f */
[----:B------:R-:W-:Y:S01]  /*7aa0*/  IADD3.X R7, R17, R7, R14, P0, !PT ;  /* 0x0000000711077210 */ /* 0x000fe200007fe40e */
[----:B------:R-:W-:Y:S02]  /*7ab0*/  IMAD R11, R8, R11, R5 ;  /* 0x0000000b080b7224 */ /* 0x000fe400078e0205 */
[----:B------:R-:W-:-:S02]  /*7ac0*/  IMAD R2, R2, UR4, RZ ;  /* 0x0000000402027c24 */ /* 0x000fc4000f8e02ff */
        /* <DEDUP_REMOVED lines=29> */
[----:B------:R0:W-:Y:S01]  /*7ca0*/  SHFL.IDX PT, R12, R17, RZ, 0x1c1f ;  /* 0x001c1fff110c7589 */ /* 0x0001e200000e0000 */
[----:B------:R-:W-:Y:S01]  /*7cb0*/  IMAD R8, R8, UR6, RZ ;  /* 0x0000000608087c24 */ /* 0x000fe2000f8e02ff */
[----:B------:R-:W-:Y:S01]  /*7cc0*/  LOP3.LUT P0, RZ, R0, 0x3, RZ, 0xc0, !PT ;  /* 0x0000000300ff7812 */ /* 0x000fe2000780c0ff */
[C---:B------:R-:W-:Y:S01]  /*7cd0*/  VIADD R9, R11.reuse, 0x8 ;  /* 0x000000080b097836 */ /* 0x040fe20000000000 */
[----:B------:R-:W1:Y:S01]  /*7ce0*/  SHFL.IDX PT, R13, R18, RZ, 0x1c1f ;  /* 0x001c1fff120d7589 */ /* 0x000e6200000e0000 */
[----:B------:R-:W-:Y:S01]  /*7cf0*/  UIADD3 UR4, UR4, 0x32420, URZ ;  /* 0x0003242004047890 */ /* 0x000fe2000fffe03f */
[----:B------:R-:W-:-:S02]  /*7d00*/  ISETP.GE.OR P1, PT, R11, R8, P0 ;  /* 0x000000080b00720c */ /* 0x000fc40000726670 */
[----:B------:R-:W2:Y:S01]  /*7d10*/  SHFL.IDX PT, R15, R18, 0x1, 0x1c1f ;  /* 0x003c1f00120f7f89 */ /* 0x000ea200000e0000 */
[-C--:B------:R-:W-:Y:S01]  /*7d20*/  ISETP.GE.OR P0, PT, R9, R8.reuse, P0 ;  /* 0x000000080900720c */ /* 0x080fe20000706670 */
[----:B------:R-:W-:Y:S01]  /*7d30*/  UPRMT UR4, URZ, 0x654, UR4 ;  /* 0x000006543f047896 */ /* 0x000fe20008000004 */
[----:B------:R-:W-:Y:S01]  /*7d40*/  ISETP.GE.AND P2, PT, R11, R8, PT ;  /* 0x000000080b00720c */ /* 0x000fe20003f46270 */
[----:B------:R3:W4:Y:S01]  /*7d50*/  SHFL.IDX PT, R6, R2, RZ, 0x1c1f ;  /* 0x001c1fff02067589 */ /* 0x00072200000e0000 */
[----:B0-----:R-:W-:-:S03]  /*7d60*/  LOP3.LUT R17, R10, 0x7ffffffc, RZ, 0xc0, !PT ;  /* 0x7ffffffc0a117812 */ /* 0x001fc600078ec0ff */
[----:B------:R3:W0:Y:S02]  /*7d70*/  SHFL.IDX PT, R7, R5, RZ, 0x1c1f ;  /* 0x001c1fff05077589 */ /* 0x00062400000e0000 */
[----:B------:R-:W-:Y:S01]  /*7d80*/  IMAD.IADD R0, R0, 0x1, -R17 ;  /* 0x0000000100007824 */ /* 0x000fe200078e0a11 */
[----:B------:R-:W-:Y:S04]  /*7d90*/  SYNCS.ARRIVE.TRANS64.RED.A1T0 RZ, [UR4], RZ ;  /* 0x000000ffffff79a7 */ /* 0x000fe80008100404 */
[----:B------:R-:W-:Y:S01]  /*7da0*/  SHF.L.U32 R0, R0, 0x1, RZ ;  /* 0x0000000100007819 */ /* 0x000fe200000006ff */
[----:B-1----:R3:W-:Y:S04]  /*7db0*/  @!P1 ST.E desc[UR36][R12.64], R4 ;  /* 0x000000040c009985 */ /* 0x0027e8000c101924 */
[----:B--2---:R3:W-:Y:S01]  /*7dc0*/  @!P0 ST.E desc[UR36][R14.64], R3 ;  /* 0x000000030e008985 */ /* 0x0047e2000c101924 */
[----:B------:R-:W-:Y:S05]  /*7dd0*/  @P2 BRA `(.L_x_9245) ;  /* 0x0000000800f82947 */ /* 0x000fea0003800000 */
[C---:B---3--:R-:W-:Y:S01]  /*7de0*/  VIADD R3, R0.reuse, 0x8 ;  /* 0x0000000800037836 */ /* 0x048fe20000000000 */
[----:B------:R-:W-:Y:S01]  /*7df0*/  ULDC UR4, c[0x0][0xbc8] ;  /* 0x0002f20000047ab9 */ /* 0x000fe20000000800 */
[C---:B------:R-:W-:Y:S01]  /*7e00*/  VIADD R4, R0.reuse, 0x10 ;  /* 0x0000001000047836 */ /* 0x040fe20000000000 */
[C---:B------:R-:W-:Y:S01]  /*7e10*/  ISETP.GE.AND P2, PT, R0.reuse, UR4, PT ;  /* 0x0000000400007c0c */ /* 0x040fe2000bf46270 */
[C---:B------:R-:W-:Y:S01]  /*7e20*/  VIADD R10, R0.reuse, 0x18 ;  /* 0x00000018000a7836 */ /* 0x040fe20000000000 */
[----:B------:R-:W-:Y:S01]  /*7e30*/  ISETP.GE.AND P3, PT, R3, UR4, PT ;  /* 0x0000000403007c0c */ /* 0x000fe2000bf66270 */
[----:B------:R-:W-:Y:S01]  /*7e40*/  VIADD R18, R0, 0x20 ;  /* 0x0000002000127836 */ /* 0x000fe20000000000 */
[----:B------:R-:W-:Y:S01]  /*7e50*/  ISETP.GE.AND P4, PT, R4, UR4, PT ;  /* 0x0000000404007c0c */ /* 0x000fe2000bf86270 */
[----:B------:R-:W-:Y:S01]  /*7e60*/  VIADD R20, R0, 0x40 ;  /* 0x0000004000147836 */ /* 0x000fe20000000000 */
[----:B------:R-:W-:Y:S01]  /*7e70*/  ISETP.GE.AND P5, PT, R10, UR4, PT ;  /* 0x000000040a007c0c */ /* 0x000fe2000bfa6270 */
[C---:B------:R-:W-:Y:S01]  /*7e80*/  VIADD R21, R0.reuse, 0x48 ;  /* 0x0000004800157836 */ /* 0x040fe20000000000 */
[C---:B------:R-:W-:Y:S01]  /*7e90*/  IADD3 R19, R0.reuse, 0x28, RZ ;  /* 0x0000002800137810 */ /* 0x040fe20007ffe0ff */
[----:B------:R-:W-:Y:S01]  /*7ea0*/  VIADD R23, R0, 0x58 ;  /* 0x0000005800177836 */ /* 0x000fe20000000000 */
[----:B------:R-:W-:-:S02]  /*7eb0*/  ISETP.GE.AND P0, PT, R18, UR4, PT ;  /* 0x0000000412007c0c */ /* 0x000fc4000bf06270 */
[----:B------:R-:W-:Y:S02]  /*7ec0*/  ISETP.GE.AND P1, PT, R19, UR4, PT ;  /* 0x0000000413007c0c */ /* 0x000fe4000bf26270 */
[----:B------:R-:W-:Y:S02]  /*7ed0*/  IADD3 R22, R0, 0x50, RZ ;  /* 0x0000005000167810 */ /* 0x000fe40007ffe0ff */
[----:B------:R-:W-:Y:S02]  /*7ee0*/  @!P3 LEA.HI R3, R3, R3, RZ, 0x1 ;  /* 0x000000030303b211 */ /* 0x000fe400078f08ff */
[----:B------:R-:W-:Y:S02]  /*7ef0*/  @!P4 LEA.HI R4, R4, R4, RZ, 0x1 ;  /* 0x000000040404c211 */ /* 0x000fe400078f08ff */
[----:B------:R-:W-:Y:S02]  /*7f00*/  @!P5 LEA.HI R10, R10, R10, RZ, 0x1 ;  /* 0x0000000a0a0ad211 */ /* 0x000fe400078f08ff */
[----:B------:R-:W-:-:S02]  /*7f10*/  @!P3 LOP3.LUT R3, R3, 0xfffffffe, RZ, 0xc0, !PT ;  /* 0xfffffffe0303b812 */ /* 0x000fc400078ec0ff */
[----:B------:R-:W-:Y:S01]  /*7f20*/  @!P4 LOP3.LUT R15, R4, 0xfffffffe, RZ, 0xc0, !PT ;  /* 0xfffffffe040fc812 */ /* 0x000fe200078ec0ff */
[----:B------:R-:W-:Y:S01]  /*7f30*/  VIADD R4, R0, 0x38 ;  /* 0x0000003800047836 */ /* 0x000fe20000000000 */
[----:B------:R-:W-:Y:S01]  /*7f40*/  @!P5 LOP3.LUT R17, R10, 0xfffffffe, RZ, 0xc0, !PT ;  /* 0xfffffffe0a11d812 */ /* 0x000fe200078ec0ff */
[--C-:B0---4-:R-:W-:Y:S01]  /*7f50*/  @!P2 IMAD.WIDE R10, R0, 0x4, R6.reuse ;  /* 0x00000004000aa825 */ /* 0x111fe200078e0206 */
[----:B------:R-:W-:Y:S02]  /*7f60*/  ISETP.GE.AND P6, PT, R22, UR4, PT ;  /* 0x0000000416007c0c */ /* 0x000fe4000bfc6270 */
[----:B------:R-:W-:Y:S01]  /*7f70*/  @!P0 LEA.HI R18, R18, R18, RZ, 0x1 ;  /* 0x0000001212128211 */ /* 0x000fe200078f08ff */
[--C-:B------:R-:W-:Y:S01]  /*7f80*/  @!P3 IMAD.WIDE R12, R3, 0x4, R6.reuse ;  /* 0x00000004030cb825 */ /* 0x100fe200078e0206 */
[----:B------:R0:W-:Y:S01]  /*7f90*/  @!P2 ST.E.64 desc[UR36][R10.64], R24 ;  /* 0x000000180a00a985 */ /* 0x0001e2000c101b24 */
[----:B------:R-:W-:Y:S02]  /*7fa0*/  @!P1 LEA.HI R19, R19, R19, RZ, 0x1 ;  /* 0x0000001313139211 */ /* 0x000fe400078f08ff */
[----:B------:R-:W-:Y:S01]  /*7fb0*/  VIADD R3, R0, 0x30 ;  /* 0x0000003000037836 */ /* 0x000fe20000000000 */
[----:B------:R1:W-:Y:S01]  /*7fc0*/  @!P3 ST.E.64 desc[UR36][R12.64], R28 ;  /* 0x0000001c0c00b985 */ /* 0x0003e2000c101b24 */
[----:B------:R-:W-:Y:S01]  /*7fd0*/  @!P4 IMAD.WIDE R14, R15, 0x4, R6 ;  /* 0x000000040f0ec825 */ /* 0x000fe200078e0206 */
[----:B------:R-:W-:-:S02]  /*7fe0*/  ISETP.GE.AND P3, PT, R4, UR4, PT ;  /* 0x0000000404007c0c */ /* 0x000fc4000bf66270 */
[----:B------:R-:W-:Y:S01]  /*7ff0*/  ISETP.GE.AND P2, PT, R3, UR4, PT ;  /* 0x0000000403007c0c */ /* 0x000fe2000bf46270 */
[----:B------:R-:W-:Y:S01]  /*8000*/  @!P5 IMAD.WIDE R16, R17, 0x4, R6 ;  /* 0x000000041110d825 */ /* 0x000fe200078e0206 */
[----:B------:R2:W-:Y:S01]  /*8010*/  @!P4 ST.E.64 desc[UR36][R14.64], R32 ;  /* 0x000000200e00c985 */ /* 0x0005e2000c101b24 */
[----:B------:R-:W-:Y:S02]  /*8020*/  ISETP.GE.AND P4, PT, R20, UR4, PT ;  /* 0x0000000414007c0c */ /* 0x000fe4000bf86270 */
[----:B------:R-:W-:Y:S01]  /*8030*/  @!P6 LEA.HI R22, R22, R22, RZ, 0x1 ;  /* 0x000000161616e211 */ /* 0x000fe200078f08ff */
[----:B------:R3:W-:Y:S01]  /*8040*/  @!P5 ST.E.64 desc[UR36][R16.64], R36 ;  /* 0x000000241000d985 */ /* 0x0007e2000c101b24 */
[----:B------:R-:W-:Y:S01]  /*8050*/  ISETP.GE.AND P5, PT, R21, UR4, PT ;  /* 0x0000000415007c0c */ /* 0x000fe2000bfa6270 */
[----:B0-----:R-:W-:Y:S01]  /*8060*/  VIADD R24, R0, 0x60 ;  /* 0x0000006000187836 */ /* 0x001fe20000000000 */
[----:B------:R-:W-:Y:S02]  /*8070*/  @!P0 LOP3.LUT R11, R18, 0xfffffffe, RZ, 0xc0, !PT ;  /* 0xfffffffe120b8812 */ /* 0x000fe400078ec0ff */
[----:B-1----:R-:W-:-:S02]  /*8080*/  @!P1 LOP3.LUT R13, R19, 0xfffffffe, RZ, 0xc0, !PT ;  /* 0xfffffffe130d9812 */ /* 0x002fc400078ec0ff */
[----:B------:R-:W-:Y:S01]  /*8090*/  @!P2 LEA.HI R3, R3, R3, RZ, 0x1 ;  /* 0x000000030303a211 */ /* 0x000fe200078f08ff */
[--C-:B------:R-:W-:Y:S01]  /*80a0*/  @!P0 IMAD.WIDE R10, R11, 0x4, R6.reuse ;  /* 0x000000040b0a8825 */ /* 0x100fe200078e0206 */
[----:B------:R-:W-:Y:S02]  /*80b0*/  @!P3 LEA.HI R4, R4, R4, RZ, 0x1 ;  /* 0x000000040404b211 */ /* 0x000fe400078f08ff */
[----:B------:R-:W-:Y:S01]  /*80c0*/  @!P4 LEA.HI R20, R20, R20, RZ, 0x1 ;  /* 0x000000141414c211 */ /* 0x000fe200078f08ff */
[----:B------:R-:W-:Y:S01]  /*80d0*/  @!P1 IMAD.WIDE R12, R13, 0x4, R6 ;  /* 0x000000040d0c9825 */ /* 0x000fe200078e0206 */
[----:B------:R-:W-:Y:S01]  /*80e0*/  @!P2 LOP3.LUT R3, R3, 0xfffffffe, RZ, 0xc0, !PT ;  /* 0xfffffffe0303a812 */ /* 0x000fe200078ec0ff */
[----:B------:R0:W-:Y:S01]  /*80f0*/  @!P0 ST.E.64 desc[UR36][R10.64], R40 ;  /* 0x000000280a008985 */ /* 0x0001e2000c101b24 */
[----:B------:R-:W-:Y:S02]  /*8100*/  @!P5 LEA.HI R21, R21, R21, RZ, 0x1 ;  /* 0x000000151515d211 */ /* 0x000fe400078f08ff */
[----:B--2---:R-:W-:Y:S01]  /*8110*/  @!P3 LOP3.LUT R15, R4, 0xfffffffe, RZ, 0xc0, !PT ;  /* 0xfffffffe040fb812 */ /* 0x004fe200078ec0ff */
[----:B------:R1:W-:Y:S01]  /*8120*/  @!P1 ST.E.64 desc[UR36][R12.64], R44 ;  /* 0x0000002c0c009985 */ /* 0x0003e2000c101b24 */
[----:B---3--:R-:W-:Y:S01]  /*8130*/  @!P4 LOP3.LUT R17, R20, 0xfffffffe, RZ, 0xc0, !PT ;  /* 0xfffffffe1411c812 */ /* 0x008fe200078ec0ff */
[----:B------:R-:W-:Y:S01]  /*8140*/  VIADD R4, R0, 0x70 ;  /* 0x0000007000047836 */ /* 0x000fe20000000000 */
[----:B------:R-:W-:-:S02]  /*8150*/  @!P5 LOP3.LUT R21, R21, 0xfffffffe, RZ, 0xc0, !PT ;  /* 0xfffffffe1515d812 */ /* 0x000fc400078ec0ff */
[----:B------:R-:W-:Y:S01]  /*8160*/  @!P6 LOP3.LUT R19, R22, 0xfffffffe, RZ, 0xc0, !PT ;  /* 0xfffffffe1613e812 */ /* 0x000fe200078ec0ff */
[----:B------:R-:W-:Y:S01]  /*8170*/  VIADD R22, R0, 0x88 ;  /* 0x0000008800167836 */ /* 0x000fe20000000000 */
[----:B------:R-:W-:Y:S02]  /*8180*/  ISETP.GE.AND P1, PT, R23, UR4, PT ;  /* 0x0000000417007c0c */ /* 0x000fe4000bf26270 */
[----:B------:R-:W-:Y:S01]  /*8190*/  ISETP.GE.AND P0, PT, R24, UR4, PT ;  /* 0x0000000418007c0c */ /* 0x000fe2000bf06270 */
[----:B0-----:R-:W-:Y:S01]  /*81a0*/  @!P2 IMAD.WIDE R10, R3, 0x4, R6 ;  /* 0x00000004030aa825 */ /* 0x001fe200078e0206 */
[----:B------:R-:W-:-:S03]  /*81b0*/  IADD3 R20, R0, 0x78, RZ ;  /* 0x0000007800147810 */ /* 0x000fc60007ffe0ff */
[--C-:B-1----:R-:W-:Y:S01]  /*81c0*/  @!P3 IMAD.WIDE R12, R15, 0x4, R6.reuse ;  /* 0x000000040f0cb825 */ /* 0x102fe200078e0206 */
[----:B------:R0:W-:Y:S03]  /*81d0*/  @!P2 ST.E.64 desc[UR36][R10.64], R48 ;  /* 0x000000300a00a985 */ /* 0x0001e6000c101b24 */
        /* <DEDUP_REMOVED lines=30> */
[----:B--2---:R-:W-:Y:S01]  /*83c0*/  @!P6 LOP3.LUT R15, R4, 0xfffffffe, RZ, 0xc0, !PT ;  /* 0xfffffffe040fe812 */ /* 0x004fe200078ec0ff */
[----:B------:R-:W-:Y:S01]  /*83d0*/  VIADD R4, R0, 0xa8 ;  /* 0x000000a800047836 */ /* 0x000fe20000000000 */
[----:B---3--:R-:W-:Y:S01]  /*83e0*/  @!P5 LOP3.LUT R17, R20, 0xfffffffe, RZ, 0xc0, !PT ;  /* 0xfffffffe1411d812 */ /* 0x008fe200078ec0ff */
[----:B------:R-:W-:Y:S01]  /*83f0*/  VIADD R20, R0, 0xb0 ;  /* 0x000000b000147836 */ /* 0x000fe20000000000 */
[----:B------:R-:W-:Y:S02]  /*8400*/  @!P4 LOP3.LUT R21, R21, 0xfffffffe, RZ, 0xc0, !PT ;  /* 0xfffffffe1515c812 */ /* 0x000fe400078ec0ff */
[----:B----4-:R-:W-:Y:S01]  /*8410*/  @!P3 LOP3.LUT R19, R22, 0xfffffffe, RZ, 0xc0, !PT ;  /* 0xfffffffe1613b812 */ /* 0x010fe200078ec0ff */
[C---:B------:R-:W-:Y:S01]  /*8420*/  VIADD R22, R0.reuse, 0xc0 ;  /* 0x000000c000167836 */ /* 0x040fe20000000000 */
[----:B------:R-:W-:Y:S01]  /*8430*/  ISETP.GE.AND P0, PT, R23, UR4, PT ;  /* 0x0000000417007c0c */ /* 0x000fe2000bf06270 */
[----:B0-----:R-:W-:Y:S01]  /*8440*/  @!P2 IMAD.WIDE R10, R3, 0x4, R6 ;  /* 0x00000004030aa825 */ /* 0x001fe200078e0206 */
[----:B------:R-:W-:-:S02]  /*8450*/  IADD3 R3, R0, 0xa0, RZ ;  /* 0x000000a000037810 */ /* 0x000fc40007ffe0ff */
        /* <DEDUP_REMOVED lines=19> */
[----:B0-----:R-:W-:Y:S02]  /*8590*/  @!P0 LOP3.LUT R11, R23, 0xfffffffe, RZ, 0xc0, !PT ;  /* 0xfffffffe170b8812 */ /* 0x001fe400078ec0ff */
[----:B-1----:R-:W-:Y:S02]  /*85a0*/  @!P1 LOP3.LUT R13, R24, 0xfffffffe, RZ, 0xc0, !PT ;  /* 0xfffffffe180d9812 */ /* 0x002fe400078ec0ff */
[----:B------:R-:W-:Y:S01]  /*85b0*/  @!P2 LOP3.LUT R3, R3, 0xfffffffe, RZ, 0xc0, !PT ;  /* 0xfffffffe0303a812 */ /* 0x000fe200078ec0ff */
[--C-:B------:R-:W-:Y:S01]  /*85c0*/  @!P0 IMAD.WIDE R10, R11, 0x4, R6.reuse ;  /* 0x000000040b0a8825 */ /* 0x100fe200078e0206 */
[----:B------:R-:W-:Y:S02]  /*85d0*/  @!P3 LEA.HI R4, R4, R4, RZ, 0x1 ;  /* 0x000000040404b211 */ /* 0x000fe400078f08ff */
[----:B------:R-:W-:Y:S01]  /*85e0*/  @!P4 LEA.HI R20, R20, R20, RZ, 0x1 ;  /* 0x000000141414c211 */ /* 0x000fe200078f08ff */
[--C-:B------:R-:W-:Y:S01]  /*85f0*/  @!P1 IMAD.WIDE R12, R13, 0x4, R6.reuse ;  /* 0x000000040d0c9825 */ /* 0x100fe200078e0206 */
[----:B------:R-:W-:Y:S01]  /*8600*/  @!P6 LEA.HI R22, R22, R22, RZ, 0x1 ;  /* 0x000000161616e211 */ /* 0x000fe200078f08ff */
[----:B------:R0:W-:Y:S01]  /*8610*/  @!P0 ST.E.64 desc[UR36][R10.64], R96 ;  /* 0x000000600a008985 */ /* 0x0001e2000c101b24 */
[----:B------:R-:W-:Y:S01]  /*8620*/  @!P5 LEA.HI R21, R21, R21, RZ, 0x1 ;  /* 0x000000151515d211 */ /* 0x000fe200078f08ff */
[--C-:B--2---:R-:W-:Y:S01]  /*8630*/  @!P2 IMAD.WIDE R14, R3, 0x4, R6.reuse ;  /* 0x00000004030ea825 */ /* 0x104fe200078e0206 */
[----:B---3--:R-:W-:Y:S01]  /*8640*/  @!P3 LOP3.LUT R17, R4, 0xfffffffe, RZ, 0xc0, !PT ;  /* 0xfffffffe0411b812 */ /* 0x008fe200078ec0ff */
[----:B------:R1:W-:Y:S01]  /*8650*/  @!P1 ST.E.64 desc[UR36][R12.64], R100 ;  /* 0x000000640c009985 */ /* 0x0003e2000c101b24 */
[----:B----4-:R-:W-:Y:S01]  /*8660*/  @!P4 LOP3.LUT R19, R20, 0xfffffffe, RZ, 0xc0, !PT ;  /* 0xfffffffe1413c812 */ /* 0x010fe200078ec0ff */
[----:B------:R-:W-:Y:S01]  /*8670*/  VIADD R4, R0, 0xd0 ;  /* 0x000000d000047836 */ /* 0x000fe20000000000 */
[----:B------:R-:W-:Y:S01]  /*8680*/  @!P6 LOP3.LUT R3, R22, 0xfffffffe, RZ, 0xc0, !PT ;  /* 0xfffffffe1603e812 */ /* 0x000fe200078ec0ff */
[----:B------:R2:W-:Y:S01]  /*8690*/  @!P2 ST.E.64 desc[UR36][R14.64], R104 ;  /* 0x000000680e00a985 */ /* 0x0005e2000c101b24 */
[----:B------:R-:W-:Y:S01]  /*86a0*/  @!P5 LOP3.LUT R21, R21, 0xfffffffe, RZ, 0xc0, !PT ;  /* 0xfffffffe1515d812 */ /* 0x000fe200078ec0ff */
[----:B------:R-:W-:Y:S01]  /*86b0*/  VIADD R20, R0, 0xd8 ;  /* 0x000000d800147836 */ /* 0x000fe20000000000 */
[----:B------:R-:W-:Y:S01]  /*86c0*/  ISETP.GE.AND P1, PT, R4, UR4, PT ;  /* 0x0000000404007c0c */ /* 0x000fe2000bf26270 */
[----:B0-----:R-:W-:-:S03]  /*86d0*/  @!P3 IMAD.WIDE R10, R17, 0x4, R6 ;  /* 0x00000004110ab825 */ /* 0x001fc600078e0206 */
[----:B------:R-:W-:Y:S01]  /*86e0*/  ISETP.GE.AND P2, PT, R20, UR4, PT ;  /* 0x0000000414007c0c */ /* 0x000fe2000bf46270 */
[--C-:B-1----:R-:W-:Y:S01]  /*86f0*/  @!P4 IMAD.WIDE R12, R19, 0x4, R6.reuse ;  /* 0x00000004130cc825 */ /* 0x102fe200078e0206 */
[----:B------:R0:W-:Y:S03]  /*8700*/  @!P3 ST.E.64 desc[UR36][R10.64], R108 ;  /* 0x0000006c0a00b985 */ /* 0x0001e6000c101b24 */
[--C-:B------:R-:W-:Y:S01]  /*8710*/  @!P6 IMAD.WIDE R18, R3, 0x4, R6.reuse ;  /* 0x000000040312e825 */ /* 0x100fe200078e0206 */
[C---:B------:R-:W-:Y:S01]  /*8720*/  IADD3 R3, R0.reuse, 0xc8, RZ ;  /* 0x000000c800037810 */ /* 0x040fe20007ffe0ff */
[----:B------:R1:W-:Y:S01]  /*8730*/  @!P4 ST.E.64 desc[UR36][R12.64], R112 ;  /* 0x000000700c00c985 */ /* 0x0003e2000c101b24 */
[----:B--2---:R-:W-:Y:S01]  /*8740*/  IADD3 R15, R0, 0xf0, RZ ;  /* 0x000000f0000f7810 */ /* 0x004fe20007ffe0ff */
[----:B------:R-:W-:Y:S01]  /*8750*/  @!P5 IMAD.WIDE R16, R21, 0x4, R6 ;  /* 0x000000041510d825 */ /* 0x000fe200078e0206 */
[----:B------:R-:W-:-:S02]  /*8760*/  ISETP.GE.AND P0, PT, R3, UR4, PT ;  /* 0x0000000403007c0c */ /* 0x000fc4000bf06270 */
[----:B------:R-:W-:Y:S01]  /*8770*/  @!P1 LEA.HI R4, R4, R4, RZ, 0x1 ;  /* 0x0000000404049211 */ /* 0x000fe200078f08ff */
[C---:B------:R-:W-:Y:S01]  /*8780*/  VIADD R21, R0.reuse, 0xe0 ;  /* 0x000000e000157836 */ /* 0x040fe20000000000 */
[----:B------:R2:W-:Y:S01]  /*8790*/  @!P5 ST.E.64 desc[UR36][R16.64], R116 ;  /* 0x000000741000d985 */ /* 0x0005e2000c101b24 */
[C---:B------:R-:W-:Y:S01]  /*87a0*/  VIADD R14, R0.reuse, 0xe8 ;  /* 0x000000e8000e7836 */ /* 0x040fe20000000000 */
[----:B------:R-:W-:Y:S01]  /*87b0*/  ISETP.GE.AND P5, PT, R15, UR4, PT ;  /* 0x000000040f007c0c */ /* 0x000fe2000bfa6270 */
[----:B0-----:R-:W-:Y:S01]  /*87c0*/  VIADD R11, R0, 0xf8 ;  /* 0x000000f8000b7836 */ /* 0x001fe20000000000 */
[----:B------:R0:W-:Y:S01]  /*87d0*/  @!P6 ST.E.64 desc[UR36][R18.64], R120 ;  /* 0x000000781200e985 */ /* 0x0001e2000c101b24 */
[----:B------:R-:W-:Y:S02]  /*87e0*/  ISETP.GE.AND P3, PT, R21, UR4, PT ;  /* 0x0000000415007c0c */ /* 0x000fe4000bf66270 */
[----:B------:R-:W-:Y:S02]  /*87f0*/  ISETP.GE.AND P4, PT, R14, UR4, PT ;  /* 0x000000040e007c0c */ /* 0x000fe4000bf86270 */
[----:B------:R-:W-:-:S02]  /*8800*/  ISETP.GE.AND P6, PT, R11, UR4, PT ;  /* 0x000000040b007c0c */ /* 0x000fc4000bfc6270 */
[----:B------:R-:W-:Y:S02]  /*8810*/  @!P0 LEA.HI R3, R3, R3, RZ, 0x1 ;  /* 0x0000000303038211 */ /* 0x000fe400078f08ff */
[----:B------:R-:W-:Y:S02]  /*8820*/  @!P2 LEA.HI R20, R20, R20, RZ, 0x1 ;  /* 0x000000141414a211 */ /* 0x000fe400078f08ff */
[----:B------:R-:W-:Y:S02]  /*8830*/  @!P5 LEA.HI R10, R15, R15, RZ, 0x1 ;  /* 0x0000000f0f0ad211 */ /* 0x000fe400078f08ff */
[----:B------:R-:W-:Y:S02]  /*8840*/  @!P0 LOP3.LUT R3, R3, 0xfffffffe, RZ, 0xc0, !PT ;  /* 0xfffffffe03038812 */ /* 0x000fe400078ec0ff */
[----:B------:R-:W-:Y:S02]  /*8850*/  @!P3 LEA.HI R21, R21, R21, RZ, 0x1 ;  /* 0x000000151515b211 */ /* 0x000fe400078f08ff */
[----:B------:R-:W-:-:S02]  /*8860*/  @!P4 LEA.HI R14, R14, R14, RZ, 0x1 ;  /* 0x0000000e0e0ec211 */ /* 0x000fc400078f08ff */
[----:B------:R-:W-:Y:S02]  /*8870*/  @!P6 LEA.HI R11, R11, R11, RZ, 0x1 ;  /* 0x0000000b0b0be211 */ /* 0x000fe400078f08ff */
[----:B-1----:R-:W-:Y:S02]  /*8880*/  @!P1 LOP3.LUT R13, R4, 0xfffffffe, RZ, 0xc0, !PT ;  /* 0xfffffffe040d9812 */ /* 0x002fe400078ec0ff */
[----:B------:R-:W-:Y:S02]  /*8890*/  @!P2 LOP3.LUT R15, R20, 0xfffffffe, RZ, 0xc0, !PT ;  /* 0xfffffffe140fa812 */ /* 0x000fe400078ec0ff */
[----:B--2---:R-:W-:Y:S01]  /*88a0*/  @!P3 LOP3.LUT R17, R21, 0xfffffffe, RZ, 0xc0, !PT ;  /* 0xfffffffe1511b812 */ /* 0x004fe200078ec0ff */
[--C-:B------:R-:W-:Y:S01]  /*88b0*/  @!P1 IMAD.WIDE R12, R13, 0x4, R6.reuse ;  /* 0x000000040d0c9825 */ /* 0x100fe200078e0206 */
[----:B0-----:R-:W-:Y:S02]  /*88c0*/  @!P4 LOP3.LUT R19, R14, 0xfffffffe, RZ, 0xc0, !PT ;  /* 0xfffffffe0e13c812 */ /* 0x001fe400078ec0ff */
[----:B------:R-:W-:Y:S01]  /*88d0*/  @!P5 LOP3.LUT R21, R10, 0xfffffffe, RZ, 0xc0, !PT ;  /* 0xfffffffe0a15d812 */ /* 0x000fe200078ec0ff */
[----:B------:R-:W-:Y:S01]  /*88e0*/  @!P2 IMAD.WIDE R14, R15, 0x4, R6 ;  /* 0x000000040f0ea825 */ /* 0x000fe200078e0206 */
[----:B------:R-:W-:-:S03]  /*88f0*/  @!P6 LOP3.LUT R23, R11, 0xfffffffe, RZ, 0xc0, !PT ;  /* 0xfffffffe0b17e812 */ /* 0x000fc600078ec0ff */
        /* <DEDUP_REMOVED lines=12> */
.L_x_9245:
[----:B------:R-:W-:Y:S05]  /*89c0*/  BSYNC B0 ;  /* 0x0000000000007941 */ /* 0x000fea0003800000 */
.L_x_9244:
        /* <DEDUP_REMOVED lines=8> */
[----:B-1----:R-:W-:Y:S01]  /*8a50*/  VIADD R10, R0, 0x18 ;  /* 0x00000018000a7836 */ /* 0x002fe20000000000 */
[----:B------:R-:W-:Y:S01]  /*8a60*/  ISETP.GE.AND P1, PT, R4, UR4, PT ;  /* 0x0000000404007c0c */ /* 0x000fe2000bf26270 */
[C---:B------:R-:W-:Y:S01]  /*8a70*/  VIADD R12, R0.reuse, 0x28 ;  /* 0x00000028000c7836 */ /* 0x040fe20000000000 */
[----:B------:R-:W-:Y:S01]  /*8a80*/  ISETP.GE.AND P2, PT, R5, UR4, PT ;  /* 0x0000000405007c0c */ /* 0x000fe2000bf46270 */
[C---:B------:R-:W-:Y:S01]  /*8a90*/  VIADD R13, R0.reuse, 0x30 ;  /* 0x00000030000d7836 */ /* 0x040fe20000000000 */
[C---:B------:R-:W-:Y:S01]  /*8aa0*/  IADD3 R11, R0.reuse, 0x20, RZ ;  /* 0x00000020000b7810 */ /* 0x040fe20007ffe0ff */
[----:B------:R-:W-:Y:S01]  /*8ab0*/  VIADD R14, R0, 0x38 ;  /* 0x00000038000e7836 */ /* 0x000fe20000000000 */
        /* <DEDUP_REMOVED lines=8> */
[----:B------:R-:W-:-:S02]  /*8b40*/  @!P1 LEA.HI R4, R4, R4, RZ, 0x1 ;  /* 0x0000000404049211 */ /* 0x000fc400078f08ff */
[----:B------:R-:W-:Y:S02]  /*8b50*/  @!P2 LEA.HI R5, R5, R5, RZ, 0x1 ;  /* 0x000000050505a211 */ /* 0x000fe400078f08ff */
[----:B0-----:R-:W-:Y:S02]  /*8b60*/  @!P1 LOP3.LUT R7, R4, 0xfffffffe, RZ, 0xc0, !PT ;  /* 0xfffffffe04079812 */ /* 0x001fe400078ec0ff */
[----:B------:R-:W-:Y:S01]  /*8b70*/  @!P2 LOP3.LUT R9, R5, 0xfffffffe, RZ, 0xc0, !PT ;  /* 0xfffffffe0509a812 */ /* 0x000fe200078ec0ff */
[--C-:B---3--:R-:W-:Y:S01]  /*8b80*/  @!P0 IMAD.WIDE R4, R0, 0x4, R2.reuse ;  /* 0x0000000400048825 */ /* 0x108fe200078e0202 */
[----:B------:R-:W-:Y:S02]  /*8b90*/  ISETP.GE.AND P4, PT, R16, UR4, PT ;  /* 0x0000000410007c0c */ /* 0x000fe4000bf86270 */
[----:B------:R-:W-:Y:S01]  /*8ba0*/  @!P5 LEA.HI R10, R10, R10, RZ, 0x1 ;  /* 0x0000000a0a0ad211 */ /* 0x000fe200078f08ff */
        /* <DEDUP_REMOVED lines=20> */
[----:B------:R-:W-:-:S02]  /*8cf0*/  @!P1 LOP3.LUT R13, R13, 0xfffffffe, RZ, 0xc0, !PT ;  /* 0xfffffffe0d0d9812 */ /* 0x000fc400078ec0ff */
[----:B------:R-:W-:Y:S01]  /*8d00*/  @!P2 LOP3.LUT R11, R14, 0xfffffffe, RZ, 0xc0, !PT ;  /* 0xfffffffe0e0ba812 */ /* 0x000fe200078ec0ff */
[----:B------:R1:W-:Y:S01]  /*8d10*/  @!P6 ST.E.64 desc[UR36][R6.64], R42 ;  /* 0x0000002a0600e985 */ /* 0x0003e2000c101b24 */
[----:B------:R-:W-:Y:S01]  /*8d20*/  @!P3 LOP3.LUT R15, R15, 0xfffffffe, RZ, 0xc0, !PT ;  /* 0xfffffffe0f0fb812 */ /* 0x000fe200078ec0ff */
[----:B------:R-:W-:Y:S01]  /*8d30*/  VIADD R14, R0, 0x60 ;  /* 0x00000060000e7836 */ /* 0x000fe20000000000 */
[----:B------:R-:W-:Y:S02]  /*8d40*/  @!P4 LOP3.LUT R17, R16, 0xfffffffe, RZ, 0xc0, !PT ;  /* 0xfffffffe1011c812 */ /* 0x000fe400078ec0ff */
[----:B------:R-:W-:Y:S02]  /*8d50*/  ISETP.GE.AND P5, PT, R18, UR4, PT ;  /* 0x0000000412007c0c */ /* 0x000fe4000bfa6270 */
[----:B------:R-:W-:Y:S02]  /*8d60*/  ISETP.GE.AND P6, PT, R19, UR4, PT ;  /* 0x0000000413007c0c */ /* 0x000fe4000bfc6270 */
[----:B------:R-:W-:Y:S01]  /*8d70*/  IADD3 R16, R0, 0x70, RZ ;  /* 0x0000007000107810 */ /* 0x000fe20007ffe0ff */
        /* <DEDUP_REMOVED lines=86> */
[----:B------:R-:W-:Y:S02]  /*92e0*/  ISETP.GE.AND P0, PT, R14, UR4, PT ;  /* 0x000000040e007c0c */ /* 0x000fe4000bf06270 */
        /* <DEDUP_REMOVED lines=10> */
[C---:B------:R-:W-:Y:S01]  /*9390*/  VIADD R20, R0.reuse, 0xf0 ;  /* 0x000000f000147836 */ /* 0x040fe20000000000 */
        /* <DEDUP_REMOVED lines=39> */
.L_x_9243:
        /* <DEDUP_REMOVED lines=8> */
[----:B-1----:R-:W-:-:S03]  /*9690*/  IMAD R3, R6, UR4, RZ ;  /* 0x0000000406037c24 */ /* 0x002fc6000f8e02ff */
[----:B------:R-:W-:-:S04]  /*96a0*/  IADD3 R0, R0, -0x80, RZ ;  /* 0xffffff8000007810 */ /* 0x000fc80007ffe0ff */
[----:B------:R-:W-:-:S13]  /*96b0*/  ISETP.GE.AND P0, PT, R0, R3, PT ;  /* 0x000000030000720c */ /* 0x000fda0003f06270 */
[----:B------:R-:W-:Y:S05]  /*96c0*/  @P0 BRA `(.L_x_9215) ;  /* 0x0000004400f80947 */ /* 0x000fea0003800000 */
[----:B------:R-:W2:Y:S01]  /*96d0*/  LDL R4, [R1+0x4] ;  /* 0x0000040001047983 */ /* 0x000ea20000100800 */
[----:B------:R-:W-:Y:S01]  /*96e0*/  ISETP.NE.AND P0, PT, R6, 0x1, PT ;  /* 0x000000010600780c */ /* 0x000fe20003f05270 */
[----:B------:R-:W-:Y:S01]  /*96f0*/  S2UR UR7, SR_CTAID.Z ;  /* 0x00000000000779c3 */ /* 0x000fe20000002700 */
[----:B------:R-:W-:Y:S01]  /*9700*/  ULDC.64 UR8, c[0x0][0xcd0] ;  /* 0x0003340000087ab9 */ /* 0x000fe20000000a00 */
[----:B------:R-:W-:-:S06]  /*9710*/  IMAD.MOV.U32 R5, RZ, RZ, R0 ;  /* 0x000000ffff057224 */ /* 0x000fcc00078e0000 */
[----:B------:R-:W0:Y:S08]  /*9720*/  LDC.64 R10, c[0x0][0xcd8] ;  /* 0x00033600ff0a7b82 */ /* 0x000e300000000a00 */
[----:B------:R-:W1:Y:S08]  /*9730*/  @P0 LDC R7, c[0x0][0xcec] ;  /* 0x00033b00ff070b82 */ /* 0x000e700000000800 */
[----:B------:R-:W3:Y:S08]  /*9740*/  @P0 LDC R9, c[0x0][0xcf0] ;  /* 0x00033c00ff090b82 */ /* 0x000ef00000000800 */
[----:B------:R-:W4:Y:S08]  /*9750*/  S2UR UR10, SR_CTAID.Y ;  /* 0x00000000000a79c3 */ /* 0x000f300000002600 */
[----:B------:R-:W4:Y:S01]  /*9760*/  LDC R8, c[0x0][0xd50] ;  /* 0x00035400ff087b82 */ /* 0x000f220000000800 */
[----:B--2---:R-:W-:Y:S01]  /*9770*/  R2UR UR11, R4 ;  /* 0x00000000040b72ca */ /* 0x004fe200000e0000 */
[----:B-1----:R-:W-:-:S05]  /*9780*/  @P0 IMAD.HI.U32 R4, R0, R7, RZ ;  /* 0x0000000700040227 */ /* 0x002fca00078e00ff */
[----:B---3--:R-:W-:-:S07]  /*9790*/  @P0 SHF.R.U32.HI R5, RZ, R9, R4 ;  /* 0x00000009ff050219 */ /* 0x008fce0000011604 */
[----:B------:R-:W-:Y:S02]  /*97a0*/  USHF.R.S32.HI UR6, URZ, 0x1f, UR11 ;  /* 0x0000001f3f067899 */ /* 0x000fe4000801140b */
[----:B------:R-:W-:Y:S01]  /*97b0*/  IMAD R7, RZ, RZ, -UR11 ;  /* 0x8000000bff077e24 */ /* 0x000fe2000f8e02ff */
[----:B------:R-:W-:Y:S02]  /*97c0*/  UIMAD.WIDE.U32 UR4, UR11, UR8, URZ ;  /* 0x000000080b0472a5 */ /* 0x000fe4000f8e003f */
[----:B------:R-:W-:Y:S01]  /*97d0*/  UIMAD UR6, UR6, UR8, URZ ;  /* 0x00000008060672a4 */ /* 0x000fe2000f8e023f */
[----:B----4-:R-:W-:Y:S01]  /*97e0*/  IMAD R9, R8, R7, UR10 ;  /* 0x0000000a08097e24 */ /* 0x010fe2000f8e0207 */
[----:B------:R-:W-:Y:S01]  /*97f0*/  USHF.R.S32.HI UR8, URZ, 0x1f, UR7 ;  /* 0x0000001f3f087899 */ /* 0x000fe20008011407 */
[----:B------:R-:W-:Y:S01]  /*9800*/  IMAD.MOV R7, RZ, RZ, -R5 ;  /* 0x000000ffff077224 */ /* 0x000fe200078e0a05 */
[----:B------:R-:W-:Y:S01]  /*9810*/  UIMAD UR6, UR11, UR9, UR6 ;  /* 0x000000090b0672a4 */ /* 0x000fe2000f8e0206 */
[----:B------:R-:W-:Y:S01]  /*9820*/  IMAD.U32 R3, RZ, RZ, UR5 ;  /* 0x00000005ff037e24 */ /* 0x000fe2000f8e00ff */
[----:B------:R-:W-:Y:S01]  /*9830*/  SHF.R.S32.HI R4, RZ, 0x1f, R9 ;  /* 0x0000001fff047819 */ /* 0x000fe20000011409 */
[----:B------:R-:W-:Y:S01]  /*9840*/  IMAD.U32 R2, RZ, RZ, UR4 ;  /* 0x00000004ff027e24 */ /* 0x000fe2000f8e00ff */
[----:B------:R-:W-:Y:S01]  /*9850*/  UIADD3 UR6, UR5, UR6, URZ ;  /* 0x0000000605067290 */ /* 0x000fe2000fffe03f */
[----:B0-----:R-:W-:-:S02]  /*9860*/  IMAD R12, R10, UR8, RZ ;  /* 0x000000080a0c7c24 */ /* 0x001fc4000f8e02ff */
        /* <DEDUP_REMOVED lines=24> */
.L_x_9213:
        /* <DEDUP_REMOVED lines=18> */
.L_x_9246:
[----:B------:R-:W-:Y:S01]  /*9b10*/  ULDC UR7, c[0x0][0xd50] ;  /* 0x0003540000077ab9 */ /* 0x000fe20000000800 */
[----:B------:R-:W-:Y:S01]  /*9b20*/  UMOV UR39, UR6 ;  /* 0x0000000600277c82 */ /* 0x000fe20008000000 */
[----:B------:R-:W-:-:S11]  /*9b30*/  UISETP.NE.AND UP0, UPT, UR7, 0x1, UPT ;  /* 0x000000010700788c */ /* 0x000fd6000bf05270 */
[----:B------:R-:W-:Y:S01]  /*9b40*/  @UP0 ULDC UR4, c[0x0][0xd54] ;  /* 0x0003550000040ab9 */ /* 0x000fe20000000800 */
[----:B------:R-:W-:Y:S01]  /*9b50*/  @UP0 ULDC UR8, c[0x0][0xd58] ;  /* 0x0003560000080ab9 */ /* 0x000fe20000000800 */
[----:B------:R-:W-:-:S04]  /*9b60*/  UIMAD.WIDE.U32 UR4, UR6, UR4, URZ ;  /* 0x00000004060472a5 */ /* 0x000fc8000f8e003f */
[----:B------:R-:W-:-:S12]  /*9b70*/  @UP0 USHF.R.U32.HI UR39, URZ, UR8, UR5 ;  /* 0x000000083f270299 */ /* 0x000fd80008011605 */
.L_x_9247:
[----:B------:R-:W-:Y:S01]  /*9b80*/  ISETP.LE.AND P0, PT, RZ, UR43, PT ;  /* 0x0000002bff007c0c */ /* 0x000fe2000bf03270 */
[----:B------:R-:W-:Y:S01]  /*9b90*/  UIADD3 UR4, -UR39, URZ, URZ ;  /* 0x0000003f27047290 */ /* 0x000fe2000fffe13f */
[----:B------:R-:W-:Y:S01]  /*9ba0*/  IMAD.MOV.U32 R26, RZ, RZ, 0x1 ;  /* 0x00000001ff1a7424 */ /* 0x000fe200078e00ff */
[----:B------:R-:W-:Y:S01]  /*9bb0*/  MOV R6, 0x1 ;  /* 0x0000000100067802 */ /* 0x000fe20000000f00 */
[----:B------:R-:W-:Y:S01]  /*9bc0*/  IMAD.MOV.U32 R17, RZ, RZ, RZ ;  /* 0x000000ffff117224 */ /* 0x000fe200078e00ff */
[----:B------:R-:W-:-:S08]  /*9bd0*/  UIMAD UR6, UR7, UR4, UR6 ;  /* 0x00000004070672a4 */ /* 0x000fd0000f8e0206 */
        /* <DEDUP_REMOVED lines=12> */
[----:B------:R-:W-:Y:S01]  /*9ca0*/  UISETP.NE.U32.AND UP0, UPT, UR4, URZ, UPT ;  /* 0x0000003f0400728c */ /* 0x000fe2000bf05070 */
[----:B------:R-:W0:Y:S02]  /*9cb0*/  S2R R36, SR_CTAID.X ;  /* 0x0000000000247919 */ /* 0x000e240000002500 */
[----:B------:R-:W-:Y:S01]  /*9cc0*/  ULDC UR4, c[0x0][0x424] ;  /* 0x0001090000047ab9 */ /* 0x000fe20000000800 */
[----:B------:R-:W-:Y:S01]  /*9cd0*/  UISETP.NE.AND.EX UP0, UPT, UR5, URZ, UPT, UP0 ;  /* 0x0000003f0500728c */ /* 0x000fe2000bf05300 */
[----:B------:R1:W5:Y:S01]  /*9ce0*/  @P0 LDG.E R24, desc[UR36][R2.64] ;  /* 0x0000002402180981 */ /* 0x000362000c1e1900 */
[----:B------:R-:W-:-:S02]  /*9cf0*/  ULOP3.LUT UR44, UR6, 0xffff, URZ, 0xc0, !UPT ;  /* 0x0000ffff062c7892 */ /* 0x000fc4000f8ec03f */
[----:B------:R-:W-:Y:S01]  /*9d00*/  USEL UR4, UR4, 0x1, UP0 ;  /* 0x0000000104047887 */ /* 0x000fe20008000000 */
[----:B------:R-:W-:-:S03]  /*9d10*/  UMOV UR38, URZ ;  /* 0x0000003f00267c82 */ /* 0x000fc60008000000 */
[----:B------:R-:W-:-:S04]  /*9d20*/  UIMAD UR41, UR4, UR41, URZ ;  /* 0x00000029042972a4 */ /* 0x000fc8000f8e023f */
[----:B------:R-:W-:Y:S02]  /*9d30*/  UISETP.GE.AND UP0, UPT, UR41, 0x1, UPT ;  /* 0x000000012900788c */ /* 0x000fe4000bf06270 */
[----:B------:R-:W-:-:S04]  /*9d40*/  UIADD3 UR4, UR41, 0x5f, URZ ;  /* 0x0000005f29047890 */ /* 0x000fc8000fffe03f */
[----:B------:R-:W-:Y:S01]  /*9d50*/  PLOP3.LUT P0, PT, PT, PT, UP0, 0x80, 0x0 ;  /* 0x000000000000781c */ /* 0x000fe20003f0f008 */
[----:B------:R-:W-:-:S04]  /*9d60*/  UIMAD.WIDE UR4, UR4, 0x2aaaaaab, URZ ;  /* 0x2aaaaaab040478a5 */ /* 0x000fc8000f8e023f */
[----:B------:R-:W-:-:S04]  /*9d70*/  USHF.R.U32.HI UR40, URZ, 0x1f, UR5 ;  /* 0x0000001f3f287899 */ /* 0x000fc80008011605 */
        /* <DEDUP_REMOVED lines=35> */
.L_x_9249:
[----:B------:R-:W-:Y:S02]  /*9fb0*/  UIMAD UR46, UR44, UR38, URZ ;  /* 0x000000262c2e72a4 */ /* 0x000fe4000f8e023f */
[----:B------:R-:W-:Y:S01]  /*9fc0*/  IMAD.U32 R3, RZ, RZ, UR38 ;  /* 0x00000026ff037e24 */ /* 0x000fe2000f8e00ff */
[----:B------:R-:W-:Y:S01]  /*9fd0*/  MOV R17, RZ ;  /* 0x000000ff00117202 */ /* 0x000fe20000000f00 */
[----:B------:R-:W-:Y:S02]  /*9fe0*/  IMAD.MOV.U32 R6, RZ, RZ, 0x1 ;  /* 0x00000001ff067424 */ /* 0x000fe400078e00ff */
[----:B------:R-:W-:-:S05]  /*9ff0*/  IMAD.U32 R0, RZ, RZ, UR46 ;  /* 0x0000002eff007e24 */ /* 0x000fca000f8e00ff */
        /* <DEDUP_REMOVED lines=21> */
[----:B------:R-:W-:Y:S01]  /*a150*/  MOV R8, 0x70 ;  /* 0x0000007000087802 */ /* 0x000fe20000000f00 */
[----:B------:R-:W-:-:S02]  /*a160*/  IMAD.U32 R10, RZ, RZ, UR4 ;  /* 0x00000004ff0a7e24 */ /* 0x000fc4000f8e00ff */
[----:B------:R-:W-:Y:S02]  /*a170*/  IMAD.U32 R11, RZ, RZ, UR5 ;  /* 0x00000005ff0b7e24 */ /* 0x000fe4000f8e00ff */
[----:B------:R-:W-:Y:S02]  /*a180*/  IMAD.MOV.U32 R12, RZ, RZ, 0x1 ;  /* 0x00000001ff0c7424 */ /* 0x000fe400078e00ff */
[----:B------:R-:W-:-:S07]  /*a190*/  IMAD.MOV.U32 R13, RZ, RZ, RZ ;  /* 0x000000ffff0d7224 */ /* 0x000fce00078e00ff */
[----:B------:R-:W-:-:S07]  /*a1a0*/  LEPC R20, `(.L_x_9250) ;  /* 0x000000001014794e */ /* 0x000fce0000000000 */
[----:B0----5:R-:W-:Y:S05]  /*a1b0*/  CALL.ABS.NOINC R2 ;  /* 0x0000000002007343 */ /* 0x021fea0003c00000 */
.L_x_9250:
        /* <DEDUP_REMOVED lines=20> */
.L_x_9252:
        /* <DEDUP_REMOVED lines=9> */
[----:B------:R-:W-:Y:S01]  /*a390*/  MOV R13, RZ ;  /* 0x000000ff000d7202 */ /* 0x000fe20000000f00 */
[----:B------:R-:W-:-:S02]  /*a3a0*/  IMAD.U32 R11, RZ, RZ, UR5 ;  /* 0x00000005ff0b7e24 */ /* 0x000fc4000f8e00ff */
[----:B------:R-:W-:Y:S02]  /*a3b0*/  IMAD.MOV.U32 R8, RZ, RZ, 0x70 ;  /* 0x00000070ff087424 */ /* 0x000fe400078e00ff */
[----:B0-----:R-:W-:-:S07]  /*a3c0*/  IMAD.MOV.U32 R12, RZ, RZ, 0x1 ;  /* 0x00000001ff0c7424 */ /* 0x001fce00078e00ff */
[----:B------:R-:W-:-:S07]  /*a3d0*/  LEPC R20, `(.L_x_9251) ;  /* 0x000000001014794e */ /* 0x000fce0000000000 */
[----:B-1----:R-:W-:Y:S05]  /*a3e0*/  CALL.ABS.NOINC R2 ;  /* 0x0000000002007343 */ /* 0x002fea0003c00000 */
.L_x_9251:
        /* <DEDUP_REMOVED lines=9> */
[C---:B------:R-:W-:Y:S01]  /*a480*/  SHF.L.U32 R0, R28.reuse, 0x4, RZ ;  /* 0x000000041c007819 */ /* 0x040fe200000006ff */
[----:B------:R-:W-:Y:S01]  /*a490*/  IMAD.U32 R3, RZ, RZ, UR5 ;  /* 0x00000005ff037e24 */ /* 0x000fe2000f8e00ff */
[----:B------:R-:W-:Y:S01]  /*a4a0*/  LOP3.LUT R7, R28, 0x7f, RZ, 0xc0, !PT ;  /* 0x0000007f1c077812 */ /* 0x000fe200078ec0ff */
[----:B------:R-:W-:Y:S01]  /*a4b0*/  IMAD.U32 R4, RZ, RZ, UR45 ;  /* 0x0000002dff047e24 */ /* 0x000fe2000f8e00ff */
[----:B0-----:R-:W-:Y:S02]  /*a4c0*/  ISETP.NE.AND P1, PT, R12, 0x1, PT ;  /* 0x000000010c00780c */ /* 0x001fe40003f25270 */
[----:B------:R-:W-:Y:S01]  /*a4d0*/  LOP3.LUT R16, R16, 0xffffbfff, RZ, 0xc0, !PT ;  /* 0xffffbfff10107812 */ /* 0x000fe200078ec0ff */
[----:B------:R0:W2:Y:S01]  /*a4e0*/  @P0 LDG.E R30, desc[UR36][R2.64] ;  /* 0x00000024021e0981 */ /* 0x0000a2000c1e1900 */
[----:B------:R-:W-:Y:S01]  /*a4f0*/  LOP3.LUT R5, R0, 0x70, RZ, 0xc0, !PT ;  /* 0x0000007000057812 */ /* 0x000fe200078ec0ff */
[----:B------:R-:W-:Y:S01]  /*a500*/  VIADD R0, R4, 0xffffffff ;  /* 0xffffffff04007836 */ /* 0x000fe20000000000 */
[----:B------:R-:W-:Y:S01]  /*a510*/  SHF.R.U32.HI R37, RZ, 0x3, R7 ;  /* 0x00000003ff257819 */ /* 0x000fe20000011607 */
[----:B------:R-:W-:Y:S01]  /*a520*/  IMAD.SHL.U32 R6, R28, 0x8, RZ ;  /* 0x000000081c067824 */ /* 0x000fe200078e00ff */
[----:B------:R-:W-:-:S02]  /*a530*/  ULDC UR4, c[0x0][0x320] ;  /* 0x0000c80000047ab9 */ /* 0x000fc40000000800 */
[----:B------:R-:W-:-:S03]  /*a540*/  LOP3.LUT R32, R5, R37, RZ, 0xfc, !PT ;  /* 0x0000002505207212 */ /* 0x000fc600078efcff */
[----:B0-----:R-:W0:Y:S01]  /*a550*/  @P1 LDC R2, c[0x0][0x434] ;  /* 0x00010d00ff021b82 */ /* 0x001e220000000800 */
[----:B------:R-:W-:Y:S01]  /*a560*/  @P1 LOP3.LUT R16, R16, 0x4000, RZ, 0xfc, !PT ;  /* 0x0000400010101812 */ /* 0x000fe200078efcff */
[----:B------:R-:W-:-:S04]  /*a570*/  IMAD R5, R0, 0x60, R32 ;  /* 0x0000006000057824 */ /* 0x000fc800078e0220 */
[C---:B-----5:R-:W-:Y:S01]  /*a580*/  IMAD.IADD R10, R5.reuse, 0x1, R24 ;  /* 0x00000001050a7824 */ /* 0x060fe200078e0218 */
[----:B------:R-:W-:Y:S01]  /*a590*/  ISETP.GE.AND P0, PT, R5, UR41, PT ;  /* 0x0000002905007c0c */ /* 0x000fe2000bf06270 */
[----:B------:R-:W1:Y:S03]  /*a5a0*/  @P1 LDC R3, c[0x0][0x438] ;  /* 0x00010e00ff031b82 */ /* 0x000e660000000800 */
[----:B------:R-:W-:Y:S02]  /*a5b0*/  ISETP.GT.U32.OR P0, PT, R32, 0x5f, P0 ;  /* 0x0000005f2000780c */ /* 0x000fe40000704470 */
[----:B------:R-:W-:-:S11]  /*a5c0*/  MOV R11, R10 ;  /* 0x0000000a000b7202 */ /* 0x000fd60000000f00 */
[----:B------:R-:W3:Y:S01]  /*a5d0*/  @!P0 LDC.64 R8, c[0x0][0x428] ;  /* 0x00010a00ff088b82 */ /* 0x000ee20000000a00 */
[----:B0-----:R-:W-:-:S07]  /*a5e0*/  @P1 IMAD.HI.U32 R2, R10, R2, RZ ;  /* 0x000000020a021227 */ /* 0x001fce00078e00ff */
[----:B------:R-:W0:Y:S01]  /*a5f0*/  @!P0 LDC.64 R4, c[0x0][0x418] ;  /* 0x00010600ff048b82 */ /* 0x000e220000000a00 */
[----:B-1----:R-:W-:-:S04]  /*a600*/  @P1 SHF.R.U32.HI R11, RZ, R3, R2 ;  /* 0x00000003ff0b1219 */ /* 0x002fc80000011602 */
[----:B------:R-:W-:Y:S02]  /*a610*/  @!P0 SHF.R.S32.HI R3, RZ, 0x1f, R11 ;  /* 0x0000001fff038819 */ /* 0x000fe4000001140b */
[----:B--2---:R-:W-:-:S05]  /*a620*/  SHF.R.S32.HI R33, RZ, 0x1f, R30 ;  /* 0x0000001fff217819 */ /* 0x004fca000001141e */
[----:B---3--:R-:W-:-:S04]  /*a630*/  @!P0 IMAD R2, R33, R8, RZ ;  /* 0x0000000821028224 */ /* 0x008fc800078e02ff */
[----:B------:R-:W-:Y:S02]  /*a640*/  @!P0 IMAD R9, R30, R9, R2 ;  /* 0x000000091e098224 */ /* 0x000fe400078e0202 */
[----:B------:R-:W-:-:S04]  /*a650*/  @!P0 IMAD.MOV.U32 R2, RZ, RZ, R11 ;  /* 0x000000ffff028224 */ /* 0x000fc800078e000b */
[----:B------:R-:W-:-:S04]  /*a660*/  @!P0 IMAD.WIDE.U32 R2, R30, R8, R2 ;  /* 0x000000081e028225 */ /* 0x000fc800078e0002 */
[----:B------:R-:W-:Y:S01]  /*a670*/  @!P0 IMAD.IADD R3, R3, 0x1, R9 ;  /* 0x0000000103038824 */ /* 0x000fe200078e0209 */
[----:B0-----:R-:W-:-:S04]  /*a680*/  @!P0 LEA R4, P1, R2, R4, 0x2 ;  /* 0x0000000402048211 */ /* 0x001fc800078210ff */
        /* <DEDUP_REMOVED lines=8> */
[----:B------:R-:W-:-:S02]  /*a710*/  ISETP.GE.AND P3, PT, R27, UR4, PT ;  /* 0x000000041b007c0c */ /* 0x000fc4000bf66270 */
[C---:B------:R-:W-:Y:S02]  /*a720*/  ISETP.GE.AND P2, PT, R22.reuse, UR4, PT ;  /* 0x0000000416007c0c */ /* 0x040fe4000bf46270 */
[----:B------:R-:W-:Y:S02]  /*a730*/  LOP3.LUT R26, R22, 0xc0, RZ, 0xfc, !PT ;  /* 0x000000c0161a7812 */ /* 0x000fe400078efcff */
[----:B------:R-:W-:Y:S02]  /*a740*/  IADD3 R23, -R11, RZ, RZ ;  /* 0x000000ff0b177210 */ /* 0x000fe40007ffe1ff */
[----:B------:R-:W-:-:S03]  /*a750*/  ISETP.GE.AND P1, PT, R26, UR4, PT ;  /* 0x000000041a007c0c */ /* 0x000fc6000bf26270 */
[----:B------:R-:W-:Y:S01]  /*a760*/  @P4 LOP3.LUT R16, R16, 0x10, RZ, 0xfc, !PT ;  /* 0x0000001010104812 */ /* 0x000fe200078efcff */
[----:B------:R-:W-:-:S03]  /*a770*/  IMAD R23, R12, R23, R10 ;  /* 0x000000170c177224 */ /* 0x000fc600078e020a */
[----:B------:R-:W-:-:S04]  /*a780*/  LOP3.LUT R16, R16, 0xfffffffe, RZ, 0xc0, !PT ;  /* 0xfffffffe10107812 */ /* 0x000fc800078ec0ff */
[----:B------:R-:W-:-:S04]  /*a790*/  LOP3.LUT R16, R16, 0xfffffff7, RZ, 0xc0, !PT ;  /* 0xfffffff710107812 */ /* 0x000fc800078ec0ff */
[----:B------:R-:W-:-:S04]  /*a7a0*/  @P3 LOP3.LUT R16, R16, 0x8, RZ, 0xfc, !PT ;  /* 0x0000000810103812 */ /* 0x000fc800078efcff */
[----:B------:R-:W-:-:S04]  /*a7b0*/  @P2 LOP3.LUT R16, R16, 0x1, RZ, 0xfc, !PT ;  /* 0x0000000110102812 */ /* 0x000fc800078efcff */
[----:B------:R-:W-:-:S04]  /*a7c0*/  LOP3.LUT R16, R16, 0xfffffffb, RZ, 0xc0, !PT ;  /* 0xfffffffb10107812 */ /* 0x000fc800078ec0ff */
[----:B------:R-:W-:Y:S01]  /*a7d0*/  @P1 LOP3.LUT R16, R16, 0x4, RZ, 0xfc, !PT ;  /* 0x0000000410101812 */ /* 0x000fe200078efcff */
[----:B0-----:R-:W-:Y:S06]  /*a7e0*/  BRA.DIV UR5, `(.L_x_9253) ;  /* 0x0000003a05587947 */ /* 0x001fec000b800000 */
.L_x_9299:
[----:B------:R-:W2:Y:S01]  /*a7f0*/  LDL R2, [R1] ;  /* 0x0000000001027983 */ /* 0x000ea20000100800 */
[--C-:B-----5:R-:W-:Y:S02]  /*a800*/  @!P0 SHF.R.S32.HI R3, RZ, 0x1f, R4.reuse ;  /* 0x0000001fff038819 */ /* 0x120fe40000011404 */
[----:B------:R-:W-:Y:S02]  /*a810*/  CS2R R18, SRZ ;  /* 0x0000000000127805 */ /* 0x000fe4000001ff00 */
[----:B------:R-:W-:Y:S01]  /*a820*/  LOP3.LUT R16, R16, 0xffff7fff, RZ, 0xc0, !PT ;  /* 0xffff7fff10107812 */ /* 0x000fe200078ec0ff */
[----:B------:R-:W-:Y:S01]  /*a830*/  @!P0 IMAD.MOV.U32 R18, RZ, RZ, R4 ;  /* 0x000000ffff128224 */ /* 0x000fe200078e0004 */
[----:B------:R-:W-:Y:S01]  /*a840*/  MOV R29, UR39 ;  /* 0x00000027001d7c02 */ /* 0x000fe20008000f00 */
[----:B------:R-:W-:Y:S01]  /*a850*/  @!P0 IMAD.MOV.U32 R19, RZ, RZ, R3 ;  /* 0x000000ffff138224 */ /* 0x000fe200078e0003 */
[----:B------:R-:W-:Y:S02]  /*a860*/  ISETP.GT.U32.AND P0, PT, R32, 0x5f, PT ;  /* 0x0000005f2000780c */ /* 0x000fe40003f04070 */
[----:B------:R-:W-:-:S02]  /*a870*/  SHF.R.S32.HI R29, RZ, 0x1f, R29 ;  /* 0x0000001fff1d7819 */ /* 0x000fc4000001141d */
[----:B------:R-:W-:-:S09]  /*a880*/  SEL R34, RZ, 0x1, P2 ;  /* 0x00000001ff227807 */ /* 0x000fd20001000000 */
[----:B------:R-:W-:-:S04]  /*a890*/  @P0 LOP3.LUT R16, R16, 0x8000, RZ, 0xfc, !PT ;  /* 0x0000800010100812 */ /* 0x000fc800078efcff */
[----:B------:R-:W-:Y:S02]  /*a8a0*/  LOP3.LUT R16, R16, 0xffffffdf, RZ, 0xc0, !PT ;  /* 0xffffffdf10107812 */ /* 0x000fe400078ec0ff */
[----:B--2---:R-:W-:-:S13]  /*a8b0*/  R2UR UR4, R2 ;  /* 0x00000000020472ca */ /* 0x004fda00000e0000 */
[----:B------:R-:W-:-:S06]  /*a8c0*/  ULOP3.LUT UR4, UR4, 0x2, URZ, 0xfc, !UPT ;  /* 0x0000000204047892 */ /* 0x000fcc000f8efc3f */
[----:B------:R-:W-:-:S05]  /*a8d0*/  IMAD.U32 R2, RZ, RZ, UR4 ;  /* 0x00000004ff027e24 */ /* 0x000fca000f8e00ff */
[----:B------:R-:W-:-:S13]  /*a8e0*/  ISETP.NE.AND P1, PT, R2, 0x3, PT ;  /* 0x000000030200780c */ /* 0x000fda0003f25270 */
[----:B------:R-:W-:Y:S01]  /*a8f0*/  @P1 LOP3.LUT R16, R16, 0x20, RZ, 0xfc, !PT ;  /* 0x0000002010101812 */ /* 0x000fe200078efcff */
[----:B------:R-:W-:Y:S06]  /*a900*/  @!P1 BRA `(.L_x_9254) ;  /* 0x0000000000049947 */ /* 0x000fec0003800000 */
[----:B------:R-:W-:Y:S01]  /*a910*/  BPT.TRAP 0x1 ;  /* 0x000000040000795c */ /* 0x000fe20000300000 */
.L_x_9254:
[----:B------:R-:W-:-:S05]  /*a920*/  IMAD.MOV.U32 R2, RZ, RZ, 0x1 ;  /* 0x00000001ff027424 */ /* 0x000fca00078e00ff */
[----:B------:R-:W-:-:S04]  /*a930*/  SHF.L.U32 R2, R2, 0x1f, RZ ;  /* 0x0000001f02027819 */ /* 0x000fc800000006ff */
[----:B------:R-:W0:Y:S02]  /*a940*/  SYNCS.PHASECHK.TRANS64.TRYWAIT P0, [UR42+0x32440], R2 ;  /* 0x03244002ff0075a7 */ /* 0x000e24000800016a */
[----:B0-----:R-:W-:Y:S05]  /*a950*/  @!P0 BRA `(.L_x_9255) ;  /* 0x00000038001c8947 */ /* 0x001fea0003800000 */
.L_x_9300:
[----:B------:R-:W-:Y:S01]  /*a960*/  SHF.R.S32.HI R25, RZ, 0x1f, R23 ;  /* 0x0000001fff197819 */ /* 0x000fe20000011417 */
[----:B------:R-:W-:Y:S01]  /*a970*/  ULDC.64 UR4, c[0x0][0x300] ;  /* 0x0000c00000047ab9 */ /* 0x000fe20000000a00 */
[----:B------:R-:W-:Y:S01]  /*a980*/  R2UR UR6, R29 ;  /* 0x000000001d0672ca */ /* 0x000fe200000e0000 */
[----:B------:R-:W-:Y:S01]  /*a990*/  IMAD.MOV.U32 R9, RZ, RZ, -0x60 ;  /* 0xffffffa0ff097424 */ /* 0x000fe200078e00ff */
[----:B------:R-:W-:Y:S01]  /*a9a0*/  LOP3.LUT R16, R16, 0xfffffffd, RZ, 0xc0, !PT ;  /* 0xfffffffd10107812 */ /* 0x000fe200078ec0ff */
[----:B0-----:R-:W-:Y:S02]  /*a9b0*/  IMAD R2, R25, UR4, RZ ;  /* 0x0000000419027c24 */ /* 0x001fe4000f8e02ff */
[----:B------:R-:W-:Y:S02]  /*a9c0*/  IMAD R0, R0, R9, UR41 ;  /* 0x0000002900007e24 */ /* 0x000fe4000f8e0209 */
[C---:B------:R-:W-:Y:S02]  /*a9d0*/  IMAD R5, R23.reuse, UR5, R2 ;  /* 0x0000000517057c24 */ /* 0x040fe4000f8e0202 */
[----:B------:R-:W-:Y:S01]  /*a9e0*/  IMAD.WIDE.U32 R2, R23, UR4, RZ ;  /* 0x0000000417027c25 */ /* 0x000fe2000f8e00ff */
[----:B------:R-:W-:Y:S01]  /*a9f0*/  ULDC.64 UR4, c[0x0][0x310] ;  /* 0x0000c40000047ab9 */ /* 0x000fe20000000a00 */
[----:B------:R-:W-:-:S02]  /*aa00*/  IADD3 R17, -R37, R0, RZ ;  /* 0x0000000025117210 */ /* 0x000fc40007ffe1ff */
        /* <DEDUP_REMOVED lines=10> */
[----:B------:R-:W-:Y:S01]  /*aab0*/  IMAD.WIDE.U32 R2, R5, UR39, R2 ;  /* 0x0000002705027c25 */ /* 0x000fe2000f8e0002 */
[----:B------:R-:W-:-:S03]  /*aac0*/  UMOV UR5, 0xffffffff ;  /* 0xffffffff00057882 */ /* 0x000fc60000000000 */
[----:B------:R-:W-:Y:S01]  /*aad0*/  VIADD R5, R3, UR4 ;  /* 0x0000000403057c36 */ /* 0x000fe20008000000 */
[----:B------:R-:W-:Y:S01]  /*aae0*/  ULDC UR4, c[0x0][0x2f4] ;  /* 0x0000bd0000047ab9 */ /* 0x000fe20000000800 */
[----:B------:R-:W-:Y:S02]  /*aaf0*/  LOP3.LUT R3, R6, 0x1c0, RZ, 0xc0, !PT ;  /* 0x000001c006037812 */ /* 0x000fe400078ec0ff */
[----:B------:R-:W-:Y:S02]  /*ab00*/  ISETP.GE.AND P2, PT, R22, UR4, PT ;  /* 0x0000000416007c0c */ /* 0x000fe4000bf46270 */
[----:B------:R-:W-:Y:S02]  /*ab10*/  LOP3.LUT R3, R3, 0x38, R6, 0xf8, !PT ;  /* 0x0000003803037812 */ /* 0x000fe400078ef806 */
[C---:B------:R-:W-:Y:S02]  /*ab20*/  LEA R4, P0, R2.reuse, UR6, 0x1 ;  /* 0x0000000602047c11 */ /* 0x040fe4000f8008ff */
[----:B------:R-:W-:Y:S01]  /*ab30*/  LOP3.LUT R3, R3, 0x38, R28, 0x78, !PT ;  /* 0x0000003803037812 */ /* 0x000fe200078e781c */
[----:B------:R-:W-:Y:S01]  /*ab40*/  IMAD.SHL.U32 R28, R7, 0x8, RZ ;  /* 0x00000008071c7824 */ /* 0x000fe200078e00ff */
[----:B------:R-:W-:-:S02]  /*ab50*/  LEA.HI.X R5, R2, UR7, R5, 0x1, P0 ;  /* 0x0000000702057c11 */ /* 0x000fc400080f0c05 */
[----:B------:R-:W-:Y:S02]  /*ab60*/  ISETP.GE.AND P0, PT, R17, 0x1, PT ;  /* 0x000000011100780c */ /* 0x000fe40003f06270 */
[----:B------:R-:W-:Y:S02]  /*ab70*/  LOP3.LUT R28, R3, 0x200, R28, 0xf8, !PT ;  /* 0x00000200031c7812 */ /* 0x000fe400078ef81c */
[----:B------:R-:W-:Y:S01]  /*ab80*/  @P2 LOP3.LUT R16, R16, 0x2, RZ, 0xfc, !PT ;  /* 0x0000000210102812 */ /* 0x000fe200078efcff */
[----:B------:R-:W-:Y:S08]  /*ab90*/  BRA.DIV UR5, `(.L_x_9256) ;  /* 0x0000003605a47947 */ /* 0x000ff0000b800000 */
[----:B------:R-:W0:Y:S01]  /*aba0*/  SHFL.IDX PT, R14, R4, RZ, 0x181f ;  /* 0x00181fff040e7589 */ /* 0x000e2200000e0000 */
[----:B------:R-:W-:-:S03]  /*abb0*/  @P0 LEA R7, R28, UR42, 0x1 ;  /* 0x0000002a1c070c11 */ /* 0x000fc6000f8e08ff */
[----:B------:R-:W1:Y:S01]  /*abc0*/  SHFL.IDX PT, R0, R5, RZ, 0x181f ;  /* 0x00181fff05007589 */ /* 0x000e6200000e0000 */
[----:B0-----:R-:W-:-:S03]  /*abd0*/  @P0 LEA R2, P1, R22, R14, 0x1 ;  /* 0x0000000e16020211 */ /* 0x001fc600078208ff */
[----:B------:R-:W0:Y:S02]  /*abe0*/  SHFL.IDX PT, R14, R4, 0x1, 0x181f ;  /* 0x00381f00040e7f89 */ /* 0x000e2400000e0000 */
        /* <DEDUP_REMOVED lines=20> */
[----:B------:R-:W0:Y:S02]  /*ad30*/  SHFL.IDX PT, R14, R4, 0x4, 0x181f ;  /* 0x00981f00040e7f89 */ /* 0x000e2400000e0000 */
[----:B-1----:R-:W-:Y:S02]  /*ad40*/  @P0 IADD3.X R3, RZ, R0, RZ, P1, !PT ;  /* 0x00000000ff030210 */ /* 0x002fe40000ffe4ff */
        /* <DEDUP_REMOVED lines=9> */
.L_x_9314:
        /* <DEDUP_REMOVED lines=15> */
.L_x_9257:
        /* <DEDUP_REMOVED lines=17> */
[----:B------:R-:W-:Y:S02]  /*afe0*/  IMAD.U32 R7, RZ, RZ, UR9 ;  /* 0x00000009ff077e24 */ /* 0x000fe4000f8e00ff */
[----:B------:R-:W-:-:S02]  /*aff0*/  IMAD.U32 R10, RZ, RZ, UR4 ;  /* 0x00000004ff0a7e24 */ /* 0x000fc4000f8e00ff */
[----:B------:R-:W-:Y:S02]  /*b000*/  IMAD.MOV.U32 R8, RZ, RZ, 0x70 ;  /* 0x00000070ff087424 */ /* 0x000fe400078e00ff */
[----:B------:R-:W-:Y:S02]  /*b010*/  IMAD.MOV.U32 R12, RZ, RZ, 0x1 ;  /* 0x00000001ff0c7424 */ /* 0x000fe400078e00ff */
[----:B------:R-:W-:-:S07]  /*b020*/  IMAD.MOV.U32 R13, RZ, RZ, RZ ;  /* 0x000000ffff0d7224 */ /* 0x000fce00078e00ff */
[----:B------:R-:W-:-:S07]  /*b030*/  LEPC R20, `(.L_x_9258) ;  /* 0x000000001014794e */ /* 0x000fce0000000000 */
[----:B0-----:R-:W-:Y:S05]  /*b040*/  CALL.ABS.NOINC R2 ;  /* 0x0000000002007343 */ /* 0x001fea0003c00000 */
.L_x_9258:
[----:B------:R-:W0:Y:S01]  /*b050*/  LDC R6, c[0x0][0x448] ;  /* 0x00011200ff067b82 */ /* 0x000e220000000800 */
[----:B------:R-:W-:Y:S01]  /*b060*/  R2UR UR6, R29 ;  /* 0x000000001d0672ca */ /* 0x000fe200000e0000 */
[----:B------:R-:W-:Y:S01]  /*b070*/  ULDC.64 UR8, c[0x0][0x2d8] ;  /* 0x0000b60000087ab9 */ /* 0x000fe20000000a00 */
[----:B------:R-:W-:Y:S01]  /*b080*/  LEA R35, R36, R32, 0x7 ;  /* 0x0000002024237211 */ /* 0x000fe200078e38ff */
[----:B------:R-:W-:Y:S01]  /*b090*/  UIMAD.WIDE.U32 UR4, UR39, UR8, URZ ;  /* 0x00000008270472a5 */ /* 0x000fe2000f8e003f */
[----:B------:R-:W-:-:S03]  /*b0a0*/  LOP3.LUT R16, R16, 0xfffeffff, RZ, 0xc0, !PT ;  /* 0xfffeffff10107812 */ /* 0x000fc600078ec0ff */
[----:B------:R-:W-:-:S06]  /*b0b0*/  IMAD.MOV.U32 R7, RZ, RZ, R35 ;  /* 0x000000ffff077224 */ /* 0x000fcc00078e0023 */
[----:B------:R-:W-:-:S04]  /*b0c0*/  UIMAD UR6, UR6, UR8, URZ ;  /* 0x00000008060672a4 */ /* 0x000fc8000f8e023f */
[----:B------:R-:W-:-:S03]  /*b0d0*/  UIMAD UR6, UR39, UR9, UR6 ;  /* 0x00000009270672a4 */ /* 0x000fc6000f8e0206 */
[----:B------:R-:W-:Y:S01]  /*b0e0*/  ULDC.64 UR8, c[0x0][0x2e0] ;  /* 0x0000b80000087ab9 */ /* 0x000fe20000000a00 */
[----:B------:R-:W-:Y:S01]  /*b0f0*/  UIADD3 UR5, UR5, UR6, URZ ;  /* 0x0000000605057290 */ /* 0x000fe2000fffe03f */
[----:B0-----:R-:W-:Y:S01]  /*b100*/  ISETP.NE.AND P0, PT, R6, 0x1, PT ;  /* 0x000000010600780c */ /* 0x001fe20003f05270 */
[----:B------:R-:W-:Y:S02]  /*b110*/  UIMAD UR6, UR47, UR8, URZ ;  /* 0x000000082f0672a4 */ /* 0x000fe4000f8e023f */
[----:B------:R-:W-:Y:S02]  /*b120*/  UIMAD.WIDE.U32 UR4, UR43, UR8, UR4 ;  /* 0x000000082b0472a5 */ /* 0x000fe4000f8e0004 */
[----:B------:R-:W-:-:S04]  /*b130*/  UIMAD UR6, UR43, UR9, UR6 ;  /* 0x000000092b0672a4 */ /* 0x000fc8000f8e0206 */
[----:B------:R-:W-:Y:S01]  /*b140*/  IMAD.U32 R4, RZ, RZ, UR4 ;  /* 0x00000004ff047e24 */ /* 0x000fe2000f8e00ff */
[----:B------:R-:W-:Y:S02]  /*b150*/  UIADD3 UR6, UR5, UR6, URZ ;  /* 0x0000000605067290 */ /* 0x000fe4000fffe03f */
[----:B------:R-:W-:Y:S01]  /*b160*/  MOV R5, UR5 ;  /* 0x0000000500057c02 */ /* 0x000fe20008000f00 */
[----:B------:R-:W0:Y:S01]  /*b170*/  @P0 LDC R0, c[0x0][0x44c] ;  /* 0x00011300ff000b82 */ /* 0x000e220000000800 */
[----:B------:R-:W-:Y:S01]  /*b180*/  IMAD.MOV.U32 R2, RZ, RZ, R4 ;  /* 0x000000ffff027224 */ /* 0x000fe200078e0004 */
[----:B------:R-:W-:Y:S01]  /*b190*/  ULDC.64 UR4, c[0x0][0x2d0] ;  /* 0x0000b40000047ab9 */ /* 0x000fe20000000a00 */
[----:B------:R-:W-:-:S05]  /*b1a0*/  @P0 LOP3.LUT R16, R16, 0x10000, RZ, 0xfc, !PT ;  /* 0x0001000010100812 */ /* 0x000fca00078efcff */
[----:B------:R-:W1:Y:S01]  /*b1b0*/  @P0 LDC R3, c[0x0][0x450] ;  /* 0x00011400ff030b82 */ /* 0x000e620000000800 */
[----:B0-----:R-:W-:-:S05]  /*b1c0*/  @P0 IMAD.HI.U32 R0, R35, R0, RZ ;  /* 0x0000000023000227 */ /* 0x001fca00078e00ff */
[----:B-1----:R-:W-:Y:S01]  /*b1d0*/  @P0 SHF.R.U32.HI R7, RZ, R3, R0 ;  /* 0x00000003ff070219 */ /* 0x002fe20000011600 */
[----:B------:R-:W-:-:S03]  /*b1e0*/  IMAD.U32 R3, RZ, RZ, UR6 ;  /* 0x00000006ff037e24 */ /* 0x000fc6000f8e00ff */
        /* <DEDUP_REMOVED lines=15> */
[----:B------:R-:W-:-:S04]  /*b2e0*/  IADD3 R3, R3, R7, RZ ;  /* 0x0000000703037210 */ /* 0x000fc80007ffe0ff */
        /* <DEDUP_REMOVED lines=10> */
[C---:B------:R-:W-:Y:S02]  /*b390*/  VIADD R8, R6.reuse, 0x10 ;  /* 0x0000001006087836 */ /* 0x040fe40000000000 */
[----:B------:R-:W-:Y:S01]  /*b3a0*/  SHFL.IDX PT, R7, R4, 0x1, 0x181f ;  /* 0x00381f0004077f89 */ /* 0x000fe200000e0000 */
[----:B------:R-:W-:-:S03]  /*b3b0*/  VIADD R9, R6, 0x40 ;  /* 0x0000004006097836 */ /* 0x000fc60000000000 */
[----:B------:R-:W-:Y:S04]  /*b3c0*/  SHFL.IDX PT, R20, R4, 0x2, 0x181f ;  /* 0x00581f0004147f89 */ /* 0x000fe800000e0000 */
[----:B------:R-:W-:Y:S01]  /*b3d0*/  SHFL.IDX PT, R10, R4, 0x5, 0x181f ;  /* 0x00b81f00040a7f89 */ /* 0x000fe200000e0000 */
[----:B0-----:R-:W-:-:S05]  /*b3e0*/  IMAD R5, R2, UR4, RZ ;  /* 0x0000000402057c24 */ /* 0x001fca000f8e02ff */
[-C--:B------:R-:W-:Y:S02]  /*b3f0*/  ISETP.GE.AND P3, PT, R6, R5.reuse, PT ;  /* 0x000000050600720c */ /* 0x080fe40003f66270 */
[-C--:B------:R-:W-:Y:S01]  /*b400*/  ISETP.GE.AND P2, PT, R8, R5.reuse, PT ;  /* 0x000000050800720c */ /* 0x080fe20003f46270 */
[----:B------:R-:W-:Y:S01]  /*b410*/  VIADD R8, R6, 0x20 ;  /* 0x0000002006087836 */ /* 0x000fe20000000000 */
[----:B------:R-:W-:-:S04]  /*b420*/  ISETP.GE.AND P4, PT, R9, R5, PT ;  /* 0x000000050900720c */ /* 0x000fc80003f86270 */
[----:B------:R-:W-:Y:S01]  /*b430*/  ISETP.GE.AND P6, PT, R8, R5, PT ;  /* 0x000000050800720c */ /* 0x000fe20003fc6270 */
[----:B------:R-:W-:-:S04]  /*b440*/  VIADD R8, R6, 0x30 ;  /* 0x0000003006087836 */ /* 0x000fc80000000000 */
[----:B-1----:R-:W-:Y:S02]  /*b450*/  @!P3 LEA R2, P1, R22, R14, 0x1 ;  /* 0x0000000e1602b211 */ /* 0x002fe400078208ff */
[----:B------:R-:W0:Y:S01]  /*b460*/  SHFL.IDX PT, R14, R0, 0x1, 0x181f ;  /* 0x00381f00000e7f89 */ /* 0x000e2200000e0000 */
[----:B------:R-:W-:Y:S02]  /*b470*/  ISETP.GE.AND P5, PT, R8, R5, PT ;  /* 0x000000050800720c */ /* 0x000fe40003fa6270 */
[----:B--2---:R-:W-:Y:S01]  /*b480*/  @!P3 IMAD.X R3, RZ, RZ, R3, P1 ;  /* 0x000000ffff03b224 */ /* 0x004fe200008e0603 */
[----:B------:R-:W-:Y:S01]  /*b490*/  @!P3 LEA R9, R28, UR42, 0x1 ;  /* 0x0000002a1c09bc11 */ /* 0x000fe2000f8e08ff */
[----:B------:R-:W-:Y:S01]  /*b4a0*/  SHFL.IDX PT, R8, R4, 0x4, 0x181f ;  /* 0x00981f0004087f89 */ /* 0x000fe200000e0000 */
[----:B------:R-:W-:Y:S02]  /*b4b0*/  @P3 LOP3.LUT R16, R16, 0x1000, RZ, 0xfc, !PT ;  /* 0x0000100010103812 */ /* 0x000fe400078efcff */
[----:B------:R-:W-:Y:S01]  /*b4c0*/  @!P2 LEA R21, R28, UR42, 0x1 ;  /* 0x0000002a1c15ac11 */ /* 0x000fe2000f8e08ff */
[----:B------:R1:W-:Y:S01]  /*b4d0*/  @!P3 LDGSTS.E.BYPASS.LTC128B.128 [R9+0x18400], desc[UR36][R2.64], !P0 ;  /* 0x184000000209bfae */ /* 0x0003e2000c101d64 */
[----:B------:R-:W-:-:S04]  /*b4e0*/  LOP3.LUT R16, R16, 0xfffff7ff, RZ, 0xc0, !PT ;  /* 0xfffff7ff10107812 */ /* 0x000fc800078ec0ff */
[----:B------:R-:W-:-:S04]  /*b4f0*/  @P2 LOP3.LUT R16, R16, 0x800, RZ, 0xfc, !PT ;  /* 0x0000080010102812 */ /* 0x000fc800078efcff */
[----:B------:R-:W-:Y:S01]  /*b500*/  LOP3.LUT R16, R16, 0xfffffbff, RZ, 0xc0, !PT ;  /* 0xfffffbff10107812 */ /* 0x000fe200078ec0ff */
[----:B-1----:R-:W-:Y:S01]  /*b510*/  VIADD R2, R6, 0x50 ;  /* 0x0000005006027836 */ /* 0x002fe20000000000 */
[----:B------:R-:W-:Y:S02]  /*b520*/  SHFL.IDX PT, R9, R0, 0x5, 0x181f ;  /* 0x00b81f0000097f89 */ /* 0x000fe400000e0000 */
[----:B------:R-:W-:Y:S02]  /*b530*/  @P6 LOP3.LUT R16, R16, 0x400, RZ, 0xfc, !PT ;  /* 0x0000040010106812 */ /* 0x000fe400078efcff */
[----:B0-----:R-:W-:Y:S02]  /*b540*/  @!P2 LEA R12, P1, R22, R14, 0x1 ;  /* 0x0000000e160ca211 */ /* 0x001fe400078208ff */
[----:B------:R-:W0:Y:S01]  /*b550*/  SHFL.IDX PT, R14, R0, 0x2, 0x181f ;  /* 0x00581f00000e7f89 */ /* 0x000e2200000e0000 */
[----:B------:R-:W-:Y:S02]  /*b560*/  ISETP.GE.AND P3, PT, R2, R5, PT ;  /* 0x000000050200720c */ /* 0x000fe40003f66270 */
[----:B------:R-:W-:Y:S01]  /*b570*/  @!P2 IADD3.X R11, RZ, R7, RZ, P1, !PT ;  /* 0x00000007ff0ba210 */ /* 0x000fe20000ffe4ff */
[----:B------:R-:W-:Y:S01]  /*b580*/  @!P2 IMAD.MOV.U32 R2, RZ, RZ, R12 ;  /* 0x000000ffff02a224 */ /* 0x000fe200078e000c */
[----:B------:R-:W-:Y:S01]  /*b590*/  SHFL.IDX PT, R7, R4, 0x3, 0x181f ;  /* 0x00781f0004077f89 */ /* 0x000fe200000e0000 */
[----:B------:R-:W-:-:S02]  /*b5a0*/  LOP3.LUT R16, R16, 0xfffffdff, RZ, 0xc0, !PT ;  /* 0xfffffdff10107812 */ /* 0x000fc400078ec0ff */
[----:B------:R-:W-:Y:S02]  /*b5b0*/  @!P2 IMAD.MOV.U32 R3, RZ, RZ, R11 ;  /* 0x000000ffff03a224 */ /* 0x000fe400078e000b */
[----:B------:R-:W-:Y:S01]  /*b5c0*/  SHFL.IDX PT, R11, R0, 0x6, 0x181f ;  /* 0x00d81f00000b7f89 */ /* 0x000fe200000e0000 */
[----:B------:R-:W-:-:S03]  /*b5d0*/  @P5 LOP3.LUT R16, R16, 0x200, RZ, 0xfc, !PT ;  /* 0x0000020010105812 */ /* 0x000fc600078efcff */
[----:B------:R1:W-:Y:S01]  /*b5e0*/  @!P2 LDGSTS.E.BYPASS.LTC128B.128 [R21+0x18c00], desc[UR36][R2.64], !P0 ;  /* 0x18c000000215afae */ /* 0x0003e2000c101d64 */
[----:B------:R-:W-:-:S04]  /*b5f0*/  LOP3.LUT R16, R16, 0xfffffeff, RZ, 0xc0, !PT ;  /* 0xfffffeff10107812 */ /* 0x000fc800078ec0ff */
[----:B------:R-:W-:-:S04]  /*b600*/  @P4 LOP3.LUT R16, R16, 0x100, RZ, 0xfc, !PT ;  /* 0x0000010010104812 */ /* 0x000fc800078efcff */
[----:B------:R-:W-:Y:S02]  /*b610*/  LOP3.LUT R16, R16, 0xffffff7f, RZ, 0xc0, !PT ;  /* 0xffffff7f10107812 */ /* 0x000fe400078ec0ff */
[----:B0-----:R-:W-:Y:S01]  /*b620*/  @!P6 LEA R15, P1, R22, R14, 0x1 ;  /* 0x0000000e160fe211 */ /* 0x001fe200078208ff */
[----:B-1----:R-:W-:Y:S01]  /*b630*/  SHFL.IDX PT, R2, R4, 0x6, 0x181f ;  /* 0x00d81f0004027f89 */ /* 0x002fe200000e0000 */
[----:B------:R-:W-:Y:S01]  /*b640*/  VIADD R3, R6, 0x60 ;  /* 0x0000006006037836 */ /* 0x000fe20000000000 */
[C---:B------:R-:W-:Y:S02]  /*b650*/  @!P6 LEA R21, R28.reuse, UR42, 0x1 ;  /* 0x0000002a1c15ec11 */ /* 0x040fe4000f8e08ff */
[----:B------:R-:W0:Y:S01]  /*b660*/  SHFL.IDX PT, R14, R0, 0x3, 0x181f ;  /* 0x00781f00000e7f89 */ /* 0x000e2200000e0000 */
[----:B------:R-:W-:Y:S01]  /*b670*/  @!P6 IMAD.X R20, RZ, RZ, R20, P1 ;  /* 0x000000ffff14e224 */ /* 0x000fe200008e0614 */
[----:B------:R-:W-:Y:S02]  /*b680*/  ISETP.GE.AND P2, PT, R3, R5, PT ;  /* 0x000000050300720c */ /* 0x000fe40003f46270 */
[----:B------:R-:W-:Y:S01]  /*b690*/  SHFL.IDX PT, R4, R4, 0x7, 0x181f ;  /* 0x00f81f0004047f89 */ /* 0x000fe200000e0000 */
[----:B------:R-:W-:Y:S01]  /*b6a0*/  @!P6 IMAD.MOV.U32 R3, RZ, RZ, R20 ;  /* 0x000000ffff03e224 */ /* 0x000fe200078e0014 */
[----:B------:R-:W-:-:S02]  /*b6b0*/  @!P4 LEA R20, R28, UR42, 0x1 ;  /* 0x0000002a1c14cc11 */ /* 0x000fc4000f8e08ff */
[----:B------:R-:W-:-:S04]  /*b6c0*/  @P3 LOP3.LUT R16, R16, 0x80, RZ, 0xfc, !PT ;  /* 0x0000008010103812 */ /* 0x000fc800078efcff */
[----:B------:R-:W-:-:S04]  /*b6d0*/  LOP3.LUT R16, R16, 0xffffffbf, RZ, 0xc0, !PT ;  /* 0xffffffbf10107812 */ /* 0x000fc800078ec0ff */
[----:B------:R-:W-:Y:S02]  /*b6e0*/  @P2 LOP3.LUT R16, R16, 0x40, RZ, 0xfc, !PT ;  /* 0x0000004010102812 */ /* 0x000fe400078efcff */
[----:B0-----:R-:W-:-:S04]  /*b6f0*/  @!P5 LEA R13, P1, R22, R14, 0x1 ;  /* 0x0000000e160dd211 */ /* 0x001fc800078208ff */
[----:B------:R-:W-:Y:S02]  /*b700*/  @!P5 IADD3.X R14, RZ, R7, RZ, P1, !PT ;  /* 0x00000007ff0ed210 */ /* 0x000fe40000ffe4ff */
[----:B------:R-:W0:Y:S02]  /*b710*/  SHFL.IDX PT, R7, R0, 0x4, 0x181f ;  /* 0x00981f0000077f89 */ /* 0x000e2400000e0000 */
[----:B0-----:R-:W-:-:S05]  /*b720*/  @!P4 LEA R7, P1, R22, R7, 0x1 ;  /* 0x000000071607c211 */ /* 0x001fca00078208ff */
[----:B------:R-:W-:Y:S01]  /*b730*/  @!P4 IMAD.X R8, RZ, RZ, R8, P1 ;  /* 0x000000ffff08c224 */ /* 0x000fe200008e0608 */
[----:B------:R-:W-:-:S04]  /*b740*/  @!P3 LEA R9, P1, R22, R9, 0x1 ;  /* 0x000000091609b211 */ /* 0x000fc800078208ff */
[----:B------:R-:W-:Y:S02]  /*b750*/  @!P3 IADD3.X R10, RZ, R10, RZ, P1, !PT ;  /* 0x0000000aff0ab210 */ /* 0x000fe40000ffe4ff */
[----:B------:R-:W-:-:S04]  /*b760*/  @!P2 LEA R11, P1, R22, R11, 0x1 ;  /* 0x0000000b160ba211 */ /* 0x000fc800078208ff */
[----:B------:R-:W-:Y:S01]  /*b770*/  @!P2 IADD3.X R12, RZ, R2, RZ, P1, !PT ;  /* 0x00000002ff0ca210 */ /* 0x000fe20000ffe4ff */
[----:B------:R-:W-:Y:S01]  /*b780*/  @!P6 IMAD.MOV.U32 R2, RZ, RZ, R15 ;  /* 0x000000ffff02e224 */ /* 0x000fe200078e000f */
[----:B------:R-:W-:-:S04]  /*b790*/  @!P5 LEA R15, R28, UR42, 0x1 ;  /* 0x0000002a1c0fdc11 */ /* 0x000fc8000f8e08ff */
[----:B------:R0:W-:Y:S02]  /*b7a0*/  @!P6 LDGSTS.E.BYPASS.LTC128B.128 [R21+0x19400], desc[UR36][R2.64], !P0 ;  /* 0x194000000215efae */ /* 0x0001e4000c101d64 */
[----:B0-----:R-:W-:Y:S01]  /*b7b0*/  @!P5 IMAD.MOV.U32 R2, RZ, RZ, R13 ;  /* 0x000000ffff02d224 */ /* 0x001fe200078e000d */
[----:B------:R-:W-:Y:S02]  /*b7c0*/  @!P5 MOV R3, R14 ;  /* 0x0000000e0003d202 */ /* 0x000fe40000000f00 */
[----:B------:R0:W1:Y:S04]  /*b7d0*/  SHFL.IDX PT, R14, R0, 0x7, 0x181f ;  /* 0x00f81f00000e7f89 */ /* 0x00006800000e0000 */
[----:B------:R2:W-:Y:S02]  /*b7e0*/  @!P5 LDGSTS.E.BYPASS.LTC128B.128 [R15+0x19c00], desc[UR36][R2.64], !P0 ;  /* 0x19c00000020fdfae */ /* 0x0005e4000c101d64 */
[----:B--2---:R-:W-:Y:S01]  /*b7f0*/  @!P4 IMAD.MOV.U32 R2, RZ, RZ, R7 ;  /* 0x000000ffff02c224 */ /* 0x004fe200078e0007 */
[----:B------:R-:W-:Y:S01]  /*b800*/  @!P3 LEA R7, R28, UR42, 0x1 ;  /* 0x0000002a1c07bc11 */ /* 0x000fe2000f8e08ff */
[----:B------:R-:W-:-:S05]  /*b810*/  @!P4 IMAD.MOV.U32 R3, RZ, RZ, R8 ;  /* 0x000000ffff03c224 */ /* 0x000fca00078e0008 */
[----:B------:R2:W-:Y:S02]  /*b820*/  @!P4 LDGSTS.E.BYPASS.LTC128B.128 [R20+0x1a400], desc[UR36][R2.64], !P0 ;  /* 0x1a4000000214cfae */ /* 0x0005e4000c101d64 */
[----:B--2---:R-:W-:Y:S01]  /*b830*/  @!P3 IMAD.MOV.U32 R2, RZ, RZ, R9 ;  /* 0x000000ffff02b224 */ /* 0x004fe200078e0009 */
[----:B------:R-:W-:Y:S02]  /*b840*/  @!P3 MOV R3, R10 ;  /* 0x0000000a0003b202 */ /* 0x000fe40000000f00 */
[----:B------:R-:W-:-:S03]  /*b850*/  @!P2 LEA R9, R28, UR42, 0x1 ;  /* 0x0000002a1c09ac11 */ /* 0x000fc6000f8e08ff */
[----:B------:R2:W-:Y:S02]  /*b860*/  @!P3 LDGSTS.E.BYPASS.LTC128B.128 [R7+0x1ac00], desc[UR36][R2.64], !P0 ;  /* 0x1ac000000207bfae */ /* 0x0005e4000c101d64 */
[----:B--2---:R-:W-:Y:S02]  /*b870*/  @!P2 IMAD.MOV.U32 R2, RZ, RZ, R11 ;  /* 0x000000ffff02a224 */ /* 0x004fe400078e000b */
[----:B------:R-:W-:-:S05]  /*b880*/  @!P2 IMAD.MOV.U32 R3, RZ, RZ, R12 ;  /* 0x000000ffff03a224 */ /* 0x000fca00078e000c */
[----:B-1----:R0:W-:Y:S02]  /*b890*/  @!P2 LDGSTS.E.BYPASS.LTC128B.128 [R9+0x1b400], desc[UR36][R2.64], !P0 ;  /* 0x1b4000000209afae */ /* 0x0021e4000c101d64 */
.L_x_9331:
        /* <DEDUP_REMOVED lines=28> */
[----:B------:R-:W-:Y:S01]  /*ba60*/  MOV R12, 0x1 ;  /* 0x00000001000c7802 */ /* 0x000fe20000000f00 */
[----:B------:R-:W-:Y:S02]  /*ba70*/  IMAD.U32 R6, RZ, RZ, UR8 ;  /* 0x00000008ff067e24 */ /* 0x000fe4000f8e00ff */
[----:B------:R-:W-:-:S02]  /*ba80*/  IMAD.U32 R10, RZ, RZ, UR4 ;  /* 0x00000004ff0a7e24 */ /* 0x000fc4000f8e00ff */
[----:B------:R-:W-:Y:S02]  /*ba90*/  IMAD.U32 R11, RZ, RZ, UR5 ;  /* 0x00000005ff0b7e24 */ /* 0x000fe4000f8e00ff */
[----:B------:R-:W-:Y:S02]  /*baa0*/  IMAD.MOV.U32 R8, RZ, RZ, 0x70 ;  /* 0x00000070ff087424 */ /* 0x000fe400078e00ff */
[----:B------:R-:W-:-:S07]  /*bab0*/  IMAD.MOV.U32 R13, RZ, RZ, RZ ;  /* 0x000000ffff0d7224 */ /* 0x000fce00078e00ff */
[----:B------:R-:W-:-:S07]  /*bac0*/  LEPC R20, `(.L_x_9260) ;  /* 0x000000001014794e */ /* 0x000fce0000000000 */
[----:B0-----:R-:W-:Y:S05]  /*bad0*/  CALL.ABS.NOINC R2 ;  /* 0x0000000002007343 */ /* 0x001fea0003c00000 */
.L_x_9260:
[----:B------:R-:W0:Y:S01]  /*bae0*/  LDC R2, c[0x0][0x448] ;  /* 0x00011200ff027b82 */ /* 0x000e220000000800 */
[----:B------:R-:W-:Y:S01]  /*baf0*/  R2UR UR6, R29 ;  /* 0x000000001d0672ca */ /* 0x000fe200000e0000 */
[----:B------:R-:W-:Y:S01]  /*bb00*/  ULDC.64 UR8, c[0x0][0x3d8] ;  /* 0x0000f60000087ab9 */ /* 0x000fe20000000a00 */
[----:B------:R-:W-:Y:S01]  /*bb10*/  ULDC UR7, c[0x0][0x448] ;  /* 0x0001120000077ab9 */ /* 0x000fe20000000800 */
[----:B------:R-:W-:-:S10]  /*bb20*/  UIMAD.WIDE.U32 UR4, UR39, UR8, URZ ;  /* 0x00000008270472a5 */ /* 0x000fd4000f8e003f */
        /* <DEDUP_REMOVED lines=15> */
[----:B-1----:R-:W-:-:S05]  /*bc20*/  @P6 SHF.R.U32.HI R2, RZ, R3, R0 ;  /* 0x00000003ff026219 */ /* 0x002fca0000011600 */
[----:B------:R-:W-:-:S04]  /*bc30*/  IMAD.MOV R0, RZ, RZ, -R2 ;  /* 0x000000ffff007224 */ /* 0x000fc800078e0a02 */
[----:B------:R-:W-:Y:S01]  /*bc40*/  IMAD R5, R0, UR7, R35 ;  /* 0x0000000700057c24 */ /* 0x000fe2000f8e0223 */
[----:B------:R-:W-:-:S05]  /*bc50*/  SHF.R.S32.HI R0, RZ, 0x1f, R2 ;  /* 0x0000001fff007819 */ /* 0x000fca0000011402 */
[----:B------:R-:W-:Y:S01]  /*bc60*/  IMAD R3, R0, UR8, RZ ;  /* 0x0000000800037c24 */ /* 0x000fe2000f8e02ff */
[----:B------:R-:W-:-:S03]  /*bc70*/  SHF.R.S32.HI R0, RZ, 0x1f, R5 ;  /* 0x0000001fff007819 */ /* 0x000fc60000011405 */
        /* <DEDUP_REMOVED lines=8> */
[C---:B------:R-:W-:Y:S01]  /*bd00*/  LEA R0, P0, R2.reuse, UR4, 0x1 ;  /* 0x0000000402007c11 */ /* 0x040fe2000f8008ff */
[----:B------:R-:W-:Y:S01]  /*bd10*/  IMAD.IADD R3, R3, 0x1, R7 ;  /* 0x0000000103037824 */ /* 0x000fe200078e0207 */
[----:B------:R-:W-:Y:S02]  /*bd20*/  ULDC UR4, c[0x0][0x3b8] ;  /* 0x0000ee0000047ab9 */ /* 0x000fe40000000800 */
[----:B------:R-:W-:Y:S02]  /*bd30*/  ISETP.GE.AND P3, PT, R31, UR4, PT ;  /* 0x000000041f007c0c */ /* 0x000fe4000bf66270 */
[----:B------:R-:W-:Y:S01]  /*bd40*/  LEA.HI.X R4, R2, UR5, R3, 0x1, P0 ;  /* 0x0000000502047c11 */ /* 0x000fe200080f0c03 */
[----:B------:R-:W-:Y:S01]  /*bd50*/  UMOV UR5, 0xffffffff ;  /* 0xffffffff00057882 */ /* 0x000fe20000000000 */
[----:B------:R-:W-:-:S02]  /*bd60*/  ISETP.GE.AND P2, PT, R27, UR4, PT ;  /* 0x000000041b007c0c */ /* 0x000fc4000bf46270 */
[----:B------:R-:W-:Y:S02]  /*bd70*/  ISETP.GE.AND P1, PT, R26, UR4, PT ;  /* 0x000000041a007c0c */ /* 0x000fe4000bf26270 */
[----:B------:R-:W-:Y:S01]  /*bd80*/  ISETP.GE.AND P4, PT, R22, UR4, PT ;  /* 0x0000000416007c0c */ /* 0x000fe2000bf86270 */
[----:B------:R-:W-:-:S12]  /*bd90*/  BRA.DIV UR5, `(.L_x_9261) ;  /* 0x0000003605a47947 */ /* 0x000fd8000b800000 */
[----:B------:R-:W0:Y:S01]  /*bda0*/  SHFL.IDX PT, R14, R0, RZ, 0x181f ;  /* 0x00181fff000e7589 */ /* 0x000e2200000e0000 */
[C---:B------:R-:W-:Y:S02]  /*bdb0*/  LOP3.LUT P5, RZ, R16.reuse, 0x400, RZ, 0xc0, !PT ;  /* 0x0000040010ff7812 */ /* 0x040fe400078ac0ff */
[C---:B------:R-:W-:Y:S01]  /*bdc0*/  LOP3.LUT P6, RZ, R16.reuse, 0x800, RZ, 0xc0, !PT ;  /* 0x0000080010ff7812 */ /* 0x040fe200078cc0ff */
[----:B------:R-:W1:Y:S01]  /*bdd0*/  SHFL.IDX PT, R2, R4, RZ, 0x181f ;  /* 0x00181fff04027589 */ /* 0x000e6200000e0000 */
[----:B------:R-:W-:Y:S02]  /*bde0*/  P2R R5, PR, RZ, 0x20 ;  /* 0x00000020ff057803 */ /* 0x000fe40000000000 */
[----:B------:R-:W-:-:S09]  /*bdf0*/  LOP3.LUT P5, RZ, R16, 0x1000, RZ, 0xc0, !PT ;  /* 0x0000100010ff7812 */ /* 0x000fd200078ac0ff */
[----:B------:R-:W-:-:S04]  /*be00*/  @!P6 LEA R9, R28, UR42, 0x1 ;  /* 0x0000002a1c09ec11 */ /* 0x000fc8000f8e08ff */
[----:B------:R-:W-:Y:S02]  /*be10*/  @!P5 LEA R7, R28, UR42, 0x1 ;  /* 0x0000002a1c07dc11 */ /* 0x000fe4000f8e08ff */
[----:B0-----:R-:W-:-:S05]  /*be20*/  @!P5 LEA R14, P0, R22, R14, 0x1 ;  /* 0x0000000e160ed211 */ /* 0x001fca00078008ff */
[----:B-1----:R-:W-:Y:S01]  /*be30*/  @!P5 IMAD.X R3, RZ, RZ, R2, P0 ;  /* 0x000000ffff03d224 */ /* 0x002fe200000e0602 */
[----:B------:R-:W-:Y:S02]  /*be40*/  @!P5 MOV R2, R14 ;  /* 0x0000000e0002d202 */ /* 0x000fe40000000f00 */
[----:B------:R-:W0:Y:S04]  /*be50*/  SHFL.IDX PT, R14, R0, 0x1, 0x181f ;  /* 0x00381f00000e7f89 */ /* 0x000e2800000e0000 */
[----:B------:R-:W-:Y:S04]  /*be60*/  @!P5 LDGSTS.E.BYPASS.LTC128B.128 [R7+0x22400], desc[UR36][R2.64], !P4 ;  /* 0x224000000207dfae */ /* 0x000fe8000e101d64 */
[----:B------:R-:W-:Y:S04]  /*be70*/  @!P5 LDGSTS.E.BYPASS.LTC128B.128 [R7+0x26400], desc[UR36][R2.64+0x80], !P3 ;  /* 0x264000800207dfae */ /* 0x000fe8000d901d64 */
[----:B------:R-:W-:Y:S04]  /*be80*/  @!P5 LDGSTS.E.BYPASS.LTC128B.128 [R7+0x2a400], desc[UR36][R2.64+0x100], !P2 ;  /* 0x2a4001000207dfae */ /* 0x000fe8000d101d64 */
[----:B------:R1:W-:Y:S01]  /*be90*/  @!P5 LDGSTS.E.BYPASS.LTC128B.128 [R7+0x2e400], desc[UR36][R2.64+0x180], !P1 ;  /* 0x2e4001800207dfae */ /* 0x0003e2000c901d64 */
[----:B------:R-:W-:-:S03]  /*bea0*/  ISETP.NE.AND P5, PT, R5, RZ, PT ;  /* 0x000000ff0500720c */ /* 0x000fc60003fa5270 */
[----:B------:R-:W2:Y:S01]  /*beb0*/  SHFL.IDX PT, R5, R4, 0x1, 0x181f ;  /* 0x00381f0004057f89 */ /* 0x000ea200000e0000 */
[----:B0-----:R-:W-:-:S05]  /*bec0*/  @!P6 LEA R14, P0, R22, R14, 0x1 ;  /* 0x0000000e160ee211 */ /* 0x001fca00078008ff */
[----:B-1----:R-:W-:-:S04]  /*bed0*/  @!P6 IMAD.MOV.U32 R2, RZ, RZ, R14 ;  /* 0x000000ffff02e224 */ /* 0x002fc800078e000e */
[----:B------:R-:W-:Y:S01]  /*bee0*/  @!P5 LEA R7, R28, UR42, 0x1 ;  /* 0x0000002a1c07dc11 */ /* 0x000fe2000f8e08ff */
[----:B------:R-:W0:Y:S01]  /*bef0*/  SHFL.IDX PT, R14, R0, 0x2, 0x181f ;  /* 0x00581f00000e7f89 */ /* 0x000e2200000e0000 */
[----:B--2---:R-:W-:-:S04]  /*bf00*/  @!P6 IMAD.X R5, RZ, RZ, R5, P0 ;  /* 0x000000ffff05e224 */ /* 0x004fc800000e0605 */
[----:B------:R-:W-:Y:S02]  /*bf10*/  @!P6 IMAD.MOV.U32 R3, RZ, RZ, R5 ;  /* 0x000000ffff03e224 */ /* 0x000fe400078e0005 */
[----:B------:R-:W1:Y:S04]  /*bf20*/  SHFL.IDX PT, R5, R4, 0x2, 0x181f ;  /* 0x00581f0004057f89 */ /* 0x000e6800000e0000 */
[----:B------:R-:W-:Y:S01]  /*bf30*/  @!P6 LDGSTS.E.BYPASS.LTC128B.128 [R9+0x22c00], desc[UR36][R2.64], !P4 ;  /* 0x22c000000209efae */ /* 0x000fe2000e101d64 */
[----:B0-----:R-:W-:-:S03]  /*bf40*/  @!P5 LEA R14, P0, R22, R14, 0x1 ;  /* 0x0000000e160ed211 */ /* 0x001fc600078008ff */
[----:B------:R-:W-:Y:S04]  /*bf50*/  @!P6 LDGSTS.E.BYPASS.LTC128B.128 [R9+0x26c00], desc[UR36][R2.64+0x80], !P3 ;  /* 0x26c000800209efae */ /* 0x000fe8000d901d64 */
[----:B------:R-:W-:Y:S04]  /*bf60*/  @!P6 LDGSTS.E.BYPASS.LTC128B.128 [R9+0x2ac00], desc[UR36][R2.64+0x100], !P2 ;  /* 0x2ac001000209efae */ /* 0x000fe8000d101d64 */
[----:B------:R0:W-:Y:S01]  /*bf70*/  @!P6 LDGSTS.E.BYPASS.LTC128B.128 [R9+0x2ec00], desc[UR36][R2.64+0x180], !P1 ;  /* 0x2ec001800209efae */ /* 0x0001e2000c901d64 */
[----:B------:R-:W-:-:S04]  /*bf80*/  LOP3.LUT P6, RZ, R16, 0x80, RZ, 0xc0, !PT ;  /* 0x0000008010ff7812 */ /* 0x000fc800078cc0ff */
[----:B------:R-:W-:Y:S02]  /*bf90*/  P2R R6, PR, RZ, 0x40 ;  /* 0x00000040ff067803 */ /* 0x000fe40000000000 */
[----:B------:R-:W-:Y:S02]  /*bfa0*/  LOP3.LUT P6, RZ, R16, 0x200, RZ, 0xc0, !PT ;  /* 0x0000020010ff7812 */ /* 0x000fe400078cc0ff */
[----:B-1----:R-:W-:Y:S01]  /*bfb0*/  @!P5 IADD3.X R5, RZ, R5, RZ, P0, !PT ;  /* 0x00000005ff05d210 */ /* 0x002fe200007fe4ff */
[----:B0-----:R-:W-:Y:S02]  /*bfc0*/  @!P5 IMAD.MOV.U32 R2, RZ, RZ, R14 ;  /* 0x000000ffff02d224 */ /* 0x001fe400078e000e */
[----:B------:R-:W0:Y:S02]  /*bfd0*/  SHFL.IDX PT, R14, R0, 0x3, 0x181f ;  /* 0x00781f00000e7f89 */ /* 0x000e2400000e0000 */
[----:B------:R-:W-:Y:S02]  /*bfe0*/  @!P5 IMAD.MOV.U32 R3, RZ, RZ, R5 ;  /* 0x000000ffff03d224 */ /* 0x000fe400078e0005 */
[----:B------:R-:W1:Y:S04]  /*bff0*/  SHFL.IDX PT, R5, R4, 0x3, 0x181f ;  /* 0x00781f0004057f89 */ /* 0x000e6800000e0000 */
[----:B------:R-:W-:Y:S01]  /*c000*/  @!P6 LEA R9, R28, UR42, 0x1 ;  /* 0x0000002a1c09ec11 */ /* 0x000fe2000f8e08ff */
[----:B------:R-:W-:Y:S04]  /*c010*/  @!P5 LDGSTS.E.BYPASS.LTC128B.128 [R7+0x23400], desc[UR36][R2.64], !P4 ;  /* 0x234000000207dfae */ /* 0x000fe8000e101d64 */
[----:B------:R-:W-:Y:S04]  /*c020*/  @!P5 LDGSTS.E.BYPASS.LTC128B.128 [R7+0x27400], desc[UR36][R2.64+0x80], !P3 ;  /* 0x274000800207dfae */ /* 0x000fe8000d901d64 */
[----:B------:R-:W-:Y:S04]  /*c030*/  @!P5 LDGSTS.E.BYPASS.LTC128B.128 [R7+0x2b400], desc[UR36][R2.64+0x100], !P2 ;  /* 0x2b4001000207dfae */ /* 0x000fe8000d101d64 */
[----:B------:R2:W-:Y:S01]  /*c040*/  @!P5 LDGSTS.E.BYPASS.LTC128B.128 [R7+0x2f400], desc[UR36][R2.64+0x180], !P1 ;  /* 0x2f4001800207dfae */ /* 0x0005e2000c901d64 */
[----:B------:R-:W-:-:S02]  /*c050*/  LOP3.LUT P5, RZ, R16, 0x40, RZ, 0xc0, !PT ;  /* 0x0000004010ff7812 */ /* 0x000fc400078ac0ff */
[----:B0-----:R-:W-:Y:S02]  /*c060*/  @!P6 LEA R14, P0, R22, R14, 0x1 ;  /* 0x0000000e160ee211 */ /* 0x001fe400078008ff */
[----:B------:R-:W-:Y:S02]  /*c070*/  P2R R8, PR, RZ, 0x20 ;  /* 0x00000020ff087803 */ /* 0x000fe40000000000 */
[----:B------:R-:W-:Y:S01]  /*c080*/  LOP3.LUT P5, RZ, R16, 0x100, RZ, 0xc0, !PT ;  /* 0x0000010010ff7812 */ /* 0x000fe200078ac0ff */
[----:B-1----:R-:W-:Y:S01]  /*c090*/  @!P6 IMAD.X R5, RZ, RZ, R5, P0 ;  /* 0x000000ffff05e224 */ /* 0x002fe200000e0605 */
[----:B--2---:R-:W-:-:S03]  /*c0a0*/  @!P6 MOV R2, R14 ;  /* 0x0000000e0002e202 */ /* 0x004fc60000000f00 */
[----:B------:R-:W-:Y:S01]  /*c0b0*/  @!P6 IMAD.MOV.U32 R3, RZ, RZ, R5 ;  /* 0x000000ffff03e224 */ /* 0x000fe200078e0005 */
[----:B------:R-:W0:Y:S04]  /*c0c0*/  SHFL.IDX PT, R14, R0, 0x4, 0x181f ;  /* 0x00981f00000e7f89 */ /* 0x000e2800000e0000 */
[----:B------:R-:W1:Y:S03]  /*c0d0*/  SHFL.IDX PT, R5, R4, 0x4, 0x181f ;  /* 0x00981f0004057f89 */ /* 0x000e6600000e0000 */
[----:B------:R-:W-:Y:S01]  /*c0e0*/  @!P5 LEA R7, R28, UR42, 0x1 ;  /* 0x0000002a1c07dc11 */ /* 0x000fe2000f8e08ff */
[----:B------:R-:W-:Y:S04]  /*c0f0*/  @!P6 LDGSTS.E.BYPASS.LTC128B.128 [R9+0x23c00], desc[UR36][R2.64], !P4 ;  /* 0x23c000000209efae */ /* 0x000fe8000e101d64 */
[----:B------:R-:W-:Y:S04]  /*c100*/  @!P6 LDGSTS.E.BYPASS.LTC128B.128 [R9+0x27c00], desc[UR36][R2.64+0x80], !P3 ;  /* 0x27c000800209efae */ /* 0x000fe8000d901d64 */
[----:B------:R-:W-:Y:S04]  /*c110*/  @!P6 LDGSTS.E.BYPASS.LTC128B.128 [R9+0x2bc00], desc[UR36][R2.64+0x100], !P2 ;  /* 0x2bc001000209efae */ /* 0x000fe8000d101d64 */
[----:B------:R2:W-:Y:S01]  /*c120*/  @!P6 LDGSTS.E.BYPASS.LTC128B.128 [R9+0x2fc00], desc[UR36][R2.64+0x180], !P1 ;  /* 0x2fc001800209efae */ /* 0x0005e2000c901d64 */
[----:B------:R-:W-:-:S02]  /*c130*/  ISETP.NE.AND P6, PT, R6, RZ, PT ;  /* 0x000000ff0600720c */ /* 0x000fc40003fc5270 */
[----:B0-----:R-:W-:-:S05]  /*c140*/  @!P5 LEA R14, P0, R22, R14, 0x1 ;  /* 0x0000000e160ed211 */ /* 0x001fca00078008ff */
[----:B-1----:R-:W-:Y:S02]  /*c150*/  @!P5 IMAD.X R5, RZ, RZ, R5, P0 ;  /* 0x000000ffff05d224 */ /* 0x002fe400000e0605 */
[----:B--2---:R-:W-:Y:S02]  /*c160*/  @!P5 IMAD.MOV.U32 R2, RZ, RZ, R14 ;  /* 0x000000ffff02d224 */ /* 0x004fe400078e000e */
[----:B------:R-:W0:Y:S01]  /*c170*/  SHFL.IDX PT, R14, R0, 0x5, 0x181f ;  /* 0x00b81f00000e7f89 */ /* 0x000e2200000e0000 */
[----:B------:R-:W-:Y:S02]  /*c180*/  @!P5 MOV R3, R5 ;  /* 0x000000050003d202 */ /* 0x000fe40000000f00 */
[----:B------:R-:W-:Y:S01]  /*c190*/  @!P6 LEA R9, R28, UR42, 0x1 ;  /* 0x0000002a1c09ec11 */ /* 0x000fe2000f8e08ff */
[----:B------:R-:W1:Y:S04]  /*c1a0*/  SHFL.IDX PT, R5, R4, 0x5, 0x181f ;  /* 0x00b81f0004057f89 */ /* 0x000e6800000e0000 */
        /* <DEDUP_REMOVED lines=9> */
[----:B------:R-:W-:Y:S01]  /*c240*/  @!P6 IMAD.MOV.U32 R3, RZ, RZ, R5 ;  /* 0x000000ffff03e224 */ /* 0x000fe200078e0005 */
[----:B------:R-:W-:Y:S02]  /*c250*/  @!P5 LEA R7, R28, UR42, 0x1 ;  /* 0x0000002a1c07dc11 */ /* 0x000fe4000f8e08ff */
[----:B------:R-:W1:Y:S04]  /*c260*/  SHFL.IDX PT, R5, R4, 0x6, 0x181f ;  /* 0x00d81f0004057f89 */ /* 0x000e6800000e0000 */
[----:B------:R-:W-:Y:S04]  /*c270*/  @!P6 LDGSTS.E.BYPASS.LTC128B.128 [R9+0x24c00], desc[UR36][R2.64], !P4 ;  /* 0x24c000000209efae */ /* 0x000fe8000e101d64 */
[----:B------:R-:W-:Y:S04]  /*c280*/  @!P6 LDGSTS.E.BYPASS.LTC128B.128 [R9+0x28c00], desc[UR36][R2.64+0x80], !P3 ;  /* 0x28c000800209efae */ /* 0x000fe8000d901d64 */
[----:B------:R-:W-:Y:S04]  /*c290*/  @!P6 LDGSTS.E.BYPASS.LTC128B.128 [R9+0x2cc00], desc[UR36][R2.64+0x100], !P2 ;  /* 0x2cc001000209efae */ /* 0x000fe8000d101d64 */
[----:B------:R2:W-:Y:S01]  /*c2a0*/  @!P6 LDGSTS.E.BYPASS.LTC128B.128 [R9+0x30c00], desc[UR36][R2.64+0x180], !P1 ;  /* 0x30c001800209efae */ /* 0x0005e2000c901d64 */
[----:B0-----:R-:W-:-:S04]  /*c2b0*/  @!P5 LEA R14, P0, R22, R14, 0x1 ;  /* 0x0000000e160ed211 */ /* 0x001fc800078008ff */
[----:B-1----:R-:W-:Y:S01]  /*c2c0*/  @!P5 IADD3.X R5, RZ, R5, RZ, P0, !PT ;  /* 0x00000005ff05d210 */ /* 0x002fe200007fe4ff */
[----:B--2---:R-:W-:-:S04]  /*c2d0*/  @!P5 IMAD.MOV.U32 R2, RZ, RZ, R14 ;  /* 0x000000ffff02d224 */ /* 0x004fc800078e000e */
[----:B------:R-:W-:Y:S01]  /*c2e0*/  @!P5 IMAD.MOV.U32 R3, RZ, RZ, R5 ;  /* 0x000000ffff03d224 */ /* 0x000fe200078e0005 */
[----:B------:R0:W1:Y:S04]  /*c2f0*/  SHFL.IDX PT, R14, R0, 0x7, 0x181f ;  /* 0x00f81f00000e7f89 */ /* 0x00006800000e0000 */
[----:B------:R0:W-:Y:S04]  /*c300*/  @!P5 LDGSTS.E.BYPASS.LTC128B.128 [R7+0x25400], desc[UR36][R2.64], !P4 ;  /* 0x254000000207dfae */ /* 0x0001e8000e101d64 */
[----:B------:R0:W-:Y:S04]  /*c310*/  @!P5 LDGSTS.E.BYPASS.LTC128B.128 [R7+0x29400], desc[UR36][R2.64+0x80], !P3 ;  /* 0x294000800207dfae */ /* 0x0001e8000d901d64 */
[----:B------:R0:W-:Y:S04]  /*c320*/  @!P5 LDGSTS.E.BYPASS.LTC128B.128 [R7+0x2d400], desc[UR36][R2.64+0x100], !P2 ;  /* 0x2d4001000207dfae */ /* 0x0001e8000d101d64 */
[----:B------:R0:W-:Y:S04]  /*c330*/  @!P5 LDGSTS.E.BYPASS.LTC128B.128 [R7+0x31400], desc[UR36][R2.64+0x180], !P1 ;  /* 0x314001800207dfae */ /* 0x0001e8000c901d64 */
[----:B------:R0:W2:Y:S02]  /*c340*/  SHFL.IDX PT, R5, R4, 0x7, 0x181f ;  /* 0x00f81f0004057f89 */ /* 0x0000a400000e0000 */
.L_x_9349:
[----:B------:R-:W-:Y:S01]  /*c350*/  LOP3.LUT P0, RZ, R16, 0x2000, RZ, 0xc0, !PT ;  /* 0x0000200010ff7812 */ /* 0x000fe2000780c0ff */
[----:B------:R-:W-:-:S12]  /*c360*/  BSSY B0, `(.L_x_9262) ;  /* 0x000000c000007945 */ /* 0x000fd80003800000 */
[----:B------:R-:W-:Y:S05]  /*c370*/  @P0 BRA `(.L_x_9263) ;  /* 0x0000000000280947 */ /* 0x000fea0003800000 */
[----:B01----:R-:W-:-:S05]  /*c380*/  LEA R2, P0, R22, R14, 0x1 ;  /* 0x0000000e16027211 */ /* 0x003fca00078008ff */
[----:B--2---:R-:W-:Y:S01]  /*c390*/  IMAD.X R3, RZ, RZ, R5, P0 ;  /* 0x000000ffff037224 */ /* 0x004fe200000e0605 */
[----:B------:R-:W-:-:S05]  /*c3a0*/  LEA R5, R28, UR42, 0x1 ;  /* 0x0000002a1c057c11 */ /* 0x000fca000f8e08ff */
[----:B------:R-:W-:Y:S01]  /*c3b0*/  @!PT LDS RZ, [RZ] ;  /* 0x00000000fffff984 */ /* 0x000fe20000000800 */
[----:B------:R-:W-:Y:S01]  /*c3c0*/  @!PT LDS RZ, [RZ] ;  /* 0x00000000fffff984 */ /* 0x000fe20000000800 */
[----:B------:R-:W-:Y:S01]  /*c3d0*/  @!PT LDS RZ, [RZ] ;  /* 0x00000000fffff984 */ /* 0x000fe20000000800 */
[----:B------:R3:W-:Y:S04]  /*c3e0*/  LDGSTS.E.BYPASS.LTC128B.128 [R5+0x25c00], desc[UR36][R2.64], !P4 ;  /* 0x25c0000002057fae */ /* 0x0007e8000e101d64 */
[----:B------:R3:W-:Y:S04]  /*c3f0*/  LDGSTS.E.BYPASS.LTC128B.128 [R5+0x29c00], desc[UR36][R2.64+0x80], !P3 ;  /* 0x29c0008002057fae */ /* 0x0007e8000d901d64 */
[----:B------:R3:W-:Y:S04]  /*c400*/  LDGSTS.E.BYPASS.LTC128B.128 [R5+0x2dc00], desc[UR36][R2.64+0x100], !P2 ;  /* 0x2dc0010002057fae */ /* 0x0007e8000d101d64 */
[----:B------:R3:W-:Y:S02]  /*c410*/  LDGSTS.E.BYPASS.LTC128B.128 [R5+0x31c00], desc[UR36][R2.64+0x180], !P1 ;  /* 0x31c0018002057fae */ /* 0x0007e4000c901d64 */
.L_x_9263:
[----:B------:R-:W-:Y:S05]  /*c420*/  BSYNC B0 ;  /* 0x0000000000007941 */ /* 0x000fea0003800000 */
.L_x_9262:
[----:B------:R-:W-:Y:S01]  /*c430*/  NOP ;  /* 0x0000000000007918 */ /* 0x000fe20000000000 */
[----:B------:R-:W-:Y:S01]  /*c440*/  SYNCS.ARRIVE.TRANS64.RED.A0T1 RZ, [UR42+0x32410], RZ ;  /* 0x032410ffffff79a7 */ /* 0x000fe2000820042a */
[----:B0-----:R-:W-:Y:S01]  /*c450*/  MOV R0, 0x1 ;  /* 0x0000000100007802 */ /* 0x001fe20000000f00 */
[----:B------:R-:W-:Y:S03]  /*c460*/  ARRIVES.LDGSTSBAR.64.TRANSCNT [UR42+0x32410] ;  /* 0x03241000ff0079b0 */ /* 0x000fe60008000aaa */
[----:B------:R-:W-:Y:S01]  /*c470*/  SHF.L.U32 R0, R0, 0x1f, RZ ;  /* 0x0000001f00007819 */ /* 0x000fe200000006ff */
[----:B------:R-:W-:Y:S01]  /*c480*/  NOP ;  /* 0x0000000000007918 */ /* 0x000fe20000000000 */
[----:B------:R-:W-:Y:S02]  /*c490*/  SYNCS.ARRIVE.TRANS64.A1T0 RZ, [UR42+0x32410], RZ ;  /* 0x032410ffffff79a7 */ /* 0x000fe4000810002a */
[----:B------:R-:W0:Y:S02]  /*c4a0*/  SYNCS.PHASECHK.TRANS64.TRYWAIT P0, [UR42+0x32420], R0 ;  /* 0x03242000ff0075a7 */ /* 0x000e24000800016a */
[----:B0-----:R-:W-:Y:S05]  /*c4b0*/  @!P0 BRA `(.L_x_9264) ;  /* 0x0000003800a48947 */ /* 0x001fea0003800000 */
.L_x_9350:
[----:B------:R-:W-:-:S13]  /*c4c0*/  LOP3.LUT P0, RZ, R16, 0x20, RZ, 0xc0, !PT ;  /* 0x0000002010ff7812 */ /* 0x000fda000780c0ff */
[----:B------:R-:W-:Y:S05]  /*c4d0*/  @!P0 BRA `(.L_x_9265) ;  /* 0x0000000000048947 */ /* 0x000fea0003800000 */
[----:B------:R-:W-:Y:S01]  /*c4e0*/  BPT.TRAP 0x1 ;  /* 0x000000040000795c */ /* 0x000fe20000300000 */
.L_x_9265:
[----:B------:R-:W4:Y:S02]  /*c4f0*/  SYNCS.PHASECHK.TRANS64.TRYWAIT P0, [UR42+0x32460], R0 ;  /* 0x03246000ff0075a7 */ /* 0x000f24000800016a */
[----:B----4-:R-:W-:Y:S05]  /*c500*/  @!P0 BRA `(.L_x_9266) ;  /* 0x0000003800a88947 */ /* 0x010fea0003800000 */
.L_x_9351:
[----:B------:R-:W-:Y:S01]  /*c510*/  ULDC.64 UR4, c[0x0][0x328] ;  /* 0x0000ca0000047ab9 */ /* 0x000fe20000000a00 */
[----:B------:R-:W-:Y:S01]  /*c520*/  ULDC.64 UR6, c[0x0][0x338] ;  /* 0x0000ce0000067ab9 */ /* 0x000fe20000000a00 */
[----:B0-----:R-:W-:Y:S01]  /*c530*/  IMAD R0, R25, UR4, RZ ;  /* 0x0000000419007c24 */ /* 0x001fe2000f8e02ff */
[C---:B------:R-:W-:Y:S01]  /*c540*/  LOP3.LUT P3, RZ, R16.reuse, 0x10, RZ, 0xc0, !PT ;  /* 0x0000001010ff7812 */ /* 0x040fe2000786c0ff */
[----:B---3--:R-:W-:Y:S01]  /*c550*/  IMAD.WIDE.U32 R2, R23, UR4, RZ ;  /* 0x0000000417027c25 */ /* 0x008fe2000f8e00ff */
[----:B------:R-:W-:Y:S02]  /*c560*/  R2UR UR4, R29 ;  /* 0x000000001d0472ca */ /* 0x000fe400000e0000 */
[C---:B------:R-:W-:Y:S01]  /*c570*/  LOP3.LUT P2, RZ, R16.reuse, 0x8, RZ, 0xc0, !PT ;  /* 0x0000000810ff7812 */ /* 0x040fe2000784c0ff */
[----:B------:R-:W-:Y:S01]  /*c580*/  IMAD R23, R23, UR5, R0 ;  /* 0x0000000517177c24 */ /* 0x000fe2000f8e0200 */
[C---:B------:R-:W-:Y:S01]  /*c590*/  LOP3.LUT P1, RZ, R16.reuse, 0x4, RZ, 0xc0, !PT ;  /* 0x0000000410ff7812 */ /* 0x040fe2000782c0ff */
[----:B--2---:R-:W-:Y:S01]  /*c5a0*/  IMAD R5, R19, UR6, RZ ;  /* 0x0000000613057c24 */ /* 0x004fe2000f8e02ff */
[----:B------:R-:W-:Y:S01]  /*c5b0*/  SEL R0, RZ, 0x4, P2 ;  /* 0x00000004ff007807 */ /* 0x000fe20001000000 */
[----:B------:R-:W-:Y:S01]  /*c5c0*/  IMAD.IADD R3, R3, 0x1, R23 ;  /* 0x0000000103037824 */ /* 0x000fe200078e0217 */
[----:B------:R-:W-:Y:S01]  /*c5d0*/  LOP3.LUT P4, RZ, R16, 0x1, RZ, 0xc0, !PT ;  /* 0x0000000110ff7812 */ /* 0x000fe2000788c0ff */
[----:B------:R-:W-:-:S02]  /*c5e0*/  IMAD R5, R18, UR7, R5 ;  /* 0x0000000712057c24 */ /* 0x000fc4000f8e0205 */
[----:B------:R-:W-:Y:S01]  /*c5f0*/  IMAD.WIDE.U32 R2, R18, UR6, R2 ;  /* 0x0000000612027c25 */ /* 0x000fe2000f8e0002 */
[----:B------:R-:W-:Y:S02]  /*c600*/  ULDC.64 UR6, c[0x0][0x330] ;  /* 0x0000cc0000067ab9 */ /* 0x000fe40000000a00 */
[----:B------:R-:W-:Y:S01]  /*c610*/  UIMAD UR4, UR4, UR6, URZ ;  /* 0x00000006040472a4 */ /* 0x000fe2000f8e023f */
[----:B------:R-:W-:Y:S02]  /*c620*/  IMAD.IADD R3, R3, 0x1, R5 ;  /* 0x0000000103037824 */ /* 0x000fe400078e0205 */
[----:B------:R-:W-:Y:S01]  /*c630*/  IMAD.U32 R5, RZ, RZ, UR6 ;  /* 0x00000006ff057e24 */ /* 0x000fe2000f8e00ff */
[----:B------:R-:W-:-:S03]  /*c640*/  UIMAD UR4, UR39, UR7, UR4 ;  /* 0x00000007270472a4 */ /* 0x000fc6000f8e0204 */
[----:B------:R-:W-:Y:S01]  /*c650*/  IMAD.WIDE.U32 R2, R5, UR39, R2 ;  /* 0x0000002705027c25 */ /* 0x000fe2000f8e0002 */
[----:B------:R-:W-:Y:S01]  /*c660*/  ULDC.64 UR6, c[0x0][0x318] ;  /* 0x0000c60000067ab9 */ /* 0x000fe20000000a00 */
[----:B------:R-:W-:-:S03]  /*c670*/  SEL R5, RZ, 0x8, P1 ;  /* 0x00000008ff057807 */ /* 0x000fc60000800000 */
        /* <DEDUP_REMOVED lines=8> */
[----:B-1----:R-:W0:Y:S01]  /*c700*/  SHFL.IDX PT, R14, R18, RZ, 0x181f ;  /* 0x00181fff120e7589 */ /* 0x002e2200000e0000 */
[----:B------:R-:W-:Y:S01]  /*c710*/  IMAD.SHL.U32 R0, R22, 0x2, RZ ;  /* 0x0000000216007824 */ /* 0x000fe200078e00ff */
[----:B------:R-:W-:Y:S02]  /*c720*/  LEA R10, R28, UR42, 0x1 ;  /* 0x0000002a1c0a7c11 */ /* 0x000fe4000f8e08ff */
[----:B------:R-:W1:Y:S01]  /*c730*/  SHFL.IDX PT, R3, R19, RZ, 0x181f ;  /* 0x00181fff13037589 */ /* 0x000e6200000e0000 */
[C---:B------:R-:W-:Y:S02]  /*c740*/  LOP3.LUT P2, RZ, R5.reuse, 0x2, RZ, 0xc0, !PT ;  /* 0x0000000205ff7812 */ /* 0x040fe4000784c0ff */
[----:B------:R-:W-:Y:S01]  /*c750*/  LOP3.LUT P1, RZ, R5, 0x4, RZ, 0xc0, !PT ;  /* 0x0000000405ff7812 */ /* 0x000fe2000782c0ff */
[----:B------:R-:W-:Y:S01]  /*c760*/  SHFL.IDX PT, R4, R19, 0x1, 0x181f ;  /* 0x00381f0013047f89 */ /* 0x000fe200000e0000 */
[----:B------:R-:W-:-:S03]  /*c770*/  VIADD R31, R10, 0x400 ;  /* 0x000004000a1f7836 */ /* 0x000fc60000000000 */
[----:B------:R-:W-:Y:S01]  /*c780*/  SHFL.IDX PT, R20, R19, 0x4, 0x181f ;  /* 0x00981f0013147f89 */ /* 0x000fe200000e0000 */
[----:B0-----:R-:W-:-:S03]  /*c790*/  IADD3 R2, P0, R14, R0, RZ ;  /* 0x000000000e027210 */ /* 0x001fc60007f1e0ff */
[----:B------:R-:W0:Y:S02]  /*c7a0*/  SHFL.IDX PT, R14, R18, 0x1, 0x181f ;  /* 0x00381f00120e7f89 */ /* 0x000e2400000e0000 */
[----:B-1----:R-:W-:Y:S01]  /*c7b0*/  IMAD.X R3, RZ, RZ, R3, P0 ;  /* 0x000000ffff037224 */ /* 0x002fe200000e0603 */
[----:B0-----:R-:W-:Y:S02]  /*c7c0*/  IADD3 R6, P0, R14, R0, RZ ;  /* 0x000000000e067210 */ /* 0x001fe40007f1e0ff */
[----:B------:R-:W0:Y:S02]  /*c7d0*/  SHFL.IDX PT, R14, R18, 0x2, 0x181f ;  /* 0x00581f00120e7f89 */ /* 0x000e2400000e0000 */
[----:B------:R-:W-:Y:S02]  /*c7e0*/  IADD3.X R7, RZ, R4, RZ, P0, !PT ;  /* 0x00000004ff077210 */ /* 0x000fe400007fe4ff */
[----:B------:R-:W1:Y:S01]  /*c7f0*/  SHFL.IDX PT, R4, R19, 0x2, 0x181f ;  /* 0x00581f0013047f89 */ /* 0x000e6200000e0000 */
[----:B0-----:R-:W-:-:S03]  /*c800*/  IADD3 R8, P0, R14, R0, RZ ;  /* 0x000000000e087210 */ /* 0x001fc60007f1e0ff */
[----:B------:R-:W0:Y:S02]  /*c810*/  SHFL.IDX PT, R14, R18, 0x3, 0x181f ;  /* 0x00781f00120e7f89 */ /* 0x000e2400000e0000 */
[----:B-1----:R-:W-:Y:S01]  /*c820*/  IMAD.X R9, RZ, RZ, R4, P0 ;  /* 0x000000ffff097224 */ /* 0x002fe200000e0604 */
[----:B------:R-:W-:-:S13]  /*c830*/  ISETP.LT.OR P0, PT, R17, 0x1, P4 ;  /* 0x000000011100780c */ /* 0x000fda0002701670 */
[----:B------:R-:W-:Y:S01]  /*c840*/  LDGSTS.E.BYPASS.LTC128B.128 [R10+0x400], desc[UR36][R2.64], !P0 ;  /* 0x00400000020a7fae */ /* 0x000fe2000c101d64 */
[----:B------:R-:W-:-:S13]  /*c850*/  ISETP.LT.OR P0, PT, R17, 0x1, !P2 ;  /* 0x000000011100780c */ /* 0x000fda0005701670 */
[----:B------:R-:W-:Y:S01]  /*c860*/  LDGSTS.E.BYPASS.LTC128B.128 [R10+0x3400], desc[UR36][R2.64+0x80], !P0 ;  /* 0x03400080020a7fae */ /* 0x000fe2000c101d64 */
[----:B------:R-:W-:-:S13]  /*c870*/  ISETP.LT.OR P0, PT, R17, 0x1, !P1 ;  /* 0x000000011100780c */ /* 0x000fda0004f01670 */
[----:B------:R-:W-:Y:S01]  /*c880*/  LDGSTS.E.BYPASS.LTC128B.128 [R10+0x6400], desc[UR36][R2.64+0x100], !P0 ;  /* 0x06400100020a7fae */ /* 0x000fe2000c101d64 */
[----:B------:R-:W-:-:S03]  /*c890*/  LOP3.LUT P0, RZ, R5, 0x8, RZ, 0xc0, !PT ;  /* 0x0000000805ff7812 */ /* 0x000fc6000780c0ff */
[----:B------:R-:W1:Y:S01]  /*c8a0*/  SHFL.IDX PT, R5, R19, 0x3, 0x181f ;  /* 0x00781f0013057f89 */ /* 0x000e6200000e0000 */
[----:B------:R-:W-:-:S03]  /*c8b0*/  ISETP.LT.OR P3, PT, R17, 0x1, !P0 ;  /* 0x000000011100780c */ /* 0x000fc60004761670 */
[----:B------:R-:W-:Y:S10]  /*c8c0*/  SHFL.IDX PT, R19, R19, 0x5, 0x181f ;  /* 0x00b81f0013137f89 */ /* 0x000ff400000e0000 */
[----:B------:R2:W-:Y:S01]  /*c8d0*/  LDGSTS.E.BYPASS.LTC128B.128 [R10+0x9400], desc[UR36][R2.64+0x180], !P3 ;  /* 0x09400180020a7fae */ /* 0x0005e2000d901d64 */
[----:B0-----:R-:W-:-:S03]  /*c8e0*/  IADD3 R4, P3, R14, R0, RZ ;  /* 0x000000000e047210 */ /* 0x001fc60007f7e0ff */
[----:B------:R-:W2:Y:S02]  /*c8f0*/  SHFL.IDX PT, R14, R18, 0x4, 0x181f ;  /* 0x00981f00120e7f89 */ /* 0x000ea400000e0000 */
[----:B-1----:R-:W-:Y:S01]  /*c900*/  IMAD.X R5, RZ, RZ, R5, P3 ;  /* 0x000000ffff057224 */ /* 0x002fe200018e0605 */
[----:B------:R-:W-:-:S13]  /*c910*/  ISETP.LT.OR P3, PT, R17, 0x11, P4 ;  /* 0x000000111100780c */ /* 0x000fda0002761670 */
[----:B------:R-:W-:Y:S01]  /*c920*/  LDGSTS.E.BYPASS.LTC128B.128 [R10+0xc00], desc[UR36][R6.64], !P3 ;  /* 0x00c00000060a7fae */ /* 0x000fe2000d901d64 */
[----:B------:R-:W-:-:S13]  /*c930*/  ISETP.LT.OR P3, PT, R17, 0x11, !P2 ;  /* 0x000000111100780c */ /* 0x000fda0005761670 */
[----:B------:R-:W-:Y:S01]  /*c940*/  LDGSTS.E.BYPASS.LTC128B.128 [R10+0x3c00], desc[UR36][R6.64+0x80], !P3 ;  /* 0x03c00080060a7fae */ /* 0x000fe2000d901d64 */
[----:B------:R-:W-:-:S13]  /*c950*/  ISETP.LT.OR P3, PT, R17, 0x11, !P1 ;  /* 0x000000111100780c */ /* 0x000fda0004f61670 */
[----:B------:R-:W-:Y:S01]  /*c960*/  LDGSTS.E.BYPASS.LTC128B.128 [R10+0x6c00], desc[UR36][R6.64+0x100], !P3 ;  /* 0x06c00100060a7fae */ /* 0x000fe2000d901d64 */
[----:B------:R-:W-:-:S13]  /*c970*/  ISETP.LT.OR P3, PT, R17, 0x11, !P0 ;  /* 0x000000111100780c */ /* 0x000fda0004761670 */
[----:B------:R0:W-:Y:S01]  /*c980*/  LDGSTS.E.BYPASS.LTC128B.128 [R10+0x9c00], desc[UR36][R6.64+0x180], !P3 ;  /* 0x09c00180060a7fae */ /* 0x0001e2000d901d64 */
[----:B--2---:R-:W-:-:S03]  /*c990*/  IADD3 R2, P3, R14, R0, RZ ;  /* 0x000000000e027210 */ /* 0x004fc60007f7e0ff */
[----:B------:R1:W2:Y:S02]  /*c9a0*/  SHFL.IDX PT, R14, R18, 0x5, 0x181f ;  /* 0x00b81f00120e7f89 */ /* 0x0002a400000e0000 */
[----:B------:R-:W-:Y:S01]  /*c9b0*/  IMAD.X R3, RZ, RZ, R20, P3 ;  /* 0x000000ffff037224 */ /* 0x000fe200018e0614 */
[----:B------:R-:W-:Y:S02]  /*c9c0*/  ISETP.LT.OR P3, PT, R17, 0x21, P4 ;  /* 0x000000211100780c */ /* 0x000fe40002761670 */
[----:B0-----:R-:W-:-:S11]  /*c9d0*/  MOV R6, RZ ;  /* 0x000000ff00067202 */ /* 0x001fd60000000f00 */
        /* <DEDUP_REMOVED lines=22> */
[----:B--2---:R1:W-:Y:S02]  /*cb40*/  LDGSTS.E.BYPASS.LTC128B.128 [R10+0xb400], desc[UR36][R2.64+0x180], !P3 ;  /* 0x0b400180020a7fae */ /* 0x0043e4000d901d64 */
.L_x_9365:
[----:B01----:R-:W-:Y:S02]  /*cb50*/  IADD3 R2, P3, R14, R0, RZ ;  /* 0x000000000e027210 */ /* 0x003fe40007f7e0ff */
        /* <DEDUP_REMOVED lines=19> */
.L_x_9268:
        /* <DEDUP_REMOVED lines=8> */
[----:B------:R-:W0:Y:S01]  /*cd10*/  S2R R2, SR_TID.X ;  /* 0x0000000000027919 */ /* 0x000e220000002100 */
[----:B------:R-:W-:Y:S01]  /*cd20*/  UIADD3 UR4, UR44, 0x1, URZ ;  /* 0x000000012c047890 */ /* 0x000fe2000fffe03f */
[----:B------:R-:W-:Y:S01]  /*cd30*/  LOP3.LUT R3, RZ, UR40, RZ, 0x33, !PT ;  /* 0x00000028ff037c12 */ /* 0x000fe2000f8e33ff */
[----:B------:R-:W-:Y:S01]  /*cd40*/  IMAD.MOV.U32 R26, RZ, RZ, 0x1 ;  /* 0x00000001ff1a7424 */ /* 0x000fe200078e00ff */
[----:B------:R-:W-:Y:S01]  /*cd50*/  MOV R17, 0x1 ;  /* 0x0000000100117802 */ /* 0x000fe20000000f00 */
[----:B------:R-:W-:Y:S01]  /*cd60*/  UIMAD UR4, UR4, UR38, URZ ;  /* 0x00000026040472a4 */ /* 0x000fe2000f8e023f */
[----:B0-----:R-:W-:-:S05]  /*cd70*/  IMAD.SHL.U32 R2, R2, 0x10, RZ ;  /* 0x0000001002027824 */ /* 0x001fca00078e00ff */
[----:B------:R-:W-:-:S04]  /*cd80*/  LOP3.LUT R2, R2, 0x70, RZ, 0xc0, !PT ;  /* 0x0000007002027812 */ /* 0x000fc800078ec0ff */
[----:B------:R-:W-:Y:S02]  /*cd90*/  IADD3 R24, R2, R24, R37 ;  /* 0x0000001802187210 */ /* 0x000fe40007ffe025 */
[----:B------:R-:W-:-:S03]  /*cda0*/  LOP3.LUT R2, RZ, UR4, RZ, 0x33, !PT ;  /* 0x00000004ff027c12 */ /* 0x000fc6000f8e33ff */
[----:B------:R-:W-:Y:S01]  /*cdb0*/  VIADD R5, R24, 0xfffffee0 ;  /* 0xfffffee018057836 */ /* 0x000fe20000000000 */
[----:B------:R-:W-:-:S04]  /*cdc0*/  VIMNMX R2, R2, R3, !PT ;  /* 0x0000000302027248 */ /* 0x000fc80007fe0100 */
[C---:B------:R-:W-:Y:S01]  /*cdd0*/  IADD3 R27, -R2.reuse, -0x2, RZ ;  /* 0xfffffffe021b7810 */ /* 0x040fe20007ffe1ff */
[----:B------:R-:W-:-:S07]  /*cde0*/  IMAD R18, R2, -0x60, R5 ;  /* 0xffffffa002127824 */ /* 0x000fce00078e0205 */
.L_x_9284:
        /* <DEDUP_REMOVED lines=17> */
[----:B------:R-:W-:-:S04]  /*cf00*/  ULDC.64 UR4, c[0x0][0x418] ;  /* 0x0001060000047ab9 */ /* 0x000fc80000000a00 */
[----:B------:R-:W-:Y:S02]  /*cf10*/  IADD3 R3, R5, R3, RZ ;  /* 0x0000000305037210 */ /* 0x000fe40007ffe0ff */
[----:B------:R-:W-:-:S04]  /*cf20*/  LEA R4, P0, R2, UR4, 0x2 ;  /* 0x0000000402047c11 */ /* 0x000fc8000f8010ff */
[----:B------:R-:W-:-:S05]  /*cf30*/  LEA.HI.X R5, R2, UR5, R3, 0x2, P0 ;  /* 0x0000000502057c11 */ /* 0x000fca00080f1403 */
[----:B------:R0:W5:Y:S04]  /*cf40*/  LDG.E R4, desc[UR36][R4.64] ;  /* 0x0000002404047981 */ /* 0x000168000c1e1900 */
.L_x_9271:
[----:B------:R-:W-:Y:S05]  /*cf50*/  BSYNC B1 ;  /* 0x0000000000017941 */ /* 0x000fea0003800000 */
.L_x_9270:
[----:B------:R-:W-:-:S13]  /*cf60*/  LOP3.LUT P0, RZ, R16, 0x20, RZ, 0xc0, !PT ;  /* 0x0000002010ff7812 */ /* 0x000fda000780c0ff */
[----:B------:R-:W-:Y:S05]  /*cf70*/  @!P0 BRA `(.L_x_9272) ;  /* 0x0000000000048947 */ /* 0x000fea0003800000 */
[----:B------:R-:W-:Y:S01]  /*cf80*/  BPT.TRAP 0x1 ;  /* 0x000000040000795c */ /* 0x000fe20000300000 */
.L_x_9272:
[----:B------:R-:W-:Y:S01]  /*cf90*/  LEA R19, R17, UR42, 0x3 ;  /* 0x0000002a11137c11 */ /* 0x000fe2000f8e18ff */
[----:B------:R-:W-:Y:S01]  /*cfa0*/  BSSY B1, `(.L_x_9273) ;  /* 0x0000004000017945 */ /* 0x000fe20003800000 */
[----:B------:R-:W-:-:S04]  /*cfb0*/  SHF.L.U32 R23, R26, 0x1f, RZ ;  /* 0x0000001f1a177819 */ /* 0x000fc800000006ff */
[----:B------:R-:W1:Y:S02]  /*cfc0*/  SYNCS.PHASECHK.TRANS64.TRYWAIT P0, [R19+URZ+0x32440], R23 ;  /* 0x03244017130075a7 */ /* 0x000e64000800017f */
[----:B-1----:R-:W-:Y:S05]  /*cfd0*/  @!P0 BRA `(.L_x_9274) ;  /* 0x0000003800788947 */ /* 0x002fea0003800000 */
.L_x_9366:
[----:B------:R-:W-:Y:S05]  /*cfe0*/  BSYNC B1 ;  /* 0x0000000000017941 */ /* 0x000fea0003800000 */
.L_x_9273:
[----:B------:R-:W-:Y:S01]  /*cff0*/  ULDC UR4, c[0x0][0x430] ;  /* 0x00010c0000047ab9 */ /* 0x000fe20000000800 */
[----:B-----5:R-:W-:Y:S01]  /*d000*/  SHF.R.S32.HI R20, RZ, 0x1f, R4 ;  /* 0x0000001fff147819 */ /* 0x020fe20000011404 */
[----:B------:R-:W-:Y:S01]  /*d010*/  UIADD3 UR4, -UR4, URZ, URZ ;  /* 0x0000003f04047290 */ /* 0x000fe2000fffe13f */
[----:B------:R-:W-:Y:S01]  /*d020*/  LOP3.LUT P1, RZ, R16, 0x2, RZ, 0xc0, !PT ;  /* 0x0000000210ff7812 */ /* 0x000fe2000782c0ff */
[----:B------:R-:W-:Y:S01]  /*d030*/  ULDC.64 UR6, c[0x0][0x310] ;  /* 0x0000c40000067ab9 */ /* 0x000fe20000000a00 */
[----:B------:R-:W-:-:S03]  /*d040*/  IMAD R22, R17, 0x1800, R28 ;  /* 0x0000180011167824 */ /* 0x000fc600078e021c */
[----:B0-----:R-:W-:Y:S01]  /*d050*/  IMAD R5, R7, UR4, R18 ;  /* 0x0000000407057c24 */ /* 0x001fe2000f8e0212 */
[----:B------:R-:W-:-:S03]  /*d060*/  ULDC.64 UR4, c[0x0][0x300] ;  /* 0x0000c00000047ab9 */ /* 0x000fc60000000a00 */
[----:B------:R-:W-:Y:S01]  /*d070*/  IMAD.WIDE.U32 R2, R5, UR4, RZ ;  /* 0x0000000405027c25 */ /* 0x000fe2000f8e00ff */
[----:B------:R-:W-:-:S05]  /*d080*/  SHF.R.S32.HI R25, RZ, 0x1f, R5 ;  /* 0x0000001fff197819 */ /* 0x000fca0000011405 */
[----:B------:R-:W-:Y:S01]  /*d090*/  IMAD R6, R25, UR4, RZ ;  /* 0x0000000419067c24 */ /* 0x000fe2000f8e02ff */
[----:B------:R-:W-:-:S03]  /*d0a0*/  R2UR UR4, R29 ;  /* 0x000000001d0472ca */ /* 0x000fc600000e0000 */
[----:B------:R-:W-:-:S04]  /*d0b0*/  IMAD R7, R5, UR5, R6 ;  /* 0x0000000505077c24 */ /* 0x000fc8000f8e0206 */
[----:B------:R-:W-:Y:S02]  /*d0c0*/  IMAD.IADD R3, R3, 0x1, R7 ;  /* 0x0000000103037824 */ /* 0x000fe400078e0207 */
[----:B------:R-:W-:Y:S02]  /*d0d0*/  IMAD R7, R20, UR6, RZ ;  /* 0x0000000614077c24 */ /* 0x000fe4000f8e02ff */
[----:B------:R-:W-:-:S04]  /*d0e0*/  IMAD.WIDE.U32 R2, R4, UR6, R2 ;  /* 0x0000000604027c25 */ /* 0x000fc8000f8e0002 */
[----:B------:R-:W-:Y:S01]  /*d0f0*/  IMAD R7, R4, UR7, R7 ;  /* 0x0000000704077c24 */ /* 0x000fe2000f8e0207 */
        /* <DEDUP_REMOVED lines=13> */
[----:B------:R-:W-:-:S03]  /*d1d0*/  LEA R22, R22, UR42, 0x1 ;  /* 0x0000002a16167c11 */ /* 0x000fc6000f8e08ff */
[----:B------:R-:W2:Y:S04]  /*d1e0*/  SHFL.IDX PT, R3, R24, RZ, 0x181f ;  /* 0x00181fff18037589 */ /* 0x000ea800000e0000 */
[----:B------:R-:W-:Y:S04]  /*d1f0*/  SHFL.IDX PT, R6, R24, 0x1, 0x181f ;  /* 0x00381f0018067f89 */ /* 0x000fe800000e0000 */
[----:B------:R-:W-:Y:S01]  /*d200*/  SHFL.IDX PT, R34, R24, 0x5, 0x181f ;  /* 0x00b81f0018227f89 */ /* 0x000fe200000e0000 */
[----:B0-----:R-:W-:-:S03]  /*d210*/  IADD3 R12, P0, R14, R0, RZ ;  /* 0x000000000e0c7210 */ /* 0x001fc60007f1e0ff */
[----:B------:R-:W0:Y:S02]  /*d220*/  SHFL.IDX PT, R14, R21, 0x1, 0x181f ;  /* 0x00381f00150e7f89 */ /* 0x000e2400000e0000 */
[----:B--2---:R-:W-:Y:S02]  /*d230*/  IMAD.X R13, RZ, RZ, R3, P0 ;  /* 0x000000ffff0d7224 */ /* 0x004fe400000e0603 */
        /* <DEDUP_REMOVED lines=8> */
[----:B------:R-:W-:Y:S02]  /*d2c0*/  IMAD.X R9, RZ, RZ, R3, P0 ;  /* 0x000000ffff097224 */ /* 0x000fe400000e0603 */
[----:B------:R-:W3:Y:S04]  /*d2d0*/  SHFL.IDX PT, R3, R24, 0x3, 0x181f ;  /* 0x00781f0018037f89 */ /* 0x000ee800000e0000 */
[----:B------:R2:W-:Y:S01]  /*d2e0*/  LDGSTS.E.BYPASS.LTC128B.128 [R22+0x1d400], desc[UR36][R8.64], !P1 ;  /* 0x1d40000008167fae */ /* 0x0005e2000c901d64 */
[----:B0-----:R-:W-:-:S03]  /*d2f0*/  IADD3 R6, P0, R14, R0, RZ ;  /* 0x000000000e067210 */ /* 0x001fc60007f1e0ff */
[----:B------:R-:W0:Y:S01]  /*d300*/  SHFL.IDX PT, R14, R21, 0x4, 0x181f ;  /* 0x00981f00150e7f89 */ /* 0x000e2200000e0000 */
[----:B---3--:R-:W-:-:S03]  /*d310*/  IADD3.X R7, RZ, R3, RZ, P0, !PT ;  /* 0x00000003ff077210 */ /* 0x008fc600007fe4ff */
[----:B------:R-:W3:Y:S04]  /*d320*/  SHFL.IDX PT, R3, R24, 0x4, 0x181f ;  /* 0x00981f0018037f89 */ /* 0x000ee800000e0000 */
[----:B------:R2:W-:Y:S01]  /*d330*/  LDGSTS.E.BYPASS.LTC128B.128 [R22+0x1dc00], desc[UR36][R6.64], !P1 ;  /* 0x1dc0000006167fae */ /* 0x0005e2000c901d64 */
[----:B0-----:R-:W-:-:S03]  /*d340*/  IADD3 R2, P0, R14, R0, RZ ;  /* 0x000000000e027210 */ /* 0x001fc60007f1e0ff */
[----:B------:R2:W0:Y:S02]  /*d350*/  SHFL.IDX PT, R14, R21, 0x5, 0x181f ;  /* 0x00b81f00150e7f89 */ /* 0x00042400000e0000 */
[----:B---3--:R-:W-:-:S05]  /*d360*/  IMAD.X R3, RZ, RZ, R3, P0 ;  /* 0x000000ffff037224 */ /* 0x008fca00000e0603 */
[----:B------:R2:W-:Y:S03]  /*d370*/  LDGSTS.E.BYPASS.LTC128B.128 [R22+0x1e400], desc[UR36][R2.64], !P1 ;  /* 0x1e40000002167fae */ /* 0x0005e6000c901d64 */
.L_x_9380:
[----:B0-2---:R-:W-:-:S05]  /*d380*/  IADD3 R2, P0, R14, R0, RZ ;  /* 0x000000000e027210 */ /* 0x005fca0007f1e0ff */
[----:B------:R-:W-:Y:S01]  /*d390*/  IMAD.X R3, RZ, RZ, R34, P0 ;  /* 0x000000ffff037224 */ /* 0x000fe200000e0622 */
[----:B------:R-:W-:-:S04]  /*d3a0*/  PLOP3.LUT P0, PT, PT, PT, PT, 0x80, 0x0 ;  /* 0x000000000000781c */ /* 0x000fc80003f0f070 */
[----:B------:R-:W-:Y:S01]  /*d3b0*/  @!PT LDS RZ, [RZ] ;  /* 0x00000000fffff984 */ /* 0x000fe20000000800 */
[----:B------:R-:W-:Y:S01]  /*d3c0*/  @!PT LDS RZ, [RZ] ;  /* 0x00000000fffff984 */ /* 0x000fe20000000800 */
[----:B------:R-:W-:Y:S01]  /*d3d0*/  @!PT LDS RZ, [RZ] ;  /* 0x00000000fffff984 */ /* 0x000fe20000000800 */
[----:B------:R0:W-:Y:S01]  /*d3e0*/  LDGSTS.E.BYPASS.LTC128B.128 [R22+0x1ec00], desc[UR36][R2.64], !P1 ;  /* 0x1ec0000002167fae */ /* 0x0001e2000c901d64 */
[----:B------:R-:W-:-:S08]  /*d3f0*/  NOP ;  /* 0x0000000000007918 */ /* 0x000fd00000000000 */
.L_x_9276:
        /* <DEDUP_REMOVED lines=10> */
.L_x_9277:
[----:B------:R2:W-:Y:S01]  /*d4a0*/  SYNCS.ARRIVE.TRANS64.A1T0 RZ, [R19+URZ+0x32430], RZ ;  /* 0x032430ff13ff79a7 */ /* 0x0005e2000810003f */
[----:B------:R-:W-:Y:S05]  /*d4b0*/  @!P2 BRA `(.L_x_9278) ;  /* 0x000000000004a947 */ /* 0x000fea0003800000 */
[----:B------:R-:W-:Y:S01]  /*d4c0*/  BPT.TRAP 0x1 ;  /* 0x000000040000795c */ /* 0x000fe20000300000 */
.L_x_9278:
[----:B------:R-:W3:Y:S01]  /*d4d0*/  SYNCS.PHASECHK.TRANS64.TRYWAIT P0, [R19+URZ+0x32460], R23 ;  /* 0x03246017130075a7 */ /* 0x000ee2000800017f */
[----:B------:R-:W-:Y:S04]  /*d4e0*/  BSSY B1, `(.L_x_9279) ;  /* 0x0000002000017945 */ /* 0x000fe80003800000 */
[----:B---3--:R-:W-:Y:S05]  /*d4f0*/  @!P0 BRA `(.L_x_9280) ;  /* 0x0000003800d08947 */ /* 0x008fea0003800000 */
.L_x_9381:
[----:B------:R-:W-:Y:S05]  /*d500*/  BSYNC B1 ;  /* 0x0000000000017941 */ /* 0x000fea0003800000 */
.L_x_9279:
[----:B------:R-:W-:Y:S01]  /*d510*/  ULDC.64 UR4, c[0x0][0x328] ;  /* 0x0000ca0000047ab9 */ /* 0x000fe20000000a00 */
[----:B------:R-:W-:Y:S01]  /*d520*/  ULDC.64 UR6, c[0x0][0x338] ;  /* 0x0000ce0000067ab9 */ /* 0x000fe20000000a00 */
[----:B------:R-:W-:Y:S01]  /*d530*/  IMAD R6, R25, UR4, RZ ;  /* 0x0000000419067c24 */ /* 0x000fe2000f8e02ff */
[C---:B------:R-:W-:Y:S01]  /*d540*/  LOP3.LUT P4, RZ, R16.reuse, 0x1, RZ, 0xc0, !PT ;  /* 0x0000000110ff7812 */ /* 0x040fe2000788c0ff */
[----:B0-----:R-:W-:Y:S01]  /*d550*/  IMAD.WIDE.U32 R2, R5, UR4, RZ ;  /* 0x0000000405027c25 */ /* 0x001fe2000f8e00ff */
[----:B------:R-:W-:Y:S02]  /*d560*/  R2UR UR4, R29 ;  /* 0x000000001d0472ca */ /* 0x000fe400000e0000 */
[C---:B------:R-:W-:Y:S01]  /*d570*/  LOP3.LUT P3, RZ, R16.reuse, 0x10, RZ, 0xc0, !PT ;  /* 0x0000001010ff7812 */ /* 0x040fe2000786c0ff */
[----:B------:R-:W-:Y:S01]  /*d580*/  IMAD R5, R5, UR5, R6 ;  /* 0x0000000505057c24 */ /* 0x000fe2000f8e0206 */
[----:B------:R-:W-:Y:S01]  /*d590*/  LOP3.LUT P2, RZ, R16, 0x8, RZ, 0xc0, !PT ;  /* 0x0000000810ff7812 */ /* 0x000fe2000784c0ff */
[----:B------:R-:W-:Y:S01]  /*d5a0*/  IMAD R7, R20, UR6, RZ ;  /* 0x0000000614077c24 */ /* 0x000fe2000f8e02ff */
[----:B------:R-:W-:Y:S01]  /*d5b0*/  LOP3.LUT P1, RZ, R16, 0x4, RZ, 0xc0, !PT ;  /* 0x0000000410ff7812 */ /* 0x000fe2000782c0ff */
[----:B------:R-:W-:-:S02]  /*d5c0*/  IMAD.IADD R3, R3, 0x1, R5 ;  /* 0x0000000103037824 */ /* 0x000fc400078e0205 */
[C---:B------:R-:W-:Y:S02]  /*d5d0*/  IMAD R7, R4.reuse, UR7, R7 ;  /* 0x0000000704077c24 */ /* 0x040fe4000f8e0207 */
[----:B------:R-:W-:Y:S01]  /*d5e0*/  IMAD.WIDE.U32 R2, R4, UR6, R2 ;  /* 0x0000000604027c25 */ /* 0x000fe2000f8e0002 */
[----:B------:R-:W-:Y:S02]  /*d5f0*/  ULDC.64 UR6, c[0x0][0x330] ;  /* 0x0000cc0000067ab9 */ /* 0x000fe40000000a00 */
[----:B------:R-:W-:Y:S02]  /*d600*/  UIMAD UR4, UR4, UR6, URZ ;  /* 0x00000006040472a4 */ /* 0x000fe4000f8e023f */
[----:B------:R-:W-:Y:S01]  /*d610*/  IMAD.U32 R5, RZ, RZ, UR6 ;  /* 0x00000006ff057e24 */ /* 0x000fe2000f8e00ff */
[----:B------:R-:W-:Y:S01]  /*d620*/  IADD3 R3, R3, R7, RZ ;  /* 0x0000000703037210 */ /* 0x000fe20007ffe0ff */
        /* <DEDUP_REMOVED lines=9> */
[----:B------:R-:W-:-:S03]  /*d6c0*/  IMAD R21, R17, 0xc000, R31 ;  /* 0x0000c00011157824 */ /* 0x000fc600078e021f */
[----:B------:R-:W4:Y:S04]  /*d6d0*/  SHFL.IDX PT, R3, R22, RZ, 0x181f ;  /* 0x00181fff16037589 */ /* 0x000f2800000e0000 */
[----:B------:R-:W-:Y:S04]  /*d6e0*/  SHFL.IDX PT, R4, R22, 0x1, 0x181f ;  /* 0x00381f0016047f89 */ /* 0x000fe800000e0000 */
[----:B------:R-:W-:Y:S04]  /*d6f0*/  SHFL.IDX PT, R5, R22, 0x3, 0x181f ;  /* 0x00781f0016057f89 */ /* 0x000fe800000e0000 */
[----:B-1-3--:R-:W-:Y:S01]  /*d700*/  SHFL.IDX PT, R23, R22, 0x4, 0x181f ;  /* 0x00981f0016177f89 */ /* 0x00afe200000e0000 */
[----:B0-----:R-:W-:-:S03]  /*d710*/  IADD3 R10, P0, R14, R0, RZ ;  /* 0x000000000e0a7210 */ /* 0x001fc60007f1e0ff */
[----:B------:R-:W0:Y:S02]  /*d720*/  SHFL.IDX PT, R14, R20, 0x1, 0x181f ;  /* 0x00381f00140e7f89 */ /* 0x000e2400000e0000 */
[----:B----4-:R-:W-:-:S05]  /*d730*/  IMAD.X R11, RZ, RZ, R3, P0 ;  /* 0x000000ffff0b7224 */ /* 0x010fca00000e0603 */
[----:B------:R-:W-:Y:S04]  /*d740*/  LDGSTS.E.BYPASS.LTC128B.128 [R21], desc[UR36][R10.64], !P4 ;  /* 0x000000000a157fae */ /* 0x000fe8000e101d64 */
[----:B------:R-:W-:Y:S04]  /*d750*/  LDGSTS.E.BYPASS.LTC128B.128 [R21+0x3000], desc[UR36][R10.64+0x80], !P3 ;  /* 0x030000800a157fae */ /* 0x000fe8000d901d64 */
[----:B------:R-:W-:Y:S04]  /*d760*/  LDGSTS.E.BYPASS.LTC128B.128 [R21+0x6000], desc[UR36][R10.64+0x100], !P2 ;  /* 0x060001000a157fae */ /* 0x000fe8000d101d64 */
[----:B------:R-:W-:Y:S01]  /*d770*/  LDGSTS.E.BYPASS.LTC128B.128 [R21+0x9000], desc[UR36][R10.64+0x180], !P1 ;  /* 0x090001800a157fae */ /* 0x000fe2000c901d64 */
[----:B0-----:R-:W-:-:S03]  /*d780*/  IADD3 R8, P0, R14, R0, RZ ;  /* 0x000000000e087210 */ /* 0x001fc60007f1e0ff */
[----:B------:R-:W0:Y:S01]  /*d790*/  SHFL.IDX PT, R14, R20, 0x2, 0x181f ;  /* 0x00581f00140e7f89 */ /* 0x000e2200000e0000 */
[----:B------:R-:W-:-:S03]  /*d7a0*/  IADD3.X R9, RZ, R4, RZ, P0, !PT ;  /* 0x00000004ff097210 */ /* 0x000fc600007fe4ff */
[----:B------:R-:W1:Y:S04]  /*d7b0*/  SHFL.IDX PT, R4, R22, 0x2, 0x181f ;  /* 0x00581f0016047f89 */ /* 0x000e6800000e0000 */
[----:B------:R-:W-:Y:S04]  /*d7c0*/  LDGSTS.E.BYPASS.LTC128B.128 [R21+0x800], desc[UR36][R8.64], !P4 ;  /* 0x0080000008157fae */ /* 0x000fe8000e101d64 */
[----:B------:R-:W-:Y:S04]  /*d7d0*/  LDGSTS.E.BYPASS.LTC128B.128 [R21+0x3800], desc[UR36][R8.64+0x80], !P3 ;  /* 0x0380008008157fae */ /* 0x000fe8000d901d64 */
[----:B------:R-:W-:Y:S04]  /*d7e0*/  LDGSTS.E.BYPASS.LTC128B.128 [R21+0x6800], desc[UR36][R8.64+0x100], !P2 ;  /* 0x0680010008157fae */ /* 0x000fe8000d101d64 */
[----:B------:R-:W-:Y:S01]  /*d7f0*/  LDGSTS.E.BYPASS.LTC128B.128 [R21+0x9800], desc[UR36][R8.64+0x180], !P1 ;  /* 0x0980018008157fae */ /* 0x000fe2000c901d64 */
[----:B0-----:R-:W-:-:S03]  /*d800*/  IADD3 R6, P0, R14, R0, RZ ;  /* 0x000000000e067210 */ /* 0x001fc60007f1e0ff */
[----:B------:R-:W-:Y:S04]  /*d810*/  SHFL.IDX PT, R22, R22, 0x5, 0x181f ;  /* 0x00b81f0016167f89 */ /* 0x000fe800000e0000 */
[----:B------:R-:W0:Y:S01]  /*d820*/  SHFL.IDX PT, R14, R20, 0x3, 0x181f ;  /* 0x00781f00140e7f89 */ /* 0x000e2200000e0000 */
[----:B-1----:R-:W-:-:S05]  /*d830*/  IMAD.X R7, RZ, RZ, R4, P0 ;  /* 0x000000ffff077224 */ /* 0x002fca00000e0604 */
[----:B------:R-:W-:Y:S04]  /*d840*/  LDGSTS.E.BYPASS.LTC128B.128 [R21+0x1000], desc[UR36][R6.64], !P4 ;  /* 0x0100000006157fae */ /* 0x000fe8000e101d64 */
[----:B------:R-:W-:Y:S04]  /*d850*/  LDGSTS.E.BYPASS.LTC128B.128 [R21+0x4000], desc[UR36][R6.64+0x80], !P3 ;  /* 0x0400008006157fae */ /* 0x000fe8000d901d64 */
[----:B------:R-:W-:Y:S04]  /*d860*/  LDGSTS.E.BYPASS.LTC128B.128 [R21+0x7000], desc[UR36][R6.64+0x100], !P2 ;  /* 0x0700010006157fae */ /* 0x000fe8000d101d64 */
[----:B------:R1:W-:Y:S01]  /*d870*/  LDGSTS.E.BYPASS.LTC128B.128 [R21+0xa000], desc[UR36][R6.64+0x180], !P1 ;  /* 0x0a00018006157fae */ /* 0x0003e2000c901d64 */
[----:B0-----:R-:W-:-:S03]  /*d880*/  IADD3 R4, P0, R14, R0, RZ ;  /* 0x000000000e047210 */ /* 0x001fc60007f1e0ff */
[----:B------:R-:W0:Y:S02]  /*d890*/  SHFL.IDX PT, R14, R20, 0x4, 0x181f ;  /* 0x00981f00140e7f89 */ /* 0x000e2400000e0000 */
[----:B------:R-:W-:Y:S01]  /*d8a0*/  IMAD.X R5, RZ, RZ, R5, P0 ;  /* 0x000000ffff057224 */ /* 0x000fe200000e0605 */
[----:B-1----:R-:W-:-:S04]  /*d8b0*/  MOV R6, RZ ;  /* 0x000000ff00067202 */ /* 0x002fc80000000f00 */
[----:B------:R1:W-:Y:S04]  /*d8c0*/  LDGSTS.E.BYPASS.LTC128B.128 [R21+0x1800], desc[UR36][R4.64], !P4 ;  /* 0x0180000004157fae */ /* 0x0003e8000e101d64 */
[----:B------:R1:W-:Y:S04]  /*d8d0*/  LDGSTS.E.BYPASS.LTC128B.128 [R21+0x4800], desc[UR36][R4.64+0x80], !P3 ;  /* 0x0480008004157fae */ /* 0x0003e8000d901d64 */
[----:B------:R1:W-:Y:S04]  /*d8e0*/  LDGSTS.E.BYPASS.LTC128B.128 [R21+0x7800], desc[UR36][R4.64+0x100], !P2 ;  /* 0x0780010004157fae */ /* 0x0003e8000d101d64 */
[----:B------:R1:W-:Y:S01]  /*d8f0*/  LDGSTS.E.BYPASS.LTC128B.128 [R21+0xa800], desc[UR36][R4.64+0x180], !P1 ;  /* 0x0a80018004157fae */ /* 0x0003e2000c901d64 */
[----:B0-----:R-:W-:-:S03]  /*d900*/  IADD3 R2, P0, R14, R0, RZ ;  /* 0x000000000e027210 */ /* 0x001fc60007f1e0ff */
[----:B------:R1:W0:Y:S02]  /*d910*/  SHFL.IDX PT, R14, R20, 0x5, 0x181f ;  /* 0x00b81f00140e7f89 */ /* 0x00022400000e0000 */
[----:B------:R-:W-:-:S05]  /*d920*/  IMAD.X R3, RZ, RZ, R23, P0 ;  /* 0x000000ffff037224 */ /* 0x000fca00000e0617 */
[----:B------:R1:W-:Y:S04]  /*d930*/  LDGSTS.E.BYPASS.LTC128B.128 [R21+0x2000], desc[UR36][R2.64], !P4 ;  /* 0x0200000002157fae */ /* 0x0003e8000e101d64 */
[----:B------:R1:W-:Y:S04]  /*d940*/  LDGSTS.E.BYPASS.LTC128B.128 [R21+0x5000], desc[UR36][R2.64+0x80], !P3 ;  /* 0x0500008002157fae */ /* 0x0003e8000d901d64 */
[----:B------:R1:W-:Y:S04]  /*d950*/  LDGSTS.E.BYPASS.LTC128B.128 [R21+0x8000], desc[UR36][R2.64+0x100], !P2 ;  /* 0x0800010002157fae */ /* 0x0003e8000d101d64 */
[----:B------:R1:W-:Y:S02]  /*d960*/  LDGSTS.E.BYPASS.LTC128B.128 [R21+0xb000], desc[UR36][R2.64+0x180], !P1 ;  /* 0x0b00018002157fae */ /* 0x0003e4000c901d64 */
.L_x_9395:
[----:B01----:R-:W-:-:S05]  /*d970*/  IADD3 R2, P0, R14, R0, RZ ;  /* 0x000000000e027210 */ /* 0x003fca0007f1e0ff */
        /* <DEDUP_REMOVED lines=10> */
.L_x_9282:
        /* <DEDUP_REMOVED lines=10> */
.L_x_9283:
[----:B------:R-:W-:Y:S01]  /*dac0*/  VIADD R17, R17, 0x1 ;  /* 0x0000000111117836 */ /* 0x000fe20000000000 */
[----:B------:R1:W-:Y:S01]  /*dad0*/  SYNCS.ARRIVE.TRANS64.A1T0 RZ, [R19+URZ+0x32450], RZ ;  /* 0x032450ff13ff79a7 */ /* 0x0003e2000810003f */
[----:B------:R-:W-:Y:S01]  /*dae0*/  VIADD R27, R27, 0xffffffff ;  /* 0xffffffff1b1b7836 */ /* 0x000fe20000000000 */
[----:B------:R-:W-:Y:S02]  /*daf0*/  IADD3 R18, R18, -0x60, RZ ;  /* 0xffffffa012127810 */ /* 0x000fe40007ffe0ff */
[----:B------:R-:W-:-:S04]  /*db00*/  ISETP.NE.AND P0, PT, R17, 0x2, PT ;  /* 0x000000021100780c */ /* 0x000fc80003f05270 */
[----:B------:R-:W-:Y:S02]  /*db10*/  SEL R17, R17, RZ, P0 ;  /* 0x000000ff11117207 */ /* 0x000fe40000000000 */
[----:B0-----:R-:W-:Y:S02]  /*db20*/  SEL R3, RZ, 0x1, P0 ;  /* 0x00000001ff037807 */ /* 0x001fe40000000000 */
[----:B------:R-:W-:Y:S02]  /*db30*/  ISETP.GT.AND P0, PT, R27, UR46, PT ;  /* 0x0000002e1b007c0c */ /* 0x000fe4000bf04270 */
[----:B------:R-:W-:-:S11]  /*db40*/  LOP3.LUT R26, R26, R3, RZ, 0x3c, !PT ;  /* 0x000000031a1a7212 */ /* 0x000fd600078e3cff */
[----:B-1----:R-:W-:Y:S05]  /*db50*/  @P0 BRA `(.L_x_9284) ;  /* 0xfffffff000a40947 */ /* 0x002fea000383ffff */
.L_x_9269:
[----:B------:R-:W-:Y:S05]  /*db60*/  BSYNC B0 ;  /* 0x0000000000007941 */ /* 0x000fea0003800000 */
.L_x_9248:
[----:B------:R-:W0:Y:S01]  /*db70*/  S2R R3, SR_CgaCtaId ;  /* 0x0000000000037919 */ /* 0x000e220000008800 */
[----:B------:R-:W-:Y:S01]  /*db80*/  MOV R0, 0x400 ;  /* 0x0000040000007802 */ /* 0x000fe20000000f00 */
[----:B------:R-:W-:Y:S01]  /*db90*/  BSSY B0, `(.L_x_9285) ;  /* 0x0000005000007945 */ /* 0x000fe20003800000 */
[----:B------:R-:W-:Y:S02]  /*dba0*/  SHF.L.U32 R6, R6, 0x1f, RZ ;  /* 0x0000001f06067819 */ /* 0x000fe400000006ff */
[----:B0-----:R-:W-:-:S04]  /*dbb0*/  LEA R4, R3, R0, 0x18 ;  /* 0x0000000003047211 */ /* 0x001fc800078ec0ff */
[----:B------:R-:W0:Y:S02]  /*dbc0*/  SYNCS.PHASECHK.TRANS64.TRYWAIT P0, [R4+URZ+0x32420], R6 ;  /* 0x03242006040075a7 */ /* 0x000e24000800017f */
[----:B0-----:R-:W-:Y:S05]  /*dbd0*/  @!P0 BRA `(.L_x_9286) ;  /* 0x0000003800f88947 */ /* 0x001fea0003800000 */
.L_x_9396:
[----:B------:R-:W-:Y:S05]  /*dbe0*/  BSYNC B0 ;  /* 0x0000000000007941 */ /* 0x000fea0003800000 */
.L_x_9285:
[----:B------:R-:W-:-:S03]  /*dbf0*/  UMOV UR4, 0xffffffff ;  /* 0xffffffff00047882 */ /* 0x000fc60000000000 */
[----:B------:R-:W-:Y:S05]  /*dc00*/  BRA.DIV UR4, `(.L_x_9287) ;  /* 0x0000003e04007947 */ /* 0x000fea000b800000 */
[----:B------:R-:W1:Y:S02]  /*dc10*/  S2R R0, SR_TID.X ;  /* 0x0000000000007919 */ /* 0x000e640000002100 */
[----:B-1----:R-:W-:-:S04]  /*dc20*/  SHF.R.U32.HI R0, RZ, 0x5, R0 ;  /* 0x00000005ff007819 */ /* 0x002fc80000011600 */
[----:B------:R-:W-:-:S05]  /*dc30*/  LOP3.LUT R0, R0, 0x3, RZ, 0xc0, !PT ;  /* 0x0000000300007812 */ /* 0x000fca00078ec0ff */
[----:B------:R1:W3:Y:S02]  /*dc40*/  SHFL.IDX PT, R14, R0, RZ, 0x1f ;  /* 0x00001fff000e7589 */ /* 0x0002e400000e0000 */
.L_x_9399:
[----:B---3--:R-:W-:-:S13]  /*dc50*/  ISETP.NE.AND P0, PT, R14, RZ, PT ;  /* 0x000000ff0e00720c */ /* 0x008fda0003f05270 */
[----:B------:R-:W-:Y:S05]  /*dc60*/  @P0 BRA `(.L_x_9215) ;  /* 0x0000000000900947 */ /* 0x000fea0003800000 */
[----:B------:R-:W-:-:S03]  /*dc70*/  UMOV UR4, 0xffffffff ;  /* 0xffffffff00047882 */ /* 0x000fc60000000000 */
[----:B------:R-:W-:Y:S05]  /*dc80*/  BRA.DIV UR4, `(.L_x_9288) ;  /* 0x0000003e04147947 */ /* 0x000fea000b800000 */
[----:B------:R-:W-:-:S13]  /*dc90*/  ELECT P6, URZ, PT ;  /* 0x00000000003f782f */ /* 0x000fda00038c0000 */
.L_x_9402:
        /* <DEDUP_REMOVED lines=8> */
.L_x_9289:
[C---:B------:R-:W-:Y:S01]  /*dd20*/  IMAD R5, R17.reuse, 0x8, R4 ;  /* 0x0000000811057824 */ /* 0x040fe200078e0204 */
[----:B------:R-:W-:Y:S01]  /*dd30*/  SHF.L.U32 R0, R26, 0x1f, RZ ;  /* 0x0000001f1a007819 */ /* 0x000fe200000006ff */
[----:B------:R-:W-:-:S03]  /*dd40*/  VIADD R17, R17, 0x1 ;  /* 0x0000000111117836 */ /* 0x000fc60000000000 */
[----:B------:R-:W1:Y:S02]  /*dd50*/  SYNCS.PHASECHK.TRANS64.TRYWAIT P1, [R5+URZ+0x32440], R0 ;  /* 0x03244000050075a7 */ /* 0x000e64000802017f */
[----:B------:R-:W-:-:S04]  /*dd60*/  ISETP.NE.AND P2, PT, R17, 0x2, PT ;  /* 0x000000021100780c */ /* 0x000fc80003f45270 */
[----:B------:R-:W-:Y:S01]  /*dd70*/  SEL R3, RZ, 0x1, P2 ;  /* 0x00000001ff037807 */ /* 0x000fe20001000000 */
[----:B-1----:R-:W-:Y:S08]  /*dd80*/  @!P1 BRA `(.L_x_9290) ;  /* 0x0000003800f49947 */ /* 0x002ff00003800000 */
.L_x_9403:
[----:B------:R-:W-:Y:S02]  /*dd90*/  SEL R17, R17, RZ, P2 ;  /* 0x000000ff11117207 */ /* 0x000fe40001000000 */
[----:B------:R-:W-:Y:S01]  /*dda0*/  LOP3.LUT R2, R26, R3, RZ, 0x3c, !PT ;  /* 0x000000031a027212 */ /* 0x000fe200078e3cff */
[----:B------:R-:W-:Y:S06]  /*ddb0*/  @!P0 BRA `(.L_x_9291) ;  /* 0x0000000000048947 */ /* 0x000fec0003800000 */
[----:B------:R-:W-:Y:S01]  /*ddc0*/  BPT.TRAP 0x1 ;  /* 0x000000040000795c */ /* 0x000fe20000300000 */
.L_x_9291:
[----:B------:R-:W-:Y:S02]  /*ddd0*/  LEA R17, R17, R4, 0x3 ;  /* 0x0000000411117211 */ /* 0x000fe400078e18ff */
[----:B------:R-:W-:-:S04]  /*dde0*/  SHF.L.U32 R2, R2, 0x1f, RZ ;  /* 0x0000001f02027819 */ /* 0x000fc800000006ff */
[----:B------:R-:W3:Y:S02]  /*ddf0*/  SYNCS.PHASECHK.TRANS64.TRYWAIT P1, [R17+URZ+0x32440], R2 ;  /* 0x03244002110075a7 */ /* 0x000ee4000802017f */
[----:B---3--:R-:W-:Y:S05]  /*de00*/  @!P1 BRA `(.L_x_9292) ;  /* 0x0000003800e89947 */ /* 0x008fea0003800000 */
.L_x_9404:
[----:B------:R-:W-:Y:S05]  /*de10*/  @!P0 BRA `(.L_x_9293) ;  /* 0x0000000000048947 */ /* 0x000fea0003800000 */
[----:B------:R-:W-:Y:S01]  /*de20*/  BPT.TRAP 0x1 ;  /* 0x000000040000795c */ /* 0x000fe20000300000 */
.L_x_9293:
[----:B------:R-:W4:Y:S02]  /*de30*/  SYNCS.PHASECHK.TRANS64.TRYWAIT P1, [R5+URZ+0x32460], R0 ;  /* 0x03246000050075a7 */ /* 0x000f24000802017f */
[----:B----4-:R-:W-:Y:S05]  /*de40*/  @!P1 BRA `(.L_x_9294) ;  /* 0x0000003800ec9947 */ /* 0x010fea0003800000 */
.L_x_9405:
[----:B------:R-:W-:Y:S05]  /*de50*/  @!P0 BRA `(.L_x_9295) ;  /* 0x0000000000048947 */ /* 0x000fea0003800000 */
[----:B------:R-:W-:Y:S01]  /*de60*/  BPT.TRAP 0x1 ;  /* 0x000000040000795c */ /* 0x000fe20000300000 */
.L_x_9295:
[----:B------:R0:W0:Y:S02]  /*de70*/  SYNCS.PHASECHK.TRANS64.TRYWAIT P0, [R17+URZ+0x32460], R2 ;  /* 0x03246002110075a7 */ /* 0x000024000800017f */
[----:B0-----:R-:W-:Y:S05]  /*de80*/  @!P0 NANOSLEEP.SYNCS 0x989680 ;  /* 0x009896800000895d */ /* 0x001fea0003900000 */
[----:B------:R-:W0:Y:S02]  /*de90*/  @!P0 SYNCS.PHASECHK.TRANS64 P0, [R17+URZ+0x32460], R2 ;  /* 0x03246002110085a7 */ /* 0x000e24000800007f */
[----:B0-----:R-:W-:Y:S05]  /*dea0*/  @!P0 BRA `(.L_x_9295) ;  /* 0xfffffffc00f08947 */ /* 0x001fea000383ffff */
.L_x_9215:
[----:B------:R-:W-:Y:S05]  /*deb0*/  BSYNC B6 ;  /* 0x0000000000067941 */ /* 0x000fea0003800000 */
.L_x_9212:
[----:B------:R-:W-:Y:S05]  /*dec0*/  EXIT ;  /* 0x000000000000794d */ /* 0x000fea0003800000 */
.L_x_9219:
[----:B------:R-:W-:-:S13]  /*ded0*/  R2UR UR4, R16 ;  /* 0x00000000100472ca */ /* 0x000fda00000e0000 */
[----:B-1----:R-:W-:-:S04]  /*dee0*/  IMAD.U32 R3, RZ, RZ, UR4 ;  /* 0x00000004ff037e24 */ /* 0x002fc8000f8e00ff */
[----:B------:R1:W2:Y:S03]  /*def0*/  SYNCS.PHASECHK.TRANS64.TRYWAIT P0, [R3+URZ+0x32400], R0 ;  /* 0x03240000030075a7 */ /* 0x0002a6000800017f */
[----:B--2---:R-:W-:Y:S05]  /*df00*/  @!P0 NANOSLEEP.SYNCS 0x989680 ;  /* 0x009896800000895d */ /* 0x004fea0003900000 */
[----:B------:R-:W2:Y:S02]  /*df10*/  @!P0 SYNCS.PHASECHK.TRANS64 P0, [R3+URZ+0x32400], R0 ;  /* 0x03240000030085a7 */ /* 0x000ea4000800007f */
[----:B--2---:R-:W-:Y:S05]  /*df20*/  @!P0 BRA `(.L_x_9219) ;  /* 0xfffffffc00e88947 */ /* 0x004fea000383ffff */
[----:B------:R-:W-:Y:S05]  /*df30*/  BRA `(.L_x_9296) ;  /* 0xffffff3400607947 */ /* 0x000fea000383ffff */
.L_x_9223:
[----:B------:R-:W-:-:S13]  /*df40*/  R2UR UR4, R16 ;  /* 0x00000000100472ca */ /* 0x000fda00000e0000 */
[----:B-1----:R-:W-:-:S04]  /*df50*/  IMAD.U32 R3, RZ, RZ, UR4 ;  /* 0x00000004ff037e24 */ /* 0x002fc8000f8e00ff */
[----:B------:R1:W2:Y:S03]  /*df60*/  SYNCS.PHASECHK.TRANS64.TRYWAIT P1, [R3+URZ+0x32430], R0 ;  /* 0x03243000030075a7 */ /* 0x0002a6000802017f */
[----:B--2---:R-:W-:Y:S05]  /*df70*/  @!P1 NANOSLEEP.SYNCS 0x989680 ;  /* 0x009896800000995d */ /* 0x004fea0003900000 */
[----:B------:R-:W2:Y:S02]  /*df80*/  @!P1 SYNCS.PHASECHK.TRANS64 P1, [R3+URZ+0x32430], R0 ;  /* 0x03243000030095a7 */ /* 0x000ea4000802007f */
[----:B--2---:R-:W-:Y:S05]  /*df90*/  @!P1 BRA `(.L_x_9223) ;  /* 0xfffffffc00e89947 */ /* 0x004fea000383ffff */
[----:B------:R-:W-:Y:S05]  /*dfa0*/  BRA `(.L_x_9222) ;  /* 0xffffff3400887947 */ /* 0x000fea000383ffff */
.L_x_9224:
[----:B------:R-:W-:-:S13]  /*dfb0*/  R2UR UR4, R16 ;  /* 0x00000000100472ca */ /* 0x000fda00000e0000 */
[----:B-1----:R-:W-:-:S04]  /*dfc0*/  IMAD.U32 R3, RZ, RZ, UR4 ;  /* 0x00000004ff037e24 */ /* 0x002fc8000f8e00ff */
[----:B------:R1:W2:Y:S03]  /*dfd0*/  SYNCS.PHASECHK.TRANS64.TRYWAIT P1, [R3+URZ+0x32410], R0 ;  /* 0x03241000030075a7 */ /* 0x0002a6000802017f */
[----:B--2---:R-:W-:Y:S05]  /*dfe0*/  @!P1 NANOSLEEP.SYNCS 0x989680 ;  /* 0x009896800000995d */ /* 0x004fea0003900000 */
[----:B------:R-:W2:Y:S02]  /*dff0*/  @!P1 SYNCS.PHASECHK.TRANS64 P1, [R3+URZ+0x32410], R0 ;  /* 0x03241000030095a7 */ /* 0x000ea4000802007f */
[----:B--2---:R-:W-:Y:S05]  /*e000*/  @!P1 BRA `(.L_x_9224) ;  /* 0xfffffffc00e89947 */ /* 0x004fea000383ffff */
[----:B------:R-:W-:Y:S05]  /*e010*/  BRA `(.L_x_9297) ;  /* 0xffffff38004c7947 */ /* 0x000fea000383ffff */
.L_x_9228:
[----:B------:R-:W-:-:S13]  /*e020*/  R2UR UR4, R16 ;  /* 0x00000000100472ca */ /* 0x000fda00000e0000 */
[----:B-1----:R-:W-:-:S04]  /*e030*/  MOV R3, UR4 ;  /* 0x0000000400037c02 */ /* 0x002fc80008000f00 */
[----:B------:R1:W3:Y:S03]  /*e040*/  SYNCS.PHASECHK.TRANS64.TRYWAIT P1, [R3+URZ+0x32450], R0 ;  /* 0x03245000030075a7 */ /* 0x0002e6000802017f */
[----:B---3--:R-:W-:Y:S05]  /*e050*/  @!P1 NANOSLEEP.SYNCS 0x989680 ;  /* 0x009896800000995d */ /* 0x008fea0003900000 */
[----:B------:R-:W3:Y:S02]  /*e060*/  @!P1 SYNCS.PHASECHK.TRANS64 P1, [R3+URZ+0x32450], R0 ;  /* 0x03245000030095a7 */ /* 0x000ee4000802007f */
[----:B---3--:R-:W-:Y:S05]  /*e070*/  @!P1 BRA `(.L_x_9228) ;  /* 0xfffffffc00e89947 */ /* 0x008fea000383ffff */
[----:B------:R-:W-:Y:S05]  /*e080*/  BRA `(.L_x_9227) ;  /* 0xffffff3800587947 */ /* 0x000fea000383ffff */
.L_x_9235:
[----:B-1----:R-:W-:-:S04]  /*e090*/  IMAD.U32 R153, RZ, RZ, UR60 ;  /* 0x0000003cff997e24 */ /* 0x002fc8000f8e00ff */
[----:B------:R1:W2:Y:S03]  /*e0a0*/  SYNCS.PHASECHK.TRANS64.TRYWAIT P2, [R153+URZ+0x32430], R0 ;  /* 0x03243000990075a7 */ /* 0x0002a6000804017f */
[----:B--2---:R-:W-:Y:S05]  /*e0b0*/  @!P2 NANOSLEEP.SYNCS 0x989680 ;  /* 0x009896800000a95d */ /* 0x004fea0003900000 */
[----:B------:R-:W2:Y:S02]  /*e0c0*/  @!P2 SYNCS.PHASECHK.TRANS64 P2, [R153+URZ+0x32430], R0 ;  /* 0x032430009900a5a7 */ /* 0x000ea4000804007f */
[----:B--2---:R-:W-:Y:S05]  /*e0d0*/  @!P2 BRA `(.L_x_9235) ;  /* 0xfffffffc00eca947 */ /* 0x004fea000383ffff */
[----:B------:R-:W-:Y:S05]  /*e0e0*/  BRA `(.L_x_9234) ;  /* 0xffffff6000087947 */ /* 0x000fea000383ffff */
.L_x_9239:
[----:B--2---:R-:W-:-:S04]  /*e0f0*/  IMAD.U32 R203, RZ, RZ, UR60 ;  /* 0x0000003cffcb7e24 */ /* 0x004fc8000f8e00ff */
[----:B------:R2:W3:Y:S03]  /*e100*/  SYNCS.PHASECHK.TRANS64.TRYWAIT P2, [R203+URZ+0x32450], R0 ;  /* 0x03245000cb0075a7 */ /* 0x0004e6000804017f */
[----:B---3--:R-:W-:Y:S05]  /*e110*/  @!P2 NANOSLEEP.SYNCS 0x989680 ;  /* 0x009896800000a95d */ /* 0x008fea0003900000 */
[----:B------:R-:W3:Y:S02]  /*e120*/  @!P2 SYNCS.PHASECHK.TRANS64 P2, [R203+URZ+0x32450], R0 ;  /* 0x03245000cb00a5a7 */ /* 0x000ee4000804007f */
[----:B---3--:R-:W-:Y:S05]  /*e130*/  @!P2 BRA `(.L_x_9239) ;  /* 0xfffffffc00eca947 */ /* 0x008fea000383ffff */
[----:B------:R-:W-:Y:S05]  /*e140*/  BRA `(.L_x_9238) ;  /* 0xffffff6000d47947 */ /* 0x000fea000383ffff */
.L_x_9253:
[----:B------:R-:W-:Y:S01]  /*e150*/  IMAD.MOV.U32 R13, RZ, RZ, R18 ;  /* 0x000000ffff0d7224 */ /* 0x000fe200078e0012 */
[----:B------:R-:W-:Y:S01]  /*e160*/  MOV R12, RZ ;  /* 0x000000ff000c7202 */ /* 0x000fe20000000f00 */
[----:B------:R-:W-:Y:S02]  /*e170*/  IMAD.MOV.U32 R11, RZ, RZ, 0x1f ;  /* 0x0000001fff0b7424 */ /* 0x000fe400078e00ff */
[----:B------:R-:W-:-:S07]  /*e180*/  IMAD.MOV.U32 R15, RZ, RZ, -0x1 ;  /* 0xffffffffff0f7424 */ /* 0x000fce00078e00ff */
[----:B-----5:R-:W-:Y:S05]  /*e190*/  WARPSYNC.COLLECTIVE R15, `(.L_x_9298) ;  /* 0x000000000f087348 */ /* 0x020fea0003c00000 */
[----:B------:R0:W1:Y:S02]  /*e1a0*/  SHFL.IDX P6, R14, R13, R12, R11 ;  /* 0x0000000c0d0e7389 */ /* 0x00006400000c000b */
[----:B01---5:R-:W-:Y:S01]  /*e1b0*/  ENDCOLLECTIVE ;  /* 0x000000000000791b */ /* 0x023fe20003800000 */
.L_x_9298:
[----:B------:R-:W-:Y:S05]  /*e1c0*/  BRA `(.L_x_9299) ;  /* 0xffffffc400887947 */ /* 0x000fea000383ffff */
.L_x_9255:
[----:B0-----:R-:W-:-:S04]  /*e1d0*/  IMAD.U32 R3, RZ, RZ, UR42 ;  /* 0x0000002aff037e24 */ /* 0x001fc8000f8e00ff */
[----:B------:R0:W1:Y:S03]  /*e1e0*/  SYNCS.PHASECHK.TRANS64.TRYWAIT P0, [R3+URZ+0x32440], R2 ;  /* 0x03244002030075a7 */ /* 0x000066000800017f */
[----:B-1----:R-:W-:Y:S05]  /*e1f0*/  @!P0 NANOSLEEP.SYNCS 0x989680 ;  /* 0x009896800000895d */ /* 0x002fea0003900000 */
[----:B------:R-:W1:Y:S02]  /*e200*/  @!P0 SYNCS.PHASECHK.TRANS64 P0, [R3+URZ+0x32440], R2 ;  /* 0x03244002030085a7 */ /* 0x000e64000800007f */
[----:B-1----:R-:W-:Y:S05]  /*e210*/  @!P0 BRA `(.L_x_9255) ;  /* 0xfffffffc00ec8947 */ /* 0x002fea000383ffff */
[----:B------:R-:W-:Y:S05]  /*e220*/  BRA `(.L_x_9300) ;  /* 0xffffffc400cc7947 */ /* 0x000fea000383ffff */
.L_x_9256:
        /* <DEDUP_REMOVED lines=8> */
.L_x_9302:
[----:B------:R-:W-:Y:S05]  /*e2b0*/  BSYNC B0 ;  /* 0x0000000000007941 */ /* 0x000fea0003800000 */
.L_x_9301:
[----:B------:R-:W-:Y:S01]  /*e2c0*/  IMAD.MOV.U32 R13, RZ, RZ, R4 ;  /* 0x000000ffff0d7224 */ /* 0x000fe200078e0004 */
[----:B------:R-:W-:Y:S01]  /*e2d0*/  MOV R15, 0xffffffff ;  /* 0xffffffff000f7802 */ /* 0x000fe20000000f00 */
[----:B------:R-:W-:Y:S01]  /*e2e0*/  IMAD.MOV.U32 R12, RZ, RZ, RZ ;  /* 0x000000ffff0c7224 */ /* 0x000fe200078e00ff */
[----:B------:R-:W-:Y:S01]  /*e2f0*/  MOV R0, R14 ;  /* 0x0000000e00007202 */ /* 0x000fe20000000f00 */
[----:B------:R-:W-:Y:S01]  /*e300*/  IMAD.MOV.U32 R11, RZ, RZ, 0x181f ;  /* 0x0000181fff0b7424 */ /* 0x000fe200078e00ff */
[----:B------:R-:W-:-:S07]  /*e310*/  @P0 LEA R7, R28, UR42, 0x1 ;  /* 0x0000002a1c070c11 */ /* 0x000fce000f8e08ff */
[----:B------:R-:W-:Y:S05]  /*e320*/  WARPSYNC.COLLECTIVE R15, `(.L_x_9303) ;  /* 0x000000000f087348 */ /* 0x000fea0003c00000 */
[----:B------:R0:W1:Y:S02]  /*e330*/  SHFL.IDX P6, R14, R13, R12, R11 ;  /* 0x0000000c0d0e7389 */ /* 0x00006400000c000b */
[----:B01----:R-:W-:Y:S01]  /*e340*/  ENDCOLLECTIVE ;  /* 0x000000000000791b */ /* 0x003fe20003800000 */
.L_x_9303:
[----:B------:R-:W-:Y:S02]  /*e350*/  IMAD.MOV.U32 R13, RZ, RZ, R5 ;  /* 0x000000ffff0d7224 */ /* 0x000fe400078e0005 */
[----:B------:R-:W-:Y:S01]  /*e360*/  IMAD.MOV.U32 R12, RZ, RZ, 0x1 ;  /* 0x00000001ff0c7424 */ /* 0x000fe200078e00ff */
[----:B------:R-:W-:-:S13]  /*e370*/  @P0 LEA R2, P1, R22, R14, 0x1 ;  /* 0x0000000e16020211 */ /* 0x000fda00078208ff */
[----:B------:R-:W-:Y:S05]  /*e380*/  WARPSYNC.COLLECTIVE R15, `(.L_x_9304) ;  /* 0x000000000f087348 */ /* 0x000fea0003c00000 */
[----:B------:R0:W1:Y:S02]  /*e390*/  SHFL.IDX P6, R14, R13, R12, R11 ;  /* 0x0000000c0d0e7389 */ /* 0x00006400000c000b */
[----:B01----:R-:W-:Y:S01]  /*e3a0*/  ENDCOLLECTIVE ;  /* 0x000000000000791b */ /* 0x003fe20003800000 */
.L_x_9304:
        /* <DEDUP_REMOVED lines=12> */
.L_x_9305:
[----:B------:R-:W-:Y:S01]  /*e470*/  IMAD.MOV.U32 R13, RZ, RZ, R5 ;  /* 0x000000ffff0d7224 */ /* 0x000fe200078e0005 */
[----:B------:R-:W-:Y:S02]  /*e480*/  MOV R12, 0x2 ;  /* 0x00000002000c7802 */ /* 0x000fe40000000f00 */
[----:B------:R-:W-:-:S13]  /*e490*/  @P0 LEA R2, P1, R22, R14, 0x1 ;  /* 0x0000000e16020211 */ /* 0x000fda00078208ff */
[----:B------:R-:W-:Y:S05]  /*e4a0*/  WARPSYNC.COLLECTIVE R15, `(.L_x_9306) ;  /* 0x000000000f087348 */ /* 0x000fea0003c00000 */
[----:B------:R0:W1:Y:S02]  /*e4b0*/  SHFL.IDX P6, R14, R13, R12, R11 ;  /* 0x0000000c0d0e7389 */ /* 0x00006400000c000b */
[----:B01----:R-:W-:Y:S01]  /*e4c0*/  ENDCOLLECTIVE ;  /* 0x000000000000791b */ /* 0x003fe20003800000 */
.L_x_9306:
        /* <DEDUP_REMOVED lines=12> */
.L_x_9307:
[----:B------:R-:W-:Y:S01]  /*e590*/  MOV R13, R5 ;  /* 0x00000005000d7202 */ /* 0x000fe20000000f00 */
[----:B------:R-:W-:Y:S01]  /*e5a0*/  IMAD.MOV.U32 R12, RZ, RZ, 0x3 ;  /* 0x00000003ff0c7424 */ /* 0x000fe200078e00ff */
[----:B------:R-:W-:-:S13]  /*e5b0*/  @P0 LEA R2, P1, R22, R14, 0x1 ;  /* 0x0000000e16020211 */ /* 0x000fda00078208ff */
[----:B------:R-:W-:Y:S05]  /*e5c0*/  WARPSYNC.COLLECTIVE R15, `(.L_x_9308) ;  /* 0x000000000f087348 */ /* 0x000fea0003c00000 */
[----:B------:R0:W1:Y:S02]  /*e5d0*/  SHFL.IDX P6, R14, R13, R12, R11 ;  /* 0x0000000c0d0e7389 */ /* 0x00006400000c000b */
[----:B01----:R-:W-:Y:S01]  /*e5e0*/  ENDCOLLECTIVE ;  /* 0x000000000000791b */ /* 0x003fe20003800000 */
.L_x_9308:
        /* <DEDUP_REMOVED lines=12> */
.L_x_9309:
[----:B------:R-:W-:Y:S02]  /*e6b0*/  IMAD.MOV.U32 R13, RZ, RZ, R5 ;  /* 0x000000ffff0d7224 */ /* 0x000fe400078e0005 */
[----:B------:R-:W-:Y:S01]  /*e6c0*/  IMAD.MOV.U32 R12, RZ, RZ, 0x4 ;  /* 0x00000004ff0c7424 */ /* 0x000fe200078e00ff */
[----:B------:R-:W-:-:S13]  /*e6d0*/  @P0 LEA R2, P1, R22, R14, 0x1 ;  /* 0x0000000e16020211 */ /* 0x000fda00078208ff */
[----:B------:R-:W-:Y:S05]  /*e6e0*/  WARPSYNC.COLLECTIVE R15, `(.L_x_9310) ;  /* 0x000000000f087348 */ /* 0x000fea0003c00000 */
[----:B------:R0:W1:Y:S02]  /*e6f0*/  SHFL.IDX P6, R14, R13, R12, R11 ;  /* 0x0000000c0d0e7389 */ /* 0x00006400000c000b */
[----:B01----:R-:W-:Y:S01]  /*e700*/  ENDCOLLECTIVE ;  /* 0x000000000000791b */ /* 0x003fe20003800000 */
.L_x_9310:
        /* <DEDUP_REMOVED lines=12> */
.L_x_9311:
[----:B------:R-:W-:Y:S02]  /*e7d0*/  IMAD.MOV.U32 R13, RZ, RZ, R5 ;  /* 0x000000ffff0d7224 */ /* 0x000fe400078e0005 */
[----:B------:R-:W-:Y:S01]  /*e7e0*/  IMAD.MOV.U32 R12, RZ, RZ, 0x5 ;  /* 0x00000005ff0c7424 */ /* 0x000fe200078e00ff */
[----:B------:R-:W-:-:S13]  /*e7f0*/  @P0 LEA R2, P1, R22, R14, 0x1 ;  /* 0x0000000e16020211 */ /* 0x000fda00078208ff */
[----:B------:R-:W-:Y:S05]  /*e800*/  WARPSYNC.COLLECTIVE R15, `(.L_x_9312) ;  /* 0x000000000f087348 */ /* 0x000fea0003c00000 */
[----:B------:R0:W1:Y:S02]  /*e810*/  SHFL.IDX P6, R14, R13, R12, R11 ;  /* 0x0000000c0d0e7389 */ /* 0x00006400000c000b */
[----:B01----:R-:W-:Y:S01]  /*e820*/  ENDCOLLECTIVE ;  /* 0x000000000000791b */ /* 0x003fe20003800000 */
.L_x_9312:
        /* <DEDUP_REMOVED lines=10> */
.L_x_9313:
[----:B------:R-:W-:Y:S05]  /*e8d0*/  BRA `(.L_x_9314) ;  /* 0xffffffc400407947 */ /* 0x000fea000383ffff */
.L_x_9259:
[----:B------:R-:W-:Y:S01]  /*e8e0*/  IMAD.MOV.U32 R13, RZ, RZ, R4 ;  /* 0x000000ffff0d7224 */ /* 0x000fe200078e0004 */
[----:B------:R-:W-:Y:S01]  /*e8f0*/  MOV R11, 0x181f ;  /* 0x0000181f000b7802 */ /* 0x000fe20000000f00 */
[----:B------:R-:W-:Y:S01]  /*e900*/  IMAD.MOV.U32 R12, RZ, RZ, RZ ;  /* 0x000000ffff0c7224 */ /* 0x000fe200078e00ff */
[----:B------:R-:W-:Y:S01]  /*e910*/  LOP3.LUT R16, R16, 0xffffefff, RZ, 0xc0, !PT ;  /* 0xffffefff10107812 */ /* 0x000fe200078ec0ff */
[----:B------:R-:W-:-:S07]  /*e920*/  IMAD.MOV.U32 R15, RZ, RZ, -0x1 ;  /* 0xffffffffff0f7424 */ /* 0x000fce00078e00ff */
[----:B------:R-:W-:Y:S05]  /*e930*/  WARPSYNC.COLLECTIVE R15, `(.L_x_9315) ;  /* 0x000000000f087348 */ /* 0x000fea0003c00000 */
[----:B------:R0:W1:Y:S02]  /*e940*/  SHFL.IDX P6, R14, R13, R12, R11 ;  /* 0x0000000c0d0e7389 */ /* 0x00006400000c000b */
[----:B01----:R-:W-:Y:S01]  /*e950*/  ENDCOLLECTIVE ;  /* 0x000000000000791b */ /* 0x003fe20003800000 */
.L_x_9315:
[----:B------:R-:W-:Y:S02]  /*e960*/  IMAD.MOV.U32 R13, RZ, RZ, R0 ;  /* 0x000000ffff0d7224 */ /* 0x000fe400078e0000 */
[----:B------:R-:W-:-:S07]  /*e970*/  IMAD.MOV.U32 R3, RZ, RZ, R14 ;  /* 0x000000ffff037224 */ /* 0x000fce00078e000e */
[----:B------:R-:W-:Y:S05]  /*e980*/  WARPSYNC.COLLECTIVE R15, `(.L_x_9316) ;  /* 0x000000000f087348 */ /* 0x000fea0003c00000 */
[----:B------:R0:W1:Y:S02]  /*e990*/  SHFL.IDX P6, R14, R13, R12, R11 ;  /* 0x0000000c0d0e7389 */ /* 0x00006400000c000b */
[----:B01----:R-:W-:Y:S01]  /*e9a0*/  ENDCOLLECTIVE ;  /* 0x000000000000791b */ /* 0x003fe20003800000 */
.L_x_9316:
[----:B------:R-:W-:Y:S02]  /*e9b0*/  ULDC UR4, c[0x0][0x288] ;  /* 0x0000a20000047ab9 */ /* 0x000fe40000000800 */
[----:B------:R-:W-:Y:S01]  /*e9c0*/  IMAD R5, R6, UR4, RZ ;  /* 0x0000000406057c24 */ /* 0x000fe2000f8e02ff */
[----:B------:R-:W-:-:S04]  /*e9d0*/  LEA R6, R36, R37, 0x7 ;  /* 0x0000002524067211 */ /* 0x000fc800078e38ff */
[C---:B------:R-:W-:Y:S01]  /*e9e0*/  ISETP.GE.AND P2, PT, R6.reuse, R5, PT ;  /* 0x000000050600720c */ /* 0x040fe20003f46270 */
[----:B------:R-:W-:Y:S02]  /*e9f0*/  VIADD R8, R6, 0x10 ;  /* 0x0000001006087836 */ /* 0x000fe40000000000 */
[----:B------:R-:W-:Y:S01]  /*ea00*/  IMAD.MOV.U32 R13, RZ, RZ, R4 ;  /* 0x000000ffff0d7224 */ /* 0x000fe200078e0004 */
[----:B------:R-:W-:-:S09]  /*ea10*/  MOV R12, 0x1 ;  /* 0x00000001000c7802 */ /* 0x000fd20000000f00 */
[----:B------:R-:W-:Y:S02]  /*ea20*/  @!P2 LEA R9, R28, UR42, 0x1 ;  /* 0x0000002a1c09ac11 */ /* 0x000fe4000f8e08ff */
[----:B------:R-:W-:Y:S02]  /*ea30*/  @P2 LOP3.LUT R16, R16, 0x1000, RZ, 0xfc, !PT ;  /* 0x0000100010102812 */ /* 0x000fe400078efcff */
[----:B------:R-:W-:-:S13]  /*ea40*/  @!P2 LEA R2, P1, R22, R14, 0x1 ;  /* 0x0000000e1602a211 */ /* 0x000fda00078208ff */
[----:B------:R-:W-:Y:S05]  /*ea50*/  WARPSYNC.COLLECTIVE R15, `(.L_x_9317) ;  /* 0x000000000f087348 */ /* 0x000fea0003c00000 */
[----:B------:R0:W1:Y:S02]  /*ea60*/  SHFL.IDX P6, R14, R13, R12, R11 ;  /* 0x0000000c0d0e7389 */ /* 0x00006400000c000b */
[----:B01----:R-:W-:Y:S01]  /*ea70*/  ENDCOLLECTIVE ;  /* 0x000000000000791b */ /* 0x003fe20003800000 */
.L_x_9317:
[----:B------:R-:W-:Y:S01]  /*ea80*/  LOP3.LUT R16, R16, 0xfffff7ff, RZ, 0xc0, !PT ;  /* 0xfffff7ff10107812 */ /* 0x000fe200078ec0ff */
[----:B------:R-:W-:-:S05]  /*ea90*/  @!P2 IMAD.X R3, RZ, RZ, R3, P1 ;  /* 0x000000ffff03a224 */ /* 0x000fca00008e0603 */
[----:B------:R-:W-:Y:S01]  /*eaa0*/  @!PT LDS RZ, [RZ] ;  /* 0x00000000fffff984 */ /* 0x000fe20000000800 */
[----:B------:R-:W-:Y:S01]  /*eab0*/  @!PT LDS RZ, [RZ] ;  /* 0x00000000fffff984 */ /* 0x000fe20000000800 */
[----:B------:R-:W-:Y:S01]  /*eac0*/  @!PT LDS RZ, [RZ] ;  /* 0x00000000fffff984 */ /* 0x000fe20000000800 */
[----:B------:R0:W-:Y:S01]  /*ead0*/  @!P2 LDGSTS.E.BYPASS.LTC128B.128 [R9+0x18400], desc[UR36][R2.64], !P0 ;  /* 0x184000000209afae */ /* 0x0001e2000c101d64 */
[----:B------:R-:W-:Y:S01]  /*eae0*/  ISETP.GE.AND P2, PT, R8, R5, PT ;  /* 0x000000050800720c */ /* 0x000fe20003f46270 */
[----:B------:R-:W-:Y:S02]  /*eaf0*/  VIADD R8, R6, 0x20 ;  /* 0x0000002006087836 */ /* 0x000fe40000000000 */
[----:B------:R-:W-:-:S10]  /*eb00*/  IMAD.MOV.U32 R13, RZ, RZ, R0 ;  /* 0x000000ffff0d7224 */ /* 0x000fd400078e0000 */
[----:B------:R-:W-:Y:S01]  /*eb10*/  @!P2 LEA R21, R28, UR42, 0x1 ;  /* 0x0000002a1c15ac11 */ /* 0x000fe2000f8e08ff */
[----:B------:R-:W-:Y:S01]  /*eb20*/  IMAD.MOV.U32 R7, RZ, RZ, R14 ;  /* 0x000000ffff077224 */ /* 0x000fe200078e000e */
[----:B0-----:R-:W-:-:S07]  /*eb30*/  @P2 LOP3.LUT R16, R16, 0x800, RZ, 0xfc, !PT ;  /* 0x0000080010102812 */ /* 0x001fce00078efcff */
[----:B------:R-:W-:Y:S05]  /*eb40*/  WARPSYNC.COLLECTIVE R15, `(.L_x_9318) ;  /* 0x000000000f087348 */ /* 0x000fea0003c00000 */
[----:B------:R0:W1:Y:S02]  /*eb50*/  SHFL.IDX P6, R14, R13, R12, R11 ;  /* 0x0000000c0d0e7389 */ /* 0x00006400000c000b */
[----:B01----:R-:W-:Y:S01]  /*eb60*/  ENDCOLLECTIVE ;  /* 0x000000000000791b */ /* 0x003fe20003800000 */
.L_x_9318:
[----:B------:R-:W-:Y:S01]  /*eb70*/  LOP3.LUT R16, R16, 0xfffffbff, RZ, 0xc0, !PT ;  /* 0xfffffbff10107812 */ /* 0x000fe200078ec0ff */
[----:B------:R-:W-:Y:S01]  /*eb80*/  IMAD.MOV.U32 R13, RZ, RZ, R4 ;  /* 0x000000ffff0d7224 */ /* 0x000fe200078e0004 */
[----:B------:R-:W-:-:S04]  /*eb90*/  @!P2 LEA R12, P1, R22, R14, 0x1 ;  /* 0x0000000e160ca211 */ /* 0x000fc800078208ff */
[----:B------:R-:W-:Y:S01]  /*eba0*/  @!P2 MOV R2, R12 ;  /* 0x0000000c0002a202 */ /* 0x000fe20000000f00 */
[----:B------:R-:W-:Y:S01]  /*ebb0*/  @!P2 IMAD.X R11, RZ, RZ, R7, P1 ;  /* 0x000000ffff0ba224 */ /* 0x000fe200008e0607 */
[----:B------:R-:W-:-:S03]  /*ebc0*/  MOV R12, 0x2 ;  /* 0x00000002000c7802 */ /* 0x000fc60000000f00 */
[----:B------:R-:W-:Y:S02]  /*ebd0*/  @!P2 IMAD.MOV.U32 R3, RZ, RZ, R11 ;  /* 0x000000ffff03a224 */ /* 0x000fe400078e000b */
[----:B------:R-:W-:-:S03]  /*ebe0*/  IMAD.MOV.U32 R11, RZ, RZ, 0x181f ;  /* 0x0000181fff0b7424 */ /* 0x000fc600078e00ff */
[----:B------:R-:W-:Y:S01]  /*ebf0*/  @!PT LDS RZ, [RZ] ;  /* 0x00000000fffff984 */ /* 0x000fe20000000800 */
[----:B------:R-:W-:Y:S01]  /*ec00*/  @!PT LDS RZ, [RZ] ;  /* 0x00000000fffff984 */ /* 0x000fe20000000800 */
[----:B------:R-:W-:Y:S01]  /*ec10*/  @!PT LDS RZ, [RZ] ;  /* 0x00000000fffff984 */ /* 0x000fe20000000800 */
[----:B------:R0:W-:Y:S01]  /*ec20*/  @!P2 LDGSTS.E.BYPASS.LTC128B.128 [R21+0x18c00], desc[UR36][R2.64], !P0 ;  /* 0x18c000000215afae */ /* 0x0001e2000c101d64 */
[----:B------:R-:W-:Y:S01]  /*ec30*/  ISETP.GE.AND P2, PT, R8, R5, PT ;  /* 0x000000050800720c */ /* 0x000fe20003f46270 */
[----:B------:R-:W-:-:S12]  /*ec40*/  VIADD R8, R6, 0x30 ;  /* 0x0000003006087836 */ /* 0x000fd80000000000 */
[----:B0-----:R-:W-:Y:S05]  /*ec50*/  WARPSYNC.COLLECTIVE R15, `(.L_x_9319) ;  /* 0x000000000f087348 */ /* 0x001fea0003c00000 */
[----:B------:R1:W2:Y:S02]  /*ec60*/  SHFL.IDX P6, R14, R13, R12, R11 ;  /* 0x0000000c0d0e7389 */ /* 0x0002a400000c000b */
[----:B012---:R-:W-:Y:S01]  /*ec70*/  ENDCOLLECTIVE ;  /* 0x000000000000791b */ /* 0x007fe20003800000 */
.L_x_9319:
[----:B------:R-:W-:Y:S02]  /*ec80*/  @!P2 LEA R21, R28, UR42, 0x1 ;  /* 0x0000002a1c15ac11 */ /* 0x000fe4000f8e08ff */
[----:B------:R-:W-:Y:S01]  /*ec90*/  @P2 LOP3.LUT R16, R16, 0x400, RZ, 0xfc, !PT ;  /* 0x0000040010102812 */ /* 0x000fe200078efcff */
[----:B------:R-:W-:-:S03]  /*eca0*/  IMAD.MOV.U32 R13, RZ, RZ, R0 ;  /* 0x000000ffff0d7224 */ /* 0x000fc600078e0000 */
[----:B------:R-:W-:Y:S01]  /*ecb0*/  LOP3.LUT R16, R16, 0xfffffdff, RZ, 0xc0, !PT ;  /* 0xfffffdff10107812 */ /* 0x000fe200078ec0ff */
[----:B------:R-:W-:-:S07]  /*ecc0*/  IMAD.MOV.U32 R20, RZ, RZ, R14 ;  /* 0x000000ffff147224 */ /* 0x000fce00078e000e */
[----:B------:R-:W-:Y:S05]  /*ecd0*/  WARPSYNC.COLLECTIVE R15, `(.L_x_9320) ;  /* 0x000000000f087348 */ /* 0x000fea0003c00000 */
[----:B------:R0:W1:Y:S02]  /*ece0*/  SHFL.IDX P6, R14, R13, R12, R11 ;  /* 0x0000000c0d0e7389 */ /* 0x00006400000c000b */
[----:B01----:R-:W-:Y:S01]  /*ecf0*/  ENDCOLLECTIVE ;  /* 0x000000000000791b */ /* 0x003fe20003800000 */
.L_x_9320:
[----:B------:R-:W-:Y:S01]  /*ed00*/  MOV R13, R4 ;  /* 0x00000004000d7202 */ /* 0x000fe20000000f00 */
[----:B------:R-:W-:Y:S01]  /*ed10*/  IMAD.MOV.U32 R12, RZ, RZ, 0x3 ;  /* 0x00000003ff0c7424 */ /* 0x000fe200078e00ff */
[----:B------:R-:W-:-:S04]  /*ed20*/  @!P2 LEA R15, P1, R22, R14, 0x1 ;  /* 0x0000000e160fa211 */ /* 0x000fc800078208ff */
[----:B------:R-:W-:Y:S01]  /*ed30*/  @!P2 IADD3.X R20, RZ, R20, RZ, P1, !PT ;  /* 0x00000014ff14a210 */ /* 0x000fe20000ffe4ff */
[----:B------:R-:W-:Y:S02]  /*ed40*/  @!P2 IMAD.MOV.U32 R2, RZ, RZ, R15 ;  /* 0x000000ffff02a224 */ /* 0x000fe400078e000f */
[----:B------:R-:W-:Y:S02]  /*ed50*/  IMAD.MOV.U32 R15, RZ, RZ, -0x1 ;  /* 0xffffffffff0f7424 */ /* 0x000fe400078e00ff */
[----:B------:R-:W-:-:S07]  /*ed60*/  @!P2 IMAD.MOV.U32 R3, RZ, RZ, R20 ;  /* 0x000000ffff03a224 */ /* 0x000fce00078e0014 */
[----:B------:R-:W-:Y:S05]  /*ed70*/  WARPSYNC.COLLECTIVE R15, `(.L_x_9321) ;  /* 0x000000000f087348 */ /* 0x000fea0003c00000 */
[----:B------:R0:W1:Y:S02]  /*ed80*/  SHFL.IDX P6, R14, R13, R12, R11 ;  /* 0x0000000c0d0e7389 */ /* 0x00006400000c000b */
[----:B01----:R-:W-:Y:S01]  /*ed90*/  ENDCOLLECTIVE ;  /* 0x000000000000791b */ /* 0x003fe20003800000 */
.L_x_9321:
[----:B------:R-:W-:Y:S01]  /*eda0*/  @!PT LDS RZ, [RZ] ;  /* 0x00000000fffff984 */ /* 0x000fe20000000800 */
[----:B------:R-:W-:Y:S01]  /*edb0*/  @!PT LDS RZ, [RZ] ;  /* 0x00000000fffff984 */ /* 0x000fe20000000800 */
[----:B------:R-:W-:Y:S01]  /*edc0*/  @!PT LDS RZ, [RZ] ;  /* 0x00000000fffff984 */ /* 0x000fe20000000800 */
[----:B------:R0:W-:Y:S01]  /*edd0*/  @!P2 LDGSTS.E.BYPASS.LTC128B.128 [R21+0x19400], desc[UR36][R2.64], !P0 ;  /* 0x194000000215afae */ /* 0x0001e2000c101d64 */
[----:B------:R-:W-:Y:S02]  /*ede0*/  ISETP.GE.AND P2, PT, R8, R5, PT ;  /* 0x000000050800720c */ /* 0x000fe40003f46270 */
[----:B------:R-:W-:Y:S02]  /*edf0*/  IADD3 R8, R6, 0x40, RZ ;  /* 0x0000004006087810 */ /* 0x000fe40007ffe0ff */
[----:B------:R-:W-:-:S09]  /*ee00*/  MOV R13, R0 ;  /* 0x00000000000d7202 */ /* 0x000fd20000000f00 */
[----:B------:R-:W-:-:S04]  /*ee10*/  @P2 LOP3.LUT R16, R16, 0x200, RZ, 0xfc, !PT ;  /* 0x0000020010102812 */ /* 0x000fc800078efcff */
[----:B------:R-:W-:Y:S01]  /*ee20*/  LOP3.LUT R16, R16, 0xfffffeff, RZ, 0xc0, !PT ;  /* 0xfffffeff10107812 */ /* 0x000fe200078ec0ff */
[----:B0-----:R-:W-:-:S07]  /*ee30*/  IMAD.MOV.U32 R7, RZ, RZ, R14 ;  /* 0x000000ffff077224 */ /* 0x001fce00078e000e */
[----:B------:R-:W-:Y:S05]  /*ee40*/  WARPSYNC.COLLECTIVE R15, `(.L_x_9322) ;  /* 0x000000000f087348 */ /* 0x000fea0003c00000 */
[----:B------:R0:W1:Y:S02]  /*ee50*/  SHFL.IDX P6, R14, R13, R12, R11 ;  /* 0x0000000c0d0e7389 */ /* 0x00006400000c000b */
[----:B01----:R-:W-:Y:S01]  /*ee60*/  ENDCOLLECTIVE ;  /* 0x000000000000791b */ /* 0x003fe20003800000 */
.L_x_9322:
[----:B------:R-:W-:Y:S01]  /*ee70*/  @!P2 LEA R15, R28, UR42, 0x1 ;  /* 0x0000002a1c0fac11 */ /* 0x000fe2000f8e08ff */
[----:B------:R-:W-:Y:S01]  /*ee80*/  IMAD.MOV.U32 R12, RZ, RZ, 0x4 ;  /* 0x00000004ff0c7424 */ /* 0x000fe200078e00ff */
        /* <DEDUP_REMOVED lines=10> */
[----:B0-----:R-:W-:-:S12]  /*ef30*/  IMAD.MOV.U32 R15, RZ, RZ, -0x1 ;  /* 0xffffffffff0f7424 */ /* 0x001fd800078e00ff */
[----:B------:R-:W-:Y:S02]  /*ef40*/  @!P2 LEA R20, R28, UR42, 0x1 ;  /* 0x0000002a1c14ac11 */ /* 0x000fe4000f8e08ff */
[----:B------:R-:W-:-:S07]  /*ef50*/  @P2 LOP3.LUT R16, R16, 0x100, RZ, 0xfc, !PT ;  /* 0x0000010010102812 */ /* 0x000fce00078efcff */
[----:B------:R-:W-:Y:S05]  /*ef60*/  WARPSYNC.COLLECTIVE R15, `(.L_x_9323) ;  /* 0x000000000f087348 */ /* 0x000fea0003c00000 */
[----:B------:R0:W1:Y:S02]  /*ef70*/  SHFL.IDX P6, R14, R13, R12, R11 ;  /* 0x0000000c0d0e7389 */ /* 0x00006400000c000b */
[----:B01----:R-:W-:Y:S01]  /*ef80*/  ENDCOLLECTIVE ;  /* 0x000000000000791b */ /* 0x003fe20003800000 */
.L_x_9323:
[----:B------:R-:W-:Y:S01]  /*ef90*/  LOP3.LUT R16, R16, 0xffffff7f, RZ, 0xc0, !PT ;  /* 0xffffff7f10107812 */ /* 0x000fe200078ec0ff */
[----:B------:R-:W-:Y:S01]  /*efa0*/  IMAD.MOV.U32 R13, RZ, RZ, R0 ;  /* 0x000000ffff0d7224 */ /* 0x000fe200078e0000 */
[----:B------:R-:W-:-:S07]  /*efb0*/  MOV R8, R14 ;  /* 0x0000000e00087202 */ /* 0x000fce0000000f00 */
[----:B------:R-:W-:Y:S05]  /*efc0*/  WARPSYNC.COLLECTIVE R15, `(.L_x_9324) ;  /* 0x000000000f087348 */ /* 0x000fea0003c00000 */
[----:B------:R0:W1:Y:S02]  /*efd0*/  SHFL.IDX P6, R14, R13, R12, R11 ;  /* 0x0000000c0d0e7389 */ /* 0x00006400000c000b */
[----:B01----:R-:W-:Y:S01]  /*efe0*/  ENDCOLLECTIVE ;  /* 0x000000000000791b */ /* 0x003fe20003800000 */
.L_x_9324:
[----:B------:R-:W-:Y:S01]  /*eff0*/  IMAD.MOV.U32 R13, RZ, RZ, R4 ;  /* 0x000000ffff0d7224 */ /* 0x000fe200078e0004 */
[----:B------:R-:W-:Y:S01]  /*f000*/  MOV R12, 0x5 ;  /* 0x00000005000c7802 */ /* 0x000fe20000000f00 */
[----:B------:R-:W-:-:S07]  /*f010*/  IMAD.MOV.U32 R7, RZ, RZ, R14 ;  /* 0x000000ffff077224 */ /* 0x000fce00078e000e */
[----:B------:R-:W-:Y:S05]  /*f020*/  WARPSYNC.COLLECTIVE R15, `(.L_x_9325) ;  /* 0x000000000f087348 */ /* 0x000fea0003c00000 */
[----:B------:R0:W1:Y:S02]  /*f030*/  SHFL.IDX P6, R14, R13, R12, R11 ;  /* 0x0000000c0d0e7389 */ /* 0x00006400000c000b */
[----:B01----:R-:W-:Y:S01]  /*f040*/  ENDCOLLECTIVE ;  /* 0x000000000000791b */ /* 0x003fe20003800000 */
.L_x_9325:
[----:B------:R-:W-:-:S04]  /*f050*/  @!P2 LEA R7, P1, R22, R7, 0x1 ;  /* 0x000000071607a211 */ /* 0x000fc800078208ff */
[----:B------:R-:W-:Y:S01]  /*f060*/  @!P2 MOV R2, R7 ;  /* 0x000000070002a202 */ /* 0x000fe20000000f00 */
[----:B------:R-:W-:-:S04]  /*f070*/  @!P2 IMAD.X R8, RZ, RZ, R8, P1 ;  /* 0x000000ffff08a224 */ /* 0x000fc800008e0608 */
[----:B------:R-:W-:Y:S02]  /*f080*/  @!P2 IMAD.MOV.U32 R3, RZ, RZ, R8 ;  /* 0x000000ffff03a224 */ /* 0x000fe400078e0008 */
[----:B------:R-:W-:Y:S02]  /*f090*/  IMAD.MOV.U32 R13, RZ, RZ, R0 ;  /* 0x000000ffff0d7224 */ /* 0x000fe400078e0000 */
[----:B------:R-:W-:Y:S01]  /*f0a0*/  VIADD R8, R6, 0x50 ;  /* 0x0000005006087836 */ /* 0x000fe20000000000 */
[----:B------:R-:W-:Y:S01]  /*f0b0*/  @!PT LDS RZ, [RZ] ;  /* 0x00000000fffff984 */ /* 0x000fe20000000800 */
[----:B------:R-:W-:Y:S01]  /*f0c0*/  @!PT LDS RZ, [RZ] ;  /* 0x00000000fffff984 */ /* 0x000fe20000000800 */
[----:B------:R-:W-:Y:S01]  /*f0d0*/  @!PT LDS RZ, [RZ] ;  /* 0x00000000fffff984 */ /* 0x000fe20000000800 */
[----:B------:R0:W-:Y:S04]  /*f0e0*/  @!P2 LDGSTS.E.BYPASS.LTC128B.128 [R20+0x1a400], desc[UR36][R2.64], !P0 ;  /* 0x1a4000000214afae */ /* 0x0001e8000c101d64 */
[----:B------:R-:W-:Y:S02]  /*f0f0*/  ISETP.GE.AND P2, PT, R8, R5, PT ;  /* 0x000000050800720c */ /* 0x000fe40003f46270 */
[----:B------:R-:W-:Y:S01]  /*f100*/  IADD3 R8, R6, 0x60, RZ ;  /* 0x0000006006087810 */ /* 0x000fe20007ffe0ff */
[----:B------:R-:W-:-:S10]  /*f110*/  IMAD.MOV.U32 R10, RZ, RZ, R14 ;  /* 0x000000ffff0a7224 */ /* 0x000fd400078e000e */
[----:B0-----:R-:W-:Y:S05]  /*f120*/  WARPSYNC.COLLECTIVE R15, `(.L_x_9326) ;  /* 0x000000000f087348 */ /* 0x001fea0003c00000 */
[----:B------:R1:W2:Y:S02]  /*f130*/  SHFL.IDX P6, R14, R13, R12, R11 ;  /* 0x0000000c0d0e7389 */ /* 0x0002a400000c000b */
[----:B012---:R-:W-:Y:S01]  /*f140*/  ENDCOLLECTIVE ;  /* 0x000000000000791b */ /* 0x007fe20003800000 */
.L_x_9326:
[----:B------:R-:W-:Y:S02]  /*f150*/  @!P2 LEA R7, R28, UR42, 0x1 ;  /* 0x0000002a1c07ac11 */ /* 0x000fe4000f8e08ff */
[----:B------:R-:W-:Y:S01]  /*f160*/  @P2 LOP3.LUT R16, R16, 0x80, RZ, 0xfc, !PT ;  /* 0x0000008010102812 */ /* 0x000fe200078efcff */
[----:B------:R-:W-:Y:S01]  /*f170*/  IMAD.MOV.U32 R13, RZ, RZ, R4 ;  /* 0x000000ffff0d7224 */ /* 0x000fe200078e0004 */
[----:B------:R-:W-:Y:S02]  /*f180*/  MOV R12, 0x6 ;  /* 0x00000006000c7802 */ /* 0x000fe40000000f00 */
[----:B------:R-:W-:Y:S01]  /*f190*/  LOP3.LUT R16, R16, 0xffffffbf, RZ, 0xc0, !PT ;  /* 0xffffffbf10107812 */ /* 0x000fe200078ec0ff */
[----:B------:R-:W-:-:S07]  /*f1a0*/  IMAD.MOV.U32 R9, RZ, RZ, R14 ;  /* 0x000000ffff097224 */ /* 0x000fce00078e000e */
[----:B------:R-:W-:Y:S05]  /*f1b0*/  WARPSYNC.COLLECTIVE R15, `(.L_x_9327) ;  /* 0x000000000f087348 */ /* 0x000fea0003c00000 */
[----:B------:R0:W1:Y:S02]  /*f1c0*/  SHFL.IDX P6, R14, R13, R12, R11 ;  /* 0x0000000c0d0e7389 */ /* 0x00006400000c000b */
[----:B01----:R-:W-:Y:S01]  /*f1d0*/  ENDCOLLECTIVE ;  /* 0x000000000000791b */ /* 0x003fe20003800000 */
.L_x_9327:
[----:B------:R-:W-:-:S04]  /*f1e0*/  @!P2 LEA R9, P1, R22, R9, 0x1 ;  /* 0x000000091609a211 */ /* 0x000fc800078208ff */
[----:B------:R-:W-:Y:S01]  /*f1f0*/  @!P2 IADD3.X R10, RZ, R10, RZ, P1, !PT ;  /* 0x0000000aff0aa210 */ /* 0x000fe20000ffe4ff */
[----:B------:R-:W-:-:S04]  /*f200*/  @!P2 IMAD.MOV.U32 R2, RZ, RZ, R9 ;  /* 0x000000ffff02a224 */ /* 0x000fc800078e0009 */
        /* <DEDUP_REMOVED lines=11> */
.L_x_9328:
[----:B------:R-:W-:Y:S02]  /*f2c0*/  @!P2 LEA R9, R28, UR42, 0x1 ;  /* 0x0000002a1c09ac11 */ /* 0x000fe4000f8e08ff */
[----:B------:R-:W-:Y:S02]  /*f2d0*/  @P2 LOP3.LUT R16, R16, 0x40, RZ, 0xfc, !PT ;  /* 0x0000004010102812 */ /* 0x000fe400078efcff */
[----:B------:R-:W-:Y:S01]  /*f2e0*/  MOV R13, R4 ;  /* 0x00000004000d7202 */ /* 0x000fe20000000f00 */
[----:B------:R-:W-:-:S05]  /*f2f0*/  IMAD.MOV.U32 R11, RZ, RZ, R14 ;  /* 0x000000ffff0b7224 */ /* 0x000fca00078e000e */
[----:B------:R-:W-:-:S05]  /*f300*/  @!P2 LEA R11, P1, R22, R11, 0x1 ;  /* 0x0000000b160ba211 */ /* 0x000fca00078208ff */
[----:B------:R-:W-:Y:S02]  /*f310*/  @!P2 IMAD.X R12, RZ, RZ, R2, P1 ;  /* 0x000000ffff0ca224 */ /* 0x000fe400008e0602 */
[----:B------:R-:W-:Y:S02]  /*f320*/  @!P2 IMAD.MOV.U32 R2, RZ, RZ, R11 ;  /* 0x000000ffff02a224 */ /* 0x000fe400078e000b */
[----:B------:R-:W-:Y:S02]  /*f330*/  @!P2 IMAD.MOV.U32 R3, RZ, RZ, R12 ;  /* 0x000000ffff03a224 */ /* 0x000fe400078e000c */
[----:B------:R-:W-:Y:S02]  /*f340*/  IMAD.MOV.U32 R12, RZ, RZ, 0x7 ;  /* 0x00000007ff0c7424 */ /* 0x000fe400078e00ff */
[----:B------:R-:W-:Y:S01]  /*f350*/  IMAD.MOV.U32 R11, RZ, RZ, 0x181f ;  /* 0x0000181fff0b7424 */ /* 0x000fe200078e00ff */
[----:B------:R-:W-:Y:S01]  /*f360*/  @!PT LDS RZ, [RZ] ;  /* 0x00000000fffff984 */ /* 0x000fe20000000800 */
[----:B------:R-:W-:Y:S01]  /*f370*/  @!PT LDS RZ, [RZ] ;  /* 0x00000000fffff984 */ /* 0x000fe20000000800 */
[----:B------:R-:W-:Y:S01]  /*f380*/  @!PT LDS RZ, [RZ] ;  /* 0x00000000fffff984 */ /* 0x000fe20000000800 */
[----:B------:R0:W-:Y:S06]  /*f390*/  @!P2 LDGSTS.E.BYPASS.LTC128B.128 [R9+0x1b400], desc[UR36][R2.64], !P0 ;  /* 0x1b4000000209afae */ /* 0x0001ec000c101d64 */
[----:B0-----:R-:W-:Y:S05]  /*f3a0*/  WARPSYNC.COLLECTIVE R15, `(.L_x_9329) ;  /* 0x000000000f087348 */ /* 0x001fea0003c00000 */
[----:B------:R1:W2:Y:S02]  /*f3b0*/  SHFL.IDX P6, R14, R13, R12, R11 ;  /* 0x0000000c0d0e7389 */ /* 0x0002a400000c000b */
[----:B012---:R-:W-:Y:S01]  /*f3c0*/  ENDCOLLECTIVE ;  /* 0x000000000000791b */ /* 0x007fe20003800000 */
.L_x_9329:
[----:B------:R-:W-:Y:S01]  /*f3d0*/  MOV R13, R0 ;  /* 0x00000000000d7202 */ /* 0x000fe20000000f00 */
[----:B------:R-:W-:-:S07]  /*f3e0*/  IMAD.MOV.U32 R4, RZ, RZ, R14 ;  /* 0x000000ffff047224 */ /* 0x000fce00078e000e */
[----:B------:R-:W-:Y:S05]  /*f3f0*/  WARPSYNC.COLLECTIVE R15, `(.L_x_9330) ;  /* 0x000000000f087348 */ /* 0x000fea0003c00000 */
[----:B------:R0:W1:Y:S02]  /*f400*/  SHFL.IDX P6, R14, R13, R12, R11 ;  /* 0x0000000c0d0e7389 */ /* 0x00006400000c000b */
[----:B01----:R-:W-:Y:S01]  /*f410*/  ENDCOLLECTIVE ;  /* 0x000000000000791b */ /* 0x003fe20003800000 */
.L_x_9330:
[----:B------:R-:W-:Y:S05]  /*f420*/  BRA `(.L_x_9331) ;  /* 0xffffffc4001c7947 */ /* 0x000fea000383ffff */
.L_x_9261:
        /* <DEDUP_REMOVED lines=8> */
.L_x_9333:
[----:B------:R-:W-:Y:S05]  /*f4b0*/  BSYNC B0 ;  /* 0x0000000000007941 */ /* 0x000fea0003800000 */
.L_x_9332:
[----:B------:R-:W-:Y:S01]  /*f4c0*/  IMAD.MOV.U32 R13, RZ, RZ, R0 ;  /* 0x000000ffff0d7224 */ /* 0x000fe200078e0000 */
[----:B------:R-:W-:Y:S01]  /*f4d0*/  MOV R11, 0x181f ;  /* 0x0000181f000b7802 */ /* 0x000fe20000000f00 */
[----:B------:R-:W-:Y:S01]  /*f4e0*/  IMAD.MOV.U32 R12, RZ, RZ, RZ ;  /* 0x000000ffff0c7224 */ /* 0x000fe200078e00ff */
[----:B------:R-:W-:Y:S01]  /*f4f0*/  LOP3.LUT P5, RZ, R16, 0x1000, RZ, 0xc0, !PT ;  /* 0x0000100010ff7812 */ /* 0x000fe200078ac0ff */
[----:B------:R-:W-:Y:S02]  /*f500*/  IMAD.MOV.U32 R15, RZ, RZ, -0x1 ;  /* 0xffffffffff0f7424 */ /* 0x000fe400078e00ff */
[----:B------:R-:W-:-:S10]  /*f510*/  IMAD.MOV.U32 R2, RZ, RZ, R14 ;  /* 0x000000ffff027224 */ /* 0x000fd400078e000e */
[----:B------:R-:W-:Y:S05]  /*f520*/  WARPSYNC.COLLECTIVE R15, `(.L_x_9334) ;  /* 0x000000000f087348 */ /* 0x000fea0003c00000 */
[----:B------:R0:W1:Y:S02]  /*f530*/  SHFL.IDX P6, R14, R13, R12, R11 ;  /* 0x0000000c0d0e7389 */ /* 0x00006400000c000b */
[----:B01----:R-:W-:Y:S01]  /*f540*/  ENDCOLLECTIVE ;  /* 0x000000000000791b */ /* 0x003fe20003800000 */
.L_x_9334:
[----:B------:R-:W-:Y:S02]  /*f550*/  @!P5 LEA R7, R28, UR42, 0x1 ;  /* 0x0000002a1c07dc11 */ /* 0x000fe4000f8e08ff */
[----:B------:R-:W-:Y:S01]  /*f560*/  MOV R13, R4 ;  /* 0x00000004000d7202 */ /* 0x000fe20000000f00 */
[----:B------:R-:W-:Y:S01]  /*f570*/  IMAD.MOV.U32 R12, RZ, RZ, 0x1 ;  /* 0x00000001ff0c7424 */ /* 0x000fe200078e00ff */
[----:B------:R-:W-:-:S05]  /*f580*/  @!P5 LEA R14, P0, R22, R14, 0x1 ;  /* 0x0000000e160ed211 */ /* 0x000fca00078008ff */
[----:B------:R-:W-:Y:S02]  /*f590*/  @!P5 IMAD.X R3, RZ, RZ, R2, P0 ;  /* 0x000000ffff03d224 */ /* 0x000fe400000e0602 */
[----:B------:R-:W-:-:S07]  /*f5a0*/  @!P5 IMAD.MOV.U32 R2, RZ, RZ, R14 ;  /* 0x000000ffff02d224 */ /* 0x000fce00078e000e */
[----:B------:R-:W-:Y:S05]  /*f5b0*/  WARPSYNC.COLLECTIVE R15, `(.L_x_9335) ;  /* 0x000000000f087348 */ /* 0x000fea0003c00000 */
[----:B------:R0:W1:Y:S02]  /*f5c0*/  SHFL.IDX P6, R14, R13, R12, R11 ;  /* 0x0000000c0d0e7389 */ /* 0x00006400000c000b */
[----:B01----:R-:W-:Y:S01]  /*f5d0*/  ENDCOLLECTIVE ;  /* 0x000000000000791b */ /* 0x003fe20003800000 */
.L_x_9335:
[----:B------:R-:W-:Y:S01]  /*f5e0*/  @!PT LDS RZ, [RZ] ;  /* 0x00000000fffff984 */ /* 0x000fe20000000800 */
[----:B------:R-:W-:Y:S01]  /*f5f0*/  @!PT LDS RZ, [RZ] ;  /* 0x00000000fffff984 */ /* 0x000fe20000000800 */
[----:B------:R-:W-:Y:S01]  /*f600*/  @!PT LDS RZ, [RZ] ;  /* 0x00000000fffff984 */ /* 0x000fe20000000800 */
[----:B------:R0:W-:Y:S04]  /*f610*/  @!P5 LDGSTS.E.BYPASS.LTC128B.128 [R7+0x22400], desc[UR36][R2.64], !P4 ;  /* 0x224000000207dfae */ /* 0x0001e8000e101d64 */
[----:B------:R0:W-:Y:S04]  /*f620*/  @!P5 LDGSTS.E.BYPASS.LTC128B.128 [R7+0x26400], desc[UR36][R2.64+0x80], !P3 ;  /* 0x264000800207dfae */ /* 0x0001e8000d901d64 */
[----:B------:R0:W-:Y:S01]  /*f630*/  @!P5 LDGSTS.E.BYPASS.LTC128B.128 [R7+0x2a400], desc[UR36][R2.64+0x100], !P2 ;  /* 0x2a4001000207dfae */ /* 0x0001e2000d101d64 */
[----:B------:R-:W-:-:S03]  /*f640*/  IMAD.MOV.U32 R13, RZ, RZ, R0 ;  /* 0x000000ffff0d7224 */ /* 0x000fc600078e0000 */
[----:B------:R0:W-:Y:S01]  /*f650*/  @!P5 LDGSTS.E.BYPASS.LTC128B.128 [R7+0x2e400], desc[UR36][R2.64+0x180], !P1 ;  /* 0x2e4001800207dfae */ /* 0x0001e2000c901d64 */
[----:B------:R-:W-:Y:S01]  /*f660*/  LOP3.LUT P5, RZ, R16, 0x400, RZ, 0xc0, !PT ;  /* 0x0000040010ff7812 */ /* 0x000fe200078ac0ff */
[----:B------:R-:W-:-:S12]  /*f670*/  IMAD.MOV.U32 R5, RZ, RZ, R14 ;  /* 0x000000ffff057224 */ /* 0x000fd800078e000e */
[----:B0-----:R-:W-:Y:S05]  /*f680*/  WARPSYNC.COLLECTIVE R15, `(.L_x_9336) ;  /* 0x000000000f087348 */ /* 0x001fea0003c00000 */
[----:B------:R1:W2:Y:S02]  /*f690*/  SHFL.IDX P6, R14, R13, R12, R11 ;  /* 0x0000000c0d0e7389 */ /* 0x0002a400000c000b */
[----:B012---:R-:W-:Y:S01]  /*f6a0*/  ENDCOLLECTIVE ;  /* 0x000000000000791b */ /* 0x007fe20003800000 */
.L_x_9336:
[----:B------:R-:W-:Y:S01]  /*f6b0*/  @!P5 LEA R7, R28, UR42, 0x1 ;  /* 0x0000002a1c07dc11 */ /* 0x000fe2000f8e08ff */
[----:B------:R-:W-:Y:S01]  /*f6c0*/  IMAD.MOV.U32 R13, RZ, RZ, R4 ;  /* 0x000000ffff0d7224 */ /* 0x000fe200078e0004 */
[----:B------:R-:W-:Y:S02]  /*f6d0*/  MOV R12, 0x2 ;  /* 0x00000002000c7802 */ /* 0x000fe40000000f00 */
[----:B------:R-:W-:-:S13]  /*f6e0*/  LOP3.LUT P6, RZ, R16, 0x800, RZ, 0xc0, !PT ;  /* 0x0000080010ff7812 */ /* 0x000fda00078cc0ff */
[----:B------:R-:W-:Y:S02]  /*f6f0*/  @!P6 LEA R14, P0, R22, R14, 0x1 ;  /* 0x0000000e160ee211 */ /* 0x000fe400078008ff */
[----:B------:R-:W-:Y:S02]  /*f700*/  @!P6 LEA R9, R28, UR42, 0x1 ;  /* 0x0000002a1c09ec11 */ /* 0x000fe4000f8e08ff */
[----:B------:R-:W-:Y:S01]  /*f710*/  @!P6 IADD3.X R5, RZ, R5, RZ, P0, !PT ;  /* 0x00000005ff05e210 */ /* 0x000fe200007fe4ff */
[----:B------:R-:W-:-:S04]  /*f720*/  @!P6 IMAD.MOV.U32 R2, RZ, RZ, R14 ;  /* 0x000000ffff02e224 */ /* 0x000fc800078e000e */
[----:B------:R-:W-:-:S05]  /*f730*/  @!P6 IMAD.MOV.U32 R3, RZ, RZ, R5 ;  /* 0x000000ffff03e224 */ /* 0x000fca00078e0005 */
[----:B------:R-:W-:Y:S01]  /*f740*/  @!PT LDS RZ, [RZ] ;  /* 0x00000000fffff984 */ /* 0x000fe20000000800 */
[----:B------:R-:W-:Y:S01]  /*f750*/  @!PT LDS RZ, [RZ] ;  /* 0x00000000fffff984 */ /* 0x000fe20000000800 */
[----:B------:R-:W-:Y:S01]  /*f760*/  @!PT LDS RZ, [RZ] ;  /* 0x00000000fffff984 */ /* 0x000fe20000000800 */
[----:B------:R0:W-:Y:S04]  /*f770*/  @!P6 LDGSTS.E.BYPASS.LTC128B.128 [R9+0x22c00], desc[UR36][R2.64], !P4 ;  /* 0x22c000000209efae */ /* 0x0001e8000e101d64 */
[----:B------:R0:W-:Y:S04]  /*f780*/  @!P6 LDGSTS.E.BYPASS.LTC128B.128 [R9+0x26c00], desc[UR36][R2.64+0x80], !P3 ;  /* 0x26c000800209efae */ /* 0x0001e8000d901d64 */
[----:B------:R0:W-:Y:S04]  /*f790*/  @!P6 LDGSTS.E.BYPASS.LTC128B.128 [R9+0x2ac00], desc[UR36][R2.64+0x100], !P2 ;  /* 0x2ac001000209efae */ /* 0x0001e8000d101d64 */
[----:B------:R0:W-:Y:S02]  /*f7a0*/  @!P6 LDGSTS.E.BYPASS.LTC128B.128 [R9+0x2ec00], desc[UR36][R2.64+0x180], !P1 ;  /* 0x2ec001800209efae */ /* 0x0001e4000c901d64 */
[----:B0-----:R-:W-:Y:S05]  /*f7b0*/  WARPSYNC.COLLECTIVE R15, `(.L_x_9337) ;  /* 0x000000000f087348 */ /* 0x001fea0003c00000 */
[----:B------:R1:W2:Y:S02]  /*f7c0*/  SHFL.IDX P6, R14, R13, R12, R11 ;  /* 0x0000000c0d0e7389 */ /* 0x0002a400000c000b */
[----:B012---:R-:W-:Y:S01]  /*f7d0*/  ENDCOLLECTIVE ;  /* 0x000000000000791b */ /* 0x007fe20003800000 */
.L_x_9337:
[----:B------:R-:W-:Y:S02]  /*f7e0*/  IMAD.MOV.U32 R13, RZ, RZ, R0 ;  /* 0x000000ffff0d7224 */ /* 0x000fe400078e0000 */
[----:B------:R-:W-:-:S07]  /*f7f0*/  IMAD.MOV.U32 R5, RZ, RZ, R14 ;  /* 0x000000ffff057224 */ /* 0x000fce00078e000e */
[----:B------:R-:W-:Y:S05]  /*f800*/  WARPSYNC.COLLECTIVE R15, `(.L_x_9338) ;  /* 0x000000000f087348 */ /* 0x000fea0003c00000 */
[----:B------:R0:W1:Y:S02]  /*f810*/  SHFL.IDX P6, R14, R13, R12, R11 ;  /* 0x0000000c0d0e7389 */ /* 0x00006400000c000b */
[----:B01----:R-:W-:Y:S01]  /*f820*/  ENDCOLLECTIVE ;  /* 0x000000000000791b */ /* 0x003fe20003800000 */
.L_x_9338:
[----:B------:R-:W-:Y:S02]  /*f830*/  IMAD.MOV.U32 R13, RZ, RZ, R4 ;  /* 0x000000ffff0d7224 */ /* 0x000fe400078e0004 */
[----:B------:R-:W-:Y:S01]  /*f840*/  IMAD.MOV.U32 R12, RZ, RZ, 0x3 ;  /* 0x00000003ff0c7424 */ /* 0x000fe200078e00ff */
[----:B------:R-:W-:-:S04]  /*f850*/  @!P5 LEA R14, P0, R22, R14, 0x1 ;  /* 0x0000000e160ed211 */ /* 0x000fc800078008ff */
[----:B------:R-:W-:Y:S01]  /*f860*/  @!P5 MOV R2, R14 ;  /* 0x0000000e0002d202 */ /* 0x000fe20000000f00 */
[----:B------:R-:W-:-:S08]  /*f870*/  @!P5 IMAD.X R5, RZ, RZ, R5, P0 ;  /* 0x000000ffff05d224 */ /* 0x000fd000000e0605 */
[----:B------:R-:W-:Y:S05]  /*f880*/  WARPSYNC.COLLECTIVE R15, `(.L_x_9339) ;  /* 0x000000000f087348 */ /* 0x000fea0003c00000 */
[----:B------:R0:W1:Y:S02]  /*f890*/  SHFL.IDX P6, R14, R13, R12, R11 ;  /* 0x0000000c0d0e7389 */ /* 0x00006400000c000b */
[----:B01----:R-:W-:Y:S01]  /*f8a0*/  ENDCOLLECTIVE ;  /* 0x000000000000791b */ /* 0x003fe20003800000 */
.L_x_9339:
[----:B------:R-:W-:-:S05]  /*f8b0*/  @!P5 IMAD.MOV.U32 R3, RZ, RZ, R5 ;  /* 0x000000ffff03d224 */ /* 0x000fca00078e0005 */
[----:B------:R-:W-:Y:S01]  /*f8c0*/  @!PT LDS RZ, [RZ] ;  /* 0x00000000fffff984 */ /* 0x000fe20000000800 */
[----:B------:R-:W-:Y:S01]  /*f8d0*/  @!PT LDS RZ, [RZ] ;  /* 0x00000000fffff984 */ /* 0x000fe20000000800 */
[----:B------:R-:W-:Y:S01]  /*f8e0*/  @!PT LDS RZ, [RZ] ;  /* 0x00000000fffff984 */ /* 0x000fe20000000800 */
[----:B------:R0:W-:Y:S04]  /*f8f0*/  @!P5 LDGSTS.E.BYPASS.LTC128B.128 [R7+0x23400], desc[UR36][R2.64], !P4 ;  /* 0x234000000207dfae */ /* 0x0001e8000e101d64 */
[----:B------:R0:W-:Y:S01]  /*f900*/  @!P5 LDGSTS.E.BYPASS.LTC128B.128 [R7+0x27400], desc[UR36][R2.64+0x80], !P3 ;  /* 0x274000800207dfae */ /* 0x0001e2000d901d64 */
[----:B------:R-:W-:-:S03]  /*f910*/  IMAD.MOV.U32 R13, RZ, RZ, R0 ;  /* 0x000000ffff0d7224 */ /* 0x000fc600078e0000 */
[----:B------:R0:W-:Y:S04]  /*f920*/  @!P5 LDGSTS.E.BYPASS.LTC128B.128 [R7+0x2b400], desc[UR36][R2.64+0x100], !P2 ;  /* 0x2b4001000207dfae */ /* 0x0001e8000d101d64 */
[----:B------:R0:W-:Y:S01]  /*f930*/  @!P5 LDGSTS.E.BYPASS.LTC128B.128 [R7+0x2f400], desc[UR36][R2.64+0x180], !P1 ;  /* 0x2f4001800207dfae */ /* 0x0001e2000c901d64 */
[----:B------:R-:W-:Y:S02]  /*f940*/  LOP3.LUT P5, RZ, R16, 0x100, RZ, 0xc0, !PT ;  /* 0x0000010010ff7812 */ /* 0x000fe400078ac0ff */
[----:B------:R-:W-:-:S11]  /*f950*/  MOV R5, R14 ;  /* 0x0000000e00057202 */ /* 0x000fd60000000f00 */
[----:B0-----:R-:W-:Y:S05]  /*f960*/  WARPSYNC.COLLECTIVE R15, `(.L_x_9340) ;  /* 0x000000000f087348 */ /* 0x001fea0003c00000 */
[----:B------:R1:W2:Y:S02]  /*f970*/  SHFL.IDX P6, R14, R13, R12, R11 ;  /* 0x0000000c0d0e7389 */ /* 0x0002a400000c000b */
[----:B012---:R-:W-:Y:S01]  /*f980*/  ENDCOLLECTIVE ;  /* 0x000000000000791b */ /* 0x007fe20003800000 */
.L_x_9340:
[----:B------:R-:W-:Y:S01]  /*f990*/  @!P5 LEA R7, R28, UR42, 0x1 ;  /* 0x0000002a1c07dc11 */ /* 0x000fe2000f8e08ff */
[----:B------:R-:W-:Y:S02]  /*f9a0*/  IMAD.MOV.U32 R13, RZ, RZ, R4 ;  /* 0x000000ffff0d7224 */ /* 0x000fe400078e0004 */
[----:B------:R-:W-:Y:S01]  /*f9b0*/  IMAD.MOV.U32 R12, RZ, RZ, 0x4 ;  /* 0x00000004ff0c7424 */ /* 0x000fe200078e00ff */
[----:B------:R-:W-:-:S13]  /*f9c0*/  LOP3.LUT P6, RZ, R16, 0x200, RZ, 0xc0, !PT ;  /* 0x0000020010ff7812 */ /* 0x000fda00078cc0ff */
[----:B------:R-:W-:Y:S02]  /*f9d0*/  @!P6 LEA R14, P0, R22, R14, 0x1 ;  /* 0x0000000e160ee211 */ /* 0x000fe400078008ff */
[----:B------:R-:W-:-:S03]  /*f9e0*/  @!P6 LEA R9, R28, UR42, 0x1 ;  /* 0x0000002a1c09ec11 */ /* 0x000fc6000f8e08ff */
[----:B------:R-:W-:Y:S02]  /*f9f0*/  @!P6 IMAD.X R5, RZ, RZ, R5, P0 ;  /* 0x000000ffff05e224 */ /* 0x000fe400000e0605 */
[----:B------:R-:W-:-:S03]  /*fa00*/  @!P6 IMAD.MOV.U32 R2, RZ, RZ, R14 ;  /* 0x000000ffff02e224 */ /* 0x000fc600078e000e */
[----:B------:R-:W-:-:S05]  /*fa10*/  @!P6 MOV R3, R5 ;  /* 0x000000050003e202 */ /* 0x000fca0000000f00 */
        /* <DEDUP_REMOVED lines=10> */
.L_x_9341:
[----:B------:R-:W-:Y:S01]  /*fac0*/  MOV R13, R0 ;  /* 0x00000000000d7202 */ /* 0x000fe20000000f00 */
[----:B------:R-:W-:-:S07]  /*fad0*/  IMAD.MOV.U32 R5, RZ, RZ, R14 ;  /* 0x000000ffff057224 */ /* 0x000fce00078e000e */
[----:B------:R-:W-:Y:S05]  /*fae0*/  WARPSYNC.COLLECTIVE R15, `(.L_x_9342) ;  /* 0x000000000f087348 */ /* 0x000fea0003c00000 */
[----:B------:R0:W1:Y:S02]  /*faf0*/  SHFL.IDX P6, R14, R13, R12, R11 ;  /* 0x0000000c0d0e7389 */ /* 0x00006400000c000b */
[----:B01----:R-:W-:Y:S01]  /*fb00*/  ENDCOLLECTIVE ;  /* 0x000000000000791b */ /* 0x003fe20003800000 */
.L_x_9342:
[----:B------:R-:W-:Y:S01]  /*fb10*/  MOV R13, R4 ;  /* 0x00000004000d7202 */ /* 0x000fe20000000f00 */
[----:B------:R-:W-:Y:S01]  /*fb20*/  IMAD.MOV.U32 R12, RZ, RZ, 0x5 ;  /* 0x00000005ff0c7424 */ /* 0x000fe200078e00ff */
[----:B------:R-:W-:-:S05]  /*fb30*/  @!P5 LEA R14, P0, R22, R14, 0x1 ;  /* 0x0000000e160ed211 */ /* 0x000fca00078008ff */
[----:B------:R-:W-:-:S08]  /*fb40*/  @!P5 IMAD.MOV.U32 R2, RZ, RZ, R14 ;  /* 0x000000ffff02d224 */ /* 0x000fd000078e000e */
[----:B------:R-:W-:Y:S05]  /*fb50*/  WARPSYNC.COLLECTIVE R15, `(.L_x_9343) ;  /* 0x000000000f087348 */ /* 0x000fea0003c00000 */
[----:B------:R0:W1:Y:S02]  /*fb60*/  SHFL.IDX P6, R14, R13, R12, R11 ;  /* 0x0000000c0d0e7389 */ /* 0x00006400000c000b */
[----:B01----:R-:W-:Y:S01]  /*fb70*/  ENDCOLLECTIVE ;  /* 0x000000000000791b */ /* 0x003fe20003800000 */
.L_x_9343:
[----:B------:R-:W-:-:S04]  /*fb80*/  @!P5 IMAD.X R5, RZ, RZ, R5, P0 ;  /* 0x000000ffff05d224 */ /* 0x000fc800000e0605 */
[----:B------:R-:W-:-:S05]  /*fb90*/  @!P5 IMAD.MOV.U32 R3, RZ, RZ, R5 ;  /* 0x000000ffff03d224 */ /* 0x000fca00078e0005 */
[----:B------:R-:W-:Y:S01]  /*fba0*/  @!PT LDS RZ, [RZ] ;  /* 0x00000000fffff984 */ /* 0x000fe20000000800 */
[----:B------:R-:W-:Y:S01]  /*fbb0*/  @!PT LDS RZ, [RZ] ;  /* 0x00000000fffff984 */ /* 0x000fe20000000800 */
[----:B------:R-:W-:Y:S01]  /*fbc0*/  @!PT LDS RZ, [RZ] ;  /* 0x00000000fffff984 */ /* 0x000fe20000000800 */
[----:B------:R0:W-:Y:S01]  /*fbd0*/  @!P5 LDGSTS.E.BYPASS.LTC128B.128 [R7+0x24400], desc[UR36][R2.64], !P4 ;  /* 0x244000000207dfae */ /* 0x0001e2000e101d64 */
[----:B------:R-:W-:-:S03]  /*fbe0*/  IMAD.MOV.U32 R13, RZ, RZ, R0 ;  /* 0x000000ffff0d7224 */ /* 0x000fc600078e0000 */
[----:B------:R0:W-:Y:S04]  /*fbf0*/  @!P5 LDGSTS.E.BYPASS.LTC128B.128 [R7+0x28400], desc[UR36][R2.64+0x80], !P3 ;  /* 0x284000800207dfae */ /* 0x0001e8000d901d64 */
[----:B------:R0:W-:Y:S04]  /*fc00*/  @!P5 LDGSTS.E.BYPASS.LTC128B.128 [R7+0x2c400], desc[UR36][R2.64+0x100], !P2 ;  /* 0x2c4001000207dfae */ /* 0x0001e8000d101d64 */
[----:B------:R0:W-:Y:S01]  /*fc10*/  @!P5 LDGSTS.E.BYPASS.LTC128B.128 [R7+0x30400], desc[UR36][R2.64+0x180], !P1 ;  /* 0x304001800207dfae */ /* 0x0001e2000c901d64 */
[----:B------:R-:W-:Y:S01]  /*fc20*/  IMAD.MOV.U32 R5, RZ, RZ, R14 ;  /* 0x000000ffff057224 */ /* 0x000fe200078e000e */
[----:B------:R-:W-:-:S13]  /*fc30*/  LOP3.LUT P5, RZ, R16, 0x40, RZ, 0xc0, !PT ;  /* 0x0000004010ff7812 */ /* 0x000fda00078ac0ff */
[----:B0-----:R-:W-:Y:S05]  /*fc40*/  WARPSYNC.COLLECTIVE R15, `(.L_x_9344) ;  /* 0x000000000f087348 */ /* 0x001fea0003c00000 */
[----:B------:R1:W2:Y:S02]  /*fc50*/  SHFL.IDX P6, R14, R13, R12, R11 ;  /* 0x0000000c0d0e7389 */ /* 0x0002a400000c000b */
[----:B012---:R-:W-:Y:S01]  /*fc60*/  ENDCOLLECTIVE ;  /* 0x000000000000791b */ /* 0x007fe20003800000 */
.L_x_9344:
        /* <DEDUP_REMOVED lines=19> */
.L_x_9345:
[----:B------:R-:W-:Y:S02]  /*fda0*/  IMAD.MOV.U32 R13, RZ, RZ, R0 ;  /* 0x000000ffff0d7224 */ /* 0x000fe400078e0000 */
[----:B------:R-:W-:-:S07]  /*fdb0*/  IMAD.MOV.U32 R5, RZ, RZ, R14 ;  /* 0x000000ffff057224 */ /* 0x000fce00078e000e */
[----:B------:R-:W-:Y:S05]  /*fdc0*/  WARPSYNC.COLLECTIVE R15, `(.L_x_9346) ;  /* 0x000000000f087348 */ /* 0x000fea0003c00000 */
[----:B------:R0:W1:Y:S02]  /*fdd0*/  SHFL.IDX P6, R14, R13, R12, R11 ;  /* 0x0000000c0d0e7389 */ /* 0x00006400000c000b */
[----:B01----:R-:W-:Y:S01]  /*fde0*/  ENDCOLLECTIVE ;  /* 0x000000000000791b */ /* 0x003fe20003800000 */
.L_x_9346:
        /* <DEDUP_REMOVED lines=8> */
.L_x_9347:
        /* <DEDUP_REMOVED lines=9> */
[----:B------:R-:W-:-:S07]  /*ff00*/  MOV R5, R14 ;  /* 0x0000000e00057202 */ /* 0x000fce0000000f00 */
[----:B0-----:R-:W-:Y:S05]  /*ff10*/  WARPSYNC.COLLECTIVE R15, `(.L_x_9348) ;  /* 0x000000000f087348 */ /* 0x001fea0003c00000 */
[----:B------:R1:W2:Y:S02]  /*ff20*/  SHFL.IDX P6, R14, R13, R12, R11 ;  /* 0x0000000c0d0e7389 */ /* 0x0002a400000c000b */
[----:B012---:R-:W-:Y:S01]  /*ff30*/  ENDCOLLECTIVE ;  /* 0x000000000000791b */ /* 0x007fe20003800000 */
.L_x_9348:
[----:B------:R-:W-:Y:S05]  /*ff40*/  BRA `(.L_x_9349) ;  /* 0xffffffc400007947 */ /* 0x000fea000383ffff */
.L_x_9264:
[----:B0--3--:R-:W-:-:S04]  /*ff50*/  IMAD.U32 R3, RZ, RZ, UR42 ;  /* 0x0000002aff037e24 */ /* 0x009fc8000f8e00ff */
[----:B------:R0:W3:Y:S03]  /*ff60*/  SYNCS.PHASECHK.TRANS64.TRYWAIT P0, [R3+URZ+0x32420], R0 ;  /* 0x03242000030075a7 */ /* 0x0000e6000800017f */
[----:B---3--:R-:W-:Y:S05]  /*ff70*/  @!P0 NANOSLEEP.SYNCS 0x989680 ;  /* 0x009896800000895d */ /* 0x008fea0003900000 */
[----:B------:R-:W3:Y:S02]  /*ff80*/  @!P0 SYNCS.PHASECHK.TRANS64 P0, [R3+URZ+0x32420], R0 ;  /* 0x03242000030085a7 */ /* 0x000ee4000800007f */
[----:B---3--:R-:W-:Y:S05]  /*ff90*/  @!P0 BRA `(.L_x_9264) ;  /* 0xfffffffc00ec8947 */ /* 0x008fea000383ffff */
[----:B------:R-:W-:Y:S05]  /*ffa0*/  BRA `(.L_x_9350) ;  /* 0xffffffc400447947 */ /* 0x000fea000383ffff */
.L_x_9266:
[----:B0--3--:R-:W-:-:S04]  /*ffb0*/  IMAD.U32 R3, RZ, RZ, UR42 ;  /* 0x0000002aff037e24 */ /* 0x009fc8000f8e00ff */
[----:B------:R0:W3:Y:S03]  /*ffc0*/  SYNCS.PHASECHK.TRANS64.TRYWAIT P0, [R3+URZ+0x32460], R0 ;  /* 0x03246000030075a7 */ /* 0x0000e6000800017f */
[----:B---3--:R-:W-:Y:S05]  /*ffd0*/  @!P0 NANOSLEEP.SYNCS 0x989680 ;  /* 0x009896800000895d */ /* 0x008fea0003900000 */
[----:B------:R-:W3:Y:S02]  /*ffe0*/  @!P0 SYNCS.PHASECHK.TRANS64 P0, [R3+URZ+0x32460], R0 ;  /* 0x03246000030085a7 */ /* 0x000ee4000800007f */
[----:B---3--:R-:W-:Y:S05]  /*fff0*/  @!P0 BRA `(.L_x_9266) ;  /* 0xfffffffc00ec8947 */ /* 0x008fea000383ffff */
[----:B------:R-:W-:Y:S05]  /*10000*/  BRA `(.L_x_9351) ;  /* 0xffffffc400407947 */ /* 0x000fea000383ffff */
.L_x_9267:
[----:B------:R-:W-:Y:S01]  /*10010*/  BSSY B0, `(.L_x_9352) ;  /* 0x0000008000007945 */ /* 0x000fe20003800000 */
[----:B------:R-:W-:Y:S01]  /*10020*/  MOV R13, R19 ;  /* 0x00000013000d7202 */ /* 0x000fe20000000f00 */
[----:B------:R-:W-:Y:S02]  /*10030*/  IMAD.MOV.U32 R12, RZ, RZ, RZ ;  /* 0x000000ffff0c7224 */ /* 0x000fe400078e00ff */
[----:B------:R-:W-:Y:S02]  /*10040*/  IMAD.MOV.U32 R11, RZ, RZ, 0x181f ;  /* 0x0000181fff0b7424 */ /* 0x000fe400078e00ff */
[----:B------:R-:W-:-:S07]  /*10050*/  IMAD.MOV.U32 R15, RZ, RZ, -0x1 ;  /* 0xffffffffff0f7424 */ /* 0x000fce00078e00ff */
[----:B-1----:R-:W-:Y:S05]  /*10060*/  WARPSYNC.COLLECTIVE R15, `(.L_x_9353) ;  /* 0x000000000f087348 */ /* 0x002fea0003c00000 */
[----:B-1----:R0:W1:Y:S02]  /*10070*/  SHFL.IDX P6, R14, R13, R12, R11 ;  /* 0x0000000c0d0e7389 */ /* 0x00206400000c000b */
[----:B01----:R-:W-:Y:S01]  /*10080*/  ENDCOLLECTIVE ;  /* 0x000000000000791b */ /* 0x003fe20003800000 */
.L_x_9353:
[----:B------:R-:W-:Y:S05]  /*10090*/  BSYNC B0 ;  /* 0x0000000000007941 */ /* 0x000fea0003800000 */
.L_x_9352:
[----:B------:R-:W-:Y:S01]  /*100a0*/  IMAD.MOV.U32 R13, RZ, RZ, R18 ;  /* 0x000000ffff0d7224 */ /* 0x000fe200078e0012 */
[----:B------:R-:W-:Y:S01]  /*100b0*/  MOV R15, 0xffffffff ;  /* 0xffffffff000f7802 */ /* 0x000fe20000000f00 */
[----:B------:R-:W-:Y:S01]  /*100c0*/  IMAD.MOV.U32 R12, RZ, RZ, RZ ;  /* 0x000000ffff0c7224 */ /* 0x000fe200078e00ff */
[----:B------:R-:W-:Y:S01]  /*100d0*/  MOV R3, R14 ;  /* 0x0000000e00037202 */ /* 0x000fe20000000f00 */
[----:B------:R-:W-:Y:S01]  /*100e0*/  IMAD.MOV.U32 R11, RZ, RZ, 0x181f ;  /* 0x0000181fff0b7424 */ /* 0x000fe200078e00ff */
[----:B------:R-:W-:Y:S01]  /*100f0*/  LEA R10, R28, UR42, 0x1 ;  /* 0x0000002a1c0a7c11 */ /* 0x000fe2000f8e08ff */
[----:B------:R-:W-:Y:S01]  /*10100*/  IMAD.SHL.U32 R0, R22, 0x2, RZ ;  /* 0x0000000216007824 */ /* 0x000fe200078e00ff */
[----:B------:R-:W-:Y:S01]  /*10110*/  LOP3.LUT P2, RZ, R5, 0x2, RZ, 0xc0, !PT ;  /* 0x0000000205ff7812 */ /* 0x000fe2000784c0ff */
[----:B------:R-:W-:-:S12]  /*10120*/  IMAD.MOV.U32 R6, RZ, RZ, RZ ;  /* 0x000000ffff067224 */ /* 0x000fd800078e00ff */
[----:B------:R-:W-:Y:S05]  /*10130*/  WARPSYNC.COLLECTIVE R15, `(.L_x_9354) ;  /* 0x000000000f087348 */ /* 0x000fea0003c00000 */
[----:B------:R0:W1:Y:S02]  /*10140*/  SHFL.IDX P6, R14, R13, R12, R11 ;  /* 0x0000000c0d0e7389 */ /* 0x00006400000c000b */
[----:B01----:R-:W-:Y:S01]  /*10150*/  ENDCOLLECTIVE ;  /* 0x000000000000791b */ /* 0x003fe20003800000 */
.L_x_9354:
[----:B------:R-:W-:Y:S02]  /*10160*/  LOP3.LUT P1, RZ, R5, 0x4, RZ, 0xc0, !PT ;  /* 0x0000000405ff7812 */ /* 0x000fe4000782c0ff */
[----:B------:R-:W-:Y:S02]  /*10170*/  IADD3 R31, R10, 0x400, RZ ;  /* 0x000004000a1f7810 */ /* 0x000fe40007ffe0ff */
[----:B------:R-:W-:Y:S01]  /*10180*/  ISETP.LT.OR P3, PT, R17, 0x1, !P1 ;  /* 0x000000011100780c */ /* 0x000fe20004f61670 */
[----:B------:R-:W-:Y:S01]  /*10190*/  IMAD.MOV.U32 R13, RZ, RZ, R19 ;  /* 0x000000ffff0d7224 */ /* 0x000fe200078e0013 */
[----:B------:R-:W-:Y:S02]  /*101a0*/  MOV R12, 0x1 ;  /* 0x00000001000c7802 */ /* 0x000fe40000000f00 */
[----:B------:R-:W-:-:S13]  /*101b0*/  IADD3 R2, P0, R14, R0, RZ ;  /* 0x000000000e027210 */ /* 0x000fda0007f1e0ff */
[----:B------:R-:W-:Y:S05]  /*101c0*/  WARPSYNC.COLLECTIVE R15, `(.L_x_9355) ;  /* 0x000000000f087348 */ /* 0x000fea0003c00000 */
[----:B------:R0:W1:Y:S02]  /*101d0*/  SHFL.IDX P6, R14, R13, R12, R11 ;  /* 0x0000000c0d0e7389 */ /* 0x00006400000c000b */
[----:B01----:R-:W-:Y:S01]  /*101e0*/  ENDCOLLECTIVE ;  /* 0x000000000000791b */ /* 0x003fe20003800000 */
.L_x_9355:
        /* <DEDUP_REMOVED lines=12> */
.L_x_9356:
        /* <DEDUP_REMOVED lines=14> */
.L_x_9357:
        /* <DEDUP_REMOVED lines=12> */
.L_x_9358:
        /* <DEDUP_REMOVED lines=14> */
.L_x_9359:
[----:B------:R-:W-:Y:S02]  /*10530*/  IADD3.X R3, RZ, R4, RZ, P3, !PT ;  /* 0x00000004ff037210 */ /* 0x000fe40001ffe4ff */
        /* <DEDUP_REMOVED lines=11> */
.L_x_9360:
        /* <DEDUP_REMOVED lines=14> */
.L_x_9361:
[----:B------:R-:W-:Y:S01]  /*106d0*/  IMAD.X R3, RZ, RZ, R5, P3 ;  /* 0x000000ffff037224 */ /* 0x000fe200018e0605 */
        /* <DEDUP_REMOVED lines=11> */
.L_x_9362:
        /* <DEDUP_REMOVED lines=14> */
.L_x_9363:
        /* <DEDUP_REMOVED lines=12> */
.L_x_9364:
        /* <DEDUP_REMOVED lines=9> */
.L_x_9274:
[----:B-1----:R1:W2:Y:S02]  /*109c0*/  SYNCS.PHASECHK.TRANS64.TRYWAIT P0, [R19+URZ+0x32440], R23 ;  /* 0x03244017130075a7 */ /* 0x0022a4000800017f */
[----:B--2---:R-:W-:Y:S05]  /*109d0*/  @!P0 NANOSLEEP.SYNCS 0x989680 ;  /* 0x009896800000895d */ /* 0x004fea0003900000 */
[----:B------:R-:W2:Y:S02]  /*109e0*/  @!P0 SYNCS.PHASECHK.TRANS64 P0, [R19+URZ+0x32440], R23 ;  /* 0x03244017130085a7 */ /* 0x000ea4000800007f */
[----:B--2---:R-:W-:Y:S05]  /*109f0*/  @!P0 BRA `(.L_x_9274) ;  /* 0xfffffffc00f08947 */ /* 0x004fea000383ffff */
[----:B------:R-:W-:Y:S05]  /*10a00*/  BRA `(.L_x_9366) ;  /* 0xffffffc400747947 */ /* 0x000fea000383ffff */
.L_x_9275:
[----:B------:R-:W-:Y:S01]  /*10a10*/  BSSY B1, `(.L_x_9367) ;  /* 0x0000008000017945 */ /* 0x000fe20003800000 */
[----:B------:R-:W-:Y:S01]  /*10a20*/  IMAD.MOV.U32 R13, RZ, RZ, R24 ;  /* 0x000000ffff0d7224 */ /* 0x000fe200078e0018 */
[----:B------:R-:W-:Y:S01]  /*10a30*/  MOV R15, 0xffffffff ;  /* 0xffffffff000f7802 */ /* 0x000fe20000000f00 */
[----:B------:R-:W-:Y:S02]  /*10a40*/  IMAD.MOV.U32 R12, RZ, RZ, RZ ;  /* 0x000000ffff0c7224 */ /* 0x000fe400078e00ff */
[----:B------:R-:W-:-:S07]  /*10a50*/  IMAD.MOV.U32 R11, RZ, RZ, 0x181f ;  /* 0x0000181fff0b7424 */ /* 0x000fce00078e00ff */
[----:B-1----:R-:W-:Y:S05]  /*10a60*/  WARPSYNC.COLLECTIVE R15, `(.L_x_9368) ;  /* 0x000000000f087348 */ /* 0x002fea0003c00000 */
[----:B------:R0:W2:Y:S02]  /*10a70*/  SHFL.IDX P6, R14, R13, R12, R11 ;  /* 0x0000000c0d0e7389 */ /* 0x0000a400000c000b */
[----:B012---:R-:W-:Y:S01]  /*10a80*/  ENDCOLLECTIVE ;  /* 0x000000000000791b */ /* 0x007fe20003800000 */
.L_x_9368:
[----:B------:R-:W-:Y:S05]  /*10a90*/  BSYNC B1 ;  /* 0x0000000000017941 */ /* 0x000fea0003800000 */
.L_x_9367:
        /* <DEDUP_REMOVED lines=9> */
.L_x_9369:
[----:B------:R-:W-:Y:S01]  /*10b30*/  IMAD.MOV.U32 R13, RZ, RZ, R24 ;  /* 0x000000ffff0d7224 */ /* 0x000fe200078e0018 */
[----:B------:R-:W-:Y:S02]  /*10b40*/  MOV R12, 0x1 ;  /* 0x00000001000c7802 */ /* 0x000fe40000000f00 */
[----:B------:R-:W-:-:S13]  /*10b50*/  IADD3 R2, P0, R14, R0, RZ ;  /* 0x000000000e027210 */ /* 0x000fda0007f1e0ff */
[----:B------:R-:W-:Y:S05]  /*10b60*/  WARPSYNC.COLLECTIVE R15, `(.L_x_9370) ;  /* 0x000000000f087348 */ /* 0x000fea0003c00000 */
[----:B------:R0:W1:Y:S02]  /*10b70*/  SHFL.IDX P6, R14, R13, R12, R11 ;  /* 0x0000000c0d0e7389 */ /* 0x00006400000c000b */
[----:B01----:R-:W-:Y:S01]  /*10b80*/  ENDCOLLECTIVE ;  /* 0x000000000000791b */ /* 0x003fe20003800000 */
.L_x_9370:
        /* <DEDUP_REMOVED lines=10> */
.L_x_9371:
[----:B------:R-:W-:Y:S01]  /*10c30*/  MOV R13, R24 ;  /* 0x00000018000d7202 */ /* 0x000fe20000000f00 */
[----:B------:R-:W-:Y:S01]  /*10c40*/  IMAD.MOV.U32 R12, RZ, RZ, 0x2 ;  /* 0x00000002ff0c7424 */ /* 0x000fe200078e00ff */
[----:B------:R-:W-:-:S13]  /*10c50*/  IADD3 R2, P0, R14, R0, RZ ;  /* 0x000000000e027210 */ /* 0x000fda0007f1e0ff */
[----:B------:R-:W-:Y:S05]  /*10c60*/  WARPSYNC.COLLECTIVE R15, `(.L_x_9372) ;  /* 0x000000000f087348 */ /* 0x000fea0003c00000 */
[----:B------:R0:W1:Y:S02]  /*10c70*/  SHFL.IDX P6, R14, R13, R12, R11 ;  /* 0x0000000c0d0e7389 */ /* 0x00006400000c000b */
[----:B01----:R-:W-:Y:S01]  /*10c80*/  ENDCOLLECTIVE ;  /* 0x000000000000791b */ /* 0x003fe20003800000 */
.L_x_9372:
        /* <DEDUP_REMOVED lines=10> */
.L_x_9373:
[----:B------:R-:W-:Y:S02]  /*10d30*/  IMAD.MOV.U32 R13, RZ, RZ, R24 ;  /* 0x000000ffff0d7224 */ /* 0x000fe400078e0018 */
[----:B------:R-:W-:Y:S01]  /*10d40*/  IMAD.MOV.U32 R12, RZ, RZ, 0x3 ;  /* 0x00000003ff0c7424 */ /* 0x000fe200078e00ff */
[----:B------:R-:W-:-:S13]  /*10d50*/  IADD3 R2, P0, R14, R0, RZ ;  /* 0x000000000e027210 */ /* 0x000fda0007f1e0ff */
[----:B------:R-:W-:Y:S05]  /*10d60*/  WARPSYNC.COLLECTIVE R15, `(.L_x_9374) ;  /* 0x000000000f087348 */ /* 0x000fea0003c00000 */
[----:B------:R0:W1:Y:S02]  /*10d70*/  SHFL.IDX P6, R14, R13, R12, R11 ;  /* 0x0000000c0d0e7389 */ /* 0x00006400000c000b */
[----:B01----:R-:W-:Y:S01]  /*10d80*/  ENDCOLLECTIVE ;  /* 0x000000000000791b */ /* 0x003fe20003800000 */
.L_x_9374:
        /* <DEDUP_REMOVED lines=10> */
.L_x_9375:
[----:B------:R-:W-:Y:S02]  /*10e30*/  IMAD.MOV.U32 R13, RZ, RZ, R24 ;  /* 0x000000ffff0d7224 */ /* 0x000fe400078e0018 */
[----:B------:R-:W-:Y:S01]  /*10e40*/  IMAD.MOV.U32 R12, RZ, RZ, 0x4 ;  /* 0x00000004ff0c7424 */ /* 0x000fe200078e00ff */
[----:B------:R-:W-:-:S13]  /*10e50*/  IADD3 R2, P0, R14, R0, RZ ;  /* 0x000000000e027210 */ /* 0x000fda0007f1e0ff */
[----:B------:R-:W-:Y:S05]  /*10e60*/  WARPSYNC.COLLECTIVE R15, `(.L_x_9376) ;  /* 0x000000000f087348 */ /* 0x000fea0003c00000 */
[----:B------:R0:W1:Y:S02]  /*10e70*/  SHFL.IDX P6, R14, R13, R12, R11 ;  /* 0x0000000c0d0e7389 */ /* 0x00006400000c000b */
[----:B01----:R-:W-:Y:S01]  /*10e80*/  ENDCOLLECTIVE ;  /* 0x000000000000791b */ /* 0x003fe20003800000 */
.L_x_9376:
        /* <DEDUP_REMOVED lines=10> */
.L_x_9377:
[----:B------:R-:W-:Y:S01]  /*10f30*/  IMAD.MOV.U32 R13, RZ, RZ, R24 ;  /* 0x000000ffff0d7224 */ /* 0x000fe200078e0018 */
[----:B------:R-:W-:Y:S02]  /*10f40*/  MOV R12, 0x5 ;  /* 0x00000005000c7802 */ /* 0x000fe40000000f00 */
[----:B------:R-:W-:-:S13]  /*10f50*/  IADD3 R2, P0, R14, R0, RZ ;  /* 0x000000000e027210 */ /* 0x000fda0007f1e0ff */
[----:B------:R-:W-:Y:S05]  /*10f60*/  WARPSYNC.COLLECTIVE R15, `(.L_x_9378) ;  /* 0x000000000f087348 */ /* 0x000fea0003c00000 */
[----:B------:R0:W1:Y:S02]  /*10f70*/  SHFL.IDX P6, R14, R13, R12, R11 ;  /* 0x0000000c0d0e7389 */ /* 0x00006400000c000b */
[----:B01----:R-:W-:Y:S01]  /*10f80*/  ENDCOLLECTIVE ;  /* 0x000000000000791b */ /* 0x003fe20003800000 */
.L_x_9378:
        /* <DEDUP_REMOVED lines=10> */
.L_x_9379:
[----:B------:R-:W-:Y:S05]  /*11030*/  BRA `(.L_x_9380) ;  /* 0xffffffc000d07947 */ /* 0x000fea000383ffff */
.L_x_9280:
[----:B---3--:R3:W4:Y:S02]  /*11040*/  SYNCS.PHASECHK.TRANS64.TRYWAIT P0, [R19+URZ+0x32460], R23 ;  /* 0x03246017130075a7 */ /* 0x008724000800017f */
[----:B----4-:R-:W-:Y:S05]  /*11050*/  @!P0 NANOSLEEP.SYNCS 0x989680 ;  /* 0x009896800000895d */ /* 0x010fea0003900000 */
[----:B------:R-:W4:Y:S02]  /*11060*/  @!P0 SYNCS.PHASECHK.TRANS64 P0, [R19+URZ+0x32460], R23 ;  /* 0x03246017130085a7 */ /* 0x000f24000800007f */
[----:B----4-:R-:W-:Y:S05]  /*11070*/  @!P0 BRA `(.L_x_9280) ;  /* 0xfffffffc00f08947 */ /* 0x010fea000383ffff */
[----:B------:R-:W-:Y:S05]  /*11080*/  BRA `(.L_x_9381) ;  /* 0xffffffc4001c7947 */ /* 0x000fea000383ffff */
.L_x_9281:
        /* <DEDUP_REMOVED lines=8> */
.L_x_9383:
[----:B------:R-:W-:Y:S05]  /*11110*/  BSYNC B1 ;  /* 0x0000000000017941 */ /* 0x000fea0003800000 */
.L_x_9382:
[----:B------:R-:W-:Y:S01]  /*11120*/  MOV R13, R20 ;  /* 0x00000014000d7202 */ /* 0x000fe20000000f00 */
        /* <DEDUP_REMOVED lines=8> */
.L_x_9384:
[----:B------:R-:W-:Y:S02]  /*111b0*/  IMAD.MOV.U32 R6, RZ, RZ, RZ ;  /* 0x000000ffff067224 */ /* 0x000fe400078e00ff */
[----:B------:R-:W-:Y:S02]  /*111c0*/  IMAD.MOV.U32 R13, RZ, RZ, R22 ;  /* 0x000000ffff0d7224 */ /* 0x000fe400078e0016 */
[----:B------:R-:W-:Y:S01]  /*111d0*/  IMAD.MOV.U32 R12, RZ, RZ, 0x1 ;  /* 0x00000001ff0c7424 */ /* 0x000fe200078e00ff */
[----:B------:R-:W-:-:S13]  /*111e0*/  IADD3 R2, P0, R14, R0, RZ ;  /* 0x000000000e027210 */ /* 0x000fda0007f1e0ff */
[----:B------:R-:W-:Y:S05]  /*111f0*/  WARPSYNC.COLLECTIVE R15, `(.L_x_9385) ;  /* 0x000000000f087348 */ /* 0x000fea0003c00000 */
[----:B------:R0:W1:Y:S02]  /*11200*/  SHFL.IDX P6, R14, R13, R12, R11 ;  /* 0x0000000c0d0e7389 */ /* 0x00006400000c000b */
[----:B01----:R-:W-:Y:S01]  /*11210*/  ENDCOLLECTIVE ;  /* 0x000000000000791b */ /* 0x003fe20003800000 */
.L_x_9385:
[----:B------:R-:W-:-:S05]  /*11220*/  IADD3.X R3, RZ, R3, RZ, P0, !PT ;  /* 0x00000003ff037210 */ /* 0x000fca00007fe4ff */
        /* <DEDUP_REMOVED lines=12> */
.L_x_9386:
[----:B------:R-:W-:Y:S02]  /*112f0*/  IMAD.MOV.U32 R13, RZ, RZ, R22 ;  /* 0x000000ffff0d7224 */ /* 0x000fe400078e0016 */
[----:B------:R-:W-:Y:S01]  /*11300*/  IMAD.MOV.U32 R12, RZ, RZ, 0x2 ;  /* 0x00000002ff0c7424 */ /* 0x000fe200078e00ff */
[----:B------:R-:W-:-:S13]  /*11310*/  IADD3 R2, P0, R14, R0, RZ ;  /* 0x000000000e027210 */ /* 0x000fda0007f1e0ff */
[----:B------:R-:W-:Y:S05]  /*11320*/  WARPSYNC.COLLECTIVE R15, `(.L_x_9387) ;  /* 0x000000000f087348 */ /* 0x000fea0003c00000 */
[----:B------:R0:W1:Y:S02]  /*11330*/  SHFL.IDX P6, R14, R13, R12, R11 ;  /* 0x0000000c0d0e7389 */ /* 0x00006400000c000b */
[----:B01----:R-:W-:Y:S01]  /*11340*/  ENDCOLLECTIVE ;  /* 0x000000000000791b */ /* 0x003fe20003800000 */
.L_x_9387:
[----:B------:R-:W-:-:S05]  /*11350*/  IMAD.X R3, RZ, RZ, R4, P0 ;  /* 0x000000ffff037224 */ /* 0x000fca00000e0604 */
[----:B------:R-:W-:Y:S01]  /*11360*/  @!PT LDS RZ, [RZ] ;  /* 0x00000000fffff984 */ /* 0x000fe20000000800 */
[----:B------:R-:W-:Y:S01]  /*11370*/  @!PT LDS RZ, [RZ] ;  /* 0x00000000fffff984 */ /* 0x000fe20000000800 */
[----:B------:R-:W-:Y:S01]  /*11380*/  @!PT LDS RZ, [RZ] ;  /* 0x00000000fffff984 */ /* 0x000fe20000000800 */
[----:B------:R0:W-:Y:S04]  /*11390*/  LDGSTS.E.BYPASS.LTC128B.128 [R21+0x800], desc[UR36][R2.64], !P4 ;  /* 0x0080000002157fae */ /* 0x0001e8000e101d64 */
        /* <DEDUP_REMOVED lines=8> */
.L_x_9388:
[----:B------:R-:W-:Y:S01]  /*11420*/  IMAD.MOV.U32 R13, RZ, RZ, R22 ;  /* 0x000000ffff0d7224 */ /* 0x000fe200078e0016 */
[----:B------:R-:W-:Y:S02]  /*11430*/  MOV R12, 0x3 ;  /* 0x00000003000c7802 */ /* 0x000fe40000000f00 */
[----:B------:R-:W-:-:S13]  /*11440*/  IADD3 R2, P0, R14, R0, RZ ;  /* 0x000000000e027210 */ /* 0x000fda0007f1e0ff */
[----:B------:R-:W-:Y:S05]  /*11450*/  WARPSYNC.COLLECTIVE R15, `(.L_x_9389) ;  /* 0x000000000f087348 */ /* 0x000fea0003c00000 */
[----:B------:R0:W1:Y:S02]  /*11460*/  SHFL.IDX P6, R14, R13, R12, R11 ;  /* 0x0000000c0d0e7389 */ /* 0x00006400000c000b */
[----:B01----:R-:W-:Y:S01]  /*11470*/  ENDCOLLECTIVE ;  /* 0x000000000000791b */ /* 0x003fe20003800000 */
.L_x_9389:
        /* <DEDUP_REMOVED lines=13> */
.L_x_9390:
[----:B------:R-:W-:Y:S01]  /*11550*/  MOV R13, R22 ;  /* 0x00000016000d7202 */ /* 0x000fe20000000f00 */
[----:B------:R-:W-:Y:S01]  /*11560*/  IMAD.MOV.U32 R12, RZ, RZ, 0x4 ;  /* 0x00000004ff0c7424 */ /* 0x000fe200078e00ff */
[----:B------:R-:W-:-:S13]  /*11570*/  IADD3 R2, P0, R14, R0, RZ ;  /* 0x000000000e027210 */ /* 0x000fda0007f1e0ff */
[----:B------:R-:W-:Y:S05]  /*11580*/  WARPSYNC.COLLECTIVE R15, `(.L_x_9391) ;  /* 0x000000000f087348 */ /* 0x000fea0003c00000 */
[----:B------:R0:W1:Y:S02]  /*11590*/  SHFL.IDX P6, R14, R13, R12, R11 ;  /* 0x0000000c0d0e7389 */ /* 0x00006400000c000b */
[----:B01----:R-:W-:Y:S01]  /*115a0*/  ENDCOLLECTIVE ;  /* 0x000000000000791b */ /* 0x003fe20003800000 */
.L_x_9391:
        /* <DEDUP_REMOVED lines=13> */
.L_x_9392:
[----:B------:R-:W-:Y:S02]  /*11680*/  IMAD.MOV.U32 R13, RZ, RZ, R22 ;  /* 0x000000ffff0d7224 */ /* 0x000fe400078e0016 */
[----:B------:R-:W-:Y:S01]  /*11690*/  IMAD.MOV.U32 R12, RZ, RZ, 0x5 ;  /* 0x00000005ff0c7424 */ /* 0x000fe200078e00ff */
[----:B------:R-:W-:-:S13]  /*116a0*/  IADD3 R2, P0, R14, R0, RZ ;  /* 0x000000000e027210 */ /* 0x000fda0007f1e0ff */
[----:B------:R-:W-:Y:S05]  /*116b0*/  WARPSYNC.COLLECTIVE R15, `(.L_x_9393) ;  /* 0x000000000f087348 */ /* 0x000fea0003c00000 */
[----:B------:R0:W1:Y:S02]  /*116c0*/  SHFL.IDX P6, R14, R13, R12, R11 ;  /* 0x0000000c0d0e7389 */ /* 0x00006400000c000b */
[----:B01----:R-:W-:Y:S01]  /*116d0*/  ENDCOLLECTIVE ;  /* 0x000000000000791b */ /* 0x003fe20003800000 */
.L_x_9393:
[----:B------:R-:W-:-:S05]  /*116e0*/  IADD3.X R3, RZ, R23, RZ, P0, !PT ;  /* 0x00000017ff037210 */ /* 0x000fca00007fe4ff */
[----:B------:R-:W-:Y:S01]  /*116f0*/  @!PT LDS RZ, [RZ] ;  /* 0x00000000fffff984 */ /* 0x000fe20000000800 */
[----:B------:R-:W-:Y:S01]  /*11700*/  @!PT LDS RZ, [RZ] ;  /* 0x00000000fffff984 */ /* 0x000fe20000000800 */
[----:B------:R-:W-:Y:S01]  /*11710*/  @!PT LDS RZ, [RZ] ;  /* 0x00000000fffff984 */ /* 0x000fe20000000800 */
[----:B------:R0:W-:Y:S04]  /*11720*/  LDGSTS.E.BYPASS.LTC128B.128 [R21+0x2000], desc[UR36][R2.64], !P4 ;  /* 0x0200000002157fae */ /* 0x0001e8000e101d64 */
        /* <DEDUP_REMOVED lines=8> */
.L_x_9394:
[----:B------:R-:W-:Y:S05]  /*117b0*/  BRA `(.L_x_9395) ;  /* 0xffffffc0006c7947 */ /* 0x000fea000383ffff */
.L_x_9286:
[----:B0-----:R0:W1:Y:S02]  /*117c0*/  SYNCS.PHASECHK.TRANS64.TRYWAIT P0, [R4+URZ+0x32420], R6 ;  /* 0x03242006040075a7 */ /* 0x001064000800017f */
[----:B-1----:R-:W-:Y:S05]  /*117d0*/  @!P0 NANOSLEEP.SYNCS 0x989680 ;  /* 0x009896800000895d */ /* 0x002fea0003900000 */
[----:B------:R-:W1:Y:S02]  /*117e0*/  @!P0 SYNCS.PHASECHK.TRANS64 P0, [R4+URZ+0x32420], R6 ;  /* 0x03242006040085a7 */ /* 0x000e64000800007f */
[----:B-1----:R-:W-:Y:S05]  /*117f0*/  @!P0 BRA `(.L_x_9286) ;  /* 0xfffffffc00f08947 */ /* 0x002fea000383ffff */
[----:B------:R-:W-:Y:S05]  /*11800*/  BRA `(.L_x_9396) ;  /* 0xffffffc000f47947 */ /* 0x000fea000383ffff */
.L_x_9287:
[----:B------:R-:W1:Y:S01]  /*11810*/  S2R R0, SR_TID.X ;  /* 0x0000000000007919 */ /* 0x000e620000002100 */
[----:B------:R-:W-:Y:S01]  /*11820*/  BSSY B0, `(.L_x_9397) ;  /* 0x000000a000007945 */ /* 0x000fe20003800000 */
[----:B------:R-:W-:Y:S01]  /*11830*/  IMAD.MOV.U32 R12, RZ, RZ, RZ ;  /* 0x000000ffff0c7224 */ /* 0x000fe200078e00ff */
[----:B------:R-:W-:Y:S01]  /*11840*/  MOV R11, 0x1f ;  /* 0x0000001f000b7802 */ /* 0x000fe20000000f00 */
[----:B------:R-:W-:Y:S01]  /*11850*/  IMAD.MOV.U32 R15, RZ, RZ, -0x1 ;  /* 0xffffffffff0f7424 */ /* 0x000fe200078e00ff */
[----:B-1----:R-:W-:-:S04]  /*11860*/  SHF.R.U32.HI R0, RZ, 0x5, R0 ;  /* 0x00000005ff007819 */ /* 0x002fc80000011600 */
[----:B------:R-:W-:-:S05]  /*11870*/  LOP3.LUT R0, R0, 0x3, RZ, 0xc0, !PT ;  /* 0x0000000300007812 */ /* 0x000fca00078ec0ff */
[----:B------:R-:W-:-:S07]  /*11880*/  IMAD.MOV.U32 R13, RZ, RZ, R0 ;  /* 0x000000ffff0d7224 */ /* 0x000fce00078e0000 */
[----:B0-2--5:R-:W-:Y:S05]  /*11890*/  WARPSYNC.COLLECTIVE R15, `(.L_x_9398) ;  /* 0x000000000f087348 */ /* 0x025fea0003c00000 */
[----:B------:R1:W3:Y:S02]  /*118a0*/  SHFL.IDX P6, R14, R13, R12, R11 ;  /* 0x0000000c0d0e7389 */ /* 0x0002e400000c000b */
[----:B0123-5:R-:W-:Y:S01]  /*118b0*/  ENDCOLLECTIVE ;  /* 0x000000000000791b */ /* 0x02ffe20003800000 */
.L_x_9398:
[----:B------:R-:W-:Y:S05]  /*118c0*/  BSYNC B0 ;  /* 0x0000000000007941 */ /* 0x000fea0003800000 */
.L_x_9397:
[----:B------:R-:W-:Y:S05]  /*118d0*/  BRA `(.L_x_9399) ;  /* 0xffffffc000dc7947 */ /* 0x000fea000383ffff */
.L_x_9288:
[----:B------:R-:W-:Y:S01]  /*118e0*/  BSSY B0, `(.L_x_9400) ;  /* 0x0000006000007945 */ /* 0x000fe20003800000 */
[----:B------:R-:W-:-:S07]  /*118f0*/  IMAD.MOV.U32 R15, RZ, RZ, -0x1 ;  /* 0xffffffffff0f7424 */ /* 0x000fce00078e00ff */
[----:B012--5:R-:W-:Y:S05]  /*11900*/  WARPSYNC.COLLECTIVE R15, `(.L_x_9401) ;  /* 0x000000000f0c7348 */ /* 0x027fea0003c00000 */
[----:B------:R-:W-:Y:S02]  /*11910*/  ELECT P6, UR62, PT ;  /* 0x00000000003e782f */ /* 0x000fe400038c0000 */
[----:B------:R-:W-:Y:S01]  /*11920*/  MOV R14, UR62 ;  /* 0x0000003e000e7c02 */ /* 0x000fe20008000f00 */
[----:B012--5:R-:W-:Y:S10]  /*11930*/  ENDCOLLECTIVE ;  /* 0x000000000000791b */ /* 0x027ff40003800000 */
.L_x_9401:
[----:B------:R-:W-:Y:S05]  /*11940*/  BSYNC B0 ;  /* 0x0000000000007941 */ /* 0x000fea0003800000 */
.L_x_9400:
[----:B------:R-:W-:Y:S05]  /*11950*/  BRA `(.L_x_9402) ;  /* 0xffffffc000d07947 */ /* 0x000fea000383ffff */
.L_x_9290:
[----:B-1----:R1:W3:Y:S02]  /*11960*/  SYNCS.PHASECHK.TRANS64.TRYWAIT P1, [R5+URZ+0x32440], R0 ;  /* 0x03244000050075a7 */ /* 0x0022e4000802017f */
[----:B---3--:R-:W-:Y:S05]  /*11970*/  @!P1 NANOSLEEP.SYNCS 0x989680 ;  /* 0x009896800000995d */ /* 0x008fea0003900000 */
[----:B------:R-:W3:Y:S02]  /*11980*/  @!P1 SYNCS.PHASECHK.TRANS64 P1, [R5+URZ+0x32440], R0 ;  /* 0x03244000050095a7 */ /* 0x000ee4000802007f */
[----:B---3--:R-:W-:Y:S05]  /*11990*/  @!P1 BRA `(.L_x_9290) ;  /* 0xfffffffc00f09947 */ /* 0x008fea000383ffff */
[----:B------:R-:W-:Y:S05]  /*119a0*/  BRA `(.L_x_9403) ;  /* 0xffffffc000f87947 */ /* 0x000fea000383ffff */
.L_x_9292:
[----:B---3--:R3:W4:Y:S02]  /*119b0*/  SYNCS.PHASECHK.TRANS64.TRYWAIT P1, [R17+URZ+0x32440], R2 ;  /* 0x03244002110075a7 */ /* 0x008724000802017f */
[----:B----4-:R-:W-:Y:S05]  /*119c0*/  @!P1 NANOSLEEP.SYNCS 0x989680 ;  /* 0x009896800000995d */ /* 0x010fea0003900000 */
[----:B------:R-:W4:Y:S02]  /*119d0*/  @!P1 SYNCS.PHASECHK.TRANS64 P1, [R17+URZ+0x32440], R2 ;  /* 0x03244002110095a7 */ /* 0x000f24000802007f */
[----:B----4-:R-:W-:Y:S05]  /*119e0*/  @!P1 BRA `(.L_x_9292) ;  /* 0xfffffffc00f09947 */ /* 0x010fea000383ffff */
[----:B------:R-:W-:Y:S05]  /*119f0*/  BRA `(.L_x_9404) ;  /* 0xffffffc400047947 */ /* 0x000fea000383ffff */
.L_x_9294:
[----:B----4-:R4:W0:Y:S02]  /*11a00*/  SYNCS.PHASECHK.TRANS64.TRYWAIT P1, [R5+URZ+0x32460], R0 ;  /* 0x03246000050075a7 */ /* 0x010824000802017f */
[----:B0-----:R-:W-:Y:S05]  /*11a10*/  @!P1 NANOSLEEP.SYNCS 0x989680 ;  /* 0x009896800000995d */ /* 0x001fea0003900000 */
[----:B------:R-:W0:Y:S02]  /*11a20*/  @!P1 SYNCS.PHASECHK.TRANS64 P1, [R5+URZ+0x32460], R0 ;  /* 0x03246000050095a7 */ /* 0x000e24000802007f */
[----:B0-----:R-:W-:Y:S05]  /*11a30*/  @!P1 BRA `(.L_x_9294) ;  /* 0xfffffffc00f09947 */ /* 0x001fea000383ffff */
[----:B------:R-:W-:Y:S05]  /*11a40*/  BRA `(.L_x_9405) ;  /* 0xffffffc400007947 */ /* 0x000fea000383ffff */
.L_x_9406:
        /* <DEDUP_REMOVED lines=11> */
.L_x_15764:


//--------------------- .text._ZN7cutlass13device_kernelIN5flash11enable_sm90INS1_16FlashAttnFwdSm90INS1_25CollectiveMainloopFwdSm90ILi2EN4cute5tupleIJNS5_1CILi1EEES8_S8_EEENS6_IJNS7_ILi128EEENS7_ILi96EEENS7_ILi64EEEEEELi256ENS_10bfloat16_tEfNS_4arch4Sm90ELb0ELb0ELb1ELb1ELb1ELb0ELb0ELb1ELb0ELb1ELb1ELb0EEENS1_21CollectiveEpilogueFwdINS6_IJSA_NS7_ILi256EEESB_EEES9_SE_SG_Li256ELb1ELb1ELb1ELb0EEENS1_36VarlenDynamicPersistentTileSchedulerILi128ELi96ELi256ELi128ELb1ELb1ELb1ELb0ELb1ELb1EEEEEEEEEvNT_6ParamsE --------------------------
	.section	.text._ZN7cutlass13device_kernelIN5flash11enable_sm90INS1_16FlashAttnFwdSm90INS1_25CollectiveMainloopFwdSm90ILi2EN4cute5tupleIJNS5_1CILi1EEES8_S8_EEENS6_IJNS7_ILi128EEENS7_ILi96EEENS7_ILi64EEEEEELi256ENS_10bfloat16_tEfNS_4arch4Sm90ELb0ELb0ELb1ELb1ELb1ELb0ELb0ELb1ELb0ELb1ELb1ELb0EEENS1_21CollectiveEpilogueFwdINS6_IJSA_NS7_ILi256EEESB_EEES9_SE_SG_Li256ELb1ELb1ELb1ELb0EEENS1_36VarlenDynamicPersistentTileSchedulerILi128ELi96ELi256ELi128ELb1ELb1ELb1ELb0ELb1ELb1EEEEEEEEEvNT_6ParamsE,"ax",@progbits
	.align	128
.text._ZN7cutlass13device_kernelIN5flash11enable_sm90INS1_16FlashAttnFwdSm90INS1_25CollectiveMainloopFwdSm90ILi2EN4cute5tupleIJNS5_1CILi1EEES8_S8_EEENS6_IJNS7_ILi128EEENS7_ILi96EEENS7_ILi64EEEEEELi256ENS_10bfloat16_tEfNS_4arch4Sm90ELb0ELb0ELb1ELb1ELb1ELb0ELb0ELb1ELb0ELb1ELb1ELb0EEENS1_21CollectiveEpilogueFwdINS6_IJSA_NS7_ILi256EEESB_EEES9_SE_SG_Li256ELb1ELb1ELb1ELb0EEENS1_36VarlenDynamicPersistentTileSchedulerILi128ELi96ELi256ELi128ELb1ELb1ELb1ELb0ELb1ELb1EEEEEEEEEvNT_6ParamsE:
        .type           _ZN7cutlass13device_kernelIN5flash11enable_sm90INS1_16FlashAttnFwdSm90INS1_25CollectiveMainloopFwdSm90ILi2EN4cute5tupleIJNS5_1CILi1EEES8_S8_EEENS6_IJNS7_ILi128EEENS7_ILi96EEENS7_ILi64EEEEEELi256ENS_10bfloat16_tEfNS_4arch4Sm90ELb0ELb0ELb1ELb1ELb1ELb0ELb0ELb1ELb0ELb1ELb1ELb0EEENS1_21CollectiveEpilogueFwdINS6_IJSA_NS7_ILi256EEESB_EEES9_SE_SG_Li256ELb1ELb1ELb1ELb0EEENS1_36VarlenDynamicPersistentTileSchedulerILi128ELi96ELi256ELi128ELb1ELb1ELb1ELb0ELb1ELb1EEEEEEEEEvNT_6ParamsE,@function
        .size           _ZN7cutlass13device_kernelIN5flash11enable_sm90INS1_16FlashAttnFwdSm90INS1_25CollectiveMainloopFwdSm90ILi2EN4cute5tupleIJNS5_1CILi1EEES8_S8_EEENS6_IJNS7_ILi128EEENS7_ILi96EEENS7_ILi64EEEEEELi256ENS_10bfloat16_tEfNS_4arch4Sm90ELb0ELb0ELb1ELb1ELb1ELb0ELb0ELb1ELb0ELb1ELb1ELb0EEENS1_21CollectiveEpilogueFwdINS6_IJSA_NS7_ILi256EEESB_EEES9_SE_SG_Li256ELb1ELb1ELb1ELb0EEENS1_36VarlenDynamicPersistentTileSchedulerILi128ELi96ELi256ELi128ELb1ELb1ELb1ELb0ELb1ELb1EEEEEEEEEvNT_6ParamsE,(.L_x_15765 - _ZN7cutlass13device_kernelIN5flash11enable_sm90INS1_16FlashAttnFwdSm90INS1_25CollectiveMainloopFwdSm90ILi2EN4cute5tupleIJNS5_1CILi1EEES8_S8_EEENS6_IJNS7_ILi128EEENS7_ILi96EEENS7_ILi64EEEEEELi256ENS_10bfloat16_tEfNS_4arch4Sm90ELb0ELb0ELb1ELb1ELb1ELb0ELb0ELb1ELb0ELb1ELb1ELb0EEENS1_21CollectiveEpilogueFwdINS6_IJSA_NS7_ILi256EEESB_EEES9_SE_SG_Li256ELb1ELb1ELb1ELb0EEENS1_36VarlenDynamicPersistentTileSchedulerILi128ELi96ELi256ELi128ELb1ELb1ELb1ELb0ELb1ELb1EEEEEEEEEvNT_6ParamsE)
        .other          _ZN7cutlass13device_kernelIN5flash11enable_sm90INS1_16FlashAttnFwdSm90INS1_25CollectiveMainloopFwdSm90ILi2EN4cute5tupleIJNS5_1CILi1EEES8_S8_EEENS6_IJNS7_ILi128EEENS7_ILi96EEENS7_ILi64EEEEEELi256ENS_10bfloat16_tEfNS_4arch4Sm90ELb0ELb0ELb1ELb1ELb1ELb0ELb0ELb1ELb0ELb1ELb1ELb0EEENS1_21CollectiveEpilogueFwdINS6_IJSA_NS7_ILi256EEESB_EEES9_SE_SG_Li256ELb1ELb1ELb1ELb0EEENS1_36VarlenDynamicPersistentTileSchedulerILi128ELi96ELi256ELi128ELb1ELb1ELb1ELb0ELb1ELb1EEEEEEEEEvNT_6ParamsE,@"STO_CUDA_ENTRY STV_DEFAULT"
_ZN7cutlass13device_kernelIN5flash11enable_sm90INS1_16FlashAttnFwdSm90INS1_25CollectiveMainloopFwdSm90ILi2EN4cute5tupleIJNS5_1CILi1EEES8_S8_EEENS6_IJNS7_ILi128EEENS7_ILi96EEENS7_ILi64EEEEEELi256ENS_10bfloat16_tEfNS_4arch4Sm90ELb0ELb0ELb1ELb1ELb1ELb0ELb0ELb1ELb0ELb1ELb1ELb0EEENS1_21CollectiveEpilogueFwdINS6_IJSA_NS7_ILi256EEESB_EEES9_SE_SG_Li256ELb1ELb1ELb1ELb0EEENS1_36VarlenDynamicPersistentTileSchedulerILi128ELi96ELi256ELi128ELb1ELb1ELb1ELb0ELb1ELb1EEEEEEEEEvNT_6ParamsE:
        /* <DEDUP_REMOVED lines=13> */
[----:B------:R-:W-:-:S04]  /*00d0*/  VOTEU.ALL UP1, P0 ;  /* 0x00000000003f7886 */ /* 0x000fc80000020000 */
        /* <DEDUP_REMOVED lines=31> */
.L_x_9407:
        /* <DEDUP_REMOVED lines=22> */
.L_x_9408:
        /* <DEDUP_REMOVED lines=18> */
.L_x_9409:
        /* <DEDUP_REMOVED lines=22> */
.L_x_9410:
        /* <DEDUP_REMOVED lines=23> */
.L_x_9411:
        /* <DEDUP_REMOVED lines=8> */
.L_x_9413:
[----:B------:R-:W-:-:S08]  /*08a0*/  NOP ;  /* 0x0000000000007918 */ /* 0x000fd00000000000 */
[----:B------:R-:W0:Y:S02]  /*08b0*/  USETMAXREG.TRY_ALLOC.CTAPOOL UP0, 0xe8 ;  /* 0x000000e8000079c8 */ /* 0x000e240008000600 */
[----:B0-----:R-:W-:-:S13]  /*08c0*/  PLOP3.LUT P0, PT, PT, PT, UP0, 0x80, 0x0 ;  /* 0x000000000000781c */ /* 0x001fda0003f0f008 */
[----:B------:R-:W-:Y:S05]  /*08d0*/  @!P0 BRA `(.L_x_9413) ;  /* 0xfffffffc00f08947 */ /* 0x000fea000383ffff */
[----:B------:R-:W-:Y:S01]  /*08e0*/  SHF.R.U32.HI R2, RZ, 0x7, R0 ;  /* 0x00000007ff027819 */ /* 0x000fe20000011600 */
[----:B------:R-:W0:Y:S08]  /*08f0*/  S2UR UR5, SR_CgaCtaId ;  /* 0x00000000000579c3 */ /* 0x000e300000008800 */
[----:B------:R-:W-:Y:S06]  /*0900*/  BAR.ARV 0x8, 0x180 ;  /* 0x0206000000007b1d */ /* 0x000fec0000002000 */
[----:B------:R-:W-:Y:S01]  /*0910*/  ISETP.NE.AND P0, PT, R2, 0x1, PT ;  /* 0x000000010200780c */ /* 0x000fe20003f05270 */
[----:B------:R-:W-:-:S12]  /*0920*/  UMOV UR4, 0x400 ;  /* 0x0000040000047882 */ /* 0x000fd80000000000 */
[----:B------:R-:W-:Y:S06]  /*0930*/  @!P0 BAR.ARV 0x9, 0x100 ;  /* 0x0244000000008b1d */ /* 0x000fec0000002000 */
[----:B0-----:R-:W-:Y:S02]  /*0940*/  ULEA UR4, UR5, UR4, 0x18 ;  /* 0x0000000405047291 */ /* 0x001fe4000f8ec03f */
[----:B------:R-:W-:Y:S07]  /*0950*/  BAR.SYNC.DEFER_BLOCKING 0x5, 0x180 ;  /* 0x0146000000007b1d */ /* 0x000fee0000010000 */
[----:B------:R-:W0:Y:S01]  /*0960*/  LDS.128 R4, [UR4+0x228d0] ;  /* 0x0228d004ff047984 */ /* 0x000e220008000c00 */
[----:B------:R-:W-:Y:S01]  /*0970*/  ULDC UR4, c[0x0][0xc3c] ;  /* 0x00030f0000047ab9 */ /* 0x000fe20000000800 */
[----:B------:R-:W-:Y:S06]  /*0980*/  BAR.ARV 0x4, 0x180 ;  /* 0x0106000000007b1d */ /* 0x000fec0000002000 */
[----:B0-----:R-:W-:-:S13]  /*0990*/  ISETP.GE.AND P0, PT, R7, UR4, PT ;  /* 0x0000000407007c0c */ /* 0x001fda000bf06270 */
[----:B------:R-:W-:Y:S05]  /*09a0*/  @P0 EXIT ;  /* 0x000000000000094d */ /* 0x000fea0003800000 */
[----:B------:R-:W-:Y:S01]  /*09b0*/  VIADD R0, R0, 0xffffff80 ;  /* 0xffffff8000007836 */ /* 0x000fe20000000000 */
[----:B------:R-:W-:Y:S01]  /*09c0*/  R2UR UR6, R5 ;  /* 0x00000000050672ca */ /* 0x000fe200000e0000 */
[----:B------:R-:W-:Y:S01]  /*09d0*/  ULOP3.LUT UR47, UR38, 0x1, URZ, 0xfc, !UPT ;  /* 0x00000001262f7892 */ /* 0x000fe2000f8efc3f */
        /* <DEDUP_REMOVED lines=8> */
[----:B------:R-:W-:Y:S02]  /*0a60*/  LOP3.LUT R221, R2, 0xffffff80, RZ, 0xc0, !PT ;  /* 0xffffff8002dd7812 */ /* 0x000fe400078ec0ff */
[CC--:B------:R-:W-:Y:S01]  /*0a70*/  LEA.HI R5, R3.reuse, R0.reuse, RZ, 0x2 ;  /* 0x0000000003057211 */ /* 0x0c0fe200078f10ff */
[----:B------:R-:W-:Y:S01]  /*0a80*/  IMAD.SHL.U32 R6, R4, 0x20, RZ ;  /* 0x0000002004067824 */ /* 0x000fe200078e00ff */
[----:B------:R-:W-:Y:S01]  /*0a90*/  LEA.HI R3, R3, R0, RZ, 0x4 ;  /* 0x0000000003037211 */ /* 0x000fe200078f20ff */
[C---:B------:R-:W-:Y:S01]  /*0aa0*/  IMAD.IADD R221, R0.reuse, 0x1, -R221 ;  /* 0x0000000100dd7824 */ /* 0x040fe200078e0add */
[----:B------:R-:W-:Y:S02]  /*0ab0*/  LOP3.LUT R11, R5, 0xfffffffc, RZ, 0xc0, !PT ;  /* 0xfffffffc050b7812 */ /* 0x000fe400078ec0ff */
[----:B------:R-:W-:Y:S02]  /*0ac0*/  LOP3.LUT R5, R3, 0x3fffff0, RZ, 0xc0, !PT ;  /* 0x03fffff003057812 */ /* 0x000fe400078ec0ff */
[----:B------:R-:W-:Y:S01]  /*0ad0*/  SHF.R.S32.HI R8, RZ, 0x1f, R221 ;  /* 0x0000001fff087819 */ /* 0x000fe200000114dd */
[C---:B------:R-:W-:Y:S01]  /*0ae0*/  IMAD.IADD R12, R0.reuse, 0x1, -R11 ;  /* 0x00000001000c7824 */ /* 0x040fe200078e0a0b */
[----:B------:R-:W-:Y:S01]  /*0af0*/  SHF.R.S32.HI R4, RZ, 0x4, R3 ;  /* 0x00000004ff047819 */ /* 0x000fe20000011403 */
[----:B------:R-:W-:Y:S01]  /*0b00*/  IMAD.IADD R5, R0, 0x1, -R5 ;  /* 0x0000000100057824 */ /* 0x000fe200078e0a05 */
[----:B------:R-:W-:-:S02]  /*0b10*/  LEA.HI R9, R8, R221, RZ, 0x2 ;  /* 0x000000dd08097211 */ /* 0x000fc400078f10ff */
[----:B------:R-:W-:Y:S02]  /*0b20*/  LEA.HI R0, R3, R4, RZ, 0x1 ;  /* 0x0000000403007211 */ /* 0x000fe400078f08ff */
[--C-:B------:R-:W-:Y:S02]  /*0b30*/  SHF.R.S32.HI R10, RZ, 0x2, R9.reuse ;  /* 0x00000002ff0a7819 */ /* 0x100fe40000011409 */
[----:B------:R-:W-:Y:S02]  /*0b40*/  SHF.R.S32.HI R7, RZ, 0x1f, R9 ;  /* 0x0000001fff077819 */ /* 0x000fe40000011409 */
[----:B------:R-:W-:Y:S02]  /*0b50*/  SHF.R.S32.HI R3, RZ, 0x7, R2 ;  /* 0x00000007ff037819 */ /* 0x000fe40000011402 */
[----:B------:R-:W-:Y:S02]  /*0b60*/  LEA.HI R11, R7, R10, RZ, 0x3 ;  /* 0x0000000a070b7211 */ /* 0x000fe400078f18ff */
[----:B------:R-:W-:-:S02]  /*0b70*/  LOP3.LUT R6, R6, 0xfffffc00, RZ, 0xc0, !PT ;  /* 0xfffffc0006067812 */ /* 0x000fc400078ec0ff */
[----:B------:R-:W-:Y:S02]  /*0b80*/  LOP3.LUT R7, R0, 0x1ffffffe, RZ, 0xc0, !PT ;  /* 0x1ffffffe00077812 */ /* 0x000fe400078ec0ff */
[----:B------:R-:W-:Y:S01]  /*0b90*/  LOP3.LUT R11, R11, 0xfffffff8, RZ, 0xc0, !PT ;  /* 0xfffffff80b0b7812 */ /* 0x000fe200078ec0ff */
[----:B------:R-:W-:Y:S01]  /*0ba0*/  IMAD R6, R5, 0x40, R6 ;  /* 0x0000004005067824 */ /* 0x000fe200078e0206 */
[----:B------:R-:W-:Y:S01]  /*0bb0*/  LEA.HI R2, R2, R3, RZ, 0x1 ;  /* 0x0000000302027211 */ /* 0x000fe200078f08ff */
[----:B------:R-:W-:Y:S01]  /*0bc0*/  IMAD.IADD R7, R4, 0x1, -R7 ;  /* 0x0000000104077824 */ /* 0x000fe200078e0a07 */
[----:B------:R-:W-:Y:S01]  /*0bd0*/  LEA.HI R8, R8, R221, RZ, 0x5 ;  /* 0x000000dd08087211 */ /* 0x000fe200078f28ff */
[----:B------:R-:W-:Y:S01]  /*0be0*/  IMAD.IADD R11, R10, 0x1, -R11 ;  /* 0x000000010a0b7824 */ /* 0x000fe200078e0a0b */
[----:B------:R-:W-:Y:S02]  /*0bf0*/  LEA.HI R0, R12, R12, RZ, 0x1 ;  /* 0x0000000c0c007211 */ /* 0x000fe400078f08ff */
[----:B------:R-:W-:-:S02]  /*0c00*/  LOP3.LUT R2, R2, 0x3fffffe, RZ, 0xc0, !PT ;  /* 0x03fffffe02027812 */ /* 0x000fc400078ec0ff */
[----:B------:R-:W-:Y:S02]  /*0c10*/  SHF.R.S32.HI R8, RZ, 0x5, R8 ;  /* 0x00000005ff087819 */ /* 0x000fe40000011408 */
[----:B------:R-:W-:Y:S01]  /*0c20*/  LOP3.LUT R5, R0, 0x1ffffffe, RZ, 0xc0, !PT ;  /* 0x1ffffffe00057812 */ /* 0x000fe200078ec0ff */
[----:B------:R-:W-:Y:S01]  /*0c30*/  IMAD R0, R7, 0x8, R6 ;  /* 0x0000000807007824 */ /* 0x000fe200078e0206 */
[----:B------:R-:W-:Y:S01]  /*0c40*/  LOP3.LUT R4, R9, 0x7ffffffc, RZ, 0xc0, !PT ;  /* 0x7ffffffc09047812 */ /* 0x000fe200078ec0ff */
[----:B------:R-:W-:Y:S02]  /*0c50*/  IMAD.IADD R3, R3, 0x1, -R2 ;  /* 0x0000000103037824 */ /* 0x000fe400078e0a02 */
[----:B------:R-:W-:Y:S01]  /*0c60*/  IMAD R8, R8, 0x10, R11 ;  /* 0x0000001008087824 */ /* 0x000fe200078e020b */
[----:B------:R0:W-:Y:S01]  /*0c70*/  STL [R1+0x30], R0 ;  /* 0x0000300001007387 */ /* 0x0001e20000100800 */
[----:B------:R-:W-:Y:S02]  /*0c80*/  IMAD.IADD R5, R12, 0x1, -R5 ;  /* 0x000000010c057824 */ /* 0x000fe400078e0a05 */
[----:B------:R-:W-:-:S04]  /*0c90*/  IMAD.IADD R2, R221, 0x1, -R4 ;  /* 0x00000001dd027824 */ /* 0x000fc800078e0a04 */
[----:B------:R-:W-:Y:S02]  /*0ca0*/  IMAD.SHL.U32 R2, R2, 0x2, RZ ;  /* 0x0000000202027824 */ /* 0x000fe400078e00ff */
[----:B0-----:R-:W-:Y:S02]  /*0cb0*/  IMAD R0, R3, 0x40, R8 ;  /* 0x0000004003007824 */ /* 0x001fe400078e0208 */
[C---:B------:R-:W-:Y:S02]  /*0cc0*/  VIADD R220, R2.reuse, 0x8 ;  /* 0x0000000802dc7836 */ /* 0x040fe40000000000 */
        /* <DEDUP_REMOVED lines=12> */
[----:B0-----:R-:W-:Y:S01]  /*0d90*/  IMAD R0, R5, 0x8, R0 ;  /* 0x0000000805007824 */ /* 0x001fe200078e0200 */
        /* <DEDUP_REMOVED lines=41> */
[----:B0-----:R-:W-:-:S07]  /*1030*/  SHF.R.S32.HI R222, RZ, 0x1f, R17 ;  /* 0x0000001fffde7819 */ /* 0x001fce0000011411 */
.L_x_9463:
[----:B------:R-:W-:Y:S01]  /*1040*/  ULDC.64 UR8, c[0x0][0xc88] ;  /* 0x0003220000087ab9 */ /* 0x000fe20000000a00 */
[----:B------:R-:W-:Y:S01]  /*1050*/  ULDC.64 UR10, c[0x0][0xa20] ;  /* 0x00028800000a7ab9 */ /* 0x000fe20000000a00 */
[----:B------:R-:W-:Y:S02]  /*1060*/  UIMAD.WIDE UR8, UR7, 0x4, UR8 ;  /* 0x00000004070878a5 */ /* 0x000fe4000f8e0208 */
[----:B------:R-:W-:Y:S01]  /*1070*/  UISETP.NE.U32.AND UP1, UPT, UR10, URZ, UPT ;  /* 0x0000003f0a00728c */ /* 0x000fe2000bf25070 */
[----:B------:R-:W-:Y:S01]  /*1080*/  ULDC UR4, c[0x0][0x424] ;  /* 0x0001090000047ab9 */ /* 0x000fe20000000800 */
[----:B------:R-:W-:Y:S02]  /*1090*/  ULDC UR7, c[0x0][0x2f0] ;  /* 0x0000bc0000077ab9 */ /* 0x000fe40000000800 */
[----:B0123--:R-:W-:Y:S02]  /*10a0*/  IMAD.U32 R4, RZ, RZ, UR8 ;  /* 0x00000008ff047e24 */ /* 0x00ffe4000f8e00ff */
[----:B------:R-:W-:Y:S01]  /*10b0*/  IMAD.U32 R5, RZ, RZ, UR9 ;  /* 0x00000009ff057e24 */ /* 0x000fe2000f8e00ff */
[----:B------:R-:W-:-:S04]  /*10c0*/  ULDC.64 UR8, c[0x0][0xa28] ;  /* 0x00028a0000087ab9 */ /* 0x000fc80000000a00 */
[----:B------:R-:W2:Y:S01]  /*10d0*/  LDG.E R4, desc[UR50][R4.64] ;  /* 0x0000003204047981 */ /* 0x000ea2000c1e1900 */
        /* <DEDUP_REMOVED lines=18> */
[----:B------:R-:W-:Y:S01]  /*1200*/  UISETP.NE.U32.AND UP0, UPT, UR8, URZ, UPT ;  /* 0x0000003f0800728c */ /* 0x000fe2000bf05070 */
[----:B------:R-:W-:Y:S01]  /*1210*/  UMOV UR49, URZ ;  /* 0x0000003f00317c82 */ /* 0x000fe20008000000 */
[----:B------:R-:W-:Y:S02]  /*1220*/  ULOP3.LUT UR8, UR5, 0xff000000, URZ, 0xc0, !UPT ;  /* 0xff00000005087892 */ /* 0x000fe4000f8ec03f */
[----:B------:R-:W-:Y:S01]  /*1230*/  UISETP.NE.AND.EX UP0, UPT, UR9, URZ, UPT, UP0 ;  /* 0x0000003f0900728c */ /* 0x000fe2000bf05300 */
[----:B------:R-:W-:-:S03]  /*1240*/  UMOV UR41, UR6 ;  /* 0x0000000600297c82 */ /* 0x000fc60008000000 */
[----:B------:R-:W-:-:S04]  /*1250*/  USEL UR4, UR4, 0x1, UP0 ;  /* 0x0000000104047887 */ /* 0x000fc80008000000 */
[----:B------:R-:W-:Y:S01]  /*1260*/  UIMAD UR4, UR4, UR7, URZ ;  /* 0x00000007040472a4 */ /* 0x000fe2000f8e023f */
[----:B--2---:R-:W-:-:S06]  /*1270*/  @P0 R2UR UR49, R4 ;  /* 0x00000000043102ca */ /* 0x004fcc00000e0000 */
[----:B---3--:R-:W-:Y:S01]  /*1280*/  @P1 R2UR UR4, R6 ;  /* 0x00000000060412ca */ /* 0x008fe200000e0000 */
[----:B----45:R-:W-:-:S14]  /*1290*/  @P1 BRA `(.L_x_9414) ;  /* 0x0000000000341947 */ /* 0x030fdc0003800000 */
        /* <DEDUP_REMOVED lines=13> */
.L_x_9414:
[----:B------:R-:W-:Y:S02]  /*1370*/  UIADD3 UR49, -UR49, UR4, URZ ;  /* 0x0000000431317290 */ /* 0x000fe4000fffe13f */
[----:B------:R-:W-:Y:S02]  /*1380*/  ULOP3.LUT UR4, UR5, 0xff0000, URZ, 0xc0, !UPT ;  /* 0x00ff000005047892 */ /* 0x000fe4000f8ec03f */
[----:B------:R-:W-:Y:S02]  /*1390*/  UISETP.GE.AND UP0, UPT, UR49, 0x1, UPT ;  /* 0x000000013100788c */ /* 0x000fe4000bf06270 */
[----:B------:R-:W-:Y:S02]  /*13a0*/  UIADD3 UR6, UR49, 0x5f, URZ ;  /* 0x0000005f31067890 */ /* 0x000fe4000fffe03f */
[----:B------:R-:W-:Y:S02]  /*13b0*/  USHF.R.U32.HI UR8, URZ, 0x8, UR8 ;  /* 0x000000083f087899 */ /* 0x000fe40008011608 */
[----:B------:R-:W-:Y:S01]  /*13c0*/  PLOP3.LUT P0, PT, PT, PT, UP0, 0x80, 0x0 ;  /* 0x000000000000781c */ /* 0x000fe20003f0f008 */
[----:B------:R-:W-:-:S02]  /*13d0*/  UIMAD.WIDE UR6, UR6, 0x2aaaaaab, URZ ;  /* 0x2aaaaaab060678a5 */ /* 0x000fc4000f8e023f */
[----:B------:R-:W-:Y:S02]  /*13e0*/  ULEA.HI UR8, UR4, UR8, URZ, 0x10 ;  /* 0x0000000804087291 */ /* 0x000fe4000f8f803f */
[----:B------:R-:W-:Y:S02]  /*13f0*/  USHF.R.U32.HI UR6, URZ, 0x1f, UR7 ;  /* 0x0000001f3f067899 */ /* 0x000fe40008011607 */
[----:B------:R-:W-:Y:S02]  /*1400*/  ULOP3.LUT UR42, UR8, 0xff, URZ, 0xc0, !UPT ;  /* 0x000000ff082a7892 */ /* 0x000fe4000f8ec03f */
[----:B------:R-:W-:Y:S01]  /*1410*/  ULOP3.LUT UR43, UR5, 0xffff, URZ, 0xc0, !UPT ;  /* 0x0000ffff052b7892 */ /* 0x000fe2000f8ec03f */
[----:B------:R-:W-:Y:S01]  /*1420*/  UMOV UR4, URZ ;  /* 0x0000003f00047c82 */ /* 0x000fe20008000000 */
[----:B------:R-:W-:Y:S02]  /*1430*/  USHF.R.U32.HI UR44, URZ, 0x10, UR8 ;  /* 0x000000103f2c7899 */ /* 0x000fe40008011608 */
[----:B------:R-:W-:Y:S01]  /*1440*/  ULEA.HI.SX32 UR9, UR7, UR6, 0x1c ;  /* 0x0000000607097291 */ /* 0x000fe2000f8fe23f */
[----:B------:R-:W-:Y:S11]  /*1450*/  @!P0 BRA `(.L_x_9415) ;  /* 0x0000000000908947 */ /* 0x000ff60003800000 */
[----:B------:R-:W-:Y:S01]  /*1460*/  UISETP.NE.AND UP0, UPT, UR44, URZ, UPT ;  /* 0x0000003f2c00728c */ /* 0x000fe2000bf05270 */
[----:B------:R-:W-:-:S03]  /*1470*/  ULDC UR4, c[0x0][0x9f0] ;  /* 0x00027c0000047ab9 */ /* 0x000fc60000000800 */
        /* <DEDUP_REMOVED lines=34> */
.L_x_9415:
[----:B------:R-:W-:Y:S01]  /*16a0*/  UIMAD UR45, UR42, UR4, URZ ;  /* 0x000000042a2d72a4 */ /* 0x000fe2000f8e023f */
        /* <DEDUP_REMOVED lines=74> */
[----:B------:R-:W0:Y:S01]  /*1b50*/  S2R R0, SR_TID.X ;  /* 0x0000000000007919 */ /* 0x000e220000002100 */
[----:B------:R-:W1:Y:S01]  /*1b60*/  S2UR UR7, SR_CgaCtaId ;  /* 0x00000000000779c3 */ /* 0x000e620000008800 */
[----:B------:R-:W-:Y:S02]  /*1b70*/  UMOV UR6, 0x400 ;  /* 0x0000040000067882 */ /* 0x000fe40000000000 */
[----:B-1----:R-:W-:-:S04]  /*1b80*/  ULEA UR6, UR7, UR6, 0x18 ;  /* 0x0000000607067291 */ /* 0x002fc8000f8ec03f */
[----:B------:R-:W-:Y:S01]  /*1b90*/  UIADD3 UR6, UR6, 0x18400, URZ ;  /* 0x0001840006067890 */ /* 0x000fe2000fffe03f */
[----:B0-----:R-:W-:-:S03]  /*1ba0*/  VIADD R0, R0, 0xffffff80 ;  /* 0xffffff8000007836 */ /* 0x001fc60000000000 */
[----:B------:R-:W-:Y:S02]  /*1bb0*/  ULOP3.LUT UP0, URZ, UR6, 0x1bf, URZ, 0xc0, !UPT ;  /* 0x000001bf063f7892 */ /* 0x000fe4000f80c03f */
[----:B------:R-:W-:-:S04]  /*1bc0*/  SHF.R.S32.HI R3, RZ, 0x1f, R0 ;  /* 0x0000001fff037819 */ /* 0x000fc80000011400 */
[----:B------:R-:W-:Y:S02]  /*1bd0*/  PLOP3.LUT P0, PT, PT, PT, UP0, 0x80, 0x0 ;  /* 0x000000000000781c */ /* 0x000fe40003f0f008 */
[----:B------:R-:W-:-:S04]  /*1be0*/  LEA.HI R3, R3, R0, RZ, 0x7 ;  /* 0x0000000003037211 */ /* 0x000fc800078f38ff */
[----:B------:R-:W-:-:S06]  /*1bf0*/  SHF.R.S32.HI R3, RZ, 0x7, R3 ;  /* 0x00000007ff037819 */ /* 0x000fcc0000011403 */
[----:B------:R-:W0:Y:S02]  /*1c00*/  SHFL.IDX PT, R3, R3, RZ, 0x1f ;  /* 0x00001fff03037589 */ /* 0x000e2400000e0000 */
[----:B0-----:R-:W-:-:S13]  /*1c10*/  R2UR UR4, R3 ;  /* 0x00000000030472ca */ /* 0x001fda00000e0000 */
        /* <DEDUP_REMOVED lines=23> */
.L_x_9417:
[----:B------:R-:W0:Y:S01]  /*1d90*/  S2R R0, SR_CgaCtaId ;  /* 0x0000000000007919 */ /* 0x000e220000008800 */
[----:B------:R-:W-:Y:S01]  /*1da0*/  ULEA.HI UR4, UR46, UR46, URZ, 0x1 ;  /* 0x0000002e2e047291 */ /* 0x000fe2000f8f083f */
[----:B------:R-:W-:Y:S01]  /*1db0*/  MOV R7, 0x400 ;  /* 0x0000040000077802 */ /* 0x000fe20000000f00 */
[----:B------:R-:W1:Y:S02]  /*1dc0*/  S2R R20, SR_TID.X ;  /* 0x0000000000147919 */ /* 0x000e640000002100 */
[----:B------:R-:W-:-:S04]  /*1dd0*/  ULOP3.LUT UR4, UR4, 0xfffffffe, URZ, 0xc0, !UPT ;  /* 0xfffffffe04047892 */ /* 0x000fc8000f8ec03f */
[----:B------:R-:W-:-:S06]  /*1de0*/  UIADD3 UR4, UR46, -UR4, URZ ;  /* 0x800000042e047290 */ /* 0x000fcc000fffe03f */
[----:B------:R-:W-:Y:S01]  /*1df0*/  IMAD.U32 R3, RZ, RZ, UR4 ;  /* 0x00000004ff037e24 */ /* 0x000fe2000f8e00ff */
[----:B0-----:R-:W-:-:S04]  /*1e00*/  LEA R7, R0, R7, 0x18 ;  /* 0x0000000700077211 */ /* 0x001fc800078ec0ff */
[----:B------:R-:W-:Y:S02]  /*1e10*/  SHF.L.U32 R0, R3, 0x1f, RZ ;  /* 0x0000001f03007819 */ /* 0x000fe400000006ff */
[----:B-1----:R-:W-:Y:S02]  /*1e20*/  SHF.R.U32.HI R20, RZ, 0x7, R20 ;  /* 0x00000007ff147819 */ /* 0x002fe40000011614 */
[----:B------:R-:W0:Y:S03]  /*1e30*/  SYNCS.PHASECHK.TRANS64.TRYWAIT P0, [R7+URZ+0x22800], R0 ;  /* 0x02280000070075a7 */ /* 0x000e26000800017f */
[----:B------:R-:W-:Y:S01]  /*1e40*/  VIADD R8, R20, 0x8 ;  /* 0x0000000814087836 */ /* 0x000fe20000000000 */
[----:B0-----:R-:W-:Y:S06]  /*1e50*/  @!P0 BRA `(.L_x_9418) ;  /* 0x000000ec00c08947 */ /* 0x001fec0003800000 */
.L_x_9546:
[----:B0-----:R-:W-:Y:S01]  /*1e60*/  IMAD.U32 R0, RZ, RZ, UR47 ;  /* 0x0000002fff007e24 */ /* 0x001fe2000f8e00ff */
[----:B------:R-:W-:Y:S05]  /*1e70*/  WARPSYNC.ALL ;  /* 0x0000000000007948 */ /* 0x000fea0003800000 */
[----:B------:R0:W-:Y:S01]  /*1e80*/  BAR.SYNC.DEFER_BLOCKING R8, 0x100 ;  /* 0x000400080000751d */ /* 0x0001e20000010000 */
[----:B------:R-:W-:-:S13]  /*1e90*/  ISETP.NE.AND P0, PT, R0, 0x3, PT ;  /* 0x000000030000780c */ /* 0x000fda0003f05270 */
[----:B0-----:R-:W-:Y:S05]  /*1ea0*/  @!P0 BRA `(.L_x_9419) ;  /* 0x0000000000048947 */ /* 0x001fea0003800000 */
[----:B------:R-:W-:Y:S01]  /*1eb0*/  BPT.TRAP 0x1 ;  /* 0x000000040000795c */ /* 0x000fe20000300000 */
.L_x_9419:
[----:B------:R-:W-:Y:S01]  /*1ec0*/  R2UR UR22, R7 ;  /* 0x00000000071672ca */ /* 0x000fe200000e0000 */
[----:B------:R-:W-:-:S05]  /*1ed0*/  IMAD.U32 R9, RZ, RZ, UR36 ;  /* 0x00000024ff097e24 */ /* 0x000fca000f8e00ff */
[----:B------:R-:W-:-:S07]  /*1ee0*/  SHF.L.U32 R9, R9, 0x1f, RZ ;  /* 0x0000001f09097819 */ /* 0x000fce00000006ff */
[----:B------:R-:W-:-:S09]  /*1ef0*/  ULEA UR22, UR37, UR22, 0x3 ;  /* 0x0000001625167291 */ /* 0x000fd2000f8e183f */
[----:B------:R0:W1:Y:S01]  /*1f00*/  SYNCS.PHASECHK.TRANS64.TRYWAIT P1, [UR22+0x22830], R9 ;  /* 0x02283009ff0075a7 */ /* 0x0000620008020156 */
[----:B------:R-:W-:Y:S05]  /*1f10*/  @!P0 BRA `(.L_x_9420) ;  /* 0x0000000000048947 */ /* 0x000fea0003800000 */
[----:B------:R-:W-:Y:S01]  /*1f20*/  BPT.TRAP 0x1 ;  /* 0x000000040000795c */ /* 0x000fe20000300000 */
.L_x_9420:
[----:B-1----:R-:W-:Y:S05]  /*1f30*/  @P1 BRA `(.L_x_9421) ;  /* 0x0000000000081947 */ /* 0x002fea0003800000 */
[----:B------:R-:W1:Y:S02]  /*1f40*/  SYNCS.PHASECHK.TRANS64.TRYWAIT P1, [UR22+0x22830], R9 ;  /* 0x02283009ff0075a7 */ /* 0x000e640008020156 */
[----:B-1----:R-:W-:Y:S05]  /*1f50*/  @!P1 BRA `(.L_x_9422) ;  /* 0x000000ec00949947 */ /* 0x002fea0003800000 */
.L_x_9421:
[----:B------:R-:W-:Y:S01]  /*1f60*/  R2UR UR4, R7 ;  /* 0x00000000070472ca */ /* 0x000fe200000e0000 */
[----:B------:R-:W-:Y:S01]  /*1f70*/  ULOP3.LUT UR16, UR52, 0x10000, URZ, 0xfc, !UPT ;  /* 0x0001000034107892 */ /* 0x000fe2000f8efc3f */
[----:B------:R-:W-:Y:S01]  /*1f80*/  WARPGROUP.ARRIVE ;  /* 0x00000000000079c5 */ /* 0x000fe20000000000 */
[----:B------:R-:W-:Y:S01]  /*1f90*/  UMOV UR17, 0x40000040 ;  /* 0x4000004000117882 */ /* 0x000fe20000000000 */
[----:B------:R-:W-:Y:S01]  /*1fa0*/  UMOV UR19, 0x40000040 ;  /* 0x4000004000137882 */ /* 0x000fe20000000000 */
[----:B------:R-:W-:Y:S01]  /*1fb0*/  UMOV UR5, 0x40000040 ;  /* 0x4000004000057882 */ /* 0x000fe20000000000 */
[----:B------:R-:W-:Y:S01]  /*1fc0*/  UMOV UR7, 0x40000040 ;  /* 0x4000004000077882 */ /* 0x000fe20000000000 */
[----:B------:R-:W-:Y:S01]  /*1fd0*/  UIADD3 UR8, UR16, 0x4, URZ ;  /* 0x0000000410087890 */ /* 0x000fe2000fffe03f */
[----:B-1----:R-:W1:Y:S01]  /*1fe0*/  S2R R0, SR_TID.X ;  /* 0x0000000000007919 */ /* 0x002e620000002100 */
[----:B------:R-:W-:Y:S01]  /*1ff0*/  UMOV UR9, 0x40000040 ;  /* 0x4000004000097882 */ /* 0x000fe20000000000 */
[----:B------:R-:W-:Y:S01]  /*2000*/  UMOV UR11, 0x40000040 ;  /* 0x40000040000b7882 */ /* 0x000fe20000000000 */
[----:B------:R-:W-:-:S02]  /*2010*/  UIADD3 UR12, UR16, 0x6, URZ ;  /* 0x00000006100c7890 */ /* 0x000fc4000fffe03f */
[----:B------:R-:W-:Y:S01]  /*2020*/  UIADD3 UR4, UR4, 0x1c400, URZ ;  /* 0x0001c40004047890 */ /* 0x000fe2000fffe03f */
[----:B------:R-:W-:Y:S01]  /*2030*/  UMOV UR13, 0x40000040 ;  /* 0x40000040000d7882 */ /* 0x000fe20000000000 */
[----:B------:R-:W-:Y:S02]  /*2040*/  UMOV UR15, 0x40000040 ;  /* 0x40000040000f7882 */ /* 0x000fe40000000000 */
[----:B------:R-:W-:-:S04]  /*2050*/  USHF.R.U32.HI UR4, URZ, 0x4, UR4 ;  /* 0x000000043f047899 */ /* 0x000fc80008011604 */
[----:B------:R-:W-:-:S04]  /*2060*/  ULOP3.LUT UR4, UR4, 0x3fff, URZ, 0xc0, !UPT ;  /* 0x00003fff04047892 */ /* 0x000fc8000f8ec03f */
[----:B------:R-:W-:Y:S02]  /*2070*/  ULOP3.LUT UR20, UR4, 0x10000, URZ, 0xfc, !UPT ;  /* 0x0001000004147892 */ /* 0x000fe4000f8efc3f */
[----:B------:R-:W-:Y:S02]  /*2080*/  UIADD3 UR4, UR16, 0x2, URZ ;  /* 0x0000000210047890 */ /* 0x000fe4000fffe03f */
[----:B------:R-:W-:-:S04]  /*2090*/  UIMAD UR18, UR37, 0x300, UR20 ;  /* 0x00000300251278a4 */ /* 0x000fc8000f8e0214 */
[----:B------:R-:W-:Y:S02]  /*20a0*/  UIADD3 UR6, UR18, 0x2, URZ ;  /* 0x0000000212067890 */ /* 0x000fe4000fffe03f */
[----:B------:R-:W-:Y:S02]  /*20b0*/  UIADD3 UR10, UR18, 0x4, URZ ;  /* 0x00000004120a7890 */ /* 0x000fe4000fffe03f */
[----:B------:R-:W-:Y:S02]  /*20c0*/  UIADD3 UR14, UR18, 0x6, URZ ;  /* 0x00000006120e7890 */ /* 0x000fe4000fffe03f */
[----:B------:R-:W-:Y:S01]  /*20d0*/  HGMMA.64x96x16.F32.BF16 R24, gdesc[UR16], RZ, !UPT, gsb0 ;  /* 0x01600000101879f0 */ /* 0x000fe2000c0018ff */
[----:B-1----:R-:W-:-:S04]  /*20e0*/  SHF.R.U32.HI R0, RZ, 0x7, R0 ;  /* 0x00000007ff007819 */ /* 0x002fc80000011600 */
[----:B------:R-:W-:Y:S01]  /*20f0*/  IADD3 R0, -R0, 0xb, RZ ;  /* 0x0000000b00007810 */ /* 0x000fe20007ffe1ff */
        /* <DEDUP_REMOVED lines=13> */
.L_x_9423:
        /* <DEDUP_REMOVED lines=16> */
[----:B------:R-:W-:Y:S01]  /*22d0*/  MUFU.TANH R25, R25 ;  /* 0x0000001900197308 */ /* 0x000fe20000002400 */
[----:B------:R-:W-:Y:S01]  /*22e0*/  ISETP.GT.AND P6, PT, R3, RZ, PT ;  /* 0x000000ff0300720c */ /* 0x000fe20003fc4270 */
[----:B------:R-:W-:Y:S01]  /*22f0*/  FMUL.FTZ R37, R37, UR6 ;  /* 0x0000000625257c20 */ /* 0x000fe20008410000 */
[C---:B------:R-:W-:Y:S01]  /*2300*/  ISETP.GT.AND P5, PT, R3.reuse, 0x1, PT ;  /* 0x000000010300780c */ /* 0x040fe20003fa4270 */
[----:B------:R-:W-:Y:S01]  /*2310*/  FMUL.FTZ R30, R30, UR6 ;  /* 0x000000061e1e7c20 */ /* 0x000fe20008410000 */
[C---:B------:R-:W-:Y:S01]  /*2320*/  ISETP.GT.AND P4, PT, R3.reuse, 0x8, PT ;  /* 0x000000080300780c */ /* 0x040fe20003f84270 */
[----:B------:R-:W-:Y:S01]  /*2330*/  FMUL.FTZ R38, R38, UR6 ;  /* 0x0000000626267c20 */ /* 0x000fe20008410000 */
[----:B------:R-:W-:Y:S01]  /*2340*/  ISETP.GT.AND P3, PT, R3, 0x9, PT ;  /* 0x000000090300780c */ /* 0x000fe20003f64270 */
[----:B------:R-:W-:Y:S01]  /*2350*/  MUFU.TANH R28, R28 ;  /* 0x0000001c001c7308 */ /* 0x000fe20000002400 */
[----:B--2---:R-:W-:Y:S01]  /*2360*/  FSEL R4, R24, -INF , P6 ;  /* 0xff80000018047808 */ /* 0x004fe20003000000 */
[----:B------:R-:W-:Y:S01]  /*2370*/  FMUL.FTZ R40, R40, UR6 ;  /* 0x0000000628287c20 */ /* 0x000fe20008410000 */
[----:B------:R-:W-:Y:S01]  /*2380*/  FMUL.FTZ R31, R31, UR6 ;  /* 0x000000061f1f7c20 */ /* 0x000fe20008410000 */
[----:B------:R-:W-:Y:S01]  /*2390*/  ISETP.GT.AND P2, PT, R3, 0x10, PT ;  /* 0x000000100300780c */ /* 0x000fe20003f44270 */
[----:B------:R-:W-:Y:S01]  /*23a0*/  FMUL.FTZ R41, R41, UR6 ;  /* 0x0000000629297c20 */ /* 0x000fe20008410000 */
[----:B------:R-:W-:Y:S01]  /*23b0*/  FMUL.FTZ R39, R39, UR6 ;  /* 0x0000000627277c20 */ /* 0x000fe20008410000 */
[----:B------:R-:W-:Y:S01]  /*23c0*/  ISETP.GT.AND P1, PT, R3, 0x11, PT ;  /* 0x000000110300780c */ /* 0x000fe20003f24270 */
        /* <DEDUP_REMOVED lines=25> */
[----:B--2---:R-:W-:Y:S01]  /*2560*/  FSEL R32, R32, -INF , P2 ;  /* 0xff80000020207808 */ /* 0x004fe20001000000 */
[----:B------:R-:W-:Y:S01]  /*2570*/  FMUL.FTZ R59, R59, UR6 ;  /* 0x000000063b3b7c20 */ /* 0x000fe20008410000 */
[----:B------:R-:W-:Y:S01]  /*2580*/  FMUL.FTZ R68, R68, UR6 ;  /* 0x0000000644447c20 */ /* 0x000fe20008410000 */
[----:B------:R-:W-:Y:S01]  /*2590*/  FMUL.FTZ R69, R69, UR6 ;  /* 0x0000000645457c20 */ /* 0x000fe20008410000 */
[----:B------:R-:W-:Y:S01]  /*25a0*/  ULDC UR10, c[0x0][0x988] ;  /* 0x00026200000a7ab9 */ /* 0x000fe20000000800 */
[----:B------:R-:W-:Y:S01]  /*25b0*/  P2R R72, PR, RZ, 0x1 ;  /* 0x00000001ff487803 */ /* 0x000fe20000000000 */
[----:B------:R-:W-:Y:S01]  /*25c0*/  FMUL.FTZ R62, R62, UR6 ;  /* 0x000000063e3e7c20 */ /* 0x000fe20008410000 */
[----:B------:R2:W4:Y:S01]  /*25d0*/  MUFU.TANH R13, R35 ;  /* 0x00000023000d7308 */ /* 0x0005220000002400 */
        /* <DEDUP_REMOVED lines=8> */
[----:B--2---:R-:W-:Y:S01]  /*2660*/  FSEL R35, R25, -INF , P5 ;  /* 0xff80000019237808 */ /* 0x004fe20002800000 */
[----:B------:R-:W2:Y:S01]  /*2670*/  S2UR UR7, SR_CgaCtaId ;  /* 0x00000000000779c3 */ /* 0x000ea20000008800 */
[----:B------:R-:W-:-:S02]  /*2680*/  UIADD3 UR6, UR22, 0x22840, URZ ;  /* 0x0002284016067890 */ /* 0x000fc4000fffe03f */
[----:B------:R-:W-:-:S03]  /*2690*/  FMNMX.FTZ R25, R4, R35, !PT ;  /* 0x0000002304197209 */ /* 0x000fc60007810000 */
[----:B------:R5:W0:Y:S01]  /*26a0*/  MUFU.TANH R12, R34 ;  /* 0x00000022000c7308 */ /* 0x000a220000002400 */
[----:B----4-:R-:W-:-:S07]  /*26b0*/  FSEL R13, R13, -INF , P1 ;  /* 0xff8000000d0d7808 */ /* 0x010fce0000800000 */
[----:B------:R-:W4:Y:S01]  /*26c0*/  MUFU.TANH R36, R36 ;  /* 0x0000002400247308 */ /* 0x000f220000002400 */
[----:B-----5:R-:W-:Y:S02]  /*26d0*/  FSEL R34, R28, -INF , P4 ;  /* 0xff8000001c227808 */ /* 0x020fe40002000000 */
[----:B---3--:R-:W-:Y:S02]  /*26e0*/  FSEL R6, R6, -INF , P5 ;  /* 0xff80000006067808 */ /* 0x008fe40002800000 */
[----:B------:R-:W-:Y:S02]  /*26f0*/  FMNMX.FTZ R25, R34, R25, !PT ;  /* 0x0000001922197209 */ /* 0x000fe40007810000 */
[C---:B------:R-:W-:Y:S01]  /*2700*/  ISETP.GT.AND P5, PT, R3.reuse, 0x19, PT ;  /* 0x000000190300780c */ /* 0x040fe20003fa4270 */
[----:B------:R-:W3:Y:S01]  /*2710*/  MUFU.TANH R10, R30 ;  /* 0x0000001e000a7308 */ /* 0x000ee20000002400 */
[----:B0-----:R-:W-:Y:S01]  /*2720*/  FSEL R12, R12, -INF , P2 ;  /* 0xff8000000c0c7808 */ /* 0x001fe20001000000 */
[----:B--2---:R-:W-:Y:S01]  /*2730*/  UPRMT UR6, UR7, 0x654, UR6 ;  /* 0x0000065407067896 */ /* 0x004fe20008000006 */
[----:B------:R-:W-:-:S05]  /*2740*/  ISETP.GT.AND P2, PT, R3, 0x28, PT ;  /* 0x000000280300780c */ /* 0x000fca0003f44270 */
[----:B------:R-:W-:Y:S01]  /*2750*/  MUFU.TANH R37, R37 ;  /* 0x0000002500257308 */ /* 0x000fe20000002400 */
[----:B----4-:R-:W-:Y:S02]  /*2760*/  FSEL R36, R36, -INF , P6 ;  /* 0xff80000024247808 */ /* 0x010fe40003000000 */
[----:B------:R-:W-:Y:S05]  /*2770*/  SYNCS.ARRIVE.TRANS64.RED.A1T0 RZ, [UR6], RZ ;  /* 0x000000ffffff79a7 */ /* 0x000fea0008100406 */
[----:B------:R0:W2:Y:S01]  /*2780*/  MUFU.TANH R14, R38 ;  /* 0x00000026000e7308 */ /* 0x0000a20000002400 */
[----:B---3--:R-:W-:Y:S02]  /*2790*/  FSEL R10, R10, -INF , P4 ;  /* 0xff8000000a0a7808 */ /* 0x008fe40002000000 */
[----:B------:R-:W-:-:S05]  /*27a0*/  ISETP.GT.AND P4, PT, R3, 0x20, PT ;  /* 0x000000200300780c */ /* 0x000fca0003f84270 */
[----:B------:R-:W3:Y:S01]  /*27b0*/  MUFU.TANH R11, R31 ;  /* 0x0000001f000b7308 */ /* 0x000ee20000002400 */
[----:B0-----:R-:W-:-:S04]  /*27c0*/  FSEL R38, R29, -INF , P3 ;  /* 0xff8000001d267808 */ /* 0x001fc80001800000 */
[----:B------:R-:W-:-:S03]  /*27d0*/  FMNMX.FTZ R25, R38, R25, !PT ;  /* 0x0000001926197209 */ /* 0x000fc60007810000 */
[----:B------:R-:W0:Y:S01]  /*27e0*/  MUFU.TANH R40, R40 ;  /* 0x0000002800287308 */ /* 0x000e220000002400 */
[----:B------:R-:W-:Y:S02]  /*27f0*/  FMNMX.FTZ R24, R32, R25, !PT ;  /* 0x0000001920187209 */ /* 0x000fe40007810000 */
[----:B--2---:R-:W-:Y:S02]  /*2800*/  FSEL R14, R14, -INF , P6 ;  /* 0xff8000000e0e7808 */ /* 0x004fe40003000000 */
[----:B------:R-:W-:-:S03]  /*2810*/  ISETP.GT.AND P6, PT, R3, 0x30, PT ;  /* 0x000000300300780c */ /* 0x000fc60003fc4270 */
[----:B------:R2:W4:Y:S01]  /*2820*/  MUFU.TANH R15, R39 ;  /* 0x00000027000f7308 */ /* 0x0005220000002400 */
[----:B---3--:R-:W-:Y:S02]  /*2830*/  FSEL R11, R11, -INF , P3 ;  /* 0xff8000000b0b7808 */ /* 0x008fe40001800000 */
[----:B------:R-:W-:-:S05]  /*2840*/  ISETP.GT.AND P3, PT, R3, 0x21, PT ;  /* 0x000000210300780c */ /* 0x000fca0003f64270 */
[----:B------:R-:W3:Y:S01]  /*2850*/  MUFU.TANH R41, R41 ;  /* 0x0000002900297308 */ /* 0x000ee20000002400 */
[----:B--2---:R-:W-:Y:S02]  /*2860*/  FSEL R39, R33, -INF , P1 ;  /* 0xff80000021277808 */ /* 0x004fe40000800000 */
[----:B0-----:R-:W-:Y:S02]  /*2870*/  FSEL R40, R40, -INF , P4 ;  /* 0xff80000028287808 */ /* 0x001fe40002000000 */
[----:B------:R-:W-:Y:S02]  /*2880*/  FMNMX.FTZ R25, R39, R24, !PT ;  /* 0x0000001827197209 */ /* 0x000fe40007810000 */
[----:B------:R-:W-:Y:S01]  /*2890*/  ISETP.GT.AND P1, PT, R3, 0x29, PT ;  /* 0x000000290300780c */ /* 0x000fe20003f24270 */
[----:B------:R-:W0:Y:S01]  /*28a0*/  MUFU.TANH R44, R44 ;  /* 0x0000002c002c7308 */ /* 0x000e220000002400 */
[----:B------:R-:W-:Y:S02]  /*28b0*/  FMNMX.FTZ R25, R36, R25, !PT ;  /* 0x0000001924197209 */ /* 0x000fe40007810000 */
[----:B----4-:R-:W-:-:S05]  /*28c0*/  FSEL R15, R15, -INF , P5 ;  /* 0xff8000000f0f7808 */ /* 0x010fca0002800000 */
[----:B------:R2:W4:Y:S01]  /*28d0*/  MUFU.TANH R20, R42 ;  /* 0x0000002a00147308 */ /* 0x0005220000002400 */
[----:B---3--:R-:W-:-:S07]  /*28e0*/  FSEL R41, R41, -INF , P3 ;  /* 0xff80000029297808 */ /* 0x008fce0001800000 */
[----:B------:R-:W3:Y:S01]  /*28f0*/  MUFU.TANH R45, R45 ;  /* 0x0000002d002d7308 */ /* 0x000ee20000002400 */
[----:B--2---:R-:W-:Y:S02]  /*2900*/  FSEL R42, R37, -INF , P5 ;  /* 0xff800000252a7808 */ /* 0x004fe40002800000 */
[----:B0-----:R-:W-:Y:S02]  /*2910*/  FSEL R44, R44, -INF , P2 ;  /* 0xff8000002c2c7808 */ /* 0x001fe40001000000 */
[----:B------:R-:W-:Y:S02]  /*2920*/  FMNMX.FTZ R25, R42, R25, !PT ;  /* 0x000000192a197209 */ /* 0x000fe40007810000 */
[----:B------:R-:W-:Y:S01]  /*2930*/  ISETP.GT.AND P5, PT, R3, 0x31, PT ;  /* 0x000000310300780c */ /* 0x000fe20003fa4270 */
[----:B------:R-:W0:Y:S01]  /*2940*/  MUFU.TANH R48, R48 ;  /* 0x0000003000307308 */ /* 0x000e220000002400 */
[----:B------:R-:W-:Y:S02]  /*2950*/  FMNMX.FTZ R24, R40, R25, !PT ;  /* 0x0000001928187209 */ /* 0x000fe40007810000 */
[----:B----4-:R-:W-:-:S02]  /*2960*/  FSEL R20, R20, -INF , P4 ;  /* 0xff80000014147808 */ /* 0x010fc40002000000 */
[----:B------:R-:W-:Y:S02]  /*2970*/  FMNMX.FTZ R25, R41, R24, !PT ;  /* 0x0000001829197209 */ /* 0x000fe40007810000 */
[----:B------:R-:W-:Y:S01]  /*2980*/  ISETP.GT.AND P4, PT, R3, 0x38, PT ;  /* 0x000000380300780c */ /* 0x000fe20003f84270 */
[----:B------:R-:W2:Y:S01]  /*2990*/  MUFU.TANH R49, R49 ;  /* 0x0000003100317308 */ /* 0x000ea20000002400 */
[----:B---3--:R-:W-:Y:S02]  /*29a0*/  FSEL R45, R45, -INF , P1 ;  /* 0xff8000002d2d7808 */ /* 0x008fe40000800000 */
[----:B------:R-:W-:-:S04]  /*29b0*/  FMNMX.FTZ R24, R44, R25, !PT ;  /* 0x000000192c187209 */ /* 0x000fc80007810000 */
[----:B------:R-:W-:Y:S01]  /*29c0*/  FMNMX.FTZ R25, R45, R24, !PT ;  /* 0x000000182d197209 */ /* 0x000fe20007810000 */
[----:B------:R-:W3:Y:S01]  /*29d0*/  MUFU.TANH R21, R43 ;  /* 0x0000002b00157308 */ /* 0x000ee20000002400 */
[----:B0-----:R-:W-:-:S04]  /*29e0*/  FSEL R48, R48, -INF , P6 ;  /* 0xff80000030307808 */ /* 0x001fc80003000000 */
[----:B------:R-:W-:-:S03]  /*29f0*/  FMNMX.FTZ R24, R48, R25, !PT ;  /* 0x0000001930187209 */ /* 0x000fc60007810000 */
[----:B------:R-:W0:Y:S01]  /*2a00*/  MUFU.TANH R52, R52 ;  /* 0x0000003400347308 */ /* 0x000e220000002400 */
[----:B--2---:R-:W-:-:S04]  /*2a10*/  FSEL R49, R49, -INF , P5 ;  /* 0xff80000031317808 */ /* 0x004fc80002800000 */
[----:B------:R-:W-:-:S03]  /*2a20*/  FMNMX.FTZ R25, R49, R24, !PT ;  /* 0x0000001831197209 */ /* 0x000fc60007810000 */
[----:B------:R-:W2:Y:S01]  /*2a30*/  MUFU.TANH R46, R46 ;  /* 0x0000002e002e7308 */ /* 0x000ea20000002400 */
[----:B---3--:R-:W-:Y:S02]  /*2a40*/  FSEL R21, R21, -INF , P3 ;  /* 0xff80000015157808 */ /* 0x008fe40001800000 */
[----:B------:R-:W-:-:S05]  /*2a50*/  ISETP.GT.AND P3, PT, R3, 0x39, PT ;  /* 0x000000390300780c */ /* 0x000fca0003f64270 */
[----:B------:R-:W3:Y:S01]  /*2a60*/  MUFU.TANH R53, R53 ;  /* 0x0000003500357308 */ /* 0x000ee20000002400 */
[----:B0-----:R-:W-:-:S04]  /*2a70*/  FSEL R52, R52, -INF , P4 ;  /* 0xff80000034347808 */ /* 0x001fc80002000000 */
[----:B------:R-:W-:-:S03]  /*2a80*/  FMNMX.FTZ R28, R52, R25, !PT ;  /* 0x00000019341c7209 */ /* 0x000fc60007810000 */
[----:B------:R-:W0:Y:S01]  /*2a90*/  MUFU.TANH R47, R47 ;  /* 0x0000002f002f7308 */ /* 0x000e220000002400 */
[----:B--2---:R-:W-:Y:S02]  /*2aa0*/  FSEL R24, R46, -INF , P2 ;  /* 0xff8000002e187808 */ /* 0x004fe40001000000 */
[----:B------:R-:W-:-:S05]  /*2ab0*/  ISETP.GT.AND P2, PT, R3, 0x40, PT ;  /* 0x000000400300780c */ /* 0x000fca0003f44270 */
[----:B------:R-:W2:Y:S01]  /*2ac0*/  MUFU.TANH R56, R56 ;  /* 0x0000003800387308 */ /* 0x000ea20000002400 */
[----:B---3--:R-:W-:-:S04]  /*2ad0*/  FSEL R53, R53, -INF , P3 ;  /* 0xff80000035357808 */ /* 0x008fc80001800000 */
[----:B------:R-:W-:-:S03]  /*2ae0*/  FMNMX.FTZ R29, R53, R28, !PT ;  /* 0x0000001c351d7209 */ /* 0x000fc60007810000 */
[----:B------:R-:W3:Y:S01]  /*2af0*/  MUFU.TANH R26, R50 ;  /* 0x00000032001a7308 */ /* 0x000ee20000002400 */
[----:B0-----:R-:W-:Y:S02]  /*2b00*/  FSEL R25, R47, -INF , P1 ;  /* 0xff8000002f197808 */ /* 0x001fe40000800000 */
[----:B------:R-:W-:-:S05]  /*2b10*/  ISETP.GT.AND P1, PT, R3, 0x41, PT ;  /* 0x000000410300780c */ /* 0x000fca0003f24270 */
        /* <DEDUP_REMOVED lines=31> */
[----:B---3--:R-:W-:-:S07]  /*2d10*/  FSEL R65, R65, -INF , P3 ;  /* 0xff80000041417808 */ /* 0x008fce0001800000 */
[----:B------:R-:W3:Y:S01]  /*2d20*/  MUFU.TANH R69, R69 ;  /* 0x0000004500457308 */ /* 0x000ee20000002400 */
[----:B0-----:R-:W-:Y:S02]  /*2d30*/  FSEL R31, R31, -INF , P1 ;  /* 0xff8000001f1f7808 */ /* 0x001fe40000800000 */
[----:B------:R-:W-:Y:S02]  /*2d40*/  ISETP.GT.AND P1, PT, R3, 0x59, PT ;  /* 0x000000590300780c */ /* 0x000fe40003f24270 */
[----:B------:R-:W-:-:S03]  /*2d50*/  FMNMX.FTZ R3, R65, R46, !PT ;  /* 0x0000002e41037209 */ /* 0x000fc60007810000 */
[----:B------:R-:W0:Y:S01]  /*2d60*/  MUFU.TANH R62, R62 ;  /* 0x0000003e003e7308 */ /* 0x000e220000002400 */
[----:B--2---:R-:W-:-:S04]  /*2d70*/  FSEL R68, R68, -INF , P2 ;  /* 0xff80000044447808 */ /* 0x004fc80001000000 */
[----:B------:R-:W-:-:S03]  /*2d80*/  FMNMX.FTZ R46, R68, R3, !PT ;  /* 0x00000003442e7209 */ /* 0x000fc60007810000 */
[----:B------:R-:W2:Y:S01]  /*2d90*/  MUFU.TANH R63, R63 ;  /* 0x0000003f003f7308 */ /* 0x000ea20000002400 */
[----:B---3--:R-:W-:-:S04]  /*2da0*/  FSEL R69, R69, -INF , P1 ;  /* 0xff80000045457808 */ /* 0x008fc80000800000 */
[----:B------:R-:W-:-:S03]  /*2db0*/  FMNMX.FTZ R46, R69, R46, !PT ;  /* 0x0000002e452e7209 */ /* 0x000fc60007810000 */
[----:B------:R-:W3:Y:S01]  /*2dc0*/  MUFU.TANH R66, R66 ;  /* 0x0000004200427308 */ /* 0x000ee20000002400 */
[----:B0-----:R-:W-:Y:S01]  /*2dd0*/  FSEL R62, R62, -INF , P6 ;  /* 0xff8000003e3e7808 */ /* 0x001fe20003000000 */
[----:B------:R-:W0:Y:S06]  /*2de0*/  SHFL.BFLY PT, R3, R46, 0x2, 0x1f ;  /* 0x0c401f002e037f89 */ /* 0x000e2c00000e0000 */
[----:B------:R-:W4:Y:S01]  /*2df0*/  MUFU.TANH R67, R67 ;  /* 0x0000004300437308 */ /* 0x000f220000002400 */
[----:B--2---:R-:W-:-:S07]  /*2e00*/  FSEL R63, R63, -INF , P5 ;  /* 0xff8000003f3f7808 */ /* 0x004fce0002800000 */
[----:B------:R-:W2:Y:S01]  /*2e10*/  MUFU.TANH R70, R70 ;  /* 0x0000004600467308 */ /* 0x000ea20000002400 */
[----:B---3--:R-:W-:-:S07]  /*2e20*/  FSEL R66, R66, -INF , P4 ;  /* 0xff80000042427808 */ /* 0x008fce0002000000 */
[----:B------:R-:W3:Y:S01]  /*2e30*/  MUFU.TANH R71, R71 ;  /* 0x0000004700477308 */ /* 0x000ee20000002400 */
[----:B----4-:R-:W-:Y:S02]  /*2e40*/  FSEL R67, R67, -INF , P3 ;  /* 0xff80000043437808 */ /* 0x010fe40001800000 */
[----:B0-----:R-:W-:-:S05]  /*2e50*/  FMNMX.FTZ R33, R46, R3, !PT ;  /* 0x000000032e217209 */ /* 0x001fca0007810000 */
[----:B------:R-:W0:Y:S01]  /*2e60*/  SHFL.BFLY PT, R50, R33, 0x1, 0x1f ;  /* 0x0c201f0021327f89 */ /* 0x000e2200000e0000 */
[----:B--2---:R-:W-:Y:S02]  /*2e70*/  FSEL R70, R70, -INF , P2 ;  /* 0xff80000046467808 */ /* 0x004fe40001000000 */
[----:B---3--:R-:W-:Y:S02]  /*2e80*/  FSEL R71, R71, -INF , P1 ;  /* 0xff80000047477808 */ /* 0x008fe40000800000 */
[----:B0-----:R-:W-:Y:S02]  /*2e90*/  FMNMX.FTZ R3, R33, R50, !PT ;  /* 0x0000003221037209 */ /* 0x001fe40007810000 */
[----:B------:R-:W-:Y:S02]  /*2ea0*/  FMNMX.FTZ R33, R5, R6, !PT ;  /* 0x0000000605217209 */ /* 0x000fe40007810000 */
[C---:B------:R-:W-:Y:S01]  /*2eb0*/  FSETP.NEU.FTZ.AND P0, PT, R3.reuse, -INF , PT ;  /* 0xff8000000300780b */ /* 0x040fe20003f1d000 */
[----:B------:R-:W-:Y:S01]  /*2ec0*/  FMUL.FTZ R37, R3, UR10 ;  /* 0x0000000a03257c20 */ /* 0x000fe20008410000 */
[----:B------:R-:W-:-:S04]  /*2ed0*/  FMNMX.FTZ R46, R10, R33, !PT ;  /* 0x000000210a2e7209 */ /* 0x000fc80007810000 */
        /* <DEDUP_REMOVED lines=9> */
[--C-:B------:R-:W-:Y:S01]  /*2f70*/  FFMA.FTZ R154, R34, UR10, -R47.reuse ;  /* 0x0000000a229a7c23 */ /* 0x100fe2000801082f */
[----:B------:R-:W-:Y:S01]  /*2f80*/  MUFU.EX2 R152, R152 ;  /* 0x0000009800987308 */ /* 0x000fe20000000800 */
        /* <DEDUP_REMOVED lines=26> */
[----:B------:R-:W-:-:S03]  /*3130*/  FFMA.FTZ R37, R39, UR10, -R47 ;  /* 0x0000000a27257c23 */ /* 0x000fc6000801082f */
[----:B------:R-:W-:Y:S02]  /*3140*/  FMNMX.FTZ R39, R27, R4, !PT ;  /* 0x000000041b277209 */ /* 0x000fe40007810000 */
[----:B------:R-:W-:Y:S02]  /*3150*/  MUFU.EX2 R156, R156 ;  /* 0x0000009c009c7308 */ /* 0x000fe40000000800 */
[----:B------:R-:W-:-:S04]  /*3160*/  FMNMX.FTZ R4, R28, R39, !PT ;  /* 0x000000271c047209 */ /* 0x000fc80007810000 */
[----:B------:R-:W-:Y:S02]  /*3170*/  FMNMX.FTZ R39, R29, R4, !PT ;  /* 0x000000041d277209 */ /* 0x000fe40007810000 */
[----:B------:R-:W-:Y:S02]  /*3180*/  MUFU.EX2 R37, R37 ;  /* 0x0000002500257308 */ /* 0x000fe40000000800 */
[----:B------:R-:W-:Y:S01]  /*3190*/  FMNMX.FTZ R4, R30, R39, !PT ;  /* 0x000000271e047209 */ /* 0x000fe20007810000 */
[--C-:B------:R-:W-:Y:S01]  /*31a0*/  FFMA.FTZ R39, R42, UR10, -R47.reuse ;  /* 0x0000000a2a277c23 */ /* 0x100fe2000801082f */
[----:B------:R-:W-:Y:S02]  /*31b0*/  FFMA.FTZ R47, R69, UR10, -R47 ;  /* 0x0000000a452f7c23 */ /* 0x000fe4000801082f */
        /* <DEDUP_REMOVED lines=10> */
[----:B------:R-:W-:Y:S03]  /*3260*/  MUFU.EX2 R160, R160 ;  /* 0x000000a000a07308 */ /* 0x000fe60000000800 */
[----:B------:R-:W0:Y:S05]  /*3270*/  SHFL.BFLY PT, R41, R4, 0x2, 0x1f ;  /* 0x0c401f0004297f89 */ /* 0x000e2a00000e0000 */
[----:B------:R-:W-:Y:S08]  /*3280*/  MUFU.EX2 R44, R44 ;  /* 0x0000002c002c7308 */ /* 0x000ff00000000800 */
[----:B------:R-:W2:Y:S08]  /*3290*/  MUFU.EX2 R45, R45 ;  /* 0x0000002d002d7308 */ /* 0x000eb00000000800 */
[----:B------:R-:W-:Y:S01]  /*32a0*/  MUFU.EX2 R48, R48 ;  /* 0x0000003000307308 */ /* 0x000fe20000000800 */
[----:B0-----:R-:W-:-:S05]  /*32b0*/  FMNMX.FTZ R41, R4, R41, !PT ;  /* 0x0000002904297209 */ /* 0x001fca0007810000 */
[----:B------:R-:W0:Y:S02]  /*32c0*/  SHFL.BFLY PT, R4, R41, 0x1, 0x1f ;  /* 0x0c201f0029047f89 */ /* 0x000e2400000e0000 */
[----:B------:R-:W3:Y:S01]  /*32d0*/  MUFU.EX2 R49, R49 ;  /* 0x0000003100317308 */ /* 0x000ee20000000800 */
[----:B--2---:R-:W-:-:S07]  /*32e0*/  F2FP.BF16.F32.PACK_AB R162, R45, R44 ;  /* 0x0000002c2da2723e */ /* 0x004fce00000010ff */
[----:B------:R-:W-:Y:S08]  /*32f0*/  MUFU.EX2 R52, R52 ;  /* 0x0000003400347308 */ /* 0x000ff00000000800 */
[----:B------:R-:W2:Y:S01]  /*3300*/  MUFU.EX2 R53, R53 ;  /* 0x0000003500357308 */ /* 0x000ea20000000800 */
[----:B---3--:R-:W-:Y:S02]  /*3310*/  F2FP.BF16.F32.PACK_AB R164, R49, R48 ;  /* 0x0000003031a4723e */ /* 0x008fe400000010ff */
[----:B0-----:R-:W-:-:S05]  /*3320*/  FMNMX.FTZ R4, R41, R4, !PT ;  /* 0x0000000429047209 */ /* 0x001fca0007810000 */
[----:B------:R-:W-:Y:S01]  /*3330*/  MUFU.EX2 R56, R56 ;  /* 0x0000003800387308 */ /* 0x000fe20000000800 */
[C---:B------:R-:W-:Y:S01]  /*3340*/  FSETP.NEU.FTZ.AND P1, PT, R4.reuse, -INF , PT ;  /* 0xff8000000400780b */ /* 0x040fe20003f3d000 */
[----:B------:R-:W-:-:S06]  /*3350*/  FMUL.FTZ R32, R4, UR10 ;  /* 0x0000000a04207c20 */ /* 0x000fcc0008410000 */
[----:B------:R-:W-:Y:S01]  /*3360*/  MUFU.EX2 R57, R57 ;  /* 0x0000003900397308 */ /* 0x000fe20000000800 */
[----:B------:R-:W-:Y:S02]  /*3370*/  FSEL R32, R32, RZ, P1 ;  /* 0x000000ff20207208 */ /* 0x000fe40000800000 */
[----:B--2---:R-:W-:-:S03]  /*3380*/  F2FP.BF16.F32.PACK_AB R166, R53, R52 ;  /* 0x0000003435a6723e */ /* 0x004fc600000010ff */
        /* <DEDUP_REMOVED lines=14> */
[----:B0-----:R-:W-:Y:S01]  /*3470*/  FADD.FTZ R5, R152, R33 ;  /* 0x0000002198057221 */ /* 0x001fe20000010000 */
[--C-:B------:R-:W-:Y:S01]  /*3480*/  FFMA.FTZ R26, R26, UR10, -R32.reuse ;  /* 0x0000000a1a1a7c23 */ /* 0x100fe20008010820 */
[--C-:B------:R-:W-:Y:S01]  /*3490*/  FFMA.FTZ R27, R27, UR10, -R32.reuse ;  /* 0x0000000a1b1b7c23 */ /* 0x100fe20008010820 */
[--C-:B------:R-:W-:Y:S01]  /*34a0*/  FFMA.FTZ R28, R28, UR10, -R32.reuse ;  /* 0x0000000a1c1c7c23 */ /* 0x100fe20008010820 */
[----:B------:R-:W-:Y:S01]  /*34b0*/  FADD.FTZ R34, R154, R5 ;  /* 0x000000059a227221 */ /* 0x000fe20000010000 */
[--C-:B------:R-:W-:Y:S01]  /*34c0*/  FFMA.FTZ R29, R29, UR10, -R32.reuse ;  /* 0x0000000a1d1d7c23 */ /* 0x100fe20008010820 */
[----:B------:R-:W-:Y:S01]  /*34d0*/  FFMA.FTZ R30, R30, UR10, -R32 ;  /* 0x0000000a1e1e7c23 */ /* 0x000fe20008010820 */
[----:B------:R-:W0:Y:S01]  /*34e0*/  MUFU.EX2 R10, R10 ;  /* 0x0000000a000a7308 */ /* 0x000e220000000800 */
[----:B------:R-:W-:Y:S01]  /*34f0*/  FADD.FTZ R5, R35, R34 ;  /* 0x0000002223057221 */ /* 0x000fe20000010000 */
[--C-:B------:R-:W-:Y:S01]  /*3500*/  FFMA.FTZ R31, R31, UR10, -R32.reuse ;  /* 0x0000000a1f1f7c23 */ /* 0x100fe20008010820 */
[----:B------:R-:W-:Y:S01]  /*3510*/  F2FP.BF16.F32.PACK_AB R152, R33, R152 ;  /* 0x000000982198723e */ /* 0x000fe200000010ff */
[--C-:B------:R-:W-:Y:S01]  /*3520*/  FFMA.FTZ R62, R62, UR10, -R32.reuse ;  /* 0x0000000a3e3e7c23 */ /* 0x100fe20008010820 */
[----:B------:R-:W-:Y:S01]  /*3530*/  FADD.FTZ R34, R156, R5 ;  /* 0x000000059c227221 */ /* 0x000fe20000010000 */
[--C-:B------:R-:W-:Y:S01]  /*3540*/  FFMA.FTZ R63, R63, UR10, -R32.reuse ;  /* 0x0000000a3f3f7c23 */ /* 0x100fe20008010820 */
[----:B------:R-:W-:Y:S01]  /*3550*/  FFMA.FTZ R66, R66, UR10, -R32 ;  /* 0x0000000a42427c23 */ /* 0x000fe20008010820 */
[----:B------:R-:W3:Y:S01]  /*3560*/  MUFU.EX2 R11, R11 ;  /* 0x0000000b000b7308 */ /* 0x000ee20000000800 */
[----:B--2---:R-:W-:Y:S01]  /*3570*/  FADD.FTZ R5, R153, R6 ;  /* 0x0000000699057221 */ /* 0x004fe20000010000 */
[----:B------:R-:W-:Y:S01]  /*3580*/  FADD.FTZ R41, R37, R34 ;  /* 0x0000002225297221 */ /* 0x000fe20000010000 */
[--C-:B------:R-:W-:Y:S01]  /*3590*/  FFMA.FTZ R67, R67, UR10, -R32.reuse ;  /* 0x0000000a43437c23 */ /* 0x100fe20008010820 */
[--C-:B------:R-:W-:Y:S01]  /*35a0*/  FFMA.FTZ R70, R70, UR10, -R32.reuse ;  /* 0x0000000a46467c23 */ /* 0x100fe20008010820 */
[----:B------:R-:W-:Y:S01]  /*35b0*/  FFMA.FTZ R32, R71, UR10, -R32 ;  /* 0x0000000a47207c23 */ /* 0x000fe20008010820 */
[----:B------:R-:W-:Y:S01]  /*35c0*/  FADD.FTZ R36, R158, R41 ;  /* 0x000000299e247221 */ /* 0x000fe20000010000 */
[----:B------:R-:W-:Y:S01]  /*35d0*/  F2FP.BF16.F32.PACK_AB R153, R6, R153 ;  /* 0x000000990699723e */ /* 0x000fe200000010ff */
[----:B------:R-:W2:Y:S01]  /*35e0*/  MUFU.EX2 R12, R12 ;  /* 0x0000000c000c7308 */ /* 0x000ea20000000800 */
[----:B0-----:R-:W-:Y:S01]  /*35f0*/  FADD.FTZ R34, R10, R5 ;  /* 0x000000050a227221 */ /* 0x001fe20000010000 */
[----:B------:R-:W-:Y:S01]  /*3600*/  FADD.FTZ R41, R39, R36 ;  /* 0x0000002427297221 */ /* 0x000fe20000010000 */
[----:B------:R-:W-:-:S02]  /*3610*/  F2FP.BF16.F32.PACK_AB R154, R35, R154 ;  /* 0x0000009a239a723e */ /* 0x000fc400000010ff */
[----:B------:R-:W-:Y:S01]  /*3620*/  F2FP.BF16.F32.PACK_AB R156, R37, R156 ;  /* 0x0000009c259c723e */ /* 0x000fe200000010ff */
[----:B------:R-:W-:Y:S01]  /*3630*/  FADD.FTZ R36, R160, R41 ;  /* 0x00000029a0247221 */ /* 0x000fe20000010000 */
[----:B------:R-:W-:Y:S01]  /*3640*/  F2FP.BF16.F32.PACK_AB R158, R39, R158 ;  /* 0x0000009e279e723e */ /* 0x000fe200000010ff */
[----:B------:R-:W0:Y:S01]  /*3650*/  MUFU.EX2 R13, R13 ;  /* 0x0000000d000d7308 */ /* 0x000e220000000800 */
[----:B---3--:R-:W-:Y:S01]  /*3660*/  FADD.FTZ R5, R11, R34 ;  /* 0x000000220b057221 */ /* 0x008fe20000010000 */
[----:B------:R-:W-:Y:S01]  /*3670*/  FADD.FTZ R41, R43, R36 ;  /* 0x000000242b297221 */ /* 0x000fe20000010000 */
[----:B------:R-:W-:Y:S02]  /*3680*/  F2FP.BF16.F32.PACK_AB R155, R11, R10 ;  /* 0x0000000a0b9b723e */ /* 0x000fe400000010ff */
[----:B------:R-:W-:Y:S01]  /*3690*/  F2FP.BF16.F32.PACK_AB R160, R43, R160 ;  /* 0x000000a02ba0723e */ /* 0x000fe200000010ff */
[----:B------:R-:W-:Y:S01]  /*36a0*/  FADD.FTZ R36, R44, R41 ;  /* 0x000000292c247221 */ /* 0x000fe20000010000 */
[----:B------:R-:W-:Y:S01]  /*36b0*/  F2FP.BF16.F32.PACK_AB R168, R57, R56 ;  /* 0x0000003839a8723e */ /* 0x000fe200000010ff */
[----:B------:R-:W3:Y:S01]  /*36c0*/  MUFU.EX2 R14, R14 ;  /* 0x0000000e000e7308 */ /* 0x000ee20000000800 */
[----:B--2---:R-:W-:Y:S01]  /*36d0*/  FADD.FTZ R34, R12, R5 ;  /* 0x000000050c227221 */ /* 0x004fe20000010000 */
[----:B------:R-:W-:-:S04]  /*36e0*/  FADD.FTZ R41, R45, R36 ;  /* 0x000000242d297221 */ /* 0x000fc80000010000 */
[----:B------:R-:W-:Y:S02]  /*36f0*/  FADD.FTZ R36, R48, R41 ;  /* 0x0000002930247221 */ /* 0x000fe40000010000 */
[----:B------:R-:W2:Y:S01]  /*3700*/  MUFU.EX2 R15, R15 ;  /* 0x0000000f000f7308 */ /* 0x000ea20000000800 */
[----:B0-----:R-:W-:Y:S01]  /*3710*/  FADD.FTZ R5, R13, R34 ;  /* 0x000000220d057221 */ /* 0x001fe20000010000 */
[----:B------:R-:W-:Y:S01]  /*3720*/  FADD.FTZ R41, R49, R36 ;  /* 0x0000002431297221 */ /* 0x000fe20000010000 */
[----:B------:R-:W-:-:S03]  /*3730*/  F2FP.BF16.F32.PACK_AB R157, R13, R12 ;  /* 0x0000000c0d9d723e */ /* 0x000fc600000010ff */
[----:B------:R-:W-:Y:S02]  /*3740*/  FADD.FTZ R36, R52, R41 ;  /* 0x0000002934247221 */ /* 0x000fe40000010000 */
[----:B------:R-:W0:Y:S01]  /*3750*/  MUFU.EX2 R20, R20 ;  /* 0x0000001400147308 */ /* 0x000e220000000800 */
[----:B---3--:R-:W-:Y:S01]  /*3760*/  FADD.FTZ R34, R14, R5 ;  /* 0x000000050e227221 */ /* 0x008fe20000010000 */
[----:B------:R-:W-:-:S04]  /*3770*/  FADD.FTZ R33, R53, R36 ;  /* 0x0000002435217221 */ /* 0x000fc80000010000 */
[----:B------:R-:W-:Y:S02]  /*3780*/  FADD.FTZ R36, R56, R33 ;  /* 0x0000002138247221 */ /* 0x000fe40000010000 */
[----:B------:R-:W3:Y:S01]  /*3790*/  MUFU.EX2 R21, R21 ;  /* 0x0000001500157308 */ /* 0x000ee20000000800 */
[----:B--2---:R-:W-:Y:S01]  /*37a0*/  FADD.FTZ R5, R15, R34 ;  /* 0x000000220f057221 */ /* 0x004fe20000010000 */
[----:B------:R-:W-:Y:S01]  /*37b0*/  FADD.FTZ R33, R57, R36 ;  /* 0x0000002439217221 */ /* 0x000fe20000010000 */
[----:B------:R-:W-:-:S05]  /*37c0*/  F2FP.BF16.F32.PACK_AB R159, R15, R14 ;  /* 0x0000000e0f9f723e */ /* 0x000fca00000010ff */
[----:B------:R-:W2:Y:S01]  /*37d0*/  MUFU.EX2 R24, R24 ;  /* 0x0000001800187308 */ /* 0x000ea20000000800 */
[----:B0-----:R-:W-:-:S07]  /*37e0*/  FADD.FTZ R34, R20, R5 ;  /* 0x0000000514227221 */ /* 0x001fce0000010000 */
[----:B------:R-:W0:Y:S01]  /*37f0*/  MUFU.EX2 R25, R25 ;  /* 0x0000001900197308 */ /* 0x000e220000000800 */
[C---:B---3--:R-:W-:Y:S01]  /*3800*/  FADD.FTZ R5, R21.reuse, R34 ;  /* 0x0000002215057221 */ /* 0x048fe20000010000 */
[----:B------:R-:W-:-:S06]  /*3810*/  F2FP.BF16.F32.PACK_AB R161, R21, R20 ;  /* 0x0000001415a1723e */ /* 0x000fcc00000010ff */
[----:B------:R-:W3:Y:S01]  /*3820*/  MUFU.EX2 R26, R26 ;  /* 0x0000001a001a7308 */ /* 0x000ee20000000800 */
[----:B--2---:R-:W-:-:S07]  /*3830*/  FADD.FTZ R34, R24, R5 ;  /* 0x0000000518227221 */ /* 0x004fce0000010000 */
[----:B------:R-:W2:Y:S01]  /*3840*/  MUFU.EX2 R27, R27 ;  /* 0x0000001b001b7308 */ /* 0x000ea20000000800 */
[C---:B0-----:R-:W-:Y:S01]  /*3850*/  FADD.FTZ R5, R25.reuse, R34 ;  /* 0x0000002219057221 */ /* 0x041fe20000010000 */
[----:B------:R-:W-:-:S06]  /*3860*/  F2FP.BF16.F32.PACK_AB R163, R25, R24 ;  /* 0x0000001819a3723e */ /* 0x000fcc00000010ff */
[----:B------:R-:W0:Y:S01]  /*3870*/  MUFU.EX2 R28, R28 ;  /* 0x0000001c001c7308 */ /* 0x000e220000000800 */
[----:B---3--:R-:W-:-:S07]  /*3880*/  FADD.FTZ R34, R26, R5 ;  /* 0x000000051a227221 */ /* 0x008fce0000010000 */
[----:B------:R-:W3:Y:S01]  /*3890*/  MUFU.EX2 R60, R60 ;  /* 0x0000003c003c7308 */ /* 0x000ee20000000800 */
[C---:B--2---:R-:W-:Y:S01]  /*38a0*/  FADD.FTZ R5, R27.reuse, R34 ;  /* 0x000000221b057221 */ /* 0x044fe20000010000 */
[----:B------:R-:W-:-:S06]  /*38b0*/  F2FP.BF16.F32.PACK_AB R165, R27, R26 ;  /* 0x0000001a1ba5723e */ /* 0x000fcc00000010ff */
[----:B------:R-:W2:Y:S01]  /*38c0*/  MUFU.EX2 R29, R29 ;  /* 0x0000001d001d7308 */ /* 0x000ea20000000800 */
[----:B0-----:R-:W-:-:S07]  /*38d0*/  FADD.FTZ R34, R28, R5 ;  /* 0x000000051c227221 */ /* 0x001fce0000010000 */
[----:B------:R-:W0:Y:S01]  /*38e0*/  MUFU.EX2 R61, R61 ;  /* 0x0000003d003d7308 */ /* 0x000e220000000800 */
[----:B---3--:R-:W-:-:S07]  /*38f0*/  FADD.FTZ R36, R60, R33 ;  /* 0x000000213c247221 */ /* 0x008fce0000010000 */
[----:B------:R-:W3:Y:S01]  /*3900*/  MUFU.EX2 R30, R30 ;  /* 0x0000001e001e7308 */ /* 0x000ee20000000800 */
[C---:B--2---:R-:W-:Y:S01]  /*3910*/  FADD.FTZ R5, R29.reuse, R34 ;  /* 0x000000221d057221 */ /* 0x044fe20000010000 */
[----:B------:R-:W-:-:S06]  /*3920*/  F2FP.BF16.F32.PACK_AB R167, R29, R28 ;  /* 0x0000001c1da7723e */ /* 0x000fcc00000010ff */
[----:B------:R-:W2:Y:S01]  /*3930*/  MUFU.EX2 R64, R64 ;  /* 0x0000004000407308 */ /* 0x000ea20000000800 */
[C---:B0-----:R-:W-:Y:S01]  /*3940*/  FADD.FTZ R33, R61.reuse, R36 ;  /* 0x000000243d217221 */ /* 0x041fe20000010000 */
[----:B------:R-:W-:-:S06]  /*3950*/  F2FP.BF16.F32.PACK_AB R170, R61, R60 ;  /* 0x0000003c3daa723e */ /* 0x000fcc00000010ff */
        /* <DEDUP_REMOVED lines=23> */
[----:B---3--:R-:W-:-:S04]  /*3ad0*/  FADD.FTZ R6, R70, R11 ;  /* 0x0000000b46067221 */ /* 0x008fc80000010000 */
[C---:B--2---:R-:W-:Y:S01]  /*3ae0*/  FADD.FTZ R6, R175.reuse, R6 ;  /* 0x00000006af067221 */ /* 0x044fe20000010000 */
[----:B------:R-:W-:Y:S01]  /*3af0*/  F2FP.BF16.F32.PACK_AB R175, R175, R70 ;  /* 0x00000046afaf723e */ /* 0x000fe200000010ff */
[C---:B0-----:R-:W-:Y:S01]  /*3b00*/  FADD.FTZ R5, R47.reuse, R36 ;  /* 0x000000242f057221 */ /* 0x041fe20000010000 */
[----:B------:R-:W-:Y:S01]  /*3b10*/  F2FP.BF16.F32.PACK_AB R174, R47, R68 ;  /* 0x000000442fae723e */ /* 0x000fe200000010ff */
[----:B------:R-:W-:Y:S06]  /*3b20*/  @!P0 BRA `(.L_x_9424) ;  /* 0x0000000000048947 */ /* 0x000fec0003800000 */
[----:B------:R-:W-:Y:S01]  /*3b30*/  BPT.TRAP 0x1 ;  /* 0x000000040000795c */ /* 0x000fe20000300000 */
.L_x_9424:
[----:B------:R0:W2:Y:S01]  /*3b40*/  SYNCS.PHASECHK.TRANS64.TRYWAIT P1, [UR22+0x22850], R9 ;  /* 0x02285009ff0075a7 */ /* 0x0000a20008020156 */
[----:B------:R-:W-:Y:S05]  /*3b50*/  @!P0 BRA `(.L_x_9425) ;  /* 0x0000000000048947 */ /* 0x000fea0003800000 */
[----:B------:R-:W-:Y:S01]  /*3b60*/  BPT.TRAP 0x1 ;  /* 0x000000040000795c */ /* 0x000fe20000300000 */
.L_x_9425:
[----:B--2---:R-:W-:Y:S05]  /*3b70*/  @P1 BRA `(.L_x_9426) ;  /* 0x0000000000081947 */ /* 0x004fea0003800000 */
[----:B------:R-:W2:Y:S02]  /*3b80*/  SYNCS.PHASECHK.TRANS64.TRYWAIT P1, [UR22+0x22850], R9 ;  /* 0x02285009ff0075a7 */ /* 0x000ea40008020156 */
[----:B--2---:R-:W-:Y:S05]  /*3b90*/  @!P1 BRA `(.L_x_9427) ;  /* 0x000000d0009c9947 */ /* 0x004fea0003800000 */
.L_x_9426:
[----:B------:R-:W-:Y:S01]  /*3ba0*/  R2UR UR6, R7 ;  /* 0x00000000070672ca */ /* 0x000fe200000e0000 */
[----:B------:R3:W-:Y:S06]  /*3bb0*/  BAR.SYNC.DEFER_BLOCKING R8, 0x100 ;  /* 0x000400080000751d */ /* 0x0007ec0000010000 */
[----:B------:R-:W-:-:S06]  /*3bc0*/  UMOV UR7, 0x40000040 ;  /* 0x4000004000077882 */ /* 0x000fcc0000000000 */
[----:B------:R-:W-:-:S04]  /*3bd0*/  UIADD3 UR6, UR6, 0x400, URZ ;  /* 0x0000040006067890 */ /* 0x000fc8000fffe03f */
[----:B------:R-:W-:-:S04]  /*3be0*/  USHF.R.U32.HI UR6, URZ, 0x4, UR6 ;  /* 0x000000043f067899 */ /* 0x000fc80008011606 */
[----:B------:R-:W-:-:S04]  /*3bf0*/  ULOP3.LUT UR6, UR6, 0x3fff, URZ, 0xc0, !UPT ;  /* 0x00003fff06067892 */ /* 0x000fc8000f8ec03f */
[----:B------:R-:W-:Y:S01]  /*3c00*/  ULOP3.LUT UR21, UR6, 0x3000000, URZ, 0xfc, !UPT ;  /* 0x0300000006157892 */ /* 0x000fe2000f8efc3f */
[----:B------:R-:W-:-:S03]  /*3c10*/  WARPGROUP.ARRIVE ;  /* 0x00000000000079c5 */ /* 0x000fc60000000000 */
[----:B------:R-:W-:-:S07]  /*3c20*/  UIMAD UR11, UR37, 0xc00, UR21 ;  /* 0x00000c00250b78a4 */ /* 0x000fce000f8e0215 */
        /* <DEDUP_REMOVED lines=33> */
[----:B---3--:R-:W-:Y:S05]  /*3e40*/  @!P0 BRA `(.L_x_9428) ;  /* 0x0000000000048947 */ /* 0x008fea0003800000 */
[----:B------:R-:W-:Y:S01]  /*3e50*/  BPT.TRAP 0x1 ;  /* 0x000000040000795c */ /* 0x000fe20000300000 */
.L_x_9428:
[----:B------:R-:W3:Y:S01]  /*3e60*/  S2UR UR6, SR_CgaCtaId ;  /* 0x00000000000679c3 */ /* 0x000ee20000008800 */
[----:B------:R-:W-:-:S04]  /*3e70*/  UIADD3 UR22, UR22, 0x22860, URZ ;  /* 0x0002286016167890 */ /* 0x000fc8000fffe03f */
[----:B---3--:R-:W-:-:S09]  /*3e80*/  UPRMT UR22, UR6, 0x654, UR22 ;  /* 0x0000065406167896 */ /* 0x008fd20008000016 */
[----:B------:R-:W-:Y:S01]  /*3e90*/  SYNCS.ARRIVE.TRANS64.RED.A1T0 RZ, [UR22], RZ ;  /* 0x000000ffffff79a7 */ /* 0x000fe20008100416 */
[----:B------:R-:W-:-:S04]  /*3ea0*/  UIADD3 UR22, UR48, -0x2, URZ ;  /* 0xfffffffe30167890 */ /* 0x000fc8000fffe03f */
[----:B------:R-:W-:-:S06]  /*3eb0*/  UISETP.GE.AND UP0, UPT, UR22, UR45, UPT ;  /* 0x0000002d1600728c */ /* 0x000fcc000bf06270 */
[----:B------:R-:W-:-:S13]  /*3ec0*/  PLOP3.LUT P1, PT, PT, PT, UP0, 0x80, 0x0 ;  /* 0x000000000000781c */ /* 0x000fda0003f2f008 */
[----:B------:R-:W-:Y:S05]  /*3ed0*/  @!P1 BRA `(.L_x_9429) ;  /* 0x0000002000e49947 */ /* 0x000fea0003800000 */
[----:B------:R-:W-:Y:S01]  /*3ee0*/  IMAD.MOV.U32 R8, RZ, RZ, R4 ;  /* 0x000000ffff087224 */ /* 0x000fe200078e0004 */
[----:B------:R-:W-:Y:S01]  /*3ef0*/  ULDC UR26, c[0x0][0x9d8] ;  /* 0x00027600001a7ab9 */ /* 0x000fe20000000800 */
[----:B0-2---:R-:W-:Y:S01]  /*3f00*/  IMAD.MOV.U32 R9, RZ, RZ, R3 ;  /* 0x000000ffff097224 */ /* 0x005fe200078e0003 */
[----:B------:R-:W-:-:S06]  /*3f10*/  ULDC UR23, c[0x0][0x988] ;  /* 0x0002620000177ab9 */ /* 0x000fcc0000000800 */
.L_x_9440:
        /* <DEDUP_REMOVED lines=8> */
[----:B------:R-:W-:Y:S10]  /*3fa0*/  @!P0 BRA `(.L_x_9430) ;  /* 0x0000000000048947 */ /* 0x000ff40003800000 */
[----:B------:R-:W-:Y:S01]  /*3fb0*/  BPT.TRAP 0x1 ;  /* 0x000000040000795c */ /* 0x000fe20000300000 */
.L_x_9430:
[----:B------:R-:W0:Y:S01]  /*3fc0*/  S2UR UR24, SR_CgaCtaId ;  /* 0x00000000001879c3 */ /* 0x000e220000008800 */
[----:B------:R-:W-:Y:S01]  /*3fd0*/  UMOV UR6, 0x400 ;  /* 0x0000040000067882 */ /* 0x000fe20000000000 */
[----:B------:R-:W-:-:S05]  /*3fe0*/  IMAD.U32 R7, RZ, RZ, UR36 ;  /* 0x00000024ff077e24 */ /* 0x000fca000f8e00ff */
[----:B------:R-:W-:Y:S01]  /*3ff0*/  SHF.L.U32 R7, R7, 0x1f, RZ ;  /* 0x0000001f07077819 */ /* 0x000fe200000006ff */
[----:B0-----:R-:W-:-:S04]  /*4000*/  ULEA UR6, UR24, UR6, 0x18 ;  /* 0x0000000618067291 */ /* 0x001fc8000f8ec03f */
[----:B------:R-:W-:-:S09]  /*4010*/  ULEA UR25, UR37, UR6, 0x3 ;  /* 0x0000000625197291 */ /* 0x000fd2000f8e183f */
[----:B------:R0:W2:Y:S01]  /*4020*/  SYNCS.PHASECHK.TRANS64.TRYWAIT P1, [UR25+0x22830], R7 ;  /* 0x02283007ff0075a7 */ /* 0x0000a20008020159 */
[----:B------:R-:W-:Y:S05]  /*4030*/  @!P0 BRA `(.L_x_9431) ;  /* 0x0000000000048947 */ /* 0x000fea0003800000 */
[----:B------:R-:W-:Y:S01]  /*4040*/  BPT.TRAP 0x1 ;  /* 0x000000040000795c */ /* 0x000fe20000300000 */
.L_x_9431:
[----:B--2---:R-:W-:Y:S05]  /*4050*/  @P1 BRA `(.L_x_9432) ;  /* 0x0000000000081947 */ /* 0x004fea0003800000 */
[----:B------:R-:W2:Y:S02]  /*4060*/  SYNCS.PHASECHK.TRANS64.TRYWAIT P1, [UR25+0x22830], R7 ;  /* 0x02283007ff0075a7 */ /* 0x000ea40008020159 */
[----:B--2---:R-:W-:Y:S05]  /*4070*/  @!P1 BRA `(.L_x_9433) ;  /* 0x000000cc007c9947 */ /* 0x004fea0003800000 */
.L_x_9432:
[----:B------:R-:W-:Y:S01]  /*4080*/  UIMAD UR18, UR37, 0x300, UR20 ;  /* 0x00000300251278a4 */ /* 0x000fe2000f8e0214 */
[----:B------:R-:W-:Y:S01]  /*4090*/  WARPGROUP.ARRIVE ;  /* 0x00000000000079c5 */ /* 0x000fe20000000000 */
[----:B------:R-:W-:Y:S01]  /*40a0*/  UMOV UR19, 0x40000040 ;  /* 0x4000004000137882 */ /* 0x000fe20000000000 */
[----:B------:R-:W-:Y:S01]  /*40b0*/  UMOV UR7, 0x40000040 ;  /* 0x4000004000077882 */ /* 0x000fe20000000000 */
[----:B------:R-:W-:-:S03]  /*40c0*/  UIADD3 UR6, UR18, 0x2, URZ ;  /* 0x0000000212067890 */ /* 0x000fc6000fffe03f */
[----:B-1----:R-:W1:Y:S01]  /*40d0*/  S2R R0, SR_TID.X ;  /* 0x0000000000007919 */ /* 0x002e620000002100 */
[----:B------:R-:W-:Y:S01]  /*40e0*/  UIADD3 UR10, UR18, 0x4, URZ ;  /* 0x00000004120a7890 */ /* 0x000fe2000fffe03f */
[----:B------:R-:W-:Y:S01]  /*40f0*/  UMOV UR11, 0x40000040 ;  /* 0x40000040000b7882 */ /* 0x000fe20000000000 */
[----:B------:R-:W-:Y:S01]  /*4100*/  HGMMA.64x96x16.F32.BF16 R152, gdesc[UR16], RZ, !UPT, gsb0 ;  /* 0x01600000109879f0 */ /* 0x000fe2000c0018ff */
[----:B------:R-:W-:Y:S01]  /*4110*/  UIADD3 UR14, UR18, 0x6, URZ ;  /* 0x00000006120e7890 */ /* 0x000fe2000fffe03f */
[----:B------:R-:W-:Y:S01]  /*4120*/  UMOV UR15, 0x40000040 ;  /* 0x40000040000f7882 */ /* 0x000fe20000000000 */
        /* <DEDUP_REMOVED lines=15> */
.L_x_9434:
        /* <DEDUP_REMOVED lines=29> */
[----:B------:R-:W-:Y:S01]  /*43f0*/  UMOV UR10, UR23 ;  /* 0x00000017000a7c82 */ /* 0x000fe20008000000 */
        /* <DEDUP_REMOVED lines=13> */
[----:B------:R-:W-:-:S03]  /*44d0*/  UIADD3 UR6, UR25, 0x22840, URZ ;  /* 0x0002284019067890 */ /* 0x000fc6000fffe03f */
[----:B------:R-:W4:Y:S01]  /*44e0*/  MUFU.TANH R14, R14 ;  /* 0x0000000e000e7308 */ /* 0x000f220000002400 */
[----:B--2---:R-:W-:Y:S01]  /*44f0*/  FMNMX.FTZ R3, R12, R3, !PT ;  /* 0x000000030c037209 */ /* 0x004fe20007810000 */
[----:B------:R-:W-:-:S06]  /*4500*/  UPRMT UR6, UR24, 0x654, UR6 ;  /* 0x0000065418067896 */ /* 0x000fcc0008000006 */
[----:B------:R-:W2:Y:S01]  /*4510*/  MUFU.TANH R15, R15 ;  /* 0x0000000f000f7308 */ /* 0x000ea20000002400 */
[----:B---3--:R-:W-:Y:S02]  /*4520*/  FMNMX.FTZ R3, R13, R3, !PT ;  /* 0x000000030d037209 */ /* 0x008fe40007810000 */
[----:B------:R-:W-:Y:S05]  /*4530*/  SYNCS.ARRIVE.TRANS64.RED.A1T0 RZ, [UR6], RZ ;  /* 0x000000ffffff79a7 */ /* 0x000fea0008100406 */
        /* <DEDUP_REMOVED lines=34> */
[----:B------:R-:W-:Y:S01]  /*4760*/  MUFU.TANH R176, R176 ;  /* 0x000000b000b07308 */ /* 0x000fe20000002400 */
[----:B---3--:R-:W-:-:S07]  /*4770*/  FMNMX.FTZ R3, R180, R3, !PT ;  /* 0x00000003b4037209 */ /* 0x008fce0007810000 */
[----:B------:R-:W-:Y:S01]  /*4780*/  MUFU.TANH R155, R155 ;  /* 0x0000009b009b7308 */ /* 0x000fe20000002400 */
[----:B----4-:R-:W-:-:S05]  /*4790*/  FMNMX.FTZ R3, R181, R3, !PT ;  /* 0x00000003b5037209 */ /* 0x010fca0007810000 */
        /* <DEDUP_REMOVED lines=10> */
[----:B--2---:R-:W-:-:S05]  /*4840*/  FMNMX.FTZ R3, R3, R154, !PT ;  /* 0x0000009a03037209 */ /* 0x004fca0007810000 */
[C---:B------:R-:W-:Y:S01]  /*4850*/  FADD.FTZ R9, -R3.reuse, R9 ;  /* 0x0000000903097221 */ /* 0x040fe20000010100 */
[----:B------:R-:W-:Y:S01]  /*4860*/  FMUL.FTZ R154, R3, UR10 ;  /* 0x0000000a039a7c20 */ /* 0x000fe20008410000 */
[----:B------:R-:W-:Y:S02]  /*4870*/  MUFU.TANH R188, R188 ;  /* 0x000000bc00bc7308 */ /* 0x000fe40000002400 */
        /* <DEDUP_REMOVED lines=17> */
[--C-:B------:R-:W-:Y:S01]  /*4990*/  FFMA.FTZ R161, R161, UR10, -R154.reuse ;  /* 0x0000000aa1a17c23 */ /* 0x100fe2000801089a */
[--C-:B------:R-:W-:Y:S01]  /*49a0*/  FFMA.FTZ R164, R164, UR10, -R154.reuse ;  /* 0x0000000aa4a47c23 */ /* 0x100fe2000801089a */
[--C-:B------:R-:W-:Y:S01]  /*49b0*/  FFMA.FTZ R165, R165, UR10, -R154.reuse ;  /* 0x0000000aa5a57c23 */ /* 0x100fe2000801089a */
[--C-:B------:R-:W-:Y:S01]  /*49c0*/  FFMA.FTZ R168, R168, UR10, -R154.reuse ;  /* 0x0000000aa8a87c23 */ /* 0x100fe2000801089a */
[--C-:B------:R-:W-:Y:S01]  /*49d0*/  FFMA.FTZ R169, R169, UR10, -R154.reuse ;  /* 0x0000000aa9a97c23 */ /* 0x100fe2000801089a */
[----:B------:R4:W5:Y:S01]  /*49e0*/  MUFU.EX2 R152, R10 ;  /* 0x0000000a00987308 */ /* 0x0009620000000800 */
[--C-:B------:R-:W-:Y:S01]  /*49f0*/  FFMA.FTZ R172, R172, UR10, -R154.reuse ;  /* 0x0000000aacac7c23 */ /* 0x100fe2000801089a */
[--C-:B------:R-:W-:Y:S01]  /*4a00*/  FFMA.FTZ R173, R173, UR10, -R154.reuse ;  /* 0x0000000aadad7c23 */ /* 0x100fe2000801089a */
[--C-:B------:R-:W-:Y:S01]  /*4a10*/  FFMA.FTZ R177, R177, UR10, -R154.reuse ;  /* 0x0000000ab1b17c23 */ /* 0x100fe2000801089a */
[--C-:B------:R-:W-:Y:S01]  /*4a20*/  FFMA.FTZ R180, R180, UR10, -R154.reuse ;  /* 0x0000000ab4b47c23 */ /* 0x100fe2000801089a */
[----:B------:R-:W-:Y:S01]  /*4a30*/  FFMA.FTZ R181, R181, UR10, -R154 ;  /* 0x0000000ab5b57c23 */ /* 0x000fe2000801089a */
[-C--:B--2---:R-:W-:Y:S01]  /*4a40*/  FMUL.FTZ R24, R24, R9.reuse ;  /* 0x0000000918187220 */ /* 0x084fe20000410000 */
[----:B------:R-:W-:Y:S01]  /*4a50*/  FMUL.FTZ R25, R25, R9 ;  /* 0x0000000919197220 */ /* 0x000fe20000410000 */
[----:B------:R2:W-:Y:S01]  /*4a60*/  MUFU.EX2 R185, R12 ;  /* 0x0000000c00b97308 */ /* 0x0005e20000000800 */
[----:B---3--:R-:W-:Y:S01]  /*4a70*/  FFMA.FTZ R154, R9, R5, R4 ;  /* 0x00000005099a7223 */ /* 0x008fe20000010004 */
[----:B----4-:R-:W-:Y:S01]  /*4a80*/  FMUL.FTZ R10, R171, UR26 ;  /* 0x0000001aab0a7c20 */ /* 0x010fe20008410000 */
[----:B------:R-:W-:Y:S01]  /*4a90*/  FMUL.FTZ R171, R174, UR26 ;  /* 0x0000001aaeab7c20 */ /* 0x000fe20008410000 */
[----:B------:R-:W-:Y:S01]  /*4aa0*/  FMUL.FTZ R5, R175, UR26 ;  /* 0x0000001aaf057c20 */ /* 0x000fe20008410000 */
[----:B------:R-:W-:Y:S01]  /*4ab0*/  FMUL.FTZ R174, R179, UR26 ;  /* 0x0000001ab3ae7c20 */ /* 0x000fe20008410000 */
[----:B------:R-:W-:Y:S01]  /*4ac0*/  FMUL.FTZ R175, R182, UR26 ;  /* 0x0000001ab6af7c20 */ /* 0x000fe20008410000 */
[----:B------:R-:W-:Y:S01]  /*4ad0*/  FMUL.FTZ R179, R186, UR26 ;  /* 0x0000001abab37c20 */ /* 0x000fe20008410000 */
[----:B------:R-:W-:Y:S01]  /*4ae0*/  MUFU.TANH R10, R10 ;  /* 0x0000000a000a7308 */ /* 0x000fe20000002400 */
[C---:B-----5:R-:W-:Y:S01]  /*4af0*/  FADD.FTZ R154, R152.reuse, R154 ;  /* 0x0000009a989a7221 */ /* 0x060fe20000010000 */
[----:B------:R-:W-:Y:S01]  /*4b00*/  F2FP.BF16.F32.PACK_AB R152, R152, R4 ;  /* 0x000000049898723e */ /* 0x000fe200000010ff */
[----:B--2---:R-:W-:Y:S01]  /*4b10*/  FMUL.FTZ R12, R178, UR26 ;  /* 0x0000001ab20c7c20 */ /* 0x004fe20008410000 */
[----:B------:R-:W-:Y:S01]  /*4b20*/  FMUL.FTZ R178, R183, UR26 ;  /* 0x0000001ab7b27c20 */ /* 0x000fe20008410000 */
[----:B------:R-:W-:Y:S01]  /*4b30*/  FMUL.FTZ R182, R187, UR26 ;  /* 0x0000001abbb67c20 */ /* 0x000fe20008410000 */
[----:B------:R-:W-:Y:S01]  /*4b40*/  FMUL.FTZ R183, R190, UR26 ;  /* 0x0000001abeb77c20 */ /* 0x000fe20008410000 */
[----:B------:R-:W-:Y:S01]  /*4b50*/  FMUL.FTZ R186, R194, UR26 ;  /* 0x0000001ac2ba7c20 */ /* 0x000fe20008410000 */
[----:B------:R-:W2:Y:S01]  /*4b60*/  MUFU.EX2 R4, R11 ;  /* 0x0000000b00047308 */ /* 0x000ea20000000800 */
[----:B------:R-:W-:Y:S01]  /*4b70*/  FMUL.FTZ R187, R195, UR26 ;  /* 0x0000001ac3bb7c20 */ /* 0x000fe20008410000 */
[----:B------:R-:W-:Y:S01]  /*4b80*/  FMUL.FTZ R195, R199, UR26 ;  /* 0x0000001ac7c37c20 */ /* 0x000fe20008410000 */
[-C--:B------:R-:W-:Y:S01]  /*4b90*/  FMUL.FTZ R28, R28, R9.reuse ;  /* 0x000000091c1c7220 */ /* 0x080fe20000410000 */
[-C--:B------:R-:W-:Y:S01]  /*4ba0*/  FMUL.FTZ R29, R29, R9.reuse ;  /* 0x000000091d1d7220 */ /* 0x080fe20000410000 */
[-C--:B------:R-:W-:Y:S01]  /*4bb0*/  FMUL.FTZ R32, R32, R9.reuse ;  /* 0x0000000920207220 */ /* 0x080fe20000410000 */
[-C--:B------:R-:W-:Y:S01]  /*4bc0*/  FMUL.FTZ R33, R33, R9.reuse ;  /* 0x0000000921217220 */ /* 0x080fe20000410000 */
[-C--:B------:R-:W-:Y:S01]  /*4bd0*/  FMUL.FTZ R36, R36, R9.reuse ;  /* 0x0000000924247220 */ /* 0x080fe20000410000 */
[----:B------:R-:W3:Y:S01]  /*4be0*/  MUFU.TANH R171, R171 ;  /* 0x000000ab00ab7308 */ /* 0x000ee20000002400 */
[-C--:B------:R-:W-:Y:S01]  /*4bf0*/  FMUL.FTZ R37, R37, R9.reuse ;  /* 0x0000000925257220 */ /* 0x080fe20000410000 */
[-C--:B------:R-:W-:Y:S01]  /*4c00*/  FMUL.FTZ R40, R40, R9.reuse ;  /* 0x0000000928287220 */ /* 0x080fe20000410000 */
[-C--:B------:R-:W-:Y:S01]  /*4c10*/  FMUL.FTZ R41, R41, R9.reuse ;  /* 0x0000000929297220 */ /* 0x080fe20000410000 */
[-C--:B------:R-:W-:Y:S01]  /*4c20*/  FMUL.FTZ R44, R44, R9.reuse ;  /* 0x000000092c2c7220 */ /* 0x080fe20000410000 */
[-C--:B------:R-:W-:Y:S01]  /*4c30*/  FMUL.FTZ R45, R45, R9.reuse ;  /* 0x000000092d2d7220 */ /* 0x080fe20000410000 */
[-C--:B------:R-:W-:Y:S01]  /*4c40*/  FMUL.FTZ R48, R48, R9.reuse ;  /* 0x0000000930307220 */ /* 0x080fe20000410000 */
[-C--:B------:R-:W-:Y:S01]  /*4c50*/  FMUL.FTZ R49, R49, R9.reuse ;  /* 0x0000000931317220 */ /* 0x080fe20000410000 */
[----:B------:R-:W4:Y:S01]  /*4c60*/  MUFU.TANH R5, R5 ;  /* 0x0000000500057308 */ /* 0x000f220000002400 */
[----:B--2---:R-:W-:Y:S01]  /*4c70*/  FADD.FTZ R11, R4, R154 ;  /* 0x0000009a040b7221 */ /* 0x004fe20000010000 */
[C---:B------:R-:W-:Y:S01]  /*4c80*/  F2FP.BF16.F32.PACK_AB R154, R185.reuse, R4 ;  /* 0x00000004b99a723e */ /* 0x040fe200000010ff */
[-C--:B------:R-:W-:Y:S01]  /*4c90*/  FMUL.FTZ R52, R52, R9.reuse ;  /* 0x0000000934347220 */ /* 0x080fe20000410000 */
[----:B------:R-:W-:Y:S01]  /*4ca0*/  FMNMX.FTZ R4, R176, R8, !PT ;  /* 0x00000008b0047209 */ /* 0x000fe20007810000 */
[----:B------:R-:W-:Y:S01]  /*4cb0*/  FADD.FTZ R11, R185, R11 ;  /* 0x0000000bb90b7221 */ /* 0x000fe20000010000 */
[----:B------:R-:W-:Y:S01]  /*4cc0*/  FMUL.FTZ R185, R191, UR26 ;  /* 0x0000001abfb97c20 */ /* 0x000fe20008410000 */
[-C--:B------:R-:W-:Y:S01]  /*4cd0*/  FMUL.FTZ R53, R53, R9.reuse ;  /* 0x0000000935357220 */ /* 0x080fe20000410000 */
[----:B------:R-:W-:Y:S01]  /*4ce0*/  FMNMX.FTZ R4, R155, R4, !PT ;  /* 0x000000049b047209 */ /* 0x000fe20007810000 */
[----:B------:R-:W2:Y:S01]  /*4cf0*/  MUFU.TANH R12, R12 ;  /* 0x0000000c000c7308 */ /* 0x000ea20000002400 */
        /* <DEDUP_REMOVED lines=10> */
[----:B------:R-:W-:Y:S01]  /*4da0*/  FMNMX.FTZ R4, R162, R4, !PT ;  /* 0x00000004a2047209 */ /* 0x000fe20007810000 */
[-C--:B------:R-:W-:Y:S01]  /*4db0*/  FMUL.FTZ R69, R69, R9.reuse ;  /* 0x0000000945457220 */ /* 0x080fe20000410000 */
[-C--:B------:R-:W-:Y:S01]  /*4dc0*/  FMUL.FTZ R72, R72, R9.reuse ;  /* 0x0000000948487220 */ /* 0x080fe20000410000 */
        /* <DEDUP_REMOVED lines=10> */
[----:B------:R-:W1:Y:S01]  /*4e70*/  MUFU.TANH R178, R178 ;  /* 0x000000b200b27308 */ /* 0x000e620000002400 */
        /* <DEDUP_REMOVED lines=10> */
[----:B---3--:R-:W-:Y:S01]  /*4f20*/  FMNMX.FTZ R4, R171, R4, !PT ;  /* 0x00000004ab047209 */ /* 0x008fe20007810000 */
[-C--:B------:R-:W-:Y:S01]  /*4f30*/  FMUL.FTZ R100, R100, R9.reuse ;  /* 0x0000000964647220 */ /* 0x080fe20000410000 */
[-C--:B------:R-:W-:Y:S01]  /*4f40*/  FMUL.FTZ R101, R101, R9.reuse ;  /* 0x0000000965657220 */ /* 0x080fe20000410000 */
[-C--:B------:R-:W-:Y:S01]  /*4f50*/  FMUL.FTZ R104, R104, R9.reuse ;  /* 0x0000000968687220 */ /* 0x080fe20000410000 */
[----:B----4-:R-:W-:Y:S01]  /*4f60*/  FMNMX.FTZ R4, R5, R4, !PT ;  /* 0x0000000405047209 */ /* 0x010fe20007810000 */
[----:B------:R-:W3:Y:S01]  /*4f70*/  MUFU.TANH R182, R182 ;  /* 0x000000b600b67308 */ /* 0x000ee20000002400 */
[-C--:B------:R-:W-:Y:S01]  /*4f80*/  FMUL.FTZ R105, R105, R9.reuse ;  /* 0x0000000969697220 */ /* 0x080fe20000410000 */
[-C--:B------:R-:W-:Y:S01]  /*4f90*/  FMUL.FTZ R108, R108, R9.reuse ;  /* 0x000000096c6c7220 */ /* 0x080fe20000410000 */
[----:B--2---:R-:W-:Y:S01]  /*4fa0*/  FMNMX.FTZ R4, R12, R4, !PT ;  /* 0x000000040c047209 */ /* 0x004fe20007810000 */
[-C--:B------:R-:W-:Y:S01]  /*4fb0*/  FMUL.FTZ R109, R109, R9.reuse ;  /* 0x000000096d6d7220 */ /* 0x080fe20000410000 */
[-C--:B------:R-:W-:Y:S01]  /*4fc0*/  FMUL.FTZ R112, R112, R9.reuse ;  /* 0x0000000970707220 */ /* 0x080fe20000410000 */
[-C--:B------:R-:W-:Y:S01]  /*4fd0*/  FMUL.FTZ R113, R113, R9.reuse ;  /* 0x0000000971717220 */ /* 0x080fe20000410000 */
[----:B-----5:R-:W-:Y:S01]  /*4fe0*/  FMNMX.FTZ R4, R174, R4, !PT ;  /* 0x00000004ae047209 */ /* 0x020fe20007810000 */
[----:B------:R-:W2:Y:S01]  /*4ff0*/  MUFU.TANH R183, R183 ;  /* 0x000000b700b77308 */ /* 0x000ea20000002400 */
[-C--:B------:R-:W-:Y:S01]  /*5000*/  FMUL.FTZ R116, R116, R9.reuse ;  /* 0x0000000974747220 */ /* 0x080fe20000410000 */
[-C--:B------:R-:W-:Y:S01]  /*5010*/  FMUL.FTZ R117, R117, R9.reuse ;  /* 0x0000000975757220 */ /* 0x080fe20000410000 */
[----:B0-----:R-:W-:Y:S01]  /*5020*/  FMNMX.FTZ R4, R175, R4, !PT ;  /* 0x00000004af047209 */ /* 0x001fe20007810000 */
[-C--:B------:R-:W-:Y:S01]  /*5030*/  FMUL.FTZ R120, R120, R9.reuse ;  /* 0x0000000978787220 */ /* 0x080fe20000410000 */
[-C--:B------:R-:W-:Y:S01]  /*5040*/  FMUL.FTZ R121, R121, R9.reuse ;  /* 0x0000000979797220 */ /* 0x080fe20000410000 */
[-C--:B------:R-:W-:Y:S01]  /*5050*/  FMUL.FTZ R124, R124, R9.reuse ;  /* 0x000000097c7c7220 */ /* 0x080fe20000410000 */
[----:B-1----:R-:W-:Y:S01]  /*5060*/  FMNMX.FTZ R4, R178, R4, !PT ;  /* 0x00000004b2047209 */ /* 0x002fe20007810000 */
[----:B------:R-:W0:Y:S01]  /*5070*/  MUFU.TANH R185, R185 ;  /* 0x000000b900b97308 */ /* 0x000e220000002400 */
[-C--:B------:R-:W-:Y:S01]  /*5080*/  FMUL.FTZ R125, R125, R9.reuse ;  /* 0x000000097d7d7220 */ /* 0x080fe20000410000 */
[-C--:B------:R-:W-:Y:S01]  /*5090*/  FMUL.FTZ R128, R128, R9.reuse ;  /* 0x0000000980807220 */ /* 0x080fe20000410000 */
[----:B------:R-:W-:Y:S01]  /*50a0*/  FMNMX.FTZ R4, R179, R4, !PT ;  /* 0x00000004b3047209 */ /* 0x000fe20007810000 */
[-C--:B------:R-:W-:Y:S01]  /*50b0*/  FMUL.FTZ R129, R129, R9.reuse ;  /* 0x0000000981817220 */ /* 0x080fe20000410000 */
[-C--:B------:R-:W-:Y:S01]  /*50c0*/  FMUL.FTZ R132, R132, R9.reuse ;  /* 0x0000000984847220 */ /* 0x080fe20000410000 */
[-C--:B------:R-:W-:Y:S01]  /*50d0*/  FMUL.FTZ R133, R133, R9.reuse ;  /* 0x0000000985857220 */ /* 0x080fe20000410000 */
[----:B---3--:R-:W-:Y:S01]  /*50e0*/  FMNMX.FTZ R4, R182, R4, !PT ;  /* 0x00000004b6047209 */ /* 0x008fe20007810000 */
[----:B------:R-:W1:Y:S01]  /*50f0*/  MUFU.TANH R186, R186 ;  /* 0x000000ba00ba7308 */ /* 0x000e620000002400 */
[-C--:B------:R-:W-:Y:S01]  /*5100*/  FMUL.FTZ R136, R136, R9.reuse ;  /* 0x0000000988887220 */ /* 0x080fe20000410000 */
[-C--:B------:R-:W-:Y:S01]  /*5110*/  FMUL.FTZ R137, R137, R9.reuse ;  /* 0x0000000989897220 */ /* 0x080fe20000410000 */
[----:B--2---:R-:W-:Y:S01]  /*5120*/  FMNMX.FTZ R4, R183, R4, !PT ;  /* 0x00000004b7047209 */ /* 0x004fe20007810000 */
[-C--:B------:R-:W-:Y:S01]  /*5130*/  FMUL.FTZ R140, R140, R9.reuse ;  /* 0x000000098c8c7220 */ /* 0x080fe20000410000 */
[-C--:B------:R-:W-:Y:S01]  /*5140*/  FMUL.FTZ R141, R141, R9.reuse ;  /* 0x000000098d8d7220 */ /* 0x080fe20000410000 */
[-C--:B------:R-:W-:Y:S01]  /*5150*/  FMUL.FTZ R144, R144, R9.reuse ;  /* 0x0000000990907220 */ /* 0x080fe20000410000 */
[-C--:B------:R-:W-:Y:S01]  /*5160*/  FMUL.FTZ R145, R145, R9.reuse ;  /* 0x0000000991917220 */ /* 0x080fe20000410000 */
[----:B------:R-:W2:Y:S01]  /*5170*/  MUFU.TANH R187, R187 ;  /* 0x000000bb00bb7308 */ /* 0x000ea20000002400 */
[----:B0-----:R-:W-:Y:S01]  /*5180*/  FMNMX.FTZ R4, R185, R4, !PT ;  /* 0x00000004b9047209 */ /* 0x001fe20007810000 */
[-C--:B------:R-:W-:Y:S01]  /*5190*/  FMUL.FTZ R148, R148, R9.reuse ;  /* 0x0000000994947220 */ /* 0x080fe20000410000 */
[----:B------:R-:W-:-:S05]  /*51a0*/  FMUL.FTZ R149, R149, R9 ;  /* 0x0000000995957220 */ /* 0x000fca0000410000 */
[----:B------:R-:W0:Y:S01]  /*51b0*/  MUFU.TANH R195, R195 ;  /* 0x000000c300c37308 */ /* 0x000e220000002400 */
[----:B-1----:R-:W-:-:S07]  /*51c0*/  FMNMX.FTZ R4, R186, R4, !PT ;  /* 0x00000004ba047209 */ /* 0x002fce0007810000 */
[----:B------:R-:W-:Y:S01]  /*51d0*/  MUFU.EX2 R191, R20 ;  /* 0x0000001400bf7308 */ /* 0x000fe20000000800 */
[----:B--2---:R-:W-:-:S04]  /*51e0*/  FMNMX.FTZ R4, R187, R4, !PT ;  /* 0x00000004bb047209 */ /* 0x004fc80007810000 */
[----:B------:R-:W-:-:S03]  /*51f0*/  FMNMX.FTZ R4, R188, R4, !PT ;  /* 0x00000004bc047209 */ /* 0x000fc60007810000 */
[----:B------:R1:W-:Y:S01]  /*5200*/  MUFU.EX2 R20, R156 ;  /* 0x0000009c00147308 */ /* 0x0003e20000000800 */
[----:B0-----:R-:W-:-:S05]  /*5210*/  FMNMX.FTZ R4, R195, R4, !PT ;  /* 0x00000004c3047209 */ /* 0x001fca0007810000 */
[----:B------:R-:W0:Y:S02]  /*5220*/  SHFL.BFLY PT, R189, R4, 0x2, 0x1f ;  /* 0x0c401f0004bd7f89 */ /* 0x000e2400000e0000 */
[----:B------:R-:W-:Y:S08]  /*5230*/  MUFU.EX2 R190, R13 ;  /* 0x0000000d00be7308 */ /* 0x000ff00000000800 */
[----:B------:R-:W-:Y:S08]  /*5240*/  MUFU.EX2 R194, R14 ;  /* 0x0000000e00c27308 */ /* 0x000ff00000000800 */
[----:B------:R-:W-:Y:S01]  /*5250*/  MUFU.EX2 R193, R184 ;  /* 0x000000b800c17308 */ /* 0x000fe20000000800 */
[----:B0-----:R-:W-:-:S07]  /*5260*/  FMNMX.FTZ R4, R4, R189, !PT ;  /* 0x000000bd04047209 */ /* 0x001fce0007810000 */
[----:B------:R-:W-:Y:S01]  /*5270*/  MUFU.EX2 R189, R15 ;  /* 0x0000000f00bd7308 */ /* 0x000fe20000000800 */
[----:B------:R-:W0:Y:S07]  /*5280*/  SHFL.BFLY PT, R196, R4, 0x1, 0x1f ;  /* 0x0c201f0004c47f89 */ /* 0x000e2e00000e0000 */
[----:B------:R2:W-:Y:S08]  /*5290*/  MUFU.EX2 R15, R153 ;  /* 0x00000099000f7308 */ /* 0x0005f00000000800 */
[----:B------:R3:W-:Y:S08]  /*52a0*/  MUFU.EX2 R14, R157 ;  /* 0x0000009d000e7308 */ /* 0x0007f00000000800 */
[----:B------:R4:W-:Y:S01]  /*52b0*/  MUFU.EX2 R192, R160 ;  /* 0x000000a000c07308 */ /* 0x0009e20000000800 */
[----:B0-----:R-:W-:-:S05]  /*52c0*/  FMNMX.FTZ R4, R4, R196, !PT ;  /* 0x000000c404047209 */ /* 0x001fca0007810000 */
[C---:B-1----:R-:W-:Y:S01]  /*52d0*/  FADD.FTZ R156, -R4.reuse, R8 ;  /* 0x00000008049c7221 */ /* 0x042fe20000010100 */
[----:B--2---:R-:W-:Y:S01]  /*52e0*/  FMUL.FTZ R153, R4, UR10 ;  /* 0x0000000a04997c20 */ /* 0x004fe20008410000 */
[----:B------:R0:W-:Y:S02]  /*52f0*/  MUFU.EX2 R13, R161 ;  /* 0x000000a1000d7308 */ /* 0x0001e40000000800 */
[----:B------:R-:W-:Y:S01]  /*5300*/  FMUL.FTZ R156, R156, UR10 ;  /* 0x0000000a9c9c7c20 */ /* 0x000fe20008410000 */
        /* <DEDUP_REMOVED lines=9> */
[--C-:B---3--:R-:W-:Y:S01]  /*53a0*/  FFMA.FTZ R157, R170, UR10, -R153.reuse ;  /* 0x0000000aaa9d7c23 */ /* 0x108fe20008010899 */
[--C-:B----4-:R-:W-:Y:S01]  /*53b0*/  FFMA.FTZ R160, R10, UR10, -R153.reuse ;  /* 0x0000000a0aa07c23 */ /* 0x110fe20008010899 */
[--C-:B------:R-:W-:Y:S01]  /*53c0*/  FFMA.FTZ R171, R171, UR10, -R153.reuse ;  /* 0x0000000aabab7c23 */ /* 0x100fe20008010899 */
[--C-:B------:R-:W-:Y:S01]  /*53d0*/  FFMA.FTZ R5, R5, UR10, -R153.reuse ;  /* 0x0000000a05057c23 */ /* 0x100fe20008010899 */
[--C-:B------:R-:W-:Y:S01]  /*53e0*/  FFMA.FTZ R12, R12, UR10, -R153.reuse ;  /* 0x0000000a0c0c7c23 */ /* 0x100fe20008010899 */
[--C-:B0-----:R-:W-:Y:S01]  /*53f0*/  FFMA.FTZ R161, R174, UR10, -R153.reuse ;  /* 0x0000000aaea17c23 */ /* 0x101fe20008010899 */
[--C-:B-1----:R-:W-:Y:S01]  /*5400*/  FFMA.FTZ R164, R175, UR10, -R153.reuse ;  /* 0x0000000aafa47c23 */ /* 0x102fe20008010899 */
        /* <DEDUP_REMOVED lines=9> */
[----:B------:R-:W0:Y:S08]  /*54a0*/  MUFU.EX2 R10, R156 ;  /* 0x0000009c000a7308 */ /* 0x000e300000000800 */
[----:B------:R-:W1:Y:S08]  /*54b0*/  MUFU.EX2 R153, R176 ;  /* 0x000000b000997308 */ /* 0x000e700000000800 */
[----:B------:R-:W2:Y:S01]  /*54c0*/  MUFU.EX2 R155, R155 ;  /* 0x0000009b009b7308 */ /* 0x000ea20000000800 */
[-C--:B0-----:R-:W-:Y:S01]  /*54d0*/  FMUL.FTZ R26, R26, R10.reuse ;  /* 0x0000000a1a1a7220 */ /* 0x081fe20000410000 */
[-C--:B------:R-:W-:Y:S01]  /*54e0*/  FMUL.FTZ R27, R27, R10.reuse ;  /* 0x0000000a1b1b7220 */ /* 0x080fe20000410000 */
[-C--:B------:R-:W-:Y:S01]  /*54f0*/  FMUL.FTZ R30, R30, R10.reuse ;  /* 0x0000000a1e1e7220 */ /* 0x080fe20000410000 */
[-C--:B------:R-:W-:Y:S01]  /*5500*/  FMUL.FTZ R31, R31, R10.reuse ;  /* 0x0000000a1f1f7220 */ /* 0x080fe20000410000 */
[-C--:B------:R-:W-:Y:S01]  /*5510*/  FMUL.FTZ R34, R34, R10.reuse ;  /* 0x0000000a22227220 */ /* 0x080fe20000410000 */
[-C--:B------:R-:W-:Y:S01]  /*5520*/  FMUL.FTZ R35, R35, R10.reuse ;  /* 0x0000000a23237220 */ /* 0x080fe20000410000 */
[----:B------:R-:W-:Y:S01]  /*5530*/  FMUL.FTZ R38, R38, R10 ;  /* 0x0000000a26267220 */ /* 0x000fe20000410000 */
[----:B------:R-:W-:Y:S01]  /*5540*/  MUFU.EX2 R156, R159 ;  /* 0x0000009f009c7308 */ /* 0x000fe20000000800 */
[----:B-1----:R-:W-:Y:S01]  /*5550*/  FFMA.FTZ R6, R10, R6, R153 ;  /* 0x000000060a067223 */ /* 0x002fe20000010099 */
[-C--:B------:R-:W-:Y:S01]  /*5560*/  FMUL.FTZ R39, R39, R10.reuse ;  /* 0x0000000a27277220 */ /* 0x080fe20000410000 */
[-C--:B------:R-:W-:Y:S01]  /*5570*/  FMUL.FTZ R42, R42, R10.reuse ;  /* 0x0000000a2a2a7220 */ /* 0x080fe20000410000 */
[-C--:B------:R-:W-:Y:S01]  /*5580*/  FMUL.FTZ R43, R43, R10.reuse ;  /* 0x0000000a2b2b7220 */ /* 0x080fe20000410000 */
[-C--:B------:R-:W-:Y:S01]  /*5590*/  FMUL.FTZ R46, R46, R10.reuse ;  /* 0x0000000a2e2e7220 */ /* 0x080fe20000410000 */
[-C--:B------:R-:W-:Y:S01]  /*55a0*/  FMUL.FTZ R47, R47, R10.reuse ;  /* 0x0000000a2f2f7220 */ /* 0x080fe20000410000 */
[-C--:B------:R-:W-:Y:S01]  /*55b0*/  FMUL.FTZ R50, R50, R10.reuse ;  /* 0x0000000a32327220 */ /* 0x080fe20000410000 */
[----:B------:R-:W-:Y:S01]  /*55c0*/  MUFU.EX2 R8, R165 ;  /* 0x000000a500087308 */ /* 0x000fe20000000800 */
[C---:B--2---:R-:W-:Y:S01]  /*55d0*/  FADD.FTZ R6, R155.reuse, R6 ;  /* 0x000000069b067221 */ /* 0x044fe20000010000 */
[----:B------:R-:W-:Y:S01]  /*55e0*/  F2FP.BF16.F32.PACK_AB R153, R155, R153 ;  /* 0x000000999b99723e */ /* 0x000fe200000010ff */
        /* <DEDUP_REMOVED lines=24> */
[-C--:B------:R-:W-:Y:S01]  /*5770*/  FMUL.FTZ R90, R90, R10.reuse ;  /* 0x0000000a5a5a7220 */ /* 0x080fe20000410000 */
[-C--:B------:R-:W-:Y:S01]  /*5780*/  FMUL.FTZ R91, R91, R10.reuse ;  /* 0x0000000a5b5b7220 */ /* 0x080fe20000410000 */
[----:B------:R-:W-:Y:S01]  /*5790*/  FADD.FTZ R6, R156, R6 ;  /* 0x000000069c067221 */ /* 0x000fe20000010000 */
[----:B------:R-:W-:Y:S01]  /*57a0*/  FADD.FTZ R156, R190, R11 ;  /* 0x0000000bbe9c7221 */ /* 0x000fe20000010000 */
[----:B------:R-:W-:Y:S01]  /*57b0*/  FMUL.FTZ R94, R94, R10 ;  /* 0x0000000a5e5e7220 */ /* 0x000fe20000410000 */
[----:B------:R-:W0:Y:S01]  /*57c0*/  MUFU.EX2 R159, R166 ;  /* 0x000000a6009f7308 */ /* 0x000e220000000800 */
[----:B-1----:R-:W-:Y:S01]  /*57d0*/  FADD.FTZ R11, R158, R6 ;  /* 0x000000069e0b7221 */ /* 0x002fe20000010000 */
[C---:B------:R-:W-:Y:S01]  /*57e0*/  FADD.FTZ R6, R194.reuse, R156 ;  /* 0x0000009cc2067221 */ /* 0x040fe20000010000 */
        /* <DEDUP_REMOVED lines=22> */
[C---:B-1----:R-:W-:Y:S01]  /*5950*/  FADD.FTZ R11, R166.reuse, R11 ;  /* 0x0000000ba60b7221 */ /* 0x042fe20000010000 */
[----:B------:R-:W-:Y:S01]  /*5960*/  F2FP.BF16.F32.PACK_AB R159, R166, R159 ;  /* 0x0000009fa69f723e */ /* 0x000fe200000010ff */
[-C--:B------:R-:W-:Y:S01]  /*5970*/  FMUL.FTZ R123, R123, R10.reuse ;  /* 0x0000000a7b7b7220 */ /* 0x080fe20000410000 */
[----:B------:R-:W-:Y:S01]  /*5980*/  F2FP.BF16.F32.PACK_AB R166, R184, R13 ;  /* 0x0000000db8a6723e */ /* 0x000fe200000010ff */
[-C--:B------:R-:W-:Y:S01]  /*5990*/  FMUL.FTZ R126, R126, R10.reuse ;  /* 0x0000000a7e7e7220 */ /* 0x080fe20000410000 */
[-C--:B------:R-:W-:Y:S01]  /*59a0*/  FMUL.FTZ R127, R127, R10.reuse ;  /* 0x0000000a7f7f7220 */ /* 0x080fe20000410000 */
[----:B------:R-:W-:Y:S01]  /*59b0*/  FMUL.FTZ R130, R130, R10 ;  /* 0x0000000a82827220 */ /* 0x000fe20000410000 */
[----:B------:R-:W-:Y:S01]  /*59c0*/  MUFU.EX2 R170, R169 ;  /* 0x000000a900aa7308 */ /* 0x000fe20000000800 */
[----:B--2---:R-:W-:Y:S01]  /*59d0*/  FADD.FTZ R6, R21, R6 ;  /* 0x0000000615067221 */ /* 0x004fe20000010000 */
[----:B0-----:R-:W-:Y:S01]  /*59e0*/  F2FP.BF16.F32.PACK_AB R157, R165, R158 ;  /* 0x0000009ea59d723e */ /* 0x001fe200000010ff */
[-C--:B------:R-:W-:Y:S01]  /*59f0*/  FMUL.FTZ R131, R131, R10.reuse ;  /* 0x0000000a83837220 */ /* 0x080fe20000410000 */
[----:B------:R-:W-:Y:S01]  /*5a00*/  F2FP.BF16.F32.PACK_AB R158, R191, R189 ;  /* 0x000000bdbf9e723e */ /* 0x000fe200000010ff */
[----:B------:R-:W-:Y:S01]  /*5a10*/  FADD.FTZ R6, R193, R6 ;  /* 0x00000006c1067221 */ /* 0x000fe20000010000 */
[-C--:B------:R-:W-:Y:S01]  /*5a20*/  FMUL.FTZ R134, R134, R10.reuse ;  /* 0x0000000a86867220 */ /* 0x080fe20000410000 */
[-C--:B------:R-:W-:Y:S01]  /*5a30*/  FMUL.FTZ R135, R135, R10.reuse ;  /* 0x0000000a87877220 */ /* 0x080fe20000410000 */
[----:B------:R0:W1:Y:S01]  /*5a40*/  MUFU.EX2 R169, R160 ;  /* 0x000000a000a97308 */ /* 0x0000620000000800 */
[----:B---3--:R-:W-:Y:S01]  /*5a50*/  FADD.FTZ R11, R162, R11 ;  /* 0x0000000ba20b7221 */ /* 0x008fe20000010000 */
[----:B------:R-:W-:Y:S01]  /*5a60*/  FADD.FTZ R6, R15, R6 ;  /* 0x000000060f067221 */ /* 0x000fe20000010000 */
[-C--:B------:R-:W-:Y:S01]  /*5a70*/  FMUL.FTZ R138, R138, R10.reuse ;  /* 0x0000000a8a8a7220 */ /* 0x080fe20000410000 */
[-C--:B------:R-:W-:Y:S01]  /*5a80*/  FMUL.FTZ R139, R139, R10.reuse ;  /* 0x0000000a8b8b7220 */ /* 0x080fe20000410000 */
[-C--:B------:R-:W-:Y:S01]  /*5a90*/  FMUL.FTZ R142, R142, R10.reuse ;  /* 0x0000000a8e8e7220 */ /* 0x080fe20000410000 */
[----:B------:R-:W-:Y:S01]  /*5aa0*/  FADD.FTZ R6, R20, R6 ;  /* 0x0000000614067221 */ /* 0x000fe20000010000 */
[-C--:B------:R-:W-:Y:S01]  /*5ab0*/  FMUL.FTZ R143, R143, R10.reuse ;  /* 0x0000000a8f8f7220 */ /* 0x080fe20000410000 */
[----:B------:R-:W2:Y:S01]  /*5ac0*/  MUFU.EX2 R163, R171 ;  /* 0x000000ab00a37308 */ /* 0x000ea20000000800 */
[----:B0-----:R-:W-:Y:S01]  /*5ad0*/  F2FP.BF16.F32.PACK_AB R160, R193, R21 ;  /* 0x00000015c1a0723e */ /* 0x001fe200000010ff */
[-C--:B------:R-:W-:Y:S01]  /*5ae0*/  FMUL.FTZ R146, R146, R10.reuse ;  /* 0x0000000a92927220 */ /* 0x080fe20000410000 */
[-C--:B------:R-:W-:Y:S01]  /*5af0*/  FMUL.FTZ R147, R147, R10.reuse ;  /* 0x0000000a93937220 */ /* 0x080fe20000410000 */
[-C--:B------:R-:W-:Y:S01]  /*5b00*/  FMUL.FTZ R150, R150, R10.reuse ;  /* 0x0000000a96967220 */ /* 0x080fe20000410000 */
[----:B------:R-:W-:-:S03]  /*5b10*/  FMUL.FTZ R151, R151, R10 ;  /* 0x0000000a97977220 */ /* 0x000fc60000410000 */
[----:B------:R-:W0:Y:S01]  /*5b20*/  MUFU.EX2 R5, R5 ;  /* 0x0000000500057308 */ /* 0x000e220000000800 */
[----:B-1----:R-:W-:-:S07]  /*5b30*/  FADD.FTZ R11, R169, R11 ;  /* 0x0000000ba90b7221 */ /* 0x002fce0000010000 */
[----:B------:R-:W1:Y:S01]  /*5b40*/  MUFU.EX2 R12, R12 ;  /* 0x0000000c000c7308 */ /* 0x000e620000000800 */
[----:B--2---:R-:W-:-:S07]  /*5b50*/  FADD.FTZ R11, R163, R11 ;  /* 0x0000000ba30b7221 */ /* 0x004fce0000010000 */
[----:B------:R2:W3:Y:S01]  /*5b60*/  MUFU.EX2 R171, R161 ;  /* 0x000000a100ab7308 */ /* 0x0004e20000000800 */
[C---:B0-----:R-:W-:Y:S01]  /*5b70*/  FADD.FTZ R11, R5.reuse, R11 ;  /* 0x0000000b050b7221 */ /* 0x041fe20000010000 */
[----:B------:R-:W-:Y:S01]  /*5b80*/  F2FP.BF16.F32.PACK_AB R163, R5, R163 ;  /* 0x000000a305a3723e */ /* 0x000fe200000010ff */
[----:B------:R-:W-:-:S04]  /*5b90*/  FADD.FTZ R5, R14, R6 ;  /* 0x000000060e057221 */ /* 0x000fc80000010000 */
[----:B------:R-:W-:Y:S01]  /*5ba0*/  FADD.FTZ R5, R192, R5 ;  /* 0x00000005c0057221 */ /* 0x000fe20000010000 */
[----:B------:R0:W4:Y:S01]  /*5bb0*/  MUFU.EX2 R167, R164 ;  /* 0x000000a400a77308 */ /* 0x0001220000000800 */
[----:B-1----:R-:W-:Y:S01]  /*5bc0*/  FADD.FTZ R11, R12, R11 ;  /* 0x0000000b0c0b7221 */ /* 0x002fe20000010000 */
[----:B--2---:R-:W-:Y:S01]  /*5bd0*/  F2FP.BF16.F32.PACK_AB R161, R169, R162 ;  /* 0x000000a2a9a1723e */ /* 0x004fe200000010ff */
[----:B------:R-:W-:Y:S01]  /*5be0*/  FADD.FTZ R5, R13, R5 ;  /* 0x000000050d057221 */ /* 0x000fe20000010000 */
[----:B------:R-:W-:-:S03]  /*5bf0*/  F2FP.BF16.F32.PACK_AB R162, R20, R15 ;  /* 0x0000000f14a2723e */ /* 0x000fc600000010ff */
[----:B------:R-:W-:Y:S01]  /*5c00*/  FADD.FTZ R5, R184, R5 ;  /* 0x00000005b8057221 */ /* 0x000fe20000010000 */
[----:B------:R-:W1:Y:S01]  /*5c10*/  MUFU.EX2 R178, R178 ;  /* 0x000000b200b27308 */ /* 0x000e620000000800 */
[C---:B---3--:R-:W-:Y:S01]  /*5c20*/  FADD.FTZ R11, R171.reuse, R11 ;  /* 0x0000000bab0b7221 */ /* 0x048fe20000010000 */
[----:B------:R-:W-:Y:S01]  /*5c30*/  F2FP.BF16.F32.PACK_AB R165, R171, R12 ;  /* 0x0000000caba5723e */ /* 0x000fe200000010ff */
[----:B------:R-:W-:Y:S01]  /*5c40*/  FADD.FTZ R5, R8, R5 ;  /* 0x0000000508057221 */ /* 0x000fe20000010000 */
[----:B0-----:R-:W-:-:S04]  /*5c50*/  F2FP.BF16.F32.PACK_AB R164, R192, R14 ;  /* 0x0000000ec0a4723e */ /* 0x001fc800000010ff */
[----:B------:R-:W0:Y:S01]  /*5c60*/  MUFU.EX2 R179, R179 ;  /* 0x000000b300b37308 */ /* 0x000e220000000800 */
[----:B----4-:R-:W-:-:S07]  /*5c70*/  FADD.FTZ R11, R167, R11 ;  /* 0x0000000ba70b7221 */ /* 0x010fce0000010000 */
[----:B------:R-:W2:Y:S01]  /*5c80*/  MUFU.EX2 R168, R168 ;  /* 0x000000a800a87308 */ /* 0x000ea20000000800 */
[C---:B-1----:R-:W-:Y:S01]  /*5c90*/  FADD.FTZ R11, R178.reuse, R11 ;  /* 0x0000000bb20b7221 */ /* 0x042fe20000010000 */
[----:B------:R-:W-:-:S06]  /*5ca0*/  F2FP.BF16.F32.PACK_AB R167, R178, R167 ;  /* 0x000000a7b2a7723e */ /* 0x000fcc00000010ff */
[----:B------:R-:W1:Y:S01]  /*5cb0*/  MUFU.EX2 R182, R182 ;  /* 0x000000b600b67308 */ /* 0x000e620000000800 */
[----:B0-----:R-:W-:-:S07]  /*5cc0*/  FADD.FTZ R11, R179, R11 ;  /* 0x0000000bb30b7221 */ /* 0x001fce0000010000 */
[----:B------:R-:W0:Y:S01]  /*5cd0*/  MUFU.EX2 R183, R183 ;  /* 0x000000b700b77308 */ /* 0x000e220000000800 */
[C---:B--2---:R-:W-:Y:S01]  /*5ce0*/  FADD.FTZ R5, R168.reuse, R5 ;  /* 0x00000005a8057221 */ /* 0x044fe20000010000 */
[----:B------:R-:W-:-:S03]  /*5cf0*/  F2FP.BF16.F32.PACK_AB R168, R168, R8 ;  /* 0x00000008a8a8723e */ /* 0x000fc600000010ff */
[----:B------:R-:W-:-:S03]  /*5d00*/  FADD.FTZ R8, R170, R5 ;  /* 0x00000005aa087221 */ /* 0x000fc60000010000 */
[----:B------:R-:W2:Y:S01]  /*5d10*/  MUFU.EX2 R175, R172 ;  /* 0x000000ac00af7308 */ /* 0x000ea20000000800 */
[C---:B-1----:R-:W-:Y:S01]  /*5d20*/  FADD.FTZ R6, R182.reuse, R11 ;  /* 0x0000000bb6067221 */ /* 0x042fe20000010000 */
[----:B------:R-:W-:-:S06]  /*5d30*/  F2FP.BF16.F32.PACK_AB R169, R182, R179 ;  /* 0x000000b3b6a9723e */ /* 0x000fcc00000010ff */
[----:B------:R-:W1:Y:S01]  /*5d40*/  MUFU.EX2 R185, R185 ;  /* 0x000000b900b97308 */ /* 0x000e620000000800 */
[----:B0-----:R-:W-:-:S07]  /*5d50*/  FADD.FTZ R6, R183, R6 ;  /* 0x00000006b7067221 */ /* 0x001fce0000010000 */
[----:B------:R-:W0:Y:S01]  /*5d60*/  MUFU.EX2 R172, R173 ;  /* 0x000000ad00ac7308 */ /* 0x000e220000000800 */
[C---:B--2---:R-:W-:Y:S01]  /*5d70*/  FADD.FTZ R5, R175.reuse, R8 ;  /* 0x00000008af057221 */ /* 0x044fe20000010000 */
[----:B------:R-:W-:-:S06]  /*5d80*/  F2FP.BF16.F32.PACK_AB R170, R175, R170 ;  /* 0x000000aaafaa723e */ /* 0x000fcc00000010ff */
[----:B------:R-:W2:Y:S01]  /*5d90*/  MUFU.EX2 R173, R186 ;  /* 0x000000ba00ad7308 */ /* 0x000ea20000000800 */
[C---:B-1----:R-:W-:Y:S01]  /*5da0*/  FADD.FTZ R6, R185.reuse, R6 ;  /* 0x00000006b9067221 */ /* 0x042fe20000010000 */
[----:B------:R-:W-:-:S06]  /*5db0*/  F2FP.BF16.F32.PACK_AB R171, R185, R183 ;  /* 0x000000b7b9ab723e */ /* 0x000fcc00000010ff */
[----:B------:R-:W1:Y:S01]  /*5dc0*/  MUFU.EX2 R177, R177 ;  /* 0x000000b100b17308 */ /* 0x000e620000000800 */
[----:B0-----:R-:W-:-:S07]  /*5dd0*/  FADD.FTZ R8, R172, R5 ;  /* 0x00000005ac087221 */ /* 0x001fce0000010000 */
[----:B------:R-:W0:Y:S01]  /*5de0*/  MUFU.EX2 R187, R187 ;  /* 0x000000bb00bb7308 */ /* 0x000e220000000800 */
[----:B--2---:R-:W-:-:S07]  /*5df0*/  FADD.FTZ R6, R173, R6 ;  /* 0x00000006ad067221 */ /* 0x004fce0000010000 */
[----:B------:R-:W2:Y:S01]  /*5e00*/  MUFU.EX2 R174, R180 ;  /* 0x000000b400ae7308 */ /* 0x000ea20000000800 */
[C---:B-1----:R-:W-:Y:S01]  /*5e10*/  FADD.FTZ R5, R177.reuse, R8 ;  /* 0x00000008b1057221 */ /* 0x042fe20000010000 */
[----:B------:R-:W-:-:S06]  /*5e20*/  F2FP.BF16.F32.PACK_AB R172, R177, R172 ;  /* 0x000000acb1ac723e */ /* 0x000fcc00000010ff */
[----:B------:R-:W1:Y:S01]  /*5e30*/  MUFU.EX2 R188, R188 ;  /* 0x000000bc00bc7308 */ /* 0x000e620000000800 */
[C---:B0-----:R-:W-:Y:S01]  /*5e40*/  FADD.FTZ R11, R187.reuse, R6 ;  /* 0x00000006bb0b7221 */ /* 0x041fe20000010000 */
[----:B------:R-:W-:-:S06]  /*5e50*/  F2FP.BF16.F32.PACK_AB R173, R187, R173 ;  /* 0x000000adbbad723e */ /* 0x000fcc00000010ff */
[----:B------:R-:W0:Y:S01]  /*5e60*/  MUFU.EX2 R181, R181 ;  /* 0x000000b500b57308 */ /* 0x000e220000000800 */
[----:B--2---:R-:W-:-:S07]  /*5e70*/  FADD.FTZ R6, R174, R5 ;  /* 0x00000005ae067221 */ /* 0x004fce0000010000 */
[----:B------:R-:W2:Y:S01]  /*5e80*/  MUFU.EX2 R175, R195 ;  /* 0x000000c300af7308 */ /* 0x000ea20000000800 */
[----:B-1----:R-:W-:Y:S01]  /*5e90*/  FADD.FTZ R8, R188, R11 ;  /* 0x0000000bbc087221 */ /* 0x002fe20000010000 */
[C---:B0-----:R-:W-:Y:S01]  /*5ea0*/  FADD.FTZ R5, R181.reuse, R6 ;  /* 0x00000006b5057221 */ /* 0x041fe20000010000 */
[----:B------:R-:W-:Y:S02]  /*5eb0*/  F2FP.BF16.F32.PACK_AB R174, R181, R174 ;  /* 0x000000aeb5ae723e */ /* 0x000fe400000010ff */
[C---:B--2---:R-:W-:Y:S01]  /*5ec0*/  FADD.FTZ R6, R175.reuse, R8 ;  /* 0x00000008af067221 */ /* 0x044fe20000010000 */
[----:B------:R-:W-:Y:S01]  /*5ed0*/  F2FP.BF16.F32.PACK_AB R175, R175, R188 ;  /* 0x000000bcafaf723e */ /* 0x000fe200000010ff */
[----:B------:R-:W-:Y:S06]  /*5ee0*/  @!P0 BRA `(.L_x_9435) ;  /* 0x0000000000048947 */ /* 0x000fec0003800000 */
[----:B------:R-:W-:Y:S01]  /*5ef0*/  BPT.TRAP 0x1 ;  /* 0x000000040000795c */ /* 0x000fe20000300000 */
.L_x_9435:
[----:B------:R0:W1:Y:S01]  /*5f00*/  SYNCS.PHASECHK.TRANS64.TRYWAIT P1, [UR25+0x22850], R7 ;  /* 0x02285007ff0075a7 */ /* 0x0000620008020159 */
[----:B------:R-:W-:Y:S05]  /*5f10*/  @!P0 BRA `(.L_x_9436) ;  /* 0x0000000000048947 */ /* 0x000fea0003800000 */
[----:B------:R-:W-:Y:S01]  /*5f20*/  BPT.TRAP 0x1 ;  /* 0x000000040000795c */ /* 0x000fe20000300000 */
.L_x_9436:
[----:B-1----:R-:W-:Y:S05]  /*5f30*/  @P1 BRA `(.L_x_9437) ;  /* 0x0000000000081947 */ /* 0x002fea0003800000 */
[----:B------:R-:W1:Y:S02]  /*5f40*/  SYNCS.PHASECHK.TRANS64.TRYWAIT P1, [UR25+0x22850], R7 ;  /* 0x02285007ff0075a7 */ /* 0x000e640008020159 */
[----:B-1----:R-:W-:Y:S05]  /*5f50*/  @!P1 BRA `(.L_x_9438) ;  /* 0x000000ac00dc9947 */ /* 0x002fea0003800000 */
.L_x_9437:
[----:B-1----:R-:W1:Y:S01]  /*5f60*/  S2R R8, SR_TID.X ;  /* 0x0000000000087919 */ /* 0x002e620000002100 */
[----:B------:R-:W-:Y:S01]  /*5f70*/  UIMAD UR11, UR37, 0xc00, UR21 ;  /* 0x00000c00250b78a4 */ /* 0x000fe2000f8e0215 */
[----:B------:R-:W-:-:S06]  /*5f80*/  UMOV UR7, 0x40000040 ;  /* 0x4000004000077882 */ /* 0x000fcc0000000000 */
[----:B------:R-:W-:Y:S01]  /*5f90*/  UMOV UR6, UR11 ;  /* 0x0000000b00067c82 */ /* 0x000fe20008000000 */
[----:B-1----:R-:W-:-:S05]  /*5fa0*/  SHF.R.U32.HI R8, RZ, 0x7, R8 ;  /* 0x00000007ff087819 */ /* 0x002fca0000011608 */
[----:B0-----:R-:W-:-:S05]  /*5fb0*/  VIADD R7, R8, 0x8 ;  /* 0x0000000808077836 */ /* 0x001fca0000000000 */
[----:B------:R0:W-:Y:S06]  /*5fc0*/  BAR.SYNC.DEFER_BLOCKING R7, 0x100 ;  /* 0x000400070000751d */ /* 0x0001ec0000010000 */
        /* <DEDUP_REMOVED lines=33> */
[----:B0-----:R-:W-:Y:S05]  /*61e0*/  @!P0 BRA `(.L_x_9439) ;  /* 0x0000000000048947 */ /* 0x001fea0003800000 */
[----:B------:R-:W-:Y:S01]  /*61f0*/  BPT.TRAP 0x1 ;  /* 0x000000040000795c */ /* 0x000fe20000300000 */
.L_x_9439:
[----:B------:R-:W-:Y:S01]  /*6200*/  UIADD3 UR25, UR25, 0x22860, URZ ;  /* 0x0002286019197890 */ /* 0x000fe2000fffe03f */
[----:B------:R-:W-:Y:S01]  /*6210*/  PLOP3.LUT P1, PT, PT, PT, UP0, 0x80, 0x0 ;  /* 0x000000000000781c */ /* 0x000fe20003f2f008 */
[----:B------:R-:W-:Y:S02]  /*6220*/  IMAD.MOV.U32 R8, RZ, RZ, R4 ;  /* 0x000000ffff087224 */ /* 0x000fe400078e0004 */
[----:B------:R-:W-:Y:S01]  /*6230*/  UPRMT UR25, UR24, 0x654, UR25 ;  /* 0x0000065418197896 */ /* 0x000fe20008000019 */
[----:B------:R-:W-:-:S08]  /*6240*/  IMAD.MOV.U32 R9, RZ, RZ, R3 ;  /* 0x000000ffff097224 */ /* 0x000fd000078e0003 */
[----:B------:R-:W-:Y:S01]  /*6250*/  SYNCS.ARRIVE.TRANS64.RED.A1T0 RZ, [UR25], RZ ;  /* 0x000000ffffff79a7 */ /* 0x000fe20008100419 */
[----:B------:R-:W-:Y:S05]  /*6260*/  @P1 BRA `(.L_x_9440) ;  /* 0xffffffdc002c1947 */ /* 0x000fea000383ffff */
.L_x_9429:
[----:B------:R-:W0:Y:S01]  /*6270*/  SHFL.BFLY PT, R8, R5, 0x2, 0x1f ;  /* 0x0c401f0005087f89 */ /* 0x000e2200000e0000 */
[----:B------:R-:W-:Y:S01]  /*6280*/  UIADD3 UR37, UR37, 0x1, URZ ;  /* 0x0000000125257890 */ /* 0x000fe2000fffe03f */
[----:B------:R1:W-:Y:S06]  /*6290*/  BAR.ARV R0, 0x100 ;  /* 0x000400000000751d */ /* 0x0003ec0000002000 */
[----:B------:R-:W-:Y:S02]  /*62a0*/  UISETP.NE.AND UP0, UPT, UR37, 0x2, UPT ;  /* 0x000000022500788c */ /* 0x000fe4000bf05270 */
[----:B------:R-:W-:Y:S06]  /*62b0*/  BAR.ARV 0x8, 0x180 ;  /* 0x0206000000007b1d */ /* 0x000fec0000002000 */
[----:B-1----:R-:W-:Y:S01]  /*62c0*/  IMAD.MOV.U32 R0, RZ, RZ, -0x800000 ;  /* 0xff800000ff007424 */ /* 0x002fe200078e00ff */
[----:B------:R-:W-:Y:S01]  /*62d0*/  USEL UR4, URZ, 0x1, UP0 ;  /* 0x000000013f047887 */ /* 0x000fe20008000000 */
[----:B------:R-:W1:Y:S01]  /*62e0*/  SHFL.BFLY PT, R7, R6, 0x2, 0x1f ;  /* 0x0c401f0006077f89 */ /* 0x000e6200000e0000 */
[----:B------:R-:W-:Y:S01]  /*62f0*/  PLOP3.LUT P0, PT, PT, PT, PT, 0x8, 0x0 ;  /* 0x000000000000781c */ /* 0x000fe20003f0e170 */
[----:B------:R-:W-:Y:S01]  /*6300*/  UIADD3 UR46, UR46, 0x1, URZ ;  /* 0x000000012e2e7890 */ /* 0x000fe2000fffe03f */
[----:B0-2---:R-:W-:Y:S01]  /*6310*/  FADD.FTZ R9, R8, R5 ;  /* 0x0000000508097221 */ /* 0x005fe20000010000 */
[----:B------:R-:W-:Y:S01]  /*6320*/  IMAD.MOV.U32 R5, RZ, RZ, RZ ;  /* 0x000000ffff057224 */ /* 0x000fe200078e00ff */
[----:B------:R-:W-:-:S02]  /*6330*/  USEL UR37, UR37, URZ, UP0 ;  /* 0x0000003f25257287 */ /* 0x000fc40008000000 */
[----:B------:R-:W-:Y:S01]  /*6340*/  ULOP3.LUT UR36, UR36, UR4, URZ, 0x3c, !UPT ;  /* 0x0000000424247292 */ /* 0x000fe2000f8e3c3f */
[----:B------:R-:W0:Y:S01]  /*6350*/  SHFL.BFLY PT, R8, R9, 0x1, 0x1f ;  /* 0x0c201f0009087f89 */ /* 0x000e2200000e0000 */
[----:B-1----:R-:W-:-:S05]  /*6360*/  FADD.FTZ R10, R7, R6 ;  /* 0x00000006070a7221 */ /* 0x002fca0000010000 */
[----:B------:R-:W1:Y:S01]  /*6370*/  SHFL.BFLY PT, R7, R10, 0x1, 0x1f ;  /* 0x0c201f000a077f89 */ /* 0x000e6200000e0000 */
[----:B0-----:R-:W-:Y:S01]  /*6380*/  FADD.FTZ R11, R9, R8 ;  /* 0x00000008090b7221 */ /* 0x001fe20000010000 */
[----:B------:R-:W-:Y:S02]  /*6390*/  IMAD.MOV.U32 R8, RZ, RZ, RZ ;  /* 0x000000ffff087224 */ /* 0x000fe400078e00ff */
[----:B------:R-:W-:Y:S02]  /*63a0*/  IMAD.U32 R9, RZ, RZ, UR10 ;  /* 0x0000000aff097e24 */ /* 0x000fe4000f8e00ff */
[----:B------:R-:W-:-:S13]  /*63b0*/  FSETP.NE.FTZ.AND P1, PT, R11, RZ, PT ;  /* 0x000000ff0b00720b */ /* 0x000fda0003f35000 */
[----:B------:R-:W0:Y:S01]  /*63c0*/  @P1 MUFU.RCP R8, R11 ;  /* 0x0000000b00081308 */ /* 0x000e220000001000 */
[----:B------:R-:W-:Y:S01]  /*63d0*/  @P1 FMUL.FTZ R9, R9, 0.69314718246459960938 ;  /* 0x3f31721809091820 */ /* 0x000fe20000410000 */
[----:B-1----:R-:W-:-:S05]  /*63e0*/  FADD.FTZ R6, R10, R7 ;  /* 0x000000070a067221 */ /* 0x002fca0000010000 */
[----:B------:R-:W-:Y:S01]  /*63f0*/  FSETP.NE.FTZ.AND P2, PT, R6, RZ, PT ;  /* 0x000000ff0600720b */ /* 0x000fe20003f55000 */
[----:B------:R-:W1:Y:S01]  /*6400*/  @P1 MUFU.LG2 R7, R11 ;  /* 0x0000000b00071308 */ /* 0x000e620000000c00 */
[-C--:B0-----:R-:W-:Y:S01]  /*6410*/  FMUL.FTZ R24, R24, R8.reuse ;  /* 0x0000000818187220 */ /* 0x081fe20000410000 */
[-C--:B------:R-:W-:Y:S01]  /*6420*/  FMUL.FTZ R25, R25, R8.reuse ;  /* 0x0000000819197220 */ /* 0x080fe20000410000 */
[----:B------:R-:W-:-:S09]  /*6430*/  FMUL.FTZ R28, R28, R8 ;  /* 0x000000081c1c7220 */ /* 0x000fd20000410000 */
[----:B------:R-:W0:Y:S01]  /*6440*/  @P2 MUFU.LG2 R10, R6 ;  /* 0x00000006000a2308 */ /* 0x000e220000000c00 */
[-C--:B------:R-:W-:Y:S01]  /*6450*/  FMUL.FTZ R29, R29, R8.reuse ;  /* 0x000000081d1d7220 */ /* 0x080fe20000410000 */
[-C--:B------:R-:W-:Y:S01]  /*6460*/  FMUL.FTZ R32, R32, R8.reuse ;  /* 0x0000000820207220 */ /* 0x080fe20000410000 */
[-C--:B------:R-:W-:Y:S01]  /*6470*/  FMUL.FTZ R33, R33, R8.reuse ;  /* 0x0000000821217220 */ /* 0x080fe20000410000 */
[-C--:B------:R-:W-:Y:S01]  /*6480*/  FMUL.FTZ R36, R36, R8.reuse ;  /* 0x0000000824247220 */ /* 0x080fe20000410000 */
[-C--:B------:R-:W-:Y:S01]  /*6490*/  FMUL.FTZ R37, R37, R8.reuse ;  /* 0x0000000825257220 */ /* 0x080fe20000410000 */
[-C--:B------:R-:W-:Y:S01]  /*64a0*/  FMUL.FTZ R40, R40, R8.reuse ;  /* 0x0000000828287220 */ /* 0x080fe20000410000 */
[-C--:B------:R-:W-:Y:S01]  /*64b0*/  FMUL.FTZ R41, R41, R8.reuse ;  /* 0x0000000829297220 */ /* 0x080fe20000410000 */
[----:B------:R2:W3:Y:S01]  /*64c0*/  @P2 MUFU.RCP R5, R6 ;  /* 0x0000000600052308 */ /* 0x0004e20000001000 */
        /* <DEDUP_REMOVED lines=54> */
[----:B------:R-:W-:-:S02]  /*6830*/  IMAD.U32 R8, RZ, RZ, UR10 ;  /* 0x0000000aff087e24 */ /* 0x000fc4000f8e00ff */
[----:B-1----:R-:W-:Y:S01]  /*6840*/  @P1 FMUL.FTZ R7, R7, 0.69314718246459960938 ;  /* 0x3f31721807071820 */ /* 0x002fe20000410000 */
[----:B0-----:R-:W-:Y:S01]  /*6850*/  @P2 FMUL.FTZ R10, R10, 0.69314718246459960938 ;  /* 0x3f3172180a0a2820 */ /* 0x001fe20000410000 */
[----:B--2---:R-:W-:Y:S02]  /*6860*/  IMAD.MOV.U32 R6, RZ, RZ, -0x800000 ;  /* 0xff800000ff067424 */ /* 0x004fe400078e00ff */
[----:B------:R-:W-:Y:S01]  /*6870*/  @P2 FMUL.FTZ R8, R8, 0.69314718246459960938 ;  /* 0x3f31721808082820 */ /* 0x000fe20000410000 */
[-C--:B---3--:R-:W-:Y:S01]  /*6880*/  FMUL.FTZ R26, R26, R5.reuse ;  /* 0x000000051a1a7220 */ /* 0x088fe20000410000 */
        /* <DEDUP_REMOVED lines=65> */
.L_x_9416:
        /* <DEDUP_REMOVED lines=13> */
[----:B------:R-:W-:Y:S01]  /*6d70*/  IMAD.MOV.U32 R4, RZ, RZ, 0x2 ;  /* 0x00000002ff047424 */ /* 0x000fe200078e00ff */
[----:B------:R-:W-:Y:S01]  /*6d80*/  F2FP.BF16.F32.PACK_AB R10, R29, R28 ;  /* 0x0000001c1d0a723e */ /* 0x000fe200000010ff */
[----:B------:R-:W-:Y:S01]  /*6d90*/  ULDC.64 UR14, c[0x0][0xc00] ;  /* 0x00030000000e7ab9 */ /* 0x000fe20000000a00 */
[----:B------:R-:W3:Y:S01]  /*6da0*/  LDL R176, [R1+0x2c] ;  /* 0x00002c0001b07983 */ /* 0x000ee20000100800 */
[----:B------:R-:W-:Y:S01]  /*6db0*/  UMOV UR10, UR8 ;  /* 0x00000008000a7c82 */ /* 0x000fe20008000000 */
[----:B0-----:R-:W-:Y:S01]  /*6dc0*/  UMOV UR11, UR4 ;  /* 0x00000004000b7c82 */ /* 0x001fe20008000000 */
[----:B------:R-:W-:Y:S02]  /*6dd0*/  F2FP.BF16.F32.PACK_AB R11, R31, R30 ;  /* 0x0000001e1f0b723e */ /* 0x000fe400000010ff */
[----:B------:R-:W-:-:S02]  /*6de0*/  F2FP.BF16.F32.PACK_AB R14, R37, R36 ;  /* 0x00000024250e723e */ /* 0x000fc400000010ff */
[----:B------:R-:W-:Y:S01]  /*6df0*/  F2FP.BF16.F32.PACK_AB R15, R39, R38 ;  /* 0x00000026270f723e */ /* 0x000fe200000010ff */
[----:B------:R-:W-:Y:S02]  /*6e00*/  USHF.L.U32 UR4, UR39, 0x2, URZ ;  /* 0x0000000227047899 */ /* 0x000fe4000800063f */
[----:B------:R-:W-:Y:S02]  /*6e10*/  USHF.L.U64.HI UR16, UR39, 0x2, UR40 ;  /* 0x0000000227107899 */ /* 0x000fe40008010228 */
[----:B------:R-:W-:-:S04]  /*6e20*/  UIADD3 UR9, UP0, UR4, UR14, URZ ;  /* 0x0000000e04097290 */ /* 0x000fc8000ff1e03f */
[----:B------:R-:W-:Y:S01]  /*6e30*/  UIADD3.X UR12, UR16, UR15, URZ, UP0, !UPT ;  /* 0x0000000f100c7290 */ /* 0x000fe200087fe43f */
[----:B------:R-:W-:Y:S01]  /*6e40*/  BAR.SYNC.DEFER_BLOCKING 0x1, 0x100 ;  /* 0x0044000000007b1d */ /* 0x000fe20000010000 */
[----:B--2---:R-:W-:-:S03]  /*6e50*/  IMAD.WIDE R4, R3, R4, UR10 ;  /* 0x0000000a03047e25 */ /* 0x004fc6000f8e0204 */
[C---:B------:R-:W-:Y:S02]  /*6e60*/  IADD3 R163, P0, R4.reuse, 0x40, RZ ;  /* 0x0000004004a37810 */ /* 0x040fe40007f1e0ff */
[C---:B------:R-:W-:Y:S02]  /*6e70*/  IADD3 R13, P1, R4.reuse, 0x20, RZ ;  /* 0x00000020040d7810 */ /* 0x040fe40007f3e0ff */
[----:B------:R-:W-:Y:S02]  /*6e80*/  LOP3.LUT R162, R163, 0x380, RZ, 0xc0, !PT ;  /* 0x00000380a3a27812 */ /* 0x000fe400078ec0ff */
[----:B------:R-:W-:Y:S02]  /*6e90*/  LOP3.LUT R12, R13, 0x380, RZ, 0xc0, !PT ;  /* 0x000003800d0c7812 */ /* 0x000fe400078ec0ff */
[----:B------:R-:W-:Y:S02]  /*6ea0*/  LOP3.LUT R9, R4, 0x380, RZ, 0xc0, !PT ;  /* 0x0000038004097812 */ /* 0x000fe400078ec0ff */
[----:B------:R-:W-:-:S02]  /*6eb0*/  SHF.R.U64 R162, R162, 0x3, RZ ;  /* 0x00000003a2a27819 */ /* 0x000fc400000012ff */
[C---:B------:R-:W-:Y:S02]  /*6ec0*/  IADD3 R171, P5, R4.reuse, 0x4040, RZ ;  /* 0x0000404004ab7810 */ /* 0x040fe40007fbe0ff */
[C---:B------:R-:W-:Y:S02]  /*6ed0*/  IADD3 R167, P3, R4.reuse, 0x4000, RZ ;  /* 0x0000400004a77810 */ /* 0x040fe40007f7e0ff */
[----:B------:R-:W-:Y:S02]  /*6ee0*/  IADD3 R153, P2, R4, 0x4060, RZ ;  /* 0x0000406004997810 */ /* 0x000fe40007f5e0ff */
[----:B------:R-:W-:Y:S02]  /*6ef0*/  SHF.R.U64 R12, R12, 0x3, RZ ;  /* 0x000000030c0c7819 */ /* 0x000fe400000012ff */
[----:B------:R-:W-:Y:S02]  /*6f00*/  IADD3 R165, P4, R4, 0x60, RZ ;  /* 0x0000006004a57810 */ /* 0x000fe40007f9e0ff */
[----:B------:R-:W-:-:S02]  /*6f10*/  SHF.R.U64 R9, R9, 0x3, RZ ;  /* 0x0000000309097819 */ /* 0x000fc400000012ff */
[----:B------:R-:W-:Y:S01]  /*6f20*/  LOP3.LUT R162, R162, R163, RZ, 0x3c, !PT ;  /* 0x000000a3a2a27212 */ /* 0x000fe200078e3cff */
[----:B------:R-:W-:Y:S01]  /*6f30*/  IMAD.X R163, RZ, RZ, R5, P0 ;  /* 0x000000ffffa37224 */ /* 0x000fe200000e0605 */
[C---:B------:R-:W-:Y:S02]  /*6f40*/  IADD3 R169, P6, R4.reuse, 0x4020, RZ ;  /* 0x0000402004a97810 */ /* 0x040fe40007fde0ff */
[----:B------:R-:W-:Y:S02]  /*6f50*/  LOP3.LUT R170, R171, 0x380, RZ, 0xc0, !PT ;  /* 0x00000380abaa7812 */ /* 0x000fe400078ec0ff */
[----:B------:R-:W-:Y:S02]  /*6f60*/  LOP3.LUT R166, R167, 0x380, RZ, 0xc0, !PT ;  /* 0x00000380a7a67812 */ /* 0x000fe400078ec0ff */
[----:B------:R-:W-:Y:S02]  /*6f70*/  LOP3.LUT R152, R153, 0x380, RZ, 0xc0, !PT ;  /* 0x0000038099987812 */ /* 0x000fe400078ec0ff */
[----:B------:R-:W-:-:S02]  /*6f80*/  IADD3 R155, P0, R4, 0x8020, RZ ;  /* 0x00008020049b7810 */ /* 0x000fc40007f1e0ff */
[----:B------:R-:W-:Y:S01]  /*6f90*/  LOP3.LUT R12, R12, R13, RZ, 0x3c, !PT ;  /* 0x0000000d0c0c7212 */ /* 0x000fe200078e3cff */
[--C-:B------:R-:W-:Y:S01]  /*6fa0*/  IMAD.X R13, RZ, RZ, R5.reuse, P1 ;  /* 0x000000ffff0d7224 */ /* 0x100fe200008e0605 */
[----:B------:R-:W-:Y:S02]  /*6fb0*/  LOP3.LUT R164, R165, 0x380, RZ, 0xc0, !PT ;  /* 0x00000380a5a47812 */ /* 0x000fe400078ec0ff */
[----:B------:R-:W-:Y:S01]  /*6fc0*/  LOP3.LUT R8, R9, R4, RZ, 0x3c, !PT ;  /* 0x0000000409087212 */ /* 0x000fe200078e3cff */
[----:B------:R-:W-:Y:S01]  /*6fd0*/  IMAD.MOV.U32 R9, RZ, RZ, R5 ;  /* 0x000000ffff097224 */ /* 0x000fe200078e0005 */
[----:B------:R-:W-:Y:S02]  /*6fe0*/  LOP3.LUT R168, R169, 0x380, RZ, 0xc0, !PT ;  /* 0x00000380a9a87812 */ /* 0x000fe400078ec0ff */
[----:B------:R-:W-:Y:S02]  /*6ff0*/  SHF.R.U64 R170, R170, 0x3, RZ ;  /* 0x00000003aaaa7819 */ /* 0x000fe400000012ff */
[----:B------:R-:W-:-:S02]  /*7000*/  IADD3 R173, P1, R4, 0x8000, RZ ;  /* 0x0000800004ad7810 */ /* 0x000fc40007f3e0ff */
[----:B------:R-:W-:Y:S02]  /*7010*/  SHF.R.U64 R166, R166, 0x3, RZ ;  /* 0x00000003a6a67819 */ /* 0x000fe400000012ff */
[----:B------:R-:W-:Y:S02]  /*7020*/  SHF.R.U64 R152, R152, 0x3, RZ ;  /* 0x0000000398987819 */ /* 0x000fe400000012ff */
[----:B------:R-:W-:Y:S02]  /*7030*/  LOP3.LUT R154, R155, 0x380, RZ, 0xc0, !PT ;  /* 0x000003809b9a7812 */ /* 0x000fe400078ec0ff */
[----:B------:R-:W-:Y:S02]  /*7040*/  SHF.R.U64 R164, R164, 0x3, RZ ;  /* 0x00000003a4a47819 */ /* 0x000fe400000012ff */
[----:B------:R-:W-:Y:S02]  /*7050*/  SHF.R.U64 R168, R168, 0x3, RZ ;  /* 0x00000003a8a87819 */ /* 0x000fe400000012ff */
[----:B------:R-:W-:-:S02]  /*7060*/  MOV R7, R8 ;  /* 0x0000000800077202 */ /* 0x000fc40000000f00 */
[----:B------:R-:W-:Y:S01]  /*7070*/  LOP3.LUT R170, R170, R171, RZ, 0x3c, !PT ;  /* 0x000000abaaaa7212 */ /* 0x000fe200078e3cff */
[--C-:B------:R-:W-:Y:S01]  /*7080*/  IMAD.X R171, RZ, RZ, R5.reuse, P5 ;  /* 0x000000ffffab7224 */ /* 0x100fe200028e0605 */
[----:B------:R-:W-:Y:S02]  /*7090*/  LOP3.LUT R172, R173, 0x380, RZ, 0xc0, !PT ;  /* 0x00000380adac7812 */ /* 0x000fe400078ec0ff */
[----:B------:R-:W-:Y:S01]  /*70a0*/  LOP3.LUT R166, R166, R167, RZ, 0x3c, !PT ;  /* 0x000000a7a6a67212 */ /* 0x000fe200078e3cff */
[--C-:B------:R-:W-:Y:S01]  /*70b0*/  IMAD.X R167, RZ, RZ, R5.reuse, P3 ;  /* 0x000000ffffa77224 */ /* 0x100fe200018e0605 */
[----:B------:R-:W-:Y:S02]  /*70c0*/  F2FP.BF16.F32.PACK_AB R8, R25, R24 ;  /* 0x000000181908723e */ /* 0x000fe400000010ff */
[----:B------:R-:W-:Y:S02]  /*70d0*/  F2FP.BF16.F32.PACK_AB R9, R27, R26 ;  /* 0x0000001a1b09723e */ /* 0x000fe400000010ff */
[----:B------:R-:W-:Y:S01]  /*70e0*/  LOP3.LUT R152, R152, R153, RZ, 0x3c, !PT ;  /* 0x0000009998987212 */ /* 0x000fe200078e3cff */
[----:B------:R-:W-:Y:S01]  /*70f0*/  IMAD.X R153, RZ, RZ, R5, P2 ;  /* 0x000000ffff997224 */ /* 0x000fe200010e0605 */
[----:B------:R-:W-:-:S02]  /*7100*/  MOV R3, R12 ;  /* 0x0000000c00037202 */ /* 0x000fc40000000f00 */
[----:B------:R-:W-:Y:S02]  /*7110*/  SHF.R.U64 R154, R154, 0x3, RZ ;  /* 0x000000039a9a7819 */ /* 0x000fe400000012ff */
[----:B------:R-:W-:Y:S01]  /*7120*/  LOP3.LUT R164, R164, R165, RZ, 0x3c, !PT ;  /* 0x000000a5a4a47212 */ /* 0x000fe200078e3cff */
[--C-:B------:R-:W-:Y:S01]  /*7130*/  IMAD.X R165, RZ, RZ, R5.reuse, P4 ;  /* 0x000000ffffa57224 */ /* 0x100fe200020e0605 */
[----:B------:R-:W-:Y:S02]  /*7140*/  F2FP.BF16.F32.PACK_AB R12, R33, R32 ;  /* 0x00000020210c723e */ /* 0x000fe400000010ff */
[----:B------:R-:W-:Y:S02]  /*7150*/  F2FP.BF16.F32.PACK_AB R13, R35, R34 ;  /* 0x00000022230d723e */ /* 0x000fe400000010ff */
[----:B------:R-:W-:Y:S02]  /*7160*/  IADD3 R21, P5, R4, 0xc020, RZ ;  /* 0x0000c02004157810 */ /* 0x000fe40007fbe0ff */
[----:B------:R-:W-:Y:S01]  /*7170*/  LOP3.LUT R168, R168, R169, RZ, 0x3c, !PT ;  /* 0x000000a9a8a87212 */ /* 0x000fe200078e3cff */
[----:B------:R-:W-:Y:S01]  /*7180*/  IMAD.X R169, RZ, RZ, R5, P6 ;  /* 0x000000ffffa97224 */ /* 0x000fe200030e0605 */
[----:B------:R-:W-:-:S02]  /*7190*/  IADD3 R159, P3, R4, 0x8060, RZ ;  /* 0x00008060049f7810 */ /* 0x000fc40007f7e0ff */
[----:B------:R-:W-:Y:S02]  /*71a0*/  IADD3 R157, P2, R4, 0xc040, RZ ;  /* 0x0000c040049d7810 */ /* 0x000fe40007f5e0ff */
[----:B------:R-:W-:Y:S02]  /*71b0*/  SHF.R.U64 R172, R172, 0x3, RZ ;  /* 0x00000003acac7819 */ /* 0x000fe400000012ff */
[----:B------:R-:W-:Y:S01]  /*71c0*/  IADD3 R175, P4, R4, 0x8040, RZ ;  /* 0x0000804004af7810 */ /* 0x000fe20007f9e0ff */
[----:B------:R0:W-:Y:S01]  /*71d0*/  STSM.16.M88.4 [R7], R8 ;  /* 0x0000000807007844 */ /* 0x0001e20000000200 */
[----:B------:R-:W-:Y:S01]  /*71e0*/  LOP3.LUT R154, R154, R155, RZ, 0x3c, !PT ;  /* 0x0000009b9a9a7212 */ /* 0x000fe200078e3cff */
[----:B------:R-:W-:Y:S01]  /*71f0*/  IMAD.X R155, RZ, RZ, R5, P0 ;  /* 0x000000ffff9b7224 */ /* 0x000fe200000e0605 */
[----:B------:R-:W-:Y:S01]  /*7200*/  IADD3 R161, P6, R4, 0xc000, RZ ;  /* 0x0000c00004a17810 */ /* 0x000fe20007fde0ff */
[----:B------:R1:W-:Y:S01]  /*7210*/  STSM.16.M88.4 [R3], R12 ;  /* 0x0000000c03007844 */ /* 0x0003e20000000200 */
[----:B------:R-:W-:-:S02]  /*7220*/  LOP3.LUT R20, R21, 0x380, RZ, 0xc0, !PT ;  /* 0x0000038015147812 */ /* 0x000fc400078ec0ff */
[----:B------:R-:W-:Y:S02]  /*7230*/  LOP3.LUT R158, R159, 0x380, RZ, 0xc0, !PT ;  /* 0x000003809f9e7812 */ /* 0x000fe400078ec0ff */
[----:B------:R-:W-:Y:S02]  /*7240*/  LOP3.LUT R156, R157, 0x380, RZ, 0xc0, !PT ;  /* 0x000003809d9c7812 */ /* 0x000fe400078ec0ff */
[----:B------:R-:W-:Y:S02]  /*7250*/  MOV R163, R162 ;  /* 0x000000a200a37202 */ /* 0x000fe40000000f00 */
[----:B------:R-:W-:Y:S01]  /*7260*/  LOP3.LUT R172, R172, R173, RZ, 0x3c, !PT ;  /* 0x000000adacac7212 */ /* 0x000fe200078e3cff */
[----:B------:R-:W-:Y:S01]  /*7270*/  IMAD.X R173, RZ, RZ, R5, P1 ;  /* 0x000000ffffad7224 */ /* 0x000fe200008e0605 */
[----:B------:R-:W-:Y:S02]  /*7280*/  LOP3.LUT R174, R175, 0x380, RZ, 0xc0, !PT ;  /* 0x00000380afae7812 */ /* 0x000fe400078ec0ff */
[----:B0-----:R-:W-:-:S02]  /*7290*/  F2FP.BF16.F32.PACK_AB R8, R41, R40 ;  /* 0x000000282908723e */ /* 0x001fc400000010ff */
[----:B------:R-:W-:Y:S02]  /*72a0*/  F2FP.BF16.F32.PACK_AB R9, R43, R42 ;  /* 0x0000002a2b09723e */ /* 0x000fe400000010ff */
[----:B------:R-:W-:Y:S02]  /*72b0*/  F2FP.BF16.F32.PACK_AB R10, R45, R44 ;  /* 0x0000002c2d0a723e */ /* 0x000fe400000010ff */
[----:B------:R-:W-:Y:S02]  /*72c0*/  F2FP.BF16.F32.PACK_AB R11, R47, R46 ;  /* 0x0000002e2f0b723e */ /* 0x000fe400000010ff */
[----:B------:R-:W-:Y:S02]  /*72d0*/  MOV R164, R164 ;  /* 0x000000a400a47202 */ /* 0x000fe40000000f00 */
[----:B-1----:R-:W-:Y:S02]  /*72e0*/  F2FP.BF16.F32.PACK_AB R12, R49, R48 ;  /* 0x00000030310c723e */ /* 0x002fe400000010ff */
[----:B------:R-:W-:-:S02]  /*72f0*/  F2FP.BF16.F32.PACK_AB R13, R51, R50 ;  /* 0x00000032330d723e */ /* 0x000fc400000010ff */
[----:B------:R-:W-:Y:S02]  /*7300*/  F2FP.BF16.F32.PACK_AB R14, R53, R52 ;  /* 0x00000034350e723e */ /* 0x000fe400000010ff */
[----:B------:R-:W-:Y:S02]  /*7310*/  F2FP.BF16.F32.PACK_AB R15, R55, R54 ;  /* 0x00000036370f723e */ /* 0x000fe400000010ff */
[----:B------:R-:W-:Y:S02]  /*7320*/  LOP3.LUT R160, R161, 0x380, RZ, 0xc0, !PT ;  /* 0x00000380a1a07812 */ /* 0x000fe400078ec0ff */
[----:B------:R-:W-:Y:S02]  /*7330*/  SHF.R.U64 R20, R20, 0x3, RZ ;  /* 0x0000000314147819 */ /* 0x000fe400000012ff */
[----:B------:R-:W-:Y:S01]  /*7340*/  IADD3 R3, P1, R4, 0xc060, RZ ;  /* 0x0000c06004037810 */ /* 0x000fe20007f3e0ff */
[----:B------:R0:W-:Y:S01]  /*7350*/  STSM.16.M88.4 [R163], R8 ;  /* 0x00000008a3007844 */ /* 0x0001e20000000200 */
[----:B------:R-:W-:-:S02]  /*7360*/  SHF.R.U64 R158, R158, 0x3, RZ ;  /* 0x000000039e9e7819 */ /* 0x000fc400000012ff */
[----:B------:R-:W-:Y:S02]  /*7370*/  SHF.R.U64 R156, R156, 0x3, RZ ;  /* 0x000000039c9c7819 */ /* 0x000fe400000012ff */
[----:B------:R-:W-:Y:S02]  /*7380*/  MOV R162, R152 ;  /* 0x0000009800a27202 */ /* 0x000fe40000000f00 */
[----:B------:R-:W-:Y:S01]  /*7390*/  MOV R7, R154 ;  /* 0x0000009a00077202 */ /* 0x000fe20000000f00 */
[----:B------:R1:W-:Y:S01]  /*73a0*/  STSM.16.M88.4 [R164], R12 ;  /* 0x0000000ca4007844 */ /* 0x0003e20000000200 */
[----:B------:R-:W-:Y:S02]  /*73b0*/  SHF.R.U64 R174, R174, 0x3, RZ ;  /* 0x00000003aeae7819 */ /* 0x000fe400000012ff */
[----:B------:R-:W-:Y:S02]  /*73c0*/  MOV R166, R166 ;  /* 0x000000a600a67202 */ /* 0x000fe40000000f00 */
[----:B------:R-:W-:-:S02]  /*73d0*/  F2FP.BF16.F32.PACK_AB R152, R57, R56 ;  /* 0x000000383998723e */ /* 0x000fc400000010ff */
[----:B------:R-:W-:Y:S02]  /*73e0*/  F2FP.BF16.F32.PACK_AB R153, R59, R58 ;  /* 0x0000003a3b99723e */ /* 0x000fe400000010ff */
[----:B------:R-:W-:Y:S02]  /*73f0*/  F2FP.BF16.F32.PACK_AB R154, R61, R60 ;  /* 0x0000003c3d9a723e */ /* 0x000fe400000010ff */
[----:B------:R-:W-:Y:S02]  /*7400*/  F2FP.BF16.F32.PACK_AB R155, R63, R62 ;  /* 0x0000003e3f9b723e */ /* 0x000fe400000010ff */
[----:B------:R-:W-:Y:S02]  /*7410*/  SHF.R.U64 R160, R160, 0x3, RZ ;  /* 0x00000003a0a07819 */ /* 0x000fe400000012ff */
[----:B------:R-:W-:Y:S02]  /*7420*/  MOV R168, R168 ;  /* 0x000000a800a87202 */ /* 0x000fe40000000f00 */
[----:B0-----:R-:W-:-:S02]  /*7430*/  F2FP.BF16.F32.PACK_AB R8, R65, R64 ;  /* 0x000000404108723e */ /* 0x001fc400000010ff */
[----:B------:R-:W-:Y:S02]  /*7440*/  F2FP.BF16.F32.PACK_AB R9, R67, R66 ;  /* 0x000000424309723e */ /* 0x000fe400000010ff */
[----:B------:R-:W-:Y:S02]  /*7450*/  F2FP.BF16.F32.PACK_AB R10, R69, R68 ;  /* 0x00000044450a723e */ /* 0x000fe400000010ff */
[----:B------:R-:W-:Y:S02]  /*7460*/  F2FP.BF16.F32.PACK_AB R11, R71, R70 ;  /* 0x00000046470b723e */ /* 0x000fe400000010ff */
[----:B------:R-:W-:Y:S01]  /*7470*/  LOP3.LUT R20, R20, R21, RZ, 0x3c, !PT ;  /* 0x0000001514147212 */ /* 0x000fe200078e3cff */
[----:B------:R-:W-:Y:S01]  /*7480*/  IMAD.X R21, RZ, RZ, R5, P5 ;  /* 0x000000ffff157224 */ /* 0x000fe200028e0605 */
[----:B------:R-:W-:Y:S02]  /*7490*/  LOP3.LUT R4, R3, 0x380, RZ, 0xc0, !PT ;  /* 0x0000038003047812 */ /* 0x000fe400078ec0ff */
[----:B------:R-:W-:-:S02]  /*74a0*/  MOV R170, R170 ;  /* 0x000000aa00aa7202 */ /* 0x000fc40000000f00 */
[----:B-1----:R-:W-:Y:S02]  /*74b0*/  F2FP.BF16.F32.PACK_AB R12, R73, R72 ;  /* 0x00000048490c723e */ /* 0x002fe400000010ff */
[----:B------:R-:W-:Y:S02]  /*74c0*/  F2FP.BF16.F32.PACK_AB R13, R75, R74 ;  /* 0x0000004a4b0d723e */ /* 0x000fe400000010ff */
[----:B------:R-:W-:Y:S02]  /*74d0*/  F2FP.BF16.F32.PACK_AB R14, R77, R76 ;  /* 0x0000004c4d0e723e */ /* 0x000fe400000010ff */
[----:B------:R-:W-:Y:S02]  /*74e0*/  F2FP.BF16.F32.PACK_AB R15, R79, R78 ;  /* 0x0000004e4f0f723e */ /* 0x000fe400000010ff */
[----:B------:R-:W-:Y:S01]  /*74f0*/  LOP3.LUT R158, R158, R159, RZ, 0x3c, !PT ;  /* 0x0000009f9e9e7212 */ /* 0x000fe200078e3cff */
[--C-:B------:R-:W-:Y:S01]  /*7500*/  IMAD.X R159, RZ, RZ, R5.reuse, P3 ;  /* 0x000000ffff9f7224 */ /* 0x100fe200018e0605 */
[----:B------:R-:W-:Y:S01]  /*7510*/  LOP3.LUT R156, R156, R157, RZ, 0x3c, !PT ;  /* 0x0000009d9c9c7212 */ /* 0x000fe200078e3cff */
[--C-:B------:R-:W-:Y:S01]  /*7520*/  IMAD.X R157, RZ, RZ, R5.reuse, P2 ;  /* 0x000000ffff9d7224 */ /* 0x100fe200010e0605 */
[----:B------:R-:W-:Y:S01]  /*7530*/  LOP3.LUT R174, R174, R175, RZ, 0x3c, !PT ;  /* 0x000000afaeae7212 */ /* 0x000fe200078e3cff */
[--C-:B------:R-:W-:Y:S01]  /*7540*/  IMAD.X R175, RZ, RZ, R5.reuse, P4 ;  /* 0x000000ffffaf7224 */ /* 0x100fe200020e0605 */
[----:B------:R-:W-:Y:S01]  /*7550*/  LOP3.LUT R160, R160, R161, RZ, 0x3c, !PT ;  /* 0x000000a1a0a07212 */ /* 0x000fe200078e3cff */
[----:B------:R0:W-:Y:S01]  /*7560*/  STSM.16.M88.4 [R166], R152 ;  /* 0x00000098a6007844 */ /* 0x0001e20000000200 */
[----:B------:R-:W-:Y:S01]  /*7570*/  SHF.R.U64 R4, R4, 0x3, RZ ;  /* 0x0000000304047819 */ /* 0x000fe200000012ff */
[----:B------:R-:W-:Y:S01]  /*7580*/  IMAD.X R161, RZ, RZ, R5, P6 ;  /* 0x000000ffffa17224 */ /* 0x000fe200030e0605 */
[----:B------:R-:W-:Y:S01]  /*7590*/  F2FP.BF16.F32.PACK_AB R164, R81, R80 ;  /* 0x0000005051a4723e */ /* 0x000fe200000010ff */
[----:B------:R1:W-:Y:S01]  /*75a0*/  STSM.16.M88.4 [R168], R8 ;  /* 0x00000008a8007844 */ /* 0x0003e20000000200 */
[----:B------:R-:W-:-:S02]  /*75b0*/  F2FP.BF16.F32.PACK_AB R165, R83, R82 ;  /* 0x0000005253a5723e */ /* 0x000fc400000010ff */
[----:B------:R-:W-:Y:S01]  /*75c0*/  F2FP.BF16.F32.PACK_AB R167, R87, R86 ;  /* 0x0000005657a7723e */ /* 0x000fe200000010ff */
[----:B------:R2:W-:Y:S01]  /*75d0*/  STSM.16.M88.4 [R170], R12 ;  /* 0x0000000caa007844 */ /* 0x0005e20000000200 */
[----:B------:R-:W-:Y:S02]  /*75e0*/  MOV R172, R172 ;  /* 0x000000ac00ac7202 */ /* 0x000fe40000000f00 */
[----:B------:R-:W-:Y:S02]  /*75f0*/  F2FP.BF16.F32.PACK_AB R169, R91, R90 ;  /* 0x0000005a5ba9723e */ /* 0x000fe400000010ff */
[----:B------:R-:W-:Y:S02]  /*7600*/  F2FP.BF16.F32.PACK_AB R171, R95, R94 ;  /* 0x0000005e5fab723e */ /* 0x000fe400000010ff */
[----:B0-----:R-:W-:Y:S02]  /*7610*/  F2FP.BF16.F32.PACK_AB R166, R85, R84 ;  /* 0x0000005455a6723e */ /* 0x001fe400000010ff */
[----:B------:R-:W-:-:S02]  /*7620*/  MOV R20, R20 ;  /* 0x0000001400147202 */ /* 0x000fc40000000f00 */
[----:B-1----:R-:W-:Y:S02]  /*7630*/  F2FP.BF16.F32.PACK_AB R168, R89, R88 ;  /* 0x0000005859a8723e */ /* 0x002fe400000010ff */
[----:B------:R-:W-:Y:S02]  /*7640*/  MOV R173, R158 ;  /* 0x0000009e00ad7202 */ /* 0x000fe40000000f00 */
[----:B--2---:R-:W-:Y:S02]  /*7650*/  F2FP.BF16.F32.PACK_AB R170, R93, R92 ;  /* 0x0000005c5daa723e */ /* 0x004fe400000010ff */
[----:B------:R-:W-:Y:S02]  /*7660*/  MOV R21, R156 ;  /* 0x0000009c00157202 */ /* 0x000fe40000000f00 */
[----:B------:R-:W-:Y:S02]  /*7670*/  F2FP.BF16.F32.PACK_AB R152, R97, R96 ;  /* 0x000000606198723e */ /* 0x000fe400000010ff */
[----:B------:R-:W-:-:S02]  /*7680*/  F2FP.BF16.F32.PACK_AB R153, R99, R98 ;  /* 0x000000626399723e */ /* 0x000fc400000010ff */
[----:B------:R-:W-:Y:S02]  /*7690*/  F2FP.BF16.F32.PACK_AB R154, R101, R100 ;  /* 0x00000064659a723e */ /* 0x000fe400000010ff */
[----:B------:R-:W-:Y:S01]  /*76a0*/  F2FP.BF16.F32.PACK_AB R155, R103, R102 ;  /* 0x00000066679b723e */ /* 0x000fe200000010ff */
[----:B------:R-:W-:Y:S01]  /*76b0*/  IMAD.X R5, RZ, RZ, R5, P1 ;  /* 0x000000ffff057224 */ /* 0x000fe200008e0605 */
[----:B------:R-:W-:Y:S01]  /*76c0*/  LOP3.LUT R4, R4, R3, RZ, 0x3c, !PT ;  /* 0x0000000304047212 */ /* 0x000fe200078e3cff */
[----:B------:R0:W-:Y:S01]  /*76d0*/  STSM.16.M88.4 [R162], R164 ;  /* 0x000000a4a2007844 */ /* 0x0001e20000000200 */
[----:B------:R-:W-:Y:S02]  /*76e0*/  MOV R174, R174 ;  /* 0x000000ae00ae7202 */ /* 0x000fe40000000f00 */
[----:B------:R-:W-:Y:S02]  /*76f0*/  F2FP.BF16.F32.PACK_AB R156, R105, R104 ;  /* 0x00000068699c723e */ /* 0x000fe400000010ff */
[----:B------:R-:W-:-:S02]  /*7700*/  F2FP.BF16.F32.PACK_AB R157, R107, R106 ;  /* 0x0000006a6b9d723e */ /* 0x000fc400000010ff */
[----:B------:R-:W-:Y:S02]  /*7710*/  F2FP.BF16.F32.PACK_AB R158, R109, R108 ;  /* 0x0000006c6d9e723e */ /* 0x000fe400000010ff */
[----:B------:R-:W-:Y:S02]  /*7720*/  F2FP.BF16.F32.PACK_AB R159, R111, R110 ;  /* 0x0000006e6f9f723e */ /* 0x000fe400000010ff */
[----:B------:R-:W-:Y:S01]  /*7730*/  MOV R3, R160 ;  /* 0x000000a000037202 */ /* 0x000fe20000000f00 */
[----:B------:R-:W-:Y:S01]  /*7740*/  STSM.16.M88.4 [R172], R168 ;  /* 0x000000a8ac007844 */ /* 0x000fe20000000200 */
[----:B------:R-:W-:Y:S02]  /*7750*/  F2FP.BF16.F32.PACK_AB R160, R113, R112 ;  /* 0x0000007071a0723e */ /* 0x000fe400000010ff */
[----:B------:R-:W-:Y:S02]  /*7760*/  F2FP.BF16.F32.PACK_AB R161, R115, R114 ;  /* 0x0000007273a1723e */ /* 0x000fe400000010ff */
[----:B0-----:R-:W-:-:S02]  /*7770*/  F2FP.BF16.F32.PACK_AB R162, R117, R116 ;  /* 0x0000007475a2723e */ /* 0x001fc400000010ff */
[----:B------:R-:W-:Y:S01]  /*7780*/  F2FP.BF16.F32.PACK_AB R163, R119, R118 ;  /* 0x0000007677a3723e */ /* 0x000fe200000010ff */
[----:B------:R0:W-:Y:S01]  /*7790*/  STSM.16.M88.4 [R7], R152 ;  /* 0x0000009807007844 */ /* 0x0001e20000000200 */
[----:B------:R-:W-:Y:S02]  /*77a0*/  F2FP.BF16.F32.PACK_AB R8, R121, R120 ;  /* 0x000000787908723e */ /* 0x000fe400000010ff */
[----:B------:R-:W-:Y:S02]  /*77b0*/  F2FP.BF16.F32.PACK_AB R9, R123, R122 ;  /* 0x0000007a7b09723e */ /* 0x000fe400000010ff */
[----:B------:R-:W-:Y:S02]  /*77c0*/  F2FP.BF16.F32.PACK_AB R10, R125, R124 ;  /* 0x0000007c7d0a723e */ /* 0x000fe400000010ff */
[----:B------:R-:W-:Y:S01]  /*77d0*/  F2FP.BF16.F32.PACK_AB R11, R127, R126 ;  /* 0x0000007e7f0b723e */ /* 0x000fe200000010ff */
[----:B------:R1:W-:Y:S01]  /*77e0*/  STSM.16.M88.4 [R174], R156 ;  /* 0x0000009cae007844 */ /* 0x0003e20000000200 */
[----:B------:R-:W-:-:S02]  /*77f0*/  F2FP.BF16.F32.PACK_AB R12, R129, R128 ;  /* 0x00000080810c723e */ /* 0x000fc400000010ff */
[----:B------:R-:W-:Y:S02]  /*7800*/  F2FP.BF16.F32.PACK_AB R13, R131, R130 ;  /* 0x00000082830d723e */ /* 0x000fe400000010ff */
[----:B------:R-:W-:Y:S02]  /*7810*/  F2FP.BF16.F32.PACK_AB R14, R133, R132 ;  /* 0x00000084850e723e */ /* 0x000fe400000010ff */
[----:B------:R-:W-:Y:S02]  /*7820*/  F2FP.BF16.F32.PACK_AB R15, R135, R134 ;  /* 0x00000086870f723e */ /* 0x000fe400000010ff */
[----:B0-----:R-:W-:Y:S02]  /*7830*/  F2FP.BF16.F32.PACK_AB R152, R137, R136 ;  /* 0x000000888998723e */ /* 0x001fe400000010ff */
[----:B------:R-:W-:Y:S02]  /*7840*/  F2FP.BF16.F32.PACK_AB R153, R139, R138 ;  /* 0x0000008a8b99723e */ /* 0x000fe400000010ff */
[----:B------:R-:W-:-:S02]  /*7850*/  F2FP.BF16.F32.PACK_AB R154, R141, R140 ;  /* 0x0000008c8d9a723e */ /* 0x000fc400000010ff */
[----:B------:R-:W-:Y:S01]  /*7860*/  F2FP.BF16.F32.PACK_AB R155, R143, R142 ;  /* 0x0000008e8f9b723e */ /* 0x000fe200000010ff */
[----:B------:R-:W-:Y:S01]  /*7870*/  STSM.16.M88.4 [R173], R160 ;  /* 0x000000a0ad007844 */ /* 0x000fe20000000200 */
[----:B------:R-:W-:Y:S02]  /*7880*/  MOV R164, R4 ;  /* 0x0000000400a47202 */ /* 0x000fe40000000f00 */
[----:B-1----:R-:W-:Y:S02]  /*7890*/  F2FP.BF16.F32.PACK_AB R156, R145, R144 ;  /* 0x00000090919c723e */ /* 0x002fe400000010ff */
[----:B------:R-:W-:Y:S02]  /*78a0*/  F2FP.BF16.F32.PACK_AB R157, R147, R146 ;  /* 0x00000092939d723e */ /* 0x000fe400000010ff */
[----:B------:R-:W-:Y:S02]  /*78b0*/  F2FP.BF16.F32.PACK_AB R158, R149, R148 ;  /* 0x00000094959e723e */ /* 0x000fe400000010ff */
[----:B------:R-:W-:Y:S01]  /*78c0*/  F2FP.BF16.F32.PACK_AB R159, R151, R150 ;  /* 0x00000096979f723e */ /* 0x000fe200000010ff */
[----:B------:R0:W-:Y:S04]  /*78d0*/  STSM.16.M88.4 [R3], R8 ;  /* 0x0000000803007844 */ /* 0x0001e80000000200 */
[----:B------:R1:W-:Y:S04]  /*78e0*/  STSM.16.M88.4 [R20], R12 ;  /* 0x0000000c14007844 */ /* 0x0003e80000000200 */
[----:B------:R2:W-:Y:S04]  /*78f0*/  STSM.16.M88.4 [R21], R152 ;  /* 0x0000009815007844 */ /* 0x0005e80000000200 */
[----:B------:R2:W-:Y:S01]  /*7900*/  STSM.16.M88.4 [R164], R156 ;  /* 0x0000009ca4007844 */ /* 0x0005e20000000200 */
[----:B------:R-:W-:Y:S01]  /*7910*/  BAR.SYNC.DEFER_BLOCKING 0x1, 0x100 ;  /* 0x0044000000007b1d */ /* 0x000fe20000010000 */
[----:B------:R-:W-:-:S04]  /*7920*/  ISETP.NE.U32.AND P0, PT, RZ, UR14, PT ;  /* 0x0000000eff007c0c */ /* 0x000fc8000bf05070 */
[----:B------:R-:W-:Y:S01]  /*7930*/  ISETP.NE.AND.EX P0, PT, RZ, UR15, PT, P0 ;  /* 0x0000000fff007c0c */ /* 0x000fe2000bf05300 */
[----:B------:R-:W-:Y:S01]  /*7940*/  IMAD.U32 R4, RZ, RZ, UR9 ;  /* 0x00000009ff047e24 */ /* 0x000fe2000f8e00ff */
[----:B------:R-:W-:Y:S01]  /*7950*/  ULDC UR9, c[0x0][0xbe8] ;  /* 0x0002fa0000097ab9 */ /* 0x000fe20000000800 */
[----:B------:R-:W-:Y:S01]  /*7960*/  IMAD.U32 R5, RZ, RZ, UR12 ;  /* 0x0000000cff057e24 */ /* 0x000fe2000f8e00ff */
[----:B------:R-:W-:-:S09]  /*7970*/  ULDC.64 UR12, c[0x0][0xc08] ;  /* 0x00030200000c7ab9 */ /* 0x000fd20000000a00 */
[----:B------:R-:W4:Y:S01]  /*7980*/  @P0 LDG.E R7, desc[UR50][R4.64] ;  /* 0x0000003204070981 */ /* 0x000f22000c1e1900 */
[----:B------:R-:W-:-:S04]  /*7990*/  UISETP.NE.U32.AND UP0, UPT, UR12, URZ, UPT ;  /* 0x0000003f0c00728c */ /* 0x000fc8000bf05070 */
[----:B------:R-:W-:-:S06]  /*79a0*/  UISETP.NE.AND.EX UP0, UPT, UR13, URZ, UPT, UP0 ;  /* 0x0000003f0d00728c */ /* 0x000fcc000bf05300 */
[----:B------:R-:W-:-:S05]  /*79b0*/  PLOP3.LUT P4, PT, PT, PT, UP0, 0x80, 0x0 ;  /* 0x000000000000781c */ /* 0x000fca0003f8f008 */
[----:B------:R-:W-:-:S03]  /*79c0*/  @UP0 UIADD3 UR12, UP1, UR4, UR12, URZ ;  /* 0x0000000c040c0290 */ /* 0x000fc6000ff3e03f */
[----:B------:R-:W-:Y:S01]  /*79d0*/  ULDC UR4, c[0x0][0xa88] ;  /* 0x0002a20000047ab9 */ /* 0x000fe20000000800 */
[----:B------:R-:W-:Y:S01]  /*79e0*/  @UP0 UIADD3.X UR13, UR16, UR13, URZ, UP1, !UPT ;  /* 0x0000000d100d0290 */ /* 0x000fe20008ffe43f */
[----:B0-----:R-:W-:Y:S01]  /*79f0*/  IMAD.U32 R3, RZ, RZ, UR4 ;  /* 0x00000004ff037e24 */ /* 0x001fe2000f8e00ff */
[----:B------:R-:W-:Y:S01]  /*7a00*/  UISETP.NE.AND UP0, UPT, UR44, URZ, UPT ;  /* 0x0000003f2c00728c */ /* 0x000fe2000bf05270 */
[----:B------:R-:W-:-:S03]  /*7a10*/  ULDC UR4, c[0x0][0xad4] ;  /* 0x0002b50000047ab9 */ /* 0x000fc60000000800 */
[----:B------:R-:W-:Y:S02]  /*7a20*/  USEL UR4, UR44, UR4, UP0 ;  /* 0x000000042c047287 */ /* 0x000fe40008000000 */
[----:B------:R-:W-:Y:S02]  /*7a30*/  UISETP.NE.AND UP1, UPT, UR9, 0x1, UPT ;  /* 0x000000010900788c */ /* 0x000fe4000bf25270 */
[----:B------:R-:W-:Y:S01]  /*7a40*/  UISETP.GT.AND UP2, UPT, UR4, 0x1, UPT ;  /* 0x000000010400788c */ /* 0x000fe2000bf44270 */
[----:B------:R-:W-:-:S03]  /*7a50*/  UMOV UR21, 0x9b8 ;  /* 0x000009b800157882 */ /* 0x000fc60000000000 */
[----:B------:R-:W-:Y:S01]  /*7a60*/  USEL UR21, UR21, 0x978, UP2 ;  /* 0x0000097815157887 */ /* 0x000fe20009000000 */
[----:B------:R-:W-:Y:S01]  /*7a70*/  PLOP3.LUT P1, PT, PT, PT, UP1, 0x80, 0x0 ;  /* 0x000000000000781c */ /* 0x000fe20003f2f018 */
[----:B------:R-:W-:Y:S01]  /*7a80*/  UISETP.NE.U32.AND UP0, UPT, UR14, URZ, UPT ;  /* 0x0000003f0e00728c */ /* 0x000fe2000bf05070 */
[----:B-1----:R-:W-:Y:S01]  /*7a90*/  IMAD.U32 R12, RZ, RZ, UR41 ;  /* 0x00000029ff0c7e24 */ /* 0x002fe2000f8e00ff */
[----:B------:R-:W-:Y:S01]  /*7aa0*/  UMOV UR4, URZ ;  /* 0x0000003f00047c82 */ /* 0x000fe20008000000 */
[----:B------:R-:W-:Y:S01]  /*7ab0*/  IMAD.U32 R8, RZ, RZ, UR12 ;  /* 0x0000000cff087e24 */ /* 0x000fe2000f8e00ff */
[----:B------:R-:W-:Y:S01]  /*7ac0*/  UISETP.NE.AND.EX UP0, UPT, UR15, URZ, UPT, UP0 ;  /* 0x0000003f0f00728c */ /* 0x000fe2000bf05300 */
[----:B------:R-:W-:Y:S01]  /*7ad0*/  IMAD.U32 R9, RZ, RZ, UR13 ;  /* 0x0000000dff097e24 */ /* 0x000fe2000f8e00ff */
[----:B------:R-:W-:Y:S01]  /*7ae0*/  @UP1 ULDC UR23, c[0x0][0xbec] ;  /* 0x0002fb0000171ab9 */ /* 0x000fe20000000800 */
[----:B---3--:R-:W-:Y:S01]  /*7af0*/  IMAD R12, R12, 0x80, R176 ;  /* 0x000000800c0c7824 */ /* 0x008fe200078e02b0 */
[----:B------:R-:W-:-:S02]  /*7b00*/  USEL UR39, UR39, URZ, !UP0 ;  /* 0x0000003f27277287 */ /* 0x000fc4000c000000 */
[----:B------:R0:W5:Y:S01]  /*7b10*/  @P4 LDG.E R3, desc[UR50][R8.64] ;  /* 0x0000003208034981 */ /* 0x000162000c1e1900 */
[----:B------:R-:W-:Y:S01]  /*7b20*/  USEL UR20, UR42, URZ, UP2 ;  /* 0x0000003f2a147287 */ /* 0x000fe20009000000 */
[----:B------:R-:W-:Y:S01]  /*7b30*/  ULDC.64 UR16, c[0x0][UR21+0x220] ;  /* 0x0000880015107abb */ /* 0x000fe20008000a00 */
[----:B------:R-:W-:Y:S01]  /*7b40*/  USEL UR40, UR40, URZ, !UP0 ;  /* 0x0000003f28287287 */ /* 0x000fe2000c000000 */
[----:B------:R-:W-:Y:S01]  /*7b50*/  ULDC.64 UR18, c[0x0][UR21+0x228] ;  /* 0x00008a0015127abb */ /* 0x000fe20008000a00 */
[----:B------:R-:W-:Y:S01]  /*7b60*/  UIMAD UR17, UR17, UR39, URZ ;  /* 0x00000027111172a4 */ /* 0x000fe2000f8e023f */
[----:B------:R-:W-:Y:S01]  /*7b70*/  @UP1 ULDC UR26, c[0x0][0xbf0] ;  /* 0x0002fc00001a1ab9 */ /* 0x000fe20000000800 */
[----:B0-----:R-:W-:Y:S01]  /*7b80*/  @P1 IMAD.HI.U32 R8, R12, UR23, RZ ;  /* 0x000000170c081c27 */ /* 0x001fe2000f8e00ff */
[----:B------:R-:W-:Y:S01]  /*7b90*/  ULDC.64 UR14, c[0x0][UR21+0x218] ;  /* 0x00008600150e7abb */ /* 0x000fe20008000a00 */
[----:B------:R-:W-:Y:S02]  /*7ba0*/  UIMAD.WIDE.U32 UR24, UR18, UR20, URZ ;  /* 0x00000014121872a5 */ /* 0x000fe4000f8e003f */
[----:B------:R-:W-:-:S02]  /*7bb0*/  UIMAD.WIDE.U32 UR12, UR14, UR43, URZ ;  /* 0x0000002b0e0c72a5 */ /* 0x000fc4000f8e003f */
[----:B------:R-:W-:Y:S02]  /*7bc0*/  UIMAD UR22, UR15, UR43, URZ ;  /* 0x0000002b0f1672a4 */ /* 0x000fe4000f8e023f */
[----:B------:R-:W-:Y:S02]  /*7bd0*/  UIMAD UR18, UR19, UR20, URZ ;  /* 0x00000014131272a4 */ /* 0x000fe4000f8e023f */
[----:B------:R-:W-:Y:S02]  /*7be0*/  UIMAD.WIDE.U32 UR14, UR16, UR39, URZ ;  /* 0x00000027100e72a5 */ /* 0x000fe4000f8e003f */
[----:B------:R-:W-:Y:S02]  /*7bf0*/  UIMAD UR17, UR16, UR40, UR17 ;  /* 0x00000028101172a4 */ /* 0x000fe4000f8e0211 */
[----:B------:R-:W-:Y:S02]  /*7c00*/  UIADD3 UR18, UR25, UR18, URZ ;  /* 0x0000001219127290 */ /* 0x000fe4000fffe03f */
[----:B------:R-:W-:-:S02]  /*7c10*/  UIADD3 UR22, UR13, UR22, URZ ;  /* 0x000000160d167290 */ /* 0x000fc4000fffe03f */
[----:B------:R-:W-:Y:S02]  /*7c20*/  UIADD3 UR17, UR15, UR17, URZ ;  /* 0x000000110f117290 */ /* 0x000fe4000fffe03f */
[----:B------:R-:W-:Y:S01]  /*7c30*/  IMAD.U32 R14, RZ, RZ, UR18 ;  /* 0x00000012ff0e7e24 */ /* 0x000fe2000f8e00ff */
[----:B----4-:R-:W-:Y:S01]  /*7c40*/  @P0 R2UR UR4, R7 ;  /* 0x00000000070402ca */ /* 0x010fe200000e0000 */
[----:B------:R-:W-:Y:S01]  /*7c50*/  IMAD.MOV.U32 R7, RZ, RZ, R12 ;  /* 0x000000ffff077224 */ /* 0x000fe200078e000c */
[----:B------:R-:W-:Y:S01]  /*7c60*/  @P1 SHF.R.U32.HI R7, RZ, UR26, R8 ;  /* 0x0000001aff071c19 */ /* 0x000fe20008011608 */
[----:B------:R-:W-:-:S04]  /*7c70*/  IMAD.U32 R8, RZ, RZ, UR24 ;  /* 0x00000018ff087e24 */ /* 0x000fc8000f8e00ff */
[----:B------:R-:W-:-:S06]  /*7c80*/  IMAD.MOV R11, RZ, RZ, -R7 ;  /* 0x000000ffff0b7224 */ /* 0x000fcc00078e0a07 */
[----:B------:R-:W-:Y:S02]  /*7c90*/  UIADD3 UR12, UP0, UP3, UR14, UR12, UR4 ;  /* 0x0000000c0e0c7290 */ /* 0x000fe4000fb1e004 */
[----:B------:R-:W-:Y:S01]  /*7ca0*/  USHF.R.S32.HI UR16, URZ, 0x1f, UR4 ;  /* 0x0000001f3f107899 */ /* 0x000fe20008011404 */
[----:B------:R-:W-:Y:S01]  /*7cb0*/  IMAD R11, R11, UR9, R12 ;  /* 0x000000090b0b7c24 */ /* 0x000fe2000f8e020c */
[----:B------:R-:W-:Y:S02]  /*7cc0*/  SHF.R.S32.HI R9, RZ, 0x1f, R7 ;  /* 0x0000001fff097819 */ /* 0x000fe40000011407 */
[----:B------:R-:W-:Y:S01]  /*7cd0*/  UIADD3.X UR14, UR17, UR22, UR16, UP0, UP3 ;  /* 0x00000016110e7290 */ /* 0x000fe200087e6410 */
[----:B------:R-:W-:Y:S01]  /*7ce0*/  IADD3 R8, P2, P3, R7, UR12, R8 ;  /* 0x0000000c07087c10 */ /* 0x000fe2000fb5e008 */
[----:B------:R-:W-:Y:S01]  /*7cf0*/  ULDC.64 UR12, c[0x0][UR21+0x210] ;  /* 0x00008400150c7abb */ /* 0x000fe20008000a00 */
[----:B------:R-:W-:Y:S01]  /*7d00*/  SHF.R.S32.HI R7, RZ, 0x1f, R11 ;  /* 0x0000001fff077819 */ /* 0x000fe2000001140b */
[----:B------:R-:W-:-:S02]  /*7d10*/  IMAD R10, R11, UR13, RZ ;  /* 0x0000000d0b0a7c24 */ /* 0x000fc4000f8e02ff */
[----:B------:R-:W-:Y:S01]  /*7d20*/  IADD3.X R9, R9, UR14, R14, P2, P3 ;  /* 0x0000000e09097c10 */ /* 0x000fe200097e640e */
[----:B------:R-:W-:Y:S01]  /*7d30*/  ULDC.64 UR14, c[0x0][0xba8] ;  /* 0x0002ea00000e7ab9 */ /* 0x000fe20000000a00 */
[----:B------:R-:W-:Y:S01]  /*7d40*/  IMAD R7, R7, UR12, R10 ;  /* 0x0000000c07077c24 */ /* 0x000fe2000f8e020a */
[----:B------:R-:W-:Y:S01]  /*7d50*/  @!UP2 ULDC UR14, c[0x0][0xb50] ;  /* 0x0002d400000eaab9 */ /* 0x000fe20000000800 */
[----:B------:R-:W-:Y:S01]  /*7d60*/  @!UP2 ULDC UR15, c[0x0][0xb54] ;  /* 0x0002d500000faab9 */ /* 0x000fe20000000800 */
[----:B------:R-:W-:-:S04]  /*7d70*/  IMAD.WIDE.U32 R8, R11, UR12, R8 ;  /* 0x0000000c0b087c25 */ /* 0x000fc8000f8e0008 */
[----:B------:R-:W-:Y:S01]  /*7d80*/  IMAD.IADD R7, R9, 0x1, R7 ;  /* 0x0000000109077824 */ /* 0x000fe200078e0207 */
[----:B------:R-:W-:-:S04]  /*7d90*/  LEA R11, P2, R8, UR14, 0x2 ;  /* 0x0000000e080b7c11 */ /* 0x000fc8000f8410ff */
[----:B------:R-:W-:Y:S01]  /*7da0*/  LEA.HI.X R7, R8, UR15, R7, 0x2, P2 ;  /* 0x0000000f08077c11 */ /* 0x000fe200090f1407 */
[----:B--2---:R-:W-:Y:S08]  /*7db0*/  @P4 BRA `(.L_x_9443) ;  /* 0x0000000000104947 */ /* 0x004ff00003800000 */
[----:B------:R-:W-:Y:S05]  /*7dc0*/  @!P0 BRA `(.L_x_9443) ;  /* 0x00000000000c8947 */ /* 0x000fea0003800000 */
[----:B------:R-:W2:Y:S04]  /*7dd0*/  LDG.E R8, desc[UR50][R4.64] ;  /* 0x0000003204087981 */ /* 0x000ea8000c1e1900 */
[----:B-----5:R-:W2:Y:S02]  /*7de0*/  LDG.E R3, desc[UR50][R4.64+0x4] ;  /* 0x0000043204037981 */ /* 0x020ea4000c1e1900 */
[----:B--2---:R-:W-:-:S07]  /*7df0*/  IMAD.IADD R3, R3, 0x1, -R8 ;  /* 0x0000000103037824 */ /* 0x004fce00078e0a08 */
.L_x_9443:
[----:B------:R-:W2:Y:S01]  /*7e00*/  LDL R10, [R1+0x28] ;  /* 0x00002800010a7983 */ /* 0x000ea20000100800 */
[----:B------:R-:W-:Y:S01]  /*7e10*/  IMAD.U32 R14, RZ, RZ, UR41 ;  /* 0x00000029ff0e7e24 */ /* 0x000fe2000f8e00ff */
[----:B------:R-:W-:Y:S01]  /*7e20*/  LOP3.LUT P0, RZ, R221, 0x3, RZ, 0xc0, !PT ;  /* 0x00000003ddff7812 */ /* 0x000fe2000780c0ff */
[----:B-----5:R-:W-:Y:S01]  /*7e30*/  IMAD R3, R3, UR9, RZ ;  /* 0x0000000903037c24 */ /* 0x020fe2000f8e02ff */
[----:B------:R-:W-:Y:S01]  /*7e40*/  SHFL.IDX PT, R4, R11, RZ, 0x1c1f ;  /* 0x001c1fff0b047589 */ /* 0x000fe200000e0000 */
[----:B------:R-:W-:-:S03]  /*7e50*/  PLOP3.LUT P3, PT, PT, PT, UP2, 0x80, 0x0 ;  /* 0x000000000000781c */ /* 0x000fc60003f6f028 */
[----:B------:R-:W0:Y:S04]  /*7e60*/  SHFL.IDX PT, R5, R7, RZ, 0x1c1f ;  /* 0x001c1fff07057589 */ /* 0x000e2800000e0000 */
[----:B------:R-:W-:Y:S04]  /*7e70*/  SHFL.IDX PT, R8, R11, 0x1, 0x1c1f ;  /* 0x003c1f000b087f89 */ /* 0x000fe800000e0000 */
[----:B------:R-:W1:Y:S01]  /*7e80*/  SHFL.IDX PT, R9, R7, 0x1, 0x1c1f ;  /* 0x003c1f0007097f89 */ /* 0x000e6200000e0000 */
[----:B--2---:R-:W-:-:S04]  /*7e90*/  IMAD R14, R14, 0x80, R10 ;  /* 0x000000800e0e7824 */ /* 0x004fc800078e020a */
        /* <DEDUP_REMOVED lines=8> */
[----:B0-----:R-:W0:Y:S01]  /*7f20*/  S2R R0, SR_TID.X ;  /* 0x0000000000007919 */ /* 0x001e220000002100 */
[----:B------:R-:W-:Y:S01]  /*7f30*/  ULDC.64 UR14, c[0x0][0xaa0] ;  /* 0x0002a800000e7ab9 */ /* 0x000fe20000000a00 */
[----:B0-----:R-:W-:-:S05]  /*7f40*/  VIADD R0, R0, 0xffffff80 ;  /* 0xffffff8000007836 */ /* 0x001fca0000000000 */
[----:B------:R-:W-:-:S04]  /*7f50*/  SHF.R.S32.HI R5, RZ, 0x1f, R0 ;  /* 0x0000001fff057819 */ /* 0x000fc80000011400 */
[----:B------:R-:W-:-:S04]  /*7f60*/  LEA.HI R5, R5, R0, RZ, 0x3 ;  /* 0x0000000005057211 */ /* 0x000fc800078f18ff */
[----:B------:R-:W-:Y:S02]  /*7f70*/  LOP3.LUT R7, R5, 0xfffffff8, RZ, 0xc0, !PT ;  /* 0xfffffff805077812 */ /* 0x000fe400078ec0ff */
[----:B------:R-:W-:Y:S01]  /*7f80*/  SHF.R.S32.HI R21, RZ, 0x3, R5 ;  /* 0x00000003ff157819 */ /* 0x000fe20000011405 */
[----:B------:R-:W-:Y:S02]  /*7f90*/  IMAD.MOV.U32 R5, RZ, RZ, 0x2 ;  /* 0x00000002ff057424 */ /* 0x000fe400078e00ff */
[----:B------:R-:W-:-:S04]  /*7fa0*/  IMAD.IADD R20, R0, 0x1, -R7 ;  /* 0x0000000100147824 */ /* 0x000fc800078e0a07 */
[----:B------:R-:W-:-:S04]  /*7fb0*/  IMAD.SHL.U32 R0, R20, 0x8, RZ ;  /* 0x0000000814007824 */ /* 0x000fc800078e00ff */
[----:B------:R-:W-:-:S04]  /*7fc0*/  IMAD R4, R21, 0x40, R0 ;  /* 0x0000004015047824 */ /* 0x000fc800078e0200 */
[----:B------:R-:W-:Y:S01]  /*7fd0*/  IMAD.WIDE R4, R4, R5, UR10 ;  /* 0x0000000a04047e25 */ /* 0x000fe2000f8e0205 */
[----:B------:R-:W-:Y:S02]  /*7fe0*/  UIMAD UR12, UR16, UR14, URZ ;  /* 0x0000000e100c72a4 */ /* 0x000fe4000f8e023f */
[C---:B------:R-:W-:Y:S02]  /*7ff0*/  IADD3 R9, P4, R4.reuse, 0x1000, RZ ;  /* 0x0000100004097810 */ /* 0x040fe40007f9e0ff */
[C---:B------:R-:W-:Y:S02]  /*8000*/  IADD3 R13, P3, R4.reuse, 0x2000, RZ ;  /* 0x00002000040d7810 */ /* 0x040fe40007f7e0ff */
[----:B------:R-:W-:Y:S01]  /*8010*/  IADD3 R25, P2, R4, 0x3000, RZ ;  /* 0x0000300004197810 */ /* 0x000fe20007f5e0ff */
[----:B------:R-:W-:Y:S01]  /*8020*/  UIMAD UR12, UR4, UR15, UR12 ;  /* 0x0000000f040c72a4 */ /* 0x000fe2000f8e020c */
[----:B------:R-:W-:Y:S01]  /*8030*/  LOP3.LUT R8, R9, 0x380, RZ, 0xc0, !PT ;  /* 0x0000038009087812 */ /* 0x000fe200078ec0ff */
[----:B------:R-:W-:Y:S01]  /*8040*/  UIMAD.WIDE.U32 UR10, UR4, UR14, URZ ;  /* 0x0000000e040a72a5 */ /* 0x000fe2000f8e003f */
[----:B------:R-:W-:-:S02]  /*8050*/  LOP3.LUT R12, R13, 0x380, RZ, 0xc0, !PT ;  /* 0x000003800d0c7812 */ /* 0x000fc400078ec0ff */
[----:B------:R-:W-:Y:S01]  /*8060*/  LOP3.LUT R24, R25, 0x380, RZ, 0xc0, !PT ;  /* 0x0000038019187812 */ /* 0x000fe200078ec0ff */
[----:B------:R-:W-:Y:S01]  /*8070*/  UIADD3 UR11, UR11, UR12, URZ ;  /* 0x0000000c0b0b7290 */ /* 0x000fe2000fffe03f */
[----:B------:R-:W-:Y:S01]  /*8080*/  SHF.R.U64 R8, R8, 0x3, RZ ;  /* 0x0000000308087819 */ /* 0x000fe200000012ff */
[----:B------:R-:W-:Y:S01]  /*8090*/  IMAD.U32 R77, RZ, RZ, UR41 ;  /* 0x00000029ff4d7e24 */ /* 0x000fe2000f8e00ff */
[----:B------:R-:W-:Y:S01]  /*80a0*/  SHF.R.U64 R12, R12, 0x3, RZ ;  /* 0x000000030c0c7819 */ /* 0x000fe200000012ff */
[----:B------:R-:W-:Y:S01]  /*80b0*/  ULDC.64 UR12, c[0x0][0xae8] ;  /* 0x0002ba00000c7ab9 */ /* 0x000fe20000000a00 */
[----:B------:R-:W-:Y:S01]  /*80c0*/  SHF.R.U64 R24, R24, 0x3, RZ ;  /* 0x0000000318187819 */ /* 0x000fe200000012ff */
[----:B------:R-:W-:Y:S01]  /*80d0*/  UIMAD.WIDE.U32 UR10, UR43, UR12, UR10 ;  /* 0x0000000c2b0a72a5 */ /* 0x000fe2000f8e000a */
[----:B------:R-:W-:Y:S01]  /*80e0*/  LOP3.LUT R8, R8, R9, RZ, 0x3c, !PT ;  /* 0x0000000908087212 */ /* 0x000fe200078e3cff */
[--C-:B------:R-:W-:Y:S01]  /*80f0*/  IMAD.X R9, RZ, RZ, R5.reuse, P4 ;  /* 0x000000ffff097224 */ /* 0x100fe200020e0605 */
[----:B------:R-:W-:Y:S01]  /*8100*/  LOP3.LUT R12, R12, R13, RZ, 0x3c, !PT ;  /* 0x0000000d0c0c7212 */ /* 0x000fe200078e3cff */
[----:B------:R-:W-:Y:S01]  /*8110*/  IMAD.X R13, RZ, RZ, R5, P3 ;  /* 0x000000ffff0d7224 */ /* 0x000fe200018e0605 */
[----:B------:R-:W-:Y:S01]  /*8120*/  LOP3.LUT R24, R24, R25, RZ, 0x3c, !PT ;  /* 0x0000001918187212 */ /* 0x000fe200078e3cff */
[----:B------:R-:W-:Y:S01]  /*8130*/  IMAD R20, R20, 0x20, R21 ;  /* 0x0000002014147824 */ /* 0x000fe200078e0215 */
[C---:B------:R-:W-:Y:S01]  /*8140*/  IADD3 R29, P0, R4.reuse, 0x4000, RZ ;  /* 0x00004000041d7810 */ /* 0x040fe20007f1e0ff */
[----:B------:R-:W-:Y:S01]  /*8150*/  IMAD.X R25, RZ, RZ, R5, P2 ;  /* 0x000000ffff197224 */ /* 0x000fe200010e0605 */
[----:B------:R-:W-:-:S02]  /*8160*/  IADD3 R33, P6, R4, 0x5000, RZ ;  /* 0x0000500004217810 */ /* 0x000fc40007fde0ff */
[C---:B------:R-:W-:Y:S01]  /*8170*/  IADD3 R37, P5, R4.reuse, 0x6000, RZ ;  /* 0x0000600004257810 */ /* 0x040fe20007fbe0ff */
[----:B------:R-:W-:Y:S01]  /*8180*/  USHF.R.S32.HI UR4, URZ, 0x1f, UR39 ;  /* 0x0000001f3f047899 */ /* 0x000fe20008011427 */
[C---:B------:R-:W-:Y:S01]  /*8190*/  IADD3 R41, P4, R4.reuse, 0x7000, RZ ;  /* 0x0000700004297810 */ /* 0x040fe20007f9e0ff */
[----:B------:R-:W-:Y:S01]  /*81a0*/  @UP1 ULDC UR14, c[0x0][0xbec] ;  /* 0x0002fb00000e1ab9 */ /* 0x000fe20000000800 */
[C---:B------:R-:W-:Y:S01]  /*81b0*/  IADD3 R45, P3, R4.reuse, 0x8000, RZ ;  /* 0x00008000042d7810 */ /* 0x040fe20007f7e0ff */
[----:B------:R-:W-:Y:S01]  /*81c0*/  UIMAD UR11, UR43, UR13, UR11 ;  /* 0x0000000d2b0b72a4 */ /* 0x000fe2000f8e020b */
[----:B------:R-:W-:Y:S01]  /*81d0*/  IADD3 R49, P2, R4, 0x9000, RZ ;  /* 0x0000900004317810 */ /* 0x000fe20007f5e0ff */
[----:B------:R-:W-:Y:S01]  /*81e0*/  IMAD R78, R77, 0x80, R20 ;  /* 0x000000804d4e7824 */ /* 0x000fe200078e0214 */
[----:B------:R-:W-:Y:S01]  /*81f0*/  LOP3.LUT R28, R29, 0x380, RZ, 0xc0, !PT ;  /* 0x000003801d1c7812 */ /* 0x000fe200078ec0ff */
[----:B------:R-:W-:Y:S01]  /*8200*/  ULDC.64 UR12, c[0x0][0xaf0] ;  /* 0x0002bc00000c7ab9 */ /* 0x000fe20000000a00 */
[----:B------:R-:W-:Y:S01]  /*8210*/  LOP3.LUT R32, R33, 0x380, RZ, 0xc0, !PT ;  /* 0x0000038021207812 */ /* 0x000fe200078ec0ff */
[----:B------:R-:W-:Y:S01]  /*8220*/  IMAD.U32 R84, RZ, RZ, UR41 ;  /* 0x00000029ff547e24 */ /* 0x000fe2000f8e00ff */
[----:B------:R-:W-:Y:S01]  /*8230*/  LOP3.LUT R36, R37, 0x380, RZ, 0xc0, !PT ;  /* 0x0000038025247812 */ /* 0x000fe200078ec0ff */
[----:B------:R-:W5:Y:S01]  /*8240*/  LD.E.128 R12, desc[UR50][R12.64] ;  /* 0x000000320c0c7980 */ /* 0x000f62000c101d00 */
[----:B------:R-:W-:-:S02]  /*8250*/  LOP3.LUT R40, R41, 0x380, RZ, 0xc0, !PT ;  /* 0x0000038029287812 */ /* 0x000fc400078ec0ff */
[----:B------:R-:W-:Y:S01]  /*8260*/  LOP3.LUT R44, R45, 0x380, RZ, 0xc0, !PT ;  /* 0x000003802d2c7812 */ /* 0x000fe200078ec0ff */
[----:B------:R-:W-:Y:S01]  /*8270*/  UIMAD UR4, UR4, UR12, URZ ;  /* 0x0000000c040472a4 */ /* 0x000fe2000f8e023f */
[----:B------:R-:W-:Y:S01]  /*8280*/  LOP3.LUT R48, R49, 0x380, RZ, 0xc0, !PT ;  /* 0x0000038031307812 */ /* 0x000fe200078ec0ff */
[----:B------:R-:W-:Y:S01]  /*8290*/  @P1 IMAD.HI.U32 R20, R78, UR14, RZ ;  /* 0x0000000e4e141c27 */ /* 0x000fe2000f8e00ff */
[----:B------:R-:W-:Y:S01]  /*82a0*/  SHF.R.U64 R28, R28, 0x3, RZ ;  /* 0x000000031c1c7819 */ /* 0x000fe200000012ff */
[----:B------:R-:W-:Y:S01]  /*82b0*/  UIMAD.WIDE.U32 UR10, UR39, UR12, UR10 ;  /* 0x0000000c270a72a5 */ /* 0x000fe2000f8e000a */
[----:B------:R-:W-:Y:S01]  /*82c0*/  SHF.R.U64 R32, R32, 0x3, RZ ;  /* 0x0000000320207819 */ /* 0x000fe200000012ff */
[----:B------:R-:W5:Y:S01]  /*82d0*/  LD.E.128 R24, desc[UR50][R24.64] ;  /* 0x0000003218187980 */ /* 0x000f62000c101d00 */
[----:B------:R-:W-:Y:S02]  /*82e0*/  SHF.R.U64 R36, R36, 0x3, RZ ;  /* 0x0000000324247819 */ /* 0x000fe400000012ff */
[----:B------:R-:W-:-:S02]  /*82f0*/  SHF.R.U64 R40, R40, 0x3, RZ ;  /* 0x0000000328287819 */ /* 0x000fc400000012ff */
[----:B------:R-:W-:Y:S01]  /*8300*/  SHF.R.U64 R44, R44, 0x3, RZ ;  /* 0x000000032c2c7819 */ /* 0x000fe200000012ff */
[----:B------:R-:W-:Y:S01]  /*8310*/  UIMAD UR4, UR39, UR13, UR4 ;  /* 0x0000000d270472a4 */ /* 0x000fe2000f8e0204 */
[----:B------:R-:W-:Y:S01]  /*8320*/  SHF.R.U64 R48, R48, 0x3, RZ ;  /* 0x0000000330307819 */ /* 0x000fe200000012ff */
[----:B------:R-:W-:Y:S01]  /*8330*/  @UP1 ULDC UR12, c[0x0][0xbf0] ;  /* 0x0002fc00000c1ab9 */ /* 0x000fe20000000800 */
[----:B------:R-:W-:Y:S01]  /*8340*/  IMAD.MOV.U32 R79, RZ, RZ, R78 ;  /* 0x000000ffff4f7224 */ /* 0x000fe200078e004e */
        /* <DEDUP_REMOVED lines=10> */
[----:B------:R-:W-:Y:S01]  /*83f0*/  @P1 SHF.R.U32.HI R79, RZ, UR12, R20 ;  /* 0x0000000cff4f1c19 */ /* 0x000fe20008011614 */
[----:B------:R-:W-:Y:S01]  /*8400*/  UIADD3 UR4, UR11, UR4, URZ ;  /* 0x000000040b047290 */ /* 0x000fe2000fffe03f */
[----:B------:R-:W-:Y:S01]  /*8410*/  LOP3.LUT R48, R48, R49, RZ, 0x3c, !PT ;  /* 0x0000003130307212 */ /* 0x000fe200078e3cff */
[----:B------:R-:W-:Y:S01]  /*8420*/  IMAD.X R49, RZ, RZ, R5, P2 ;  /* 0x000000ffff317224 */ /* 0x000fe200010e0605 */
[C---:B------:R-:W-:Y:S01]  /*8430*/  IADD3 R53, P0, R4.reuse, 0xa000, RZ ;  /* 0x0000a00004357810 */ /* 0x040fe20007f1e0ff */
[----:B------:R-:W-:Y:S01]  /*8440*/  IMAD.U32 R76, RZ, RZ, UR10 ;  /* 0x0000000aff4c7e24 */ /* 0x000fe2000f8e00ff */
[C---:B------:R-:W-:Y:S01]  /*8450*/  IADD3 R57, P6, R4.reuse, 0xb000, RZ ;  /* 0x0000b00004397810 */ /* 0x040fe20007fde0ff */
[----:B------:R-:W-:Y:S01]  /*8460*/  IMAD.U32 R77, RZ, RZ, UR11 ;  /* 0x0000000bff4d7e24 */ /* 0x000fe2000f8e00ff */
[C---:B------:R-:W-:Y:S01]  /*8470*/  IADD3 R61, P5, R4.reuse, 0xc000, RZ ;  /* 0x0000c000043d7810 */ /* 0x040fe20007fbe0ff */
[----:B------:R-:W5:Y:S01]  /*8480*/  LD.E.128 R28, desc[UR50][R28.64] ;  /* 0x000000321c1c7980 */ /* 0x000f62000c101d00 */
[----:B------:R-:W-:-:S02]  /*8490*/  IADD3 R65, P4, R4, 0xd000, RZ ;  /* 0x0000d00004417810 */ /* 0x000fc40007f9e0ff */
[C---:B------:R-:W-:Y:S01]  /*84a0*/  IADD3 R69, P3, R4.reuse, 0xe000, RZ ;  /* 0x0000e00004457810 */ /* 0x040fe20007f7e0ff */
[--C-:B------:R-:W-:Y:S01]  /*84b0*/  IMAD.MOV R81, RZ, RZ, -R79.reuse ;  /* 0x000000ffff517224 */ /* 0x100fe200078e0a4f */
[----:B------:R-:W-:Y:S01]  /*84c0*/  IADD3 R7, P2, R4, 0xf000, RZ ;  /* 0x0000f00004077810 */ /* 0x000fe20007f5e0ff */
[----:B------:R-:W-:Y:S01]  /*84d0*/  ULDC.64 UR10, c[0x0][0xae0] ;  /* 0x0002b800000a7ab9 */ /* 0x000fe20000000a00 */
[----:B------:R-:W-:Y:S01]  /*84e0*/  SHF.R.S32.HI R20, RZ, 0x1f, R79 ;  /* 0x0000001fff147819 */ /* 0x000fe2000001144f */
[----:B------:R-:W5:Y:S01]  /*84f0*/  LD.E.128 R32, desc[UR50][R32.64] ;  /* 0x0000003220207980 */ /* 0x000f62000c101d00 */
[----:B------:R-:W-:Y:S02]  /*8500*/  LOP3.LUT R52, R53, 0x380, RZ, 0xc0, !PT ;  /* 0x0000038035347812 */ /* 0x000fe400078ec0ff */
[----:B------:R-:W-:Y:S01]  /*8510*/  LOP3.LUT R56, R57, 0x380, RZ, 0xc0, !PT ;  /* 0x0000038039387812 */ /* 0x000fe200078ec0ff */
[----:B------:R-:W5:Y:S01]  /*8520*/  LD.E.128 R36, desc[UR50][R36.64] ;  /* 0x0000003224247980 */ /* 0x000f62000c101d00 */
[----:B------:R-:W-:-:S02]  /*8530*/  LOP3.LUT R60, R61, 0x380, RZ, 0xc0, !PT ;  /* 0x000003803d3c7812 */ /* 0x000fc400078ec0ff */
[----:B------:R-:W-:Y:S01]  /*8540*/  LOP3.LUT R64, R65, 0x380, RZ, 0xc0, !PT ;  /* 0x0000038041407812 */ /* 0x000fe200078ec0ff */
[----:B------:R-:W5:Y:S01]  /*8550*/  LD.E.128 R40, desc[UR50][R40.64] ;  /* 0x0000003228287980 */ /* 0x000f62000c101d00 */
[----:B------:R-:W-:Y:S01]  /*8560*/  LOP3.LUT R68, R69, 0x380, RZ, 0xc0, !PT ;  /* 0x0000038045447812 */ /* 0x000fe200078ec0ff */
[----:B------:R-:W-:Y:S01]  /*8570*/  IMAD.U32 R77, RZ, RZ, UR4 ;  /* 0x00000004ff4d7e24 */ /* 0x000fe2000f8e00ff */
[----:B------:R-:W-:Y:S01]  /*8580*/  LOP3.LUT R11, R4, 0x380, RZ, 0xc0, !PT ;  /* 0x00000380040b7812 */ /* 0x000fe200078ec0ff */
[----:B------:R-:W-:Y:S01]  /*8590*/  IMAD R81, R81, UR9, R78 ;  /* 0x0000000951517c24 */ /* 0x000fe2000f8e024e */
[----:B------:R-:W-:Y:S01]  /*85a0*/  LOP3.LUT R6, R7, 0x380, RZ, 0xc0, !PT ;  /* 0x0000038007067812 */ /* 0x000fe200078ec0ff */
[----:B------:R-:W-:Y:S01]  /*85b0*/  IMAD R20, R20, UR10, RZ ;  /* 0x0000000a14147c24 */ /* 0x000fe2000f8e02ff */
[----:B------:R-:W-:Y:S01]  /*85c0*/  SHF.R.U64 R52, R52, 0x3, RZ ;  /* 0x0000000334347819 */ /* 0x000fe200000012ff */
[----:B------:R-:W-:Y:S01]  /*85d0*/  IMAD.X R73, RZ, RZ, R5, P2 ;  /* 0x000000ffff497224 */ /* 0x000fe200010e0605 */
[----:B------:R-:W-:Y:S01]  /*85e0*/  SHF.R.U64 R56, R56, 0x3, RZ ;  /* 0x0000000338387819 */ /* 0x000fe200000012ff */
[----:B------:R-:W5:Y:S01]  /*85f0*/  LD.E.128 R44, desc[UR50][R44.64] ;  /* 0x000000322c2c7980 */ /* 0x000f62000c101d00 */
[----:B------:R-:W-:-:S02]  /*8600*/  SHF.R.U64 R60, R60, 0x3, RZ ;  /* 0x000000033c3c7819 */ /* 0x000fc400000012ff */
[----:B------:R-:W-:Y:S01]  /*8610*/  SHF.R.U64 R64, R64, 0x3, RZ ;  /* 0x0000000340407819 */ /* 0x000fe200000012ff */
[----:B------:R-:W5:Y:S01]  /*8620*/  LD.E.128 R48, desc[UR50][R48.64] ;  /* 0x0000003230307980 */ /* 0x000f62000c101d00 */
[----:B------:R-:W-:Y:S01]  /*8630*/  SHF.R.U64 R68, R68, 0x3, RZ ;  /* 0x0000000344447819 */ /* 0x000fe200000012ff */
[----:B------:R-:W-:Y:S01]  /*8640*/  IMAD.WIDE.U32 R76, R79, UR10, R76 ;  /* 0x0000000a4f4c7c25 */ /* 0x000fe2000f8e004c */
[----:B------:R-:W-:Y:S02]  /*8650*/  SHF.R.U64 R11, R11, 0x3, RZ ;  /* 0x000000030b0b7819 */ /* 0x000fe400000012ff */
        /* <DEDUP_REMOVED lines=13> */
[----:B------:R-:W-:Y:S01]  /*8730*/  ULDC.64 UR10, c[0x0][0xad8] ;  /* 0x0002b600000a7ab9 */ /* 0x000fe20000000a00 */
[----:B------:R-:W-:-:S02]  /*8740*/  LOP3.LUT R4, R11, R4, RZ, 0x3c, !PT ;  /* 0x000000040b047212 */ /* 0x000fc400078e3cff */
[----:B------:R-:W-:Y:S01]  /*8750*/  LOP3.LUT R72, R6, R7, RZ, 0x3c, !PT ;  /* 0x0000000706487212 */ /* 0x000fe200078e3cff */
[----:B------:R-:W-:Y:S01]  /*8760*/  IMAD R20, R20, UR10, RZ ;  /* 0x0000000a14147c24 */ /* 0x000fe2000f8e02ff */
[----:B------:R-:W5:Y:S01]  /*8770*/  LD.E.128 R8, desc[UR50][R8.64] ;  /* 0x0000003208087980 */ /* 0x000f62000c101d00 */
[----:B------:R-:W-:-:S03]  /*8780*/  IMAD.IADD R77, R77, 0x1, R79 ;  /* 0x000000014d4d7824 */ /* 0x000fc600078e024f */
[----:B------:R-:W5:Y:S01]  /*8790*/  LD.E.128 R4, desc[UR50][R4.64] ;  /* 0x0000003204047980 */ /* 0x000f62000c101d00 */
[----:B------:R-:W-:-:S03]  /*87a0*/  IMAD R84, R84, 0x80, R21 ;  /* 0x0000008054547824 */ /* 0x000fc600078e0215 */
[----:B------:R-:W5:Y:S01]  /*87b0*/  LD.E.128 R52, desc[UR50][R52.64] ;  /* 0x0000003234347980 */ /* 0x000f62000c101d00 */
[----:B------:R-:W-:-:S03]  /*87c0*/  IMAD R79, R81, UR11, R20 ;  /* 0x0000000b514f7c24 */ /* 0x000fc6000f8e0214 */
[----:B------:R-:W5:Y:S01]  /*87d0*/  LD.E.128 R56, desc[UR50][R56.64] ;  /* 0x0000003238387980 */ /* 0x000f62000c101d00 */
[----:B------:R-:W-:Y:S01]  /*87e0*/  IMAD.WIDE.U32 R20, R81, UR10, R76 ;  /* 0x0000000a51147c25 */ /* 0x000fe2000f8e004c */
[----:B------:R-:W-:Y:S02]  /*87f0*/  ULDC.64 UR10, c[0x0][0xa80] ;  /* 0x0002a000000a7ab9 */ /* 0x000fe40000000a00 */
[----:B------:R-:W5:Y:S04]  /*8800*/  LD.E.128 R60, desc[UR50][R60.64] ;  /* 0x000000323c3c7980 */ /* 0x000f68000c101d00 */
        /* <DEDUP_REMOVED lines=9> */
[----:B------:R-:W-:Y:S01]  /*88a0*/  IMAD.IADD R21, R21, 0x1, R79 ;  /* 0x0000000115157824 */ /* 0x000fe200078e024f */
[----:B------:R-:W-:Y:S01]  /*88b0*/  LEA R82, P2, R20, UR10, 0x1 ;  /* 0x0000000a14527c11 */ /* 0x000fe2000f8408ff */
[----:B------:R-:W-:-:S03]  /*88c0*/  UIADD3 UR8, UR8, 0x22820, URZ ;  /* 0x0002282008087890 */ /* 0x000fc6000fffe03f */
[----:B------:R-:W-:Y:S02]  /*88d0*/  LEA.HI.X R83, R20, UR11, R21, 0x1, P2 ;  /* 0x0000000b14537c11 */ /* 0x000fe400090f0c15 */
[C---:B------:R-:W-:Y:S01]  /*88e0*/  ISETP.GE.AND P2, PT, R84.reuse, R3, PT ;  /* 0x000000035400720c */ /* 0x040fe20003f46270 */
[----:B------:R-:W-:Y:S01]  /*88f0*/  UPRMT UR8, URZ, 0x654, UR8 ;  /* 0x000006543f087896 */ /* 0x000fe20008000008 */
[C---:B------:R-:W-:Y:S02]  /*8900*/  VIADD R76, R84.reuse, 0x20 ;  /* 0x00000020544c7836 */ /* 0x040fe40000000000 */
[----:B------:R-:W-:Y:S02]  /*8910*/  VIADD R78, R84, 0x40 ;  /* 0x00000040544e7836 */ /* 0x000fe40000000000 */
[C---:B------:R-:W-:Y:S02]  /*8920*/  VIADD R88, R0.reuse, 0x80 ;  /* 0x0000008000587836 */ /* 0x040fe40000000000 */
[----:B------:R-:W-:-:S02]  /*8930*/  VIADD R90, R0, 0xc0 ;  /* 0x000000c0005a7836 */ /* 0x000fc40000000000 */
[----:B------:R-:W-:Y:S01]  /*8940*/  VIADD R86, R0, 0x40 ;  /* 0x0000004000567836 */ /* 0x000fe20000000000 */
[----:B0-----:R0:W1:Y:S01]  /*8950*/  SHFL.IDX PT, R85, R82, RZ, 0x181f ;  /* 0x00181fff52557589 */ /* 0x00106200000e0000 */
[----:B------:R-:W-:Y:S03]  /*8960*/  BSSY B1, `(.L_x_9445) ;  /* 0x000001b000017945 */ /* 0x000fe60003800000 */
[----:B------:R0:W2:Y:S01]  /*8970*/  SHFL.IDX PT, R81, R83, RZ, 0x181f ;  /* 0x00181fff53517589 */ /* 0x0000a200000e0000 */
[----:B------:R-:W-:Y:S01]  /*8980*/  SYNCS.ARRIVE.TRANS64.RED.A1T0 RZ, [UR8], RZ ;  /* 0x000000ffffff79a7 */ /* 0x000fe20008100408 */
[-C--:B------:R-:W-:Y:S02]  /*8990*/  ISETP.GE.AND P1, PT, R76, R3.reuse, PT ;  /* 0x000000034c00720c */ /* 0x080fe40003f26270 */
[----:B------:R-:W-:Y:S02]  /*89a0*/  ISETP.GE.AND P0, PT, R78, R3, PT ;  /* 0x000000034e00720c */ /* 0x000fe40003f06270 */
[----:B------:R-:W-:-:S02]  /*89b0*/  SHF.R.S32.HI R92, RZ, 0x1f, R0 ;  /* 0x0000001fff5c7819 */ /* 0x000fc40000011400 */
[----:B------:R-:W-:Y:S02]  /*89c0*/  SHF.R.S32.HI R87, RZ, 0x1f, R88 ;  /* 0x0000001fff577819 */ /* 0x000fe40000011458 */
[----:B------:R-:W-:Y:S02]  /*89d0*/  SHF.R.S32.HI R89, RZ, 0x1f, R90 ;  /* 0x0000001fff597819 */ /* 0x000fe4000001145a */
        /* <DEDUP_REMOVED lines=8> */
[----:B--2---:R-:W-:Y:S02]  /*8a60*/  @!P5 LEA.HI.X R21, R0, R81, R92, 0x1, P6 ;  /* 0x000000510015d211 */ /* 0x004fe400030f0c5c */
[----:B------:R-:W-:-:S03]  /*8a70*/  @!P4 LEA R76, P6, R86, R85, 0x1 ;  /* 0x00000055564cc211 */ /* 0x000fc600078c08ff */
[----:B-----5:R0:W-:Y:S01]  /*8a80*/  @!P5 ST.E.128 desc[UR50][R20.64], R4 ;  /* 0x000000041400d985 */ /* 0x0201e2000c101d32 */
[----:B------:R-:W-:Y:S02]  /*8a90*/  @!P4 LEA.HI.X R77, R86, R81, R91, 0x1, P6 ;  /* 0x00000051564dc211 */ /* 0x000fe400030f0c5b */
[----:B------:R-:W-:-:S03]  /*8aa0*/  @!P3 LEA R78, P6, R88, R85, 0x1 ;  /* 0x00000055584eb211 */ /* 0x000fc600078c08ff */
[----:B------:R0:W-:Y:S01]  /*8ab0*/  @!P4 ST.E.128 desc[UR50][R76.64], R28 ;  /* 0x0000001c4c00c985 */ /* 0x0001e2000c101d32 */
[----:B------:R-:W-:Y:S02]  /*8ac0*/  @!P3 LEA.HI.X R79, R88, R81, R87, 0x1, P6 ;  /* 0x00000051584fb211 */ /* 0x000fe400030f0c57 */
[----:B------:R-:W-:-:S03]  /*8ad0*/  @!P2 LEA R80, P6, R90, R85, 0x1 ;  /* 0x000000555a50a211 */ /* 0x000fc600078c08ff */
[----:B------:R0:W-:Y:S01]  /*8ae0*/  @!P3 ST.E.128 desc[UR50][R78.64], R44 ;  /* 0x0000002c4e00b985 */ /* 0x0001e2000c101d32 */
[----:B------:R-:W-:-:S05]  /*8af0*/  @!P2 LEA.HI.X R81, R90, R81, R89, 0x1, P6 ;  /* 0x000000515a51a211 */ /* 0x000fca00030f0c59 */
[----:B------:R0:W-:Y:S04]  /*8b00*/  @!P2 ST.E.128 desc[UR50][R80.64], R60 ;  /* 0x0000003c5000a985 */ /* 0x0001e8000c101d32 */
.L_x_9446:
[----:B------:R-:W-:Y:S05]  /*8b10*/  BSYNC B1 ;  /* 0x0000000000017941 */ /* 0x000fea0003800000 */
.L_x_9445:
[----:B0----5:R0:W3:Y:S01]  /*8b20*/  SHFL.IDX PT, R29, R83, 0x1, 0x181f ;  /* 0x00381f00531d7f89 */ /* 0x0210e200000e0000 */
[----:B------:R-:W-:Y:S03]  /*8b30*/  BSSY B1, `(.L_x_9447) ;  /* 0x0000014000017945 */ /* 0x000fe60003800000 */
[----:B------:R0:W4:Y:S01]  /*8b40*/  SHFL.IDX PT, R21, R82, 0x1, 0x181f ;  /* 0x00381f0052157f89 */ /* 0x00012200000e0000 */
[----:B------:R-:W-:Y:S05]  /*8b50*/  @P1 BRA `(.L_x_9448) ;  /* 0x0000000000441947 */ /* 0x000fea0003800000 */
[----:B------:R-:W-:Y:S02]  /*8b60*/  ULDC UR4, c[0x0][0xac8] ;  /* 0x0002b20000047ab9 */ /* 0x000fe40000000800 */
[----:B------:R-:W-:Y:S02]  /*8b70*/  ISETP.GE.AND P4, PT, R0, UR4, PT ;  /* 0x0000000400007c0c */ /* 0x000fe4000bf86270 */
[----:B------:R-:W-:Y:S02]  /*8b80*/  ISETP.GE.AND P3, PT, R86, UR4, PT ;  /* 0x0000000456007c0c */ /* 0x000fe4000bf66270 */
[----:B------:R-:W-:Y:S02]  /*8b90*/  ISETP.GE.AND P2, PT, R88, UR4, PT ;  /* 0x0000000458007c0c */ /* 0x000fe4000bf46270 */
[----:B------:R-:W-:-:S07]  /*8ba0*/  ISETP.GE.AND P1, PT, R90, UR4, PT ;  /* 0x000000045a007c0c */ /* 0x000fce000bf26270 */
[-C--:B----4-:R-:W-:Y:S02]  /*8bb0*/  @!P4 LEA R4, P6, R0, R21.reuse, 0x1 ;  /* 0x000000150004c211 */ /* 0x090fe400078c08ff */
[----:B------:R-:W-:Y:S02]  /*8bc0*/  @!P3 LEA R6, P5, R86, R21, 0x1 ;  /* 0x000000155606b211 */ /* 0x000fe400078a08ff */
[----:B---3--:R-:W-:Y:S02]  /*8bd0*/  @!P4 LEA.HI.X R5, R0, R29, R92, 0x1, P6 ;  /* 0x0000001d0005c211 */ /* 0x008fe400030f0c5c */
[----:B------:R-:W-:Y:S02]  /*8be0*/  @!P2 LEA R20, P6, R88, R21, 0x1 ;  /* 0x000000155814a211 */ /* 0x000fe400078c08ff */
[----:B------:R-:W-:Y:S01]  /*8bf0*/  @!P3 LEA.HI.X R7, R86, R29, R91, 0x1, P5 ;  /* 0x0000001d5607b211 */ /* 0x000fe200028f0c5b */
[----:B------:R3:W-:Y:S01]  /*8c00*/  @!P4 ST.E.128 desc[UR50][R4.64], R8 ;  /* 0x000000080400c985 */ /* 0x0007e2000c101d32 */
[----:B------:R-:W-:-:S02]  /*8c10*/  @!P1 LEA R28, P5, R90, R21, 0x1 ;  /* 0x000000155a1c9211 */ /* 0x000fc400078a08ff */
[-C--:B------:R-:W-:Y:S01]  /*8c20*/  @!P2 LEA.HI.X R21, R88, R29.reuse, R87, 0x1, P6 ;  /* 0x0000001d5815a211 */ /* 0x080fe200030f0c57 */
[----:B------:R3:W-:Y:S01]  /*8c30*/  @!P3 ST.E.128 desc[UR50][R6.64], R32 ;  /* 0x000000200600b985 */ /* 0x0007e2000c101d32 */
[----:B------:R-:W-:-:S03]  /*8c40*/  @!P1 LEA.HI.X R29, R90, R29, R89, 0x1, P5 ;  /* 0x0000001d5a1d9211 */ /* 0x000fc600028f0c59 */
[----:B------:R3:W-:Y:S04]  /*8c50*/  @!P2 ST.E.128 desc[UR50][R20.64], R48 ;  /* 0x000000301400a985 */ /* 0x0007e8000c101d32 */
[----:B------:R3:W-:Y:S02]  /*8c60*/  @!P1 ST.E.128 desc[UR50][R28.64], R64 ;  /* 0x000000401c009985 */ /* 0x0007e4000c101d32 */
.L_x_9448:
[----:B------:R-:W-:Y:S05]  /*8c70*/  BSYNC B1 ;  /* 0x0000000000017941 */ /* 0x000fea0003800000 */
.L_x_9447:
[----:B---3--:R3:W0:Y:S01]  /*8c80*/  SHFL.IDX PT, R11, R83, 0x2, 0x181f ;  /* 0x00581f00530b7f89 */ /* 0x00862200000e0000 */
[----:B------:R-:W-:Y:S03]  /*8c90*/  BSSY B1, `(.L_x_9449) ;  /* 0x0000014000017945 */ /* 0x000fe60003800000 */
[----:B------:R3:W0:Y:S01]  /*8ca0*/  SHFL.IDX PT, R7, R82, 0x2, 0x181f ;  /* 0x00581f0052077f89 */ /* 0x00062200000e0000 */
[----:B------:R-:W-:Y:S05]  /*8cb0*/  @P0 BRA `(.L_x_9450) ;  /* 0x0000000000440947 */ /* 0x000fea0003800000 */
[----:B------:R-:W-:Y:S02]  /*8cc0*/  ULDC UR4, c[0x0][0xac8] ;  /* 0x0002b20000047ab9 */ /* 0x000fe40000000800 */
[----:B------:R-:W-:Y:S02]  /*8cd0*/  ISETP.GE.AND P3, PT, R0, UR4, PT ;  /* 0x0000000400007c0c */ /* 0x000fe4000bf66270 */
[----:B------:R-:W-:Y:S02]  /*8ce0*/  ISETP.GE.AND P2, PT, R86, UR4, PT ;  /* 0x0000000456007c0c */ /* 0x000fe4000bf46270 */
[----:B------:R-:W-:Y:S02]  /*8cf0*/  ISETP.GE.AND P1, PT, R88, UR4, PT ;  /* 0x0000000458007c0c */ /* 0x000fe4000bf26270 */
[----:B------:R-:W-:-:S07]  /*8d00*/  ISETP.GE.AND P0, PT, R90, UR4, PT ;  /* 0x000000045a007c0c */ /* 0x000fce000bf06270 */
[-C--:B0-----:R-:W-:Y:S02]  /*8d10*/  @!P3 LEA R4, P6, R0, R7.reuse, 0x1 ;  /* 0x000000070004b211 */ /* 0x081fe400078c08ff */
[-C--:B------:R-:W-:Y:S02]  /*8d20*/  @!P2 LEA R6, P5, R86, R7.reuse, 0x1 ;  /* 0x000000075606a211 */ /* 0x080fe400078a08ff */
[----:B------:R-:W-:Y:S02]  /*8d30*/  @!P1 LEA R8, P4, R88, R7, 0x1 ;  /* 0x0000000758089211 */ /* 0x000fe400078808ff */
[----:B------:R-:W-:Y:S02]  /*8d40*/  @!P3 LEA.HI.X R5, R0, R11, R92, 0x1, P6 ;  /* 0x0000000b0005b211 */ /* 0x000fe400030f0c5c */
[----:B------:R-:W-:Y:S02]  /*8d50*/  @!P0 LEA R10, P6, R90, R7, 0x1 ;  /* 0x000000075a0a8211 */ /* 0x000fe400078c08ff */
[-C--:B------:R-:W-:Y:S01]  /*8d60*/  @!P2 LEA.HI.X R7, R86, R11.reuse, R91, 0x1, P5 ;  /* 0x0000000b5607a211 */ /* 0x080fe200028f0c5b */
[----:B------:R0:W-:Y:S01]  /*8d70*/  @!P3 ST.E.128 desc[UR50][R4.64], R12 ;  /* 0x0000000c0400b985 */ /* 0x0001e2000c101d32 */
[----:B------:R-:W-:-:S02]  /*8d80*/  @!P1 LEA.HI.X R9, R88, R11, R87, 0x1, P4 ;  /* 0x0000000b58099211 */ /* 0x000fc400020f0c57 */
[----:B------:R-:W-:Y:S01]  /*8d90*/  @!P0 LEA.HI.X R11, R90, R11, R89, 0x1, P6 ;  /* 0x0000000b5a0b8211 */ /* 0x000fe200030f0c59 */
[----:B------:R0:W-:Y:S04]  /*8da0*/  @!P2 ST.E.128 desc[UR50][R6.64], R36 ;  /* 0x000000240600a985 */ /* 0x0001e8000c101d32 */
[----:B------:R0:W-:Y:S04]  /*8db0*/  @!P1 ST.E.128 desc[UR50][R8.64], R52 ;  /* 0x0000003408009985 */ /* 0x0001e8000c101d32 */
[----:B------:R0:W-:Y:S02]  /*8dc0*/  @!P0 ST.E.128 desc[UR50][R10.64], R68 ;  /* 0x000000440a008985 */ /* 0x0001e4000c101d32 */
.L_x_9450:
[----:B------:R-:W-:Y:S05]  /*8dd0*/  BSYNC B1 ;  /* 0x0000000000017941 */ /* 0x000fea0003800000 */
.L_x_9449:
[----:B0-----:R-:W-:Y:S01]  /*8de0*/  VIADD R4, R84, 0x60 ;  /* 0x0000006054047836 */ /* 0x001fe20000000000 */
[----:B---3--:R-:W0:Y:S04]  /*8df0*/  SHFL.IDX PT, R83, R83, 0x3, 0x181f ;  /* 0x00781f0053537f89 */ /* 0x008e2800000e0000 */
[----:B------:R-:W-:Y:S01]  /*8e00*/  ISETP.GE.AND P0, PT, R4, R3, PT ;  /* 0x000000030400720c */ /* 0x000fe20003f06270 */
[----:B------:R3:W0:-:S12]  /*8e10*/  SHFL.IDX PT, R11, R82, 0x3, 0x181f ;  /* 0x00781f00520b7f89 */ /* 0x00061800000e0000 */
[----:B---3--:R-:W-:Y:S05]  /*8e20*/  @P0 BRA `(.L_x_9451) ;  /* 0x0000002400940947 */ /* 0x008fea0003800000 */
[----:B------:R-:W-:Y:S02]  /*8e30*/  ULDC UR4, c[0x0][0xac8] ;  /* 0x0002b20000047ab9 */ /* 0x000fe40000000800 */
[----:B------:R-:W-:Y:S02]  /*8e40*/  ISETP.GE.AND P3, PT, R0, UR4, PT ;  /* 0x0000000400007c0c */ /* 0x000fe4000bf66270 */
[----:B------:R-:W-:Y:S02]  /*8e50*/  ISETP.GE.AND P4, PT, R86, UR4, PT ;  /* 0x0000000456007c0c */ /* 0x000fe4000bf86270 */
[----:B------:R-:W-:-:S09]  /*8e60*/  ISETP.GE.AND P5, PT, R88, UR4, PT ;  /* 0x0000000458007c0c */ /* 0x000fd2000bfa6270 */
[-C--:B0-----:R-:W-:Y:S02]  /*8e70*/  @!P3 LEA R4, P0, R0, R11.reuse, 0x1 ;  /* 0x0000000b0004b211 */ /* 0x081fe400078008ff */
[-C--:B------:R-:W-:Y:S02]  /*8e80*/  @!P4 LEA R6, P1, R86, R11.reuse, 0x1 ;  /* 0x0000000b5606c211 */ /* 0x080fe400078208ff */
[----:B------:R-:W-:Y:S02]  /*8e90*/  @!P5 LEA R8, P2, R88, R11, 0x1 ;  /* 0x0000000b5808d211 */ /* 0x000fe400078408ff */
[-C--:B------:R-:W-:Y:S02]  /*8ea0*/  @!P3 LEA.HI.X R5, R0, R83.reuse, R92, 0x1, P0 ;  /* 0x000000530005b211 */ /* 0x080fe400000f0c5c */
[-C--:B------:R-:W-:Y:S02]  /*8eb0*/  @!P4 LEA.HI.X R7, R86, R83.reuse, R91, 0x1, P1 ;  /* 0x000000535607c211 */ /* 0x080fe400008f0c5b */
[----:B------:R-:W-:Y:S01]  /*8ec0*/  @!P5 LEA.HI.X R9, R88, R83, R87, 0x1, P2 ;  /* 0x000000535809d211 */ /* 0x000fe200010f0c57 */
[----:B------:R3:W-:Y:S01]  /*8ed0*/  @!P3 ST.E.128 desc[UR50][R4.64], R24 ;  /* 0x000000180400b985 */ /* 0x0007e2000c101d32 */
[----:B------:R-:W-:-:S03]  /*8ee0*/  ISETP.GE.AND P0, PT, R90, UR4, PT ;  /* 0x000000045a007c0c */ /* 0x000fc6000bf06270 */
[----:B------:R3:W-:Y:S04]  /*8ef0*/  @!P4 ST.E.128 desc[UR50][R6.64], R40 ;  /* 0x000000280600c985 */ /* 0x0007e8000c101d32 */
[----:B------:R3:W-:Y:S06]  /*8f00*/  @!P5 ST.E.128 desc[UR50][R8.64], R56 ;  /* 0x000000380800d985 */ /* 0x0007ec000c101d32 */
[----:B------:R-:W-:Y:S05]  /*8f10*/  @P0 BRA `(.L_x_9451) ;  /* 0x0000002400580947 */ /* 0x000fea0003800000 */
[----:B---3--:R-:W-:-:S04]  /*8f20*/  LEA R4, P0, R90, R11, 0x1 ;  /* 0x0000000b5a047211 */ /* 0x008fc800078008ff */
[----:B------:R-:W-:-:S05]  /*8f30*/  LEA.HI.X R5, R90, R83, R89, 0x1, P0 ;  /* 0x000000535a057211 */ /* 0x000fca00000f0c59 */
[----:B------:R0:W-:Y:S01]  /*8f40*/  ST.E.128 desc[UR50][R4.64], R72 ;  /* 0x0000004804007985 */ /* 0x0001e2000c101d32 */
[----:B------:R-:W-:Y:S05]  /*8f50*/  BRA `(.L_x_9451) ;  /* 0x0000002400487947 */ /* 0x000fea0003800000 */
.L_x_9444:
[----:B------:R-:W-:Y:S01]  /*8f60*/  ULDC.64 UR14, c[0x0][0xb08] ;  /* 0x0002c200000e7ab9 */ /* 0x000fe20000000a00 */
[----:B------:R-:W-:Y:S01]  /*8f70*/  IMAD.MOV.U32 R3, RZ, RZ, R12 ;  /* 0x000000ffff037224 */ /* 0x000fe200078e000c */
        /* <DEDUP_REMOVED lines=11> */
[----:B------:R-:W-:Y:S01]  /*9030*/  ULDC.64 UR12, c[0x0][0xb38] ;  /* 0x0002ce00000c7ab9 */ /* 0x000fe20000000a00 */
[----:B------:R-:W-:Y:S01]  /*9040*/  UIMAD UR4, UR4, UR14, URZ ;  /* 0x0000000e040472a4 */ /* 0x000fe2000f8e023f */
[----:B------:R-:W-:Y:S01]  /*9050*/  SHF.R.S32.HI R156, RZ, 0x1f, R207 ;  /* 0x0000001fff9c7819 */ /* 0x000fe200000114cf */
[----:B------:R-:W-:Y:S01]  /*9060*/  UIMAD.WIDE.U32 UR10, UR43, UR12, UR10 ;  /* 0x0000000c2b0a72a5 */ /* 0x000fe2000f8e000a */
[----:B------:R-:W-:Y:S01]  /*9070*/  SHF.R.S32.HI R157, RZ, 0x1f, R208 ;  /* 0x0000001fff9d7819 */ /* 0x000fe200000114d0 */
[----:B------:R-:W-:Y:S01]  /*9080*/  UIMAD UR4, UR39, UR15, UR4 ;  /* 0x0000000f270472a4 */ /* 0x000fe2000f8e0204 */
[----:B------:R-:W-:Y:S01]  /*9090*/  SHF.R.S32.HI R158, RZ, 0x1f, R209 ;  /* 0x0000001fff9e7819 */ /* 0x000fe200000114d1 */
[----:B------:R-:W-:Y:S01]  /*90a0*/  UIMAD UR11, UR43, UR13, UR11 ;  /* 0x0000000d2b0b72a4 */ /* 0x000fe2000f8e020b */
[----:B------:R-:W-:Y:S01]  /*90b0*/  SHF.R.S32.HI R159, RZ, 0x1f, R210 ;  /* 0x0000001fff9f7819 */ /* 0x000fe200000114d2 */
[----:B------:R-:W-:Y:S01]  /*90c0*/  @UP1 ULDC UR12, c[0x0][0xbec] ;  /* 0x0002fb00000c1ab9 */ /* 0x000fe20000000800 */
[----:B------:R-:W-:Y:S01]  /*90d0*/  UIADD3 UR8, UR8, 0x22820, URZ ;  /* 0x0002282008087890 */ /* 0x000fe2000fffe03f */
[----:B0-----:R-:W-:Y:S01]  /*90e0*/  @P1 IMAD.HI.U32 R0, R12, UR12, RZ ;  /* 0x0000000c0c001c27 */ /* 0x001fe2000f8e00ff */
[----:B------:R-:W-:Y:S01]  /*90f0*/  UIMAD.WIDE.U32 UR10, UR39, UR14, UR10 ;  /* 0x0000000e270a72a5 */ /* 0x000fe2000f8e000a */
[----:B------:R-:W-:Y:S01]  /*9100*/  SHF.R.S32.HI R160, RZ, 0x1f, R211 ;  /* 0x0000001fffa07819 */ /* 0x000fe200000114d3 */
[----:B------:R-:W-:Y:S01]  /*9110*/  ULDC.64 UR12, c[0x0][0xb48] ;  /* 0x0002d200000c7ab9 */ /* 0x000fe20000000a00 */
[----:B------:R-:W-:Y:S01]  /*9120*/  UPRMT UR8, URZ, 0x654, UR8 ;  /* 0x000006543f087896 */ /* 0x000fe20008000008 */
[----:B------:R-:W-:Y:S01]  /*9130*/  SHF.R.S32.HI R161, RZ, 0x1f, R212 ;  /* 0x0000001fffa17819 */ /* 0x000fe200000114d4 */
[----:B------:R-:W-:Y:S01]  /*9140*/  UIADD3 UR11, UR11, UR4, URZ ;  /* 0x000000040b0b7290 */ /* 0x000fe2000fffe03f */
[----:B------:R-:W-:-:S02]  /*9150*/  SHF.R.S32.HI R162, RZ, 0x1f, R213 ;  /* 0x0000001fffa27819 */ /* 0x000fc400000114d5 */
[----:B------:R-:W-:Y:S01]  /*9160*/  @UP1 ULDC UR4, c[0x0][0xbf0] ;  /* 0x0002fc0000041ab9 */ /* 0x000fe20000000800 */
[----:B------:R-:W-:Y:S01]  /*9170*/  UIMAD.WIDE.U32 UR10, UR42, UR12, UR10 ;  /* 0x0000000c2a0a72a5 */ /* 0x000fe2000f8e000a */
[----:B------:R-:W-:Y:S02]  /*9180*/  @P1 SHF.R.U32.HI R3, RZ, UR4, R0 ;  /* 0x00000004ff031c19 */ /* 0x000fe40008011600 */
[----:B------:R-:W-:Y:S01]  /*9190*/  SYNCS.ARRIVE.TRANS64.RED.A1T0 RZ, [UR8], RZ ;  /* 0x000000ffffff79a7 */ /* 0x000fe20008100408 */
[----:B------:R-:W-:Y:S01]  /*91a0*/  UIMAD UR42, UR42, UR13, UR11 ;  /* 0x0000000d2a2a72a4 */ /* 0x000fe2000f8e020b */
[--C-:B------:R-:W-:Y:S01]  /*91b0*/  SHF.R.S32.HI R0, RZ, 0x1f, R3.reuse ;  /* 0x0000001fff007819 */ /* 0x100fe20000011403 */
[----:B------:R-:W-:Y:S01]  /*91c0*/  IMAD.MOV R7, RZ, RZ, -R3 ;  /* 0x000000ffff077224 */ /* 0x000fe200078e0a03 */
[----:B------:R-:W-:Y:S01]  /*91d0*/  ULDC.64 UR12, c[0x0][0xb30] ;  /* 0x0002cc00000c7ab9 */ /* 0x000fe20000000a00 */
[----:B------:R-:W-:Y:S01]  /*91e0*/  IMAD.U32 R5, RZ, RZ, UR11 ;  /* 0x0000000bff057e24 */ /* 0x000fe2000f8e00ff */
[----:B------:R-:W-:Y:S01]  /*91f0*/  SHF.R.S32.HI R163, RZ, 0x1f, R214 ;  /* 0x0000001fffa37819 */ /* 0x000fe200000114d6 */
[----:B------:R-:W-:Y:S01]  /*9200*/  IMAD R7, R7, UR9, R12 ;  /* 0x0000000907077c24 */ /* 0x000fe2000f8e020c */
[----:B------:R-:W-:Y:S01]  /*9210*/  SHF.R.S32.HI R164, RZ, 0x1f, R215 ;  /* 0x0000001fffa47819 */ /* 0x000fe200000114d7 */
[----:B------:R-:W-:Y:S01]  /*9220*/  IMAD R0, R0, UR12, RZ ;  /* 0x0000000c00007c24 */ /* 0x000fe2000f8e02ff */
[----:B------:R-:W-:Y:S01]  /*9230*/  SHF.R.S32.HI R20, RZ, 0x1f, R216 ;  /* 0x0000001fff147819 */ /* 0x000fe200000114d8 */
[----:B------:R-:W-:Y:S01]  /*9240*/  IMAD.U32 R4, RZ, RZ, UR10 ;  /* 0x0000000aff047e24 */ /* 0x000fe2000f8e00ff */
[----:B------:R-:W-:Y:S01]  /*9250*/  ULDC.64 UR10, c[0x0][0xb28] ;  /* 0x0002ca00000a7ab9 */ /* 0x000fe20000000a00 */
[----:B------:R-:W-:Y:S01]  /*9260*/  IMAD.U32 R5, RZ, RZ, UR42 ;  /* 0x0000002aff057e24 */ /* 0x000fe2000f8e00ff */
[----:B------:R-:W-:Y:S01]  /*9270*/  SHF.R.S32.HI R165, RZ, 0x1f, R217 ;  /* 0x0000001fffa57819 */ /* 0x000fe200000114d9 */
[C---:B------:R-:W-:Y:S01]  /*9280*/  IMAD R9, R3.reuse, UR13, R0 ;  /* 0x0000000d03097c24 */ /* 0x040fe2000f8e0200 */
[----:B------:R-:W-:Y:S01]  /*9290*/  SHF.R.S32.HI R0, RZ, 0x1f, R7 ;  /* 0x0000001fff007819 */ /* 0x000fe20000011407 */
[----:B------:R-:W-:Y:S01]  /*92a0*/  IMAD.WIDE.U32 R4, R3, UR12, R4 ;  /* 0x0000000c03047c25 */ /* 0x000fe2000f8e0004 */
[----:B------:R-:W-:-:S02]  /*92b0*/  SHF.R.S32.HI R166, RZ, 0x1f, R218 ;  /* 0x0000001fffa67819 */ /* 0x000fc400000114da */
[----:B------:R-:W-:Y:S01]  /*92c0*/  SHF.R.S32.HI R167, RZ, 0x1f, R219 ;  /* 0x0000001fffa77819 */ /* 0x000fe200000114db */
[----:B------:R-:W-:Y:S01]  /*92d0*/  IMAD R0, R0, UR10, RZ ;  /* 0x0000000a00007c24 */ /* 0x000fe2000f8e02ff */
[----:B------:R-:W-:Y:S01]  /*92e0*/  SHF.R.S32.HI R168, RZ, 0x1f, R220 ;  /* 0x0000001fffa87819 */ /* 0x000fe200000114dc */
[----:B------:R-:W-:Y:S02]  /*92f0*/  IMAD.IADD R5, R5, 0x1, R9 ;  /* 0x0000000105057824 */ /* 0x000fe400078e0209 */
[C---:B------:R-:W-:Y:S02]  /*9300*/  IMAD R3, R7.reuse, UR11, R0 ;  /* 0x0000000b07037c24 */ /* 0x040fe4000f8e0200 */
[----:B------:R-:W-:Y:S01]  /*9310*/  IMAD.WIDE.U32 R4, R7, UR10, R4 ;  /* 0x0000000a07047c25 */ /* 0x000fe2000f8e0004 */
[----:B------:R-:W-:-:S03]  /*9320*/  ULDC.64 UR10, c[0x0][0xb00] ;  /* 0x0002c000000a7ab9 */ /* 0x000fc60000000a00 */
[----:B------:R-:W-:Y:S01]  /*9330*/  IMAD.IADD R3, R5, 0x1, R3 ;  /* 0x0000000105037824 */ /* 0x000fe200078e0203 */
[----:B------:R-:W-:-:S04]  /*9340*/  LEA R0, P1, R4, UR10, 0x2 ;  /* 0x0000000a04007c11 */ /* 0x000fc8000f8210ff */
[----:B------:R-:W-:Y:S02]  /*9350*/  LEA.HI.X R3, R4, UR11, R3, 0x2, P1 ;  /* 0x0000000b04037c11 */ /* 0x000fe400088f1403 */
[----:B------:R0:W1:Y:S04]  /*9360*/  SHFL.IDX PT, R4, R0, RZ, 0x1c1f ;  /* 0x001c1fff00047589 */ /* 0x00006800000e0000 */
[----:B------:R0:W2:Y:S01]  /*9370*/  SHFL.IDX PT, R5, R3, RZ, 0x1c1f ;  /* 0x001c1fff03057589 */ /* 0x0000a200000e0000 */
[----:B------:R-:W-:Y:S05]  /*9380*/  @P2 BRA `(.L_x_9453) ;  /* 0x0000000800242947 */ /* 0x000fea0003800000 */
[----:B------:R-:W-:Y:S01]  /*9390*/  ULDC UR4, c[0x0][0xac8] ;  /* 0x0002b20000047ab9 */ /* 0x000fe20000000800 */
[----:B------:R-:W-:Y:S01]  /*93a0*/  VIADD R21, R2, 0xe0 ;  /* 0x000000e002157836 */ /* 0x000fe20000000000 */
[----:B------:R-:W-:Y:S02]  /*93b0*/  ISETP.GE.AND P2, PT, R220, UR4, PT ;  /* 0x00000004dc007c0c */ /* 0x000fe4000bf46270 */
[----:B------:R-:W-:Y:S02]  /*93c0*/  ISETP.GE.AND P3, PT, R2, UR4, PT ;  /* 0x0000000402007c0c */ /* 0x000fe4000bf66270 */
[----:B------:R-:W-:Y:S02]  /*93d0*/  ISETP.GE.AND P1, PT, R219, UR4, PT ;  /* 0x00000004db007c0c */ /* 0x000fe4000bf26270 */
[----:B------:R-:W-:-:S07]  /*93e0*/  ISETP.GE.AND P4, PT, R218, UR4, PT ;  /* 0x00000004da007c0c */ /* 0x000fce000bf86270 */
[----:B-1----:R-:W-:Y:S02]  /*93f0*/  @!P2 LEA R8, P5, R220, R4, 0x2 ;  /* 0x00000004dc08a211 */ /* 0x002fe400078a10ff */
[----:B--2---:R-:W-:Y:S02]  /*9400*/  @!P3 IMAD.WIDE R6, R2, 0x4, R4 ;  /* 0x000000040206b825 */ /* 0x004fe400078e0204 */
[----:B------:R-:W-:-:S03]  /*9410*/  @!P2 LEA.HI.X R9, R220, R5, R168, 0x2, P5 ;  /* 0x00000005dc09a211 */ /* 0x000fc600028f14a8 */
[----:B------:R1:W-:Y:S01]  /*9420*/  @!P3 ST.E.64 desc[UR50][R6.64], R24 ;  /* 0x000000180600b985 */ /* 0x0003e2000c101b32 */
[----:B------:R-:W-:-:S03]  /*9430*/  ISETP.GE.AND P3, PT, R217, UR4, PT ;  /* 0x00000004d9007c0c */ /* 0x000fc6000bf66270 */
[----:B------:R2:W-:Y:S01]  /*9440*/  @!P2 ST.E.64 desc[UR50][R8.64], R28 ;  /* 0x0000001c0800a985 */ /* 0x0005e2000c101b32 */
[----:B------:R-:W-:Y:S02]  /*9450*/  ISETP.GE.AND P2, PT, R216, UR4, PT ;  /* 0x00000004d8007c0c */ /* 0x000fe4000bf46270 */
[----:B-1----:R-:W-:Y:S01]  /*9460*/  @!P1 LEA R6, P6, R219, R4, 0x2 ;  /* 0x00000004db069211 */ /* 0x002fe200078c10ff */
[----:B------:R-:W-:-:S03]  /*9470*/  VIADD R25, R2, 0xf8 ;  /* 0x000000f802197836 */ /* 0x000fc60000000000 */
[----:B------:R-:W-:Y:S01]  /*9480*/  @!P1 LEA.HI.X R7, R219, R5, R167, 0x2, P6 ;  /* 0x00000005db079211 */ /* 0x000fe200030f14a7 */
[----:B--2---:R-:W-:Y:S01]  /*9490*/  VIADD R29, R2, 0xe8 ;  /* 0x000000e8021d7836 */ /* 0x004fe20000000000 */
[----:B------:R-:W-:-:S03]  /*94a0*/  @!P4 LEA R8, P5, R218, R4, 0x2 ;  /* 0x00000004da08c211 */ /* 0x000fc600078a10ff */
[----:B------:R1:W-:Y:S01]  /*94b0*/  @!P1 ST.E.64 desc[UR50][R6.64], R32 ;  /* 0x0000002006009985 */ /* 0x0003e2000c101b32 */
[----:B------:R-:W-:Y:S02]  /*94c0*/  @!P4 LEA.HI.X R9, R218, R5, R166, 0x2, P5 ;  /* 0x00000005da09c211 */ /* 0x000fe400028f14a6 */
[----:B------:R-:W-:-:S03]  /*94d0*/  ISETP.GE.AND P1, PT, R215, UR4, PT ;  /* 0x00000004d7007c0c */ /* 0x000fc6000bf26270 */
[----:B------:R2:W-:Y:S01]  /*94e0*/  @!P4 ST.E.64 desc[UR50][R8.64], R36 ;  /* 0x000000240800c985 */ /* 0x0005e2000c101b32 */
[----:B------:R-:W-:Y:S02]  /*94f0*/  ISETP.GE.AND P4, PT, R214, UR4, PT ;  /* 0x00000004d6007c0c */ /* 0x000fe4000bf86270 */
[----:B-1----:R-:W-:Y:S01]  /*9500*/  @!P3 LEA R6, P6, R217, R4, 0x2 ;  /* 0x00000004d906b211 */ /* 0x002fe200078c10ff */
[----:B------:R-:W-:-:S03]  /*9510*/  VIADD R33, R2, 0xf0 ;  /* 0x000000f002217836 */ /* 0x000fc60000000000 */
[----:B------:R-:W-:Y:S02]  /*9520*/  @!P3 LEA.HI.X R7, R217, R5, R165, 0x2, P6 ;  /* 0x00000005d907b211 */ /* 0x000fe400030f14a5 */
[----:B--2---:R-:W-:-:S03]  /*9530*/  @!P2 LEA R8, P5, R216, R4, 0x2 ;  /* 0x00000004d808a211 */ /* 0x004fc600078a10ff */
[----:B------:R1:W-:Y:S01]  /*9540*/  @!P3 ST.E.64 desc[UR50][R6.64], R40 ;  /* 0x000000280600b985 */ /* 0x0003e2000c101b32 */
[----:B------:R-:W-:Y:S02]  /*9550*/  @!P2 LEA.HI.X R9, R216, R5, R20, 0x2, P5 ;  /* 0x00000005d809a211 */ /* 0x000fe400028f1414 */
[----:B------:R-:W-:-:S03]  /*9560*/  ISETP.GE.AND P3, PT, R213, UR4, PT ;  /* 0x00000004d5007c0c */ /* 0x000fc6000bf66270 */
[----:B------:R2:W-:Y:S01]  /*9570*/  @!P2 ST.E.64 desc[UR50][R8.64], R44 ;  /* 0x0000002c0800a985 */ /* 0x0005e2000c101b32 */
[----:B------:R-:W-:Y:S02]  /*9580*/  ISETP.GE.AND P2, PT, R212, UR4, PT ;  /* 0x00000004d4007c0c */ /* 0x000fe4000bf46270 */
[----:B-1----:R-:W-:-:S04]  /*9590*/  @!P1 LEA R6, P6, R215, R4, 0x2 ;  /* 0x00000004d7069211 */ /* 0x002fc800078c10ff */
        /* <DEDUP_REMOVED lines=28> */
[----:B------:R-:W-:Y:S01]  /*9760*/  @!P4 LEA R14, P5, R206, R4, 0x2 ;  /* 0x00000004ce0ec211 */ /* 0x000fe200078a10ff */
[----:B------:R1:W-:Y:S01]  /*9770*/  @!P3 ST.E.64 desc[UR50][R6.64], R72 ;  /* 0x000000480600b985 */ /* 0x0003e2000c101b32 */
[----:B------:R-:W-:Y:S02]  /*9780*/  ISETP.GE.AND P3, PT, R205, UR4, PT ;  /* 0x00000004cd007c0c */ /* 0x000fe4000bf66270 */
[-C--:B------:R-:W-:Y:S01]  /*9790*/  @!P1 LEA.HI.X R13, R207, R5.reuse, R156, 0x2, P6 ;  /* 0x00000005cf0d9211 */ /* 0x080fe200030f149c */
[----:B------:R3:W-:Y:S01]  /*97a0*/  @!P2 ST.E.64 desc[UR50][R10.64], R76 ;  /* 0x0000004c0a00a985 */ /* 0x0007e2000c101b32 */
[----:B------:R-:W-:Y:S02]  /*97b0*/  ISETP.GE.AND P2, PT, R204, UR4, PT ;  /* 0x00000004cc007c0c */ /* 0x000fe4000bf46270 */
[----:B------:R-:W-:Y:S01]  /*97c0*/  @!P4 LEA.HI.X R15, R206, R5, R155, 0x2, P5 ;  /* 0x00000005ce0fc211 */ /* 0x000fe200028f149b */
[----:B------:R4:W-:Y:S01]  /*97d0*/  @!P1 ST.E.64 desc[UR50][R12.64], R80 ;  /* 0x000000500c009985 */ /* 0x0009e2000c101b32 */
[----:B------:R-:W-:-:S03]  /*97e0*/  ISETP.GE.AND P1, PT, R203, UR4, PT ;  /* 0x00000004cb007c0c */ /* 0x000fc6000bf26270 */
[----:B------:R5:W-:Y:S01]  /*97f0*/  @!P4 ST.E.64 desc[UR50][R14.64], R84 ;  /* 0x000000540e00c985 */ /* 0x000be2000c101b32 */
[----:B------:R-:W-:Y:S02]  /*9800*/  ISETP.GE.AND P4, PT, R202, UR4, PT ;  /* 0x00000004ca007c0c */ /* 0x000fe4000bf86270 */
[----:B--2---:R-:W-:-:S03]  /*9810*/  @!P3 LEA R8, P6, R205, R4, 0x2 ;  /* 0x00000004cd08b211 */ /* 0x004fc600078c10ff */
[CC--:B-1----:R-:W-:Y:S02]  /*9820*/  @!P2 LEA R6, P5, R204.reuse, R4.reuse, 0x2 ;  /* 0x00000004cc06a211 */ /* 0x0c2fe400078a10ff */
[-C--:B------:R-:W-:Y:S02]  /*9830*/  @!P3 LEA.HI.X R9, R205, R5.reuse, R154, 0x2, P6 ;  /* 0x00000005cd09b211 */ /* 0x080fe400030f149a */
[-C--:B------:R-:W-:Y:S02]  /*9840*/  @!P2 LEA.HI.X R7, R204, R5.reuse, R153, 0x2, P5 ;  /* 0x00000005cc07a211 */ /* 0x080fe400028f1499 */
[----:B---3--:R-:W-:Y:S01]  /*9850*/  @!P1 LEA R10, P6, R203, R4, 0x2 ;  /* 0x00000004cb0a9211 */ /* 0x008fe200078c10ff */
[----:B------:R1:W-:Y:S01]  /*9860*/  @!P3 ST.E.64 desc[UR50][R8.64], R88 ;  /* 0x000000580800b985 */ /* 0x0003e2000c101b32 */
[----:B------:R-:W-:Y:S02]  /*9870*/  ISETP.GE.AND P3, PT, R201, UR4, PT ;  /* 0x00000004c9007c0c */ /* 0x000fe4000bf66270 */
[----:B------:R-:W-:Y:S01]  /*9880*/  @!P1 LEA.HI.X R11, R203, R5, R152, 0x2, P6 ;  /* 0x00000005cb0b9211 */ /* 0x000fe200030f1498 */
[----:B------:R2:W-:Y:S01]  /*9890*/  @!P2 ST.E.64 desc[UR50][R6.64], R92 ;  /* 0x0000005c0600a985 */ /* 0x0005e2000c101b32 */
[----:B------:R-:W-:-:S02]  /*98a0*/  ISETP.GE.AND P2, PT, R200, UR4, PT ;  /* 0x00000004c8007c0c */ /* 0x000fc4000bf46270 */
[C---:B----4-:R-:W-:Y:S01]  /*98b0*/  @!P4 LEA R12, P5, R202.reuse, R4, 0x2 ;  /* 0x00000004ca0cc211 */ /* 0x050fe200078a10ff */
[----:B------:R3:W-:Y:S01]  /*98c0*/  @!P1 ST.E.64 desc[UR50][R10.64], R96 ;  /* 0x000000600a009985 */ /* 0x0007e2000c101b32 */
[----:B------:R-:W-:Y:S02]  /*98d0*/  ISETP.GE.AND P1, PT, R23, UR4, PT ;  /* 0x0000000417007c0c */ /* 0x000fe4000bf26270 */
[----:B------:R-:W-:-:S03]  /*98e0*/  @!P4 LEA.HI.X R13, R202, R5, R229, 0x2, P5 ;  /* 0x00000005ca0dc211 */ /* 0x000fc600028f14e5 */
[CC--:B-----5:R-:W-:Y:S02]  /*98f0*/  @!P3 LEA R14, P6, R201.reuse, R4.reuse, 0x2 ;  /* 0x00000004c90eb211 */ /* 0x0e0fe400078c10ff */
[----:B------:R4:W-:Y:S01]  /*9900*/  @!P4 ST.E.64 desc[UR50][R12.64], R100 ;  /* 0x000000640c00c985 */ /* 0x0009e2000c101b32 */
[----:B------:R-:W-:Y:S02]  /*9910*/  ISETP.GE.AND P4, PT, R22, UR4, PT ;  /* 0x0000000416007c0c */ /* 0x000fe4000bf86270 */
[CC--:B-1----:R-:W-:Y:S02]  /*9920*/  @!P2 LEA R8, P5, R200.reuse, R4.reuse, 0x2 ;  /* 0x00000004c808a211 */ /* 0x0c2fe400078a10ff */
[-C--:B------:R-:W-:Y:S02]  /*9930*/  @!P3 LEA.HI.X R15, R201, R5.reuse, R228, 0x2, P6 ;  /* 0x00000005c90fb211 */ /* 0x080fe400030f14e4 */
[----:B------:R-:W-:Y:S02]  /*9940*/  @!P2 LEA.HI.X R9, R200, R5, R227, 0x2, P5 ;  /* 0x00000005c809a211 */ /* 0x000fe400028f14e3 */
[----:B--2---:R-:W-:Y:S01]  /*9950*/  @!P1 LEA R6, P6, R23, R4, 0x2 ;  /* 0x0000000417069211 */ /* 0x004fe200078c10ff */
[----:B------:R1:W-:Y:S01]  /*9960*/  @!P3 ST.E.64 desc[UR50][R14.64], R104 ;  /* 0x000000680e00b985 */ /* 0x0003e2000c101b32 */
[----:B------:R-:W-:-:S02]  /*9970*/  ISETP.GE.AND P3, PT, R19, UR4, PT ;  /* 0x0000000413007c0c */ /* 0x000fc4000bf66270 */
[-C--:B------:R-:W-:Y:S01]  /*9980*/  @!P1 LEA.HI.X R7, R23, R5.reuse, R226, 0x2, P6 ;  /* 0x0000000517079211 */ /* 0x080fe200030f14e2 */
[----:B------:R2:W-:Y:S01]  /*9990*/  @!P2 ST.E.64 desc[UR50][R8.64], R108 ;  /* 0x0000006c0800a985 */ /* 0x0005e2000c101b32 */
[----:B------:R-:W-:Y:S02]  /*99a0*/  ISETP.GE.AND P2, PT, R18, UR4, PT ;  /* 0x0000000412007c0c */ /* 0x000fe4000bf46270 */
[C---:B---3--:R-:W-:Y:S01]  /*99b0*/  @!P4 LEA R10, P5, R22.reuse, R4, 0x2 ;  /* 0x00000004160ac211 */ /* 0x048fe200078a10ff */
[----:B------:R3:W-:Y:S01]  /*99c0*/  @!P1 ST.E.64 desc[UR50][R6.64], R112 ;  /* 0x0000007006009985 */ /* 0x0007e2000c101b32 */
[----:B------:R-:W-:Y:S02]  /*99d0*/  ISETP.GE.AND P1, PT, R17, UR4, PT ;  /* 0x0000000411007c0c */ /* 0x000fe4000bf26270 */
[----:B------:R-:W-:-:S03]  /*99e0*/  @!P4 LEA.HI.X R11, R22, R5, R225, 0x2, P5 ;  /* 0x00000005160bc211 */ /* 0x000fc600028f14e1 */
[CC--:B----4-:R-:W-:Y:S02]  /*99f0*/  @!P3 LEA R12, P6, R19.reuse, R4.reuse, 0x2 ;  /* 0x00000004130cb211 */ /* 0x0d0fe400078c10ff */
[----:B------:R4:W-:Y:S02]  /*9a00*/  @!P4 ST.E.64 desc[UR50][R10.64], R116 ;  /* 0x000000740a00c985 */ /* 0x0009e4000c101b32 */
[CC--:B-1----:R-:W-:Y:S02]  /*9a10*/  @!P2 LEA R14, P4, R18.reuse, R4.reuse, 0x2 ;  /* 0x00000004120ea211 */ /* 0x0c2fe400078810ff */
[-C--:B------:R-:W-:Y:S02]  /*9a20*/  @!P3 LEA.HI.X R13, R19, R5.reuse, R224, 0x2, P6 ;  /* 0x00000005130db211 */ /* 0x080fe400030f14e0 */
[----:B------:R-:W-:Y:S02]  /*9a30*/  @!P2 LEA.HI.X R15, R18, R5, R223, 0x2, P4 ;  /* 0x00000005120fa211 */ /* 0x000fe400020f14df */
[----:B------:R-:W-:Y:S01]  /*9a40*/  ISETP.GE.AND P4, PT, R16, UR4, PT ;  /* 0x0000000410007c0c */ /* 0x000fe2000bf86270 */
[----:B------:R1:W-:Y:S01]  /*9a50*/  @!P3 ST.E.64 desc[UR50][R12.64], R120 ;  /* 0x000000780c00b985 */ /* 0x0003e2000c101b32 */
[----:B--2---:R-:W-:-:S02]  /*9a60*/  @!P1 LEA R8, P5, R17, R4, 0x2 ;  /* 0x0000000411089211 */ /* 0x004fc400078a10ff */
[----:B------:R-:W-:Y:S01]  /*9a70*/  ISETP.GE.AND P3, PT, R21, UR4, PT ;  /* 0x0000000415007c0c */ /* 0x000fe2000bf66270 */
[----:B------:R-:W-:Y:S01]  /*9a80*/  @!P2 ST.E.64 desc[UR50][R14.64], R124 ;  /* 0x0000007c0e00a985 */ /* 0x000fe2000c101b32 */
[----:B------:R-:W-:Y:S02]  /*9a90*/  @!P1 LEA.HI.X R9, R17, R5, R222, 0x2, P5 ;  /* 0x0000000511099211 */ /* 0x000fe400028f14de */
[----:B------:R-:W-:Y:S02]  /*9aa0*/  ISETP.GE.AND P2, PT, R29, UR4, PT ;  /* 0x000000041d007c0c */ /* 0x000fe4000bf46270 */
[----:B---3--:R-:W-:Y:S01]  /*9ab0*/  SHF.R.S32.HI R7, RZ, 0x1f, R16 ;  /* 0x0000001fff077819 */ /* 0x008fe20000011410 */
[----:B------:R2:W-:Y:S01]  /*9ac0*/  @!P1 ST.E.64 desc[UR50][R8.64], R128 ;  /* 0x0000008008009985 */ /* 0x0005e2000c101b32 */
[----:B------:R-:W-:Y:S02]  /*9ad0*/  ISETP.GE.AND P1, PT, R33, UR4, PT ;  /* 0x0000000421007c0c */ /* 0x000fe4000bf26270 */
[----:B------:R-:W-:-:S02]  /*9ae0*/  @!P4 LEA R6, P5, R16, R4, 0x2 ;  /* 0x000000041006c211 */ /* 0x000fc400078a10ff */
[----:B----4-:R-:W-:Y:S02]  /*9af0*/  SHF.R.S32.HI R11, RZ, 0x1f, R21 ;  /* 0x0000001fff0b7819 */ /* 0x010fe40000011415 */
[----:B------:R-:W-:Y:S02]  /*9b00*/  @!P3 LEA R10, P6, R21, R4, 0x2 ;  /* 0x00000004150ab211 */ /* 0x000fe400078c10ff */
[-C--:B------:R-:W-:Y:S02]  /*9b10*/  @!P4 LEA.HI.X R7, R16, R5.reuse, R7, 0x2, P5 ;  /* 0x000000051007c211 */ /* 0x080fe400028f1407 */
[----:B------:R-:W-:Y:S02]  /*9b20*/  ISETP.GE.AND P5, PT, R25, UR4, PT ;  /* 0x0000000419007c0c */ /* 0x000fe4000bfa6270 */
[----:B------:R-:W-:Y:S01]  /*9b30*/  @!P3 LEA.HI.X R11, R21, R5, R11, 0x2, P6 ;  /* 0x00000005150bb211 */ /* 0x000fe200030f140b */
[----:B------:R3:W-:Y:S01]  /*9b40*/  @!P4 ST.E.64 desc[UR50][R6.64], R132 ;  /* 0x000000840600c985 */ /* 0x0007e2000c101b32 */
[----:B-1----:R-:W-:-:S02]  /*9b50*/  SHF.R.S32.HI R12, RZ, 0x1f, R29 ;  /* 0x0000001fff0c7819 */ /* 0x002fc4000001141d */
[CC--:B--2---:R-:W-:Y:S01]  /*9b60*/  @!P2 LEA R8, P6, R29.reuse, R4.reuse, 0x2 ;  /* 0x000000041d08a211 */ /* 0x0c4fe200078c10ff */
[----:B------:R3:W-:Y:S01]  /*9b70*/  @!P3 ST.E.64 desc[UR50][R10.64], R136 ;  /* 0x000000880a00b985 */ /* 0x0007e2000c101b32 */
[----:B------:R-:W-:Y:S02]  /*9b80*/  SHF.R.S32.HI R13, RZ, 0x1f, R33 ;  /* 0x0000001fff0d7819 */ /* 0x000fe40000011421 */
[-C--:B------:R-:W-:Y:S02]  /*9b90*/  @!P2 LEA.HI.X R9, R29, R5.reuse, R12, 0x2, P6 ;  /* 0x000000051d09a211 */ /* 0x080fe400030f140c */
[C---:B------:R-:W-:Y:S02]  /*9ba0*/  @!P1 LEA R12, P6, R33.reuse, R4, 0x2 ;  /* 0x00000004210c9211 */ /* 0x040fe400078c10ff */
[----:B------:R-:W-:Y:S01]  /*9bb0*/  SHF.R.S32.HI R14, RZ, 0x1f, R25 ;  /* 0x0000001fff0e7819 */ /* 0x000fe20000011419 */
[----:B------:R3:W-:Y:S01]  /*9bc0*/  @!P2 ST.E.64 desc[UR50][R8.64], R140 ;  /* 0x0000008c0800a985 */ /* 0x0007e2000c101b32 */
[----:B------:R-:W-:-:S02]  /*9bd0*/  @!P1 LEA.HI.X R13, R33, R5, R13, 0x2, P6 ;  /* 0x00000005210d9211 */ /* 0x000fc400030f140d */
[----:B------:R-:W-:-:S03]  /*9be0*/  @!P5 LEA R4, P6, R25, R4, 0x2 ;  /* 0x000000041904d211 */ /* 0x000fc600078c10ff */
[----:B------:R3:W-:Y:S01]  /*9bf0*/  @!P1 ST.E.64 desc[UR50][R12.64], R144 ;  /* 0x000000900c009985 */ /* 0x0007e2000c101b32 */
[----:B------:R-:W-:-:S05]  /*9c00*/  @!P5 LEA.HI.X R5, R25, R5, R14, 0x2, P6 ;  /* 0x000000051905d211 */ /* 0x000fca00030f140e */
[----:B------:R3:W-:Y:S04]  /*9c10*/  @!P5 ST.E.64 desc[UR50][R4.64], R148 ;  /* 0x000000940400d985 */ /* 0x0007e8000c101b32 */
.L_x_9453:
[----:B------:R-:W-:Y:S05]  /*9c20*/  BSYNC B1 ;  /* 0x0000000000017941 */ /* 0x000fea0003800000 */
.L_x_9452:
[----:B--23--:R2:W3:Y:S04]  /*9c30*/  SHFL.IDX PT, R5, R3, 0x1, 0x1c1f ;  /* 0x003c1f0003057f89 */ /* 0x00c4e800000e0000 */
[----:B-1----:R2:W1:Y:S01]  /*9c40*/  SHFL.IDX PT, R4, R0, 0x1, 0x1c1f ;  /* 0x003c1f0000047f89 */ /* 0x00246200000e0000 */
[----:B------:R-:W-:Y:S05]  /*9c50*/  @P0 BRA `(.L_x_9451) ;  /* 0x0000001800080947 */ /* 0x000fea0003800000 */
[----:B------:R-:W-:Y:S01]  /*9c60*/  ULDC UR4, c[0x0][0xac8] ;  /* 0x0002b20000047ab9 */ /* 0x000fe20000000800 */
[----:B0-2---:R-:W-:Y:S01]  /*9c70*/  VIADD R3, R2, 0xe8 ;  /* 0x000000e802037836 */ /* 0x005fe20000000000 */
[----:B------:R-:W-:Y:S02]  /*9c80*/  ISETP.GE.AND P5, PT, R220, UR4, PT ;  /* 0x00000004dc007c0c */ /* 0x000fe4000bfa6270 */
[----:B------:R-:W-:Y:S02]  /*9c90*/  ISETP.GE.AND P4, PT, R2, UR4, PT ;  /* 0x0000000402007c0c */ /* 0x000fe4000bf86270 */
[----:B------:R-:W-:Y:S02]  /*9ca0*/  ISETP.GE.AND P2, PT, R219, UR4, PT ;  /* 0x00000004db007c0c */ /* 0x000fe4000bf46270 */
[----:B------:R-:W-:Y:S02]  /*9cb0*/  ISETP.GE.AND P1, PT, R218, UR4, PT ;  /* 0x00000004da007c0c */ /* 0x000fe4000bf26270 */
[----:B------:R-:W-:-:S02]  /*9cc0*/  ISETP.GE.AND P0, PT, R217, UR4, PT ;  /* 0x00000004d9007c0c */ /* 0x000fc4000bf06270 */
[----:B------:R-:W-:-:S03]  /*9cd0*/  SHF.R.S32.HI R25, RZ, 0x1f, R16 ;  /* 0x0000001fff197819 */ /* 0x000fc60000011410 */
[-C--:B-1----:R-:W-:Y:S02]  /*9ce0*/  @!P5 LEA R8, P3, R220, R4.reuse, 0x2 ;  /* 0x00000004dc08d211 */ /* 0x082fe400078610ff */
[----:B---3--:R-:W-:Y:S02]  /*9cf0*/  @!P4 IMAD.WIDE R6, R2, 0x4, R4 ;  /* 0x000000040206c825 */ /* 0x008fe400078e0204 */
[-C--:B------:R-:W-:Y:S02]  /*9d00*/  @!P5 LEA.HI.X R9, R220, R5.reuse, R168, 0x2, P3 ;  /* 0x00000005dc09d211 */ /* 0x080fe400018f14a8 */
[CC--:B------:R-:W-:Y:S01]  /*9d10*/  @!P2 LEA R10, P6, R219.reuse, R4.reuse, 0x2 ;  /* 0x00000004db0aa211 */ /* 0x0c0fe200078c10ff */
[----:B------:R0:W-:Y:S01]  /*9d20*/  @!P4 ST.E.64 desc[UR50][R6.64], R26 ;  /* 0x0000001a0600c985 */ /* 0x0001e2000c101b32 */
[----:B------:R-:W-:Y:S02]  /*9d30*/  ISETP.GE.AND P3, PT, R216, UR4, PT ;  /* 0x00000004d8007c0c */ /* 0x000fe4000bf66270 */
[----:B------:R-:W-:Y:S01]  /*9d40*/  @!P2 LEA.HI.X R11, R219, R5, R167, 0x2, P6 ;  /* 0x00000005db0ba211 */ /* 0x000fe200030f14a7 */
[----:B------:R1:W-:Y:S01]  /*9d50*/  @!P5 ST.E.64 desc[UR50][R8.64], R30 ;  /* 0x0000001e0800d985 */ /* 0x0003e2000c101b32 */
[----:B------:R-:W-:-:S02]  /*9d60*/  @!P1 LEA R12, P5, R218, R4, 0x2 ;  /* 0x00000004da0c9211 */ /* 0x000fc400078a10ff */
[----:B------:R-:W-:Y:S01]  /*9d70*/  ISETP.GE.AND P4, PT, R215, UR4, PT ;  /* 0x00000004d7007c0c */ /* 0x000fe2000bf86270 */
[----:B------:R2:W-:Y:S01]  /*9d80*/  @!P2 ST.E.64 desc[UR50][R10.64], R34 ;  /* 0x000000220a00a985 */ /* 0x0005e2000c101b32 */
[CC--:B------:R-:W-:Y:S02]  /*9d90*/  @!P0 LEA R14, P6, R217.reuse, R4.reuse, 0x2 ;  /* 0x00000004d90e8211 */ /* 0x0c0fe400078c10ff */
[-C--:B------:R-:W-:Y:S02]  /*9da0*/  @!P1 LEA.HI.X R13, R218, R5.reuse, R166, 0x2, P5 ;  /* 0x00000005da0d9211 */ /* 0x080fe400028f14a6 */
[----:B------:R-:W-:Y:S01]  /*9db0*/  ISETP.GE.AND P5, PT, R214, UR4, PT ;  /* 0x00000004d6007c0c */ /* 0x000fe2000bfa6270 */
[----:B0-----:R-:W-:Y:S01]  /*9dc0*/  VIADD R27, R2, 0xe0 ;  /* 0x000000e0021b7836 */ /* 0x001fe20000000000 */
[----:B------:R-:W-:Y:S01]  /*9dd0*/  @!P0 LEA.HI.X R15, R217, R5, R165, 0x2, P6 ;  /* 0x00000005d90f8211 */ /* 0x000fe200030f14a5 */
[----:B------:R0:W-:Y:S01]  /*9de0*/  @!P1 ST.E.64 desc[UR50][R12.64], R38 ;  /* 0x000000260c009985 */ /* 0x0001e2000c101b32 */
[----:B------:R-:W-:-:S02]  /*9df0*/  @!P3 LEA R6, P6, R216, R4, 0x2 ;  /* 0x00000004d806b211 */ /* 0x000fc400078c10ff */
[----:B------:R-:W-:Y:S01]  /*9e00*/  ISETP.GE.AND P1, PT, R212, UR4, PT ;  /* 0x00000004d4007c0c */ /* 0x000fe2000bf26270 */
[----:B------:R3:W-:Y:S01]  /*9e10*/  @!P0 ST.E.64 desc[UR50][R14.64], R42 ;  /* 0x0000002a0e008985 */ /* 0x0007e2000c101b32 */
[----:B------:R-:W-:Y:S02]  /*9e20*/  ISETP.GE.AND P0, PT, R213, UR4, PT ;  /* 0x00000004d5007c0c */ /* 0x000fe4000bf06270 */
        /* <DEDUP_REMOVED lines=8> */
[CC--:B--2---:R-:W-:Y:S02]  /*9eb0*/  @!P0 LEA R10, P4, R213.reuse, R4.reuse, 0x2 ;  /* 0x00000004d50a8211 */ /* 0x0c4fe400078810ff */
[----:B------:R-:W-:Y:S01]  /*9ec0*/  ISETP.GE.AND P3, PT, R210, UR4, PT ;  /* 0x00000004d2007c0c */ /* 0x000fe2000bf66270 */
[----:B------:R2:W-:Y:S01]  /*9ed0*/  @!P5 ST.E.64 desc[UR50][R20.64], R54 ;  /* 0x000000361400d985 */ /* 0x0005e2000c101b32 */
[----:B0-----:R-:W-:Y:S02]  /*9ee0*/  @!P1 LEA R12, P5, R212, R4, 0x2 ;  /* 0x00000004d40c9211 */ /* 0x001fe400078a10ff */
[----:B------:R-:W-:Y:S02]  /*9ef0*/  @!P0 LEA.HI.X R11, R213, R5, R162, 0x2, P4 ;  /* 0x00000005d50b8211 */ /* 0x000fe400020f14a2 */
[----:B------:R-:W-:-:S02]  /*9f00*/  ISETP.GE.AND P4, PT, R209, UR4, PT ;  /* 0x00000004d1007c0c */ /* 0x000fc4000bf86270 */
[-C--:B------:R-:W-:Y:S01]  /*9f10*/  @!P1 LEA.HI.X R13, R212, R5.reuse, R161, 0x2, P5 ;  /* 0x00000005d40d9211 */ /* 0x080fe200028f14a1 */
[----:B------:R-:W-:Y:S01]  /*9f20*/  @!P0 ST.E.64 desc[UR50][R10.64], R58 ;  /* 0x0000003a0a008985 */ /* 0x000fe2000c101b32 */
[----:B------:R-:W-:Y:S02]  /*9f30*/  ISETP.GE.AND P5, PT, R208, UR4, PT ;  /* 0x00000004d0007c0c */ /* 0x000fe4000bfa6270 */
[CC--:B---3--:R-:W-:Y:S01]  /*9f40*/  @!P2 LEA R14, P6, R211.reuse, R4.reuse, 0x2 ;  /* 0x00000004d30ea211 */ /* 0x0c8fe200078c10ff */
[----:B------:R0:W-:Y:S01]  /*9f50*/  @!P1 ST.E.64 desc[UR50][R12.64], R62 ;  /* 0x0000003e0c009985 */ /* 0x0001e2000c101b32 */
[----:B------:R-:W-:Y:S02]  /*9f60*/  ISETP.GE.AND P1, PT, R206, UR4, PT ;  /* 0x00000004ce007c0c */ /* 0x000fe4000bf26270 */
[----:B------:R-:W-:Y:S02]  /*9f70*/  @!P2 LEA.HI.X R15, R211, R5, R160, 0x2, P6 ;  /* 0x00000005d30fa211 */ /* 0x000fe400030f14a0 */
[----:B-1----:R-:W-:-:S02]  /*9f80*/  @!P3 LEA R6, P6, R210, R4, 0x2 ;  /* 0x00000004d206b211 */ /* 0x002fc400078c10ff */
[----:B------:R-:W-:Y:S01]  /*9f90*/  ISETP.GE.AND P0, PT, R207, UR4, PT ;  /* 0x00000004cf007c0c */ /* 0x000fe2000bf06270 */
[----:B------:R1:W-:Y:S01]  /*9fa0*/  @!P2 ST.E.64 desc[UR50][R14.64], R66 ;  /* 0x000000420e00a985 */ /* 0x0003e2000c101b32 */
[CC--:B----4-:R-:W-:Y:S02]  /*9fb0*/  @!P4 LEA R8, P2, R209.reuse, R4.reuse, 0x2 ;  /* 0x00000004d108c211 */ /* 0x0d0fe400078410ff */
[-C--:B------:R-:W-:Y:S02]  /*9fc0*/  @!P3 LEA.HI.X R7, R210, R5.reuse, R159, 0x2, P6 ;  /* 0x00000005d207b211 */ /* 0x080fe400030f149f */
[----:B--2---:R-:W-:Y:S02]  /*9fd0*/  @!P5 LEA R20, P6, R208, R4, 0x2 ;  /* 0x00000004d014d211 */ /* 0x004fe400078c10ff */
[----:B------:R-:W-:Y:S01]  /*9fe0*/  @!P4 LEA.HI.X R9, R209, R5, R158, 0x2, P2 ;  /* 0x00000005d109c211 */ /* 0x000fe200010f149e */
[----:B------:R-:W-:Y:S01]  /*9ff0*/  @!P3 ST.E.64 desc[UR50][R6.64], R70 ;  /* 0x000000460600b985 */ /* 0x000fe2000c101b32 */
[----:B------:R-:W-:-:S02]  /*a000*/  ISETP.GE.AND P2, PT, R205, UR4, PT ;  /* 0x00000004cd007c0c */ /* 0x000fc4000bf46270 */
[-C--:B------:R-:W-:Y:S01]  /*a010*/  @!P5 LEA.HI.X R21, R208, R5.reuse, R157, 0x2, P6 ;  /* 0x00000005d015d211 */ /* 0x080fe200030f149d */
[----:B------:R2:W-:Y:S01]  /*a020*/  @!P4 ST.E.64 desc[UR50][R8.64], R74 ;  /* 0x0000004a0800c985 */ /* 0x0005e2000c101b32 */
[-C--:B0-----:R-:W-:Y:S02]  /*a030*/  @!P1 LEA R12, P3, R206, R4.reuse, 0x2 ;  /* 0x00000004ce0c9211 */ /* 0x081fe400078610ff */
[----:B------:R-:W-:Y:S01]  /*a040*/  @!P0 LEA R10, P6, R207, R4, 0x2 ;  /* 0x00000004cf0a8211 */ /* 0x000fe200078c10ff */
[----:B------:R0:W-:Y:S01]  /*a050*/  @!P5 ST.E.64 desc[UR50][R20.64], R78 ;  /* 0x0000004e1400d985 */ /* 0x0001e2000c101b32 */
[----:B------:R-:W-:Y:S02]  /*a060*/  ISETP.GE.AND P5, PT, R204, UR4, PT ;  /* 0x00000004cc007c0c */ /* 0x000fe4000bfa6270 */
[----:B------:R-:W-:Y:S02]  /*a070*/  ISETP.GE.AND P4, PT, R203, UR4, PT ;  /* 0x00000004cb007c0c */ /* 0x000fe4000bf86270 */
[----:B------:R-:W-:-:S02]  /*a080*/  @!P1 LEA.HI.X R13, R206, R5, R155, 0x2, P3 ;  /* 0x00000005ce0d9211 */ /* 0x000fc400018f149b */
[----:B------:R-:W-:Y:S02]  /*a090*/  ISETP.GE.AND P3, PT, R202, UR4, PT ;  /* 0x00000004ca007c0c */ /* 0x000fe4000bf66270 */
[-C--:B------:R-:W-:Y:S02]  /*a0a0*/  @!P0 LEA.HI.X R11, R207, R5.reuse, R156, 0x2, P6 ;  /* 0x00000005cf0b8211 */ /* 0x080fe400030f149c */
[CC--:B-1----:R-:W-:Y:S02]  /*a0b0*/  @!P2 LEA R14, P6, R205.reuse, R4.reuse, 0x2 ;  /* 0x00000004cd0ea211 */ /* 0x0c2fe400078c10ff */
[----:B------:R-:W-:Y:S01]  /*a0c0*/  SHF.R.S32.HI R0, RZ, 0x1f, R27 ;  /* 0x0000001fff007819 */ /* 0x000fe2000001141b */
[----:B------:R1:W-:Y:S01]  /*a0d0*/  @!P0 ST.E.64 desc[UR50][R10.64], R82 ;  /* 0x000000520a008985 */ /* 0x0003e2000c101b32 */
[----:B------:R-:W-:Y:S02]  /*a0e0*/  @!P2 LEA.HI.X R15, R205, R5, R154, 0x2, P6 ;  /* 0x00000005cd0fa211 */ /* 0x000fe400030f149a */
[-C--:B--2---:R-:W-:Y:S01]  /*a0f0*/  @!P4 LEA R8, P0, R203, R4.reuse, 0x2 ;  /* 0x00000004cb08c211 */ /* 0x084fe200078010ff */
[----:B------:R2:W-:Y:S01]  /*a100*/  @!P1 ST.E.64 desc[UR50][R12.64], R86 ;  /* 0x000000560c009985 */ /* 0x0005e2000c101b32 */
[----:B------:R-:W-:-:S02]  /*a110*/  @!P5 LEA R6, P1, R204, R4, 0x2 ;  /* 0x00000004cc06d211 */ /* 0x000fc400078210ff */
[----:B0-----:R-:W-:Y:S01]  /*a120*/  @!P3 LEA R20, P6, R202, R4, 0x2 ;  /* 0x00000004ca14b211 */ /* 0x001fe200078c10ff */
[----:B------:R0:W-:Y:S01]  /*a130*/  @!P2 ST.E.64 desc[UR50][R14.64], R90 ;  /* 0x0000005a0e00a985 */ /* 0x0001e2000c101b32 */
[----:B------:R-:W-:Y:S02]  /*a140*/  ISETP.GE.AND P2, PT, R201, UR4, PT ;  /* 0x00000004c9007c0c */ /* 0x000fe4000bf46270 */
[-C--:B------:R-:W-:Y:S02]  /*a150*/  @!P5 LEA.HI.X R7, R204, R5.reuse, R153, 0x2, P1 ;  /* 0x00000005cc07d211 */ /* 0x080fe400008f1499 */
[----:B------:R-:W-:Y:S02]  /*a160*/  ISETP.GE.AND P1, PT, R200, UR4, PT ;  /* 0x00000004c8007c0c */ /* 0x000fe4000bf26270 */
[-C--:B------:R-:W-:Y:S01]  /*a170*/  @!P4 LEA.HI.X R9, R203, R5.reuse, R152, 0x2, P0 ;  /* 0x00000005cb09c211 */ /* 0x080fe200000f1498 */
[----:B------:R-:W-:Y:S01]  /*a180*/  @!P5 ST.E.64 desc[UR50][R6.64], R94 ;  /* 0x0000005e0600d985 */ /* 0x000fe2000c101b32 */
[----:B------:R-:W-:-:S02]  /*a190*/  @!P3 LEA.HI.X R21, R202, R5, R229, 0x2, P6 ;  /* 0x00000005ca15b211 */ /* 0x000fc400030f14e5 */
[----:B------:R-:W-:Y:S01]  /*a1a0*/  ISETP.GE.AND P0, PT, R23, UR4, PT ;  /* 0x0000000417007c0c */ /* 0x000fe2000bf06270 */
[----:B------:R3:W-:Y:S01]  /*a1b0*/  @!P4 ST.E.64 desc[UR50][R8.64], R98 ;  /* 0x000000620800c985 */ /* 0x0007e2000c101b32 */
[----:B------:R-:W-:Y:S02]  /*a1c0*/  ISETP.GE.AND P4, PT, R19, UR4, PT ;  /* 0x0000000413007c0c */ /* 0x000fe4000bf86270 */
[CC--:B-1----:R-:W-:Y:S01]  /*a1d0*/  @!P2 LEA R10, P6, R201.reuse, R4.reuse, 0x2 ;  /* 0x00000004c90aa211 */ /* 0x0c2fe200078c10ff */
[----:B------:R1:W-:Y:S01]  /*a1e0*/  @!P3 ST.E.64 desc[UR50][R20.64], R102 ;  /* 0x000000661400b985 */ /* 0x0003e2000c101b32 */
[----:B------:R-:W-:Y:S02]  /*a1f0*/  ISETP.GE.AND P3, PT, R22, UR4, PT ;  /* 0x0000000416007c0c */ /* 0x000fe4000bf66270 */
[----:B--2---:R-:W-:Y:S02]  /*a200*/  @!P1 LEA R12, P5, R200, R4, 0x2 ;  /* 0x00000004c80c9211 */ /* 0x004fe400078a10ff */
[----:B------:R-:W-:-:S02]  /*a210*/  @!P2 LEA.HI.X R11, R201, R5, R228, 0x2, P6 ;  /* 0x00000005c90ba211 */ /* 0x000fc400030f14e4 */
[-C--:B------:R-:W-:Y:S02]  /*a220*/  @!P1 LEA.HI.X R13, R200, R5.reuse, R227, 0x2, P5 ;  /* 0x00000005c80d9211 */ /* 0x080fe400028f14e3 */
[-C--:B0-----:R-:W-:Y:S01]  /*a230*/  @!P0 LEA R14, P6, R23, R4.reuse, 0x2 ;  /* 0x00000004170e8211 */ /* 0x081fe200078c10ff */
[----:B------:R0:W-:Y:S01]  /*a240*/  @!P2 ST.E.64 desc[UR50][R10.64], R106 ;  /* 0x0000006a0a00a985 */ /* 0x0001e2000c101b32 */
[-C--:B---3--:R-:W-:Y:S02]  /*a250*/  @!P4 LEA R8, P5, R19, R4.reuse, 0x2 ;  /* 0x000000041308c211 */ /* 0x088fe400078a10ff */
[-C--:B------:R-:W-:Y:S01]  /*a260*/  @!P0 LEA.HI.X R15, R23, R5.reuse, R226, 0x2, P6 ;  /* 0x00000005170f8211 */ /* 0x080fe200030f14e2 */
[----:B------:R2:W-:Y:S01]  /*a270*/  @!P1 ST.E.64 desc[UR50][R12.64], R110 ;  /* 0x0000006e0c009985 */ /* 0x0005e2000c101b32 */
[----:B------:R-:W-:Y:S01]  /*a280*/  @!P3 LEA R6, P1, R22, R4, 0x2 ;  /* 0x000000041606b211 */ /* 0x000fe200078210ff */
[----:B-1----:R-:W-:Y:S01]  /*a290*/  VIADD R21, R2, 0xf0 ;  /* 0x000000f002157836 */ /* 0x002fe20000000000 */
[----:B------:R-:W-:Y:S01]  /*a2a0*/  ISETP.GE.AND P2, PT, R18, UR4, PT ;  /* 0x0000000412007c0c */ /* 0x000fe2000bf46270 */
[----:B------:R1:W-:Y:S01]  /*a2b0*/  @!P0 ST.E.64 desc[UR50][R14.64], R114 ;  /* 0x000000720e008985 */ /* 0x0003e2000c101b32 */
[----:B------:R-:W-:-:S02]  /*a2c0*/  @!P3 LEA.HI.X R7, R22, R5, R225, 0x2, P1 ;  /* 0x000000051607b211 */ /* 0x000fc400008f14e1 */
[----:B------:R-:W-:Y:S02]  /*a2d0*/  ISETP.GE.AND P1, PT, R17, UR4, PT ;  /* 0x0000000411007c0c */ /* 0x000fe4000bf26270 */
[----:B------:R-:W-:Y:S01]  /*a2e0*/  @!P4 LEA.HI.X R9, R19, R5, R224, 0x2, P5 ;  /* 0x000000051309c211 */ /* 0x000fe200028f14e0 */
[----:B------:R3:W-:Y:S01]  /*a2f0*/  @!P3 ST.E.64 desc[UR50][R6.64], R118 ;  /* 0x000000760600b985 */ /* 0x0007e2000c101b32 */
[----:B------:R-:W-:Y:S02]  /*a300*/  ISETP.GE.AND P0, PT, R16, UR4, PT ;  /* 0x0000000410007c0c */ /* 0x000fe4000bf06270 */
[----:B------:R-:W-:Y:S01]  /*a310*/  ISETP.GE.AND P3, PT, R3, UR4, PT ;  /* 0x0000000403007c0c */ /* 0x000fe2000bf66270 */
[----:B------:R4:W-:Y:S01]  /*a320*/  @!P4 ST.E.64 desc[UR50][R8.64], R122 ;  /* 0x0000007a0800c985 */ /* 0x0009e2000c101b32 */
[----:B------:R-:W-:Y:S02]  /*a330*/  ISETP.GE.AND P4, PT, R27, UR4, PT ;  /* 0x000000041b007c0c */ /* 0x000fe4000bf86270 */
[----:B0-----:R-:W-:-:S03]  /*a340*/  @!P2 LEA R10, P5, R18, R4, 0x2 ;  /* 0x00000004120aa211 */ /* 0x001fc600078a10ff */
[CC--:B--2---:R-:W-:Y:S02]  /*a350*/  @!P1 LEA R12, P6, R17.reuse, R4.reuse, 0x2 ;  /* 0x00000004110c9211 */ /* 0x0c4fe400078c10ff */
[-C--:B------:R-:W-:Y:S02]  /*a360*/  @!P2 LEA.HI.X R11, R18, R5.reuse, R223, 0x2, P5 ;  /* 0x00000005120ba211 */ /* 0x080fe400028f14df */
[CC--:B-1----:R-:W-:Y:S02]  /*a370*/  @!P0 LEA R14, P5, R16.reuse, R4.reuse, 0x2 ;  /* 0x00000004100e8211 */ /* 0x0c2fe400078a10ff */
[-C--:B------:R-:W-:Y:S01]  /*a380*/  @!P1 LEA.HI.X R13, R17, R5.reuse, R222, 0x2, P6 ;  /* 0x00000005110d9211 */ /* 0x080fe200030f14de */
[----:B------:R0:W-:Y:S01]  /*a390*/  @!P2 ST.E.64 desc[UR50][R10.64], R126 ;  /* 0x0000007e0a00a985 */ /* 0x0001e2000c101b32 */
[----:B------:R-:W-:Y:S02]  /*a3a0*/  ISETP.GE.AND P6, PT, R21, UR4, PT ;  /* 0x0000000415007c0c */ /* 0x000fe4000bfc6270 */
[----:B------:R-:W-:Y:S01]  /*a3b0*/  @!P0 LEA.HI.X R15, R16, R5, R25, 0x2, P5 ;  /* 0x00000005100f8211 */ /* 0x000fe200028f1419 */
[----:B------:R0:W-:Y:S01]  /*a3c0*/  @!P1 ST.E.64 desc[UR50][R12.64], R130 ;  /* 0x000000820c009985 */ /* 0x0001e2000c101b32 */
[----:B---3--:R-:W-:-:S03]  /*a3d0*/  @!P4 LEA R6, P5, R27, R4, 0x2 ;  /* 0x000000041b06c211 */ /* 0x008fc600078a10ff */
[----:B------:R0:W-:Y:S01]  /*a3e0*/  @!P0 ST.E.64 desc[UR50][R14.64], R134 ;  /* 0x000000860e008985 */ /* 0x0001e2000c101b32 */
[-C--:B------:R-:W-:Y:S02]  /*a3f0*/  @!P4 LEA.HI.X R7, R27, R5.reuse, R0, 0x2, P5 ;  /* 0x000000051b07c211 */ /* 0x080fe400028f1400 */
[----:B------:R-:W-:Y:S02]  /*a400*/  SHF.R.S32.HI R0, RZ, 0x1f, R3 ;  /* 0x0000001fff007819 */ /* 0x000fe40000011403 */
[C---:B----4-:R-:W-:Y:S01]  /*a410*/  @!P3 LEA R8, P5, R3.reuse, R4, 0x2 ;  /* 0x000000040308b211 */ /* 0x050fe200078a10ff */
[----:B------:R0:W-:Y:S03]  /*a420*/  @!P4 ST.E.64 desc[UR50][R6.64], R138 ;  /* 0x0000008a0600c985 */ /* 0x0001e6000c101b32 */
[----:B------:R-:W-:Y:S01]  /*a430*/  @!P3 LEA.HI.X R9, R3, R5, R0, 0x2, P5 ;  /* 0x000000050309b211 */ /* 0x000fe200028f1400 */
[----:B------:R-:W-:Y:S01]  /*a440*/  VIADD R3, R2, 0xf8 ;  /* 0x000000f802037836 */ /* 0x000fe20000000000 */
[----:B------:R-:W-:-:S02]  /*a450*/  SHF.R.S32.HI R0, RZ, 0x1f, R21 ;  /* 0x0000001fff007819 */ /* 0x000fc40000011415 */
[----:B------:R-:W-:Y:S01]  /*a460*/  @!P6 LEA R20, P5, R21, R4, 0x2 ;  /* 0x000000041514e211 */ /* 0x000fe200078a10ff */
[----:B------:R0:W-:Y:S01]  /*a470*/  @!P3 ST.E.64 desc[UR50][R8.64], R142 ;  /* 0x0000008e0800b985 */ /* 0x0001e2000c101b32 */
[----:B------:R-:W-:Y:S02]  /*a480*/  ISETP.GE.AND P0, PT, R3, UR4, PT ;  /* 0x0000000403007c0c */ /* 0x000fe4000bf06270 */
[----:B------:R-:W-:-:S05]  /*a490*/  @!P6 LEA.HI.X R21, R21, R5, R0, 0x2, P5 ;  /* 0x000000051515e211 */ /* 0x000fca00028f1400 */
[----:B------:R0:W-:Y:S06]  /*a4a0*/  @!P6 ST.E.64 desc[UR50][R20.64], R146 ;  /* 0x000000921400e985 */ /* 0x0001ec000c101b32 */
[----:B------:R-:W-:Y:S05]  /*a4b0*/  @P0 BRA `(.L_x_9451) ;  /* 0x0000000c00f00947 */ /* 0x000fea0003800000 */
[----:B------:R-:W-:Y:S02]  /*a4c0*/  LEA R4, P0, R3, R4, 0x2 ;  /* 0x0000000403047211 */ /* 0x000fe400078010ff */
[----:B------:R-:W-:-:S04]  /*a4d0*/  SHF.R.S32.HI R0, RZ, 0x1f, R3 ;  /* 0x0000001fff007819 */ /* 0x000fc80000011403 */
[----:B------:R-:W-:-:S05]  /*a4e0*/  LEA.HI.X R5, R3, R5, R0, 0x2, P0 ;  /* 0x0000000503057211 */ /* 0x000fca00000f1400 */
[----:B------:R1:W-:Y:S01]  /*a4f0*/  ST.E.64 desc[UR50][R4.64], R150 ;  /* 0x0000009604007985 */ /* 0x0003e2000c101b32 */
[----:B------:R-:W-:Y:S05]  /*a500*/  BRA `(.L_x_9451) ;  /* 0x0000000c00dc7947 */ /* 0x000fea0003800000 */
.L_x_9442:
        /* <DEDUP_REMOVED lines=33> */
.L_x_9454:
        /* <DEDUP_REMOVED lines=58> */
.L_x_9456:
[----:B------:R-:W-:Y:S05]  /*aac0*/  BSYNC B1 ;  /* 0x0000000000017941 */ /* 0x000fea0003800000 */
.L_x_9455:
[----:B------:R-:W-:-:S06]  /*aad0*/  UISETP.GT.AND UP0, UPT, UR44, 0x1, UPT ;  /* 0x000000012c00788c */ /* 0x000fcc000bf04270 */
[----:B------:R-:W-:-:S13]  /*aae0*/  PLOP3.LUT P0, PT, PT, PT, UP0, 0x80, 0x0 ;  /* 0x000000000000781c */ /* 0x000fda0003f0f008 */
[----:B------:R-:W-:Y:S05]  /*aaf0*/  @P0 BRA `(.L_x_9451) ;  /* 0x0000000800600947 */ /* 0x000fea0003800000 */
[----:B------:R-:W1:Y:S01]  /*ab00*/  LDC R11, c[0x0][0xbe8] ;  /* 0x0002fa00ff0b7b82 */ /* 0x000e620000000800 */
[----:B0-----:R-:W-:Y:S01]  /*ab10*/  SHF.R.S32.HI R3, RZ, 0x1f, R8 ;  /* 0x0000001fff037819 */ /* 0x001fe20000011408 */
[----:B------:R-:W-:Y:S01]  /*ab20*/  ULDC.64 UR10, c[0x0][0xaa0] ;  /* 0x0002a800000a7ab9 */ /* 0x000fe20000000a00 */
[----:B------:R-:W-:Y:S01]  /*ab30*/  BSSY B1, `(.L_x_9457) ;  /* 0x0000052000017945 */ /* 0x000fe20003800000 */
[----:B------:R-:W-:Y:S01]  /*ab40*/  UIMAD.WIDE.U32 UR8, UR4, UR10, URZ ;  /* 0x0000000a040872a5 */ /* 0x000fe2000f8e003f */
[----:B------:R-:W-:Y:S01]  /*ab50*/  LEA.HI R3, R3, R8, RZ, 0x3 ;  /* 0x0000000803037211 */ /* 0x000fe200078f18ff */
[----:B------:R-:W-:-:S03]  /*ab60*/  UIMAD UR10, UR19, UR10, URZ ;  /* 0x0000000a130a72a4 */ /* 0x000fc6000f8e023f */
[----:B------:R-:W-:Y:S01]  /*ab70*/  LOP3.LUT R9, R3, 0xfffffff8, RZ, 0xc0, !PT ;  /* 0xfffffff803097812 */ /* 0x000fe200078ec0ff */
[----:B------:R-:W-:Y:S01]  /*ab80*/  UIMAD UR10, UR4, UR11, UR10 ;  /* 0x0000000b040a72a4 */ /* 0x000fe2000f8e020a */
[----:B------:R-:W-:-:S03]  /*ab90*/  SHF.R.S32.HI R13, RZ, 0x3, R3 ;  /* 0x00000003ff0d7819 */ /* 0x000fc60000011403 */
[----:B------:R-:W-:Y:S01]  /*aba0*/  IMAD.IADD R10, R8, 0x1, -R9 ;  /* 0x00000001080a7824 */ /* 0x000fe200078e0a09 */
[----:B------:R-:W-:Y:S01]  /*abb0*/  UIADD3 UR9, UR9, UR10, URZ ;  /* 0x0000000a09097290 */ /* 0x000fe2000fffe03f */
[----:B------:R-:W-:Y:S02]  /*abc0*/  IMAD.U32 R8, RZ, RZ, UR41 ;  /* 0x00000029ff087e24 */ /* 0x000fe4000f8e00ff */
[----:B------:R-:W-:Y:S01]  /*abd0*/  IMAD R3, R10, 0x20, R13 ;  /* 0x000000200a037824 */ /* 0x000fe200078e020d */
[----:B------:R-:W-:Y:S02]  /*abe0*/  ULDC.64 UR10, c[0x0][0xae8] ;  /* 0x0002ba00000a7ab9 */ /* 0x000fe40000000a00 */
[----:B------:R-:W-:Y:S01]  /*abf0*/  UIMAD.WIDE.U32 UR8, UR43, UR10, UR8 ;  /* 0x0000000a2b0872a5 */ /* 0x000fe2000f8e0008 */
[----:B------:R-:W-:Y:S01]  /*ac00*/  IMAD R8, R8, 0x80, R3 ;  /* 0x0000008008087824 */ /* 0x000fe200078e0203 */
[----:B-1----:R-:W-:Y:S02]  /*ac10*/  ISETP.NE.AND P0, PT, R11, 0x1, PT ;  /* 0x000000010b00780c */ /* 0x002fe40003f05270 */
[----:B------:R-:W-:Y:S01]  /*ac20*/  UIMAD UR9, UR43, UR11, UR9 ;  /* 0x0000000b2b0972a4 */ /* 0x000fe2000f8e0209 */
[----:B------:R-:W-:-:S02]  /*ac30*/  IMAD.MOV.U32 R3, RZ, RZ, R8 ;  /* 0x000000ffff037224 */ /* 0x000fc400078e0008 */
[----:B------:R-:W-:Y:S02]  /*ac40*/  ULDC.64 UR10, c[0x0][0xaf0] ;  /* 0x0002bc00000a7ab9 */ /* 0x000fe40000000a00 */
[----:B------:R-:W-:Y:S02]  /*ac50*/  UIMAD UR40, UR40, UR10, URZ ;  /* 0x0000000a282872a4 */ /* 0x000fe4000f8e023f */
[----:B------:R-:W-:Y:S02]  /*ac60*/  UIMAD.WIDE.U32 UR8, UR39, UR10, UR8 ;  /* 0x0000000a270872a5 */ /* 0x000fe4000f8e0008 */
[----:B------:R-:W-:Y:S02]  /*ac70*/  UIMAD UR4, UR39, UR11, UR40 ;  /* 0x0000000b270472a4 */ /* 0x000fe4000f8e0228 */
[----:B------:R-:W0:Y:S02]  /*ac80*/  @P0 LDC R5, c[0x0][0xbec] ;  /* 0x0002fb00ff050b82 */ /* 0x000e240000000800 */
[----:B------:R-:W-:Y:S01]  /*ac90*/  UIADD3 UR4, UR9, UR4, URZ ;  /* 0x0000000409047290 */ /* 0x000fe2000fffe03f */
[----:B------:R-:W-:-:S05]  /*aca0*/  ULDC.64 UR10, c[0x0][0xae0] ;  /* 0x0002b800000a7ab9 */ /* 0x000fca0000000a00 */
[----:B------:R-:W1:Y:S01]  /*acb0*/  @P0 LDC R7, c[0x0][0xbf0] ;  /* 0x0002fc00ff070b82 */ /* 0x000e620000000800 */
[----:B0-----:R-:W-:-:S04]  /*acc0*/  @P0 IMAD.HI.U32 R4, R8, R5, RZ ;  /* 0x0000000508040227 */ /* 0x001fc800078e00ff */
[----:B------:R-:W-:Y:S02]  /*acd0*/  IMAD.U32 R5, RZ, RZ, UR9 ;  /* 0x00000009ff057e24 */ /* 0x000fe4000f8e00ff */
[----:B------:R-:W-:Y:S01]  /*ace0*/  IMAD.U32 R5, RZ, RZ, UR4 ;  /* 0x00000004ff057e24 */ /* 0x000fe2000f8e00ff */
[----:B-1----:R-:W-:Y:S01]  /*acf0*/  @P0 SHF.R.U32.HI R3, RZ, R7, R4 ;  /* 0x00000007ff030219 */ /* 0x002fe20000011604 */
[----:B------:R-:W-:Y:S01]  /*ad00*/  IMAD.U32 R4, RZ, RZ, UR8 ;  /* 0x00000008ff047e24 */ /* 0x000fe2000f8e00ff */
[----:B------:R-:W-:Y:S02]  /*ad10*/  ULDC.64 UR8, c[0x0][0xad8] ;  /* 0x0002b60000087ab9 */ /* 0x000fe40000000a00 */
[--C-:B------:R-:W-:Y:S01]  /*ad20*/  SHF.R.S32.HI R6, RZ, 0x1f, R3.reuse ;  /* 0x0000001fff067819 */ /* 0x100fe20000011403 */
[----:B------:R-:W-:Y:S02]  /*ad30*/  IMAD.MOV R7, RZ, RZ, -R3 ;  /* 0x000000ffff077224 */ /* 0x000fe400078e0a03 */
[----:B------:R-:W-:-:S04]  /*ad40*/  IMAD.WIDE.U32 R4, R3, UR10, R4 ;  /* 0x0000000a03047c25 */ /* 0x000fc8000f8e0004 */
[----:B------:R-:W-:Y:S02]  /*ad50*/  IMAD R7, R11, R7, R8 ;  /* 0x000000070b077224 */ /* 0x000fe400078e0208 */
[----:B------:R-:W-:Y:S02]  /*ad60*/  IMAD R6, R6, UR10, RZ ;  /* 0x0000000a06067c24 */ /* 0x000fe4000f8e02ff */
[----:B------:R-:W-:Y:S02]  /*ad70*/  IMAD.U32 R8, RZ, RZ, UR41 ;  /* 0x00000029ff087e24 */ /* 0x000fe4000f8e00ff */
[----:B------:R-:W-:Y:S01]  /*ad80*/  IMAD R9, R3, UR11, R6 ;  /* 0x0000000b03097c24 */ /* 0x000fe2000f8e0206 */
[----:B------:R-:W-:Y:S01]  /*ad90*/  SHF.R.S32.HI R6, RZ, 0x1f, R7 ;  /* 0x0000001fff067819 */ /* 0x000fe20000011407 */
[----:B------:R-:W-:Y:S02]  /*ada0*/  IMAD R8, R8, 0x80, R13 ;  /* 0x0000008008087824 */ /* 0x000fe400078e020d */
[----:B------:R-:W-:-:S02]  /*adb0*/  IMAD.IADD R5, R5, 0x1, R9 ;  /* 0x0000000105057824 */ /* 0x000fc400078e0209 */
[----:B------:R-:W-:Y:S02]  /*adc0*/  IMAD R6, R6, UR8, RZ ;  /* 0x0000000806067c24 */ /* 0x000fe4000f8e02ff */
[----:B------:R-:W-:-:S04]  /*add0*/  IMAD.WIDE.U32 R4, R7, UR8, R4 ;  /* 0x0000000807047c25 */ /* 0x000fc8000f8e0004 */
[----:B------:R-:W-:Y:S01]  /*ade0*/  IMAD R9, R7, UR9, R6 ;  /* 0x0000000907097c24 */ /* 0x000fe2000f8e0206 */
[----:B------:R-:W-:Y:S01]  /*adf0*/  ULDC.64 UR8, c[0x0][0xa80] ;  /* 0x0002a00000087ab9 */ /* 0x000fe20000000a00 */
[----:B-----5:R-:W-:Y:S01]  /*ae00*/  IMAD R11, R0, R11, RZ ;  /* 0x0000000b000b7224 */ /* 0x020fe200078e02ff */
[----:B------:R-:W-:Y:S01]  /*ae10*/  LEA R6, P2, R4, UR8, 0x1 ;  /* 0x0000000804067c11 */ /* 0x000fe2000f8408ff */
[C---:B------:R-:W-:Y:S02]  /*ae20*/  VIADD R3, R8.reuse, 0x40 ;  /* 0x0000004008037836 */ /* 0x040fe40000000000 */
[----:B------:R-:W-:Y:S02]  /*ae30*/  IMAD.IADD R5, R5, 0x1, R9 ;  /* 0x0000000105057824 */ /* 0x000fe400078e0209 */
[----:B------:R-:W-:Y:S01]  /*ae40*/  VIADD R0, R8, 0x20 ;  /* 0x0000002008007836 */ /* 0x000fe20000000000 */
[----:B------:R-:W-:Y:S01]  /*ae50*/  ISETP.GE.AND P0, PT, R3, R11, PT ;  /* 0x0000000b0300720c */ /* 0x000fe20003f06270 */
[----:B------:R-:W-:Y:S01]  /*ae60*/  IMAD.SHL.U32 R7, R10, 0x8, RZ ;  /* 0x000000080a077824 */ /* 0x000fe200078e00ff */
[----:B------:R-:W-:-:S02]  /*ae70*/  LEA.HI.X R3, R4, UR9, R5, 0x1, P2 ;  /* 0x0000000904037c11 */ /* 0x000fc400090f0c05 */
[-C--:B------:R-:W-:Y:S01]  /*ae80*/  ISETP.GE.AND P2, PT, R8, R11.reuse, PT ;  /* 0x0000000b0800720c */ /* 0x080fe20003f46270 */
[C---:B------:R-:W-:Y:S01]  /*ae90*/  VIADD R9, R7.reuse, 0x40 ;  /* 0x0000004007097836 */ /* 0x040fe20000000000 */
[----:B------:R-:W-:Y:S01]  /*aea0*/  ISETP.GE.AND P1, PT, R0, R11, PT ;  /* 0x0000000b0000720c */ /* 0x000fe20003f26270 */
[C---:B------:R-:W-:Y:S01]  /*aeb0*/  VIADD R15, R7.reuse, 0x80 ;  /* 0x00000080070f7836 */ /* 0x040fe20000000000 */
[----:B------:R0:W1:Y:S01]  /*aec0*/  SHFL.IDX PT, R4, R6, RZ, 0x181f ;  /* 0x00181fff06047589 */ /* 0x00006200000e0000 */
[----:B------:R-:W-:Y:S01]  /*aed0*/  VIADD R13, R7, 0xc0 ;  /* 0x000000c0070d7836 */ /* 0x000fe20000000000 */
[----:B------:R-:W-:Y:S02]  /*aee0*/  SHF.R.S32.HI R12, RZ, 0x1f, R7 ;  /* 0x0000001fff0c7819 */ /* 0x000fe40000011407 */
[----:B------:R0:W2:Y:S01]  /*aef0*/  SHFL.IDX PT, R0, R3, RZ, 0x181f ;  /* 0x00181fff03007589 */ /* 0x0000a200000e0000 */
[----:B------:R-:W-:Y:S02]  /*af00*/  SHF.R.S32.HI R10, RZ, 0x1f, R9 ;  /* 0x0000001fff0a7819 */ /* 0x000fe40000011409 */
[----:B------:R-:W-:-:S02]  /*af10*/  SHF.R.S32.HI R14, RZ, 0x1f, R15 ;  /* 0x0000001fff0e7819 */ /* 0x000fc4000001140f */
        /* <DEDUP_REMOVED lines=10> */
[----:B------:R3:W-:Y:S01]  /*afc0*/  @!P5 ST.E.128 desc[UR50][R24.64], RZ ;  /* 0x000000ff1800d985 */ /* 0x0007e2000c101d32 */
[----:B------:R-:W-:Y:S02]  /*afd0*/  @!P4 LEA.HI.X R27, R9, R0, R10, 0x1, P6 ;  /* 0x00000000091bc211 */ /* 0x000fe400030f0c0a */
[----:B------:R-:W-:-:S03]  /*afe0*/  @!P3 LEA R28, P6, R15, R4, 0x1 ;  /* 0x000000040f1cb211 */ /* 0x000fc600078c08ff */
[----:B------:R3:W-:Y:S01]  /*aff0*/  @!P4 ST.E.128 desc[UR50][R26.64], RZ ;  /* 0x000000ff1a00c985 */ /* 0x0007e2000c101d32 */
[----:B------:R-:W-:Y:S02]  /*b000*/  @!P3 LEA.HI.X R29, R15, R0, R14, 0x1, P6 ;  /* 0x000000000f1db211 */ /* 0x000fe400030f0c0e */
[----:B------:R-:W-:-:S03]  /*b010*/  @!P2 LEA R4, P6, R13, R4, 0x1 ;  /* 0x000000040d04a211 */ /* 0x000fc600078c08ff */
[----:B------:R3:W-:Y:S01]  /*b020*/  @!P3 ST.E.128 desc[UR50][R28.64], RZ ;  /* 0x000000ff1c00b985 */ /* 0x0007e2000c101d32 */
[----:B------:R-:W-:-:S05]  /*b030*/  @!P2 LEA.HI.X R5, R13, R0, R20, 0x1, P6 ;  /* 0x000000000d05a211 */ /* 0x000fca00030f0c14 */
[----:B------:R3:W-:Y:S04]  /*b040*/  @!P2 ST.E.128 desc[UR50][R4.64], RZ ;  /* 0x000000ff0400a985 */ /* 0x0007e8000c101d32 */
.L_x_9458:
[----:B------:R-:W-:Y:S05]  /*b050*/  BSYNC B1 ;  /* 0x0000000000017941 */ /* 0x000fea0003800000 */
.L_x_9457:
[----:B--2---:R2:W4:Y:S01]  /*b060*/  SHFL.IDX PT, R0, R3, 0x1, 0x181f ;  /* 0x00381f0003007f89 */ /* 0x00452200000e0000 */
[----:B------:R-:W-:Y:S03]  /*b070*/  BSSY B1, `(.L_x_9459) ;  /* 0x0000014000017945 */ /* 0x000fe60003800000 */
[----:B-1-3--:R2:W1:Y:S01]  /*b080*/  SHFL.IDX PT, R4, R6, 0x1, 0x181f ;  /* 0x00381f0006047f89 */ /* 0x00a46200000e0000 */
[----:B------:R-:W-:Y:S05]  /*b090*/  @P1 BRA `(.L_x_9460) ;  /* 0x0000000000441947 */ /* 0x000fea0003800000 */
[----:B------:R-:W-:Y:S02]  /*b0a0*/  ULDC UR4, c[0x0][0xac8] ;  /* 0x0002b20000047ab9 */ /* 0x000fe40000000800 */
[----:B------:R-:W-:Y:S02]  /*b0b0*/  ISETP.GE.AND P4, PT, R7, UR4, PT ;  /* 0x0000000407007c0c */ /* 0x000fe4000bf86270 */
[----:B------:R-:W-:Y:S02]  /*b0c0*/  ISETP.GE.AND P3, PT, R9, UR4, PT ;  /* 0x0000000409007c0c */ /* 0x000fe4000bf66270 */
[----:B------:R-:W-:Y:S02]  /*b0d0*/  ISETP.GE.AND P2, PT, R15, UR4, PT ;  /* 0x000000040f007c0c */ /* 0x000fe4000bf46270 */
[----:B------:R-:W-:-:S07]  /*b0e0*/  ISETP.GE.AND P1, PT, R13, UR4, PT ;  /* 0x000000040d007c0c */ /* 0x000fce000bf26270 */
[-C--:B-1----:R-:W-:Y:S02]  /*b0f0*/  @!P4 LEA R24, P6, R7, R4.reuse, 0x1 ;  /* 0x000000040718c211 */ /* 0x082fe400078c08ff */
[----:B------:R-:W-:Y:S02]  /*b100*/  @!P3 LEA R26, P5, R9, R4, 0x1 ;  /* 0x00000004091ab211 */ /* 0x000fe400078a08ff */
[----:B----4-:R-:W-:Y:S02]  /*b110*/  @!P4 LEA.HI.X R25, R7, R0, R12, 0x1, P6 ;  /* 0x000000000719c211 */ /* 0x010fe400030f0c0c */
[----:B------:R-:W-:Y:S02]  /*b120*/  @!P2 LEA R28, P6, R15, R4, 0x1 ;  /* 0x000000040f1ca211 */ /* 0x000fe400078c08ff */
[----:B------:R-:W-:Y:S01]  /*b130*/  @!P3 LEA.HI.X R27, R9, R0, R10, 0x1, P5 ;  /* 0x00000000091bb211 */ /* 0x000fe200028f0c0a */
[----:B------:R3:W-:Y:S01]  /*b140*/  @!P4 ST.E.128 desc[UR50][R24.64], RZ ;  /* 0x000000ff1800c985 */ /* 0x0007e2000c101d32 */
[----:B------:R-:W-:-:S02]  /*b150*/  @!P1 LEA R4, P5, R13, R4, 0x1 ;  /* 0x000000040d049211 */ /* 0x000fc400078a08ff */
[-C--:B------:R-:W-:Y:S01]  /*b160*/  @!P2 LEA.HI.X R29, R15, R0.reuse, R14, 0x1, P6 ;  /* 0x000000000f1da211 */ /* 0x080fe200030f0c0e */
[----:B------:R3:W-:Y:S01]  /*b170*/  @!P3 ST.E.128 desc[UR50][R26.64], RZ ;  /* 0x000000ff1a00b985 */ /* 0x0007e2000c101d32 */
[----:B------:R-:W-:-:S03]  /*b180*/  @!P1 LEA.HI.X R5, R13, R0, R20, 0x1, P5 ;  /* 0x000000000d059211 */ /* 0x000fc600028f0c14 */
[----:B------:R3:W-:Y:S04]  /*b190*/  @!P2 ST.E.128 desc[UR50][R28.64], RZ ;  /* 0x000000ff1c00a985 */ /* 0x0007e8000c101d32 */
[----:B------:R3:W-:Y:S02]  /*b1a0*/  @!P1 ST.E.128 desc[UR50][R4.64], RZ ;  /* 0x000000ff04009985 */ /* 0x0007e4000c101d32 */
.L_x_9460:
[----:B------:R-:W-:Y:S05]  /*b1b0*/  BSYNC B1 ;  /* 0x0000000000017941 */ /* 0x000fea0003800000 */
.L_x_9459:
[----:B----4-:R4:W0:Y:S01]  /*b1c0*/  SHFL.IDX PT, R0, R3, 0x2, 0x181f ;  /* 0x00581f0003007f89 */ /* 0x01082200000e0000 */
        /* <DEDUP_REMOVED lines=9> */
[-C--:B------:R-:W-:Y:S02]  /*b260*/  @!P2 LEA R26, P5, R9, R4.reuse, 0x1 ;  /* 0x00000004091aa211 */ /* 0x080fe400078a08ff */
[----:B------:R-:W-:Y:S02]  /*b270*/  @!P1 LEA R28, P4, R15, R4, 0x1 ;  /* 0x000000040f1c9211 */ /* 0x000fe400078808ff */
[----:B0-----:R-:W-:Y:S02]  /*b280*/  @!P3 LEA.HI.X R25, R7, R0, R12, 0x1, P6 ;  /* 0x000000000719b211 */ /* 0x001fe400030f0c0c */
[----:B------:R-:W-:Y:S02]  /*b290*/  @!P0 LEA R4, P6, R13, R4, 0x1 ;  /* 0x000000040d048211 */ /* 0x000fe400078c08ff */
[-C--:B------:R-:W-:Y:S01]  /*b2a0*/  @!P2 LEA.HI.X R27, R9, R0.reuse, R10, 0x1, P5 ;  /* 0x00000000091ba211 */ /* 0x080fe200028f0c0a */
[----:B------:R3:W-:Y:S01]  /*b2b0*/  @!P3 ST.E.128 desc[UR50][R24.64], RZ ;  /* 0x000000ff1800b985 */ /* 0x0007e2000c101d32 */
[----:B------:R-:W-:-:S02]  /*b2c0*/  @!P1 LEA.HI.X R29, R15, R0, R14, 0x1, P4 ;  /* 0x000000000f1d9211 */ /* 0x000fc400020f0c0e */
[----:B------:R-:W-:Y:S01]  /*b2d0*/  @!P0 LEA.HI.X R5, R13, R0, R20, 0x1, P6 ;  /* 0x000000000d058211 */ /* 0x000fe200030f0c14 */
[----:B------:R3:W-:Y:S04]  /*b2e0*/  @!P2 ST.E.128 desc[UR50][R26.64], RZ ;  /* 0x000000ff1a00a985 */ /* 0x0007e8000c101d32 */
[----:B------:R3:W-:Y:S04]  /*b2f0*/  @!P1 ST.E.128 desc[UR50][R28.64], RZ ;  /* 0x000000ff1c009985 */ /* 0x0007e8000c101d32 */
[----:B------:R3:W-:Y:S02]  /*b300*/  @!P0 ST.E.128 desc[UR50][R4.64], RZ ;  /* 0x000000ff04008985 */ /* 0x0007e4000c101d32 */
.L_x_9462:
[----:B------:R-:W-:Y:S05]  /*b310*/  BSYNC B1 ;  /* 0x0000000000017941 */ /* 0x000fea0003800000 */
.L_x_9461:
[----:B0-----:R-:W-:Y:S01]  /*b320*/  VIADD R0, R8, 0x60 ;  /* 0x0000006008007836 */ /* 0x001fe20000000000 */
[----:B--2-4-:R-:W0:Y:S04]  /*b330*/  SHFL.IDX PT, R3, R3, 0x3, 0x181f ;  /* 0x00781f0003037f89 */ /* 0x014e2800000e0000 */
[----:B------:R-:W-:Y:S01]  /*b340*/  ISETP.GE.AND P0, PT, R0, R11, PT ;  /* 0x0000000b0000720c */ /* 0x000fe20003f06270 */
[----:B-1-3--:R1:W2:-:S12]  /*b350*/  SHFL.IDX PT, R4, R6, 0x3, 0x181f ;  /* 0x00781f0006047f89 */ /* 0x00a29800000e0000 */
[----:B-1----:R-:W-:Y:S05]  /*b360*/  @P0 BRA `(.L_x_9451) ;  /* 0x0000000000440947 */ /* 0x002fea0003800000 */
[----:B------:R-:W-:Y:S02]  /*b370*/  ULDC UR4, c[0x0][0xac8] ;  /* 0x0002b20000047ab9 */ /* 0x000fe40000000800 */
[----:B------:R-:W-:Y:S02]  /*b380*/  ISETP.GE.AND P3, PT, R7, UR4, PT ;  /* 0x0000000407007c0c */ /* 0x000fe4000bf66270 */
[----:B------:R-:W-:Y:S02]  /*b390*/  ISETP.GE.AND P2, PT, R9, UR4, PT ;  /* 0x0000000409007c0c */ /* 0x000fe4000bf46270 */
[----:B------:R-:W-:Y:S02]  /*b3a0*/  ISETP.GE.AND P1, PT, R15, UR4, PT ;  /* 0x000000040f007c0c */ /* 0x000fe4000bf26270 */
[----:B------:R-:W-:-:S07]  /*b3b0*/  ISETP.GE.AND P0, PT, R13, UR4, PT ;  /* 0x000000040d007c0c */ /* 0x000fce000bf06270 */
[----:B--2---:R-:W-:-:S04]  /*b3c0*/  @!P3 LEA R6, P4, R7, R4, 0x1 ;  /* 0x000000040706b211 */ /* 0x004fc800078808ff */
[-C--:B0-----:R-:W-:Y:S02]  /*b3d0*/  @!P3 LEA.HI.X R7, R7, R3.reuse, R12, 0x1, P4 ;  /* 0x000000030707b211 */ /* 0x081fe400020f0c0c */
[-C--:B------:R-:W-:Y:S02]  /*b3e0*/  @!P2 LEA R8, P4, R9, R4.reuse, 0x1 ;  /* 0x000000040908a211 */ /* 0x080fe400078808ff */
[-C--:B------:R-:W-:Y:S01]  /*b3f0*/  @!P1 LEA R24, P5, R15, R4.reuse, 0x1 ;  /* 0x000000040f189211 */ /* 0x080fe200078a08ff */
[----:B------:R0:W-:Y:S01]  /*b400*/  @!P3 ST.E.128 desc[UR50][R6.64], RZ ;  /* 0x000000ff0600b985 */ /* 0x0001e2000c101d32 */
[----:B------:R-:W-:Y:S02]  /*b410*/  @!P0 LEA R4, P6, R13, R4, 0x1 ;  /* 0x000000040d048211 */ /* 0x000fe400078c08ff */
[-C--:B------:R-:W-:Y:S02]  /*b420*/  @!P2 LEA.HI.X R9, R9, R3.reuse, R10, 0x1, P4 ;  /* 0x000000030909a211 */ /* 0x080fe400020f0c0a */
[----:B------:R-:W-:-:S02]  /*b430*/  @!P1 LEA.HI.X R25, R15, R3, R14, 0x1, P5 ;  /* 0x000000030f199211 */ /* 0x000fc400028f0c0e */
[----:B------:R-:W-:Y:S01]  /*b440*/  @!P0 LEA.HI.X R5, R13, R3, R20, 0x1, P6 ;  /* 0x000000030d058211 */ /* 0x000fe200030f0c14 */
[----:B------:R0:W-:Y:S04]  /*b450*/  @!P2 ST.E.128 desc[UR50][R8.64], RZ ;  /* 0x000000ff0800a985 */ /* 0x0001e8000c101d32 */
[----:B------:R0:W-:Y:S04]  /*b460*/  @!P1 ST.E.128 desc[UR50][R24.64], RZ ;  /* 0x000000ff18009985 */ /* 0x0001e8000c101d32 */
[----:B------:R0:W-:Y:S02]  /*b470*/  @!P0 ST.E.128 desc[UR50][R4.64], RZ ;  /* 0x000000ff04008985 */ /* 0x0001e4000c101d32 */
.L_x_9451:
[----:B------:R-:W-:Y:S05]  /*b480*/  BSYNC B0 ;  /* 0x0000000000007941 */ /* 0x000fea0003800000 */
.L_x_9441:
[----:B------:R-:W-:Y:S02]  /*b490*/  ULDC UR4, c[0x0][0xc3c] ;  /* 0x00030f0000047ab9 */ /* 0x000fe40000000800 */
[----:B------:R-:W-:-:S06]  /*b4a0*/  UISETP.GE.AND UP0, UPT, UR7, UR4, UPT ;  /* 0x000000040700728c */ /* 0x000fcc000bf06270 */
[----:B------:R-:W-:-:S13]  /*b4b0*/  PLOP3.LUT P0, PT, PT, PT, UP0, 0x80, 0x0 ;  /* 0x000000000000781c */ /* 0x000fda0003f0f008 */
[----:B------:R-:W-:Y:S05]  /*b4c0*/  @!P0 BRA `(.L_x_9463) ;  /* 0xffffff5800dc8947 */ /* 0x000fea000383ffff */
[----:B------:R-:W-:Y:S05]  /*b4d0*/  EXIT ;  /* 0x000000000000794d */ /* 0x000fea0003800000 */
.L_x_9412:
        /* <DEDUP_REMOVED lines=16> */
.L_x_9464:
        /* <DEDUP_REMOVED lines=43> */
.L_x_9468:
        /* <DEDUP_REMOVED lines=35> */
.L_x_9466:
        /* <DEDUP_REMOVED lines=18> */
.L_x_9469:
        /* <DEDUP_REMOVED lines=57> */
.L_x_9467:
[----:B------:R-:W-:Y:S01]  /*bf70*/  ULDC UR4, c[0x0][0xc3c] ;  /* 0x00030f0000047ab9 */ /* 0x000fe20000000800 */
[----:B------:R-:W-:Y:S02]  /*bf80*/  IMAD.MOV.U32 R17, RZ, RZ, RZ ;  /* 0x000000ffff117224 */ /* 0x000fe400078e00ff */
[----:B------:R-:W-:Y:S02]  /*bf90*/  IMAD.U32 R16, RZ, RZ, UR6 ;  /* 0x00000006ff107e24 */ /* 0x000fe4000f8e00ff */
[----:B------:R-:W-:Y:S02]  /*bfa0*/  IMAD.MOV.U32 R18, RZ, RZ, RZ ;  /* 0x000000ffff127224 */ /* 0x000fe400078e00ff */
[----:B------:R-:W-:-:S07]  /*bfb0*/  IMAD.U32 R19, RZ, RZ, UR4 ;  /* 0x00000004ff137e24 */ /* 0x000fce000f8e00ff */
.L_x_9470:
[----:B------:R-:W-:-:S13]  /*bfc0*/  ISETP.NE.AND P0, PT, R7, RZ, PT ;  /* 0x000000ff0700720c */ /* 0x000fda0003f05270 */
[----:B------:R-:W0:Y:S01]  /*bfd0*/  @!P0 S2R R3, SR_CgaCtaId ;  /* 0x0000000000038919 */ /* 0x000e220000008800 */
[----:B------:R-:W-:-:S04]  /*bfe0*/  @!P0 MOV R2, 0x400 ;  /* 0x0000040000028802 */ /* 0x000fc80000000f00 */
[----:B0-----:R-:W-:-:S05]  /*bff0*/  @!P0 LEA R2, R3, R2, 0x18 ;  /* 0x0000000203028211 */ /* 0x001fca00078ec0ff */
[----:B------:R1:W-:Y:S01]  /*c000*/  @!P0 STS.128 [R2+0x228d0], R16 ;  /* 0x0228d01002008388 */ /* 0x0003e20000000c00 */
[----:B------:R-:W-:Y:S06]  /*c010*/  BAR.ARV 0x5, 0x180 ;  /* 0x0146000000007b1d */ /* 0x000fec0000002000 */
.L_x_9465:
        /* <DEDUP_REMOVED lines=25> */
[----:B------:R-:W-:Y:S01]  /*c1b0*/  LOP3.LUT R0, R4, 0xc0, RZ, 0xfc, !PT ;  /* 0x000000c004007812 */ /* 0x000fe200078efcff */
[----:B0-----:R-:W-:-:S06]  /*c1c0*/  ULEA UR4, UR5, UR4, 0x18 ;  /* 0x0000000405047291 */ /* 0x001fcc000f8ec03f */
[----:B------:R-:W-:-:S04]  /*c1d0*/  IMAD.U32 R22, RZ, RZ, UR4 ;  /* 0x00000004ff167e24 */ /* 0x000fc8000f8e00ff */
[----:B--2---:R-:W-:-:S07]  /*c1e0*/  IMAD R36, R28, 0x2, R22 ;  /* 0x000000021c247824 */ /* 0x004fce00078e0216 */
.L_x_9532:
[----:B0-----:R-:W0:Y:S02]  /*c1f0*/  LDC.64 R2, c[0x0][0xc88] ;  /* 0x00032200ff027b82 */ /* 0x001e240000000a00 */
[----:B0-----:R-:W-:-:S05]  /*c200*/  IMAD.WIDE R2, R19, 0x4, R2 ;  /* 0x0000000413027825 */ /* 0x001fca00078e0202 */
        /* <DEDUP_REMOVED lines=12> */
[----:B------:R0:W-:Y:S01]  /*c2d0*/  STL [R1], R0 ;  /* 0x0000000001007387 */ /* 0x0001e20000100800 */
        /* <DEDUP_REMOVED lines=33> */
.L_x_9472:
        /* <DEDUP_REMOVED lines=9> */
.L_x_9473:
        /* <DEDUP_REMOVED lines=9> */
.L_x_9474:
[----:B-----5:R-:W-:Y:S01]  /*c610*/  IMAD.IADD R32, R7, 0x1, -R30 ;  /* 0x0000000107207824 */ /* 0x020fe200078e0a1e */
[----:B012---:R-:W-:Y:S01]  /*c620*/  LOP3.LUT R0, R18, 0xff000000, RZ, 0xc0, !PT ;  /* 0xff00000012007812 */ /* 0x007fe200078ec0ff */
[----:B------:R-:W-:Y:S02]  /*c630*/  BSSY B0, `(.L_x_9475) ;  /* 0x0000028000007945 */ /* 0x000fe40003800000 */
[C---:B------:R-:W-:Y:S01]  /*c640*/  VIADD R2, R32.reuse, 0x5f ;  /* 0x0000005f20027836 */ /* 0x040fe20000000000 */
[----:B------:R-:W-:Y:S02]  /*c650*/  ISETP.GE.AND P0, PT, R32, 0x1, PT ;  /* 0x000000012000780c */ /* 0x000fe40003f06270 */
[----:B------:R-:W-:Y:S01]  /*c660*/  SHF.R.U32.HI R3, RZ, 0x8, R0 ;  /* 0x00000008ff037819 */ /* 0x000fe20000011600 */
[----:B------:R-:W-:Y:S01]  /*c670*/  IMAD.HI R2, R2, 0x2aaaaaab, RZ ;  /* 0x2aaaaaab02027827 */ /* 0x000fe200078e02ff */
[----:B------:R-:W-:-:S04]  /*c680*/  LOP3.LUT R0, R18, 0xff0000, RZ, 0xc0, !PT ;  /* 0x00ff000012007812 */ /* 0x000fc800078ec0ff */
[----:B------:R-:W-:Y:S02]  /*c690*/  LEA.HI R5, R0, R3, RZ, 0x10 ;  /* 0x0000000300057211 */ /* 0x000fe400078f80ff */
[----:B------:R-:W-:Y:S02]  /*c6a0*/  SHF.R.U32.HI R3, RZ, 0x1f, R2 ;  /* 0x0000001fff037819 */ /* 0x000fe40000011602 */
[----:B------:R-:W-:Y:S02]  /*c6b0*/  LOP3.LUT R29, R5, 0xff, RZ, 0xc0, !PT ;  /* 0x000000ff051d7812 */ /* 0x000fe400078ec0ff */
[----:B------:R-:W-:Y:S01]  /*c6c0*/  LEA.HI.SX32 R0, R2, R3, 0x1c ;  /* 0x0000000302007211 */ /* 0x000fe200078fe2ff */
[----:B------:R-:W-:Y:S01]  /*c6d0*/  IMAD.MOV.U32 R2, RZ, RZ, RZ ;  /* 0x000000ffff027224 */ /* 0x000fe200078e00ff */
        /* <DEDUP_REMOVED lines=29> */
.L_x_9476:
[----:B------:R-:W-:Y:S05]  /*c8b0*/  BSYNC B0 ;  /* 0x0000000000007941 */ /* 0x000fea0003800000 */
.L_x_9475:
        /* <DEDUP_REMOVED lines=23> */
.L_x_9478:
        /* <DEDUP_REMOVED lines=20> */
.L_x_9481:
[----:B------:R-:W-:Y:S05]  /*cb70*/  BSYNC B6 ;  /* 0x0000000000067941 */ /* 0x000fea0003800000 */
.L_x_9480:
        /* <DEDUP_REMOVED lines=20> */
.L_x_9484:
        /* <DEDUP_REMOVED lines=15> */
.L_x_9483:
[----:B------:R-:W-:Y:S05]  /*cdb0*/  BSYNC B6 ;  /* 0x0000000000067941 */ /* 0x000fea0003800000 */
.L_x_9482:
[----:B------:R-:W-:Y:S01]  /*cdc0*/  ULDC.64 UR4, c[0x0][0x9f8] ;  /* 0x00027e0000047ab9 */ /* 0x000fe20000000a00 */
[----:B------:R-:W0:Y:S01]  /*cdd0*/  S2R R20, SR_TID.X ;  /* 0x0000000000147919 */ /* 0x000e220000002100 */
[----:B------:R-:W-:Y:S01]  /*cde0*/  ISETP.NE.U32.AND P0, PT, RZ, UR4, PT ;  /* 0x00000004ff007c0c */ /* 0x000fe2000bf05070 */
[----:B------:R-:W1:Y:S03]  /*cdf0*/  LDC R8, c[0x0][0x430] ;  /* 0x00010c00ff087b82 */ /* 0x000e660000000800 */
[----:B------:R-:W-:-:S13]  /*ce00*/  ISETP.NE.AND.EX P0, PT, RZ, UR5, PT, P0 ;  /* 0x00000005ff007c0c */ /* 0x000fda000bf05300 */
[----:B------:R-:W-:Y:S01]  /*ce10*/  @P0 IADD3 R2, P1, R31, UR4, RZ ;  /* 0x000000041f020c10 */ /* 0x000fe2000ff3e0ff */
[----:B------:R-:W-:Y:S01]  /*ce20*/  VIADD R0, R35, 0xffffffff ;  /* 0xffffffff23007836 */ /* 0x000fe20000000000 */
[----:B------:R-:W-:Y:S02]  /*ce30*/  ULDC UR4, c[0x0][0x320] ;  /* 0x0000c80000047ab9 */ /* 0x000fe40000000800 */
[----:B------:R-:W-:-:S05]  /*ce40*/  @P0 IADD3.X R3, R33, UR5, RZ, P1, !PT ;  /* 0x0000000521030c10 */ /* 0x000fca0008ffe4ff */
[----:B------:R2:W3:Y:S01]  /*ce50*/  @P0 LDG.E R27, desc[UR50][R2.64] ;  /* 0x00000032021b0981 */ /* 0x0004e2000c1e1900 */
[----:B0-----:R-:W-:-:S04]  /*ce60*/  LOP3.LUT R20, R20, 0x7f, RZ, 0xc0, !PT ;  /* 0x0000007f14147812 */ /* 0x001fc800078ec0ff */
[----:B------:R-:W-:Y:S02]  /*ce70*/  SHF.R.U32.HI R21, RZ, 0x3, R20 ;  /* 0x00000003ff157819 */ /* 0x000fe40000011614 */
[----:B------:R-:W0:Y:S01]  /*ce80*/  S2R R20, SR_TID.X ;  /* 0x0000000000147919 */ /* 0x000e220000002100 */
[----:B-1----:R-:W-:-:S13]  /*ce90*/  ISETP.NE.AND P2, PT, R8, 0x1, PT ;  /* 0x000000010800780c */ /* 0x002fda0003f45270 */
[----:B------:R-:W2:Y:S08]  /*cea0*/  @P2 LDC R6, c[0x0][0x434] ;  /* 0x00010d00ff062b82 */ /* 0x000eb00000000800 */
[----:B------:R-:W1:Y:S01]  /*ceb0*/  @P2 LDC R7, c[0x0][0x438] ;  /* 0x00010e00ff072b82 */ /* 0x000e620000000800 */
[----:B0-----:R-:W-:-:S05]  /*cec0*/  IMAD.SHL.U32 R20, R20, 0x10, RZ ;  /* 0x0000001014147824 */ /* 0x001fca00078e00ff */
[----:B------:R-:W-:-:S05]  /*ced0*/  LOP3.LUT R20, R21, 0x70, R20, 0xf8, !PT ;  /* 0x0000007015147812 */ /* 0x000fca00078ef814 */
[----:B------:R-:W-:-:S05]  /*cee0*/  IMAD R35, R0, 0x60, R20 ;  /* 0x0000006000237824 */ /* 0x000fca00078e0214 */
[----:B------:R-:W-:-:S04]  /*cef0*/  ISETP.GE.AND P0, PT, R35, R32, PT ;  /* 0x000000202300720c */ /* 0x000fc80003f06270 */
[----:B------:R-:W-:Y:S01]  /*cf00*/  ISETP.GT.U32.OR P0, PT, R20, 0x5f, P0 ;  /* 0x0000005f1400780c */ /* 0x000fe20000704470 */
[----:B------:R-:W0:Y:S01]  /*cf10*/  S2R R21, SR_TID.X ;  /* 0x0000000000157919 */ /* 0x000e220000002100 */
[----:B------:R-:W-:-:S11]  /*cf20*/  IMAD.IADD R35, R35, 0x1, R30 ;  /* 0x0000000123237824 */ /* 0x000fd600078e021e */
[----:B------:R-:W4:Y:S01]  /*cf30*/  @!P0 LDC.64 R4, c[0x0][0x428] ;  /* 0x00010a00ff048b82 */ /* 0x000f220000000a00 */
[----:B--2---:R-:W-:-:S04]  /*cf40*/  @P2 IMAD.HI.U32 R2, R35, R6, RZ ;  /* 0x0000000623022227 */ /* 0x004fc800078e00ff */
[----:B------:R-:W-:Y:S01]  /*cf50*/  IMAD.MOV.U32 R6, RZ, RZ, R35 ;  /* 0x000000ffff067224 */ /* 0x000fe200078e0023 */
[----:B-1----:R-:W-:-:S04]  /*cf60*/  @P2 SHF.R.U32.HI R6, RZ, R7, R2 ;  /* 0x00000007ff062219 */ /* 0x002fc80000011602 */
[--C-:B------:R-:W-:Y:S01]  /*cf70*/  @!P0 SHF.R.S32.HI R3, RZ, 0x1f, R6.reuse ;  /* 0x0000001fff038819 */ /* 0x100fe20000011406 */
[----:B------:R-:W-:Y:S02]  /*cf80*/  @!P0 IMAD.MOV.U32 R2, RZ, RZ, R6 ;  /* 0x000000ffff028224 */ /* 0x000fe400078e0006 */
[----:B0-----:R-:W-:-:S05]  /*cf90*/  IMAD.SHL.U32 R21, R21, 0x8, RZ ;  /* 0x0000000815157824 */ /* 0x001fca00078e00ff */
[----:B------:R-:W-:-:S04]  /*cfa0*/  LOP3.LUT R21, R21, 0x38, RZ, 0xc0, !PT ;  /* 0x0000003815157812 */ /* 0x000fc800078ec0ff */
[----:B------:R-:W-:Y:S02]  /*cfb0*/  LOP3.LUT R10, R21, 0x40, RZ, 0xfc, !PT ;  /* 0x00000040150a7812 */ /* 0x000fe400078efcff */
[----:B------:R-:W-:Y:S02]  /*cfc0*/  LOP3.LUT R23, R23, 0xffffff7f, RZ, 0xc0, !PT ;  /* 0xffffff7f17177812 */ /* 0x000fe400078ec0ff */
[----:B------:R-:W-:Y:S02]  /*cfd0*/  ISETP.GE.AND P3, PT, R10, UR4, PT ;  /* 0x000000040a007c0c */ /* 0x000fe4000bf66270 */
[----:B------:R-:W-:Y:S02]  /*cfe0*/  @P2 LOP3.LUT R23, R23, 0x80, RZ, 0xfc, !PT ;  /* 0x0000008017172812 */ /* 0x000fe400078efcff */
[----:B------:R-:W-:Y:S02]  /*cff0*/  LOP3.LUT R9, R21, 0x80, RZ, 0xfc, !PT ;  /* 0x0000008015097812 */ /* 0x000fe400078efcff */
[----:B------:R-:W-:Y:S01]  /*d000*/  LOP3.LUT R23, R23, 0xfffffff7, RZ, 0xc0, !PT ;  /* 0xfffffff717177812 */ /* 0x000fe200078ec0ff */
[----:B------:R-:W-:Y:S01]  /*d010*/  IMAD.MOV.U32 R34, RZ, RZ, RZ ;  /* 0x000000ffff227224 */ /* 0x000fe200078e00ff */
[----:B------:R-:W-:-:S05]  /*d020*/  ISETP.GE.AND P2, PT, R21, UR4, PT ;  /* 0x0000000415007c0c */ /* 0x000fca000bf46270 */
[----:B------:R-:W-:-:S04]  /*d030*/  @P3 LOP3.LUT R23, R23, 0x8, RZ, 0xfc, !PT ;  /* 0x0000000817173812 */ /* 0x000fc800078efcff */
[----:B------:R-:W-:-:S04]  /*d040*/  LOP3.LUT R23, R23, 0xffffffef, RZ, 0xc0, !PT ;  /* 0xffffffef17177812 */ /* 0x000fc800078ec0ff */
[----:B------:R-:W-:Y:S01]  /*d050*/  LOP3.LUT R23, R23, 0xfffffffb, RZ, 0xc0, !PT ;  /* 0xfffffffb17177812 */ /* 0x000fe200078ec0ff */
[----:B------:R-:W-:Y:S01]  /*d060*/  UMOV UR5, 0xffffffff ;  /* 0xffffffff00057882 */ /* 0x000fe20000000000 */
[----:B------:R-:W-:Y:S02]  /*d070*/  LOP3.LUT R18, R18, 0xffff, RZ, 0xc0, !PT ;  /* 0x0000ffff12127812 */ /* 0x000fe400078ec0ff */
[----:B---3--:R-:W-:Y:S01]  /*d080*/  SHF.R.S32.HI R31, RZ, 0x1f, R27 ;  /* 0x0000001fff1f7819 */ /* 0x008fe2000001141b */
[----:B----4-:R-:W-:-:S04]  /*d090*/  @!P0 IMAD.WIDE.U32 R2, R27, R4, R2 ;  /* 0x000000041b028225 */ /* 0x010fc800078e0002 */
[----:B------:R-:W-:-:S04]  /*d0a0*/  @!P0 IMAD R7, R31, R4, RZ ;  /* 0x000000041f078224 */ /* 0x000fc800078e02ff */
[----:B------:R-:W-:Y:S02]  /*d0b0*/  @!P0 IMAD R7, R27, R5, R7 ;  /* 0x000000051b078224 */ /* 0x000fe400078e0207 */
[----:B------:R-:W0:Y:S02]  /*d0c0*/  @!P0 LDC.64 R4, c[0x0][0x418] ;  /* 0x00010600ff048b82 */ /* 0x000e240000000a00 */
[----:B------:R-:W-:Y:S01]  /*d0d0*/  @!P0 IMAD.IADD R7, R3, 0x1, R7 ;  /* 0x0000000103078824 */ /* 0x000fe200078e0207 */
[----:B0-----:R-:W-:-:S04]  /*d0e0*/  @!P0 LEA R4, P1, R2, R4, 0x2 ;  /* 0x0000000402048211 */ /* 0x001fc800078210ff */
[----:B------:R-:W-:Y:S02]  /*d0f0*/  @!P0 LEA.HI.X R5, R2, R5, R7, 0x2, P1 ;  /* 0x0000000502058211 */ /* 0x000fe400008f1407 */
[----:B------:R-:W-:Y:S01]  /*d100*/  ISETP.GE.AND P1, PT, R9, UR4, PT ;  /* 0x0000000409007c0c */ /* 0x000fe2000bf26270 */
[----:B------:R-:W-:Y:S02]  /*d110*/  IMAD.MOV R2, RZ, RZ, -R6 ;  /* 0x000000ffff027224 */ /* 0x000fe400078e0a06 */
[----:B------:R0:W5:Y:S02]  /*d120*/  @!P0 LDG.E R34, desc[UR50][R4.64] ;  /* 0x0000003204228981 */ /* 0x000164000c1e1900 */
[----:B------:R-:W-:Y:S01]  /*d130*/  IMAD R35, R8, R2, R35 ;  /* 0x0000000208237224 */ /* 0x000fe200078e0223 */
[----:B------:R-:W-:-:S04]  /*d140*/  LOP3.LUT R8, R21, 0xc0, RZ, 0xfc, !PT ;  /* 0x000000c015087812 */ /* 0x000fc800078efcff */
[----:B------:R-:W-:-:S03]  /*d150*/  ISETP.GE.AND P0, PT, R8, UR4, PT ;  /* 0x0000000408007c0c */ /* 0x000fc6000bf06270 */
[----:B------:R-:W-:-:S04]  /*d160*/  @P1 LOP3.LUT R23, R23, 0x4, RZ, 0xfc, !PT ;  /* 0x0000000417171812 */ /* 0x000fc800078efcff */
[----:B------:R-:W-:-:S04]  /*d170*/  @P2 LOP3.LUT R23, R23, 0x10, RZ, 0xfc, !PT ;  /* 0x0000001017172812 */ /* 0x000fc800078efcff */
[----:B------:R-:W-:Y:S01]  /*d180*/  LOP3.LUT R23, R23, 0xfffffffd, RZ, 0xc0, !PT ;  /* 0xfffffffd17177812 */ /* 0x000fe200078ec0ff */
[----:B------:R-:W-:-:S03]  /*d190*/  IMAD.U32 R2, RZ, RZ, UR36 ;  /* 0x00000024ff027e24 */ /* 0x000fc6000f8e00ff */
[----:B------:R-:W-:Y:S01]  /*d1a0*/  @P0 LOP3.LUT R23, R23, 0x2, RZ, 0xfc, !PT ;  /* 0x0000000217170812 */ /* 0x000fe200078efcff */
[----:B0-----:R-:W-:Y:S06]  /*d1b0*/  BRA.DIV UR5, `(.L_x_9485) ;  /* 0x0000003e055c7947 */ /* 0x001fec000b800000 */
.L_x_9549:
[----:B------:R-:W-:Y:S02]  /*d1c0*/  ISETP.NE.AND P0, PT, R2, 0x3, PT ;  /* 0x000000030200780c */ /* 0x000fe40003f05270 */
[----:B------:R-:W-:Y:S02]  /*d1d0*/  ISETP.GT.U32.AND P1, PT, R20, 0x5f, PT ;  /* 0x0000005f1400780c */ /* 0x000fe40003f24070 */
[----:B------:R-:W-:Y:S02]  /*d1e0*/  LOP3.LUT R23, R23, 0xffffffbf, RZ, 0xc0, !PT ;  /* 0xffffffbf17177812 */ /* 0x000fe400078ec0ff */
[----:B------:R-:W-:-:S07]  /*d1f0*/  SEL R6, RZ, 0x1, P2 ;  /* 0x00000001ff067807 */ /* 0x000fce0001000000 */
[----:B------:R-:W-:-:S04]  /*d200*/  @P0 LOP3.LUT R23, R23, 0x40, RZ, 0xfc, !PT ;  /* 0x0000004017170812 */ /* 0x000fc800078efcff */
[----:B------:R-:W-:-:S04]  /*d210*/  LOP3.LUT R23, R23, 0xffffffdf, RZ, 0xc0, !PT ;  /* 0xffffffdf17177812 */ /* 0x000fc800078ec0ff */
[----:B------:R-:W-:Y:S01]  /*d220*/  @P1 LOP3.LUT R23, R23, 0x20, RZ, 0xfc, !PT ;  /* 0x0000002017171812 */ /* 0x000fe200078efcff */
[----:B------:R-:W-:Y:S06]  /*d230*/  @!P0 BRA `(.L_x_9486) ;  /* 0x0000000000048947 */ /* 0x000fec0003800000 */
[----:B------:R-:W-:Y:S01]  /*d240*/  BPT.TRAP 0x1 ;  /* 0x000000040000795c */ /* 0x000fe20000300000 */
.L_x_9486:
[----:B------:R-:W-:Y:S01]  /*d250*/  IMAD R32, R0, -0x60, R32 ;  /* 0xffffffa000207824 */ /* 0x000fe200078e0220 */
[----:B------:R-:W-:Y:S01]  /*d260*/  SHF.L.U32 R0, R26, 0x1f, RZ ;  /* 0x0000001f1a007819 */ /* 0x000fe200000006ff */
[----:B------:R-:W-:Y:S01]  /*d270*/  IMAD R33, R24, 0x8, R22 ;  /* 0x0000000818217824 */ /* 0x000fe200078e0216 */
[----:B------:R-:W-:Y:S03]  /*d280*/  BSSY B0, `(.L_x_9487) ;  /* 0x0000003000007945 */ /* 0x000fe60003800000 */
[----:B------:R-:W0:Y:S02]  /*d290*/  SYNCS.PHASECHK.TRANS64.TRYWAIT P0, [R33+URZ+0x22840], R0 ;  /* 0x02284000210075a7 */ /* 0x000e24000800017f */
[----:B0-----:R-:W-:Y:S05]  /*d2a0*/  @!P0 BRA `(.L_x_9488) ;  /* 0x0000003c00548947 */ /* 0x001fea0003800000 */
.L_x_9550:
[----:B------:R-:W-:Y:S05]  /*d2b0*/  BSYNC B0 ;  /* 0x0000000000007941 */ /* 0x000fea0003800000 */
.L_x_9487:
[----:B0-----:R-:W-:Y:S01]  /*d2c0*/  SHF.R.S32.HI R0, RZ, 0x1f, R35 ;  /* 0x0000001fff007819 */ /* 0x001fe20000011423 */
[----:B------:R-:W-:Y:S01]  /*d2d0*/  ULDC.64 UR4, c[0x0][0x300] ;  /* 0x0000c00000047ab9 */ /* 0x000fe20000000a00 */
[----:B------:R-:W0:Y:S01]  /*d2e0*/  S2R R8, SR_TID.X ;  /* 0x0000000000087919 */ /* 0x000e220000002100 */
[----:B------:R-:W-:Y:S01]  /*d2f0*/  IMAD.WIDE.U32 R2, R35, UR4, RZ ;  /* 0x0000000423027c25 */ /* 0x000fe2000f8e00ff */
[----:B-----5:R-:W-:Y:S01]  /*d300*/  SHF.R.S32.HI R4, RZ, 0x1f, R34 ;  /* 0x0000001fff047819 */ /* 0x020fe20000011422 */
[----:B------:R-:W-:Y:S01]  /*d310*/  ULDC.64 UR6, c[0x0][0x2e8] ;  /* 0x0000ba0000067ab9 */ /* 0x000fe20000000a00 */
[----:B------:R1:W-:Y:S01]  /*d320*/  STL [R1+0x1c], R0 ;  /* 0x00001c0001007387 */ /* 0x0003e20000100800 */
[----:B------:R-:W-:-:S03]  /*d330*/  LOP3.LUT R23, R23, 0xfffffffe, RZ, 0xc0, !PT ;  /* 0xfffffffe17177812 */ /* 0x000fc600078ec0ff */
[----:B------:R2:W-:Y:S01]  /*d340*/  STL [R1+0x20], R4 ;  /* 0x0000200401007387 */ /* 0x0005e20000100800 */
[----:B-1----:R-:W-:-:S04]  /*d350*/  IMAD R0, R0, UR4, RZ ;  /* 0x0000000400007c24 */ /* 0x002fc8000f8e02ff */
[----:B------:R-:W-:Y:S01]  /*d360*/  IMAD R0, R35, UR5, R0 ;  /* 0x0000000523007c24 */ /* 0x000fe2000f8e0200 */
[----:B------:R-:W-:-:S03]  /*d370*/  ULDC.64 UR4, c[0x0][0x310] ;  /* 0x0000c40000047ab9 */ /* 0x000fc60000000a00 */
[----:B------:R-:W-:Y:S02]  /*d380*/  IMAD.IADD R3, R3, 0x1, R0 ;  /* 0x0000000103037824 */ /* 0x000fe400078e0200 */
[----:B------:R-:W-:Y:S02]  /*d390*/  IMAD R0, R4, UR4, RZ ;  /* 0x0000000404007c24 */ /* 0x000fe4000f8e02ff */
[----:B--2---:R-:W1:Y:S01]  /*d3a0*/  S2R R4, SR_TID.X ;  /* 0x0000000000047919 */ /* 0x004e620000002100 */
[----:B------:R-:W-:-:S04]  /*d3b0*/  IMAD.WIDE.U32 R2, R34, UR4, R2 ;  /* 0x0000000422027c25 */ /* 0x000fc8000f8e0002 */
[----:B------:R-:W-:Y:S01]  /*d3c0*/  IMAD R0, R34, UR5, R0 ;  /* 0x0000000522007c24 */ /* 0x000fe2000f8e0200 */
[----:B------:R-:W-:Y:S01]  /*d3d0*/  ULDC.64 UR4, c[0x0][0x308] ;  /* 0x0000c20000047ab9 */ /* 0x000fe20000000a00 */
[----:B0-----:R-:W-:Y:S02]  /*d3e0*/  IMAD.SHL.U32 R8, R8, 0x8, RZ ;  /* 0x0000000808087824 */ /* 0x001fe400078e00ff */
[----:B------:R-:W-:-:S03]  /*d3f0*/  IMAD.IADD R3, R3, 0x1, R0 ;  /* 0x0000000103037824 */ /* 0x000fc600078e0200 */
[----:B------:R-:W-:Y:S01]  /*d400*/  LOP3.LUT R8, R8, 0x38, RZ, 0xc0, !PT ;  /* 0x0000003808087812 */ /* 0x000fe200078ec0ff */
[----:B------:R-:W-:Y:S01]  /*d410*/  IMAD.WIDE.U32 R2, R18, UR4, R2 ;  /* 0x0000000412027c25 */ /* 0x000fe2000f8e0002 */
[----:B------:R-:W-:Y:S02]  /*d420*/  ULDC UR4, c[0x0][0x2f4] ;  /* 0x0000bd0000047ab9 */ /* 0x000fe40000000800 */
[----:B------:R-:W-:Y:S02]  /*d430*/  ISETP.GE.AND P2, PT, R8, UR4, PT ;  /* 0x0000000408007c0c */ /* 0x000fe4000bf46270 */
[----:B------:R-:W-:-:S11]  /*d440*/  LEA R0, P0, R2, UR6, 0x1 ;  /* 0x0000000602007c11 */ /* 0x000fd6000f8008ff */
[----:B------:R-:W-:Y:S02]  /*d450*/  @P2 LOP3.LUT R23, R23, 0x1, RZ, 0xfc, !PT ;  /* 0x0000000117172812 */ /* 0x000fe400078efcff */
[----:B-1----:R-:W-:-:S04]  /*d460*/  LOP3.LUT R4, R4, 0x7f, RZ, 0xc0, !PT ;  /* 0x0000007f04047812 */ /* 0x002fc800078ec0ff */
[----:B------:R-:W-:Y:S01]  /*d470*/  SHF.R.U32.HI R5, RZ, 0x3, R4 ;  /* 0x00000003ff057819 */ /* 0x000fe20000011604 */
[----:B------:R-:W-:Y:S01]  /*d480*/  IMAD R4, R18, UR5, R3 ;  /* 0x0000000512047c24 */ /* 0x000fe2000f8e0203 */
[----:B------:R-:W-:-:S03]  /*d490*/  UMOV UR5, 0xffffffff ;  /* 0xffffffff00057882 */ /* 0x000fc60000000000 */
[----:B------:R-:W-:Y:S01]  /*d4a0*/  IMAD.IADD R32, R32, 0x1, -R5 ;  /* 0x0000000120207824 */ /* 0x000fe200078e0a05 */
[----:B------:R-:W-:Y:S01]  /*d4b0*/  LEA.HI.X R4, R2, UR7, R4, 0x1, P0 ;  /* 0x0000000702047c11 */ /* 0x000fe200080f0c04 */
[----:B------:R-:W-:-:S03]  /*d4c0*/  IMAD R5, R24, 0x1800, R28 ;  /* 0x0000180018057824 */ /* 0x000fc600078e021c */
        /* <DEDUP_REMOVED lines=54> */
.L_x_9564:
        /* <DEDUP_REMOVED lines=10> */
.L_x_9490:
        /* <DEDUP_REMOVED lines=11> */
.L_x_9491:
[----:B0-----:R0:W5:Y:S01]  /*d980*/  LDL.LU R3, [R1] ;  /* 0x0000000001037983 */ /* 0x0011620000300800 */
[C---:B------:R-:W-:Y:S01]  /*d990*/  LOP3.LUT P3, RZ, R23.reuse, 0x8, RZ, 0xc0, !PT ;  /* 0x0000000817ff7812 */ /* 0x040fe2000786c0ff */
[----:B------:R0:W-:Y:S01]  /*d9a0*/  SYNCS.ARRIVE.TRANS64.A1T0 RZ, [R33+URZ+0x22830], RZ ;  /* 0x022830ff21ff79a7 */ /* 0x0001e2000810003f */
[----:B------:R-:W-:-:S13]  /*d9b0*/  LOP3.LUT P2, RZ, R23, 0x4, RZ, 0xc0, !PT ;  /* 0x0000000417ff7812 */ /* 0x000fda000784c0ff */
[----:B------:R-:W-:Y:S05]  /*d9c0*/  WARPSYNC.ALL ;  /* 0x0000000000007948 */ /* 0x000fea0003800000 */
[----:B------:R-:W-:Y:S01]  /*d9d0*/  BAR.SYNC.DEFER_BLOCKING 0x8, 0x180 ;  /* 0x0206000000007b1d */ /* 0x000fe20000010000 */
[----:B------:R-:W-:Y:S02]  /*d9e0*/  LOP3.LUT P1, RZ, R23, 0x100, RZ, 0xc0, !PT ;  /* 0x0000010017ff7812 */ /* 0x000fe4000782c0ff */
[----:B------:R-:W-:Y:S02]  /*d9f0*/  SEL R0, RZ, 0x2, P3 ;  /* 0x00000002ff007807 */ /* 0x000fe40001800000 */
[----:B------:R-:W-:Y:S01]  /*da00*/  SEL R2, RZ, 0x4, P2 ;  /* 0x00000004ff027807 */ /* 0x000fe20001000000 */
[----:B------:R-:W-:Y:S01]  /*da10*/  ULDC.64 UR4, c[0x0][0x298] ;  /* 0x0000a60000047ab9 */ /* 0x000fe20000000a00 */
[----:B------:R-:W-:Y:S01]  /*da20*/  SEL R4, R25, RZ, !P1 ;  /* 0x000000ff19047207 */ /* 0x000fe20004800000 */
[----:B------:R-:W-:Y:S01]  /*da30*/  BSSY B6, `(.L_x_9492) ;  /* 0x0000021000067945 */ /* 0x000fe20003800000 */
[----:B------:R-:W-:-:S02]  /*da40*/  IADD3 R0, R2, R0, R6 ;  /* 0x0000000002007210 */ /* 0x000fc40007ffe006 */
[----:B------:R-:W-:Y:S01]  /*da50*/  LOP3.LUT P0, RZ, R23, 0x2, RZ, 0xc0, !PT ;  /* 0x0000000217ff7812 */ /* 0x000fe2000780c0ff */
[----:B------:R1:W-:Y:S03]  /*da60*/  STL [R1+0x14], R4 ;  /* 0x0000140401007387 */ /* 0x0003e60000100800 */
[----:B------:R-:W-:-:S05]  /*da70*/  SEL R25, RZ, 0x8, P0 ;  /* 0x00000008ff197807 */ /* 0x000fca0000000000 */
[----:B------:R-:W-:Y:S01]  /*da80*/  IMAD.IADD R25, R0, 0x1, R25 ;  /* 0x0000000100197824 */ /* 0x000fe200078e0219 */
[----:B------:R-:W-:Y:S01]  /*da90*/  SHF.R.S32.HI R0, RZ, 0x1f, R37 ;  /* 0x0000001fff007819 */ /* 0x000fe20000011425 */
[----:B-1----:R-:W-:-:S04]  /*daa0*/  IMAD.WIDE.U32 R4, R37, UR4, RZ ;  /* 0x0000000425047c25 */ /* 0x002fc8000f8e00ff */
[----:B------:R-:W-:-:S04]  /*dab0*/  IMAD R0, R0, UR4, RZ ;  /* 0x0000000400007c24 */ /* 0x000fc8000f8e02ff */
[----:B------:R-:W-:-:S04]  /*dac0*/  IMAD R0, R37, UR5, R0 ;  /* 0x0000000525007c24 */ /* 0x000fc8000f8e0200 */
[----:B------:R-:W-:Y:S01]  /*dad0*/  IMAD.IADD R37, R5, 0x1, R0 ;  /* 0x0000000105257824 */ /* 0x000fe200078e0200 */
[----:B-----5:R-:W-:-:S05]  /*dae0*/  SEL R2, R3, RZ, !P1 ;  /* 0x000000ff03027207 */ /* 0x020fca0004800000 */
[----:B------:R1:W-:Y:S04]  /*daf0*/  STL [R1], R2 ;  /* 0x0000000201007387 */ /* 0x0003e80000100800 */
[----:B------:R2:W-:Y:S01]  /*db00*/  STL.64 [R1+0x8], R4 ;  /* 0x0000080401007387 */ /* 0x0005e20000100a00 */
[----:B-1----:R-:W-:-:S05]  /*db10*/  VIADD R2, R22, 0x18400 ;  /* 0x0001840016027836 */ /* 0x002fca0000000000 */
[----:B------:R-:W-:-:S13]  /*db20*/  LOP3.LUT P0, RZ, R2, 0x3ff, RZ, 0xc0, !PT ;  /* 0x000003ff02ff7812 */ /* 0x000fda000780c0ff */
[----:B--2---:R-:W-:Y:S05]  /*db30*/  @!P0 BRA `(.L_x_9493) ;  /* 0x0000000000408947 */ /* 0x004fea0003800000 */
        /* <DEDUP_REMOVED lines=16> */
.L_x_9493:
[----:B------:R-:W-:Y:S05]  /*dc40*/  BSYNC B6 ;  /* 0x0000000000067941 */ /* 0x000fea0003800000 */
.L_x_9492:
[----:B------:R-:W2:Y:S01]  /*dc50*/  LDL.LU.64 R2, [R1+0x8] ;  /* 0x0000080001027983 */ /* 0x000ea20000300a00 */
[----:B------:R-:W-:Y:S01]  /*dc60*/  ULDC.64 UR4, c[0x0][0x2d8] ;  /* 0x0000b60000047ab9 */ /* 0x000fe20000000a00 */
[----:B------:R-:W1:Y:S02]  /*dc70*/  LDC R6, c[0x0][0x448] ;  /* 0x00011200ff067b82 */ /* 0x000e640000000800 */
[----:B------:R-:W3:Y:S04]  /*dc80*/  LDL.LU R21, [R1] ;  /* 0x0000000001157983 */ /* 0x000ee80000300800 */
[----:B------:R-:W4:Y:S01]  /*dc90*/  LDL.LU R20, [R1+0x14] ;  /* 0x0000140001147983 */ /* 0x000f220000300800 */
[----:B------:R-:W-:-:S03]  /*dca0*/  IMAD.SHL.U32 R17, R17, 0x80, RZ ;  /* 0x0000008011117824 */ /* 0x000fc600078e00ff */
[----:B------:R0:W5:Y:S01]  /*dcb0*/  LDL R10, [R1+0x10] ;  /* 0x00001000010a7983 */ /* 0x0001620000100800 */
[----:B-1----:R-:W-:-:S13]  /*dcc0*/  ISETP.NE.AND P0, PT, R6, 0x1, PT ;  /* 0x000000010600780c */ /* 0x002fda0003f05270 */
[----:B------:R-:W1:Y:S01]  /*dcd0*/  @P0 LDC R4, c[0x0][0x44c] ;  /* 0x00011300ff040b82 */ /* 0x000e620000000800 */
[----:B------:R-:W0:Y:S02]  /*dce0*/  S2R R8, SR_TID.X ;  /* 0x0000000000087919 */ /* 0x000e240000002100 */
[----:B0-----:R-:W-:-:S05]  /*dcf0*/  IMAD.SHL.U32 R8, R8, 0x8, RZ ;  /* 0x0000000808087824 */ /* 0x001fca00078e00ff */
        /* <DEDUP_REMOVED lines=9> */
[----:B------:R-:W0:Y:S02]  /*dd90*/  S2R R20, SR_TID.X ;  /* 0x0000000000147919 */ /* 0x000e240000002100 */
[----:B------:R-:W-:Y:S02]  /*dda0*/  IMAD.IADD R3, R3, 0x1, R0 ;  /* 0x0000000103037824 */ /* 0x000fe400078e0200 */
[----:B------:R-:W2:Y:S01]  /*ddb0*/  @P0 LDC R0, c[0x0][0x450] ;  /* 0x00011400ff000b82 */ /* 0x000ea20000000800 */
[----:B0-----:R-:W-:-:S04]  /*ddc0*/  LOP3.LUT R20, R20, 0x7f, RZ, 0xc0, !PT ;  /* 0x0000007f14147812 */ /* 0x001fc800078ec0ff */
[----:B------:R-:W-:Y:S02]  /*ddd0*/  SHF.R.U32.HI R21, RZ, 0x3, R20 ;  /* 0x00000003ff157819 */ /* 0x000fe40000011614 */
[----:B------:R-:W0:Y:S02]  /*dde0*/  S2R R20, SR_TID.X ;  /* 0x0000000000147919 */ /* 0x000e240000002100 */
[----:B0-----:R-:W-:-:S05]  /*ddf0*/  IMAD.SHL.U32 R20, R20, 0x10, RZ ;  /* 0x0000001014147824 */ /* 0x001fca00078e00ff */
[----:B------:R-:W-:-:S04]  /*de00*/  LOP3.LUT R20, R21, 0x70, R20, 0xf8, !PT ;  /* 0x0000007015147812 */ /* 0x000fc800078ef814 */
[----:B------:R-:W-:-:S05]  /*de10*/  LOP3.LUT R5, R20, R17, RZ, 0xfc, !PT ;  /* 0x0000001114057212 */ /* 0x000fca00078efcff */
[----:B-1----:R-:W-:-:S04]  /*de20*/  @P0 IMAD.HI.U32 R7, R5, R4, RZ ;  /* 0x0000000405070227 */ /* 0x002fc800078e00ff */
[----:B------:R-:W-:Y:S01]  /*de30*/  IMAD.MOV.U32 R4, RZ, RZ, R5 ;  /* 0x000000ffff047224 */ /* 0x000fe200078e0005 */
[----:B--2---:R-:W-:Y:S01]  /*de40*/  @P0 SHF.R.U32.HI R4, RZ, R0, R7 ;  /* 0x00000000ff040219 */ /* 0x004fe20000011607 */
        /* <DEDUP_REMOVED lines=25> */
[----:B------:R-:W-:Y:S01]  /*dfe0*/  IMAD.IADD R17, R9, 0x1, R17 ;  /* 0x0000000109117824 */ /* 0x000fe200078e0211 */
[----:B------:R-:W1:Y:S03]  /*dff0*/  SHFL.IDX PT, R2, R4, RZ, 0x181f ;  /* 0x00181fff04027589 */ /* 0x000e6600000e0000 */
[C---:B------:R-:W-:Y:S01]  /*e000*/  VIADD R6, R17.reuse, 0x10 ;  /* 0x0000001011067836 */ /* 0x040fe20000000000 */
[----:B------:R-:W-:Y:S01]  /*e010*/  ISETP.GE.AND P0, PT, R17, R5, PT ;  /* 0x000000051100720c */ /* 0x000fe20003f06270 */
[----:B------:R-:W-:-:S12]  /*e020*/  SHFL.IDX PT, R14, R0, 0x7, 0x181f ;  /* 0x00f81f00000e7f89 */ /* 0x000fd800000e0000 */
[----:B0-----:R-:W-:-:S05]  /*e030*/  @!P0 LEA R3, P2, R8, R3, 0x1 ;  /* 0x0000000308038211 */ /* 0x001fca00078408ff */
[----:B-1----:R-:W-:-:S05]  /*e040*/  @!P0 IMAD.X R2, RZ, RZ, R2, P2 ;  /* 0x000000ffff028224 */ /* 0x002fca00010e0602 */
[----:B------:R-:W-:-:S04]  /*e050*/  @!P0 LOP3.LUT R3, R3, R2, RZ, 0x3c, !PT ;  /* 0x0000000203038212 */ /* 0x000fc800078e3cff */
[----:B------:R-:W-:-:S04]  /*e060*/  @!P0 LOP3.LUT R2, R3, R2, RZ, 0x3c, !PT ;  /* 0x0000000203028212 */ /* 0x000fc800078e3cff */
[----:B------:R-:W-:-:S05]  /*e070*/  @!P0 LOP3.LUT R3, R3, R2, RZ, 0x3c, !PT ;  /* 0x0000000203038212 */ /* 0x000fca00078e3cff */
[----:B------:R0:W-:Y:S01]  /*e080*/  @!P0 LDGSTS.E.BYPASS.LTC128B.128 [R36+0x18400], desc[UR50][R2.64], !P1 ;  /* 0x1840000002248fae */ /* 0x0001e2000c901d72 */
[----:B------:R-:W-:Y:S01]  /*e090*/  ISETP.GE.AND P0, PT, R6, R5, PT ;  /* 0x000000050600720c */ /* 0x000fe20003f06270 */
[----:B------:R-:W-:Y:S02]  /*e0a0*/  VIADD R6, R17, 0x20 ;  /* 0x0000002011067836 */ /* 0x000fe40000000000 */
[----:B0-----:R-:W0:Y:S04]  /*e0b0*/  SHFL.IDX PT, R3, R0, 0x1, 0x181f ;  /* 0x00381f0000037f89 */ /* 0x001e2800000e0000 */
[----:B------:R-:W1:Y:S06]  /*e0c0*/  SHFL.IDX PT, R2, R4, 0x1, 0x181f ;  /* 0x00381f0004027f89 */ /* 0x000e6c00000e0000 */
        /* <DEDUP_REMOVED lines=48> */
[----:B------:R-:W1:Y:S04]  /*e3d0*/  SHFL.IDX PT, R2, R4, 0x6, 0x181f ;  /* 0x00d81f0004027f89 */ /* 0x000e6800000e0000 */
[----:B------:R-:W2:Y:S02]  /*e3e0*/  SHFL.IDX PT, R4, R4, 0x7, 0x181f ;  /* 0x00f81f0004047f89 */ /* 0x000ea400000e0000 */
[----:B0-----:R-:W-:-:S05]  /*e3f0*/  @!P0 LEA R3, P2, R8, R3, 0x1 ;  /* 0x0000000308038211 */ /* 0x001fca00078408ff */
[----:B-1----:R-:W-:-:S05]  /*e400*/  @!P0 IMAD.X R2, RZ, RZ, R2, P2 ;  /* 0x000000ffff028224 */ /* 0x002fca00010e0602 */
[----:B------:R-:W-:-:S04]  /*e410*/  @!P0 LOP3.LUT R3, R3, R2, RZ, 0x3c, !PT ;  /* 0x0000000203038212 */ /* 0x000fc800078e3cff */
[----:B------:R-:W-:-:S04]  /*e420*/  @!P0 LOP3.LUT R2, R3, R2, RZ, 0x3c, !PT ;  /* 0x0000000203028212 */ /* 0x000fc800078e3cff */
[----:B------:R-:W-:-:S05]  /*e430*/  @!P0 LOP3.LUT R3, R3, R2, RZ, 0x3c, !PT ;  /* 0x0000000203038212 */ /* 0x000fca00078e3cff */
[----:B--2---:R0:W-:Y:S02]  /*e440*/  @!P0 LDGSTS.E.BYPASS.LTC128B.128 [R36+0x1b400], desc[UR50][R2.64], !P1 ;  /* 0x1b40000002248fae */ /* 0x0041e4000c901d72 */
.L_x_9581:
[----:B------:R-:W-:-:S05]  /*e450*/  VIADD R0, R17, 0x70 ;  /* 0x0000007011007836 */ /* 0x000fca0000000000 */
[----:B------:R-:W-:-:S13]  /*e460*/  ISETP.GE.AND P0, PT, R0, R5, PT ;  /* 0x000000050000720c */ /* 0x000fda0003f06270 */
[----:B0-----:R-:W-:-:S05]  /*e470*/  @!P0 LEA R2, P2, R8, R14, 0x1 ;  /* 0x0000000e08028211 */ /* 0x001fca00078408ff */
[----:B------:R-:W-:-:S05]  /*e480*/  @!P0 IMAD.X R3, RZ, RZ, R4, P2 ;  /* 0x000000ffff038224 */ /* 0x000fca00010e0604 */
[----:B------:R-:W-:Y:S01]  /*e490*/  @!PT LDS RZ, [RZ] ;  /* 0x00000000fffff984 */ /* 0x000fe20000000800 */
[----:B------:R-:W-:Y:S01]  /*e4a0*/  @!PT LDS RZ, [RZ] ;  /* 0x00000000fffff984 */ /* 0x000fe20000000800 */
[----:B------:R-:W-:Y:S01]  /*e4b0*/  @!PT LDS RZ, [RZ] ;  /* 0x00000000fffff984 */ /* 0x000fe20000000800 */
[----:B------:R0:W-:Y:S01]  /*e4c0*/  @!P0 LDGSTS.E.BYPASS.LTC128B.128 [R36+0x1bc00], desc[UR50][R2.64], !P1 ;  /* 0x1bc0000002248fae */ /* 0x0001e2000c901d72 */
[----:B------:R-:W-:Y:S01]  /*e4d0*/  PLOP3.LUT P0, PT, PT, PT, PT, 0x80, 0x0 ;  /* 0x000000000000781c */ /* 0x000fe20003f0f070 */
[----:B------:R-:W-:-:S12]  /*e4e0*/  NOP ;  /* 0x0000000000007918 */ /* 0x000fd80000000000 */
.L_x_9495:
        /* <DEDUP_REMOVED lines=18> */
.L_x_9582:
[----:B------:R-:W-:Y:S05]  /*e610*/  BSYNC B0 ;  /* 0x0000000000007941 */ /* 0x000fea0003800000 */
.L_x_9496:
[----:B------:R-:W-:-:S05]  /*e620*/  IMAD.U32 R0, RZ, RZ, UR36 ;  /* 0x00000024ff007e24 */ /* 0x000fca000f8e00ff */
[----:B------:R-:W-:-:S13]  /*e630*/  ISETP.NE.AND P0, PT, R0, 0x3, PT ;  /* 0x000000030000780c */ /* 0x000fda0003f05270 */
[----:B------:R-:W-:Y:S05]  /*e640*/  @!P0 BRA `(.L_x_9498) ;  /* 0x0000000000048947 */ /* 0x000fea0003800000 */
[----:B------:R-:W-:Y:S01]  /*e650*/  BPT.TRAP 0x1 ;  /* 0x000000040000795c */ /* 0x000fe20000300000 */
.L_x_9498:
[----:B------:R-:W-:Y:S01]  /*e660*/  SHF.L.U32 R0, R26, 0x1f, RZ ;  /* 0x0000001f1a007819 */ /* 0x000fe200000006ff */
[----:B------:R-:W-:Y:S03]  /*e670*/  BSSY B0, `(.L_x_9499) ;  /* 0x0000003000007945 */ /* 0x000fe60003800000 */
[----:B------:R-:W1:Y:S02]  /*e680*/  SYNCS.PHASECHK.TRANS64.TRYWAIT P0, [R33+URZ+0x22860], R0 ;  /* 0x02286000210075a7 */ /* 0x000e64000800017f */
[----:B-1----:R-:W-:Y:S05]  /*e690*/  @!P0 BRA `(.L_x_9500) ;  /* 0x0000003c00208947 */ /* 0x002fea0003800000 */
.L_x_9583:
[----:B------:R-:W-:Y:S05]  /*e6a0*/  BSYNC B0 ;  /* 0x0000000000007941 */ /* 0x000fea0003800000 */
.L_x_9499:
[----:B------:R-:W1:Y:S01]  /*e6b0*/  LDL.LU R2, [R1+0x1c] ;  /* 0x00001c0001027983 */ /* 0x000e620000300800 */
[----:B------:R-:W-:Y:S01]  /*e6c0*/  ULDC.64 UR4, c[0x0][0x328] ;  /* 0x0000ca0000047ab9 */ /* 0x000fe20000000a00 */
[----:B------:R-:W-:Y:S02]  /*e6d0*/  ULDC.64 UR6, c[0x0][0x318] ;  /* 0x0000c60000067ab9 */ /* 0x000fe40000000a00 */
[----:B------:R-:W2:Y:S01]  /*e6e0*/  LDL.LU R4, [R1+0x20] ;  /* 0x0000200001047983 */ /* 0x000ea20000300800 */
[----:B-1----:R-:W-:Y:S02]  /*e6f0*/  IMAD R0, R2, UR4, RZ ;  /* 0x0000000402007c24 */ /* 0x002fe4000f8e02ff */
[----:B0-----:R-:W-:-:S04]  /*e700*/  IMAD.WIDE.U32 R2, R35, UR4, RZ ;  /* 0x0000000423027c25 */ /* 0x001fc8000f8e00ff */
        /* <DEDUP_REMOVED lines=16> */
[C---:B------:R-:W-:Y:S01]  /*e810*/  LOP3.LUT R7, R25.reuse, 0x1, RZ, 0xc0, !PT ;  /* 0x0000000119077812 */ /* 0x040fe200078ec0ff */
[----:B------:R-:W-:Y:S01]  /*e820*/  IMAD R4, R4, 0x2, R22 ;  /* 0x0000000204047824 */ /* 0x000fe200078e0216 */
[----:B------:R-:W-:Y:S01]  /*e830*/  LOP3.LUT P2, RZ, R25, 0x2, RZ, 0xc0, !PT ;  /* 0x0000000219ff7812 */ /* 0x000fe2000784c0ff */
[----:B------:R-:W1:Y:S01]  /*e840*/  SHFL.IDX PT, R14, R5, RZ, 0x181f ;  /* 0x00181fff050e7589 */ /* 0x000e6200000e0000 */
[----:B------:R-:W-:Y:S02]  /*e850*/  ISETP.NE.U32.AND P3, PT, R7, 0x1, PT ;  /* 0x000000010700780c */ /* 0x000fe40003f65070 */
[----:B------:R-:W-:Y:S01]  /*e860*/  LOP3.LUT P1, RZ, R25, 0x4, RZ, 0xc0, !PT ;  /* 0x0000000419ff7812 */ /* 0x000fe2000782c0ff */
[----:B------:R-:W2:Y:S01]  /*e870*/  SHFL.IDX PT, R3, R6, RZ, 0x181f ;  /* 0x00181fff06037589 */ /* 0x000ea200000e0000 */
[----:B0-----:R-:W-:-:S05]  /*e880*/  IMAD.SHL.U32 R2, R2, 0x8, RZ ;  /* 0x0000000802027824 */ /* 0x001fca00078e00ff */
[----:B------:R-:W-:-:S05]  /*e890*/  LOP3.LUT R2, R2, 0x38, RZ, 0xc0, !PT ;  /* 0x0000003802027812 */ /* 0x000fca00078ec0ff */
[----:B------:R-:W-:-:S05]  /*e8a0*/  IMAD.SHL.U32 R0, R2, 0x2, RZ ;  /* 0x0000000202007824 */ /* 0x000fca00078e00ff */
[----:B-1----:R-:W-:Y:S02]  /*e8b0*/  IADD3 R2, P0, R14, R0, RZ ;  /* 0x000000000e027210 */ /* 0x002fe40007f1e0ff */
[----:B------:R-:W0:Y:S03]  /*e8c0*/  SHFL.IDX PT, R14, R5, 0x1, 0x181f ;  /* 0x00381f00050e7f89 */ /* 0x000e2600000e0000 */
[----:B--2---:R-:W-:Y:S01]  /*e8d0*/  IMAD.X R3, RZ, RZ, R3, P0 ;  /* 0x000000ffff037224 */ /* 0x004fe200000e0603 */
[----:B------:R-:W-:-:S13]  /*e8e0*/  ISETP.LT.OR P0, PT, R32, 0x1, P3 ;  /* 0x000000012000780c */ /* 0x000fda0001f01670 */
[----:B------:R-:W-:Y:S01]  /*e8f0*/  LDGSTS.E.BYPASS.LTC128B.128 [R4+0x400], desc[UR50][R2.64], !P0 ;  /* 0x0040000002047fae */ /* 0x000fe2000c101d72 */
[----:B------:R-:W-:-:S13]  /*e900*/  ISETP.LT.OR P0, PT, R32, 0x1, !P2 ;  /* 0x000000012000780c */ /* 0x000fda0005701670 */
[----:B------:R-:W-:Y:S01]  /*e910*/  LDGSTS.E.BYPASS.LTC128B.128 [R4+0x3400], desc[UR50][R2.64+0x80], !P0 ;  /* 0x0340008002047fae */ /* 0x000fe2000c101d72 */
[----:B------:R-:W-:-:S13]  /*e920*/  ISETP.LT.OR P0, PT, R32, 0x1, !P1 ;  /* 0x000000012000780c */ /* 0x000fda0004f01670 */
[----:B------:R-:W-:Y:S01]  /*e930*/  LDGSTS.E.BYPASS.LTC128B.128 [R4+0x6400], desc[UR50][R2.64+0x100], !P0 ;  /* 0x0640010002047fae */ /* 0x000fe2000c101d72 */
[----:B------:R-:W-:-:S04]  /*e940*/  LOP3.LUT P0, RZ, R25, 0x8, RZ, 0xc0, !PT ;  /* 0x0000000819ff7812 */ /* 0x000fc8000780c0ff */
[----:B------:R-:W-:-:S13]  /*e950*/  ISETP.LT.OR P4, PT, R32, 0x1, !P0 ;  /* 0x000000012000780c */ /* 0x000fda0004781670 */
[----:B------:R1:W-:Y:S04]  /*e960*/  LDGSTS.E.BYPASS.LTC128B.128 [R4+0x9400], desc[UR50][R2.64+0x180], !P4 ;  /* 0x0940018002047fae */ /* 0x0003e8000e101d72 */
[----:B-1----:R-:W1:Y:S01]  /*e970*/  SHFL.IDX PT, R3, R6, 0x1, 0x181f ;  /* 0x00381f0006037f89 */ /* 0x002e6200000e0000 */
        /* <DEDUP_REMOVED lines=11> */
[----:B0-----:R-:W-:-:S03]  /*ea30*/  IADD3 R8, P4, R14, R0, RZ ;  /* 0x000000000e087210 */ /* 0x001fc60007f9e0ff */
[----:B------:R-:W-:Y:S04]  /*ea40*/  SHFL.IDX PT, R14, R5, 0x3, 0x181f ;  /* 0x00781f00050e7f89 */ /* 0x000fe800000e0000 */
[----:B-1----:R-:W0:Y:S02]  /*ea50*/  SHFL.IDX PT, R3, R6, 0x2, 0x181f ;  /* 0x00581f0006037f89 */ /* 0x002e2400000e0000 */
[----:B0-----:R-:W-:Y:S01]  /*ea60*/  IMAD.X R9, RZ, RZ, R3, P4 ;  /* 0x000000ffff097224 */ /* 0x001fe200020e0603 */
[----:B------:R-:W-:Y:S01]  /*ea70*/  ISETP.LT.OR P4, PT, R32, 0x21, P3 ;  /* 0x000000212000780c */ /* 0x000fe20001f81670 */
[----:B------:R-:W0:-:S12]  /*ea80*/  SHFL.IDX PT, R3, R6, 0x3, 0x181f ;  /* 0x00781f0006037f89 */ /* 0x000e1800000e0000 */
[----:B------:R-:W-:Y:S01]  /*ea90*/  LDGSTS.E.BYPASS.LTC128B.128 [R4+0x1400], desc[UR50][R8.64], !P4 ;  /* 0x0140000008047fae */ /* 0x000fe2000e101d72 */
[----:B------:R-:W-:-:S13]  /*eaa0*/  ISETP.LT.OR P4, PT, R32, 0x21, !P2 ;  /* 0x000000212000780c */ /* 0x000fda0005781670 */
[----:B------:R-:W-:Y:S01]  /*eab0*/  LDGSTS.E.BYPASS.LTC128B.128 [R4+0x4400], desc[UR50][R8.64+0x80], !P4 ;  /* 0x0440008008047fae */ /* 0x000fe2000e101d72 */
[----:B------:R-:W-:-:S13]  /*eac0*/  ISETP.LT.OR P4, PT, R32, 0x21, !P1 ;  /* 0x000000212000780c */ /* 0x000fda0004f81670 */
[----:B------:R-:W-:Y:S01]  /*ead0*/  LDGSTS.E.BYPASS.LTC128B.128 [R4+0x7400], desc[UR50][R8.64+0x100], !P4 ;  /* 0x0740010008047fae */ /* 0x000fe2000e101d72 */
[----:B------:R-:W-:-:S13]  /*eae0*/  ISETP.LT.OR P4, PT, R32, 0x21, !P0 ;  /* 0x000000212000780c */ /* 0x000fda0004781670 */
[----:B------:R-:W-:Y:S01]  /*eaf0*/  LDGSTS.E.BYPASS.LTC128B.128 [R4+0xa400], desc[UR50][R8.64+0x180], !P4 ;  /* 0x0a40018008047fae */ /* 0x000fe2000e101d72 */
[----:B------:R-:W-:-:S03]  /*eb00*/  IADD3 R2, P4, R14, R0, RZ ;  /* 0x000000000e027210 */ /* 0x000fc60007f9e0ff */
[----:B------:R-:W1:Y:S02]  /*eb10*/  SHFL.IDX PT, R14, R5, 0x4, 0x181f ;  /* 0x00981f00050e7f89 */ /* 0x000e6400000e0000 */
[----:B0-----:R-:W-:Y:S01]  /*eb20*/  IMAD.X R3, RZ, RZ, R3, P4 ;  /* 0x000000ffff037224 */ /* 0x001fe200020e0603 */
[----:B------:R-:W-:-:S13]  /*eb30*/  ISETP.LT.OR P4, PT, R32, 0x31, P3 ;  /* 0x000000312000780c */ /* 0x000fda0001f81670 */
[----:B------:R-:W-:Y:S01]  /*eb40*/  LDGSTS.E.BYPASS.LTC128B.128 [R4+0x1c00], desc[UR50][R2.64], !P4 ;  /* 0x01c0000002047fae */ /* 0x000fe2000e101d72 */
[----:B------:R-:W-:-:S13]  /*eb50*/  ISETP.LT.OR P4, PT, R32, 0x31, !P2 ;  /* 0x000000312000780c */ /* 0x000fda0005781670 */
[----:B------:R-:W-:Y:S01]  /*eb60*/  LDGSTS.E.BYPASS.LTC128B.128 [R4+0x4c00], desc[UR50][R2.64+0x80], !P4 ;  /* 0x04c0008002047fae */ /* 0x000fe2000e101d72 */
[----:B------:R-:W-:-:S13]  /*eb70*/  ISETP.LT.OR P4, PT, R32, 0x31, !P1 ;  /* 0x000000312000780c */ /* 0x000fda0004f81670 */
[----:B------:R-:W-:Y:S01]  /*eb80*/  LDGSTS.E.BYPASS.LTC128B.128 [R4+0x7c00], desc[UR50][R2.64+0x100], !P4 ;  /* 0x07c0010002047fae */ /* 0x000fe2000e101d72 */
[----:B------:R-:W-:-:S13]  /*eb90*/  ISETP.LT.OR P4, PT, R32, 0x31, !P0 ;  /* 0x000000312000780c */ /* 0x000fda0004781670 */
[----:B------:R0:W-:Y:S04]  /*eba0*/  LDGSTS.E.BYPASS.LTC128B.128 [R4+0xac00], desc[UR50][R2.64+0x180], !P4 ;  /* 0x0ac0018002047fae */ /* 0x0001e8000e101d72 */
[----:B0-----:R-:W0:Y:S01]  /*ebb0*/  SHFL.IDX PT, R3, R6, 0x4, 0x181f ;  /* 0x00981f0006037f89 */ /* 0x001e2200000e0000 */
[----:B-1----:R-:W-:-:S03]  /*ebc0*/  IADD3 R2, P4, R14, R0, RZ ;  /* 0x000000000e027210 */ /* 0x002fc60007f9e0ff */
[----:B------:R-:W1:Y:S04]  /*ebd0*/  SHFL.IDX PT, R6, R6, 0x5, 0x181f ;  /* 0x00b81f0006067f89 */ /* 0x000e6800000e0000 */
[----:B------:R2:W3:Y:S01]  /*ebe0*/  SHFL.IDX PT, R14, R5, 0x5, 0x181f ;  /* 0x00b81f00050e7f89 */ /* 0x0004e200000e0000 */
[----:B0-----:R-:W-:Y:S01]  /*ebf0*/  IMAD.X R3, RZ, RZ, R3, P4 ;  /* 0x000000ffff037224 */ /* 0x001fe200020e0603 */
        /* <DEDUP_REMOVED lines=8> */
.L_x_9597:
[C---:B------:R-:W-:Y:S02]  /*ec80*/  ISETP.LT.OR P3, PT, R32.reuse, 0x51, P3 ;  /* 0x000000512000780c */ /* 0x040fe40001f61670 */
[C---:B------:R-:W-:Y:S02]  /*ec90*/  ISETP.LT.OR P2, PT, R32.reuse, 0x51, !P2 ;  /* 0x000000512000780c */ /* 0x040fe40005741670 */
[----:B------:R-:W-:Y:S02]  /*eca0*/  ISETP.LT.OR P1, PT, R32, 0x51, !P1 ;  /* 0x000000512000780c */ /* 0x000fe40004f21670 */
[----:B0-2---:R-:W-:Y:S02]  /*ecb0*/  IADD3 R2, P4, R14, R0, RZ ;  /* 0x000000000e027210 */ /* 0x005fe40007f9e0ff */
[----:B------:R-:W-:-:S03]  /*ecc0*/  ISETP.LT.OR P0, PT, R32, 0x51, !P0 ;  /* 0x000000512000780c */ /* 0x000fc60004701670 */
[----:B------:R-:W-:-:S05]  /*ecd0*/  IMAD.X R3, RZ, RZ, R6, P4 ;  /* 0x000000ffff037224 */ /* 0x000fca00020e0606 */
[----:B------:R-:W-:Y:S01]  /*ece0*/  @!PT LDS RZ, [RZ] ;  /* 0x00000000fffff984 */ /* 0x000fe20000000800 */
[----:B------:R-:W-:Y:S01]  /*ecf0*/  @!PT LDS RZ, [RZ] ;  /* 0x00000000fffff984 */ /* 0x000fe20000000800 */
[----:B------:R-:W-:Y:S01]  /*ed00*/  @!PT LDS RZ, [RZ] ;  /* 0x00000000fffff984 */ /* 0x000fe20000000800 */
[----:B------:R0:W-:Y:S04]  /*ed10*/  LDGSTS.E.BYPASS.LTC128B.128 [R4+0x2c00], desc[UR50][R2.64], !P3 ;  /* 0x02c0000002047fae */ /* 0x0001e8000d901d72 */
[----:B------:R0:W-:Y:S04]  /*ed20*/  LDGSTS.E.BYPASS.LTC128B.128 [R4+0x5c00], desc[UR50][R2.64+0x80], !P2 ;  /* 0x05c0008002047fae */ /* 0x0001e8000d101d72 */
[----:B------:R0:W-:Y:S04]  /*ed30*/  LDGSTS.E.BYPASS.LTC128B.128 [R4+0x8c00], desc[UR50][R2.64+0x100], !P1 ;  /* 0x08c0010002047fae */ /* 0x0001e8000c901d72 */
[----:B------:R0:W-:Y:S01]  /*ed40*/  LDGSTS.E.BYPASS.LTC128B.128 [R4+0xbc00], desc[UR50][R2.64+0x180], !P0 ;  /* 0x0bc0018002047fae */ /* 0x0001e2000c101d72 */
[----:B------:R-:W-:Y:S01]  /*ed50*/  PLOP3.LUT P0, PT, PT, PT, PT, 0x80, 0x0 ;  /* 0x000000000000781c */ /* 0x000fe20003f0f070 */
[----:B------:R-:W-:-:S12]  /*ed60*/  NOP ;  /* 0x0000000000007918 */ /* 0x000fd80000000000 */
.L_x_9502:
        /* <DEDUP_REMOVED lines=11> */
.L_x_9503:
[----:B------:R-:W2:Y:S01]  /*ee20*/  LDL.LU R2, [R1+0x18] ;  /* 0x0000180001027983 */ /* 0x000ea20000300800 */
[----:B------:R0:W-:Y:S01]  /*ee30*/  SYNCS.ARRIVE.TRANS64.A1T0 RZ, [R33+URZ+0x22850], RZ ;  /* 0x022850ff21ff79a7 */ /* 0x0001e2000810003f */
[----:B------:R-:W-:Y:S01]  /*ee40*/  BSSY B0, `(.L_x_9504) ;  /* 0x00000dc000007945 */ /* 0x000fe20003800000 */
[----:B--2---:R-:W-:-:S05]  /*ee50*/  VIADD R21, R2, 0xfffffffe ;  /* 0xfffffffe02157836 */ /* 0x004fca0000000000 */
[----:B------:R-:W-:-:S13]  /*ee60*/  ISETP.GE.AND P0, PT, R21, R29, PT ;  /* 0x0000001d1500720c */ /* 0x000fda0003f06270 */
[----:B0-----:R-:W-:Y:S05]  /*ee70*/  @!P0 BRA `(.L_x_9505) ;  /* 0x0000000c00608947 */ /* 0x001fea0003800000 */
.L_x_9518:
[----:B0-----:R-:W0:Y:S01]  /*ee80*/  S2R R2, SR_TID.X ;  /* 0x0000000000027919 */ /* 0x001e220000002100 */
[----:B-1----:R-:W1:Y:S01]  /*ee90*/  LDC R3, c[0x0][0x430] ;  /* 0x00010c00ff037b82 */ /* 0x002e620000000800 */
[----:B------:R-:W-:Y:S02]  /*eea0*/  IMAD R8, R21, 0x60, R30 ;  /* 0x0000006015087824 */ /* 0x000fe400078e021e */
[----:B------:R-:W-:Y:S01]  /*eeb0*/  VIADD R24, R24, 0x1 ;  /* 0x0000000118187836 */ /* 0x000fe20000000000 */
[----:B-1----:R-:W-:Y:S02]  /*eec0*/  ISETP.NE.AND P0, PT, R3, 0x1, PT ;  /* 0x000000010300780c */ /* 0x002fe40003f05270 */
[----:B0-----:R-:W-:-:S04]  /*eed0*/  LOP3.LUT R2, R2, 0x7f, RZ, 0xc0, !PT ;  /* 0x0000007f02027812 */ /* 0x001fc800078ec0ff */
[----:B------:R-:W-:Y:S02]  /*eee0*/  SHF.R.U32.HI R4, RZ, 0x3, R2 ;  /* 0x00000003ff047819 */ /* 0x000fe40000011602 */
[----:B------:R-:W0:Y:S05]  /*eef0*/  S2R R2, SR_TID.X ;  /* 0x0000000000027919 */ /* 0x000e2a0000002100 */
[----:B------:R-:W1:Y:S08]  /*ef00*/  @P0 LDC R3, c[0x0][0x434] ;  /* 0x00010d00ff030b82 */ /* 0x000e700000000800 */
[----:B------:R-:W2:Y:S01]  /*ef10*/  @P0 LDC R7, c[0x0][0x438] ;  /* 0x00010e00ff070b82 */ /* 0x000ea20000000800 */
[----:B0-----:R-:W-:-:S05]  /*ef20*/  IMAD.SHL.U32 R2, R2, 0x10, RZ ;  /* 0x0000001002027824 */ /* 0x001fca00078e00ff */
[----:B------:R-:W-:-:S04]  /*ef30*/  LOP3.LUT R2, R4, 0x70, R2, 0xf8, !PT ;  /* 0x0000007004027812 */ /* 0x000fc800078ef802 */
[C---:B------:R-:W-:Y:S01]  /*ef40*/  ISETP.GT.U32.AND P1, PT, R2.reuse, 0x5f, PT ;  /* 0x0000005f0200780c */ /* 0x040fe20003f24070 */
[----:B------:R-:W-:-:S04]  /*ef50*/  IMAD.IADD R8, R2, 0x1, R8 ;  /* 0x0000000102087824 */ /* 0x000fc800078e0208 */
[----:B-1----:R-:W-:-:S04]  /*ef60*/  @P0 IMAD.HI.U32 R2, R8, R3, RZ ;  /* 0x0000000308020227 */ /* 0x002fc800078e00ff */
[----:B------:R-:W-:Y:S01]  /*ef70*/  IMAD.MOV.U32 R9, RZ, RZ, R8 ;  /* 0x000000ffff097224 */ /* 0x000fe200078e0008 */
[----:B--2---:R-:W-:-:S03]  /*ef80*/  @P0 SHF.R.U32.HI R9, RZ, R7, R2 ;  /* 0x00000007ff090219 */ /* 0x004fc60000011602 */
[----:B------:R-:W0:Y:S01]  /*ef90*/  @!P1 LDC.64 R4, c[0x0][0x428] ;  /* 0x00010a00ff049b82 */ /* 0x000e220000000a00 */
[----:B------:R-:W-:-:S07]  /*efa0*/  @!P1 SHF.R.S32.HI R3, RZ, 0x1f, R9 ;  /* 0x0000001fff039819 */ /* 0x000fce0000011409 */
[----:B------:R-:W1:Y:S01]  /*efb0*/  @!P1 LDC.64 R6, c[0x0][0x418] ;  /* 0x00010600ff069b82 */ /* 0x000e620000000a00 */
[----:B0-----:R-:W-:-:S04]  /*efc0*/  @!P1 IMAD R2, R31, R4, RZ ;  /* 0x000000041f029224 */ /* 0x001fc800078e02ff */
[----:B------:R-:W-:Y:S02]  /*efd0*/  @!P1 IMAD R5, R27, R5, R2 ;  /* 0x000000051b059224 */ /* 0x000fe400078e0202 */
[----:B------:R-:W-:-:S04]  /*efe0*/  @!P1 IMAD.MOV.U32 R2, RZ, RZ, R9 ;  /* 0x000000ffff029224 */ /* 0x000fc800078e0009 */
[----:B------:R-:W-:-:S04]  /*eff0*/  @!P1 IMAD.WIDE.U32 R2, R27, R4, R2 ;  /* 0x000000041b029225 */ /* 0x000fc800078e0002 */
[----:B------:R-:W-:Y:S01]  /*f000*/  @!P1 IMAD.IADD R3, R5, 0x1, R3 ;  /* 0x0000000105039824 */ /* 0x000fe200078e0203 */
[C---:B-1----:R-:W-:Y:S01]  /*f010*/  @!P1 LEA R6, P0, R2.reuse, R6, 0x2 ;  /* 0x0000000602069211 */ /* 0x042fe200078010ff */
[----:B------:R-:W-:Y:S02]  /*f020*/  IMAD.MOV.U32 R4, RZ, RZ, RZ ;  /* 0x000000ffff047224 */ /* 0x000fe400078e00ff */
[----:B------:R-:W-:Y:S01]  /*f030*/  IMAD.U32 R10, RZ, RZ, UR36 ;  /* 0x00000024ff0a7e24 */ /* 0x000fe2000f8e00ff */
[----:B------:R-:W-:Y:S01]  /*f040*/  @!P1 LEA.HI.X R7, R2, R7, R3, 0x2, P0 ;  /* 0x0000000702079211 */ /* 0x000fe200000f1403 */
[----:B------:R-:W-:Y:S01]  /*f050*/  IMAD.MOV R5, RZ, RZ, -R9 ;  /* 0x000000ffff057224 */ /* 0x000fe200078e0a09 */
[----:B------:R-:W-:-:S03]  /*f060*/  ISETP.NE.AND P0, PT, R24, 0x2, PT ;  /* 0x000000021800780c */ /* 0x000fc60003f05270 */
[----:B------:R0:W5:Y:S01]  /*f070*/  @!P1 LDG.E R4, desc[UR50][R6.64] ;  /* 0x0000003206049981 */ /* 0x000162000c1e1900 */
[----:B------:R-:W-:Y:S01]  /*f080*/  ISETP.NE.AND P1, PT, R10, 0x3, PT ;  /* 0x000000030a00780c */ /* 0x000fe20003f25270 */
[----:B------:R-:W-:Y:S05]  /*f090*/  YIELD ;  /* 0x0000000000007946 */ /* 0x000fea0003800000 */
[----:B------:R-:W-:Y:S01]  /*f0a0*/  ULDC UR4, c[0x0][0x430] ;  /* 0x00010c0000047ab9 */ /* 0x000fe20000000800 */
[----:B------:R-:W-:Y:S01]  /*f0b0*/  IMAD.MOV.U32 R2, RZ, RZ, R21 ;  /* 0x000000ffff027224 */ /* 0x000fe200078e0015 */
[----:B------:R-:W-:Y:S01]  /*f0c0*/  SEL R3, RZ, 0x1, P0 ;  /* 0x00000001ff037807 */ /* 0x000fe20000000000 */
[----:B------:R-:W-:Y:S01]  /*f0d0*/  IMAD R5, R5, UR4, R8 ;  /* 0x0000000405057c24 */ /* 0x000fe2000f8e0208 */
[----:B------:R-:W-:Y:S01]  /*f0e0*/  SEL R24, R24, RZ, P0 ;  /* 0x000000ff18187207 */ /* 0x000fe20000000000 */
[----:B------:R-:W-:Y:S01]  /*f0f0*/  VIADD R21, R21, 0xffffffff ;  /* 0xffffffff15157836 */ /* 0x000fe20000000000 */
[----:B------:R-:W-:-:S02]  /*f100*/  LOP3.LUT R26, R26, R3, RZ, 0x3c, !PT ;  /* 0x000000031a1a7212 */ /* 0x000fc400078e3cff */
[----:B------:R-:W-:Y:S01]  /*f110*/  ISETP.GT.AND P2, PT, R2, R29, PT ;  /* 0x0000001d0200720c */ /* 0x000fe20003f44270 */
[----:B0-----:R-:W-:-:S12]  /*f120*/  @!P1 BRA `(.L_x_9506) ;  /* 0x0000000000049947 */ /* 0x001fd80003800000 */
[----:B------:R-:W-:Y:S01]  /*f130*/  BPT.TRAP 0x1 ;  /* 0x000000040000795c */ /* 0x000fe20000300000 */
.L_x_9506:
[----:B------:R-:W-:Y:S01]  /*f140*/  IMAD R10, R24, 0x8, R22 ;  /* 0x00000008180a7824 */ /* 0x000fe200078e0216 */
[----:B------:R-:W-:Y:S01]  /*f150*/  SHF.L.U32 R20, R26, 0x1f, RZ ;  /* 0x0000001f1a147819 */ /* 0x000fe200000006ff */
[----:B------:R-:W-:Y:S01]  /*f160*/  BSSY B1, `(.L_x_9507) ;  /* 0x0000004000017945 */ /* 0x000fe20003800000 */
[----:B------:R-:W-:Y:S02]  /*f170*/  SHF.R.S32.HI R9, RZ, 0x1f, R5 ;  /* 0x0000001fff097819 */ /* 0x000fe40000011405 */
[----:B------:R-:W0:Y:S02]  /*f180*/  SYNCS.PHASECHK.TRANS64.TRYWAIT P0, [R10+URZ+0x22840], R20 ;  /* 0x022840140a0075a7 */ /* 0x000e24000800017f */
[----:B0-----:R-:W-:Y:S05]  /*f190*/  @!P0 BRA `(.L_x_9508) ;  /* 0x0000003800bc8947 */ /* 0x001fea0003800000 */
.L_x_9598:
[----:B------:R-:W-:Y:S05]  /*f1a0*/  BSYNC B1 ;  /* 0x0000000000017941 */ /* 0x000fea0003800000 */
.L_x_9507:
[----:B------:R-:W-:Y:S01]  /*f1b0*/  ULDC.64 UR4, c[0x0][0x300] ;  /* 0x0000c00000047ab9 */ /* 0x000fe20000000a00 */
[----:B-----5:R-:W-:Y:S01]  /*f1c0*/  SHF.R.S32.HI R17, RZ, 0x1f, R4 ;  /* 0x0000001fff117819 */ /* 0x020fe20000011404 */
[----:B------:R-:W-:Y:S01]  /*f1d0*/  IMAD R2, R9, UR4, RZ ;  /* 0x0000000409027c24 */ /* 0x000fe2000f8e02ff */
[----:B------:R-:W-:Y:S01]  /*f1e0*/  ULDC.64 UR6, c[0x0][0x2e8] ;  /* 0x0000ba0000067ab9 */ /* 0x000fe20000000a00 */
[----:B------:R-:W-:Y:S02]  /*f1f0*/  LOP3.LUT P1, RZ, R23, 0x1, RZ, 0xc0, !PT ;  /* 0x0000000117ff7812 */ /* 0x000fe4000782c0ff */
        /* <DEDUP_REMOVED lines=18> */
[----:B------:R-:W2:Y:S04]  /*f320*/  SHFL.IDX PT, R3, R8, RZ, 0x181f ;  /* 0x00181fff08037589 */ /* 0x000ea800000e0000 */
[----:B------:R-:W-:Y:S01]  /*f330*/  SHFL.IDX PT, R14, R6, 0x5, 0x181f ;  /* 0x00b81f00060e7f89 */ /* 0x000fe200000e0000 */
[----:B-1----:R-:W-:-:S05]  /*f340*/  IADD3 R2, P0, R2, R0, RZ ;  /* 0x0000000002027210 */ /* 0x002fca0007f1e0ff */
[----:B--2---:R-:W-:-:S05]  /*f350*/  IMAD.X R3, RZ, RZ, R3, P0 ;  /* 0x000000ffff037224 */ /* 0x004fca00000e0603 */
[----:B------:R1:W-:Y:S04]  /*f360*/  LDGSTS.E.BYPASS.LTC128B.128 [R7+0x1c400], desc[UR50][R2.64], !P1 ;  /* 0x1c40000002077fae */ /* 0x0003e8000c901d72 */
[----:B-1----:R-:W1:Y:S04]  /*f370*/  SHFL.IDX PT, R2, R6, 0x1, 0x181f ;  /* 0x00381f0006027f89 */ /* 0x002e6800000e0000 */
[----:B------:R-:W2:Y:S01]  /*f380*/  SHFL.IDX PT, R3, R8, 0x1, 0x181f ;  /* 0x00381f0008037f89 */ /* 0x000ea200000e0000 */
        /* <DEDUP_REMOVED lines=18> */
[----:B---3--:R1:W-:Y:S03]  /*f4b0*/  LDGSTS.E.BYPASS.LTC128B.128 [R7+0x1e400], desc[UR50][R2.64], !P1 ;  /* 0x1e40000002077fae */ /* 0x0083e6000c901d72 */
.L_x_9612:
[----:B-1----:R-:W-:-:S05]  /*f4c0*/  IADD3 R2, P0, R14, R0, RZ ;  /* 0x000000000e027210 */ /* 0x002fca0007f1e0ff */
[----:B------:R-:W-:Y:S01]  /*f4d0*/  IMAD.X R3, RZ, RZ, R8, P0 ;  /* 0x000000ffff037224 */ /* 0x000fe200000e0608 */
[----:B------:R-:W-:-:S04]  /*f4e0*/  PLOP3.LUT P0, PT, PT, PT, PT, 0x80, 0x0 ;  /* 0x000000000000781c */ /* 0x000fc80003f0f070 */
[----:B------:R-:W-:Y:S01]  /*f4f0*/  @!PT LDS RZ, [RZ] ;  /* 0x00000000fffff984 */ /* 0x000fe20000000800 */
[----:B------:R-:W-:Y:S01]  /*f500*/  @!PT LDS RZ, [RZ] ;  /* 0x00000000fffff984 */ /* 0x000fe20000000800 */
[----:B------:R-:W-:Y:S01]  /*f510*/  @!PT LDS RZ, [RZ] ;  /* 0x00000000fffff984 */ /* 0x000fe20000000800 */
[----:B------:R1:W-:Y:S01]  /*f520*/  LDGSTS.E.BYPASS.LTC128B.128 [R7+0x1ec00], desc[UR50][R2.64], !P1 ;  /* 0x1ec0000002077fae */ /* 0x0003e2000c901d72 */
[----:B------:R-:W-:-:S08]  /*f530*/  NOP ;  /* 0x0000000000007918 */ /* 0x000fd00000000000 */
.L_x_9510:
        /* <DEDUP_REMOVED lines=11> */
.L_x_9511:
[----:B------:R1:W-:Y:S01]  /*f5f0*/  SYNCS.ARRIVE.TRANS64.A1T0 RZ, [R10+URZ+0x22830], RZ ;  /* 0x022830ff0aff79a7 */ /* 0x0003e2000810003f */
[----:B------:R-:W-:Y:S05]  /*f600*/  @!P3 BRA `(.L_x_9512) ;  /* 0x000000000004b947 */ /* 0x000fea0003800000 */
[----:B------:R-:W-:Y:S01]  /*f610*/  BPT.TRAP 0x1 ;  /* 0x000000040000795c */ /* 0x000fe20000300000 */
.L_x_9512:
[----:B------:R-:W2:Y:S01]  /*f620*/  SYNCS.PHASECHK.TRANS64.TRYWAIT P0, [R10+URZ+0x22860], R20 ;  /* 0x022860140a0075a7 */ /* 0x000ea2000800017f */
[----:B------:R-:W-:Y:S04]  /*f630*/  BSSY B1, `(.L_x_9513) ;  /* 0x0000002000017945 */ /* 0x000fe80003800000 */
[----:B--2---:R-:W-:Y:S05]  /*f640*/  @!P0 BRA `(.L_x_9514) ;  /* 0x0000003c00448947 */ /* 0x004fea0003800000 */
.L_x_9613:
[----:B------:R-:W-:Y:S05]  /*f650*/  BSYNC B1 ;  /* 0x0000000000017941 */ /* 0x000fea0003800000 */
.L_x_9513:
[----:B------:R-:W-:Y:S01]  /*f660*/  ULDC.64 UR4, c[0x0][0x328] ;  /* 0x0000ca0000047ab9 */ /* 0x000fe20000000a00 */
[----:B------:R-:W-:Y:S01]  /*f670*/  ULDC.64 UR6, c[0x0][0x318] ;  /* 0x0000c60000067ab9 */ /* 0x000fe20000000a00 */
[----:B------:R-:W-:Y:S01]  /*f680*/  IMAD R2, R9, UR4, RZ ;  /* 0x0000000409027c24 */ /* 0x000fe2000f8e02ff */
[C---:B------:R-:W-:Y:S01]  /*f690*/  LOP3.LUT P5, RZ, R23.reuse, 0x10, RZ, 0xc0, !PT ;  /* 0x0000001017ff7812 */ /* 0x040fe200078ac0ff */
[----:B0-2---:R-:W-:Y:S01]  /*f6a0*/  IMAD R20, R24, 0x6000, R28 ;  /* 0x0000600018147824 */ /* 0x005fe200078e021c */
[----:B------:R-:W-:Y:S01]  /*f6b0*/  LOP3.LUT P4, RZ, R23, 0x8, RZ, 0xc0, !PT ;  /* 0x0000000817ff7812 */ /* 0x000fe2000788c0ff */
[----:B------:R-:W-:Y:S01]  /*f6c0*/  IMAD R7, R5, UR5, R2 ;  /* 0x0000000505077c24 */ /* 0x000fe2000f8e0202 */
[----:B------:R-:W-:Y:S01]  /*f6d0*/  LOP3.LUT P3, RZ, R23, 0x4, RZ, 0xc0, !PT ;  /* 0x0000000417ff7812 */ /* 0x000fe2000786c0ff */
[----:B------:R-:W-:Y:S01]  /*f6e0*/  IMAD.WIDE.U32 R2, R5, UR4, RZ ;  /* 0x0000000405027c25 */ /* 0x000fe2000f8e00ff */
[----:B------:R-:W-:Y:S01]  /*f6f0*/  ULDC.64 UR4, c[0x0][0x338] ;  /* 0x0000ce0000047ab9 */ /* 0x000fe20000000a00 */
[----:B------:R-:W-:-:S02]  /*f700*/  LOP3.LUT P1, RZ, R23, 0x2, RZ, 0xc0, !PT ;  /* 0x0000000217ff7812 */ /* 0x000fc4000782c0ff */
        /* <DEDUP_REMOVED lines=13> */
[----:B------:R-:W-:-:S03]  /*f7e0*/  IMAD R20, R20, 0x2, R22 ;  /* 0x0000000214147824 */ /* 0x000fc600078e0216 */
[----:B------:R-:W2:Y:S04]  /*f7f0*/  SHFL.IDX PT, R3, R25, RZ, 0x181f ;  /* 0x00181fff19037589 */ /* 0x000ea800000e0000 */
[----:B------:R-:W-:Y:S04]  /*f800*/  SHFL.IDX PT, R4, R25, 0x1, 0x181f ;  /* 0x00381f0019047f89 */ /* 0x000fe800000e0000 */
[----:B------:R-:W-:Y:S04]  /*f810*/  SHFL.IDX PT, R8, R17, 0x2, 0x181f ;  /* 0x00581f0011087f89 */ /* 0x000fe800000e0000 */
[----:B------:R-:W-:Y:S01]  /*f820*/  SHFL.IDX PT, R5, R25, 0x3, 0x181f ;  /* 0x00781f0019057f89 */ /* 0x000fe200000e0000 */
[----:B0-----:R-:W-:-:S03]  /*f830*/  IADD3 R2, P0, R14, R0, RZ ;  /* 0x000000000e027210 */ /* 0x001fc60007f1e0ff */
[----:B------:R-:W0:Y:S02]  /*f840*/  SHFL.IDX PT, R14, R17, 0x1, 0x181f ;  /* 0x00381f00110e7f89 */ /* 0x000e2400000e0000 */
[----:B--2---:R-:W-:-:S05]  /*f850*/  IMAD.X R3, RZ, RZ, R3, P0 ;  /* 0x000000ffff037224 */ /* 0x004fca00000e0603 */
[----:B------:R-:W-:Y:S04]  /*f860*/  LDGSTS.E.BYPASS.LTC128B.128 [R20+0x400], desc[UR50][R2.64], !P5 ;  /* 0x0040000002147fae */ /* 0x000fe8000e901d72 */
[----:B------:R-:W-:Y:S04]  /*f870*/  LDGSTS.E.BYPASS.LTC128B.128 [R20+0x3400], desc[UR50][R2.64+0x80], !P4 ;  /* 0x0340008002147fae */ /* 0x000fe8000e101d72 */
[----:B------:R-:W-:Y:S04]  /*f880*/  LDGSTS.E.BYPASS.LTC128B.128 [R20+0x6400], desc[UR50][R2.64+0x100], !P3 ;  /* 0x0640010002147fae */ /* 0x000fe8000d901d72 */
[----:B------:R2:W-:Y:S01]  /*f890*/  LDGSTS.E.BYPASS.LTC128B.128 [R20+0x9400], desc[UR50][R2.64+0x180], !P1 ;  /* 0x0940018002147fae */ /* 0x0005e2000c901d72 */
[----:B0-----:R-:W-:-:S03]  /*f8a0*/  IADD3 R6, P0, R14, R0, RZ ;  /* 0x000000000e067210 */ /* 0x001fc60007f1e0ff */
[----:B------:R-:W-:Y:S02]  /*f8b0*/  SHFL.IDX PT, R14, R17, 0x3, 0x181f ;  /* 0x00781f00110e7f89 */ /* 0x000fe400000e0000 */
[----:B------:R-:W-:Y:S01]  /*f8c0*/  IMAD.X R7, RZ, RZ, R4, P0 ;  /* 0x000000ffff077224 */ /* 0x000fe200000e0604 */
[-C--:B------:R-:W-:Y:S01]  /*f8d0*/  IADD3 R8, P0, R8, R0.reuse, RZ ;  /* 0x0000000008087210 */ /* 0x080fe20007f1e0ff */
[----:B------:R-:W0:Y:S04]  /*f8e0*/  SHFL.IDX PT, R4, R25, 0x2, 0x181f ;  /* 0x00581f0019047f89 */ /* 0x000e2800000e0000 */
[----:B--2---:R-:W-:Y:S04]  /*f8f0*/  SHFL.IDX PT, R3, R25, 0x4, 0x181f ;  /* 0x00981f0019037f89 */ /* 0x004fe800000e0000 */
[----:B------:R2:W-:Y:S04]  /*f900*/  LDGSTS.E.BYPASS.LTC128B.128 [R20+0xc00], desc[UR50][R6.64], !P5 ;  /* 0x00c0000006147fae */ /* 0x0005e8000e901d72 */
[----:B------:R2:W-:Y:S04]  /*f910*/  LDGSTS.E.BYPASS.LTC128B.128 [R20+0x3c00], desc[UR50][R6.64+0x80], !P4 ;  /* 0x03c0008006147fae */ /* 0x0005e8000e101d72 */
[----:B------:R2:W-:Y:S04]  /*f920*/  LDGSTS.E.BYPASS.LTC128B.128 [R20+0x6c00], desc[UR50][R6.64+0x100], !P3 ;  /* 0x06c0010006147fae */ /* 0x0005e8000d901d72 */
[----:B------:R2:W-:Y:S01]  /*f930*/  LDGSTS.E.BYPASS.LTC128B.128 [R20+0x9c00], desc[UR50][R6.64+0x180], !P1 ;  /* 0x09c0018006147fae */ /* 0x0005e2000c901d72 */
[----:B0-----:R-:W-:Y:S01]  /*f940*/  IMAD.X R9, RZ, RZ, R4, P0 ;  /* 0x000000ffff097224 */ /* 0x001fe200000e0604 */
[----:B------:R-:W-:-:S02]  /*f950*/  IADD3 R4, P0, R14, R0, RZ ;  /* 0x000000000e047210 */ /* 0x000fc40007f1e0ff */
[----:B------:R-:W-:Y:S04]  /*f960*/  SHFL.IDX PT, R25, R25, 0x5, 0x181f ;  /* 0x00b81f0019197f89 */ /* 0x000fe800000e0000 */
[----:B------:R-:W0:Y:S01]  /*f970*/  SHFL.IDX PT, R14, R17, 0x4, 0x181f ;  /* 0x00981f00110e7f89 */ /* 0x000e2200000e0000 */
[----:B------:R-:W-:-:S03]  /*f980*/  IMAD.X R5, RZ, RZ, R5, P0 ;  /* 0x000000ffff057224 */ /* 0x000fc600000e0605 */
[----:B------:R2:W-:Y:S04]  /*f990*/  LDGSTS.E.BYPASS.LTC128B.128 [R20+0x1400], desc[UR50][R8.64], !P5 ;  /* 0x0140000008147fae */ /* 0x0005e8000e901d72 */
[----:B------:R2:W-:Y:S04]  /*f9a0*/  LDGSTS.E.BYPASS.LTC128B.128 [R20+0x4400], desc[UR50][R8.64+0x80], !P4 ;  /* 0x0440008008147fae */ /* 0x0005e8000e101d72 */
[----:B------:R2:W-:Y:S04]  /*f9b0*/  LDGSTS.E.BYPASS.LTC128B.128 [R20+0x7400], desc[UR50][R8.64+0x100], !P3 ;  /* 0x0740010008147fae */ /* 0x0005e8000d901d72 */
[----:B------:R2:W-:Y:S04]  /*f9c0*/  LDGSTS.E.BYPASS.LTC128B.128 [R20+0xa400], desc[UR50][R8.64+0x180], !P1 ;  /* 0x0a40018008147fae */ /* 0x0005e8000c901d72 */
[----:B------:R2:W-:Y:S01]  /*f9d0*/  LDGSTS.E.BYPASS.LTC128B.128 [R20+0x1c00], desc[UR50][R4.64], !P5 ;  /* 0x01c0000004147fae */ /* 0x0005e2000e901d72 */
[----:B0-----:R-:W-:-:S03]  /*f9e0*/  IADD3 R2, P0, R14, R0, RZ ;  /* 0x000000000e027210 */ /* 0x001fc60007f1e0ff */
[----:B------:R2:W-:Y:S02]  /*f9f0*/  LDGSTS.E.BYPASS.LTC128B.128 [R20+0x4c00], desc[UR50][R4.64+0x80], !P4 ;  /* 0x04c0008004147fae */ /* 0x0005e4000e101d72 */
[----:B------:R-:W-:Y:S02]  /*fa00*/  IMAD.X R3, RZ, RZ, R3, P0 ;  /* 0x000000ffff037224 */ /* 0x000fe400000e0603 */
[----:B------:R2:W-:Y:S04]  /*fa10*/  LDGSTS.E.BYPASS.LTC128B.128 [R20+0x7c00], desc[UR50][R4.64+0x100], !P3 ;  /* 0x07c0010004147fae */ /* 0x0005e8000d901d72 */
[----:B------:R2:W-:Y:S04]  /*fa20*/  LDGSTS.E.BYPASS.LTC128B.128 [R20+0xac00], desc[UR50][R4.64+0x180], !P1 ;  /* 0x0ac0018004147fae */ /* 0x0005e8000c901d72 */
[----:B------:R2:W-:Y:S04]  /*fa30*/  LDGSTS.E.BYPASS.LTC128B.128 [R20+0x2400], desc[UR50][R2.64], !P5 ;  /* 0x0240000002147fae */ /* 0x0005e8000e901d72 */
[----:B------:R2:W-:Y:S04]  /*fa40*/  LDGSTS.E.BYPASS.LTC128B.128 [R20+0x5400], desc[UR50][R2.64+0x80], !P4 ;  /* 0x0540008002147fae */ /* 0x0005e8000e101d72 */
[----:B------:R2:W-:Y:S04]  /*fa50*/  LDGSTS.E.BYPASS.LTC128B.128 [R20+0x8400], desc[UR50][R2.64+0x100], !P3 ;  /* 0x0840010002147fae */ /* 0x0005e8000d901d72 */
[----:B------:R2:W-:Y:S04]  /*fa60*/  LDGSTS.E.BYPASS.LTC128B.128 [R20+0xb400], desc[UR50][R2.64+0x180], !P1 ;  /* 0x0b40018002147fae */ /* 0x0005e8000c901d72 */
[----:B------:R2:W0:Y:S02]  /*fa70*/  SHFL.IDX PT, R14, R17, 0x5, 0x181f ;  /* 0x00b81f00110e7f89 */ /* 0x00042400000e0000 */
.L_x_9627:
[----:B0-2---:R-:W-:-:S05]  /*fa80*/  IADD3 R2, P0, R14, R0, RZ ;  /* 0x000000000e027210 */ /* 0x005fca0007f1e0ff */
        /* <DEDUP_REMOVED lines=10> */
.L_x_9516:
        /* <DEDUP_REMOVED lines=11> */
.L_x_9517:
[----:B------:R0:W-:Y:S01]  /*fbe0*/  SYNCS.ARRIVE.TRANS64.A1T0 RZ, [R10+URZ+0x22850], RZ ;  /* 0x022850ff0aff79a7 */ /* 0x0001e2000810003f */
[----:B------:R-:W-:Y:S05]  /*fbf0*/  @P2 BRA `(.L_x_9518) ;  /* 0xfffffff000a02947 */ /* 0x000fea000383ffff */
.L_x_9505:
[----:B------:R-:W-:Y:S05]  /*fc00*/  BSYNC B0 ;  /* 0x0000000000007941 */ /* 0x000fea0003800000 */
.L_x_9504:
[----:B------:R-:W2:Y:S01]  /*fc10*/  S2R R2, SR_TID.X ;  /* 0x0000000000027919 */ /* 0x000ea20000002100 */
[----:B------:R-:W-:Y:S01]  /*fc20*/  VIADD R24, R24, 0x1 ;  /* 0x0000000118187836 */ /* 0x000fe20000000000 */
[----:B------:R-:W-:Y:S04]  /*fc30*/  BSSY B0, `(.L_x_9519) ;  /* 0x0000012000007945 */ /* 0x000fe80003800000 */
[----:B------:R-:W-:-:S04]  /*fc40*/  ISETP.NE.AND P0, PT, R24, 0x2, PT ;  /* 0x000000021800780c */ /* 0x000fc80003f05270 */
[----:B------:R-:W-:Y:S02]  /*fc50*/  SEL R5, RZ, 0x1, P0 ;  /* 0x00000001ff057807 */ /* 0x000fe40000000000 */
        /* <DEDUP_REMOVED lines=14> */
[----:B---3--:R-:W-:-:S07]  /*fd40*/  IADD3 R16, R0, UR37, R9 ;  /* 0x0000002500107c10 */ /* 0x008fce000fffe009 */
.L_x_9520:
[----:B------:R-:W-:Y:S05]  /*fd50*/  BSYNC B0 ;  /* 0x0000000000007941 */ /* 0x000fea0003800000 */
.L_x_9519:
[----:B------:R-:W-:Y:S02]  /*fd60*/  SEL R24, R24, RZ, P0 ;  /* 0x000000ff18187207 */ /* 0x000fe40000000000 */
[----:B------:R-:W-:-:S07]  /*fd70*/  LOP3.LUT R26, R26, R5, RZ, 0x3c, !PT ;  /* 0x000000051a1a7212 */ /* 0x000fce00078e3cff */
.L_x_9479:
[----:B------:R-:W-:Y:S05]  /*fd80*/  BSYNC B7 ;  /* 0x0000000000077941 */ /* 0x000fea0003800000 */
.L_x_9477:
[----:B------:R-:W-:-:S13]  /*fd90*/  LOP3.LUT P0, RZ, R23, 0x200, RZ, 0xc0, !PT ;  /* 0x0000020017ff7812 */ /* 0x000fda000780c0ff */
[----:B------:R-:W-:Y:S05]  /*fda0*/  @!P0 BRA `(.L_x_9521) ;  /* 0x0000000000248947 */ /* 0x000fea0003800000 */
[----:B------:R-:W-:Y:S05]  /*fdb0*/  WARPSYNC.ALL ;  /* 0x0000000000007948 */ /* 0x000fea0003800000 */
[----:B------:R-:W2:Y:S08]  /*fdc0*/  S2UR UR5, SR_CgaCtaId ;  /* 0x00000000000579c3 */ /* 0x000eb00000008800 */
[----:B------:R-:W-:Y:S06]  /*fdd0*/  BAR.SYNC.DEFER_BLOCKING 0x5, 0x180 ;  /* 0x0146000000007b1d */ /* 0x000fec0000010000 */
[----:B------:R-:W-:-:S02]  /*fde0*/  UMOV UR4, 0x400 ;  /* 0x0000040000047882 */ /* 0x000fc40000000000 */
[----:B--2---:R-:W-:-:S06]  /*fdf0*/  ULEA UR4, UR5, UR4, 0x18 ;  /* 0x0000000405047291 */ /* 0x004fcc000f8ec03f */
[----:B------:R-:W-:-:S05]  /*fe00*/  IMAD.U32 R22, RZ, RZ, UR4 ;  /* 0x00000004ff167e24 */ /* 0x000fca000f8e00ff */
[----:B------:R4:W2:Y:S01]  /*fe10*/  LDS.128 R16, [R22+0x228d0] ;  /* 0x0228d00016107984 */ /* 0x0008a20000000c00 */
[----:B------:R-:W-:Y:S06]  /*fe20*/  BAR.ARV 0x4, 0x180 ;  /* 0x0106000000007b1d */ /* 0x000fec0000002000 */
[----:B------:R-:W-:Y:S05]  /*fe30*/  BRA `(.L_x_9522) ;  /* 0x0000000800d07947 */ /* 0x000fea0003800000 */
.L_x_9521:
        /* <DEDUP_REMOVED lines=11> */
[----:B------:R3:W2:Y:S02]  /*fef0*/  @!P1 LDG.E R6, desc[UR50][R2.64] ;  /* 0x0000003202069981 */ /* 0x0006a4000c1e1900 */
        /* <DEDUP_REMOVED lines=15> */
[----:B------:R-:W2:Y:S02]  /*fff0*/  SHFL.UP PT, R14, R13, 0x1, RZ ;  /* 0x042000000d0e7989 */ /* 0x000ea400000e00ff */
[----:B--2---:R-:W-:-:S05]  /*10000*/  SEL R14, R14, RZ, P1 ;  /* 0x000000ff0e0e7207 */ /* 0x004fca0000800000 */
[----:B------:R-:W-:-:S05]  /*10010*/  IMAD.IADD R5, R13, 0x1, R14 ;  /* 0x000000010d057824 */ /* 0x000fca00078e020e */
        /* <DEDUP_REMOVED lines=12> */
[----:B------:R2:W3:Y:S02]  /*100e0*/  SHFL.IDX PT, R14, R2, 0x1f, 0x1f ;  /* 0x03e01f00020e7f89 */ /* 0x0004e400000e0000 */
.L_x_9637:
[----:B------:R-:W-:Y:S02]  /*100f0*/  ULDC UR4, c[0x0][0xc38] ;  /* 0x00030e0000047ab9 */ /* 0x000fe40000000800 */
[----:B------:R-:W-:-:S04]  /*10100*/  IMAD.U32 R5, RZ, RZ, UR4 ;  /* 0x00000004ff057e24 */ /* 0x000fc8000f8e00ff */
[----:B---3--:R-:W-:-:S04]  /*10110*/  IMAD R14, R14, R5, RZ ;  /* 0x000000050e0e7224 */ /* 0x008fc800078e02ff */
[----:B------:R-:W-:-:S05]  /*10120*/  IMAD.IADD R9, R8, 0x1, R14 ;  /* 0x0000000108097824 */ /* 0x000fca00078e020e */
[----:B------:R-:W-:-:S13]  /*10130*/  ISETP.GT.AND P6, PT, R9, R0, PT ;  /* 0x000000000900720c */ /* 0x000fda0003fc4270 */
[----:B------:R-:W-:Y:S05]  /*10140*/  @P6 BRA `(.L_x_9524) ;  /* 0x0000000000a46947 */ /* 0x000fea0003800000 */
.L_x_9527:
[----:B--2---:R-:W2:Y:S01]  /*10150*/  LDC R2, c[0x0][0xc3c] ;  /* 0x00030f00ff027b82 */ /* 0x004ea20000000800 */
[----:B------:R-:W-:-:S05]  /*10160*/  VIADD R19, R19, 0x1f ;  /* 0x0000001f13137836 */ /* 0x000fca0000000000 */
[----:B--2---:R-:W-:-:S13]  /*10170*/  ISETP.GE.AND P6, PT, R19, R2, PT ;  /* 0x000000021300720c */ /* 0x004fda0003fc6270 */
[----:B------:R-:W-:Y:S05]  /*10180*/  @P6 BRA `(.L_x_9525) ;  /* 0x0000000400b86947 */ /* 0x000fea0003800000 */
[----:B------:R-:W2:Y:S01]  /*10190*/  S2R R3, SR_TID.X ;  /* 0x0000000000037919 */ /* 0x000ea20000002100 */
[----:B------:R-:W-:Y:S01]  /*101a0*/  IMAD.MOV.U32 R7, RZ, RZ, RZ ;  /* 0x000000ffff077224 */ /* 0x000fe200078e00ff */
[----:B--2---:R-:W-:-:S05]  /*101b0*/  LOP3.LUT R3, R3, 0x1f, RZ, 0xc0, !PT ;  /* 0x0000001f03037812 */ /* 0x004fca00078ec0ff */
[----:B------:R-:W-:-:S05]  /*101c0*/  IMAD.IADD R11, R19, 0x1, R3 ;  /* 0x00000001130b7824 */ /* 0x000fca00078e0203 */
[----:B------:R-:W-:-:S13]  /*101d0*/  ISETP.GE.OR P6, PT, R11, R2, !P0 ;  /* 0x000000020b00720c */ /* 0x000fda00047c6670 */
[----:B------:R-:W2:Y:S08]  /*101e0*/  @!P6 LDC.64 R2, c[0x0][0xc80] ;  /* 0x00032000ff02eb82 */ /* 0x000eb00000000a00 */
[----:B------:R-:W3:Y:S01]  /*101f0*/  @!P6 LDC.64 R4, c[0x0][0xc78] ;  /* 0x00031e00ff04eb82 */ /* 0x000ee20000000a00 */
[----:B--2---:R-:W-:-:S05]  /*10200*/  @!P6 IMAD.WIDE R2, R11, 0x4, R2 ;  /* 0x000000040b02e825 */ /* 0x004fca00078e0202 */
[----:B------:R3:W2:Y:S02]  /*10210*/  @!P6 LDG.E R7, desc[UR50][R2.64] ;  /* 0x000000320207e981 */ /* 0x0006a4000c1e1900 */
[----:B---3--:R-:W-:-:S04]  /*10220*/  @!P6 IMAD.WIDE R2, R11, 0x4, R4 ;  /* 0x000000040b02e825 */ /* 0x008fc800078e0204 */
[----:B------:R-:W-:-:S06]  /*10230*/  IMAD.MOV.U32 R4, RZ, RZ, RZ ;  /* 0x000000ffff047224 */ /* 0x000fcc00078e00ff */
[----:B------:R-:W2:Y:S01]  /*10240*/  @!P6 LDG.E R4, desc[UR50][R2.64] ;  /* 0x000000320204e981 */ /* 0x000ea2000c1e1900 */
[----:B------:R-:W-:Y:S01]  /*10250*/  UMOV UR4, 0xffffffff ;  /* 0xffffffff00047882 */ /* 0x000fe20000000000 */
[----:B--2---:R-:W-:Y:S02]  /*10260*/  IMAD R13, R4, R7, RZ ;  /* 0x00000007040d7224 */ /* 0x004fe400078e02ff */
[----:B------:R-:W-:Y:S05]  /*10270*/  BRA.DIV UR4, `(.L_x_9526) ;  /* 0x0000003e04547947 */ /* 0x000fea000b800000 */
        /* <DEDUP_REMOVED lines=16> */
.L_x_9645:
[----:B------:R-:W-:Y:S02]  /*10380*/  ULDC UR4, c[0x0][0xc38] ;  /* 0x00030e0000047ab9 */ /* 0x000fe40000000800 */
[----:B------:R-:W-:-:S04]  /*10390*/  IMAD.U32 R5, RZ, RZ, UR4 ;  /* 0x00000004ff057e24 */ /* 0x000fc8000f8e00ff */
[----:B---3--:R-:W-:-:S04]  /*103a0*/  IMAD R14, R14, R5, RZ ;  /* 0x000000050e0e7224 */ /* 0x008fc800078e02ff */
[----:B------:R-:W-:-:S05]  /*103b0*/  IMAD.IADD R9, R14, 0x1, R9 ;  /* 0x000000010e097824 */ /* 0x000fca00078e0209 */
[----:B------:R-:W-:-:S13]  /*103c0*/  ISETP.GT.AND P6, PT, R9, R0, PT ;  /* 0x000000000900720c */ /* 0x000fda0003fc4270 */
[----:B------:R-:W-:Y:S05]  /*103d0*/  @!P6 BRA `(.L_x_9527) ;  /* 0xfffffffc005ce947 */ /* 0x000fea000383ffff */
.L_x_9524:
[----:B------:R-:W-:Y:S01]  /*103e0*/  IMAD.IADD R9, R9, 0x1, -R14 ;  /* 0x0000000109097824 */ /* 0x000fe200078e0a0e */
[----:B------:R-:W-:-:S03]  /*103f0*/  UMOV UR4, 0xffffffff ;  /* 0xffffffff00047882 */ /* 0x000fc60000000000 */
[----:B------:R-:W-:-:S05]  /*10400*/  IMAD R3, R2, R5, R9 ;  /* 0x0000000502037224 */ /* 0x000fca00078e0209 */
[----:B------:R-:W-:Y:S01]  /*10410*/  ISETP.GT.AND P6, PT, R3, R0, PT ;  /* 0x000000000300720c */ /* 0x000fe20003fc4270 */
[----:B------:R-:W-:-:S12]  /*10420*/  BRA.DIV UR4, `(.L_x_9528) ;  /* 0x0000003e04a07947 */ /* 0x000fd8000b800000 */
[----:B------:R-:W-:-:S04]  /*10430*/  VOTE.ANY R3, PT, !P6 ;  /* 0x0000000000037806 */ /* 0x000fc800070e0100 */
[----:B------:R-:W3:Y:S02]  /*10440*/  POPC R8, R3 ;  /* 0x0000000300087309 */ /* 0x000ee40000000000 */
[----:B---3--:R3:W4:Y:S04]  /*10450*/  SHFL.IDX PT, R7, R7, R8, 0x1f ;  /* 0x00001f0807077589 */ /* 0x00872800000e0000 */
[----:B------:R3:W0:Y:S02]  /*10460*/  SHFL.IDX PT, R4, R4, R8, 0x1f ;  /* 0x00001f0804047589 */ /* 0x00062400000e0000 */
.L_x_9650:
[----:B------:R-:W-:-:S13]  /*10470*/  ISETP.NE.AND P0, PT, R3, RZ, PT ;  /* 0x000000ff0300720c */ /* 0x000fda0003f05270 */
[----:B------:R-:W-:Y:S05]  /*10480*/  @!P0 BRA `(.L_x_9529) ;  /* 0x0000000000108947 */ /* 0x000fea0003800000 */
[----:B------:R-:W-:Y:S01]  /*10490*/  UMOV UR4, 0xffffffff ;  /* 0xffffffff00047882 */ /* 0x000fe20000000000 */
[----:B------:R-:W-:Y:S02]  /*104a0*/  VIADD R12, R8, 0xffffffff ;  /* 0xffffffff080c7836 */ /* 0x000fe40000000000 */
[----:B------:R-:W-:Y:S05]  /*104b0*/  BRA.DIV UR4, `(.L_x_9530) ;  /* 0x0000003e04d87947 */ /* 0x000fea000b800000 */
[----:B------:R0:W0:Y:S02]  /*104c0*/  SHFL.IDX PT, R6, R2, R12, 0x1f ;  /* 0x00001f0c02067589 */ /* 0x00002400000e0000 */
.L_x_9529:
[----:B01--4-:R-:W-:Y:S01]  /*104d0*/  IABS R10, R7 ;  /* 0x00000007000a7213 */ /* 0x013fe20000000000 */
[----:B------:R-:W-:Y:S01]  /*104e0*/  IMAD R16, R6, R5, R9 ;  /* 0x0000000506107224 */ /* 0x000fe200078e0209 */
[----:B------:R-:W-:Y:S01]  /*104f0*/  IABS R5, R4 ;  /* 0x0000000400057213 */ /* 0x000fe20000000000 */
[----:B------:R-:W-:Y:S01]  /*10500*/  IMAD.IADD R19, R8, 0x1, R19 ;  /* 0x0000000108137824 */ /* 0x000fe200078e0213 */
[----:B------:R-:W0:Y:S01]  /*10510*/  I2F.RP R11, R10 ;  /* 0x0000000a000b7306 */ /* 0x000e220000209400 */
[----:B------:R-:W-:-:S07]  /*10520*/  IMAD.IADD R0, R0, 0x1, -R16 ;  /* 0x0000000100007824 */ /* 0x000fce00078e0a10 */
[----:B------:R-:W1:Y:S08]  /*10530*/  I2F.RP R12, R5 ;  /* 0x00000005000c7306 */ /* 0x000e700000209400 */
[----:B0-----:R-:W2:Y:S08]  /*10540*/  MUFU.RCP R11, R11 ;  /* 0x0000000b000b7308 */ /* 0x001eb00000001000 */
[----:B-1----:R-:W-:Y:S01]  /*10550*/  MUFU.RCP R12, R12 ;  /* 0x0000000c000c7308 */ /* 0x002fe20000001000 */
[----:B--2---:R-:W-:-:S07]  /*10560*/  VIADD R2, R11, 0xffffffe ;  /* 0x0ffffffe0b027836 */ /* 0x004fce0000000000 */
[----:B------:R0:W1:Y:S02]  /*10570*/  F2I.FTZ.U32.TRUNC.NTZ R3, R2 ;  /* 0x0000000200037305 */ /* 0x000064000021f000 */
[----:B0-----:R-:W-:Y:S02]  /*10580*/  IMAD.MOV.U32 R2, RZ, RZ, RZ ;  /* 0x000000ffff027224 */ /* 0x001fe400078e00ff */
[----:B-1----:R-:W-:-:S04]  /*10590*/  IMAD.MOV R9, RZ, RZ, -R3 ;  /* 0x000000ffff097224 */ /* 0x002fc800078e0a03 */
        /* <DEDUP_REMOVED lines=45> */
.L_x_9525:
[----:B------:R-:W-:Y:S01]  /*10870*/  UMOV UR4, URZ ;  /* 0x0000003f00047c82 */ /* 0x000fe20008000000 */
[----:B------:R-:W-:Y:S01]  /*10880*/  UMOV UR5, URZ ;  /* 0x0000003f00057c82 */ /* 0x000fe20008000000 */
[----:B------:R-:W-:Y:S01]  /*10890*/  ULDC UR6, c[0x0][0xc3c] ;  /* 0x00030f0000067ab9 */ /* 0x000fe20000000800 */
[----:B------:R-:W-:Y:S02]  /*108a0*/  IMAD.MOV.U32 R16, RZ, RZ, R0 ;  /* 0x000000ffff107224 */ /* 0x000fe400078e0000 */
[----:B------:R-:W-:Y:S02]  /*108b0*/  IMAD.U32 R17, RZ, RZ, UR4 ;  /* 0x00000004ff117e24 */ /* 0x000fe4000f8e00ff */
[----:B------:R-:W-:Y:S02]  /*108c0*/  IMAD.U32 R18, RZ, RZ, UR5 ;  /* 0x00000005ff127e24 */ /* 0x000fe4000f8e00ff */
[----:B------:R-:W-:-:S07]  /*108d0*/  IMAD.U32 R19, RZ, RZ, UR6 ;  /* 0x00000006ff137e24 */ /* 0x000fce000f8e00ff */
.L_x_9531:
[----:B------:R-:W2:Y:S01]  /*108e0*/  S2R R0, SR_TID.X ;  /* 0x0000000000007919 */ /* 0x000ea20000002100 */
[----:B------:R-:W-:Y:S05]  /*108f0*/  WARPSYNC.ALL ;  /* 0x0000000000007948 */ /* 0x000fea0003800000 */
[----:B------:R-:W-:Y:S01]  /*10900*/  BAR.SYNC.DEFER_BLOCKING 0x4, 0x180 ;  /* 0x0106000000007b1d */ /* 0x000fe20000010000 */
[----:B--2---:R-:W-:-:S04]  /*10910*/  LOP3.LUT R0, R0, 0x1f, RZ, 0xc0, !PT ;  /* 0x0000001f00007812 */ /* 0x004fc800078ec0ff */
[----:B------:R-:W-:-:S13]  /*10920*/  ISETP.NE.AND P0, PT, R0, RZ, PT ;  /* 0x000000ff0000720c */ /* 0x000fda0003f05270 */
[----:B------:R-:W2:Y:S01]  /*10930*/  @!P0 S2R R3, SR_CgaCtaId ;  /* 0x0000000000038919 */ /* 0x000ea20000008800 */
[----:B------:R-:W-:-:S04]  /*10940*/  @!P0 MOV R0, 0x400 ;  /* 0x0000040000008802 */ /* 0x000fc80000000f00 */
[----:B--2---:R-:W-:-:S05]  /*10950*/  @!P0 LEA R22, R3, R0, 0x18 ;  /* 0x0000000003168211 */ /* 0x004fca00078ec0ff */
[----:B------:R2:W-:Y:S01]  /*10960*/  @!P0 STS.128 [R22+0x228d0], R16 ;  /* 0x0228d01016008388 */ /* 0x0005e20000000c00 */
[----:B------:R-:W-:Y:S06]  /*10970*/  BAR.ARV 0x5, 0x180 ;  /* 0x0146000000007b1d */ /* 0x000fec0000002000 */
.L_x_9522:
[----:B------:R-:W-:Y:S02]  /*10980*/  ULDC UR4, c[0x0][0xc3c] ;  /* 0x00030f0000047ab9 */ /* 0x000fe40000000800 */
[----:B--2---:R-:W-:-:S13]  /*10990*/  ISETP.GE.AND P0, PT, R19, UR4, PT ;  /* 0x0000000413007c0c */ /* 0x004fda000bf06270 */
[----:B------:R-:W-:Y:S05]  /*109a0*/  @!P0 BRA `(.L_x_9532) ;  /* 0xffffffb800108947 */ /* 0x000fea000383ffff */
[----:B------:R-:W-:Y:S05]  /*109b0*/  BSYNC B8 ;  /* 0x0000000000087941 */ /* 0x000fea0003800000 */
.L_x_9471:
[----:B------:R-:W2:Y:S01]  /*109c0*/  LDL.LU R0, [R1+0x24] ;  /* 0x0000240001007983 */ /* 0x000ea20000300800 */
[----:B------:R-:W-:Y:S01]  /*109d0*/  BSSY B0, `(.L_x_9533) ;  /* 0x000000b000007945 */ /* 0x000fe20003800000 */
[----:B------:R-:W5:Y:S01]  /*109e0*/  S2R R5, SR_CgaCtaId ;  /* 0x0000000000057919 */ /* 0x000f620000008800 */
[----:B--2---:R-:W-:-:S05]  /*109f0*/  VIADD R0, R0, 0x1 ;  /* 0x0000000100007836 */ /* 0x004fca0000000000 */
        /* <DEDUP_REMOVED lines=8> */
.L_x_9653:
[----:B------:R-:W-:Y:S05]  /*10a80*/  BSYNC B0 ;  /* 0x0000000000007941 */ /* 0x000fea0003800000 */
.L_x_9533:
[----:B------:R-:W-:-:S03]  /*10a90*/  UMOV UR4, 0xffffffff ;  /* 0xffffffff00047882 */ /* 0x000fc60000000000 */
[----:B------:R-:W-:Y:S05]  /*10aa0*/  BRA.DIV UR4, `(.L_x_9535) ;  /* 0x0000003a04987947 */ /* 0x000fea000b800000 */
[----:B-1----:R-:W1:Y:S02]  /*10ab0*/  S2R R0, SR_TID.X ;  /* 0x0000000000007919 */ /* 0x002e640000002100 */
[----:B-1----:R-:W-:-:S04]  /*10ac0*/  SHF.R.U32.HI R0, RZ, 0x5, R0 ;  /* 0x00000005ff007819 */ /* 0x002fc80000011600 */
[----:B------:R-:W-:-:S05]  /*10ad0*/  LOP3.LUT R0, R0, 0x3, RZ, 0xc0, !PT ;  /* 0x0000000300007812 */ /* 0x000fca00078ec0ff */
[----:B------:R1:W2:Y:S02]  /*10ae0*/  SHFL.IDX PT, R14, R0, RZ, 0x1f ;  /* 0x00001fff000e7589 */ /* 0x0002a400000e0000 */
.L_x_9656:
[----:B--2---:R-:W-:Y:S01]  /*10af0*/  ISETP.NE.AND P0, PT, R14, RZ, PT ;  /* 0x000000ff0e00720c */ /* 0x004fe20003f05270 */
[----:B------:R-:W-:-:S12]  /*10b00*/  BSSY B0, `(.L_x_9536) ;  /* 0x0000024000007945 */ /* 0x000fd80003800000 */
[----:B------:R-:W-:Y:S05]  /*10b10*/  @P0 BRA `(.L_x_9537) ;  /* 0x0000000000880947 */ /* 0x000fea0003800000 */
[----:B------:R-:W-:-:S03]  /*10b20*/  UMOV UR4, 0xffffffff ;  /* 0xffffffff00047882 */ /* 0x000fc60000000000 */
[----:B------:R-:W-:Y:S05]  /*10b30*/  BRA.DIV UR4, `(.L_x_9538) ;  /* 0x0000003a04a87947 */ /* 0x000fea000b800000 */
[----:B------:R-:W-:-:S13]  /*10b40*/  ELECT P6, URZ, PT ;  /* 0x00000000003f782f */ /* 0x000fda00038c0000 */
.L_x_9659:
[----:B------:R-:W-:Y:S05]  /*10b50*/  @!P6 BRA `(.L_x_9537) ;  /* 0x000000000078e947 */ /* 0x000fea0003800000 */
[----:B------:R-:W-:-:S06]  /*10b60*/  ULOP3.LUT UR4, UR38, 0x2, URZ, 0xfc, !UPT ;  /* 0x0000000226047892 */ /* 0x000fcc000f8efc3f */
[----:B-1----:R-:W-:-:S05]  /*10b70*/  IMAD.U32 R0, RZ, RZ, UR4 ;  /* 0x00000004ff007e24 */ /* 0x002fca000f8e00ff */
[----:B------:R-:W-:-:S13]  /*10b80*/  ISETP.NE.AND P0, PT, R0, 0x3, PT ;  /* 0x000000030000780c */ /* 0x000fda0003f05270 */
[----:B------:R-:W-:Y:S05]  /*10b90*/  @!P0 BRA `(.L_x_9539) ;  /* 0x0000000000048947 */ /* 0x000fea0003800000 */
[----:B------:R-:W-:Y:S01]  /*10ba0*/  BPT.TRAP 0x1 ;  /* 0x000000040000795c */ /* 0x000fe20000300000 */
.L_x_9539:
[----:B------:R-:W-:Y:S01]  /*10bb0*/  IMAD R5, R24, 0x8, R7 ;  /* 0x0000000818057824 */ /* 0x000fe200078e0207 */
[----:B------:R-:W-:Y:S01]  /*10bc0*/  SHF.L.U32 R0, R26, 0x1f, RZ ;  /* 0x0000001f1a007819 */ /* 0x000fe200000006ff */
[----:B------:R-:W-:-:S03]  /*10bd0*/  VIADD R24, R24, 0x1 ;  /* 0x0000000118187836 */ /* 0x000fc60000000000 */
[----:B------:R-:W1:Y:S02]  /*10be0*/  SYNCS.PHASECHK.TRANS64.TRYWAIT P1, [R5+URZ+0x22840], R0 ;  /* 0x02284000050075a7 */ /* 0x000e64000802017f */
[----:B------:R-:W-:-:S04]  /*10bf0*/  ISETP.NE.AND P2, PT, R24, 0x2, PT ;  /* 0x000000021800780c */ /* 0x000fc80003f45270 */
[----:B------:R-:W-:Y:S01]  /*10c00*/  SEL R3, RZ, 0x1, P2 ;  /* 0x00000001ff037807 */ /* 0x000fe20001000000 */
[----:B-1----:R-:W-:Y:S08]  /*10c10*/  @!P1 BRA `(.L_x_9540) ;  /* 0x0000003800909947 */ /* 0x002ff00003800000 */
.L_x_9660:
[----:B------:R-:W-:Y:S02]  /*10c20*/  SEL R24, R24, RZ, P2 ;  /* 0x000000ff18187207 */ /* 0x000fe40001000000 */
[----:B------:R-:W-:Y:S01]  /*10c30*/  LOP3.LUT R2, R26, R3, RZ, 0x3c, !PT ;  /* 0x000000031a027212 */ /* 0x000fe200078e3cff */
[----:B------:R-:W-:Y:S06]  /*10c40*/  @!P0 BRA `(.L_x_9541) ;  /* 0x0000000000048947 */ /* 0x000fec0003800000 */
[----:B------:R-:W-:Y:S01]  /*10c50*/  BPT.TRAP 0x1 ;  /* 0x000000040000795c */ /* 0x000fe20000300000 */
.L_x_9541:
[----:B------:R-:W-:Y:S01]  /*10c60*/  IMAD R3, R24, 0x8, R7 ;  /* 0x0000000818037824 */ /* 0x000fe200078e0207 */
[----:B------:R-:W-:-:S04]  /*10c70*/  SHF.L.U32 R2, R2, 0x1f, RZ ;  /* 0x0000001f02027819 */ /* 0x000fc800000006ff */
[----:B------:R-:W2:Y:S02]  /*10c80*/  SYNCS.PHASECHK.TRANS64.TRYWAIT P1, [R3+URZ+0x22840], R2 ;  /* 0x02284002030075a7 */ /* 0x000ea4000802017f */
[----:B--2---:R-:W-:Y:S05]  /*10c90*/  @!P1 BRA `(.L_x_9542) ;  /* 0x0000003800849947 */ /* 0x004fea0003800000 */
.L_x_9661:
[----:B------:R-:W-:Y:S05]  /*10ca0*/  @!P0 BRA `(.L_x_9543) ;  /* 0x0000000000048947 */ /* 0x000fea0003800000 */
[----:B------:R-:W-:Y:S01]  /*10cb0*/  BPT.TRAP 0x1 ;  /* 0x000000040000795c */ /* 0x000fe20000300000 */
.L_x_9543:
[----:B------:R-:W5:Y:S02]  /*10cc0*/  SYNCS.PHASECHK.TRANS64.TRYWAIT P1, [R5+URZ+0x22860], R0 ;  /* 0x02286000050075a7 */ /* 0x000f64000802017f */
[----:B-----5:R-:W-:Y:S05]  /*10cd0*/  @!P1 BRA `(.L_x_9544) ;  /* 0x0000003800889947 */ /* 0x020fea0003800000 */
.L_x_9662:
[----:B------:R-:W-:Y:S05]  /*10ce0*/  @!P0 BRA `(.L_x_9545) ;  /* 0x0000000000048947 */ /* 0x000fea0003800000 */
[----:B------:R-:W-:Y:S01]  /*10cf0*/  BPT.TRAP 0x1 ;  /* 0x000000040000795c */ /* 0x000fe20000300000 */
.L_x_9545:
[----:B------:R0:W0:Y:S02]  /*10d00*/  SYNCS.PHASECHK.TRANS64.TRYWAIT P0, [R3+URZ+0x22860], R2 ;  /* 0x02286002030075a7 */ /* 0x000024000800017f */
[----:B0-----:R-:W-:Y:S05]  /*10d10*/  @!P0 NANOSLEEP.SYNCS 0x989680 ;  /* 0x009896800000895d */ /* 0x001fea0003900000 */
[----:B------:R-:W0:Y:S02]  /*10d20*/  @!P0 SYNCS.PHASECHK.TRANS64 P0, [R3+URZ+0x22860], R2 ;  /* 0x02286002030085a7 */ /* 0x000e24000800007f */
[----:B0-----:R-:W-:Y:S05]  /*10d30*/  @!P0 BRA `(.L_x_9545) ;  /* 0xfffffffc00f08947 */ /* 0x001fea000383ffff */
.L_x_9537:
[----:B------:R-:W-:Y:S05]  /*10d40*/  BSYNC B0 ;  /* 0x0000000000007941 */ /* 0x000fea0003800000 */
.L_x_9536:
[----:B------:R-:W-:Y:S05]  /*10d50*/  EXIT ;  /* 0x000000000000794d */ /* 0x000fea0003800000 */
.L_x_9418:
[----:B0-----:R0:W1:Y:S02]  /*10d60*/  SYNCS.PHASECHK.TRANS64.TRYWAIT P0, [R7+URZ+0x22800], R0 ;  /* 0x02280000070075a7 */ /* 0x001064000800017f */
[----:B-1----:R-:W-:Y:S05]  /*10d70*/  @!P0 NANOSLEEP.SYNCS 0x989680 ;  /* 0x009896800000895d */ /* 0x002fea0003900000 */
[----:B------:R-:W1:Y:S02]  /*10d80*/  @!P0 SYNCS.PHASECHK.TRANS64 P0, [R7+URZ+0x22800], R0 ;  /* 0x02280000070085a7 */ /* 0x000e64000800007f */
[----:B-1----:R-:W-:Y:S05]  /*10d90*/  @!P0 BRA `(.L_x_9418) ;  /* 0xfffffffc00f08947 */ /* 0x002fea000383ffff */
[----:B------:R-:W-:Y:S05]  /*10da0*/  BRA `(.L_x_9546) ;  /* 0xffffff10002c7947 */ /* 0x000fea000383ffff */
.L_x_9422:
[----:B-1----:R-:W-:-:S04]  /*10db0*/  IMAD.U32 R0, RZ, RZ, UR22 ;  /* 0x00000016ff007e24 */ /* 0x002fc8000f8e00ff */
[----:B------:R1:W2:Y:S03]  /*10dc0*/  SYNCS.PHASECHK.TRANS64.TRYWAIT P1, [R0+URZ+0x22830], R9 ;  /* 0x02283009000075a7 */ /* 0x0002a6000802017f */
[----:B--2---:R-:W-:Y:S05]  /*10dd0*/  @!P1 NANOSLEEP.SYNCS 0x989680 ;  /* 0x009896800000995d */ /* 0x004fea0003900000 */
[----:B------:R-:W2:Y:S02]  /*10de0*/  @!P1 SYNCS.PHASECHK.TRANS64 P1, [R0+URZ+0x22830], R9 ;  /* 0x02283009000095a7 */ /* 0x000ea4000802007f */
[----:B--2---:R-:W-:Y:S05]  /*10df0*/  @!P1 BRA `(.L_x_9422) ;  /* 0xfffffffc00ec9947 */ /* 0x004fea000383ffff */
[----:B------:R-:W-:Y:S05]  /*10e00*/  BRA `(.L_x_9421) ;  /* 0xffffff1000547947 */ /* 0x000fea000383ffff */
.L_x_9427:
[----:B--2---:R-:W-:-:S04]  /*10e10*/  IMAD.U32 R10, RZ, RZ, UR22 ;  /* 0x00000016ff0a7e24 */ /* 0x004fc8000f8e00ff */
[----:B------:R2:W3:Y:S03]  /*10e20*/  SYNCS.PHASECHK.TRANS64.TRYWAIT P1, [R10+URZ+0x22850], R9 ;  /* 0x022850090a0075a7 */ /* 0x0004e6000802017f */
[----:B---3--:R-:W-:Y:S05]  /*10e30*/  @!P1 NANOSLEEP.SYNCS 0x989680 ;  /* 0x009896800000995d */ /* 0x008fea0003900000 */
[----:B------:R-:W3:Y:S02]  /*10e40*/  @!P1 SYNCS.PHASECHK.TRANS64 P1, [R10+URZ+0x22850], R9 ;  /* 0x022850090a0095a7 */ /* 0x000ee4000802007f */
[----:B---3--:R-:W-:Y:S05]  /*10e50*/  @!P1 BRA `(.L_x_9427) ;  /* 0xfffffffc00ec9947 */ /* 0x008fea000383ffff */
[----:B------:R-:W-:Y:S05]  /*10e60*/  BRA `(.L_x_9426) ;  /* 0xffffff2c004c7947 */ /* 0x000fea000383ffff */
.L_x_9433:
[----:B-1----:R-:W-:-:S04]  /*10e70*/  IMAD.U32 R0, RZ, RZ, UR25 ;  /* 0x00000019ff007e24 */ /* 0x002fc8000f8e00ff */
[----:B------:R1:W2:Y:S03]  /*10e80*/  SYNCS.PHASECHK.TRANS64.TRYWAIT P1, [R0+URZ+0x22830], R7 ;  /* 0x02283007000075a7 */ /* 0x0002a6000802017f */
[----:B--2---:R-:W-:Y:S05]  /*10e90*/  @!P1 NANOSLEEP.SYNCS 0x989680 ;  /* 0x009896800000995d */ /* 0x004fea0003900000 */
[----:B------:R-:W2:Y:S02]  /*10ea0*/  @!P1 SYNCS.PHASECHK.TRANS64 P1, [R0+URZ+0x22830], R7 ;  /* 0x02283007000095a7 */ /* 0x000ea4000802007f */
[----:B--2---:R-:W-:Y:S05]  /*10eb0*/  @!P1 BRA `(.L_x_9433) ;  /* 0xfffffffc00ec9947 */ /* 0x004fea000383ffff */
[----:B------:R-:W-:Y:S05]  /*10ec0*/  BRA `(.L_x_9432) ;  /* 0xffffff30006c7947 */ /* 0x000fea000383ffff */
.L_x_9438:
[----:B-1----:R-:W-:-:S04]  /*10ed0*/  IMAD.U32 R8, RZ, RZ, UR25 ;  /* 0x00000019ff087e24 */ /* 0x002fc8000f8e00ff */
[----:B------:R1:W2:Y:S03]  /*10ee0*/  SYNCS.PHASECHK.TRANS64.TRYWAIT P1, [R8+URZ+0x22850], R7 ;  /* 0x02285007080075a7 */ /* 0x0002a6000802017f */
[----:B--2---:R-:W-:Y:S05]  /*10ef0*/  @!P1 NANOSLEEP.SYNCS 0x989680 ;  /* 0x009896800000995d */ /* 0x004fea0003900000 */
[----:B------:R-:W2:Y:S02]  /*10f00*/  @!P1 SYNCS.PHASECHK.TRANS64 P1, [R8+URZ+0x22850], R7 ;  /* 0x02285007080095a7 */ /* 0x000ea4000802007f */
[----:B--2---:R-:W-:Y:S05]  /*10f10*/  @!P1 BRA `(.L_x_9438) ;  /* 0xfffffffc00ec9947 */ /* 0x004fea000383ffff */
[----:B------:R-:W-:Y:S05]  /*10f20*/  BRA `(.L_x_9437) ;  /* 0xffffff50000c7947 */ /* 0x000fea000383ffff */
.L_x_9485:
        /* <DEDUP_REMOVED lines=11> */
.L_x_9548:
[----:B------:R-:W-:Y:S05]  /*10fe0*/  BSYNC B0 ;  /* 0x0000000000007941 */ /* 0x000fea0003800000 */
.L_x_9547:
[----:B------:R-:W-:Y:S05]  /*10ff0*/  BRA `(.L_x_9549) ;  /* 0xffffffc000707947 */ /* 0x000fea000383ffff */
.L_x_9488:
[----:B0-----:R0:W1:Y:S02]  /*11000*/  SYNCS.PHASECHK.TRANS64.TRYWAIT P0, [R33+URZ+0x22840], R0 ;  /* 0x02284000210075a7 */ /* 0x001064000800017f */
[----:B-1----:R-:W-:Y:S05]  /*11010*/  @!P0 NANOSLEEP.SYNCS 0x989680 ;  /* 0x009896800000895d */ /* 0x002fea0003900000 */
[----:B------:R-:W1:Y:S02]  /*11020*/  @!P0 SYNCS.PHASECHK.TRANS64 P0, [R33+URZ+0x22840], R0 ;  /* 0x02284000210085a7 */ /* 0x000e64000800007f */
[----:B-1----:R-:W-:Y:S05]  /*11030*/  @!P0 BRA `(.L_x_9488) ;  /* 0xfffffffc00f08947 */ /* 0x002fea000383ffff */
[----:B------:R-:W-:Y:S05]  /*11040*/  BRA `(.L_x_9550) ;  /* 0xffffffc000987947 */ /* 0x000fea000383ffff */
.L_x_9489:
        /* <DEDUP_REMOVED lines=8> */
.L_x_9552:
[----:B------:R-:W-:Y:S05]  /*110d0*/  BSYNC B0 ;  /* 0x0000000000007941 */ /* 0x000fea0003800000 */
.L_x_9551:
        /* <DEDUP_REMOVED lines=9> */
.L_x_9553:
[----:B------:R-:W-:Y:S02]  /*11170*/  IMAD.MOV.U32 R13, RZ, RZ, R4 ;  /* 0x000000ffff0d7224 */ /* 0x000fe400078e0004 */
[----:B------:R-:W-:Y:S02]  /*11180*/  IMAD.MOV.U32 R12, RZ, RZ, 0x1 ;  /* 0x00000001ff0c7424 */ /* 0x000fe400078e00ff */
[----:B------:R-:W-:-:S07]  /*11190*/  IMAD.MOV.U32 R3, RZ, RZ, R14 ;  /* 0x000000ffff037224 */ /* 0x000fce00078e000e */
[----:B------:R-:W-:Y:S05]  /*111a0*/  WARPSYNC.COLLECTIVE R15, `(.L_x_9554) ;  /* 0x000000000f087348 */ /* 0x000fea0003c00000 */
[----:B------:R0:W1:Y:S02]  /*111b0*/  SHFL.IDX P6, R14, R13, R12, R11 ;  /* 0x0000000c0d0e7389 */ /* 0x00006400000c000b */
[----:B01----:R-:W-:Y:S01]  /*111c0*/  ENDCOLLECTIVE ;  /* 0x000000000000791b */ /* 0x003fe20003800000 */
.L_x_9554:
        /* <DEDUP_REMOVED lines=15> */
.L_x_9555:
[----:B------:R-:W-:Y:S02]  /*112c0*/  @P0 IMAD R7, R5, 0x2, R22 ;  /* 0x0000000205070824 */ /* 0x000fe400078e0216 */
[----:B------:R-:W-:Y:S02]  /*112d0*/  IMAD.MOV.U32 R13, RZ, RZ, R4 ;  /* 0x000000ffff0d7224 */ /* 0x000fe400078e0004 */
[----:B------:R-:W-:Y:S02]  /*112e0*/  IMAD.MOV.U32 R12, RZ, RZ, 0x2 ;  /* 0x00000002ff0c7424 */ /* 0x000fe400078e00ff */
[----:B------:R-:W-:-:S07]  /*112f0*/  IMAD.MOV.U32 R3, RZ, RZ, R14 ;  /* 0x000000ffff037224 */ /* 0x000fce00078e000e */
[----:B------:R-:W-:Y:S05]  /*11300*/  WARPSYNC.COLLECTIVE R15, `(.L_x_9556) ;  /* 0x000000000f087348 */ /* 0x000fea0003c00000 */
[----:B------:R0:W1:Y:S02]  /*11310*/  SHFL.IDX P6, R14, R13, R12, R11 ;  /* 0x0000000c0d0e7389 */ /* 0x00006400000c000b */
[----:B01----:R-:W-:Y:S01]  /*11320*/  ENDCOLLECTIVE ;  /* 0x000000000000791b */ /* 0x003fe20003800000 */
.L_x_9556:
        /* <DEDUP_REMOVED lines=15> */
.L_x_9557:
[----:B------:R-:W-:Y:S02]  /*11420*/  @P0 IMAD R7, R5, 0x2, R22 ;  /* 0x0000000205070824 */ /* 0x000fe400078e0216 */
[----:B------:R-:W-:Y:S02]  /*11430*/  IMAD.MOV.U32 R13, RZ, RZ, R4 ;  /* 0x000000ffff0d7224 */ /* 0x000fe400078e0004 */
[----:B------:R-:W-:Y:S02]  /*11440*/  IMAD.MOV.U32 R12, RZ, RZ, 0x3 ;  /* 0x00000003ff0c7424 */ /* 0x000fe400078e00ff */
[----:B------:R-:W-:-:S07]  /*11450*/  IMAD.MOV.U32 R3, RZ, RZ, R14 ;  /* 0x000000ffff037224 */ /* 0x000fce00078e000e */
[----:B------:R-:W-:Y:S05]  /*11460*/  WARPSYNC.COLLECTIVE R15, `(.L_x_9558) ;  /* 0x000000000f087348 */ /* 0x000fea0003c00000 */
[----:B------:R0:W1:Y:S02]  /*11470*/  SHFL.IDX P6, R14, R13, R12, R11 ;  /* 0x0000000c0d0e7389 */ /* 0x00006400000c000b */
[----:B01----:R-:W-:Y:S01]  /*11480*/  ENDCOLLECTIVE ;  /* 0x000000000000791b */ /* 0x003fe20003800000 */
.L_x_9558:
        /* <DEDUP_REMOVED lines=15> */
.L_x_9559:
[----:B------:R-:W-:Y:S02]  /*11580*/  @P0 IMAD R7, R5, 0x2, R22 ;  /* 0x0000000205070824 */ /* 0x000fe400078e0216 */
[----:B------:R-:W-:Y:S02]  /*11590*/  IMAD.MOV.U32 R13, RZ, RZ, R4 ;  /* 0x000000ffff0d7224 */ /* 0x000fe400078e0004 */
[----:B------:R-:W-:Y:S02]  /*115a0*/  IMAD.MOV.U32 R12, RZ, RZ, 0x4 ;  /* 0x00000004ff0c7424 */ /* 0x000fe400078e00ff */
[----:B------:R-:W-:-:S07]  /*115b0*/  IMAD.MOV.U32 R3, RZ, RZ, R14 ;  /* 0x000000ffff037224 */ /* 0x000fce00078e000e */
[----:B------:R-:W-:Y:S05]  /*115c0*/  WARPSYNC.COLLECTIVE R15, `(.L_x_9560) ;  /* 0x000000000f087348 */ /* 0x000fea0003c00000 */
[----:B------:R0:W1:Y:S02]  /*115d0*/  SHFL.IDX P6, R14, R13, R12, R11 ;  /* 0x0000000c0d0e7389 */ /* 0x00006400000c000b */
[----:B01----:R-:W-:Y:S01]  /*115e0*/  ENDCOLLECTIVE ;  /* 0x000000000000791b */ /* 0x003fe20003800000 */
.L_x_9560:
        /* <DEDUP_REMOVED lines=15> */
.L_x_9561:
[----:B------:R-:W-:Y:S02]  /*116e0*/  @P0 IMAD R7, R5, 0x2, R22 ;  /* 0x0000000205070824 */ /* 0x000fe400078e0216 */
[----:B------:R-:W-:Y:S02]  /*116f0*/  IMAD.MOV.U32 R13, RZ, RZ, R4 ;  /* 0x000000ffff0d7224 */ /* 0x000fe400078e0004 */
[----:B------:R-:W-:Y:S02]  /*11700*/  IMAD.MOV.U32 R12, RZ, RZ, 0x5 ;  /* 0x00000005ff0c7424 */ /* 0x000fe400078e00ff */
[----:B------:R-:W-:-:S07]  /*11710*/  IMAD.MOV.U32 R3, RZ, RZ, R14 ;  /* 0x000000ffff037224 */ /* 0x000fce00078e000e */
[----:B------:R-:W-:Y:S05]  /*11720*/  WARPSYNC.COLLECTIVE R15, `(.L_x_9562) ;  /* 0x000000000f087348 */ /* 0x000fea0003c00000 */
[----:B------:R0:W1:Y:S02]  /*11730*/  SHFL.IDX P6, R14, R13, R12, R11 ;  /* 0x0000000c0d0e7389 */ /* 0x00006400000c000b */
[----:B01----:R-:W-:Y:S01]  /*11740*/  ENDCOLLECTIVE ;  /* 0x000000000000791b */ /* 0x003fe20003800000 */
.L_x_9562:
        /* <DEDUP_REMOVED lines=10> */
.L_x_9563:
[----:B------:R-:W-:Y:S01]  /*117f0*/  @!PT LDS RZ, [RZ] ;  /* 0x00000000fffff984 */ /* 0x000fe20000000800 */
[----:B------:R-:W-:Y:S01]  /*11800*/  @!PT LDS RZ, [RZ] ;  /* 0x00000000fffff984 */ /* 0x000fe20000000800 */
[----:B------:R-:W-:Y:S01]  /*11810*/  @!PT LDS RZ, [RZ] ;  /* 0x00000000fffff984 */ /* 0x000fe20000000800 */
[----:B------:R1:W-:Y:S01]  /*11820*/  @P0 LDGSTS.E.BYPASS.LTC128B.128 [R7+0x1e400], desc[UR50][R2.64], !P2 ;  /* 0x1e40000002070fae */ /* 0x0003e2000d101d72 */
[----:B------:R-:W-:Y:S01]  /*11830*/  IMAD.MOV.U32 R0, RZ, RZ, R14 ;  /* 0x000000ffff007224 */ /* 0x000fe200078e000e */
[----:B------:R-:W-:Y:S06]  /*11840*/  BRA `(.L_x_9564) ;  /* 0xffffffbc00f87947 */ /* 0x000fec000383ffff */
.L_x_9494:
        /* <DEDUP_REMOVED lines=9> */
.L_x_9565:
[C---:B------:R-:W-:Y:S01]  /*118e0*/  VIADD R6, R17.reuse, 0x10 ;  /* 0x0000001011067836 */ /* 0x040fe20000000000 */
[----:B------:R-:W-:Y:S01]  /*118f0*/  ISETP.GE.AND P0, PT, R17, R5, PT ;  /* 0x000000051100720c */ /* 0x000fe20003f06270 */
[----:B------:R-:W-:Y:S02]  /*11900*/  IMAD.MOV.U32 R13, RZ, RZ, R0 ;  /* 0x000000ffff0d7224 */ /* 0x000fe400078e0000 */
[----:B------:R-:W-:-:S10]  /*11910*/  IMAD.MOV.U32 R2, RZ, RZ, R14 ;  /* 0x000000ffff027224 */ /* 0x000fd400078e000e */
[----:B------:R-:W-:Y:S05]  /*11920*/  WARPSYNC.COLLECTIVE R15, `(.L_x_9566) ;  /* 0x000000000f087348 */ /* 0x000fea0003c00000 */
[----:B------:R0:W1:Y:S02]  /*11930*/  SHFL.IDX P6, R14, R13, R12, R11 ;  /* 0x0000000c0d0e7389 */ /* 0x00006400000c000b */
[----:B01----:R-:W-:Y:S01]  /*11940*/  ENDCOLLECTIVE ;  /* 0x000000000000791b */ /* 0x003fe20003800000 */
.L_x_9566:
[----:B------:R-:W-:Y:S02]  /*11950*/  IMAD.MOV.U32 R13, RZ, RZ, R4 ;  /* 0x000000ffff0d7224 */ /* 0x000fe400078e0004 */
[----:B------:R-:W-:Y:S02]  /*11960*/  IMAD.MOV.U32 R12, RZ, RZ, 0x1 ;  /* 0x00000001ff0c7424 */ /* 0x000fe400078e00ff */
[----:B------:R-:W-:-:S07]  /*11970*/  IMAD.MOV.U32 R3, RZ, RZ, R14 ;  /* 0x000000ffff037224 */ /* 0x000fce00078e000e */
[----:B------:R-:W-:Y:S05]  /*11980*/  WARPSYNC.COLLECTIVE R15, `(.L_x_9567) ;  /* 0x000000000f087348 */ /* 0x000fea0003c00000 */
[----:B------:R0:W1:Y:S02]  /*11990*/  SHFL.IDX P6, R14, R13, R12, R11 ;  /* 0x0000000c0d0e7389 */ /* 0x00006400000c000b */
[----:B01----:R-:W-:Y:S01]  /*119a0*/  ENDCOLLECTIVE ;  /* 0x000000000000791b */ /* 0x003fe20003800000 */
.L_x_9567:
        /* <DEDUP_REMOVED lines=15> */
.L_x_9568:
[----:B------:R-:W-:Y:S02]  /*11aa0*/  IMAD.MOV.U32 R13, RZ, RZ, R4 ;  /* 0x000000ffff0d7224 */ /* 0x000fe400078e0004 */
[----:B------:R-:W-:Y:S02]  /*11ab0*/  IMAD.MOV.U32 R12, RZ, RZ, 0x2 ;  /* 0x00000002ff0c7424 */ /* 0x000fe400078e00ff */
[----:B------:R-:W-:-:S07]  /*11ac0*/  IMAD.MOV.U32 R3, RZ, RZ, R14 ;  /* 0x000000ffff037224 */ /* 0x000fce00078e000e */
[----:B------:R-:W-:Y:S05]  /*11ad0*/  WARPSYNC.COLLECTIVE R15, `(.L_x_9569) ;  /* 0x000000000f087348 */ /* 0x000fea0003c00000 */
[----:B------:R0:W1:Y:S02]  /*11ae0*/  SHFL.IDX P6, R14, R13, R12, R11 ;  /* 0x0000000c0d0e7389 */ /* 0x00006400000c000b */
[----:B01----:R-:W-:Y:S01]  /*11af0*/  ENDCOLLECTIVE ;  /* 0x000000000000791b */ /* 0x003fe20003800000 */
.L_x_9569:
        /* <DEDUP_REMOVED lines=16> */
.L_x_9570:
[----:B------:R-:W-:Y:S02]  /*11c00*/  IMAD.MOV.U32 R13, RZ, RZ, R4 ;  /* 0x000000ffff0d7224 */ /* 0x000fe400078e0004 */
[----:B------:R-:W-:Y:S02]  /*11c10*/  IMAD.MOV.U32 R12, RZ, RZ, 0x3 ;  /* 0x00000003ff0c7424 */ /* 0x000fe400078e00ff */
[----:B------:R-:W-:-:S07]  /*11c20*/  IMAD.MOV.U32 R3, RZ, RZ, R14 ;  /* 0x000000ffff037224 */ /* 0x000fce00078e000e */
[----:B------:R-:W-:Y:S05]  /*11c30*/  WARPSYNC.COLLECTIVE R15, `(.L_x_9571) ;  /* 0x000000000f087348 */ /* 0x000fea0003c00000 */
[----:B------:R0:W1:Y:S02]  /*11c40*/  SHFL.IDX P6, R14, R13, R12, R11 ;  /* 0x0000000c0d0e7389 */ /* 0x00006400000c000b */
[----:B01----:R-:W-:Y:S01]  /*11c50*/  ENDCOLLECTIVE ;  /* 0x000000000000791b */ /* 0x003fe20003800000 */
.L_x_9571:
        /* <DEDUP_REMOVED lines=16> */
.L_x_9572:
[----:B------:R-:W-:Y:S02]  /*11d60*/  IMAD.MOV.U32 R13, RZ, RZ, R4 ;  /* 0x000000ffff0d7224 */ /* 0x000fe400078e0004 */
[----:B------:R-:W-:Y:S02]  /*11d70*/  IMAD.MOV.U32 R12, RZ, RZ, 0x4 ;  /* 0x00000004ff0c7424 */ /* 0x000fe400078e00ff */
[----:B------:R-:W-:-:S07]  /*11d80*/  IMAD.MOV.U32 R3, RZ, RZ, R14 ;  /* 0x000000ffff037224 */ /* 0x000fce00078e000e */
[----:B------:R-:W-:Y:S05]  /*11d90*/  WARPSYNC.COLLECTIVE R15, `(.L_x_9573) ;  /* 0x000000000f087348 */ /* 0x000fea0003c00000 */
[----:B------:R0:W1:Y:S02]  /*11da0*/  SHFL.IDX P6, R14, R13, R12, R11 ;  /* 0x0000000c0d0e7389 */ /* 0x00006400000c000b */
[----:B01----:R-:W-:Y:S01]  /*11db0*/  ENDCOLLECTIVE ;  /* 0x000000000000791b */ /* 0x003fe20003800000 */
.L_x_9573:
        /* <DEDUP_REMOVED lines=16> */
.L_x_9574:
[----:B------:R-:W-:Y:S02]  /*11ec0*/  IMAD.MOV.U32 R13, RZ, RZ, R4 ;  /* 0x000000ffff0d7224 */ /* 0x000fe400078e0004 */
[----:B------:R-:W-:Y:S02]  /*11ed0*/  IMAD.MOV.U32 R12, RZ, RZ, 0x5 ;  /* 0x00000005ff0c7424 */ /* 0x000fe400078e00ff */
[----:B------:R-:W-:-:S07]  /*11ee0*/  IMAD.MOV.U32 R3, RZ, RZ, R14 ;  /* 0x000000ffff037224 */ /* 0x000fce00078e000e */
[----:B------:R-:W-:Y:S05]  /*11ef0*/  WARPSYNC.COLLECTIVE R15, `(.L_x_9575) ;  /* 0x000000000f087348 */ /* 0x000fea0003c00000 */
[----:B------:R0:W1:Y:S02]  /*11f00*/  SHFL.IDX P6, R14, R13, R12, R11 ;  /* 0x0000000c0d0e7389 */ /* 0x00006400000c000b */
[----:B01----:R-:W-:Y:S01]  /*11f10*/  ENDCOLLECTIVE ;  /* 0x000000000000791b */ /* 0x003fe20003800000 */
.L_x_9575:
        /* <DEDUP_REMOVED lines=16> */
.L_x_9576:
[----:B------:R-:W-:Y:S02]  /*12020*/  IMAD.MOV.U32 R13, RZ, RZ, R4 ;  /* 0x000000ffff0d7224 */ /* 0x000fe400078e0004 */
[----:B------:R-:W-:Y:S02]  /*12030*/  IMAD.MOV.U32 R12, RZ, RZ, 0x6 ;  /* 0x00000006ff0c7424 */ /* 0x000fe400078e00ff */
[----:B------:R-:W-:-:S07]  /*12040*/  IMAD.MOV.U32 R3, RZ, RZ, R14 ;  /* 0x000000ffff037224 */ /* 0x000fce00078e000e */
[----:B------:R-:W-:Y:S05]  /*12050*/  WARPSYNC.COLLECTIVE R15, `(.L_x_9577) ;  /* 0x000000000f087348 */ /* 0x000fea0003c00000 */
[----:B------:R0:W1:Y:S02]  /*12060*/  SHFL.IDX P6, R14, R13, R12, R11 ;  /* 0x0000000c0d0e7389 */ /* 0x00006400000c000b */
[----:B01----:R-:W-:Y:S01]  /*12070*/  ENDCOLLECTIVE ;  /* 0x000000000000791b */ /* 0x003fe20003800000 */
.L_x_9577:
        /* <DEDUP_REMOVED lines=16> */
.L_x_9578:
[----:B------:R-:W-:Y:S02]  /*12180*/  IMAD.MOV.U32 R13, RZ, RZ, R4 ;  /* 0x000000ffff0d7224 */ /* 0x000fe400078e0004 */
[----:B------:R-:W-:Y:S02]  /*12190*/  IMAD.MOV.U32 R12, RZ, RZ, 0x7 ;  /* 0x00000007ff0c7424 */ /* 0x000fe400078e00ff */
[----:B------:R-:W-:-:S07]  /*121a0*/  IMAD.MOV.U32 R3, RZ, RZ, R14 ;  /* 0x000000ffff037224 */ /* 0x000fce00078e000e */
[----:B------:R-:W-:Y:S05]  /*121b0*/  WARPSYNC.COLLECTIVE R15, `(.L_x_9579) ;  /* 0x000000000f087348 */ /* 0x000fea0003c00000 */
[----:B------:R0:W1:Y:S02]  /*121c0*/  SHFL.IDX P6, R14, R13, R12, R11 ;  /* 0x0000000c0d0e7389 */ /* 0x00006400000c000b */
[----:B01----:R-:W-:Y:S01]  /*121d0*/  ENDCOLLECTIVE ;  /* 0x000000000000791b */ /* 0x003fe20003800000 */
.L_x_9579:
        /* <DEDUP_REMOVED lines=14> */
.L_x_9580:
[----:B------:R-:W-:Y:S05]  /*122c0*/  BRA `(.L_x_9581) ;  /* 0xffffffc000607947 */ /* 0x000fea000383ffff */
.L_x_9497:
[----:B0-----:R0:W1:Y:S02]  /*122d0*/  SYNCS.PHASECHK.TRANS64.TRYWAIT P0, [R22+URZ+0x22820], R3 ;  /* 0x02282003160075a7 */ /* 0x001064000800017f */
[----:B-1----:R-:W-:Y:S05]  /*122e0*/  @!P0 NANOSLEEP.SYNCS 0x989680 ;  /* 0x009896800000895d */ /* 0x002fea0003900000 */
[----:B------:R-:W1:Y:S02]  /*122f0*/  @!P0 SYNCS.PHASECHK.TRANS64 P0, [R22+URZ+0x22820], R3 ;  /* 0x02282003160085a7 */ /* 0x000e64000800007f */
[----:B-1----:R-:W-:Y:S05]  /*12300*/  @!P0 BRA `(.L_x_9497) ;  /* 0xfffffffc00f08947 */ /* 0x002fea000383ffff */
[----:B------:R-:W-:Y:S05]  /*12310*/  BRA `(.L_x_9582) ;  /* 0xffffffc000bc7947 */ /* 0x000fea000383ffff */
.L_x_9500:
[----:B-1----:R1:W2:Y:S02]  /*12320*/  SYNCS.PHASECHK.TRANS64.TRYWAIT P0, [R33+URZ+0x22860], R0 ;  /* 0x02286000210075a7 */ /* 0x0022a4000800017f */
[----:B--2---:R-:W-:Y:S05]  /*12330*/  @!P0 NANOSLEEP.SYNCS 0x989680 ;  /* 0x009896800000895d */ /* 0x004fea0003900000 */
[----:B------:R-:W2:Y:S02]  /*12340*/  @!P0 SYNCS.PHASECHK.TRANS64 P0, [R33+URZ+0x22860], R0 ;  /* 0x02286000210085a7 */ /* 0x000ea4000800007f */
[----:B--2---:R-:W-:Y:S05]  /*12350*/  @!P0 BRA `(.L_x_9500) ;  /* 0xfffffffc00f08947 */ /* 0x004fea000383ffff */
[----:B------:R-:W-:Y:S05]  /*12360*/  BRA `(.L_x_9583) ;  /* 0xffffffc000cc7947 */ /* 0x000fea000383ffff */
.L_x_9501:
        /* <DEDUP_REMOVED lines=8> */
.L_x_9585:
[----:B------:R-:W-:Y:S05]  /*123f0*/  BSYNC B0 ;  /* 0x0000000000007941 */ /* 0x000fea0003800000 */
.L_x_9584:
[----:B------:R-:W0:Y:S01]  /*12400*/  S2R R7, SR_TID.X ;  /* 0x0000000000077919 */ /* 0x000e220000002100 */
[----:B------:R-:W-:Y:S01]  /*12410*/  IMAD.MOV.U32 R13, RZ, RZ, R5 ;  /* 0x000000ffff0d7224 */ /* 0x000fe200078e0005 */
[C---:B------:R-:W-:Y:S01]  /*12420*/  LOP3.LUT P2, RZ, R25.reuse, 0x2, RZ, 0xc0, !PT ;  /* 0x0000000219ff7812 */ /* 0x040fe2000784c0ff */
[----:B------:R-:W-:Y:S01]  /*12430*/  IMAD.MOV.U32 R12, RZ, RZ, RZ ;  /* 0x000000ffff0c7224 */ /* 0x000fe200078e00ff */
[----:B------:R-:W-:Y:S01]  /*12440*/  LOP3.LUT P1, RZ, R25, 0x4, RZ, 0xc0, !PT ;  /* 0x0000000419ff7812 */ /* 0x000fe2000782c0ff */
[----:B------:R-:W-:Y:S02]  /*12450*/  IMAD.MOV.U32 R11, RZ, RZ, 0x181f ;  /* 0x0000181fff0b7424 */ /* 0x000fe400078e00ff */
[----:B------:R-:W-:Y:S01]  /*12460*/  IMAD.MOV.U32 R15, RZ, RZ, -0x1 ;  /* 0xffffffffff0f7424 */ /* 0x000fe200078e00ff */
[----:B------:R-:W-:Y:S01]  /*12470*/  ISETP.LT.OR P4, PT, R32, 0x1, !P1 ;  /* 0x000000012000780c */ /* 0x000fe20004f81670 */
[----:B------:R-:W-:Y:S02]  /*12480*/  IMAD.MOV.U32 R3, RZ, RZ, R14 ;  /* 0x000000ffff037224 */ /* 0x000fe400078e000e */
[----:B------:R-:W-:-:S10]  /*12490*/  IMAD R4, R4, 0x2, R22 ;  /* 0x0000000204047824 */ /* 0x000fd400078e0216 */
[----:B0-----:R-:W-:Y:S05]  /*124a0*/  WARPSYNC.COLLECTIVE R15, `(.L_x_9586) ;  /* 0x000000000f087348 */ /* 0x001fea0003c00000 */
[----:B------:R1:W2:Y:S02]  /*124b0*/  SHFL.IDX P6, R14, R13, R12, R11 ;  /* 0x0000000c0d0e7389 */ /* 0x0002a400000c000b */
[----:B012---:R-:W-:Y:S01]  /*124c0*/  ENDCOLLECTIVE ;  /* 0x000000000000791b */ /* 0x007fe20003800000 */
.L_x_9586:
[----:B------:R-:W-:Y:S02]  /*124d0*/  IMAD.MOV.U32 R13, RZ, RZ, R6 ;  /* 0x000000ffff0d7224 */ /* 0x000fe400078e0006 */
[----:B------:R-:W-:Y:S02]  /*124e0*/  IMAD.MOV.U32 R12, RZ, RZ, 0x1 ;  /* 0x00000001ff0c7424 */ /* 0x000fe400078e00ff */
[----:B------:R-:W-:-:S05]  /*124f0*/  IMAD.SHL.U32 R7, R7, 0x8, RZ ;  /* 0x0000000807077824 */ /* 0x000fca00078e00ff */
[----:B------:R-:W-:-:S05]  /*12500*/  LOP3.LUT R7, R7, 0x38, RZ, 0xc0, !PT ;  /* 0x0000003807077812 */ /* 0x000fca00078ec0ff */
[----:B------:R-:W-:Y:S01]  /*12510*/  IMAD.SHL.U32 R0, R7, 0x2, RZ ;  /* 0x0000000207007824 */ /* 0x000fe200078e00ff */
[----:B------:R-:W-:-:S04]  /*12520*/  LOP3.LUT R7, R25, 0x1, RZ, 0xc0, !PT ;  /* 0x0000000119077812 */ /* 0x000fc800078ec0ff */
[----:B------:R-:W-:Y:S02]  /*12530*/  IADD3 R2, P0, R14, R0, RZ ;  /* 0x000000000e027210 */ /* 0x000fe40007f1e0ff */
[----:B------:R-:W-:-:S13]  /*12540*/  ISETP.NE.U32.AND P3, PT, R7, 0x1, PT ;  /* 0x000000010700780c */ /* 0x000fda0003f65070 */
[----:B------:R-:W-:Y:S05]  /*12550*/  WARPSYNC.COLLECTIVE R15, `(.L_x_9587) ;  /* 0x000000000f087348 */ /* 0x000fea0003c00000 */
[----:B------:R0:W1:Y:S02]  /*12560*/  SHFL.IDX P6, R14, R13, R12, R11 ;  /* 0x0000000c0d0e7389 */ /* 0x00006400000c000b */
[----:B01----:R-:W-:Y:S01]  /*12570*/  ENDCOLLECTIVE ;  /* 0x000000000000791b */ /* 0x003fe20003800000 */
.L_x_9587:
[----:B------:R-:W-:Y:S01]  /*12580*/  IMAD.X R3, RZ, RZ, R3, P0 ;  /* 0x000000ffff037224 */ /* 0x000fe200000e0603 */
[----:B------:R-:W-:Y:S01]  /*12590*/  ISETP.LT.OR P0, PT, R32, 0x1, P3 ;  /* 0x000000012000780c */ /* 0x000fe20001f01670 */
[----:B------:R-:W-:-:S12]  /*125a0*/  IMAD.MOV.U32 R13, RZ, RZ, R5 ;  /* 0x000000ffff0d7224 */ /* 0x000fd800078e0005 */
[----:B------:R-:W-:Y:S01]  /*125b0*/  @!PT LDS RZ, [RZ] ;  /* 0x00000000fffff984 */ /* 0x000fe20000000800 */
[----:B------:R-:W-:Y:S01]  /*125c0*/  @!PT LDS RZ, [RZ] ;  /* 0x00000000fffff984 */ /* 0x000fe20000000800 */
[----:B------:R-:W-:Y:S01]  /*125d0*/  @!PT LDS RZ, [RZ] ;  /* 0x00000000fffff984 */ /* 0x000fe20000000800 */
[----:B------:R-:W-:Y:S01]  /*125e0*/  LDGSTS.E.BYPASS.LTC128B.128 [R4+0x400], desc[UR50][R2.64], !P0 ;  /* 0x0040000002047fae */ /* 0x000fe2000c101d72 */
[----:B------:R-:W-:-:S13]  /*125f0*/  ISETP.LT.OR P0, PT, R32, 0x1, !P2 ;  /* 0x000000012000780c */ /* 0x000fda0005701670 */
[----:B------:R-:W-:Y:S01]  /*12600*/  LDGSTS.E.BYPASS.LTC128B.128 [R4+0x3400], desc[UR50][R2.64+0x80], !P0 ;  /* 0x0340008002047fae */ /* 0x000fe2000c101d72 */
[----:B------:R-:W-:-:S03]  /*12610*/  LOP3.LUT P0, RZ, R25, 0x8, RZ, 0xc0, !PT ;  /* 0x0000000819ff7812 */ /* 0x000fc6000780c0ff */
[----:B------:R-:W-:Y:S01]  /*12620*/  LDGSTS.E.BYPASS.LTC128B.128 [R4+0x6400], desc[UR50][R2.64+0x100], !P4 ;  /* 0x0640010002047fae */ /* 0x000fe2000e101d72 */
[----:B------:R-:W-:-:S13]  /*12630*/  ISETP.LT.OR P4, PT, R32, 0x1, !P0 ;  /* 0x000000012000780c */ /* 0x000fda0004781670 */
[----:B------:R0:W-:Y:S02]  /*12640*/  LDGSTS.E.BYPASS.LTC128B.128 [R4+0x9400], desc[UR50][R2.64+0x180], !P4 ;  /* 0x0940018002047fae */ /* 0x0001e4000e101d72 */
[----:B0-----:R-:W-:-:S07]  /*12650*/  IMAD.MOV.U32 R3, RZ, RZ, R14 ;  /* 0x000000ffff037224 */ /* 0x001fce00078e000e */
[----:B------:R-:W-:Y:S05]  /*12660*/  WARPSYNC.COLLECTIVE R15, `(.L_x_9588) ;  /* 0x000000000f087348 */ /* 0x000fea0003c00000 */
[----:B------:R0:W1:Y:S02]  /*12670*/  SHFL.IDX P6, R14, R13, R12, R11 ;  /* 0x0000000c0d0e7389 */ /* 0x00006400000c000b */
[----:B01----:R-:W-:Y:S01]  /*12680*/  ENDCOLLECTIVE ;  /* 0x000000000000791b */ /* 0x003fe20003800000 */
.L_x_9588:
[----:B------:R-:W-:Y:S02]  /*12690*/  IMAD.MOV.U32 R13, RZ, RZ, R6 ;  /* 0x000000ffff0d7224 */ /* 0x000fe400078e0006 */
[----:B------:R-:W-:Y:S01]  /*126a0*/  IMAD.MOV.U32 R12, RZ, RZ, 0x2 ;  /* 0x00000002ff0c7424 */ /* 0x000fe200078e00ff */
[----:B------:R-:W-:-:S13]  /*126b0*/  IADD3 R2, P4, R14, R0, RZ ;  /* 0x000000000e027210 */ /* 0x000fda0007f9e0ff */
[----:B------:R-:W-:Y:S05]  /*126c0*/  WARPSYNC.COLLECTIVE R15, `(.L_x_9589) ;  /* 0x000000000f087348 */ /* 0x000fea0003c00000 */
[----:B------:R0:W1:Y:S02]  /*126d0*/  SHFL.IDX P6, R14, R13, R12, R11 ;  /* 0x0000000c0d0e7389 */ /* 0x00006400000c000b */
[----:B01----:R-:W-:Y:S01]  /*126e0*/  ENDCOLLECTIVE ;  /* 0x000000000000791b */ /* 0x003fe20003800000 */
.L_x_9589:
        /* <DEDUP_REMOVED lines=9> */
[----:B------:R-:W-:-:S13]  /*12780*/  ISETP.LT.OR P4, PT, R32, 0x11, !P1 ;  /* 0x000000112000780c */ /* 0x000fda0004f81670 */
[----:B------:R-:W-:Y:S01]  /*12790*/  LDGSTS.E.BYPASS.LTC128B.128 [R4+0x6c00], desc[UR50][R2.64+0x100], !P4 ;  /* 0x06c0010002047fae */ /* 0x000fe2000e101d72 */
[----:B------:R-:W-:-:S13]  /*127a0*/  ISETP.LT.OR P4, PT, R32, 0x11, !P0 ;  /* 0x000000112000780c */ /* 0x000fda0004781670 */
[----:B------:R0:W-:Y:S02]  /*127b0*/  LDGSTS.E.BYPASS.LTC128B.128 [R4+0x9c00], desc[UR50][R2.64+0x180], !P4 ;  /* 0x09c0018002047fae */ /* 0x0001e4000e101d72 */
[----:B0-----:R-:W-:-:S07]  /*127c0*/  IMAD.MOV.U32 R3, RZ, RZ, R14 ;  /* 0x000000ffff037224 */ /* 0x001fce00078e000e */
[----:B------:R-:W-:Y:S05]  /*127d0*/  WARPSYNC.COLLECTIVE R15, `(.L_x_9590) ;  /* 0x000000000f087348 */ /* 0x000fea0003c00000 */
[----:B------:R0:W1:Y:S02]  /*127e0*/  SHFL.IDX P6, R14, R13, R12, R11 ;  /* 0x0000000c0d0e7389 */ /* 0x00006400000c000b */
[----:B01----:R-:W-:Y:S01]  /*127f0*/  ENDCOLLECTIVE ;  /* 0x000000000000791b */ /* 0x003fe20003800000 */
.L_x_9590:
[----:B------:R-:W-:Y:S02]  /*12800*/  IMAD.MOV.U32 R13, RZ, RZ, R6 ;  /* 0x000000ffff0d7224 */ /* 0x000fe400078e0006 */
[----:B------:R-:W-:Y:S01]  /*12810*/  IMAD.MOV.U32 R12, RZ, RZ, 0x3 ;  /* 0x00000003ff0c7424 */ /* 0x000fe200078e00ff */
[----:B------:R-:W-:-:S13]  /*12820*/  IADD3 R2, P4, R14, R0, RZ ;  /* 0x000000000e027210 */ /* 0x000fda0007f9e0ff */
[----:B------:R-:W-:Y:S05]  /*12830*/  WARPSYNC.COLLECTIVE R15, `(.L_x_9591) ;  /* 0x000000000f087348 */ /* 0x000fea0003c00000 */
[----:B------:R0:W1:Y:S02]  /*12840*/  SHFL.IDX P6, R14, R13, R12, R11 ;  /* 0x0000000c0d0e7389 */ /* 0x00006400000c000b */
[----:B01----:R-:W-:Y:S01]  /*12850*/  ENDCOLLECTIVE ;  /* 0x000000000000791b */ /* 0x003fe20003800000 */
.L_x_9591:
        /* <DEDUP_REMOVED lines=17> */
.L_x_9592:
[----:B------:R-:W-:Y:S02]  /*12970*/  IMAD.MOV.U32 R13, RZ, RZ, R6 ;  /* 0x000000ffff0d7224 */ /* 0x000fe400078e0006 */
[----:B------:R-:W-:Y:S01]  /*12980*/  IMAD.MOV.U32 R12, RZ, RZ, 0x4 ;  /* 0x00000004ff0c7424 */ /* 0x000fe200078e00ff */
[----:B------:R-:W-:-:S13]  /*12990*/  IADD3 R2, P4, R14, R0, RZ ;  /* 0x000000000e027210 */ /* 0x000fda0007f9e0ff */
[----:B------:R-:W-:Y:S05]  /*129a0*/  WARPSYNC.COLLECTIVE R15, `(.L_x_9593) ;  /* 0x000000000f087348 */ /* 0x000fea0003c00000 */
[----:B------:R0:W1:Y:S02]  /*129b0*/  SHFL.IDX P6, R14, R13, R12, R11 ;  /* 0x0000000c0d0e7389 */ /* 0x00006400000c000b */
[----:B01----:R-:W-:Y:S01]  /*129c0*/  ENDCOLLECTIVE ;  /* 0x000000000000791b */ /* 0x003fe20003800000 */
.L_x_9593:
        /* <DEDUP_REMOVED lines=17> */
.L_x_9594:
[----:B------:R-:W-:Y:S02]  /*12ae0*/  IMAD.MOV.U32 R13, RZ, RZ, R6 ;  /* 0x000000ffff0d7224 */ /* 0x000fe400078e0006 */
[----:B------:R-:W-:Y:S01]  /*12af0*/  IMAD.MOV.U32 R12, RZ, RZ, 0x5 ;  /* 0x00000005ff0c7424 */ /* 0x000fe200078e00ff */
[----:B------:R-:W-:-:S13]  /*12b00*/  IADD3 R2, P4, R14, R0, RZ ;  /* 0x000000000e027210 */ /* 0x000fda0007f9e0ff */
[----:B------:R-:W-:Y:S05]  /*12b10*/  WARPSYNC.COLLECTIVE R15, `(.L_x_9595) ;  /* 0x000000000f087348 */ /* 0x000fea0003c00000 */
[----:B------:R0:W1:Y:S02]  /*12b20*/  SHFL.IDX P6, R14, R13, R12, R11 ;  /* 0x0000000c0d0e7389 */ /* 0x00006400000c000b */
[----:B01----:R-:W-:Y:S01]  /*12b30*/  ENDCOLLECTIVE ;  /* 0x000000000000791b */ /* 0x003fe20003800000 */
.L_x_9595:
        /* <DEDUP_REMOVED lines=12> */
.L_x_9596:
        /* <DEDUP_REMOVED lines=9> */
.L_x_9508:
[----:B0-----:R0:W1:Y:S02]  /*12c90*/  SYNCS.PHASECHK.TRANS64.TRYWAIT P0, [R10+URZ+0x22840], R20 ;  /* 0x022840140a0075a7 */ /* 0x001064000800017f */
[----:B-1----:R-:W-:Y:S05]  /*12ca0*/  @!P0 NANOSLEEP.SYNCS 0x989680 ;  /* 0x009896800000895d */ /* 0x002fea0003900000 */
[----:B------:R-:W1:Y:S02]  /*12cb0*/  @!P0 SYNCS.PHASECHK.TRANS64 P0, [R10+URZ+0x22840], R20 ;  /* 0x022840140a0085a7 */ /* 0x000e64000800007f */
[----:B-1----:R-:W-:Y:S05]  /*12cc0*/  @!P0 BRA `(.L_x_9508) ;  /* 0xfffffffc00f08947 */ /* 0x002fea000383ffff */
[----:B------:R-:W-:Y:S05]  /*12cd0*/  BRA `(.L_x_9598) ;  /* 0xffffffc400307947 */ /* 0x000fea000383ffff */
.L_x_9509:
        /* <DEDUP_REMOVED lines=8> */
.L_x_9600:
[----:B------:R-:W-:Y:S05]  /*12d60*/  BSYNC B1 ;  /* 0x0000000000017941 */ /* 0x000fea0003800000 */
.L_x_9599:
        /* <DEDUP_REMOVED lines=9> */
.L_x_9601:
[----:B------:R-:W-:Y:S02]  /*12e00*/  IMAD.MOV.U32 R13, RZ, RZ, R8 ;  /* 0x000000ffff0d7224 */ /* 0x000fe400078e0008 */
[----:B------:R-:W-:Y:S02]  /*12e10*/  IMAD.MOV.U32 R12, RZ, RZ, 0x1 ;  /* 0x00000001ff0c7424 */ /* 0x000fe400078e00ff */
[----:B------:R-:W-:-:S07]  /*12e20*/  IMAD.MOV.U32 R2, RZ, RZ, R14 ;  /* 0x000000ffff027224 */ /* 0x000fce00078e000e */
[----:B------:R-:W-:Y:S05]  /*12e30*/  WARPSYNC.COLLECTIVE R15, `(.L_x_9602) ;  /* 0x000000000f087348 */ /* 0x000fea0003c00000 */
[----:B------:R0:W1:Y:S02]  /*12e40*/  SHFL.IDX P6, R14, R13, R12, R11 ;  /* 0x0000000c0d0e7389 */ /* 0x00006400000c000b */
[----:B01----:R-:W-:Y:S01]  /*12e50*/  ENDCOLLECTIVE ;  /* 0x000000000000791b */ /* 0x003fe20003800000 */
.L_x_9602:
        /* <DEDUP_REMOVED lines=11> */
.L_x_9603:
[----:B------:R-:W-:Y:S02]  /*12f10*/  IMAD.MOV.U32 R13, RZ, RZ, R8 ;  /* 0x000000ffff0d7224 */ /* 0x000fe400078e0008 */
[----:B------:R-:W-:Y:S02]  /*12f20*/  IMAD.MOV.U32 R12, RZ, RZ, 0x2 ;  /* 0x00000002ff0c7424 */ /* 0x000fe400078e00ff */
[----:B------:R-:W-:-:S07]  /*12f30*/  IMAD.MOV.U32 R2, RZ, RZ, R14 ;  /* 0x000000ffff027224 */ /* 0x000fce00078e000e */
[----:B------:R-:W-:Y:S05]  /*12f40*/  WARPSYNC.COLLECTIVE R15, `(.L_x_9604) ;  /* 0x000000000f087348 */ /* 0x000fea0003c00000 */
[----:B------:R0:W1:Y:S02]  /*12f50*/  SHFL.IDX P6, R14, R13, R12, R11 ;  /* 0x0000000c0d0e7389 */ /* 0x00006400000c000b */
[----:B01----:R-:W-:Y:S01]  /*12f60*/  ENDCOLLECTIVE ;  /* 0x000000000000791b */ /* 0x003fe20003800000 */
.L_x_9604:
        /* <DEDUP_REMOVED lines=11> */
.L_x_9605:
[----:B------:R-:W-:Y:S02]  /*13020*/  IMAD.MOV.U32 R13, RZ, RZ, R8 ;  /* 0x000000ffff0d7224 */ /* 0x000fe400078e0008 */
[----:B------:R-:W-:Y:S02]  /*13030*/  IMAD.MOV.U32 R12, RZ, RZ, 0x3 ;  /* 0x00000003ff0c7424 */ /* 0x000fe400078e00ff */
[----:B------:R-:W-:-:S07]  /*13040*/  IMAD.MOV.U32 R2, RZ, RZ, R14 ;  /* 0x000000ffff027224 */ /* 0x000fce00078e000e */
[----:B------:R-:W-:Y:S05]  /*13050*/  WARPSYNC.COLLECTIVE R15, `(.L_x_9606) ;  /* 0x000000000f087348 */ /* 0x000fea0003c00000 */
[----:B------:R0:W1:Y:S02]  /*13060*/  SHFL.IDX P6, R14, R13, R12, R11 ;  /* 0x0000000c0d0e7389 */ /* 0x00006400000c000b */
[----:B01----:R-:W-:Y:S01]  /*13070*/  ENDCOLLECTIVE ;  /* 0x000000000000791b */ /* 0x003fe20003800000 */
.L_x_9606:
        /* <DEDUP_REMOVED lines=11> */
.L_x_9607:
[----:B------:R-:W-:Y:S02]  /*13130*/  IMAD.MOV.U32 R13, RZ, RZ, R8 ;  /* 0x000000ffff0d7224 */ /* 0x000fe400078e0008 */
[----:B------:R-:W-:Y:S02]  /*13140*/  IMAD.MOV.U32 R12, RZ, RZ, 0x4 ;  /* 0x00000004ff0c7424 */ /* 0x000fe400078e00ff */
[----:B------:R-:W-:-:S07]  /*13150*/  IMAD.MOV.U32 R2, RZ, RZ, R14 ;  /* 0x000000ffff027224 */ /* 0x000fce00078e000e */
[----:B------:R-:W-:Y:S05]  /*13160*/  WARPSYNC.COLLECTIVE R15, `(.L_x_9608) ;  /* 0x000000000f087348 */ /* 0x000fea0003c00000 */
[----:B------:R0:W1:Y:S02]  /*13170*/  SHFL.IDX P6, R14, R13, R12, R11 ;  /* 0x0000000c0d0e7389 */ /* 0x00006400000c000b */
[----:B01----:R-:W-:Y:S01]  /*13180*/  ENDCOLLECTIVE ;  /* 0x000000000000791b */ /* 0x003fe20003800000 */
.L_x_9608:
        /* <DEDUP_REMOVED lines=11> */
.L_x_9609:
[----:B------:R-:W-:Y:S02]  /*13240*/  IMAD.MOV.U32 R13, RZ, RZ, R8 ;  /* 0x000000ffff0d7224 */ /* 0x000fe400078e0008 */
[----:B------:R-:W-:Y:S02]  /*13250*/  IMAD.MOV.U32 R12, RZ, RZ, 0x5 ;  /* 0x00000005ff0c7424 */ /* 0x000fe400078e00ff */
[----:B------:R-:W-:-:S07]  /*13260*/  IMAD.MOV.U32 R2, RZ, RZ, R14 ;  /* 0x000000ffff027224 */ /* 0x000fce00078e000e */
[----:B------:R-:W-:Y:S05]  /*13270*/  WARPSYNC.COLLECTIVE R15, `(.L_x_9610) ;  /* 0x000000000f087348 */ /* 0x000fea0003c00000 */
[----:B------:R0:W1:Y:S02]  /*13280*/  SHFL.IDX P6, R14, R13, R12, R11 ;  /* 0x0000000c0d0e7389 */ /* 0x00006400000c000b */
[----:B01----:R-:W-:Y:S01]  /*13290*/  ENDCOLLECTIVE ;  /* 0x000000000000791b */ /* 0x003fe20003800000 */
.L_x_9610:
        /* <DEDUP_REMOVED lines=11> */
.L_x_9611:
[----:B------:R-:W-:Y:S05]  /*13350*/  BRA `(.L_x_9612) ;  /* 0xffffffc000587947 */ /* 0x000fea000383ffff */
.L_x_9514:
[----:B--2---:R2:W3:Y:S02]  /*13360*/  SYNCS.PHASECHK.TRANS64.TRYWAIT P0, [R10+URZ+0x22860], R20 ;  /* 0x022860140a0075a7 */ /* 0x0044e4000800017f */
[----:B---3--:R-:W-:Y:S05]  /*13370*/  @!P0 NANOSLEEP.SYNCS 0x989680 ;  /* 0x009896800000895d */ /* 0x008fea0003900000 */
[----:B------:R-:W3:Y:S02]  /*13380*/  @!P0 SYNCS.PHASECHK.TRANS64 P0, [R10+URZ+0x22860], R20 ;  /* 0x022860140a0085a7 */ /* 0x000ee4000800007f */
[----:B---3--:R-:W-:Y:S05]  /*13390*/  @!P0 BRA `(.L_x_9514) ;  /* 0xfffffffc00f08947 */ /* 0x008fea000383ffff */
[----:B------:R-:W-:Y:S05]  /*133a0*/  BRA `(.L_x_9613) ;  /* 0xffffffc000a87947 */ /* 0x000fea000383ffff */
.L_x_9515:
        /* <DEDUP_REMOVED lines=8> */
.L_x_9615:
[----:B------:R-:W-:Y:S05]  /*13430*/  BSYNC B1 ;  /* 0x0000000000017941 */ /* 0x000fea0003800000 */
.L_x_9614:
        /* <DEDUP_REMOVED lines=9> */
.L_x_9616:
[----:B------:R-:W-:Y:S02]  /*134d0*/  IMAD.MOV.U32 R13, RZ, RZ, R25 ;  /* 0x000000ffff0d7224 */ /* 0x000fe400078e0019 */
[----:B------:R-:W-:Y:S01]  /*134e0*/  IMAD.MOV.U32 R12, RZ, RZ, 0x1 ;  /* 0x00000001ff0c7424 */ /* 0x000fe200078e00ff */
[----:B------:R-:W-:-:S13]  /*134f0*/  IADD3 R2, P0, R14, R0, RZ ;  /* 0x000000000e027210 */ /* 0x000fda0007f1e0ff */
[----:B------:R-:W-:Y:S05]  /*13500*/  WARPSYNC.COLLECTIVE R15, `(.L_x_9617) ;  /* 0x000000000f087348 */ /* 0x000fea0003c00000 */
[----:B------:R0:W1:Y:S02]  /*13510*/  SHFL.IDX P6, R14, R13, R12, R11 ;  /* 0x0000000c0d0e7389 */ /* 0x00006400000c000b */
[----:B01----:R-:W-:Y:S01]  /*13520*/  ENDCOLLECTIVE ;  /* 0x000000000000791b */ /* 0x003fe20003800000 */
.L_x_9617:
        /* <DEDUP_REMOVED lines=13> */
.L_x_9618:
[----:B------:R-:W-:Y:S02]  /*13600*/  IMAD.MOV.U32 R13, RZ, RZ, R25 ;  /* 0x000000ffff0d7224 */ /* 0x000fe400078e0019 */
[----:B------:R-:W-:Y:S01]  /*13610*/  IMAD.MOV.U32 R12, RZ, RZ, 0x2 ;  /* 0x00000002ff0c7424 */ /* 0x000fe200078e00ff */
[----:B------:R-:W-:-:S13]  /*13620*/  IADD3 R2, P0, R14, R0, RZ ;  /* 0x000000000e027210 */ /* 0x000fda0007f1e0ff */
[----:B------:R-:W-:Y:S05]  /*13630*/  WARPSYNC.COLLECTIVE R15, `(.L_x_9619) ;  /* 0x000000000f087348 */ /* 0x000fea0003c00000 */
[----:B------:R0:W1:Y:S02]  /*13640*/  SHFL.IDX P6, R14, R13, R12, R11 ;  /* 0x0000000c0d0e7389 */ /* 0x00006400000c000b */
[----:B01----:R-:W-:Y:S01]  /*13650*/  ENDCOLLECTIVE ;  /* 0x000000000000791b */ /* 0x003fe20003800000 */
.L_x_9619:
        /* <DEDUP_REMOVED lines=13> */
.L_x_9620:
[----:B------:R-:W-:Y:S02]  /*13730*/  IMAD.MOV.U32 R13, RZ, RZ, R25 ;  /* 0x000000ffff0d7224 */ /* 0x000fe400078e0019 */
[----:B------:R-:W-:Y:S02]  /*13740*/  IMAD.MOV.U32 R12, RZ, RZ, 0x3 ;  /* 0x00000003ff0c7424 */ /* 0x000fe400078e00ff */
[----:B------:R-:W-:-:S07]  /*13750*/  IMAD.MOV.U32 R8, RZ, RZ, R14 ;  /* 0x000000ffff087224 */ /* 0x000fce00078e000e */
[----:B------:R-:W-:Y:S05]  /*13760*/  WARPSYNC.COLLECTIVE R15, `(.L_x_9621) ;  /* 0x000000000f087348 */ /* 0x000fea0003c00000 */
[----:B------:R0:W1:Y:S02]  /*13770*/  SHFL.IDX P6, R14, R13, R12, R11 ;  /* 0x0000000c0d0e7389 */ /* 0x00006400000c000b */
[----:B01----:R-:W-:Y:S01]  /*13780*/  ENDCOLLECTIVE ;  /* 0x000000000000791b */ /* 0x003fe20003800000 */
.L_x_9621:
        /* <DEDUP_REMOVED lines=9> */
[----:B------:R-:W-:-:S03]  /*13820*/  IMAD.MOV.U32 R5, RZ, RZ, R14 ;  /* 0x000000ffff057224 */ /* 0x000fc600078e000e */
[----:B------:R0:W-:Y:S04]  /*13830*/  LDGSTS.E.BYPASS.LTC128B.128 [R20+0xa400], desc[UR50][R2.64+0x180], !P1 ;  /* 0x0a40018002147fae */ /* 0x0001e8000c901d72 */
[----:B0-----:R-:W-:Y:S05]  /*13840*/  WARPSYNC.COLLECTIVE R15, `(.L_x_9622) ;  /* 0x000000000f087348 */ /* 0x001fea0003c00000 */
[----:B------:R1:W2:Y:S02]  /*13850*/  SHFL.IDX P6, R14, R13, R12, R11 ;  /* 0x0000000c0d0e7389 */ /* 0x0002a400000c000b */
[----:B012---:R-:W-:Y:S01]  /*13860*/  ENDCOLLECTIVE ;  /* 0x000000000000791b */ /* 0x007fe20003800000 */
.L_x_9622:
[----:B------:R-:W-:Y:S02]  /*13870*/  IMAD.MOV.U32 R13, RZ, RZ, R25 ;  /* 0x000000ffff0d7224 */ /* 0x000fe400078e0019 */
[----:B------:R-:W-:Y:S01]  /*13880*/  IMAD.MOV.U32 R12, RZ, RZ, 0x4 ;  /* 0x00000004ff0c7424 */ /* 0x000fe200078e00ff */
[----:B------:R-:W-:-:S13]  /*13890*/  IADD3 R2, P0, R14, R0, RZ ;  /* 0x000000000e027210 */ /* 0x000fda0007f1e0ff */
[----:B------:R-:W-:Y:S05]  /*138a0*/  WARPSYNC.COLLECTIVE R15, `(.L_x_9623) ;  /* 0x000000000f087348 */ /* 0x000fea0003c00000 */
[----:B------:R0:W1:Y:S02]  /*138b0*/  SHFL.IDX P6, R14, R13, R12, R11 ;  /* 0x0000000c0d0e7389 */ /* 0x00006400000c000b */
[----:B01----:R-:W-:Y:S01]  /*138c0*/  ENDCOLLECTIVE ;  /* 0x000000000000791b */ /* 0x003fe20003800000 */
.L_x_9623:
[----:B------:R-:W-:-:S05]  /*138d0*/  IMAD.X R3, RZ, RZ, R5, P0 ;  /* 0x000000ffff037224 */ /* 0x000fca00000e0605 */
[----:B------:R-:W-:Y:S01]  /*138e0*/  @!PT LDS RZ, [RZ] ;  /* 0x00000000fffff984 */ /* 0x000fe20000000800 */
[----:B------:R-:W-:Y:S01]  /*138f0*/  @!PT LDS RZ, [RZ] ;  /* 0x00000000fffff984 */ /* 0x000fe20000000800 */
[----:B------:R-:W-:Y:S01]  /*13900*/  @!PT LDS RZ, [RZ] ;  /* 0x00000000fffff984 */ /* 0x000fe20000000800 */
[----:B------:R-:W-:Y:S04]  /*13910*/  LDGSTS.E.BYPASS.LTC128B.128 [R20+0x1c00], desc[UR50][R2.64], !P5 ;  /* 0x01c0000002147fae */ /* 0x000fe8000e901d72 */
[----:B------:R-:W-:Y:S01]  /*13920*/  LDGSTS.E.BYPASS.LTC128B.128 [R20+0x4c00], desc[UR50][R2.64+0x80], !P4 ;  /* 0x04c0008002147fae */ /* 0x000fe2000e101d72 */
[----:B------:R-:W-:-:S03]  /*13930*/  IMAD.MOV.U32 R13, RZ, RZ, R17 ;  /* 0x000000ffff0d7224 */ /* 0x000fc600078e0011 */
[----:B------:R-:W-:Y:S04]  /*13940*/  LDGSTS.E.BYPASS.LTC128B.128 [R20+0x7c00], desc[UR50][R2.64+0x100], !P3 ;  /* 0x07c0010002147fae */ /* 0x000fe8000d901d72 */
[----:B------:R0:W-:Y:S02]  /*13950*/  LDGSTS.E.BYPASS.LTC128B.128 [R20+0xac00], desc[UR50][R2.64+0x180], !P1 ;  /* 0x0ac0018002147fae */ /* 0x0001e4000c901d72 */
[----:B0-----:R-:W-:-:S07]  /*13960*/  IMAD.MOV.U32 R3, RZ, RZ, R14 ;  /* 0x000000ffff037224 */ /* 0x001fce00078e000e */
[----:B------:R-:W-:Y:S05]  /*13970*/  WARPSYNC.COLLECTIVE R15, `(.L_x_9624) ;  /* 0x000000000f087348 */ /* 0x000fea0003c00000 */
[----:B------:R0:W1:Y:S02]  /*13980*/  SHFL.IDX P6, R14, R13, R12, R11 ;  /* 0x0000000c0d0e7389 */ /* 0x00006400000c000b */
[----:B01----:R-:W-:Y:S01]  /*13990*/  ENDCOLLECTIVE ;  /* 0x000000000000791b */ /* 0x003fe20003800000 */
.L_x_9624:
[----:B------:R-:W-:Y:S02]  /*139a0*/  IMAD.MOV.U32 R13, RZ, RZ, R25 ;  /* 0x000000ffff0d7224 */ /* 0x000fe400078e0019 */
[----:B------:R-:W-:Y:S01]  /*139b0*/  IMAD.MOV.U32 R12, RZ, RZ, 0x5 ;  /* 0x00000005ff0c7424 */ /* 0x000fe200078e00ff */
[----:B------:R-:W-:-:S13]  /*139c0*/  IADD3 R2, P0, R14, R0, RZ ;  /* 0x000000000e027210 */ /* 0x000fda0007f1e0ff */
[----:B------:R-:W-:Y:S05]  /*139d0*/  WARPSYNC.COLLECTIVE R15, `(.L_x_9625) ;  /* 0x000000000f087348 */ /* 0x000fea0003c00000 */
[----:B------:R0:W1:Y:S02]  /*139e0*/  SHFL.IDX P6, R14, R13, R12, R11 ;  /* 0x0000000c0d0e7389 */ /* 0x00006400000c000b */
[----:B01----:R-:W-:Y:S01]  /*139f0*/  ENDCOLLECTIVE ;  /* 0x000000000000791b */ /* 0x003fe20003800000 */
.L_x_9625:
        /* <DEDUP_REMOVED lines=13> */
.L_x_9626:
[----:B------:R-:W-:Y:S05]  /*13ad0*/  BRA `(.L_x_9627) ;  /* 0xffffffbc00e87947 */ /* 0x000fea000383ffff */
.L_x_9523:
        /* <DEDUP_REMOVED lines=8> */
.L_x_9629:
[----:B------:R-:W-:Y:S05]  /*13b60*/  BSYNC B0 ;  /* 0x0000000000007941 */ /* 0x000fea0003800000 */
.L_x_9628:
        /* <DEDUP_REMOVED lines=9> */
.L_x_9630:
        /* <DEDUP_REMOVED lines=24> */
.L_x_9631:
[----:B------:R-:W-:Y:S01]  /*13d80*/  IMAD.MOV.U32 R12, RZ, RZ, 0x2 ;  /* 0x00000002ff0c7424 */ /* 0x000fe200078e00ff */
[----:B------:R-:W-:-:S05]  /*13d90*/  SEL R14, R14, RZ, P1 ;  /* 0x000000ff0e0e7207 */ /* 0x000fca0000800000 */
[----:B------:R-:W-:-:S04]  /*13da0*/  IMAD.IADD R5, R13, 0x1, R14 ;  /* 0x000000010d057824 */ /* 0x000fc800078e020e */
[----:B------:R-:W-:-:S07]  /*13db0*/  IMAD.MOV.U32 R13, RZ, RZ, R5 ;  /* 0x000000ffff0d7224 */ /* 0x000fce00078e0005 */
[----:B------:R-:W-:Y:S05]  /*13dc0*/  WARPSYNC.COLLECTIVE R15, `(.L_x_9632) ;  /* 0x000000000f087348 */ /* 0x000fea0003c00000 */
[----:B------:R0:W1:Y:S02]  /*13dd0*/  SHFL.UP P6, R14, R13, R12, R11 ;  /* 0x0400000c0d0e7389 */ /* 0x00006400000c000b */
[----:B01----:R-:W-:Y:S01]  /*13de0*/  ENDCOLLECTIVE ;  /* 0x000000000000791b */ /* 0x003fe20003800000 */
.L_x_9632:
[----:B------:R-:W-:Y:S01]  /*13df0*/  IMAD.MOV.U32 R12, RZ, RZ, 0x4 ;  /* 0x00000004ff0c7424 */ /* 0x000fe200078e00ff */
[----:B------:R-:W-:-:S05]  /*13e00*/  SEL R2, R14, RZ, P2 ;  /* 0x000000ff0e027207 */ /* 0x000fca0001000000 */
[----:B------:R-:W-:-:S04]  /*13e10*/  IMAD.IADD R2, R5, 0x1, R2 ;  /* 0x0000000105027824 */ /* 0x000fc800078e0202 */
[----:B------:R-:W-:-:S07]  /*13e20*/  IMAD.MOV.U32 R13, RZ, RZ, R2 ;  /* 0x000000ffff0d7224 */ /* 0x000fce00078e0002 */
[----:B------:R-:W-:Y:S05]  /*13e30*/  WARPSYNC.COLLECTIVE R15, `(.L_x_9633) ;  /* 0x000000000f087348 */ /* 0x000fea0003c00000 */
[----:B------:R0:W1:Y:S02]  /*13e40*/  SHFL.UP P6, R14, R13, R12, R11 ;  /* 0x0400000c0d0e7389 */ /* 0x00006400000c000b */
[----:B01----:R-:W-:Y:S01]  /*13e50*/  ENDCOLLECTIVE ;  /* 0x000000000000791b */ /* 0x003fe20003800000 */
.L_x_9633:
[----:B------:R-:W-:Y:S01]  /*13e60*/  IMAD.MOV.U32 R12, RZ, RZ, 0x8 ;  /* 0x00000008ff0c7424 */ /* 0x000fe200078e00ff */
[----:B------:R-:W-:-:S05]  /*13e70*/  SEL R3, R14, RZ, P3 ;  /* 0x000000ff0e037207 */ /* 0x000fca0001800000 */
[----:B------:R-:W-:-:S04]  /*13e80*/  IMAD.IADD R3, R2, 0x1, R3 ;  /* 0x0000000102037824 */ /* 0x000fc800078e0203 */
[----:B------:R-:W-:-:S07]  /*13e90*/  IMAD.MOV.U32 R13, RZ, RZ, R3 ;  /* 0x000000ffff0d7224 */ /* 0x000fce00078e0003 */
[----:B------:R-:W-:Y:S05]  /*13ea0*/  WARPSYNC.COLLECTIVE R15, `(.L_x_9634) ;  /* 0x000000000f087348 */ /* 0x000fea0003c00000 */
[----:B------:R0:W1:Y:S02]  /*13eb0*/  SHFL.UP P6, R14, R13, R12, R11 ;  /* 0x0400000c0d0e7389 */ /* 0x00006400000c000b */
[----:B01----:R-:W-:Y:S01]  /*13ec0*/  ENDCOLLECTIVE ;  /* 0x000000000000791b */ /* 0x003fe20003800000 */
.L_x_9634:
[----:B------:R-:W-:Y:S01]  /*13ed0*/  IMAD.MOV.U32 R12, RZ, RZ, 0x10 ;  /* 0x00000010ff0c7424 */ /* 0x000fe200078e00ff */
[----:B------:R-:W-:-:S05]  /*13ee0*/  SEL R14, R14, RZ, P4 ;  /* 0x000000ff0e0e7207 */ /* 0x000fca0002000000 */
[----:B------:R-:W-:-:S04]  /*13ef0*/  IMAD.IADD R5, R3, 0x1, R14 ;  /* 0x0000000103057824 */ /* 0x000fc800078e020e */
[----:B------:R-:W-:-:S07]  /*13f00*/  IMAD.MOV.U32 R13, RZ, RZ, R5 ;  /* 0x000000ffff0d7224 */ /* 0x000fce00078e0005 */
[----:B------:R-:W-:Y:S05]  /*13f10*/  WARPSYNC.COLLECTIVE R15, `(.L_x_9635) ;  /* 0x000000000f087348 */ /* 0x000fea0003c00000 */
[----:B------:R0:W1:Y:S02]  /*13f20*/  SHFL.UP P6, R14, R13, R12, R11 ;  /* 0x0400000c0d0e7389 */ /* 0x00006400000c000b */
[----:B01----:R-:W-:Y:S01]  /*13f30*/  ENDCOLLECTIVE ;  /* 0x000000000000791b */ /* 0x003fe20003800000 */
.L_x_9635:
        /* <DEDUP_REMOVED lines=8> */
.L_x_9636:
[----:B------:R-:W-:Y:S05]  /*13fc0*/  BRA `(.L_x_9637) ;  /* 0xffffffc000487947 */ /* 0x000fea000383ffff */
.L_x_9526:
[----:B------:R-:W-:Y:S01]  /*13fd0*/  BSSY B0, `(.L_x_9638) ;  /* 0x0000007000007945 */ /* 0x000fe20003800000 */
[----:B------:R-:W-:Y:S02]  /*13fe0*/  IMAD.MOV.U32 R12, RZ, RZ, 0x1 ;  /* 0x00000001ff0c7424 */ /* 0x000fe400078e00ff */
[----:B------:R-:W-:Y:S02]  /*13ff0*/  IMAD.MOV.U32 R11, RZ, RZ, RZ ;  /* 0x000000ffff0b7224 */ /* 0x000fe400078e00ff */
[----:B------:R-:W-:-:S07]  /*14000*/  IMAD.MOV.U32 R15, RZ, RZ, -0x1 ;  /* 0xffffffffff0f7424 */ /* 0x000fce00078e00ff */
[----:B01----:R-:W-:Y:S05]  /*14010*/  WARPSYNC.COLLECTIVE R15, `(.L_x_9639) ;  /* 0x000000000f087348 */ /* 0x003fea0003c00000 */
[----:B------:R2:W3:Y:S02]  /*14020*/  SHFL.UP P6, R14, R13, R12, R11 ;  /* 0x0400000c0d0e7389 */ /* 0x0004e400000c000b */
[----:B0123--:R-:W-:Y:S01]  /*14030*/  ENDCOLLECTIVE ;  /* 0x000000000000791b */ /* 0x00ffe20003800000 */
.L_x_9639:
[----:B------:R-:W-:Y:S05]  /*14040*/  BSYNC B0 ;  /* 0x0000000000007941 */ /* 0x000fea0003800000 */
.L_x_9638:
        /* <DEDUP_REMOVED lines=8> */
.L_x_9640:
[----:B------:R-:W-:Y:S01]  /*140d0*/  IMAD.MOV.U32 R12, RZ, RZ, 0x4 ;  /* 0x00000004ff0c7424 */ /* 0x000fe200078e00ff */
[----:B------:R-:W-:-:S05]  /*140e0*/  SEL R2, R14, RZ, P2 ;  /* 0x000000ff0e027207 */ /* 0x000fca0001000000 */
[----:B------:R-:W-:-:S04]  /*140f0*/  IMAD.IADD R2, R13, 0x1, R2 ;  /* 0x000000010d027824 */ /* 0x000fc800078e0202 */
[----:B------:R-:W-:-:S07]  /*14100*/  IMAD.MOV.U32 R13, RZ, RZ, R2 ;  /* 0x000000ffff0d7224 */ /* 0x000fce00078e0002 */
[----:B------:R-:W-:Y:S05]  /*14110*/  WARPSYNC.COLLECTIVE R15, `(.L_x_9641) ;  /* 0x000000000f087348 */ /* 0x000fea0003c00000 */
[----:B------:R0:W1:Y:S02]  /*14120*/  SHFL.UP P6, R14, R13, R12, R11 ;  /* 0x0400000c0d0e7389 */ /* 0x00006400000c000b */
[----:B01----:R-:W-:Y:S01]  /*14130*/  ENDCOLLECTIVE ;  /* 0x000000000000791b */ /* 0x003fe20003800000 */
.L_x_9641:
[----:B------:R-:W-:Y:S01]  /*14140*/  IMAD.MOV.U32 R12, RZ, RZ, 0x8 ;  /* 0x00000008ff0c7424 */ /* 0x000fe200078e00ff */
[----:B------:R-:W-:-:S05]  /*14150*/  SEL R3, R14, RZ, P3 ;  /* 0x000000ff0e037207 */ /* 0x000fca0001800000 */
[----:B------:R-:W-:-:S04]  /*14160*/  IMAD.IADD R3, R2, 0x1, R3 ;  /* 0x0000000102037824 */ /* 0x000fc800078e0203 */
[----:B------:R-:W-:-:S07]  /*14170*/  IMAD.MOV.U32 R13, RZ, RZ, R3 ;  /* 0x000000ffff0d7224 */ /* 0x000fce00078e0003 */
[----:B------:R-:W-:Y:S05]  /*14180*/  WARPSYNC.COLLECTIVE R15, `(.L_x_9642) ;  /* 0x000000000f087348 */ /* 0x000fea0003c00000 */
[----:B------:R0:W1:Y:S02]  /*14190*/  SHFL.UP P6, R14, R13, R12, R11 ;  /* 0x0400000c0d0e7389 */ /* 0x00006400000c000b */
[----:B01----:R-:W-:Y:S01]  /*141a0*/  ENDCOLLECTIVE ;  /* 0x000000000000791b */ /* 0x003fe20003800000 */
.L_x_9642:
[----:B------:R-:W-:Y:S01]  /*141b0*/  IMAD.MOV.U32 R12, RZ, RZ, 0x10 ;  /* 0x00000010ff0c7424 */ /* 0x000fe200078e00ff */
[----:B------:R-:W-:-:S05]  /*141c0*/  SEL R14, R14, RZ, P4 ;  /* 0x000000ff0e0e7207 */ /* 0x000fca0002000000 */
[----:B------:R-:W-:-:S04]  /*141d0*/  IMAD.IADD R5, R3, 0x1, R14 ;  /* 0x0000000103057824 */ /* 0x000fc800078e020e */
[----:B------:R-:W-:-:S07]  /*141e0*/  IMAD.MOV.U32 R13, RZ, RZ, R5 ;  /* 0x000000ffff0d7224 */ /* 0x000fce00078e0005 */
[----:B------:R-:W-:Y:S05]  /*141f0*/  WARPSYNC.COLLECTIVE R15, `(.L_x_9643) ;  /* 0x000000000f087348 */ /* 0x000fea0003c00000 */
[----:B------:R0:W1:Y:S02]  /*14200*/  SHFL.UP P6, R14, R13, R12, R11 ;  /* 0x0400000c0d0e7389 */ /* 0x00006400000c000b */
[----:B01----:R-:W-:Y:S01]  /*14210*/  ENDCOLLECTIVE ;  /* 0x000000000000791b */ /* 0x003fe20003800000 */
.L_x_9643:
        /* <DEDUP_REMOVED lines=8> */
.L_x_9644:
[----:B------:R-:W-:Y:S05]  /*142a0*/  BRA `(.L_x_9645) ;  /* 0xffffffc000347947 */ /* 0x000fea000383ffff */
.L_x_9528:
[----:B------:R-:W-:Y:S01]  /*142b0*/  BSSY B0, `(.L_x_9646) ;  /* 0x0000006000007945 */ /* 0x000fe20003800000 */
[----:B------:R-:W-:Y:S01]  /*142c0*/  PLOP3.LUT P6, PT, P6, PT, PT, 0x8, 0x0 ;  /* 0x000000000000781c */ /* 0x000fe200037ce170 */
[----:B------:R-:W-:-:S12]  /*142d0*/  IMAD.MOV.U32 R15, RZ, RZ, -0x1 ;  /* 0xffffffffff0f7424 */ /* 0x000fd800078e00ff */
[----:B012---:R-:W-:Y:S05]  /*142e0*/  WARPSYNC.COLLECTIVE R15, `(.L_x_9647) ;  /* 0x000000000f087348 */ /* 0x007fea0003c00000 */
[----:B------:R-:W-:Y:S01]  /*142f0*/  VOTE.ANY R14, PT, P6 ;  /* 0x00000000000e7806 */ /* 0x000fe200030e0100 */
[----:B012---:R-:W-:Y:S06]  /*14300*/  ENDCOLLECTIVE ;  /* 0x000000000000791b */ /* 0x007fec0003800000 */
.L_x_9647:
[----:B------:R-:W-:Y:S05]  /*14310*/  BSYNC B0 ;  /* 0x0000000000007941 */ /* 0x000fea0003800000 */
.L_x_9646:
        /* <DEDUP_REMOVED lines=9> */
.L_x_9648:
[----:B------:R-:W-:Y:S02]  /*143b0*/  IMAD.MOV.U32 R13, RZ, RZ, R4 ;  /* 0x000000ffff0d7224 */ /* 0x000fe400078e0004 */
[----:B------:R-:W-:-:S07]  /*143c0*/  IMAD.MOV.U32 R7, RZ, RZ, R14 ;  /* 0x000000ffff077224 */ /* 0x000fce00078e000e */
[----:B------:R-:W-:Y:S05]  /*143d0*/  WARPSYNC.COLLECTIVE R15, `(.L_x_9649) ;  /* 0x000000000f087348 */ /* 0x000fea0003c00000 */
[----:B------:R0:W1:Y:S02]  /*143e0*/  SHFL.IDX P6, R14, R13, R12, R11 ;  /* 0x0000000c0d0e7389 */ /* 0x00006400000c000b */
[----:B01----:R-:W-:Y:S01]  /*143f0*/  ENDCOLLECTIVE ;  /* 0x000000000000791b */ /* 0x003fe20003800000 */
.L_x_9649:
[----:B------:R-:W-:Y:S01]  /*14400*/  IMAD.MOV.U32 R4, RZ, RZ, R14 ;  /* 0x000000ffff047224 */ /* 0x000fe200078e000e */
[----:B------:R-:W-:Y:S06]  /*14410*/  BRA `(.L_x_9650) ;  /* 0xffffffc000147947 */ /* 0x000fec000383ffff */
.L_x_9530:
[----:B------:R-:W-:Y:S01]  /*14420*/  BSSY B0, `(.L_x_9651) ;  /* 0x0000007000007945 */ /* 0x000fe20003800000 */
[----:B------:R-:W-:Y:S02]  /*14430*/  IMAD.MOV.U32 R13, RZ, RZ, R2 ;  /* 0x000000ffff0d7224 */ /* 0x000fe400078e0002 */
[----:B------:R-:W-:Y:S02]  /*14440*/  IMAD.MOV.U32 R11, RZ, RZ, 0x1f ;  /* 0x0000001fff0b7424 */ /* 0x000fe400078e00ff */
[----:B------:R-:W-:-:S07]  /*14450*/  IMAD.MOV.U32 R15, RZ, RZ, -0x1 ;  /* 0xffffffffff0f7424 */ /* 0x000fce00078e00ff */
[----:B01234-:R-:W-:Y:S05]  /*14460*/  WARPSYNC.COLLECTIVE R15, `(.L_x_9652) ;  /* 0x000000000f087348 */ /* 0x01ffea0003c00000 */
[----:B------:R0:W0:Y:S02]  /*14470*/  SHFL.IDX P6, R14, R13, R12, R11 ;  /* 0x0000000c0d0e7389 */ /* 0x00002400000c000b */
[----:B01234-:R-:W-:Y:S01]  /*14480*/  ENDCOLLECTIVE ;  /* 0x000000000000791b */ /* 0x01ffe20003800000 */
.L_x_9652:
[----:B------:R-:W-:Y:S05]  /*14490*/  BSYNC B0 ;  /* 0x0000000000007941 */ /* 0x000fea0003800000 */
.L_x_9651:
[----:B------:R-:W-:Y:S01]  /*144a0*/  IMAD.MOV.U32 R6, RZ, RZ, R14 ;  /* 0x000000ffff067224 */ /* 0x000fe200078e000e */
[----:B------:R-:W-:Y:S06]  /*144b0*/  BRA `(.L_x_9529) ;  /* 0xffffffc000047947 */ /* 0x000fec000383ffff */
.L_x_9534:
[----:B-1----:R1:W2:Y:S02]  /*144c0*/  SYNCS.PHASECHK.TRANS64.TRYWAIT P0, [R7+URZ+0x22820], R0 ;  /* 0x02282000070075a7 */ /* 0x0022a4000800017f */
[----:B--2---:R-:W-:Y:S05]  /*144d0*/  @!P0 NANOSLEEP.SYNCS 0x989680 ;  /* 0x009896800000895d */ /* 0x004fea0003900000 */
[----:B------:R-:W2:Y:S02]  /*144e0*/  @!P0 SYNCS.PHASECHK.TRANS64 P0, [R7+URZ+0x22820], R0 ;  /* 0x02282000070085a7 */ /* 0x000ea4000800007f */
[----:B--2---:R-:W-:Y:S05]  /*144f0*/  @!P0 BRA `(.L_x_9534) ;  /* 0xfffffffc00f08947 */ /* 0x004fea000383ffff */
[----:B------:R-:W-:Y:S05]  /*14500*/  BRA `(.L_x_9653) ;  /* 0xffffffc4005c7947 */ /* 0x000fea000383ffff */
.L_x_9535:
        /* <DEDUP_REMOVED lines=8> */
[----:B01-34-:R-:W-:Y:S05]  /*14590*/  WARPSYNC.COLLECTIVE R15, `(.L_x_9655) ;  /* 0x000000000f087348 */ /* 0x01bfea0003c00000 */
[----:B------:R2:W0:Y:S02]  /*145a0*/  SHFL.IDX P6, R14, R13, R12, R11 ;  /* 0x0000000c0d0e7389 */ /* 0x00042400000c000b */
[----:B01234-:R-:W-:Y:S01]  /*145b0*/  ENDCOLLECTIVE ;  /* 0x000000000000791b */ /* 0x01ffe20003800000 */
.L_x_9655:
[----:B------:R-:W-:Y:S05]  /*145c0*/  BSYNC B0 ;  /* 0x0000000000007941 */ /* 0x000fea0003800000 */
.L_x_9654:
[----:B------:R-:W-:Y:S05]  /*145d0*/  BRA `(.L_x_9656) ;  /* 0xffffffc400447947 */ /* 0x000fea000383ffff */
.L_x_9538:
[----:B------:R-:W-:Y:S01]  /*145e0*/  BSSY B1, `(.L_x_9657) ;  /* 0x0000006000017945 */ /* 0x000fe20003800000 */
[----:B------:R-:W-:-:S07]  /*145f0*/  IMAD.MOV.U32 R15, RZ, RZ, -0x1 ;  /* 0xffffffffff0f7424 */ /* 0x000fce00078e00ff */
[----:B01-34-:R-:W-:Y:S05]  /*14600*/  WARPSYNC.COLLECTIVE R15, `(.L_x_9658) ;  /* 0x000000000f0c7348 */ /* 0x01bfea0003c00000 */
[----:B------:R-:W-:Y:S02]  /*14610*/  ELECT P6, UR62, PT ;  /* 0x00000000003e782f */ /* 0x000fe400038c0000 */
[----:B------:R-:W-:Y:S01]  /*14620*/  MOV R14, UR62 ;  /* 0x0000003e000e7c02 */ /* 0x000fe20008000f00 */
[----:B01-34-:R-:W-:Y:S10]  /*14630*/  ENDCOLLECTIVE ;  /* 0x000000000000791b */ /* 0x01bff40003800000 */
.L_x_9658:
[----:B------:R-:W-:Y:S05]  /*14640*/  BSYNC B1 ;  /* 0x0000000000017941 */ /* 0x000fea0003800000 */
.L_x_9657:
[----:B------:R-:W-:Y:S05]  /*14650*/  BRA `(.L_x_9659) ;  /* 0xffffffc4003c7947 */ /* 0x000fea000383ffff */
.L_x_9540:
[----:B-1----:R1:W2:Y:S02]  /*14660*/  SYNCS.PHASECHK.TRANS64.TRYWAIT P1, [R5+URZ+0x22840], R0 ;  /* 0x02284000050075a7 */ /* 0x0022a4000802017f */
[----:B--2---:R-:W-:Y:S05]  /*14670*/  @!P1 NANOSLEEP.SYNCS 0x989680 ;  /* 0x009896800000995d */ /* 0x004fea0003900000 */
[----:B------:R-:W2:Y:S02]  /*14680*/  @!P1 SYNCS.PHASECHK.TRANS64 P1, [R5+URZ+0x22840], R0 ;  /* 0x02284000050095a7 */ /* 0x000ea4000802007f */
[----:B--2---:R-:W-:Y:S05]  /*14690*/  @!P1 BRA `(.L_x_9540) ;  /* 0xfffffffc00f09947 */ /* 0x004fea000383ffff */
[----:B------:R-:W-:Y:S05]  /*146a0*/  BRA `(.L_x_9660) ;  /* 0xffffffc4005c7947 */ /* 0x000fea000383ffff */
.L_x_9542:
[----:B--2---:R2:W0:Y:S02]  /*146b0*/  SYNCS.PHASECHK.TRANS64.TRYWAIT P1, [R3+URZ+0x22840], R2 ;  /* 0x02284002030075a7 */ /* 0x004424000802017f */
[----:B0-----:R-:W-:Y:S05]  /*146c0*/  @!P1 NANOSLEEP.SYNCS 0x989680 ;  /* 0x009896800000995d */ /* 0x001fea0003900000 */
[----:B------:R-:W0:Y:S02]  /*146d0*/  @!P1 SYNCS.PHASECHK.TRANS64 P1, [R3+URZ+0x22840], R2 ;  /* 0x02284002030095a7 */ /* 0x000e24000802007f */
[----:B0-----:R-:W-:Y:S05]  /*146e0*/  @!P1 BRA `(.L_x_9542) ;  /* 0xfffffffc00f09947 */ /* 0x001fea000383ffff */
[----:B------:R-:W-:Y:S05]  /*146f0*/  BRA `(.L_x_9661) ;  /* 0xffffffc400687947 */ /* 0x000fea000383ffff */
.L_x_9544:
[----:B------:R0:W0:Y:S02]  /*14700*/  SYNCS.PHASECHK.TRANS64.TRYWAIT P1, [R5+URZ+0x22860], R0 ;  /* 0x02286000050075a7 */ /* 0x000024000802017f */
[----:B0-----:R-:W-:Y:S05]  /*14710*/  @!P1 NANOSLEEP.SYNCS 0x989680 ;  /* 0x009896800000995d */ /* 0x001fea0003900000 */
[----:B------:R-:W0:Y:S02]  /*14720*/  @!P1 SYNCS.PHASECHK.TRANS64 P1, [R5+URZ+0x22860], R0 ;  /* 0x02286000050095a7 */ /* 0x000e24000802007f */
[----:B0-----:R-:W-:Y:S05]  /*14730*/  @!P1 BRA `(.L_x_9544) ;  /* 0xfffffffc00f09947 */ /* 0x001fea000383ffff */
[----:B------:R-:W-:Y:S05]  /*14740*/  BRA `(.L_x_9662) ;  /* 0xffffffc400647947 */ /* 0x000fea000383ffff */
.L_x_9663:
        /* <DEDUP_REMOVED lines=11> */
.L_x_15765:


//--------------------- .text._ZN7cutlass13device_kernelIN5flash11enable_sm90INS1_16FlashAttnFwdSm90INS1_25CollectiveMainloopFwdSm90ILi2EN4cute5tupleIJNS5_1CILi1EEES8_S8_EEENS6_IJNS7_ILi128EEENS7_ILi96EEENS7_ILi64EEEEEELi256ENS_10bfloat16_tEfNS_4arch4Sm90ELb0ELb0ELb1ELb1ELb1ELb1ELb0ELb1ELb0ELb1ELb1ELb0EEENS1_21CollectiveEpilogueFwdINS6_IJSA_NS7_ILi256EEESB_EEES9_SE_SG_Li256ELb1ELb1ELb1ELb0EEENS1_36VarlenDynamicPersistentTileSchedulerILi128ELi96ELi256ELi128ELb1ELb1ELb1ELb0ELb1ELb1EEEEEEEEEvNT_6ParamsE --------------------------
	.section	.text._ZN7cutlass13device_kernelIN5flash11enable_sm90INS1_16FlashAttnFwdSm90INS1_25CollectiveMainloopFwdSm90ILi2EN4cute5tupleIJNS5_1CILi1EEES8_S8_EEENS6_IJNS7_ILi128EEENS7_ILi96EEENS7_ILi64EEEEEELi256ENS_10bfloat16_tEfNS_4arch4Sm90ELb0ELb0ELb1ELb1ELb1ELb1ELb0ELb1ELb0ELb1ELb1ELb0EEENS1_21CollectiveEpilogueFwdINS6_IJSA_NS7_ILi256EEESB_EEES9_SE_SG_Li256ELb1ELb1ELb1ELb0EEENS1_36VarlenDynamicPersistentTileSchedulerILi128ELi96ELi256ELi128ELb1ELb1ELb1ELb0ELb1ELb1EEEEEEEEEvNT_6ParamsE,"ax",@progbits
	.align	128
.text._ZN7cutlass13device_kernelIN5flash11enable_sm90INS1_16FlashAttnFwdSm90INS1_25CollectiveMainloopFwdSm90ILi2EN4cute5tupleIJNS5_1CILi1EEES8_S8_EEENS6_IJNS7_ILi128EEENS7_ILi96EEENS7_ILi64EEEEEELi256ENS_10bfloat16_tEfNS_4arch4Sm90ELb0ELb0ELb1ELb1ELb1ELb1ELb0ELb1ELb0ELb1ELb1ELb0EEENS1_21CollectiveEpilogueFwdINS6_IJSA_NS7_ILi256EEESB_EEES9_SE_SG_Li256ELb1ELb1ELb1ELb0EEENS1_36VarlenDynamicPersistentTileSchedulerILi128ELi96ELi256ELi128ELb1ELb1ELb1ELb0ELb1ELb1EEEEEEEEEvNT_6ParamsE:
        .type           _ZN7cutlass13device_kernelIN5flash11enable_sm90INS1_16FlashAttnFwdSm90INS1_25CollectiveMainloopFwdSm90ILi2EN4cute5tupleIJNS5_1CILi1EEES8_S8_EEENS6_IJNS7_ILi128EEENS7_ILi96EEENS7_ILi64EEEEEELi256ENS_10bfloat16_tEfNS_4arch4Sm90ELb0ELb0ELb1ELb1ELb1ELb1ELb0ELb1ELb0ELb1ELb1ELb0EEENS1_21CollectiveEpilogueFwdINS6_IJSA_NS7_ILi256EEESB_EEES9_SE_SG_Li256ELb1ELb1ELb1ELb0EEENS1_36VarlenDynamicPersistentTileSchedulerILi128ELi96ELi256ELi128ELb1ELb1ELb1ELb0ELb1ELb1EEEEEEEEEvNT_6ParamsE,@function
        .size           _ZN7cutlass13device_kernelIN5flash11enable_sm90INS1_16FlashAttnFwdSm90INS1_25CollectiveMainloopFwdSm90ILi2EN4cute5tupleIJNS5_1CILi1EEES8_S8_EEENS6_IJNS7_ILi128EEENS7_ILi96EEENS7_ILi64EEEEEELi256ENS_10bfloat16_tEfNS_4arch4Sm90ELb0ELb0ELb1ELb1ELb1ELb1ELb0ELb1ELb0ELb1ELb1ELb0EEENS1_21CollectiveEpilogueFwdINS6_IJSA_NS7_ILi256EEESB_EEES9_SE_SG_Li256ELb1ELb1ELb1ELb0EEENS1_36VarlenDynamicPersistentTileSchedulerILi128ELi96ELi256ELi128ELb1ELb1ELb1ELb0ELb1ELb1EEEEEEEEEvNT_6ParamsE,(.L_x_15766 - _ZN7cutlass13device_kernelIN5flash11enable_sm90INS1_16FlashAttnFwdSm90INS1_25CollectiveMainloopFwdSm90ILi2EN4cute5tupleIJNS5_1CILi1EEES8_S8_EEENS6_IJNS7_ILi128EEENS7_ILi96EEENS7_ILi64EEEEEELi256ENS_10bfloat16_tEfNS_4arch4Sm90ELb0ELb0ELb1ELb1ELb1ELb1ELb0ELb1ELb0ELb1ELb1ELb0EEENS1_21CollectiveEpilogueFwdINS6_IJSA_NS7_ILi256EEESB_EEES9_SE_SG_Li256ELb1ELb1ELb1ELb0EEENS1_36VarlenDynamicPersistentTileSchedulerILi128ELi96ELi256ELi128ELb1ELb1ELb1ELb0ELb1ELb1EEEEEEEEEvNT_6ParamsE)
        .other          _ZN7cutlass13device_kernelIN5flash11enable_sm90INS1_16FlashAttnFwdSm90INS1_25CollectiveMainloopFwdSm90ILi2EN4cute5tupleIJNS5_1CILi1EEES8_S8_EEENS6_IJNS7_ILi128EEENS7_ILi96EEENS7_ILi64EEEEEELi256ENS_10bfloat16_tEfNS_4arch4Sm90ELb0ELb0ELb1ELb1ELb1ELb1ELb0ELb1ELb0ELb1ELb1ELb0EEENS1_21CollectiveEpilogueFwdINS6_IJSA_NS7_ILi256EEESB_EEES9_SE_SG_Li256ELb1ELb1ELb1ELb0EEENS1_36VarlenDynamicPersistentTileSchedulerILi128ELi96ELi256ELi128ELb1ELb1ELb1ELb0ELb1ELb1EEEEEEEEEvNT_6ParamsE,@"STO_CUDA_ENTRY STV_DEFAULT"
_ZN7cutlass13device_kernelIN5flash11enable_sm90INS1_16FlashAttnFwdSm90INS1_25CollectiveMainloopFwdSm90ILi2EN4cute5tupleIJNS5_1CILi1EEES8_S8_EEENS6_IJNS7_ILi128EEENS7_ILi96EEENS7_ILi64EEEEEELi256ENS_10bfloat16_tEfNS_4arch4Sm90ELb0ELb0ELb1ELb1ELb1ELb1ELb0ELb1ELb0ELb1ELb1ELb0EEENS1_21CollectiveEpilogueFwdINS6_IJSA_NS7_ILi256EEESB_EEES9_SE_SG_Li256ELb1ELb1ELb1ELb0EEENS1_36VarlenDynamicPersistentTileSchedulerILi128ELi96ELi256ELi128ELb1ELb1ELb1ELb0ELb1ELb1EEEEEEEEEvNT_6ParamsE:
        /* <DEDUP_REMOVED lines=17> */
.L_x_9665:
[----:B------:R-:W-:Y:S05]  /*0110*/  BSYNC B0 ;  /* 0x0000000000007941 */ /* 0x000fea0003800000 */
.L_x_9664:
[----:B------:R-:W-:Y:S01]  /*0120*/  VOTEU.ANY UP0, P0 ;  /* 0x00000000003f7886 */ /* 0x000fe20000000100 */
[----:B------:R-:W0:Y:S01]  /*0130*/  SHFL.IDX PT, R3, R2, RZ, 0x1f ;  /* 0x00001fff02037589 */ /* 0x000e2200000e0000 */
[----:B------:R-:W-:Y:S01]  /*0140*/  UMOV UR4, 0x80 ;  /* 0x0000008000047882 */ /* 0x000fe20000000000 */
[----:B------:R-:W-:Y:S01]  /*0150*/  UMOV UR7, 0x100 ;  /* 0x0000010000077882 */ /* 0x000fe20000000000 */
[----:B------:R-:W-:Y:S01]  /*0160*/  SHF.R.U32.HI R4, RZ, 0x7, R0 ;  /* 0x00000007ff047819 */ /* 0x000fe20000011600 */
[----:B------:R-:W1:Y:S01]  /*0170*/  @UP0 S2UR UR8, SR_CgaCtaId ;  /* 0x00000000000809c3 */ /* 0x000e620000008800 */
[----:B------:R-:W-:Y:S01]  /*0180*/  @UP0 UMOV UR6, 0x400 ;  /* 0x0000040000060882 */ /* 0x000fe20000000000 */
[----:B------:R-:W-:-:S04]  /*0190*/  @UP0 UIADD3 UR4, -UR4, 0x100000, URZ ;  /* 0x0010000004040890 */ /* 0x000fc8000fffe13f */
[----:B------:R-:W-:Y:S02]  /*01a0*/  @UP0 USHF.L.U32 UR5, UR4, 0xb, URZ ;  /* 0x0000000b04050899 */ /* 0x000fe4000800063f */
[----:B------:R-:W-:Y:S01]  /*01b0*/  @UP0 USHF.L.U32 UR4, UR4, 0x1, URZ ;  /* 0x0000000104040899 */ /* 0x000fe2000800063f */
[----:B------:R-:W-:Y:S01]  /*01c0*/  VOTEU.ANY UP1, P0 ;  /* 0x00000000003f7886 */ /* 0x000fe20000020100 */
[----:B0-----:R-:W-:Y:S02]  /*01d0*/  ISETP.NE.AND P1, PT, R3, RZ, PT ;  /* 0x000000ff0300720c */ /* 0x001fe40003f25270 */
[----:B------:R0:W2:Y:S01]  /*01e0*/  SHFL.IDX PT, R3, R4, RZ, 0x1f ;  /* 0x00001fff04037589 */ /* 0x0000a200000e0000 */
[----:B-1----:R-:W-:Y:S02]  /*01f0*/  @UP0 ULEA UR8, UR8, UR6, 0x18 ;  /* 0x0000000608080291 */ /* 0x002fe4000f8ec03f */
[----:B------:R-:W-:-:S04]  /*0200*/  @UP0 UIADD3 UR6, -UR7, 0x100000, URZ ;  /* 0x0010000007060890 */ /* 0x000fc8000fffe13f */
[----:B------:R-:W-:Y:S02]  /*0210*/  @UP0 USHF.L.U32 UR7, UR6, 0xb, URZ ;  /* 0x0000000b06070899 */ /* 0x000fe4000800063f */
[----:B------:R-:W-:Y:S01]  /*0220*/  @UP0 USHF.L.U32 UR6, UR6, 0x1, URZ ;  /* 0x0000000106060899 */ /* 0x000fe2000800063f */
[----:B------:R-:W-:Y:S01]  /*0230*/  VOTEU.ANY UP0, P0 ;  /* 0x00000000003f7886 */ /* 0x000fe20000000100 */
[----:B------:R-:W1:Y:S04]  /*0240*/  FENCE.VIEW.ASYNC.S ;  /* 0x00000000000073c6 */ /* 0x000e680000000000 */
[----:B-1----:R0:W1:Y:S06]  /*0250*/  @UP0 SYNCS.EXCH.64 URZ, [UR8+0x22800], UR4 ;  /* 0x02280004083f05b2 */ /* 0x00206c0008000100 */
[----:B------:R0:W3:Y:S02]  /*0260*/  @UP1 SYNCS.EXCH.64 URZ, [UR8+0x22820], UR6 ;  /* 0x02282006083f15b2 */ /* 0x0000e40008000100 */
[----:B0-----:R-:W-:Y:S05]  /*0270*/  @P1 BRA `(.L_x_9666) ;  /* 0x0000000000481947 */ /* 0x001fea0003800000 */
        /* <DEDUP_REMOVED lines=16> */
[----:B------:R0:W0:Y:S01]  /*0380*/  SYNCS.EXCH.64 URZ, [UR8+0x22848], UR6 ;  /* 0x02284806083f75b2 */ /* 0x0000220008000100 */
[----:B------:R-:W-:Y:S01]  /*0390*/  NOP ;  /* 0x0000000000007918 */ /* 0x000fe20000000000 */
.L_x_9666:
        /* <DEDUP_REMOVED lines=22> */
.L_x_9667:
        /* <DEDUP_REMOVED lines=18> */
.L_x_9668:
        /* <DEDUP_REMOVED lines=22> */
.L_x_9669:
        /* <DEDUP_REMOVED lines=22> */
.L_x_9670:
[----:B--2---:R-:W-:Y:S01]  /*08e0*/  ISETP.NE.AND P0, PT, R3, RZ, PT ;  /* 0x000000ff0300720c */ /* 0x004fe20003f05270 */
[----:B------:R-:W-:Y:S01]  /*08f0*/  IMAD.MOV.U32 R37, RZ, RZ, 0x1 ;  /* 0x00000001ff257424 */ /* 0x000fe200078e00ff */
[----:B------:R-:W-:Y:S01]  /*0900*/  NOP ;  /* 0x0000000000007918 */ /* 0x000fe20000000000 */
[----:B------:R-:W-:Y:S01]  /*0910*/  ULDC.64 UR40, c[0x0][0x208] ;  /* 0x0000820000287ab9 */ /* 0x000fe20000000a00 */
[----:B------:R-:W-:Y:S02]  /*0920*/  BSSY B9, `(.L_x_9671) ;  /* 0x0001a39000097945 */ /* 0x000fe40003800000 */
[----:B------:R-:W-:Y:S01]  /*0930*/  SEL R37, R37, 0x2, !P0 ;  /* 0x0000000225257807 */ /* 0x000fe20004000000 */
[----:B01-34-:R-:W-:Y:S06]  /*0940*/  BAR.SYNC.DEFER_BLOCKING 0x0 ;  /* 0x0000000000007b1d */ /* 0x01bfec0000010000 */
[----:B------:R-:W-:Y:S05]  /*0950*/  @!P0 BRA `(.L_x_9672) ;  /* 0x0000013000cc8947 */ /* 0x000fea0003800000 */
.L_x_9673:
[----:B------:R-:W-:-:S08]  /*0960*/  NOP ;  /* 0x0000000000007918 */ /* 0x000fd00000000000 */
[----:B------:R-:W0:Y:S02]  /*0970*/  USETMAXREG.TRY_ALLOC.CTAPOOL UP0, 0xe8 ;  /* 0x000000e8000079c8 */ /* 0x000e240008000600 */
[----:B0-----:R-:W-:-:S13]  /*0980*/  PLOP3.LUT P0, PT, PT, PT, UP0, 0x80, 0x0 ;  /* 0x000000000000781c */ /* 0x001fda0003f0f008 */
[----:B------:R-:W-:Y:S05]  /*0990*/  @!P0 BRA `(.L_x_9673) ;  /* 0xfffffffc00f08947 */ /* 0x000fea000383ffff */
[----:B------:R-:W2:Y:S01]  /*09a0*/  LDL.LU R2, [R1] ;  /* 0x0000000001027983 */ /* 0x000ea20000300800 */
[----:B------:R-:W-:Y:S01]  /*09b0*/  SHF.R.U32.HI R4, RZ, 0x7, R0 ;  /* 0x00000007ff047819 */ /* 0x000fe20000011600 */
[----:B------:R-:W-:Y:S01]  /*09c0*/  ULDC UR4, c[0x0][0xc3c] ;  /* 0x00030f0000047ab9 */ /* 0x000fe20000000800 */
[----:B------:R-:W0:Y:S01]  /*09d0*/  S2R R3, SR_CgaCtaId ;  /* 0x0000000000037919 */ /* 0x000e220000008800 */
[----:B------:R-:W-:Y:S06]  /*09e0*/  BAR.ARV 0x8, 0x180 ;  /* 0x0206000000007b1d */ /* 0x000fec0000002000 */
[----:B------:R-:W-:-:S13]  /*09f0*/  ISETP.NE.AND P0, PT, R4, 0x1, PT ;  /* 0x000000010400780c */ /* 0x000fda0003f05270 */
[----:B------:R-:W-:Y:S08]  /*0a00*/  @!P0 BAR.ARV 0x9, 0x100 ;  /* 0x0244000000008b1d */ /* 0x000ff00000002000 */
[----:B------:R-:W-:Y:S01]  /*0a10*/  BAR.SYNC.DEFER_BLOCKING 0x5, 0x180 ;  /* 0x0146000000007b1d */ /* 0x000fe20000010000 */
[----:B------:R-:W-:-:S04]  /*0a20*/  MOV R19, 0x400 ;  /* 0x0000040000137802 */ /* 0x000fc80000000f00 */
[----:B0-----:R-:W-:-:S05]  /*0a30*/  LEA R19, R3, R19, 0x18 ;  /* 0x0000001303137211 */ /* 0x001fca00078ec0ff */
[----:B------:R-:W0:Y:S01]  /*0a40*/  LDS.128 R48, [R19+0x228d0] ;  /* 0x0228d00013307984 */ /* 0x000e220000000c00 */
[----:B------:R-:W-:Y:S06]  /*0a50*/  BAR.ARV 0x4, 0x180 ;  /* 0x0106000000007b1d */ /* 0x000fec0000002000 */
[----:B--2---:R-:W-:-:S04]  /*0a60*/  LOP3.LUT R2, R2, 0xfffffffb, RZ, 0xc0, !PT ;  /* 0xfffffffb02027812 */ /* 0x004fc800078ec0ff */
[----:B------:R-:W-:-:S05]  /*0a70*/  @P0 LOP3.LUT R2, R2, 0x4, RZ, 0xfc, !PT ;  /* 0x0000000402020812 */ /* 0x000fca00078efcff */
[----:B------:R1:W-:Y:S01]  /*0a80*/  STL [R1], R2 ;  /* 0x0000000201007387 */ /* 0x0003e20000100800 */
[----:B0-----:R-:W-:-:S13]  /*0a90*/  ISETP.GE.AND P0, PT, R51, UR4, PT ;  /* 0x0000000433007c0c */ /* 0x001fda000bf06270 */
[----:B-1----:R-:W-:Y:S05]  /*0aa0*/  @P0 BRA `(.L_x_9674) ;  /* 0x000001a000800947 */ /* 0x002fea0003800000 */
[----:B------:R-:W-:Y:S01]  /*0ab0*/  VIADD R0, R0, 0xffffff80 ;  /* 0xffffff8000007836 */ /* 0x000fe20000000000 */
[----:B------:R-:W-:Y:S01]  /*0ac0*/  LOP3.LUT R206, R37, 0x1, RZ, 0xfc, !PT ;  /* 0x0000000125ce7812 */ /* 0x000fe200078efcff */
[----:B------:R-:W-:Y:S02]  /*0ad0*/  IMAD.MOV.U32 R18, RZ, RZ, RZ ;  /* 0x000000ffff127224 */ /* 0x000fe400078e00ff */
[----:B------:R-:W-:Y:S01]  /*0ae0*/  IMAD.MOV.U32 R204, RZ, RZ, RZ ;  /* 0x000000ffffcc7224 */ /* 0x000fe200078e00ff */
[----:B------:R-:W-:Y:S01]  /*0af0*/  SHF.R.S32.HI R3, RZ, 0x1f, R0 ;  /* 0x0000001fff037819 */ /* 0x000fe20000011400 */
[----:B------:R-:W-:Y:S02]  /*0b00*/  IMAD.MOV.U32 R214, RZ, RZ, RZ ;  /* 0x000000ffffd67224 */ /* 0x000fe400078e00ff */
[----:B------:R-:W-:Y:S01]  /*0b10*/  IMAD.MOV.U32 R203, RZ, RZ, RZ ;  /* 0x000000ffffcb7224 */ /* 0x000fe200078e00ff */
[CC--:B------:R-:W-:Y:S02]  /*0b20*/  LEA.HI R2, R3.reuse, R0.reuse, RZ, 0x7 ;  /* 0x0000000003027211 */ /* 0x0c0fe400078f38ff */
[----:B------:R-:W-:-:S02]  /*0b30*/  LEA.HI R4, R3, R0, RZ, 0x4 ;  /* 0x0000000003047211 */ /* 0x000fc400078f20ff */
[----:B------:R-:W-:Y:S02]  /*0b40*/  LOP3.LUT R5, R2, 0xffffff80, RZ, 0xc0, !PT ;  /* 0xffffff8002057812 */ /* 0x000fe400078ec0ff */
[----:B------:R-:W-:Y:S02]  /*0b50*/  SHF.R.S32.HI R7, RZ, 0x4, R4 ;  /* 0x00000004ff077819 */ /* 0x000fe40000011404 */
[----:B------:R-:W-:Y:S01]  /*0b60*/  LEA.HI R200, R3, R0, RZ, 0x2 ;  /* 0x0000000003c87211 */ /* 0x000fe200078f10ff */
[----:B------:R-:W-:Y:S01]  /*0b70*/  IMAD.IADD R13, R0, 0x1, -R5 ;  /* 0x00000001000d7824 */ /* 0x000fe200078e0a05 */
[----:B------:R-:W-:Y:S02]  /*0b80*/  SHF.R.S32.HI R5, RZ, 0x7, R2 ;  /* 0x00000007ff057819 */ /* 0x000fe40000011402 */
[----:B------:R-:W-:Y:S02]  /*0b90*/  LEA.HI R6, R4, R7, RZ, 0x1 ;  /* 0x0000000704067211 */ /* 0x000fe400078f08ff */
[----:B------:R-:W-:Y:S01]  /*0ba0*/  SHF.R.S32.HI R9, RZ, 0x1f, R13 ;  /* 0x0000001fff097819 */ /* 0x000fe2000001140d */
[----:B------:R-:W-:Y:S01]  /*0bb0*/  STL [R1+0xd0], R13 ;  /* 0x0000d00d01007387 */ /* 0x000fe20000100800 */
[----:B------:R-:W-:-:S02]  /*0bc0*/  LEA.HI R2, R2, R5, RZ, 0x1 ;  /* 0x0000000502027211 */ /* 0x000fc400078f08ff */
[----:B------:R-:W-:Y:S02]  /*0bd0*/  LEA.HI R10, R9, R13, RZ, 0x2 ;  /* 0x0000000d090a7211 */ /* 0x000fe400078f10ff */
[----:B------:R-:W-:Y:S02]  /*0be0*/  LOP3.LUT R2, R2, 0x3fffffe, RZ, 0xc0, !PT ;  /* 0x03fffffe02027812 */ /* 0x000fe400078ec0ff */
[--C-:B------:R-:W-:Y:S02]  /*0bf0*/  SHF.R.S32.HI R11, RZ, 0x2, R10.reuse ;  /* 0x00000002ff0b7819 */ /* 0x100fe4000001140a */
[----:B------:R-:W-:Y:S02]  /*0c00*/  SHF.R.S32.HI R8, RZ, 0x1f, R10 ;  /* 0x0000001fff087819 */ /* 0x000fe4000001140a */
[----:B------:R-:W-:Y:S02]  /*0c10*/  LOP3.LUT R6, R6, 0x1ffffffe, RZ, 0xc0, !PT ;  /* 0x1ffffffe06067812 */ /* 0x000fe400078ec0ff */
[----:B------:R-:W-:-:S02]  /*0c20*/  LEA.HI R8, R8, R11, RZ, 0x3 ;  /* 0x0000000b08087211 */ /* 0x000fc400078f18ff */
[----:B------:R-:W-:Y:S01]  /*0c30*/  LEA.HI R9, R9, R13, RZ, 0x5 ;  /* 0x0000000d09097211 */ /* 0x000fe200078f28ff */
[----:B------:R-:W-:Y:S01]  /*0c40*/  IMAD.IADD R6, R7, 0x1, -R6 ;  /* 0x0000000107067824 */ /* 0x000fe200078e0a06 */
[----:B------:R-:W-:Y:S01]  /*0c50*/  LOP3.LUT R12, R8, 0xfffffff8, RZ, 0xc0, !PT ;  /* 0xfffffff8080c7812 */ /* 0x000fe200078ec0ff */
[----:B------:R-:W-:Y:S01]  /*0c60*/  IMAD.IADD R8, R5, 0x1, -R2 ;  /* 0x0000000105087824 */ /* 0x000fe200078e0a02 */
[-C--:B------:R-:W-:Y:S02]  /*0c70*/  LEA.HI R2, R3, R0.reuse, RZ, 0x5 ;  /* 0x0000000003027211 */ /* 0x080fe400078f28ff */
[----:B------:R-:W-:Y:S01]  /*0c80*/  LOP3.LUT R5, R4, 0x3fffff0, RZ, 0xc0, !PT ;  /* 0x03fffff004057812 */ /* 0x000fe200078ec0ff */
[----:B------:R-:W-:Y:S01]  /*0c90*/  IMAD.IADD R12, R11, 0x1, -R12 ;  /* 0x000000010b0c7824 */ /* 0x000fe200078e0a0c */
[----:B------:R-:W-:Y:S02]  /*0ca0*/  LEA.HI R3, R3, R0, RZ, 0x3 ;  /* 0x0000000003037211 */ /* 0x000fe400078f18ff */
[----:B------:R-:W-:Y:S01]  /*0cb0*/  SHF.R.S32.HI R14, RZ, 0x5, R2 ;  /* 0x00000005ff0e7819 */ /* 0x000fe20000011402 */
[----:B------:R-:W-:Y:S01]  /*0cc0*/  IMAD.IADD R5, R0, 0x1, -R5 ;  /* 0x0000000100057824 */ /* 0x000fe200078e0a05 */
[----:B------:R-:W-:-:S02]  /*0cd0*/  LOP3.LUT R7, R3, 0xfffffff8, RZ, 0xc0, !PT ;  /* 0xfffffff803077812 */ /* 0x000fc400078ec0ff */
[----:B------:R-:W-:Y:S01]  /*0ce0*/  LOP3.LUT R3, R200, 0xfffffffc, RZ, 0xc0, !PT ;  /* 0xfffffffcc8037812 */ /* 0x000fe200078ec0ff */
[----:B------:R-:W-:Y:S01]  /*0cf0*/  IMAD R5, R14, 0x10, R5 ;  /* 0x000000100e057824 */ /* 0x000fe200078e0205 */
[----:B------:R-:W-:Y:S01]  /*0d00*/  SHF.R.S32.HI R200, RZ, 0x2, R200 ;  /* 0x00000002ffc87819 */ /* 0x000fe200000114c8 */
[----:B------:R-:W-:Y:S01]  /*0d10*/  IMAD.IADD R7, R0, 0x1, -R7 ;  /* 0x0000000100077824 */ /* 0x000fe200078e0a07 */
[----:B------:R-:W-:Y:S01]  /*0d20*/  SHF.R.S32.HI R9, RZ, 0x5, R9 ;  /* 0x00000005ff097819 */ /* 0x000fe20000011409 */
[----:B------:R-:W-:Y:S01]  /*0d30*/  IMAD R5, R5, 0x8, R6 ;  /* 0x0000000805057824 */ /* 0x000fe200078e0206 */
[----:B------:R-:W-:Y:S01]  /*0d40*/  LOP3.LUT R10, R10, 0x7ffffffc, RZ, 0xc0, !PT ;  /* 0x7ffffffc0a0a7812 */ /* 0x000fe200078ec0ff */
[----:B------:R-:W-:Y:S01]  /*0d50*/  VIADD R6, R200, 0x40 ;  /* 0x00000040c8067836 */ /* 0x000fe20000000000 */
[----:B------:R-:W-:Y:S01]  /*0d60*/  STL [R1+0x1c], R14 ;  /* 0x00001c0e01007387 */ /* 0x000fe20000100800 */
[----:B------:R-:W-:Y:S02]  /*0d70*/  IMAD.IADD R3, R0, 0x1, -R3 ;  /* 0x0000000100037824 */ /* 0x000fe400078e0a03 */
[----:B------:R-:W-:Y:S01]  /*0d80*/  IMAD.SHL.U32 R2, R6, 0x40, RZ ;  /* 0x0000004006027824 */ /* 0x000fe200078e00ff */
[----:B------:R-:W-:Y:S01]  /*0d90*/  SHF.R.S32.HI R4, RZ, 0x1f, R6 ;  /* 0x0000001fff047819 */ /* 0x000fe20000011406 */
[----:B------:R-:W-:Y:S01]  /*0da0*/  IMAD R9, R9, 0x10, R12 ;  /* 0x0000001009097824 */ /* 0x000fe200078e020c */
[C---:B------:R-:W-:Y:S01]  /*0db0*/  LEA.HI R0, R3.reuse, R3, RZ, 0x1 ;  /* 0x0000000303007211 */ /* 0x040fe200078f08ff */
[C---:B------:R-:W-:Y:S01]  /*0dc0*/  IMAD.SHL.U32 R16, R3.reuse, 0x8, RZ ;  /* 0x0000000803107824 */ /* 0x040fe200078e00ff */
[----:B------:R-:W-:Y:S01]  /*0dd0*/  LEA.HI R4, R4, R6, RZ, 0x3 ;  /* 0x0000000604047211 */ /* 0x000fe200078f18ff */
[----:B------:R-:W-:Y:S01]  /*0de0*/  IMAD.SHL.U32 R22, R3, 0x4, RZ ;  /* 0x0000000403167824 */ /* 0x000fe200078e00ff */
[----:B------:R-:W-:Y:S01]  /*0df0*/  LOP3.LUT R0, R0, 0x1ffffffe, RZ, 0xc0, !PT ;  /* 0x1ffffffe00007812 */ /* 0x000fe200078ec0ff */
[----:B------:R-:W-:Y:S01]  /*0e00*/  IMAD R8, R8, 0x40, R9 ;  /* 0x0000004008087824 */ /* 0x000fe200078e0209 */
[----:B------:R-:W-:Y:S01]  /*0e10*/  SHF.R.S32.HI R17, RZ, 0x1f, R16 ;  /* 0x0000001fff117819 */ /* 0x000fe20000011410 */
[----:B------:R-:W-:-:S02]  /*0e20*/  IMAD.SHL.U32 R4, R4, 0x40, RZ ;  /* 0x0000004004047824 */ /* 0x000fc400078e00ff */
[----:B------:R-:W-:Y:S01]  /*0e30*/  IMAD.IADD R0, R3, 0x1, -R0 ;  /* 0x0000000103007824 */ /* 0x000fe200078e0a00 */
[----:B------:R-:W-:Y:S01]  /*0e40*/  LOP3.LUT R3, R2, 0x1c0, RZ, 0xc0, !PT ;  /* 0x000001c002037812 */ /* 0x000fe200078ec0ff */
[----:B------:R-:W-:Y:S01]  /*0e50*/  IMAD.SHL.U32 R207, R7, 0x8, RZ ;  /* 0x0000000807cf7824 */ /* 0x000fe200078e00ff */
[----:B------:R-:W-:Y:S01]  /*0e60*/  LOP3.LUT R4, R4, 0xfffffe00, RZ, 0xc0, !PT ;  /* 0xfffffe0004047812 */ /* 0x000fe200078ec0ff */
[----:B------:R-:W-:Y:S01]  /*0e70*/  STL [R1+0x154], R8 ;  /* 0x0001540801007387 */ /* 0x000fe20000100800 */
[----:B------:R-:W-:Y:S01]  /*0e80*/  SHF.R.U32.HI R7, RZ, 0x3, R3 ;  /* 0x00000003ff077819 */ /* 0x000fe20000011603 */
[----:B------:R-:W-:Y:S01]  /*0e90*/  IMAD.IADD R10, R13, 0x1, -R10 ;  /* 0x000000010d0a7824 */ /* 0x000fe200078e0a0a */
[----:B------:R-:W-:Y:S01]  /*0ea0*/  LOP3.LUT R3, R3, 0x38, R16, 0xf8, !PT ;  /* 0x0000003803037812 */ /* 0x000fe200078ef810 */
[----:B------:R-:W-:Y:S01]  /*0eb0*/  STL [R1+0x40], RZ ;  /* 0x000040ff01007387 */ /* 0x000fe20000100800 */
[----:B------:R-:W-:Y:S01]  /*0ec0*/  IMAD.SHL.U32 R5, R5, 0x8, RZ ;  /* 0x0000000805057824 */ /* 0x000fe200078e00ff */
[----:B------:R-:W-:Y:S01]  /*0ed0*/  SHF.R.S32.HI R6, RZ, 0x1f, R207 ;  /* 0x0000001fff067819 */ /* 0x000fe200000114cf */
[----:B------:R-:W-:Y:S01]  /*0ee0*/  IMAD.SHL.U32 R42, R10, 0x2, RZ ;  /* 0x000000020a2a7824 */ /* 0x000fe200078e00ff */
[----:B------:R0:W-:Y:S01]  /*0ef0*/  STL [R1+0x20], R4 ;  /* 0x0000200401007387 */ /* 0x0001e20000100800 */
[----:B------:R-:W-:-:S02]  /*0f00*/  VIADD R11, R207, 0x40 ;  /* 0x00000040cf0b7836 */ /* 0x000fc40000000000 */
[C---:B------:R-:W-:Y:S01]  /*0f10*/  VIADD R41, R42.reuse, 0x8 ;  /* 0x000000082a297836 */ /* 0x040fe20000000000 */
[----:B------:R-:W-:Y:S01]  /*0f20*/  STL [R1+0x4c], R42 ;  /* 0x00004c2a01007387 */ /* 0x000fe20000100800 */
[C---:B------:R-:W-:Y:S01]  /*0f30*/  VIADD R40, R42.reuse, 0x10 ;  /* 0x000000102a287836 */ /* 0x040fe20000000000 */
[----:B------:R-:W-:Y:S01]  /*0f40*/  SHF.R.S32.HI R11, RZ, 0x1f, R11 ;  /* 0x0000001fff0b7819 */ /* 0x000fe2000001140b */
[C---:B------:R-:W-:Y:S01]  /*0f50*/  VIADD R39, R42.reuse, 0x18 ;  /* 0x000000182a277836 */ /* 0x040fe20000000000 */
[----:B------:R-:W-:Y:S01]  /*0f60*/  STL [R1+0x15c], R5 ;  /* 0x00015c0501007387 */ /* 0x000fe20000100800 */
[----:B------:R-:W-:Y:S01]  /*0f70*/  VIADD R38, R42, 0x20 ;  /* 0x000000202a267836 */ /* 0x000fe20000000000 */
[----:B0-----:R-:W-:Y:S01]  /*0f80*/  LOP3.LUT R4, R4, R3, R7, 0xf6, !PT ;  /* 0x0000000304047212 */ /* 0x001fe200078ef607 */
[C---:B------:R-:W-:Y:S02]  /*0f90*/  VIADD R37, R42.reuse, 0x28 ;  /* 0x000000282a257836 */ /* 0x040fe40000000000 */
[----:B------:R-:W-:-:S02]  /*0fa0*/  VIADD R36, R42, 0x30 ;  /* 0x000000302a247836 */ /* 0x000fc40000000000 */
[----:B------:R-:W-:Y:S01]  /*0fb0*/  IMAD R3, R4, 0x2, R19 ;  /* 0x0000000204037824 */ /* 0x000fe200078e0213 */
[----:B------:R-:W-:Y:S01]  /*0fc0*/  SHF.R.S32.HI R4, RZ, 0x1f, R41 ;  /* 0x0000001fff047819 */ /* 0x000fe20000011429 */
[C---:B------:R-:W-:Y:S02]  /*0fd0*/  VIADD R35, R42.reuse, 0x38 ;  /* 0x000000382a237836 */ /* 0x040fe40000000000 */
[C---:B------:R-:W-:Y:S01]  /*0fe0*/  VIADD R34, R42.reuse, 0x40 ;  /* 0x000000402a227836 */ /* 0x040fe20000000000 */
[----:B------:R-:W-:Y:S01]  /*0ff0*/  STL [R1+0x150], R3 ;  /* 0x0001500301007387 */ /* 0x000fe20000100800 */
[C---:B------:R-:W-:Y:S02]  /*1000*/  VIADD R33, R42.reuse, 0x48 ;  /* 0x000000482a217836 */ /* 0x040fe40000000000 */
[C---:B------:R-:W-:Y:S01]  /*1010*/  VIADD R32, R42.reuse, 0x50 ;  /* 0x000000502a207836 */ /* 0x040fe20000000000 */
[----:B------:R-:W-:Y:S01]  /*1020*/  STL [R1+0xc8], R41 ;  /* 0x0000c82901007387 */ /* 0x000fe20000100800 */
[----:B------:R-:W-:-:S02]  /*1030*/  VIADD R31, R42, 0x58 ;  /* 0x000000582a1f7836 */ /* 0x000fc40000000000 */
[C---:B------:R-:W-:Y:S01]  /*1040*/  VIADD R30, R42.reuse, 0x60 ;  /* 0x000000602a1e7836 */ /* 0x040fe20000000000 */
[----:B------:R0:W-:Y:S01]  /*1050*/  STL [R1+0xc4], R40 ;  /* 0x0000c42801007387 */ /* 0x0001e20000100800 */
[C---:B------:R-:W-:Y:S02]  /*1060*/  VIADD R29, R42.reuse, 0x68 ;  /* 0x000000682a1d7836 */ /* 0x040fe40000000000 */
[C---:B------:R-:W-:Y:S01]  /*1070*/  VIADD R28, R42.reuse, 0x70 ;  /* 0x000000702a1c7836 */ /* 0x040fe20000000000 */
[----:B------:R-:W-:Y:S01]  /*1080*/  STL [R1+0xc0], R39 ;  /* 0x0000c02701007387 */ /* 0x000fe20000100800 */
[C---:B------:R-:W-:Y:S02]  /*1090*/  VIADD R27, R42.reuse, 0x78 ;  /* 0x000000782a1b7836 */ /* 0x040fe40000000000 */
[C---:B------:R-:W-:Y:S01]  /*10a0*/  VIADD R26, R42.reuse, 0x80 ;  /* 0x000000802a1a7836 */ /* 0x040fe20000000000 */
[----:B------:R1:W-:Y:S01]  /*10b0*/  STL [R1+0xbc], R38 ;  /* 0x0000bc2601007387 */ /* 0x0003e20000100800 */
[C---:B------:R-:W-:Y:S01]  /*10c0*/  VIADD R25, R42.reuse, 0x88 ;  /* 0x000000882a197836 */ /* 0x040fe20000000000 */
[----:B0-----:R-:W-:Y:S01]  /*10d0*/  SHF.R.S32.HI R40, RZ, 0x1f, R40 ;  /* 0x0000001fff287819 */ /* 0x001fe20000011428 */
[C---:B------:R-:W-:Y:S01]  /*10e0*/  VIADD R24, R42.reuse, 0x90 ;  /* 0x000000902a187836 */ /* 0x040fe20000000000 */
[----:B------:R0:W-:Y:S01]  /*10f0*/  STL [R1+0xb8], R37 ;  /* 0x0000b82501007387 */ /* 0x0001e20000100800 */
[----:B------:R-:W-:-:S02]  /*1100*/  VIADD R21, R42, 0x98 ;  /* 0x000000982a157836 */ /* 0x000fc40000000000 */
        /* <DEDUP_REMOVED lines=8> */
[----:B------:R-:W-:Y:S01]  /*1190*/  VIADD R6, R207, 0xc0 ;  /* 0x000000c0cf067836 */ /* 0x000fe20000000000 */
[----:B------:R2:W-:Y:S01]  /*11a0*/  STL [R1+0xac], R34 ;  /* 0x0000ac2201007387 */ /* 0x0005e20000100800 */
[C---:B------:R-:W-:Y:S01]  /*11b0*/  VIADD R13, R42.reuse, 0xb8 ;  /* 0x000000b82a0d7836 */ /* 0x040fe20000000000 */
[----:B0-----:R-:W-:Y:S01]  /*11c0*/  SHF.R.S32.HI R37, RZ, 0x1f, R37 ;  /* 0x0000001fff257819 */ /* 0x001fe20000011425 */
[C---:B------:R-:W-:Y:S01]  /*11d0*/  VIADD R12, R42.reuse, 0xc0 ;  /* 0x000000c02a0c7836 */ /* 0x040fe20000000000 */
[----:B------:R-:W-:Y:S01]  /*11e0*/  STL [R1+0xa8], R33 ;  /* 0x0000a82101007387 */ /* 0x000fe20000100800 */
[C---:B------:R-:W-:Y:S01]  /*11f0*/  VIADD R11, R42.reuse, 0xc8 ;  /* 0x000000c82a0b7836 */ /* 0x040fe20000000000 */
[----:B------:R-:W-:Y:S01]  /*1200*/  SHF.R.S32.HI R6, RZ, 0x1f, R6 ;  /* 0x0000001fff067819 */ /* 0x000fe20000011406 */
[C---:B------:R-:W-:Y:S01]  /*1210*/  VIADD R10, R42.reuse, 0xd0 ;  /* 0x000000d02a0a7836 */ /* 0x040fe20000000000 */
[----:B------:R0:W-:Y:S01]  /*1220*/  STL [R1+0xa4], R32 ;  /* 0x0000a42001007387 */ /* 0x0001e20000100800 */
[C---:B------:R-:W-:Y:S01]  /*1230*/  VIADD R9, R42.reuse, 0xd8 ;  /* 0x000000d82a097836 */ /* 0x040fe20000000000 */
[----:B-1----:R-:W-:Y:S01]  /*1240*/  SHF.R.S32.HI R35, RZ, 0x1f, R35 ;  /* 0x0000001fff237819 */ /* 0x002fe20000011423 */
[C---:B------:R-:W-:Y:S01]  /*1250*/  VIADD R7, R42.reuse, 0xe0 ;  /* 0x000000e02a077836 */ /* 0x040fe20000000000 */
[----:B------:R1:W-:Y:S01]  /*1260*/  STL [R1+0xa0], R31 ;  /* 0x0000a01f01007387 */ /* 0x0003e20000100800 */
[C---:B------:R-:W-:Y:S01]  /*1270*/  VIADD R6, R42.reuse, 0xe8 ;  /* 0x000000e82a067836 */ /* 0x040fe20000000000 */
[----:B--2---:R-:W-:Y:S01]  /*1280*/  SHF.R.S32.HI R34, RZ, 0x1f, R34 ;  /* 0x0000001fff227819 */ /* 0x004fe20000011422 */
[C---:B------:R-:W-:Y:S01]  /*1290*/  VIADD R5, R42.reuse, 0xf0 ;  /* 0x000000f02a057836 */ /* 0x040fe20000000000 */
[----:B------:R-:W-:Y:S01]  /*12a0*/  STL [R1+0x9c], R30 ;  /* 0x00009c1e01007387 */ /* 0x000fe20000100800 */
[----:B------:R-:W-:Y:S01]  /*12b0*/  VIADD R3, R42, 0xf8 ;  /* 0x000000f82a037836 */ /* 0x000fe20000000000 */
[----:B0-----:R-:W-:Y:S01]  /*12c0*/  SHF.R.S32.HI R32, RZ, 0x1f, R32 ;  /* 0x0000001fff207819 */ /* 0x001fe20000011420 */
[----:B------:R-:W-:Y:S01]  /*12d0*/  IMAD R0, R0, 0x8, R8 ;  /* 0x0000000800007824 */ /* 0x000fe200078e0208 */
[----:B------:R0:W-:Y:S01]  /*12e0*/  STL [R1+0x98], R29 ;  /* 0x0000981d01007387 */ /* 0x0001e20000100800 */
[C---:B------:R-:W-:Y:S01]  /*12f0*/  VIADD R2, R16.reuse, 0x20 ;  /* 0x0000002010027836 */ /* 0x040fe20000000000 */
[----:B-1----:R-:W-:Y:S01]  /*1300*/  SHF.R.S32.HI R31, RZ, 0x1f, R31 ;  /* 0x0000001fff1f7819 */ /* 0x002fe2000001141f */
[C---:B------:R-:W-:Y:S01]  /*1310*/  VIADD R211, R16.reuse, 0x40 ;  /* 0x0000004010d37836 */ /* 0x040fe20000000000 */
[----:B------:R1:W-:Y:S01]  /*1320*/  STL [R1+0x94], R28 ;  /* 0x0000941c01007387 */ /* 0x0003e20000100800 */
[C---:B------:R-:W-:Y:S01]  /*1330*/  VIADD R210, R16.reuse, 0x60 ;  /* 0x0000006010d27836 */ /* 0x040fe20000000000 */
[----:B------:R-:W-:Y:S01]  /*1340*/  SHF.R.S32.HI R202, RZ, 0x1f, R2 ;  /* 0x0000001fffca7819 */ /* 0x000fe20000011402 */
[C---:B------:R-:W-:Y:S01]  /*1350*/  VIADD R209, R16.reuse, 0x80 ;  /* 0x0000008010d17836 */ /* 0x040fe20000000000 */
[----:B------:R-:W-:Y:S01]  /*1360*/  STL [R1+0x90], R27 ;  /* 0x0000901b01007387 */ /* 0x000fe20000100800 */
[C---:B------:R-:W-:Y:S01]  /*1370*/  VIADD R208, R16.reuse, 0xa0 ;  /* 0x000000a010d07836 */ /* 0x040fe20000000000 */
[----:B0-----:R-:W-:Y:S01]  /*1380*/  SHF.R.S32.HI R29, RZ, 0x1f, R29 ;  /* 0x0000001fff1d7819 */ /* 0x001fe2000001141d */
[C---:B------:R-:W-:Y:S01]  /*1390*/  VIADD R213, R16.reuse, 0xc0 ;  /* 0x000000c010d57836 */ /* 0x040fe20000000000 */
[----:B------:R0:W-:Y:S01]  /*13a0*/  STL [R1+0x8c], R26 ;  /* 0x00008c1a01007387 */ /* 0x0001e20000100800 */
[----:B------:R-:W-:Y:S01]  /*13b0*/  VIADD R212, R16, 0xe0 ;  /* 0x000000e010d47836 */ /* 0x000fe20000000000 */
[----:B-1----:R-:W-:Y:S01]  /*13c0*/  SHF.R.S32.HI R28, RZ, 0x1f, R28 ;  /* 0x0000001fff1c7819 */ /* 0x002fe2000001141c */
[----:B------:R-:W-:Y:S01]  /*13d0*/  VIADD R205, R22, 0x10 ;  /* 0x0000001016cd7836 */ /* 0x000fe20000000000 */
[----:B------:R1:W-:Y:S01]  /*13e0*/  STL [R1+0x88], R25 ;  /* 0x0000881901007387 */ /* 0x0003e20000100800 */
[----:B------:R-:W-:-:S02]  /*13f0*/  SHF.R.S32.HI R220, RZ, 0x1f, R211 ;  /* 0x0000001fffdc7819 */ /* 0x000fc400000114d3 */
[----:B------:R-:W-:Y:S01]  /*1400*/  SHF.R.S32.HI R219, RZ, 0x1f, R210 ;  /* 0x0000001fffdb7819 */ /* 0x000fe200000114d2 */
[----:B------:R-:W-:Y:S01]  /*1410*/  STL [R1+0x84], R24 ;  /* 0x0000841801007387 */ /* 0x000fe20000100800 */
[----:B------:R-:W-:Y:S02]  /*1420*/  SHF.R.S32.HI R218, RZ, 0x1f, R209 ;  /* 0x0000001fffda7819 */ /* 0x000fe400000114d1 */
[----:B0-----:R-:W-:Y:S01]  /*1430*/  SHF.R.S32.HI R26, RZ, 0x1f, R26 ;  /* 0x0000001fff1a7819 */ /* 0x001fe2000001141a */
[----:B------:R0:W-:Y:S01]  /*1440*/  STL [R1+0x80], R21 ;  /* 0x0000801501007387 */ /* 0x0001e20000100800 */
[----:B------:R-:W-:Y:S02]  /*1450*/  SHF.R.S32.HI R217, RZ, 0x1f, R208 ;  /* 0x0000001fffd97819 */ /* 0x000fe400000114d0 */
[----:B-1----:R-:W-:Y:S01]  /*1460*/  SHF.R.S32.HI R25, RZ, 0x1f, R25 ;  /* 0x0000001fff197819 */ /* 0x002fe20000011419 */
[----:B------:R1:W-:Y:S01]  /*1470*/  STL [R1+0x7c], R20 ;  /* 0x00007c1401007387 */ /* 0x0003e20000100800 */
[----:B------:R-:W-:-:S02]  /*1480*/  SHF.R.S32.HI R216, RZ, 0x1f, R213 ;  /* 0x0000001fffd87819 */ /* 0x000fc400000114d5 */
[----:B------:R-:W-:Y:S01]  /*1490*/  SHF.R.S32.HI R215, RZ, 0x1f, R212 ;  /* 0x0000001fffd77819 */ /* 0x000fe200000114d4 */
[----:B------:R-:W-:Y:S01]  /*14a0*/  STL [R1+0x78], R15 ;  /* 0x0000780f01007387 */ /* 0x000fe20000100800 */
[----:B0-----:R-:W-:-:S03]  /*14b0*/  SHF.R.S32.HI R21, RZ, 0x1f, R21 ;  /* 0x0000001fff157819 */ /* 0x001fc60000011415 */
[----:B------:R0:W-:Y:S01]  /*14c0*/  STL [R1+0x74], R14 ;  /* 0x0000740e01007387 */ /* 0x0001e20000100800 */
[----:B-1----:R-:W-:-:S03]  /*14d0*/  SHF.R.S32.HI R20, RZ, 0x1f, R20 ;  /* 0x0000001fff147819 */ /* 0x002fc60000011414 */
[----:B------:R1:W-:Y:S04]  /*14e0*/  STL [R1+0x70], R13 ;  /* 0x0000700d01007387 */ /* 0x0003e80000100800 */
        /* <DEDUP_REMOVED lines=10> */
[----:B------:R2:W-:Y:S01]  /*1590*/  STL [R1+0x14c], R4 ;  /* 0x00014c0401007387 */ /* 0x0005e20000100800 */
[----:B0-----:R-:W-:-:S03]  /*15a0*/  SHF.R.S32.HI R7, RZ, 0x1f, R7 ;  /* 0x0000001fff077819 */ /* 0x001fc60000011407 */
[----:B------:R-:W-:Y:S01]  /*15b0*/  STL [R1+0x54], R5 ;  /* 0x0000540501007387 */ /* 0x000fe20000100800 */
[----:B-1----:R-:W-:-:S03]  /*15c0*/  SHF.R.S32.HI R6, RZ, 0x1f, R6 ;  /* 0x0000001fff067819 */ /* 0x002fc60000011406 */
[----:B------:R-:W-:Y:S01]  /*15d0*/  STL [R1+0x148], R40 ;  /* 0x0001482801007387 */ /* 0x000fe20000100800 */
[----:B--2---:R-:W-:-:S03]  /*15e0*/  SHF.R.S32.HI R4, RZ, 0x1f, R39 ;  /* 0x0000001fff047819 */ /* 0x004fc60000011427 */
[----:B------:R0:W-:Y:S04]  /*15f0*/  STL [R1+0x50], R3 ;  /* 0x0000500301007387 */ /* 0x0001e80000100800 */
[----:B------:R1:W-:Y:S04]  /*1600*/  STL [R1+0x144], R4 ;  /* 0x0001440401007387 */ /* 0x0003e80000100800 */
[----:B------:R-:W-:Y:S01]  /*1610*/  STL [R1+0x140], R38 ;  /* 0x0001402601007387 */ /* 0x000fe20000100800 */
[----:B0-----:R-:W-:-:S03]  /*1620*/  SHF.R.S32.HI R3, RZ, 0x1f, R3 ;  /* 0x0000001fff037819 */ /* 0x001fc60000011403 */
[----:B------:R-:W-:Y:S01]  /*1630*/  STL [R1+0x13c], R37 ;  /* 0x00013c2501007387 */ /* 0x000fe20000100800 */
[----:B-1----:R-:W-:-:S05]  /*1640*/  SHF.R.S32.HI R4, RZ, 0x1f, R36 ;  /* 0x0000001fff047819 */ /* 0x002fca0000011424 */
[----:B------:R0:W-:Y:S04]  /*1650*/  STL [R1+0x138], R4 ;  /* 0x0001380401007387 */ /* 0x0001e80000100800 */
[----:B------:R-:W-:Y:S04]  /*1660*/  STL [R1+0x134], R35 ;  /* 0x0001342301007387 */ /* 0x000fe80000100800 */
[----:B------:R-:W-:Y:S01]  /*1670*/  STL [R1+0x130], R34 ;  /* 0x0001302201007387 */ /* 0x000fe20000100800 */
[----:B0-----:R-:W-:-:S05]  /*1680*/  SHF.R.S32.HI R4, RZ, 0x1f, R33 ;  /* 0x0000001fff047819 */ /* 0x001fca0000011421 */
        /* <DEDUP_REMOVED lines=25> */
[----:B------:R1:W-:Y:S04]  /*1820*/  STL [R1+0xe0], R7 ;  /* 0x0000e00701007387 */ /* 0x0003e80000100800 */
[----:B------:R1:W-:Y:S01]  /*1830*/  STL [R1+0xdc], R6 ;  /* 0x0000dc0601007387 */ /* 0x0003e20000100800 */
[----:B0-----:R-:W-:-:S05]  /*1840*/  SHF.R.S32.HI R4, RZ, 0x1f, R5 ;  /* 0x0000001fff047819 */ /* 0x001fca0000011405 */
[----:B------:R1:W-:Y:S04]  /*1850*/  STL [R1+0xd8], R4 ;  /* 0x0000d80401007387 */ /* 0x0003e80000100800 */
[----:B------:R1:W-:Y:S04]  /*1860*/  STL [R1+0x158], R0 ;  /* 0x0001580001007387 */ /* 0x0003e80000100800 */
[----:B------:R1:W-:Y:S02]  /*1870*/  STL [R1+0xd4], R3 ;  /* 0x0000d40301007387 */ /* 0x0003e40000100800 */
.L_x_9830:
[----:B01--4-:R-:W0:Y:S02]  /*1880*/  LDC.64 R4, c[0x0][0xc88] ;  /* 0x00032200ff047b82 */ /* 0x013e240000000a00 */
[----:B0-----:R-:W-:-:S05]  /*1890*/  IMAD.WIDE R4, R51, 0x4, R4 ;  /* 0x0000000433047825 */ /* 0x001fca00078e0204 */
[----:B--2---:R-:W2:Y:S01]  /*18a0*/  LDG.E R31, desc[UR40][R4.64] ;  /* 0x00000028041f7981 */ /* 0x004ea2000c1e1900 */
[----:B------:R-:W-:Y:S05]  /*18b0*/  YIELD ;  /* 0x0000000000007946 */ /* 0x000fea0003800000 */
[----:B------:R-:W-:Y:S01]  /*18c0*/  ULDC.64 UR4, c[0x0][0xa28] ;  /* 0x00028a0000047ab9 */ /* 0x000fe20000000a00 */
[----:B------:R-:W-:Y:S01]  /*18d0*/  ULDC.64 UR8, c[0x0][0xa18] ;  /* 0x0002860000087ab9 */ /* 0x000fe20000000a00 */
[----:B------:R-:W-:Y:S01]  /*18e0*/  ISETP.NE.U32.AND P1, PT, RZ, UR4, PT ;  /* 0x00000004ff007c0c */ /* 0x000fe2000bf25070 */
[----:B------:R-:W-:Y:S01]  /*18f0*/  ULDC.64 UR6, c[0x0][0xa08] ;  /* 0x0002820000067ab9 */ /* 0x000fe20000000a00 */
[----:B---3--:R-:W-:Y:S01]  /*1900*/  IMAD.MOV.U32 R8, RZ, RZ, RZ ;  /* 0x000000ffff087224 */ /* 0x008fe200078e00ff */
[----:B------:R-:W-:Y:S01]  /*1910*/  ISETP.NE.U32.AND P0, PT, RZ, UR6, PT ;  /* 0x00000006ff007c0c */ /* 0x000fe2000bf05070 */
[----:B------:R-:W-:Y:S01]  /*1920*/  IMAD.MOV.U32 R32, RZ, RZ, RZ ;  /* 0x000000ffff207224 */ /* 0x000fe200078e00ff */
[----:B------:R-:W-:-:S02]  /*1930*/  ISETP.NE.AND.EX P1, PT, RZ, UR5, PT, P1 ;  /* 0x00000005ff007c0c */ /* 0x000fc4000bf25310 */
[----:B------:R-:W-:Y:S02]  /*1940*/  ISETP.NE.AND.EX P0, PT, RZ, UR7, PT, P0 ;  /* 0x00000007ff007c0c */ /* 0x000fe4000bf05300 */
[----:B--2---:R-:W-:Y:S01]  /*1950*/  SHF.R.S32.HI R0, RZ, 0x1f, R31 ;  /* 0x0000001fff007819 */ /* 0x004fe2000001141f */
[----:B------:R-:W-:-:S08]  /*1960*/  IMAD.SHL.U32 R35, R31, 0x4, RZ ;  /* 0x000000041f237824 */ /* 0x000fd000078e00ff */
[C---:B------:R-:W-:Y:S01]  /*1970*/  @P1 LEA R6, P2, R31.reuse, UR4, 0x2 ;  /* 0x000000041f061c11 */ /* 0x040fe2000f8410ff */
[----:B------:R0:W-:Y:S01]  /*1980*/  STL [R1+0x34], R31 ;  /* 0x0000341f01007387 */ /* 0x0001e20000100800 */
[C-C-:B------:R-:W-:Y:S02]  /*1990*/  SHF.L.U64.HI R34, R31.reuse, 0x2, R0.reuse ;  /* 0x000000021f227819 */ /* 0x140fe40000010200 */
[----:B------:R-:W-:Y:S01]  /*19a0*/  @P1 LEA.HI.X R7, R31, UR5, R0, 0x2, P2 ;  /* 0x000000051f071c11 */ /* 0x000fe200090f1400 */
[----:B------:R-:W-:Y:S01]  /*19b0*/  ULDC UR4, c[0x0][0x288] ;  /* 0x0000a20000047ab9 */ /* 0x000fe20000000800 */
[----:B------:R-:W-:Y:S01]  /*19c0*/  ISETP.NE.U32.AND P2, PT, RZ, UR8, PT ;  /* 0x00000008ff007c0c */ /* 0x000fe2000bf45070 */
[----:B------:R0:W-:Y:S01]  /*19d0*/  STL [R1+0xcc], R0 ;  /* 0x0000cc0001007387 */ /* 0x0001e20000100800 */
[C---:B------:R-:W-:Y:S02]  /*19e0*/  IADD3 R4, P3, R35.reuse, UR6, RZ ;  /* 0x0000000623047c10 */ /* 0x040fe4000ff7e0ff */
[----:B------:R-:W-:Y:S01]  /*19f0*/  ISETP.NE.AND.EX P2, PT, RZ, UR9, PT, P2 ;  /* 0x00000009ff007c0c */ /* 0x000fe2000bf45320 */
[----:B------:R1:W5:Y:S01]  /*1a00*/  @P1 LDG.E R8, desc[UR40][R6.64] ;  /* 0x0000002806081981 */ /* 0x000362000c1e1900 */
[----:B------:R-:W-:Y:S01]  /*1a10*/  IMAD.U32 R48, RZ, RZ, UR4 ;  /* 0x00000004ff307e24 */ /* 0x000fe2000f8e00ff */
[C---:B------:R-:W-:Y:S01]  /*1a20*/  IADD3.X R5, R34.reuse, UR7, RZ, P3, !PT ;  /* 0x0000000722057c10 */ /* 0x040fe20009ffe4ff */
[----:B------:R-:W-:Y:S01]  /*1a30*/  ULDC.64 UR4, c[0x0][0x418] ;  /* 0x0001060000047ab9 */ /* 0x000fe20000000a00 */
[----:B------:R0:W-:Y:S04]  /*1a40*/  STL [R1+0x38], R35 ;  /* 0x0000382301007387 */ /* 0x0001e80000100800 */
[----:B------:R0:W5:Y:S04]  /*1a50*/  @P0 LDG.E R32, desc[UR40][R4.64] ;  /* 0x0000002804200981 */ /* 0x000168000c1e1900 */
[----:B-1----:R-:W-:Y:S01]  /*1a60*/  @P2 IADD3 R6, P1, R35, UR8, RZ ;  /* 0x0000000823062c10 */ /* 0x002fe2000ff3e0ff */
[----:B------:R-:W-:Y:S01]  /*1a70*/  UISETP.NE.U32.AND UP0, UPT, UR4, URZ, UPT ;  /* 0x0000003f0400728c */ /* 0x000fe2000bf05070 */
[----:B------:R0:W-:Y:S02]  /*1a80*/  STL [R1+0x3c], R34 ;  /* 0x00003c2201007387 */ /* 0x0001e40000100800 */
[----:B------:R-:W-:Y:S01]  /*1a90*/  @P2 IADD3.X R7, R34, UR9, RZ, P1, !PT ;  /* 0x0000000922072c10 */ /* 0x000fe20008ffe4ff */
[----:B------:R-:W-:-:S04]  /*1aa0*/  ULDC UR4, c[0x0][0x424] ;  /* 0x0001090000047ab9 */ /* 0x000fc80000000800 */
[----:B------:R0:W5:Y:S01]  /*1ab0*/  @P2 LDG.E R48, desc[UR40][R6.64] ;  /* 0x0000002806302981 */ /* 0x000162000c1e1900 */
[----:B------:R-:W-:-:S03]  /*1ac0*/  UISETP.NE.AND.EX UP0, UPT, UR5, URZ, UPT, UP0 ;  /* 0x0000003f0500728c */ /* 0x000fc6000bf05300 */
[----:B------:R-:W-:Y:S01]  /*1ad0*/  ULDC UR5, c[0x0][0x2f0] ;  /* 0x0000bc0000057ab9 */ /* 0x000fe20000000800 */
[----:B------:R-:W-:-:S04]  /*1ae0*/  USEL UR4, UR4, 0x1, UP0 ;  /* 0x0000000104047887 */ /* 0x000fc80008000000 */
[----:B------:R-:W-:-:S03]  /*1af0*/  UIMAD UR4, UR4, UR5, URZ ;  /* 0x00000005040472a4 */ /* 0x000fc6000f8e023f */
[----:B------:R-:W-:Y:S02]  /*1b00*/  ULDC UR5, c[0x0][0x348] ;  /* 0x0000d20000057ab9 */ /* 0x000fe40000000800 */
[----:B------:R-:W-:Y:S02]  /*1b10*/  IMAD.U32 R24, RZ, RZ, UR5 ;  /* 0x00000005ff187e24 */ /* 0x000fe4000f8e00ff */
[----:B------:R-:W-:Y:S01]  /*1b20*/  IMAD.U32 R33, RZ, RZ, UR4 ;  /* 0x00000004ff217e24 */ /* 0x000fe2000f8e00ff */
[----:B0-----:R-:W-:Y:S06]  /*1b30*/  @P2 BRA `(.L_x_9675) ;  /* 0x0000000000242947 */ /* 0x001fec0003800000 */
        /* <DEDUP_REMOVED lines=9> */
.L_x_9675:
[----:B------:R-:W-:Y:S01]  /*1bd0*/  ULDC.64 UR4, c[0x0][0xa20] ;  /* 0x0002880000047ab9 */ /* 0x000fe20000000a00 */
[----:B------:R0:W-:Y:S01]  /*1be0*/  STL [R1+0x44], R49 ;  /* 0x0000443101007387 */ /* 0x0001e20000100800 */
[----:B------:R-:W-:Y:S02]  /*1bf0*/  ISETP.NE.U32.AND P1, PT, RZ, UR4, PT ;  /* 0x00000004ff007c0c */ /* 0x000fe4000bf25070 */
[C---:B------:R-:W-:Y:S02]  /*1c00*/  LOP3.LUT R3, R50.reuse, 0xff000000, RZ, 0xc0, !PT ;  /* 0xff00000032037812 */ /* 0x040fe400078ec0ff */
[----:B------:R-:W-:Y:S02]  /*1c10*/  ISETP.NE.AND.EX P1, PT, RZ, UR5, PT, P1 ;  /* 0x00000005ff007c0c */ /* 0x000fe4000bf25310 */
[----:B------:R-:W-:Y:S02]  /*1c20*/  LOP3.LUT R0, R50, 0xff0000, RZ, 0xc0, !PT ;  /* 0x00ff000032007812 */ /* 0x000fe400078ec0ff */
[----:B------:R-:W-:-:S02]  /*1c30*/  SHF.R.U32.HI R3, RZ, 0x8, R3 ;  /* 0x00000008ff037819 */ /* 0x000fc40000011603 */
[----:B------:R-:W-:Y:S02]  /*1c40*/  LOP3.LUT R201, R50, 0xffff, RZ, 0xc0, !PT ;  /* 0x0000ffff32c97812 */ /* 0x000fe400078ec0ff */
[----:B------:R-:W-:-:S05]  /*1c50*/  LEA.HI R6, R0, R3, RZ, 0x10 ;  /* 0x0000000300067211 */ /* 0x000fca00078f80ff */
[----:B0-----:R-:W-:Y:S05]  /*1c60*/  @!P1 BRA `(.L_x_9676) ;  /* 0x0000000000109947 */ /* 0x001fea0003800000 */
[----:B------:R-:W-:-:S04]  /*1c70*/  IADD3 R4, P0, R35, UR4, RZ ;  /* 0x0000000423047c10 */ /* 0x000fc8000ff1e0ff */
[----:B------:R-:W-:-:S05]  /*1c80*/  IADD3.X R5, R34, UR5, RZ, P0, !PT ;  /* 0x0000000522057c10 */ /* 0x000fca00087fe4ff */
[----:B------:R0:W5:Y:S01]  /*1c90*/  LDG.E R33, desc[UR40][R4.64] ;  /* 0x0000002804217981 */ /* 0x000162000c1e1900 */
[----:B------:R-:W-:Y:S05]  /*1ca0*/  BRA `(.L_x_9677) ;  /* 0x0000000000107947 */ /* 0x000fea0003800000 */
.L_x_9676:
[----:B------:R-:W-:Y:S05]  /*1cb0*/  @!P0 BRA `(.L_x_9677) ;  /* 0x00000000000c8947 */ /* 0x000fea0003800000 */
[----:B------:R-:W2:Y:S04]  /*1cc0*/  LDG.E R0, desc[UR40][R4.64] ;  /* 0x0000002804007981 */ /* 0x000ea8000c1e1900 */
[----:B------:R-:W2:Y:S02]  /*1cd0*/  LDG.E R33, desc[UR40][R4.64+0x4] ;  /* 0x0000042804217981 */ /* 0x000ea4000c1e1900 */
[----:B--2---:R-:W-:-:S07]  /*1ce0*/  IMAD.IADD R33, R33, 0x1, -R0 ;  /* 0x0000000121217824 */ /* 0x004fce00078e0a00 */
.L_x_9677:
[----:B------:R-:W-:Y:S01]  /*1cf0*/  ULDC.64 UR4, c[0x0][0xa10] ;  /* 0x0002840000047ab9 */ /* 0x000fe20000000a00 */
[----:B------:R-:W2:Y:S01]  /*1d00*/  LDL.LU R30, [R1] ;  /* 0x00000000011e7983 */ /* 0x000ea20000300800 */
[----:B------:R-:W-:-:S04]  /*1d10*/  ISETP.NE.U32.AND P0, PT, RZ, UR4, PT ;  /* 0x00000004ff007c0c */ /* 0x000fc8000bf05070 */
[----:B------:R-:W-:Y:S01]  /*1d20*/  ISETP.NE.AND.EX P0, PT, RZ, UR5, PT, P0 ;  /* 0x00000005ff007c0c */ /* 0x000fe2000bf05300 */
[----:B------:R-:W-:-:S12]  /*1d30*/  ULDC.64 UR4, c[0x0][0xa30] ;  /* 0x00028c0000047ab9 */ /* 0x000fd80000000a00 */
[----:B0-----:R-:W0:Y:S02]  /*1d40*/  @P0 LDC.64 R4, c[0x0][0xa10] ;  /* 0x00028400ff040b82 */ /* 0x001e240000000a00 */
[----:B0-----:R-:W-:-:S05]  /*1d50*/  @P0 IMAD.WIDE R4, R31, 0x4, R4 ;  /* 0x000000041f040825 */ /* 0x001fca00078e0204 */
[----:B------:R-:W3:Y:S04]  /*1d60*/  @P0 LDG.E R0, desc[UR40][R4.64] ;  /* 0x0000002804000981 */ /* 0x000ee8000c1e1900 */
[----:B------:R0:W3:Y:S01]  /*1d70*/  @P0 LDG.E R3, desc[UR40][R4.64+0x4] ;  /* 0x0000042804030981 */ /* 0x0000e2000c1e1900 */
[----:B------:R-:W-:Y:S01]  /*1d80*/  ISETP.NE.U32.AND P1, PT, RZ, UR4, PT ;  /* 0x00000004ff007c0c */ /* 0x000fe2000bf25070 */
[----:B-----5:R-:W-:-:S03]  /*1d90*/  IMAD.MOV.U32 R50, RZ, RZ, R33 ;  /* 0x000000ffff327224 */ /* 0x020fc600078e0021 */
[----:B------:R-:W-:-:S13]  /*1da0*/  ISETP.NE.AND.EX P1, PT, RZ, UR5, PT, P1 ;  /* 0x00000005ff007c0c */ /* 0x000fda000bf25310 */
[----:B0-----:R-:W-:-:S04]  /*1db0*/  @P1 IADD3 R4, P2, R35, UR4, RZ ;  /* 0x0000000423041c10 */ /* 0x001fc8000ff5e0ff */
[----:B------:R-:W-:-:S05]  /*1dc0*/  @P1 IADD3.X R5, R34, UR5, RZ, P2, !PT ;  /* 0x0000000522051c10 */ /* 0x000fca00097fe4ff */
[----:B------:R0:W5:Y:S01]  /*1dd0*/  @P1 LDG.E R50, desc[UR40][R4.64] ;  /* 0x0000002804321981 */ /* 0x000162000c1e1900 */
[----:B------:R-:W-:Y:S01]  /*1de0*/  IMAD.IADD R9, R33, 0x1, -R8 ;  /* 0x0000000121097824 */ /* 0x000fe200078e0a08 */
[----:B------:R-:W-:Y:S01]  /*1df0*/  LOP3.LUT R12, R6, 0xff, RZ, 0xc0, !PT ;  /* 0x000000ff060c7812 */ /* 0x000fe200078ec0ff */
[----:B------:R-:W-:Y:S01]  /*1e00*/  BSSY B0, `(.L_x_9678) ;  /* 0x000002d000007945 */ /* 0x000fe20003800000 */
[----:B------:R-:W-:-:S03]  /*1e10*/  SHF.R.U32.HI R7, RZ, 0x10, R6 ;  /* 0x00000010ff077819 */ /* 0x000fc60000011606 */
[----:B------:R0:W-:Y:S01]  /*1e20*/  STL [R1+0x48], R12 ;  /* 0x0000480c01007387 */ /* 0x0001e20000100800 */
[----:B--2---:R-:W-:Y:S01]  /*1e30*/  LOP3.LUT R30, R30, 0xfffffff7, RZ, 0xc0, !PT ;  /* 0xfffffff71e1e7812 */ /* 0x004fe200078ec0ff */
[----:B---3--:R-:W-:-:S04]  /*1e40*/  @P0 IMAD.IADD R24, R3, 0x1, -R0 ;  /* 0x0000000103180824 */ /* 0x008fc800078e0a00 */
[----:B------:R-:W-:-:S04]  /*1e50*/  IMAD.IADD R154, R9, 0x1, R24 ;  /* 0x00000001099a7824 */ /* 0x000fc800078e0218 */
[C---:B------:R-:W-:Y:S01]  /*1e60*/  VIADD R0, R154.reuse, 0x5f ;  /* 0x0000005f9a007836 */ /* 0x040fe20000000000 */
[----:B------:R-:W-:-:S03]  /*1e70*/  ISETP.GE.AND P3, PT, R154, 0x1, PT ;  /* 0x000000019a00780c */ /* 0x000fc60003f66270 */
[----:B------:R-:W-:-:S05]  /*1e80*/  IMAD.HI R0, R0, 0x2aaaaaab, RZ ;  /* 0x2aaaaaab00007827 */ /* 0x000fca00078e02ff */
[----:B------:R-:W-:-:S04]  /*1e90*/  SHF.R.U32.HI R177, RZ, 0x1f, R0 ;  /* 0x0000001fffb17819 */ /* 0x000fc80000011600 */
[----:B------:R-:W-:Y:S01]  /*1ea0*/  LEA.HI.SX32 R177, R0, R177, 0x1c ;  /* 0x000000b100b17211 */ /* 0x000fe200078fe2ff */
[----:B------:R-:W-:Y:S01]  /*1eb0*/  IMAD.MOV.U32 R0, RZ, RZ, RZ ;  /* 0x000000ffff007224 */ /* 0x000fe200078e00ff */
[----:B------:R-:W-:-:S05]  /*1ec0*/  @P3 LOP3.LUT R30, R30, 0x8, RZ, 0xfc, !PT ;  /* 0x000000081e1e3812 */ /* 0x000fca00078efcff */
[----:B------:R0:W-:Y:S04]  /*1ed0*/  STL [R1], R30 ;  /* 0x0000001e01007387 */ /* 0x0001e80000100800 */
[----:B------:R0:W-:Y:S01]  /*1ee0*/  STL [R1+0x30], R7 ;  /* 0x0000300701007387 */ /* 0x0001e20000100800 */
[----:B------:R-:W-:Y:S05]  /*1ef0*/  @!P3 BRA `(.L_x_9679) ;  /* 0x000000000074b947 */ /* 0x000fea0003800000 */
[----:B------:R-:W-:Y:S01]  /*1f00*/  ISETP.NE.AND P0, PT, R7, RZ, PT ;  /* 0x000000ff0700720c */ /* 0x000fe20003f05270 */
[----:B------:R-:W-:-:S03]  /*1f10*/  ULDC UR4, c[0x0][0x9f0] ;  /* 0x00027c0000047ab9 */ /* 0x000fc60000000800 */
[----:B------:R-:W-:-:S04]  /*1f20*/  SEL R10, R7, UR4, P0 ;  /* 0x00000004070a7c07 */ /* 0x000fc80008000000 */
[-C--:B------:R-:W-:Y:S02]  /*1f30*/  IABS R6, R10.reuse ;  /* 0x0000000a00067213 */ /* 0x080fe40000000000 */
[----:B------:R-:W-:Y:S02]  /*1f40*/  IADD3 R0, R177, -0x1, R10 ;  /* 0xffffffffb1007810 */ /* 0x000fe40007ffe00a */
[----:B------:R-:W1:Y:S01]  /*1f50*/  I2F.RP R3, R6 ;  /* 0x0000000600037306 */ /* 0x000e620000209400 */
[----:B------:R-:W-:Y:S02]  /*1f60*/  IABS R11, R10 ;  /* 0x0000000a000b7213 */ /* 0x000fe40000000000 */
        /* <DEDUP_REMOVED lines=22> */
.L_x_9679:
[----:B------:R-:W-:Y:S05]  /*20d0*/  BSYNC B0 ;  /* 0x0000000000007941 */ /* 0x000fea0003800000 */
.L_x_9678:
[----:B------:R-:W-:-:S05]  /*20e0*/  IMAD R3, R12, R0, RZ ;  /* 0x000000000c037224 */ /* 0x000fca00078e02ff */
[C---:B------:R-:W-:Y:S01]  /*20f0*/  VIADDMNMX R0, R3.reuse, R0, R177, PT ;  /* 0x0000000003007246 */ /* 0x040fe200038001b1 */
[----:B------:R-:W-:-:S04]  /*2100*/  IMAD R3, R3, 0x60, -R9 ;  /* 0x0000006003037824 */ /* 0x000fc800078e0a09 */
[----:B0-----:R-:W-:Y:S01]  /*2110*/  IMAD R5, R0, 0x60, -R9 ;  /* 0x0000006000057824 */ /* 0x001fe200078e0a09 */
        /* <DEDUP_REMOVED lines=33> */
.L_x_9682:
[----:B------:R-:W-:Y:S05]  /*2330*/  BSYNC B6 ;  /* 0x0000000000067941 */ /* 0x000fea0003800000 */
.L_x_9681:
        /* <DEDUP_REMOVED lines=20> */
.L_x_9684:
[----:B------:R-:W-:Y:S05]  /*2480*/  BSYNC B6 ;  /* 0x0000000000067941 */ /* 0x000fea0003800000 */
.L_x_9683:
[----:B------:R-:W-:Y:S01]  /*2490*/  ULDC.64 UR4, c[0x0][0x9f8] ;  /* 0x00027e0000047ab9 */ /* 0x000fe20000000a00 */
[----:B------:R-:W0:Y:S01]  /*24a0*/  S2R R7, SR_TID.X ;  /* 0x0000000000077919 */ /* 0x000e220000002100 */
[----:B------:R-:W-:Y:S01]  /*24b0*/  ISETP.NE.U32.AND P0, PT, RZ, UR4, PT ;  /* 0x00000004ff007c0c */ /* 0x000fe2000bf05070 */
[----:B------:R-:W-:Y:S01]  /*24c0*/  IMAD.MOV.U32 R0, RZ, RZ, R31 ;  /* 0x000000ffff007224 */ /* 0x000fe200078e001f */
[----:B------:R-:W1:Y:S02]  /*24d0*/  LDC.64 R56, c[0x0][0x408] ;  /* 0x00010200ff387b82 */ /* 0x000e640000000a00 */
[----:B------:R-:W-:-:S06]  /*24e0*/  ISETP.NE.AND.EX P0, PT, RZ, UR5, PT, P0 ;  /* 0x00000005ff007c0c */ /* 0x000fcc000bf05300 */
[----:B------:R-:W2:Y:S07]  /*24f0*/  LDC R61, c[0x0][0x3f4] ;  /* 0x0000fd00ff3d7b82 */ /* 0x000eae0000000800 */
[----:B------:R-:W-:Y:S01]  /*2500*/  @P0 IADD3 R4, P1, R35, UR4, RZ ;  /* 0x0000000423040c10 */ /* 0x000fe2000ff3e0ff */
[----:B------:R-:W-:Y:S01]  /*2510*/  ULDC UR4, c[0x0][0x320] ;  /* 0x0000c80000047ab9 */ /* 0x000fe20000000800 */
[----:B------:R-:W-:Y:S02]  /*2520*/  IMAD.MOV.U32 R35, RZ, RZ, R30 ;  /* 0x000000ffff237224 */ /* 0x000fe400078e001e */
[----:B------:R-:W-:Y:S01]  /*2530*/  @P0 IADD3.X R5, R34, UR5, RZ, P1, !PT ;  /* 0x0000000522050c10 */ /* 0x000fe20008ffe4ff */
[----:B------:R-:W3:Y:S01]  /*2540*/  LDC.64 R30, c[0x0][0x3f8] ;  /* 0x0000fe00ff1e7b82 */ /* 0x000ee20000000a00 */
[----:B------:R-:W-:Y:S01]  /*2550*/  ISETP.GE.AND P1, PT, R2, UR4, PT ;  /* 0x0000000402007c0c */ /* 0x000fe2000bf26270 */
[----:B------:R-:W4:Y:S03]  /*2560*/  LDL R34, [R1+0x20] ;  /* 0x0000200001227983 */ /* 0x000f260000100800 */
[----:B------:R-:W-:Y:S01]  /*2570*/  SEL R6, RZ, 0xffffffff, P1 ;  /* 0xffffffffff067807 */ /* 0x000fe20000800000 */
[----:B------:R0:W4:Y:S01]  /*2580*/  @P0 LDG.E R0, desc[UR40][R4.64] ;  /* 0x0000002804000981 */ /* 0x000122000c1e1900 */
[----:B------:R-:W-:Y:S01]  /*2590*/  ISETP.GE.AND P0, PT, R16, UR4, PT ;  /* 0x0000000410007c0c */ /* 0x000fe2000bf06270 */
[----:B-1----:R-:W-:Y:S01]  /*25a0*/  IMAD.WIDE.U32 R54, R200, R56, R16 ;  /* 0x00000038c8367225 */ /* 0x002fe200078e0010 */
[----:B------:R-:W-:Y:S01]  /*25b0*/  ISETP.GE.AND P1, PT, R210, UR4, PT ;  /* 0x00000004d2007c0c */ /* 0x000fe2000bf26270 */
[----:B------:R-:W1:Y:S01]  /*25c0*/  S2R R36, SR_TID.X ;  /* 0x0000000000247919 */ /* 0x000e620000002100 */
[----:B------:R-:W-:Y:S01]  /*25d0*/  SEL R3, RZ, 0x1, P0 ;  /* 0x00000001ff037807 */ /* 0x000fe20000000000 */
[----:B------:R-:W-:Y:S01]  /*25e0*/  IMAD.SHL.U32 R6, R6, 0x2, RZ ;  /* 0x0000000206067824 */ /* 0x000fe200078e00ff */
[----:B------:R-:W-:Y:S01]  /*25f0*/  ISETP.GE.AND P0, PT, R211, UR4, PT ;  /* 0x00000004d3007c0c */ /* 0x000fe2000bf06270 */
[----:B0-----:R-:W-:Y:S01]  /*2600*/  VIADD R12, R7, 0xffffff80 ;  /* 0xffffff80070c7836 */ /* 0x001fe20000000000 */
[----:B------:R-:W-:Y:S01]  /*2610*/  SHF.R.S32.HI R7, RZ, 0x1f, R200 ;  /* 0x0000001fff077819 */ /* 0x000fe200000114c8 */
[----:B------:R-:W-:Y:S01]  /*2620*/  IMAD.MOV.U32 R75, RZ, RZ, 0x20 ;  /* 0x00000020ff4b7424 */ /* 0x000fe200078e00ff */
[----:B------:R-:W-:Y:S01]  /*2630*/  LOP3.LUT R3, R6, 0x2, R3, 0xe2, !PT ;  /* 0x0000000206037812 */ /* 0x000fe200078ee203 */
[----:B------:R-:W-:Y:S01]  /*2640*/  IMAD R63, R57, 0x60, RZ ;  /* 0x00000060393f7824 */ /* 0x000fe200078e02ff */
[----:B------:R-:W-:Y:S01]  /*2650*/  SEL R4, RZ, 0x4, P0 ;  /* 0x00000004ff047807 */ /* 0x000fe20000000000 */
[----:B------:R-:W-:Y:S01]  /*2660*/  IMAD.SHL.U32 R59, R56, 0x40, RZ ;  /* 0x00000040383b7824 */ /* 0x000fe200078e00ff */
[----:B------:R-:W-:-:S02]  /*2670*/  SEL R5, RZ, 0x8, P1 ;  /* 0x00000008ff057807 */ /* 0x000fc40000800000 */
[----:B------:R-:W-:Y:S01]  /*2680*/  ISETP.GE.AND P0, PT, R209, UR4, PT ;  /* 0x00000004d1007c0c */ /* 0x000fe2000bf06270 */
[----:B---3--:R-:W-:Y:S01]  /*2690*/  IMAD.WIDE.U32 R20, R200, R30, R16 ;  /* 0x0000001ec8147225 */ /* 0x008fe200078e0010 */
[----:B------:R-:W-:Y:S02]  /*26a0*/  ISETP.GE.AND P1, PT, R208, UR4, PT ;  /* 0x00000004d0007c0c */ /* 0x000fe4000bf26270 */
[----:B------:R-:W-:Y:S01]  /*26b0*/  LOP3.LUT R4, R5, R3, R4, 0xfe, !PT ;  /* 0x0000000305047212 */ /* 0x000fe200078efe04 */
[----:B------:R-:W-:Y:S01]  /*26c0*/  IMAD.SHL.U32 R51, R30, 0x40, RZ ;  /* 0x000000401e337824 */ /* 0x000fe200078e00ff */
[----:B------:R-:W-:Y:S01]  /*26d0*/  SEL R5, RZ, 0x10, P0 ;  /* 0x00000010ff057807 */ /* 0x000fe20000000000 */
[----:B------:R-:W-:Y:S01]  /*26e0*/  IMAD.IADD R3, R32, 0x1, R33 ;  /* 0x0000000120037824 */ /* 0x000fe200078e0221 */
[----:B------:R-:W-:Y:S02]  /*26f0*/  SEL R6, RZ, 0x20, P1 ;  /* 0x00000020ff067807 */ /* 0x000fe40000800000 */
[----:B------:R-:W-:-:S02]  /*2700*/  SHF.R.S32.HI R23, RZ, 0x1f, R22 ;  /* 0x0000001fff177819 */ /* 0x000fc40000011416 */
[----:B------:R-:W-:Y:S01]  /*2710*/  LOP3.LUT R4, R6, R4, R5, 0xfe, !PT ;  /* 0x0000000406047212 */ /* 0x000fe200078efe05 */
[C---:B------:R-:W-:Y:S01]  /*2720*/  IMAD R6, R7.reuse, R30, RZ ;  /* 0x0000001e07067224 */ /* 0x040fe200078e02ff */
[----:B------:R-:W-:Y:S01]  /*2730*/  SHF.R.S32.HI R5, RZ, 0x1f, R12 ;  /* 0x0000001fff057819 */ /* 0x000fe2000001140c */
[----:B------:R-:W-:Y:S01]  /*2740*/  IMAD R7, R7, R56, RZ ;  /* 0x0000003807077224 */ /* 0x000fe200078e02ff */
[----:B------:R-:W-:Y:S01]  /*2750*/  ISETP.GE.AND P0, PT, R213, UR4, PT ;  /* 0x00000004d5007c0c */ /* 0x000fe2000bf06270 */
[C---:B------:R-:W-:Y:S01]  /*2760*/  IMAD R11, R200.reuse, R31, R6 ;  /* 0x0000001fc80b7224 */ /* 0x040fe200078e0206 */
[----:B------:R-:W-:Y:S01]  /*2770*/  LEA.HI R14, R5, R12, RZ, 0x2 ;  /* 0x0000000c050e7211 */ /* 0x000fe200078f10ff */
[----:B------:R-:W-:Y:S01]  /*2780*/  IMAD.WIDE.U32 R8, R200, R30, R22 ;  /* 0x0000001ec8087225 */ /* 0x000fe200078e0016 */
[----:B-1----:R-:W-:Y:S02]  /*2790*/  SHF.R.U32.HI R36, RZ, 0x7, R36 ;  /* 0x00000007ff247819 */ /* 0x002fe40000011624 */
[----:B------:R-:W-:Y:S01]  /*27a0*/  LOP3.LUT R13, R14, 0xfffffffc, RZ, 0xc0, !PT ;  /* 0xfffffffc0e0d7812 */ /* 0x000fe200078ec0ff */
[----:B------:R-:W-:Y:S01]  /*27b0*/  IMAD.IADD R9, R9, 0x1, R11 ;  /* 0x0000000109097824 */ /* 0x000fe200078e020b */
[----:B------:R-:W-:Y:S01]  /*27c0*/  ISETP.NE.AND P6, PT, R36, 0x1, PT ;  /* 0x000000012400780c */ /* 0x000fe20003fc5270 */
[----:B------:R-:W-:Y:S01]  /*27d0*/  IMAD.IADD R21, R11, 0x1, R21 ;  /* 0x000000010b157824 */ /* 0x000fe200078e0215 */
[----:B------:R-:W-:Y:S01]  /*27e0*/  ISETP.GE.AND P1, PT, R212, UR4, PT ;  /* 0x00000004d4007c0c */ /* 0x000fe2000bf26270 */
[----:B------:R-:W-:Y:S01]  /*27f0*/  IMAD.IADD R15, R12, 0x1, -R13 ;  /* 0x000000010c0f7824 */ /* 0x000fe200078e0a0d */
[----:B------:R-:W-:Y:S01]  /*2800*/  SEL R5, RZ, 0x40, P0 ;  /* 0x00000040ff057807 */ /* 0x000fe20000000000 */
[C---:B------:R-:W-:Y:S01]  /*2810*/  IMAD R13, R200.reuse, R57, R7 ;  /* 0x00000039c80d7224 */ /* 0x040fe200078e0207 */
[----:B-----5:R-:W-:Y:S01]  /*2820*/  SHF.R.S32.HI R7, RZ, 0x1f, R50 ;  /* 0x0000001fff077819 */ /* 0x020fe20000011432 */
[----:B------:R-:W-:Y:S01]  /*2830*/  IMAD.WIDE.U32 R52, R200, R56, R22 ;  /* 0x00000038c8347225 */ /* 0x000fe200078e0016 */
[----:B------:R-:W-:-:S02]  /*2840*/  SEL R10, RZ, 0x7fff80, P1 ;  /* 0x007fff80ff0a7807 */ /* 0x000fc40000800000 */
[----:B--2---:R-:W-:Y:S01]  /*2850*/  ISETP.GE.AND P0, PT, R16, R61, PT ;  /* 0x0000003d1000720c */ /* 0x004fe20003f06270 */
[----:B------:R-:W-:Y:S01]  /*2860*/  IMAD R6, R7, R30, RZ ;  /* 0x0000001e07067224 */ /* 0x000fe200078e02ff */
[----:B------:R-:W-:Y:S01]  /*2870*/  LOP3.LUT R35, R35, 0xfffffffe, RZ, 0xc0, !PT ;  /* 0xfffffffe23237812 */ /* 0x000fe200078ec0ff */
[----:B------:R-:W-:Y:S05]  /*2880*/  @!P6 WARPSYNC.ALL ;  /* 0x000000000000e948 */ /* 0x000fea0003800000 */
[----:B------:R-:W-:Y:S01]  /*2890*/  IMAD R11, R50, R31, R6 ;  /* 0x0000001f320b7224 */ /* 0x000fe200078e0206 */
[----:B------:R-:W-:Y:S01]  /*28a0*/  ULDC UR4, c[0x0][0x2f4] ;  /* 0x0000bd0000047ab9 */ /* 0x000fe20000000800 */
[----:B------:R-:W2:Y:S01]  /*28b0*/  LDL R6, [R1+0x1c] ;  /* 0x00001c0001067983 */ /* 0x000ea20000100800 */
[----:B------:R-:W-:Y:S01]  /*28c0*/  ISETP.GE.AND P2, PT, R2, UR4, PT ;  /* 0x0000000402007c0c */ /* 0x000fe2000bf46270 */
[----:B------:R-:W-:Y:S01]  /*28d0*/  IMAD.IADD R53, R53, 0x1, R13 ;  /* 0x0000000135357824 */ /* 0x000fe200078e020d */
[----:B------:R-:W-:Y:S01]  /*28e0*/  LOP3.LUT R10, R10, R4, R5, 0xfe, !PT ;  /* 0x000000040a0a7212 */ /* 0x000fe200078efe05 */
[----:B------:R-:W-:Y:S01]  /*28f0*/  IMAD.IADD R55, R13, 0x1, R55 ;  /* 0x000000010d377824 */ /* 0x000fe200078e0237 */
[----:B------:R-:W-:Y:S01]  /*2900*/  SEL R5, R61, RZ, P0 ;  /* 0x000000ff3d057207 */ /* 0x000fe20000000000 */
[----:B------:R-:W-:Y:S01]  /*2910*/  VIADD R60, R36, 0x8 ;  /* 0x00000008243c7836 */ /* 0x000fe20000000000 */
[----:B------:R-:W-:Y:S01]  /*2920*/  SHF.R.S32.HI R13, RZ, 0x1f, R14 ;  /* 0x0000001fff0d7819 */ /* 0x000fe2000001140e */
[----:B------:R-:W-:Y:S01]  /*2930*/  IMAD.WIDE.U32 R8, R50, R30, R8 ;  /* 0x0000001e32087225 */ /* 0x000fe200078e0008 */
[----:B------:R-:W-:-:S02]  /*2940*/  SHF.L.U64.HI R29, R30, 0x6, R31 ;  /* 0x000000061e1d7819 */ /* 0x000fc4000001021f */
[----:B------:R-:W-:Y:S01]  /*2950*/  LEA.HI R13, R13, R200, RZ, 0x3 ;  /* 0x000000c80d0d7211 */ /* 0x000fe200078f18ff */
[----:B------:R-:W-:Y:S01]  /*2960*/  IMAD.IADD R5, R16, 0x1, R5 ;  /* 0x0000000110057824 */ /* 0x000fe200078e0205 */
[----:B------:R-:W-:Y:S01]  /*2970*/  SHF.L.U64.HI R58, R56, 0x6, R57 ;  /* 0x00000006383a7819 */ /* 0x000fe20000010239 */
[----:B------:R-:W-:Y:S01]  /*2980*/  IMAD.WIDE.U32 R20, R50, R30, R20 ;  /* 0x0000001e32147225 */ /* 0x000fe200078e0014 */
[----:B------:R-:W-:Y:S02]  /*2990*/  @P2 LOP3.LUT R35, R35, 0x1, RZ, 0xfc, !PT ;  /* 0x0000000123232812 */ /* 0x000fe400078efcff */
[----:B------:R-:W-:Y:S01]  /*29a0*/  LOP3.LUT R13, R13, 0xfffffff8, RZ, 0xc0, !PT ;  /* 0xfffffff80d0d7812 */ /* 0x000fe200078ec0ff */
[----:B------:R-:W-:Y:S01]  /*29b0*/  VIADD R36, R200, 0x40 ;  /* 0x00000040c8247836 */ /* 0x000fe20000000000 */
[----:B------:R-:W-:Y:S01]  /*29c0*/  SHF.R.S32.HI R4, RZ, 0x1f, R5 ;  /* 0x0000001fff047819 */ /* 0x000fe20000011405 */
[----:B------:R0:W-:Y:S01]  /*29d0*/  STL [R1], R35 ;  /* 0x0000002301007387 */ /* 0x0001e20000100800 */
[----:B------:R-:W-:-:S02]  /*29e0*/  IMAD R7, R7, R56, RZ ;  /* 0x0000003807077224 */ /* 0x000fc400078e02ff */
[----:B------:R-:W-:Y:S01]  /*29f0*/  IMAD.SHL.U32 R36, R36, 0x40, RZ ;  /* 0x0000004024247824 */ /* 0x000fe200078e00ff */
[----:B------:R-:W-:Y:S01]  /*2a00*/  LEA.HI R4, R4, R5, RZ, 0x3 ;  /* 0x0000000504047211 */ /* 0x000fe200078f18ff */
[----:B------:R-:W-:Y:S02]  /*2a10*/  IMAD.IADD R13, R200, 0x1, -R13 ;  /* 0x00000001c80d7824 */ /* 0x000fe400078e0a0d */
[----:B------:R-:W-:Y:S02]  /*2a20*/  IMAD R5, R31, 0x60, RZ ;  /* 0x000000601f057824 */ /* 0x000fe400078e02ff */
[----:B------:R-:W-:-:S04]  /*2a30*/  IMAD.WIDE.U32 R52, R50, R56, R52 ;  /* 0x0000003832347225 */ /* 0x000fc800078e0034 */
[----:B0-----:R-:W-:Y:S01]  /*2a40*/  VIADD R35, R200, 0x40 ;  /* 0x00000040c8237836 */ /* 0x001fe20000000000 */
[----:B------:R-:W-:Y:S01]  /*2a50*/  LOP3.LUT R36, R36, 0x1c0, RZ, 0xc0, !PT ;  /* 0x000001c024247812 */ /* 0x000fe200078ec0ff */
[----:B------:R-:W-:-:S04]  /*2a60*/  IMAD.WIDE.U32 R30, R30, 0x60, RZ ;  /* 0x000000601e1e7825 */ /* 0x000fc800078e00ff */
[----:B------:R-:W-:Y:S02]  /*2a70*/  IMAD.SHL.U32 R35, R35, 0x40, RZ ;  /* 0x0000004023237824 */ /* 0x000fe400078e00ff */
[----:B------:R-:W-:Y:S02]  /*2a80*/  IMAD.SHL.U32 R73, R13, 0x40, RZ ;  /* 0x000000400d497824 */ /* 0x000fe400078e00ff */
[----:B------:R-:W-:Y:S01]  /*2a90*/  IMAD R7, R50, R57, R7 ;  /* 0x0000003932077224 */ /* 0x000fe200078e0207 */
[----:B------:R-:W-:Y:S01]  /*2aa0*/  LOP3.LUT R35, R35, 0x1c0, RZ, 0xc0, !PT ;  /* 0x000001c023237812 */ /* 0x000fe200078ec0ff */
[----:B------:R-:W-:Y:S01]  /*2ab0*/  IMAD.IADD R62, R31, 0x1, R5 ;  /* 0x000000011f3e7824 */ /* 0x000fe200078e0205 */
[----:B------:R-:W-:Y:S01]  /*2ac0*/  LOP3.LUT R5, R36, 0x38, R4, 0xf8, !PT ;  /* 0x0000003824057812 */ /* 0x000fe200078ef804 */
[----:B------:R-:W-:Y:S01]  /*2ad0*/  IMAD.WIDE.U32 R54, R50, R56, R54 ;  /* 0x0000003832367225 */ /* 0x000fe200078e0036 */
[----:B------:R-:W-:Y:S02]  /*2ae0*/  SHF.R.U32.HI R35, RZ, 0x3, R35 ;  /* 0x00000003ff237819 */ /* 0x000fe40000011623 */
[----:B------:R-:W-:Y:S01]  /*2af0*/  LOP3.LUT R73, R73, 0x1c0, RZ, 0xc0, !PT ;  /* 0x000001c049497812 */ /* 0x000fe200078ec0ff */
[----:B------:R-:W-:Y:S01]  /*2b00*/  IMAD.IADD R67, R53, 0x1, R7 ;  /* 0x0000000135437824 */ /* 0x000fe200078e0207 */
[----:B------:R-:W-:Y:S01]  /*2b10*/  LOP3.LUT R5, R5, R35, RZ, 0x3c, !PT ;  /* 0x0000002305057212 */ /* 0x000fe200078e3cff */
[----:B------:R-:W-:Y:S01]  /*2b20*/  IMAD.IADD R68, R7, 0x1, R55 ;  /* 0x0000000107447824 */ /* 0x000fe200078e0237 */
[----:B------:R-:W-:Y:S01]  /*2b30*/  SHF.R.U32.HI R76, RZ, 0x3, R73 ;  /* 0x00000003ff4c7819 */ /* 0x000fe20000011649 */
[----:B------:R-:W-:Y:S01]  /*2b40*/  IMAD.WIDE.U32 R56, R56, 0x60, RZ ;  /* 0x0000006038387825 */ /* 0x000fe200078e00ff */
[----:B------:R-:W-:-:S02]  /*2b50*/  LOP3.LUT R7, R73, 0x18, R16, 0xf8, !PT ;  /* 0x0000001849077812 */ /* 0x000fc400078ef810 */
[----:B------:R-:W-:Y:S01]  /*2b60*/  LOP3.LUT P2, RZ, R13, 0x4, RZ, 0xc0, !PT ;  /* 0x000000040dff7812 */ /* 0x000fe2000784c0ff */
[----:B------:R-:W-:Y:S01]  /*2b70*/  IMAD.SHL.U32 R61, R61, 0x2, RZ ;  /* 0x000000023d3d7824 */ /* 0x000fe200078e00ff */
[----:B------:R-:W-:Y:S02]  /*2b80*/  PRMT R84, R10, 0x8880, RZ ;  /* 0x000088800a547816 */ /* 0x000fe400000000ff */
[----:B------:R-:W-:Y:S02]  /*2b90*/  LOP3.LUT R7, R7, R76, RZ, 0x3c, !PT ;  /* 0x0000004c07077212 */ /* 0x000fe400078e3cff */
[----:B------:R-:W-:Y:S02]  /*2ba0*/  PRMT R84, R84, 0x7710, RZ ;  /* 0x0000771054547816 */ /* 0x000fe400000000ff */
[----:B------:R-:W-:Y:S02]  /*2bb0*/  SEL R75, R75, 0xffffffe0, !P2 ;  /* 0xffffffe04b4b7807 */ /* 0x000fe40005000000 */
[----:B------:R-:W-:Y:S01]  /*2bc0*/  LOP3.LUT R70, R4, 0xfffffff8, RZ, 0xc0, !PT ;  /* 0xfffffff804467812 */ /* 0x000fe200078ec0ff */
[----:B------:R-:W-:Y:S01]  /*2bd0*/  IMAD.IADD R63, R57, 0x1, R63 ;  /* 0x00000001393f7824 */ /* 0x000fe200078e023f */
[C---:B------:R-:W-:Y:S01]  /*2be0*/  LOP3.LUT R77, R84.reuse, 0x1, RZ, 0xc0, !PT ;  /* 0x00000001544d7812 */ /* 0x040fe200078ec0ff */
[----:B------:R-:W-:Y:S01]  /*2bf0*/  IMAD R64, R15, 0x40, R200 ;  /* 0x000000400f407824 */ /* 0x000fe200078e02c8 */
[C---:B------:R-:W-:Y:S01]  /*2c00*/  LOP3.LUT R78, R84.reuse, 0x2, RZ, 0xc0, !PT ;  /* 0x00000002544e7812 */ /* 0x040fe200078ec0ff */
[----:B------:R-:W-:Y:S01]  /*2c10*/  IMAD.IADD R65, R9, 0x1, R11 ;  /* 0x0000000109417824 */ /* 0x000fe200078e020b */
[C---:B------:R-:W-:Y:S01]  /*2c20*/  LOP3.LUT R79, R84.reuse, 0x4, RZ, 0xc0, !PT ;  /* 0x00000004544f7812 */ /* 0x040fe200078ec0ff */
[----:B------:R-:W-:Y:S01]  /*2c30*/  IMAD.IADD R66, R11, 0x1, R21 ;  /* 0x000000010b427824 */ /* 0x000fe200078e0215 */
[----:B------:R-:W-:-:S02]  /*2c40*/  LOP3.LUT R80, R84, 0x8, RZ, 0xc0, !PT ;  /* 0x0000000854507812 */ /* 0x000fc400078ec0ff */
[C---:B------:R-:W-:Y:S02]  /*2c50*/  LOP3.LUT R81, R84.reuse, 0x10, RZ, 0xc0, !PT ;  /* 0x0000001054517812 */ /* 0x040fe400078ec0ff */
[----:B------:R-:W-:Y:S02]  /*2c60*/  LOP3.LUT R83, R84, 0x20, RZ, 0xc0, !PT ;  /* 0x0000002054537812 */ /* 0x000fe400078ec0ff */
[----:B------:R-:W-:Y:S01]  /*2c70*/  SHF.R.S32.HI R69, RZ, 0x3, R4 ;  /* 0x00000003ff457819 */ /* 0x000fe20000011404 */
[----:B------:R-:W-:Y:S01]  /*2c80*/  @!P6 BAR.SYNC.DEFER_BLOCKING 0x9, 0x100 ;  /* 0x024400000000eb1d */ /* 0x000fe20000010000 */
[----:B------:R-:W-:Y:S02]  /*2c90*/  ISETP.GE.AND P1, PT, R16, UR4, PT ;  /* 0x0000000410007c0c */ /* 0x000fe4000bf26270 */
[----:B------:R-:W-:Y:S02]  /*2ca0*/  SHF.R.S32.HI R72, RZ, 0x1f, R70 ;  /* 0x0000001fff487819 */ /* 0x000fe40000011446 */
[----:B------:R-:W-:Y:S01]  /*2cb0*/  LOP3.LUT R84, R84, 0x40, RZ, 0xc0, !PT ;  /* 0x0000004054547812 */ /* 0x000fe200078ec0ff */
[----:B----4-:R-:W-:Y:S01]  /*2cc0*/  IMAD.IADD R74, R34, 0x1, R5 ;  /* 0x00000001224a7824 */ /* 0x010fe200078e0205 */
[----:B------:R-:W-:-:S04]  /*2cd0*/  LOP3.LUT R5, R73, 0x38, R4, 0xf8, !PT ;  /* 0x0000003849057812 */ /* 0x000fc800078ef804 */
[----:B------:R-:W-:Y:S02]  /*2ce0*/  LOP3.LUT R5, R5, R76, RZ, 0x3c, !PT ;  /* 0x0000004c05057212 */ /* 0x000fe400078e3cff */
[----:B------:R-:W-:Y:S01]  /*2cf0*/  SHF.R.S32.HI R71, RZ, 0x1f, R0 ;  /* 0x0000001fff477819 */ /* 0x000fe20000011400 */
[C---:B--2---:R-:W-:Y:S02]  /*2d00*/  IMAD R82, R6.reuse, 0x200, R7 ;  /* 0x0000020006527824 */ /* 0x044fe400078e0207 */
[----:B------:R-:W-:Y:S02]  /*2d10*/  IMAD R85, R6, 0x200, R5 ;  /* 0x0000020006557824 */ /* 0x000fe400078e0205 */
[----:B------:R-:W-:-:S07]  /*2d20*/  IMAD.IADD R86, R75, 0x1, R82 ;  /* 0x000000014b567824 */ /* 0x000fce00078e0252 */
.L_x_9738:
[----:B--2---:R-:W2:Y:S01]  /*2d30*/  LDL.LU R15, [R1] ;  /* 0x00000000010f7983 */ /* 0x004ea20000300800 */
        /* <DEDUP_REMOVED lines=12> */
[----:B----4-:R-:W4:Y:S08]  /*2e00*/  @P3 LDC R11, c[0x0][0x434] ;  /* 0x00010d00ff0b3b82 */ /* 0x010f300000000800 */
        /* <DEDUP_REMOVED lines=15> */
[C---:B------:R-:W-:Y:S01]  /*2f00*/  IMAD R7, R18.reuse, 0x1800, R82 ;  /* 0x0000180012077824 */ /* 0x040fe200078e0252 */
[----:B------:R-:W-:Y:S01]  /*2f10*/  BSSY B0, `(.L_x_9685) ;  /* 0x000030d000007945 */ /* 0x000fe20003800000 */
[----:B------:R-:W-:-:S02]  /*2f20*/  IMAD R89, R18, 0x1800, R86 ;  /* 0x0000180012597824 */ /* 0x000fc400078e0256 */
[----:B------:R-:W-:Y:S02]  /*2f30*/  IMAD R91, R91, R6, R32 ;  /* 0x000000065b5b7224 */ /* 0x000fe400078e0220 */
[--C-:B------:R-:W-:Y:S02]  /*2f40*/  IMAD R98, R7, 0x2, R26.reuse ;  /* 0x0000000207627824 */ /* 0x100fe400078e021a */
[----:B------:R-:W-:Y:S01]  /*2f50*/  IMAD R89, R89, 0x2, R26 ;  /* 0x0000000259597824 */ /* 0x000fe200078e021a */
[----:B--2---:R-:W-:-:S04]  /*2f60*/  LOP3.LUT R15, R15, 0xfffffffd, RZ, 0xc0, !PT ;  /* 0xfffffffd0f0f7812 */ /* 0x004fc800078ec0ff */
[----:B------:R-:W-:-:S05]  /*2f70*/  @P3 LOP3.LUT R15, R15, 0x2, RZ, 0xfc, !PT ;  /* 0x000000020f0f3812 */ /* 0x000fca00078efcff */
[----:B------:R0:W-:Y:S01]  /*2f80*/  STL [R1], R15 ;  /* 0x0000000f01007387 */ /* 0x0001e20000100800 */
[----:B------:R-:W-:Y:S05]  /*2f90*/  @!P2 BRA `(.L_x_9686) ;  /* 0x0000002c0008a947 */ /* 0x000fea0003800000 */
[----:B------:R-:W-:Y:S01]  /*2fa0*/  SHF.R.S32.HI R92, RZ, 0x1f, R91 ;  /* 0x0000001fff5c7819 */ /* 0x000fe2000001145b */
[----:B------:R-:W-:Y:S01]  /*2fb0*/  ULDC.64 UR4, c[0x0][0x300] ;  /* 0x0000c00000047ab9 */ /* 0x000fe20000000a00 */
[----:B-----5:R-:W-:Y:S01]  /*2fc0*/  SHF.R.S32.HI R93, RZ, 0x1f, R90 ;  /* 0x0000001fff5d7819 */ /* 0x020fe2000001145a */
[----:B0-----:R-:W-:-:S04]  /*2fd0*/  IMAD.WIDE.U32 R4, R91, UR4, RZ ;  /* 0x000000045b047c25 */ /* 0x001fc8000f8e00ff */
[----:B------:R-:W-:Y:S02]  /*2fe0*/  IMAD R6, R92, UR4, RZ ;  /* 0x000000045c067c24 */ /* 0x000fe4000f8e02ff */
[----:B------:R-:W-:Y:S02]  /*2ff0*/  IMAD R94, R27, -0x60, R24 ;  /* 0xffffffa01b5e7824 */ /* 0x000fe400078e0218 */
[----:B------:R-:W-:Y:S01]  /*3000*/  IMAD R7, R91, UR5, R6 ;  /* 0x000000055b077c24 */ /* 0x000fe2000f8e0206 */
[----:B------:R-:W-:Y:S01]  /*3010*/  ULDC.64 UR4, c[0x0][0x310] ;  /* 0x0000c40000047ab9 */ /* 0x000fe20000000a00 */
[----:B------:R-:W-:Y:S01]  /*3020*/  IMAD R6, R62, R27, RZ ;  /* 0x0000001b3e067224 */ /* 0x000fe200078e02ff */
[----:B------:R-:W-:Y:S01]  /*3030*/  VIMNMX R94, R94, 0x60, PT ;  /* 0x000000605e5e7848 */ /* 0x000fe20003fe0100 */
[----:B------:R-:W-:Y:S02]  /*3040*/  IMAD R11, R93, UR4, RZ ;  /* 0x000000045d0b7c24 */ /* 0x000fe4000f8e02ff */
[----:B------:R-:W-:Y:S01]  /*3050*/  IMAD.IADD R5, R5, 0x1, R7 ;  /* 0x0000000105057824 */ /* 0x000fe200078e0207 */
[----:B------:R-:W-:Y:S01]  /*3060*/  SHF.R.S32.HI R7, RZ, 0x1f, R27 ;  /* 0x0000001fff077819 */ /* 0x000fe2000001141b */
[----:B------:R-:W-:-:S02]  /*3070*/  IMAD R11, R90, UR5, R11 ;  /* 0x000000055a0b7c24 */ /* 0x000fc4000f8e020b */
[----:B------:R-:W-:Y:S01]  /*3080*/  IMAD.WIDE.U32 R4, R90, UR4, R4 ;  /* 0x000000045a047c25 */ /* 0x000fe2000f8e0004 */
[----:B------:R-:W-:-:S03]  /*3090*/  ULDC.64 UR4, c[0x0][0x308] ;  /* 0x0000c20000047ab9 */ /* 0x000fc60000000a00 */
[----:B------:R-:W-:Y:S02]  /*30a0*/  IMAD.IADD R5, R5, 0x1, R11 ;  /* 0x0000000105057824 */ /* 0x000fe400078e020b */
[----:B------:R-:W-:Y:S02]  /*30b0*/  IMAD R11, R7, R30, R6 ;  /* 0x0000001e070b7224 */ /* 0x000fe400078e0206 */
[----:B------:R-:W-:-:S04]  /*30c0*/  IMAD.WIDE.U32 R4, R201, UR4, R4 ;  /* 0x00000004c9047c25 */ /* 0x000fc8000f8e0004 */
[----:B------:R-:W-:Y:S01]  /*30d0*/  IMAD R97, R201, UR5, R5 ;  /* 0x00000005c9617c24 */ /* 0x000fe2000f8e0205 */
[----:B------:R-:W-:Y:S01]  /*30e0*/  ULDC.64 UR4, c[0x0][0x2e8] ;  /* 0x0000ba0000047ab9 */ /* 0x000fe20000000a00 */
[-C--:B------:R-:W-:Y:S01]  /*30f0*/  IMAD R5, R63, R27.reuse, RZ ;  /* 0x0000001b3f057224 */ /* 0x080fe200078e02ff */
[C---:B------:R-:W-:Y:S01]  /*3100*/  LEA R96, P2, R4.reuse, UR4, 0x1 ;  /* 0x0000000404607c11 */ /* 0x040fe2000f8408ff */
[----:B------:R-:W-:Y:S02]  /*3110*/  ULDC.U8 UR4, c[0x0][0x410] ;  /* 0x0001040000047ab9 */ /* 0x000fe40000000000 */
[----:B------:R-:W-:Y:S01]  /*3120*/  IMAD R13, R7, R56, R5 ;  /* 0x00000038070d7224 */ /* 0x000fe200078e0205 */
[----:B------:R-:W-:Y:S01]  /*3130*/  LEA.HI.X R97, R4, UR5, R97, 0x1, P2 ;  /* 0x0000000504617c11 */ /* 0x000fe200090f0c61 */
[----:B------:R-:W-:Y:S01]  /*3140*/  IMAD.WIDE.U32 R4, R30, R27, RZ ;  /* 0x0000001b1e047225 */ /* 0x000fe200078e00ff */
[----:B------:R-:W-:-:S03]  /*3150*/  ISETP.NE.AND P2, PT, RZ, UR4, PT ;  /* 0x00000004ff007c0c */ /* 0x000fc6000bf45270 */
[----:B------:R-:W-:-:S04]  /*3160*/  IMAD.WIDE.U32 R6, R56, R27, RZ ;  /* 0x0000001b38067225 */ /* 0x000fc800078e00ff */
[----:B------:R-:W-:Y:S02]  /*3170*/  IMAD.IADD R100, R5, 0x1, R11 ;  /* 0x0000000105647824 */ /* 0x000fe400078e020b */
[----:B------:R-:W-:-:S04]  /*3180*/  IMAD.IADD R11, R7, 0x1, R13 ;  /* 0x00000001070b7824 */ /* 0x000fc800078e020d */
[----:B------:R-:W-:Y:S05]  /*3190*/  @!P2 BRA `(.L_x_9687) ;  /* 0x00000014003ca947 */ /* 0x000fea0003800000 */
        /* <DEDUP_REMOVED lines=10> */
[----:B------:R-:W-:Y:S06]  /*3240*/  @P2 BRA `(.L_x_9689) ;  /* 0x0000000000502947 */ /* 0x000fec0003800000 */
[----:B------:R-:W-:Y:S01]  /*3250*/  IADD3 R13, P3, R8, R4, RZ ;  /* 0x00000004080d7210 */ /* 0x000fe20007f7e0ff */
[----:B------:R-:W-:Y:S01]  /*3260*/  ULDC.64 UR4, c[0x0][0x3e8] ;  /* 0x0000fa0000047ab9 */ /* 0x000fe20000000a00 */
[----:B------:R-:W-:Y:S02]  /*3270*/  CS2R R44, SRZ ;  /* 0x00000000002c7805 */ /* 0x000fe4000001ff00 */
[----:B------:R-:W-:Y:S01]  /*3280*/  CS2R R46, SRZ ;  /* 0x00000000002e7805 */ /* 0x000fe2000001ff00 */
[----:B------:R-:W-:Y:S01]  /*3290*/  IMAD.X R14, R100, 0x1, R65, P3 ;  /* 0x00000001640e7824 */ /* 0x000fe200018e0641 */
[----:B------:R-:W-:-:S05]  /*32a0*/  IADD3 R15, P3, R52, R6, RZ ;  /* 0x00000006340f7210 */ /* 0x000fca0007f7e0ff */
[----:B------:R-:W-:Y:S01]  /*32b0*/  IMAD.X R40, R11, 0x1, R67, P3 ;  /* 0x000000010b287824 */ /* 0x000fe200018e0643 */
        /* <DEDUP_REMOVED lines=13> */
.L_x_9689:
[----:B------:R-:W-:Y:S05]  /*3390*/  BSYNC B1 ;  /* 0x0000000000017941 */ /* 0x000fea0003800000 */
.L_x_9688:
[----:B0-----:R-:W-:Y:S01]  /*33a0*/  VIADD R12, R200, 0x40 ;  /* 0x00000040c80c7836 */ /* 0x001fe20000000000 */
[----:B------:R-:W-:Y:S01]  /*33b0*/  BSSY B1, `(.L_x_9690) ;  /* 0x0000019000017945 */ /* 0x000fe20003800000 */
[----:B-----5:R-:W-:Y:S02]  /*33c0*/  IMAD.MOV.U32 R13, RZ, RZ, R40 ;  /* 0x000000ffff0d7224 */ /* 0x020fe400078e0028 */
[----:B------:R-:W-:Y:S01]  /*33d0*/  IMAD.MOV.U32 R15, RZ, RZ, R41 ;  /* 0x000000ffff0f7224 */ /* 0x000fe200078e0029 */
[----:B------:R-:W-:-:S13]  /*33e0*/  ISETP.GE.AND P4, PT, R12, R94, PT ;  /* 0x0000005e0c00720c */ /* 0x000fda0003f86270 */
[----:B------:R-:W-:Y:S05]  /*33f0*/  @P4 BRA `(.L_x_9691) ;  /* 0x0000000000504947 */ /* 0x000fea0003800000 */
        /* <DEDUP_REMOVED lines=20> */
.L_x_9691:
[----:B------:R-:W-:Y:S05]  /*3540*/  BSYNC B1 ;  /* 0x0000000000017941 */ /* 0x000fea0003800000 */
.L_x_9690:
[----:B0-----:R-:W-:Y:S01]  /*3550*/  IMAD.MOV.U32 R4, RZ, RZ, R44 ;  /* 0x000000ffff047224 */ /* 0x001fe200078e002c */
[----:B------:R-:W-:Y:S01]  /*3560*/  ISETP.NE.AND P3, PT, R206, 0x3, PT ;  /* 0x00000003ce00780c */ /* 0x000fe20003f65270 */
        /* <DEDUP_REMOVED lines=10> */
[----:B-----5:R-:W-:Y:S01]  /*3610*/  IMAD.MOV.U32 R4, RZ, RZ, R32 ;  /* 0x000000ffff047224 */ /* 0x020fe200078e0020 */
        /* <DEDUP_REMOVED lines=16> */
[----:B------:R-:W-:Y:S02]  /*3720*/  PRMT R105, R6, 0x7610, R105 ;  /* 0x0000761006697816 */ /* 0x000fe40000000069 */
[----:B------:R-:W-:Y:S01]  /*3730*/  PRMT R106, R7, 0x7610, R106 ;  /* 0x00007610076a7816 */ /* 0x000fe2000000006a */
[----:B------:R-:W-:Y:S06]  /*3740*/  @!P3 BRA `(.L_x_9692) ;  /* 0x000000000004b947 */ /* 0x000fec0003800000 */
[----:B------:R-:W-:Y:S01]  /*3750*/  BPT.TRAP 0x1 ;  /* 0x000000040000795c */ /* 0x000fe20000300000 */
.L_x_9692:
[----:B------:R-:W-:Y:S01]  /*3760*/  IMAD R87, R18, 0x8, R19 ;  /* 0x0000000812577824 */ /* 0x000fe200078e0213 */
[----:B------:R-:W-:Y:S01]  /*3770*/  SHF.L.U32 R95, R204, 0x1f, RZ ;  /* 0x0000001fcc5f7819 */ /* 0x000fe200000006ff */
[----:B------:R-:W-:Y:S03]  /*3780*/  BSSY B1, `(.L_x_9693) ;  /* 0x0000003000017945 */ /* 0x000fe60003800000 */
[----:B------:R-:W0:Y:S02]  /*3790*/  SYNCS.PHASECHK.TRANS64.TRYWAIT P5, [R87+URZ+0x22890], R95 ;  /* 0x0228905f570075a7 */ /* 0x000e2400080a017f */
[----:B0-----:R-:W-:Y:S05]  /*37a0*/  @!P5 BRA `(.L_x_9694) ;  /* 0x000001740048d947 */ /* 0x001fea0003800000 */
.L_x_9951:
[----:B------:R-:W-:Y:S05]  /*37b0*/  BSYNC B1 ;  /* 0x0000000000017941 */ /* 0x000fea0003800000 */
.L_x_9693:
[----:B------:R-:W-:-:S03]  /*37c0*/  UMOV UR4, 0xffffffff ;  /* 0xffffffff00047882 */ /* 0x000fc60000000000 */
[----:B------:R-:W-:Y:S05]  /*37d0*/  BRA.DIV UR4, `(.L_x_9695) ;  /* 0x0000017604507947 */ /* 0x000fea000b800000 */
[----:B------:R1:W2:Y:S04]  /*37e0*/  SHFL.IDX PT, R99, R97, RZ, 0x1c1f ;  /* 0x001c1fff61637589 */ /* 0x0002a800000e0000 */
[----:B------:R1:W3:Y:S02]  /*37f0*/  SHFL.IDX PT, R14, R96, RZ, 0x1c1f ;  /* 0x001c1fff600e7589 */ /* 0x0002e400000e0000 */
.L_x_9955:
[----:B------:R-:W-:Y:S04]  /*3800*/  BSSY B1, `(.L_x_9696) ;  /* 0x0000070000017945 */ /* 0x000fe80003800000 */
[----:B------:R-:W-:Y:S05]  /*3810*/  @P2 BRA `(.L_x_9697) ;  /* 0x0000000400b82947 */ /* 0x000fea0003800000 */
[----:B------:R-:W-:Y:S04]  /*3820*/  BSSY B2, `(.L_x_9698) ;  /* 0x0000036000027945 */ /* 0x000fe80003800000 */
[----:B------:R-:W-:Y:S05]  /*3830*/  @P1 BRA `(.L_x_9699) ;  /* 0x0000000000d01947 */ /* 0x000fea0003800000 */
[----:B------:R4:W0:Y:S01]  /*3840*/  LDS.128 R4, [R98] ;  /* 0x0000000062047984 */ /* 0x0008220000000c00 */
[C---:B---3--:R-:W-:Y:S01]  /*3850*/  LEA R12, P2, R16.reuse, R14, 0x1 ;  /* 0x0000000e100c7211 */ /* 0x048fe200078408ff */
[----:B------:R-:W-:Y:S03]  /*3860*/  BSSY B3, `(.L_x_9700) ;  /* 0x0000030000037945 */ /* 0x000fe60003800000 */
[----:B--2---:R-:W-:Y:S02]  /*3870*/  LEA.HI.X R13, R16, R99, R17, 0x1, P2 ;  /* 0x00000063100d7211 */ /* 0x004fe400010f0c11 */
[----:B------:R-:W-:-:S13]  /*3880*/  ISETP.GE.AND P2, PT, R22, R88, PT ;  /* 0x000000581600720c */ /* 0x000fda0003f46270 */
[----:B----4-:R-:W-:Y:S05]  /*3890*/  @P2 BRA `(.L_x_9701) ;  /* 0x0000000000b02947 */ /* 0x010fea0003800000 */
[----:B------:R-:W-:Y:S02]  /*38a0*/  SHF.R.U64 R15, R46, 0x10, R47 ;  /* 0x000000102e0f7819 */ /* 0x000fe4000000122f */
[----:B------:R-:W-:Y:S02]  /*38b0*/  SHF.R.U64 R11, R44, 0x10, R45 ;  /* 0x000000102c0b7819 */ /* 0x000fe4000000122d */
[----:B------:R-:W-:Y:S02]  /*38c0*/  PRMT R15, R109, 0x5410, R15 ;  /* 0x000054106d0f7816 */ /* 0x000fe4000000000f */
[----:B------:R-:W-:Y:S01]  /*38d0*/  PRMT R11, R108, 0x5410, R11 ;  /* 0x000054106c0b7816 */ /* 0x000fe2000000000b */
[C---:B0-----:R-:W-:Y:S01]  /*38e0*/  IMAD.U32 R108, R5.reuse, 0x10000, RZ ;  /* 0x00010000056c7824 */ /* 0x041fe200078e00ff */
[----:B------:R-:W-:Y:S02]  /*38f0*/  SHF.R.U32.HI R46, RZ, 0x10, R47 ;  /* 0x00000010ff2e7819 */ /* 0x000fe4000001162f */
[----:B------:R-:W-:-:S02]  /*3900*/  LOP3.LUT R110, R5, 0xffff0000, RZ, 0xc0, !PT ;  /* 0xffff0000056e7812 */ /* 0x000fc400078ec0ff */
[C---:B------:R-:W-:Y:S01]  /*3910*/  LOP3.LUT R47, R15.reuse, 0xffff0000, RZ, 0xc0, !PT ;  /* 0xffff00000f2f7812 */ /* 0x040fe200078ec0ff */
[----:B------:R-:W-:Y:S01]  /*3920*/  IMAD.U32 R15, R15, 0x10000, RZ ;  /* 0x000100000f0f7824 */ /* 0x000fe200078e00ff */
[C---:B------:R-:W-:Y:S01]  /*3930*/  LOP3.LUT R109, R11.reuse, 0xffff0000, RZ, 0xc0, !PT ;  /* 0xffff00000b6d7812 */ /* 0x040fe200078ec0ff */
[----:B------:R-:W-:Y:S01]  /*3940*/  IMAD.U32 R11, R11, 0x10000, RZ ;  /* 0x000100000b0b7824 */ /* 0x000fe200078e00ff */
[----:B------:R-:W-:Y:S01]  /*3950*/  SHF.R.U32.HI R45, RZ, 0x10, R45 ;  /* 0x00000010ff2d7819 */ /* 0x000fe2000001162d */
[C---:B------:R-:W-:Y:S01]  /*3960*/  FMUL.FTZ R5, R110.reuse, R47 ;  /* 0x0000002f6e057220 */ /* 0x040fe20000410000 */
[----:B------:R-:W-:Y:S01]  /*3970*/  PRMT R46, R101, 0x5432, R46 ;  /* 0x00005432652e7816 */ /* 0x000fe2000000002e */
[-C--:B------:R-:W-:Y:S01]  /*3980*/  FMUL.FTZ R110, R110, R109.reuse ;  /* 0x0000006d6e6e7220 */ /* 0x080fe20000410000 */
[----:B------:R-:W-:Y:S01]  /*3990*/  PRMT R45, R111, 0x5410, R45 ;  /* 0x000054106f2d7816 */ /* 0x000fe2000000002d */
[C---:B------:R-:W-:Y:S02]  /*39a0*/  FFMA.FTZ R44, R108.reuse, R109, -R5 ;  /* 0x0000006d6c2c7223 */ /* 0x040fe40000010805 */
[----:B------:R-:W-:Y:S01]  /*39b0*/  FFMA.FTZ R5, R108, R47, R110 ;  /* 0x0000002f6c057223 */ /* 0x000fe2000001006e */
[----:B------:R-:W-:Y:S01]  /*39c0*/  LOP3.LUT R110, R6, 0xffff0000, RZ, 0xc0, !PT ;  /* 0xffff0000066e7812 */ /* 0x000fe200078ec0ff */
[C---:B------:R-:W-:Y:S01]  /*39d0*/  IMAD.U32 R47, R46.reuse, 0x10000, RZ ;  /* 0x000100002e2f7824 */ /* 0x040fe200078e00ff */
[----:B------:R-:W-:Y:S01]  /*39e0*/  LOP3.LUT R46, R46, 0xffff0000, RZ, 0xc0, !PT ;  /* 0xffff00002e2e7812 */ /* 0x000fe200078ec0ff */
[C---:B------:R-:W-:Y:S01]  /*39f0*/  IMAD.U32 R109, R45.reuse, 0x10000, RZ ;  /* 0x000100002d6d7824 */ /* 0x040fe200078e00ff */
[----:B------:R-:W-:Y:S01]  /*3a00*/  LOP3.LUT R45, R45, 0xffff0000, RZ, 0xc0, !PT ;  /* 0xffff00002d2d7812 */ /* 0x000fe200078ec0ff */
[----:B------:R-:W-:Y:S01]  /*3a10*/  FMUL.FTZ R111, R110, R47 ;  /* 0x0000002f6e6f7220 */ /* 0x000fe20000410000 */
[----:B------:R-:W-:-:S02]  /*3a20*/  IMAD.U32 R108, R6, 0x10000, RZ ;  /* 0x00010000066c7824 */ /* 0x000fc400078e00ff */
[-C--:B------:R-:W-:Y:S01]  /*3a30*/  FMUL.FTZ R110, R110, R109.reuse ;  /* 0x0000006d6e6e7220 */ /* 0x080fe20000410000 */
[----:B------:R-:W-:Y:S01]  /*3a40*/  F2FP.BF16.F32.PACK_AB R5, R5, R44 ;  /* 0x0000002c0505723e */ /* 0x000fe200000010ff */
[C---:B------:R-:W-:Y:S02]  /*3a50*/  FFMA.FTZ R6, R108.reuse, R109, -R111 ;  /* 0x0000006d6c067223 */ /* 0x040fe4000001086f */
[----:B------:R-:W-:Y:S01]  /*3a60*/  FFMA.FTZ R47, R108, R47, R110 ;  /* 0x0000002f6c2f7223 */ /* 0x000fe2000001006e */
[C---:B------:R-:W-:Y:S01]  /*3a70*/  LOP3.LUT R108, R7.reuse, 0xffff0000, RZ, 0xc0, !PT ;  /* 0xffff0000076c7812 */ /* 0x040fe200078ec0ff */
[----:B------:R-:W-:-:S03]  /*3a80*/  IMAD.U32 R109, R7, 0x10000, RZ ;  /* 0x00010000076d7824 */ /* 0x000fc600078e00ff */
[----:B------:R-:W-:Y:S01]  /*3a90*/  F2FP.BF16.F32.PACK_AB R6, R47, R6 ;  /* 0x000000062f06723e */ /* 0x000fe200000010ff */
[CC--:B------:R-:W-:Y:S01]  /*3aa0*/  FMUL.FTZ R110, R108.reuse, R46.reuse ;  /* 0x0000002e6c6e7220 */ /* 0x0c0fe20000410000 */
[-C--:B------:R-:W-:Y:S01]  /*3ab0*/  FMUL.FTZ R111, R108, R45.reuse ;  /* 0x0000002d6c6f7220 */ /* 0x080fe20000410000 */
[C---:B------:R-:W-:Y:S01]  /*3ac0*/  LOP3.LUT R108, R4.reuse, 0xffff0000, RZ, 0xc0, !PT ;  /* 0xffff0000046c7812 */ /* 0x040fe200078ec0ff */
[----:B------:R-:W-:Y:S02]  /*3ad0*/  IMAD.U32 R4, R4, 0x10000, RZ ;  /* 0x0001000004047824 */ /* 0x000fe400078e00ff */
[C---:B------:R-:W-:Y:S01]  /*3ae0*/  FFMA.FTZ R7, R109.reuse, R45, -R110 ;  /* 0x0000002d6d077223 */ /* 0x040fe2000001086e */
[----:B------:R-:W-:Y:S01]  /*3af0*/  FFMA.FTZ R46, R109, R46, R111 ;  /* 0x0000002e6d2e7223 */ /* 0x000fe2000001006f */
[C---:B------:R-:W-:Y:S01]  /*3b00*/  FMUL.FTZ R45, R108.reuse, R15 ;  /* 0x0000000f6c2d7220 */ /* 0x040fe20000410000 */
[----:B------:R-:W-:-:S03]  /*3b10*/  FMUL.FTZ R108, R108, R11 ;  /* 0x0000000b6c6c7220 */ /* 0x000fc60000410000 */
[----:B------:R-:W-:Y:S01]  /*3b20*/  F2FP.BF16.F32.PACK_AB R7, R46, R7 ;  /* 0x000000072e07723e */ /* 0x000fe200000010ff */
[C---:B------:R-:W-:Y:S01]  /*3b30*/  FFMA.FTZ R11, R4.reuse, R11, -R45 ;  /* 0x0000000b040b7223 */ /* 0x040fe2000001082d */
[----:B------:R-:W-:-:S05]  /*3b40*/  FFMA.FTZ R108, R4, R15, R108 ;  /* 0x0000000f046c7223 */ /* 0x000fca000001006c */
[----:B------:R-:W-:-:S07]  /*3b50*/  F2FP.BF16.F32.PACK_AB R4, R108, R11 ;  /* 0x0000000b6c04723e */ /* 0x000fce00000010ff */
.L_x_9701:
[----:B------:R-:W-:Y:S05]  /*3b60*/  BSYNC B3 ;  /* 0x0000000000037941 */ /* 0x000fea0003800000 */
.L_x_9700:
[----:B0-----:R4:W-:Y:S02]  /*3b70*/  ST.E.128 desc[UR40][R12.64], R4 ;  /* 0x000000040c007985 */ /* 0x0019e4000c101d28 */
.L_x_9699:
[----:B------:R-:W-:Y:S05]  /*3b80*/  BSYNC B2 ;  /* 0x0000000000027941 */ /* 0x000fea0003800000 */
.L_x_9698:
[----:B----4-:R-:W4:Y:S02]  /*3b90*/  LDL R4, [R1] ;  /* 0x0000000001047983 */ /* 0x010f240000100800 */
[----:B----4-:R-:W-:-:S13]  /*3ba0*/  LOP3.LUT P2, RZ, R4, 0x1, RZ, 0xc0, !PT ;  /* 0x0000000104ff7812 */ /* 0x010fda000784c0ff */
        /* <DEDUP_REMOVED lines=8> */
[----:B------:R-:W-:Y:S01]  /*3c30*/  SHF.R.U64 R11, R40, 0x10, R41 ;  /* 0x00000010280b7819 */ /* 0x000fe20000001229 */
[C---:B0-----:R-:W-:Y:S01]  /*3c40*/  IMAD.U32 R40, R5.reuse, 0x10000, RZ ;  /* 0x0001000005287824 */ /* 0x041fe200078e00ff */
[----:B------:R-:W-:Y:S02]  /*3c50*/  PRMT R14, R100, 0x5432, R14 ;  /* 0x00005432640e7816 */ /* 0x000fe4000000000e */
[----:B------:R-:W-:Y:S02]  /*3c60*/  PRMT R11, R112, 0x5410, R11 ;  /* 0x00005410700b7816 */ /* 0x000fe4000000000b */
[----:B------:R-:W-:Y:S02]  /*3c70*/  SHF.R.U32.HI R45, RZ, 0x10, R43 ;  /* 0x00000010ff2d7819 */ /* 0x000fe4000001162b */
[----:B------:R-:W-:-:S02]  /*3c80*/  LOP3.LUT R15, R5, 0xffff0000, RZ, 0xc0, !PT ;  /* 0xffff0000050f7812 */ /* 0x000fc400078ec0ff */
[C---:B------:R-:W-:Y:S01]  /*3c90*/  LOP3.LUT R43, R14.reuse, 0xffff0000, RZ, 0xc0, !PT ;  /* 0xffff00000e2b7812 */ /* 0x040fe200078ec0ff */
[----:B------:R-:W-:Y:S01]  /*3ca0*/  IMAD.U32 R14, R14, 0x10000, RZ ;  /* 0x000100000e0e7824 */ /* 0x000fe200078e00ff */
[C---:B------:R-:W-:Y:S01]  /*3cb0*/  LOP3.LUT R42, R11.reuse, 0xffff0000, RZ, 0xc0, !PT ;  /* 0xffff00000b2a7812 */ /* 0x040fe200078ec0ff */
[----:B------:R-:W-:Y:S01]  /*3cc0*/  IMAD.U32 R11, R11, 0x10000, RZ ;  /* 0x000100000b0b7824 */ /* 0x000fe200078e00ff */
[----:B------:R-:W-:Y:S01]  /*3cd0*/  SHF.R.U32.HI R41, RZ, 0x10, R41 ;  /* 0x00000010ff297819 */ /* 0x000fe20000011629 */
[CC--:B------:R-:W-:Y:S02]  /*3ce0*/  FMUL.FTZ R5, R15.reuse, R43.reuse ;  /* 0x0000002b0f057220 */ /* 0x0c0fe40000410000 */
[-C--:B------:R-:W-:Y:S01]  /*3cf0*/  FMUL.FTZ R44, R15, R42.reuse ;  /* 0x0000002a0f2c7220 */ /* 0x080fe20000410000 */
[----:B------:R-:W-:Y:S02]  /*3d00*/  IMAD.U32 R15, R6, 0x10000, RZ ;  /* 0x00010000060f7824 */ /* 0x000fe400078e00ff */
[C---:B------:R-:W-:Y:S01]  /*3d10*/  FFMA.FTZ R5, R40.reuse, R42, -R5 ;  /* 0x0000002a28057223 */ /* 0x040fe20000010805 */
[----:B------:R-:W-:Y:S01]  /*3d20*/  PRMT R42, R113, 0x5410, R41 ;  /* 0x00005410712a7816 */ /* 0x000fe20000000029 */
[----:B------:R-:W-:Y:S01]  /*3d30*/  FFMA.FTZ R40, R40, R43, R44 ;  /* 0x0000002b28287223 */ /* 0x000fe2000001002c */
[----:B------:R-:W-:-:S02]  /*3d40*/  PRMT R43, R114, 0x5410, R45 ;  /* 0x00005410722b7816 */ /* 0x000fc4000000002d */
[----:B------:R-:W-:Y:S01]  /*3d50*/  LOP3.LUT R41, R6, 0xffff0000, RZ, 0xc0, !PT ;  /* 0xffff000006297812 */ /* 0x000fe200078ec0ff */
[C---:B------:R-:W-:Y:S01]  /*3d60*/  IMAD.U32 R44, R42.reuse, 0x10000, RZ ;  /* 0x000100002a2c7824 */ /* 0x040fe200078e00ff */
[----:B------:R-:W-:Y:S01]  /*3d70*/  LOP3.LUT R42, R42, 0xffff0000, RZ, 0xc0, !PT ;  /* 0xffff00002a2a7812 */ /* 0x000fe200078ec0ff */
[----:B------:R-:W-:Y:S01]  /*3d80*/  IMAD.U32 R46, R43, 0x10000, RZ ;  /* 0x000100002b2e7824 */ /* 0x000fe200078e00ff */
[----:B------:R-:W-:-:S03]  /*3d90*/  F2FP.BF16.F32.PACK_AB R5, R40, R5 ;  /* 0x000000052805723e */ /* 0x000fc600000010ff */
[C---:B------:R-:W-:Y:S01]  /*3da0*/  FMUL.FTZ R6, R41.reuse, R46 ;  /* 0x0000002e29067220 */ /* 0x040fe20000410000 */
[----:B------:R-:W-:-:S03]  /*3db0*/  FMUL.FTZ R41, R41, R44 ;  /* 0x0000002c29297220 */ /* 0x000fc60000410000 */
[C---:B------:R-:W-:Y:S01]  /*3dc0*/  FFMA.FTZ R6, R15.reuse, R44, -R6 ;  /* 0x0000002c0f067223 */ /* 0x040fe20000010806 */
[----:B------:R-:W-:Y:S01]  /*3dd0*/  FFMA.FTZ R15, R15, R46, R41 ;  /* 0x0000002e0f0f7223 */ /* 0x000fe20000010029 */
[----:B------:R-:W-:Y:S02]  /*3de0*/  LOP3.LUT R44, R43, 0xffff0000, RZ, 0xc0, !PT ;  /* 0xffff00002b2c7812 */ /* 0x000fe400078ec0ff */
[C---:B------:R-:W-:Y:S01]  /*3df0*/  LOP3.LUT R41, R7.reuse, 0xffff0000, RZ, 0xc0, !PT ;  /* 0xffff000007297812 */ /* 0x040fe200078ec0ff */
[----:B------:R-:W-:Y:S01]  /*3e00*/  IMAD.U32 R7, R7, 0x10000, RZ ;  /* 0x0001000007077824 */ /* 0x000fe200078e00ff */
[----:B------:R-:W-:-:S03]  /*3e10*/  F2FP.BF16.F32.PACK_AB R6, R15, R6 ;  /* 0x000000060f06723e */ /* 0x000fc600000010ff */
        /* <DEDUP_REMOVED lines=12> */
.L_x_9703:
[----:B------:R-:W-:Y:S05]  /*3ee0*/  BSYNC B2 ;  /* 0x0000000000027941 */ /* 0x000fea0003800000 */
.L_x_9702:
[----:B0-----:R4:W-:Y:S02]  /*3ef0*/  ST.E.128 desc[UR40][R12.64], R4 ;  /* 0x000000040c007985 */ /* 0x0019e4000c101d28 */
.L_x_9697:
[----:B------:R-:W-:Y:S05]  /*3f00*/  BSYNC B1 ;  /* 0x0000000000017941 */ /* 0x000fea0003800000 */
.L_x_9696:
[----:B------:R-:W-:-:S03]  /*3f10*/  UMOV UR4, 0xffffffff ;  /* 0xffffffff00047882 */ /* 0x000fc60000000000 */
[----:B------:R-:W-:Y:S05]  /*3f20*/  BRA.DIV UR4, `(.L_x_9704) ;  /* 0x0000016e04c47947 */ /* 0x000fea000b800000 */
[----:B-1----:R-:W1:Y:S04]  /*3f30*/  SHFL.IDX PT, R97, R97, 0x1, 0x1c1f ;  /* 0x003c1f0061617f89 */ /* 0x002e6800000e0000 */
[----:B---3--:R3:W0:Y:S02]  /*3f40*/  SHFL.IDX PT, R14, R96, 0x1, 0x1c1f ;  /* 0x003c1f00600e7f89 */ /* 0x00862400000e0000 */
.L_x_9959:
[----:B------:R-:W-:Y:S05]  /*3f50*/  @P4 BRA `(.L_x_9705) ;  /* 0x0000002000204947 */ /* 0x000fea0003800000 */
[----:B------:R-:W-:Y:S04]  /*3f60*/  BSSY B1, `(.L_x_9706) ;  /* 0x0000038000017945 */ /* 0x000fe80003800000 */
[----:B------:R-:W-:Y:S05]  /*3f70*/  @P1 BRA `(.L_x_9707) ;  /* 0x0000000000d81947 */ /* 0x000fea0003800000 */
[----:B----4-:R4:W2:Y:S01]  /*3f80*/  LDS.128 R4, [R98+0x2000] ;  /* 0x0020000062047984 */ /* 0x0108a20000000c00 */
[C---:B0-----:R-:W-:Y:S01]  /*3f90*/  LEA R12, P2, R16.reuse, R14, 0x1 ;  /* 0x0000000e100c7211 */ /* 0x041fe200078408ff */
[----:B------:R-:W-:Y:S03]  /*3fa0*/  BSSY B2, `(.L_x_9708) ;  /* 0x0000032000027945 */ /* 0x000fe60003800000 */
[----:B-1----:R-:W-:Y:S02]  /*3fb0*/  LEA.HI.X R13, R16, R97, R17, 0x1, P2 ;  /* 0x00000061100d7211 */ /* 0x002fe400010f0c11 */
[----:B------:R-:W-:-:S13]  /*3fc0*/  ISETP.GE.AND P2, PT, R22, R88, PT ;  /* 0x000000581600720c */ /* 0x000fda0003f46270 */
[----:B----4-:R-:W-:Y:S05]  /*3fd0*/  @P2 BRA `(.L_x_9709) ;  /* 0x0000000000b82947 */ /* 0x010fea0003800000 */
[----:B------:R-:W-:Y:S01]  /*3fe0*/  SHF.R.U64 R40, R36, 0x10, R37 ;  /* 0x0000001024287819 */ /* 0x000fe20000001225 */
[----:B--2---:R-:W-:Y:S01]  /*3ff0*/  IMAD.U32 R11, R6, 0x10000, RZ ;  /* 0x00010000060b7824 */ /* 0x004fe200078e00ff */
[--C-:B------:R-:W-:Y:S02]  /*4000*/  SHF.R.U64 R36, R38, 0x10, R39.reuse ;  /* 0x0000001026247819 */ /* 0x100fe40000001227 */
[----:B------:R-:W-:Y:S02]  /*4010*/  SHF.R.U32.HI R39, RZ, 0x10, R39 ;  /* 0x00000010ff277819 */ /* 0x000fe40000011627 */
[----:B------:R-:W-:Y:S02]  /*4020*/  PRMT R105, R105, 0x5410, R36 ;  /* 0x0000541069697816 */ /* 0x000fe40000000024 */
[----:B------:R-:W-:Y:S02]  /*4030*/  SHF.R.U32.HI R37, RZ, 0x10, R37 ;  /* 0x00000010ff257819 */ /* 0x000fe40000011625 */
[----:B------:R-:W-:-:S02]  /*4040*/  PRMT R107, R107, 0x5410, R40 ;  /* 0x000054106b6b7816 */ /* 0x000fc40000000028 */
[----:B------:R-:W-:Y:S02]  /*4050*/  PRMT R106, R106, 0x5410, R39 ;  /* 0x000054106a6a7816 */ /* 0x000fe40000000027 */
[----:B------:R-:W-:Y:S02]  /*4060*/  LOP3.LUT R36, R5, 0xffff0000, RZ, 0xc0, !PT ;  /* 0xffff000005247812 */ /* 0x000fe400078ec0ff */
[----:B------:R-:W-:Y:S01]  /*4070*/  LOP3.LUT R39, R105, 0xffff0000, RZ, 0xc0, !PT ;  /* 0xffff000069277812 */ /* 0x000fe200078ec0ff */
        /* <DEDUP_REMOVED lines=8> */
[----:B------:R-:W-:Y:S01]  /*4100*/  FMUL.FTZ R46, R36, R38 ;  /* 0x00000026242e7220 */ /* 0x000fe20000410000 */
[C---:B------:R-:W-:Y:S01]  /*4110*/  IMAD.U32 R5, R4.reuse, 0x10000, RZ ;  /* 0x0001000004057824 */ /* 0x040fe200078e00ff */
[----:B------:R-:W-:Y:S01]  /*4120*/  LOP3.LUT R36, R4, 0xffff0000, RZ, 0xc0, !PT ;  /* 0xffff000004247812 */ /* 0x000fe200078ec0ff */
[----:B---3--:R-:W-:Y:S01]  /*4130*/  FMUL.FTZ R96, R15, R42 ;  /* 0x0000002a0f607220 */ /* 0x008fe20000410000 */
[----:B------:R-:W-:Y:S01]  /*4140*/  FFMA.FTZ R4, R37, R38, -R44 ;  /* 0x0000002625047223 */ /* 0x000fe2000001082c */
[-C--:B------:R-:W-:Y:S01]  /*4150*/  FMUL.FTZ R38, R15, R40.reuse ;  /* 0x000000280f267220 */ /* 0x080fe20000410000 */
[----:B------:R-:W-:Y:S01]  /*4160*/  LOP3.LUT R106, R106, 0xffff0000, RZ, 0xc0, !PT ;  /* 0xffff00006a6a7812 */ /* 0x000fe200078ec0ff */
[----:B------:R-:W-:Y:S01]  /*4170*/  IMAD.U32 R105, R105, 0x10000, RZ ;  /* 0x0001000069697824 */ /* 0x000fe200078e00ff */
[----:B------:R-:W-:Y:S01]  /*4180*/  LOP3.LUT R104, R104, 0xffff0000, RZ, 0xc0, !PT ;  /* 0xffff000068687812 */ /* 0x000fe200078ec0ff */
[----:B------:R-:W-:Y:S01]  /*4190*/  FFMA.FTZ R96, R11, R40, -R96 ;  /* 0x000000280b607223 */ /* 0x000fe20000010860 */
[----:B------:R-:W-:-:S02]  /*41a0*/  IMAD.U32 R107, R107, 0x10000, RZ ;  /* 0x000100006b6b7824 */ /* 0x000fc400078e00ff */
[----:B------:R-:W-:Y:S01]  /*41b0*/  FFMA.FTZ R11, R11, R42, R38 ;  /* 0x0000002a0b0b7223 */ /* 0x000fe20000010026 */
[C---:B------:R-:W-:Y:S01]  /*41c0*/  FMUL.FTZ R38, R6.reuse, R106 ;  /* 0x0000006a06267220 */ /* 0x040fe20000410000 */
[----:B------:R-:W-:Y:S01]  /*41d0*/  FMUL.FTZ R15, R6, R104 ;  /* 0x00000068060f7220 */ /* 0x000fe20000410000 */
[C---:B------:R-:W-:Y:S01]  /*41e0*/  FMUL.FTZ R6, R36.reuse, R105 ;  /* 0x0000006924067220 */ /* 0x040fe20000410000 */
[----:B------:R-:W-:Y:S01]  /*41f0*/  FFMA.FTZ R37, R37, R39, R46 ;  /* 0x0000002725257223 */ /* 0x000fe2000001002e */
[-C--:B------:R-:W-:Y:S01]  /*4200*/  FMUL.FTZ R36, R36, R107.reuse ;  /* 0x0000006b24247220 */ /* 0x080fe20000410000 */
[----:B------:R-:W-:Y:S02]  /*4210*/  IMAD.U32 R7, R7, 0x10000, RZ ;  /* 0x0001000007077824 */ /* 0x000fe400078e00ff */
[----:B------:R-:W-:Y:S01]  /*4220*/  FFMA.FTZ R6, R5, R107, -R6 ;  /* 0x0000006b05067223 */ /* 0x000fe20000010806 */
[----:B------:R-:W-:Y:S01]  /*4230*/  F2FP.BF16.F32.PACK_AB R96, R11, R96 ;  /* 0x000000600b60723e */ /* 0x000fe200000010ff */
[----:B------:R-:W-:Y:S01]  /*4240*/  FFMA.FTZ R5, R5, R105, R36 ;  /* 0x0000006905057223 */ /* 0x000fe20000010024 */
[C---:B------:R-:W-:Y:S01]  /*4250*/  FFMA.FTZ R38, R7.reuse, R104, -R38 ;  /* 0x0000006807267223 */ /* 0x040fe20000010826 */
[----:B------:R-:W-:Y:S01]  /*4260*/  FFMA.FTZ R15, R7, R106, R15 ;  /* 0x0000006a070f7223 */ /* 0x000fe2000001000f */
[----:B------:R-:W-:-:S02]  /*4270*/  F2FP.BF16.F32.PACK_AB R37, R37, R4 ;  /* 0x000000042525723e */ /* 0x000fc400000010ff */
[----:B------:R-:W-:Y:S01]  /*4280*/  F2FP.BF16.F32.PACK_AB R4, R5, R6 ;  /* 0x000000060504723e */ /* 0x000fe200000010ff */
[----:B------:R-:W-:Y:S01]  /*4290*/  IMAD.MOV.U32 R6, RZ, RZ, R96 ;  /* 0x000000ffff067224 */ /* 0x000fe200078e0060 */
[----:B------:R-:W-:Y:S01]  /*42a0*/  F2FP.BF16.F32.PACK_AB R7, R15, R38 ;  /* 0x000000260f07723e */ /* 0x000fe200000010ff */
[----:B------:R-:W-:-:S07]  /*42b0*/  IMAD.MOV.U32 R5, RZ, RZ, R37 ;  /* 0x000000ffff057224 */ /* 0x000fce00078e0025 */
.L_x_9709:
[----:B------:R-:W-:Y:S05]  /*42c0*/  BSYNC B2 ;  /* 0x0000000000027941 */ /* 0x000fea0003800000 */
.L_x_9708:
[----:B--2---:R0:W-:Y:S02]  /*42d0*/  ST.E.128 desc[UR40][R12.64], R4 ;  /* 0x000000040c007985 */ /* 0x0041e4000c101d28 */
.L_x_9707:
[----:B------:R-:W-:Y:S05]  /*42e0*/  BSYNC B1 ;  /* 0x0000000000017941 */ /* 0x000fea0003800000 */
.L_x_9706:
[----:B0---4-:R-:W4:Y:S02]  /*42f0*/  LDL R4, [R1] ;  /* 0x0000000001047983 */ /* 0x011f240000100800 */
[----:B----4-:R-:W-:-:S13]  /*4300*/  LOP3.LUT P2, RZ, R4, 0x1, RZ, 0xc0, !PT ;  /* 0x0000000104ff7812 */ /* 0x010fda000784c0ff */
[----:B------:R-:W-:Y:S05]  /*4310*/  @P2 BRA `(.L_x_9705) ;  /* 0x0000001c00302947 */ /* 0x000fea0003800000 */
[----:B------:R0:W4:Y:S01]  /*4320*/  LDS.128 R4, [R89+0x2000] ;  /* 0x0020000059047984 */ /* 0x0001220000000c00 */
[C---:B------:R-:W-:Y:S01]  /*4330*/  LEA R12, P2, R2.reuse, R14, 0x1 ;  /* 0x0000000e020c7211 */ /* 0x040fe200078408ff */
[----:B------:R-:W-:Y:S03]  /*4340*/  BSSY B1, `(.L_x_9710) ;  /* 0x0000032000017945 */ /* 0x000fe60003800000 */
[----:B-1----:R-:W-:Y:S02]  /*4350*/  LEA.HI.X R13, R2, R97, R202, 0x1, P2 ;  /* 0x00000061020d7211 */ /* 0x002fe400010f0cca */
[----:B------:R-:W-:-:S13]  /*4360*/  ISETP.GE.AND P2, PT, R205, R88, PT ;  /* 0x00000058cd00720c */ /* 0x000fda0003f46270 */
[----:B0-----:R-:W-:Y:S05]  /*4370*/  @P2 BRA `(.L_x_9711) ;  /* 0x0000000000b82947 */ /* 0x001fea0003800000 */
[--C-:B------:R-:W-:Y:S01]  /*4380*/  SHF.R.U64 R37, R32, 0x10, R33.reuse ;  /* 0x0000001020257819 */ /* 0x100fe20000001221 */
[----:B----4-:R-:W-:Y:S01]  /*4390*/  IMAD.U32 R11, R6, 0x10000, RZ ;  /* 0x00010000060b7824 */ /* 0x010fe200078e00ff */
[----:B------:R-:W-:Y:S01]  /*43a0*/  SHF.R.U32.HI R36, RZ, 0x10, R33 ;  /* 0x00000010ff247819 */ /* 0x000fe20000011621 */
[----:B------:R-:W-:Y:S01]  /*43b0*/  IMAD.U32 R15, R7, 0x10000, RZ ;  /* 0x00010000070f7824 */ /* 0x000fe200078e00ff */
[--C-:B------:R-:W-:Y:S02]  /*43c0*/  SHF.R.U64 R33, R34, 0x10, R35.reuse ;  /* 0x0000001022217819 */ /* 0x100fe40000001223 */
[----:B------:R-:W-:Y:S02]  /*43d0*/  SHF.R.U32.HI R34, RZ, 0x10, R35 ;  /* 0x00000010ff227819 */ /* 0x000fe40000011623 */
[----:B------:R-:W-:Y:S02]  /*43e0*/  PRMT R101, R101, 0x5410, R36 ;  /* 0x0000541065657816 */ /* 0x000fe40000000024 */
[----:B------:R-:W-:-:S02]  /*43f0*/  PRMT R103, R103, 0x5410, R34 ;  /* 0x0000541067677816 */ /* 0x000fc40000000022 */
[----:B------:R-:W-:Y:S01]  /*4400*/  LOP3.LUT R14, R6, 0xffff0000, RZ, 0xc0, !PT ;  /* 0xffff0000060e7812 */ /* 0x000fe200078ec0ff */
[----:B------:R-:W-:Y:S01]  /*4410*/  IMAD.U32 R34, R101, 0x10000, RZ ;  /* 0x0001000065227824 */ /* 0x000fe200078e00ff */
[----:B------:R-:W-:Y:S01]  /*4420*/  PRMT R100, R100, 0x5410, R37 ;  /* 0x0000541064647816 */ /* 0x000fe20000000025 */
        /* <DEDUP_REMOVED lines=16> */
[----:B------:R-:W-:Y:S01]  /*4530*/  LOP3.LUT R4, R4, 0xffff0000, RZ, 0xc0, !PT ;  /* 0xffff000004047812 */ /* 0x000fe200078ec0ff */
[----:B------:R-:W-:Y:S01]  /*4540*/  FMUL.FTZ R14, R32, R103 ;  /* 0x00000067200e7220 */ /* 0x000fe20000410000 */
[----:B------:R-:W-:-:S02]  /*4550*/  IMAD.U32 R102, R102, 0x10000, RZ ;  /* 0x0001000066667824 */ /* 0x000fc400078e00ff */
[----:B------:R-:W-:Y:S01]  /*4560*/  FMUL.FTZ R32, R32, R101 ;  /* 0x0000006520207220 */ /* 0x000fe20000410000 */
[----:B------:R-:W-:Y:S02]  /*4570*/  IMAD.U32 R100, R100, 0x10000, RZ ;  /* 0x0001000064647824 */ /* 0x000fe400078e00ff */
[C---:B------:R-:W-:Y:S01]  /*4580*/  FFMA.FTZ R37, R6.reuse, R33, -R37 ;  /* 0x0000002106257223 */ /* 0x040fe20000010825 */
[----:B------:R-:W-:Y:S01]  /*4590*/  FFMA.FTZ R38, R6, R35, R38 ;  /* 0x0000002306267223 */ /* 0x000fe20000010026 */
[C---:B------:R-:W-:Y:S01]  /*45a0*/  FFMA.FTZ R14, R15.reuse, R101, -R14 ;  /* 0x000000650f0e7223 */ /* 0x040fe2000001080e */
        /* <DEDUP_REMOVED lines=11> */
.L_x_9711:
[----:B------:R-:W-:Y:S05]  /*4660*/  BSYNC B1 ;  /* 0x0000000000017941 */ /* 0x000fea0003800000 */
.L_x_9710:
[----:B----4-:R0:W-:Y:S01]  /*4670*/  ST.E.128 desc[UR40][R12.64], R4 ;  /* 0x000000040c007985 */ /* 0x0101e2000c101d28 */
[----:B------:R-:W-:Y:S05]  /*4680*/  BRA `(.L_x_9705) ;  /* 0x0000001800547947 */ /* 0x000fea0003800000 */
.L_x_9687:
[----:B------:R-:W-:Y:S01]  /*4690*/  VIADD R12, R200, 0x40 ;  /* 0x00000040c80c7836 */ /* 0x000fe20000000000 */
[----:B------:R-:W-:-:S04]  /*46a0*/  CS2R R34, SRZ ;  /* 0x0000000000227805 */ /* 0x000fc8000001ff00 */
[----:B------:R-:W-:-:S04]  /*46b0*/  ISETP.GE.AND P2, PT, R12, R94, PT ;  /* 0x0000005e0c00720c */ /* 0x000fc80003f46270 */
[----:B------:R-:W-:-:S13]  /*46c0*/  ISETP.GE.OR P2, PT, R16, R88, P2 ;  /* 0x000000581000720c */ /* 0x000fda0001746670 */
[----:B------:R-:W-:Y:S01]  /*46d0*/  @!P2 IADD3 R5, P3, P4, R20, R4, R51 ;  /* 0x000000041405a210 */ /* 0x000fe20007c7e033 */
[----:B------:R-:W0:Y:S03]  /*46e0*/  @!P2 LDC.64 R14, c[0x0][0x3e8] ;  /* 0x0000fa00ff0eab82 */ /* 0x000e260000000a00 */
[----:B------:R-:W-:Y:S02]  /*46f0*/  @!P2 IADD3.X R32, R66, R100, R29, P3, P4 ;  /* 0x000000644220a210 */ /* 0x000fe40001fe841d */
[----:B------:R-:W-:-:S04]  /*4700*/  @!P2 IADD3 R38, P3, P4, R54, R6, R59 ;  /* 0x000000063626a210 */ /* 0x000fc80007c7e03b */
[----:B------:R-:W-:Y:S02]  /*4710*/  @!P2 IADD3.X R39, R68, R11, R58, P3, P4 ;  /* 0x0000000b4427a210 */ /* 0x000fe40001fe843a */
[----:B------:R-:W-:-:S04]  /*4720*/  ISETP.GE.AND P3, PT, R200, R94, PT ;  /* 0x0000005ec800720c */ /* 0x000fc80003f66270 */
[----:B------:R-:W-:-:S13]  /*4730*/  ISETP.GE.OR P3, PT, R16, R88, P3 ;  /* 0x000000581000720c */ /* 0x000fda0001f66670 */
[----:B------:R-:W1:Y:S01]  /*4740*/  @!P3 LDC.64 R12, c[0x0][0x3e8] ;  /* 0x0000fa00ff0cbb82 */ /* 0x000e620000000a00 */
[----:B------:R-:W-:-:S05]  /*4750*/  @!P3 IADD3 R4, P4, R20, R4, RZ ;  /* 0x000000041404b210 */ /* 0x000fca0007f9e0ff */
[----:B------:R-:W-:Y:S02]  /*4760*/  @!P3 IMAD.X R7, R100, 0x1, R66, P4 ;  /* 0x000000016407b824 */ /* 0x000fe400020e0642 */
[----:B------:R-:W2:Y:S01]  /*4770*/  @!P3 LDC.64 R36, c[0x0][0x400] ;  /* 0x00010000ff24bb82 */ /* 0x000ea20000000a00 */
[----:B-1----:R-:W-:-:S04]  /*4780*/  @!P3 LEA R12, P4, R4, R12, 0x1 ;  /* 0x0000000c040cb211 */ /* 0x002fc800078808ff */
[----:B------:R-:W-:Y:S02]  /*4790*/  @!P3 LEA.HI.X R13, R4, R13, R7, 0x1, P4 ;  /* 0x0000000d040db211 */ /* 0x000fe400020f0c07 */
[----:B------:R-:W-:-:S05]  /*47a0*/  @!P3 IADD3 R6, P4, R54, R6, RZ ;  /* 0x000000063606b210 */ /* 0x000fca0007f9e0ff */
[----:B------:R-:W-:Y:S01]  /*47b0*/  @!P3 IMAD.X R11, R11, 0x1, R68, P4 ;  /* 0x000000010b0bb824 */ /* 0x000fe200020e0644 */
[----:B--2---:R-:W-:-:S04]  /*47c0*/  @!P3 LEA R36, P4, R6, R36, 0x1 ;  /* 0x000000240624b211 */ /* 0x004fc800078808ff */
[----:B------:R-:W-:Y:S02]  /*47d0*/  @!P3 LEA.HI.X R37, R6, R37, R11, 0x1, P4 ;  /* 0x000000250625b211 */ /* 0x000fe400020f0c0b */
[----:B------:R-:W-:Y:S02]  /*47e0*/  CS2R R6, SRZ ;  /* 0x0000000000067805 */ /* 0x000fe4000001ff00 */
[----:B0-----:R-:W-:-:S04]  /*47f0*/  @!P2 LEA R14, P4, R5, R14, 0x1 ;  /* 0x0000000e050ea211 */ /* 0x001fc800078808ff */
[----:B------:R-:W-:Y:S02]  /*4800*/  @!P2 LEA.HI.X R15, R5, R15, R32, 0x1, P4 ;  /* 0x0000000f050fa211 */ /* 0x000fe400020f0c20 */
[----:B------:R-:W-:Y:S02]  /*4810*/  CS2R R4, SRZ ;  /* 0x0000000000047805 */ /* 0x000fe4000001ff00 */
[----:B------:R-:W-:-:S04]  /*4820*/  CS2R R32, SRZ ;  /* 0x0000000000207805 */ /* 0x000fc8000001ff00 */
[----:B------:R0:W2:Y:S04]  /*4830*/  @!P3 LDG.E.128 R4, desc[UR40][R12.64] ;  /* 0x000000280c04b981 */ /* 0x0000a8000c1e1d00 */
[----:B------:R1:W3:Y:S01]  /*4840*/  @!P3 LDG.E.128 R32, desc[UR40][R36.64] ;  /* 0x000000282420b981 */ /* 0x0002e2000c1e1d00 */
[----:B0-----:R-:W0:Y:S01]  /*4850*/  @!P2 LDC.64 R12, c[0x0][0x400] ;  /* 0x00010000ff0cab82 */ /* 0x001e220000000a00 */
[----:B-1----:R-:W-:Y:S02]  /*4860*/  CS2R R36, SRZ ;  /* 0x0000000000247805 */ /* 0x002fe4000001ff00 */
[----:B------:R-:W-:Y:S02]  /*4870*/  CS2R R42, SRZ ;  /* 0x00000000002a7805 */ /* 0x000fe4000001ff00 */
[----:B------:R-:W-:-:S02]  /*4880*/  CS2R R40, SRZ ;  /* 0x0000000000287805 */ /* 0x000fc4000001ff00 */
[----:B0-----:R-:W-:-:S04]  /*4890*/  @!P2 LEA R12, P3, R38, R12, 0x1 ;  /* 0x0000000c260ca211 */ /* 0x001fc800078608ff */
[----:B------:R-:W-:Y:S02]  /*48a0*/  @!P2 LEA.HI.X R13, R38, R13, R39, 0x1, P3 ;  /* 0x0000000d260da211 */ /* 0x000fe400018f0c27 */
[----:B------:R-:W-:-:S03]  /*48b0*/  CS2R R38, SRZ ;  /* 0x0000000000267805 */ /* 0x000fc6000001ff00 */
[----:B------:R0:W4:Y:S04]  /*48c0*/  @!P2 LDG.E.128 R40, desc[UR40][R12.64] ;  /* 0x000000280c28a981 */ /* 0x000128000c1e1d00 */
[----:B------:R1:W5:Y:S01]  /*48d0*/  @!P2 LDG.E.128 R36, desc[UR40][R14.64] ;  /* 0x000000280e24a981 */ /* 0x000362000c1e1d00 */
[----:B------:R-:W-:Y:S02]  /*48e0*/  ISETP.NE.AND P3, PT, R206, 0x3, PT ;  /* 0x00000003ce00780c */ /* 0x000fe40003f65270 */
[----:B------:R-:W-:Y:S01]  /*48f0*/  ISETP.GE.AND P2, PT, R16, R88, PT ;  /* 0x000000581000720c */ /* 0x000fe20003f46270 */
[----:B--2---:R-:W-:Y:S02]  /*4900*/  IMAD.MOV.U32 R11, RZ, RZ, R6 ;  /* 0x000000ffff0b7224 */ /* 0x004fe400078e0006 */
[----:B------:R-:W-:-:S02]  /*4910*/  IMAD.MOV.U32 R44, RZ, RZ, R7 ;  /* 0x000000ffff2c7224 */ /* 0x000fc400078e0007 */
[----:B------:R-:W-:Y:S01]  /*4920*/  IMAD.MOV.U32 R46, RZ, RZ, R5 ;  /* 0x000000ffff2e7224 */ /* 0x000fe200078e0005 */
[----:B------:R-:W-:Y:S01]  /*4930*/  PRMT R109, R109, 0x5410, R11 ;  /* 0x000054106d6d7816 */ /* 0x000fe2000000000b */
[----:B---3--:R-:W-:Y:S01]  /*4940*/  IMAD.MOV.U32 R11, RZ, RZ, R34 ;  /* 0x000000ffff0b7224 */ /* 0x008fe200078e0022 */
[----:B------:R-:W-:Y:S01]  /*4950*/  PRMT R107, R44, 0x7610, R107 ;  /* 0x000076102c6b7816 */ /* 0x000fe2000000006b */
[----:B0-----:R-:W-:Y:S01]  /*4960*/  IMAD.MOV.U32 R12, RZ, RZ, R35 ;  /* 0x000000ffff0c7224 */ /* 0x001fe200078e0023 */
[----:B------:R-:W-:Y:S01]  /*4970*/  PRMT R106, R46, 0x7610, R106 ;  /* 0x000076102e6a7816 */ /* 0x000fe2000000006a */
[----:B------:R-:W-:Y:S02]  /*4980*/  IMAD.MOV.U32 R13, RZ, RZ, R32 ;  /* 0x000000ffff0d7224 */ /* 0x000fe400078e0020 */
[----:B-1----:R-:W-:Y:S01]  /*4990*/  IMAD.MOV.U32 R14, RZ, RZ, R33 ;  /* 0x000000ffff0e7224 */ /* 0x002fe200078e0021 */
[----:B------:R-:W-:Y:S02]  /*49a0*/  PRMT R117, R11, 0x7610, R117 ;  /* 0x000076100b757816 */ /* 0x000fe40000000075 */
[----:B------:R-:W-:-:S02]  /*49b0*/  PRMT R107, R107, 0x5410, R12 ;  /* 0x000054106b6b7816 */ /* 0x000fc4000000000c */
[----:B------:R-:W-:Y:S02]  /*49c0*/  PRMT R110, R110, 0x5410, R13 ;  /* 0x000054106e6e7816 */ /* 0x000fe4000000000d */
[----:B------:R-:W-:Y:S01]  /*49d0*/  PRMT R106, R106, 0x5410, R14 ;  /* 0x000054106a6a7816 */ /* 0x000fe2000000000e */
[----:B------:R-:W-:-:S05]  /*49e0*/  IMAD.MOV.U32 R45, RZ, RZ, R4 ;  /* 0x000000ffff2d7224 */ /* 0x000fca00078e0004 */
[----:B------:R-:W-:Y:S01]  /*49f0*/  PRMT R118, R45, 0x7610, R118 ;  /* 0x000076102d767816 */ /* 0x000fe20000000076 */
[----:B-----5:R-:W-:Y:S02]  /*4a00*/  IMAD.MOV.U32 R11, RZ, RZ, R38 ;  /* 0x000000ffff0b7224 */ /* 0x020fe400078e0026 */
[----:B------:R-:W-:Y:S02]  /*4a10*/  IMAD.MOV.U32 R12, RZ, RZ, R39 ;  /* 0x000000ffff0c7224 */ /* 0x000fe400078e0027 */
[----:B------:R-:W-:Y:S02]  /*4a20*/  IMAD.MOV.U32 R13, RZ, RZ, R36 ;  /* 0x000000ffff0d7224 */ /* 0x000fe400078e0024 */
        /* <DEDUP_REMOVED lines=15> */
.L_x_9712:
[----:B------:R-:W-:Y:S01]  /*4b20*/  IMAD R87, R18, 0x8, R19 ;  /* 0x0000000812577824 */ /* 0x000fe200078e0213 */
[----:B------:R-:W-:Y:S01]  /*4b30*/  SHF.L.U32 R95, R204, 0x1f, RZ ;  /* 0x0000001fcc5f7819 */ /* 0x000fe200000006ff */
[----:B------:R-:W0:Y:S01]  /*4b40*/  LDC R98, c[0x0][0x2f4] ;  /* 0x0000bd00ff627b82 */ /* 0x000e220000000800 */
[----:B------:R-:W-:Y:S02]  /*4b50*/  BSSY B1, `(.L_x_9713) ;  /* 0x0000003000017945 */ /* 0x000fe40003800000 */
[----:B------:R-:W1:Y:S02]  /*4b60*/  SYNCS.PHASECHK.TRANS64.TRYWAIT P4, [R87+URZ+0x22890], R95 ;  /* 0x0228905f570075a7 */ /* 0x000e64000808017f */
[----:B-1----:R-:W-:Y:S05]  /*4b70*/  @!P4 BRA `(.L_x_9714) ;  /* 0x0000016000f8c947 */ /* 0x002fea0003800000 */
.L_x_9960:
[----:B------:R-:W-:Y:S05]  /*4b80*/  BSYNC B1 ;  /* 0x0000000000017941 */ /* 0x000fea0003800000 */
.L_x_9713:
[----:B------:R-:W-:Y:S01]  /*4b90*/  UMOV UR4, 0xffffffff ;  /* 0xffffffff00047882 */ /* 0x000fe20000000000 */
[----:B0-----:R-:W-:Y:S02]  /*4ba0*/  IMAD.IADD R102, R98, 0x1, -R61 ;  /* 0x0000000162667824 */ /* 0x001fe400078e0a3d */
[----:B------:R-:W-:Y:S05]  /*4bb0*/  BRA.DIV UR4, `(.L_x_9715) ;  /* 0x0000016204fc7947 */ /* 0x000fea000b800000 */
[----:B------:R0:W2:Y:S04]  /*4bc0*/  SHFL.IDX PT, R99, R97, RZ, 0x1c1f ;  /* 0x001c1fff61637589 */ /* 0x0000a800000e0000 */
[----:B------:R0:W3:Y:S02]  /*4bd0*/  SHFL.IDX PT, R100, R96, RZ, 0x1c1f ;  /* 0x001c1fff60647589 */ /* 0x0000e400000e0000 */
.L_x_9964:
[----:B------:R-:W-:Y:S01]  /*4be0*/  ISETP.GE.OR P4, PT, R200, R94, P1 ;  /* 0x0000005ec800720c */ /* 0x000fe20000f86670 */
[----:B------:R-:W-:-:S12]  /*4bf0*/  BSSY B1, `(.L_x_9716) ;  /* 0x0000077000017945 */ /* 0x000fd80003800000 */
[----:B------:R-:W-:Y:S05]  /*4c00*/  @P4 BRA `(.L_x_9717) ;  /* 0x0000000400d44947 */ /* 0x000fea0003800000 */
[----:B------:R-:W4:Y:S01]  /*4c10*/  LDL R14, [R1+0x1c] ;  /* 0x00001c00010e7983 */ /* 0x000f220000100800 */
[----:B------:R-:W-:Y:S01]  /*4c20*/  SEL R11, R61, R102, !P0 ;  /* 0x000000663d0b7207 */ /* 0x000fe20004000000 */
[----:B------:R-:W-:Y:S01]  /*4c30*/  BSSY B2, `(.L_x_9718) ;  /* 0x000006c000027945 */ /* 0x000fe20003800000 */
[C---:B---3--:R-:W-:Y:S02]  /*4c40*/  LEA R88, P4, R70.reuse, R100, 0x1 ;  /* 0x0000006446587211 */ /* 0x048fe400078808ff */
[----:B------:R-:W-:Y:S02]  /*4c50*/  SHF.R.S32.HI R12, RZ, 0x1f, R11 ;  /* 0x0000001fff0c7819 */ /* 0x000fe4000001140b */
[----:B--2---:R-:W-:Y:S02]  /*4c60*/  LEA.HI.X R89, R70, R99, R72, 0x1, P4 ;  /* 0x0000006346597211 */ /* 0x004fe400020f0c48 */
[----:B------:R-:W-:-:S04]  /*4c70*/  LEA.HI R12, R12, R11, RZ, 0x4 ;  /* 0x0000000b0c0c7211 */ /* 0x000fc800078f20ff */
[----:B------:R-:W-:Y:S01]  /*4c80*/  LEA.HI.SX32 R11, R12, R69, 0x1c ;  /* 0x000000450c0b7211 */ /* 0x000fe200078fe2ff */
[----:B------:R-:W-:-:S04]  /*4c90*/  IMAD R12, R18, 0x1800, R85 ;  /* 0x00001800120c7824 */ /* 0x000fc800078e0255 */
[----:B------:R-:W-:Y:S02]  /*4ca0*/  IMAD.SHL.U32 R11, R11, 0x8, RZ ;  /* 0x000000080b0b7824 */ /* 0x000fe400078e00ff */
[----:B------:R-:W-:-:S03]  /*4cb0*/  IMAD R12, R12, 0x2, R19 ;  /* 0x000000020c0c7824 */ /* 0x000fc600078e0213 */
[----:B------:R-:W-:-:S04]  /*4cc0*/  LOP3.LUT R13, R73, 0x38, R11, 0xf8, !PT ;  /* 0x00000038490d7812 */ /* 0x000fc800078ef80b */
[----:B------:R-:W-:-:S05]  /*4cd0*/  LOP3.LUT R13, R13, R76, RZ, 0x3c, !PT ;  /* 0x0000004c0d0d7212 */ /* 0x000fca00078e3cff */
[----:B----4-:R-:W-:-:S04]  /*4ce0*/  IMAD R13, R14, 0x200, R13 ;  /* 0x000002000e0d7824 */ /* 0x010fc800078e020d */
[----:B------:R-:W-:Y:S02]  /*4cf0*/  IMAD R44, R18, 0x1800, R13 ;  /* 0x00001800122c7824 */ /* 0x000fe400078e020d */
[----:B------:R-:W2:Y:S02]  /*4d00*/  LDS.128 R12, [R12+0x1c400] ;  /* 0x01c400000c0c7984 */ /* 0x000ea40000000c00 */
[----:B------:R-:W-:-:S06]  /*4d10*/  IMAD R44, R44, 0x2, R19 ;  /* 0x000000022c2c7824 */ /* 0x000fcc00078e0213 */
[----:B------:R-:W3:Y:S01]  /*4d20*/  LDS.128 R44, [R44+0x1c400] ;  /* 0x01c400002c2c7984 */ /* 0x000ee20000000c00 */
[----:B------:R-:W-:Y:S05]  /*4d30*/  @P2 BRA `(.L_x_9719) ;  /* 0x00000004006c2947 */ /* 0x000fea0003800000 */
[----:B------:R-:W-:Y:S01]  /*4d40*/  SHF.R.U64 R101, R4, 0x10, R5 ;  /* 0x0000001004657819 */ /* 0x000fe20000001205 */
[----:B---3--:R-:W-:Y:S01]  /*4d50*/  IMAD.U32 R108, R45, 0x10000, RZ ;  /* 0x000100002d6c7824 */ /* 0x008fe200078e00ff */
[----:B------:R-:W-:Y:S02]  /*4d60*/  SHF.R.U64 R4, R6, 0x10, R7 ;  /* 0x0000001006047819 */ /* 0x000fe40000001207 */
[----:B------:R-:W-:Y:S02]  /*4d70*/  SHF.R.U32.HI R6, RZ, 0x10, R33 ;  /* 0x00000010ff067819 */ /* 0x000fe40000011621 */
[----:B------:R-:W-:Y:S02]  /*4d80*/  SHF.R.U32.HI R105, RZ, 0x10, R5 ;  /* 0x00000010ff697819 */ /* 0x000fe40000011605 */
[----:B------:R-:W-:Y:S02]  /*4d90*/  PRMT R6, R106, 0x5432, R6 ;  /* 0x000054326a067816 */ /* 0x000fe40000000006 */
[----:B------:R-:W-:-:S02]  /*4da0*/  SHF.R.U32.HI R103, RZ, 0x10, R7 ;  /* 0x00000010ff677819 */ /* 0x000fc40000011607 */
[----:B------:R-:W-:Y:S01]  /*4db0*/  SHF.R.U64 R104, R32, 0x10, R33 ;  /* 0x0000001020687819 */ /* 0x000fe20000001221 */
[----:B------:R-:W-:Y:S01]  /*4dc0*/  IMAD.U32 R33, R6, 0x10000, RZ ;  /* 0x0001000006217824 */ /* 0x000fe200078e00ff */
[----:B------:R-:W-:Y:S01]  /*4dd0*/  PRMT R7, R106, 0x5410, R105 ;  /* 0x000054106a077816 */ /* 0x000fe20000000069 */
[----:B--2---:R-:W-:Y:S01]  /*4de0*/  IMAD.U32 R106, R13, 0x10000, RZ ;  /* 0x000100000d6a7824 */ /* 0x004fe200078e00ff */
[--C-:B------:R-:W-:Y:S01]  /*4df0*/  SHF.R.U64 R5, R34, 0x10, R35.reuse ;  /* 0x0000001022057819 */ /* 0x100fe20000001223 */
[----:B------:R-:W-:Y:S01]  /*4e00*/  FMUL.FTZ R105, R108, R33 ;  /* 0x000000216c697220 */ /* 0x000fe20000410000 */
[----:B------:R-:W-:Y:S01]  /*4e10*/  SHF.R.U32.HI R34, RZ, 0x10, R35 ;  /* 0x00000010ff227819 */ /* 0x000fe20000011623 */
[C---:B------:R-:W-:Y:S01]  /*4e20*/  IMAD.U32 R35, R7.reuse, 0x10000, RZ ;  /* 0x0001000007237824 */ /* 0x040fe200078e00ff */
[----:B------:R-:W-:Y:S02]  /*4e30*/  LOP3.LUT R6, R6, 0xffff0000, RZ, 0xc0, !PT ;  /* 0xffff000006067812 */ /* 0x000fe400078ec0ff */
[----:B------:R-:W-:Y:S01]  /*4e40*/  LOP3.LUT R7, R7, 0xffff0000, RZ, 0xc0, !PT ;  /* 0xffff000007077812 */ /* 0x000fe200078ec0ff */
[-C--:B------:R-:W-:Y:S01]  /*4e50*/  FMUL.FTZ R108, R108, R35.reuse ;  /* 0x000000236c6c7220 */ /* 0x080fe20000410000 */
[----:B------:R-:W-:Y:S01]  /*4e60*/  FFMA.FTZ R32, R106, R35, -R105 ;  /* 0x000000236a207223 */ /* 0x000fe20000010869 */
[----:B------:R-:W-:Y:S01]  /*4e70*/  LOP3.LUT R35, R45, 0xffff0000, RZ, 0xc0, !PT ;  /* 0xffff00002d237812 */ /* 0x000fe200078ec0ff */
[----:B------:R-:W-:-:S02]  /*4e80*/  IMAD.U32 R105, R15, 0x10000, RZ ;  /* 0x000100000f697824 */ /* 0x000fc400078e00ff */
[----:B------:R-:W-:Y:S01]  /*4e90*/  FFMA.FTZ R33, R106, R33, R108 ;  /* 0x000000216a217223 */ /* 0x000fe2000001006c */
[----:B------:R-:W-:Y:S02]  /*4ea0*/  PRMT R45, R107, 0x5432, R34 ;  /* 0x000054326b2d7816 */ /* 0x000fe40000000022 */
[----:B------:R-:W-:Y:S01]  /*4eb0*/  LOP3.LUT R13, R13, 0xffff0000, RZ, 0xc0, !PT ;  /* 0xffff00000d0d7812 */ /* 0x000fe200078ec0ff */
[C---:B------:R-:W-:Y:S01]  /*4ec0*/  FMUL.FTZ R106, R35.reuse, R6 ;  /* 0x00000006236a7220 */ /* 0x040fe20000410000 */
[-C--:B------:R-:W-:Y:S01]  /*4ed0*/  FMUL.FTZ R35, R35, R7.reuse ;  /* 0x0000000723237220 */ /* 0x080fe20000410000 */
[----:B------:R-:W-:Y:S01]  /*4ee0*/  PRMT R103, R107, 0x5410, R103 ;  /* 0x000054106b677816 */ /* 0x000fe20000000067 */
[----:B------:R-:W-:Y:S02]  /*4ef0*/  IMAD.U32 R107, R47, 0x10000, RZ ;  /* 0x000100002f6b7824 */ /* 0x000fe400078e00ff */
[----:B------:R-:W-:Y:S01]  /*4f00*/  FFMA.FTZ R7, R13, R7, -R106 ;  /* 0x000000070d077223 */ /* 0x000fe2000001086a */
[----:B------:R-:W-:-:S02]  /*4f10*/  IMAD.U32 R34, R45, 0x10000, RZ ;  /* 0x000100002d227824 */ /* 0x000fc400078e00ff */
[----:B------:R-:W-:Y:S01]  /*4f20*/  FFMA.FTZ R6, R13, R6, R35 ;  /* 0x000000060d067223 */ /* 0x000fe20000010023 */
[----:B------:R-:W-:Y:S02]  /*4f30*/  PRMT R13, R118, 0x5410, R101 ;  /* 0x00005410760d7816 */ /* 0x000fe40000000065 */
[----:B------:R-:W-:Y:S01]  /*4f40*/  PRMT R101, R110, 0x5432, R104 ;  /* 0x000054326e657816 */ /* 0x000fe20000000068 */
[----:B------:R-:W-:Y:S02]  /*4f50*/  IMAD.U32 R104, R103, 0x10000, RZ ;  /* 0x0001000067687824 */ /* 0x000fe400078e00ff */
[----:B------:R-:W-:Y:S01]  /*4f60*/  FMUL.FTZ R106, R107, R34 ;  /* 0x000000226b6a7220 */ /* 0x000fe20000410000 */
[----:B------:R-:W-:Y:S02]  /*4f70*/  LOP3.LUT R45, R45, 0xffff0000, RZ, 0xc0, !PT ;  /* 0xffff00002d2d7812 */ /* 0x000fe400078ec0ff */
[----:B------:R-:W-:Y:S01]  /*4f80*/  LOP3.LUT R108, R47, 0xffff0000, RZ, 0xc0, !PT ;  /* 0xffff00002f6c7812 */ /* 0x000fe200078ec0ff */
[-C--:B------:R-:W-:Y:S01]  /*4f90*/  FFMA.FTZ R35, R105, R104.reuse, -R106 ;  /* 0x0000006869237223 */ /* 0x080fe2000001086a */
[----:B------:R-:W-:Y:S01]  /*4fa0*/  LOP3.LUT R103, R103, 0xffff0000, RZ, 0xc0, !PT ;  /* 0xffff000067677812 */ /* 0x000fe200078ec0ff */
[----:B------:R-:W-:Y:S01]  /*4fb0*/  FMUL.FTZ R107, R107, R104 ;  /* 0x000000686b6b7220 */ /* 0x000fe20000410000 */
[----:B------:R-:W-:Y:S01]  /*4fc0*/  LOP3.LUT R106, R15, 0xffff0000, RZ, 0xc0, !PT ;  /* 0xffff00000f6a7812 */ /* 0x000fe200078ec0ff */
[----:B------:R-:W-:Y:S01]  /*4fd0*/  FMUL.FTZ R15, R108, R45 ;  /* 0x0000002d6c0f7220 */ /* 0x000fe20000410000 */
[----:B------:R-:W-:-:S02]  /*4fe0*/  IMAD.U32 R47, R101, 0x10000, RZ ;  /* 0x00010000652f7824 */ /* 0x000fc400078e00ff */
[-C--:B------:R-:W-:Y:S01]  /*4ff0*/  FMUL.FTZ R108, R108, R103.reuse ;  /* 0x000000676c6c7220 */ /* 0x080fe20000410000 */
[----:B------:R-:W-:Y:S01]  /*5000*/  PRMT R5, R117, 0x5410, R5 ;  /* 0x0000541075057816 */ /* 0x000fe20000000005 */
[C---:B------:R-:W-:Y:S01]  /*5010*/  FFMA.FTZ R104, R106.reuse, R103, -R15 ;  /* 0x000000676a687223 */ /* 0x040fe2000001080f */
[----:B------:R-:W-:Y:S02]  /*5020*/  IMAD.U32 R103, R13, 0x10000, RZ ;  /* 0x000100000d677824 */ /* 0x000fe400078e00ff */
[----:B------:R-:W-:Y:S01]  /*5030*/  FFMA.FTZ R15, R106, R45, R108 ;  /* 0x0000002d6a0f7223 */ /* 0x000fe2000001006c */
[----:B------:R-:W-:Y:S01]  /*5040*/  IMAD.U32 R108, R44, 0x10000, RZ ;  /* 0x000100002c6c7824 */ /* 0x000fe200078e00ff */
[----:B------:R-:W-:Y:S01]  /*5050*/  PRMT R4, R109, 0x5432, R4 ;  /* 0x000054326d047816 */ /* 0x000fe20000000004 */
[----:B------:R-:W-:Y:S02]  /*5060*/  IMAD.U32 R106, R12, 0x10000, RZ ;  /* 0x000100000c6a7824 */ /* 0x000fe400078e00ff */
[----:B------:R-:W-:Y:S01]  /*5070*/  FFMA.FTZ R34, R105, R34, R107 ;  /* 0x0000002269227223 */ /* 0x000fe2000001006b */
[C---:B------:R-:W-:Y:S01]  /*5080*/  FMUL.FTZ R45, R108.reuse, R47 ;  /* 0x0000002f6c2d7220 */ /* 0x040fe20000410000 */
[----:B------:R-:W-:Y:S01]  /*5090*/  FMUL.FTZ R108, R108, R103 ;  /* 0x000000676c6c7220 */ /* 0x000fe20000410000 */
[----:B------:R-:W-:-:S02]  /*50a0*/  F2FP.BF16.F32.PACK_AB R35, R104, R35 ;  /* 0x000000236823723e */ /* 0x000fc400000010ff */
[----:B------:R-:W-:Y:S01]  /*50b0*/  FFMA.FTZ R45, R106, R103, -R45 ;  /* 0x000000676a2d7223 */ /* 0x000fe2000001082d */
[----:B------:R-:W-:Y:S01]  /*50c0*/  LOP3.LUT R103, R44, 0xffff0000, RZ, 0xc0, !PT ;  /* 0xffff00002c677812 */ /* 0x000fe200078ec0ff */
[----:B------:R-:W-:Y:S01]  /*50d0*/  FFMA.FTZ R47, R106, R47, R108 ;  /* 0x0000002f6a2f7223 */ /* 0x000fe2000001006c */
[----:B------:R-:W-:Y:S01]  /*50e0*/  LOP3.LUT R44, R101, 0xffff0000, RZ, 0xc0, !PT ;  /* 0xffff0000652c7812 */ /* 0x000fe200078ec0ff */
[----:B------:R-:W-:Y:S01]  /*50f0*/  IMAD.U32 R108, R46, 0x10000, RZ ;  /* 0x000100002e6c7824 */ /* 0x000fe200078e00ff */
[----:B------:R-:W-:Y:S01]  /*5100*/  LOP3.LUT R106, R13, 0xffff0000, RZ, 0xc0, !PT ;  /* 0xffff00000d6a7812 */ /* 0x000fe200078ec0ff */
[----:B------:R-:W-:Y:S01]  /*5110*/  IMAD.U32 R101, R4, 0x10000, RZ ;  /* 0x0001000004657824 */ /* 0x000fe200078e00ff */
[----:B------:R-:W-:Y:S01]  /*5120*/  LOP3.LUT R13, R12, 0xffff0000, RZ, 0xc0, !PT ;  /* 0xffff00000c0d7812 */ /* 0x000fe200078ec0ff */
[C---:B------:R-:W-:Y:S01]  /*5130*/  FMUL.FTZ R12, R103.reuse, R44 ;  /* 0x0000002c670c7220 */ /* 0x040fe20000410000 */
[----:B------:R-:W-:Y:S01]  /*5140*/  LOP3.LUT R46, R46, 0xffff0000, RZ, 0xc0, !PT ;  /* 0xffff00002e2e7812 */ /* 0x000fe200078ec0ff */
[-C--:B------:R-:W-:Y:S01]  /*5150*/  FMUL.FTZ R103, R103, R106.reuse ;  /* 0x0000006a67677220 */ /* 0x080fe20000410000 */
[----:B------:R-:W-:Y:S01]  /*5160*/  F2FP.BF16.F32.PACK_AB R6, R6, R33 ;  /* 0x000000210606723e */ /* 0x000fe200000010ff */
[----:B------:R-:W-:Y:S01]  /*5170*/  FFMA.FTZ R12, R13, R106, -R12 ;  /* 0x0000006a0d0c7223 */ /* 0x000fe2000001080c */
[----:B------:R-:W-:-:S02]  /*5180*/  IMAD.U32 R106, R14, 0x10000, RZ ;  /* 0x000100000e6a7824 */ /* 0x000fc400078e00ff */
[----:B------:R-:W-:Y:S01]  /*5190*/  FFMA.FTZ R44, R13, R44, R103 ;  /* 0x0000002c0d2c7223 */ /* 0x000fe20000010067 */
[C---:B------:R-:W-:Y:S01]  /*51a0*/  IMAD.U32 R13, R5.reuse, 0x10000, RZ ;  /* 0x00010000050d7824 */ /* 0x040fe200078e00ff */
[----:B------:R-:W-:Y:S02]  /*51b0*/  LOP3.LUT R5, R5, 0xffff0000, RZ, 0xc0, !PT ;  /* 0xffff000005057812 */ /* 0x000fe400078ec0ff */
[----:B------:R-:W-:Y:S01]  /*51c0*/  LOP3.LUT R14, R14, 0xffff0000, RZ, 0xc0, !PT ;  /* 0xffff00000e0e7812 */ /* 0x000fe200078ec0ff */
[C---:B------:R-:W-:Y:S01]  /*51d0*/  FMUL.FTZ R103, R108.reuse, R13 ;  /* 0x0000000d6c677220 */ /* 0x040fe20000410000 */
[-C--:B------:R-:W-:Y:S01]  /*51e0*/  FMUL.FTZ R108, R108, R101.reuse ;  /* 0x000000656c6c7220 */ /* 0x080fe20000410000 */
[----:B------:R-:W-:Y:S01]  /*51f0*/  F2FP.BF16.F32.PACK_AB R34, R15, R34 ;  /* 0x000000220f22723e */ /* 0x000fe200000010ff */
[----:B------:R-:W-:Y:S02]  /*5200*/  IMAD.MOV.U32 R15, RZ, RZ, R35 ;  /* 0x000000ffff0f7224 */ /* 0x000fe400078e0023 */
[C---:B------:R-:W-:Y:S01]  /*5210*/  FFMA.FTZ R103, R106.reuse, R101, -R103 ;  /* 0x000000656a677223 */ /* 0x040fe20000010867 */
[----:B------:R-:W-:Y:S01]  /*5220*/  FFMA.FTZ R108, R106, R13, R108 ;  /* 0x0000000d6a6c7223 */ /* 0x000fe2000001006c */
[----:B------:R-:W-:Y:S01]  /*5230*/  LOP3.LUT R13, R4, 0xffff0000, RZ, 0xc0, !PT ;  /* 0xffff0000040d7812 */ /* 0x000fe200078ec0ff */
[----:B------:R-:W-:Y:S01]  /*5240*/  FMUL.FTZ R101, R46, R5 ;  /* 0x000000052e657220 */ /* 0x000fe20000410000 */
[----:B------:R-:W-:Y:S01]  /*5250*/  F2FP.BF16.F32.PACK_AB R12, R12, R45 ;  /* 0x0000002d0c0c723e */ /* 0x000fe200000010ff */
[----:B------:R-:W-:Y:S01]  /*5260*/  IMAD.MOV.U32 R45, RZ, RZ, R6 ;  /* 0x000000ffff2d7224 */ /* 0x000fe200078e0006 */
[----:B------:R-:W-:Y:S01]  /*5270*/  F2FP.BF16.F32.PACK_AB R44, R44, R47 ;  /* 0x0000002f2c2c723e */ /* 0x000fe200000010ff */
[-C--:B------:R-:W-:Y:S01]  /*5280*/  FMUL.FTZ R46, R46, R13.reuse ;  /* 0x0000000d2e2e7220 */ /* 0x080fe20000410000 */
[----:B------:R-:W-:Y:S01]  /*5290*/  FFMA.FTZ R4, R14, R13, -R101 ;  /* 0x0000000d0e047223 */ /* 0x000fe20000010865 */
[----:B------:R-:W-:Y:S01]  /*52a0*/  F2FP.BF16.F32.PACK_AB R13, R7, R32 ;  /* 0x00000020070d723e */ /* 0x000fe200000010ff */
[----:B------:R-:W-:-:S02]  /*52b0*/  IMAD.MOV.U32 R47, RZ, RZ, R34 ;  /* 0x000000ffff2f7224 */ /* 0x000fc400078e0022 */
[----:B------:R-:W-:Y:S01]  /*52c0*/  FFMA.FTZ R5, R14, R5, R46 ;  /* 0x000000050e057223 */ /* 0x000fe2000001002e */
[----:B------:R-:W-:-:S04]  /*52d0*/  F2FP.BF16.F32.PACK_AB R14, R4, R103 ;  /* 0x00000067040e723e */ /* 0x000fc800000010ff */
[----:B------:R-:W-:-:S07]  /*52e0*/  F2FP.BF16.F32.PACK_AB R46, R5, R108 ;  /* 0x0000006c052e723e */ /* 0x000fce00000010ff */
.L_x_9719:
[----:B------:R-:W-:Y:S05]  /*52f0*/  BSYNC B2 ;  /* 0x0000000000027941 */ /* 0x000fea0003800000 */
.L_x_9718:
[----:B------:R-:W-:Y:S01]  /*5300*/  ISETP.GE.AND P4, PT, R11, R98, PT ;  /* 0x000000620b00720c */ /* 0x000fe20003f86270 */
[----:B------:R-:W-:Y:S01]  /*5310*/  IMAD.MOV.U32 R4, RZ, RZ, R100 ;  /* 0x000000ffff047224 */ /* 0x000fe200078e0064 */
[----:B--2---:R4:W-:Y:S01]  /*5320*/  ST.E.128 desc[UR40][R88.64], R12 ;  /* 0x0000000c58007985 */ /* 0x0049e2000c101d28 */
[----:B------:R-:W-:-:S10]  /*5330*/  IMAD.MOV.U32 R5, RZ, RZ, R99 ;  /* 0x000000ffff057224 */ /* 0x000fd400078e0063 */
[----:B------:R-:W-:-:S05]  /*5340*/  @!P4 IMAD.WIDE R4, R11, 0x2, R4 ;  /* 0x000000020b04c825 */ /* 0x000fca00078e0204 */
[----:B---3--:R4:W-:Y:S02]  /*5350*/  @!P4 ST.E.128 desc[UR40][R4.64], R44 ;  /* 0x0000002c0400c985 */ /* 0x0089e4000c101d28 */
.L_x_9717:
[----:B------:R-:W-:Y:S05]  /*5360*/  BSYNC B1 ;  /* 0x0000000000017941 */ /* 0x000fea0003800000 */
.L_x_9716:
[----:B------:R-:W-:-:S03]  /*5370*/  UMOV UR4, 0xffffffff ;  /* 0xffffffff00047882 */ /* 0x000fc60000000000 */
[----:B------:R-:W-:Y:S05]  /*5380*/  BRA.DIV UR4, `(.L_x_9720) ;  /* 0x0000015e04547947 */ /* 0x000fea000b800000 */
[----:B0-----:R-:W0:Y:S04]  /*5390*/  SHFL.IDX PT, R97, R97, 0x1, 0x1c1f ;  /* 0x003c1f0061617f89 */ /* 0x001e2800000e0000 */
[----:B------:R-:W0:Y:S02]  /*53a0*/  SHFL.IDX PT, R96, R96, 0x1, 0x1c1f ;  /* 0x003c1f0060607f89 */ /* 0x000e2400000e0000 */
.L_x_9968:
[----:B----4-:R-:W-:-:S05]  /*53b0*/  VIADD R4, R200, 0x40 ;  /* 0x00000040c8047836 */ /* 0x010fca0000000000 */
[----:B------:R-:W-:-:S13]  /*53c0*/  ISETP.GE.OR P4, PT, R4, R94, P1 ;  /* 0x0000005e0400720c */ /* 0x000fda0000f86670 */
[----:B------:R-:W-:Y:S05]  /*53d0*/  @P4 BRA `(.L_x_9705) ;  /* 0x0000000c00004947 */ /* 0x000fea0003800000 */
[----:B------:R-:W4:Y:S01]  /*53e0*/  LDL R6, [R1+0x20] ;  /* 0x0000200001067983 */ /* 0x000f220000100800 */
[----:B------:R-:W-:Y:S01]  /*53f0*/  SEL R102, R61, R102, !P0 ;  /* 0x000000663d667207 */ /* 0x000fe20004000000 */
[----:B------:R-:W-:Y:S01]  /*5400*/  VIADD R7, R200, 0x40 ;  /* 0x00000040c8077836 */ /* 0x000fe20000000000 */
[----:B0-----:R-:W-:Y:S01]  /*5410*/  LEA R32, P4, R70, R96, 0x1 ;  /* 0x0000006046207211 */ /* 0x001fe200078808ff */
[----:B------:R-:W-:Y:S01]  /*5420*/  VIADD R4, R200, 0x40 ;  /* 0x00000040c8047836 */ /* 0x000fe20000000000 */
[----:B------:R-:W-:Y:S01]  /*5430*/  SHF.R.S32.HI R5, RZ, 0x1f, R102 ;  /* 0x0000001fff057819 */ /* 0x000fe20000011466 */
[----:B------:R-:W-:Y:S01]  /*5440*/  IMAD.SHL.U32 R7, R7, 0x40, RZ ;  /* 0x0000004007077824 */ /* 0x000fe200078e00ff */
[----:B------:R-:W-:Y:S01]  /*5450*/  BSSY B1, `(.L_x_9721) ;  /* 0x000006e000017945 */ /* 0x000fe20003800000 */
[----:B------:R-:W-:Y:S01]  /*5460*/  IMAD.SHL.U32 R4, R4, 0x40, RZ ;  /* 0x0000004004047824 */ /* 0x000fe200078e00ff */
[----:B------:R-:W-:Y:S02]  /*5470*/  LEA.HI R102, R5, R102, RZ, 0x4 ;  /* 0x0000006605667211 */ /* 0x000fe400078f20ff */
[----:B------:R-:W-:-:S02]  /*5480*/  LOP3.LUT R7, R7, 0x1c0, RZ, 0xc0, !PT ;  /* 0x000001c007077812 */ /* 0x000fc400078ec0ff */
[----:B------:R-:W-:Y:S02]  /*5490*/  LEA.HI.SX32 R11, R102, R69, 0x1c ;  /* 0x00000045660b7211 */ /* 0x000fe400078fe2ff */
[----:B------:R-:W-:Y:S02]  /*54a0*/  LOP3.LUT R4, R4, 0x1c0, RZ, 0xc0, !PT ;  /* 0x000001c004047812 */ /* 0x000fe400078ec0ff */
[----:B------:R-:W-:Y:S01]  /*54b0*/  SHF.R.U32.HI R7, RZ, 0x3, R7 ;  /* 0x00000003ff077819 */ /* 0x000fe20000011607 */
[----:B------:R-:W-:Y:S01]  /*54c0*/  IMAD.SHL.U32 R11, R11, 0x8, RZ ;  /* 0x000000080b0b7824 */ /* 0x000fe200078e00ff */
[----:B------:R-:W-:-:S04]  /*54d0*/  LEA.HI.X R33, R70, R97, R72, 0x1, P4 ;  /* 0x0000006146217211 */ /* 0x000fc800020f0c48 */
[----:B------:R-:W-:-:S04]  /*54e0*/  LOP3.LUT R4, R4, 0x38, R11, 0xf8, !PT ;  /* 0x0000003804047812 */ /* 0x000fc800078ef80b */
[----:B------:R-:W-:-:S05]  /*54f0*/  LOP3.LUT R4, R4, R7, RZ, 0x3c, !PT ;  /* 0x0000000704047212 */ /* 0x000fca00078e3cff */
[----:B----4-:R-:W-:Y:S02]  /*5500*/  IMAD.IADD R5, R6, 0x1, R4 ;  /* 0x0000000106057824 */ /* 0x010fe400078e0204 */
[C---:B------:R-:W-:Y:S02]  /*5510*/  IMAD R4, R18.reuse, 0x1800, R74 ;  /* 0x0000180012047824 */ /* 0x040fe400078e024a */
[----:B------:R-:W-:Y:S02]  /*5520*/  IMAD R6, R18, 0x1800, R5 ;  /* 0x0000180012067824 */ /* 0x000fe400078e0205 */
[--C-:B------:R-:W-:Y:S02]  /*5530*/  IMAD R4, R4, 0x2, R19.reuse ;  /* 0x0000000204047824 */ /* 0x100fe400078e0213 */
[----:B------:R-:W-:-:S04]  /*5540*/  IMAD R12, R6, 0x2, R19 ;  /* 0x00000002060c7824 */ /* 0x000fc800078e0213 */
[----:B------:R-:W0:Y:S04]  /*5550*/  LDS.128 R4, [R4+0x1c400] ;  /* 0x01c4000004047984 */ /* 0x000e280000000c00 */
[----:B------:R-:W4:Y:S01]  /*5560*/  LDS.128 R12, [R12+0x1c400] ;  /* 0x01c400000c0c7984 */ /* 0x000f220000000c00 */
[----:B------:R-:W-:Y:S05]  /*5570*/  @P2 BRA `(.L_x_9722) ;  /* 0x00000004006c2947 */ /* 0x000fea0003800000 */
[----:B------:R-:W-:Y:S02]  /*5580*/  SHF.R.U32.HI R35, RZ, 0x10, R41 ;  /* 0x00000010ff237819 */ /* 0x000fe40000011629 */
[----:B------:R-:W-:Y:S02]  /*5590*/  SHF.R.U32.HI R34, RZ, 0x10, R37 ;  /* 0x00000010ff227819 */ /* 0x000fe40000011625 */
[----:B------:R-:W-:Y:S01]  /*55a0*/  PRMT R116, R116, 0x5410, R35 ;  /* 0x0000541074747816 */ /* 0x000fe20000000023 */
[----:B----4-:R-:W-:Y:S01]  /*55b0*/  IMAD.U32 R35, R13, 0x10000, RZ ;  /* 0x000100000d237824 */ /* 0x010fe200078e00ff */
[----:B------:R-:W-:Y:S02]  /*55c0*/  PRMT R115, R115, 0x5410, R34 ;  /* 0x0000541073737816 */ /* 0x000fe40000000022 */
[----:B------:R-:W-:Y:S01]  /*55d0*/  SHF.R.U64 R36, R36, 0x10, R37 ;  /* 0x0000001024247819 */ /* 0x000fe20000001225 */
[----:B------:R-:W-:Y:S01]  /*55e0*/  IMAD.U32 R44, R116, 0x10000, RZ ;  /* 0x00010000742c7824 */ /* 0x000fe200078e00ff */
[----:B------:R-:W-:Y:S01]  /*55f0*/  SHF.R.U32.HI R46, RZ, 0x10, R43 ;  /* 0x00000010ff2e7819 */ /* 0x000fe2000001162b */
[----:B------:R-:W-:Y:S01]  /*5600*/  IMAD.U32 R37, R115, 0x10000, RZ ;  /* 0x0001000073257824 */ /* 0x000fe200078e00ff */
[----:B------:R-:W-:Y:S01]  /*5610*/  SHF.R.U64 R41, R40, 0x10, R41 ;  /* 0x0000001028297819 */ /* 0x000fe20000001229 */
[-C--:B------:R-:W-:Y:S01]  /*5620*/  FMUL.FTZ R45, R35, R44.reuse ;  /* 0x0000002c232d7220 */ /* 0x080fe20000410000 */
[----:B------:R-:W-:Y:S01]  /*5630*/  SHF.R.U64 R34, R38, 0x10, R39 ;  /* 0x0000001026227819 */ /* 0x000fe20000001227 */
[----:B0-----:R-:W-:Y:S01]  /*5640*/  IMAD.U32 R38, R5, 0x10000, RZ ;  /* 0x0001000005267824 */ /* 0x001fe200078e00ff */
[----:B------:R-:W-:Y:S01]  /*5650*/  LOP3.LUT R40, R13, 0xffff0000, RZ, 0xc0, !PT ;  /* 0xffff00000d287812 */ /* 0x000fe200078ec0ff */
[-C--:B------:R-:W-:Y:S01]  /*5660*/  FMUL.FTZ R47, R35, R37.reuse ;  /* 0x00000025232f7220 */ /* 0x080fe20000410000 */
[----:B------:R-:W-:Y:S01]  /*5670*/  LOP3.LUT R116, R116, 0xffff0000, RZ, 0xc0, !PT ;  /* 0xffff000074747812 */ /* 0x000fe200078ec0ff */
[C---:B------:R-:W-:Y:S01]  /*5680*/  FFMA.FTZ R37, R38.reuse, R37, -R45 ;  /* 0x0000002526257223 */ /* 0x040fe2000001082d */
[----:B------:R-:W-:Y:S01]  /*5690*/  LOP3.LUT R115, R115, 0xffff0000, RZ, 0xc0, !PT ;  /* 0xffff000073737812 */ /* 0x000fe200078ec0ff */
[----:B------:R-:W-:Y:S01]  /*56a0*/  FFMA.FTZ R38, R38, R44, R47 ;  /* 0x0000002c26267223 */ /* 0x000fe2000001002f */
[----:B------:R-:W-:Y:S01]  /*56b0*/  SHF.R.U32.HI R39, RZ, 0x10, R39 ;  /* 0x00000010ff277819 */ /* 0x000fe20000011627 */
[----:B------:R-:W-:Y:S01]  /*56c0*/  IMAD.U32 R44, R15, 0x10000, RZ ;  /* 0x000100000f2c7824 */ /* 0x000fe200078e00ff */
[----:B------:R-:W-:-:S02]  /*56d0*/  PRMT R113, R113, 0x5410, R46 ;  /* 0x0000541071717816 */ /* 0x000fc4000000002e */
[----:B------:R-:W-:Y:S01]  /*56e0*/  SHF.R.U64 R35, R42, 0x10, R43 ;  /* 0x000000102a237819 */ /* 0x000fe2000000122b */
[CC--:B------:R-:W-:Y:S01]  /*56f0*/  FMUL.FTZ R42, R40.reuse, R116.reuse ;  /* 0x00000074282a7220 */ /* 0x0c0fe20000410000 */
[----:B------:R-:W-:Y:S01]  /*5700*/  LOP3.LUT R13, R5, 0xffff0000, RZ, 0xc0, !PT ;  /* 0xffff0000050d7812 */ /* 0x000fe200078ec0ff */
[-C--:B------:R-:W-:Y:S01]  /*5710*/  FMUL.FTZ R43, R40, R115.reuse ;  /* 0x00000073282b7220 */ /* 0x080fe20000410000 */
[----:B------:R-:W-:Y:S01]  /*5720*/  PRMT R110, R110, 0x5410, R39 ;  /* 0x000054106e6e7816 */ /* 0x000fe20000000027 */
[C---:B------:R-:W-:Y:S01]  /*5730*/  IMAD.U32 R46, R113.reuse, 0x10000, RZ ;  /* 0x00010000712e7824 */ /* 0x040fe200078e00ff */
[----:B------:R-:W-:Y:S01]  /*5740*/  LOP3.LUT R113, R113, 0xffff0000, RZ, 0xc0, !PT ;  /* 0xffff000071717812 */ /* 0x000fe200078ec0ff */
[C---:B------:R-:W-:Y:S01]  /*5750*/  FFMA.FTZ R40, R13.reuse, R115, -R42 ;  /* 0x000000730d287223 */ /* 0x040fe2000001082a */
[----:B------:R-:W-:Y:S01]  /*5760*/  FFMA.FTZ R13, R13, R116, R43 ;  /* 0x000000740d0d7223 */ /* 0x000fe2000001002b */
[C---:B------:R-:W-:Y:S01]  /*5770*/  IMAD.U32 R39, R12.reuse, 0x10000, RZ ;  /* 0x000100000c277824 */ /* 0x040fe200078e00ff */
[----:B------:R-:W-:Y:S01]  /*5780*/  LOP3.LUT R42, R12, 0xffff0000, RZ, 0xc0, !PT ;  /* 0xffff00000c2a7812 */ /* 0x000fe200078ec0ff */
[----:B------:R-:W-:-:S02]  /*5790*/  IMAD.U32 R45, R110, 0x10000, RZ ;  /* 0x000100006e2d7824 */ /* 0x000fc400078e00ff */
[-C--:B------:R-:W-:Y:S01]  /*57a0*/  FMUL.FTZ R12, R44, R46.reuse ;  /* 0x0000002e2c0c7220 */ /* 0x080fe20000410000 */
[C---:B------:R-:W-:Y:S01]  /*57b0*/  IMAD.U32 R43, R7.reuse, 0x10000, RZ ;  /* 0x00010000072b7824 */ /* 0x040fe200078e00ff */
[----:B------:R-:W-:Y:S01]  /*57c0*/  LOP3.LUT R110, R110, 0xffff0000, RZ, 0xc0, !PT ;  /* 0xffff00006e6e7812 */ /* 0x000fe200078ec0ff */
[-C--:B------:R-:W-:Y:S01]  /*57d0*/  FMUL.FTZ R47, R44, R45.reuse ;  /* 0x0000002d2c2f7220 */ /* 0x080fe20000410000 */
[----:B------:R-:W-:Y:S01]  /*57e0*/  LOP3.LUT R44, R7, 0xffff0000, RZ, 0xc0, !PT ;  /* 0xffff0000072c7812 */ /* 0x000fe200078ec0ff */
[----:B------:R-:W-:Y:S01]  /*57f0*/  FFMA.FTZ R12, R43, R45, -R12 ;  /* 0x0000002d2b0c7223 */ /* 0x000fe2000001080c */
[----:B------:R-:W-:Y:S01]  /*5800*/  LOP3.LUT R45, R15, 0xffff0000, RZ, 0xc0, !PT ;  /* 0xffff00000f2d7812 */ /* 0x000fe200078ec0ff */
[----:B------:R-:W-:Y:S01]  /*5810*/  FFMA.FTZ R43, R43, R46, R47 ;  /* 0x0000002e2b2b7223 */ /* 0x000fe2000001002f */
[----:B------:R-:W-:Y:S01]  /*5820*/  PRMT R114, R114, 0x5410, R41 ;  /* 0x0000541072727816 */ /* 0x000fe20000000029 */
[----:B------:R-:W-:Y:S01]  /*5830*/  IMAD.U32 R5, R4, 0x10000, RZ ;  /* 0x0001000004057824 */ /* 0x000fe200078e00ff */
[----:B------:R-:W-:Y:S01]  /*5840*/  PRMT R111, R111, 0x5410, R36 ;  /* 0x000054106f6f7816 */ /* 0x000fe20000000024 */
[C---:B------:R-:W-:Y:S01]  /*5850*/  FMUL.FTZ R46, R45.reuse, R110 ;  /* 0x0000006e2d2e7220 */ /* 0x040fe20000410000 */
[----:B------:R-:W-:Y:S01]  /*5860*/  FMUL.FTZ R47, R45, R113 ;  /* 0x000000712d2f7220 */ /* 0x000fe20000410000 */
[----:B------:R-:W-:Y:S01]  /*5870*/  LOP3.LUT R45, R114, 0xffff0000, RZ, 0xc0, !PT ;  /* 0xffff0000722d7812 */ /* 0x000fe200078ec0ff */
[----:B------:R-:W-:-:S02]  /*5880*/  IMAD.U32 R15, R14, 0x10000, RZ ;  /* 0x000100000e0f7824 */ /* 0x000fc400078e00ff */
[C---:B------:R-:W-:Y:S01]  /*5890*/  FFMA.FTZ R36, R44.reuse, R113, R46 ;  /* 0x000000712c247223 */ /* 0x040fe2000001002e */
[----:B------:R-:W-:Y:S01]  /*58a0*/  FFMA.FTZ R41, R44, R110, -R47 ;  /* 0x0000006e2c297223 */ /* 0x000fe2000001082f */
[----:B------:R-:W-:Y:S01]  /*58b0*/  IMAD.U32 R46, R114, 0x10000, RZ ;  /* 0x00010000722e7824 */ /* 0x000fe200078e00ff */
[----:B------:R-:W-:Y:S01]  /*58c0*/  PRMT R109, R109, 0x5410, R34 ;  /* 0x000054106d6d7816 */ /* 0x000fe20000000022 */
[C---:B------:R-:W-:Y:S01]  /*58d0*/  IMAD.U32 R44, R111.reuse, 0x10000, RZ ;  /* 0x000100006f2c7824 */ /* 0x040fe200078e00ff */
[----:B------:R-:W-:Y:S01]  /*58e0*/  LOP3.LUT R111, R111, 0xffff0000, RZ, 0xc0, !PT ;  /* 0xffff00006f6f7812 */ /* 0x000fe200078ec0ff */
[C---:B------:R-:W-:Y:S01]  /*58f0*/  FMUL.FTZ R34, R39.reuse, R46 ;  /* 0x0000002e27227220 */ /* 0x040fe20000410000 */
[----:B------:R-:W-:Y:S01]  /*5900*/  LOP3.LUT R4, R4, 0xffff0000, RZ, 0xc0, !PT ;  /* 0xffff000004047812 */ /* 0x000fe200078ec0ff */
[-C--:B------:R-:W-:Y:S01]  /*5910*/  FMUL.FTZ R39, R39, R44.reuse ;  /* 0x0000002c27277220 */ /* 0x080fe20000410000 */
[----:B------:R-:W-:Y:S01]  /*5920*/  PRMT R112, R112, 0x5410, R35 ;  /* 0x0000541070707816 */ /* 0x000fe20000000023 */
[C---:B------:R-:W-:Y:S01]  /*5930*/  FMUL.FTZ R35, R42.reuse, R45 ;  /* 0x0000002d2a237220 */ /* 0x040fe20000410000 */
[C---:B------:R-:W-:Y:S01]  /*5940*/  FFMA.FTZ R34, R5.reuse, R44, -R34 ;  /* 0x0000002c05227223 */ /* 0x040fe20000010822 */
[----:B------:R-:W-:Y:S01]  /*5950*/  FFMA.FTZ R5, R5, R46, R39 ;  /* 0x0000002e05057223 */ /* 0x000fe20000010027 */
[-C--:B------:R-:W-:Y:S01]  /*5960*/  FMUL.FTZ R39, R42, R111.reuse ;  /* 0x0000006f2a277220 */ /* 0x080fe20000410000 */
[----:B------:R-:W-:Y:S01]  /*5970*/  FFMA.FTZ R111, R4, R111, -R35 ;  /* 0x0000006f046f7223 */ /* 0x000fe20000010823 */
[----:B------:R-:W-:Y:S01]  /*5980*/  LOP3.LUT R14, R14, 0xffff0000, RZ, 0xc0, !PT ;  /* 0xffff00000e0e7812 */ /* 0x000fe200078ec0ff */
[C---:B------:R-:W-:Y:S01]  /*5990*/  IMAD.U32 R42, R109.reuse, 0x10000, RZ ;  /* 0x000100006d2a7824 */ /* 0x040fe200078e00ff */
[C---:B------:R-:W-:Y:S01]  /*59a0*/  LOP3.LUT R35, R112.reuse, 0xffff0000, RZ, 0xc0, !PT ;  /* 0xffff000070237812 */ /* 0x040fe200078ec0ff */
[----:B------:R-:W-:Y:S01]  /*59b0*/  IMAD.U32 R44, R112, 0x10000, RZ ;  /* 0x00010000702c7824 */ /* 0x000fe200078e00ff */
[----:B------:R-:W-:Y:S01]  /*59c0*/  LOP3.LUT R109, R109, 0xffff0000, RZ, 0xc0, !PT ;  /* 0xffff00006d6d7812 */ /* 0x000fe200078ec0ff */
[----:B------:R-:W-:-:S02]  /*59d0*/  IMAD.U32 R7, R6, 0x10000, RZ ;  /* 0x0001000006077824 */ /* 0x000fc400078e00ff */
[----:B------:R-:W-:Y:S01]  /*59e0*/  FFMA.FTZ R4, R4, R45, R39 ;  /* 0x0000002d04047223 */ /* 0x000fe20000010027 */
[----:B------:R-:W-:Y:S01]  /*59f0*/  LOP3.LUT R6, R6, 0xffff0000, RZ, 0xc0, !PT ;  /* 0xffff000006067812 */ /* 0x000fe200078ec0ff */
[C---:B------:R-:W-:Y:S01]  /*5a00*/  FMUL.FTZ R46, R15.reuse, R44 ;  /* 0x0000002c0f2e7220 */ /* 0x040fe20000410000 */
[C---:B------:R-:W-:Y:S01]  /*5a10*/  FMUL.FTZ R39, R14.reuse, R35 ;  /* 0x000000230e277220 */ /* 0x040fe20000410000 */
[-C--:B------:R-:W-:Y:S01]  /*5a20*/  FMUL.FTZ R15, R15, R42.reuse ;  /* 0x0000002a0f0f7220 */ /* 0x080fe20000410000 */
[----:B------:R-:W-:Y:S01]  /*5a30*/  FMUL.FTZ R14, R14, R109 ;  /* 0x0000006d0e0e7220 */ /* 0x000fe20000410000 */
[----:B------:R-:W-:Y:S01]  /*5a40*/  F2FP.BF16.F32.PACK_AB R43, R36, R43 ;  /* 0x0000002b242b723e */ /* 0x000fe200000010ff */
[C---:B------:R-:W-:Y:S01]  /*5a50*/  FFMA.FTZ R46, R7.reuse, R42, -R46 ;  /* 0x0000002a072e7223 */ /* 0x040fe2000001082e */
[----:B------:R-:W-:Y:S01]  /*5a60*/  FFMA.FTZ R15, R7, R44, R15 ;  /* 0x0000002c070f7223 */ /* 0x000fe2000001000f */
[C---:B------:R-:W-:Y:S01]  /*5a70*/  FFMA.FTZ R14, R6.reuse, R35, R14 ;  /* 0x00000023060e7223 */ /* 0x040fe2000001000e */
[----:B------:R-:W-:Y:S01]  /*5a80*/  FFMA.FTZ R39, R6, R109, -R39 ;  /* 0x0000006d06277223 */ /* 0x000fe20000010827 */
        /* <DEDUP_REMOVED lines=9> */
[----:B------:R-:W-:-:S07]  /*5b20*/  F2FP.BF16.F32.PACK_AB R6, R39, R46 ;  /* 0x0000002e2706723e */ /* 0x000fce00000010ff */
.L_x_9722:
[----:B------:R-:W-:Y:S05]  /*5b30*/  BSYNC B1 ;  /* 0x0000000000017941 */ /* 0x000fea0003800000 */
.L_x_9721:
[----:B------:R-:W-:Y:S01]  /*5b40*/  ISETP.GE.AND P2, PT, R11, R98, PT ;  /* 0x000000620b00720c */ /* 0x000fe20003f46270 */
[----:B0-----:R0:W-:Y:S02]  /*5b50*/  ST.E.128 desc[UR40][R32.64], R4 ;  /* 0x0000000420007985 */ /* 0x0011e4000c101d28 */
[----:B0-----:R-:W-:Y:S02]  /*5b60*/  IMAD.MOV.U32 R4, RZ, RZ, R96 ;  /* 0x000000ffff047224 */ /* 0x001fe400078e0060 */
[----:B------:R-:W-:-:S08]  /*5b70*/  IMAD.MOV.U32 R5, RZ, RZ, R97 ;  /* 0x000000ffff057224 */ /* 0x000fd000078e0061 */
[----:B------:R-:W-:Y:S05]  /*5b80*/  @P2 BRA `(.L_x_9705) ;  /* 0x0000000400142947 */ /* 0x000fea0003800000 */
[----:B------:R-:W-:-:S05]  /*5b90*/  IMAD.WIDE R4, R11, 0x2, R4 ;  /* 0x000000020b047825 */ /* 0x000fca00078e0204 */
[----:B----4-:R0:W-:Y:S01]  /*5ba0*/  ST.E.128 desc[UR40][R4.64], R12 ;  /* 0x0000000c04007985 */ /* 0x0101e2000c101d28 */
[----:B------:R-:W-:Y:S05]  /*5bb0*/  BRA `(.L_x_9705) ;  /* 0x0000000400087947 */ /* 0x000fea0003800000 */
.L_x_9686:
[----:B------:R-:W-:-:S13]  /*5bc0*/  ISETP.NE.AND P3, PT, R206, 0x3, PT ;  /* 0x00000003ce00780c */ /* 0x000fda0003f65270 */
[----:B------:R-:W-:Y:S05]  /*5bd0*/  @!P3 BRA `(.L_x_9723) ;  /* 0x000000000004b947 */ /* 0x000fea0003800000 */
[----:B------:R-:W-:Y:S01]  /*5be0*/  BPT.TRAP 0x1 ;  /* 0x000000040000795c */ /* 0x000fe20000300000 */
.L_x_9723:
[----:B------:R-:W-:Y:S01]  /*5bf0*/  IMAD R87, R18, 0x8, R19 ;  /* 0x0000000812577824 */ /* 0x000fe200078e0213 */
[----:B------:R-:W-:Y:S01]  /*5c00*/  SHF.L.U32 R95, R204, 0x1f, RZ ;  /* 0x0000001fcc5f7819 */ /* 0x000fe200000006ff */
[----:B------:R-:W-:Y:S01]  /*5c10*/  BSSY B1, `(.L_x_9724) ;  /* 0x0000004000017945 */ /* 0x000fe20003800000 */
[----:B------:R-:W-:Y:S02]  /*5c20*/  SHF.R.S32.HI R92, RZ, 0x1f, R91 ;  /* 0x0000001fff5c7819 */ /* 0x000fe4000001145b */
[----:B------:R-:W1:Y:S02]  /*5c30*/  SYNCS.PHASECHK.TRANS64.TRYWAIT P2, [R87+URZ+0x22890], R95 ;  /* 0x0228905f570075a7 */ /* 0x000e64000804017f */
[----:B-1----:R-:W-:Y:S05]  /*5c40*/  @!P2 BRA `(.L_x_9725) ;  /* 0x000001540070a947 */ /* 0x002fea0003800000 */
.L_x_9969:
[----:B------:R-:W-:Y:S05]  /*5c50*/  BSYNC B1 ;  /* 0x0000000000017941 */ /* 0x000fea0003800000 */
.L_x_9724:
        /* <DEDUP_REMOVED lines=25> */
.L_x_9973:
[----:B------:R-:W-:Y:S04]  /*5df0*/  BSSY B1, `(.L_x_9727) ;  /* 0x000000d000017945 */ /* 0x000fe80003800000 */
[----:B------:R-:W-:Y:S05]  /*5e00*/  @!P2 BRA `(.L_x_9728) ;  /* 0x00000000002ca947 */ /* 0x000fea0003800000 */
[----:B------:R-:W-:Y:S02]  /*5e10*/  ULDC UR4, c[0x0][0x2f4] ;  /* 0x0000bd0000047ab9 */ /* 0x000fe40000000800 */
[----:B------:R-:W-:-:S13]  /*5e20*/  ISETP.GE.AND P2, PT, R16, UR4, PT ;  /* 0x0000000410007c0c */ /* 0x000fda000bf46270 */
[----:B---3--:R-:W-:-:S04]  /*5e30*/  @!P2 LEA R14, P4, R16, R7, 0x1 ;  /* 0x00000007100ea211 */ /* 0x008fc800078808ff */
[----:B--2---:R-:W-:Y:S02]  /*5e40*/  @!P2 LEA.HI.X R15, R16, R5, R17, 0x1, P4 ;  /* 0x00000005100fa211 */ /* 0x004fe400020f0c11 */
[----:B------:R-:W-:-:S13]  /*5e50*/  ISETP.GE.AND P4, PT, R2, UR4, PT ;  /* 0x0000000402007c0c */ /* 0x000fda000bf86270 */
[----:B------:R-:W-:-:S04]  /*5e60*/  @!P4 LEA R12, P5, R2, R7, 0x1 ;  /* 0x00000007020cc211 */ /* 0x000fc800078a08ff */
[----:B------:R-:W-:Y:S02]  /*5e70*/  @!P4 LEA.HI.X R13, R2, R5, R202, 0x1, P5 ;  /* 0x00000005020dc211 */ /* 0x000fe400028f0cca */
[----:B------:R-:W2:Y:S04]  /*5e80*/  @!P2 LDS.128 R4, [R98] ;  /* 0x000000006204a984 */ /* 0x000ea80000000c00 */
[----:B--2---:R-:W-:Y:S04]  /*5e90*/  @!P2 ST.E.128 desc[UR40][R14.64], R4 ;  /* 0x000000040e00a985 */ /* 0x004fe8000c101d28 */
[----:B------:R-:W2:Y:S04]  /*5ea0*/  @!P4 LDS.128 R4, [R89] ;  /* 0x000000005904c984 */ /* 0x000ea80000000c00 */
[----:B--2---:R4:W-:Y:S02]  /*5eb0*/  @!P4 ST.E.128 desc[UR40][R12.64], R4 ;  /* 0x000000040c00c985 */ /* 0x0049e4000c101d28 */
.L_x_9728:
[----:B------:R-:W-:Y:S05]  /*5ec0*/  BSYNC B1 ;  /* 0x0000000000017941 */ /* 0x000fea0003800000 */
.L_x_9727:
[----:B------:R-:W-:-:S03]  /*5ed0*/  UMOV UR4, 0xffffffff ;  /* 0xffffffff00047882 */ /* 0x000fc60000000000 */
[----:B------:R-:W-:Y:S05]  /*5ee0*/  BRA.DIV UR4, `(.L_x_9729) ;  /* 0x0000015604287947 */ /* 0x000fea000b800000 */
[----:B--2-4-:R2:W4:Y:S04]  /*5ef0*/  SHFL.IDX PT, R5, R33, 0x1, 0x1c1f ;  /* 0x003c1f0021057f89 */ /* 0x01452800000e0000 */
[----:B---3--:R2:W3:Y:S02]  /*5f00*/  SHFL.IDX PT, R7, R32, 0x1, 0x1c1f ;  /* 0x003c1f0020077f89 */ /* 0x0084e400000e0000 */
.L_x_9977:
[----:B------:R-:W-:-:S13]  /*5f10*/  ISETP.GE.AND P2, PT, R34, 0x41, PT ;  /* 0x000000412200780c */ /* 0x000fda0003f46270 */
[----:B------:R-:W-:Y:S05]  /*5f20*/  @!P2 BRA `(.L_x_9705) ;  /* 0x00000000002ca947 */ /* 0x000fea0003800000 */
[----:B------:R-:W-:Y:S02]  /*5f30*/  ULDC UR4, c[0x0][0x2f4] ;  /* 0x0000bd0000047ab9 */ /* 0x000fe40000000800 */
[----:B------:R-:W-:-:S13]  /*5f40*/  ISETP.GE.AND P2, PT, R16, UR4, PT ;  /* 0x0000000410007c0c */ /* 0x000fda000bf46270 */
[----:B---3--:R-:W-:-:S04]  /*5f50*/  @!P2 LEA R14, P4, R16, R7, 0x1 ;  /* 0x00000007100ea211 */ /* 0x008fc800078808ff */
[----:B----4-:R-:W-:Y:S02]  /*5f60*/  @!P2 LEA.HI.X R15, R16, R5, R17, 0x1, P4 ;  /* 0x00000005100fa211 */ /* 0x010fe400020f0c11 */
[----:B------:R-:W-:-:S13]  /*5f70*/  ISETP.GE.AND P4, PT, R2, UR4, PT ;  /* 0x0000000402007c0c */ /* 0x000fda000bf86270 */
[----:B------:R-:W-:-:S04]  /*5f80*/  @!P4 LEA R12, P5, R2, R7, 0x1 ;  /* 0x00000007020cc211 */ /* 0x000fc800078a08ff */
[----:B------:R-:W-:Y:S02]  /*5f90*/  @!P4 LEA.HI.X R13, R2, R5, R202, 0x1, P5 ;  /* 0x00000005020dc211 */ /* 0x000fe400028f0cca */
[----:B------:R-:W3:Y:S04]  /*5fa0*/  @!P2 LDS.128 R4, [R98+0x2000] ;  /* 0x002000006204a984 */ /* 0x000ee80000000c00 */
[----:B---3--:R-:W-:Y:S04]  /*5fb0*/  @!P2 ST.E.128 desc[UR40][R14.64], R4 ;  /* 0x000000040e00a985 */ /* 0x008fe8000c101d28 */
[----:B------:R-:W3:Y:S04]  /*5fc0*/  @!P4 LDS.128 R4, [R89+0x2000] ;  /* 0x002000005904c984 */ /* 0x000ee80000000c00 */
[----:B---3--:R3:W-:Y:S02]  /*5fd0*/  @!P4 ST.E.128 desc[UR40][R12.64], R4 ;  /* 0x000000040c00c985 */ /* 0x0087e4000c101d28 */
.L_x_9705:
[----:B------:R-:W-:Y:S05]  /*5fe0*/  BSYNC B0 ;  /* 0x0000000000007941 */ /* 0x000fea0003800000 */
.L_x_9685:
[----:B0--34-:R-:W0:Y:S01]  /*5ff0*/  S2R R4, SR_TID.X ;  /* 0x0000000000047919 */ /* 0x019e220000002100 */
        /* <DEDUP_REMOVED lines=16> */
.L_x_9731:
[----:B------:R-:W-:Y:S05]  /*6100*/  BSYNC B0 ;  /* 0x0000000000007941 */ /* 0x000fea0003800000 */
.L_x_9730:
[----:B------:R-:W3:Y:S01]  /*6110*/  SYNCS.PHASECHK.TRANS64.TRYWAIT P3, [R87+URZ+0x228b0], R95 ;  /* 0x0228b05f570075a7 */ /* 0x000ee2000806017f */
[----:B------:R-:W-:Y:S04]  /*6120*/  BSSY B0, `(.L_x_9732) ;  /* 0x0000002000007945 */ /* 0x000fe80003800000 */
[----:B---3--:R-:W-:Y:S05]  /*6130*/  @!P3 BRA `(.L_x_9733) ;  /* 0x0000015000e0b947 */ /* 0x008fea0003800000 */
.L_x_9978:
[----:B------:R-:W-:Y:S05]  /*6140*/  BSYNC B0 ;  /* 0x0000000000007941 */ /* 0x000fea0003800000 */
.L_x_9732:
[----:B------:R-:W-:Y:S01]  /*6150*/  ULDC.64 UR4, c[0x0][0x328] ;  /* 0x0000ca0000047ab9 */ /* 0x000fe20000000a00 */
[----:B------:R-:W-:Y:S01]  /*6160*/  ULDC.64 UR6, c[0x0][0x318] ;  /* 0x0000c60000067ab9 */ /* 0x000fe20000000a00 */
[----:B------:R-:W-:Y:S01]  /*6170*/  IMAD R92, R92, UR4, RZ ;  /* 0x000000045c5c7c24 */ /* 0x000fe2000f8e02ff */
[----:B------:R-:W-:Y:S01]  /*6180*/  BSSY B0, `(.L_x_9734) ;  /* 0x0000040000007945 */ /* 0x000fe20003800000 */
[----:B0-----:R-:W-:-:S04]  /*6190*/  IMAD.WIDE.U32 R4, R91, UR4, RZ ;  /* 0x000000045b047c25 */ /* 0x001fc8000f8e00ff */
        /* <DEDUP_REMOVED lines=8> */
[----:B------:R-:W-:Y:S02]  /*6220*/  IMAD.IADD R5, R5, 0x1, R93 ;  /* 0x0000000105057824 */ /* 0x000fe400078e025d */
[----:B------:R-:W-:Y:S02]  /*6230*/  IMAD R34, R18, 0x6000, R82 ;  /* 0x0000600012227824 */ /* 0x000fe400078e0252 */
[----:B------:R-:W-:-:S04]  /*6240*/  IMAD.WIDE.U32 R4, R201, UR4, R4 ;  /* 0x00000004c9047c25 */ /* 0x000fc8000f8e0004 */
[----:B------:R-:W-:Y:S01]  /*6250*/  IMAD R5, R201, UR5, R5 ;  /* 0x00000005c9057c24 */ /* 0x000fe2000f8e0205 */
[----:B------:R-:W-:-:S04]  /*6260*/  LEA R35, P3, R4, UR6, 0x1 ;  /* 0x0000000604237c11 */ /* 0x000fc8000f8608ff */
[----:B------:R-:W-:Y:S01]  /*6270*/  LEA.HI.X R36, R4, UR7, R5, 0x1, P3 ;  /* 0x0000000704247c11 */ /* 0x000fe200098f0c05 */
[----:B------:R-:W-:Y:S01]  /*6280*/  IMAD.IADD R4, R75, 0x1, R34 ;  /* 0x000000014b047824 */ /* 0x000fe200078e0222 */
[----:B------:R-:W-:Y:S01]  /*6290*/  ISETP.GE.AND P3, PT, R94, 0x1, PT ;  /* 0x000000015e00780c */ /* 0x000fe20003f66270 */
[----:B------:R0:W4:Y:S01]  /*62a0*/  SHFL.IDX PT, R41, R35, RZ, 0x1c1f ;  /* 0x001c1fff23297589 */ /* 0x00012200000e0000 */
[--C-:B------:R-:W-:Y:S02]  /*62b0*/  IMAD R34, R34, 0x2, R25.reuse ;  /* 0x0000000222227824 */ /* 0x100fe400078e0219 */
[----:B------:R-:W-:Y:S01]  /*62c0*/  IMAD R11, R4, 0x2, R25 ;  /* 0x00000002040b7824 */ /* 0x000fe200078e0219 */
[----:B------:R0:W0:Y:S08]  /*62d0*/  SHFL.IDX PT, R39, R36, RZ, 0x1c1f ;  /* 0x001c1fff24277589 */ /* 0x00003000000e0000 */
[----:B------:R-:W-:Y:S05]  /*62e0*/  @!P3 BRA `(.L_x_9735) ;  /* 0x0000000000a4b947 */ /* 0x000fea0003800000 */
[----:B------:R-:W-:Y:S02]  /*62f0*/  ISETP.NE.AND P5, PT, R77, RZ, PT ;  /* 0x000000ff4d00720c */ /* 0x000fe40003fa5270 */
[----:B------:R-:W-:Y:S02]  /*6300*/  ISETP.NE.AND P4, PT, R78, RZ, PT ;  /* 0x000000ff4e00720c */ /* 0x000fe40003f85270 */
[----:B------:R-:W-:-:S09]  /*6310*/  PRMT R37, R10, 0x8880, RZ ;  /* 0x000088800a257816 */ /* 0x000fd200000000ff */
[----:B------:R-:W5:Y:S01]  /*6320*/  @P5 LDS.128 R4, [R34] ;  /* 0x0000000022045984 */ /* 0x000f620000000c00 */
[----:B--2-4-:R-:W-:-:S04]  /*6330*/  @P5 LEA R32, P3, R16, R41, 0x1 ;  /* 0x0000002910205211 */ /* 0x014fc800078608ff */
[----:B0-----:R-:W-:Y:S02]  /*6340*/  @P5 LEA.HI.X R33, R16, R39, R17, 0x1, P3 ;  /* 0x0000002710215211 */ /* 0x001fe400018f0c11 */
[----:B------:R-:W-:-:S04]  /*6350*/  @P4 LEA R14, P3, R2, R41, 0x1 ;  /* 0x00000029020e4211 */ /* 0x000fc800078608ff */
[----:B------:R-:W-:Y:S02]  /*6360*/  @P4 LEA.HI.X R15, R2, R39, R202, 0x1, P3 ;  /* 0x00000027020f4211 */ /* 0x000fe400018f0cca */
[----:B------:R-:W-:-:S13]  /*6370*/  ISETP.NE.AND P3, PT, R79, RZ, PT ;  /* 0x000000ff4f00720c */ /* 0x000fda0003f65270 */
[----:B------:R-:W-:-:S04]  /*6380*/  @P3 LEA R12, P6, R211, R41, 0x1 ;  /* 0x00000029d30c3211 */ /* 0x000fc800078c08ff */
[----:B------:R-:W-:Y:S01]  /*6390*/  @P3 LEA.HI.X R13, R211, R39, R220, 0x1, P6 ;  /* 0x00000027d30d3211 */ /* 0x000fe200030f0cdc */
[----:B-----5:R0:W-:Y:S01]  /*63a0*/  @P5 ST.E.128 desc[UR40][R32.64], R4 ;  /* 0x0000000420005985 */ /* 0x0201e2000c101d28 */
[----:B------:R-:W-:-:S03]  /*63b0*/  ISETP.NE.AND P5, PT, R80, RZ, PT ;  /* 0x000000ff5000720c */ /* 0x000fc60003fa5270 */
[----:B------:R-:W2:Y:S10]  /*63c0*/  @P4 LDS.128 R4, [R11] ;  /* 0x000000000b044984 */ /* 0x000eb40000000c00 */
[----:B0-----:R-:W-:-:S04]  /*63d0*/  @P5 LEA R32, P6, R210, R41, 0x1 ;  /* 0x00000029d2205211 */ /* 0x001fc800078c08ff */
[----:B------:R-:W-:Y:S01]  /*63e0*/  @P5 LEA.HI.X R33, R210, R39, R219, 0x1, P6 ;  /* 0x00000027d2215211 */ /* 0x000fe200030f0cdb */
[----:B--2---:R0:W-:Y:S01]  /*63f0*/  @P4 ST.E.128 desc[UR40][R14.64], R4 ;  /* 0x000000040e004985 */ /* 0x0041e2000c101d28 */
[----:B------:R-:W-:-:S03]  /*6400*/  ISETP.NE.AND P4, PT, R81, RZ, PT ;  /* 0x000000ff5100720c */ /* 0x000fc60003f85270 */
[----:B------:R-:W2:Y:S10]  /*6410*/  @P3 LDS.128 R4, [R34+0x3000] ;  /* 0x0030000022043984 */ /* 0x000eb40000000c00 */
        /* <DEDUP_REMOVED lines=13> */
[----:B------:R-:W-:-:S03]  /*64f0*/  ISETP.GT.AND P4, PT, R37, -0x1, PT ;  /* 0xffffffff2500780c */ /* 0x000fc60003f84270 */
[----:B------:R-:W2:Y:S10]  /*6500*/  @P3 LDS.128 R4, [R11+0x6000] ;  /* 0x006000000b043984 */ /* 0x000eb40000000c00 */
[----:B0-----:R-:W-:-:S04]  /*6510*/  @!P4 LEA R14, P6, R212, R41, 0x1 ;  /* 0x00000029d40ec211 */ /* 0x001fc800078c08ff */
[----:B------:R-:W-:Y:S01]  /*6520*/  @!P4 LEA.HI.X R15, R212, R39, R215, 0x1, P6 ;  /* 0x00000027d40fc211 */ /* 0x000fe200030f0cd7 */
[----:B--2---:R-:W-:Y:S04]  /*6530*/  @P3 ST.E.128 desc[UR40][R12.64], R4 ;  /* 0x000000040c003985 */ /* 0x004fe8000c101d28 */
[----:B------:R-:W0:Y:S04]  /*6540*/  @P5 LDS.128 R4, [R34+0x9000] ;  /* 0x0090000022045984 */ /* 0x000e280000000c00 */
[----:B0-----:R-:W-:Y:S04]  /*6550*/  @P5 ST.E.128 desc[UR40][R32.64], R4 ;  /* 0x0000000420005985 */ /* 0x001fe8000c101d28 */
[----:B------:R-:W0:Y:S04]  /*6560*/  @!P4 LDS.128 R4, [R11+0x9000] ;  /* 0x009000000b04c984 */ /* 0x000e280000000c00 */
[----:B0-----:R0:W-:Y:S02]  /*6570*/  @!P4 ST.E.128 desc[UR40][R14.64], R4 ;  /* 0x000000040e00c985 */ /* 0x0011e4000c101d28 */
.L_x_9735:
[----:B------:R-:W-:Y:S05]  /*6580*/  BSYNC B0 ;  /* 0x0000000000007941 */ /* 0x000fea0003800000 */
.L_x_9734:
[----:B------:R-:W-:Y:S01]  /*6590*/  ISETP.GE.AND P3, PT, R94, 0x41, PT ;  /* 0x000000415e00780c */ /* 0x000fe20003f66270 */
[----:B------:R1:W1:Y:S01]  /*65a0*/  SHFL.IDX PT, R37, R36, 0x1, 0x1c1f ;  /* 0x003c1f0024257f89 */ /* 0x00026200000e0000 */
[----:B------:R-:W-:Y:S03]  /*65b0*/  BSSY B0, `(.L_x_9736) ;  /* 0x000002c000007945 */ /* 0x000fe60003800000 */
[----:B0-----:R-:W0:Y:S08]  /*65c0*/  SHFL.IDX PT, R35, R35, 0x1, 0x1c1f ;  /* 0x003c1f0023237f89 */ /* 0x001e3000000e0000 */
[----:B------:R-:W-:Y:S05]  /*65d0*/  @!P3 BRA `(.L_x_9737) ;  /* 0x0000000000a4b947 */ /* 0x000fea0003800000 */
[----:B------:R-:W-:Y:S02]  /*65e0*/  ISETP.NE.AND P5, PT, R77, RZ, PT ;  /* 0x000000ff4d00720c */ /* 0x000fe40003fa5270 */
[----:B------:R-:W-:Y:S02]  /*65f0*/  ISETP.NE.AND P4, PT, R78, RZ, PT ;  /* 0x000000ff4e00720c */ /* 0x000fe40003f85270 */
[----:B-1----:R-:W-:-:S09]  /*6600*/  PRMT R36, R10, 0x8880, RZ ;  /* 0x000088800a247816 */ /* 0x002fd200000000ff */
[----:B------:R-:W1:Y:S01]  /*6610*/  @P5 LDS.128 R4, [R34+0x2000] ;  /* 0x0020000022045984 */ /* 0x000e620000000c00 */
[----:B0-2---:R-:W-:-:S04]  /*6620*/  @P5 LEA R32, P3, R16, R35, 0x1 ;  /* 0x0000002310205211 */ /* 0x005fc800078608ff */
[----:B------:R-:W-:Y:S02]  /*6630*/  @P5 LEA.HI.X R33, R16, R37, R17, 0x1, P3 ;  /* 0x0000002510215211 */ /* 0x000fe400018f0c11 */
[----:B------:R-:W-:-:S04]  /*6640*/  @P4 LEA R14, P3, R2, R35, 0x1 ;  /* 0x00000023020e4211 */ /* 0x000fc800078608ff */
[----:B------:R-:W-:Y:S02]  /*6650*/  @P4 LEA.HI.X R15, R2, R37, R202, 0x1, P3 ;  /* 0x00000025020f4211 */ /* 0x000fe400018f0cca */
[----:B------:R-:W-:-:S13]  /*6660*/  ISETP.NE.AND P3, PT, R79, RZ, PT ;  /* 0x000000ff4f00720c */ /* 0x000fda0003f65270 */
[----:B------:R-:W-:-:S04]  /*6670*/  @P3 LEA R12, P6, R211, R35, 0x1 ;  /* 0x00000023d30c3211 */ /* 0x000fc800078c08ff */
[----:B------:R-:W-:Y:S01]  /*6680*/  @P3 LEA.HI.X R13, R211, R37, R220, 0x1, P6 ;  /* 0x00000025d30d3211 */ /* 0x000fe200030f0cdc */
[----:B-1----:R0:W-:Y:S01]  /*6690*/  @P5 ST.E.128 desc[UR40][R32.64], R4 ;  /* 0x0000000420005985 */ /* 0x0021e2000c101d28 */
[----:B------:R-:W-:-:S03]  /*66a0*/  ISETP.NE.AND P5, PT, R80, RZ, PT ;  /* 0x000000ff5000720c */ /* 0x000fc60003fa5270 */
[----:B------:R-:W1:Y:S10]  /*66b0*/  @P4 LDS.128 R4, [R11+0x2000] ;  /* 0x002000000b044984 */ /* 0x000e740000000c00 */
[----:B0-----:R-:W-:-:S04]  /*66c0*/  @P5 LEA R32, P6, R210, R35, 0x1 ;  /* 0x00000023d2205211 */ /* 0x001fc800078c08ff */
        /* <DEDUP_REMOVED lines=17> */
[----:B------:R-:W-:-:S03]  /*67e0*/  ISETP.GT.AND P4, PT, R36, -0x1, PT ;  /* 0xffffffff2400780c */ /* 0x000fc60003f84270 */
[----:B------:R-:W1:Y:S10]  /*67f0*/  @P3 LDS.128 R4, [R11+0x8000] ;  /* 0x008000000b043984 */ /* 0x000e740000000c00 */
[----:B0-----:R-:W-:-:S04]  /*6800*/  @!P4 LEA R14, P6, R212, R35, 0x1 ;  /* 0x00000023d40ec211 */ /* 0x001fc800078c08ff */
[----:B------:R-:W-:Y:S01]  /*6810*/  @!P4 LEA.HI.X R15, R212, R37, R215, 0x1, P6 ;  /* 0x00000025d40fc211 */ /* 0x000fe200030f0cd7 */
[----:B-1----:R-:W-:Y:S04]  /*6820*/  @P3 ST.E.128 desc[UR40][R12.64], R4 ;  /* 0x000000040c003985 */ /* 0x002fe8000c101d28 */
[----:B------:R-:W0:Y:S04]  /*6830*/  @P5 LDS.128 R4, [R34+0xb000] ;  /* 0x00b0000022045984 */ /* 0x000e280000000c00 */
[----:B0-----:R-:W-:Y:S04]  /*6840*/  @P5 ST.E.128 desc[UR40][R32.64], R4 ;  /* 0x0000000420005985 */ /* 0x001fe8000c101d28 */
[----:B------:R-:W0:Y:S04]  /*6850*/  @!P4 LDS.128 R4, [R11+0xb000] ;  /* 0x00b000000b04c984 */ /* 0x000e280000000c00 */
[----:B0-----:R0:W-:Y:S02]  /*6860*/  @!P4 ST.E.128 desc[UR40][R14.64], R4 ;  /* 0x000000040e00c985 */ /* 0x0011e4000c101d28 */
.L_x_9737:
[----:B------:R-:W-:Y:S05]  /*6870*/  BSYNC B0 ;  /* 0x0000000000007941 */ /* 0x000fea0003800000 */
.L_x_9736:
[----:B0-----:R-:W5:Y:S01]  /*6880*/  LDL R4, [R1] ;  /* 0x0000000001047983 */ /* 0x001f620000100800 */
[----:B-1-3--:R-:W-:Y:S02]  /*6890*/  @!P2 VIADD R87, R87, 0x228c0 ;  /* 0x000228c05757a836 */ /* 0x00afe40000000000 */
[----:B------:R-:W-:Y:S01]  /*68a0*/  VIADD R18, R18, 0x1 ;  /* 0x0000000112127836 */ /* 0x000fe20000000000 */
[----:B------:R-:W-:Y:S01]  /*68b0*/  @!PT LDS RZ, [RZ] ;  /* 0x00000000fffff984 */ /* 0x000fe20000000800 */
[----:B------:R-:W-:Y:S01]  /*68c0*/  @!PT LDS RZ, [RZ] ;  /* 0x00000000fffff984 */ /* 0x000fe20000000800 */
[----:B------:R-:W-:Y:S01]  /*68d0*/  @!PT LDS RZ, [RZ] ;  /* 0x00000000fffff984 */ /* 0x000fe20000000800 */
[----:B------:R-:W-:Y:S01]  /*68e0*/  @!PT LDS RZ, [RZ] ;  /* 0x00000000fffff984 */ /* 0x000fe20000000800 */
[----:B------:R0:W-:Y:S06]  /*68f0*/  MEMBAR.ALL.CTA ;  /* 0x0000000000007992 */ /* 0x0001ec0000008000 */
[----:B0-----:R-:W0:Y:S01]  /*6900*/  FENCE.VIEW.ASYNC.S ;  /* 0x00000000000073c6 */ /* 0x001e220000000000 */
[----:B------:R-:W-:Y:S01]  /*6910*/  @!P2 PRMT R87, RZ, 0x654, R87 ;  /* 0x00000654ff57a816 */ /* 0x000fe20000000057 */
[----:B0-----:R0:W-:Y:S06]  /*6920*/  BAR.SYNC.DEFER_BLOCKING R60, 0x80 ;  /* 0x0002003c0000751d */ /* 0x0011ec0000010000 */
[----:B------:R0:W-:Y:S01]  /*6930*/  @!P2 SYNCS.ARRIVE.TRANS64.RED.A1T0 RZ, [R87+URZ], RZ ;  /* 0x000000ff57ffa9a7 */ /* 0x0001e2000810043f */
[----:B------:R-:W-:-:S04]  /*6940*/  ISETP.NE.AND P2, PT, R18, 0x2, PT ;  /* 0x000000021200780c */ /* 0x000fc80003f45270 */
[----:B------:R-:W-:Y:S02]  /*6950*/  SEL R5, RZ, 0x1, P2 ;  /* 0x00000001ff057807 */ /* 0x000fe40001000000 */
[----:B------:R-:W-:Y:S02]  /*6960*/  SEL R18, R18, RZ, P2 ;  /* 0x000000ff12127207 */ /* 0x000fe40001000000 */
[----:B------:R-:W-:Y:S02]  /*6970*/  LOP3.LUT R204, R204, R5, RZ, 0x3c, !PT ;  /* 0x00000005cccc7212 */ /* 0x000fe400078e3cff */
[----:B-----5:R-:W-:-:S13]  /*6980*/  LOP3.LUT P3, RZ, R4, 0x2, RZ, 0xc0, !PT ;  /* 0x0000000204ff7812 */ /* 0x020fda000786c0ff */
[----:B0-----:R-:W-:Y:S05]  /*6990*/  @P3 BRA `(.L_x_9738) ;  /* 0xffffffc000e43947 */ /* 0x001fea000383ffff */
[----:B------:R-:W0:Y:S01]  /*69a0*/  S2R R4, SR_TID.X ;  /* 0x0000000000047919 */ /* 0x000e220000002100 */
[----:B------:R-:W-:Y:S02]  /*69b0*/  PLOP3.LUT P0, PT, PT, PT, PT, 0x8, 0x0 ;  /* 0x000000000000781c */ /* 0x000fe40003f0e170 */
[----:B0-----:R-:W-:-:S04]  /*69c0*/  SHF.R.U32.HI R4, RZ, 0x7, R4 ;  /* 0x00000007ff047819 */ /* 0x001fc80000011604 */
[----:B------:R-:W-:-:S13]  /*69d0*/  ISETP.NE.AND P3, PT, R4, 0x1, PT ;  /* 0x000000010400780c */ /* 0x000fda0003f65270 */
[----:B------:R-:W-:Y:S05]  /*69e0*/  @!P3 WARPSYNC.ALL ;  /* 0x000000000000b948 */ /* 0x000fea0003800000 */
[----:B------:R-:W-:Y:S06]  /*69f0*/  @!P3 BAR.ARV 0x9, 0x100 ;  /* 0x024400000000bb1d */ /* 0x000fec0000002000 */
.L_x_9680:
[----:B------:R-:W-:Y:S01]  /*6a00*/  IMAD.MOV.U32 R0, RZ, RZ, RZ ;  /* 0x000000ffff007224 */ /* 0x000fe200078e00ff */
[----:B------:R-:W-:Y:S06]  /*6a10*/  @P0 BRA `(.L_x_9739) ;  /* 0x00000000000c0947 */ /* 0x000fec0003800000 */
[----:B------:R-:W0:Y:S01]  /*6a20*/  FENCE.VIEW.ASYNC.G ;  /* 0x00000000000073c6 */ /* 0x000e220000000100 */
[----:B------:R-:W-:Y:S05]  /*6a30*/  WARPSYNC.ALL ;  /* 0x0000000000007948 */ /* 0x000fea0003800000 */
[----:B0-----:R-:W-:Y:S06]  /*6a40*/  BAR.ARV 0xc, 0x180 ;  /* 0x0306000000007b1d */ /* 0x001fec0000002000 */
.L_x_9739:
[----:B------:R-:W3:Y:S01]  /*6a50*/  LDL R3, [R1] ;  /* 0x0000000001037983 */ /* 0x000ee20000100800 */
[----:B------:R-:W-:Y:S01]  /*6a60*/  BSSY B0, `(.L_x_9740) ;  /* 0x0000021000007945 */ /* 0x000fe20003800000 */
[----:B---3--:R-:W-:-:S13]  /*6a70*/  LOP3.LUT P0, RZ, R3, 0x8, RZ, 0xc0, !PT ;  /* 0x0000000803ff7812 */ /* 0x008fda000780c0ff */
[----:B------:R-:W-:Y:S05]  /*6a80*/  @!P0 BRA `(.L_x_9741) ;  /* 0x0000000000788947 */ /* 0x000fea0003800000 */
[----:B------:R-:W3:Y:S01]  /*6a90*/  LDL R3, [R1+0x30] ;  /* 0x0000300001037983 */ /* 0x000ee20000100800 */
[----:B------:R-:W-:Y:S01]  /*6aa0*/  ULDC UR4, c[0x0][0x9f0] ;  /* 0x00027c0000047ab9 */ /* 0x000fe20000000800 */
[----:B---3--:R-:W-:-:S04]  /*6ab0*/  ISETP.NE.AND P0, PT, R3, RZ, PT ;  /* 0x000000ff0300720c */ /* 0x008fc80003f05270 */
        /* <DEDUP_REMOVED lines=27> */
.L_x_9741:
[----:B------:R-:W-:Y:S05]  /*6c70*/  BSYNC B0 ;  /* 0x0000000000007941 */ /* 0x000fea0003800000 */
.L_x_9740:
[----:B------:R-:W3:Y:S01]  /*6c80*/  LDL R3, [R1+0x48] ;  /* 0x0000480001037983 */ /* 0x000ee20000100800 */
[----:B------:R-:W-:Y:S01]  /*6c90*/  PLOP3.LUT P0, PT, PT, PT, PT, 0x80, 0x0 ;  /* 0x000000000000781c */ /* 0x000fe20003f0f070 */
[----:B------:R-:W-:Y:S01]  /*6ca0*/  IMAD.MOV.U32 R155, RZ, RZ, RZ ;  /* 0x000000ffff9b7224 */ /* 0x000fe200078e00ff */
[----:B------:R-:W-:Y:S01]  /*6cb0*/  CS2R R150, SRZ ;  /* 0x0000000000967805 */ /* 0x000fe2000001ff00 */
        /* <DEDUP_REMOVED lines=26> */
[----:B--2---:R-:W-:Y:S02]  /*6e60*/  CS2R R98, SRZ ;  /* 0x0000000000627805 */ /* 0x004fe4000001ff00 */
        /* <DEDUP_REMOVED lines=28> */
[----:B----4-:R-:W-:Y:S02]  /*7030*/  CS2R R40, SRZ ;  /* 0x0000000000287805 */ /* 0x010fe4000001ff00 */
        /* <DEDUP_REMOVED lines=8> */
[----:B---3--:R-:W-:-:S05]  /*70c0*/  IMAD R3, R3, R0, RZ ;  /* 0x0000000003037224 */ /* 0x008fca00078e02ff */
[----:B------:R0:W-:Y:S01]  /*70d0*/  STL [R1+0x18], R3 ;  /* 0x0000180301007387 */ /* 0x0001e20000100800 */
[----:B------:R-:W-:-:S04]  /*70e0*/  VIADDMNMX R177, R3, R0, R177, PT ;  /* 0x0000000003b17246 */ /* 0x000fc800038001b1 */
[----:B------:R-:W-:-:S13]  /*70f0*/  ISETP.GT.AND P1, PT, R177, R3, PT ;  /* 0x00000003b100720c */ /* 0x000fda0003f24270 */
[----:B0-----:R-:W-:Y:S05]  /*7100*/  @!P1 BRA `(.L_x_9742) ;  /* 0x00000078003c9947 */ /* 0x001fea0003800000 */
[----:B------:R-:W0:Y:S01]  /*7110*/  S2R R0, SR_TID.X ;  /* 0x0000000000007919 */ /* 0x000e220000002100 */
[----:B------:R-:W-:Y:S01]  /*7120*/  UMOV UR4, 0xffffffff ;  /* 0xffffffff00047882 */ /* 0x000fe20000000000 */
[----:B0-----:R-:W-:-:S05]  /*7130*/  VIADD R29, R0, 0xffffff80 ;  /* 0xffffff80001d7836 */ /* 0x001fca0000000000 */
[----:B------:R-:W-:-:S04]  /*7140*/  SHF.R.S32.HI R30, RZ, 0x1f, R29 ;  /* 0x0000001fff1e7819 */ /* 0x000fc8000001141d */
[----:B------:R-:W-:-:S04]  /*7150*/  LEA.HI R13, R30, R29, RZ, 0x7 ;  /* 0x0000001d1e0d7211 */ /* 0x000fc800078f38ff */
[----:B------:R-:W-:Y:S01]  /*7160*/  SHF.R.S32.HI R13, RZ, 0x7, R13 ;  /* 0x00000007ff0d7819 */ /* 0x000fe2000001140d */
[----:B------:R-:W-:Y:S06]  /*7170*/  BRA.DIV UR4, `(.L_x_9743) ;  /* 0x0000014204e47947 */ /* 0x000fec000b800000 */
[----:B------:R0:W1:Y:S02]  /*7180*/  SHFL.IDX PT, R14, R13, RZ, 0x1f ;  /* 0x00001fff0d0e7589 */ /* 0x00006400000e0000 */
.L_x_9981:
[----:B-1----:R-:W-:Y:S01]  /*7190*/  LEA.HI R0, R14, R14, RZ, 0x1 ;  /* 0x0000000e0e007211 */ /* 0x002fe200078f08ff */
[----:B------:R-:W-:Y:S01]  /*71a0*/  VIADD R26, R19, 0x18400 ;  /* 0x00018400131a7836 */ /* 0x000fe20000000000 */
[----:B------:R-:W-:Y:S02]  /*71b0*/  BSSY B6, `(.L_x_9744) ;  /* 0x0000018000067945 */ /* 0x000fe40003800000 */
[----:B------:R-:W-:Y:S02]  /*71c0*/  LOP3.LUT R3, R0, 0x1e, RZ, 0xc0, !PT ;  /* 0x0000001e00037812 */ /* 0x000fe400078ec0ff */
[----:B------:R-:W-:-:S03]  /*71d0*/  LOP3.LUT P0, RZ, R26, 0x1bf, RZ, 0xc0, !PT ;  /* 0x000001bf1aff7812 */ /* 0x000fc6000780c0ff */
[----:B------:R-:W-:-:S04]  /*71e0*/  IMAD.IADD R3, R14, 0x1, -R3 ;  /* 0x000000010e037824 */ /* 0x000fc800078e0a03 */
[----:B------:R-:W-:-:S05]  /*71f0*/  IMAD R3, R3, 0x2000, R26 ;  /* 0x0000200003037824 */ /* 0x000fca00078e021a */
        /* <DEDUP_REMOVED lines=18> */
[----:B-1---5:R-:W-:Y:S05]  /*7320*/  CALL.ABS.NOINC R14 ;  /* 0x000000000e007343 */ /* 0x022fea0003c00000 */
.L_x_9745:
[----:B------:R-:W-:Y:S05]  /*7330*/  BSYNC B6 ;  /* 0x0000000000067941 */ /* 0x000fea0003800000 */
.L_x_9744:
        /* <DEDUP_REMOVED lines=13> */
.L_x_9749:
[----:B--2---:R2:W3:Y:S02]  /*7410*/  SYNCS.PHASECHK.TRANS64.TRYWAIT P0, [R19+URZ+0x22800], R0 ;  /* 0x02280000130075a7 */ /* 0x0044e4000800017f */
[----:B---3--:R-:W-:Y:S05]  /*7420*/  @!P0 NANOSLEEP.SYNCS 0x989680 ;  /* 0x009896800000895d */ /* 0x008fea0003900000 */
[----:B------:R-:W3:Y:S02]  /*7430*/  @!P0 SYNCS.PHASECHK.TRANS64 P0, [R19+URZ+0x22800], R0 ;  /* 0x02280000130085a7 */ /* 0x000ee4000800007f */
[----:B---3--:R-:W-:Y:S05]  /*7440*/  @!P0 BRA `(.L_x_9749) ;  /* 0xfffffffc00f08947 */ /* 0x008fea000383ffff */
.L_x_9748:
[----:B------:R-:W-:Y:S05]  /*7450*/  BSYNC B0 ;  /* 0x0000000000007941 */ /* 0x000fea0003800000 */
.L_x_9747:
[----:B------:R-:W-:Y:S05]  /*7460*/  BRA `(.L_x_9750) ;  /* 0x0000002000d87947 */ /* 0x000fea0003800000 */
.L_x_9746:
[----:B-----5:R-:W-:Y:S01]  /*7470*/  SHF.R.S32.HI R0, RZ, 0x1f, R50 ;  /* 0x0000001fff007819 */ /* 0x020fe20000011432 */
[----:B------:R-:W-:Y:S01]  /*7480*/  ULDC.64 UR4, c[0x0][0x3f8] ;  /* 0x0000fe0000047ab9 */ /* 0x000fe20000000a00 */
[----:B------:R-:W-:Y:S01]  /*7490*/  ULDC.64 UR6, c[0x0][0x408] ;  /* 0x0001020000067ab9 */ /* 0x000fe20000000a00 */
[----:B------:R-:W-:Y:S01]  /*74a0*/  LOP3.LUT P0, RZ, R26, 0x3ff, RZ, 0xc0, !PT ;  /* 0x000003ff1aff7812 */ /* 0x000fe2000780c0ff */
[----:B------:R-:W-:Y:S01]  /*74b0*/  IMAD.WIDE.U32 R4, R50, UR4, RZ ;  /* 0x0000000432047c25 */ /* 0x000fe2000f8e00ff */
[----:B------:R-:W-:Y:S03]  /*74c0*/  BSSY B6, `(.L_x_9751) ;  /* 0x000001f000067945 */ /* 0x000fe60003800000 */
[C---:B------:R-:W-:Y:S02]  /*74d0*/  IMAD R3, R0.reuse, UR4, RZ ;  /* 0x0000000400037c24 */ /* 0x040fe4000f8e02ff */
[----:B------:R-:W-:-:S02]  /*74e0*/  IMAD R9, R0, UR6, RZ ;  /* 0x0000000600097c24 */ /* 0x000fc4000f8e02ff */
        /* <DEDUP_REMOVED lines=28> */
.L_x_9752:
[----:B------:R-:W-:Y:S05]  /*76b0*/  BSYNC B6 ;  /* 0x0000000000067941 */ /* 0x000fea0003800000 */
.L_x_9751:
[----:B------:R-:W-:Y:S01]  /*76c0*/  LEA.HI R29, R30, R29, RZ, 0x2 ;  /* 0x0000001d1e1d7211 */ /* 0x000fe200078f10ff */
[----:B------:R-:W-:Y:S01]  /*76d0*/  ULDC.U8 UR4, c[0x0][0x410] ;  /* 0x0001040000047ab9 */ /* 0x000fe20000000000 */
[----:B------:R-:W-:Y:S01]  /*76e0*/  BSSY B0, `(.L_x_9753) ;  /* 0x0000206000007945 */ /* 0x000fe20003800000 */
[----:B------:R-:W-:Y:S01]  /*76f0*/  ISETP.NE.AND P0, PT, RZ, UR4, PT ;  /* 0x00000004ff007c0c */ /* 0x000fe2000bf05270 */
[----:B------:R-:W-:Y:S01]  /*7700*/  IMAD R4, R49, 0x80, R200 ;  /* 0x0000008031047824 */ /* 0x000fe200078e02c8 */
[----:B------:R-:W-:-:S04]  /*7710*/  SHF.R.S32.HI R29, RZ, 0x1f, R29 ;  /* 0x0000001fff1d7819 */ /* 0x000fc8000001141d */
[----:B------:R-:W-:-:S04]  /*7720*/  LEA.HI R29, R29, R200, RZ, 0x3 ;  /* 0x000000c81d1d7211 */ /* 0x000fc800078f18ff */
[----:B------:R-:W-:-:S05]  /*7730*/  LOP3.LUT R29, R29, 0xfffffff8, RZ, 0xc0, !PT ;  /* 0xfffffff81d1d7812 */ /* 0x000fca00078ec0ff */
[----:B------:R-:W-:Y:S01]  /*7740*/  IMAD.IADD R31, R200, 0x1, -R29 ;  /* 0x00000001c81f7824 */ /* 0x000fe200078e0a1d */
[----:B------:R-:W-:Y:S06]  /*7750*/  @!P0 BRA `(.L_x_9754) ;  /* 0x00000010000c8947 */ /* 0x000fec0003800000 */
[----:B------:R-:W-:-:S03]  /*7760*/  UMOV UR4, 0xffffffff ;  /* 0xffffffff00047882 */ /* 0x000fc60000000000 */
[----:B------:R-:W-:Y:S05]  /*7770*/  BRA.DIV UR4, `(.L_x_9755) ;  /* 0x0000013e04887947 */ /* 0x000fea000b800000 */
[----:B------:R1:W2:Y:S04]  /*7780*/  SHFL.IDX PT, R0, R27, RZ, 0x1c1f ;  /* 0x001c1fff1b007589 */ /* 0x0002a800000e0000 */
[----:B------:R1:W3:Y:S04]  /*7790*/  SHFL.IDX PT, R3, R26, RZ, 0x1c1f ;  /* 0x001c1fff1a037589 */ /* 0x0002e800000e0000 */
[----:B------:R-:W4:Y:S04]  /*77a0*/  SHFL.IDX PT, R25, R25, RZ, 0x1c1f ;  /* 0x001c1fff19197589 */ /* 0x000f2800000e0000 */
[----:B------:R1:W0:Y:S02]  /*77b0*/  SHFL.IDX PT, R20, R28, RZ, 0x1c1f ;  /* 0x001c1fff1c147589 */ /* 0x00022400000e0000 */
.L_x_9987:
[----:B------:R-:W5:Y:S01]  /*77c0*/  LDL R7, [R1+0x40] ;  /* 0x0000400001077983 */ /* 0x000f620000100800 */
[----:B------:R-:W-:Y:S01]  /*77d0*/  ULDC UR4, c[0x0][0x448] ;  /* 0x0001120000047ab9 */ /* 0x000fe20000000800 */
[----:B------:R-:W-:Y:S01]  /*77e0*/  IMAD.SHL.U32 R10, R31, 0x40, RZ ;  /* 0x000000401f0a7824 */ /* 0x000fe200078e00ff */
[----:B------:R-:W-:Y:S01]  /*77f0*/  BSSY B1, `(.L_x_9756) ;  /* 0x0000023000017945 */ /* 0x000fe20003800000 */
[----:B------:R-:W-:Y:S01]  /*7800*/  IMAD R48, R48, UR4, RZ ;  /* 0x0000000430307c24 */ /* 0x000fe2000f8e02ff */
[----:B------:R-:W-:Y:S02]  /*7810*/  CS2R R8, SRZ ;  /* 0x0000000000087805 */ /* 0x000fe4000001ff00 */
[----:B-1----:R-:W-:Y:S02]  /*7820*/  LOP3.LUT R27, R10, 0x1c0, RZ, 0xc0, !PT ;  /* 0x000001c00a1b7812 */ /* 0x002fe400078ec0ff */
        /* <DEDUP_REMOVED lines=10> */
[----:B---3--:R-:W-:Y:S01]  /*78d0*/  IMAD.MOV.U32 R4, RZ, RZ, R3 ;  /* 0x000000ffff047224 */ /* 0x008fe200078e0003 */
[----:B------:R-:W-:Y:S01]  /*78e0*/  ISETP.GE.AND P2, PT, R22, UR4, PT ;  /* 0x0000000416007c0c */ /* 0x000fe2000bf46270 */
[----:B--2---:R-:W-:Y:S01]  /*78f0*/  IMAD.MOV.U32 R5, RZ, RZ, R0 ;  /* 0x000000ffff057224 */ /* 0x004fe200078e0000 */
[C---:B------:R-:W-:Y:S01]  /*7900*/  ISETP.GE.AND P3, PT, R205.reuse, UR4, PT ;  /* 0x00000004cd007c0c */ /* 0x040fe2000bf66270 */
[----:B------:R-:W-:Y:S01]  /*7910*/  IMAD.SHL.U32 R14, R205, 0x2, RZ ;  /* 0x00000002cd0e7824 */ /* 0x000fe200078e00ff */
[----:B------:R-:W-:-:S04]  /*7920*/  SHF.R.S32.HI R8, RZ, 0x1f, R205 ;  /* 0x0000001fff087819 */ /* 0x000fc800000114cd */
[----:B------:R-:W-:-:S05]  /*7930*/  SHF.L.U64.HI R8, R205, 0x1, R8 ;  /* 0x00000001cd087819 */ /* 0x000fca0000010208 */
[----:B------:R-:W-:Y:S02]  /*7940*/  @!P2 IMAD.WIDE R4, R22, 0x2, R4 ;  /* 0x000000021604a825 */ /* 0x000fe400078e0204 */
[-C--:B------:R-:W-:Y:S02]  /*7950*/  @!P3 IADD3 R12, P0, R3, R14.reuse, RZ ;  /* 0x0000000e030cb210 */ /* 0x080fe40007f1e0ff */
[----:B0-----:R-:W-:Y:S01]  /*7960*/  @!P3 IADD3 R14, P1, R20, R14, RZ ;  /* 0x0000000e140eb210 */ /* 0x001fe20007f3e0ff */
[----:B------:R0:W5:Y:S02]  /*7970*/  @!P2 LD.E.64 R6, desc[UR40][R4.64] ;  /* 0x000000280406a980 */ /* 0x000164000c101b00 */
[--C-:B------:R-:W-:Y:S02]  /*7980*/  @!P3 IMAD.X R13, R0, 0x1, R8.reuse, P0 ;  /* 0x00000001000db824 */ /* 0x100fe400000e0608 */
[----:B----4-:R-:W-:Y:S01]  /*7990*/  @!P3 IMAD.X R15, R25, 0x1, R8, P1 ;  /* 0x00000001190fb824 */ /* 0x010fe200008e0608 */
        /* <DEDUP_REMOVED lines=8> */
.L_x_9757:
[----:B------:R-:W-:Y:S05]  /*7a20*/  BSYNC B1 ;  /* 0x0000000000017941 */ /* 0x000fea0003800000 */
.L_x_9756:
[----:B------:R-:W4:Y:S01]  /*7a30*/  LDL R32, [R1+0x1c] ;  /* 0x00001c0001207983 */ /* 0x000f220000100800 */
[----:B------:R-:W4:Y:S01]  /*7a40*/  SYNCS.PHASECHK.TRANS64.TRYWAIT P0, [R19+URZ+0x22800], R26 ;  /* 0x0228001a130075a7 */ /* 0x000f22000800017f */
[----:B--2---:R-:W-:Y:S01]  /*7a50*/  LOP3.LUT R0, R27, 0x18, R16, 0xf8, !PT ;  /* 0x000000181b007812 */ /* 0x004fe200078ef810 */
[----:B-1----:R-:W-:Y:S01]  /*7a60*/  IMAD R21, R49, -0x80, R48 ;  /* 0xffffff8031157824 */ /* 0x002fe200078e0230 */
[----:B------:R-:W-:Y:S01]  /*7a70*/  SHF.R.U32.HI R27, RZ, 0x3, R27 ;  /* 0x00000003ff1b7819 */ /* 0x000fe2000001161b */
[----:B---3-5:R-:W-:Y:S01]  /*7a80*/  IMAD.MOV.U32 R3, RZ, RZ, R4 ;  /* 0x000000ffff037224 */ /* 0x028fe200078e0004 */
[--C-:B------:R-:W-:Y:S01]  /*7a90*/  SHF.R.U64 R4, R4, 0x10, R5.reuse ;  /* 0x0000001004047819 */ /* 0x100fe20000001205 */
[----:B------:R-:W-:Y:S01]  /*7aa0*/  IMAD.MOV.U32 R14, RZ, RZ, R6 ;  /* 0x000000ffff0e7224 */ /* 0x000fe200078e0006 */
[----:B------:R-:W-:Y:S01]  /*7ab0*/  LOP3.LUT R30, R0, R27, RZ, 0x3c, !PT ;  /* 0x0000001b001e7212 */ /* 0x000fe200078e3cff */
[--C-:B------:R-:W-:Y:S01]  /*7ac0*/  IMAD.MOV.U32 R0, RZ, RZ, R5.reuse ;  /* 0x000000ffff007224 */ /* 0x100fe200078e0005 */
[----:B------:R-:W-:Y:S01]  /*7ad0*/  SHF.R.U32.HI R27, RZ, 0x10, R5 ;  /* 0x00000010ff1b7819 */ /* 0x000fe20000011605 */
[----:B0-----:R-:W-:Y:S01]  /*7ae0*/  IMAD.MOV.U32 R13, RZ, RZ, R7 ;  /* 0x000000ffff0d7224 */ /* 0x001fe200078e0007 */
[--C-:B------:R-:W-:Y:S01]  /*7af0*/  SHF.R.U64 R20, R10, 0x10, R11.reuse ;  /* 0x000000100a147819 */ /* 0x100fe2000000120b */
[----:B------:R-:W-:Y:S01]  /*7b00*/  IMAD.MOV.U32 R15, RZ, RZ, R10 ;  /* 0x000000ffff0f7224 */ /* 0x000fe200078e000a */
[--C-:B----4-:R-:W-:Y:S01]  /*7b10*/  SHF.R.U32.HI R25, RZ, 0x10, R11.reuse ;  /* 0x00000010ff197819 */ /* 0x110fe2000001160b */
[----:B------:R-:W-:Y:S01]  /*7b20*/  IMAD.MOV.U32 R12, RZ, RZ, R11 ;  /* 0x000000ffff0c7224 */ /* 0x000fe200078e000b */
[--C-:B------:R-:W-:Y:S01]  /*7b30*/  SHF.R.U64 R29, R6, 0x10, R7.reuse ;  /* 0x00000010061d7819 */ /* 0x100fe20000001207 */
[----:B------:R-:W-:Y:S01]  /*7b40*/  BSSY B1, `(.L_x_9758) ;  /* 0x0000013000017945 */ /* 0x000fe20003800000 */
[----:B------:R-:W-:Y:S01]  /*7b50*/  SHF.R.U32.HI R28, RZ, 0x10, R7 ;  /* 0x00000010ff1c7819 */ /* 0x000fe20000011607 */
[----:B------:R-:W-:Y:S01]  /*7b60*/  IMAD.MOV.U32 R5, RZ, RZ, R8 ;  /* 0x000000ffff057224 */ /* 0x000fe200078e0008 */
[----:B------:R-:W-:Y:S01]  /*7b70*/  VIMNMX R21, R21, 0x80, PT ;  /* 0x0000008015157848 */ /* 0x000fe20003fe0100 */
[--C-:B------:R-:W-:Y:S01]  /*7b80*/  IMAD.MOV.U32 R10, RZ, RZ, R9.reuse ;  /* 0x000000ffff0a7224 */ /* 0x100fe200078e0009 */
[----:B------:R-:W-:-:S02]  /*7b90*/  SHF.R.U64 R6, R8, 0x10, R9 ;  /* 0x0000001008067819 */ /* 0x000fc40000001209 */
[----:B------:R-:W-:Y:S02]  /*7ba0*/  PRMT R3, R3, 0x5410, R4 ;  /* 0x0000541003037816 */ /* 0x000fe40000000004 */
[----:B------:R-:W-:Y:S02]  /*7bb0*/  PRMT R8, R0, 0x5410, R27 ;  /* 0x0000541000087816 */ /* 0x000fe4000000001b */
[----:B------:R-:W-:Y:S02]  /*7bc0*/  LOP3.LUT P2, RZ, R31, 0x4, RZ, 0xc0, !PT ;  /* 0x000000041fff7812 */ /* 0x000fe4000784c0ff */
[----:B------:R-:W-:Y:S02]  /*7bd0*/  SHF.R.U32.HI R7, RZ, 0x10, R9 ;  /* 0x00000010ff077819 */ /* 0x000fe40000011609 */
[----:B------:R-:W-:Y:S02]  /*7be0*/  PRMT R14, R14, 0x5410, R29 ;  /* 0x000054100e0e7816 */ /* 0x000fe4000000001d */
[----:B------:R-:W-:-:S02]  /*7bf0*/  ISETP.GE.AND P1, PT, R200, R21, PT ;  /* 0x00000015c800720c */ /* 0x000fc40003f26270 */
[----:B------:R-:W-:Y:S02]  /*7c00*/  PRMT R13, R13, 0x5410, R28 ;  /* 0x000054100d0d7816 */ /* 0x000fe4000000001c */
[----:B------:R-:W-:Y:S01]  /*7c10*/  PRMT R15, R15, 0x5410, R20 ;  /* 0x000054100f0f7816 */ /* 0x000fe20000000014 */
[----:B------:R-:W-:-:S04]  /*7c20*/  IMAD R30, R32, 0x200, R30 ;  /* 0x00000200201e7824 */ /* 0x000fc800078e021e */
[----:B------:R-:W-:-:S04]  /*7c30*/  IMAD R11, R30, 0x2, R19 ;  /* 0x000000021e0b7824 */ /* 0x000fc800078e0213 */
[C---:B------:R-:W-:Y:S02]  /*7c40*/  VIADD R4, R11.reuse, 0x18400 ;  /* 0x000184000b047836 */ /* 0x040fe40000000000 */
[----:B------:R-:W-:Y:S01]  /*7c50*/  VIADD R0, R11, 0x18440 ;  /* 0x000184400b007836 */ /* 0x000fe20000000000 */
[----:B------:R-:W-:Y:S06]  /*7c60*/  @!P0 BRA `(.L_x_9759) ;  /* 0x0000013800c08947 */ /* 0x000fec0003800000 */
.L_x_9988:
[----:B------:R-:W-:Y:S05]  /*7c70*/  BSYNC B1 ;  /* 0x0000000000017941 */ /* 0x000fea0003800000 */
.L_x_9758:
        /* <DEDUP_REMOVED lines=49> */
.L_x_9763:
[----:B------:R-:W-:Y:S05]  /*7f90*/  BSYNC B2 ;  /* 0x0000000000027941 */ /* 0x000fea0003800000 */
.L_x_9762:
        /* <DEDUP_REMOVED lines=39> */
.L_x_9761:
[----:B------:R-:W-:Y:S05]  /*8210*/  BSYNC B1 ;  /* 0x0000000000017941 */ /* 0x000fea0003800000 */
.L_x_9760:
        /* <DEDUP_REMOVED lines=26> */
[-C--:B------:R-:W-:Y:S01]  /*83c0*/  FFMA.FTZ R5, R29, R21.reuse, -R26 ;  /* 0x000000151d057223 */ /* 0x080fe2000001081a */
[----:B------:R-:W-:Y:S01]  /*83d0*/  LOP3.LUT R7, R7, 0xffff0000, RZ, 0xc0, !PT ;  /* 0xffff000007077812 */ /* 0x000fe200078ec0ff */
[C---:B------:R-:W-:Y:S01]  /*83e0*/  IMAD.U32 R30, R12.reuse, 0x10000, RZ ;  /* 0x000100000c1e7824 */ /* 0x040fe200078e00ff */
[----:B------:R-:W-:Y:S01]  /*83f0*/  LOP3.LUT R29, R12, 0xffff0000, RZ, 0xc0, !PT ;  /* 0xffff00000c1d7812 */ /* 0x000fe200078ec0ff */
[C---:B------:R-:W-:Y:S01]  /*8400*/  IMAD.U32 R28, R13.reuse, 0x10000, RZ ;  /* 0x000100000d1c7824 */ /* 0x040fe200078e00ff */
[----:B------:R-:W-:Y:S01]  /*8410*/  LOP3.LUT R25, R13, 0xffff0000, RZ, 0xc0, !PT ;  /* 0xffff00000d197812 */ /* 0x000fe200078ec0ff */
[----:B------:R-:W-:Y:S01]  /*8420*/  FFMA.FTZ R20, R31, R21, R20 ;  /* 0x000000151f147223 */ /* 0x000fe20000010014 */
[-C--:B------:R-:W-:Y:S01]  /*8430*/  FMUL.FTZ R13, R30, R6.reuse ;  /* 0x000000061e0d7220 */ /* 0x080fe20000410000 */
[C---:B------:R-:W-:Y:S01]  /*8440*/  FMUL.FTZ R21, R28.reuse, R6 ;  /* 0x000000061c157220 */ /* 0x040fe20000410000 */
[-C--:B------:R-:W-:Y:S01]  /*8450*/  FMUL.FTZ R12, R29, R7.reuse ;  /* 0x000000071d0c7220 */ /* 0x080fe20000410000 */
[C---:B------:R-:W-:Y:S01]  /*8460*/  FMUL.FTZ R26, R25.reuse, R7 ;  /* 0x00000007191a7220 */ /* 0x040fe20000410000 */
[-C--:B------:R-:W-:Y:S01]  /*8470*/  FFMA.FTZ R6, R28, R14.reuse, -R13 ;  /* 0x0000000e1c067223 */ /* 0x080fe2000001080d */
[----:B------:R-:W-:Y:S01]  /*8480*/  FFMA.FTZ R21, R30, R14, R21 ;  /* 0x0000000e1e157223 */ /* 0x000fe20000010015 */
[-C--:B------:R-:W-:Y:S01]  /*8490*/  FFMA.FTZ R7, R25, R15.reuse, -R12 ;  /* 0x0000000f19077223 */ /* 0x080fe2000001080c */
[----:B------:R-:W-:Y:S01]  /*84a0*/  FFMA.FTZ R26, R29, R15, R26 ;  /* 0x0000000f1d1a7223 */ /* 0x000fe2000001001a */
[----:B------:R-:W-:-:S02]  /*84b0*/  F2FP.BF16.F32.PACK_AB R4, R27, R4 ;  /* 0x000000041b04723e */ /* 0x000fc400000010ff */
[----:B------:R-:W-:Y:S02]  /*84c0*/  F2FP.BF16.F32.PACK_AB R5, R20, R5 ;  /* 0x000000051405723e */ /* 0x000fe400000010ff */
[----:B------:R-:W-:Y:S02]  /*84d0*/  F2FP.BF16.F32.PACK_AB R6, R21, R6 ;  /* 0x000000061506723e */ /* 0x000fe400000010ff */
[----:B------:R-:W-:-:S05]  /*84e0*/  F2FP.BF16.F32.PACK_AB R7, R26, R7 ;  /* 0x000000071a07723e */ /* 0x000fca00000010ff */
[----:B------:R1:W-:Y:S02]  /*84f0*/  STS.128 [R11+0x1a400], R4 ;  /* 0x01a400040b007388 */ /* 0x0003e40000000c00 */
.L_x_9766:
[----:B------:R-:W-:Y:S05]  /*8500*/  BSYNC B1 ;  /* 0x0000000000017941 */ /* 0x000fea0003800000 */
.L_x_9765:
[----:B------:R-:W-:Y:S05]  /*8510*/  @P1 BRA `(.L_x_9764) ;  /* 0x0000001000881947 */ /* 0x000fea0003800000 */
[----:B-1----:R-:W1:Y:S01]  /*8520*/  LDS.128 R4, [R0+0x2000] ;  /* 0x0020000000047984 */ /* 0x002e620000000c00 */
[C---:B------:R-:W-:Y:S01]  /*8530*/  IMAD.U32 R21, R9.reuse, 0x10000, RZ ;  /* 0x0001000009157824 */ /* 0x040fe200078e00ff */
[----:B------:R-:W-:Y:S01]  /*8540*/  LOP3.LUT R28, R9, 0xffff0000, RZ, 0xc0, !PT ;  /* 0xffff0000091c7812 */ /* 0x000fe200078ec0ff */
[C---:B------:R-:W-:Y:S01]  /*8550*/  IMAD.U32 R15, R3.reuse, 0x10000, RZ ;  /* 0x00010000030f7824 */ /* 0x040fe200078e00ff */
[----:B0-----:R-:W-:Y:S01]  /*8560*/  LOP3.LUT R26, R3, 0xffff0000, RZ, 0xc0, !PT ;  /* 0xffff0000031a7812 */ /* 0x001fe200078ec0ff */
        /* <DEDUP_REMOVED lines=34> */
.L_x_9754:
[----:B------:R-:W-:-:S03]  /*8790*/  UMOV UR4, 0xffffffff ;  /* 0xffffffff00047882 */ /* 0x000fc60000000000 */
[----:B------:R-:W-:Y:S05]  /*87a0*/  BRA.DIV UR4, `(.L_x_9767) ;  /* 0x0000013204047947 */ /* 0x000fea000b800000 */
[----:B------:R1:W2:Y:S04]  /*87b0*/  SHFL.IDX PT, R0, R27, RZ, 0x1c1f ;  /* 0x001c1fff1b007589 */ /* 0x0002a800000e0000 */
[----:B------:R1:W3:Y:S04]  /*87c0*/  SHFL.IDX PT, R3, R26, RZ, 0x1c1f ;  /* 0x001c1fff1a037589 */ /* 0x0002e800000e0000 */
[----:B------:R1:W4:Y:S04]  /*87d0*/  SHFL.IDX PT, R20, R25, RZ, 0x1c1f ;  /* 0x001c1fff19147589 */ /* 0x00032800000e0000 */
[----:B------:R1:W0:Y:S02]  /*87e0*/  SHFL.IDX PT, R14, R28, RZ, 0x1c1f ;  /* 0x001c1fff1c0e7589 */ /* 0x00022400000e0000 */
.L_x_9994:
        /* <DEDUP_REMOVED lines=10> */
[----:B-1----:R-:W-:Y:S01]  /*8890*/  IMAD.IADD R26, R6, 0x1, -R5 ;  /* 0x00000001061a7824 */ /* 0x002fe200078e0a05 */
[----:B------:R-:W-:Y:S02]  /*88a0*/  CS2R R4, SRZ ;  /* 0x0000000000047805 */ /* 0x000fe4000001ff00 */
[----:B------:R-:W-:Y:S02]  /*88b0*/  CS2R R6, SRZ ;  /* 0x0000000000067805 */ /* 0x000fe4000001ff00 */
[----:B------:R-:W-:Y:S01]  /*88c0*/  SHF.L.U32 R26, R26, 0x1f, RZ ;  /* 0x0000001f1a1a7819 */ /* 0x000fe200000006ff */
[----:B0-----:R-:W-:Y:S06]  /*88d0*/  @P0 BRA `(.L_x_9769) ;  /* 0x0000000000300947 */ /* 0x001fec0003800000 */
[----:B------:R-:W-:Y:S01]  /*88e0*/  ULDC UR4, c[0x0][0x3f4] ;  /* 0x0000fd0000047ab9 */ /* 0x000fe20000000800 */
[C---:B------:R-:W-:Y:S01]  /*88f0*/  IMAD.SHL.U32 R15, R16.reuse, 0x2, RZ ;  /* 0x00000002100f7824 */ /* 0x040fe200078e00ff */
[C---:B------:R-:W-:Y:S02]  /*8900*/  ISETP.GE.AND P2, PT, R16.reuse, UR4, PT ;  /* 0x0000000410007c0c */ /* 0x040fe4000bf46270 */
[----:B------:R-:W-:Y:S02]  /*8910*/  SHF.L.U64.HI R5, R16, 0x1, R17 ;  /* 0x0000000110057819 */ /* 0x000fe40000010211 */
[-C--:B---3--:R-:W-:Y:S02]  /*8920*/  IADD3 R12, P0, R3, R15.reuse, RZ ;  /* 0x0000000f030c7210 */ /* 0x088fe40007f1e0ff */
[----:B------:R-:W-:-:S03]  /*8930*/  IADD3 R14, P1, R14, R15, RZ ;  /* 0x0000000f0e0e7210 */ /* 0x000fc60007f3e0ff */
[--C-:B--2---:R-:W-:Y:S02]  /*8940*/  IMAD.X R13, R0, 0x1, R5.reuse, P0 ;  /* 0x00000001000d7824 */ /* 0x104fe400000e0605 */
[----:B----4-:R-:W-:Y:S01]  /*8950*/  IMAD.X R15, R20, 0x1, R5, P1 ;  /* 0x00000001140f7824 */ /* 0x010fe200008e0605 */
[----:B------:R-:W-:Y:S01]  /*8960*/  CS2R R4, SRZ ;  /* 0x0000000000047805 */ /* 0x000fe2000001ff00 */
[----:B------:R-:W-:Y:S06]  /*8970*/  @P2 BRA `(.L_x_9769) ;  /* 0x0000000000082947 */ /* 0x000fec0003800000 */
[----:B------:R0:W5:Y:S04]  /*8980*/  LD.E.128 R4, desc[UR40][R12.64] ;  /* 0x000000280c047980 */ /* 0x000168000c101d00 */
[----:B------:R0:W5:Y:S02]  /*8990*/  LD.E.128 R8, desc[UR40][R14.64] ;  /* 0x000000280e087980 */ /* 0x000164000c101d00 */
.L_x_9769:
[----:B------:R-:W-:Y:S05]  /*89a0*/  BSYNC B1 ;  /* 0x0000000000017941 */ /* 0x000fea0003800000 */
.L_x_9768:
[----:B------:R-:W1:Y:S01]  /*89b0*/  SYNCS.PHASECHK.TRANS64.TRYWAIT P1, [R19+URZ+0x22800], R26 ;  /* 0x0228001a130075a7 */ /* 0x000e62000802017f */
[----:B--2---:R-:W-:Y:S01]  /*89c0*/  IMAD R0, R49, -0x80, R48 ;  /* 0xffffff8031007824 */ /* 0x004fe200078e0230 */
[--C-:B-----5:R-:W-:Y:S01]  /*89d0*/  SHF.R.U64 R28, R6, 0x10, R7.reuse ;  /* 0x00000010061c7819 */ /* 0x120fe20000001207 */
[----:B0-----:R-:W-:Y:S01]  /*89e0*/  IMAD.MOV.U32 R13, RZ, RZ, R6 ;  /* 0x000000ffff0d7224 */ /* 0x001fe200078e0006 */
[--C-:B------:R-:W-:Y:S01]  /*89f0*/  SHF.R.U32.HI R27, RZ, 0x10, R7.reuse ;  /* 0x00000010ff1b7819 */ /* 0x100fe20000011607 */
[----:B------:R-:W-:Y:S01]  /*8a00*/  IMAD.MOV.U32 R14, RZ, RZ, R7 ;  /* 0x000000ffff0e7224 */ /* 0x000fe200078e0007 */
[--C-:B------:R-:W-:Y:S01]  /*8a10*/  SHF.R.U64 R7, R8, 0x10, R9.reuse ;  /* 0x0000001008077819 */ /* 0x100fe20000001209 */
[--C-:B---3--:R-:W-:Y:S01]  /*8a20*/  IMAD.MOV.U32 R3, RZ, RZ, R9.reuse ;  /* 0x000000ffff037224 */ /* 0x108fe200078e0009 */
[----:B------:R-:W-:Y:S01]  /*8a30*/  SHF.R.U32.HI R6, RZ, 0x10, R9 ;  /* 0x00000010ff067819 */ /* 0x000fe20000011609 */
[----:B------:R-:W-:Y:S01]  /*8a40*/  IMAD.MOV.U32 R12, RZ, RZ, R4 ;  /* 0x000000ffff0c7224 */ /* 0x000fe200078e0004 */
[----:B------:R-:W-:Y:S01]  /*8a50*/  VIMNMX R9, R0, 0x80, PT ;  /* 0x0000008000097848 */ /* 0x000fe20003fe0100 */
[--C-:B------:R-:W-:Y:S01]  /*8a60*/  IMAD.MOV.U32 R25, RZ, RZ, R5.reuse ;  /* 0x000000ffff197224 */ /* 0x100fe200078e0005 */
[--C-:B------:R-:W-:Y:S01]  /*8a70*/  SHF.R.U64 R29, R4, 0x10, R5.reuse ;  /* 0x00000010041d7819 */ /* 0x100fe20000001205 */
[----:B----4-:R-:W-:Y:S01]  /*8a80*/  IMAD.MOV.U32 R20, RZ, RZ, R8 ;  /* 0x000000ffff147224 */ /* 0x010fe200078e0008 */
[----:B------:R-:W-:Y:S01]  /*8a90*/  SHF.R.U32.HI R30, RZ, 0x10, R5 ;  /* 0x00000010ff1e7819 */ /* 0x000fe20000011605 */
[----:B------:R-:W-:Y:S01]  /*8aa0*/  IMAD.MOV.U32 R15, RZ, RZ, R10 ;  /* 0x000000ffff0f7224 */ /* 0x000fe200078e000a */
[----:B------:R-:W-:Y:S01]  /*8ab0*/  ISETP.GE.AND P0, PT, R16, R21, PT ;  /* 0x000000151000720c */ /* 0x000fe20003f06270 */
[--C-:B------:R-:W-:Y:S01]  /*8ac0*/  IMAD.MOV.U32 R0, RZ, RZ, R11.reuse ;  /* 0x000000ffff007224 */ /* 0x100fe200078e000b */
[--C-:B------:R-:W-:Y:S01]  /*8ad0*/  SHF.R.U64 R4, R10, 0x10, R11.reuse ;  /* 0x000000100a047819 */ /* 0x100fe2000000120b */
[C---:B------:R-:W-:Y:S01]  /*8ae0*/  VIADD R32, R200.reuse, 0x40 ;  /* 0x00000040c8207836 */ /* 0x040fe20000000000 */
[----:B------:R-:W-:Y:S01]  /*8af0*/  SHF.R.U32.HI R5, RZ, 0x10, R11 ;  /* 0x00000010ff057819 */ /* 0x000fe2000001160b */
[----:B------:R-:W-:Y:S01]  /*8b00*/  BSSY B1, `(.L_x_9770) ;  /* 0x000000c000017945 */ /* 0x000fe20003800000 */
[----:B------:R-:W-:-:S02]  /*8b10*/  ISETP.GE.OR P2, PT, R200, R9, P0 ;  /* 0x00000009c800720c */ /* 0x000fc40000746670 */
[----:B------:R-:W-:Y:S02]  /*8b20*/  PRMT R12, R12, 0x5410, R29 ;  /* 0x000054100c0c7816 */ /* 0x000fe4000000001d */
[----:B------:R-:W-:Y:S02]  /*8b30*/  ISETP.GE.OR P0, PT, R32, R9, P0 ;  /* 0x000000092000720c */ /* 0x000fe40000706670 */
[----:B------:R-:W-:Y:S02]  /*8b40*/  PRMT R25, R25, 0x5410, R30 ;  /* 0x0000541019197816 */ /* 0x000fe4000000001e */
[----:B------:R-:W-:Y:S02]  /*8b50*/  PRMT R13, R13, 0x5410, R28 ;  /* 0x000054100d0d7816 */ /* 0x000fe4000000001c */
[----:B------:R-:W-:Y:S02]  /*8b60*/  PRMT R14, R14, 0x5410, R27 ;  /* 0x000054100e0e7816 */ /* 0x000fe4000000001b */
[----:B------:R-:W-:-:S02]  /*8b70*/  PRMT R20, R20, 0x5410, R7 ;  /* 0x0000541014147816 */ /* 0x000fc40000000007 */
[----:B------:R-:W-:Y:S02]  /*8b80*/  PRMT R3, R3, 0x5410, R6 ;  /* 0x0000541003037816 */ /* 0x000fe40000000006 */
[----:B------:R-:W-:Y:S02]  /*8b90*/  PRMT R15, R15, 0x5410, R4 ;  /* 0x000054100f0f7816 */ /* 0x000fe40000000004 */
[----:B------:R-:W-:Y:S01]  /*8ba0*/  PRMT R0, R0, 0x5410, R5 ;  /* 0x0000541000007816 */ /* 0x000fe20000000005 */
[----:B-1----:R-:W-:Y:S06]  /*8bb0*/  @!P1 BRA `(.L_x_9771) ;  /* 0x0000012c00709947 */ /* 0x002fec0003800000 */
.L_x_9995:
[----:B------:R-:W-:Y:S05]  /*8bc0*/  BSYNC B1 ;  /* 0x0000000000017941 */ /* 0x000fea0003800000 */
.L_x_9770:
[----:B------:R-:W-:Y:S04]  /*8bd0*/  BSSY B1, `(.L_x_9772) ;  /* 0x000005b000017945 */ /* 0x000fe80003800000 */
[----:B------:R-:W-:Y:S05]  /*8be0*/  @P2 BRA `(.L_x_9773) ;  /* 0x0000000400642947 */ /* 0x000fea0003800000 */
[----:B------:R-:W2:Y:S01]  /*8bf0*/  LDL R8, [R1+0x1c] ;  /* 0x00001c0001087983 */ /* 0x000ea20000100800 */
[----:B------:R-:W-:Y:S01]  /*8c00*/  IMAD.SHL.U32 R4, R31, 0x40, RZ ;  /* 0x000000401f047824 */ /* 0x000fe200078e00ff */
[C---:B------:R-:W-:Y:S01]  /*8c10*/  LOP3.LUT R43, R15.reuse, 0xffff0000, RZ, 0xc0, !PT ;  /* 0xffff00000f2b7812 */ /* 0x040fe200078ec0ff */
[----:B------:R-:W-:Y:S02]  /*8c20*/  IMAD.IADD R5, R16, 0x1, R21 ;  /* 0x0000000110057824 */ /* 0x000fe400078e0215 */
[----:B------:R-:W-:Y:S01]  /*8c30*/  IMAD.U32 R41, R15, 0x10000, RZ ;  /* 0x000100000f297824 */ /* 0x000fe200078e00ff */
[----:B------:R-:W-:Y:S01]  /*8c40*/  LOP3.LUT R6, R4, 0x1c0, RZ, 0xc0, !PT ;  /* 0x000001c004067812 */ /* 0x000fe200078ec0ff */
[----:B------:R-:W-:Y:S02]  /*8c50*/  IMAD.U32 R35, R13, 0x10000, RZ ;  /* 0x000100000d237824 */ /* 0x000fe400078e00ff */
[----:B------:R-:W-:Y:S01]  /*8c60*/  IMAD.U32 R39, R20, 0x10000, RZ ;  /* 0x0001000014277824 */ /* 0x000fe200078e00ff */
[----:B------:R-:W-:-:S02]  /*8c70*/  LOP3.LUT R4, R6, 0x38, R16, 0xf8, !PT ;  /* 0x0000003806047812 */ /* 0x000fc400078ef810 */
[----:B------:R-:W-:Y:S02]  /*8c80*/  SHF.R.U32.HI R7, RZ, 0x3, R6 ;  /* 0x00000003ff077819 */ /* 0x000fe40000011606 */
[----:B------:R-:W-:Y:S02]  /*8c90*/  LOP3.LUT R5, R6, 0x38, R5, 0xf8, !PT ;  /* 0x0000003806057812 */ /* 0x000fe400078ef805 */
[-C--:B------:R-:W-:Y:S02]  /*8ca0*/  LOP3.LUT R4, R4, R7.reuse, RZ, 0x3c, !PT ;  /* 0x0000000704047212 */ /* 0x080fe400078e3cff */
[----:B------:R-:W-:-:S03]  /*8cb0*/  LOP3.LUT R5, R5, R7, RZ, 0x3c, !PT ;  /* 0x0000000705057212 */ /* 0x000fc600078e3cff */
[C---:B--2---:R-:W-:Y:S02]  /*8cc0*/  IMAD R4, R8.reuse, 0x200, R4 ;  /* 0x0000020008047824 */ /* 0x044fe400078e0204 */
[----:B------:R-:W-:Y:S02]  /*8cd0*/  IMAD R8, R8, 0x200, R5 ;  /* 0x0000020008087824 */ /* 0x000fe400078e0205 */
[--C-:B------:R-:W-:Y:S02]  /*8ce0*/  IMAD R42, R4, 0x2, R19.reuse ;  /* 0x00000002042a7824 */ /* 0x100fe400078e0213 */
[----:B------:R-:W-:-:S03]  /*8cf0*/  IMAD R44, R8, 0x2, R19 ;  /* 0x00000002082c7824 */ /* 0x000fc600078e0213 */
[----:B------:R-:W1:Y:S04]  /*8d00*/  LDS.128 R4, [R42+0x18400] ;  /* 0x018400002a047984 */ /* 0x000e680000000c00 */
[----:B------:R-:W2:Y:S01]  /*8d10*/  LDS.128 R8, [R44+0x18400] ;  /* 0x018400002c087984 */ /* 0x000ea20000000c00 */
[C---:B-1----:R-:W-:Y:S01]  /*8d20*/  IMAD.U32 R28, R6.reuse, 0x10000, RZ ;  /* 0x00010000061c7824 */ /* 0x042fe200078e00ff */
[----:B------:R-:W-:Y:S01]  /*8d30*/  LOP3.LUT R6, R6, 0xffff0000, RZ, 0xc0, !PT ;  /* 0xffff000006067812 */ /* 0x000fe200078ec0ff */
[C---:B0-----:R-:W-:Y:S01]  /*8d40*/  IMAD.U32 R26, R4.reuse, 0x10000, RZ ;  /* 0x00010000041a7824 */ /* 0x041fe200078e00ff */
[----:B------:R-:W-:Y:S01]  /*8d50*/  LOP3.LUT R4, R4, 0xffff0000, RZ, 0xc0, !PT ;  /* 0xffff000004047812 */ /* 0x000fe200078ec0ff */
[C---:B--2---:R-:W-:Y:S01]  /*8d60*/  IMAD.U32 R32, R10.reuse, 0x10000, RZ ;  /* 0x000100000a207824 */ /* 0x044fe200078e00ff */
        /* <DEDUP_REMOVED lines=8> */
[----:B------:R-:W-:Y:S01]  /*8df0*/  LOP3.LUT R37, R13, 0xffff0000, RZ, 0xc0, !PT ;  /* 0xffff00000d257812 */ /* 0x000fe200078ec0ff */
[----:B------:R-:W-:Y:S01]  /*8e00*/  FFMA.FTZ R45, R28, R41, R45 ;  /* 0x000000291c2d7223 */ /* 0x000fe2000001002d */
[----:B------:R-:W-:Y:S02]  /*8e10*/  IMAD.U32 R35, R12, 0x10000, RZ ;  /* 0x000100000c237824 */ /* 0x000fe400078e00ff */
[----:B------:R-:W-:Y:S01]  /*8e20*/  FMUL.FTZ R41, R30, R39 ;  /* 0x000000271e297220 */ /* 0x000fe20000410000 */
[----:B------:R-:W-:Y:S02]  /*8e30*/  IMAD.U32 R33, R11, 0x10000, RZ ;  /* 0x000100000b217824 */ /* 0x000fe400078e00ff */
[-C--:B------:R-:W-:Y:S01]  /*8e40*/  FMUL.FTZ R49, R10, R37.reuse ;  /* 0x000000250a317220 */ /* 0x080fe20000410000 */
[----:B------:R-:W-:Y:S01]  /*8e50*/  FFMA.FTZ R47, R6, R37, -R47 ;  /* 0x00000025062f7223 */ /* 0x000fe2000001082f */
[-C--:B------:R-:W-:Y:S01]  /*8e60*/  FMUL.FTZ R30, R30, R35.reuse ;  /* 0x000000231e1e7220 */ /* 0x080fe20000410000 */
[----:B------:R-:W-:Y:S01]  /*8e70*/  FFMA.FTZ R41, R26, R35, -R41 ;  /* 0x000000231a297223 */ /* 0x000fe20000010829 */
[----:B------:R-:W-:Y:S01]  /*8e80*/  LOP3.LUT R37, R20, 0xffff0000, RZ, 0xc0, !PT ;  /* 0xffff000014257812 */ /* 0x000fe200078ec0ff */
[----:B------:R-:W-:Y:S01]  /*8e90*/  FFMA.FTZ R36, R6, R43, R49 ;  /* 0x0000002b06247223 */ /* 0x000fe20000010031 */
[----:B------:R-:W-:Y:S01]  /*8ea0*/  LOP3.LUT R35, R12, 0xffff0000, RZ, 0xc0, !PT ;  /* 0xffff00000c237812 */ /* 0x000fe200078ec0ff */
[----:B------:R-:W-:Y:S01]  /*8eb0*/  FFMA.FTZ R30, R26, R39, R30 ;  /* 0x000000271a1e7223 */ /* 0x000fe2000001001e */
[----:B------:R-:W-:-:S02]  /*8ec0*/  IMAD.U32 R10, R3, 0x10000, RZ ;  /* 0x00010000030a7824 */ /* 0x000fc400078e00ff */
[C---:B------:R-:W-:Y:S01]  /*8ed0*/  FMUL.FTZ R39, R8.reuse, R37 ;  /* 0x0000002508277220 */ /* 0x040fe20000410000 */
[----:B------:R-:W-:Y:S02]  /*8ee0*/  IMAD.U32 R6, R25, 0x10000, RZ ;  /* 0x0001000019067824 */ /* 0x000fe400078e00ff */
[-C--:B------:R-:W-:Y:S01]  /*8ef0*/  FMUL.FTZ R43, R8, R35.reuse ;  /* 0x00000023082b7220 */ /* 0x080fe20000410000 */
[----:B------:R-:W-:Y:S02]  /*8f00*/  IMAD.U32 R26, R0, 0x10000, RZ ;  /* 0x00010000001a7824 */ /* 0x000fe400078e00ff */
[----:B------:R-:W-:Y:S01]  /*8f10*/  FFMA.FTZ R28, R4, R35, -R39 ;  /* 0x00000023041c7223 */ /* 0x000fe20000010827 */
[----:B------:R-:W-:Y:S02]  /*8f20*/  IMAD.U32 R8, R14, 0x10000, RZ ;  /* 0x000100000e087824 */ /* 0x000fe400078e00ff */
[----:B------:R-:W-:Y:S01]  /*8f30*/  FMUL.FTZ R32, R31, R10 ;  /* 0x0000000a1f207220 */ /* 0x000fe20000410000 */
[----:B------:R-:W-:Y:S01]  /*8f40*/  FFMA.FTZ R43, R4, R37, R43 ;  /* 0x00000025042b7223 */ /* 0x000fe2000001002b */
[----:B------:R-:W-:-:S02]  /*8f50*/  IMAD.U32 R27, R5, 0x10000, RZ ;  /* 0x00010000051b7824 */ /* 0x000fc400078e00ff */
[----:B------:R-:W-:Y:S01]  /*8f60*/  FMUL.FTZ R31, R31, R6 ;  /* 0x000000061f1f7220 */ /* 0x000fe20000410000 */
[----:B------:R-:W-:Y:S02]  /*8f70*/  IMAD.U32 R29, R7, 0x10000, RZ ;  /* 0x00010000071d7824 */ /* 0x000fe400078e00ff */
[C---:B------:R-:W-:Y:S01]  /*8f80*/  FMUL.FTZ R4, R33.reuse, R26 ;  /* 0x0000001a21047220 */ /* 0x040fe20000410000 */
        /* <DEDUP_REMOVED lines=31> */
.L_x_9773:
[----:B------:R-:W-:Y:S05]  /*9180*/  BSYNC B1 ;  /* 0x0000000000017941 */ /* 0x000fea0003800000 */
.L_x_9772:
[----:B------:R-:W-:Y:S05]  /*9190*/  @P0 BRA `(.L_x_9764) ;  /* 0x0000000400680947 */ /* 0x000fea0003800000 */
[----:B-1----:R-:W2:Y:S01]  /*91a0*/  LDL R5, [R1+0x20] ;  /* 0x0000200001057983 */ /* 0x002ea20000100800 */
        /* <DEDUP_REMOVED lines=10> */
[----:B------:R-:W-:Y:S01]  /*9250*/  LOP3.LUT R4, R4, R6, RZ, 0x3c, !PT ;  /* 0x0000000604047212 */ /* 0x000fe200078e3cff */
[----:B------:R-:W-:Y:S01]  /*9260*/  IMAD.U32 R34, R12, 0x10000, RZ ;  /* 0x000100000c227824 */ /* 0x000fe200078e00ff */
[C---:B------:R-:W-:Y:S01]  /*9270*/  LOP3.LUT R38, R20.reuse, 0xffff0000, RZ, 0xc0, !PT ;  /* 0xffff000014267812 */ /* 0x040fe200078ec0ff */
[----:B------:R-:W-:Y:S01]  /*9280*/  IMAD.U32 R36, R20, 0x10000, RZ ;  /* 0x0001000014247824 */ /* 0x000fe200078e00ff */
[----:B------:R-:W-:Y:S01]  /*9290*/  LOP3.LUT R12, R12, 0xffff0000, RZ, 0xc0, !PT ;  /* 0xffff00000c0c7812 */ /* 0x000fe200078ec0ff */
[----:B------:R-:W-:Y:S02]  /*92a0*/  IMAD.U32 R45, R3, 0x10000, RZ ;  /* 0x00010000032d7824 */ /* 0x000fe400078e00ff */
[----:B------:R-:W-:Y:S02]  /*92b0*/  IMAD.U32 R43, R25, 0x10000, RZ ;  /* 0x00010000192b7824 */ /* 0x000fe400078e00ff */
[----:B--2---:R-:W-:-:S04]  /*92c0*/  IMAD.IADD R8, R5, 0x1, R4 ;  /* 0x0000000105087824 */ /* 0x004fc800078e0204 */
[----:B------:R-:W-:Y:S01]  /*92d0*/  IMAD R21, R8, 0x2, R19 ;  /* 0x0000000208157824 */ /* 0x000fe200078e0213 */
[----:B---3--:R-:W0:Y:S04]  /*92e0*/  LDS.128 R4, [R40+0x18400] ;  /* 0x0184000028047984 */ /* 0x008e280000000c00 */
[----:B------:R-:W1:Y:S01]  /*92f0*/  LDS.128 R8, [R21+0x18400] ;  /* 0x0184000015087984 */ /* 0x000e620000000c00 */
[----:B0-----:R-:W-:Y:S02]  /*9300*/  IMAD.U32 R26, R4, 0x10000, RZ ;  /* 0x00010000041a7824 */ /* 0x001fe400078e00ff */
[C---:B-1----:R-:W-:Y:S01]  /*9310*/  IMAD.U32 R30, R8.reuse, 0x10000, RZ ;  /* 0x00010000081e7824 */ /* 0x042fe200078e00ff */
[----:B------:R-:W-:Y:S02]  /*9320*/  LOP3.LUT R8, R8, 0xffff0000, RZ, 0xc0, !PT ;  /* 0xffff000008087812 */ /* 0x000fe400078ec0ff */
[----:B------:R-:W-:Y:S01]  /*9330*/  LOP3.LUT R4, R4, 0xffff0000, RZ, 0xc0, !PT ;  /* 0xffff000004047812 */ /* 0x000fe200078ec0ff */
[-C--:B------:R-:W-:Y:S01]  /*9340*/  FMUL.FTZ R35, R36, R30.reuse ;  /* 0x0000001e24237220 */ /* 0x080fe20000410000 */
[----:B------:R-:W-:Y:S01]  /*9350*/  FMUL.FTZ R37, R34, R30 ;  /* 0x0000001e22257220 */ /* 0x000fe20000410000 */
[----:B------:R-:W-:Y:S01]  /*9360*/  FMUL.FTZ R39, R38, R8 ;  /* 0x0000000826277220 */ /* 0x000fe20000410000 */
[----:B------:R-:W-:-:S02]  /*9370*/  IMAD.U32 R31, R9, 0x10000, RZ ;  /* 0x00010000091f7824 */ /* 0x000fc400078e00ff */
[----:B------:R-:W-:Y:S01]  /*9380*/  FMUL.FTZ R41, R12, R8 ;  /* 0x000000080c297220 */ /* 0x000fe20000410000 */
[-C--:B------:R-:W-:Y:S01]  /*9390*/  FFMA.FTZ R35, R34, R26.reuse, -R35 ;  /* 0x0000001a22237223 */ /* 0x080fe20000010823 */
[----:B------:R-:W-:Y:S01]  /*93a0*/  FFMA.FTZ R37, R36, R26, R37 ;  /* 0x0000001a24257223 */ /* 0x000fe20000010025 */
[-C--:B------:R-:W-:Y:S01]  /*93b0*/  FFMA.FTZ R8, R12, R4.reuse, -R39 ;  /* 0x000000040c087223 */ /* 0x080fe20000010827 */
[----:B------:R-:W-:Y:S02]  /*93c0*/  IMAD.U32 R27, R5, 0x10000, RZ ;  /* 0x00010000051b7824 */ /* 0x000fe400078e00ff */
[-C--:B------:R-:W-:Y:S01]  /*93d0*/  FMUL.FTZ R20, R45, R31.reuse ;  /* 0x0000001f2d147220 */ /* 0x080fe20000410000 */
[----:B------:R-:W-:Y:S02]  /*93e0*/  IMAD.U32 R32, R10, 0x10000, RZ ;  /* 0x000100000a207824 */ /* 0x000fe400078e00ff */
[----:B------:R-:W-:Y:S01]  /*93f0*/  FMUL.FTZ R26, R43, R31 ;  /* 0x0000001f2b1a7220 */ /* 0x000fe20000410000 */
[----:B------:R-:W-:Y:S01]  /*9400*/  FFMA.FTZ R12, R38, R4, R41 ;  /* 0x00000004260c7223 */ /* 0x000fe20000010029 */
[----:B------:R-:W-:Y:S01]  /*9410*/  LOP3.LUT R10, R10, 0xffff0000, RZ, 0xc0, !PT ;  /* 0xffff00000a0a7812 */ /* 0x000fe200078ec0ff */
[----:B------:R-:W-:Y:S01]  /*9420*/  IMAD.U32 R34, R15, 0x10000, RZ ;  /* 0x000100000f227824 */ /* 0x000fe200078e00ff */
[C---:B------:R-:W-:Y:S01]  /*9430*/  LOP3.LUT R30, R13.reuse, 0xffff0000, RZ, 0xc0, !PT ;  /* 0xffff00000d1e7812 */ /* 0x040fe200078ec0ff */
[----:B------:R-:W-:Y:S01]  /*9440*/  IMAD.U32 R4, R13, 0x10000, RZ ;  /* 0x000100000d047824 */ /* 0x000fe200078e00ff */
[----:B------:R-:W-:Y:S01]  /*9450*/  LOP3.LUT R36, R15, 0xffff0000, RZ, 0xc0, !PT ;  /* 0xffff00000f247812 */ /* 0x000fe200078ec0ff */
[----:B------:R-:W-:-:S02]  /*9460*/  IMAD.U32 R28, R6, 0x10000, RZ ;  /* 0x00010000061c7824 */ /* 0x000fc400078e00ff */
[-C--:B------:R-:W-:Y:S01]  /*9470*/  FFMA.FTZ R20, R43, R27.reuse, -R20 ;  /* 0x0000001b2b147223 */ /* 0x080fe20000010814 */
[----:B------:R-:W-:Y:S01]  /*9480*/  FFMA.FTZ R26, R45, R27, R26 ;  /* 0x0000001b2d1a7223 */ /* 0x000fe2000001001a */
[----:B------:R-:W-:Y:S01]  /*9490*/  LOP3.LUT R6, R6, 0xffff0000, RZ, 0xc0, !PT ;  /* 0xffff000006067812 */ /* 0x000fe200078ec0ff */
[-C--:B------:R-:W-:Y:S01]  /*94a0*/  FMUL.FTZ R27, R34, R32.reuse ;  /* 0x00000020221b7220 */ /* 0x080fe20000410000 */
[----:B------:R-:W-:Y:S01]  /*94b0*/  FMUL.FTZ R13, R4, R32 ;  /* 0x00000020040d7220 */ /* 0x000fe20000410000 */
[-C--:B------:R-:W-:Y:S01]  /*94c0*/  FMUL.FTZ R15, R36, R10.reuse ;  /* 0x0000000a240f7220 */ /* 0x080fe20000410000 */
[----:B------:R-:W-:Y:S01]  /*94d0*/  FMUL.FTZ R31, R30, R10 ;  /* 0x0000000a1e1f7220 */ /* 0x000fe20000410000 */
[----:B------:R-:W-:Y:S02]  /*94e0*/  IMAD.U32 R33, R11, 0x10000, RZ ;  /* 0x000100000b217824 */ /* 0x000fe400078e00ff */
[----:B------:R-:W-:Y:S02]  /*94f0*/  IMAD.U32 R41, R0, 0x10000, RZ ;  /* 0x0001000000297824 */ /* 0x000fe400078e00ff */
[----:B------:R-:W-:-:S02]  /*9500*/  IMAD.U32 R39, R14, 0x10000, RZ ;  /* 0x000100000e277824 */ /* 0x000fc400078e00ff */
[-C--:B------:R-:W-:Y:S01]  /*9510*/  FFMA.FTZ R27, R4, R28.reuse, -R27 ;  /* 0x0000001c041b7223 */ /* 0x080fe2000001081b */
[----:B------:R-:W-:Y:S01]  /*9520*/  FFMA.FTZ R10, R34, R28, R13 ;  /* 0x0000001c220a7223 */ /* 0x000fe2000001000d */
[-C--:B------:R-:W-:Y:S01]  /*9530*/  FFMA.FTZ R28, R30, R6.reuse, -R15 ;  /* 0x000000061e1c7223 */ /* 0x080fe2000001080f */
[----:B------:R-:W-:Y:S01]  /*9540*/  FFMA.FTZ R31, R36, R6, R31 ;  /* 0x00000006241f7223 */ /* 0x000fe2000001001f */
[-C--:B------:R-:W-:Y:S01]  /*9550*/  FMUL.FTZ R4, R41, R33.reuse ;  /* 0x0000002129047220 */ /* 0x080fe20000410000 */
[----:B------:R-:W-:Y:S01]  /*9560*/  FMUL.FTZ R6, R39, R33 ;  /* 0x0000002127067220 */ /* 0x000fe20000410000 */
[----:B------:R-:W-:Y:S01]  /*9570*/  LOP3.LUT R33, R3, 0xffff0000, RZ, 0xc0, !PT ;  /* 0xffff000003217812 */ /* 0x000fe200078ec0ff */
[----:B------:R-:W-:Y:S01]  /*9580*/  IMAD.U32 R29, R7, 0x10000, RZ ;  /* 0x00010000071d7824 */ /* 0x000fe200078e00ff */
[----:B------:R-:W-:Y:S02]  /*9590*/  LOP3.LUT R9, R9, 0xffff0000, RZ, 0xc0, !PT ;  /* 0xffff000009097812 */ /* 0x000fe400078ec0ff */
[----:B------:R-:W-:-:S02]  /*95a0*/  LOP3.LUT R3, R25, 0xffff0000, RZ, 0xc0, !PT ;  /* 0xffff000019037812 */ /* 0x000fc400078ec0ff */
[----:B------:R-:W-:Y:S02]  /*95b0*/  LOP3.LUT R11, R11, 0xffff0000, RZ, 0xc0, !PT ;  /* 0xffff00000b0b7812 */ /* 0x000fe400078ec0ff */
[----:B------:R-:W-:Y:S02]  /*95c0*/  LOP3.LUT R25, R0, 0xffff0000, RZ, 0xc0, !PT ;  /* 0xffff000000197812 */ /* 0x000fe400078ec0ff */
[----:B------:R-:W-:Y:S01]  /*95d0*/  LOP3.LUT R15, R14, 0xffff0000, RZ, 0xc0, !PT ;  /* 0xffff00000e0f7812 */ /* 0x000fe200078ec0ff */
[-C--:B------:R-:W-:Y:S01]  /*95e0*/  FFMA.FTZ R13, R39, R29.reuse, -R4 ;  /* 0x0000001d270d7223 */ /* 0x080fe20000010804 */
[----:B------:R-:W-:Y:S01]  /*95f0*/  LOP3.LUT R5, R5, 0xffff0000, RZ, 0xc0, !PT ;  /* 0xffff000005057812 */ /* 0x000fe200078ec0ff */
[----:B------:R-:W-:Y:S01]  /*9600*/  FFMA.FTZ R29, R41, R29, R6 ;  /* 0x0000001d291d7223 */ /* 0x000fe20000010006 */
[----:B------:R-:W-:Y:S01]  /*9610*/  LOP3.LUT R7, R7, 0xffff0000, RZ, 0xc0, !PT ;  /* 0xffff000007077812 */ /* 0x000fe200078ec0ff */
        /* <DEDUP_REMOVED lines=18> */
.L_x_9764:
[----:B------:R-:W-:Y:S05]  /*9740*/  BSYNC B0 ;  /* 0x0000000000007941 */ /* 0x000fea0003800000 */
.L_x_9753:
        /* <DEDUP_REMOVED lines=8> */
.L_x_9750:
[----:B-12---:R-:W1:Y:S01]  /*97d0*/  S2R R0, SR_TID.X ;  /* 0x0000000000007919 */ /* 0x006e620000002100 */
[----:B------:R-:W-:Y:S01]  /*97e0*/  ISETP.NE.AND P0, PT, R206, 0x3, PT ;  /* 0x00000003ce00780c */ /* 0x000fe20003f05270 */
[----:B------:R-:W-:Y:S05]  /*97f0*/  WARPSYNC.ALL ;  /* 0x0000000000007948 */ /* 0x000fea0003800000 */
[----:B-1----:R-:W-:-:S05]  /*9800*/  SHF.R.U32.HI R0, RZ, 0x7, R0 ;  /* 0x00000007ff007819 */ /* 0x002fca0000011600 */
[----:B------:R-:W-:-:S05]  /*9810*/  VIADD R12, R0, 0x8 ;  /* 0x00000008000c7836 */ /* 0x000fca0000000000 */
[----:B------:R1:W-:Y:S06]  /*9820*/  BAR.SYNC.DEFER_BLOCKING R12, 0x100 ;  /* 0x0004000c0000751d */ /* 0x0003ec0000010000 */
[----:B------:R-:W-:Y:S05]  /*9830*/  @!P0 BRA `(.L_x_9774) ;  /* 0x0000000000048947 */ /* 0x000fea0003800000 */
[----:B------:R-:W-:Y:S01]  /*9840*/  BPT.TRAP 0x1 ;  /* 0x000000040000795c */ /* 0x000fe20000300000 */
.L_x_9774:
[----:B------:R-:W-:Y:S01]  /*9850*/  IMAD R3, R203, 0x8, R19 ;  /* 0x00000008cb037824 */ /* 0x000fe200078e0213 */
[----:B------:R-:W-:-:S04]  /*9860*/  SHF.L.U32 R20, R214, 0x1f, RZ ;  /* 0x0000001fd6147819 */ /* 0x000fc800000006ff */
[----:B------:R2:W4:Y:S01]  /*9870*/  SYNCS.PHASECHK.TRANS64.TRYWAIT P1, [R3+URZ+0x22830], R20 ;  /* 0x02283014030075a7 */ /* 0x000522000802017f */
[----:B------:R-:W-:Y:S05]  /*9880*/  @!P0 BRA `(.L_x_9775) ;  /* 0x0000000000048947 */ /* 0x000fea0003800000 */
[----:B------:R-:W-:Y:S01]  /*9890*/  BPT.TRAP 0x1 ;  /* 0x000000040000795c */ /* 0x000fe20000300000 */
.L_x_9775:
[----:B------:R-:W-:Y:S01]  /*98a0*/  VIADD R0, R19, 0x1c400 ;  /* 0x0001c40013007836 */ /* 0x000fe20000000000 */
[----:B---3--:R-:W-:Y:S01]  /*98b0*/  LOP3.LUT R4, R24, 0x10000, RZ, 0xfc, !PT ;  /* 0x0001000018047812 */ /* 0x008fe200078efcff */
[----:B------:R-:W-:-:S03]  /*98c0*/  IMAD.MOV.U32 R5, RZ, RZ, 0x40000040 ;  /* 0x40000040ff057424 */ /* 0x000fc600078e00ff */
[----:B------:R-:W-:-:S04]  /*98d0*/  SHF.R.U32.HI R0, RZ, 0x4, R0 ;  /* 0x00000004ff007819 */ /* 0x000fc80000011600 */
[----:B------:R-:W-:-:S04]  /*98e0*/  LOP3.LUT R0, R0, 0x3fff, RZ, 0xc0, !PT ;  /* 0x00003fff00007812 */ /* 0x000fc800078ec0ff */
[----:B------:R-:W-:-:S05]  /*98f0*/  LOP3.LUT R0, R0, 0x10000, RZ, 0xfc, !PT ;  /* 0x0001000000007812 */ /* 0x000fca00078efcff */
[----:B------:R3:W-:Y:S01]  /*9900*/  STL [R1+0x14], R0 ;  /* 0x0000140001007387 */ /* 0x0007e20000100800 */
[----:B----4-:R-:W-:Y:S05]  /*9910*/  @P1 BRA `(.L_x_9776) ;  /* 0x0000000000081947 */ /* 0x010fea0003800000 */
[----:B------:R-:W4:Y:S02]  /*9920*/  SYNCS.PHASECHK.TRANS64.TRYWAIT P1, [R3+URZ+0x22830], R20 ;  /* 0x02283014030075a7 */ /* 0x000f24000802017f */
[----:B----4-:R-:W-:Y:S05]  /*9930*/  @!P1 BRA `(.L_x_9777) ;  /* 0x0000012000249947 */ /* 0x010fea0003800000 */
.L_x_9776:
[----:B---3--:R-:W3:Y:S01]  /*9940*/  LDL R0, [R1+0x14] ;  /* 0x0000140001007983 */ /* 0x008ee20000100800 */
[----:B------:R-:W-:Y:S01]  /*9950*/  IMAD.MOV.U32 R7, RZ, RZ, 0x40000040 ;  /* 0x40000040ff077424 */ /* 0x000fe200078e00ff */
[----:B------:R-:W-:Y:S05]  /*9960*/  WARPSYNC.ALL ;  /* 0x0000000000007948 */ /* 0x000fea0003800000 */
[C---:B------:R-:W-:Y:S01]  /*9970*/  R2UR UR4, R4.reuse ;  /* 0x00000000040472ca */ /* 0x040fe200000e0000 */
[----:B0----5:R-:W-:Y:S01]  /*9980*/  WARPGROUP.ARRIVE ;  /* 0x00000000000079c5 */ /* 0x021fe20000000000 */
[----:B------:R-:W-:Y:S01]  /*9990*/  R2UR UR5, R5 ;  /* 0x00000000050572ca */ /* 0x000fe200000e0000 */
        /* <DEDUP_REMOVED lines=8> */
[----:B------:R-:W-:-:S02]  /*9a20*/  IMAD.MOV.U32 R7, RZ, RZ, 0x40000040 ;  /* 0x40000040ff077424 */ /* 0x000fc400078e00ff */
[----:B---3--:R-:W-:Y:S02]  /*9a30*/  IMAD R6, R203, 0x300, R0 ;  /* 0x00000300cb067824 */ /* 0x008fe400078e0200 */
[----:B------:R-:W0:Y:S02]  /*9a40*/  S2R R0, SR_TID.X ;  /* 0x0000000000007919 */ /* 0x000e240000002100 */
[C---:B------:R-:W-:Y:S01]  /*9a50*/  VIADD R8, R6.reuse, 0x2 ;  /* 0x0000000206087836 */ /* 0x040fe20000000000 */
[----:B------:R-:W-:-:S13]  /*9a60*/  R2UR UR6, R6 ;  /* 0x00000000060672ca */ /* 0x000fda00000e0000 */
[----:B------:R-:W-:Y:S01]  /*9a70*/  HGMMA.64x96x16.F32.BF16 R24, gdesc[UR4], RZ, !UPT, gsb0 ;  /* 0x01600000041879f0 */ /* 0x000fe2000c0018ff */
[----:B------:R-:W-:Y:S02]  /*9a80*/  R2UR UR4, R224 ;  /* 0x00000000e00472ca */ /* 0x000fe400000e0000 */
[----:B------:R-:W-:Y:S02]  /*9a90*/  R2UR UR5, R225 ;  /* 0x00000000e10572ca */ /* 0x000fe400000e0000 */
[----:B------:R-:W-:Y:S01]  /*9aa0*/  R2UR UR6, R8 ;  /* 0x00000000080672ca */ /* 0x000fe200000e0000 */
[C---:B------:R-:W-:Y:S01]  /*9ab0*/  VIADD R8, R6.reuse, 0x4 ;  /* 0x0000000406087836 */ /* 0x040fe20000000000 */
[----:B------:R-:W-:Y:S01]  /*9ac0*/  R2UR UR7, R9 ;  /* 0x00000000090772ca */ /* 0x000fe200000e0000 */
[----:B------:R-:W-:Y:S02]  /*9ad0*/  IMAD.MOV.U32 R9, RZ, RZ, 0x40000040 ;  /* 0x40000040ff097424 */ /* 0x000fe400078e00ff */
[----:B------:R-:W-:Y:S01]  /*9ae0*/  VIADD R6, R6, 0x6 ;  /* 0x0000000606067836 */ /* 0x000fe20000000000 */
[----:B0-----:R-:W-:Y:S01]  /*9af0*/  SHF.R.U32.HI R0, RZ, 0x7, R0 ;  /* 0x00000007ff007819 */ /* 0x001fe20000011600 */
[----:B------:R-:W-:-:S02]  /*9b00*/  WARPGROUP.DEPBAR.LE gsb0, 0x0 ;  /* 0x00008000000079c5 */ /* 0x000fc40000010000 */
[----:B------:R-:W-:-:S06]  /*9b10*/  WARPGROUP.ARRIVE ;  /* 0x00000000000079c5 */ /* 0x000fcc0000000000 */
[----:B------:R-:W-:Y:S01]  /*9b20*/  HGMMA.64x96x16.F32.BF16 R24, gdesc[UR4], R24, gsb0 ;  /* 0x01600000041879f0 */ /* 0x000fe20008001818 */
[----:B------:R-:W-:Y:S02]  /*9b30*/  R2UR UR4, R222 ;  /* 0x00000000de0472ca */ /* 0x000fe400000e0000 */
[----:B------:R-:W-:Y:S02]  /*9b40*/  R2UR UR5, R223 ;  /* 0x00000000df0572ca */ /* 0x000fe400000e0000 */
[----:B------:R-:W-:Y:S02]  /*9b50*/  R2UR UR6, R8 ;  /* 0x00000000080672ca */ /* 0x000fe400000e0000 */
[----:B------:R-:W-:Y:S02]  /*9b60*/  R2UR UR7, R9 ;  /* 0x00000000090772ca */ /* 0x000fe400000e0000 */
[----:B------:R-:W-:Y:S01]  /*9b70*/  IADD3 R9, -R0, 0xb, RZ ;  /* 0x0000000b00097810 */ /* 0x000fe20007ffe1ff */
[----:B------:R-:W-:-:S02]  /*9b80*/  WARPGROUP.DEPBAR.LE gsb0, 0x0 ;  /* 0x00008000000079c5 */ /* 0x000fc40000010000 */
[----:B------:R-:W-:-:S08]  /*9b90*/  WARPGROUP.ARRIVE ;  /* 0x00000000000079c5 */ /* 0x000fd00000000000 */
[----:B------:R-:W-:Y:S01]  /*9ba0*/  HGMMA.64x96x16.F32.BF16 R24, gdesc[UR4], R24, gsb0 ;  /* 0x01600000041879f0 */ /* 0x000fe20008001818 */
[----:B------:R-:W-:Y:S02]  /*9bb0*/  R2UR UR4, R10 ;  /* 0x000000000a0472ca */ /* 0x000fe400000e0000 */
[----:B------:R-:W-:Y:S02]  /*9bc0*/  R2UR UR5, R11 ;  /* 0x000000000b0572ca */ /* 0x000fe400000e0000 */
[----:B------:R-:W-:Y:S02]  /*9bd0*/  R2UR UR6, R6 ;  /* 0x00000000060672ca */ /* 0x000fe400000e0000 */
[----:B------:R-:W-:Y:S01]  /*9be0*/  R2UR UR7, R7 ;  /* 0x00000000070772ca */ /* 0x000fe200000e0000 */
[----:B------:R-:W-:Y:S02]  /*9bf0*/  WARPGROUP.DEPBAR.LE gsb0, 0x0 ;  /* 0x00008000000079c5 */ /* 0x000fe40000010000 */
[----:B------:R-:W-:-:S10]  /*9c00*/  WARPGROUP.ARRIVE ;  /* 0x00000000000079c5 */ /* 0x000fd40000000000 */
[----:B------:R-:W-:Y:S03]  /*9c10*/  HGMMA.64x96x16.F32.BF16 R24, gdesc[UR4], R24, gsb0 ;  /* 0x01600000041879f0 */ /* 0x000fe60008001818 */
[----:B------:R-:W-:Y:S02]  /*9c20*/  WARPGROUP.DEPBAR.LE gsb0, 0x0 ;  /* 0x00008000000079c5 */ /* 0x000fe40000010000 */
[----:B------:R0:W-:Y:S06]  /*9c30*/  BAR.ARV R9, 0x100 ;  /* 0x000400090000751d */ /* 0x0001ec0000002000 */
[----:B------:R-:W-:Y:S05]  /*9c40*/  @!P0 BRA `(.L_x_9778) ;  /* 0x0000000000048947 */ /* 0x000fea0003800000 */
[----:B------:R-:W-:Y:S01]  /*9c50*/  BPT.TRAP 0x1 ;  /* 0x000000040000795c */ /* 0x000fe20000300000 */
.L_x_9778:
[----:B------:R-:W3:Y:S01]  /*9c60*/  LDL R73, [R1+0x4c] ;  /* 0x00004c0001497983 */ /* 0x000ee20000100800 */
[----:B------:R-:W-:Y:S01]  /*9c70*/  ULDC UR4, c[0x0][0x9d8] ;  /* 0x0002760000047ab9 */ /* 0x000fe20000000800 */
[----:B------:R-:W-:Y:S01]  /*9c80*/  ULDC UR5, c[0x0][0x988] ;  /* 0x0002620000057ab9 */ /* 0x000fe20000000800 */
[----:B------:R-:W-:Y:S01]  /*9c90*/  FMUL.FTZ R15, R24, UR4 ;  /* 0x00000004180f7c20 */ /* 0x000fe20008410000 */
[----:B------:R-:W-:Y:S01]  /*9ca0*/  FMUL.FTZ R24, R25, UR4 ;  /* 0x0000000419187c20 */ /* 0x000fe20008410000 */
[----:B------:R-:W-:Y:S01]  /*9cb0*/  FMUL.FTZ R72, R28, UR4 ;  /* 0x000000041c487c20 */ /* 0x000fe20008410000 */
[----:B------:R-:W-:Y:S01]  /*9cc0*/  FMUL.FTZ R29, R29, UR4 ;  /* 0x000000041d1d7c20 */ /* 0x000fe20008410000 */
[----:B------:R-:W-:Y:S01]  /*9cd0*/  FMUL.FTZ R25, R55, UR4 ;  /* 0x0000000437197c20 */ /* 0x000fe20008410000 */
[----:B------:R-:W-:Y:S01]  /*9ce0*/  IMAD R55, R177, -0x60, R154 ;  /* 0xffffffa0b1377824 */ /* 0x000fe200078e029a */
[----:B------:R-:W5:Y:S01]  /*9cf0*/  MUFU.TANH R15, R15 ;  /* 0x0000000f000f7308 */ /* 0x000f620000002400 */
        /* <DEDUP_REMOVED lines=78> */
[----:B---3--:R-:W-:-:S02]  /*a1e0*/  IADD3 R55, -R73, 0x60, R55 ;  /* 0x0000006049377810 */ /* 0x008fc40007ffe137 */
[----:B------:R-:W3:Y:S02]  /*a1f0*/  S2R R73, SR_CgaCtaId ;  /* 0x0000000000497919 */ /* 0x000ee40000008800 */
[----:B------:R-:W-:-:S03]  /*a200*/  ISETP.GT.AND P2, PT, R55, RZ, PT ;  /* 0x000000ff3700720c */ /* 0x000fc60003f44270 */
[----:B------:R-:W3:Y:S01]  /*a210*/  MUFU.TANH R57, R57 ;  /* 0x0000003900397308 */ /* 0x000ee20000002400 */
[C---:B------:R-:W-:Y:S02]  /*a220*/  ISETP.GT.AND P3, PT, R55.reuse, 0x1, PT ;  /* 0x000000013700780c */ /* 0x040fe40003f64270 */
[----:B------:R-:W-:Y:S02]  /*a230*/  ISETP.GT.AND P4, PT, R55, 0x8, PT ;  /* 0x000000083700780c */ /* 0x000fe40003f84270 */
[----:B-----5:R-:W-:Y:S02]  /*a240*/  FSEL R15, R15, -INF , P2 ;  /* 0xff8000000f0f7808 */ /* 0x020fe40001000000 */
[----:B-1----:R-:W-:Y:S01]  /*a250*/  FSEL R24, R24, -INF , P3 ;  /* 0xff80000018187808 */ /* 0x002fe20001800000 */
[----:B------:R-:W1:Y:S01]  /*a260*/  MUFU.TANH R21, R21 ;  /* 0x0000001500157308 */ /* 0x000e620000002400 */
[----:B------:R-:W-:Y:S02]  /*a270*/  ISETP.GT.AND P5, PT, R55, 0x9, PT ;  /* 0x000000093700780c */ /* 0x000fe40003fa4270 */
[----:B--2---:R-:W-:-:S02]  /*a280*/  FSEL R42, R72, -INF , P4 ;  /* 0xff800000482a7808 */ /* 0x004fc40002000000 */
[----:B------:R-:W-:Y:S02]  /*a290*/  FMNMX.FTZ R65, R15, R24, !PT ;  /* 0x000000180f417209 */ /* 0x000fe40007810000 */
[----:B------:R-:W-:Y:S01]  /*a2a0*/  ISETP.GT.AND P1, PT, R55, 0x10, PT ;  /* 0x000000103700780c */ /* 0x000fe20003f24270 */
[----:B------:R-:W2:Y:S01]  /*a2b0*/  MUFU.TANH R59, R59 ;  /* 0x0000003b003b7308 */ /* 0x000ea20000002400 */
[----:B----4-:R-:W-:Y:S01]  /*a2c0*/  FSEL R40, R29, -INF , P5 ;  /* 0xff8000001d287808 */ /* 0x010fe20002800000 */
[----:B------:R-:W-:Y:S01]  /*a2d0*/  FMUL.FTZ R29, R71, UR4 ;  /* 0x00000004471d7c20 */ /* 0x000fe20008410000 */
[----:B------:R-:W-:Y:S02]  /*a2e0*/  FMNMX.FTZ R65, R42, R65, !PT ;  /* 0x000000412a417209 */ /* 0x000fe40007810000 */
[----:B0-----:R-:W-:Y:S02]  /*a2f0*/  FSEL R0, R0, -INF , P2 ;  /* 0xff80000000007808 */ /* 0x001fe40001000000 */
[----:B------:R-:W-:Y:S01]  /*a300*/  ISETP.GT.AND P2, PT, R55, 0x11, PT ;  /* 0x000000113700780c */ /* 0x000fe20003f44270 */
[----:B------:R-:W0:Y:S01]  /*a310*/  MUFU.TANH R60, R60 ;  /* 0x0000003c003c7308 */ /* 0x000e220000002400 */
[----:B------:R-:W-:-:S02]  /*a320*/  FSEL R62, R30, -INF , P1 ;  /* 0xff8000001e3e7808 */ /* 0x000fc40000800000 */
[----:B------:R-:W-:Y:S02]  /*a330*/  FMNMX.FTZ R65, R40, R65, !PT ;  /* 0x0000004128417209 */ /* 0x000fe40007810000 */
[----:B------:R-:W-:Y:S02]  /*a340*/  FSEL R6, R6, -INF , P3 ;  /* 0xff80000006067808 */ /* 0x000fe40001800000 */
[----:B------:R-:W-:Y:S01]  /*a350*/  ISETP.GT.AND P3, PT, R55, 0x18, PT ;  /* 0x000000183700780c */ /* 0x000fe20003f64270 */
[----:B------:R-:W4:Y:S01]  /*a360*/  MUFU.TANH R61, R61 ;  /* 0x0000003d003d7308 */ /* 0x000f220000002400 */
[----:B------:R-:W-:Y:S02]  /*a370*/  FSEL R72, R31, -INF , P2 ;  /* 0xff8000001f487808 */ /* 0x000fe40001000000 */
[----:B------:R-:W-:Y:S02]  /*a380*/  FMNMX.FTZ R65, R62, R65, !PT ;  /* 0x000000413e417209 */ /* 0x000fe40007810000 */
[----:B------:R-:W-:-:S02]  /*a390*/  FSEL R8, R8, -INF , P4 ;  /* 0xff80000008087808 */ /* 0x000fc40002000000 */
[----:B------:R-:W-:Y:S01]  /*a3a0*/  ISETP.GT.AND P4, PT, R55, 0x19, PT ;  /* 0x000000193700780c */ /* 0x000fe20003f84270 */
[----:B------:R-:W5:Y:S01]  /*a3b0*/  MUFU.TANH R104, R104 ;  /* 0x0000006800687308 */ /* 0x000f620000002400 */
[----:B------:R-:W-:Y:S02]  /*a3c0*/  FSEL R78, R33, -INF , P3 ;  /* 0xff800000214e7808 */ /* 0x000fe40001800000 */
[----:B------:R-:W-:Y:S02]  /*a3d0*/  FMNMX.FTZ R65, R72, R65, !PT ;  /* 0x0000004148417209 */ /* 0x000fe40007810000 */
[----:B------:R-:W-:Y:S02]  /*a3e0*/  FSEL R30, R14, -INF , P5 ;  /* 0xff8000000e1e7808 */ /* 0x000fe40002800000 */
[----:B------:R-:W-:Y:S01]  /*a3f0*/  ISETP.GT.AND P5, PT, R55, 0x20, PT ;  /* 0x000000203700780c */ /* 0x000fe20003fa4270 */
[----:B------:R-:W-:Y:S01]  /*a400*/  MUFU.TANH R63, R63 ;  /* 0x0000003f003f7308 */ /* 0x000fe20000002400 */
[----:B------:R-:W-:-:S02]  /*a410*/  FSEL R80, R34, -INF , P4 ;  /* 0xff80000022507808 */ /* 0x000fc40002000000 */
[----:B------:R-:W-:Y:S02]  /*a420*/  FMNMX.FTZ R65, R78, R65, !PT ;  /* 0x000000414e417209 */ /* 0x000fe40007810000 */
[----:B------:R-:W-:Y:S02]  /*a430*/  FSEL R32, R32, -INF , P1 ;  /* 0xff80000020207808 */ /* 0x000fe40000800000 */
[----:B------:R-:W-:Y:S01]  /*a440*/  ISETP.GT.AND P1, PT, R55, 0x21, PT ;  /* 0x000000213700780c */ /* 0x000fe20003f24270 */
[----:B------:R-:W-:Y:S01]  /*a450*/  MUFU.TANH R66, R66 ;  /* 0x0000004200427308 */ /* 0x000fe20000002400 */
[----:B------:R-:W-:Y:S02]  /*a460*/  FSEL R74, R35, -INF , P5 ;  /* 0xff800000234a7808 */ /* 0x000fe40002800000 */
[----:B------:R-:W-:Y:S02]  /*a470*/  FMNMX.FTZ R65, R80, R65, !PT ;  /* 0x0000004150417209 */ /* 0x000fe40007810000 */
[----:B------:R-:W-:Y:S01]  /*a480*/  FSEL R34, R13, -INF , P2 ;  /* 0xff8000000d227808 */ /* 0x000fe20001000000 */
[----:B------:R-:W-:Y:S01]  /*a490*/  IMAD.U32 R13, RZ, RZ, UR5 ;  /* 0x00000005ff0d7e24 */ /* 0x000fe2000f8e00ff */
[----:B------:R-:W-:Y:S01]  /*a4a0*/  ISETP.GT.AND P2, PT, R55, 0x28, PT ;  /* 0x000000283700780c */ /* 0x000fe20003f44270 */
[----:B------:R-:W5:Y:S01]  /*a4b0*/  MUFU.TANH R67, R67 ;  /* 0x0000004300437308 */ /* 0x000f620000002400 */
[----:B------:R-:W-:-:S02]  /*a4c0*/  FSEL R64, R37, -INF , P1 ;  /* 0xff80000025407808 */ /* 0x000fc40000800000 */
[----:B------:R-:W-:Y:S02]  /*a4d0*/  FMNMX.FTZ R65, R74, R65, !PT ;  /* 0x000000414a417209 */ /* 0x000fe40007810000 */
[----:B------:R-:W-:Y:S02]  /*a4e0*/  FSEL R36, R36, -INF , P3 ;  /* 0xff80000024247808 */ /* 0x000fe40001800000 */
[----:B------:R-:W-:Y:S01]  /*a4f0*/  ISETP.GT.AND P3, PT, R55, 0x29, PT ;  /* 0x000000293700780c */ /* 0x000fe20003f64270 */
[----:B------:R-:W5:Y:S01]  /*a500*/  MUFU.TANH R70, R70 ;  /* 0x0000004600467308 */ /* 0x000f620000002400 */
        /* <DEDUP_REMOVED lines=41> */
[----:B---3--:R-:W-:Y:S02]  /*a7a0*/  FSEL R98, R57, -INF , P2 ;  /* 0xff80000039627808 */ /* 0x008fe40001000000 */
[----:B------:R-:W-:Y:S02]  /*a7b0*/  FMNMX.FTZ R65, R96, R65, !PT ;  /* 0x0000004160417209 */ /* 0x000fe40007810000 */
[----:B-1----:R-:W-:Y:S02]  /*a7c0*/  FSEL R58, R21, -INF , P4 ;  /* 0xff800000153a7808 */ /* 0x002fe40002000000 */
[----:B------:R-:W-:Y:S02]  /*a7d0*/  ISETP.GT.AND P4, PT, R55, 0x58, PT ;  /* 0x000000583700780c */ /* 0x000fe40003f84270 */
[----:B--2---:R-:W-:-:S02]  /*a7e0*/  FSEL R100, R59, -INF , P3 ;  /* 0xff8000003b647808 */ /* 0x004fc40001800000 */
[----:B------:R-:W-:Y:S02]  /*a7f0*/  FMNMX.FTZ R65, R98, R65, !PT ;  /* 0x0000004162417209 */ /* 0x000fe40007810000 */
[----:B0-----:R-:W-:Y:S02]  /*a800*/  FSEL R60, R60, -INF , P5 ;  /* 0xff8000003c3c7808 */ /* 0x001fe40002800000 */
[----:B------:R-:W-:Y:S02]  /*a810*/  ISETP.GT.AND P5, PT, R55, 0x59, PT ;  /* 0x000000593700780c */ /* 0x000fe40003fa4270 */
[----:B----4-:R-:W-:Y:S02]  /*a820*/  FSEL R102, R61, -INF , P4 ;  /* 0xff8000003d667808 */ /* 0x010fe40002000000 */
[----:B------:R-:W-:Y:S02]  /*a830*/  FMNMX.FTZ R65, R100, R65, !PT ;  /* 0x0000004164417209 */ /* 0x000fe40007810000 */
[----:B-----5:R-:W-:-:S02]  /*a840*/  FSEL R104, R104, -INF , P5 ;  /* 0xff80000068687808 */ /* 0x020fc40002800000 */
[----:B------:R-:W-:-:S04]  /*a850*/  FMNMX.FTZ R65, R102, R65, !PT ;  /* 0x0000004166417209 */ /* 0x000fc80007810000 */
[----:B------:R-:W-:-:S05]  /*a860*/  FMNMX.FTZ R65, R104, R65, !PT ;  /* 0x0000004168417209 */ /* 0x000fca0007810000 */
[----:B------:R-:W0:Y:S02]  /*a870*/  SHFL.BFLY PT, R14, R65, 0x2, 0x1f ;  /* 0x0c401f00410e7f89 */ /* 0x000e2400000e0000 */
[----:B0-----:R-:W-:-:S05]  /*a880*/  FMNMX.FTZ R7, R65, R14, !PT ;  /* 0x0000000e41077209 */ /* 0x001fca0007810000 */
[----:B------:R-:W0:Y:S02]  /*a890*/  SHFL.BFLY PT, R14, R7, 0x1, 0x1f ;  /* 0x0c201f00070e7f89 */ /* 0x000e2400000e0000 */
        /* <DEDUP_REMOVED lines=14> */
[----:B------:R0:W-:Y:S01]  /*a980*/  MUFU.EX2 R7, R24 ;  /* 0x0000001800077308 */ /* 0x0001e20000000800 */
[----:B------:R-:W-:Y:S01]  /*a990*/  FSEL R42, R67, -INF , P3 ;  /* 0xff800000432a7808 */ /* 0x000fe20001800000 */
[--C-:B------:R-:W-:Y:S01]  /*a9a0*/  FFMA.FTZ R156, R62, R13, -R27.reuse ;  /* 0x0000000d3e9c7223 */ /* 0x100fe2000001081b */
[----:B------:R-:W-:Y:S01]  /*a9b0*/  FMNMX.FTZ R15, R28, R15, !PT ;  /* 0x0000000f1c0f7209 */ /* 0x000fe20007810000 */
[-CC-:B------:R-:W-:Y:S01]  /*a9c0*/  FFMA.FTZ R33, R64, R13.reuse, -R27.reuse ;  /* 0x0000000d40217223 */ /* 0x180fe2000001081b */
[----:B------:R-:W-:Y:S01]  /*a9d0*/  FSEL R62, R70, -INF , P4 ;  /* 0xff800000463e7808 */ /* 0x000fe20002000000 */
[--C-:B------:R-:W-:Y:S01]  /*a9e0*/  FFMA.FTZ R72, R72, R13, -R27.reuse ;  /* 0x0000000d48487223 */ /* 0x100fe2000001081b */
[----:B------:R-:W-:Y:S01]  /*a9f0*/  FMNMX.FTZ R15, R38, R15, !PT ;  /* 0x0000000f260f7209 */ /* 0x000fe20007810000 */
[----:B------:R-:W1:Y:S01]  /*aa00*/  MUFU.EX2 R152, R152 ;  /* 0x0000009800987308 */ /* 0x000e620000000800 */
[----:B0-----:R-:W-:Y:S01]  /*aa10*/  FSEL R24, R63, -INF , P1 ;  /* 0xff8000003f187808 */ /* 0x001fe20000800000 */
[--C-:B------:R-:W-:Y:S01]  /*aa20*/  FFMA.FTZ R158, R78, R13, -R27.reuse ;  /* 0x0000000d4e9e7223 */ /* 0x100fe2000001081b */
[----:B------:R-:W-:Y:S01]  /*aa30*/  FMNMX.FTZ R21, R44, R15, !PT ;  /* 0x0000000f2c157209 */ /* 0x000fe20007810000 */
[-CC-:B------:R-:W-:Y:S01]  /*aa40*/  FFMA.FTZ R80, R80, R13.reuse, -R27.reuse ;  /* 0x0000000d50507223 */ /* 0x180fe2000001081b */
[----:B------:R-:W-:Y:S01]  /*aa50*/  FSEL R64, R29, -INF , P5 ;  /* 0xff8000001d407808 */ /* 0x000fe20002800000 */
[--C-:B------:R-:W-:Y:S01]  /*aa60*/  FFMA.FTZ R160, R74, R13, -R27.reuse ;  /* 0x0000000d4aa07223 */ /* 0x100fe2000001081b */
[----:B------:R-:W-:Y:S01]  /*aa70*/  FMNMX.FTZ R21, R46, R21, !PT ;  /* 0x000000152e157209 */ /* 0x000fe20007810000 */
[----:B------:R0:W-:Y:S01]  /*aa80*/  MUFU.EX2 R15, R40 ;  /* 0x00000028000f7308 */ /* 0x0001e20000000800 */
[-CC-:B------:R-:W-:Y:S01]  /*aa90*/  FFMA.FTZ R162, R68, R13.reuse, -R27.reuse ;  /* 0x0000000d44a27223 */ /* 0x180fe2000001081b */
[--C-:B------:R-:W-:Y:S01]  /*aaa0*/  FFMA.FTZ R164, R82, R13, -R27.reuse ;  /* 0x0000000d52a47223 */ /* 0x100fe2000001081b */
[----:B------:R-:W-:Y:S01]  /*aab0*/  FMNMX.FTZ R21, R26, R21, !PT ;  /* 0x000000151a157209 */ /* 0x000fe20007810000 */
[-CC-:B------:R-:W-:Y:S01]  /*aac0*/  FFMA.FTZ R84, R84, R13.reuse, -R27.reuse ;  /* 0x0000000d54547223 */ /* 0x180fe2000001081b */
[-CC-:B------:R-:W-:Y:S01]  /*aad0*/  FFMA.FTZ R166, R86, R13.reuse, -R27.reuse ;  /* 0x0000000d56a67223 */ /* 0x180fe2000001081b */
[----:B------:R-:W-:Y:S01]  /*aae0*/  FFMA.FTZ R35, R88, R13, -R27 ;  /* 0x0000000d58237223 */ /* 0x000fe2000001081b */
[----:B------:R-:W-:Y:S01]  /*aaf0*/  FMNMX.FTZ R21, R48, R21, !PT ;  /* 0x0000001530157209 */ /* 0x000fe20007810000 */
[----:B------:R-:W2:Y:S01]  /*ab00*/  MUFU.EX2 R154, R154 ;  /* 0x0000009a009a7308 */ /* 0x000ea20000000800 */
[----:B0-----:R-:W-:Y:S01]  /*ab10*/  FSEL R40, R66, -INF , P2 ;  /* 0xff80000042287808 */ /* 0x001fe20001000000 */
[----:B-1----:R-:W-:Y:S01]  /*ab20*/  FADD.FTZ R45, R152, R7 ;  /* 0x00000007982d7221 */ /* 0x002fe20000010000 */
[----:B------:R-:W-:Y:S01]  /*ab30*/  FMNMX.FTZ R25, R50, R21, !PT ;  /* 0x0000001532197209 */ /* 0x000fe20007810000 */
[-CC-:B------:R-:W-:Y:S01]  /*ab40*/  FFMA.FTZ R168, R90, R13.reuse, -R27.reuse ;  /* 0x0000000d5aa87223 */ /* 0x180fe2000001081b */
[----:B------:R-:W-:Y:S01]  /*ab50*/  F2FP.BF16.F32.PACK_AB R152, R7, R152 ;  /* 0x000000980798723e */ /* 0x000fe200000010ff */
[--C-:B------:R-:W-:Y:S01]  /*ab60*/  FFMA.FTZ R170, R94, R13, -R27.reuse ;  /* 0x0000000d5eaa7223 */ /* 0x100fe2000001081b */
[----:B------:R-:W-:Y:S01]  /*ab70*/  FMNMX.FTZ R25, R52, R25, !PT ;  /* 0x0000001934197209 */ /* 0x000fe20007810000 */
[----:B------:R-:W0:Y:S01]  /*ab80*/  MUFU.EX2 R156, R156 ;  /* 0x0000009c009c7308 */ /* 0x000e220000000800 */
[-CC-:B------:R-:W-:Y:S01]  /*ab90*/  FFMA.FTZ R39, R96, R13.reuse, -R27.reuse ;  /* 0x0000000d60277223 */ /* 0x180fe2000001081b */
[--C-:B------:R-:W-:Y:S01]  /*aba0*/  FFMA.FTZ R172, R98, R13, -R27.reuse ;  /* 0x0000000d62ac7223 */ /* 0x100fe2000001081b */
[----:B------:R-:W-:Y:S01]  /*abb0*/  FMNMX.FTZ R25, R54, R25, !PT ;  /* 0x0000001936197209 */ /* 0x000fe20007810000 */
[-CC-:B------:R-:W-:Y:S01]  /*abc0*/  FFMA.FTZ R100, R100, R13.reuse, -R27.reuse ;  /* 0x0000000d64647223 */ /* 0x180fe2000001081b */
[----:B------:R-:W-:-:S02]  /*abd0*/  FFMA.FTZ R174, R102, R13, -R27 ;  /* 0x0000000d66ae7223 */ /* 0x000fc4000001081b */
[----:B------:R-:W-:Y:S01]  /*abe0*/  FMNMX.FTZ R25, R56, R25, !PT ;  /* 0x0000001938197209 */ /* 0x000fe20007810000 */
[----:B------:R-:W1:Y:S03]  /*abf0*/  MUFU.EX2 R21, R72 ;  /* 0x0000004800157308 */ /* 0x000e660000000800 */
[----:B------:R-:W-:-:S04]  /*ac00*/  FMNMX.FTZ R31, R58, R25, !PT ;  /* 0x000000193a1f7209 */ /* 0x000fc80007810000 */
[----:B------:R-:W-:Y:S01]  /*ac10*/  FMNMX.FTZ R31, R60, R31, !PT ;  /* 0x0000001f3c1f7209 */ /* 0x000fe20007810000 */
[----:B------:R-:W3:Y:S03]  /*ac20*/  MUFU.EX2 R158, R158 ;  /* 0x0000009e009e7308 */ /* 0x000ee60000000800 */
[----:B------:R-:W-:-:S04]  /*ac30*/  FMNMX.FTZ R31, R24, R31, !PT ;  /* 0x0000001f181f7209 */ /* 0x000fc80007810000 */
[----:B------:R-:W-:Y:S01]  /*ac40*/  FMNMX.FTZ R31, R40, R31, !PT ;  /* 0x0000001f281f7209 */ /* 0x000fe20007810000 */
[----:B------:R-:W4:Y:S03]  /*ac50*/  MUFU.EX2 R25, R80 ;  /* 0x0000005000197308 */ /* 0x000f260000000800 */
[----:B------:R-:W-:-:S04]  /*ac60*/  FMNMX.FTZ R31, R42, R31, !PT ;  /* 0x0000001f2a1f7209 */ /* 0x000fc80007810000 */
[----:B------:R-:W-:Y:S01]  /*ac70*/  FMNMX.FTZ R31, R62, R31, !PT ;  /* 0x0000001f3e1f7209 */ /* 0x000fe20007810000 */
[----:B------:R-:W-:Y:S03]  /*ac80*/  MUFU.EX2 R160, R160 ;  /* 0x000000a000a07308 */ /* 0x000fe60000000800 */
[----:B------:R-:W-:Y:S01]  /*ac90*/  FMNMX.FTZ R37, R64, R31, !PT ;  /* 0x0000001f40257209 */ /* 0x000fe20007810000 */
[----:B------:R-:W-:-:S04]  /*aca0*/  FFMA.FTZ R31, R76, R13, -R27 ;  /* 0x0000000d4c1f7223 */ /* 0x000fc8000001081b */
[----:B------:R-:W5:Y:S01]  /*acb0*/  SHFL.BFLY PT, R66, R37, 0x2, 0x1f ;  /* 0x0c401f0025427f89 */ /* 0x000f6200000e0000 */
[----:B------:R-:W-:Y:S08]  /*acc0*/  MUFU.EX2 R29, R33 ;  /* 0x00000021001d7308 */ /* 0x000ff00000000800 */
[----:B------:R-:W-:Y:S08]  /*acd0*/  MUFU.EX2 R162, R162 ;  /* 0x000000a200a27308 */ /* 0x000ff00000000800 */
[----:B------:R-:W-:Y:S01]  /*ace0*/  MUFU.EX2 R31, R31 ;  /* 0x0000001f001f7308 */ /* 0x000fe20000000800 */
[----:B-----5:R-:W-:-:S07]  /*acf0*/  FMNMX.FTZ R66, R37, R66, !PT ;  /* 0x0000004225427209 */ /* 0x020fce0007810000 */
[----:B------:R-:W-:Y:S01]  /*ad00*/  MUFU.EX2 R164, R164 ;  /* 0x000000a400a47308 */ /* 0x000fe20000000800 */
[-CC-:B------:R-:W-:Y:S01]  /*ad10*/  FFMA.FTZ R37, R92, R13.reuse, -R27.reuse ;  /* 0x0000000d5c257223 */ /* 0x180fe2000001081b */
[----:B------:R-:W-:Y:S01]  /*ad20*/  FFMA.FTZ R27, R104, R13, -R27 ;  /* 0x0000000d681b7223 */ /* 0x000fe2000001081b */
[----:B------:R-:W5:Y:S05]  /*ad30*/  SHFL.BFLY PT, R41, R66, 0x1, 0x1f ;  /* 0x0c201f0042297f89 */ /* 0x000f6a00000e0000 */
[----:B------:R-:W-:Y:S08]  /*ad40*/  MUFU.EX2 R33, R84 ;  /* 0x0000005400217308 */ /* 0x000ff00000000800 */
[----:B------:R-:W-:Y:S08]  /*ad50*/  MUFU.EX2 R166, R166 ;  /* 0x000000a600a67308 */ /* 0x000ff00000000800 */
[----:B------:R-:W-:Y:S01]  /*ad60*/  MUFU.EX2 R35, R35 ;  /* 0x0000002300237308 */ /* 0x000fe20000000800 */
[----:B-----5:R-:W-:-:S04]  /*ad70*/  FMNMX.FTZ R176, R66, R41, !PT ;  /* 0x0000002942b07209 */ /* 0x020fc80007810000 */
        /* <DEDUP_REMOVED lines=10> */
[-C--:B------:R-:W-:Y:S01]  /*ae20*/  FFMA.FTZ R30, R34, R13.reuse, -R43 ;  /* 0x0000000d221e7223 */ /* 0x080fe2000001082b */
[----:B--2---:R-:W-:Y:S01]  /*ae30*/  FADD.FTZ R8, R154, R45 ;  /* 0x0000002d9a087221 */ /* 0x004fe20000010000 */
[----:B------:R-:W-:Y:S01]  /*ae40*/  MUFU.EX2 R153, R153 ;  /* 0x0000009900997308 */ /* 0x000fe20000000800 */
[-CC-:B------:R-:W-:Y:S01]  /*ae50*/  FFMA.FTZ R159, R36, R13.reuse, -R43.reuse ;  /* 0x0000000d249f7223 */ /* 0x180fe2000001082b */
[-CC-:B------:R-:W-:Y:S01]  /*ae60*/  FFMA.FTZ R28, R28, R13.reuse, -R43.reuse ;  /* 0x0000000d1c1c7223 */ /* 0x180fe2000001082b */
[----:B------:R-:W-:Y:S01]  /*ae70*/  FADD.FTZ R45, R15, R8 ;  /* 0x000000080f2d7221 */ /* 0x000fe20000010000 */
[-CC-:B------:R-:W-:Y:S01]  /*ae80*/  FFMA.FTZ R161, R38, R13.reuse, -R43.reuse ;  /* 0x0000000d26a17223 */ /* 0x180fe2000001082b */
[-CC-:B------:R-:W-:Y:S01]  /*ae90*/  FFMA.FTZ R32, R44, R13.reuse, -R43.reuse ;  /* 0x0000000d2c207223 */ /* 0x180fe2000001082b */
[-C--:B------:R-:W-:Y:S01]  /*aea0*/  FFMA.FTZ R163, R46, R13.reuse, -R43 ;  /* 0x0000000d2ea37223 */ /* 0x080fe2000001082b */
[----:B0-----:R-:W-:Y:S01]  /*aeb0*/  FADD.FTZ R36, R156, R45 ;  /* 0x0000002d9c247221 */ /* 0x001fe20000010000 */
[----:B------:R-:W0:Y:S01]  /*aec0*/  MUFU.EX2 R0, R0 ;  /* 0x0000000000007308 */ /* 0x000e220000000800 */
[-CC-:B------:R-:W-:Y:S01]  /*aed0*/  FFMA.FTZ R26, R26, R13.reuse, -R43.reuse ;  /* 0x0000000d1a1a7223 */ /* 0x180fe2000001082b */
[-CC-:B------:R-:W-:Y:S01]  /*aee0*/  FFMA.FTZ R165, R48, R13.reuse, -R43.reuse ;  /* 0x0000000d30a57223 */ /* 0x180fe2000001082b */
[----:B-1----:R-:W-:Y:S01]  /*aef0*/  FADD.FTZ R47, R21, R36 ;  /* 0x00000024152f7221 */ /* 0x002fe20000010000 */
[-CC-:B------:R-:W-:Y:S01]  /*af00*/  FFMA.FTZ R34, R50, R13.reuse, -R43.reuse ;  /* 0x0000000d32227223 */ /* 0x180fe2000001082b */
[-CC-:B------:R-:W-:Y:S01]  /*af10*/  FFMA.FTZ R167, R52, R13.reuse, -R43.reuse ;  /* 0x0000000d34a77223 */ /* 0x180fe2000001082b */
[-C--:B------:R-:W-:Y:S01]  /*af20*/  FFMA.FTZ R36, R54, R13.reuse, -R43 ;  /* 0x0000000d36247223 */ /* 0x080fe2000001082b */
[----:B---3--:R-:W-:Y:S01]  /*af30*/  FADD.FTZ R38, R158, R47 ;  /* 0x0000002f9e267221 */ /* 0x008fe20000010000 */
[----:B------:R-:W1:Y:S01]  /*af40*/  MUFU.EX2 R155, R155 ;  /* 0x0000009b009b7308 */ /* 0x000e620000000800 */
[-CC-:B------:R-:W-:Y:S01]  /*af50*/  FFMA.FTZ R169, R56, R13.reuse, -R43.reuse ;  /* 0x0000000d38a97223 */ /* 0x180fe2000001082b */
[-CC-:B------:R-:W-:Y:S01]  /*af60*/  FFMA.FTZ R171, R60, R13.reuse, -R43.reuse ;  /* 0x0000000d3cab7223 */ /* 0x180fe2000001082b */
[----:B----4-:R-:W-:Y:S01]  /*af70*/  FADD.FTZ R47, R25, R38 ;  /* 0x00000026192f7221 */ /* 0x010fe20000010000 */
[-CC-:B------:R-:W-:Y:S01]  /*af80*/  FFMA.FTZ R38, R58, R13.reuse, -R43.reuse ;  /* 0x0000000d3a267223 */ /* 0x180fe2000001082b */
[-CC-:B------:R-:W-:Y:S01]  /*af90*/  FFMA.FTZ R24, R24, R13.reuse, -R43.reuse ;  /* 0x0000000d18187223 */ /* 0x180fe2000001082b */
[-CC-:B------:R-:W-:Y:S01]  /*afa0*/  FFMA.FTZ R40, R40, R13.reuse, -R43.reuse ;  /* 0x0000000d28287223 */ /* 0x180fe2000001082b */
[-CC-:B------:R-:W-:Y:S01]  /*afb0*/  FFMA.FTZ R42, R42, R13.reuse, -R43.reuse ;  /* 0x0000000d2a2a7223 */ /* 0x180fe2000001082b */
[----:B------:R-:W2:Y:S01]  /*afc0*/  MUFU.EX2 R6, R6 ;  /* 0x0000000600067308 */ /* 0x000ea20000000800 */
[----:B0-----:R-:W-:Y:S01]  /*afd0*/  FADD.FTZ R8, R153, R0 ;  /* 0x0000000099087221 */ /* 0x001fe20000010000 */
[-CC-:B------:R-:W-:Y:S01]  /*afe0*/  FFMA.FTZ R62, R62, R13.reuse, -R43.reuse ;  /* 0x0000000d3e3e7223 */ /* 0x180fe2000001082b */
[----:B------:R-:W-:Y:S01]  /*aff0*/  F2FP.BF16.F32.PACK_AB R154, R15, R154 ;  /* 0x0000009a0f9a723e */ /* 0x000fe200000010ff */
[----:B------:R-:W-:Y:S01]  /*b000*/  FFMA.FTZ R43, R64, R13, -R43 ;  /* 0x0000000d402b7223 */ /* 0x000fe2000001082b */
[----:B------:R-:W-:-:S02]  /*b010*/  F2FP.BF16.F32.PACK_AB R153, R0, R153 ;  /* 0x000000990099723e */ /* 0x000fc400000010ff */
[----:B------:R-:W-:Y:S01]  /*b020*/  F2FP.BF16.F32.PACK_AB R156, R21, R156 ;  /* 0x0000009c159c723e */ /* 0x000fe200000010ff */
[----:B------:R-:W0:Y:S01]  /*b030*/  MUFU.EX2 R157, R157 ;  /* 0x0000009d009d7308 */ /* 0x000e220000000800 */
[----:B-1----:R-:W-:Y:S01]  /*b040*/  FADD.FTZ R45, R155, R8 ;  /* 0x000000089b2d7221 */ /* 0x002fe20000010000 */
[----:B------:R-:W-:-:S06]  /*b050*/  F2FP.BF16.F32.PACK_AB R158, R25, R158 ;  /* 0x0000009e199e723e */ /* 0x000fcc00000010ff */
[----:B------:R-:W1:Y:S01]  /*b060*/  MUFU.EX2 R30, R30 ;  /* 0x0000001e001e7308 */ /* 0x000e620000000800 */
[C---:B--2---:R-:W-:Y:S01]  /*b070*/  FADD.FTZ R8, R6.reuse, R45 ;  /* 0x0000002d06087221 */ /* 0x044fe20000010000 */
[----:B------:R-:W-:-:S06]  /*b080*/  F2FP.BF16.F32.PACK_AB R155, R6, R155 ;  /* 0x0000009b069b723e */ /* 0x000fcc00000010ff */
[----:B------:R-:W2:Y:S01]  /*b090*/  MUFU.EX2 R159, R159 ;  /* 0x0000009f009f7308 */ /* 0x000ea20000000800 */
[----:B0-----:R-:W-:Y:S01]  /*b0a0*/  FADD.FTZ R45, R157, R8 ;  /* 0x000000089d2d7221 */ /* 0x001fe20000010000 */
[----:B------:R-:W-:Y:S01]  /*b0b0*/  FADD.FTZ R8, R160, R47 ;  /* 0x0000002fa0087221 */ /* 0x000fe20000010000 */
[----:B------:R-:W-:-:S03]  /*b0c0*/  F2FP.BF16.F32.PACK_AB R160, R29, R160 ;  /* 0x000000a01da0723e */ /* 0x000fc600000010ff */
[----:B------:R-:W-:Y:S01]  /*b0d0*/  FADD.FTZ R47, R29, R8 ;  /* 0x000000081d2f7221 */ /* 0x000fe20000010000 */
[----:B------:R-:W-:Y:S01]  /*b0e0*/  VIADD R8, R3, 0x22840 ;  /* 0x0002284003087836 */ /* 0x000fe20000000000 */
[----:B------:R-:W0:Y:S01]  /*b0f0*/  MUFU.EX2 R28, R28 ;  /* 0x0000001c001c7308 */ /* 0x000e220000000800 */
[----:B-1----:R-:W-:Y:S01]  /*b100*/  FADD.FTZ R44, R30, R45 ;  /* 0x0000002d1e2c7221 */ /* 0x002fe20000010000 */
[----:B------:R-:W-:Y:S01]  /*b110*/  FADD.FTZ R46, R162, R47 ;  /* 0x0000002fa22e7221 */ /* 0x000fe20000010000 */
[----:B------:R-:W-:Y:S02]  /*b120*/  F2FP.BF16.F32.PACK_AB R162, R31, R162 ;  /* 0x000000a21fa2723e */ /* 0x000fe400000010ff */
[----:B------:R-:W-:Y:S01]  /*b130*/  PRMT R8, R73, 0x654, R8 ;  /* 0x0000065449087816 */ /* 0x000fe20000000008 */
[----:B------:R-:W-:Y:S01]  /*b140*/  FADD.FTZ R47, R31, R46 ;  /* 0x0000002e1f2f7221 */ /* 0x000fe20000010000 */
[----:B------:R-:W-:Y:S01]  /*b150*/  F2FP.BF16.F32.PACK_AB R157, R30, R157 ;  /* 0x0000009d1e9d723e */ /* 0x000fe200000010ff */
[----:B------:R-:W1:Y:S01]  /*b160*/  MUFU.EX2 R161, R161 ;  /* 0x000000a100a17308 */ /* 0x000e620000000800 */
[----:B--2---:R-:W-:Y:S01]  /*b170*/  FADD.FTZ R45, R159, R44 ;  /* 0x0000002c9f2d7221 */ /* 0x004fe20000010000 */
[----:B------:R2:W-:Y:S06]  /*b180*/  SYNCS.ARRIVE.TRANS64.RED.A1T0 RZ, [R8+URZ], RZ ;  /* 0x000000ff08ff79a7 */ /* 0x0005ec000810043f */
[----:B------:R-:W2:Y:S01]  /*b190*/  MUFU.EX2 R32, R32 ;  /* 0x0000002000207308 */ /* 0x000ea20000000800 */
[C---:B0-----:R-:W-:Y:S01]  /*b1a0*/  FADD.FTZ R44, R28.reuse, R45 ;  /* 0x0000002d1c2c7221 */ /* 0x041fe20000010000 */
[----:B------:R-:W-:-:S06]  /*b1b0*/  F2FP.BF16.F32.PACK_AB R159, R28, R159 ;  /* 0x0000009f1c9f723e */ /* 0x000fcc00000010ff */
[----:B------:R-:W0:Y:S01]  /*b1c0*/  MUFU.EX2 R163, R163 ;  /* 0x000000a300a37308 */ /* 0x000e220000000800 */
[----:B-1----:R-:W-:Y:S01]  /*b1d0*/  FADD.FTZ R45, R161, R44 ;  /* 0x0000002ca12d7221 */ /* 0x002fe20000010000 */
[----:B------:R-:W-:Y:S01]  /*b1e0*/  FADD.FTZ R44, R164, R47 ;  /* 0x0000002fa42c7221 */ /* 0x000fe20000010000 */
[----:B------:R-:W-:-:S03]  /*b1f0*/  F2FP.BF16.F32.PACK_AB R164, R33, R164 ;  /* 0x000000a421a4723e */ /* 0x000fc600000010ff */
[----:B------:R-:W-:Y:S02]  /*b200*/  FADD.FTZ R47, R33, R44 ;  /* 0x0000002c212f7221 */ /* 0x000fe40000010000 */
[----:B------:R-:W1:Y:S01]  /*b210*/  MUFU.EX2 R26, R26 ;  /* 0x0000001a001a7308 */ /* 0x000e620000000800 */
[----:B--2---:R-:W-:Y:S01]  /*b220*/  FADD.FTZ R8, R32, R45 ;  /* 0x0000002d20087221 */ /* 0x004fe20000010000 */
[----:B------:R-:W-:Y:S01]  /*b230*/  FADD.FTZ R44, R166, R47 ;  /* 0x0000002fa62c7221 */ /* 0x000fe20000010000 */
[----:B------:R-:W-:Y:S02]  /*b240*/  F2FP.BF16.F32.PACK_AB R166, R35, R166 ;  /* 0x000000a623a6723e */ /* 0x000fe400000010ff */
[----:B------:R-:W-:-:S03]  /*b250*/  F2FP.BF16.F32.PACK_AB R161, R32, R161 ;  /* 0x000000a120a1723e */ /* 0x000fc600000010ff */
[----:B------:R-:W2:Y:S01]  /*b260*/  MUFU.EX2 R165, R165 ;  /* 0x000000a500a57308 */ /* 0x000ea20000000800 */
[----:B0-----:R-:W-:-:S07]  /*b270*/  FADD.FTZ R45, R163, R8 ;  /* 0x00000008a32d7221 */ /* 0x001fce0000010000 */
[----:B------:R-:W0:Y:S01]  /*b280*/  MUFU.EX2 R34, R34 ;  /* 0x0000002200227308 */ /* 0x000e220000000800 */
[C---:B-1----:R-:W-:Y:S01]  /*b290*/  FADD.FTZ R8, R26.reuse, R45 ;  /* 0x0000002d1a087221 */ /* 0x042fe20000010000 */
[----:B------:R-:W-:Y:S01]  /*b2a0*/  FADD.FTZ R45, R35, R44 ;  /* 0x0000002c232d7221 */ /* 0x000fe20000010000 */
[----:B------:R-:W-:-:S03]  /*b2b0*/  F2FP.BF16.F32.PACK_AB R163, R26, R163 ;  /* 0x000000a31aa3723e */ /* 0x000fc600000010ff */
[----:B------:R-:W-:Y:S01]  /*b2c0*/  FADD.FTZ R44, R168, R45 ;  /* 0x0000002da82c7221 */ /* 0x000fe20000010000 */
[----:B------:R-:W-:Y:S01]  /*b2d0*/  F2FP.BF16.F32.PACK_AB R168, R37, R168 ;  /* 0x000000a825a8723e */ /* 0x000fe200000010ff */
[----:B------:R-:W1:Y:S01]  /*b2e0*/  MUFU.EX2 R167, R167 ;  /* 0x000000a700a77308 */ /* 0x000e620000000800 */
[----:B--2---:R-:W-:Y:S01]  /*b2f0*/  FADD.FTZ R7, R165, R8 ;  /* 0x00000008a5077221 */ /* 0x004fe20000010000 */
[----:B------:R-:W-:-:S06]  /*b300*/  FADD.FTZ R15, R37, R44 ;  /* 0x0000002c250f7221 */ /* 0x000fcc0000010000 */
        /* <DEDUP_REMOVED lines=37> */
[C---:B0-----:R-:W-:Y:S01]  /*b560*/  FADD.FTZ R8, R27.reuse, R8 ;  /* 0x000000081b087221 */ /* 0x041fe20000010000 */
[----:B------:R-:W-:Y:S02]  /*b570*/  F2FP.BF16.F32.PACK_AB R174, R27, R174 ;  /* 0x000000ae1bae723e */ /* 0x000fe400000010ff */
[C---:B-1----:R-:W-:Y:S01]  /*b580*/  FADD.FTZ R0, R43.reuse, R0 ;  /* 0x000000002b007221 */ /* 0x042fe20000010000 */
[----:B------:R-:W-:Y:S01]  /*b590*/  F2FP.BF16.F32.PACK_AB R175, R43, R62 ;  /* 0x0000003e2baf723e */ /* 0x000fe200000010ff */
[----:B------:R-:W-:Y:S06]  /*b5a0*/  @!P0 BRA `(.L_x_9779) ;  /* 0x0000000000048947 */ /* 0x000fec0003800000 */
[----:B------:R-:W-:Y:S01]  /*b5b0*/  BPT.TRAP 0x1 ;  /* 0x000000040000795c */ /* 0x000fe20000300000 */
.L_x_9779:
[----:B------:R0:W1:Y:S01]  /*b5c0*/  SYNCS.PHASECHK.TRANS64.TRYWAIT P1, [R3+URZ+0x22850], R20 ;  /* 0x02285014030075a7 */ /* 0x000062000802017f */
[----:B------:R-:W-:Y:S05]  /*b5d0*/  @!P0 BRA `(.L_x_9780) ;  /* 0x0000000000048947 */ /* 0x000fea0003800000 */
[----:B------:R-:W-:Y:S01]  /*b5e0*/  BPT.TRAP 0x1 ;  /* 0x000000040000795c */ /* 0x000fe20000300000 */
.L_x_9780:
[----:B------:R-:W-:Y:S04]  /*b5f0*/  BSSY B0, `(.L_x_9781) ;  /* 0x0000004000007945 */ /* 0x000fe80003800000 */
[----:B-1----:R-:W-:Y:S05]  /*b600*/  @P1 BRA `(.L_x_9782) ;  /* 0x0000000000081947 */ /* 0x002fea0003800000 */
[----:B------:R-:W1:Y:S02]  /*b610*/  SYNCS.PHASECHK.TRANS64.TRYWAIT P1, [R3+URZ+0x22850], R20 ;  /* 0x02285014030075a7 */ /* 0x000e64000802017f */
[----:B-1----:R-:W-:Y:S05]  /*b620*/  @!P1 BRA `(.L_x_9783) ;  /* 0x0000010000fc9947 */ /* 0x002fea0003800000 */
.L_x_9782:
[----:B------:R-:W-:Y:S05]  /*b630*/  BSYNC B0 ;  /* 0x0000000000007941 */ /* 0x000fea0003800000 */
.L_x_9781:
[----:B------:R-:W-:Y:S05]  /*b640*/  WARPSYNC.ALL ;  /* 0x0000000000007948 */ /* 0x000fea0003800000 */
[----:B------:R-:W-:Y:S01]  /*b650*/  VIADD R6, R19, 0x400 ;  /* 0x0000040013067836 */ /* 0x000fe20000000000 */
[----:B------:R2:W-:Y:S01]  /*b660*/  BAR.SYNC.DEFER_BLOCKING R12, 0x100 ;  /* 0x0004000c0000751d */ /* 0x0005e20000010000 */
[----:B------:R-:W-:Y:S02]  /*b670*/  IMAD.MOV.U32 R7, RZ, RZ, 0x40000040 ;  /* 0x40000040ff077424 */ /* 0x000fe400078e00ff */
[----:B------:R-:W-:Y:S01]  /*b680*/  IMAD.MOV.U32 R25, RZ, RZ, 0x40000040 ;  /* 0x40000040ff197424 */ /* 0x000fe200078e00ff */
[----:B------:R-:W-:Y:S01]  /*b690*/  SHF.R.U32.HI R6, RZ, 0x4, R6 ;  /* 0x00000004ff067819 */ /* 0x000fe20000011606 */
[----:B------:R-:W-:Y:S01]  /*b6a0*/  IMAD.MOV.U32 R27, RZ, RZ, 0x40000040 ;  /* 0x40000040ff1b7424 */ /* 0x000fe200078e00ff */
[----:B------:R-:W-:Y:S01]  /*b6b0*/  R2UR UR7, R7 ;  /* 0x00000000070772ca */ /* 0x000fe200000e0000 */
[----:B------:R-:W-:Y:S01]  /*b6c0*/  IMAD.MOV.U32 R21, RZ, RZ, 0x40000040 ;  /* 0x40000040ff157424 */ /* 0x000fe200078e00ff */
[----:B------:R-:W-:-:S02]  /*b6d0*/  LOP3.LUT R6, R6, 0x3fff, RZ, 0xc0, !PT ;  /* 0x00003fff06067812 */ /* 0x000fc400078ec0ff */
[C---:B------:R-:W-:Y:S02]  /*b6e0*/  R2UR UR11, R25.reuse ;  /* 0x00000000190b72ca */ /* 0x040fe400000e0000 */
[----:B------:R-:W-:Y:S02]  /*b6f0*/  LOP3.LUT R15, R6, 0x3000000, RZ, 0xfc, !PT ;  /* 0x03000000060f7812 */ /* 0x000fe400078efcff */
[----:B------:R-:W-:Y:S02]  /*b700*/  R2UR UR19, R25 ;  /* 0x00000000191372ca */ /* 0x000fe400000e0000 */
[----:B------:R-:W-:Y:S01]  /*b710*/  R2UR UR23, R27 ;  /* 0x000000001b1772ca */ /* 0x000fe200000e0000 */
[----:B------:R-:W-:Y:S01]  /*b720*/  IMAD R6, R203, 0xc00, R15 ;  /* 0x00000c00cb067824 */ /* 0x000fe200078e020f */
[----:B------:R-:W-:Y:S01]  /*b730*/  R2UR UR15, R21 ;  /* 0x00000000150f72ca */ /* 0x000fe200000e0000 */
[----:B------:R2:W-:Y:S01]  /*b740*/  STL [R1+0x10], R15 ;  /* 0x0000100f01007387 */ /* 0x0005e20000100800 */
[----:B------:R-:W-:Y:S01]  /*b750*/  R2UR UR27, R7 ;  /* 0x00000000071b72ca */ /* 0x000fe200000e0000 */
[C---:B------:R-:W-:Y:S01]  /*b760*/  VIADD R24, R6.reuse, 0x80 ;  /* 0x0000008006187836 */ /* 0x040fe20000000000 */
[C---:B------:R-:W-:Y:S01]  /*b770*/  R2UR UR6, R6.reuse ;  /* 0x00000000060672ca */ /* 0x040fe200000e0000 */
[----:B------:R-:W-:-:S02]  /*b780*/  VIADD R26, R6, 0x200 ;  /* 0x00000200061a7836 */ /* 0x000fc40000000000 */
[----:B01----:R-:W-:Y:S01]  /*b790*/  VIADD R20, R6, 0x100 ;  /* 0x0000010006147836 */ /* 0x003fe20000000000 */
[----:B------:R-:W-:Y:S01]  /*b7a0*/  R2UR UR10, R24 ;  /* 0x00000000180a72ca */ /* 0x000fe200000e0000 */
[----:B------:R-:W-:Y:S01]  /*b7b0*/  VIADD R24, R6, 0x180 ;  /* 0x0000018006187836 */ /* 0x000fe20000000000 */
[----:B------:R-:W-:Y:S01]  /*b7c0*/  R2UR UR22, R26 ;  /* 0x000000001a1672ca */ /* 0x000fe200000e0000 */
[----:B------:R-:W-:Y:S01]  /*b7d0*/  VIADD R6, R6, 0x280 ;  /* 0x0000028006067836 */ /* 0x000fe20000000000 */
[----:B------:R-:W-:Y:S02]  /*b7e0*/  R2UR UR14, R20 ;  /* 0x00000000140e72ca */ /* 0x000fe400000e0000 */
[----:B------:R-:W-:Y:S02]  /*b7f0*/  R2UR UR18, R24 ;  /* 0x00000000181272ca */ /* 0x000fe400000e0000 */
[----:B------:R-:W-:Y:S01]  /*b800*/  WARPGROUP.ARRIVE ;  /* 0x00000000000079c5 */ /* 0x000fe20000000000 */
[----:B------:R-:W-:-:S05]  /*b810*/  R2UR UR26, R6 ;  /* 0x00000000061a72ca */ /* 0x000fca00000e0000 */
        /* <DEDUP_REMOVED lines=22> */
[----:B--2---:R-:W-:Y:S05]  /*b980*/  @!P0 BRA `(.L_x_9784) ;  /* 0x0000000000048947 */ /* 0x004fea0003800000 */
[----:B------:R-:W-:Y:S01]  /*b990*/  BPT.TRAP 0x1 ;  /* 0x000000040000795c */ /* 0x000fe20000300000 */
.L_x_9784:
[----:B------:R-:W2:Y:S01]  /*b9a0*/  LDL R6, [R1+0x18] ;  /* 0x0000180001067983 */ /* 0x000ea20000100800 */
[----:B------:R-:W0:Y:S01]  /*b9b0*/  S2R R7, SR_CgaCtaId ;  /* 0x0000000000077919 */ /* 0x000e220000008800 */
[----:B------:R-:W-:Y:S01]  /*b9c0*/  VIADD R3, R3, 0x22860 ;  /* 0x0002286003037836 */ /* 0x000fe20000000000 */
[----:B------:R-:W-:-:S04]  /*b9d0*/  ULDC UR36, c[0x0][0x9d8] ;  /* 0x0002760000247ab9 */ /* 0x000fc80000000800 */
[----:B0-----:R-:W-:-:S04]  /*b9e0*/  PRMT R3, R7, 0x654, R3 ;  /* 0x0000065407037816 */ /* 0x001fc80000000003 */
[----:B------:R0:W-:Y:S02]  /*b9f0*/  SYNCS.ARRIVE.TRANS64.RED.A1T0 RZ, [R3+URZ], RZ ;  /* 0x000000ff03ff79a7 */ /* 0x0001e4000810043f */
[----:B0-----:R-:W-:-:S05]  /*ba00*/  VIADD R3, R177, 0xfffffffe ;  /* 0xfffffffeb1037836 */ /* 0x001fca0000000000 */
[----:B--2---:R-:W-:-:S13]  /*ba10*/  ISETP.GE.AND P1, PT, R3, R6, PT ;  /* 0x000000060300720c */ /* 0x004fda0003f26270 */
[----:B------:R-:W-:Y:S05]  /*ba20*/  @!P1 BRA `(.L_x_9785) ;  /* 0x0000002400649947 */ /* 0x000fea0003800000 */
[----:B------:R-:W-:Y:S02]  /*ba30*/  IMAD.MOV.U32 R12, RZ, RZ, R176 ;  /* 0x000000ffff0c7224 */ /* 0x000fe400078e00b0 */
[----:B------:R-:W-:-:S07]  /*ba40*/  IMAD.MOV.U32 R15, RZ, RZ, R14 ;  /* 0x000000ffff0f7224 */ /* 0x000fce00078e000e */
.L_x_9797:
[----:B0-----:R-:W2:Y:S01]  /*ba50*/  LDL R6, [R1+0x18] ;  /* 0x0000180001067983 */ /* 0x001ea20000100800 */
[----:B------:R-:W-:Y:S01]  /*ba60*/  VIADD R203, R203, 0x1 ;  /* 0x00000001cbcb7836 */ /* 0x000fe20000000000 */
[----:B------:R-:W-:Y:S05]  /*ba70*/  YIELD ;  /* 0x0000000000007946 */ /* 0x000fea0003800000 */
[----:B------:R-:W-:-:S04]  /*ba80*/  ISETP.NE.AND P2, PT, R203, 0x2, PT ;  /* 0x00000002cb00780c */ /* 0x000fc80003f45270 */
[----:B------:R-:W-:Y:S02]  /*ba90*/  SEL R203, R203, RZ, P2 ;  /* 0x000000ffcbcb7207 */ /* 0x000fe40001000000 */
[C---:B--2---:R-:W-:Y:S01]  /*baa0*/  ISETP.GT.AND P1, PT, R3.reuse, R6, PT ;  /* 0x000000060300720c */ /* 0x044fe20003f24270 */
[----:B------:R-:W-:Y:S01]  /*bab0*/  VIADD R3, R3, 0xffffffff ;  /* 0xffffffff03037836 */ /* 0x000fe20000000000 */
[----:B------:R-:W-:-:S04]  /*bac0*/  SEL R6, RZ, 0x1, P2 ;  /* 0x00000001ff067807 */ /* 0x000fc80001000000 */
[----:B------:R-:W-:Y:S01]  /*bad0*/  LOP3.LUT R214, R214, R6, RZ, 0x3c, !PT ;  /* 0x00000006d6d67212 */ /* 0x000fe200078e3cff */
[----:B------:R-:W-:Y:S06]  /*bae0*/  @!P0 BRA `(.L_x_9786) ;  /* 0x0000000000048947 */ /* 0x000fec0003800000 */
[----:B------:R-:W-:Y:S01]  /*baf0*/  BPT.TRAP 0x1 ;  /* 0x000000040000795c */ /* 0x000fe20000300000 */
.L_x_9786:
[----:B------:R-:W-:Y:S01]  /*bb00*/  IMAD R6, R203, 0x8, R19 ;  /* 0x00000008cb067824 */ /* 0x000fe200078e0213 */
[----:B------:R-:W-:-:S04]  /*bb10*/  SHF.L.U32 R7, R214, 0x1f, RZ ;  /* 0x0000001fd6077819 */ /* 0x000fc800000006ff */
[----:B------:R0:W1:Y:S01]  /*bb20*/  SYNCS.PHASECHK.TRANS64.TRYWAIT P2, [R6+URZ+0x22830], R7 ;  /* 0x02283007060075a7 */ /* 0x000062000804017f */
[----:B------:R-:W-:Y:S05]  /*bb30*/  @!P0 BRA `(.L_x_9787) ;  /* 0x0000000000048947 */ /* 0x000fea0003800000 */
[----:B------:R-:W-:Y:S01]  /*bb40*/  BPT.TRAP 0x1 ;  /* 0x000000040000795c */ /* 0x000fe20000300000 */
.L_x_9787:
[----:B------:R-:W2:Y:S01]  /*bb50*/  LDL R9, [R1+0x14] ;  /* 0x0000140001097983 */ /* 0x000ea20000100800 */
[----:B------:R-:W-:Y:S02]  /*bb60*/  IMAD.MOV.U32 R155, RZ, RZ, 0x40000040 ;  /* 0x40000040ff9b7424 */ /* 0x000fe400078e00ff */
[----:B--2---:R-:W-:Y:S01]  /*bb70*/  IMAD R154, R203, 0x300, R9 ;  /* 0x00000300cb9a7824 */ /* 0x004fe200078e0209 */
[----:B-1----:R-:W-:Y:S06]  /*bb80*/  @P2 BRA `(.L_x_9788) ;  /* 0x0000000000082947 */ /* 0x002fec0003800000 */
[----:B------:R-:W1:Y:S02]  /*bb90*/  SYNCS.PHASECHK.TRANS64.TRYWAIT P2, [R6+URZ+0x22830], R7 ;  /* 0x02283007060075a7 */ /* 0x000e64000804017f */
[----:B-1----:R-:W-:Y:S05]  /*bba0*/  @!P2 BRA `(.L_x_9789) ;  /* 0x000000fc00b0a947 */ /* 0x002fea0003800000 */
.L_x_9788:
[----:B------:R-:W-:Y:S05]  /*bbb0*/  WARPSYNC.ALL ;  /* 0x0000000000007948 */ /* 0x000fea0003800000 */
        /* <DEDUP_REMOVED lines=12> */
[----:B------:R-:W-:Y:S01]  /*bc80*/  R2UR UR11, R153 ;  /* 0x00000000990b72ca */ /* 0x000fe200000e0000 */
[----:B------:R-:W2:Y:S01]  /*bc90*/  S2R R9, SR_TID.X ;  /* 0x0000000000097919 */ /* 0x000ea20000002100 */
[----:B------:R-:W-:-:S02]  /*bca0*/  R2UR UR19, R155 ;  /* 0x000000009b1372ca */ /* 0x000fc400000e0000 */
[----:B------:R-:W-:Y:S01]  /*bcb0*/  WARPGROUP.ARRIVE ;  /* 0x00000000000079c5 */ /* 0x000fe20000000000 */
[----:B------:R-:W-:Y:S02]  /*bcc0*/  R2UR UR8, R224 ;  /* 0x00000000e00872ca */ /* 0x000fe400000e0000 */
[----:B------:R-:W-:Y:S02]  /*bcd0*/  R2UR UR9, R225 ;  /* 0x00000000e10972ca */ /* 0x000fe400000e0000 */
[----:B------:R-:W-:Y:S01]  /*bce0*/  R2UR UR14, R20 ;  /* 0x00000000140e72ca */ /* 0x000fe200000e0000 */
[----:B------:R-:W-:Y:S01]  /*bcf0*/  HGMMA.64x96x16.F32.BF16 R152, gdesc[UR4], RZ, !UPT, gsb0 ;  /* 0x01600000049879f0 */ /* 0x000fe2000c0018ff */
[----:B------:R-:W-:Y:S02]  /*bd00*/  R2UR UR15, R21 ;  /* 0x00000000150f72ca */ /* 0x000fe400000e0000 */
[----:B------:R-:W-:Y:S02]  /*bd10*/  R2UR UR12, R222 ;  /* 0x00000000de0c72ca */ /* 0x000fe400000e0000 */
[----:B------:R-:W-:-:S02]  /*bd20*/  R2UR UR13, R223 ;  /* 0x00000000df0d72ca */ /* 0x000fc400000e0000 */
[----:B------:R-:W-:Y:S02]  /*bd30*/  R2UR UR16, R10 ;  /* 0x000000000a1072ca */ /* 0x000fe400000e0000 */
[----:B------:R-:W-:Y:S02]  /*bd40*/  R2UR UR17, R11 ;  /* 0x000000000b1172ca */ /* 0x000fe400000e0000 */
[----:B--2---:R-:W-:-:S04]  /*bd50*/  SHF.R.U32.HI R9, RZ, 0x7, R9 ;  /* 0x00000007ff097819 */ /* 0x004fc80000011609 */
        /* <DEDUP_REMOVED lines=14> */
.L_x_9790:
        /* <DEDUP_REMOVED lines=39> */
[----:B-----5:R-:W-:Y:S01]  /*c0b0*/  FMNMX.FTZ R13, R152, R13, !PT ;  /* 0x0000000d980d7209 */ /* 0x020fe20007810000 */
        /* <DEDUP_REMOVED lines=10> */
[----:B------:R-:W-:-:S04]  /*c160*/  FMUL.FTZ R198, R198, UR36 ;  /* 0x00000024c6c67c20 */ /* 0x000fc80008410000 */
[----:B------:R-:W3:Y:S01]  /*c170*/  MUFU.TANH R160, R160 ;  /* 0x000000a000a07308 */ /* 0x000ee20000002400 */
[----:B----4-:R-:W-:-:S07]  /*c180*/  FMNMX.FTZ R13, R156, R13, !PT ;  /* 0x0000000d9c0d7209 */ /* 0x010fce0007810000 */
[----:B------:R-:W4:Y:S01]  /*c190*/  MUFU.TANH R161, R161 ;  /* 0x000000a100a17308 */ /* 0x000f220000002400 */
[----:B-----5:R-:W-:-:S07]  /*c1a0*/  FMNMX.FTZ R13, R157, R13, !PT ;  /* 0x0000000d9d0d7209 */ /* 0x020fce0007810000 */
[----:B------:R-:W5:Y:S01]  /*c1b0*/  MUFU.TANH R164, R164 ;  /* 0x000000a400a47308 */ /* 0x000f620000002400 */
[----:B---3--:R-:W-:-:S07]  /*c1c0*/  FMNMX.FTZ R13, R160, R13, !PT ;  /* 0x0000000da00d7209 */ /* 0x008fce0007810000 */
        /* <DEDUP_REMOVED lines=33> */
[----:B-----5:R-:W-:-:S05]  /*c3e0*/  FMNMX.FTZ R14, R193, R13, !PT ;  /* 0x0000000dc10e7209 */ /* 0x020fca0007810000 */
[----:B------:R-:W5:Y:S02]  /*c3f0*/  SHFL.BFLY PT, R13, R14, 0x2, 0x1f ;  /* 0x0c401f000e0d7f89 */ /* 0x000f6400000e0000 */
[----:B------:R-:W-:Y:S01]  /*c400*/  MUFU.TANH R226, R226 ;  /* 0x000000e200e27308 */ /* 0x000fe20000002400 */
[----:B---3--:R-:W-:-:S07]  /*c410*/  IMAD.MOV.U32 R170, RZ, RZ, R154 ;  /* 0x000000ffffaa7224 */ /* 0x008fce00078e009a */
[----:B------:R-:W-:Y:S08]  /*c420*/  MUFU.TANH R197, R197 ;  /* 0x000000c500c57308 */ /* 0x000ff00000002400 */
[----:B------:R-:W-:Y:S01]  /*c430*/  MUFU.TANH R196, R196 ;  /* 0x000000c400c47308 */ /* 0x000fe20000002400 */
[----:B-----5:R-:W-:-:S07]  /*c440*/  FMNMX.FTZ R14, R14, R13, !PT ;  /* 0x0000000d0e0e7209 */ /* 0x020fce0007810000 */
[----:B------:R-:W-:Y:S01]  /*c450*/  MUFU.TANH R229, R229 ;  /* 0x000000e500e57308 */ /* 0x000fe20000002400 */
[----:B------:R-:W3:Y:S07]  /*c460*/  SHFL.BFLY PT, R13, R14, 0x1, 0x1f ;  /* 0x0c201f000e0d7f89 */ /* 0x000eee00000e0000 */
[----:B------:R-:W-:Y:S08]  /*c470*/  MUFU.TANH R228, R228 ;  /* 0x000000e400e47308 */ /* 0x000ff00000002400 */
[----:B------:R-:W-:Y:S08]  /*c480*/  MUFU.TANH R227, R227 ;  /* 0x000000e300e37308 */ /* 0x000ff00000002400 */
[----:B------:R-:W-:Y:S01]  /*c490*/  MUFU.TANH R221, R221 ;  /* 0x000000dd00dd7308 */ /* 0x000fe20000002400 */
[----:B---3--:R-:W-:-:S02]  /*c4a0*/  FMNMX.FTZ R14, R14, R13, !PT ;  /* 0x0000000d0e0e7209 */ /* 0x008fc40007810000 */
[----:B------:R-:W3:Y:S03]  /*c4b0*/  LDC R13, c[0x0][0x988] ;  /* 0x00026200ff0d7b82 */ /* 0x000ee60000000800 */
[C---:B------:R-:W-:Y:S01]  /*c4c0*/  FADD.FTZ R15, -R14.reuse, R15 ;  /* 0x0000000f0e0f7221 */ /* 0x040fe20000010100 */
[----:B---3--:R-:W-:-:S03]  /*c4d0*/  FMUL.FTZ R154, R14, R13 ;  /* 0x0000000d0e9a7220 */ /* 0x008fc60000410000 */
[-C--:B------:R-:W-:Y:S01]  /*c4e0*/  FMUL.FTZ R15, R15, R13.reuse ;  /* 0x0000000d0f0f7220 */ /* 0x080fe20000410000 */
[-CC-:B------:R-:W-:Y:S01]  /*c4f0*/  FFMA.FTZ R20, R20, R13.reuse, -R154.reuse ;  /* 0x0000000d14147223 */ /* 0x180fe2000001089a */
[-CC-:B------:R-:W-:Y:S01]  /*c500*/  FFMA.FTZ R155, R21, R13.reuse, -R154.reuse ;  /* 0x0000000d159b7223 */ /* 0x180fe2000001089a */
[----:B------:R-:W-:-:S03]  /*c510*/  FFMA.FTZ R21, R152, R13, -R154 ;  /* 0x0000000d98157223 */ /* 0x000fc6000001089a */
        /* <DEDUP_REMOVED lines=8> */
[----:B------:R3:W5:Y:S01]  /*c5a0*/  MUFU.EX2 R152, R20 ;  /* 0x0000001400987308 */ /* 0x0007620000000800 */
[-CC-:B------:R-:W-:Y:S01]  /*c5b0*/  FFMA.FTZ R168, R168, R13.reuse, -R154.reuse ;  /* 0x0000000da8a87223 */ /* 0x180fe2000001089a */
[-CC-:B------:R-:W-:Y:S01]  /*c5c0*/  FFMA.FTZ R169, R169, R13.reuse, -R154.reuse ;  /* 0x0000000da9a97223 */ /* 0x180fe2000001089a */
[-CC-:B------:R-:W-:Y:S01]  /*c5d0*/  FFMA.FTZ R172, R172, R13.reuse, -R154.reuse ;  /* 0x0000000dacac7223 */ /* 0x180fe2000001089a */
[-CC-:B------:R-:W-:Y:S01]  /*c5e0*/  FFMA.FTZ R173, R173, R13.reuse, -R154.reuse ;  /* 0x0000000dadad7223 */ /* 0x180fe2000001089a */
[-CC-:B------:R-:W-:Y:S01]  /*c5f0*/  FFMA.FTZ R176, R176, R13.reuse, -R154.reuse ;  /* 0x0000000db0b07223 */ /* 0x180fe2000001089a */
[-CC-:B------:R-:W-:Y:S01]  /*c600*/  FFMA.FTZ R177, R177, R13.reuse, -R154.reuse ;  /* 0x0000000db1b17223 */ /* 0x180fe2000001089a */
[----:B------:R-:W-:Y:S01]  /*c610*/  FFMA.FTZ R180, R180, R13, -R154 ;  /* 0x0000000db4b47223 */ /* 0x000fe2000001089a */
[----:B------:R0:W1:Y:S01]  /*c620*/  MUFU.EX2 R158, R155 ;  /* 0x0000009b009e7308 */ /* 0x0000620000000800 */
[----:B---3--:R-:W-:Y:S01]  /*c630*/  FMUL.FTZ R20, R171, UR36 ;  /* 0x00000024ab147c20 */ /* 0x008fe20008410000 */
[----:B----4-:R-:W-:-:S02]  /*c640*/  IMAD.MOV.U32 R171, RZ, RZ, R159 ;  /* 0x000000ffffab7224 */ /* 0x010fc400078e009f */
[-CC-:B------:R-:W-:Y:S01]  /*c650*/  FFMA.FTZ R181, R181, R13.reuse, -R154.reuse ;  /* 0x0000000db5b57223 */ /* 0x180fe2000001089a */
[-CC-:B------:R-:W-:Y:S01]  /*c660*/  FFMA.FTZ R184, R184, R13.reuse, -R154.reuse ;  /* 0x0000000db8b87223 */ /* 0x180fe2000001089a */
[-CC-:B------:R-:W-:Y:S01]  /*c670*/  FFMA.FTZ R185, R185, R13.reuse, -R154.reuse ;  /* 0x0000000db9b97223 */ /* 0x180fe2000001089a */
[-CC-:B------:R-:W-:Y:S01]  /*c680*/  FFMA.FTZ R188, R188, R13.reuse, -R154.reuse ;  /* 0x0000000dbcbc7223 */ /* 0x180fe2000001089a */
[-CC-:B------:R-:W-:Y:S01]  /*c690*/  FFMA.FTZ R189, R189, R13.reuse, -R154.reuse ;  /* 0x0000000dbdbd7223 */ /* 0x180fe2000001089a */
[----:B------:R3:W4:Y:S01]  /*c6a0*/  MUFU.EX2 R159, R21 ;  /* 0x00000015009f7308 */ /* 0x0007220000000800 */
[-CC-:B------:R-:W-:Y:S01]  /*c6b0*/  FFMA.FTZ R192, R192, R13.reuse, -R154.reuse ;  /* 0x0000000dc0c07223 */ /* 0x180fe2000001089a */
[----:B------:R-:W-:Y:S01]  /*c6c0*/  FFMA.FTZ R193, R193, R13, -R154 ;  /* 0x0000000dc1c17223 */ /* 0x000fe2000001089a */
[----:B-----5:R-:W-:Y:S01]  /*c6d0*/  FFMA.FTZ R154, R15, R8, R152 ;  /* 0x000000080f9a7223 */ /* 0x020fe20000010098 */
[----:B0-----:R-:W-:Y:S01]  /*c6e0*/  FMUL.FTZ R155, R174, UR36 ;  /* 0x00000024ae9b7c20 */ /* 0x001fe20008410000 */
[----:B------:R-:W-:Y:S01]  /*c6f0*/  FMUL.FTZ R8, R175, UR36 ;  /* 0x00000024af087c20 */ /* 0x000fe20008410000 */
[-C--:B------:R-:W-:Y:S01]  /*c700*/  FMUL.FTZ R24, R24, R15.reuse ;  /* 0x0000000f18187220 */ /* 0x080fe20000410000 */
[-C--:B------:R-:W-:Y:S01]  /*c710*/  FMUL.FTZ R25, R25, R15.reuse ;  /* 0x0000000f19197220 */ /* 0x080fe20000410000 */
[----:B------:R4:W0:Y:S01]  /*c720*/  MUFU.EX2 R162, R153 ;  /* 0x0000009900a27308 */ /* 0x0008220000000800 */
[----:B-1----:R-:W-:Y:S01]  /*c730*/  FADD.FTZ R154, R158, R154 ;  /* 0x0000009a9e9a7221 */ /* 0x002fe20000010000 */
[----:B---3--:R-:W-:Y:S01]  /*c740*/  FMUL.FTZ R21, R178, UR36 ;  /* 0x00000024b2157c20 */ /* 0x008fe20008410000 */
[----:B------:R-:W-:Y:S01]  /*c750*/  F2FP.BF16.F32.PACK_AB R152, R158, R152 ;  /* 0x000000989e98723e */ /* 0x000fe200000010ff */
[----:B------:R-:W-:Y:S01]  /*c760*/  FMUL.FTZ R158, R179, UR36 ;  /* 0x00000024b39e7c20 */ /* 0x000fe20008410000 */
[----:B------:R-:W-:Y:S01]  /*c770*/  FMUL.FTZ R179, R199, UR36 ;  /* 0x00000024c7b37c20 */ /* 0x000fe20008410000 */
[-C--:B------:R-:W-:Y:S01]  /*c780*/  FMUL.FTZ R28, R28, R15.reuse ;  /* 0x0000000f1c1c7220 */ /* 0x080fe20000410000 */
[-C--:B------:R-:W-:Y:S01]  /*c790*/  FMUL.FTZ R29, R29, R15.reuse ;  /* 0x0000000f1d1d7220 */ /* 0x080fe20000410000 */
[----:B------:R-:W1:Y:S01]  /*c7a0*/  MUFU.TANH R20, R20 ;  /* 0x0000001400147308 */ /* 0x000e620000002400 */
[----:B----4-:R-:W-:Y:S01]  /*c7b0*/  FADD.FTZ R153, R159, R154 ;  /* 0x0000009a9f997221 */ /* 0x010fe20000010000 */
[-C--:B------:R-:W-:Y:S01]  /*c7c0*/  FMUL.FTZ R32, R32, R15.reuse ;  /* 0x0000000f20207220 */ /* 0x080fe20000410000 */
[-C--:B------:R-:W-:Y:S01]  /*c7d0*/  FMUL.FTZ R33, R33, R15.reuse ;  /* 0x0000000f21217220 */ /* 0x080fe20000410000 */
[-C--:B------:R-:W-:Y:S01]  /*c7e0*/  FMUL.FTZ R36, R36, R15.reuse ;  /* 0x0000000f24247220 */ /* 0x080fe20000410000 */
[-C--:B------:R-:W-:Y:S01]  /*c7f0*/  FMUL.FTZ R37, R37, R15.reuse ;  /* 0x0000000f25257220 */ /* 0x080fe20000410000 */
[-C--:B------:R-:W-:Y:S01]  /*c800*/  FMUL.FTZ R40, R40, R15.reuse ;  /* 0x0000000f28287220 */ /* 0x080fe20000410000 */
[----:B------:R-:W-:Y:S01]  /*c810*/  FMUL.FTZ R41, R41, R15 ;  /* 0x0000000f29297220 */ /* 0x000fe20000410000 */
[----:B------:R-:W3:Y:S01]  /*c820*/  MUFU.TANH R155, R155 ;  /* 0x0000009b009b7308 */ /* 0x000ee20000002400 */
[C---:B0-----:R-:W-:Y:S01]  /*c830*/  FADD.FTZ R153, R162.reuse, R153 ;  /* 0x00000099a2997221 */ /* 0x041fe20000010000 */
[----:B------:R-:W-:Y:S01]  /*c840*/  F2FP.BF16.F32.PACK_AB R154, R162, R159 ;  /* 0x0000009fa29a723e */ /* 0x000fe200000010ff */
[----:B------:R-:W-:Y:S01]  /*c850*/  FMUL.FTZ R159, R182, UR36 ;  /* 0x00000024b69f7c20 */ /* 0x000fe20008410000 */
        /* <DEDUP_REMOVED lines=37> */
[----:B------:R-:W5:Y:S01]  /*cab0*/  MUFU.TANH R159, R159 ;  /* 0x0000009f009f7308 */ /* 0x000f620000002400 */
[----:B--2---:R-:W-:Y:S01]  /*cac0*/  IMAD.MOV.U32 R187, RZ, RZ, R170 ;  /* 0x000000ffffbb7224 */ /* 0x004fe200078e00aa */
[----:B------:R-:W-:Y:S01]  /*cad0*/  FMNMX.FTZ R170, R221, R167, !PT ;  /* 0x000000a7ddaa7209 */ /* 0x000fe20007810000 */
[-C--:B------:R-:W-:Y:S01]  /*cae0*/  FMUL.FTZ R93, R93, R15.reuse ;  /* 0x0000000f5d5d7220 */ /* 0x080fe20000410000 */
[-C--:B------:R-:W-:Y:S01]  /*caf0*/  FMUL.FTZ R96, R96, R15.reuse ;  /* 0x0000000f60607220 */ /* 0x080fe20000410000 */
[-C--:B------:R-:W-:Y:S01]  /*cb00*/  FMUL.FTZ R97, R97, R15.reuse ;  /* 0x0000000f61617220 */ /* 0x080fe20000410000 */
[----:B-1----:R-:W-:Y:S01]  /*cb10*/  FMNMX.FTZ R170, R20, R170, !PT ;  /* 0x000000aa14aa7209 */ /* 0x002fe20007810000 */
[-C--:B------:R-:W-:Y:S01]  /*cb20*/  FMUL.FTZ R100, R100, R15.reuse ;  /* 0x0000000f64647220 */ /* 0x080fe20000410000 */
[----:B------:R1:W-:Y:S01]  /*cb30*/  MUFU.TANH R167, R190 ;  /* 0x000000be00a77308 */ /* 0x0003e20000002400 */
        /* <DEDUP_REMOVED lines=8> */
[----:B-1----:R-:W-:Y:S01]  /*cbc0*/  IMAD.MOV.U32 R190, RZ, RZ, R171 ;  /* 0x000000ffffbe7224 */ /* 0x002fe200078e00ab */
[----:B---3--:R-:W-:Y:S01]  /*cbd0*/  FMNMX.FTZ R171, R155, R170, !PT ;  /* 0x000000aa9bab7209 */ /* 0x008fe20007810000 */
[-C--:B------:R-:W-:Y:S01]  /*cbe0*/  FMUL.FTZ R116, R116, R15.reuse ;  /* 0x0000000f74747220 */ /* 0x080fe20000410000 */
[-C--:B------:R-:W-:Y:S01]  /*cbf0*/  FMUL.FTZ R117, R117, R15.reuse ;  /* 0x0000000f75757220 */ /* 0x080fe20000410000 */
[----:B------:R-:W-:Y:S01]  /*cc00*/  FMUL.FTZ R120, R120, R15 ;  /* 0x0000000f78787220 */ /* 0x000fe20000410000 */
[----:B0-----:R-:W-:Y:S01]  /*cc10*/  FMNMX.FTZ R171, R8, R171, !PT ;  /* 0x000000ab08ab7209 */ /* 0x001fe20007810000 */
[-C--:B------:R-:W-:Y:S01]  /*cc20*/  FMUL.FTZ R121, R121, R15.reuse ;  /* 0x0000000f79797220 */ /* 0x080fe20000410000 */
[----:B------:R-:W0:Y:S01]  /*cc30*/  MUFU.TANH R163, R186 ;  /* 0x000000ba00a37308 */ /* 0x000e220000002400 */
[----:B------:R-:W-:Y:S01]  /*cc40*/  FMUL.FTZ R124, R124, R15 ;  /* 0x0000000f7c7c7220 */ /* 0x000fe20000410000 */
[----:B----4-:R-:W-:Y:S01]  /*cc50*/  FMNMX.FTZ R174, R21, R171, !PT ;  /* 0x000000ab15ae7209 */ /* 0x010fe20007810000 */
[-C--:B------:R-:W-:Y:S01]  /*cc60*/  FMUL.FTZ R125, R125, R15.reuse ;  /* 0x0000000f7d7d7220 */ /* 0x080fe20000410000 */
[-C--:B------:R-:W-:Y:S01]  /*cc70*/  FMUL.FTZ R128, R128, R15.reuse ;  /* 0x0000000f80807220 */ /* 0x080fe20000410000 */
[-C--:B------:R-:W-:Y:S01]  /*cc80*/  FMUL.FTZ R129, R129, R15.reuse ;  /* 0x0000000f81817220 */ /* 0x080fe20000410000 */
[----:B-----5:R-:W-:Y:S01]  /*cc90*/  FMNMX.FTZ R174, R158, R174, !PT ;  /* 0x000000ae9eae7209 */ /* 0x020fe20007810000 */
[-C--:B------:R-:W-:Y:S01]  /*cca0*/  FMUL.FTZ R132, R132, R15.reuse ;  /* 0x0000000f84847220 */ /* 0x080fe20000410000 */
[----:B------:R-:W1:Y:S01]  /*ccb0*/  MUFU.TANH R170, R191 ;  /* 0x000000bf00aa7308 */ /* 0x000e620000002400 */
[-C--:B------:R-:W-:Y:S01]  /*ccc0*/  FMUL.FTZ R133, R133, R15.reuse ;  /* 0x0000000f85857220 */ /* 0x080fe20000410000 */
[----:B------:R-:W-:Y:S01]  /*ccd0*/  FMNMX.FTZ R175, R159, R174, !PT ;  /* 0x000000ae9faf7209 */ /* 0x000fe20007810000 */
[-C--:B------:R-:W-:Y:S01]  /*cce0*/  FMUL.FTZ R136, R136, R15.reuse ;  /* 0x0000000f88887220 */ /* 0x080fe20000410000 */
[-C--:B------:R-:W-:Y:S01]  /*ccf0*/  FMUL.FTZ R137, R137, R15.reuse ;  /* 0x0000000f89897220 */ /* 0x080fe20000410000 */
[----:B------:R-:W-:Y:S01]  /*cd00*/  FMUL.FTZ R140, R140, R15 ;  /* 0x0000000f8c8c7220 */ /* 0x000fe20000410000 */
[----:B--2---:R-:W-:Y:S01]  /*cd10*/  FMNMX.FTZ R175, R162, R175, !PT ;  /* 0x000000afa2af7209 */ /* 0x004fe20007810000 */
[-C--:B------:R-:W-:Y:S01]  /*cd20*/  FMUL.FTZ R141, R141, R15.reuse ;  /* 0x0000000f8d8d7220 */ /* 0x080fe20000410000 */
[----:B------:R-:W2:Y:S01]  /*cd30*/  MUFU.TANH R171, R194 ;  /* 0x000000c200ab7308 */ /* 0x000ea20000002400 */
[----:B------:R-:W-:Y:S01]  /*cd40*/  FMUL.FTZ R144, R144, R15 ;  /* 0x0000000f90907220 */ /* 0x000fe20000410000 */
[----:B0-----:R-:W-:Y:S01]  /*cd50*/  FMNMX.FTZ R178, R163, R175, !PT ;  /* 0x000000afa3b27209 */ /* 0x001fe20007810000 */
[-C--:B------:R-:W-:Y:S01]  /*cd60*/  FMUL.FTZ R145, R145, R15.reuse ;  /* 0x0000000f91917220 */ /* 0x080fe20000410000 */
[-C--:B------:R-:W-:Y:S01]  /*cd70*/  FMUL.FTZ R148, R148, R15.reuse ;  /* 0x0000000f94947220 */ /* 0x080fe20000410000 */
[----:B------:R-:W-:Y:S01]  /*cd80*/  FMUL.FTZ R149, R149, R15 ;  /* 0x0000000f95957220 */ /* 0x000fe20000410000 */
[----:B------:R-:W-:-:S02]  /*cd90*/  FMNMX.FTZ R178, R166, R178, !PT ;  /* 0x000000b2a6b27209 */ /* 0x000fc40007810000 */
[----:B------:R-:W0:Y:S02]  /*cda0*/  MUFU.TANH R174, R195 ;  /* 0x000000c300ae7308 */ /* 0x000e240000002400 */
[----:B------:R-:W-:-:S04]  /*cdb0*/  FMNMX.FTZ R178, R167, R178, !PT ;  /* 0x000000b2a7b27209 */ /* 0x000fc80007810000 */
[----:B-1----:R-:W-:Y:S02]  /*cdc0*/  FMNMX.FTZ R178, R170, R178, !PT ;  /* 0x000000b2aab27209 */ /* 0x002fe40007810000 */
[----:B------:R1:W3:Y:S02]  /*cdd0*/  MUFU.TANH R175, R198 ;  /* 0x000000c600af7308 */ /* 0x0002e40000002400 */
[----:B--2---:R-:W-:-:S06]  /*cde0*/  FMNMX.FTZ R178, R171, R178, !PT ;  /* 0x000000b2abb27209 */ /* 0x004fcc0007810000 */
[----:B------:R-:W2:Y:S01]  /*cdf0*/  MUFU.TANH R179, R179 ;  /* 0x000000b300b37308 */ /* 0x000ea20000002400 */
[----:B0-----:R-:W-:Y:S01]  /*ce00*/  FMNMX.FTZ R178, R174, R178, !PT ;  /* 0x000000b2aeb27209 */ /* 0x001fe20007810000 */
[----:B-1----:R-:W0:Y:S06]  /*ce10*/  S2R R198, SR_CgaCtaId ;  /* 0x0000000000c67919 */ /* 0x002e2c0000008800 */
[----:B------:R-:W1:Y:S01]  /*ce20*/  MUFU.EX2 R156, R156 ;  /* 0x0000009c009c7308 */ /* 0x000e620000000800 */
[----:B---3--:R-:W-:-:S07]  /*ce30*/  FMNMX.FTZ R178, R175, R178, !PT ;  /* 0x000000b2afb27209 */ /* 0x008fce0007810000 */
[----:B------:R-:W3:Y:S01]  /*ce40*/  MUFU.EX2 R157, R157 ;  /* 0x0000009d009d7308 */ /* 0x000ee20000000800 */
[----:B--2---:R-:W-:-:S05]  /*ce50*/  FMNMX.FTZ R182, R179, R178, !PT ;  /* 0x000000b2b3b67209 */ /* 0x004fca0007810000 */
[----:B------:R-:W2:Y:S02]  /*ce60*/  SHFL.BFLY PT, R178, R182, 0x2, 0x1f ;  /* 0x0c401f00b6b27f89 */ /* 0x000ea400000e0000 */
[----:B------:R-:W-:Y:S01]  /*ce70*/  MUFU.EX2 R160, R160 ;  /* 0x000000a000a07308 */ /* 0x000fe20000000800 */
[----:B-1----:R-:W-:-:S07]  /*ce80*/  FADD.FTZ R153, R156, R153 ;  /* 0x000000999c997221 */ /* 0x002fce0000010000 */
[----:B------:R-:W-:Y:S01]  /*ce90*/  MUFU.EX2 R161, R161 ;  /* 0x000000a100a17308 */ /* 0x000fe20000000800 */
[----:B---3--:R-:W-:-:S07]  /*cea0*/  F2FP.BF16.F32.PACK_AB R156, R157, R156 ;  /* 0x0000009c9d9c723e */ /* 0x008fce00000010ff */
[----:B------:R-:W-:Y:S01]  /*ceb0*/  MUFU.EX2 R164, R164 ;  /* 0x000000a400a47308 */ /* 0x000fe20000000800 */
[----:B--2---:R-:W-:-:S07]  /*cec0*/  FMNMX.FTZ R182, R182, R178, !PT ;  /* 0x000000b2b6b67209 */ /* 0x004fce0007810000 */
[----:B------:R-:W-:Y:S01]  /*ced0*/  MUFU.EX2 R178, R165 ;  /* 0x000000a500b27308 */ /* 0x000fe20000000800 */
[----:B------:R-:W1:Y:S07]  /*cee0*/  SHFL.BFLY PT, R183, R182, 0x1, 0x1f ;  /* 0x0c201f00b6b77f89 */ /* 0x000e6e00000e0000 */
[----:B------:R-:W-:Y:S08]  /*cef0*/  MUFU.EX2 R165, R169 ;  /* 0x000000a900a57308 */ /* 0x000ff00000000800 */
[----:B------:R1:W-:Y:S08]  /*cf00*/  MUFU.EX2 R169, R176 ;  /* 0x000000b000a97308 */ /* 0x0003f00000000800 */
[----:B------:R-:W-:Y:S01]  /*cf10*/  MUFU.EX2 R168, R168 ;  /* 0x000000a800a87308 */ /* 0x000fe20000000800 */
[----:B-1----:R-:W-:-:S05]  /*cf20*/  FMNMX.FTZ R176, R182, R183, !PT ;  /* 0x000000b7b6b07209 */ /* 0x002fca0007810000 */
        /* <DEDUP_REMOVED lines=31> */
[-C--:B-1----:R-:W-:Y:S01]  /*d120*/  FMUL.FTZ R26, R26, R12.reuse ;  /* 0x0000000c1a1a7220 */ /* 0x082fe20000410000 */
[----:B------:R-:W-:Y:S01]  /*d130*/  FMUL.FTZ R27, R27, R12 ;  /* 0x0000000c1b1b7220 */ /* 0x000fe20000410000 */
[----:B------:R-:W1:Y:S01]  /*d140*/  MUFU.EX2 R182, R182 ;  /* 0x000000b600b67308 */ /* 0x000e620000000800 */
        /* <DEDUP_REMOVED lines=30> */
[----:B------:R-:W-:Y:S01]  /*d330*/  FMUL.FTZ R82, R82, R12 ;  /* 0x0000000c52527220 */ /* 0x000fe20000410000 */
[----:B------:R-:W5:Y:S01]  /*d340*/  MUFU.EX2 R191, R191 ;  /* 0x000000bf00bf7308 */ /* 0x000f620000000800 */
[----:B----4-:R-:W-:-:S02]  /*d350*/  VIADD R155, R6, 0x22840 ;  /* 0x00022840069b7836 */ /* 0x010fc40000000000 */
[-C--:B------:R-:W-:Y:S01]  /*d360*/  FMUL.FTZ R83, R83, R12.reuse ;  /* 0x0000000c53537220 */ /* 0x080fe20000410000 */
[-C--:B------:R-:W-:Y:S01]  /*d370*/  FMUL.FTZ R86, R86, R12.reuse ;  /* 0x0000000c56567220 */ /* 0x080fe20000410000 */
[-C--:B------:R-:W-:Y:S01]  /*d380*/  FMUL.FTZ R87, R87, R12.reuse ;  /* 0x0000000c57577220 */ /* 0x080fe20000410000 */
[-C--:B------:R-:W-:Y:S01]  /*d390*/  FMUL.FTZ R90, R90, R12.reuse ;  /* 0x0000000c5a5a7220 */ /* 0x080fe20000410000 */
[----:B0-----:R-:W-:Y:S01]  /*d3a0*/  PRMT R155, R198, 0x654, R155 ;  /* 0x00000654c69b7816 */ /* 0x001fe2000000009b */
[-C--:B------:R-:W-:Y:S01]  /*d3b0*/  FMUL.FTZ R91, R91, R12.reuse ;  /* 0x0000000c5b5b7220 */ /* 0x080fe20000410000 */
[----:B------:R0:W-:Y:S01]  /*d3c0*/  MUFU.EX2 R198, R158 ;  /* 0x0000009e00c67308 */ /* 0x0001e20000000800 */
[-C--:B------:R-:W-:Y:S01]  /*d3d0*/  FMUL.FTZ R94, R94, R12.reuse ;  /* 0x0000000c5e5e7220 */ /* 0x080fe20000410000 */
[----:B------:R1:W-:Y:S01]  /*d3e0*/  SYNCS.ARRIVE.TRANS64.RED.A1T0 RZ, [R155+URZ], RZ ;  /* 0x000000ff9bff79a7 */ /* 0x0003e2000810043f */
[-C--:B------:R-:W-:Y:S01]  /*d3f0*/  FMUL.FTZ R95, R95, R12.reuse ;  /* 0x0000000c5f5f7220 */ /* 0x080fe20000410000 */
[-C--:B------:R-:W-:Y:S01]  /*d400*/  FMUL.FTZ R98, R98, R12.reuse ;  /* 0x0000000c62627220 */ /* 0x080fe20000410000 */
[-C--:B------:R-:W-:Y:S01]  /*d410*/  FMUL.FTZ R99, R99, R12.reuse ;  /* 0x0000000c63637220 */ /* 0x080fe20000410000 */
[-C--:B------:R-:W-:Y:S01]  /*d420*/  FMUL.FTZ R102, R102, R12.reuse ;  /* 0x0000000c66667220 */ /* 0x080fe20000410000 */
[-C--:B------:R-:W-:Y:S01]  /*d430*/  FMUL.FTZ R103, R103, R12.reuse ;  /* 0x0000000c67677220 */ /* 0x080fe20000410000 */
[----:B------:R-:W4:Y:S01]  /*d440*/  MUFU.EX2 R196, R196 ;  /* 0x000000c400c47308 */ /* 0x000f220000000800 */
[----:B0-----:R-:W-:Y:S01]  /*d450*/  FADD.FTZ R158, R157, R153 ;  /* 0x000000999d9e7221 */ /* 0x001fe20000010000 */
[----:B---3--:R-:W-:Y:S01]  /*d460*/  FADD.FTZ R153, R186, R0 ;  /* 0x00000000ba997221 */ /* 0x008fe20000010000 */
[-C--:B------:R-:W-:Y:S01]  /*d470*/  FMUL.FTZ R106, R106, R12.reuse ;  /* 0x0000000c6a6a7220 */ /* 0x080fe20000410000 */
[-C--:B------:R-:W-:Y:S01]  /*d480*/  FMUL.FTZ R107, R107, R12.reuse ;  /* 0x0000000c6b6b7220 */ /* 0x080fe20000410000 */
[----:B------:R-:W-:Y:S01]  /*d490*/  FADD.FTZ R158, R160, R158 ;  /* 0x0000009ea09e7221 */ /* 0x000fe20000010000 */
[----:B-1----:R-:W-:Y:S01]  /*d4a0*/  FADD.FTZ R155, R182, R153 ;  /* 0x00000099b69b7221 */ /* 0x002fe20000010000 */
[----:B------:R-:W-:Y:S01]  /*d4b0*/  F2FP.BF16.F32.PACK_AB R153, R186, R183 ;  /* 0x000000b7ba99723e */ /* 0x000fe200000010ff */
[----:B------:R-:W0:Y:S01]  /*d4c0*/  MUFU.EX2 R187, R187 ;  /* 0x000000bb00bb7308 */ /* 0x000e220000000800 */
[-C--:B------:R-:W-:Y:S01]  /*d4d0*/  FMUL.FTZ R110, R110, R12.reuse ;  /* 0x0000000c6e6e7220 */ /* 0x080fe20000410000 */
[----:B--2---:R-:W-:Y:S01]  /*d4e0*/  FADD.FTZ R155, R197, R155 ;  /* 0x0000009bc59b7221 */ /* 0x004fe20000010000 */
[-C--:B------:R-:W-:Y:S01]  /*d4f0*/  FMUL.FTZ R111, R111, R12.reuse ;  /* 0x0000000c6f6f7220 */ /* 0x080fe20000410000 */
[-C--:B------:R-:W-:Y:S01]  /*d500*/  FMUL.FTZ R114, R114, R12.reuse ;  /* 0x0000000c72727220 */ /* 0x080fe20000410000 */
[----:B------:R-:W-:Y:S01]  /*d510*/  FMUL.FTZ R115, R115, R12 ;  /* 0x0000000c73737220 */ /* 0x000fe20000410000 */
[----:B-----5:R-:W-:Y:S01]  /*d520*/  FADD.FTZ R157, R191, R155 ;  /* 0x0000009bbf9d7221 */ /* 0x020fe20000010000 */
[----:B------:R-:W-:Y:S01]  /*d530*/  F2FP.BF16.F32.PACK_AB R155, R197, R182 ;  /* 0x000000b6c59b723e */ /* 0x000fe200000010ff */
        /* <DEDUP_REMOVED lines=20> */
[----:B------:R-:W-:-:S04]  /*d680*/  FMUL.FTZ R151, R151, R12 ;  /* 0x0000000c97977220 */ /* 0x000fc80000410000 */
[----:B------:R3:W-:Y:S01]  /*d690*/  MUFU.EX2 R183, R162 ;  /* 0x000000a200b77308 */ /* 0x0007e20000000800 */
[C---:B----4-:R-:W-:Y:S01]  /*d6a0*/  FADD.FTZ R159, R196.reuse, R157 ;  /* 0x0000009dc49f7221 */ /* 0x050fe20000010000 */
[----:B------:R-:W-:-:S03]  /*d6b0*/  F2FP.BF16.F32.PACK_AB R157, R196, R191 ;  /* 0x000000bfc49d723e */ /* 0x000fc600000010ff */
[----:B0-----:R-:W-:-:S03]  /*d6c0*/  FADD.FTZ R159, R187, R159 ;  /* 0x0000009fbb9f7221 */ /* 0x001fc60000010000 */
[----:B------:R-:W0:Y:S01]  /*d6d0*/  MUFU.EX2 R8, R8 ;  /* 0x0000000800087308 */ /* 0x000e220000000800 */
[C---:B---3--:R-:W-:Y:S01]  /*d6e0*/  FADD.FTZ R162, R161.reuse, R158 ;  /* 0x0000009ea1a27221 */ /* 0x048fe20000010000 */
[----:B------:R-:W-:Y:S01]  /*d6f0*/  F2FP.BF16.F32.PACK_AB R158, R161, R160 ;  /* 0x000000a0a19e723e */ /* 0x000fe200000010ff */
[C---:B-1----:R-:W-:Y:S01]  /*d700*/  FADD.FTZ R160, R195.reuse, R159 ;  /* 0x0000009fc3a07221 */ /* 0x042fe20000010000 */
[----:B------:R-:W-:Y:S01]  /*d710*/  F2FP.BF16.F32.PACK_AB R159, R195, R187 ;  /* 0x000000bbc39f723e */ /* 0x000fe200000010ff */
[----:B------:R-:W-:Y:S02]  /*d720*/  FADD.FTZ R162, R164, R162 ;  /* 0x000000a2a4a27221 */ /* 0x000fe40000010000 */
[----:B--2---:R-:W-:Y:S01]  /*d730*/  FADD.FTZ R161, R190, R160 ;  /* 0x000000a0bea17221 */ /* 0x004fe20000010000 */
[----:B------:R-:W-:Y:S01]  /*d740*/  MUFU.EX2 R21, R21 ;  /* 0x0000001500157308 */ /* 0x000fe20000000800 */
[C---:B------:R-:W-:Y:S01]  /*d750*/  FADD.FTZ R162, R178.reuse, R162 ;  /* 0x000000a2b2a27221 */ /* 0x040fe20000010000 */
[----:B------:R-:W-:-:S03]  /*d760*/  F2FP.BF16.F32.PACK_AB R160, R178, R164 ;  /* 0x000000a4b2a0723e */ /* 0x000fc600000010ff */
[----:B------:R-:W-:-:S03]  /*d770*/  FADD.FTZ R162, R168, R162 ;  /* 0x000000a2a8a27221 */ /* 0x000fc60000010000 */
[----:B------:R-:W1:Y:S01]  /*d780*/  MUFU.EX2 R173, R173 ;  /* 0x000000ad00ad7308 */ /* 0x000e620000000800 */
[C---:B------:R-:W-:Y:S01]  /*d790*/  FADD.FTZ R164, R165.reuse, R162 ;  /* 0x000000a2a5a47221 */ /* 0x040fe20000010000 */
[----:B------:R-:W-:-:S06]  /*d7a0*/  F2FP.BF16.F32.PACK_AB R162, R165, R168 ;  /* 0x000000a8a5a2723e */ /* 0x000fcc00000010ff */
[----:B------:R2:W-:Y:S08]  /*d7b0*/  MUFU.EX2 R182, R163 ;  /* 0x000000a300b67308 */ /* 0x0005f00000000800 */
[----:B------:R-:W3:Y:S01]  /*d7c0*/  MUFU.EX2 R177, R177 ;  /* 0x000000b100b17308 */ /* 0x000ee20000000800 */
[C---:B--2---:R-:W-:Y:S01]  /*d7d0*/  FADD.FTZ R163, R194.reuse, R161 ;  /* 0x000000a1c2a37221 */ /* 0x044fe20000010000 */
[----:B------:R-:W-:-:S03]  /*d7e0*/  F2FP.BF16.F32.PACK_AB R161, R194, R190 ;  /* 0x000000bec2a1723e */ /* 0x000fc600000010ff */
[----:B------:R-:W-:-:S03]  /*d7f0*/  FADD.FTZ R163, R20, R163 ;  /* 0x000000a314a37221 */ /* 0x000fc60000010000 */
[----:B------:R-:W-:Y:S01]  /*d800*/  MUFU.EX2 R180, R180 ;  /* 0x000000b400b47308 */ /* 0x000fe20000000800 */
[C---:B0-----:R-:W-:Y:S01]  /*d810*/  FADD.FTZ R165, R8.reuse, R163 ;  /* 0x000000a308a57221 */ /* 0x041fe20000010000 */
[----:B------:R-:W-:Y:S01]  /*d820*/  F2FP.BF16.F32.PACK_AB R163, R8, R20 ;  /* 0x0000001408a3723e */ /* 0x000fe200000010ff */
[----:B------:R-:W-:Y:S01]  /*d830*/  FADD.FTZ R20, R172, R164 ;  /* 0x000000a4ac147221 */ /* 0x000fe20000010000 */
[----:B-1----:R-:W-:Y:S01]  /*d840*/  F2FP.BF16.F32.PACK_AB R164, R173, R172 ;  /* 0x000000acada4723e */ /* 0x002fe200000010ff */
[----:B------:R-:W-:Y:S02]  /*d850*/  FADD.FTZ R165, R21, R165 ;  /* 0x000000a515a57221 */ /* 0x000fe40000010000 */
[----:B------:R-:W-:Y:S01]  /*d860*/  FADD.FTZ R20, R173, R20 ;  /* 0x00000014ad147221 */ /* 0x000fe20000010000 */
[----:B------:R-:W0:Y:S03]  /*d870*/  MUFU.EX2 R181, R181 ;  /* 0x000000b500b57308 */ /* 0x000e260000000800 */
[----:B------:R-:W-:-:S04]  /*d880*/  FADD.FTZ R20, R169, R20 ;  /* 0x00000014a9147221 */ /* 0x000fc80000010000 */
[----:B---3--:R-:W-:Y:S01]  /*d890*/  FADD.FTZ R20, R177, R20 ;  /* 0x00000014b1147221 */ /* 0x008fe20000010000 */
[----:B------:R1:W2:Y:S08]  /*d8a0*/  MUFU.EX2 R186, R166 ;  /* 0x000000a600ba7308 */ /* 0x0002b00000000800 */
[----:B------:R-:W-:Y:S01]  /*d8b0*/  MUFU.EX2 R184, R184 ;  /* 0x000000b800b87308 */ /* 0x000fe20000000800 */
[C---:B-1----:R-:W-:Y:S01]  /*d8c0*/  FADD.FTZ R166, R198.reuse, R165 ;  /* 0x000000a5c6a67221 */ /* 0x042fe20000010000 */
[----:B------:R-:W-:-:S02]  /*d8d0*/  F2FP.BF16.F32.PACK_AB R165, R198, R21 ;  /* 0x00000015c6a5723e */ /* 0x000fc400000010ff */
[----:B0-----:R-:W-:Y:S01]  /*d8e0*/  F2FP.BF16.F32.PACK_AB R168, R181, R180 ;  /* 0x000000b4b5a8723e */ /* 0x001fe200000010ff */
[----:B------:R-:W-:Y:S01]  /*d8f0*/  FADD.FTZ R21, R0, R166 ;  /* 0x000000a600157221 */ /* 0x000fe20000010000 */
[----:B------:R-:W-:Y:S02]  /*d900*/  F2FP.BF16.F32.PACK_AB R166, R177, R169 ;  /* 0x000000a9b1a6723e */ /* 0x000fe400000010ff */
[----:B------:R0:W1:Y:S01]  /*d910*/  MUFU.EX2 R178, R167 ;  /* 0x000000a700b27308 */ /* 0x0000620000000800 */
[----:B------:R-:W-:Y:S01]  /*d920*/  FADD.FTZ R21, R183, R21 ;  /* 0x00000015b7157221 */ /* 0x000fe20000010000 */
[----:B--2---:R-:W-:-:S03]  /*d930*/  F2FP.BF16.F32.PACK_AB R169, R186, R182 ;  /* 0x000000b6baa9723e */ /* 0x004fc600000010ff */
[----:B------:R-:W-:-:S03]  /*d940*/  FADD.FTZ R21, R182, R21 ;  /* 0x00000015b6157221 */ /* 0x000fc60000010000 */
[----:B------:R-:W2:Y:S01]  /*d950*/  MUFU.EX2 R185, R185 ;  /* 0x000000b900b97308 */ /* 0x000ea20000000800 */
[----:B0-----:R-:W-:Y:S01]  /*d960*/  F2FP.BF16.F32.PACK_AB R167, R183, R0 ;  /* 0x00000000b7a7723e */ /* 0x001fe200000010ff */
[----:B------:R-:W-:Y:S01]  /*d970*/  FADD.FTZ R0, R180, R20 ;  /* 0x00000014b4007221 */ /* 0x000fe20000010000 */
[----:B------:R-:W-:-:S03]  /*d980*/  FADD.FTZ R21, R186, R21 ;  /* 0x00000015ba157221 */ /* 0x000fc60000010000 */
[----:B------:R-:W-:Y:S02]  /*d990*/  FADD.FTZ R0, R181, R0 ;  /* 0x00000000b5007221 */ /* 0x000fe40000010000 */
[----:B------:R0:W3:Y:S01]  /*d9a0*/  MUFU.EX2 R8, R170 ;  /* 0x000000aa00087308 */ /* 0x0000e20000000800 */
[----:B-1----:R-:W-:Y:S01]  /*d9b0*/  FADD.FTZ R21, R178, R21 ;  /* 0x00000015b2157221 */ /* 0x002fe20000010000 */
[----:B------:R-:W-:-:S06]  /*d9c0*/  FADD.FTZ R0, R184, R0 ;  /* 0x00000000b8007221 */ /* 0x000fcc0000010000 */
[----:B------:R-:W1:Y:S01]  /*d9d0*/  MUFU.EX2 R188, R188 ;  /* 0x000000bc00bc7308 */ /* 0x000e620000000800 */
[C---:B--2---:R-:W-:Y:S01]  /*d9e0*/  FADD.FTZ R0, R185.reuse, R0 ;  /* 0x00000000b9007221 */ /* 0x044fe20000010000 */
[----:B0-----:R-:W-:-:S06]  /*d9f0*/  F2FP.BF16.F32.PACK_AB R170, R185, R184 ;  /* 0x000000b8b9aa723e */ /* 0x001fcc00000010ff */
[----:B------:R0:W2:Y:S01]  /*da00*/  MUFU.EX2 R173, R171 ;  /* 0x000000ab00ad7308 */ /* 0x0000a20000000800 */
[----:B---3--:R-:W-:-:S07]  /*da10*/  FADD.FTZ R21, R8, R21 ;  /* 0x0000001508157221 */ /* 0x008fce0000010000 */
[----:B------:R-:W3:Y:S01]  /*da20*/  MUFU.EX2 R189, R189 ;  /* 0x000000bd00bd7308 */ /* 0x000ee20000000800 */
[----:B-1----:R-:W-:Y:S01]  /*da30*/  FADD.FTZ R0, R188, R0 ;  /* 0x00000000bc007221 */ /* 0x002fe20000010000 */
[----:B0-----:R-:W-:-:S06]  /*da40*/  F2FP.BF16.F32.PACK_AB R171, R8, R178 ;  /* 0x000000b208ab723e */ /* 0x001fcc00000010ff */
[----:B------:R-:W0:Y:S01]  /*da50*/  MUFU.EX2 R174, R174 ;  /* 0x000000ae00ae7308 */ /* 0x000e220000000800 */
[----:B--2---:R-:W-:-:S07]  /*da60*/  FADD.FTZ R21, R173, R21 ;  /* 0x00000015ad157221 */ /* 0x004fce0000010000 */
[----:B------:R-:W1:Y:S01]  /*da70*/  MUFU.EX2 R192, R192 ;  /* 0x000000c000c07308 */ /* 0x000e620000000800 */
[C---:B---3--:R-:W-:Y:S01]  /*da80*/  FADD.FTZ R0, R189.reuse, R0 ;  /* 0x00000000bd007221 */ /* 0x048fe20000010000 */
        /* <DEDUP_REMOVED lines=14> */
.L_x_9791:
[----:B------:R0:W1:Y:S01]  /*db70*/  SYNCS.PHASECHK.TRANS64.TRYWAIT P2, [R6+URZ+0x22850], R7 ;  /* 0x02285007060075a7 */ /* 0x000062000804017f */
[----:B------:R-:W-:Y:S05]  /*db80*/  @!P0 BRA `(.L_x_9792) ;  /* 0x0000000000048947 */ /* 0x000fea0003800000 */
[----:B------:R-:W-:Y:S01]  /*db90*/  BPT.TRAP 0x1 ;  /* 0x000000040000795c */ /* 0x000fe20000300000 */
.L_x_9792:
[----:B------:R-:W-:Y:S04]  /*dba0*/  BSSY B0, `(.L_x_9793) ;  /* 0x0000004000007945 */ /* 0x000fe80003800000 */
[----:B-1----:R-:W-:Y:S05]  /*dbb0*/  @P2 BRA `(.L_x_9794) ;  /* 0x0000000000082947 */ /* 0x002fea0003800000 */
[----:B------:R-:W1:Y:S02]  /*dbc0*/  SYNCS.PHASECHK.TRANS64.TRYWAIT P2, [R6+URZ+0x22850], R7 ;  /* 0x02285007060075a7 */ /* 0x000e64000804017f */
[----:B-1----:R-:W-:Y:S05]  /*dbd0*/  @!P2 BRA `(.L_x_9795) ;  /* 0x000000dc00b8a947 */ /* 0x002fea0003800000 */
.L_x_9794:
[----:B------:R-:W-:Y:S05]  /*dbe0*/  BSYNC B0 ;  /* 0x0000000000007941 */ /* 0x000fea0003800000 */
.L_x_9793:
[----:B------:R-:W2:Y:S01]  /*dbf0*/  LDL R12, [R1+0x10] ;  /* 0x00001000010c7983 */ /* 0x000ea20000100800 */
[----:B------:R-:W-:Y:S05]  /*dc00*/  WARPSYNC.ALL ;  /* 0x0000000000007948 */ /* 0x000fea0003800000 */
[----:B------:R-:W-:-:S05]  /*dc10*/  IMAD.MOV.U32 R21, RZ, RZ, 0x40000040 ;  /* 0x40000040ff157424 */ /* 0x000fca00078e00ff */
[----:B------:R-:W-:Y:S01]  /*dc20*/  R2UR UR7, R21 ;  /* 0x00000000150772ca */ /* 0x000fe200000e0000 */
[----:B------:R-:W-:Y:S02]  /*dc30*/  IMAD.MOV.U32 R21, RZ, RZ, 0x40000040 ;  /* 0x40000040ff157424 */ /* 0x000fe400078e00ff */
[----:B--2---:R-:W-:Y:S02]  /*dc40*/  IMAD R20, R203, 0xc00, R12 ;  /* 0x00000c00cb147824 */ /* 0x004fe400078e020c */
[----:B------:R-:W2:Y:S03]  /*dc50*/  S2R R12, SR_TID.X ;  /* 0x00000000000c7919 */ /* 0x000ea60000002100 */
[----:B------:R-:W-:Y:S02]  /*dc60*/  R2UR UR6, R20 ;  /* 0x00000000140672ca */ /* 0x000fe400000e0000 */
[----:B--2---:R-:W-:-:S05]  /*dc70*/  SHF.R.U32.HI R12, RZ, 0x7, R12 ;  /* 0x00000007ff0c7819 */ /* 0x004fca000001160c */
[----:B01----:R-:W-:-:S05]  /*dc80*/  VIADD R7, R12, 0x8 ;  /* 0x000000080c077836 */ /* 0x003fca0000000000 */
[----:B------:R0:W-:Y:S06]  /*dc90*/  BAR.SYNC.DEFER_BLOCKING R7, 0x100 ;  /* 0x000400070000751d */ /* 0x0001ec0000010000 */
[----:B------:R-:W-:-:S06]  /*dca0*/  WARPGROUP.ARRIVE ;  /* 0x00000000000079c5 */ /* 0x000fcc0000000000 */
[----:B------:R-:W-:Y:S03]  /*dcb0*/  HGMMA.64x256x16.F32.BF16 R24, R152, gdesc[UR4].tnspB, R24, gsb0 ;  /* 0x43e0000498187df0 */ /* 0x000fe60008001818 */
[----:B------:R-:W-:Y:S02]  /*dcc0*/  WARPGROUP.DEPBAR.LE gsb0, 0x0 ;  /* 0x00008000000079c5 */ /* 0x000fe40000010000 */
[----:B------:R-:W-:Y:S01]  /*dcd0*/  VIADD R152, R20, 0x80 ;  /* 0x0000008014987836 */ /* 0x000fe20000000000 */
[----:B------:R-:W-:Y:S01]  /*dce0*/  WARPGROUP.ARRIVE ;  /* 0x00000000000079c5 */ /* 0x000fe20000000000 */
[----:B------:R-:W-:-:S03]  /*dcf0*/  IMAD.MOV.U32 R153, RZ, RZ, 0x40000040 ;  /* 0x40000040ff997424 */ /* 0x000fc600078e00ff */
[----:B------:R-:W-:Y:S01]  /*dd00*/  R2UR UR6, R152 ;  /* 0x00000000980672ca */ /* 0x000fe200000e0000 */
[----:B------:R-:W-:Y:S01]  /*dd10*/  VIADD R152, R20, 0x100 ;  /* 0x0000010014987836 */ /* 0x000fe20000000000 */
[----:B------:R-:W-:Y:S01]  /*dd20*/  R2UR UR7, R153 ;  /* 0x00000000990772ca */ /* 0x000fe200000e0000 */
[----:B------:R-:W-:-:S15]  /*dd30*/  IMAD.MOV.U32 R153, RZ, RZ, 0x40000040 ;  /* 0x40000040ff997424 */ /* 0x000fde00078e00ff */
[----:B------:R-:W-:Y:S01]  /*dd40*/  HGMMA.64x256x16.F32.BF16 R24, R156, gdesc[UR4].tnspB, R24, gsb0 ;  /* 0x43e000049c187df0 */ /* 0x000fe20008001818 */
[----:B------:R-:W-:Y:S01]  /*dd50*/  R2UR UR6, R152 ;  /* 0x00000000980672ca */ /* 0x000fe200000e0000 */
[----:B------:R-:W-:Y:S01]  /*dd60*/  VIADD R152, R20, 0x180 ;  /* 0x0000018014987836 */ /* 0x000fe20000000000 */
[----:B------:R-:W-:Y:S01]  /*dd70*/  R2UR UR7, R153 ;  /* 0x00000000990772ca */ /* 0x000fe200000e0000 */
[----:B------:R-:W-:Y:S01]  /*dd80*/  IMAD.MOV.U32 R153, RZ, RZ, 0x40000040 ;  /* 0x40000040ff997424 */ /* 0x000fe200078e00ff */
[----:B------:R-:W-:Y:S02]  /*dd90*/  WARPGROUP.DEPBAR.LE gsb0, 0x0 ;  /* 0x00008000000079c5 */ /* 0x000fe40000010000 */
[----:B------:R-:W-:-:S15]  /*dda0*/  WARPGROUP.ARRIVE ;  /* 0x00000000000079c5 */ /* 0x000fde0000000000 */
[----:B------:R-:W-:-:S06]  /*ddb0*/  NOP ;  /* 0x0000000000007918 */ /* 0x000fcc0000000000 */
        /* <DEDUP_REMOVED lines=23> */
[----:B0-----:R-:W-:Y:S05]  /*df30*/  @!P0 BRA `(.L_x_9796) ;  /* 0x0000000000048947 */ /* 0x001fea0003800000 */
[----:B------:R-:W-:Y:S01]  /*df40*/  BPT.TRAP 0x1 ;  /* 0x000000040000795c */ /* 0x000fe20000300000 */
.L_x_9796:
[----:B------:R-:W0:Y:S01]  /*df50*/  S2R R7, SR_CgaCtaId ;  /* 0x0000000000077919 */ /* 0x000e220000008800 */
[----:B------:R-:W-:Y:S02]  /*df60*/  VIADD R6, R6, 0x22860 ;  /* 0x0002286006067836 */ /* 0x000fe40000000000 */
[----:B------:R-:W-:Y:S02]  /*df70*/  IMAD.MOV.U32 R12, RZ, RZ, R176 ;  /* 0x000000ffff0c7224 */ /* 0x000fe400078e00b0 */
[----:B------:R-:W-:Y:S01]  /*df80*/  IMAD.MOV.U32 R15, RZ, RZ, R14 ;  /* 0x000000ffff0f7224 */ /* 0x000fe200078e000e */
[----:B0-----:R-:W-:-:S04]  /*df90*/  PRMT R6, R7, 0x654, R6 ;  /* 0x0000065407067816 */ /* 0x001fc80000000006 */
[----:B------:R0:W-:Y:S01]  /*dfa0*/  SYNCS.ARRIVE.TRANS64.RED.A1T0 RZ, [R6+URZ], RZ ;  /* 0x000000ff06ff79a7 */ /* 0x0001e2000810043f */
[----:B------:R-:W-:Y:S05]  /*dfb0*/  @P1 BRA `(.L_x_9797) ;  /* 0xffffffd800a41947 */ /* 0x000fea000383ffff */
.L_x_9785:
[----:B0-----:R-:W2:Y:S01]  /*dfc0*/  LDL.LU R6, [R1+0x40] ;  /* 0x0000400001067983 */ /* 0x001ea20000300800 */
[----:B------:R-:W-:Y:S05]  /*dfd0*/  WARPSYNC.ALL ;  /* 0x0000000000007948 */ /* 0x000fea0003800000 */
[----:B------:R-:W0:Y:S01]  /*dfe0*/  SHFL.BFLY PT, R3, R8, 0x2, 0x1f ;  /* 0x0c401f0008037f89 */ /* 0x000e2200000e0000 */
[----:B------:R-:W-:Y:S02]  /*dff0*/  IMAD.MOV.U32 R156, RZ, RZ, -0x800000 ;  /* 0xff800000ff9c7424 */ /* 0x000fe400078e00ff */
[----:B------:R-:W-:Y:S02]  /*e000*/  VIADD R203, R203, 0x1 ;  /* 0x00000001cbcb7836 */ /* 0x000fe40000000000 */
[----:B------:R-:W-:Y:S01]  /*e010*/  IMAD.MOV.U32 R155, RZ, RZ, -0x800000 ;  /* 0xff800000ff9b7424 */ /* 0x000fe200078e00ff */
[----:B------:R1:W-:Y:S08]  /*e020*/  BAR.ARV R9, 0x100 ;  /* 0x000400090000751d */ /* 0x0003f00000002000 */
[----:B------:R-:W-:Y:S06]  /*e030*/  BAR.ARV 0x8, 0x180 ;  /* 0x0206000000007b1d */ /* 0x000fec0000002000 */
[----:B------:R-:W-:Y:S01]  /*e040*/  ISETP.NE.AND P1, PT, R203, 0x2, PT ;  /* 0x00000002cb00780c */ /* 0x000fe20003f25270 */
[----:B0-----:R-:W-:-:S03]  /*e050*/  FADD.FTZ R3, R3, R8 ;  /* 0x0000000803037221 */ /* 0x001fc60000010000 */
[----:B------:R-:W-:Y:S02]  /*e060*/  SEL R203, R203, RZ, P1 ;  /* 0x000000ffcbcb7207 */ /* 0x000fe40000800000 */
[----:B------:R-:W0:Y:S02]  /*e070*/  SHFL.BFLY PT, R4, R3, 0x1, 0x1f ;  /* 0x0c201f0003047f89 */ /* 0x000e2400000e0000 */
[----:B0-----:R-:W-:Y:S01]  /*e080*/  FADD.FTZ R4, R3, R4 ;  /* 0x0000000403047221 */ /* 0x001fe20000010000 */
[----:B------:R-:W-:-:S04]  /*e090*/  IMAD.MOV.U32 R3, RZ, RZ, RZ ;  /* 0x000000ffff037224 */ /* 0x000fc800078e00ff */
[----:B------:R-:W-:-:S13]  /*e0a0*/  FSETP.NE.FTZ.AND P0, PT, R4, RZ, PT ;  /* 0x000000ff0400720b */ /* 0x000fda0003f15000 */
[----:B------:R-:W0:Y:S01]  /*e0b0*/  @P0 MUFU.RCP R3, R4 ;  /* 0x0000000400030308 */ /* 0x000e220000001000 */
[----:B------:R-:W-:-:S07]  /*e0c0*/  @P0 FMUL.FTZ R5, R13, 0.69314718246459960938 ;  /* 0x3f3172180d050820 */ /* 0x000fce0000410000 */
[----:B------:R-:W3:Y:S01]  /*e0d0*/  @P0 MUFU.LG2 R4, R4 ;  /* 0x0000000400040308 */ /* 0x000ee20000000c00 */
        /* <DEDUP_REMOVED lines=141> */
[----:B------:R-:W-:-:S02]  /*e9b0*/  SEL R0, RZ, 0x1, P1 ;  /* 0x00000001ff007807 */ /* 0x000fc40000800000 */
[----:B------:R-:W-:Y:S02]  /*e9c0*/  PLOP3.LUT P0, PT, PT, PT, PT, 0x8, 0x0 ;  /* 0x000000000000781c */ /* 0x000fe40003f0e170 */
[----:B------:R-:W-:Y:S01]  /*e9d0*/  LOP3.LUT R214, R214, R0, RZ, 0x3c, !PT ;  /* 0x00000000d6d67212 */ /* 0x000fe200078e3cff */
[----:B--2---:R-:W-:-:S05]  /*e9e0*/  VIADD R6, R6, 0x1 ;  /* 0x0000000106067836 */ /* 0x004fca0000000000 */
[----:B------:R1:W-:Y:S05]  /*e9f0*/  STL [R1+0x40], R6 ;  /* 0x0000400601007387 */ /* 0x0003ea0000100800 */
.L_x_9742:
[----:B------:R-:W-:Y:S05]  /*ea00*/  WARPSYNC.ALL ;  /* 0x0000000000007948 */ /* 0x000fea0003800000 */
[----:B------:R-:W0:Y:S01]  /*ea10*/  S2R R0, SR_CgaCtaId ;  /* 0x0000000000007919 */ /* 0x000e220000008800 */
[----:B------:R-:W-:Y:S01]  /*ea20*/  MOV R19, 0x400 ;  /* 0x0000040000137802 */ /* 0x000fe20000000f00 */
[----:B------:R-:W-:Y:S01]  /*ea30*/  BSSY B0, `(.L_x_9798) ;  /* 0x0000521000007945 */ /* 0x000fe20003800000 */
[----:B------:R-:W-:Y:S02]  /*ea40*/  BAR.SYNC.DEFER_BLOCKING 0x5, 0x180 ;  /* 0x0146000000007b1d */ /* 0x000fe40000010000 */
[----:B0-----:R-:W-:-:S05]  /*ea50*/  LEA R19, R0, R19, 0x18 ;  /* 0x0000001300137211 */ /* 0x001fca00078ec0ff */
[----:B-----5:R0:W2:Y:S01]  /*ea60*/  LDS.128 R48, [R19+0x228d0] ;  /* 0x0228d00013307984 */ /* 0x0200a20000000c00 */
[----:B------:R-:W-:Y:S06]  /*ea70*/  BAR.ARV 0x4, 0x180 ;  /* 0x0106000000007b1d */ /* 0x000fec0000002000 */
[----:B------:R-:W-:Y:S05]  /*ea80*/  @P0 BRA `(.L_x_9799) ;  /* 0x0000004000100947 */ /* 0x000fea0003800000 */
[----:B------:R-:W3:Y:S01]  /*ea90*/  LDL R3, [R1+0x15c] ;  /* 0x00015c0001037983 */ /* 0x000ee20000100800 */
[----:B------:R-:W-:-:S03]  /*eaa0*/  ULDC UR4, c[0x0][0xad4] ;  /* 0x0002b50000047ab9 */ /* 0x000fc60000000800 */
[----:B------:R-:W4:Y:S01]  /*eab0*/  LDL.LU R10, [R1+0x30] ;  /* 0x00003000010a7983 */ /* 0x000f220000300800 */
[----:B------:R-:W0:Y:S01]  /*eac0*/  S2R R0, SR_SWINHI ;  /* 0x0000000000007919 */ /* 0x000e220000002f00 */
[----:B------:R-:W-:Y:S02]  /*ead0*/  F2FP.BF16.F32.PACK_AB R11, R31, R30 ;  /* 0x0000001e1f0b723e */ /* 0x000fe400000010ff */
[----:B------:R-:W-:Y:S01]  /*eae0*/  F2FP.BF16.F32.PACK_AB R12, R33, R32 ;  /* 0x00000020210c723e */ /* 0x000fe200000010ff */
[----:B------:R-:W4:Y:S01]  /*eaf0*/  LDL.LU R154, [R1+0x38] ;  /* 0x00003800019a7983 */ /* 0x000f220000300800 */
[----:B------:R-:W-:Y:S02]  /*eb00*/  F2FP.BF16.F32.PACK_AB R13, R35, R34 ;  /* 0x00000022230d723e */ /* 0x000fe400000010ff */
[----:B------:R-:W-:Y:S01]  /*eb10*/  F2FP.BF16.F32.PACK_AB R14, R37, R36 ;  /* 0x00000024250e723e */ /* 0x000fe200000010ff */
[----:B--2---:R-:W2:Y:S01]  /*eb20*/  LDL.LU R48, [R1+0x3c] ;  /* 0x00003c0001307983 */ /* 0x004ea20000300800 */
[----:B-1----:R-:W-:-:S02]  /*eb30*/  MOV R6, R19 ;  /* 0x0000001300067202 */ /* 0x002fc40000000f00 */
[----:B0-----:R-:W-:Y:S02]  /*eb40*/  MOV R7, R0 ;  /* 0x0000000000077202 */ /* 0x001fe40000000f00 */
[----:B------:R-:W-:Y:S01]  /*eb50*/  F2FP.BF16.F32.PACK_AB R15, R39, R38 ;  /* 0x00000026270f723e */ /* 0x000fe200000010ff */
[----:B---3--:R-:W-:Y:S01]  /*eb60*/  IMAD.WIDE R20, R3, 0x2, R6 ;  /* 0x0000000203147825 */ /* 0x008fe200078e0206 */
[----:B----4-:R-:W-:-:S03]  /*eb70*/  ISETP.NE.AND P0, PT, R10, RZ, PT ;  /* 0x000000ff0a00720c */ /* 0x010fc60003f05270 */
[----:B------:R-:W-:Y:S01]  /*eb80*/  IMAD.MOV.U32 R9, RZ, RZ, R21 ;  /* 0x000000ffff097224 */ /* 0x000fe200078e0015 */
[----:B------:R-:W-:-:S04]  /*eb90*/  LOP3.LUT R0, R20, 0x380, RZ, 0xc0, !PT ;  /* 0x0000038014007812 */ /* 0x000fc800078ec0ff */
[----:B------:R-:W-:-:S04]  /*eba0*/  SHF.R.U64 R0, R0, 0x3, RZ ;  /* 0x0000000300007819 */ /* 0x000fc800000012ff */
[----:B------:R-:W-:Y:S02]  /*ebb0*/  LOP3.LUT R8, R0, R20, RZ, 0x3c, !PT ;  /* 0x0000001400087212 */ /* 0x000fe400078e3cff */
[----:B------:R-:W-:Y:S01]  /*ebc0*/  SEL R0, R10, UR4, P0 ;  /* 0x000000040a007c07 */ /* 0x000fe20008000000 */
[----:B------:R-:W-:Y:S05]  /*ebd0*/  WARPSYNC.ALL ;  /* 0x0000000000007948 */ /* 0x000fea0003800000 */
[----:B------:R-:W-:Y:S01]  /*ebe0*/  MOV R3, R8 ;  /* 0x0000000800037202 */ /* 0x000fe20000000f00 */
[----:B------:R-:W-:Y:S01]  /*ebf0*/  ULDC.64 UR4, c[0x0][0xc00] ;  /* 0x0003000000047ab9 */ /* 0x000fe20000000a00 */
[----:B------:R-:W-:Y:S01]  /*ec00*/  F2FP.BF16.F32.PACK_AB R8, R153, R152 ;  /* 0x000000989908723e */ /* 0x000fe200000010ff */
[----:B------:R-:W-:Y:S01]  /*ec10*/  ULDC.64 UR6, c[0x0][0xc08] ;  /* 0x0003020000067ab9 */ /* 0x000fe20000000a00 */
[----:B------:R-:W-:-:S02]  /*ec20*/  F2FP.BF16.F32.PACK_AB R9, R27, R26 ;  /* 0x0000001a1b09723e */ /* 0x000fc400000010ff */
[----:B------:R-:W-:Y:S01]  /*ec30*/  F2FP.BF16.F32.PACK_AB R10, R29, R28 ;  /* 0x0000001c1d0a723e */ /* 0x000fe200000010ff */
[----:B------:R-:W-:Y:S06]  /*ec40*/  BAR.SYNC.DEFER_BLOCKING 0x1, 0x100 ;  /* 0x0044000000007b1d */ /* 0x000fec0000010000 */
        /* <DEDUP_REMOVED lines=161> */
[----:B------:R0:W-:Y:S01]  /*f660*/  STSM.16.M88.4 [R20], R12 ;  /* 0x0000000c14007844 */ /* 0x0001e20000000200 */
[----:B------:R-:W-:Y:S01]  /*f670*/  BAR.SYNC.DEFER_BLOCKING 0x1, 0x100 ;  /* 0x0044000000007b1d */ /* 0x000fe20000010000 */
[----:B------:R-:W-:-:S04]  /*f680*/  ISETP.NE.U32.AND P1, PT, RZ, UR4, PT ;  /* 0x00000004ff007c0c */ /* 0x000fc8000bf25070 */
[----:B------:R-:W-:Y:S02]  /*f690*/  ISETP.NE.AND.EX P1, PT, RZ, UR5, PT, P1 ;  /* 0x00000005ff007c0c */ /* 0x000fe4000bf25310 */
[----:B------:R-:W-:Y:S01]  /*f6a0*/  IADD3 R10, P0, R154, UR4, RZ ;  /* 0x000000049a0a7c10 */ /* 0x000fe2000ff1e0ff */
[----:B------:R-:W-:-:S03]  /*f6b0*/  IMAD.MOV.U32 R9, RZ, RZ, RZ ;  /* 0x000000ffff097224 */ /* 0x000fc600078e00ff */
[----:B--2---:R-:W-:-:S07]  /*f6c0*/  IADD3.X R11, R48, UR5, RZ, P0, !PT ;  /* 0x00000005300b7c10 */ /* 0x004fce00087fe4ff */
[----:B------:R-:W5:Y:S01]  /*f6d0*/  @P1 LDG.E R9, desc[UR40][R10.64] ;  /* 0x000000280a091981 */ /* 0x000f62000c1e1900 */
[----:B------:R-:W-:-:S04]  /*f6e0*/  ISETP.NE.U32.AND P0, PT, RZ, UR6, PT ;  /* 0x00000006ff007c0c */ /* 0x000fc8000bf05070 */
[----:B------:R-:W-:-:S13]  /*f6f0*/  ISETP.NE.AND.EX P0, PT, RZ, UR7, PT, P0 ;  /* 0x00000007ff007c0c */ /* 0x000fda000bf05300 */
[----:B0-----:R-:W-:Y:S01]  /*f700*/  @P0 IADD3 R12, P2, R154, UR6, RZ ;  /* 0x000000069a0c0c10 */ /* 0x001fe2000ff5e0ff */
[----:B------:R-:W-:-:S03]  /*f710*/  ULDC UR6, c[0x0][0xa88] ;  /* 0x0002a20000067ab9 */ /* 0x000fc60000000800 */
[----:B------:R-:W-:Y:S02]  /*f720*/  @P0 IADD3.X R13, R48, UR7, RZ, P2, !PT ;  /* 0x00000007300d0c10 */ /* 0x000fe400097fe4ff */
[----:B------:R-:W-:Y:S01]  /*f730*/  ISETP.GT.AND P2, PT, R0, 0x1, PT ;  /* 0x000000010000780c */ /* 0x000fe20003f44270 */
[----:B------:R-:W-:Y:S02]  /*f740*/  IMAD.MOV.U32 R0, RZ, RZ, 0x9b8 ;  /* 0x000009b8ff007424 */ /* 0x000fe400078e00ff */
[----:B------:R-:W-:-:S03]  /*f750*/  IMAD.U32 R20, RZ, RZ, UR6 ;  /* 0x00000006ff147e24 */ /* 0x000fc6000f8e00ff */
[----:B------:R-:W-:-:S03]  /*f760*/  SEL R0, R0, 0x978, P2 ;  /* 0x0000097800007807 */ /* 0x000fc60001000000 */
[----:B------:R0:W5:Y:S01]  /*f770*/  @P0 LDG.E R20, desc[UR40][R12.64] ;  /* 0x000000280c140981 */ /* 0x000162000c1e1900 */
[----:B------:R1:W2:Y:S08]  /*f780*/  LDC.64 R14, c[0x0][R0+0x220] ;  /* 0x00008800000e7b82 */ /* 0x0002b00000000a00 */
[----:B0-----:R1:W0:Y:S01]  /*f790*/  LDC.64 R12, c[0x0][R0+0x218] ;  /* 0x00008600000c7b82 */ /* 0x0012220000000a00 */
[----:B------:R-:W-:Y:S05]  /*f7a0*/  @P0 BRA `(.L_x_9800) ;  /* 0x0000000000100947 */ /* 0x000fea0003800000 */
[----:B------:R-:W-:Y:S05]  /*f7b0*/  @!P1 BRA `(.L_x_9800) ;  /* 0x00000000000c9947 */ /* 0x000fea0003800000 */
[----:B-----5:R-:W3:Y:S04]  /*f7c0*/  LDG.E R20, desc[UR40][R10.64] ;  /* 0x000000280a147981 */ /* 0x020ee8000c1e1900 */
[----:B------:R-:W3:Y:S02]  /*f7d0*/  LDG.E R10, desc[UR40][R10.64+0x4] ;  /* 0x000004280a0a7981 */ /* 0x000ee4000c1e1900 */
[----:B---3--:R-:W-:-:S07]  /*f7e0*/  IMAD.IADD R20, R10, 0x1, -R20 ;  /* 0x000000010a147824 */ /* 0x008fce00078e0a14 */
.L_x_9800:
[----:B------:R-:W3:Y:S01]  /*f7f0*/  LDL.LU R8, [R1+0x34] ;  /* 0x0000340001087983 */ /* 0x000ee20000300800 */
[----:B------:R-:W4:Y:S03]  /*f800*/  LDC R158, c[0x0][0xbe8] ;  /* 0x0002fa00ff9e7b82 */ /* 0x000f260000000800 */
[----:B------:R-:W2:Y:S04]  /*f810*/  LDL.LU R3, [R1+0xcc] ;  /* 0x0000cc0001037983 */ /* 0x000ea80000300800 */
[----:B------:R-:W2:Y:S04]  /*f820*/  LDL R159, [R1+0x48] ;  /* 0x00004800019f7983 */ /* 0x000ea80000100800 */
[----:B------:R-:W2:Y:S04]  /*f830*/  LDL R163, [R1+0x158] ;  /* 0x0001580001a37983 */ /* 0x000ea80000100800 */
[----:B------:R-:W2:Y:S04]  /*f840*/  LDL R160, [R1+0x44] ;  /* 0x0000440001a07983 */ /* 0x000ea80000100800 */
[----:B------:R-:W2:Y:S04]  /*f850*/  LDL R162, [R1+0x154] ;  /* 0x0001540001a27983 */ /* 0x000ea80000100800 */
[----:B------:R-:W2:Y:S01]  /*f860*/  LDL R161, [R1+0xd0] ;  /* 0x0000d00001a17983 */ /* 0x000ea20000100800 */
[----:B------:R-:W1:Y:S01]  /*f870*/  LDC.64 R10, c[0x0][R0+0x228] ;  /* 0x00008a00000a7b82 */ /* 0x000e620000000a00 */
[----:B----4-:R-:W-:-:S02]  /*f880*/  ISETP.NE.AND P1, PT, R158, 0x1, PT ;  /* 0x000000019e00780c */ /* 0x010fc40003f25270 */
[----:B------:R-:W-:-:S04]  /*f890*/  ISETP.NE.U32.AND P0, PT, RZ, UR4, PT ;  /* 0x00000004ff007c0c */ /* 0x000fc8000bf05070 */
[----:B------:R-:W-:-:S07]  /*f8a0*/  ISETP.NE.AND.EX P0, PT, RZ, UR5, PT, P0 ;  /* 0x00000005ff007c0c */ /* 0x000fce000bf05300 */
[----:B------:R-:W4:Y:S01]  /*f8b0*/  @P1 LDC R154, c[0x0][0xbec] ;  /* 0x0002fb00ff9a1b82 */ /* 0x000f220000000800 */
[-C--:B0-----:R-:W-:Y:S02]  /*f8c0*/  IMAD R21, R13, R201.reuse, RZ ;  /* 0x000000c90d157224 */ /* 0x081fe400078e02ff */
[----:B------:R-:W-:-:S05]  /*f8d0*/  IMAD.WIDE.U32 R12, R12, R201, RZ ;  /* 0x000000c90c0c7225 */ /* 0x000fca00078e00ff */
[----:B------:R-:W0:Y:S01]  /*f8e0*/  @P1 LDC R157, c[0x0][0xbf0] ;  /* 0x0002fc00ff9d1b82 */ /* 0x000e220000000800 */
[----:B------:R-:W-:Y:S01]  /*f8f0*/  IMAD.IADD R48, R13, 0x1, R21 ;  /* 0x000000010d307824 */ /* 0x000fe200078e0215 */
[----:B---3--:R-:W-:Y:S02]  /*f900*/  SEL R8, R8, RZ, !P0 ;  /* 0x000000ff08087207 */ /* 0x008fe40004000000 */
[----:B--2---:R-:W-:-:S03]  /*f910*/  SEL R3, R3, RZ, !P0 ;  /* 0x000000ff03037207 */ /* 0x004fc60004000000 */
[----:B------:R-:W-:-:S04]  /*f920*/  IMAD R15, R15, R8, RZ ;  /* 0x000000080f0f7224 */ /* 0x000fc800078e02ff */
[C---:B------:R-:W-:Y:S02]  /*f930*/  IMAD R3, R14.reuse, R3, R15 ;  /* 0x000000030e037224 */ /* 0x040fe400078e020f */
[----:B------:R-:W-:-:S04]  /*f940*/  IMAD.WIDE.U32 R14, R14, R8, RZ ;  /* 0x000000080e0e7225 */ /* 0x000fc800078e00ff */
[----:B------:R-:W-:Y:S01]  /*f950*/  IMAD.IADD R15, R15, 0x1, R3 ;  /* 0x000000010f0f7824 */ /* 0x000fe200078e0203 */
[--C-:B-----5:R-:W-:Y:S02]  /*f960*/  IADD3 R14, P0, P3, R14, R12, R9.reuse ;  /* 0x0000000c0e0e7210 */ /* 0x120fe40007b1e009 */
[----:B------:R-:W-:Y:S02]  /*f970*/  SHF.R.S32.HI R3, RZ, 0x1f, R9 ;  /* 0x0000001fff037819 */ /* 0x000fe40000011409 */
[----:B------:R-:W-:Y:S02]  /*f980*/  SEL R12, R159, RZ, P2 ;  /* 0x000000ff9f0c7207 */ /* 0x000fe40001000000 */
[----:B------:R-:W-:Y:S01]  /*f990*/  IADD3.X R15, R15, R48, R3, P0, P3 ;  /* 0x000000300f0f7210 */ /* 0x000fe200007e6403 */
[----:B------:R-:W-:Y:S02]  /*f9a0*/  IMAD R48, R160, 0x80, R163 ;  /* 0x00000080a0307824 */ /* 0x000fe400078e02a3 */
[----:B-1----:R-:W-:-:S02]  /*f9b0*/  IMAD R21, R11, R12, RZ ;  /* 0x0000000c0b157224 */ /* 0x002fc400078e02ff */
[----:B------:R-:W-:-:S04]  /*f9c0*/  IMAD.WIDE.U32 R12, R10, R12, RZ ;  /* 0x0000000c0a0c7225 */ /* 0x000fc800078e00ff */
[----:B----4-:R-:W-:-:S04]  /*f9d0*/  @P1 IMAD.HI.U32 R10, R48, R154, RZ ;  /* 0x0000009a300a1227 */ /* 0x010fc800078e00ff */
[----:B------:R-:W-:Y:S01]  /*f9e0*/  IMAD.MOV.U32 R154, RZ, RZ, R48 ;  /* 0x000000ffff9a7224 */ /* 0x000fe200078e0030 */
[----:B0-----:R-:W-:Y:S02]  /*f9f0*/  @P1 SHF.R.U32.HI R154, RZ, R157, R10 ;  /* 0x0000009dff9a1219 */ /* 0x001fe4000001160a */
[----:B------:R0:W1:Y:S01]  /*fa00*/  LDC.64 R10, c[0x0][R0+0x210] ;  /* 0x00008400000a7b82 */ /* 0x0000620000000a00 */
[----:B------:R-:W-:Y:S01]  /*fa10*/  IMAD.IADD R21, R13, 0x1, R21 ;  /* 0x000000010d157824 */ /* 0x000fe200078e0215 */
[----:B------:R-:W-:Y:S02]  /*fa20*/  IADD3 R12, P0, P3, R154, R14, R12 ;  /* 0x0000000e9a0c7210 */ /* 0x000fe40007b1e00c */
[----:B0-----:R-:W-:-:S04]  /*fa30*/  SHF.R.S32.HI R0, RZ, 0x1f, R154 ;  /* 0x0000001fff007819 */ /* 0x001fc8000001149a */
[----:B------:R-:W-:Y:S02]  /*fa40*/  IADD3.X R13, R0, R15, R21, P0, P3 ;  /* 0x0000000f000d7210 */ /* 0x000fe400007e6415 */
[----:B------:R-:W0:Y:S01]  /*fa50*/  LDC.64 R14, c[0x0][0xba8] ;  /* 0x0002ea00ff0e7b82 */ /* 0x000e220000000a00 */
[----:B------:R-:W-:-:S04]  /*fa60*/  IMAD.MOV R21, RZ, RZ, -R154 ;  /* 0x000000ffff157224 */ /* 0x000fc800078e0a9a */
[----:B------:R-:W-:-:S05]  /*fa70*/  IMAD R21, R158, R21, R48 ;  /* 0x000000159e157224 */ /* 0x000fca00078e0230 */
[----:B------:R-:W-:Y:S01]  /*fa80*/  SHF.R.S32.HI R0, RZ, 0x1f, R21 ;  /* 0x0000001fff007819 */ /* 0x000fe20000011415 */
[----:B0-----:R-:W0:Y:S08]  /*fa90*/  @!P2 LDC R14, c[0x0][0xb50] ;  /* 0x0002d400ff0eab82 */ /* 0x001e300000000800 */
[----:B------:R-:W2:Y:S01]  /*faa0*/  @!P2 LDC R15, c[0x0][0xb54] ;  /* 0x0002d500ff0fab82 */ /* 0x000ea20000000800 */
[----:B-1----:R-:W-:-:S02]  /*fab0*/  IMAD R11, R11, R21, RZ ;  /* 0x000000150b0b7224 */ /* 0x002fc400078e02ff */
[----:B------:R-:W-:-:S04]  /*fac0*/  IMAD.WIDE.U32 R12, R10, R21, R12 ;  /* 0x000000150a0c7225 */ /* 0x000fc800078e000c */
[----:B------:R-:W-:-:S04]  /*fad0*/  IMAD R0, R10, R0, R11 ;  /* 0x000000000a007224 */ /* 0x000fc800078e020b */
[----:B------:R-:W-:Y:S01]  /*fae0*/  IMAD.IADD R0, R13, 0x1, R0 ;  /* 0x000000010d007824 */ /* 0x000fe200078e0200 */
[----:B0-----:R-:W-:-:S04]  /*faf0*/  LEA R14, P0, R12, R14, 0x2 ;  /* 0x0000000e0c0e7211 */ /* 0x001fc800078010ff */
[----:B--2---:R-:W-:Y:S01]  /*fb00*/  LEA.HI.X R0, R12, R15, R0, 0x2, P0 ;  /* 0x0000000f0c007211 */ /* 0x004fe200000f1400 */
[----:B------:R-:W-:Y:S01]  /*fb10*/  SHFL.IDX PT, R10, R14, RZ, 0x1c1f ;  /* 0x001c1fff0e0a7589 */ /* 0x000fe200000e0000 */
[----:B------:R-:W-:-:S03]  /*fb20*/  IMAD R21, R160, 0x80, R162 ;  /* 0x00000080a0157824 */ /* 0x000fc600078e02a2 */
[----:B------:R-:W0:Y:S04]  /*fb30*/  SHFL.IDX PT, R11, R0, RZ, 0x1c1f ;  /* 0x001c1fff000b7589 */ /* 0x000e2800000e0000 */
[----:B------:R-:W-:Y:S04]  /*fb40*/  SHFL.IDX PT, R12, R14, 0x1, 0x1c1f ;  /* 0x003c1f000e0c7f89 */ /* 0x000fe800000e0000 */
[----:B------:R1:W2:Y:S01]  /*fb50*/  SHFL.IDX PT, R13, R0, 0x1, 0x1c1f ;  /* 0x003c1f00000d7f89 */ /* 0x0002a200000e0000 */
[----:B------:R-:W-:Y:S01]  /*fb60*/  LOP3.LUT P0, RZ, R161, 0x3, RZ, 0xc0, !PT ;  /* 0x00000003a1ff7812 */ /* 0x000fe2000780c0ff */
[----:B-1----:R-:W-:-:S02]  /*fb70*/  IMAD R0, R20, R158, RZ ;  /* 0x0000009e14007224 */ /* 0x002fc400078e02ff */
[----:B------:R-:W-:-:S03]  /*fb80*/  VIADD R20, R21, 0x8 ;  /* 0x0000000815147836 */ /* 0x000fc60000000000 */
[-C--:B------:R-:W-:Y:S02]  /*fb90*/  ISETP.GE.OR P3, PT, R21, R0.reuse, P0 ;  /* 0x000000001500720c */ /* 0x080fe40000766670 */
[----:B------:R-:W-:-:S11]  /*fba0*/  ISETP.GE.OR P0, PT, R20, R0, P0 ;  /* 0x000000001400720c */ /* 0x000fd60000706670 */
[----:B0-----:R0:W-:Y:S04]  /*fbb0*/  @!P3 ST.E desc[UR40][R10.64], R156 ;  /* 0x0000009c0a00b985 */ /* 0x0011e8000c101928 */
[----:B--2---:R0:W-:Y:S01]  /*fbc0*/  @!P0 ST.E desc[UR40][R12.64], R155 ;  /* 0x0000009b0c008985 */ /* 0x0041e2000c101928 */
[----:B------:R-:W-:Y:S05]  /*fbd0*/  @P2 BRA `(.L_x_9801) ;  /* 0x00000010009c2947 */ /* 0x000fea0003800000 */
[----:B0-----:R-:W0:Y:S01]  /*fbe0*/  S2R R12, SR_TID.X ;  /* 0x00000000000c7919 */ /* 0x001e220000002100 */
[----:B------:R-:W-:Y:S01]  /*fbf0*/  ULDC.64 UR4, c[0x0][0xaa0] ;  /* 0x0002a80000047ab9 */ /* 0x000fe20000000a00 */
[----:B------:R-:W1:Y:S01]  /*fc00*/  @P1 LDC R14, c[0x0][0xbf0] ;  /* 0x0002fc00ff0e1b82 */ /* 0x000e620000000800 */
[----:B0-----:R-:W-:-:S05]  /*fc10*/  VIADD R12, R12, 0xffffff80 ;  /* 0xffffff800c0c7836 */ /* 0x001fca0000000000 */
[----:B------:R-:W-:-:S04]  /*fc20*/  SHF.R.S32.HI R13, RZ, 0x1f, R12 ;  /* 0x0000001fff0d7819 */ /* 0x000fc8000001140c */
[----:B------:R-:W-:-:S04]  /*fc30*/  LEA.HI R13, R13, R12, RZ, 0x3 ;  /* 0x0000000c0d0d7211 */ /* 0x000fc800078f18ff */
[----:B------:R-:W-:-:S05]  /*fc40*/  SHF.R.S32.HI R20, RZ, 0x3, R13 ;  /* 0x00000003ff147819 */ /* 0x000fca000001140d */
[----:B------:R-:W-:-:S04]  /*fc50*/  IMAD R5, R20, 0x40, R207 ;  /* 0x0000004014057824 */ /* 0x000fc800078e02cf */
[----:B------:R-:W-:-:S03]  /*fc60*/  IMAD.WIDE R6, R5, 0x2, R6 ;  /* 0x0000000205067825 */ /* 0x000fc600078e0206 */
[C---:B------:R-:W-:Y:S02]  /*fc70*/  IADD3 R41, P5, R6.reuse, 0x5000, RZ ;  /* 0x0000500006297810 */ /* 0x040fe40007fbe0ff */
[C---:B------:R-:W-:Y:S02]  /*fc80*/  IADD3 R25, P0, R6.reuse, 0x1000, RZ ;  /* 0x0000100006197810 */ /* 0x040fe40007f1e0ff */
[----:B------:R-:W-:Y:S02]  /*fc90*/  LOP3.LUT R40, R41, 0x380, RZ, 0xc0, !PT ;  /* 0x0000038029287812 */ /* 0x000fe400078ec0ff */
[C---:B------:R-:W-:Y:S02]  /*fca0*/  IADD3 R29, P2, R6.reuse, 0x2000, RZ ;  /* 0x00002000061d7810 */ /* 0x040fe40007f5e0ff */
[C---:B------:R-:W-:Y:S02]  /*fcb0*/  IADD3 R33, P3, R6.reuse, 0x3000, RZ ;  /* 0x0000300006217810 */ /* 0x040fe40007f7e0ff */
[----:B------:R-:W-:-:S02]  /*fcc0*/  IADD3 R37, P4, R6, 0x4000, RZ ;  /* 0x0000400006257810 */ /* 0x000fc40007f9e0ff */
[----:B------:R-:W-:Y:S02]  /*fcd0*/  SHF.R.U64 R40, R40, 0x3, RZ ;  /* 0x0000000328287819 */ /* 0x000fe400000012ff */
[----:B------:R-:W-:Y:S02]  /*fce0*/  LOP3.LUT R24, R25, 0x380, RZ, 0xc0, !PT ;  /* 0x0000038019187812 */ /* 0x000fe400078ec0ff */
[----:B------:R-:W-:Y:S02]  /*fcf0*/  LOP3.LUT R28, R29, 0x380, RZ, 0xc0, !PT ;  /* 0x000003801d1c7812 */ /* 0x000fe400078ec0ff */
[----:B------:R-:W-:Y:S02]  /*fd00*/  LOP3.LUT R32, R33, 0x380, RZ, 0xc0, !PT ;  /* 0x0000038021207812 */ /* 0x000fe400078ec0ff */
[----:B------:R-:W-:Y:S02]  /*fd10*/  LOP3.LUT R36, R37, 0x380, RZ, 0xc0, !PT ;  /* 0x0000038025247812 */ /* 0x000fe400078ec0ff */
[----:B------:R-:W-:Y:S01]  /*fd20*/  LOP3.LUT R40, R40, R41, RZ, 0x3c, !PT ;  /* 0x0000002928287212 */ /* 0x000fe200078e3cff */
[----:B------:R-:W-:Y:S01]  /*fd30*/  IMAD.X R41, RZ, RZ, R7, P5 ;  /* 0x000000ffff297224 */ /* 0x000fe200028e0607 */
[----:B------:R-:W-:-:S02]  /*fd40*/  IADD3 R65, P5, R6, 0xa000, RZ ;  /* 0x0000a00006417810 */ /* 0x000fc40007fbe0ff */
[----:B------:R-:W-:Y:S02]  /*fd50*/  SHF.R.U64 R24, R24, 0x3, RZ ;  /* 0x0000000318187819 */ /* 0x000fe400000012ff */
[----:B------:R-:W-:Y:S01]  /*fd60*/  SHF.R.U64 R28, R28, 0x3, RZ ;  /* 0x000000031c1c7819 */ /* 0x000fe200000012ff */
[----:B------:R-:W-:Y:S01]  /*fd70*/  IMAD R10, R3, UR4, RZ ;  /* 0x00000004030a7c24 */ /* 0x000fe2000f8e02ff */
[----:B------:R-:W-:Y:S01]  /*fd80*/  SHF.R.U64 R32, R32, 0x3, RZ ;  /* 0x0000000320207819 */ /* 0x000fe200000012ff */
[----:B------:R-:W5:Y:S01]  /*fd90*/  LD.E.128 R40, desc[UR40][R40.64] ;  /* 0x0000002828287980 */ /* 0x000f62000c101d00 */
[----:B------:R-:W-:Y:S02]  /*fda0*/  SHF.R.U64 R36, R36, 0x3, RZ ;  /* 0x0000000324247819 */ /* 0x000fe400000012ff */
[----:B------:R-:W-:Y:S02]  /*fdb0*/  LOP3.LUT R64, R65, 0x380, RZ, 0xc0, !PT ;  /* 0x0000038041407812 */ /* 0x000fe400078ec0ff */
        /* <DEDUP_REMOVED lines=8> */
[----:B------:R-:W-:-:S02]  /*fe40*/  IADD3 R45, P0, R6, 0x6000, RZ ;  /* 0x00006000062d7810 */ /* 0x000fc40007f1e0ff */
[C---:B------:R-:W-:Y:S01]  /*fe50*/  LOP3.LUT R15, R6.reuse, 0x380, RZ, 0xc0, !PT ;  /* 0x00000380060f7812 */ /* 0x040fe200078ec0ff */
[----:B------:R-:W-:Y:S01]  /*fe60*/  IMAD R3, R9, UR5, R10 ;  /* 0x0000000509037c24 */ /* 0x000fe2000f8e020a */
[C---:B------:R-:W-:Y:S01]  /*fe70*/  IADD3 R53, P2, R6.reuse, 0x7000, RZ ;  /* 0x0000700006357810 */ /* 0x040fe20007f5e0ff */
[----:B------:R-:W5:Y:S01]  /*fe80*/  LD.E.128 R24, desc[UR40][R24.64] ;  /* 0x0000002818187980 */ /* 0x000f62000c101d00 */
[C---:B------:R-:W-:Y:S02]  /*fe90*/  IADD3 R57, P3, R6.reuse, 0x8000, RZ ;  /* 0x0000800006397810 */ /* 0x040fe40007f7e0ff */
[----:B------:R-:W-:Y:S01]  /*fea0*/  IADD3 R61, P4, R6, 0x9000, RZ ;  /* 0x00009000063d7810 */ /* 0x000fe20007f9e0ff */
[----:B------:R-:W5:Y:S01]  /*feb0*/  LD.E.128 R28, desc[UR40][R28.64] ;  /* 0x000000281c1c7980 */ /* 0x000f62000c101d00 */
[----:B------:R-:W-:Y:S02]  /*fec0*/  SHF.R.U64 R64, R64, 0x3, RZ ;  /* 0x0000000340407819 */ /* 0x000fe400000012ff */
[----:B------:R-:W-:Y:S01]  /*fed0*/  LOP3.LUT R44, R45, 0x380, RZ, 0xc0, !PT ;  /* 0x000003802d2c7812 */ /* 0x000fe200078ec0ff */
[----:B------:R-:W5:Y:S01]  /*fee0*/  LD.E.128 R32, desc[UR40][R32.64] ;  /* 0x0000002820207980 */ /* 0x000f62000c101d00 */
[----:B------:R-:W-:-:S02]  /*fef0*/  LOP3.LUT R52, R53, 0x380, RZ, 0xc0, !PT ;  /* 0x0000038035347812 */ /* 0x000fc400078ec0ff */
[----:B------:R-:W-:Y:S01]  /*ff00*/  LOP3.LUT R56, R57, 0x380, RZ, 0xc0, !PT ;  /* 0x0000038039387812 */ /* 0x000fe200078ec0ff */
[----:B------:R-:W5:Y:S01]  /*ff10*/  LD.E.128 R36, desc[UR40][R36.64] ;  /* 0x0000002824247980 */ /* 0x000f62000c101d00 */
[----:B------:R-:W-:Y:S02]  /*ff20*/  LOP3.LUT R60, R61, 0x380, RZ, 0xc0, !PT ;  /* 0x000003803d3c7812 */ /* 0x000fe400078ec0ff */
[----:B------:R-:W-:Y:S01]  /*ff30*/  LOP3.LUT R64, R64, R65, RZ, 0x3c, !PT ;  /* 0x0000004140407212 */ /* 0x000fe200078e3cff */
[--C-:B------:R-:W-:Y:S01]  /*ff40*/  IMAD.X R65, RZ, RZ, R7.reuse, P5 ;  /* 0x000000ffff417224 */ /* 0x100fe200028e0607 */
[----:B------:R-:W-:Y:S02]  /*ff50*/  IADD3 R11, P5, R6, 0xf000, RZ ;  /* 0x0000f000060b7810 */ /* 0x000fe40007fbe0ff */
[----:B------:R-:W-:Y:S02]  /*ff60*/  SHF.R.U64 R15, R15, 0x3, RZ ;  /* 0x000000030f0f7819 */ /* 0x000fe400000012ff */
[----:B------:R-:W-:Y:S01]  /*ff70*/  SHF.R.U64 R44, R44, 0x3, RZ ;  /* 0x000000032c2c7819 */ /* 0x000fe200000012ff */
[----:B------:R-:W-:Y:S01]  /*ff80*/  IMAD.X R85, RZ, RZ, R7, P5 ;  /* 0x000000ffff557224 */ /* 0x000fe200028e0607 */
[----:B------:R-:W-:Y:S01]  /*ff90*/  SHF.R.U64 R52, R52, 0x3, RZ ;  /* 0x0000000334347819 */ /* 0x000fe200000012ff */
[----:B------:R-:W5:Y:S01]  /*ffa0*/  LD.E.128 R64, desc[UR40][R64.64] ;  /* 0x0000002840407980 */ /* 0x000f62000c101d00 */
[----:B------:R-:W-:-:S02]  /*ffb0*/  SHF.R.U64 R56, R56, 0x3, RZ ;  /* 0x0000000338387819 */ /* 0x000fc400000012ff */
        /* <DEDUP_REMOVED lines=11> */
[----:B------:R-:W5:Y:S01]  /*10070*/  LD.E.128 R44, desc[UR40][R44.64] ;  /* 0x000000282c2c7980 */ /* 0x000f62000c101d00 */
[----:B------:R-:W0:Y:S01]  /*10080*/  @P1 LDC R15, c[0x0][0xbec] ;  /* 0x0002fb00ff0f1b82 */ /* 0x000e220000000800 */
[----:B------:R-:W-:-:S02]  /*10090*/  IADD3 R69, P0, R6, 0xb000, RZ ;  /* 0x0000b00006457810 */ /* 0x000fc40007f1e0ff */
[C---:B------:R-:W-:Y:S01]  /*100a0*/  IADD3 R73, P2, R6.reuse, 0xc000, RZ ;  /* 0x0000c00006497810 */ /* 0x040fe20007f5e0ff */
[----:B------:R-:W5:Y:S01]  /*100b0*/  LD.E.128 R52, desc[UR40][R52.64] ;  /* 0x0000002834347980 */ /* 0x000f62000c101d00 */
[C---:B------:R-:W-:Y:S02]  /*100c0*/  IADD3 R77, P3, R6.reuse, 0xd000, RZ ;  /* 0x0000d000064d7810 */ /* 0x040fe40007f7e0ff */
[----:B------:R-:W-:Y:S01]  /*100d0*/  IADD3 R81, P4, R6, 0xe000, RZ ;  /* 0x0000e00006517810 */ /* 0x000fe20007f9e0ff */
[----:B------:R-:W5:Y:S01]  /*100e0*/  LD.E.128 R56, desc[UR40][R56.64] ;  /* 0x0000002838387980 */ /* 0x000f62000c101d00 */
[----:B------:R-:W-:Y:S01]  /*100f0*/  SHF.R.U64 R6, R5, 0x3, RZ ;  /* 0x0000000305067819 */ /* 0x000fe200000012ff */
[----:B------:R-:W-:Y:S01]  /*10100*/  IMAD.MOV.U32 R5, RZ, RZ, R7 ;  /* 0x000000ffff057224 */ /* 0x000fe200078e0007 */
[----:B------:R-:W-:Y:S01]  /*10110*/  LOP3.LUT R13, R13, 0xfffffff8, RZ, 0xc0, !PT ;  /* 0xfffffff80d0d7812 */ /* 0x000fe200078ec0ff */
[----:B------:R-:W5:Y:S01]  /*10120*/  LD.E.128 R60, desc[UR40][R60.64] ;  /* 0x000000283c3c7980 */ /* 0x000f62000c101d00 */
[----:B------:R-:W-:Y:S01]  /*10130*/  LOP3.LUT R84, R6, R11, RZ, 0x3c, !PT ;  /* 0x0000000b06547212 */ /* 0x000fe200078e3cff */
[----:B------:R-:W-:Y:S01]  /*10140*/  IMAD.WIDE.U32 R10, R9, UR4, RZ ;  /* 0x00000004090a7c25 */ /* 0x000fe2000f8e00ff */
[----:B------:R-:W-:Y:S01]  /*10150*/  LOP3.LUT R68, R69, 0x380, RZ, 0xc0, !PT ;  /* 0x0000038045447812 */ /* 0x000fe200078ec0ff */
[----:B------:R-:W-:Y:S01]  /*10160*/  ULDC.64 UR4, c[0x0][0xae8] ;  /* 0x0002ba0000047ab9 */ /* 0x000fe20000000a00 */
[----:B------:R-:W-:Y:S01]  /*10170*/  LOP3.LUT R72, R73, 0x380, RZ, 0xc0, !PT ;  /* 0x0000038049487812 */ /* 0x000fe200078ec0ff */
[----:B------:R-:W-:Y:S01]  /*10180*/  IMAD.IADD R11, R11, 0x1, R3 ;  /* 0x000000010b0b7824 */ /* 0x000fe200078e0203 */
[----:B------:R-:W-:Y:S01]  /*10190*/  LOP3.LUT R76, R77, 0x380, RZ, 0xc0, !PT ;  /* 0x000003804d4c7812 */ /* 0x000fe200078ec0ff */
[----:B------:R-:W-:Y:S01]  /*101a0*/  IMAD.IADD R3, R12, 0x1, -R13 ;  /* 0x000000010c037824 */ /* 0x000fe200078e0a0d */
[----:B------:R-:W-:Y:S01]  /*101b0*/  LOP3.LUT R80, R81, 0x380, RZ, 0xc0, !PT ;  /* 0x0000038051507812 */ /* 0x000fe200078ec0ff */
[----:B------:R-:W-:Y:S01]  /*101c0*/  IMAD.WIDE.U32 R10, R201, UR4, R10 ;  /* 0x00000004c90a7c25 */ /* 0x000fe2000f8e000a */
[----:B------:R-:W-:Y:S01]  /*101d0*/  SHF.R.U64 R68, R68, 0x3, RZ ;  /* 0x0000000344447819 */ /* 0x000fe200000012ff */
[----:B------:R-:W5:Y:S01]  /*101e0*/  LD.E.128 R84, desc[UR40][R84.64] ;  /* 0x0000002854547980 */ /* 0x000f62000c101d00 */
[----:B------:R-:W-:Y:S01]  /*101f0*/  SHF.R.U64 R72, R72, 0x3, RZ ;  /* 0x0000000348487819 */ /* 0x000fe200000012ff */
[----:B------:R-:W-:Y:S01]  /*10200*/  IMAD R3, R3, 0x20, R20 ;  /* 0x0000002003037824 */ /* 0x000fe200078e0214 */
[----:B------:R-:W-:-:S02]  /*10210*/  SHF.R.U64 R76, R76, 0x3, RZ ;  /* 0x000000034c4c7819 */ /* 0x000fc400000012ff */
[----:B------:R-:W-:Y:S01]  /*10220*/  SHF.R.U64 R80, R80, 0x3, RZ ;  /* 0x0000000350507819 */ /* 0x000fe200000012ff */
[----:B------:R-:W-:Y:S01]  /*10230*/  IMAD R12, R160, 0x80, R3 ;  /* 0x00000080a00c7824 */ /* 0x000fe200078e0203 */
[----:B------:R-:W-:Y:S01]  /*10240*/  SHF.R.S32.HI R9, RZ, 0x1f, R8 ;  /* 0x0000001fff097819 */ /* 0x000fe20000011408 */
[----:B------:R-:W-:Y:S01]  /*10250*/  IMAD R11, R201, UR5, R11 ;  /* 0x00000005c90b7c24 */ /* 0x000fe2000f8e020b */
[----:B------:R-:W-:Y:S01]  /*10260*/  LOP3.LUT R68, R68, R69, RZ, 0x3c, !PT ;  /* 0x0000004544447212 */ /* 0x000fe200078e3cff */
[----:B0-----:R-:W-:Y:S01]  /*10270*/  @P1 IMAD.HI.U32 R3, R12, R15, RZ ;  /* 0x0000000f0c031227 */ /* 0x001fe200078e00ff */
[----:B------:R-:W-:Y:S01]  /*10280*/  LOP3.LUT R72, R72, R73, RZ, 0x3c, !PT ;  /* 0x0000004948487212 */ /* 0x000fe200078e3cff */
[----:B------:R-:W-:Y:S01]  /*10290*/  ULDC.64 UR4, c[0x0][0xaf0] ;  /* 0x0002bc0000047ab9 */ /* 0x000fe20000000a00 */
[----:B------:R-:W-:Y:S01]  /*102a0*/  LOP3.LUT R76, R76, R77, RZ, 0x3c, !PT ;  /* 0x0000004d4c4c7212 */ /* 0x000fe200078e3cff */
[--C-:B------:R-:W-:Y:S01]  /*102b0*/  IMAD.X R69, RZ, RZ, R7.reuse, P0 ;  /* 0x000000ffff457224 */ /* 0x100fe200000e0607 */
[----:B------:R-:W-:Y:S01]  /*102c0*/  LOP3.LUT R80, R80, R81, RZ, 0x3c, !PT ;  /* 0x0000005150507212 */ /* 0x000fe200078e3cff */
[----:B------:R-:W-:-:S02]  /*102d0*/  IMAD.X R73, RZ, RZ, R7, P2 ;  /* 0x000000ffff497224 */ /* 0x000fc400010e0607 */
[--C-:B------:R-:W-:Y:S02]  /*102e0*/  IMAD.X R77, RZ, RZ, R7.reuse, P3 ;  /* 0x000000ffff4d7224 */ /* 0x100fe400018e0607 */
[----:B------:R-:W-:Y:S01]  /*102f0*/  IMAD.X R81, RZ, RZ, R7, P4 ;  /* 0x000000ffff517224 */ /* 0x000fe200020e0607 */
[----:B------:R-:W5:Y:S01]  /*10300*/  LD.E.128 R68, desc[UR40][R68.64] ;  /* 0x0000002844447980 */ /* 0x000f62000c101d00 */
[----:B------:R-:W-:Y:S02]  /*10310*/  IMAD R9, R9, UR4, RZ ;  /* 0x0000000409097c24 */ /* 0x000fe4000f8e02ff */
[----:B------:R-:W-:Y:S01]  /*10320*/  IMAD.MOV.U32 R13, RZ, RZ, R12 ;  /* 0x000000ffff0d7224 */ /* 0x000fe200078e000c */
[----:B-1----:R-:W-:Y:S01]  /*10330*/  @P1 SHF.R.U32.HI R13, RZ, R14, R3 ;  /* 0x0000000eff0d1219 */ /* 0x002fe20000011603 */
[----:B------:R-:W5:Y:S01]  /*10340*/  LD.E.128 R4, desc[UR40][R4.64] ;  /* 0x0000002804047980 */ /* 0x000f62000c101d00 */
[----:B------:R-:W-:-:S03]  /*10350*/  IMAD R15, R8, UR5, R9 ;  /* 0x00000005080f7c24 */ /* 0x000fc6000f8e0209 */
[----:B------:R-:W5:Y:S01]  /*10360*/  LD.E.128 R72, desc[UR40][R72.64] ;  /* 0x0000002848487980 */ /* 0x000f62000c101d00 */
[----:B------:R-:W-:Y:S01]  /*10370*/  IMAD.WIDE.U32 R8, R8, UR4, R10 ;  /* 0x0000000408087c25 */ /* 0x000fe2000f8e000a */
[--C-:B------:R-:W-:Y:S01]  /*10380*/  SHF.R.S32.HI R3, RZ, 0x1f, R13.reuse ;  /* 0x0000001fff037819 */ /* 0x100fe2000001140d */
[----:B------:R-:W-:Y:S01]  /*10390*/  ULDC.64 UR4, c[0x0][0xae0] ;  /* 0x0002b80000047ab9 */ /* 0x000fe20000000a00 */
[----:B------:R-:W5:Y:S01]  /*103a0*/  LD.E.128 R76, desc[UR40][R76.64] ;  /* 0x000000284c4c7980 */ /* 0x000f62000c101d00 */
[----:B------:R-:W-:-:S03]  /*103b0*/  IMAD.MOV R11, RZ, RZ, -R13 ;  /* 0x000000ffff0b7224 */ /* 0x000fc600078e0a0d */
[----:B------:R-:W5:Y:S01]  /*103c0*/  LD.E.128 R80, desc[UR40][R80.64] ;  /* 0x0000002850507980 */ /* 0x000f62000c101d00 */
[----:B------:R-:W-:Y:S01]  /*103d0*/  @!PT LDS RZ, [RZ] ;  /* 0x00000000fffff984 */ /* 0x000fe20000000800 */
[----:B------:R-:W-:Y:S01]  /*103e0*/  @!PT LDS RZ, [RZ] ;  /* 0x00000000fffff984 */ /* 0x000fe20000000800 */
[----:B------:R-:W-:Y:S01]  /*103f0*/  @!PT LDS RZ, [RZ] ;  /* 0x00000000fffff984 */ /* 0x000fe20000000800 */
[----:B------:R-:W-:Y:S01]  /*10400*/  @!PT LDS RZ, [RZ] ;  /* 0x00000000fffff984 */ /* 0x000fe20000000800 */
[----:B------:R0:W-:Y:S06]  /*10410*/  MEMBAR.ALL.CTA ;  /* 0x0000000000007992 */ /* 0x0001ec0000008000 */
[----:B0-----:R-:W0:Y:S01]  /*10420*/  FENCE.VIEW.ASYNC.S ;  /* 0x00000000000073c6 */ /* 0x001e220000000000 */
[----:B------:R-:W-:Y:S02]  /*10430*/  IMAD.IADD R9, R9, 0x1, R15 ;  /* 0x0000000109097824 */ /* 0x000fe400078e020f */
[----:B------:R-:W-:-:S02]  /*10440*/  IMAD R10, R3, UR4, RZ ;  /* 0x00000004030a7c24 */ /* 0x000fc4000f8e02ff */
[----:B------:R-:W-:Y:S02]  /*10450*/  IMAD R11, R158, R11, R12 ;  /* 0x0000000b9e0b7224 */ /* 0x000fe400078e020c */
[----:B------:R-:W-:-:S04]  /*10460*/  IMAD.WIDE.U32 R8, R13, UR4, R8 ;  /* 0x000000040d087c25 */ /* 0x000fc8000f8e0008 */
[----:B------:R-:W-:Y:S01]  /*10470*/  IMAD R13, R13, UR5, R10 ;  /* 0x000000050d0d7c24 */ /* 0x000fe2000f8e020a */
[----:B------:R-:W-:Y:S01]  /*10480*/  SHF.R.S32.HI R10, RZ, 0x1f, R11 ;  /* 0x0000001fff0a7819 */ /* 0x000fe2000001140b */
[----:B------:R-:W-:Y:S01]  /*10490*/  ULDC.64 UR4, c[0x0][0xad8] ;  /* 0x0002b60000047ab9 */ /* 0x000fe20000000a00 */
[----:B------:R-:W-:Y:S02]  /*104a0*/  VIADD R3, R19, 0x22820 ;  /* 0x0002282013037836 */ /* 0x000fe40000000000 */
[----:B------:R-:W-:Y:S02]  /*104b0*/  IMAD.IADD R9, R9, 0x1, R13 ;  /* 0x0000000109097824 */ /* 0x000fe400078e020d */
[----:B------:R-:W-:Y:S01]  /*104c0*/  IMAD R10, R10, UR4, RZ ;  /* 0x000000040a0a7c24 */ /* 0x000fe2000f8e02ff */
[----:B------:R-:W-:Y:S01]  /*104d0*/  PRMT R3, RZ, 0x654, R3 ;  /* 0x00000654ff037816 */ /* 0x000fe20000000003 */
[----:B------:R-:W-:-:S04]  /*104e0*/  IMAD.WIDE.U32 R8, R11, UR4, R8 ;  /* 0x000000040b087c25 */ /* 0x000fc8000f8e0008 */
[----:B------:R-:W-:Y:S01]  /*104f0*/  IMAD R21, R11, UR5, R10 ;  /* 0x000000050b157c24 */ /* 0x000fe2000f8e020a */
[----:B------:R-:W-:Y:S01]  /*10500*/  ULDC.64 UR4, c[0x0][0xa80] ;  /* 0x0002a00000047ab9 */ /* 0x000fe20000000a00 */
[----:B0-----:R0:W-:Y:S02]  /*10510*/  SYNCS.ARRIVE.TRANS64.RED.A1T0 RZ, [R3+URZ], RZ ;  /* 0x000000ff03ff79a7 */ /* 0x0011e4000810043f */
[----:B------:R-:W-:Y:S01]  /*10520*/  IMAD.IADD R21, R9, 0x1, R21 ;  /* 0x0000000109157824 */ /* 0x000fe200078e0215 */
[----:B0-----:R-:W-:Y:S01]  /*10530*/  LEA R3, P0, R8, UR4, 0x1 ;  /* 0x0000000408037c11 */ /* 0x001fe2000f8008ff */
[----:B------:R-:W-:-:S03]  /*10540*/  UMOV UR4, 0xffffffff ;  /* 0xffffffff00047882 */ /* 0x000fc60000000000 */
[----:B------:R-:W-:Y:S01]  /*10550*/  LEA.HI.X R21, R8, UR5, R21, 0x1, P0 ;  /* 0x0000000508157c11 */ /* 0x000fe200080f0c15 */
[----:B------:R-:W-:Y:S08]  /*10560*/  BRA.DIV UR4, `(.L_x_9802) ;  /* 0x000000b604687947 */ /* 0x000ff0000b800000 */
[----:B------:R0:W1:Y:S04]  /*10570*/  SHFL.IDX PT, R48, R21, RZ, 0x181f ;  /* 0x00181fff15307589 */ /* 0x00006800000e0000 */
[----:B------:R0:W2:Y:S02]  /*10580*/  SHFL.IDX PT, R14, R3, RZ, 0x181f ;  /* 0x00181fff030e7589 */ /* 0x0000a400000e0000 */
.L_x_9998:
[----:B------:R-:W-:Y:S01]  /*10590*/  IMAD R89, R160, 0x80, R20 ;  /* 0x00000080a0597824 */ /* 0x000fe200078e0214 */
[----:B------:R-:W-:Y:S04]  /*105a0*/  BSSY B1, `(.L_x_9803) ;  /* 0x000001e000017945 */ /* 0x000fe80003800000 */
[----:B------:R-:W-:-:S13]  /*105b0*/  ISETP.GE.AND P0, PT, R89, R0, PT ;  /* 0x000000005900720c */ /* 0x000fda0003f06270 */
[----:B------:R-:W-:Y:S05]  /*105c0*/  @P0 BRA `(.L_x_9804) ;  /* 0x00000000006c0947 */ /* 0x000fea0003800000 */
[C---:B------:R-:W-:Y:S01]  /*105d0*/  VIADD R15, R207.reuse, 0x40 ;  /* 0x00000040cf0f7836 */ /* 0x040fe20000000000 */
[----:B------:R-:W-:Y:S01]  /*105e0*/  ULDC UR4, c[0x0][0xac8] ;  /* 0x0002b20000047ab9 */ /* 0x000fe20000000800 */
[C---:B------:R-:W-:Y:S01]  /*105f0*/  VIADD R91, R207.reuse, 0x80 ;  /* 0x00000080cf5b7836 */ /* 0x040fe20000000000 */
[C---:B------:R-:W-:Y:S01]  /*10600*/  ISETP.GE.AND P3, PT, R207.reuse, UR4, PT ;  /* 0x00000004cf007c0c */ /* 0x040fe2000bf66270 */
[----:B------:R-:W-:Y:S01]  /*10610*/  VIADD R88, R207, 0xc0 ;  /* 0x000000c0cf587836 */ /* 0x000fe20000000000 */
[----:B------:R-:W-:Y:S01]  /*10620*/  ISETP.GE.AND P2, PT, R15, UR4, PT ;  /* 0x000000040f007c0c */ /* 0x000fe2000bf46270 */
[----:B------:R-:W-:Y:S01]  /*10630*/  VIADD R93, R207, 0x40 ;  /* 0x00000040cf5d7836 */ /* 0x000fe20000000000 */
[----:B------:R-:W-:Y:S01]  /*10640*/  ISETP.GE.AND P1, PT, R91, UR4, PT ;  /* 0x000000045b007c0c */ /* 0x000fe2000bf26270 */
[C---:B------:R-:W-:Y:S01]  /*10650*/  VIADD R92, R207.reuse, 0x80 ;  /* 0x00000080cf5c7836 */ /* 0x040fe20000000000 */
[----:B------:R-:W-:Y:S01]  /*10660*/  ISETP.GE.AND P0, PT, R88, UR4, PT ;  /* 0x0000000458007c0c */ /* 0x000fe2000bf06270 */
[----:B------:R-:W-:Y:S01]  /*10670*/  VIADD R90, R207, 0xc0 ;  /* 0x000000c0cf5a7836 */ /* 0x000fe20000000000 */
[----:B------:R-:W-:-:S02]  /*10680*/  SHF.R.S32.HI R12, RZ, 0x1f, R207 ;  /* 0x0000001fff0c7819 */ /* 0x000fc400000114cf */
[----:B------:R-:W-:Y:S02]  /*10690*/  SHF.R.S32.HI R93, RZ, 0x1f, R93 ;  /* 0x0000001fff5d7819 */ /* 0x000fe4000001145d */
[----:B------:R-:W-:Y:S02]  /*106a0*/  SHF.R.S32.HI R92, RZ, 0x1f, R92 ;  /* 0x0000001fff5c7819 */ /* 0x000fe4000001145c */
[-C--:B--2---:R-:W-:Y:S02]  /*106b0*/  @!P3 LEA R8, P5, R207, R14.reuse, 0x1 ;  /* 0x0000000ecf08b211 */ /* 0x084fe400078a08ff */
[----:B------:R-:W-:Y:S02]  /*106c0*/  @!P2 LEA R10, P4, R15, R14, 0x1 ;  /* 0x0000000e0f0aa211 */ /* 0x000fe400078808ff */
[----:B-1----:R-:W-:Y:S02]  /*106d0*/  @!P3 LEA.HI.X R9, R207, R48, R12, 0x1, P5 ;  /* 0x00000030cf09b211 */ /* 0x002fe400028f0c0c */
[----:B------:R-:W-:-:S02]  /*106e0*/  @!P1 LEA R12, P5, R91, R14, 0x1 ;  /* 0x0000000e5b0c9211 */ /* 0x000fc400078a08ff */
[----:B------:R-:W-:Y:S01]  /*106f0*/  @!P2 LEA.HI.X R11, R15, R48, R93, 0x1, P4 ;  /* 0x000000300f0ba211 */ /* 0x000fe200020f0c5d */
[----:B-----5:R3:W-:Y:S01]  /*10700*/  @!P3 ST.E.128 desc[UR40][R8.64], R4 ;  /* 0x000000040800b985 */ /* 0x0207e2000c101d28 */
[----:B------:R-:W-:Y:S02]  /*10710*/  SHF.R.S32.HI R90, RZ, 0x1f, R90 ;  /* 0x0000001fff5a7819 */ /* 0x000fe4000001145a */
[C---:B------:R-:W-:Y:S01]  /*10720*/  @!P0 LEA R14, P4, R88.reuse, R14, 0x1 ;  /* 0x0000000e580e8211 */ /* 0x040fe200078808ff */
[----:B------:R3:W-:Y:S01]  /*10730*/  @!P2 ST.E.128 desc[UR40][R10.64], R36 ;  /* 0x000000240a00a985 */ /* 0x0007e2000c101d28 */
[-C--:B------:R-:W-:Y:S02]  /*10740*/  @!P1 LEA.HI.X R13, R91, R48.reuse, R92, 0x1, P5 ;  /* 0x000000305b0d9211 */ /* 0x080fe400028f0c5c */
[----:B------:R-:W-:-:S03]  /*10750*/  @!P0 LEA.HI.X R15, R88, R48, R90, 0x1, P4 ;  /* 0x00000030580f8211 */ /* 0x000fc600020f0c5a */
[----:B------:R3:W-:Y:S04]  /*10760*/  @!P1 ST.E.128 desc[UR40][R12.64], R56 ;  /* 0x000000380c009985 */ /* 0x0007e8000c101d28 */
[----:B------:R3:W-:Y:S02]  /*10770*/  @!P0 ST.E.128 desc[UR40][R14.64], R72 ;  /* 0x000000480e008985 */ /* 0x0007e4000c101d28 */
.L_x_9804:
[----:B------:R-:W-:Y:S05]  /*10780*/  BSYNC B1 ;  /* 0x0000000000017941 */ /* 0x000fea0003800000 */
.L_x_9803:
[----:B------:R-:W-:-:S03]  /*10790*/  UMOV UR4, 0xffffffff ;  /* 0xffffffff00047882 */ /* 0x000fc60000000000 */
[----:B------:R-:W-:Y:S05]  /*107a0*/  BRA.DIV UR4, `(.L_x_9805) ;  /* 0x000000b6040c7947 */ /* 0x000fea000b800000 */
[----:B------:R4:W0:Y:S04]  /*107b0*/  SHFL.IDX PT, R20, R21, 0x1, 0x181f ;  /* 0x00381f0015147f89 */ /* 0x00082800000e0000 */
[----:B--23--:R4:W2:Y:S02]  /*107c0*/  SHFL.IDX PT, R14, R3, 0x1, 0x181f ;  /* 0x00381f00030e7f89 */ /* 0x00c8a400000e0000 */
.L_x_10002:
[----:B-----5:R-:W-:Y:S01]  /*107d0*/  VIADD R5, R89, 0x20 ;  /* 0x0000002059057836 */ /* 0x020fe20000000000 */
[----:B------:R-:W-:Y:S04]  /*107e0*/  BSSY B1, `(.L_x_9806) ;  /* 0x000001e000017945 */ /* 0x000fe80003800000 */
[----:B------:R-:W-:-:S13]  /*107f0*/  ISETP.GE.AND P0, PT, R5, R0, PT ;  /* 0x000000000500720c */ /* 0x000fda0003f06270 */
[----:B------:R-:W-:Y:S05]  /*10800*/  @P0 BRA `(.L_x_9807) ;  /* 0x00000000006c0947 */ /* 0x000fea0003800000 */
[C---:B------:R-:W-:Y:S01]  /*10810*/  VIADD R10, R207.reuse, 0x40 ;  /* 0x00000040cf0a7836 */ /* 0x040fe20000000000 */
[----:B------:R-:W-:Y:S01]  /*10820*/  ULDC UR4, c[0x0][0xac8] ;  /* 0x0002b20000047ab9 */ /* 0x000fe20000000800 */
[C---:B------:R-:W-:Y:S01]  /*10830*/  VIADD R15, R207.reuse, 0x80 ;  /* 0x00000080cf0f7836 */ /* 0x040fe20000000000 */
[C---:B------:R-:W-:Y:S01]  /*10840*/  ISETP.GE.AND P3, PT, R207.reuse, UR4, PT ;  /* 0x00000004cf007c0c */ /* 0x040fe2000bf66270 */
[C---:B------:R-:W-:Y:S01]  /*10850*/  VIADD R12, R207.reuse, 0xc0 ;  /* 0x000000c0cf0c7836 */ /* 0x040fe20000000000 */
        /* <DEDUP_REMOVED lines=9> */
[CC--:B--2---:R-:W-:Y:S02]  /*108f0*/  @!P3 LEA R4, P5, R207.reuse, R14.reuse, 0x1 ;  /* 0x0000000ecf04b211 */ /* 0x0c4fe400078a08ff */
[----:B------:R-:W-:Y:S02]  /*10900*/  @!P2 LEA R6, P4, R10, R14, 0x1 ;  /* 0x0000000e0a06a211 */ /* 0x000fe400078808ff */
[----:B0-----:R-:W-:Y:S02]  /*10910*/  @!P3 LEA.HI.X R5, R207, R20, R8, 0x1, P5 ;  /* 0x00000014cf05b211 */ /* 0x001fe400028f0c08 */
[----:B------:R-:W-:-:S02]  /*10920*/  @!P1 LEA R8, P5, R15, R14, 0x1 ;  /* 0x0000000e0f089211 */ /* 0x000fc400078a08ff */
[----:B------:R-:W-:Y:S01]  /*10930*/  @!P2 LEA.HI.X R7, R10, R20, R11, 0x1, P4 ;  /* 0x000000140a07a211 */ /* 0x000fe200020f0c0b */
[----:B------:R3:W-:Y:S01]  /*10940*/  @!P3 ST.E.128 desc[UR40][R4.64], R24 ;  /* 0x000000180400b985 */ /* 0x0007e2000c101d28 */
[----:B------:R-:W-:Y:S02]  /*10950*/  SHF.R.S32.HI R13, RZ, 0x1f, R13 ;  /* 0x0000001fff0d7819 */ /* 0x000fe4000001140d */
[C---:B------:R-:W-:Y:S01]  /*10960*/  @!P0 LEA R10, P4, R12.reuse, R14, 0x1 ;  /* 0x0000000e0c0a8211 */ /* 0x040fe200078808ff */
[----:B------:R3:W-:Y:S01]  /*10970*/  @!P2 ST.E.128 desc[UR40][R6.64], R40 ;  /* 0x000000280600a985 */ /* 0x0007e2000c101d28 */
[-C--:B------:R-:W-:Y:S02]  /*10980*/  @!P1 LEA.HI.X R9, R15, R20.reuse, R36, 0x1, P5 ;  /* 0x000000140f099211 */ /* 0x080fe400028f0c24 */
[----:B------:R-:W-:-:S03]  /*10990*/  @!P0 LEA.HI.X R11, R12, R20, R13, 0x1, P4 ;  /* 0x000000140c0b8211 */ /* 0x000fc600020f0c0d */
[----:B------:R3:W-:Y:S04]  /*109a0*/  @!P1 ST.E.128 desc[UR40][R8.64], R60 ;  /* 0x0000003c08009985 */ /* 0x0007e8000c101d28 */
[----:B------:R3:W-:Y:S02]  /*109b0*/  @!P0 ST.E.128 desc[UR40][R10.64], R76 ;  /* 0x0000004c0a008985 */ /* 0x0007e4000c101d28 */
.L_x_9807:
[----:B------:R-:W-:Y:S05]  /*109c0*/  BSYNC B1 ;  /* 0x0000000000017941 */ /* 0x000fea0003800000 */
.L_x_9806:
[----:B------:R-:W-:-:S03]  /*109d0*/  UMOV UR4, 0xffffffff ;  /* 0xffffffff00047882 */ /* 0x000fc60000000000 */
[----:B------:R-:W-:Y:S05]  /*109e0*/  BRA.DIV UR4, `(.L_x_9808) ;  /* 0x000000b204c47947 */ /* 0x000fea000b800000 */
[----:B0-----:R0:W0:Y:S04]  /*109f0*/  SHFL.IDX PT, R20, R21, 0x2, 0x181f ;  /* 0x00581f0015147f89 */ /* 0x00102800000e0000 */
[----:B--2---:R2:W0:Y:S02]  /*10a00*/  SHFL.IDX PT, R14, R3, 0x2, 0x181f ;  /* 0x00581f00030e7f89 */ /* 0x00442400000e0000 */
.L_x_10006:
[----:B---3--:R-:W-:Y:S01]  /*10a10*/  VIADD R5, R89, 0x40 ;  /* 0x0000004059057836 */ /* 0x008fe20000000000 */
        /* <DEDUP_REMOVED lines=18> */
[----:B------:R-:W-:Y:S02]  /*10b40*/  @!P2 LEA R6, P4, R10, R14, 0x1 ;  /* 0x0000000e0a06a211 */ /* 0x000fe400078808ff */
[----:B------:R-:W-:Y:S02]  /*10b50*/  @!P3 LEA.HI.X R5, R207, R20, R8, 0x1, P5 ;  /* 0x00000014cf05b211 */ /* 0x000fe400028f0c08 */
        /* <DEDUP_REMOVED lines=10> */
.L_x_9810:
[----:B------:R-:W-:Y:S05]  /*10c00*/  BSYNC B1 ;  /* 0x0000000000017941 */ /* 0x000fea0003800000 */
.L_x_9809:
[----:B------:R-:W-:-:S03]  /*10c10*/  UMOV UR4, 0xffffffff ;  /* 0xffffffff00047882 */ /* 0x000fc60000000000 */
[----:B------:R-:W-:Y:S05]  /*10c20*/  BRA.DIV UR4, `(.L_x_9811) ;  /* 0x000000b2047c7947 */ /* 0x000fea000b800000 */
[----:B---3--:R3:W1:Y:S04]  /*10c30*/  SHFL.IDX PT, R10, R21, 0x3, 0x181f ;  /* 0x00781f00150a7f89 */ /* 0x00866800000e0000 */
[----:B0-----:R3:W0:Y:S02]  /*10c40*/  SHFL.IDX PT, R14, R3, 0x3, 0x181f ;  /* 0x00781f00030e7f89 */ /* 0x00162400000e0000 */
.L_x_10010:
[----:B--234-:R-:W-:-:S05]  /*10c50*/  VIADD R3, R89, 0x60 ;  /* 0x0000006059037836 */ /* 0x01cfca0000000000 */
        /* <DEDUP_REMOVED lines=9> */
[----:B------:R-:W-:Y:S02]  /*10cf0*/  ISETP.GE.AND P5, PT, R11, UR4, PT ;  /* 0x000000040b007c0c */ /* 0x000fe4000bfa6270 */
[----:B------:R-:W-:Y:S02]  /*10d00*/  SHF.R.S32.HI R20, RZ, 0x1f, R207 ;  /* 0x0000001fff147819 */ /* 0x000fe400000114cf */
[----:B------:R-:W-:-:S02]  /*10d10*/  SHF.R.S32.HI R15, RZ, 0x1f, R15 ;  /* 0x0000001fff0f7819 */ /* 0x000fc4000001140f */
[----:B------:R-:W-:-:S03]  /*10d20*/  SHF.R.S32.HI R12, RZ, 0x1f, R12 ;  /* 0x0000001fff0c7819 */ /* 0x000fc6000001140c */
[-C--:B0-----:R-:W-:Y:S02]  /*10d30*/  @!P3 LEA R4, P0, R207, R14.reuse, 0x1 ;  /* 0x0000000ecf04b211 */ /* 0x081fe400078008ff */
[-C--:B------:R-:W-:Y:S02]  /*10d40*/  @!P4 LEA R6, P1, R13, R14.reuse, 0x1 ;  /* 0x0000000e0d06c211 */ /* 0x080fe400078208ff */
[----:B------:R-:W-:Y:S02]  /*10d50*/  @!P5 LEA R8, P2, R11, R14, 0x1 ;  /* 0x0000000e0b08d211 */ /* 0x000fe400078408ff */
[-C--:B-1----:R-:W-:Y:S02]  /*10d60*/  @!P3 LEA.HI.X R5, R207, R10.reuse, R20, 0x1, P0 ;  /* 0x0000000acf05b211 */ /* 0x082fe400000f0c14 */
[-C--:B------:R-:W-:Y:S02]  /*10d70*/  @!P4 LEA.HI.X R7, R13, R10.reuse, R15, 0x1, P1 ;  /* 0x0000000a0d07c211 */ /* 0x080fe400008f0c0f */
[----:B------:R-:W-:Y:S01]  /*10d80*/  @!P5 LEA.HI.X R9, R11, R10, R12, 0x1, P2 ;  /* 0x0000000a0b09d211 */ /* 0x000fe200010f0c0c */
[----:B------:R0:W-:Y:S01]  /*10d90*/  @!P3 ST.E.128 desc[UR40][R4.64], R32 ;  /* 0x000000200400b985 */ /* 0x0001e2000c101d28 */
[----:B------:R-:W-:-:S03]  /*10da0*/  VIADD R11, R207, 0xc0 ;  /* 0x000000c0cf0b7836 */ /* 0x000fc60000000000 */
[----:B------:R0:W-:Y:S02]  /*10db0*/  @!P4 ST.E.128 desc[UR40][R6.64], R52 ;  /* 0x000000340600c985 */ /* 0x0001e4000c101d28 */
[----:B------:R-:W-:Y:S02]  /*10dc0*/  ISETP.GE.AND P0, PT, R11, UR4, PT ;  /* 0x000000040b007c0c */ /* 0x000fe4000bf06270 */
[----:B------:R0:W-:Y:S11]  /*10dd0*/  @!P5 ST.E.128 desc[UR40][R8.64], R68 ;  /* 0x000000440800d985 */ /* 0x0001f6000c101d28 */
[----:B------:R-:W-:Y:S05]  /*10de0*/  @P0 BRA `(.L_x_9812) ;  /* 0x0000002c00940947 */ /* 0x000fea0003800000 */
[----:B------:R-:W-:Y:S01]  /*10df0*/  VIADD R12, R207, 0xc0 ;  /* 0x000000c0cf0c7836 */ /* 0x000fe20000000000 */
[----:B0-----:R-:W-:-:S04]  /*10e00*/  LEA R4, P0, R11, R14, 0x1 ;  /* 0x0000000e0b047211 */ /* 0x001fc800078008ff */
[----:B------:R-:W-:-:S04]  /*10e10*/  SHF.R.S32.HI R12, RZ, 0x1f, R12 ;  /* 0x0000001fff0c7819 */ /* 0x000fc8000001140c */
[----:B------:R-:W-:-:S05]  /*10e20*/  LEA.HI.X R5, R11, R10, R12, 0x1, P0 ;  /* 0x0000000a0b057211 */ /* 0x000fca00000f0c0c */
[----:B------:R0:W-:Y:S01]  /*10e30*/  ST.E.128 desc[UR40][R4.64], R84 ;  /* 0x0000005404007985 */ /* 0x0001e2000c101d28 */
[----:B------:R-:W-:Y:S05]  /*10e40*/  BRA `(.L_x_9812) ;  /* 0x0000002c007c7947 */ /* 0x000fea0003800000 */
.L_x_9801:
[----:B------:R-:W1:Y:S01]  /*10e50*/  @P1 LDC R7, c[0x0][0xbec] ;  /* 0x0002fb00ff071b82 */ /* 0x000e620000000800 */
[----:B------:R-:W-:Y:S01]  /*10e60*/  ULDC.64 UR4, c[0x0][0xb08] ;  /* 0x0002c20000047ab9 */ /* 0x000fe20000000a00 */
[----:B0-----:R-:W-:Y:S02]  /*10e70*/  IMAD.MOV.U32 R10, RZ, RZ, R48 ;  /* 0x000000ffff0a7224 */ /* 0x001fe400078e0030 */
[----:B------:R-:W-:-:S04]  /*10e80*/  IMAD R3, R3, UR4, RZ ;  /* 0x0000000403037c24 */ /* 0x000fc8000f8e02ff */
[----:B------:R-:W0:Y:S01]  /*10e90*/  @P1 LDC R6, c[0x0][0xbf0] ;  /* 0x0002fc00ff061b82 */ /* 0x000e220000000800 */
[----:B------:R-:W-:Y:S02]  /*10ea0*/  IMAD R3, R9, UR5, R3 ;  /* 0x0000000509037c24 */ /* 0x000fe4000f8e0203 */
[----:B-1----:R-:W-:-:S05]  /*10eb0*/  @P1 IMAD.HI.U32 R7, R48, R7, RZ ;  /* 0x0000000730071227 */ /* 0x002fca00078e00ff */
[----:B0-----:R-:W-:Y:S01]  /*10ec0*/  @P1 SHF.R.U32.HI R10, RZ, R6, R7 ;  /* 0x00000006ff0a1219 */ /* 0x001fe20000011607 */
[----:B------:R-:W-:Y:S01]  /*10ed0*/  IMAD.WIDE.U32 R6, R9, UR4, RZ ;  /* 0x0000000409067c25 */ /* 0x000fe2000f8e00ff */
[----:B------:R-:W-:-:S03]  /*10ee0*/  ULDC.64 UR4, c[0x0][0xb38] ;  /* 0x0002ce0000047ab9 */ /* 0x000fc60000000a00 */
[----:B------:R-:W-:Y:S01]  /*10ef0*/  IMAD.IADD R7, R7, 0x1, R3 ;  /* 0x0000000107077824 */ /* 0x000fe200078e0203 */
[----:B------:R-:W-:Y:S01]  /*10f00*/  SHF.R.S32.HI R3, RZ, 0x1f, R8 ;  /* 0x0000001fff037819 */ /* 0x000fe20000011408 */
[----:B------:R-:W-:Y:S02]  /*10f10*/  VIADD R9, R19, 0x22820 ;  /* 0x0002282013097836 */ /* 0x000fe40000000000 */
[----:B------:R-:W-:-:S03]  /*10f20*/  IMAD.WIDE.U32 R6, R201, UR4, R6 ;  /* 0x00000004c9067c25 */ /* 0x000fc6000f8e0006 */
[----:B------:R-:W-:Y:S01]  /*10f30*/  PRMT R9, RZ, 0x654, R9 ;  /* 0x00000654ff097816 */ /* 0x000fe20000000009 */
[----:B------:R-:W-:Y:S01]  /*10f40*/  IMAD R7, R201, UR5, R7 ;  /* 0x00000005c9077c24 */ /* 0x000fe2000f8e0207 */
[----:B------:R-:W-:Y:S02]  /*10f50*/  ULDC.64 UR4, c[0x0][0xb40] ;  /* 0x0002d00000047ab9 */ /* 0x000fe40000000a00 */
[----:B------:R-:W-:Y:S01]  /*10f60*/  IMAD R3, R3, UR4, RZ ;  /* 0x0000000403037c24 */ /* 0x000fe2000f8e02ff */
[----:B------:R0:W-:Y:S01]  /*10f70*/  SYNCS.ARRIVE.TRANS64.RED.A1T0 RZ, [R9+URZ], RZ ;  /* 0x000000ff09ff79a7 */ /* 0x0001e2000810043f */
[----:B------:R-:W-:-:S04]  /*10f80*/  IMAD.WIDE.U32 R6, R8, UR4, R6 ;  /* 0x0000000408067c25 */ /* 0x000fc8000f8e0006 */
[----:B------:R-:W-:Y:S01]  /*10f90*/  IMAD R3, R8, UR5, R3 ;  /* 0x0000000508037c24 */ /* 0x000fe2000f8e0203 */
[----:B------:R-:W-:Y:S01]  /*10fa0*/  ULDC.64 UR4, c[0x0][0xb48] ;  /* 0x0002d20000047ab9 */ /* 0x000fe20000000a00 */
[--C-:B------:R-:W-:Y:S02]  /*10fb0*/  SHF.R.S32.HI R8, RZ, 0x1f, R10.reuse ;  /* 0x0000001fff087819 */ /* 0x100fe4000001140a */
[----:B------:R-:W-:Y:S02]  /*10fc0*/  IMAD.IADD R7, R7, 0x1, R3 ;  /* 0x0000000107077824 */ /* 0x000fe400078e0203 */
[----:B------:R-:W-:Y:S02]  /*10fd0*/  IMAD.MOV R3, RZ, RZ, -R10 ;  /* 0x000000ffff037224 */ /* 0x000fe400078e0a0a */
[----:B------:R-:W-:-:S04]  /*10fe0*/  IMAD.WIDE.U32 R6, R159, UR4, R6 ;  /* 0x000000049f067c25 */ /* 0x000fc8000f8e0006 */
[----:B------:R-:W-:Y:S01]  /*10ff0*/  IMAD R7, R159, UR5, R7 ;  /* 0x000000059f077c24 */ /* 0x000fe2000f8e0207 */
[----:B------:R-:W-:Y:S01]  /*11000*/  ULDC.64 UR4, c[0x0][0xb30] ;  /* 0x0002cc0000047ab9 */ /* 0x000fe20000000a00 */
[----:B------:R-:W-:Y:S02]  /*11010*/  IMAD R3, R158, R3, R48 ;  /* 0x000000039e037224 */ /* 0x000fe400078e0230 */
[----:B------:R-:W-:Y:S02]  /*11020*/  IMAD R8, R8, UR4, RZ ;  /* 0x0000000408087c24 */ /* 0x000fe4000f8e02ff */
[----:B------:R-:W-:-:S04]  /*11030*/  IMAD.WIDE.U32 R6, R10, UR4, R6 ;  /* 0x000000040a067c25 */ /* 0x000fc8000f8e0006 */
        /* <DEDUP_REMOVED lines=9> */
[----:B------:R-:W-:Y:S01]  /*110d0*/  IMAD.IADD R8, R7, 0x1, R8 ;  /* 0x0000000107087824 */ /* 0x000fe200078e0208 */
[----:B------:R-:W-:-:S04]  /*110e0*/  UMOV UR4, 0xffffffff ;  /* 0xffffffff00047882 */ /* 0x000fc80000000000 */
[----:B------:R-:W-:Y:S01]  /*110f0*/  LEA.HI.X R10, R6, UR5, R8, 0x2, P0 ;  /* 0x00000005060a7c11 */ /* 0x000fe200080f1408 */
[----:B0-----:R-:W-:Y:S06]  /*11100*/  BRA.DIV UR4, `(.L_x_9813) ;  /* 0x000000ae048c7947 */ /* 0x001fec000b800000 */
[----:B------:R0:W1:Y:S04]  /*11110*/  SHFL.IDX PT, R48, R10, RZ, 0x1c1f ;  /* 0x001c1fff0a307589 */ /* 0x00006800000e0000 */
[----:B------:R0:W2:Y:S02]  /*11120*/  SHFL.IDX PT, R11, R3, RZ, 0x1c1f ;  /* 0x001c1fff030b7589 */ /* 0x0000a400000e0000 */
.L_x_10013:
[----:B------:R-:W-:Y:S01]  /*11130*/  ISETP.GE.AND P0, PT, R21, R0, PT ;  /* 0x000000001500720c */ /* 0x000fe20003f06270 */
[----:B------:R-:W-:-:S12]  /*11140*/  BSSY B1, `(.L_x_9814) ;  /* 0x00000c3000017945 */ /* 0x000fd80003800000 */
[----:B------:R-:W-:Y:S05]  /*11150*/  @P0 BRA `(.L_x_9815) ;  /* 0x0000000c00040947 */ /* 0x000fea0003800000 */
[----:B------:R-:W3:Y:S01]  /*11160*/  LDL R157, [R1+0x4c] ;  /* 0x00004c00019d7983 */ /* 0x000ee20000100800 */
[----:B------:R-:W-:-:S03]  /*11170*/  ULDC UR4, c[0x0][0xac8] ;  /* 0x0002b20000047ab9 */ /* 0x000fc60000000800 */
[----:B------:R-:W4:Y:S04]  /*11180*/  LDL R12, [R1+0xc8] ;  /* 0x0000c800010c7983 */ /* 0x000f280000100800 */
[----:B------:R-:W5:Y:S04]  /*11190*/  LDL R155, [R1+0x14c] ;  /* 0x00014c00019b7983 */ /* 0x000f680000100800 */
        /* <DEDUP_REMOVED lines=8> */
[----:B------:R-:W5:Y:S01]  /*11220*/  LDL R21, [R1+0xb0] ;  /* 0x0000b00001157983 */ /* 0x000f620000100800 */
[----:B---3--:R-:W-:-:S13]  /*11230*/  ISETP.GE.AND P0, PT, R157, UR4, PT ;  /* 0x000000049d007c0c */ /* 0x008fda000bf06270 */
[----:B--2---:R-:W-:Y:S02]  /*11240*/  @!P0 IMAD.MOV.U32 R6, RZ, RZ, R11 ;  /* 0x000000ffff068224 */ /* 0x004fe400078e000b */
[----:B-1----:R-:W-:Y:S02]  /*11250*/  @!P0 IMAD.MOV.U32 R7, RZ, RZ, R48 ;  /* 0x000000ffff078224 */ /* 0x002fe400078e0030 */
[----:B------:R-:W-:Y:S02]  /*11260*/  @!P0 IMAD.WIDE R6, R157, 0x4, R6 ;  /* 0x000000049d068825 */ /* 0x000fe400078e0206 */
[----:B------:R-:W2:Y:S04]  /*11270*/  LDL R157, [R1+0x13c] ;  /* 0x00013c00019d7983 */ /* 0x000ea80000100800 */
[----:B------:R1:W-:Y:S01]  /*11280*/  @!P0 ST.E.64 desc[UR40][R6.64], R152 ;  /* 0x0000009806008985 */ /* 0x0003e2000c101b28 */
[----:B----4-:R-:W-:-:S13]  /*11290*/  ISETP.GE.AND P0, PT, R12, UR4, PT ;  /* 0x000000040c007c0c */ /* 0x010fda000bf06270 */
[C---:B-1----:R-:W-:Y:S01]  /*112a0*/  @!P0 LEA R6, P1, R12.reuse, R11, 0x2 ;  /* 0x0000000b0c068211 */ /* 0x042fe200078210ff */
[----:B------:R-:W3:Y:S03]  /*112b0*/  LDL R153, [R1+0x134] ;  /* 0x0001340001997983 */ /* 0x000ee60000100800 */
[----:B-----5:R-:W-:Y:S01]  /*112c0*/  @!P0 LEA.HI.X R7, R12, R48, R155, 0x2, P1 ;  /* 0x000000300c078211 */ /* 0x020fe200008f149b */
[----:B------:R-:W4:Y:S04]  /*112d0*/  LDL R152, [R1+0x9c] ;  /* 0x00009c0001987983 */ /* 0x000f280000100800 */
[----:B------:R-:W5:Y:S04]  /*112e0*/  LDL R155, [R1+0x138] ;  /* 0x00013800019b7983 */ /* 0x000f680000100800 */
[----:B------:R1:W-:Y:S01]  /*112f0*/  @!P0 ST.E.64 desc[UR40][R6.64], R28 ;  /* 0x0000001c06008985 */ /* 0x0003e2000c101b28 */
[----:B------:R-:W-:-:S02]  /*11300*/  ISETP.GE.AND P0, PT, R8, UR4, PT ;  /* 0x0000000408007c0c */ /* 0x000fc4000bf06270 */
[----:B------:R-:W-:Y:S01]  /*11310*/  ISETP.GE.AND P1, PT, R13, UR4, PT ;  /* 0x000000040d007c0c */ /* 0x000fe2000bf26270 */
[----:B------:R-:W3:Y:S10]  /*11320*/  LDL R12, [R1+0xac] ;  /* 0x0000ac00010c7983 */ /* 0x000ef40000100800 */
[C---:B-1----:R-:W-:Y:S01]  /*11330*/  @!P0 LEA R6, P2, R8.reuse, R11, 0x2 ;  /* 0x0000000b08068211 */ /* 0x042fe200078410ff */
[----:B------:R-:W4:Y:S03]  /*11340*/  LDL R29, [R1+0xa4] ;  /* 0x0000a400011d7983 */ /* 0x000f260000100800 */
[----:B------:R-:W-:Y:S01]  /*11350*/  @!P0 LEA.HI.X R7, R8, R48, R158, 0x2, P2 ;  /* 0x0000003008078211 */ /* 0x000fe200010f149e */
[----:B------:R-:W4:Y:S04]  /*11360*/  LDL R28, [R1+0x124] ;  /* 0x00012400011c7983 */ /* 0x000f280000100800 */
[----:B------:R1:W-:Y:S01]  /*11370*/  @!P0 ST.E.64 desc[UR40][R6.64], R32 ;  /* 0x0000002006008985 */ /* 0x0003e2000c101b28 */
[----:B------:R-:W-:-:S03]  /*11380*/  ISETP.GE.AND P0, PT, R9, UR4, PT ;  /* 0x0000000409007c0c */ /* 0x000fc6000bf06270 */
[----:B------:R-:W4:Y:S01]  /*11390*/  LDL R8, [R1+0xa8] ;  /* 0x0000a80001087983 */ /* 0x000f220000100800 */
[----:B-1----:R-:W-:-:S03]  /*113a0*/  @!P1 LEA R6, P2, R13, R11, 0x2 ;  /* 0x0000000b0d069211 */ /* 0x002fc600078410ff */
[----:B------:R-:W4:Y:S01]  /*113b0*/  LDL R32, [R1+0x90] ;  /* 0x0000900001207983 */ /* 0x000f220000100800 */
[----:B------:R-:W-:-:S03]  /*113c0*/  @!P1 LEA.HI.X R7, R13, R48, R15, 0x2, P2 ;  /* 0x000000300d079211 */ /* 0x000fc600010f140f */
[----:B------:R-:W4:Y:S04]  /*113d0*/  LDL R33, [R1+0x8c] ;  /* 0x00008c0001217983 */ /* 0x000f280000100800 */
        /* <DEDUP_REMOVED lines=13> */
[----:B------:R-:W4:Y:S04]  /*114b0*/  LDL R41, [R1+0x120] ;  /* 0x0001200001297983 */ /* 0x000f280000100800 */
[----:B------:R-:W4:Y:S01]  /*114c0*/  LDL R40, [R1+0x118] ;  /* 0x0001180001287983 */ /* 0x000f220000100800 */
[----:B--2---:R-:W-:-:S05]  /*114d0*/  @!P1 LEA.HI.X R7, R156, R48, R157, 0x2, P2 ;  /* 0x000000309c079211 */ /* 0x004fca00010f149d */
[----:B------:R1:W-:Y:S02]  /*114e0*/  @!P1 ST.E.64 desc[UR40][R6.64], R44 ;  /* 0x0000002c06009985 */ /* 0x0003e4000c101b28 */
[C---:B-1----:R-:W-:Y:S02]  /*114f0*/  @!P0 LEA R6, P2, R154.reuse, R11, 0x2 ;  /* 0x0000000b9a068211 */ /* 0x042fe400078410ff */
[----:B------:R-:W2:Y:S04]  /*11500*/  LDL R45, [R1+0x70] ;  /* 0x00007000012d7983 */ /* 0x000ea80000100800 */
[----:B------:R-:W2:Y:S01]  /*11510*/  LDL R44, [R1+0xec] ;  /* 0x0000ec00012c7983 */ /* 0x000ea20000100800 */
[----:B-----5:R-:W-:-:S05]  /*11520*/  @!P0 LEA.HI.X R7, R154, R48, R155, 0x2, P2 ;  /* 0x000000309a078211 */ /* 0x020fca00010f149b */
[----:B------:R1:W-:Y:S04]  /*11530*/  @!P0 ST.E.64 desc[UR40][R6.64], R24 ;  /* 0x0000001806008985 */ /* 0x0003e8000c101b28 */
[----:B-1----:R-:W5:Y:S04]  /*11540*/  LDL R25, [R1+0x11c] ;  /* 0x00011c0001197983 */ /* 0x002f680000100800 */
[----:B------:R-:W2:Y:S01]  /*11550*/  LDL R24, [R1+0x114] ;  /* 0x0001140001187983 */ /* 0x000ea20000100800 */
[----:B------:R-:W-:Y:S02]  /*11560*/  ISETP.GE.AND P1, PT, R21, UR4, PT ;  /* 0x0000000415007c0c */ /* 0x000fe4000bf26270 */
[----:B---3--:R-:W-:-:S11]  /*11570*/  ISETP.GE.AND P0, PT, R12, UR4, PT ;  /* 0x000000040c007c0c */ /* 0x008fd6000bf06270 */
[----:B------:R-:W-:-:S04]  /*11580*/  @!P1 LEA R6, P2, R21, R11, 0x2 ;  /* 0x0000000b15069211 */ /* 0x000fc800078410ff */
[-C--:B------:R-:W-:Y:S02]  /*11590*/  @!P1 LEA.HI.X R7, R21, R48.reuse, R153, 0x2, P2 ;  /* 0x0000003015079211 */ /* 0x080fe400010f1499 */
[----:B----4-:R-:W-:Y:S01]  /*115a0*/  ISETP.GE.AND P3, PT, R29, UR4, PT ;  /* 0x000000041d007c0c */ /* 0x010fe2000bf66270 */
[----:B------:R-:W3:Y:S04]  /*115b0*/  LDL R21, [R1+0x84] ;  /* 0x0000840001157983 */ /* 0x000ee80000100800 */
[----:B------:R1:W-:Y:S01]  /*115c0*/  @!P1 ST.E.64 desc[UR40][R6.64], R52 ;  /* 0x0000003406009985 */ /* 0x0003e2000c101b28 */
[----:B------:R-:W-:Y:S02]  /*115d0*/  ISETP.GE.AND P1, PT, R8, UR4, PT ;  /* 0x0000000408007c0c */ /* 0x000fe4000bf26270 */
[C---:B-1----:R-:W-:Y:S01]  /*115e0*/  @!P0 LEA R6, P2, R12.reuse, R11, 0x2 ;  /* 0x0000000b0c068211 */ /* 0x042fe200078410ff */
[----:B------:R-:W4:Y:S03]  /*115f0*/  LDL R53, [R1+0x74] ;  /* 0x0000740001357983 */ /* 0x000f260000100800 */
[----:B------:R-:W-:Y:S01]  /*11600*/  @!P0 LEA.HI.X R7, R12, R48, R13, 0x2, P2 ;  /* 0x000000300c078211 */ /* 0x000fe200010f140d */
[----:B------:R-:W4:Y:S04]  /*11610*/  LDL R52, [R1+0xf4] ;  /* 0x0000f40001347983 */ /* 0x000f280000100800 */
[----:B------:R-:W3:Y:S04]  /*11620*/  LDL R12, [R1+0x88] ;  /* 0x00008800010c7983 */ /* 0x000ee80000100800 */
[----:B------:R1:W-:Y:S01]  /*11630*/  @!P0 ST.E.64 desc[UR40][R6.64], R56 ;  /* 0x0000003806008985 */ /* 0x0003e2000c101b28 */
[----:B------:R-:W-:-:S03]  /*11640*/  ISETP.GE.AND P2, PT, R15, UR4, PT ;  /* 0x000000040f007c0c */ /* 0x000fc6000bf46270 */
[----:B------:R-:W4:Y:S01]  /*11650*/  LDL R13, [R1+0x80] ;  /* 0x00008000010d7983 */ /* 0x000f220000100800 */
[----:B-1----:R-:W-:-:S03]  /*11660*/  @!P1 LEA R6, P0, R8, R11, 0x2 ;  /* 0x0000000b08069211 */ /* 0x002fc600078010ff */
[----:B------:R-:W4:Y:S01]  /*11670*/  LDL R56, [R1+0xf8] ;  /* 0x0000f80001387983 */ /* 0x000f220000100800 */
[----:B------:R-:W-:-:S05]  /*11680*/  @!P1 LEA.HI.X R7, R8, R48, R9, 0x2, P0 ;  /* 0x0000003008079211 */ /* 0x000fca00000f1409 */
[----:B------:R1:W-:Y:S01]  /*11690*/  @!P1 ST.E.64 desc[UR40][R6.64], R60 ;  /* 0x0000003c06009985 */ /* 0x0003e2000c101b28 */
[----:B------:R-:W-:Y:S02]  /*116a0*/  ISETP.GE.AND P1, PT, R14, UR4, PT ;  /* 0x000000040e007c0c */ /* 0x000fe4000bf26270 */
[-C--:B------:R-:W-:Y:S02]  /*116b0*/  @!P2 LEA R8, P5, R15, R11.reuse, 0x2 ;  /* 0x0000000b0f08a211 */ /* 0x080fe400078a10ff */
[----:B-1----:R-:W-:-:S04]  /*116c0*/  @!P3 LEA R6, P4, R29, R11, 0x2 ;  /* 0x0000000b1d06b211 */ /* 0x002fc800078810ff */
[-C--:B------:R-:W-:Y:S02]  /*116d0*/  @!P3 LEA.HI.X R7, R29, R48.reuse, R36, 0x2, P4 ;  /* 0x000000301d07b211 */ /* 0x080fe400020f1424 */
[----:B------:R-:W4:Y:S01]  /*116e0*/  LDL R29, [R1+0x10c] ;  /* 0x00010c00011d7983 */ /* 0x000f220000100800 */
[----:B------:R-:W-:-:S03]  /*116f0*/  @!P2 LEA.HI.X R9, R15, R48, R28, 0x2, P5 ;  /* 0x000000300f09a211 */ /* 0x000fc600028f141c */
[----:B------:R-:W4:Y:S01]  /*11700*/  LDL R36, [R1+0x110] ;  /* 0x0001100001247983 */ /* 0x000f220000100800 */
[----:B------:R-:W-:-:S03]  /*11710*/  ISETP.GE.AND P0, PT, R152, UR4, PT ;  /* 0x0000000498007c0c */ /* 0x000fc6000bf06270 */
[----:B------:R-:W-:Y:S04]  /*11720*/  @!P3 ST.E.64 desc[UR40][R6.64], R64 ;  /* 0x000000400600b985 */ /* 0x000fe8000c101b28 */
[----:B------:R1:W-:Y:S01]  /*11730*/  @!P2 ST.E.64 desc[UR40][R8.64], R68 ;  /* 0x000000440800a985 */ /* 0x0003e2000c101b28 */
[----:B------:R-:W-:-:S03]  /*11740*/  ISETP.GE.AND P2, PT, R32, UR4, PT ;  /* 0x0000000420007c0c */ /* 0x000fc6000bf46270 */
[----:B------:R-:W4:Y:S04]  /*11750*/  LDL R28, [R1+0x7c] ;  /* 0x00007c00011c7983 */ /* 0x000f280000100800 */
[----:B------:R-:W4:Y:S01]  /*11760*/  LDL R15, [R1+0x78] ;  /* 0x00007800010f7983 */ /* 0x000f220000100800 */
[-C--:B-1----:R-:W-:Y:S02]  /*11770*/  @!P1 LEA R8, P5, R14, R11.reuse, 0x2 ;  /* 0x0000000b0e089211 */ /* 0x082fe400078a10ff */
[----:B------:R-:W-:-:S04]  /*11780*/  @!P0 LEA R6, P4, R152, R11, 0x2 ;  /* 0x0000000b98068211 */ /* 0x000fc800078810ff */
[-C--:B------:R-:W-:Y:S02]  /*11790*/  @!P0 LEA.HI.X R7, R152, R48.reuse, R41, 0x2, P4 ;  /* 0x0000003098078211 */ /* 0x080fe400020f1429 */
[----:B------:R-:W-:Y:S01]  /*117a0*/  ISETP.GE.AND P3, PT, R37, UR4, PT ;  /* 0x0000000425007c0c */ /* 0x000fe2000bf66270 */
[----:B------:R-:W4:Y:S04]  /*117b0*/  LDL R41, [R1+0x68] ;  /* 0x0000680001297983 */ /* 0x000f280000100800 */
[----:B------:R-:W-:Y:S01]  /*117c0*/  @!P0 ST.E.64 desc[UR40][R6.64], R72 ;  /* 0x0000004806008985 */ /* 0x000fe2000c101b28 */
[----:B-----5:R-:W-:-:S03]  /*117d0*/  @!P1 LEA.HI.X R9, R14, R48, R25, 0x2, P5 ;  /* 0x000000300e099211 */ /* 0x020fc600028f1419 */
[----:B------:R-:W5:Y:S04]  /*117e0*/  LDL R14, [R1+0x104] ;  /* 0x00010400010e7983 */ /* 0x000f680000100800 */
[----:B------:R-:W5:Y:S04]  /*117f0*/  LDL R25, [R1+0x108] ;  /* 0x0001080001197983 */ /* 0x000f680000100800 */
[----:B------:R1:W-:Y:S02]  /*11800*/  @!P1 ST.E.64 desc[UR40][R8.64], R76 ;  /* 0x0000004c08009985 */ /* 0x0003e4000c101b28 */
[----:B-1----:R-:W-:-:S04]  /*11810*/  @!P2 LEA R8, P5, R32, R11, 0x2 ;  /* 0x0000000b2008a211 */ /* 0x002fc800078a10ff */
[-C--:B--2---:R-:W-:Y:S02]  /*11820*/  @!P2 LEA.HI.X R9, R32, R48.reuse, R24, 0x2, P5 ;  /* 0x000000302009a211 */ /* 0x084fe400028f1418 */
[----:B------:R-:W2:Y:S04]  /*11830*/  LDL R32, [R1+0x100] ;  /* 0x0001000001207983 */ /* 0x000ea80000100800 */
[----:B------:R-:W2:Y:S01]  /*11840*/  LDL R24, [R1+0xfc] ;  /* 0x0000fc0001187983 */ /* 0x000ea20000100800 */
[----:B------:R-:W-:Y:S02]  /*11850*/  @!P3 LEA R6, P4, R37, R11, 0x2 ;  /* 0x0000000b2506b211 */ /* 0x000fe400078810ff */
[----:B------:R-:W-:Y:S02]  /*11860*/  ISETP.GE.AND P0, PT, R33, UR4, PT ;  /* 0x0000000421007c0c */ /* 0x000fe4000bf06270 */
[----:B------:R-:W-:-:S02]  /*11870*/  @!P3 LEA.HI.X R7, R37, R48, R40, 0x2, P4 ;  /* 0x000000302507b211 */ /* 0x000fc400020f1428 */
[----:B------:R-:W2:Y:S01]  /*11880*/  LDL R37, [R1+0x64] ;  /* 0x0000640001257983 */ /* 0x000ea20000100800 */
[----:B---3--:R-:W-:-:S03]  /*11890*/  ISETP.GE.AND P1, PT, R12, UR4, PT ;  /* 0x000000040c007c0c */ /* 0x008fc6000bf26270 */
[----:B------:R-:W-:Y:S04]  /*118a0*/  @!P3 ST.E.64 desc[UR40][R6.64], R80 ;  /* 0x000000500600b985 */ /* 0x000fe8000c101b28 */
[----:B------:R1:W-:Y:S01]  /*118b0*/  @!P2 ST.E.64 desc[UR40][R8.64], R84 ;  /* 0x000000540800a985 */ /* 0x0003e2000c101b28 */
[----:B----4-:R-:W-:-:S03]  /*118c0*/  ISETP.GE.AND P2, PT, R13, UR4, PT ;  /* 0x000000040d007c0c */ /* 0x010fc6000bf46270 */
[----:B------:R-:W3:Y:S02]  /*118d0*/  LDL R40, [R1+0xe8] ;  /* 0x0000e80001287983 */ /* 0x000ee40000100800 */
[CC--:B-1----:R-:W-:Y:S02]  /*118e0*/  @!P1 LEA R8, P5, R12.reuse, R11.reuse, 0x2 ;  /* 0x0000000b0c089211 */ /* 0x0c2fe400078a10ff */
[----:B------:R-:W-:Y:S02]  /*118f0*/  @!P0 LEA R6, P4, R33, R11, 0x2 ;  /* 0x0000000b21068211 */ /* 0x000fe400078810ff */
[----:B------:R-:W-:Y:S02]  /*11900*/  ISETP.GE.AND P3, PT, R21, UR4, PT ;  /* 0x0000000415007c0c */ /* 0x000fe4000bf66270 */
[-C--:B------:R-:W-:Y:S02]  /*11910*/  @!P1 LEA.HI.X R9, R12, R48.reuse, R29, 0x2, P5 ;  /* 0x000000300c099211 */ /* 0x080fe400028f141d */
[----:B------:R-:W4:Y:S01]  /*11920*/  LDL R12, [R1+0x6c] ;  /* 0x00006c00010c7983 */ /* 0x000f220000100800 */
[----:B------:R-:W-:-:S03]  /*11930*/  @!P0 LEA.HI.X R7, R33, R48, R36, 0x2, P4 ;  /* 0x0000003021078211 */ /* 0x000fc600020f1424 */
[----:B------:R-:W3:Y:S04]  /*11940*/  LDL R33, [R1+0x60] ;  /* 0x0000600001217983 */ /* 0x000ee80000100800 */
[----:B------:R-:W-:Y:S04]  /*11950*/  @!P0 ST.E.64 desc[UR40][R6.64], R88 ;  /* 0x0000005806008985 */ /* 0x000fe8000c101b28 */
[----:B------:R1:W-:Y:S01]  /*11960*/  @!P1 ST.E.64 desc[UR40][R8.64], R92 ;  /* 0x0000005c08009985 */ /* 0x0003e2000c101b28 */
[----:B------:R-:W-:-:S03]  /*11970*/  ISETP.GE.AND P0, PT, R28, UR4, PT ;  /* 0x000000041c007c0c */ /* 0x000fc6000bf06270 */
[----:B------:R-:W3:Y:S04]  /*11980*/  LDL R29, [R1+0x5c] ;  /* 0x00005c00011d7983 */ /* 0x000ee80000100800 */
[----:B------:R-:W3:Y:S01]  /*11990*/  LDL R36, [R1+0xe4] ;  /* 0x0000e40001247983 */ /* 0x000ee20000100800 */
[-C--:B-1----:R-:W-:Y:S02]  /*119a0*/  @!P2 LEA R8, P5, R13, R11.reuse, 0x2 ;  /* 0x0000000b0d08a211 */ /* 0x082fe400078a10ff */
[----:B------:R-:W-:Y:S02]  /*119b0*/  @!P3 LEA R6, P4, R21, R11, 0x2 ;  /* 0x0000000b1506b211 */ /* 0x000fe400078810ff */
[----:B------:R-:W-:Y:S02]  /*119c0*/  ISETP.GE.AND P1, PT, R15, UR4, PT ;  /* 0x000000040f007c0c */ /* 0x000fe4000bf26270 */
[----:B-----5:R-:W-:-:S02]  /*119d0*/  @!P2 LEA.HI.X R9, R13, R48, R14, 0x2, P5 ;  /* 0x000000300d09a211 */ /* 0x020fc400028f140e */
[----:B------:R-:W5:Y:S04]  /*119e0*/  LDL R13, [R1+0xf0] ;  /* 0x0000f000010d7983 */ /* 0x000f680000100800 */
[----:B------:R-:W5:Y:S01]  /*119f0*/  LDL R14, [R1+0x58] ;  /* 0x00005800010e7983 */ /* 0x000f620000100800 */
[----:B------:R-:W-:-:S03]  /*11a00*/  @!P3 LEA.HI.X R7, R21, R48, R25, 0x2, P4 ;  /* 0x000000301507b211 */ /* 0x000fc600020f1419 */
[----:B------:R-:W5:Y:S04]  /*11a10*/  LDL R25, [R1+0x54] ;  /* 0x0000540001197983 */ /* 0x000f680000100800 */
[----:B------:R-:W5:Y:S04]  /*11a20*/  LDL R21, [R1+0x50] ;  /* 0x0000500001157983 */ /* 0x000f680000100800 */
[----:B------:R1:W-:Y:S04]  /*11a30*/  @!P3 ST.E.64 desc[UR40][R6.64], R96 ;  /* 0x000000600600b985 */ /* 0x0003e8000c101b28 */
[----:B------:R0:W-:Y:S01]  /*11a40*/  @!P2 ST.E.64 desc[UR40][R8.64], R100 ;  /* 0x000000640800a985 */ /* 0x0001e2000c101b28 */
[----:B-1----:R-:W-:-:S02]  /*11a50*/  @!P0 LEA R6, P5, R28, R11, 0x2 ;  /* 0x0000000b1c068211 */ /* 0x002fc400078a10ff */
[C---:B0-----:R-:W-:Y:S02]  /*11a60*/  @!P1 LEA R8, P2, R15.reuse, R11, 0x2 ;  /* 0x0000000b0f089211 */ /* 0x041fe400078410ff */
[-C--:B--2---:R-:W-:Y:S02]  /*11a70*/  @!P0 LEA.HI.X R7, R28, R48.reuse, R32, 0x2, P5 ;  /* 0x000000301c078211 */ /* 0x084fe400028f1420 */
[----:B------:R-:W-:Y:S01]  /*11a80*/  @!P1 LEA.HI.X R9, R15, R48, R24, 0x2, P2 ;  /* 0x000000300f099211 */ /* 0x000fe200010f1418 */
[----:B------:R-:W2:Y:S04]  /*11a90*/  LDL R32, [R1+0xe0] ;  /* 0x0000e00001207983 */ /* 0x000ea80000100800 */
[----:B------:R-:W2:Y:S04]  /*11aa0*/  LDL R15, [R1+0xdc] ;  /* 0x0000dc00010f7983 */ /* 0x000ea80000100800 */
[----:B------:R-:W2:Y:S04]  /*11ab0*/  LDL R28, [R1+0xd8] ;  /* 0x0000d800011c7983 */ /* 0x000ea80000100800 */
[----:B------:R-:W2:Y:S01]  /*11ac0*/  LDL R24, [R1+0xd4] ;  /* 0x0000d40001187983 */ /* 0x000ea20000100800 */
[----:B------:R-:W-:-:S02]  /*11ad0*/  ISETP.GE.AND P3, PT, R53, UR4, PT ;  /* 0x0000000435007c0c */ /* 0x000fc4000bf66270 */
[----:B------:R-:W-:Y:S01]  /*11ae0*/  ISETP.GE.AND P4, PT, R45, UR4, PT ;  /* 0x000000042d007c0c */ /* 0x000fe2000bf86270 */
[----:B------:R0:W-:Y:S04]  /*11af0*/  @!P0 ST.E.64 desc[UR40][R6.64], R104 ;  /* 0x0000006806008985 */ /* 0x0001e8000c101b28 */
[----:B------:R1:W-:Y:S01]  /*11b00*/  @!P1 ST.E.64 desc[UR40][R8.64], R108 ;  /* 0x0000006c08009985 */ /* 0x0003e2000c101b28 */
[----:B------:R-:W-:-:S05]  /*11b10*/  ISETP.GE.AND P1, PT, R41, UR4, PT ;  /* 0x0000000429007c0c */ /* 0x000fca000bf26270 */
[-C--:B0-----:R-:W-:Y:S02]  /*11b20*/  @!P3 LEA R6, P0, R53, R11.reuse, 0x2 ;  /* 0x0000000b3506b211 */ /* 0x081fe400078010ff */
[----:B-1----:R-:W-:Y:S02]  /*11b30*/  @!P4 LEA R8, P5, R45, R11, 0x2 ;  /* 0x0000000b2d08c211 */ /* 0x002fe400078a10ff */
[-C--:B------:R-:W-:Y:S02]  /*11b40*/  @!P3 LEA.HI.X R7, R53, R48.reuse, R56, 0x2, P0 ;  /* 0x000000303507b211 */ /* 0x080fe400000f1438 */
[----:B------:R-:W-:Y:S02]  /*11b50*/  ISETP.GE.AND P0, PT, R37, UR4, PT ;  /* 0x0000000425007c0c */ /* 0x000fe4000bf06270 */
[----:B------:R-:W-:Y:S01]  /*11b60*/  @!P4 LEA.HI.X R9, R45, R48, R52, 0x2, P5 ;  /* 0x000000302d09c211 */ /* 0x000fe200028f1434 */
[----:B------:R-:W-:Y:S04]  /*11b70*/  @!P3 ST.E.64 desc[UR40][R6.64], R112 ;  /* 0x000000700600b985 */ /* 0x000fe8000c101b28 */
[----:B------:R0:W-:Y:S01]  /*11b80*/  @!P4 ST.E.64 desc[UR40][R8.64], R116 ;  /* 0x000000740800c985 */ /* 0x0001e2000c101b28 */
[----:B----4-:R-:W-:-:S02]  /*11b90*/  ISETP.GE.AND P2, PT, R12, UR4, PT ;  /* 0x000000040c007c0c */ /* 0x010fc4000bf46270 */
[----:B---3--:R-:W-:Y:S02]  /*11ba0*/  ISETP.GE.AND P4, PT, R33, UR4, PT ;  /* 0x0000000421007c0c */ /* 0x008fe4000bf86270 */
[----:B0-----:R-:W-:-:S09]  /*11bb0*/  @!P1 LEA R8, P5, R41, R11, 0x2 ;  /* 0x0000000b29089211 */ /* 0x001fd200078a10ff */
[CC--:B------:R-:W-:Y:S02]  /*11bc0*/  @!P2 LEA R6, P3, R12.reuse, R11.reuse, 0x2 ;  /* 0x0000000b0c06a211 */ /* 0x0c0fe400078610ff */
[-C--:B------:R-:W-:Y:S02]  /*11bd0*/  @!P1 LEA.HI.X R9, R41, R48.reuse, R44, 0x2, P5 ;  /* 0x0000003029099211 */ /* 0x080fe400028f142c */
[----:B-----5:R-:W-:Y:S02]  /*11be0*/  @!P2 LEA.HI.X R7, R12, R48, R13, 0x2, P3 ;  /* 0x000000300c07a211 */ /* 0x020fe400018f140d */
[----:B------:R-:W-:-:S03]  /*11bf0*/  @!P0 LEA R12, P3, R37, R11, 0x2 ;  /* 0x0000000b250c8211 */ /* 0x000fc600078610ff */
[----:B------:R0:W-:Y:S01]  /*11c00*/  @!P2 ST.E.64 desc[UR40][R6.64], R120 ;  /* 0x000000780600a985 */ /* 0x0001e2000c101b28 */
[----:B------:R-:W-:Y:S02]  /*11c10*/  ISETP.GE.AND P2, PT, R29, UR4, PT ;  /* 0x000000041d007c0c */ /* 0x000fe4000bf46270 */
        /* <DEDUP_REMOVED lines=10> */
[CC--:B---3--:R-:W-:Y:S02]  /*11cc0*/  @!P3 LEA R12, P4, R14.reuse, R11.reuse, 0x2 ;  /* 0x0000000b0e0cb211 */ /* 0x0c8fe400078810ff */
[-C--:B--2---:R-:W-:Y:S02]  /*11cd0*/  @!P2 LEA.HI.X R9, R29, R48.reuse, R32, 0x2, P5 ;  /* 0x000000301d09a211 */ /* 0x084fe400028f1420 */
[-C--:B0-----:R-:W-:Y:S02]  /*11ce0*/  @!P1 LEA R6, P5, R25, R11.reuse, 0x2 ;  /* 0x0000000b19069211 */ /* 0x081fe400078a10ff */
[-C--:B------:R-:W-:Y:S02]  /*11cf0*/  @!P3 LEA.HI.X R13, R14, R48.reuse, R15, 0x2, P4 ;  /* 0x000000300e0db211 */ /* 0x080fe400020f140f */
[----:B------:R-:W-:Y:S02]  /*11d00*/  @!P0 LEA R14, P4, R21, R11, 0x2 ;  /* 0x0000000b150e8211 */ /* 0x000fe400078810ff */
[-C--:B------:R-:W-:Y:S01]  /*11d10*/  @!P1 LEA.HI.X R7, R25, R48.reuse, R28, 0x2, P5 ;  /* 0x0000003019079211 */ /* 0x080fe200028f141c */
[----:B------:R3:W-:Y:S01]  /*11d20*/  @!P2 ST.E.64 desc[UR40][R8.64], R136 ;  /* 0x000000880800a985 */ /* 0x0007e2000c101b28 */
[----:B------:R-:W-:-:S03]  /*11d30*/  @!P0 LEA.HI.X R15, R21, R48, R24, 0x2, P4 ;  /* 0x00000030150f8211 */ /* 0x000fc600020f1418 */
[----:B------:R3:W-:Y:S04]  /*11d40*/  @!P3 ST.E.64 desc[UR40][R12.64], R140 ;  /* 0x0000008c0c00b985 */ /* 0x0007e8000c101b28 */
[----:B------:R3:W-:Y:S04]  /*11d50*/  @!P1 ST.E.64 desc[UR40][R6.64], R144 ;  /* 0x0000009006009985 */ /* 0x0007e8000c101b28 */
[----:B------:R3:W-:Y:S02]  /*11d60*/  @!P0 ST.E.64 desc[UR40][R14.64], R148 ;  /* 0x000000940e008985 */ /* 0x0007e4000c101b28 */
.L_x_9815:
[----:B------:R-:W-:Y:S05]  /*11d70*/  BSYNC B1 ;  /* 0x0000000000017941 */ /* 0x000fea0003800000 */
.L_x_9814:
[----:B------:R-:W-:-:S03]  /*11d80*/  UMOV UR4, 0xffffffff ;  /* 0xffffffff00047882 */ /* 0x000fc60000000000 */
[----:B------:R-:W-:Y:S05]  /*11d90*/  BRA.DIV UR4, `(.L_x_9816) ;  /* 0x000000a204a07947 */ /* 0x000fea000b800000 */
[----:B0-----:R-:W0:Y:S04]  /*11da0*/  SHFL.IDX PT, R10, R10, 0x1, 0x1c1f ;  /* 0x003c1f000a0a7f89 */ /* 0x001e2800000e0000 */
[----:B------:R-:W4:Y:S02]  /*11db0*/  SHFL.IDX PT, R3, R3, 0x1, 0x1c1f ;  /* 0x003c1f0003037f89 */ /* 0x000f2400000e0000 */
.L_x_10017:
[----:B------:R-:W-:-:S13]  /*11dc0*/  ISETP.GE.AND P0, PT, R20, R0, PT ;  /* 0x000000001400720c */ /* 0x000fda0003f06270 */
[----:B------:R-:W-:Y:S05]  /*11dd0*/  @P0 BRA `(.L_x_9812) ;  /* 0x0000001c00980947 */ /* 0x000fea0003800000 */
[----:B------:R-:W5:Y:S01]  /*11de0*/  LDL R60, [R1+0x4c] ;  /* 0x00004c00013c7983 */ /* 0x000f620000100800 */
[----:B------:R-:W-:-:S03]  /*11df0*/  ULDC UR4, c[0x0][0xac8] ;  /* 0x0002b20000047ab9 */ /* 0x000fc60000000800 */
        /* <DEDUP_REMOVED lines=25> */
[----:B-1----:R-:W3:Y:S04]  /*11f90*/  LDL R48, [R1+0xf8] ;  /* 0x0000f80001307983 */ /* 0x002ee80000100800 */
        /* <DEDUP_REMOVED lines=10> */
[----:B--2---:R-:W2:Y:S01]  /*12040*/  LDL R11, [R1+0x50] ;  /* 0x00005000010b7983 */ /* 0x004ea20000100800 */
[----:B-----5:R-:W-:-:S02]  /*12050*/  ISETP.GE.AND P2, PT, R60, UR4, PT ;  /* 0x000000043c007c0c */ /* 0x020fc4000bf46270 */
[----:B----4-:R-:W-:Y:S01]  /*12060*/  ISETP.GE.AND P3, PT, R73, UR4, PT ;  /* 0x0000000449007c0c */ /* 0x010fe2000bf66270 */
[----:B------:R-:W-:Y:S02]  /*12070*/  IMAD.MOV.U32 R57, RZ, RZ, R52 ;  /* 0x000000ffff397224 */ /* 0x000fe400078e0034 */
[----:B------:R-:W-:Y:S02]  /*12080*/  IMAD.MOV.U32 R52, RZ, RZ, R41 ;  /* 0x000000ffff347224 */ /* 0x000fe400078e0029 */
[----:B------:R-:W-:Y:S02]  /*12090*/  IMAD.MOV.U32 R41, RZ, RZ, R36 ;  /* 0x000000ffff297224 */ /* 0x000fe400078e0024 */
[----:B---3--:R-:W-:-:S04]  /*120a0*/  IMAD.MOV.U32 R56, RZ, RZ, R7 ;  /* 0x000000ffff387224 */ /* 0x008fc800078e0007 */
[----:B0-----:R-:W-:Y:S02]  /*120b0*/  @!P2 IMAD.MOV.U32 R7, RZ, RZ, R10 ;  /* 0x000000ffff07a224 */ /* 0x001fe400078e000a */
[----:B------:R-:W-:Y:S02]  /*120c0*/  IMAD.MOV.U32 R36, RZ, RZ, R6 ;  /* 0x000000ffff247224 */ /* 0x000fe400078e0006 */
[----:B------:R-:W-:-:S04]  /*120d0*/  @!P2 IMAD.MOV.U32 R6, RZ, RZ, R3 ;  /* 0x000000ffff06a224 */ /* 0x000fc800078e0003 */
[----:B------:R-:W-:-:S04]  /*120e0*/  @!P2 IMAD.WIDE R6, R60, 0x4, R6 ;  /* 0x000000043c06a825 */ /* 0x000fc800078e0206 */
[----:B------:R-:W-:Y:S02]  /*120f0*/  IMAD.MOV.U32 R60, RZ, RZ, R57 ;  /* 0x000000ffff3c7224 */ /* 0x000fe400078e0039 */
[----:B------:R-:W-:Y:S01]  /*12100*/  IMAD.MOV.U32 R57, RZ, RZ, R8 ;  /* 0x000000ffff397224 */ /* 0x000fe200078e0008 */
[C---:B------:R-:W-:Y:S01]  /*12110*/  @!P3 LEA R8, P4, R73.reuse, R3, 0x2 ;  /* 0x000000034908b211 */ /* 0x040fe200078810ff */
[----:B------:R-:W-:Y:S02]  /*12120*/  IMAD.MOV.U32 R61, RZ, RZ, R25 ;  /* 0x000000ffff3d7224 */ /* 0x000fe400078e0019 */
[----:B------:R-:W-:Y:S02]  /*12130*/  IMAD.MOV.U32 R25, RZ, RZ, R15 ;  /* 0x000000ffff197224 */ /* 0x000fe400078e000f */
[----:B------:R-:W-:Y:S01]  /*12140*/  IMAD.MOV.U32 R15, RZ, RZ, R9 ;  /* 0x000000ffff0f7224 */ /* 0x000fe200078e0009 */
[----:B------:R-:W-:Y:S02]  /*12150*/  @!P3 LEA.HI.X R9, R73, R10, R85, 0x2, P4 ;  /* 0x0000000a4909b211 */ /* 0x000fe400020f1455 */
[----:B------:R-:W3:Y:S01]  /*12160*/  LDL R85, [R1+0x144] ;  /* 0x0001440001557983 */ /* 0x000ee20000100800 */
[----:B------:R-:W-:-:S03]  /*12170*/  ISETP.GE.AND P0, PT, R76, UR4, PT ;  /* 0x000000044c007c0c */ /* 0x000fc6000bf06270 */
[----:B------:R-:W4:Y:S04]  /*12180*/  LDL R73, [R1+0x140] ;  /* 0x0001400001497983 */ /* 0x000f280000100800 */
[----:B------:R-:W-:Y:S04]  /*12190*/  @!P2 ST.E.64 desc[UR40][R6.64], R26 ;  /* 0x0000001a0600a985 */ /* 0x000fe8000c101b28 */
[----:B------:R0:W-:Y:S02]  /*121a0*/  @!P3 ST.E.64 desc[UR40][R8.64], R30 ;  /* 0x0000001e0800b985 */ /* 0x0001e4000c101b28 */
[----:B0-----:R-:W-:-:S02]  /*121b0*/  @!P0 LEA R8, P4, R76, R3, 0x2 ;  /* 0x000000034c088211 */ /* 0x001fc400078810ff */
[----:B------:R-:W-:Y:S02]  /*121c0*/  ISETP.GE.AND P1, PT, R64, UR4, PT ;  /* 0x0000000440007c0c */ /* 0x000fe4000bf26270 */
[----:B---3--:R-:W-:Y:S02]  /*121d0*/  @!P0 LEA.HI.X R9, R76, R10, R85, 0x2, P4 ;  /* 0x0000000a4c098211 */ /* 0x008fe400020f1455 */
[----:B------:R-:W3:Y:S01]  /*121e0*/  LDL R85, [R1+0x13c] ;  /* 0x00013c0001557983 */ /* 0x000ee20000100800 */
[----:B------:R-:W-:-:S08]  /*121f0*/  ISETP.GE.AND P2, PT, R69, UR4, PT ;  /* 0x0000000445007c0c */ /* 0x000fd0000bf46270 */
[CC--:B------:R-:W-:Y:S01]  /*12200*/  @!P1 LEA R6, P5, R64.reuse, R3.reuse, 0x2 ;  /* 0x0000000340069211 */ /* 0x0c0fe200078a10ff */
[----:B------:R-:W5:Y:S03]  /*12210*/  LDL R76, [R1+0x98] ;  /* 0x00009800014c7983 */ /* 0x000f660000100800 */
[----:B------:R-:W-:Y:S02]  /*12220*/  @!P1 LEA.HI.X R7, R64, R10, R72, 0x2, P5 ;  /* 0x0000000a40079211 */ /* 0x000fe400028f1448 */
[----:B------:R-:W-:Y:S01]  /*12230*/  ISETP.GE.AND P3, PT, R81, UR4, PT ;  /* 0x0000000451007c0c */ /* 0x000fe2000bf66270 */
[----:B------:R-:W2:Y:S04]  /*12240*/  LDL R72, [R1+0x9c] ;  /* 0x00009c0001487983 */ /* 0x000ea80000100800 */
[----:B------:R0:W-:Y:S04]  /*12250*/  @!P1 ST.E.64 desc[UR40][R6.64], R34 ;  /* 0x0000002206009985 */ /* 0x0001e8000c101b28 */
[----:B------:R1:W-:Y:S01]  /*12260*/  @!P0 ST.E.64 desc[UR40][R8.64], R38 ;  /* 0x0000002608008985 */ /* 0x0003e2000c101b28 */
[----:B0-----:R-:W-:-:S04]  /*12270*/  @!P2 LEA R6, P5, R69, R3, 0x2 ;  /* 0x000000034506a211 */ /* 0x001fc800078a10ff */
[----:B----4-:R-:W-:Y:S02]  /*12280*/  @!P2 LEA.HI.X R7, R69, R10, R73, 0x2, P5 ;  /* 0x0000000a4507a211 */ /* 0x010fe400028f1449 */
[----:B------:R-:W4:Y:S01]  /*12290*/  LDL R73, [R1+0x138] ;  /* 0x0001380001497983 */ /* 0x000f220000100800 */
[----:B-1----:R-:W-:Y:S02]  /*122a0*/  @!P3 LEA R8, P4, R81, R3, 0x2 ;  /* 0x000000035108b211 */ /* 0x002fe400078810ff */
[----:B------:R-:W-:Y:S01]  /*122b0*/  ISETP.GE.AND P1, PT, R65, UR4, PT ;  /* 0x0000000441007c0c */ /* 0x000fe2000bf26270 */
[----:B------:R-:W-:Y:S01]  /*122c0*/  IMAD.MOV.U32 R64, RZ, RZ, R60 ;  /* 0x000000ffff407224 */ /* 0x000fe200078e003c */
[----:B------:R0:W-:Y:S01]  /*122d0*/  @!P2 ST.E.64 desc[UR40][R6.64], R42 ;  /* 0x0000002a0600a985 */ /* 0x0001e2000c101b28 */
[----:B------:R-:W-:-:S03]  /*122e0*/  ISETP.GE.AND P0, PT, R84, UR4, PT ;  /* 0x0000000454007c0c */ /* 0x000fc6000bf06270 */
[----:B------:R-:W5:Y:S01]  /*122f0*/  LDL R69, [R1+0x94] ;  /* 0x0000940001457983 */ /* 0x000f620000100800 */
[----:B---3--:R-:W-:-:S03]  /*12300*/  @!P3 LEA.HI.X R9, R81, R10, R85, 0x2, P4 ;  /* 0x0000000a5109b211 */ /* 0x008fc600020f1455 */
[----:B------:R-:W3:Y:S04]  /*12310*/  LDL R60, [R1+0xa0] ;  /* 0x0000a000013c7983 */ /* 0x000ee80000100800 */
[----:B------:R-:W2:Y:S01]  /*12320*/  LDL R81, [R1+0x130] ;  /* 0x0001300001517983 */ /* 0x000ea20000100800 */
[----:B------:R-:W-:Y:S02]  /*12330*/  ISETP.GE.AND P2, PT, R77, UR4, PT ;  /* 0x000000044d007c0c */ /* 0x000fe4000bf46270 */
[C---:B0-----:R-:W-:Y:S01]  /*12340*/  @!P1 LEA R6, P5, R65.reuse, R3, 0x2 ;  /* 0x0000000341069211 */ /* 0x041fe200078a10ff */
[----:B------:R-:W5:Y:S04]  /*12350*/  LDL R85, [R1+0x134] ;  /* 0x0001340001557983 */ /* 0x000f680000100800 */
[----:B------:R0:W-:Y:S01]  /*12360*/  @!P3 ST.E.64 desc[UR40][R8.64], R46 ;  /* 0x0000002e0800b985 */ /* 0x0001e2000c101b28 */
[----:B----4-:R-:W-:-:S02]  /*12370*/  @!P1 LEA.HI.X R7, R65, R10, R73, 0x2, P5 ;  /* 0x0000000a41079211 */ /* 0x010fc400028f1449 */
[----:B0-----:R-:W-:Y:S02]  /*12380*/  @!P0 LEA R8, P4, R84, R3, 0x2 ;  /* 0x0000000354088211 */ /* 0x001fe400078810ff */
[----:B------:R-:W-:Y:S01]  /*12390*/  ISETP.GE.AND P3, PT, R80, UR4, PT ;  /* 0x0000000450007c0c */ /* 0x000fe2000bf66270 */
[----:B------:R0:W-:Y:S01]  /*123a0*/  @!P1 ST.E.64 desc[UR40][R6.64], R4 ;  /* 0x0000000406009985 */ /* 0x0001e2000c101b28 */
[----:B------:R-:W-:-:S03]  /*123b0*/  IMAD.MOV.U32 R65, RZ, RZ, R61 ;  /* 0x000000ffff417224 */ /* 0x000fc600078e003d */
[----:B------:R-:W4:Y:S01]  /*123c0*/  LDL R73, [R1+0x90] ;  /* 0x0000900001497983 */ /* 0x000f220000100800 */
[----:B0-----:R-:W-:-:S03]  /*123d0*/  @!P2 LEA R4, P5, R77, R3, 0x2 ;  /* 0x000000034d04a211 */ /* 0x001fc600078a10ff */
[----:B------:R-:W4:Y:S01]  /*123e0*/  LDL R61, [R1+0x8c] ;  /* 0x00008c00013d7983 */ /* 0x000f220000100800 */
[----:B--2---:R-:W-:-:S03]  /*123f0*/  @!P2 LEA.HI.X R5, R77, R10, R81, 0x2, P5 ;  /* 0x0000000a4d05a211 */ /* 0x004fc600028f1451 */
[----:B------:R-:W2:Y:S01]  /*12400*/  LDL R77, [R1+0x128] ;  /* 0x00012800014d7983 */ /* 0x000ea20000100800 */
[----:B------:R-:W-:Y:S02]  /*12410*/  ISETP.GE.AND P1, PT, R68, UR4, PT ;  /* 0x0000000444007c0c */ /* 0x000fe4000bf26270 */
[----:B-----5:R-:W-:Y:S01]  /*12420*/  @!P0 LEA.HI.X R9, R84, R10, R85, 0x2, P4 ;  /* 0x0000000a54098211 */ /* 0x020fe200020f1455 */
[----:B------:R-:W5:Y:S04]  /*12430*/  LDL R81, [R1+0x12c] ;  /* 0x00012c0001517983 */ /* 0x000f680000100800 */
[----:B------:R-:W-:Y:S04]  /*12440*/  @!P0 ST.E.64 desc[UR40][R8.64], R54 ;  /* 0x0000003608008985 */ /* 0x000fe8000c101b28 */
[----:B------:R0:W-:Y:S02]  /*12450*/  @!P2 ST.E.64 desc[UR40][R4.64], R58 ;  /* 0x0000003a0400a985 */ /* 0x0001e4000c101b28 */
[----:B0-----:R-:W-:-:S04]  /*12460*/  @!P1 LEA R4, P5, R68, R3, 0x2 ;  /* 0x0000000344049211 */ /* 0x001fc800078a10ff */
[-C--:B--2---:R-:W-:Y:S02]  /*12470*/  @!P1 LEA.HI.X R5, R68, R10.reuse, R77, 0x2, P5 ;  /* 0x0000000a44059211 */ /* 0x084fe400028f144d */
[----:B------:R-:W2:Y:S01]  /*12480*/  LDL R77, [R1+0x120] ;  /* 0x00012000014d7983 */ /* 0x000ea20000100800 */
[----:B------:R-:W-:Y:S02]  /*12490*/  ISETP.GE.AND P2, PT, R72, UR4, PT ;  /* 0x0000000448007c0c */ /* 0x000fe4000bf46270 */
[CC--:B------:R-:W-:Y:S01]  /*124a0*/  @!P3 LEA R6, P4, R80.reuse, R3.reuse, 0x2 ;  /* 0x000000035006b211 */ /* 0x0c0fe200078810ff */
[----:B------:R-:W4:Y:S03]  /*124b0*/  LDL R68, [R1+0x88] ;  /* 0x0000880001447983 */ /* 0x000f260000100800 */
[----:B-----5:R-:W-:Y:S02]  /*124c0*/  @!P3 LEA.HI.X R7, R80, R10, R81, 0x2, P4 ;  /* 0x0000000a5007b211 */ /* 0x020fe400020f1451 */
[----:B------:R-:W5:Y:S04]  /*124d0*/  LDL R80, [R1+0x124] ;  /* 0x0001240001507983 */ /* 0x000f680000100800 */
[----:B------:R-:W-:Y:S04]  /*124e0*/  @!P3 ST.E.64 desc[UR40][R6.64], R62 ;  /* 0x0000003e0600b985 */ /* 0x000fe8000c101b28 */
[----:B------:R0:W-:Y:S02]  /*124f0*/  @!P1 ST.E.64 desc[UR40][R4.64], R66 ;  /* 0x0000004204009985 */ /* 0x0001e4000c101b28 */
[----:B0-----:R-:W-:-:S04]  /*12500*/  @!P2 LEA R4, P5, R72, R3, 0x2 ;  /* 0x000000034804a211 */ /* 0x001fc800078a10ff */
[----:B--2---:R-:W-:Y:S02]  /*12510*/  @!P2 LEA.HI.X R5, R72, R10, R77, 0x2, P5 ;  /* 0x0000000a4805a211 */ /* 0x004fe400028f144d */
[----:B------:R-:W2:Y:S01]  /*12520*/  LDL R72, [R1+0x118] ;  /* 0x0001180001487983 */ /* 0x000ea20000100800 */
[----:B---3--:R-:W-:-:S03]  /*12530*/  ISETP.GE.AND P0, PT, R60, UR4, PT ;  /* 0x000000043c007c0c */ /* 0x008fc6000bf06270 */
[----:B------:R-:W3:Y:S01]  /*12540*/  LDL R77, [R1+0x11c] ;  /* 0x00011c00014d7983 */ /* 0x000ee20000100800 */
[----:B------:R-:W-:-:S09]  /*12550*/  ISETP.GE.AND P1, PT, R69, UR4, PT ;  /* 0x0000000445007c0c */ /* 0x000fd2000bf26270 */
[----:B------:R-:W-:-:S04]  /*12560*/  @!P0 LEA R6, P4, R60, R3, 0x2 ;  /* 0x000000033c068211 */ /* 0x000fc800078810ff */
[----:B-----5:R-:W-:Y:S02]  /*12570*/  @!P0 LEA.HI.X R7, R60, R10, R80, 0x2, P4 ;  /* 0x0000000a3c078211 */ /* 0x020fe400020f1450 */
[----:B------:R-:W-:Y:S01]  /*12580*/  ISETP.GE.AND P3, PT, R76, UR4, PT ;  /* 0x000000044c007c0c */ /* 0x000fe2000bf66270 */
[----:B------:R-:W5:Y:S04]  /*12590*/  LDL R60, [R1+0x80] ;  /* 0x00008000013c7983 */ /* 0x000f680000100800 */
[----:B------:R-:W-:Y:S04]  /*125a0*/  @!P0 ST.E.64 desc[UR40][R6.64], R70 ;  /* 0x0000004606008985 */ /* 0x000fe8000c101b28 */
[----:B------:R0:W-:Y:S02]  /*125b0*/  @!P2 ST.E.64 desc[UR40][R4.64], R74 ;  /* 0x0000004a0400a985 */ /* 0x0001e4000c101b28 */
[----:B0-----:R-:W-:-:S04]  /*125c0*/  @!P1 LEA R4, P5, R69, R3, 0x2 ;  /* 0x0000000345049211 */ /* 0x001fc800078a10ff */
[-C--:B--2---:R-:W-:Y:S02]  /*125d0*/  @!P1 LEA.HI.X R5, R69, R10.reuse, R72, 0x2, P5 ;  /* 0x0000000a45059211 */ /* 0x084fe400028f1448 */
[----:B------:R-:W2:Y:S01]  /*125e0*/  LDL R72, [R1+0x110] ;  /* 0x0001100001487983 */ /* 0x000ea20000100800 */
[C---:B------:R-:W-:Y:S02]  /*125f0*/  @!P3 LEA R6, P4, R76.reuse, R3, 0x2 ;  /* 0x000000034c06b211 */ /* 0x040fe400078810ff */
[----:B----4-:R-:W-:Y:S01]  /*12600*/  ISETP.GE.AND P2, PT, R61, UR4, PT ;  /* 0x000000043d007c0c */ /* 0x010fe2000bf46270 */
[----:B------:R-:W4:Y:S01]  /*12610*/  LDL R69, [R1+0x10c] ;  /* 0x00010c0001457983 */ /* 0x000f220000100800 */
[----:B---3--:R-:W-:-:S03]  /*12620*/  @!P3 LEA.HI.X R7, R76, R10, R77, 0x2, P4 ;  /* 0x0000000a4c07b211 */ /* 0x008fc600020f144d */
[----:B------:R-:W3:Y:S04]  /*12630*/  LDL R76, [R1+0x114] ;  /* 0x00011400014c7983 */ /* 0x000ee80000100800 */
[----:B------:R-:W-:Y:S04]  /*12640*/  @!P3 ST.E.64 desc[UR40][R6.64], R78 ;  /* 0x0000004e0600b985 */ /* 0x000fe8000c101b28 */
[----:B------:R0:W-:Y:S02]  /*12650*/  @!P1 ST.E.64 desc[UR40][R4.64], R82 ;  /* 0x0000005204009985 */ /* 0x0001e4000c101b28 */
[----:B0-----:R-:W-:-:S02]  /*12660*/  @!P2 LEA R4, P5, R61, R3, 0x2 ;  /* 0x000000033d04a211 */ /* 0x001fc400078a10ff */
[----:B------:R-:W-:Y:S02]  /*12670*/  ISETP.GE.AND P0, PT, R73, UR4, PT ;  /* 0x0000000449007c0c */ /* 0x000fe4000bf06270 */
[----:B--2---:R-:W-:Y:S02]  /*12680*/  @!P2 LEA.HI.X R5, R61, R10, R72, 0x2, P5 ;  /* 0x0000000a3d05a211 */ /* 0x004fe400028f1448 */
[----:B------:R-:W2:Y:S01]  /*12690*/  LDL R61, [R1+0x104] ;  /* 0x00010400013d7983 */ /* 0x000ea20000100800 */
[----:B------:R-:W-:-:S08]  /*126a0*/  ISETP.GE.AND P3, PT, R68, UR4, PT ;  /* 0x0000000444007c0c */ /* 0x000fd0000bf66270 */
[C---:B------:R-:W-:Y:S02]  /*126b0*/  @!P0 LEA R6, P4, R73.reuse, R3, 0x2 ;  /* 0x0000000349068211 */ /* 0x040fe400078810ff */
[----:B------:R-:W-:Y:S02]  /*126c0*/  ISETP.GE.AND P1, PT, R64, UR4, PT ;  /* 0x0000000440007c0c */ /* 0x000fe4000bf26270 */
[----:B---3--:R-:W-:-:S05]  /*126d0*/  @!P0 LEA.HI.X R7, R73, R10, R76, 0x2, P4 ;  /* 0x0000000a49078211 */ /* 0x008fca00020f144c */
[----:B------:R0:W-:Y:S01]  /*126e0*/  @!P0 ST.E.64 desc[UR40][R6.64], R86 ;  /* 0x0000005606008985 */ /* 0x0001e2000c101b28 */
[----:B-----5:R-:W-:-:S03]  /*126f0*/  ISETP.GE.AND P0, PT, R60, UR4, PT ;  /* 0x000000043c007c0c */ /* 0x020fc6000bf06270 */
[----:B------:R1:W-:Y:S01]  /*12700*/  @!P2 ST.E.64 desc[UR40][R4.64], R90 ;  /* 0x0000005a0400a985 */ /* 0x0003e2000c101b28 */
[----:B------:R-:W-:Y:S02]  /*12710*/  ISETP.GE.AND P2, PT, R56, UR4, PT ;  /* 0x0000000438007c0c */ /* 0x000fe4000bf46270 */
[-C--:B0-----:R-:W-:Y:S02]  /*12720*/  @!P3 LEA R6, P4, R68, R3.reuse, 0x2 ;  /* 0x000000034406b211 */ /* 0x081fe400078810ff */
[----:B-1----:R-:W-:Y:S02]  /*12730*/  @!P1 LEA R4, P5, R64, R3, 0x2 ;  /* 0x0000000340049211 */ /* 0x002fe400078a10ff */
[-C--:B----4-:R-:W-:Y:S02]  /*12740*/  @!P3 LEA.HI.X R7, R68, R10.reuse, R69, 0x2, P4 ;  /* 0x0000000a4407b211 */ /* 0x090fe400020f1445 */
[----:B------:R-:W-:Y:S02]  /*12750*/  @!P1 LEA.HI.X R5, R64, R10, R65, 0x2, P5 ;  /* 0x0000000a40059211 */ /* 0x000fe400028f1441 */
[----:B------:R-:W-:Y:S01]  /*12760*/  ISETP.GE.AND P4, PT, R52, UR4, PT ;  /* 0x0000000434007c0c */ /* 0x000fe2000bf86270 */
[----:B------:R0:W-:Y:S01]  /*12770*/  @!P3 ST.E.64 desc[UR40][R6.64], R94 ;  /* 0x0000005e0600b985 */ /* 0x0001e2000c101b28 */
[----:B------:R-:W-:-:S03]  /*12780*/  ISETP.GE.AND P3, PT, R45, UR4, PT ;  /* 0x000000042d007c0c */ /* 0x000fc6000bf66270 */
[----:B------:R1:W-:Y:S01]  /*12790*/  @!P1 ST.E.64 desc[UR40][R4.64], R98 ;  /* 0x0000006204009985 */ /* 0x0003e2000c101b28 */
[-C--:B0-----:R-:W-:Y:S02]  /*127a0*/  @!P0 LEA R6, P5, R60, R3.reuse, 0x2 ;  /* 0x000000033c068211 */ /* 0x081fe400078a10ff */
[----:B-1----:R-:W-:-:S04]  /*127b0*/  @!P2 LEA R4, P1, R56, R3, 0x2 ;  /* 0x000000033804a211 */ /* 0x002fc800078210ff */
[-C--:B------:R-:W-:Y:S02]  /*127c0*/  @!P2 LEA.HI.X R5, R56, R10.reuse, R57, 0x2, P1 ;  /* 0x0000000a3805a211 */ /* 0x080fe400008f1439 */
[----:B------:R-:W-:Y:S02]  /*127d0*/  ISETP.GE.AND P1, PT, R41, UR4, PT ;  /* 0x0000000429007c0c */ /* 0x000fe4000bf26270 */
[----:B--2---:R-:W-:-:S05]  /*127e0*/  @!P0 LEA.HI.X R7, R60, R10, R61, 0x2, P5 ;  /* 0x0000000a3c078211 */ /* 0x004fca00028f143d */
[----:B------:R0:W-:Y:S04]  /*127f0*/  @!P0 ST.E.64 desc[UR40][R6.64], R102 ;  /* 0x0000006606008985 */ /* 0x0001e8000c101b28 */
[----:B------:R1:W-:Y:S01]  /*12800*/  @!P2 ST.E.64 desc[UR40][R4.64], R106 ;  /* 0x0000006a0400a985 */ /* 0x0003e2000c101b28 */
[----:B------:R-:W-:Y:S02]  /*12810*/  ISETP.GE.AND P2, PT, R37, UR4, PT ;  /* 0x0000000425007c0c */ /* 0x000fe4000bf46270 */
[CC--:B0-----:R-:W-:Y:S02]  /*12820*/  @!P4 LEA R6, P0, R52.reuse, R3.reuse, 0x2 ;  /* 0x000000033406c211 */ /* 0x0c1fe400078010ff */
[----:B-1----:R-:W-:Y:S02]  /*12830*/  @!P3 LEA R4, P5, R45, R3, 0x2 ;  /* 0x000000032d04b211 */ /* 0x002fe400078a10ff */
[----:B------:R-:W-:-:S02]  /*12840*/  @!P4 LEA.HI.X R7, R52, R10, R53, 0x2, P0 ;  /* 0x0000000a3407c211 */ /* 0x000fc400000f1435 */
[----:B------:R-:W-:Y:S02]  /*12850*/  ISETP.GE.AND P0, PT, R33, UR4, PT ;  /* 0x0000000421007c0c */ /* 0x000fe4000bf06270 */
[----:B------:R-:W-:Y:S01]  /*12860*/  @!P3 LEA.HI.X R5, R45, R10, R48, 0x2, P5 ;  /* 0x0000000a2d05b211 */ /* 0x000fe200028f1430 */
[----:B------:R0:W-:Y:S04]  /*12870*/  @!P4 ST.E.64 desc[UR40][R6.64], R110 ;  /* 0x0000006e0600c985 */ /* 0x0001e8000c101b28 */
[----:B------:R1:W-:Y:S01]  /*12880*/  @!P3 ST.E.64 desc[UR40][R4.64], R114 ;  /* 0x000000720400b985 */ /* 0x0003e2000c101b28 */
[----:B------:R-:W-:Y:S02]  /*12890*/  ISETP.GE.AND P3, PT, R29, UR4, PT ;  /* 0x000000041d007c0c */ /* 0x000fe4000bf66270 */
[----:B0-----:R-:W-:-:S02]  /*128a0*/  @!P1 LEA R6, P4, R41, R3, 0x2 ;  /* 0x0000000329069211 */ /* 0x001fc400078810ff */
[-C--:B-1----:R-:W-:Y:S02]  /*128b0*/  @!P2 LEA R4, P5, R37, R3.reuse, 0x2 ;  /* 0x000000032504a211 */ /* 0x082fe400078a10ff */
[-C--:B------:R-:W-:Y:S02]  /*128c0*/  @!P1 LEA.HI.X R7, R41, R10.reuse, R44, 0x2, P4 ;  /* 0x0000000a29079211 */ /* 0x080fe400020f142c */
[----:B------:R-:W-:Y:S02]  /*128d0*/  @!P0 LEA R8, P4, R33, R3, 0x2 ;  /* 0x0000000321088211 */ /* 0x000fe400078810ff */
[-C--:B------:R-:W-:Y:S01]  /*128e0*/  @!P2 LEA.HI.X R5, R37, R10.reuse, R40, 0x2, P5 ;  /* 0x0000000a2505a211 */ /* 0x080fe200028f1428 */
[----:B------:R-:W-:Y:S01]  /*128f0*/  @!P1 ST.E.64 desc[UR40][R6.64], R118 ;  /* 0x0000007606009985 */ /* 0x000fe2000c101b28 */
[----:B------:R-:W-:Y:S02]  /*12900*/  ISETP.GE.AND P1, PT, R25, UR4, PT ;  /* 0x0000000419007c0c */ /* 0x000fe4000bf26270 */
[----:B------:R-:W-:-:S02]  /*12910*/  @!P0 LEA.HI.X R9, R33, R10, R36, 0x2, P4 ;  /* 0x0000000a21098211 */ /* 0x000fc400020f1424 */
[----:B------:R-:W-:Y:S01]  /*12920*/  ISETP.GE.AND P4, PT, R12, UR4, PT ;  /* 0x000000040c007c0c */ /* 0x000fe2000bf86270 */
[----:B------:R0:W-:Y:S01]  /*12930*/  @!P2 ST.E.64 desc[UR40][R4.64], R122 ;  /* 0x0000007a0400a985 */ /* 0x0001e2000c101b28 */
[----:B------:R-:W-:-:S03]  /*12940*/  ISETP.GE.AND P2, PT, R21, UR4, PT ;  /* 0x0000000415007c0c */ /* 0x000fc6000bf46270 */
[----:B------:R1:W-:Y:S01]  /*12950*/  @!P0 ST.E.64 desc[UR40][R8.64], R126 ;  /* 0x0000007e08008985 */ /* 0x0003e2000c101b28 */
[----:B------:R-:W-:Y:S02]  /*12960*/  ISETP.GE.AND P0, PT, R14, UR4, PT ;  /* 0x000000040e007c0c */ /* 0x000fe4000bf06270 */
[----:B0-----:R-:W-:-:S04]  /*12970*/  @!P3 LEA R4, P5, R29, R3, 0x2 ;  /* 0x000000031d04b211 */ /* 0x001fc800078a10ff */
[----:B------:R-:W-:Y:S02]  /*12980*/  @!P3 LEA.HI.X R5, R29, R10, R32, 0x2, P5 ;  /* 0x0000000a1d05b211 */ /* 0x000fe400028f1420 */
[----:B------:R-:W-:-:S03]  /*12990*/  @!P1 LEA R6, P5, R25, R3, 0x2 ;  /* 0x0000000319069211 */ /* 0x000fc600078a10ff */
[----:B------:R0:W-:Y:S01]  /*129a0*/  @!P3 ST.E.64 desc[UR40][R4.64], R130 ;  /* 0x000000820400b985 */ /* 0x0001e2000c101b28 */
[----:B------:R-:W-:Y:S02]  /*129b0*/  @!P1 LEA.HI.X R7, R25, R10, R28, 0x2, P5 ;  /* 0x0000000a19079211 */ /* 0x000fe400028f141c */
[-C--:B-1----:R-:W-:Y:S02]  /*129c0*/  @!P2 LEA R8, P5, R21, R3.reuse, 0x2 ;  /* 0x000000031508a211 */ /* 0x082fe400078a10ff */
[----:B0-----:R-:W-:-:S04]  /*129d0*/  @!P4 LEA R4, P3, R12, R3, 0x2 ;  /* 0x000000030c04c211 */ /* 0x001fc800078610ff */
[-C--:B------:R-:W-:Y:S02]  /*129e0*/  @!P4 LEA.HI.X R5, R12, R10.reuse, R13, 0x2, P3 ;  /* 0x0000000a0c05c211 */ /* 0x080fe400018f140d */
[C---:B------:R-:W-:Y:S02]  /*129f0*/  @!P0 LEA R12, P3, R14.reuse, R3, 0x2 ;  /* 0x000000030e0c8211 */ /* 0x040fe400078610ff */
[-C--:B------:R-:W-:Y:S02]  /*12a00*/  @!P2 LEA.HI.X R9, R21, R10.reuse, R24, 0x2, P5 ;  /* 0x0000000a1509a211 */ /* 0x080fe400028f1418 */
[----:B------:R-:W-:Y:S01]  /*12a10*/  @!P0 LEA.HI.X R13, R14, R10, R15, 0x2, P3 ;  /* 0x0000000a0e0d8211 */ /* 0x000fe200018f140f */
[----:B------:R0:W-:Y:S04]  /*12a20*/  @!P1 ST.E.64 desc[UR40][R6.64], R134 ;  /* 0x0000008606009985 */ /* 0x0001e8000c101b28 */
[----:B------:R0:W-:Y:S04]  /*12a30*/  @!P4 ST.E.64 desc[UR40][R4.64], R138 ;  /* 0x0000008a0400c985 */ /* 0x0001e8000c101b28 */
[----:B------:R0:W-:Y:S04]  /*12a40*/  @!P2 ST.E.64 desc[UR40][R8.64], R142 ;  /* 0x0000008e0800a985 */ /* 0x0001e8000c101b28 */
[----:B------:R0:W-:Y:S01]  /*12a50*/  @!P0 ST.E.64 desc[UR40][R12.64], R146 ;  /* 0x000000920c008985 */ /* 0x0001e2000c101b28 */
[----:B------:R-:W-:-:S13]  /*12a60*/  ISETP.GE.AND P0, PT, R11, UR4, PT ;  /* 0x000000040b007c0c */ /* 0x000fda000bf06270 */
[----:B0-----:R-:W-:Y:S05]  /*12a70*/  @P0 BRA `(.L_x_9812) ;  /* 0x0000001000700947 */ /* 0x001fea0003800000 */
[----:B------:R-:W2:Y:S01]  /*12a80*/  LDL R14, [R1+0xd4] ;  /* 0x0000d400010e7983 */ /* 0x000ea20000100800 */
[----:B------:R-:W-:-:S04]  /*12a90*/  LEA R4, P0, R11, R3, 0x2 ;  /* 0x000000030b047211 */ /* 0x000fc800078010ff */
[----:B--2---:R-:W-:-:S05]  /*12aa0*/  LEA.HI.X R5, R11, R10, R14, 0x2, P0 ;  /* 0x0000000a0b057211 */ /* 0x004fca00000f140e */
[----:B------:R0:W-:Y:S01]  /*12ab0*/  ST.E.64 desc[UR40][R4.64], R150 ;  /* 0x0000009604007985 */ /* 0x0001e2000c101b28 */
[----:B------:R-:W-:Y:S05]  /*12ac0*/  BRA `(.L_x_9812) ;  /* 0x00000010005c7947 */ /* 0x000fea0003800000 */
.L_x_9799:
[----:B-1----:R-:W3:Y:S01]  /*12ad0*/  LDL.LU R6, [R1+0x38] ;  /* 0x0000380001067983 */ /* 0x002ee20000300800 */
[----:B------:R-:W-:Y:S01]  /*12ae0*/  ULDC.64 UR6, c[0x0][0xc08] ;  /* 0x0003020000067ab9 */ /* 0x000fe20000000a00 */
[----:B------:R-:W-:Y:S02]  /*12af0*/  ULDC.64 UR4, c[0x0][0xc00] ;  /* 0x0003000000047ab9 */ /* 0x000fe40000000a00 */
[----:B------:R-:W4:Y:S04]  /*12b00*/  LDL.LU R0, [R1+0x3c] ;  /* 0x00003c0001007983 */ /* 0x000f280000300800 */
[----:B------:R-:W2:Y:S01]  /*12b10*/  LDL R8, [R1+0x30] ;  /* 0x0000300001087983 */ /* 0x000ea20000100800 */
[----:B------:R-:W-:Y:S01]  /*12b20*/  ISETP.NE.U32.AND P1, PT, RZ, UR6, PT ;  /* 0x00000006ff007c0c */ /* 0x000fe2000bf25070 */
[----:B------:R-:W-:Y:S01]  /*12b30*/  IMAD.MOV.U32 R3, RZ, RZ, RZ ;  /* 0x000000ffff037224 */ /* 0x000fe200078e00ff */
[----:B------:R-:W-:-:S02]  /*12b40*/  ISETP.NE.U32.AND P0, PT, RZ, UR4, PT ;  /* 0x00000004ff007c0c */ /* 0x000fc4000bf05070 */
[----:B------:R-:W-:Y:S02]  /*12b50*/  ISETP.NE.AND.EX P1, PT, RZ, UR7, PT, P1 ;  /* 0x00000007ff007c0c */ /* 0x000fe4000bf25310 */
[----:B------:R-:W-:Y:S02]  /*12b60*/  ISETP.NE.AND.EX P0, PT, RZ, UR5, PT, P0 ;  /* 0x00000005ff007c0c */ /* 0x000fe4000bf05300 */
[----:B---3--:R-:W-:Y:S01]  /*12b70*/  IADD3 R4, P2, R6, UR4, RZ ;  /* 0x0000000406047c10 */ /* 0x008fe2000ff5e0ff */
[----:B------:R-:W-:-:S03]  /*12b80*/  ULDC UR4, c[0x0][0xa88] ;  /* 0x0002a20000047ab9 */ /* 0x000fc60000000800 */
[----:B----4-:R-:W-:-:S05]  /*12b90*/  IADD3.X R5, R0, UR5, RZ, P2, !PT ;  /* 0x0000000500057c10 */ /* 0x010fca00097fe4ff */
[----:B------:R-:W-:Y:S01]  /*12ba0*/  @P1 IADD3 R6, P2, R6, UR6, RZ ;  /* 0x0000000606061c10 */ /* 0x000fe2000ff5e0ff */
[----:B------:R-:W-:Y:S01]  /*12bb0*/  IMAD.U32 R21, RZ, RZ, UR4 ;  /* 0x00000004ff157e24 */ /* 0x000fe2000f8e00ff */
[----:B------:R1:W5:Y:S02]  /*12bc0*/  @P0 LDG.E R3, desc[UR40][R4.64] ;  /* 0x0000002804030981 */ /* 0x000364000c1e1900 */
[----:B------:R-:W-:-:S05]  /*12bd0*/  @P1 IADD3.X R7, R0, UR7, RZ, P2, !PT ;  /* 0x0000000700071c10 */ /* 0x000fca00097fe4ff */
[----:B------:R1:W5:Y:S01]  /*12be0*/  @P1 LDG.E R21, desc[UR40][R6.64] ;  /* 0x0000002806151981 */ /* 0x000362000c1e1900 */
[----:B--2---:R-:W-:Y:S01]  /*12bf0*/  ISETP.NE.AND P2, PT, R8, RZ, PT ;  /* 0x000000ff0800720c */ /* 0x004fe20003f45270 */
[----:B------:R-:W2:-:S12]  /*12c00*/  S2R R0, SR_TID.X ;  /* 0x0000000000007919 */ /* 0x000e980000002100 */
[----:B------:R-:W3:Y:S01]  /*12c10*/  @!P2 LDC R8, c[0x0][0xad4] ;  /* 0x0002b500ff08ab82 */ /* 0x000ee20000000800 */
[----:B--2---:R-:W-:Y:S01]  /*12c20*/  VIADD R30, R0, 0xffffff80 ;  /* 0xffffff80001e7836 */ /* 0x004fe20000000000 */
[----:B---3--:R1:W-:Y:S01]  /*12c30*/  @!P2 STL [R1+0x30], R8 ;  /* 0x000030080100a387 */ /* 0x0083e20000100800 */
[----:B------:R-:W-:-:S03]  /*12c40*/  ISETP.GT.AND P2, PT, R8, 0x1, PT ;  /* 0x000000010800780c */ /* 0x000fc60003f44270 */
[----:B------:R-:W-:Y:S01]  /*12c50*/  ISETP.GT.AND P3, PT, R30, 0x7f, PT ;  /* 0x0000007f1e00780c */ /* 0x000fe20003f64270 */
[----:B------:R-:W-:-:S12]  /*12c60*/  @P1 BRA `(.L_x_9817) ;  /* 0x0000000000101947 */ /* 0x000fd80003800000 */
[----:B------:R-:W-:Y:S05]  /*12c70*/  @!P0 BRA `(.L_x_9817) ;  /* 0x00000000000c8947 */ /* 0x000fea0003800000 */
[----:B------:R-:W2:Y:S04]  /*12c80*/  LDG.E R0, desc[UR40][R4.64] ;  /* 0x0000002804007981 */ /* 0x000ea8000c1e1900 */
[----:B-----5:R-:W2:Y:S02]  /*12c90*/  LDG.E R21, desc[UR40][R4.64+0x4] ;  /* 0x0000042804157981 */ /* 0x020ea4000c1e1900 */
[----:B--2---:R-:W-:-:S07]  /*12ca0*/  IMAD.IADD R21, R21, 0x1, -R0 ;  /* 0x0000000115157824 */ /* 0x004fce00078e0a00 */
.L_x_9817:
[----:B-1----:R-:W2:Y:S04]  /*12cb0*/  LDL.LU R4, [R1+0x34] ;  /* 0x0000340001047983 */ /* 0x002ea80000300800 */
[----:B------:R-:W3:Y:S01]  /*12cc0*/  LDL.LU R0, [R1+0xcc] ;  /* 0x0000cc0001007983 */ /* 0x000ee20000300800 */
[----:B------:R-:W-:Y:S01]  /*12cd0*/  BSSY B1, `(.L_x_9818) ;  /* 0x0000039000017945 */ /* 0x000fe20003800000 */
[----:B-----5:R-:W-:Y:S02]  /*12ce0*/  SHF.R.S32.HI R24, RZ, 0x1f, R3 ;  /* 0x0000001fff187819 */ /* 0x020fe40000011403 */
[----:B--2---:R-:W-:Y:S02]  /*12cf0*/  SEL R31, R4, RZ, !P0 ;  /* 0x000000ff041f7207 */ /* 0x004fe40004000000 */
[----:B---3--:R-:W-:Y:S01]  /*12d00*/  SEL R26, R0, RZ, !P0 ;  /* 0x000000ff001a7207 */ /* 0x008fe20004000000 */
[----:B------:R-:W-:Y:S06]  /*12d10*/  @P3 BRA `(.L_x_9819) ;  /* 0x0000000000d03947 */ /* 0x000fec0003800000 */
[----:B------:R-:W2:Y:S01]  /*12d20*/  LDL R4, [R1+0x44] ;  /* 0x0000440001047983 */ /* 0x000ea20000100800 */
[----:B------:R-:W1:Y:S01]  /*12d30*/  LDC R28, c[0x0][0xbe8] ;  /* 0x0002fa00ff1c7b82 */ /* 0x000e620000000800 */
[----:B------:R-:W2:Y:S02]  /*12d40*/  S2R R0, SR_TID.X ;  /* 0x0000000000007919 */ /* 0x000ea40000002100 */
[----:B--2---:R-:W-:Y:S02]  /*12d50*/  IMAD R0, R4, 0x80, R0 ;  /* 0x0000008004007824 */ /* 0x004fe400078e0200 */
[----:B-1----:R-:W-:Y:S02]  /*12d60*/  IMAD R4, R21, R28, RZ ;  /* 0x0000001c15047224 */ /* 0x002fe400078e02ff */
[----:B------:R-:W-:-:S05]  /*12d70*/  VIADD R33, R0, 0xffffff80 ;  /* 0xffffff8000217836 */ /* 0x000fca0000000000 */
[----:B------:R-:W-:-:S13]  /*12d80*/  ISETP.GE.AND P0, PT, R33, R4, PT ;  /* 0x000000042100720c */ /* 0x000fda0003f06270 */
[----:B------:R-:W-:Y:S05]  /*12d90*/  @P0 BRA `(.L_x_9819) ;  /* 0x0000000000b00947 */ /* 0x000fea0003800000 */
[----:B------:R-:W2:Y:S01]  /*12da0*/  LDL.LU R32, [R1+0x48] ;  /* 0x0000480001207983 */ /* 0x000ea20000300800 */
[----:B------:R-:W-:Y:S01]  /*12db0*/  IMAD.MOV.U32 R20, RZ, RZ, 0x9b8 ;  /* 0x000009b8ff147424 */ /* 0x000fe200078e00ff */
[----:B------:R-:W-:Y:S01]  /*12dc0*/  ISETP.GT.AND P0, PT, R8, 0x1, PT ;  /* 0x000000010800780c */ /* 0x000fe20003f04270 */
[----:B------:R-:W1:Y:S01]  /*12dd0*/  LDC.64 R10, c[0x0][0xba8] ;  /* 0x0002ea00ff0a7b82 */ /* 0x000e620000000a00 */
[----:B------:R-:W-:Y:S01]  /*12de0*/  ISETP.NE.AND P1, PT, R28, 0x1, PT ;  /* 0x000000011c00780c */ /* 0x000fe20003f25270 */
[----:B------:R-:W-:Y:S01]  /*12df0*/  IMAD.MOV.U32 R25, RZ, RZ, R33 ;  /* 0x000000ffff197224 */ /* 0x000fe200078e0021 */
[----:B------:R-:W-:-:S05]  /*12e00*/  SEL R20, R20, 0x978, P0 ;  /* 0x0000097814147807 */ /* 0x000fca0000000000 */
        /* <DEDUP_REMOVED lines=37> */
.L_x_9819:
[----:B------:R-:W-:Y:S05]  /*13060*/  BSYNC B1 ;  /* 0x0000000000017941 */ /* 0x000fea0003800000 */
.L_x_9818:
[----:B------:R-:W-:Y:S05]  /*13070*/  @P2 BRA `(.L_x_9812) ;  /* 0x0000000800f02947 */ /* 0x000fea0003800000 */
[----:B------:R-:W2:Y:S01]  /*13080*/  LDL R25, [R1+0x44] ;  /* 0x0000440001197983 */ /* 0x000ea20000100800 */
[----:B------:R-:W3:Y:S01]  /*13090*/  LDC R8, c[0x0][0xbe8] ;  /* 0x0002fa00ff087b82 */ /* 0x000ee20000000800 */
[----:B-1----:R-:W-:Y:S01]  /*130a0*/  SHF.R.S32.HI R5, RZ, 0x1f, R30 ;  /* 0x0000001fff057819 */ /* 0x002fe2000001141e */
[----:B------:R-:W-:Y:S01]  /*130b0*/  ULDC.64 UR4, c[0x0][0xaa0] ;  /* 0x0002a80000047ab9 */ /* 0x000fe20000000a00 */
[----:B------:R-:W-:Y:S01]  /*130c0*/  ULDC.64 UR6, c[0x0][0xaf0] ;  /* 0x0002bc0000067ab9 */ /* 0x000fe20000000a00 */
[----:B------:R-:W-:Y:S01]  /*130d0*/  IMAD R0, R24, UR4, RZ ;  /* 0x0000000418007c24 */ /* 0x000fe2000f8e02ff */
[----:B------:R-:W-:Y:S01]  /*130e0*/  LEA.HI R6, R5, R30, RZ, 0x3 ;  /* 0x0000001e05067211 */ /* 0x000fe200078f18ff */
[----:B------:R-:W-:-:S03]  /*130f0*/  IMAD.WIDE.U32 R4, R3, UR4, RZ ;  /* 0x0000000403047c25 */ /* 0x000fc6000f8e00ff */
[----:B------:R-:W-:Y:S01]  /*13100*/  LOP3.LUT R9, R6, 0xfffffff8, RZ, 0xc0, !PT ;  /* 0xfffffff806097812 */ /* 0x000fe200078ec0ff */
[----:B------:R-:W-:Y:S01]  /*13110*/  IMAD R7, R3, UR5, R0 ;  /* 0x0000000503077c24 */ /* 0x000fe2000f8e0200 */
[----:B------:R-:W-:Y:S01]  /*13120*/  SHF.R.S32.HI R24, RZ, 0x3, R6 ;  /* 0x00000003ff187819 */ /* 0x000fe20000011406 */
[----:B------:R-:W-:Y:S01]  /*13130*/  ULDC.64 UR4, c[0x0][0xae8] ;  /* 0x0002ba0000047ab9 */ /* 0x000fe20000000a00 */
[----:B------:R-:W-:Y:S02]  /*13140*/  IMAD R6, R26, UR6, RZ ;  /* 0x000000061a067c24 */ /* 0x000fe4000f8e02ff */
[----:B------:R-:W-:Y:S02]  /*13150*/  IMAD.IADD R9, R30, 0x1, -R9 ;  /* 0x000000011e097824 */ /* 0x000fe400078e0a09 */
[----:B------:R-:W-:Y:S02]  /*13160*/  IMAD.IADD R5, R5, 0x1, R7 ;  /* 0x0000000105057824 */ /* 0x000fe400078e0207 */
[----:B------:R-:W-:-:S02]  /*13170*/  IMAD R0, R9, 0x20, R24 ;  /* 0x0000002009007824 */ /* 0x000fc400078e0218 */
[----:B------:R-:W-:Y:S01]  /*13180*/  IMAD.WIDE.U32 R4, R201, UR4, R4 ;  /* 0x00000004c9047c25 */ /* 0x000fe2000f8e0004 */
[----:B---3--:R-:W-:-:S03]  /*13190*/  ISETP.NE.AND P0, PT, R8, 0x1, PT ;  /* 0x000000010800780c */ /* 0x008fc60003f05270 */
[----:B------:R-:W-:Y:S01]  /*131a0*/  IMAD R5, R201, UR5, R5 ;  /* 0x00000005c9057c24 */ /* 0x000fe2000f8e0205 */
[----:B------:R-:W-:Y:S01]  /*131b0*/  ULDC.64 UR4, c[0x0][0xae0] ;  /* 0x0002b80000047ab9 */ /* 0x000fe20000000a00 */
[C---:B------:R-:W-:Y:S02]  /*131c0*/  IMAD R7, R31.reuse, UR7, R6 ;  /* 0x000000071f077c24 */ /* 0x040fe4000f8e0206 */
[----:B------:R-:W-:-:S04]  /*131d0*/  IMAD.WIDE.U32 R4, R31, UR6, R4 ;  /* 0x000000061f047c25 */ /* 0x000fc8000f8e0004 */
[----:B------:R-:W-:Y:S02]  /*131e0*/  IMAD.IADD R5, R5, 0x1, R7 ;  /* 0x0000000105057824 */ /* 0x000fe400078e0207 */
[----:B------:R-:W1:Y:S08]  /*131f0*/  @P0 LDC R10, c[0x0][0xbec] ;  /* 0x0002fb00ff0a0b82 */ /* 0x000e700000000800 */
[----:B------:R-:W3:Y:S01]  /*13200*/  @P0 LDC R11, c[0x0][0xbf0] ;  /* 0x0002fc00ff0b0b82 */ /* 0x000ee20000000800 */
[----:B--2---:R-:W-:-:S04]  /*13210*/  IMAD R9, R25, 0x80, R0 ;  /* 0x0000008019097824 */ /* 0x004fc800078e0200 */
[----:B-1----:R-:W-:-:S04]  /*13220*/  @P0 IMAD.HI.U32 R0, R9, R10, RZ ;  /* 0x0000000a09000227 */ /* 0x002fc800078e00ff */
[----:B------:R-:W-:Y:S01]  /*13230*/  IMAD.MOV.U32 R3, RZ, RZ, R9 ;  /* 0x000000ffff037224 */ /* 0x000fe200078e0009 */
[----:B---3--:R-:W-:-:S04]  /*13240*/  @P0 SHF.R.U32.HI R3, RZ, R11, R0 ;  /* 0x0000000bff030219 */ /* 0x008fc80000011600 */
        /* <DEDUP_REMOVED lines=15> */
[----:B------:R-:W-:-:S04]  /*13340*/  UMOV UR4, 0xffffffff ;  /* 0xffffffff00047882 */ /* 0x000fc80000000000 */
[----:B------:R-:W-:Y:S01]  /*13350*/  LEA.HI.X R20, R4, UR5, R5, 0x1, P0 ;  /* 0x0000000504147c11 */ /* 0x000fe200080f0c05 */
[----:B------:R-:W-:Y:S06]  /*13360*/  BRA.DIV UR4, `(.L_x_9820) ;  /* 0x0000008e04787947 */ /* 0x000fec000b800000 */
[----:B------:R1:W2:Y:S04]  /*13370*/  SHFL.IDX PT, R0, R20, RZ, 0x181f ;  /* 0x00181fff14007589 */ /* 0x0002a800000e0000 */
[----:B------:R1:W3:Y:S02]  /*13380*/  SHFL.IDX PT, R14, R3, RZ, 0x181f ;  /* 0x00181fff030e7589 */ /* 0x0002e400000e0000 */
.L_x_10020:
[----:B------:R-:W-:Y:S01]  /*13390*/  IMAD R21, R21, R8, RZ ;  /* 0x0000000815157224 */ /* 0x000fe200078e02ff */
[----:B------:R-:W-:Y:S01]  /*133a0*/  BSSY B1, `(.L_x_9821) ;  /* 0x000001f000017945 */ /* 0x000fe20003800000 */
[----:B------:R-:W-:-:S05]  /*133b0*/  IMAD R24, R25, 0x80, R24 ;  /* 0x0000008019187824 */ /* 0x000fca00078e0218 */
        /* <DEDUP_REMOVED lines=16> */
[CC--:B---3--:R-:W-:Y:S02]  /*134c0*/  @!P3 LEA R4, P5, R207.reuse, R14.reuse, 0x1 ;  /* 0x0000000ecf04b211 */ /* 0x0c8fe400078a08ff */
[----:B------:R-:W-:Y:S02]  /*134d0*/  @!P2 LEA R6, P4, R10, R14, 0x1 ;  /* 0x0000000e0a06a211 */ /* 0x000fe400078808ff */
[----:B--2---:R-:W-:Y:S02]  /*134e0*/  @!P3 LEA.HI.X R5, R207, R0, R9, 0x1, P5 ;  /* 0x00000000cf05b211 */ /* 0x004fe400028f0c09 */
[----:B------:R-:W-:-:S02]  /*134f0*/  @!P1 LEA R8, P5, R15, R14, 0x1 ;  /* 0x0000000e0f089211 */ /* 0x000fc400078a08ff */
[----:B------:R-:W-:Y:S01]  /*13500*/  @!P2 LEA.HI.X R7, R10, R0, R11, 0x1, P4 ;  /* 0x000000000a07a211 */ /* 0x000fe200020f0c0b */
[----:B------:R4:W-:Y:S01]  /*13510*/  @!P3 ST.E.128 desc[UR40][R4.64], RZ ;  /* 0x000000ff0400b985 */ /* 0x0009e2000c101d28 */
[----:B------:R-:W-:Y:S02]  /*13520*/  SHF.R.S32.HI R13, RZ, 0x1f, R13 ;  /* 0x0000001fff0d7819 */ /* 0x000fe4000001140d */
[C---:B------:R-:W-:Y:S01]  /*13530*/  @!P0 LEA R10, P4, R12.reuse, R14, 0x1 ;  /* 0x0000000e0c0a8211 */ /* 0x040fe200078808ff */
[----:B------:R4:W-:Y:S01]  /*13540*/  @!P2 ST.E.128 desc[UR40][R6.64], RZ ;  /* 0x000000ff0600a985 */ /* 0x0009e2000c101d28 */
[-C--:B------:R-:W-:Y:S02]  /*13550*/  @!P1 LEA.HI.X R9, R15, R0.reuse, R25, 0x1, P5 ;  /* 0x000000000f099211 */ /* 0x080fe400028f0c19 */
[----:B------:R-:W-:-:S03]  /*13560*/  @!P0 LEA.HI.X R11, R12, R0, R13, 0x1, P4 ;  /* 0x000000000c0b8211 */ /* 0x000fc600020f0c0d */
[----:B------:R4:W-:Y:S04]  /*13570*/  @!P1 ST.E.128 desc[UR40][R8.64], RZ ;  /* 0x000000ff08009985 */ /* 0x0009e8000c101d28 */
[----:B------:R4:W-:Y:S02]  /*13580*/  @!P0 ST.E.128 desc[UR40][R10.64], RZ ;  /* 0x000000ff0a008985 */ /* 0x0009e4000c101d28 */
.L_x_9822:
[----:B------:R-:W-:Y:S05]  /*13590*/  BSYNC B1 ;  /* 0x0000000000017941 */ /* 0x000fea0003800000 */
.L_x_9821:
[----:B------:R-:W-:-:S03]  /*135a0*/  UMOV UR4, 0xffffffff ;  /* 0xffffffff00047882 */ /* 0x000fc60000000000 */
[----:B------:R-:W-:Y:S05]  /*135b0*/  BRA.DIV UR4, `(.L_x_9823) ;  /* 0x0000008e04187947 */ /* 0x000fea000b800000 */
[----:B--2---:R2:W0:Y:S04]  /*135c0*/  SHFL.IDX PT, R0, R20, 0x1, 0x181f ;  /* 0x00381f0014007f89 */ /* 0x00442800000e0000 */
[----:B---3--:R2:W3:Y:S02]  /*135d0*/  SHFL.IDX PT, R14, R3, 0x1, 0x181f ;  /* 0x00381f00030e7f89 */ /* 0x0084e400000e0000 */
.L_x_10024:
[----:B----4-:R-:W-:Y:S01]  /*135e0*/  VIADD R4, R24, 0x20 ;  /* 0x0000002018047836 */ /* 0x010fe20000000000 */
        /* <DEDUP_REMOVED lines=19> */
[----:B0-----:R-:W-:Y:S02]  /*13720*/  @!P3 LEA.HI.X R5, R207, R0, R8, 0x1, P5 ;  /* 0x00000000cf05b211 */ /* 0x001fe400028f0c08 */
        /* <DEDUP_REMOVED lines=10> */
.L_x_9825:
[----:B------:R-:W-:Y:S05]  /*137d0*/  BSYNC B1 ;  /* 0x0000000000017941 */ /* 0x000fea0003800000 */
.L_x_9824:
[----:B------:R-:W-:-:S03]  /*137e0*/  UMOV UR4, 0xffffffff ;  /* 0xffffffff00047882 */ /* 0x000fc60000000000 */
[----:B------:R-:W-:Y:S05]  /*137f0*/  BRA.DIV UR4, `(.L_x_9826) ;  /* 0x0000008a04d07947 */ /* 0x000fea000b800000 */
[----:B0-----:R0:W0:Y:S04]  /*13800*/  SHFL.IDX PT, R0, R20, 0x2, 0x181f ;  /* 0x00581f0014007f89 */ /* 0x00102800000e0000 */
[----:B---3--:R3:W0:Y:S02]  /*13810*/  SHFL.IDX PT, R14, R3, 0x2, 0x181f ;  /* 0x00581f00030e7f89 */ /* 0x00862400000e0000 */
.L_x_10028:
        /* <DEDUP_REMOVED lines=31> */
.L_x_9828:
[----:B------:R-:W-:Y:S05]  /*13a10*/  BSYNC B1 ;  /* 0x0000000000017941 */ /* 0x000fea0003800000 */
.L_x_9827:
[----:B------:R-:W-:-:S03]  /*13a20*/  UMOV UR4, 0xffffffff ;  /* 0xffffffff00047882 */ /* 0x000fc60000000000 */
[----:B------:R-:W-:Y:S05]  /*13a30*/  BRA.DIV UR4, `(.L_x_9829) ;  /* 0x0000008a04887947 */ /* 0x000fea000b800000 */
[----:B0-----:R0:W0:Y:S04]  /*13a40*/  SHFL.IDX PT, R0, R20, 0x3, 0x181f ;  /* 0x00781f0014007f89 */ /* 0x00102800000e0000 */
[----:B------:R0:W0:Y:S02]  /*13a50*/  SHFL.IDX PT, R14, R3, 0x3, 0x181f ;  /* 0x00781f00030e7f89 */ /* 0x00002400000e0000 */
.L_x_10032:
[----:B0123--:R-:W-:-:S05]  /*13a60*/  VIADD R3, R24, 0x60 ;  /* 0x0000006018037836 */ /* 0x00ffca0000000000 */
[----:B------:R-:W-:-:S13]  /*13a70*/  ISETP.GE.AND P0, PT, R3, R21, PT ;  /* 0x000000150300720c */ /* 0x000fda0003f06270 */
[----:B------:R-:W-:Y:S05]  /*13a80*/  @P0 BRA `(.L_x_9812) ;  /* 0x00000000006c0947 */ /* 0x000fea0003800000 */
[C---:B----4-:R-:W-:Y:S01]  /*13a90*/  VIADD R10, R207.reuse, 0x40 ;  /* 0x00000040cf0a7836 */ /* 0x050fe20000000000 */
        /* <DEDUP_REMOVED lines=13> */
[CC--:B------:R-:W-:Y:S02]  /*13b70*/  @!P3 LEA R4, P5, R207.reuse, R14.reuse, 0x1 ;  /* 0x0000000ecf04b211 */ /* 0x0c0fe400078a08ff */
        /* <DEDUP_REMOVED lines=12> */
.L_x_9812:
[----:B------:R-:W-:Y:S05]  /*13c40*/  BSYNC B0 ;  /* 0x0000000000007941 */ /* 0x000fea0003800000 */
.L_x_9798:
[----:B------:R-:W-:Y:S02]  /*13c50*/  ULDC UR4, c[0x0][0xc3c] ;  /* 0x00030f0000047ab9 */ /* 0x000fe40000000800 */
[----:B------:R-:W-:-:S13]  /*13c60*/  ISETP.GE.AND P0, PT, R51, UR4, PT ;  /* 0x0000000433007c0c */ /* 0x000fda000bf06270 */
[----:B------:R-:W-:Y:S05]  /*13c70*/  @!P0 BRA `(.L_x_9830) ;  /* 0xfffffedc00008947 */ /* 0x000fea000383ffff */
[----:B------:R-:W-:Y:S05]  /*13c80*/  BRA `(.L_x_9674) ;  /* 0x0000007000087947 */ /* 0x000fea0003800000 */
.L_x_9672:
[----:B------:R-:W-:-:S08]  /*13c90*/  NOP ;  /* 0x0000000000007918 */ /* 0x000fd00000000000 */
[----:B------:R-:W0:-:S00]  /*13ca0*/  USETMAXREG.DEALLOC.CTAPOOL 0x28 ;  /* 0x00000028000079c8 */ /* 0x000e0000080e0500 */
[----:B0-----:R-:W2:Y:S01]  /*13cb0*/  LDL.LU R3, [R1] ;  /* 0x0000000001037983 */ /* 0x001ea20000300800 */
[----:B------:R-:W-:Y:S01]  /*13cc0*/  LOP3.LUT R2, R2, 0x3, RZ, 0xc0, !PT ;  /* 0x0000000302027812 */ /* 0x000fe200078ec0ff */
[----:B------:R-:W-:-:S05]  /*13cd0*/  IMAD.MOV.U32 R6, RZ, RZ, RZ ;  /* 0x000000ffff067224 */ /* 0x000fca00078e00ff */
[----:B------:R-:W0:Y:S02]  /*13ce0*/  SHFL.IDX PT, R2, R2, RZ, 0x1f ;  /* 0x00001fff02027589 */ /* 0x000e2400000e0000 */
[----:B0-----:R-:W-:Y:S02]  /*13cf0*/  ISETP.NE.AND P0, PT, R2, RZ, PT ;  /* 0x000000ff0200720c */ /* 0x001fe40003f05270 */
[----:B--2---:R-:W-:-:S11]  /*13d00*/  LOP3.LUT R3, R3, 0xffffff7f, RZ, 0xc0, !PT ;  /* 0xffffff7f03037812 */ /* 0x004fd600078ec0ff */
[----:B------:R-:W-:-:S05]  /*13d10*/  @P0 LOP3.LUT R3, R3, 0x80, RZ, 0xfc, !PT ;  /* 0x0000008003030812 */ /* 0x000fca00078efcff */
[----:B------:R0:W-:Y:S01]  /*13d20*/  STL [R1], R3 ;  /* 0x0000000301007387 */ /* 0x0001e20000100800 */
        /* <DEDUP_REMOVED lines=8> */
.L_x_9831:
        /* <DEDUP_REMOVED lines=43> */
.L_x_9835:
        /* <DEDUP_REMOVED lines=37> */
.L_x_9833:
        /* <DEDUP_REMOVED lines=18> */
.L_x_9836:
        /* <DEDUP_REMOVED lines=58> */
.L_x_9834:
[----:B------:R-:W-:Y:S02]  /*14770*/  IMAD.MOV.U32 R17, RZ, RZ, RZ ;  /* 0x000000ffff117224 */ /* 0x000fe400078e00ff */
[----:B------:R-:W-:Y:S02]  /*14780*/  IMAD.U32 R16, RZ, RZ, UR6 ;  /* 0x00000006ff107e24 */ /* 0x000fe4000f8e00ff */
[----:B------:R-:W-:-:S07]  /*14790*/  IMAD.MOV.U32 R18, RZ, RZ, RZ ;  /* 0x000000ffff127224 */ /* 0x000fce00078e00ff */
.L_x_9837:
[----:B------:R-:W-:-:S13]  /*147a0*/  ISETP.NE.AND P0, PT, R7, RZ, PT ;  /* 0x000000ff0700720c */ /* 0x000fda0003f05270 */
[----:B------:R-:W0:Y:S01]  /*147b0*/  @!P0 S2R R3, SR_CgaCtaId ;  /* 0x0000000000038919 */ /* 0x000e220000008800 */
[----:B------:R-:W-:-:S04]  /*147c0*/  @!P0 MOV R2, 0x400 ;  /* 0x0000040000028802 */ /* 0x000fc80000000f00 */
[----:B0-----:R-:W-:-:S05]  /*147d0*/  @!P0 LEA R2, R3, R2, 0x18 ;  /* 0x0000000203028211 */ /* 0x001fca00078ec0ff */
[----:B------:R2:W-:Y:S01]  /*147e0*/  @!P0 STS.128 [R2+0x228d0], R16 ;  /* 0x0228d01002008388 */ /* 0x0005e20000000c00 */
[----:B------:R-:W-:Y:S06]  /*147f0*/  BAR.ARV 0x5, 0x180 ;  /* 0x0146000000007b1d */ /* 0x000fec0000002000 */
.L_x_9832:
[----:B------:R3:W-:Y:S01]  /*14800*/  STL [R1+0x24], RZ ;  /* 0x000024ff01007387 */ /* 0x0007e20000100800 */
[----:B------:R-:W-:Y:S01]  /*14810*/  ULDC UR4, c[0x0][0xc3c] ;  /* 0x00030f0000047ab9 */ /* 0x000fe20000000800 */
[----:B------:R-:W-:Y:S01]  /*14820*/  IMAD.MOV.U32 R25, RZ, RZ, 0x1 ;  /* 0x00000001ff197424 */ /* 0x000fe200078e00ff */
[----:B-1----:R-:W-:Y:S01]  /*14830*/  ISETP.GE.AND P0, PT, R19, UR4, PT ;  /* 0x0000000413007c0c */ /* 0x002fe2000bf06270 */
[----:B------:R-:W-:-:S12]  /*14840*/  IMAD.MOV.U32 R24, RZ, RZ, RZ ;  /* 0x000000ffff187224 */ /* 0x000fd800078e00ff */
[----:B---3--:R-:W-:Y:S05]  /*14850*/  @P0 BRA `(.L_x_9838) ;  /* 0x00000060003c0947 */ /* 0x008fea0003800000 */
[----:B------:R-:W1:Y:S01]  /*14860*/  S2UR UR5, SR_CgaCtaId ;  /* 0x00000000000579c3 */ /* 0x000e620000008800 */
[C---:B--2---:R-:W-:Y:S01]  /*14870*/  IMAD.SHL.U32 R2, R0.reuse, 0x8, RZ ;  /* 0x0000000800027824 */ /* 0x044fe200078e00ff */
[----:B------:R-:W-:Y:S01]  /*14880*/  LOP3.LUT R4, R0, 0x7f, RZ, 0xc0, !PT ;  /* 0x0000007f00047812 */ /* 0x000fe200078ec0ff */
[----:B------:R-:W-:Y:S01]  /*14890*/  UMOV UR4, 0x400 ;  /* 0x0000040000047882 */ /* 0x000fe20000000000 */
[----:B------:R2:W-:Y:S01]  /*148a0*/  STL [R1+0x24], RZ ;  /* 0x000024ff01007387 */ /* 0x0005e20000100800 */
[----:B------:R-:W-:Y:S01]  /*148b0*/  BSSY B8, `(.L_x_9838) ;  /* 0x0000609000087945 */ /* 0x000fe20003800000 */
[----:B0-----:R-:W-:Y:S01]  /*148c0*/  LOP3.LUT R3, R2, 0x1f8, RZ, 0xc0, !PT ;  /* 0x000001f802037812 */ /* 0x001fe200078ec0ff */
[----:B------:R-:W-:Y:S01]  /*148d0*/  IMAD.SHL.U32 R28, R4, 0x8, RZ ;  /* 0x00000008041c7824 */ /* 0x000fe200078e00ff */
[----:B------:R-:W-:Y:S01]  /*148e0*/  LOP3.LUT R2, R2, 0x38, RZ, 0xc0, !PT ;  /* 0x0000003802027812 */ /* 0x000fe200078ec0ff */
[----:B------:R-:W-:Y:S01]  /*148f0*/  IMAD.MOV.U32 R26, RZ, RZ, 0x1 ;  /* 0x00000001ff1a7424 */ /* 0x000fe200078e00ff */
        /* <DEDUP_REMOVED lines=8> */
[----:B------:R-:W-:Y:S01]  /*14980*/  LOP3.LUT R4, R37, 0x2, RZ, 0xfc, !PT ;  /* 0x0000000225047812 */ /* 0x000fe200078efcff */
[----:B------:R-:W-:Y:S01]  /*14990*/  ULDC UR36, c[0x0][0xc] ;  /* 0x0000030000247ab9 */ /* 0x000fe20000000800 */
[----:B------:R-:W-:-:S02]  /*149a0*/  LOP3.LUT R3, R3, 0x70, R0, 0xf8, !PT ;  /* 0x0000007003037812 */ /* 0x000fc400078ef800 */
[C---:B------:R-:W-:Y:S01]  /*149b0*/  LOP3.LUT R0, R2.reuse, 0x40, RZ, 0xfc, !PT ;  /* 0x0000004002007812 */ /* 0x040fe200078efcff */
[----:B-1----:R-:W-:Y:S01]  /*149c0*/  ULEA UR4, UR5, UR4, 0x18 ;  /* 0x0000000405047291 */ /* 0x002fe2000f8ec03f */
[C---:B------:R-:W-:Y:S02]  /*149d0*/  LOP3.LUT R3, R2.reuse, 0x80, RZ, 0xfc, !PT ;  /* 0x0000008002037812 */ /* 0x040fe400078efcff */
[----:B------:R-:W-:-:S03]  /*149e0*/  LOP3.LUT R2, R2, 0xc0, RZ, 0xfc, !PT ;  /* 0x000000c002027812 */ /* 0x000fc600078efcff */
[----:B------:R-:W-:-:S04]  /*149f0*/  IMAD.U32 R22, RZ, RZ, UR4 ;  /* 0x00000004ff167e24 */ /* 0x000fc8000f8e00ff */
[----:B------:R-:W-:-:S05]  /*14a00*/  IMAD R0, R28, 0x2, R22 ;  /* 0x000000021c007824 */ /* 0x000fca00078e0216 */
[----:B------:R2:W-:Y:S02]  /*14a10*/  STL [R1+0x4], R0 ;  /* 0x0000040001007387 */ /* 0x0005e40000100800 */
.L_x_9939:
[----:B------:R-:W0:Y:S02]  /*14a20*/  LDC.64 R34, c[0x0][0xc88] ;  /* 0x00032200ff227b82 */ /* 0x000e240000000a00 */
[----:B0-----:R-:W-:-:S06]  /*14a30*/  IMAD.WIDE R34, R19, 0x4, R34 ;  /* 0x0000000413227825 */ /* 0x001fcc00078e0222 */
        /* <DEDUP_REMOVED lines=26> */
[----:B---3--:R-:W-:-:S03]  /*14be0*/  IADD3 R4, P4, R31, UR6, RZ ;  /* 0x000000061f047c10 */ /* 0x008fc6000ff9e0ff */
        /* <DEDUP_REMOVED lines=20> */
[----:B----4-:R-:W-:Y:S06]  /*14d30*/  @P1 BRA `(.L_x_9839) ;  /* 0x0000000000141947 */ /* 0x010fec0003800000 */
[----:B------:R-:W-:Y:S05]  /*14d40*/  @!P0 BRA `(.L_x_9839) ;  /* 0x0000000000108947 */ /* 0x000fea0003800000 */
[----:B------:R-:W2:Y:S04]  /*14d50*/  LDG.E R7, desc[UR40][R2.64] ;  /* 0x0000002802077981 */ /* 0x000ea8000c1e1900 */
[----:B------:R-:W2:Y:S02]  /*14d60*/  LDG.E R10, desc[UR40][R2.64+0x4] ;  /* 0x00000428020a7981 */ /* 0x000ea4000c1e1900 */
[----:B--2---:R-:W-:-:S05]  /*14d70*/  IMAD.IADD R2, R10, 0x1, -R7 ;  /* 0x000000010a027824 */ /* 0x004fca00078e0a07 */
[----:B------:R0:W-:Y:S02]  /*14d80*/  STL [R1+0x18], R2 ;  /* 0x0000180201007387 */ /* 0x0001e40000100800 */
.L_x_9839:
        /* <DEDUP_REMOVED lines=14> */
.L_x_9840:
        /* <DEDUP_REMOVED lines=9> */
.L_x_9841:
        /* <DEDUP_REMOVED lines=10> */
[----:B------:R0:W-:Y:S02]  /*14fa0*/  STL [R1+0x8], R3 ;  /* 0x0000080301007387 */ /* 0x0001e40000100800 */
[----:B------:R-:W-:-:S05]  /*14fb0*/  IMAD.HI R4, R4, 0x2aaaaaab, RZ ;  /* 0x2aaaaaab04047827 */ /* 0x000fca00078e02ff */
[----:B------:R-:W-:Y:S01]  /*14fc0*/  SHF.R.U32.HI R2, RZ, 0x1f, R4 ;  /* 0x0000001fff027819 */ /* 0x000fe20000011604 */
[----:B0-----:R-:W-:-:S03]  /*14fd0*/  IMAD.MOV.U32 R3, RZ, RZ, RZ ;  /* 0x000000ffff037224 */ /* 0x001fc600078e00ff */
[----:B------:R-:W-:Y:S01]  /*14fe0*/  LEA.HI.SX32 R4, R4, R2, 0x1c ;  /* 0x0000000204047211 */ /* 0x000fe200078fe2ff */
        /* <DEDUP_REMOVED lines=30> */
.L_x_9843:
[----:B------:R-:W-:Y:S05]  /*151d0*/  BSYNC B0 ;  /* 0x0000000000007941 */ /* 0x000fea0003800000 */
.L_x_9842:
        /* <DEDUP_REMOVED lines=25> */
.L_x_10035:
[----:B-1----:R-:W-:Y:S02]  /*15370*/  ISETP.NE.AND P0, PT, R14, RZ, PT ;  /* 0x000000ff0e00720c */ /* 0x002fe40003f05270 */
[----:B------:R-:W-:-:S11]  /*15380*/  PLOP3.LUT P6, PT, PT, PT, PT, 0x8, 0x0 ;  /* 0x000000000000781c */ /* 0x000fd60003fce170 */
[----:B------:R-:W-:Y:S05]  /*15390*/  @P0 BRA `(.L_x_9847) ;  /* 0x00000000000c0947 */ /* 0x000fea0003800000 */
[----:B------:R-:W-:-:S03]  /*153a0*/  UMOV UR4, 0xffffffff ;  /* 0xffffffff00047882 */ /* 0x000fc60000000000 */
[----:B------:R-:W-:Y:S05]  /*153b0*/  BRA.DIV UR4, `(.L_x_9848) ;  /* 0x0000007204a47947 */ /* 0x000fea000b800000 */
[----:B------:R-:W-:-:S13]  /*153c0*/  ELECT P6, URZ, PT ;  /* 0x00000000003f782f */ /* 0x000fda00038c0000 */
.L_x_9847:
        /* <DEDUP_REMOVED lines=9> */
.L_x_10038:
[----:B------:R-:W-:Y:S05]  /*15460*/  BSYNC B1 ;  /* 0x0000000000017941 */ /* 0x000fea0003800000 */
.L_x_9849:
        /* <DEDUP_REMOVED lines=10> */
.L_x_10039:
[----:B------:R-:W-:Y:S05]  /*15510*/  BSYNC B2 ;  /* 0x0000000000027941 */ /* 0x000fea0003800000 */
.L_x_9853:
        /* <DEDUP_REMOVED lines=9> */
.L_x_9856:
[----:B------:R-:W-:Y:S05]  /*155b0*/  BSYNC B2 ;  /* 0x0000000000027941 */ /* 0x000fea0003800000 */
.L_x_9855:
        /* <DEDUP_REMOVED lines=12> */
.L_x_9857:
        /* <DEDUP_REMOVED lines=13> */
.L_x_10040:
[----:B------:R-:W-:Y:S05]  /*15750*/  BSYNC B2 ;  /* 0x0000000000027941 */ /* 0x000fea0003800000 */
.L_x_9858:
        /* <DEDUP_REMOVED lines=11> */
.L_x_9861:
[----:B------:R-:W-:Y:S05]  /*15810*/  BSYNC B2 ;  /* 0x0000000000027941 */ /* 0x000fea0003800000 */
.L_x_9860:
        /* <DEDUP_REMOVED lines=9> */
.L_x_9862:
        /* <DEDUP_REMOVED lines=15> */
.L_x_9863:
        /* <DEDUP_REMOVED lines=15> */
.L_x_9864:
        /* <DEDUP_REMOVED lines=15> */
.L_x_9865:
        /* <DEDUP_REMOVED lines=10> */
.L_x_9852:
[----:B------:R-:W-:Y:S05]  /*15c20*/  BSYNC B1 ;  /* 0x0000000000017941 */ /* 0x000fea0003800000 */
.L_x_9851:
        /* <DEDUP_REMOVED lines=9> */
.L_x_9881:
        /* <DEDUP_REMOVED lines=11> */
.L_x_10041:
[----:B------:R-:W-:Y:S05]  /*15d70*/  BSYNC B2 ;  /* 0x0000000000027941 */ /* 0x000fea0003800000 */
.L_x_9868:
        /* <DEDUP_REMOVED lines=9> */
.L_x_9871:
[----:B------:R-:W-:Y:S05]  /*15e10*/  BSYNC B2 ;  /* 0x0000000000027941 */ /* 0x000fea0003800000 */
.L_x_9870:
        /* <DEDUP_REMOVED lines=11> */
.L_x_9872:
        /* <DEDUP_REMOVED lines=13> */
.L_x_10042:
[----:B------:R-:W-:Y:S05]  /*15fa0*/  BSYNC B2 ;  /* 0x0000000000027941 */ /* 0x000fea0003800000 */
.L_x_9873:
        /* <DEDUP_REMOVED lines=11> */
.L_x_9876:
[----:B------:R-:W-:Y:S05]  /*16060*/  BSYNC B2 ;  /* 0x0000000000027941 */ /* 0x000fea0003800000 */
.L_x_9875:
        /* <DEDUP_REMOVED lines=9> */
.L_x_9877:
        /* <DEDUP_REMOVED lines=15> */
.L_x_9878:
        /* <DEDUP_REMOVED lines=15> */
.L_x_9879:
        /* <DEDUP_REMOVED lines=15> */
.L_x_9880:
        /* <DEDUP_REMOVED lines=10> */
.L_x_9867:
[----:B------:R-:W-:Y:S05]  /*16470*/  BSYNC B1 ;  /* 0x0000000000017941 */ /* 0x000fea0003800000 */
.L_x_9866:
        /* <DEDUP_REMOVED lines=8> */
.L_x_9845:
[----:B------:R-:W-:Y:S05]  /*16500*/  BSYNC B0 ;  /* 0x0000000000007941 */ /* 0x000fea0003800000 */
.L_x_9844:
        /* <DEDUP_REMOVED lines=33> */
.L_x_9883:
[----:B------:R-:W-:Y:S05]  /*16720*/  BSYNC B0 ;  /* 0x0000000000007941 */ /* 0x000fea0003800000 */
.L_x_9882:
        /* <DEDUP_REMOVED lines=23> */
.L_x_9885:
        /* <DEDUP_REMOVED lines=20> */
.L_x_9888:
[----:B------:R-:W-:Y:S05]  /*169e0*/  BSYNC B6 ;  /* 0x0000000000067941 */ /* 0x000fea0003800000 */
.L_x_9887:
        /* <DEDUP_REMOVED lines=20> */
.L_x_9891:
        /* <DEDUP_REMOVED lines=15> */
.L_x_9890:
[----:B------:R-:W-:Y:S05]  /*16c20*/  BSYNC B6 ;  /* 0x0000000000067941 */ /* 0x000fea0003800000 */
.L_x_9889:
[----:B------:R-:W2:Y:S01]  /*16c30*/  LDL R20, [R1+0x8] ;  /* 0x0000080001147983 */ /* 0x000ea20000100800 */
[----:B------:R-:W-:Y:S01]  /*16c40*/  ULDC.64 UR4, c[0x0][0x9f8] ;  /* 0x00027e0000047ab9 */ /* 0x000fe20000000a00 */
[----:B------:R-:W1:Y:S01]  /*16c50*/  LDC R8, c[0x0][0x430] ;  /* 0x00010c00ff087b82 */ /* 0x000e620000000800 */
[----:B------:R-:W-:Y:S01]  /*16c60*/  ISETP.NE.U32.AND P0, PT, RZ, UR4, PT ;  /* 0x00000004ff007c0c */ /* 0x000fe2000bf05070 */
[----:B------:R-:W3:Y:S03]  /*16c70*/  LDL.LU R9, [R1] ;  /* 0x0000000001097983 */ /* 0x000ee60000300800 */
[----:B------:R-:W-:Y:S01]  /*16c80*/  ISETP.NE.AND.EX P0, PT, RZ, UR5, PT, P0 ;  /* 0x00000005ff007c0c */ /* 0x000fe2000bf05300 */
[----:B------:R-:W4:-:S12]  /*16c90*/  S2R R21, SR_TID.X ;  /* 0x0000000000157919 */ /* 0x000f180000002100 */
[----:B------:R-:W-:Y:S01]  /*16ca0*/  @P0 IADD3 R2, P1, R31, UR4, RZ ;  /* 0x000000041f020c10 */ /* 0x000fe2000ff3e0ff */
[----:B------:R-:W-:Y:S01]  /*16cb0*/  VIADD R0, R35, 0xffffffff ;  /* 0xffffffff23007836 */ /* 0x000fe20000000000 */
[----:B------:R-:W1:Y:S01]  /*16cc0*/  S2R R10, SR_TID.X ;  /* 0x00000000000a7919 */ /* 0x000e620000002100 */
[----:B------:R-:W-:Y:S01]  /*16cd0*/  ULDC UR4, c[0x0][0x2f4] ;  /* 0x0000bd0000047ab9 */ /* 0x000fe20000000800 */
[----:B0-----:R-:W-:Y:S02]  /*16ce0*/  @P0 IADD3.X R3, R32, UR5, RZ, P1, !PT ;  /* 0x0000000520030c10 */ /* 0x001fe40008ffe4ff */
[----:B----4-:R-:W-:-:S03]  /*16cf0*/  LOP3.LUT R21, R21, 0x7f, RZ, 0xc0, !PT ;  /* 0x0000007f15157812 */ /* 0x010fc600078ec0ff */
[----:B------:R0:W4:Y:S01]  /*16d00*/  @P0 LDG.E R27, desc[UR40][R2.64] ;  /* 0x00000028021b0981 */ /* 0x000122000c1e1900 */
[----:B------:R-:W-:Y:S01]  /*16d10*/  IMAD.MOV.U32 R35, RZ, RZ, RZ ;  /* 0x000000ffff237224 */ /* 0x000fe200078e00ff */
[----:B------:R-:W-:Y:S01]  /*16d20*/  ULDC UR5, c[0x0][0x320] ;  /* 0x0000c80000057ab9 */ /* 0x000fe20000000800 */
[----:B------:R-:W-:Y:S02]  /*16d30*/  SHF.R.U32.HI R33, RZ, 0x3, R21 ;  /* 0x00000003ff217819 */ /* 0x000fe40000011615 */
[----:B------:R-:W0:Y:S01]  /*16d40*/  S2R R21, SR_TID.X ;  /* 0x0000000000157919 */ /* 0x000e220000002100 */
[----:B-1----:R-:W-:-:S13]  /*16d50*/  ISETP.NE.AND P1, PT, R8, 0x1, PT ;  /* 0x000000010800780c */ /* 0x002fda0003f25270 */
[----:B------:R-:W1:Y:S08]  /*16d60*/  @P1 LDC R5, c[0x0][0x434] ;  /* 0x00010d00ff051b82 */ /* 0x000e700000000800 */
[----:B------:R-:W1:Y:S01]  /*16d70*/  @P1 LDC R4, c[0x0][0x438] ;  /* 0x00010e00ff041b82 */ /* 0x000e620000000800 */
[----:B0-----:R-:W-:-:S05]  /*16d80*/  IMAD.SHL.U32 R21, R21, 0x10, RZ ;  /* 0x0000001015157824 */ /* 0x001fca00078e00ff */
[----:B------:R-:W-:-:S05]  /*16d90*/  LOP3.LUT R21, R33, 0x70, R21, 0xf8, !PT ;  /* 0x0000007021157812 */ /* 0x000fca00078ef815 */
[----:B------:R-:W-:Y:S02]  /*16da0*/  IMAD R36, R0, 0x60, R21 ;  /* 0x0000006000247824 */ /* 0x000fe400078e0215 */
[----:B------:R-:W-:-:S05]  /*16db0*/  IMAD.SHL.U32 R10, R10, 0x8, RZ ;  /* 0x000000080a0a7824 */ /* 0x000fca00078e00ff */
[----:B------:R-:W-:Y:S01]  /*16dc0*/  LOP3.LUT R10, R10, 0x38, RZ, 0xc0, !PT ;  /* 0x000000380a0a7812 */ /* 0x000fe200078ec0ff */
[----:B------:R-:W-:Y:S01]  /*16dd0*/  UMOV UR6, 0xffffffff ;  /* 0xffffffff00067882 */ /* 0x000fe20000000000 */
[----:B--2---:R-:W-:-:S04]  /*16de0*/  ISETP.GE.AND P0, PT, R36, R20, PT ;  /* 0x000000142400720c */ /* 0x004fc80003f06270 */
[----:B------:R-:W-:Y:S01]  /*16df0*/  ISETP.GT.U32.OR P0, PT, R21, 0x5f, P0 ;  /* 0x0000005f1500780c */ /* 0x000fe20000704470 */
[----:B------:R-:W-:-:S12]  /*16e00*/  IMAD.IADD R36, R36, 0x1, R30 ;  /* 0x0000000124247824 */ /* 0x000fd800078e021e */
[----:B------:R-:W0:Y:S01]  /*16e10*/  @!P0 LDC.64 R2, c[0x0][0x428] ;  /* 0x00010a00ff028b82 */ /* 0x000e220000000a00 */
[----:B-1----:R-:W-:-:S04]  /*16e20*/  @P1 IMAD.HI.U32 R5, R36, R5, RZ ;  /* 0x0000000524051227 */ /* 0x002fc800078e00ff */
[----:B------:R-:W-:Y:S01]  /*16e30*/  IMAD.MOV.U32 R6, RZ, RZ, R36 ;  /* 0x000000ffff067224 */ /* 0x000fe200078e0024 */
[----:B------:R-:W-:-:S04]  /*16e40*/  @P1 SHF.R.U32.HI R6, RZ, R4, R5 ;  /* 0x00000004ff061219 */ /* 0x000fc80000011605 */
[--C-:B------:R-:W-:Y:S01]  /*16e50*/  @!P0 SHF.R.S32.HI R5, RZ, 0x1f, R6.reuse ;  /* 0x0000001fff058819 */ /* 0x100fe20000011406 */
[----:B------:R-:W-:Y:S01]  /*16e60*/  @!P0 IMAD.MOV.U32 R4, RZ, RZ, R6 ;  /* 0x000000ffff048224 */ /* 0x000fe200078e0006 */
[----:B----4-:R-:W-:-:S03]  /*16e70*/  SHF.R.S32.HI R33, RZ, 0x1f, R27 ;  /* 0x0000001fff217819 */ /* 0x010fc6000001141b */
[----:B0-----:R-:W-:-:S04]  /*16e80*/  @!P0 IMAD.WIDE.U32 R4, R27, R2, R4 ;  /* 0x000000021b048225 */ /* 0x001fc800078e0004 */
[----:B------:R-:W-:-:S04]  /*16e90*/  @!P0 IMAD R7, R33, R2, RZ ;  /* 0x0000000221078224 */ /* 0x000fc800078e02ff */
[----:B------:R-:W-:Y:S02]  /*16ea0*/  @!P0 IMAD R7, R27, R3, R7 ;  /* 0x000000031b078224 */ /* 0x000fe400078e0207 */
[----:B------:R-:W0:Y:S02]  /*16eb0*/  @!P0 LDC.64 R2, c[0x0][0x418] ;  /* 0x00010600ff028b82 */ /* 0x000e240000000a00 */
[----:B------:R-:W-:Y:S01]  /*16ec0*/  @!P0 IMAD.IADD R7, R5, 0x1, R7 ;  /* 0x0000000105078824 */ /* 0x000fe200078e0207 */
[----:B0-----:R-:W-:-:S04]  /*16ed0*/  @!P0 LEA R2, P1, R4, R2, 0x2 ;  /* 0x0000000204028211 */ /* 0x001fc800078210ff */
[----:B------:R-:W-:-:S05]  /*16ee0*/  @!P0 LEA.HI.X R3, R4, R3, R7, 0x2, P1 ;  /* 0x0000000304038211 */ /* 0x000fca00008f1407 */
[----:B------:R0:W5:Y:S01]  /*16ef0*/  @!P0 LDG.E R35, desc[UR40][R2.64] ;  /* 0x0000002802238981 */ /* 0x000162000c1e1900 */
[----:B------:R-:W-:Y:S02]  /*16f00*/  ISETP.GT.U32.AND P0, PT, R21, 0x5f, PT ;  /* 0x0000005f1500780c */ /* 0x000fe40003f04070 */
[----:B------:R-:W1:Y:S01]  /*16f10*/  S2R R21, SR_TID.X ;  /* 0x0000000000157919 */ /* 0x000e620000002100 */
[----:B------:R-:W-:Y:S02]  /*16f20*/  ISETP.GE.AND P1, PT, R10, UR4, PT ;  /* 0x000000040a007c0c */ /* 0x000fe4000bf26270 */
[----:B---3--:R-:W-:-:S08]  /*16f30*/  LOP3.LUT R9, R9, 0xffffffdf, RZ, 0xc0, !PT ;  /* 0xffffffdf09097812 */ /* 0x008fd000078ec0ff */
[----:B------:R-:W-:-:S04]  /*16f40*/  @P0 LOP3.LUT R9, R9, 0x20, RZ, 0xfc, !PT ;  /* 0x0000002009090812 */ /* 0x000fc800078efcff */
[----:B------:R-:W-:Y:S01]  /*16f50*/  LOP3.LUT R9, R9, 0xfffffffe, RZ, 0xc0, !PT ;  /* 0xfffffffe09097812 */ /* 0x000fe200078ec0ff */
[----:B-1----:R-:W-:-:S05]  /*16f60*/  IMAD.SHL.U32 R21, R21, 0x8, RZ ;  /* 0x0000000815157824 */ /* 0x002fca00078e00ff */
[----:B------:R-:W-:-:S04]  /*16f70*/  LOP3.LUT R21, R21, 0x38, RZ, 0xc0, !PT ;  /* 0x0000003815157812 */ /* 0x000fc800078ec0ff */
[----:B------:R-:W-:-:S04]  /*16f80*/  LOP3.LUT R11, R21, 0x40, RZ, 0xfc, !PT ;  /* 0x00000040150b7812 */ /* 0x000fc800078efcff */
[----:B------:R-:W-:Y:S02]  /*16f90*/  ISETP.GE.AND P3, PT, R11, UR5, PT ;  /* 0x000000050b007c0c */ /* 0x000fe4000bf66270 */
[----:B------:R-:W-:Y:S02]  /*16fa0*/  @P1 LOP3.LUT R9, R9, 0x1, RZ, 0xfc, !PT ;  /* 0x0000000109091812 */ /* 0x000fe400078efcff */
[C---:B------:R-:W-:Y:S02]  /*16fb0*/  LOP3.LUT R11, R10.reuse, 0x80, RZ, 0xfc, !PT ;  /* 0x000000800a0b7812 */ /* 0x040fe400078efcff */
[----:B------:R-:W-:Y:S02]  /*16fc0*/  LOP3.LUT R9, R9, 0xfffffff7, RZ, 0xc0, !PT ;  /* 0xfffffff709097812 */ /* 0x000fe400078ec0ff */
[----:B------:R-:W-:Y:S02]  /*16fd0*/  ISETP.GE.AND P2, PT, R11, UR5, PT ;  /* 0x000000050b007c0c */ /* 0x000fe4000bf46270 */
[----:B------:R-:W-:-:S03]  /*16fe0*/  ISETP.GE.AND P0, PT, R10, UR5, PT ;  /* 0x000000050a007c0c */ /* 0x000fc6000bf06270 */
[----:B------:R-:W-:-:S04]  /*16ff0*/  @P3 LOP3.LUT R9, R9, 0x8, RZ, 0xfc, !PT ;  /* 0x0000000809093812 */ /* 0x000fc800078efcff */
[----:B------:R-:W-:Y:S02]  /*17000*/  LOP3.LUT R9, R9, 0xffffffef, RZ, 0xc0, !PT ;  /* 0xffffffef09097812 */ /* 0x000fe400078ec0ff */
[----:B------:R-:W-:Y:S02]  /*17010*/  LOP3.LUT R10, R10, 0xc0, RZ, 0xfc, !PT ;  /* 0x000000c00a0a7812 */ /* 0x000fe400078efcff */
[----:B------:R-:W-:Y:S02]  /*17020*/  LOP3.LUT R9, R9, 0xfffffffb, RZ, 0xc0, !PT ;  /* 0xfffffffb09097812 */ /* 0x000fe400078ec0ff */
[----:B------:R-:W-:Y:S02]  /*17030*/  ISETP.GE.AND P1, PT, R10, UR5, PT ;  /* 0x000000050a007c0c */ /* 0x000fe4000bf26270 */
[----:B------:R-:W-:-:S04]  /*17040*/  @P2 LOP3.LUT R9, R9, 0x4, RZ, 0xfc, !PT ;  /* 0x0000000409092812 */ /* 0x000fc800078efcff */
[----:B------:R-:W-:-:S04]  /*17050*/  @P0 LOP3.LUT R9, R9, 0x10, RZ, 0xfc, !PT ;  /* 0x0000001009090812 */ /* 0x000fc800078efcff */
[----:B------:R-:W-:-:S04]  /*17060*/  LOP3.LUT R9, R9, 0xfffffffd, RZ, 0xc0, !PT ;  /* 0xfffffffd09097812 */ /* 0x000fc800078ec0ff */
[----:B------:R-:W-:-:S05]  /*17070*/  @P1 LOP3.LUT R9, R9, 0x2, RZ, 0xfc, !PT ;  /* 0x0000000209091812 */ /* 0x000fca00078efcff */
[----:B------:R1:W-:Y:S01]  /*17080*/  STL [R1], R9 ;  /* 0x0000000901007387 */ /* 0x0003e20000100800 */
[----:B0-----:R-:W-:-:S04]  /*17090*/  IMAD.MOV R2, RZ, RZ, -R6 ;  /* 0x000000ffff027224 */ /* 0x001fc800078e0a06 */
[----:B------:R-:W-:Y:S01]  /*170a0*/  IMAD R36, R8, R2, R36 ;  /* 0x0000000208247224 */ /* 0x000fe200078e0224 */
[----:B------:R-:W-:Y:S06]  /*170b0*/  BRA.DIV UR6, `(.L_x_9892) ;  /* 0x0000005606e87947 */ /* 0x000fec000b800000 */
.L_x_10045:
[----:B------:R-:W-:Y:S01]  /*170c0*/  LOP3.LUT R3, R37, 0x2, RZ, 0xfc, !PT ;  /* 0x0000000225037812 */ /* 0x000fe200078efcff */
[----:B------:R-:W-:Y:S01]  /*170d0*/  IMAD.MOV.U32 R2, RZ, RZ, R9 ;  /* 0x000000ffff027224 */ /* 0x000fe200078e0009 */
[----:B------:R-:W-:Y:S02]  /*170e0*/  SEL R7, RZ, 0x1, P0 ;  /* 0x00000001ff077807 */ /* 0x000fe40000000000 */
[----:B------:R-:W-:Y:S02]  /*170f0*/  ISETP.NE.AND P0, PT, R3, 0x3, PT ;  /* 0x000000030300780c */ /* 0x000fe40003f05270 */
[----:B------:R-:W-:-:S11]  /*17100*/  LOP3.LUT R2, R2, 0xffffffbf, RZ, 0xc0, !PT ;  /* 0xffffffbf02027812 */ /* 0x000fd600078ec0ff */
[----:B------:R-:W-:-:S05]  /*17110*/  @P0 LOP3.LUT R2, R2, 0x40, RZ, 0xfc, !PT ;  /* 0x0000004002020812 */ /* 0x000fca00078efcff */
[----:B------:R0:W-:Y:S01]  /*17120*/  STL [R1], R2 ;  /* 0x0000000201007387 */ /* 0x0001e20000100800 */
[----:B------:R-:W-:Y:S05]  /*17130*/  @!P0 BRA `(.L_x_9893) ;  /* 0x0000000000048947 */ /* 0x000fea0003800000 */
[----:B------:R-:W-:Y:S01]  /*17140*/  BPT.TRAP 0x1 ;  /* 0x000000040000795c */ /* 0x000fe20000300000 */
.L_x_9893:
[----:B------:R-:W-:Y:S01]  /*17150*/  IMAD R32, R0, -0x60, R20 ;  /* 0xffffffa000207824 */ /* 0x000fe200078e0214 */
[----:B------:R-:W-:Y:S01]  /*17160*/  SHF.L.U32 R0, R25, 0x1f, RZ ;  /* 0x0000001f19007819 */ /* 0x000fe200000006ff */
[----:B------:R-:W-:Y:S01]  /*17170*/  IMAD R31, R24, 0x8, R22 ;  /* 0x00000008181f7824 */ /* 0x000fe200078e0216 */
[----:B------:R-:W-:Y:S03]  /*17180*/  BSSY B0, `(.L_x_9894) ;  /* 0x0000003000007945 */ /* 0x000fe60003800000 */
[----:B------:R-:W2:Y:S02]  /*17190*/  SYNCS.PHASECHK.TRANS64.TRYWAIT P0, [R31+URZ+0x22840], R0 ;  /* 0x022840001f0075a7 */ /* 0x000ea4000800017f */
[----:B--2---:R-:W-:Y:S05]  /*171a0*/  @!P0 BRA `(.L_x_9895) ;  /* 0x0000005400e08947 */ /* 0x004fea0003800000 */
.L_x_10046:
[----:B------:R-:W-:Y:S05]  /*171b0*/  BSYNC B0 ;  /* 0x0000000000007941 */ /* 0x000fea0003800000 */
.L_x_9894:
[----:B0-----:R-:W3:Y:S01]  /*171c0*/  LDL R2, [R1] ;  /* 0x0000000001027983 */ /* 0x001ee20000100800 */
[----:B--2---:R-:W-:Y:S01]  /*171d0*/  SHF.R.S32.HI R0, RZ, 0x1f, R36 ;  /* 0x0000001fff007819 */ /* 0x004fe20000011424 */
[----:B------:R-:W-:Y:S01]  /*171e0*/  ULDC.64 UR4, c[0x0][0x300] ;  /* 0x0000c00000047ab9 */ /* 0x000fe20000000a00 */
[----:B-----5:R-:W-:Y:S01]  /*171f0*/  SHF.R.S32.HI R4, RZ, 0x1f, R35 ;  /* 0x0000001fff047819 */ /* 0x020fe20000011423 */
[----:B------:R-:W0:Y:S01]  /*17200*/  S2R R8, SR_TID.X ;  /* 0x0000000000087919 */ /* 0x000e220000002100 */
[----:B------:R-:W-:Y:S01]  /*17210*/  ULDC.64 UR6, c[0x0][0x2e8] ;  /* 0x0000ba0000067ab9 */ /* 0x000fe20000000a00 */
[----:B------:R2:W-:Y:S04]  /*17220*/  STL [R1+0x28], R0 ;  /* 0x0000280001007387 */ /* 0x0005e80000100800 */
[----:B------:R4:W-:Y:S01]  /*17230*/  STL [R1+0x2c], R4 ;  /* 0x00002c0401007387 */ /* 0x0009e20000100800 */
[----:B--2---:R-:W-:-:S04]  /*17240*/  IMAD R0, R0, UR4, RZ ;  /* 0x0000000400007c24 */ /* 0x004fc8000f8e02ff */
[----:B------:R-:W-:Y:S02]  /*17250*/  IMAD R0, R36, UR5, R0 ;  /* 0x0000000524007c24 */ /* 0x000fe4000f8e0200 */
[----:B0-----:R-:W-:-:S05]  /*17260*/  IMAD.SHL.U32 R8, R8, 0x8, RZ ;  /* 0x0000000808087824 */ /* 0x001fca00078e00ff */
[----:B------:R-:W-:Y:S02]  /*17270*/  LOP3.LUT R8, R8, 0x38, RZ, 0xc0, !PT ;  /* 0x0000003808087812 */ /* 0x000fe400078ec0ff */
[----:B---3--:R-:W-:Y:S01]  /*17280*/  LOP3.LUT P2, RZ, R2, 0x1, RZ, 0xc0, !PT ;  /* 0x0000000102ff7812 */ /* 0x008fe2000784c0ff */
[----:B------:R-:W-:Y:S01]  /*17290*/  IMAD.WIDE.U32 R2, R36, UR4, RZ ;  /* 0x0000000424027c25 */ /* 0x000fe2000f8e00ff */
[----:B------:R-:W-:-:S03]  /*172a0*/  ULDC.64 UR4, c[0x0][0x310] ;  /* 0x0000c40000047ab9 */ /* 0x000fc60000000a00 */
[----:B------:R-:W-:Y:S02]  /*172b0*/  IMAD.IADD R3, R3, 0x1, R0 ;  /* 0x0000000103037824 */ /* 0x000fe400078e0200 */
[----:B------:R-:W-:Y:S02]  /*172c0*/  IMAD R0, R4, UR4, RZ ;  /* 0x0000000404007c24 */ /* 0x000fe4000f8e02ff */
[----:B----4-:R-:W0:Y:S01]  /*172d0*/  S2R R4, SR_TID.X ;  /* 0x0000000000047919 */ /* 0x010e220000002100 */
[----:B------:R-:W-:-:S04]  /*172e0*/  IMAD.WIDE.U32 R2, R35, UR4, R2 ;  /* 0x0000000423027c25 */ /* 0x000fc8000f8e0002 */
[----:B------:R-:W-:Y:S01]  /*172f0*/  IMAD R0, R35, UR5, R0 ;  /* 0x0000000523007c24 */ /* 0x000fe2000f8e0200 */
[----:B------:R-:W-:-:S03]  /*17300*/  ULDC.64 UR4, c[0x0][0x308] ;  /* 0x0000c20000047ab9 */ /* 0x000fc60000000a00 */
[----:B------:R-:W-:Y:S02]  /*17310*/  IMAD.IADD R3, R3, 0x1, R0 ;  /* 0x0000000103037824 */ /* 0x000fe400078e0200 */
[----:B------:R-:W-:Y:S01]  /*17320*/  IMAD.WIDE.U32 R2, R18, UR4, R2 ;  /* 0x0000000412027c25 */ /* 0x000fe2000f8e0002 */
[----:B------:R-:W-:Y:S02]  /*17330*/  UMOV UR4, 0xffffffff ;  /* 0xffffffff00047882 */ /* 0x000fe40000000000 */
[----:B------:R-:W-:Y:S02]  /*17340*/  LEA R0, P0, R2, UR6, 0x1 ;  /* 0x0000000602007c11 */ /* 0x000fe4000f8008ff */
[----:B0-----:R-:W-:-:S04]  /*17350*/  LOP3.LUT R4, R4, 0x7f, RZ, 0xc0, !PT ;  /* 0x0000007f04047812 */ /* 0x001fc800078ec0ff */
[----:B------:R-:W-:Y:S01]  /*17360*/  SHF.R.U32.HI R5, RZ, 0x3, R4 ;  /* 0x00000003ff057819 */ /* 0x000fe20000011604 */
[----:B------:R-:W-:-:S04]  /*17370*/  IMAD R4, R18, UR5, R3 ;  /* 0x0000000512047c24 */ /* 0x000fc8000f8e0203 */
[----:B------:R-:W-:Y:S01]  /*17380*/  IMAD.IADD R32, R32, 0x1, -R5 ;  /* 0x0000000120207824 */ /* 0x000fe200078e0a05 */
[----:B------:R-:W-:Y:S01]  /*17390*/  LEA.HI.X R4, R2, UR7, R4, 0x1, P0 ;  /* 0x0000000702047c11 */ /* 0x000fe200080f0c04 */
[----:B------:R-:W-:-:S03]  /*173a0*/  IMAD R5, R24, 0x1800, R28 ;  /* 0x0000180018057824 */ /* 0x000fc600078e021c */
[----:B------:R-:W-:Y:S01]  /*173b0*/  ISETP.GE.AND P0, PT, R32, 0x1, PT ;  /* 0x000000012000780c */ /* 0x000fe20003f06270 */
[----:B------:R-:W-:-:S12]  /*173c0*/  BRA.DIV UR4, `(.L_x_9896) ;  /* 0x00000056046c7947 */ /* 0x000fd8000b800000 */
[----:B------:R-:W0:Y:S01]  /*173d0*/  SHFL.IDX PT, R3, R0, RZ, 0x181f ;  /* 0x00181fff00037589 */ /* 0x000e2200000e0000 */
[----:B------:R-:W-:-:S03]  /*173e0*/  @P0 IMAD R6, R5, 0x2, R22 ;  /* 0x0000000205060824 */ /* 0x000fc600078e0216 */
[----:B------:R-:W2:Y:S01]  /*173f0*/  SHFL.IDX PT, R2, R4, RZ, 0x181f ;  /* 0x00181fff04027589 */ /* 0x000ea200000e0000 */
[----:B0-----:R-:W-:-:S05]  /*17400*/  @P0 LEA R3, P1, R8, R3, 0x1 ;  /* 0x0000000308030211 */ /* 0x001fca00078208ff */
[----:B--2---:R-:W-:-:S05]  /*17410*/  @P0 IMAD.X R2, RZ, RZ, R2, P1 ;  /* 0x000000ffff020224 */ /* 0x004fca00008e0602 */
        /* <DEDUP_REMOVED lines=8> */
[----:B------:R-:W2:Y:S01]  /*174a0*/  SHFL.IDX PT, R2, R4, 0x1, 0x181f ;  /* 0x00381f0004027f89 */ /* 0x000ea200000e0000 */
[----:B0-----:R-:W-:-:S05]  /*174b0*/  @P0 LEA R3, P1, R8, R3, 0x1 ;  /* 0x0000000308030211 */ /* 0x001fca00078208ff */
[----:B--2---:R-:W-:-:S05]  /*174c0*/  @P0 IMAD.X R2, RZ, RZ, R2, P1 ;  /* 0x000000ffff020224 */ /* 0x004fca00008e0602 */
[----:B------:R-:W-:-:S04]  /*174d0*/  @P0 LOP3.LUT R3, R3, R2, RZ, 0x3c, !PT ;  /* 0x0000000203030212 */ /* 0x000fc800078e3cff */
[----:B------:R-:W-:-:S04]  /*174e0*/  @P0 LOP3.LUT R2, R3, R2, RZ, 0x3c, !PT ;  /* 0x0000000203020212 */ /* 0x000fc800078e3cff */
[----:B------:R-:W-:-:S05]  /*174f0*/  @P0 LOP3.LUT R3, R3, R2, RZ, 0x3c, !PT ;  /* 0x0000000203030212 */ /* 0x000fca00078e3cff */
        /* <DEDUP_REMOVED lines=24> */
[----:B------:R-:W2:Y:S04]  /*17680*/  SHFL.IDX PT, R2, R4, 0x4, 0x181f ;  /* 0x00981f0004027f89 */ /* 0x000ea800000e0000 */
[----:B------:R-:W3:Y:S04]  /*17690*/  SHFL.IDX PT, R4, R4, 0x5, 0x181f ;  /* 0x00b81f0004047f89 */ /* 0x000ee800000e0000 */
[----:B------:R-:W4:Y:S01]  /*176a0*/  SHFL.IDX PT, R0, R0, 0x5, 0x181f ;  /* 0x00b81f0000007f89 */ /* 0x000f2200000e0000 */
[----:B0-----:R-:W-:-:S05]  /*176b0*/  @P0 LEA R3, P1, R8, R3, 0x1 ;  /* 0x0000000308030211 */ /* 0x001fca00078208ff */
[----:B--2---:R-:W-:-:S05]  /*176c0*/  @P0 IMAD.X R2, RZ, RZ, R2, P1 ;  /* 0x000000ffff020224 */ /* 0x004fca00008e0602 */
[----:B------:R-:W-:-:S04]  /*176d0*/  @P0 LOP3.LUT R3, R3, R2, RZ, 0x3c, !PT ;  /* 0x0000000203030212 */ /* 0x000fc800078e3cff */
[----:B------:R-:W-:-:S04]  /*176e0*/  @P0 LOP3.LUT R2, R3, R2, RZ, 0x3c, !PT ;  /* 0x0000000203020212 */ /* 0x000fc800078e3cff */
[----:B------:R-:W-:-:S05]  /*176f0*/  @P0 LOP3.LUT R3, R3, R2, RZ, 0x3c, !PT ;  /* 0x0000000203030212 */ /* 0x000fca00078e3cff */
[----:B---34-:R2:W-:Y:S02]  /*17700*/  @P0 LDGSTS.E.BYPASS.LTC128B.128 [R6+0x1e400], desc[UR40][R2.64], !P2 ;  /* 0x1e40000002060fae */ /* 0x0185e4000d101d68 */
.L_x_10060:
[----:B------:R-:W-:-:S13]  /*17710*/  ISETP.GE.AND P0, PT, R32, 0x51, PT ;  /* 0x000000512000780c */ /* 0x000fda0003f06270 */
[----:B0-2---:R-:W-:Y:S01]  /*17720*/  @P0 LEA R2, P1, R8, R0, 0x1 ;  /* 0x0000000008020211 */ /* 0x005fe200078208ff */
        /* <DEDUP_REMOVED lines=8> */
.L_x_9897:
[----:B------:R-:W-:Y:S02]  /*177b0*/  PLOP3.LUT P1, PT, P1, P0, PT, 0xa2, 0x0 ;  /* 0x000000000000781c */ /* 0x000fe40000f21472 */
[----:B------:R-:W-:-:S08]  /*177c0*/  @P0 R2UR P1, UR4, R31 ;  /* 0x000000001f0402ca */ /* 0x000fd00000020000 */
[----:B------:R-:W-:-:S05]  /*177d0*/  @P0 PLOP3.LUT P0, PT, P1, PT, PT, 0x80, 0x0 ;  /* 0x000000000000081c */ /* 0x000fca0000f0f070 */
[----:B------:R-:W-:Y:S01]  /*177e0*/  @!P1 SYNCS.ARRIVE.TRANS64.RED.A0T1 RZ, [UR4+0x22830], RZ ;  /* 0x022830ffffff99a7 */ /* 0x000fe20008200404 */
[----:B------:R-:W-:Y:S07]  /*177f0*/  @!P1 ARRIVES.LDGSTSBAR.64.TRANSCNT [UR4+0x22830] ;  /* 0x02283000ff0099b0 */ /* 0x000fee0008000a84 */
[----:B------:R-:W-:Y:S05]  /*17800*/  @P0 BRA.U.ANY `(.L_x_9897) ;  /* 0xfffffffd00e80947 */ /* 0x000fea000393ffff */
[----:B------:R-:W-:Y:S01]  /*17810*/  NOP ;  /* 0x0000000000007918 */ /* 0x000fe20000000000 */
[----:B------:R-:W-:-:S04]  /*17820*/  LOP3.LUT R0, R37, 0x2, RZ, 0xfc, !PT ;  /* 0x0000000225007812 */ /* 0x000fc800078efcff */
[----:B------:R-:W-:-:S13]  /*17830*/  ISETP.NE.AND P2, PT, R0, 0x3, PT ;  /* 0x000000030000780c */ /* 0x000fda0003f45270 */
[----:B------:R-:W-:Y:S05]  /*17840*/  @!P2 BRA `(.L_x_9898) ;  /* 0x000000000004a947 */ /* 0x000fea0003800000 */
[----:B------:R-:W-:Y:S01]  /*17850*/  BPT.TRAP 0x1 ;  /* 0x000000040000795c */ /* 0x000fe20000300000 */
.L_x_9898:
[----:B------:R2:W5:Y:S01]  /*17860*/  LDL R0, [R1] ;  /* 0x0000000001007983 */ /* 0x0005620000100800 */
[----:B------:R2:W-:Y:S03]  /*17870*/  SYNCS.ARRIVE.TRANS64.A1T0 RZ, [R31+URZ+0x22830], RZ ;  /* 0x022830ff1fff79a7 */ /* 0x0005e6000810003f */
[----:B------:R2:W5:Y:S04]  /*17880*/  LDL.LU R4, [R1+0x14] ;  /* 0x0000140001047983 */ /* 0x0005680000300800 */
[----:B0-----:R2:W5:Y:S02]  /*17890*/  LDL.LU R3, [R1+0xc] ;  /* 0x00000c0001037983 */ /* 0x0015640000300800 */
[----:B------:R-:W-:Y:S05]  /*178a0*/  WARPSYNC.ALL ;  /* 0x0000000000007948 */ /* 0x000fea0003800000 */
[----:B------:R-:W-:Y:S01]  /*178b0*/  ULDC.64 UR4, c[0x0][0xa00] ;  /* 0x0002800000047ab9 */ /* 0x000fe20000000a00 */
[----:B------:R-:W-:Y:S01]  /*178c0*/  BSSY B6, `(.L_x_9899) ;  /* 0x000002b000067945 */ /* 0x000fe20003800000 */
[----:B------:R-:W-:Y:S01]  /*178d0*/  BAR.SYNC.DEFER_BLOCKING 0x8, 0x180 ;  /* 0x0206000000007b1d */ /* 0x000fe20000010000 */
[C---:B-----5:R-:W-:Y:S02]  /*178e0*/  LOP3.LUT P0, RZ, R0.reuse, 0x4, RZ, 0xc0, !PT ;  /* 0x0000000400ff7812 */ /* 0x060fe4000780c0ff */
[----:B------:R-:W-:-:S02]  /*178f0*/  LOP3.LUT P2, RZ, R0, 0x8, RZ, 0xc0, !PT ;  /* 0x0000000800ff7812 */ /* 0x000fc4000784c0ff */
[----:B------:R-:W-:Y:S02]  /*17900*/  SEL R2, RZ, 0x4, P0 ;  /* 0x00000004ff027807 */ /* 0x000fe40000000000 */
[----:B------:R-:W-:Y:S02]  /*17910*/  ISETP.NE.U32.AND P0, PT, RZ, UR4, PT ;  /* 0x00000004ff007c0c */ /* 0x000fe4000bf05070 */
[----:B------:R-:W-:Y:S02]  /*17920*/  LOP3.LUT P1, RZ, R0, 0x2, RZ, 0xc0, !PT ;  /* 0x0000000200ff7812 */ /* 0x000fe4000782c0ff */
[----:B------:R-:W-:Y:S01]  /*17930*/  ISETP.NE.AND.EX P0, PT, RZ, UR5, PT, P0 ;  /* 0x00000005ff007c0c */ /* 0x000fe2000bf05300 */
[----:B------:R-:W-:Y:S01]  /*17940*/  ULDC.64 UR4, c[0x0][0x298] ;  /* 0x0000a60000047ab9 */ /* 0x000fe20000000a00 */
[----:B------:R-:W-:Y:S02]  /*17950*/  SEL R0, RZ, 0x2, P2 ;  /* 0x00000002ff007807 */ /* 0x000fe40001000000 */
[----:B------:R-:W-:-:S02]  /*17960*/  SEL R5, R34, RZ, !P0 ;  /* 0x000000ff22057207 */ /* 0x000fc40004000000 */
[----:B------:R-:W-:Y:S02]  /*17970*/  IADD3 R0, R2, R0, R7 ;  /* 0x0000000002007210 */ /* 0x000fe40007ffe007 */
[----:B------:R-:W-:Y:S01]  /*17980*/  SEL R34, RZ, 0x8, P1 ;  /* 0x00000008ff227807 */ /* 0x000fe20000800000 */
[----:B------:R0:W-:Y:S01]  /*17990*/  STL [R1+0x1c], R5 ;  /* 0x00001c0501007387 */ /* 0x0001e20000100800 */
[----:B------:R-:W-:-:S03]  /*179a0*/  SEL R2, R4, RZ, !P0 ;  /* 0x000000ff04027207 */ /* 0x000fc60004000000 */
[----:B------:R-:W-:Y:S01]  /*179b0*/  IMAD.IADD R34, R0, 0x1, R34 ;  /* 0x0000000100227824 */ /* 0x000fe200078e0222 */
[----:B------:R-:W-:Y:S01]  /*179c0*/  SHF.R.S32.HI R0, RZ, 0x1f, R3 ;  /* 0x0000001fff007819 */ /* 0x000fe20000011403 */
[----:B------:R3:W-:Y:S04]  /*179d0*/  STL [R1+0x34], R2 ;  /* 0x0000340201007387 */ /* 0x0007e80000100800 */
[----:B------:R-:W-:Y:S02]  /*179e0*/  IMAD R0, R0, UR4, RZ ;  /* 0x0000000400007c24 */ /* 0x000fe4000f8e02ff */
[----:B0-----:R-:W-:-:S04]  /*179f0*/  IMAD.WIDE.U32 R4, R3, UR4, RZ ;  /* 0x0000000403047c25 */ /* 0x001fc8000f8e00ff */
[----:B------:R-:W-:Y:S01]  /*17a00*/  IMAD R0, R3, UR5, R0 ;  /* 0x0000000503007c24 */ /* 0x000fe2000f8e0200 */
[----:B------:R0:W-:Y:S01]  /*17a10*/  STL.64 [R1+0x8], R4 ;  /* 0x0000080401007387 */ /* 0x0001e20000100a00 */
[----:B---3--:R-:W-:Y:S02]  /*17a20*/  VIADD R2, R22, 0x18400 ;  /* 0x0001840016027836 */ /* 0x008fe40000000000 */
[----:B------:R-:W-:-:S03]  /*17a30*/  IMAD.IADD R0, R5, 0x1, R0 ;  /* 0x0000000105007824 */ /* 0x000fc600078e0200 */
[----:B------:R-:W-:Y:S02]  /*17a40*/  LOP3.LUT P0, RZ, R2, 0x3ff, RZ, 0xc0, !PT ;  /* 0x000003ff02ff7812 */ /* 0x000fe4000780c0ff */
[----:B------:R0:W-:Y:S11]  /*17a50*/  STL [R1+0x14], R0 ;  /* 0x0000140001007387 */ /* 0x0001f60000100800 */
        /* <DEDUP_REMOVED lines=17> */
.L_x_9900:
[----:B------:R-:W-:Y:S05]  /*17b70*/  BSYNC B6 ;  /* 0x0000000000067941 */ /* 0x000fea0003800000 */
.L_x_9899:
[----:B------:R-:W3:Y:S01]  /*17b80*/  LDL.LU R0, [R1+0x14] ;  /* 0x0000140001007983 */ /* 0x000ee20000300800 */
[----:B------:R-:W-:Y:S01]  /*17b90*/  ULDC.64 UR4, c[0x0][0x2d8] ;  /* 0x0000b60000047ab9 */ /* 0x000fe20000000a00 */
[----:B------:R-:W0:Y:S02]  /*17ba0*/  LDC R7, c[0x0][0x448] ;  /* 0x00011200ff077b82 */ /* 0x000e240000000800 */
[----:B------:R-:W3:Y:S04]  /*17bb0*/  LDL.LU.64 R2, [R1+0x8] ;  /* 0x0000080001027983 */ /* 0x000ee80000300a00 */
[----:B------:R-:W4:Y:S04]  /*17bc0*/  LDL.LU R21, [R1+0x34] ;  /* 0x0000340001157983 */ /* 0x000f280000300800 */
[----:B------:R-:W2:Y:S01]  /*17bd0*/  LDL.LU R20, [R1+0x1c] ;  /* 0x00001c0001147983 */ /* 0x000ea20000300800 */
[----:B------:R-:W-:-:S03]  /*17be0*/  IMAD.SHL.U32 R17, R17, 0x80, RZ ;  /* 0x0000008011117824 */ /* 0x000fc600078e00ff */
[----:B------:R0:W5:Y:S02]  /*17bf0*/  LDL R8, [R1+0x4] ;  /* 0x0000040001087983 */ /* 0x0001640000100800 */
[----:B0-----:R-:W-:-:S13]  /*17c00*/  ISETP.NE.AND P0, PT, R7, 0x1, PT ;  /* 0x000000010700780c */ /* 0x001fda0003f05270 */
[----:B------:R-:W0:Y:S01]  /*17c10*/  @P0 LDC R4, c[0x0][0x44c] ;  /* 0x00011300ff040b82 */ /* 0x000e220000000800 */
[----:B---3--:R-:W-:Y:S02]  /*17c20*/  IMAD.MOV.U32 R3, RZ, RZ, R0 ;  /* 0x000000ffff037224 */ /* 0x008fe400078e0000 */
[----:B------:R-:W-:-:S04]  /*17c30*/  IMAD.WIDE.U32 R2, R18, UR4, R2 ;  /* 0x0000000412027c25 */ /* 0x000fc8000f8e0002 */
[----:B------:R-:W-:Y:S01]  /*17c40*/  IMAD R3, R18, UR5, R3 ;  /* 0x0000000512037c24 */ /* 0x000fe2000f8e0203 */
[----:B------:R-:W-:Y:S02]  /*17c50*/  ULDC.64 UR4, c[0x0][0x2e0] ;  /* 0x0000b80000047ab9 */ /* 0x000fe40000000a00 */
[----:B----4-:R-:W-:Y:S02]  /*17c60*/  IMAD R0, R21, UR4, RZ ;  /* 0x0000000415007c24 */ /* 0x010fe4000f8e02ff */
[----:B--2---:R-:W-:-:S04]  /*17c70*/  IMAD.WIDE.U32 R2, R20, UR4, R2 ;  /* 0x0000000414027c25 */ /* 0x004fc8000f8e0002 */
[----:B------:R-:W-:Y:S01]  /*17c80*/  IMAD R0, R20, UR5, R0 ;  /* 0x0000000514007c24 */ /* 0x000fe2000f8e0200 */
[----:B-1----:R-:W1:Y:S01]  /*17c90*/  S2R R9, SR_TID.X ;  /* 0x0000000000097919 */ /* 0x002e620000002100 */
[----:B------:R-:W-:Y:S02]  /*17ca0*/  ULDC.64 UR4, c[0x0][0x2d0] ;  /* 0x0000b40000047ab9 */ /* 0x000fe40000000a00 */
[----:B------:R-:W-:Y:S01]  /*17cb0*/  IMAD.IADD R3, R3, 0x1, R0 ;  /* 0x0000000103037824 */ /* 0x000fe200078e0200 */
[----:B------:R-:W2:Y:S01]  /*17cc0*/  S2R R20, SR_TID.X ;  /* 0x0000000000147919 */ /* 0x000ea20000002100 */
[----:B------:R-:W3:Y:S01]  /*17cd0*/  @P0 LDC R0, c[0x0][0x450] ;  /* 0x00011400ff000b82 */ /* 0x000ee20000000800 */
[----:B--2---:R-:W-:-:S04]  /*17ce0*/  LOP3.LUT R20, R20, 0x7f, RZ, 0xc0, !PT ;  /* 0x0000007f14147812 */ /* 0x004fc800078ec0ff */
[----:B------:R-:W-:Y:S02]  /*17cf0*/  SHF.R.U32.HI R21, RZ, 0x3, R20 ;  /* 0x00000003ff157819 */ /* 0x000fe40000011614 */
[----:B------:R-:W2:Y:S02]  /*17d00*/  S2R R20, SR_TID.X ;  /* 0x0000000000147919 */ /* 0x000ea40000002100 */
[----:B--2---:R-:W-:-:S05]  /*17d10*/  IMAD.SHL.U32 R20, R20, 0x10, RZ ;  /* 0x0000001014147824 */ /* 0x004fca00078e00ff */
[----:B------:R-:W-:-:S04]  /*17d20*/  LOP3.LUT R20, R21, 0x70, R20, 0xf8, !PT ;  /* 0x0000007015147812 */ /* 0x000fc800078ef814 */
[----:B------:R-:W-:Y:S02]  /*17d30*/  LOP3.LUT R5, R20, R17, RZ, 0xfc, !PT ;  /* 0x0000001114057212 */ /* 0x000fe400078efcff */
[----:B------:R2:W5:Y:S03]  /*17d40*/  LDL R20, [R1+0x18] ;  /* 0x0000180001147983 */ /* 0x0005660000100800 */
[----:B0-----:R-:W-:-:S04]  /*17d50*/  @P0 IMAD.HI.U32 R6, R5, R4, RZ ;  /* 0x0000000405060227 */ /* 0x001fc800078e00ff */
[----:B------:R-:W-:Y:S01]  /*17d60*/  IMAD.MOV.U32 R4, RZ, RZ, R5 ;  /* 0x000000ffff047224 */ /* 0x000fe200078e0005 */
[----:B---3--:R-:W-:Y:S01]  /*17d70*/  @P0 SHF.R.U32.HI R4, RZ, R0, R6 ;  /* 0x00000000ff040219 */ /* 0x008fe20000011606 */
        /* <DEDUP_REMOVED lines=14> */
[----:B-1----:R-:W-:Y:S01]  /*17e60*/  IMAD.SHL.U32 R9, R9, 0x8, RZ ;  /* 0x0000000809097824 */ /* 0x002fe200078e00ff */
        /* <DEDUP_REMOVED lines=13> */
[----:B------:R-:W1:Y:S03]  /*17f40*/  SHFL.IDX PT, R2, R4, RZ, 0x181f ;  /* 0x00181fff04027589 */ /* 0x000e6600000e0000 */
[C---:B------:R-:W-:Y:S01]  /*17f50*/  VIADD R6, R17.reuse, 0x10 ;  /* 0x0000001011067836 */ /* 0x040fe20000000000 */
[----:B------:R-:W-:-:S13]  /*17f60*/  ISETP.GE.AND P0, PT, R17, R5, PT ;  /* 0x000000051100720c */ /* 0x000fda0003f06270 */
[----:B0-----:R-:W-:-:S05]  /*17f70*/  @!P0 LEA R3, P2, R9, R3, 0x1 ;  /* 0x0000000309038211 */ /* 0x001fca00078408ff */
[----:B-1----:R-:W-:-:S05]  /*17f80*/  @!P0 IMAD.X R2, RZ, RZ, R2, P2 ;  /* 0x000000ffff028224 */ /* 0x002fca00010e0602 */
[----:B------:R-:W-:-:S04]  /*17f90*/  @!P0 LOP3.LUT R3, R3, R2, RZ, 0x3c, !PT ;  /* 0x0000000203038212 */ /* 0x000fc800078e3cff */
[----:B------:R-:W-:-:S04]  /*17fa0*/  @!P0 LOP3.LUT R2, R3, R2, RZ, 0x3c, !PT ;  /* 0x0000000203028212 */ /* 0x000fc800078e3cff */
[----:B------:R-:W-:-:S05]  /*17fb0*/  @!P0 LOP3.LUT R3, R3, R2, RZ, 0x3c, !PT ;  /* 0x0000000203038212 */ /* 0x000fca00078e3cff */
[----:B------:R-:W-:Y:S01]  /*17fc0*/  @!PT LDS RZ, [RZ] ;  /* 0x00000000fffff984 */ /* 0x000fe20000000800 */
        /* <DEDUP_REMOVED lines=54> */
[----:B------:R-:W2:Y:S04]  /*18330*/  SHFL.IDX PT, R4, R4, 0x7, 0x181f ;  /* 0x00f81f0004047f89 */ /* 0x000ea800000e0000 */
[----:B------:R-:W3:Y:S01]  /*18340*/  SHFL.IDX PT, R0, R0, 0x7, 0x181f ;  /* 0x00f81f0000007f89 */ /* 0x000ee200000e0000 */
[----:B0-----:R-:W-:-:S05]  /*18350*/  @!P0 LEA R3, P2, R9, R3, 0x1 ;  /* 0x0000000309038211 */ /* 0x001fca00078408ff */
[----:B-1----:R-:W-:-:S05]  /*18360*/  @!P0 IMAD.X R2, RZ, RZ, R2, P2 ;  /* 0x000000ffff028224 */ /* 0x002fca00010e0602 */
[----:B------:R-:W-:-:S04]  /*18370*/  @!P0 LOP3.LUT R3, R3, R2, RZ, 0x3c, !PT ;  /* 0x0000000203038212 */ /* 0x000fc800078e3cff */
[----:B------:R-:W-:-:S04]  /*18380*/  @!P0 LOP3.LUT R2, R3, R2, RZ, 0x3c, !PT ;  /* 0x0000000203028212 */ /* 0x000fc800078e3cff */
[----:B------:R-:W-:-:S05]  /*18390*/  @!P0 LOP3.LUT R3, R3, R2, RZ, 0x3c, !PT ;  /* 0x0000000203038212 */ /* 0x000fca00078e3cff */
[----:B--23--:R1:W-:Y:S02]  /*183a0*/  @!P0 LDGSTS.E.BYPASS.LTC128B.128 [R8+0x1b400], desc[UR40][R2.64], !P1 ;  /* 0x1b40000002088fae */ /* 0x00c3e4000c901d68 */
.L_x_10077:
        /* <DEDUP_REMOVED lines=10> */
.L_x_9902:
        /* <DEDUP_REMOVED lines=18> */
.L_x_10078:
[----:B------:R-:W-:Y:S05]  /*18570*/  BSYNC B0 ;  /* 0x0000000000007941 */ /* 0x000fea0003800000 */
.L_x_9903:
[----:B------:R-:W-:-:S04]  /*18580*/  LOP3.LUT R0, R37, 0x2, RZ, 0xfc, !PT ;  /* 0x0000000225007812 */ /* 0x000fc800078efcff */
[----:B------:R-:W-:-:S13]  /*18590*/  ISETP.NE.AND P0, PT, R0, 0x3, PT ;  /* 0x000000030000780c */ /* 0x000fda0003f05270 */
[----:B------:R-:W-:Y:S05]  /*185a0*/  @!P0 BRA `(.L_x_9905) ;  /* 0x0000000000048947 */ /* 0x000fea0003800000 */
[----:B------:R-:W-:Y:S01]  /*185b0*/  BPT.TRAP 0x1 ;  /* 0x000000040000795c */ /* 0x000fe20000300000 */
.L_x_9905:
[----:B------:R-:W-:Y:S01]  /*185c0*/  SHF.L.U32 R0, R25, 0x1f, RZ ;  /* 0x0000001f19007819 */ /* 0x000fe200000006ff */
[----:B------:R-:W-:Y:S03]  /*185d0*/  BSSY B0, `(.L_x_9906) ;  /* 0x0000003000007945 */ /* 0x000fe60003800000 */
[----:B------:R-:W1:Y:S02]  /*185e0*/  SYNCS.PHASECHK.TRANS64.TRYWAIT P0, [R31+URZ+0x22860], R0 ;  /* 0x022860001f0075a7 */ /* 0x000e64000800017f */
[----:B-1----:R-:W-:Y:S05]  /*185f0*/  @!P0 BRA `(.L_x_9907) ;  /* 0x0000005400988947 */ /* 0x002fea0003800000 */
.L_x_10079:
[----:B------:R-:W-:Y:S05]  /*18600*/  BSYNC B0 ;  /* 0x0000000000007941 */ /* 0x000fea0003800000 */
.L_x_9906:
[----:B------:R-:W0:Y:S01]  /*18610*/  LDL.LU R2, [R1+0x28] ;  /* 0x0000280001027983 */ /* 0x000e220000300800 */
[----:B------:R-:W-:Y:S01]  /*18620*/  ULDC.64 UR4, c[0x0][0x328] ;  /* 0x0000ca0000047ab9 */ /* 0x000fe20000000a00 */
[----:B------:R-:W-:Y:S02]  /*18630*/  ULDC.64 UR6, c[0x0][0x318] ;  /* 0x0000c60000067ab9 */ /* 0x000fe40000000a00 */
[----:B------:R-:W1:Y:S01]  /*18640*/  LDL.LU R4, [R1+0x2c] ;  /* 0x00002c0001047983 */ /* 0x000e620000300800 */
[----:B0-----:R-:W-:-:S04]  /*18650*/  IMAD R3, R2, UR4, RZ ;  /* 0x0000000402037c24 */ /* 0x001fc8000f8e02ff */
[C---:B------:R-:W-:Y:S02]  /*18660*/  IMAD R5, R36.reuse, UR5, R3 ;  /* 0x0000000524057c24 */ /* 0x040fe4000f8e0203 */
[----:B------:R-:W-:Y:S01]  /*18670*/  IMAD.WIDE.U32 R2, R36, UR4, RZ ;  /* 0x0000000424027c25 */ /* 0x000fe2000f8e00ff */
[----:B------:R-:W-:-:S03]  /*18680*/  ULDC.64 UR4, c[0x0][0x338] ;  /* 0x0000ce0000047ab9 */ /* 0x000fc60000000a00 */
[----:B------:R-:W-:Y:S02]  /*18690*/  IMAD.IADD R3, R3, 0x1, R5 ;  /* 0x0000000103037824 */ /* 0x000fe400078e0205 */
[----:B-1----:R-:W-:Y:S02]  /*186a0*/  IMAD R0, R4, UR4, RZ ;  /* 0x0000000404007c24 */ /* 0x002fe4000f8e02ff */
        /* <DEDUP_REMOVED lines=12> */
[----:B------:R-:W-:Y:S01]  /*18770*/  LOP3.LUT R7, R34, 0x1, RZ, 0xc0, !PT ;  /* 0x0000000122077812 */ /* 0x000fe200078ec0ff */
[----:B------:R-:W-:Y:S01]  /*18780*/  IMAD R4, R4, 0x2, R22 ;  /* 0x0000000204047824 */ /* 0x000fe200078e0216 */
[C---:B------:R-:W-:Y:S01]  /*18790*/  LOP3.LUT P2, RZ, R34.reuse, 0x2, RZ, 0xc0, !PT ;  /* 0x0000000222ff7812 */ /* 0x040fe2000784c0ff */
[----:B------:R-:W1:Y:S01]  /*187a0*/  SHFL.IDX PT, R14, R5, RZ, 0x181f ;  /* 0x00181fff050e7589 */ /* 0x000e6200000e0000 */
[----:B------:R-:W-:Y:S02]  /*187b0*/  ISETP.NE.U32.AND P3, PT, R7, 0x1, PT ;  /* 0x000000010700780c */ /* 0x000fe40003f65070 */
[----:B------:R-:W-:Y:S01]  /*187c0*/  LOP3.LUT P1, RZ, R34, 0x4, RZ, 0xc0, !PT ;  /* 0x0000000422ff7812 */ /* 0x000fe2000782c0ff */
[----:B------:R-:W2:Y:S03]  /*187d0*/  SHFL.IDX PT, R3, R6, RZ, 0x181f ;  /* 0x00181fff06037589 */ /* 0x000ea600000e0000 */
[----:B------:R-:W-:Y:S01]  /*187e0*/  ISETP.LT.OR P4, PT, R32, 0x1, !P1 ;  /* 0x000000012000780c */ /* 0x000fe20004f81670 */
        /* <DEDUP_REMOVED lines=10> */
[----:B------:R-:W-:-:S03]  /*18890*/  LOP3.LUT P0, RZ, R34, 0x8, RZ, 0xc0, !PT ;  /* 0x0000000822ff7812 */ /* 0x000fc6000780c0ff */
        /* <DEDUP_REMOVED lines=15> */
[----:B------:R1:W-:Y:S01]  /*18990*/  LDGSTS.E.BYPASS.LTC128B.128 [R4+0x9c00], desc[UR40][R8.64+0x180], !P4 ;  /* 0x09c0018008047fae */ /* 0x0003e2000e101d68 */
        /* <DEDUP_REMOVED lines=11> */
[----:B-1----:R-:W-:-:S03]  /*18a50*/  IADD3 R8, P4, R14, R0, RZ ;  /* 0x000000000e087210 */ /* 0x002fc60007f9e0ff */
[----:B------:R-:W-:Y:S04]  /*18a60*/  SHFL.IDX PT, R14, R5, 0x4, 0x181f ;  /* 0x00981f00050e7f89 */ /* 0x000fe800000e0000 */
[----:B0-----:R-:W0:Y:S02]  /*18a70*/  SHFL.IDX PT, R3, R6, 0x3, 0x181f ;  /* 0x00781f0006037f89 */ /* 0x001e2400000e0000 */
[----:B0-----:R-:W-:Y:S01]  /*18a80*/  IMAD.X R9, RZ, RZ, R3, P4 ;  /* 0x000000ffff097224 */ /* 0x001fe200020e0603 */
[C---:B------:R-:W-:Y:S01]  /*18a90*/  ISETP.LT.OR P4, PT, R32.reuse, 0x31, P3 ;  /* 0x000000312000780c */ /* 0x040fe20001f81670 */
[----:B------:R-:W0:Y:S04]  /*18aa0*/  SHFL.IDX PT, R3, R6, 0x4, 0x181f ;  /* 0x00981f0006037f89 */ /* 0x000e2800000e0000 */
[----:B------:R-:W1:Y:S08]  /*18ab0*/  SHFL.IDX PT, R6, R6, 0x5, 0x181f ;  /* 0x00b81f0006067f89 */ /* 0x000e7000000e0000 */
[----:B------:R2:W-:Y:S01]  /*18ac0*/  LDGSTS.E.BYPASS.LTC128B.128 [R4+0x1c00], desc[UR40][R8.64], !P4 ;  /* 0x01c0000008047fae */ /* 0x0005e2000e101d68 */
[----:B------:R-:W-:-:S13]  /*18ad0*/  ISETP.LT.OR P4, PT, R32, 0x31, !P2 ;  /* 0x000000312000780c */ /* 0x000fda0005781670 */
[----:B------:R2:W-:Y:S01]  /*18ae0*/  LDGSTS.E.BYPASS.LTC128B.128 [R4+0x4c00], desc[UR40][R8.64+0x80], !P4 ;  /* 0x04c0008008047fae */ /* 0x0005e2000e101d68 */
[----:B------:R-:W-:-:S13]  /*18af0*/  ISETP.LT.OR P4, PT, R32, 0x31, !P1 ;  /* 0x000000312000780c */ /* 0x000fda0004f81670 */
[----:B------:R2:W-:Y:S01]  /*18b00*/  LDGSTS.E.BYPASS.LTC128B.128 [R4+0x7c00], desc[UR40][R8.64+0x100], !P4 ;  /* 0x07c0010008047fae */ /* 0x0005e2000e101d68 */
[----:B------:R-:W-:-:S13]  /*18b10*/  ISETP.LT.OR P4, PT, R32, 0x31, !P0 ;  /* 0x000000312000780c */ /* 0x000fda0004781670 */
[----:B------:R2:W-:Y:S01]  /*18b20*/  LDGSTS.E.BYPASS.LTC128B.128 [R4+0xac00], desc[UR40][R8.64+0x180], !P4 ;  /* 0x0ac0018008047fae */ /* 0x0005e2000e101d68 */
[----:B------:R-:W-:-:S03]  /*18b30*/  IADD3 R2, P4, R14, R0, RZ ;  /* 0x000000000e027210 */ /* 0x000fc60007f9e0ff */
[----:B------:R2:W3:Y:S02]  /*18b40*/  SHFL.IDX PT, R14, R5, 0x5, 0x181f ;  /* 0x00b81f00050e7f89 */ /* 0x0004e400000e0000 */
        /* <DEDUP_REMOVED lines=9> */
.L_x_10093:
        /* <DEDUP_REMOVED lines=15> */
.L_x_9909:
[----:B------:R-:W-:Y:S02]  /*18cd0*/  PLOP3.LUT P1, PT, P1, P0, PT, 0xa2, 0x0 ;  /* 0x000000000000781c */ /* 0x000fe40000f21472 */
[----:B------:R-:W-:-:S08]  /*18ce0*/  @P0 R2UR P1, UR4, R31 ;  /* 0x000000001f0402ca */ /* 0x000fd00000020000 */
[----:B------:R-:W-:-:S05]  /*18cf0*/  @P0 PLOP3.LUT P0, PT, P1, PT, PT, 0x80, 0x0 ;  /* 0x000000000000081c */ /* 0x000fca0000f0f070 */
[----:B------:R-:W-:Y:S01]  /*18d00*/  @!P1 SYNCS.ARRIVE.TRANS64.RED.A0T1 RZ, [UR4+0x22850], RZ ;  /* 0x022850ffffff99a7 */ /* 0x000fe20008200404 */
[----:B------:R-:W-:Y:S07]  /*18d10*/  @!P1 ARRIVES.LDGSTSBAR.64.TRANSCNT [UR4+0x22850] ;  /* 0x02285000ff0099b0 */ /* 0x000fee0008000a84 */
[----:B------:R-:W-:Y:S05]  /*18d20*/  @P0 BRA.U.ANY `(.L_x_9909) ;  /* 0xfffffffd00e80947 */ /* 0x000fea000393ffff */
[----:B------:R-:W-:Y:S01]  /*18d30*/  NOP ;  /* 0x0000000000007918 */ /* 0x000fe20000000000 */
[----:B0-----:R-:W-:-:S04]  /*18d40*/  LOP3.LUT R2, R37, 0x2, RZ, 0xfc, !PT ;  /* 0x0000000225027812 */ /* 0x001fc800078efcff */
[----:B------:R-:W-:-:S13]  /*18d50*/  ISETP.NE.AND P2, PT, R2, 0x3, PT ;  /* 0x000000030200780c */ /* 0x000fda0003f45270 */
[----:B------:R-:W-:Y:S05]  /*18d60*/  @!P2 BRA `(.L_x_9910) ;  /* 0x000000000004a947 */ /* 0x000fea0003800000 */
[----:B------:R-:W-:Y:S01]  /*18d70*/  BPT.TRAP 0x1 ;  /* 0x000000040000795c */ /* 0x000fe20000300000 */
.L_x_9910:
[----:B------:R-:W2:Y:S01]  /*18d80*/  LDL.LU R2, [R1+0x20] ;  /* 0x0000200001027983 */ /* 0x000ea20000300800 */
[----:B------:R0:W-:Y:S01]  /*18d90*/  SYNCS.ARRIVE.TRANS64.A1T0 RZ, [R31+URZ+0x22850], RZ ;  /* 0x022850ff1fff79a7 */ /* 0x0001e2000810003f */
[----:B------:R-:W-:Y:S01]  /*18da0*/  BSSY B0, `(.L_x_9911) ;  /* 0x00000de000007945 */ /* 0x000fe20003800000 */
[----:B--2---:R-:W-:-:S05]  /*18db0*/  VIADD R10, R2, 0xfffffffe ;  /* 0xfffffffe020a7836 */ /* 0x004fca0000000000 */
[----:B------:R-:W-:-:S13]  /*18dc0*/  ISETP.GE.AND P0, PT, R10, R29, PT ;  /* 0x0000001d0a00720c */ /* 0x000fda0003f06270 */
[----:B0-----:R-:W-:Y:S05]  /*18dd0*/  @!P0 BRA `(.L_x_9912) ;  /* 0x0000000c00688947 */ /* 0x001fea0003800000 */
.L_x_9925:
[----:B0-----:R-:W0:Y:S01]  /*18de0*/  S2R R2, SR_TID.X ;  /* 0x0000000000027919 */ /* 0x001e220000002100 */
[----:B------:R-:W1:Y:S01]  /*18df0*/  LDC R6, c[0x0][0x430] ;  /* 0x00010c00ff067b82 */ /* 0x000e620000000800 */
[----:B------:R-:W-:Y:S01]  /*18e00*/  IMAD R7, R10, 0x60, R30 ;  /* 0x000000600a077824 */ /* 0x000fe200078e021e */
[----:B------:R-:W-:Y:S01]  /*18e10*/  LOP3.LUT R12, R37, 0x2, RZ, 0xfc, !PT ;  /* 0x00000002250c7812 */ /* 0x000fe200078efcff */
[----:B--23--:R-:W2:Y:S01]  /*18e20*/  S2R R4, SR_TID.X ;  /* 0x0000000000047919 */ /* 0x00cea20000002100 */
[----:B------:R-:W-:Y:S01]  /*18e30*/  VIADD R24, R24, 0x1 ;  /* 0x0000000118187836 */ /* 0x000fe20000000000 */
[----:B-1----:R-:W-:Y:S02]  /*18e40*/  ISETP.NE.AND P0, PT, R6, 0x1, PT ;  /* 0x000000010600780c */ /* 0x002fe40003f05270 */
[----:B0-----:R-:W-:Y:S01]  /*18e50*/  LOP3.LUT R2, R2, 0x7f, RZ, 0xc0, !PT ;  /* 0x0000007f02027812 */ /* 0x001fe200078ec0ff */
        /* <DEDUP_REMOVED lines=8> */
[----:B------:R-:W2:Y:S08]  /*18ee0*/  @!P1 LDC.64 R4, c[0x0][0x428] ;  /* 0x00010a00ff049b82 */ /* 0x000eb00000000a00 */
[----:B------:R-:W3:Y:S01]  /*18ef0*/  @!P1 LDC.64 R8, c[0x0][0x418] ;  /* 0x00010600ff089b82 */ /* 0x000ee20000000a00 */
[----:B-1----:R-:W-:-:S05]  /*18f00*/  @P0 IMAD.HI.U32 R2, R7, R2, RZ ;  /* 0x0000000207020227 */ /* 0x002fca00078e00ff */
[----:B0-----:R-:W-:-:S04]  /*18f10*/  @P0 SHF.R.U32.HI R11, RZ, R3, R2 ;  /* 0x00000003ff0b0219 */ /* 0x001fc80000011602 */
[--C-:B------:R-:W-:Y:S01]  /*18f20*/  @!P1 SHF.R.S32.HI R3, RZ, 0x1f, R11.reuse ;  /* 0x0000001fff039819 */ /* 0x100fe2000001140b */
[----:B------:R-:W-:-:S04]  /*18f30*/  @!P1 IMAD.MOV.U32 R2, RZ, RZ, R11 ;  /* 0x000000ffff029224 */ /* 0x000fc800078e000b */
[----:B--2---:R-:W-:-:S04]  /*18f40*/  @!P1 IMAD.WIDE.U32 R2, R27, R4, R2 ;  /* 0x000000041b029225 */ /* 0x004fc800078e0002 */
[----:B------:R-:W-:Y:S01]  /*18f50*/  @!P1 IMAD R4, R33, R4, RZ ;  /* 0x0000000421049224 */ /* 0x000fe200078e02ff */
[----:B---3--:R-:W-:-:S03]  /*18f60*/  @!P1 LEA R8, P0, R2, R8, 0x2 ;  /* 0x0000000802089211 */ /* 0x008fc600078010ff */
[----:B------:R-:W-:-:S04]  /*18f70*/  @!P1 IMAD R5, R27, R5, R4 ;  /* 0x000000051b059224 */ /* 0x000fc800078e0204 */
[----:B------:R-:W-:Y:S02]  /*18f80*/  @!P1 IMAD.IADD R3, R5, 0x1, R3 ;  /* 0x0000000105039824 */ /* 0x000fe400078e0203 */
[----:B------:R-:W-:-:S03]  /*18f90*/  IMAD.MOV.U32 R5, RZ, RZ, RZ ;  /* 0x000000ffff057224 */ /* 0x000fc600078e00ff */
[----:B------:R-:W-:Y:S01]  /*18fa0*/  @!P1 LEA.HI.X R9, R2, R9, R3, 0x2, P0 ;  /* 0x0000000902099211 */ /* 0x000fe200000f1403 */
[----:B------:R-:W-:Y:S01]  /*18fb0*/  IMAD.MOV R3, RZ, RZ, -R11 ;  /* 0x000000ffff037224 */ /* 0x000fe200078e0a0b */
[----:B------:R-:W-:-:S03]  /*18fc0*/  ISETP.NE.AND P0, PT, R24, 0x2, PT ;  /* 0x000000021800780c */ /* 0x000fc60003f05270 */
[----:B------:R0:W5:Y:S01]  /*18fd0*/  @!P1 LDG.E R5, desc[UR40][R8.64] ;  /* 0x0000002808059981 */ /* 0x000162000c1e1900 */
[----:B------:R-:W-:Y:S01]  /*18fe0*/  ISETP.NE.AND P1, PT, R12, 0x3, PT ;  /* 0x000000030c00780c */ /* 0x000fe20003f25270 */
[----:B------:R-:W-:Y:S05]  /*18ff0*/  YIELD ;  /* 0x0000000000007946 */ /* 0x000fea0003800000 */
[----:B------:R-:W-:Y:S01]  /*19000*/  SEL R2, RZ, 0x1, P0 ;  /* 0x00000001ff027807 */ /* 0x000fe20000000000 */
[----:B------:R-:W-:Y:S01]  /*19010*/  IMAD R6, R6, R3, R7 ;  /* 0x0000000306067224 */ /* 0x000fe200078e0207 */
[----:B------:R-:W-:Y:S02]  /*19020*/  SEL R24, R24, RZ, P0 ;  /* 0x000000ff18187207 */ /* 0x000fe40000000000 */
[----:B------:R-:W-:Y:S01]  /*19030*/  LOP3.LUT R25, R25, R2, RZ, 0x3c, !PT ;  /* 0x0000000219197212 */ /* 0x000fe200078e3cff */
[----:B------:R-:W-:-:S02]  /*19040*/  IMAD.MOV.U32 R2, RZ, RZ, R10 ;  /* 0x000000ffff027224 */ /* 0x000fc400078e000a */
[----:B------:R-:W-:-:S03]  /*19050*/  VIADD R10, R10, 0xffffffff ;  /* 0xffffffff0a0a7836 */ /* 0x000fc60000000000 */
[----:B------:R-:W-:Y:S01]  /*19060*/  ISETP.GT.AND P2, PT, R2, R29, PT ;  /* 0x0000001d0200720c */ /* 0x000fe20003f44270 */
[----:B0-----:R-:W-:-:S12]  /*19070*/  @!P1 BRA `(.L_x_9913) ;  /* 0x0000000000049947 */ /* 0x001fd80003800000 */
[----:B------:R-:W-:Y:S01]  /*19080*/  BPT.TRAP 0x1 ;  /* 0x000000040000795c */ /* 0x000fe20000300000 */
.L_x_9913:
[----:B------:R-:W-:Y:S01]  /*19090*/  IMAD R4, R24, 0x8, R22 ;  /* 0x0000000818047824 */ /* 0x000fe200078e0216 */
[----:B------:R-:W-:Y:S01]  /*190a0*/  SHF.L.U32 R21, R25, 0x1f, RZ ;  /* 0x0000001f19157819 */ /* 0x000fe200000006ff */
[----:B------:R-:W-:Y:S01]  /*190b0*/  BSSY B1, `(.L_x_9914) ;  /* 0x0000004000017945 */ /* 0x000fe20003800000 */
[----:B------:R-:W-:Y:S02]  /*190c0*/  SHF.R.S32.HI R17, RZ, 0x1f, R6 ;  /* 0x0000001fff117819 */ /* 0x000fe40000011406 */
[----:B------:R-:W0:Y:S02]  /*190d0*/  SYNCS.PHASECHK.TRANS64.TRYWAIT P0, [R4+URZ+0x22840], R21 ;  /* 0x02284015040075a7 */ /* 0x000e24000800017f */
[----:B0-----:R-:W-:Y:S05]  /*190e0*/  @!P0 BRA `(.L_x_9915) ;  /* 0x0000005400388947 */ /* 0x001fea0003800000 */
.L_x_10094:
[----:B------:R-:W-:Y:S05]  /*190f0*/  BSYNC B1 ;  /* 0x0000000000017941 */ /* 0x000fea0003800000 */
.L_x_9914:
[----:B------:R-:W2:Y:S01]  /*19100*/  LDL R2, [R1] ;  /* 0x0000000001027983 */ /* 0x000ea20000100800 */
[----:B------:R-:W-:Y:S01]  /*19110*/  ULDC.64 UR4, c[0x0][0x300] ;  /* 0x0000c00000047ab9 */ /* 0x000fe20000000a00 */
[----:B-----5:R-:W-:Y:S01]  /*19120*/  SHF.R.S32.HI R20, RZ, 0x1f, R5 ;  /* 0x0000001fff147819 */ /* 0x020fe20000011405 */
[----:B------:R-:W-:Y:S01]  /*19130*/  IMAD R3, R17, UR4, RZ ;  /* 0x0000000411037c24 */ /* 0x000fe2000f8e02ff */
[----:B------:R-:W-:-:S03]  /*19140*/  ULDC.64 UR6, c[0x0][0x2e8] ;  /* 0x0000ba0000067ab9 */ /* 0x000fc60000000a00 */
[----:B------:R-:W-:Y:S01]  /*19150*/  IMAD R7, R6, UR5, R3 ;  /* 0x0000000506077c24 */ /* 0x000fe2000f8e0203 */
[----:B--2---:R-:W-:Y:S01]  /*19160*/  LOP3.LUT P1, RZ, R2, 0x1, RZ, 0xc0, !PT ;  /* 0x0000000102ff7812 */ /* 0x004fe2000782c0ff */
        /* <DEDUP_REMOVED lines=44> */
.L_x_10108:
        /* <DEDUP_REMOVED lines=8> */
.L_x_9917:
[----:B------:R-:W-:Y:S02]  /*194b0*/  PLOP3.LUT P1, PT, P1, P0, PT, 0xa2, 0x0 ;  /* 0x000000000000781c */ /* 0x000fe40000f21472 */
[----:B------:R-:W-:-:S08]  /*194c0*/  @P0 R2UR P1, UR4, R4 ;  /* 0x00000000040402ca */ /* 0x000fd00000020000 */
[----:B------:R-:W-:-:S05]  /*194d0*/  @P0 PLOP3.LUT P0, PT, P1, PT, PT, 0x80, 0x0 ;  /* 0x000000000000081c */ /* 0x000fca0000f0f070 */
[----:B------:R-:W-:Y:S01]  /*194e0*/  @!P1 SYNCS.ARRIVE.TRANS64.RED.A0T1 RZ, [UR4+0x22830], RZ ;  /* 0x022830ffffff99a7 */ /* 0x000fe20008200404 */
[----:B------:R-:W-:Y:S07]  /*194f0*/  @!P1 ARRIVES.LDGSTSBAR.64.TRANSCNT [UR4+0x22830] ;  /* 0x02283000ff0099b0 */ /* 0x000fee0008000a84 */
[----:B------:R-:W-:Y:S05]  /*19500*/  @P0 BRA.U.ANY `(.L_x_9917) ;  /* 0xfffffffd00e80947 */ /* 0x000fea000393ffff */
[----:B------:R-:W-:Y:S01]  /*19510*/  NOP ;  /* 0x0000000000007918 */ /* 0x000fe20000000000 */
[----:B--2---:R-:W-:-:S04]  /*19520*/  LOP3.LUT R2, R37, 0x2, RZ, 0xfc, !PT ;  /* 0x0000000225027812 */ /* 0x004fc800078efcff */
[----:B------:R-:W-:-:S13]  /*19530*/  ISETP.NE.AND P3, PT, R2, 0x3, PT ;  /* 0x000000030200780c */ /* 0x000fda0003f65270 */
[----:B------:R-:W-:Y:S05]  /*19540*/  @!P3 BRA `(.L_x_9918) ;  /* 0x000000000004b947 */ /* 0x000fea0003800000 */
[----:B------:R-:W-:Y:S01]  /*19550*/  BPT.TRAP 0x1 ;  /* 0x000000040000795c */ /* 0x000fe20000300000 */
.L_x_9918:
[----:B------:R2:W-:Y:S01]  /*19560*/  SYNCS.ARRIVE.TRANS64.A1T0 RZ, [R4+URZ+0x22830], RZ ;  /* 0x022830ff04ff79a7 */ /* 0x0005e2000810003f */
[----:B------:R-:W-:Y:S05]  /*19570*/  @!P3 BRA `(.L_x_9919) ;  /* 0x000000000004b947 */ /* 0x000fea0003800000 */
[----:B------:R-:W-:Y:S01]  /*19580*/  BPT.TRAP 0x1 ;  /* 0x000000040000795c */ /* 0x000fe20000300000 */
.L_x_9919:
[----:B------:R-:W3:Y:S01]  /*19590*/  SYNCS.PHASECHK.TRANS64.TRYWAIT P0, [R4+URZ+0x22860], R21 ;  /* 0x02286015040075a7 */ /* 0x000ee2000800017f */
[----:B------:R-:W-:Y:S04]  /*195a0*/  BSSY B1, `(.L_x_9920) ;  /* 0x0000002000017945 */ /* 0x000fe80003800000 */
[----:B---3--:R-:W-:Y:S05]  /*195b0*/  @!P0 BRA `(.L_x_9921) ;  /* 0x0000005400bc8947 */ /* 0x008fea0003800000 */
.L_x_10109:
[----:B------:R-:W-:Y:S05]  /*195c0*/  BSYNC B1 ;  /* 0x0000000000017941 */ /* 0x000fea0003800000 */
.L_x_9920:
[----:B------:R-:W4:Y:S01]  /*195d0*/  LDL R2, [R1] ;  /* 0x0000000001027983 */ /* 0x000f220000100800 */
[----:B------:R-:W-:Y:S01]  /*195e0*/  ULDC.64 UR4, c[0x0][0x328] ;  /* 0x0000ca0000047ab9 */ /* 0x000fe20000000a00 */
[----:B------:R-:W-:Y:S01]  /*195f0*/  ULDC.64 UR6, c[0x0][0x318] ;  /* 0x0000c60000067ab9 */ /* 0x000fe20000000a00 */
[----:B------:R-:W-:-:S04]  /*19600*/  IMAD R17, R17, UR4, RZ ;  /* 0x0000000411117c24 */ /* 0x000fc8000f8e02ff */
[----:B------:R-:W-:Y:S01]  /*19610*/  IMAD R17, R6, UR5, R17 ;  /* 0x0000000506117c24 */ /* 0x000fe2000f8e0211 */
[C---:B----4-:R-:W-:Y:S02]  /*19620*/  LOP3.LUT P5, RZ, R2.reuse, 0x10, RZ, 0xc0, !PT ;  /* 0x0000001002ff7812 */ /* 0x050fe400078ac0ff */
[C---:B------:R-:W-:Y:S02]  /*19630*/  LOP3.LUT P4, RZ, R2.reuse, 0x8, RZ, 0xc0, !PT ;  /* 0x0000000802ff7812 */ /* 0x040fe4000788c0ff */
[C---:B------:R-:W-:Y:S02]  /*19640*/  LOP3.LUT P3, RZ, R2.reuse, 0x4, RZ, 0xc0, !PT ;  /* 0x0000000402ff7812 */ /* 0x040fe4000786c0ff */
        /* <DEDUP_REMOVED lines=17> */
[----:B------:R-:W-:-:S03]  /*19760*/  IMAD R5, R5, 0x2, R22 ;  /* 0x0000000205057824 */ /* 0x000fc600078e0216 */
[----:B------:R-:W5:Y:S04]  /*19770*/  SHFL.IDX PT, R3, R7, RZ, 0x181f ;  /* 0x00181fff07037589 */ /* 0x000f6800000e0000 */
[----:B-1----:R-:W-:Y:S01]  /*19780*/  SHFL.IDX PT, R8, R7, 0x1, 0x181f ;  /* 0x00381f0007087f89 */ /* 0x002fe200000e0000 */
[----:B----4-:R-:W-:-:S03]  /*19790*/  IADD3 R2, P0, R14, R0, RZ ;  /* 0x000000000e027210 */ /* 0x010fc60007f1e0ff */
[----:B------:R-:W1:Y:S02]  /*197a0*/  SHFL.IDX PT, R14, R6, 0x1, 0x181f ;  /* 0x00381f00060e7f89 */ /* 0x000e6400000e0000 */
[----:B-----5:R-:W-:-:S05]  /*197b0*/  IMAD.X R3, RZ, RZ, R3, P0 ;  /* 0x000000ffff037224 */ /* 0x020fca00000e0603 */
[----:B------:R-:W-:Y:S04]  /*197c0*/  LDGSTS.E.BYPASS.LTC128B.128 [R5+0x400], desc[UR40][R2.64], !P5 ;  /* 0x0040000002057fae */ /* 0x000fe8000e901d68 */
[----:B------:R-:W-:Y:S04]  /*197d0*/  LDGSTS.E.BYPASS.LTC128B.128 [R5+0x3400], desc[UR40][R2.64+0x80], !P4 ;  /* 0x0340008002057fae */ /* 0x000fe8000e101d68 */
[----:B------:R-:W-:Y:S04]  /*197e0*/  LDGSTS.E.BYPASS.LTC128B.128 [R5+0x6400], desc[UR40][R2.64+0x100], !P3 ;  /* 0x0640010002057fae */ /* 0x000fe8000d901d68 */
[----:B------:R1:W-:Y:S02]  /*197f0*/  LDGSTS.E.BYPASS.LTC128B.128 [R5+0x9400], desc[UR40][R2.64+0x180], !P1 ;  /* 0x0940018002057fae */ /* 0x0003e4000c901d68 */
[----:B-1----:R-:W-:-:S02]  /*19800*/  IADD3 R2, P0, R14, R0, RZ ;  /* 0x000000000e027210 */ /* 0x002fc40007f1e0ff */
[----:B------:R-:W1:Y:S03]  /*19810*/  SHFL.IDX PT, R14, R6, 0x2, 0x181f ;  /* 0x00581f00060e7f89 */ /* 0x000e6600000e0000 */
[----:B------:R-:W-:Y:S02]  /*19820*/  IMAD.X R3, RZ, RZ, R8, P0 ;  /* 0x000000ffff037224 */ /* 0x000fe400000e0608 */
[----:B------:R-:W4:Y:S04]  /*19830*/  SHFL.IDX PT, R8, R7, 0x2, 0x181f ;  /* 0x00581f0007087f89 */ /* 0x000f2800000e0000 */
[----:B------:R-:W-:Y:S04]  /*19840*/  LDGSTS.E.BYPASS.LTC128B.128 [R5+0xc00], desc[UR40][R2.64], !P5 ;  /* 0x00c0000002057fae */ /* 0x000fe8000e901d68 */
[----:B------:R-:W-:Y:S04]  /*19850*/  LDGSTS.E.BYPASS.LTC128B.128 [R5+0x3c00], desc[UR40][R2.64+0x80], !P4 ;  /* 0x03c0008002057fae */ /* 0x000fe8000e101d68 */
[----:B------:R-:W-:Y:S04]  /*19860*/  LDGSTS.E.BYPASS.LTC128B.128 [R5+0x6c00], desc[UR40][R2.64+0x100], !P3 ;  /* 0x06c0010002057fae */ /* 0x000fe8000d901d68 */
[----:B------:R1:W-:Y:S02]  /*19870*/  LDGSTS.E.BYPASS.LTC128B.128 [R5+0x9c00], desc[UR40][R2.64+0x180], !P1 ;  /* 0x09c0018002057fae */ /* 0x0003e4000c901d68 */
[----:B-1----:R-:W-:-:S02]  /*19880*/  IADD3 R2, P0, R14, R0, RZ ;  /* 0x000000000e027210 */ /* 0x002fc40007f1e0ff */
[----:B------:R-:W1:Y:S03]  /*19890*/  SHFL.IDX PT, R14, R6, 0x3, 0x181f ;  /* 0x00781f00060e7f89 */ /* 0x000e6600000e0000 */
[----:B----4-:R-:W-:Y:S02]  /*198a0*/  IMAD.X R3, RZ, RZ, R8, P0 ;  /* 0x000000ffff037224 */ /* 0x010fe400000e0608 */
        /* <DEDUP_REMOVED lines=14> */
[----:B------:R1:W0:Y:S03]  /*19990*/  SHFL.IDX PT, R14, R6, 0x5, 0x181f ;  /* 0x00b81f00060e7f89 */ /* 0x00022600000e0000 */
[----:B----4-:R-:W-:Y:S02]  /*199a0*/  IMAD.X R3, RZ, RZ, R8, P0 ;  /* 0x000000ffff037224 */ /* 0x010fe400000e0608 */
[----:B------:R1:W4:Y:S04]  /*199b0*/  SHFL.IDX PT, R8, R7, 0x5, 0x181f ;  /* 0x00b81f0007087f89 */ /* 0x00032800000e0000 */
[----:B------:R1:W-:Y:S04]  /*199c0*/  LDGSTS.E.BYPASS.LTC128B.128 [R5+0x2400], desc[UR40][R2.64], !P5 ;  /* 0x0240000002057fae */ /* 0x0003e8000e901d68 */
[----:B------:R1:W-:Y:S04]  /*199d0*/  LDGSTS.E.BYPASS.LTC128B.128 [R5+0x5400], desc[UR40][R2.64+0x80], !P4 ;  /* 0x0540008002057fae */ /* 0x0003e8000e101d68 */
[----:B------:R1:W-:Y:S04]  /*199e0*/  LDGSTS.E.BYPASS.LTC128B.128 [R5+0x8400], desc[UR40][R2.64+0x100], !P3 ;  /* 0x0840010002057fae */ /* 0x0003e8000d901d68 */
[----:B------:R1:W-:Y:S02]  /*199f0*/  LDGSTS.E.BYPASS.LTC128B.128 [R5+0xb400], desc[UR40][R2.64+0x180], !P1 ;  /* 0x0b40018002057fae */ /* 0x0003e4000c901d68 */
.L_x_10123:
[----:B01----:R-:W-:-:S05]  /*19a00*/  IADD3 R2, P0, R14, R0, RZ ;  /* 0x000000000e027210 */ /* 0x003fca0007f1e0ff */
[----:B----4-:R-:W-:Y:S01]  /*19a10*/  IMAD.X R3, RZ, RZ, R8, P0 ;  /* 0x000000ffff037224 */ /* 0x010fe200000e0608 */
        /* <DEDUP_REMOVED lines=9> */
.L_x_9923:
        /* <DEDUP_REMOVED lines=11> */
.L_x_9924:
[----:B------:R0:W-:Y:S01]  /*19b60*/  SYNCS.ARRIVE.TRANS64.A1T0 RZ, [R4+URZ+0x22850], RZ ;  /* 0x022850ff04ff79a7 */ /* 0x0001e2000810003f */
[----:B------:R-:W-:Y:S05]  /*19b70*/  @P2 BRA `(.L_x_9925) ;  /* 0xfffffff000982947 */ /* 0x000fea000383ffff */
.L_x_9912:
[----:B------:R-:W-:Y:S05]  /*19b80*/  BSYNC B0 ;  /* 0x0000000000007941 */ /* 0x000fea0003800000 */
.L_x_9911:
[----:B------:R-:W1:Y:S01]  /*19b90*/  S2R R2, SR_TID.X ;  /* 0x0000000000027919 */ /* 0x000e620000002100 */
[----:B------:R-:W-:Y:S01]  /*19ba0*/  VIADD R24, R24, 0x1 ;  /* 0x0000000118187836 */ /* 0x000fe20000000000 */
[----:B------:R-:W-:Y:S04]  /*19bb0*/  BSSY B0, `(.L_x_9926) ;  /* 0x0000013000007945 */ /* 0x000fe80003800000 */
[----:B------:R-:W-:-:S04]  /*19bc0*/  ISETP.NE.AND P0, PT, R24, 0x2, PT ;  /* 0x000000021800780c */ /* 0x000fc80003f05270 */
[----:B------:R-:W-:-:S04]  /*19bd0*/  SEL R0, RZ, 0x1, P0 ;  /* 0x00000001ff007807 */ /* 0x000fc80000000000 */
[----:B------:R-:W-:Y:S02]  /*19be0*/  LOP3.LUT R25, R25, R0, RZ, 0x3c, !PT ;  /* 0x0000000019197212 */ /* 0x000fe400078e3cff */
[----:B-1----:R-:W-:-:S04]  /*19bf0*/  LOP3.LUT R2, R2, 0x7f, RZ, 0xc0, !PT ;  /* 0x0000007f02027812 */ /* 0x002fc800078ec0ff */
[----:B------:R-:W-:-:S13]  /*19c00*/  ISETP.NE.AND P1, PT, R2, RZ, PT ;  /* 0x000000ff0200720c */ /* 0x000fda0003f25270 */
[----:B------:R-:W-:Y:S05]  /*19c10*/  @P1 BRA `(.L_x_9927) ;  /* 0x0000000000301947 */ /* 0x000fea0003800000 */
[----:B------:R-:W1:Y:S01]  /*19c20*/  S2R R5, SR_LANEID ;  /* 0x0000000000057919 */ /* 0x000e620000000000 */
[----:B------:R-:W-:Y:S01]  /*19c30*/  VOTEU.ANY UR4, UPT, PT ;  /* 0x0000000000047886 */ /* 0x000fe200038e0100 */
[----:B------:R-:W4:Y:S01]  /*19c40*/  LDC.64 R2, c[0x0][0xc60] ;  /* 0x00031800ff027b82 */ /* 0x000f220000000a00 */
[----:B------:R-:W1:Y:S02]  /*19c50*/  FLO.U32 R0, UR4 ;  /* 0x0000000400007d00 */ /* 0x000e6400080e0000 */
[----:B-1----:R-:W-:-:S06]  /*19c60*/  ISETP.EQ.U32.AND P1, PT, R0, R5, PT ;  /* 0x000000050000720c */ /* 0x002fcc0003f22070 */
[----:B------:R-:W4:Y:S07]  /*19c70*/  POPC R5, UR4 ;  /* 0x0000000400057d09 */ /* 0x000f2e0008000000 */
[----:B----4-:R-:W4:Y:S01]  /*19c80*/  @P1 ATOMG.E.ADD.STRONG.GPU PT, R3, desc[UR40][R2.64], R5 ;  /* 0x00000005020319a8 */ /* 0x010f2200081ee1e8 */
[----:B0-23--:R-:W0:Y:S02]  /*19c90*/  S2R R4, SR_LTMASK ;  /* 0x0000000000047919 */ /* 0x00de240000003900 */
[----:B0-----:R-:W-:-:S04]  /*19ca0*/  LOP3.LUT R4, R4, UR4, RZ, 0xc0, !PT ;  /* 0x0000000404047c12 */ /* 0x001fc8000f8ec0ff */
[----:B------:R-:W0:Y:S01]  /*19cb0*/  POPC R7, R4 ;  /* 0x0000000400077309 */ /* 0x000e220000000000 */
[----:B----4-:R-:W0:Y:S02]  /*19cc0*/  SHFL.IDX PT, R0, R3, R0, 0x1f ;  /* 0x00001f0003007589 */ /* 0x010e2400000e0000 */
[----:B0-----:R-:W-:-:S07]  /*19cd0*/  IADD3 R16, R0, UR36, R7 ;  /* 0x0000002400107c10 */ /* 0x001fce000fffe007 */
.L_x_9927:
[----:B------:R-:W-:Y:S05]  /*19ce0*/  BSYNC B0 ;  /* 0x0000000000007941 */ /* 0x000fea0003800000 */
.L_x_9926:
[----:B------:R-:W-:-:S07]  /*19cf0*/  SEL R24, R24, RZ, P0 ;  /* 0x000000ff18187207 */ /* 0x000fce0000000000 */
.L_x_9886:
[----:B------:R-:W-:Y:S05]  /*19d00*/  BSYNC B7 ;  /* 0x0000000000077941 */ /* 0x000fea0003800000 */
.L_x_9884:
[----:B------:R-:W4:Y:S02]  /*19d10*/  LDL R0, [R1] ;  /* 0x0000000001007983 */ /* 0x000f240000100800 */
[----:B----4-:R-:W-:-:S13]  /*19d20*/  LOP3.LUT P0, RZ, R0, 0x80, RZ, 0xc0, !PT ;  /* 0x0000008000ff7812 */ /* 0x010fda000780c0ff */
[----:B------:R-:W-:Y:S05]  /*19d30*/  @!P0 BRA `(.L_x_9928) ;  /* 0x0000000000248947 */ /* 0x000fea0003800000 */
[----:B------:R-:W-:Y:S05]  /*19d40*/  WARPSYNC.ALL ;  /* 0x0000000000007948 */ /* 0x000fea0003800000 */
[----:B------:R-:W1:Y:S08]  /*19d50*/  S2UR UR5, SR_CgaCtaId ;  /* 0x00000000000579c3 */ /* 0x000e700000008800 */
[----:B------:R-:W-:Y:S06]  /*19d60*/  BAR.SYNC.DEFER_BLOCKING 0x5, 0x180 ;  /* 0x0146000000007b1d */ /* 0x000fec0000010000 */
[----:B------:R-:W-:-:S02]  /*19d70*/  UMOV UR4, 0x400 ;  /* 0x0000040000047882 */ /* 0x000fc40000000000 */
[----:B-1----:R-:W-:-:S06]  /*19d80*/  ULEA UR4, UR5, UR4, 0x18 ;  /* 0x0000000405047291 */ /* 0x002fcc000f8ec03f */
[----:B0-----:R-:W-:-:S05]  /*19d90*/  IMAD.U32 R22, RZ, RZ, UR4 ;  /* 0x00000004ff167e24 */ /* 0x001fca000f8e00ff */
[----:B------:R4:W0:Y:S01]  /*19da0*/  LDS.128 R16, [R22+0x228d0] ;  /* 0x0228d00016107984 */ /* 0x0008220000000c00 */
[----:B------:R-:W-:Y:S06]  /*19db0*/  BAR.ARV 0x4, 0x180 ;  /* 0x0106000000007b1d */ /* 0x000fec0000002000 */
[----:B------:R-:W-:Y:S05]  /*19dc0*/  BRA `(.L_x_9929) ;  /* 0x0000000800d07947 */ /* 0x000fea0003800000 */
.L_x_9928:
        /* <DEDUP_REMOVED lines=9> */
[----:B--23--:R-:W1:Y:S01]  /*19e60*/  @!P1 LDC.64 R4, c[0x0][0xc78] ;  /* 0x00031e00ff049b82 */ /* 0x00ce620000000a00 */
        /* <DEDUP_REMOVED lines=11> */
[----:B------:R0:W-:Y:S02]  /*19f20*/  SHFL.IDX PT, R6, R16, 0x1, 0x1f ;  /* 0x00201f0010067f89 */ /* 0x0001e400000e0000 */
[----:B0-----:R-:W-:-:S02]  /*19f30*/  IMAD.MOV.U32 R16, RZ, RZ, RZ ;  /* 0x000000ffff107224 */ /* 0x001fc400078e00ff */
[----:B--2---:R-:W-:Y:S02]  /*19f40*/  @!P1 IMAD.MOV.U32 R7, RZ, RZ, R8 ;  /* 0x000000ffff079224 */ /* 0x004fe400078e0008 */
        /* <DEDUP_REMOVED lines=19> */
.L_x_10133:
[----:B------:R-:W-:Y:S02]  /*1a080*/  ULDC UR4, c[0x0][0xc38] ;  /* 0x00030e0000047ab9 */ /* 0x000fe40000000800 */
[----:B------:R-:W-:-:S04]  /*1a090*/  IMAD.U32 R5, RZ, RZ, UR4 ;  /* 0x00000004ff057e24 */ /* 0x000fc8000f8e00ff */
[----:B-1----:R-:W-:-:S04]  /*1a0a0*/  IMAD R9, R14, R5, RZ ;  /* 0x000000050e097224 */ /* 0x002fc800078e02ff */
[----:B------:R-:W-:-:S05]  /*1a0b0*/  IMAD.IADD R6, R6, 0x1, R9 ;  /* 0x0000000106067824 */ /* 0x000fca00078e0209 */
[----:B------:R-:W-:-:S13]  /*1a0c0*/  ISETP.GT.AND P6, PT, R6, R0, PT ;  /* 0x000000000600720c */ /* 0x000fda0003fc4270 */
[----:B------:R-:W-:Y:S05]  /*1a0d0*/  @P6 BRA `(.L_x_9931) ;  /* 0x0000000000a46947 */ /* 0x000fea0003800000 */
.L_x_9934:
        /* <DEDUP_REMOVED lines=35> */
.L_x_10141:
[----:B------:R-:W-:Y:S02]  /*1a310*/  ULDC UR4, c[0x0][0xc38] ;  /* 0x00030e0000047ab9 */ /* 0x000fe40000000800 */
[----:B------:R-:W-:-:S04]  /*1a320*/  IMAD.U32 R5, RZ, RZ, UR4 ;  /* 0x00000004ff057e24 */ /* 0x000fc8000f8e00ff */
[----:B-1----:R-:W-:-:S04]  /*1a330*/  IMAD R9, R14, R5, RZ ;  /* 0x000000050e097224 */ /* 0x002fc800078e02ff */
[----:B------:R-:W-:-:S05]  /*1a340*/  IMAD.IADD R6, R9, 0x1, R6 ;  /* 0x0000000109067824 */ /* 0x000fca00078e0206 */
[----:B------:R-:W-:-:S13]  /*1a350*/  ISETP.GT.AND P6, PT, R6, R0, PT ;  /* 0x000000000600720c */ /* 0x000fda0003fc4270 */
[----:B------:R-:W-:Y:S05]  /*1a360*/  @!P6 BRA `(.L_x_9934) ;  /* 0xfffffffc005ce947 */ /* 0x000fea000383ffff */
.L_x_9931:
        /* <DEDUP_REMOVED lines=9> */
.L_x_10146:
[----:B------:R-:W-:-:S13]  /*1a400*/  ISETP.NE.AND P0, PT, R8, RZ, PT ;  /* 0x000000ff0800720c */ /* 0x000fda0003f05270 */
[----:B------:R-:W-:Y:S05]  /*1a410*/  @!P0 BRA `(.L_x_9936) ;  /* 0x0000000000108947 */ /* 0x000fea0003800000 */
[----:B------:R-:W-:Y:S01]  /*1a420*/  UMOV UR4, 0xffffffff ;  /* 0xffffffff00047882 */ /* 0x000fe20000000000 */
[----:B------:R-:W-:Y:S02]  /*1a430*/  VIADD R12, R6, 0xffffffff ;  /* 0xffffffff060c7836 */ /* 0x000fe40000000000 */
[----:B------:R-:W-:Y:S05]  /*1a440*/  BRA.DIV UR4, `(.L_x_9937) ;  /* 0x0000005a04447947 */ /* 0x000fea000b800000 */
[----:B------:R4:W0:Y:S02]  /*1a450*/  SHFL.IDX PT, R16, R3, R12, 0x1f ;  /* 0x00001f0c03107589 */ /* 0x00082400000e0000 */
.L_x_9936:
        /* <DEDUP_REMOVED lines=58> */
.L_x_9932:
[----:B------:R-:W-:Y:S01]  /*1a800*/  UMOV UR4, URZ ;  /* 0x0000003f00047c82 */ /* 0x000fe20008000000 */
[----:B------:R-:W-:Y:S01]  /*1a810*/  UMOV UR5, URZ ;  /* 0x0000003f00057c82 */ /* 0x000fe20008000000 */
[----:B------:R-:W-:Y:S01]  /*1a820*/  ULDC UR6, c[0x0][0xc3c] ;  /* 0x00030f0000067ab9 */ /* 0x000fe20000000800 */
[----:B------:R-:W-:Y:S02]  /*1a830*/  IMAD.MOV.U32 R16, RZ, RZ, R0 ;  /* 0x000000ffff107224 */ /* 0x000fe400078e0000 */
[----:B------:R-:W-:Y:S02]  /*1a840*/  IMAD.U32 R17, RZ, RZ, UR4 ;  /* 0x00000004ff117e24 */ /* 0x000fe4000f8e00ff */
[----:B------:R-:W-:Y:S02]  /*1a850*/  IMAD.U32 R18, RZ, RZ, UR5 ;  /* 0x00000005ff127e24 */ /* 0x000fe4000f8e00ff */
[----:B------:R-:W-:-:S07]  /*1a860*/  IMAD.U32 R19, RZ, RZ, UR6 ;  /* 0x00000006ff137e24 */ /* 0x000fce000f8e00ff */
.L_x_9938:
        /* <DEDUP_REMOVED lines=10> */
.L_x_9929:
[----:B------:R-:W-:Y:S02]  /*1a910*/  ULDC UR4, c[0x0][0xc3c] ;  /* 0x00030f0000047ab9 */ /* 0x000fe40000000800 */
[----:B0-----:R-:W-:-:S13]  /*1a920*/  ISETP.GE.AND P0, PT, R19, UR4, PT ;  /* 0x0000000413007c0c */ /* 0x001fda000bf06270 */
[----:B------:R-:W-:Y:S05]  /*1a930*/  @!P0 BRA `(.L_x_9939) ;  /* 0xffffffa000388947 */ /* 0x000fea000383ffff */
[----:B------:R-:W-:Y:S05]  /*1a940*/  BSYNC B8 ;  /* 0x0000000000087941 */ /* 0x000fea0003800000 */
.L_x_9838:
[----:B------:R-:W5:Y:S01]  /*1a950*/  LDL.LU R0, [R1+0x24] ;  /* 0x0000240001007983 */ /* 0x000f620000300800 */
[----:B------:R-:W-:Y:S01]  /*1a960*/  BSSY B0, `(.L_x_9940) ;  /* 0x000000b000007945 */ /* 0x000fe20003800000 */
[----:B------:R-:W1:Y:S01]  /*1a970*/  S2R R5, SR_CgaCtaId ;  /* 0x0000000000057919 */ /* 0x000e620000008800 */
[----:B-----5:R-:W-:-:S05]  /*1a980*/  VIADD R0, R0, 0x1 ;  /* 0x0000000100007836 */ /* 0x020fca0000000000 */
[----:B--2---:R-:W-:-:S04]  /*1a990*/  LEA.HI R2, R0, R0, RZ, 0x1 ;  /* 0x0000000000027211 */ /* 0x004fc800078f08ff */
[----:B0-----:R-:W-:Y:S02]  /*1a9a0*/  LOP3.LUT R3, R2, 0xfffffffe, RZ, 0xc0, !PT ;  /* 0xfffffffe02037812 */ /* 0x001fe400078ec0ff */
[----:B------:R-:W-:-:S03]  /*1a9b0*/  MOV R2, 0x400 ;  /* 0x0000040000027802 */ /* 0x000fc60000000f00 */
[----:B------:R-:W-:Y:S01]  /*1a9c0*/  IMAD.IADD R0, R0, 0x1, -R3 ;  /* 0x0000000100007824 */ /* 0x000fe200078e0a03 */
[----:B-1----:R-:W-:-:S04]  /*1a9d0*/  LEA R5, R5, R2, 0x18 ;  /* 0x0000000205057211 */ /* 0x002fc800078ec0ff */
[----:B------:R-:W-:-:S04]  /*1a9e0*/  SHF.L.U32 R0, R0, 0x1f, RZ ;  /* 0x0000001f00007819 */ /* 0x000fc800000006ff */
[----:B------:R-:W0:Y:S02]  /*1a9f0*/  SYNCS.PHASECHK.TRANS64.TRYWAIT P0, [R5+URZ+0x22820], R0 ;  /* 0x02282000050075a7 */ /* 0x000e24000800017f */
[----:B0-----:R-:W-:Y:S05]  /*1aa00*/  @!P0 BRA `(.L_x_9941) ;  /* 0x0000005000fc8947 */ /* 0x001fea0003800000 */
.L_x_10149:
[----:B------:R-:W-:Y:S05]  /*1aa10*/  BSYNC B0 ;  /* 0x0000000000007941 */ /* 0x000fea0003800000 */
.L_x_9940:
[----:B------:R-:W-:-:S03]  /*1aa20*/  UMOV UR4, 0xffffffff ;  /* 0xffffffff00047882 */ /* 0x000fc60000000000 */
[----:B------:R-:W-:Y:S05]  /*1aa30*/  BRA.DIV UR4, `(.L_x_9942) ;  /* 0x0000005604047947 */ /* 0x000fea000b800000 */
[----:B0-----:R-:W0:Y:S02]  /*1aa40*/  S2R R0, SR_TID.X ;  /* 0x0000000000007919 */ /* 0x001e240000002100 */
[----:B0-----:R-:W-:-:S04]  /*1aa50*/  SHF.R.U32.HI R0, RZ, 0x5, R0 ;  /* 0x00000005ff007819 */ /* 0x001fc80000011600 */
[----:B------:R-:W-:-:S05]  /*1aa60*/  LOP3.LUT R0, R0, 0x3, RZ, 0xc0, !PT ;  /* 0x0000000300007812 */ /* 0x000fca00078ec0ff */
[----:B------:R0:W1:Y:S02]  /*1aa70*/  SHFL.IDX PT, R14, R0, RZ, 0x1f ;  /* 0x00001fff000e7589 */ /* 0x00006400000e0000 */
.L_x_10152:
[----:B-1----:R-:W-:-:S13]  /*1aa80*/  ISETP.NE.AND P0, PT, R14, RZ, PT ;  /* 0x000000ff0e00720c */ /* 0x002fda0003f05270 */
[----:B------:R-:W-:Y:S05]  /*1aa90*/  @P0 BRA `(.L_x_9674) ;  /* 0x0000000000840947 */ /* 0x000fea0003800000 */
[----:B------:R-:W-:-:S03]  /*1aaa0*/  UMOV UR4, 0xffffffff ;  /* 0xffffffff00047882 */ /* 0x000fc60000000000 */
[----:B------:R-:W-:Y:S05]  /*1aab0*/  BRA.DIV UR4, `(.L_x_9943) ;  /* 0x0000005604187947 */ /* 0x000fea000b800000 */
[----:B------:R-:W-:-:S13]  /*1aac0*/  ELECT P6, URZ, PT ;  /* 0x00000000003f782f */ /* 0x000fda00038c0000 */
.L_x_10155:
[----:B------:R-:W-:Y:S05]  /*1aad0*/  @!P6 BRA `(.L_x_9674) ;  /* 0x000000000074e947 */ /* 0x000fea0003800000 */
[----:B------:R-:W-:-:S04]  /*1aae0*/  LOP3.LUT R37, R37, 0x2, RZ, 0xfc, !PT ;  /* 0x0000000225257812 */ /* 0x000fc800078efcff */
[----:B------:R-:W-:-:S13]  /*1aaf0*/  ISETP.NE.AND P0, PT, R37, 0x3, PT ;  /* 0x000000032500780c */ /* 0x000fda0003f05270 */
[----:B------:R-:W-:Y:S05]  /*1ab00*/  @!P0 BRA `(.L_x_9944) ;  /* 0x0000000000048947 */ /* 0x000fea0003800000 */
[----:B------:R-:W-:Y:S01]  /*1ab10*/  BPT.TRAP 0x1 ;  /* 0x000000040000795c */ /* 0x000fe20000300000 */
.L_x_9944:
[C---:B------:R-:W-:Y:S01]  /*1ab20*/  IMAD R3, R24.reuse, 0x8, R5 ;  /* 0x0000000818037824 */ /* 0x040fe200078e0205 */
[----:B------:R-:W-:Y:S01]  /*1ab30*/  SHF.L.U32 R2, R25, 0x1f, RZ ;  /* 0x0000001f19027819 */ /* 0x000fe200000006ff */
[----:B------:R-:W-:-:S03]  /*1ab40*/  VIADD R24, R24, 0x1 ;  /* 0x0000000118187836 */ /* 0x000fc60000000000 */
[----:B------:R-:W1:Y:S02]  /*1ab50*/  SYNCS.PHASECHK.TRANS64.TRYWAIT P1, [R3+URZ+0x22840], R2 ;  /* 0x02284002030075a7 */ /* 0x000e64000802017f */
[----:B------:R-:W-:-:S04]  /*1ab60*/  ISETP.NE.AND P2, PT, R24, 0x2, PT ;  /* 0x000000021800780c */ /* 0x000fc80003f45270 */
[----:B0-----:R-:W-:Y:S01]  /*1ab70*/  SEL R0, RZ, 0x1, P2 ;  /* 0x00000001ff007807 */ /* 0x001fe20001000000 */
[----:B-1----:R-:W-:Y:S08]  /*1ab80*/  @!P1 BRA `(.L_x_9945) ;  /* 0x0000005400049947 */ /* 0x002ff00003800000 */
.L_x_10156:
[----:B------:R-:W-:Y:S02]  /*1ab90*/  SEL R24, R24, RZ, P2 ;  /* 0x000000ff18187207 */ /* 0x000fe40001000000 */
[----:B------:R-:W-:Y:S01]  /*1aba0*/  LOP3.LUT R0, R25, R0, RZ, 0x3c, !PT ;  /* 0x0000000019007212 */ /* 0x000fe200078e3cff */
[----:B------:R-:W-:Y:S06]  /*1abb0*/  @!P0 BRA `(.L_x_9946) ;  /* 0x0000000000048947 */ /* 0x000fec0003800000 */
[----:B------:R-:W-:Y:S01]  /*1abc0*/  BPT.TRAP 0x1 ;  /* 0x000000040000795c */ /* 0x000fe20000300000 */
.L_x_9946:
[----:B------:R-:W-:Y:S01]  /*1abd0*/  IMAD R5, R24, 0x8, R5 ;  /* 0x0000000818057824 */ /* 0x000fe200078e0205 */
[----:B------:R-:W-:-:S04]  /*1abe0*/  SHF.L.U32 R0, R0, 0x1f, RZ ;  /* 0x0000001f00007819 */ /* 0x000fc800000006ff */
[----:B------:R-:W1:Y:S02]  /*1abf0*/  SYNCS.PHASECHK.TRANS64.TRYWAIT P1, [R5+URZ+0x22840], R0 ;  /* 0x02284000050075a7 */ /* 0x000e64000802017f */
[----:B-1----:R-:W-:Y:S05]  /*1ac00*/  @!P1 BRA `(.L_x_9947) ;  /* 0x0000005000f89947 */ /* 0x002fea0003800000 */
.L_x_10157:
[----:B------:R-:W-:Y:S05]  /*1ac10*/  @!P0 BRA `(.L_x_9948) ;  /* 0x0000000000048947 */ /* 0x000fea0003800000 */
[----:B------:R-:W-:Y:S01]  /*1ac20*/  BPT.TRAP 0x1 ;  /* 0x000000040000795c */ /* 0x000fe20000300000 */
.L_x_9948:
[----:B------:R-:W2:Y:S02]  /*1ac30*/  SYNCS.PHASECHK.TRANS64.TRYWAIT P1, [R3+URZ+0x22860], R2 ;  /* 0x02286002030075a7 */ /* 0x000ea4000802017f */
[----:B--2---:R-:W-:Y:S05]  /*1ac40*/  @!P1 BRA `(.L_x_9949) ;  /* 0x0000005000fc9947 */ /* 0x004fea0003800000 */
.L_x_10158:
[----:B------:R-:W-:Y:S05]  /*1ac50*/  @!P0 BRA `(.L_x_9950) ;  /* 0x0000000000048947 */ /* 0x000fea0003800000 */
[----:B------:R-:W-:Y:S01]  /*1ac60*/  BPT.TRAP 0x1 ;  /* 0x000000040000795c */ /* 0x000fe20000300000 */
.L_x_9950:
[----:B------:R0:W0:Y:S02]  /*1ac70*/  SYNCS.PHASECHK.TRANS64.TRYWAIT P0, [R5+URZ+0x22860], R0 ;  /* 0x02286000050075a7 */ /* 0x000024000800017f */
[----:B0-----:R-:W-:Y:S05]  /*1ac80*/  @!P0 NANOSLEEP.SYNCS 0x989680 ;  /* 0x009896800000895d */ /* 0x001fea0003900000 */
[----:B------:R-:W0:Y:S02]  /*1ac90*/  @!P0 SYNCS.PHASECHK.TRANS64 P0, [R5+URZ+0x22860], R0 ;  /* 0x02286000050085a7 */ /* 0x000e24000800007f */
[----:B0-----:R-:W-:Y:S05]  /*1aca0*/  @!P0 BRA `(.L_x_9950) ;  /* 0xfffffffc00f08947 */ /* 0x001fea000383ffff */
.L_x_9674:
[----:B------:R-:W-:Y:S05]  /*1acb0*/  BSYNC B9 ;  /* 0x0000000000097941 */ /* 0x000fea0003800000 */
.L_x_9671:
[----:B------:R-:W-:Y:S05]  /*1acc0*/  EXIT ;  /* 0x000000000000794d */ /* 0x000fea0003800000 */
.L_x_9694:
[----:B0-----:R0:W1:Y:S02]  /*1acd0*/  SYNCS.PHASECHK.TRANS64.TRYWAIT P5, [R87+URZ+0x22890], R95 ;  /* 0x0228905f570075a7 */ /* 0x00106400080a017f */
[----:B-1----:R-:W-:Y:S05]  /*1ace0*/  @!P5 NANOSLEEP.SYNCS 0x989680 ;  /* 0x009896800000d95d */ /* 0x002fea0003900000 */
[----:B------:R-:W1:Y:S02]  /*1acf0*/  @!P5 SYNCS.PHASECHK.TRANS64 P5, [R87+URZ+0x22890], R95 ;  /* 0x0228905f5700d5a7 */ /* 0x000e6400080a007f */
[----:B-1----:R-:W-:Y:S05]  /*1ad00*/  @!P5 BRA `(.L_x_9694) ;  /* 0xfffffffc00f0d947 */ /* 0x002fea000383ffff */
[----:B------:R-:W-:Y:S05]  /*1ad10*/  BRA `(.L_x_9951) ;  /* 0xfffffe8800a47947 */ /* 0x000fea000383ffff */
.L_x_9695:
        /* <DEDUP_REMOVED lines=8> */
.L_x_9953:
[----:B------:R-:W-:Y:S05]  /*1ada0*/  BSYNC B1 ;  /* 0x0000000000017941 */ /* 0x000fea0003800000 */
.L_x_9952:
        /* <DEDUP_REMOVED lines=8> */
.L_x_9954:
[----:B------:R-:W-:Y:S05]  /*1ae30*/  BRA `(.L_x_9955) ;  /* 0xfffffe8800707947 */ /* 0x000fea000383ffff */
.L_x_9704:
[----:B------:R-:W-:Y:S01]  /*1ae40*/  BSSY B1, `(.L_x_9956) ;  /* 0x0000008000017945 */ /* 0x000fe20003800000 */
[----:B----4-:R-:W-:Y:S02]  /*1ae50*/  IMAD.MOV.U32 R13, RZ, RZ, R97 ;  /* 0x000000ffff0d7224 */ /* 0x010fe400078e0061 */
[----:B------:R-:W-:Y:S02]  /*1ae60*/  IMAD.MOV.U32 R12, RZ, RZ, 0x1 ;  /* 0x00000001ff0c7424 */ /* 0x000fe400078e00ff */
[----:B------:R-:W-:Y:S02]  /*1ae70*/  IMAD.MOV.U32 R11, RZ, RZ, 0x1c1f ;  /* 0x00001c1fff0b7424 */ /* 0x000fe400078e00ff */
[----:B------:R-:W-:-:S07]  /*1ae80*/  IMAD.MOV.U32 R15, RZ, RZ, -0x1 ;  /* 0xffffffffff0f7424 */ /* 0x000fce00078e00ff */
[----:B0123--:R-:W-:Y:S05]  /*1ae90*/  WARPSYNC.COLLECTIVE R15, `(.L_x_9957) ;  /* 0x000000000f087348 */ /* 0x00ffea0003c00000 */
[----:B---3--:R3:W4:Y:S02]  /*1aea0*/  SHFL.IDX P6, R14, R13, R12, R11 ;  /* 0x0000000c0d0e7389 */ /* 0x00872400000c000b */
[----:B01234-:R-:W-:Y:S01]  /*1aeb0*/  ENDCOLLECTIVE ;  /* 0x000000000000791b */ /* 0x01ffe20003800000 */
.L_x_9957:
[----:B------:R-:W-:Y:S05]  /*1aec0*/  BSYNC B1 ;  /* 0x0000000000017941 */ /* 0x000fea0003800000 */
.L_x_9956:
        /* <DEDUP_REMOVED lines=8> */
.L_x_9958:
[----:B------:R-:W-:Y:S05]  /*1af50*/  BRA `(.L_x_9959) ;  /* 0xfffffe8c00fc7947 */ /* 0x000fea000383ffff */
.L_x_9714:
[----:B-1----:R1:W2:Y:S02]  /*1af60*/  SYNCS.PHASECHK.TRANS64.TRYWAIT P4, [R87+URZ+0x22890], R95 ;  /* 0x0228905f570075a7 */ /* 0x0022a4000808017f */
[----:B--2---:R-:W-:Y:S05]  /*1af70*/  @!P4 NANOSLEEP.SYNCS 0x989680 ;  /* 0x009896800000c95d */ /* 0x004fea0003900000 */
[----:B------:R-:W2:Y:S02]  /*1af80*/  @!P4 SYNCS.PHASECHK.TRANS64 P4, [R87+URZ+0x22890], R95 ;  /* 0x0228905f5700c5a7 */ /* 0x000ea4000808007f */
[----:B--2---:R-:W-:Y:S05]  /*1af90*/  @!P4 BRA `(.L_x_9714) ;  /* 0xfffffffc00f0c947 */ /* 0x004fea000383ffff */
[----:B------:R-:W-:Y:S05]  /*1afa0*/  BRA `(.L_x_9960) ;  /* 0xfffffe9800f47947 */ /* 0x000fea000383ffff */
.L_x_9715:
        /* <DEDUP_REMOVED lines=8> */
.L_x_9962:
[----:B------:R-:W-:Y:S05]  /*1b030*/  BSYNC B1 ;  /* 0x0000000000017941 */ /* 0x000fea0003800000 */
.L_x_9961:
        /* <DEDUP_REMOVED lines=8> */
.L_x_9963:
[----:B------:R-:W-:Y:S01]  /*1b0c0*/  IMAD.MOV.U32 R100, RZ, RZ, R14 ;  /* 0x000000ffff647224 */ /* 0x000fe200078e000e */
[----:B------:R-:W-:Y:S06]  /*1b0d0*/  BRA `(.L_x_9964) ;  /* 0xfffffe9800c07947 */ /* 0x000fec000383ffff */
.L_x_9720:
        /* <DEDUP_REMOVED lines=8> */
.L_x_9966:
[----:B------:R-:W-:Y:S05]  /*1b160*/  BSYNC B1 ;  /* 0x0000000000017941 */ /* 0x000fea0003800000 */
.L_x_9965:
        /* <DEDUP_REMOVED lines=8> */
.L_x_9967:
[----:B------:R-:W-:Y:S01]  /*1b1f0*/  IMAD.MOV.U32 R96, RZ, RZ, R14 ;  /* 0x000000ffff607224 */ /* 0x000fe200078e000e */
[----:B------:R-:W-:Y:S06]  /*1b200*/  BRA `(.L_x_9968) ;  /* 0xfffffea000687947 */ /* 0x000fec000383ffff */
.L_x_9725:
[----:B-1----:R1:W2:Y:S02]  /*1b210*/  SYNCS.PHASECHK.TRANS64.TRYWAIT P2, [R87+URZ+0x22890], R95 ;  /* 0x0228905f570075a7 */ /* 0x0022a4000804017f */
[----:B--2---:R-:W-:Y:S05]  /*1b220*/  @!P2 NANOSLEEP.SYNCS 0x989680 ;  /* 0x009896800000a95d */ /* 0x004fea0003900000 */
[----:B------:R-:W2:Y:S02]  /*1b230*/  @!P2 SYNCS.PHASECHK.TRANS64 P2, [R87+URZ+0x22890], R95 ;  /* 0x0228905f5700a5a7 */ /* 0x000ea4000804007f */
[----:B--2---:R-:W-:Y:S05]  /*1b240*/  @!P2 BRA `(.L_x_9725) ;  /* 0xfffffffc00f0a947 */ /* 0x004fea000383ffff */
[----:B------:R-:W-:Y:S05]  /*1b250*/  BRA `(.L_x_9969) ;  /* 0xfffffea8007c7947 */ /* 0x000fea000383ffff */
.L_x_9726:
        /* <DEDUP_REMOVED lines=8> */
.L_x_9971:
[----:B------:R-:W-:Y:S05]  /*1b2e0*/  BSYNC B1 ;  /* 0x0000000000017941 */ /* 0x000fea0003800000 */
.L_x_9970:
        /* <DEDUP_REMOVED lines=8> */
.L_x_9972:
[----:B------:R-:W-:Y:S01]  /*1b370*/  IMAD.MOV.U32 R7, RZ, RZ, R14 ;  /* 0x000000ffff077224 */ /* 0x000fe200078e000e */
[----:B------:R-:W-:Y:S06]  /*1b380*/  BRA `(.L_x_9973) ;  /* 0xfffffea800987947 */ /* 0x000fec000383ffff */
.L_x_9729:
        /* <DEDUP_REMOVED lines=8> */
.L_x_9975:
[----:B------:R-:W-:Y:S05]  /*1b410*/  BSYNC B1 ;  /* 0x0000000000017941 */ /* 0x000fea0003800000 */
.L_x_9974:
        /* <DEDUP_REMOVED lines=8> */
.L_x_9976:
[----:B------:R-:W-:Y:S01]  /*1b4a0*/  IMAD.MOV.U32 R7, RZ, RZ, R14 ;  /* 0x000000ffff077224 */ /* 0x000fe200078e000e */
[----:B------:R-:W-:Y:S06]  /*1b4b0*/  BRA `(.L_x_9977) ;  /* 0xfffffea800947947 */ /* 0x000fec000383ffff */
.L_x_9733:
[----:B---3--:R3:W4:Y:S02]  /*1b4c0*/  SYNCS.PHASECHK.TRANS64.TRYWAIT P3, [R87+URZ+0x228b0], R95 ;  /* 0x0228b05f570075a7 */ /* 0x008724000806017f */
[----:B----4-:R-:W-:Y:S05]  /*1b4d0*/  @!P3 NANOSLEEP.SYNCS 0x989680 ;  /* 0x009896800000b95d */ /* 0x010fea0003900000 */
[----:B------:R-:W4:Y:S02]  /*1b4e0*/  @!P3 SYNCS.PHASECHK.TRANS64 P3, [R87+URZ+0x228b0], R95 ;  /* 0x0228b05f5700b5a7 */ /* 0x000f24000806007f */
[----:B----4-:R-:W-:Y:S05]  /*1b4f0*/  @!P3 BRA `(.L_x_9733) ;  /* 0xfffffffc00f0b947 */ /* 0x010fea000383ffff */
[----:B------:R-:W-:Y:S05]  /*1b500*/  BRA `(.L_x_9978) ;  /* 0xfffffeac000c7947 */ /* 0x000fea000383ffff */
.L_x_9743:
[----:B------:R-:W-:Y:S01]  /*1b510*/  BSSY B0, `(.L_x_9979) ;  /* 0x0000007000007945 */ /* 0x000fe20003800000 */
[----:B------:R-:W-:Y:S02]  /*1b520*/  IMAD.MOV.U32 R12, RZ, RZ, RZ ;  /* 0x000000ffff0c7224 */ /* 0x000fe400078e00ff */
[----:B------:R-:W-:Y:S02]  /*1b530*/  IMAD.MOV.U32 R11, RZ, RZ, 0x1f ;  /* 0x0000001fff0b7424 */ /* 0x000fe400078e00ff */
[----:B------:R-:W-:-:S07]  /*1b540*/  IMAD.MOV.U32 R15, RZ, RZ, -0x1 ;  /* 0xffffffffff0f7424 */ /* 0x000fce00078e00ff */
[----:B-----5:R-:W-:Y:S05]  /*1b550*/  WARPSYNC.COLLECTIVE R15, `(.L_x_9980) ;  /* 0x000000000f087348 */ /* 0x020fea0003c00000 */
[----:B------:R0:W1:Y:S02]  /*1b560*/  SHFL.IDX P6, R14, R13, R12, R11 ;  /* 0x0000000c0d0e7389 */ /* 0x00006400000c000b */
[----:B01---5:R-:W-:Y:S01]  /*1b570*/  ENDCOLLECTIVE ;  /* 0x000000000000791b */ /* 0x023fe20003800000 */
.L_x_9980:
[----:B------:R-:W-:Y:S05]  /*1b580*/  BSYNC B0 ;  /* 0x0000000000007941 */ /* 0x000fea0003800000 */
.L_x_9979:
[----:B------:R-:W-:Y:S05]  /*1b590*/  BRA `(.L_x_9981) ;  /* 0xfffffeb800fc7947 */ /* 0x000fea000383ffff */
.L_x_9755:
[----:B------:R-:W-:Y:S01]  /*1b5a0*/  BSSY B1, `(.L_x_9982) ;  /* 0x0000008000017945 */ /* 0x000fe20003800000 */
[----:B0-----:R-:W-:Y:S02]  /*1b5b0*/  IMAD.MOV.U32 R13, RZ, RZ, R27 ;  /* 0x000000ffff0d7224 */ /* 0x001fe400078e001b */
[----:B------:R-:W-:Y:S02]  /*1b5c0*/  IMAD.MOV.U32 R12, RZ, RZ, RZ ;  /* 0x000000ffff0c7224 */ /* 0x000fe400078e00ff */
[----:B------:R-:W-:Y:S02]  /*1b5d0*/  IMAD.MOV.U32 R11, RZ, RZ, 0x1c1f ;  /* 0x00001c1fff0b7424 */ /* 0x000fe400078e00ff */
[----:B------:R-:W-:-:S07]  /*1b5e0*/  IMAD.MOV.U32 R15, RZ, RZ, -0x1 ;  /* 0xffffffffff0f7424 */ /* 0x000fce00078e00ff */
[----:B------:R-:W-:Y:S05]  /*1b5f0*/  WARPSYNC.COLLECTIVE R15, `(.L_x_9983) ;  /* 0x000000000f087348 */ /* 0x000fea0003c00000 */
[----:B------:R0:W1:Y:S02]  /*1b600*/  SHFL.IDX P6, R14, R13, R12, R11 ;  /* 0x0000000c0d0e7389 */ /* 0x00006400000c000b */
[----:B01----:R-:W-:Y:S01]  /*1b610*/  ENDCOLLECTIVE ;  /* 0x000000000000791b */ /* 0x003fe20003800000 */
.L_x_9983:
[----:B------:R-:W-:Y:S05]  /*1b620*/  BSYNC B1 ;  /* 0x0000000000017941 */ /* 0x000fea0003800000 */
.L_x_9982:
        /* <DEDUP_REMOVED lines=8> */
.L_x_9984:
[----:B------:R-:W-:Y:S02]  /*1b6b0*/  IMAD.MOV.U32 R13, RZ, RZ, R25 ;  /* 0x000000ffff0d7224 */ /* 0x000fe400078e0019 */
[----:B------:R-:W-:-:S07]  /*1b6c0*/  IMAD.MOV.U32 R3, RZ, RZ, R14 ;  /* 0x000000ffff037224 */ /* 0x000fce00078e000e */
[----:B------:R-:W-:Y:S05]  /*1b6d0*/  WARPSYNC.COLLECTIVE R15, `(.L_x_9985) ;  /* 0x000000000f087348 */ /* 0x000fea0003c00000 */
[----:B------:R0:W1:Y:S02]  /*1b6e0*/  SHFL.IDX P6, R14, R13, R12, R11 ;  /* 0x0000000c0d0e7389 */ /* 0x00006400000c000b */
[----:B01----:R-:W-:Y:S01]  /*1b6f0*/  ENDCOLLECTIVE ;  /* 0x000000000000791b */ /* 0x003fe20003800000 */
.L_x_9985:
[----:B------:R-:W-:Y:S02]  /*1b700*/  IMAD.MOV.U32 R13, RZ, RZ, R28 ;  /* 0x000000ffff0d7224 */ /* 0x000fe400078e001c */
[----:B------:R-:W-:-:S07]  /*1b710*/  IMAD.MOV.U32 R25, RZ, RZ, R14 ;  /* 0x000000ffff197224 */ /* 0x000fce00078e000e */
[----:B------:R-:W-:Y:S05]  /*1b720*/  WARPSYNC.COLLECTIVE R15, `(.L_x_9986) ;  /* 0x000000000f087348 */ /* 0x000fea0003c00000 */
[----:B------:R0:W1:Y:S02]  /*1b730*/  SHFL.IDX P6, R14, R13, R12, R11 ;  /* 0x0000000c0d0e7389 */ /* 0x00006400000c000b */
[----:B01----:R-:W-:Y:S01]  /*1b740*/  ENDCOLLECTIVE ;  /* 0x000000000000791b */ /* 0x003fe20003800000 */
.L_x_9986:
[----:B------:R-:W-:Y:S01]  /*1b750*/  IMAD.MOV.U32 R20, RZ, RZ, R14 ;  /* 0x000000ffff147224 */ /* 0x000fe200078e000e */
[----:B------:R-:W-:Y:S06]  /*1b760*/  BRA `(.L_x_9987) ;  /* 0xfffffec000147947 */ /* 0x000fec000383ffff */
.L_x_9759:
[----:B0-----:R0:W1:Y:S02]  /*1b770*/  SYNCS.PHASECHK.TRANS64.TRYWAIT P0, [R19+URZ+0x22800], R26 ;  /* 0x0228001a130075a7 */ /* 0x001064000800017f */
[----:B-1----:R-:W-:Y:S05]  /*1b780*/  @!P0 NANOSLEEP.SYNCS 0x989680 ;  /* 0x009896800000895d */ /* 0x002fea0003900000 */
[----:B------:R-:W1:Y:S02]  /*1b790*/  @!P0 SYNCS.PHASECHK.TRANS64 P0, [R19+URZ+0x22800], R26 ;  /* 0x0228001a130085a7 */ /* 0x000e64000800007f */
[----:B-1----:R-:W-:Y:S05]  /*1b7a0*/  @!P0 BRA `(.L_x_9759) ;  /* 0xfffffffc00f08947 */ /* 0x002fea000383ffff */
[----:B------:R-:W-:Y:S05]  /*1b7b0*/  BRA `(.L_x_9988) ;  /* 0xfffffec4002c7947 */ /* 0x000fea000383ffff */
.L_x_9767:
        /* <DEDUP_REMOVED lines=8> */
.L_x_9990:
[----:B------:R-:W-:Y:S05]  /*1b840*/  BSYNC B1 ;  /* 0x0000000000017941 */ /* 0x000fea0003800000 */
.L_x_9989:
        /* <DEDUP_REMOVED lines=8> */
.L_x_9991:
[----:B------:R-:W-:Y:S02]  /*1b8d0*/  IMAD.MOV.U32 R13, RZ, RZ, R25 ;  /* 0x000000ffff0d7224 */ /* 0x000fe400078e0019 */
[----:B------:R-:W-:-:S07]  /*1b8e0*/  IMAD.MOV.U32 R3, RZ, RZ, R14 ;  /* 0x000000ffff037224 */ /* 0x000fce00078e000e */
[----:B------:R-:W-:Y:S05]  /*1b8f0*/  WARPSYNC.COLLECTIVE R15, `(.L_x_9992) ;  /* 0x000000000f087348 */ /* 0x000fea0003c00000 */
[----:B------:R0:W1:Y:S02]  /*1b900*/  SHFL.IDX P6, R14, R13, R12, R11 ;  /* 0x0000000c0d0e7389 */ /* 0x00006400000c000b */
[----:B01----:R-:W-:Y:S01]  /*1b910*/  ENDCOLLECTIVE ;  /* 0x000000000000791b */ /* 0x003fe20003800000 */
.L_x_9992:
[----:B------:R-:W-:Y:S02]  /*1b920*/  IMAD.MOV.U32 R13, RZ, RZ, R28 ;  /* 0x000000ffff0d7224 */ /* 0x000fe400078e001c */
[----:B------:R-:W-:-:S07]  /*1b930*/  IMAD.MOV.U32 R20, RZ, RZ, R14 ;  /* 0x000000ffff147224 */ /* 0x000fce00078e000e */
[----:B------:R-:W-:Y:S05]  /*1b940*/  WARPSYNC.COLLECTIVE R15, `(.L_x_9993) ;  /* 0x000000000f087348 */ /* 0x000fea0003c00000 */
[----:B------:R0:W1:Y:S02]  /*1b950*/  SHFL.IDX P6, R14, R13, R12, R11 ;  /* 0x0000000c0d0e7389 */ /* 0x00006400000c000b */
[----:B01----:R-:W-:Y:S01]  /*1b960*/  ENDCOLLECTIVE ;  /* 0x000000000000791b */ /* 0x003fe20003800000 */
.L_x_9993:
[----:B------:R-:W-:Y:S05]  /*1b970*/  BRA `(.L_x_9994) ;  /* 0xfffffecc009c7947 */ /* 0x000fea000383ffff */
.L_x_9771:
[----:B0-----:R0:W1:Y:S02]  /*1b980*/  SYNCS.PHASECHK.TRANS64.TRYWAIT P1, [R19+URZ+0x22800], R26 ;  /* 0x0228001a130075a7 */ /* 0x001064000802017f */
[----:B-1----:R-:W-:Y:S05]  /*1b990*/  @!P1 NANOSLEEP.SYNCS 0x989680 ;  /* 0x009896800000995d */ /* 0x002fea0003900000 */
[----:B------:R-:W1:Y:S02]  /*1b9a0*/  @!P1 SYNCS.PHASECHK.TRANS64 P1, [R19+URZ+0x22800], R26 ;  /* 0x0228001a130095a7 */ /* 0x000e64000802007f */
[----:B-1----:R-:W-:Y:S05]  /*1b9b0*/  @!P1 BRA `(.L_x_9771) ;  /* 0xfffffffc00f09947 */ /* 0x002fea000383ffff */
[----:B------:R-:W-:Y:S05]  /*1b9c0*/  BRA `(.L_x_9995) ;  /* 0xfffffed0007c7947 */ /* 0x000fea000383ffff */
.L_x_9777:
[----:B----4-:R4:W0:Y:S02]  /*1b9d0*/  SYNCS.PHASECHK.TRANS64.TRYWAIT P1, [R3+URZ+0x22830], R20 ;  /* 0x02283014030075a7 */ /* 0x010824000802017f */
[----:B0-----:R-:W-:Y:S05]  /*1b9e0*/  @!P1 NANOSLEEP.SYNCS 0x989680 ;  /* 0x009896800000995d */ /* 0x001fea0003900000 */
[----:B------:R-:W0:Y:S02]  /*1b9f0*/  @!P1 SYNCS.PHASECHK.TRANS64 P1, [R3+URZ+0x22830], R20 ;  /* 0x02283014030095a7 */ /* 0x000e24000802007f */
[----:B0-----:R-:W-:Y:S05]  /*1ba00*/  @!P1 BRA `(.L_x_9777) ;  /* 0xfffffffc00f09947 */ /* 0x001fea000383ffff */
[----:B------:R-:W-:Y:S05]  /*1ba10*/  BRA `(.L_x_9776) ;  /* 0xfffffedc00c87947 */ /* 0x000fea000383ffff */
.L_x_9783:
[----:B-1----:R1:W2:Y:S02]  /*1ba20*/  SYNCS.PHASECHK.TRANS64.TRYWAIT P1, [R3+URZ+0x22850], R20 ;  /* 0x02285014030075a7 */ /* 0x0022a4000802017f */
[----:B--2---:R-:W-:Y:S05]  /*1ba30*/  @!P1 NANOSLEEP.SYNCS 0x989680 ;  /* 0x009896800000995d */ /* 0x004fea0003900000 */
[----:B------:R-:W2:Y:S02]  /*1ba40*/  @!P1 SYNCS.PHASECHK.TRANS64 P1, [R3+URZ+0x22850], R20 ;  /* 0x02285014030095a7 */ /* 0x000ea4000802007f */
[----:B--2---:R-:W-:Y:S05]  /*1ba50*/  @!P1 BRA `(.L_x_9783) ;  /* 0xfffffffc00f09947 */ /* 0x004fea000383ffff */
[----:B------:R-:W-:Y:S05]  /*1ba60*/  BRA `(.L_x_9782) ;  /* 0xfffffef800f07947 */ /* 0x000fea000383ffff */
.L_x_9789:
[----:B-1----:R1:W2:Y:S02]  /*1ba70*/  SYNCS.PHASECHK.TRANS64.TRYWAIT P2, [R6+URZ+0x22830], R7 ;  /* 0x02283007060075a7 */ /* 0x0022a4000804017f */
[----:B--2---:R-:W-:Y:S05]  /*1ba80*/  @!P2 NANOSLEEP.SYNCS 0x989680 ;  /* 0x009896800000a95d */ /* 0x004fea0003900000 */
[----:B------:R-:W2:Y:S02]  /*1ba90*/  @!P2 SYNCS.PHASECHK.TRANS64 P2, [R6+URZ+0x22830], R7 ;  /* 0x022830070600a5a7 */ /* 0x000ea4000804007f */
[----:B--2---:R-:W-:Y:S05]  /*1baa0*/  @!P2 BRA `(.L_x_9789) ;  /* 0xfffffffc00f0a947 */ /* 0x004fea000383ffff */
[----:B------:R-:W-:Y:S05]  /*1bab0*/  BRA `(.L_x_9788) ;  /* 0xffffff00003c7947 */ /* 0x000fea000383ffff */
.L_x_9795:
[----:B-1----:R1:W2:Y:S02]  /*1bac0*/  SYNCS.PHASECHK.TRANS64.TRYWAIT P2, [R6+URZ+0x22850], R7 ;  /* 0x02285007060075a7 */ /* 0x0022a4000804017f */
[----:B--2---:R-:W-:Y:S05]  /*1bad0*/  @!P2 NANOSLEEP.SYNCS 0x989680 ;  /* 0x009896800000a95d */ /* 0x004fea0003900000 */
[----:B------:R-:W2:Y:S02]  /*1bae0*/  @!P2 SYNCS.PHASECHK.TRANS64 P2, [R6+URZ+0x22850], R7 ;  /* 0x022850070600a5a7 */ /* 0x000ea4000804007f */
[----:B--2---:R-:W-:Y:S05]  /*1baf0*/  @!P2 BRA `(.L_x_9795) ;  /* 0xfffffffc00f0a947 */ /* 0x004fea000383ffff */
[----:B------:R-:W-:Y:S05]  /*1bb00*/  BRA `(.L_x_9794) ;  /* 0xffffff2000347947 */ /* 0x000fea000383ffff */
.L_x_9802:
[----:B------:R-:W-:Y:S02]  /*1bb10*/  IMAD.MOV.U32 R13, RZ, RZ, R21 ;  /* 0x000000ffff0d7224 */ /* 0x000fe400078e0015 */
[----:B------:R-:W-:Y:S02]  /*1bb20*/  IMAD.MOV.U32 R12, RZ, RZ, RZ ;  /* 0x000000ffff0c7224 */ /* 0x000fe400078e00ff */
[----:B------:R-:W-:Y:S02]  /*1bb30*/  IMAD.MOV.U32 R11, RZ, RZ, 0x181f ;  /* 0x0000181fff0b7424 */ /* 0x000fe400078e00ff */
[----:B------:R-:W-:-:S07]  /*1bb40*/  IMAD.MOV.U32 R15, RZ, RZ, -0x1 ;  /* 0xffffffffff0f7424 */ /* 0x000fce00078e00ff */
[----:B-----5:R-:W-:Y:S05]  /*1bb50*/  WARPSYNC.COLLECTIVE R15, `(.L_x_9996) ;  /* 0x000000000f087348 */ /* 0x020fea0003c00000 */
[----:B------:R0:W1:Y:S02]  /*1bb60*/  SHFL.IDX P6, R14, R13, R12, R11 ;  /* 0x0000000c0d0e7389 */ /* 0x00006400000c000b */
[----:B01---5:R-:W-:Y:S01]  /*1bb70*/  ENDCOLLECTIVE ;  /* 0x000000000000791b */ /* 0x023fe20003800000 */
.L_x_9996:
[----:B------:R-:W-:Y:S02]  /*1bb80*/  IMAD.MOV.U32 R13, RZ, RZ, R3 ;  /* 0x000000ffff0d7224 */ /* 0x000fe400078e0003 */
[----:B------:R-:W-:-:S07]  /*1bb90*/  IMAD.MOV.U32 R48, RZ, RZ, R14 ;  /* 0x000000ffff307224 */ /* 0x000fce00078e000e */
[----:B------:R-:W-:Y:S05]  /*1bba0*/  WARPSYNC.COLLECTIVE R15, `(.L_x_9997) ;  /* 0x000000000f087348 */ /* 0x000fea0003c00000 */
[----:B------:R0:W1:Y:S02]  /*1bbb0*/  SHFL.IDX P6, R14, R13, R12, R11 ;  /* 0x0000000c0d0e7389 */ /* 0x00006400000c000b */
[----:B01----:R-:W-:Y:S01]  /*1bbc0*/  ENDCOLLECTIVE ;  /* 0x000000000000791b */ /* 0x003fe20003800000 */
.L_x_9997:
[----:B------:R-:W-:Y:S05]  /*1bbd0*/  BRA `(.L_x_9998) ;  /* 0xffffff48006c7947 */ /* 0x000fea000383ffff */
.L_x_9805:
[----:B------:R-:W-:Y:S01]  /*1bbe0*/  BSSY B1, `(.L_x_9999) ;  /* 0x0000008000017945 */ /* 0x000fe20003800000 */
[----:B---3--:R-:W-:Y:S02]  /*1bbf0*/  IMAD.MOV.U32 R13, RZ, RZ, R21 ;  /* 0x000000ffff0d7224 */ /* 0x008fe400078e0015 */
[----:B------:R-:W-:Y:S02]  /*1bc00*/  IMAD.MOV.U32 R12, RZ, RZ, 0x1 ;  /* 0x00000001ff0c7424 */ /* 0x000fe400078e00ff */
[----:B------:R-:W-:Y:S02]  /*1bc10*/  IMAD.MOV.U32 R11, RZ, RZ, 0x181f ;  /* 0x0000181fff0b7424 */ /* 0x000fe400078e00ff */
[----:B------:R-:W-:-:S07]  /*1bc20*/  IMAD.MOV.U32 R15, RZ, RZ, -0x1 ;  /* 0xffffffffff0f7424 */ /* 0x000fce00078e00ff */
[----:B012--5:R-:W-:Y:S05]  /*1bc30*/  WARPSYNC.COLLECTIVE R15, `(.L_x_10000) ;  /* 0x000000000f087348 */ /* 0x027fea0003c00000 */
[----:B--2---:R2:W3:Y:S02]  /*1bc40*/  SHFL.IDX P6, R14, R13, R12, R11 ;  /* 0x0000000c0d0e7389 */ /* 0x0044e400000c000b */
[----:B0123-5:R-:W-:Y:S01]  /*1bc50*/  ENDCOLLECTIVE ;  /* 0x000000000000791b */ /* 0x02ffe20003800000 */
.L_x_10000:
[----:B------:R-:W-:Y:S05]  /*1bc60*/  BSYNC B1 ;  /* 0x0000000000017941 */ /* 0x000fea0003800000 */
.L_x_9999:
        /* <DEDUP_REMOVED lines=8> */
.L_x_10001:
[----:B------:R-:W-:Y:S05]  /*1bcf0*/  BRA `(.L_x_10002) ;  /* 0xffffff4800b47947 */ /* 0x000fea000383ffff */
.L_x_9808:
[----:B------:R-:W-:Y:S01]  /*1bd00*/  BSSY B1, `(.L_x_10003) ;  /* 0x0000008000017945 */ /* 0x000fe20003800000 */
[----:B------:R-:W-:Y:S02]  /*1bd10*/  IMAD.MOV.U32 R13, RZ, RZ, R21 ;  /* 0x000000ffff0d7224 */ /* 0x000fe400078e0015 */
[----:B------:R-:W-:Y:S02]  /*1bd20*/  IMAD.MOV.U32 R12, RZ, RZ, 0x2 ;  /* 0x00000002ff0c7424 */ /* 0x000fe400078e00ff */
[----:B---3--:R-:W-:Y:S02]  /*1bd30*/  IMAD.MOV.U32 R11, RZ, RZ, 0x181f ;  /* 0x0000181fff0b7424 */ /* 0x008fe400078e00ff */
[----:B------:R-:W-:-:S07]  /*1bd40*/  IMAD.MOV.U32 R15, RZ, RZ, -0x1 ;  /* 0xffffffffff0f7424 */ /* 0x000fce00078e00ff */
[----:B012-4-:R-:W-:Y:S05]  /*1bd50*/  WARPSYNC.COLLECTIVE R15, `(.L_x_10004) ;  /* 0x000000000f087348 */ /* 0x017fea0003c00000 */
[----:B--2---:R2:W3:Y:S02]  /*1bd60*/  SHFL.IDX P6, R14, R13, R12, R11 ;  /* 0x0000000c0d0e7389 */ /* 0x0044e400000c000b */
[----:B01234-:R-:W-:Y:S01]  /*1bd70*/  ENDCOLLECTIVE ;  /* 0x000000000000791b */ /* 0x01ffe20003800000 */
.L_x_10004:
[----:B------:R-:W-:Y:S05]  /*1bd80*/  BSYNC B1 ;  /* 0x0000000000017941 */ /* 0x000fea0003800000 */
.L_x_10003:
        /* <DEDUP_REMOVED lines=8> */
.L_x_10005:
[----:B------:R-:W-:Y:S05]  /*1be10*/  BRA `(.L_x_10006) ;  /* 0xffffff4800fc7947 */ /* 0x000fea000383ffff */
.L_x_9811:
[----:B------:R-:W-:Y:S01]  /*1be20*/  BSSY B1, `(.L_x_10007) ;  /* 0x0000008000017945 */ /* 0x000fe20003800000 */
[----:B------:R-:W-:Y:S02]  /*1be30*/  IMAD.MOV.U32 R13, RZ, RZ, R21 ;  /* 0x000000ffff0d7224 */ /* 0x000fe400078e0015 */
[----:B------:R-:W-:Y:S02]  /*1be40*/  IMAD.MOV.U32 R12, RZ, RZ, 0x3 ;  /* 0x00000003ff0c7424 */ /* 0x000fe400078e00ff */
[----:B---3--:R-:W-:Y:S02]  /*1be50*/  IMAD.MOV.U32 R11, RZ, RZ, 0x181f ;  /* 0x0000181fff0b7424 */ /* 0x008fe400078e00ff */
[----:B------:R-:W-:-:S07]  /*1be60*/  IMAD.MOV.U32 R15, RZ, RZ, -0x1 ;  /* 0xffffffffff0f7424 */ /* 0x000fce00078e00ff */
[----:B012-4-:R-:W-:Y:S05]  /*1be70*/  WARPSYNC.COLLECTIVE R15, `(.L_x_10008) ;  /* 0x000000000f087348 */ /* 0x017fea0003c00000 */
[----:B0-----:R0:W3:Y:S02]  /*1be80*/  SHFL.IDX P6, R14, R13, R12, R11 ;  /* 0x0000000c0d0e7389 */ /* 0x0010e400000c000b */
[----:B01234-:R-:W-:Y:S01]  /*1be90*/  ENDCOLLECTIVE ;  /* 0x000000000000791b */ /* 0x01ffe20003800000 */
.L_x_10008:
[----:B------:R-:W-:Y:S05]  /*1bea0*/  BSYNC B1 ;  /* 0x0000000000017941 */ /* 0x000fea0003800000 */
.L_x_10007:
        /* <DEDUP_REMOVED lines=8> */
.L_x_10009:
[----:B------:R-:W-:Y:S05]  /*1bf30*/  BRA `(.L_x_10010) ;  /* 0xffffff4c00447947 */ /* 0x000fea000383ffff */
.L_x_9813:
[----:B------:R-:W-:Y:S02]  /*1bf40*/  IMAD.MOV.U32 R13, RZ, RZ, R10 ;  /* 0x000000ffff0d7224 */ /* 0x000fe400078e000a */
[----:B------:R-:W-:Y:S02]  /*1bf50*/  IMAD.MOV.U32 R12, RZ, RZ, RZ ;  /* 0x000000ffff0c7224 */ /* 0x000fe400078e00ff */
[----:B------:R-:W-:Y:S02]  /*1bf60*/  IMAD.MOV.U32 R11, RZ, RZ, 0x1c1f ;  /* 0x00001c1fff0b7424 */ /* 0x000fe400078e00ff */
[----:B------:R-:W-:-:S07]  /*1bf70*/  IMAD.MOV.U32 R15, RZ, RZ, -0x1 ;  /* 0xffffffffff0f7424 */ /* 0x000fce00078e00ff */
[----:B------:R-:W-:Y:S05]  /*1bf80*/  WARPSYNC.COLLECTIVE R15, `(.L_x_10011) ;  /* 0x000000000f087348 */ /* 0x000fea0003c00000 */
[----:B------:R0:W1:Y:S02]  /*1bf90*/  SHFL.IDX P6, R14, R13, R12, R11 ;  /* 0x0000000c0d0e7389 */ /* 0x00006400000c000b */
[----:B01----:R-:W-:Y:S01]  /*1bfa0*/  ENDCOLLECTIVE ;  /* 0x000000000000791b */ /* 0x003fe20003800000 */
.L_x_10011:
[----:B------:R-:W-:Y:S02]  /*1bfb0*/  IMAD.MOV.U32 R13, RZ, RZ, R3 ;  /* 0x000000ffff0d7224 */ /* 0x000fe400078e0003 */
[----:B------:R-:W-:-:S07]  /*1bfc0*/  IMAD.MOV.U32 R48, RZ, RZ, R14 ;  /* 0x000000ffff307224 */ /* 0x000fce00078e000e */
[----:B------:R-:W-:Y:S05]  /*1bfd0*/  WARPSYNC.COLLECTIVE R15, `(.L_x_10012) ;  /* 0x000000000f087348 */ /* 0x000fea0003c00000 */
[----:B------:R0:W1:Y:S02]  /*1bfe0*/  SHFL.IDX P6, R14, R13, R12, R11 ;  /* 0x0000000c0d0e7389 */ /* 0x00006400000c000b */
[----:B01----:R-:W-:Y:S01]  /*1bff0*/  ENDCOLLECTIVE ;  /* 0x000000000000791b */ /* 0x003fe20003800000 */
.L_x_10012:
[----:B------:R-:W-:Y:S01]  /*1c000*/  IMAD.MOV.U32 R11, RZ, RZ, R14 ;  /* 0x000000ffff0b7224 */ /* 0x000fe200078e000e */
[----:B------:R-:W-:Y:S06]  /*1c010*/  BRA `(.L_x_10013) ;  /* 0xffffff5000447947 */ /* 0x000fec000383ffff */
.L_x_9816:
[----:B------:R-:W-:Y:S01]  /*1c020*/  BSSY B1, `(.L_x_10014) ;  /* 0x0000008000017945 */ /* 0x000fe20003800000 */
[----:B---3--:R-:W-:Y:S02]  /*1c030*/  IMAD.MOV.U32 R13, RZ, RZ, R10 ;  /* 0x000000ffff0d7224 */ /* 0x008fe400078e000a */
[----:B------:R-:W-:Y:S02]  /*1c040*/  IMAD.MOV.U32 R12, RZ, RZ, 0x1 ;  /* 0x00000001ff0c7424 */ /* 0x000fe400078e00ff */
[----:B--2---:R-:W-:Y:S02]  /*1c050*/  IMAD.MOV.U32 R11, RZ, RZ, 0x1c1f ;  /* 0x00001c1fff0b7424 */ /* 0x004fe400078e00ff */
[----:B------:R-:W-:-:S07]  /*1c060*/  IMAD.MOV.U32 R15, RZ, RZ, -0x1 ;  /* 0xffffffffff0f7424 */ /* 0x000fce00078e00ff */
[----:B01----:R-:W-:Y:S05]  /*1c070*/  WARPSYNC.COLLECTIVE R15, `(.L_x_10015) ;  /* 0x000000000f087348 */ /* 0x003fea0003c00000 */
[----:B------:R2:W3:Y:S02]  /*1c080*/  SHFL.IDX P6, R14, R13, R12, R11 ;  /* 0x0000000c0d0e7389 */ /* 0x0004e400000c000b */
[----:B0123--:R-:W-:Y:S01]  /*1c090*/  ENDCOLLECTIVE ;  /* 0x000000000000791b */ /* 0x00ffe20003800000 */
.L_x_10015:
[----:B------:R-:W-:Y:S05]  /*1c0a0*/  BSYNC B1 ;  /* 0x0000000000017941 */ /* 0x000fea0003800000 */
.L_x_10014:
        /* <DEDUP_REMOVED lines=8> */
.L_x_10016:
[----:B------:R-:W-:Y:S01]  /*1c130*/  IMAD.MOV.U32 R3, RZ, RZ, R14 ;  /* 0x000000ffff037224 */ /* 0x000fe200078e000e */
[----:B------:R-:W-:Y:S06]  /*1c140*/  BRA `(.L_x_10017) ;  /* 0xffffff5c001c7947 */ /* 0x000fec000383ffff */
.L_x_9820:
[----:B------:R-:W-:Y:S02]  /*1c150*/  IMAD.MOV.U32 R13, RZ, RZ, R20 ;  /* 0x000000ffff0d7224 */ /* 0x000fe400078e0014 */
[----:B------:R-:W-:Y:S02]  /*1c160*/  IMAD.MOV.U32 R12, RZ, RZ, RZ ;  /* 0x000000ffff0c7224 */ /* 0x000fe400078e00ff */
[----:B------:R-:W-:Y:S02]  /*1c170*/  IMAD.MOV.U32 R11, RZ, RZ, 0x181f ;  /* 0x0000181fff0b7424 */ /* 0x000fe400078e00ff */
[----:B------:R-:W-:-:S07]  /*1c180*/  IMAD.MOV.U32 R15, RZ, RZ, -0x1 ;  /* 0xffffffffff0f7424 */ /* 0x000fce00078e00ff */
[----:B0-----:R-:W-:Y:S05]  /*1c190*/  WARPSYNC.COLLECTIVE R15, `(.L_x_10018) ;  /* 0x000000000f087348 */ /* 0x001fea0003c00000 */
[----:B------:R1:W2:Y:S02]  /*1c1a0*/  SHFL.IDX P6, R14, R13, R12, R11 ;  /* 0x0000000c0d0e7389 */ /* 0x0002a400000c000b */
[----:B012---:R-:W-:Y:S01]  /*1c1b0*/  ENDCOLLECTIVE ;  /* 0x000000000000791b */ /* 0x007fe20003800000 */
.L_x_10018:
[----:B------:R-:W-:Y:S02]  /*1c1c0*/  IMAD.MOV.U32 R13, RZ, RZ, R3 ;  /* 0x000000ffff0d7224 */ /* 0x000fe400078e0003 */
[----:B------:R-:W-:-:S07]  /*1c1d0*/  IMAD.MOV.U32 R0, RZ, RZ, R14 ;  /* 0x000000ffff007224 */ /* 0x000fce00078e000e */
[----:B------:R-:W-:Y:S05]  /*1c1e0*/  WARPSYNC.COLLECTIVE R15, `(.L_x_10019) ;  /* 0x000000000f087348 */ /* 0x000fea0003c00000 */
[----:B------:R0:W1:Y:S02]  /*1c1f0*/  SHFL.IDX P6, R14, R13, R12, R11 ;  /* 0x0000000c0d0e7389 */ /* 0x00006400000c000b */
[----:B01----:R-:W-:Y:S01]  /*1c200*/  ENDCOLLECTIVE ;  /* 0x000000000000791b */ /* 0x003fe20003800000 */
.L_x_10019:
[----:B------:R-:W-:Y:S05]  /*1c210*/  BRA `(.L_x_10020) ;  /* 0xffffff70005c7947 */ /* 0x000fea000383ffff */
.L_x_9823:
[----:B------:R-:W-:Y:S01]  /*1c220*/  BSSY B1, `(.L_x_10021) ;  /* 0x0000008000017945 */ /* 0x000fe20003800000 */
[----:B------:R-:W-:Y:S02]  /*1c230*/  IMAD.MOV.U32 R13, RZ, RZ, R20 ;  /* 0x000000ffff0d7224 */ /* 0x000fe400078e0014 */
[----:B------:R-:W-:Y:S02]  /*1c240*/  IMAD.MOV.U32 R12, RZ, RZ, 0x1 ;  /* 0x00000001ff0c7424 */ /* 0x000fe400078e00ff */
[----:B----4-:R-:W-:Y:S02]  /*1c250*/  IMAD.MOV.U32 R11, RZ, RZ, 0x181f ;  /* 0x0000181fff0b7424 */ /* 0x010fe400078e00ff */
[----:B------:R-:W-:-:S07]  /*1c260*/  IMAD.MOV.U32 R15, RZ, RZ, -0x1 ;  /* 0xffffffffff0f7424 */ /* 0x000fce00078e00ff */
[----:B0123--:R-:W-:Y:S05]  /*1c270*/  WARPSYNC.COLLECTIVE R15, `(.L_x_10022) ;  /* 0x000000000f087348 */ /* 0x00ffea0003c00000 */
[----:B---3--:R3:W4:Y:S02]  /*1c280*/  SHFL.IDX P6, R14, R13, R12, R11 ;  /* 0x0000000c0d0e7389 */ /* 0x00872400000c000b */
[----:B01234-:R-:W-:Y:S01]  /*1c290*/  ENDCOLLECTIVE ;  /* 0x000000000000791b */ /* 0x01ffe20003800000 */
.L_x_10022:
[----:B------:R-:W-:Y:S05]  /*1c2a0*/  BSYNC B1 ;  /* 0x0000000000017941 */ /* 0x000fea0003800000 */
.L_x_10021:
        /* <DEDUP_REMOVED lines=8> */
.L_x_10023:
[----:B------:R-:W-:Y:S05]  /*1c330*/  BRA `(.L_x_10024) ;  /* 0xffffff7000a87947 */ /* 0x000fea000383ffff */
.L_x_9826:
        /* <DEDUP_REMOVED lines=8> */
.L_x_10026:
[----:B------:R-:W-:Y:S05]  /*1c3c0*/  BSYNC B1 ;  /* 0x0000000000017941 */ /* 0x000fea0003800000 */
.L_x_10025:
        /* <DEDUP_REMOVED lines=8> */
.L_x_10027:
[----:B------:R-:W-:Y:S05]  /*1c450*/  BRA `(.L_x_10028) ;  /* 0xffffff7000f07947 */ /* 0x000fea000383ffff */
.L_x_9829:
[----:B------:R-:W-:Y:S01]  /*1c460*/  BSSY B1, `(.L_x_10029) ;  /* 0x0000008000017945 */ /* 0x000fe20003800000 */
[----:B------:R-:W-:Y:S02]  /*1c470*/  IMAD.MOV.U32 R13, RZ, RZ, R20 ;  /* 0x000000ffff0d7224 */ /* 0x000fe400078e0014 */
[----:B------:R-:W-:Y:S02]  /*1c480*/  IMAD.MOV.U32 R12, RZ, RZ, 0x3 ;  /* 0x00000003ff0c7424 */ /* 0x000fe400078e00ff */
[----:B----4-:R-:W-:Y:S02]  /*1c490*/  IMAD.MOV.U32 R11, RZ, RZ, 0x181f ;  /* 0x0000181fff0b7424 */ /* 0x010fe400078e00ff */
[----:B------:R-:W-:-:S07]  /*1c4a0*/  IMAD.MOV.U32 R15, RZ, RZ, -0x1 ;  /* 0xffffffffff0f7424 */ /* 0x000fce00078e00ff */
[----:B0123--:R-:W-:Y:S05]  /*1c4b0*/  WARPSYNC.COLLECTIVE R15, `(.L_x_10030) ;  /* 0x000000000f087348 */ /* 0x00ffea0003c00000 */
[----:B0-----:R0:W4:Y:S02]  /*1c4c0*/  SHFL.IDX P6, R14, R13, R12, R11 ;  /* 0x0000000c0d0e7389 */ /* 0x00112400000c000b */
[----:B01234-:R-:W-:Y:S01]  /*1c4d0*/  ENDCOLLECTIVE ;  /* 0x000000000000791b */ /* 0x01ffe20003800000 */
.L_x_10030:
[----:B------:R-:W-:Y:S05]  /*1c4e0*/  BSYNC B1 ;  /* 0x0000000000017941 */ /* 0x000fea0003800000 */
.L_x_10029:
        /* <DEDUP_REMOVED lines=8> */
.L_x_10031:
[----:B------:R-:W-:Y:S05]  /*1c570*/  BRA `(.L_x_10032) ;  /* 0xffffff7400387947 */ /* 0x000fea000383ffff */
.L_x_9846:
        /* <DEDUP_REMOVED lines=11> */
.L_x_10034:
[----:B------:R-:W-:Y:S05]  /*1c630*/  BSYNC B1 ;  /* 0x0000000000017941 */ /* 0x000fea0003800000 */
.L_x_10033:
[----:B------:R-:W-:Y:S05]  /*1c640*/  BRA `(.L_x_10035) ;  /* 0xffffff8c00487947 */ /* 0x000fea000383ffff */
.L_x_9848:
[----:B------:R-:W-:Y:S01]  /*1c650*/  BSSY B1, `(.L_x_10036) ;  /* 0x0000006000017945 */ /* 0x000fe20003800000 */
[----:B------:R-:W-:-:S07]  /*1c660*/  IMAD.MOV.U32 R15, RZ, RZ, -0x1 ;  /* 0xffffffffff0f7424 */ /* 0x000fce00078e00ff */
[----:B0-----:R-:W-:Y:S05]  /*1c670*/  WARPSYNC.COLLECTIVE R15, `(.L_x_10037) ;  /* 0x000000000f0c7348 */ /* 0x001fea0003c00000 */
[----:B------:R-:W-:Y:S02]  /*1c680*/  ELECT P6, UR62, PT ;  /* 0x00000000003e782f */ /* 0x000fe400038c0000 */
[----:B------:R-:W-:Y:S01]  /*1c690*/  MOV R14, UR62 ;  /* 0x0000003e000e7c02 */ /* 0x000fe20008000f00 */
[----:B0-----:R-:W-:Y:S10]  /*1c6a0*/  ENDCOLLECTIVE ;  /* 0x000000000000791b */ /* 0x001ff40003800000 */
.L_x_10037:
[----:B------:R-:W-:Y:S05]  /*1c6b0*/  BSYNC B1 ;  /* 0x0000000000017941 */ /* 0x000fea0003800000 */
.L_x_10036:
[----:B------:R-:W-:Y:S05]  /*1c6c0*/  BRA `(.L_x_9847) ;  /* 0xffffff8c00407947 */ /* 0x000fea000383ffff */
.L_x_9850:
[----:B0-----:R0:W1:Y:S02]  /*1c6d0*/  SYNCS.PHASECHK.TRANS64.TRYWAIT P0, [R22+URZ+0x22820], R3 ;  /* 0x02282003160075a7 */ /* 0x001064000800017f */
[----:B-1----:R-:W-:Y:S05]  /*1c6e0*/  @!P0 NANOSLEEP.SYNCS 0x989680 ;  /* 0x009896800000895d */ /* 0x002fea0003900000 */
[----:B------:R-:W1:Y:S02]  /*1c6f0*/  @!P0 SYNCS.PHASECHK.TRANS64 P0, [R22+URZ+0x22820], R3 ;  /* 0x02282003160085a7 */ /* 0x000e64000800007f */
[----:B-1----:R-:W-:Y:S05]  /*1c700*/  @!P0 BRA `(.L_x_9850) ;  /* 0xfffffffc00f08947 */ /* 0x002fea000383ffff */
[----:B------:R-:W-:Y:S05]  /*1c710*/  BRA `(.L_x_10038) ;  /* 0xffffff8c00507947 */ /* 0x000fea000383ffff */
.L_x_9854:
[----:B0-----:R0:W1:Y:S02]  /*1c720*/  SYNCS.PHASECHK.TRANS64.TRYWAIT P0, [R3+URZ+0x228a0], R8 ;  /* 0x0228a008030075a7 */ /* 0x001064000800017f */
[----:B-1----:R-:W-:Y:S05]  /*1c730*/  @!P0 NANOSLEEP.SYNCS 0x989680 ;  /* 0x009896800000895d */ /* 0x002fea0003900000 */
[----:B------:R-:W1:Y:S02]  /*1c740*/  @!P0 SYNCS.PHASECHK.TRANS64 P0, [R3+URZ+0x228a0], R8 ;  /* 0x0228a008030085a7 */ /* 0x000e64000800007f */
[----:B-1----:R-:W-:Y:S05]  /*1c750*/  @!P0 BRA `(.L_x_9854) ;  /* 0xfffffffc00f08947 */ /* 0x002fea000383ffff */
[----:B------:R-:W-:Y:S05]  /*1c760*/  BRA `(.L_x_10039) ;  /* 0xffffff8c00687947 */ /* 0x000fea000383ffff */
.L_x_9859:
[----:B-1----:R1:W2:Y:S02]  /*1c770*/  SYNCS.PHASECHK.TRANS64.TRYWAIT P0, [R3+URZ+0x228c0], R8 ;  /* 0x0228c008030075a7 */ /* 0x0022a4000800017f */
[----:B--2---:R-:W-:Y:S05]  /*1c780*/  @!P0 NANOSLEEP.SYNCS 0x989680 ;  /* 0x009896800000895d */ /* 0x004fea0003900000 */
[----:B------:R-:W2:Y:S02]  /*1c790*/  @!P0 SYNCS.PHASECHK.TRANS64 P0, [R3+URZ+0x228c0], R8 ;  /* 0x0228c008030085a7 */ /* 0x000ea4000800007f */
[----:B--2---:R-:W-:Y:S05]  /*1c7a0*/  @!P0 BRA `(.L_x_9859) ;  /* 0xfffffffc00f08947 */ /* 0x004fea000383ffff */
[----:B------:R-:W-:Y:S05]  /*1c7b0*/  BRA `(.L_x_10040) ;  /* 0xffffff8c00e47947 */ /* 0x000fea000383ffff */
.L_x_9869:
[----:B0-----:R0:W1:Y:S02]  /*1c7c0*/  SYNCS.PHASECHK.TRANS64.TRYWAIT P2, [R8+URZ+0x228a0], R2 ;  /* 0x0228a002080075a7 */ /* 0x001064000804017f */
[----:B-1----:R-:W-:Y:S05]  /*1c7d0*/  @!P2 NANOSLEEP.SYNCS 0x989680 ;  /* 0x009896800000a95d */ /* 0x002fea0003900000 */
[----:B------:R-:W1:Y:S02]  /*1c7e0*/  @!P2 SYNCS.PHASECHK.TRANS64 P2, [R8+URZ+0x228a0], R2 ;  /* 0x0228a0020800a5a7 */ /* 0x000e64000804007f */
[----:B-1----:R-:W-:Y:S05]  /*1c7f0*/  @!P2 BRA `(.L_x_9869) ;  /* 0xfffffffc00f0a947 */ /* 0x002fea000383ffff */
[----:B------:R-:W-:Y:S05]  /*1c800*/  BRA `(.L_x_10041) ;  /* 0xffffff9400587947 */ /* 0x000fea000383ffff */
.L_x_9874:
[----:B-1----:R1:W2:Y:S02]  /*1c810*/  SYNCS.PHASECHK.TRANS64.TRYWAIT P2, [R8+URZ+0x228c0], R2 ;  /* 0x0228c002080075a7 */ /* 0x0022a4000804017f */
[----:B--2---:R-:W-:Y:S05]  /*1c820*/  @!P2 NANOSLEEP.SYNCS 0x989680 ;  /* 0x009896800000a95d */ /* 0x004fea0003900000 */
[----:B------:R-:W2:Y:S02]  /*1c830*/  @!P2 SYNCS.PHASECHK.TRANS64 P2, [R8+URZ+0x228c0], R2 ;  /* 0x0228c0020800a5a7 */ /* 0x000ea4000804007f */
[----:B--2---:R-:W-:Y:S05]  /*1c840*/  @!P2 BRA `(.L_x_9874) ;  /* 0xfffffffc00f0a947 */ /* 0x004fea000383ffff */
[----:B------:R-:W-:Y:S05]  /*1c850*/  BRA `(.L_x_10042) ;  /* 0xffffff9400d07947 */ /* 0x000fea000383ffff */
.L_x_9892:
        /* <DEDUP_REMOVED lines=8> */
[----:B-1---5:R-:W-:Y:S05]  /*1c8e0*/  WARPSYNC.COLLECTIVE R15, `(.L_x_10044) ;  /* 0x000000000f087348 */ /* 0x022fea0003c00000 */
[----:B------:R0:W2:Y:S02]  /*1c8f0*/  SHFL.IDX P6, R14, R13, R12, R11 ;  /* 0x0000000c0d0e7389 */ /* 0x0000a400000c000b */
[----:B012--5:R-:W-:Y:S01]  /*1c900*/  ENDCOLLECTIVE ;  /* 0x000000000000791b */ /* 0x027fe20003800000 */
.L_x_10044:
[----:B------:R-:W-:Y:S05]  /*1c910*/  BSYNC B0 ;  /* 0x0000000000007941 */ /* 0x000fea0003800000 */
.L_x_10043:
[----:B------:R-:W-:Y:S05]  /*1c920*/  BRA `(.L_x_10045) ;  /* 0xffffffa400e47947 */ /* 0x000fea000383ffff */
.L_x_9895:
[----:B--2---:R2:W3:Y:S02]  /*1c930*/  SYNCS.PHASECHK.TRANS64.TRYWAIT P0, [R31+URZ+0x22840], R0 ;  /* 0x022840001f0075a7 */ /* 0x0044e4000800017f */
[----:B---3--:R-:W-:Y:S05]  /*1c940*/  @!P0 NANOSLEEP.SYNCS 0x989680 ;  /* 0x009896800000895d */ /* 0x008fea0003900000 */
[----:B------:R-:W3:Y:S02]  /*1c950*/  @!P0 SYNCS.PHASECHK.TRANS64 P0, [R31+URZ+0x22840], R0 ;  /* 0x022840001f0085a7 */ /* 0x000ee4000800007f */
[----:B---3--:R-:W-:Y:S05]  /*1c960*/  @!P0 BRA `(.L_x_9895) ;  /* 0xfffffffc00f08947 */ /* 0x008fea000383ffff */
[----:B------:R-:W-:Y:S05]  /*1c970*/  BRA `(.L_x_10046) ;  /* 0xffffffa8000c7947 */ /* 0x000fea000383ffff */
.L_x_9896:
        /* <DEDUP_REMOVED lines=8> */
.L_x_10048:
[----:B------:R-:W-:Y:S05]  /*1ca00*/  BSYNC B0 ;  /* 0x0000000000007941 */ /* 0x000fea0003800000 */
.L_x_10047:
        /* <DEDUP_REMOVED lines=9> */
.L_x_10049:
[----:B------:R-:W-:Y:S02]  /*1caa0*/  IMAD.MOV.U32 R13, RZ, RZ, R4 ;  /* 0x000000ffff0d7224 */ /* 0x000fe400078e0004 */
[----:B------:R-:W-:Y:S02]  /*1cab0*/  IMAD.MOV.U32 R12, RZ, RZ, 0x1 ;  /* 0x00000001ff0c7424 */ /* 0x000fe400078e00ff */
[----:B------:R-:W-:-:S07]  /*1cac0*/  IMAD.MOV.U32 R3, RZ, RZ, R14 ;  /* 0x000000ffff037224 */ /* 0x000fce00078e000e */
[----:B------:R-:W-:Y:S05]  /*1cad0*/  WARPSYNC.COLLECTIVE R15, `(.L_x_10050) ;  /* 0x000000000f087348 */ /* 0x000fea0003c00000 */
[----:B------:R0:W1:Y:S02]  /*1cae0*/  SHFL.IDX P6, R14, R13, R12, R11 ;  /* 0x0000000c0d0e7389 */ /* 0x00006400000c000b */
[----:B01----:R-:W-:Y:S01]  /*1caf0*/  ENDCOLLECTIVE ;  /* 0x000000000000791b */ /* 0x003fe20003800000 */
.L_x_10050:
        /* <DEDUP_REMOVED lines=15> */
.L_x_10051:
[----:B------:R-:W-:Y:S02]  /*1cbf0*/  @P0 IMAD R6, R5, 0x2, R22 ;  /* 0x0000000205060824 */ /* 0x000fe400078e0216 */
[----:B------:R-:W-:Y:S02]  /*1cc00*/  IMAD.MOV.U32 R13, RZ, RZ, R4 ;  /* 0x000000ffff0d7224 */ /* 0x000fe400078e0004 */
[----:B------:R-:W-:Y:S02]  /*1cc10*/  IMAD.MOV.U32 R12, RZ, RZ, 0x2 ;  /* 0x00000002ff0c7424 */ /* 0x000fe400078e00ff */
[----:B------:R-:W-:-:S07]  /*1cc20*/  IMAD.MOV.U32 R3, RZ, RZ, R14 ;  /* 0x000000ffff037224 */ /* 0x000fce00078e000e */
[----:B------:R-:W-:Y:S05]  /*1cc30*/  WARPSYNC.COLLECTIVE R15, `(.L_x_10052) ;  /* 0x000000000f087348 */ /* 0x000fea0003c00000 */
[----:B------:R0:W1:Y:S02]  /*1cc40*/  SHFL.IDX P6, R14, R13, R12, R11 ;  /* 0x0000000c0d0e7389 */ /* 0x00006400000c000b */
[----:B01----:R-:W-:Y:S01]  /*1cc50*/  ENDCOLLECTIVE ;  /* 0x000000000000791b */ /* 0x003fe20003800000 */
.L_x_10052:
        /* <DEDUP_REMOVED lines=15> */
.L_x_10053:
[----:B------:R-:W-:Y:S02]  /*1cd50*/  @P0 IMAD R6, R5, 0x2, R22 ;  /* 0x0000000205060824 */ /* 0x000fe400078e0216 */
[----:B------:R-:W-:Y:S02]  /*1cd60*/  IMAD.MOV.U32 R13, RZ, RZ, R4 ;  /* 0x000000ffff0d7224 */ /* 0x000fe400078e0004 */
[----:B------:R-:W-:Y:S02]  /*1cd70*/  IMAD.MOV.U32 R12, RZ, RZ, 0x3 ;  /* 0x00000003ff0c7424 */ /* 0x000fe400078e00ff */
[----:B------:R-:W-:-:S07]  /*1cd80*/  IMAD.MOV.U32 R3, RZ, RZ, R14 ;  /* 0x000000ffff037224 */ /* 0x000fce00078e000e */
[----:B------:R-:W-:Y:S05]  /*1cd90*/  WARPSYNC.COLLECTIVE R15, `(.L_x_10054) ;  /* 0x000000000f087348 */ /* 0x000fea0003c00000 */
[----:B------:R0:W1:Y:S02]  /*1cda0*/  SHFL.IDX P6, R14, R13, R12, R11 ;  /* 0x0000000c0d0e7389 */ /* 0x00006400000c000b */
[----:B01----:R-:W-:Y:S01]  /*1cdb0*/  ENDCOLLECTIVE ;  /* 0x000000000000791b */ /* 0x003fe20003800000 */
.L_x_10054:
        /* <DEDUP_REMOVED lines=15> */
.L_x_10055:
[----:B------:R-:W-:Y:S02]  /*1ceb0*/  @P0 IMAD R6, R5, 0x2, R22 ;  /* 0x0000000205060824 */ /* 0x000fe400078e0216 */
[----:B------:R-:W-:Y:S02]  /*1cec0*/  IMAD.MOV.U32 R13, RZ, RZ, R4 ;  /* 0x000000ffff0d7224 */ /* 0x000fe400078e0004 */
[----:B------:R-:W-:Y:S02]  /*1ced0*/  IMAD.MOV.U32 R12, RZ, RZ, 0x4 ;  /* 0x00000004ff0c7424 */ /* 0x000fe400078e00ff */
[----:B------:R-:W-:-:S07]  /*1cee0*/  IMAD.MOV.U32 R3, RZ, RZ, R14 ;  /* 0x000000ffff037224 */ /* 0x000fce00078e000e */
[----:B------:R-:W-:Y:S05]  /*1cef0*/  WARPSYNC.COLLECTIVE R15, `(.L_x_10056) ;  /* 0x000000000f087348 */ /* 0x000fea0003c00000 */
[----:B------:R0:W1:Y:S02]  /*1cf00*/  SHFL.IDX P6, R14, R13, R12, R11 ;  /* 0x0000000c0d0e7389 */ /* 0x00006400000c000b */
[----:B01----:R-:W-:Y:S01]  /*1cf10*/  ENDCOLLECTIVE ;  /* 0x000000000000791b */ /* 0x003fe20003800000 */
.L_x_10056:
        /* <DEDUP_REMOVED lines=15> */
.L_x_10057:
[----:B------:R-:W-:Y:S02]  /*1d010*/  @P0 IMAD R6, R5, 0x2, R22 ;  /* 0x0000000205060824 */ /* 0x000fe400078e0216 */
[----:B------:R-:W-:Y:S02]  /*1d020*/  IMAD.MOV.U32 R13, RZ, RZ, R4 ;  /* 0x000000ffff0d7224 */ /* 0x000fe400078e0004 */
[----:B------:R-:W-:Y:S02]  /*1d030*/  IMAD.MOV.U32 R12, RZ, RZ, 0x5 ;  /* 0x00000005ff0c7424 */ /* 0x000fe400078e00ff */
[----:B------:R-:W-:-:S07]  /*1d040*/  IMAD.MOV.U32 R3, RZ, RZ, R14 ;  /* 0x000000ffff037224 */ /* 0x000fce00078e000e */
[----:B------:R-:W-:Y:S05]  /*1d050*/  WARPSYNC.COLLECTIVE R15, `(.L_x_10058) ;  /* 0x000000000f087348 */ /* 0x000fea0003c00000 */
[----:B------:R0:W1:Y:S02]  /*1d060*/  SHFL.IDX P6, R14, R13, R12, R11 ;  /* 0x0000000c0d0e7389 */ /* 0x00006400000c000b */
[----:B01----:R-:W-:Y:S01]  /*1d070*/  ENDCOLLECTIVE ;  /* 0x000000000000791b */ /* 0x003fe20003800000 */
.L_x_10058:
        /* <DEDUP_REMOVED lines=10> */
.L_x_10059:
[----:B------:R-:W-:Y:S01]  /*1d120*/  @!PT LDS RZ, [RZ] ;  /* 0x00000000fffff984 */ /* 0x000fe20000000800 */
[----:B------:R-:W-:Y:S01]  /*1d130*/  @!PT LDS RZ, [RZ] ;  /* 0x00000000fffff984 */ /* 0x000fe20000000800 */
[----:B------:R-:W-:Y:S01]  /*1d140*/  @!PT LDS RZ, [RZ] ;  /* 0x00000000fffff984 */ /* 0x000fe20000000800 */
[----:B------:R0:W-:Y:S01]  /*1d150*/  @P0 LDGSTS.E.BYPASS.LTC128B.128 [R6+0x1e400], desc[UR40][R2.64], !P2 ;  /* 0x1e40000002060fae */ /* 0x0001e2000d101d68 */
[----:B------:R-:W-:Y:S01]  /*1d160*/  IMAD.MOV.U32 R0, RZ, RZ, R14 ;  /* 0x000000ffff007224 */ /* 0x000fe200078e000e */
[----:B------:R-:W-:Y:S06]  /*1d170*/  BRA `(.L_x_10060) ;  /* 0xffffffa400647947 */ /* 0x000fec000383ffff */
.L_x_9901:
        /* <DEDUP_REMOVED lines=9> */
.L_x_10061:
[C---:B------:R-:W-:Y:S01]  /*1d210*/  VIADD R6, R17.reuse, 0x10 ;  /* 0x0000001011067836 */ /* 0x040fe20000000000 */
[----:B------:R-:W-:Y:S01]  /*1d220*/  ISETP.GE.AND P0, PT, R17, R5, PT ;  /* 0x000000051100720c */ /* 0x000fe20003f06270 */
[----:B------:R-:W-:Y:S02]  /*1d230*/  IMAD.MOV.U32 R13, RZ, RZ, R0 ;  /* 0x000000ffff0d7224 */ /* 0x000fe400078e0000 */
[----:B------:R-:W-:-:S10]  /*1d240*/  IMAD.MOV.U32 R2, RZ, RZ, R14 ;  /* 0x000000ffff027224 */ /* 0x000fd400078e000e */
[----:B------:R-:W-:Y:S05]  /*1d250*/  WARPSYNC.COLLECTIVE R15, `(.L_x_10062) ;  /* 0x000000000f087348 */ /* 0x000fea0003c00000 */
[----:B------:R0:W1:Y:S02]  /*1d260*/  SHFL.IDX P6, R14, R13, R12, R11 ;  /* 0x0000000c0d0e7389 */ /* 0x00006400000c000b */
[----:B01----:R-:W-:Y:S01]  /*1d270*/  ENDCOLLECTIVE ;  /* 0x000000000000791b */ /* 0x003fe20003800000 */
.L_x_10062:
[----:B------:R-:W-:Y:S02]  /*1d280*/  IMAD.MOV.U32 R13, RZ, RZ, R4 ;  /* 0x000000ffff0d7224 */ /* 0x000fe400078e0004 */
[----:B------:R-:W-:Y:S02]  /*1d290*/  IMAD.MOV.U32 R12, RZ, RZ, 0x1 ;  /* 0x00000001ff0c7424 */ /* 0x000fe400078e00ff */
[----:B------:R-:W-:-:S07]  /*1d2a0*/  IMAD.MOV.U32 R3, RZ, RZ, R14 ;  /* 0x000000ffff037224 */ /* 0x000fce00078e000e */
[----:B------:R-:W-:Y:S05]  /*1d2b0*/  WARPSYNC.COLLECTIVE R15, `(.L_x_10063) ;  /* 0x000000000f087348 */ /* 0x000fea0003c00000 */
[----:B------:R0:W1:Y:S02]  /*1d2c0*/  SHFL.IDX P6, R14, R13, R12, R11 ;  /* 0x0000000c0d0e7389 */ /* 0x00006400000c000b */
[----:B01----:R-:W-:Y:S01]  /*1d2d0*/  ENDCOLLECTIVE ;  /* 0x000000000000791b */ /* 0x003fe20003800000 */
.L_x_10063:
        /* <DEDUP_REMOVED lines=15> */
.L_x_10064:
[----:B------:R-:W-:Y:S02]  /*1d3d0*/  IMAD.MOV.U32 R13, RZ, RZ, R4 ;  /* 0x000000ffff0d7224 */ /* 0x000fe400078e0004 */
[----:B------:R-:W-:Y:S02]  /*1d3e0*/  IMAD.MOV.U32 R12, RZ, RZ, 0x2 ;  /* 0x00000002ff0c7424 */ /* 0x000fe400078e00ff */
[----:B------:R-:W-:-:S07]  /*1d3f0*/  IMAD.MOV.U32 R3, RZ, RZ, R14 ;  /* 0x000000ffff037224 */ /* 0x000fce00078e000e */
[----:B------:R-:W-:Y:S05]  /*1d400*/  WARPSYNC.COLLECTIVE R15, `(.L_x_10065) ;  /* 0x000000000f087348 */ /* 0x000fea0003c00000 */
[----:B------:R0:W1:Y:S02]  /*1d410*/  SHFL.IDX P6, R14, R13, R12, R11 ;  /* 0x0000000c0d0e7389 */ /* 0x00006400000c000b */
[----:B01----:R-:W-:Y:S01]  /*1d420*/  ENDCOLLECTIVE ;  /* 0x000000000000791b */ /* 0x003fe20003800000 */
.L_x_10065:
        /* <DEDUP_REMOVED lines=16> */
.L_x_10066:
[----:B------:R-:W-:Y:S02]  /*1d530*/  IMAD.MOV.U32 R13, RZ, RZ, R4 ;  /* 0x000000ffff0d7224 */ /* 0x000fe400078e0004 */
[----:B------:R-:W-:Y:S02]  /*1d540*/  IMAD.MOV.U32 R12, RZ, RZ, 0x3 ;  /* 0x00000003ff0c7424 */ /* 0x000fe400078e00ff */
[----:B------:R-:W-:-:S07]  /*1d550*/  IMAD.MOV.U32 R3, RZ, RZ, R14 ;  /* 0x000000ffff037224 */ /* 0x000fce00078e000e */
[----:B------:R-:W-:Y:S05]  /*1d560*/  WARPSYNC.COLLECTIVE R15, `(.L_x_10067) ;  /* 0x000000000f087348 */ /* 0x000fea0003c00000 */
[----:B------:R0:W1:Y:S02]  /*1d570*/  SHFL.IDX P6, R14, R13, R12, R11 ;  /* 0x0000000c0d0e7389 */ /* 0x00006400000c000b */
[----:B01----:R-:W-:Y:S01]  /*1d580*/  ENDCOLLECTIVE ;  /* 0x000000000000791b */ /* 0x003fe20003800000 */
.L_x_10067:
        /* <DEDUP_REMOVED lines=16> */
.L_x_10068:
[----:B------:R-:W-:Y:S02]  /*1d690*/  IMAD.MOV.U32 R13, RZ, RZ, R4 ;  /* 0x000000ffff0d7224 */ /* 0x000fe400078e0004 */
[----:B------:R-:W-:Y:S02]  /*1d6a0*/  IMAD.MOV.U32 R12, RZ, RZ, 0x4 ;  /* 0x00000004ff0c7424 */ /* 0x000fe400078e00ff */
[----:B------:R-:W-:-:S07]  /*1d6b0*/  IMAD.MOV.U32 R3, RZ, RZ, R14 ;  /* 0x000000ffff037224 */ /* 0x000fce00078e000e */
[----:B------:R-:W-:Y:S05]  /*1d6c0*/  WARPSYNC.COLLECTIVE R15, `(.L_x_10069) ;  /* 0x000000000f087348 */ /* 0x000fea0003c00000 */
[----:B------:R0:W1:Y:S02]  /*1d6d0*/  SHFL.IDX P6, R14, R13, R12, R11 ;  /* 0x0000000c0d0e7389 */ /* 0x00006400000c000b */
[----:B01----:R-:W-:Y:S01]  /*1d6e0*/  ENDCOLLECTIVE ;  /* 0x000000000000791b */ /* 0x003fe20003800000 */
.L_x_10069:
        /* <DEDUP_REMOVED lines=16> */
.L_x_10070:
[----:B------:R-:W-:Y:S02]  /*1d7f0*/  IMAD.MOV.U32 R13, RZ, RZ, R4 ;  /* 0x000000ffff0d7224 */ /* 0x000fe400078e0004 */
[----:B------:R-:W-:Y:S02]  /*1d800*/  IMAD.MOV.U32 R12, RZ, RZ, 0x5 ;  /* 0x00000005ff0c7424 */ /* 0x000fe400078e00ff */
[----:B------:R-:W-:-:S07]  /*1d810*/  IMAD.MOV.U32 R3, RZ, RZ, R14 ;  /* 0x000000ffff037224 */ /* 0x000fce00078e000e */
[----:B------:R-:W-:Y:S05]  /*1d820*/  WARPSYNC.COLLECTIVE R15, `(.L_x_10071) ;  /* 0x000000000f087348 */ /* 0x000fea0003c00000 */
[----:B------:R0:W1:Y:S02]  /*1d830*/  SHFL.IDX P6, R14, R13, R12, R11 ;  /* 0x0000000c0d0e7389 */ /* 0x00006400000c000b */
[----:B01----:R-:W-:Y:S01]  /*1d840*/  ENDCOLLECTIVE ;  /* 0x000000000000791b */ /* 0x003fe20003800000 */
.L_x_10071:
        /* <DEDUP_REMOVED lines=16> */
.L_x_10072:
[----:B------:R-:W-:Y:S02]  /*1d950*/  IMAD.MOV.U32 R13, RZ, RZ, R4 ;  /* 0x000000ffff0d7224 */ /* 0x000fe400078e0004 */
[----:B------:R-:W-:Y:S02]  /*1d960*/  IMAD.MOV.U32 R12, RZ, RZ, 0x6 ;  /* 0x00000006ff0c7424 */ /* 0x000fe400078e00ff */
[----:B------:R-:W-:-:S07]  /*1d970*/  IMAD.MOV.U32 R3, RZ, RZ, R14 ;  /* 0x000000ffff037224 */ /* 0x000fce00078e000e */
[----:B------:R-:W-:Y:S05]  /*1d980*/  WARPSYNC.COLLECTIVE R15, `(.L_x_10073) ;  /* 0x000000000f087348 */ /* 0x000fea0003c00000 */
[----:B------:R0:W1:Y:S02]  /*1d990*/  SHFL.IDX P6, R14, R13, R12, R11 ;  /* 0x0000000c0d0e7389 */ /* 0x00006400000c000b */
[----:B01----:R-:W-:Y:S01]  /*1d9a0*/  ENDCOLLECTIVE ;  /* 0x000000000000791b */ /* 0x003fe20003800000 */
.L_x_10073:
        /* <DEDUP_REMOVED lines=16> */
.L_x_10074:
[----:B------:R-:W-:Y:S02]  /*1dab0*/  IMAD.MOV.U32 R13, RZ, RZ, R4 ;  /* 0x000000ffff0d7224 */ /* 0x000fe400078e0004 */
[----:B------:R-:W-:Y:S02]  /*1dac0*/  IMAD.MOV.U32 R12, RZ, RZ, 0x7 ;  /* 0x00000007ff0c7424 */ /* 0x000fe400078e00ff */
[----:B------:R-:W-:-:S07]  /*1dad0*/  IMAD.MOV.U32 R3, RZ, RZ, R14 ;  /* 0x000000ffff037224 */ /* 0x000fce00078e000e */
[----:B------:R-:W-:Y:S05]  /*1dae0*/  WARPSYNC.COLLECTIVE R15, `(.L_x_10075) ;  /* 0x000000000f087348 */ /* 0x000fea0003c00000 */
[----:B------:R0:W1:Y:S02]  /*1daf0*/  SHFL.IDX P6, R14, R13, R12, R11 ;  /* 0x0000000c0d0e7389 */ /* 0x00006400000c000b */
[----:B01----:R-:W-:Y:S01]  /*1db00*/  ENDCOLLECTIVE ;  /* 0x000000000000791b */ /* 0x003fe20003800000 */
.L_x_10075:
        /* <DEDUP_REMOVED lines=10> */
.L_x_10076:
[----:B------:R-:W-:Y:S01]  /*1dbb0*/  @!PT LDS RZ, [RZ] ;  /* 0x00000000fffff984 */ /* 0x000fe20000000800 */
[----:B------:R-:W-:Y:S01]  /*1dbc0*/  @!PT LDS RZ, [RZ] ;  /* 0x00000000fffff984 */ /* 0x000fe20000000800 */
[----:B------:R-:W-:Y:S01]  /*1dbd0*/  @!PT LDS RZ, [RZ] ;  /* 0x00000000fffff984 */ /* 0x000fe20000000800 */
[----:B------:R0:W-:Y:S01]  /*1dbe0*/  @!P0 LDGSTS.E.BYPASS.LTC128B.128 [R8+0x1b400], desc[UR40][R2.64], !P1 ;  /* 0x1b40000002088fae */ /* 0x0001e2000c901d68 */
[----:B------:R-:W-:Y:S01]  /*1dbf0*/  IMAD.MOV.U32 R0, RZ, RZ, R14 ;  /* 0x000000ffff007224 */ /* 0x000fe200078e000e */
[----:B------:R-:W-:Y:S06]  /*1dc00*/  BRA `(.L_x_10077) ;  /* 0xffffffa400e87947 */ /* 0x000fec000383ffff */
.L_x_9904:
[----:B0-----:R0:W1:Y:S02]  /*1dc10*/  SYNCS.PHASECHK.TRANS64.TRYWAIT P0, [R22+URZ+0x22820], R3 ;  /* 0x02282003160075a7 */ /* 0x001064000800017f */
[----:B-1----:R-:W-:Y:S05]  /*1dc20*/  @!P0 NANOSLEEP.SYNCS 0x989680 ;  /* 0x009896800000895d */ /* 0x002fea0003900000 */
[----:B------:R-:W1:Y:S02]  /*1dc30*/  @!P0 SYNCS.PHASECHK.TRANS64 P0, [R22+URZ+0x22820], R3 ;  /* 0x02282003160085a7 */ /* 0x000e64000800007f */
[----:B-1----:R-:W-:Y:S05]  /*1dc40*/  @!P0 BRA `(.L_x_9904) ;  /* 0xfffffffc00f08947 */ /* 0x002fea000383ffff */
[----:B------:R-:W-:Y:S05]  /*1dc50*/  BRA `(.L_x_10078) ;  /* 0xffffffa800447947 */ /* 0x000fea000383ffff */
.L_x_9907:
[----:B-1----:R1:W2:Y:S02]  /*1dc60*/  SYNCS.PHASECHK.TRANS64.TRYWAIT P0, [R31+URZ+0x22860], R0 ;  /* 0x022860001f0075a7 */ /* 0x0022a4000800017f */
[----:B--2---:R-:W-:Y:S05]  /*1dc70*/  @!P0 NANOSLEEP.SYNCS 0x989680 ;  /* 0x009896800000895d */ /* 0x004fea0003900000 */
[----:B------:R-:W2:Y:S02]  /*1dc80*/  @!P0 SYNCS.PHASECHK.TRANS64 P0, [R31+URZ+0x22860], R0 ;  /* 0x022860001f0085a7 */ /* 0x000ea4000800007f */
[----:B--2---:R-:W-:Y:S05]  /*1dc90*/  @!P0 BRA `(.L_x_9907) ;  /* 0xfffffffc00f08947 */ /* 0x004fea000383ffff */
[----:B------:R-:W-:Y:S05]  /*1dca0*/  BRA `(.L_x_10079) ;  /* 0xffffffa800547947 */ /* 0x000fea000383ffff */
.L_x_9908:
        /* <DEDUP_REMOVED lines=8> */
.L_x_10081:
[----:B------:R-:W-:Y:S05]  /*1dd30*/  BSYNC B0 ;  /* 0x0000000000007941 */ /* 0x000fea0003800000 */
.L_x_10080:
        /* <DEDUP_REMOVED lines=13> */
.L_x_10082:
        /* <DEDUP_REMOVED lines=11> */
.L_x_10083:
        /* <DEDUP_REMOVED lines=17> */
.L_x_10084:
[----:B------:R-:W-:Y:S02]  /*1dfd0*/  IMAD.MOV.U32 R13, RZ, RZ, R6 ;  /* 0x000000ffff0d7224 */ /* 0x000fe400078e0006 */
[----:B------:R-:W-:Y:S01]  /*1dfe0*/  IMAD.MOV.U32 R12, RZ, RZ, 0x2 ;  /* 0x00000002ff0c7424 */ /* 0x000fe200078e00ff */
[----:B------:R-:W-:-:S13]  /*1dff0*/  IADD3 R2, P4, R14, R0, RZ ;  /* 0x000000000e027210 */ /* 0x000fda0007f9e0ff */
[----:B------:R-:W-:Y:S05]  /*1e000*/  WARPSYNC.COLLECTIVE R15, `(.L_x_10085) ;  /* 0x000000000f087348 */ /* 0x000fea0003c00000 */
[----:B------:R0:W1:Y:S02]  /*1e010*/  SHFL.IDX P6, R14, R13, R12, R11 ;  /* 0x0000000c0d0e7389 */ /* 0x00006400000c000b */
[----:B01----:R-:W-:Y:S01]  /*1e020*/  ENDCOLLECTIVE ;  /* 0x000000000000791b */ /* 0x003fe20003800000 */
.L_x_10085:
        /* <DEDUP_REMOVED lines=17> */
.L_x_10086:
[----:B------:R-:W-:Y:S02]  /*1e140*/  IMAD.MOV.U32 R13, RZ, RZ, R6 ;  /* 0x000000ffff0d7224 */ /* 0x000fe400078e0006 */
[----:B------:R-:W-:Y:S01]  /*1e150*/  IMAD.MOV.U32 R12, RZ, RZ, 0x3 ;  /* 0x00000003ff0c7424 */ /* 0x000fe200078e00ff */
[----:B------:R-:W-:-:S13]  /*1e160*/  IADD3 R2, P4, R14, R0, RZ ;  /* 0x000000000e027210 */ /* 0x000fda0007f9e0ff */
[----:B------:R-:W-:Y:S05]  /*1e170*/  WARPSYNC.COLLECTIVE R15, `(.L_x_10087) ;  /* 0x000000000f087348 */ /* 0x000fea0003c00000 */
[----:B------:R0:W1:Y:S02]  /*1e180*/  SHFL.IDX P6, R14, R13, R12, R11 ;  /* 0x0000000c0d0e7389 */ /* 0x00006400000c000b */
[----:B01----:R-:W-:Y:S01]  /*1e190*/  ENDCOLLECTIVE ;  /* 0x000000000000791b */ /* 0x003fe20003800000 */
.L_x_10087:
        /* <DEDUP_REMOVED lines=17> */
.L_x_10088:
[----:B------:R-:W-:Y:S02]  /*1e2b0*/  IMAD.MOV.U32 R13, RZ, RZ, R6 ;  /* 0x000000ffff0d7224 */ /* 0x000fe400078e0006 */
[----:B------:R-:W-:Y:S01]  /*1e2c0*/  IMAD.MOV.U32 R12, RZ, RZ, 0x4 ;  /* 0x00000004ff0c7424 */ /* 0x000fe200078e00ff */
[----:B------:R-:W-:-:S13]  /*1e2d0*/  IADD3 R2, P4, R14, R0, RZ ;  /* 0x000000000e027210 */ /* 0x000fda0007f9e0ff */
[----:B------:R-:W-:Y:S05]  /*1e2e0*/  WARPSYNC.COLLECTIVE R15, `(.L_x_10089) ;  /* 0x000000000f087348 */ /* 0x000fea0003c00000 */
[----:B------:R0:W1:Y:S02]  /*1e2f0*/  SHFL.IDX P6, R14, R13, R12, R11 ;  /* 0x0000000c0d0e7389 */ /* 0x00006400000c000b */
[----:B01----:R-:W-:Y:S01]  /*1e300*/  ENDCOLLECTIVE ;  /* 0x000000000000791b */ /* 0x003fe20003800000 */
.L_x_10089:
        /* <DEDUP_REMOVED lines=17> */
.L_x_10090:
[----:B------:R-:W-:Y:S02]  /*1e420*/  IMAD.MOV.U32 R13, RZ, RZ, R6 ;  /* 0x000000ffff0d7224 */ /* 0x000fe400078e0006 */
[----:B------:R-:W-:Y:S01]  /*1e430*/  IMAD.MOV.U32 R12, RZ, RZ, 0x5 ;  /* 0x00000005ff0c7424 */ /* 0x000fe200078e00ff */
[----:B------:R-:W-:-:S13]  /*1e440*/  IADD3 R2, P4, R14, R0, RZ ;  /* 0x000000000e027210 */ /* 0x000fda0007f9e0ff */
[----:B------:R-:W-:Y:S05]  /*1e450*/  WARPSYNC.COLLECTIVE R15, `(.L_x_10091) ;  /* 0x000000000f087348 */ /* 0x000fea0003c00000 */
[----:B------:R0:W1:Y:S02]  /*1e460*/  SHFL.IDX P6, R14, R13, R12, R11 ;  /* 0x0000000c0d0e7389 */ /* 0x00006400000c000b */
[----:B01----:R-:W-:Y:S01]  /*1e470*/  ENDCOLLECTIVE ;  /* 0x000000000000791b */ /* 0x003fe20003800000 */
.L_x_10091:
        /* <DEDUP_REMOVED lines=12> */
.L_x_10092:
        /* <DEDUP_REMOVED lines=9> */
.L_x_9915:
[----:B0-----:R0:W1:Y:S02]  /*1e5d0*/  SYNCS.PHASECHK.TRANS64.TRYWAIT P0, [R4+URZ+0x22840], R21 ;  /* 0x02284015040075a7 */ /* 0x001064000800017f */
[----:B-1----:R-:W-:Y:S05]  /*1e5e0*/  @!P0 NANOSLEEP.SYNCS 0x989680 ;  /* 0x009896800000895d */ /* 0x002fea0003900000 */
[----:B------:R-:W1:Y:S02]  /*1e5f0*/  @!P0 SYNCS.PHASECHK.TRANS64 P0, [R4+URZ+0x22840], R21 ;  /* 0x02284015040085a7 */ /* 0x000e64000800007f */
[----:B-1----:R-:W-:Y:S05]  /*1e600*/  @!P0 BRA `(.L_x_9915) ;  /* 0xfffffffc00f08947 */ /* 0x002fea000383ffff */
[----:B------:R-:W-:Y:S05]  /*1e610*/  BRA `(.L_x_10094) ;  /* 0xffffffa800b47947 */ /* 0x000fea000383ffff */
.L_x_9916:
        /* <DEDUP_REMOVED lines=8> */
.L_x_10096:
[----:B------:R-:W-:Y:S05]  /*1e6a0*/  BSYNC B1 ;  /* 0x0000000000017941 */ /* 0x000fea0003800000 */
.L_x_10095:
        /* <DEDUP_REMOVED lines=9> */
.L_x_10097:
[----:B------:R-:W-:Y:S02]  /*1e740*/  IMAD.MOV.U32 R13, RZ, RZ, R9 ;  /* 0x000000ffff0d7224 */ /* 0x000fe400078e0009 */
[----:B------:R-:W-:Y:S02]  /*1e750*/  IMAD.MOV.U32 R12, RZ, RZ, 0x1 ;  /* 0x00000001ff0c7424 */ /* 0x000fe400078e00ff */
[----:B------:R-:W-:-:S07]  /*1e760*/  IMAD.MOV.U32 R2, RZ, RZ, R14 ;  /* 0x000000ffff027224 */ /* 0x000fce00078e000e */
[----:B------:R-:W-:Y:S05]  /*1e770*/  WARPSYNC.COLLECTIVE R15, `(.L_x_10098) ;  /* 0x000000000f087348 */ /* 0x000fea0003c00000 */
[----:B------:R0:W1:Y:S02]  /*1e780*/  SHFL.IDX P6, R14, R13, R12, R11 ;  /* 0x0000000c0d0e7389 */ /* 0x00006400000c000b */
[----:B01----:R-:W-:Y:S01]  /*1e790*/  ENDCOLLECTIVE ;  /* 0x000000000000791b */ /* 0x003fe20003800000 */
.L_x_10098:
        /* <DEDUP_REMOVED lines=11> */
.L_x_10099:
[----:B------:R-:W-:Y:S02]  /*1e850*/  IMAD.MOV.U32 R13, RZ, RZ, R9 ;  /* 0x000000ffff0d7224 */ /* 0x000fe400078e0009 */
[----:B------:R-:W-:Y:S02]  /*1e860*/  IMAD.MOV.U32 R12, RZ, RZ, 0x2 ;  /* 0x00000002ff0c7424 */ /* 0x000fe400078e00ff */
[----:B------:R-:W-:-:S07]  /*1e870*/  IMAD.MOV.U32 R2, RZ, RZ, R14 ;  /* 0x000000ffff027224 */ /* 0x000fce00078e000e */
[----:B------:R-:W-:Y:S05]  /*1e880*/  WARPSYNC.COLLECTIVE R15, `(.L_x_10100) ;  /* 0x000000000f087348 */ /* 0x000fea0003c00000 */
[----:B------:R0:W1:Y:S02]  /*1e890*/  SHFL.IDX P6, R14, R13, R12, R11 ;  /* 0x0000000c0d0e7389 */ /* 0x00006400000c000b */
[----:B01----:R-:W-:Y:S01]  /*1e8a0*/  ENDCOLLECTIVE ;  /* 0x000000000000791b */ /* 0x003fe20003800000 */
.L_x_10100:
        /* <DEDUP_REMOVED lines=11> */
.L_x_10101:
[----:B------:R-:W-:Y:S02]  /*1e960*/  IMAD.MOV.U32 R13, RZ, RZ, R9 ;  /* 0x000000ffff0d7224 */ /* 0x000fe400078e0009 */
[----:B------:R-:W-:Y:S02]  /*1e970*/  IMAD.MOV.U32 R12, RZ, RZ, 0x3 ;  /* 0x00000003ff0c7424 */ /* 0x000fe400078e00ff */
[----:B------:R-:W-:-:S07]  /*1e980*/  IMAD.MOV.U32 R2, RZ, RZ, R14 ;  /* 0x000000ffff027224 */ /* 0x000fce00078e000e */
[----:B------:R-:W-:Y:S05]  /*1e990*/  WARPSYNC.COLLECTIVE R15, `(.L_x_10102) ;  /* 0x000000000f087348 */ /* 0x000fea0003c00000 */
[----:B------:R0:W1:Y:S02]  /*1e9a0*/  SHFL.IDX P6, R14, R13, R12, R11 ;  /* 0x0000000c0d0e7389 */ /* 0x00006400000c000b */
[----:B01----:R-:W-:Y:S01]  /*1e9b0*/  ENDCOLLECTIVE ;  /* 0x000000000000791b */ /* 0x003fe20003800000 */
.L_x_10102:
        /* <DEDUP_REMOVED lines=11> */
.L_x_10103:
[----:B------:R-:W-:Y:S02]  /*1ea70*/  IMAD.MOV.U32 R13, RZ, RZ, R9 ;  /* 0x000000ffff0d7224 */ /* 0x000fe400078e0009 */
[----:B------:R-:W-:Y:S02]  /*1ea80*/  IMAD.MOV.U32 R12, RZ, RZ, 0x4 ;  /* 0x00000004ff0c7424 */ /* 0x000fe400078e00ff */
[----:B------:R-:W-:-:S07]  /*1ea90*/  IMAD.MOV.U32 R2, RZ, RZ, R14 ;  /* 0x000000ffff027224 */ /* 0x000fce00078e000e */
[----:B------:R-:W-:Y:S05]  /*1eaa0*/  WARPSYNC.COLLECTIVE R15, `(.L_x_10104) ;  /* 0x000000000f087348 */ /* 0x000fea0003c00000 */
[----:B------:R0:W1:Y:S02]  /*1eab0*/  SHFL.IDX P6, R14, R13, R12, R11 ;  /* 0x0000000c0d0e7389 */ /* 0x00006400000c000b */
[----:B01----:R-:W-:Y:S01]  /*1eac0*/  ENDCOLLECTIVE ;  /* 0x000000000000791b */ /* 0x003fe20003800000 */
.L_x_10104:
        /* <DEDUP_REMOVED lines=11> */
.L_x_10105:
[----:B------:R-:W-:Y:S02]  /*1eb80*/  IMAD.MOV.U32 R13, RZ, RZ, R9 ;  /* 0x000000ffff0d7224 */ /* 0x000fe400078e0009 */
[----:B------:R-:W-:Y:S02]  /*1eb90*/  IMAD.MOV.U32 R12, RZ, RZ, 0x5 ;  /* 0x00000005ff0c7424 */ /* 0x000fe400078e00ff */
[----:B------:R-:W-:-:S07]  /*1eba0*/  IMAD.MOV.U32 R2, RZ, RZ, R14 ;  /* 0x000000ffff027224 */ /* 0x000fce00078e000e */
[----:B------:R-:W-:Y:S05]  /*1ebb0*/  WARPSYNC.COLLECTIVE R15, `(.L_x_10106) ;  /* 0x000000000f087348 */ /* 0x000fea0003c00000 */
[----:B------:R0:W1:Y:S02]  /*1ebc0*/  SHFL.IDX P6, R14, R13, R12, R11 ;  /* 0x0000000c0d0e7389 */ /* 0x00006400000c000b */
[----:B01----:R-:W-:Y:S01]  /*1ebd0*/  ENDCOLLECTIVE ;  /* 0x000000000000791b */ /* 0x003fe20003800000 */
.L_x_10106:
        /* <DEDUP_REMOVED lines=11> */
.L_x_10107:
[----:B------:R-:W-:Y:S01]  /*1ec90*/  IMAD.MOV.U32 R2, RZ, RZ, R14 ;  /* 0x000000ffff027224 */ /* 0x000fe200078e000e */
[----:B------:R-:W-:Y:S06]  /*1eca0*/  BRA `(.L_x_10108) ;  /* 0xffffffa400e07947 */ /* 0x000fec000383ffff */
.L_x_9921:
[----:B---3--:R3:W4:Y:S02]  /*1ecb0*/  SYNCS.PHASECHK.TRANS64.TRYWAIT P0, [R4+URZ+0x22860], R21 ;  /* 0x02286015040075a7 */ /* 0x008724000800017f */
[----:B----4-:R-:W-:Y:S05]  /*1ecc0*/  @!P0 NANOSLEEP.SYNCS 0x989680 ;  /* 0x009896800000895d */ /* 0x010fea0003900000 */
[----:B------:R-:W4:Y:S02]  /*1ecd0*/  @!P0 SYNCS.PHASECHK.TRANS64 P0, [R4+URZ+0x22860], R21 ;  /* 0x02286015040085a7 */ /* 0x000f24000800007f */
[----:B----4-:R-:W-:Y:S05]  /*1ece0*/  @!P0 BRA `(.L_x_9921) ;  /* 0xfffffffc00f08947 */ /* 0x010fea000383ffff */
[----:B------:R-:W-:Y:S05]  /*1ecf0*/  BRA `(.L_x_10109) ;  /* 0xffffffa800307947 */ /* 0x000fea000383ffff */
.L_x_9922:
        /* <DEDUP_REMOVED lines=8> */
.L_x_10111:
[----:B------:R-:W-:Y:S05]  /*1ed80*/  BSYNC B1 ;  /* 0x0000000000017941 */ /* 0x000fea0003800000 */
.L_x_10110:
        /* <DEDUP_REMOVED lines=9> */
.L_x_10112:
[----:B------:R-:W-:Y:S02]  /*1ee20*/  IMAD.MOV.U32 R13, RZ, RZ, R7 ;  /* 0x000000ffff0d7224 */ /* 0x000fe400078e0007 */
[----:B------:R-:W-:Y:S01]  /*1ee30*/  IMAD.MOV.U32 R12, RZ, RZ, 0x1 ;  /* 0x00000001ff0c7424 */ /* 0x000fe200078e00ff */
[----:B------:R-:W-:-:S13]  /*1ee40*/  IADD3 R2, P0, R14, R0, RZ ;  /* 0x000000000e027210 */ /* 0x000fda0007f1e0ff */
[----:B------:R-:W-:Y:S05]  /*1ee50*/  WARPSYNC.COLLECTIVE R15, `(.L_x_10113) ;  /* 0x000000000f087348 */ /* 0x000fea0003c00000 */
[----:B------:R0:W1:Y:S02]  /*1ee60*/  SHFL.IDX P6, R14, R13, R12, R11 ;  /* 0x0000000c0d0e7389 */ /* 0x00006400000c000b */
[----:B01----:R-:W-:Y:S01]  /*1ee70*/  ENDCOLLECTIVE ;  /* 0x000000000000791b */ /* 0x003fe20003800000 */
.L_x_10113:
        /* <DEDUP_REMOVED lines=13> */
.L_x_10114:
[----:B------:R-:W-:Y:S02]  /*1ef50*/  IMAD.MOV.U32 R13, RZ, RZ, R7 ;  /* 0x000000ffff0d7224 */ /* 0x000fe400078e0007 */
[----:B------:R-:W-:Y:S01]  /*1ef60*/  IMAD.MOV.U32 R12, RZ, RZ, 0x2 ;  /* 0x00000002ff0c7424 */ /* 0x000fe200078e00ff */
[----:B------:R-:W-:-:S13]  /*1ef70*/  IADD3 R2, P0, R14, R0, RZ ;  /* 0x000000000e027210 */ /* 0x000fda0007f1e0ff */
[----:B------:R-:W-:Y:S05]  /*1ef80*/  WARPSYNC.COLLECTIVE R15, `(.L_x_10115) ;  /* 0x000000000f087348 */ /* 0x000fea0003c00000 */
[----:B------:R0:W1:Y:S02]  /*1ef90*/  SHFL.IDX P6, R14, R13, R12, R11 ;  /* 0x0000000c0d0e7389 */ /* 0x00006400000c000b */
[----:B01----:R-:W-:Y:S01]  /*1efa0*/  ENDCOLLECTIVE ;  /* 0x000000000000791b */ /* 0x003fe20003800000 */
.L_x_10115:
        /* <DEDUP_REMOVED lines=13> */
.L_x_10116:
[----:B------:R-:W-:Y:S02]  /*1f080*/  IMAD.MOV.U32 R13, RZ, RZ, R7 ;  /* 0x000000ffff0d7224 */ /* 0x000fe400078e0007 */
[----:B------:R-:W-:Y:S01]  /*1f090*/  IMAD.MOV.U32 R12, RZ, RZ, 0x3 ;  /* 0x00000003ff0c7424 */ /* 0x000fe200078e00ff */
[----:B------:R-:W-:-:S13]  /*1f0a0*/  IADD3 R2, P0, R14, R0, RZ ;  /* 0x000000000e027210 */ /* 0x000fda0007f1e0ff */
[----:B------:R-:W-:Y:S05]  /*1f0b0*/  WARPSYNC.COLLECTIVE R15, `(.L_x_10117) ;  /* 0x000000000f087348 */ /* 0x000fea0003c00000 */
[----:B------:R0:W1:Y:S02]  /*1f0c0*/  SHFL.IDX P6, R14, R13, R12, R11 ;  /* 0x0000000c0d0e7389 */ /* 0x00006400000c000b */
[----:B01----:R-:W-:Y:S01]  /*1f0d0*/  ENDCOLLECTIVE ;  /* 0x000000000000791b */ /* 0x003fe20003800000 */
.L_x_10117:
        /* <DEDUP_REMOVED lines=13> */
.L_x_10118:
[----:B------:R-:W-:Y:S02]  /*1f1b0*/  IMAD.MOV.U32 R13, RZ, RZ, R7 ;  /* 0x000000ffff0d7224 */ /* 0x000fe400078e0007 */
[----:B------:R-:W-:Y:S01]  /*1f1c0*/  IMAD.MOV.U32 R12, RZ, RZ, 0x4 ;  /* 0x00000004ff0c7424 */ /* 0x000fe200078e00ff */
[----:B------:R-:W-:-:S13]  /*1f1d0*/  IADD3 R2, P0, R14, R0, RZ ;  /* 0x000000000e027210 */ /* 0x000fda0007f1e0ff */
[----:B------:R-:W-:Y:S05]  /*1f1e0*/  WARPSYNC.COLLECTIVE R15, `(.L_x_10119) ;  /* 0x000000000f087348 */ /* 0x000fea0003c00000 */
[----:B------:R0:W1:Y:S02]  /*1f1f0*/  SHFL.IDX P6, R14, R13, R12, R11 ;  /* 0x0000000c0d0e7389 */ /* 0x00006400000c000b */
[----:B01----:R-:W-:Y:S01]  /*1f200*/  ENDCOLLECTIVE ;  /* 0x000000000000791b */ /* 0x003fe20003800000 */
.L_x_10119:
        /* <DEDUP_REMOVED lines=13> */
.L_x_10120:
[----:B------:R-:W-:Y:S02]  /*1f2e0*/  IMAD.MOV.U32 R13, RZ, RZ, R7 ;  /* 0x000000ffff0d7224 */ /* 0x000fe400078e0007 */
[----:B------:R-:W-:Y:S01]  /*1f2f0*/  IMAD.MOV.U32 R12, RZ, RZ, 0x5 ;  /* 0x00000005ff0c7424 */ /* 0x000fe200078e00ff */
[----:B------:R-:W-:-:S13]  /*1f300*/  IADD3 R2, P0, R14, R0, RZ ;  /* 0x000000000e027210 */ /* 0x000fda0007f1e0ff */
[----:B------:R-:W-:Y:S05]  /*1f310*/  WARPSYNC.COLLECTIVE R15, `(.L_x_10121) ;  /* 0x000000000f087348 */ /* 0x000fea0003c00000 */
[----:B------:R0:W1:Y:S02]  /*1f320*/  SHFL.IDX P6, R14, R13, R12, R11 ;  /* 0x0000000c0d0e7389 */ /* 0x00006400000c000b */
[----:B01----:R-:W-:Y:S01]  /*1f330*/  ENDCOLLECTIVE ;  /* 0x000000000000791b */ /* 0x003fe20003800000 */
.L_x_10121:
        /* <DEDUP_REMOVED lines=13> */
.L_x_10122:
[----:B------:R-:W-:Y:S05]  /*1f410*/  BRA `(.L_x_10123) ;  /* 0xffffffa400787947 */ /* 0x000fea000383ffff */
.L_x_9930:
        /* <DEDUP_REMOVED lines=8> */
.L_x_10125:
[----:B------:R-:W-:Y:S05]  /*1f4a0*/  BSYNC B0 ;  /* 0x0000000000007941 */ /* 0x000fea0003800000 */
.L_x_10124:
        /* <DEDUP_REMOVED lines=9> */
.L_x_10126:
        /* <DEDUP_REMOVED lines=24> */
.L_x_10127:
[----:B------:R-:W-:Y:S01]  /*1f6c0*/  IMAD.MOV.U32 R12, RZ, RZ, 0x2 ;  /* 0x00000002ff0c7424 */ /* 0x000fe200078e00ff */
[----:B------:R-:W-:-:S05]  /*1f6d0*/  SEL R14, R14, RZ, P1 ;  /* 0x000000ff0e0e7207 */ /* 0x000fca0000800000 */
[----:B------:R-:W-:-:S04]  /*1f6e0*/  IMAD.IADD R5, R13, 0x1, R14 ;  /* 0x000000010d057824 */ /* 0x000fc800078e020e */
[----:B------:R-:W-:-:S07]  /*1f6f0*/  IMAD.MOV.U32 R13, RZ, RZ, R5 ;  /* 0x000000ffff0d7224 */ /* 0x000fce00078e0005 */
[----:B------:R-:W-:Y:S05]  /*1f700*/  WARPSYNC.COLLECTIVE R15, `(.L_x_10128) ;  /* 0x000000000f087348 */ /* 0x000fea0003c00000 */
[----:B------:R0:W1:Y:S02]  /*1f710*/  SHFL.UP P6, R14, R13, R12, R11 ;  /* 0x0400000c0d0e7389 */ /* 0x00006400000c000b */
[----:B01----:R-:W-:Y:S01]  /*1f720*/  ENDCOLLECTIVE ;  /* 0x000000000000791b */ /* 0x003fe20003800000 */
.L_x_10128:
[----:B------:R-:W-:Y:S01]  /*1f730*/  IMAD.MOV.U32 R12, RZ, RZ, 0x4 ;  /* 0x00000004ff0c7424 */ /* 0x000fe200078e00ff */
[----:B------:R-:W-:-:S05]  /*1f740*/  SEL R2, R14, RZ, P2 ;  /* 0x000000ff0e027207 */ /* 0x000fca0001000000 */
[----:B------:R-:W-:-:S04]  /*1f750*/  IMAD.IADD R2, R5, 0x1, R2 ;  /* 0x0000000105027824 */ /* 0x000fc800078e0202 */
[----:B------:R-:W-:-:S07]  /*1f760*/  IMAD.MOV.U32 R13, RZ, RZ, R2 ;  /* 0x000000ffff0d7224 */ /* 0x000fce00078e0002 */
[----:B------:R-:W-:Y:S05]  /*1f770*/  WARPSYNC.COLLECTIVE R15, `(.L_x_10129) ;  /* 0x000000000f087348 */ /* 0x000fea0003c00000 */
[----:B------:R0:W1:Y:S02]  /*1f780*/  SHFL.UP P6, R14, R13, R12, R11 ;  /* 0x0400000c0d0e7389 */ /* 0x00006400000c000b */
[----:B01----:R-:W-:Y:S01]  /*1f790*/  ENDCOLLECTIVE ;  /* 0x000000000000791b */ /* 0x003fe20003800000 */
.L_x_10129:
[----:B------:R-:W-:Y:S01]  /*1f7a0*/  IMAD.MOV.U32 R12, RZ, RZ, 0x8 ;  /* 0x00000008ff0c7424 */ /* 0x000fe200078e00ff */
[----:B------:R-:W-:-:S05]  /*1f7b0*/  SEL R3, R14, RZ, P3 ;  /* 0x000000ff0e037207 */ /* 0x000fca0001800000 */
[----:B------:R-:W-:-:S04]  /*1f7c0*/  IMAD.IADD R3, R2, 0x1, R3 ;  /* 0x0000000102037824 */ /* 0x000fc800078e0203 */
[----:B------:R-:W-:-:S07]  /*1f7d0*/  IMAD.MOV.U32 R13, RZ, RZ, R3 ;  /* 0x000000ffff0d7224 */ /* 0x000fce00078e0003 */
[----:B------:R-:W-:Y:S05]  /*1f7e0*/  WARPSYNC.COLLECTIVE R15, `(.L_x_10130) ;  /* 0x000000000f087348 */ /* 0x000fea0003c00000 */
[----:B------:R0:W1:Y:S02]  /*1f7f0*/  SHFL.UP P6, R14, R13, R12, R11 ;  /* 0x0400000c0d0e7389 */ /* 0x00006400000c000b */
[----:B01----:R-:W-:Y:S01]  /*1f800*/  ENDCOLLECTIVE ;  /* 0x000000000000791b */ /* 0x003fe20003800000 */
.L_x_10130:
[----:B------:R-:W-:Y:S01]  /*1f810*/  IMAD.MOV.U32 R12, RZ, RZ, 0x10 ;  /* 0x00000010ff0c7424 */ /* 0x000fe200078e00ff */
[----:B------:R-:W-:-:S05]  /*1f820*/  SEL R14, R14, RZ, P4 ;  /* 0x000000ff0e0e7207 */ /* 0x000fca0002000000 */
[----:B------:R-:W-:-:S04]  /*1f830*/  IMAD.IADD R5, R3, 0x1, R14 ;  /* 0x0000000103057824 */ /* 0x000fc800078e020e */
[----:B------:R-:W-:-:S07]  /*1f840*/  IMAD.MOV.U32 R13, RZ, RZ, R5 ;  /* 0x000000ffff0d7224 */ /* 0x000fce00078e0005 */
[----:B------:R-:W-:Y:S05]  /*1f850*/  WARPSYNC.COLLECTIVE R15, `(.L_x_10131) ;  /* 0x000000000f087348 */ /* 0x000fea0003c00000 */
[----:B------:R0:W1:Y:S02]  /*1f860*/  SHFL.UP P6, R14, R13, R12, R11 ;  /* 0x0400000c0d0e7389 */ /* 0x00006400000c000b */
[----:B01----:R-:W-:Y:S01]  /*1f870*/  ENDCOLLECTIVE ;  /* 0x000000000000791b */ /* 0x003fe20003800000 */
.L_x_10131:
        /* <DEDUP_REMOVED lines=8> */
.L_x_10132:
[----:B------:R-:W-:Y:S05]  /*1f900*/  BRA `(.L_x_10133) ;  /* 0xffffffa400dc7947 */ /* 0x000fea000383ffff */
.L_x_9933:
[----:B------:R-:W-:Y:S01]  /*1f910*/  BSSY B0, `(.L_x_10134) ;  /* 0x0000007000007945 */ /* 0x000fe20003800000 */
[----:B------:R-:W-:Y:S02]  /*1f920*/  IMAD.MOV.U32 R12, RZ, RZ, 0x1 ;  /* 0x00000001ff0c7424 */ /* 0x000fe400078e00ff */
[----:B------:R-:W-:Y:S02]  /*1f930*/  IMAD.MOV.U32 R11, RZ, RZ, RZ ;  /* 0x000000ffff0b7224 */ /* 0x000fe400078e00ff */
[----:B------:R-:W-:-:S07]  /*1f940*/  IMAD.MOV.U32 R15, RZ, RZ, -0x1 ;  /* 0xffffffffff0f7424 */ /* 0x000fce00078e00ff */
[----:B------:R-:W-:Y:S05]  /*1f950*/  WARPSYNC.COLLECTIVE R15, `(.L_x_10135) ;  /* 0x000000000f087348 */ /* 0x000fea0003c00000 */
[----:B------:R0:W1:Y:S02]  /*1f960*/  SHFL.UP P6, R14, R13, R12, R11 ;  /* 0x0400000c0d0e7389 */ /* 0x00006400000c000b */
[----:B01----:R-:W-:Y:S01]  /*1f970*/  ENDCOLLECTIVE ;  /* 0x000000000000791b */ /* 0x003fe20003800000 */
.L_x_10135:
[----:B------:R-:W-:Y:S05]  /*1f980*/  BSYNC B0 ;  /* 0x0000000000007941 */ /* 0x000fea0003800000 */
.L_x_10134:
        /* <DEDUP_REMOVED lines=8> */
.L_x_10136:
[----:B------:R-:W-:Y:S01]  /*1fa10*/  IMAD.MOV.U32 R12, RZ, RZ, 0x4 ;  /* 0x00000004ff0c7424 */ /* 0x000fe200078e00ff */
[----:B------:R-:W-:-:S05]  /*1fa20*/  SEL R2, R14, RZ, P2 ;  /* 0x000000ff0e027207 */ /* 0x000fca0001000000 */
[----:B------:R-:W-:-:S04]  /*1fa30*/  IMAD.IADD R2, R13, 0x1, R2 ;  /* 0x000000010d027824 */ /* 0x000fc800078e0202 */
[----:B------:R-:W-:-:S07]  /*1fa40*/  IMAD.MOV.U32 R13, RZ, RZ, R2 ;  /* 0x000000ffff0d7224 */ /* 0x000fce00078e0002 */
[----:B------:R-:W-:Y:S05]  /*1fa50*/  WARPSYNC.COLLECTIVE R15, `(.L_x_10137) ;  /* 0x000000000f087348 */ /* 0x000fea0003c00000 */
[----:B------:R0:W1:Y:S02]  /*1fa60*/  SHFL.UP P6, R14, R13, R12, R11 ;  /* 0x0400000c0d0e7389 */ /* 0x00006400000c000b */
[----:B01----:R-:W-:Y:S01]  /*1fa70*/  ENDCOLLECTIVE ;  /* 0x000000000000791b */ /* 0x003fe20003800000 */
.L_x_10137:
[----:B------:R-:W-:Y:S01]  /*1fa80*/  IMAD.MOV.U32 R12, RZ, RZ, 0x8 ;  /* 0x00000008ff0c7424 */ /* 0x000fe200078e00ff */
[----:B------:R-:W-:-:S05]  /*1fa90*/  SEL R3, R14, RZ, P3 ;  /* 0x000000ff0e037207 */ /* 0x000fca0001800000 */
[----:B------:R-:W-:-:S04]  /*1faa0*/  IMAD.IADD R3, R2, 0x1, R3 ;  /* 0x0000000102037824 */ /* 0x000fc800078e0203 */
[----:B------:R-:W-:-:S07]  /*1fab0*/  IMAD.MOV.U32 R13, RZ, RZ, R3 ;  /* 0x000000ffff0d7224 */ /* 0x000fce00078e0003 */
[----:B------:R-:W-:Y:S05]  /*1fac0*/  WARPSYNC.COLLECTIVE R15, `(.L_x_10138) ;  /* 0x000000000f087348 */ /* 0x000fea0003c00000 */
[----:B------:R0:W1:Y:S02]  /*1fad0*/  SHFL.UP P6, R14, R13, R12, R11 ;  /* 0x0400000c0d0e7389 */ /* 0x00006400000c000b */
[----:B01----:R-:W-:Y:S01]  /*1fae0*/  ENDCOLLECTIVE ;  /* 0x000000000000791b */ /* 0x003fe20003800000 */
.L_x_10138:
[----:B------:R-:W-:Y:S01]  /*1faf0*/  IMAD.MOV.U32 R12, RZ, RZ, 0x10 ;  /* 0x00000010ff0c7424 */ /* 0x000fe200078e00ff */
[----:B------:R-:W-:-:S05]  /*1fb00*/  SEL R14, R14, RZ, P4 ;  /* 0x000000ff0e0e7207 */ /* 0x000fca0002000000 */
[----:B------:R-:W-:-:S04]  /*1fb10*/  IMAD.IADD R5, R3, 0x1, R14 ;  /* 0x0000000103057824 */ /* 0x000fc800078e020e */
[----:B------:R-:W-:-:S07]  /*1fb20*/  IMAD.MOV.U32 R13, RZ, RZ, R5 ;  /* 0x000000ffff0d7224 */ /* 0x000fce00078e0005 */
[----:B------:R-:W-:Y:S05]  /*1fb30*/  WARPSYNC.COLLECTIVE R15, `(.L_x_10139) ;  /* 0x000000000f087348 */ /* 0x000fea0003c00000 */
[----:B------:R0:W1:Y:S02]  /*1fb40*/  SHFL.UP P6, R14, R13, R12, R11 ;  /* 0x0400000c0d0e7389 */ /* 0x00006400000c000b */
[----:B01----:R-:W-:Y:S01]  /*1fb50*/  ENDCOLLECTIVE ;  /* 0x000000000000791b */ /* 0x003fe20003800000 */
.L_x_10139:
        /* <DEDUP_REMOVED lines=8> */
.L_x_10140:
[----:B------:R-:W-:Y:S05]  /*1fbe0*/  BRA `(.L_x_10141) ;  /* 0xffffffa400c87947 */ /* 0x000fea000383ffff */
.L_x_9935:
[----:B------:R-:W-:Y:S01]  /*1fbf0*/  BSSY B0, `(.L_x_10142) ;  /* 0x0000006000007945 */ /* 0x000fe20003800000 */
[----:B------:R-:W-:Y:S01]  /*1fc00*/  PLOP3.LUT P6, PT, P6, PT, PT, 0x8, 0x0 ;  /* 0x000000000000781c */ /* 0x000fe200037ce170 */
[----:B------:R-:W-:-:S12]  /*1fc10*/  IMAD.MOV.U32 R15, RZ, RZ, -0x1 ;  /* 0xffffffffff0f7424 */ /* 0x000fd800078e00ff */
[----:B0-----:R-:W-:Y:S05]  /*1fc20*/  WARPSYNC.COLLECTIVE R15, `(.L_x_10143) ;  /* 0x000000000f087348 */ /* 0x001fea0003c00000 */
[----:B------:R-:W-:Y:S01]  /*1fc30*/  VOTE.ANY R14, PT, P6 ;  /* 0x00000000000e7806 */ /* 0x000fe200030e0100 */
[----:B0-----:R-:W-:Y:S06]  /*1fc40*/  ENDCOLLECTIVE ;  /* 0x000000000000791b */ /* 0x001fec0003800000 */
.L_x_10143:
[----:B------:R-:W-:Y:S05]  /*1fc50*/  BSYNC B0 ;  /* 0x0000000000007941 */ /* 0x000fea0003800000 */
.L_x_10142:
        /* <DEDUP_REMOVED lines=9> */
.L_x_10144:
[----:B------:R-:W-:Y:S02]  /*1fcf0*/  IMAD.MOV.U32 R13, RZ, RZ, R4 ;  /* 0x000000ffff0d7224 */ /* 0x000fe400078e0004 */
[----:B------:R-:W-:-:S07]  /*1fd00*/  IMAD.MOV.U32 R7, RZ, RZ, R14 ;  /* 0x000000ffff077224 */ /* 0x000fce00078e000e */
[----:B------:R-:W-:Y:S05]  /*1fd10*/  WARPSYNC.COLLECTIVE R15, `(.L_x_10145) ;  /* 0x000000000f087348 */ /* 0x000fea0003c00000 */
[----:B------:R0:W1:Y:S02]  /*1fd20*/  SHFL.IDX P6, R14, R13, R12, R11 ;  /* 0x0000000c0d0e7389 */ /* 0x00006400000c000b */
[----:B01----:R-:W-:Y:S01]  /*1fd30*/  ENDCOLLECTIVE ;  /* 0x000000000000791b */ /* 0x003fe20003800000 */
.L_x_10145:
[----:B------:R-:W-:Y:S01]  /*1fd40*/  IMAD.MOV.U32 R4, RZ, RZ, R14 ;  /* 0x000000ffff047224 */ /* 0x000fe200078e000e */
[----:B------:R-:W-:Y:S06]  /*1fd50*/  BRA `(.L_x_10146) ;  /* 0xffffffa400a87947 */ /* 0x000fec000383ffff */
.L_x_9937:
[----:B------:R-:W-:Y:S01]  /*1fd60*/  BSSY B0, `(.L_x_10147) ;  /* 0x0000007000007945 */ /* 0x000fe20003800000 */
[----:B------:R-:W-:Y:S02]  /*1fd70*/  IMAD.MOV.U32 R13, RZ, RZ, R3 ;  /* 0x000000ffff0d7224 */ /* 0x000fe400078e0003 */
[----:B------:R-:W-:Y:S02]  /*1fd80*/  IMAD.MOV.U32 R11, RZ, RZ, 0x1f ;  /* 0x0000001fff0b7424 */ /* 0x000fe400078e00ff */
[----:B------:R-:W-:-:S07]  /*1fd90*/  IMAD.MOV.U32 R15, RZ, RZ, -0x1 ;  /* 0xffffffffff0f7424 */ /* 0x000fce00078e00ff */
[----:B0123--:R-:W-:Y:S05]  /*1fda0*/  WARPSYNC.COLLECTIVE R15, `(.L_x_10148) ;  /* 0x000000000f087348 */ /* 0x00ffea0003c00000 */
[----:B------:R4:W0:Y:S02]  /*1fdb0*/  SHFL.IDX P6, R14, R13, R12, R11 ;  /* 0x0000000c0d0e7389 */ /* 0x00082400000c000b */
[----:B01234-:R-:W-:Y:S01]  /*1fdc0*/  ENDCOLLECTIVE ;  /* 0x000000000000791b */ /* 0x01ffe20003800000 */
.L_x_10148:
[----:B------:R-:W-:Y:S05]  /*1fdd0*/  BSYNC B0 ;  /* 0x0000000000007941 */ /* 0x000fea0003800000 */
.L_x_10147:
[----:B------:R-:W-:Y:S01]  /*1fde0*/  IMAD.MOV.U32 R16, RZ, RZ, R14 ;  /* 0x000000ffff107224 */ /* 0x000fe200078e000e */
[----:B------:R-:W-:Y:S06]  /*1fdf0*/  BRA `(.L_x_9936) ;  /* 0xffffffa400987947 */ /* 0x000fec000383ffff */
.L_x_9941:
[----:B0-----:R0:W1:Y:S02]  /*1fe00*/  SYNCS.PHASECHK.TRANS64.TRYWAIT P0, [R5+URZ+0x22820], R0 ;  /* 0x02282000050075a7 */ /* 0x001064000800017f */
[----:B-1----:R-:W-:Y:S05]  /*1fe10*/  @!P0 NANOSLEEP.SYNCS 0x989680 ;  /* 0x009896800000895d */ /* 0x002fea0003900000 */
[----:B------:R-:W1:Y:S02]  /*1fe20*/  @!P0 SYNCS.PHASECHK.TRANS64 P0, [R5+URZ+0x22820], R0 ;  /* 0x02282000050085a7 */ /* 0x000e64000800007f */
[----:B-1----:R-:W-:Y:S05]  /*1fe30*/  @!P0 BRA `(.L_x_9941) ;  /* 0xfffffffc00f08947 */ /* 0x002fea000383ffff */
[----:B------:R-:W-:Y:S05]  /*1fe40*/  BRA `(.L_x_10149) ;  /* 0xffffffa800f07947 */ /* 0x000fea000383ffff */
.L_x_9942:
        /* <DEDUP_REMOVED lines=8> */
[----:B0--34-:R-:W-:Y:S05]  /*1fed0*/  WARPSYNC.COLLECTIVE R15, `(.L_x_10151) ;  /* 0x000000000f087348 */ /* 0x019fea0003c00000 */
[----:B------:R1:W2:Y:S02]  /*1fee0*/  SHFL.IDX P6, R14, R13, R12, R11 ;  /* 0x0000000c0d0e7389 */ /* 0x0002a400000c000b */
[----:B01234-:R-:W-:Y:S01]  /*1fef0*/  ENDCOLLECTIVE ;  /* 0x000000000000791b */ /* 0x01ffe20003800000 */
.L_x_10151:
[----:B------:R-:W-:Y:S05]  /*1ff00*/  BSYNC B0 ;  /* 0x0000000000007941 */ /* 0x000fea0003800000 */
.L_x_10150:
[----:B------:R-:W-:Y:S05]  /*1ff10*/  BRA `(.L_x_10152) ;  /* 0xffffffa800d87947 */ /* 0x000fea000383ffff */
.L_x_9943:
[----:B------:R-:W-:Y:S01]  /*1ff20*/  BSSY B0, `(.L_x_10153) ;  /* 0x0000006000007945 */ /* 0x000fe20003800000 */
[----:B------:R-:W-:-:S07]  /*1ff30*/  IMAD.MOV.U32 R15, RZ, RZ, -0x1 ;  /* 0xffffffffff0f7424 */ /* 0x000fce00078e00ff */
[----:B0--34-:R-:W-:Y:S05]  /*1ff40*/  WARPSYNC.COLLECTIVE R15, `(.L_x_10154) ;  /* 0x000000000f0c7348 */ /* 0x019fea0003c00000 */
[----:B------:R-:W-:Y:S02]  /*1ff50*/  ELECT P6, UR62, PT ;  /* 0x00000000003e782f */ /* 0x000fe400038c0000 */
[----:B------:R-:W-:Y:S01]  /*1ff60*/  MOV R14, UR62 ;  /* 0x0000003e000e7c02 */ /* 0x000fe20008000f00 */
[----:B0--34-:R-:W-:Y:S10]  /*1ff70*/  ENDCOLLECTIVE ;  /* 0x000000000000791b */ /* 0x019ff40003800000 */
.L_x_10154:
[----:B------:R-:W-:Y:S05]  /*1ff80*/  BSYNC B0 ;  /* 0x0000000000007941 */ /* 0x000fea0003800000 */
.L_x_10153:
[----:B------:R-:W-:Y:S05]  /*1ff90*/  BRA `(.L_x_10155) ;  /* 0xffffffa800cc7947 */ /* 0x000fea000383ffff */
.L_x_9945:
[----:B0-----:R0:W1:Y:S02]  /*1ffa0*/  SYNCS.PHASECHK.TRANS64.TRYWAIT P1, [R3+URZ+0x22840], R2 ;  /* 0x02284002030075a7 */ /* 0x001064000802017f */
[----:B-1----:R-:W-:Y:S05]  /*1ffb0*/  @!P1 NANOSLEEP.SYNCS 0x989680 ;  /* 0x009896800000995d */ /* 0x002fea0003900000 */
[----:B------:R-:W1:Y:S02]  /*1ffc0*/  @!P1 SYNCS.PHASECHK.TRANS64 P1, [R3+URZ+0x22840], R2 ;  /* 0x02284002030095a7 */ /* 0x000e64000802007f */
[----:B-1----:R-:W-:Y:S05]  /*1ffd0*/  @!P1 BRA `(.L_x_9945) ;  /* 0xfffffffc00f09947 */ /* 0x002fea000383ffff */
[----:B------:R-:W-:Y:S05]  /*1ffe0*/  BRA `(.L_x_10156) ;  /* 0xffffffa800e87947 */ /* 0x000fea000383ffff */
.L_x_9947:
[----:B-1----:R1:W2:Y:S02]  /*1fff0*/  SYNCS.PHASECHK.TRANS64.TRYWAIT P1, [R5+URZ+0x22840], R0 ;  /* 0x02284000050075a7 */ /* 0x0022a4000802017f */
[----:B--2---:R-:W-:Y:S05]  /*20000*/  @!P1 NANOSLEEP.SYNCS 0x989680 ;  /* 0x009896800000995d */ /* 0x004fea0003900000 */
[----:B------:R-:W2:Y:S02]  /*20010*/  @!P1 SYNCS.PHASECHK.TRANS64 P1, [R5+URZ+0x22840], R0 ;  /* 0x02284000050095a7 */ /* 0x000ea4000802007f */
[----:B--2---:R-:W-:Y:S05]  /*20020*/  @!P1 BRA `(.L_x_9947) ;  /* 0xfffffffc00f09947 */ /* 0x004fea000383ffff */
[----:B------:R-:W-:Y:S05]  /*20030*/  BRA `(.L_x_10157) ;  /* 0xffffffa800f47947 */ /* 0x000fea000383ffff */
.L_x_9949:
[----:B--2---:R2:W0:Y:S02]  /*20040*/  SYNCS.PHASECHK.TRANS64.TRYWAIT P1, [R3+URZ+0x22860], R2 ;  /* 0x02286002030075a7 */ /* 0x004424000802017f */
[----:B0-----:R-:W-:Y:S05]  /*20050*/  @!P1 NANOSLEEP.SYNCS 0x989680 ;  /* 0x009896800000995d */ /* 0x001fea0003900000 */
[----:B------:R-:W0:Y:S02]  /*20060*/  @!P1 SYNCS.PHASECHK.TRANS64 P1, [R3+URZ+0x22860], R2 ;  /* 0x02286002030095a7 */ /* 0x000e24000802007f */
[----:B0-----:R-:W-:Y:S05]  /*20070*/  @!P1 BRA `(.L_x_9949) ;  /* 0xfffffffc00f09947 */ /* 0x001fea000383ffff */
[----:B------:R-:W-:Y:S05]  /*20080*/  BRA `(.L_x_10158) ;  /* 0xffffffa800f07947 */ /* 0x000fea000383ffff */
.L_x_10159:
        /* <DEDUP_REMOVED lines=15> */
.L_x_15766:


//--------------------- .text._ZN7cutlass13device_kernelIN5flash11enable_sm90INS1_16FlashAttnFwdSm90INS1_25CollectiveMainloopFwdSm90ILi2EN4cute5tupleIJNS5_1CILi1EEES8_S8_EEENS6_IJNS7_ILi128EEENS7_ILi96EEENS7_ILi64EEEEEELi256ENS_10bfloat16_tEfNS_4arch4Sm90ELb0ELb0ELb1ELb1ELb1ELb0ELb1ELb1ELb0ELb1ELb1ELb0EEENS1_21CollectiveEpilogueFwdINS6_IJSA_NS7_ILi256EEESB_EEES9_SE_SG_Li256ELb1ELb1ELb1ELb0EEENS1_36VarlenDynamicPersistentTileSchedulerILi128ELi96ELi256ELi128ELb1ELb1ELb1ELb0ELb1ELb1EEEEEEEEEvNT_6ParamsE --------------------------
	.section	.text._ZN7cutlass13device_kernelIN5flash11enable_sm90INS1_16FlashAttnFwdSm90INS1_25CollectiveMainloopFwdSm90ILi2EN4cute5tupleIJNS5_1CILi1EEES8_S8_EEENS6_IJNS7_ILi128EEENS7_ILi96EEENS7_ILi64EEEEEELi256ENS_10bfloat16_tEfNS_4arch4Sm90ELb0ELb0ELb1ELb1ELb1ELb0ELb1ELb1ELb0ELb1ELb1ELb0EEENS1_21CollectiveEpilogueFwdINS6_IJSA_NS7_ILi256EEESB_EEES9_SE_SG_Li256ELb1ELb1ELb1ELb0EEENS1_36VarlenDynamicPersistentTileSchedulerILi128ELi96ELi256ELi128ELb1ELb1ELb1ELb0ELb1ELb1EEEEEEEEEvNT_6ParamsE,"ax",@progbits
	.align	128
.text._ZN7cutlass13device_kernelIN5flash11enable_sm90INS1_16FlashAttnFwdSm90INS1_25CollectiveMainloopFwdSm90ILi2EN4cute5tupleIJNS5_1CILi1EEES8_S8_EEENS6_IJNS7_ILi128EEENS7_ILi96EEENS7_ILi64EEEEEELi256ENS_10bfloat16_tEfNS_4arch4Sm90ELb0ELb0ELb1ELb1ELb1ELb0ELb1ELb1ELb0ELb1ELb1ELb0EEENS1_21CollectiveEpilogueFwdINS6_IJSA_NS7_ILi256EEESB_EEES9_SE_SG_Li256ELb1ELb1ELb1ELb0EEENS1_36VarlenDynamicPersistentTileSchedulerILi128ELi96ELi256ELi128ELb1ELb1ELb1ELb0ELb1ELb1EEEEEEEEEvNT_6ParamsE:
        .type           _ZN7cutlass13device_kernelIN5flash11enable_sm90INS1_16FlashAttnFwdSm90INS1_25CollectiveMainloopFwdSm90ILi2EN4cute5tupleIJNS5_1CILi1EEES8_S8_EEENS6_IJNS7_ILi128EEENS7_ILi96EEENS7_ILi64EEEEEELi256ENS_10bfloat16_tEfNS_4arch4Sm90ELb0ELb0ELb1ELb1ELb1ELb0ELb1ELb1ELb0ELb1ELb1ELb0EEENS1_21CollectiveEpilogueFwdINS6_IJSA_NS7_ILi256EEESB_EEES9_SE_SG_Li256ELb1ELb1ELb1ELb0EEENS1_36VarlenDynamicPersistentTileSchedulerILi128ELi96ELi256ELi128ELb1ELb1ELb1ELb0ELb1ELb1EEEEEEEEEvNT_6ParamsE,@function
        .size           _ZN7cutlass13device_kernelIN5flash11enable_sm90INS1_16FlashAttnFwdSm90INS1_25CollectiveMainloopFwdSm90ILi2EN4cute5tupleIJNS5_1CILi1EEES8_S8_EEENS6_IJNS7_ILi128EEENS7_ILi96EEENS7_ILi64EEEEEELi256ENS_10bfloat16_tEfNS_4arch4Sm90ELb0ELb0ELb1ELb1ELb1ELb0ELb1ELb1ELb0ELb1ELb1ELb0EEENS1_21CollectiveEpilogueFwdINS6_IJSA_NS7_ILi256EEESB_EEES9_SE_SG_Li256ELb1ELb1ELb1ELb0EEENS1_36VarlenDynamicPersistentTileSchedulerILi128ELi96ELi256ELi128ELb1ELb1ELb1ELb0ELb1ELb1EEEEEEEEEvNT_6ParamsE,(.L_x_15767 - _ZN7cutlass13device_kernelIN5flash11enable_sm90INS1_16FlashAttnFwdSm90INS1_25CollectiveMainloopFwdSm90ILi2EN4cute5tupleIJNS5_1CILi1EEES8_S8_EEENS6_IJNS7_ILi128EEENS7_ILi96EEENS7_ILi64EEEEEELi256ENS_10bfloat16_tEfNS_4arch4Sm90ELb0ELb0ELb1ELb1ELb1ELb0ELb1ELb1ELb0ELb1ELb1ELb0EEENS1_21CollectiveEpilogueFwdINS6_IJSA_NS7_ILi256EEESB_EEES9_SE_SG_Li256ELb1ELb1ELb1ELb0EEENS1_36VarlenDynamicPersistentTileSchedulerILi128ELi96ELi256ELi128ELb1ELb1ELb1ELb0ELb1ELb1EEEEEEEEEvNT_6ParamsE)
        .other          _ZN7cutlass13device_kernelIN5flash11enable_sm90INS1_16FlashAttnFwdSm90INS1_25CollectiveMainloopFwdSm90ILi2EN4cute5tupleIJNS5_1CILi1EEES8_S8_EEENS6_IJNS7_ILi128EEENS7_ILi96EEENS7_ILi64EEEEEELi256ENS_10bfloat16_tEfNS_4arch4Sm90ELb0ELb0ELb1ELb1ELb1ELb0ELb1ELb1ELb0ELb1ELb1ELb0EEENS1_21CollectiveEpilogueFwdINS6_IJSA_NS7_ILi256EEESB_EEES9_SE_SG_Li256ELb1ELb1ELb1ELb0EEENS1_36VarlenDynamicPersistentTileSchedulerILi128ELi96ELi256ELi128ELb1ELb1ELb1ELb0ELb1ELb1EEEEEEEEEvNT_6ParamsE,@"STO_CUDA_ENTRY STV_DEFAULT"
_ZN7cutlass13device_kernelIN5flash11enable_sm90INS1_16FlashAttnFwdSm90INS1_25CollectiveMainloopFwdSm90ILi2EN4cute5tupleIJNS5_1CILi1EEES8_S8_EEENS6_IJNS7_ILi128EEENS7_ILi96EEENS7_ILi64EEEEEELi256ENS_10bfloat16_tEfNS_4arch4Sm90ELb0ELb0ELb1ELb1ELb1ELb0ELb1ELb1ELb0ELb1ELb1ELb0EEENS1_21CollectiveEpilogueFwdINS6_IJSA_NS7_ILi256EEESB_EEES9_SE_SG_Li256ELb1ELb1ELb1ELb0EEENS1_36VarlenDynamicPersistentTileSchedulerILi128ELi96ELi256ELi128ELb1ELb1ELb1ELb0ELb1ELb1EEEEEEEEEvNT_6ParamsE:
        /* <DEDUP_REMOVED lines=47> */
.L_x_10160:
        /* <DEDUP_REMOVED lines=22> */
.L_x_10161:
        /* <DEDUP_REMOVED lines=18> */
.L_x_10162:
        /* <DEDUP_REMOVED lines=22> */
.L_x_10163:
        /* <DEDUP_REMOVED lines=23> */
.L_x_10164:
        /* <DEDUP_REMOVED lines=10> */
.L_x_10166:
[----:B------:R-:W-:-:S08]  /*08e0*/  NOP ;  /* 0x0000000000007918 */ /* 0x000fd00000000000 */
[----:B------:R-:W1:Y:S02]  /*08f0*/  USETMAXREG.TRY_ALLOC.CTAPOOL UP0, 0xe8 ;  /* 0x000000e8000079c8 */ /* 0x000e640008000600 */
[----:B-1----:R-:W-:-:S13]  /*0900*/  PLOP3.LUT P0, PT, PT, PT, UP0, 0x80, 0x0 ;  /* 0x000000000000781c */ /* 0x002fda0003f0f008 */
[----:B------:R-:W-:Y:S05]  /*0910*/  @!P0 BRA `(.L_x_10166) ;  /* 0xfffffffc00f08947 */ /* 0x000fea000383ffff */
[----:B------:R-:W-:Y:S01]  /*0920*/  SHF.R.U32.HI R2, RZ, 0x7, R0 ;  /* 0x00000007ff027819 */ /* 0x000fe20000011600 */
[----:B------:R-:W1:Y:S08]  /*0930*/  S2UR UR5, SR_CgaCtaId ;  /* 0x00000000000579c3 */ /* 0x000e700000008800 */
[----:B------:R-:W-:Y:S06]  /*0940*/  BAR.ARV 0x8, 0x180 ;  /* 0x0206000000007b1d */ /* 0x000fec0000002000 */
[----:B------:R-:W-:Y:S01]  /*0950*/  ISETP.NE.AND P0, PT, R2, 0x1, PT ;  /* 0x000000010200780c */ /* 0x000fe20003f05270 */
[----:B------:R-:W-:-:S12]  /*0960*/  UMOV UR4, 0x400 ;  /* 0x0000040000047882 */ /* 0x000fd80000000000 */
[----:B------:R-:W-:Y:S06]  /*0970*/  @!P0 BAR.ARV 0x9, 0x100 ;  /* 0x0244000000008b1d */ /* 0x000fec0000002000 */
[----:B-1----:R-:W-:Y:S02]  /*0980*/  ULEA UR4, UR5, UR4, 0x18 ;  /* 0x0000000405047291 */ /* 0x002fe4000f8ec03f */
[----:B------:R-:W-:Y:S07]  /*0990*/  BAR.SYNC.DEFER_BLOCKING 0x5, 0x180 ;  /* 0x0146000000007b1d */ /* 0x000fee0000010000 */
        /* <DEDUP_REMOVED lines=11> */
[----:B0-----:R-:W-:-:S04]  /*0a50*/  SHF.R.S32.HI R3, RZ, 0x1f, R0 ;  /* 0x0000001fff037819 */ /* 0x001fc80000011400 */
[CC--:B------:R-:W-:Y:S02]  /*0a60*/  LEA.HI R4, R3.reuse, R0.reuse, RZ, 0x4 ;  /* 0x0000000003047211 */ /* 0x0c0fe400078f20ff */
[----:B------:R-:W-:-:S04]  /*0a70*/  LEA.HI R7, R3, R0, RZ, 0x2 ;  /* 0x0000000003077211 */ /* 0x000fc800078f10ff */
[----:B------:R-:W-:Y:S02]  /*0a80*/  LOP3.LUT R11, R7, 0xfffffffc, RZ, 0xc0, !PT ;  /* 0xfffffffc070b7812 */ /* 0x000fe400078ec0ff */
[----:B------:R-:W-:-:S03]  /*0a90*/  SHF.R.S32.HI R7, RZ, 0x4, R4 ;  /* 0x00000004ff077819 */ /* 0x000fc60000011404 */
[----:B------:R-:W-:Y:S01]  /*0aa0*/  IMAD.IADD R12, R0, 0x1, -R11 ;  /* 0x00000001000c7824 */ /* 0x000fe200078e0a0b */
[----:B--2---:R-:W-:Y:S02]  /*0ab0*/  R2UR UR6, R2 ;  /* 0x00000000020672ca */ /* 0x004fe400000e0000 */
[----:B------:R-:W-:-:S04]  /*0ac0*/  LEA.HI R2, R3, R0, RZ, 0x7 ;  /* 0x0000000003027211 */ /* 0x000fc800078f38ff */
[----:B------:R-:W-:-:S05]  /*0ad0*/  LOP3.LUT R5, R2, 0xffffff80, RZ, 0xc0, !PT ;  /* 0xffffff8002057812 */ /* 0x000fca00078ec0ff */
[----:B------:R-:W-:Y:S01]  /*0ae0*/  IMAD.IADD R16, R0, 0x1, -R5 ;  /* 0x0000000100107824 */ /* 0x000fe200078e0a05 */
[----:B------:R-:W-:Y:S01]  /*0af0*/  LEA.HI R5, R3, R0, RZ, 0x5 ;  /* 0x0000000003057211 */ /* 0x000fe200078f28ff */
[----:B------:R-:W-:Y:S01]  /*0b00*/  ULOP3.LUT UR6, UR6, 0x1, URZ, 0xfc, !UPT ;  /* 0x0000000106067892 */ /* 0x000fe2000f8efc3f */
[C---:B------:R-:W-:Y:S02]  /*0b10*/  LOP3.LUT R3, R4.reuse, 0x3fffff0, RZ, 0xc0, !PT ;  /* 0x03fffff004037812 */ /* 0x040fe400078ec0ff */
[----:B------:R-:W-:Y:S01]  /*0b20*/  SHF.R.S32.HI R8, RZ, 0x1f, R16 ;  /* 0x0000001fff087819 */ /* 0x000fe20000011410 */
[----:B------:R-:W-:Y:S01]  /*0b30*/  IMAD.SHL.U32 R6, R5, 0x20, RZ ;  /* 0x0000002005067824 */ /* 0x000fe200078e00ff */
[----:B------:R-:W-:Y:S01]  /*0b40*/  LEA.HI R4, R4, R7, RZ, 0x1 ;  /* 0x0000000704047211 */ /* 0x000fe200078f08ff */
[----:B------:R-:W-:Y:S01]  /*0b50*/  IMAD.IADD R5, R0, 0x1, -R3 ;  /* 0x0000000100057824 */ /* 0x000fe200078e0a03 */
[CC--:B------:R-:W-:Y:S01]  /*0b60*/  LEA.HI R9, R8.reuse, R16.reuse, RZ, 0x2 ;  /* 0x0000001008097211 */ /* 0x0c0fe200078f10ff */
[----:B------:R-:W-:Y:S01]  /*0b70*/  STL [R1+0x20], R16 ;  /* 0x0000201001007387 */ /* 0x000fe20000100800 */
[----:B------:R-:W-:-:S02]  /*0b80*/  LEA.HI R8, R8, R16, RZ, 0x5 ;  /* 0x0000001008087211 */ /* 0x000fc400078f28ff */
[--C-:B------:R-:W-:Y:S02]  /*0b90*/  SHF.R.S32.HI R10, RZ, 0x2, R9.reuse ;  /* 0x00000002ff0a7819 */ /* 0x100fe40000011409 */
[----:B------:R-:W-:Y:S02]  /*0ba0*/  SHF.R.S32.HI R3, RZ, 0x1f, R9 ;  /* 0x0000001fff037819 */ /* 0x000fe40000011409 */
[----:B------:R-:W-:Y:S02]  /*0bb0*/  LOP3.LUT R6, R6, 0xfffffc00, RZ, 0xc0, !PT ;  /* 0xfffffc0006067812 */ /* 0x000fe400078ec0ff */
[----:B------:R-:W-:Y:S02]  /*0bc0*/  LEA.HI R0, R3, R10, RZ, 0x3 ;  /* 0x0000000a03007211 */ /* 0x000fe400078f18ff */
[----:B------:R-:W-:Y:S01]  /*0bd0*/  SHF.R.S32.HI R3, RZ, 0x7, R2 ;  /* 0x00000007ff037819 */ /* 0x000fe20000011402 */
[----:B------:R-:W-:Y:S01]  /*0be0*/  IMAD R5, R5, 0x40, R6 ;  /* 0x0000004005057824 */ /* 0x000fe200078e0206 */
[----:B------:R-:W-:Y:S01]  /*0bf0*/  LOP3.LUT R11, R0, 0xfffffff8, RZ, 0xc0, !PT ;  /* 0xfffffff8000b7812 */ /* 0x000fe200078ec0ff */
[----:B------:R-:W-:Y:S01]  /*0c00*/  IMAD.MOV.U32 R6, RZ, RZ, R14 ;  /* 0x000000ffff067224 */ /* 0x000fe200078e000e */
[----:B------:R-:W-:-:S02]  /*0c10*/  LEA.HI R2, R2, R3, RZ, 0x1 ;  /* 0x0000000302027211 */ /* 0x000fc400078f08ff */
[----:B------:R-:W-:Y:S01]  /*0c20*/  LOP3.LUT R4, R4, 0x1ffffffe, RZ, 0xc0, !PT ;  /* 0x1ffffffe04047812 */ /* 0x000fe200078ec0ff */
[----:B------:R-:W-:Y:S01]  /*0c30*/  IMAD.IADD R11, R10, 0x1, -R11 ;  /* 0x000000010a0b7824 */ /* 0x000fe200078e0a0b */
[----:B------:R-:W-:Y:S02]  /*0c40*/  LOP3.LUT R2, R2, 0x3fffffe, RZ, 0xc0, !PT ;  /* 0x03fffffe02027812 */ /* 0x000fe400078ec0ff */
[----:B------:R-:W-:Y:S01]  /*0c50*/  SHF.R.S32.HI R8, RZ, 0x5, R8 ;  /* 0x00000005ff087819 */ /* 0x000fe20000011408 */
[----:B------:R-:W-:Y:S01]  /*0c60*/  IMAD.IADD R4, R7, 0x1, -R4 ;  /* 0x0000000107047824 */ /* 0x000fe200078e0a04 */
[----:B------:R-:W-:Y:S01]  /*0c70*/  LEA.HI R0, R12, R12, RZ, 0x1 ;  /* 0x0000000c0c007211 */ /* 0x000fe200078f08ff */
[----:B------:R-:W-:Y:S01]  /*0c80*/  IMAD.IADD R2, R3, 0x1, -R2 ;  /* 0x0000000103027824 */ /* 0x000fe200078e0a02 */
[----:B------:R-:W-:Y:S01]  /*0c90*/  LOP3.LUT R9, R9, 0x7ffffffc, RZ, 0xc0, !PT ;  /* 0x7ffffffc09097812 */ /* 0x000fe200078ec0ff */
[----:B------:R-:W-:Y:S01]  /*0ca0*/  IMAD R11, R8, 0x10, R11 ;  /* 0x00000010080b7824 */ /* 0x000fe200078e020b */
[----:B------:R-:W-:Y:S01]  /*0cb0*/  LOP3.LUT R3, R0, 0x1ffffffe, RZ, 0xc0, !PT ;  /* 0x1ffffffe00037812 */ /* 0x000fe200078ec0ff */
[----:B------:R-:W-:-:S02]  /*0cc0*/  IMAD R4, R4, 0x8, R5 ;  /* 0x0000000804047824 */ /* 0x000fc400078e0205 */
[----:B------:R-:W-:Y:S02]  /*0cd0*/  IMAD R0, R2, 0x40, R11 ;  /* 0x0000004002007824 */ /* 0x000fe400078e020b */
[----:B------:R-:W-:Y:S01]  /*0ce0*/  IMAD.IADD R3, R12, 0x1, -R3 ;  /* 0x000000010c037824 */ /* 0x000fe200078e0a03 */
[----:B------:R-:W-:Y:S01]  /*0cf0*/  STL [R1+0x30], R4 ;  /* 0x0000300401007387 */ /* 0x000fe20000100800 */
[----:B------:R-:W-:Y:S01]  /*0d00*/  IMAD.U32 R2, RZ, RZ, UR6 ;  /* 0x00000006ff027e24 */ /* 0x000fe2000f8e00ff */
[----:B------:R-:W-:Y:S01]  /*0d10*/  UMOV UR6, URZ ;  /* 0x0000003f00067c82 */ /* 0x000fe20008000000 */
[----:B------:R-:W-:Y:S01]  /*0d20*/  IMAD.IADD R9, R16, 0x1, -R9 ;  /* 0x0000000110097824 */ /* 0x000fe200078e0a09 */
[----:B------:R0:W-:Y:S03]  /*0d30*/  STL [R1+0x28], R0 ;  /* 0x0000280001007387 */ /* 0x0001e60000100800 */
[----:B------:R-:W-:Y:S01]  /*0d40*/  IMAD.SHL.U32 R23, R9, 0x2, RZ ;  /* 0x0000000209177824 */ /* 0x000fe200078e00ff */
[----:B------:R1:W-:Y:S03]  /*0d50*/  STL [R1+0x34], R2 ;  /* 0x0000340201007387 */ /* 0x0003e60000100800 */
[----:B------:R-:W-:-:S02]  /*0d60*/  VIADD R10, R23, 0x8 ;  /* 0x00000008170a7836 */ /* 0x000fc40000000000 */
[----:B------:R-:W-:Y:S02]  /*0d70*/  VIADD R9, R23, 0x10 ;  /* 0x0000001017097836 */ /* 0x000fe40000000000 */
        /* <DEDUP_REMOVED lines=16> */
[----:B0-----:R-:W-:Y:S01]  /*0e80*/  IMAD.U32 R0, RZ, RZ, UR6 ;  /* 0x00000006ff007e24 */ /* 0x001fe2000f8e00ff */
        /* <DEDUP_REMOVED lines=38> */
.L_x_10217:
[----:B------:R-:W-:Y:S01]  /*10f0*/  ULDC.64 UR6, c[0x0][0xd88] ;  /* 0x0003620000067ab9 */ /* 0x000fe20000000a00 */
[----:B01----:R-:W0:Y:S01]  /*1100*/  LDC.64 R4, c[0x0][0x418] ;  /* 0x00010600ff047b82 */ /* 0x003e220000000a00 */
[----:B------:R-:W-:-:S06]  /*1110*/  UIMAD.WIDE UR6, UR5, 0x4, UR6 ;  /* 0x00000004050678a5 */ /* 0x000fcc000f8e0206 */
[----:B------:R-:W-:Y:S01]  /*1120*/  IMAD.U32 R200, RZ, RZ, UR6 ;  /* 0x00000006ffc87e24 */ /* 0x000fe2000f8e00ff */
[----:B------:R-:W1:Y:S01]  /*1130*/  LDC R0, c[0x0][0x424] ;  /* 0x00010900ff007b82 */ /* 0x000e620000000800 */
[----:B------:R-:W-:Y:S01]  /*1140*/  IMAD.U32 R201, RZ, RZ, UR7 ;  /* 0x00000007ffc97e24 */ /* 0x000fe2000f8e00ff */
[----:B------:R-:W-:-:S04]  /*1150*/  ULDC.64 UR6, c[0x0][0xb20] ;  /* 0x0002c80000067ab9 */ /* 0x000fc80000000a00 */
[----:B--2---:R-:W2:Y:S01]  /*1160*/  LDG.E R200, desc[UR36][R200.64] ;  /* 0x00000024c8c87981 */ /* 0x004ea2000c1e1900 */
[----:B------:R-:W-:Y:S01]  /*1170*/  ISETP.NE.U32.AND P0, PT, RZ, UR6, PT ;  /* 0x00000006ff007c0c */ /* 0x000fe2000bf05070 */
[----:B---34-:R-:W3:Y:S01]  /*1180*/  LDC R9, c[0x0][0x2f0] ;  /* 0x0000bc00ff097b82 */ /* 0x018ee20000000800 */
[----:B------:R-:W-:Y:S02]  /*1190*/  IMAD.MOV.U32 R7, RZ, RZ, RZ ;  /* 0x000000ffff077224 */ /* 0x000fe400078e00ff */
[----:B------:R-:W-:Y:S02]  /*11a0*/  ISETP.NE.AND.EX P0, PT, RZ, UR7, PT, P0 ;  /* 0x00000007ff007c0c */ /* 0x000fe4000bf05300 */
[----:B--2---:R-:W-:-:S11]  /*11b0*/  SHF.R.S32.HI R204, RZ, 0x1f, R200 ;  /* 0x0000001fffcc7819 */ /* 0x004fd600000114c8 */
[----:B------:R-:W-:-:S04]  /*11c0*/  @P0 LEA R2, P1, R200, UR6, 0x2 ;  /* 0x00000006c8020c11 */ /* 0x000fc8000f8210ff */
[----:B------:R-:W-:Y:S01]  /*11d0*/  @P0 LEA.HI.X R3, R200, UR7, R204, 0x2, P1 ;  /* 0x00000007c8030c11 */ /* 0x000fe200088f14cc */
[----:B------:R-:W-:Y:S02]  /*11e0*/  ULDC.64 UR6, c[0x0][0xb18] ;  /* 0x0002c60000067ab9 */ /* 0x000fe40000000a00 */
[----:B------:R-:W-:Y:S02]  /*11f0*/  ISETP.NE.U32.AND P1, PT, RZ, UR6, PT ;  /* 0x00000006ff007c0c */ /* 0x000fe4000bf25070 */
[----:B------:R2:W5:Y:S01]  /*1200*/  @P0 LDG.E R7, desc[UR36][R2.64] ;  /* 0x0000002402070981 */ /* 0x000562000c1e1900 */
        /* <DEDUP_REMOVED lines=8> */
[----:B------:R-:W-:-:S05]  /*1290*/  IMAD.U32 R0, RZ, RZ, UR4 ;  /* 0x00000004ff007e24 */ /* 0x000fca000f8e00ff */
[----:B------:R2:W-:Y:S01]  /*12a0*/  STL [R1+0x18], R0 ;  /* 0x0000180001007387 */ /* 0x0005e20000100800 */
[----:B------:R-:W-:Y:S05]  /*12b0*/  @P1 BRA `(.L_x_10167) ;  /* 0x0000000000241947 */ /* 0x000fea0003800000 */
        /* <DEDUP_REMOVED lines=9> */
.L_x_10167:
[----:B-----5:R-:W-:Y:S01]  /*1350*/  IMAD.IADD R152, R152, 0x1, -R7 ;  /* 0x0000000198987824 */ /* 0x020fe200078e0a07 */
[----:B--2---:R-:W-:-:S03]  /*1360*/  LOP3.LUT R2, R6, 0xff000000, RZ, 0xc0, !PT ;  /* 0xff00000006027812 */ /* 0x004fc600078ec0ff */
[C---:B------:R-:W-:Y:S01]  /*1370*/  VIADD R0, R152.reuse, 0x5f ;  /* 0x0000005f98007836 */ /* 0x040fe20000000000 */
[----:B------:R-:W-:Y:S02]  /*1380*/  SHF.R.U32.HI R3, RZ, 0x8, R2 ;  /* 0x00000008ff037819 */ /* 0x000fe40000011602 */
[----:B------:R-:W-:Y:S01]  /*1390*/  ISETP.GE.AND P0, PT, R152, 0x1, PT ;  /* 0x000000019800780c */ /* 0x000fe20003f06270 */
[----:B------:R-:W-:Y:S01]  /*13a0*/  IMAD.HI R4, R0, 0x2aaaaaab, RZ ;  /* 0x2aaaaaab00047827 */ /* 0x000fe200078e02ff */
[----:B------:R-:W-:-:S04]  /*13b0*/  LOP3.LUT R0, R6, 0xff0000, RZ, 0xc0, !PT ;  /* 0x00ff000006007812 */ /* 0x000fc800078ec0ff */
[----:B------:R-:W-:Y:S01]  /*13c0*/  LEA.HI R0, R0, R3, RZ, 0x10 ;  /* 0x0000000300007211 */ /* 0x000fe200078f80ff */
[----:B------:R-:W-:Y:S01]  /*13d0*/  IMAD.MOV.U32 R3, RZ, RZ, RZ ;  /* 0x000000ffff037224 */ /* 0x000fe200078e00ff */
[----:B------:R-:W-:Y:S02]  /*13e0*/  SHF.R.U32.HI R5, RZ, 0x1f, R4 ;  /* 0x0000001fff057819 */ /* 0x000fe40000011604 */
[----:B------:R-:W-:Y:S02]  /*13f0*/  LOP3.LUT R11, R0, 0xff, RZ, 0xc0, !PT ;  /* 0x000000ff000b7812 */ /* 0x000fe400078ec0ff */
[----:B------:R-:W-:Y:S02]  /*1400*/  LEA.HI.SX32 R164, R4, R5, 0x1c ;  /* 0x0000000504a47211 */ /* 0x000fe400078fe2ff */
[----:B------:R-:W-:Y:S01]  /*1410*/  SHF.R.U32.HI R202, RZ, 0x10, R0 ;  /* 0x00000010ffca7819 */ /* 0x000fe20000011600 */
[----:B------:R0:W-:Y:S01]  /*1420*/  STL [R1+0x14], R11 ;  /* 0x0000140b01007387 */ /* 0x0001e20000100800 */
[----:B------:R-:W-:Y:S05]  /*1430*/  @!P0 BRA `(.L_x_10168) ;  /* 0x0000000000748947 */ /* 0x000fea0003800000 */
[----:B------:R-:W1:Y:S01]  /*1440*/  LDC R3, c[0x0][0xae8] ;  /* 0x0002ba00ff037b82 */ /* 0x000e620000000800 */
[----:B------:R-:W-:-:S04]  /*1450*/  ISETP.NE.AND P0, PT, R202, RZ, PT ;  /* 0x000000ffca00720c */ /* 0x000fc80003f05270 */
[----:B-1----:R-:W-:-:S04]  /*1460*/  SEL R9, R202, R3, P0 ;  /* 0x00000003ca097207 */ /* 0x002fc80000000000 */
[-C--:B------:R-:W-:Y:S02]  /*1470*/  IABS R5, R9.reuse ;  /* 0x0000000900057213 */ /* 0x080fe40000000000 */
[----:B------:R-:W-:Y:S02]  /*1480*/  IADD3 R0, R164, -0x1, R9 ;  /* 0xffffffffa4007810 */ /* 0x000fe40007ffe009 */
[----:B------:R-:W1:Y:S01]  /*1490*/  I2F.RP R4, R5 ;  /* 0x0000000500047306 */ /* 0x000e620000209400 */
[----:B------:R-:W-:-:S05]  /*14a0*/  IABS R10, R9 ;  /* 0x00000009000a7213 */ /* 0x000fca0000000000 */
[----:B------:R-:W-:Y:S02]  /*14b0*/  IMAD.MOV R10, RZ, RZ, -R10 ;  /* 0x000000ffff0a7224 */ /* 0x000fe400078e0a0a */
[----:B-1----:R-:W1:Y:S02]  /*14c0*/  MUFU.RCP R4, R4 ;  /* 0x0000000400047308 */ /* 0x002e640000001000 */
[----:B-1----:R-:W-:Y:S01]  /*14d0*/  VIADD R2, R4, 0xffffffe ;  /* 0x0ffffffe04027836 */ /* 0x002fe20000000000 */
        /* <DEDUP_REMOVED lines=19> */
.L_x_10168:
[-C--:B------:R-:W-:Y:S01]  /*1610*/  IMAD R22, R11, R3.reuse, RZ ;  /* 0x000000030b167224 */ /* 0x080fe200078e02ff */
[----:B------:R-:W-:Y:S01]  /*1620*/  LOP3.LUT R201, R6, 0xffff, RZ, 0xc0, !PT ;  /* 0x0000ffff06c97812 */ /* 0x000fe200078ec0ff */
        /* <DEDUP_REMOVED lines=70> */
[----:B------:R-:W1:Y:S01]  /*1a90*/  S2R R0, SR_TID.X ;  /* 0x0000000000007919 */ /* 0x000e620000002100 */
[----:B------:R-:W2:Y:S01]  /*1aa0*/  S2UR UR6, SR_CgaCtaId ;  /* 0x00000000000679c3 */ /* 0x000ea20000008800 */
[----:B------:R-:W-:Y:S02]  /*1ab0*/  UMOV UR5, 0x400 ;  /* 0x0000040000057882 */ /* 0x000fe40000000000 */
[----:B--2---:R-:W-:-:S04]  /*1ac0*/  ULEA UR5, UR6, UR5, 0x18 ;  /* 0x0000000506057291 */ /* 0x004fc8000f8ec03f */
[----:B------:R-:W-:Y:S01]  /*1ad0*/  UIADD3 UR5, UR5, 0x18400, URZ ;  /* 0x0001840005057890 */ /* 0x000fe2000fffe03f */
[----:B-1----:R-:W-:-:S03]  /*1ae0*/  VIADD R0, R0, 0xffffff80 ;  /* 0xffffff8000007836 */ /* 0x002fc60000000000 */
[----:B------:R-:W-:Y:S02]  /*1af0*/  ULOP3.LUT UP0, URZ, UR5, 0x1bf, URZ, 0xc0, !UPT ;  /* 0x000001bf053f7892 */ /* 0x000fe4000f80c03f */
[----:B------:R-:W-:-:S04]  /*1b00*/  SHF.R.S32.HI R3, RZ, 0x1f, R0 ;  /* 0x0000001fff037819 */ /* 0x000fc80000011400 */
[----:B------:R-:W-:Y:S02]  /*1b10*/  PLOP3.LUT P0, PT, PT, PT, UP0, 0x80, 0x0 ;  /* 0x000000000000781c */ /* 0x000fe40003f0f008 */
[----:B------:R-:W-:-:S04]  /*1b20*/  LEA.HI R3, R3, R0, RZ, 0x7 ;  /* 0x0000000003037211 */ /* 0x000fc800078f38ff */
[----:B------:R-:W-:-:S06]  /*1b30*/  SHF.R.S32.HI R3, RZ, 0x7, R3 ;  /* 0x00000007ff037819 */ /* 0x000fcc0000011403 */
[----:B------:R-:W1:Y:S02]  /*1b40*/  SHFL.IDX PT, R3, R3, RZ, 0x1f ;  /* 0x00001fff03037589 */ /* 0x000e6400000e0000 */
[----:B-1----:R-:W-:-:S13]  /*1b50*/  R2UR UR40, R3 ;  /* 0x00000000032872ca */ /* 0x002fda00000e0000 */
        /* <DEDUP_REMOVED lines=14> */
[----:B------:R-:W-:Y:S02]  /*1c40*/  IMAD.U32 R10, RZ, RZ, UR6 ;  /* 0x00000006ff0a7e24 */ /* 0x000fe4000f8e00ff */
[----:B------:R-:W-:Y:S02]  /*1c50*/  IMAD.U32 R6, RZ, RZ, UR4 ;  /* 0x00000004ff067e24 */ /* 0x000fe4000f8e00ff */
[----:B------:R-:W-:-:S02]  /*1c60*/  IMAD.U32 R7, RZ, RZ, UR5 ;  /* 0x00000005ff077e24 */ /* 0x000fc4000f8e00ff */
[----:B0-----:R-:W-:Y:S02]  /*1c70*/  IMAD.U32 R11, RZ, RZ, UR7 ;  /* 0x00000007ff0b7e24 */ /* 0x001fe4000f8e00ff */
[----:B------:R-:W-:Y:S02]  /*1c80*/  IMAD.MOV.U32 R8, RZ, RZ, 0x70 ;  /* 0x00000070ff087424 */ /* 0x000fe400078e00ff */
[----:B------:R-:W-:Y:S02]  /*1c90*/  IMAD.MOV.U32 R12, RZ, RZ, 0x1 ;  /* 0x00000001ff0c7424 */ /* 0x000fe400078e00ff */
[----:B-1----:R-:W-:-:S07]  /*1ca0*/  IMAD.MOV.U32 R13, RZ, RZ, RZ ;  /* 0x000000ffff0d7224 */ /* 0x002fce00078e00ff */
[----:B------:R-:W-:-:S07]  /*1cb0*/  LEPC R20, `(.L_x_10170) ;  /* 0x000000001014794e */ /* 0x000fce0000000000 */
[----:B--2---:R-:W-:Y:S05]  /*1cc0*/  CALL.ABS.NOINC R2 ;  /* 0x0000000002007343 */ /* 0x004fea0003c00000 */
.L_x_10170:
[----:B------:R-:W2:Y:S01]  /*1cd0*/  LDL R2, [R1+0x1c] ;  /* 0x00001c0001027983 */ /* 0x000ea20000100800 */
[----:B------:R-:W-:Y:S01]  /*1ce0*/  MOV R0, 0x400 ;  /* 0x0000040000007802 */ /* 0x000fe20000000f00 */
[----:B------:R-:W1:Y:S01]  /*1cf0*/  S2R R3, SR_CgaCtaId ;  /* 0x0000000000037919 */ /* 0x000e620000008800 */
[----:B------:R-:W3:Y:S02]  /*1d00*/  S2R R16, SR_TID.X ;  /* 0x0000000000107919 */ /* 0x000ee40000002100 */
[----:B-1----:R-:W-:Y:S02]  /*1d10*/  LEA R3, R3, R0, 0x18 ;  /* 0x0000000003037211 */ /* 0x002fe400078ec0ff */
[----:B---3--:R-:W-:-:S05]  /*1d20*/  SHF.R.U32.HI R16, RZ, 0x7, R16 ;  /* 0x00000007ff107819 */ /* 0x008fca0000011610 */
[----:B------:R-:W-:Y:S01]  /*1d30*/  VIADD R72, R16, 0x8 ;  /* 0x0000000810487836 */ /* 0x000fe20000000000 */
[----:B--2---:R-:W-:-:S13]  /*1d40*/  R2UR UR5, R2 ;  /* 0x00000000020572ca */ /* 0x004fda00000e0000 */
[----:B------:R-:W-:-:S04]  /*1d50*/  ULEA.HI UR4, UR5, UR5, URZ, 0x1 ;  /* 0x0000000505047291 */ /* 0x000fc8000f8f083f */
[----:B------:R-:W-:-:S04]  /*1d60*/  ULOP3.LUT UR4, UR4, 0xfffffffe, URZ, 0xc0, !UPT ;  /* 0xfffffffe04047892 */ /* 0x000fc8000f8ec03f */
[----:B------:R-:W-:-:S06]  /*1d70*/  UIADD3 UR4, UR5, -UR4, URZ ;  /* 0x8000000405047290 */ /* 0x000fcc000fffe03f */
[----:B------:R-:W-:-:S05]  /*1d80*/  IMAD.U32 R2, RZ, RZ, UR4 ;  /* 0x00000004ff027e24 */ /* 0x000fca000f8e00ff */
[----:B------:R-:W-:-:S04]  /*1d90*/  SHF.L.U32 R0, R2, 0x1f, RZ ;  /* 0x0000001f02007819 */ /* 0x000fc800000006ff */
[----:B------:R-:W1:Y:S02]  /*1da0*/  SYNCS.PHASECHK.TRANS64.TRYWAIT P0, [R3+URZ+0x32400], R0 ;  /* 0x03240000030075a7 */ /* 0x000e64000800017f */
[----:B-1----:R-:W-:Y:S05]  /*1db0*/  @!P0 BRA `(.L_x_10171) ;  /* 0x0000010800dc8947 */ /* 0x002fea0003800000 */
.L_x_10306:
[----:B------:R-:W2:Y:S01]  /*1dc0*/  LDL R2, [R1+0x34] ;  /* 0x0000340001027983 */ /* 0x000ea20000100800 */
[----:B------:R-:W-:Y:S05]  /*1dd0*/  WARPSYNC.ALL ;  /* 0x0000000000007948 */ /* 0x000fea0003800000 */
[----:B------:R3:W-:Y:S01]  /*1de0*/  BAR.SYNC.DEFER_BLOCKING R72, 0x100 ;  /* 0x000400480000751d */ /* 0x0007e20000010000 */
[----:B--2---:R-:W-:-:S13]  /*1df0*/  R2UR UR4, R2 ;  /* 0x00000000020472ca */ /* 0x004fda00000e0000 */
[----:B------:R-:W-:-:S05]  /*1e00*/  IMAD.U32 R2, RZ, RZ, UR4 ;  /* 0x00000004ff027e24 */ /* 0x000fca000f8e00ff */
[----:B------:R-:W-:-:S13]  /*1e10*/  ISETP.NE.AND P0, PT, R2, 0x3, PT ;  /* 0x000000030200780c */ /* 0x000fda0003f05270 */
[----:B---3--:R-:W-:Y:S05]  /*1e20*/  @!P0 BRA `(.L_x_10172) ;  /* 0x0000000000048947 */ /* 0x008fea0003800000 */
[----:B------:R-:W-:Y:S01]  /*1e30*/  BPT.TRAP 0x1 ;  /* 0x000000040000795c */ /* 0x000fe20000300000 */
.L_x_10172:
[----:B------:R-:W-:Y:S01]  /*1e40*/  R2UR UR6, R3 ;  /* 0x00000000030672ca */ /* 0x000fe200000e0000 */
[----:B------:R-:W-:-:S05]  /*1e50*/  IMAD.U32 R2, RZ, RZ, UR39 ;  /* 0x00000027ff027e24 */ /* 0x000fca000f8e00ff */
[----:B------:R-:W-:-:S07]  /*1e60*/  SHF.L.U32 R2, R2, 0x1f, RZ ;  /* 0x0000001f02027819 */ /* 0x000fce00000006ff */
[----:B------:R-:W-:-:S09]  /*1e70*/  ULEA UR6, UR38, UR6, 0x3 ;  /* 0x0000000626067291 */ /* 0x000fd2000f8e183f */
[----:B------:R2:W3:Y:S01]  /*1e80*/  SYNCS.PHASECHK.TRANS64.TRYWAIT P1, [UR6+0x32430], R2 ;  /* 0x03243002ff0075a7 */ /* 0x0004e20008020146 */
[----:B------:R-:W-:Y:S05]  /*1e90*/  @!P0 BRA `(.L_x_10173) ;  /* 0x0000000000048947 */ /* 0x000fea0003800000 */
[----:B------:R-:W-:Y:S01]  /*1ea0*/  BPT.TRAP 0x1 ;  /* 0x000000040000795c */ /* 0x000fe20000300000 */
.L_x_10173:
[----:B---3--:R-:W-:Y:S05]  /*1eb0*/  @P1 BRA `(.L_x_10174) ;  /* 0x0000000000081947 */ /* 0x008fea0003800000 */
[----:B------:R-:W3:Y:S02]  /*1ec0*/  SYNCS.PHASECHK.TRANS64.TRYWAIT P1, [UR6+0x32430], R2 ;  /* 0x03243002ff0075a7 */ /* 0x000ee40008020146 */
[----:B---3--:R-:W-:Y:S05]  /*1ed0*/  @!P1 BRA `(.L_x_10175) ;  /* 0x0000010800a89947 */ /* 0x008fea0003800000 */
.L_x_10174:
[----:B------:R-:W-:Y:S01]  /*1ee0*/  R2UR UR4, R3 ;  /* 0x00000000030472ca */ /* 0x000fe200000e0000 */
[----:B------:R-:W-:Y:S01]  /*1ef0*/  ULOP3.LUT UR41, UR41, 0x10000, URZ, 0xfc, !UPT ;  /* 0x0001000029297892 */ /* 0x000fe2000f8efc3f */
[----:B------:R-:W-:Y:S01]  /*1f00*/  WARPGROUP.ARRIVE ;  /* 0x00000000000079c5 */ /* 0x000fe20000000000 */
[----:B------:R-:W-:Y:S01]  /*1f10*/  UMOV UR9, 0x40000040 ;  /* 0x4000004000097882 */ /* 0x000fe20000000000 */
[----:B------:R-:W-:Y:S01]  /*1f20*/  UMOV UR11, 0x40000040 ;  /* 0x40000040000b7882 */ /* 0x000fe20000000000 */
[----:B------:R-:W-:Y:S01]  /*1f30*/  UIADD3 UR5, UR41, 0x2, URZ ;  /* 0x0000000229057890 */ /* 0x000fe2000fffe03f */
[----:B------:R-:W-:Y:S02]  /*1f40*/  IMAD.U32 R19, RZ, RZ, UR9 ;  /* 0x00000009ff137e24 */ /* 0x000fe4000f8e00ff */
[----:B------:R-:W-:Y:S02]  /*1f50*/  UMOV UR8, UR41 ;  /* 0x0000002900087c82 */ /* 0x000fe40008000000 */
[----:B------:R-:W-:-:S03]  /*1f60*/  IMAD.U32 R18, RZ, RZ, UR8 ;  /* 0x00000008ff127e24 */ /* 0x000fc6000f8e00ff */
[----:B------:R-:W-:-:S04]  /*1f70*/  UIADD3 UR4, UR4, 0x1c400, URZ ;  /* 0x0001c40004047890 */ /* 0x000fc8000fffe03f */
[----:B------:R-:W-:-:S04]  /*1f80*/  USHF.R.U32.HI UR4, URZ, 0x4, UR4 ;  /* 0x000000043f047899 */ /* 0x000fc80008011604 */
[----:B------:R-:W-:-:S04]  /*1f90*/  ULOP3.LUT UR4, UR4, 0x3fff, URZ, 0xc0, !UPT ;  /* 0x00003fff04047892 */ /* 0x000fc8000f8ec03f */
[----:B------:R-:W-:-:S04]  /*1fa0*/  ULOP3.LUT UR61, UR4, 0x10000, URZ, 0xfc, !UPT ;  /* 0x00010000043d7892 */ /* 0x000fc8000f8efc3f */
[----:B------:R-:W-:-:S04]  /*1fb0*/  UIMAD UR4, UR38, 0x300, UR61 ;  /* 0x00000300260478a4 */ /* 0x000fc8000f8e023d */
[----:B------:R-:W-:-:S03]  /*1fc0*/  UIADD3 UR7, UR4, 0x2, URZ ;  /* 0x0000000204077890 */ /* 0x000fc6000fffe03f */
[----:B------:R-:W-:Y:S02]  /*1fd0*/  UMOV UR10, UR4 ;  /* 0x00000004000a7c82 */ /* 0x000fe40008000000 */
        /* <DEDUP_REMOVED lines=9> */
[----:B------:R-:W-:Y:S01]  /*2070*/  UIADD3 UR4, UR4, 0x6, URZ ;  /* 0x0000000604047890 */ /* 0x000fe2000fffe03f */
[----:B------:R-:W-:-:S02]  /*2080*/  WARPGROUP.DEPBAR.LE gsb0, 0x0 ;  /* 0x00008000000079c5 */ /* 0x000fc40000010000 */
[----:B------:R-:W-:-:S06]  /*2090*/  WARPGROUP.ARRIVE ;  /* 0x00000000000079c5 */ /* 0x000fcc0000000000 */
[----:B------:R-:W-:Y:S01]  /*20a0*/  HGMMA.64x96x16.F32.BF16 R24, gdesc[UR8], R24, gsb0 ;  /* 0x01600000081879f0 */ /* 0x000fe20008001818 */
[----:B------:R-:W-:Y:S01]  /*20b0*/  UMOV UR8, UR5 ;  /* 0x0000000500087c82 */ /* 0x000fe20008000000 */
[----:B------:R-:W-:Y:S01]  /*20c0*/  UMOV UR9, 0x40000040 ;  /* 0x4000004000097882 */ /* 0x000fe20000000000 */
[----:B------:R-:W-:Y:S01]  /*20d0*/  UMOV UR10, UR7 ;  /* 0x00000007000a7c82 */ /* 0x000fe20008000000 */
[----:B------:R-:W-:Y:S01]  /*20e0*/  UMOV UR11, 0x40000040 ;  /* 0x40000040000b7882 */ /* 0x000fe20000000000 */
[----:B------:R-:W-:Y:S01]  /*20f0*/  UIADD3 UR5, UR41, 0x6, URZ ;  /* 0x0000000629057890 */ /* 0x000fe2000fffe03f */
[----:B------:R-:W-:Y:S02]  /*2100*/  IMAD.U32 R14, RZ, RZ, UR8 ;  /* 0x00000008ff0e7e24 */ /* 0x000fe4000f8e00ff */
[----:B------:R-:W-:Y:S01]  /*2110*/  IMAD.U32 R15, RZ, RZ, UR9 ;  /* 0x00000009ff0f7e24 */ /* 0x000fe2000f8e00ff */
[----:B------:R-:W-:Y:S02]  /*2120*/  WARPGROUP.DEPBAR.LE gsb0, 0x0 ;  /* 0x00008000000079c5 */ /* 0x000fe40000010000 */
[----:B------:R-:W-:-:S06]  /*2130*/  WARPGROUP.ARRIVE ;  /* 0x00000000000079c5 */ /* 0x000fcc0000000000 */
[----:B------:R-:W-:Y:S01]  /*2140*/  HGMMA.64x96x16.F32.BF16 R24, gdesc[UR8], R24, gsb0 ;  /* 0x01600000081879f0 */ /* 0x000fe20008001818 */
[----:B------:R-:W-:Y:S01]  /*2150*/  UMOV UR8, UR5 ;  /* 0x0000000500087c82 */ /* 0x000fe20008000000 */
[----:B------:R-:W-:Y:S01]  /*2160*/  UMOV UR9, 0x40000040 ;  /* 0x4000004000097882 */ /* 0x000fe20000000000 */
[----:B------:R-:W-:Y:S01]  /*2170*/  UMOV UR10, UR4 ;  /* 0x00000004000a7c82 */ /* 0x000fe20008000000 */
[----:B------:R-:W-:Y:S01]  /*2180*/  UMOV UR11, 0x40000040 ;  /* 0x40000040000b7882 */ /* 0x000fe20000000000 */
[----:B------:R-:W-:Y:S02]  /*2190*/  IMAD.U32 R12, RZ, RZ, UR8 ;  /* 0x00000008ff0c7e24 */ /* 0x000fe4000f8e00ff */
[----:B------:R-:W-:Y:S01]  /*21a0*/  IMAD.U32 R13, RZ, RZ, UR9 ;  /* 0x00000009ff0d7e24 */ /* 0x000fe2000f8e00ff */
[----:B------:R-:W-:Y:S02]  /*21b0*/  WARPGROUP.DEPBAR.LE gsb0, 0x0 ;  /* 0x00008000000079c5 */ /* 0x000fe40000010000 */
[----:B------:R-:W-:-:S06]  /*21c0*/  WARPGROUP.ARRIVE ;  /* 0x00000000000079c5 */ /* 0x000fcc0000000000 */
[----:B------:R-:W-:Y:S03]  /*21d0*/  HGMMA.64x96x16.F32.BF16 R24, gdesc[UR8], R24, gsb0 ;  /* 0x01600000081879f0 */ /* 0x000fe60008001818 */
[----:B------:R-:W-:Y:S02]  /*21e0*/  WARPGROUP.DEPBAR.LE gsb0, 0x0 ;  /* 0x00008000000079c5 */ /* 0x000fe40000010000 */
[----:B------:R-:W4:Y:S02]  /*21f0*/  SYNCS.PHASECHK.TRANS64.TRYWAIT P1, [R3+URZ+0x32410], R0 ;  /* 0x03241000030075a7 */ /* 0x000f24000802017f */
[----:B----4-:R-:W-:Y:S05]  /*2200*/  @!P1 BRA `(.L_x_10176) ;  /* 0x0000010400f49947 */ /* 0x010fea0003800000 */
.L_x_10307:
[----:B------:R-:W-:Y:S05]  /*2210*/  @!P0 BRA `(.L_x_10177) ;  /* 0x0000000000048947 */ /* 0x000fea0003800000 */
[----:B------:R-:W-:Y:S01]  /*2220*/  BPT.TRAP 0x1 ;  /* 0x000000040000795c */ /* 0x000fe20000300000 */
.L_x_10177:
[----:B------:R0:W0:Y:S01]  /*2230*/  SYNCS.PHASECHK.TRANS64.TRYWAIT P1, [UR6+0x32450], R2 ;  /* 0x03245002ff0075a7 */ /* 0x0000220008020146 */
[----:B------:R-:W-:Y:S05]  /*2240*/  @!P0 BRA `(.L_x_10178) ;  /* 0x0000000000048947 */ /* 0x000fea0003800000 */
[----:B------:R-:W-:Y:S01]  /*2250*/  BPT.TRAP 0x1 ;  /* 0x000000040000795c */ /* 0x000fe20000300000 */
.L_x_10178:
[----:B0-----:R-:W-:Y:S05]  /*2260*/  @P1 BRA `(.L_x_10179) ;  /* 0x0000000000081947 */ /* 0x001fea0003800000 */
[----:B------:R-:W0:Y:S02]  /*2270*/  SYNCS.PHASECHK.TRANS64.TRYWAIT P1, [UR6+0x32450], R2 ;  /* 0x03245002ff0075a7 */ /* 0x000e240008020146 */
[----:B0-----:R-:W-:Y:S05]  /*2280*/  @!P1 BRA `(.L_x_10180) ;  /* 0x0000010400e89947 */ /* 0x001fea0003800000 */
.L_x_10179:
[----:B------:R-:W-:Y:S01]  /*2290*/  R2UR UR5, R3 ;  /* 0x00000000030572ca */ /* 0x000fe200000e0000 */
[----:B------:R-:W-:Y:S01]  /*22a0*/  WARPGROUP.ARRIVE ;  /* 0x00000000000079c5 */ /* 0x000fe20000000000 */
[----:B------:R-:W-:Y:S01]  /*22b0*/  UMOV UR11, 0x40000040 ;  /* 0x40000040000b7882 */ /* 0x000fe20000000000 */
[----:B------:R-:W-:Y:S01]  /*22c0*/  UMOV UR9, 0x40000040 ;  /* 0x4000004000097882 */ /* 0x000fe20000000000 */
[----:B------:R-:W-:Y:S01]  /*22d0*/  UMOV UR13, 0x40000040 ;  /* 0x40000040000d7882 */ /* 0x000fe20000000000 */
[----:B------:R-:W-:Y:S01]  /*22e0*/  IMAD.U32 R11, RZ, RZ, UR9 ;  /* 0x00000009ff0b7e24 */ /* 0x000fe2000f8e00ff */
[----:B------:R-:W-:Y:S01]  /*22f0*/  UMOV UR15, 0x40000040 ;  /* 0x40000040000f7882 */ /* 0x000fe20000000000 */
[----:B------:R-:W-:Y:S01]  /*2300*/  IMAD.U32 R9, RZ, RZ, UR13 ;  /* 0x0000000dff097e24 */ /* 0x000fe2000f8e00ff */
[----:B------:R-:W-:Y:S01]  /*2310*/  UMOV UR57, 0x40000040 ;  /* 0x4000004000397882 */ /* 0x000fe20000000000 */
[----:B------:R-:W-:Y:S01]  /*2320*/  UMOV UR59, 0x40000040 ;  /* 0x40000040003b7882 */ /* 0x000fe20000000000 */
[----:B------:R-:W-:Y:S01]  /*2330*/  UMOV UR17, 0x40000040 ;  /* 0x4000004000117882 */ /* 0x000fe20000000000 */
[----:B------:R-:W-:Y:S01]  /*2340*/  UMOV UR19, 0x40000040 ;  /* 0x4000004000137882 */ /* 0x000fe20000000000 */
[----:B------:R-:W-:Y:S01]  /*2350*/  UMOV UR21, 0x40000040 ;  /* 0x4000004000157882 */ /* 0x000fe20000000000 */
[----:B------:R-:W-:Y:S01]  /*2360*/  UIADD3 UR4, UR5, 0x400, URZ ;  /* 0x0000040005047890 */ /* 0x000fe2000fffe03f */
[----:B-1--4-:R-:W1:Y:S01]  /*2370*/  S2R R0, SR_TID.X ;  /* 0x0000000000007919 */ /* 0x012e620000002100 */
[----:B------:R-:W-:-:S02]  /*2380*/  ULEA UR40, UR40, UR5, 0xd ;  /* 0x0000000528287291 */ /* 0x000fc4000f8e683f */
[----:B------:R-:W-:Y:S02]  /*2390*/  USHF.R.U32.HI UR4, URZ, 0x4, UR4 ;  /* 0x000000043f047899 */ /* 0x000fe40008011604 */
[----:B------:R-:W-:Y:S02]  /*23a0*/  UIADD3 UR40, UR40, 0x22400, URZ ;  /* 0x0002240028287890 */ /* 0x000fe4000fffe03f */
[----:B------:R-:W-:Y:S02]  /*23b0*/  ULOP3.LUT UR7, UR4, 0x3fff, URZ, 0xc0, !UPT ;  /* 0x00003fff04077892 */ /* 0x000fe4000f8ec03f */
[----:B------:R-:W-:Y:S02]  /*23c0*/  USHF.R.U32.HI UR40, URZ, 0x4, UR40 ;  /* 0x000000043f287899 */ /* 0x000fe40008011628 */
[----:B------:R-:W-:Y:S02]  /*23d0*/  ULOP3.LUT UR60, UR7, 0x10000, URZ, 0xfc, !UPT ;  /* 0x00010000073c7892 */ /* 0x000fe4000f8efc3f */
[----:B------:R-:W-:-:S02]  /*23e0*/  ULOP3.LUT UR4, UR40, 0x3fff, URZ, 0xc0, !UPT ;  /* 0x00003fff28047892 */ /* 0x000fc4000f8ec03f */
[----:B------:R-:W-:Y:S02]  /*23f0*/  UIMAD UR5, UR38, 0xc00, UR60 ;  /* 0x00000c00260578a4 */ /* 0x000fe4000f8e023c */
[----:B------:R-:W-:Y:S02]  /*2400*/  ULOP3.LUT UR4, UR4, 0x10000, URZ, 0xfc, !UPT ;  /* 0x0001000004047892 */ /* 0x000fe4000f8efc3f */
[----:B------:R-:W-:Y:S02]  /*2410*/  UIADD3 UR58, UR5, 0x302, URZ ;  /* 0x00000302053a7890 */ /* 0x000fe4000fffe03f */
[----:B------:R-:W-:Y:S01]  /*2420*/  UIADD3 UR56, UR4, 0x402, URZ ;  /* 0x0000040204387890 */ /* 0x000fe2000fffe03f */
[----:B------:R-:W-:Y:S02]  /*2430*/  UMOV UR10, UR5 ;  /* 0x00000005000a7c82 */ /* 0x000fe40008000000 */
[----:B------:R-:W-:Y:S01]  /*2440*/  UMOV UR8, UR4 ;  /* 0x0000000400087c82 */ /* 0x000fe20008000000 */
[----:B------:R-:W-:Y:S01]  /*2450*/  UIADD3 UR16, UR4, 0x800, URZ ;  /* 0x0000080004107890 */ /* 0x000fe2000fffe03f */
[----:B------:R-:W-:Y:S01]  /*2460*/  HGMMA.64x96x16.F32.BF16 R24, gdesc[UR8], R24, gsb0 ;  /* 0x01600000081879f0 */ /* 0x000fe20008001818 */
[----:B------:R-:W-:Y:S01]  /*2470*/  IMAD.U32 R10, RZ, RZ, UR8 ;  /* 0x00000008ff0a7e24 */ /* 0x000fe2000f8e00ff */
[----:B------:R-:W-:-:S02]  /*2480*/  UIADD3 UR8, UR4, 0x2, URZ ;  /* 0x0000000204087890 */ /* 0x000fc4000fffe03f */
[----:B------:R-:W-:Y:S02]  /*2490*/  UIADD3 UR9, UR5, 0x2, URZ ;  /* 0x0000000205097890 */ /* 0x000fe4000fffe03f */
[----:B------:R-:W-:Y:S01]  /*24a0*/  UIADD3 UR10, UR5, 0x304, URZ ;  /* 0x00000304050a7890 */ /* 0x000fe2000fffe03f */
[----:B-1----:R-:W-:Y:S01]  /*24b0*/  SHF.R.U32.HI R0, RZ, 0x7, R0 ;  /* 0x00000007ff007819 */ /* 0x002fe20000011600 */
[----:B------:R-:W-:Y:S01]  /*24c0*/  UMOV UR11, 0x40000040 ;  /* 0x40000040000b7882 */ /* 0x000fe20000000000 */
[----:B------:R-:W-:Y:S01]  /*24d0*/  UMOV UR12, UR8 ;  /* 0x00000008000c7c82 */ /* 0x000fe20008000000 */
[----:B------:R-:W-:Y:S01]  /*24e0*/  UIADD3 UR8, UR4, 0x4, URZ ;  /* 0x0000000404087890 */ /* 0x000fe2000fffe03f */
[----:B------:R-:W-:Y:S01]  /*24f0*/  IMAD.U32 R8, RZ, RZ, UR12 ;  /* 0x0000000cff087e24 */ /* 0x000fe2000f8e00ff */
[----:B------:R-:W-:Y:S01]  /*2500*/  UMOV UR14, UR9 ;  /* 0x00000009000e7c82 */ /* 0x000fe20008000000 */
[----:B------:R-:W-:Y:S01]  /*2510*/  UIADD3 UR9, UR5, 0x4, URZ ;  /* 0x0000000405097890 */ /* 0x000fe2000fffe03f */
[----:B------:R-:W-:Y:S01]  /*2520*/  IADD3 R0, -R0, 0xb, RZ ;  /* 0x0000000b00007810 */ /* 0x000fe20007ffe1ff */
        /* <DEDUP_REMOVED lines=35> */
[----:B------:R-:W-:Y:S01]  /*2760*/  UIADD3 UR8, UR4, 0x6, URZ ;  /* 0x0000000604087890 */ /* 0x000fe2000fffe03f */
[----:B------:R-:W-:Y:S01]  /*2770*/  MOV R6, UR12 ;  /* 0x0000000c00067c02 */ /* 0x000fe20008000f00 */
[----:B------:R-:W-:Y:S01]  /*2780*/  UIADD3 UR9, UR5, 0x6, URZ ;  /* 0x0000000605097890 */ /* 0x000fe2000fffe03f */
        /* <DEDUP_REMOVED lines=9> */
[----:B------:R-:W-:Y:S01]  /*2820*/  IMAD.U32 R4, RZ, RZ, UR12 ;  /* 0x0000000cff047e24 */ /* 0x000fe2000f8e00ff */
[----:B------:R-:W-:Y:S01]  /*2830*/  UIADD3 UR9, UR5, 0x300, URZ ;  /* 0x0000030005097890 */ /* 0x000fe2000fffe03f */
[----:B0--3--:R-:W-:Y:S01]  /*2840*/  IMAD.U32 R5, RZ, RZ, UR13 ;  /* 0x0000000dff057e24 */ /* 0x009fe2000f8e00ff */
        /* <DEDUP_REMOVED lines=8> */
[----:B--2---:R-:W-:Y:S01]  /*28d0*/  IMAD.U32 R2, RZ, RZ, UR12 ;  /* 0x0000000cff027e24 */ /* 0x004fe2000f8e00ff */
[----:B------:R-:W-:Y:S01]  /*28e0*/  UMOV UR9, 0x40000040 ;  /* 0x4000004000097882 */ /* 0x000fe20000000000 */
[----:B------:R-:W-:Y:S01]  /*28f0*/  IMAD.U32 R3, RZ, RZ, UR13 ;  /* 0x0000000dff037e24 */ /* 0x000fe2000f8e00ff */
        /* <DEDUP_REMOVED lines=44> */
.L_x_10181:
        /* <DEDUP_REMOVED lines=11> */
[----:B------:R-:W-:Y:S01]  /*2c70*/  IADD3 R152, -R23, 0x60, R152 ;  /* 0x0000006017987810 */ /* 0x000fe20007ffe198 */
[----:B------:R-:W-:Y:S01]  /*2c80*/  FMUL.FTZ R32, R32, UR4 ;  /* 0x0000000420207c20 */ /* 0x000fe20008410000 */
[----:B------:R-:W-:Y:S01]  /*2c90*/  FMUL.FTZ R34, R34, UR4 ;  /* 0x0000000422227c20 */ /* 0x000fe20008410000 */
[----:B------:R-:W-:Y:S01]  /*2ca0*/  FMUL.FTZ R35, R35, UR4 ;  /* 0x0000000423237c20 */ /* 0x000fe20008410000 */
[C---:B------:R-:W-:Y:S01]  /*2cb0*/  ISETP.GT.AND P1, PT, R152.reuse, RZ, PT ;  /* 0x000000ff9800720c */ /* 0x040fe20003f24270 */
[----:B------:R-:W2:Y:S01]  /*2cc0*/  MUFU.TANH R27, R27 ;  /* 0x0000001b001b7308 */ /* 0x000ea20000002400 */
[----:B------:R-:W-:Y:S01]  /*2cd0*/  FMUL.FTZ R33, R33, UR4 ;  /* 0x0000000421217c20 */ /* 0x000fe20008410000 */
[----:B------:R-:W-:Y:S01]  /*2ce0*/  ISETP.GT.AND P6, PT, R152, 0x1, PT ;  /* 0x000000019800780c */ /* 0x000fe20003fc4270 */
[----:B------:R-:W-:Y:S01]  /*2cf0*/  FMUL.FTZ R36, R36, UR4 ;  /* 0x0000000424247c20 */ /* 0x000fe20008410000 */
[----:B------:R-:W-:Y:S01]  /*2d00*/  FMUL.FTZ R38, R38, UR4 ;  /* 0x0000000426267c20 */ /* 0x000fe20008410000 */
[----:B------:R-:W-:Y:S01]  /*2d10*/  FMUL.FTZ R39, R39, UR4 ;  /* 0x0000000427277c20 */ /* 0x000fe20008410000 */
[C---:B------:R-:W-:Y:S01]  /*2d20*/  ISETP.GT.AND P2, PT, R152.reuse, 0x8, PT ;  /* 0x000000089800780c */ /* 0x040fe20003f44270 */
[----:B------:R-:W-:Y:S01]  /*2d30*/  FMUL.FTZ R37, R37, UR4 ;  /* 0x0000000425257c20 */ /* 0x000fe20008410000 */
[----:B------:R1:W3:Y:S01]  /*2d40*/  MUFU.TANH R20, R24 ;  /* 0x0000001800147308 */ /* 0x0002e20000002400 */
[----:B------:R-:W-:Y:S01]  /*2d50*/  ISETP.GT.AND P3, PT, R152, 0x9, PT ;  /* 0x000000099800780c */ /* 0x000fe20003f64270 */
[----:B------:R-:W-:Y:S01]  /*2d60*/  FMUL.FTZ R40, R40, UR4 ;  /* 0x0000000428287c20 */ /* 0x000fe20008410000 */
[----:B------:R-:W-:Y:S01]  /*2d70*/  FMUL.FTZ R42, R42, UR4 ;  /* 0x000000042a2a7c20 */ /* 0x000fe20008410000 */
[----:B------:R-:W-:Y:S01]  /*2d80*/  FMUL.FTZ R43, R43, UR4 ;  /* 0x000000042b2b7c20 */ /* 0x000fe20008410000 */
[C---:B------:R-:W-:Y:S01]  /*2d90*/  ISETP.GT.AND P5, PT, R152.reuse, 0x10, PT ;  /* 0x000000109800780c */ /* 0x040fe20003fa4270 */
[----:B------:R-:W-:Y:S01]  /*2da0*/  FMUL.FTZ R41, R41, UR4 ;  /* 0x0000000429297c20 */ /* 0x000fe20008410000 */
[----:B------:R-:W-:Y:S01]  /*2db0*/  ISETP.GT.AND P4, PT, R152, 0x11, PT ;  /* 0x000000119800780c */ /* 0x000fe20003f84270 */
[----:B------:R3:W4:Y:S01]  /*2dc0*/  MUFU.TANH R21, R25 ;  /* 0x0000001900157308 */ /* 0x0007220000002400 */
[----:B-1----:R-:W-:Y:S01]  /*2dd0*/  FSEL R24, R26, -INF , P1 ;  /* 0xff8000001a187808 */ /* 0x002fe20000800000 */
[----:B------:R-:W-:Y:S01]  /*2de0*/  FMUL.FTZ R44, R44, UR4 ;  /* 0x000000042c2c7c20 */ /* 0x000fe20008410000 */
[----:B--2---:R-:W-:Y:S01]  /*2df0*/  FSEL R26, R27, -INF , P6 ;  /* 0xff8000001b1a7808 */ /* 0x004fe20003000000 */
[----:B------:R-:W-:Y:S01]  /*2e00*/  FMUL.FTZ R45, R45, UR4 ;  /* 0x000000042d2d7c20 */ /* 0x000fe20008410000 */
[----:B------:R-:W-:Y:S01]  /*2e10*/  FMUL.FTZ R48, R48, UR4 ;  /* 0x0000000430307c20 */ /* 0x000fe20008410000 */
[----:B------:R-:W-:Y:S01]  /*2e20*/  FMUL.FTZ R49, R49, UR4 ;  /* 0x0000000431317c20 */ /* 0x000fe20008410000 */
[----:B------:R-:W-:Y:S01]  /*2e30*/  FMUL.FTZ R46, R46, UR4 ;  /* 0x000000042e2e7c20 */ /* 0x000fe20008410000 */
[----:B------:R-:W-:Y:S01]  /*2e40*/  MUFU.TANH R73, R28 ;  /* 0x0000001c00497308 */ /* 0x000fe20000002400 */
[----:B---3--:R-:W-:Y:S01]  /*2e50*/  FSEL R25, R20, -INF , P1 ;  /* 0xff80000014197808 */ /* 0x008fe20000800000 */
[----:B------:R-:W-:Y:S01]  /*2e60*/  FMUL.FTZ R52, R52, UR4 ;  /* 0x0000000434347c20 */ /* 0x000fe20008410000 */
[----:B------:R-:W-:Y:S01]  /*2e70*/  ISETP.GT.AND P1, PT, R152, 0x18, PT ;  /* 0x000000189800780c */ /* 0x000fe20003f24270 */
[----:B------:R-:W-:Y:S01]  /*2e80*/  FMUL.FTZ R47, R47, UR4 ;  /* 0x000000042f2f7c20 */ /* 0x000fe20008410000 */
[----:B------:R-:W-:Y:S01]  /*2e90*/  FMUL.FTZ R53, R53, UR4 ;  /* 0x0000000435357c20 */ /* 0x000fe20008410000 */
[----:B------:R-:W-:Y:S01]  /*2ea0*/  FMUL.FTZ R50, R50, UR4 ;  /* 0x0000000432327c20 */ /* 0x000fe20008410000 */
[----:B------:R-:W-:Y:S01]  /*2eb0*/  FMUL.FTZ R56, R56, UR4 ;  /* 0x0000000438387c20 */ /* 0x000fe20008410000 */
[----:B------:R-:W1:Y:S01]  /*2ec0*/  MUFU.TANH R30, R30 ;  /* 0x0000001e001e7308 */ /* 0x000e620000002400 */
[----:B----4-:R-:W-:Y:S01]  /*2ed0*/  FSEL R27, R21, -INF , P6 ;  /* 0xff800000151b7808 */ /* 0x010fe20003000000 */
[----:B------:R-:W-:Y:S01]  /*2ee0*/  FMUL.FTZ R51, R51, UR4 ;  /* 0x0000000433337c20 */ /* 0x000fe20008410000 */
[----:B------:R-:W-:Y:S01]  /*2ef0*/  FMUL.FTZ R57, R57, UR4 ;  /* 0x0000000439397c20 */ /* 0x000fe20008410000 */
[----:B------:R-:W-:Y:S01]  /*2f00*/  FMUL.FTZ R54, R54, UR4 ;  /* 0x0000000436367c20 */ /* 0x000fe20008410000 */
[----:B------:R-:W-:Y:S01]  /*2f10*/  FMNMX.FTZ R20, R25, R27, !PT ;  /* 0x0000001b19147209 */ /* 0x000fe20007810000 */
        /* <DEDUP_REMOVED lines=8> */
[----:B------:R-:W-:Y:S01]  /*2fa0*/  ISETP.GT.AND P6, PT, R152, 0x50, PT ;  /* 0x000000509800780c */ /* 0x000fe20003fc4270 */
[----:B------:R-:W-:Y:S01]  /*2fb0*/  FMUL.FTZ R59, R59, UR4 ;  /* 0x000000043b3b7c20 */ /* 0x000fe20008410000 */
[----:B------:R3:W4:Y:S01]  /*2fc0*/  MUFU.TANH R74, R29 ;  /* 0x0000001d004a7308 */ /* 0x0007220000002400 */
[----:B-1----:R-:W-:Y:S01]  /*2fd0*/  FSEL R28, R30, -INF , P2 ;  /* 0xff8000001e1c7808 */ /* 0x002fe20001000000 */
[----:B------:R-:W-:Y:S01]  /*2fe0*/  FMUL.FTZ R62, R62, UR4 ;  /* 0x000000043e3e7c20 */ /* 0x000fe20008410000 */
[----:B------:R-:W-:Y:S01]  /*2ff0*/  FMUL.FTZ R63, R63, UR4 ;  /* 0x000000043f3f7c20 */ /* 0x000fe20008410000 */
[----:B------:R-:W-:Y:S01]  /*3000*/  FMUL.FTZ R66, R66, UR4 ;  /* 0x0000000442427c20 */ /* 0x000fe20008410000 */
[----:B------:R-:W-:Y:S01]  /*3010*/  FMUL.FTZ R67, R67, UR4 ;  /* 0x0000000443437c20 */ /* 0x000fe20008410000 */
[----:B------:R-:W-:Y:S01]  /*3020*/  FMUL.FTZ R69, R69, UR4 ;  /* 0x0000000445457c20 */ /* 0x000fe20008410000 */
[----:B------:R-:W-:Y:S01]  /*3030*/  FMUL.FTZ R70, R70, UR4 ;  /* 0x0000000446467c20 */ /* 0x000fe20008410000 */
[----:B------:R-:W-:Y:S01]  /*3040*/  MUFU.TANH R75, R32 ;  /* 0x00000020004b7308 */ /* 0x000fe20000002400 */
[----:B---3--:R-:W-:Y:S01]  /*3050*/  FSEL R29, R73, -INF , P2 ;  /* 0xff800000491d7808 */ /* 0x008fe20001000000 */
[----:B------:R-:W-:Y:S01]  /*3060*/  FMUL.FTZ R71, R71, UR4 ;  /* 0x0000000447477c20 */ /* 0x000fe20008410000 */
[----:B--2---:R-:W-:Y:S01]  /*3070*/  FSEL R30, R31, -INF , P3 ;  /* 0xff8000001f1e7808 */ /* 0x004fe20001800000 */
[----:B------:R-:W-:Y:S01]  /*3080*/  ULDC UR10, c[0x0][0xa80] ;  /* 0x0002a000000a7ab9 */ /* 0x000fe20000000800 */
[----:B------:R-:W-:Y:S01]  /*3090*/  FMNMX.FTZ R20, R29, R20, !PT ;  /* 0x000000141d147209 */ /* 0x000fe20007810000 */
[----:B------:R-:W1:Y:S01]  /*30a0*/  S2UR UR5, SR_CgaCtaId ;  /* 0x00000000000579c3 */ /* 0x000e620000008800 */
[----:B------:R-:W-:Y:S01]  /*30b0*/  ISETP.GT.AND P2, PT, R152, 0x19, PT ;  /* 0x000000199800780c */ /* 0x000fe20003f44270 */
[----:B------:R-:W2:Y:S01]  /*30c0*/  MUFU.TANH R34, R34 ;  /* 0x0000002200227308 */ /* 0x000ea20000002400 */
[----:B----4-:R-:W-:Y:S01]  /*30d0*/  FSEL R31, R74, -INF , P3 ;  /* 0xff8000004a1f7808 */ /* 0x010fe20001800000 */
[----:B------:R-:W-:Y:S01]  /*30e0*/  UIADD3 UR4, UR6, 0x32440, URZ ;  /* 0x0003244006047890 */ /* 0x000fe2000fffe03f */
[----:B------:R-:W-:Y:S01]  /*30f0*/  ISETP.GT.AND P3, PT, R152, 0x20, PT ;  /* 0x000000209800780c */ /* 0x000fe20003f64270 */
[----:B------:R-:W-:Y:S01]  /*3100*/  ULOP3.LUT UR7, UR7, 0x3000000, URZ, 0xfc, !UPT ;  /* 0x0300000007077892 */ /* 0x000fe2000f8efc3f */
[----:B------:R-:W-:Y:S01]  /*3110*/  FMNMX.FTZ R20, R31, R20, !PT ;  /* 0x000000141f147209 */ /* 0x000fe20007810000 */
[----:B------:R-:W-:Y:S01]  /*3120*/  UMOV UR15, 0x40000040 ;  /* 0x40000040000f7882 */ /* 0x000fe20000000000 */
[----:B------:R-:W-:Y:S01]  /*3130*/  UMOV UR19, 0x40000040 ;  /* 0x4000004000137882 */ /* 0x000fe20000000000 */
[----:B------:R-:W3:Y:S01]  /*3140*/  MUFU.TANH R35, R35 ;  /* 0x0000002300237308 */ /* 0x000ee20000002400 */
[----:B------:R-:W-:-:S04]  /*3150*/  UIMAD UR14, UR38, 0xc00, UR7 ;  /* 0x00000c00260e78a4 */ /* 0x000fc8000f8e0207 */
[----:B------:R-:W-:-:S03]  /*3160*/  UIADD3 UR18, UR14, 0x80, URZ ;  /* 0x000000800e127890 */ /* 0x000fc6000fffe03f */
[----:B------:R4:W5:Y:S01]  /*3170*/  MUFU.TANH R76, R33 ;  /* 0x00000021004c7308 */ /* 0x0009620000002400 */
[----:B--2---:R-:W-:Y:S01]  /*3180*/  FSEL R32, R34, -INF , P5 ;  /* 0xff80000022207808 */ /* 0x004fe20002800000 */
[----:B-1----:R-:W-:-:S06]  /*3190*/  UPRMT UR4, UR5, 0x654, UR4 ;  /* 0x0000065405047896 */ /* 0x002fcc0008000004 */
[----:B------:R-:W-:Y:S01]  /*31a0*/  MUFU.TANH R77, R36 ;  /* 0x00000024004d7308 */ /* 0x000fe20000002400 */
[----:B----4-:R-:W-:Y:S02]  /*31b0*/  FSEL R33, R75, -INF , P5 ;  /* 0xff8000004b217808 */ /* 0x010fe40002800000 */
[----:B---3--:R-:W-:Y:S02]  /*31c0*/  FSEL R34, R35, -INF , P4 ;  /* 0xff80000023227808 */ /* 0x008fe40002000000 */
[----:B------:R-:W-:Y:S02]  /*31d0*/  FMNMX.FTZ R20, R33, R20, !PT ;  /* 0x0000001421147209 */ /* 0x000fe40007810000 */
[----:B------:R-:W-:Y:S01]  /*31e0*/  ISETP.GT.AND P5, PT, R152, 0x21, PT ;  /* 0x000000219800780c */ /* 0x000fe20003fa4270 */
[----:B------:R-:W1:Y:S01]  /*31f0*/  MUFU.TANH R38, R38 ;  /* 0x0000002600267308 */ /* 0x000e620000002400 */
[----:B-----5:R-:W-:Y:S01]  /*3200*/  FSEL R35, R76, -INF , P4 ;  /* 0xff8000004c237808 */ /* 0x020fe20002000000 */
[----:B------:R-:W-:Y:S01]  /*3210*/  SYNCS.ARRIVE.TRANS64.RED.A1T0 RZ, [UR4], RZ ;  /* 0x000000ffffff79a7 */ /* 0x000fe20008100404 */
[----:B------:R-:W-:Y:S01]  /*3220*/  ISETP.GT.AND P4, PT, R152, 0x28, PT ;  /* 0x000000289800780c */ /* 0x000fe20003f84270 */
[----:B------:R-:W-:Y:S01]  /*3230*/  UIADD3 UR4, UR14, 0x100, URZ ;  /* 0x000001000e047890 */ /* 0x000fe2000fffe03f */
[----:B------:R-:W-:-:S03]  /*3240*/  FMNMX.FTZ R20, R35, R20, !PT ;  /* 0x0000001423147209 */ /* 0x000fc60007810000 */
[----:B------:R-:W2:Y:S08]  /*3250*/  MUFU.TANH R39, R39 ;  /* 0x0000002700277308 */ /* 0x000eb00000002400 */
[----:B------:R3:W4:Y:S01]  /*3260*/  MUFU.TANH R78, R37 ;  /* 0x00000025004e7308 */ /* 0x0007220000002400 */
[----:B-1----:R-:W-:-:S07]  /*3270*/  FSEL R36, R38, -INF , P1 ;  /* 0xff80000026247808 */ /* 0x002fce0000800000 */
[----:B------:R-:W-:Y:S01]  /*3280*/  MUFU.TANH R79, R40 ;  /* 0x00000028004f7308 */ /* 0x000fe20000002400 */
[----:B---3--:R-:W-:Y:S02]  /*3290*/  FSEL R37, R77, -INF , P1 ;  /* 0xff8000004d257808 */ /* 0x008fe40000800000 */
[----:B--2---:R-:W-:Y:S02]  /*32a0*/  FSEL R38, R39, -INF , P2 ;  /* 0xff80000027267808 */ /* 0x004fe40001000000 */
[----:B------:R-:W-:Y:S02]  /*32b0*/  FMNMX.FTZ R20, R37, R20, !PT ;  /* 0x0000001425147209 */ /* 0x000fe40007810000 */
[----:B------:R-:W-:Y:S01]  /*32c0*/  ISETP.GT.AND P1, PT, R152, 0x29, PT ;  /* 0x000000299800780c */ /* 0x000fe20003f24270 */
[----:B------:R-:W1:Y:S01]  /*32d0*/  MUFU.TANH R42, R42 ;  /* 0x0000002a002a7308 */ /* 0x000e620000002400 */
[----:B----4-:R-:W-:Y:S02]  /*32e0*/  FSEL R39, R78, -INF , P2 ;  /* 0xff8000004e277808 */ /* 0x010fe40001000000 */
[----:B------:R-:W-:-:S02]  /*32f0*/  ISETP.GT.AND P2, PT, R152, 0x30, PT ;  /* 0x000000309800780c */ /* 0x000fc40003f44270 */
        /* <DEDUP_REMOVED lines=14> */
[----:B------:R-:W3:Y:S01]  /*33e0*/  MUFU.TANH R49, R49 ;  /* 0x0000003100317308 */ /* 0x000ee20000002400 */
[----:B-1----:R-:W-:-:S07]  /*33f0*/  FSEL R45, R45, -INF , P1 ;  /* 0xff8000002d2d7808 */ /* 0x002fce0000800000 */
[----:B------:R-:W1:Y:S01]  /*3400*/  MUFU.TANH R46, R46 ;  /* 0x0000002e002e7308 */ /* 0x000e620000002400 */
[----:B--2---:R-:W-:-:S07]  /*3410*/  FSEL R182, R48, -INF , P2 ;  /* 0xff80000030b67808 */ /* 0x004fce0001000000 */
[----:B------:R2:W4:Y:S01]  /*3420*/  MUFU.TANH R163, R47 ;  /* 0x0000002f00a37308 */ /* 0x0005220000002400 */
[----:B---3--:R-:W-:-:S07]  /*3430*/  FSEL R181, R49, -INF , P3 ;  /* 0xff80000031b57808 */ /* 0x008fce0001800000 */
[----:B------:R-:W3:Y:S01]  /*3440*/  MUFU.TANH R52, R52 ;  /* 0x0000003400347308 */ /* 0x000ee20000002400 */
[----:B--2---:R-:W-:Y:S02]  /*3450*/  FSEL R47, R44, -INF , P4 ;  /* 0xff8000002c2f7808 */ /* 0x004fe40002000000 */
[----:B-1----:R-:W-:Y:S02]  /*3460*/  FSEL R183, R46, -INF , P4 ;  /* 0xff8000002eb77808 */ /* 0x002fe40002000000 */
[----:B------:R-:W-:Y:S02]  /*3470*/  FMNMX.FTZ R20, R47, R20, !PT ;  /* 0x000000142f147209 */ /* 0x000fe40007810000 */
[----:B------:R-:W-:Y:S01]  /*3480*/  ISETP.GT.AND P4, PT, R152, 0x39, PT ;  /* 0x000000399800780c */ /* 0x000fe20003f84270 */
[----:B------:R-:W1:Y:S01]  /*3490*/  MUFU.TANH R53, R53 ;  /* 0x0000003500357308 */ /* 0x000e620000002400 */
        /* <DEDUP_REMOVED lines=9> */
[----:B-1----:R-:W-:Y:S02]  /*3530*/  FSEL R180, R53, -INF , P4 ;  /* 0xff80000035b47808 */ /* 0x002fe40002000000 */
[----:B------:R-:W-:Y:S02]  /*3540*/  FMNMX.FTZ R21, R24, R26, !PT ;  /* 0x0000001a18157209 */ /* 0x000fe40007810000 */
[----:B------:R-:W-:Y:S02]  /*3550*/  FMNMX.FTZ R49, R180, R49, !PT ;  /* 0x00000031b4317209 */ /* 0x000fe40007810000 */
[----:B------:R-:W-:Y:S01]  /*3560*/  FMNMX.FTZ R21, R28, R21, !PT ;  /* 0x000000151c157209 */ /* 0x000fe20007810000 */
[----:B------:R-:W1:Y:S01]  /*3570*/  MUFU.TANH R51, R51 ;  /* 0x0000003300337308 */ /* 0x000e620000002400 */
[----:B--2---:R-:W-:-:S02]  /*3580*/  FSEL R177, R50, -INF , P2 ;  /* 0xff80000032b17808 */ /* 0x004fc40001000000 */
[----:B------:R-:W-:Y:S02]  /*3590*/  ISETP.GT.AND P2, PT, R152, 0x41, PT ;  /* 0x000000419800780c */ /* 0x000fe40003f44270 */
[----:B------:R-:W-:-:S03]  /*35a0*/  FMNMX.FTZ R21, R30, R21, !PT ;  /* 0x000000151e157209 */ /* 0x000fc60007810000 */
[----:B------:R-:W2:Y:S01]  /*35b0*/  MUFU.TANH R57, R57 ;  /* 0x0000003900397308 */ /* 0x000ea20000002400 */
[----:B---3--:R-:W-:Y:S02]  /*35c0*/  FSEL R172, R56, -INF , P1 ;  /* 0xff80000038ac7808 */ /* 0x008fe40000800000 */
[----:B------:R-:W-:Y:S02]  /*35d0*/  FMNMX.FTZ R21, R32, R21, !PT ;  /* 0x0000001520157209 */ /* 0x000fe40007810000 */
        /* <DEDUP_REMOVED lines=12> */
[----:B------:R-:W-:Y:S02]  /*36a0*/  FMNMX.FTZ R44, R170, R49, !PT ;  /* 0x00000031aa2c7209 */ /* 0x000fe40007810000 */
[----:B------:R-:W-:Y:S01]  /*36b0*/  FMNMX.FTZ R49, R34, R21, !PT ;  /* 0x0000001522317209 */ /* 0x000fe20007810000 */
[----:B------:R-:W1:Y:S01]  /*36c0*/  MUFU.TANH R64, R64 ;  /* 0x0000004000407308 */ /* 0x000e620000002400 */
[----:B--2---:R-:W-:Y:S02]  /*36d0*/  FSEL R167, R61, -INF , P5 ;  /* 0xff8000003da77808 */ /* 0x004fe40002800000 */
[----:B------:R-:W-:Y:S02]  /*36e0*/  FMNMX.FTZ R49, R36, R49, !PT ;  /* 0x0000003124317209 */ /* 0x000fe40007810000 */
[----:B------:R-:W-:Y:S02]  /*36f0*/  FMNMX.FTZ R51, R167, R44, !PT ;  /* 0x0000002ca7337209 */ /* 0x000fe40007810000 */
[----:B------:R-:W-:Y:S01]  /*3700*/  FMNMX.FTZ R49, R38, R49, !PT ;  /* 0x0000003126317209 */ /* 0x000fe20007810000 */
[----:B------:R-:W2:Y:S01]  /*3710*/  MUFU.TANH R58, R58 ;  /* 0x0000003a003a7308 */ /* 0x000ea20000002400 */
[----:B---3--:R-:W-:-:S02]  /*3720*/  FSEL R178, R55, -INF , P4 ;  /* 0xff80000037b27808 */ /* 0x008fc40002000000 */
[----:B------:R-:W-:Y:S02]  /*3730*/  ISETP.GT.AND P4, PT, R152, 0x51, PT ;  /* 0x000000519800780c */ /* 0x000fe40003f84270 */
[----:B------:R-:W-:-:S03]  /*3740*/  FMNMX.FTZ R49, R40, R49, !PT ;  /* 0x0000003128317209 */ /* 0x000fc60007810000 */
        /* <DEDUP_REMOVED lines=10> */
[----:B-1----:R-:W-:-:S04]  /*37f0*/  FSEL R173, R68, -INF , P1 ;  /* 0xff80000044ad7808 */ /* 0x002fc80000800000 */
[----:B------:R-:W-:Y:S02]  /*3800*/  FMNMX.FTZ R51, R173, R44, !PT ;  /* 0x0000002cad337209 */ /* 0x000fe40007810000 */
[----:B------:R-:W-:Y:S01]  /*3810*/  FMNMX.FTZ R44, R42, R49, !PT ;  /* 0x000000312a2c7209 */ /* 0x000fe20007810000 */
[----:B------:R-:W1:Y:S01]  /*3820*/  MUFU.TANH R63, R63 ;  /* 0x0000003f003f7308 */ /* 0x000e620000002400 */
[----:B--2---:R-:W-:Y:S02]  /*3830*/  FSEL R169, R59, -INF , P2 ;  /* 0xff8000003ba97808 */ /* 0x004fe40001000000 */
[----:B------:R-:W-:Y:S02]  /*3840*/  FMNMX.FTZ R44, R183, R44, !PT ;  /* 0x0000002cb72c7209 */ /* 0x000fe40007810000 */
[----:B------:R-:W-:Y:S02]  /*3850*/  ISETP.GT.AND P2, PT, R152, 0x59, PT ;  /* 0x000000599800780c */ /* 0x000fe40003f44270 */
[----:B------:R-:W-:Y:S01]  /*3860*/  FMNMX.FTZ R44, R163, R44, !PT ;  /* 0x0000002ca32c7209 */ /* 0x000fe20007810000 */
[----:B------:R-:W2:Y:S01]  /*3870*/  MUFU.TANH R66, R66 ;  /* 0x0000004200427308 */ /* 0x000ea20000002400 */
[----:B---3--:R-:W-:-:S02]  /*3880*/  FSEL R184, R62, -INF , P3 ;  /* 0xff8000003eb87808 */ /* 0x008fc40001800000 */
[----:B------:R-:W-:-:S04]  /*3890*/  FMNMX.FTZ R44, R177, R44, !PT ;  /* 0x0000002cb12c7209 */ /* 0x000fc80007810000 */
[----:B------:R-:W-:Y:S01]  /*38a0*/  FMNMX.FTZ R44, R175, R44, !PT ;  /* 0x0000002caf2c7209 */ /* 0x000fe20007810000 */
[----:B------:R-:W3:Y:S01]  /*38b0*/  MUFU.TANH R67, R67 ;  /* 0x0000004300437308 */ /* 0x000ee20000002400 */
[----:B-1----:R-:W-:Y:S02]  /*38c0*/  FSEL R185, R63, -INF , P5 ;  /* 0xff8000003fb97808 */ /* 0x002fe40002800000 */
[----:B------:R-:W-:-:S04]  /*38d0*/  FMNMX.FTZ R49, R179, R44, !PT ;  /* 0x0000002cb3317209 */ /* 0x000fc80007810000 */
[----:B------:R-:W-:Y:S01]  /*38e0*/  FMNMX.FTZ R49, R178, R49, !PT ;  /* 0x00000031b2317209 */ /* 0x000fe20007810000 */
[----:B------:R-:W1:Y:S01]  /*38f0*/  MUFU.TANH R69, R69 ;  /* 0x0000004500457308 */ /* 0x000e620000002400 */
[----:B--2---:R-:W-:Y:S02]  /*3900*/  FSEL R186, R66, -INF , P6 ;  /* 0xff80000042ba7808 */ /* 0x004fe40003000000 */
[----:B------:R-:W-:-:S04]  /*3910*/  FMNMX.FTZ R44, R166, R49, !PT ;  /* 0x00000031a62c7209 */ /* 0x000fc80007810000 */
[----:B------:R-:W-:Y:S01]  /*3920*/  FMNMX.FTZ R49, R169, R44, !PT ;  /* 0x0000002ca9317209 */ /* 0x000fe20007810000 */
        /* <DEDUP_REMOVED lines=8> */
[----:B------:R-:W-:Y:S02]  /*39b0*/  FMNMX.FTZ R49, R187, R44, !PT ;  /* 0x0000002cbb317209 */ /* 0x000fe40007810000 */
[----:B--2---:R-:W-:Y:S01]  /*39c0*/  FSEL R188, R70, -INF , P1 ;  /* 0xff80000046bc7808 */ /* 0x004fe20000800000 */
[----:B------:R-:W1:Y:S03]  /*39d0*/  SHFL.BFLY PT, R46, R51, 0x2, 0x1f ;  /* 0x0c401f00332e7f89 */ /* 0x000e6600000e0000 */
[----:B------:R-:W-:-:S02]  /*39e0*/  FMNMX.FTZ R44, R188, R49, !PT ;  /* 0x00000031bc2c7209 */ /* 0x000fc40007810000 */
[----:B---3--:R-:W-:-:S04]  /*39f0*/  FSEL R189, R71, -INF , P2 ;  /* 0xff80000047bd7808 */ /* 0x008fc80001000000 */
        /* <DEDUP_REMOVED lines=50> */
[----:B------:R2:W4:Y:S01]  /*3d20*/  MUFU.EX2 R153, R26 ;  /* 0x0000001a00997308 */ /* 0x0005220000000800 */
[--C-:B------:R-:W-:Y:S01]  /*3d30*/  FFMA.FTZ R188, R188, UR10, -R191.reuse ;  /* 0x0000000abcbc7c23 */ /* 0x100fe200080108bf */
[----:B------:R-:W-:Y:S01]  /*3d40*/  FFMA.FTZ R189, R189, UR10, -R191 ;  /* 0x0000000abdbd7c23 */ /* 0x000fe200080108bf */
[----:B------:R-:W-:-:S05]  /*3d50*/  FFMA.FTZ R168, R168, UR10, -R190 ;  /* 0x0000000aa8a87c23 */ /* 0x000fca00080108be */
[----:B------:R3:W-:Y:S01]  /*3d60*/  MUFU.EX2 R154, R31 ;  /* 0x0000001f009a7308 */ /* 0x0007e20000000800 */
[----:B--2---:R-:W-:Y:S01]  /*3d70*/  FADD.FTZ R26, R25, R152 ;  /* 0x00000098191a7221 */ /* 0x004fe20000010000 */
[----:B------:R-:W-:-:S06]  /*3d80*/  F2FP.BF16.F32.PACK_AB R152, R152, R25 ;  /* 0x000000199898723e */ /* 0x000fcc00000010ff */
[----:B------:R-:W2:Y:S01]  /*3d90*/  MUFU.EX2 R28, R28 ;  /* 0x0000001c001c7308 */ /* 0x000ea20000000800 */
[----:B---3--:R-:W-:Y:S01]  /*3da0*/  FADD.FTZ R31, R29, R26 ;  /* 0x0000001a1d1f7221 */ /* 0x008fe20000010000 */
[----:B----4-:R-:W-:Y:S01]  /*3db0*/  FADD.FTZ R27, R24, R153 ;  /* 0x00000099181b7221 */ /* 0x010fe20000010000 */
[----:B------:R-:W-:-:S05]  /*3dc0*/  F2FP.BF16.F32.PACK_AB R153, R153, R24 ;  /* 0x000000189999723e */ /* 0x000fca00000010ff */
[----:B------:R-:W3:Y:S08]  /*3dd0*/  MUFU.EX2 R33, R33 ;  /* 0x0000002100217308 */ /* 0x000ef00000000800 */
[----:B------:R4:W5:Y:S01]  /*3de0*/  MUFU.EX2 R155, R30 ;  /* 0x0000001e009b7308 */ /* 0x0009620000000800 */
[----:B--2---:R-:W-:-:S07]  /*3df0*/  FADD.FTZ R26, R28, R27 ;  /* 0x0000001b1c1a7221 */ /* 0x004fce0000010000 */
[----:B------:R-:W2:Y:S01]  /*3e00*/  MUFU.EX2 R156, R35 ;  /* 0x00000023009c7308 */ /* 0x000ea20000000800 */
[C---:B----4-:R-:W-:Y:S01]  /*3e10*/  FADD.FTZ R30, R154.reuse, R31 ;  /* 0x0000001f9a1e7221 */ /* 0x050fe20000010000 */
[----:B------:R-:W-:-:S03]  /*3e20*/  F2FP.BF16.F32.PACK_AB R154, R154, R29 ;  /* 0x0000001d9a9a723e */ /* 0x000fc600000010ff */
[----:B---3--:R-:W-:-:S03]  /*3e30*/  FADD.FTZ R27, R33, R30 ;  /* 0x0000001e211b7221 */ /* 0x008fc60000010000 */
[----:B------:R-:W3:Y:S01]  /*3e40*/  MUFU.EX2 R32, R32 ;  /* 0x0000002000207308 */ /* 0x000ee20000000800 */
[C---:B-----5:R-:W-:Y:S01]  /*3e50*/  FADD.FTZ R25, R155.reuse, R26 ;  /* 0x0000001a9b197221 */ /* 0x060fe20000010000 */
[----:B------:R-:W-:-:S06]  /*3e60*/  F2FP.BF16.F32.PACK_AB R155, R155, R28 ;  /* 0x0000001c9b9b723e */ /* 0x000fcc00000010ff */
[----:B------:R-:W4:Y:S01]  /*3e70*/  MUFU.EX2 R37, R37 ;  /* 0x0000002500257308 */ /* 0x000f220000000800 */
[C---:B--2---:R-:W-:Y:S01]  /*3e80*/  FADD.FTZ R26, R156.reuse, R27 ;  /* 0x0000001b9c1a7221 */ /* 0x044fe20000010000 */
[----:B------:R-:W-:-:S06]  /*3e90*/  F2FP.BF16.F32.PACK_AB R156, R156, R33 ;  /* 0x000000219c9c723e */ /* 0x000fcc00000010ff */
[----:B------:R-:W2:Y:S01]  /*3ea0*/  MUFU.EX2 R157, R34 ;  /* 0x00000022009d7308 */ /* 0x000ea20000000800 */
[----:B---3--:R-:W-:-:S07]  /*3eb0*/  FADD.FTZ R24, R32, R25 ;  /* 0x0000001920187221 */ /* 0x008fce0000010000 */
[----:B------:R-:W3:Y:S01]  /*3ec0*/  MUFU.EX2 R158, R39 ;  /* 0x00000027009e7308 */ /* 0x000ee20000000800 */
[----:B----4-:R-:W-:-:S07]  /*3ed0*/  FADD.FTZ R27, R37, R26 ;  /* 0x0000001a251b7221 */ /* 0x010fce0000010000 */
[----:B------:R-:W4:Y:S01]  /*3ee0*/  MUFU.EX2 R36, R36 ;  /* 0x0000002400247308 */ /* 0x000f220000000800 */
[C---:B--2---:R-:W-:Y:S01]  /*3ef0*/  FADD.FTZ R25, R157.reuse, R24 ;  /* 0x000000189d197221 */ /* 0x044fe20000010000 */
[----:B------:R-:W-:-:S06]  /*3f00*/  F2FP.BF16.F32.PACK_AB R157, R157, R32 ;  /* 0x000000209d9d723e */ /* 0x000fcc00000010ff */
[----:B------:R-:W2:Y:S01]  /*3f10*/  MUFU.EX2 R41, R41 ;  /* 0x0000002900297308 */ /* 0x000ea20000000800 */
[C---:B---3--:R-:W-:Y:S01]  /*3f20*/  FADD.FTZ R26, R158.reuse, R27 ;  /* 0x0000001b9e1a7221 */ /* 0x048fe20000010000 */
[----:B------:R-:W-:-:S06]  /*3f30*/  F2FP.BF16.F32.PACK_AB R158, R158, R37 ;  /* 0x000000259e9e723e */ /* 0x000fcc00000010ff */
[----:B------:R-:W3:Y:S01]  /*3f40*/  MUFU.EX2 R159, R38 ;  /* 0x00000026009f7308 */ /* 0x000ee20000000800 */
[----:B----4-:R-:W-:-:S07]  /*3f50*/  FADD.FTZ R24, R36, R25 ;  /* 0x0000001924187221 */ /* 0x010fce0000010000 */
[----:B------:R-:W4:Y:S01]  /*3f60*/  MUFU.EX2 R160, R43 ;  /* 0x0000002b00a07308 */ /* 0x000f220000000800 */
[----:B--2---:R-:W-:-:S07]  /*3f70*/  FADD.FTZ R27, R41, R26 ;  /* 0x0000001a291b7221 */ /* 0x004fce0000010000 */
[----:B------:R-:W2:Y:S01]  /*3f80*/  MUFU.EX2 R40, R40 ;  /* 0x0000002800287308 */ /* 0x000ea20000000800 */
[C---:B---3--:R-:W-:Y:S01]  /*3f90*/  FADD.FTZ R25, R159.reuse, R24 ;  /* 0x000000189f197221 */ /* 0x048fe20000010000 */
[----:B------:R-:W-:-:S06]  /*3fa0*/  F2FP.BF16.F32.PACK_AB R159, R159, R36 ;  /* 0x000000249f9f723e */ /* 0x000fcc00000010ff */
[----:B------:R-:W3:Y:S01]  /*3fb0*/  MUFU.EX2 R47, R47 ;  /* 0x0000002f002f7308 */ /* 0x000ee20000000800 */
[C---:B----4-:R-:W-:Y:S01]  /*3fc0*/  FADD.FTZ R26, R160.reuse, R27 ;  /* 0x0000001ba01a7221 */ /* 0x050fe20000010000 */
[----:B------:R-:W-:-:S06]  /*3fd0*/  F2FP.BF16.F32.PACK_AB R160, R160, R41 ;  /* 0x00000029a0a0723e */ /* 0x000fcc00000010ff */
[----:B------:R-:W4:Y:S01]  /*3fe0*/  MUFU.EX2 R161, R42 ;  /* 0x0000002a00a17308 */ /* 0x000f220000000800 */
[----:B--2---:R-:W-:-:S07]  /*3ff0*/  FADD.FTZ R24, R40, R25 ;  /* 0x0000001928187221 */ /* 0x004fce0000010000 */
[----:B------:R-:W2:Y:S01]  /*4000*/  MUFU.EX2 R162, R45 ;  /* 0x0000002d00a27308 */ /* 0x000ea20000000800 */
[----:B---3--:R-:W-:-:S07]  /*4010*/  FADD.FTZ R25, R47, R26 ;  /* 0x0000001a2f197221 */ /* 0x008fce0000010000 */
[----:B------:R-:W-:Y:S01]  /*4020*/  MUFU.EX2 R20, R20 ;  /* 0x0000001400147308 */ /* 0x000fe20000000800 */
[C---:B----4-:R-:W-:Y:S01]  /*4030*/  FADD.FTZ R193, R161.reuse, R24 ;  /* 0x00000018a1c17221 */ /* 0x050fe20000010000 */
[----:B------:R-:W-:-:S06]  /*4040*/  F2FP.BF16.F32.PACK_AB R161, R161, R40 ;  /* 0x00000028a1a1723e */ /* 0x000fcc00000010ff */
[----:B------:R-:W-:Y:S01]  /*4050*/  MUFU.EX2 R166, R166 ;  /* 0x000000a600a67308 */ /* 0x000fe20000000800 */
[C---:B--2---:R-:W-:Y:S01]  /*4060*/  FADD.FTZ R192, R162.reuse, R25 ;  /* 0x00000019a2c07221 */ /* 0x044fe20000010000 */
[----:B------:R-:W-:Y:S02]  /*4070*/  F2FP.BF16.F32.PACK_AB R162, R162, R47 ;  /* 0x0000002fa2a2723e */ /* 0x000fe400000010ff */
[----:B-1----:R-:W-:-:S04]  /*4080*/  WARPGROUP.ARRIVE ;  /* 0x00000000000079c5 */ /* 0x002fc80000000000 */
[----:B------:R-:W-:Y:S02]  /*4090*/  MUFU.EX2 R21, R21 ;  /* 0x0000001500157308 */ /* 0x000fe40000000800 */
[----:B------:R-:W-:Y:S01]  /*40a0*/  HGMMA.64x256x16.F32.BF16 R24, R152, gdesc[UR12].tnspB, RZ, !UPT, gsb0 ;  /* 0x43e0000c98187df0 */ /* 0x000fe2000c0018ff */
[----:B------:R-:W-:-:S05]  /*40b0*/  UMOV UR15, 0x40000040 ;  /* 0x40000040000f7882 */ /* 0x000fca0000000000 */
[----:B------:R-:W-:Y:S08]  /*40c0*/  MUFU.EX2 R173, R173 ;  /* 0x000000ad00ad7308 */ /* 0x000ff00000000800 */
[----:B------:R-:W-:Y:S08]  /*40d0*/  MUFU.EX2 R174, R174 ;  /* 0x000000ae00ae7308 */ /* 0x000ff00000000800 */
[----:B------:R-:W-:Y:S08]  /*40e0*/  MUFU.EX2 R186, R186 ;  /* 0x000000ba00ba7308 */ /* 0x000ff00000000800 */
[----:B------:R-:W-:Y:S08]  /*40f0*/  MUFU.EX2 R187, R187 ;  /* 0x000000bb00bb7308 */ /* 0x000ff00000000800 */
[----:B------:R-:W-:Y:S08]  /*4100*/  MUFU.EX2 R188, R188 ;  /* 0x000000bc00bc7308 */ /* 0x000ff00000000800 */
[----:B------:R-:W-:Y:S01]  /*4110*/  MUFU.EX2 R189, R189 ;  /* 0x000000bd00bd7308 */ /* 0x000fe20000000800 */
[----:B------:R-:W-:-:S02]  /*4120*/  WARPGROUP.DEPBAR.LE gsb0, 0x0 ;  /* 0x00008000000079c5 */ /* 0x000fc40000010000 */
[----:B------:R-:W-:Y:S01]  /*4130*/  WARPGROUP.ARRIVE ;  /* 0x00000000000079c5 */ /* 0x000fe20000000000 */
[----:B------:R-:W-:Y:S01]  /*4140*/  FFMA.FTZ R152, R163, UR10, -R191 ;  /* 0x0000000aa3987c23 */ /* 0x000fe200080108bf */
[----:B------:R-:W-:-:S03]  /*4150*/  FFMA.FTZ R153, R182, UR10, -R190 ;  /* 0x0000000ab6997c23 */ /* 0x000fc600080108be */
[----:B------:R-:W1:Y:S01]  /*4160*/  MUFU.EX2 R163, R183 ;  /* 0x000000b700a37308 */ /* 0x000e620000000800 */
[----:B------:R-:W-:Y:S01]  /*4170*/  FFMA.FTZ R154, R181, UR10, -R190 ;  /* 0x0000000ab59a7c23 */ /* 0x000fe200080108be */
[----:B------:R-:W-:Y:S01]  /*4180*/  FFMA.FTZ R155, R177, UR10, -R191 ;  /* 0x0000000ab19b7c23 */ /* 0x000fe200080108bf */
[----:B------:R-:W-:Y:S01]  /*4190*/  HGMMA.64x256x16.F32.BF16 R24, R156, gdesc[UR16].tnspB, R24, gsb0 ;  /* 0x43e000109c187df0 */ /* 0x000fe20008001818 */
[----:B------:R-:W-:Y:S01]  /*41a0*/  UMOV UR18, UR4 ;  /* 0x0000000400127c82 */ /* 0x000fe20008000000 */
[----:B------:R-:W-:Y:S01]  /*41b0*/  UMOV UR19, 0x40000040 ;  /* 0x4000004000137882 */ /* 0x000fe20000000000 */
[----:B------:R-:W-:Y:S02]  /*41c0*/  UIADD3 UR4, UR14, 0x180, URZ ;  /* 0x000001800e047890 */ /* 0x000fe4000fffe03f */
[----:B------:R-:W2:Y:S08]  /*41d0*/  MUFU.EX2 R152, R152 ;  /* 0x0000009800987308 */ /* 0x000eb00000000800 */
[----:B------:R-:W-:Y:S01]  /*41e0*/  MUFU.EX2 R153, R153 ;  /* 0x0000009900997308 */ /* 0x000fe20000000800 */
[----:B-1----:R-:W-:-:S07]  /*41f0*/  FADD.FTZ R193, R163, R193 ;  /* 0x000000c1a3c17221 */ /* 0x002fce0000010000 */
[----:B------:R-:W1:Y:S01]  /*4200*/  MUFU.EX2 R154, R154 ;  /* 0x0000009a009a7308 */ /* 0x000e620000000800 */
[C---:B--2---:R-:W-:Y:S01]  /*4210*/  F2FP.BF16.F32.PACK_AB R163, R152.reuse, R163 ;  /* 0x000000a398a3723e */ /* 0x044fe200000010ff */
[----:B------:R-:W-:-:S06]  /*4220*/  FADD.FTZ R193, R152, R193 ;  /* 0x000000c198c17221 */ /* 0x000fcc0000010000 */
[----:B------:R-:W2:Y:S01]  /*4230*/  MUFU.EX2 R155, R155 ;  /* 0x0000009b009b7308 */ /* 0x000ea20000000800 */
[----:B-1----:R-:W-:Y:S01]  /*4240*/  F2FP.BF16.F32.PACK_AB R152, R154, R153 ;  /* 0x000000999a98723e */ /* 0x002fe200000010ff */
[----:B--2---:R-:W-:Y:S01]  /*4250*/  FADD.FTZ R193, R155, R193 ;  /* 0x000000c19bc17221 */ /* 0x004fe20000010000 */
[----:B------:R-:W-:Y:S02]  /*4260*/  WARPGROUP.DEPBAR.LE gsb0, 0x0 ;  /* 0x00008000000079c5 */ /* 0x000fe40000010000 */
[----:B------:R-:W-:Y:S01]  /*4270*/  WARPGROUP.ARRIVE ;  /* 0x00000000000079c5 */ /* 0x000fe20000000000 */
[--C-:B------:R-:W-:Y:S01]  /*4280*/  FFMA.FTZ R158, R175, UR10, -R191.reuse ;  /* 0x0000000aaf9e7c23 */ /* 0x100fe200080108bf */
[--C-:B------:R-:W-:Y:S01]  /*4290*/  FFMA.FTZ R156, R176, UR10, -R190.reuse ;  /* 0x0000000ab09c7c23 */ /* 0x100fe200080108be */
[----:B------:R-:W-:Y:S01]  /*42a0*/  FFMA.FTZ R157, R180, UR10, -R190 ;  /* 0x0000000ab49d7c23 */ /* 0x000fe200080108be */
[----:B------:R-:W-:Y:S02]  /*42b0*/  FFMA.FTZ R159, R179, UR10, -R191 ;  /* 0x0000000ab39f7c23 */ /* 0x000fe400080108bf */
[----:B------:R-:W-:Y:S01]  /*42c0*/  HGMMA.64x256x16.F32.BF16 R24, R160, gdesc[UR16].tnspB, R24, gsb0 ;  /* 0x43e00010a0187df0 */ /* 0x000fe20008001818 */
[----:B------:R-:W1:Y:S01]  /*42d0*/  MUFU.EX2 R158, R158 ;  /* 0x0000009e009e7308 */ /* 0x000e620000000800 */
[----:B------:R-:W-:Y:S01]  /*42e0*/  UMOV UR18, UR4 ;  /* 0x0000000400127c82 */ /* 0x000fe20008000000 */
[----:B------:R-:W-:Y:S01]  /*42f0*/  UMOV UR19, 0x40000040 ;  /* 0x4000004000137882 */ /* 0x000fe20000000000 */
[----:B------:R-:W-:-:S02]  /*4300*/  UIADD3 UR4, UR14, 0x200, URZ ;  /* 0x000002000e047890 */ /* 0x000fc4000fffe03f */
[----:B------:R-:W-:-:S03]  /*4310*/  UIADD3 UR14, UR14, 0x280, URZ ;  /* 0x000002800e0e7890 */ /* 0x000fc6000fffe03f */
[----:B------:R-:W-:Y:S08]  /*4320*/  MUFU.EX2 R156, R156 ;  /* 0x0000009c009c7308 */ /* 0x000ff00000000800 */
[----:B------:R-:W-:Y:S01]  /*4330*/  MUFU.EX2 R157, R157 ;  /* 0x0000009d009d7308 */ /* 0x000fe20000000800 */
[----:B-1----:R-:W-:-:S07]  /*4340*/  FADD.FTZ R193, R158, R193 ;  /* 0x000000c19ec17221 */ /* 0x002fce0000010000 */
[----:B------:R-:W1:Y:S02]  /*4350*/  MUFU.EX2 R159, R159 ;  /* 0x0000009f009f7308 */ /* 0x000e640000000800 */
[----:B-1----:R-:W-:Y:S01]  /*4360*/  FADD.FTZ R193, R159, R193 ;  /* 0x000000c19fc17221 */ /* 0x002fe20000010000 */
[----:B------:R-:W-:Y:S02]  /*4370*/  WARPGROUP.DEPBAR.LE gsb0, 0x0 ;  /* 0x00008000000079c5 */ /* 0x000fe40000010000 */
[----:B------:R-:W-:Y:S01]  /*4380*/  FFMA.FTZ R160, R178, UR10, -R191 ;  /* 0x0000000ab2a07c23 */ /* 0x000fe200080108bf */
[----:B------:R-:W-:Y:S01]  /*4390*/  FADD.FTZ R161, R153, R192 ;  /* 0x000000c099a17221 */ /* 0x000fe20000010000 */
[----:B------:R-:W-:Y:S01]  /*43a0*/  F2FP.BF16.F32.PACK_AB R153, R158, R155 ;  /* 0x0000009b9e99723e */ /* 0x000fe200000010ff */
[--C-:B------:R-:W-:Y:S01]  /*43b0*/  FFMA.FTZ R163, R167, UR10, -R190.reuse ;  /* 0x0000000aa7a37c23 */ /* 0x100fe200080108be */
[----:B------:R-:W-:Y:S01]  /*43c0*/  FFMA.FTZ R162, R170, UR10, -R190 ;  /* 0x0000000aaaa27c23 */ /* 0x000fe200080108be */
[----:B------:R-:W-:Y:S01]  /*43d0*/  FADD.FTZ R161, R154, R161 ;  /* 0x000000a19aa17221 */ /* 0x000fe20000010000 */
[----:B------:R-:W1:Y:S01]  /*43e0*/  MUFU.EX2 R160, R160 ;  /* 0x000000a000a07308 */ /* 0x000e620000000800 */
[----:B------:R-:W-:Y:S01]  /*43f0*/  F2FP.BF16.F32.PACK_AB R154, R157, R156 ;  /* 0x0000009c9d9a723e */ /* 0x000fe200000010ff */
[----:B------:R-:W-:Y:S01]  /*4400*/  FFMA.FTZ R167, R169, UR10, -R191 ;  /* 0x0000000aa9a77c23 */ /* 0x000fe200080108bf */
[----:B------:R-:W-:Y:S01]  /*4410*/  FADD.FTZ R161, R156, R161 ;  /* 0x000000a19ca17221 */ /* 0x000fe20000010000 */
[----:B------:R-:W-:-:S03]  /*4420*/  FFMA.FTZ R156, R185, UR10, -R191 ;  /* 0x0000000ab99c7c23 */ /* 0x000fc600080108bf */
[----:B------:R-:W-:Y:S01]  /*4430*/  FADD.FTZ R161, R157, R161 ;  /* 0x000000a19da17221 */ /* 0x000fe20000010000 */
[----:B------:R-:W-:Y:S08]  /*4440*/  MUFU.EX2 R162, R162 ;  /* 0x000000a200a27308 */ /* 0x000ff00000000800 */
[----:B------:R-:W-:Y:S01]  /*4450*/  MUFU.EX2 R163, R163 ;  /* 0x000000a300a37308 */ /* 0x000fe20000000800 */
[C---:B-1----:R-:W-:Y:S01]  /*4460*/  F2FP.BF16.F32.PACK_AB R155, R160.reuse, R159 ;  /* 0x0000009fa09b723e */ /* 0x042fe200000010ff */
[----:B------:R-:W-:-:S03]  /*4470*/  FADD.FTZ R193, R160, R193 ;  /* 0x000000c1a0c17221 */ /* 0x000fc60000010000 */
[----:B------:R-:W-:Y:S01]  /*4480*/  WARPGROUP.ARRIVE ;  /* 0x00000000000079c5 */ /* 0x000fe20000000000 */
[----:B------:R-:W-:Y:S02]  /*4490*/  FADD.FTZ R193, R166, R193 ;  /* 0x000000c1a6c17221 */ /* 0x000fe40000010000 */
[----:B------:R-:W1:Y:S03]  /*44a0*/  MUFU.EX2 R167, R167 ;  /* 0x000000a700a77308 */ /* 0x000e660000000800 */
[----:B------:R-:W-:Y:S01]  /*44b0*/  HGMMA.64x256x16.F32.BF16 R24, R152, gdesc[UR16].tnspB, R24, gsb0 ;  /* 0x43e0001098187df0 */ /* 0x000fe20008001818 */
[----:B------:R-:W-:Y:S01]  /*44c0*/  UMOV UR18, UR4 ;  /* 0x0000000400127c82 */ /* 0x000fe20008000000 */
[----:B------:R-:W-:-:S03]  /*44d0*/  UMOV UR19, 0x40000040 ;  /* 0x4000004000137882 */ /* 0x000fc60000000000 */
[----:B------:R-:W2:Y:S08]  /*44e0*/  MUFU.EX2 R158, R184 ;  /* 0x000000b8009e7308 */ /* 0x000eb00000000800 */
[----:B------:R-:W3:Y:S01]  /*44f0*/  MUFU.EX2 R156, R156 ;  /* 0x0000009c009c7308 */ /* 0x000ee20000000800 */
[----:B-1----:R-:W-:-:S04]  /*4500*/  FADD.FTZ R193, R167, R193 ;  /* 0x000000c1a7c17221 */ /* 0x002fc80000010000 */
[----:B--2---:R-:W-:Y:S01]  /*4510*/  FADD.FTZ R193, R158, R193 ;  /* 0x000000c19ec17221 */ /* 0x004fe20000010000 */
[----:B------:R-:W-:Y:S02]  /*4520*/  WARPGROUP.DEPBAR.LE gsb0, 0x0 ;  /* 0x00008000000079c5 */ /* 0x000fe40000010000 */
[----:B------:R-:W-:Y:S01]  /*4530*/  FFMA.FTZ R152, R172, UR10, -R190 ;  /* 0x0000000aac987c23 */ /* 0x000fe200080108be */
[----:B------:R-:W-:Y:S02]  /*4540*/  F2FP.BF16.F32.PACK_AB R153, R167, R166 ;  /* 0x000000a6a799723e */ /* 0x000fe400000010ff */
[----:B------:R-:W-:Y:S02]  /*4550*/  F2FP.BF16.F32.PACK_AB R154, R163, R162 ;  /* 0x000000a2a39a723e */ /* 0x000fe400000010ff */
[C---:B---3--:R-:W-:Y:S01]  /*4560*/  F2FP.BF16.F32.PACK_AB R155, R156.reuse, R158 ;  /* 0x0000009e9c9b723e */ /* 0x048fe200000010ff */
[----:B------:R-:W1:Y:S01]  /*4570*/  MUFU.EX2 R152, R152 ;  /* 0x0000009800987308 */ /* 0x000e620000000800 */
[----:B------:R-:W-:-:S04]  /*4580*/  FADD.FTZ R156, R156, R193 ;  /* 0x000000c19c9c7221 */ /* 0x000fc80000010000 */
[----:B------:R-:W-:Y:S01]  /*4590*/  FADD.FTZ R156, R186, R156 ;  /* 0x0000009cba9c7221 */ /* 0x000fe20000010000 */
[----:B-1----:R-:W-:Y:S01]  /*45a0*/  FADD.FTZ R161, R152, R161 ;  /* 0x000000a198a17221 */ /* 0x002fe20000010000 */
[----:B------:R-:W-:-:S03]  /*45b0*/  F2FP.BF16.F32.PACK_AB R152, R20, R152 ;  /* 0x000000981498723e */ /* 0x000fc600000010ff */
[----:B------:R-:W-:Y:S01]  /*45c0*/  FADD.FTZ R161, R20, R161 ;  /* 0x000000a114a17221 */ /* 0x000fe20000010000 */
[----:B------:R-:W-:-:S03]  /*45d0*/  WARPGROUP.ARRIVE ;  /* 0x00000000000079c5 */ /* 0x000fc60000000000 */
[----:B------:R-:W-:-:S03]  /*45e0*/  FADD.FTZ R161, R162, R161 ;  /* 0x000000a1a2a17221 */ /* 0x000fc60000010000 */
[----:B------:R-:W-:Y:S01]  /*45f0*/  HGMMA.64x256x16.F32.BF16 R24, R152, gdesc[UR16].tnspB, R24, gsb0 ;  /* 0x43e0001098187df0 */ /* 0x000fe20008001818 */
[----:B------:R-:W-:Y:S02]  /*4600*/  FADD.FTZ R20, R163, R161 ;  /* 0x000000a1a3147221 */ /* 0x000fe40000010000 */
[----:B------:R-:W-:Y:S02]  /*4610*/  WARPGROUP.DEPBAR.LE gsb0, 0x0 ;  /* 0x00008000000079c5 */ /* 0x000fe40000010000 */
[----:B------:R-:W1:Y:S01]  /*4620*/  MUFU.EX2 R152, R168 ;  /* 0x000000a800987308 */ /* 0x000e620000000800 */
[C---:B------:R-:W-:Y:S01]  /*4630*/  F2FP.BF16.F32.PACK_AB R153, R187.reuse, R186 ;  /* 0x000000babb99723e */ /* 0x040fe200000010ff */
[----:B------:R-:W-:Y:S01]  /*4640*/  FADD.FTZ R187, R187, R156 ;  /* 0x0000009cbbbb7221 */ /* 0x000fe20000010000 */
[----:B------:R-:W-:Y:S02]  /*4650*/  F2FP.BF16.F32.PACK_AB R154, R174, R173 ;  /* 0x000000adae9a723e */ /* 0x000fe400000010ff */
[----:B------:R-:W-:Y:S01]  /*4660*/  F2FP.BF16.F32.PACK_AB R155, R189, R188 ;  /* 0x000000bcbd9b723e */ /* 0x000fe200000010ff */
[----:B------:R-:W-:-:S04]  /*4670*/  FADD.FTZ R188, R188, R187 ;  /* 0x000000bbbcbc7221 */ /* 0x000fc80000010000 */
[----:B------:R-:W-:Y:S01]  /*4680*/  FADD.FTZ R208, R189, R188 ;  /* 0x000000bcbdd07221 */ /* 0x000fe20000010000 */
[----:B-1----:R-:W-:Y:S01]  /*4690*/  FADD.FTZ R20, R152, R20 ;  /* 0x0000001498147221 */ /* 0x002fe20000010000 */
[----:B------:R-:W-:-:S03]  /*46a0*/  F2FP.BF16.F32.PACK_AB R152, R21, R152 ;  /* 0x000000981598723e */ /* 0x000fc600000010ff */
[----:B------:R-:W-:Y:S01]  /*46b0*/  FADD.FTZ R20, R21, R20 ;  /* 0x0000001415147221 */ /* 0x000fe20000010000 */
[----:B------:R-:W-:-:S03]  /*46c0*/  WARPGROUP.ARRIVE ;  /* 0x00000000000079c5 */ /* 0x000fc60000000000 */
[----:B------:R-:W-:-:S04]  /*46d0*/  FADD.FTZ R173, R173, R20 ;  /* 0x00000014adad7221 */ /* 0x000fc80000010000 */
[----:B------:R-:W-:Y:S01]  /*46e0*/  HGMMA.64x256x16.F32.BF16 R24, R152, gdesc[UR12].tnspB, R24, gsb0 ;  /* 0x43e0000c98187df0 */ /* 0x000fe20008001818 */
[----:B------:R-:W-:Y:S02]  /*46f0*/  FADD.FTZ R20, R174, R173 ;  /* 0x000000adae147221 */ /* 0x000fe40000010000 */
[----:B------:R-:W-:Y:S02]  /*4700*/  WARPGROUP.DEPBAR.LE gsb0, 0x0 ;  /* 0x00008000000079c5 */ /* 0x000fe40000010000 */
[----:B------:R-:W-:Y:S05]  /*4710*/  @!P0 BRA `(.L_x_10182) ;  /* 0x0000000000048947 */ /* 0x000fea0003800000 */
[----:B------:R-:W-:Y:S01]  /*4720*/  BPT.TRAP 0x1 ;  /* 0x000000040000795c */ /* 0x000fe20000300000 */
.L_x_10182:
[----:B------:R-:W1:Y:S01]  /*4730*/  S2UR UR4, SR_CgaCtaId ;  /* 0x00000000000479c3 */ /* 0x000e620000008800 */
[----:B------:R-:W-:Y:S01]  /*4740*/  VIADD R21, R164, 0xfffffffe ;  /* 0xfffffffea4157836 */ /* 0x000fe20000000000 */
[----:B------:R-:W-:-:S04]  /*4750*/  UIADD3 UR6, UR6, 0x32460, URZ ;  /* 0x0003246006067890 */ /* 0x000fc8000fffe03f */
[----:B------:R-:W-:Y:S01]  /*4760*/  ISETP.GE.AND P1, PT, R21, R22, PT ;  /* 0x000000161500720c */ /* 0x000fe20003f26270 */
[----:B-1----:R-:W-:-:S09]  /*4770*/  UPRMT UR6, UR4, 0x654, UR6 ;  /* 0x0000065404067896 */ /* 0x002fd20008000006 */
[----:B------:R-:W-:Y:S03]  /*4780*/  SYNCS.ARRIVE.TRANS64.RED.A1T0 RZ, [UR6], RZ ;  /* 0x000000ffffff79a7 */ /* 0x000fe60008100406 */
[----:B------:R-:W-:Y:S05]  /*4790*/  @!P1 BRA `(.L_x_10183) ;  /* 0x0000002800709947 */ /* 0x000fea0003800000 */
[----:B------:R-:W-:Y:S01]  /*47a0*/  R2UR UR4, R21 ;  /* 0x00000000150472ca */ /* 0x000fe200000e0000 */
[----:B------:R-:W-:Y:S02]  /*47b0*/  IMAD.MOV.U32 R21, RZ, RZ, R171 ;  /* 0x000000ffff157224 */ /* 0x000fe400078e00ab */
[----:B------:R-:W-:-:S12]  /*47c0*/  IMAD.MOV.U32 R209, RZ, RZ, R165 ;  /* 0x000000ffffd17224 */ /* 0x000fd800078e00a5 */
.L_x_10194:
[----:B------:R-:W-:Y:S01]  /*47d0*/  UIADD3 UR38, UR38, 0x1, URZ ;  /* 0x0000000126267890 */ /* 0x000fe2000fffe03f */
[----:B------:R-:W-:Y:S01]  /*47e0*/  UMOV UR5, UR4 ;  /* 0x0000000400057c82 */ /* 0x000fe20008000000 */
[----:B------:R-:W-:Y:S01]  /*47f0*/  UIADD3 UR4, UR4, -0x1, URZ ;  /* 0xffffffff04047890 */ /* 0x000fe2000fffe03f */
[----:B------:R-:W-:Y:S01]  /*4800*/  ISETP.LT.AND P1, PT, R22, UR5, PT ;  /* 0x0000000516007c0c */ /* 0x000fe2000bf21270 */
[----:B------:R-:W-:-:S04]  /*4810*/  UISETP.NE.AND UP0, UPT, UR38, 0x2, UPT ;  /* 0x000000022600788c */ /* 0x000fc8000bf05270 */
[----:B------:R-:W-:Y:S02]  /*4820*/  USEL UR6, URZ, 0x1, UP0 ;  /* 0x000000013f067887 */ /* 0x000fe40008000000 */
[----:B------:R-:W-:Y:S02]  /*4830*/  USEL UR38, UR38, URZ, UP0 ;  /* 0x0000003f26267287 */ /* 0x000fe40008000000 */
[----:B------:R-:W-:Y:S01]  /*4840*/  ULOP3.LUT UR39, UR39, UR6, URZ, 0x3c, !UPT ;  /* 0x0000000627277292 */ /* 0x000fe2000f8e3c3f */
[----:B------:R-:W-:Y:S11]  /*4850*/  @!P0 BRA `(.L_x_10184) ;  /* 0x0000000000048947 */ /* 0x000ff60003800000 */
[----:B------:R-:W-:Y:S01]  /*4860*/  BPT.TRAP 0x1 ;  /* 0x000000040000795c */ /* 0x000fe20000300000 */
.L_x_10184:
[----:B------:R-:W1:Y:S01]  /*4870*/  S2UR UR54, SR_CgaCtaId ;  /* 0x00000000003679c3 */ /* 0x000e620000008800 */
[----:B------:R-:W-:Y:S01]  /*4880*/  UMOV UR5, 0x400 ;  /* 0x0000040000057882 */ /* 0x000fe20000000000 */
[----:B0-----:R-:W-:-:S05]  /*4890*/  IMAD.U32 R0, RZ, RZ, UR39 ;  /* 0x00000027ff007e24 */ /* 0x001fca000f8e00ff */
[----:B------:R-:W-:Y:S01]  /*48a0*/  SHF.L.U32 R0, R0, 0x1f, RZ ;  /* 0x0000001f00007819 */ /* 0x000fe200000006ff */
[----:B-1----:R-:W-:-:S04]  /*48b0*/  ULEA UR5, UR54, UR5, 0x18 ;  /* 0x0000000536057291 */ /* 0x002fc8000f8ec03f */
[----:B------:R-:W-:-:S09]  /*48c0*/  ULEA UR5, UR38, UR5, 0x3 ;  /* 0x0000000526057291 */ /* 0x000fd2000f8e183f */
[----:B------:R0:W1:Y:S01]  /*48d0*/  SYNCS.PHASECHK.TRANS64.TRYWAIT P2, [UR5+0x32430], R0 ;  /* 0x03243000ff0075a7 */ /* 0x0000620008040145 */
[----:B------:R-:W-:Y:S05]  /*48e0*/  @!P0 BRA `(.L_x_10185) ;  /* 0x0000000000048947 */ /* 0x000fea0003800000 */
[----:B------:R-:W-:Y:S01]  /*48f0*/  BPT.TRAP 0x1 ;  /* 0x000000040000795c */ /* 0x000fe20000300000 */
.L_x_10185:
[----:B-1----:R-:W-:Y:S05]  /*4900*/  @P2 BRA `(.L_x_10186) ;  /* 0x0000000000082947 */ /* 0x002fea0003800000 */
[----:B------:R-:W1:Y:S02]  /*4910*/  SYNCS.PHASECHK.TRANS64.TRYWAIT P2, [UR5+0x32430], R0 ;  /* 0x03243000ff0075a7 */ /* 0x000e640008040145 */
[----:B-1----:R-:W-:Y:S05]  /*4920*/  @!P2 BRA `(.L_x_10187) ;  /* 0x000000e00058a947 */ /* 0x002fea0003800000 */
.L_x_10186:
[----:B------:R-:W-:Y:S01]  /*4930*/  R2UR UR48, R18 ;  /* 0x00000000123072ca */ /* 0x000fe200000e0000 */
[----:B------:R-:W-:Y:S01]  /*4940*/  UIMAD UR6, UR38, 0x300, UR61 ;  /* 0x00000300260678a4 */ /* 0x000fe2000f8e023d */
[----:B------:R-:W-:Y:S01]  /*4950*/  R2UR UR49, R19 ;  /* 0x00000000133172ca */ /* 0x000fe200000e0000 */
[----:B-1----:R-:W-:Y:S01]  /*4960*/  WARPGROUP.ARRIVE ;  /* 0x00000000000079c5 */ /* 0x002fe20000000000 */
[----:B------:R-:W-:-:S04]  /*4970*/  UMOV UR51, 0x40000040 ;  /* 0x4000004000337882 */ /* 0x000fc80000000000 */
[----:B------:R-:W-:-:S07]  /*4980*/  UMOV UR50, UR6 ;  /* 0x0000000600327c82 */ /* 0x000fce0008000000 */
[----:B------:R-:W-:Y:S01]  /*4990*/  HGMMA.64x96x16.F32.BF16 R152, gdesc[UR48], RZ, !UPT, gsb0 ;  /* 0x01600000309879f0 */ /* 0x000fe2000c0018ff */
[----:B------:R-:W-:Y:S01]  /*49a0*/  R2UR UR48, R16 ;  /* 0x00000000103072ca */ /* 0x000fe200000e0000 */
[----:B------:R-:W-:Y:S01]  /*49b0*/  UIADD3 UR50, UR6, 0x2, URZ ;  /* 0x0000000206327890 */ /* 0x000fe2000fffe03f */
[----:B------:R-:W-:Y:S01]  /*49c0*/  R2UR UR49, R17 ;  /* 0x00000000113172ca */ /* 0x000fe200000e0000 */
[----:B------:R-:W-:Y:S01]  /*49d0*/  UMOV UR51, 0x40000040 ;  /* 0x4000004000337882 */ /* 0x000fe20000000000 */
[----:B------:R-:W-:Y:S02]  /*49e0*/  WARPGROUP.DEPBAR.LE gsb0, 0x0 ;  /* 0x00008000000079c5 */ /* 0x000fe40000010000 */
[----:B------:R-:W-:-:S09]  /*49f0*/  WARPGROUP.ARRIVE ;  /* 0x00000000000079c5 */ /* 0x000fd20000000000 */
        /* <DEDUP_REMOVED lines=14> */
[----:B------:R-:W-:Y:S03]  /*4ae0*/  HGMMA.64x96x16.F32.BF16 R152, gdesc[UR48], R152, gsb0 ;  /* 0x01600000309879f0 */ /* 0x000fe60008001898 */
[----:B------:R-:W-:Y:S02]  /*4af0*/  WARPGROUP.DEPBAR.LE gsb0, 0x0 ;  /* 0x00008000000079c5 */ /* 0x000fe40000010000 */
[----:B------:R-:W-:Y:S05]  /*4b00*/  @!P0 BRA `(.L_x_10188) ;  /* 0x0000000000048947 */ /* 0x000fea0003800000 */
[----:B------:R-:W-:Y:S01]  /*4b10*/  BPT.TRAP 0x1 ;  /* 0x000000040000795c */ /* 0x000fe20000300000 */
.L_x_10188:
[----:B------:R1:W2:Y:S01]  /*4b20*/  SYNCS.PHASECHK.TRANS64.TRYWAIT P2, [UR5+0x32450], R0 ;  /* 0x03245000ff0075a7 */ /* 0x0002a20008040145 */
[----:B------:R-:W-:Y:S05]  /*4b30*/  @!P0 BRA `(.L_x_10189) ;  /* 0x0000000000048947 */ /* 0x000fea0003800000 */
[----:B------:R-:W-:Y:S01]  /*4b40*/  BPT.TRAP 0x1 ;  /* 0x000000040000795c */ /* 0x000fe20000300000 */
.L_x_10189:
[----:B--2---:R-:W-:Y:S05]  /*4b50*/  @P2 BRA `(.L_x_10190) ;  /* 0x0000000000082947 */ /* 0x004fea0003800000 */
[----:B------:R-:W2:Y:S02]  /*4b60*/  SYNCS.PHASECHK.TRANS64.TRYWAIT P2, [UR5+0x32450], R0 ;  /* 0x03245000ff0075a7 */ /* 0x000ea40008040145 */
[----:B--2---:R-:W-:Y:S05]  /*4b70*/  @!P2 BRA `(.L_x_10191) ;  /* 0x000000dc00dca947 */ /* 0x004fea0003800000 */
.L_x_10190:
[----:B------:R-:W-:Y:S01]  /*4b80*/  R2UR UR48, R10 ;  /* 0x000000000a3072ca */ /* 0x000fe200000e0000 */
[----:B------:R-:W-:Y:S01]  /*4b90*/  UIMAD UR6, UR38, 0xc00, UR60 ;  /* 0x00000c00260678a4 */ /* 0x000fe2000f8e023c */
[----:B------:R-:W-:Y:S01]  /*4ba0*/  R2UR UR49, R11 ;  /* 0x000000000b3172ca */ /* 0x000fe200000e0000 */
[----:B------:R-:W-:Y:S01]  /*4bb0*/  WARPGROUP.ARRIVE ;  /* 0x00000000000079c5 */ /* 0x000fe20000000000 */
[----:B------:R-:W-:Y:S01]  /*4bc0*/  UMOV UR51, 0x40000040 ;  /* 0x4000004000337882 */ /* 0x000fe20000000000 */
[----:B------:R-:W-:-:S04]  /*4bd0*/  UIADD3 UR10, UR6, 0x304, URZ ;  /* 0x00000304060a7890 */ /* 0x000fc8000fffe03f */
[----:B--2---:R-:W2:Y:S01]  /*4be0*/  S2R R210, SR_TID.X ;  /* 0x0000000000d27919 */ /* 0x004ea20000002100 */
[----:B------:R-:W-:Y:S01]  /*4bf0*/  UMOV UR11, 0x40000040 ;  /* 0x40000040000b7882 */ /* 0x000fe20000000000 */
[----:B------:R-:W-:Y:S01]  /*4c00*/  UMOV UR50, UR6 ;  /* 0x0000000600327c82 */ /* 0x000fe20008000000 */
[----:B------:R-:W-:Y:S01]  /*4c10*/  UIADD3 UR14, UR6, 0x306, URZ ;  /* 0x00000306060e7890 */ /* 0x000fe2000fffe03f */
[----:B------:R-:W-:Y:S01]  /*4c20*/  UMOV UR15, 0x40000040 ;  /* 0x40000040000f7882 */ /* 0x000fe20000000000 */
[----:B------:R-:W-:Y:S01]  /*4c30*/  UIADD3 UR18, UR6, 0x600, URZ ;  /* 0x0000060006127890 */ /* 0x000fe2000fffe03f */
[----:B------:R-:W-:Y:S01]  /*4c40*/  UMOV UR19, 0x40000040 ;  /* 0x4000004000137882 */ /* 0x000fe20000000000 */
[----:B------:R-:W-:Y:S01]  /*4c50*/  HGMMA.64x96x16.F32.BF16 R152, gdesc[UR48], R152, gsb0 ;  /* 0x01600000309879f0 */ /* 0x000fe20008001898 */
[----:B------:R-:W-:Y:S01]  /*4c60*/  R2UR UR48, R8 ;  /* 0x00000000083072ca */ /* 0x000fe200000e0000 */
[----:B------:R-:W-:Y:S01]  /*4c70*/  UIADD3 UR50, UR6, 0x2, URZ ;  /* 0x0000000206327890 */ /* 0x000fe2000fffe03f */
[----:B------:R-:W-:Y:S01]  /*4c80*/  R2UR UR49, R9 ;  /* 0x00000000093172ca */ /* 0x000fe200000e0000 */
        /* <DEDUP_REMOVED lines=13> */
[----:B--2---:R-:W-:-:S04]  /*4d60*/  SHF.R.U32.HI R210, RZ, 0x7, R210 ;  /* 0x00000007ffd27819 */ /* 0x004fc800000116d2 */
[----:B01----:R-:W-:Y:S01]  /*4d70*/  IADD3 R0, -R210, 0xb, RZ ;  /* 0x0000000bd2007810 */ /* 0x003fe20007ffe1ff */
        /* <DEDUP_REMOVED lines=69> */
.L_x_10192:
        /* <DEDUP_REMOVED lines=44> */
[----:B------:R-:W-:-:S04]  /*5490*/  UMOV UR15, 0x40000040 ;  /* 0x40000040000f7882 */ /* 0x000fc80000000000 */
        /* <DEDUP_REMOVED lines=38> */
[----:B------:R-:W-:Y:S01]  /*5700*/  MUFU.TANH R196, R196 ;  /* 0x000000c400c47308 */ /* 0x000fe20000002400 */
[----:B--2---:R-:W-:-:S07]  /*5710*/  FMNMX.FTZ R165, R211, R165, !PT ;  /* 0x000000a5d3a57209 */ /* 0x004fce0007810000 */
[----:B------:R-:W-:Y:S01]  /*5720*/  MUFU.TANH R155, R155 ;  /* 0x0000009b009b7308 */ /* 0x000fe20000002400 */
[----:B---3--:R-:W-:-:S05]  /*5730*/  FMNMX.FTZ R165, R197, R165, !PT ;  /* 0x000000a5c5a57209 */ /* 0x008fca0007810000 */
[----:B------:R-:W1:Y:S02]  /*5740*/  SHFL.BFLY PT, R214, R165, 0x2, 0x1f ;  /* 0x0c401f00a5d67f89 */ /* 0x000e6400000e0000 */
[----:B------:R-:W-:Y:S08]  /*5750*/  MUFU.TANH R158, R158 ;  /* 0x0000009e009e7308 */ /* 0x000ff00000002400 */
[----:B------:R-:W-:Y:S08]  /*5760*/  MUFU.TANH R159, R159 ;  /* 0x0000009f009f7308 */ /* 0x000ff00000002400 */
[----:B------:R-:W-:Y:S01]  /*5770*/  MUFU.TANH R162, R162 ;  /* 0x000000a200a27308 */ /* 0x000fe20000002400 */
[----:B-1----:R-:W-:-:S07]  /*5780*/  FMNMX.FTZ R165, R165, R214, !PT ;  /* 0x000000d6a5a57209 */ /* 0x002fce0007810000 */
[----:B------:R-:W-:Y:S01]  /*5790*/  MUFU.TANH R163, R163 ;  /* 0x000000a300a37308 */ /* 0x000fe20000002400 */
[----:B------:R-:W1:Y:S07]  /*57a0*/  SHFL.BFLY PT, R154, R165, 0x1, 0x1f ;  /* 0x0c201f00a59a7f89 */ /* 0x000e6e00000e0000 */
[----:B------:R-:W-:Y:S08]  /*57b0*/  MUFU.TANH R166, R166 ;  /* 0x000000a600a67308 */ /* 0x000ff00000002400 */
[----:B------:R-:W-:Y:S08]  /*57c0*/  MUFU.TANH R167, R167 ;  /* 0x000000a700a77308 */ /* 0x000ff00000002400 */
[----:B------:R-:W-:Y:S01]  /*57d0*/  MUFU.TANH R170, R170 ;  /* 0x000000aa00aa7308 */ /* 0x000fe20000002400 */
[----:B-1----:R-:W-:-:S05]  /*57e0*/  FMNMX.FTZ R165, R165, R154, !PT ;  /* 0x0000009aa5a57209 */ /* 0x002fca0007810000 */
        /* <DEDUP_REMOVED lines=30> */
[-C--:B-1----:R-:W-:Y:S01]  /*59d0*/  FMUL.FTZ R24, R24, R209.reuse ;  /* 0x000000d118187220 */ /* 0x082fe20000410000 */
[----:B------:R1:W3:Y:S01]  /*59e0*/  MUFU.EX2 R154, R153 ;  /* 0x00000099009a7308 */ /* 0x0002e20000000800 */
[-C--:B------:R-:W-:Y:S01]  /*59f0*/  FMUL.FTZ R25, R25, R209.reuse ;  /* 0x000000d119197220 */ /* 0x080fe20000410000 */
[-C--:B------:R-:W-:Y:S01]  /*5a00*/  FMUL.FTZ R28, R28, R209.reuse ;  /* 0x000000d11c1c7220 */ /* 0x080fe20000410000 */
[----:B--2---:R-:W-:Y:S01]  /*5a10*/  FFMA.FTZ R20, R209, R20, R152 ;  /* 0x00000014d1147223 */ /* 0x004fe20000010098 */
[-C--:B------:R-:W-:Y:S01]  /*5a20*/  FMUL.FTZ R29, R29, R209.reuse ;  /* 0x000000d11d1d7220 */ /* 0x080fe20000410000 */
[-C--:B------:R-:W-:Y:S01]  /*5a30*/  FMUL.FTZ R32, R32, R209.reuse ;  /* 0x000000d120207220 */ /* 0x080fe20000410000 */
[-C--:B------:R-:W-:Y:S01]  /*5a40*/  FMUL.FTZ R33, R33, R209.reuse ;  /* 0x000000d121217220 */ /* 0x080fe20000410000 */
[-C--:B------:R-:W-:Y:S01]  /*5a50*/  FMUL.FTZ R36, R36, R209.reuse ;  /* 0x000000d124247220 */ /* 0x080fe20000410000 */
[-C--:B------:R-:W-:Y:S01]  /*5a60*/  FMUL.FTZ R37, R37, R209.reuse ;  /* 0x000000d125257220 */ /* 0x080fe20000410000 */
[----:B-1----:R-:W-:Y:S01]  /*5a70*/  FMUL.FTZ R153, R171, UR6 ;  /* 0x00000006ab997c20 */ /* 0x002fe20008410000 */
[-C--:B------:R-:W-:Y:S01]  /*5a80*/  FMUL.FTZ R40, R40, R209.reuse ;  /* 0x000000d128287220 */ /* 0x080fe20000410000 */
[----:B------:R1:W-:Y:S01]  /*5a90*/  MUFU.EX2 R171, R157 ;  /* 0x0000009d00ab7308 */ /* 0x0003e20000000800 */
[-C--:B------:R-:W-:Y:S01]  /*5aa0*/  FMUL.FTZ R41, R41, R209.reuse ;  /* 0x000000d129297220 */ /* 0x080fe20000410000 */
[-C--:B------:R-:W-:Y:S01]  /*5ab0*/  FMUL.FTZ R44, R44, R209.reuse ;  /* 0x000000d12c2c7220 */ /* 0x080fe20000410000 */
[-C--:B------:R-:W-:Y:S01]  /*5ac0*/  FMUL.FTZ R45, R45, R209.reuse ;  /* 0x000000d12d2d7220 */ /* 0x080fe20000410000 */
[-C--:B------:R-:W-:Y:S01]  /*5ad0*/  FMUL.FTZ R48, R48, R209.reuse ;  /* 0x000000d130307220 */ /* 0x080fe20000410000 */
[-C--:B------:R-:W-:Y:S01]  /*5ae0*/  FMUL.FTZ R49, R49, R209.reuse ;  /* 0x000000d131317220 */ /* 0x080fe20000410000 */
[C---:B---3--:R-:W-:Y:S01]  /*5af0*/  FADD.FTZ R20, R154.reuse, R20 ;  /* 0x000000149a147221 */ /* 0x048fe20000010000 */
[----:B------:R-:W-:Y:S01]  /*5b00*/  F2FP.BF16.F32.PACK_AB R152, R154, R152 ;  /* 0x000000989a98723e */ /* 0x000fe200000010ff */
[----:B------:R-:W-:Y:S01]  /*5b10*/  MUFU.TANH R153, R153 ;  /* 0x0000009900997308 */ /* 0x000fe20000002400 */
[----:B-1----:R-:W-:Y:S01]  /*5b20*/  FMUL.FTZ R157, R178, UR6 ;  /* 0x00000006b29d7c20 */ /* 0x002fe20008410000 */
[----:B------:R-:W-:Y:S01]  /*5b30*/  FMUL.FTZ R178, R182, UR6 ;  /* 0x00000006b6b27c20 */ /* 0x000fe20008410000 */
[----:B------:R-:W-:Y:S01]  /*5b40*/  FMUL.FTZ R182, R186, UR6 ;  /* 0x00000006bab67c20 */ /* 0x000fe20008410000 */
[----:B------:R-:W-:Y:S01]  /*5b50*/  FMUL.FTZ R186, R190, UR6 ;  /* 0x00000006beba7c20 */ /* 0x000fe20008410000 */
[----:B------:R-:W-:Y:S01]  /*5b60*/  FMUL.FTZ R190, R194, UR6 ;  /* 0x00000006c2be7c20 */ /* 0x000fe20008410000 */
[----:B------:R-:W-:Y:S01]  /*5b70*/  FMUL.FTZ R194, R198, UR6 ;  /* 0x00000006c6c27c20 */ /* 0x000fe20008410000 */
        /* <DEDUP_REMOVED lines=10> */
[----:B-1----:R-:W-:Y:S01]  /*5c20*/  FMUL.FTZ R156, R175, UR6 ;  /* 0x00000006af9c7c20 */ /* 0x002fe20008410000 */
[----:B------:R-:W-:Y:S01]  /*5c30*/  FMUL.FTZ R175, R179, UR6 ;  /* 0x00000006b3af7c20 */ /* 0x000fe20008410000 */
[----:B------:R-:W-:Y:S01]  /*5c40*/  FMUL.FTZ R179, R183, UR6 ;  /* 0x00000006b7b37c20 */ /* 0x000fe20008410000 */
[----:B------:R-:W-:Y:S01]  /*5c50*/  FMUL.FTZ R183, R187, UR6 ;  /* 0x00000006bbb77c20 */ /* 0x000fe20008410000 */
[----:B------:R-:W-:Y:S01]  /*5c60*/  FMUL.FTZ R187, R191, UR6 ;  /* 0x00000006bfbb7c20 */ /* 0x000fe20008410000 */
[----:B------:R-:W-:Y:S01]  /*5c70*/  FMUL.FTZ R191, R195, UR6 ;  /* 0x00000006c3bf7c20 */ /* 0x000fe20008410000 */
[----:B------:R-:W-:Y:S01]  /*5c80*/  FMUL.FTZ R195, R199, UR6 ;  /* 0x00000006c7c37c20 */ /* 0x000fe20008410000 */
[----:B------:R-:W1:Y:S01]  /*5c90*/  MUFU.TANH R156, R156 ;  /* 0x0000009c009c7308 */ /* 0x000e620000002400 */
[----:B--2---:R-:W-:Y:S01]  /*5ca0*/  FADD.FTZ R20, R154, R20 ;  /* 0x000000149a147221 */ /* 0x004fe20000010000 */
[C---:B------:R-:W-:Y:S01]  /*5cb0*/  F2FP.BF16.F32.PACK_AB R154, R171.reuse, R154 ;  /* 0x0000009aab9a723e */ /* 0x040fe200000010ff */
[----:B------:R-:W-:Y:S01]  /*5cc0*/  UIADD3 UR6, UR5, 0x32440, URZ ;  /* 0x0003244005067890 */ /* 0x000fe2000fffe03f */
[----:B------:R-:W-:Y:S01]  /*5cd0*/  FMUL.FTZ R68, R68, R209 ;  /* 0x000000d144447220 */ /* 0x000fe20000410000 */
[----:B------:R-:W-:Y:S01]  /*5ce0*/  FADD.FTZ R20, R171, R20 ;  /* 0x00000014ab147221 */ /* 0x000fe20000010000 */
[----:B------:R-:W-:Y:S01]  /*5cf0*/  FMNMX.FTZ R171, R196, R21, !PT ;  /* 0x00000015c4ab7209 */ /* 0x000fe20007810000 */
[----:B------:R-:W-:Y:S01]  /*5d00*/  UPRMT UR11, UR54, 0x654, UR6 ;  /* 0x00000654360b7896 */ /* 0x000fe20008000006 */
[----:B------:R-:W2:Y:S01]  /*5d10*/  MUFU.TANH R175, R175 ;  /* 0x000000af00af7308 */ /* 0x000ea20000002400 */
[----:B------:R-:W-:Y:S01]  /*5d20*/  FMUL.FTZ R69, R69, R209 ;  /* 0x000000d145457220 */ /* 0x000fe20000410000 */
[----:B------:R-:W-:Y:S01]  /*5d30*/  FMNMX.FTZ R171, R155, R171, !PT ;  /* 0x000000ab9bab7209 */ /* 0x000fe20007810000 */
[-C--:B------:R-:W-:Y:S01]  /*5d40*/  FMUL.FTZ R72, R72, R209.reuse ;  /* 0x000000d148487220 */ /* 0x080fe20000410000 */
[-C--:B------:R-:W-:Y:S01]  /*5d50*/  FMUL.FTZ R73, R73, R209.reuse ;  /* 0x000000d149497220 */ /* 0x080fe20000410000 */
[----:B------:R-:W-:Y:S01]  /*5d60*/  FMUL.FTZ R76, R76, R209 ;  /* 0x000000d14c4c7220 */ /* 0x000fe20000410000 */
[----:B------:R-:W-:Y:S01]  /*5d70*/  FMNMX.FTZ R171, R158, R171, !PT ;  /* 0x000000ab9eab7209 */ /* 0x000fe20007810000 */
[----:B------:R-:W-:Y:S01]  /*5d80*/  FMUL.FTZ R77, R77, R209 ;  /* 0x000000d14d4d7220 */ /* 0x000fe20000410000 */
[----:B------:R-:W3:Y:S01]  /*5d90*/  MUFU.TANH R178, R178 ;  /* 0x000000b200b27308 */ /* 0x000ee20000002400 */
[----:B------:R-:W-:Y:S01]  /*5da0*/  SYNCS.ARRIVE.TRANS64.RED.A1T0 RZ, [UR11], RZ ;  /* 0x000000ffffff79a7 */ /* 0x000fe2000810040b */
[----:B------:R-:W-:Y:S01]  /*5db0*/  FMNMX.FTZ R171, R159, R171, !PT ;  /* 0x000000ab9fab7209 */ /* 0x000fe20007810000 */
[-C--:B------:R-:W-:Y:S01]  /*5dc0*/  FMUL.FTZ R80, R80, R209.reuse ;  /* 0x000000d150507220 */ /* 0x080fe20000410000 */
[-C--:B------:R-:W-:Y:S01]  /*5dd0*/  FMUL.FTZ R81, R81, R209.reuse ;  /* 0x000000d151517220 */ /* 0x080fe20000410000 */
[----:B------:R-:W-:Y:S01]  /*5de0*/  FMUL.FTZ R84, R84, R209 ;  /* 0x000000d154547220 */ /* 0x000fe20000410000 */
[----:B------:R-:W-:Y:S01]  /*5df0*/  FMNMX.FTZ R171, R162, R171, !PT ;  /* 0x000000aba2ab7209 */ /* 0x000fe20007810000 */
[-C--:B------:R-:W-:Y:S01]  /*5e00*/  FMUL.FTZ R85, R85, R209.reuse ;  /* 0x000000d155557220 */ /* 0x080fe20000410000 */
[----:B------:R-:W4:Y:S01]  /*5e10*/  MUFU.TANH R179, R179 ;  /* 0x000000b300b37308 */ /* 0x000f220000002400 */
[----:B------:R-:W-:Y:S01]  /*5e20*/  FMUL.FTZ R88, R88, R209 ;  /* 0x000000d158587220 */ /* 0x000fe20000410000 */
[----:B------:R-:W-:Y:S01]  /*5e30*/  FMNMX.FTZ R171, R163, R171, !PT ;  /* 0x000000aba3ab7209 */ /* 0x000fe20007810000 */
[-C--:B------:R-:W-:Y:S01]  /*5e40*/  FMUL.FTZ R89, R89, R209.reuse ;  /* 0x000000d159597220 */ /* 0x080fe20000410000 */
[-C--:B------:R-:W-:Y:S01]  /*5e50*/  FMUL.FTZ R92, R92, R209.reuse ;  /* 0x000000d15c5c7220 */ /* 0x080fe20000410000 */
[----:B------:R-:W-:Y:S01]  /*5e60*/  FMUL.FTZ R93, R93, R209 ;  /* 0x000000d15d5d7220 */ /* 0x000fe20000410000 */
[----:B------:R-:W-:Y:S01]  /*5e70*/  FMNMX.FTZ R171, R166, R171, !PT ;  /* 0x000000aba6ab7209 */ /* 0x000fe20007810000 */
[-C--:B------:R-:W-:Y:S01]  /*5e80*/  FMUL.FTZ R96, R96, R209.reuse ;  /* 0x000000d160607220 */ /* 0x080fe20000410000 */
[----:B------:R-:W5:Y:S01]  /*5e90*/  MUFU.TANH R182, R182 ;  /* 0x000000b600b67308 */ /* 0x000f620000002400 */
[----:B------:R-:W-:Y:S01]  /*5ea0*/  FMUL.FTZ R97, R97, R209 ;  /* 0x000000d161617220 */ /* 0x000fe20000410000 */
[----:B------:R-:W-:Y:S01]  /*5eb0*/  FMNMX.FTZ R171, R167, R171, !PT ;  /* 0x000000aba7ab7209 */ /* 0x000fe20007810000 */
[-C--:B------:R-:W-:Y:S01]  /*5ec0*/  FMUL.FTZ R100, R100, R209.reuse ;  /* 0x000000d164647220 */ /* 0x080fe20000410000 */
[-C--:B------:R-:W-:Y:S01]  /*5ed0*/  FMUL.FTZ R101, R101, R209.reuse ;  /* 0x000000d165657220 */ /* 0x080fe20000410000 */
[----:B------:R-:W-:Y:S01]  /*5ee0*/  FMUL.FTZ R104, R104, R209 ;  /* 0x000000d168687220 */ /* 0x000fe20000410000 */
[----:B------:R-:W-:Y:S01]  /*5ef0*/  FMNMX.FTZ R171, R170, R171, !PT ;  /* 0x000000abaaab7209 */ /* 0x000fe20007810000 */
[-C--:B------:R-:W-:Y:S01]  /*5f00*/  FMUL.FTZ R105, R105, R209.reuse ;  /* 0x000000d169697220 */ /* 0x080fe20000410000 */
[----:B------:R-:W0:Y:S01]  /*5f10*/  MUFU.TANH R183, R183 ;  /* 0x000000b700b77308 */ /* 0x000e220000002400 */
        /* <DEDUP_REMOVED lines=9> */
[----:B-1----:R-:W-:Y:S01]  /*5fb0*/  FMNMX.FTZ R171, R156, R171, !PT ;  /* 0x000000ab9cab7209 */ /* 0x002fe20007810000 */
[-C--:B------:R-:W-:Y:S01]  /*5fc0*/  FMUL.FTZ R120, R120, R209.reuse ;  /* 0x000000d178787220 */ /* 0x080fe20000410000 */
[-C--:B------:R-:W-:Y:S01]  /*5fd0*/  FMUL.FTZ R121, R121, R209.reuse ;  /* 0x000000d179797220 */ /* 0x080fe20000410000 */
[----:B------:R-:W-:Y:S01]  /*5fe0*/  FMUL.FTZ R124, R124, R209 ;  /* 0x000000d17c7c7220 */ /* 0x000fe20000410000 */
[----:B------:R-:W-:Y:S01]  /*5ff0*/  FMNMX.FTZ R171, R157, R171, !PT ;  /* 0x000000ab9dab7209 */ /* 0x000fe20007810000 */
[-C--:B------:R-:W-:Y:S01]  /*6000*/  FMUL.FTZ R125, R125, R209.reuse ;  /* 0x000000d17d7d7220 */ /* 0x080fe20000410000 */
[----:B------:R-:W1:Y:S01]  /*6010*/  MUFU.TANH R187, R187 ;  /* 0x000000bb00bb7308 */ /* 0x000e620000002400 */
[----:B------:R-:W-:Y:S01]  /*6020*/  FMUL.FTZ R128, R128, R209 ;  /* 0x000000d180807220 */ /* 0x000fe20000410000 */
[----:B--2---:R-:W-:Y:S01]  /*6030*/  FMNMX.FTZ R171, R175, R171, !PT ;  /* 0x000000abafab7209 */ /* 0x004fe20007810000 */
[-C--:B------:R-:W-:Y:S01]  /*6040*/  FMUL.FTZ R129, R129, R209.reuse ;  /* 0x000000d181817220 */ /* 0x080fe20000410000 */
[-C--:B------:R-:W-:Y:S01]  /*6050*/  FMUL.FTZ R132, R132, R209.reuse ;  /* 0x000000d184847220 */ /* 0x080fe20000410000 */
[----:B------:R-:W-:Y:S01]  /*6060*/  FMUL.FTZ R133, R133, R209 ;  /* 0x000000d185857220 */ /* 0x000fe20000410000 */
[----:B---3--:R-:W-:Y:S01]  /*6070*/  FMNMX.FTZ R171, R178, R171, !PT ;  /* 0x000000abb2ab7209 */ /* 0x008fe20007810000 */
[-C--:B------:R-:W-:Y:S01]  /*6080*/  FMUL.FTZ R136, R136, R209.reuse ;  /* 0x000000d188887220 */ /* 0x080fe20000410000 */
[----:B------:R-:W2:Y:S01]  /*6090*/  MUFU.TANH R190, R190 ;  /* 0x000000be00be7308 */ /* 0x000ea20000002400 */
[----:B------:R-:W-:Y:S01]  /*60a0*/  FMUL.FTZ R137, R137, R209 ;  /* 0x000000d189897220 */ /* 0x000fe20000410000 */
[----:B----4-:R-:W-:Y:S01]  /*60b0*/  FMNMX.FTZ R171, R179, R171, !PT ;  /* 0x000000abb3ab7209 */ /* 0x010fe20007810000 */
[-C--:B------:R-:W-:Y:S01]  /*60c0*/  FMUL.FTZ R140, R140, R209.reuse ;  /* 0x000000d18c8c7220 */ /* 0x080fe20000410000 */
[-C--:B------:R-:W-:Y:S01]  /*60d0*/  FMUL.FTZ R141, R141, R209.reuse ;  /* 0x000000d18d8d7220 */ /* 0x080fe20000410000 */
[----:B------:R-:W-:Y:S01]  /*60e0*/  FMUL.FTZ R144, R144, R209 ;  /* 0x000000d190907220 */ /* 0x000fe20000410000 */
[----:B-----5:R-:W-:Y:S01]  /*60f0*/  FMNMX.FTZ R171, R182, R171, !PT ;  /* 0x000000abb6ab7209 */ /* 0x020fe20007810000 */
[-C--:B------:R-:W-:Y:S01]  /*6100*/  FMUL.FTZ R145, R145, R209.reuse ;  /* 0x000000d191917220 */ /* 0x080fe20000410000 */
[----:B------:R-:W3:Y:S01]  /*6110*/  MUFU.TANH R191, R191 ;  /* 0x000000bf00bf7308 */ /* 0x000ee20000002400 */
[----:B------:R-:W-:Y:S01]  /*6120*/  FMUL.FTZ R148, R148, R209 ;  /* 0x000000d194947220 */ /* 0x000fe20000410000 */
[----:B0-----:R-:W-:Y:S01]  /*6130*/  FMNMX.FTZ R171, R183, R171, !PT ;  /* 0x000000abb7ab7209 */ /* 0x001fe20007810000 */
[----:B------:R-:W-:Y:S01]  /*6140*/  FMUL.FTZ R149, R149, R209 ;  /* 0x000000d195957220 */ /* 0x000fe20000410000 */
[----:B------:R-:W-:-:S02]  /*6150*/  UIMAD UR6, UR38, 0xc00, UR7 ;  /* 0x00000c00260678a4 */ /* 0x000fc4000f8e0207 */
[----:B------:R-:W-:Y:S02]  /*6160*/  FMNMX.FTZ R171, R186, R171, !PT ;  /* 0x000000abbaab7209 */ /* 0x000fe40007810000 */
[----:B------:R-:W0:Y:S02]  /*6170*/  MUFU.TANH R194, R194 ;  /* 0x000000c200c27308 */ /* 0x000e240000002400 */
[----:B-1----:R-:W-:Y:S01]  /*6180*/  FMNMX.FTZ R171, R187, R171, !PT ;  /* 0x000000abbbab7209 */ /* 0x002fe20007810000 */
[----:B------:R-:W-:-:S03]  /*6190*/  UMOV UR14, UR6 ;  /* 0x00000006000e7c82 */ /* 0x000fc60008000000 */
[----:B--2---:R-:W-:Y:S02]  /*61a0*/  FMNMX.FTZ R171, R190, R171, !PT ;  /* 0x000000abbeab7209 */ /* 0x004fe40007810000 */
[----:B------:R-:W1:Y:S02]  /*61b0*/  MUFU.TANH R195, R195 ;  /* 0x000000c300c37308 */ /* 0x000e640000002400 */
[----:B---3--:R-:W-:-:S06]  /*61c0*/  FMNMX.FTZ R171, R191, R171, !PT ;  /* 0x000000abbfab7209 */ /* 0x008fcc0007810000 */
[----:B------:R-:W-:Y:S01]  /*61d0*/  MUFU.EX2 R161, R161 ;  /* 0x000000a100a17308 */ /* 0x000fe20000000800 */
[----:B0-----:R-:W-:-:S07]  /*61e0*/  FMNMX.FTZ R171, R194, R171, !PT ;  /* 0x000000abc2ab7209 */ /* 0x001fce0007810000 */
[----:B------:R-:W-:Y:S01]  /*61f0*/  MUFU.EX2 R210, R210 ;  /* 0x000000d200d27308 */ /* 0x000fe20000000800 */
[----:B-1----:R-:W-:-:S05]  /*6200*/  FMNMX.FTZ R171, R195, R171, !PT ;  /* 0x000000abc3ab7209 */ /* 0x002fca0007810000 */
[----:B------:R-:W0:Y:S02]  /*6210*/  SHFL.BFLY PT, R198, R171, 0x2, 0x1f ;  /* 0x0c401f00abc67f89 */ /* 0x000e2400000e0000 */
        /* <DEDUP_REMOVED lines=9> */
[----:B0-----:R-:W-:-:S05]  /*62b0*/  FMNMX.FTZ R171, R171, R198, !PT ;  /* 0x000000c6abab7209 */ /* 0x001fca0007810000 */
[C---:B------:R-:W-:Y:S01]  /*62c0*/  FADD.FTZ R198, -R171.reuse, R21 ;  /* 0x00000015abc67221 */ /* 0x040fe20000010100 */
[----:B------:R-:W-:Y:S01]  /*62d0*/  FMUL.FTZ R21, R171, UR10 ;  /* 0x0000000aab157c20 */ /* 0x000fe20008410000 */
[----:B------:R-:W-:Y:S02]  /*62e0*/  MUFU.EX2 R197, R197 ;  /* 0x000000c500c57308 */ /* 0x000fe40000000800 */
[----:B------:R-:W-:Y:S01]  /*62f0*/  FMUL.FTZ R198, R198, UR10 ;  /* 0x0000000ac6c67c20 */ /* 0x000fe20008410000 */
[--C-:B------:R-:W-:Y:S01]  /*6300*/  FFMA.FTZ R215, R156, UR10, -R21.reuse ;  /* 0x0000000a9cd77c23 */ /* 0x100fe20008010815 */
[--C-:B------:R-:W-:Y:S01]  /*6310*/  FFMA.FTZ R196, R196, UR10, -R21.reuse ;  /* 0x0000000ac4c47c23 */ /* 0x100fe20008010815 */
[----:B------:R-:W0:Y:S01]  /*6320*/  S2R R156, SR_TID.X ;  /* 0x00000000009c7919 */ /* 0x000e220000002100 */
        /* <DEDUP_REMOVED lines=24> */
[----:B------:R-:W-:Y:S01]  /*64b0*/  FFMA.FTZ R21, R195, UR10, -R21 ;  /* 0x0000000ac3157c23 */ /* 0x000fe20008010815 */
[-C--:B-1----:R-:W-:Y:S01]  /*64c0*/  FMUL.FTZ R26, R26, R198.reuse ;  /* 0x000000c61a1a7220 */ /* 0x082fe20000410000 */
[----:B------:R-:W-:Y:S01]  /*64d0*/  FMUL.FTZ R27, R27, R198 ;  /* 0x000000c61b1b7220 */ /* 0x000fe20000410000 */
[----:B------:R-:W-:Y:S01]  /*64e0*/  MUFU.EX2 R195, R159 ;  /* 0x0000009f00c37308 */ /* 0x000fe20000000800 */
[----:B--2---:R-:W-:Y:S01]  /*64f0*/  FFMA.FTZ R196, R198, R208, R153 ;  /* 0x000000d0c6c47223 */ /* 0x004fe20000010099 */
[-C--:B------:R-:W-:Y:S01]  /*6500*/  FMUL.FTZ R30, R30, R198.reuse ;  /* 0x000000c61e1e7220 */ /* 0x080fe20000410000 */
[-C--:B------:R-:W-:Y:S01]  /*6510*/  FMUL.FTZ R31, R31, R198.reuse ;  /* 0x000000c61f1f7220 */ /* 0x080fe20000410000 */
[----:B0-----:R-:W-:Y:S01]  /*6520*/  SHF.R.U32.HI R156, RZ, 0x7, R156 ;  /* 0x00000007ff9c7819 */ /* 0x001fe2000001169c */
[-C--:B------:R-:W-:Y:S01]  /*6530*/  FMUL.FTZ R34, R34, R198.reuse ;  /* 0x000000c622227220 */ /* 0x080fe20000410000 */
[-C--:B------:R-:W-:Y:S01]  /*6540*/  FMUL.FTZ R35, R35, R198.reuse ;  /* 0x000000c623237220 */ /* 0x080fe20000410000 */
[-C--:B------:R-:W-:Y:S01]  /*6550*/  FMUL.FTZ R38, R38, R198.reuse ;  /* 0x000000c626267220 */ /* 0x080fe20000410000 */
[----:B------:R-:W-:Y:S01]  /*6560*/  FMUL.FTZ R39, R39, R198 ;  /* 0x000000c627277220 */ /* 0x000fe20000410000 */
[----:B------:R-:W-:-:S02]  /*6570*/  VIADD R156, R156, 0x8 ;  /* 0x000000089c9c7836 */ /* 0x000fc40000000000 */
[C---:B---3--:R-:W-:Y:S01]  /*6580*/  FADD.FTZ R196, R155.reuse, R196 ;  /* 0x000000c49bc47221 */ /* 0x048fe20000010000 */
[----:B------:R-:W-:Y:S01]  /*6590*/  F2FP.BF16.F32.PACK_AB R153, R155, R153 ;  /* 0x000000999b99723e */ /* 0x000fe200000010ff */
[-C--:B------:R-:W-:Y:S01]  /*65a0*/  FMUL.FTZ R42, R42, R198.reuse ;  /* 0x000000c62a2a7220 */ /* 0x080fe20000410000 */
[----:B------:R-:W0:Y:S01]  /*65b0*/  MUFU.EX2 R155, R158 ;  /* 0x0000009e009b7308 */ /* 0x000e220000000800 */
[----:B------:R1:W-:Y:S01]  /*65c0*/  BAR.SYNC.DEFER_BLOCKING R156, 0x100 ;  /* 0x0004009c0000751d */ /* 0x0003e20000010000 */
        /* <DEDUP_REMOVED lines=56> */
[C---:B------:R-:W-:Y:S01]  /*6950*/  F2FP.BF16.F32.PACK_AB R155, R195.reuse, R155 ;  /* 0x0000009bc39b723e */ /* 0x040fe200000010ff */
[----:B-1----:R-:W0:Y:S02]  /*6960*/  MUFU.EX2 R156, R160 ;  /* 0x000000a0009c7308 */ /* 0x002e240000000800 */
[----:B------:R-:W-:Y:S01]  /*6970*/  FADD.FTZ R196, R195, R196 ;  /* 0x000000c4c3c47221 */ /* 0x000fe20000010000 */
[----:B------:R-:W-:-:S05]  /*6980*/  WARPGROUP.ARRIVE ;  /* 0x00000000000079c5 */ /* 0x000fca0000000000 */
[----:B------:R-:W1:Y:S01]  /*6990*/  MUFU.EX2 R158, R164 ;  /* 0x000000a4009e7308 */ /* 0x000e620000000800 */
[----:B------:R-:W-:Y:S01]  /*69a0*/  HGMMA.64x256x16.F32.BF16 R24, R152, gdesc[UR12].tnspB, R24, gsb0 ;  /* 0x43e0000c98187df0 */ /* 0x000fe20008001818 */
[----:B------:R-:W-:Y:S01]  /*69b0*/  UIADD3 UR14, UR6, 0x80, URZ ;  /* 0x00000080060e7890 */ /* 0x000fe2000fffe03f */
[----:B------:R-:W-:-:S05]  /*69c0*/  UMOV UR15, 0x40000040 ;  /* 0x40000040000f7882 */ /* 0x000fca0000000000 */
[----:B------:R-:W2:Y:S01]  /*69d0*/  MUFU.EX2 R164, R162 ;  /* 0x000000a200a47308 */ /* 0x000ea20000000800 */
[----:B0-----:R-:W-:Y:S01]  /*69e0*/  FADD.FTZ R20, R156, R20 ;  /* 0x000000149c147221 */ /* 0x001fe20000010000 */
[----:B------:R-:W-:-:S03]  /*69f0*/  F2FP.BF16.F32.PACK_AB R156, R161, R156 ;  /* 0x0000009ca19c723e */ /* 0x000fc600000010ff */
[----:B------:R-:W-:-:S03]  /*6a00*/  FADD.FTZ R20, R161, R20 ;  /* 0x00000014a1147221 */ /* 0x000fc60000010000 */
[----:B------:R-:W0:Y:S01]  /*6a10*/  MUFU.EX2 R198, R163 ;  /* 0x000000a300c67308 */ /* 0x000e220000000800 */
[----:B-1----:R-:W-:Y:S01]  /*6a20*/  FADD.FTZ R20, R158, R20 ;  /* 0x000000149e147221 */ /* 0x002fe20000010000 */
[----:B------:R-:W-:-:S03]  /*6a30*/  F2FP.BF16.F32.PACK_AB R158, R210, R158 ;  /* 0x0000009ed29e723e */ /* 0x000fc600000010ff */
[----:B------:R-:W-:-:S03]  /*6a40*/  FADD.FTZ R20, R210, R20 ;  /* 0x00000014d2147221 */ /* 0x000fc60000010000 */
[----:B------:R-:W1:Y:S01]  /*6a50*/  MUFU.EX2 R199, R199 ;  /* 0x000000c700c77308 */ /* 0x000e620000000800 */
[----:B--2---:R-:W-:-:S07]  /*6a60*/  FADD.FTZ R196, R164, R196 ;  /* 0x000000c4a4c47221 */ /* 0x004fce0000010000 */
[----:B------:R-:W2:Y:S01]  /*6a70*/  MUFU.EX2 R214, R214 ;  /* 0x000000d600d67308 */ /* 0x000ea20000000800 */
[C---:B0-----:R-:W-:Y:S01]  /*6a80*/  F2FP.BF16.F32.PACK_AB R157, R198.reuse, R164 ;  /* 0x000000a4c69d723e */ /* 0x041fe200000010ff */
[----:B------:R-:W-:-:S06]  /*6a90*/  FADD.FTZ R196, R198, R196 ;  /* 0x000000c4c6c47221 */ /* 0x000fcc0000010000 */
[----:B------:R-:W0:Y:S01]  /*6aa0*/  MUFU.EX2 R160, R168 ;  /* 0x000000a800a07308 */ /* 0x000e220000000800 */
[----:B-1----:R-:W-:-:S07]  /*6ab0*/  FADD.FTZ R196, R199, R196 ;  /* 0x000000c4c7c47221 */ /* 0x002fce0000010000 */
[----:B------:R-:W1:Y:S01]  /*6ac0*/  MUFU.EX2 R162, R172 ;  /* 0x000000ac00a27308 */ /* 0x000e620000000800 */
[C---:B--2---:R-:W-:Y:S01]  /*6ad0*/  F2FP.BF16.F32.PACK_AB R159, R214.reuse, R199 ;  /* 0x000000c7d69f723e */ /* 0x044fe200000010ff */
[----:B------:R-:W-:-:S06]  /*6ae0*/  FADD.FTZ R196, R214, R196 ;  /* 0x000000c4d6c47221 */ /* 0x000fcc0000010000 */
        /* <DEDUP_REMOVED lines=19> */
[----:B0-----:R-:W-:-:S07]  /*6c20*/  FADD.FTZ R196, R166, R196 ;  /* 0x000000c4a6c47221 */ /* 0x001fce0000010000 */
[----:B------:R-:W0:Y:S01]  /*6c30*/  MUFU.EX2 R179, R179 ;  /* 0x000000b300b37308 */ /* 0x000e220000000800 */
[----:B-1----:R-:W-:-:S07]  /*6c40*/  FADD.FTZ R196, R175, R196 ;  /* 0x000000c4afc47221 */ /* 0x002fce0000010000 */
[----:B------:R-:W-:Y:S01]  /*6c50*/  MUFU.EX2 R182, R182 ;  /* 0x000000b600b67308 */ /* 0x000fe20000000800 */
[----:B--2---:R-:W-:-:S07]  /*6c60*/  FADD.FTZ R196, R178, R196 ;  /* 0x000000c4b2c47221 */ /* 0x004fce0000010000 */
[----:B------:R-:W-:Y:S08]  /*6c70*/  MUFU.EX2 R183, R183 ;  /* 0x000000b700b77308 */ /* 0x000ff00000000800 */
[----:B------:R-:W-:Y:S08]  /*6c80*/  MUFU.EX2 R186, R186 ;  /* 0x000000ba00ba7308 */ /* 0x000ff00000000800 */
[----:B------:R-:W-:Y:S08]  /*6c90*/  MUFU.EX2 R187, R187 ;  /* 0x000000bb00bb7308 */ /* 0x000ff00000000800 */
[----:B------:R-:W-:Y:S08]  /*6ca0*/  MUFU.EX2 R190, R190 ;  /* 0x000000be00be7308 */ /* 0x000ff00000000800 */
[----:B------:R-:W-:Y:S08]  /*6cb0*/  MUFU.EX2 R191, R191 ;  /* 0x000000bf00bf7308 */ /* 0x000ff00000000800 */
[----:B------:R-:W-:Y:S08]  /*6cc0*/  MUFU.EX2 R194, R194 ;  /* 0x000000c200c27308 */ /* 0x000ff00000000800 */
[----:B------:R-:W-:Y:S01]  /*6cd0*/  MUFU.EX2 R21, R21 ;  /* 0x0000001500157308 */ /* 0x000fe20000000800 */
[----:B------:R-:W-:-:S02]  /*6ce0*/  WARPGROUP.DEPBAR.LE gsb0, 0x0 ;  /* 0x00008000000079c5 */ /* 0x000fc40000010000 */
[----:B------:R-:W-:-:S05]  /*6cf0*/  WARPGROUP.ARRIVE ;  /* 0x00000000000079c5 */ /* 0x000fca0000000000 */
[----:B------:R-:W1:Y:S01]  /*6d00*/  MUFU.EX2 R152, R176 ;  /* 0x000000b000987308 */ /* 0x000e620000000800 */
[----:B------:R-:W-:Y:S02]  /*6d10*/  F2FP.BF16.F32.PACK_AB R153, R175, R166 ;  /* 0x000000a6af99723e */ /* 0x000fe400000010ff */
[C---:B0-----:R-:W-:Y:S01]  /*6d20*/  F2FP.BF16.F32.PACK_AB R155, R179.reuse, R178 ;  /* 0x000000b2b39b723e */ /* 0x041fe200000010ff */
[----:B------:R-:W-:Y:S01]  /*6d30*/  FADD.FTZ R179, R179, R196 ;  /* 0x000000c4b3b37221 */ /* 0x000fe20000010000 */
[----:B------:R-:W-:Y:S01]  /*6d40*/  HGMMA.64x256x16.F32.BF16 R24, R156, gdesc[UR12].tnspB, R24, gsb0 ;  /* 0x43e0000c9c187df0 */ /* 0x000fe20008001818 */
[----:B------:R-:W-:Y:S01]  /*6d50*/  UIADD3 UR14, UR6, 0x100, URZ ;  /* 0x00000100060e7890 */ /* 0x000fe2000fffe03f */
[----:B------:R-:W-:Y:S01]  /*6d60*/  UMOV UR15, 0x40000040 ;  /* 0x40000040000f7882 */ /* 0x000fe20000000000 */
[----:B------:R-:W0:Y:S01]  /*6d70*/  MUFU.EX2 R154, R180 ;  /* 0x000000b4009a7308 */ /* 0x000e220000000800 */
[----:B-1----:R-:W-:Y:S01]  /*6d80*/  FADD.FTZ R20, R152, R20 ;  /* 0x0000001498147221 */ /* 0x002fe20000010000 */
[----:B------:R-:W-:-:S03]  /*6d90*/  F2FP.BF16.F32.PACK_AB R152, R177, R152 ;  /* 0x00000098b198723e */ /* 0x000fc600000010ff */
[----:B------:R-:W-:-:S04]  /*6da0*/  FADD.FTZ R20, R177, R20 ;  /* 0x00000014b1147221 */ /* 0x000fc80000010000 */
[----:B0-----:R-:W-:Y:S01]  /*6db0*/  FADD.FTZ R20, R154, R20 ;  /* 0x000000149a147221 */ /* 0x001fe20000010000 */
[----:B------:R-:W-:-:S03]  /*6dc0*/  F2FP.BF16.F32.PACK_AB R154, R181, R154 ;  /* 0x0000009ab59a723e */ /* 0x000fc600000010ff */
[----:B------:R-:W-:Y:S01]  /*6dd0*/  FADD.FTZ R20, R181, R20 ;  /* 0x00000014b5147221 */ /* 0x000fe20000010000 */
[----:B------:R-:W-:Y:S02]  /*6de0*/  WARPGROUP.DEPBAR.LE gsb0, 0x0 ;  /* 0x00008000000079c5 */ /* 0x000fe40000010000 */
[----:B------:R-:W-:-:S09]  /*6df0*/  WARPGROUP.ARRIVE ;  /* 0x00000000000079c5 */ /* 0x000fd20000000000 */
        /* <DEDUP_REMOVED lines=10> */
[----:B------:R-:W0:Y:S01]  /*6ea0*/  MUFU.EX2 R152, R184 ;  /* 0x000000b800987308 */ /* 0x000e220000000800 */
[----:B------:R-:W-:Y:S01]  /*6eb0*/  F2FP.BF16.F32.PACK_AB R153, R183, R182 ;  /* 0x000000b6b799723e */ /* 0x000fe200000010ff */
[----:B------:R-:W-:Y:S01]  /*6ec0*/  FADD.FTZ R182, R182, R179 ;  /* 0x000000b3b6b67221 */ /* 0x000fe20000010000 */
[----:B------:R-:W-:-:S03]  /*6ed0*/  F2FP.BF16.F32.PACK_AB R155, R187, R186 ;  /* 0x000000babb9b723e */ /* 0x000fc600000010ff */
[----:B------:R-:W-:Y:S02]  /*6ee0*/  FADD.FTZ R183, R183, R182 ;  /* 0x000000b6b7b77221 */ /* 0x000fe40000010000 */
[----:B------:R-:W1:Y:S02]  /*6ef0*/  MUFU.EX2 R154, R188 ;  /* 0x000000bc009a7308 */ /* 0x000e640000000800 */
[----:B------:R-:W-:-:S04]  /*6f00*/  FADD.FTZ R186, R186, R183 ;  /* 0x000000b7baba7221 */ /* 0x000fc80000010000 */
[----:B------:R-:W-:Y:S01]  /*6f10*/  FADD.FTZ R187, R187, R186 ;  /* 0x000000babbbb7221 */ /* 0x000fe20000010000 */
[----:B0-----:R-:W-:Y:S01]  /*6f20*/  FADD.FTZ R20, R152, R20 ;  /* 0x0000001498147221 */ /* 0x001fe20000010000 */
[----:B------:R-:W-:-:S03]  /*6f30*/  F2FP.BF16.F32.PACK_AB R152, R185, R152 ;  /* 0x00000098b998723e */ /* 0x000fc600000010ff */
[----:B------:R-:W-:-:S04]  /*6f40*/  FADD.FTZ R20, R185, R20 ;  /* 0x00000014b9147221 */ /* 0x000fc80000010000 */
[----:B-1----:R-:W-:Y:S01]  /*6f50*/  FADD.FTZ R20, R154, R20 ;  /* 0x000000149a147221 */ /* 0x002fe20000010000 */
[----:B------:R-:W-:-:S03]  /*6f60*/  F2FP.BF16.F32.PACK_AB R154, R189, R154 ;  /* 0x0000009abd9a723e */ /* 0x000fc600000010ff */
[----:B------:R-:W-:Y:S01]  /*6f70*/  FADD.FTZ R20, R189, R20 ;  /* 0x00000014bd147221 */ /* 0x000fe20000010000 */
[----:B------:R-:W-:-:S06]  /*6f80*/  WARPGROUP.ARRIVE ;  /* 0x00000000000079c5 */ /* 0x000fcc0000000000 */
        /* <DEDUP_REMOVED lines=19> */
[----:B------:R-:W-:Y:S03]  /*70c0*/  HGMMA.64x256x16.F32.BF16 R24, R152, gdesc[UR12].tnspB, R24, gsb0 ;  /* 0x43e0000c98187df0 */ /* 0x000fe60008001818 */
[----:B------:R-:W-:Y:S02]  /*70d0*/  WARPGROUP.DEPBAR.LE gsb0, 0x0 ;  /* 0x00008000000079c5 */ /* 0x000fe40000010000 */
[----:B------:R-:W-:Y:S05]  /*70e0*/  @!P0 BRA `(.L_x_10193) ;  /* 0x0000000000048947 */ /* 0x000fea0003800000 */
[----:B------:R-:W-:Y:S01]  /*70f0*/  BPT.TRAP 0x1 ;  /* 0x000000040000795c */ /* 0x000fe20000300000 */
.L_x_10193:
[----:B------:R-:W-:Y:S01]  /*7100*/  UIADD3 UR5, UR5, 0x32460, URZ ;  /* 0x0003246005057890 */ /* 0x000fe2000fffe03f */
[----:B------:R-:W-:Y:S02]  /*7110*/  IMAD.MOV.U32 R21, RZ, RZ, R171 ;  /* 0x000000ffff157224 */ /* 0x000fe400078e00ab */
[----:B------:R-:W-:Y:S01]  /*7120*/  IMAD.MOV.U32 R209, RZ, RZ, R165 ;  /* 0x000000ffffd17224 */ /* 0x000fe200078e00a5 */
[----:B------:R-:W-:-:S09]  /*7130*/  UPRMT UR5, UR54, 0x654, UR5 ;  /* 0x0000065436057896 */ /* 0x000fd20008000005 */
[----:B------:R-:W-:Y:S01]  /*7140*/  SYNCS.ARRIVE.TRANS64.RED.A1T0 RZ, [UR5], RZ ;  /* 0x000000ffffff79a7 */ /* 0x000fe20008100405 */
[----:B------:R-:W-:Y:S05]  /*7150*/  @P1 BRA `(.L_x_10194) ;  /* 0xffffffd4009c1947 */ /* 0x000fea000383ffff */
.L_x_10183:
[----:B------:R-:W2:Y:S01]  /*7160*/  LDL.LU R152, [R1+0x1c] ;  /* 0x00001c0001987983 */ /* 0x000ea20000300800 */
[----:B------:R-:W-:Y:S01]  /*7170*/  UIADD3 UR38, UR38, 0x1, URZ ;  /* 0x0000000126267890 */ /* 0x000fe2000fffe03f */
[----:B------:R0:W-:Y:S06]  /*7180*/  BAR.ARV R0, 0x100 ;  /* 0x000400000000751d */ /* 0x0001ec0000002000 */
[----:B------:R-:W-:Y:S02]  /*7190*/  UISETP.NE.AND UP0, UPT, UR38, 0x2, UPT ;  /* 0x000000022600788c */ /* 0x000fe4000bf05270 */
[----:B------:R-:W-:Y:S06]  /*71a0*/  BAR.ARV 0x8, 0x180 ;  /* 0x0206000000007b1d */ /* 0x000fec0000002000 */
[----:B------:R-:W-:Y:S01]  /*71b0*/  PLOP3.LUT P0, PT, PT, PT, PT, 0x8, 0x0 ;  /* 0x000000000000781c */ /* 0x000fe20003f0e170 */
[----:B------:R-:W-:Y:S01]  /*71c0*/  USEL UR38, UR38, URZ, UP0 ;  /* 0x0000003f26267287 */ /* 0x000fe20008000000 */
[----:B------:R-:W1:Y:S04]  /*71d0*/  SHFL.BFLY PT, R3, R20, 0x2, 0x1f ;  /* 0x0c401f0014037f89 */ /* 0x000e6800000e0000 */
[----:B------:R-:W3:Y:S01]  /*71e0*/  SHFL.BFLY PT, R5, R208, 0x2, 0x1f ;  /* 0x0c401f00d0057f89 */ /* 0x000ee200000e0000 */
[----:B-1----:R-:W-:Y:S01]  /*71f0*/  FADD.FTZ R6, R3, R20 ;  /* 0x0000001403067221 */ /* 0x002fe20000010000 */
[----:B---3--:R-:W-:-:S04]  /*7200*/  FADD.FTZ R7, R5, R208 ;  /* 0x000000d005077221 */ /* 0x008fc80000010000 */
[----:B------:R-:W1:Y:S01]  /*7210*/  SHFL.BFLY PT, R3, R6, 0x1, 0x1f ;  /* 0x0c201f0006037f89 */ /* 0x000e6200000e0000 */
[----:B------:R-:W-:-:S03]  /*7220*/  IMAD.MOV.U32 R5, RZ, RZ, RZ ;  /* 0x000000ffff057224 */ /* 0x000fc600078e00ff */
[----:B------:R-:W3:Y:S01]  /*7230*/  SHFL.BFLY PT, R2, R7, 0x1, 0x1f ;  /* 0x0c201f0007027f89 */ /* 0x000ee200000e0000 */
[----:B-1----:R-:W-:Y:S01]  /*7240*/  FADD.FTZ R8, R6, R3 ;  /* 0x0000000306087221 */ /* 0x002fe20000010000 */
[----:B------:R-:W-:Y:S02]  /*7250*/  IMAD.U32 R6, RZ, RZ, UR10 ;  /* 0x0000000aff067e24 */ /* 0x000fe4000f8e00ff */
[----:B---3--:R-:W-:Y:S02]  /*7260*/  FADD.FTZ R3, R7, R2 ;  /* 0x0000000207037221 */ /* 0x008fe40000010000 */
[----:B------:R-:W-:Y:S01]  /*7270*/  FSETP.NE.FTZ.AND P1, PT, R8, RZ, PT ;  /* 0x000000ff0800720b */ /* 0x000fe20003f35000 */
[----:B------:R-:W-:Y:S02]  /*7280*/  IMAD.MOV.U32 R2, RZ, RZ, RZ ;  /* 0x000000ffff027224 */ /* 0x000fe400078e00ff */
[----:B------:R-:W-:-:S10]  /*7290*/  FSETP.NE.FTZ.AND P2, PT, R3, RZ, PT ;  /* 0x000000ff0300720b */ /* 0x000fd40003f55000 */
[----:B------:R-:W1:Y:S01]  /*72a0*/  @P1 MUFU.RCP R5, R8 ;  /* 0x0000000800051308 */ /* 0x000e620000001000 */
[----:B------:R-:W-:-:S07]  /*72b0*/  @P1 FMUL.FTZ R6, R6, 0.69314718246459960938 ;  /* 0x3f31721806061820 */ /* 0x000fce0000410000 */
[----:B------:R-:W3:Y:S08]  /*72c0*/  @P1 MUFU.LG2 R4, R8 ;  /* 0x0000000800041308 */ /* 0x000ef00000000c00 */
[----:B------:R-:W4:Y:S01]  /*72d0*/  @P2 MUFU.LG2 R7, R3 ;  /* 0x0000000300072308 */ /* 0x000f220000000c00 */
[-C--:B-1----:R-:W-:Y:S01]  /*72e0*/  FMUL.FTZ R24, R24, R5.reuse ;  /* 0x0000000518187220 */ /* 0x082fe20000410000 */
[-C--:B------:R-:W-:Y:S01]  /*72f0*/  FMUL.FTZ R25, R25, R5.reuse ;  /* 0x0000000519197220 */ /* 0x080fe20000410000 */
[-C--:B------:R-:W-:Y:S01]  /*7300*/  FMUL.FTZ R28, R28, R5.reuse ;  /* 0x000000051c1c7220 */ /* 0x080fe20000410000 */
[-C--:B------:R-:W-:Y:S01]  /*7310*/  FMUL.FTZ R29, R29, R5.reuse ;  /* 0x000000051d1d7220 */ /* 0x080fe20000410000 */
[-C--:B------:R-:W-:Y:S01]  /*7320*/  FMUL.FTZ R32, R32, R5.reuse ;  /* 0x0000000520207220 */ /* 0x080fe20000410000 */
[-C--:B------:R-:W-:Y:S01]  /*7330*/  FMUL.FTZ R33, R33, R5.reuse ;  /* 0x0000000521217220 */ /* 0x080fe20000410000 */
[-C--:B------:R-:W-:Y:S01]  /*7340*/  FMUL.FTZ R36, R36, R5.reuse ;  /* 0x0000000524247220 */ /* 0x080fe20000410000 */
[----:B------:R1:W5:Y:S01]  /*7350*/  @P2 MUFU.RCP R2, R3 ;  /* 0x0000000300022308 */ /* 0x0003620000001000 */
        /* <DEDUP_REMOVED lines=58> */
[----:B---3--:R-:W-:Y:S01]  /*7700*/  @P1 FMUL.FTZ R4, R4, 0.69314718246459960938 ;  /* 0x3f31721804041820 */ /* 0x008fe20000410000 */
[----:B----4-:R-:W-:Y:S01]  /*7710*/  @P2 FMUL.FTZ R7, R7, 0.69314718246459960938 ;  /* 0x3f31721807072820 */ /* 0x010fe20000410000 */
[----:B-1----:R-:W-:Y:S02]  /*7720*/  IMAD.MOV.U32 R3, RZ, RZ, -0x800000 ;  /* 0xff800000ff037424 */ /* 0x002fe400078e00ff */
[----:B------:R-:W-:Y:S01]  /*7730*/  @P2 FMUL.FTZ R5, R5, 0.69314718246459960938 ;  /* 0x3f31721805052820 */ /* 0x000fe20000410000 */
        /* <DEDUP_REMOVED lines=65> */
[----:B--2---:R-:W-:-:S13]  /*7b50*/  R2UR UR4, R152 ;  /* 0x00000000980472ca */ /* 0x004fda00000e0000 */
[----:B------:R-:W-:-:S06]  /*7b60*/  UIADD3 UR4, UR4, 0x1, URZ ;  /* 0x0000000104047890 */ /* 0x000fcc000fffe03f */
[----:B0-----:R-:W-:Y:S01]  /*7b70*/  IMAD.U32 R0, RZ, RZ, UR4 ;  /* 0x00000004ff007e24 */ /* 0x001fe2000f8e00ff */
[----:B------:R-:W-:-:S04]  /*7b80*/  USEL UR4, URZ, 0x1, UP0 ;  /* 0x000000013f047887 */ /* 0x000fc80008000000 */
[----:B------:R0:W-:Y:S01]  /*7b90*/  STL [R1+0x1c], R0 ;  /* 0x00001c0001007387 */ /* 0x0001e20000100800 */
[----:B------:R-:W-:Y:S01]  /*7ba0*/  ULOP3.LUT UR39, UR39, UR4, URZ, 0x3c, !UPT ;  /* 0x0000000427277292 */ /* 0x000fe2000f8e3c3f */
[----:B0-----:R-:W-:Y:S02]  /*7bb0*/  IMAD.MOV.U32 R0, RZ, RZ, -0x800000 ;  /* 0xff800000ff007424 */ /* 0x001fe400078e00ff */
[----:B------:R-:W-:-:S09]  /*7bc0*/  @P2 FFMA.FTZ R0, R5, R171, R7 ;  /* 0x000000ab05002223 */ /* 0x000fd20000010007 */
.L_x_10169:
[----:B------:R-:W1:Y:S08]  /*7bd0*/  S2UR UR5, SR_CgaCtaId ;  /* 0x00000000000579c3 */ /* 0x000e700000008800 */
[----:B------:R-:W-:Y:S06]  /*7be0*/  BAR.SYNC.DEFER_BLOCKING 0x5, 0x180 ;  /* 0x0146000000007b1d */ /* 0x000fec0000010000 */
[----:B------:R-:W-:Y:S01]  /*7bf0*/  UMOV UR4, 0x400 ;  /* 0x0000040000047882 */ /* 0x000fe20000000000 */
[----:B------:R-:W-:Y:S01]  /*7c00*/  BSSY B0, `(.L_x_10195) ;  /* 0x0000480000007945 */ /* 0x000fe20003800000 */
[----:B-1----:R-:W-:-:S09]  /*7c10*/  ULEA UR9, UR5, UR4, 0x18 ;  /* 0x0000000405097291 */ /* 0x002fd2000f8ec03f */
[----:B------:R-:W1:Y:S02]  /*7c20*/  LDS.128 R4, [UR9+0x324d0] ;  /* 0x0324d009ff047984 */ /* 0x000e640008000c00 */
[----:B-1----:R-:W-:Y:S02]  /*7c30*/  R2UR UR4, R5 ;  /* 0x00000000050472ca */ /* 0x002fe400000e0000 */
[----:B------:R-:W-:Y:S01]  /*7c40*/  R2UR UR5, R7 ;  /* 0x00000000070572ca */ /* 0x000fe200000e0000 */
[----:B------:R-:W-:Y:S06]  /*7c50*/  BAR.ARV 0x4, 0x180 ;  /* 0x0106000000007b1d */ /* 0x000fec0000002000 */
[----:B------:R-:W-:Y:S08]  /*7c60*/  @P0 BRA `(.L_x_10196) ;  /* 0x00000038002c0947 */ /* 0x000ff00003800000 */
[----:B------:R-:W2:Y:S01]  /*7c70*/  LDL R2, [R1+0x30] ;  /* 0x0000300001027983 */ /* 0x000ea20000100800 */
[----:B------:R-:W1:Y:S01]  /*7c80*/  S2UR UR8, SR_SWINHI ;  /* 0x00000000000879c3 */ /* 0x000e620000002f00 */
[----:B------:R-:W-:Y:S01]  /*7c90*/  IMAD.MOV.U32 R152, RZ, RZ, 0x2 ;  /* 0x00000002ff987424 */ /* 0x000fe200078e00ff */
[----:B------:R-:W-:Y:S01]  /*7ca0*/  F2FP.BF16.F32.PACK_AB R10, R29, R28 ;  /* 0x0000001c1d0a723e */ /* 0x000fe200000010ff */
[----:B------:R-:W3:Y:S01]  /*7cb0*/  LDL R163, [R1+0x18] ;  /* 0x0000180001a37983 */ /* 0x000ee20000100800 */
[----:B0-----:R-:W-:Y:S01]  /*7cc0*/  F2FP.BF16.F32.PACK_AB R11, R31, R30 ;  /* 0x0000001e1f0b723e */ /* 0x001fe200000010ff */
[----:B------:R-:W-:Y:S02]  /*7cd0*/  ULDC.64 UR10, c[0x0][0xd08] ;  /* 0x00034200000a7ab9 */ /* 0x000fe40000000a00 */
[----:B------:R-:W4:Y:S04]  /*7ce0*/  LDL R164, [R1+0x2c] ;  /* 0x00002c0001a47983 */ /* 0x000f280000100800 */
[----:B------:R-:W5:Y:S01]  /*7cf0*/  LDL R162, [R1+0x14] ;  /* 0x0000140001a27983 */ /* 0x000f620000100800 */
[----:B------:R-:W-:Y:S01]  /*7d00*/  UMOV UR6, UR9 ;  /* 0x0000000900067c82 */ /* 0x000fe20008000000 */
[----:B-1----:R-:W-:Y:S01]  /*7d10*/  UMOV UR7, UR8 ;  /* 0x0000000800077c82 */ /* 0x002fe20008000000 */
[----:B------:R-:W-:-:S02]  /*7d20*/  F2FP.BF16.F32.PACK_AB R14, R37, R36 ;  /* 0x00000024250e723e */ /* 0x000fc400000010ff */
[----:B------:R-:W-:Y:S01]  /*7d30*/  F2FP.BF16.F32.PACK_AB R15, R39, R38 ;  /* 0x00000026270f723e */ /* 0x000fe200000010ff */
[----:B------:R-:W-:Y:S01]  /*7d40*/  BAR.SYNC.DEFER_BLOCKING 0x1, 0x100 ;  /* 0x0044000000007b1d */ /* 0x000fe20000010000 */
[----:B--2---:R-:W-:Y:S01]  /*7d50*/  IMAD.WIDE R152, R2, R152, UR6 ;  /* 0x0000000602987e25 */ /* 0x004fe2000f8e0298 */
[----:B---3--:R-:W-:Y:S02]  /*7d60*/  R2UR UR12, R163 ;  /* 0x00000000a30c72ca */ /* 0x008fe400000e0000 */
[C---:B------:R-:W-:Y:S02]  /*7d70*/  IADD3 R13, P4, R152.reuse, 0x20, RZ ;  /* 0x00000020980d7810 */ /* 0x040fe40007f9e0ff */
[C---:B------:R-:W-:Y:S02]  /*7d80*/  LOP3.LUT R9, R152.reuse, 0x380, RZ, 0xc0, !PT ;  /* 0x0000038098097812 */ /* 0x040fe400078ec0ff */
[----:B------:R-:W-:Y:S02]  /*7d90*/  IADD3 R5, P0, R152, 0xc060, RZ ;  /* 0x0000c06098057810 */ /* 0x000fe40007f1e0ff */
[----:B------:R-:W-:-:S02]  /*7da0*/  LOP3.LUT R12, R13, 0x380, RZ, 0xc0, !PT ;  /* 0x000003800d0c7812 */ /* 0x000fc400078ec0ff */
[----:B------:R-:W-:Y:S02]  /*7db0*/  IADD3 R17, P3, R152, 0x40, RZ ;  /* 0x0000004098117810 */ /* 0x000fe40007f7e0ff */
[----:B------:R-:W-:Y:S02]  /*7dc0*/  SHF.R.U64 R9, R9, 0x3, RZ ;  /* 0x0000000309097819 */ /* 0x000fe400000012ff */
[----:B------:R-:W-:Y:S02]  /*7dd0*/  LOP3.LUT R4, R5, 0x380, RZ, 0xc0, !PT ;  /* 0x0000038005047812 */ /* 0x000fe400078ec0ff */
[----:B------:R-:W-:Y:S02]  /*7de0*/  SHF.R.U64 R12, R12, 0x3, RZ ;  /* 0x000000030c0c7819 */ /* 0x000fe400000012ff */
[----:B------:R-:W-:Y:S02]  /*7df0*/  LOP3.LUT R16, R17, 0x380, RZ, 0xc0, !PT ;  /* 0x0000038011107812 */ /* 0x000fe400078ec0ff */
[----:B------:R-:W-:Y:S01]  /*7e00*/  LOP3.LUT R8, R9, R152, RZ, 0x3c, !PT ;  /* 0x0000009809087212 */ /* 0x000fe200078e3cff */
[----:B------:R-:W-:Y:S01]  /*7e10*/  IMAD.MOV.U32 R9, RZ, RZ, R153 ;  /* 0x000000ffff097224 */ /* 0x000fe200078e0099 */
[----:B------:R-:W-:-:S02]  /*7e20*/  SHF.R.U64 R4, R4, 0x3, RZ ;  /* 0x0000000304047819 */ /* 0x000fc400000012ff */
[----:B------:R-:W-:Y:S02]  /*7e30*/  IADD3 R157, P5, R152, 0x60, RZ ;  /* 0x00000060989d7810 */ /* 0x000fe40007fbe0ff */
[----:B------:R-:W-:Y:S01]  /*7e40*/  LOP3.LUT R12, R12, R13, RZ, 0x3c, !PT ;  /* 0x0000000d0c0c7212 */ /* 0x000fe200078e3cff */
[----:B------:R-:W-:Y:S01]  /*7e50*/  IMAD.X R13, RZ, RZ, R153, P4 ;  /* 0x000000ffff0d7224 */ /* 0x000fe200020e0699 */
[----:B------:R-:W-:Y:S02]  /*7e60*/  SHF.R.U64 R16, R16, 0x3, RZ ;  /* 0x0000000310107819 */ /* 0x000fe400000012ff */
[----:B------:R-:W-:Y:S02]  /*7e70*/  LOP3.LUT R4, R4, R5, RZ, 0x3c, !PT ;  /* 0x0000000504047212 */ /* 0x000fe400078e3cff */
[----:B------:R-:W-:Y:S02]  /*7e80*/  LOP3.LUT R156, R157, 0x380, RZ, 0xc0, !PT ;  /* 0x000003809d9c7812 */ /* 0x000fe400078ec0ff */
[----:B------:R-:W-:-:S02]  /*7e90*/  MOV R5, R8 ;  /* 0x0000000800057202 */ /* 0x000fc40000000f00 */
[----:B------:R-:W-:Y:S02]  /*7ea0*/  F2FP.BF16.F32.PACK_AB R8, R25, R24 ;  /* 0x000000181908723e */ /* 0x000fe400000010ff */
[----:B------:R-:W-:Y:S02]  /*7eb0*/  F2FP.BF16.F32.PACK_AB R9, R27, R26 ;  /* 0x0000001a1b09723e */ /* 0x000fe400000010ff */
[----:B------:R-:W-:Y:S01]  /*7ec0*/  LOP3.LUT R16, R16, R17, RZ, 0x3c, !PT ;  /* 0x0000001110107212 */ /* 0x000fe200078e3cff */
[----:B------:R-:W-:Y:S01]  /*7ed0*/  IMAD.X R17, RZ, RZ, R153, P3 ;  /* 0x000000ffff117224 */ /* 0x000fe200018e0699 */
[----:B------:R-:W-:Y:S02]  /*7ee0*/  MOV R2, R12 ;  /* 0x0000000c00027202 */ /* 0x000fe40000000f00 */
[----:B------:R-:W-:Y:S02]  /*7ef0*/  SHF.R.U64 R156, R156, 0x3, RZ ;  /* 0x000000039c9c7819 */ /* 0x000fe400000012ff */
[----:B------:R-:W-:-:S02]  /*7f00*/  F2FP.BF16.F32.PACK_AB R12, R33, R32 ;  /* 0x00000020210c723e */ /* 0x000fc400000010ff */
[----:B------:R-:W-:Y:S02]  /*7f10*/  F2FP.BF16.F32.PACK_AB R13, R35, R34 ;  /* 0x00000022230d723e */ /* 0x000fe400000010ff */
[C---:B------:R-:W-:Y:S01]  /*7f20*/  IADD3 R19, P4, R152.reuse, 0x4000, RZ ;  /* 0x0000400098137810 */ /* 0x040fe20007f9e0ff */
[----:B------:R0:W-:Y:S01]  /*7f30*/  STSM.16.M88.4 [R5], R8 ;  /* 0x0000000805007844 */ /* 0x0001e20000000200 */
[----:B------:R-:W-:Y:S02]  /*7f40*/  IADD3 R7, P3, R152, 0x8020, RZ ;  /* 0x0000802098077810 */ /* 0x000fe40007f7e0ff */
[----:B------:R-:W-:Y:S01]  /*7f50*/  LOP3.LUT R156, R156, R157, RZ, 0x3c, !PT ;  /* 0x0000009d9c9c7212 */ /* 0x000fe200078e3cff */
[----:B------:R1:W-:Y:S01]  /*7f60*/  STSM.16.M88.4 [R2], R12 ;  /* 0x0000000c02007844 */ /* 0x0003e20000000200 */
[----:B------:R-:W-:Y:S01]  /*7f70*/  MOV R17, R16 ;  /* 0x0000001000117202 */ /* 0x000fe20000000f00 */
[----:B------:R-:W-:Y:S01]  /*7f80*/  IMAD.X R157, RZ, RZ, R153, P5 ;  /* 0x000000ffff9d7224 */ /* 0x000fe200028e0699 */
[----:B------:R-:W-:-:S02]  /*7f90*/  LOP3.LUT R18, R19, 0x380, RZ, 0xc0, !PT ;  /* 0x0000038013127812 */ /* 0x000fc400078ec0ff */
[----:B------:R-:W-:Y:S02]  /*7fa0*/  LOP3.LUT R16, R7, 0x380, RZ, 0xc0, !PT ;  /* 0x0000038007107812 */ /* 0x000fe400078ec0ff */
[----:B------:R-:W-:Y:S02]  /*7fb0*/  SHF.R.U64 R18, R18, 0x3, RZ ;  /* 0x0000000312127819 */ /* 0x000fe400000012ff */
[----:B0-----:R-:W-:Y:S02]  /*7fc0*/  F2FP.BF16.F32.PACK_AB R8, R41, R40 ;  /* 0x000000282908723e */ /* 0x001fe400000010ff */
[----:B------:R-:W-:Y:S02]  /*7fd0*/  F2FP.BF16.F32.PACK_AB R9, R43, R42 ;  /* 0x0000002a2b09723e */ /* 0x000fe400000010ff */
[----:B------:R-:W-:Y:S02]  /*7fe0*/  F2FP.BF16.F32.PACK_AB R10, R45, R44 ;  /* 0x0000002c2d0a723e */ /* 0x000fe400000010ff */
[----:B------:R-:W-:-:S02]  /*7ff0*/  F2FP.BF16.F32.PACK_AB R11, R47, R46 ;  /* 0x0000002e2f0b723e */ /* 0x000fc400000010ff */
[----:B-1----:R-:W-:-:S03]  /*8000*/  IADD3 R2, P5, R152, 0x4020, RZ ;  /* 0x0000402098027810 */ /* 0x002fc60007fbe0ff */
[----:B------:R0:W-:Y:S01]  /*8010*/  STSM.16.M88.4 [R17], R8 ;  /* 0x0000000811007844 */ /* 0x0001e20000000200 */
[----:B------:R-:W-:Y:S02]  /*8020*/  SHF.R.U64 R16, R16, 0x3, RZ ;  /* 0x0000000310107819 */ /* 0x000fe400000012ff */
[----:B------:R-:W-:Y:S01]  /*8030*/  LOP3.LUT R18, R18, R19, RZ, 0x3c, !PT ;  /* 0x0000001312127212 */ /* 0x000fe200078e3cff */
[----:B------:R-:W-:Y:S01]  /*8040*/  IMAD.X R19, RZ, RZ, R153, P4 ;  /* 0x000000ffff137224 */ /* 0x000fe200020e0699 */
[----:B------:R-:W-:Y:S02]  /*8050*/  LOP3.LUT R16, R16, R7, RZ, 0x3c, !PT ;  /* 0x0000000710107212 */ /* 0x000fe400078e3cff */
[----:B------:R-:W-:Y:S02]  /*8060*/  IADD3 R5, P4, R152, 0x4040, RZ ;  /* 0x0000404098057810 */ /* 0x000fe40007f9e0ff */
[----:B------:R-:W-:Y:S02]  /*8070*/  MOV R7, R156 ;  /* 0x0000009c00077202 */ /* 0x000fe40000000f00 */
[----:B0-----:R-:W-:-:S02]  /*8080*/  LOP3.LUT R9, R2, 0x380, RZ, 0xc0, !PT ;  /* 0x0000038002097812 */ /* 0x001fc400078ec0ff */
[----:B------:R-:W-:Y:S02]  /*8090*/  F2FP.BF16.F32.PACK_AB R12, R49, R48 ;  /* 0x00000030310c723e */ /* 0x000fe400000010ff */
[----:B------:R-:W-:Y:S02]  /*80a0*/  SHF.R.U64 R9, R9, 0x3, RZ ;  /* 0x0000000309097819 */ /* 0x000fe400000012ff */
[----:B------:R-:W-:Y:S02]  /*80b0*/  F2FP.BF16.F32.PACK_AB R13, R51, R50 ;  /* 0x00000032330d723e */ /* 0x000fe400000010ff */
[----:B------:R-:W-:Y:S02]  /*80c0*/  F2FP.BF16.F32.PACK_AB R14, R53, R52 ;  /* 0x00000034350e723e */ /* 0x000fe400000010ff */
[----:B------:R-:W-:Y:S02]  /*80d0*/  F2FP.BF16.F32.PACK_AB R15, R55, R54 ;  /* 0x00000036370f723e */ /* 0x000fe400000010ff */
[----:B------:R-:W-:-:S02]  /*80e0*/  LOP3.LUT R160, R9, R2, RZ, 0x3c, !PT ;  /* 0x0000000209a07212 */ /* 0x000fc400078e3cff */
[----:B------:R-:W-:Y:S01]  /*80f0*/  LOP3.LUT R2, R5, 0x380, RZ, 0xc0, !PT ;  /* 0x0000038005027812 */ /* 0x000fe200078ec0ff */
[--C-:B------:R-:W-:Y:S01]  /*8100*/  IMAD.X R161, RZ, RZ, R153.reuse, P5 ;  /* 0x000000ffffa17224 */ /* 0x100fe200028e0699 */
[----:B------:R0:W-:Y:S01]  /*8110*/  STSM.16.M88.4 [R7], R12 ;  /* 0x0000000c07007844 */ /* 0x0001e20000000200 */
[C---:B------:R-:W-:Y:S02]  /*8120*/  IADD3 R158, P5, R152.reuse, 0x4060, RZ ;  /* 0x00004060989e7810 */ /* 0x040fe40007fbe0ff */
[----:B------:R-:W-:Y:S01]  /*8130*/  IADD3 R157, P6, R152, 0x8000, RZ ;  /* 0x00008000989d7810 */ /* 0x000fe20007fde0ff */
[----:B------:R-:W-:Y:S01]  /*8140*/  IMAD.X R17, RZ, RZ, R153, P3 ;  /* 0x000000ffff117224 */ /* 0x000fe200018e0699 */
[----:B------:R-:W-:Y:S02]  /*8150*/  LOP3.LUT R159, R158, 0x380, RZ, 0xc0, !PT ;  /* 0x000003809e9f7812 */ /* 0x000fe400078ec0ff */
[----:B------:R-:W-:Y:S02]  /*8160*/  LOP3.LUT R156, R157, 0x380, RZ, 0xc0, !PT ;  /* 0x000003809d9c7812 */ /* 0x000fe400078ec0ff */
[----:B------:R-:W-:-:S02]  /*8170*/  IADD3 R155, P1, R152, 0x8040, RZ ;  /* 0x00008040989b7810 */ /* 0x000fc40007f3e0ff */
[----:B0-----:R-:W-:Y:S02]  /*8180*/  MOV R7, R18 ;  /* 0x0000001200077202 */ /* 0x001fe40000000f00 */
[----:B------:R-:W-:Y:S01]  /*8190*/  SHF.R.U64 R18, R2, 0x3, RZ ;  /* 0x0000000302127819 */ /* 0x000fe200000012ff */
[----:B------:R-:W-:-:S03]  /*81a0*/  IMAD.X R19, RZ, RZ, R153, P4 ;  /* 0x000000ffff137224 */ /* 0x000fc600020e0699 */
[----:B------:R-:W-:Y:S02]  /*81b0*/  LOP3.LUT R18, R18, R5, RZ, 0x3c, !PT ;  /* 0x0000000512127212 */ /* 0x000fe400078e3cff */
[----:B------:R-:W-:Y:S02]  /*81c0*/  SHF.R.U64 R159, R159, 0x3, RZ ;  /* 0x000000039f9f7819 */ /* 0x000fe400000012ff */
[----:B------:R-:W-:Y:S02]  /*81d0*/  F2FP.BF16.F32.PACK_AB R8, R57, R56 ;  /* 0x000000383908723e */ /* 0x000fe400000010ff */
[----:B------:R-:W-:Y:S02]  /*81e0*/  F2FP.BF16.F32.PACK_AB R9, R59, R58 ;  /* 0x0000003a3b09723e */ /* 0x000fe400000010ff */
[----:B------:R-:W-:Y:S02]  /*81f0*/  F2FP.BF16.F32.PACK_AB R10, R61, R60 ;  /* 0x0000003c3d0a723e */ /* 0x000fe400000010ff */
[----:B------:R-:W-:-:S02]  /*8200*/  F2FP.BF16.F32.PACK_AB R11, R63, R62 ;  /* 0x0000003e3f0b723e */ /* 0x000fc400000010ff */
[----:B------:R-:W-:Y:S02]  /*8210*/  MOV R160, R160 ;  /* 0x000000a000a07202 */ /* 0x000fe40000000f00 */
[----:B------:R-:W-:Y:S02]  /*8220*/  F2FP.BF16.F32.PACK_AB R12, R65, R64 ;  /* 0x00000040410c723e */ /* 0x000fe400000010ff */
[----:B------:R-:W-:Y:S02]  /*8230*/  F2FP.BF16.F32.PACK_AB R13, R67, R66 ;  /* 0x00000042430d723e */ /* 0x000fe400000010ff */
[----:B------:R-:W-:Y:S02]  /*8240*/  F2FP.BF16.F32.PACK_AB R14, R69, R68 ;  /* 0x00000044450e723e */ /* 0x000fe400000010ff */
[----:B------:R-:W-:Y:S02]  /*8250*/  F2FP.BF16.F32.PACK_AB R15, R71, R70 ;  /* 0x00000046470f723e */ /* 0x000fe400000010ff */
[----:B------:R-:W-:-:S02]  /*8260*/  MOV R2, R16 ;  /* 0x0000001000027202 */ /* 0x000fc40000000f00 */
[----:B------:R-:W-:Y:S02]  /*8270*/  MOV R5, R18 ;  /* 0x0000001200057202 */ /* 0x000fe40000000f00 */
[----:B------:R-:W-:Y:S02]  /*8280*/  SHF.R.U64 R156, R156, 0x3, RZ ;  /* 0x000000039c9c7819 */ /* 0x000fe400000012ff */
[----:B------:R-:W-:Y:S02]  /*8290*/  F2FP.BF16.F32.PACK_AB R16, R73, R72 ;  /* 0x000000484910723e */ /* 0x000fe400000010ff */
[----:B------:R-:W-:Y:S02]  /*82a0*/  F2FP.BF16.F32.PACK_AB R17, R75, R74 ;  /* 0x0000004a4b11723e */ /* 0x000fe400000010ff */
[----:B------:R-:W-:Y:S02]  /*82b0*/  F2FP.BF16.F32.PACK_AB R18, R77, R76 ;  /* 0x0000004c4d12723e */ /* 0x000fe400000010ff */
[----:B------:R-:W-:-:S02]  /*82c0*/  F2FP.BF16.F32.PACK_AB R19, R79, R78 ;  /* 0x0000004e4f13723e */ /* 0x000fc400000010ff */
[----:B------:R-:W-:Y:S01]  /*82d0*/  LOP3.LUT R154, R155, 0x380, RZ, 0xc0, !PT ;  /* 0x000003809b9a7812 */ /* 0x000fe200078ec0ff */
[----:B------:R0:W-:Y:S01]  /*82e0*/  STSM.16.M88.4 [R7], R8 ;  /* 0x0000000807007844 */ /* 0x0001e20000000200 */
[----:B------:R-:W-:Y:S01]  /*82f0*/  LOP3.LUT R158, R159, R158, RZ, 0x3c, !PT ;  /* 0x0000009e9f9e7212 */ /* 0x000fe200078e3cff */
[--C-:B------:R-:W-:Y:S01]  /*8300*/  IMAD.X R159, RZ, RZ, R153.reuse, P5 ;  /* 0x000000ffff9f7224 */ /* 0x100fe200028e0699 */
[----:B------:R-:W-:Y:S01]  /*8310*/  IADD3 R22, P4, R152, 0x8060, RZ ;  /* 0x0000806098167810 */ /* 0x000fe20007f9e0ff */
[----:B------:R1:W-:Y:S01]  /*8320*/  STSM.16.M88.4 [R160], R12 ;  /* 0x0000000ca0007844 */ /* 0x0003e20000000200 */
[----:B------:R-:W-:Y:S01]  /*8330*/  LOP3.LUT R156, R156, R157, RZ, 0x3c, !PT ;  /* 0x0000009d9c9c7212 */ /* 0x000fe200078e3cff */
[----:B------:R-:W-:Y:S01]  /*8340*/  IMAD.X R157, RZ, RZ, R153, P6 ;  /* 0x000000ffff9d7224 */ /* 0x000fe200030e0699 */
[----:B------:R-:W-:Y:S01]  /*8350*/  SHF.R.U64 R154, R154, 0x3, RZ ;  /* 0x000000039a9a7819 */ /* 0x000fe200000012ff */
[----:B------:R2:W-:Y:S01]  /*8360*/  STSM.16.M88.4 [R5], R16 ;  /* 0x0000001005007844 */ /* 0x0005e20000000200 */
[----:B------:R-:W-:-:S02]  /*8370*/  IADD3 R21, P2, R152, 0xc040, RZ ;  /* 0x0000c04098157810 */ /* 0x000fc40007f5e0ff */
[----:B------:R-:W-:Y:S02]  /*8380*/  MOV R158, R158 ;  /* 0x0000009e009e7202 */ /* 0x000fe40000000f00 */
[----:B------:R-:W-:Y:S01]  /*8390*/  LOP3.LUT R154, R154, R155, RZ, 0x3c, !PT ;  /* 0x0000009b9a9a7212 */ /* 0x000fe200078e3cff */
[----:B------:R-:W-:Y:S01]  /*83a0*/  IMAD.X R155, RZ, RZ, R153, P1 ;  /* 0x000000ffff9b7224 */ /* 0x000fe200008e0699 */
[----:B0-----:R-:W-:Y:S02]  /*83b0*/  F2FP.BF16.F32.PACK_AB R8, R81, R80 ;  /* 0x000000505108723e */ /* 0x001fe400000010ff */
[----:B------:R-:W-:Y:S02]  /*83c0*/  F2FP.BF16.F32.PACK_AB R9, R83, R82 ;  /* 0x000000525309723e */ /* 0x000fe400000010ff */
[----:B-1----:R-:W-:Y:S02]  /*83d0*/  IADD3 R160, P3, R152, 0xc020, RZ ;  /* 0x0000c02098a07810 */ /* 0x002fe40007f7e0ff */
[----:B------:R-:W-:-:S02]  /*83e0*/  F2FP.BF16.F32.PACK_AB R10, R85, R84 ;  /* 0x00000054550a723e */ /* 0x000fc400000010ff */
[----:B--2---:R-:W-:Y:S02]  /*83f0*/  LOP3.LUT R5, R22, 0x380, RZ, 0xc0, !PT ;  /* 0x0000038016057812 */ /* 0x004fe400078ec0ff */
[----:B------:R-:W-:Y:S02]  /*8400*/  F2FP.BF16.F32.PACK_AB R11, R87, R86 ;  /* 0x00000056570b723e */ /* 0x000fe400000010ff */
[----:B------:R-:W-:Y:S02]  /*8410*/  MOV R156, R156 ;  /* 0x0000009c009c7202 */ /* 0x000fe40000000f00 */
[----:B------:R-:W-:Y:S02]  /*8420*/  SHF.R.U64 R5, R5, 0x3, RZ ;  /* 0x0000000305057819 */ /* 0x000fe400000012ff */
[----:B------:R-:W-:Y:S02]  /*8430*/  LOP3.LUT R7, R160, 0x380, RZ, 0xc0, !PT ;  /* 0x00000380a0077812 */ /* 0x000fe400078ec0ff */
[----:B------:R-:W-:Y:S01]  /*8440*/  IADD3 R157, P1, R152, 0xc000, RZ ;  /* 0x0000c000989d7810 */ /* 0x000fe20007f3e0ff */
[----:B------:R0:W-:Y:S01]  /*8450*/  STSM.16.M88.4 [R158], R8 ;  /* 0x000000089e007844 */ /* 0x0001e20000000200 */
[----:B------:R-:W-:-:S02]  /*8460*/  LOP3.LUT R20, R21, 0x380, RZ, 0xc0, !PT ;  /* 0x0000038015147812 */ /* 0x000fc400078ec0ff */
[----:B------:R-:W-:Y:S02]  /*8470*/  SHF.R.U64 R7, R7, 0x3, RZ ;  /* 0x0000000307077819 */ /* 0x000fe400000012ff */
[----:B------:R-:W-:Y:S02]  /*8480*/  SHF.R.U64 R20, R20, 0x3, RZ ;  /* 0x0000000314147819 */ /* 0x000fe400000012ff */
[----:B------:R-:W-:Y:S02]  /*8490*/  F2FP.BF16.F32.PACK_AB R12, R89, R88 ;  /* 0x00000058590c723e */ /* 0x000fe400000010ff */
[----:B------:R-:W-:Y:S02]  /*84a0*/  F2FP.BF16.F32.PACK_AB R13, R91, R90 ;  /* 0x0000005a5b0d723e */ /* 0x000fe400000010ff */
[----:B------:R-:W-:Y:S02]  /*84b0*/  F2FP.BF16.F32.PACK_AB R14, R93, R92 ;  /* 0x0000005c5d0e723e */ /* 0x000fe400000010ff */
[----:B0-----:R-:W-:-:S02]  /*84c0*/  LOP3.LUT R10, R5, R22, RZ, 0x3c, !PT ;  /* 0x00000016050a7212 */ /* 0x001fc400078e3cff */
[----:B------:R-:W-:Y:S02]  /*84d0*/  LOP3.LUT R22, R157, 0x380, RZ, 0xc0, !PT ;  /* 0x000003809d167812 */ /* 0x000fe400078ec0ff */
[----:B------:R-:W-:Y:S02]  /*84e0*/  F2FP.BF16.F32.PACK_AB R15, R95, R94 ;  /* 0x0000005e5f0f723e */ /* 0x000fe400000010ff */
[----:B------:R-:W-:Y:S02]  /*84f0*/  LOP3.LUT R8, R7, R160, RZ, 0x3c, !PT ;  /* 0x000000a007087212 */ /* 0x000fe400078e3cff */
[----:B------:R-:W-:Y:S01]  /*8500*/  SHF.R.U64 R22, R22, 0x3, RZ ;  /* 0x0000000316167819 */ /* 0x000fe200000012ff */
[--C-:B------:R-:W-:Y:S01]  /*8510*/  IMAD.X R5, RZ, RZ, R153.reuse, P0 ;  /* 0x000000ffff057224 */ /* 0x100fe200000e0699 */
[----:B------:R-:W-:Y:S01]  /*8520*/  LOP3.LUT R20, R20, R21, RZ, 0x3c, !PT ;  /* 0x0000001514147212 */ /* 0x000fe200078e3cff */
[--C-:B------:R-:W-:Y:S01]  /*8530*/  IMAD.X R11, RZ, RZ, R153.reuse, P4 ;  /* 0x000000ffff0b7224 */ /* 0x100fe200020e0699 */
[----:B------:R-:W-:Y:S01]  /*8540*/  F2FP.BF16.F32.PACK_AB R16, R97, R96 ;  /* 0x000000606110723e */ /* 0x000fe200000010ff */
[--C-:B------:R-:W-:Y:S01]  /*8550*/  IMAD.X R21, RZ, RZ, R153.reuse, P2 ;  /* 0x000000ffff157224 */ /* 0x100fe200010e0699 */
[----:B------:R-:W-:Y:S01]  /*8560*/  F2FP.BF16.F32.PACK_AB R17, R99, R98 ;  /* 0x000000626311723e */ /* 0x000fe200000010ff */
[----:B------:R-:W-:Y:S01]  /*8570*/  IMAD.X R9, RZ, RZ, R153, P3 ;  /* 0x000000ffff097224 */ /* 0x000fe200018e0699 */
[----:B------:R-:W-:-:S02]  /*8580*/  F2FP.BF16.F32.PACK_AB R18, R101, R100 ;  /* 0x000000646512723e */ /* 0x000fc400000010ff */
[----:B------:R-:W-:Y:S02]  /*8590*/  F2FP.BF16.F32.PACK_AB R19, R103, R102 ;  /* 0x000000666713723e */ /* 0x000fe400000010ff */
[----:B------:R-:W-:Y:S01]  /*85a0*/  MOV R7, R154 ;  /* 0x0000009a00077202 */ /* 0x000fe20000000f00 */
[----:B------:R-:W-:Y:S01]  /*85b0*/  IMAD.X R155, RZ, RZ, R153, P1 ;  /* 0x000000ffff9b7224 */ /* 0x000fe200008e0699 */
[----:B------:R-:W-:Y:S01]  /*85c0*/  LOP3.LUT R154, R22, R157, RZ, 0x3c, !PT ;  /* 0x0000009d169a7212 */ /* 0x000fe200078e3cff */
[----:B------:R-:W0:Y:S01]  /*85d0*/  LDC.64 R152, c[0x0][0xd00] ;  /* 0x00034000ff987b82 */ /* 0x000e220000000a00 */
[----:B------:R1:W-:Y:S01]  /*85e0*/  STSM.16.M88.4 [R156], R12 ;  /* 0x0000000c9c007844 */ /* 0x0003e20000000200 */
[----:B------:R-:W-:-:S03]  /*85f0*/  MOV R22, R10 ;  /* 0x0000000a00167202 */ /* 0x000fc60000000f00 */
[----:B------:R2:W-:Y:S01]  /*8600*/  STSM.16.M88.4 [R2], R16 ;  /* 0x0000001002007844 */ /* 0x0005e20000000200 */
[----:B------:R-:W-:Y:S02]  /*8610*/  MOV R154, R154 ;  /* 0x0000009a009a7202 */ /* 0x000fe40000000f00 */
[----:B------:R-:W-:Y:S02]  /*8620*/  F2FP.BF16.F32.PACK_AB R10, R125, R124 ;  /* 0x0000007c7d0a723e */ /* 0x000fe400000010ff */
[----:B------:R-:W-:Y:S02]  /*8630*/  F2FP.BF16.F32.PACK_AB R11, R127, R126 ;  /* 0x0000007e7f0b723e */ /* 0x000fe400000010ff */
[----:B-1----:R-:W-:Y:S02]  /*8640*/  F2FP.BF16.F32.PACK_AB R12, R105, R104 ;  /* 0x00000068690c723e */ /* 0x002fe400000010ff */
[----:B------:R-:W-:Y:S02]  /*8650*/  F2FP.BF16.F32.PACK_AB R13, R107, R106 ;  /* 0x0000006a6b0d723e */ /* 0x000fe400000010ff */
[----:B------:R-:W-:-:S02]  /*8660*/  F2FP.BF16.F32.PACK_AB R14, R109, R108 ;  /* 0x0000006c6d0e723e */ /* 0x000fc400000010ff */
[----:B------:R-:W-:Y:S02]  /*8670*/  F2FP.BF16.F32.PACK_AB R15, R111, R110 ;  /* 0x0000006e6f0f723e */ /* 0x000fe400000010ff */
[----:B--2---:R-:W-:Y:S02]  /*8680*/  F2FP.BF16.F32.PACK_AB R16, R113, R112 ;  /* 0x000000707110723e */ /* 0x004fe400000010ff */
[----:B------:R-:W-:Y:S02]  /*8690*/  F2FP.BF16.F32.PACK_AB R17, R115, R114 ;  /* 0x000000727311723e */ /* 0x000fe400000010ff */
[----:B------:R-:W-:Y:S02]  /*86a0*/  F2FP.BF16.F32.PACK_AB R18, R117, R116 ;  /* 0x000000747512723e */ /* 0x000fe400000010ff */
[----:B------:R-:W-:Y:S02]  /*86b0*/  F2FP.BF16.F32.PACK_AB R19, R119, R118 ;  /* 0x000000767713723e */ /* 0x000fe400000010ff */
[----:B------:R-:W-:-:S02]  /*86c0*/  MOV R2, R8 ;  /* 0x0000000800027202 */ /* 0x000fc40000000f00 */
[----:B------:R-:W-:Y:S02]  /*86d0*/  F2FP.BF16.F32.PACK_AB R8, R121, R120 ;  /* 0x000000787908723e */ /* 0x000fe400000010ff */
[----:B------:R-:W-:Y:S01]  /*86e0*/  F2FP.BF16.F32.PACK_AB R9, R123, R122 ;  /* 0x0000007a7b09723e */ /* 0x000fe200000010ff */
[----:B------:R1:W-:Y:S01]  /*86f0*/  STSM.16.M88.4 [R7], R12 ;  /* 0x0000000c07007844 */ /* 0x0003e20000000200 */
[----:B------:R-:W-:-:S03]  /*8700*/  MOV R21, R20 ;  /* 0x0000001400157202 */ /* 0x000fc60000000f00 */
[----:B------:R2:W-:Y:S04]  /*8710*/  STSM.16.M88.4 [R22], R16 ;  /* 0x0000001016007844 */ /* 0x0005e80000000200 */
[----:B------:R3:W-:Y:S01]  /*8720*/  STSM.16.M88.4 [R154], R8 ;  /* 0x000000089a007844 */ /* 0x0007e20000000200 */
[----:B-1----:R-:W-:Y:S02]  /*8730*/  F2FP.BF16.F32.PACK_AB R12, R129, R128 ;  /* 0x00000080810c723e */ /* 0x002fe400000010ff */
[----:B------:R-:W-:Y:S02]  /*8740*/  F2FP.BF16.F32.PACK_AB R13, R131, R130 ;  /* 0x00000082830d723e */ /* 0x000fe400000010ff */
[----:B------:R-:W-:Y:S02]  /*8750*/  F2FP.BF16.F32.PACK_AB R14, R133, R132 ;  /* 0x00000084850e723e */ /* 0x000fe400000010ff */
[----:B------:R-:W-:-:S02]  /*8760*/  F2FP.BF16.F32.PACK_AB R15, R135, R134 ;  /* 0x00000086870f723e */ /* 0x000fc400000010ff */
[----:B--2---:R-:W-:Y:S02]  /*8770*/  F2FP.BF16.F32.PACK_AB R16, R137, R136 ;  /* 0x000000888910723e */ /* 0x004fe400000010ff */
[----:B------:R-:W-:Y:S02]  /*8780*/  F2FP.BF16.F32.PACK_AB R17, R139, R138 ;  /* 0x0000008a8b11723e */ /* 0x000fe400000010ff */
[----:B------:R-:W-:Y:S02]  /*8790*/  F2FP.BF16.F32.PACK_AB R18, R141, R140 ;  /* 0x0000008c8d12723e */ /* 0x000fe400000010ff */
[----:B------:R-:W-:Y:S02]  /*87a0*/  F2FP.BF16.F32.PACK_AB R19, R143, R142 ;  /* 0x0000008e8f13723e */ /* 0x000fe400000010ff */
[----:B------:R-:W-:Y:S02]  /*87b0*/  MOV R7, R4 ;  /* 0x0000000400077202 */ /* 0x000fe40000000f00 */
[----:B---3--:R-:W-:-:S02]  /*87c0*/  F2FP.BF16.F32.PACK_AB R8, R145, R144 ;  /* 0x000000909108723e */ /* 0x008fc400000010ff */
[----:B------:R-:W-:Y:S02]  /*87d0*/  F2FP.BF16.F32.PACK_AB R9, R147, R146 ;  /* 0x000000929309723e */ /* 0x000fe400000010ff */
[----:B------:R-:W-:Y:S02]  /*87e0*/  F2FP.BF16.F32.PACK_AB R10, R149, R148 ;  /* 0x00000094950a723e */ /* 0x000fe400000010ff */
[----:B------:R-:W-:Y:S01]  /*87f0*/  F2FP.BF16.F32.PACK_AB R11, R151, R150 ;  /* 0x00000096970b723e */ /* 0x000fe200000010ff */
[----:B------:R1:W-:Y:S04]  /*8800*/  STSM.16.M88.4 [R2], R12 ;  /* 0x0000000c02007844 */ /* 0x0003e80000000200 */
[----:B------:R-:W-:Y:S04]  /*8810*/  STSM.16.M88.4 [R21], R16 ;  /* 0x0000001015007844 */ /* 0x000fe80000000200 */
[----:B------:R2:W-:Y:S01]  /*8820*/  STSM.16.M88.4 [R7], R8 ;  /* 0x0000000807007844 */ /* 0x0005e20000000200 */
[----:B0-----:R-:W-:Y:S01]  /*8830*/  ISETP.NE.U32.AND P0, PT, R152, RZ, PT ;  /* 0x000000ff9800720c */ /* 0x001fe20003f05070 */
[----:B------:R-:W-:-:S03]  /*8840*/  IMAD.SHL.U32 R155, R200, 0x4, RZ ;  /* 0x00000004c89b7824 */ /* 0x000fc600078e00ff */
[----:B------:R-:W-:Y:S02]  /*8850*/  ISETP.NE.AND.EX P0, PT, R153, RZ, PT, P0 ;  /* 0x000000ff9900720c */ /* 0x000fe40003f05300 */
[----:B------:R-:W-:Y:S01]  /*8860*/  SHF.L.U64.HI R20, R200, 0x2, R204 ;  /* 0x00000002c8147819 */ /* 0x000fe200000102cc */
[----:B-1----:R-:W0:Y:S08]  /*8870*/  LDC R13, c[0x0][0xbd4] ;  /* 0x0002f500ff0d7b82 */ /* 0x002e300000000800 */
[----:B------:R-:W-:Y:S01]  /*8880*/  BAR.SYNC.DEFER_BLOCKING 0x1, 0x100 ;  /* 0x0044000000007b1d */ /* 0x000fe20000010000 */
[----:B------:R-:W-:Y:S01]  /*8890*/  IADD3 R4, P1, R155, R152, RZ ;  /* 0x000000989b047210 */ /* 0x000fe20007f3e0ff */
[----:B------:R-:W-:-:S04]  /*88a0*/  IMAD.MOV.U32 R2, RZ, RZ, RZ ;  /* 0x000000ffff027224 */ /* 0x000fc800078e00ff */
[----:B------:R-:W-:Y:S01]  /*88b0*/  IMAD.X R5, R20, 0x1, R153, P1 ;  /* 0x0000000114057824 */ /* 0x000fe200008e0699 */
[----:B------:R-:W-:Y:S01]  /*88c0*/  ISETP.NE.U32.AND P1, PT, RZ, UR10, PT ;  /* 0x0000000aff007c0c */ /* 0x000fe2000bf25070 */
[----:B------:R-:W1:Y:S03]  /*88d0*/  LDC.64 R14, c[0x0][0xca8] ;  /* 0x00032a00ff0e7b82 */ /* 0x000e660000000a00 */
[----:B------:R-:W-:Y:S01]  /*88e0*/  ISETP.NE.AND.EX P1, PT, RZ, UR11, PT, P1 ;  /* 0x0000000bff007c0c */ /* 0x000fe2000bf25310 */
[----:B------:R-:W3:-:S12]  /*88f0*/  @P0 LDG.E R2, desc[UR36][R4.64] ;  /* 0x0000002404020981 */ /* 0x000ed8000c1e1900 */
[----:B--2---:R-:W-:-:S04]  /*8900*/  @P1 IADD3 R8, P2, R155, UR10, RZ ;  /* 0x0000000a9b081c10 */ /* 0x004fc8000ff5e0ff */
[----:B------:R-:W-:Y:S01]  /*8910*/  @P1 IADD3.X R9, R20, UR11, RZ, P2, !PT ;  /* 0x0000000b14091c10 */ /* 0x000fe200097fe4ff */
[----:B------:R-:W-:Y:S01]  /*8920*/  IMAD.MOV.U32 R21, RZ, RZ, 0xab8 ;  /* 0x00000ab8ff157424 */ /* 0x000fe200078e00ff */
[----:B------:R-:W-:-:S03]  /*8930*/  ULDC UR11, c[0x0][0xce8] ;  /* 0x00033a00000b7ab9 */ /* 0x000fc60000000800 */
[----:B------:R2:W3:Y:S01]  /*8940*/  @P1 LDG.E R20, desc[UR36][R8.64] ;  /* 0x0000002408141981 */ /* 0x0004e2000c1e1900 */
[----:B------:R-:W-:-:S04]  /*8950*/  ISETP.NE.AND P2, PT, R202, RZ, PT ;  /* 0x000000ffca00720c */ /* 0x000fc80003f45270 */
[----:B0-----:R-:W-:-:S04]  /*8960*/  SEL R13, R202, R13, P2 ;  /* 0x0000000dca0d7207 */ /* 0x001fc80001000000 */
[----:B------:R-:W-:-:S04]  /*8970*/  ISETP.GT.AND P3, PT, R13, 0x1, PT ;  /* 0x000000010d00780c */ /* 0x000fc80003f64270 */
[----:B------:R-:W-:-:S04]  /*8980*/  SEL R21, R21, 0xa78, P3 ;  /* 0x00000a7815157807 */ /* 0x000fc80001800000 */
[----:B------:R-:W0:Y:S01]  /*8990*/  LDC.64 R10, c[0x0][R21+0x220] ;  /* 0x00008800150a7b82 */ /* 0x000e220000000a00 */
[----:B------:R-:W-:-:S07]  /*89a0*/  ISETP.NE.U32.AND P2, PT, R152, RZ, PT ;  /* 0x000000ff9800720c */ /* 0x000fce0003f45070 */
[----:B--2---:R-:W2:Y:S01]  /*89b0*/  LDC.64 R8, c[0x0][R21+0x218] ;  /* 0x0000860015087b82 */ /* 0x004ea20000000a00 */
[----:B------:R-:W-:Y:S01]  /*89c0*/  ISETP.NE.AND.EX P2, PT, R153, RZ, PT, P2 ;  /* 0x000000ff9900720c */ /* 0x000fe20003f45320 */
[----:B------:R-:W-:-:S03]  /*89d0*/  UISETP.NE.AND UP0, UPT, UR11, 0x1, UPT ;  /* 0x000000010b00788c */ /* 0x000fc6000bf05270 */
[----:B------:R-:W-:-:S03]  /*89e0*/  SEL R200, R200, RZ, !P2 ;  /* 0x000000ffc8c87207 */ /* 0x000fc60005000000 */
[----:B------:R-:W3:Y:S01]  /*89f0*/  LDC.64 R12, c[0x0][R21+0x228] ;  /* 0x00008a00150c7b82 */ /* 0x000ee20000000a00 */
[----:B------:R-:W-:Y:S02]  /*8a00*/  PLOP3.LUT P4, PT, PT, PT, UP0, 0x80, 0x0 ;  /* 0x000000000000781c */ /* 0x000fe40003f8f008 */
[----:B------:R-:W-:Y:S01]  /*8a10*/  SEL R7, R204, RZ, !P2 ;  /* 0x000000ffcc077207 */ /* 0x000fe20005000000 */
[----:B------:R-:W-:Y:S01]  /*8a20*/  IMAD.U32 R18, RZ, RZ, UR12 ;  /* 0x0000000cff127e24 */ /* 0x000fe2000f8e00ff */
[----:B------:R-:W-:Y:S01]  /*8a30*/  @UP0 ULDC UR8, c[0x0][0xcec] ;  /* 0x00033b0000080ab9 */ /* 0x000fe20000000800 */
[-C--:B0-----:R-:W-:Y:S02]  /*8a40*/  IMAD R11, R11, R200.reuse, RZ ;  /* 0x000000c80b0b7224 */ /* 0x081fe400078e02ff */
[----:B-1----:R-:W0:Y:S01]  /*8a50*/  @!P3 LDC R14, c[0x0][0xc50] ;  /* 0x00031400ff0ebb82 */ /* 0x002e220000000800 */
[----:B------:R-:W-:-:S04]  /*8a60*/  IMAD.WIDE.U32 R16, R10, R200, RZ ;  /* 0x000000c80a107225 */ /* 0x000fc800078e00ff */
[----:B------:R-:W-:Y:S02]  /*8a70*/  IMAD R19, R10, R7, R11 ;  /* 0x000000070a137224 */ /* 0x000fe400078e020b */
[-C--:B--2---:R-:W-:Y:S01]  /*8a80*/  IMAD.WIDE.U32 R10, R8, R201.reuse, RZ ;  /* 0x000000c9080a7225 */ /* 0x084fe200078e00ff */
[----:B------:R-:W1:Y:S03]  /*8a90*/  @!P3 LDC R15, c[0x0][0xc54] ;  /* 0x00031500ff0fbb82 */ /* 0x000e660000000800 */
[----:B------:R-:W-:Y:S02]  /*8aa0*/  IMAD R7, R9, R201, RZ ;  /* 0x000000c909077224 */ /* 0x000fe400078e02ff */
[----:B----4-:R-:W-:-:S03]  /*8ab0*/  IMAD R18, R18, 0x80, R164 ;  /* 0x0000008012127824 */ /* 0x010fc600078e02a4 */
[----:B------:R2:W4:Y:S01]  /*8ac0*/  LDC.64 R8, c[0x0][R21+0x210] ;  /* 0x0000840015087b82 */ /* 0x0005220000000a00 */
[----:B------:R-:W-:Y:S01]  /*8ad0*/  IMAD.IADD R22, R17, 0x1, R19 ;  /* 0x0000000111167824 */ /* 0x000fe200078e0213 */
[----:B-----5:R-:W-:Y:S01]  /*8ae0*/  SEL R17, R162, RZ, P3 ;  /* 0x000000ffa2117207 */ /* 0x020fe20001800000 */
[----:B------:R-:W-:Y:S01]  /*8af0*/  IMAD.MOV.U32 R19, RZ, RZ, R18 ;  /* 0x000000ffff137224 */ /* 0x000fe200078e0012 */
[----:B---3--:R-:W-:Y:S01]  /*8b00*/  IADD3 R16, P2, P5, R16, R10, R2 ;  /* 0x0000000a10107210 */ /* 0x008fe20007d5e002 */
[----:B------:R-:W-:Y:S01]  /*8b10*/  @P4 IMAD.HI.U32 R10, R18, UR8, RZ ;  /* 0x00000008120a4c27 */ /* 0x000fe2000f8e00ff */
[----:B------:R-:W-:-:S04]  /*8b20*/  @UP0 ULDC UR8, c[0x0][0xcf0] ;  /* 0x00033c0000080ab9 */ /* 0x000fc80000000800 */
[----:B------:R-:W-:Y:S01]  /*8b30*/  @P4 SHF.R.U32.HI R19, RZ, UR8, R10 ;  /* 0x00000008ff134c19 */ /* 0x000fe2000801160a */
[----:B------:R-:W-:Y:S01]  /*8b40*/  IMAD.IADD R10, R11, 0x1, R7 ;  /* 0x000000010b0a7824 */ /* 0x000fe200078e0207 */
[----:B------:R-:W-:Y:S01]  /*8b50*/  SHF.R.S32.HI R7, RZ, 0x1f, R2 ;  /* 0x0000001fff077819 */ /* 0x000fe20000011402 */
[-C--:B------:R-:W-:Y:S02]  /*8b60*/  IMAD R11, R13, R17.reuse, RZ ;  /* 0x000000110d0b7224 */ /* 0x080fe400078e02ff */
[----:B------:R-:W-:Y:S01]  /*8b70*/  IMAD.WIDE.U32 R12, R12, R17, RZ ;  /* 0x000000110c0c7225 */ /* 0x000fe200078e00ff */
[----:B------:R-:W-:-:S03]  /*8b80*/  IADD3.X R17, R22, R10, R7, P2, P5 ;  /* 0x0000000a16117210 */ /* 0x000fc600017ea407 */
[----:B--2---:R-:W-:Y:S01]  /*8b90*/  IMAD.MOV R21, RZ, RZ, -R19 ;  /* 0x000000ffff157224 */ /* 0x004fe200078e0a13 */
[----:B------:R-:W-:Y:S01]  /*8ba0*/  IADD3 R12, P2, P5, R19, R16, R12 ;  /* 0x00000010130c7210 */ /* 0x000fe20007d5e00c */
[----:B------:R-:W-:Y:S01]  /*8bb0*/  IMAD.IADD R13, R13, 0x1, R11 ;  /* 0x000000010d0d7824 */ /* 0x000fe200078e020b */
[----:B------:R-:W-:Y:S01]  /*8bc0*/  SHF.R.S32.HI R10, RZ, 0x1f, R19 ;  /* 0x0000001fff0a7819 */ /* 0x000fe20000011413 */
[----:B------:R-:W-:-:S03]  /*8bd0*/  IMAD R11, R21, UR11, R18 ;  /* 0x0000000b150b7c24 */ /* 0x000fc6000f8e0212 */
[----:B------:R-:W-:Y:S01]  /*8be0*/  IADD3.X R13, R10, R17, R13, P2, P5 ;  /* 0x000000110a0d7210 */ /* 0x000fe200017ea40d */
[-C--:B----4-:R-:W-:Y:S01]  /*8bf0*/  IMAD R9, R9, R11.reuse, RZ ;  /* 0x0000000b09097224 */ /* 0x090fe200078e02ff */
[----:B------:R-:W-:Y:S01]  /*8c00*/  SHF.R.S32.HI R17, RZ, 0x1f, R11 ;  /* 0x0000001fff117819 */ /* 0x000fe2000001140b */
[----:B------:R-:W-:-:S04]  /*8c10*/  IMAD.WIDE.U32 R12, R8, R11, R12 ;  /* 0x0000000b080c7225 */ /* 0x000fc800078e000c */
[----:B------:R-:W-:Y:S01]  /*8c20*/  IMAD R9, R8, R17, R9 ;  /* 0x0000001108097224 */ /* 0x000fe200078e0209 */
[----:B0-----:R-:W-:Y:S01]  /*8c30*/  LEA R14, P2, R12, R14, 0x2 ;  /* 0x0000000e0c0e7211 */ /* 0x001fe200078410ff */
[----:B------:R-:W-:Y:S02]  /*8c40*/  ULDC UR8, c[0x0][0xb88] ;  /* 0x0002e20000087ab9 */ /* 0x000fe40000000800 */
[----:B------:R-:W-:Y:S01]  /*8c50*/  IMAD.IADD R8, R13, 0x1, R9 ;  /* 0x000000010d087824 */ /* 0x000fe200078e0209 */
[----:B------:R-:W-:-:S04]  /*8c60*/  @P1 R2UR UR8, R20 ;  /* 0x00000000140812ca */ /* 0x000fc800000e0000 */
[----:B-1----:R-:W-:Y:S01]  /*8c70*/  LEA.HI.X R15, R12, R15, R8, 0x2, P2 ;  /* 0x0000000f0c0f7211 */ /* 0x002fe200010f1408 */
[----:B------:R-:W-:Y:S10]  /*8c80*/  @P1 BRA `(.L_x_10197) ;  /* 0x0000000000181947 */ /* 0x000ff40003800000 */
[----:B------:R-:W-:Y:S05]  /*8c90*/  @!P0 BRA `(.L_x_10197) ;  /* 0x0000000000148947 */ /* 0x000fea0003800000 */
[----:B------:R-:W2:Y:S04]  /*8ca0*/  LDG.E R9, desc[UR36][R4.64] ;  /* 0x0000002404097981 */ /* 0x000ea8000c1e1900 */
[----:B------:R-:W3:Y:S01]  /*8cb0*/  LDG.E R8, desc[UR36][R4.64+0x4] ;  /* 0x0000042404087981 */ /* 0x000ee2000c1e1900 */
[----:B--2---:R-:W-:Y:S02]  /*8cc0*/  R2UR UR10, R9 ;  /* 0x00000000090a72ca */ /* 0x004fe400000e0000 */
[----:B---3--:R-:W-:-:S13]  /*8cd0*/  R2UR UR8, R8 ;  /* 0x00000000080872ca */ /* 0x008fda00000e0000 */
[----:B------:R-:W-:-:S12]  /*8ce0*/  UIADD3 UR8, -UR10, UR8, URZ ;  /* 0x000000080a087290 */ /* 0x000fd8000fffe13f */
.L_x_10197:
[----:B------:R-:W2:Y:S04]  /*8cf0*/  LDL R12, [R1+0x28] ;  /* 0x00002800010c7983 */ /* 0x000ea80000100800 */
[----:B------:R-:W3:Y:S01]  /*8d00*/  LDL R10, [R1+0x20] ;  /* 0x00002000010a7983 */ /* 0x000ee20000100800 */
[----:B------:R-:W-:Y:S01]  /*8d10*/  R2UR UR10, R163 ;  /* 0x00000000a30a72ca */ /* 0x000fe200000e0000 */
[----:B------:R-:W-:Y:S02]  /*8d20*/  UIMAD UR8, UR8, UR11, URZ ;  /* 0x0000000b080872a4 */ /* 0x000fe4000f8e023f */
[----:B------:R-:W-:Y:S04]  /*8d30*/  SHFL.IDX PT, R4, R14, RZ, 0x1c1f ;  /* 0x001c1fff0e047589 */ /* 0x000fe800000e0000 */
[----:B------:R-:W0:Y:S04]  /*8d40*/  SHFL.IDX PT, R5, R15, RZ, 0x1c1f ;  /* 0x001c1fff0f057589 */ /* 0x000e2800000e0000 */
[----:B------:R-:W-:Y:S02]  /*8d50*/  SHFL.IDX PT, R8, R14, 0x1, 0x1c1f ;  /* 0x003c1f000e087f89 */ /* 0x000fe400000e0000 */
[----:B------:R-:W-:-:S02]  /*8d60*/  IMAD.U32 R11, RZ, RZ, UR10 ;  /* 0x0000000aff0b7e24 */ /* 0x000fc4000f8e00ff */
[----:B------:R-:W1:Y:S02]  /*8d70*/  SHFL.IDX PT, R9, R15, 0x1, 0x1c1f ;  /* 0x003c1f000f097f89 */ /* 0x000e6400000e0000 */
[----:B--2---:R-:W-:Y:S01]  /*8d80*/  IMAD R11, R11, 0x80, R12 ;  /* 0x000000800b0b7824 */ /* 0x004fe200078e020c */
[----:B---3--:R-:W-:-:S03]  /*8d90*/  LOP3.LUT P0, RZ, R10, 0x3, RZ, 0xc0, !PT ;  /* 0x000000030aff7812 */ /* 0x008fc6000780c0ff */
[C---:B------:R-:W-:Y:S01]  /*8da0*/  VIADD R10, R11.reuse, 0x8 ;  /* 0x000000080b0a7836 */ /* 0x040fe20000000000 */
[C---:B------:R-:W-:Y:S02]  /*8db0*/  ISETP.GE.AND P2, PT, R11.reuse, UR8, PT ;  /* 0x000000080b007c0c */ /* 0x040fe4000bf46270 */
[----:B------:R-:W-:Y:S02]  /*8dc0*/  ISETP.GE.OR P1, PT, R11, UR8, P0 ;  /* 0x000000080b007c0c */ /* 0x000fe40008726670 */
[----:B------:R-:W-:-:S11]  /*8dd0*/  ISETP.GE.OR P0, PT, R10, UR8, P0 ;  /* 0x000000080a007c0c */ /* 0x000fd60008706670 */
[----:B0-----:R0:W-:Y:S04]  /*8de0*/  @!P1 ST.E desc[UR36][R4.64], R3 ;  /* 0x0000000304009985 */ /* 0x0011e8000c101924 */
[----:B-1----:R0:W-:Y:S01]  /*8df0*/  @!P0 ST.E desc[UR36][R8.64], R0 ;  /* 0x0000000008008985 */ /* 0x0021e2000c101924 */
[----:B------:R-:W-:Y:S01]  /*8e00*/  ISETP.GE.AND P0, PT, R10, UR8, PT ;  /* 0x000000080a007c0c */ /* 0x000fe2000bf06270 */
[----:B------:R-:W-:-:S12]  /*8e10*/  @P3 BRA `(.L_x_10198) ;  /* 0x0000001000083947 */ /* 0x000fd80003800000 */
[----:B0-----:R-:W0:Y:S01]  /*8e20*/  S2R R0, SR_TID.X ;  /* 0x0000000000007919 */ /* 0x001e220000002100 */
[----:B------:R-:W-:Y:S01]  /*8e30*/  R2UR UR12, R163 ;  /* 0x00000000a30c72ca */ /* 0x000fe200000e0000 */
[----:B------:R-:W-:Y:S01]  /*8e40*/  @UP0 ULDC UR10, c[0x0][0xcec] ;  /* 0x00033b00000a0ab9 */ /* 0x000fe20000000800 */
[----:B0-----:R-:W-:-:S05]  /*8e50*/  VIADD R0, R0, 0xffffff80 ;  /* 0xffffff8000007836 */ /* 0x001fca0000000000 */
[----:B------:R-:W-:-:S04]  /*8e60*/  SHF.R.S32.HI R3, RZ, 0x1f, R0 ;  /* 0x0000001fff037819 */ /* 0x000fc80000011400 */
[----:B------:R-:W-:-:S04]  /*8e70*/  LEA.HI R3, R3, R0, RZ, 0x3 ;  /* 0x0000000003037211 */ /* 0x000fc800078f18ff */
[----:B------:R-:W-:Y:S02]  /*8e80*/  LOP3.LUT R5, R3, 0xfffffff8, RZ, 0xc0, !PT ;  /* 0xfffffff803057812 */ /* 0x000fe400078ec0ff */
[----:B------:R-:W-:-:S03]  /*8e90*/  SHF.R.S32.HI R3, RZ, 0x3, R3 ;  /* 0x00000003ff037819 */ /* 0x000fc60000011403 */
[----:B------:R-:W-:Y:S02]  /*8ea0*/  IMAD.IADD R20, R0, 0x1, -R5 ;  /* 0x0000000100147824 */ /* 0x000fe400078e0a05 */
[----:B------:R-:W-:Y:S02]  /*8eb0*/  IMAD.MOV.U32 R5, RZ, RZ, 0x2 ;  /* 0x00000002ff057424 */ /* 0x000fe400078e00ff */
[----:B------:R-:W-:-:S04]  /*8ec0*/  IMAD.SHL.U32 R0, R20, 0x8, RZ ;  /* 0x0000000814007824 */ /* 0x000fc800078e00ff */
[----:B------:R-:W-:-:S04]  /*8ed0*/  IMAD R4, R3, 0x40, R0 ;  /* 0x0000004003047824 */ /* 0x000fc800078e0200 */
[----:B------:R-:W-:Y:S01]  /*8ee0*/  IMAD.WIDE R4, R4, R5, UR6 ;  /* 0x0000000604047e25 */ /* 0x000fe2000f8e0205 */
[----:B------:R-:W-:Y:S02]  /*8ef0*/  ULDC.64 UR6, c[0x0][0xba0] ;  /* 0x0002e80000067ab9 */ /* 0x000fe40000000a00 */
[C---:B------:R-:W-:Y:S02]  /*8f00*/  IADD3 R25, P1, R4.reuse, 0x3000, RZ ;  /* 0x0000300004197810 */ /* 0x040fe40007f3e0ff */
        /* <DEDUP_REMOVED lines=14> */
[----:B------:R-:W-:-:S02]  /*8ff0*/  IADD3 R49, P1, R4, 0x9000, RZ ;  /* 0x0000900004317810 */ /* 0x000fc40007f3e0ff */
[C---:B------:R-:W-:Y:S02]  /*9000*/  IADD3 R29, P0, R4.reuse, 0x4000, RZ ;  /* 0x00004000041d7810 */ /* 0x040fe40007f1e0ff */
[C---:B------:R-:W-:Y:S02]  /*9010*/  IADD3 R33, P6, R4.reuse, 0x5000, RZ ;  /* 0x0000500004217810 */ /* 0x040fe40007fde0ff */
[C---:B------:R-:W-:Y:S02]  /*9020*/  IADD3 R37, P5, R4.reuse, 0x6000, RZ ;  /* 0x0000600004257810 */ /* 0x040fe40007fbe0ff */
[C---:B------:R-:W-:Y:S01]  /*9030*/  LOP3.LUT R11, R4.reuse, 0x380, RZ, 0xc0, !PT ;  /* 0x00000380040b7812 */ /* 0x040fe200078ec0ff */
[----:B------:R-:W-:Y:S01]  /*9040*/  IMAD R7, R7, UR6, RZ ;  /* 0x0000000607077c24 */ /* 0x000fe2000f8e02ff */
[C---:B------:R-:W-:Y:S01]  /*9050*/  IADD3 R41, P3, R4.reuse, 0x7000, RZ ;  /* 0x0000700004297810 */ /* 0x040fe20007f7e0ff */
[----:B------:R-:W-:Y:S01]  /*9060*/  IMAD.U32 R77, RZ, RZ, UR12 ;  /* 0x0000000cff4d7e24 */ /* 0x000fe2000f8e00ff */
[----:B------:R-:W-:-:S02]  /*9070*/  IADD3 R45, P2, R4, 0x8000, RZ ;  /* 0x00008000042d7810 */ /* 0x000fc40007f5e0ff */
[----:B------:R-:W-:Y:S01]  /*9080*/  SHF.R.S32.HI R21, RZ, 0x1f, R200 ;  /* 0x0000001fff157819 */ /* 0x000fe200000114c8 */
[----:B------:R-:W-:Y:S01]  /*9090*/  IMAD.U32 R78, RZ, RZ, UR12 ;  /* 0x0000000cff4e7e24 */ /* 0x000fe2000f8e00ff */
[----:B------:R-:W-:Y:S01]  /*90a0*/  LOP3.LUT R48, R49, 0x380, RZ, 0xc0, !PT ;  /* 0x0000038031307812 */ /* 0x000fe200078ec0ff */
[----:B------:R-:W5:Y:S01]  /*90b0*/  LD.E.128 R12, desc[UR36][R12.64] ;  /* 0x000000240c0c7980 */ /* 0x000f62000c101d00 */
[----:B------:R-:W-:Y:S02]  /*90c0*/  LOP3.LUT R28, R29, 0x380, RZ, 0xc0, !PT ;  /* 0x000003801d1c7812 */ /* 0x000fe400078ec0ff */
[----:B------:R-:W-:Y:S01]  /*90d0*/  LOP3.LUT R32, R33, 0x380, RZ, 0xc0, !PT ;  /* 0x0000038021207812 */ /* 0x000fe200078ec0ff */
[----:B------:R-:W5:Y:S01]  /*90e0*/  LD.E.128 R16, desc[UR36][R16.64] ;  /* 0x0000002410107980 */ /* 0x000f62000c101d00 */
[----:B------:R-:W-:Y:S02]  /*90f0*/  LOP3.LUT R36, R37, 0x380, RZ, 0xc0, !PT ;  /* 0x0000038025247812 */ /* 0x000fe400078ec0ff */
[----:B------:R-:W-:Y:S01]  /*9100*/  LOP3.LUT R40, R41, 0x380, RZ, 0xc0, !PT ;  /* 0x0000038029287812 */ /* 0x000fe200078ec0ff */
[----:B------:R-:W5:Y:S01]  /*9110*/  LD.E.128 R24, desc[UR36][R24.64] ;  /* 0x0000002418187980 */ /* 0x000f62000c101d00 */
[----:B------:R-:W-:-:S02]  /*9120*/  LOP3.LUT R44, R45, 0x380, RZ, 0xc0, !PT ;  /* 0x000003802d2c7812 */ /* 0x000fc400078ec0ff */
[----:B------:R-:W-:Y:S02]  /*9130*/  SHF.R.U64 R48, R48, 0x3, RZ ;  /* 0x0000000330307819 */ /* 0x000fe400000012ff */
[----:B------:R-:W-:Y:S02]  /*9140*/  SHF.R.U64 R28, R28, 0x3, RZ ;  /* 0x000000031c1c7819 */ /* 0x000fe400000012ff */
[----:B------:R-:W-:Y:S02]  /*9150*/  SHF.R.U64 R32, R32, 0x3, RZ ;  /* 0x0000000320207819 */ /* 0x000fe400000012ff */
[----:B------:R-:W-:Y:S02]  /*9160*/  SHF.R.U64 R36, R36, 0x3, RZ ;  /* 0x0000000324247819 */ /* 0x000fe400000012ff */
[----:B------:R-:W-:Y:S02]  /*9170*/  SHF.R.U64 R40, R40, 0x3, RZ ;  /* 0x0000000328287819 */ /* 0x000fe400000012ff */
[----:B------:R-:W-:-:S02]  /*9180*/  SHF.R.U64 R44, R44, 0x3, RZ ;  /* 0x000000032c2c7819 */ /* 0x000fc400000012ff */
        /* <DEDUP_REMOVED lines=13> */
[----:B------:R-:W-:Y:S01]  /*9260*/  SHF.R.U64 R11, R11, 0x3, RZ ;  /* 0x000000030b0b7819 */ /* 0x000fe200000012ff */
[----:B------:R-:W-:Y:S01]  /*9270*/  IMAD R7, R2, UR7, R7 ;  /* 0x0000000702077c24 */ /* 0x000fe2000f8e0207 */
[C---:B------:R-:W-:Y:S01]  /*9280*/  IADD3 R53, P0, R4.reuse, 0xa000, RZ ;  /* 0x0000a00004357810 */ /* 0x040fe20007f1e0ff */
[----:B------:R-:W-:Y:S01]  /*9290*/  IMAD.X R73, RZ, RZ, R5, P1 ;  /* 0x000000ffff497224 */ /* 0x000fe200008e0605 */
[C---:B------:R-:W-:Y:S01]  /*92a0*/  IADD3 R57, P6, R4.reuse, 0xb000, RZ ;  /* 0x0000b00004397810 */ /* 0x040fe20007fde0ff */
[----:B------:R-:W5:Y:S01]  /*92b0*/  LD.E.128 R28, desc[UR36][R28.64] ;  /* 0x000000241c1c7980 */ /* 0x000f62000c101d00 */
[C---:B------:R-:W-:Y:S02]  /*92c0*/  IADD3 R61, P5, R4.reuse, 0xc000, RZ ;  /* 0x0000c000043d7810 */ /* 0x040fe40007fbe0ff */
[C---:B------:R-:W-:Y:S01]  /*92d0*/  IADD3 R65, P3, R4.reuse, 0xd000, RZ ;  /* 0x0000d00004417810 */ /* 0x040fe20007f7e0ff */
[----:B------:R-:W5:Y:S01]  /*92e0*/  LD.E.128 R32, desc[UR36][R32.64] ;  /* 0x0000002420207980 */ /* 0x000f62000c101d00 */
[----:B------:R-:W-:-:S02]  /*92f0*/  IADD3 R69, P2, R4, 0xe000, RZ ;  /* 0x0000e00004457810 */ /* 0x000fc40007f5e0ff */
        /* <DEDUP_REMOVED lines=9> */
[----:B------:R-:W-:Y:S01]  /*9390*/  SHF.R.U64 R8, R8, 0x3, RZ ;  /* 0x0000000308087819 */ /* 0x000fe200000012ff */
[----:B------:R-:W5:Y:S01]  /*93a0*/  LD.E.128 R48, desc[UR36][R48.64] ;  /* 0x0000002430307980 */ /* 0x000f62000c101d00 */
[----:B------:R-:W-:Y:S02]  /*93b0*/  SHF.R.U64 R52, R52, 0x3, RZ ;  /* 0x0000000334347819 */ /* 0x000fe400000012ff */
[----:B------:R-:W-:Y:S02]  /*93c0*/  SHF.R.U64 R56, R56, 0x3, RZ ;  /* 0x0000000338387819 */ /* 0x000fe400000012ff */
[----:B------:R-:W-:Y:S02]  /*93d0*/  SHF.R.U64 R60, R60, 0x3, RZ ;  /* 0x000000033c3c7819 */ /* 0x000fe400000012ff */
[----:B------:R-:W-:Y:S02]  /*93e0*/  SHF.R.U64 R64, R64, 0x3, RZ ;  /* 0x0000000340407819 */ /* 0x000fe400000012ff */
[----:B------:R-:W-:-:S02]  /*93f0*/  SHF.R.U64 R68, R68, 0x3, RZ ;  /* 0x0000000344447819 */ /* 0x000fc400000012ff */
[----:B------:R-:W-:Y:S02]  /*9400*/  LOP3.LUT R4, R11, R4, RZ, 0x3c, !PT ;  /* 0x000000040b047212 */ /* 0x000fe400078e3cff */
        /* <DEDUP_REMOVED lines=11> */
[----:B------:R-:W5:Y:S04]  /*94c0*/  LD.E.128 R52, desc[UR36][R52.64] ;  /* 0x0000002434347980 */ /* 0x000f68000c101d00 */
[----:B------:R0:W5:Y:S01]  /*94d0*/  LD.E.128 R8, desc[UR36][R4.64] ;  /* 0x0000002404087980 */ /* 0x000162000c101d00 */
[----:B------:R-:W-:-:S03]  /*94e0*/  IMAD R78, R78, 0x80, R3 ;  /* 0x000000804e4e7824 */ /* 0x000fc600078e0203 */
[----:B------:R-:W5:Y:S04]  /*94f0*/  LD.E.128 R56, desc[UR36][R56.64] ;  /* 0x0000002438387980 */ /* 0x000f68000c101d00 */
[----:B------:R-:W5:Y:S01]  /*9500*/  LD.E.128 R60, desc[UR36][R60.64] ;  /* 0x000000243c3c7980 */ /* 0x000f62000c101d00 */
[----:B0-----:R-:W-:Y:S01]  /*9510*/  IMAD.WIDE.U32 R4, R2, UR6, RZ ;  /* 0x0000000602047c25 */ /* 0x001fe2000f8e00ff */
[----:B------:R-:W-:Y:S02]  /*9520*/  ULDC.64 UR6, c[0x0][0xbe8] ;  /* 0x0002fa0000067ab9 */ /* 0x000fe40000000a00 */
[----:B------:R-:W5:Y:S01]  /*9530*/  LD.E.128 R64, desc[UR36][R64.64] ;  /* 0x0000002440407980 */ /* 0x000f62000c101d00 */
[----:B------:R-:W-:Y:S02]  /*9540*/  IMAD R2, R20, 0x20, R3 ;  /* 0x0000002014027824 */ /* 0x000fe400078e0203 */
[----:B------:R-:W-:Y:S01]  /*9550*/  IMAD.IADD R5, R5, 0x1, R7 ;  /* 0x0000000105057824 */ /* 0x000fe200078e0207 */
[----:B------:R-:W5:Y:S01]  /*9560*/  LD.E.128 R68, desc[UR36][R68.64] ;  /* 0x0000002444447980 */ /* 0x000f62000c101d00 */
[----:B------:R-:W-:-:S02]  /*9570*/  IMAD R77, R77, 0x80, R2 ;  /* 0x000000804d4d7824 */ /* 0x000fc400078e0202 */
[----:B------:R-:W-:Y:S01]  /*9580*/  IMAD.WIDE.U32 R4, R201, UR6, R4 ;  /* 0x00000006c9047c25 */ /* 0x000fe2000f8e0004 */
[----:B------:R-:W5:Y:S03]  /*9590*/  LD.E.128 R72, desc[UR36][R72.64] ;  /* 0x0000002448487980 */ /* 0x000f66000c101d00 */
[----:B------:R-:W-:Y:S01]  /*95a0*/  @P4 IMAD.HI.U32 R2, R77, UR10, RZ ;  /* 0x0000000a4d024c27 */ /* 0x000fe2000f8e00ff */
[----:B------:R-:W-:Y:S01]  /*95b0*/  @UP0 ULDC UR10, c[0x0][0xcf0] ;  /* 0x00033c00000a0ab9 */ /* 0x000fe20000000800 */
[----:B------:R-:W-:Y:S01]  /*95c0*/  @!PT LDS RZ, [RZ] ;  /* 0x00000000fffff984 */ /* 0x000fe20000000800 */
[----:B------:R-:W-:Y:S01]  /*95d0*/  @!PT LDS RZ, [RZ] ;  /* 0x00000000fffff984 */ /* 0x000fe20000000800 */
[----:B------:R-:W-:Y:S01]  /*95e0*/  @!PT LDS RZ, [RZ] ;  /* 0x00000000fffff984 */ /* 0x000fe20000000800 */
[----:B------:R-:W-:Y:S01]  /*95f0*/  @!PT LDS RZ, [RZ] ;  /* 0x00000000fffff984 */ /* 0x000fe20000000800 */
[----:B------:R0:W-:Y:S06]  /*9600*/  MEMBAR.ALL.CTA ;  /* 0x0000000000007992 */ /* 0x0001ec0000008000 */
[----:B0-----:R-:W0:Y:S01]  /*9610*/  FENCE.VIEW.ASYNC.S ;  /* 0x00000000000073c6 */ /* 0x001e220000000000 */
[----:B------:R-:W-:Y:S01]  /*9620*/  IMAD R5, R201, UR7, R5 ;  /* 0x00000007c9057c24 */ /* 0x000fe2000f8e0205 */
[----:B------:R-:W-:Y:S01]  /*9630*/  ULDC.64 UR6, c[0x0][0xbf0] ;  /* 0x0002fc0000067ab9 */ /* 0x000fe20000000a00 */
[----:B------:R-:W-:Y:S01]  /*9640*/  IMAD.MOV.U32 R7, RZ, RZ, R77 ;  /* 0x000000ffff077224 */ /* 0x000fe200078e004d */
[----:B------:R-:W-:Y:S01]  /*9650*/  @P4 SHF.R.U32.HI R7, RZ, UR10, R2 ;  /* 0x0000000aff074c19 */ /* 0x000fe20008011602 */
[----:B------:R-:W-:-:S03]  /*9660*/  IMAD R21, R21, UR6, RZ ;  /* 0x0000000615157c24 */ /* 0x000fc6000f8e02ff */
[----:B------:R-:W-:Y:S01]  /*9670*/  SHF.R.S32.HI R2, RZ, 0x1f, R7 ;  /* 0x0000001fff027819 */ /* 0x000fe20000011407 */
[C---:B------:R-:W-:Y:S02]  /*9680*/  IMAD R21, R200.reuse, UR7, R21 ;  /* 0x00000007c8157c24 */ /* 0x040fe4000f8e0215 */
[----:B------:R-:W-:Y:S01]  /*9690*/  IMAD.WIDE.U32 R200, R200, UR6, R4 ;  /* 0x00000006c8c87c25 */ /* 0x000fe2000f8e0004 */
[----:B------:R-:W-:-:S03]  /*96a0*/  ULDC.64 UR6, c[0x0][0xbe0] ;  /* 0x0002f80000067ab9 */ /* 0x000fc60000000a00 */
[----:B------:R-:W-:Y:S02]  /*96b0*/  IMAD.MOV R4, RZ, RZ, -R7 ;  /* 0x000000ffff047224 */ /* 0x000fe400078e0a07 */
[----:B------:R-:W-:Y:S02]  /*96c0*/  IMAD.IADD R201, R201, 0x1, R21 ;  /* 0x00000001c9c97824 */ /* 0x000fe400078e0215 */
[----:B------:R-:W-:Y:S02]  /*96d0*/  IMAD R2, R2, UR6, RZ ;  /* 0x0000000602027c24 */ /* 0x000fe4000f8e02ff */
[----:B------:R-:W-:Y:S02]  /*96e0*/  IMAD R21, R4, UR11, R77 ;  /* 0x0000000b04157c24 */ /* 0x000fe4000f8e024d */
[----:B------:R-:W-:-:S04]  /*96f0*/  IMAD.WIDE.U32 R4, R7, UR6, R200 ;  /* 0x0000000607047c25 */ /* 0x000fc8000f8e00c8 */
[----:B------:R-:W-:Y:S01]  /*9700*/  IMAD R7, R7, UR7, R2 ;  /* 0x0000000707077c24 */ /* 0x000fe2000f8e0202 */
[----:B------:R-:W-:Y:S01]  /*9710*/  SHF.R.S32.HI R2, RZ, 0x1f, R21 ;  /* 0x0000001fff027819 */ /* 0x000fe20000011415 */
[----:B------:R-:W-:Y:S02]  /*9720*/  ULDC.64 UR6, c[0x0][0xbd8] ;  /* 0x0002f60000067ab9 */ /* 0x000fe40000000a00 */
[----:B------:R-:W-:Y:S02]  /*9730*/  IMAD.IADD R5, R5, 0x1, R7 ;  /* 0x0000000105057824 */ /* 0x000fe400078e0207 */
[----:B------:R-:W-:-:S04]  /*9740*/  IMAD R2, R2, UR6, RZ ;  /* 0x0000000602027c24 */ /* 0x000fc8000f8e02ff */
[C---:B------:R-:W-:Y:S02]  /*9750*/  IMAD R7, R21.reuse, UR7, R2 ;  /* 0x0000000715077c24 */ /* 0x040fe4000f8e0202 */
[----:B------:R-:W-:Y:S01]  /*9760*/  IMAD.WIDE.U32 R2, R21, UR6, R4 ;  /* 0x0000000615027c25 */ /* 0x000fe2000f8e0004 */
[----:B------:R-:W-:-:S03]  /*9770*/  ULDC.64 UR6, c[0x0][0xb80] ;  /* 0x0002e00000067ab9 */ /* 0x000fc60000000a00 */
[----:B------:R-:W-:Y:S01]  /*9780*/  IMAD.IADD R3, R3, 0x1, R7 ;  /* 0x0000000103037824 */ /* 0x000fe200078e0207 */
[----:B------:R-:W-:Y:S01]  /*9790*/  LEA R7, P2, R2, UR6, 0x1 ;  /* 0x0000000602077c11 */ /* 0x000fe2000f8408ff */
[----:B------:R-:W-:-:S03]  /*97a0*/  UIADD3 UR6, UR9, 0x32420, URZ ;  /* 0x0003242009067890 */ /* 0x000fc6000fffe03f */
[----:B------:R-:W-:Y:S02]  /*97b0*/  LEA.HI.X R22, R2, UR7, R3, 0x1, P2 ;  /* 0x0000000702167c11 */ /* 0x000fe400090f0c03 */
[C---:B------:R-:W-:Y:S01]  /*97c0*/  ISETP.GE.AND P2, PT, R78.reuse, UR8, PT ;  /* 0x000000084e007c0c */ /* 0x040fe2000bf46270 */
[----:B------:R-:W-:Y:S01]  /*97d0*/  UPRMT UR6, URZ, 0x654, UR6 ;  /* 0x000006543f067896 */ /* 0x000fe20008000006 */
[----:B------:R-:W-:Y:S01]  /*97e0*/  VIADD R4, R78, 0x20 ;  /* 0x000000204e047836 */ /* 0x000fe20000000000 */
[----:B------:R-:W-:Y:S01]  /*97f0*/  IADD3 R80, R0, 0x40, RZ ;  /* 0x0000004000507810 */ /* 0x000fe20007ffe0ff */
[----:B------:R-:W-:Y:S02]  /*9800*/  VIADD R5, R78, 0x40 ;  /* 0x000000404e057836 */ /* 0x000fe40000000000 */
[C---:B------:R-:W-:Y:S02]  /*9810*/  VIADD R82, R0.reuse, 0x80 ;  /* 0x0000008000527836 */ /* 0x040fe40000000000 */
[----:B------:R-:W-:Y:S01]  /*9820*/  VIADD R84, R0, 0xc0 ;  /* 0x000000c000547836 */ /* 0x000fe20000000000 */
[----:B0-----:R0:W1:Y:S01]  /*9830*/  SHFL.IDX PT, R79, R7, RZ, 0x181f ;  /* 0x00181fff074f7589 */ /* 0x00106200000e0000 */
[----:B------:R-:W-:Y:S01]  /*9840*/  SYNCS.ARRIVE.TRANS64.RED.A1T0 RZ, [UR6], RZ ;  /* 0x000000ffffff79a7 */ /* 0x000fe20008100406 */
[----:B------:R-:W-:Y:S02]  /*9850*/  BSSY B1, `(.L_x_10199) ;  /* 0x000001a000017945 */ /* 0x000fe40003800000 */
[----:B------:R0:W2:Y:S01]  /*9860*/  SHFL.IDX PT, R77, R22, RZ, 0x181f ;  /* 0x00181fff164d7589 */ /* 0x0000a200000e0000 */
[----:B------:R-:W-:-:S02]  /*9870*/  ISETP.GE.AND P1, PT, R4, UR8, PT ;  /* 0x0000000804007c0c */ /* 0x000fc4000bf26270 */
[----:B------:R-:W-:Y:S02]  /*9880*/  ISETP.GE.AND P0, PT, R5, UR8, PT ;  /* 0x0000000805007c0c */ /* 0x000fe4000bf06270 */
[----:B------:R-:W-:Y:S02]  /*9890*/  SHF.R.S32.HI R86, RZ, 0x1f, R0 ;  /* 0x0000001fff567819 */ /* 0x000fe40000011400 */
        /* <DEDUP_REMOVED lines=21> */
.L_x_10200:
[----:B------:R-:W-:Y:S05]  /*99f0*/  BSYNC B1 ;  /* 0x0000000000017941 */ /* 0x000fea0003800000 */
.L_x_10199:
        /* <DEDUP_REMOVED lines=21> */
.L_x_10202:
[----:B------:R-:W-:Y:S05]  /*9b50*/  BSYNC B1 ;  /* 0x0000000000017941 */ /* 0x000fea0003800000 */
.L_x_10201:
        /* <DEDUP_REMOVED lines=16> */
[----:B----4-:R-:W-:-:S02]  /*9c60*/  @!P1 LEA.HI.X R9, R82, R11, R83, 0x1, P4 ;  /* 0x0000000b52099211 */ /* 0x010fc400020f0c53 */
[----:B------:R-:W-:Y:S01]  /*9c70*/  @!P0 LEA.HI.X R11, R84, R11, R85, 0x1, P6 ;  /* 0x0000000b540b8211 */ /* 0x000fe200030f0c55 */
[----:B------:R0:W-:Y:S04]  /*9c80*/  @!P2 ST.E.128 desc[UR36][R4.64], R36 ;  /* 0x000000240400a985 */ /* 0x0001e8000c101d24 */
[----:B------:R0:W-:Y:S04]  /*9c90*/  @!P1 ST.E.128 desc[UR36][R8.64], R52 ;  /* 0x0000003408009985 */ /* 0x0001e8000c101d24 */
[----:B------:R0:W-:Y:S02]  /*9ca0*/  @!P0 ST.E.128 desc[UR36][R10.64], R68 ;  /* 0x000000440a008985 */ /* 0x0001e4000c101d24 */
.L_x_10204:
[----:B------:R-:W-:Y:S05]  /*9cb0*/  BSYNC B1 ;  /* 0x0000000000017941 */ /* 0x000fea0003800000 */
.L_x_10203:
[----:B0-----:R-:W-:Y:S01]  /*9cc0*/  VIADD R2, R78, 0x60 ;  /* 0x000000604e027836 */ /* 0x001fe20000000000 */
[----:B------:R0:W0:Y:S04]  /*9cd0*/  SHFL.IDX PT, R11, R22, 0x3, 0x181f ;  /* 0x00781f00160b7f89 */ /* 0x00002800000e0000 */
[----:B------:R-:W-:Y:S01]  /*9ce0*/  ISETP.GE.AND P0, PT, R2, UR8, PT ;  /* 0x0000000802007c0c */ /* 0x000fe2000bf06270 */
[----:B---3--:R-:W3:-:S12]  /*9cf0*/  SHFL.IDX PT, R7, R7, 0x3, 0x181f ;  /* 0x00781f0007077f89 */ /* 0x008ed800000e0000 */
[----:B------:R-:W-:Y:S05]  /*9d00*/  @P0 BRA `(.L_x_10205) ;  /* 0x0000002400bc0947 */ /* 0x000fea0003800000 */
[----:B------:R-:W-:Y:S02]  /*9d10*/  ULDC UR6, c[0x0][0xbc8] ;  /* 0x0002f20000067ab9 */ /* 0x000fe40000000800 */
[----:B------:R-:W-:Y:S02]  /*9d20*/  ISETP.GE.AND P3, PT, R0, UR6, PT ;  /* 0x0000000600007c0c */ /* 0x000fe4000bf66270 */
[----:B------:R-:W-:Y:S02]  /*9d30*/  ISETP.GE.AND P4, PT, R80, UR6, PT ;  /* 0x0000000650007c0c */ /* 0x000fe4000bf86270 */
[----:B------:R-:W-:-:S09]  /*9d40*/  ISETP.GE.AND P5, PT, R82, UR6, PT ;  /* 0x0000000652007c0c */ /* 0x000fd2000bfa6270 */
[-C--:B---3--:R-:W-:Y:S02]  /*9d50*/  @!P3 LEA R2, P0, R0, R7.reuse, 0x1 ;  /* 0x000000070002b211 */ /* 0x088fe400078008ff */
[-C--:B------:R-:W-:Y:S02]  /*9d60*/  @!P4 LEA R4, P1, R80, R7.reuse, 0x1 ;  /* 0x000000075004c211 */ /* 0x080fe400078208ff */
[----:B------:R-:W-:Y:S02]  /*9d70*/  @!P5 LEA R8, P2, R82, R7, 0x1 ;  /* 0x000000075208d211 */ /* 0x000fe400078408ff */
[-C--:B0-----:R-:W-:Y:S02]  /*9d80*/  @!P3 LEA.HI.X R3, R0, R11.reuse, R86, 0x1, P0 ;  /* 0x0000000b0003b211 */ /* 0x081fe400000f0c56 */
[-C--:B------:R-:W-:Y:S02]  /*9d90*/  @!P4 LEA.HI.X R5, R80, R11.reuse, R81, 0x1, P1 ;  /* 0x0000000b5005c211 */ /* 0x080fe400008f0c51 */
[----:B----4-:R-:W-:Y:S01]  /*9da0*/  @!P5 LEA.HI.X R9, R82, R11, R83, 0x1, P2 ;  /* 0x0000000b5209d211 */ /* 0x010fe200010f0c53 */
[----:B------:R0:W-:Y:S01]  /*9db0*/  @!P3 ST.E.128 desc[UR36][R2.64], R24 ;  /* 0x000000180200b985 */ /* 0x0001e2000c101d24 */
[----:B------:R-:W-:-:S03]  /*9dc0*/  ISETP.GE.AND P0, PT, R84, UR6, PT ;  /* 0x0000000654007c0c */ /* 0x000fc6000bf06270 */
[----:B------:R0:W-:Y:S04]  /*9dd0*/  @!P4 ST.E.128 desc[UR36][R4.64], R40 ;  /* 0x000000280400c985 */ /* 0x0001e8000c101d24 */
[----:B------:R0:W-:Y:S06]  /*9de0*/  @!P5 ST.E.128 desc[UR36][R8.64], R56 ;  /* 0x000000380800d985 */ /* 0x0001ec000c101d24 */
[----:B------:R-:W-:Y:S05]  /*9df0*/  @P0 BRA `(.L_x_10205) ;  /* 0x0000002400800947 */ /* 0x000fea0003800000 */
[----:B0-----:R-:W-:-:S04]  /*9e00*/  LEA R2, P0, R84, R7, 0x1 ;  /* 0x0000000754027211 */ /* 0x001fc800078008ff */
[----:B------:R-:W-:-:S05]  /*9e10*/  LEA.HI.X R3, R84, R11, R85, 0x1, P0 ;  /* 0x0000000b54037211 */ /* 0x000fca00000f0c55 */
[----:B------:R0:W-:Y:S01]  /*9e20*/  ST.E.128 desc[UR36][R2.64], R72 ;  /* 0x0000004802007985 */ /* 0x0001e2000c101d24 */
[----:B------:R-:W-:Y:S05]  /*9e30*/  BRA `(.L_x_10205) ;  /* 0x0000002400707947 */ /* 0x000fea0003800000 */
.L_x_10198:
[----:B------:R-:W-:Y:S01]  /*9e40*/  ULDC.64 UR6, c[0x0][0xc08] ;  /* 0x0003020000067ab9 */ /* 0x000fe20000000a00 */
[----:B0-----:R-:W-:Y:S01]  /*9e50*/  SHF.R.S32.HI R3, RZ, 0x1f, R200 ;  /* 0x0000001fff037819 */ /* 0x001fe200000114c8 */
[----:B------:R-:W-:Y:S01]  /*9e60*/  IMAD R7, R7, UR6, RZ ;  /* 0x0000000607077c24 */ /* 0x000fe2000f8e02ff */
[----:B------:R-:W-:Y:S01]  /*9e70*/  ULDC.64 UR12, c[0x0][0xc40] ;  /* 0x00031000000c7ab9 */ /* 0x000fe20000000a00 */
[C---:B------:R-:W-:Y:S01]  /*9e80*/  IMAD.WIDE.U32 R4, R2.reuse, UR6, RZ ;  /* 0x0000000602047c25 */ /* 0x040fe2000f8e00ff */
[----:B------:R-:W-:Y:S01]  /*9e90*/  UIADD3 UR9, UR9, 0x32420, URZ ;  /* 0x0003242009097890 */ /* 0x000fe2000fffe03f */
[----:B------:R-:W-:Y:S01]  /*9ea0*/  BSSY B1, `(.L_x_10206) ;  /* 0x00000d9000017945 */ /* 0x000fe20003800000 */
[----:B------:R-:W-:Y:S01]  /*9eb0*/  SHF.R.S32.HI R20, RZ, 0x1f, R206 ;  /* 0x0000001fff147819 */ /* 0x000fe200000114ce */
[----:B------:R-:W-:Y:S01]  /*9ec0*/  IMAD R7, R2, UR7, R7 ;  /* 0x0000000702077c24 */ /* 0x000fe2000f8e0207 */
[----:B------:R-:W-:Y:S01]  /*9ed0*/  ULDC.64 UR6, c[0x0][0xc38] ;  /* 0x00030e0000067ab9 */ /* 0x000fe20000000a00 */
[----:B------:R-:W-:Y:S01]  /*9ee0*/  IMAD R3, R3, UR12, RZ ;  /* 0x0000000c03037c24 */ /* 0x000fe2000f8e02ff */
[----:B------:R-:W-:Y:S01]  /*9ef0*/  UPRMT UR9, URZ, 0x654, UR9 ;  /* 0x000006543f097896 */ /* 0x000fe20008000009 */
[----:B------:R-:W-:Y:S01]  /*9f00*/  IMAD.IADD R5, R5, 0x1, R7 ;  /* 0x0000000105057824 */ /* 0x000fe200078e0207 */
[----:B------:R-:W-:Y:S01]  /*9f10*/  SHF.R.S32.HI R22, RZ, 0x1f, R207 ;  /* 0x0000001fff167819 */ /* 0x000fe200000114cf */
[----:B------:R-:W-:Y:S01]  /*9f20*/  IMAD R7, R200, UR13, R3 ;  /* 0x0000000dc8077c24 */ /* 0x000fe2000f8e0203 */
[----:B------:R-:W-:Y:S01]  /*9f30*/  SHF.R.S32.HI R152, RZ, 0x1f, R212 ;  /* 0x0000001fff987819 */ /* 0x000fe200000114d4 */
[----:B------:R-:W-:Y:S01]  /*9f40*/  IMAD.WIDE.U32 R4, R201, UR6, R4 ;  /* 0x00000006c9047c25 */ /* 0x000fe2000f8e0004 */
[----:B------:R-:W-:Y:S01]  /*9f50*/  @UP0 ULDC UR6, c[0x0][0xcec] ;  /* 0x00033b0000060ab9 */ /* 0x000fe20000000800 */
[----:B------:R-:W-:-:S02]  /*9f60*/  SHF.R.S32.HI R153, RZ, 0x1f, R213 ;  /* 0x0000001fff997819 */ /* 0x000fc400000114d5 */
[----:B------:R-:W-:Y:S01]  /*9f70*/  IMAD R5, R201, UR7, R5 ;  /* 0x00000007c9057c24 */ /* 0x000fe2000f8e0205 */
[----:B------:R-:W-:Y:S01]  /*9f80*/  SYNCS.ARRIVE.TRANS64.RED.A1T0 RZ, [UR9], RZ ;  /* 0x000000ffffff79a7 */ /* 0x000fe20008100409 */
[----:B------:R-:W-:Y:S01]  /*9f90*/  @P4 IMAD.HI.U32 R0, R18, UR6, RZ ;  /* 0x0000000612004c27 */ /* 0x000fe2000f8e00ff */
[----:B------:R-:W-:Y:S01]  /*9fa0*/  @UP0 ULDC UR6, c[0x0][0xcf0] ;  /* 0x00033c0000060ab9 */ /* 0x000fe20000000800 */
[----:B------:R-:W-:Y:S02]  /*9fb0*/  SHF.R.S32.HI R154, RZ, 0x1f, R216 ;  /* 0x0000001fff9a7819 */ /* 0x000fe400000114d8 */
[----:B------:R-:W-:Y:S01]  /*9fc0*/  IMAD.WIDE.U32 R4, R200, UR12, R4 ;  /* 0x0000000cc8047c25 */ /* 0x000fe2000f8e0004 */
[----:B------:R-:W-:Y:S01]  /*9fd0*/  ULDC.64 UR12, c[0x0][0xc30] ;  /* 0x00030c00000c7ab9 */ /* 0x000fe20000000a00 */
[----:B------:R-:W-:Y:S02]  /*9fe0*/  SHF.R.S32.HI R155, RZ, 0x1f, R217 ;  /* 0x0000001fff9b7819 */ /* 0x000fe400000114d9 */
[----:B------:R-:W-:Y:S01]  /*9ff0*/  IMAD.MOV.U32 R3, RZ, RZ, R18 ;  /* 0x000000ffff037224 */ /* 0x000fe200078e0012 */
[----:B------:R-:W-:Y:S01]  /*a000*/  @P4 SHF.R.U32.HI R3, RZ, UR6, R0 ;  /* 0x00000006ff034c19 */ /* 0x000fe20008011600 */
[----:B------:R-:W-:Y:S01]  /*a010*/  IMAD.IADD R5, R5, 0x1, R7 ;  /* 0x0000000105057824 */ /* 0x000fe200078e0207 */
[----:B------:R-:W-:Y:S01]  /*a020*/  ULDC.64 UR6, c[0x0][0xc48] ;  /* 0x0003120000067ab9 */ /* 0x000fe20000000a00 */
[----:B------:R-:W-:Y:S01]  /*a030*/  VIADD R169, R23, 0x38 ;  /* 0x0000003817a97836 */ /* 0x000fe20000000000 */
[--C-:B------:R-:W-:Y:S01]  /*a040*/  SHF.R.S32.HI R0, RZ, 0x1f, R3.reuse ;  /* 0x0000001fff007819 */ /* 0x100fe20000011403 */
[----:B------:R-:W-:Y:S01]  /*a050*/  IMAD.MOV R7, RZ, RZ, -R3 ;  /* 0x000000ffff077224 */ /* 0x000fe200078e0a03 */
[----:B------:R-:W-:Y:S01]  /*a060*/  SHF.R.S32.HI R156, RZ, 0x1f, R218 ;  /* 0x0000001fff9c7819 */ /* 0x000fe200000114da */
[----:B------:R-:W-:Y:S01]  /*a070*/  IMAD.WIDE.U32 R4, R162, UR6, R4 ;  /* 0x00000006a2047c25 */ /* 0x000fe2000f8e0004 */
[----:B------:R-:W-:-:S02]  /*a080*/  SHF.R.S32.HI R157, RZ, 0x1f, R219 ;  /* 0x0000001fff9d7819 */ /* 0x000fc400000114db */
[----:B------:R-:W-:Y:S01]  /*a090*/  SHF.R.S32.HI R158, RZ, 0x1f, R220 ;  /* 0x0000001fff9e7819 */ /* 0x000fe200000114dc */
[----:B------:R-:W-:Y:S01]  /*a0a0*/  IMAD R7, R7, UR11, R18 ;  /* 0x0000000b07077c24 */ /* 0x000fe2000f8e0212 */
        /* <DEDUP_REMOVED lines=10> */
[----:B------:R-:W-:Y:S01]  /*a150*/  IMAD R0, R0, UR6, RZ ;  /* 0x0000000600007c24 */ /* 0x000fe2000f8e02ff */
[----:B------:R-:W-:Y:S01]  /*a160*/  SHF.R.S32.HI R162, RZ, 0x1f, R224 ;  /* 0x0000001fffa27819 */ /* 0x000fe200000114e0 */
[----:B------:R-:W-:Y:S01]  /*a170*/  IMAD.IADD R5, R5, 0x1, R9 ;  /* 0x0000000105057824 */ /* 0x000fe200078e0209 */
[----:B------:R-:W-:Y:S01]  /*a180*/  SHF.R.S32.HI R163, RZ, 0x1f, R225 ;  /* 0x0000001fffa37819 */ /* 0x000fe200000114e1 */
[C---:B------:R-:W-:Y:S01]  /*a190*/  IMAD R3, R7.reuse, UR7, R0 ;  /* 0x0000000707037c24 */ /* 0x040fe2000f8e0200 */
[----:B------:R-:W-:Y:S01]  /*a1a0*/  SHF.R.S32.HI R164, RZ, 0x1f, R226 ;  /* 0x0000001fffa47819 */ /* 0x000fe200000114e2 */
[----:B------:R-:W-:Y:S01]  /*a1b0*/  IMAD.WIDE.U32 R4, R7, UR6, R4 ;  /* 0x0000000607047c25 */ /* 0x000fe2000f8e0004 */
[----:B------:R-:W-:Y:S01]  /*a1c0*/  ULDC.64 UR6, c[0x0][0xc00] ;  /* 0x0003000000067ab9 */ /* 0x000fe20000000a00 */
[----:B------:R-:W-:Y:S02]  /*a1d0*/  SHF.R.S32.HI R165, RZ, 0x1f, R227 ;  /* 0x0000001fffa57819 */ /* 0x000fe400000114e3 */
[----:B------:R-:W-:Y:S01]  /*a1e0*/  IMAD.IADD R7, R5, 0x1, R3 ;  /* 0x0000000105077824 */ /* 0x000fe200078e0203 */
[C---:B------:R-:W-:Y:S01]  /*a1f0*/  LEA R0, P1, R4.reuse, UR6, 0x2 ;  /* 0x0000000604007c11 */ /* 0x040fe2000f8210ff */
[C---:B------:R-:W-:Y:S01]  /*a200*/  VIADD R171, R23.reuse, 0x30 ;  /* 0x0000003017ab7836 */ /* 0x040fe20000000000 */
[----:B------:R-:W-:Y:S01]  /*a210*/  SHF.R.S32.HI R166, RZ, 0x1f, R228 ;  /* 0x0000001fffa67819 */ /* 0x000fe200000114e4 */
[C---:B------:R-:W-:Y:S01]  /*a220*/  VIADD R172, R23.reuse, 0x28 ;  /* 0x0000002817ac7836 */ /* 0x040fe20000000000 */
[----:B------:R-:W-:Y:S01]  /*a230*/  LEA.HI.X R7, R4, UR7, R7, 0x2, P1 ;  /* 0x0000000704077c11 */ /* 0x000fe200088f1407 */
[C---:B------:R-:W-:Y:S01]  /*a240*/  VIADD R174, R23.reuse, 0x20 ;  /* 0x0000002017ae7836 */ /* 0x040fe20000000000 */
[----:B------:R0:W1:Y:S01]  /*a250*/  SHFL.IDX PT, R2, R0, RZ, 0x1c1f ;  /* 0x001c1fff00027589 */ /* 0x00006200000e0000 */
[C---:B------:R-:W-:Y:S01]  /*a260*/  VIADD R176, R23.reuse, 0x18 ;  /* 0x0000001817b07836 */ /* 0x040fe20000000000 */
[----:B------:R-:W-:Y:S01]  /*a270*/  SHF.R.S32.HI R167, RZ, 0x1f, R229 ;  /* 0x0000001fffa77819 */ /* 0x000fe200000114e5 */
[C---:B------:R-:W-:Y:S01]  /*a280*/  VIADD R178, R23.reuse, 0x10 ;  /* 0x0000001017b27836 */ /* 0x040fe20000000000 */
[----:B------:R0:W2:Y:S01]  /*a290*/  SHFL.IDX PT, R3, R7, RZ, 0x1c1f ;  /* 0x001c1fff07037589 */ /* 0x0000a200000e0000 */
        /* <DEDUP_REMOVED lines=15> */
[----:B0-----:R-:W-:Y:S06]  /*a390*/  @P2 BRA `(.L_x_10207) ;  /* 0x0000000800242947 */ /* 0x001fec0003800000 */
[----:B------:R-:W-:Y:S01]  /*a3a0*/  ULDC UR6, c[0x0][0xbc8] ;  /* 0x0002f20000067ab9 */ /* 0x000fe20000000800 */
[----:B------:R-:W-:Y:S01]  /*a3b0*/  VIADD R17, R23, 0xe0 ;  /* 0x000000e017117836 */ /* 0x000fe20000000000 */
[----:B------:R-:W-:Y:S01]  /*a3c0*/  ISETP.GE.AND P2, PT, R179, UR6, PT ;  /* 0x00000006b3007c0c */ /* 0x000fe2000bf46270 */
[C---:B------:R-:W-:Y:S01]  /*a3d0*/  VIADD R19, R23.reuse, 0xf0 ;  /* 0x000000f017137836 */ /* 0x040fe20000000000 */
[C---:B------:R-:W-:Y:S01]  /*a3e0*/  ISETP.GE.AND P3, PT, R23.reuse, UR6, PT ;  /* 0x0000000617007c0c */ /* 0x040fe2000bf66270 */
[----:B------:R-:W-:Y:S01]  /*a3f0*/  VIADD R21, R23, 0xf8 ;  /* 0x000000f817157836 */ /* 0x000fe20000000000 */
        /* <DEDUP_REMOVED lines=9> */
[----:B0-----:R-:W-:Y:S01]  /*a490*/  @!P1 LEA R4, P6, R177, R2, 0x2 ;  /* 0x00000002b1049211 */ /* 0x001fe200078c10ff */
[----:B------:R-:W-:-:S03]  /*a4a0*/  VIADD R25, R23, 0xe8 ;  /* 0x000000e817197836 */ /* 0x000fc60000000000 */
[----:B------:R-:W-:Y:S02]  /*a4b0*/  @!P1 LEA.HI.X R5, R177, R3, R178, 0x2, P6 ;  /* 0x00000003b1059211 */ /* 0x000fe400030f14b2 */
[----:B-1----:R-:W-:-:S03]  /*a4c0*/  @!P4 LEA R8, P5, R175, R2, 0x2 ;  /* 0x00000002af08c211 */ /* 0x002fc600078a10ff */
[----:B------:R0:W-:Y:S01]  /*a4d0*/  @!P1 ST.E.64 desc[UR36][R4.64], R32 ;  /* 0x0000002004009985 */ /* 0x0001e2000c101b24 */
[----:B------:R-:W-:Y:S02]  /*a4e0*/  @!P4 LEA.HI.X R9, R175, R3, R176, 0x2, P5 ;  /* 0x00000003af09c211 */ /* 0x000fe400028f14b0 */
[----:B------:R-:W-:-:S03]  /*a4f0*/  ISETP.GE.AND P1, PT, R170, UR6, PT ;  /* 0x00000006aa007c0c */ /* 0x000fc6000bf26270 */
[----:B------:R1:W-:Y:S01]  /*a500*/  @!P4 ST.E.64 desc[UR36][R8.64], R36 ;  /* 0x000000240800c985 */ /* 0x0003e2000c101b24 */
[----:B------:R-:W-:Y:S02]  /*a510*/  ISETP.GE.AND P4, PT, R168, UR6, PT ;  /* 0x00000006a8007c0c */ /* 0x000fe4000bf86270 */
[----:B0-----:R-:W-:-:S04]  /*a520*/  @!P3 LEA R4, P6, R173, R2, 0x2 ;  /* 0x00000002ad04b211 */ /* 0x001fc800078c10ff */
        /* <DEDUP_REMOVED lines=53> */
[-C--:B------:R-:W-:Y:S01]  /*a880*/  @!P4 LEA R10, P5, R218, R2.reuse, 0x2 ;  /* 0x00000002da0ac211 */ /* 0x080fe200078a10ff */
[----:B------:R1:W-:Y:S01]  /*a890*/  @!P2 ST.E.64 desc[UR36][R8.64], R92 ;  /* 0x0000005c0800a985 */ /* 0x0003e2000c101b24 */
[----:B------:R-:W-:Y:S02]  /*a8a0*/  ISETP.GE.AND P2, PT, R216, UR6, PT ;  /* 0x00000006d8007c0c */ /* 0x000fe4000bf46270 */
[----:B------:R-:W-:Y:S02]  /*a8b0*/  @!P4 LEA.HI.X R11, R218, R3, R156, 0x2, P5 ;  /* 0x00000003da0bc211 */ /* 0x000fe400028f149c */
[----:B0-----:R-:W-:-:S04]  /*a8c0*/  @!P1 LEA R4, P6, R219, R2, 0x2 ;  /* 0x00000002db049211 */ /* 0x001fc800078c10ff */
        /* <DEDUP_REMOVED lines=13> */
[----:B-1----:R-:W-:-:S03]  /*a9a0*/  @!P1 LEA R8, P6, R213, R2, 0x2 ;  /* 0x00000002d5089211 */ /* 0x002fc600078c10ff */
[CC--:B0-----:R-:W-:Y:S02]  /*a9b0*/  @!P4 LEA R4, P5, R212.reuse, R2.reuse, 0x2 ;  /* 0x00000002d404c211 */ /* 0x0c1fe400078a10ff */
[-C--:B------:R-:W-:Y:S02]  /*a9c0*/  @!P1 LEA.HI.X R9, R213, R3.reuse, R153, 0x2, P6 ;  /* 0x00000003d5099211 */ /* 0x080fe400030f1499 */
[-C--:B------:R-:W-:Y:S02]  /*a9d0*/  @!P4 LEA.HI.X R5, R212, R3.reuse, R152, 0x2, P5 ;  /* 0x00000003d405c211 */ /* 0x080fe400028f1498 */
[-C--:B--2---:R-:W-:Y:S01]  /*a9e0*/  @!P3 LEA R10, P6, R207, R2.reuse, 0x2 ;  /* 0x00000002cf0ab211 */ /* 0x084fe200078c10ff */
[----:B------:R0:W-:Y:S01]  /*a9f0*/  @!P1 ST.E.64 desc[UR36][R8.64], R112 ;  /* 0x0000007008009985 */ /* 0x0001e2000c101b24 */
[----:B------:R-:W-:Y:S02]  /*aa00*/  ISETP.GE.AND P1, PT, R205, UR6, PT ;  /* 0x00000006cd007c0c */ /* 0x000fe4000bf26270 */
[----:B------:R-:W-:Y:S01]  /*aa10*/  @!P3 LEA.HI.X R11, R207, R3, R22, 0x2, P6 ;  /* 0x00000003cf0bb211 */ /* 0x000fe200030f1416 */
[----:B------:R1:W-:Y:S01]  /*aa20*/  @!P4 ST.E.64 desc[UR36][R4.64], R116 ;  /* 0x000000740400c985 */ /* 0x0003e2000c101b24 */
[----:B---3--:R-:W-:-:S03]  /*aa30*/  @!P2 LEA R12, P4, R206, R2, 0x2 ;  /* 0x00000002ce0ca211 */ /* 0x008fc600078810ff */
[----:B------:R2:W-:Y:S01]  /*aa40*/  @!P3 ST.E.64 desc[UR36][R10.64], R120 ;  /* 0x000000780a00b985 */ /* 0x0005e2000c101b24 */
[-C--:B------:R-:W-:Y:S02]  /*aa50*/  @!P2 LEA.HI.X R13, R206, R3.reuse, R20, 0x2, P4 ;  /* 0x00000003ce0da211 */ /* 0x080fe400020f1414 */
[----:B------:R-:W-:Y:S02]  /*aa60*/  ISETP.GE.AND P4, PT, R203, UR6, PT ;  /* 0x00000006cb007c0c */ /* 0x000fe4000bf86270 */
[----:B------:R-:W-:Y:S01]  /*aa70*/  ISETP.GE.AND P3, PT, R17, UR6, PT ;  /* 0x0000000611007c0c */ /* 0x000fe2000bf66270 */
[----:B------:R3:W-:Y:S01]  /*aa80*/  @!P2 ST.E.64 desc[UR36][R12.64], R124 ;  /* 0x0000007c0c00a985 */ /* 0x0007e2000c101b24 */
[----:B----4-:R-:W-:Y:S02]  /*aa90*/  @!P1 LEA R14, P5, R205, R2, 0x2 ;  /* 0x00000002cd0e9211 */ /* 0x010fe400078a10ff */
[----:B------:R-:W-:Y:S02]  /*aaa0*/  ISETP.GE.AND P2, PT, R25, UR6, PT ;  /* 0x0000000619007c0c */ /* 0x000fe4000bf46270 */
[----:B------:R-:W-:-:S02]  /*aab0*/  @!P1 LEA.HI.X R15, R205, R3, R18, 0x2, P5 ;  /* 0x00000003cd0f9211 */ /* 0x000fc400028f1412 */
[----:B0-----:R-:W-:Y:S02]  /*aac0*/  SHF.R.S32.HI R9, RZ, 0x1f, R203 ;  /* 0x0000001fff097819 */ /* 0x001fe400000114cb */
[----:B-1----:R-:W-:Y:S01]  /*aad0*/  SHF.R.S32.HI R5, RZ, 0x1f, R17 ;  /* 0x0000001fff057819 */ /* 0x002fe20000011411 */
[----:B------:R0:W-:Y:S01]  /*aae0*/  @!P1 ST.E.64 desc[UR36][R14.64], R128 ;  /* 0x000000800e009985 */ /* 0x0001e2000c101b24 */
[----:B------:R-:W-:Y:S02]  /*aaf0*/  ISETP.GE.AND P1, PT, R19, UR6, PT ;  /* 0x0000000613007c0c */ /* 0x000fe4000bf26270 */
[-C--:B------:R-:W-:Y:S02]  /*ab00*/  @!P4 LEA R8, P5, R203, R2.reuse, 0x2 ;  /* 0x00000002cb08c211 */ /* 0x080fe400078a10ff */
[----:B------:R-:W-:Y:S02]  /*ab10*/  @!P3 LEA R4, P6, R17, R2, 0x2 ;  /* 0x000000021104b211 */ /* 0x000fe400078c10ff */
[----:B------:R-:W-:-:S02]  /*ab20*/  @!P4 LEA.HI.X R9, R203, R3, R9, 0x2, P5 ;  /* 0x00000003cb09c211 */ /* 0x000fc400028f1409 */
[----:B------:R-:W-:Y:S02]  /*ab30*/  ISETP.GE.AND P5, PT, R21, UR6, PT ;  /* 0x0000000615007c0c */ /* 0x000fe4000bfa6270 */
[-C--:B------:R-:W-:Y:S01]  /*ab40*/  @!P3 LEA.HI.X R5, R17, R3.reuse, R5, 0x2, P6 ;  /* 0x000000031105b211 */ /* 0x080fe200030f1405 */
[----:B------:R4:W-:Y:S01]  /*ab50*/  @!P4 ST.E.64 desc[UR36][R8.64], R132 ;  /* 0x000000840800c985 */ /* 0x0009e2000c101b24 */
[----:B--2---:R-:W-:Y:S02]  /*ab60*/  SHF.R.S32.HI R11, RZ, 0x1f, R25 ;  /* 0x0000001fff0b7819 */ /* 0x004fe40000011419 */
[C---:B------:R-:W-:Y:S01]  /*ab70*/  @!P2 LEA R10, P6, R25.reuse, R2, 0x2 ;  /* 0x00000002190aa211 */ /* 0x040fe200078c10ff */
[----:B------:R4:W-:Y:S01]  /*ab80*/  @!P3 ST.E.64 desc[UR36][R4.64], R136 ;  /* 0x000000880400b985 */ /* 0x0009e2000c101b24 */
[----:B---3--:R-:W-:Y:S02]  /*ab90*/  SHF.R.S32.HI R13, RZ, 0x1f, R19 ;  /* 0x0000001fff0d7819 */ /* 0x008fe40000011413 */
[----:B------:R-:W-:-:S02]  /*aba0*/  @!P2 LEA.HI.X R11, R25, R3, R11, 0x2, P6 ;  /* 0x00000003190ba211 */ /* 0x000fc400030f140b */
[CC--:B------:R-:W-:Y:S02]  /*abb0*/  @!P1 LEA R12, P6, R19.reuse, R2.reuse, 0x2 ;  /* 0x00000002130c9211 */ /* 0x0c0fe400078c10ff */
[----:B0-----:R-:W-:Y:S01]  /*abc0*/  SHF.R.S32.HI R14, RZ, 0x1f, R21 ;  /* 0x0000001fff0e7819 */ /* 0x001fe20000011415 */
[----:B------:R4:W-:Y:S01]  /*abd0*/  @!P2 ST.E.64 desc[UR36][R10.64], R140 ;  /* 0x0000008c0a00a985 */ /* 0x0009e2000c101b24 */
[----:B------:R-:W-:Y:S02]  /*abe0*/  @!P1 LEA.HI.X R13, R19, R3, R13, 0x2, P6 ;  /* 0x00000003130d9211 */ /* 0x000fe400030f140d */
[----:B------:R-:W-:-:S03]  /*abf0*/  @!P5 LEA R2, P6, R21, R2, 0x2 ;  /* 0x000000021502d211 */ /* 0x000fc600078c10ff */
[----:B------:R4:W-:Y:S01]  /*ac00*/  @!P1 ST.E.64 desc[UR36][R12.64], R144 ;  /* 0x000000900c009985 */ /* 0x0009e2000c101b24 */
[----:B------:R-:W-:-:S05]  /*ac10*/  @!P5 LEA.HI.X R3, R21, R3, R14, 0x2, P6 ;  /* 0x000000031503d211 */ /* 0x000fca00030f140e */
[----:B------:R4:W-:Y:S04]  /*ac20*/  @!P5 ST.E.64 desc[UR36][R2.64], R148 ;  /* 0x000000940200d985 */ /* 0x0009e8000c101b24 */
.L_x_10207:
[----:B------:R-:W-:Y:S05]  /*ac30*/  BSYNC B1 ;  /* 0x0000000000017941 */ /* 0x000fea0003800000 */
.L_x_10206:
[----:B--2-4-:R0:W2:Y:S04]  /*ac40*/  SHFL.IDX PT, R3, R7, 0x1, 0x1c1f ;  /* 0x003c1f0007037f89 */ /* 0x0140a800000e0000 */
[----:B-1----:R0:W1:Y:S01]  /*ac50*/  SHFL.IDX PT, R2, R0, 0x1, 0x1c1f ;  /* 0x003c1f0000027f89 */ /* 0x00206200000e0000 */
[----:B------:R-:W-:Y:S05]  /*ac60*/  @P0 BRA `(.L_x_10205) ;  /* 0x0000001400e40947 */ /* 0x000fea0003800000 */
[----:B------:R-:W-:Y:S01]  /*ac70*/  ULDC UR6, c[0x0][0xbc8] ;  /* 0x0002f20000067ab9 */ /* 0x000fe20000000800 */
[----:B0-----:R-:W-:Y:S01]  /*ac80*/  VIADD R7, R23, 0xe8 ;  /* 0x000000e817077836 */ /* 0x001fe20000000000 */
[----:B------:R-:W-:Y:S01]  /*ac90*/  ISETP.GE.AND P5, PT, R179, UR6, PT ;  /* 0x00000006b3007c0c */ /* 0x000fe2000bfa6270 */
[C---:B------:R-:W-:Y:S01]  /*aca0*/  VIADD R19, R23.reuse, 0xf0 ;  /* 0x000000f017137836 */ /* 0x040fe20000000000 */
[----:B------:R-:W-:Y:S02]  /*acb0*/  ISETP.GE.AND P4, PT, R23, UR6, PT ;  /* 0x0000000617007c0c */ /* 0x000fe4000bf86270 */
[----:B------:R-:W-:Y:S02]  /*acc0*/  ISETP.GE.AND P2, PT, R177, UR6, PT ;  /* 0x00000006b1007c0c */ /* 0x000fe4000bf46270 */
[----:B------:R-:W-:Y:S02]  /*acd0*/  ISETP.GE.AND P1, PT, R175, UR6, PT ;  /* 0x00000006af007c0c */ /* 0x000fe4000bf26270 */
[----:B------:R-:W-:-:S02]  /*ace0*/  ISETP.GE.AND P0, PT, R173, UR6, PT ;  /* 0x00000006ad007c0c */ /* 0x000fc4000bf06270 */
[----:B------:R-:W-:-:S03]  /*acf0*/  SHF.R.S32.HI R0, RZ, 0x1f, R203 ;  /* 0x0000001fff007819 */ /* 0x000fc600000114cb */
[-C--:B-1----:R-:W-:Y:S02]  /*ad00*/  @!P5 LEA R8, P3, R179, R2.reuse, 0x2 ;  /* 0x00000002b308d211 */ /* 0x082fe400078610ff */
[----:B--2---:R-:W-:Y:S02]  /*ad10*/  @!P4 IMAD.WIDE R4, R23, 0x4, R2 ;  /* 0x000000041704c825 */ /* 0x004fe400078e0202 */
        /* <DEDUP_REMOVED lines=9> */
[-C--:B------:R-:W-:Y:S02]  /*adb0*/  @!P0 LEA R14, P6, R173, R2.reuse, 0x2 ;  /* 0x00000002ad0e8211 */ /* 0x080fe400078c10ff */
[-C--:B------:R-:W-:Y:S02]  /*adc0*/  @!P1 LEA.HI.X R13, R175, R3.reuse, R176, 0x2, P5 ;  /* 0x00000003af0d9211 */ /* 0x080fe400028f14b0 */
[----:B------:R-:W-:Y:S02]  /*add0*/  ISETP.GE.AND P5, PT, R168, UR6, PT ;  /* 0x00000006a8007c0c */ /* 0x000fe4000bfa6270 */
[----:B------:R-:W-:Y:S01]  /*ade0*/  @!P0 LEA.HI.X R15, R173, R3, R174, 0x2, P6 ;  /* 0x00000003ad0f8211 */ /* 0x000fe200030f14ae */
[----:B------:R3:W-:Y:S01]  /*adf0*/  @!P1 ST.E.64 desc[UR36][R12.64], R38 ;  /* 0x000000260c009985 */ /* 0x0007e2000c101b24 */
[----:B0-----:R-:W-:-:S02]  /*ae00*/  @!P3 LEA R4, P6, R16, R2, 0x2 ;  /* 0x000000021004b211 */ /* 0x001fc400078c10ff */
[----:B------:R-:W-:Y:S01]  /*ae10*/  ISETP.GE.AND P1, PT, R228, UR6, PT ;  /* 0x00000006e4007c0c */ /* 0x000fe2000bf26270 */
[----:B------:R0:W-:Y:S01]  /*ae20*/  @!P0 ST.E.64 desc[UR36][R14.64], R42 ;  /* 0x0000002a0e008985 */ /* 0x0001e2000c101b24 */
[----:B------:R-:W-:Y:S02]  /*ae30*/  ISETP.GE.AND P0, PT, R229, UR6, PT ;  /* 0x00000006e5007c0c */ /* 0x000fe4000bf06270 */
[-C--:B-1----:R-:W-:Y:S02]  /*ae40*/  @!P4 LEA R8, P2, R170, R2.reuse, 0x2 ;  /* 0x00000002aa08c211 */ /* 0x082fe400078410ff */
        /* <DEDUP_REMOVED lines=10> */
[----:B---3--:R-:W-:Y:S02]  /*aef0*/  @!P1 LEA R12, P5, R228, R2, 0x2 ;  /* 0x00000002e40c9211 */ /* 0x008fe400078a10ff */
[----:B------:R-:W-:Y:S02]  /*af00*/  @!P0 LEA.HI.X R11, R229, R3, R167, 0x2, P4 ;  /* 0x00000003e50b8211 */ /* 0x000fe400020f14a7 */
[----:B------:R-:W-:-:S02]  /*af10*/  ISETP.GE.AND P4, PT, R225, UR6, PT ;  /* 0x00000006e1007c0c */ /* 0x000fc4000bf86270 */
[-C--:B------:R-:W-:Y:S01]  /*af20*/  @!P1 LEA.HI.X R13, R228, R3.reuse, R166, 0x2, P5 ;  /* 0x00000003e40d9211 */ /* 0x080fe200028f14a6 */
[----:B------:R-:W-:Y:S01]  /*af30*/  @!P0 ST.E.64 desc[UR36][R10.64], R58 ;  /* 0x0000003a0a008985 */ /* 0x000fe2000c101b24 */
[----:B------:R-:W-:Y:S02]  /*af40*/  ISETP.GE.AND P5, PT, R224, UR6, PT ;  /* 0x00000006e0007c0c */ /* 0x000fe4000bfa6270 */
[CC--:B0-----:R-:W-:Y:S01]  /*af50*/  @!P2 LEA R14, P6, R227.reuse, R2.reuse, 0x2 ;  /* 0x00000002e30ea211 */ /* 0x0c1fe200078c10ff */
        /* <DEDUP_REMOVED lines=21> */
[----:B------:R-:W-:Y:S02]  /*b0b0*/  @!P0 LEA.HI.X R11, R223, R3, R161, 0x2, P6 ;  /* 0x00000003df0b8211 */ /* 0x000fe400030f14a1 */
[----:B-1----:R-:W-:-:S03]  /*b0c0*/  @!P2 LEA R14, P6, R221, R2, 0x2 ;  /* 0x00000002dd0ea211 */ /* 0x002fc600078c10ff */
[----:B------:R1:W-:Y:S01]  /*b0d0*/  @!P0 ST.E.64 desc[UR36][R10.64], R82 ;  /* 0x000000520a008985 */ /* 0x0003e2000c101b24 */
[-C--:B------:R-:W-:Y:S02]  /*b0e0*/  @!P2 LEA.HI.X R15, R221, R3.reuse, R159, 0x2, P6 ;  /* 0x00000003dd0fa211 */ /* 0x080fe400030f149f */
[-C--:B--2---:R-:W-:Y:S01]  /*b0f0*/  @!P4 LEA R8, P0, R219, R2.reuse, 0x2 ;  /* 0x00000002db08c211 */ /* 0x084fe200078010ff */
[----:B------:R2:W-:Y:S01]  /*b100*/  @!P1 ST.E.64 desc[UR36][R12.64], R86 ;  /* 0x000000560c009985 */ /* 0x0005e2000c101b24 */
[-C--:B------:R-:W-:Y:S02]  /*b110*/  @!P5 LEA R4, P1, R220, R2.reuse, 0x2 ;  /* 0x00000002dc04d211 */ /* 0x080fe400078210ff */
[----:B0-----:R-:W-:Y:S01]  /*b120*/  @!P3 LEA R16, P6, R218, R2, 0x2 ;  /* 0x00000002da10b211 */ /* 0x001fe200078c10ff */
[----:B------:R0:W-:Y:S01]  /*b130*/  @!P2 ST.E.64 desc[UR36][R14.64], R90 ;  /* 0x0000005a0e00a985 */ /* 0x0001e2000c101b24 */
[----:B------:R-:W-:Y:S02]  /*b140*/  ISETP.GE.AND P2, PT, R217, UR6, PT ;  /* 0x00000006d9007c0c */ /* 0x000fe4000bf46270 */
[----:B------:R-:W-:-:S02]  /*b150*/  @!P5 LEA.HI.X R5, R220, R3, R158, 0x2, P1 ;  /* 0x00000003dc05d211 */ /* 0x000fc400008f149e */
[----:B------:R-:W-:Y:S02]  /*b160*/  ISETP.GE.AND P1, PT, R216, UR6, PT ;  /* 0x00000006d8007c0c */ /* 0x000fe4000bf26270 */
[-C--:B------:R-:W-:Y:S01]  /*b170*/  @!P4 LEA.HI.X R9, R219, R3.reuse, R157, 0x2, P0 ;  /* 0x00000003db09c211 */ /* 0x080fe200000f149d */
[----:B------:R-:W-:Y:S01]  /*b180*/  @!P5 ST.E.64 desc[UR36][R4.64], R94 ;  /* 0x0000005e0400d985 */ /* 0x000fe2000c101b24 */
[----:B------:R-:W-:Y:S02]  /*b190*/  @!P3 LEA.HI.X R17, R218, R3, R156, 0x2, P6 ;  /* 0x00000003da11b211 */ /* 0x000fe400030f149c */
[----:B------:R-:W-:Y:S01]  /*b1a0*/  ISETP.GE.AND P0, PT, R213, UR6, PT ;  /* 0x00000006d5007c0c */ /* 0x000fe2000bf06270 */
[----:B------:R3:W-:Y:S01]  /*b1b0*/  @!P4 ST.E.64 desc[UR36][R8.64], R98 ;  /* 0x000000620800c985 */ /* 0x0007e2000c101b24 */
[----:B------:R-:W-:Y:S02]  /*b1c0*/  ISETP.GE.AND P4, PT, R207, UR6, PT ;  /* 0x00000006cf007c0c */ /* 0x000fe4000bf86270 */
[----:B-1----:R-:W-:Y:S01]  /*b1d0*/  @!P2 LEA R10, P6, R217, R2, 0x2 ;  /* 0x00000002d90aa211 */ /* 0x002fe200078c10ff */
[----:B------:R1:W-:Y:S01]  /*b1e0*/  @!P3 ST.E.64 desc[UR36][R16.64], R102 ;  /* 0x000000661000b985 */ /* 0x0003e2000c101b24 */
[----:B------:R-:W-:-:S02]  /*b1f0*/  ISETP.GE.AND P3, PT, R212, UR6, PT ;  /* 0x00000006d4007c0c */ /* 0x000fc4000bf66270 */
[CC--:B--2---:R-:W-:Y:S02]  /*b200*/  @!P1 LEA R12, P5, R216.reuse, R2.reuse, 0x2 ;  /* 0x00000002d80c9211 */ /* 0x0c4fe400078a10ff */
[-C--:B------:R-:W-:Y:S02]  /*b210*/  @!P2 LEA.HI.X R11, R217, R3.reuse, R155, 0x2, P6 ;  /* 0x00000003d90ba211 */ /* 0x080fe400030f149b */
        /* <DEDUP_REMOVED lines=19> */
[-C--:B--2---:R-:W-:Y:S02]  /*b350*/  @!P1 LEA R12, P6, R205, R2.reuse, 0x2 ;  /* 0x00000002cd0c9211 */ /* 0x084fe400078c10ff */
[-C--:B------:R-:W-:Y:S02]  /*b360*/  @!P2 LEA.HI.X R11, R206, R3.reuse, R20, 0x2, P5 ;  /* 0x00000003ce0ba211 */ /* 0x080fe400028f1414 */
[----:B-1----:R-:W-:Y:S02]  /*b370*/  @!P0 LEA R14, P5, R203, R2, 0x2 ;  /* 0x00000002cb0e8211 */ /* 0x002fe400078a10ff */
[-C--:B------:R-:W-:Y:S01]  /*b380*/  @!P1 LEA.HI.X R13, R205, R3.reuse, R18, 0x2, P6 ;  /* 0x00000003cd0d9211 */ /* 0x080fe200030f1412 */
[----:B------:R0:W-:Y:S01]  /*b390*/  @!P2 ST.E.64 desc[UR36][R10.64], R126 ;  /* 0x0000007e0a00a985 */ /* 0x0001e2000c101b24 */
[----:B------:R-:W-:Y:S02]  /*b3a0*/  ISETP.GE.AND P6, PT, R19, UR6, PT ;  /* 0x0000000613007c0c */ /* 0x000fe4000bfc6270 */
[----:B------:R-:W-:Y:S01]  /*b3b0*/  @!P0 LEA.HI.X R15, R203, R3, R0, 0x2, P5 ;  /* 0x00000003cb0f8211 */ /* 0x000fe200028f1400 */
[----:B------:R0:W-:Y:S01]  /*b3c0*/  @!P1 ST.E.64 desc[UR36][R12.64], R130 ;  /* 0x000000820c009985 */ /* 0x0001e2000c101b24 */
[----:B---3--:R-:W-:-:S02]  /*b3d0*/  SHF.R.S32.HI R5, RZ, 0x1f, R17 ;  /* 0x0000001fff057819 */ /* 0x008fc40000011411 */
[CC--:B------:R-:W-:Y:S01]  /*b3e0*/  @!P4 LEA R4, P5, R17.reuse, R2.reuse, 0x2 ;  /* 0x000000021104c211 */ /* 0x0c0fe200078a10ff */
[----:B------:R0:W-:Y:S01]  /*b3f0*/  @!P0 ST.E.64 desc[UR36][R14.64], R134 ;  /* 0x000000860e008985 */ /* 0x0001e2000c101b24 */
[----:B------:R-:W-:Y:S02]  /*b400*/  SHF.R.S32.HI R0, RZ, 0x1f, R7 ;  /* 0x0000001fff007819 */ /* 0x000fe40000011407 */
[----:B------:R-:W-:Y:S02]  /*b410*/  @!P4 LEA.HI.X R5, R17, R3, R5, 0x2, P5 ;  /* 0x000000031105c211 */ /* 0x000fe400028f1405 */
[----:B----4-:R-:W-:-:S03]  /*b420*/  @!P3 LEA R8, P5, R7, R2, 0x2 ;  /* 0x000000020708b211 */ /* 0x010fc600078a10ff */
[----:B------:R0:W-:Y:S01]  /*b430*/  @!P4 ST.E.64 desc[UR36][R4.64], R138 ;  /* 0x0000008a0400c985 */ /* 0x0001e2000c101b24 */
[-C--:B------:R-:W-:Y:S01]  /*b440*/  @!P3 LEA.HI.X R9, R7, R3.reuse, R0, 0x2, P5 ;  /* 0x000000030709b211 */ /* 0x080fe200028f1400 */
[----:B------:R-:W-:Y:S01]  /*b450*/  VIADD R7, R23, 0xf8 ;  /* 0x000000f817077836 */ /* 0x000fe20000000000 */
[----:B------:R-:W-:Y:S02]  /*b460*/  SHF.R.S32.HI R0, RZ, 0x1f, R19 ;  /* 0x0000001fff007819 */ /* 0x000fe40000011413 */
        /* <DEDUP_REMOVED lines=11> */
.L_x_10196:
[----:B------:R-:W1:Y:S01]  /*b520*/  LDC.64 R4, c[0x0][0xd00] ;  /* 0x00034000ff047b82 */ /* 0x000e620000000a00 */
[----:B------:R-:W-:Y:S01]  /*b530*/  ULDC.64 UR6, c[0x0][0xd08] ;  /* 0x0003420000067ab9 */ /* 0x000fe20000000a00 */
[----:B------:R-:W-:Y:S01]  /*b540*/  IMAD.MOV.U32 R7, RZ, RZ, RZ ;  /* 0x000000ffff077224 */ /* 0x000fe200078e00ff */
[----:B------:R-:W-:-:S04]  /*b550*/  ISETP.NE.U32.AND P1, PT, RZ, UR6, PT ;  /* 0x00000006ff007c0c */ /* 0x000fc8000bf25070 */
[----:B------:R-:W-:Y:S01]  /*b560*/  ISETP.NE.AND.EX P1, PT, RZ, UR7, PT, P1 ;  /* 0x00000007ff007c0c */ /* 0x000fe2000bf25310 */
[----:B------:R-:W2:Y:S01]  /*b570*/  LDC.64 R2, c[0x0][0xd00] ;  /* 0x00034000ff027b82 */ /* 0x000ea20000000a00 */
[----:B-1----:R-:W-:-:S04]  /*b580*/  ISETP.NE.U32.AND P0, PT, R4, RZ, PT ;  /* 0x000000ff0400720c */ /* 0x002fc80003f05070 */
[----:B------:R-:W-:Y:S01]  /*b590*/  ISETP.NE.AND.EX P0, PT, R5, RZ, PT, P0 ;  /* 0x000000ff0500720c */ /* 0x000fe20003f05300 */
[----:B--2---:R-:W-:-:S06]  /*b5a0*/  IMAD.WIDE R4, R200, 0x4, R2 ;  /* 0x00000004c8047825 */ /* 0x004fcc00078e0202 */
[C---:B------:R-:W-:Y:S01]  /*b5b0*/  @P1 LEA R2, P2, R200.reuse, UR6, 0x2 ;  /* 0x00000006c8021c11 */ /* 0x040fe2000f8410ff */
[----:B------:R-:W-:Y:S02]  /*b5c0*/  ULDC UR6, c[0x0][0xb88] ;  /* 0x0002e20000067ab9 */ /* 0x000fe40000000800 */
[----:B------:R-:W-:Y:S01]  /*b5d0*/  IMAD.U32 R0, RZ, RZ, UR6 ;  /* 0x00000006ff007e24 */ /* 0x000fe2000f8e00ff */
[----:B------:R-:W-:Y:S02]  /*b5e0*/  @P1 LEA.HI.X R3, R200, UR7, R204, 0x2, P2 ;  /* 0x00000007c8031c11 */ /* 0x000fe400090f14cc */
[----:B------:R1:W5:Y:S04]  /*b5f0*/  @P0 LDG.E R7, desc[UR36][R4.64] ;  /* 0x0000002404070981 */ /* 0x000368000c1e1900 */
[----:B------:R1:W5:Y:S01]  /*b600*/  @P1 LDG.E R0, desc[UR36][R2.64] ;  /* 0x0000002402001981 */ /* 0x000362000c1e1900 */
[----:B------:R-:W-:Y:S01]  /*b610*/  ISETP.NE.AND P2, PT, R202, RZ, PT ;  /* 0x000000ffca00720c */ /* 0x000fe20003f45270 */
[----:B------:R-:W2:-:S12]  /*b620*/  S2R R8, SR_TID.X ;  /* 0x0000000000087919 */ /* 0x000e980000002100 */
[----:B------:R-:W3:Y:S01]  /*b630*/  @!P2 LDC R202, c[0x0][0xbd4] ;  /* 0x0002f500ffcaab82 */ /* 0x000ee20000000800 */
[----:B--2---:R-:W-:Y:S01]  /*b640*/  VIADD R22, R8, 0xffffff80 ;  /* 0xffffff8008167836 */ /* 0x004fe20000000000 */
[----:B---3--:R-:W-:-:S04]  /*b650*/  ISETP.GT.AND P2, PT, R202, 0x1, PT ;  /* 0x00000001ca00780c */ /* 0x008fc80003f44270 */
[----:B------:R-:W-:Y:S01]  /*b660*/  ISETP.GT.AND P3, PT, R22, 0x7f, PT ;  /* 0x0000007f1600780c */ /* 0x000fe20003f64270 */
[----:B-1----:R-:W-:-:S12]  /*b670*/  @P1 BRA `(.L_x_10208) ;  /* 0x0000000000101947 */ /* 0x002fd80003800000 */
[----:B------:R-:W-:Y:S05]  /*b680*/  @!P0 BRA `(.L_x_10208) ;  /* 0x00000000000c8947 */ /* 0x000fea0003800000 */
[----:B------:R-:W2:Y:S04]  /*b690*/  LDG.E R3, desc[UR36][R4.64] ;  /* 0x0000002404037981 */ /* 0x000ea8000c1e1900 */
[----:B-----5:R-:W2:Y:S02]  /*b6a0*/  LDG.E R0, desc[UR36][R4.64+0x4] ;  /* 0x0000042404007981 */ /* 0x020ea4000c1e1900 */
[----:B--2---:R-:W-:-:S07]  /*b6b0*/  IMAD.IADD R0, R0, 0x1, -R3 ;  /* 0x0000000100007824 */ /* 0x004fce00078e0a03 */
.L_x_10208:
[----:B------:R-:W-:Y:S01]  /*b6c0*/  BSSY B1, `(.L_x_10209) ;  /* 0x000003b000017945 */ /* 0x000fe20003800000 */
[----:B------:R-:W-:Y:S02]  /*b6d0*/  SEL R21, R200, RZ, !P0 ;  /* 0x000000ffc8157207 */ /* 0x000fe40004000000 */
[----:B------:R-:W-:Y:S02]  /*b6e0*/  SEL R204, R204, RZ, !P0 ;  /* 0x000000ffcccc7207 */ /* 0x000fe40004000000 */
[----:B-----5:R-:W-:Y:S01]  /*b6f0*/  SHF.R.S32.HI R18, RZ, 0x1f, R7 ;  /* 0x0000001fff127819 */ /* 0x020fe20000011407 */
[----:B------:R-:W-:Y:S06]  /*b700*/  @P3 BRA `(.L_x_10210) ;  /* 0x0000000000d83947 */ /* 0x000fec0003800000 */
[----:B------:R-:W2:Y:S01]  /*b710*/  LDL R2, [R1+0x18] ;  /* 0x0000180001027983 */ /* 0x000ea20000100800 */
[----:B------:R-:W1:Y:S01]  /*b720*/  LDC R27, c[0x0][0xce8] ;  /* 0x00033a00ff1b7b82 */ /* 0x000e620000000800 */
[----:B--2---:R-:W-:Y:S02]  /*b730*/  R2UR UR6, R2 ;  /* 0x00000000020672ca */ /* 0x004fe400000e0000 */
[----:B------:R-:W2:Y:S11]  /*b740*/  S2R R2, SR_TID.X ;  /* 0x0000000000027919 */ /* 0x000eb60000002100 */
[----:B------:R-:W-:-:S04]  /*b750*/  IMAD.U32 R3, RZ, RZ, UR6 ;  /* 0x00000006ff037e24 */ /* 0x000fc8000f8e00ff */
[----:B--2---:R-:W-:Y:S02]  /*b760*/  IMAD R2, R3, 0x80, R2 ;  /* 0x0000008003027824 */ /* 0x004fe400078e0202 */
[----:B-1----:R-:W-:Y:S02]  /*b770*/  IMAD R3, R0, R27, RZ ;  /* 0x0000001b00037224 */ /* 0x002fe400078e02ff */
[----:B------:R-:W-:-:S05]  /*b780*/  VIADD R20, R2, 0xffffff80 ;  /* 0xffffff8002147836 */ /* 0x000fca0000000000 */
[----:B------:R-:W-:-:S13]  /*b790*/  ISETP.GE.AND P0, PT, R20, R3, PT ;  /* 0x000000031400720c */ /* 0x000fda0003f06270 */
[----:B------:R-:W-:Y:S05]  /*b7a0*/  @P0 BRA `(.L_x_10210) ;  /* 0x0000000000b00947 */ /* 0x000fea0003800000 */
[----:B------:R-:W2:Y:S01]  /*b7b0*/  LDL.LU R26, [R1+0x14] ;  /* 0x00001400011a7983 */ /* 0x000ea20000300800 */
[----:B------:R-:W-:Y:S01]  /*b7c0*/  ISETP.NE.AND P1, PT, R27, 0x1, PT ;  /* 0x000000011b00780c */ /* 0x000fe20003f25270 */
[----:B------:R-:W-:Y:S01]  /*b7d0*/  IMAD.MOV.U32 R16, RZ, RZ, 0xab8 ;  /* 0x00000ab8ff107424 */ /* 0x000fe200078e00ff */
[----:B------:R-:W-:Y:S01]  /*b7e0*/  ISETP.GT.AND P0, PT, R202, 0x1, PT ;  /* 0x00000001ca00780c */ /* 0x000fe20003f04270 */
[----:B------:R-:W1:Y:S01]  /*b7f0*/  LDC.64 R24, c[0x0][0xca8] ;  /* 0x00032a00ff187b82 */ /* 0x000e620000000a00 */
[----:B------:R-:W-:Y:S02]  /*b800*/  IMAD.MOV.U32 R15, RZ, RZ, R20 ;  /* 0x000000ffff0f7224 */ /* 0x000fe400078e0014 */
[----:B------:R-:W-:-:S05]  /*b810*/  SEL R16, R16, 0xa78, P0 ;  /* 0x00000a7810107807 */ /* 0x000fca0000000000 */
[----:B------:R-:W3:Y:S08]  /*b820*/  LDC.64 R4, c[0x0][R16+0x220] ;  /* 0x0000880010047b82 */ /* 0x000ef00000000a00 */
[----:B------:R-:W4:Y:S08]  /*b830*/  @P1 LDC R13, c[0x0][0xcec] ;  /* 0x00033b00ff0d1b82 */ /* 0x000f300000000800 */
[----:B------:R-:W5:Y:S08]  /*b840*/  LDC.64 R2, c[0x0][R16+0x218] ;  /* 0x0000860010027b82 */ /* 0x000f700000000a00 */
[----:B------:R-:W1:Y:S01]  /*b850*/  @P1 LDC R19, c[0x0][0xcf0] ;  /* 0x00033c00ff131b82 */ /* 0x000e620000000800 */
[----:B---3--:R-:W-:-:S07]  /*b860*/  IMAD R5, R5, R21, RZ ;  /* 0x0000001505057224 */ /* 0x008fce00078e02ff */
[----:B------:R-:W3:Y:S01]  /*b870*/  LDC.64 R8, c[0x0][R16+0x228] ;  /* 0x00008a0010087b82 */ /* 0x000ee20000000a00 */
[----:B----4-:R-:W-:-:S04]  /*b880*/  @P1 IMAD.HI.U32 R14, R20, R13, RZ ;  /* 0x0000000d140e1227 */ /* 0x010fc800078e00ff */
[----:B------:R-:W-:-:S03]  /*b890*/  IMAD.WIDE.U32 R12, R4, R21, RZ ;  /* 0x00000015040c7225 */ /* 0x000fc600078e00ff */
[----:B0-----:R-:W0:Y:S01]  /*b8a0*/  LDC.64 R10, c[0x0][R16+0x210] ;  /* 0x00008400100a7b82 */ /* 0x001e220000000a00 */
[-C--:B-----5:R-:W-:Y:S02]  /*b8b0*/  IMAD R17, R3, R201.reuse, RZ ;  /* 0x000000c903117224 */ /* 0x0a0fe400078e02ff */
[----:B------:R-:W-:-:S04]  /*b8c0*/  IMAD.WIDE.U32 R2, R2, R201, RZ ;  /* 0x000000c902027225 */ /* 0x000fc800078e00ff */
[----:B------:R-:W-:Y:S01]  /*b8d0*/  IMAD.IADD R17, R3, 0x1, R17 ;  /* 0x0000000103117824 */ /* 0x000fe200078e0211 */
[----:B-1----:R-:W-:Y:S01]  /*b8e0*/  @P1 SHF.R.U32.HI R15, RZ, R19, R14 ;  /* 0x00000013ff0f1219 */ /* 0x002fe2000001160e */
[----:B------:R-:W-:Y:S01]  /*b8f0*/  IMAD R19, R4, R204, R5 ;  /* 0x000000cc04137224 */ /* 0x000fe200078e0205 */
[----:B------:R-:W1:Y:S01]  /*b900*/  @!P0 LDC R24, c[0x0][0xc50] ;  /* 0x00031400ff188b82 */ /* 0x000e620000000800 */
[----:B------:R-:W-:Y:S02]  /*b910*/  IADD3 R4, P1, P3, R12, R2, R7 ;  /* 0x000000020c047210 */ /* 0x000fe40007b3e007 */
[----:B------:R-:W-:Y:S02]  /*b920*/  IMAD.IADD R19, R13, 0x1, R19 ;  /* 0x000000010d137824 */ /* 0x000fe400078e0213 */
[----:B------:R-:W-:-:S03]  /*b930*/  IMAD.MOV R12, RZ, RZ, -R15 ;  /* 0x000000ffff0c7224 */ /* 0x000fc600078e0a0f */
[----:B------:R-:W4:Y:S01]  /*b940*/  @!P0 LDC R25, c[0x0][0xc54] ;  /* 0x00031500ff198b82 */ /* 0x000f220000000800 */
[----:B--2---:R-:W-:-:S05]  /*b950*/  SEL R5, R26, RZ, P0 ;  /* 0x000000ff1a057207 */ /* 0x004fca0000000000 */
[----:B---3--:R-:W-:Y:S01]  /*b960*/  IMAD.WIDE.U32 R2, R8, R5, RZ ;  /* 0x0000000508027225 */ /* 0x008fe200078e00ff */
[----:B------:R-:W-:-:S03]  /*b970*/  IADD3.X R8, R19, R17, R18, P1, P3 ;  /* 0x0000001113087210 */ /* 0x000fc60000fe6412 */
[----:B------:R-:W-:Y:S01]  /*b980*/  IMAD R9, R9, R5, RZ ;  /* 0x0000000509097224 */ /* 0x000fe200078e02ff */
[----:B------:R-:W-:Y:S01]  /*b990*/  IADD3 R2, P0, P1, R15, R4, R2 ;  /* 0x000000040f027210 */ /* 0x000fe2000791e002 */
[----:B------:R-:W-:Y:S01]  /*b9a0*/  IMAD R5, R27, R12, R20 ;  /* 0x0000000c1b057224 */ /* 0x000fe200078e0214 */
[----:B------:R-:W-:Y:S01]  /*b9b0*/  SHF.R.S32.HI R15, RZ, 0x1f, R15 ;  /* 0x0000001fff0f7819 */ /* 0x000fe2000001140f */
[----:B------:R-:W-:Y:S02]  /*b9c0*/  IMAD.IADD R9, R3, 0x1, R9 ;  /* 0x0000000103097824 */ /* 0x000fe400078e0209 */
[----:B0-----:R-:W-:-:S03]  /*b9d0*/  IMAD R4, R11, R5, RZ ;  /* 0x000000050b047224 */ /* 0x001fc600078e02ff */
[----:B------:R-:W-:Y:S02]  /*b9e0*/  IADD3.X R3, R15, R8, R9, P0, P1 ;  /* 0x000000080f037210 */ /* 0x000fe400007e2409 */
[----:B------:R-:W-:Y:S01]  /*b9f0*/  SHF.R.S32.HI R9, RZ, 0x1f, R5 ;  /* 0x0000001fff097819 */ /* 0x000fe20000011405 */
[----:B------:R-:W-:-:S04]  /*ba00*/  IMAD.WIDE.U32 R2, R10, R5, R2 ;  /* 0x000000050a027225 */ /* 0x000fc800078e0002 */
[----:B------:R-:W-:Y:S01]  /*ba10*/  IMAD R9, R10, R9, R4 ;  /* 0x000000090a097224 */ /* 0x000fe200078e0204 */
[----:B-1----:R-:W-:-:S03]  /*ba20*/  LEA R4, P0, R2, R24, 0x2 ;  /* 0x0000001802047211 */ /* 0x002fc600078010ff */
[----:B------:R-:W-:-:S05]  /*ba30*/  IMAD.IADD R3, R3, 0x1, R9 ;  /* 0x0000000103037824 */ /* 0x000fca00078e0209 */
[----:B----4-:R-:W-:Y:S01]  /*ba40*/  LEA.HI.X R5, R2, R25, R3, 0x2, P0 ;  /* 0x0000001902057211 */ /* 0x010fe200000f1403 */
[----:B------:R-:W-:-:S05]  /*ba50*/  IMAD.MOV.U32 R3, RZ, RZ, -0x800000 ;  /* 0xff800000ff037424 */ /* 0x000fca00078e00ff */
[----:B------:R1:W-:Y:S02]  /*ba60*/  STG.E desc[UR36][R4.64], R3 ;  /* 0x0000000304007986 */ /* 0x0003e4000c101924 */
.L_x_10210:
[----:B------:R-:W-:Y:S05]  /*ba70*/  BSYNC B1 ;  /* 0x0000000000017941 */ /* 0x000fea0003800000 */
.L_x_10209:
[----:B------:R-:W-:Y:S05]  /*ba80*/  @P2 BRA `(.L_x_10205) ;  /* 0x00000008005c2947 */ /* 0x000fea0003800000 */
[----:B------:R-:W2:Y:S01]  /*ba90*/  LDL.LU R2, [R1+0x18] ;  /* 0x0000180001027983 */ /* 0x000ea20000300800 */
[----:B0-----:R-:W0:Y:S01]  /*baa0*/  LDC R11, c[0x0][0xce8] ;  /* 0x00033a00ff0b7b82 */ /* 0x001e220000000800 */
[----:B-1----:R-:W-:Y:S01]  /*bab0*/  SHF.R.S32.HI R3, RZ, 0x1f, R22 ;  /* 0x0000001fff037819 */ /* 0x002fe20000011416 */
[----:B------:R-:W-:Y:S01]  /*bac0*/  ULDC.64 UR6, c[0x0][0xba0] ;  /* 0x0002e80000067ab9 */ /* 0x000fe20000000a00 */
[----:B------:R-:W-:Y:S02]  /*bad0*/  BSSY B1, `(.L_x_10211) ;  /* 0x0000050000017945 */ /* 0x000fe40003800000 */
[----:B------:R-:W-:-:S04]  /*bae0*/  LEA.HI R4, R3, R22, RZ, 0x3 ;  /* 0x0000001603047211 */ /* 0x000fc800078f18ff */
[----:B------:R-:W-:Y:S02]  /*baf0*/  LOP3.LUT R9, R4, 0xfffffff8, RZ, 0xc0, !PT ;  /* 0xfffffff804097812 */ /* 0x000fe400078ec0ff */
[----:B------:R-:W-:-:S03]  /*bb00*/  SHF.R.S32.HI R15, RZ, 0x3, R4 ;  /* 0x00000003ff0f7819 */ /* 0x000fc60000011404 */
[----:B------:R-:W-:-:S04]  /*bb10*/  IMAD.IADD R22, R22, 0x1, -R9 ;  /* 0x0000000116167824 */ /* 0x000fc800078e0a09 */
[----:B------:R-:W-:Y:S01]  /*bb20*/  IMAD R4, R22, 0x20, R15 ;  /* 0x0000002016047824 */ /* 0x000fe200078e020f */
[----:B0-----:R-:W-:-:S13]  /*bb30*/  ISETP.NE.AND P0, PT, R11, 0x1, PT ;  /* 0x000000010b00780c */ /* 0x001fda0003f05270 */
[----:B------:R-:W0:Y:S08]  /*bb40*/  @P0 LDC R8, c[0x0][0xcec] ;  /* 0x00033b00ff080b82 */ /* 0x000e300000000800 */
[----:B------:R-:W1:Y:S01]  /*bb50*/  @P0 LDC R13, c[0x0][0xcf0] ;  /* 0x00033c00ff0d0b82 */ /* 0x000e620000000800 */
[----:B--2---:R-:W-:Y:S01]  /*bb60*/  R2UR UR8, R2 ;  /* 0x00000000020872ca */ /* 0x004fe200000e0000 */
[----:B------:R-:W-:-:S04]  /*bb70*/  IMAD R2, R18, UR6, RZ ;  /* 0x0000000612027c24 */ /* 0x000fc8000f8e02ff */
[C---:B------:R-:W-:Y:S02]  /*bb80*/  IMAD R5, R7.reuse, UR7, R2 ;  /* 0x0000000707057c24 */ /* 0x040fe4000f8e0202 */
[----:B------:R-:W-:Y:S01]  /*bb90*/  IMAD.WIDE.U32 R2, R7, UR6, RZ ;  /* 0x0000000607027c25 */ /* 0x000fe2000f8e00ff */
[----:B------:R-:W-:-:S03]  /*bba0*/  ULDC.64 UR6, c[0x0][0xbe8] ;  /* 0x0002fa0000067ab9 */ /* 0x000fc60000000a00 */
[----:B------:R-:W-:Y:S02]  /*bbb0*/  IMAD.IADD R3, R3, 0x1, R5 ;  /* 0x0000000103037824 */ /* 0x000fe400078e0205 */
[----:B------:R-:W-:Y:S02]  /*bbc0*/  IMAD.U32 R9, RZ, RZ, UR8 ;  /* 0x00000008ff097e24 */ /* 0x000fe4000f8e00ff */
[----:B------:R-:W-:-:S04]  /*bbd0*/  IMAD.WIDE.U32 R2, R201, UR6, R2 ;  /* 0x00000006c9027c25 */ /* 0x000fc8000f8e0002 */
[----:B------:R-:W-:Y:S02]  /*bbe0*/  IMAD R9, R9, 0x80, R4 ;  /* 0x0000008009097824 */ /* 0x000fe400078e0204 */
[----:B------:R-:W-:Y:S01]  /*bbf0*/  IMAD R3, R201, UR7, R3 ;  /* 0x00000007c9037c24 */ /* 0x000fe2000f8e0203 */
[----:B------:R-:W-:Y:S01]  /*bc00*/  ULDC.64 UR6, c[0x0][0xbf0] ;  /* 0x0002fc0000067ab9 */ /* 0x000fe20000000a00 */
[----:B0-----:R-:W-:-:S04]  /*bc10*/  @P0 IMAD.HI.U32 R4, R9, R8, RZ ;  /* 0x0000000809040227 */ /* 0x001fc800078e00ff */
[----:B------:R-:W-:Y:S01]  /*bc20*/  IMAD.MOV.U32 R5, RZ, RZ, R9 ;  /* 0x000000ffff057224 */ /* 0x000fe200078e0009 */
[----:B-1----:R-:W-:Y:S01]  /*bc30*/  @P0 SHF.R.U32.HI R5, RZ, R13, R4 ;  /* 0x0000000dff050219 */ /* 0x002fe20000011604 */
[----:B------:R-:W-:Y:S02]  /*bc40*/  IMAD R7, R204, UR6, RZ ;  /* 0x00000006cc077c24 */ /* 0x000fe4000f8e02ff */
[----:B------:R-:W-:Y:S01]  /*bc50*/  IMAD.WIDE.U32 R2, R21, UR6, R2 ;  /* 0x0000000615027c25 */ /* 0x000fe2000f8e0002 */
[----:B------:R-:W-:-:S03]  /*bc60*/  SHF.R.S32.HI R4, RZ, 0x1f, R5 ;  /* 0x0000001fff047819 */ /* 0x000fc60000011405 */
[----:B------:R-:W-:Y:S01]  /*bc70*/  IMAD R7, R21, UR7, R7 ;  /* 0x0000000715077c24 */ /* 0x000fe2000f8e0207 */
[----:B------:R-:W-:Y:S01]  /*bc80*/  ULDC.64 UR6, c[0x0][0xbe0] ;  /* 0x0002f80000067ab9 */ /* 0x000fe20000000a00 */
[----:B------:R-:W-:Y:S02]  /*bc90*/  IMAD.MOV R8, RZ, RZ, -R5 ;  /* 0x000000ffff087224 */ /* 0x000fe400078e0a05 */
[----:B------:R-:W-:Y:S02]  /*bca0*/  IMAD.IADD R3, R3, 0x1, R7 ;  /* 0x0000000103037824 */ /* 0x000fe400078e0207 */
[----:B------:R-:W-:Y:S02]  /*bcb0*/  IMAD R7, R11, R8, R9 ;  /* 0x000000080b077224 */ /* 0x000fe400078e0209 */
[----:B------:R-:W-:Y:S02]  /*bcc0*/  IMAD R4, R4, UR6, RZ ;  /* 0x0000000604047c24 */ /* 0x000fe4000f8e02ff */
[----:B------:R-:W-:-:S04]  /*bcd0*/  IMAD.WIDE.U32 R2, R5, UR6, R2 ;  /* 0x0000000605027c25 */ /* 0x000fc8000f8e0002 */
[----:B------:R-:W-:Y:S01]  /*bce0*/  IMAD R9, R5, UR7, R4 ;  /* 0x0000000705097c24 */ /* 0x000fe2000f8e0204 */
[----:B------:R-:W-:Y:S01]  /*bcf0*/  SHF.R.S32.HI R4, RZ, 0x1f, R7 ;  /* 0x0000001fff047819 */ /* 0x000fe20000011407 */
[----:B------:R-:W-:Y:S01]  /*bd00*/  ULDC.64 UR6, c[0x0][0xbd8] ;  /* 0x0002f60000067ab9 */ /* 0x000fe20000000a00 */
[----:B------:R-:W-:Y:S02]  /*bd10*/  IMAD.U32 R8, RZ, RZ, UR8 ;  /* 0x00000008ff087e24 */ /* 0x000fe4000f8e00ff */
[----:B------:R-:W-:Y:S02]  /*bd20*/  IMAD.IADD R3, R3, 0x1, R9 ;  /* 0x0000000103037824 */ /* 0x000fe400078e0209 */
[----:B------:R-:W-:Y:S02]  /*bd30*/  IMAD R4, R4, UR6, RZ ;  /* 0x0000000604047c24 */ /* 0x000fe4000f8e02ff */
[----:B------:R-:W-:Y:S02]  /*bd40*/  IMAD R8, R8, 0x80, R15 ;  /* 0x0000008008087824 */ /* 0x000fe400078e020f */
[----:B------:R-:W-:-:S02]  /*bd50*/  IMAD R5, R7, UR7, R4 ;  /* 0x0000000707057c24 */ /* 0x000fc4000f8e0204 */
[----:B------:R-:W-:Y:S01]  /*bd60*/  IMAD.WIDE.U32 R2, R7, UR6, R2 ;  /* 0x0000000607027c25 */ /* 0x000fe2000f8e0002 */
[----:B------:R-:W-:-:S03]  /*bd70*/  ULDC.64 UR6, c[0x0][0xb80] ;  /* 0x0002e00000067ab9 */ /* 0x000fc60000000a00 */
[----:B------:R-:W-:Y:S02]  /*bd80*/  IMAD R11, R0, R11, RZ ;  /* 0x0000000b000b7224 */ /* 0x000fe400078e02ff */
[----:B------:R-:W-:Y:S02]  /*bd90*/  VIADD R4, R8, 0x40 ;  /* 0x0000004008047836 */ /* 0x000fe40000000000 */
[----:B------:R-:W-:Y:S01]  /*bda0*/  IMAD.IADD R3, R3, 0x1, R5 ;  /* 0x0000000103037824 */ /* 0x000fe200078e0205 */
[----:B------:R-:W-:Y:S01]  /*bdb0*/  LEA R5, P2, R2, UR6, 0x1 ;  /* 0x0000000602057c11 */ /* 0x000fe2000f8408ff */
[----:B------:R-:W-:Y:S01]  /*bdc0*/  VIADD R0, R8, 0x20 ;  /* 0x0000002008007836 */ /* 0x000fe20000000000 */
[-C--:B------:R-:W-:Y:S01]  /*bdd0*/  ISETP.GE.AND P0, PT, R4, R11.reuse, PT ;  /* 0x0000000b0400720c */ /* 0x080fe20003f06270 */
[----:B------:R-:W-:Y:S01]  /*bde0*/  IMAD.SHL.U32 R7, R22, 0x8, RZ ;  /* 0x0000000816077824 */ /* 0x000fe200078e00ff */
[----:B------:R-:W-:Y:S02]  /*bdf0*/  LEA.HI.X R4, R2, UR7, R3, 0x1, P2 ;  /* 0x0000000702047c11 */ /* 0x000fe400090f0c03 */
[-C--:B------:R-:W-:Y:S01]  /*be00*/  ISETP.GE.AND P2, PT, R8, R11.reuse, PT ;  /* 0x0000000b0800720c */ /* 0x080fe20003f46270 */
[C---:B------:R-:W-:Y:S01]  /*be10*/  VIADD R9, R7.reuse, 0x40 ;  /* 0x0000004007097836 */ /* 0x040fe20000000000 */
[----:B------:R-:W-:Y:S01]  /*be20*/  ISETP.GE.AND P1, PT, R0, R11, PT ;  /* 0x0000000b0000720c */ /* 0x000fe20003f26270 */
[C---:B------:R-:W-:Y:S01]  /*be30*/  VIADD R13, R7.reuse, 0xc0 ;  /* 0x000000c0070d7836 */ /* 0x040fe20000000000 */
[----:B------:R0:W1:Y:S01]  /*be40*/  SHFL.IDX PT, R2, R5, RZ, 0x181f ;  /* 0x00181fff05027589 */ /* 0x00006200000e0000 */
[----:B------:R-:W-:Y:S01]  /*be50*/  VIADD R15, R7, 0x80 ;  /* 0x00000080070f7836 */ /* 0x000fe20000000000 */
[----:B------:R-:W-:-:S02]  /*be60*/  SHF.R.S32.HI R16, RZ, 0x1f, R7 ;  /* 0x0000001fff107819 */ /* 0x000fc40000011407 */
[----:B------:R0:W2:Y:S01]  /*be70*/  SHFL.IDX PT, R0, R4, RZ, 0x181f ;  /* 0x00181fff04007589 */ /* 0x0000a200000e0000 */
[----:B------:R-:W-:Y:S02]  /*be80*/  SHF.R.S32.HI R10, RZ, 0x1f, R9 ;  /* 0x0000001fff0a7819 */ /* 0x000fe40000011409 */
[----:B------:R-:W-:Y:S02]  /*be90*/  SHF.R.S32.HI R12, RZ, 0x1f, R13 ;  /* 0x0000001fff0c7819 */ /* 0x000fe4000001140d */
        /* <DEDUP_REMOVED lines=19> */
.L_x_10212:
[----:B------:R-:W-:Y:S05]  /*bfd0*/  BSYNC B1 ;  /* 0x0000000000017941 */ /* 0x000fea0003800000 */
.L_x_10211:
        /* <DEDUP_REMOVED lines=21> */
.L_x_10214:
[----:B------:R-:W-:Y:S05]  /*c130*/  BSYNC B1 ;  /* 0x0000000000017941 */ /* 0x000fea0003800000 */
.L_x_10213:
        /* <DEDUP_REMOVED lines=21> */
.L_x_10216:
[----:B------:R-:W-:Y:S05]  /*c290*/  BSYNC B1 ;  /* 0x0000000000017941 */ /* 0x000fea0003800000 */
.L_x_10215:
        /* <DEDUP_REMOVED lines=11> */
[----:B0-----:R-:W-:Y:S02]  /*c350*/  @!P3 LEA.HI.X R19, R7, R4, R16, 0x1, P4 ;  /* 0x000000040713b211 */ /* 0x001fe400020f0c10 */
        /* <DEDUP_REMOVED lines=10> */
.L_x_10205:
[----:B------:R-:W-:Y:S05]  /*c400*/  BSYNC B0 ;  /* 0x0000000000007941 */ /* 0x000fea0003800000 */
.L_x_10195:
[----:B------:R-:W-:Y:S02]  /*c410*/  ULDC UR6, c[0x0][0xd3c] ;  /* 0x00034f0000067ab9 */ /* 0x000fe40000000800 */
[----:B------:R-:W-:-:S06]  /*c420*/  UISETP.GE.AND UP0, UPT, UR5, UR6, UPT ;  /* 0x000000060500728c */ /* 0x000fcc000bf06270 */
[----:B------:R-:W-:-:S13]  /*c430*/  PLOP3.LUT P0, PT, PT, PT, UP0, 0x80, 0x0 ;  /* 0x000000000000781c */ /* 0x000fda0003f0f008 */
[----:B------:R-:W-:Y:S05]  /*c440*/  @!P0 BRA `(.L_x_10217) ;  /* 0xffffff4c00288947 */ /* 0x000fea000383ffff */
[----:B------:R-:W-:Y:S05]  /*c450*/  EXIT ;  /* 0x000000000000794d */ /* 0x000fea0003800000 */
.L_x_10165:
        /* <DEDUP_REMOVED lines=16> */
.L_x_10218:
        /* <DEDUP_REMOVED lines=43> */
.L_x_10222:
        /* <DEDUP_REMOVED lines=35> */
.L_x_10220:
        /* <DEDUP_REMOVED lines=12> */
[----:B0-----:R-:W-:-:S06]  /*cb00*/  IADD3 R2, R10, 0xffffffe, RZ ;  /* 0x0ffffffe0a027810 */ /* 0x001fcc0007ffe0ff */
[----:B------:R-:W0:Y:S02]  /*cb10*/  F2I.FTZ.U32.TRUNC.NTZ R3, R2 ;  /* 0x0000000200037305 */ /* 0x000e24000021f000 */
[----:B0-----:R-:W-:Y:S01]  /*cb20*/  IMAD.MOV R12, RZ, RZ, -R3 ;  /* 0x000000ffff0c7224 */ /* 0x001fe200078e0a03 */
[----:B-12---:R-:W-:Y:S06]  /*cb30*/  @!P0 BRA `(.L_x_10223) ;  /* 0x0000000000088947 */ /* 0x006fec0003800000 */
[----:B------:R-:W-:-:S06]  /*cb40*/  VIADD R16, R19, 0xffffffff ;  /* 0xffffffff13107836 */ /* 0x000fcc0000000000 */
[----:B------:R0:W1:Y:S02]  /*cb50*/  SHFL.IDX PT, R16, R5, R16, 0x1f ;  /* 0x00001f1005107589 */ /* 0x00006400000e0000 */
.L_x_10223:
        /* <DEDUP_REMOVED lines=58> */
.L_x_10221:
[----:B------:R-:W-:Y:S01]  /*cf00*/  ULDC UR4, c[0x0][0xd3c] ;  /* 0x00034f0000047ab9 */ /* 0x000fe20000000800 */
[----:B------:R-:W-:Y:S02]  /*cf10*/  IMAD.MOV.U32 R17, RZ, RZ, RZ ;  /* 0x000000ffff117224 */ /* 0x000fe400078e00ff */
[----:B------:R-:W-:Y:S02]  /*cf20*/  IMAD.U32 R16, RZ, RZ, UR6 ;  /* 0x00000006ff107e24 */ /* 0x000fe4000f8e00ff */
[----:B------:R-:W-:Y:S02]  /*cf30*/  IMAD.MOV.U32 R18, RZ, RZ, RZ ;  /* 0x000000ffff127224 */ /* 0x000fe400078e00ff */
[----:B------:R-:W-:-:S07]  /*cf40*/  IMAD.U32 R19, RZ, RZ, UR4 ;  /* 0x00000004ff137e24 */ /* 0x000fce000f8e00ff */
.L_x_10224:
[----:B------:R-:W-:-:S13]  /*cf50*/  ISETP.NE.AND P0, PT, R7, RZ, PT ;  /* 0x000000ff0700720c */ /* 0x000fda0003f05270 */
[----:B------:R-:W0:Y:S01]  /*cf60*/  @!P0 S2R R3, SR_CgaCtaId ;  /* 0x0000000000038919 */ /* 0x000e220000008800 */
[----:B------:R-:W-:-:S04]  /*cf70*/  @!P0 MOV R2, 0x400 ;  /* 0x0000040000028802 */ /* 0x000fc80000000f00 */
[----:B0-----:R-:W-:-:S05]  /*cf80*/  @!P0 LEA R2, R3, R2, 0x18 ;  /* 0x0000000203028211 */ /* 0x001fca00078ec0ff */
[----:B------:R1:W-:Y:S01]  /*cf90*/  @!P0 STS.128 [R2+0x324d0], R16 ;  /* 0x0324d01002008388 */ /* 0x0003e20000000c00 */
[----:B------:R-:W-:Y:S06]  /*cfa0*/  BAR.ARV 0x5, 0x180 ;  /* 0x0146000000007b1d */ /* 0x000fec0000002000 */
.L_x_10219:
        /* <DEDUP_REMOVED lines=27> */
[C---:B------:R-:W-:Y:S02]  /*d160*/  LOP3.LUT R2, R4.reuse, 0x80, RZ, 0xfc, !PT ;  /* 0x0000008004027812 */ /* 0x040fe400078efcff */
[----:B------:R-:W-:Y:S01]  /*d170*/  LOP3.LUT R0, R4, 0xc0, RZ, 0xfc, !PT ;  /* 0x000000c004007812 */ /* 0x000fe200078efcff */
[----:B------:R-:W-:-:S04]  /*d180*/  IMAD.U32 R22, RZ, RZ, UR4 ;  /* 0x00000004ff167e24 */ /* 0x000fc8000f8e00ff */
[----:B-1----:R-:W-:-:S07]  /*d190*/  IMAD R26, R29, 0x2, R22 ;  /* 0x000000021d1a7824 */ /* 0x002fce00078e0216 */
.L_x_10292:
[----:B0-----:R-:W0:Y:S02]  /*d1a0*/  LDC.64 R34, c[0x0][0xd88] ;  /* 0x00036200ff227b82 */ /* 0x001e240000000a00 */
[----:B0-----:R-:W-:-:S06]  /*d1b0*/  IMAD.WIDE R34, R19, 0x4, R34 ;  /* 0x0000000413227825 */ /* 0x001fcc00078e0222 */
[----:B--2---:R0:W2:Y:S01]  /*d1c0*/  LDG.E R34, desc[UR36][R34.64] ;  /* 0x0000002422227981 */ /* 0x0040a2000c1e1900 */
[----:B------:R-:W-:Y:S05]  /*d1d0*/  YIELD ;  /* 0x0000000000007946 */ /* 0x000fea0003800000 */
[----:B------:R-:W-:Y:S01]  /*d1e0*/  ULDC.64 UR4, c[0x0][0xb20] ;  /* 0x0002c80000047ab9 */ /* 0x000fe20000000a00 */
[----:B------:R-:W-:Y:S01]  /*d1f0*/  IMAD.MOV.U32 R32, RZ, RZ, RZ ;  /* 0x000000ffff207224 */ /* 0x000fe200078e00ff */
[----:B------:R-:W-:Y:S01]  /*d200*/  ISETP.NE.U32.AND P0, PT, RZ, UR4, PT ;  /* 0x00000004ff007c0c */ /* 0x000fe2000bf05070 */
[----:B------:R-:W-:-:S03]  /*d210*/  ULDC.64 UR6, c[0x0][0xb10] ;  /* 0x0002c40000067ab9 */ /* 0x000fc60000000a00 */
[----:B------:R-:W-:Y:S01]  /*d220*/  ISETP.NE.AND.EX P0, PT, RZ, UR5, PT, P0 ;  /* 0x00000005ff007c0c */ /* 0x000fe2000bf05300 */
[----:B0-----:R-:W-:Y:S01]  /*d230*/  IMAD.MOV.U32 R35, RZ, RZ, RZ ;  /* 0x000000ffff237224 */ /* 0x001fe200078e00ff */
        /* <DEDUP_REMOVED lines=29> */
[----:B----4-:R-:W-:Y:S05]  /*d410*/  @P0 BRA `(.L_x_10226) ;  /* 0x0000000000200947 */ /* 0x010fea0003800000 */
        /* <DEDUP_REMOVED lines=8> */
.L_x_10226:
        /* <DEDUP_REMOVED lines=9> */
.L_x_10227:
        /* <DEDUP_REMOVED lines=9> */
.L_x_10228:
        /* <DEDUP_REMOVED lines=43> */
.L_x_10230:
[----:B------:R-:W-:Y:S05]  /*d870*/  BSYNC B0 ;  /* 0x0000000000007941 */ /* 0x000fea0003800000 */
.L_x_10229:
        /* <DEDUP_REMOVED lines=23> */
.L_x_10232:
        /* <DEDUP_REMOVED lines=20> */
.L_x_10235:
[----:B------:R-:W-:Y:S05]  /*db30*/  BSYNC B6 ;  /* 0x0000000000067941 */ /* 0x000fea0003800000 */
.L_x_10234:
        /* <DEDUP_REMOVED lines=20> */
.L_x_10238:
        /* <DEDUP_REMOVED lines=15> */
.L_x_10237:
[----:B------:R-:W-:Y:S05]  /*dd70*/  BSYNC B6 ;  /* 0x0000000000067941 */ /* 0x000fea0003800000 */
.L_x_10236:
        /* <DEDUP_REMOVED lines=12> */
[----:B------:R-:W1:Y:S01]  /*de40*/  S2R R20, SR_TID.X ;  /* 0x0000000000147919 */ /* 0x000e620000002100 */
[----:B0-----:R-:W-:-:S13]  /*de50*/  ISETP.NE.AND P2, PT, R8, 0x1, PT ;  /* 0x000000010800780c */ /* 0x001fda0003f45270 */
[----:B------:R-:W0:Y:S08]  /*de60*/  @P2 LDC R6, c[0x0][0x434] ;  /* 0x00010d00ff062b82 */ /* 0x000e300000000800 */
[----:B---3--:R-:W3:Y:S01]  /*de70*/  @P2 LDC R2, c[0x0][0x438] ;  /* 0x00010e00ff022b82 */ /* 0x008ee20000000800 */
[----:B-1----:R-:W-:-:S05]  /*de80*/  IMAD.SHL.U32 R20, R20, 0x10, RZ ;  /* 0x0000001014147824 */ /* 0x002fca00078e00ff */
[----:B------:R-:W-:Y:S02]  /*de90*/  LOP3.LUT R20, R0, 0x70, R20, 0xf8, !PT ;  /* 0x0000007000147812 */ /* 0x000fe400078ef814 */
[----:B------:R-:W-:-:S04]  /*dea0*/  LOP3.LUT R23, R23, 0xffff7fff, RZ, 0xc0, !PT ;  /* 0xffff7fff17177812 */ /* 0x000fc800078ec0ff */
[----:B------:R-:W-:-:S04]  /*deb0*/  @P2 LOP3.LUT R23, R23, 0x8000, RZ, 0xfc, !PT ;  /* 0x0000800017172812 */ /* 0x000fc800078efcff */
[----:B------:R-:W-:Y:S01]  /*dec0*/  LOP3.LUT R23, R23, 0xffffffef, RZ, 0xc0, !PT ;  /* 0xffffffef17177812 */ /* 0x000fe200078ec0ff */
[----:B------:R-:W-:Y:S01]  /*ded0*/  IMAD.MOV.U32 R36, RZ, RZ, RZ ;  /* 0x000000ffff247224 */ /* 0x000fe200078e00ff */
[----:B------:R-:W-:Y:S01]  /*dee0*/  UMOV UR5, 0xffffffff ;  /* 0xffffffff00057882 */ /* 0x000fe20000000000 */
[----:B------:R-:W-:Y:S01]  /*def0*/  LOP3.LUT R18, R18, 0xffff, RZ, 0xc0, !PT ;  /* 0x0000ffff12127812 */ /* 0x000fe200078ec0ff */
[----:B--2---:R-:W-:-:S04]  /*df00*/  VIADD R0, R21, 0xffffffff ;  /* 0xffffffff15007836 */ /* 0x004fc80000000000 */
[----:B------:R-:W-:-:S05]  /*df10*/  IMAD R37, R0, 0x60, R20 ;  /* 0x0000006000257824 */ /* 0x000fca00078e0214 */
[----:B------:R-:W-:-:S04]  /*df20*/  ISETP.GE.AND P0, PT, R37, R25, PT ;  /* 0x000000192500720c */ /* 0x000fc80003f06270 */
[----:B------:R-:W-:Y:S01]  /*df30*/  ISETP.GT.U32.OR P0, PT, R20, 0x5f, P0 ;  /* 0x0000005f1400780c */ /* 0x000fe20000704470 */
[----:B------:R-:W1:Y:S01]  /*df40*/  S2R R21, SR_TID.X ;  /* 0x0000000000157919 */ /* 0x000e620000002100 */
[----:B------:R-:W-:-:S11]  /*df50*/  IMAD.IADD R37, R37, 0x1, R32 ;  /* 0x0000000125257824 */ /* 0x000fd600078e0220 */
[----:B------:R-:W2:Y:S01]  /*df60*/  @!P0 LDC.64 R4, c[0x0][0x428] ;  /* 0x00010a00ff048b82 */ /* 0x000ea20000000a00 */
[----:B0-----:R-:W-:Y:S01]  /*df70*/  @P2 IMAD.HI.U32 R3, R37, R6, RZ ;  /* 0x0000000625032227 */ /* 0x001fe200078e00ff */
[----:B----4-:R-:W-:-:S03]  /*df80*/  SHF.R.S32.HI R33, RZ, 0x1f, R28 ;  /* 0x0000001fff217819 */ /* 0x010fc6000001141c */
[----:B------:R-:W-:Y:S01]  /*df90*/  IMAD.MOV.U32 R6, RZ, RZ, R37 ;  /* 0x000000ffff067224 */ /* 0x000fe200078e0025 */
[----:B---3--:R-:W-:-:S04]  /*dfa0*/  @P2 SHF.R.U32.HI R6, RZ, R2, R3 ;  /* 0x00000002ff062219 */ /* 0x008fc80000011603 */
[--C-:B------:R-:W-:Y:S01]  /*dfb0*/  @!P0 SHF.R.S32.HI R3, RZ, 0x1f, R6.reuse ;  /* 0x0000001fff038819 */ /* 0x100fe20000011406 */
[----:B------:R-:W-:Y:S02]  /*dfc0*/  @!P0 IMAD.MOV.U32 R2, RZ, RZ, R6 ;  /* 0x000000ffff028224 */ /* 0x000fe400078e0006 */
[-C--:B--2---:R-:W-:Y:S02]  /*dfd0*/  @!P0 IMAD R7, R33, R4.reuse, RZ ;  /* 0x0000000421078224 */ /* 0x084fe400078e02ff */
[----:B------:R-:W-:-:S04]  /*dfe0*/  @!P0 IMAD.WIDE.U32 R2, R28, R4, R2 ;  /* 0x000000041c028225 */ /* 0x000fc800078e0002 */
[----:B------:R-:W-:Y:S02]  /*dff0*/  @!P0 IMAD R7, R28, R5, R7 ;  /* 0x000000051c078224 */ /* 0x000fe400078e0207 */
[----:B------:R-:W0:Y:S01]  /*e000*/  @!P0 LDC.64 R4, c[0x0][0x418] ;  /* 0x00010600ff048b82 */ /* 0x000e220000000a00 */
[----:B-1----:R-:W-:-:S05]  /*e010*/  IMAD.SHL.U32 R21, R21, 0x8, RZ ;  /* 0x0000000815157824 */ /* 0x002fca00078e00ff */
[----:B------:R-:W-:-:S04]  /*e020*/  LOP3.LUT R21, R21, 0x38, RZ, 0xc0, !PT ;  /* 0x0000003815157812 */ /* 0x000fc800078ec0ff */
[----:B------:R-:W-:-:S04]  /*e030*/  LOP3.LUT R10, R21, 0x40, RZ, 0xfc, !PT ;  /* 0x00000040150a7812 */ /* 0x000fc800078efcff */
[----:B------:R-:W-:Y:S01]  /*e040*/  ISETP.GE.AND P3, PT, R10, UR4, PT ;  /* 0x000000040a007c0c */ /* 0x000fe2000bf66270 */
[----:B------:R-:W-:Y:S01]  /*e050*/  @!P0 IMAD.IADD R7, R3, 0x1, R7 ;  /* 0x0000000103078824 */ /* 0x000fe200078e0207 */
[----:B------:R-:W-:Y:S02]  /*e060*/  LOP3.LUT R9, R21, 0x80, RZ, 0xfc, !PT ;  /* 0x0000008015097812 */ /* 0x000fe400078efcff */
[----:B0-----:R-:W-:-:S04]  /*e070*/  @!P0 LEA R4, P1, R2, R4, 0x2 ;  /* 0x0000000402048211 */ /* 0x001fc800078210ff */
[----:B------:R-:W-:Y:S02]  /*e080*/  @!P0 LEA.HI.X R5, R2, R5, R7, 0x2, P1 ;  /* 0x0000000502058211 */ /* 0x000fe400008f1407 */
[----:B------:R-:W-:-:S03]  /*e090*/  ISETP.GE.AND P1, PT, R9, UR4, PT ;  /* 0x0000000409007c0c */ /* 0x000fc6000bf26270 */
[----:B------:R-:W-:Y:S01]  /*e0a0*/  @P3 LOP3.LUT R23, R23, 0x10, RZ, 0xfc, !PT ;  /* 0x0000001017173812 */ /* 0x000fe200078efcff */
[----:B------:R-:W-:Y:S01]  /*e0b0*/  IMAD.MOV R2, RZ, RZ, -R6 ;  /* 0x000000ffff027224 */ /* 0x000fe200078e0a06 */
[----:B------:R-:W-:Y:S01]  /*e0c0*/  ISETP.GE.AND P2, PT, R21, UR4, PT ;  /* 0x0000000415007c0c */ /* 0x000fe2000bf46270 */
[----:B------:R0:W5:Y:S01]  /*e0d0*/  @!P0 LDG.E R36, desc[UR36][R4.64] ;  /* 0x0000002404248981 */ /* 0x000162000c1e1900 */
[----:B------:R-:W-:Y:S01]  /*e0e0*/  LOP3.LUT R23, R23, 0xfffffffe, RZ, 0xc0, !PT ;  /* 0xfffffffe17177812 */ /* 0x000fe200078ec0ff */
[----:B------:R-:W-:Y:S01]  /*e0f0*/  IMAD R37, R8, R2, R37 ;  /* 0x0000000208257224 */ /* 0x000fe200078e0225 */
[----:B------:R-:W-:Y:S02]  /*e100*/  LOP3.LUT R8, R21, 0xc0, RZ, 0xfc, !PT ;  /* 0x000000c015087812 */ /* 0x000fe400078efcff */
[----:B------:R-:W-:Y:S02]  /*e110*/  LOP3.LUT R23, R23, 0xfffffff7, RZ, 0xc0, !PT ;  /* 0xfffffff717177812 */ /* 0x000fe400078ec0ff */
[----:B------:R-:W-:-:S02]  /*e120*/  ISETP.GE.AND P0, PT, R8, UR4, PT ;  /* 0x0000000408007c0c */ /* 0x000fc4000bf06270 */
[----:B------:R-:W-:-:S04]  /*e130*/  @P1 LOP3.LUT R23, R23, 0x8, RZ, 0xfc, !PT ;  /* 0x0000000817171812 */ /* 0x000fc800078efcff */
[----:B------:R-:W-:-:S04]  /*e140*/  @P2 LOP3.LUT R23, R23, 0x1, RZ, 0xfc, !PT ;  /* 0x0000000117172812 */ /* 0x000fc800078efcff */
[----:B------:R-:W-:Y:S01]  /*e150*/  LOP3.LUT R23, R23, 0xfffffffb, RZ, 0xc0, !PT ;  /* 0xfffffffb17177812 */ /* 0x000fe200078ec0ff */
[----:B------:R-:W-:-:S03]  /*e160*/  IMAD.U32 R2, RZ, RZ, UR38 ;  /* 0x00000026ff027e24 */ /* 0x000fc6000f8e00ff */
[----:B------:R-:W-:Y:S01]  /*e170*/  @P0 LOP3.LUT R23, R23, 0x4, RZ, 0xfc, !PT ;  /* 0x0000000417170812 */ /* 0x000fe200078efcff */
[----:B0-----:R-:W-:Y:S06]  /*e180*/  BRA.DIV UR5, `(.L_x_10239) ;  /* 0x0000004a05707947 */ /* 0x001fec000b800000 */
.L_x_10310:
[----:B------:R-:W-:Y:S02]  /*e190*/  SEL R3, RZ, 0x1, P2 ;  /* 0x00000001ff037807 */ /* 0x000fe40001000000 */
        /* <DEDUP_REMOVED lines=9> */
.L_x_10240:
[----:B------:R-:W-:Y:S01]  /*e230*/  IMAD R31, R0, -0x60, R25 ;  /* 0xffffffa0001f7824 */ /* 0x000fe200078e0219 */
[----:B------:R-:W-:Y:S01]  /*e240*/  SHF.L.U32 R0, R27, 0x1f, RZ ;  /* 0x0000001f1b007819 */ /* 0x000fe200000006ff */
[----:B------:R-:W-:Y:S01]  /*e250*/  IMAD R25, R24, 0x8, R22 ;  /* 0x0000000818197824 */ /* 0x000fe200078e0216 */
[----:B------:R-:W-:Y:S03]  /*e260*/  BSSY B0, `(.L_x_10241) ;  /* 0x0000003000007945 */ /* 0x000fe60003800000 */
[----:B------:R-:W0:Y:S02]  /*e270*/  SYNCS.PHASECHK.TRANS64.TRYWAIT P0, [R25+URZ+0x32440], R0 ;  /* 0x03244000190075a7 */ /* 0x000e24000800017f */
[----:B0-----:R-:W-:Y:S05]  /*e280*/  @!P0 BRA `(.L_x_10242) ;  /* 0x0000004800648947 */ /* 0x001fea0003800000 */
.L_x_10311:
[----:B------:R-:W-:Y:S05]  /*e290*/  BSYNC B0 ;  /* 0x0000000000007941 */ /* 0x000fea0003800000 */
.L_x_10241:
        /* <DEDUP_REMOVED lines=87> */
.L_x_10325:
        /* <DEDUP_REMOVED lines=10> */
.L_x_10244:
        /* <DEDUP_REMOVED lines=10> */
.L_x_10245:
[----:B------:R1:W5:Y:S01]  /*e950*/  LDL.LU R0, [R1] ;  /* 0x0000000001007983 */ /* 0x0003620000300800 */
[----:B------:R-:W-:Y:S01]  /*e960*/  LOP3.LUT P0, RZ, R23, 0x40, RZ, 0xc0, !PT ;  /* 0x0000004017ff7812 */ /* 0x000fe2000780c0ff */
[----:B------:R1:W-:-:S12]  /*e970*/  SYNCS.ARRIVE.TRANS64.A1T0 RZ, [R25+URZ+0x32430], RZ ;  /* 0x032430ff19ff79a7 */ /* 0x0003d8000810003f */
[----:B------:R-:W-:Y:S05]  /*e980*/  WARPSYNC.ALL ;  /* 0x0000000000007948 */ /* 0x000fea0003800000 */
[----:B------:R-:W-:Y:S01]  /*e990*/  SEL R34, R34, RZ, !P0 ;  /* 0x000000ff22227207 */ /* 0x000fe20004000000 */
[----:B------:R-:W-:Y:S01]  /*e9a0*/  BSSY B6, `(.L_x_10246) ;  /* 0x0000019000067945 */ /* 0x000fe20003800000 */
[----:B------:R-:W-:Y:S01]  /*e9b0*/  BAR.SYNC.DEFER_BLOCKING 0x8, 0x180 ;  /* 0x0206000000007b1d */ /* 0x000fe20000010000 */
[----:B-----5:R-:W-:-:S05]  /*e9c0*/  SEL R0, R0, RZ, !P0 ;  /* 0x000000ff00007207 */ /* 0x020fca0004000000 */
[----:B------:R2:W-:Y:S02]  /*e9d0*/  STL [R1+0x8], R0 ;  /* 0x0000080001007387 */ /* 0x0005e40000100800 */
[----:B--2---:R-:W-:-:S05]  /*e9e0*/  VIADD R0, R22, 0x18400 ;  /* 0x0001840016007836 */ /* 0x004fca0000000000 */
[----:B------:R-:W-:Y:S02]  /*e9f0*/  LOP3.LUT P0, RZ, R0, 0x3ff, RZ, 0xc0, !PT ;  /* 0x000003ff00ff7812 */ /* 0x000fe4000780c0ff */
[----:B------:R-:W-:-:S05]  /*ea00*/  SHF.R.S32.HI R0, RZ, 0x1f, R35 ;  /* 0x0000001fff007819 */ /* 0x000fca0000011423 */
[----:B------:R2:W-:Y:S06]  /*ea10*/  STL [R1], R0 ;  /* 0x0000000001007387 */ /* 0x0005ec0000100800 */
        /* <DEDUP_REMOVED lines=17> */
.L_x_10247:
[----:B------:R-:W-:Y:S05]  /*eb30*/  BSYNC B6 ;  /* 0x0000000000067941 */ /* 0x000fea0003800000 */
.L_x_10246:
[----:B------:R-:W3:Y:S01]  /*eb40*/  LDL R21, [R1] ;  /* 0x0000000001157983 */ /* 0x000ee20000100800 */
[----:B------:R-:W4:Y:S03]  /*eb50*/  LDC R7, c[0x0][0x448] ;  /* 0x00011200ff077b82 */ /* 0x000f260000000800 */
[----:B------:R-:W5:Y:S01]  /*eb60*/  LDL R20, [R1+0x8] ;  /* 0x0000080001147983 */ /* 0x000f620000100800 */
[----:B------:R-:W-:Y:S01]  /*eb70*/  IMAD.SHL.U32 R4, R17, 0x80, RZ ;  /* 0x0000008011047824 */ /* 0x000fe200078e00ff */
[----:B------:R-:W-:Y:S01]  /*eb80*/  ULDC.64 UR4, c[0x0][0x298] ;  /* 0x0000a60000047ab9 */ /* 0x000fe20000000a00 */
[----:B------:R-:W-:Y:S01]  /*eb90*/  LOP3.LUT R23, R23, 0xfffeffff, RZ, 0xc0, !PT ;  /* 0xfffeffff17177812 */ /* 0x000fe200078ec0ff */
[----:B0-----:R-:W0:Y:S01]  /*eba0*/  S2R R2, SR_TID.X ;  /* 0x0000000000027919 */ /* 0x001e220000002100 */
[----:B------:R-:W1:Y:S01]  /*ebb0*/  S2R R3, SR_TID.X ;  /* 0x0000000000037919 */ /* 0x000e620000002100 */
[----:B----4-:R-:W-:-:S13]  /*ebc0*/  ISETP.NE.AND P0, PT, R7, 0x1, PT ;  /* 0x000000010700780c */ /* 0x010fda0003f05270 */
[----:B--2---:R-:W2:Y:S01]  /*ebd0*/  @P0 LDC R0, c[0x0][0x44c] ;  /* 0x00011300ff000b82 */ /* 0x004ea20000000800 */
[----:B------:R-:W-:Y:S02]  /*ebe0*/  @P0 LOP3.LUT R23, R23, 0x10000, RZ, 0xfc, !PT ;  /* 0x0001000017170812 */ /* 0x000fe400078efcff */
[----:B0-----:R-:W-:Y:S01]  /*ebf0*/  LOP3.LUT R2, R2, 0x7f, RZ, 0xc0, !PT ;  /* 0x0000007f02027812 */ /* 0x001fe200078ec0ff */
[----:B-1----:R-:W-:-:S03]  /*ec00*/  IMAD.SHL.U32 R3, R3, 0x10, RZ ;  /* 0x0000001003037824 */ /* 0x002fc600078e00ff */
[----:B------:R-:W-:-:S04]  /*ec10*/  SHF.R.U32.HI R2, RZ, 0x3, R2 ;  /* 0x00000003ff027819 */ /* 0x000fc80000011602 */
[----:B------:R-:W-:Y:S02]  /*ec20*/  LOP3.LUT R3, R2, 0x70, R3, 0xf8, !PT ;  /* 0x0000007002037812 */ /* 0x000fe400078ef803 */
[----:B------:R-:W0:Y:S02]  /*ec30*/  @P0 LDC R2, c[0x0][0x450] ;  /* 0x00011400ff020b82 */ /* 0x000e240000000800 */
[----:B------:R-:W-:-:S05]  /*ec40*/  LOP3.LUT R17, R3, R4, RZ, 0xfc, !PT ;  /* 0x0000000403117212 */ /* 0x000fca00078efcff */
[----:B--2---:R-:W-:-:S04]  /*ec50*/  @P0 IMAD.HI.U32 R3, R17, R0, RZ ;  /* 0x0000000011030227 */ /* 0x004fc800078e00ff */
[----:B------:R-:W-:Y:S01]  /*ec60*/  IMAD.MOV.U32 R0, RZ, RZ, R17 ;  /* 0x000000ffff007224 */ /* 0x000fe200078e0011 */
[----:B0-----:R-:W-:Y:S01]  /*ec70*/  @P0 SHF.R.U32.HI R0, RZ, R2, R3 ;  /* 0x00000002ff000219 */ /* 0x001fe20000011603 */
[----:B------:R-:W-:-:S04]  /*ec80*/  IMAD.WIDE.U32 R2, R35, UR4, RZ ;  /* 0x0000000423027c25 */ /* 0x000fc8000f8e00ff */
[----:B---3--:R-:W-:Y:S02]  /*ec90*/  IMAD R5, R21, UR4, RZ ;  /* 0x0000000415057c24 */ /* 0x008fe4000f8e02ff */
[----:B------:R-:W0:Y:S02]  /*eca0*/  S2R R21, SR_TID.X ;  /* 0x0000000000157919 */ /* 0x000e240000002100 */
[----:B------:R-:W-:Y:S01]  /*ecb0*/  IMAD R5, R35, UR5, R5 ;  /* 0x0000000523057c24 */ /* 0x000fe2000f8e0205 */
[----:B------:R-:W-:-:S03]  /*ecc0*/  ULDC.64 UR4, c[0x0][0x2d8] ;  /* 0x0000b60000047ab9 */ /* 0x000fc60000000a00 */
[----:B------:R-:W-:Y:S02]  /*ecd0*/  IMAD.IADD R3, R3, 0x1, R5 ;  /* 0x0000000103037824 */ /* 0x000fe400078e0205 */
[----:B------:R-:W-:-:S04]  /*ece0*/  IMAD.WIDE.U32 R2, R18, UR4, R2 ;  /* 0x0000000412027c25 */ /* 0x000fc8000f8e0002 */
[----:B------:R-:W-:Y:S01]  /*ecf0*/  IMAD R3, R18, UR5, R3 ;  /* 0x0000000512037c24 */ /* 0x000fe2000f8e0203 */
[----:B------:R-:W-:Y:S02]  /*ed00*/  ULDC.64 UR4, c[0x0][0x2e0] ;  /* 0x0000b80000047ab9 */ /* 0x000fe40000000a00 */
[----:B-----5:R-:W-:Y:S02]  /*ed10*/  IMAD R5, R20, UR4, RZ ;  /* 0x0000000414057c24 */ /* 0x020fe4000f8e02ff */
[C---:B------:R-:W-:Y:S01]  /*ed20*/  IMAD.WIDE.U32 R2, R34.reuse, UR4, R2 ;  /* 0x0000000422027c25 */ /* 0x040fe2000f8e0002 */
[----:B------:R-:W1:Y:S03]  /*ed30*/  S2R R20, SR_TID.X ;  /* 0x0000000000147919 */ /* 0x000e660000002100 */
[----:B------:R-:W-:Y:S01]  /*ed40*/  IMAD R5, R34, UR5, R5 ;  /* 0x0000000522057c24 */ /* 0x000fe2000f8e0205 */
[----:B------:R-:W-:-:S03]  /*ed50*/  ULDC.64 UR4, c[0x0][0x2d0] ;  /* 0x0000b40000047ab9 */ /* 0x000fc60000000a00 */
[----:B------:R-:W-:Y:S01]  /*ed60*/  IMAD.IADD R3, R3, 0x1, R5 ;  /* 0x0000000103037824 */ /* 0x000fe200078e0205 */
[----:B------:R-:W-:Y:S01]  /*ed70*/  SHF.R.S32.HI R5, RZ, 0x1f, R0 ;  /* 0x0000001fff057819 */ /* 0x000fe20000011400 */
[----:B------:R-:W-:Y:S01]  /*ed80*/  IMAD.WIDE.U32 R2, R0, UR4, R2 ;  /* 0x0000000400027c25 */ /* 0x000fe2000f8e0002 */
[----:B0-----:R-:W-:-:S03]  /*ed90*/  LOP3.LUT R21, R21, 0x7f, RZ, 0xc0, !PT ;  /* 0x0000007f15157812 */ /* 0x001fc600078ec0ff */
[----:B------:R-:W-:Y:S01]  /*eda0*/  IMAD R5, R5, UR4, RZ ;  /* 0x0000000405057c24 */ /* 0x000fe2000f8e02ff */
[----:B------:R-:W-:-:S03]  /*edb0*/  SHF.R.U32.HI R21, RZ, 0x3, R21 ;  /* 0x00000003ff157819 */ /* 0x000fc60000011615 */
[----:B------:R-:W-:Y:S01]  /*edc0*/  IMAD R5, R0, UR5, R5 ;  /* 0x0000000500057c24 */ /* 0x000fe2000f8e0205 */
[----:B------:R-:W-:Y:S01]  /*edd0*/  ULDC.64 UR4, c[0x0][0x2c8] ;  /* 0x0000b20000047ab9 */ /* 0x000fe20000000a00 */
[----:B------:R-:W-:Y:S02]  /*ede0*/  IMAD.MOV R0, RZ, RZ, -R0 ;  /* 0x000000ffff007224 */ /* 0x000fe400078e0a00 */
[----:B------:R-:W-:Y:S02]  /*edf0*/  IMAD.IADD R3, R3, 0x1, R5 ;  /* 0x0000000103037824 */ /* 0x000fe400078e0205 */
[----:B------:R-:W-:-:S04]  /*ee00*/  IMAD R0, R7, R0, R17 ;  /* 0x0000000007007224 */ /* 0x000fc800078e0211 */
[----:B------:R-:W-:Y:S01]  /*ee10*/  IMAD.WIDE.U32 R2, R0, UR4, R2 ;  /* 0x0000000400027c25 */ /* 0x000fe2000f8e0002 */
[----:B------:R-:W-:-:S03]  /*ee20*/  SHF.R.S32.HI R5, RZ, 0x1f, R0 ;  /* 0x0000001fff057819 */ /* 0x000fc60000011400 */
[----:B-1----:R-:W-:Y:S02]  /*ee30*/  IMAD.SHL.U32 R20, R20, 0x8, RZ ;  /* 0x0000000814147824 */ /* 0x002fe400078e00ff */
[----:B------:R-:W-:-:S03]  /*ee40*/  IMAD R5, R5, UR4, RZ ;  /* 0x0000000405057c24 */ /* 0x000fc6000f8e02ff */
[----:B------:R-:W-:Y:S01]  /*ee50*/  LOP3.LUT R20, R20, 0x38, RZ, 0xc0, !PT ;  /* 0x0000003814147812 */ /* 0x000fe200078ec0ff */
        /* <DEDUP_REMOVED lines=9> */
[----:B------:R-:W2:Y:S01]  /*eef0*/  LDL.LU R2, [R1+0x4] ;  /* 0x0000040001027983 */ /* 0x000ea20000300800 */
[----:B------:R-:W2:Y:S03]  /*ef00*/  LDC R3, c[0x0][0x448] ;  /* 0x00011200ff037b82 */ /* 0x000ea60000000800 */
[----:B------:R-:W0:Y:S01]  /*ef10*/  SHFL.IDX PT, R10, R0, RZ, 0x181f ;  /* 0x00181fff000a7589 */ /* 0x000e2200000e0000 */
[----:B------:R-:W-:-:S03]  /*ef20*/  IMAD.IADD R4, R21, 0x1, R4 ;  /* 0x0000000115047824 */ /* 0x000fc600078e0204 */
[----:B------:R-:W-:Y:S01]  /*ef30*/  SHFL.IDX PT, R7, R0, 0x1, 0x181f ;  /* 0x00381f0000077f89 */ /* 0x000fe200000e0000 */
[----:B------:R-:W-:-:S03]  /*ef40*/  VIADD R8, R4, 0x10 ;  /* 0x0000001004087836 */ /* 0x000fc60000000000 */
[----:B------:R-:W-:Y:S04]  /*ef50*/  SHFL.IDX PT, R11, R0, 0x2, 0x181f ;  /* 0x00581f00000b7f89 */ /* 0x000fe800000e0000 */
[----:B------:R-:W-:Y:S01]  /*ef60*/  SHFL.IDX PT, R12, R0, 0x3, 0x181f ;  /* 0x00781f00000c7f89 */ /* 0x000fe200000e0000 */
[----:B------:R-:W-:Y:S01]  /*ef70*/  LOP3.LUT R23, R23, 0xffffdfff, RZ, 0xc0, !PT ;  /* 0xffffdfff17177812 */ /* 0x000fe200078ec0ff */
[----:B--2---:R-:W-:Y:S02]  /*ef80*/  IMAD R6, R2, R3, RZ ;  /* 0x0000000302067224 */ /* 0x004fe400078e02ff */
[----:B------:R-:W1:Y:S03]  /*ef90*/  SHFL.IDX PT, R3, R5, RZ, 0x181f ;  /* 0x00181fff05037589 */ /* 0x000e6600000e0000 */
[-C--:B------:R-:W-:Y:S01]  /*efa0*/  ISETP.GE.AND P6, PT, R4, R6.reuse, PT ;  /* 0x000000060400720c */ /* 0x080fe20003fc6270 */
[----:B------:R-:W2:Y:S01]  /*efb0*/  SHFL.IDX PT, R2, R5, 0x1, 0x181f ;  /* 0x00381f0005027f89 */ /* 0x000ea200000e0000 */
[----:B------:R-:W-:-:S11]  /*efc0*/  ISETP.GE.AND P5, PT, R8, R6, PT ;  /* 0x000000060800720c */ /* 0x000fd60003fa6270 */
[----:B0-----:R-:W-:-:S05]  /*efd0*/  @!P6 LEA R10, P1, R20, R10, 0x1 ;  /* 0x0000000a140ae211 */ /* 0x001fca00078208ff */
[----:B-1----:R-:W-:Y:S01]  /*efe0*/  @!P6 IMAD.X R3, RZ, RZ, R3, P1 ;  /* 0x000000ffff03e224 */ /* 0x002fe200008e0603 */
[----:B------:R-:W-:Y:S01]  /*eff0*/  @!P5 LEA R7, P1, R20, R7, 0x1 ;  /* 0x000000071407d211 */ /* 0x000fe200078208ff */
[----:B------:R-:W-:-:S04]  /*f000*/  VIADD R8, R4, 0x20 ;  /* 0x0000002004087836 */ /* 0x000fc80000000000 */
[----:B--2---:R-:W-:Y:S02]  /*f010*/  @!P5 IMAD.X R9, RZ, RZ, R2, P1 ;  /* 0x000000ffff09d224 */ /* 0x004fe400008e0602 */
[----:B------:R-:W0:Y:S01]  /*f020*/  SHFL.IDX PT, R2, R5, 0x2, 0x181f ;  /* 0x00581f0005027f89 */ /* 0x000e2200000e0000 */
[----:B------:R-:W-:-:S13]  /*f030*/  ISETP.GE.AND P3, PT, R8, R6, PT ;  /* 0x000000060800720c */ /* 0x000fda0003f66270 */
[----:B------:R-:W-:-:S05]  /*f040*/  @!P3 LEA R11, P1, R20, R11, 0x1 ;  /* 0x0000000b140bb211 */ /* 0x000fca00078208ff */
[----:B0-----:R-:W-:Y:S02]  /*f050*/  @!P3 IMAD.X R8, RZ, RZ, R2, P1 ;  /* 0x000000ffff08b224 */ /* 0x001fe400008e0602 */
[----:B------:R-:W-:-:S05]  /*f060*/  VIADD R2, R4, 0x30 ;  /* 0x0000003004027836 */ /* 0x000fca0000000000 */
[----:B------:R-:W-:Y:S01]  /*f070*/  ISETP.GE.AND P2, PT, R2, R6, PT ;  /* 0x000000060200720c */ /* 0x000fe20003f46270 */
[----:B------:R-:W-:-:S05]  /*f080*/  VIADD R2, R4, 0x40 ;  /* 0x0000004004027836 */ /* 0x000fca0000000000 */
[----:B------:R-:W-:Y:S02]  /*f090*/  ISETP.GE.AND P4, PT, R2, R6, PT ;  /* 0x000000060200720c */ /* 0x000fe40003f86270 */
[----:B------:R-:W0:Y:S05]  /*f0a0*/  SHFL.IDX PT, R2, R5, 0x3, 0x181f ;  /* 0x00781f0005027f89 */ /* 0x000e2a00000e0000 */
[----:B------:R-:W-:Y:S02]  /*f0b0*/  @!P2 LEA R14, P1, R20, R12, 0x1 ;  /* 0x0000000c140ea211 */ /* 0x000fe400078208ff */
[----:B------:R-:W1:Y:S03]  /*f0c0*/  SHFL.IDX PT, R12, R0, 0x4, 0x181f ;  /* 0x00981f00000c7f89 */ /* 0x000e6600000e0000 */
[----:B0-----:R-:W-:-:S02]  /*f0d0*/  @!P2 IMAD.X R13, RZ, RZ, R2, P1 ;  /* 0x000000ffff0da224 */ /* 0x001fc400008e0602 */
[----:B------:R-:W0:Y:S01]  /*f0e0*/  SHFL.IDX PT, R2, R5, 0x4, 0x181f ;  /* 0x00981f0005027f89 */ /* 0x000e2200000e0000 */
[----:B-1----:R-:W-:Y:S02]  /*f0f0*/  @!P4 LEA R15, P1, R20, R12, 0x1 ;  /* 0x0000000c140fc211 */ /* 0x002fe400078208ff */
[----:B------:R-:W-:-:S04]  /*f100*/  @P6 LOP3.LUT R23, R23, 0x2000, RZ, 0xfc, !PT ;  /* 0x0000200017176812 */ /* 0x000fc800078efcff */
[----:B------:R-:W-:Y:S01]  /*f110*/  LOP3.LUT R23, R23, 0xffffefff, RZ, 0xc0, !PT ;  /* 0xffffefff17177812 */ /* 0x000fe200078ec0ff */
[----:B0-----:R-:W-:Y:S02]  /*f120*/  @!P4 IMAD.X R12, RZ, RZ, R2, P1 ;  /* 0x000000ffff0cc224 */ /* 0x001fe400008e0602 */
[----:B------:R-:W-:-:S05]  /*f130*/  @!P6 IMAD.MOV.U32 R2, RZ, RZ, R10 ;  /* 0x000000ffff02e224 */ /* 0x000fca00078e000a */
[----:B------:R0:W-:Y:S01]  /*f140*/  @!P6 LDGSTS.E.BYPASS.LTC128B.128 [R26+0x18400], desc[UR36][R2.64], !P0 ;  /* 0x18400000021aefae */ /* 0x0001e2000c101d64 */
[----:B------:R-:W-:Y:S01]  /*f150*/  @P5 LOP3.LUT R23, R23, 0x1000, RZ, 0xfc, !PT ;  /* 0x0000100017175812 */ /* 0x000fe200078efcff */
[----:B0-----:R-:W-:Y:S02]  /*f160*/  @!P5 IMAD.MOV.U32 R2, RZ, RZ, R7 ;  /* 0x000000ffff02d224 */ /* 0x001fe400078e0007 */
[----:B------:R-:W-:-:S05]  /*f170*/  @!P5 IMAD.MOV.U32 R3, RZ, RZ, R9 ;  /* 0x000000ffff03d224 */ /* 0x000fca00078e0009 */
[----:B------:R0:W-:Y:S01]  /*f180*/  @!P5 LDGSTS.E.BYPASS.LTC128B.128 [R26+0x18c00], desc[UR36][R2.64], !P0 ;  /* 0x18c00000021adfae */ /* 0x0001e2000c101d64 */
[----:B------:R-:W-:-:S03]  /*f190*/  LOP3.LUT R23, R23, 0xfffff7ff, RZ, 0xc0, !PT ;  /* 0xfffff7ff17177812 */ /* 0x000fc600078ec0ff */
[----:B------:R-:W1:Y:S01]  /*f1a0*/  SHFL.IDX PT, R9, R0, 0x5, 0x181f ;  /* 0x00b81f0000097f89 */ /* 0x000e6200000e0000 */
[----:B0-----:R-:W-:Y:S02]  /*f1b0*/  @!P3 IMAD.MOV.U32 R2, RZ, RZ, R11 ;  /* 0x000000ffff02b224 */ /* 0x001fe400078e000b */
[----:B------:R-:W-:-:S05]  /*f1c0*/  @!P3 IMAD.MOV.U32 R3, RZ, RZ, R8 ;  /* 0x000000ffff03b224 */ /* 0x000fca00078e0008 */
[----:B------:R0:W-:Y:S01]  /*f1d0*/  @!P3 LDGSTS.E.BYPASS.LTC128B.128 [R26+0x19400], desc[UR36][R2.64], !P0 ;  /* 0x19400000021abfae */ /* 0x0001e2000c101d64 */
[----:B------:R-:W-:-:S03]  /*f1e0*/  @P3 LOP3.LUT R23, R23, 0x800, RZ, 0xfc, !PT ;  /* 0x0000080017173812 */ /* 0x000fc600078efcff */
[----:B------:R-:W2:Y:S01]  /*f1f0*/  SHFL.IDX PT, R8, R5, 0x5, 0x181f ;  /* 0x00b81f0005087f89 */ /* 0x000ea200000e0000 */
[----:B0-----:R-:W-:-:S03]  /*f200*/  VIADD R2, R4, 0x50 ;  /* 0x0000005004027836 */ /* 0x001fc60000000000 */
[----:B------:R-:W0:Y:S01]  /*f210*/  SHFL.IDX PT, R7, R0, 0x6, 0x181f ;  /* 0x00d81f0000077f89 */ /* 0x000e2200000e0000 */
[----:B------:R-:W-:Y:S01]  /*f220*/  @!P2 IMAD.MOV.U32 R3, RZ, RZ, R13 ;  /* 0x000000ffff03a224 */ /* 0x000fe200078e000d */
[----:B------:R-:W-:Y:S01]  /*f230*/  ISETP.GE.AND P3, PT, R2, R6, PT ;  /* 0x000000060200720c */ /* 0x000fe20003f66270 */
[----:B------:R-:W-:Y:S01]  /*f240*/  @!P2 IMAD.MOV.U32 R2, RZ, RZ, R14 ;  /* 0x000000ffff02a224 */ /* 0x000fe200078e000e */
[----:B------:R-:W-:-:S04]  /*f250*/  LOP3.LUT R23, R23, 0xfffffdff, RZ, 0xc0, !PT ;  /* 0xfffffdff17177812 */ /* 0x000fc800078ec0ff */
[----:B------:R3:W-:Y:S01]  /*f260*/  @!P2 LDGSTS.E.BYPASS.LTC128B.128 [R26+0x19c00], desc[UR36][R2.64], !P0 ;  /* 0x19c00000021aafae */ /* 0x0007e2000c101d64 */
[----:B------:R-:W-:-:S03]  /*f270*/  @P2 LOP3.LUT R23, R23, 0x200, RZ, 0xfc, !PT ;  /* 0x0000020017172812 */ /* 0x000fc600078efcff */
[----:B---3--:R-:W3:Y:S01]  /*f280*/  SHFL.IDX PT, R2, R5, 0x6, 0x181f ;  /* 0x00d81f0005027f89 */ /* 0x008ee200000e0000 */
[----:B------:R-:W-:-:S05]  /*f290*/  VIADD R3, R4, 0x60 ;  /* 0x0000006004037836 */ /* 0x000fca0000000000 */
[----:B------:R-:W-:Y:S02]  /*f2a0*/  ISETP.GE.AND P2, PT, R3, R6, PT ;  /* 0x000000060300720c */ /* 0x000fe40003f46270 */
[----:B-1----:R-:W-:-:S05]  /*f2b0*/  @!P3 LEA R9, P1, R20, R9, 0x1 ;  /* 0x000000091409b211 */ /* 0x002fca00078208ff */
[----:B--2---:R-:W-:-:S06]  /*f2c0*/  @!P3 IMAD.X R8, RZ, RZ, R8, P1 ;  /* 0x000000ffff08b224 */ /* 0x004fcc00008e0608 */
[----:B0-----:R-:W-:Y:S01]  /*f2d0*/  @!P2 LEA R7, P1, R20, R7, 0x1 ;  /* 0x000000071407a211 */ /* 0x001fe200078208ff */
[----:B------:R-:W-:-:S04]  /*f2e0*/  @!P4 IMAD.MOV.U32 R3, RZ, RZ, R12 ;  /* 0x000000ffff03c224 */ /* 0x000fc800078e000c */
[----:B---3--:R-:W-:Y:S02]  /*f2f0*/  @!P2 IMAD.X R10, RZ, RZ, R2, P1 ;  /* 0x000000ffff0aa224 */ /* 0x008fe400008e0602 */
[----:B------:R-:W-:-:S05]  /*f300*/  @!P4 IMAD.MOV.U32 R2, RZ, RZ, R15 ;  /* 0x000000ffff02c224 */ /* 0x000fca00078e000f */
[----:B------:R0:W-:Y:S01]  /*f310*/  @!P4 LDGSTS.E.BYPASS.LTC128B.128 [R26+0x1a400], desc[UR36][R2.64], !P0 ;  /* 0x1a400000021acfae */ /* 0x0001e2000c101d64 */
[----:B------:R-:W-:Y:S01]  /*f320*/  LOP3.LUT R23, R23, 0xfffffeff, RZ, 0xc0, !PT ;  /* 0xfffffeff17177812 */ /* 0x000fe200078ec0ff */
[----:B0-----:R-:W-:Y:S02]  /*f330*/  @!P3 IMAD.MOV.U32 R2, RZ, RZ, R9 ;  /* 0x000000ffff02b224 */ /* 0x001fe400078e0009 */
[----:B------:R-:W-:-:S05]  /*f340*/  @!P3 IMAD.MOV.U32 R3, RZ, RZ, R8 ;  /* 0x000000ffff03b224 */ /* 0x000fca00078e0008 */
[----:B------:R0:W-:Y:S04]  /*f350*/  @!P3 LDGSTS.E.BYPASS.LTC128B.128 [R26+0x1ac00], desc[UR36][R2.64], !P0 ;  /* 0x1ac00000021abfae */ /* 0x0001e8000c101d64 */
[----:B------:R-:W1:Y:S01]  /*f360*/  SHFL.IDX PT, R5, R5, 0x7, 0x181f ;  /* 0x00f81f0005057f89 */ /* 0x000e6200000e0000 */
[----:B0-----:R-:W-:Y:S02]  /*f370*/  @!P2 IMAD.MOV.U32 R2, RZ, RZ, R7 ;  /* 0x000000ffff02a224 */ /* 0x001fe400078e0007 */
[----:B------:R-:W-:Y:S01]  /*f380*/  @!P2 IMAD.MOV.U32 R3, RZ, RZ, R10 ;  /* 0x000000ffff03a224 */ /* 0x000fe200078e000a */
[----:B------:R-:W0:Y:S04]  /*f390*/  SHFL.IDX PT, R0, R0, 0x7, 0x181f ;  /* 0x00f81f0000007f89 */ /* 0x000e2800000e0000 */
[----:B------:R2:W-:Y:S01]  /*f3a0*/  @!P2 LDGSTS.E.BYPASS.LTC128B.128 [R26+0x1b400], desc[UR36][R2.64], !P0 ;  /* 0x1b400000021aafae */ /* 0x0005e2000c101d64 */
[----:B------:R-:W-:-:S04]  /*f3b0*/  @P4 LOP3.LUT R23, R23, 0x100, RZ, 0xfc, !PT ;  /* 0x0000010017174812 */ /* 0x000fc800078efcff */
[----:B------:R-:W-:-:S04]  /*f3c0*/  LOP3.LUT R23, R23, 0xffffff7f, RZ, 0xc0, !PT ;  /* 0xffffff7f17177812 */ /* 0x000fc800078ec0ff */
[----:B------:R-:W-:-:S04]  /*f3d0*/  @P3 LOP3.LUT R23, R23, 0x80, RZ, 0xfc, !PT ;  /* 0x0000008017173812 */ /* 0x000fc800078efcff */
[----:B------:R-:W-:-:S04]  /*f3e0*/  LOP3.LUT R23, R23, 0xffffffbf, RZ, 0xc0, !PT ;  /* 0xffffffbf17177812 */ /* 0x000fc800078ec0ff */
[----:B-12---:R-:W-:-:S07]  /*f3f0*/  @P2 LOP3.LUT R23, R23, 0x40, RZ, 0xfc, !PT ;  /* 0x0000004017172812 */ /* 0x006fce00078efcff */
.L_x_10342:
[----:B------:R-:W-:Y:S01]  /*f400*/  VIADD R4, R4, 0x70 ;  /* 0x0000007004047836 */ /* 0x000fe20000000000 */
[----:B------:R-:W-:-:S04]  /*f410*/  LOP3.LUT R23, R23, 0xffffbfff, RZ, 0xc0, !PT ;  /* 0xffffbfff17177812 */ /* 0x000fc800078ec0ff */
[----:B------:R-:W-:-:S13]  /*f420*/  ISETP.GE.AND P2, PT, R4, R6, PT ;  /* 0x000000060400720c */ /* 0x000fda0003f46270 */
[----:B0-----:R-:W-:Y:S02]  /*f430*/  @!P2 LEA R2, P1, R20, R0, 0x1 ;  /* 0x000000001402a211 */ /* 0x001fe400078208ff */
[----:B------:R-:W-:-:S03]  /*f440*/  @P2 LOP3.LUT R23, R23, 0x4000, RZ, 0xfc, !PT ;  /* 0x0000400017172812 */ /* 0x000fc600078efcff */
[----:B------:R-:W-:-:S05]  /*f450*/  @!P2 IMAD.X R3, RZ, RZ, R5, P1 ;  /* 0x000000ffff03a224 */ /* 0x000fca00008e0605 */
[----:B------:R-:W-:Y:S01]  /*f460*/  @!PT LDS RZ, [RZ] ;  /* 0x00000000fffff984 */ /* 0x000fe20000000800 */
[----:B------:R-:W-:Y:S01]  /*f470*/  @!PT LDS RZ, [RZ] ;  /* 0x00000000fffff984 */ /* 0x000fe20000000800 */
[----:B------:R-:W-:Y:S01]  /*f480*/  @!PT LDS RZ, [RZ] ;  /* 0x00000000fffff984 */ /* 0x000fe20000000800 */
[----:B------:R0:W-:Y:S01]  /*f490*/  @!P2 LDGSTS.E.BYPASS.LTC128B.128 [R26+0x1bc00], desc[UR36][R2.64], !P0 ;  /* 0x1bc00000021aafae */ /* 0x0001e2000c101d64 */
[----:B------:R-:W-:Y:S01]  /*f4a0*/  PLOP3.LUT P0, PT, PT, PT, PT, 0x80, 0x0 ;  /* 0x000000000000781c */ /* 0x000fe20003f0f070 */
[----:B------:R-:W-:-:S12]  /*f4b0*/  NOP ;  /* 0x0000000000007918 */ /* 0x000fd80000000000 */
.L_x_10249:
        /* <DEDUP_REMOVED lines=28> */
.L_x_10251:
[----:B------:R-:W-:Y:S05]  /*f680*/  BSYNC B6 ;  /* 0x0000000000067941 */ /* 0x000fea0003800000 */
.L_x_10250:
[----:B------:R-:W2:Y:S01]  /*f690*/  LDL.LU R21, [R1] ;  /* 0x0000000001157983 */ /* 0x000ea20000300800 */
[----:B0-----:R-:W0:Y:S01]  /*f6a0*/  LDC R2, c[0x0][0x448] ;  /* 0x00011200ff027b82 */ /* 0x001e220000000800 */
[----:B------:R-:W-:Y:S02]  /*f6b0*/  ULDC.64 UR4, c[0x0][0x398] ;  /* 0x0000e60000047ab9 */ /* 0x000fe40000000a00 */
[----:B------:R-:W3:Y:S01]  /*f6c0*/  LDL.LU R20, [R1+0x8] ;  /* 0x0000080001147983 */ /* 0x000ee20000300800 */
[----:B0-----:R-:W-:-:S13]  /*f6d0*/  ISETP.NE.AND P6, PT, R2, 0x1, PT ;  /* 0x000000010200780c */ /* 0x001fda0003fc5270 */
[----:B------:R-:W0:Y:S08]  /*f6e0*/  @P6 LDC R3, c[0x0][0x44c] ;  /* 0x00011300ff036b82 */ /* 0x000e300000000800 */
[----:B------:R-:W1:Y:S01]  /*f6f0*/  @P6 LDC R2, c[0x0][0x450] ;  /* 0x00011400ff026b82 */ /* 0x000e620000000800 */
[----:B------:R-:W-:Y:S02]  /*f700*/  IMAD.MOV.U32 R0, RZ, RZ, R17 ;  /* 0x000000ffff007224 */ /* 0x000fe400078e0011 */
[----:B0-----:R-:W-:-:S05]  /*f710*/  @P6 IMAD.HI.U32 R3, R17, R3, RZ ;  /* 0x0000000311036227 */ /* 0x001fca00078e00ff */
[----:B-1----:R-:W-:Y:S01]  /*f720*/  @P6 SHF.R.U32.HI R0, RZ, R2, R3 ;  /* 0x00000002ff006219 */ /* 0x002fe20000011603 */
[----:B------:R-:W-:Y:S01]  /*f730*/  IMAD.WIDE.U32 R2, R35, UR4, RZ ;  /* 0x0000000423027c25 */ /* 0x000fe2000f8e00ff */
[----:B------:R-:W0:Y:S02]  /*f740*/  S2R R8, SR_TID.X ;  /* 0x0000000000087919 */ /* 0x000e240000002100 */
[----:B------:R-:W-:Y:S01]  /*f750*/  SHF.R.S32.HI R5, RZ, 0x1f, R0 ;  /* 0x0000001fff057819 */ /* 0x000fe20000011400 */
        /* <DEDUP_REMOVED lines=11> */
[----:B------:R-:W-:Y:S01]  /*f810*/  IMAD.WIDE.U32 R2, R34, UR4, R2 ;  /* 0x0000000422027c25 */ /* 0x000fe2000f8e0002 */
        /* <DEDUP_REMOVED lines=16> */
[----:B------:R-:W-:Y:S01]  /*f920*/  ULDC.64 UR4, c[0x0][0x390] ;  /* 0x0000e40000047ab9 */ /* 0x000fe20000000a00 */
[----:B------:R-:W-:Y:S02]  /*f930*/  LOP3.LUT R20, R20, 0x38, RZ, 0xc0, !PT ;  /* 0x0000003814147812 */ /* 0x000fe400078ec0ff */
[----:B------:R-:W-:Y:S01]  /*f940*/  IMAD.IADD R3, R3, 0x1, R0 ;  /* 0x0000000103037824 */ /* 0x000fe200078e0200 */
[----:B------:R-:W-:Y:S01]  /*f950*/  LEA R0, P0, R2, UR4, 0x1 ;  /* 0x0000000402007c11 */ /* 0x000fe2000f8008ff */
[----:B------:R-:W-:Y:S01]  /*f960*/  ULDC UR4, c[0x0][0x3b8] ;  /* 0x0000ee0000047ab9 */ /* 0x000fe20000000800 */
[C---:B------:R-:W-:Y:S02]  /*f970*/  LOP3.LUT R9, R20.reuse, 0x40, RZ, 0xfc, !PT ;  /* 0x0000004014097812 */ /* 0x040fe400078efcff */
[C---:B------:R-:W-:Y:S02]  /*f980*/  LOP3.LUT R7, R20.reuse, 0x80, RZ, 0xfc, !PT ;  /* 0x0000008014077812 */ /* 0x040fe400078efcff */
[----:B------:R-:W-:-:S02]  /*f990*/  LOP3.LUT R6, R20, 0xc0, RZ, 0xfc, !PT ;  /* 0x000000c014067812 */ /* 0x000fc400078efcff */
[----:B------:R-:W-:Y:S01]  /*f9a0*/  LEA.HI.X R4, R2, UR5, R3, 0x1, P0 ;  /* 0x0000000502047c11 */ /* 0x000fe200080f0c03 */
[----:B------:R-:W-:Y:S01]  /*f9b0*/  UMOV UR5, 0xffffffff ;  /* 0xffffffff00057882 */ /* 0x000fe20000000000 */
[----:B------:R-:W-:Y:S02]  /*f9c0*/  ISETP.GE.AND P4, PT, R8, UR4, PT ;  /* 0x0000000408007c0c */ /* 0x000fe4000bf86270 */
[----:B------:R-:W-:Y:S02]  /*f9d0*/  ISETP.GE.AND P3, PT, R9, UR4, PT ;  /* 0x0000000409007c0c */ /* 0x000fe4000bf66270 */
[----:B------:R-:W-:Y:S02]  /*f9e0*/  ISETP.GE.AND P2, PT, R7, UR4, PT ;  /* 0x0000000407007c0c */ /* 0x000fe4000bf46270 */
[----:B------:R-:W-:Y:S01]  /*f9f0*/  ISETP.GE.AND P1, PT, R6, UR4, PT ;  /* 0x0000000406007c0c */ /* 0x000fe2000bf26270 */
[----:B------:R-:W-:-:S12]  /*fa00*/  BRA.DIV UR5, `(.L_x_10252) ;  /* 0x0000004605607947 */ /* 0x000fd8000b800000 */
[----:B------:R-:W0:Y:S01]  /*fa10*/  SHFL.IDX PT, R14, R0, RZ, 0x181f ;  /* 0x00181fff000e7589 */ /* 0x000e2200000e0000 */
[C---:B------:R-:W-:Y:S02]  /*fa20*/  LOP3.LUT P6, RZ, R23.reuse, 0x2000, RZ, 0xc0, !PT ;  /* 0x0000200017ff7812 */ /* 0x040fe400078cc0ff */
[----:B------:R-:W-:Y:S01]  /*fa30*/  LOP3.LUT P5, RZ, R23, 0x1000, RZ, 0xc0, !PT ;  /* 0x0000100017ff7812 */ /* 0x000fe200078ac0ff */
[----:B------:R-:W1:Y:S10]  /*fa40*/  SHFL.IDX PT, R2, R4, RZ, 0x181f ;  /* 0x00181fff04027589 */ /* 0x000e7400000e0000 */
[----:B0-----:R-:W-:-:S02]  /*fa50*/  @!P6 LEA R5, P0, R8, R14, 0x1 ;  /* 0x0000000e0805e211 */ /* 0x001fc400078008ff */
[----:B------:R-:W0:Y:S03]  /*fa60*/  SHFL.IDX PT, R14, R0, 0x1, 0x181f ;  /* 0x00381f00000e7f89 */ /* 0x000e2600000e0000 */
[----:B-1----:R-:W-:Y:S02]  /*fa70*/  @!P6 IMAD.X R3, RZ, RZ, R2, P0 ;  /* 0x000000ffff03e224 */ /* 0x002fe400000e0602 */
[----:B------:R-:W-:Y:S02]  /*fa80*/  @!P6 IMAD.MOV.U32 R2, RZ, RZ, R5 ;  /* 0x000000ffff02e224 */ /* 0x000fe400078e0005 */
[----:B------:R-:W1:Y:S04]  /*fa90*/  SHFL.IDX PT, R5, R4, 0x1, 0x181f ;  /* 0x00381f0004057f89 */ /* 0x000e6800000e0000 */
[----:B------:R-:W-:Y:S04]  /*faa0*/  @!P6 LDGSTS.E.BYPASS.LTC128B.128 [R26+0x22400], desc[UR36][R2.64], !P4 ;  /* 0x22400000021aefae */ /* 0x000fe8000e101d64 */
[----:B------:R-:W-:Y:S04]  /*fab0*/  @!P6 LDGSTS.E.BYPASS.LTC128B.128 [R26+0x26400], desc[UR36][R2.64+0x80], !P3 ;  /* 0x26400080021aefae */ /* 0x000fe8000d901d64 */
[----:B------:R-:W-:Y:S04]  /*fac0*/  @!P6 LDGSTS.E.BYPASS.LTC128B.128 [R26+0x2a400], desc[UR36][R2.64+0x100], !P2 ;  /* 0x2a400100021aefae */ /* 0x000fe8000d101d64 */
[----:B------:R2:W-:Y:S01]  /*fad0*/  @!P6 LDGSTS.E.BYPASS.LTC128B.128 [R26+0x2e400], desc[UR36][R2.64+0x180], !P1 ;  /* 0x2e400180021aefae */ /* 0x0005e2000c901d64 */
[----:B0-----:R-:W-:-:S02]  /*fae0*/  @!P5 LEA R6, P0, R8, R14, 0x1 ;  /* 0x0000000e0806d211 */ /* 0x001fc400078008ff */
[C---:B------:R-:W-:Y:S01]  /*faf0*/  LOP3.LUT P6, RZ, R23.reuse, 0x80, RZ, 0xc0, !PT ;  /* 0x0000008017ff7812 */ /* 0x040fe200078cc0ff */
[----:B------:R-:W0:Y:S01]  /*fb00*/  SHFL.IDX PT, R14, R0, 0x2, 0x181f ;  /* 0x00581f00000e7f89 */ /* 0x000e2200000e0000 */
[----:B------:R-:W-:Y:S01]  /*fb10*/  LOP3.LUT R23, R23, 0xfff7ffff, RZ, 0xc0, !PT ;  /* 0xfff7ffff17177812 */ /* 0x000fe200078ec0ff */
[----:B-1----:R-:W-:Y:S02]  /*fb20*/  @!P5 IMAD.X R7, RZ, RZ, R5, P0 ;  /* 0x000000ffff07d224 */ /* 0x002fe400000e0605 */
[----:B------:R-:W1:Y:S01]  /*fb30*/  SHFL.IDX PT, R5, R4, 0x2, 0x181f ;  /* 0x00581f0004057f89 */ /* 0x000e6200000e0000 */
[----:B--2---:R-:W-:Y:S02]  /*fb40*/  @!P5 IMAD.MOV.U32 R2, RZ, RZ, R6 ;  /* 0x000000ffff02d224 */ /* 0x004fe400078e0006 */
[----:B------:R-:W-:-:S05]  /*fb50*/  @!P5 IMAD.MOV.U32 R3, RZ, RZ, R7 ;  /* 0x000000ffff03d224 */ /* 0x000fca00078e0007 */
[----:B------:R-:W-:Y:S01]  /*fb60*/  @P6 LOP3.LUT R23, R23, 0x80000, RZ, 0xfc, !PT ;  /* 0x0008000017176812 */ /* 0x000fe200078efcff */
[----:B------:R-:W-:Y:S03]  /*fb70*/  @!P5 LDGSTS.E.BYPASS.LTC128B.128 [R26+0x22c00], desc[UR36][R2.64], !P4 ;  /* 0x22c00000021adfae */ /* 0x000fe6000e101d64 */
[C---:B------:R-:W-:Y:S01]  /*fb80*/  LOP3.LUT P6, RZ, R23.reuse, 0x200, RZ, 0xc0, !PT ;  /* 0x0000020017ff7812 */ /* 0x040fe200078cc0ff */
[----:B------:R-:W-:Y:S04]  /*fb90*/  @!P5 LDGSTS.E.BYPASS.LTC128B.128 [R26+0x26c00], desc[UR36][R2.64+0x80], !P3 ;  /* 0x26c00080021adfae */ /* 0x000fe8000d901d64 */
[----:B------:R-:W-:Y:S04]  /*fba0*/  @!P5 LDGSTS.E.BYPASS.LTC128B.128 [R26+0x2ac00], desc[UR36][R2.64+0x100], !P2 ;  /* 0x2ac00100021adfae */ /* 0x000fe8000d101d64 */
[----:B------:R2:W-:Y:S01]  /*fbb0*/  @!P5 LDGSTS.E.BYPASS.LTC128B.128 [R26+0x2ec00], desc[UR36][R2.64+0x180], !P1 ;  /* 0x2ec00180021adfae */ /* 0x0005e2000c901d64 */
[----:B------:R-:W-:-:S02]  /*fbc0*/  LOP3.LUT P5, RZ, R23, 0x40, RZ, 0xc0, !PT ;  /* 0x0000004017ff7812 */ /* 0x000fc400078ac0ff */
[----:B------:R-:W-:-:S11]  /*fbd0*/  LOP3.LUT R23, R23, 0xfffbffff, RZ, 0xc0, !PT ;  /* 0xfffbffff17177812 */ /* 0x000fd600078ec0ff */
[----:B------:R-:W-:-:S04]  /*fbe0*/  @P5 LOP3.LUT R23, R23, 0x40000, RZ, 0xfc, !PT ;  /* 0x0004000017175812 */ /* 0x000fc800078efcff */
[C---:B------:R-:W-:Y:S02]  /*fbf0*/  LOP3.LUT P5, RZ, R23.reuse, 0x100, RZ, 0xc0, !PT ;  /* 0x0000010017ff7812 */ /* 0x040fe400078ac0ff */
[----:B------:R-:W-:-:S11]  /*fc00*/  LOP3.LUT R23, R23, 0xffefffff, RZ, 0xc0, !PT ;  /* 0xffefffff17177812 */ /* 0x000fd600078ec0ff */
[----:B------:R-:W-:-:S04]  /*fc10*/  @P5 LOP3.LUT R23, R23, 0x100000, RZ, 0xfc, !PT ;  /* 0x0010000017175812 */ /* 0x000fc800078efcff */
[----:B------:R-:W-:-:S13]  /*fc20*/  LOP3.LUT P5, RZ, R23, 0x800, RZ, 0xc0, !PT ;  /* 0x0000080017ff7812 */ /* 0x000fda00078ac0ff */
[----:B0-----:R-:W-:Y:S02]  /*fc30*/  @!P5 LEA R6, P0, R8, R14, 0x1 ;  /* 0x0000000e0806d211 */ /* 0x001fe400078008ff */
[----:B------:R-:W0:Y:S03]  /*fc40*/  SHFL.IDX PT, R14, R0, 0x3, 0x181f ;  /* 0x00781f00000e7f89 */ /* 0x000e2600000e0000 */
[----:B-1----:R-:W-:Y:S02]  /*fc50*/  @!P5 IMAD.X R7, RZ, RZ, R5, P0 ;  /* 0x000000ffff07d224 */ /* 0x002fe400000e0605 */
[----:B------:R-:W1:Y:S01]  /*fc60*/  SHFL.IDX PT, R5, R4, 0x3, 0x181f ;  /* 0x00781f0004057f89 */ /* 0x000e6200000e0000 */
[----:B--2---:R-:W-:Y:S02]  /*fc70*/  @!P5 IMAD.MOV.U32 R2, RZ, RZ, R6 ;  /* 0x000000ffff02d224 */ /* 0x004fe400078e0006 */
[----:B------:R-:W-:-:S05]  /*fc80*/  @!P5 IMAD.MOV.U32 R3, RZ, RZ, R7 ;  /* 0x000000ffff03d224 */ /* 0x000fca00078e0007 */
[----:B------:R-:W-:Y:S04]  /*fc90*/  @!P5 LDGSTS.E.BYPASS.LTC128B.128 [R26+0x23400], desc[UR36][R2.64], !P4 ;  /* 0x23400000021adfae */ /* 0x000fe8000e101d64 */
[----:B------:R-:W-:Y:S04]  /*fca0*/  @!P5 LDGSTS.E.BYPASS.LTC128B.128 [R26+0x27400], desc[UR36][R2.64+0x80], !P3 ;  /* 0x27400080021adfae */ /* 0x000fe8000d901d64 */
[----:B------:R-:W-:Y:S01]  /*fcb0*/  @!P5 LDGSTS.E.BYPASS.LTC128B.128 [R26+0x2b400], desc[UR36][R2.64+0x100], !P2 ;  /* 0x2b400100021adfae */ /* 0x000fe2000d101d64 */
[----:B0-----:R-:W-:-:S03]  /*fcc0*/  @!P6 LEA R6, P0, R8, R14, 0x1 ;  /* 0x0000000e0806e211 */ /* 0x001fc600078008ff */
[----:B------:R0:W-:Y:S01]  /*fcd0*/  @!P5 LDGSTS.E.BYPASS.LTC128B.128 [R26+0x2f400], desc[UR36][R2.64+0x180], !P1 ;  /* 0x2f400180021adfae */ /* 0x0001e2000c901d64 */
[----:B------:R-:W-:-:S03]  /*fce0*/  LOP3.LUT P5, RZ, R23, 0x100000, RZ, 0xc0, !PT ;  /* 0x0010000017ff7812 */ /* 0x000fc600078ac0ff */
[----:B------:R-:W2:Y:S01]  /*fcf0*/  SHFL.IDX PT, R14, R0, 0x4, 0x181f ;  /* 0x00981f00000e7f89 */ /* 0x000ea200000e0000 */
[----:B-1----:R-:W-:-:S03]  /*fd00*/  @!P6 IMAD.X R7, RZ, RZ, R5, P0 ;  /* 0x000000ffff07e224 */ /* 0x002fc600000e0605 */
[----:B------:R-:W1:Y:S01]  /*fd10*/  SHFL.IDX PT, R5, R4, 0x4, 0x181f ;  /* 0x00981f0004057f89 */ /* 0x000e6200000e0000 */
[----:B0-----:R-:W-:Y:S02]  /*fd20*/  @!P6 IMAD.MOV.U32 R2, RZ, RZ, R6 ;  /* 0x000000ffff02e224 */ /* 0x001fe400078e0006 */
[----:B------:R-:W-:-:S05]  /*fd30*/  @!P6 IMAD.MOV.U32 R3, RZ, RZ, R7 ;  /* 0x000000ffff03e224 */ /* 0x000fca00078e0007 */
[----:B------:R-:W-:Y:S04]  /*fd40*/  @!P6 LDGSTS.E.BYPASS.LTC128B.128 [R26+0x23c00], desc[UR36][R2.64], !P4 ;  /* 0x23c00000021aefae */ /* 0x000fe8000e101d64 */
[----:B------:R-:W-:Y:S04]  /*fd50*/  @!P6 LDGSTS.E.BYPASS.LTC128B.128 [R26+0x27c00], desc[UR36][R2.64+0x80], !P3 ;  /* 0x27c00080021aefae */ /* 0x000fe8000d901d64 */
[----:B------:R-:W-:Y:S01]  /*fd60*/  @!P6 LDGSTS.E.BYPASS.LTC128B.128 [R26+0x2bc00], desc[UR36][R2.64+0x100], !P2 ;  /* 0x2bc00100021aefae */ /* 0x000fe2000d101d64 */
[----:B--2---:R-:W-:-:S03]  /*fd70*/  @!P5 LEA R6, P0, R8, R14, 0x1 ;  /* 0x0000000e0806d211 */ /* 0x004fc600078008ff */
[----:B------:R-:W0:Y:S02]  /*fd80*/  SHFL.IDX PT, R14, R0, 0x5, 0x181f ;  /* 0x00b81f00000e7f89 */ /* 0x000e2400000e0000 */
[----:B-1----:R-:W-:Y:S02]  /*fd90*/  @!P5 IMAD.X R7, RZ, RZ, R5, P0 ;  /* 0x000000ffff07d224 */ /* 0x002fe400000e0605 */
[----:B------:R-:W1:Y:S04]  /*fda0*/  SHFL.IDX PT, R5, R4, 0x5, 0x181f ;  /* 0x00b81f0004057f89 */ /* 0x000e6800000e0000 */
[----:B------:R2:W-:Y:S01]  /*fdb0*/  @!P6 LDGSTS.E.BYPASS.LTC128B.128 [R26+0x2fc00], desc[UR36][R2.64+0x180], !P1 ;  /* 0x2fc00180021aefae */ /* 0x0005e2000c901d64 */
[----:B------:R-:W-:Y:S01]  /*fdc0*/  LOP3.LUT P6, RZ, R23, 0x80000, RZ, 0xc0, !PT ;  /* 0x0008000017ff7812 */ /* 0x000fe200078cc0ff */
[----:B--2---:R-:W-:-:S02]  /*fdd0*/  @!P5 IMAD.MOV.U32 R2, RZ, RZ, R6 ;  /* 0x000000ffff02d224 */ /* 0x004fc400078e0006 */
[----:B------:R-:W-:-:S10]  /*fde0*/  @!P5 IMAD.MOV.U32 R3, RZ, RZ, R7 ;  /* 0x000000ffff03d224 */ /* 0x000fd400078e0007 */
[----:B0-----:R-:W-:Y:S02]  /*fdf0*/  @!P6 LEA R6, P0, R8, R14, 0x1 ;  /* 0x0000000e0806e211 */ /* 0x001fe400078008ff */
[----:B------:R-:W0:Y:S03]  /*fe00*/  SHFL.IDX PT, R14, R0, 0x6, 0x181f ;  /* 0x00d81f00000e7f89 */ /* 0x000e2600000e0000 */
[----:B-1----:R-:W-:Y:S01]  /*fe10*/  @!P6 IMAD.X R7, RZ, RZ, R5, P0 ;  /* 0x000000ffff07e224 */ /* 0x002fe200000e0605 */
[----:B------:R-:W-:Y:S04]  /*fe20*/  @!P5 LDGSTS.E.BYPASS.LTC128B.128 [R26+0x24400], desc[UR36][R2.64], !P4 ;  /* 0x24400000021adfae */ /* 0x000fe8000e101d64 */
[----:B------:R-:W1:Y:S04]  /*fe30*/  SHFL.IDX PT, R5, R4, 0x6, 0x181f ;  /* 0x00d81f0004057f89 */ /* 0x000e6800000e0000 */
[----:B------:R-:W-:Y:S04]  /*fe40*/  @!P5 LDGSTS.E.BYPASS.LTC128B.128 [R26+0x28400], desc[UR36][R2.64+0x80], !P3 ;  /* 0x28400080021adfae */ /* 0x000fe8000d901d64 */
[----:B------:R-:W-:Y:S04]  /*fe50*/  @!P5 LDGSTS.E.BYPASS.LTC128B.128 [R26+0x2c400], desc[UR36][R2.64+0x100], !P2 ;  /* 0x2c400100021adfae */ /* 0x000fe8000d101d64 */
[----:B------:R2:W-:Y:S01]  /*fe60*/  @!P5 LDGSTS.E.BYPASS.LTC128B.128 [R26+0x30400], desc[UR36][R2.64+0x180], !P1 ;  /* 0x30400180021adfae */ /* 0x0005e2000c901d64 */
[----:B------:R-:W-:Y:S01]  /*fe70*/  LOP3.LUT P5, RZ, R23, 0x40000, RZ, 0xc0, !PT ;  /* 0x0004000017ff7812 */ /* 0x000fe200078ac0ff */
[----:B--2---:R-:W-:-:S02]  /*fe80*/  @!P6 IMAD.MOV.U32 R2, RZ, RZ, R6 ;  /* 0x000000ffff02e224 */ /* 0x004fc400078e0006 */
[----:B------:R-:W-:-:S10]  /*fe90*/  @!P6 IMAD.MOV.U32 R3, RZ, RZ, R7 ;  /* 0x000000ffff03e224 */ /* 0x000fd400078e0007 */
[----:B0-----:R-:W-:Y:S02]  /*fea0*/  @!P5 LEA R6, P0, R8, R14, 0x1 ;  /* 0x0000000e0806d211 */ /* 0x001fe400078008ff */
[----:B------:R0:W2:Y:S03]  /*feb0*/  SHFL.IDX PT, R14, R0, 0x7, 0x181f ;  /* 0x00f81f00000e7f89 */ /* 0x0000a600000e0000 */
[----:B-1----:R-:W-:Y:S01]  /*fec0*/  @!P5 IMAD.X R7, RZ, RZ, R5, P0 ;  /* 0x000000ffff07d224 */ /* 0x002fe200000e0605 */
[----:B------:R-:W-:Y:S04]  /*fed0*/  @!P6 LDGSTS.E.BYPASS.LTC128B.128 [R26+0x24c00], desc[UR36][R2.64], !P4 ;  /* 0x24c00000021aefae */ /* 0x000fe8000e101d64 */
[----:B------:R-:W-:Y:S04]  /*fee0*/  @!P6 LDGSTS.E.BYPASS.LTC128B.128 [R26+0x28c00], desc[UR36][R2.64+0x80], !P3 ;  /* 0x28c00080021aefae */ /* 0x000fe8000d901d64 */
[----:B------:R-:W-:Y:S04]  /*fef0*/  @!P6 LDGSTS.E.BYPASS.LTC128B.128 [R26+0x2cc00], desc[UR36][R2.64+0x100], !P2 ;  /* 0x2cc00100021aefae */ /* 0x000fe8000d101d64 */
[----:B------:R1:W-:Y:S04]  /*ff00*/  @!P6 LDGSTS.E.BYPASS.LTC128B.128 [R26+0x30c00], desc[UR36][R2.64+0x180], !P1 ;  /* 0x30c00180021aefae */ /* 0x0003e8000c901d64 */
[----:B------:R0:W3:Y:S01]  /*ff10*/  SHFL.IDX PT, R5, R4, 0x7, 0x181f ;  /* 0x00f81f0004057f89 */ /* 0x0000e200000e0000 */
[----:B-1----:R-:W-:-:S02]  /*ff20*/  @!P5 IMAD.MOV.U32 R2, RZ, RZ, R6 ;  /* 0x000000ffff02d224 */ /* 0x002fc400078e0006 */
[----:B------:R-:W-:-:S05]  /*ff30*/  @!P5 IMAD.MOV.U32 R3, RZ, RZ, R7 ;  /* 0x000000ffff03d224 */ /* 0x000fca00078e0007 */
[----:B------:R0:W-:Y:S04]  /*ff40*/  @!P5 LDGSTS.E.BYPASS.LTC128B.128 [R26+0x25400], desc[UR36][R2.64], !P4 ;  /* 0x25400000021adfae */ /* 0x0001e8000e101d64 */
[----:B------:R0:W-:Y:S04]  /*ff50*/  @!P5 LDGSTS.E.BYPASS.LTC128B.128 [R26+0x29400], desc[UR36][R2.64+0x80], !P3 ;  /* 0x29400080021adfae */ /* 0x0001e8000d901d64 */
[----:B------:R0:W-:Y:S04]  /*ff60*/  @!P5 LDGSTS.E.BYPASS.LTC128B.128 [R26+0x2d400], desc[UR36][R2.64+0x100], !P2 ;  /* 0x2d400100021adfae */ /* 0x0001e8000d101d64 */
[----:B--23--:R0:W-:Y:S02]  /*ff70*/  @!P5 LDGSTS.E.BYPASS.LTC128B.128 [R26+0x31400], desc[UR36][R2.64+0x180], !P1 ;  /* 0x31400180021adfae */ /* 0x00c1e4000c901d64 */
.L_x_10360:
[----:B------:R-:W-:Y:S01]  /*ff80*/  LOP3.LUT P0, RZ, R23, 0x4000, RZ, 0xc0, !PT ;  /* 0x0000400017ff7812 */ /* 0x000fe2000780c0ff */
[----:B------:R-:W-:-:S12]  /*ff90*/  BSSY B0, `(.L_x_10253) ;  /* 0x000000b000007945 */ /* 0x000fd80003800000 */
        /* <DEDUP_REMOVED lines=8> */
[----:B------:R1:W-:Y:S04]  /*10020*/  LDGSTS.E.BYPASS.LTC128B.128 [R26+0x2dc00], desc[UR36][R2.64+0x100], !P2 ;  /* 0x2dc00100021a7fae */ /* 0x0003e8000d101d64 */
[----:B------:R1:W-:Y:S02]  /*10030*/  LDGSTS.E.BYPASS.LTC128B.128 [R26+0x31c00], desc[UR36][R2.64+0x180], !P1 ;  /* 0x31c00180021a7fae */ /* 0x0003e4000c901d64 */
.L_x_10254:
[----:B------:R-:W-:Y:S05]  /*10040*/  BSYNC B0 ;  /* 0x0000000000007941 */ /* 0x000fea0003800000 */
.L_x_10253:
[----:B------:R-:W-:Y:S01]  /*10050*/  NOP ;  /* 0x0000000000007918 */ /* 0x000fe20000000000 */
[----:B------:R-:W-:-:S13]  /*10060*/  PLOP3.LUT P0, PT, PT, PT, PT, 0x80, 0x0 ;  /* 0x000000000000781c */ /* 0x000fda0003f0f070 */
.L_x_10255:
        /* <DEDUP_REMOVED lines=18> */
.L_x_10361:
[----:B------:R-:W-:Y:S05]  /*10190*/  BSYNC B0 ;  /* 0x0000000000007941 */ /* 0x000fea0003800000 */
.L_x_10256:
[----:B------:R-:W-:-:S13]  /*101a0*/  LOP3.LUT P0, RZ, R23, 0x400, RZ, 0xc0, !PT ;  /* 0x0000040017ff7812 */ /* 0x000fda000780c0ff */
[----:B------:R-:W-:Y:S05]  /*101b0*/  @!P0 BRA `(.L_x_10258) ;  /* 0x0000000000048947 */ /* 0x000fea0003800000 */
[----:B------:R-:W-:Y:S01]  /*101c0*/  BPT.TRAP 0x1 ;  /* 0x000000040000795c */ /* 0x000fe20000300000 */
.L_x_10258:
[----:B------:R-:W-:Y:S01]  /*101d0*/  SHF.L.U32 R0, R27, 0x1f, RZ ;  /* 0x0000001f1b007819 */ /* 0x000fe200000006ff */
[----:B------:R-:W-:Y:S03]  /*101e0*/  BSSY B0, `(.L_x_10259) ;  /* 0x0000003000007945 */ /* 0x000fe60003800000 */
[----:B------:R-:W1:Y:S02]  /*101f0*/  SYNCS.PHASECHK.TRANS64.TRYWAIT P0, [R25+URZ+0x32460], R0 ;  /* 0x03246000190075a7 */ /* 0x000e64000800017f */
[----:B-1----:R-:W-:Y:S05]  /*10200*/  @!P0 BRA `(.L_x_10260) ;  /* 0x0000004800208947 */ /* 0x002fea0003800000 */
.L_x_10362:
[----:B------:R-:W-:Y:S05]  /*10210*/  BSYNC B0 ;  /* 0x0000000000007941 */ /* 0x000fea0003800000 */
.L_x_10259:
[----:B------:R-:W1:Y:S01]  /*10220*/  LDL.LU R2, [R1+0x10] ;  /* 0x0000100001027983 */ /* 0x000e620000300800 */
[----:B------:R-:W-:Y:S01]  /*10230*/  ULDC.64 UR4, c[0x0][0x328] ;  /* 0x0000ca0000047ab9 */ /* 0x000fe20000000a00 */
[----:B------:R-:W-:Y:S02]  /*10240*/  ULDC.64 UR6, c[0x0][0x318] ;  /* 0x0000c60000067ab9 */ /* 0x000fe40000000a00 */
[----:B------:R-:W2:Y:S04]  /*10250*/  LDL.LU R6, [R1+0x14] ;  /* 0x0000140001067983 */ /* 0x000ea80000300800 */
[----:B------:R-:W3:Y:S01]  /*10260*/  LDL.LU R4, [R1+0x24] ;  /* 0x0000240001047983 */ /* 0x000ee20000300800 */
[C---:B------:R-:W-:Y:S02]  /*10270*/  LOP3.LUT P3, RZ, R23.reuse, 0x10, RZ, 0xc0, !PT ;  /* 0x0000001017ff7812 */ /* 0x040fe4000786c0ff */
[----:B------:R-:W-:-:S02]  /*10280*/  LOP3.LUT P2, RZ, R23, 0x8, RZ, 0xc0, !PT ;  /* 0x0000000817ff7812 */ /* 0x000fc4000784c0ff */
[C---:B------:R-:W-:Y:S02]  /*10290*/  LOP3.LUT P1, RZ, R23.reuse, 0x4, RZ, 0xc0, !PT ;  /* 0x0000000417ff7812 */ /* 0x040fe4000782c0ff */
[----:B------:R-:W-:Y:S02]  /*102a0*/  LOP3.LUT P4, RZ, R23, 0x1, RZ, 0xc0, !PT ;  /* 0x0000000117ff7812 */ /* 0x000fe4000788c0ff */
[----:B------:R-:W-:Y:S01]  /*102b0*/  SEL R7, RZ, 0x8, P1 ;  /* 0x00000008ff077807 */ /* 0x000fe20000800000 */
[----:B-1----:R-:W-:Y:S02]  /*102c0*/  IMAD R0, R2, UR4, RZ ;  /* 0x0000000402007c24 */ /* 0x002fe4000f8e02ff */
[----:B0-----:R-:W-:-:S04]  /*102d0*/  IMAD.WIDE.U32 R2, R37, UR4, RZ ;  /* 0x0000000425027c25 */ /* 0x001fc8000f8e00ff */
[----:B------:R-:W-:Y:S01]  /*102e0*/  IMAD R5, R37, UR5, R0 ;  /* 0x0000000525057c24 */ /* 0x000fe2000f8e0200 */
[----:B------:R-:W-:Y:S01]  /*102f0*/  ULDC.64 UR4, c[0x0][0x338] ;  /* 0x0000ce0000047ab9 */ /* 0x000fe20000000a00 */
[----:B------:R-:W-:Y:S02]  /*10300*/  SEL R0, RZ, 0x2, P3 ;  /* 0x00000002ff007807 */ /* 0x000fe40001800000 */
        /* <DEDUP_REMOVED lines=10> */
[----:B------:R-:W-:Y:S02]  /*103b0*/  LEA.HI.X R6, R2, UR7, R3, 0x1, P0 ;  /* 0x0000000702067c11 */ /* 0x000fe400080f0c03 */
[----:B------:R-:W-:-:S04]  /*103c0*/  SEL R3, RZ, 0x4, P2 ;  /* 0x00000004ff037807 */ /* 0x000fc80001000000 */
[----:B---3--:R-:W-:Y:S01]  /*103d0*/  IADD3 R0, R3, R0, R4 ;  /* 0x0000000003007210 */ /* 0x008fe20007ffe004 */
[----:B------:R-:W-:-:S04]  /*103e0*/  IMAD R4, R24, 0x6000, R29 ;  /* 0x0000600018047824 */ /* 0x000fc800078e021d */
[----:B------:R-:W-:Y:S01]  /*103f0*/  IMAD.IADD R7, R0, 0x1, R7 ;  /* 0x0000000100077824 */ /* 0x000fe200078e0207 */
[----:B------:R-:W-:Y:S06]  /*10400*/  BRA.DIV UR4, `(.L_x_10261) ;  /* 0x0000004604b47947 */ /* 0x000fec000b800000 */
[----:B------:R-:W0:Y:S01]  /*10410*/  S2R R2, SR_TID.X ;  /* 0x0000000000027919 */ /* 0x000e220000002100 */
[----:B------:R-:W-:Y:S01]  /*10420*/  IMAD R4, R4, 0x2, R22 ;  /* 0x0000000204047824 */ /* 0x000fe200078e0216 */
[C---:B------:R-:W-:Y:S01]  /*10430*/  LOP3.LUT P2, RZ, R7.reuse, 0x2, RZ, 0xc0, !PT ;  /* 0x0000000207ff7812 */ /* 0x040fe2000784c0ff */
[----:B------:R-:W1:Y:S01]  /*10440*/  SHFL.IDX PT, R14, R5, RZ, 0x181f ;  /* 0x00181fff050e7589 */ /* 0x000e6200000e0000 */
[----:B------:R-:W-:-:S03]  /*10450*/  LOP3.LUT P1, RZ, R7, 0x4, RZ, 0xc0, !PT ;  /* 0x0000000407ff7812 */ /* 0x000fc6000782c0ff */
        /* <DEDUP_REMOVED lines=65> */
.L_x_10376:
        /* <DEDUP_REMOVED lines=15> */
.L_x_10262:
        /* <DEDUP_REMOVED lines=10> */
.L_x_10263:
[----:B0-----:R-:W2:Y:S01]  /*10a00*/  LDL.LU R2, [R1+0xc] ;  /* 0x00000c0001027983 */ /* 0x001ea20000300800 */
[----:B------:R0:W-:Y:S01]  /*10a10*/  SYNCS.ARRIVE.TRANS64.A1T0 RZ, [R25+URZ+0x32450], RZ ;  /* 0x032450ff19ff79a7 */ /* 0x0001e2000810003f */
[----:B------:R-:W-:Y:S01]  /*10a20*/  BSSY B0, `(.L_x_10264) ;  /* 0x00000d9000007945 */ /* 0x000fe20003800000 */
[----:B--2---:R-:W-:-:S05]  /*10a30*/  VIADD R21, R2, 0xfffffffe ;  /* 0xfffffffe02157836 */ /* 0x004fca0000000000 */
[----:B------:R-:W-:-:S13]  /*10a40*/  ISETP.GE.AND P0, PT, R21, R30, PT ;  /* 0x0000001e1500720c */ /* 0x000fda0003f06270 */
[----:B0-----:R-:W-:Y:S05]  /*10a50*/  @!P0 BRA `(.L_x_10265) ;  /* 0x0000000c00548947 */ /* 0x001fea0003800000 */
.L_x_10278:
[----:B0-----:R-:W0:Y:S01]  /*10a60*/  S2R R2, SR_TID.X ;  /* 0x0000000000027919 */ /* 0x001e220000002100 */
[----:B-1----:R-:W1:Y:S01]  /*10a70*/  LDC R3, c[0x0][0x430] ;  /* 0x00010c00ff037b82 */ /* 0x002e620000000800 */
[----:B------:R-:W-:Y:S01]  /*10a80*/  IMAD R8, R21, 0x60, R32 ;  /* 0x0000006015087824 */ /* 0x000fe200078e0220 */
[----:B------:R-:W-:Y:S01]  /*10a90*/  LOP3.LUT P1, RZ, R23, 0x400, RZ, 0xc0, !PT ;  /* 0x0000040017ff7812 */ /* 0x000fe2000782c0ff */
[----:B------:R-:W-:Y:S01]  /*10aa0*/  VIADD R24, R24, 0x1 ;  /* 0x0000000118187836 */ /* 0x000fe20000000000 */
[----:B-1----:R-:W-:Y:S02]  /*10ab0*/  ISETP.NE.AND P0, PT, R3, 0x1, PT ;  /* 0x000000010300780c */ /* 0x002fe40003f05270 */
[----:B0-----:R-:W-:-:S04]  /*10ac0*/  LOP3.LUT R2, R2, 0x7f, RZ, 0xc0, !PT ;  /* 0x0000007f02027812 */ /* 0x001fc800078ec0ff */
[----:B------:R-:W-:Y:S02]  /*10ad0*/  SHF.R.U32.HI R4, RZ, 0x3, R2 ;  /* 0x00000003ff047819 */ /* 0x000fe40000011602 */
[----:B------:R-:W0:Y:S05]  /*10ae0*/  S2R R2, SR_TID.X ;  /* 0x0000000000027919 */ /* 0x000e2a0000002100 */
[----:B------:R-:W1:Y:S08]  /*10af0*/  @P0 LDC R3, c[0x0][0x434] ;  /* 0x00010d00ff030b82 */ /* 0x000e700000000800 */
[----:B--2---:R-:W2:Y:S01]  /*10b00*/  @P0 LDC R7, c[0x0][0x438] ;  /* 0x00010e00ff070b82 */ /* 0x004ea20000000800 */
        /* <DEDUP_REMOVED lines=15> */
[----:B-1----:R-:W-:Y:S01]  /*10c00*/  @!P2 LEA R6, P0, R2, R6, 0x2 ;  /* 0x000000060206a211 */ /* 0x002fe200078010ff */
[----:B------:R-:W-:-:S03]  /*10c10*/  IMAD.MOV.U32 R4, RZ, RZ, RZ ;  /* 0x000000ffff047224 */ /* 0x000fc600078e00ff */
[----:B------:R-:W-:Y:S01]  /*10c20*/  @!P2 LEA.HI.X R7, R2, R7, R3, 0x2, P0 ;  /* 0x000000070207a211 */ /* 0x000fe200000f1403 */
[----:B------:R-:W-:Y:S01]  /*10c30*/  IMAD.MOV R5, RZ, RZ, -R9 ;  /* 0x000000ffff057224 */ /* 0x000fe200078e0a09 */
[C---:B------:R-:W-:Y:S01]  /*10c40*/  ISETP.NE.AND P0, PT, R24.reuse, 0x2, PT ;  /* 0x000000021800780c */ /* 0x040fe20003f05270 */
[----:B------:R-:W-:Y:S05]  /*10c50*/  YIELD ;  /* 0x0000000000007946 */ /* 0x000fea0003800000 */
[----:B------:R-:W-:Y:S01]  /*10c60*/  ULDC UR4, c[0x0][0x430] ;  /* 0x00010c0000047ab9 */ /* 0x000fe20000000800 */
[----:B------:R-:W-:Y:S01]  /*10c70*/  IMAD.MOV.U32 R3, RZ, RZ, R21 ;  /* 0x000000ffff037224 */ /* 0x000fe200078e0015 */
[----:B------:R-:W-:Y:S01]  /*10c80*/  SEL R2, RZ, 0x1, P0 ;  /* 0x00000001ff027807 */ /* 0x000fe20000000000 */
[----:B------:R-:W-:Y:S01]  /*10c90*/  IMAD R5, R5, UR4, R8 ;  /* 0x0000000405057c24 */ /* 0x000fe2000f8e0208 */
[----:B------:R0:W5:Y:S01]  /*10ca0*/  @!P2 LDG.E R4, desc[UR36][R6.64] ;  /* 0x000000240604a981 */ /* 0x000162000c1e1900 */
[----:B------:R-:W-:Y:S01]  /*10cb0*/  SEL R24, R24, RZ, P0 ;  /* 0x000000ff18187207 */ /* 0x000fe20000000000 */
[----:B------:R-:W-:Y:S01]  /*10cc0*/  VIADD R21, R21, 0xffffffff ;  /* 0xffffffff15157836 */ /* 0x000fe20000000000 */
[----:B------:R-:W-:-:S02]  /*10cd0*/  LOP3.LUT R27, R27, R2, RZ, 0x3c, !PT ;  /* 0x000000021b1b7212 */ /* 0x000fc400078e3cff */
[----:B------:R-:W-:Y:S01]  /*10ce0*/  ISETP.GT.AND P2, PT, R3, R30, PT ;  /* 0x0000001e0300720c */ /* 0x000fe20003f44270 */
[----:B------:R-:W-:-:S12]  /*10cf0*/  @!P1 BRA `(.L_x_10266) ;  /* 0x0000000000049947 */ /* 0x000fd80003800000 */
[----:B------:R-:W-:Y:S01]  /*10d00*/  BPT.TRAP 0x1 ;  /* 0x000000040000795c */ /* 0x000fe20000300000 */
.L_x_10266:
[----:B------:R-:W-:Y:S01]  /*10d10*/  IMAD R10, R24, 0x8, R22 ;  /* 0x00000008180a7824 */ /* 0x000fe200078e0216 */
[----:B------:R-:W-:Y:S01]  /*10d20*/  SHF.L.U32 R20, R27, 0x1f, RZ ;  /* 0x0000001f1b147819 */ /* 0x000fe200000006ff */
[----:B------:R-:W-:Y:S01]  /*10d30*/  BSSY B1, `(.L_x_10267) ;  /* 0x0000004000017945 */ /* 0x000fe20003800000 */
[----:B------:R-:W-:Y:S02]  /*10d40*/  SHF.R.S32.HI R9, RZ, 0x1f, R5 ;  /* 0x0000001fff097819 */ /* 0x000fe40000011405 */
[----:B------:R-:W1:Y:S02]  /*10d50*/  SYNCS.PHASECHK.TRANS64.TRYWAIT P0, [R10+URZ+0x32440], R20 ;  /* 0x032440140a0075a7 */ /* 0x000e64000800017f */
[----:B-1----:R-:W-:Y:S05]  /*10d60*/  @!P0 BRA `(.L_x_10268) ;  /* 0x00000044009c8947 */ /* 0x002fea0003800000 */
.L_x_10377:
[----:B------:R-:W-:Y:S05]  /*10d70*/  BSYNC B1 ;  /* 0x0000000000017941 */ /* 0x000fea0003800000 */
.L_x_10267:
[----:B------:R-:W-:Y:S01]  /*10d80*/  ULDC.64 UR4, c[0x0][0x300] ;  /* 0x0000c00000047ab9 */ /* 0x000fe20000000a00 */
[----:B-----5:R-:W-:Y:S01]  /*10d90*/  SHF.R.S32.HI R17, RZ, 0x1f, R4 ;  /* 0x0000001fff117819 */ /* 0x020fe20000011404 */
[----:B------:R-:W-:Y:S01]  /*10da0*/  IMAD R2, R9, UR4, RZ ;  /* 0x0000000409027c24 */ /* 0x000fe2000f8e02ff */
[----:B------:R-:W-:Y:S01]  /*10db0*/  ULDC.64 UR6, c[0x0][0x2e8] ;  /* 0x0000ba0000067ab9 */ /* 0x000fe20000000a00 */
[----:B------:R-:W-:Y:S02]  /*10dc0*/  LOP3.LUT P1, RZ, R23, 0x2, RZ, 0xc0, !PT ;  /* 0x0000000217ff7812 */ /* 0x000fe4000782c0ff */
[C---:B0-----:R-:W-:Y:S02]  /*10dd0*/  IMAD R7, R5.reuse, UR5, R2 ;  /* 0x0000000505077c24 */ /* 0x041fe4000f8e0202 */
        /* <DEDUP_REMOVED lines=18> */
[----:B------:R-:W-:Y:S01]  /*10f00*/  SHFL.IDX PT, R14, R6, 0x5, 0x181f ;  /* 0x00b81f00060e7f89 */ /* 0x000fe200000e0000 */
[----:B0-----:R-:W-:-:S05]  /*10f10*/  IADD3 R2, P0, R2, R0, RZ ;  /* 0x0000000002027210 */ /* 0x001fca0007f1e0ff */
[----:B--2---:R-:W-:-:S05]  /*10f20*/  IMAD.X R3, RZ, RZ, R3, P0 ;  /* 0x000000ffff037224 */ /* 0x004fca00000e0603 */
[----:B------:R0:W-:Y:S04]  /*10f30*/  LDGSTS.E.BYPASS.LTC128B.128 [R7+0x1c400], desc[UR36][R2.64], !P1 ;  /* 0x1c40000002077fae */ /* 0x0001e8000c901d64 */
[----:B0-----:R-:W0:Y:S04]  /*10f40*/  SHFL.IDX PT, R2, R6, 0x1, 0x181f ;  /* 0x00381f0006027f89 */ /* 0x001e2800000e0000 */
[----:B------:R-:W2:Y:S01]  /*10f50*/  SHFL.IDX PT, R3, R8, 0x1, 0x181f ;  /* 0x00381f0008037f89 */ /* 0x000ea200000e0000 */
        /* <DEDUP_REMOVED lines=14> */
[----:B------:R-:W2:Y:S04]  /*11040*/  SHFL.IDX PT, R3, R8, 0x4, 0x181f ;  /* 0x00981f0008037f89 */ /* 0x000ea800000e0000 */
[----:B------:R-:W3:Y:S01]  /*11050*/  SHFL.IDX PT, R8, R8, 0x5, 0x181f ;  /* 0x00b81f0008087f89 */ /* 0x000ee200000e0000 */
[----:B0-----:R-:W-:-:S05]  /*11060*/  IADD3 R2, P0, R2, R0, RZ ;  /* 0x0000000002027210 */ /* 0x001fca0007f1e0ff */
[----:B--2---:R-:W-:-:S05]  /*11070*/  IMAD.X R3, RZ, RZ, R3, P0 ;  /* 0x000000ffff037224 */ /* 0x004fca00000e0603 */
[----:B---3--:R0:W-:Y:S03]  /*11080*/  LDGSTS.E.BYPASS.LTC128B.128 [R7+0x1e400], desc[UR36][R2.64], !P1 ;  /* 0x1e40000002077fae */ /* 0x0081e6000c901d64 */
.L_x_10391:
[----:B0-----:R-:W-:-:S05]  /*11090*/  IADD3 R2, P0, R14, R0, RZ ;  /* 0x000000000e027210 */ /* 0x001fca0007f1e0ff */
[----:B------:R-:W-:Y:S01]  /*110a0*/  IMAD.X R3, RZ, RZ, R8, P0 ;  /* 0x000000ffff037224 */ /* 0x000fe200000e0608 */
[----:B------:R-:W-:-:S04]  /*110b0*/  PLOP3.LUT P0, PT, PT, PT, PT, 0x80, 0x0 ;  /* 0x000000000000781c */ /* 0x000fc80003f0f070 */
[----:B------:R-:W-:Y:S01]  /*110c0*/  @!PT LDS RZ, [RZ] ;  /* 0x00000000fffff984 */ /* 0x000fe20000000800 */
[----:B------:R-:W-:Y:S01]  /*110d0*/  @!PT LDS RZ, [RZ] ;  /* 0x00000000fffff984 */ /* 0x000fe20000000800 */
[----:B------:R-:W-:Y:S01]  /*110e0*/  @!PT LDS RZ, [RZ] ;  /* 0x00000000fffff984 */ /* 0x000fe20000000800 */
[----:B------:R0:W-:Y:S01]  /*110f0*/  LDGSTS.E.BYPASS.LTC128B.128 [R7+0x1ec00], desc[UR36][R2.64], !P1 ;  /* 0x1ec0000002077fae */ /* 0x0001e2000c901d64 */
[----:B------:R-:W-:-:S08]  /*11100*/  NOP ;  /* 0x0000000000007918 */ /* 0x000fd00000000000 */
.L_x_10270:
        /* <DEDUP_REMOVED lines=10> */
.L_x_10271:
[----:B------:R2:W-:Y:S01]  /*111b0*/  SYNCS.ARRIVE.TRANS64.A1T0 RZ, [R10+URZ+0x32430], RZ ;  /* 0x032430ff0aff79a7 */ /* 0x0005e2000810003f */
[----:B------:R-:W-:Y:S05]  /*111c0*/  @!P3 BRA `(.L_x_10272) ;  /* 0x000000000004b947 */ /* 0x000fea0003800000 */
[----:B------:R-:W-:Y:S01]  /*111d0*/  BPT.TRAP 0x1 ;  /* 0x000000040000795c */ /* 0x000fe20000300000 */
.L_x_10272:
[----:B------:R-:W3:Y:S01]  /*111e0*/  SYNCS.PHASECHK.TRANS64.TRYWAIT P0, [R10+URZ+0x32460], R20 ;  /* 0x032460140a0075a7 */ /* 0x000ee2000800017f */
[----:B------:R-:W-:Y:S04]  /*111f0*/  BSSY B1, `(.L_x_10273) ;  /* 0x0000002000017945 */ /* 0x000fe80003800000 */
[----:B---3--:R-:W-:Y:S05]  /*11200*/  @!P0 BRA `(.L_x_10274) ;  /* 0x0000004800288947 */ /* 0x008fea0003800000 */
.L_x_10392:
[----:B------:R-:W-:Y:S05]  /*11210*/  BSYNC B1 ;  /* 0x0000000000017941 */ /* 0x000fea0003800000 */
.L_x_10273:
[----:B------:R-:W-:Y:S01]  /*11220*/  ULDC.64 UR4, c[0x0][0x328] ;  /* 0x0000ca0000047ab9 */ /* 0x000fe20000000a00 */
[----:B------:R-:W-:Y:S01]  /*11230*/  ULDC.64 UR6, c[0x0][0x318] ;  /* 0x0000c60000067ab9 */ /* 0x000fe20000000a00 */
[----:B0-----:R-:W-:Y:S01]  /*11240*/  IMAD R2, R9, UR4, RZ ;  /* 0x0000000409027c24 */ /* 0x001fe2000f8e02ff */
[C---:B------:R-:W-:Y:S01]  /*11250*/  LOP3.LUT P5, RZ, R23.reuse, 0x1, RZ, 0xc0, !PT ;  /* 0x0000000117ff7812 */ /* 0x040fe200078ac0ff */
[----:B-1-3--:R-:W-:Y:S01]  /*11260*/  IMAD R20, R24, 0x6000, R29 ;  /* 0x0000600018147824 */ /* 0x00afe200078e021d */
        /* <DEDUP_REMOVED lines=36> */
[----:B-1----:R-:W-:Y:S04]  /*114b0*/  SHFL.IDX PT, R3, R25, 0x4, 0x181f ;  /* 0x00981f0019037f89 */ /* 0x002fe800000e0000 */
        /* <DEDUP_REMOVED lines=24> */
.L_x_10406:
        /* <DEDUP_REMOVED lines=11> */
.L_x_10276:
        /* <DEDUP_REMOVED lines=10> */
.L_x_10277:
[----:B------:R1:W-:Y:S01]  /*11790*/  SYNCS.ARRIVE.TRANS64.A1T0 RZ, [R10+URZ+0x32450], RZ ;  /* 0x032450ff0aff79a7 */ /* 0x0003e2000810003f */
[----:B------:R-:W-:Y:S05]  /*117a0*/  @P2 BRA `(.L_x_10278) ;  /* 0xfffffff000ac2947 */ /* 0x000fea000383ffff */
.L_x_10265:
[----:B------:R-:W-:Y:S05]  /*117b0*/  BSYNC B0 ;  /* 0x0000000000007941 */ /* 0x000fea0003800000 */
.L_x_10264:
[----:B0-----:R-:W0:Y:S01]  /*117c0*/  S2R R2, SR_TID.X ;  /* 0x0000000000027919 */ /* 0x001e220000002100 */
[----:B------:R-:W-:Y:S01]  /*117d0*/  VIADD R24, R24, 0x1 ;  /* 0x0000000118187836 */ /* 0x000fe20000000000 */
[----:B------:R-:W-:Y:S04]  /*117e0*/  BSSY B0, `(.L_x_10279) ;  /* 0x0000012000007945 */ /* 0x000fe80003800000 */
[----:B------:R-:W-:-:S04]  /*117f0*/  ISETP.NE.AND P0, PT, R24, 0x2, PT ;  /* 0x000000021800780c */ /* 0x000fc80003f05270 */
[----:B------:R-:W-:Y:S02]  /*11800*/  SEL R0, RZ, 0x1, P0 ;  /* 0x00000001ff007807 */ /* 0x000fe40000000000 */
[----:B0-----:R-:W-:-:S04]  /*11810*/  LOP3.LUT R2, R2, 0x7f, RZ, 0xc0, !PT ;  /* 0x0000007f02027812 */ /* 0x001fc800078ec0ff */
[----:B------:R-:W-:-:S13]  /*11820*/  ISETP.NE.AND P1, PT, R2, RZ, PT ;  /* 0x000000ff0200720c */ /* 0x000fda0003f25270 */
[----:B------:R-:W-:Y:S05]  /*11830*/  @P1 BRA `(.L_x_10280) ;  /* 0x0000000000301947 */ /* 0x000fea0003800000 */
[----:B------:R-:W0:Y:S01]  /*11840*/  S2R R5, SR_LANEID ;  /* 0x0000000000057919 */ /* 0x000e220000000000 */
[----:B------:R-:W-:Y:S01]  /*11850*/  VOTEU.ANY UR4, UPT, PT ;  /* 0x0000000000047886 */ /* 0x000fe200038e0100 */
[----:B------:R-:W3:Y:S01]  /*11860*/  LDC.64 R2, c[0x0][0xd60] ;  /* 0x00035800ff027b82 */ /* 0x000ee20000000a00 */
[----:B------:R-:W0:Y:S02]  /*11870*/  FLO.U32 R4, UR4 ;  /* 0x0000000400047d00 */ /* 0x000e2400080e0000 */
[----:B0-----:R-:W-:-:S06]  /*11880*/  ISETP.EQ.U32.AND P1, PT, R4, R5, PT ;  /* 0x000000050400720c */ /* 0x001fcc0003f22070 */
[----:B------:R-:W3:Y:S07]  /*11890*/  POPC R5, UR4 ;  /* 0x0000000400057d09 */ /* 0x000eee0008000000 */
[----:B---3--:R-:W3:Y:S01]  /*118a0*/  @P1 ATOMG.E.ADD.STRONG.GPU PT, R3, desc[UR36][R2.64], R5 ;  /* 0x00000005020319a8 */ /* 0x008ee200081ee1e4 */
[----:B------:R-:W0:Y:S02]  /*118b0*/  S2R R6, SR_LTMASK ;  /* 0x0000000000067919 */ /* 0x000e240000003900 */
[----:B0-----:R-:W-:-:S04]  /*118c0*/  LOP3.LUT R6, R6, UR4, RZ, 0xc0, !PT ;  /* 0x0000000406067c12 */ /* 0x001fc8000f8ec0ff */
[----:B------:R-:W0:Y:S01]  /*118d0*/  POPC R7, R6 ;  /* 0x0000000600077309 */ /* 0x000e220000000000 */
[----:B---3--:R-:W0:Y:S02]  /*118e0*/  SHFL.IDX PT, R4, R3, R4, 0x1f ;  /* 0x00001f0403047589 */ /* 0x008e2400000e0000 */
[----:B0-----:R-:W-:-:S07]  /*118f0*/  IADD3 R16, R4, UR39, R7 ;  /* 0x0000002704107c10 */ /* 0x001fce000fffe007 */
.L_x_10280:
[----:B------:R-:W-:Y:S05]  /*11900*/  BSYNC B0 ;  /* 0x0000000000007941 */ /* 0x000fea0003800000 */
.L_x_10279:
[----:B------:R-:W-:Y:S02]  /*11910*/  SEL R24, R24, RZ, P0 ;  /* 0x000000ff18187207 */ /* 0x000fe40000000000 */
[----:B------:R-:W-:-:S07]  /*11920*/  LOP3.LUT R27, R27, R0, RZ, 0x3c, !PT ;  /* 0x000000001b1b7212 */ /* 0x000fce00078e3cff */
.L_x_10233:
[----:B------:R-:W-:Y:S05]  /*11930*/  BSYNC B7 ;  /* 0x0000000000077941 */ /* 0x000fea0003800000 */
.L_x_10231:
        /* <DEDUP_REMOVED lines=8> */
[----:B------:R0:W3:Y:S01]  /*119c0*/  LDS.128 R16, [R22+0x324d0] ;  /* 0x0324d00016107984 */ /* 0x0000e20000000c00 */
[----:B------:R-:W-:Y:S06]  /*119d0*/  BAR.ARV 0x4, 0x180 ;  /* 0x0106000000007b1d */ /* 0x000fec0000002000 */
[----:B------:R-:W-:Y:S05]  /*119e0*/  BRA `(.L_x_10282) ;  /* 0x0000000800d07947 */ /* 0x000fea0003800000 */
.L_x_10281:
        /* <DEDUP_REMOVED lines=9> */
[----:B------:R-:W3:Y:S01]  /*11a80*/  @!P1 LDC.64 R4, c[0x0][0xd78] ;  /* 0x00035e00ff049b82 */ /* 0x000ee20000000a00 */
[----:B0-----:R-:W-:-:S05]  /*11a90*/  @!P1 IMAD.WIDE R2, R7, 0x4, R2 ;  /* 0x0000000407029825 */ /* 0x001fca00078e0202 */
[----:B------:R3:W4:Y:S02]  /*11aa0*/  @!P1 LDG.E R6, desc[UR36][R2.64] ;  /* 0x0000002402069981 */ /* 0x000724000c1e1900 */
        /* <DEDUP_REMOVED lines=10> */
[----:B----4-:R-:W-:-:S02]  /*11b50*/  @!P1 IMAD.MOV.U32 R7, RZ, RZ, R6 ;  /* 0x000000ffff079224 */ /* 0x010fc400078e0006 */
[----:B------:R-:W-:Y:S01]  /*11b60*/  IMAD.MOV.U32 R6, RZ, RZ, RZ ;  /* 0x000000ffff067224 */ /* 0x000fe200078e00ff */
[----:B---3--:R-:W-:Y:S02]  /*11b70*/  @!P1 MOV R4, R5 ;  /* 0x0000000500049202 */ /* 0x008fe40000000f00 */
        /* <DEDUP_REMOVED lines=17> */
[----:B------:R0:W3:Y:S02]  /*11c90*/  SHFL.IDX PT, R14, R2, 0x1f, 0x1f ;  /* 0x03e01f00020e7f89 */ /* 0x0000e400000e0000 */
.L_x_10416:
[----:B------:R-:W-:Y:S02]  /*11ca0*/  ULDC UR4, c[0x0][0xd38] ;  /* 0x00034e0000047ab9 */ /* 0x000fe40000000800 */
[----:B------:R-:W-:-:S04]  /*11cb0*/  IMAD.U32 R5, RZ, RZ, UR4 ;  /* 0x00000004ff057e24 */ /* 0x000fc8000f8e00ff */
[----:B---3--:R-:W-:-:S04]  /*11cc0*/  IMAD R14, R14, R5, RZ ;  /* 0x000000050e0e7224 */ /* 0x008fc800078e02ff */
[----:B------:R-:W-:-:S05]  /*11cd0*/  IMAD.IADD R9, R8, 0x1, R14 ;  /* 0x0000000108097824 */ /* 0x000fca00078e020e */
[----:B------:R-:W-:-:S13]  /*11ce0*/  ISETP.GT.AND P6, PT, R9, R0, PT ;  /* 0x000000000900720c */ /* 0x000fda0003fc4270 */
[----:B------:R-:W-:Y:S05]  /*11cf0*/  @P6 BRA `(.L_x_10284) ;  /* 0x0000000000a46947 */ /* 0x000fea0003800000 */
.L_x_10287:
        /* <DEDUP_REMOVED lines=10> */
[----:B------:R-:W3:Y:S01]  /*11da0*/  @!P6 LDC.64 R4, c[0x0][0xd78] ;  /* 0x00035e00ff04eb82 */ /* 0x000ee20000000a00 */
[----:B0-----:R-:W-:-:S05]  /*11db0*/  @!P6 IMAD.WIDE R2, R11, 0x4, R2 ;  /* 0x000000040b02e825 */ /* 0x001fca00078e0202 */
[----:B------:R3:W4:Y:S02]  /*11dc0*/  @!P6 LDG.E R7, desc[UR36][R2.64] ;  /* 0x000000240207e981 */ /* 0x000724000c1e1900 */
[----:B---3--:R-:W-:-:S04]  /*11dd0*/  @!P6 IMAD.WIDE R2, R11, 0x4, R4 ;  /* 0x000000040b02e825 */ /* 0x008fc800078e0204 */
[----:B------:R-:W-:-:S06]  /*11de0*/  IMAD.MOV.U32 R4, RZ, RZ, RZ ;  /* 0x000000ffff047224 */ /* 0x000fcc00078e00ff */
[----:B------:R-:W4:Y:S01]  /*11df0*/  @!P6 LDG.E R4, desc[UR36][R2.64] ;  /* 0x000000240204e981 */ /* 0x000f22000c1e1900 */
[----:B------:R-:W-:Y:S01]  /*11e00*/  UMOV UR4, 0xffffffff ;  /* 0xffffffff00047882 */ /* 0x000fe20000000000 */
[----:B----4-:R-:W-:Y:S02]  /*11e10*/  IMAD R13, R4, R7, RZ ;  /* 0x00000007040d7224 */ /* 0x010fe400078e02ff */
        /* <DEDUP_REMOVED lines=17> */
.L_x_10424:
[----:B------:R-:W-:Y:S02]  /*11f30*/  ULDC UR4, c[0x0][0xd38] ;  /* 0x00034e0000047ab9 */ /* 0x000fe40000000800 */
[----:B------:R-:W-:-:S04]  /*11f40*/  IMAD.U32 R5, RZ, RZ, UR4 ;  /* 0x00000004ff057e24 */ /* 0x000fc8000f8e00ff */
[----:B---3--:R-:W-:-:S04]  /*11f50*/  IMAD R14, R14, R5, RZ ;  /* 0x000000050e0e7224 */ /* 0x008fc800078e02ff */
[----:B------:R-:W-:-:S05]  /*11f60*/  IMAD.IADD R9, R14, 0x1, R9 ;  /* 0x000000010e097824 */ /* 0x000fca00078e0209 */
[----:B------:R-:W-:-:S13]  /*11f70*/  ISETP.GT.AND P6, PT, R9, R0, PT ;  /* 0x000000000900720c */ /* 0x000fda0003fc4270 */
[----:B------:R-:W-:Y:S05]  /*11f80*/  @!P6 BRA `(.L_x_10287) ;  /* 0xfffffffc005ce947 */ /* 0x000fea000383ffff */
.L_x_10284:
        /* <DEDUP_REMOVED lines=9> */
.L_x_10429:
[----:B------:R-:W-:-:S13]  /*12020*/  ISETP.NE.AND P0, PT, R3, RZ, PT ;  /* 0x000000ff0300720c */ /* 0x000fda0003f05270 */
[----:B------:R-:W-:Y:S05]  /*12030*/  @!P0 BRA `(.L_x_10289) ;  /* 0x0000000000108947 */ /* 0x000fea0003800000 */
[----:B------:R-:W-:Y:S01]  /*12040*/  UMOV UR4, 0xffffffff ;  /* 0xffffffff00047882 */ /* 0x000fe20000000000 */
[----:B------:R-:W-:Y:S02]  /*12050*/  VIADD R12, R8, 0xffffffff ;  /* 0xffffffff080c7836 */ /* 0x000fe40000000000 */
[----:B------:R-:W-:Y:S05]  /*12060*/  BRA.DIV UR4, `(.L_x_10290) ;  /* 0x0000004a04c07947 */ /* 0x000fea000b800000 */
[----:B------:R0:W0:Y:S02]  /*12070*/  SHFL.IDX PT, R6, R2, R12, 0x1f ;  /* 0x00001f0c02067589 */ /* 0x00002400000e0000 */
.L_x_10289:
[----:B-12-4-:R-:W-:Y:S01]  /*12080*/  IABS R10, R7 ;  /* 0x00000007000a7213 */ /* 0x016fe20000000000 */
[----:B0-----:R-:W-:Y:S01]  /*12090*/  IMAD R16, R6, R5, R9 ;  /* 0x0000000506107224 */ /* 0x001fe200078e0209 */
[----:B------:R-:W-:Y:S01]  /*120a0*/  IABS R5, R4 ;  /* 0x0000000400057213 */ /* 0x000fe20000000000 */
[----:B------:R-:W-:Y:S01]  /*120b0*/  IMAD.IADD R19, R8, 0x1, R19 ;  /* 0x0000000108137824 */ /* 0x000fe200078e0213 */
[----:B------:R-:W0:Y:S01]  /*120c0*/  I2F.RP R11, R10 ;  /* 0x0000000a000b7306 */ /* 0x000e220000209400 */
[----:B------:R-:W-:-:S07]  /*120d0*/  IMAD.IADD R0, R0, 0x1, -R16 ;  /* 0x0000000100007824 */ /* 0x000fce00078e0a10 */
[----:B------:R-:W1:Y:S08]  /*120e0*/  I2F.RP R12, R5 ;  /* 0x00000005000c7306 */ /* 0x000e700000209400 */
[----:B0-----:R-:W0:Y:S08]  /*120f0*/  MUFU.RCP R11, R11 ;  /* 0x0000000b000b7308 */ /* 0x001e300000001000 */
[----:B-1----:R-:W-:Y:S01]  /*12100*/  MUFU.RCP R12, R12 ;  /* 0x0000000c000c7308 */ /* 0x002fe20000001000 */
[----:B0-----:R-:W-:-:S07]  /*12110*/  VIADD R2, R11, 0xffffffe ;  /* 0x0ffffffe0b027836 */ /* 0x001fce0000000000 */
        /* <DEDUP_REMOVED lines=48> */
.L_x_10285:
[----:B------:R-:W-:Y:S01]  /*12420*/  UMOV UR4, URZ ;  /* 0x0000003f00047c82 */ /* 0x000fe20008000000 */
[----:B------:R-:W-:Y:S01]  /*12430*/  UMOV UR5, URZ ;  /* 0x0000003f00057c82 */ /* 0x000fe20008000000 */
[----:B------:R-:W-:Y:S01]  /*12440*/  ULDC UR6, c[0x0][0xd3c] ;  /* 0x00034f0000067ab9 */ /* 0x000fe20000000800 */
[----:B------:R-:W-:Y:S02]  /*12450*/  IMAD.MOV.U32 R16, RZ, RZ, R0 ;  /* 0x000000ffff107224 */ /* 0x000fe400078e0000 */
[----:B------:R-:W-:Y:S02]  /*12460*/  IMAD.U32 R17, RZ, RZ, UR4 ;  /* 0x00000004ff117e24 */ /* 0x000fe4000f8e00ff */
[----:B------:R-:W-:Y:S02]  /*12470*/  IMAD.U32 R18, RZ, RZ, UR5 ;  /* 0x00000005ff127e24 */ /* 0x000fe4000f8e00ff */
[----:B------:R-:W-:-:S07]  /*12480*/  IMAD.U32 R19, RZ, RZ, UR6 ;  /* 0x00000006ff137e24 */ /* 0x000fce000f8e00ff */
.L_x_10291:
        /* <DEDUP_REMOVED lines=10> */
.L_x_10282:
[----:B------:R-:W-:Y:S02]  /*12530*/  ULDC UR4, c[0x0][0xd3c] ;  /* 0x00034f0000047ab9 */ /* 0x000fe40000000800 */
[----:B---3--:R-:W-:-:S13]  /*12540*/  ISETP.GE.AND P0, PT, R19, UR4, PT ;  /* 0x0000000413007c0c */ /* 0x008fda000bf06270 */
[----:B------:R-:W-:Y:S05]  /*12550*/  @!P0 BRA `(.L_x_10292) ;  /* 0xffffffac00108947 */ /* 0x000fea000383ffff */
[----:B------:R-:W-:Y:S05]  /*12560*/  BSYNC B8 ;  /* 0x0000000000087941 */ /* 0x000fea0003800000 */
.L_x_10225:
[----:B------:R-:W3:Y:S01]  /*12570*/  LDL.LU R0, [R1+0x18] ;  /* 0x0000180001007983 */ /* 0x000ee20000300800 */
[----:B------:R-:W-:Y:S01]  /*12580*/  BSSY B0, `(.L_x_10293) ;  /* 0x000000b000007945 */ /* 0x000fe20003800000 */
[----:B------:R-:W5:Y:S01]  /*12590*/  S2R R5, SR_CgaCtaId ;  /* 0x0000000000057919 */ /* 0x000f620000008800 */
[----:B---3--:R-:W-:-:S05]  /*125a0*/  VIADD R0, R0, 0x1 ;  /* 0x0000000100007836 */ /* 0x008fca0000000000 */
        /* <DEDUP_REMOVED lines=8> */
.L_x_10432:
[----:B------:R-:W-:Y:S05]  /*12630*/  BSYNC B0 ;  /* 0x0000000000007941 */ /* 0x000fea0003800000 */
.L_x_10293:
[----:B------:R-:W-:-:S03]  /*12640*/  UMOV UR4, 0xffffffff ;  /* 0xffffffff00047882 */ /* 0x000fc60000000000 */
[----:B------:R-:W-:Y:S05]  /*12650*/  BRA.DIV UR4, `(.L_x_10295) ;  /* 0x0000004604807947 */ /* 0x000fea000b800000 */
[----:B-1----:R-:W1:Y:S02]  /*12660*/  S2R R0, SR_TID.X ;  /* 0x0000000000007919 */ /* 0x002e640000002100 */
[----:B-1----:R-:W-:-:S04]  /*12670*/  SHF.R.U32.HI R0, RZ, 0x5, R0 ;  /* 0x00000005ff007819 */ /* 0x002fc80000011600 */
[----:B------:R-:W-:-:S05]  /*12680*/  LOP3.LUT R0, R0, 0x3, RZ, 0xc0, !PT ;  /* 0x0000000300007812 */ /* 0x000fca00078ec0ff */
[----:B------:R1:W3:Y:S02]  /*12690*/  SHFL.IDX PT, R14, R0, RZ, 0x1f ;  /* 0x00001fff000e7589 */ /* 0x0002e400000e0000 */
.L_x_10435:
[----:B---3--:R-:W-:Y:S01]  /*126a0*/  ISETP.NE.AND P0, PT, R14, RZ, PT ;  /* 0x000000ff0e00720c */ /* 0x008fe20003f05270 */
[----:B------:R-:W-:-:S12]  /*126b0*/  BSSY B0, `(.L_x_10296) ;  /* 0x0000026000007945 */ /* 0x000fd80003800000 */
[----:B------:R-:W-:Y:S05]  /*126c0*/  @P0 BRA `(.L_x_10297) ;  /* 0x0000000000900947 */ /* 0x000fea0003800000 */
[----:B------:R-:W-:-:S03]  /*126d0*/  UMOV UR4, 0xffffffff ;  /* 0xffffffff00047882 */ /* 0x000fc60000000000 */
[----:B------:R-:W-:Y:S05]  /*126e0*/  BRA.DIV UR4, `(.L_x_10298) ;  /* 0x0000004604907947 */ /* 0x000fea000b800000 */
[----:B------:R-:W-:-:S13]  /*126f0*/  ELECT P6, URZ, PT ;  /* 0x00000000003f782f */ /* 0x000fda00038c0000 */
.L_x_10438:
        /* <DEDUP_REMOVED lines=8> */
.L_x_10299:
[C---:B------:R-:W-:Y:S01]  /*12780*/  IMAD R3, R24.reuse, 0x8, R5 ;  /* 0x0000000818037824 */ /* 0x040fe200078e0205 */
[----:B------:R-:W-:Y:S01]  /*12790*/  SHF.L.U32 R2, R27, 0x1f, RZ ;  /* 0x0000001f1b027819 */ /* 0x000fe200000006ff */
[----:B------:R-:W-:-:S03]  /*127a0*/  VIADD R24, R24, 0x1 ;  /* 0x0000000118187836 */ /* 0x000fc60000000000 */
[----:B------:R-:W1:Y:S02]  /*127b0*/  SYNCS.PHASECHK.TRANS64.TRYWAIT P1, [R3+URZ+0x32440], R2 ;  /* 0x03244002030075a7 */ /* 0x000e64000802017f */
[----:B------:R-:W-:-:S04]  /*127c0*/  ISETP.NE.AND P2, PT, R24, 0x2, PT ;  /* 0x000000021800780c */ /* 0x000fc80003f45270 */
[----:B------:R-:W-:Y:S01]  /*127d0*/  SEL R0, RZ, 0x1, P2 ;  /* 0x00000001ff007807 */ /* 0x000fe20001000000 */
[----:B-1----:R-:W-:Y:S08]  /*127e0*/  @!P1 BRA `(.L_x_10300) ;  /* 0x0000004400709947 */ /* 0x002ff00003800000 */
.L_x_10439:
[----:B------:R-:W-:Y:S02]  /*127f0*/  SEL R24, R24, RZ, P2 ;  /* 0x000000ff18187207 */ /* 0x000fe40001000000 */
[----:B------:R-:W-:Y:S01]  /*12800*/  LOP3.LUT R0, R27, R0, RZ, 0x3c, !PT ;  /* 0x000000001b007212 */ /* 0x000fe200078e3cff */
[----:B------:R-:W-:Y:S06]  /*12810*/  @!P0 BRA `(.L_x_10301) ;  /* 0x0000000000048947 */ /* 0x000fec0003800000 */
[----:B------:R-:W-:Y:S01]  /*12820*/  BPT.TRAP 0x1 ;  /* 0x000000040000795c */ /* 0x000fe20000300000 */
.L_x_10301:
[----:B------:R-:W-:Y:S01]  /*12830*/  IMAD R5, R24, 0x8, R5 ;  /* 0x0000000818057824 */ /* 0x000fe200078e0205 */
[----:B------:R-:W-:-:S04]  /*12840*/  SHF.L.U32 R0, R0, 0x1f, RZ ;  /* 0x0000001f00007819 */ /* 0x000fc800000006ff */
[----:B------:R-:W3:Y:S02]  /*12850*/  SYNCS.PHASECHK.TRANS64.TRYWAIT P1, [R5+URZ+0x32440], R0 ;  /* 0x03244000050075a7 */ /* 0x000ee4000802017f */
[----:B---3--:R-:W-:Y:S05]  /*12860*/  @!P1 BRA `(.L_x_10302) ;  /* 0x0000004400649947 */ /* 0x008fea0003800000 */
.L_x_10440:
[----:B------:R-:W-:Y:S05]  /*12870*/  @!P0 BRA `(.L_x_10303) ;  /* 0x0000000000048947 */ /* 0x000fea0003800000 */
[----:B------:R-:W-:Y:S01]  /*12880*/  BPT.TRAP 0x1 ;  /* 0x000000040000795c */ /* 0x000fe20000300000 */
.L_x_10303:
[----:B------:R-:W5:Y:S02]  /*12890*/  SYNCS.PHASECHK.TRANS64.TRYWAIT P1, [R3+URZ+0x32460], R2 ;  /* 0x03246002030075a7 */ /* 0x000f64000802017f */
[----:B-----5:R-:W-:Y:S05]  /*128a0*/  @!P1 BRA `(.L_x_10304) ;  /* 0x0000004400689947 */ /* 0x020fea0003800000 */
.L_x_10441:
[----:B------:R-:W-:Y:S05]  /*128b0*/  @!P0 BRA `(.L_x_10305) ;  /* 0x0000000000048947 */ /* 0x000fea0003800000 */
[----:B------:R-:W-:Y:S01]  /*128c0*/  BPT.TRAP 0x1 ;  /* 0x000000040000795c */ /* 0x000fe20000300000 */
.L_x_10305:
[----:B------:R0:W0:Y:S02]  /*128d0*/  SYNCS.PHASECHK.TRANS64.TRYWAIT P0, [R5+URZ+0x32460], R0 ;  /* 0x03246000050075a7 */ /* 0x000024000800017f */
[----:B0-----:R-:W-:Y:S05]  /*128e0*/  @!P0 NANOSLEEP.SYNCS 0x989680 ;  /* 0x009896800000895d */ /* 0x001fea0003900000 */
[----:B------:R-:W0:Y:S02]  /*128f0*/  @!P0 SYNCS.PHASECHK.TRANS64 P0, [R5+URZ+0x32460], R0 ;  /* 0x03246000050085a7 */ /* 0x000e24000800007f */
[----:B0-----:R-:W-:Y:S05]  /*12900*/  @!P0 BRA `(.L_x_10305) ;  /* 0xfffffffc00f08947 */ /* 0x001fea000383ffff */
.L_x_10297:
[----:B------:R-:W-:Y:S05]  /*12910*/  BSYNC B0 ;  /* 0x0000000000007941 */ /* 0x000fea0003800000 */
.L_x_10296:
[----:B------:R-:W-:Y:S05]  /*12920*/  EXIT ;  /* 0x000000000000794d */ /* 0x000fea0003800000 */
.L_x_10171:
[----:B-1----:R1:W2:Y:S02]  /*12930*/  SYNCS.PHASECHK.TRANS64.TRYWAIT P0, [R3+URZ+0x32400], R0 ;  /* 0x03240000030075a7 */ /* 0x0022a4000800017f */
[----:B--2---:R-:W-:Y:S05]  /*12940*/  @!P0 NANOSLEEP.SYNCS 0x989680 ;  /* 0x009896800000895d */ /* 0x004fea0003900000 */
[----:B------:R-:W2:Y:S02]  /*12950*/  @!P0 SYNCS.PHASECHK.TRANS64 P0, [R3+URZ+0x32400], R0 ;  /* 0x03240000030085a7 */ /* 0x000ea4000800007f */
[----:B--2---:R-:W-:Y:S05]  /*12960*/  @!P0 BRA `(.L_x_10171) ;  /* 0xfffffffc00f08947 */ /* 0x004fea000383ffff */
[----:B------:R-:W-:Y:S05]  /*12970*/  BRA `(.L_x_10306) ;  /* 0xfffffef400107947 */ /* 0x000fea000383ffff */
.L_x_10175:
[----:B---3--:R-:W-:-:S04]  /*12980*/  IMAD.U32 R5, RZ, RZ, UR6 ;  /* 0x00000006ff057e24 */ /* 0x008fc8000f8e00ff */
[----:B------:R3:W4:Y:S03]  /*12990*/  SYNCS.PHASECHK.TRANS64.TRYWAIT P1, [R5+URZ+0x32430], R2 ;  /* 0x03243002050075a7 */ /* 0x000726000802017f */
[----:B----4-:R-:W-:Y:S05]  /*129a0*/  @!P1 NANOSLEEP.SYNCS 0x989680 ;  /* 0x009896800000995d */ /* 0x010fea0003900000 */
[----:B------:R-:W4:Y:S02]  /*129b0*/  @!P1 SYNCS.PHASECHK.TRANS64 P1, [R5+URZ+0x32430], R2 ;  /* 0x03243002050095a7 */ /* 0x000f24000802007f */
[----:B----4-:R-:W-:Y:S05]  /*129c0*/  @!P1 BRA `(.L_x_10175) ;  /* 0xfffffffc00ec9947 */ /* 0x010fea000383ffff */
[----:B------:R-:W-:Y:S05]  /*129d0*/  BRA `(.L_x_10174) ;  /* 0xfffffef400407947 */ /* 0x000fea000383ffff */
.L_x_10176:
[----:B----4-:R4:W0:Y:S02]  /*129e0*/  SYNCS.PHASECHK.TRANS64.TRYWAIT P1, [R3+URZ+0x32410], R0 ;  /* 0x03241000030075a7 */ /* 0x010824000802017f */
[----:B0-----:R-:W-:Y:S05]  /*129f0*/  @!P1 NANOSLEEP.SYNCS 0x989680 ;  /* 0x009896800000995d */ /* 0x001fea0003900000 */
[----:B------:R-:W0:Y:S02]  /*12a00*/  @!P1 SYNCS.PHASECHK.TRANS64 P1, [R3+URZ+0x32410], R0 ;  /* 0x03241000030095a7 */ /* 0x000e24000802007f */
[----:B0-----:R-:W-:Y:S05]  /*12a10*/  @!P1 BRA `(.L_x_10176) ;  /* 0xfffffffc00f09947 */ /* 0x001fea000383ffff */
[----:B------:R-:W-:Y:S05]  /*12a20*/  BRA `(.L_x_10307) ;  /* 0xfffffef400f87947 */ /* 0x000fea000383ffff */
.L_x_10180:
[----:B0--3--:R-:W-:-:S04]  /*12a30*/  IMAD.U32 R5, RZ, RZ, UR6 ;  /* 0x00000006ff057e24 */ /* 0x009fc8000f8e00ff */
[----:B------:R0:W3:Y:S03]  /*12a40*/  SYNCS.PHASECHK.TRANS64.TRYWAIT P1, [R5+URZ+0x32450], R2 ;  /* 0x03245002050075a7 */ /* 0x0000e6000802017f */
[----:B---3--:R-:W-:Y:S05]  /*12a50*/  @!P1 NANOSLEEP.SYNCS 0x989680 ;  /* 0x009896800000995d */ /* 0x008fea0003900000 */
[----:B------:R-:W3:Y:S02]  /*12a60*/  @!P1 SYNCS.PHASECHK.TRANS64 P1, [R5+URZ+0x32450], R2 ;  /* 0x03245002050095a7 */ /* 0x000ee4000802007f */
[----:B---3--:R-:W-:Y:S05]  /*12a70*/  @!P1 BRA `(.L_x_10180) ;  /* 0xfffffffc00ec9947 */ /* 0x008fea000383ffff */
[----:B------:R-:W-:Y:S05]  /*12a80*/  BRA `(.L_x_10179) ;  /* 0xfffffef800007947 */ /* 0x000fea000383ffff */
.L_x_10187:
[----:B-1----:R-:W-:-:S04]  /*12a90*/  IMAD.U32 R153, RZ, RZ, UR5 ;  /* 0x00000005ff997e24 */ /* 0x002fc8000f8e00ff */
[----:B------:R1:W2:Y:S03]  /*12aa0*/  SYNCS.PHASECHK.TRANS64.TRYWAIT P2, [R153+URZ+0x32430], R0 ;  /* 0x03243000990075a7 */ /* 0x0002a6000804017f */
[----:B--2---:R-:W-:Y:S05]  /*12ab0*/  @!P2 NANOSLEEP.SYNCS 0x989680 ;  /* 0x009896800000a95d */ /* 0x004fea0003900000 */
[----:B------:R-:W2:Y:S02]  /*12ac0*/  @!P2 SYNCS.PHASECHK.TRANS64 P2, [R153+URZ+0x32430], R0 ;  /* 0x032430009900a5a7 */ /* 0x000ea4000804007f */
[----:B--2---:R-:W-:Y:S05]  /*12ad0*/  @!P2 BRA `(.L_x_10187) ;  /* 0xfffffffc00eca947 */ /* 0x004fea000383ffff */
[----:B------:R-:W-:Y:S05]  /*12ae0*/  BRA `(.L_x_10186) ;  /* 0xffffff1c00907947 */ /* 0x000fea000383ffff */
.L_x_10191:
[----:B--2---:R-:W-:-:S04]  /*12af0*/  IMAD.U32 R210, RZ, RZ, UR5 ;  /* 0x00000005ffd27e24 */ /* 0x004fc8000f8e00ff */
[----:B------:R2:W3:Y:S03]  /*12b00*/  SYNCS.PHASECHK.TRANS64.TRYWAIT P2, [R210+URZ+0x32450], R0 ;  /* 0x03245000d20075a7 */ /* 0x0004e6000804017f */
[----:B---3--:R-:W-:Y:S05]  /*12b10*/  @!P2 NANOSLEEP.SYNCS 0x989680 ;  /* 0x009896800000a95d */ /* 0x008fea0003900000 */
[----:B------:R-:W3:Y:S02]  /*12b20*/  @!P2 SYNCS.PHASECHK.TRANS64 P2, [R210+URZ+0x32450], R0 ;  /* 0x03245000d200a5a7 */ /* 0x000ee4000804007f */
[----:B---3--:R-:W-:Y:S05]  /*12b30*/  @!P2 BRA `(.L_x_10191) ;  /* 0xfffffffc00eca947 */ /* 0x008fea000383ffff */
[----:B------:R-:W-:Y:S05]  /*12b40*/  BRA `(.L_x_10190) ;  /* 0xffffff20000c7947 */ /* 0x000fea000383ffff */
.L_x_10239:
        /* <DEDUP_REMOVED lines=11> */
.L_x_10309:
[----:B------:R-:W-:Y:S05]  /*12c00*/  BSYNC B0 ;  /* 0x0000000000007941 */ /* 0x000fea0003800000 */
.L_x_10308:
[----:B------:R-:W-:Y:S05]  /*12c10*/  BRA `(.L_x_10310) ;  /* 0xffffffb4005c7947 */ /* 0x000fea000383ffff */
.L_x_10242:
[----:B0-----:R0:W1:Y:S02]  /*12c20*/  SYNCS.PHASECHK.TRANS64.TRYWAIT P0, [R25+URZ+0x32440], R0 ;  /* 0x03244000190075a7 */ /* 0x001064000800017f */
[----:B-1----:R-:W-:Y:S05]  /*12c30*/  @!P0 NANOSLEEP.SYNCS 0x989680 ;  /* 0x009896800000895d */ /* 0x002fea0003900000 */
[----:B------:R-:W1:Y:S02]  /*12c40*/  @!P0 SYNCS.PHASECHK.TRANS64 P0, [R25+URZ+0x32440], R0 ;  /* 0x03244000190085a7 */ /* 0x000e64000800007f */
[----:B-1----:R-:W-:Y:S05]  /*12c50*/  @!P0 BRA `(.L_x_10242) ;  /* 0xfffffffc00f08947 */ /* 0x002fea000383ffff */
[----:B------:R-:W-:Y:S05]  /*12c60*/  BRA `(.L_x_10311) ;  /* 0xffffffb400887947 */ /* 0x000fea000383ffff */
.L_x_10243:
        /* <DEDUP_REMOVED lines=8> */
.L_x_10313:
[----:B------:R-:W-:Y:S05]  /*12cf0*/  BSYNC B0 ;  /* 0x0000000000007941 */ /* 0x000fea0003800000 */
.L_x_10312:
        /* <DEDUP_REMOVED lines=9> */
.L_x_10314:
[----:B------:R-:W-:Y:S02]  /*12d90*/  IMAD.MOV.U32 R13, RZ, RZ, R4 ;  /* 0x000000ffff0d7224 */ /* 0x000fe400078e0004 */
[----:B------:R-:W-:Y:S02]  /*12da0*/  IMAD.MOV.U32 R12, RZ, RZ, 0x1 ;  /* 0x00000001ff0c7424 */ /* 0x000fe400078e00ff */
[----:B------:R-:W-:-:S07]  /*12db0*/  IMAD.MOV.U32 R3, RZ, RZ, R14 ;  /* 0x000000ffff037224 */ /* 0x000fce00078e000e */
[----:B------:R-:W-:Y:S05]  /*12dc0*/  WARPSYNC.COLLECTIVE R15, `(.L_x_10315) ;  /* 0x000000000f087348 */ /* 0x000fea0003c00000 */
[----:B------:R0:W1:Y:S02]  /*12dd0*/  SHFL.IDX P6, R14, R13, R12, R11 ;  /* 0x0000000c0d0e7389 */ /* 0x00006400000c000b */
[----:B01----:R-:W-:Y:S01]  /*12de0*/  ENDCOLLECTIVE ;  /* 0x000000000000791b */ /* 0x003fe20003800000 */
.L_x_10315:
        /* <DEDUP_REMOVED lines=15> */
.L_x_10316:
[----:B------:R-:W-:Y:S02]  /*12ee0*/  @P0 IMAD R6, R5, 0x2, R22 ;  /* 0x0000000205060824 */ /* 0x000fe400078e0216 */
[----:B------:R-:W-:Y:S02]  /*12ef0*/  IMAD.MOV.U32 R13, RZ, RZ, R4 ;  /* 0x000000ffff0d7224 */ /* 0x000fe400078e0004 */
[----:B------:R-:W-:Y:S02]  /*12f00*/  IMAD.MOV.U32 R12, RZ, RZ, 0x2 ;  /* 0x00000002ff0c7424 */ /* 0x000fe400078e00ff */
[----:B------:R-:W-:-:S07]  /*12f10*/  IMAD.MOV.U32 R3, RZ, RZ, R14 ;  /* 0x000000ffff037224 */ /* 0x000fce00078e000e */
[----:B------:R-:W-:Y:S05]  /*12f20*/  WARPSYNC.COLLECTIVE R15, `(.L_x_10317) ;  /* 0x000000000f087348 */ /* 0x000fea0003c00000 */
[----:B------:R0:W1:Y:S02]  /*12f30*/  SHFL.IDX P6, R14, R13, R12, R11 ;  /* 0x0000000c0d0e7389 */ /* 0x00006400000c000b */
[----:B01----:R-:W-:Y:S01]  /*12f40*/  ENDCOLLECTIVE ;  /* 0x000000000000791b */ /* 0x003fe20003800000 */
.L_x_10317:
        /* <DEDUP_REMOVED lines=15> */
.L_x_10318:
[----:B------:R-:W-:Y:S02]  /*13040*/  @P0 IMAD R6, R5, 0x2, R22 ;  /* 0x0000000205060824 */ /* 0x000fe400078e0216 */
[----:B------:R-:W-:Y:S02]  /*13050*/  IMAD.MOV.U32 R13, RZ, RZ, R4 ;  /* 0x000000ffff0d7224 */ /* 0x000fe400078e0004 */
[----:B------:R-:W-:Y:S02]  /*13060*/  IMAD.MOV.U32 R12, RZ, RZ, 0x3 ;  /* 0x00000003ff0c7424 */ /* 0x000fe400078e00ff */
[----:B------:R-:W-:-:S07]  /*13070*/  IMAD.MOV.U32 R3, RZ, RZ, R14 ;  /* 0x000000ffff037224 */ /* 0x000fce00078e000e */
[----:B------:R-:W-:Y:S05]  /*13080*/  WARPSYNC.COLLECTIVE R15, `(.L_x_10319) ;  /* 0x000000000f087348 */ /* 0x000fea0003c00000 */
[----:B------:R0:W1:Y:S02]  /*13090*/  SHFL.IDX P6, R14, R13, R12, R11 ;  /* 0x0000000c0d0e7389 */ /* 0x00006400000c000b */
[----:B01----:R-:W-:Y:S01]  /*130a0*/  ENDCOLLECTIVE ;  /* 0x000000000000791b */ /* 0x003fe20003800000 */
.L_x_10319:
        /* <DEDUP_REMOVED lines=15> */
.L_x_10320:
[----:B------:R-:W-:Y:S02]  /*131a0*/  @P0 IMAD R6, R5, 0x2, R22 ;  /* 0x0000000205060824 */ /* 0x000fe400078e0216 */
[----:B------:R-:W-:Y:S02]  /*131b0*/  IMAD.MOV.U32 R13, RZ, RZ, R4 ;  /* 0x000000ffff0d7224 */ /* 0x000fe400078e0004 */
[----:B------:R-:W-:Y:S02]  /*131c0*/  IMAD.MOV.U32 R12, RZ, RZ, 0x4 ;  /* 0x00000004ff0c7424 */ /* 0x000fe400078e00ff */
[----:B------:R-:W-:-:S07]  /*131d0*/  IMAD.MOV.U32 R3, RZ, RZ, R14 ;  /* 0x000000ffff037224 */ /* 0x000fce00078e000e */
[----:B------:R-:W-:Y:S05]  /*131e0*/  WARPSYNC.COLLECTIVE R15, `(.L_x_10321) ;  /* 0x000000000f087348 */ /* 0x000fea0003c00000 */
[----:B------:R0:W1:Y:S02]  /*131f0*/  SHFL.IDX P6, R14, R13, R12, R11 ;  /* 0x0000000c0d0e7389 */ /* 0x00006400000c000b */
[----:B01----:R-:W-:Y:S01]  /*13200*/  ENDCOLLECTIVE ;  /* 0x000000000000791b */ /* 0x003fe20003800000 */
.L_x_10321:
        /* <DEDUP_REMOVED lines=15> */
.L_x_10322:
[----:B------:R-:W-:Y:S02]  /*13300*/  @P0 IMAD R6, R5, 0x2, R22 ;  /* 0x0000000205060824 */ /* 0x000fe400078e0216 */
[----:B------:R-:W-:Y:S02]  /*13310*/  IMAD.MOV.U32 R13, RZ, RZ, R4 ;  /* 0x000000ffff0d7224 */ /* 0x000fe400078e0004 */
[----:B------:R-:W-:Y:S02]  /*13320*/  IMAD.MOV.U32 R12, RZ, RZ, 0x5 ;  /* 0x00000005ff0c7424 */ /* 0x000fe400078e00ff */
[----:B------:R-:W-:-:S07]  /*13330*/  IMAD.MOV.U32 R3, RZ, RZ, R14 ;  /* 0x000000ffff037224 */ /* 0x000fce00078e000e */
[----:B------:R-:W-:Y:S05]  /*13340*/  WARPSYNC.COLLECTIVE R15, `(.L_x_10323) ;  /* 0x000000000f087348 */ /* 0x000fea0003c00000 */
[----:B------:R0:W1:Y:S02]  /*13350*/  SHFL.IDX P6, R14, R13, R12, R11 ;  /* 0x0000000c0d0e7389 */ /* 0x00006400000c000b */
[----:B01----:R-:W-:Y:S01]  /*13360*/  ENDCOLLECTIVE ;  /* 0x000000000000791b */ /* 0x003fe20003800000 */
.L_x_10323:
        /* <DEDUP_REMOVED lines=10> */
.L_x_10324:
[----:B------:R-:W-:Y:S01]  /*13410*/  @!PT LDS RZ, [RZ] ;  /* 0x00000000fffff984 */ /* 0x000fe20000000800 */
[----:B------:R-:W-:Y:S01]  /*13420*/  @!PT LDS RZ, [RZ] ;  /* 0x00000000fffff984 */ /* 0x000fe20000000800 */
[----:B------:R-:W-:Y:S01]  /*13430*/  @!PT LDS RZ, [RZ] ;  /* 0x00000000fffff984 */ /* 0x000fe20000000800 */
[----:B------:R1:W-:Y:S01]  /*13440*/  @P0 LDGSTS.E.BYPASS.LTC128B.128 [R6+0x1e400], desc[UR36][R2.64], !P2 ;  /* 0x1e40000002060fae */ /* 0x0003e2000d101d64 */
[----:B------:R-:W-:Y:S01]  /*13450*/  IMAD.MOV.U32 R0, RZ, RZ, R14 ;  /* 0x000000ffff007224 */ /* 0x000fe200078e000e */
[----:B------:R-:W-:Y:S06]  /*13460*/  BRA `(.L_x_10325) ;  /* 0xffffffb000e87947 */ /* 0x000fec000383ffff */
.L_x_10248:
[----:B------:R0:W5:Y:S01]  /*13470*/  LDL.LU R6, [R1+0x4] ;  /* 0x0000040001067983 */ /* 0x0001620000300800 */
[----:B------:R-:W-:Y:S01]  /*13480*/  IMAD.MOV.U32 R13, RZ, RZ, R5 ;  /* 0x000000ffff0d7224 */ /* 0x000fe200078e0005 */
[----:B------:R-:W-:Y:S01]  /*13490*/  LOP3.LUT R23, R23, 0xffffdfff, RZ, 0xc0, !PT ;  /* 0xffffdfff17177812 */ /* 0x000fe200078ec0ff */
[----:B------:R-:W-:Y:S02]  /*134a0*/  IMAD.MOV.U32 R12, RZ, RZ, RZ ;  /* 0x000000ffff0c7224 */ /* 0x000fe400078e00ff */
[----:B------:R-:W-:Y:S02]  /*134b0*/  IMAD.MOV.U32 R11, RZ, RZ, 0x181f ;  /* 0x0000181fff0b7424 */ /* 0x000fe400078e00ff */
[----:B------:R-:W-:Y:S02]  /*134c0*/  IMAD.MOV.U32 R15, RZ, RZ, -0x1 ;  /* 0xffffffffff0f7424 */ /* 0x000fe400078e00ff */
[----:B0-----:R-:W-:-:S07]  /*134d0*/  IMAD.IADD R4, R21, 0x1, R4 ;  /* 0x0000000115047824 */ /* 0x001fce00078e0204 */
[----:B-----5:R-:W-:Y:S05]  /*134e0*/  WARPSYNC.COLLECTIVE R15, `(.L_x_10326) ;  /* 0x000000000f087348 */ /* 0x020fea0003c00000 */
[----:B------:R0:W1:Y:S02]  /*134f0*/  SHFL.IDX P6, R14, R13, R12, R11 ;  /* 0x0000000c0d0e7389 */ /* 0x00006400000c000b */
[----:B01---5:R-:W-:Y:S01]  /*13500*/  ENDCOLLECTIVE ;  /* 0x000000000000791b */ /* 0x023fe20003800000 */
.L_x_10326:
[----:B------:R-:W-:Y:S02]  /*13510*/  IMAD.MOV.U32 R13, RZ, RZ, R0 ;  /* 0x000000ffff0d7224 */ /* 0x000fe400078e0000 */
[----:B------:R-:W-:-:S07]  /*13520*/  IMAD.MOV.U32 R3, RZ, RZ, R14 ;  /* 0x000000ffff037224 */ /* 0x000fce00078e000e */
[----:B------:R-:W-:Y:S05]  /*13530*/  WARPSYNC.COLLECTIVE R15, `(.L_x_10327) ;  /* 0x000000000f087348 */ /* 0x000fea0003c00000 */
[----:B------:R0:W1:Y:S02]  /*13540*/  SHFL.IDX P6, R14, R13, R12, R11 ;  /* 0x0000000c0d0e7389 */ /* 0x00006400000c000b */
[----:B01----:R-:W-:Y:S01]  /*13550*/  ENDCOLLECTIVE ;  /* 0x000000000000791b */ /* 0x003fe20003800000 */
.L_x_10327:
[----:B------:R-:W-:Y:S02]  /*13560*/  IMAD.MOV.U32 R13, RZ, RZ, R5 ;  /* 0x000000ffff0d7224 */ /* 0x000fe400078e0005 */
[----:B------:R-:W-:Y:S02]  /*13570*/  IMAD.MOV.U32 R12, RZ, RZ, 0x1 ;  /* 0x00000001ff0c7424 */ /* 0x000fe400078e00ff */
[----:B------:R-:W-:-:S07]  /*13580*/  IMAD.MOV.U32 R10, RZ, RZ, R14 ;  /* 0x000000ffff0a7224 */ /* 0x000fce00078e000e */
[----:B------:R-:W-:Y:S05]  /*13590*/  WARPSYNC.COLLECTIVE R15, `(.L_x_10328) ;  /* 0x000000000f087348 */ /* 0x000fea0003c00000 */
[----:B------:R0:W1:Y:S02]  /*135a0*/  SHFL.IDX P6, R14, R13, R12, R11 ;  /* 0x0000000c0d0e7389 */ /* 0x00006400000c000b */
[----:B01----:R-:W-:Y:S01]  /*135b0*/  ENDCOLLECTIVE ;  /* 0x000000000000791b */ /* 0x003fe20003800000 */
.L_x_10328:
[----:B------:R-:W-:Y:S02]  /*135c0*/  IMAD.MOV.U32 R13, RZ, RZ, R0 ;  /* 0x000000ffff0d7224 */ /* 0x000fe400078e0000 */
[----:B------:R-:W-:-:S05]  /*135d0*/  IMAD R6, R6, R7, RZ ;  /* 0x0000000706067224 */ /* 0x000fca00078e02ff */
[----:B------:R-:W-:-:S13]  /*135e0*/  ISETP.GE.AND P2, PT, R4, R6, PT ;  /* 0x000000060400720c */ /* 0x000fda0003f46270 */
[----:B------:R-:W-:Y:S02]  /*135f0*/  @!P2 LEA R10, P1, R20, R10, 0x1 ;  /* 0x0000000a140aa211 */ /* 0x000fe400078208ff */
[----:B------:R-:W-:-:S03]  /*13600*/  @P2 LOP3.LUT R23, R23, 0x2000, RZ, 0xfc, !PT ;  /* 0x0000200017172812 */ /* 0x000fc600078efcff */
[----:B------:R-:W-:Y:S01]  /*13610*/  @!P2 IMAD.X R3, RZ, RZ, R3, P1 ;  /* 0x000000ffff03a224 */ /* 0x000fe200008e0603 */
[----:B------:R-:W-:Y:S01]  /*13620*/  LOP3.LUT R23, R23, 0xffffefff, RZ, 0xc0, !PT ;  /* 0xffffefff17177812 */ /* 0x000fe200078ec0ff */
[----:B------:R-:W-:-:S05]  /*13630*/  @!P2 IMAD.MOV.U32 R2, RZ, RZ, R10 ;  /* 0x000000ffff02a224 */ /* 0x000fca00078e000a */
        /* <DEDUP_REMOVED lines=10> */
.L_x_10329:
        /* <DEDUP_REMOVED lines=8> */
.L_x_10330:
        /* <DEDUP_REMOVED lines=15> */
.L_x_10331:
[----:B------:R-:W-:Y:S01]  /*13850*/  @P2 LOP3.LUT R23, R23, 0x800, RZ, 0xfc, !PT ;  /* 0x0000080017172812 */ /* 0x000fe200078efcff */
[----:B------:R-:W-:-:S03]  /*13860*/  IMAD.MOV.U32 R13, RZ, RZ, R5 ;  /* 0x000000ffff0d7224 */ /* 0x000fc600078e0005 */
[----:B------:R-:W-:Y:S01]  /*13870*/  LOP3.LUT R23, R23, 0xfffffdff, RZ, 0xc0, !PT ;  /* 0xfffffdff17177812 */ /* 0x000fe200078ec0ff */
[----:B------:R-:W-:Y:S02]  /*13880*/  IMAD.MOV.U32 R12, RZ, RZ, 0x3 ;  /* 0x00000003ff0c7424 */ /* 0x000fe400078e00ff */
[----:B------:R-:W-:-:S05]  /*13890*/  IMAD.MOV.U32 R11, RZ, RZ, R14 ;  /* 0x000000ffff0b7224 */ /* 0x000fca00078e000e */
[----:B------:R-:W-:-:S05]  /*138a0*/  @!P2 LEA R11, P1, R20, R11, 0x1 ;  /* 0x0000000b140ba211 */ /* 0x000fca00078208ff */
[----:B------:R-:W-:Y:S02]  /*138b0*/  @!P2 IMAD.X R8, RZ, RZ, R2, P1 ;  /* 0x000000ffff08a224 */ /* 0x000fe400008e0602 */
[----:B------:R-:W-:Y:S02]  /*138c0*/  @!P2 IMAD.MOV.U32 R2, RZ, RZ, R11 ;  /* 0x000000ffff02a224 */ /* 0x000fe400078e000b */
[----:B------:R-:W-:Y:S02]  /*138d0*/  IMAD.MOV.U32 R11, RZ, RZ, 0x181f ;  /* 0x0000181fff0b7424 */ /* 0x000fe400078e00ff */
[----:B------:R-:W-:-:S07]  /*138e0*/  @!P2 IMAD.MOV.U32 R3, RZ, RZ, R8 ;  /* 0x000000ffff03a224 */ /* 0x000fce00078e0008 */
[----:B------:R-:W-:Y:S05]  /*138f0*/  WARPSYNC.COLLECTIVE R15, `(.L_x_10332) ;  /* 0x000000000f087348 */ /* 0x000fea0003c00000 */
[----:B------:R0:W1:Y:S02]  /*13900*/  SHFL.IDX P6, R14, R13, R12, R11 ;  /* 0x0000000c0d0e7389 */ /* 0x00006400000c000b */
[----:B01----:R-:W-:Y:S01]  /*13910*/  ENDCOLLECTIVE ;  /* 0x000000000000791b */ /* 0x003fe20003800000 */
.L_x_10332:
[----:B------:R-:W-:Y:S01]  /*13920*/  @!PT LDS RZ, [RZ] ;  /* 0x00000000fffff984 */ /* 0x000fe20000000800 */
[----:B------:R-:W-:Y:S01]  /*13930*/  @!PT LDS RZ, [RZ] ;  /* 0x00000000fffff984 */ /* 0x000fe20000000800 */
[----:B------:R-:W-:Y:S01]  /*13940*/  @!PT LDS RZ, [RZ] ;  /* 0x00000000fffff984 */ /* 0x000fe20000000800 */
[----:B------:R0:W-:Y:S01]  /*13950*/  @!P2 LDGSTS.E.BYPASS.LTC128B.128 [R26+0x19400], desc[UR36][R2.64], !P0 ;  /* 0x19400000021aafae */ /* 0x0001e2000c101d64 */
[----:B------:R-:W-:Y:S02]  /*13960*/  IMAD.MOV.U32 R13, RZ, RZ, R0 ;  /* 0x000000ffff0d7224 */ /* 0x000fe400078e0000 */
[----:B0-----:R-:W-:-:S05]  /*13970*/  VIADD R2, R4, 0x30 ;  /* 0x0000003004027836 */ /* 0x001fca0000000000 */
[----:B------:R-:W-:Y:S01]  /*13980*/  ISETP.GE.AND P2, PT, R2, R6, PT ;  /* 0x000000060200720c */ /* 0x000fe20003f46270 */
[----:B------:R-:W-:-:S12]  /*13990*/  IMAD.MOV.U32 R2, RZ, RZ, R14 ;  /* 0x000000ffff027224 */ /* 0x000fd800078e000e */
[----:B------:R-:W-:Y:S05]  /*139a0*/  WARPSYNC.COLLECTIVE R15, `(.L_x_10333) ;  /* 0x000000000f087348 */ /* 0x000fea0003c00000 */
[----:B------:R0:W1:Y:S02]  /*139b0*/  SHFL.IDX P6, R14, R13, R12, R11 ;  /* 0x0000000c0d0e7389 */ /* 0x00006400000c000b */
[----:B01----:R-:W-:Y:S01]  /*139c0*/  ENDCOLLECTIVE ;  /* 0x000000000000791b */ /* 0x003fe20003800000 */
.L_x_10333:
[----:B------:R-:W-:-:S04]  /*139d0*/  @P2 LOP3.LUT R23, R23, 0x200, RZ, 0xfc, !PT ;  /* 0x0000020017172812 */ /* 0x000fc800078efcff */
[----:B------:R-:W-:Y:S01]  /*139e0*/  LOP3.LUT R23, R23, 0xfffffeff, RZ, 0xc0, !PT ;  /* 0xfffffeff17177812 */ /* 0x000fe200078ec0ff */
[----:B------:R-:W-:-:S05]  /*139f0*/  IMAD.MOV.U32 R12, RZ, RZ, R14 ;  /* 0x000000ffff0c7224 */ /* 0x000fca00078e000e */
[----:B------:R-:W-:Y:S01]  /*13a00*/  @!P2 LEA R14, P1, R20, R12, 0x1 ;  /* 0x0000000c140ea211 */ /* 0x000fe200078208ff */
[----:B------:R-:W-:-:S04]  /*13a10*/  IMAD.MOV.U32 R12, RZ, RZ, 0x4 ;  /* 0x00000004ff0c7424 */ /* 0x000fc800078e00ff */
        /* <DEDUP_REMOVED lines=8> */
[----:B0-----:R-:W-:Y:S05]  /*13aa0*/  WARPSYNC.COLLECTIVE R15, `(.L_x_10334) ;  /* 0x000000000f087348 */ /* 0x001fea0003c00000 */
[----:B------:R1:W2:Y:S02]  /*13ab0*/  SHFL.IDX P6, R14, R13, R12, R11 ;  /* 0x0000000c0d0e7389 */ /* 0x0002a400000c000b */
[----:B012---:R-:W-:Y:S01]  /*13ac0*/  ENDCOLLECTIVE ;  /* 0x000000000000791b */ /* 0x007fe20003800000 */
.L_x_10334:
[----:B------:R-:W-:-:S05]  /*13ad0*/  VIADD R2, R4, 0x40 ;  /* 0x0000004004027836 */ /* 0x000fca0000000000 */
[----:B------:R-:W-:Y:S01]  /*13ae0*/  ISETP.GE.AND P2, PT, R2, R6, PT ;  /* 0x000000060200720c */ /* 0x000fe20003f46270 */
[----:B------:R-:W-:Y:S02]  /*13af0*/  IMAD.MOV.U32 R13, RZ, RZ, R0 ;  /* 0x000000ffff0d7224 */ /* 0x000fe400078e0000 */
[----:B------:R-:W-:-:S10]  /*13b00*/  IMAD.MOV.U32 R2, RZ, RZ, R14 ;  /* 0x000000ffff027224 */ /* 0x000fd400078e000e */
[----:B------:R-:W-:Y:S05]  /*13b10*/  WARPSYNC.COLLECTIVE R15, `(.L_x_10335) ;  /* 0x000000000f087348 */ /* 0x000fea0003c00000 */
[----:B------:R0:W1:Y:S02]  /*13b20*/  SHFL.IDX P6, R14, R13, R12, R11 ;  /* 0x0000000c0d0e7389 */ /* 0x00006400000c000b */
[----:B01----:R-:W-:Y:S01]  /*13b30*/  ENDCOLLECTIVE ;  /* 0x000000000000791b */ /* 0x003fe20003800000 */
.L_x_10335:
[----:B------:R-:W-:-:S04]  /*13b40*/  @P2 LOP3.LUT R23, R23, 0x100, RZ, 0xfc, !PT ;  /* 0x0000010017172812 */ /* 0x000fc800078efcff */
[----:B------:R-:W-:Y:S01]  /*13b50*/  LOP3.LUT R23, R23, 0xffffff7f, RZ, 0xc0, !PT ;  /* 0xffffff7f17177812 */ /* 0x000fe200078ec0ff */
[----:B------:R-:W-:Y:S02]  /*13b60*/  IMAD.MOV.U32 R13, RZ, RZ, R5 ;  /* 0x000000ffff0d7224 */ /* 0x000fe400078e0005 */
[----:B------:R-:W-:-:S05]  /*13b70*/  IMAD.MOV.U32 R12, RZ, RZ, R14 ;  /* 0x000000ffff0c7224 */ /* 0x000fca00078e000e */
[----:B------:R-:W-:-:S05]  /*13b80*/  @!P2 LEA R15, P1, R20, R12, 0x1 ;  /* 0x0000000c140fa211 */ /* 0x000fca00078208ff */
[----:B------:R-:W-:Y:S02]  /*13b90*/  @!P2 IMAD.X R12, RZ, RZ, R2, P1 ;  /* 0x000000ffff0ca224 */ /* 0x000fe400008e0602 */
[----:B------:R-:W-:Y:S02]  /*13ba0*/  @!P2 IMAD.MOV.U32 R2, RZ, RZ, R15 ;  /* 0x000000ffff02a224 */ /* 0x000fe400078e000f */
[----:B------:R-:W-:Y:S02]  /*13bb0*/  @!P2 IMAD.MOV.U32 R3, RZ, RZ, R12 ;  /* 0x000000ffff03a224 */ /* 0x000fe400078e000c */
[----:B------:R-:W-:Y:S02]  /*13bc0*/  IMAD.MOV.U32 R12, RZ, RZ, 0x5 ;  /* 0x00000005ff0c7424 */ /* 0x000fe400078e00ff */
[----:B------:R-:W-:Y:S01]  /*13bd0*/  IMAD.MOV.U32 R15, RZ, RZ, -0x1 ;  /* 0xffffffffff0f7424 */ /* 0x000fe200078e00ff */
[----:B------:R-:W-:Y:S01]  /*13be0*/  @!PT LDS RZ, [RZ] ;  /* 0x00000000fffff984 */ /* 0x000fe20000000800 */
[----:B------:R-:W-:Y:S01]  /*13bf0*/  @!PT LDS RZ, [RZ] ;  /* 0x00000000fffff984 */ /* 0x000fe20000000800 */
[----:B------:R-:W-:Y:S01]  /*13c00*/  @!PT LDS RZ, [RZ] ;  /* 0x00000000fffff984 */ /* 0x000fe20000000800 */
[----:B------:R0:W-:Y:S06]  /*13c10*/  @!P2 LDGSTS.E.BYPASS.LTC128B.128 [R26+0x1a400], desc[UR36][R2.64], !P0 ;  /* 0x1a400000021aafae */ /* 0x0001ec000c101d64 */
[----:B0-----:R-:W-:Y:S05]  /*13c20*/  WARPSYNC.COLLECTIVE R15, `(.L_x_10336) ;  /* 0x000000000f087348 */ /* 0x001fea0003c00000 */
[----:B------:R1:W2:Y:S02]  /*13c30*/  SHFL.IDX P6, R14, R13, R12, R11 ;  /* 0x0000000c0d0e7389 */ /* 0x0002a400000c000b */
[----:B012---:R-:W-:Y:S01]  /*13c40*/  ENDCOLLECTIVE ;  /* 0x000000000000791b */ /* 0x007fe20003800000 */
.L_x_10336:
[----:B------:R-:W-:-:S05]  /*13c50*/  VIADD R2, R4, 0x50 ;  /* 0x0000005004027836 */ /* 0x000fca0000000000 */
[----:B------:R-:W-:Y:S01]  /*13c60*/  ISETP.GE.AND P2, PT, R2, R6, PT ;  /* 0x000000060200720c */ /* 0x000fe20003f46270 */
[----:B------:R-:W-:Y:S02]  /*13c70*/  IMAD.MOV.U32 R13, RZ, RZ, R0 ;  /* 0x000000ffff0d7224 */ /* 0x000fe400078e0000 */
[----:B------:R-:W-:-:S10]  /*13c80*/  IMAD.MOV.U32 R8, RZ, RZ, R14 ;  /* 0x000000ffff087224 */ /* 0x000fd400078e000e */
[----:B------:R-:W-:Y:S05]  /*13c90*/  WARPSYNC.COLLECTIVE R15, `(.L_x_10337) ;  /* 0x000000000f087348 */ /* 0x000fea0003c00000 */
[----:B------:R0:W1:Y:S02]  /*13ca0*/  SHFL.IDX P6, R14, R13, R12, R11 ;  /* 0x0000000c0d0e7389 */ /* 0x00006400000c000b */
[----:B01----:R-:W-:Y:S01]  /*13cb0*/  ENDCOLLECTIVE ;  /* 0x000000000000791b */ /* 0x003fe20003800000 */
.L_x_10337:
        /* <DEDUP_REMOVED lines=8> */
.L_x_10338:
        /* <DEDUP_REMOVED lines=13> */
.L_x_10339:
[----:B------:R-:W-:-:S05]  /*13e10*/  VIADD R3, R4, 0x60 ;  /* 0x0000006004037836 */ /* 0x000fca0000000000 */
[----:B------:R-:W-:Y:S01]  /*13e20*/  ISETP.GE.AND P2, PT, R3, R6, PT ;  /* 0x000000060300720c */ /* 0x000fe20003f46270 */
[----:B------:R-:W-:Y:S02]  /*13e30*/  IMAD.MOV.U32 R13, RZ, RZ, R5 ;  /* 0x000000ffff0d7224 */ /* 0x000fe400078e0005 */
[----:B------:R-:W-:-:S10]  /*13e40*/  IMAD.MOV.U32 R12, RZ, RZ, 0x7 ;  /* 0x00000007ff0c7424 */ /* 0x000fd400078e00ff */
[----:B------:R-:W-:Y:S02]  /*13e50*/  @P2 LOP3.LUT R23, R23, 0x40, RZ, 0xfc, !PT ;  /* 0x0000004017172812 */ /* 0x000fe400078efcff */
[----:B------:R-:W-:-:S07]  /*13e60*/  MOV R7, R14 ;  /* 0x0000000e00077202 */ /* 0x000fce0000000f00 */
[----:B------:R-:W-:Y:S05]  /*13e70*/  WARPSYNC.COLLECTIVE R15, `(.L_x_10340) ;  /* 0x000000000f087348 */ /* 0x000fea0003c00000 */
[----:B------:R0:W1:Y:S02]  /*13e80*/  SHFL.IDX P6, R14, R13, R12, R11 ;  /* 0x0000000c0d0e7389 */ /* 0x00006400000c000b */
[----:B01----:R-:W-:Y:S01]  /*13e90*/  ENDCOLLECTIVE ;  /* 0x000000000000791b */ /* 0x003fe20003800000 */
.L_x_10340:
        /* <DEDUP_REMOVED lines=9> */
[----:B------:R-:W-:-:S07]  /*13f30*/  IMAD.MOV.U32 R5, RZ, RZ, R14 ;  /* 0x000000ffff057224 */ /* 0x000fce00078e000e */
[----:B0-----:R-:W-:Y:S05]  /*13f40*/  WARPSYNC.COLLECTIVE R15, `(.L_x_10341) ;  /* 0x000000000f087348 */ /* 0x001fea0003c00000 */
[----:B------:R1:W2:Y:S02]  /*13f50*/  SHFL.IDX P6, R14, R13, R12, R11 ;  /* 0x0000000c0d0e7389 */ /* 0x0002a400000c000b */
[----:B012---:R-:W-:Y:S01]  /*13f60*/  ENDCOLLECTIVE ;  /* 0x000000000000791b */ /* 0x007fe20003800000 */
.L_x_10341:
[----:B------:R-:W-:Y:S01]  /*13f70*/  IMAD.MOV.U32 R0, RZ, RZ, R14 ;  /* 0x000000ffff007224 */ /* 0x000fe200078e000e */
[----:B------:R-:W-:Y:S06]  /*13f80*/  BRA `(.L_x_10342) ;  /* 0xffffffb4001c7947 */ /* 0x000fec000383ffff */
.L_x_10252:
        /* <DEDUP_REMOVED lines=8> */
.L_x_10344:
[----:B------:R-:W-:Y:S05]  /*14010*/  BSYNC B0 ;  /* 0x0000000000007941 */ /* 0x000fea0003800000 */
.L_x_10343:
[----:B------:R-:W-:Y:S01]  /*14020*/  IMAD.MOV.U32 R13, RZ, RZ, R0 ;  /* 0x000000ffff0d7224 */ /* 0x000fe200078e0000 */
[----:B------:R-:W-:Y:S01]  /*14030*/  LOP3.LUT P5, RZ, R23, 0x2000, RZ, 0xc0, !PT ;  /* 0x0000200017ff7812 */ /* 0x000fe200078ac0ff */
[----:B------:R-:W-:Y:S02]  /*14040*/  IMAD.MOV.U32 R12, RZ, RZ, RZ ;  /* 0x000000ffff0c7224 */ /* 0x000fe400078e00ff */
[----:B------:R-:W-:Y:S02]  /*14050*/  IMAD.MOV.U32 R11, RZ, RZ, 0x181f ;  /* 0x0000181fff0b7424 */ /* 0x000fe400078e00ff */
[----:B------:R-:W-:Y:S02]  /*14060*/  IMAD.MOV.U32 R15, RZ, RZ, -0x1 ;  /* 0xffffffffff0f7424 */ /* 0x000fe400078e00ff */
[----:B------:R-:W-:-:S07]  /*14070*/  IMAD.MOV.U32 R2, RZ, RZ, R14 ;  /* 0x000000ffff027224 */ /* 0x000fce00078e000e */
[----:B------:R-:W-:Y:S05]  /*14080*/  WARPSYNC.COLLECTIVE R15, `(.L_x_10345) ;  /* 0x000000000f087348 */ /* 0x000fea0003c00000 */
[----:B------:R0:W1:Y:S02]  /*14090*/  SHFL.IDX P6, R14, R13, R12, R11 ;  /* 0x0000000c0d0e7389 */ /* 0x00006400000c000b */
[----:B01----:R-:W-:Y:S01]  /*140a0*/  ENDCOLLECTIVE ;  /* 0x000000000000791b */ /* 0x003fe20003800000 */
.L_x_10345:
[----:B------:R-:W-:Y:S02]  /*140b0*/  IMAD.MOV.U32 R13, RZ, RZ, R4 ;  /* 0x000000ffff0d7224 */ /* 0x000fe400078e0004 */
[----:B------:R-:W-:Y:S01]  /*140c0*/  IMAD.MOV.U32 R12, RZ, RZ, 0x1 ;  /* 0x00000001ff0c7424 */ /* 0x000fe200078e00ff */
[----:B------:R-:W-:-:S13]  /*140d0*/  @!P5 LEA R5, P0, R8, R14, 0x1 ;  /* 0x0000000e0805d211 */ /* 0x000fda00078008ff */
[----:B------:R-:W-:Y:S05]  /*140e0*/  WARPSYNC.COLLECTIVE R15, `(.L_x_10346) ;  /* 0x000000000f087348 */ /* 0x000fea0003c00000 */
[----:B------:R0:W1:Y:S02]  /*140f0*/  SHFL.IDX P6, R14, R13, R12, R11 ;  /* 0x0000000c0d0e7389 */ /* 0x00006400000c000b */
[----:B01----:R-:W-:Y:S01]  /*14100*/  ENDCOLLECTIVE ;  /* 0x000000000000791b */ /* 0x003fe20003800000 */
.L_x_10346:
[----:B------:R-:W-:Y:S02]  /*14110*/  @!P5 IMAD.X R3, RZ, RZ, R2, P0 ;  /* 0x000000ffff03d224 */ /* 0x000fe400000e0602 */
        /* <DEDUP_REMOVED lines=14> */
.L_x_10347:
[----:B------:R-:W-:Y:S02]  /*14200*/  IMAD.MOV.U32 R13, RZ, RZ, R4 ;  /* 0x000000ffff0d7224 */ /* 0x000fe400078e0004 */
[----:B------:R-:W-:Y:S01]  /*14210*/  IMAD.MOV.U32 R12, RZ, RZ, 0x2 ;  /* 0x00000002ff0c7424 */ /* 0x000fe200078e00ff */
[----:B------:R-:W-:-:S13]  /*14220*/  LOP3.LUT P6, RZ, R23, 0x1000, RZ, 0xc0, !PT ;  /* 0x0000100017ff7812 */ /* 0x000fda00078cc0ff */
[----:B------:R-:W-:-:S05]  /*14230*/  @!P6 LEA R6, P0, R8, R14, 0x1 ;  /* 0x0000000e0806e211 */ /* 0x000fca00078008ff */
[----:B------:R-:W-:Y:S02]  /*14240*/  @!P6 IMAD.X R7, RZ, RZ, R5, P0 ;  /* 0x000000ffff07e224 */ /* 0x000fe400000e0605 */
[----:B------:R-:W-:Y:S02]  /*14250*/  @!P6 IMAD.MOV.U32 R2, RZ, RZ, R6 ;  /* 0x000000ffff02e224 */ /* 0x000fe400078e0006 */
        /* <DEDUP_REMOVED lines=11> */
.L_x_10348:
[----:B------:R-:W-:Y:S02]  /*14310*/  IMAD.MOV.U32 R13, RZ, RZ, R0 ;  /* 0x000000ffff0d7224 */ /* 0x000fe400078e0000 */
[----:B------:R-:W-:-:S07]  /*14320*/  IMAD.MOV.U32 R5, RZ, RZ, R14 ;  /* 0x000000ffff057224 */ /* 0x000fce00078e000e */
[----:B------:R-:W-:Y:S05]  /*14330*/  WARPSYNC.COLLECTIVE R15, `(.L_x_10349) ;  /* 0x000000000f087348 */ /* 0x000fea0003c00000 */
[----:B------:R0:W1:Y:S02]  /*14340*/  SHFL.IDX P6, R14, R13, R12, R11 ;  /* 0x0000000c0d0e7389 */ /* 0x00006400000c000b */
[----:B01----:R-:W-:Y:S01]  /*14350*/  ENDCOLLECTIVE ;  /* 0x000000000000791b */ /* 0x003fe20003800000 */
.L_x_10349:
[----:B------:R-:W-:Y:S02]  /*14360*/  IMAD.MOV.U32 R13, RZ, RZ, R4 ;  /* 0x000000ffff0d7224 */ /* 0x000fe400078e0004 */
[----:B------:R-:W-:Y:S01]  /*14370*/  IMAD.MOV.U32 R12, RZ, RZ, 0x3 ;  /* 0x00000003ff0c7424 */ /* 0x000fe200078e00ff */
[----:B------:R-:W-:-:S13]  /*14380*/  @!P5 LEA R6, P0, R8, R14, 0x1 ;  /* 0x0000000e0806d211 */ /* 0x000fda00078008ff */
[----:B------:R-:W-:Y:S05]  /*14390*/  WARPSYNC.COLLECTIVE R15, `(.L_x_10350) ;  /* 0x000000000f087348 */ /* 0x000fea0003c00000 */
[----:B------:R0:W1:Y:S02]  /*143a0*/  SHFL.IDX P6, R14, R13, R12, R11 ;  /* 0x0000000c0d0e7389 */ /* 0x00006400000c000b */
[----:B01----:R-:W-:Y:S01]  /*143b0*/  ENDCOLLECTIVE ;  /* 0x000000000000791b */ /* 0x003fe20003800000 */
.L_x_10350:
[----:B------:R-:W-:Y:S02]  /*143c0*/  @!P5 IMAD.X R7, RZ, RZ, R5, P0 ;  /* 0x000000ffff07d224 */ /* 0x000fe400000e0605 */
[----:B------:R-:W-:Y:S02]  /*143d0*/  @!P5 IMAD.MOV.U32 R2, RZ, RZ, R6 ;  /* 0x000000ffff02d224 */ /* 0x000fe400078e0006 */
[----:B------:R-:W-:-:S05]  /*143e0*/  @!P5 IMAD.MOV.U32 R3, RZ, RZ, R7 ;  /* 0x000000ffff03d224 */ /* 0x000fca00078e0007 */
[----:B------:R-:W-:Y:S01]  /*143f0*/  @!PT LDS RZ, [RZ] ;  /* 0x00000000fffff984 */ /* 0x000fe20000000800 */
[----:B------:R-:W-:Y:S01]  /*14400*/  @!PT LDS RZ, [RZ] ;  /* 0x00000000fffff984 */ /* 0x000fe20000000800 */
[----:B------:R-:W-:Y:S01]  /*14410*/  @!PT LDS RZ, [RZ] ;  /* 0x00000000fffff984 */ /* 0x000fe20000000800 */
[----:B------:R0:W-:Y:S01]  /*14420*/  @!P5 LDGSTS.E.BYPASS.LTC128B.128 [R26+0x23400], desc[UR36][R2.64], !P4 ;  /* 0x23400000021adfae */ /* 0x0001e2000e101d64 */
[----:B------:R-:W-:-:S03]  /*14430*/  IMAD.MOV.U32 R13, RZ, RZ, R0 ;  /* 0x000000ffff0d7224 */ /* 0x000fc600078e0000 */
[----:B------:R0:W-:Y:S04]  /*14440*/  @!P5 LDGSTS.E.BYPASS.LTC128B.128 [R26+0x27400], desc[UR36][R2.64+0x80], !P3 ;  /* 0x27400080021adfae */ /* 0x0001e8000d901d64 */
[----:B------:R0:W-:Y:S01]  /*14450*/  @!P5 LDGSTS.E.BYPASS.LTC128B.128 [R26+0x2b400], desc[UR36][R2.64+0x100], !P2 ;  /* 0x2b400100021adfae */ /* 0x0001e2000d101d64 */
[----:B------:R-:W-:-:S03]  /*14460*/  IMAD.MOV.U32 R5, RZ, RZ, R14 ;  /* 0x000000ffff057224 */ /* 0x000fc600078e000e */
[----:B------:R0:W-:Y:S01]  /*14470*/  @!P5 LDGSTS.E.BYPASS.LTC128B.128 [R26+0x2f400], desc[UR36][R2.64+0x180], !P1 ;  /* 0x2f400180021adfae */ /* 0x0001e2000c901d64 */
[----:B------:R-:W-:-:S13]  /*14480*/  LOP3.LUT P5, RZ, R23, 0x100, RZ, 0xc0, !PT ;  /* 0x0000010017ff7812 */ /* 0x000fda00078ac0ff */
[----:B0-----:R-:W-:Y:S05]  /*14490*/  WARPSYNC.COLLECTIVE R15, `(.L_x_10351) ;  /* 0x000000000f087348 */ /* 0x001fea0003c00000 */
[----:B------:R1:W2:Y:S02]  /*144a0*/  SHFL.IDX P6, R14, R13, R12, R11 ;  /* 0x0000000c0d0e7389 */ /* 0x0002a400000c000b */
[----:B012---:R-:W-:Y:S01]  /*144b0*/  ENDCOLLECTIVE ;  /* 0x000000000000791b */ /* 0x007fe20003800000 */
.L_x_10351:
        /* <DEDUP_REMOVED lines=17> */
.L_x_10352:
[----:B------:R-:W-:Y:S02]  /*145d0*/  IMAD.MOV.U32 R13, RZ, RZ, R0 ;  /* 0x000000ffff0d7224 */ /* 0x000fe400078e0000 */
[----:B------:R-:W-:-:S07]  /*145e0*/  IMAD.MOV.U32 R5, RZ, RZ, R14 ;  /* 0x000000ffff057224 */ /* 0x000fce00078e000e */
[----:B------:R-:W-:Y:S05]  /*145f0*/  WARPSYNC.COLLECTIVE R15, `(.L_x_10353) ;  /* 0x000000000f087348 */ /* 0x000fea0003c00000 */
[----:B------:R0:W1:Y:S02]  /*14600*/  SHFL.IDX P6, R14, R13, R12, R11 ;  /* 0x0000000c0d0e7389 */ /* 0x00006400000c000b */
[----:B01----:R-:W-:Y:S01]  /*14610*/  ENDCOLLECTIVE ;  /* 0x000000000000791b */ /* 0x003fe20003800000 */
.L_x_10353:
[----:B------:R-:W-:Y:S02]  /*14620*/  IMAD.MOV.U32 R13, RZ, RZ, R4 ;  /* 0x000000ffff0d7224 */ /* 0x000fe400078e0004 */
[----:B------:R-:W-:Y:S01]  /*14630*/  IMAD.MOV.U32 R12, RZ, RZ, 0x5 ;  /* 0x00000005ff0c7424 */ /* 0x000fe200078e00ff */
[----:B------:R-:W-:-:S13]  /*14640*/  @!P5 LEA R6, P0, R8, R14, 0x1 ;  /* 0x0000000e0806d211 */ /* 0x000fda00078008ff */
[----:B------:R-:W-:Y:S05]  /*14650*/  WARPSYNC.COLLECTIVE R15, `(.L_x_10354) ;  /* 0x000000000f087348 */ /* 0x000fea0003c00000 */
[----:B------:R0:W1:Y:S02]  /*14660*/  SHFL.IDX P6, R14, R13, R12, R11 ;  /* 0x0000000c0d0e7389 */ /* 0x00006400000c000b */
[----:B01----:R-:W-:Y:S01]  /*14670*/  ENDCOLLECTIVE ;  /* 0x000000000000791b */ /* 0x003fe20003800000 */
.L_x_10354:
        /* <DEDUP_REMOVED lines=16> */
.L_x_10355:
        /* <DEDUP_REMOVED lines=17> */
.L_x_10356:
[----:B------:R-:W-:Y:S02]  /*14890*/  IMAD.MOV.U32 R13, RZ, RZ, R0 ;  /* 0x000000ffff0d7224 */ /* 0x000fe400078e0000 */
[----:B------:R-:W-:-:S07]  /*148a0*/  IMAD.MOV.U32 R5, RZ, RZ, R14 ;  /* 0x000000ffff057224 */ /* 0x000fce00078e000e */
[----:B------:R-:W-:Y:S05]  /*148b0*/  WARPSYNC.COLLECTIVE R15, `(.L_x_10357) ;  /* 0x000000000f087348 */ /* 0x000fea0003c00000 */
[----:B------:R0:W1:Y:S02]  /*148c0*/  SHFL.IDX P6, R14, R13, R12, R11 ;  /* 0x0000000c0d0e7389 */ /* 0x00006400000c000b */
[----:B01----:R-:W-:Y:S01]  /*148d0*/  ENDCOLLECTIVE ;  /* 0x000000000000791b */ /* 0x003fe20003800000 */
.L_x_10357:
[----:B------:R-:W-:Y:S02]  /*148e0*/  IMAD.MOV.U32 R13, RZ, RZ, R4 ;  /* 0x000000ffff0d7224 */ /* 0x000fe400078e0004 */
[----:B------:R-:W-:Y:S01]  /*148f0*/  IMAD.MOV.U32 R12, RZ, RZ, 0x7 ;  /* 0x00000007ff0c7424 */ /* 0x000fe200078e00ff */
[----:B------:R-:W-:-:S13]  /*14900*/  @!P5 LEA R6, P0, R8, R14, 0x1 ;  /* 0x0000000e0806d211 */ /* 0x000fda00078008ff */
[----:B------:R-:W-:Y:S05]  /*14910*/  WARPSYNC.COLLECTIVE R15, `(.L_x_10358) ;  /* 0x000000000f087348 */ /* 0x000fea0003c00000 */
[----:B------:R0:W1:Y:S02]  /*14920*/  SHFL.IDX P6, R14, R13, R12, R11 ;  /* 0x0000000c0d0e7389 */ /* 0x00006400000c000b */
[----:B01----:R-:W-:Y:S01]  /*14930*/  ENDCOLLECTIVE ;  /* 0x000000000000791b */ /* 0x003fe20003800000 */
.L_x_10358:
        /* <DEDUP_REMOVED lines=11> */
[----:B------:R0:W-:Y:S04]  /*149f0*/  @!P5 LDGSTS.E.BYPASS.LTC128B.128 [R26+0x31400], desc[UR36][R2.64+0x180], !P1 ;  /* 0x31400180021adfae */ /* 0x0001e8000c901d64 */
[----:B0-----:R-:W-:Y:S05]  /*14a00*/  WARPSYNC.COLLECTIVE R15, `(.L_x_10359) ;  /* 0x000000000f087348 */ /* 0x001fea0003c00000 */
[----:B------:R1:W2:Y:S02]  /*14a10*/  SHFL.IDX P6, R14, R13, R12, R11 ;  /* 0x0000000c0d0e7389 */ /* 0x0002a400000c000b */
[----:B012---:R-:W-:Y:S01]  /*14a20*/  ENDCOLLECTIVE ;  /* 0x000000000000791b */ /* 0x007fe20003800000 */
.L_x_10359:
[----:B------:R-:W-:Y:S05]  /*14a30*/  BRA `(.L_x_10360) ;  /* 0xffffffb400507947 */ /* 0x000fea000383ffff */
.L_x_10257:
[----:B0-----:R0:W1:Y:S02]  /*14a40*/  SYNCS.PHASECHK.TRANS64.TRYWAIT P0, [R22+URZ+0x32420], R3 ;  /* 0x03242003160075a7 */ /* 0x001064000800017f */
[----:B-1----:R-:W-:Y:S05]  /*14a50*/  @!P0 NANOSLEEP.SYNCS 0x989680 ;  /* 0x009896800000895d */ /* 0x002fea0003900000 */
[----:B------:R-:W1:Y:S02]  /*14a60*/  @!P0 SYNCS.PHASECHK.TRANS64 P0, [R22+URZ+0x32420], R3 ;  /* 0x03242003160085a7 */ /* 0x000e64000800007f */
[----:B-1----:R-:W-:Y:S05]  /*14a70*/  @!P0 BRA `(.L_x_10257) ;  /* 0xfffffffc00f08947 */ /* 0x002fea000383ffff */
[----:B------:R-:W-:Y:S05]  /*14a80*/  BRA `(.L_x_10361) ;  /* 0xffffffb400c07947 */ /* 0x000fea000383ffff */
.L_x_10260:
[----:B-1----:R1:W2:Y:S02]  /*14a90*/  SYNCS.PHASECHK.TRANS64.TRYWAIT P0, [R25+URZ+0x32460], R0 ;  /* 0x03246000190075a7 */ /* 0x0022a4000800017f */
[----:B--2---:R-:W-:Y:S05]  /*14aa0*/  @!P0 NANOSLEEP.SYNCS 0x989680 ;  /* 0x009896800000895d */ /* 0x004fea0003900000 */
[----:B------:R-:W2:Y:S02]  /*14ab0*/  @!P0 SYNCS.PHASECHK.TRANS64 P0, [R25+URZ+0x32460], R0 ;  /* 0x03246000190085a7 */ /* 0x000ea4000800007f */
[----:B--2---:R-:W-:Y:S05]  /*14ac0*/  @!P0 BRA `(.L_x_10260) ;  /* 0xfffffffc00f08947 */ /* 0x004fea000383ffff */
[----:B------:R-:W-:Y:S05]  /*14ad0*/  BRA `(.L_x_10362) ;  /* 0xffffffb400cc7947 */ /* 0x000fea000383ffff */
.L_x_10261:
        /* <DEDUP_REMOVED lines=8> */
.L_x_10364:
[----:B------:R-:W-:Y:S05]  /*14b60*/  BSYNC B0 ;  /* 0x0000000000007941 */ /* 0x000fea0003800000 */
.L_x_10363:
        /* <DEDUP_REMOVED lines=13> */
.L_x_10365:
        /* <DEDUP_REMOVED lines=9> */
.L_x_10366:
        /* <DEDUP_REMOVED lines=17> */
.L_x_10367:
[----:B------:R-:W-:Y:S02]  /*14de0*/  IMAD.MOV.U32 R13, RZ, RZ, R6 ;  /* 0x000000ffff0d7224 */ /* 0x000fe400078e0006 */
[----:B------:R-:W-:Y:S01]  /*14df0*/  IMAD.MOV.U32 R12, RZ, RZ, 0x2 ;  /* 0x00000002ff0c7424 */ /* 0x000fe200078e00ff */
[----:B------:R-:W-:-:S13]  /*14e00*/  IADD3 R2, P3, R14, R0, RZ ;  /* 0x000000000e027210 */ /* 0x000fda0007f7e0ff */
[----:B------:R-:W-:Y:S05]  /*14e10*/  WARPSYNC.COLLECTIVE R15, `(.L_x_10368) ;  /* 0x000000000f087348 */ /* 0x000fea0003c00000 */
[----:B------:R0:W1:Y:S02]  /*14e20*/  SHFL.IDX P6, R14, R13, R12, R11 ;  /* 0x0000000c0d0e7389 */ /* 0x00006400000c000b */
[----:B01----:R-:W-:Y:S01]  /*14e30*/  ENDCOLLECTIVE ;  /* 0x000000000000791b */ /* 0x003fe20003800000 */
.L_x_10368:
[----:B------:R-:W-:Y:S02]  /*14e40*/  IADD3.X R3, RZ, R3, RZ, P3, !PT ;  /* 0x00000003ff037210 */ /* 0x000fe40001ffe4ff */
        /* <DEDUP_REMOVED lines=16> */
.L_x_10369:
[----:B------:R-:W-:Y:S02]  /*14f50*/  IMAD.MOV.U32 R13, RZ, RZ, R6 ;  /* 0x000000ffff0d7224 */ /* 0x000fe400078e0006 */
[----:B------:R-:W-:Y:S01]  /*14f60*/  IMAD.MOV.U32 R12, RZ, RZ, 0x3 ;  /* 0x00000003ff0c7424 */ /* 0x000fe200078e00ff */
[----:B------:R-:W-:-:S13]  /*14f70*/  IADD3 R2, P3, R14, R0, RZ ;  /* 0x000000000e027210 */ /* 0x000fda0007f7e0ff */
[----:B------:R-:W-:Y:S05]  /*14f80*/  WARPSYNC.COLLECTIVE R15, `(.L_x_10370) ;  /* 0x000000000f087348 */ /* 0x000fea0003c00000 */
[----:B------:R0:W1:Y:S02]  /*14f90*/  SHFL.IDX P6, R14, R13, R12, R11 ;  /* 0x0000000c0d0e7389 */ /* 0x00006400000c000b */
[----:B01----:R-:W-:Y:S01]  /*14fa0*/  ENDCOLLECTIVE ;  /* 0x000000000000791b */ /* 0x003fe20003800000 */
.L_x_10370:
        /* <DEDUP_REMOVED lines=17> */
.L_x_10371:
[----:B------:R-:W-:Y:S02]  /*150c0*/  IMAD.MOV.U32 R13, RZ, RZ, R6 ;  /* 0x000000ffff0d7224 */ /* 0x000fe400078e0006 */
[----:B------:R-:W-:Y:S01]  /*150d0*/  IMAD.MOV.U32 R12, RZ, RZ, 0x4 ;  /* 0x00000004ff0c7424 */ /* 0x000fe200078e00ff */
[----:B------:R-:W-:-:S13]  /*150e0*/  IADD3 R2, P3, R14, R0, RZ ;  /* 0x000000000e027210 */ /* 0x000fda0007f7e0ff */
[----:B------:R-:W-:Y:S05]  /*150f0*/  WARPSYNC.COLLECTIVE R15, `(.L_x_10372) ;  /* 0x000000000f087348 */ /* 0x000fea0003c00000 */
[----:B------:R0:W1:Y:S02]  /*15100*/  SHFL.IDX P6, R14, R13, R12, R11 ;  /* 0x0000000c0d0e7389 */ /* 0x00006400000c000b */
[----:B01----:R-:W-:Y:S01]  /*15110*/  ENDCOLLECTIVE ;  /* 0x000000000000791b */ /* 0x003fe20003800000 */
.L_x_10372:
        /* <DEDUP_REMOVED lines=17> */
.L_x_10373:
[----:B------:R-:W-:Y:S02]  /*15230*/  IMAD.MOV.U32 R13, RZ, RZ, R6 ;  /* 0x000000ffff0d7224 */ /* 0x000fe400078e0006 */
[----:B------:R-:W-:Y:S01]  /*15240*/  IMAD.MOV.U32 R12, RZ, RZ, 0x5 ;  /* 0x00000005ff0c7424 */ /* 0x000fe200078e00ff */
[----:B------:R-:W-:-:S13]  /*15250*/  IADD3 R2, P3, R14, R0, RZ ;  /* 0x000000000e027210 */ /* 0x000fda0007f7e0ff */
[----:B------:R-:W-:Y:S05]  /*15260*/  WARPSYNC.COLLECTIVE R15, `(.L_x_10374) ;  /* 0x000000000f087348 */ /* 0x000fea0003c00000 */
[----:B------:R0:W1:Y:S02]  /*15270*/  SHFL.IDX P6, R14, R13, R12, R11 ;  /* 0x0000000c0d0e7389 */ /* 0x00006400000c000b */
[----:B01----:R-:W-:Y:S01]  /*15280*/  ENDCOLLECTIVE ;  /* 0x000000000000791b */ /* 0x003fe20003800000 */
.L_x_10374:
        /* <DEDUP_REMOVED lines=12> */
.L_x_10375:
        /* <DEDUP_REMOVED lines=9> */
.L_x_10268:
[----:B-1----:R1:W2:Y:S02]  /*153e0*/  SYNCS.PHASECHK.TRANS64.TRYWAIT P0, [R10+URZ+0x32440], R20 ;  /* 0x032440140a0075a7 */ /* 0x0022a4000800017f */
[----:B--2---:R-:W-:Y:S05]  /*153f0*/  @!P0 NANOSLEEP.SYNCS 0x989680 ;  /* 0x009896800000895d */ /* 0x004fea0003900000 */
[----:B------:R-:W2:Y:S02]  /*15400*/  @!P0 SYNCS.PHASECHK.TRANS64 P0, [R10+URZ+0x32440], R20 ;  /* 0x032440140a0085a7 */ /* 0x000ea4000800007f */
[----:B--2---:R-:W-:Y:S05]  /*15410*/  @!P0 BRA `(.L_x_10268) ;  /* 0xfffffffc00f08947 */ /* 0x004fea000383ffff */
[----:B------:R-:W-:Y:S05]  /*15420*/  BRA `(.L_x_10377) ;  /* 0xffffffb800507947 */ /* 0x000fea000383ffff */
.L_x_10269:
        /* <DEDUP_REMOVED lines=8> */
.L_x_10379:
[----:B------:R-:W-:Y:S05]  /*154b0*/  BSYNC B1 ;  /* 0x0000000000017941 */ /* 0x000fea0003800000 */
.L_x_10378:
        /* <DEDUP_REMOVED lines=9> */
.L_x_10380:
[----:B------:R-:W-:Y:S02]  /*15550*/  IMAD.MOV.U32 R13, RZ, RZ, R8 ;  /* 0x000000ffff0d7224 */ /* 0x000fe400078e0008 */
[----:B------:R-:W-:Y:S02]  /*15560*/  IMAD.MOV.U32 R12, RZ, RZ, 0x1 ;  /* 0x00000001ff0c7424 */ /* 0x000fe400078e00ff */
[----:B------:R-:W-:-:S07]  /*15570*/  IMAD.MOV.U32 R2, RZ, RZ, R14 ;  /* 0x000000ffff027224 */ /* 0x000fce00078e000e */
[----:B------:R-:W-:Y:S05]  /*15580*/  WARPSYNC.COLLECTIVE R15, `(.L_x_10381) ;  /* 0x000000000f087348 */ /* 0x000fea0003c00000 */
[----:B------:R0:W1:Y:S02]  /*15590*/  SHFL.IDX P6, R14, R13, R12, R11 ;  /* 0x0000000c0d0e7389 */ /* 0x00006400000c000b */
[----:B01----:R-:W-:Y:S01]  /*155a0*/  ENDCOLLECTIVE ;  /* 0x000000000000791b */ /* 0x003fe20003800000 */
.L_x_10381:
        /* <DEDUP_REMOVED lines=11> */
.L_x_10382:
[----:B------:R-:W-:Y:S02]  /*15660*/  IMAD.MOV.U32 R13, RZ, RZ, R8 ;  /* 0x000000ffff0d7224 */ /* 0x000fe400078e0008 */
[----:B------:R-:W-:Y:S02]  /*15670*/  IMAD.MOV.U32 R12, RZ, RZ, 0x2 ;  /* 0x00000002ff0c7424 */ /* 0x000fe400078e00ff */
[----:B------:R-:W-:-:S07]  /*15680*/  IMAD.MOV.U32 R2, RZ, RZ, R14 ;  /* 0x000000ffff027224 */ /* 0x000fce00078e000e */
[----:B------:R-:W-:Y:S05]  /*15690*/  WARPSYNC.COLLECTIVE R15, `(.L_x_10383) ;  /* 0x000000000f087348 */ /* 0x000fea0003c00000 */
[----:B------:R0:W1:Y:S02]  /*156a0*/  SHFL.IDX P6, R14, R13, R12, R11 ;  /* 0x0000000c0d0e7389 */ /* 0x00006400000c000b */
[----:B01----:R-:W-:Y:S01]  /*156b0*/  ENDCOLLECTIVE ;  /* 0x000000000000791b */ /* 0x003fe20003800000 */
.L_x_10383:
        /* <DEDUP_REMOVED lines=11> */
.L_x_10384:
[----:B------:R-:W-:Y:S02]  /*15770*/  IMAD.MOV.U32 R13, RZ, RZ, R8 ;  /* 0x000000ffff0d7224 */ /* 0x000fe400078e0008 */
[----:B------:R-:W-:Y:S02]  /*15780*/  IMAD.MOV.U32 R12, RZ, RZ, 0x3 ;  /* 0x00000003ff0c7424 */ /* 0x000fe400078e00ff */
[----:B------:R-:W-:-:S07]  /*15790*/  IMAD.MOV.U32 R2, RZ, RZ, R14 ;  /* 0x000000ffff027224 */ /* 0x000fce00078e000e */
[----:B------:R-:W-:Y:S05]  /*157a0*/  WARPSYNC.COLLECTIVE R15, `(.L_x_10385) ;  /* 0x000000000f087348 */ /* 0x000fea0003c00000 */
[----:B------:R0:W1:Y:S02]  /*157b0*/  SHFL.IDX P6, R14, R13, R12, R11 ;  /* 0x0000000c0d0e7389 */ /* 0x00006400000c000b */
[----:B01----:R-:W-:Y:S01]  /*157c0*/  ENDCOLLECTIVE ;  /* 0x000000000000791b */ /* 0x003fe20003800000 */
.L_x_10385:
        /* <DEDUP_REMOVED lines=11> */
.L_x_10386:
[----:B------:R-:W-:Y:S02]  /*15880*/  IMAD.MOV.U32 R13, RZ, RZ, R8 ;  /* 0x000000ffff0d7224 */ /* 0x000fe400078e0008 */
[----:B------:R-:W-:Y:S02]  /*15890*/  IMAD.MOV.U32 R12, RZ, RZ, 0x4 ;  /* 0x00000004ff0c7424 */ /* 0x000fe400078e00ff */
[----:B------:R-:W-:-:S07]  /*158a0*/  IMAD.MOV.U32 R2, RZ, RZ, R14 ;  /* 0x000000ffff027224 */ /* 0x000fce00078e000e */
[----:B------:R-:W-:Y:S05]  /*158b0*/  WARPSYNC.COLLECTIVE R15, `(.L_x_10387) ;  /* 0x000000000f087348 */ /* 0x000fea0003c00000 */
[----:B------:R0:W1:Y:S02]  /*158c0*/  SHFL.IDX P6, R14, R13, R12, R11 ;  /* 0x0000000c0d0e7389 */ /* 0x00006400000c000b */
[----:B01----:R-:W-:Y:S01]  /*158d0*/  ENDCOLLECTIVE ;  /* 0x000000000000791b */ /* 0x003fe20003800000 */
.L_x_10387:
        /* <DEDUP_REMOVED lines=11> */
.L_x_10388:
[----:B------:R-:W-:Y:S02]  /*15990*/  IMAD.MOV.U32 R13, RZ, RZ, R8 ;  /* 0x000000ffff0d7224 */ /* 0x000fe400078e0008 */
[----:B------:R-:W-:Y:S02]  /*159a0*/  IMAD.MOV.U32 R12, RZ, RZ, 0x5 ;  /* 0x00000005ff0c7424 */ /* 0x000fe400078e00ff */
[----:B------:R-:W-:-:S07]  /*159b0*/  IMAD.MOV.U32 R2, RZ, RZ, R14 ;  /* 0x000000ffff027224 */ /* 0x000fce00078e000e */
[----:B------:R-:W-:Y:S05]  /*159c0*/  WARPSYNC.COLLECTIVE R15, `(.L_x_10389) ;  /* 0x000000000f087348 */ /* 0x000fea0003c00000 */
[----:B------:R0:W1:Y:S02]  /*159d0*/  SHFL.IDX P6, R14, R13, R12, R11 ;  /* 0x0000000c0d0e7389 */ /* 0x00006400000c000b */
[----:B01----:R-:W-:Y:S01]  /*159e0*/  ENDCOLLECTIVE ;  /* 0x000000000000791b */ /* 0x003fe20003800000 */
.L_x_10389:
        /* <DEDUP_REMOVED lines=11> */
.L_x_10390:
[----:B------:R-:W-:Y:S05]  /*15aa0*/  BRA `(.L_x_10391) ;  /* 0xffffffb400787947 */ /* 0x000fea000383ffff */
.L_x_10274:
[----:B---3--:R3:W4:Y:S02]  /*15ab0*/  SYNCS.PHASECHK.TRANS64.TRYWAIT P0, [R10+URZ+0x32460], R20 ;  /* 0x032460140a0075a7 */ /* 0x008724000800017f */
[----:B----4-:R-:W-:Y:S05]  /*15ac0*/  @!P0 NANOSLEEP.SYNCS 0x989680 ;  /* 0x009896800000895d */ /* 0x010fea0003900000 */
[----:B------:R-:W4:Y:S02]  /*15ad0*/  @!P0 SYNCS.PHASECHK.TRANS64 P0, [R10+URZ+0x32460], R20 ;  /* 0x032460140a0085a7 */ /* 0x000f24000800007f */
[----:B----4-:R-:W-:Y:S05]  /*15ae0*/  @!P0 BRA `(.L_x_10274) ;  /* 0xfffffffc00f08947 */ /* 0x010fea000383ffff */
[----:B------:R-:W-:Y:S05]  /*15af0*/  BRA `(.L_x_10392) ;  /* 0xffffffb400c47947 */ /* 0x000fea000383ffff */
.L_x_10275:
[----:B------:R-:W-:Y:S01]  /*15b00*/  BSSY B1, `(.L_x_10393) ;  /* 0x0000008000017945 */ /* 0x000fe20003800000 */
[----:B------:R-:W-:Y:S02]  /*15b10*/  IMAD.MOV.U32 R13, RZ, RZ, R25 ;  /* 0x000000ffff0d7224 */ /* 0x000fe400078e0019 */
[----:B------:R-:W-:Y:S02]  /*15b20*/  IMAD.MOV.U32 R12, RZ, RZ, RZ ;  /* 0x000000ffff0c7224 */ /* 0x000fe400078e00ff */
[----:B------:R-:W-:Y:S02]  /*15b30*/  IMAD.MOV.U32 R11, RZ, RZ, 0x181f ;  /* 0x0000181fff0b7424 */ /* 0x000fe400078e00ff */
[----:B------:R-:W-:-:S07]  /*15b40*/  IMAD.MOV.U32 R15, RZ, RZ, -0x1 ;  /* 0xffffffffff0f7424 */ /* 0x000fce00078e00ff */
[----:B--2---:R-:W-:Y:S05]  /*15b50*/  WARPSYNC.COLLECTIVE R15, `(.L_x_10394) ;  /* 0x000000000f087348 */ /* 0x004fea0003c00000 */
[----:B------:R0:W1:Y:S02]  /*15b60*/  SHFL.IDX P6, R14, R13, R12, R11 ;  /* 0x0000000c0d0e7389 */ /* 0x00006400000c000b */
[----:B012---:R-:W-:Y:S01]  /*15b70*/  ENDCOLLECTIVE ;  /* 0x000000000000791b */ /* 0x007fe20003800000 */
.L_x_10394:
[----:B------:R-:W-:Y:S05]  /*15b80*/  BSYNC B1 ;  /* 0x0000000000017941 */ /* 0x000fea0003800000 */
.L_x_10393:
        /* <DEDUP_REMOVED lines=9> */
.L_x_10395:
[----:B------:R-:W-:Y:S02]  /*15c20*/  IMAD.MOV.U32 R13, RZ, RZ, R25 ;  /* 0x000000ffff0d7224 */ /* 0x000fe400078e0019 */
[----:B------:R-:W-:Y:S01]  /*15c30*/  IMAD.MOV.U32 R12, RZ, RZ, 0x1 ;  /* 0x00000001ff0c7424 */ /* 0x000fe200078e00ff */
[----:B------:R-:W-:-:S13]  /*15c40*/  IADD3 R2, P0, R14, R0, RZ ;  /* 0x000000000e027210 */ /* 0x000fda0007f1e0ff */
[----:B------:R-:W-:Y:S05]  /*15c50*/  WARPSYNC.COLLECTIVE R15, `(.L_x_10396) ;  /* 0x000000000f087348 */ /* 0x000fea0003c00000 */
[----:B------:R0:W1:Y:S02]  /*15c60*/  SHFL.IDX P6, R14, R13, R12, R11 ;  /* 0x0000000c0d0e7389 */ /* 0x00006400000c000b */
[----:B01----:R-:W-:Y:S01]  /*15c70*/  ENDCOLLECTIVE ;  /* 0x000000000000791b */ /* 0x003fe20003800000 */
.L_x_10396:
        /* <DEDUP_REMOVED lines=13> */
.L_x_10397:
[----:B------:R-:W-:Y:S02]  /*15d50*/  IMAD.MOV.U32 R13, RZ, RZ, R25 ;  /* 0x000000ffff0d7224 */ /* 0x000fe400078e0019 */
[----:B------:R-:W-:Y:S01]  /*15d60*/  IMAD.MOV.U32 R12, RZ, RZ, 0x2 ;  /* 0x00000002ff0c7424 */ /* 0x000fe200078e00ff */
[----:B------:R-:W-:-:S13]  /*15d70*/  IADD3 R2, P0, R14, R0, RZ ;  /* 0x000000000e027210 */ /* 0x000fda0007f1e0ff */
[----:B------:R-:W-:Y:S05]  /*15d80*/  WARPSYNC.COLLECTIVE R15, `(.L_x_10398) ;  /* 0x000000000f087348 */ /* 0x000fea0003c00000 */
[----:B------:R0:W1:Y:S02]  /*15d90*/  SHFL.IDX P6, R14, R13, R12, R11 ;  /* 0x0000000c0d0e7389 */ /* 0x00006400000c000b */
[----:B01----:R-:W-:Y:S01]  /*15da0*/  ENDCOLLECTIVE ;  /* 0x000000000000791b */ /* 0x003fe20003800000 */
.L_x_10398:
        /* <DEDUP_REMOVED lines=13> */
.L_x_10399:
[----:B------:R-:W-:Y:S02]  /*15e80*/  IMAD.MOV.U32 R13, RZ, RZ, R25 ;  /* 0x000000ffff0d7224 */ /* 0x000fe400078e0019 */
[----:B------:R-:W-:Y:S02]  /*15e90*/  IMAD.MOV.U32 R12, RZ, RZ, 0x3 ;  /* 0x00000003ff0c7424 */ /* 0x000fe400078e00ff */
[----:B------:R-:W-:-:S07]  /*15ea0*/  IMAD.MOV.U32 R8, RZ, RZ, R14 ;  /* 0x000000ffff087224 */ /* 0x000fce00078e000e */
[----:B------:R-:W-:Y:S05]  /*15eb0*/  WARPSYNC.COLLECTIVE R15, `(.L_x_10400) ;  /* 0x000000000f087348 */ /* 0x000fea0003c00000 */
[----:B------:R0:W1:Y:S02]  /*15ec0*/  SHFL.IDX P6, R14, R13, R12, R11 ;  /* 0x0000000c0d0e7389 */ /* 0x00006400000c000b */
[----:B01----:R-:W-:Y:S01]  /*15ed0*/  ENDCOLLECTIVE ;  /* 0x000000000000791b */ /* 0x003fe20003800000 */
.L_x_10400:
        /* <DEDUP_REMOVED lines=9> */
[----:B------:R-:W-:-:S03]  /*15f70*/  MOV R5, R14 ;  /* 0x0000000e00057202 */ /* 0x000fc60000000f00 */
[----:B------:R0:W-:Y:S04]  /*15f80*/  LDGSTS.E.BYPASS.LTC128B.128 [R20+0xa400], desc[UR36][R2.64+0x180], !P1 ;  /* 0x0a40018002147fae */ /* 0x0001e8000c901d64 */
[----:B0-----:R-:W-:Y:S05]  /*15f90*/  WARPSYNC.COLLECTIVE R15, `(.L_x_10401) ;  /* 0x000000000f087348 */ /* 0x001fea0003c00000 */
[----:B------:R1:W2:Y:S02]  /*15fa0*/  SHFL.IDX P6, R14, R13, R12, R11 ;  /* 0x0000000c0d0e7389 */ /* 0x0002a400000c000b */
[----:B012---:R-:W-:Y:S01]  /*15fb0*/  ENDCOLLECTIVE ;  /* 0x000000000000791b */ /* 0x007fe20003800000 */
.L_x_10401:
[----:B------:R-:W-:Y:S02]  /*15fc0*/  IMAD.MOV.U32 R13, RZ, RZ, R25 ;  /* 0x000000ffff0d7224 */ /* 0x000fe400078e0019 */
[----:B------:R-:W-:Y:S01]  /*15fd0*/  IMAD.MOV.U32 R12, RZ, RZ, 0x4 ;  /* 0x00000004ff0c7424 */ /* 0x000fe200078e00ff */
[----:B------:R-:W-:-:S13]  /*15fe0*/  IADD3 R2, P0, R14, R0, RZ ;  /* 0x000000000e027210 */ /* 0x000fda0007f1e0ff */
[----:B------:R-:W-:Y:S05]  /*15ff0*/  WARPSYNC.COLLECTIVE R15, `(.L_x_10402) ;  /* 0x000000000f087348 */ /* 0x000fea0003c00000 */
[----:B------:R0:W1:Y:S02]  /*16000*/  SHFL.IDX P6, R14, R13, R12, R11 ;  /* 0x0000000c0d0e7389 */ /* 0x00006400000c000b */
[----:B01----:R-:W-:Y:S01]  /*16010*/  ENDCOLLECTIVE ;  /* 0x000000000000791b */ /* 0x003fe20003800000 */
.L_x_10402:
        /* <DEDUP_REMOVED lines=13> */
.L_x_10403:
[----:B------:R-:W-:Y:S02]  /*160f0*/  IMAD.MOV.U32 R13, RZ, RZ, R25 ;  /* 0x000000ffff0d7224 */ /* 0x000fe400078e0019 */
[----:B------:R-:W-:Y:S01]  /*16100*/  IMAD.MOV.U32 R12, RZ, RZ, 0x5 ;  /* 0x00000005ff0c7424 */ /* 0x000fe200078e00ff */
[----:B------:R-:W-:-:S13]  /*16110*/  IADD3 R2, P0, R14, R0, RZ ;  /* 0x000000000e027210 */ /* 0x000fda0007f1e0ff */
[----:B------:R-:W-:Y:S05]  /*16120*/  WARPSYNC.COLLECTIVE R15, `(.L_x_10404) ;  /* 0x000000000f087348 */ /* 0x000fea0003c00000 */
[----:B------:R0:W1:Y:S02]  /*16130*/  SHFL.IDX P6, R14, R13, R12, R11 ;  /* 0x0000000c0d0e7389 */ /* 0x00006400000c000b */
[----:B01----:R-:W-:Y:S01]  /*16140*/  ENDCOLLECTIVE ;  /* 0x000000000000791b */ /* 0x003fe20003800000 */
.L_x_10404:
        /* <DEDUP_REMOVED lines=13> */
.L_x_10405:
[----:B------:R-:W-:Y:S05]  /*16220*/  BRA `(.L_x_10406) ;  /* 0xffffffb400047947 */ /* 0x000fea000383ffff */
.L_x_10283:
        /* <DEDUP_REMOVED lines=8> */
.L_x_10408:
[----:B------:R-:W-:Y:S05]  /*162b0*/  BSYNC B0 ;  /* 0x0000000000007941 */ /* 0x000fea0003800000 */
.L_x_10407:
        /* <DEDUP_REMOVED lines=9> */
.L_x_10409:
        /* <DEDUP_REMOVED lines=24> */
.L_x_10410:
[----:B------:R-:W-:Y:S01]  /*164d0*/  IMAD.MOV.U32 R12, RZ, RZ, 0x2 ;  /* 0x00000002ff0c7424 */ /* 0x000fe200078e00ff */
[----:B------:R-:W-:-:S05]  /*164e0*/  SEL R14, R14, RZ, P1 ;  /* 0x000000ff0e0e7207 */ /* 0x000fca0000800000 */
[----:B------:R-:W-:-:S04]  /*164f0*/  IMAD.IADD R5, R13, 0x1, R14 ;  /* 0x000000010d057824 */ /* 0x000fc800078e020e */
[----:B------:R-:W-:-:S07]  /*16500*/  IMAD.MOV.U32 R13, RZ, RZ, R5 ;  /* 0x000000ffff0d7224 */ /* 0x000fce00078e0005 */
[----:B------:R-:W-:Y:S05]  /*16510*/  WARPSYNC.COLLECTIVE R15, `(.L_x_10411) ;  /* 0x000000000f087348 */ /* 0x000fea0003c00000 */
[----:B------:R0:W1:Y:S02]  /*16520*/  SHFL.UP P6, R14, R13, R12, R11 ;  /* 0x0400000c0d0e7389 */ /* 0x00006400000c000b */
[----:B01----:R-:W-:Y:S01]  /*16530*/  ENDCOLLECTIVE ;  /* 0x000000000000791b */ /* 0x003fe20003800000 */
.L_x_10411:
[----:B------:R-:W-:Y:S01]  /*16540*/  IMAD.MOV.U32 R12, RZ, RZ, 0x4 ;  /* 0x00000004ff0c7424 */ /* 0x000fe200078e00ff */
[----:B------:R-:W-:-:S05]  /*16550*/  SEL R2, R14, RZ, P2 ;  /* 0x000000ff0e027207 */ /* 0x000fca0001000000 */
[----:B------:R-:W-:-:S04]  /*16560*/  IMAD.IADD R2, R5, 0x1, R2 ;  /* 0x0000000105027824 */ /* 0x000fc800078e0202 */
[----:B------:R-:W-:-:S07]  /*16570*/  IMAD.MOV.U32 R13, RZ, RZ, R2 ;  /* 0x000000ffff0d7224 */ /* 0x000fce00078e0002 */
[----:B------:R-:W-:Y:S05]  /*16580*/  WARPSYNC.COLLECTIVE R15, `(.L_x_10412) ;  /* 0x000000000f087348 */ /* 0x000fea0003c00000 */
[----:B------:R0:W1:Y:S02]  /*16590*/  SHFL.UP P6, R14, R13, R12, R11 ;  /* 0x0400000c0d0e7389 */ /* 0x00006400000c000b */
[----:B01----:R-:W-:Y:S01]  /*165a0*/  ENDCOLLECTIVE ;  /* 0x000000000000791b */ /* 0x003fe20003800000 */
.L_x_10412:
[----:B------:R-:W-:Y:S01]  /*165b0*/  IMAD.MOV.U32 R12, RZ, RZ, 0x8 ;  /* 0x00000008ff0c7424 */ /* 0x000fe200078e00ff */
[----:B------:R-:W-:-:S05]  /*165c0*/  SEL R3, R14, RZ, P3 ;  /* 0x000000ff0e037207 */ /* 0x000fca0001800000 */
[----:B------:R-:W-:-:S04]  /*165d0*/  IMAD.IADD R3, R2, 0x1, R3 ;  /* 0x0000000102037824 */ /* 0x000fc800078e0203 */
[----:B------:R-:W-:-:S07]  /*165e0*/  IMAD.MOV.U32 R13, RZ, RZ, R3 ;  /* 0x000000ffff0d7224 */ /* 0x000fce00078e0003 */
[----:B------:R-:W-:Y:S05]  /*165f0*/  WARPSYNC.COLLECTIVE R15, `(.L_x_10413) ;  /* 0x000000000f087348 */ /* 0x000fea0003c00000 */
[----:B------:R0:W1:Y:S02]  /*16600*/  SHFL.UP P6, R14, R13, R12, R11 ;  /* 0x0400000c0d0e7389 */ /* 0x00006400000c000b */
[----:B01----:R-:W-:Y:S01]  /*16610*/  ENDCOLLECTIVE ;  /* 0x000000000000791b */ /* 0x003fe20003800000 */
.L_x_10413:
[----:B------:R-:W-:Y:S01]  /*16620*/  IMAD.MOV.U32 R12, RZ, RZ, 0x10 ;  /* 0x00000010ff0c7424 */ /* 0x000fe200078e00ff */
[----:B------:R-:W-:-:S05]  /*16630*/  SEL R14, R14, RZ, P4 ;  /* 0x000000ff0e0e7207 */ /* 0x000fca0002000000 */
[----:B------:R-:W-:-:S04]  /*16640*/  IMAD.IADD R5, R3, 0x1, R14 ;  /* 0x0000000103057824 */ /* 0x000fc800078e020e */
[----:B------:R-:W-:-:S07]  /*16650*/  IMAD.MOV.U32 R13, RZ, RZ, R5 ;  /* 0x000000ffff0d7224 */ /* 0x000fce00078e0005 */
[----:B------:R-:W-:Y:S05]  /*16660*/  WARPSYNC.COLLECTIVE R15, `(.L_x_10414) ;  /* 0x000000000f087348 */ /* 0x000fea0003c00000 */
[----:B------:R0:W1:Y:S02]  /*16670*/  SHFL.UP P6, R14, R13, R12, R11 ;  /* 0x0400000c0d0e7389 */ /* 0x00006400000c000b */
[----:B01----:R-:W-:Y:S01]  /*16680*/  ENDCOLLECTIVE ;  /* 0x000000000000791b */ /* 0x003fe20003800000 */
.L_x_10414:
        /* <DEDUP_REMOVED lines=8> */
.L_x_10415:
[----:B------:R-:W-:Y:S05]  /*16710*/  BRA `(.L_x_10416) ;  /* 0xffffffb400607947 */ /* 0x000fea000383ffff */
.L_x_10286:
[----:B------:R-:W-:Y:S01]  /*16720*/  BSSY B0, `(.L_x_10417) ;  /* 0x0000007000007945 */ /* 0x000fe20003800000 */
[----:B------:R-:W-:Y:S02]  /*16730*/  IMAD.MOV.U32 R12, RZ, RZ, 0x1 ;  /* 0x00000001ff0c7424 */ /* 0x000fe400078e00ff */
[----:B------:R-:W-:Y:S02]  /*16740*/  IMAD.MOV.U32 R11, RZ, RZ, RZ ;  /* 0x000000ffff0b7224 */ /* 0x000fe400078e00ff */
[----:B------:R-:W-:-:S07]  /*16750*/  IMAD.MOV.U32 R15, RZ, RZ, -0x1 ;  /* 0xffffffffff0f7424 */ /* 0x000fce00078e00ff */
[----:B-12---:R-:W-:Y:S05]  /*16760*/  WARPSYNC.COLLECTIVE R15, `(.L_x_10418) ;  /* 0x000000000f087348 */ /* 0x006fea0003c00000 */
[----:B------:R0:W3:Y:S02]  /*16770*/  SHFL.UP P6, R14, R13, R12, R11 ;  /* 0x0400000c0d0e7389 */ /* 0x0000e400000c000b */
[----:B0123--:R-:W-:Y:S01]  /*16780*/  ENDCOLLECTIVE ;  /* 0x000000000000791b */ /* 0x00ffe20003800000 */
.L_x_10418:
[----:B------:R-:W-:Y:S05]  /*16790*/  BSYNC B0 ;  /* 0x0000000000007941 */ /* 0x000fea0003800000 */
.L_x_10417:
        /* <DEDUP_REMOVED lines=8> */
.L_x_10419:
[----:B------:R-:W-:Y:S01]  /*16820*/  IMAD.MOV.U32 R12, RZ, RZ, 0x4 ;  /* 0x00000004ff0c7424 */ /* 0x000fe200078e00ff */
[----:B------:R-:W-:-:S05]  /*16830*/  SEL R2, R14, RZ, P2 ;  /* 0x000000ff0e027207 */ /* 0x000fca0001000000 */
[----:B------:R-:W-:-:S04]  /*16840*/  IMAD.IADD R2, R13, 0x1, R2 ;  /* 0x000000010d027824 */ /* 0x000fc800078e0202 */
[----:B------:R-:W-:-:S07]  /*16850*/  IMAD.MOV.U32 R13, RZ, RZ, R2 ;  /* 0x000000ffff0d7224 */ /* 0x000fce00078e0002 */
[----:B------:R-:W-:Y:S05]  /*16860*/  WARPSYNC.COLLECTIVE R15, `(.L_x_10420) ;  /* 0x000000000f087348 */ /* 0x000fea0003c00000 */
[----:B------:R0:W1:Y:S02]  /*16870*/  SHFL.UP P6, R14, R13, R12, R11 ;  /* 0x0400000c0d0e7389 */ /* 0x00006400000c000b */
[----:B01----:R-:W-:Y:S01]  /*16880*/  ENDCOLLECTIVE ;  /* 0x000000000000791b */ /* 0x003fe20003800000 */
.L_x_10420:
[----:B------:R-:W-:Y:S01]  /*16890*/  IMAD.MOV.U32 R12, RZ, RZ, 0x8 ;  /* 0x00000008ff0c7424 */ /* 0x000fe200078e00ff */
[----:B------:R-:W-:-:S05]  /*168a0*/  SEL R3, R14, RZ, P3 ;  /* 0x000000ff0e037207 */ /* 0x000fca0001800000 */
[----:B------:R-:W-:-:S04]  /*168b0*/  IMAD.IADD R3, R2, 0x1, R3 ;  /* 0x0000000102037824 */ /* 0x000fc800078e0203 */
[----:B------:R-:W-:-:S07]  /*168c0*/  IMAD.MOV.U32 R13, RZ, RZ, R3 ;  /* 0x000000ffff0d7224 */ /* 0x000fce00078e0003 */
[----:B------:R-:W-:Y:S05]  /*168d0*/  WARPSYNC.COLLECTIVE R15, `(.L_x_10421) ;  /* 0x000000000f087348 */ /* 0x000fea0003c00000 */
[----:B------:R0:W1:Y:S02]  /*168e0*/  SHFL.UP P6, R14, R13, R12, R11 ;  /* 0x0400000c0d0e7389 */ /* 0x00006400000c000b */
[----:B01----:R-:W-:Y:S01]  /*168f0*/  ENDCOLLECTIVE ;  /* 0x000000000000791b */ /* 0x003fe20003800000 */
.L_x_10421:
[----:B------:R-:W-:Y:S01]  /*16900*/  IMAD.MOV.U32 R12, RZ, RZ, 0x10 ;  /* 0x00000010ff0c7424 */ /* 0x000fe200078e00ff */
[----:B------:R-:W-:-:S05]  /*16910*/  SEL R14, R14, RZ, P4 ;  /* 0x000000ff0e0e7207 */ /* 0x000fca0002000000 */
[----:B------:R-:W-:-:S04]  /*16920*/  IMAD.IADD R5, R3, 0x1, R14 ;  /* 0x0000000103057824 */ /* 0x000fc800078e020e */
[----:B------:R-:W-:-:S07]  /*16930*/  IMAD.MOV.U32 R13, RZ, RZ, R5 ;  /* 0x000000ffff0d7224 */ /* 0x000fce00078e0005 */
[----:B------:R-:W-:Y:S05]  /*16940*/  WARPSYNC.COLLECTIVE R15, `(.L_x_10422) ;  /* 0x000000000f087348 */ /* 0x000fea0003c00000 */
[----:B------:R0:W1:Y:S02]  /*16950*/  SHFL.UP P6, R14, R13, R12, R11 ;  /* 0x0400000c0d0e7389 */ /* 0x00006400000c000b */
[----:B01----:R-:W-:Y:S01]  /*16960*/  ENDCOLLECTIVE ;  /* 0x000000000000791b */ /* 0x003fe20003800000 */
.L_x_10422:
        /* <DEDUP_REMOVED lines=8> */
.L_x_10423:
[----:B------:R-:W-:Y:S05]  /*169f0*/  BRA `(.L_x_10424) ;  /* 0xffffffb4004c7947 */ /* 0x000fea000383ffff */
.L_x_10288:
[----:B------:R-:W-:Y:S01]  /*16a00*/  BSSY B0, `(.L_x_10425) ;  /* 0x0000006000007945 */ /* 0x000fe20003800000 */
[----:B------:R-:W-:Y:S01]  /*16a10*/  PLOP3.LUT P6, PT, P6, PT, PT, 0x8, 0x0 ;  /* 0x000000000000781c */ /* 0x000fe200037ce170 */
[----:B------:R-:W-:-:S12]  /*16a20*/  IMAD.MOV.U32 R15, RZ, RZ, -0x1 ;  /* 0xffffffffff0f7424 */ /* 0x000fd800078e00ff */
[----:B012---:R-:W-:Y:S05]  /*16a30*/  WARPSYNC.COLLECTIVE R15, `(.L_x_10426) ;  /* 0x000000000f087348 */ /* 0x007fea0003c00000 */
[----:B------:R-:W-:Y:S01]  /*16a40*/  VOTE.ANY R14, PT, P6 ;  /* 0x00000000000e7806 */ /* 0x000fe200030e0100 */
[----:B012---:R-:W-:Y:S06]  /*16a50*/  ENDCOLLECTIVE ;  /* 0x000000000000791b */ /* 0x007fec0003800000 */
.L_x_10426:
[----:B------:R-:W-:Y:S05]  /*16a60*/  BSYNC B0 ;  /* 0x0000000000007941 */ /* 0x000fea0003800000 */
.L_x_10425:
        /* <DEDUP_REMOVED lines=9> */
.L_x_10427:
[----:B------:R-:W-:Y:S02]  /*16b00*/  IMAD.MOV.U32 R13, RZ, RZ, R4 ;  /* 0x000000ffff0d7224 */ /* 0x000fe400078e0004 */
[----:B------:R-:W-:-:S07]  /*16b10*/  IMAD.MOV.U32 R7, RZ, RZ, R14 ;  /* 0x000000ffff077224 */ /* 0x000fce00078e000e */
[----:B------:R-:W-:Y:S05]  /*16b20*/  WARPSYNC.COLLECTIVE R15, `(.L_x_10428) ;  /* 0x000000000f087348 */ /* 0x000fea0003c00000 */
[----:B------:R0:W1:Y:S02]  /*16b30*/  SHFL.IDX P6, R14, R13, R12, R11 ;  /* 0x0000000c0d0e7389 */ /* 0x00006400000c000b */
[----:B01----:R-:W-:Y:S01]  /*16b40*/  ENDCOLLECTIVE ;  /* 0x000000000000791b */ /* 0x003fe20003800000 */
.L_x_10428:
[----:B------:R-:W-:Y:S01]  /*16b50*/  IMAD.MOV.U32 R4, RZ, RZ, R14 ;  /* 0x000000ffff047224 */ /* 0x000fe200078e000e */
[----:B------:R-:W-:Y:S06]  /*16b60*/  BRA `(.L_x_10429) ;  /* 0xffffffb4002c7947 */ /* 0x000fec000383ffff */
.L_x_10290:
[----:B------:R-:W-:Y:S01]  /*16b70*/  BSSY B0, `(.L_x_10430) ;  /* 0x0000007000007945 */ /* 0x000fe20003800000 */
[----:B------:R-:W-:Y:S02]  /*16b80*/  IMAD.MOV.U32 R13, RZ, RZ, R2 ;  /* 0x000000ffff0d7224 */ /* 0x000fe400078e0002 */
[----:B------:R-:W-:Y:S02]  /*16b90*/  IMAD.MOV.U32 R11, RZ, RZ, 0x1f ;  /* 0x0000001fff0b7424 */ /* 0x000fe400078e00ff */
[----:B------:R-:W-:-:S07]  /*16ba0*/  IMAD.MOV.U32 R15, RZ, RZ, -0x1 ;  /* 0xffffffffff0f7424 */ /* 0x000fce00078e00ff */
[----:B01234-:R-:W-:Y:S05]  /*16bb0*/  WARPSYNC.COLLECTIVE R15, `(.L_x_10431) ;  /* 0x000000000f087348 */ /* 0x01ffea0003c00000 */
[----:B------:R0:W0:Y:S02]  /*16bc0*/  SHFL.IDX P6, R14, R13, R12, R11 ;  /* 0x0000000c0d0e7389 */ /* 0x00002400000c000b */
[----:B01234-:R-:W-:Y:S01]  /*16bd0*/  ENDCOLLECTIVE ;  /* 0x000000000000791b */ /* 0x01ffe20003800000 */
.L_x_10431:
[----:B------:R-:W-:Y:S05]  /*16be0*/  BSYNC B0 ;  /* 0x0000000000007941 */ /* 0x000fea0003800000 */
.L_x_10430:
[----:B------:R-:W-:Y:S01]  /*16bf0*/  IMAD.MOV.U32 R6, RZ, RZ, R14 ;  /* 0x000000ffff067224 */ /* 0x000fe200078e000e */
[----:B------:R-:W-:Y:S06]  /*16c00*/  BRA `(.L_x_10289) ;  /* 0xffffffb4001c7947 */ /* 0x000fec000383ffff */
.L_x_10294:
[----:B-1----:R1:W3:Y:S02]  /*16c10*/  SYNCS.PHASECHK.TRANS64.TRYWAIT P0, [R5+URZ+0x32420], R0 ;  /* 0x03242000050075a7 */ /* 0x0022e4000800017f */
[----:B---3--:R-:W-:Y:S05]  /*16c20*/  @!P0 NANOSLEEP.SYNCS 0x989680 ;  /* 0x009896800000895d */ /* 0x008fea0003900000 */
[----:B------:R-:W3:Y:S02]  /*16c30*/  @!P0 SYNCS.PHASECHK.TRANS64 P0, [R5+URZ+0x32420], R0 ;  /* 0x03242000050085a7 */ /* 0x000ee4000800007f */
[----:B---3--:R-:W-:Y:S05]  /*16c40*/  @!P0 BRA `(.L_x_10294) ;  /* 0xfffffffc00f08947 */ /* 0x008fea000383ffff */
[----:B------:R-:W-:Y:S05]  /*16c50*/  BRA `(.L_x_10432) ;  /* 0xffffffb800747947 */ /* 0x000fea000383ffff */
.L_x_10295:
        /* <DEDUP_REMOVED lines=8> */
[----:B012-4-:R-:W-:Y:S05]  /*16ce0*/  WARPSYNC.COLLECTIVE R15, `(.L_x_10434) ;  /* 0x000000000f087348 */ /* 0x017fea0003c00000 */
[----:B------:R3:W0:Y:S02]  /*16cf0*/  SHFL.IDX P6, R14, R13, R12, R11 ;  /* 0x0000000c0d0e7389 */ /* 0x00062400000c000b */
[----:B01234-:R-:W-:Y:S01]  /*16d00*/  ENDCOLLECTIVE ;  /* 0x000000000000791b */ /* 0x01ffe20003800000 */
.L_x_10434:
[----:B------:R-:W-:Y:S05]  /*16d10*/  BSYNC B0 ;  /* 0x0000000000007941 */ /* 0x000fea0003800000 */
.L_x_10433:
[----:B------:R-:W-:Y:S05]  /*16d20*/  BRA `(.L_x_10435) ;  /* 0xffffffb8005c7947 */ /* 0x000fea000383ffff */
.L_x_10298:
[----:B------:R-:W-:Y:S01]  /*16d30*/  BSSY B1, `(.L_x_10436) ;  /* 0x0000006000017945 */ /* 0x000fe20003800000 */
[----:B------:R-:W-:-:S07]  /*16d40*/  IMAD.MOV.U32 R15, RZ, RZ, -0x1 ;  /* 0xffffffffff0f7424 */ /* 0x000fce00078e00ff */
[----:B012-4-:R-:W-:Y:S05]  /*16d50*/  WARPSYNC.COLLECTIVE R15, `(.L_x_10437) ;  /* 0x000000000f0c7348 */ /* 0x017fea0003c00000 */
[----:B------:R-:W-:Y:S02]  /*16d60*/  ELECT P6, UR62, PT ;  /* 0x00000000003e782f */ /* 0x000fe400038c0000 */
[----:B------:R-:W-:Y:S01]  /*16d70*/  MOV R14, UR62 ;  /* 0x0000003e000e7c02 */ /* 0x000fe20008000f00 */
[----:B012-4-:R-:W-:Y:S10]  /*16d80*/  ENDCOLLECTIVE ;  /* 0x000000000000791b */ /* 0x017ff40003800000 */
.L_x_10437:
[----:B------:R-:W-:Y:S05]  /*16d90*/  BSYNC B1 ;  /* 0x0000000000017941 */ /* 0x000fea0003800000 */
.L_x_10436:
[----:B------:R-:W-:Y:S05]  /*16da0*/  BRA `(.L_x_10438) ;  /* 0xffffffb800547947 */ /* 0x000fea000383ffff */
.L_x_10300:
[----:B-1----:R1:W3:Y:S02]  /*16db0*/  SYNCS.PHASECHK.TRANS64.TRYWAIT P1, [R3+URZ+0x32440], R2 ;  /* 0x03244002030075a7 */ /* 0x0022e4000802017f */
[----:B---3--:R-:W-:Y:S05]  /*16dc0*/  @!P1 NANOSLEEP.SYNCS 0x989680 ;  /* 0x009896800000995d */ /* 0x008fea0003900000 */
[----:B------:R-:W3:Y:S02]  /*16dd0*/  @!P1 SYNCS.PHASECHK.TRANS64 P1, [R3+URZ+0x32440], R2 ;  /* 0x03244002030095a7 */ /* 0x000ee4000802007f */
[----:B---3--:R-:W-:Y:S05]  /*16de0*/  @!P1 BRA `(.L_x_10300) ;  /* 0xfffffffc00f09947 */ /* 0x008fea000383ffff */
[----:B------:R-:W-:Y:S05]  /*16df0*/  BRA `(.L_x_10439) ;  /* 0xffffffb8007c7947 */ /* 0x000fea000383ffff */
.L_x_10302:
[----:B---3--:R3:W0:Y:S02]  /*16e00*/  SYNCS.PHASECHK.TRANS64.TRYWAIT P1, [R5+URZ+0x32440], R0 ;  /* 0x03244000050075a7 */ /* 0x008624000802017f */
[----:B0-----:R-:W-:Y:S05]  /*16e10*/  @!P1 NANOSLEEP.SYNCS 0x989680 ;  /* 0x009896800000995d */ /* 0x001fea0003900000 */
[----:B------:R-:W0:Y:S02]  /*16e20*/  @!P1 SYNCS.PHASECHK.TRANS64 P1, [R5+URZ+0x32440], R0 ;  /* 0x03244000050095a7 */ /* 0x000e24000802007f */
[----:B0-----:R-:W-:Y:S05]  /*16e30*/  @!P1 BRA `(.L_x_10302) ;  /* 0xfffffffc00f09947 */ /* 0x001fea000383ffff */
[----:B------:R-:W-:Y:S05]  /*16e40*/  BRA `(.L_x_10440) ;  /* 0xffffffb800887947 */ /* 0x000fea000383ffff */
.L_x_10304:
[----:B------:R0:W0:Y:S02]  /*16e50*/  SYNCS.PHASECHK.TRANS64.TRYWAIT P1, [R3+URZ+0x32460], R2 ;  /* 0x03246002030075a7 */ /* 0x000024000802017f */
[----:B0-----:R-:W-:Y:S05]  /*16e60*/  @!P1 NANOSLEEP.SYNCS 0x989680 ;  /* 0x009896800000995d */ /* 0x001fea0003900000 */
[----:B------:R-:W0:Y:S02]  /*16e70*/  @!P1 SYNCS.PHASECHK.TRANS64 P1, [R3+URZ+0x32460], R2 ;  /* 0x03246002030095a7 */ /* 0x000e24000802007f */
[----:B0-----:R-:W-:Y:S05]  /*16e80*/  @!P1 BRA `(.L_x_10304) ;  /* 0xfffffffc00f09947 */ /* 0x001fea000383ffff */
[----:B------:R-:W-:Y:S05]  /*16e90*/  BRA `(.L_x_10441) ;  /* 0xffffffb800847947 */ /* 0x000fea000383ffff */
.L_x_10442:
        /* <DEDUP_REMOVED lines=14> */
.L_x_15767:


//--------------------- .text._ZN7cutlass13device_kernelIN5flash11enable_sm90INS1_16FlashAttnFwdSm90INS1_25CollectiveMainloopFwdSm90ILi2EN4cute5tupleIJNS5_1CILi1EEES8_S8_EEENS6_IJNS7_ILi128EEENS7_ILi96EEENS7_ILi64EEEEEELi256ENS_10bfloat16_tEfNS_4arch4Sm90ELb0ELb0ELb1ELb1ELb1ELb1ELb1ELb1ELb0ELb1ELb1ELb0EEENS1_21CollectiveEpilogueFwdINS6_IJSA_NS7_ILi256EEESB_EEES9_SE_SG_Li256ELb1ELb1ELb1ELb0EEENS1_36VarlenDynamicPersistentTileSchedulerILi128ELi96ELi256ELi128ELb1ELb1ELb1ELb0ELb1ELb1EEEEEEEEEvNT_6ParamsE --------------------------
	.section	.text._ZN7cutlass13device_kernelIN5flash11enable_sm90INS1_16FlashAttnFwdSm90INS1_25CollectiveMainloopFwdSm90ILi2EN4cute5tupleIJNS5_1CILi1EEES8_S8_EEENS6_IJNS7_ILi128EEENS7_ILi96EEENS7_ILi64EEEEEELi256ENS_10bfloat16_tEfNS_4arch4Sm90ELb0ELb0ELb1ELb1ELb1ELb1ELb1ELb1ELb0ELb1ELb1ELb0EEENS1_21CollectiveEpilogueFwdINS6_IJSA_NS7_ILi256EEESB_EEES9_SE_SG_Li256ELb1ELb1ELb1ELb0EEENS1_36VarlenDynamicPersistentTileSchedulerILi128ELi96ELi256ELi128ELb1ELb1ELb1ELb0ELb1ELb1EEEEEEEEEvNT_6ParamsE,"ax",@progbits
	.align	128
.text._ZN7cutlass13device_kernelIN5flash11enable_sm90INS1_16FlashAttnFwdSm90INS1_25CollectiveMainloopFwdSm90ILi2EN4cute5tupleIJNS5_1CILi1EEES8_S8_EEENS6_IJNS7_ILi128EEENS7_ILi96EEENS7_ILi64EEEEEELi256ENS_10bfloat16_tEfNS_4arch4Sm90ELb0ELb0ELb1ELb1ELb1ELb1ELb1ELb1ELb0ELb1ELb1ELb0EEENS1_21CollectiveEpilogueFwdINS6_IJSA_NS7_ILi256EEESB_EEES9_SE_SG_Li256ELb1ELb1ELb1ELb0EEENS1_36VarlenDynamicPersistentTileSchedulerILi128ELi96ELi256ELi128ELb1ELb1ELb1ELb0ELb1ELb1EEEEEEEEEvNT_6ParamsE:
        .type           _ZN7cutlass13device_kernelIN5flash11enable_sm90INS1_16FlashAttnFwdSm90INS1_25CollectiveMainloopFwdSm90ILi2EN4cute5tupleIJNS5_1CILi1EEES8_S8_EEENS6_IJNS7_ILi128EEENS7_ILi96EEENS7_ILi64EEEEEELi256ENS_10bfloat16_tEfNS_4arch4Sm90ELb0ELb0ELb1ELb1ELb1ELb1ELb1ELb1ELb0ELb1ELb1ELb0EEENS1_21CollectiveEpilogueFwdINS6_IJSA_NS7_ILi256EEESB_EEES9_SE_SG_Li256ELb1ELb1ELb1ELb0EEENS1_36VarlenDynamicPersistentTileSchedulerILi128ELi96ELi256ELi128ELb1ELb1ELb1ELb0ELb1ELb1EEEEEEEEEvNT_6ParamsE,@function
        .size           _ZN7cutlass13device_kernelIN5flash11enable_sm90INS1_16FlashAttnFwdSm90INS1_25CollectiveMainloopFwdSm90ILi2EN4cute5tupleIJNS5_1CILi1EEES8_S8_EEENS6_IJNS7_ILi128EEENS7_ILi96EEENS7_ILi64EEEEEELi256ENS_10bfloat16_tEfNS_4arch4Sm90ELb0ELb0ELb1ELb1ELb1ELb1ELb1ELb1ELb0ELb1ELb1ELb0EEENS1_21CollectiveEpilogueFwdINS6_IJSA_NS7_ILi256EEESB_EEES9_SE_SG_Li256ELb1ELb1ELb1ELb0EEENS1_36VarlenDynamicPersistentTileSchedulerILi128ELi96ELi256ELi128ELb1ELb1ELb1ELb0ELb1ELb1EEEEEEEEEvNT_6ParamsE,(.L_x_15768 - _ZN7cutlass13device_kernelIN5flash11enable_sm90INS1_16FlashAttnFwdSm90INS1_25CollectiveMainloopFwdSm90ILi2EN4cute5tupleIJNS5_1CILi1EEES8_S8_EEENS6_IJNS7_ILi128EEENS7_ILi96EEENS7_ILi64EEEEEELi256ENS_10bfloat16_tEfNS_4arch4Sm90ELb0ELb0ELb1ELb1ELb1ELb1ELb1ELb1ELb0ELb1ELb1ELb0EEENS1_21CollectiveEpilogueFwdINS6_IJSA_NS7_ILi256EEESB_EEES9_SE_SG_Li256ELb1ELb1ELb1ELb0EEENS1_36VarlenDynamicPersistentTileSchedulerILi128ELi96ELi256ELi128ELb1ELb1ELb1ELb0ELb1ELb1EEEEEEEEEvNT_6ParamsE)
        .other          _ZN7cutlass13device_kernelIN5flash11enable_sm90INS1_16FlashAttnFwdSm90INS1_25CollectiveMainloopFwdSm90ILi2EN4cute5tupleIJNS5_1CILi1EEES8_S8_EEENS6_IJNS7_ILi128EEENS7_ILi96EEENS7_ILi64EEEEEELi256ENS_10bfloat16_tEfNS_4arch4Sm90ELb0ELb0ELb1ELb1ELb1ELb1ELb1ELb1ELb0ELb1ELb1ELb0EEENS1_21CollectiveEpilogueFwdINS6_IJSA_NS7_ILi256EEESB_EEES9_SE_SG_Li256ELb1ELb1ELb1ELb0EEENS1_36VarlenDynamicPersistentTileSchedulerILi128ELi96ELi256ELi128ELb1ELb1ELb1ELb0ELb1ELb1EEEEEEEEEvNT_6ParamsE,@"STO_CUDA_ENTRY STV_DEFAULT"
_ZN7cutlass13device_kernelIN5flash11enable_sm90INS1_16FlashAttnFwdSm90INS1_25CollectiveMainloopFwdSm90ILi2EN4cute5tupleIJNS5_1CILi1EEES8_S8_EEENS6_IJNS7_ILi128EEENS7_ILi96EEENS7_ILi64EEEEEELi256ENS_10bfloat16_tEfNS_4arch4Sm90ELb0ELb0ELb1ELb1ELb1ELb1ELb1ELb1ELb0ELb1ELb1ELb0EEENS1_21CollectiveEpilogueFwdINS6_IJSA_NS7_ILi256EEESB_EEES9_SE_SG_Li256ELb1ELb1ELb1ELb0EEENS1_36VarlenDynamicPersistentTileSchedulerILi128ELi96ELi256ELi128ELb1ELb1ELb1ELb0ELb1ELb1EEEEEEEEEvNT_6ParamsE:
        /* <DEDUP_REMOVED lines=17> */
.L_x_10444:
[----:B------:R-:W-:Y:S05]  /*0110*/  BSYNC B0 ;  /* 0x0000000000007941 */ /* 0x000fea0003800000 */
.L_x_10443:
[----:B------:R-:W-:Y:S01]  /*0120*/  VOTEU.ANY UP0, P0 ;  /* 0x00000000003f7886 */ /* 0x000fe20000000100 */
[----:B------:R-:W0:Y:S01]  /*0130*/  SHFL.IDX PT, R3, R2, RZ, 0x1f ;  /* 0x00001fff02037589 */ /* 0x000e2200000e0000 */
[----:B------:R-:W-:Y:S01]  /*0140*/  UMOV UR4, 0x80 ;  /* 0x0000008000047882 */ /* 0x000fe20000000000 */
[----:B------:R-:W-:Y:S01]  /*0150*/  UMOV UR7, 0x100 ;  /* 0x0000010000077882 */ /* 0x000fe20000000000 */
[----:B------:R-:W-:Y:S01]  /*0160*/  VOTEU.ANY UP1, P0 ;  /* 0x00000000003f7886 */ /* 0x000fe20000020100 */
[----:B------:R-:W1:Y:S01]  /*0170*/  @UP0 S2UR UR8, SR_CgaCtaId ;  /* 0x00000000000809c3 */ /* 0x000e620000008800 */
[----:B------:R-:W-:Y:S01]  /*0180*/  @UP0 UMOV UR6, 0x400 ;  /* 0x0000040000060882 */ /* 0x000fe20000000000 */
[----:B------:R-:W-:-:S04]  /*0190*/  @UP0 UIADD3 UR4, -UR4, 0x100000, URZ ;  /* 0x0010000004040890 */ /* 0x000fc8000fffe13f */
[----:B------:R-:W-:Y:S02]  /*01a0*/  @UP0 USHF.L.U32 UR5, UR4, 0xb, URZ ;  /* 0x0000000b04050899 */ /* 0x000fe4000800063f */
[----:B------:R-:W-:Y:S01]  /*01b0*/  @UP0 USHF.L.U32 UR4, UR4, 0x1, URZ ;  /* 0x0000000104040899 */ /* 0x000fe2000800063f */
[----:B------:R-:W-:Y:S01]  /*01c0*/  SHF.R.U32.HI R4, RZ, 0x7, R0 ;  /* 0x00000007ff047819 */ /* 0x000fe20000011600 */
[----:B------:R-:W-:Y:S01]  /*01d0*/  VOTEU.ANY UP2, P0 ;  /* 0x00000000003f7886 */ /* 0x000fe20000040100 */
[----:B0-----:R-:W-:-:S03]  /*01e0*/  ISETP.NE.AND P1, PT, R3, RZ, PT ;  /* 0x000000ff0300720c */ /* 0x001fc60003f25270 */
[----:B------:R0:W2:Y:S01]  /*01f0*/  SHFL.IDX PT, R3, R4, RZ, 0x1f ;  /* 0x00001fff04037589 */ /* 0x0000a200000e0000 */
[----:B-1----:R-:W-:Y:S02]  /*0200*/  @UP0 ULEA UR8, UR8, UR6, 0x18 ;  /* 0x0000000608080291 */ /* 0x002fe4000f8ec03f */
[----:B------:R-:W-:-:S04]  /*0210*/  @UP0 UIADD3 UR6, -UR7, 0x100000, URZ ;  /* 0x0010000007060890 */ /* 0x000fc8000fffe13f */
[----:B------:R-:W-:Y:S02]  /*0220*/  @UP0 USHF.L.U32 UR7, UR6, 0xb, URZ ;  /* 0x0000000b06070899 */ /* 0x000fe4000800063f */
[----:B------:R-:W-:Y:S01]  /*0230*/  @UP0 USHF.L.U32 UR6, UR6, 0x1, URZ ;  /* 0x0000000106060899 */ /* 0x000fe2000800063f */
[----:B------:R-:W-:Y:S01]  /*0240*/  VOTEU.ANY UP0, P0 ;  /* 0x00000000003f7886 */ /* 0x000fe20000000100 */
[----:B------:R-:W1:Y:S04]  /*0250*/  FENCE.VIEW.ASYNC.S ;  /* 0x00000000000073c6 */ /* 0x000e680000000000 */
[----:B-1----:R0:W1:Y:S01]  /*0260*/  @UP0 SYNCS.EXCH.64 URZ, [UR8+0x32400], UR4 ;  /* 0x03240004083f05b2 */ /* 0x0020620008000100 */
[----:B------:R0:W3:Y:S05]  /*0270*/  @UP1 SYNCS.EXCH.64 URZ, [UR8+0x32410], UR4 ;  /* 0x03241004083f15b2 */ /* 0x0000ea0008000100 */
[----:B------:R0:W4:Y:S02]  /*0280*/  @UP2 SYNCS.EXCH.64 URZ, [UR8+0x32420], UR6 ;  /* 0x03242006083f25b2 */ /* 0x0001240008000100 */
        /* <DEDUP_REMOVED lines=19> */
.L_x_10445:
        /* <DEDUP_REMOVED lines=22> */
.L_x_10446:
        /* <DEDUP_REMOVED lines=18> */
.L_x_10447:
        /* <DEDUP_REMOVED lines=22> */
.L_x_10448:
        /* <DEDUP_REMOVED lines=22> */
.L_x_10449:
[----:B--2---:R-:W-:Y:S01]  /*0900*/  ISETP.NE.AND P0, PT, R3, RZ, PT ;  /* 0x000000ff0300720c */ /* 0x004fe20003f05270 */
[----:B------:R-:W-:Y:S01]  /*0910*/  IMAD.MOV.U32 R3, RZ, RZ, 0x1 ;  /* 0x00000001ff037424 */ /* 0x000fe200078e00ff */
[----:B------:R-:W-:Y:S01]  /*0920*/  NOP ;  /* 0x0000000000007918 */ /* 0x000fe20000000000 */
[----:B------:R-:W-:Y:S01]  /*0930*/  ULDC.64 UR60, c[0x0][0x208] ;  /* 0x00008200003c7ab9 */ /* 0x000fe20000000a00 */
[----:B------:R-:W-:Y:S02]  /*0940*/  BSSY B9, `(.L_x_10450) ;  /* 0x0001c48000097945 */ /* 0x000fe40003800000 */
[----:B------:R-:W-:-:S05]  /*0950*/  SEL R3, R3, 0x2, !P0 ;  /* 0x0000000203037807 */ /* 0x000fca0004000000 */
[----:B------:R2:W-:Y:S01]  /*0960*/  STL [R1+0x8], R3 ;  /* 0x0000080301007387 */ /* 0x0005e20000100800 */
[----:B01-34-:R-:W-:Y:S06]  /*0970*/  BAR.SYNC.DEFER_BLOCKING 0x0 ;  /* 0x0000000000007b1d */ /* 0x01bfec0000010000 */
[----:B------:R-:W-:Y:S05]  /*0980*/  @!P0 BRA `(.L_x_10451) ;  /* 0x0000014800148947 */ /* 0x000fea0003800000 */
.L_x_10452:
[----:B------:R-:W-:-:S08]  /*0990*/  NOP ;  /* 0x0000000000007918 */ /* 0x000fd00000000000 */
[----:B------:R-:W0:Y:S02]  /*09a0*/  USETMAXREG.TRY_ALLOC.CTAPOOL UP0, 0xe8 ;  /* 0x000000e8000079c8 */ /* 0x000e240008000600 */
[----:B0-----:R-:W-:-:S13]  /*09b0*/  PLOP3.LUT P0, PT, PT, PT, UP0, 0x80, 0x0 ;  /* 0x000000000000781c */ /* 0x001fda0003f0f008 */
[----:B------:R-:W-:Y:S05]  /*09c0*/  @!P0 BRA `(.L_x_10452) ;  /* 0xfffffffc00f08947 */ /* 0x000fea000383ffff */
[----:B------:R-:W3:Y:S01]  /*09d0*/  LDL.LU R2, [R1] ;  /* 0x0000000001027983 */ /* 0x000ee20000300800 */
[----:B------:R-:W-:Y:S01]  /*09e0*/  SHF.R.U32.HI R4, RZ, 0x7, R0 ;  /* 0x00000007ff047819 */ /* 0x000fe20000011600 */
[----:B------:R-:W-:Y:S01]  /*09f0*/  ULDC UR4, c[0x0][0xd3c] ;  /* 0x00034f0000047ab9 */ /* 0x000fe20000000800 */
[----:B--2---:R-:W0:Y:S01]  /*0a00*/  S2R R3, SR_CgaCtaId ;  /* 0x0000000000037919 */ /* 0x004e220000008800 */
        /* <DEDUP_REMOVED lines=8> */
[----:B---3--:R-:W-:-:S04]  /*0a90*/  LOP3.LUT R2, R2, 0xfffffffb, RZ, 0xc0, !PT ;  /* 0xfffffffb02027812 */ /* 0x008fc800078ec0ff */
[----:B------:R-:W-:-:S05]  /*0aa0*/  @P0 LOP3.LUT R2, R2, 0x4, RZ, 0xfc, !PT ;  /* 0x0000000402020812 */ /* 0x000fca00078efcff */
[----:B------:R1:W-:Y:S01]  /*0ab0*/  STL [R1], R2 ;  /* 0x0000000201007387 */ /* 0x0003e20000100800 */
[----:B0-----:R-:W-:-:S13]  /*0ac0*/  ISETP.GE.AND P0, PT, R51, UR4, PT ;  /* 0x0000000433007c0c */ /* 0x001fda000bf06270 */
[----:B-1----:R-:W-:Y:S05]  /*0ad0*/  @P0 BRA `(.L_x_10453) ;  /* 0x000001c000b80947 */ /* 0x002fea0003800000 */
[----:B------:R-:W2:Y:S01]  /*0ae0*/  LDL.LU R14, [R1+0x8] ;  /* 0x00000800010e7983 */ /* 0x000ea20000300800 */
[----:B------:R-:W-:Y:S02]  /*0af0*/  VIADD R0, R0, 0xffffff80 ;  /* 0xffffff8000007836 */ /* 0x000fe40000000000 */
[----:B------:R-:W-:Y:S02]  /*0b00*/  IMAD.MOV.U32 R18, RZ, RZ, RZ ;  /* 0x000000ffff127224 */ /* 0x000fe400078e00ff */
[----:B------:R-:W-:Y:S01]  /*0b10*/  IMAD.MOV.U32 R204, RZ, RZ, RZ ;  /* 0x000000ffffcc7224 */ /* 0x000fe200078e00ff */
[----:B------:R-:W-:Y:S01]  /*0b20*/  SHF.R.S32.HI R3, RZ, 0x1f, R0 ;  /* 0x0000001fff037819 */ /* 0x000fe20000011400 */
[----:B------:R-:W-:Y:S02]  /*0b30*/  IMAD.MOV.U32 R214, RZ, RZ, RZ ;  /* 0x000000ffffd67224 */ /* 0x000fe400078e00ff */
[----:B------:R-:W-:Y:S01]  /*0b40*/  IMAD.MOV.U32 R202, RZ, RZ, RZ ;  /* 0x000000ffffca7224 */ /* 0x000fe200078e00ff */
[----:B------:R-:W-:-:S02]  /*0b50*/  LEA.HI R2, R3, R0, RZ, 0x7 ;  /* 0x0000000003027211 */ /* 0x000fc400078f38ff */
[CC--:B------:R-:W-:Y:S02]  /*0b60*/  LEA.HI R4, R3.reuse, R0.reuse, RZ, 0x4 ;  /* 0x0000000003047211 */ /* 0x0c0fe400078f20ff */
[----:B------:R-:W-:Y:S02]  /*0b70*/  LOP3.LUT R5, R2, 0xffffff80, RZ, 0xc0, !PT ;  /* 0xffffff8002057812 */ /* 0x000fe400078ec0ff */
[----:B------:R-:W-:Y:S02]  /*0b80*/  SHF.R.S32.HI R7, RZ, 0x4, R4 ;  /* 0x00000004ff077819 */ /* 0x000fe40000011404 */
[----:B------:R-:W-:Y:S01]  /*0b90*/  LEA.HI R200, R3, R0, RZ, 0x2 ;  /* 0x0000000003c87211 */ /* 0x000fe200078f10ff */
[----:B------:R-:W-:Y:S01]  /*0ba0*/  IMAD.IADD R13, R0, 0x1, -R5 ;  /* 0x00000001000d7824 */ /* 0x000fe200078e0a05 */
[----:B------:R-:W-:Y:S02]  /*0bb0*/  SHF.R.S32.HI R5, RZ, 0x7, R2 ;  /* 0x00000007ff057819 */ /* 0x000fe40000011402 */
[----:B------:R-:W-:-:S02]  /*0bc0*/  LEA.HI R6, R4, R7, RZ, 0x1 ;  /* 0x0000000704067211 */ /* 0x000fc400078f08ff */
[----:B------:R-:W-:Y:S01]  /*0bd0*/  SHF.R.S32.HI R9, RZ, 0x1f, R13 ;  /* 0x0000001fff097819 */ /* 0x000fe2000001140d */
[----:B------:R-:W-:Y:S01]  /*0be0*/  STL [R1+0x104], R13 ;  /* 0x0001040d01007387 */ /* 0x000fe20000100800 */
[----:B------:R-:W-:Y:S02]  /*0bf0*/  LEA.HI R2, R2, R5, RZ, 0x1 ;  /* 0x0000000502027211 */ /* 0x000fe400078f08ff */
[----:B------:R-:W-:Y:S02]  /*0c00*/  LEA.HI R10, R9, R13, RZ, 0x2 ;  /* 0x0000000d090a7211 */ /* 0x000fe400078f10ff */
[----:B------:R-:W-:Y:S02]  /*0c10*/  LOP3.LUT R2, R2, 0x3fffffe, RZ, 0xc0, !PT ;  /* 0x03fffffe02027812 */ /* 0x000fe400078ec0ff */
[--C-:B------:R-:W-:Y:S02]  /*0c20*/  SHF.R.S32.HI R11, RZ, 0x2, R10.reuse ;  /* 0x00000002ff0b7819 */ /* 0x100fe4000001140a */
[----:B------:R-:W-:-:S02]  /*0c30*/  SHF.R.S32.HI R8, RZ, 0x1f, R10 ;  /* 0x0000001fff087819 */ /* 0x000fc4000001140a */
[----:B------:R-:W-:Y:S02]  /*0c40*/  LOP3.LUT R6, R6, 0x1ffffffe, RZ, 0xc0, !PT ;  /* 0x1ffffffe06067812 */ /* 0x000fe400078ec0ff */
[----:B------:R-:W-:Y:S02]  /*0c50*/  LEA.HI R8, R8, R11, RZ, 0x3 ;  /* 0x0000000b08087211 */ /* 0x000fe400078f18ff */
[----:B------:R-:W-:Y:S01]  /*0c60*/  LEA.HI R9, R9, R13, RZ, 0x5 ;  /* 0x0000000d09097211 */ /* 0x000fe200078f28ff */
[----:B------:R-:W-:Y:S01]  /*0c70*/  IMAD.IADD R6, R7, 0x1, -R6 ;  /* 0x0000000107067824 */ /* 0x000fe200078e0a06 */
[----:B------:R-:W-:Y:S01]  /*0c80*/  LOP3.LUT R12, R8, 0xfffffff8, RZ, 0xc0, !PT ;  /* 0xfffffff8080c7812 */ /* 0x000fe200078ec0ff */
[----:B------:R-:W-:Y:S01]  /*0c90*/  IMAD.IADD R8, R5, 0x1, -R2 ;  /* 0x0000000105087824 */ /* 0x000fe200078e0a02 */
[-C--:B------:R-:W-:Y:S02]  /*0ca0*/  LEA.HI R2, R3, R0.reuse, RZ, 0x5 ;  /* 0x0000000003027211 */ /* 0x080fe400078f28ff */
[----:B------:R-:W-:Y:S01]  /*0cb0*/  LOP3.LUT R5, R4, 0x3fffff0, RZ, 0xc0, !PT ;  /* 0x03fffff004057812 */ /* 0x000fe200078ec0ff */
[----:B------:R-:W-:Y:S01]  /*0cc0*/  IMAD.IADD R12, R11, 0x1, -R12 ;  /* 0x000000010b0c7824 */ /* 0x000fe200078e0a0c */
[----:B------:R-:W-:-:S02]  /*0cd0*/  LEA.HI R3, R3, R0, RZ, 0x3 ;  /* 0x0000000003037211 */ /* 0x000fc400078f18ff */
[----:B------:R-:W-:Y:S01]  /*0ce0*/  SHF.R.S32.HI R15, RZ, 0x5, R2 ;  /* 0x00000005ff0f7819 */ /* 0x000fe20000011402 */
[----:B------:R-:W-:Y:S01]  /*0cf0*/  IMAD.IADD R5, R0, 0x1, -R5 ;  /* 0x0000000100057824 */ /* 0x000fe200078e0a05 */
[----:B------:R-:W-:Y:S02]  /*0d00*/  LOP3.LUT R7, R3, 0xfffffff8, RZ, 0xc0, !PT ;  /* 0xfffffff803077812 */ /* 0x000fe400078ec0ff */
        /* <DEDUP_REMOVED lines=9> */
[----:B------:R-:W-:-:S02]  /*0da0*/  IMAD.IADD R3, R0, 0x1, -R3 ;  /* 0x0000000100037824 */ /* 0x000fc400078e0a03 */
        /* <DEDUP_REMOVED lines=63> */
[----:B------:R-:W-:Y:S01]  /*11a0*/  VIADD R6, R207, 0xc0 ;  /* 0x000000c0cf067836 */ /* 0x000fe20000000000 */
[----:B------:R-:W-:Y:S01]  /*11b0*/  SHF.R.S32.HI R9, RZ, 0x1f, R9 ;  /* 0x0000001fff097819 */ /* 0x000fe20000011409 */
        /* <DEDUP_REMOVED lines=10> */
[C---:B------:R-:W-:Y:S01]  /*1260*/  VIADD R7, R42.reuse, 0xe0 ;  /* 0x000000e02a077836 */ /* 0x040fe20000000000 */
[----:B-1----:R-:W-:Y:S01]  /*1270*/  SHF.R.S32.HI R35, RZ, 0x1f, R35 ;  /* 0x0000001fff237819 */ /* 0x002fe20000011423 */
[C---:B------:R-:W-:Y:S01]  /*1280*/  VIADD R6, R42.reuse, 0xe8 ;  /* 0x000000e82a067836 */ /* 0x040fe20000000000 */
[----:B------:R1:W-:Y:S01]  /*1290*/  STL [R1+0xd4], R31 ;  /* 0x0000d41f01007387 */ /* 0x0003e20000100800 */
[C---:B------:R-:W-:Y:S01]  /*12a0*/  VIADD R5, R42.reuse, 0xf0 ;  /* 0x000000f02a057836 */ /* 0x040fe20000000000 */
[----:B---3--:R-:W-:Y:S01]  /*12b0*/  SHF.R.S32.HI R34, RZ, 0x1f, R34 ;  /* 0x0000001fff227819 */ /* 0x008fe20000011422 */
[----:B------:R-:W-:Y:S01]  /*12c0*/  VIADD R3, R42, 0xf8 ;  /* 0x000000f82a037836 */ /* 0x000fe20000000000 */
[----:B------:R-:W-:Y:S01]  /*12d0*/  STL [R1+0xd0], R30 ;  /* 0x0000d01e01007387 */ /* 0x000fe20000100800 */
[----:B------:R-:W-:Y:S01]  /*12e0*/  IMAD R0, R0, 0x8, R8 ;  /* 0x0000000800007824 */ /* 0x000fe200078e0208 */
        /* <DEDUP_REMOVED lines=13> */
[----:B------:R-:W-:Y:S01]  /*13c0*/  VIADD R212, R16, 0xe0 ;  /* 0x000000e010d47836 */ /* 0x000fe20000000000 */
[----:B------:R0:W-:Y:S01]  /*13d0*/  STL [R1+0xc0], R26 ;  /* 0x0000c01a01007387 */ /* 0x0001e20000100800 */
[----:B------:R-:W-:Y:S01]  /*13e0*/  VIADD R205, R22, 0x10 ;  /* 0x0000001016cd7836 */ /* 0x000fe20000000000 */
[----:B-1----:R-:W-:-:S02]  /*13f0*/  SHF.R.S32.HI R28, RZ, 0x1f, R28 ;  /* 0x0000001fff1c7819 */ /* 0x002fc4000001141c */
[----:B------:R1:W-:Y:S01]  /*1400*/  STL [R1+0xbc], R25 ;  /* 0x0000bc1901007387 */ /* 0x0003e20000100800 */
[----:B------:R-:W-:Y:S02]  /*1410*/  SHF.R.S32.HI R226, RZ, 0x1f, R211 ;  /* 0x0000001fffe27819 */ /* 0x000fe400000114d3 */
        /* <DEDUP_REMOVED lines=11> */
[----:B0-----:R-:W-:Y:S02]  /*14d0*/  SHF.R.S32.HI R21, RZ, 0x1f, R21 ;  /* 0x0000001fff157819 */ /* 0x001fe40000011415 */
[----:B-1----:R-:W-:Y:S02]  /*14e0*/  SHF.R.S32.HI R20, RZ, 0x1f, R20 ;  /* 0x0000001fff147819 */ /* 0x002fe40000011414 */
[----:B--2---:R-:W-:Y:S01]  /*14f0*/  LOP3.LUT R206, R14, 0x1, RZ, 0xfc, !PT ;  /* 0x000000010ece7812 */ /* 0x004fe200078efcff */
[----:B------:R-:W-:-:S05]  /*1500*/  VIADD R14, R42, 0xb0 ;  /* 0x000000b02a0e7836 */ /* 0x000fca0000000000 */
[----:B------:R0:W-:Y:S04]  /*1510*/  STL [R1+0xa8], R14 ;  /* 0x0000a80e01007387 */ /* 0x0001e80000100800 */
        /* <DEDUP_REMOVED lines=58> */
.L_x_10609:
        /* <DEDUP_REMOVED lines=53> */
.L_x_10454:
        /* <DEDUP_REMOVED lines=14> */
.L_x_10455:
[----:B------:R-:W-:Y:S05]  /*1cf0*/  @!P0 BRA `(.L_x_10456) ;  /* 0x00000000000c8947 */ /* 0x000fea0003800000 */
[----:B------:R-:W2:Y:S04]  /*1d00*/  LDG.E R0, desc[UR60][R4.64] ;  /* 0x0000003c04007981 */ /* 0x000ea8000c1e1900 */
[----:B------:R-:W2:Y:S02]  /*1d10*/  LDG.E R31, desc[UR60][R4.64+0x4] ;  /* 0x0000043c041f7981 */ /* 0x000ea4000c1e1900 */
[----:B--2---:R-:W-:-:S07]  /*1d20*/  IMAD.IADD R31, R31, 0x1, -R0 ;  /* 0x000000011f1f7824 */ /* 0x004fce00078e0a00 */
.L_x_10456:
        /* <DEDUP_REMOVED lines=39> */
[-C--:B------:R-:W-:Y:S02]  /*1fa0*/  IABS R10, R11.reuse ;  /* 0x0000000b000a7213 */ /* 0x080fe40000000000 */
        /* <DEDUP_REMOVED lines=22> */
.L_x_10458:
[----:B------:R-:W-:Y:S05]  /*2110*/  BSYNC B0 ;  /* 0x0000000000007941 */ /* 0x000fea0003800000 */
.L_x_10457:
        /* <DEDUP_REMOVED lines=24> */
[----:B0-----:R-:W-:Y:S01]  /*22a0*/  IMAD.U32 R4, RZ, RZ, UR4 ;  /* 0x00000004ff047e24 */ /* 0x001fe2000f8e00ff */
[----:B------:R-:W-:Y:S01]  /*22b0*/  MOV R10, UR6 ;  /* 0x00000006000a7c02 */ /* 0x000fe20008000f00 */
        /* <DEDUP_REMOVED lines=11> */
.L_x_10461:
[----:B------:R-:W-:Y:S05]  /*2370*/  BSYNC B6 ;  /* 0x0000000000067941 */ /* 0x000fea0003800000 */
.L_x_10460:
[----:B------:R-:W-:Y:S01]  /*2380*/  VIADD R25, R19, 0x400 ;  /* 0x0000040013197836 */ /* 0x000fe20000000000 */
[----:B------:R-:W-:Y:S04]  /*2390*/  BSSY B6, `(.L_x_10462) ;  /* 0x0000013000067945 */ /* 0x000fe80003800000 */
[----:B------:R-:W-:-:S13]  /*23a0*/  LOP3.LUT P0, RZ, R25, 0x3ff, RZ, 0xc0, !PT ;  /* 0x000003ff19ff7812 */ /* 0x000fda000780c0ff */
[----:B------:R-:W-:Y:S05]  /*23b0*/  @!P0 BRA `(.L_x_10463) ;  /* 0x0000000000408947 */ /* 0x000fea0003800000 */
[----:B------:R-:W-:Y:S01]  /*23c0*/  MOV R14, 0x0 ;  /* 0x00000000000e7802 */ /* 0x000fe20000000f00 */
[----:B------:R-:W-:Y:S01]  /*23d0*/  ULDC.64 UR4, c[0x4][0xf0] ;  /* 0x01003c0000047ab9 */ /* 0x000fe20000000a00 */
[----:B------:R-:W-:Y:S01]  /*23e0*/  ULDC.64 UR6, c[0x4][0xf8] ;  /* 0x01003e0000067ab9 */ /* 0x000fe20000000a00 */
[----:B0-----:R-:W-:Y:S02]  /*23f0*/  IMAD.U32 R4, RZ, RZ, UR4 ;  /* 0x00000004ff047e24 */ /* 0x001fe4000f8e00ff */
        /* <DEDUP_REMOVED lines=12> */
.L_x_10463:
[----:B------:R-:W-:Y:S05]  /*24c0*/  BSYNC B6 ;  /* 0x0000000000067941 */ /* 0x000fea0003800000 */
.L_x_10462:
[----:B------:R-:W-:Y:S01]  /*24d0*/  ULDC.64 UR4, c[0x0][0xaf0] ;  /* 0x0002bc0000047ab9 */ /* 0x000fe20000000a00 */
[----:B------:R-:W1:Y:S01]  /*24e0*/  S2R R6, SR_TID.X ;  /* 0x0000000000067919 */ /* 0x000e620000002100 */
[----:B------:R-:W-:Y:S01]  /*24f0*/  ISETP.NE.U32.AND P0, PT, RZ, UR4, PT ;  /* 0x00000004ff007c0c */ /* 0x000fe2000bf05070 */
[----:B------:R-:W-:Y:S01]  /*2500*/  IMAD.MOV.U32 R85, RZ, RZ, R32 ;  /* 0x000000ffff557224 */ /* 0x000fe200078e0020 */
[----:B------:R-:W2:Y:S01]  /*2510*/  LDC R11, c[0x0][0x3f4] ;  /* 0x0000fd00ff0b7b82 */ /* 0x000ea20000000800 */
[----:B------:R-:W3:Y:S01]  /*2520*/  LDL R10, [R1+0x5c] ;  /* 0x00005c00010a7983 */ /* 0x000ee20000100800 */
[----:B------:R-:W-:Y:S01]  /*2530*/  ISETP.NE.AND.EX P0, PT, RZ, UR5, PT, P0 ;  /* 0x00000005ff007c0c */ /* 0x000fe2000bf05300 */
[----:B------:R-:W-:-:S05]  /*2540*/  IMAD.MOV.U32 R29, RZ, RZ, R30 ;  /* 0x000000ffff1d7224 */ /* 0x000fca00078e001e */
[----:B------:R-:W4:Y:S07]  /*2550*/  LDC.64 R50, c[0x0][0x3f8] ;  /* 0x0000fe00ff327b82 */ /* 0x000f2e0000000a00 */
[----:B0-----:R-:W-:Y:S01]  /*2560*/  @P0 IADD3 R4, P1, R34, UR4, RZ ;  /* 0x0000000422040c10 */ /* 0x001fe2000ff3e0ff */
[----:B------:R-:W-:Y:S01]  /*2570*/  ULDC UR4, c[0x0][0x320] ;  /* 0x0000c80000047ab9 */ /* 0x000fe20000000800 */
[----:B------:R-:W0:Y:S02]  /*2580*/  LDC.64 R60, c[0x0][0x408] ;  /* 0x00010200ff3c7b82 */ /* 0x000e240000000a00 */
[----:B------:R-:W-:-:S02]  /*2590*/  @P0 IADD3.X R5, R33, UR5, RZ, P1, !PT ;  /* 0x0000000521050c10 */ /* 0x000fc40008ffe4ff */
[----:B------:R-:W-:-:S03]  /*25a0*/  ISETP.GE.AND P1, PT, R2, UR4, PT ;  /* 0x0000000402007c0c */ /* 0x000fc6000bf26270 */
[----:B------:R1:W3:Y:S01]  /*25b0*/  @P0 LDG.E R85, desc[UR60][R4.64] ;  /* 0x0000003c04550981 */ /* 0x0002e2000c1e1900 */
[----:B------:R-:W-:Y:S02]  /*25c0*/  SEL R3, RZ, 0xffffffff, P1 ;  /* 0xffffffffff037807 */ /* 0x000fe40000800000 */
[----:B------:R-:W-:-:S03]  /*25d0*/  ISETP.GE.AND P0, PT, R16, UR4, PT ;  /* 0x0000000410007c0c */ /* 0x000fc6000bf06270 */
[----:B------:R-:W-:Y:S01]  /*25e0*/  IMAD.SHL.U32 R3, R3, 0x2, RZ ;  /* 0x0000000203037824 */ /* 0x000fe200078e00ff */
[----:B------:R-:W-:Y:S02]  /*25f0*/  SEL R0, RZ, 0x1, P0 ;  /* 0x00000001ff007807 */ /* 0x000fe40000000000 */
[----:B------:R-:W-:Y:S02]  /*2600*/  ISETP.GE.AND P0, PT, R211, UR4, PT ;  /* 0x00000004d3007c0c */ /* 0x000fe4000bf06270 */
[----:B------:R-:W-:Y:S02]  /*2610*/  ISETP.GE.AND P1, PT, R210, UR4, PT ;  /* 0x00000004d2007c0c */ /* 0x000fe4000bf26270 */
[----:B------:R-:W-:Y:S02]  /*2620*/  LOP3.LUT R0, R3, 0x2, R0, 0xe2, !PT ;  /* 0x0000000203007812 */ /* 0x000fe400078ee200 */
[----:B------:R-:W-:Y:S02]  /*2630*/  SEL R3, RZ, 0x4, P0 ;  /* 0x00000004ff037807 */ /* 0x000fe40000000000 */
[----:B-1----:R-:W-:-:S02]  /*2640*/  SEL R4, RZ, 0x8, P1 ;  /* 0x00000008ff047807 */ /* 0x002fc40000800000 */
[----:B------:R-:W-:Y:S02]  /*2650*/  ISETP.GE.AND P0, PT, R209, UR4, PT ;  /* 0x00000004d1007c0c */ /* 0x000fe4000bf06270 */
[----:B------:R-:W-:Y:S01]  /*2660*/  ISETP.GE.AND P1, PT, R208, UR4, PT ;  /* 0x00000004d0007c0c */ /* 0x000fe2000bf26270 */
[----:B------:R-:W-:Y:S01]  /*2670*/  VIADD R6, R6, 0xffffff80 ;  /* 0xffffff8006067836 */ /* 0x000fe20000000000 */
[----:B------:R-:W-:Y:S02]  /*2680*/  LOP3.LUT R0, R4, R0, R3, 0xfe, !PT ;  /* 0x0000000004007212 */ /* 0x000fe400078efe03 */
[----:B------:R-:W-:Y:S02]  /*2690*/  SEL R3, RZ, 0x10, P0 ;  /* 0x00000010ff037807 */ /* 0x000fe40000000000 */
[----:B------:R-:W-:Y:S02]  /*26a0*/  SEL R4, RZ, 0x20, P1 ;  /* 0x00000020ff047807 */ /* 0x000fe40000800000 */
[----:B------:R-:W-:-:S02]  /*26b0*/  ISETP.GE.AND P0, PT, R213, UR4, PT ;  /* 0x00000004d5007c0c */ /* 0x000fc4000bf06270 */
[----:B------:R-:W-:Y:S02]  /*26c0*/  LOP3.LUT R0, R4, R0, R3, 0xfe, !PT ;  /* 0x0000000004007212 */ /* 0x000fe400078efe03 */
[----:B------:R-:W-:Y:S02]  /*26d0*/  SHF.R.S32.HI R3, RZ, 0x1f, R6 ;  /* 0x0000001fff037819 */ /* 0x000fe40000011406 */
[----:B------:R-:W-:Y:S02]  /*26e0*/  ISETP.GE.AND P1, PT, R212, UR4, PT ;  /* 0x00000004d4007c0c */ /* 0x000fe4000bf26270 */
[----:B------:R-:W-:Y:S02]  /*26f0*/  LEA.HI R8, R3, R6, RZ, 0x2 ;  /* 0x0000000603087211 */ /* 0x000fe400078f10ff */
[----:B------:R-:W-:Y:S02]  /*2700*/  SEL R83, RZ, 0x40, P0 ;  /* 0x00000040ff537807 */ /* 0x000fe40000000000 */
[----:B------:R-:W-:-:S02]  /*2710*/  SEL R3, RZ, 0x7fff80, P1 ;  /* 0x007fff80ff037807 */ /* 0x000fc40000800000 */
[----:B--2---:R-:W-:Y:S01]  /*2720*/  ISETP.GE.AND P0, PT, R16, R11, PT ;  /* 0x0000000b1000720c */ /* 0x004fe20003f06270 */
[----:B------:R-:W-:Y:S01]  /*2730*/  IMAD.SHL.U32 R78, R11, 0x2, RZ ;  /* 0x000000020b4e7824 */ /* 0x000fe200078e00ff */
[----:B------:R-:W-:Y:S02]  /*2740*/  LOP3.LUT R83, R3, R0, R83, 0xfe, !PT ;  /* 0x0000000003537212 */ /* 0x000fe400078efe53 */
[----:B------:R-:W-:Y:S02]  /*2750*/  SEL R3, R11, RZ, P0 ;  /* 0x000000ff0b037207 */ /* 0x000fe40000000000 */
[----:B------:R-:W2:Y:S01]  /*2760*/  LDL R11, [R1+0x58] ;  /* 0x00005800010b7983 */ /* 0x000ea20000100800 */
[----:B------:R-:W1:Y:S01]  /*2770*/  S2R R12, SR_TID.X ;  /* 0x00000000000c7919 */ /* 0x000e620000002100 */
[----:B------:R-:W-:Y:S02]  /*2780*/  SHF.R.S32.HI R5, RZ, 0x1f, R200 ;  /* 0x0000001fff057819 */ /* 0x000fe400000114c8 */
[----:B------:R-:W-:Y:S01]  /*2790*/  LOP3.LUT R9, R8, 0xfffffffc, RZ, 0xc0, !PT ;  /* 0xfffffffc08097812 */ /* 0x000fe200078ec0ff */
[----:B------:R-:W-:Y:S01]  /*27a0*/  IMAD.IADD R3, R16, 0x1, R3 ;  /* 0x0000000110037824 */ /* 0x000fe200078e0203 */
[----:B------:R-:W-:Y:S01]  /*27b0*/  SHF.R.S32.HI R23, RZ, 0x1f, R22 ;  /* 0x0000001fff177819 */ /* 0x000fe20000011416 */
[----:B----4-:R-:W-:-:S02]  /*27c0*/  IMAD R4, R5, R50, RZ ;  /* 0x0000003205047224 */ /* 0x010fc400078e02ff */
[----:B0-----:R-:W-:Y:S02]  /*27d0*/  IMAD R5, R5, R60, RZ ;  /* 0x0000003c05057224 */ /* 0x001fe400078e02ff */
[----:B------:R-:W-:Y:S02]  /*27e0*/  IMAD.IADD R84, R84, 0x1, R31 ;  /* 0x0000000154547824 */ /* 0x000fe400078e021f */
[----:B------:R-:W-:Y:S01]  /*27f0*/  IMAD.IADD R75, R6, 0x1, -R9 ;  /* 0x00000001064b7824 */ /* 0x000fe200078e0a09 */
[----:B------:R-:W-:Y:S01]  /*2800*/  SHF.R.S32.HI R0, RZ, 0x1f, R3 ;  /* 0x0000001fff007819 */ /* 0x000fe20000011403 */
[C---:B------:R-:W-:Y:S02]  /*2810*/  IMAD R7, R200.reuse, R51, R4 ;  /* 0x00000033c8077224 */ /* 0x040fe400078e0204 */
[----:B------:R-:W-:-:S04]  /*2820*/  IMAD.WIDE.U32 R20, R200, R50, R22 ;  /* 0x00000032c8147225 */ /* 0x000fc800078e0016 */
[----:B------:R-:W-:-:S04]  /*2830*/  IMAD.WIDE.U32 R30, R200, R50, R16 ;  /* 0x00000032c81e7225 */ /* 0x000fc800078e0010 */
[----:B------:R-:W-:Y:S01]  /*2840*/  IMAD R9, R200, R61, R5 ;  /* 0x0000003dc8097224 */ /* 0x000fe200078e0205 */
[----:B-1----:R-:W-:-:S04]  /*2850*/  SHF.R.U32.HI R12, RZ, 0x7, R12 ;  /* 0x00000007ff0c7819 */ /* 0x002fc8000001160c */
[C---:B------:R-:W-:Y:S01]  /*2860*/  ISETP.NE.AND P6, PT, R12.reuse, 0x1, PT ;  /* 0x000000010c00780c */ /* 0x040fe20003fc5270 */
[----:B------:R-:W-:Y:S02]  /*2870*/  VIADD R87, R12, 0x8 ;  /* 0x000000080c577836 */ /* 0x000fe40000000000 */
[----:B------:R-:W-:Y:S01]  /*2880*/  VIADD R12, R200, 0x40 ;  /* 0x00000040c80c7836 */ /* 0x000fe20000000000 */
[----:B-----5:R-:W-:Y:S01]  /*2890*/  SHF.R.S32.HI R5, RZ, 0x1f, R48 ;  /* 0x0000001fff057819 */ /* 0x020fe20000011430 */
[----:B------:R-:W-:Y:S02]  /*28a0*/  IMAD.IADD R21, R21, 0x1, R7 ;  /* 0x0000000115157824 */ /* 0x000fe400078e0207 */
[----:B------:R-:W-:Y:S01]  /*28b0*/  IMAD.SHL.U32 R12, R12, 0x40, RZ ;  /* 0x000000400c0c7824 */ /* 0x000fe200078e00ff */
[----:B------:R-:W-:Y:S01]  /*28c0*/  LEA.HI R3, R0, R3, RZ, 0x3 ;  /* 0x0000000300037211 */ /* 0x000fe200078f18ff */
[----:B------:R-:W-:Y:S01]  /*28d0*/  IMAD.IADD R31, R7, 0x1, R31 ;  /* 0x00000001071f7824 */ /* 0x000fe200078e021f */
[----:B------:R-:W-:Y:S01]  /*28e0*/  SHF.R.S32.HI R7, RZ, 0x1f, R8 ;  /* 0x0000001fff077819 */ /* 0x000fe20000011408 */
[----:B------:R-:W-:Y:S01]  /*28f0*/  IMAD R0, R5, R60, RZ ;  /* 0x0000003c05007224 */ /* 0x000fe200078e02ff */
[----:B------:R-:W-:-:S02]  /*2900*/  LOP3.LUT R12, R12, 0x1c0, RZ, 0xc0, !PT ;  /* 0x000001c00c0c7812 */ /* 0x000fc400078ec0ff */
[----:B------:R-:W-:Y:S01]  /*2910*/  LEA.HI R7, R7, R200, RZ, 0x3 ;  /* 0x000000c807077211 */ /* 0x000fe200078f18ff */
[----:B------:R-:W-:Y:S01]  /*2920*/  IMAD R71, R48, R61, R0 ;  /* 0x0000003d30477224 */ /* 0x000fe200078e0200 */
[----:B------:R-:W-:Y:S01]  /*2930*/  LOP3.LUT R0, R12, 0x38, R3, 0xf8, !PT ;  /* 0x000000380c007812 */ /* 0x000fe200078ef803 */
[----:B------:R-:W-:Y:S01]  /*2940*/  VIADD R12, R200, 0x40 ;  /* 0x00000040c80c7836 */ /* 0x000fe20000000000 */
[----:B------:R-:W-:Y:S01]  /*2950*/  LOP3.LUT R7, R7, 0xfffffff8, RZ, 0xc0, !PT ;  /* 0xfffffff807077812 */ /* 0x000fe200078ec0ff */
[----:B------:R-:W-:Y:S05]  /*2960*/  @!P6 WARPSYNC.ALL ;  /* 0x000000000000e948 */ /* 0x000fea0003800000 */
[----:B------:R-:W-:Y:S01]  /*2970*/  IMAD.SHL.U32 R12, R12, 0x40, RZ ;  /* 0x000000400c0c7824 */ /* 0x000fe200078e00ff */
[----:B------:R-:W-:Y:S01]  /*2980*/  ULDC UR4, c[0x0][0x2f4] ;  /* 0x0000bd0000047ab9 */ /* 0x000fe20000000800 */
[----:B------:R-:W-:Y:S01]  /*2990*/  IMAD.IADD R7, R200, 0x1, -R7 ;  /* 0x00000001c8077824 */ /* 0x000fe200078e0a07 */
[----:B------:R-:W-:Y:S01]  /*29a0*/  ISETP.GE.AND P2, PT, R2, UR4, PT ;  /* 0x0000000402007c0c */ /* 0x000fe2000bf46270 */
[----:B------:R-:W-:Y:S01]  /*29b0*/  IMAD.WIDE.U32 R56, R200, R60, R22 ;  /* 0x0000003cc8387225 */ /* 0x000fe200078e0016 */
[----:B------:R-:W-:-:S03]  /*29c0*/  LOP3.LUT R12, R12, 0x1c0, RZ, 0xc0, !PT ;  /* 0x000001c00c0c7812 */ /* 0x000fc600078ec0ff */
[----:B------:R-:W-:Y:S01]  /*29d0*/  IMAD.WIDE.U32 R58, R200, R60, R16 ;  /* 0x0000003cc83a7225 */ /* 0x000fe200078e0010 */
[----:B------:R-:W-:-:S03]  /*29e0*/  SHF.R.U32.HI R12, RZ, 0x3, R12 ;  /* 0x00000003ff0c7819 */ /* 0x000fc6000001160c */
[----:B------:R-:W-:Y:S02]  /*29f0*/  IMAD.SHL.U32 R66, R7, 0x40, RZ ;  /* 0x0000004007427824 */ /* 0x000fe400078e00ff */
[----:B------:R-:W-:Y:S02]  /*2a00*/  IMAD.IADD R57, R57, 0x1, R9 ;  /* 0x0000000139397824 */ /* 0x000fe400078e0209 */
[----:B------:R-:W-:Y:S01]  /*2a10*/  IMAD.IADD R59, R9, 0x1, R59 ;  /* 0x00000001093b7824 */ /* 0x000fe200078e023b */
[----:B------:R-:W-:Y:S01]  /*2a20*/  LOP3.LUT R66, R66, 0x1c0, RZ, 0xc0, !PT ;  /* 0x000001c042427812 */ /* 0x000fe200078ec0ff */
[----:B------:R-:W-:Y:S01]  /*2a30*/  IMAD R4, R5, R50, RZ ;  /* 0x0000003205047224 */ /* 0x000fe200078e02ff */
[----:B------:R-:W-:Y:S01]  /*2a40*/  SHF.L.U64.HI R80, R60, 0x6, R61 ;  /* 0x000000063c507819 */ /* 0x000fe2000001023d */
[----:B------:R-:W-:Y:S01]  /*2a50*/  IMAD R5, R61, 0x60, RZ ;  /* 0x000000603d057824 */ /* 0x000fe200078e02ff */
[----:B------:R-:W-:Y:S01]  /*2a60*/  LOP3.LUT R0, R0, R12, RZ, 0x3c, !PT ;  /* 0x0000000c00007212 */ /* 0x000fe200078e3cff */
[----:B------:R-:W-:Y:S01]  /*2a70*/  IMAD.SHL.U32 R79, R60, 0x40, RZ ;  /* 0x000000403c4f7824 */ /* 0x000fe200078e00ff */
[----:B------:R-:W-:Y:S01]  /*2a80*/  LOP3.LUT R29, R29, 0xfffffffe, RZ, 0xc0, !PT ;  /* 0xfffffffe1d1d7812 */ /* 0x000fe200078ec0ff */
[----:B------:R-:W-:Y:S01]  /*2a90*/  IMAD.WIDE.U32 R56, R48, R60, R56 ;  /* 0x0000003c30387225 */ /* 0x000fe200078e0038 */
[----:B------:R-:W-:-:S03]  /*2aa0*/  SHF.R.U32.HI R63, RZ, 0x3, R66 ;  /* 0x00000003ff3f7819 */ /* 0x000fc60000011642 */
[----:B------:R-:W-:-:S04]  /*2ab0*/  IMAD.WIDE.U32 R58, R48, R60, R58 ;  /* 0x0000003c303a7225 */ /* 0x000fc800078e003a */
[----:B------:R-:W-:Y:S01]  /*2ac0*/  IMAD R73, R48, R51, R4 ;  /* 0x0000003330497224 */ /* 0x000fe200078e0204 */
[----:B------:R-:W-:Y:S01]  /*2ad0*/  LOP3.LUT R4, R66, 0x18, R16, 0xf8, !PT ;  /* 0x0000001842047812 */ /* 0x000fe200078ef810 */
[----:B------:R-:W-:Y:S01]  /*2ae0*/  IMAD.WIDE.U32 R60, R60, 0x60, RZ ;  /* 0x000000603c3c7825 */ /* 0x000fe200078e00ff */
[----:B------:R-:W-:Y:S02]  /*2af0*/  @P2 LOP3.LUT R29, R29, 0x1, RZ, 0xfc, !PT ;  /* 0x000000011d1d2812 */ /* 0x000fe400078efcff */
[----:B------:R-:W-:Y:S01]  /*2b00*/  LOP3.LUT P2, RZ, R7, 0x4, RZ, 0xc0, !PT ;  /* 0x0000000407ff7812 */ /* 0x000fe2000784c0ff */
[----:B------:R-:W-:Y:S01]  /*2b10*/  IMAD.MOV.U32 R64, RZ, RZ, 0x20 ;  /* 0x00000020ff407424 */ /* 0x000fe200078e00ff */
[----:B------:R-:W-:Y:S01]  /*2b20*/  LOP3.LUT R4, R4, R63, RZ, 0x3c, !PT ;  /* 0x0000003f04047212 */ /* 0x000fe200078e3cff */
[----:B------:R-:W-:Y:S01]  /*2b30*/  IMAD.IADD R76, R61, 0x1, R5 ;  /* 0x000000013d4c7824 */ /* 0x000fe200078e0205 */
[----:B------:R-:W-:Y:S01]  /*2b40*/  PRMT R5, R83, 0x8880, RZ ;  /* 0x0000888053057816 */ /* 0x000fe200000000ff */
[----:B------:R-:W-:Y:S01]  /*2b50*/  IMAD R77, R51, 0x60, RZ ;  /* 0x00000060334d7824 */ /* 0x000fe200078e02ff */
[C---:B------:R-:W-:Y:S01]  /*2b60*/  SHF.L.U64.HI R82, R50.reuse, 0x6, R51 ;  /* 0x0000000632527819 */ /* 0x040fe20000010233 */
[----:B------:R-:W-:Y:S01]  /*2b70*/  IMAD.SHL.U32 R81, R50, 0x40, RZ ;  /* 0x0000004032517824 */ /* 0x000fe200078e00ff */
[----:B------:R-:W-:Y:S01]  /*2b80*/  PRMT R5, R5, 0x7710, RZ ;  /* 0x0000771005057816 */ /* 0x000fe200000000ff */
[----:B------:R-:W-:Y:S01]  /*2b90*/  IMAD.WIDE.U32 R20, R48, R50, R20 ;  /* 0x0000003230147225 */ /* 0x000fe200078e0014 */
[----:B------:R-:W-:-:S02]  /*2ba0*/  SEL R64, R64, 0xffffffe0, !P2 ;  /* 0xffffffe040407807 */ /* 0x000fc40005000000 */
[----:B------:R-:W-:Y:S01]  /*2bb0*/  LOP3.LUT R69, R3, 0xfffffff8, RZ, 0xc0, !PT ;  /* 0xfffffff803457812 */ /* 0x000fe200078ec0ff */
[----:B------:R-:W-:Y:S01]  /*2bc0*/  IMAD.WIDE.U32 R30, R48, R50, R30 ;  /* 0x00000032301e7225 */ /* 0x000fe200078e001e */
[----:B------:R0:W-:Y:S03]  /*2bd0*/  STL [R1], R29 ;  /* 0x0000001d01007387 */ /* 0x0001e60000100800 */
[----:B------:R-:W-:Y:S01]  /*2be0*/  IMAD.WIDE.U32 R50, R50, 0x60, RZ ;  /* 0x0000006032327825 */ /* 0x000fe200078e00ff */
[----:B------:R-:W-:Y:S02]  /*2bf0*/  SHF.R.S32.HI R70, RZ, 0x3, R3 ;  /* 0x00000003ff467819 */ /* 0x000fe40000011403 */
[----:B------:R-:W-:Y:S01]  /*2c00*/  LOP3.LUT R62, R5, 0x1, RZ, 0xc0, !PT ;  /* 0x00000001053e7812 */ /* 0x000fe200078ec0ff */
[----:B------:R-:W-:Y:S01]  /*2c10*/  IMAD.IADD R74, R21, 0x1, R73 ;  /* 0x00000001154a7824 */ /* 0x000fe200078e0249 */
[----:B------:R-:W-:Y:S01]  /*2c20*/  LOP3.LUT R9, R5, 0x8, RZ, 0xc0, !PT ;  /* 0x0000000805097812 */ /* 0x000fe200078ec0ff */
[----:B------:R-:W-:Y:S01]  /*2c30*/  IMAD.IADD R72, R57, 0x1, R71 ;  /* 0x0000000139487824 */ /* 0x000fe200078e0247 */
[----:B0-----:R-:W-:Y:S01]  /*2c40*/  LOP3.LUT R29, R5, 0x2, RZ, 0xc0, !PT ;  /* 0x00000002051d7812 */ /* 0x001fe200078ec0ff */
[----:B------:R-:W-:Y:S01]  /*2c50*/  IMAD.IADD R77, R51, 0x1, R77 ;  /* 0x00000001334d7824 */ /* 0x000fe200078e024d */
[----:B------:R-:W-:Y:S01]  /*2c60*/  LOP3.LUT R8, R5, 0x10, RZ, 0xc0, !PT ;  /* 0x0000001005087812 */ /* 0x000fe200078ec0ff */
[----:B------:R-:W-:Y:S01]  /*2c70*/  IMAD R75, R75, 0x40, R200 ;  /* 0x000000404b4b7824 */ /* 0x000fe200078e02c8 */
[----:B------:R-:W-:Y:S01]  /*2c80*/  LOP3.LUT R6, R5, 0x20, RZ, 0xc0, !PT ;  /* 0x0000002005067812 */ /* 0x000fe200078ec0ff */
[----:B------:R-:W-:Y:S01]  /*2c90*/  IMAD.IADD R73, R73, 0x1, R31 ;  /* 0x0000000149497824 */ /* 0x000fe200078e021f */
[----:B------:R-:W-:Y:S01]  /*2ca0*/  @!P6 BAR.SYNC.DEFER_BLOCKING 0x9, 0x100 ;  /* 0x024400000000eb1d */ /* 0x000fe20000010000 */
[----:B------:R-:W-:Y:S01]  /*2cb0*/  IMAD.IADD R71, R71, 0x1, R59 ;  /* 0x0000000147477824 */ /* 0x000fe200078e023b */
[----:B------:R-:W-:-:S02]  /*2cc0*/  ISETP.GE.AND P1, PT, R16, UR4, PT ;  /* 0x0000000410007c0c */ /* 0x000fc4000bf26270 */
[----:B------:R-:W-:Y:S01]  /*2cd0*/  SHF.R.S32.HI R67, RZ, 0x1f, R69 ;  /* 0x0000001fff437819 */ /* 0x000fe20000011445 */
[----:B---3--:R-:W-:Y:S01]  /*2ce0*/  IMAD.IADD R65, R10, 0x1, R0 ;  /* 0x000000010a417824 */ /* 0x008fe200078e0200 */
[----:B------:R-:W-:-:S04]  /*2cf0*/  LOP3.LUT R0, R66, 0x38, R3, 0xf8, !PT ;  /* 0x0000003842007812 */ /* 0x000fc800078ef803 */
[----:B------:R-:W-:Y:S02]  /*2d00*/  LOP3.LUT R0, R0, R63, RZ, 0x3c, !PT ;  /* 0x0000003f00007212 */ /* 0x000fe400078e3cff */
[C---:B------:R-:W-:Y:S02]  /*2d10*/  LOP3.LUT R10, R5.reuse, 0x4, RZ, 0xc0, !PT ;  /* 0x00000004050a7812 */ /* 0x040fe400078ec0ff */
[----:B------:R-:W-:Y:S02]  /*2d20*/  LOP3.LUT R5, R5, 0x40, RZ, 0xc0, !PT ;  /* 0x0000004005057812 */ /* 0x000fe400078ec0ff */
[----:B------:R-:W-:Y:S01]  /*2d30*/  SHF.R.S32.HI R68, RZ, 0x1f, R85 ;  /* 0x0000001fff447819 */ /* 0x000fe20000011455 */
[C---:B--2---:R-:W-:Y:S02]  /*2d40*/  IMAD R7, R11.reuse, 0x200, R4 ;  /* 0x000002000b077824 */ /* 0x044fe400078e0204 */
[----:B------:R-:W-:Y:S02]  /*2d50*/  IMAD R4, R11, 0x200, R0 ;  /* 0x000002000b047824 */ /* 0x000fe400078e0200 */
[----:B------:R-:W-:-:S07]  /*2d60*/  IMAD.IADD R3, R64, 0x1, R7 ;  /* 0x0000000140037824 */ /* 0x000fce00078e0207 */
.L_x_10517:
[----:B0-2---:R-:W2:Y:S01]  /*2d70*/  LDL.LU R34, [R1] ;  /* 0x0000000001227983 */ /* 0x005ea20000300800 */
        /* <DEDUP_REMOVED lines=11> */
[----:B---3--:R-:W3:Y:S08]  /*2e30*/  @!P2 LDC.64 R12, c[0x0][0x418] ;  /* 0x00010600ff0cab82 */ /* 0x008ef00000000a00 */
[----:B----4-:R-:W4:Y:S08]  /*2e40*/  @P3 LDC R0, c[0x0][0x434] ;  /* 0x00010d00ff003b82 */ /* 0x010f300000000800 */
[----:B------:R-:W1:Y:S01]  /*2e50*/  @P3 LDC R11, c[0x0][0x438] ;  /* 0x00010e00ff0b3b82 */ /* 0x000e620000000800 */
[----:B----4-:R-:W-:-:S05]  /*2e60*/  @P3 IMAD.HI.U32 R0, R35, R0, RZ ;  /* 0x0000000023003227 */ /* 0x010fca00078e00ff */
[----:B-1----:R-:W-:Y:S01]  /*2e70*/  @P3 SHF.R.U32.HI R32, RZ, R11, R0 ;  /* 0x0000000bff203219 */ /* 0x002fe20000011600 */
[----:B0-----:R-:W-:-:S03]  /*2e80*/  @!P2 IMAD R0, R68, R14, RZ ;  /* 0x0000000e4400a224 */ /* 0x001fc600078e02ff */
[----:B------:R-:W-:Y:S01]  /*2e90*/  @!P2 SHF.R.S32.HI R33, RZ, 0x1f, R32 ;  /* 0x0000001fff21a819 */ /* 0x000fe20000011420 */
        /* <DEDUP_REMOVED lines=42> */
[----:B------:R-:W-:Y:S01]  /*3140*/  LEA R96, P2, R12, UR4, 0x1 ;  /* 0x000000040c607c11 */ /* 0x000fe2000f8408ff */
[----:B------:R-:W-:Y:S01]  /*3150*/  ULDC.U8 UR4, c[0x0][0x410] ;  /* 0x0001040000047ab9 */ /* 0x000fe20000000000 */
[----:B------:R-:W-:Y:S02]  /*3160*/  IMAD.WIDE.U32 R14, R60, R27, RZ ;  /* 0x0000001b3c0e7225 */ /* 0x000fe400078e00ff */
[----:B------:R-:W-:Y:S02]  /*3170*/  LEA.HI.X R97, R12, UR5, R97, 0x1, P2 ;  /* 0x000000050c617c11 */ /* 0x000fe400090f0c61 */
[----:B------:R-:W-:Y:S01]  /*3180*/  ISETP.NE.AND P2, PT, RZ, UR4, PT ;  /* 0x00000004ff007c0c */ /* 0x000fe2000bf45270 */
[----:B------:R-:W-:-:S02]  /*3190*/  IMAD R11, R11, R60, R13 ;  /* 0x0000003c0b0b7224 */ /* 0x000fc400078e020d */
        /* <DEDUP_REMOVED lines=35> */
.L_x_10468:
[----:B------:R-:W-:Y:S05]  /*33d0*/  BSYNC B1 ;  /* 0x0000000000017941 */ /* 0x000fea0003800000 */
.L_x_10467:
        /* <DEDUP_REMOVED lines=26> */
.L_x_10470:
[----:B------:R-:W-:Y:S05]  /*3580*/  BSYNC B1 ;  /* 0x0000000000017941 */ /* 0x000fea0003800000 */
.L_x_10469:
[----:B------:R-:W-:Y:S01]  /*3590*/  IMAD.MOV.U32 R0, RZ, RZ, R44 ;  /* 0x000000ffff007224 */ /* 0x000fe200078e002c */
[----:B------:R-:W-:Y:S01]  /*35a0*/  PRMT R108, R11, 0x7610, R108 ;  /* 0x000076100b6c7816 */ /* 0x000fe2000000006c */
        /* <DEDUP_REMOVED lines=30> */
.L_x_10471:
[----:B------:R-:W-:Y:S01]  /*3790*/  IMAD R0, R18, 0x8, R19 ;  /* 0x0000000812007824 */ /* 0x000fe200078e0213 */
[----:B------:R-:W-:Y:S01]  /*37a0*/  SHF.L.U32 R95, R204, 0x1f, RZ ;  /* 0x0000001fcc5f7819 */ /* 0x000fe200000006ff */
[----:B------:R-:W-:Y:S03]  /*37b0*/  BSSY B1, `(.L_x_10472) ;  /* 0x0000003000017945 */ /* 0x000fe60003800000 */
[----:B------:R-:W0:Y:S02]  /*37c0*/  SYNCS.PHASECHK.TRANS64.TRYWAIT P5, [R0+URZ+0x32490], R95 ;  /* 0x0324905f000075a7 */ /* 0x000e2400080a017f */
[----:B0-----:R-:W-:Y:S05]  /*37d0*/  @!P5 BRA `(.L_x_10473) ;  /* 0x000001940080d947 */ /* 0x001fea0003800000 */
.L_x_10736:
[----:B------:R-:W-:Y:S05]  /*37e0*/  BSYNC B1 ;  /* 0x0000000000017941 */ /* 0x000fea0003800000 */
.L_x_10472:
[----:B------:R-:W-:-:S03]  /*37f0*/  UMOV UR4, 0xffffffff ;  /* 0xffffffff00047882 */ /* 0x000fc60000000000 */
[----:B------:R-:W-:Y:S05]  /*3800*/  BRA.DIV UR4, `(.L_x_10474) ;  /* 0x0000019604887947 */ /* 0x000fea000b800000 */
[----:B------:R1:W2:Y:S04]  /*3810*/  SHFL.IDX PT, R54, R97, RZ, 0x1c1f ;  /* 0x001c1fff61367589 */ /* 0x0002a800000e0000 */
[----:B------:R1:W3:Y:S02]  /*3820*/  SHFL.IDX PT, R11, R96, RZ, 0x1c1f ;  /* 0x001c1fff600b7589 */ /* 0x0002e400000e0000 */
.L_x_10740:
        /* <DEDUP_REMOVED lines=10> */
[--C-:B------:R-:W-:Y:S02]  /*38d0*/  SHF.R.U64 R44, R44, 0x10, R45.reuse ;  /* 0x000000102c2c7819 */ /* 0x100fe4000000122d */
[----:B------:R-:W-:Y:S02]  /*38e0*/  SHF.R.U32.HI R55, RZ, 0x10, R45 ;  /* 0x00000010ff377819 */ /* 0x000fe4000001162d */
[--C-:B------:R-:W-:Y:S02]  /*38f0*/  SHF.R.U64 R45, R46, 0x10, R47.reuse ;  /* 0x000000102e2d7819 */ /* 0x100fe4000000122f */
[----:B------:R-:W-:Y:S02]  /*3900*/  SHF.R.U32.HI R99, RZ, 0x10, R47 ;  /* 0x00000010ff637819 */ /* 0x000fe4000001162f */
[C---:B------:R-:W-:Y:S01]  /*3910*/  PRMT R47, R100.reuse, 0x5410, R45 ;  /* 0x00005410642f7816 */ /* 0x040fe2000000002d */
[----:B0-----:R-:W-:Y:S01]  /*3920*/  IMAD.U32 R45, R13, 0x10000, RZ ;  /* 0x000100000d2d7824 */ /* 0x001fe200078e00ff */
[----:B------:R-:W-:-:S02]  /*3930*/  PRMT R44, R100, 0x5432, R44 ;  /* 0x00005432642c7816 */ /* 0x000fc4000000002c */
[----:B------:R-:W-:Y:S02]  /*3940*/  LOP3.LUT R102, R13, 0xffff0000, RZ, 0xc0, !PT ;  /* 0xffff00000d667812 */ /* 0x000fe400078ec0ff */
[C---:B------:R-:W-:Y:S01]  /*3950*/  LOP3.LUT R100, R47.reuse, 0xffff0000, RZ, 0xc0, !PT ;  /* 0xffff00002f647812 */ /* 0x040fe200078ec0ff */
[----:B------:R-:W-:Y:S01]  /*3960*/  IMAD.U32 R47, R47, 0x10000, RZ ;  /* 0x000100002f2f7824 */ /* 0x000fe200078e00ff */
[C---:B------:R-:W-:Y:S01]  /*3970*/  LOP3.LUT R46, R44.reuse, 0xffff0000, RZ, 0xc0, !PT ;  /* 0xffff00002c2e7812 */ /* 0x040fe200078ec0ff */
[----:B------:R-:W-:Y:S02]  /*3980*/  IMAD.U32 R44, R44, 0x10000, RZ ;  /* 0x000100002c2c7824 */ /* 0x000fe400078e00ff */
[C---:B------:R-:W-:Y:S02]  /*3990*/  FMUL.FTZ R101, R102.reuse, R100 ;  /* 0x0000006466657220 */ /* 0x040fe40000410000 */
[-C--:B------:R-:W-:Y:S01]  /*39a0*/  FMUL.FTZ R13, R102, R46.reuse ;  /* 0x0000002e660d7220 */ /* 0x080fe20000410000 */
[C---:B------:R-:W-:Y:S01]  /*39b0*/  LOP3.LUT R102, R14.reuse, 0xffff0000, RZ, 0xc0, !PT ;  /* 0xffff00000e667812 */ /* 0x040fe200078ec0ff */
[----:B------:R-:W-:Y:S01]  /*39c0*/  FFMA.FTZ R46, R45, R46, -R101 ;  /* 0x0000002e2d2e7223 */ /* 0x000fe20000010865 */
[----:B------:R-:W-:-:S02]  /*39d0*/  IMAD.U32 R14, R14, 0x10000, RZ ;  /* 0x000100000e0e7824 */ /* 0x000fc400078e00ff */
[----:B------:R-:W-:Y:S01]  /*39e0*/  FFMA.FTZ R45, R45, R100, R13 ;  /* 0x000000642d2d7223 */ /* 0x000fe2000001000d */
[----:B------:R-:W-:Y:S02]  /*39f0*/  PRMT R13, R109, 0x5410, R55 ;  /* 0x000054106d0d7816 */ /* 0x000fe40000000037 */
[----:B------:R-:W-:Y:S02]  /*3a00*/  PRMT R55, R111, 0x5410, R99 ;  /* 0x000054106f377816 */ /* 0x000fe40000000063 */
[----:B------:R-:W-:Y:S01]  /*3a10*/  F2FP.BF16.F32.PACK_AB R45, R45, R46 ;  /* 0x0000002e2d2d723e */ /* 0x000fe200000010ff */
[C---:B------:R-:W-:Y:S01]  /*3a20*/  IMAD.U32 R100, R13.reuse, 0x10000, RZ ;  /* 0x000100000d647824 */ /* 0x040fe200078e00ff */
[----:B------:R-:W-:Y:S01]  /*3a30*/  LOP3.LUT R13, R13, 0xffff0000, RZ, 0xc0, !PT ;  /* 0xffff00000d0d7812 */ /* 0x000fe200078ec0ff */
[C---:B------:R-:W-:Y:S01]  /*3a40*/  IMAD.U32 R99, R55.reuse, 0x10000, RZ ;  /* 0x0001000037637824 */ /* 0x040fe200078e00ff */
[----:B------:R-:W-:-:S03]  /*3a50*/  LOP3.LUT R55, R55, 0xffff0000, RZ, 0xc0, !PT ;  /* 0xffff000037377812 */ /* 0x000fc600078ec0ff */
        /* <DEDUP_REMOVED lines=23> */
.L_x_10480:
[----:B------:R-:W-:Y:S05]  /*3bd0*/  BSYNC B3 ;  /* 0x0000000000037941 */ /* 0x000fea0003800000 */
.L_x_10479:
[----:B0-----:R4:W-:Y:S02]  /*3be0*/  ST.E.128 desc[UR60][R52.64], R12 ;  /* 0x0000000c34007985 */ /* 0x0019e4000c101d3c */
.L_x_10478:
[----:B------:R-:W-:Y:S05]  /*3bf0*/  BSYNC B2 ;  /* 0x0000000000027941 */ /* 0x000fea0003800000 */
.L_x_10477:
        /* <DEDUP_REMOVED lines=11> */
[----:B------:R-:W-:Y:S02]  /*3cb0*/  SHF.R.U32.HI R46, RZ, 0x10, R41 ;  /* 0x00000010ff2e7819 */ /* 0x000fe40000011629 */
[----:B------:R-:W-:Y:S01]  /*3cc0*/  PRMT R41, R107, 0x5432, R40 ;  /* 0x000054326b297816 */ /* 0x000fe20000000028 */
[C---:B0-----:R-:W-:Y:S01]  /*3cd0*/  IMAD.U32 R40, R13.reuse, 0x10000, RZ ;  /* 0x000100000d287824 */ /* 0x041fe200078e00ff */
[----:B------:R-:W-:Y:S02]  /*3ce0*/  PRMT R11, R108, 0x5410, R11 ;  /* 0x000054106c0b7816 */ /* 0x000fe4000000000b */
[----:B------:R-:W-:-:S02]  /*3cf0*/  LOP3.LUT R53, R13, 0xffff0000, RZ, 0xc0, !PT ;  /* 0xffff00000d357812 */ /* 0x000fc400078ec0ff */
[----:B------:R-:W-:Y:S01]  /*3d00*/  LOP3.LUT R47, R41, 0xffff0000, RZ, 0xc0, !PT ;  /* 0xffff0000292f7812 */ /* 0x000fe200078ec0ff */
[C---:B------:R-:W-:Y:S01]  /*3d10*/  IMAD.U32 R54, R11.reuse, 0x10000, RZ ;  /* 0x000100000b367824 */ /* 0x040fe200078e00ff */
[----:B------:R-:W-:Y:S01]  /*3d20*/  LOP3.LUT R42, R11, 0xffff0000, RZ, 0xc0, !PT ;  /* 0xffff00000b2a7812 */ /* 0x000fe200078ec0ff */
[----:B------:R-:W-:Y:S01]  /*3d30*/  IMAD.U32 R11, R12, 0x10000, RZ ;  /* 0x000100000c0b7824 */ /* 0x000fe200078e00ff */
[----:B------:R-:W-:Y:S01]  /*3d40*/  SHF.R.U32.HI R43, RZ, 0x10, R43 ;  /* 0x00000010ff2b7819 */ /* 0x000fe2000001162b */
[CC--:B------:R-:W-:Y:S02]  /*3d50*/  FMUL.FTZ R52, R53.reuse, R47.reuse ;  /* 0x0000002f35347220 */ /* 0x0c0fe40000410000 */
[-C--:B------:R-:W-:Y:S01]  /*3d60*/  FMUL.FTZ R13, R53, R42.reuse ;  /* 0x0000002a350d7220 */ /* 0x080fe20000410000 */
[----:B------:R-:W-:Y:S01]  /*3d70*/  PRMT R43, R110, 0x5410, R43 ;  /* 0x000054106e2b7816 */ /* 0x000fe2000000002b */
[----:B------:R-:W-:Y:S01]  /*3d80*/  FFMA.FTZ R42, R40, R42, -R52 ;  /* 0x0000002a282a7223 */ /* 0x000fe20000010834 */
[----:B------:R-:W-:Y:S01]  /*3d90*/  LOP3.LUT R53, R14, 0xffff0000, RZ, 0xc0, !PT ;  /* 0xffff00000e357812 */ /* 0x000fe200078ec0ff */
[----:B------:R-:W-:Y:S01]  /*3da0*/  FFMA.FTZ R40, R40, R47, R13 ;  /* 0x0000002f28287223 */ /* 0x000fe2000001000d */
[----:B------:R-:W-:Y:S01]  /*3db0*/  PRMT R13, R106, 0x5432, R46 ;  /* 0x000054326a0d7816 */ /* 0x000fe2000000002e */
[C---:B------:R-:W-:Y:S01]  /*3dc0*/  IMAD.U32 R46, R43.reuse, 0x10000, RZ ;  /* 0x000100002b2e7824 */ /* 0x040fe200078e00ff */
[----:B------:R-:W-:Y:S01]  /*3dd0*/  LOP3.LUT R43, R43, 0xffff0000, RZ, 0xc0, !PT ;  /* 0xffff00002b2b7812 */ /* 0x000fe200078ec0ff */
[----:B------:R-:W-:Y:S01]  /*3de0*/  IMAD.U32 R14, R14, 0x10000, RZ ;  /* 0x000100000e0e7824 */ /* 0x000fe200078e00ff */
[----:B------:R-:W-:Y:S01]  /*3df0*/  F2FP.BF16.F32.PACK_AB R40, R40, R42 ;  /* 0x0000002a2828723e */ /* 0x000fe200000010ff */
[----:B------:R-:W-:-:S02]  /*3e00*/  IMAD.U32 R47, R13, 0x10000, RZ ;  /* 0x000100000d2f7824 */ /* 0x000fc400078e00ff */
[-C--:B------:R-:W-:Y:S01]  /*3e10*/  FMUL.FTZ R52, R53, R46.reuse ;  /* 0x0000002e35347220 */ /* 0x080fe20000410000 */
[----:B------:R-:W-:Y:S01]  /*3e20*/  LOP3.LUT R13, R13, 0xffff0000, RZ, 0xc0, !PT ;  /* 0xffff00000d0d7812 */ /* 0x000fe200078ec0ff */
[-C--:B------:R-:W-:Y:S02]  /*3e30*/  FMUL.FTZ R53, R53, R47.reuse ;  /* 0x0000002f35357220 */ /* 0x080fe40000410000 */
[C---:B------:R-:W-:Y:S02]  /*3e40*/  FFMA.FTZ R52, R14.reuse, R47, -R52 ;  /* 0x0000002f0e347223 */ /* 0x040fe40000010834 */
[----:B------:R-:W-:Y:S01]  /*3e50*/  FFMA.FTZ R53, R14, R46, R53 ;  /* 0x0000002e0e357223 */ /* 0x000fe20000010035 */
[C---:B------:R-:W-:Y:S01]  /*3e60*/  LOP3.LUT R14, R15.reuse, 0xffff0000, RZ, 0xc0, !PT ;  /* 0xffff00000f0e7812 */ /* 0x040fe200078ec0ff */
[----:B------:R-:W-:-:S04]  /*3e70*/  IMAD.U32 R15, R15, 0x10000, RZ ;  /* 0x000100000f0f7824 */ /* 0x000fc800078e00ff */
[C---:B------:R-:W-:Y:S01]  /*3e80*/  FMUL.FTZ R46, R14.reuse, R43 ;  /* 0x0000002b0e2e7220 */ /* 0x040fe20000410000 */
[----:B------:R-:W-:-:S03]  /*3e90*/  FMUL.FTZ R14, R14, R13 ;  /* 0x0000000d0e0e7220 */ /* 0x000fc60000410000 */
[C---:B------:R-:W-:Y:S01]  /*3ea0*/  FFMA.FTZ R46, R15.reuse, R13, -R46 ;  /* 0x0000000d0f2e7223 */ /* 0x040fe2000001082e */
[----:B------:R-:W-:Y:S01]  /*3eb0*/  FFMA.FTZ R15, R15, R43, R14 ;  /* 0x0000002b0f0f7223 */ /* 0x000fe2000001000e */
[----:B------:R-:W-:Y:S02]  /*3ec0*/  LOP3.LUT R13, R12, 0xffff0000, RZ, 0xc0, !PT ;  /* 0xffff00000c0d7812 */ /* 0x000fe400078ec0ff */
[----:B------:R-:W-:Y:S02]  /*3ed0*/  SHF.L.U32 R14, R41, 0x10, RZ ;  /* 0x00000010290e7819 */ /* 0x000fe400000006ff */
[----:B------:R-:W-:-:S03]  /*3ee0*/  F2FP.BF16.F32.PACK_AB R15, R15, R46 ;  /* 0x0000002e0f0f723e */ /* 0x000fc600000010ff */
[C---:B------:R-:W-:Y:S01]  /*3ef0*/  FMUL.FTZ R12, R13.reuse, R14 ;  /* 0x0000000e0d0c7220 */ /* 0x040fe20000410000 */
[----:B------:R-:W-:-:S03]  /*3f00*/  FMUL.FTZ R13, R13, R54 ;  /* 0x000000360d0d7220 */ /* 0x000fc60000410000 */
[C---:B------:R-:W-:Y:S01]  /*3f10*/  FFMA.FTZ R12, R11.reuse, R54, -R12 ;  /* 0x000000360b0c7223 */ /* 0x040fe2000001080c */
[----:B------:R-:W-:Y:S01]  /*3f20*/  FFMA.FTZ R13, R11, R14, R13 ;  /* 0x0000000e0b0d7223 */ /* 0x000fe2000001000d */
[----:B------:R-:W-:-:S04]  /*3f30*/  F2FP.BF16.F32.PACK_AB R14, R53, R52 ;  /* 0x00000034350e723e */ /* 0x000fc800000010ff */
[----:B------:R-:W-:Y:S01]  /*3f40*/  F2FP.BF16.F32.PACK_AB R12, R13, R12 ;  /* 0x0000000c0d0c723e */ /* 0x000fe200000010ff */
[----:B------:R-:W-:-:S07]  /*3f50*/  IMAD.MOV.U32 R13, RZ, RZ, R40 ;  /* 0x000000ffff0d7224 */ /* 0x000fce00078e0028 */
.L_x_10482:
[----:B------:R-:W-:Y:S05]  /*3f60*/  BSYNC B2 ;  /* 0x0000000000027941 */ /* 0x000fea0003800000 */
.L_x_10481:
[----:B0-----:R4:W-:Y:S02]  /*3f70*/  ST.E.128 desc[UR60][R44.64], R12 ;  /* 0x0000000c2c007985 */ /* 0x0019e4000c101d3c */
.L_x_10476:
[----:B------:R-:W-:Y:S05]  /*3f80*/  BSYNC B1 ;  /* 0x0000000000017941 */ /* 0x000fea0003800000 */
.L_x_10475:
[----:B------:R-:W-:-:S03]  /*3f90*/  UMOV UR4, 0xffffffff ;  /* 0xffffffff00047882 */ /* 0x000fc60000000000 */
[----:B------:R-:W-:Y:S05]  /*3fa0*/  BRA.DIV UR4, `(.L_x_10483) ;  /* 0x0000018e04ec7947 */ /* 0x000fea000b800000 */
[----:B-1----:R-:W1:Y:S04]  /*3fb0*/  SHFL.IDX PT, R97, R97, 0x1, 0x1c1f ;  /* 0x003c1f0061617f89 */ /* 0x002e6800000e0000 */
[----:B------:R-:W0:Y:S02]  /*3fc0*/  SHFL.IDX PT, R96, R96, 0x1, 0x1c1f ;  /* 0x003c1f0060607f89 */ /* 0x000e2400000e0000 */
.L_x_10744:
        /* <DEDUP_REMOVED lines=11> */
[----:B------:R-:W-:Y:S01]  /*4080*/  SHF.R.U64 R42, R36, 0x10, R37 ;  /* 0x00000010242a7819 */ /* 0x000fe20000001225 */
[----:B------:R-:W-:Y:S01]  /*4090*/  IMAD.U32 R36, R14, 0x10000, RZ ;  /* 0x000100000e247824 */ /* 0x000fe200078e00ff */
[----:B------:R-:W-:Y:S01]  /*40a0*/  SHF.R.U32.HI R44, RZ, 0x10, R39 ;  /* 0x00000010ff2c7819 */ /* 0x000fe20000011627 */
[----:B------:R-:W-:Y:S01]  /*40b0*/  IMAD.U32 R45, R12, 0x10000, RZ ;  /* 0x000100000c2d7824 */ /* 0x000fe200078e00ff */
[----:B------:R-:W-:Y:S02]  /*40c0*/  SHF.R.U32.HI R37, RZ, 0x10, R37 ;  /* 0x00000010ff257819 */ /* 0x000fe40000011625 */
[----:B------:R-:W-:Y:S02]  /*40d0*/  PRMT R39, R104, 0x5432, R38 ;  /* 0x0000543268277816 */ /* 0x000fe40000000026 */
[----:B------:R-:W-:-:S02]  /*40e0*/  PRMT R38, R105, 0x5432, R44 ;  /* 0x0000543269267816 */ /* 0x000fc4000000002c */
[----:B---3--:R-:W-:Y:S02]  /*40f0*/  LOP3.LUT R11, R14, 0xffff0000, RZ, 0xc0, !PT ;  /* 0xffff00000e0b7812 */ /* 0x008fe400078ec0ff */
[----:B------:R-:W-:Y:S01]  /*4100*/  PRMT R42, R103, 0x5432, R42 ;  /* 0x00005432672a7816 */ /* 0x000fe2000000002a */
[----:B------:R-:W-:Y:S01]  /*4110*/  IMAD.U32 R46, R38, 0x10000, RZ ;  /* 0x00010000262e7824 */ /* 0x000fe200078e00ff */
[----:B------:R-:W-:Y:S02]  /*4120*/  PRMT R37, R105, 0x5410, R37 ;  /* 0x0000541069257816 */ /* 0x000fe40000000025 */
[----:B------:R-:W-:Y:S01]  /*4130*/  LOP3.LUT R14, R15, 0xffff0000, RZ, 0xc0, !PT ;  /* 0xffff00000f0e7812 */ /* 0x000fe200078ec0ff */
[C---:B------:R-:W-:Y:S01]  /*4140*/  IMAD.U32 R15, R13.reuse, 0x10000, RZ ;  /* 0x000100000d0f7824 */ /* 0x040fe200078e00ff */
[----:B------:R-:W-:Y:S01]  /*4150*/  LOP3.LUT R53, R13, 0xffff0000, RZ, 0xc0, !PT ;  /* 0xffff00000d357812 */ /* 0x000fe200078ec0ff */
[----:B------:R-:W-:Y:S01]  /*4160*/  IMAD.U32 R47, R37, 0x10000, RZ ;  /* 0x00010000252f7824 */ /* 0x000fe200078e00ff */
[----:B------:R-:W-:Y:S01]  /*4170*/  LOP3.LUT R13, R39, 0xffff0000, RZ, 0xc0, !PT ;  /* 0xffff0000270d7812 */ /* 0x000fe200078ec0ff */
[C---:B------:R-:W-:Y:S01]  /*4180*/  FMUL.FTZ R54, R11.reuse, R46 ;  /* 0x0000002e0b367220 */ /* 0x040fe20000410000 */
[----:B------:R-:W-:Y:S01]  /*4190*/  LOP3.LUT R44, R42, 0xffff0000, RZ, 0xc0, !PT ;  /* 0xffff00002a2c7812 */ /* 0x000fe200078ec0ff */
[----:B------:R-:W-:Y:S01]  /*41a0*/  FMUL.FTZ R11, R11, R47 ;  /* 0x0000002f0b0b7220 */ /* 0x000fe20000410000 */
[----:B------:R-:W-:Y:S01]  /*41b0*/  LOP3.LUT R38, R38, 0xffff0000, RZ, 0xc0, !PT ;  /* 0xffff000026267812 */ /* 0x000fe200078ec0ff */
[----:B------:R-:W-:Y:S01]  /*41c0*/  FMUL.FTZ R52, R53, R13 ;  /* 0x0000000d35347220 */ /* 0x000fe20000410000 */
[----:B------:R-:W-:Y:S01]  /*41d0*/  LOP3.LUT R37, R37, 0xffff0000, RZ, 0xc0, !PT ;  /* 0xffff000025257812 */ /* 0x000fe200078ec0ff */
[----:B------:R-:W-:Y:S01]  /*41e0*/  FMUL.FTZ R53, R53, R44 ;  /* 0x0000002c35357220 */ /* 0x000fe20000410000 */
[----:B------:R-:W-:Y:S01]  /*41f0*/  LOP3.LUT R12, R12, 0xffff0000, RZ, 0xc0, !PT ;  /* 0xffff00000c0c7812 */ /* 0x000fe200078ec0ff */
[----:B------:R-:W-:-:S02]  /*4200*/  IMAD.U32 R39, R39, 0x10000, RZ ;  /* 0x0001000027277824 */ /* 0x000fc400078e00ff */
[----:B------:R-:W-:Y:S01]  /*4210*/  FFMA.FTZ R54, R36, R47, -R54 ;  /* 0x0000002f24367223 */ /* 0x000fe20000010836 */
[----:B------:R-:W-:Y:S02]  /*4220*/  IMAD.U32 R42, R42, 0x10000, RZ ;  /* 0x000100002a2a7824 */ /* 0x000fe400078e00ff */
[C---:B------:R-:W-:Y:S01]  /*4230*/  FFMA.FTZ R53, R15.reuse, R13, R53 ;  /* 0x0000000d0f357223 */ /* 0x040fe20000010035 */
[----:B------:R-:W-:Y:S01]  /*4240*/  FFMA.FTZ R11, R36, R46, R11 ;  /* 0x0000002e240b7223 */ /* 0x000fe2000001000b */
[C---:B------:R-:W-:Y:S01]  /*4250*/  FMUL.FTZ R36, R14.reuse, R38 ;  /* 0x000000260e247220 */ /* 0x040fe20000410000 */
[----:B------:R-:W-:Y:S01]  /*4260*/  FMUL.FTZ R13, R14, R37 ;  /* 0x000000250e0d7220 */ /* 0x000fe20000410000 */
[C---:B------:R-:W-:Y:S01]  /*4270*/  FMUL.FTZ R14, R12.reuse, R39 ;  /* 0x000000270c0e7220 */ /* 0x040fe20000410000 */
[----:B------:R-:W-:Y:S01]  /*4280*/  FFMA.FTZ R52, R15, R44, -R52 ;  /* 0x0000002c0f347223 */ /* 0x000fe20000010834 */
        /* <DEDUP_REMOVED lines=11> */
.L_x_10488:
[----:B------:R-:W-:Y:S05]  /*4340*/  BSYNC B2 ;  /* 0x0000000000027941 */ /* 0x000fea0003800000 */
.L_x_10487:
[----:B--2---:R0:W-:Y:S02]  /*4350*/  ST.E.128 desc[UR60][R40.64], R12 ;  /* 0x0000000c28007985 */ /* 0x0041e4000c101d3c */
.L_x_10486:
[----:B------:R-:W-:Y:S05]  /*4360*/  BSYNC B1 ;  /* 0x0000000000017941 */ /* 0x000fea0003800000 */
.L_x_10485:
[----:B---3--:R-:W3:Y:S02]  /*4370*/  LDL R11, [R1] ;  /* 0x00000000010b7983 */ /* 0x008ee40000100800 */
[----:B---3--:R-:W-:-:S13]  /*4380*/  LOP3.LUT P2, RZ, R11, 0x1, RZ, 0xc0, !PT ;  /* 0x000000010bff7812 */ /* 0x008fda000784c0ff */
[----:B------:R-:W-:Y:S05]  /*4390*/  @P2 BRA `(.L_x_10484) ;  /* 0x0000001c00202947 */ /* 0x000fea0003800000 */
[----:B0---4-:R0:W3:Y:S01]  /*43a0*/  LDS.128 R12, [R91+0x2000] ;  /* 0x002000005b0c7984 */ /* 0x0110e20000000c00 */
[C---:B------:R-:W-:Y:S01]  /*43b0*/  LEA R36, P2, R2.reuse, R96, 0x1 ;  /* 0x0000006002247211 */ /* 0x040fe200078408ff */
[----:B------:R-:W-:Y:S03]  /*43c0*/  BSSY B1, `(.L_x_10489) ;  /* 0x0000030000017945 */ /* 0x000fe60003800000 */
[----:B-1----:R-:W-:Y:S02]  /*43d0*/  LEA.HI.X R37, R2, R97, R203, 0x1, P2 ;  /* 0x0000006102257211 */ /* 0x002fe400010f0ccb */
[----:B------:R-:W-:-:S13]  /*43e0*/  ISETP.GE.AND P2, PT, R205, R90, PT ;  /* 0x0000005acd00720c */ /* 0x000fda0003f46270 */
[----:B0-----:R-:W-:Y:S05]  /*43f0*/  @P2 BRA `(.L_x_10490) ;  /* 0x0000000000b02947 */ /* 0x001fea0003800000 */
[--C-:B------:R-:W-:Y:S01]  /*4400*/  SHF.R.U64 R38, R32, 0x10, R33.reuse ;  /* 0x0000001020267819 */ /* 0x100fe20000001221 */
[----:B---3--:R-:W-:Y:S01]  /*4410*/  IMAD.U32 R32, R14, 0x10000, RZ ;  /* 0x000100000e207824 */ /* 0x008fe200078e00ff */
[----:B------:R-:W-:Y:S02]  /*4420*/  SHF.R.U32.HI R39, RZ, 0x10, R33 ;  /* 0x00000010ff277819 */ /* 0x000fe40000011621 */
[--C-:B------:R-:W-:Y:S02]  /*4430*/  SHF.R.U64 R33, R34, 0x10, R35.reuse ;  /* 0x0000001022217819 */ /* 0x100fe40000001223 */
[----:B------:R-:W-:Y:S01]  /*4440*/  SHF.R.U32.HI R34, RZ, 0x10, R35 ;  /* 0x00000010ff227819 */ /* 0x000fe20000011623 */
[----:B------:R-:W-:Y:S01]  /*4450*/  IMAD.U32 R35, R13, 0x10000, RZ ;  /* 0x000100000d237824 */ /* 0x000fe200078e00ff */
[----:B------:R-:W-:Y:S02]  /*4460*/  PRMT R106, R106, 0x5410, R33 ;  /* 0x000054106a6a7816 */ /* 0x000fe40000000021 */
[----:B------:R-:W-:-:S02]  /*4470*/  PRMT R103, R103, 0x5410, R38 ;  /* 0x0000541067677816 */ /* 0x000fc40000000026 */
[----:B------:R-:W-:Y:S02]  /*4480*/  PRMT R107, R107, 0x5410, R34 ;  /* 0x000054106b6b7816 */ /* 0x000fe40000000022 */
[----:B------:R-:W-:Y:S01]  /*4490*/  LOP3.LUT R34, R13, 0xffff0000, RZ, 0xc0, !PT ;  /* 0xffff00000d227812 */ /* 0x000fe200078ec0ff */
[----:B------:R-:W-:Y:S01]  /*44a0*/  IMAD.U32 R13, R12, 0x10000, RZ ;  /* 0x000100000c0d7824 */ /* 0x000fe200078e00ff */
[C---:B------:R-:W-:Y:S01]  /*44b0*/  LOP3.LUT R40, R106.reuse, 0xffff0000, RZ, 0xc0, !PT ;  /* 0xffff00006a287812 */ /* 0x040fe200078ec0ff */
[----:B------:R-:W-:Y:S01]  /*44c0*/  IMAD.U32 R33, R107, 0x10000, RZ ;  /* 0x000100006b217824 */ /* 0x000fe200078e00ff */
[----:B------:R-:W-:Y:S01]  /*44d0*/  LOP3.LUT R38, R103, 0xffff0000, RZ, 0xc0, !PT ;  /* 0xffff000067267812 */ /* 0x000fe200078ec0ff */
[----:B------:R-:W-:Y:S01]  /*44e0*/  IMAD.U32 R106, R106, 0x10000, RZ ;  /* 0x000100006a6a7824 */ /* 0x000fe200078e00ff */
[----:B------:R-:W-:Y:S01]  /*44f0*/  PRMT R104, R104, 0x5410, R39 ;  /* 0x0000541068687816 */ /* 0x000fe20000000027 */
[----:B------:R-:W-:Y:S01]  /*4500*/  FMUL.FTZ R42, R34, R40 ;  /* 0x00000028222a7220 */ /* 0x000fe20000410000 */
[----:B------:R-:W-:Y:S01]  /*4510*/  LOP3.LUT R14, R14, 0xffff0000, RZ, 0xc0, !PT ;  /* 0xffff00000e0e7812 */ /* 0x000fe200078ec0ff */
[----:B------:R-:W-:Y:S01]  /*4520*/  FMUL.FTZ R41, R34, R38 ;  /* 0x0000002622297220 */ /* 0x000fe20000410000 */
[----:B------:R-:W-:Y:S01]  /*4530*/  LOP3.LUT R34, R12, 0xffff0000, RZ, 0xc0, !PT ;  /* 0xffff00000c227812 */ /* 0x000fe200078ec0ff */
[----:B------:R-:W-:-:S02]  /*4540*/  IMAD.U32 R39, R104, 0x10000, RZ ;  /* 0x0001000068277824 */ /* 0x000fc400078e00ff */
[C---:B------:R-:W-:Y:S01]  /*4550*/  FFMA.FTZ R12, R35.reuse, R38, -R42 ;  /* 0x00000026230c7223 */ /* 0x040fe2000001082a */
[----:B------:R-:W-:Y:S01]  /*4560*/  FFMA.FTZ R35, R35, R40, R41 ;  /* 0x0000002823237223 */ /* 0x000fe20000010029 */
[----:B------:R-:W-:Y:S01]  /*4570*/  LOP3.LUT R11, R15, 0xffff0000, RZ, 0xc0, !PT ;  /* 0xffff00000f0b7812 */ /* 0x000fe200078ec0ff */
[C---:B------:R-:W-:Y:S01]  /*4580*/  FMUL.FTZ R41, R14.reuse, R39 ;  /* 0x000000270e297220 */ /* 0x040fe20000410000 */
[----:B------:R-:W-:Y:S01]  /*4590*/  LOP3.LUT R38, R107, 0xffff0000, RZ, 0xc0, !PT ;  /* 0xffff00006b267812 */ /* 0x000fe200078ec0ff */
[-C--:B------:R-:W-:Y:S01]  /*45a0*/  FMUL.FTZ R43, R14, R33.reuse ;  /* 0x000000210e2b7220 */ /* 0x080fe20000410000 */
[----:B------:R-:W-:Y:S01]  /*45b0*/  LOP3.LUT R104, R104, 0xffff0000, RZ, 0xc0, !PT ;  /* 0xffff000068687812 */ /* 0x000fe200078ec0ff */
[----:B------:R-:W-:Y:S02]  /*45c0*/  IMAD.U32 R103, R103, 0x10000, RZ ;  /* 0x0001000067677824 */ /* 0x000fe400078e00ff */
[C---:B------:R-:W-:Y:S01]  /*45d0*/  FFMA.FTZ R41, R32.reuse, R33, R41 ;  /* 0x0000002120297223 */ /* 0x040fe20000010029 */
[----:B------:R-:W-:Y:S01]  /*45e0*/  FFMA.FTZ R14, R32, R39, -R43 ;  /* 0x00000027200e7223 */ /* 0x000fe2000001082b */
[C---:B------:R-:W-:Y:S01]  /*45f0*/  FMUL.FTZ R40, R11.reuse, R38 ;  /* 0x000000260b287220 */ /* 0x040fe20000410000 */
[----:B------:R-:W-:Y:S01]  /*4600*/  FMUL.FTZ R33, R11, R104 ;  /* 0x000000680b217220 */ /* 0x000fe20000410000 */
[----:B------:R-:W-:-:S02]  /*4610*/  IMAD.U32 R15, R15, 0x10000, RZ ;  /* 0x000100000f0f7824 */ /* 0x000fc400078e00ff */
[C---:B------:R-:W-:Y:S01]  /*4620*/  FMUL.FTZ R32, R34.reuse, R106 ;  /* 0x0000006a22207220 */ /* 0x040fe20000410000 */
[-C--:B------:R-:W-:Y:S01]  /*4630*/  FMUL.FTZ R11, R34, R103.reuse ;  /* 0x00000067220b7220 */ /* 0x080fe20000410000 */
[----:B------:R-:W-:Y:S01]  /*4640*/  F2FP.BF16.F32.PACK_AB R14, R41, R14 ;  /* 0x0000000e290e723e */ /* 0x000fe200000010ff */
[C---:B------:R-:W-:Y:S01]  /*4650*/  FFMA.FTZ R40, R15.reuse, R104, -R40 ;  /* 0x000000680f287223 */ /* 0x040fe20000010828 */
[----:B------:R-:W-:Y:S01]  /*4660*/  FFMA.FTZ R33, R15, R38, R33 ;  /* 0x000000260f217223 */ /* 0x000fe20000010021 */
[C---:B------:R-:W-:Y:S01]  /*4670*/  FFMA.FTZ R32, R13.reuse, R103, -R32 ;  /* 0x000000670d207223 */ /* 0x040fe20000010820 */
[----:B------:R-:W-:Y:S01]  /*4680*/  FFMA.FTZ R11, R13, R106, R11 ;  /* 0x0000006a0d0b7223 */ /* 0x000fe2000001000b */
[----:B------:R-:W-:Y:S02]  /*4690*/  F2FP.BF16.F32.PACK_AB R13, R35, R12 ;  /* 0x0000000c230d723e */ /* 0x000fe400000010ff */
[----:B------:R-:W-:Y:S02]  /*46a0*/  F2FP.BF16.F32.PACK_AB R15, R33, R40 ;  /* 0x00000028210f723e */ /* 0x000fe400000010ff */
[----:B------:R-:W-:-:S07]  /*46b0*/  F2FP.BF16.F32.PACK_AB R12, R11, R32 ;  /* 0x000000200b0c723e */ /* 0x000fce00000010ff */
.L_x_10490:
[----:B------:R-:W-:Y:S05]  /*46c0*/  BSYNC B1 ;  /* 0x0000000000017941 */ /* 0x000fea0003800000 */
.L_x_10489:
[----:B---3--:R0:W-:Y:S01]  /*46d0*/  ST.E.128 desc[UR60][R36.64], R12 ;  /* 0x0000000c24007985 */ /* 0x0081e2000c101d3c */
[----:B------:R-:W-:Y:S05]  /*46e0*/  BRA `(.L_x_10484) ;  /* 0x00000018004c7947 */ /* 0x000fea0003800000 */
.L_x_10466:
[----:B------:R-:W-:Y:S01]  /*46f0*/  VIADD R11, R200, 0x40 ;  /* 0x00000040c80b7836 */ /* 0x000fe20000000000 */
[----:B------:R-:W-:Y:S02]  /*4700*/  CS2R R38, SRZ ;  /* 0x0000000000267805 */ /* 0x000fe4000001ff00 */
[----:B------:R-:W-:Y:S02]  /*4710*/  CS2R R36, SRZ ;  /* 0x0000000000247805 */ /* 0x000fe4000001ff00 */
[----:B------:R-:W-:-:S04]  /*4720*/  ISETP.GE.AND P2, PT, R11, R94, PT ;  /* 0x0000005e0b00720c */ /* 0x000fc80003f46270 */
[----:B------:R-:W-:-:S13]  /*4730*/  ISETP.GE.OR P2, PT, R16, R90, P2 ;  /* 0x0000005a1000720c */ /* 0x000fda0001746670 */
[----:B------:R-:W-:-:S04]  /*4740*/  @!P2 IADD3 R33, P3, P4, R30, R12, R81 ;  /* 0x0000000c1e21a210 */ /* 0x000fc80007c7e051 */
[----:B------:R-:W-:Y:S02]  /*4750*/  @!P2 IADD3.X R32, R73, R95, R82, P3, P4 ;  /* 0x0000005f4920a210 */ /* 0x000fe40001fe8452 */
[----:B------:R-:W-:-:S04]  /*4760*/  @!P2 IADD3 R11, P3, P4, R58, R14, R79 ;  /* 0x0000000e3a0ba210 */ /* 0x000fc80007c7e04f */
[----:B------:R-:W-:Y:S02]  /*4770*/  @!P2 IADD3.X R42, R71, R0, R80, P3, P4 ;  /* 0x00000000472aa210 */ /* 0x000fe40001fe8450 */
[----:B------:R-:W-:-:S04]  /*4780*/  ISETP.GE.AND P3, PT, R200, R94, PT ;  /* 0x0000005ec800720c */ /* 0x000fc80003f66270 */
[----:B------:R-:W-:-:S13]  /*4790*/  ISETP.GE.OR P3, PT, R16, R90, P3 ;  /* 0x0000005a1000720c */ /* 0x000fda0001f66670 */
[----:B------:R-:W-:Y:S01]  /*47a0*/  @!P3 IADD3 R15, P4, R30, R12, RZ ;  /* 0x0000000c1e0fb210 */ /* 0x000fe20007f9e0ff */
[----:B------:R-:W0:Y:S04]  /*47b0*/  @!P3 LDC.64 R40, c[0x0][0x400] ;  /* 0x00010000ff28bb82 */ /* 0x000e280000000a00 */
[----:B------:R-:W-:-:S04]  /*47c0*/  @!P3 IMAD.X R34, R95, 0x1, R73, P4 ;  /* 0x000000015f22b824 */ /* 0x000fc800020e0649 */
[----:B------:R-:W1:Y:S02]  /*47d0*/  @!P3 LDC.64 R12, c[0x0][0x3e8] ;  /* 0x0000fa00ff0cbb82 */ /* 0x000e640000000a00 */
[----:B-1----:R-:W-:-:S04]  /*47e0*/  @!P3 LEA R12, P4, R15, R12, 0x1 ;  /* 0x0000000c0f0cb211 */ /* 0x002fc800078808ff */
[----:B------:R-:W-:Y:S02]  /*47f0*/  @!P3 LEA.HI.X R13, R15, R13, R34, 0x1, P4 ;  /* 0x0000000d0f0db211 */ /* 0x000fe400020f0c22 */
[----:B------:R-:W-:Y:S02]  /*4800*/  CS2R R34, SRZ ;  /* 0x0000000000227805 */ /* 0x000fe4000001ff00 */
[----:B------:R-:W-:-:S05]  /*4810*/  @!P3 IADD3 R14, P4, R58, R14, RZ ;  /* 0x0000000e3a0eb210 */ /* 0x000fca0007f9e0ff */
[----:B------:R-:W-:Y:S01]  /*4820*/  @!P3 IMAD.X R0, R0, 0x1, R71, P4 ;  /* 0x000000010000b824 */ /* 0x000fe200020e0647 */
[----:B0-----:R-:W-:-:S04]  /*4830*/  @!P3 LEA R40, P4, R14, R40, 0x1 ;  /* 0x000000280e28b211 */ /* 0x001fc800078808ff */
[----:B------:R-:W-:Y:S02]  /*4840*/  @!P3 LEA.HI.X R41, R14, R41, R0, 0x1, P4 ;  /* 0x000000290e29b211 */ /* 0x000fe400020f0c00 */
[----:B------:R-:W0:Y:S03]  /*4850*/  @!P2 LDC.64 R14, c[0x0][0x3e8] ;  /* 0x0000fa00ff0eab82 */ /* 0x000e260000000a00 */
[----:B------:R-:W2:Y:S01]  /*4860*/  @!P3 LDG.E.128 R36, desc[UR60][R40.64] ;  /* 0x0000003c2824b981 */ /* 0x000ea2000c1e1d00 */
[----:B0-----:R-:W-:-:S04]  /*4870*/  @!P2 LEA R14, P4, R33, R14, 0x1 ;  /* 0x0000000e210ea211 */ /* 0x001fc800078808ff */
[----:B------:R-:W-:Y:S02]  /*4880*/  @!P2 LEA.HI.X R15, R33, R15, R32, 0x1, P4 ;  /* 0x0000000f210fa211 */ /* 0x000fe400020f0c20 */
[----:B------:R-:W-:-:S06]  /*4890*/  CS2R R32, SRZ ;  /* 0x0000000000207805 */ /* 0x000fcc000001ff00 */
[----:B------:R0:W3:Y:S02]  /*48a0*/  @!P3 LDG.E.128 R32, desc[UR60][R12.64] ;  /* 0x0000003c0c20b981 */ /* 0x0000e4000c1e1d00 */
[----:B0-----:R-:W0:Y:S01]  /*48b0*/  @!P2 LDC.64 R12, c[0x0][0x400] ;  /* 0x00010000ff0cab82 */ /* 0x001e220000000a00 */
[----:B------:R-:W-:Y:S02]  /*48c0*/  CS2R R40, SRZ ;  /* 0x0000000000287805 */ /* 0x000fe4000001ff00 */
[----:B------:R-:W-:Y:S02]  /*48d0*/  CS2R R46, SRZ ;  /* 0x00000000002e7805 */ /* 0x000fe4000001ff00 */
[----:B------:R-:W-:Y:S02]  /*48e0*/  CS2R R44, SRZ ;  /* 0x00000000002c7805 */ /* 0x000fe4000001ff00 */
[----:B0-----:R-:W-:-:S04]  /*48f0*/  @!P2 LEA R12, P3, R11, R12, 0x1 ;  /* 0x0000000c0b0ca211 */ /* 0x001fc800078608ff */
[----:B------:R-:W-:Y:S02]  /*4900*/  @!P2 LEA.HI.X R13, R11, R13, R42, 0x1, P3 ;  /* 0x0000000d0b0da211 */ /* 0x000fe400018f0c2a */
[----:B------:R-:W-:-:S03]  /*4910*/  CS2R R42, SRZ ;  /* 0x00000000002a7805 */ /* 0x000fc6000001ff00 */
[----:B------:R2:W4:Y:S04]  /*4920*/  @!P2 LDG.E.128 R44, desc[UR60][R12.64] ;  /* 0x0000003c0c2ca981 */ /* 0x000528000c1e1d00 */
[----:B------:R-:W5:Y:S01]  /*4930*/  @!P2 LDG.E.128 R40, desc[UR60][R14.64] ;  /* 0x0000003c0e28a981 */ /* 0x000f62000c1e1d00 */
[----:B------:R-:W-:Y:S02]  /*4940*/  ISETP.NE.AND P3, PT, R206, 0x3, PT ;  /* 0x00000003ce00780c */ /* 0x000fe40003f65270 */
[----:B------:R-:W-:Y:S01]  /*4950*/  ISETP.GE.AND P2, PT, R16, R90, PT ;  /* 0x0000005a1000720c */ /* 0x000fe20003f46270 */
[----:B--2---:R-:W-:Y:S02]  /*4960*/  IMAD.MOV.U32 R12, RZ, RZ, R39 ;  /* 0x000000ffff0c7224 */ /* 0x004fe400078e0027 */
[----:B------:R-:W-:-:S05]  /*4970*/  IMAD.MOV.U32 R13, RZ, RZ, R36 ;  /* 0x000000ffff0d7224 */ /* 0x000fca00078e0024 */
[----:B------:R-:W-:Y:S01]  /*4980*/  PRMT R114, R114, 0x5410, R13 ;  /* 0x0000541072727816 */ /* 0x000fe2000000000d */
[----:B---3--:R-:W-:Y:S02]  /*4990*/  IMAD.MOV.U32 R0, RZ, RZ, R34 ;  /* 0x000000ffff007224 */ /* 0x008fe400078e0022 */
[----:B------:R-:W-:Y:S02]  /*49a0*/  IMAD.MOV.U32 R11, RZ, RZ, R35 ;  /* 0x000000ffff0b7224 */ /* 0x000fe400078e0023 */
        /* <DEDUP_REMOVED lines=16> */
[----:B----4-:R-:W-:Y:S02]  /*4ab0*/  IMAD.MOV.U32 R13, RZ, RZ, R46 ;  /* 0x000000ffff0d7224 */ /* 0x010fe400078e002e */
[----:B------:R-:W-:Y:S01]  /*4ac0*/  IMAD.MOV.U32 R12, RZ, RZ, R47 ;  /* 0x000000ffff0c7224 */ /* 0x000fe200078e002f */
[----:B------:R-:W-:Y:S01]  /*4ad0*/  PRMT R108, R0, 0x5410, R11 ;  /* 0x00005410006c7816 */ /* 0x000fe2000000000b */
[----:B------:R-:W-:-:S02]  /*4ae0*/  IMAD.MOV.U32 R11, RZ, RZ, R44 ;  /* 0x000000ffff0b7224 */ /* 0x000fc400078e002c */
[----:B------:R-:W-:Y:S01]  /*4af0*/  IMAD.MOV.U32 R0, RZ, RZ, R45 ;  /* 0x000000ffff007224 */ /* 0x000fe200078e002d */
[----:B------:R-:W-:Y:S02]  /*4b00*/  PRMT R109, R12, 0x5410, R13 ;  /* 0x000054100c6d7816 */ /* 0x000fe4000000000d */
[----:B------:R-:W-:Y:S02]  /*4b10*/  PRMT R110, R110, 0x5410, R11 ;  /* 0x000054106e6e7816 */ /* 0x000fe4000000000b */
[----:B------:R-:W-:Y:S01]  /*4b20*/  PRMT R111, R111, 0x5410, R0 ;  /* 0x000054106f6f7816 */ /* 0x000fe20000000000 */
[----:B------:R-:W-:Y:S06]  /*4b30*/  @!P3 BRA `(.L_x_10491) ;  /* 0x000000000004b947 */ /* 0x000fec0003800000 */
[----:B------:R-:W-:Y:S01]  /*4b40*/  BPT.TRAP 0x1 ;  /* 0x000000040000795c */ /* 0x000fe20000300000 */
.L_x_10491:
[----:B------:R-:W-:Y:S01]  /*4b50*/  IMAD R0, R18, 0x8, R19 ;  /* 0x0000000812007824 */ /* 0x000fe200078e0213 */
[----:B------:R-:W-:Y:S01]  /*4b60*/  SHF.L.U32 R95, R204, 0x1f, RZ ;  /* 0x0000001fcc5f7819 */ /* 0x000fe200000006ff */
[----:B------:R-:W0:Y:S01]  /*4b70*/  LDC R98, c[0x0][0x2f4] ;  /* 0x0000bd00ff627b82 */ /* 0x000e220000000800 */
[----:B------:R-:W-:Y:S02]  /*4b80*/  BSSY B1, `(.L_x_10492) ;  /* 0x0000003000017945 */ /* 0x000fe40003800000 */
[----:B------:R-:W1:Y:S02]  /*4b90*/  SYNCS.PHASECHK.TRANS64.TRYWAIT P4, [R0+URZ+0x32490], R95 ;  /* 0x0324905f000075a7 */ /* 0x000e64000808017f */
[----:B-1----:R-:W-:Y:S05]  /*4ba0*/  @!P4 BRA `(.L_x_10493) ;  /* 0x000001840038c947 */ /* 0x002fea0003800000 */
.L_x_10745:
[----:B------:R-:W-:Y:S05]  /*4bb0*/  BSYNC B1 ;  /* 0x0000000000017941 */ /* 0x000fea0003800000 */
.L_x_10492:
[----:B------:R-:W-:Y:S01]  /*4bc0*/  UMOV UR4, 0xffffffff ;  /* 0xffffffff00047882 */ /* 0x000fe20000000000 */
[----:B0-----:R-:W-:Y:S02]  /*4bd0*/  IMAD.IADD R100, R98, 0x1, -R78 ;  /* 0x0000000162647824 */ /* 0x001fe400078e0a4e */
[----:B------:R-:W-:Y:S05]  /*4be0*/  BRA.DIV UR4, `(.L_x_10494) ;  /* 0x00000186043c7947 */ /* 0x000fea000b800000 */
[----:B------:R0:W2:Y:S04]  /*4bf0*/  SHFL.IDX PT, R99, R97, RZ, 0x1c1f ;  /* 0x001c1fff61637589 */ /* 0x0000a800000e0000 */
[----:B------:R0:W3:Y:S02]  /*4c00*/  SHFL.IDX PT, R11, R96, RZ, 0x1c1f ;  /* 0x001c1fff600b7589 */ /* 0x0000e400000e0000 */
.L_x_10749:
        /* <DEDUP_REMOVED lines=10> */
[----:B------:R-:W-:-:S05]  /*4cb0*/  LEA.HI.SX32 R13, R13, R70, 0x1c ;  /* 0x000000460d0d7211 */ /* 0x000fca00078fe2ff */
[----:B------:R-:W-:-:S05]  /*4cc0*/  IMAD.SHL.U32 R101, R13, 0x8, RZ ;  /* 0x000000080d657824 */ /* 0x000fca00078e00ff */
[----:B------:R-:W-:-:S04]  /*4cd0*/  LOP3.LUT R12, R66, 0x38, R101, 0xf8, !PT ;  /* 0x00000038420c7812 */ /* 0x000fc800078ef865 */
[----:B------:R-:W-:-:S05]  /*4ce0*/  LOP3.LUT R12, R12, R63, RZ, 0x3c, !PT ;  /* 0x0000003f0c0c7212 */ /* 0x000fca00078e3cff */
[----:B----4-:R-:W-:Y:S02]  /*4cf0*/  IMAD R13, R14, 0x200, R12 ;  /* 0x000002000e0d7824 */ /* 0x010fe400078e020c */
[C---:B------:R-:W-:Y:S02]  /*4d00*/  IMAD R12, R18.reuse, 0x1800, R4 ;  /* 0x00001800120c7824 */ /* 0x040fe400078e0204 */
[----:B------:R-:W-:Y:S02]  /*4d10*/  IMAD R52, R18, 0x1800, R13 ;  /* 0x0000180012347824 */ /* 0x000fe400078e020d */
[--C-:B------:R-:W-:Y:S02]  /*4d20*/  IMAD R12, R12, 0x2, R19.reuse ;  /* 0x000000020c0c7824 */ /* 0x100fe400078e0213 */
[----:B------:R-:W-:-:S04]  /*4d30*/  IMAD R52, R52, 0x2, R19 ;  /* 0x0000000234347824 */ /* 0x000fc800078e0213 */
[----:B------:R-:W2:Y:S04]  /*4d40*/  LDS.128 R12, [R12+0x1c400] ;  /* 0x01c400000c0c7984 */ /* 0x000ea80000000c00 */
[----:B------:R-:W3:Y:S01]  /*4d50*/  LDS.128 R52, [R52+0x1c400] ;  /* 0x01c4000034347984 */ /* 0x000ee20000000c00 */
[----:B------:R-:W-:Y:S05]  /*4d60*/  @P2 BRA `(.L_x_10498) ;  /* 0x0000000400742947 */ /* 0x000fea0003800000 */
[----:B------:R-:W-:Y:S02]  /*4d70*/  SHF.R.U64 R103, R32, 0x10, R33 ;  /* 0x0000001020677819 */ /* 0x000fe40000001221 */
[--C-:B------:R-:W-:Y:S02]  /*4d80*/  SHF.R.U64 R32, R34, 0x10, R35.reuse ;  /* 0x0000001022207819 */ /* 0x100fe40000001223 */
[----:B------:R-:W-:Y:S02]  /*4d90*/  SHF.R.U32.HI R104, RZ, 0x10, R35 ;  /* 0x00000010ff687819 */ /* 0x000fe40000011623 */
[----:B------:R-:W-:Y:S02]  /*4da0*/  SHF.R.U32.HI R35, RZ, 0x10, R37 ;  /* 0x00000010ff237819 */ /* 0x000fe40000011625 */
[----:B------:R-:W-:Y:S02]  /*4db0*/  SHF.R.U32.HI R102, RZ, 0x10, R33 ;  /* 0x00000010ff667819 */ /* 0x000fe40000011621 */
[----:B------:R-:W-:-:S02]  /*4dc0*/  SHF.R.U64 R34, R36, 0x10, R37 ;  /* 0x0000001024227819 */ /* 0x000fc40000001225 */
[C---:B------:R-:W-:Y:S02]  /*4dd0*/  PRMT R37, R105.reuse, 0x5410, R35 ;  /* 0x0000541069257816 */ /* 0x040fe40000000023 */
[----:B------:R-:W-:Y:S01]  /*4de0*/  PRMT R36, R105, 0x5432, R102 ;  /* 0x0000543269247816 */ /* 0x000fe20000000066 */
[----:B---3--:R-:W-:Y:S01]  /*4df0*/  IMAD.U32 R105, R53, 0x10000, RZ ;  /* 0x0001000035697824 */ /* 0x008fe200078e00ff */
[--C-:B------:R-:W-:Y:S01]  /*4e00*/  SHF.R.U64 R33, R38, 0x10, R39.reuse ;  /* 0x0000001026217819 */ /* 0x100fe20000001227 */
[C---:B------:R-:W-:Y:S01]  /*4e10*/  IMAD.U32 R35, R37.reuse, 0x10000, RZ ;  /* 0x0001000025237824 */ /* 0x040fe200078e00ff */
[----:B------:R-:W-:Y:S01]  /*4e20*/  LOP3.LUT R37, R37, 0xffff0000, RZ, 0xc0, !PT ;  /* 0xffff000025257812 */ /* 0x000fe200078ec0ff */
[C---:B------:R-:W-:Y:S01]  /*4e30*/  IMAD.U32 R102, R36.reuse, 0x10000, RZ ;  /* 0x0001000024667824 */ /* 0x040fe200078e00ff */
[----:B------:R-:W-:Y:S01]  /*4e40*/  LOP3.LUT R36, R36, 0xffff0000, RZ, 0xc0, !PT ;  /* 0xffff000024247812 */ /* 0x000fe200078ec0ff */
[----:B--2---:R-:W-:Y:S02]  /*4e50*/  IMAD.U32 R38, R13, 0x10000, RZ ;  /* 0x000100000d267824 */ /* 0x004fe400078e00ff */
[C---:B------:R-:W-:Y:S01]  /*4e60*/  FMUL.FTZ R106, R105.reuse, R35 ;  /* 0x00000023696a7220 */ /* 0x040fe20000410000 */
[----:B------:R-:W-:Y:S01]  /*4e70*/  FMUL.FTZ R105, R105, R102 ;  /* 0x0000006669697220 */ /* 0x000fe20000410000 */
[----:B------:R-:W-:-:S02]  /*4e80*/  SHF.R.U32.HI R39, RZ, 0x10, R39 ;  /* 0x00000010ff277819 */ /* 0x000fc40000011627 */
[C---:B------:R-:W-:Y:S01]  /*4e90*/  FFMA.FTZ R102, R38.reuse, R102, -R106 ;  /* 0x0000006626667223 */ /* 0x040fe2000001086a */
[----:B------:R-:W-:Y:S01]  /*4ea0*/  FFMA.FTZ R38, R38, R35, R105 ;  /* 0x0000002326267223 */ /* 0x000fe20000010069 */
[----:B------:R-:W-:Y:S02]  /*4eb0*/  LOP3.LUT R105, R53, 0xffff0000, RZ, 0xc0, !PT ;  /* 0xffff000035697812 */ /* 0x000fe400078ec0ff */
[----:B------:R-:W-:Y:S02]  /*4ec0*/  LOP3.LUT R35, R13, 0xffff0000, RZ, 0xc0, !PT ;  /* 0xffff00000d237812 */ /* 0x000fe400078ec0ff */
[----:B------:R-:W-:Y:S01]  /*4ed0*/  PRMT R104, R113, 0x5432, R104 ;  /* 0x0000543271687816 */ /* 0x000fe20000000068 */
[CC--:B------:R-:W-:Y:S01]  /*4ee0*/  FMUL.FTZ R53, R105.reuse, R37.reuse ;  /* 0x0000002569357220 */ /* 0x0c0fe20000410000 */
[-C--:B------:R-:W-:Y:S01]  /*4ef0*/  FMUL.FTZ R13, R105, R36.reuse ;  /* 0x00000024690d7220 */ /* 0x080fe20000410000 */
[C---:B------:R-:W-:Y:S01]  /*4f00*/  IMAD.U32 R105, R55.reuse, 0x10000, RZ ;  /* 0x0001000037697824 */ /* 0x040fe200078e00ff */
[----:B------:R-:W-:Y:S01]  /*4f10*/  LOP3.LUT R55, R55, 0xffff0000, RZ, 0xc0, !PT ;  /* 0xffff000037377812 */ /* 0x000fe200078ec0ff */
[----:B------:R-:W-:Y:S01]  /*4f20*/  FFMA.FTZ R36, R35, R36, -R53 ;  /* 0x0000002423247223 */ /* 0x000fe20000010835 */
[----:B------:R-:W-:Y:S01]  /*4f30*/  PRMT R53, R111, 0x5410, R103 ;  /* 0x000054106f357816 */ /* 0x000fe20000000067 */
[----:B------:R-:W-:Y:S01]  /*4f40*/  FFMA.FTZ R35, R35, R37, R13 ;  /* 0x0000002523237223 */ /* 0x000fe2000001000d */
[----:B------:R-:W-:Y:S01]  /*4f50*/  PRMT R103, R112, 0x5410, R39 ;  /* 0x0000541070677816 */ /* 0x000fe20000000027 */
[C---:B------:R-:W-:Y:S01]  /*4f60*/  IMAD.U32 R39, R104.reuse, 0x10000, RZ ;  /* 0x0001000068277824 */ /* 0x040fe200078e00ff */
[----:B------:R-:W-:Y:S01]  /*4f70*/  LOP3.LUT R104, R104, 0xffff0000, RZ, 0xc0, !PT ;  /* 0xffff000068687812 */ /* 0x000fe200078ec0ff */
[----:B------:R-:W-:Y:S01]  /*4f80*/  IMAD.U32 R37, R15, 0x10000, RZ ;  /* 0x000100000f257824 */ /* 0x000fe200078e00ff */
[----:B------:R-:W-:Y:S01]  /*4f90*/  PRMT R34, R114, 0x5432, R34 ;  /* 0x0000543272227816 */ /* 0x000fe20000000022 */
[C---:B------:R-:W-:Y:S01]  /*4fa0*/  IMAD.U32 R13, R103.reuse, 0x10000, RZ ;  /* 0x00010000670d7824 */ /* 0x040fe200078e00ff */
[----:B------:R-:W-:-:S02]  /*4fb0*/  LOP3.LUT R103, R103, 0xffff0000, RZ, 0xc0, !PT ;  /* 0xffff000067677812 */ /* 0x000fc400078ec0ff */
[----:B------:R-:W-:Y:S01]  /*4fc0*/  PRMT R33, R110, 0x5410, R33 ;  /* 0x000054106e217816 */ /* 0x000fe20000000021 */
[C---:B------:R-:W-:Y:S01]  /*4fd0*/  FMUL.FTZ R106, R105.reuse, R13 ;  /* 0x0000000d696a7220 */ /* 0x040fe20000410000 */
[-C--:B------:R-:W-:Y:S01]  /*4fe0*/  FMUL.FTZ R105, R105, R39.reuse ;  /* 0x0000002769697220 */ /* 0x080fe20000410000 */
[----:B------:R-:W-:Y:S02]  /*4ff0*/  PRMT R32, R112, 0x5432, R32 ;  /* 0x0000543270207816 */ /* 0x000fe40000000020 */
        /* <DEDUP_REMOVED lines=14> */
[----:B------:R-:W-:Y:S01]  /*50e0*/  F2FP.BF16.F32.PACK_AB R36, R36, R102 ;  /* 0x000000662424723e */ /* 0x000fe200000010ff */
        /* <DEDUP_REMOVED lines=24> */
[----:B------:R-:W-:Y:S01]  /*5270*/  F2FP.BF16.F32.PACK_AB R37, R13, R37 ;  /* 0x000000250d25723e */ /* 0x000fe200000010ff */
[----:B------:R-:W-:Y:S02]  /*5280*/  IMAD.MOV.U32 R13, RZ, RZ, R36 ;  /* 0x000000ffff0d7224 */ /* 0x000fe400078e0024 */
[C---:B------:R-:W-:Y:S01]  /*5290*/  FFMA.FTZ R52, R14.reuse, R32, -R52 ;  /* 0x000000200e347223 */ /* 0x040fe20000010834 */
[----:B------:R-:W-:Y:S01]  /*52a0*/  FFMA.FTZ R54, R14, R33, R54 ;  /* 0x000000210e367223 */ /* 0x000fe20000010036 */
[----:B------:R-:W-:Y:S01]  /*52b0*/  F2FP.BF16.F32.PACK_AB R34, R34, R104 ;  /* 0x000000682222723e */ /* 0x000fe200000010ff */
[----:B------:R-:W-:Y:S01]  /*52c0*/  IMAD.MOV.U32 R53, RZ, RZ, R35 ;  /* 0x000000ffff357224 */ /* 0x000fe200078e0023 */
[----:B------:R-:W-:Y:S01]  /*52d0*/  F2FP.BF16.F32.PACK_AB R15, R15, R39 ;  /* 0x000000270f0f723e */ /* 0x000fe200000010ff */
[----:B------:R-:W-:Y:S01]  /*52e0*/  IMAD.MOV.U32 R55, RZ, RZ, R37 ;  /* 0x000000ffff377224 */ /* 0x000fe200078e0025 */
[----:B------:R-:W-:Y:S01]  /*52f0*/  F2FP.BF16.F32.PACK_AB R103, R52, R103 ;  /* 0x000000673467723e */ /* 0x000fe200000010ff */
[----:B------:R-:W-:Y:S01]  /*5300*/  IMAD.MOV.U32 R52, RZ, RZ, R34 ;  /* 0x000000ffff347224 */ /* 0x000fe200078e0022 */
[----:B------:R-:W-:-:S02]  /*5310*/  F2FP.BF16.F32.PACK_AB R12, R12, R106 ;  /* 0x0000006a0c0c723e */ /* 0x000fc400000010ff */
[----:B------:R-:W-:Y:S01]  /*5320*/  F2FP.BF16.F32.PACK_AB R54, R54, R105 ;  /* 0x000000693636723e */ /* 0x000fe200000010ff */
[----:B------:R-:W-:-:S07]  /*5330*/  IMAD.MOV.U32 R14, RZ, RZ, R103 ;  /* 0x000000ffff0e7224 */ /* 0x000fce00078e0067 */
.L_x_10498:
[----:B------:R-:W-:Y:S05]  /*5340*/  BSYNC B2 ;  /* 0x0000000000027941 */ /* 0x000fea0003800000 */
.L_x_10497:
[----:B------:R-:W-:Y:S01]  /*5350*/  ISETP.GE.AND P4, PT, R101, R98, PT ;  /* 0x000000626500720c */ /* 0x000fe20003f86270 */
[----:B------:R-:W-:Y:S01]  /*5360*/  IMAD.MOV.U32 R32, RZ, RZ, R11 ;  /* 0x000000ffff207224 */ /* 0x000fe200078e000b */
[----:B--2---:R4:W-:Y:S01]  /*5370*/  ST.E.128 desc[UR60][R90.64], R12 ;  /* 0x0000000c5a007985 */ /* 0x0049e2000c101d3c */
[----:B------:R-:W-:-:S10]  /*5380*/  IMAD.MOV.U32 R33, RZ, RZ, R99 ;  /* 0x000000ffff217224 */ /* 0x000fd400078e0063 */
[----:B------:R-:W-:-:S05]  /*5390*/  @!P4 IMAD.WIDE R32, R101, 0x2, R32 ;  /* 0x000000026520c825 */ /* 0x000fca00078e0220 */
[----:B---3--:R4:W-:Y:S02]  /*53a0*/  @!P4 ST.E.128 desc[UR60][R32.64], R52 ;  /* 0x000000342000c985 */ /* 0x0089e4000c101d3c */
.L_x_10496:
[----:B------:R-:W-:Y:S05]  /*53b0*/  BSYNC B1 ;  /* 0x0000000000017941 */ /* 0x000fea0003800000 */
.L_x_10495:
[----:B------:R-:W-:-:S03]  /*53c0*/  UMOV UR4, 0xffffffff ;  /* 0xffffffff00047882 */ /* 0x000fc60000000000 */
[----:B------:R-:W-:Y:S05]  /*53d0*/  BRA.DIV UR4, `(.L_x_10499) ;  /* 0x0000017e048c7947 */ /* 0x000fea000b800000 */
[----:B0-----:R-:W0:Y:S04]  /*53e0*/  SHFL.IDX PT, R97, R97, 0x1, 0x1c1f ;  /* 0x003c1f0061617f89 */ /* 0x001e2800000e0000 */
[----:B------:R-:W0:Y:S02]  /*53f0*/  SHFL.IDX PT, R96, R96, 0x1, 0x1c1f ;  /* 0x003c1f0060607f89 */ /* 0x000e2400000e0000 */
.L_x_10753:
[----:B---3--:R-:W-:-:S05]  /*5400*/  VIADD R11, R200, 0x40 ;  /* 0x00000040c80b7836 */ /* 0x008fca0000000000 */
[----:B------:R-:W-:-:S13]  /*5410*/  ISETP.GE.OR P4, PT, R11, R94, P1 ;  /* 0x0000005e0b00720c */ /* 0x000fda0000f86670 */
[----:B------:R-:W-:Y:S05]  /*5420*/  @P4 BRA `(.L_x_10484) ;  /* 0x0000000800fc4947 */ /* 0x000fea0003800000 */
[----:B----4-:R-:W3:Y:S01]  /*5430*/  LDL R13, [R1+0x5c] ;  /* 0x00005c00010d7983 */ /* 0x010ee20000100800 */
[----:B------:R-:W-:Y:S01]  /*5440*/  SEL R100, R78, R100, !P0 ;  /* 0x000000644e647207 */ /* 0x000fe20004000000 */
[C---:B------:R-:W-:Y:S01]  /*5450*/  VIADD R14, R200.reuse, 0x40 ;  /* 0x00000040c80e7836 */ /* 0x040fe20000000000 */
        /* <DEDUP_REMOVED lines=15> */
[----:B---3--:R-:W-:Y:S02]  /*5550*/  IMAD.IADD R13, R13, 0x1, R12 ;  /* 0x000000010d0d7824 */ /* 0x008fe400078e020c */
[C---:B------:R-:W-:Y:S02]  /*5560*/  IMAD R12, R18.reuse, 0x1800, R65 ;  /* 0x00001800120c7824 */ /* 0x040fe400078e0241 */
[----:B------:R-:W-:Y:S02]  /*5570*/  IMAD R32, R18, 0x1800, R13 ;  /* 0x0000180012207824 */ /* 0x000fe400078e020d */
[--C-:B------:R-:W-:Y:S02]  /*5580*/  IMAD R12, R12, 0x2, R19.reuse ;  /* 0x000000020c0c7824 */ /* 0x100fe400078e0213 */
[----:B------:R-:W-:-:S04]  /*5590*/  IMAD R32, R32, 0x2, R19 ;  /* 0x0000000220207824 */ /* 0x000fc800078e0213 */
[----:B------:R-:W0:Y:S04]  /*55a0*/  LDS.128 R12, [R12+0x1c400] ;  /* 0x01c400000c0c7984 */ /* 0x000e280000000c00 */
[----:B------:R-:W3:Y:S01]  /*55b0*/  LDS.128 R32, [R32+0x1c400] ;  /* 0x01c4000020207984 */ /* 0x000ee20000000c00 */
[----:B------:R-:W-:Y:S05]  /*55c0*/  @P2 BRA `(.L_x_10501) ;  /* 0x0000000400682947 */ /* 0x000fea0003800000 */
[----:B------:R-:W-:Y:S01]  /*55d0*/  SHF.R.U32.HI R52, RZ, 0x10, R45 ;  /* 0x00000010ff347819 */ /* 0x000fe2000001162d */
[----:B---3--:R-:W-:Y:S01]  /*55e0*/  IMAD.U32 R53, R33, 0x10000, RZ ;  /* 0x0001000021357824 */ /* 0x008fe200078e00ff */
[----:B------:R-:W-:Y:S01]  /*55f0*/  SHF.R.U32.HI R39, RZ, 0x10, R41 ;  /* 0x00000010ff277819 */ /* 0x000fe20000011629 */
[----:B0-----:R-:W-:Y:S01]  /*5600*/  IMAD.U32 R55, R15, 0x10000, RZ ;  /* 0x000100000f377824 */ /* 0x001fe200078e00ff */
[----:B------:R-:W-:Y:S02]  /*5610*/  PRMT R52, R111, 0x5432, R52 ;  /* 0x000054326f347816 */ /* 0x000fe40000000034 */
[----:B------:R-:W-:Y:S02]  /*5620*/  PRMT R39, R108, 0x5410, R39 ;  /* 0x000054106c277816 */ /* 0x000fe40000000027 */
[----:B------:R-:W-:Y:S01]  /*5630*/  SHF.R.U64 R38, R42, 0x10, R43 ;  /* 0x000000102a267819 */ /* 0x000fe2000000122b */
[----:B------:R-:W-:Y:S01]  /*5640*/  IMAD.U32 R42, R52, 0x10000, RZ ;  /* 0x00010000342a7824 */ /* 0x000fe200078e00ff */
[----:B------:R-:W-:Y:S01]  /*5650*/  SHF.R.U64 R40, R40, 0x10, R41 ;  /* 0x0000001028287819 */ /* 0x000fe20000001229 */
[----:B------:R-:W-:Y:S01]  /*5660*/  IMAD.U32 R41, R39, 0x10000, RZ ;  /* 0x0001000027297824 */ /* 0x000fe200078e00ff */
[----:B------:R-:W-:Y:S01]  /*5670*/  SHF.R.U64 R44, R44, 0x10, R45 ;  /* 0x000000102c2c7819 */ /* 0x000fe2000000122d */
[----:B------:R-:W-:-:S02]  /*5680*/  IMAD.U32 R45, R13, 0x10000, RZ ;  /* 0x000100000d2d7824 */ /* 0x000fc400078e00ff */
[CC--:B------:R-:W-:Y:S01]  /*5690*/  FMUL.FTZ R54, R53.reuse, R42.reuse ;  /* 0x0000002a35367220 */ /* 0x0c0fe20000410000 */
[-C--:B------:R-:W-:Y:S01]  /*56a0*/  FMUL.FTZ R53, R53, R41.reuse ;  /* 0x0000002935357220 */ /* 0x080fe20000410000 */
[----:B------:R-:W-:Y:S02]  /*56b0*/  LOP3.LUT R33, R33, 0xffff0000, RZ, 0xc0, !PT ;  /* 0xffff000021217812 */ /* 0x000fe400078ec0ff */
[C---:B------:R-:W-:Y:S01]  /*56c0*/  FFMA.FTZ R54, R45.reuse, R41, -R54 ;  /* 0x000000292d367223 */ /* 0x040fe20000010836 */
[----:B------:R-:W-:Y:S01]  /*56d0*/  LOP3.LUT R52, R52, 0xffff0000, RZ, 0xc0, !PT ;  /* 0xffff000034347812 */ /* 0x000fe200078ec0ff */
[----:B------:R-:W-:Y:S01]  /*56e0*/  FFMA.FTZ R53, R45, R42, R53 ;  /* 0x0000002a2d357223 */ /* 0x000fe20000010035 */
[--C-:B------:R-:W-:Y:S02]  /*56f0*/  SHF.R.U64 R46, R46, 0x10, R47.reuse ;  /* 0x000000102e2e7819 */ /* 0x100fe4000000122f */
[----:B------:R-:W-:Y:S01]  /*5700*/  LOP3.LUT R41, R39, 0xffff0000, RZ, 0xc0, !PT ;  /* 0xffff000027297812 */ /* 0x000fe200078ec0ff */
[----:B------:R-:W-:Y:S01]  /*5710*/  FMUL.FTZ R42, R33, R52 ;  /* 0x00000034212a7220 */ /* 0x000fe20000410000 */
[----:B------:R-:W-:-:S02]  /*5720*/  SHF.R.U32.HI R47, RZ, 0x10, R47 ;  /* 0x00000010ff2f7819 */ /* 0x000fc4000001162f */
[----:B------:R-:W-:Y:S01]  /*5730*/  SHF.R.U32.HI R43, RZ, 0x10, R43 ;  /* 0x00000010ff2b7819 */ /* 0x000fe2000001162b */
[-C--:B------:R-:W-:Y:S01]  /*5740*/  FMUL.FTZ R33, R33, R41.reuse ;  /* 0x0000002921217220 */ /* 0x080fe20000410000 */
[----:B------:R-:W-:Y:S01]  /*5750*/  LOP3.LUT R39, R13, 0xffff0000, RZ, 0xc0, !PT ;  /* 0xffff00000d277812 */ /* 0x000fe200078ec0ff */
[----:B------:R-:W-:Y:S01]  /*5760*/  IMAD.U32 R13, R12, 0x10000, RZ ;  /* 0x000100000c0d7824 */ /* 0x000fe200078e00ff */
[----:B------:R-:W-:Y:S02]  /*5770*/  PRMT R47, R109, 0x5410, R47 ;  /* 0x000054106d2f7816 */ /* 0x000fe4000000002f */
        /* <DEDUP_REMOVED lines=15> */
[----:B------:R-:W-:Y:S01]  /*5870*/  FFMA.FTZ R52, R55, R41, R52 ;  /* 0x0000002937347223 */ /* 0x000fe20000010034 */
[----:B------:R-:W-:Y:S01]  /*5880*/  LOP3.LUT R41, R15, 0xffff0000, RZ, 0xc0, !PT ;  /* 0xffff00000f297812 */ /* 0x000fe200078ec0ff */
[C---:B------:R-:W-:Y:S01]  /*5890*/  FMUL.FTZ R55, R35.reuse, R47 ;  /* 0x0000002f23377220 */ /* 0x040fe20000410000 */
[----:B------:R-:W-:Y:S01]  /*58a0*/  LOP3.LUT R32, R32, 0xffff0000, RZ, 0xc0, !PT ;  /* 0xffff000020207812 */ /* 0x000fe200078ec0ff */
[-C--:B------:R-:W-:Y:S01]  /*58b0*/  FMUL.FTZ R35, R35, R45.reuse ;  /* 0x0000002d23237220 */ /* 0x080fe20000410000 */
[----:B------:R-:W-:Y:S01]  /*58c0*/  PRMT R46, R109, 0x5432, R46 ;  /* 0x000054326d2e7816 */ /* 0x000fe2000000002e */
[C---:B------:R-:W-:Y:S01]  /*58d0*/  FFMA.FTZ R55, R41.reuse, R45, -R55 ;  /* 0x0000002d29377223 */ /* 0x040fe20000010837 */
[----:B------:R-:W-:Y:S02]  /*58e0*/  IMAD.U32 R45, R44, 0x10000, RZ ;  /* 0x000100002c2d7824 */ /* 0x000fe400078e00ff */
[----:B------:R-:W-:Y:S01]  /*58f0*/  FFMA.FTZ R35, R41, R47, R35 ;  /* 0x0000002f29237223 */ /* 0x000fe20000010023 */
[C---:B------:R-:W-:Y:S01]  /*5900*/  IMAD.U32 R41, R40.reuse, 0x10000, RZ ;  /* 0x0001000028297824 */ /* 0x040fe200078e00ff */
[----:B------:R-:W-:Y:S01]  /*5910*/  LOP3.LUT R47, R40, 0xffff0000, RZ, 0xc0, !PT ;  /* 0xffff0000282f7812 */ /* 0x000fe200078ec0ff */
[C---:B------:R-:W-:Y:S01]  /*5920*/  FMUL.FTZ R40, R39.reuse, R45 ;  /* 0x0000002d27287220 */ /* 0x040fe20000410000 */
[----:B------:R-:W-:Y:S01]  /*5930*/  LOP3.LUT R44, R44, 0xffff0000, RZ, 0xc0, !PT ;  /* 0xffff00002c2c7812 */ /* 0x000fe200078ec0ff */
[-C--:B------:R-:W-:Y:S01]  /*5940*/  FMUL.FTZ R39, R39, R41.reuse ;  /* 0x0000002927277220 */ /* 0x080fe20000410000 */
[----:B------:R-:W-:Y:S01]  /*5950*/  PRMT R38, R107, 0x5432, R38 ;  /* 0x000054326b267816 */ /* 0x000fe20000000026 */
[C---:B------:R-:W-:Y:S01]  /*5960*/  FFMA.FTZ R40, R13.reuse, R41, -R40 ;  /* 0x000000290d287223 */ /* 0x040fe20000010828 */
[----:B------:R-:W-:Y:S01]  /*5970*/  LOP3.LUT R12, R12, 0xffff0000, RZ, 0xc0, !PT ;  /* 0xffff00000c0c7812 */ /* 0x000fe200078ec0ff */
[----:B------:R-:W-:Y:S01]  /*5980*/  FMUL.FTZ R91, R32, R44 ;  /* 0x0000002c205b7220 */ /* 0x000fe20000410000 */
[----:B------:R-:W-:Y:S01]  /*5990*/  FFMA.FTZ R39, R13, R45, R39 ;  /* 0x0000002d0d277223 */ /* 0x000fe20000010027 */
[----:B------:R-:W-:-:S02]  /*59a0*/  IMAD.U32 R43, R34, 0x10000, RZ ;  /* 0x00010000222b7824 */ /* 0x000fc400078e00ff */
[-C--:B------:R-:W-:Y:S01]  /*59b0*/  FMUL.FTZ R32, R32, R47.reuse ;  /* 0x0000002f20207220 */ /* 0x080fe20000410000 */
[----:B------:R-:W-:Y:S01]  /*59c0*/  IMAD.U32 R13, R46, 0x10000, RZ ;  /* 0x000100002e0d7824 */ /* 0x000fe200078e00ff */
[----:B------:R-:W-:Y:S01]  /*59d0*/  LOP3.LUT R34, R34, 0xffff0000, RZ, 0xc0, !PT ;  /* 0xffff000022227812 */ /* 0x000fe200078ec0ff */
[----:B------:R-:W-:Y:S01]  /*59e0*/  IMAD.U32 R41, R38, 0x10000, RZ ;  /* 0x0001000026297824 */ /* 0x000fe200078e00ff */
[----:B------:R-:W-:Y:S01]  /*59f0*/  LOP3.LUT R46, R46, 0xffff0000, RZ, 0xc0, !PT ;  /* 0xffff00002e2e7812 */ /* 0x000fe200078ec0ff */
[----:B------:R-:W-:Y:S01]  /*5a00*/  FFMA.FTZ R91, R12, R47, -R91 ;  /* 0x0000002f0c5b7223 */ /* 0x000fe2000001085b */
[----:B------:R-:W-:Y:S01]  /*5a10*/  LOP3.LUT R38, R38, 0xffff0000, RZ, 0xc0, !PT ;  /* 0xffff000026267812 */ /* 0x000fe200078ec0ff */
[----:B------:R-:W-:Y:S01]  /*5a20*/  FFMA.FTZ R32, R12, R44, R32 ;  /* 0x0000002c0c207223 */ /* 0x000fe20000010020 */
[C---:B------:R-:W-:Y:S02]  /*5a30*/  IMAD.U32 R15, R14.reuse, 0x10000, RZ ;  /* 0x000100000e0f7824 */ /* 0x040fe400078e00ff */
[C---:B------:R-:W-:Y:S01]  /*5a40*/  FMUL.FTZ R12, R43.reuse, R13 ;  /* 0x0000000d2b0c7220 */ /* 0x040fe20000410000 */
[----:B------:R-:W-:Y:S01]  /*5a50*/  FMUL.FTZ R44, R43, R41 ;  /* 0x000000292b2c7220 */ /* 0x000fe20000410000 */
[----:B------:R-:W-:Y:S01]  /*5a60*/  LOP3.LUT R14, R14, 0xffff0000, RZ, 0xc0, !PT ;  /* 0xffff00000e0e7812 */ /* 0x000fe200078ec0ff */
        /* <DEDUP_REMOVED lines=13> */
[----:B------:R-:W-:Y:S02]  /*5b40*/  F2FP.BF16.F32.PACK_AB R33, R33, R53 ;  /* 0x000000352121723e */ /* 0x000fe400000010ff */
[----:B------:R-:W-:-:S02]  /*5b50*/  F2FP.BF16.F32.PACK_AB R35, R35, R52 ;  /* 0x000000342323723e */ /* 0x000fc400000010ff */
[----:B------:R-:W-:-:S07]  /*5b60*/  F2FP.BF16.F32.PACK_AB R32, R32, R39 ;  /* 0x000000272020723e */ /* 0x000fce00000010ff */
.L_x_10501:
[----:B------:R-:W-:Y:S05]  /*5b70*/  BSYNC B1 ;  /* 0x0000000000017941 */ /* 0x000fea0003800000 */
.L_x_10500:
[----:B------:R-:W-:Y:S01]  /*5b80*/  ISETP.GE.AND P2, PT, R11, R98, PT ;  /* 0x000000620b00720c */ /* 0x000fe20003f46270 */
[----:B0-----:R0:W-:Y:S02]  /*5b90*/  ST.E.128 desc[UR60][R36.64], R12 ;  /* 0x0000000c24007985 */ /* 0x0011e4000c101d3c */
[----:B0-----:R-:W-:Y:S01]  /*5ba0*/  MOV R12, R96 ;  /* 0x00000060000c7202 */ /* 0x001fe20000000f00 */
[----:B------:R-:W-:-:S09]  /*5bb0*/  IMAD.MOV.U32 R13, RZ, RZ, R97 ;  /* 0x000000ffff0d7224 */ /* 0x000fd200078e0061 */
[----:B------:R-:W-:Y:S05]  /*5bc0*/  @P2 BRA `(.L_x_10484) ;  /* 0x0000000400142947 */ /* 0x000fea0003800000 */
[----:B------:R-:W-:-:S05]  /*5bd0*/  IMAD.WIDE R12, R11, 0x2, R12 ;  /* 0x000000020b0c7825 */ /* 0x000fca00078e020c */
[----:B---3--:R0:W-:Y:S01]  /*5be0*/  ST.E.128 desc[UR60][R12.64], R32 ;  /* 0x000000200c007985 */ /* 0x0081e2000c101d3c */
[----:B------:R-:W-:Y:S05]  /*5bf0*/  BRA `(.L_x_10484) ;  /* 0x0000000400087947 */ /* 0x000fea0003800000 */
.L_x_10465:
[----:B------:R-:W-:-:S13]  /*5c00*/  ISETP.NE.AND P3, PT, R206, 0x3, PT ;  /* 0x00000003ce00780c */ /* 0x000fda0003f65270 */
[----:B------:R-:W-:Y:S05]  /*5c10*/  @!P3 BRA `(.L_x_10502) ;  /* 0x000000000004b947 */ /* 0x000fea0003800000 */
[----:B------:R-:W-:Y:S01]  /*5c20*/  BPT.TRAP 0x1 ;  /* 0x000000040000795c */ /* 0x000fe20000300000 */
.L_x_10502:
[----:B------:R-:W-:Y:S01]  /*5c30*/  IMAD R0, R18, 0x8, R19 ;  /* 0x0000000812007824 */ /* 0x000fe200078e0213 */
[----:B------:R-:W-:Y:S01]  /*5c40*/  SHF.L.U32 R95, R204, 0x1f, RZ ;  /* 0x0000001fcc5f7819 */ /* 0x000fe200000006ff */
[----:B------:R-:W-:Y:S01]  /*5c50*/  BSSY B1, `(.L_x_10503) ;  /* 0x0000004000017945 */ /* 0x000fe20003800000 */
[----:B------:R-:W-:Y:S02]  /*5c60*/  SHF.R.S32.HI R92, RZ, 0x1f, R89 ;  /* 0x0000001fff5c7819 */ /* 0x000fe40000011459 */
[----:B------:R-:W1:Y:S02]  /*5c70*/  SYNCS.PHASECHK.TRANS64.TRYWAIT P2, [R0+URZ+0x32490], R95 ;  /* 0x0324905f000075a7 */ /* 0x000e64000804017f */
[----:B-1----:R-:W-:Y:S05]  /*5c80*/  @!P2 BRA `(.L_x_10504) ;  /* 0x0000017400aca947 */ /* 0x002fea0003800000 */
.L_x_10754:
[----:B------:R-:W-:Y:S05]  /*5c90*/  BSYNC B1 ;  /* 0x0000000000017941 */ /* 0x000fea0003800000 */
.L_x_10503:
        /* <DEDUP_REMOVED lines=25> */
.L_x_10758:
[----:B------:R-:W-:Y:S04]  /*5e30*/  BSSY B1, `(.L_x_10506) ;  /* 0x000000d000017945 */ /* 0x000fe80003800000 */
[----:B------:R-:W-:Y:S05]  /*5e40*/  @!P2 BRA `(.L_x_10507) ;  /* 0x00000000002ca947 */ /* 0x000fea0003800000 */
[----:B------:R-:W-:Y:S02]  /*5e50*/  ULDC UR4, c[0x0][0x2f4] ;  /* 0x0000bd0000047ab9 */ /* 0x000fe40000000800 */
[----:B------:R-:W-:-:S13]  /*5e60*/  ISETP.GE.AND P2, PT, R16, UR4, PT ;  /* 0x0000000410007c0c */ /* 0x000fda000bf46270 */
[----:B---3--:R-:W-:-:S04]  /*5e70*/  @!P2 LEA R34, P4, R16, R14, 0x1 ;  /* 0x0000000e1022a211 */ /* 0x008fc800078808ff */
[----:B--2---:R-:W-:Y:S02]  /*5e80*/  @!P2 LEA.HI.X R35, R16, R33, R17, 0x1, P4 ;  /* 0x000000211023a211 */ /* 0x004fe400020f0c11 */
[----:B------:R-:W-:-:S13]  /*5e90*/  ISETP.GE.AND P4, PT, R2, UR4, PT ;  /* 0x0000000402007c0c */ /* 0x000fda000bf86270 */
[C---:B------:R-:W-:Y:S02]  /*5ea0*/  @!P4 LEA R32, P5, R2.reuse, R14, 0x1 ;  /* 0x0000000e0220c211 */ /* 0x040fe400078a08ff */
[----:B------:R-:W2:Y:S02]  /*5eb0*/  @!P2 LDS.128 R12, [R98] ;  /* 0x00000000620ca984 */ /* 0x000ea40000000c00 */
[----:B------:R-:W-:Y:S02]  /*5ec0*/  @!P4 LEA.HI.X R33, R2, R33, R203, 0x1, P5 ;  /* 0x000000210221c211 */ /* 0x000fe400028f0ccb */
[----:B--2---:R-:W-:Y:S04]  /*5ed0*/  @!P2 ST.E.128 desc[UR60][R34.64], R12 ;  /* 0x0000000c2200a985 */ /* 0x004fe8000c101d3c */
[----:B------:R-:W2:Y:S04]  /*5ee0*/  @!P4 LDS.128 R12, [R91] ;  /* 0x000000005b0cc984 */ /* 0x000ea80000000c00 */
[----:B--2---:R4:W-:Y:S02]  /*5ef0*/  @!P4 ST.E.128 desc[UR60][R32.64], R12 ;  /* 0x0000000c2000c985 */ /* 0x0049e4000c101d3c */
.L_x_10507:
[----:B------:R-:W-:Y:S05]  /*5f00*/  BSYNC B1 ;  /* 0x0000000000017941 */ /* 0x000fea0003800000 */
.L_x_10506:
[----:B------:R-:W-:-:S03]  /*5f10*/  UMOV UR4, 0xffffffff ;  /* 0xffffffff00047882 */ /* 0x000fc60000000000 */
[----:B------:R-:W-:Y:S05]  /*5f20*/  BRA.DIV UR4, `(.L_x_10508) ;  /* 0x0000017604607947 */ /* 0x000fea000b800000 */
[----:B--2-4-:R2:W4:Y:S04]  /*5f30*/  SHFL.IDX PT, R33, R37, 0x1, 0x1c1f ;  /* 0x003c1f0025217f89 */ /* 0x01452800000e0000 */
[----:B---3--:R2:W3:Y:S02]  /*5f40*/  SHFL.IDX PT, R14, R36, 0x1, 0x1c1f ;  /* 0x003c1f00240e7f89 */ /* 0x0084e400000e0000 */
.L_x_10762:
[----:B------:R-:W-:-:S13]  /*5f50*/  ISETP.GE.AND P2, PT, R38, 0x41, PT ;  /* 0x000000412600780c */ /* 0x000fda0003f46270 */
[----:B------:R-:W-:Y:S05]  /*5f60*/  @!P2 BRA `(.L_x_10484) ;  /* 0x00000000002ca947 */ /* 0x000fea0003800000 */
[----:B------:R-:W-:Y:S02]  /*5f70*/  ULDC UR4, c[0x0][0x2f4] ;  /* 0x0000bd0000047ab9 */ /* 0x000fe40000000800 */
[----:B------:R-:W-:-:S13]  /*5f80*/  ISETP.GE.AND P2, PT, R16, UR4, PT ;  /* 0x0000000410007c0c */ /* 0x000fda000bf46270 */
[----:B---3--:R-:W-:-:S04]  /*5f90*/  @!P2 LEA R34, P4, R16, R14, 0x1 ;  /* 0x0000000e1022a211 */ /* 0x008fc800078808ff */
[----:B----4-:R-:W-:Y:S02]  /*5fa0*/  @!P2 LEA.HI.X R35, R16, R33, R17, 0x1, P4 ;  /* 0x000000211023a211 */ /* 0x010fe400020f0c11 */
[----:B------:R-:W-:-:S13]  /*5fb0*/  ISETP.GE.AND P4, PT, R2, UR4, PT ;  /* 0x0000000402007c0c */ /* 0x000fda000bf86270 */
[C---:B------:R-:W-:Y:S02]  /*5fc0*/  @!P4 LEA R32, P5, R2.reuse, R14, 0x1 ;  /* 0x0000000e0220c211 */ /* 0x040fe400078a08ff */
[----:B------:R-:W3:Y:S02]  /*5fd0*/  @!P2 LDS.128 R12, [R98+0x2000] ;  /* 0x00200000620ca984 */ /* 0x000ee40000000c00 */
[----:B------:R-:W-:Y:S02]  /*5fe0*/  @!P4 LEA.HI.X R33, R2, R33, R203, 0x1, P5 ;  /* 0x000000210221c211 */ /* 0x000fe400028f0ccb */
[----:B---3--:R-:W-:Y:S04]  /*5ff0*/  @!P2 ST.E.128 desc[UR60][R34.64], R12 ;  /* 0x0000000c2200a985 */ /* 0x008fe8000c101d3c */
[----:B------:R-:W3:Y:S04]  /*6000*/  @!P4 LDS.128 R12, [R91+0x2000] ;  /* 0x002000005b0cc984 */ /* 0x000ee80000000c00 */
[----:B---3--:R3:W-:Y:S02]  /*6010*/  @!P4 ST.E.128 desc[UR60][R32.64], R12 ;  /* 0x0000000c2000c985 */ /* 0x0087e4000c101d3c */
.L_x_10484:
[----:B------:R-:W-:Y:S05]  /*6020*/  BSYNC B0 ;  /* 0x0000000000007941 */ /* 0x000fea0003800000 */
.L_x_10464:
        /* <DEDUP_REMOVED lines=17> */
.L_x_10510:
[----:B------:R-:W-:Y:S05]  /*6140*/  BSYNC B0 ;  /* 0x0000000000007941 */ /* 0x000fea0003800000 */
.L_x_10509:
[----:B------:R-:W5:Y:S01]  /*6150*/  SYNCS.PHASECHK.TRANS64.TRYWAIT P3, [R0+URZ+0x324b0], R95 ;  /* 0x0324b05f000075a7 */ /* 0x000f62000806017f */
[----:B------:R-:W-:Y:S04]  /*6160*/  BSSY B0, `(.L_x_10511) ;  /* 0x0000002000007945 */ /* 0x000fe80003800000 */
[----:B-----5:R-:W-:Y:S05]  /*6170*/  @!P3 BRA `(.L_x_10512) ;  /* 0x000001740014b947 */ /* 0x020fea0003800000 */
.L_x_10763:
[----:B------:R-:W-:Y:S05]  /*6180*/  BSYNC B0 ;  /* 0x0000000000007941 */ /* 0x000fea0003800000 */
.L_x_10511:
[----:B------:R-:W-:Y:S01]  /*6190*/  ULDC.64 UR4, c[0x0][0x328] ;  /* 0x0000ca0000047ab9 */ /* 0x000fe20000000a00 */
[----:B------:R-:W-:Y:S01]  /*61a0*/  ULDC.64 UR6, c[0x0][0x318] ;  /* 0x0000c60000067ab9 */ /* 0x000fe20000000a00 */
[----:B------:R-:W-:Y:S01]  /*61b0*/  IMAD R92, R92, UR4, RZ ;  /* 0x000000045c5c7c24 */ /* 0x000fe2000f8e02ff */
[----:B------:R-:W-:Y:S01]  /*61c0*/  BSSY B0, `(.L_x_10513) ;  /* 0x0000040000007945 */ /* 0x000fe20003800000 */
[----:B0---4-:R-:W-:-:S04]  /*61d0*/  IMAD.WIDE.U32 R12, R89, UR4, RZ ;  /* 0x00000004590c7c25 */ /* 0x011fc8000f8e00ff */
        /* <DEDUP_REMOVED lines=11> */
[----:B---3--:R-:W-:Y:S01]  /*6290*/  IMAD R11, R201, UR5, R13 ;  /* 0x00000005c90b7c24 */ /* 0x008fe2000f8e020d */
[----:B------:R-:W-:-:S04]  /*62a0*/  LEA R39, P3, R12, UR6, 0x1 ;  /* 0x000000060c277c11 */ /* 0x000fc8000f8608ff */
[----:B------:R-:W-:Y:S01]  /*62b0*/  LEA.HI.X R40, R12, UR7, R11, 0x1, P3 ;  /* 0x000000070c287c11 */ /* 0x000fe200098f0c0b */
[----:B------:R-:W-:Y:S01]  /*62c0*/  IMAD.IADD R12, R64, 0x1, R38 ;  /* 0x00000001400c7824 */ /* 0x000fe200078e0226 */
[----:B------:R-:W-:Y:S01]  /*62d0*/  ISETP.GE.AND P3, PT, R94, 0x1, PT ;  /* 0x000000015e00780c */ /* 0x000fe20003f66270 */
[----:B------:R0:W3:Y:S01]  /*62e0*/  SHFL.IDX PT, R42, R39, RZ, 0x1c1f ;  /* 0x001c1fff272a7589 */ /* 0x0000e200000e0000 */
[--C-:B------:R-:W-:Y:S02]  /*62f0*/  IMAD R38, R38, 0x2, R25.reuse ;  /* 0x0000000226267824 */ /* 0x100fe400078e0219 */
[----:B------:R-:W-:Y:S01]  /*6300*/  IMAD R11, R12, 0x2, R25 ;  /* 0x000000020c0b7824 */ /* 0x000fe200078e0219 */
[----:B------:R0:W4:Y:S08]  /*6310*/  SHFL.IDX PT, R41, R40, RZ, 0x1c1f ;  /* 0x001c1fff28297589 */ /* 0x00013000000e0000 */
[----:B0-----:R-:W-:Y:S05]  /*6320*/  @!P3 BRA `(.L_x_10514) ;  /* 0x0000000000a4b947 */ /* 0x001fea0003800000 */
[----:B------:R-:W-:Y:S02]  /*6330*/  ISETP.NE.AND P5, PT, R62, RZ, PT ;  /* 0x000000ff3e00720c */ /* 0x000fe40003fa5270 */
[----:B------:R-:W-:Y:S02]  /*6340*/  ISETP.NE.AND P4, PT, R29, RZ, PT ;  /* 0x000000ff1d00720c */ /* 0x000fe40003f85270 */
[----:B------:R-:W-:-:S09]  /*6350*/  PRMT R43, R83, 0x8880, RZ ;  /* 0x00008880532b7816 */ /* 0x000fd200000000ff */
[----:B------:R-:W0:Y:S01]  /*6360*/  @P5 LDS.128 R12, [R38] ;  /* 0x00000000260c5984 */ /* 0x000e220000000c00 */
[----:B--23--:R-:W-:-:S04]  /*6370*/  @P5 LEA R36, P3, R16, R42, 0x1 ;  /* 0x0000002a10245211 */ /* 0x00cfc800078608ff */
[----:B----4-:R-:W-:Y:S02]  /*6380*/  @P5 LEA.HI.X R37, R16, R41, R17, 0x1, P3 ;  /* 0x0000002910255211 */ /* 0x010fe400018f0c11 */
[----:B------:R-:W-:-:S04]  /*6390*/  @P4 LEA R34, P3, R2, R42, 0x1 ;  /* 0x0000002a02224211 */ /* 0x000fc800078608ff */
[----:B------:R-:W-:Y:S02]  /*63a0*/  @P4 LEA.HI.X R35, R2, R41, R203, 0x1, P3 ;  /* 0x0000002902234211 */ /* 0x000fe400018f0ccb */
[----:B------:R-:W-:-:S13]  /*63b0*/  ISETP.NE.AND P3, PT, R10, RZ, PT ;  /* 0x000000ff0a00720c */ /* 0x000fda0003f65270 */
[----:B------:R-:W-:-:S04]  /*63c0*/  @P3 LEA R32, P6, R211, R42, 0x1 ;  /* 0x0000002ad3203211 */ /* 0x000fc800078c08ff */
[----:B------:R-:W-:Y:S01]  /*63d0*/  @P3 LEA.HI.X R33, R211, R41, R226, 0x1, P6 ;  /* 0x00000029d3213211 */ /* 0x000fe200030f0ce2 */
[----:B0-----:R0:W-:Y:S01]  /*63e0*/  @P5 ST.E.128 desc[UR60][R36.64], R12 ;  /* 0x0000000c24005985 */ /* 0x0011e2000c101d3c */
        /* <DEDUP_REMOVED lines=29> */
.L_x_10514:
[----:B------:R-:W-:Y:S05]  /*65c0*/  BSYNC B0 ;  /* 0x0000000000007941 */ /* 0x000fea0003800000 */
.L_x_10513:
[----:B------:R-:W-:Y:S01]  /*65d0*/  ISETP.GE.AND P3, PT, R94, 0x41, PT ;  /* 0x000000415e00780c */ /* 0x000fe20003f66270 */
[----:B------:R-:W0:Y:S01]  /*65e0*/  SHFL.IDX PT, R40, R40, 0x1, 0x1c1f ;  /* 0x003c1f0028287f89 */ /* 0x000e2200000e0000 */
[----:B------:R-:W-:Y:S03]  /*65f0*/  BSSY B0, `(.L_x_10515) ;  /* 0x000002c000007945 */ /* 0x000fe60003800000 */
[----:B------:R-:W0:Y:S08]  /*6600*/  SHFL.IDX PT, R39, R39, 0x1, 0x1c1f ;  /* 0x003c1f0027277f89 */ /* 0x000e3000000e0000 */
[----:B------:R-:W-:Y:S05]  /*6610*/  @!P3 BRA `(.L_x_10516) ;  /* 0x0000000000a4b947 */ /* 0x000fea0003800000 */
[----:B------:R-:W-:Y:S02]  /*6620*/  ISETP.NE.AND P5, PT, R62, RZ, PT ;  /* 0x000000ff3e00720c */ /* 0x000fe40003fa5270 */
[----:B------:R-:W-:Y:S02]  /*6630*/  ISETP.NE.AND P4, PT, R29, RZ, PT ;  /* 0x000000ff1d00720c */ /* 0x000fe40003f85270 */
[----:B----4-:R-:W-:-:S09]  /*6640*/  PRMT R41, R83, 0x8880, RZ ;  /* 0x0000888053297816 */ /* 0x010fd200000000ff */
[----:B0-----:R-:W0:Y:S01]  /*6650*/  @P5 LDS.128 R12, [R38+0x2000] ;  /* 0x00200000260c5984 */ /* 0x001e220000000c00 */
[----:B--2---:R-:W-:-:S04]  /*6660*/  @P5 LEA R36, P3, R16, R39, 0x1 ;  /* 0x0000002710245211 */ /* 0x004fc800078608ff */
[----:B------:R-:W-:Y:S02]  /*6670*/  @P5 LEA.HI.X R37, R16, R40, R17, 0x1, P3 ;  /* 0x0000002810255211 */ /* 0x000fe400018f0c11 */
[----:B------:R-:W-:-:S04]  /*6680*/  @P4 LEA R34, P3, R2, R39, 0x1 ;  /* 0x0000002702224211 */ /* 0x000fc800078608ff */
[----:B------:R-:W-:Y:S02]  /*6690*/  @P4 LEA.HI.X R35, R2, R40, R203, 0x1, P3 ;  /* 0x0000002802234211 */ /* 0x000fe400018f0ccb */
[----:B------:R-:W-:-:S13]  /*66a0*/  ISETP.NE.AND P3, PT, R10, RZ, PT ;  /* 0x000000ff0a00720c */ /* 0x000fda0003f65270 */
[----:B------:R-:W-:-:S04]  /*66b0*/  @P3 LEA R32, P6, R211, R39, 0x1 ;  /* 0x00000027d3203211 */ /* 0x000fc800078c08ff */
[----:B------:R-:W-:Y:S01]  /*66c0*/  @P3 LEA.HI.X R33, R211, R40, R226, 0x1, P6 ;  /* 0x00000028d3213211 */ /* 0x000fe200030f0ce2 */
[----:B0-----:R0:W-:Y:S01]  /*66d0*/  @P5 ST.E.128 desc[UR60][R36.64], R12 ;  /* 0x0000000c24005985 */ /* 0x0011e2000c101d3c */
        /* <DEDUP_REMOVED lines=29> */
.L_x_10516:
[----:B------:R-:W-:Y:S05]  /*68b0*/  BSYNC B0 ;  /* 0x0000000000007941 */ /* 0x000fea0003800000 */
.L_x_10515:
[----:B------:R-:W5:Y:S01]  /*68c0*/  LDL R11, [R1] ;  /* 0x00000000010b7983 */ /* 0x000f620000100800 */
[----:B-1----:R-:W-:Y:S02]  /*68d0*/  @!P2 VIADD R0, R0, 0x324c0 ;  /* 0x000324c00000a836 */ /* 0x002fe40000000000 */
[----:B------:R-:W-:Y:S01]  /*68e0*/  VIADD R18, R18, 0x1 ;  /* 0x0000000112127836 */ /* 0x000fe20000000000 */
[----:B------:R-:W-:Y:S01]  /*68f0*/  @!PT LDS RZ, [RZ] ;  /* 0x00000000fffff984 */ /* 0x000fe20000000800 */
[----:B------:R-:W-:Y:S01]  /*6900*/  @!PT LDS RZ, [RZ] ;  /* 0x00000000fffff984 */ /* 0x000fe20000000800 */
[----:B------:R-:W-:Y:S01]  /*6910*/  @!PT LDS RZ, [RZ] ;  /* 0x00000000fffff984 */ /* 0x000fe20000000800 */
[----:B------:R-:W-:Y:S01]  /*6920*/  @!PT LDS RZ, [RZ] ;  /* 0x00000000fffff984 */ /* 0x000fe20000000800 */
[----:B------:R1:W-:Y:S06]  /*6930*/  MEMBAR.ALL.CTA ;  /* 0x0000000000007992 */ /* 0x0003ec0000008000 */
[----:B-1----:R-:W1:Y:S01]  /*6940*/  FENCE.VIEW.ASYNC.S ;  /* 0x00000000000073c6 */ /* 0x002e620000000000 */
[----:B------:R-:W-:Y:S01]  /*6950*/  @!P2 PRMT R0, RZ, 0x654, R0 ;  /* 0x00000654ff00a816 */ /* 0x000fe20000000000 */
[----:B-1----:R1:W-:Y:S06]  /*6960*/  BAR.SYNC.DEFER_BLOCKING R87, 0x80 ;  /* 0x000200570000751d */ /* 0x0023ec0000010000 */
[----:B------:R1:W-:Y:S01]  /*6970*/  @!P2 SYNCS.ARRIVE.TRANS64.RED.A1T0 RZ, [R0+URZ], RZ ;  /* 0x000000ff00ffa9a7 */ /* 0x0003e2000810043f */
[----:B------:R-:W-:-:S04]  /*6980*/  ISETP.NE.AND P2, PT, R18, 0x2, PT ;  /* 0x000000021200780c */ /* 0x000fc80003f45270 */
[----:B------:R-:W-:Y:S02]  /*6990*/  SEL R18, R18, RZ, P2 ;  /* 0x000000ff12127207 */ /* 0x000fe40001000000 */
[----:B-----5:R-:W-:Y:S02]  /*69a0*/  LOP3.LUT P3, RZ, R11, 0x2, RZ, 0xc0, !PT ;  /* 0x000000020bff7812 */ /* 0x020fe4000786c0ff */
[----:B------:R-:W-:-:S04]  /*69b0*/  SEL R11, RZ, 0x1, P2 ;  /* 0x00000001ff0b7807 */ /* 0x000fc80001000000 */
[----:B------:R-:W-:-:S07]  /*69c0*/  LOP3.LUT R204, R204, R11, RZ, 0x3c, !PT ;  /* 0x0000000bcccc7212 */ /* 0x000fce00078e3cff */
[----:B-1----:R-:W-:Y:S05]  /*69d0*/  @P3 BRA `(.L_x_10517) ;  /* 0xffffffc000e43947 */ /* 0x002fea000383ffff */
[----:B0-----:R-:W0:Y:S01]  /*69e0*/  S2R R12, SR_TID.X ;  /* 0x00000000000c7919 */ /* 0x001e220000002100 */
[----:B------:R-:W-:Y:S02]  /*69f0*/  PLOP3.LUT P0, PT, PT, PT, PT, 0x8, 0x0 ;  /* 0x000000000000781c */ /* 0x000fe40003f0e170 */
[----:B0-----:R-:W-:-:S04]  /*6a00*/  SHF.R.U32.HI R12, RZ, 0x7, R12 ;  /* 0x00000007ff0c7819 */ /* 0x001fc8000001160c */
[----:B------:R-:W-:-:S13]  /*6a10*/  ISETP.NE.AND P3, PT, R12, 0x1, PT ;  /* 0x000000010c00780c */ /* 0x000fda0003f65270 */
[----:B------:R-:W-:Y:S05]  /*6a20*/  @!P3 WARPSYNC.ALL ;  /* 0x000000000000b948 */ /* 0x000fea0003800000 */
[----:B------:R-:W-:Y:S06]  /*6a30*/  @!P3 BAR.ARV 0x9, 0x100 ;  /* 0x024400000000bb1d */ /* 0x000fec0000002000 */
.L_x_10459:
[----:B------:R-:W-:Y:S01]  /*6a40*/  IMAD.MOV.U32 R3, RZ, RZ, RZ ;  /* 0x000000ffff037224 */ /* 0x000fe200078e00ff */
[----:B------:R-:W-:Y:S06]  /*6a50*/  @P0 BRA `(.L_x_10518) ;  /* 0x00000000000c0947 */ /* 0x000fec0003800000 */
[----:B------:R-:W1:Y:S01]  /*6a60*/  FENCE.VIEW.ASYNC.G ;  /* 0x00000000000073c6 */ /* 0x000e620000000100 */
[----:B------:R-:W-:Y:S05]  /*6a70*/  WARPSYNC.ALL ;  /* 0x0000000000007948 */ /* 0x000fea0003800000 */
[----:B-1----:R-:W-:Y:S06]  /*6a80*/  BAR.ARV 0xc, 0x180 ;  /* 0x0306000000007b1d */ /* 0x002fec0000002000 */
.L_x_10518:
[----:B------:R-:W2:Y:S01]  /*6a90*/  LDL R0, [R1] ;  /* 0x0000000001007983 */ /* 0x000ea20000100800 */
[----:B------:R-:W-:Y:S01]  /*6aa0*/  BSSY B0, `(.L_x_10519) ;  /* 0x0000021000007945 */ /* 0x000fe20003800000 */
[----:B--2---:R-:W-:-:S13]  /*6ab0*/  LOP3.LUT P0, RZ, R0, 0x8, RZ, 0xc0, !PT ;  /* 0x0000000800ff7812 */ /* 0x004fda000780c0ff */
        /* <DEDUP_REMOVED lines=31> */
.L_x_10520:
[----:B------:R-:W-:Y:S05]  /*6cb0*/  BSYNC B0 ;  /* 0x0000000000007941 */ /* 0x000fea0003800000 */
.L_x_10519:
        /* <DEDUP_REMOVED lines=52> */
[----:B0-----:R-:W-:Y:S02]  /*7000*/  CS2R R4, SRZ ;  /* 0x0000000000047805 */ /* 0x001fe4000001ff00 */
[----:B------:R-:W-:Y:S02]  /*7010*/  CS2R R24, SRZ ;  /* 0x0000000000187805 */ /* 0x000fe4000001ff00 */
[----:B------:R-:W-:-:S02]  /*7020*/  CS2R R46, SRZ ;  /* 0x00000000002e7805 */ /* 0x000fc4000001ff00 */
[----:B------:R-:W-:Y:S02]  /*7030*/  CS2R R44, SRZ ;  /* 0x00000000002c7805 */ /* 0x000fe4000001ff00 */
[----:B---3--:R-:W-:Y:S02]  /*7040*/  CS2R R42, SRZ ;  /* 0x00000000002a7805 */ /* 0x008fe4000001ff00 */
        /* <DEDUP_REMOVED lines=10> */
[----:B------:R0:W-:Y:S01]  /*70f0*/  STL [R1+0x3c], R0 ;  /* 0x00003c0001007387 */ /* 0x0001e20000100800 */
[----:B------:R-:W-:Y:S02]  /*7100*/  VIADDMNMX R176, R0, R3, R86, PT ;  /* 0x0000000300b07246 */ /* 0x000fe40003800156 */
[----:B------:R-:W-:Y:S02]  /*7110*/  CS2R R86, SRZ ;  /* 0x0000000000567805 */ /* 0x000fe4000001ff00 */
        /* <DEDUP_REMOVED lines=10> */
.L_x_10766:
        /* <DEDUP_REMOVED lines=26> */
.L_x_10524:
[----:B------:R-:W-:Y:S05]  /*7360*/  BSYNC B6 ;  /* 0x0000000000067941 */ /* 0x000fea0003800000 */
.L_x_10523:
        /* <DEDUP_REMOVED lines=13> */
.L_x_10528:
[----:B--2---:R2:W3:Y:S02]  /*7440*/  SYNCS.PHASECHK.TRANS64.TRYWAIT P0, [R19+URZ+0x32400], R0 ;  /* 0x03240000130075a7 */ /* 0x0044e4000800017f */
[----:B---3--:R-:W-:Y:S05]  /*7450*/  @!P0 NANOSLEEP.SYNCS 0x989680 ;  /* 0x009896800000895d */ /* 0x008fea0003900000 */
[----:B------:R-:W3:Y:S02]  /*7460*/  @!P0 SYNCS.PHASECHK.TRANS64 P0, [R19+URZ+0x32400], R0 ;  /* 0x03240000130085a7 */ /* 0x000ee4000800007f */
[----:B---3--:R-:W-:Y:S05]  /*7470*/  @!P0 BRA `(.L_x_10528) ;  /* 0xfffffffc00f08947 */ /* 0x008fea000383ffff */
.L_x_10527:
[----:B------:R-:W-:Y:S05]  /*7480*/  BSYNC B0 ;  /* 0x0000000000007941 */ /* 0x000fea0003800000 */
.L_x_10526:
[----:B------:R-:W-:Y:S05]  /*7490*/  BRA `(.L_x_10529) ;  /* 0x0000002000d87947 */ /* 0x000fea0003800000 */
.L_x_10525:
        /* <DEDUP_REMOVED lines=36> */
.L_x_10531:
[----:B------:R-:W-:Y:S05]  /*76e0*/  BSYNC B6 ;  /* 0x0000000000067941 */ /* 0x000fea0003800000 */
.L_x_10530:
        /* <DEDUP_REMOVED lines=16> */
.L_x_10772:
        /* <DEDUP_REMOVED lines=38> */
.L_x_10536:
[----:B------:R-:W-:Y:S05]  /*7a50*/  BSYNC B1 ;  /* 0x0000000000017941 */ /* 0x000fea0003800000 */
.L_x_10535:
[----:B------:R-:W4:Y:S01]  /*7a60*/  LDL R31, [R1+0x58] ;  /* 0x00005800011f7983 */ /* 0x000f220000100800 */
[----:B------:R-:W4:Y:S01]  /*7a70*/  SYNCS.PHASECHK.TRANS64.TRYWAIT P0, [R19+URZ+0x32400], R26 ;  /* 0x0324001a130075a7 */ /* 0x000f22000800017f */
[----:B--2---:R-:W-:Y:S01]  /*7a80*/  LOP3.LUT R0, R27, 0x18, R16, 0xf8, !PT ;  /* 0x000000181b007812 */ /* 0x004fe200078ef810 */
[----:B-1---5:R-:W-:Y:S01]  /*7a90*/  IMAD.MOV.U32 R15, RZ, RZ, R6 ;  /* 0x000000ffff0f7224 */ /* 0x022fe200078e0006 */
[----:B------:R-:W-:Y:S01]  /*7aa0*/  SHF.R.U32.HI R27, RZ, 0x3, R27 ;  /* 0x00000003ff1b7819 */ /* 0x000fe2000001161b */
[----:B---3--:R-:W-:Y:S01]  /*7ab0*/  IMAD R21, R49, -0x80, R154 ;  /* 0xffffff8031157824 */ /* 0x008fe200078e029a */
[--C-:B------:R-:W-:Y:S01]  /*7ac0*/  SHF.R.U64 R12, R6, 0x10, R7.reuse ;  /* 0x00000010060c7819 */ /* 0x100fe20000001207 */
[----:B------:R-:W-:Y:S01]  /*7ad0*/  IMAD.MOV.U32 R14, RZ, RZ, R7 ;  /* 0x000000ffff0e7224 */ /* 0x000fe200078e0007 */
[----:B------:R-:W-:Y:S01]  /*7ae0*/  LOP3.LUT R28, R0, R27, RZ, 0x3c, !PT ;  /* 0x0000001b001c7212 */ /* 0x000fe200078e3cff */
[----:B------:R-:W-:Y:S01]  /*7af0*/  IMAD.MOV.U32 R0, RZ, RZ, R4 ;  /* 0x000000ffff007224 */ /* 0x000fe200078e0004 */
[--C-:B------:R-:W-:Y:S01]  /*7b00*/  SHF.R.U64 R27, R4, 0x10, R5.reuse ;  /* 0x00000010041b7819 */ /* 0x100fe20000001205 */
[----:B------:R-:W-:Y:S01]  /*7b10*/  IMAD.MOV.U32 R6, RZ, RZ, R5 ;  /* 0x000000ffff067224 */ /* 0x000fe200078e0005 */
[----:B------:R-:W-:Y:S01]  /*7b20*/  SHF.R.U32.HI R29, RZ, 0x10, R7 ;  /* 0x00000010ff1d7819 */ /* 0x000fe20000011607 */
[----:B0-----:R-:W-:Y:S01]  /*7b30*/  IMAD.MOV.U32 R20, RZ, RZ, R10 ;  /* 0x000000ffff147224 */ /* 0x001fe200078e000a */
[----:B------:R-:W-:Y:S01]  /*7b40*/  PRMT R15, R15, 0x5410, R12 ;  /* 0x000054100f0f7816 */ /* 0x000fe2000000000c */
[----:B------:R-:W-:Y:S01]  /*7b50*/  BSSY B1, `(.L_x_10537) ;  /* 0x0000015000017945 */ /* 0x000fe20003800000 */
[----:B----4-:R-:W-:Y:S01]  /*7b60*/  SHF.R.U32.HI R25, RZ, 0x10, R5 ;  /* 0x00000010ff197819 */ /* 0x010fe20000011605 */
[--C-:B------:R-:W-:Y:S01]  /*7b70*/  IMAD.MOV.U32 R13, RZ, RZ, R11.reuse ;  /* 0x000000ffff0d7224 */ /* 0x100fe200078e000b */
[----:B------:R-:W-:Y:S01]  /*7b80*/  SHF.R.U64 R7, R10, 0x10, R11 ;  /* 0x000000100a077819 */ /* 0x000fe2000000120b */
[----:B------:R-:W-:Y:S01]  /*7b90*/  IMAD.MOV.U32 R10, RZ, RZ, R8 ;  /* 0x000000ffff0a7224 */ /* 0x000fe200078e0008 */
[----:B------:R-:W-:-:S02]  /*7ba0*/  VIMNMX R21, R21, 0x80, PT ;  /* 0x0000008015157848 */ /* 0x000fc40003fe0100 */
[----:B------:R-:W-:Y:S01]  /*7bb0*/  SHF.R.U32.HI R30, RZ, 0x10, R11 ;  /* 0x00000010ff1e7819 */ /* 0x000fe2000001160b */
[--C-:B------:R-:W-:Y:S01]  /*7bc0*/  IMAD.MOV.U32 R11, RZ, RZ, R9.reuse ;  /* 0x000000ffff0b7224 */ /* 0x100fe200078e0009 */
[----:B------:R-:W-:Y:S02]  /*7bd0*/  SHF.R.U64 R5, R8, 0x10, R9 ;  /* 0x0000001008057819 */ /* 0x000fe40000001209 */
[----:B------:R-:W-:Y:S02]  /*7be0*/  PRMT R8, R0, 0x5410, R27 ;  /* 0x0000541000087816 */ /* 0x000fe4000000001b */
[----:B------:R-:W-:Y:S02]  /*7bf0*/  LOP3.LUT P2, RZ, R32, 0x4, RZ, 0xc0, !PT ;  /* 0x0000000420ff7812 */ /* 0x000fe4000784c0ff */
[----:B------:R-:W-:Y:S02]  /*7c00*/  ISETP.GE.AND P1, PT, R200, R21, PT ;  /* 0x00000015c800720c */ /* 0x000fe40003f26270 */
[----:B------:R-:W-:-:S02]  /*7c10*/  PRMT R14, R14, 0x5410, R29 ;  /* 0x000054100e0e7816 */ /* 0x000fc4000000001d */
[----:B------:R-:W-:Y:S01]  /*7c20*/  PRMT R20, R20, 0x5410, R7 ;  /* 0x0000541014147816 */ /* 0x000fe20000000007 */
[----:B------:R-:W-:Y:S01]  /*7c30*/  IMAD R4, R31, 0x200, R28 ;  /* 0x000002001f047824 */ /* 0x000fe200078e021c */
[----:B------:R-:W-:Y:S02]  /*7c40*/  SHF.R.U32.HI R28, RZ, 0x10, R9 ;  /* 0x00000010ff1c7819 */ /* 0x000fe40000011609 */
[----:B------:R-:W-:Y:S01]  /*7c50*/  PRMT R9, R6, 0x5410, R25 ;  /* 0x0000541006097816 */ /* 0x000fe20000000019 */
[----:B------:R-:W-:-:S04]  /*7c60*/  IMAD R12, R4, 0x2, R19 ;  /* 0x00000002040c7824 */ /* 0x000fc800078e0213 */
[C---:B------:R-:W-:Y:S02]  /*7c70*/  VIADD R4, R12.reuse, 0x18400 ;  /* 0x000184000c047836 */ /* 0x040fe40000000000 */
[----:B------:R-:W-:Y:S01]  /*7c80*/  VIADD R0, R12, 0x18440 ;  /* 0x000184400c007836 */ /* 0x000fe20000000000 */
[----:B------:R-:W-:Y:S06]  /*7c90*/  @!P0 BRA `(.L_x_10538) ;  /* 0x0000015800f88947 */ /* 0x000fec0003800000 */
.L_x_10773:
[----:B------:R-:W-:Y:S05]  /*7ca0*/  BSYNC B1 ;  /* 0x0000000000017941 */ /* 0x000fea0003800000 */
.L_x_10537:
        /* <DEDUP_REMOVED lines=49> */
.L_x_10542:
[----:B------:R-:W-:Y:S05]  /*7fc0*/  BSYNC B2 ;  /* 0x0000000000027941 */ /* 0x000fea0003800000 */
.L_x_10541:
        /* <DEDUP_REMOVED lines=39> */
.L_x_10540:
[----:B------:R-:W-:Y:S05]  /*8240*/  BSYNC B1 ;  /* 0x0000000000017941 */ /* 0x000fea0003800000 */
.L_x_10539:
        /* <DEDUP_REMOVED lines=24> */
[----:B------:R-:W-:Y:S01]  /*83d0*/  FFMA.FTZ R4, R27, R21, -R26 ;  /* 0x000000151b047223 */ /* 0x000fe2000001081a */
[C---:B------:R-:W-:Y:S01]  /*83e0*/  FMUL.FTZ R26, R29.reuse, R5 ;  /* 0x000000051d1a7220 */ /* 0x040fe20000410000 */
[----:B------:R-:W-:Y:S01]  /*83f0*/  FFMA.FTZ R5, R29, R25, -R30 ;  /* 0x000000191d057223 */ /* 0x000fe2000001081e */
[----:B------:R-:W-:Y:S01]  /*8400*/  LOP3.LUT R7, R7, 0xffff0000, RZ, 0xc0, !PT ;  /* 0xffff000007077812 */ /* 0x000fe200078ec0ff */
[C---:B------:R-:W-:Y:S01]  /*8410*/  IMAD.U32 R27, R14.reuse, 0x10000, RZ ;  /* 0x000100000e1b7824 */ /* 0x040fe200078e00ff */
[----:B------:R-:W-:Y:S01]  /*8420*/  SHF.L.U32 R29, R13, 0x10, RZ ;  /* 0x000000100d1d7819 */ /* 0x000fe200000006ff */
[----:B------:R-:W-:Y:S01]  /*8430*/  FFMA.FTZ R21, R31, R21, R28 ;  /* 0x000000151f157223 */ /* 0x000fe2000001001c */
[----:B------:R-:W-:Y:S01]  /*8440*/  LOP3.LUT R30, R14, 0xffff0000, RZ, 0xc0, !PT ;  /* 0xffff00000e1e7812 */ /* 0x000fe200078ec0ff */
[----:B------:R-:W-:Y:S01]  /*8450*/  FFMA.FTZ R26, R33, R25, R26 ;  /* 0x00000019211a7223 */ /* 0x000fe2000001001a */
        /* <DEDUP_REMOVED lines=13> */
.L_x_10545:
[----:B------:R-:W-:Y:S05]  /*8530*/  BSYNC B1 ;  /* 0x0000000000017941 */ /* 0x000fea0003800000 */
.L_x_10544:
[----:B------:R-:W-:Y:S05]  /*8540*/  @P1 BRA `(.L_x_10543) ;  /* 0x0000001000881947 */ /* 0x000fea0003800000 */
[----:B-1----:R-:W1:Y:S01]  /*8550*/  LDS.128 R4, [R0+0x2000] ;  /* 0x0020000000047984 */ /* 0x002e620000000c00 */
[----:B------:R-:W-:Y:S01]  /*8560*/  IMAD.U32 R20, R8, 0x10000, RZ ;  /* 0x0001000008147824 */ /* 0x000fe200078e00ff */
[C---:B------:R-:W-:Y:S01]  /*8570*/  LOP3.LUT R27, R10.reuse, 0xffff0000, RZ, 0xc0, !PT ;  /* 0xffff00000a1b7812 */ /* 0x040fe200078ec0ff */
[----:B0-----:R-:W-:Y:S01]  /*8580*/  IMAD.U32 R26, R10, 0x10000, RZ ;  /* 0x000100000a1a7824 */ /* 0x001fe200078e00ff */
        /* <DEDUP_REMOVED lines=35> */
.L_x_10533:
[----:B------:R-:W-:-:S03]  /*87c0*/  UMOV UR4, 0xffffffff ;  /* 0xffffffff00047882 */ /* 0x000fc60000000000 */
[----:B------:R-:W-:Y:S05]  /*87d0*/  BRA.DIV UR4, `(.L_x_10546) ;  /* 0x00000152043c7947 */ /* 0x000fea000b800000 */
[----:B------:R1:W2:Y:S04]  /*87e0*/  SHFL.IDX PT, R0, R27, RZ, 0x1c1f ;  /* 0x001c1fff1b007589 */ /* 0x0002a800000e0000 */
[----:B------:R1:W3:Y:S04]  /*87f0*/  SHFL.IDX PT, R20, R26, RZ, 0x1c1f ;  /* 0x001c1fff1a147589 */ /* 0x0002e800000e0000 */
[----:B------:R1:W4:Y:S04]  /*8800*/  SHFL.IDX PT, R21, R25, RZ, 0x1c1f ;  /* 0x001c1fff19157589 */ /* 0x00032800000e0000 */
[----:B------:R1:W0:Y:S02]  /*8810*/  SHFL.IDX PT, R14, R28, RZ, 0x1c1f ;  /* 0x001c1fff1c0e7589 */ /* 0x00022400000e0000 */
.L_x_10779:
[----:B------:R-:W5:Y:S01]  /*8820*/  LDL R5, [R1+0x74] ;  /* 0x0000740001057983 */ /* 0x000f620000100800 */
[----:B------:R-:W-:Y:S01]  /*8830*/  ULDC UR4, c[0x0][0x448] ;  /* 0x0001120000047ab9 */ /* 0x000fe20000000800 */
[----:B-1----:R-:W1:Y:S01]  /*8840*/  LDC R25, c[0x0][0x3f4] ;  /* 0x0000fd00ff197b82 */ /* 0x002e620000000800 */
        /* <DEDUP_REMOVED lines=11> */
[----:B-1----:R-:W-:Y:S06]  /*8900*/  @P0 BRA `(.L_x_10548) ;  /* 0x0000000000300947 */ /* 0x002fec0003800000 */
[----:B------:R-:W-:Y:S01]  /*8910*/  ULDC UR4, c[0x0][0x3f4] ;  /* 0x0000fd0000047ab9 */ /* 0x000fe20000000800 */
[C---:B------:R-:W-:Y:S01]  /*8920*/  IMAD.SHL.U32 R15, R16.reuse, 0x2, RZ ;  /* 0x00000002100f7824 */ /* 0x040fe200078e00ff */
[C---:B------:R-:W-:Y:S02]  /*8930*/  ISETP.GE.AND P2, PT, R16.reuse, UR4, PT ;  /* 0x0000000410007c0c */ /* 0x040fe4000bf46270 */
[----:B------:R-:W-:Y:S02]  /*8940*/  SHF.L.U64.HI R4, R16, 0x1, R17 ;  /* 0x0000000110047819 */ /* 0x000fe40000010211 */
[-C--:B---3--:R-:W-:Y:S02]  /*8950*/  IADD3 R12, P0, R20, R15.reuse, RZ ;  /* 0x0000000f140c7210 */ /* 0x088fe40007f1e0ff */
[----:B0-----:R-:W-:-:S03]  /*8960*/  IADD3 R14, P1, R14, R15, RZ ;  /* 0x0000000f0e0e7210 */ /* 0x001fc60007f3e0ff */
[--C-:B--2---:R-:W-:Y:S02]  /*8970*/  IMAD.X R13, R0, 0x1, R4.reuse, P0 ;  /* 0x00000001000d7824 */ /* 0x104fe400000e0604 */
[----:B----4-:R-:W-:Y:S01]  /*8980*/  IMAD.X R15, R21, 0x1, R4, P1 ;  /* 0x00000001150f7824 */ /* 0x010fe200008e0604 */
[----:B------:R-:W-:Y:S01]  /*8990*/  CS2R R4, SRZ ;  /* 0x0000000000047805 */ /* 0x000fe2000001ff00 */
[----:B------:R-:W-:Y:S06]  /*89a0*/  @P2 BRA `(.L_x_10548) ;  /* 0x0000000000082947 */ /* 0x000fec0003800000 */
[----:B------:R1:W5:Y:S04]  /*89b0*/  LD.E.128 R4, desc[UR60][R12.64] ;  /* 0x0000003c0c047980 */ /* 0x000368000c101d00 */
[----:B------:R1:W5:Y:S02]  /*89c0*/  LD.E.128 R8, desc[UR60][R14.64] ;  /* 0x0000003c0e087980 */ /* 0x000364000c101d00 */
.L_x_10548:
[----:B------:R-:W-:Y:S05]  /*89d0*/  BSYNC B1 ;  /* 0x0000000000017941 */ /* 0x000fea0003800000 */
.L_x_10547:
[----:B------:R-:W4:Y:S01]  /*89e0*/  SYNCS.PHASECHK.TRANS64.TRYWAIT P1, [R19+URZ+0x32400], R28 ;  /* 0x0324001c130075a7 */ /* 0x000f22000802017f */
[----:B--2---:R-:W-:Y:S01]  /*89f0*/  IMAD R0, R49, -0x80, R154 ;  /* 0xffffff8031007824 */ /* 0x004fe200078e029a */
[--C-:B-----5:R-:W-:Y:S01]  /*8a00*/  SHF.R.U64 R29, R6, 0x10, R7.reuse ;  /* 0x00000010061d7819 */ /* 0x120fe20000001207 */
[----:B-1----:R-:W-:Y:S01]  /*8a10*/  IMAD.MOV.U32 R12, RZ, RZ, R4 ;  /* 0x000000ffff0c7224 */ /* 0x002fe200078e0004 */
[--C-:B------:R-:W-:Y:S01]  /*8a20*/  SHF.R.U32.HI R27, RZ, 0x10, R7.reuse ;  /* 0x00000010ff1b7819 */ /* 0x100fe20000011607 */
[----:B0-----:R-:W-:Y:S01]  /*8a30*/  IMAD.MOV.U32 R14, RZ, RZ, R7 ;  /* 0x000000ffff0e7224 */ /* 0x001fe200078e0007 */
[----:B------:R-:W-:Y:S01]  /*8a40*/  SHF.R.U64 R31, R4, 0x10, R5 ;  /* 0x00000010041f7819 */ /* 0x000fe20000001205 */
[----:B------:R-:W-:Y:S01]  /*8a50*/  IMAD.MOV.U32 R15, RZ, RZ, R8 ;  /* 0x000000ffff0f7224 */ /* 0x000fe200078e0008 */
[----:B------:R-:W-:Y:S01]  /*8a60*/  SHF.R.U64 R8, R8, 0x10, R9 ;  /* 0x0000001008087819 */ /* 0x000fe20000001209 */
[----:B------:R-:W-:Y:S01]  /*8a70*/  IMAD.MOV.U32 R13, RZ, RZ, R5 ;  /* 0x000000ffff0d7224 */ /* 0x000fe200078e0005 */
[--C-:B------:R-:W-:Y:S01]  /*8a80*/  SHF.R.U32.HI R7, RZ, 0x10, R9.reuse ;  /* 0x00000010ff077819 */ /* 0x100fe20000011609 */
[----:B---3--:R-:W-:Y:S01]  /*8a90*/  IMAD.MOV.U32 R20, RZ, RZ, R9 ;  /* 0x000000ffff147224 */ /* 0x008fe200078e0009 */
[----:B------:R-:W-:Y:S01]  /*8aa0*/  SHF.R.U32.HI R30, RZ, 0x10, R5 ;  /* 0x00000010ff1e7819 */ /* 0x000fe20000011605 */
[----:B------:R-:W-:Y:S01]  /*8ab0*/  IMAD.MOV.U32 R4, RZ, RZ, R6 ;  /* 0x000000ffff047224 */ /* 0x000fe200078e0006 */
[----:B------:R-:W-:Y:S01]  /*8ac0*/  ISETP.GE.AND P0, PT, R16, R25, PT ;  /* 0x000000191000720c */ /* 0x000fe20003f06270 */
[----:B----4-:R-:W-:Y:S01]  /*8ad0*/  IMAD.MOV.U32 R21, RZ, RZ, R10 ;  /* 0x000000ffff157224 */ /* 0x010fe200078e000a */
[----:B------:R-:W-:Y:S01]  /*8ae0*/  VIMNMX R9, R0, 0x80, PT ;  /* 0x0000008000097848 */ /* 0x000fe20003fe0100 */
        /* <DEDUP_REMOVED lines=16> */
.L_x_10780:
[----:B------:R-:W-:Y:S05]  /*8bf0*/  BSYNC B1 ;  /* 0x0000000000017941 */ /* 0x000fea0003800000 */
.L_x_10549:
        /* <DEDUP_REMOVED lines=22> */
[C---:B------:R-:W-:Y:S01]  /*8d60*/  IMAD.U32 R27, R4.reuse, 0x10000, RZ ;  /* 0x00010000041b7824 */ /* 0x040fe200078e00ff */
[----:B------:R-:W-:Y:S01]  /*8d70*/  LOP3.LUT R4, R4, 0xffff0000, RZ, 0xc0, !PT ;  /* 0xffff000004047812 */ /* 0x000fe200078ec0ff */
[C---:B--2---:R-:W-:Y:S01]  /*8d80*/  IMAD.U32 R33, R10.reuse, 0x10000, RZ ;  /* 0x000100000a217824 */ /* 0x044fe200078e00ff */
[----:B------:R-:W-:Y:S01]  /*8d90*/  LOP3.LUT R10, R10, 0xffff0000, RZ, 0xc0, !PT ;  /* 0xffff00000a0a7812 */ /* 0x000fe200078ec0ff */
[C---:B------:R-:W-:Y:S01]  /*8da0*/  IMAD.U32 R31, R8.reuse, 0x10000, RZ ;  /* 0x00010000081f7824 */ /* 0x040fe200078e00ff */
[----:B------:R-:W-:Y:S01]  /*8db0*/  LOP3.LUT R8, R8, 0xffff0000, RZ, 0xc0, !PT ;  /* 0xffff000008087812 */ /* 0x000fe200078ec0ff */
[C---:B------:R-:W-:Y:S01]  /*8dc0*/  FMUL.FTZ R38, R33.reuse, R40 ;  /* 0x0000002821267220 */ /* 0x040fe20000410000 */
[-C--:B------:R-:W-:Y:S01]  /*8dd0*/  FMUL.FTZ R44, R33, R36.reuse ;  /* 0x00000024212c7220 */ /* 0x080fe20000410000 */
[----:B------:R-:W-:Y:S01]  /*8de0*/  LOP3.LUT R33, R13, 0xffff0000, RZ, 0xc0, !PT ;  /* 0xffff00000d217812 */ /* 0x000fe200078ec0ff */
[----:B------:R-:W-:Y:S01]  /*8df0*/  FMUL.FTZ R37, R10, R35 ;  /* 0x000000230a257220 */ /* 0x000fe20000410000 */
[----:B------:R-:W-:Y:S01]  /*8e00*/  FFMA.FTZ R42, R29, R36, -R38 ;  /* 0x000000241d2a7223 */ /* 0x000fe20000010826 */
[----:B------:R-:W-:-:S02]  /*8e10*/  IMAD.U32 R38, R15, 0x10000, RZ ;  /* 0x000100000f267824 */ /* 0x000fc400078e00ff */
[----:B------:R-:W-:Y:S01]  /*8e20*/  FFMA.FTZ R44, R29, R40, R44 ;  /* 0x000000281d2c7223 */ /* 0x000fe2000001002c */
[----:B------:R-:W-:Y:S02]  /*8e30*/  IMAD.U32 R36, R0, 0x10000, RZ ;  /* 0x0001000000247824 */ /* 0x000fe400078e00ff */
[-C--:B------:R-:W-:Y:S01]  /*8e40*/  FMUL.FTZ R29, R10, R33.reuse ;  /* 0x000000210a1d7220 */ /* 0x080fe20000410000 */
[C---:B------:R-:W-:Y:S01]  /*8e50*/  FFMA.FTZ R43, R6.reuse, R33, -R37 ;  /* 0x00000021062b7223 */ /* 0x040fe20000010825 */
[----:B------:R-:W-:Y:S01]  /*8e60*/  FMUL.FTZ R10, R31, R38 ;  /* 0x000000261f0a7220 */ /* 0x000fe20000410000 */
[----:B------:R-:W-:Y:S01]  /*8e70*/  LOP3.LUT R33, R15, 0xffff0000, RZ, 0xc0, !PT ;  /* 0xffff00000f217812 */ /* 0x000fe200078ec0ff */
[----:B------:R-:W-:Y:S01]  /*8e80*/  FMUL.FTZ R31, R31, R36 ;  /* 0x000000241f1f7220 */ /* 0x000fe20000410000 */
[----:B------:R-:W-:Y:S01]  /*8e90*/  FFMA.FTZ R45, R6, R35, R29 ;  /* 0x00000023062d7223 */ /* 0x000fe2000001001d */
[----:B------:R-:W-:Y:S01]  /*8ea0*/  LOP3.LUT R29, R0, 0xffff0000, RZ, 0xc0, !PT ;  /* 0xffff0000001d7812 */ /* 0x000fe200078ec0ff */
[----:B------:R-:W-:-:S02]  /*8eb0*/  IMAD.U32 R32, R9, 0x10000, RZ ;  /* 0x0001000009207824 */ /* 0x000fc400078e00ff */
[C---:B------:R-:W-:Y:S01]  /*8ec0*/  FFMA.FTZ R38, R27.reuse, R38, R31 ;  /* 0x000000261b267223 */ /* 0x040fe2000001001f */
[----:B------:R-:W-:Y:S01]  /*8ed0*/  FMUL.FTZ R35, R8, R33 ;  /* 0x0000002108237220 */ /* 0x000fe20000410000 */
[----:B------:R-:W-:Y:S02]  /*8ee0*/  IMAD.U32 R31, R20, 0x10000, RZ ;  /* 0x00010000141f7824 */ /* 0x000fe400078e00ff */
[----:B------:R-:W-:Y:S01]  /*8ef0*/  FFMA.FTZ R36, R27, R36, -R10 ;  /* 0x000000241b247223 */ /* 0x000fe2000001080a */
[----:B0-----:R-:W-:Y:S02]  /*8f00*/  IMAD.U32 R28, R5, 0x10000, RZ ;  /* 0x00010000051c7824 */ /* 0x001fe400078e00ff */
[-C--:B------:R-:W-:Y:S01]  /*8f10*/  FMUL.FTZ R39, R8, R29.reuse ;  /* 0x0000001d08277220 */ /* 0x080fe20000410000 */
[----:B------:R-:W-:Y:S02]  /*8f20*/  IMAD.U32 R27, R12, 0x10000, RZ ;  /* 0x000100000c1b7824 */ /* 0x000fe400078e00ff */
[----:B------:R-:W-:Y:S01]  /*8f30*/  FFMA.FTZ R37, R4, R29, -R35 ;  /* 0x0000001d04257223 */ /* 0x000fe20000010823 */
[----:B------:R-:W-:Y:S01]  /*8f40*/  FMUL.FTZ R41, R32, R31 ;  /* 0x0000001f20297220 */ /* 0x000fe20000410000 */
[----:B------:R-:W-:-:S02]  /*8f50*/  IMAD.U32 R34, R11, 0x10000, RZ ;  /* 0x000100000b227824 */ /* 0x000fc400078e00ff */
[----:B------:R-:W-:Y:S01]  /*8f60*/  FMUL.FTZ R32, R32, R27 ;  /* 0x0000001b20207220 */ /* 0x000fe20000410000 */
[----:B------:R-:W-:Y:S02]  /*8f70*/  IMAD.U32 R35, R26, 0x10000, RZ ;  /* 0x000100001a237824 */ /* 0x000fe400078e00ff */
[----:B------:R-:W-:Y:S01]  /*8f80*/  FFMA.FTZ R39, R4, R33, R39 ;  /* 0x0000002104277223 */ /* 0x000fe20000010027 */
[----:B------:R-:W-:Y:S02]  /*8f90*/  IMAD.U32 R29, R14, 0x10000, RZ ;  /* 0x000100000e1d7824 */ /* 0x000fe400078e00ff */
[----:B------:R-:W-:Y:S01]  /*8fa0*/  FFMA.FTZ R41, R28, R27, -R41 ;  /* 0x0000001b1c297223 */ /* 0x000fe20000010829 */
[----:B------:R-:W-:Y:S01]  /*8fb0*/  IMAD.U32 R30, R7, 0x10000, RZ ;  /* 0x00010000071e7824 */ /* 0x000fe200078e00ff */
[----:B------:R-:W-:Y:S01]  /*8fc0*/  LOP3.LUT R9, R9, 0xffff0000, RZ, 0xc0, !PT ;  /* 0xffff000009097812 */ /* 0x000fe200078ec0ff */
[C---:B------:R-:W-:Y:S01]  /*8fd0*/  FMUL.FTZ R33, R34.reuse, R35 ;  /* 0x0000002322217220 */ /* 0x040fe20000410000 */
[----:B------:R-:W-:Y:S01]  /*8fe0*/  LOP3.LUT R11, R11, 0xffff0000, RZ, 0xc0, !PT ;  /* 0xffff00000b0b7812 */ /* 0x000fe200078ec0ff */
        /* <DEDUP_REMOVED lines=11> */
[----:B------:R-:W-:Y:S01]  /*90a0*/  LOP3.LUT R7, R7, 0xffff0000, RZ, 0xc0, !PT ;  /* 0xffff000007077812 */ /* 0x000fe200078ec0ff */
[----:B------:R-:W-:Y:S01]  /*90b0*/  FMUL.FTZ R9, R9, R4 ;  /* 0x0000000409097220 */ /* 0x000fe20000410000 */
[----:B------:R-:W-:Y:S01]  /*90c0*/  FMUL.FTZ R11, R11, R6 ;  /* 0x000000060b0b7220 */ /* 0x000fe20000410000 */
[----:B------:R-:W-:Y:S01]  /*90d0*/  FFMA.FTZ R28, R5, R4, -R28 ;  /* 0x00000004051c7223 */ /* 0x000fe2000001081c */
        /* <DEDUP_REMOVED lines=13> */
.L_x_10552:
[----:B------:R-:W-:Y:S05]  /*91b0*/  BSYNC B1 ;  /* 0x0000000000017941 */ /* 0x000fea0003800000 */
.L_x_10551:
        /* <DEDUP_REMOVED lines=13> */
[C---:B------:R-:W-:Y:S02]  /*9290*/  IMAD.U32 R37, R15.reuse, 0x10000, RZ ;  /* 0x000100000f257824 */ /* 0x040fe400078e00ff */
[----:B------:R-:W-:Y:S01]  /*92a0*/  IMAD.U32 R35, R0, 0x10000, RZ ;  /* 0x0001000000237824 */ /* 0x000fe200078e00ff */
[----:B------:R-:W-:Y:S01]  /*92b0*/  LOP3.LUT R42, R15, 0xffff0000, RZ, 0xc0, !PT ;  /* 0xffff00000f2a7812 */ /* 0x000fe200078ec0ff */
[----:B------:R-:W-:Y:S01]  /*92c0*/  IMAD.U32 R44, R20, 0x10000, RZ ;  /* 0x00010000142c7824 */ /* 0x000fe200078e00ff */
[----:B------:R-:W-:Y:S01]  /*92d0*/  LOP3.LUT R0, R0, 0xffff0000, RZ, 0xc0, !PT ;  /* 0xffff000000007812 */ /* 0x000fe200078ec0ff */
[----:B------:R-:W-:Y:S02]  /*92e0*/  IMAD.U32 R40, R12, 0x10000, RZ ;  /* 0x000100000c287824 */ /* 0x000fe400078e00ff */
[----:B------:R-:W-:Y:S01]  /*92f0*/  IMAD.U32 R39, R21, 0x10000, RZ ;  /* 0x0001000015277824 */ /* 0x000fe200078e00ff */
[----:B------:R-:W-:-:S02]  /*9300*/  LOP3.LUT R41, R20, 0xffff0000, RZ, 0xc0, !PT ;  /* 0xffff000014297812 */ /* 0x000fc400078ec0ff */
[----:B------:R-:W-:Y:S01]  /*9310*/  LOP3.LUT R43, R26, 0xffff0000, RZ, 0xc0, !PT ;  /* 0xffff00001a2b7812 */ /* 0x000fe200078ec0ff */
[----:B--2---:R-:W-:-:S04]  /*9320*/  IMAD.IADD R8, R5, 0x1, R4 ;  /* 0x0000000105087824 */ /* 0x004fc800078e0204 */
[----:B------:R-:W-:Y:S01]  /*9330*/  IMAD R25, R8, 0x2, R19 ;  /* 0x0000000208197824 */ /* 0x000fe200078e0213 */
[----:B---3--:R-:W1:Y:S04]  /*9340*/  LDS.128 R4, [R45+0x18400] ;  /* 0x018400002d047984 */ /* 0x008e680000000c00 */
[----:B------:R-:W2:Y:S01]  /*9350*/  LDS.128 R8, [R25+0x18400] ;  /* 0x0184000019087984 */ /* 0x000ea20000000c00 */
[----:B-1----:R-:W-:Y:S02]  /*9360*/  IMAD.U32 R27, R4, 0x10000, RZ ;  /* 0x00010000041b7824 */ /* 0x002fe400078e00ff */
[C---:B--2---:R-:W-:Y:S01]  /*9370*/  IMAD.U32 R31, R8.reuse, 0x10000, RZ ;  /* 0x00010000081f7824 */ /* 0x044fe200078e00ff */
[----:B------:R-:W-:Y:S01]  /*9380*/  LOP3.LUT R8, R8, 0xffff0000, RZ, 0xc0, !PT ;  /* 0xffff000008087812 */ /* 0x000fe200078ec0ff */
[----:B------:R-:W-:-:S02]  /*9390*/  IMAD.U32 R32, R9, 0x10000, RZ ;  /* 0x0001000009207824 */ /* 0x000fc400078e00ff */
[-C--:B------:R-:W-:Y:S01]  /*93a0*/  FMUL.FTZ R36, R37, R31.reuse ;  /* 0x0000001f25247220 */ /* 0x080fe20000410000 */
[----:B------:R-:W-:Y:S01]  /*93b0*/  FMUL.FTZ R38, R35, R31 ;  /* 0x0000001f23267220 */ /* 0x000fe20000410000 */
[----:B0-----:R-:W-:Y:S02]  /*93c0*/  IMAD.U32 R28, R5, 0x10000, RZ ;  /* 0x00010000051c7824 */ /* 0x001fe400078e00ff */
[-C--:B------:R-:W-:Y:S01]  /*93d0*/  FMUL.FTZ R31, R44, R32.reuse ;  /* 0x000000202c1f7220 */ /* 0x080fe20000410000 */
[-C--:B------:R-:W-:Y:S01]  /*93e0*/  FFMA.FTZ R36, R35, R27.reuse, -R36 ;  /* 0x0000001b23247223 */ /* 0x080fe20000010824 */
[----:B------:R-:W-:Y:S01]  /*93f0*/  FMUL.FTZ R35, R40, R32 ;  /* 0x0000002028237220 */ /* 0x000fe20000410000 */
[----:B------:R-:W-:Y:S01]  /*9400*/  LOP3.LUT R4, R4, 0xffff0000, RZ, 0xc0, !PT ;  /* 0xffff000004047812 */ /* 0x000fe200078ec0ff */
[----:B------:R-:W-:Y:S01]  /*9410*/  FFMA.FTZ R38, R37, R27, R38 ;  /* 0x0000001b25267223 */ /* 0x000fe20000010026 */
[-C--:B------:R-:W-:Y:S01]  /*9420*/  FMUL.FTZ R15, R42, R8.reuse ;  /* 0x000000082a0f7220 */ /* 0x080fe20000410000 */
[----:B------:R-:W-:Y:S01]  /*9430*/  FMUL.FTZ R27, R0, R8 ;  /* 0x00000008001b7220 */ /* 0x000fe20000410000 */
[----:B------:R-:W-:-:S02]  /*9440*/  IMAD.U32 R33, R10, 0x10000, RZ ;  /* 0x000100000a217824 */ /* 0x000fc400078e00ff */
[-C--:B------:R-:W-:Y:S01]  /*9450*/  FFMA.FTZ R31, R40, R28.reuse, -R31 ;  /* 0x0000001c281f7223 */ /* 0x080fe2000001081f */
[C---:B------:R-:W-:Y:S02]  /*9460*/  IMAD.U32 R37, R13.reuse, 0x10000, RZ ;  /* 0x000100000d257824 */ /* 0x040fe400078e00ff */
[----:B------:R-:W-:Y:S01]  /*9470*/  FFMA.FTZ R35, R44, R28, R35 ;  /* 0x0000001c2c237223 */ /* 0x000fe20000010023 */
[----:B------:R-:W-:Y:S01]  /*9480*/  LOP3.LUT R10, R10, 0xffff0000, RZ, 0xc0, !PT ;  /* 0xffff00000a0a7812 */ /* 0x000fe200078ec0ff */
[-C--:B------:R-:W-:Y:S01]  /*9490*/  FFMA.FTZ R15, R0, R4.reuse, -R15 ;  /* 0x00000004000f7223 */ /* 0x080fe2000001080f */
[----:B------:R-:W-:Y:S01]  /*94a0*/  LOP3.LUT R28, R13, 0xffff0000, RZ, 0xc0, !PT ;  /* 0xffff00000d1c7812 */ /* 0x000fe200078ec0ff */
[----:B------:R-:W-:Y:S01]  /*94b0*/  FFMA.FTZ R27, R42, R4, R27 ;  /* 0x000000042a1b7223 */ /* 0x000fe2000001001b */
[----:B------:R-:W-:Y:S01]  /*94c0*/  LOP3.LUT R32, R21, 0xffff0000, RZ, 0xc0, !PT ;  /* 0xffff000015207812 */ /* 0x000fe200078ec0ff */
[----:B------:R-:W-:Y:S02]  /*94d0*/  IMAD.U32 R29, R6, 0x10000, RZ ;  /* 0x00010000061d7824 */ /* 0x000fe400078e00ff */
[-C--:B------:R-:W-:Y:S01]  /*94e0*/  FMUL.FTZ R0, R39, R33.reuse ;  /* 0x0000002127007220 */ /* 0x080fe20000410000 */
[----:B------:R-:W-:Y:S01]  /*94f0*/  FMUL.FTZ R4, R37, R33 ;  /* 0x0000002125047220 */ /* 0x000fe20000410000 */
[----:B------:R-:W-:-:S02]  /*9500*/  IMAD.U32 R34, R11, 0x10000, RZ ;  /* 0x000100000b227824 */ /* 0x000fc400078e00ff */
[----:B------:R-:W-:Y:S02]  /*9510*/  IMAD.U32 R40, R26, 0x10000, RZ ;  /* 0x000100001a287824 */ /* 0x000fe400078e00ff */
[-C--:B------:R-:W-:Y:S01]  /*9520*/  FMUL.FTZ R13, R32, R10.reuse ;  /* 0x0000000a200d7220 */ /* 0x080fe20000410000 */
[----:B------:R-:W-:Y:S01]  /*9530*/  FMUL.FTZ R21, R28, R10 ;  /* 0x0000000a1c157220 */ /* 0x000fe20000410000 */
[----:B------:R-:W-:Y:S01]  /*9540*/  LOP3.LUT R6, R6, 0xffff0000, RZ, 0xc0, !PT ;  /* 0xffff000006067812 */ /* 0x000fe200078ec0ff */
[-C--:B------:R-:W-:Y:S01]  /*9550*/  FFMA.FTZ R8, R37, R29.reuse, -R0 ;  /* 0x0000001d25087223 */ /* 0x080fe20000010800 */
[----:B------:R-:W-:Y:S01]  /*9560*/  FFMA.FTZ R10, R39, R29, R4 ;  /* 0x0000001d270a7223 */ /* 0x000fe20000010004 */
[----:B------:R-:W-:Y:S01]  /*9570*/  IMAD.U32 R30, R7, 0x10000, RZ ;  /* 0x00010000071e7824 */ /* 0x000fe200078e00ff */
[----:B------:R-:W-:Y:S01]  /*9580*/  LOP3.LUT R9, R9, 0xffff0000, RZ, 0xc0, !PT ;  /* 0xffff000009097812 */ /* 0x000fe200078ec0ff */
[----:B------:R-:W-:Y:S01]  /*9590*/  IMAD.U32 R0, R14, 0x10000, RZ ;  /* 0x000100000e007824 */ /* 0x000fe200078e00ff */
[----:B------:R-:W-:Y:S01]  /*95a0*/  LOP3.LUT R11, R11, 0xffff0000, RZ, 0xc0, !PT ;  /* 0xffff00000b0b7812 */ /* 0x000fe200078ec0ff */
[----:B------:R-:W-:Y:S01]  /*95b0*/  FMUL.FTZ R29, R40, R34 ;  /* 0x00000022281d7220 */ /* 0x000fe20000410000 */
[----:B------:R-:W-:-:S02]  /*95c0*/  LOP3.LUT R37, R12, 0xffff0000, RZ, 0xc0, !PT ;  /* 0xffff00000c257812 */ /* 0x000fc400078ec0ff */
        /* <DEDUP_REMOVED lines=26> */
.L_x_10543:
[----:B------:R-:W-:Y:S05]  /*9770*/  BSYNC B0 ;  /* 0x0000000000007941 */ /* 0x000fea0003800000 */
.L_x_10532:
        /* <DEDUP_REMOVED lines=8> */
.L_x_10529:
[----:B-12---:R-:W1:Y:S01]  /*9800*/  S2R R0, SR_TID.X ;  /* 0x0000000000007919 */ /* 0x006e620000002100 */
[----:B------:R-:W-:Y:S01]  /*9810*/  ISETP.NE.AND P0, PT, R206, 0x3, PT ;  /* 0x00000003ce00780c */ /* 0x000fe20003f05270 */
[----:B------:R-:W-:Y:S05]  /*9820*/  WARPSYNC.ALL ;  /* 0x0000000000007948 */ /* 0x000fea0003800000 */
[----:B-1----:R-:W-:-:S05]  /*9830*/  SHF.R.U32.HI R0, RZ, 0x7, R0 ;  /* 0x00000007ff007819 */ /* 0x002fca0000011600 */
[----:B---3--:R-:W-:-:S05]  /*9840*/  VIADD R9, R0, 0x8 ;  /* 0x0000000800097836 */ /* 0x008fca0000000000 */
[----:B------:R1:W-:Y:S06]  /*9850*/  BAR.SYNC.DEFER_BLOCKING R9, 0x100 ;  /* 0x000400090000751d */ /* 0x0003ec0000010000 */
[----:B------:R-:W-:Y:S05]  /*9860*/  @!P0 BRA `(.L_x_10553) ;  /* 0x0000000000048947 */ /* 0x000fea0003800000 */
[----:B------:R-:W-:Y:S01]  /*9870*/  BPT.TRAP 0x1 ;  /* 0x000000040000795c */ /* 0x000fe20000300000 */
.L_x_10553:
[----:B------:R-:W-:Y:S01]  /*9880*/  IMAD R0, R202, 0x8, R19 ;  /* 0x00000008ca007824 */ /* 0x000fe200078e0213 */
[----:B0-----:R-:W-:-:S04]  /*9890*/  SHF.L.U32 R13, R214, 0x1f, RZ ;  /* 0x0000001fd60d7819 */ /* 0x001fc800000006ff */
[----:B------:R0:W2:Y:S01]  /*98a0*/  SYNCS.PHASECHK.TRANS64.TRYWAIT P1, [R0+URZ+0x32430], R13 ;  /* 0x0324300d000075a7 */ /* 0x0000a2000802017f */
[----:B------:R-:W-:Y:S05]  /*98b0*/  @!P0 BRA `(.L_x_10554) ;  /* 0x0000000000048947 */ /* 0x000fea0003800000 */
[----:B------:R-:W-:Y:S01]  /*98c0*/  BPT.TRAP 0x1 ;  /* 0x000000040000795c */ /* 0x000fe20000300000 */
.L_x_10554:
[----:B------:R-:W-:Y:S01]  /*98d0*/  VIADD R4, R19, 0x1c400 ;  /* 0x0001c40013047836 */ /* 0x000fe20000000000 */
[----:B------:R-:W-:Y:S01]  /*98e0*/  LOP3.LUT R10, R24, 0x10000, RZ, 0xfc, !PT ;  /* 0x00010000180a7812 */ /* 0x000fe200078efcff */
[----:B------:R-:W-:-:S03]  /*98f0*/  IMAD.MOV.U32 R11, RZ, RZ, 0x40000040 ;  /* 0x40000040ff0b7424 */ /* 0x000fc600078e00ff */
[----:B------:R-:W-:-:S04]  /*9900*/  SHF.R.U32.HI R4, RZ, 0x4, R4 ;  /* 0x00000004ff047819 */ /* 0x000fc80000011604 */
[----:B------:R-:W-:-:S04]  /*9910*/  LOP3.LUT R4, R4, 0x3fff, RZ, 0xc0, !PT ;  /* 0x00003fff04047812 */ /* 0x000fc800078ec0ff */
[----:B------:R-:W-:-:S05]  /*9920*/  LOP3.LUT R4, R4, 0x10000, RZ, 0xfc, !PT ;  /* 0x0001000004047812 */ /* 0x000fca00078efcff */
[----:B------:R3:W-:Y:S01]  /*9930*/  STL [R1+0x4], R4 ;  /* 0x0000040401007387 */ /* 0x0007e20000100800 */
[----:B--2---:R-:W-:Y:S05]  /*9940*/  @P1 BRA `(.L_x_10555) ;  /* 0x0000000000081947 */ /* 0x004fea0003800000 */
[----:B------:R-:W2:Y:S02]  /*9950*/  SYNCS.PHASECHK.TRANS64.TRYWAIT P1, [R0+URZ+0x32430], R13 ;  /* 0x0324300d000075a7 */ /* 0x000ea4000802017f */
[----:B--2---:R-:W-:Y:S05]  /*9960*/  @!P1 BRA `(.L_x_10556) ;  /* 0x00000140005c9947 */ /* 0x004fea0003800000 */
.L_x_10555:
[----:B---3--:R-:W3:Y:S01]  /*9970*/  LDL R4, [R1+0x4] ;  /* 0x0000040001047983 */ /* 0x008ee20000100800 */
[----:B------:R-:W-:Y:S01]  /*9980*/  IMAD.MOV.U32 R5, RZ, RZ, 0x40000040 ;  /* 0x40000040ff057424 */ /* 0x000fe200078e00ff */
[----:B------:R-:W-:Y:S05]  /*9990*/  WARPSYNC.ALL ;  /* 0x0000000000007948 */ /* 0x000fea0003800000 */
[C---:B------:R-:W-:Y:S01]  /*99a0*/  R2UR UR4, R10.reuse ;  /* 0x000000000a0472ca */ /* 0x040fe200000e0000 */
[----:B-----5:R-:W-:Y:S01]  /*99b0*/  WARPGROUP.ARRIVE ;  /* 0x00000000000079c5 */ /* 0x020fe20000000000 */
[----:B------:R-:W-:Y:S01]  /*99c0*/  R2UR UR5, R11 ;  /* 0x000000000b0572ca */ /* 0x000fe200000e0000 */
[----:B------:R-:W-:Y:S01]  /*99d0*/  VIADD R220, R10, 0x2 ;  /* 0x000000020adc7836 */ /* 0x000fe20000000000 */
[----:B------:R-:W-:Y:S01]  /*99e0*/  R2UR UR7, R5 ;  /* 0x00000000050772ca */ /* 0x000fe200000e0000 */
[----:B------:R-:W-:Y:S01]  /*99f0*/  IMAD.MOV.U32 R221, RZ, RZ, 0x40000040 ;  /* 0x40000040ffdd7424 */ /* 0x000fe200078e00ff */
[----:B------:R-:W-:Y:S01]  /*9a00*/  BSSY B0, `(.L_x_10557) ;  /* 0x0000027000007945 */ /* 0x000fe20003800000 */
[----:B------:R-:W-:-:S02]  /*9a10*/  IMAD.MOV.U32 R7, RZ, RZ, 0x40000040 ;  /* 0x40000040ff077424 */ /* 0x000fc400078e00ff */
[C---:B------:R-:W-:Y:S02]  /*9a20*/  VIADD R218, R10.reuse, 0x4 ;  /* 0x000000040ada7836 */ /* 0x040fe40000000000 */
[----:B------:R-:W-:Y:S02]  /*9a30*/  IMAD.MOV.U32 R219, RZ, RZ, 0x40000040 ;  /* 0x40000040ffdb7424 */ /* 0x000fe400078e00ff */
[----:B------:R-:W-:Y:S02]  /*9a40*/  VIADD R216, R10, 0x6 ;  /* 0x000000060ad87836 */ /* 0x000fe40000000000 */
[----:B------:R-:W-:Y:S02]  /*9a50*/  IMAD.MOV.U32 R217, RZ, RZ, 0x40000040 ;  /* 0x40000040ffd97424 */ /* 0x000fe400078e00ff */
[----:B------:R-:W-:Y:S02]  /*9a60*/  IMAD.MOV.U32 R5, RZ, RZ, 0x40000040 ;  /* 0x40000040ff057424 */ /* 0x000fe400078e00ff */
[----:B---3--:R-:W-:-:S04]  /*9a70*/  IMAD R4, R202, 0x300, R4 ;  /* 0x00000300ca047824 */ /* 0x008fc800078e0204 */
        /* <DEDUP_REMOVED lines=12> */
[----:B------:R-:W-:Y:S01]  /*9b40*/  HGMMA.64x96x16.F32.BF16 R24, gdesc[UR4], R24, gsb0 ;  /* 0x01600000041879f0 */ /* 0x000fe20008001818 */
[----:B------:R-:W-:Y:S02]  /*9b50*/  R2UR UR4, R218 ;  /* 0x00000000da0472ca */ /* 0x000fe400000e0000 */
[----:B------:R-:W-:Y:S02]  /*9b60*/  R2UR UR5, R219 ;  /* 0x00000000db0572ca */ /* 0x000fe400000e0000 */
[----:B------:R-:W-:Y:S02]  /*9b70*/  R2UR UR6, R6 ;  /* 0x00000000060672ca */ /* 0x000fe400000e0000 */
[----:B------:R-:W-:Y:S01]  /*9b80*/  R2UR UR7, R7 ;  /* 0x00000000070772ca */ /* 0x000fe200000e0000 */
[----:B------:R-:W-:Y:S02]  /*9b90*/  WARPGROUP.DEPBAR.LE gsb0, 0x0 ;  /* 0x00008000000079c5 */ /* 0x000fe40000010000 */
[----:B------:R-:W-:-:S10]  /*9ba0*/  WARPGROUP.ARRIVE ;  /* 0x00000000000079c5 */ /* 0x000fd40000000000 */
[----:B------:R-:W-:Y:S01]  /*9bb0*/  HGMMA.64x96x16.F32.BF16 R24, gdesc[UR4], R24, gsb0 ;  /* 0x01600000041879f0 */ /* 0x000fe20008001818 */
[----:B------:R-:W-:Y:S02]  /*9bc0*/  R2UR UR4, R216 ;  /* 0x00000000d80472ca */ /* 0x000fe400000e0000 */
[----:B------:R-:W-:Y:S02]  /*9bd0*/  R2UR UR5, R217 ;  /* 0x00000000d90572ca */ /* 0x000fe400000e0000 */
[----:B------:R-:W-:Y:S02]  /*9be0*/  R2UR UR6, R4 ;  /* 0x00000000040672ca */ /* 0x000fe400000e0000 */
[----:B------:R-:W-:Y:S02]  /*9bf0*/  R2UR UR7, R5 ;  /* 0x00000000050772ca */ /* 0x000fe400000e0000 */
[----:B------:R-:W-:Y:S01]  /*9c00*/  SHF.L.U32 R4, R3, 0x1f, RZ ;  /* 0x0000001f03047819 */ /* 0x000fe200000006ff */
[----:B------:R-:W-:-:S02]  /*9c10*/  WARPGROUP.DEPBAR.LE gsb0, 0x0 ;  /* 0x00008000000079c5 */ /* 0x000fc40000010000 */
[----:B------:R-:W-:-:S08]  /*9c20*/  WARPGROUP.ARRIVE ;  /* 0x00000000000079c5 */ /* 0x000fd00000000000 */
[----:B------:R-:W-:Y:S03]  /*9c30*/  HGMMA.64x96x16.F32.BF16 R24, gdesc[UR4], R24, gsb0 ;  /* 0x01600000041879f0 */ /* 0x000fe60008001818 */
[----:B------:R-:W-:Y:S02]  /*9c40*/  WARPGROUP.DEPBAR.LE gsb0, 0x0 ;  /* 0x00008000000079c5 */ /* 0x000fe40000010000 */
[----:B------:R-:W3:Y:S02]  /*9c50*/  SYNCS.PHASECHK.TRANS64.TRYWAIT P1, [R19+URZ+0x32410], R4 ;  /* 0x03241004130075a7 */ /* 0x000ee4000802017f */
[----:B---3--:R-:W-:Y:S05]  /*9c60*/  @!P1 BRA `(.L_x_10558) ;  /* 0x0000013c00b09947 */ /* 0x008fea0003800000 */
.L_x_10781:
[----:B------:R-:W-:Y:S05]  /*9c70*/  BSYNC B0 ;  /* 0x0000000000007941 */ /* 0x000fea0003800000 */
.L_x_10557:
[----:B------:R-:W-:Y:S05]  /*9c80*/  @!P0 BRA `(.L_x_10559) ;  /* 0x0000000000048947 */ /* 0x000fea0003800000 */
[----:B------:R-:W-:Y:S01]  /*9c90*/  BPT.TRAP 0x1 ;  /* 0x000000040000795c */ /* 0x000fe20000300000 */
.L_x_10559:
[----:B------:R4:W0:Y:S01]  /*9ca0*/  SYNCS.PHASECHK.TRANS64.TRYWAIT P1, [R0+URZ+0x32450], R13 ;  /* 0x0324500d000075a7 */ /* 0x000822000802017f */
[----:B------:R-:W-:Y:S05]  /*9cb0*/  @!P0 BRA `(.L_x_10560) ;  /* 0x0000000000048947 */ /* 0x000fea0003800000 */
[----:B------:R-:W-:Y:S01]  /*9cc0*/  BPT.TRAP 0x1 ;  /* 0x000000040000795c */ /* 0x000fe20000300000 */
.L_x_10560:
[----:B0-----:R-:W-:Y:S05]  /*9cd0*/  @P1 BRA `(.L_x_10561) ;  /* 0x0000000000081947 */ /* 0x001fea0003800000 */
[----:B------:R-:W0:Y:S02]  /*9ce0*/  SYNCS.PHASECHK.TRANS64.TRYWAIT P1, [R0+URZ+0x32450], R13 ;  /* 0x0324500d000075a7 */ /* 0x000e24000802017f */
[----:B0-----:R-:W-:Y:S05]  /*9cf0*/  @!P1 BRA `(.L_x_10562) ;  /* 0x0000013c00a09947 */ /* 0x001fea0003800000 */
.L_x_10561:
[----:B------:R-:W-:Y:S05]  /*9d00*/  WARPSYNC.ALL ;  /* 0x0000000000007948 */ /* 0x000fea0003800000 */
[----:B------:R-:W-:Y:S01]  /*9d10*/  IMAD R72, R72, 0x2000, R19 ;  /* 0x0000200048487824 */ /* 0x000fe200078e0213 */
[----:B------:R-:W-:Y:S01]  /*9d20*/  WARPGROUP.ARRIVE ;  /* 0x00000000000079c5 */ /* 0x000fe20000000000 */
[----:B------:R-:W-:Y:S01]  /*9d30*/  VIADD R227, R19, 0x400 ;  /* 0x0000040013e37836 */ /* 0x000fe20000000000 */
[----:B------:R-:W-:Y:S01]  /*9d40*/  UMOV UR9, 0x40000040 ;  /* 0x4000004000097882 */ /* 0x000fe20000000000 */
[----:B------:R-:W-:Y:S01]  /*9d50*/  IMAD.MOV.U32 R5, RZ, RZ, 0x40000040 ;  /* 0x40000040ff057424 */ /* 0x000fe200078e00ff */
[----:B------:R-:W-:Y:S01]  /*9d60*/  R2UR UR4, R72 ;  /* 0x00000000480472ca */ /* 0x000fe200000e0000 */
[----:B------:R-:W-:Y:S01]  /*9d70*/  IMAD.MOV.U32 R7, RZ, RZ, 0x40000040 ;  /* 0x40000040ff077424 */ /* 0x000fe200078e00ff */
[----:B------:R-:W-:Y:S01]  /*9d80*/  SHF.R.U32.HI R227, RZ, 0x4, R227 ;  /* 0x00000004ffe37819 */ /* 0x000fe200000116e3 */
[----:B--2-4-:R-:W-:Y:S01]  /*9d90*/  IMAD.U32 R13, RZ, RZ, UR9 ;  /* 0x00000009ff0d7e24 */ /* 0x014fe2000f8e00ff */
[----:B------:R-:W-:Y:S01]  /*9da0*/  R2UR UR11, R5 ;  /* 0x00000000050b72ca */ /* 0x000fe200000e0000 */
[----:B------:R-:W-:Y:S01]  /*9db0*/  UMOV UR57, 0x40000040 ;  /* 0x4000004000397882 */ /* 0x000fe20000000000 */
[----:B------:R-:W-:Y:S01]  /*9dc0*/  LOP3.LUT R227, R227, 0x3fff, RZ, 0xc0, !PT ;  /* 0x00003fffe3e37812 */ /* 0x000fe200078ec0ff */
[----:B------:R-:W-:Y:S01]  /*9dd0*/  UMOV UR53, 0x40000040 ;  /* 0x4000004000357882 */ /* 0x000fe20000000000 */
[----:B------:R-:W-:Y:S01]  /*9de0*/  UMOV UR49, 0x40000040 ;  /* 0x4000004000317882 */ /* 0x000fe20000000000 */
[----:B------:R-:W-:Y:S01]  /*9df0*/  UMOV UR45, 0x40000040 ;  /* 0x40000040002d7882 */ /* 0x000fe20000000000 */
[----:B------:R-:W-:Y:S01]  /*9e00*/  LOP3.LUT R3, R227, 0x10000, RZ, 0xfc, !PT ;  /* 0x00010000e3037812 */ /* 0x000fe200078efcff */
[----:B------:R-:W-:Y:S01]  /*9e10*/  UMOV UR41, 0x40000040 ;  /* 0x4000004000297882 */ /* 0x000fe20000000000 */
[----:B------:R-:W-:Y:S01]  /*9e20*/  IMAD.MOV.U32 R5, RZ, RZ, 0x40000040 ;  /* 0x40000040ff057424 */ /* 0x000fe200078e00ff */
[----:B------:R-:W-:-:S02]  /*9e30*/  UIADD3 UR4, UR4, 0x22400, URZ ;  /* 0x0002240004047890 */ /* 0x000fc4000fffe03f */
[----:B---3--:R-:W-:Y:S01]  /*9e40*/  IMAD R4, R202, 0xc00, R3 ;  /* 0x00000c00ca047824 */ /* 0x008fe200078e0203 */
[----:B------:R0:W-:Y:S01]  /*9e50*/  STL [R1+0x38], R3 ;  /* 0x0000380301007387 */ /* 0x0001e20000100800 */
[----:B------:R-:W-:Y:S01]  /*9e60*/  USHF.R.U32.HI UR4, URZ, 0x4, UR4 ;  /* 0x000000043f047899 */ /* 0x000fe20008011604 */
[----:B------:R-:W-:Y:S01]  /*9e70*/  R2UR UR39, R5 ;  /* 0x00000000052772ca */ /* 0x000fe200000e0000 */
[C---:B------:R-:W-:Y:S01]  /*9e80*/  VIADD R6, R4.reuse, 0x2 ;  /* 0x0000000204067836 */ /* 0x040fe20000000000 */
[----:B------:R-:W-:Y:S01]  /*9e90*/  R2UR UR10, R4 ;  /* 0x00000000040a72ca */ /* 0x000fe200000e0000 */
[----:B------:R-:W-:Y:S01]  /*9ea0*/  ULOP3.LUT UR4, UR4, 0x3fff, URZ, 0xc0, !UPT ;  /* 0x00003fff04047892 */ /* 0x000fe2000f8ec03f */
[----:B------:R-:W-:-:S03]  /*9eb0*/  UMOV UR37, 0x40000040 ;  /* 0x4000004000257882 */ /* 0x000fc60000000000 */
[----:B------:R-:W-:Y:S01]  /*9ec0*/  ULOP3.LUT UR4, UR4, 0x10000, URZ, 0xfc, !UPT ;  /* 0x0001000004047892 */ /* 0x000fe2000f8efc3f */
[----:B0-----:R-:W0:Y:S03]  /*9ed0*/  S2R R3, SR_TID.X ;  /* 0x0000000000037919 */ /* 0x001e260000002100 */
[----:B------:R-:W-:Y:S02]  /*9ee0*/  UIADD3 UR5, UR4, 0x2, URZ ;  /* 0x0000000204057890 */ /* 0x000fe4000fffe03f */
[----:B------:R-:W-:Y:S02]  /*9ef0*/  UIADD3 UR56, UR4, 0x804, URZ ;  /* 0x0000080404387890 */ /* 0x000fe4000fffe03f */
[----:B------:R-:W-:Y:S01]  /*9f00*/  UMOV UR8, UR4 ;  /* 0x0000000400087c82 */ /* 0x000fe20008000000 */
[----:B------:R-:W-:Y:S01]  /*9f10*/  UIADD3 UR52, UR4, 0x806, URZ ;  /* 0x0000080604347890 */ /* 0x000fe2000fffe03f */
[----:B------:R-:W-:Y:S01]  /*9f20*/  HGMMA.64x96x16.F32.BF16 R24, gdesc[UR8], R24, gsb0 ;  /* 0x01600000081879f0 */ /* 0x000fe20008001818 */
[----:B------:R-:W-:Y:S01]  /*9f30*/  R2UR UR10, R6 ;  /* 0x00000000060a72ca */ /* 0x000fe200000e0000 */
[----:B------:R-:W-:Y:S01]  /*9f40*/  IMAD.U32 R12, RZ, RZ, UR8 ;  /* 0x00000008ff0c7e24 */ /* 0x000fe2000f8e00ff */
[----:B------:R-:W-:Y:S01]  /*9f50*/  R2UR UR11, R7 ;  /* 0x00000000070b72ca */ /* 0x000fe200000e0000 */
[----:B------:R-:W-:Y:S01]  /*9f60*/  UMOV UR8, UR5 ;  /* 0x0000000500087c82 */ /* 0x000fe20008000000 */
[----:B------:R-:W-:Y:S01]  /*9f70*/  UMOV UR9, 0x40000040 ;  /* 0x4000004000097882 */ /* 0x000fe20000000000 */
[----:B------:R-:W-:Y:S01]  /*9f80*/  VIADD R6, R4, 0x4 ;  /* 0x0000000404067836 */ /* 0x000fe20000000000 */
[----:B------:R-:W-:Y:S01]  /*9f90*/  UIADD3 UR5, UR4, 0x4, URZ ;  /* 0x0000000404057890 */ /* 0x000fe2000fffe03f */
[----:B------:R-:W-:Y:S01]  /*9fa0*/  IMAD.MOV.U32 R7, RZ, RZ, 0x40000040 ;  /* 0x40000040ff077424 */ /* 0x000fe200078e00ff */
[----:B------:R2:W-:Y:S01]  /*9fb0*/  STL.64 [R1+0x50], R12 ;  /* 0x0000500c01007387 */ /* 0x0005e20000100a00 */
[----:B------:R-:W-:-:S02]  /*9fc0*/  UIADD3 UR48, UR4, 0xc00, URZ ;  /* 0x00000c0004307890 */ /* 0x000fc4000fffe03f */
[----:B------:R-:W-:Y:S02]  /*9fd0*/  UIADD3 UR44, UR4, 0xc02, URZ ;  /* 0x00000c02042c7890 */ /* 0x000fe4000fffe03f */
[----:B------:R-:W-:Y:S02]  /*9fe0*/  UIADD3 UR40, UR4, 0xc04, URZ ;  /* 0x00000c0404287890 */ /* 0x000fe4000fffe03f */
[----:B------:R-:W-:Y:S01]  /*9ff0*/  UIADD3 UR36, UR4, 0xc06, URZ ;  /* 0x00000c0604247890 */ /* 0x000fe2000fffe03f */
[----:B--2---:R-:W-:Y:S02]  /*a000*/  IMAD.U32 R12, RZ, RZ, UR8 ;  /* 0x00000008ff0c7e24 */ /* 0x004fe4000f8e00ff */
[----:B------:R-:W-:Y:S01]  /*a010*/  IMAD.U32 R13, RZ, RZ, UR9 ;  /* 0x00000009ff0d7e24 */ /* 0x000fe2000f8e00ff */
[----:B0-----:R-:W-:-:S04]  /*a020*/  SHF.R.U32.HI R3, RZ, 0x7, R3 ;  /* 0x00000007ff037819 */ /* 0x001fc80000011603 */
        /* <DEDUP_REMOVED lines=101> */
[----:B------:R-:W-:Y:S01]  /*a680*/  IMAD.U32 R228, RZ, RZ, UR8 ;  /* 0x00000008ffe47e24 */ /* 0x000fe2000f8e00ff */
        /* <DEDUP_REMOVED lines=8> */
[----:B------:R-:W-:-:S03]  /*a710*/  IMAD.MOV.U32 R7, RZ, RZ, 0x40000040 ;  /* 0x40000040ff077424 */ /* 0x000fc600078e00ff */
        /* <DEDUP_REMOVED lines=11> */
[----:B------:R-:W-:-:S02]  /*a7d0*/  R2UR UR38, R4 ;  /* 0x00000000042672ca */ /* 0x000fc400000e0000 */
        /* <DEDUP_REMOVED lines=26> */
.L_x_10563:
[----:B------:R-:W2:Y:S01]  /*a980*/  LDL R72, [R1+0x80] ;  /* 0x0000800001487983 */ /* 0x000ea20000100800 */
[----:B------:R-:W-:Y:S01]  /*a990*/  ULDC UR4, c[0x0][0xad0] ;  /* 0x0002b40000047ab9 */ /* 0x000fe20000000800 */
[----:B------:R-:W-:Y:S01]  /*a9a0*/  ULDC UR5, c[0x0][0xa80] ;  /* 0x0002a00000057ab9 */ /* 0x000fe20000000800 */
[----:B------:R-:W-:Y:S01]  /*a9b0*/  FMUL.FTZ R3, R24, UR4 ;  /* 0x0000000418037c20 */ /* 0x000fe20008410000 */
[----:B------:R-:W-:Y:S01]  /*a9c0*/  FMUL.FTZ R4, R25, UR4 ;  /* 0x0000000419047c20 */ /* 0x000fe20008410000 */
[----:B------:R-:W-:Y:S01]  /*a9d0*/  FMUL.FTZ R8, R28, UR4 ;  /* 0x000000041c087c20 */ /* 0x000fe20008410000 */
[----:B------:R-:W-:Y:S01]  /*a9e0*/  FMUL.FTZ R15, R32, UR4 ;  /* 0x00000004200f7c20 */ /* 0x000fe20008410000 */
[----:B0-----:R-:W-:Y:S01]  /*a9f0*/  FMUL.FTZ R12, R29, UR4 ;  /* 0x000000041d0c7c20 */ /* 0x001fe20008410000 */
[----:B------:R-:W-:Y:S01]  /*aa00*/  FMUL.FTZ R32, R43, UR4 ;  /* 0x000000042b207c20 */ /* 0x000fe20008410000 */
[----:B------:R-:W0:Y:S01]  /*aa10*/  MUFU.TANH R3, R3 ;  /* 0x0000000300037308 */ /* 0x000e220000002400 */
[----:B------:R-:W-:Y:S01]  /*aa20*/  FMUL.FTZ R43, R54, UR4 ;  /* 0x00000004362b7c20 */ /* 0x000fe20008410000 */
[----:B------:R-:W-:-:S02]  /*aa30*/  IMAD R54, R176, -0x60, R155 ;  /* 0xffffffa0b0367824 */ /* 0x000fc400078e029b */
        /* <DEDUP_REMOVED lines=43> */
[----:B------:R-:W1:Y:S01]  /*acf0*/  S2R R177, SR_CgaCtaId ;  /* 0x0000000000b17919 */ /* 0x000e620000008800 */
[----:B------:R-:W-:Y:S01]  /*ad00*/  LOP3.LUT R227, R227, 0x3000000, RZ, 0xfc, !PT ;  /* 0x03000000e3e37812 */ /* 0x000fe200078efcff */
[----:B------:R-:W1:Y:S08]  /*ad10*/  MUFU.TANH R7, R7 ;  /* 0x0000000700077308 */ /* 0x000e700000002400 */
        /* <DEDUP_REMOVED lines=29> */
[----:B------:R-:W1:Y:S01]  /*aef0*/  MUFU.TANH R47, R47 ;  /* 0x0000002f002f7308 */ /* 0x000e620000002400 */
[----:B--2---:R-:W-:-:S04]  /*af00*/  IADD3 R54, -R72, 0x60, R54 ;  /* 0x0000006048367810 */ /* 0x004fc80007ffe136 */
[----:B------:R-:W-:-:S03]  /*af10*/  ISETP.GT.AND P2, PT, R54, RZ, PT ;  /* 0x000000ff3600720c */ /* 0x000fc60003f44270 */
[----:B------:R-:W2:Y:S01]  /*af20*/  MUFU.TANH R52, R52 ;  /* 0x0000003400347308 */ /* 0x000ea20000002400 */
[C---:B------:R-:W-:Y:S02]  /*af30*/  ISETP.GT.AND P3, PT, R54.reuse, 0x1, PT ;  /* 0x000000013600780c */ /* 0x040fe40003f64270 */
[----:B------:R-:W-:Y:S02]  /*af40*/  ISETP.GT.AND P4, PT, R54, 0x8, PT ;  /* 0x000000083600780c */ /* 0x000fe40003f84270 */
[----:B0-----:R-:W-:Y:S02]  /*af50*/  FSEL R3, R3, -INF , P2 ;  /* 0xff80000003037808 */ /* 0x001fe40001000000 */
[----:B---3--:R-:W-:Y:S01]  /*af60*/  FSEL R4, R4, -INF , P3 ;  /* 0xff80000004047808 */ /* 0x008fe20001800000 */
[----:B------:R-:W0:Y:S01]  /*af70*/  MUFU.TANH R48, R48 ;  /* 0x0000003000307308 */ /* 0x000e220000002400 */
[----:B------:R-:W-:Y:S02]  /*af80*/  ISETP.GT.AND P5, PT, R54, 0x9, PT ;  /* 0x000000093600780c */ /* 0x000fe40003fa4270 */
[----:B----4-:R-:W-:-:S02]  /*af90*/  FSEL R56, R8, -INF , P4 ;  /* 0xff80000008387808 */ /* 0x010fc40002000000 */
[----:B------:R-:W-:Y:S02]  /*afa0*/  FMNMX.FTZ R57, R3, R4, !PT ;  /* 0x0000000403397209 */ /* 0x000fe40007810000 */
[----:B------:R-:W-:Y:S01]  /*afb0*/  ISETP.GT.AND P1, PT, R54, 0x10, PT ;  /* 0x000000103600780c */ /* 0x000fe20003f24270 */
[----:B------:R-:W3:Y:S01]  /*afc0*/  MUFU.TANH R53, R53 ;  /* 0x0000003500357308 */ /* 0x000ee20000002400 */
[----:B-----5:R-:W-:Y:S02]  /*afd0*/  FSEL R12, R12, -INF , P5 ;  /* 0xff8000000c0c7808 */ /* 0x020fe40002800000 */
[----:B------:R-:W-:Y:S02]  /*afe0*/  FMNMX.FTZ R59, R56, R57, !PT ;  /* 0x00000039383b7209 */ /* 0x000fe40007810000 */
[----:B-1----:R-:W-:Y:S02]  /*aff0*/  FSEL R5, R5, -INF , P2 ;  /* 0xff80000005057808 */ /* 0x002fe40001000000 */
[----:B------:R-:W-:Y:S01]  /*b000*/  ISETP.GT.AND P2, PT, R54, 0x11, PT ;  /* 0x000000113600780c */ /* 0x000fe20003f44270 */
[----:B------:R-:W1:Y:S01]  /*b010*/  MUFU.TANH R51, R51 ;  /* 0x0000003300337308 */ /* 0x000e620000002400 */
        /* <DEDUP_REMOVED lines=55> */
[----:B------:R-:W-:Y:S02]  /*b390*/  FSEL R59, R46, -INF , P4 ;  /* 0xff8000002e3b7808 */ /* 0x000fe40002000000 */
[----:B------:R-:W-:Y:S02]  /*b3a0*/  ISETP.GT.AND P5, PT, R54, 0x48, PT ;  /* 0x000000483600780c */ /* 0x000fe40003fa4270 */
        /* <DEDUP_REMOVED lines=11> */
[----:B--2---:R-:W-:Y:S02]  /*b460*/  FSEL R52, R52, -INF , P2 ;  /* 0xff80000034347808 */ /* 0x004fe40001000000 */
[----:B------:R-:W-:Y:S02]  /*b470*/  FMNMX.FTZ R7, R61, R46, !PT ;  /* 0x0000002e3d077209 */ /* 0x000fe40007810000 */
[----:B0-----:R-:W-:-:S02]  /*b480*/  FSEL R48, R48, -INF , P4 ;  /* 0xff80000030307808 */ /* 0x001fc40002000000 */
[----:B------:R-:W-:Y:S02]  /*b490*/  ISETP.GT.AND P4, PT, R54, 0x58, PT ;  /* 0x000000583600780c */ /* 0x000fe40003f84270 */
[----:B---3--:R-:W-:Y:S02]  /*b4a0*/  FSEL R53, R53, -INF , P3 ;  /* 0xff80000035357808 */ /* 0x008fe40001800000 */
[----:B------:R-:W-:Y:S02]  /*b4b0*/  FMNMX.FTZ R46, R52, R7, !PT ;  /* 0x00000007342e7209 */ /* 0x000fe40007810000 */
[----:B-1----:R-:W-:Y:S02]  /*b4c0*/  FSEL R51, R51, -INF , P5 ;  /* 0xff80000033337808 */ /* 0x002fe40002800000 */
[----:B------:R-:W-:Y:S02]  /*b4d0*/  ISETP.GT.AND P5, PT, R54, 0x59, PT ;  /* 0x000000593600780c */ /* 0x000fe40003fa4270 */
[----:B----4-:R-:W-:-:S02]  /*b4e0*/  FSEL R55, R55, -INF , P4 ;  /* 0xff80000037377808 */ /* 0x010fc40002000000 */
[----:B------:R-:W-:Y:S02]  /*b4f0*/  FMNMX.FTZ R46, R53, R46, !PT ;  /* 0x0000002e352e7209 */ /* 0x000fe40007810000 */
[----:B-----5:R-:W-:Y:S02]  /*b500*/  FSEL R54, R8, -INF , P5 ;  /* 0xff80000008367808 */ /* 0x020fe40002800000 */
[----:B------:R-:W-:Y:S01]  /*b510*/  FMNMX.FTZ R7, R55, R46, !PT ;  /* 0x0000002e37077209 */ /* 0x000fe20007810000 */
[----:B------:R-:W-:Y:S01]  /*b520*/  FMUL.FTZ R46, R63, UR4 ;  /* 0x000000043f2e7c20 */ /* 0x000fe20008410000 */
[----:B------:R-:W-:Y:S01]  /*b530*/  FMNMX.FTZ R50, R5, R15, !PT ;  /* 0x0000000f05327209 */ /* 0x000fe20007810000 */
[----:B------:R-:W-:Y:S01]  /*b540*/  FMUL.FTZ R63, R66, UR4 ;  /* 0x00000004423f7c20 */ /* 0x000fe20008410000 */
[----:B------:R-:W-:Y:S01]  /*b550*/  FMNMX.FTZ R45, R54, R7, !PT ;  /* 0x00000007362d7209 */ /* 0x000fe20007810000 */
[----:B------:R-:W-:Y:S02]  /*b560*/  IMAD.U32 R7, RZ, RZ, UR5 ;  /* 0x00000005ff077e24 */ /* 0x000fe4000f8e00ff */
[----:B------:R-:W-:Y:S01]  /*b570*/  FMUL.FTZ R66, R71, UR4 ;  /* 0x0000000447427c20 */ /* 0x000fe20008410000 */
[----:B------:R-:W0:Y:S01]  /*b580*/  MUFU.TANH R46, R46 ;  /* 0x0000002e002e7308 */ /* 0x000e220000002400 */
[----:B------:R-:W1:Y:S07]  /*b590*/  SHFL.BFLY PT, R8, R45, 0x2, 0x1f ;  /* 0x0c401f002d087f89 */ /* 0x000e6e00000e0000 */
[----:B------:R-:W2:Y:S08]  /*b5a0*/  MUFU.TANH R63, R63 ;  /* 0x0000003f003f7308 */ /* 0x000eb00000002400 */
[----:B------:R-:W3:Y:S01]  /*b5b0*/  MUFU.TANH R66, R66 ;  /* 0x0000004200427308 */ /* 0x000ee20000002400 */
[----:B-1----:R-:W-:-:S02]  /*b5c0*/  FMNMX.FTZ R49, R45, R8, !PT ;  /* 0x000000082d317209 */ /* 0x002fc40007810000 */
[----:B------:R-:W-:-:S03]  /*b5d0*/  FMNMX.FTZ R45, R13, R50, !PT ;  /* 0x000000320d2d7209 */ /* 0x000fc60007810000 */
[----:B------:R-:W1:Y:S01]  /*b5e0*/  SHFL.BFLY PT, R8, R49, 0x1, 0x1f ;  /* 0x0c201f0031087f89 */ /* 0x000e6200000e0000 */
[----:B------:R-:W-:Y:S02]  /*b5f0*/  FMNMX.FTZ R50, R14, R45, !PT ;  /* 0x0000002d0e327209 */ /* 0x000fe40007810000 */
[----:B-1----:R-:W-:-:S04]  /*b600*/  FMNMX.FTZ R8, R49, R8, !PT ;  /* 0x0000000831087209 */ /* 0x002fc80007810000 */
[C---:B------:R-:W-:Y:S01]  /*b610*/  FSETP.NEU.FTZ.AND P6, PT, R8.reuse, -INF , PT ;  /* 0xff8000000800780b */ /* 0x040fe20003fdd000 */
[----:B------:R-:W-:-:S05]  /*b620*/  FMUL.FTZ R62, R8, R7 ;  /* 0x00000007083e7220 */ /* 0x000fca0000410000 */
[----:B------:R-:W-:-:S05]  /*b630*/  FSEL R62, R62, RZ, P6 ;  /* 0x000000ff3e3e7208 */ /* 0x000fca0003000000 */
[-CC-:B------:R-:W-:Y:S01]  /*b640*/  FFMA.FTZ R152, R3, R7.reuse, -R62.reuse ;  /* 0x0000000703987223 */ /* 0x180fe2000001083e */
[----:B------:R-:W-:Y:S01]  /*b650*/  FMNMX.FTZ R3, R21, R50, !PT ;  /* 0x0000003215037209 */ /* 0x000fe20007810000 */
[-CC-:B------:R-:W-:Y:S01]  /*b660*/  FFMA.FTZ R45, R4, R7.reuse, -R62.reuse ;  /* 0x00000007042d7223 */ /* 0x180fe2000001083e */
[-CC-:B------:R-:W-:Y:S01]  /*b670*/  FFMA.FTZ R49, R12, R7.reuse, -R62.reuse ;  /* 0x000000070c317223 */ /* 0x180fe2000001083e */
[----:B0-----:R-:W-:Y:S01]  /*b680*/  FSEL R12, R46, -INF , P1 ;  /* 0xff8000002e0c7808 */ /* 0x001fe20000800000 */
[--C-:B------:R-:W-:Y:S01]  /*b690*/  FFMA.FTZ R154, R56, R7, -R62.reuse ;  /* 0x00000007389a7223 */ /* 0x100fe2000001083e */
[----:B------:R-:W-:Y:S01]  /*b6a0*/  FMNMX.FTZ R4, R24, R3, !PT ;  /* 0x0000000318047209 */ /* 0x000fe20007810000 */
[-CC-:B------:R-:W-:Y:S01]  /*b6b0*/  FFMA.FTZ R156, R57, R7.reuse, -R62.reuse ;  /* 0x00000007399c7223 */ /* 0x180fe2000001083e */
[----:B--2---:R-:W-:Y:S01]  /*b6c0*/  FSEL R56, R63, -INF , P2 ;  /* 0xff8000003f387808 */ /* 0x004fe20001000000 */
[-CC-:B------:R-:W-:Y:S01]  /*b6d0*/  FFMA.FTZ R50, R20, R7.reuse, -R62.reuse ;  /* 0x0000000714327223 */ /* 0x180fe2000001083e */
[----:B------:R-:W-:Y:S01]  /*b6e0*/  FMNMX.FTZ R3, R27, R4, !PT ;  /* 0x000000041b037209 */ /* 0x000fe20007810000 */
[-CC-:B------:R-:W-:Y:S01]  /*b6f0*/  FFMA.FTZ R172, R52, R7.reuse, -R62.reuse ;  /* 0x0000000734ac7223 */ /* 0x180fe2000001083e */
[----:B------:R-:W-:Y:S01]  /*b700*/  FSEL R63, R65, -INF , P3 ;  /* 0xff800000413f7808 */ /* 0x000fe20001800000 */
[--C-:B------:R-:W-:Y:S01]  /*b710*/  FFMA.FTZ R162, R33, R7, -R62.reuse ;  /* 0x0000000721a27223 */ /* 0x100fe2000001083e */
[----:B------:R-:W-:Y:S01]  /*b720*/  FMNMX.FTZ R4, R28, R3, !PT ;  /* 0x000000031c047209 */ /* 0x000fe20007810000 */
[-CC-:B------:R-:W-:Y:S01]  /*b730*/  FFMA.FTZ R33, R34, R7.reuse, -R62.reuse ;  /* 0x0000000722217223 */ /* 0x180fe2000001083e */
[----:B------:R-:W-:Y:S01]  /*b740*/  FSEL R57, R64, -INF , P4 ;  /* 0xff80000040397808 */ /* 0x000fe20002000000 */
[-CC-:B------:R-:W-:Y:S01]  /*b750*/  FFMA.FTZ R34, R38, R7.reuse, -R62.reuse ;  /* 0x0000000726227223 */ /* 0x180fe2000001083e */
[----:B------:R-:W-:Y:S01]  /*b760*/  FMNMX.FTZ R3, R31, R4, !PT ;  /* 0x000000041f037209 */ /* 0x000fe20007810000 */
[----:B------:R-:W-:Y:S01]  /*b770*/  MUFU.EX2 R152, R152 ;  /* 0x0000009800987308 */ /* 0x000fe20000000800 */
[----:B---3--:R-:W-:Y:S01]  /*b780*/  FSEL R64, R66, -INF , P5 ;  /* 0xff80000042407808 */ /* 0x008fe20002800000 */
[--C-:B------:R-:W-:Y:S01]  /*b790*/  FFMA.FTZ R166, R41, R7, -R62.reuse ;  /* 0x0000000729a67223 */ /* 0x100fe2000001083e */
[----:B------:R-:W-:Y:S01]  /*b7a0*/  FMNMX.FTZ R4, R32, R3, !PT ;  /* 0x0000000320047209 */ /* 0x000fe20007810000 */
[-CC-:B------:R-:W-:Y:S01]  /*b7b0*/  FFMA.FTZ R164, R37, R7.reuse, -R62.reuse ;  /* 0x0000000725a47223 */ /* 0x180fe2000001083e */
[-CC-:B------:R-:W-:Y:S01]  /*b7c0*/  FFMA.FTZ R37, R42, R7.reuse, -R62.reuse ;  /* 0x000000072a257223 */ /* 0x180fe2000001083e */
[-CC-:B------:R-:W-:Y:S01]  /*b7d0*/  FFMA.FTZ R158, R25, R7.reuse, -R62.reuse ;  /* 0x00000007199e7223 */ /* 0x180fe2000001083e */
[----:B------:R-:W-:Y:S01]  /*b7e0*/  FMNMX.FTZ R3, R35, R4, !PT ;  /* 0x0000000423037209 */ /* 0x000fe20007810000 */
[----:B------:R-:W0:Y:S01]  /*b7f0*/  MUFU.EX2 R45, R45 ;  /* 0x0000002d002d7308 */ /* 0x000e220000000800 */
[-CC-:B------:R-:W-:Y:S01]  /*b800*/  FFMA.FTZ R26, R26, R7.reuse, -R62.reuse ;  /* 0x000000071a1a7223 */ /* 0x180fe2000001083e */
[--C-:B------:R-:W-:Y:S01]  /*b810*/  FFMA.FTZ R160, R29, R7, -R62.reuse ;  /* 0x000000071da07223 */ /* 0x100fe2000001083e */
[----:B------:R-:W-:Y:S01]  /*b820*/  FMNMX.FTZ R4, R36, R3, !PT ;  /* 0x0000000324047209 */ /* 0x000fe20007810000 */
[-CC-:B------:R-:W-:Y:S01]  /*b830*/  FFMA.FTZ R30, R30, R7.reuse, -R62.reuse ;  /* 0x000000071e1e7223 */ /* 0x180fe2000001083e */
[-CC-:B------:R-:W-:Y:S01]  /*b840*/  FFMA.FTZ R168, R58, R7.reuse, -R62.reuse ;  /* 0x000000073aa87223 */ /* 0x180fe2000001083e */
[-CC-:B------:R-:W-:Y:S01]  /*b850*/  FFMA.FTZ R29, R59, R7.reuse, -R62.reuse ;  /* 0x000000073b1d7223 */ /* 0x180fe2000001083e */
[----:B------:R-:W-:Y:S01]  /*b860*/  FMNMX.FTZ R3, R39, R4, !PT ;  /* 0x0000000427037209 */ /* 0x000fe20007810000 */
[----:B------:R-:W1:Y:S01]  /*b870*/  MUFU.EX2 R154, R154 ;  /* 0x0000009a009a7308 */ /* 0x000e620000000800 */
[-CC-:B------:R-:W-:Y:S01]  /*b880*/  FFMA.FTZ R170, R60, R7.reuse, -R62.reuse ;  /* 0x000000073caa7223 */ /* 0x180fe2000001083e */
[--C-:B------:R-:W-:Y:S01]  /*b890*/  FFMA.FTZ R25, R53, R7, -R62.reuse ;  /* 0x0000000735197223 */ /* 0x100fe2000001083e */
[----:B------:R-:W-:Y:S01]  /*b8a0*/  FMNMX.FTZ R4, R40, R3, !PT ;  /* 0x0000000328047209 */ /* 0x000fe20007810000 */
[----:B------:R-:W-:-:S03]  /*b8b0*/  FFMA.FTZ R174, R55, R7, -R62 ;  /* 0x0000000737ae7223 */ /* 0x000fc6000001083e */
[----:B------:R-:W-:Y:S01]  /*b8c0*/  FMNMX.FTZ R3, R43, R4, !PT ;  /* 0x000000042b037209 */ /* 0x000fe20007810000 */
[----:B------:R-:W2:Y:S03]  /*b8d0*/  MUFU.EX2 R49, R49 ;  /* 0x0000003100317308 */ /* 0x000ea60000000800 */
        /* <DEDUP_REMOVED lines=12> */
[----:B------:R-:W-:-:S05]  /*b9a0*/  FMNMX.FTZ R3, R64, R3, !PT ;  /* 0x0000000340037209 */ /* 0x000fca0007810000 */
[----:B------:R-:W4:Y:S01]  /*b9b0*/  SHFL.BFLY PT, R4, R3, 0x2, 0x1f ;  /* 0x0c401f0003047f89 */ /* 0x000f2200000e0000 */
[----:B------:R-:W-:Y:S01]  /*b9c0*/  MUFU.EX2 R160, R160 ;  /* 0x000000a000a07308 */ /* 0x000fe20000000800 */
[----:B---3--:R-:W-:-:S07]  /*b9d0*/  FFMA.FTZ R26, R61, R7, -R62 ;  /* 0x000000073d1a7223 */ /* 0x008fce000001083e */
[----:B------:R-:W-:Y:S08]  /*b9e0*/  MUFU.EX2 R30, R30 ;  /* 0x0000001e001e7308 */ /* 0x000ff00000000800 */
[----:B------:R-:W-:Y:S01]  /*b9f0*/  MUFU.EX2 R162, R162 ;  /* 0x000000a200a27308 */ /* 0x000fe20000000800 */
[----:B----4-:R-:W-:-:S07]  /*ba00*/  FMNMX.FTZ R4, R3, R4, !PT ;  /* 0x0000000403047209 */ /* 0x010fce0007810000 */
[----:B------:R-:W-:Y:S01]  /*ba10*/  MUFU.EX2 R33, R33 ;  /* 0x0000002100217308 */ /* 0x000fe20000000800 */
[----:B------:R-:W3:Y:S07]  /*ba20*/  SHFL.BFLY PT, R3, R4, 0x1, 0x1f ;  /* 0x0c201f0004037f89 */ /* 0x000eee00000e0000 */
[----:B------:R-:W-:Y:S08]  /*ba30*/  MUFU.EX2 R164, R164 ;  /* 0x000000a400a47308 */ /* 0x000ff00000000800 */
[----:B------:R-:W-:Y:S08]  /*ba40*/  MUFU.EX2 R34, R34 ;  /* 0x0000002200227308 */ /* 0x000ff00000000800 */
[----:B------:R-:W-:Y:S01]  /*ba50*/  MUFU.EX2 R166, R166 ;  /* 0x000000a600a67308 */ /* 0x000fe20000000800 */
[----:B---3--:R-:W-:Y:S01]  /*ba60*/  FMNMX.FTZ R20, R4, R3, !PT ;  /* 0x0000000304147209 */ /* 0x008fe20007810000 */
[----:B------:R-:W-:-:S02]  /*ba70*/  VIADD R4, R0, 0x32440 ;  /* 0x0003244000047836 */ /* 0x000fc40000000000 */
[-C--:B------:R-:W-:Y:S01]  /*ba80*/  FFMA.FTZ R3, R54, R7.reuse, -R62 ;  /* 0x0000000736037223 */ /* 0x080fe2000001083e */
        /* <DEDUP_REMOVED lines=9> */
[----:B------:R-:W-:Y:S01]  /*bb20*/  PRMT R5, R177, 0x654, R4 ;  /* 0x00000654b1057816 */ /* 0x000fe20000000004 */
[-CC-:B------:R-:W-:Y:S01]  /*bb30*/  FFMA.FTZ R157, R21, R7.reuse, -R52.reuse ;  /* 0x00000007159d7223 */ /* 0x180fe20000010834 */
[-CC-:B------:R-:W-:Y:S01]  /*bb40*/  FFMA.FTZ R42, R24, R7.reuse, -R52.reuse ;  /* 0x00000007182a7223 */ /* 0x180fe20000010834 */
[----:B------:R-:W-:Y:S01]  /*bb50*/  MUFU.EX2 R153, R153 ;  /* 0x0000009900997308 */ /* 0x000fe20000000800 */
[----:B------:R3:W-:Y:S01]  /*bb60*/  SYNCS.ARRIVE.TRANS64.RED.A1T0 RZ, [R5+URZ], RZ ;  /* 0x000000ff05ff79a7 */ /* 0x0007e2000810043f */
[-CC-:B------:R-:W-:Y:S01]  /*bb70*/  FFMA.FTZ R159, R27, R7.reuse, -R52.reuse ;  /* 0x000000071b9f7223 */ /* 0x180fe20000010834 */
[-CC-:B------:R-:W-:Y:S01]  /*bb80*/  FFMA.FTZ R27, R36, R7.reuse, -R52.reuse ;  /* 0x00000007241b7223 */ /* 0x180fe20000010834 */
[-CC-:B------:R-:W-:Y:S01]  /*bb90*/  FFMA.FTZ R21, R28, R7.reuse, -R52.reuse ;  /* 0x000000071c157223 */ /* 0x180fe20000010834 */
[-CC-:B------:R-:W-:Y:S01]  /*bba0*/  FFMA.FTZ R28, R40, R7.reuse, -R52.reuse ;  /* 0x00000007281c7223 */ /* 0x180fe20000010834 */
[-CC-:B------:R-:W-:Y:S01]  /*bbb0*/  FFMA.FTZ R161, R31, R7.reuse, -R52.reuse ;  /* 0x000000071fa17223 */ /* 0x180fe20000010834 */
[----:B------:R-:W-:Y:S01]  /*bbc0*/  FFMA.FTZ R24, R32, R7, -R52 ;  /* 0x0000000720187223 */ /* 0x000fe20000010834 */
[----:B------:R-:W4:Y:S01]  /*bbd0*/  MUFU.EX2 R38, R38 ;  /* 0x0000002600267308 */ /* 0x000f220000000800 */
[----:B---3--:R-:W-:-:S02]  /*bbe0*/  IMAD.MOV.U32 R5, RZ, RZ, 0x40000040 ;  /* 0x40000040ff057424 */ /* 0x008fc400078e00ff */
[-CC-:B------:R-:W-:Y:S01]  /*bbf0*/  FFMA.FTZ R163, R35, R7.reuse, -R52.reuse ;  /* 0x0000000723a37223 */ /* 0x180fe20000010834 */
[----:B------:R-:W-:Y:S02]  /*bc00*/  IMAD R4, R202, 0xc00, R227 ;  /* 0x00000c00ca047824 */ /* 0x000fe400078e02e3 */
[-CC-:B------:R-:W-:Y:S01]  /*bc10*/  FFMA.FTZ R31, R12, R7.reuse, -R52.reuse ;  /* 0x000000070c1f7223 */ /* 0x180fe20000010834 */
[----:B------:R-:W-:Y:S01]  /*bc20*/  FFMA.FTZ R165, R39, R7, -R52 ;  /* 0x0000000727a57223 */ /* 0x000fe20000010834 */
[----:B------:R-:W-:Y:S01]  /*bc30*/  R2UR UR7, R5 ;  /* 0x00000000050772ca */ /* 0x000fe200000e0000 */
[----:B0-----:R-:W-:Y:S01]  /*bc40*/  FADD.FTZ R5, R152, R45 ;  /* 0x0000002d98057221 */ /* 0x001fe20000010000 */
[----:B------:R-:W0:Y:S01]  /*bc50*/  MUFU.EX2 R155, R155 ;  /* 0x0000009b009b7308 */ /* 0x000e220000000800 */
[C---:B------:R-:W-:Y:S01]  /*bc60*/  VIADD R14, R4.reuse, 0x80 ;  /* 0x00000080040e7836 */ /* 0x040fe20000000000 */
[----:B------:R-:W-:Y:S01]  /*bc70*/  R2UR UR6, R4 ;  /* 0x00000000040672ca */ /* 0x000fe200000e0000 */
[----:B-1----:R-:W-:Y:S01]  /*bc80*/  FADD.FTZ R40, R154, R5 ;  /* 0x000000059a287221 */ /* 0x002fe20000010000 */
[----:B------:R-:W-:-:S02]  /*bc90*/  VIADD R12, R4, 0x100 ;  /* 0x00000100040c7836 */ /* 0x000fc40000000000 */
[----:B------:R-:W-:Y:S01]  /*bca0*/  FFMA.FTZ R167, R43, R7, -R52 ;  /* 0x000000072ba77223 */ /* 0x000fe20000010834 */
[----:B------:R-:W-:Y:S02]  /*bcb0*/  IMAD.MOV.U32 R13, RZ, RZ, 0x40000040 ;  /* 0x40000040ff0d7424 */ /* 0x000fe400078e00ff */
[----:B--2---:R-:W-:Y:S01]  /*bcc0*/  FADD.FTZ R5, R49, R40 ;  /* 0x0000002831057221 */ /* 0x004fe20000010000 */
[----:B------:R-:W1:Y:S01]  /*bcd0*/  MUFU.EX2 R41, R41 ;  /* 0x0000002900297308 */ /* 0x000e620000000800 */
[----:B----4-:R-:W-:Y:S01]  /*bce0*/  FADD.FTZ R36, R153, R38 ;  /* 0x0000002699247221 */ /* 0x010fe20000010000 */
[----:B------:R-:W-:Y:S01]  /*bcf0*/  R2UR UR10, R14 ;  /* 0x000000000e0a72ca */ /* 0x000fe200000e0000 */
[----:B------:R-:W-:Y:S01]  /*bd00*/  FADD.FTZ R5, R156, R5 ;  /* 0x000000059c057221 */ /* 0x000fe20000010000 */
[----:B------:R-:W-:Y:S01]  /*bd10*/  R2UR UR14, R12 ;  /* 0x000000000c0e72ca */ /* 0x000fe200000e0000 */
[----:B------:R-:W-:Y:S01]  /*bd20*/  VIADD R14, R4, 0x180 ;  /* 0x00000180040e7836 */ /* 0x000fe20000000000 */
[----:B------:R-:W-:Y:S01]  /*bd30*/  R2UR UR15, R13 ;  /* 0x000000000d0f72ca */ /* 0x000fe200000e0000 */
[----:B------:R-:W-:Y:S01]  /*bd40*/  FADD.FTZ R5, R50, R5 ;  /* 0x0000000532057221 */ /* 0x000fe20000010000 */
[----:B------:R-:W2:Y:S01]  /*bd50*/  MUFU.EX2 R157, R157 ;  /* 0x0000009d009d7308 */ /* 0x000ea20000000800 */
[----:B0-----:R-:W-:Y:S01]  /*bd60*/  FADD.FTZ R36, R155, R36 ;  /* 0x000000249b247221 */ /* 0x001fe20000010000 */
[----:B------:R-:W-:-:S02]  /*bd70*/  VIADD R12, R4, 0x200 ;  /* 0x00000200040c7836 */ /* 0x000fc40000000000 */
[----:B------:R-:W-:Y:S01]  /*bd80*/  FADD.FTZ R5, R158, R5 ;  /* 0x000000059e057221 */ /* 0x000fe20000010000 */
[----:B------:R-:W-:Y:S01]  /*bd90*/  VIADD R4, R4, 0x280 ;  /* 0x0000028004047836 */ /* 0x000fe20000000000 */
[----:B------:R-:W-:Y:S01]  /*bda0*/  R2UR UR23, R13 ;  /* 0x000000000d1772ca */ /* 0x000fe200000e0000 */
[-C--:B------:R-:W-:Y:S01]  /*bdb0*/  FFMA.FTZ R32, R44, R7.reuse, -R52 ;  /* 0x000000072c207223 */ /* 0x080fe20000010834 */
[----:B------:R-:W-:Y:S01]  /*bdc0*/  FADD.FTZ R5, R46, R5 ;  /* 0x000000052e057221 */ /* 0x000fe20000010000 */
[----:B------:R-:W0:Y:S01]  /*bdd0*/  MUFU.EX2 R42, R42 ;  /* 0x0000002a002a7308 */ /* 0x000e220000000800 */
[----:B-1----:R-:W-:Y:S01]  /*bde0*/  FADD.FTZ R36, R41, R36 ;  /* 0x0000002429247221 */ /* 0x002fe20000010000 */
[----:B------:R2:W-:Y:S01]  /*bdf0*/  BAR.SYNC.DEFER_BLOCKING R9, 0x100 ;  /* 0x000400090000751d */ /* 0x0005e20000010000 */
[----:B------:R-:W-:Y:S01]  /*be00*/  R2UR UR26, R4 ;  /* 0x00000000041a72ca */ /* 0x000fe200000e0000 */
[-CC-:B------:R-:W-:Y:S01]  /*be10*/  FFMA.FTZ R169, R47, R7.reuse, -R52.reuse ;  /* 0x000000072fa97223 */ /* 0x180fe20000010834 */
[----:B------:R-:W-:Y:S01]  /*be20*/  R2UR UR22, R12 ;  /* 0x000000000c1672ca */ /* 0x000fe200000e0000 */
[-CC-:B------:R-:W-:Y:S01]  /*be30*/  FFMA.FTZ R48, R48, R7.reuse, -R52.reuse ;  /* 0x0000000730307223 */ /* 0x180fe20000010834 */
[-C--:B------:R-:W-:Y:S01]  /*be40*/  FFMA.FTZ R171, R51, R7.reuse, -R52 ;  /* 0x0000000733ab7223 */ /* 0x080fe20000010834 */
[----:B------:R-:W1:Y:S01]  /*be50*/  MUFU.EX2 R159, R159 ;  /* 0x0000009f009f7308 */ /* 0x000e620000000800 */
[----:B------:R-:W-:Y:S01]  /*be60*/  R2UR UR18, R14 ;  /* 0x000000000e1272ca */ /* 0x000fe200000e0000 */
[----:B--2---:R-:W-:Y:S01]  /*be70*/  FADD.FTZ R9, R157, R36 ;  /* 0x000000249d097221 */ /* 0x004fe20000010000 */
[-CC-:B------:R-:W-:Y:S01]  /*be80*/  FFMA.FTZ R56, R56, R7.reuse, -R52.reuse ;  /* 0x0000000738387223 */ /* 0x180fe20000010834 */
[-CC-:B------:R-:W-:Y:S01]  /*be90*/  FFMA.FTZ R63, R63, R7.reuse, -R52.reuse ;  /* 0x000000073f3f7223 */ /* 0x180fe20000010834 */
[-CC-:B------:R-:W-:Y:S01]  /*bea0*/  FFMA.FTZ R57, R57, R7.reuse, -R52.reuse ;  /* 0x0000000739397223 */ /* 0x180fe20000010834 */
[----:B------:R-:W-:Y:S01]  /*beb0*/  FFMA.FTZ R52, R64, R7, -R52 ;  /* 0x0000000740347223 */ /* 0x000fe20000010834 */
[----:B------:R-:W-:Y:S01]  /*bec0*/  F2FP.BF16.F32.PACK_AB R152, R45, R152 ;  /* 0x000000982d98723e */ /* 0x000fe200000010ff */
[----:B------:R-:W2:Y:S01]  /*bed0*/  MUFU.EX2 R21, R21 ;  /* 0x0000001500157308 */ /* 0x000ea20000000800 */
[----:B0-----:R-:W-:Y:S01]  /*bee0*/  FADD.FTZ R36, R42, R9 ;  /* 0x000000092a247221 */ /* 0x001fe20000010000 */
[----:B------:R-:W-:Y:S01]  /*bef0*/  FADD.FTZ R9, R160, R5 ;  /* 0x00000005a0097221 */ /* 0x000fe20000010000 */
[----:B------:R-:W-:Y:S01]  /*bf00*/  IMAD.MOV.U32 R5, RZ, RZ, 0x40000040 ;  /* 0x40000040ff057424 */ /* 0x000fe200078e00ff */
[----:B------:R-:W-:Y:S01]  /*bf10*/  F2FP.BF16.F32.PACK_AB R154, R49, R154 ;  /* 0x0000009a319a723e */ /* 0x000fe200000010ff */
[----:B------:R-:W-:-:S02]  /*bf20*/  IMAD.MOV.U32 R15, RZ, RZ, 0x40000040 ;  /* 0x40000040ff0f7424 */ /* 0x000fc400078e00ff */
[----:B------:R-:W-:Y:S01]  /*bf30*/  FADD.FTZ R9, R30, R9 ;  /* 0x000000091e097221 */ /* 0x000fe20000010000 */
[----:B------:R-:W-:Y:S01]  /*bf40*/  F2FP.BF16.F32.PACK_AB R153, R38, R153 ;  /* 0x000000992699723e */ /* 0x000fe200000010ff */
[----:B------:R-:W0:Y:S01]  /*bf50*/  MUFU.EX2 R161, R161 ;  /* 0x000000a100a17308 */ /* 0x000e220000000800 */
[----:B-1----:R-:W-:Y:S01]  /*bf60*/  FADD.FTZ R36, R159, R36 ;  /* 0x000000249f247221 */ /* 0x002fe20000010000 */
[----:B------:R-:W-:Y:S01]  /*bf70*/  FADD.FTZ R12, R162, R9 ;  /* 0x00000009a20c7221 */ /* 0x000fe20000010000 */
[----:B------:R-:W-:Y:S02]  /*bf80*/  R2UR UR27, R5 ;  /* 0x00000000051b72ca */ /* 0x000fe400000e0000 */
[----:B------:R-:W-:Y:S01]  /*bf90*/  F2FP.BF16.F32.PACK_AB R155, R41, R155 ;  /* 0x0000009b299b723e */ /* 0x000fe200000010ff */
[----:B------:R-:W-:Y:S01]  /*bfa0*/  FADD.FTZ R5, R33, R12 ;  /* 0x0000000c21057221 */ /* 0x000fe20000010000 */
[----:B------:R-:W-:Y:S01]  /*bfb0*/  F2FP.BF16.F32.PACK_AB R156, R50, R156 ;  /* 0x0000009c329c723e */ /* 0x000fe200000010ff */
[----:B------:R-:W1:Y:S01]  /*bfc0*/  MUFU.EX2 R24, R24 ;  /* 0x0000001800187308 */ /* 0x000e620000000800 */
[----:B--2---:R-:W-:Y:S01]  /*bfd0*/  FADD.FTZ R36, R21, R36 ;  /* 0x0000002415247221 */ /* 0x004fe20000010000 */
[----:B------:R-:W-:Y:S01]  /*bfe0*/  FADD.FTZ R5, R164, R5 ;  /* 0x00000005a4057221 */ /* 0x000fe20000010000 */
[----:B------:R-:W-:-:S02]  /*bff0*/  F2FP.BF16.F32.PACK_AB R157, R42, R157 ;  /* 0x0000009d2a9d723e */ /* 0x000fc400000010ff */
[----:B------:R-:W-:Y:S01]  /*c000*/  F2FP.BF16.F32.PACK_AB R158, R46, R158 ;  /* 0x0000009e2e9e723e */ /* 0x000fe200000010ff */
[----:B------:R-:W-:Y:S01]  /*c010*/  FADD.FTZ R5, R34, R5 ;  /* 0x0000000522057221 */ /* 0x000fe20000010000 */
[----:B------:R-:W-:Y:S01]  /*c020*/  F2FP.BF16.F32.PACK_AB R160, R30, R160 ;  /* 0x000000a01ea0723e */ /* 0x000fe200000010ff */
[----:B------:R-:W2:Y:S01]  /*c030*/  MUFU.EX2 R163, R163 ;  /* 0x000000a300a37308 */ /* 0x000ea20000000800 */
[----:B0-----:R-:W-:Y:S01]  /*c040*/  FADD.FTZ R13, R161, R36 ;  /* 0x00000024a10d7221 */ /* 0x001fe20000010000 */
[----:B------:R-:W-:Y:S02]  /*c050*/  F2FP.BF16.F32.PACK_AB R162, R33, R162 ;  /* 0x000000a221a2723e */ /* 0x000fe400000010ff */
[----:B------:R-:W-:Y:S02]  /*c060*/  F2FP.BF16.F32.PACK_AB R164, R34, R164 ;  /* 0x000000a422a4723e */ /* 0x000fe400000010ff */
[----:B------:R-:W-:Y:S02]  /*c070*/  R2UR UR11, R15 ;  /* 0x000000000f0b72ca */ /* 0x000fe400000e0000 */
[----:B------:R-:W0:Y:S01]  /*c080*/  MUFU.EX2 R27, R27 ;  /* 0x0000001b001b7308 */ /* 0x000e220000000800 */
[C---:B-1----:R-:W-:Y:S01]  /*c090*/  FADD.FTZ R4, R24.reuse, R13 ;  /* 0x0000000d18047221 */ /* 0x042fe20000010000 */
[----:B------:R-:W-:-:S02]  /*c0a0*/  F2FP.BF16.F32.PACK_AB R161, R24, R161 ;  /* 0x000000a118a1723e */ /* 0x000fc400000010ff */
[----:B------:R-:W-:Y:S02]  /*c0b0*/  F2FP.BF16.F32.PACK_AB R159, R21, R159 ;  /* 0x0000009f159f723e */ /* 0x000fe400000010ff */
[----:B------:R-:W-:Y:S02]  /*c0c0*/  R2UR UR19, R15 ;  /* 0x000000000f1372ca */ /* 0x000fe400000e0000 */
[----:B------:R-:W1:Y:S01]  /*c0d0*/  MUFU.EX2 R165, R165 ;  /* 0x000000a500a57308 */ /* 0x000e620000000800 */
[----:B--2---:R-:W-:-:S07]  /*c0e0*/  FADD.FTZ R36, R163, R4 ;  /* 0x00000004a3247221 */ /* 0x004fce0000010000 */
[----:B------:R-:W2:Y:S01]  /*c0f0*/  MUFU.EX2 R28, R28 ;  /* 0x0000001c001c7308 */ /* 0x000ea20000000800 */
[C---:B0-----:R-:W-:Y:S01]  /*c100*/  FADD.FTZ R36, R27.reuse, R36 ;  /* 0x000000241b247221 */ /* 0x041fe20000010000 */
[----:B------:R-:W-:-:S06]  /*c110*/  F2FP.BF16.F32.PACK_AB R163, R27, R163 ;  /* 0x000000a31ba3723e */ /* 0x000fcc00000010ff */
[----:B------:R-:W0:Y:S01]  /*c120*/  MUFU.EX2 R167, R167 ;  /* 0x000000a700a77308 */ /* 0x000e220000000800 */
[----:B-1----:R-:W-:Y:S01]  /*c130*/  FADD.FTZ R9, R165, R36 ;  /* 0x00000024a5097221 */ /* 0x002fe20000010000 */
[----:B------:R-:W-:Y:S01]  /*c140*/  FADD.FTZ R36, R166, R5 ;  /* 0x00000005a6247221 */ /* 0x000fe20000010000 */
[----:B------:R-:W-:-:S05]  /*c150*/  F2FP.BF16.F32.PACK_AB R166, R37, R166 ;  /* 0x000000a625a6723e */ /* 0x000fca00000010ff */
[----:B------:R-:W1:Y:S01]  /*c160*/  MUFU.EX2 R32, R32 ;  /* 0x0000002000207308 */ /* 0x000e620000000800 */
[C---:B--2---:R-:W-:Y:S01]  /*c170*/  FADD.FTZ R12, R28.reuse, R9 ;  /* 0x000000091c0c7221 */ /* 0x044fe20000010000 */
[----:B------:R-:W-:Y:S01]  /*c180*/  FADD.FTZ R9, R37, R36 ;  /* 0x0000002425097221 */ /* 0x000fe20000010000 */
[----:B------:R-:W-:-:S03]  /*c190*/  F2FP.BF16.F32.PACK_AB R165, R28, R165 ;  /* 0x000000a51ca5723e */ /* 0x000fc600000010ff */
[----:B------:R-:W-:Y:S02]  /*c1a0*/  FADD.FTZ R24, R168, R9 ;  /* 0x00000009a8187221 */ /* 0x000fe40000010000 */
        /* <DEDUP_REMOVED lines=36> */
[----:B--2---:R-:W-:-:S04]  /*c3f0*/  FADD.FTZ R5, R57, R24 ;  /* 0x0000001839057221 */ /* 0x004fc80000010000 */
[C---:B0-----:R-:W-:Y:S01]  /*c400*/  FADD.FTZ R12, R52.reuse, R5 ;  /* 0x00000005340c7221 */ /* 0x041fe20000010000 */
[----:B------:R-:W-:Y:S02]  /*c410*/  F2FP.BF16.F32.PACK_AB R175, R52, R57 ;  /* 0x0000003934af723e */ /* 0x000fe400000010ff */
[----:B------:R-:W-:Y:S01]  /*c420*/  WARPGROUP.ARRIVE ;  /* 0x00000000000079c5 */ /* 0x000fe20000000000 */
[----:B-1----:R-:W-:-:S05]  /*c430*/  F2FP.BF16.F32.PACK_AB R174, R3, R174 ;  /* 0x000000ae03ae723e */ /* 0x002fca00000010ff */
[----:B------:R-:W-:Y:S01]  /*c440*/  HGMMA.64x256x16.F32.BF16 R24, R152, gdesc[UR4].tnspB, RZ, !UPT, gsb0 ;  /* 0x43e0000498187df0 */ /* 0x000fe2000c0018ff */
[----:B------:R-:W-:Y:S02]  /*c450*/  FADD.FTZ R13, R3, R4 ;  /* 0x00000004030d7221 */ /* 0x000fe40000010000 */
        /* <DEDUP_REMOVED lines=21> */
[----:B------:R-:W-:Y:S05]  /*c5b0*/  @!P0 BRA `(.L_x_10564) ;  /* 0x0000000000048947 */ /* 0x000fea0003800000 */
[----:B------:R-:W-:Y:S01]  /*c5c0*/  BPT.TRAP 0x1 ;  /* 0x000000040000795c */ /* 0x000fe20000300000 */
.L_x_10564:
[----:B------:R-:W2:Y:S01]  /*c5d0*/  LDL R4, [R1+0x3c] ;  /* 0x00003c0001047983 */ /* 0x000ea20000100800 */
[----:B------:R-:W-:Y:S01]  /*c5e0*/  VIADD R3, R176, 0xfffffffe ;  /* 0xfffffffeb0037836 */ /* 0x000fe20000000000 */
[----:B------:R-:W-:Y:S01]  /*c5f0*/  ULDC UR38, c[0x0][0xad0] ;  /* 0x0002b40000267ab9 */ /* 0x000fe20000000800 */
[----:B------:R-:W-:-:S05]  /*c600*/  VIADD R0, R0, 0x32460 ;  /* 0x0003246000007836 */ /* 0x000fca0000000000 */
[----:B------:R-:W-:-:S04]  /*c610*/  PRMT R0, R177, 0x654, R0 ;  /* 0x00000654b1007816 */ /* 0x000fc80000000000 */
[----:B------:R0:W-:Y:S01]  /*c620*/  SYNCS.ARRIVE.TRANS64.RED.A1T0 RZ, [R0+URZ], RZ ;  /* 0x000000ff00ff79a7 */ /* 0x0001e2000810043f */
[----:B--2---:R-:W-:-:S13]  /*c630*/  ISETP.GE.AND P1, PT, R3, R4, PT ;  /* 0x000000040300720c */ /* 0x004fda0003f26270 */
[----:B0-----:R-:W-:Y:S05]  /*c640*/  @!P1 BRA `(.L_x_10565) ;  /* 0x0000002c00b09947 */ /* 0x001fea0003800000 */
[----:B------:R-:W-:Y:S02]  /*c650*/  IMAD.MOV.U32 R4, RZ, RZ, R20 ;  /* 0x000000ffff047224 */ /* 0x000fe400078e0014 */
[----:B------:R-:W-:-:S07]  /*c660*/  IMAD.MOV.U32 R5, RZ, RZ, R8 ;  /* 0x000000ffff057224 */ /* 0x000fce00078e0008 */
.L_x_10576:
[----:B------:R-:W2:Y:S01]  /*c670*/  LDL R6, [R1+0x3c] ;  /* 0x00003c0001067983 */ /* 0x000ea20000100800 */
[----:B------:R-:W-:Y:S01]  /*c680*/  VIADD R202, R202, 0x1 ;  /* 0x00000001caca7836 */ /* 0x000fe20000000000 */
[----:B------:R-:W-:Y:S05]  /*c690*/  YIELD ;  /* 0x0000000000007946 */ /* 0x000fea0003800000 */
[----:B0----5:R-:W-:Y:S01]  /*c6a0*/  IMAD.MOV.U32 R0, RZ, RZ, R3 ;  /* 0x000000ffff007224 */ /* 0x021fe200078e0003 */
[----:B------:R-:W-:Y:S01]  /*c6b0*/  ISETP.NE.AND P2, PT, R202, 0x2, PT ;  /* 0x00000002ca00780c */ /* 0x000fe20003f45270 */
[----:B------:R-:W-:-:S03]  /*c6c0*/  VIADD R3, R3, 0xffffffff ;  /* 0xffffffff03037836 */ /* 0x000fc60000000000 */
[----:B------:R-:W-:Y:S02]  /*c6d0*/  SEL R202, R202, RZ, P2 ;  /* 0x000000ffcaca7207 */ /* 0x000fe40001000000 */
[----:B--2---:R-:W-:Y:S02]  /*c6e0*/  ISETP.GT.AND P1, PT, R0, R6, PT ;  /* 0x000000060000720c */ /* 0x004fe40003f24270 */
[----:B------:R-:W-:-:S04]  /*c6f0*/  SEL R0, RZ, 0x1, P2 ;  /* 0x00000001ff007807 */ /* 0x000fc80001000000 */
[----:B------:R-:W-:Y:S01]  /*c700*/  LOP3.LUT R214, R214, R0, RZ, 0x3c, !PT ;  /* 0x00000000d6d67212 */ /* 0x000fe200078e3cff */
[----:B------:R-:W-:Y:S06]  /*c710*/  @!P0 BRA `(.L_x_10566) ;  /* 0x0000000000048947 */ /* 0x000fec0003800000 */
[----:B------:R-:W-:Y:S01]  /*c720*/  BPT.TRAP 0x1 ;  /* 0x000000040000795c */ /* 0x000fe20000300000 */
.L_x_10566:
[----:B------:R-:W-:Y:S01]  /*c730*/  IMAD R0, R202, 0x8, R19 ;  /* 0x00000008ca007824 */ /* 0x000fe200078e0213 */
[----:B------:R-:W-:-:S04]  /*c740*/  SHF.L.U32 R6, R214, 0x1f, RZ ;  /* 0x0000001fd6067819 */ /* 0x000fc800000006ff */
[----:B------:R0:W1:Y:S01]  /*c750*/  SYNCS.PHASECHK.TRANS64.TRYWAIT P2, [R0+URZ+0x32430], R6 ;  /* 0x03243006000075a7 */ /* 0x000062000804017f */
[----:B------:R-:W-:Y:S05]  /*c760*/  @!P0 BRA `(.L_x_10567) ;  /* 0x0000000000048947 */ /* 0x000fea0003800000 */
[----:B------:R-:W-:Y:S01]  /*c770*/  BPT.TRAP 0x1 ;  /* 0x000000040000795c */ /* 0x000fe20000300000 */
.L_x_10567:
[----:B------:R-:W2:Y:S01]  /*c780*/  LDL R7, [R1+0x4] ;  /* 0x0000040001077983 */ /* 0x000ea20000100800 */
[----:B------:R-:W-:Y:S02]  /*c790*/  IMAD.MOV.U32 R21, RZ, RZ, 0x40000040 ;  /* 0x40000040ff157424 */ /* 0x000fe400078e00ff */
[----:B--2---:R-:W-:Y:S01]  /*c7a0*/  IMAD R20, R202, 0x300, R7 ;  /* 0x00000300ca147824 */ /* 0x004fe200078e0207 */
[----:B-1----:R-:W-:Y:S06]  /*c7b0*/  @P2 BRA `(.L_x_10568) ;  /* 0x0000000000082947 */ /* 0x002fec0003800000 */
[----:B------:R-:W1:Y:S02]  /*c7c0*/  SYNCS.PHASECHK.TRANS64.TRYWAIT P2, [R0+URZ+0x32430], R6 ;  /* 0x03243006000075a7 */ /* 0x000e64000804017f */
[----:B-1----:R-:W-:Y:S05]  /*c7d0*/  @!P2 BRA `(.L_x_10569) ;  /* 0x0000011000fca947 */ /* 0x002fea0003800000 */
.L_x_10568:
[----:B------:R-:W-:Y:S05]  /*c7e0*/  WARPSYNC.ALL ;  /* 0x0000000000007948 */ /* 0x000fea0003800000 */
[C---:B------:R-:W-:Y:S01]  /*c7f0*/  R2UR UR18, R20.reuse ;  /* 0x00000000141272ca */ /* 0x040fe200000e0000 */
[----:B------:R-:W-:Y:S01]  /*c800*/  WARPGROUP.ARRIVE ;  /* 0x00000000000079c5 */ /* 0x000fe20000000000 */
        /* <DEDUP_REMOVED lines=12> */
[----:B------:R-:W-:-:S02]  /*c8d0*/  R2UR UR13, R221 ;  /* 0x00000000dd0d72ca */ /* 0x000fc400000e0000 */
[----:B------:R-:W-:Y:S02]  /*c8e0*/  R2UR UR10, R8 ;  /* 0x00000000080a72ca */ /* 0x000fe400000e0000 */
[----:B------:R-:W-:Y:S01]  /*c8f0*/  R2UR UR11, R9 ;  /* 0x00000000090b72ca */ /* 0x000fe200000e0000 */
[----:B------:R-:W-:Y:S01]  /*c900*/  HGMMA.64x96x16.F32.BF16 R152, gdesc[UR16], RZ, !UPT, gsb0 ;  /* 0x01600000109879f0 */ /* 0x000fe2000c0018ff */
[----:B------:R-:W-:Y:S02]  /*c910*/  R2UR UR8, R218 ;  /* 0x00000000da0872ca */ /* 0x000fe400000e0000 */
[----:B------:R-:W-:Y:S02]  /*c920*/  R2UR UR9, R219 ;  /* 0x00000000db0972ca */ /* 0x000fe400000e0000 */
[----:B------:R-:W-:Y:S02]  /*c930*/  R2UR UR6, R20 ;  /* 0x00000000140672ca */ /* 0x000fe400000e0000 */
[----:B------:R-:W-:-:S02]  /*c940*/  R2UR UR7, R21 ;  /* 0x00000000150772ca */ /* 0x000fc400000e0000 */
        /* <DEDUP_REMOVED lines=14> */
.L_x_10570:
[----:B------:R2:W3:Y:S01]  /*ca30*/  SYNCS.PHASECHK.TRANS64.TRYWAIT P2, [R0+URZ+0x32450], R6 ;  /* 0x03245006000075a7 */ /* 0x0004e2000804017f */
[----:B------:R-:W-:Y:S05]  /*ca40*/  @!P0 BRA `(.L_x_10571) ;  /* 0x0000000000048947 */ /* 0x000fea0003800000 */
[----:B------:R-:W-:Y:S01]  /*ca50*/  BPT.TRAP 0x1 ;  /* 0x000000040000795c */ /* 0x000fe20000300000 */
.L_x_10571:
[----:B---3--:R-:W-:Y:S05]  /*ca60*/  @P2 BRA `(.L_x_10572) ;  /* 0x0000000000082947 */ /* 0x008fea0003800000 */
[----:B------:R-:W3:Y:S02]  /*ca70*/  SYNCS.PHASECHK.TRANS64.TRYWAIT P2, [R0+URZ+0x32450], R6 ;  /* 0x03245006000075a7 */ /* 0x000ee4000804017f */
[----:B---3--:R-:W-:Y:S05]  /*ca80*/  @!P2 BRA `(.L_x_10573) ;  /* 0x000001100064a947 */ /* 0x008fea0003800000 */
.L_x_10572:
[----:B------:R-:W0:Y:S04]  /*ca90*/  LDL R8, [R1+0x38] ;  /* 0x0000380001087983 */ /* 0x000e280000100800 */
[----:B------:R-:W4:Y:S04]  /*caa0*/  LDL.64 R20, [R1+0x48] ;  /* 0x0000480001147983 */ /* 0x000f280000100a00 */
[----:B------:R1:W-:Y:S04]  /*cab0*/  STL.64 [R1+0x198], R2 ;  /* 0x0001980201007387 */ /* 0x0003e80000100a00 */
[----:B------:R-:W4:Y:S04]  /*cac0*/  LDL.64 R14, [R1+0x40] ;  /* 0x00004000010e7983 */ /* 0x000f280000100a00 */
[----:B-1----:R-:W4:Y:S01]  /*cad0*/  LDL.64 R2, [R1+0x50] ;  /* 0x0000500001027983 */ /* 0x002f220000100a00 */
[----:B------:R-:W-:Y:S05]  /*cae0*/  WARPSYNC.ALL ;  /* 0x0000000000007948 */ /* 0x000fea0003800000 */
[----:B------:R-:W-:-:S05]  /*caf0*/  IMAD.MOV.U32 R7, RZ, RZ, 0x40000040 ;  /* 0x40000040ff077424 */ /* 0x000fca00078e00ff */
[----:B------:R-:W-:Y:S01]  /*cb00*/  R2UR UR7, R7 ;  /* 0x00000000070772ca */ /* 0x000fe200000e0000 */
[----:B------:R-:W-:Y:S01]  /*cb10*/  WARPGROUP.ARRIVE ;  /* 0x00000000000079c5 */ /* 0x000fe20000000000 */
[----:B------:R-:W-:Y:S02]  /*cb20*/  IMAD.MOV.U32 R9, RZ, RZ, 0x40000040 ;  /* 0x40000040ff097424 */ /* 0x000fe400078e00ff */
[----:B0-23--:R-:W-:-:S05]  /*cb30*/  IMAD R6, R202, 0xc00, R8 ;  /* 0x00000c00ca067824 */ /* 0x00dfca00078e0208 */
[----:B------:R-:W-:Y:S02]  /*cb40*/  R2UR UR6, R6 ;  /* 0x00000000060672ca */ /* 0x000fe400000e0000 */
[----:B----4-:R-:W-:Y:S02]  /*cb50*/  R2UR UR4, R2 ;  /* 0x00000000020472ca */ /* 0x010fe400000e0000 */
[----:B------:R-:W-:Y:S02]  /*cb60*/  R2UR UR5, R3 ;  /* 0x00000000030572ca */ /* 0x000fe400000e0000 */
[----:B------:R-:W2:Y:S11]  /*cb70*/  LDL.64 R2, [R1+0x30] ;  /* 0x0000300001027983 */ /* 0x000eb60000100a00 */
[----:B------:R-:W-:Y:S01]  /*cb80*/  HGMMA.64x96x16.F32.BF16 R152, gdesc[UR4], R152, gsb0 ;  /* 0x01600000049879f0 */ /* 0x000fe20008001898 */
[----:B------:R-:W-:-:S02]  /*cb90*/  R2UR UR4, R20 ;  /* 0x00000000140472ca */ /* 0x000fc400000e0000 */
[----:B------:R-:W-:Y:S02]  /*cba0*/  R2UR UR5, R21 ;  /* 0x00000000150572ca */ /* 0x000fe400000e0000 */
[----:B------:R-:W3:Y:S01]  /*cbb0*/  LDL.64 R20, [R1+0x28] ;  /* 0x0000280001147983 */ /* 0x000ee20000100a00 */
[----:B------:R-:W-:Y:S01]  /*cbc0*/  VIADD R8, R6, 0x2 ;  /* 0x0000000206087836 */ /* 0x000fe20000000000 */
[----:B------:R-:W-:-:S04]  /*cbd0*/  R2UR UR7, R9 ;  /* 0x00000000090772ca */ /* 0x000fc800000e0000 */
[----:B------:R-:W-:Y:S01]  /*cbe0*/  R2UR UR6, R8 ;  /* 0x00000000080672ca */ /* 0x000fe200000e0000 */
[----:B------:R-:W-:Y:S02]  /*cbf0*/  VIADD R8, R6, 0x4 ;  /* 0x0000000406087836 */ /* 0x000fe40000000000 */
[----:B------:R-:W-:Y:S01]  /*cc00*/  IMAD.MOV.U32 R9, RZ, RZ, 0x40000040 ;  /* 0x40000040ff097424 */ /* 0x000fe200078e00ff */
[----:B------:R-:W-:Y:S02]  /*cc10*/  WARPGROUP.DEPBAR.LE gsb0, 0x0 ;  /* 0x00008000000079c5 */ /* 0x000fe40000010000 */
[----:B------:R-:W-:-:S07]  /*cc20*/  WARPGROUP.ARRIVE ;  /* 0x00000000000079c5 */ /* 0x000fce0000000000 */
[----:B------:R-:W-:Y:S01]  /*cc30*/  HGMMA.64x96x16.F32.BF16 R152, gdesc[UR4], R152, gsb0 ;  /* 0x01600000049879f0 */ /* 0x000fe20008001898 */
[----:B------:R-:W-:Y:S02]  /*cc40*/  R2UR UR4, R14 ;  /* 0x000000000e0472ca */ /* 0x000fe400000e0000 */
[----:B------:R-:W-:Y:S02]  /*cc50*/  R2UR UR5, R15 ;  /* 0x000000000f0572ca */ /* 0x000fe400000e0000 */
[----:B------:R-:W4:Y:S01]  /*cc60*/  LDL.64 R14, [R1+0x20] ;  /* 0x00002000010e7983 */ /* 0x000f220000100a00 */
[----:B------:R-:W-:Y:S02]  /*cc70*/  R2UR UR6, R8 ;  /* 0x00000000080672ca */ /* 0x000fe400000e0000 */
[----:B------:R-:W-:Y:S01]  /*cc80*/  R2UR UR7, R9 ;  /* 0x00000000090772ca */ /* 0x000fe200000e0000 */
[----:B------:R-:W-:Y:S02]  /*cc90*/  VIADD R8, R6, 0x6 ;  /* 0x0000000606087836 */ /* 0x000fe40000000000 */
[----:B------:R-:W-:Y:S01]  /*cca0*/  IMAD.MOV.U32 R9, RZ, RZ, 0x40000040 ;  /* 0x40000040ff097424 */ /* 0x000fe200078e00ff */
[----:B------:R-:W-:-:S02]  /*ccb0*/  WARPGROUP.DEPBAR.LE gsb0, 0x0 ;  /* 0x00008000000079c5 */ /* 0x000fc40000010000 */
[----:B------:R-:W-:-:S07]  /*ccc0*/  WARPGROUP.ARRIVE ;  /* 0x00000000000079c5 */ /* 0x000fce0000000000 */
[----:B------:R-:W-:Y:S01]  /*ccd0*/  HGMMA.64x96x16.F32.BF16 R152, gdesc[UR4], R152, gsb0 ;  /* 0x01600000049879f0 */ /* 0x000fe20008001898 */
[----:B------:R-:W-:Y:S02]  /*cce0*/  R2UR UR6, R8 ;  /* 0x00000000080672ca */ /* 0x000fe400000e0000 */
[----:B------:R-:W-:Y:S02]  /*ccf0*/  R2UR UR7, R9 ;  /* 0x00000000090772ca */ /* 0x000fe400000e0000 */
[----:B--2---:R-:W-:Y:S02]  /*cd00*/  R2UR UR4, R2 ;  /* 0x00000000020472ca */ /* 0x004fe400000e0000 */
[----:B------:R-:W-:Y:S02]  /*cd10*/  R2UR UR5, R3 ;  /* 0x00000000030572ca */ /* 0x000fe400000e0000 */
[----:B------:R-:W2:Y:S01]  /*cd20*/  LDL.64 R2, [R1+0x18] ;  /* 0x0000180001027983 */ /* 0x000ea20000100a00 */
[----:B------:R-:W-:-:S02]  /*cd30*/  WARPGROUP.DEPBAR.LE gsb0, 0x0 ;  /* 0x00008000000079c5 */ /* 0x000fc40000010000 */
[----:B------:R-:W-:-:S08]  /*cd40*/  WARPGROUP.ARRIVE ;  /* 0x00000000000079c5 */ /* 0x000fd00000000000 */
[----:B------:R-:W-:Y:S01]  /*cd50*/  HGMMA.64x96x16.F32.BF16 R152, gdesc[UR4], R152, gsb0 ;  /* 0x01600000049879f0 */ /* 0x000fe20008001898 */
[----:B------:R-:W-:Y:S01]  /*cd60*/  VIADD R8, R6, 0x300 ;  /* 0x0000030006087836 */ /* 0x000fe20000000000 */
[----:B---3--:R-:W-:Y:S01]  /*cd70*/  R2UR UR4, R20 ;  /* 0x00000000140472ca */ /* 0x008fe200000e0000 */
[----:B------:R-:W-:Y:S01]  /*cd80*/  IMAD.MOV.U32 R9, RZ, RZ, 0x40000040 ;  /* 0x40000040ff097424 */ /* 0x000fe200078e00ff */
[----:B------:R-:W-:Y:S02]  /*cd90*/  R2UR UR5, R21 ;  /* 0x00000000150572ca */ /* 0x000fe400000e0000 */
[----:B------:R-:W3:Y:S01]  /*cda0*/  LDL.64 R20, [R1+0x10] ;  /* 0x0000100001147983 */ /* 0x000ee20000100a00 */
[----:B------:R-:W-:Y:S02]  /*cdb0*/  R2UR UR6, R8 ;  /* 0x00000000080672ca */ /* 0x000fe400000e0000 */
[----:B------:R-:W-:Y:S01]  /*cdc0*/  R2UR UR7, R9 ;  /* 0x00000000090772ca */ /* 0x000fe200000e0000 */
[----:B------:R-:W-:-:S02]  /*cdd0*/  VIADD R8, R6, 0x302 ;  /* 0x0000030206087836 */ /* 0x000fc40000000000 */
[----:B------:R-:W-:Y:S01]  /*cde0*/  IMAD.MOV.U32 R9, RZ, RZ, 0x40000040 ;  /* 0x40000040ff097424 */ /* 0x000fe200078e00ff */
[----:B------:R-:W-:Y:S02]  /*cdf0*/  WARPGROUP.DEPBAR.LE gsb0, 0x0 ;  /* 0x00008000000079c5 */ /* 0x000fe40000010000 */
[----:B------:R-:W-:-:S07]  /*ce00*/  WARPGROUP.ARRIVE ;  /* 0x00000000000079c5 */ /* 0x000fce0000000000 */
[----:B------:R-:W-:Y:S01]  /*ce10*/  HGMMA.64x96x16.F32.BF16 R152, gdesc[UR4], R152, gsb0 ;  /* 0x01600000049879f0 */ /* 0x000fe20008001898 */
[----:B----4-:R-:W-:Y:S02]  /*ce20*/  R2UR UR4, R14 ;  /* 0x000000000e0472ca */ /* 0x010fe400000e0000 */
        /* <DEDUP_REMOVED lines=12> */
[----:B------:R-:W-:Y:S01]  /*cef0*/  R2UR UR5, R3 ;  /* 0x00000000030572ca */ /* 0x000fe200000e0000 */
[----:B------:R-:W-:Y:S02]  /*cf00*/  WARPGROUP.DEPBAR.LE gsb0, 0x0 ;  /* 0x00008000000079c5 */ /* 0x000fe40000010000 */
[----:B------:R-:W-:Y:S01]  /*cf10*/  WARPGROUP.ARRIVE ;  /* 0x00000000000079c5 */ /* 0x000fe20000000000 */
[----:B------:R-:W-:Y:S01]  /*cf20*/  VIADD R8, R6, 0x306 ;  /* 0x0000030606087836 */ /* 0x000fe20000000000 */
[----:B------:R0:W5:Y:S08]  /*cf30*/  LDL.LU.64 R2, [R1+0x198] ;  /* 0x0001980001027983 */ /* 0x0001700000300a00 */
[----:B------:R-:W-:Y:S01]  /*cf40*/  HGMMA.64x96x16.F32.BF16 R152, gdesc[UR4], R152, gsb0 ;  /* 0x01600000049879f0 */ /* 0x000fe20008001898 */
[----:B------:R-:W-:Y:S01]  /*cf50*/  IMAD.MOV.U32 R9, RZ, RZ, 0x40000040 ;  /* 0x40000040ff097424 */ /* 0x000fe200078e00ff */
[----:B------:R-:W-:-:S02]  /*cf60*/  R2UR UR6, R8 ;  /* 0x00000000080672ca */ /* 0x000fc400000e0000 */
[----:B---3--:R-:W-:Y:S02]  /*cf70*/  R2UR UR4, R20 ;  /* 0x00000000140472ca */ /* 0x008fe400000e0000 */
[----:B------:R-:W-:Y:S02]  /*cf80*/  R2UR UR7, R9 ;  /* 0x00000000090772ca */ /* 0x000fe400000e0000 */
        /* <DEDUP_REMOVED lines=8> */
[----:B----4-:R-:W-:Y:S02]  /*d010*/  R2UR UR4, R14 ;  /* 0x000000000e0472ca */ /* 0x010fe400000e0000 */
        /* <DEDUP_REMOVED lines=16> */
[----:B------:R-:W-:Y:S01]  /*d120*/  R2UR UR7, R9 ;  /* 0x00000000090772ca */ /* 0x000fe200000e0000 */
[----:B------:R-:W-:Y:S01]  /*d130*/  UMOV UR4, UR56 ;  /* 0x0000003800047c82 */ /* 0x000fe20008000000 */
[----:B------:R-:W-:Y:S01]  /*d140*/  UMOV UR5, UR57 ;  /* 0x0000003900057c82 */ /* 0x000fe20008000000 */
[----:B------:R-:W-:Y:S02]  /*d150*/  VIADD R8, R6, 0x606 ;  /* 0x0000060606087836 */ /* 0x000fe40000000000 */
[----:B------:R-:W-:Y:S01]  /*d160*/  IMAD.MOV.U32 R9, RZ, RZ, 0x40000040 ;  /* 0x40000040ff097424 */ /* 0x000fe200078e00ff */
[----:B------:R-:W-:Y:S02]  /*d170*/  WARPGROUP.DEPBAR.LE gsb0, 0x0 ;  /* 0x00008000000079c5 */ /* 0x000fe40000010000 */
[----:B------:R-:W-:-:S06]  /*d180*/  WARPGROUP.ARRIVE ;  /* 0x00000000000079c5 */ /* 0x000fcc0000000000 */
        /* <DEDUP_REMOVED lines=32> */
[----:B------:R-:W-:Y:S01]  /*d390*/  VIADD R6, R6, 0x906 ;  /* 0x0000090606067836 */ /* 0x000fe20000000000 */
[----:B------:R-:W-:Y:S01]  /*d3a0*/  MOV R7, 0x40000040 ;  /* 0x4000004000077802 */ /* 0x000fe20000000f00 */
[----:B------:R-:W-:Y:S02]  /*d3b0*/  WARPGROUP.DEPBAR.LE gsb0, 0x0 ;  /* 0x00008000000079c5 */ /* 0x000fe40000010000 */
[----:B------:R-:W-:-:S06]  /*d3c0*/  WARPGROUP.ARRIVE ;  /* 0x00000000000079c5 */ /* 0x000fcc0000000000 */
[----:B------:R-:W-:Y:S01]  /*d3d0*/  HGMMA.64x96x16.F32.BF16 R152, gdesc[UR4], R152, gsb0 ;  /* 0x01600000049879f0 */ /* 0x000fe20008001898 */
[----:B------:R-:W-:Y:S02]  /*d3e0*/  R2UR UR6, R6 ;  /* 0x00000000060672ca */ /* 0x000fe400000e0000 */
[----:B------:R-:W-:Y:S01]  /*d3f0*/  R2UR UR7, R7 ;  /* 0x00000000070772ca */ /* 0x000fe200000e0000 */
[----:B------:R-:W-:Y:S01]  /*d400*/  UMOV UR4, UR36 ;  /* 0x0000002400047c82 */ /* 0x000fe20008000000 */
[----:B------:R-:W-:Y:S01]  /*d410*/  UMOV UR5, UR37 ;  /* 0x0000002500057c82 */ /* 0x000fe20008000000 */
[----:B------:R-:W1:Y:S01]  /*d420*/  S2R R14, SR_TID.X ;  /* 0x00000000000e7919 */ /* 0x000e620000002100 */
[----:B------:R-:W-:Y:S02]  /*d430*/  WARPGROUP.DEPBAR.LE gsb0, 0x0 ;  /* 0x00008000000079c5 */ /* 0x000fe40000010000 */
[----:B------:R-:W-:-:S07]  /*d440*/  WARPGROUP.ARRIVE ;  /* 0x00000000000079c5 */ /* 0x000fce0000000000 */
[----:B------:R-:W-:Y:S01]  /*d450*/  HGMMA.64x96x16.F32.BF16 R152, gdesc[UR4], R152, gsb0 ;  /* 0x01600000049879f0 */ /* 0x000fe20008001898 */
[----:B-1----:R-:W-:-:S04]  /*d460*/  SHF.R.U32.HI R14, RZ, 0x7, R14 ;  /* 0x00000007ff0e7819 */ /* 0x002fc8000001160e */
[----:B------:R-:W-:Y:S01]  /*d470*/  IADD3 R6, -R14, 0xb, RZ ;  /* 0x0000000b0e067810 */ /* 0x000fe20007ffe1ff */
[----:B------:R-:W-:-:S04]  /*d480*/  WARPGROUP.DEPBAR.LE gsb0, 0x0 ;  /* 0x00008000000079c5 */ /* 0x000fc80000010000 */
[----:B------:R0:W-:Y:S06]  /*d490*/  BAR.ARV R6, 0x100 ;  /* 0x000400060000751d */ /* 0x0001ec0000002000 */
[----:B------:R-:W-:Y:S05]  /*d4a0*/  @!P0 BRA `(.L_x_10574) ;  /* 0x0000000000048947 */ /* 0x000fea0003800000 */
[----:B------:R-:W-:Y:S01]  /*d4b0*/  BPT.TRAP 0x1 ;  /* 0x000000040000795c */ /* 0x000fe20000300000 */
.L_x_10574:
        /* <DEDUP_REMOVED lines=42> */
[----:B------:R-:W-:-:S04]  /*d760*/  FMUL.FTZ R196, R187, UR38 ;  /* 0x00000026bbc47c20 */ /* 0x000fc80008410000 */
        /* <DEDUP_REMOVED lines=52> */
[----:B-1----:R-:W-:-:S02]  /*dab0*/  FMNMX.FTZ R8, R8, R7, !PT ;  /* 0x0000000708087209 */ /* 0x002fc40007810000 */
[----:B------:R-:W1:Y:S03]  /*dac0*/  LDC R7, c[0x0][0xa80] ;  /* 0x0002a000ff077b82 */ /* 0x000e660000000800 */
[C---:B------:R-:W-:Y:S02]  /*dad0*/  FADD.FTZ R189, -R8.reuse, R5 ;  /* 0x0000000508bd7221 */ /* 0x040fe40000010100 */
[----:B------:R-:W-:Y:S08]  /*dae0*/  MUFU.TANH R196, R196 ;  /* 0x000000c400c47308 */ /* 0x000ff00000002400 */
[----:B------:R2:W-:Y:S01]  /*daf0*/  MUFU.TANH R5, R170 ;  /* 0x000000aa00057308 */ /* 0x0005e20000002400 */
[-C--:B-1----:R-:W-:Y:S01]  /*db00*/  FMUL.FTZ R154, R8, R7.reuse ;  /* 0x00000007089a7220 */ /* 0x082fe20000410000 */
[----:B------:R-:W-:-:S03]  /*db10*/  FMUL.FTZ R189, R189, R7 ;  /* 0x00000007bdbd7220 */ /* 0x000fc60000410000 */
[-CC-:B------:R-:W-:Y:S01]  /*db20*/  FFMA.FTZ R166, R9, R7.reuse, -R154.reuse ;  /* 0x0000000709a67223 */ /* 0x180fe2000001089a */
[-CC-:B--2---:R-:W-:Y:S01]  /*db30*/  FFMA.FTZ R170, R14, R7.reuse, -R154.reuse ;  /* 0x000000070eaa7223 */ /* 0x184fe2000001089a */
        /* <DEDUP_REMOVED lines=24> */
[----:B------:R-:W-:Y:S01]  /*dcc0*/  FFMA.FTZ R188, R188, R7, -R154 ;  /* 0x00000007bcbc7223 */ /* 0x000fe2000001089a */
[----:B-1----:R-:W-:Y:S01]  /*dcd0*/  FMUL.FTZ R166, R171, UR38 ;  /* 0x00000026aba67c20 */ /* 0x002fe20008410000 */
[----:B------:R1:W4:Y:S01]  /*dce0*/  MUFU.EX2 R154, R167 ;  /* 0x000000a7009a7308 */ /* 0x0003220000000800 */
[----:B--2---:R-:W-:Y:S01]  /*dcf0*/  FFMA.FTZ R13, R157, R13, R152 ;  /* 0x0000000d9d0d7223 */ /* 0x004fe20000010098 */
[----:B------:R-:W-:Y:S01]  /*dd00*/  FMUL.FTZ R153, R174, UR38 ;  /* 0x00000026ae997c20 */ /* 0x000fe20008410000 */
[----:B------:R-:W-:Y:S01]  /*dd10*/  FMUL.FTZ R171, R182, UR38 ;  /* 0x00000026b6ab7c20 */ /* 0x000fe20008410000 */
[----:B------:R-:W-:Y:S01]  /*dd20*/  FMUL.FTZ R189, R183, UR38 ;  /* 0x00000026b7bd7c20 */ /* 0x000fe20008410000 */
[----:B------:R-:W-:Y:S01]  /*dd30*/  FMUL.FTZ R174, R186, UR38 ;  /* 0x00000026baae7c20 */ /* 0x000fe20008410000 */
[----:B------:R-:W-:Y:S01]  /*dd40*/  FMUL.FTZ R183, R190, UR38 ;  /* 0x00000026beb77c20 */ /* 0x000fe20008410000 */
[----:B------:R-:W-:Y:S01]  /*dd50*/  FMUL.FTZ R186, R191, UR38 ;  /* 0x00000026bfba7c20 */ /* 0x000fe20008410000 */
[----:B------:R-:W2:Y:S01]  /*dd60*/  MUFU.EX2 R20, R20 ;  /* 0x0000001400147308 */ /* 0x000ea20000000800 */
[C---:B---3--:R-:W-:Y:S01]  /*dd70*/  FADD.FTZ R13, R170.reuse, R13 ;  /* 0x0000000daa0d7221 */ /* 0x048fe20000010000 */
[----:B-1----:R-:W-:Y:S01]  /*dd80*/  FMUL.FTZ R167, R175, UR38 ;  /* 0x00000026afa77c20 */ /* 0x002fe20008410000 */
[----:B------:R-:W-:Y:S01]  /*dd90*/  F2FP.BF16.F32.PACK_AB R152, R170, R152 ;  /* 0x00000098aa98723e */ /* 0x000fe200000010ff */
[----:B------:R-:W-:Y:S01]  /*dda0*/  FMUL.FTZ R170, R178, UR38 ;  /* 0x00000026b2aa7c20 */ /* 0x000fe20008410000 */
[----:B------:R-:W-:Y:S01]  /*ddb0*/  FMUL.FTZ R178, R194, UR38 ;  /* 0x00000026c2b27c20 */ /* 0x000fe20008410000 */
[----:B------:R-:W-:Y:S01]  /*ddc0*/  FMUL.FTZ R175, R195, UR38 ;  /* 0x00000026c3af7c20 */ /* 0x000fe20008410000 */
[----:B------:R-:W-:Y:S01]  /*ddd0*/  FMUL.FTZ R194, R198, UR38 ;  /* 0x00000026c6c27c20 */ /* 0x000fe20008410000 */
[----:B------:R-:W1:Y:S01]  /*dde0*/  MUFU.TANH R166, R166 ;  /* 0x000000a600a67308 */ /* 0x000e620000002400 */
[----:B----4-:R-:W-:Y:S01]  /*ddf0*/  FADD.FTZ R13, R154, R13 ;  /* 0x0000000d9a0d7221 */ /* 0x010fe20000010000 */
[----:B------:R-:W-:Y:S01]  /*de00*/  FMUL.FTZ R195, R199, UR38 ;  /* 0x00000026c7c37c20 */ /* 0x000fe20008410000 */
[-C--:B------:R-:W-:Y:S01]  /*de10*/  FMUL.FTZ R24, R24, R157.reuse ;  /* 0x0000009d18187220 */ /* 0x080fe20000410000 */
[-C--:B------:R-:W-:Y:S01]  /*de20*/  FMUL.FTZ R25, R25, R157.reuse ;  /* 0x0000009d19197220 */ /* 0x080fe20000410000 */
[-C--:B------:R-:W-:Y:S01]  /*de30*/  FMUL.FTZ R28, R28, R157.reuse ;  /* 0x0000009d1c1c7220 */ /* 0x080fe20000410000 */
[-C--:B------:R-:W-:Y:S01]  /*de40*/  FMUL.FTZ R29, R29, R157.reuse ;  /* 0x0000009d1d1d7220 */ /* 0x080fe20000410000 */
[-C--:B------:R-:W-:Y:S01]  /*de50*/  FMUL.FTZ R32, R32, R157.reuse ;  /* 0x0000009d20207220 */ /* 0x080fe20000410000 */
[----:B------:R-:W3:Y:S01]  /*de60*/  MUFU.TANH R153, R153 ;  /* 0x0000009900997308 */ /* 0x000ee20000002400 */
[C---:B--2---:R-:W-:Y:S01]  /*de70*/  FADD.FTZ R13, R20.reuse, R13 ;  /* 0x0000000d140d7221 */ /* 0x044fe20000010000 */
[----:B------:R-:W-:Y:S01]  /*de80*/  F2FP.BF16.F32.PACK_AB R154, R20, R154 ;  /* 0x0000009a149a723e */ /* 0x000fe200000010ff */
[-C--:B------:R-:W-:Y:S01]  /*de90*/  FMUL.FTZ R33, R33, R157.reuse ;  /* 0x0000009d21217220 */ /* 0x080fe20000410000 */
        /* <DEDUP_REMOVED lines=36> */
[----:B-1----:R-:W-:Y:S01]  /*e0e0*/  FMNMX.FTZ R20, R166, R20, !PT ;  /* 0x00000014a6147209 */ /* 0x002fe20007810000 */
[----:B------:R-:W1:Y:S01]  /*e0f0*/  MUFU.TANH R174, R174 ;  /* 0x000000ae00ae7308 */ /* 0x000e620000002400 */
[-C--:B------:R-:W-:Y:S01]  /*e100*/  FMUL.FTZ R81, R81, R157.reuse ;  /* 0x0000009d51517220 */ /* 0x080fe20000410000 */
[-C--:B------:R-:W-:Y:S01]  /*e110*/  FMUL.FTZ R84, R84, R157.reuse ;  /* 0x0000009d54547220 */ /* 0x080fe20000410000 */
[----:B---3--:R-:W-:Y:S01]  /*e120*/  FMNMX.FTZ R20, R153, R20, !PT ;  /* 0x0000001499147209 */ /* 0x008fe20007810000 */
[-C--:B------:R-:W-:Y:S01]  /*e130*/  FMUL.FTZ R85, R85, R157.reuse ;  /* 0x0000009d55557220 */ /* 0x080fe20000410000 */
[-C--:B------:R-:W-:Y:S01]  /*e140*/  FMUL.FTZ R88, R88, R157.reuse ;  /* 0x0000009d58587220 */ /* 0x080fe20000410000 */
[-C--:B------:R-:W-:Y:S01]  /*e150*/  FMUL.FTZ R89, R89, R157.reuse ;  /* 0x0000009d59597220 */ /* 0x080fe20000410000 */
[----:B--2---:R-:W-:Y:S01]  /*e160*/  FMNMX.FTZ R20, R167, R20, !PT ;  /* 0x00000014a7147209 */ /* 0x004fe20007810000 */
[----:B------:R-:W2:Y:S01]  /*e170*/  MUFU.TANH R183, R183 ;  /* 0x000000b700b77308 */ /* 0x000ea20000002400 */
[-C--:B------:R-:W-:Y:S01]  /*e180*/  FMUL.FTZ R92, R92, R157.reuse ;  /* 0x0000009d5c5c7220 */ /* 0x080fe20000410000 */
[-C--:B------:R-:W-:Y:S01]  /*e190*/  FMUL.FTZ R93, R93, R157.reuse ;  /* 0x0000009d5d5d7220 */ /* 0x080fe20000410000 */
[----:B----4-:R-:W-:Y:S01]  /*e1a0*/  FMNMX.FTZ R20, R170, R20, !PT ;  /* 0x00000014aa147209 */ /* 0x010fe20007810000 */
[-C--:B------:R-:W-:Y:S01]  /*e1b0*/  FMUL.FTZ R96, R96, R157.reuse ;  /* 0x0000009d60607220 */ /* 0x080fe20000410000 */
[-C--:B------:R-:W-:Y:S01]  /*e1c0*/  FMUL.FTZ R97, R97, R157.reuse ;  /* 0x0000009d61617220 */ /* 0x080fe20000410000 */
[-C--:B------:R-:W-:Y:S01]  /*e1d0*/  FMUL.FTZ R100, R100, R157.reuse ;  /* 0x0000009d64647220 */ /* 0x080fe20000410000 */
[----:B------:R-:W-:Y:S01]  /*e1e0*/  FMNMX.FTZ R20, R179, R20, !PT ;  /* 0x00000014b3147209 */ /* 0x000fe20007810000 */
[----:B------:R-:W3:Y:S01]  /*e1f0*/  MUFU.TANH R186, R186 ;  /* 0x000000ba00ba7308 */ /* 0x000ee20000002400 */
[-C--:B------:R-:W-:Y:S01]  /*e200*/  FMUL.FTZ R101, R101, R157.reuse ;  /* 0x0000009d65657220 */ /* 0x080fe20000410000 */
[-C--:B------:R-:W-:Y:S01]  /*e210*/  FMUL.FTZ R104, R104, R157.reuse ;  /* 0x0000009d68687220 */ /* 0x080fe20000410000 */
[----:B0-----:R-:W-:Y:S01]  /*e220*/  FMNMX.FTZ R20, R171, R20, !PT ;  /* 0x00000014ab147209 */ /* 0x001fe20007810000 */
[-C--:B------:R-:W-:Y:S01]  /*e230*/  FMUL.FTZ R105, R105, R157.reuse ;  /* 0x0000009d69697220 */ /* 0x080fe20000410000 */
[-C--:B------:R-:W-:Y:S01]  /*e240*/  FMUL.FTZ R108, R108, R157.reuse ;  /* 0x0000009d6c6c7220 */ /* 0x080fe20000410000 */
[-C--:B------:R-:W-:Y:S01]  /*e250*/  FMUL.FTZ R109, R109, R157.reuse ;  /* 0x0000009d6d6d7220 */ /* 0x080fe20000410000 */
[----:B------:R-:W-:Y:S01]  /*e260*/  FMNMX.FTZ R20, R189, R20, !PT ;  /* 0x00000014bd147209 */ /* 0x000fe20007810000 */
[----:B------:R-:W0:Y:S01]  /*e270*/  MUFU.TANH R178, R178 ;  /* 0x000000b200b27308 */ /* 0x000e220000002400 */
[-C--:B------:R-:W-:Y:S01]  /*e280*/  FMUL.FTZ R112, R112, R157.reuse ;  /* 0x0000009d70707220 */ /* 0x080fe20000410000 */
[-C--:B------:R-:W-:Y:S01]  /*e290*/  FMUL.FTZ R113, R113, R157.reuse ;  /* 0x0000009d71717220 */ /* 0x080fe20000410000 */
[----:B-1----:R-:W-:Y:S01]  /*e2a0*/  FMNMX.FTZ R20, R174, R20, !PT ;  /* 0x00000014ae147209 */ /* 0x002fe20007810000 */
[-C--:B------:R-:W-:Y:S01]  /*e2b0*/  FMUL.FTZ R116, R116, R157.reuse ;  /* 0x0000009d74747220 */ /* 0x080fe20000410000 */
[-C--:B------:R-:W-:Y:S01]  /*e2c0*/  FMUL.FTZ R117, R117, R157.reuse ;  /* 0x0000009d75757220 */ /* 0x080fe20000410000 */
[-C--:B------:R-:W-:Y:S01]  /*e2d0*/  FMUL.FTZ R120, R120, R157.reuse ;  /* 0x0000009d78787220 */ /* 0x080fe20000410000 */
[----:B------:R-:W-:Y:S01]  /*e2e0*/  FMNMX.FTZ R20, R196, R20, !PT ;  /* 0x00000014c4147209 */ /* 0x000fe20007810000 */
[----:B------:R-:W1:Y:S01]  /*e2f0*/  MUFU.TANH R175, R175 ;  /* 0x000000af00af7308 */ /* 0x000e620000002400 */
        /* <DEDUP_REMOVED lines=20> */
[----:B------:R-:W-:-:S03]  /*e440*/  FMUL.FTZ R149, R149, R157 ;  /* 0x0000009d95957220 */ /* 0x000fc60000410000 */
[----:B------:R-:W-:Y:S01]  /*e450*/  MUFU.EX2 R157, R156 ;  /* 0x0000009c009d7308 */ /* 0x000fe20000000800 */
[----:B--2---:R-:W-:-:S07]  /*e460*/  FMNMX.FTZ R20, R194, R20, !PT ;  /* 0x00000014c2147209 */ /* 0x004fce0007810000 */
        /* <DEDUP_REMOVED lines=13> */
[CC--:B------:R-:W-:Y:S01]  /*e540*/  FMUL.FTZ R198, R20.reuse, R7.reuse ;  /* 0x0000000714c67220 */ /* 0x0c0fe20000410000 */
[----:B------:R-:W-:Y:S01]  /*e550*/  FADD.FTZ R199, -R20, R4 ;  /* 0x0000000414c77221 */ /* 0x000fe20000010100 */
[----:B------:R-:W-:Y:S02]  /*e560*/  MUFU.EX2 R180, R180 ;  /* 0x000000b400b47308 */ /* 0x000fe40000000800 */
[-CC-:B------:R-:W-:Y:S01]  /*e570*/  FFMA.FTZ R190, R166, R7.reuse, -R198.reuse ;  /* 0x00000007a6be7223 */ /* 0x180fe200000108c6 */
[-CC-:B------:R-:W-:Y:S01]  /*e580*/  FFMA.FTZ R166, R170, R7.reuse, -R198.reuse ;  /* 0x00000007aaa67223 */ /* 0x180fe200000108c6 */
[-CC-:B------:R-:W-:Y:S01]  /*e590*/  FFMA.FTZ R187, R171, R7.reuse, -R198.reuse ;  /* 0x00000007abbb7223 */ /* 0x180fe200000108c6 */
[-CC-:B------:R-:W-:Y:S01]  /*e5a0*/  FFMA.FTZ R170, R174, R7.reuse, -R198.reuse ;  /* 0x00000007aeaa7223 */ /* 0x180fe200000108c6 */
[-CC-:B------:R-:W-:Y:S01]  /*e5b0*/  FFMA.FTZ R171, R196, R7.reuse, -R198.reuse ;  /* 0x00000007c4ab7223 */ /* 0x180fe200000108c6 */
[-CC-:B------:R-:W-:Y:S01]  /*e5c0*/  FFMA.FTZ R174, R178, R7.reuse, -R198.reuse ;  /* 0x00000007b2ae7223 */ /* 0x180fe200000108c6 */
[----:B------:R-:W0:Y:S01]  /*e5d0*/  S2R R196, SR_CgaCtaId ;  /* 0x0000000000c47919 */ /* 0x000e220000008800 */
[-CC-:B------:R-:W-:Y:S01]  /*e5e0*/  FFMA.FTZ R178, R194, R7.reuse, -R198.reuse ;  /* 0x00000007c2b27223 */ /* 0x180fe200000108c6 */
[-CC-:B------:R-:W-:Y:S01]  /*e5f0*/  FFMA.FTZ R182, R192, R7.reuse, -R198.reuse ;  /* 0x00000007c0b67223 */ /* 0x180fe200000108c6 */
[-CC-:B------:R-:W-:Y:S01]  /*e600*/  FFMA.FTZ R192, R163, R7.reuse, -R198.reuse ;  /* 0x00000007a3c07223 */ /* 0x180fe200000108c6 */
[----:B------:R-:W1:Y:S01]  /*e610*/  S2R R194, SR_TID.X ;  /* 0x0000000000c27919 */ /* 0x000e620000002100 */
[----:B------:R-:W-:Y:S01]  /*e620*/  FFMA.FTZ R163, R5, R7, -R198 ;  /* 0x0000000705a37223 */ /* 0x000fe200000108c6 */
[----:B------:R-:W-:-:S02]  /*e630*/  IMAD.MOV.U32 R5, RZ, RZ, 0x40000040 ;  /* 0x40000040ff057424 */ /* 0x000fc400078e00ff */
[-C--:B------:R-:W-:Y:S01]  /*e640*/  FMUL.FTZ R199, R199, R7.reuse ;  /* 0x00000007c7c77220 */ /* 0x080fe20000410000 */
[-CC-:B------:R-:W-:Y:S01]  /*e650*/  FFMA.FTZ R4, R193, R7.reuse, -R198.reuse ;  /* 0x00000007c1047223 */ /* 0x180fe200000108c6 */
[-CC-:B------:R-:W-:Y:S01]  /*e660*/  FFMA.FTZ R197, R197, R7.reuse, -R198.reuse ;  /* 0x00000007c5c57223 */ /* 0x180fe200000108c6 */
[-CC-:B------:R-:W-:Y:S01]  /*e670*/  FFMA.FTZ R155, R155, R7.reuse, -R198.reuse ;  /* 0x000000079b9b7223 */ /* 0x180fe200000108c6 */
[----:B------:R-:W-:Y:S01]  /*e680*/  R2UR UR7, R5 ;  /* 0x00000000050772ca */ /* 0x000fe200000e0000 */
[----:B------:R-:W-:Y:S01]  /*e690*/  VIADD R5, R0, 0x32440 ;  /* 0x0003244000057836 */ /* 0x000fe20000000000 */
        /* <DEDUP_REMOVED lines=16> */
[----:B0-----:R-:W-:Y:S01]  /*e7a0*/  PRMT R5, R196, 0x654, R5 ;  /* 0x00000654c4057816 */ /* 0x001fe20000000005 */
[-C--:B------:R-:W-:Y:S01]  /*e7b0*/  FMUL.FTZ R30, R30, R199.reuse ;  /* 0x000000c71e1e7220 */ /* 0x080fe20000410000 */
[-C--:B------:R-:W-:Y:S01]  /*e7c0*/  FMUL.FTZ R31, R31, R199.reuse ;  /* 0x000000c71f1f7220 */ /* 0x080fe20000410000 */
[-C--:B------:R-:W-:Y:S01]  /*e7d0*/  FMUL.FTZ R34, R34, R199.reuse ;  /* 0x000000c722227220 */ /* 0x080fe20000410000 */
[----:B-1----:R-:W-:Y:S01]  /*e7e0*/  SHF.R.U32.HI R194, RZ, 0x7, R194 ;  /* 0x00000007ffc27819 */ /* 0x002fe200000116c2 */
[----:B------:R0:W-:Y:S01]  /*e7f0*/  SYNCS.ARRIVE.TRANS64.RED.A1T0 RZ, [R5+URZ], RZ ;  /* 0x000000ff05ff79a7 */ /* 0x0001e2000810043f */
[----:B------:R-:W-:Y:S01]  /*e800*/  MUFU.EX2 R182, R182 ;  /* 0x000000b600b67308 */ /* 0x000fe20000000800 */
[----:B---3--:R-:W-:Y:S01]  /*e810*/  FFMA.FTZ R12, R199, R12, R4 ;  /* 0x0000000cc70c7223 */ /* 0x008fe20000010004 */
[-C--:B------:R-:W-:Y:S01]  /*e820*/  FMUL.FTZ R35, R35, R199.reuse ;  /* 0x000000c723237220 */ /* 0x080fe20000410000 */
[-C--:B------:R-:W-:Y:S01]  /*e830*/  FMUL.FTZ R38, R38, R199.reuse ;  /* 0x000000c726267220 */ /* 0x080fe20000410000 */
[-C--:B------:R-:W-:Y:S01]  /*e840*/  FMUL.FTZ R39, R39, R199.reuse ;  /* 0x000000c727277220 */ /* 0x080fe20000410000 */
[-C--:B------:R-:W-:Y:S01]  /*e850*/  FMUL.FTZ R42, R42, R199.reuse ;  /* 0x000000c72a2a7220 */ /* 0x080fe20000410000 */
[-C--:B------:R-:W-:Y:S01]  /*e860*/  FMUL.FTZ R43, R43, R199.reuse ;  /* 0x000000c72b2b7220 */ /* 0x080fe20000410000 */
[----:B------:R-:W-:Y:S01]  /*e870*/  FMUL.FTZ R46, R46, R199 ;  /* 0x000000c72e2e7220 */ /* 0x000fe20000410000 */
[----:B0-----:R0:W1:Y:S01]  /*e880*/  MUFU.EX2 R5, R155 ;  /* 0x0000009b00057308 */ /* 0x0010620000000800 */
[C---:B----4-:R-:W-:Y:S01]  /*e890*/  FADD.FTZ R12, R153.reuse, R12 ;  /* 0x0000000c990c7221 */ /* 0x050fe20000010000 */
[----:B------:R-:W-:Y:S01]  /*e8a0*/  F2FP.BF16.F32.PACK_AB R153, R153, R4 ;  /* 0x000000049999723e */ /* 0x000fe200000010ff */
[----:B------:R-:W-:-:S02]  /*e8b0*/  IMAD R4, R202, 0xc00, R227 ;  /* 0x00000c00ca047824 */ /* 0x000fc400078e02e3 */
[-C--:B------:R-:W-:Y:S01]  /*e8c0*/  FMUL.FTZ R47, R47, R199.reuse ;  /* 0x000000c72f2f7220 */ /* 0x080fe20000410000 */
[-C--:B------:R-:W-:Y:S01]  /*e8d0*/  FMUL.FTZ R50, R50, R199.reuse ;  /* 0x000000c732327220 */ /* 0x080fe20000410000 */
[-C--:B------:R-:W-:Y:S01]  /*e8e0*/  FMUL.FTZ R51, R51, R199.reuse ;  /* 0x000000c733337220 */ /* 0x080fe20000410000 */
[-C--:B------:R-:W-:Y:S01]  /*e8f0*/  FMUL.FTZ R54, R54, R199.reuse ;  /* 0x000000c736367220 */ /* 0x080fe20000410000 */
[----:B------:R-:W-:Y:S01]  /*e900*/  R2UR UR6, R4 ;  /* 0x00000000040672ca */ /* 0x000fe200000e0000 */
[----:B0-----:R-:W-:Y:S02]  /*e910*/  VIADD R155, R194, 0x8 ;  /* 0x00000008c29b7836 */ /* 0x001fe40000000000 */
[-C--:B------:R-:W-:Y:S01]  /*e920*/  FMUL.FTZ R55, R55, R199.reuse ;  /* 0x000000c737377220 */ /* 0x080fe20000410000 */
[-C--:B------:R-:W-:Y:S01]  /*e930*/  FMUL.FTZ R58, R58, R199.reuse ;  /* 0x000000c73a3a7220 */ /* 0x080fe20000410000 */
[-C--:B------:R-:W-:Y:S01]  /*e940*/  FMUL.FTZ R59, R59, R199.reuse ;  /* 0x000000c73b3b7220 */ /* 0x080fe20000410000 */
[-C--:B------:R-:W-:Y:S01]  /*e950*/  FMUL.FTZ R62, R62, R199.reuse ;  /* 0x000000c73e3e7220 */ /* 0x080fe20000410000 */
        /* <DEDUP_REMOVED lines=46> */
[----:B-1----:R-:W-:Y:S01]  /*ec40*/  F2FP.BF16.F32.PACK_AB R155, R5, R182 ;  /* 0x000000b6059b723e */ /* 0x002fe200000010ff */
[----:B------:R-:W-:Y:S01]  /*ec50*/  MUFU.EX2 R193, R193 ;  /* 0x000000c100c17308 */ /* 0x000fe20000000800 */
[----:B------:R-:W-:-:S03]  /*ec60*/  FADD.FTZ R12, R182, R12 ;  /* 0x0000000cb60c7221 */ /* 0x000fc60000010000 */
[----:B------:R-:W-:Y:S01]  /*ec70*/  WARPGROUP.ARRIVE ;  /* 0x00000000000079c5 */ /* 0x000fe20000000000 */
[----:B------:R-:W-:-:S03]  /*ec80*/  FADD.FTZ R12, R5, R12 ;  /* 0x0000000c050c7221 */ /* 0x000fc60000010000 */
[----:B------:R-:W-:Y:S02]  /*ec90*/  MUFU.EX2 R192, R192 ;  /* 0x000000c000c07308 */ /* 0x000fe40000000800 */
[----:B------:R-:W-:Y:S06]  /*eca0*/  HGMMA.64x256x16.F32.BF16 R24, R152, gdesc[UR4].tnspB, R24, gsb0 ;  /* 0x43e0000498187df0 */ /* 0x000fec0008001818 */
[----:B------:R-:W-:Y:S08]  /*ecb0*/  MUFU.EX2 R190, R190 ;  /* 0x000000be00be7308 */ /* 0x000ff00000000800 */
        /* <DEDUP_REMOVED lines=9> */
[----:B------:R-:W-:Y:S01]  /*ed50*/  MUFU.EX2 R179, R179 ;  /* 0x000000b300b37308 */ /* 0x000fe20000000800 */
[----:B------:R-:W-:-:S07]  /*ed60*/  WARPGROUP.DEPBAR.LE gsb0, 0x0 ;  /* 0x00008000000079c5 */ /* 0x000fce0000010000 */
[----:B------:R-:W0:Y:S08]  /*ed70*/  MUFU.EX2 R153, R21 ;  /* 0x0000001500997308 */ /* 0x000e300000000800 */
[----:B------:R1:W2:Y:S08]  /*ed80*/  MUFU.EX2 R155, R14 ;  /* 0x0000000e009b7308 */ /* 0x0002b00000000800 */
[----:B------:R3:W4:Y:S01]  /*ed90*/  MUFU.EX2 R154, R15 ;  /* 0x0000000f009a7308 */ /* 0x0007220000000800 */
[----:B0-----:R-:W-:Y:S01]  /*eda0*/  FADD.FTZ R13, R153, R13 ;  /* 0x0000000d990d7221 */ /* 0x001fe20000010000 */
[----:B-1----:R-:W-:-:S05]  /*edb0*/  VIADD R14, R4, 0x80 ;  /* 0x00000080040e7836 */ /* 0x002fca0000000000 */
[----:B------:R-:W-:Y:S01]  /*edc0*/  R2UR UR6, R14 ;  /* 0x000000000e0672ca */ /* 0x000fe200000e0000 */
[----:B------:R0:W1:Y:S01]  /*edd0*/  MUFU.EX2 R21, R158 ;  /* 0x0000009e00157308 */ /* 0x0000620000000800 */
[C---:B--2---:R-:W-:Y:S01]  /*ede0*/  FADD.FTZ R13, R155.reuse, R13 ;  /* 0x0000000d9b0d7221 */ /* 0x044fe20000010000 */
[----:B---3--:R-:W-:Y:S01]  /*edf0*/  IMAD.MOV.U32 R15, RZ, RZ, 0x40000040 ;  /* 0x40000040ff0f7424 */ /* 0x008fe200078e00ff */
[----:B------:R-:W-:Y:S01]  /*ee00*/  F2FP.BF16.F32.PACK_AB R156, R155, R153 ;  /* 0x000000999b9c723e */ /* 0x000fe200000010ff */
[----:B------:R-:W-:-:S03]  /*ee10*/  VIADD R14, R4, 0x100 ;  /* 0x00000100040e7836 */ /* 0x000fc60000000000 */
[----:B------:R-:W-:Y:S01]  /*ee20*/  R2UR UR7, R15 ;  /* 0x000000000f0772ca */ /* 0x000fe200000e0000 */
[----:B------:R2:W3:Y:S01]  /*ee30*/  MUFU.EX2 R152, R159 ;  /* 0x0000009f00987308 */ /* 0x0004e20000000800 */
[----:B----4-:R-:W-:Y:S01]  /*ee40*/  FADD.FTZ R13, R154, R13 ;  /* 0x0000000d9a0d7221 */ /* 0x010fe20000010000 */
[C---:B0-----:R-:W-:Y:S01]  /*ee50*/  F2FP.BF16.F32.PACK_AB R158, R157.reuse, R154 ;  /* 0x0000009a9d9e723e */ /* 0x041fe200000010ff */
[----:B------:R-:W-:Y:S02]  /*ee60*/  IMAD.MOV.U32 R15, RZ, RZ, 0x40000040 ;  /* 0x40000040ff0f7424 */ /* 0x000fe400078e00ff */
[----:B------:R-:W-:-:S03]  /*ee70*/  FADD.FTZ R13, R157, R13 ;  /* 0x0000000d9d0d7221 */ /* 0x000fc60000010000 */
[----:B------:R-:W0:Y:S01]  /*ee80*/  MUFU.EX2 R154, R9 ;  /* 0x00000009009a7308 */ /* 0x000e220000000800 */
[----:B--2---:R-:W-:Y:S01]  /*ee90*/  F2FP.BF16.F32.PACK_AB R159, R192, R193 ;  /* 0x000000c1c09f723e */ /* 0x004fe200000010ff */
[----:B-1----:R-:W-:-:S06]  /*eea0*/  FADD.FTZ R12, R21, R12 ;  /* 0x0000000c150c7221 */ /* 0x002fcc0000010000 */
[----:B------:R-:W1:Y:S01]  /*eeb0*/  MUFU.EX2 R9, R163 ;  /* 0x000000a300097308 */ /* 0x000e620000000800 */
[C---:B---3--:R-:W-:Y:S01]  /*eec0*/  F2FP.BF16.F32.PACK_AB R157, R152.reuse, R21 ;  /* 0x00000015989d723e */ /* 0x048fe200000010ff */
[----:B------:R-:W-:-:S03]  /*eed0*/  FADD.FTZ R12, R152, R12 ;  /* 0x0000000c980c7221 */ /* 0x000fc60000010000 */
[----:B------:R-:W-:Y:S01]  /*eee0*/  WARPGROUP.ARRIVE ;  /* 0x00000000000079c5 */ /* 0x000fe20000000000 */
[----:B------:R-:W-:Y:S02]  /*eef0*/  FADD.FTZ R12, R193, R12 ;  /* 0x0000000cc10c7221 */ /* 0x000fe40000010000 */
[----:B------:R2:W3:Y:S01]  /*ef00*/  MUFU.EX2 R153, R162 ;  /* 0x000000a200997308 */ /* 0x0004e20000000800 */
[----:B0-----:R-:W-:Y:S01]  /*ef10*/  FADD.FTZ R13, R154, R13 ;  /* 0x0000000d9a0d7221 */ /* 0x001fe20000010000 */
[----:B------:R-:W-:Y:S01]  /*ef20*/  FADD.FTZ R12, R192, R12 ;  /* 0x0000000cc00c7221 */ /* 0x000fe20000010000 */
[----:B------:R-:W-:Y:S01]  /*ef30*/  HGMMA.64x256x16.F32.BF16 R24, R156, gdesc[UR4].tnspB, R24, gsb0 ;  /* 0x43e000049c187df0 */ /* 0x000fe20008001818 */
[----:B------:R-:W-:Y:S01]  /*ef40*/  R2UR UR6, R14 ;  /* 0x000000000e0672ca */ /* 0x000fe200000e0000 */
[----:B------:R-:W-:Y:S01]  /*ef50*/  FADD.FTZ R13, R160, R13 ;  /* 0x0000000da00d7221 */ /* 0x000fe20000010000 */
[----:B------:R-:W-:Y:S01]  /*ef60*/  R2UR UR7, R15 ;  /* 0x000000000f0772ca */ /* 0x000fe200000e0000 */
[----:B------:R-:W-:Y:S01]  /*ef70*/  VIADD R14, R4, 0x180 ;  /* 0x00000180040e7836 */ /* 0x000fe20000000000 */
[----:B------:R-:W-:Y:S01]  /*ef80*/  F2FP.BF16.F32.PACK_AB R160, R160, R154 ;  /* 0x0000009aa0a0723e */ /* 0x000fe200000010ff */
[----:B------:R-:W-:Y:S01]  /*ef90*/  FADD.FTZ R13, R161, R13 ;  /* 0x0000000da10d7221 */ /* 0x000fe20000010000 */
[----:B--2---:R-:W-:Y:S01]  /*efa0*/  F2FP.BF16.F32.PACK_AB R162, R164, R161 ;  /* 0x000000a1a4a2723e */ /* 0x004fe200000010ff */
[----:B------:R0:W2:Y:S01]  /*efb0*/  MUFU.EX2 R154, R166 ;  /* 0x000000a6009a7308 */ /* 0x0000a20000000800 */
[----:B-1----:R-:W-:Y:S01]  /*efc0*/  F2FP.BF16.F32.PACK_AB R161, R190, R9 ;  /* 0x00000009bea1723e */ /* 0x002fe200000010ff */
[----:B------:R-:W-:Y:S01]  /*efd0*/  FADD.FTZ R13, R164, R13 ;  /* 0x0000000da40d7221 */ /* 0x000fe20000010000 */
[----:B------:R-:W-:-:S02]  /*efe0*/  IMAD.MOV.U32 R15, RZ, RZ, 0x40000040 ;  /* 0x40000040ff0f7424 */ /* 0x000fc400078e00ff */
[----:B------:R-:W-:Y:S01]  /*eff0*/  FADD.FTZ R12, R9, R12 ;  /* 0x0000000c090c7221 */ /* 0x000fe20000010000 */
[----:B---3--:R-:W-:Y:S02]  /*f000*/  F2FP.BF16.F32.PACK_AB R163, R153, R191 ;  /* 0x000000bf99a3723e */ /* 0x008fe400000010ff */
[----:B------:R-:W1:Y:S01]  /*f010*/  MUFU.EX2 R164, R165 ;  /* 0x000000a500a47308 */ /* 0x000e620000000800 */
[----:B0-----:R-:W-:Y:S01]  /*f020*/  F2FP.BF16.F32.PACK_AB R166, R172, R169 ;  /* 0x000000a9aca6723e */ /* 0x001fe200000010ff */
[----:B------:R-:W-:-:S04]  /*f030*/  FADD.FTZ R12, R190, R12 ;  /* 0x0000000cbe0c7221 */ /* 0x000fc80000010000 */
[----:B------:R-:W-:Y:S02]  /*f040*/  FADD.FTZ R12, R191, R12 ;  /* 0x0000000cbf0c7221 */ /* 0x000fe40000010000 */
[----:B------:R0:W3:Y:S02]  /*f050*/  MUFU.EX2 R155, R167 ;  /* 0x000000a7009b7308 */ /* 0x0000e40000000800 */
[----:B------:R-:W-:-:S04]  /*f060*/  FADD.FTZ R12, R153, R12 ;  /* 0x0000000c990c7221 */ /* 0x000fc80000010000 */
[----:B--2---:R-:W-:Y:S01]  /*f070*/  FADD.FTZ R12, R154, R12 ;  /* 0x0000000c9a0c7221 */ /* 0x004fe20000010000 */
[----:B-1----:R-:W-:Y:S01]  /*f080*/  FADD.FTZ R13, R164, R13 ;  /* 0x0000000da40d7221 */ /* 0x002fe20000010000 */
[C---:B------:R-:W-:Y:S02]  /*f090*/  F2FP.BF16.F32.PACK_AB R164, R168.reuse, R164 ;  /* 0x000000a4a8a4723e */ /* 0x040fe400000010ff */
[----:B0-----:R-:W-:Y:S01]  /*f0a0*/  F2FP.BF16.F32.PACK_AB R167, R189, R187 ;  /* 0x000000bbbda7723e */ /* 0x001fe200000010ff */
[----:B------:R-:W-:Y:S02]  /*f0b0*/  FADD.FTZ R13, R168, R13 ;  /* 0x0000000da80d7221 */ /* 0x000fe40000010000 */
[----:B------:R-:W0:Y:S01]  /*f0c0*/  MUFU.EX2 R168, R173 ;  /* 0x000000ad00a87308 */ /* 0x000e220000000800 */
[----:B---3--:R-:W-:Y:S01]  /*f0d0*/  F2FP.BF16.F32.PACK_AB R165, R155, R154 ;  /* 0x0000009a9ba5723e */ /* 0x008fe200000010ff */
[----:B------:R-:W-:Y:S01]  /*f0e0*/  FADD.FTZ R13, R169, R13 ;  /* 0x0000000da90d7221 */ /* 0x000fe20000010000 */
[----:B------:R-:W-:-:S03]  /*f0f0*/  FADD.FTZ R12, R155, R12 ;  /* 0x0000000c9b0c7221 */ /* 0x000fc60000010000 */
[----:B------:R-:W-:Y:S01]  /*f100*/  FADD.FTZ R13, R172, R13 ;  /* 0x0000000dac0d7221 */ /* 0x000fe20000010000 */
[----:B------:R-:W-:Y:S01]  /*f110*/  FADD.FTZ R12, R187, R12 ;  /* 0x0000000cbb0c7221 */ /* 0x000fe20000010000 */
[----:B------:R-:W1:Y:S03]  /*f120*/  MUFU.EX2 R172, R181 ;  /* 0x000000b500ac7308 */ /* 0x000e660000000800 */
[----:B------:R-:W-:Y:S01]  /*f130*/  FADD.FTZ R12, R189, R12 ;  /* 0x0000000cbd0c7221 */ /* 0x000fe20000010000 */
[----:B0-----:R-:W-:Y:S01]  /*f140*/  FADD.FTZ R13, R168, R13 ;  /* 0x0000000da80d7221 */ /* 0x001fe20000010000 */
[----:B------:R-:W-:-:S03]  /*f150*/  F2FP.BF16.F32.PACK_AB R168, R176, R168 ;  /* 0x000000a8b0a8723e */ /* 0x000fc600000010ff */
[----:B------:R-:W-:-:S04]  /*f160*/  FADD.FTZ R13, R176, R13 ;  /* 0x0000000db00d7221 */ /* 0x000fc80000010000 */
[----:B------:R-:W-:-:S04]  /*f170*/  FADD.FTZ R13, R177, R13 ;  /* 0x0000000db10d7221 */ /* 0x000fc80000010000 */
[----:B------:R-:W-:-:S04]  /*f180*/  FADD.FTZ R13, R180, R13 ;  /* 0x0000000db40d7221 */ /* 0x000fc80000010000 */
[----:B-1----:R-:W-:Y:S01]  /*f190*/  FADD.FTZ R13, R172, R13 ;  /* 0x0000000dac0d7221 */ /* 0x002fe20000010000 */
[----:B------:R-:W-:-:S03]  /*f1a0*/  F2FP.BF16.F32.PACK_AB R172, R184, R172 ;  /* 0x000000acb8ac723e */ /* 0x000fc600000010ff */
[----:B------:R-:W-:-:S04]  /*f1b0*/  FADD.FTZ R13, R184, R13 ;  /* 0x0000000db80d7221 */ /* 0x000fc80000010000 */
[----:B------:R-:W-:-:S04]  /*f1c0*/  FADD.FTZ R13, R185, R13 ;  /* 0x0000000db90d7221 */ /* 0x000fc80000010000 */
[----:B------:R-:W-:Y:S01]  /*f1d0*/  FADD.FTZ R13, R188, R13 ;  /* 0x0000000dbc0d7221 */ /* 0x000fe20000010000 */
[----:B------:R-:W-:Y:S02]  /*f1e0*/  WARPGROUP.DEPBAR.LE gsb0, 0x0 ;  /* 0x00008000000079c5 */ /* 0x000fe40000010000 */
[----:B------:R-:W-:Y:S01]  /*f1f0*/  WARPGROUP.ARRIVE ;  /* 0x00000000000079c5 */ /* 0x000fe20000000000 */
[----:B------:R0:W1:Y:S05]  /*f200*/  MUFU.EX2 R156, R170 ;  /* 0x000000aa009c7308 */ /* 0x00006a0000000800 */
[----:B------:R-:W-:Y:S01]  /*f210*/  HGMMA.64x256x16.F32.BF16 R24, R160, gdesc[UR4].tnspB, R24, gsb0 ;  /* 0x43e00004a0187df0 */ /* 0x000fe20008001818 */
[----:B------:R-:W-:Y:S01]  /*f220*/  R2UR UR6, R14 ;  /* 0x000000000e0672ca */ /* 0x000fe200000e0000 */
[----:B------:R-:W-:Y:S01]  /*f230*/  VIADD R14, R4, 0x200 ;  /* 0x00000200040e7836 */ /* 0x000fe20000000000 */
[----:B------:R-:W-:Y:S01]  /*f240*/  R2UR UR7, R15 ;  /* 0x000000000f0772ca */ /* 0x000fe200000e0000 */
[----:B------:R2:W3:Y:S01]  /*f250*/  MUFU.EX2 R157, R171 ;  /* 0x000000ab009d7308 */ /* 0x0004e20000000800 */
[----:B------:R-:W-:Y:S01]  /*f260*/  IMAD.MOV.U32 R15, RZ, RZ, 0x40000040 ;  /* 0x40000040ff0f7424 */ /* 0x000fe200078e00ff */
[----:B0-----:R-:W-:-:S06]  /*f270*/  F2FP.BF16.F32.PACK_AB R170, R180, R177 ;  /* 0x000000b1b4aa723e */ /* 0x001fcc00000010ff */
[----:B------:R0:W4:Y:S01]  /*f280*/  MUFU.EX2 R158, R174 ;  /* 0x000000ae009e7308 */ /* 0x0001220000000800 */
[----:B--2---:R-:W-:Y:S01]  /*f290*/  F2FP.BF16.F32.PACK_AB R171, R186, R183 ;  /* 0x000000b7baab723e */ /* 0x004fe200000010ff */
[----:B-1----:R-:W-:-:S06]  /*f2a0*/  FADD.FTZ R12, R156, R12 ;  /* 0x0000000c9c0c7221 */ /* 0x002fcc0000010000 */
[----:B------:R1:W2:Y:S01]  /*f2b0*/  MUFU.EX2 R159, R175 ;  /* 0x000000af009f7308 */ /* 0x0002a20000000800 */
[C---:B---3--:R-:W-:Y:S01]  /*f2c0*/  F2FP.BF16.F32.PACK_AB R169, R157.reuse, R156 ;  /* 0x0000009c9da9723e */ /* 0x048fe200000010ff */
[----:B------:R-:W-:Y:S01]  /*f2d0*/  FADD.FTZ R12, R157, R12 ;  /* 0x0000000c9d0c7221 */ /* 0x000fe20000010000 */
[----:B0-----:R-:W-:-:S03]  /*f2e0*/  F2FP.BF16.F32.PACK_AB R174, R188, R185 ;  /* 0x000000b9bcae723e */ /* 0x001fc600000010ff */
[----:B------:R-:W-:Y:S01]  /*f2f0*/  FADD.FTZ R12, R183, R12 ;  /* 0x0000000cb70c7221 */ /* 0x000fe20000010000 */
[----:B-1----:R-:W-:-:S03]  /*f300*/  F2FP.BF16.F32.PACK_AB R175, R179, R178 ;  /* 0x000000b2b3af723e */ /* 0x002fc600000010ff */
[----:B------:R-:W-:-:S04]  /*f310*/  FADD.FTZ R12, R186, R12 ;  /* 0x0000000cba0c7221 */ /* 0x000fc80000010000 */
[----:B----4-:R-:W-:Y:S01]  /*f320*/  FADD.FTZ R12, R158, R12 ;  /* 0x0000000c9e0c7221 */ /* 0x010fe20000010000 */
[----:B--2---:R-:W-:-:S03]  /*f330*/  F2FP.BF16.F32.PACK_AB R173, R159, R158 ;  /* 0x0000009e9fad723e */ /* 0x004fc600000010ff */
[----:B------:R-:W-:-:S04]  /*f340*/  FADD.FTZ R12, R159, R12 ;  /* 0x0000000c9f0c7221 */ /* 0x000fc80000010000 */
[----:B------:R-:W-:-:S04]  /*f350*/  FADD.FTZ R12, R178, R12 ;  /* 0x0000000cb20c7221 */ /* 0x000fc80000010000 */
[----:B------:R-:W-:Y:S01]  /*f360*/  FADD.FTZ R12, R179, R12 ;  /* 0x0000000cb30c7221 */ /* 0x000fe20000010000 */
[----:B------:R-:W-:Y:S02]  /*f370*/  WARPGROUP.DEPBAR.LE gsb0, 0x0 ;  /* 0x00008000000079c5 */ /* 0x000fe40000010000 */
[----:B------:R-:W-:-:S06]  /*f380*/  WARPGROUP.ARRIVE ;  /* 0x00000000000079c5 */ /* 0x000fcc0000000000 */
        /* <DEDUP_REMOVED lines=16> */
[----:B------:R-:W-:Y:S05]  /*f490*/  @!P0 BRA `(.L_x_10575) ;  /* 0x0000000000048947 */ /* 0x000fea0003800000 */
[----:B------:R-:W-:Y:S01]  /*f4a0*/  BPT.TRAP 0x1 ;  /* 0x000000040000795c */ /* 0x000fe20000300000 */
.L_x_10575:
[----:B------:R-:W-:Y:S02]  /*f4b0*/  VIADD R0, R0, 0x32460 ;  /* 0x0003246000007836 */ /* 0x000fe40000000000 */
[----:B------:R-:W-:Y:S02]  /*f4c0*/  IMAD.MOV.U32 R4, RZ, RZ, R20 ;  /* 0x000000ffff047224 */ /* 0x000fe400078e0014 */
[----:B------:R-:W-:Y:S01]  /*f4d0*/  IMAD.MOV.U32 R5, RZ, RZ, R8 ;  /* 0x000000ffff057224 */ /* 0x000fe200078e0008 */
[----:B------:R-:W-:-:S04]  /*f4e0*/  PRMT R0, R196, 0x654, R0 ;  /* 0x00000654c4007816 */ /* 0x000fc80000000000 */
[----:B------:R0:W-:Y:S01]  /*f4f0*/  SYNCS.ARRIVE.TRANS64.RED.A1T0 RZ, [R0+URZ], RZ ;  /* 0x000000ff00ff79a7 */ /* 0x0001e2000810043f */
[----:B------:R-:W-:Y:S05]  /*f500*/  @P1 BRA `(.L_x_10576) ;  /* 0xffffffd000581947 */ /* 0x000fea000383ffff */
.L_x_10565:
[----:B------:R-:W2:Y:S01]  /*f510*/  LDL.LU R9, [R1+0x74] ;  /* 0x0000740001097983 */ /* 0x000ea20000300800 */
[----:B------:R-:W-:Y:S05]  /*f520*/  WARPSYNC.ALL ;  /* 0x0000000000007948 */ /* 0x000fea0003800000 */
[----:B0-----:R-:W0:Y:S01]  /*f530*/  SHFL.BFLY PT, R0, R13, 0x2, 0x1f ;  /* 0x0c401f000d007f89 */ /* 0x001e2200000e0000 */
        /* <DEDUP_REMOVED lines=8> */
[----:B-----5:R-:W0:Y:S02]  /*f5c0*/  SHFL.BFLY PT, R3, R0, 0x1, 0x1f ;  /* 0x0c201f0000037f89 */ /* 0x020e2400000e0000 */
        /* <DEDUP_REMOVED lines=152> */
.L_x_10521:
        /* <DEDUP_REMOVED lines=201> */
[----:B------:R-:W-:Y:S01]  /*10be0*/  ISETP.NE.AND.EX P1, PT, RZ, UR5, PT, P1 ;  /* 0x00000005ff007c0c */ /* 0x000fe2000bf25310 */
[----:B------:R-:W-:Y:S01]  /*10bf0*/  IMAD.MOV.U32 R8, RZ, RZ, RZ ;  /* 0x000000ffff087224 */ /* 0x000fe200078e00ff */
[----:B0-----:R-:W-:-:S04]  /*10c00*/  IADD3 R12, P0, R154, UR4, RZ ;  /* 0x000000049a0c7c10 */ /* 0x001fc8000ff1e0ff */
[----:B--2---:R-:W-:-:S07]  /*10c10*/  IADD3.X R13, R48, UR5, RZ, P0, !PT ;  /* 0x00000005300d7c10 */ /* 0x004fce00087fe4ff */
[----:B------:R-:W5:Y:S01]  /*10c20*/  @P1 LDG.E R8, desc[UR60][R12.64] ;  /* 0x0000003c0c081981 */ /* 0x000f62000c1e1900 */
[----:B------:R-:W-:-:S04]  /*10c30*/  ISETP.NE.U32.AND P0, PT, RZ, UR6, PT ;  /* 0x00000006ff007c0c */ /* 0x000fc8000bf05070 */
[----:B------:R-:W-:-:S13]  /*10c40*/  ISETP.NE.AND.EX P0, PT, RZ, UR7, PT, P0 ;  /* 0x00000007ff007c0c */ /* 0x000fda000bf05300 */
[----:B------:R-:W-:Y:S01]  /*10c50*/  @P0 IADD3 R10, P2, R154, UR6, RZ ;  /* 0x000000069a0a0c10 */ /* 0x000fe2000ff5e0ff */
        /* <DEDUP_REMOVED lines=14> */
.L_x_10579:
        /* <DEDUP_REMOVED lines=9> */
[----:B------:R-:W-:-:S02]  /*10dd0*/  ISETP.NE.U32.AND P0, PT, RZ, UR4, PT ;  /* 0x00000004ff007c0c */ /* 0x000fc4000bf05070 */
[----:B----4-:R-:W-:Y:S02]  /*10de0*/  ISETP.NE.AND P1, PT, R155, 0x1, PT ;  /* 0x000000019b00780c */ /* 0x010fe40003f25270 */
[----:B------:R-:W-:Y:S01]  /*10df0*/  ISETP.NE.AND.EX P0, PT, RZ, UR5, PT, P0 ;  /* 0x00000005ff007c0c */ /* 0x000fe2000bf05300 */
[-C--:B0-----:R-:W-:Y:S02]  /*10e00*/  IMAD R21, R11, R201.reuse, RZ ;  /* 0x000000c90b157224 */ /* 0x081fe400078e02ff */
[----:B------:R-:W-:-:S04]  /*10e10*/  IMAD.WIDE.U32 R10, R10, R201, RZ ;  /* 0x000000c90a0a7225 */ /* 0x000fc800078e00ff */
[----:B------:R-:W-:-:S04]  /*10e20*/  IMAD.IADD R48, R11, 0x1, R21 ;  /* 0x000000010b307824 */ /* 0x000fc800078e0215 */
[----:B------:R-:W0:Y:S01]  /*10e30*/  @P1 LDC R11, c[0x0][0xcec] ;  /* 0x00033b00ff0b1b82 */ /* 0x000e220000000800 */
[----:B---3--:R-:W-:Y:S02]  /*10e40*/  SEL R3, R3, RZ, !P0 ;  /* 0x000000ff03037207 */ /* 0x008fe40004000000 */
[----:B--2---:R-:W-:-:S03]  /*10e50*/  SEL R9, R9, RZ, !P0 ;  /* 0x000000ff09097207 */ /* 0x004fc60004000000 */
[----:B------:R-:W-:-:S04]  /*10e60*/  IMAD R15, R15, R3, RZ ;  /* 0x000000030f0f7224 */ /* 0x000fc800078e02ff */
[C---:B------:R-:W-:Y:S02]  /*10e70*/  IMAD R9, R14.reuse, R9, R15 ;  /* 0x000000090e097224 */ /* 0x040fe400078e020f */
[----:B------:R-:W-:-:S03]  /*10e80*/  IMAD.WIDE.U32 R14, R14, R3, RZ ;  /* 0x000000030e0e7225 */ /* 0x000fc600078e00ff */
[----:B-----5:R-:W-:Y:S02]  /*10e90*/  IADD3 R14, P0, P3, R14, R10, R8 ;  /* 0x0000000a0e0e7210 */ /* 0x020fe40007b1e008 */
[----:B------:R-:W2:Y:S01]  /*10ea0*/  @P1 LDC R10, c[0x0][0xcf0] ;  /* 0x00033c00ff0a1b82 */ /* 0x000ea20000000800 */
[----:B------:R-:W-:Y:S01]  /*10eb0*/  IMAD.IADD R15, R15, 0x1, R9 ;  /* 0x000000010f0f7824 */ /* 0x000fe200078e0209 */
[----:B------:R-:W-:-:S05]  /*10ec0*/  SEL R9, R158, RZ, P2 ;  /* 0x000000ff9e097207 */ /* 0x000fca0001000000 */
[-C--:B-1----:R-:W-:Y:S02]  /*10ed0*/  IMAD R21, R13, R9.reuse, RZ ;  /* 0x000000090d157224 */ /* 0x082fe400078e02ff */
[----:B------:R-:W-:Y:S01]  /*10ee0*/  IMAD.WIDE.U32 R12, R12, R9, RZ ;  /* 0x000000090c0c7225 */ /* 0x000fe200078e00ff */
[----:B------:R-:W-:-:S04]  /*10ef0*/  SHF.R.S32.HI R9, RZ, 0x1f, R8 ;  /* 0x0000001fff097819 */ /* 0x000fc80000011408 */
[----:B------:R-:W-:Y:S01]  /*10f00*/  IADD3.X R15, R15, R48, R9, P0, P3 ;  /* 0x000000300f0f7210 */ /* 0x000fe200007e6409 */
[----:B------:R-:W-:-:S04]  /*10f10*/  IMAD R48, R159, 0x80, R154 ;  /* 0x000000809f307824 */ /* 0x000fc800078e029a */
[----:B0-----:R-:W-:-:S04]  /*10f20*/  @P1 IMAD.HI.U32 R11, R48, R11, RZ ;  /* 0x0000000b300b1227 */ /* 0x001fc800078e00ff */
[----:B------:R-:W-:Y:S01]  /*10f30*/  IMAD.MOV.U32 R154, RZ, RZ, R48 ;  /* 0x000000ffff9a7224 */ /* 0x000fe200078e0030 */
[----:B--2---:R-:W-:Y:S02]  /*10f40*/  @P1 SHF.R.U32.HI R154, RZ, R10, R11 ;  /* 0x0000000aff9a1219 */ /* 0x004fe4000001160b */
        /* <DEDUP_REMOVED lines=17> */
[----:B------:R-:W-:Y:S04]  /*11060*/  SHFL.IDX PT, R10, R14, RZ, 0x1c1f ;  /* 0x001c1fff0e0a7589 */ /* 0x000fe800000e0000 */
[----:B------:R-:W0:Y:S04]  /*11070*/  SHFL.IDX PT, R11, R0, RZ, 0x1c1f ;  /* 0x001c1fff000b7589 */ /* 0x000e2800000e0000 */
[----:B------:R-:W-:Y:S04]  /*11080*/  SHFL.IDX PT, R12, R14, 0x1, 0x1c1f ;  /* 0x003c1f000e0c7f89 */ /* 0x000fe800000e0000 */
[----:B------:R1:W2:Y:S01]  /*11090*/  SHFL.IDX PT, R13, R0, 0x1, 0x1c1f ;  /* 0x003c1f00000d7f89 */ /* 0x0002a200000e0000 */
[----:B------:R-:W-:Y:S01]  /*110a0*/  LOP3.LUT P0, RZ, R160, 0x3, RZ, 0xc0, !PT ;  /* 0x00000003a0ff7812 */ /* 0x000fe2000780c0ff */
[----:B-1----:R-:W-:-:S02]  /*110b0*/  IMAD R0, R20, R155, RZ ;  /* 0x0000009b14007224 */ /* 0x002fc400078e02ff */
[----:B------:R-:W-:-:S04]  /*110c0*/  IMAD R20, R159, 0x80, R161 ;  /* 0x000000809f147824 */ /* 0x000fc800078e02a1 */
[C---:B------:R-:W-:Y:S01]  /*110d0*/  VIADD R21, R20.reuse, 0x8 ;  /* 0x0000000814157836 */ /* 0x040fe20000000000 */
[----:B------:R-:W-:-:S04]  /*110e0*/  ISETP.GE.OR P3, PT, R20, R0, P0 ;  /* 0x000000001400720c */ /* 0x000fc80000766670 */
[----:B------:R-:W-:-:S09]  /*110f0*/  ISETP.GE.OR P0, PT, R21, R0, P0 ;  /* 0x000000001500720c */ /* 0x000fd20000706670 */
[----:B0-----:R0:W-:Y:S04]  /*11100*/  @!P3 ST.E desc[UR60][R10.64], R157 ;  /* 0x0000009d0a00b985 */ /* 0x0011e8000c10193c */
[----:B--2---:R0:W-:Y:S01]  /*11110*/  @!P0 ST.E desc[UR60][R12.64], R156 ;  /* 0x0000009c0c008985 */ /* 0x0041e2000c10193c */
[----:B------:R-:W-:Y:S05]  /*11120*/  @P2 BRA `(.L_x_10580) ;  /* 0x00000010009c2947 */ /* 0x000fea0003800000 */
[----:B0-----:R-:W0:Y:S01]  /*11130*/  S2R R12, SR_TID.X ;  /* 0x00000000000c7919 */ /* 0x001e220000002100 */
[----:B------:R-:W1:Y:S01]  /*11140*/  @P1 LDC R20, c[0x0][0xcec] ;  /* 0x00033b00ff141b82 */ /* 0x000e620000000800 */
[----:B------:R-:W-:-:S07]  /*11150*/  ULDC.64 UR4, c[0x0][0xba0] ;  /* 0x0002e80000047ab9 */ /* 0x000fce0000000a00 */
[----:B------:R-:W2:Y:S01]  /*11160*/  @P1 LDC R21, c[0x0][0xcf0] ;  /* 0x00033c00ff151b82 */ /* 0x000ea20000000800 */
        /* <DEDUP_REMOVED lines=47> */
[----:B------:R-:W-:Y:S02]  /*11460*/  LOP3.LUT R60, R61, 0x380, RZ, 0xc0, !PT ;  /* 0x000003803d3c7812 */ /* 0x000fe400078ec0ff */
[----:B------:R-:W-:Y:S01]  /*11470*/  LOP3.LUT R64, R64, R65, RZ, 0x3c, !PT ;  /* 0x0000004140407212 */ /* 0x000fe200078e3cff */
[--C-:B------:R-:W-:Y:S01]  /*11480*/  IMAD.X R65, RZ, RZ, R7.reuse, P5 ;  /* 0x000000ffff417224 */ /* 0x100fe200028e0607 */
[C---:B------:R-:W-:Y:S02]  /*11490*/  LOP3.LUT R15, R6.reuse, 0x380, RZ, 0xc0, !PT ;  /* 0x00000380060f7812 */ /* 0x040fe400078ec0ff */
[----:B------:R-:W-:Y:S02]  /*114a0*/  IADD3 R13, P5, R6, 0xf000, RZ ;  /* 0x0000f000060d7810 */ /* 0x000fe40007fbe0ff */
[----:B------:R-:W-:Y:S01]  /*114b0*/  SHF.R.U64 R44, R44, 0x3, RZ ;  /* 0x000000032c2c7819 */ /* 0x000fe200000012ff */
[----:B------:R-:W5:Y:S01]  /*114c0*/  LD.E.128 R64, desc[UR60][R64.64] ;  /* 0x0000003c40407980 */ /* 0x000f62000c101d00 */
[----:B------:R-:W-:Y:S01]  /*114d0*/  SHF.R.U64 R52, R52, 0x3, RZ ;  /* 0x0000000334347819 */ /* 0x000fe200000012ff */
[----:B------:R-:W-:Y:S01]  /*114e0*/  IMAD.X R85, RZ, RZ, R7, P5 ;  /* 0x000000ffff557224 */ /* 0x000fe200028e0607 */
[----:B------:R-:W-:-:S02]  /*114f0*/  SHF.R.U64 R56, R56, 0x3, RZ ;  /* 0x0000000338387819 */ /* 0x000fc400000012ff */
[----:B------:R-:W-:Y:S02]  /*11500*/  SHF.R.U64 R60, R60, 0x3, RZ ;  /* 0x000000033c3c7819 */ /* 0x000fe400000012ff */
        /* <DEDUP_REMOVED lines=16> */
[----:B------:R-:W-:Y:S01]  /*11610*/  LOP3.LUT R4, R15, R6, RZ, 0x3c, !PT ;  /* 0x000000060f047212 */ /* 0x000fe200078e3cff */
[----:B------:R-:W5:Y:S01]  /*11620*/  LD.E.128 R56, desc[UR60][R56.64] ;  /* 0x0000003c38387980 */ /* 0x000f62000c101d00 */
[----:B------:R-:W-:Y:S01]  /*11630*/  SHF.R.U64 R6, R5, 0x3, RZ ;  /* 0x0000000305067819 */ /* 0x000fe200000012ff */
[----:B------:R-:W-:Y:S01]  /*11640*/  IMAD.MOV.U32 R5, RZ, RZ, R7 ;  /* 0x000000ffff057224 */ /* 0x000fe200078e0007 */
[----:B------:R-:W-:Y:S01]  /*11650*/  LOP3.LUT R11, R11, 0xfffffff8, RZ, 0xc0, !PT ;  /* 0xfffffff80b0b7812 */ /* 0x000fe200078ec0ff */
[----:B------:R-:W5:Y:S01]  /*11660*/  LD.E.128 R60, desc[UR60][R60.64] ;  /* 0x0000003c3c3c7980 */ /* 0x000f62000c101d00 */
[----:B------:R-:W-:Y:S01]  /*11670*/  LOP3.LUT R84, R6, R13, RZ, 0x3c, !PT ;  /* 0x0000000d06547212 */ /* 0x000fe200078e3cff */
[----:B------:R-:W-:Y:S01]  /*11680*/  IMAD R13, R8, UR5, R9 ;  /* 0x00000005080d7c24 */ /* 0x000fe2000f8e0209 */
[----:B------:R-:W-:Y:S01]  /*11690*/  LOP3.LUT R68, R69, 0x380, RZ, 0xc0, !PT ;  /* 0x0000038045447812 */ /* 0x000fe200078ec0ff */
[----:B------:R-:W-:Y:S01]  /*116a0*/  IMAD.IADD R11, R12, 0x1, -R11 ;  /* 0x000000010c0b7824 */ /* 0x000fe200078e0a0b */
[----:B------:R-:W-:Y:S01]  /*116b0*/  LOP3.LUT R72, R73, 0x380, RZ, 0xc0, !PT ;  /* 0x0000038049487812 */ /* 0x000fe200078ec0ff */
[----:B------:R-:W-:Y:S01]  /*116c0*/  IMAD.WIDE.U32 R8, R8, UR4, RZ ;  /* 0x0000000408087c25 */ /* 0x000fe2000f8e00ff */
[----:B------:R-:W-:Y:S01]  /*116d0*/  LOP3.LUT R76, R77, 0x380, RZ, 0xc0, !PT ;  /* 0x000003804d4c7812 */ /* 0x000fe200078ec0ff */
[----:B------:R-:W-:Y:S01]  /*116e0*/  ULDC.64 UR4, c[0x0][0xbe8] ;  /* 0x0002fa0000047ab9 */ /* 0x000fe20000000a00 */
[----:B------:R-:W-:Y:S01]  /*116f0*/  LOP3.LUT R80, R81, 0x380, RZ, 0xc0, !PT ;  /* 0x0000038051507812 */ /* 0x000fe200078ec0ff */
[----:B------:R-:W-:Y:S01]  /*11700*/  IMAD R11, R11, 0x20, R10 ;  /* 0x000000200b0b7824 */ /* 0x000fe200078e020a */
[----:B------:R-:W-:Y:S01]  /*11710*/  SHF.R.U64 R68, R68, 0x3, RZ ;  /* 0x0000000344447819 */ /* 0x000fe200000012ff */
[----:B------:R-:W-:Y:S01]  /*11720*/  IMAD.IADD R9, R9, 0x1, R13 ;  /* 0x0000000109097824 */ /* 0x000fe200078e020d */
[----:B------:R-:W-:Y:S01]  /*11730*/  SHF.R.U64 R72, R72, 0x3, RZ ;  /* 0x0000000348487819 */ /* 0x000fe200000012ff */
[----:B------:R-:W-:Y:S01]  /*11740*/  IMAD R15, R159, 0x80, R11 ;  /* 0x000000809f0f7824 */ /* 0x000fe200078e020b */
[----:B------:R-:W-:Y:S01]  /*11750*/  SHF.R.U64 R76, R76, 0x3, RZ ;  /* 0x000000034c4c7819 */ /* 0x000fe200000012ff */
[----:B------:R-:W-:Y:S01]  /*11760*/  IMAD.WIDE.U32 R8, R201, UR4, R8 ;  /* 0x00000004c9087c25 */ /* 0x000fe2000f8e0008 */
[----:B------:R-:W-:Y:S01]  /*11770*/  SHF.R.U64 R80, R80, 0x3, RZ ;  /* 0x0000000350507819 */ /* 0x000fe200000012ff */
[----:B------:R-:W5:Y:S01]  /*11780*/  LD.E.128 R84, desc[UR60][R84.64] ;  /* 0x0000003c54547980 */ /* 0x000f62000c101d00 */
[----:B------:R-:W-:Y:S01]  /*11790*/  SHF.R.S32.HI R14, RZ, 0x1f, R3 ;  /* 0x0000001fff0e7819 */ /* 0x000fe20000011403 */
[----:B-1----:R-:W-:Y:S01]  /*117a0*/  @P1 IMAD.HI.U32 R12, R15, R20, RZ ;  /* 0x000000140f0c1227 */ /* 0x002fe200078e00ff */
[----:B------:R-:W-:-:S02]  /*117b0*/  LOP3.LUT R68, R68, R69, RZ, 0x3c, !PT ;  /* 0x0000004544447212 */ /* 0x000fc400078e3cff */
[----:B------:R-:W-:Y:S01]  /*117c0*/  LOP3.LUT R72, R72, R73, RZ, 0x3c, !PT ;  /* 0x0000004948487212 */ /* 0x000fe200078e3cff */
[--C-:B------:R-:W-:Y:S01]  /*117d0*/  IMAD.X R69, RZ, RZ, R7.reuse, P0 ;  /* 0x000000ffff457224 */ /* 0x100fe200000e0607 */
[----:B------:R-:W-:Y:S01]  /*117e0*/  LOP3.LUT R76, R76, R77, RZ, 0x3c, !PT ;  /* 0x0000004d4c4c7212 */ /* 0x000fe200078e3cff */
[--C-:B------:R-:W-:Y:S01]  /*117f0*/  IMAD.X R73, RZ, RZ, R7.reuse, P2 ;  /* 0x000000ffff497224 */ /* 0x100fe200010e0607 */
[----:B------:R-:W-:Y:S01]  /*11800*/  LOP3.LUT R80, R80, R81, RZ, 0x3c, !PT ;  /* 0x0000005150507212 */ /* 0x000fe200078e3cff */
[--C-:B------:R-:W-:Y:S02]  /*11810*/  IMAD.X R77, RZ, RZ, R7.reuse, P3 ;  /* 0x000000ffff4d7224 */ /* 0x100fe400018e0607 */
[----:B------:R-:W-:Y:S01]  /*11820*/  IMAD.X R81, RZ, RZ, R7, P4 ;  /* 0x000000ffff517224 */ /* 0x000fe200020e0607 */
[----:B------:R-:W5:Y:S01]  /*11830*/  LD.E.128 R68, desc[UR60][R68.64] ;  /* 0x0000003c44447980 */ /* 0x000f62000c101d00 */
[----:B------:R-:W-:Y:S01]  /*11840*/  IMAD R9, R201, UR5, R9 ;  /* 0x00000005c9097c24 */ /* 0x000fe2000f8e0209 */
[----:B------:R-:W-:Y:S01]  /*11850*/  ULDC.64 UR4, c[0x0][0xbf0] ;  /* 0x0002fc0000047ab9 */ /* 0x000fe20000000a00 */
[----:B------:R-:W-:Y:S01]  /*11860*/  IMAD.MOV.U32 R11, RZ, RZ, R15 ;  /* 0x000000ffff0b7224 */ /* 0x000fe200078e000f */
[----:B--2---:R-:W-:Y:S01]  /*11870*/  @P1 SHF.R.U32.HI R11, RZ, R21, R12 ;  /* 0x00000015ff0b1219 */ /* 0x004fe2000001160c */
[----:B------:R-:W-:Y:S01]  /*11880*/  IMAD R14, R14, UR4, RZ ;  /* 0x000000040e0e7c24 */ /* 0x000fe2000f8e02ff */
[----:B------:R-:W5:Y:S01]  /*11890*/  LD.E.128 R4, desc[UR60][R4.64] ;  /* 0x0000003c04047980 */ /* 0x000f62000c101d00 */
[----:B------:R-:W-:-:S03]  /*118a0*/  IMAD.WIDE.U32 R8, R3, UR4, R8 ;  /* 0x0000000403087c25 */ /* 0x000fc6000f8e0008 */
[----:B------:R-:W5:Y:S01]  /*118b0*/  LD.E.128 R72, desc[UR60][R72.64] ;  /* 0x0000003c48487980 */ /* 0x000f62000c101d00 */
[----:B------:R-:W-:Y:S01]  /*118c0*/  IMAD R13, R3, UR5, R14 ;  /* 0x00000005030d7c24 */ /* 0x000fe2000f8e020e */
[--C-:B------:R-:W-:Y:S02]  /*118d0*/  SHF.R.S32.HI R3, RZ, 0x1f, R11.reuse ;  /* 0x0000001fff037819 */ /* 0x100fe4000001140b */
[----:B------:R-:W5:Y:S01]  /*118e0*/  LD.E.128 R76, desc[UR60][R76.64] ;  /* 0x0000003c4c4c7980 */ /* 0x000f62000c101d00 */
[----:B------:R-:W-:Y:S01]  /*118f0*/  IMAD.MOV R14, RZ, RZ, -R11 ;  /* 0x000000ffff0e7224 */ /* 0x000fe200078e0a0b */
[----:B------:R-:W-:Y:S02]  /*11900*/  ULDC.64 UR4, c[0x0][0xbe0] ;  /* 0x0002f80000047ab9 */ /* 0x000fe40000000a00 */
[----:B------:R-:W5:Y:S01]  /*11910*/  LD.E.128 R80, desc[UR60][R80.64] ;  /* 0x0000003c50507980 */ /* 0x000f62000c101d00 */
        /* <DEDUP_REMOVED lines=28> */
.L_x_10784:
        /* <DEDUP_REMOVED lines=10> */
[C---:B------:R-:W-:Y:S01]  /*11b80*/  VIADD R92, R207.reuse, 0x40 ;  /* 0x00000040cf5c7836 */ /* 0x040fe20000000000 */
        /* <DEDUP_REMOVED lines=14> */
[----:B------:R-:W-:Y:S01]  /*11c70*/  @!P0 LEA R14, P4, R88, R14, 0x1 ;  /* 0x0000000e580e8211 */ /* 0x000fe200078808ff */
[----:B------:R3:W-:Y:S01]  /*11c80*/  @!P2 ST.E.128 desc[UR60][R10.64], R36 ;  /* 0x000000240a00a985 */ /* 0x0007e2000c101d3c */
[-C--:B------:R-:W-:Y:S02]  /*11c90*/  @!P1 LEA.HI.X R13, R90, R48.reuse, R91, 0x1, P5 ;  /* 0x000000305a0d9211 */ /* 0x080fe400028f0c5b */
[----:B------:R-:W-:-:S03]  /*11ca0*/  @!P0 LEA.HI.X R15, R88, R48, R89, 0x1, P4 ;  /* 0x00000030580f8211 */ /* 0x000fc600020f0c59 */
[----:B------:R3:W-:Y:S04]  /*11cb0*/  @!P1 ST.E.128 desc[UR60][R12.64], R56 ;  /* 0x000000380c009985 */ /* 0x0007e8000c101d3c */
[----:B------:R3:W-:Y:S02]  /*11cc0*/  @!P0 ST.E.128 desc[UR60][R14.64], R72 ;  /* 0x000000480e008985 */ /* 0x0007e4000c101d3c */
.L_x_10583:
[----:B------:R-:W-:Y:S05]  /*11cd0*/  BSYNC B1 ;  /* 0x0000000000017941 */ /* 0x000fea0003800000 */
.L_x_10582:
[----:B------:R-:W-:-:S03]  /*11ce0*/  UMOV UR4, 0xffffffff ;  /* 0xffffffff00047882 */ /* 0x000fc60000000000 */
[----:B------:R-:W-:Y:S05]  /*11cf0*/  BRA.DIV UR4, `(.L_x_10584) ;  /* 0x000000c204107947 */ /* 0x000fea000b800000 */
[----:B---3-5:R3:W4:Y:S04]  /*11d00*/  SHFL.IDX PT, R36, R20, 0x1, 0x181f ;  /* 0x00381f0014247f89 */ /* 0x02872800000e0000 */
[----:B--2---:R3:W2:Y:S02]  /*11d10*/  SHFL.IDX PT, R14, R3, 0x1, 0x181f ;  /* 0x00381f00030e7f89 */ /* 0x0046a400000e0000 */
.L_x_10788:
[----:B------:R-:W-:Y:S01]  /*11d20*/  VIADD R5, R21, 0x20 ;  /* 0x0000002015057836 */ /* 0x000fe20000000000 */
        /* <DEDUP_REMOVED lines=19> */
[----:B----4-:R-:W-:Y:S02]  /*11e60*/  @!P3 LEA.HI.X R5, R207, R36, R8, 0x1, P5 ;  /* 0x00000024cf05b211 */ /* 0x010fe400028f0c08 */
        /* <DEDUP_REMOVED lines=10> */
.L_x_10586:
[----:B------:R-:W-:Y:S05]  /*11f10*/  BSYNC B1 ;  /* 0x0000000000017941 */ /* 0x000fea0003800000 */
.L_x_10585:
[----:B------:R-:W-:-:S03]  /*11f20*/  UMOV UR4, 0xffffffff ;  /* 0xffffffff00047882 */ /* 0x000fc60000000000 */
[----:B------:R-:W-:Y:S05]  /*11f30*/  BRA.DIV UR4, `(.L_x_10587) ;  /* 0x000000be04c87947 */ /* 0x000fea000b800000 */
[----:B--2---:R2:W0:Y:S04]  /*11f40*/  SHFL.IDX PT, R24, R20, 0x2, 0x181f ;  /* 0x00581f0014187f89 */ /* 0x00442800000e0000 */
[----:B------:R2:W0:Y:S02]  /*11f50*/  SHFL.IDX PT, R14, R3, 0x2, 0x181f ;  /* 0x00581f00030e7f89 */ /* 0x00042400000e0000 */
.L_x_10792:
        /* <DEDUP_REMOVED lines=10> */
[C---:B------:R-:W-:Y:S01]  /*12000*/  VIADD R25, R207.reuse, 0x80 ;  /* 0x00000080cf197836 */ /* 0x040fe20000000000 */
[C---:B------:R-:W-:Y:S01]  /*12010*/  IADD3 R12, R207.reuse, 0xc0, RZ ;  /* 0x000000c0cf0c7810 */ /* 0x040fe20007ffe0ff */
[----:B------:R-:W-:Y:S01]  /*12020*/  VIADD R13, R207, 0xc0 ;  /* 0x000000c0cf0d7836 */ /* 0x000fe20000000000 */
[----:B------:R-:W-:Y:S02]  /*12030*/  ISETP.GE.AND P1, PT, R15, UR4, PT ;  /* 0x000000040f007c0c */ /* 0x000fe4000bf26270 */
[----:B------:R-:W-:-:S02]  /*12040*/  ISETP.GE.AND P0, PT, R12, UR4, PT ;  /* 0x000000040c007c0c */ /* 0x000fc4000bf06270 */
[----:B------:R-:W-:Y:S02]  /*12050*/  SHF.R.S32.HI R8, RZ, 0x1f, R207 ;  /* 0x0000001fff087819 */ /* 0x000fe400000114cf */
[----:B------:R-:W-:Y:S02]  /*12060*/  SHF.R.S32.HI R11, RZ, 0x1f, R11 ;  /* 0x0000001fff0b7819 */ /* 0x000fe4000001140b */
[CC--:B0-----:R-:W-:Y:S02]  /*12070*/  @!P3 LEA R4, P5, R207.reuse, R14.reuse, 0x1 ;  /* 0x0000000ecf04b211 */ /* 0x0c1fe400078a08ff */
[----:B------:R-:W-:Y:S02]  /*12080*/  @!P2 LEA R6, P4, R10, R14, 0x1 ;  /* 0x0000000e0a06a211 */ /* 0x000fe400078808ff */
[----:B------:R-:W-:Y:S02]  /*12090*/  @!P3 LEA.HI.X R5, R207, R24, R8, 0x1, P5 ;  /* 0x00000018cf05b211 */ /* 0x000fe400028f0c08 */
[----:B------:R-:W-:-:S02]  /*120a0*/  @!P1 LEA R8, P5, R15, R14, 0x1 ;  /* 0x0000000e0f089211 */ /* 0x000fc400078a08ff */
[----:B------:R-:W-:Y:S01]  /*120b0*/  SHF.R.S32.HI R25, RZ, 0x1f, R25 ;  /* 0x0000001fff197819 */ /* 0x000fe20000011419 */
[----:B------:R0:W-:Y:S01]  /*120c0*/  @!P3 ST.E.128 desc[UR60][R4.64], R28 ;  /* 0x0000001c0400b985 */ /* 0x0001e2000c101d3c */
[----:B------:R-:W-:Y:S02]  /*120d0*/  @!P2 LEA.HI.X R7, R10, R24, R11, 0x1, P4 ;  /* 0x000000180a07a211 */ /* 0x000fe400020f0c0b */
[----:B------:R-:W-:Y:S02]  /*120e0*/  SHF.R.S32.HI R13, RZ, 0x1f, R13 ;  /* 0x0000001fff0d7819 */ /* 0x000fe4000001140d */
[C---:B------:R-:W-:Y:S01]  /*120f0*/  @!P0 LEA R10, P4, R12.reuse, R14, 0x1 ;  /* 0x0000000e0c0a8211 */ /* 0x040fe200078808ff */
[----:B------:R0:W-:Y:S01]  /*12100*/  @!P2 ST.E.128 desc[UR60][R6.64], R44 ;  /* 0x0000002c0600a985 */ /* 0x0001e2000c101d3c */
[-C--:B------:R-:W-:Y:S02]  /*12110*/  @!P1 LEA.HI.X R9, R15, R24.reuse, R25, 0x1, P5 ;  /* 0x000000180f099211 */ /* 0x080fe400028f0c19 */
[----:B------:R-:W-:-:S03]  /*12120*/  @!P0 LEA.HI.X R11, R12, R24, R13, 0x1, P4 ;  /* 0x000000180c0b8211 */ /* 0x000fc600020f0c0d */
[----:B------:R0:W-:Y:S04]  /*12130*/  @!P1 ST.E.128 desc[UR60][R8.64], R64 ;  /* 0x0000004008009985 */ /* 0x0001e8000c101d3c */
[----:B------:R0:W-:Y:S02]  /*12140*/  @!P0 ST.E.128 desc[UR60][R10.64], R80 ;  /* 0x000000500a008985 */ /* 0x0001e4000c101d3c */
.L_x_10589:
[----:B------:R-:W-:Y:S05]  /*12150*/  BSYNC B1 ;  /* 0x0000000000017941 */ /* 0x000fea0003800000 */
.L_x_10588:
[----:B------:R-:W-:-:S03]  /*12160*/  UMOV UR4, 0xffffffff ;  /* 0xffffffff00047882 */ /* 0x000fc60000000000 */
[----:B------:R-:W-:Y:S05]  /*12170*/  BRA.DIV UR4, `(.L_x_10590) ;  /* 0x000000be04807947 */ /* 0x000fea000b800000 */
[----:B0-23--:R-:W0:Y:S04]  /*12180*/  SHFL.IDX PT, R20, R20, 0x3, 0x181f ;  /* 0x00781f0014147f89 */ /* 0x00de2800000e0000 */
[----:B------:R2:W3:Y:S02]  /*12190*/  SHFL.IDX PT, R14, R3, 0x3, 0x181f ;  /* 0x00781f00030e7f89 */ /* 0x0004e400000e0000 */
.L_x_10796:
[----:B------:R-:W-:-:S05]  /*121a0*/  VIADD R21, R21, 0x60 ;  /* 0x0000006015157836 */ /* 0x000fca0000000000 */
[----:B------:R-:W-:-:S13]  /*121b0*/  ISETP.GE.AND P0, PT, R21, R0, PT ;  /* 0x000000001500720c */ /* 0x000fda0003f06270 */
[----:B------:R-:W-:Y:S05]  /*121c0*/  @P0 BRA `(.L_x_10591) ;  /* 0x0000002c00f00947 */ /* 0x000fea0003800000 */
[C---:B------:R-:W-:Y:S01]  /*121d0*/  VIADD R11, R207.reuse, 0x40 ;  /* 0x00000040cf0b7836 */ /* 0x040fe20000000000 */
[----:B------:R-:W-:Y:S01]  /*121e0*/  ULDC UR4, c[0x0][0xbc8] ;  /* 0x0002f20000047ab9 */ /* 0x000fe20000000800 */
[C---:B--2---:R-:W-:Y:S01]  /*121f0*/  VIADD R3, R207.reuse, 0x80 ;  /* 0x00000080cf037836 */ /* 0x044fe20000000000 */
        /* <DEDUP_REMOVED lines=8> */
[-C--:B---3--:R-:W-:Y:S02]  /*12280*/  @!P3 LEA R4, P0, R207, R14.reuse, 0x1 ;  /* 0x0000000ecf04b211 */ /* 0x088fe400078008ff */
[-C--:B------:R-:W-:Y:S02]  /*12290*/  @!P4 LEA R6, P1, R11, R14.reuse, 0x1 ;  /* 0x0000000e0b06c211 */ /* 0x080fe400078208ff */
[----:B------:R-:W-:Y:S02]  /*122a0*/  @!P5 LEA R8, P2, R3, R14, 0x1 ;  /* 0x0000000e0308d211 */ /* 0x000fe400078408ff */
[-C--:B0-----:R-:W-:Y:S02]  /*122b0*/  @!P3 LEA.HI.X R5, R207, R20.reuse, R13, 0x1, P0 ;  /* 0x00000014cf05b211 */ /* 0x081fe400000f0c0d */
        /* <DEDUP_REMOVED lines=14> */
.L_x_10580:
[----:B0-----:R-:W0:Y:S01]  /*123a0*/  @P1 LDC R10, c[0x0][0xcec] ;  /* 0x00033b00ff0a1b82 */ /* 0x001e220000000800 */
[----:B------:R-:W-:Y:S01]  /*123b0*/  IMAD.MOV.U32 R6, RZ, RZ, R48 ;  /* 0x000000ffff067224 */ /* 0x000fe200078e0030 */
[----:B------:R-:W-:-:S06]  /*123c0*/  ULDC.64 UR4, c[0x0][0xc08] ;  /* 0x0003020000047ab9 */ /* 0x000fcc0000000a00 */
[----:B------:R-:W1:Y:S01]  /*123d0*/  @P1 LDC R7, c[0x0][0xcf0] ;  /* 0x00033c00ff071b82 */ /* 0x000e620000000800 */
[----:B0-----:R-:W-:-:S05]  /*123e0*/  @P1 IMAD.HI.U32 R10, R48, R10, RZ ;  /* 0x0000000a300a1227 */ /* 0x001fca00078e00ff */
[----:B-1----:R-:W-:Y:S01]  /*123f0*/  @P1 SHF.R.U32.HI R6, RZ, R7, R10 ;  /* 0x00000007ff061219 */ /* 0x002fe2000001160a */
[----:B------:R-:W-:-:S04]  /*12400*/  IMAD R7, R9, UR4, RZ ;  /* 0x0000000409077c24 */ /* 0x000fc8000f8e02ff */
[C---:B------:R-:W-:Y:S02]  /*12410*/  IMAD R7, R8.reuse, UR5, R7 ;  /* 0x0000000508077c24 */ /* 0x040fe4000f8e0207 */
[----:B------:R-:W-:Y:S01]  /*12420*/  IMAD.WIDE.U32 R8, R8, UR4, RZ ;  /* 0x0000000408087c25 */ /* 0x000fe2000f8e00ff */
[----:B------:R-:W-:-:S03]  /*12430*/  ULDC.64 UR4, c[0x0][0xc38] ;  /* 0x00030e0000047ab9 */ /* 0x000fc60000000a00 */
[----:B------:R-:W-:Y:S01]  /*12440*/  IMAD.IADD R9, R9, 0x1, R7 ;  /* 0x0000000109097824 */ /* 0x000fe200078e0207 */
[----:B------:R-:W-:Y:S01]  /*12450*/  SHF.R.S32.HI R7, RZ, 0x1f, R3 ;  /* 0x0000001fff077819 */ /* 0x000fe20000011403 */
[----:B------:R-:W-:-:S04]  /*12460*/  IMAD.WIDE.U32 R8, R201, UR4, R8 ;  /* 0x00000004c9087c25 */ /* 0x000fc8000f8e0008 */
[----:B------:R-:W-:Y:S01]  /*12470*/  IMAD R9, R201, UR5, R9 ;  /* 0x00000005c9097c24 */ /* 0x000fe2000f8e0209 */
[----:B------:R-:W-:Y:S02]  /*12480*/  ULDC.64 UR4, c[0x0][0xc40] ;  /* 0x0003100000047ab9 */ /* 0x000fe40000000a00 */
[----:B------:R-:W-:Y:S02]  /*12490*/  IMAD R7, R7, UR4, RZ ;  /* 0x0000000407077c24 */ /* 0x000fe4000f8e02ff */
[----:B------:R-:W-:-:S04]  /*124a0*/  IMAD.WIDE.U32 R8, R3, UR4, R8 ;  /* 0x0000000403087c25 */ /* 0x000fc8000f8e0008 */
[----:B------:R-:W-:Y:S01]  /*124b0*/  IMAD R7, R3, UR5, R7 ;  /* 0x0000000503077c24 */ /* 0x000fe2000f8e0207 */
[----:B------:R-:W-:Y:S01]  /*124c0*/  ULDC.64 UR4, c[0x0][0xc48] ;  /* 0x0003120000047ab9 */ /* 0x000fe20000000a00 */
[--C-:B------:R-:W-:Y:S02]  /*124d0*/  IMAD.MOV R3, RZ, RZ, -R6.reuse ;  /* 0x000000ffff037224 */ /* 0x100fe400078e0a06 */
[----:B------:R-:W-:Y:S01]  /*124e0*/  IMAD.IADD R9, R9, 0x1, R7 ;  /* 0x0000000109097824 */ /* 0x000fe200078e0207 */
[----:B------:R-:W-:Y:S01]  /*124f0*/  SHF.R.S32.HI R7, RZ, 0x1f, R6 ;  /* 0x0000001fff077819 */ /* 0x000fe20000011406 */
[----:B------:R-:W-:Y:S02]  /*12500*/  IMAD R3, R155, R3, R48 ;  /* 0x000000039b037224 */ /* 0x000fe400078e0230 */
[----:B------:R-:W-:-:S04]  /*12510*/  IMAD.WIDE.U32 R8, R158, UR4, R8 ;  /* 0x000000049e087c25 */ /* 0x000fc8000f8e0008 */
[----:B------:R-:W-:Y:S01]  /*12520*/  IMAD R9, R158, UR5, R9 ;  /* 0x000000059e097c24 */ /* 0x000fe2000f8e0209 */
[----:B------:R-:W-:Y:S02]  /*12530*/  ULDC.64 UR4, c[0x0][0xc30] ;  /* 0x00030c0000047ab9 */ /* 0x000fe40000000a00 */
[----:B------:R-:W-:Y:S02]  /*12540*/  IMAD R7, R7, UR4, RZ ;  /* 0x0000000407077c24 */ /* 0x000fe4000f8e02ff */
[----:B------:R-:W-:-:S04]  /*12550*/  IMAD.WIDE.U32 R8, R6, UR4, R8 ;  /* 0x0000000406087c25 */ /* 0x000fc8000f8e0008 */
[----:B------:R-:W-:Y:S01]  /*12560*/  IMAD R7, R6, UR5, R7 ;  /* 0x0000000506077c24 */ /* 0x000fe2000f8e0207 */
[----:B------:R-:W-:Y:S01]  /*12570*/  ULDC.64 UR4, c[0x0][0xc28] ;  /* 0x00030a0000047ab9 */ /* 0x000fe20000000a00 */
[----:B------:R-:W-:Y:S02]  /*12580*/  VIADD R6, R19, 0x32420 ;  /* 0x0003242013067836 */ /* 0x000fe40000000000 */
[----:B------:R-:W-:-:S03]  /*12590*/  IMAD.IADD R9, R9, 0x1, R7 ;  /* 0x0000000109097824 */ /* 0x000fc600078e0207 */
[----:B------:R-:W-:Y:S01]  /*125a0*/  PRMT R6, RZ, 0x654, R6 ;  /* 0x00000654ff067816 */ /* 0x000fe20000000006 */
[----:B------:R-:W-:-:S03]  /*125b0*/  IMAD.WIDE.U32 R8, R3, UR4, R8 ;  /* 0x0000000403087c25 */ /* 0x000fc6000f8e0008 */
[----:B------:R0:W-:Y:S02]  /*125c0*/  SYNCS.ARRIVE.TRANS64.RED.A1T0 RZ, [R6+URZ], RZ ;  /* 0x000000ff06ff79a7 */ /* 0x0001e4000810043f */
[----:B0-----:R-:W-:-:S05]  /*125d0*/  SHF.R.S32.HI R6, RZ, 0x1f, R3 ;  /* 0x0000001fff067819 */ /* 0x001fca0000011403 */
[----:B------:R-:W-:-:S04]  /*125e0*/  IMAD R6, R6, UR4, RZ ;  /* 0x0000000406067c24 */ /* 0x000fc8000f8e02ff */
[----:B------:R-:W-:Y:S01]  /*125f0*/  IMAD R6, R3, UR5, R6 ;  /* 0x0000000503067c24 */ /* 0x000fe2000f8e0206 */
[----:B------:R-:W-:Y:S02]  /*12600*/  ULDC.64 UR4, c[0x0][0xc00] ;  /* 0x0003000000047ab9 */ /* 0x000fe40000000a00 */
[----:B------:R-:W-:Y:S01]  /*12610*/  LEA R3, P0, R8, UR4, 0x2 ;  /* 0x0000000408037c11 */ /* 0x000fe2000f8010ff */
[----:B------:R-:W-:Y:S01]  /*12620*/  IMAD.IADD R6, R9, 0x1, R6 ;  /* 0x0000000109067824 */ /* 0x000fe200078e0206 */
[----:B------:R-:W-:-:S04]  /*12630*/  UMOV UR4, 0xffffffff ;  /* 0xffffffff00047882 */ /* 0x000fc80000000000 */
[----:B------:R-:W-:Y:S01]  /*12640*/  LEA.HI.X R8, R8, UR5, R6, 0x2, P0 ;  /* 0x0000000508087c11 */ /* 0x000fe200080f1406 */
[----:B------:R-:W-:Y:S06]  /*12650*/  BRA.DIV UR4, `(.L_x_10592) ;  /* 0x000000ba04907947 */ /* 0x000fec000b800000 */
[----:B------:R0:W1:Y:S04]  /*12660*/  SHFL.IDX PT, R9, R8, RZ, 0x1c1f ;  /* 0x001c1fff08097589 */ /* 0x00006800000e0000 */
[----:B------:R0:W2:Y:S02]  /*12670*/  SHFL.IDX PT, R12, R3, RZ, 0x1c1f ;  /* 0x001c1fff030c7589 */ /* 0x0000a400000e0000 */
.L_x_10799:
        /* <DEDUP_REMOVED lines=33> */
[----:B------:R-:W3:Y:S03]  /*12890*/  LDL R29, [R1+0xd4] ;  /* 0x0000d400011d7983 */ /* 0x000ee60000100800 */
[----:B------:R-:W-:Y:S01]  /*128a0*/  @!P0 LEA.HI.X R7, R10, R9, R158, 0x2, P2 ;  /* 0x000000090a078211 */ /* 0x000fe200010f149e */
[----:B------:R-:W3:Y:S04]  /*128b0*/  LDL R28, [R1+0xc4] ;  /* 0x0000c400011c7983 */ /* 0x000ee80000100800 */
[----:B------:R1:W-:Y:S01]  /*128c0*/  @!P0 ST.E.64 desc[UR60][R6.64], R32 ;  /* 0x0000002006008985 */ /* 0x0003e2000c101b3c */
[----:B------:R-:W-:-:S03]  /*128d0*/  ISETP.GE.AND P0, PT, R11, UR4, PT ;  /* 0x000000040b007c0c */ /* 0x000fc6000bf06270 */
[----:B------:R-:W3:Y:S01]  /*128e0*/  LDL R10, [R1+0xdc] ;  /* 0x0000dc00010a7983 */ /* 0x000ee20000100800 */
[----:B-1----:R-:W-:-:S03]  /*128f0*/  @!P1 LEA R6, P2, R14, R12, 0x2 ;  /* 0x0000000c0e069211 */ /* 0x002fc600078410ff */
[----:B------:R-:W3:Y:S01]  /*12900*/  LDL R32, [R1+0x158] ;  /* 0x0001580001207983 */ /* 0x000ee20000100800 */
[----:B------:R-:W-:-:S03]  /*12910*/  @!P1 LEA.HI.X R7, R14, R9, R48, 0x2, P2 ;  /* 0x000000090e079211 */ /* 0x000fc600010f1430 */
[----:B------:R-:W3:Y:S04]  /*12920*/  LDL R33, [R1+0x148] ;  /* 0x0001480001217983 */ /* 0x000ee80000100800 */
        /* <DEDUP_REMOVED lines=8> */
[----:B------:R1:W-:Y:S01]  /*129b0*/  @!P0 ST.E.64 desc[UR60][R6.64], R40 ;  /* 0x0000002806008985 */ /* 0x0003e2000c101b3c */
[----:B------:R-:W-:-:S03]  /*129c0*/  ISETP.GE.AND P0, PT, R154, UR4, PT ;  /* 0x000000049a007c0c */ /* 0x000fc6000bf06270 */
[----:B------:R-:W3:Y:S04]  /*129d0*/  LDL R11, [R1+0x160] ;  /* 0x00016000010b7983 */ /* 0x000ee80000100800 */
[----:B------:R-:W3:Y:S01]  /*129e0*/  LDL R15, [R1+0xcc] ;  /* 0x0000cc00010f7983 */ /* 0x000ee20000100800 */
[----:B-1----:R-:W-:-:S03]  /*129f0*/  @!P1 LEA R6, P2, R156, R12, 0x2 ;  /* 0x0000000c9c069211 */ /* 0x002fc600078410ff */
[----:B------:R-:W3:Y:S04]  /*12a00*/  LDL R40, [R1+0xc8] ;  /* 0x0000c80001287983 */ /* 0x000ee80000100800 */
[----:B------:R-:W3:Y:S01]  /*12a10*/  LDL R41, [R1+0x14c] ;  /* 0x00014c0001297983 */ /* 0x000ee20000100800 */
[----:B--2---:R-:W-:-:S05]  /*12a20*/  @!P1 LEA.HI.X R7, R156, R9, R157, 0x2, P2 ;  /* 0x000000099c079211 */ /* 0x004fca00010f149d */
[----:B------:R1:W-:Y:S02]  /*12a30*/  @!P1 ST.E.64 desc[UR60][R6.64], R44 ;  /* 0x0000002c06009985 */ /* 0x0003e4000c101b3c */
[----:B-1----:R-:W-:Y:S02]  /*12a40*/  @!P0 LEA R6, P2, R154, R12, 0x2 ;  /* 0x0000000c9a068211 */ /* 0x002fe400078410ff */
[----:B------:R-:W2:Y:S01]  /*12a50*/  LDL R44, [R1+0x154] ;  /* 0x00015400012c7983 */ /* 0x000ea20000100800 */
[----:B----4-:R-:W-:-:S03]  /*12a60*/  ISETP.GE.AND P3, PT, R152, UR4, PT ;  /* 0x0000000498007c0c */ /* 0x010fc6000bf66270 */
[----:B------:R-:W4:Y:S01]  /*12a70*/  LDL R45, [R1+0x120] ;  /* 0x00012000012d7983 */ /* 0x000f220000100800 */
[----:B-----5:R-:W-:-:S05]  /*12a80*/  @!P0 LEA.HI.X R7, R154, R9, R155, 0x2, P2 ;  /* 0x000000099a078211 */ /* 0x020fca00010f149b */
[----:B------:R1:W-:Y:S04]  /*12a90*/  @!P0 ST.E.64 desc[UR60][R6.64], R24 ;  /* 0x0000001806008985 */ /* 0x0003e8000c101b3c */
[----:B-1----:R-:W5:Y:S01]  /*12aa0*/  LDL R25, [R1+0x150] ;  /* 0x0001500001197983 */ /* 0x002f620000100800 */
[C---:B------:R-:W-:Y:S02]  /*12ab0*/  ISETP.GE.AND P1, PT, R20.reuse, UR4, PT ;  /* 0x0000000414007c0c */ /* 0x040fe4000bf26270 */
[----:B---3--:R-:W-:Y:S01]  /*12ac0*/  ISETP.GE.AND P0, PT, R13, UR4, PT ;  /* 0x000000040d007c0c */ /* 0x008fe2000bf06270 */
[----:B------:R-:W3:Y:S10]  /*12ad0*/  LDL R24, [R1+0xac] ;  /* 0x0000ac0001187983 */ /* 0x000ef40000100800 */
[----:B------:R-:W-:-:S04]  /*12ae0*/  @!P1 LEA R6, P2, R20, R12, 0x2 ;  /* 0x0000000c14069211 */ /* 0x000fc800078410ff */
[-C--:B------:R-:W-:Y:S02]  /*12af0*/  @!P1 LEA.HI.X R7, R20, R9.reuse, R153, 0x2, P2 ;  /* 0x0000000914079211 */ /* 0x080fe400010f1499 */
[----:B------:R-:W4:Y:S04]  /*12b00*/  LDL R20, [R1+0xb8] ;  /* 0x0000b80001147983 */ /* 0x000f280000100800 */
[----:B------:R1:W-:Y:S01]  /*12b10*/  @!P1 ST.E.64 desc[UR60][R6.64], R52 ;  /* 0x0000003406009985 */ /* 0x0003e2000c101b3c */
[----:B------:R-:W-:Y:S02]  /*12b20*/  ISETP.GE.AND P1, PT, R10, UR4, PT ;  /* 0x000000040a007c0c */ /* 0x000fe4000bf26270 */
[C---:B-1----:R-:W-:Y:S01]  /*12b30*/  @!P0 LEA R6, P2, R13.reuse, R12, 0x2 ;  /* 0x0000000c0d068211 */ /* 0x042fe200078410ff */
[----:B------:R-:W3:Y:S03]  /*12b40*/  LDL R53, [R1+0xa8] ;  /* 0x0000a80001357983 */ /* 0x000ee60000100800 */
[----:B------:R-:W-:Y:S01]  /*12b50*/  @!P0 LEA.HI.X R7, R13, R9, R14, 0x2, P2 ;  /* 0x000000090d078211 */ /* 0x000fe200010f140e */
[----:B------:R-:W3:Y:S01]  /*12b60*/  LDL R52, [R1+0x128] ;  /* 0x0001280001347983 */ /* 0x000ee20000100800 */
[----:B------:R-:W-:-:S03]  /*12b70*/  ISETP.GE.AND P2, PT, R29, UR4, PT ;  /* 0x000000041d007c0c */ /* 0x000fc6000bf46270 */
[----:B------:R-:W4:Y:S04]  /*12b80*/  LDL R14, [R1+0xbc] ;  /* 0x0000bc00010e7983 */ /* 0x000f280000100800 */
[----:B------:R1:W-:Y:S04]  /*12b90*/  @!P0 ST.E.64 desc[UR60][R6.64], R56 ;  /* 0x0000003806008985 */ /* 0x0003e8000c101b3c */
[----:B------:R-:W3:Y:S01]  /*12ba0*/  LDL R13, [R1+0xb4] ;  /* 0x0000b400010d7983 */ /* 0x000ee20000100800 */
[----:B-1----:R-:W-:-:S03]  /*12bb0*/  @!P1 LEA R6, P0, R10, R12, 0x2 ;  /* 0x0000000c0a069211 */ /* 0x002fc600078010ff */
[----:B------:R-:W3:Y:S01]  /*12bc0*/  LDL R56, [R1+0x12c] ;  /* 0x00012c0001387983 */ /* 0x000ee20000100800 */
[----:B------:R-:W-:Y:S02]  /*12bd0*/  @!P1 LEA.HI.X R7, R10, R9, R11, 0x2, P0 ;  /* 0x000000090a079211 */ /* 0x000fe400000f140b */
[----:B------:R-:W-:-:S03]  /*12be0*/  @!P2 LEA R10, P5, R29, R12, 0x2 ;  /* 0x0000000c1d0aa211 */ /* 0x000fc600078a10ff */
[----:B------:R1:W-:Y:S01]  /*12bf0*/  @!P1 ST.E.64 desc[UR60][R6.64], R60 ;  /* 0x0000003c06009985 */ /* 0x0003e2000c101b3c */
[----:B------:R-:W-:Y:S02]  /*12c00*/  ISETP.GE.AND P1, PT, R15, UR4, PT ;  /* 0x000000040f007c0c */ /* 0x000fe4000bf26270 */
[----:B------:R-:W-:Y:S02]  /*12c10*/  @!P2 LEA.HI.X R11, R29, R9, R32, 0x2, P5 ;  /* 0x000000091d0ba211 */ /* 0x000fe400028f1420 */
[----:B------:R-:W3:Y:S01]  /*12c20*/  LDL R32, [R1+0x140] ;  /* 0x0001400001207983 */ /* 0x000ee20000100800 */
[----:B------:R-:W-:-:S03]  /*12c30*/  ISETP.GE.AND P0, PT, R48, UR4, PT ;  /* 0x0000000430007c0c */ /* 0x000fc6000bf06270 */
[----:B------:R-:W3:Y:S01]  /*12c40*/  LDL R29, [R1+0xb0] ;  /* 0x0000b000011d7983 */ /* 0x000ee20000100800 */
[----:B-1----:R-:W-:-:S04]  /*12c50*/  @!P3 LEA R6, P4, R152, R12, 0x2 ;  /* 0x0000000c9806b211 */ /* 0x002fc800078810ff */
[----:B------:R-:W-:Y:S02]  /*12c60*/  @!P3 LEA.HI.X R7, R152, R9, R37, 0x2, P4 ;  /* 0x000000099807b211 */ /* 0x000fe400020f1425 */
[----:B------:R-:W3:Y:S04]  /*12c70*/  LDL R37, [R1+0x144] ;  /* 0x0001440001257983 */ /* 0x000ee80000100800 */
[----:B------:R-:W-:Y:S04]  /*12c80*/  @!P3 ST.E.64 desc[UR60][R6.64], R64 ;  /* 0x000000400600b985 */ /* 0x000fe8000c101b3c */
[----:B------:R1:W-:Y:S01]  /*12c90*/  @!P2 ST.E.64 desc[UR60][R10.64], R68 ;  /* 0x000000440a00a985 */ /* 0x0003e2000c101b3c */
[----:B------:R-:W-:-:S02]  /*12ca0*/  ISETP.GE.AND P2, PT, R28, UR4, PT ;  /* 0x000000041c007c0c */ /* 0x000fc4000bf46270 */
[-C--:B-1----:R-:W-:Y:S02]  /*12cb0*/  @!P1 LEA R10, P5, R15, R12.reuse, 0x2 ;  /* 0x0000000c0f0a9211 */ /* 0x082fe400078a10ff */
[----:B------:R-:W-:-:S04]  /*12cc0*/  @!P0 LEA R6, P4, R48, R12, 0x2 ;  /* 0x0000000c30068211 */ /* 0x000fc800078810ff */
[-C--:B--2---:R-:W-:Y:S02]  /*12cd0*/  @!P0 LEA.HI.X R7, R48, R9.reuse, R44, 0x2, P4 ;  /* 0x0000000930078211 */ /* 0x084fe400020f142c */
[----:B------:R-:W-:Y:S01]  /*12ce0*/  ISETP.GE.AND P3, PT, R40, UR4, PT ;  /* 0x0000000428007c0c */ /* 0x000fe2000bf66270 */
[----:B------:R-:W2:Y:S04]  /*12cf0*/  LDL R48, [R1+0xa4] ;  /* 0x0000a40001307983 */ /* 0x000ea80000100800 */
[----:B------:R-:W-:Y:S01]  /*12d00*/  @!P0 ST.E.64 desc[UR60][R6.64], R72 ;  /* 0x0000004806008985 */ /* 0x000fe2000c101b3c */
[----:B-----5:R-:W-:-:S03]  /*12d10*/  @!P1 LEA.HI.X R11, R15, R9, R25, 0x2, P5 ;  /* 0x000000090f0b9211 */ /* 0x020fc600028f1419 */
[----:B------:R-:W5:Y:S04]  /*12d20*/  LDL R44, [R1+0x9c] ;  /* 0x00009c00012c7983 */ /* 0x000f680000100800 */
[----:B------:R-:W2:Y:S04]  /*12d30*/  LDL R15, [R1+0x138] ;  /* 0x00013800010f7983 */ /* 0x000ea80000100800 */
[----:B------:R-:W5:Y:S04]  /*12d40*/  LDL R25, [R1+0x13c] ;  /* 0x00013c0001197983 */ /* 0x000f680000100800 */
[----:B------:R1:W-:Y:S02]  /*12d50*/  @!P1 ST.E.64 desc[UR60][R10.64], R76 ;  /* 0x0000004c0a009985 */ /* 0x0003e4000c101b3c */
[----:B-1----:R-:W-:-:S04]  /*12d60*/  @!P2 LEA R10, P5, R28, R12, 0x2 ;  /* 0x0000000c1c0aa211 */ /* 0x002fc800078a10ff */
[----:B------:R-:W-:Y:S02]  /*12d70*/  @!P2 LEA.HI.X R11, R28, R9, R33, 0x2, P5 ;  /* 0x000000091c0ba211 */ /* 0x000fe400028f1421 */
[----:B------:R-:W5:Y:S04]  /*12d80*/  LDL R33, [R1+0x134] ;  /* 0x0001340001217983 */ /* 0x000f680000100800 */
[----:B------:R-:W5:Y:S01]  /*12d90*/  LDL R28, [R1+0x130] ;  /* 0x00013000011c7983 */ /* 0x000f620000100800 */
[----:B------:R-:W-:Y:S02]  /*12da0*/  @!P3 LEA R6, P4, R40, R12, 0x2 ;  /* 0x0000000c2806b211 */ /* 0x000fe400078810ff */
[----:B------:R-:W-:Y:S02]  /*12db0*/  ISETP.GE.AND P0, PT, R36, UR4, PT ;  /* 0x0000000424007c0c */ /* 0x000fe4000bf06270 */
[----:B----4-:R-:W-:-:S02]  /*12dc0*/  ISETP.GE.AND P1, PT, R14, UR4, PT ;  /* 0x000000040e007c0c */ /* 0x010fc4000bf26270 */
[----:B------:R-:W-:Y:S02]  /*12dd0*/  @!P3 LEA.HI.X R7, R40, R9, R41, 0x2, P4 ;  /* 0x000000092807b211 */ /* 0x000fe400020f1429 */
[----:B------:R-:W4:Y:S04]  /*12de0*/  LDL R40, [R1+0x98] ;  /* 0x0000980001287983 */ /* 0x000f280000100800 */
[----:B------:R-:W-:Y:S04]  /*12df0*/  @!P3 ST.E.64 desc[UR60][R6.64], R80 ;  /* 0x000000500600b985 */ /* 0x000fe8000c101b3c */
[----:B------:R1:W-:Y:S01]  /*12e00*/  @!P2 ST.E.64 desc[UR60][R10.64], R84 ;  /* 0x000000540a00a985 */ /* 0x0003e2000c101b3c */
[----:B---3--:R-:W-:-:S03]  /*12e10*/  ISETP.GE.AND P2, PT, R13, UR4, PT ;  /* 0x000000040d007c0c */ /* 0x008fc6000bf46270 */
[----:B------:R-:W3:Y:S01]  /*12e20*/  LDL R41, [R1+0x11c] ;  /* 0x00011c0001297983 */ /* 0x000ee20000100800 */
[-C--:B-1----:R-:W-:Y:S02]  /*12e30*/  @!P1 LEA R10, P5, R14, R12.reuse, 0x2 ;  /* 0x0000000c0e0a9211 */ /* 0x082fe400078a10ff */
[----:B------:R-:W-:Y:S02]  /*12e40*/  @!P0 LEA R6, P4, R36, R12, 0x2 ;  /* 0x0000000c24068211 */ /* 0x000fe400078810ff */
[----:B------:R-:W-:Y:S02]  /*12e50*/  @!P1 LEA.HI.X R11, R14, R9, R32, 0x2, P5 ;  /* 0x000000090e0b9211 */ /* 0x000fe400028f1420 */
[----:B------:R-:W4:Y:S01]  /*12e60*/  LDL R14, [R1+0xa0] ;  /* 0x0000a000010e7983 */ /* 0x000f220000100800 */
[----:B------:R-:W-:-:S03]  /*12e70*/  ISETP.GE.AND P3, PT, R20, UR4, PT ;  /* 0x0000000414007c0c */ /* 0x000fc6000bf66270 */
[----:B------:R-:W3:Y:S01]  /*12e80*/  LDL R32, [R1+0x90] ;  /* 0x0000900001207983 */ /* 0x000ee20000100800 */
[----:B------:R-:W-:-:S03]  /*12e90*/  @!P0 LEA.HI.X R7, R36, R9, R37, 0x2, P4 ;  /* 0x0000000924078211 */ /* 0x000fc600020f1425 */
[----:B------:R-:W3:Y:S04]  /*12ea0*/  LDL R36, [R1+0x94] ;  /* 0x0000940001247983 */ /* 0x000ee80000100800 */
[----:B------:R-:W-:Y:S04]  /*12eb0*/  @!P0 ST.E.64 desc[UR60][R6.64], R88 ;  /* 0x0000005806008985 */ /* 0x000fe8000c101b3c */
[----:B------:R1:W-:Y:S01]  /*12ec0*/  @!P1 ST.E.64 desc[UR60][R10.64], R92 ;  /* 0x0000005c0a009985 */ /* 0x0003e2000c101b3c */
[----:B------:R-:W-:-:S03]  /*12ed0*/  ISETP.GE.AND P0, PT, R29, UR4, PT ;  /* 0x000000041d007c0c */ /* 0x000fc6000bf06270 */
[----:B------:R-:W3:Y:S01]  /*12ee0*/  LDL R37, [R1+0x118] ;  /* 0x0001180001257983 */ /* 0x000ee20000100800 */
[CC--:B-1----:R-:W-:Y:S02]  /*12ef0*/  @!P2 LEA R10, P5, R13.reuse, R12.reuse, 0x2 ;  /* 0x0000000c0d0aa211 */ /* 0x0c2fe400078a10ff */
[----:B------:R-:W-:Y:S02]  /*12f00*/  @!P3 LEA R6, P4, R20, R12, 0x2 ;  /* 0x0000000c1406b211 */ /* 0x000fe400078810ff */
[----:B------:R-:W-:Y:S02]  /*12f10*/  ISETP.GE.AND P1, PT, R24, UR4, PT ;  /* 0x0000000418007c0c */ /* 0x000fe4000bf26270 */
[-C--:B--2---:R-:W-:Y:S02]  /*12f20*/  @!P2 LEA.HI.X R11, R13, R9.reuse, R15, 0x2, P5 ;  /* 0x000000090d0ba211 */ /* 0x084fe400028f140f */
[----:B------:R-:W2:Y:S04]  /*12f30*/  LDL R15, [R1+0x124] ;  /* 0x00012400010f7983 */ /* 0x000ea80000100800 */
[----:B------:R-:W2:Y:S01]  /*12f40*/  LDL R13, [R1+0x8c] ;  /* 0x00008c00010d7983 */ /* 0x000ea20000100800 */
[----:B-----5:R-:W-:-:S03]  /*12f50*/  @!P3 LEA.HI.X R7, R20, R9, R25, 0x2, P4 ;  /* 0x000000091407b211 */ /* 0x020fc600020f1419 */
[----:B------:R-:W5:Y:S04]  /*12f60*/  LDL R25, [R1+0x88] ;  /* 0x0000880001197983 */ /* 0x000f680000100800 */
[----:B------:R-:W5:Y:S04]  /*12f70*/  LDL R20, [R1+0x84] ;  /* 0x0000840001147983 */ /* 0x000f680000100800 */
[----:B------:R1:W-:Y:S04]  /*12f80*/  @!P3 ST.E.64 desc[UR60][R6.64], R96 ;  /* 0x000000600600b985 */ /* 0x0003e8000c101b3c */
[----:B------:R0:W-:Y:S01]  /*12f90*/  @!P2 ST.E.64 desc[UR60][R10.64], R100 ;  /* 0x000000640a00a985 */ /* 0x0001e2000c101b3c */
[----:B-1----:R-:W-:-:S04]  /*12fa0*/  @!P0 LEA R6, P5, R29, R12, 0x2 ;  /* 0x0000000c1d068211 */ /* 0x002fc800078a10ff */
[-C--:B------:R-:W-:Y:S02]  /*12fb0*/  @!P0 LEA.HI.X R7, R29, R9.reuse, R33, 0x2, P5 ;  /* 0x000000091d078211 */ /* 0x080fe400028f1421 */
[C---:B0-----:R-:W-:Y:S01]  /*12fc0*/  @!P1 LEA R10, P2, R24.reuse, R12, 0x2 ;  /* 0x0000000c180a9211 */ /* 0x041fe200078410ff */
[----:B------:R-:W5:Y:S04]  /*12fd0*/  LDL R33, [R1+0x114] ;  /* 0x0001140001217983 */ /* 0x000f680000100800 */
[----:B------:R-:W5:Y:S01]  /*12fe0*/  LDL R29, [R1+0x110] ;  /* 0x00011000011d7983 */ /* 0x000f620000100800 */
[----:B------:R-:W-:-:S03]  /*12ff0*/  @!P1 LEA.HI.X R11, R24, R9, R28, 0x2, P2 ;  /* 0x00000009180b9211 */ /* 0x000fc600010f141c */
[----:B------:R-:W5:Y:S04]  /*13000*/  LDL R28, [R1+0x10c] ;  /* 0x00010c00011c7983 */ /* 0x000f680000100800 */
[----:B------:R-:W5:Y:S01]  /*13010*/  LDL R24, [R1+0x108] ;  /* 0x0001080001187983 */ /* 0x000f620000100800 */
[----:B------:R-:W-:Y:S02]  /*13020*/  ISETP.GE.AND P3, PT, R53, UR4, PT ;  /* 0x0000000435007c0c */ /* 0x000fe4000bf66270 */
[----:B------:R-:W-:Y:S01]  /*13030*/  ISETP.GE.AND P4, PT, R48, UR4, PT ;  /* 0x0000000430007c0c */ /* 0x000fe2000bf86270 */
[----:B------:R0:W-:Y:S04]  /*13040*/  @!P0 ST.E.64 desc[UR60][R6.64], R104 ;  /* 0x0000006806008985 */ /* 0x0001e8000c101b3c */
[----:B------:R1:W-:Y:S01]  /*13050*/  @!P1 ST.E.64 desc[UR60][R10.64], R108 ;  /* 0x0000006c0a009985 */ /* 0x0003e2000c101b3c */
[----:B------:R-:W-:-:S05]  /*13060*/  ISETP.GE.AND P1, PT, R44, UR4, PT ;  /* 0x000000042c007c0c */ /* 0x000fca000bf26270 */
[CC--:B0-----:R-:W-:Y:S02]  /*13070*/  @!P3 LEA R6, P0, R53.reuse, R12.reuse, 0x2 ;  /* 0x0000000c3506b211 */ /* 0x0c1fe400078010ff */
[----:B----4-:R-:W-:Y:S02]  /*13080*/  ISETP.GE.AND P2, PT, R14, UR4, PT ;  /* 0x000000040e007c0c */ /* 0x010fe4000bf46270 */
[----:B-1----:R-:W-:Y:S02]  /*13090*/  @!P4 LEA R10, P5, R48, R12, 0x2 ;  /* 0x0000000c300ac211 */ /* 0x002fe400078a10ff */
[-C--:B------:R-:W-:Y:S02]  /*130a0*/  @!P3 LEA.HI.X R7, R53, R9.reuse, R56, 0x2, P0 ;  /* 0x000000093507b211 */ /* 0x080fe400000f1438 */
[----:B------:R-:W-:Y:S02]  /*130b0*/  ISETP.GE.AND P0, PT, R40, UR4, PT ;  /* 0x0000000428007c0c */ /* 0x000fe4000bf06270 */
[----:B------:R-:W-:Y:S01]  /*130c0*/  @!P4 LEA.HI.X R11, R48, R9, R52, 0x2, P5 ;  /* 0x00000009300bc211 */ /* 0x000fe200028f1434 */
[----:B------:R0:W-:Y:S04]  /*130d0*/  @!P3 ST.E.64 desc[UR60][R6.64], R112 ;  /* 0x000000700600b985 */ /* 0x0001e8000c101b3c */
[----:B------:R1:W-:Y:S01]  /*130e0*/  @!P4 ST.E.64 desc[UR60][R10.64], R116 ;  /* 0x000000740a00c985 */ /* 0x0003e2000c101b3c */
[----:B---3--:R-:W-:-:S02]  /*130f0*/  ISETP.GE.AND P4, PT, R36, UR4, PT ;  /* 0x0000000424007c0c */ /* 0x008fc4000bf86270 */
[-C--:B0-----:R-:W-:Y:S02]  /*13100*/  @!P2 LEA R6, P3, R14, R12.reuse, 0x2 ;  /* 0x0000000c0e06a211 */ /* 0x081fe400078610ff */
[----:B-1----:R-:W-:-:S04]  /*13110*/  @!P1 LEA R10, P5, R44, R12, 0x2 ;  /* 0x0000000c2c0a9211 */ /* 0x002fc800078a10ff */
[-C--:B------:R-:W-:Y:S02]  /*13120*/  @!P1 LEA.HI.X R11, R44, R9.reuse, R45, 0x2, P5 ;  /* 0x000000092c0b9211 */ /* 0x080fe400028f142d */
[----:B--2---:R-:W-:Y:S02]  /*13130*/  @!P2 LEA.HI.X R7, R14, R9, R15, 0x2, P3 ;  /* 0x000000090e07a211 */ /* 0x004fe400018f140f */
[----:B------:R-:W-:-:S03]  /*13140*/  @!P0 LEA R14, P3, R40, R12, 0x2 ;  /* 0x0000000c280e8211 */ /* 0x000fc600078610ff */
[----:B------:R0:W-:Y:S01]  /*13150*/  @!P2 ST.E.64 desc[UR60][R6.64], R120 ;  /* 0x000000780600a985 */ /* 0x0001e2000c101b3c */
[----:B------:R-:W-:Y:S02]  /*13160*/  ISETP.GE.AND P2, PT, R32, UR4, PT ;  /* 0x0000000420007c0c */ /* 0x000fe4000bf46270 */
[----:B------:R-:W-:Y:S02]  /*13170*/  @!P0 LEA.HI.X R15, R40, R9, R41, 0x2, P3 ;  /* 0x00000009280f8211 */ /* 0x000fe400018f1429 */
[----:B------:R-:W-:Y:S01]  /*13180*/  ISETP.GE.AND P3, PT, R13, UR4, PT ;  /* 0x000000040d007c0c */ /* 0x000fe2000bf66270 */
[----:B------:R1:W-:Y:S01]  /*13190*/  @!P1 ST.E.64 desc[UR60][R10.64], R124 ;  /* 0x0000007c0a009985 */ /* 0x0003e2000c101b3c */
[----:B-----5:R-:W-:-:S03]  /*131a0*/  ISETP.GE.AND P1, PT, R25, UR4, PT ;  /* 0x0000000419007c0c */ /* 0x020fc6000bf26270 */
[----:B------:R2:W-:Y:S01]  /*131b0*/  @!P0 ST.E.64 desc[UR60][R14.64], R128 ;  /* 0x000000800e008985 */ /* 0x0005e2000c101b3c */
[----:B------:R-:W-:Y:S02]  /*131c0*/  ISETP.GE.AND P0, PT, R20, UR4, PT ;  /* 0x0000000414007c0c */ /* 0x000fe4000bf06270 */
[----:B0-----:R-:W-:-:S04]  /*131d0*/  @!P4 LEA R6, P5, R36, R12, 0x2 ;  /* 0x0000000c2406c211 */ /* 0x001fc800078a10ff */
[----:B------:R-:W-:Y:S02]  /*131e0*/  @!P4 LEA.HI.X R7, R36, R9, R37, 0x2, P5 ;  /* 0x000000092407c211 */ /* 0x000fe400028f1425 */
[----:B-1----:R-:W-:-:S03]  /*131f0*/  @!P2 LEA R10, P5, R32, R12, 0x2 ;  /* 0x0000000c200aa211 */ /* 0x002fc600078a10ff */
[----:B------:R0:W-:Y:S01]  /*13200*/  @!P4 ST.E.64 desc[UR60][R6.64], R132 ;  /* 0x000000840600c985 */ /* 0x0001e2000c101b3c */
[CC--:B--2---:R-:W-:Y:S02]  /*13210*/  @!P3 LEA R14, P4, R13.reuse, R12.reuse, 0x2 ;  /* 0x0000000c0d0eb211 */ /* 0x0c4fe400078810ff */
[-C--:B------:R-:W-:Y:S02]  /*13220*/  @!P2 LEA.HI.X R11, R32, R9.reuse, R33, 0x2, P5 ;  /* 0x00000009200ba211 */ /* 0x080fe400028f1421 */
[-C--:B------:R-:W-:Y:S02]  /*13230*/  @!P3 LEA.HI.X R15, R13, R9.reuse, R29, 0x2, P4 ;  /* 0x000000090d0fb211 */ /* 0x080fe400020f141d */
[CC--:B0-----:R-:W-:Y:S02]  /*13240*/  @!P1 LEA R6, P5, R25.reuse, R12.reuse, 0x2 ;  /* 0x0000000c19069211 */ /* 0x0c1fe400078a10ff */
[----:B------:R-:W-:Y:S02]  /*13250*/  @!P0 LEA R12, P4, R20, R12, 0x2 ;  /* 0x0000000c140c8211 */ /* 0x000fe400078810ff */
[----:B------:R-:W-:-:S02]  /*13260*/  @!P1 LEA.HI.X R7, R25, R9, R28, 0x2, P5 ;  /* 0x0000000919079211 */ /* 0x000fc400028f141c */
[----:B------:R-:W-:Y:S01]  /*13270*/  @!P0 LEA.HI.X R13, R20, R9, R24, 0x2, P4 ;  /* 0x00000009140d8211 */ /* 0x000fe200020f1418 */
[----:B------:R3:W-:Y:S04]  /*13280*/  @!P2 ST.E.64 desc[UR60][R10.64], R136 ;  /* 0x000000880a00a985 */ /* 0x0007e8000c101b3c */
[----:B------:R3:W-:Y:S04]  /*13290*/  @!P3 ST.E.64 desc[UR60][R14.64], R140 ;  /* 0x0000008c0e00b985 */ /* 0x0007e8000c101b3c */
[----:B------:R3:W-:Y:S04]  /*132a0*/  @!P1 ST.E.64 desc[UR60][R6.64], R144 ;  /* 0x0000009006009985 */ /* 0x0007e8000c101b3c */
[----:B------:R3:W-:Y:S02]  /*132b0*/  @!P0 ST.E.64 desc[UR60][R12.64], R148 ;  /* 0x000000940c008985 */ /* 0x0007e4000c101b3c */
.L_x_10594:
[----:B------:R-:W-:Y:S05]  /*132c0*/  BSYNC B1 ;  /* 0x0000000000017941 */ /* 0x000fea0003800000 */
.L_x_10593:
[----:B------:R-:W-:-:S03]  /*132d0*/  UMOV UR4, 0xffffffff ;  /* 0xffffffff00047882 */ /* 0x000fc60000000000 */
[----:B------:R-:W-:Y:S05]  /*132e0*/  BRA.DIV UR4, `(.L_x_10595) ;  /* 0x000000ae04a47947 */ /* 0x000fea000b800000 */
[----:B---3--:R3:W4:Y:S04]  /*132f0*/  SHFL.IDX PT, R10, R8, 0x1, 0x1c1f ;  /* 0x003c1f00080a7f89 */ /* 0x00872800000e0000 */
[----:B0-----:R-:W0:Y:S02]  /*13300*/  SHFL.IDX PT, R3, R3, 0x1, 0x1c1f ;  /* 0x003c1f0003037f89 */ /* 0x001e2400000e0000 */
.L_x_10803:
        /* <DEDUP_REMOVED lines=33> */
[----:B--2---:R-:W2:Y:S04]  /*13520*/  LDL R12, [R1+0x90] ;  /* 0x00009000010c7983 */ /* 0x004ea80000100800 */
[----:B------:R-:W2:Y:S04]  /*13530*/  LDL R20, [R1+0x8c] ;  /* 0x00008c0001147983 */ /* 0x000ea80000100800 */
[----:B------:R-:W2:Y:S04]  /*13540*/  LDL R14, [R1+0x88] ;  /* 0x00008800010e7983 */ /* 0x000ea80000100800 */
[----:B------:R-:W2:Y:S04]  /*13550*/  LDL R32, [R1+0x11c] ;  /* 0x00011c0001207983 */ /* 0x000ea80000100800 */
[----:B------:R-:W2:Y:S04]  /*13560*/  LDL R28, [R1+0x118] ;  /* 0x00011800011c7983 */ /* 0x000ea80000100800 */
[----:B------:R-:W2:Y:S04]  /*13570*/  LDL R13, [R1+0x114] ;  /* 0x00011400010d7983 */ /* 0x000ea80000100800 */
[----:B------:R-:W2:Y:S04]  /*13580*/  LDL R24, [R1+0x110] ;  /* 0x0001100001187983 */ /* 0x000ea80000100800 */
[----:B------:R-:W2:Y:S01]  /*13590*/  LDL R11, [R1+0x84] ;  /* 0x00008400010b7983 */ /* 0x000ea20000100800 */
[----:B-----5:R-:W-:-:S02]  /*135a0*/  ISETP.GE.AND P2, PT, R60, UR4, PT ;  /* 0x000000043c007c0c */ /* 0x020fc4000bf46270 */
[----:B----4-:R-:W-:Y:S01]  /*135b0*/  ISETP.GE.AND P3, PT, R73, UR4, PT ;  /* 0x0000000449007c0c */ /* 0x010fe2000bf66270 */
[----:B------:R-:W-:Y:S02]  /*135c0*/  IMAD.MOV.U32 R57, RZ, RZ, R52 ;  /* 0x000000ffff397224 */ /* 0x000fe400078e0034 */
[----:B------:R-:W-:Y:S02]  /*135d0*/  IMAD.MOV.U32 R52, RZ, RZ, R41 ;  /* 0x000000ffff347224 */ /* 0x000fe400078e0029 */
[----:B------:R-:W-:Y:S02]  /*135e0*/  IMAD.MOV.U32 R41, RZ, RZ, R36 ;  /* 0x000000ffff297224 */ /* 0x000fe400078e0024 */
[----:B------:R-:W-:-:S04]  /*135f0*/  IMAD.MOV.U32 R56, RZ, RZ, R7 ;  /* 0x000000ffff387224 */ /* 0x000fc800078e0007 */
[----:B------:R-:W-:Y:S02]  /*13600*/  @!P2 IMAD.MOV.U32 R7, RZ, RZ, R10 ;  /* 0x000000ffff07a224 */ /* 0x000fe400078e000a */
[----:B------:R-:W-:Y:S02]  /*13610*/  IMAD.MOV.U32 R36, RZ, RZ, R6 ;  /* 0x000000ffff247224 */ /* 0x000fe400078e0006 */
[----:B0-----:R-:W-:-:S04]  /*13620*/  @!P2 IMAD.MOV.U32 R6, RZ, RZ, R3 ;  /* 0x000000ffff06a224 */ /* 0x001fc800078e0003 */
[----:B------:R-:W-:-:S04]  /*13630*/  @!P2 IMAD.WIDE R6, R60, 0x4, R6 ;  /* 0x000000043c06a825 */ /* 0x000fc800078e0206 */
[----:B------:R-:W-:Y:S02]  /*13640*/  IMAD.MOV.U32 R60, RZ, RZ, R57 ;  /* 0x000000ffff3c7224 */ /* 0x000fe400078e0039 */
[----:B---3--:R-:W-:Y:S01]  /*13650*/  IMAD.MOV.U32 R57, RZ, RZ, R8 ;  /* 0x000000ffff397224 */ /* 0x008fe200078e0008 */
        /* <DEDUP_REMOVED lines=142> */
[----:B------:R-:W-:Y:S02]  /*13f40*/  @!P0 LEA R12, P3, R14, R3, 0x2 ;  /* 0x000000030e0c8211 */ /* 0x000fe400078610ff */
        /* <DEDUP_REMOVED lines=13> */
.L_x_10578:
        /* <DEDUP_REMOVED lines=30> */
.L_x_10596:
        /* <DEDUP_REMOVED lines=59> */
.L_x_10598:
[----:B------:R-:W-:Y:S05]  /*145b0*/  BSYNC B1 ;  /* 0x0000000000017941 */ /* 0x000fea0003800000 */
.L_x_10597:
        /* <DEDUP_REMOVED lines=50> */
.L_x_10806:
        /* <DEDUP_REMOVED lines=32> */
.L_x_10601:
[----:B------:R-:W-:Y:S05]  /*14ae0*/  BSYNC B1 ;  /* 0x0000000000017941 */ /* 0x000fea0003800000 */
.L_x_10600:
[----:B------:R-:W-:-:S03]  /*14af0*/  UMOV UR4, 0xffffffff ;  /* 0xffffffff00047882 */ /* 0x000fc60000000000 */
[----:B------:R-:W-:Y:S05]  /*14b00*/  BRA.DIV UR4, `(.L_x_10602) ;  /* 0x0000009a041c7947 */ /* 0x000fea000b800000 */
[----:B--2---:R2:W0:Y:S04]  /*14b10*/  SHFL.IDX PT, R0, R20, 0x1, 0x181f ;  /* 0x00381f0014007f89 */ /* 0x00442800000e0000 */
[----:B---3--:R2:W3:Y:S02]  /*14b20*/  SHFL.IDX PT, R14, R3, 0x1, 0x181f ;  /* 0x00381f00030e7f89 */ /* 0x0084e400000e0000 */
.L_x_10810:
        /* <DEDUP_REMOVED lines=31> */
.L_x_10604:
[----:B------:R-:W-:Y:S05]  /*14d20*/  BSYNC B1 ;  /* 0x0000000000017941 */ /* 0x000fea0003800000 */
.L_x_10603:
[----:B------:R-:W-:-:S03]  /*14d30*/  UMOV UR4, 0xffffffff ;  /* 0xffffffff00047882 */ /* 0x000fc60000000000 */
[----:B------:R-:W-:Y:S05]  /*14d40*/  BRA.DIV UR4, `(.L_x_10605) ;  /* 0x0000009604d47947 */ /* 0x000fea000b800000 */
[----:B0-----:R0:W0:Y:S04]  /*14d50*/  SHFL.IDX PT, R0, R20, 0x2, 0x181f ;  /* 0x00581f0014007f89 */ /* 0x00102800000e0000 */
[----:B---3--:R3:W0:Y:S02]  /*14d60*/  SHFL.IDX PT, R14, R3, 0x2, 0x181f ;  /* 0x00581f00030e7f89 */ /* 0x00862400000e0000 */
.L_x_10814:
        /* <DEDUP_REMOVED lines=31> */
.L_x_10607:
[----:B------:R-:W-:Y:S05]  /*14f60*/  BSYNC B1 ;  /* 0x0000000000017941 */ /* 0x000fea0003800000 */
.L_x_10606:
[----:B------:R-:W-:-:S03]  /*14f70*/  UMOV UR4, 0xffffffff ;  /* 0xffffffff00047882 */ /* 0x000fc60000000000 */
[----:B------:R-:W-:Y:S05]  /*14f80*/  BRA.DIV UR4, `(.L_x_10608) ;  /* 0x00000096048c7947 */ /* 0x000fea000b800000 */
[----:B0-----:R0:W0:Y:S04]  /*14f90*/  SHFL.IDX PT, R0, R20, 0x3, 0x181f ;  /* 0x00781f0014007f89 */ /* 0x00102800000e0000 */
[----:B------:R0:W0:Y:S02]  /*14fa0*/  SHFL.IDX PT, R14, R3, 0x3, 0x181f ;  /* 0x00781f00030e7f89 */ /* 0x00002400000e0000 */
.L_x_10818:
        /* <DEDUP_REMOVED lines=30> */
.L_x_10591:
[----:B------:R-:W-:Y:S05]  /*15190*/  BSYNC B0 ;  /* 0x0000000000007941 */ /* 0x000fea0003800000 */
.L_x_10577:
[----:B------:R-:W-:Y:S02]  /*151a0*/  ULDC UR4, c[0x0][0xd3c] ;  /* 0x00034f0000047ab9 */ /* 0x000fe40000000800 */
[----:B------:R-:W-:-:S13]  /*151b0*/  ISETP.GE.AND P0, PT, R51, UR4, PT ;  /* 0x0000000433007c0c */ /* 0x000fda000bf06270 */
[----:B------:R-:W-:Y:S05]  /*151c0*/  @!P0 BRA `(.L_x_10609) ;  /* 0xfffffec400bc8947 */ /* 0x000fea000383ffff */
[----:B------:R-:W-:Y:S05]  /*151d0*/  BRA `(.L_x_10453) ;  /* 0x0000007800f87947 */ /* 0x000fea0003800000 */
.L_x_10451:
[----:B------:R-:W-:-:S08]  /*151e0*/  NOP ;  /* 0x0000000000007918 */ /* 0x000fd00000000000 */
[----:B--2---:R-:W0:-:S00]  /*151f0*/  USETMAXREG.DEALLOC.CTAPOOL 0x28 ;  /* 0x00000028000079c8 */ /* 0x004e0000080e0500 */
        /* <DEDUP_REMOVED lines=16> */
.L_x_10610:
        /* <DEDUP_REMOVED lines=43> */
.L_x_10614:
[----:B------:R-:W0:Y:S01]  /*155b0*/  LDC R2, c[0x0][0xd3c] ;  /* 0x00034f00ff027b82 */ /* 0x000e220000000800 */
[----:B------:R-:W-:Y:S01]  /*155c0*/  UIADD3 UR4, UR4, 0x1f, URZ ;  /* 0x0000001f04047890 */ /* 0x000fe2000fffe03f */
[----:B------:R-:W-:Y:S02]  /*155d0*/  ULDC UR7, c[0x0][0xd3c] ;  /* 0x00034f0000077ab9 */ /* 0x000fe40000000800 */
[----:B------:R-:W-:-:S03]  /*155e0*/  IMAD.U32 R19, RZ, RZ, UR7 ;  /* 0x00000007ff137e24 */ /* 0x000fc6000f8e00ff */
[----:B0-----:R-:W-:-:S13]  /*155f0*/  ISETP.LE.AND P6, PT, R2, UR4, PT ;  /* 0x0000000402007c0c */ /* 0x001fda000bfc3270 */
[----:B------:R-:W-:Y:S05]  /*15600*/  @P6 BRA `(.L_x_10613) ;  /* 0x0000000400ac6947 */ /* 0x000fea0003800000 */
[----:B------:R-:W-:Y:S01]  /*15610*/  VIADD R9, R7, UR4 ;  /* 0x0000000407097c36 */ /* 0x000fe20008000000 */
[----:B------:R-:W-:-:S04]  /*15620*/  MOV R6, RZ ;  /* 0x000000ff00067202 */ /* 0x000fc80000000f00 */
        /* <DEDUP_REMOVED lines=29> */
.L_x_10612:
        /* <DEDUP_REMOVED lines=18> */
.L_x_10615:
        /* <DEDUP_REMOVED lines=58> */
.L_x_10613:
[----:B------:R-:W-:Y:S02]  /*15cc0*/  IMAD.MOV.U32 R17, RZ, RZ, RZ ;  /* 0x000000ffff117224 */ /* 0x000fe400078e00ff */
[----:B------:R-:W-:Y:S02]  /*15cd0*/  IMAD.U32 R16, RZ, RZ, UR6 ;  /* 0x00000006ff107e24 */ /* 0x000fe4000f8e00ff */
[----:B------:R-:W-:-:S07]  /*15ce0*/  IMAD.MOV.U32 R18, RZ, RZ, RZ ;  /* 0x000000ffff127224 */ /* 0x000fce00078e00ff */
.L_x_10616:
[----:B------:R-:W-:-:S13]  /*15cf0*/  ISETP.NE.AND P0, PT, R7, RZ, PT ;  /* 0x000000ff0700720c */ /* 0x000fda0003f05270 */
[----:B------:R-:W0:Y:S01]  /*15d00*/  @!P0 S2R R3, SR_CgaCtaId ;  /* 0x0000000000038919 */ /* 0x000e220000008800 */
[----:B------:R-:W-:-:S04]  /*15d10*/  @!P0 MOV R2, 0x400 ;  /* 0x0000040000028802 */ /* 0x000fc80000000f00 */
[----:B0-----:R-:W-:-:S05]  /*15d20*/  @!P0 LEA R2, R3, R2, 0x18 ;  /* 0x0000000203028211 */ /* 0x001fca00078ec0ff */
[----:B------:R2:W-:Y:S01]  /*15d30*/  @!P0 STS.128 [R2+0x324d0], R16 ;  /* 0x0324d01002008388 */ /* 0x0005e20000000c00 */
[----:B------:R-:W-:Y:S06]  /*15d40*/  BAR.ARV 0x5, 0x180 ;  /* 0x0146000000007b1d */ /* 0x000fec0000002000 */
.L_x_10611:
[----:B------:R3:W-:Y:S01]  /*15d50*/  STL [R1+0x40], RZ ;  /* 0x000040ff01007387 */ /* 0x0007e20000100800 */
[----:B------:R-:W-:Y:S01]  /*15d60*/  ULDC UR4, c[0x0][0xd3c] ;  /* 0x00034f0000047ab9 */ /* 0x000fe20000000800 */
[----:B------:R-:W-:Y:S01]  /*15d70*/  IMAD.MOV.U32 R26, RZ, RZ, 0x1 ;  /* 0x00000001ff1a7424 */ /* 0x000fe200078e00ff */
[----:B-1----:R-:W-:Y:S01]  /*15d80*/  ISETP.GE.AND P0, PT, R19, UR4, PT ;  /* 0x0000000413007c0c */ /* 0x002fe2000bf06270 */
[----:B------:R-:W-:-:S12]  /*15d90*/  IMAD.MOV.U32 R24, RZ, RZ, RZ ;  /* 0x000000ffff187224 */ /* 0x000fd800078e00ff */
[----:B---3--:R-:W-:Y:S05]  /*15da0*/  @P0 BRA `(.L_x_10617) ;  /* 0x0000006c00280947 */ /* 0x008fea0003800000 */
[----:B------:R-:W3:Y:S01]  /*15db0*/  LDL R5, [R1+0x8] ;  /* 0x0000080001057983 */ /* 0x000ee20000100800 */
[C---:B--2---:R-:W-:Y:S01]  /*15dc0*/  IMAD.SHL.U32 R2, R0.reuse, 0x8, RZ ;  /* 0x0000000800027824 */ /* 0x044fe200078e00ff */
[----:B------:R-:W-:Y:S01]  /*15dd0*/  LOP3.LUT R6, R0, 0x7f, RZ, 0xc0, !PT ;  /* 0x0000007f00067812 */ /* 0x000fe200078ec0ff */
[----:B------:R-:W1:Y:S01]  /*15de0*/  S2UR UR5, SR_CgaCtaId ;  /* 0x00000000000579c3 */ /* 0x000e620000008800 */
[----:B------:R-:W-:Y:S01]  /*15df0*/  UMOV UR4, 0x400 ;  /* 0x0000040000047882 */ /* 0x000fe20000000000 */
[----:B------:R-:W-:Y:S01]  /*15e00*/  BSSY B8, `(.L_x_10617) ;  /* 0x00006c4000087945 */ /* 0x000fe20003800000 */
[----:B0-----:R-:W-:Y:S01]  /*15e10*/  LOP3.LUT R3, R2, 0x1f8, RZ, 0xc0, !PT ;  /* 0x000001f802037812 */ /* 0x001fe200078ec0ff */
        /* <DEDUP_REMOVED lines=13> */
[----:B------:R-:W-:Y:S01]  /*15ef0*/  LOP3.LUT R0, R2, 0xc0, RZ, 0xfc, !PT ;  /* 0x000000c002007812 */ /* 0x000fe200078efcff */
[----:B------:R-:W-:Y:S01]  /*15f00*/  ULDC UR36, c[0x0][0xc] ;  /* 0x0000030000247ab9 */ /* 0x000fe20000000800 */
[----:B-1----:R-:W-:-:S06]  /*15f10*/  ULEA UR4, UR5, UR4, 0x18 ;  /* 0x0000000405047291 */ /* 0x002fcc000f8ec03f */
[----:B------:R-:W-:-:S04]  /*15f20*/  IMAD.U32 R22, RZ, RZ, UR4 ;  /* 0x00000004ff167e24 */ /* 0x000fc8000f8e00ff */
[----:B------:R-:W-:Y:S01]  /*15f30*/  IMAD R25, R31, 0x2, R22 ;  /* 0x000000021f197824 */ /* 0x000fe200078e0216 */
[----:B---3--:R-:W-:-:S05]  /*15f40*/  LOP3.LUT R4, R5, 0x2, RZ, 0xfc, !PT ;  /* 0x0000000205047812 */ /* 0x008fca00078efcff */
[----:B------:R0:W-:Y:S04]  /*15f50*/  STL [R1+0x60], R4 ;  /* 0x0000600401007387 */ /* 0x0001e80000100800 */
[----:B------:R1:W-:Y:S01]  /*15f60*/  STL [R1+0x40], RZ ;  /* 0x000040ff01007387 */ /* 0x0003e20000100800 */
[----:B0-----:R-:W-:-:S07]  /*15f70*/  LOP3.LUT R4, R2, 0x40, RZ, 0xfc, !PT ;  /* 0x0000004002047812 */ /* 0x001fce00078efcff */
.L_x_10724:
        /* <DEDUP_REMOVED lines=19> */
[----:B------:R-:W-:Y:S01]  /*160b0*/  ULDC.64 UR4, c[0x0][0xaf8] ;  /* 0x0002be0000047ab9 */ /* 0x000fe20000000a00 */
[----:B------:R-:W-:-:S03]  /*160c0*/  ISETP.NE.U32.AND P1, PT, RZ, UR8, PT ;  /* 0x00000008ff007c0c */ /* 0x000fc6000bf25070 */
[----:B------:R2:W5:Y:S01]  /*160d0*/  @P0 LDG.E R33, desc[UR60][R2.64] ;  /* 0x0000003c02210981 */ /* 0x000562000c1e1900 */
[----:B------:R-:W-:Y:S02]  /*160e0*/  ISETP.NE.AND.EX P1, PT, RZ, UR9, PT, P1 ;  /* 0x00000009ff007c0c */ /* 0x000fe4000bf25310 */
[----:B------:R-:W-:Y:S01]  /*160f0*/  ISETP.NE.U32.AND P0, PT, RZ, UR4, PT ;  /* 0x00000004ff007c0c */ /* 0x000fe2000bf05070 */
[----:B0-----:R-:W-:Y:S01]  /*16100*/  IMAD.MOV.U32 R0, RZ, RZ, RZ ;  /* 0x000000ffff007224 */ /* 0x001fe200078e00ff */
[C---:B---3--:R-:W-:Y:S02]  /*16110*/  IADD3 R4, P4, R29.reuse, UR6, RZ ;  /* 0x000000061d047c10 */ /* 0x048fe4000ff9e0ff */
[----:B------:R-:W-:Y:S02]  /*16120*/  ISETP.NE.AND.EX P0, PT, RZ, UR5, PT, P0 ;  /* 0x00000005ff007c0c */ /* 0x000fe4000bf05300 */
[----:B------:R-:W-:Y:S02]  /*16130*/  IADD3.X R5, R30, UR7, RZ, P4, !PT ;  /* 0x000000071e057c10 */ /* 0x000fe4000a7fe4ff */
[----:B--2---:R-:W-:Y:S01]  /*16140*/  IADD3 R2, P3, R29, UR4, RZ ;  /* 0x000000041d027c10 */ /* 0x004fe2000ff7e0ff */
[----:B------:R-:W-:-:S02]  /*16150*/  ULDC UR4, c[0x0][0x288] ;  /* 0x0000a20000047ab9 */ /* 0x000fc40000000800 */
[----:B------:R-:W5:Y:S01]  /*16160*/  @P2 LDG.E R0, desc[UR60][R4.64] ;  /* 0x0000003c04002981 */ /* 0x000f62000c1e1900 */
[C---:B------:R-:W-:Y:S02]  /*16170*/  IADD3.X R3, R30.reuse, UR5, RZ, P3, !PT ;  /* 0x000000051e037c10 */ /* 0x040fe40009ffe4ff */
[----:B------:R-:W-:Y:S01]  /*16180*/  @P1 IADD3 R6, P3, R29, UR8, RZ ;  /* 0x000000081d061c10 */ /* 0x000fe2000ff7e0ff */
[----:B------:R-:W-:Y:S01]  /*16190*/  IMAD.U32 R8, RZ, RZ, UR4 ;  /* 0x00000004ff087e24 */ /* 0x000fe2000f8e00ff */
[----:B------:R-:W-:Y:S01]  /*161a0*/  ULDC.64 UR4, c[0x0][0x418] ;  /* 0x0001060000047ab9 */ /* 0x000fe20000000a00 */
[----:B------:R-:W5:Y:S01]  /*161b0*/  @P0 LDG.E R36, desc[UR60][R2.64] ;  /* 0x0000003c02240981 */ /* 0x000f62000c1e1900 */
        /* <DEDUP_REMOVED lines=18> */
.L_x_10618:
        /* <DEDUP_REMOVED lines=14> */
.L_x_10619:
        /* <DEDUP_REMOVED lines=9> */
.L_x_10620:
        /* <DEDUP_REMOVED lines=24> */
[----:B------:R0:W2:Y:S02]  /*165d0*/  F2I.FTZ.U32.TRUNC.NTZ R3, R2 ;  /* 0x0000000200037305 */ /* 0x0000a4000021f000 */
[----:B0-----:R-:W-:-:S04]  /*165e0*/  LOP3.LUT R2, R9, R7, RZ, 0x3c, !PT ;  /* 0x0000000709027212 */ /* 0x001fc800078e3cff */
[----:B------:R-:W-:Y:S01]  /*165f0*/  ISETP.GE.AND P4, PT, R2, RZ, PT ;  /* 0x000000ff0200720c */ /* 0x000fe20003f86270 */
[----:B--2---:R-:W-:-:S04]  /*16600*/  IMAD.MOV R2, RZ, RZ, -R3 ;  /* 0x000000ffff027224 */ /* 0x004fc800078e0a03 */
        /* <DEDUP_REMOVED lines=17> */
.L_x_10622:
[----:B------:R-:W-:Y:S05]  /*16720*/  BSYNC B0 ;  /* 0x0000000000007941 */ /* 0x000fea0003800000 */
.L_x_10621:
        /* <DEDUP_REMOVED lines=24> */
[----:B------:R0:W2:Y:S02]  /*168b0*/  SHFL.IDX PT, R14, R7, RZ, 0x1f ;  /* 0x00001fff070e7589 */ /* 0x0000a400000e0000 */
.L_x_10821:
[----:B--2---:R-:W-:Y:S02]  /*168c0*/  ISETP.NE.AND P0, PT, R14, RZ, PT ;  /* 0x000000ff0e00720c */ /* 0x004fe40003f05270 */
[----:B------:R-:W-:-:S11]  /*168d0*/  PLOP3.LUT P6, PT, PT, PT, PT, 0x8, 0x0 ;  /* 0x000000000000781c */ /* 0x000fd60003fce170 */
[----:B------:R-:W-:Y:S05]  /*168e0*/  @P0 BRA `(.L_x_10626) ;  /* 0x00000000000c0947 */ /* 0x000fea0003800000 */
[----:B------:R-:W-:-:S03]  /*168f0*/  UMOV UR4, 0xffffffff ;  /* 0xffffffff00047882 */ /* 0x000fc60000000000 */
[----:B------:R-:W-:Y:S05]  /*16900*/  BRA.DIV UR4, `(.L_x_10627) ;  /* 0x0000007e04a87947 */ /* 0x000fea000b800000 */
[----:B------:R-:W-:-:S13]  /*16910*/  ELECT P6, URZ, PT ;  /* 0x00000000003f782f */ /* 0x000fda00038c0000 */
.L_x_10626:
        /* <DEDUP_REMOVED lines=9> */
.L_x_10824:
[----:B------:R-:W-:Y:S05]  /*169b0*/  BSYNC B1 ;  /* 0x0000000000017941 */ /* 0x000fea0003800000 */
.L_x_10628:
[----:B------:R-:W-:Y:S04]  /*169c0*/  BSSY B1, `(.L_x_10630) ;  /* 0x000007b000017945 */ /* 0x000fe80003800000 */
[----:B------:R-:W-:Y:S05]  /*169d0*/  @!P6 BRA `(.L_x_10631) ;  /* 0x0000000400e4e947 */ /* 0x000fea0003800000 */
[----:B0-----:R-:W-:Y:S01]  /*169e0*/  IMAD R7, R23, 0x8, R22 ;  /* 0x0000000817077824 */ /* 0x001fe200078e0216 */
[----:B------:R-:W-:Y:S01]  /*169f0*/  SHF.L.U32 R8, R27, 0x1f, RZ ;  /* 0x0000001f1b087819 */ /* 0x000fe200000006ff */
[----:B------:R-:W0:Y:S01]  /*16a00*/  S2R R9, SR_TID.X ;  /* 0x0000000000097919 */ /* 0x000e220000002100 */
[----:B------:R-:W-:Y:S02]  /*16a10*/  BSSY B2, `(.L_x_10632) ;  /* 0x0000005000027945 */ /* 0x000fe40003800000 */
[----:B------:R-:W2:Y:S01]  /*16a20*/  SYNCS.PHASECHK.TRANS64.TRYWAIT P0, [R7+URZ+0x324a0], R8 ;  /* 0x0324a008070075a7 */ /* 0x000ea2000800017f */
[----:B0-----:R-:W-:-:S04]  /*16a30*/  LOP3.LUT R9, R9, 0x7f, RZ, 0xc0, !PT ;  /* 0x0000007f09097812 */ /* 0x001fc800078ec0ff */
[----:B------:R-:W-:Y:S01]  /*16a40*/  ISETP.NE.AND P2, PT, R9, RZ, PT ;  /* 0x000000ff0900720c */ /* 0x000fe20003f45270 */
[----:B--2---:R-:W-:-:S12]  /*16a50*/  @!P0 BRA `(.L_x_10633) ;  /* 0x0000007c00888947 */ /* 0x004fd80003800000 */
.L_x_10825:
[----:B------:R-:W-:Y:S05]  /*16a60*/  BSYNC B2 ;  /* 0x0000000000027941 */ /* 0x000fea0003800000 */
.L_x_10632:
        /* <DEDUP_REMOVED lines=9> */
.L_x_10635:
[----:B------:R-:W-:Y:S05]  /*16b00*/  BSYNC B2 ;  /* 0x0000000000027941 */ /* 0x000fea0003800000 */
.L_x_10634:
        /* <DEDUP_REMOVED lines=12> */
.L_x_10636:
        /* <DEDUP_REMOVED lines=9> */
[----:B--2---:R-:W-:Y:S05]  /*16c60*/  @P0 BRA.U.ANY `(.L_x_10636) ;  /* 0xfffffffd00d80947 */ /* 0x004fea000393ffff */
[----:B------:R-:W2:Y:S01]  /*16c70*/  SYNCS.PHASECHK.TRANS64.TRYWAIT P0, [R7+URZ+0x324c0], R8 ;  /* 0x0324c008070075a7 */ /* 0x000ea2000800017f */
[----:B------:R-:W-:Y:S04]  /*16c80*/  BSSY B2, `(.L_x_10637) ;  /* 0x0000002000027945 */ /* 0x000fe80003800000 */
[----:B--2---:R-:W-:Y:S05]  /*16c90*/  @!P0 BRA `(.L_x_10638) ;  /* 0x0000007c000c8947 */ /* 0x004fea0003800000 */
.L_x_10826:
[----:B------:R-:W-:Y:S05]  /*16ca0*/  BSYNC B2 ;  /* 0x0000000000027941 */ /* 0x000fea0003800000 */
.L_x_10637:
[----:B------:R-:W-:Y:S01]  /*16cb0*/  BSSY B2, `(.L_x_10639) ;  /* 0x000000b000027945 */ /* 0x000fe20003800000 */
[----:B------:R-:W-:Y:S02]  /*16cc0*/  IMAD.MOV.U32 R12, RZ, RZ, 0x0 ;  /* 0x00000000ff0c7424 */ /* 0x000fe400078e00ff */
[----:B------:R-:W-:Y:S01]  /*16cd0*/  IMAD.MOV.U32 R13, RZ, RZ, 0x12f00000 ;  /* 0x12f00000ff0d7424 */ /* 0x000fe200078e00ff */
[----:B------:R-:W-:Y:S06]  /*16ce0*/  @P2 BRA `(.L_x_10640) ;  /* 0x00000000001c2947 */ /* 0x000fec0003800000 */
[----:B------:R-:W3:Y:S01]  /*16cf0*/  S2R R10, SR_TID.X ;  /* 0x00000000000a7919 */ /* 0x000ee20000002100 */
[----:B0-2---:R-:W-:-:S04]  /*16d00*/  IMAD.MOV.U32 R8, RZ, RZ, 0xc000 ;  /* 0x0000c000ff087424 */ /* 0x005fc800078e00ff */
[----:B------:R4:W-:Y:S01]  /*16d10*/  SYNCS.ARRIVE.TRANS64 RZ, [R7+URZ+0x324b0], R8 ;  /* 0x0324b00807ff79a7 */ /* 0x0009e2000800003f */
[----:B---3--:R-:W-:-:S04]  /*16d20*/  LOP3.LUT R10, R10, 0x1f, RZ, 0xc0, !PT ;  /* 0x0000001f0a0a7812 */ /* 0x008fc800078ec0ff */
[----:B------:R-:W-:-:S13]  /*16d30*/  ISETP.NE.AND P0, PT, R10, RZ, PT ;  /* 0x000000ff0a00720c */ /* 0x000fda0003f05270 */
[----:B----4-:R-:W-:Y:S05]  /*16d40*/  @!P0 BRA `(.L_x_10640) ;  /* 0x0000000000048947 */ /* 0x010fea0003800000 */
[----:B------:R-:W-:Y:S01]  /*16d50*/  BPT.TRAP 0x1 ;  /* 0x000000040000795c */ /* 0x000fe20000300000 */
.L_x_10640:
[----:B------:R-:W-:Y:S05]  /*16d60*/  BSYNC B2 ;  /* 0x0000000000027941 */ /* 0x000fea0003800000 */
.L_x_10639:
[----:B------:R-:W-:Y:S01]  /*16d70*/  R2UR UR10, R14 ;  /* 0x000000000e0a72ca */ /* 0x000fe200000e0000 */
[----:B0-2---:R-:W-:Y:S01]  /*16d80*/  IMAD R8, R23, 0xc000, R22 ;  /* 0x0000c00017087824 */ /* 0x005fe200078e0216 */
[----:B------:R-:W-:Y:S01]  /*16d90*/  R2UR UR6, R12 ;  /* 0x000000000c0672ca */ /* 0x000fe200000e0000 */
[----:B------:R-:W-:Y:S01]  /*16da0*/  UIADD3 UR4, UP0, UR38, 0x670, URZ ;  /* 0x0000067026047890 */ /* 0x000fe2000ff1e03f */
[----:B------:R-:W-:Y:S01]  /*16db0*/  R2UR UR7, R13 ;  /* 0x000000000d0772ca */ /* 0x000fe200000e0000 */
[----:B------:R-:W-:Y:S01]  /*16dc0*/  VIADD R7, R7, 0x324b0 ;  /* 0x000324b007077836 */ /* 0x000fe20000000000 */
[----:B------:R-:W-:Y:S01]  /*16dd0*/  PLOP3.LUT P0, PT, PT, PT, PT, 0x80, 0x0 ;  /* 0x000000000000781c */ /* 0x000fe20003f0f070 */
[----:B------:R-:W-:Y:S01]  /*16de0*/  VIADD R10, R8, 0x400 ;  /* 0x00000400080a7836 */ /* 0x000fe20000000000 */
[----:B------:R-:W-:-:S12]  /*16df0*/  UIADD3.X UR5, URZ, UR39, URZ, UP0, !UPT ;  /* 0x000000273f057290 */ /* 0x000fd800087fe43f */
.L_x_10641:
        /* <DEDUP_REMOVED lines=15> */
.L_x_10642:
        /* <DEDUP_REMOVED lines=15> */
.L_x_10643:
        /* <DEDUP_REMOVED lines=15> */
.L_x_10644:
        /* <DEDUP_REMOVED lines=10> */
.L_x_10631:
[----:B------:R-:W-:Y:S05]  /*17170*/  BSYNC B1 ;  /* 0x0000000000017941 */ /* 0x000fea0003800000 */
.L_x_10630:
        /* <DEDUP_REMOVED lines=9> */
.L_x_10660:
[----:B------:R-:W-:Y:S05]  /*17210*/  YIELD ;  /* 0x0000000000007946 */ /* 0x000fea0003800000 */
[----:B------:R-:W-:Y:S04]  /*17220*/  BSSY B1, `(.L_x_10645) ;  /* 0x000007a000017945 */ /* 0x000fe80003800000 */
[----:B------:R-:W-:Y:S05]  /*17230*/  @!P6 BRA `(.L_x_10646) ;  /* 0x0000000400e0e947 */ /* 0x000fea0003800000 */
[----:B------:R-:W-:Y:S01]  /*17240*/  LEA R6, R23, R22, 0x3 ;  /* 0x0000001617067211 */ /* 0x000fe200078e18ff */
[----:B------:R-:W2:Y:S01]  /*17250*/  S2R R8, SR_TID.X ;  /* 0x0000000000087919 */ /* 0x000ea20000002100 */
[----:B0-----:R-:W-:Y:S01]  /*17260*/  SHF.L.U32 R7, R27, 0x1f, RZ ;  /* 0x0000001f1b077819 */ /* 0x001fe200000006ff */
[----:B------:R-:W-:Y:S03]  /*17270*/  BSSY B2, `(.L_x_10647) ;  /* 0x0000005000027945 */ /* 0x000fe60003800000 */
[----:B------:R-:W0:Y:S01]  /*17280*/  SYNCS.PHASECHK.TRANS64.TRYWAIT P2, [R6+URZ+0x324a0], R7 ;  /* 0x0324a007060075a7 */ /* 0x000e22000804017f */
[----:B--2---:R-:W-:-:S04]  /*17290*/  LOP3.LUT R8, R8, 0x7f, RZ, 0xc0, !PT ;  /* 0x0000007f08087812 */ /* 0x004fc800078ec0ff */
[----:B------:R-:W-:Y:S01]  /*172a0*/  ISETP.NE.AND P3, PT, R8, RZ, PT ;  /* 0x000000ff0800720c */ /* 0x000fe20003f65270 */
[----:B0-----:R-:W-:-:S12]  /*172b0*/  @!P2 BRA `(.L_x_10648) ;  /* 0x000000740098a947 */ /* 0x001fd80003800000 */
.L_x_10827:
[----:B------:R-:W-:Y:S05]  /*172c0*/  BSYNC B2 ;  /* 0x0000000000027941 */ /* 0x000fea0003800000 */
.L_x_10647:
        /* <DEDUP_REMOVED lines=9> */
.L_x_10650:
[----:B------:R-:W-:Y:S05]  /*17360*/  BSYNC B2 ;  /* 0x0000000000027941 */ /* 0x000fea0003800000 */
.L_x_10649:
        /* <DEDUP_REMOVED lines=11> */
.L_x_10651:
        /* <DEDUP_REMOVED lines=13> */
.L_x_10828:
[----:B------:R-:W-:Y:S05]  /*174f0*/  BSYNC B2 ;  /* 0x0000000000027941 */ /* 0x000fea0003800000 */
.L_x_10652:
        /* <DEDUP_REMOVED lines=11> */
.L_x_10655:
[----:B------:R-:W-:Y:S05]  /*175b0*/  BSYNC B2 ;  /* 0x0000000000027941 */ /* 0x000fea0003800000 */
.L_x_10654:
        /* <DEDUP_REMOVED lines=9> */
.L_x_10656:
        /* <DEDUP_REMOVED lines=15> */
.L_x_10657:
        /* <DEDUP_REMOVED lines=15> */
.L_x_10658:
        /* <DEDUP_REMOVED lines=15> */
.L_x_10659:
        /* <DEDUP_REMOVED lines=10> */
.L_x_10646:
[----:B------:R-:W-:Y:S05]  /*179c0*/  BSYNC B1 ;  /* 0x0000000000017941 */ /* 0x000fea0003800000 */
.L_x_10645:
        /* <DEDUP_REMOVED lines=8> */
.L_x_10624:
[----:B------:R-:W-:Y:S05]  /*17a50*/  BSYNC B0 ;  /* 0x0000000000007941 */ /* 0x000fea0003800000 */
.L_x_10623:
[----:B------:R-:W-:Y:S05]  /*17a60*/  @!P0 WARPSYNC.ALL ;  /* 0x0000000000008948 */ /* 0x000fea0003800000 */
[----:B------:R-:W-:Y:S01]  /*17a70*/  @!P0 BAR.SYNC.DEFER_BLOCKING 0xc, 0x180 ;  /* 0x0306000000008b1d */ /* 0x000fe20000010000 */
[----:B------:R-:W-:-:S05]  /*17a80*/  IMAD.MOV.U32 R0, RZ, RZ, RZ ;  /* 0x000000ffff007224 */ /* 0x000fca00078e00ff */
[----:B------:R-:W-:Y:S04]  /*17a90*/  BSSY B0, `(.L_x_10661) ;  /* 0x000001e000007945 */ /* 0x000fe80003800000 */
[----:B------:R-:W-:Y:S05]  /*17aa0*/  @!P1 BRA `(.L_x_10662) ;  /* 0x0000000000709947 */ /* 0x000fea0003800000 */
[----:B------:R-:W-:-:S13]  /*17ab0*/  ISETP.NE.AND P0, PT, R5, RZ, PT ;  /* 0x000000ff0500720c */ /* 0x000fda0003f05270 */
[----:B------:R-:W2:Y:S02]  /*17ac0*/  @!P0 LDC R5, c[0x0][0xae8] ;  /* 0x0002ba00ff058b82 */ /* 0x000ea40000000800 */
[-C--:B--2---:R-:W-:Y:S02]  /*17ad0*/  IABS R0, R5.reuse ;  /* 0x0000000500007213 */ /* 0x084fe40000000000 */
[----:B0-----:R-:W-:Y:S02]  /*17ae0*/  IABS R7, R5 ;  /* 0x0000000500077213 */ /* 0x001fe40000000000 */
        /* <DEDUP_REMOVED lines=24> */
.L_x_10662:
[----:B------:R-:W-:Y:S05]  /*17c70*/  BSYNC B0 ;  /* 0x0000000000007941 */ /* 0x000fea0003800000 */
.L_x_10661:
[-C--:B------:R-:W-:Y:S01]  /*17c80*/  IMAD R32, R32, R0.reuse, RZ ;  /* 0x0000000020207224 */ /* 0x080fe200078e02ff */
        /* <DEDUP_REMOVED lines=18> */
[----:B0-----:R-:W0:Y:S01]  /*17db0*/  POPC R7, R4 ;  /* 0x0000000400077309 */ /* 0x001e220000000000 */
[----:B--2---:R-:W0:Y:S02]  /*17dc0*/  SHFL.IDX PT, R0, R3, R0, 0x1f ;  /* 0x00001f0003007589 */ /* 0x004e2400000e0000 */
[----:B0-----:R-:W-:Y:S01]  /*17dd0*/  IADD3 R16, R0, UR36, R7 ;  /* 0x0000002400107c10 */ /* 0x001fe2000fffe007 */
[----:B------:R-:W-:Y:S06]  /*17de0*/  BRA `(.L_x_10665) ;  /* 0x0000004000047947 */ /* 0x000fec0003800000 */
.L_x_10664:
        /* <DEDUP_REMOVED lines=19> */
[----:B-12---:R-:W-:Y:S05]  /*17f20*/  CALL.ABS.NOINC R2 ;  /* 0x0000000002007343 */ /* 0x006fea0003c00000 */
.L_x_10667:
[----:B------:R-:W-:Y:S05]  /*17f30*/  BSYNC B6 ;  /* 0x0000000000067941 */ /* 0x000fea0003800000 */
.L_x_10666:
        /* <DEDUP_REMOVED lines=11> */
[----:B------:R-:W-:Y:S02]  /*17ff0*/  IMAD.U32 R6, RZ, RZ, UR8 ;  /* 0x00000008ff067e24 */ /* 0x000fe4000f8e00ff */
[----:B0-----:R-:W-:-:S02]  /*18000*/  IMAD.U32 R7, RZ, RZ, UR9 ;  /* 0x00000009ff077e24 */ /* 0x001fc4000f8e00ff */
[----:B------:R-:W-:Y:S02]  /*18010*/  IMAD.U32 R10, RZ, RZ, UR4 ;  /* 0x00000004ff0a7e24 */ /* 0x000fe4000f8e00ff */
[----:B------:R-:W-:Y:S02]  /*18020*/  IMAD.U32 R11, RZ, RZ, UR5 ;  /* 0x00000005ff0b7e24 */ /* 0x000fe4000f8e00ff */
[----:B------:R-:W-:Y:S02]  /*18030*/  IMAD.MOV.U32 R8, RZ, RZ, 0x70 ;  /* 0x00000070ff087424 */ /* 0x000fe400078e00ff */
[----:B------:R-:W-:Y:S02]  /*18040*/  IMAD.MOV.U32 R12, RZ, RZ, 0x1 ;  /* 0x00000001ff0c7424 */ /* 0x000fe400078e00ff */
[----:B--2---:R-:W-:-:S07]  /*18050*/  IMAD.MOV.U32 R13, RZ, RZ, RZ ;  /* 0x000000ffff0d7224 */ /* 0x004fce00078e00ff */
[----:B------:R-:W-:-:S07]  /*18060*/  LEPC R20, `(.L_x_10670) ;  /* 0x000000001014794e */ /* 0x000fce0000000000 */
[----:B-1-3--:R-:W-:Y:S05]  /*18070*/  CALL.ABS.NOINC R2 ;  /* 0x0000000002007343 */ /* 0x00afea0003c00000 */
.L_x_10670:
        /* <DEDUP_REMOVED lines=15> */
.L_x_10669:
[----:B------:R-:W-:Y:S05]  /*18170*/  BSYNC B6 ;  /* 0x0000000000067941 */ /* 0x000fea0003800000 */
.L_x_10668:
[----:B------:R-:W2:Y:S01]  /*18180*/  LDL R34, [R1+0x44] ;  /* 0x0000440001227983 */ /* 0x000ea20000100800 */
[----:B------:R-:W-:Y:S01]  /*18190*/  ULDC.64 UR4, c[0x0][0xaf0] ;  /* 0x0002bc0000047ab9 */ /* 0x000fe20000000a00 */
[----:B------:R-:W3:Y:S02]  /*181a0*/  LDC R9, c[0x0][0x430] ;  /* 0x00010c00ff097b82 */ /* 0x000ee40000000800 */
[----:B------:R-:W4:Y:S01]  /*181b0*/  LDL R20, [R1+0x10] ;  /* 0x0000100001147983 */ /* 0x000f220000100800 */
[----:B------:R-:W-:-:S03]  /*181c0*/  ISETP.NE.U32.AND P0, PT, RZ, UR4, PT ;  /* 0x00000004ff007c0c */ /* 0x000fc6000bf05070 */
[----:B------:R-:W4:Y:S01]  /*181d0*/  LDL.LU R10, [R1] ;  /* 0x00000000010a7983 */ /* 0x000f220000300800 */
[----:B------:R-:W-:Y:S01]  /*181e0*/  ISETP.NE.AND.EX P0, PT, RZ, UR5, PT, P0 ;  /* 0x00000005ff007c0c */ /* 0x000fe2000bf05300 */
[----:B------:R-:W0:-:S12]  /*181f0*/  S2R R21, SR_TID.X ;  /* 0x0000000000157919 */ /* 0x000e180000002100 */
[----:B------:R-:W-:Y:S01]  /*18200*/  @P0 IADD3 R2, P1, R29, UR4, RZ ;  /* 0x000000041d020c10 */ /* 0x000fe2000ff3e0ff */
[----:B------:R-:W-:Y:S01]  /*18210*/  IMAD.MOV.U32 R37, RZ, RZ, RZ ;  /* 0x000000ffff257224 */ /* 0x000fe200078e00ff */
[----:B------:R-:W1:Y:S01]  /*18220*/  S2R R11, SR_TID.X ;  /* 0x00000000000b7919 */ /* 0x000e620000002100 */
[----:B------:R-:W-:Y:S01]  /*18230*/  ULDC UR4, c[0x0][0x2f4] ;  /* 0x0000bd0000047ab9 */ /* 0x000fe20000000800 */
[----:B------:R-:W-:Y:S01]  /*18240*/  @P0 IADD3.X R3, R30, UR5, RZ, P1, !PT ;  /* 0x000000051e030c10 */ /* 0x000fe20008ffe4ff */
[----:B------:R-:W-:-:S04]  /*18250*/  ULDC UR5, c[0x0][0x320] ;  /* 0x0000c80000057ab9 */ /* 0x000fc80000000800 */
[----:B------:R4:W4:Y:S01]  /*18260*/  @P0 LDG.E R28, desc[UR60][R2.64] ;  /* 0x0000003c021c0981 */ /* 0x000922000c1e1900 */
[----:B0-----:R-:W-:-:S04]  /*18270*/  LOP3.LUT R21, R21, 0x7f, RZ, 0xc0, !PT ;  /* 0x0000007f15157812 */ /* 0x001fc800078ec0ff */
[----:B------:R-:W-:Y:S02]  /*18280*/  SHF.R.U32.HI R0, RZ, 0x3, R21 ;  /* 0x00000003ff007819 */ /* 0x000fe40000011615 */
[----:B------:R-:W0:Y:S01]  /*18290*/  S2R R21, SR_TID.X ;  /* 0x0000000000157919 */ /* 0x000e220000002100 */
[----:B---3--:R-:W-:-:S13]  /*182a0*/  ISETP.NE.AND P1, PT, R9, 0x1, PT ;  /* 0x000000010900780c */ /* 0x008fda0003f25270 */
[----:B------:R-:W3:Y:S08]  /*182b0*/  @P1 LDC R5, c[0x0][0x434] ;  /* 0x00010d00ff051b82 */ /* 0x000ef00000000800 */
[----:B------:R-:W3:Y:S01]  /*182c0*/  @P1 LDC R4, c[0x0][0x438] ;  /* 0x00010e00ff041b82 */ /* 0x000ee20000000800 */
[----:B0-----:R-:W-:-:S05]  /*182d0*/  IMAD.SHL.U32 R21, R21, 0x10, RZ ;  /* 0x0000001015157824 */ /* 0x001fca00078e00ff */
[----:B------:R-:W-:Y:S01]  /*182e0*/  LOP3.LUT R21, R0, 0x70, R21, 0xf8, !PT ;  /* 0x0000007000157812 */ /* 0x000fe200078ef815 */
[----:B-1----:R-:W-:-:S05]  /*182f0*/  IMAD.SHL.U32 R11, R11, 0x8, RZ ;  /* 0x000000080b0b7824 */ /* 0x002fca00078e00ff */
[----:B------:R-:W-:Y:S01]  /*18300*/  LOP3.LUT R11, R11, 0x38, RZ, 0xc0, !PT ;  /* 0x000000380b0b7812 */ /* 0x000fe200078ec0ff */
[----:B------:R-:W-:Y:S01]  /*18310*/  UMOV UR6, 0xffffffff ;  /* 0xffffffff00067882 */ /* 0x000fe20000000000 */
[----:B--2---:R-:W-:-:S04]  /*18320*/  VIADD R0, R34, 0xffffffff ;  /* 0xffffffff22007836 */ /* 0x004fc80000000000 */
[----:B------:R-:W-:-:S05]  /*18330*/  IMAD R6, R0, 0x60, R21 ;  /* 0x0000006000067824 */ /* 0x000fca00078e0215 */
[----:B----4-:R-:W-:-:S04]  /*18340*/  ISETP.GE.AND P0, PT, R6, R20, PT ;  /* 0x000000140600720c */ /* 0x010fc80003f06270 */
[----:B------:R-:W-:Y:S01]  /*18350*/  ISETP.GT.U32.OR P0, PT, R21, 0x5f, P0 ;  /* 0x0000005f1500780c */ /* 0x000fe20000704470 */
[----:B------:R-:W-:-:S12]  /*18360*/  IMAD.IADD R6, R6, 0x1, R33 ;  /* 0x0000000106067824 */ /* 0x000fd800078e0221 */
[----:B------:R-:W0:Y:S01]  /*18370*/  @!P0 LDC.64 R2, c[0x0][0x428] ;  /* 0x00010a00ff028b82 */ /* 0x000e220000000a00 */
[----:B---3--:R-:W-:-:S04]  /*18380*/  @P1 IMAD.HI.U32 R5, R6, R5, RZ ;  /* 0x0000000506051227 */ /* 0x008fc800078e00ff */
[----:B------:R-:W-:Y:S01]  /*18390*/  IMAD.MOV.U32 R7, RZ, RZ, R6 ;  /* 0x000000ffff077224 */ /* 0x000fe200078e0006 */
[----:B------:R-:W-:Y:S02]  /*183a0*/  @P1 SHF.R.U32.HI R7, RZ, R4, R5 ;  /* 0x00000004ff071219 */ /* 0x000fe40000011605 */
[----:B------:R-:W-:Y:S02]  /*183b0*/  SHF.R.S32.HI R34, RZ, 0x1f, R28 ;  /* 0x0000001fff227819 */ /* 0x000fe4000001141c */
        /* <DEDUP_REMOVED lines=13> */
[----:B------:R-:W-:-:S08]  /*18490*/  LOP3.LUT R10, R10, 0xffffffdf, RZ, 0xc0, !PT ;  /* 0xffffffdf0a0a7812 */ /* 0x000fd000078ec0ff */
        /* <DEDUP_REMOVED lines=16> */
[----:B------:R-:W-:Y:S01]  /*185a0*/  @P2 LOP3.LUT R10, R10, 0x8, RZ, 0xfc, !PT ;  /* 0x000000080a0a2812 */ /* 0x000fe200078efcff */
[----:B0-----:R-:W-:-:S03]  /*185b0*/  IMAD.MOV R2, RZ, RZ, -R7 ;  /* 0x000000ffff027224 */ /* 0x001fc600078e0a07 */
[----:B------:R-:W-:Y:S01]  /*185c0*/  @P0 LOP3.LUT R10, R10, 0x1, RZ, 0xfc, !PT ;  /* 0x000000010a0a0812 */ /* 0x000fe200078efcff */
[----:B------:R-:W-:-:S03]  /*185d0*/  IMAD R2, R9, R2, R6 ;  /* 0x0000000209027224 */ /* 0x000fc600078e0206 */
[----:B------:R-:W-:-:S04]  /*185e0*/  LOP3.LUT R10, R10, 0xfffffffb, RZ, 0xc0, !PT ;  /* 0xfffffffb0a0a7812 */ /* 0x000fc800078ec0ff */
[----:B------:R-:W-:Y:S01]  /*185f0*/  @P1 LOP3.LUT R10, R10, 0x4, RZ, 0xfc, !PT ;  /* 0x000000040a0a1812 */ /* 0x000fe200078efcff */
[----:B------:R0:W-:Y:S04]  /*18600*/  STL [R1+0x4], R2 ;  /* 0x0000040201007387 */ /* 0x0001e80000100800 */
[----:B------:R0:W-:Y:S01]  /*18610*/  STL [R1], R10 ;  /* 0x0000000a01007387 */ /* 0x0001e20000100800 */
[----:B------:R-:W-:Y:S05]  /*18620*/  BRA.DIV UR6, `(.L_x_10671) ;  /* 0x0000006206e47947 */ /* 0x000fea000b800000 */
.L_x_10831:
[----:B------:R-:W2:Y:S01]  /*18630*/  LDL R3, [R1+0x60] ;  /* 0x0000600001037983 */ /* 0x000ea20000100800 */
[----:B------:R-:W-:Y:S01]  /*18640*/  SEL R4, RZ, 0x1, P0 ;  /* 0x00000001ff047807 */ /* 0x000fe20000000000 */
[----:B0-----:R-:W-:-:S04]  /*18650*/  IMAD.MOV.U32 R2, RZ, RZ, R10 ;  /* 0x000000ffff027224 */ /* 0x001fc800078e000a */
[----:B------:R0:W-:Y:S01]  /*18660*/  STL [R1+0x5c], R4 ;  /* 0x00005c0401007387 */ /* 0x0001e20000100800 */
[----:B------:R-:W-:Y:S02]  /*18670*/  LOP3.LUT R2, R2, 0xffffffbf, RZ, 0xc0, !PT ;  /* 0xffffffbf02027812 */ /* 0x000fe400078ec0ff */
[----:B--2---:R-:W-:-:S13]  /*18680*/  ISETP.NE.AND P0, PT, R3, 0x3, PT ;  /* 0x000000030300780c */ /* 0x004fda0003f05270 */
[----:B------:R-:W-:-:S05]  /*18690*/  @P0 LOP3.LUT R2, R2, 0x40, RZ, 0xfc, !PT ;  /* 0x0000004002020812 */ /* 0x000fca00078efcff */
[----:B------:R0:W-:Y:S01]  /*186a0*/  STL [R1], R2 ;  /* 0x0000000201007387 */ /* 0x0001e20000100800 */
[----:B------:R-:W-:Y:S05]  /*186b0*/  @!P0 BRA `(.L_x_10672) ;  /* 0x0000000000048947 */ /* 0x000fea0003800000 */
[----:B------:R-:W-:Y:S01]  /*186c0*/  BPT.TRAP 0x1 ;  /* 0x000000040000795c */ /* 0x000fe20000300000 */
.L_x_10672:
[----:B------:R-:W-:Y:S01]  /*186d0*/  IMAD R30, R0, -0x60, R20 ;  /* 0xffffffa0001e7824 */ /* 0x000fe200078e0214 */
[----:B------:R-:W-:Y:S01]  /*186e0*/  SHF.L.U32 R0, R26, 0x1f, RZ ;  /* 0x0000001f1a007819 */ /* 0x000fe200000006ff */
[----:B------:R-:W-:Y:S01]  /*186f0*/  IMAD R29, R24, 0x8, R22 ;  /* 0x00000008181d7824 */ /* 0x000fe200078e0216 */
[----:B------:R-:W-:Y:S03]  /*18700*/  BSSY B0, `(.L_x_10673) ;  /* 0x0000003000007945 */ /* 0x000fe60003800000 */
[----:B------:R-:W1:Y:S02]  /*18710*/  SYNCS.PHASECHK.TRANS64.TRYWAIT P0, [R29+URZ+0x32440], R0 ;  /* 0x032440001d0075a7 */ /* 0x000e64000800017f */
[----:B-1----:R-:W-:Y:S05]  /*18720*/  @!P0 BRA `(.L_x_10674) ;  /* 0x0000006000d88947 */ /* 0x002fea0003800000 */
.L_x_10832:
[----:B------:R-:W-:Y:S05]  /*18730*/  BSYNC B0 ;  /* 0x0000000000007941 */ /* 0x000fea0003800000 */
.L_x_10673:
[----:B0-----:R-:W1:Y:S01]  /*18740*/  LDL R2, [R1+0x4] ;  /* 0x0000040001027983 */ /* 0x001e620000100800 */
[----:B------:R-:W-:-:S03]  /*18750*/  ULDC.64 UR4, c[0x0][0x300] ;  /* 0x0000c00000047ab9 */ /* 0x000fc60000000a00 */
[----:B------:R-:W2:Y:S01]  /*18760*/  LDL R3, [R1] ;  /* 0x0000000001037983 */ /* 0x000ea20000100800 */
[----:B-----5:R-:W-:Y:S01]  /*18770*/  SHF.R.S32.HI R4, RZ, 0x1f, R37 ;  /* 0x0000001fff047819 */ /* 0x020fe20000011425 */
[----:B------:R-:W-:Y:S01]  /*18780*/  ULDC.64 UR6, c[0x0][0x2e8] ;  /* 0x0000ba0000067ab9 */ /* 0x000fe20000000a00 */
[----:B------:R-:W0:Y:S02]  /*18790*/  S2R R7, SR_TID.X ;  /* 0x0000000000077919 */ /* 0x000e240000002100 */
[----:B0-----:R-:W-:-:S05]  /*187a0*/  IMAD.SHL.U32 R7, R7, 0x8, RZ ;  /* 0x0000000807077824 */ /* 0x001fca00078e00ff */
[----:B------:R-:W-:Y:S02]  /*187b0*/  LOP3.LUT R7, R7, 0x38, RZ, 0xc0, !PT ;  /* 0x0000003807077812 */ /* 0x000fe400078ec0ff */
[----:B-1----:R-:W-:-:S05]  /*187c0*/  SHF.R.S32.HI R0, RZ, 0x1f, R2 ;  /* 0x0000001fff007819 */ /* 0x002fca0000011402 */
[----:B------:R0:W-:Y:S01]  /*187d0*/  STL [R1+0x48], R0 ;  /* 0x0000480001007387 */ /* 0x0001e20000100800 */
[----:B--2---:R-:W-:Y:S01]  /*187e0*/  LOP3.LUT P2, RZ, R3, 0x2, RZ, 0xc0, !PT ;  /* 0x0000000203ff7812 */ /* 0x004fe2000784c0ff */
[----:B0-----:R-:W-:-:S04]  /*187f0*/  IMAD R0, R0, UR4, RZ ;  /* 0x0000000400007c24 */ /* 0x001fc8000f8e02ff */
[C---:B------:R-:W-:Y:S02]  /*18800*/  IMAD R0, R2.reuse, UR5, R0 ;  /* 0x0000000502007c24 */ /* 0x040fe4000f8e0200 */
[----:B------:R-:W-:Y:S01]  /*18810*/  IMAD.WIDE.U32 R2, R2, UR4, RZ ;  /* 0x0000000402027c25 */ /* 0x000fe2000f8e00ff */
[----:B------:R-:W-:Y:S01]  /*18820*/  ULDC.64 UR4, c[0x0][0x310] ;  /* 0x0000c40000047ab9 */ /* 0x000fe20000000a00 */
[----:B------:R0:W-:Y:S02]  /*18830*/  STL [R1+0x4c], R4 ;  /* 0x00004c0401007387 */ /* 0x0001e40000100800 */
[----:B------:R-:W-:Y:S02]  /*18840*/  IMAD.IADD R3, R3, 0x1, R0 ;  /* 0x0000000103037824 */ /* 0x000fe400078e0200 */
[----:B------:R-:W-:Y:S02]  /*18850*/  IMAD R0, R4, UR4, RZ ;  /* 0x0000000404007c24 */ /* 0x000fe4000f8e02ff */
[----:B0-----:R-:W0:Y:S02]  /*18860*/  S2R R4, SR_TID.X ;  /* 0x0000000000047919 */ /* 0x001e240000002100 */
[----:B------:R-:W-:-:S02]  /*18870*/  IMAD R0, R37, UR5, R0 ;  /* 0x0000000525007c24 */ /* 0x000fc4000f8e0200 */
[----:B------:R-:W-:Y:S01]  /*18880*/  IMAD.WIDE.U32 R2, R37, UR4, R2 ;  /* 0x0000000425027c25 */ /* 0x000fe2000f8e0002 */
        /* <DEDUP_REMOVED lines=65> */
.L_x_10846:
        /* <DEDUP_REMOVED lines=10> */
.L_x_10676:
        /* <DEDUP_REMOVED lines=11> */
.L_x_10677:
[----:B------:R1:W5:Y:S01]  /*18df0*/  LDL.LU R0, [R1+0x1c] ;  /* 0x00001c0001007983 */ /* 0x0003620000300800 */
[----:B------:R1:W-:Y:S02]  /*18e00*/  SYNCS.ARRIVE.TRANS64.A1T0 RZ, [R29+URZ+0x32430], RZ ;  /* 0x032430ff1dff79a7 */ /* 0x0003e4000810003f */
[----:B------:R-:W-:Y:S05]  /*18e10*/  WARPSYNC.ALL ;  /* 0x0000000000007948 */ /* 0x000fea0003800000 */
[----:B------:R-:W-:Y:S01]  /*18e20*/  ULDC.64 UR4, c[0x0][0xaf8] ;  /* 0x0002be0000047ab9 */ /* 0x000fe20000000a00 */
[----:B------:R-:W-:Y:S01]  /*18e30*/  BSSY B6, `(.L_x_10678) ;  /* 0x000001d000067945 */ /* 0x000fe20003800000 */
[----:B------:R-:W-:Y:S01]  /*18e40*/  BAR.SYNC.DEFER_BLOCKING 0x8, 0x180 ;  /* 0x0206000000007b1d */ /* 0x000fe20000010000 */
[----:B------:R-:W-:-:S04]  /*18e50*/  ISETP.NE.U32.AND P0, PT, RZ, UR4, PT ;  /* 0x00000004ff007c0c */ /* 0x000fc8000bf05070 */
[----:B------:R-:W-:-:S04]  /*18e60*/  ISETP.NE.AND.EX P0, PT, RZ, UR5, PT, P0 ;  /* 0x00000005ff007c0c */ /* 0x000fc8000bf05300 */
[----:B------:R-:W-:Y:S02]  /*18e70*/  SEL R35, R35, RZ, !P0 ;  /* 0x000000ff23237207 */ /* 0x000fe40004000000 */
[----:B0----5:R-:W-:Y:S01]  /*18e80*/  SEL R2, R0, RZ, !P0 ;  /* 0x000000ff00027207 */ /* 0x021fe20004000000 */
[----:B------:R-:W-:-:S04]  /*18e90*/  VIADD R0, R22, 0x18400 ;  /* 0x0001840016007836 */ /* 0x000fc80000000000 */
[----:B------:R0:W-:Y:S01]  /*18ea0*/  STL [R1+0x38], R2 ;  /* 0x0000380201007387 */ /* 0x0001e20000100800 */
[----:B------:R-:W-:Y:S02]  /*18eb0*/  LOP3.LUT P0, RZ, R0, 0x3ff, RZ, 0xc0, !PT ;  /* 0x000003ff00ff7812 */ /* 0x000fe4000780c0ff */
[----:B------:R-:W-:Y:S01]  /*18ec0*/  SHF.R.S32.HI R0, RZ, 0x1f, R36 ;  /* 0x0000001fff007819 */ /* 0x000fe20000011424 */
[----:B------:R0:W-:Y:S04]  /*18ed0*/  STL [R1+0x10], R35 ;  /* 0x0000102301007387 */ /* 0x0001e80000100800 */
        /* <DEDUP_REMOVED lines=18> */
.L_x_10679:
[----:B------:R-:W-:Y:S05]  /*19000*/  BSYNC B6 ;  /* 0x0000000000067941 */ /* 0x000fea0003800000 */
.L_x_10678:
[----:B------:R-:W2:Y:S01]  /*19010*/  LDL R20, [R1+0x38] ;  /* 0x0000380001147983 */ /* 0x000ea20000100800 */
[----:B------:R-:W3:Y:S03]  /*19020*/  LDC R6, c[0x0][0x448] ;  /* 0x00011200ff067b82 */ /* 0x000ee60000000800 */
[----:B------:R-:W4:Y:S01]  /*19030*/  LDL R4, [R1+0x2c] ;  /* 0x00002c0001047983 */ /* 0x000f220000100800 */
[----:B------:R-:W-:Y:S01]  /*19040*/  IMAD.SHL.U32 R17, R17, 0x80, RZ ;  /* 0x0000008011117824 */ /* 0x000fe200078e00ff */
[----:B------:R-:W-:Y:S02]  /*19050*/  ULDC.64 UR4, c[0x0][0x298] ;  /* 0x0000a60000047ab9 */ /* 0x000fe40000000a00 */
[----:B------:R1:W5:Y:S01]  /*19060*/  LDL R9, [R1+0x14] ;  /* 0x0000140001097983 */ /* 0x0003620000100800 */
[----:B0-----:R-:W0:Y:S01]  /*19070*/  S2R R2, SR_TID.X ;  /* 0x0000000000027919 */ /* 0x001e220000002100 */
[----:B---3--:R-:W-:-:S13]  /*19080*/  ISETP.NE.AND P0, PT, R6, 0x1, PT ;  /* 0x000000010600780c */ /* 0x008fda0003f05270 */
[----:B------:R-:W3:Y:S01]  /*19090*/  @P0 LDC R0, c[0x0][0x44c] ;  /* 0x00011300ff000b82 */ /* 0x000ee20000000800 */
[----:B0-----:R-:W-:-:S07]  /*190a0*/  LOP3.LUT R2, R2, 0x7f, RZ, 0xc0, !PT ;  /* 0x0000007f02027812 */ /* 0x001fce00078ec0ff */
[----:B------:R-:W0:Y:S01]  /*190b0*/  @P0 LDC R3, c[0x0][0x450] ;  /* 0x00011400ff030b82 */ /* 0x000e220000000800 */
[----:B------:R-:W1:Y:S02]  /*190c0*/  S2R R7, SR_TID.X ;  /* 0x0000000000077919 */ /* 0x000e640000002100 */
[----:B-1----:R-:W-:-:S05]  /*190d0*/  IMAD.SHL.U32 R7, R7, 0x8, RZ ;  /* 0x0000000807077824 */ /* 0x002fca00078e00ff */
[----:B------:R-:W-:Y:S01]  /*190e0*/  LOP3.LUT R7, R7, 0x38, RZ, 0xc0, !PT ;  /* 0x0000003807077812 */ /* 0x000fe200078ec0ff */
[----:B--2---:R-:W-:Y:S02]  /*190f0*/  IMAD.MOV.U32 R21, RZ, RZ, R20 ;  /* 0x000000ffff157224 */ /* 0x004fe400078e0014 */
[----:B------:R-:W-:Y:S01]  /*19100*/  IMAD.MOV.U32 R20, RZ, RZ, R35 ;  /* 0x000000ffff147224 */ /* 0x000fe200078e0023 */
[----:B------:R-:W-:Y:S01]  /*19110*/  SHF.R.U32.HI R35, RZ, 0x3, R2 ;  /* 0x00000003ff237819 */ /* 0x000fe20000011602 */
[----:B----4-:R-:W-:Y:S01]  /*19120*/  IMAD R4, R4, UR4, RZ ;  /* 0x0000000404047c24 */ /* 0x010fe2000f8e02ff */
[----:B------:R-:W1:Y:S03]  /*19130*/  S2R R2, SR_TID.X ;  /* 0x0000000000027919 */ /* 0x000e660000002100 */
[----:B------:R-:W-:Y:S02]  /*19140*/  IMAD R4, R36, UR5, R4 ;  /* 0x0000000524047c24 */ /* 0x000fe4000f8e0204 */
[----:B-1----:R-:W-:-:S05]  /*19150*/  IMAD.SHL.U32 R2, R2, 0x10, RZ ;  /* 0x0000001002027824 */ /* 0x002fca00078e00ff */
[----:B------:R-:W-:-:S04]  /*19160*/  LOP3.LUT R2, R35, 0x70, R2, 0xf8, !PT ;  /* 0x0000007023027812 */ /* 0x000fc800078ef802 */
[----:B------:R-:W-:-:S05]  /*19170*/  LOP3.LUT R35, R2, R17, RZ, 0xfc, !PT ;  /* 0x0000001102237212 */ /* 0x000fca00078efcff */
[----:B---3--:R-:W-:Y:S01]  /*19180*/  @P0 IMAD.HI.U32 R2, R35, R0, RZ ;  /* 0x0000000023020227 */ /* 0x008fe200078e00ff */
[----:B------:R-:W-:-:S04]  /*19190*/  MOV R0, R35 ;  /* 0x0000002300007202 */ /* 0x000fc80000000f00 */
[----:B0-----:R-:W-:Y:S01]  /*191a0*/  @P0 SHF.R.U32.HI R0, RZ, R3, R2 ;  /* 0x00000003ff000219 */ /* 0x001fe20000011602 */
[----:B------:R-:W-:Y:S01]  /*191b0*/  IMAD.WIDE.U32 R2, R36, UR4, RZ ;  /* 0x0000000424027c25 */ /* 0x000fe2000f8e00ff */
[----:B------:R-:W-:-:S03]  /*191c0*/  ULDC.64 UR4, c[0x0][0x2d8] ;  /* 0x0000b60000047ab9 */ /* 0x000fc60000000a00 */
[----:B------:R-:W-:Y:S02]  /*191d0*/  IMAD.IADD R3, R3, 0x1, R4 ;  /* 0x0000000103037824 */ /* 0x000fe400078e0204 */
[----:B------:R-:W-:-:S04]  /*191e0*/  IMAD.WIDE.U32 R2, R18, UR4, R2 ;  /* 0x0000000412027c25 */ /* 0x000fc8000f8e0002 */
[----:B------:R-:W-:Y:S01]  /*191f0*/  IMAD R3, R18, UR5, R3 ;  /* 0x0000000512037c24 */ /* 0x000fe2000f8e0203 */
[----:B------:R-:W-:Y:S02]  /*19200*/  ULDC.64 UR4, c[0x0][0x2e0] ;  /* 0x0000b80000047ab9 */ /* 0x000fe40000000a00 */
[----:B------:R-:W-:Y:S02]  /*19210*/  IMAD R4, R21, UR4, RZ ;  /* 0x0000000415047c24 */ /* 0x000fe4000f8e02ff */
[----:B------:R-:W-:-:S04]  /*19220*/  IMAD.WIDE.U32 R2, R20, UR4, R2 ;  /* 0x0000000414027c25 */ /* 0x000fc8000f8e0002 */
        /* <DEDUP_REMOVED lines=31> */
[C---:B------:R-:W-:Y:S01]  /*19420*/  ISETP.GE.AND P0, PT, R17.reuse, R2, PT ;  /* 0x000000021100720c */ /* 0x040fe20003f06270 */
[----:B------:R-:W-:-:S03]  /*19430*/  VIADD R8, R17, 0x30 ;  /* 0x0000003011087836 */ /* 0x000fc60000000000 */
[----:B------:R2:W-:Y:S09]  /*19440*/  STL [R1+0x1c], R6 ;  /* 0x00001c0601007387 */ /* 0x0005f20000100800 */
        /* <DEDUP_REMOVED lines=8> */
[----:B--2---:R-:W-:-:S05]  /*194d0*/  VIADD R6, R17, 0x20 ;  /* 0x0000002011067836 */ /* 0x004fca0000000000 */
[----:B------:R-:W-:Y:S04]  /*194e0*/  STL [R1+0x20], R6 ;  /* 0x0000200601007387 */ /* 0x000fe80000100800 */
[----:B------:R-:W-:Y:S04]  /*194f0*/  STL [R1+0x24], R8 ;  /* 0x0000240801007387 */ /* 0x000fe80000100800 */
[----:B0-----:R-:W0:Y:S04]  /*19500*/  SHFL.IDX PT, R5, R0, 0x1, 0x181f ;  /* 0x00381f0000057f89 */ /* 0x001e2800000e0000 */
[----:B------:R-:W1:Y:S01]  /*19510*/  SHFL.IDX PT, R4, R3, 0x1, 0x181f ;  /* 0x00381f0003047f89 */ /* 0x000e6200000e0000 */
[----:B0-----:R-:W-:-:S05]  /*19520*/  @!P0 LEA R5, P2, R7, R5, 0x1 ;  /* 0x0000000507058211 */ /* 0x001fca00078408ff */
[----:B-1----:R-:W-:-:S05]  /*19530*/  @!P0 IMAD.X R4, RZ, RZ, R4, P2 ;  /* 0x000000ffff048224 */ /* 0x002fca00010e0604 */
[----:B------:R-:W-:-:S04]  /*19540*/  @!P0 LOP3.LUT R5, R5, R4, RZ, 0x3c, !PT ;  /* 0x0000000405058212 */ /* 0x000fc800078e3cff */
[----:B------:R-:W-:-:S04]  /*19550*/  @!P0 LOP3.LUT R4, R5, R4, RZ, 0x3c, !PT ;  /* 0x0000000405048212 */ /* 0x000fc800078e3cff */
[----:B------:R-:W-:-:S05]  /*19560*/  @!P0 LOP3.LUT R5, R5, R4, RZ, 0x3c, !PT ;  /* 0x0000000405058212 */ /* 0x000fca00078e3cff */
        /* <DEDUP_REMOVED lines=11> */
[----:B------:R-:W-:Y:S01]  /*19620*/  ISETP.GE.AND P0, PT, R8, R2, PT ;  /* 0x000000020800720c */ /* 0x000fe20003f06270 */
[----:B------:R-:W-:-:S05]  /*19630*/  VIADD R8, R17, 0x40 ;  /* 0x0000004011087836 */ /* 0x000fca0000000000 */
[----:B------:R-:W-:Y:S04]  /*19640*/  STL [R1+0x28], R8 ;  /* 0x0000280801007387 */ /* 0x000fe80000100800 */
[----:B0-----:R-:W0:Y:S03]  /*19650*/  SHFL.IDX PT, R4, R0, 0x3, 0x181f ;  /* 0x00781f0000047f89 */ /* 0x001e2600000e0000 */
[----:B0-----:R-:W-:-:S05]  /*19660*/  @!P0 LEA R5, P2, R7, R4, 0x1 ;  /* 0x0000000407058211 */ /* 0x001fca00078408ff */
[----:B------:R-:W-:Y:S02]  /*19670*/  @!P0 IMAD.X R4, RZ, RZ, R6, P2 ;  /* 0x000000ffff048224 */ /* 0x000fe400010e0606 */
[----:B------:R-:W-:Y:S03]  /*19680*/  SHFL.IDX PT, R6, R3, 0x4, 0x181f ;  /* 0x00981f0003067f89 */ /* 0x000fe600000e0000 */
        /* <DEDUP_REMOVED lines=22> */
[-C--:B------:R-:W-:Y:S01]  /*197f0*/  @!P0 LOP3.LUT R5, R5, R4.reuse, RZ, 0x3c, !PT ;  /* 0x0000000405058212 */ /* 0x080fe200078e3cff */
[----:B------:R-:W-:Y:S03]  /*19800*/  SHFL.IDX PT, R3, R3, 0x7, 0x181f ;  /* 0x00f81f0003037f89 */ /* 0x000fe600000e0000 */
        /* <DEDUP_REMOVED lines=12> */
.L_x_10863:
        /* <DEDUP_REMOVED lines=11> */
.L_x_10681:
        /* <DEDUP_REMOVED lines=28> */
.L_x_10683:
[----:B------:R-:W-:Y:S05]  /*19b40*/  BSYNC B6 ;  /* 0x0000000000067941 */ /* 0x000fea0003800000 */
.L_x_10682:
[----:B0-----:R-:W2:Y:S01]  /*19b50*/  LDL.LU R2, [R1+0x2c] ;  /* 0x00002c0001027983 */ /* 0x001ea20000300800 */
[----:B------:R-:W0:Y:S01]  /*19b60*/  LDC R6, c[0x0][0x448] ;  /* 0x00011200ff067b82 */ /* 0x000e220000000800 */
[----:B------:R-:W-:Y:S02]  /*19b70*/  ULDC.64 UR4, c[0x0][0x398] ;  /* 0x0000e60000047ab9 */ /* 0x000fe40000000a00 */
[----:B------:R-:W3:Y:S04]  /*19b80*/  LDL.LU R21, [R1+0x38] ;  /* 0x0000380001157983 */ /* 0x000ee80000300800 */
[----:B------:R-:W4:Y:S01]  /*19b90*/  LDL.LU R20, [R1+0x10] ;  /* 0x0000100001147983 */ /* 0x000f220000300800 */
[----:B------:R-:W-:Y:S01]  /*19ba0*/  IMAD.MOV.U32 R4, RZ, RZ, R35 ;  /* 0x000000ffff047224 */ /* 0x000fe200078e0023 */
[----:B------:R-:W1:Y:S01]  /*19bb0*/  S2R R7, SR_TID.X ;  /* 0x0000000000077919 */ /* 0x000e620000002100 */
[----:B0-----:R-:W-:-:S13]  /*19bc0*/  ISETP.NE.AND P0, PT, R6, 0x1, PT ;  /* 0x000000010600780c */ /* 0x001fda0003f05270 */
[----:B------:R-:W0:Y:S01]  /*19bd0*/  @P0 LDC R5, c[0x0][0x450] ;  /* 0x00011400ff050b82 */ /* 0x000e220000000800 */
[----:B-1----:R-:W-:-:S05]  /*19be0*/  IMAD.SHL.U32 R7, R7, 0x8, RZ ;  /* 0x0000000807077824 */ /* 0x002fca00078e00ff */
[----:B------:R-:W-:Y:S01]  /*19bf0*/  LOP3.LUT R7, R7, 0x38, RZ, 0xc0, !PT ;  /* 0x0000003807077812 */ /* 0x000fe200078ec0ff */
[----:B--2---:R-:W-:Y:S02]  /*19c00*/  IMAD R0, R2, UR4, RZ ;  /* 0x0000000402007c24 */ /* 0x004fe4000f8e02ff */
[----:B------:R-:W-:-:S04]  /*19c10*/  IMAD.WIDE.U32 R2, R36, UR4, RZ ;  /* 0x0000000424027c25 */ /* 0x000fc8000f8e00ff */
[----:B------:R-:W-:Y:S01]  /*19c20*/  IMAD R0, R36, UR5, R0 ;  /* 0x0000000524007c24 */ /* 0x000fe2000f8e0200 */
[----:B------:R-:W-:-:S03]  /*19c30*/  ULDC.64 UR4, c[0x0][0x3d8] ;  /* 0x0000f60000047ab9 */ /* 0x000fc60000000a00 */
[----:B------:R-:W-:Y:S02]  /*19c40*/  IMAD.IADD R3, R3, 0x1, R0 ;  /* 0x0000000103037824 */ /* 0x000fe400078e0200 */
        /* <DEDUP_REMOVED lines=9> */
[----:B------:R-:W2:Y:S02]  /*19ce0*/  @P0 LDC R0, c[0x0][0x44c] ;  /* 0x00011300ff000b82 */ /* 0x000ea40000000800 */
[----:B--2---:R-:W-:-:S04]  /*19cf0*/  @P0 IMAD.HI.U32 R0, R35, R0, RZ ;  /* 0x0000000023000227 */ /* 0x004fc800078e00ff */
[----:B-1----:R-:W-:Y:S01]  /*19d00*/  IMAD.SHL.U32 R20, R20, 0x8, RZ ;  /* 0x0000000814147824 */ /* 0x002fe200078e00ff */
[----:B0-----:R-:W-:-:S04]  /*19d10*/  @P0 SHF.R.U32.HI R4, RZ, R5, R0 ;  /* 0x00000005ff040219 */ /* 0x001fc80000011600 */
[--C-:B------:R-:W-:Y:S01]  /*19d20*/  SHF.R.S32.HI R5, RZ, 0x1f, R4.reuse ;  /* 0x0000001fff057819 */ /* 0x100fe20000011404 */
[----:B------:R-:W-:Y:S01]  /*19d30*/  IMAD.MOV R0, RZ, RZ, -R4 ;  /* 0x000000ffff007224 */ /* 0x000fe200078e0a04 */
[----:B------:R-:W-:Y:S01]  /*19d40*/  LOP3.LUT R20, R20, 0x38, RZ, 0xc0, !PT ;  /* 0x0000003814147812 */ /* 0x000fe200078ec0ff */
[----:B------:R-:W-:-:S03]  /*19d50*/  IMAD.WIDE.U32 R2, R4, UR4, R2 ;  /* 0x0000000404027c25 */ /* 0x000fc6000f8e0002 */
[----:B------:R-:W-:Y:S01]  /*19d60*/  LOP3.LUT R10, R20, 0x40, RZ, 0xfc, !PT ;  /* 0x00000040140a7812 */ /* 0x000fe200078efcff */
[----:B------:R-:W-:Y:S01]  /*19d70*/  IMAD R0, R6, R0, R35 ;  /* 0x0000000006007224 */ /* 0x000fe200078e0223 */
[C---:B------:R-:W-:Y:S01]  /*19d80*/  LOP3.LUT R9, R20.reuse, 0x80, RZ, 0xfc, !PT ;  /* 0x0000008014097812 */ /* 0x040fe200078efcff */
[----:B------:R-:W-:Y:S01]  /*19d90*/  IMAD R5, R5, UR4, RZ ;  /* 0x0000000405057c24 */ /* 0x000fe2000f8e02ff */
[----:B------:R-:W-:-:S03]  /*19da0*/  LOP3.LUT R8, R20, 0xc0, RZ, 0xfc, !PT ;  /* 0x000000c014087812 */ /* 0x000fc600078efcff */
        /* <DEDUP_REMOVED lines=18> */
[----:B------:R-:W2:Y:S04]  /*19ed0*/  LDL.LU R3, [R1+0x24] ;  /* 0x0000240001037983 */ /* 0x000ea80000300800 */
[----:B------:R-:W3:Y:S04]  /*19ee0*/  LDL.LU R10, [R1+0x1c] ;  /* 0x00001c00010a7983 */ /* 0x000ee80000300800 */
[----:B------:R-:W4:Y:S04]  /*19ef0*/  LDL.LU R9, [R1+0x28] ;  /* 0x0000280001097983 */ /* 0x000f280000300800 */
[----:B------:R-:W5:Y:S04]  /*19f00*/  LDL.LU R8, [R1+0x20] ;  /* 0x0000200001087983 */ /* 0x000f680000300800 */
[----:B------:R-:W2:Y:S04]  /*19f10*/  LDL.LU R11, [R1+0x14] ;  /* 0x00001400010b7983 */ /* 0x000ea80000300800 */
[----:B------:R-:W-:Y:S01]  /*19f20*/  SHFL.IDX PT, R2, R0, RZ, 0x181f ;  /* 0x00181fff00027589 */ /* 0x000fe200000e0000 */
[----:B--2---:R-:W-:-:S02]  /*19f30*/  IMAD R5, R11, R6, RZ ;  /* 0x000000060b057224 */ /* 0x004fc400078e02ff */
[----:B------:R-:W-:Y:S01]  /*19f40*/  IMAD.MOV.U32 R11, RZ, RZ, R3 ;  /* 0x000000ffff0b7224 */ /* 0x000fe200078e0003 */
[----:B------:R-:W-:Y:S02]  /*19f50*/  SHFL.IDX PT, R6, R0, 0x1, 0x181f ;  /* 0x00381f0000067f89 */ /* 0x000fe400000e0000 */
[----:B------:R-:W-:Y:S02]  /*19f60*/  ISETP.GE.AND P0, PT, R17, R5, PT ;  /* 0x000000051100720c */ /* 0x000fe40003f06270 */
[----:B------:R-:W0:Y:S11]  /*19f70*/  SHFL.IDX PT, R3, R4, RZ, 0x181f ;  /* 0x00181fff04037589 */ /* 0x000e3600000e0000 */
[----:B0-----:R-:W-:-:S05]  /*19f80*/  @!P0 LEA R3, P6, R7, R3, 0x1 ;  /* 0x0000000307038211 */ /* 0x001fca00078c08ff */
[----:B------:R-:W-:-:S05]  /*19f90*/  @!P0 IMAD.X R2, RZ, RZ, R2, P6 ;  /* 0x000000ffff028224 */ /* 0x000fca00030e0602 */
[----:B------:R-:W-:-:S04]  /*19fa0*/  @!P0 LOP3.LUT R3, R3, R2, RZ, 0x3c, !PT ;  /* 0x0000000203038212 */ /* 0x000fc800078e3cff */
[----:B------:R-:W-:-:S04]  /*19fb0*/  @!P0 LOP3.LUT R2, R3, R2, RZ, 0x3c, !PT ;  /* 0x0000000203028212 */ /* 0x000fc800078e3cff */
[----:B------:R-:W-:-:S05]  /*19fc0*/  @!P0 LOP3.LUT R3, R3, R2, RZ, 0x3c, !PT ;  /* 0x0000000203038212 */ /* 0x000fca00078e3cff */
[----:B------:R-:W-:Y:S04]  /*19fd0*/  @!P0 LDGSTS.E.BYPASS.LTC128B.128 [R25+0x22400], desc[UR60][R2.64], !P4 ;  /* 0x2240000002198fae */ /* 0x000fe8000e101d7c */
[----:B------:R-:W-:Y:S04]  /*19fe0*/  @!P0 LDGSTS.E.BYPASS.LTC128B.128 [R25+0x26400], desc[UR60][R2.64+0x80], !P3 ;  /* 0x2640008002198fae */ /* 0x000fe8000d901d7c */
[----:B------:R-:W-:Y:S04]  /*19ff0*/  @!P0 LDGSTS.E.BYPASS.LTC128B.128 [R25+0x2a400], desc[UR60][R2.64+0x100], !P2 ;  /* 0x2a40010002198fae */ /* 0x000fe8000d101d7c */
[----:B------:R0:W-:Y:S01]  /*1a000*/  @!P0 LDGSTS.E.BYPASS.LTC128B.128 [R25+0x2e400], desc[UR60][R2.64+0x180], !P1 ;  /* 0x2e40018002198fae */ /* 0x0001e2000c901d7c */
[----:B---3--:R-:W-:Y:S01]  /*1a010*/  ISETP.GE.AND P0, PT, R10, R5, PT ;  /* 0x000000050a00720c */ /* 0x008fe20003f06270 */
[----:B----4-:R-:W-:-:S02]  /*1a020*/  IMAD.MOV.U32 R10, RZ, RZ, R9 ;  /* 0x000000ffff0a7224 */ /* 0x010fc400078e0009 */
[----:B------:R-:W2:Y:S04]  /*1a030*/  LDL.LU R9, [R1+0x30] ;  /* 0x0000300001097983 */ /* 0x000ea80000300800 */
[----:B0-----:R-:W0:Y:S06]  /*1a040*/  SHFL.IDX PT, R2, R4, 0x1, 0x181f ;  /* 0x00381f0004027f89 */ /* 0x001e2c00000e0000 */
[----:B0-----:R-:W-:-:S05]  /*1a050*/  @!P0 LEA R2, P6, R7, R2, 0x1 ;  /* 0x0000000207028211 */ /* 0x001fca00078c08ff */
[----:B------:R-:W-:Y:S02]  /*1a060*/  @!P0 IMAD.X R3, RZ, RZ, R6, P6 ;  /* 0x000000ffff038224 */ /* 0x000fe400030e0606 */
[----:B------:R-:W-:Y:S04]  /*1a070*/  SHFL.IDX PT, R6, R0, 0x2, 0x181f ;  /* 0x00581f0000067f89 */ /* 0x000fe800000e0000 */
[----:B------:R-:W-:Y:S04]  /*1a080*/  @!P0 LDGSTS.E.BYPASS.LTC128B.128 [R25+0x22c00], desc[UR60][R2.64], !P4 ;  /* 0x22c0000002198fae */ /* 0x000fe8000e101d7c */
[----:B------:R-:W-:Y:S04]  /*1a090*/  @!P0 LDGSTS.E.BYPASS.LTC128B.128 [R25+0x26c00], desc[UR60][R2.64+0x80], !P3 ;  /* 0x26c0008002198fae */ /* 0x000fe8000d901d7c */
[----:B------:R-:W-:Y:S04]  /*1a0a0*/  @!P0 LDGSTS.E.BYPASS.LTC128B.128 [R25+0x2ac00], desc[UR60][R2.64+0x100], !P2 ;  /* 0x2ac0010002198fae */ /* 0x000fe8000d101d7c */
[----:B------:R0:W-:Y:S01]  /*1a0b0*/  @!P0 LDGSTS.E.BYPASS.LTC128B.128 [R25+0x2ec00], desc[UR60][R2.64+0x180], !P1 ;  /* 0x2ec0018002198fae */ /* 0x0001e2000c901d7c */
[----:B-----5:R-:W-:-:S03]  /*1a0c0*/  ISETP.GE.AND P0, PT, R8, R5, PT ;  /* 0x000000050800720c */ /* 0x020fc60003f06270 */
[----:B------:R-:W3:Y:S04]  /*1a0d0*/  LDL.LU R8, [R1+0x34] ;  /* 0x0000340001087983 */ /* 0x000ee80000300800 */
[----:B0-----:R-:W0:Y:S06]  /*1a0e0*/  SHFL.IDX PT, R2, R4, 0x2, 0x181f ;  /* 0x00581f0004027f89 */ /* 0x001e2c00000e0000 */
[----:B0-----:R-:W-:-:S05]  /*1a0f0*/  @!P0 LEA R2, P6, R7, R2, 0x1 ;  /* 0x0000000207028211 */ /* 0x001fca00078c08ff */
[----:B------:R-:W-:-:S05]  /*1a100*/  @!P0 IMAD.X R3, RZ, RZ, R6, P6 ;  /* 0x000000ffff038224 */ /* 0x000fca00030e0606 */
[----:B------:R-:W-:Y:S04]  /*1a110*/  @!P0 LDGSTS.E.BYPASS.LTC128B.128 [R25+0x23400], desc[UR60][R2.64], !P4 ;  /* 0x2340000002198fae */ /* 0x000fe8000e101d7c */
[----:B------:R-:W-:Y:S04]  /*1a120*/  @!P0 LDGSTS.E.BYPASS.LTC128B.128 [R25+0x27400], desc[UR60][R2.64+0x80], !P3 ;  /* 0x2740008002198fae */ /* 0x000fe8000d901d7c */
[----:B------:R-:W-:Y:S04]  /*1a130*/  @!P0 LDGSTS.E.BYPASS.LTC128B.128 [R25+0x2b400], desc[UR60][R2.64+0x100], !P2 ;  /* 0x2b40010002198fae */ /* 0x000fe8000d101d7c */
[----:B------:R0:W-:Y:S04]  /*1a140*/  @!P0 LDGSTS.E.BYPASS.LTC128B.128 [R25+0x2f400], desc[UR60][R2.64+0x180], !P1 ;  /* 0x2f40018002198fae */ /* 0x0001e8000c901d7c */
[----:B------:R-:W-:Y:S04]  /*1a150*/  SHFL.IDX PT, R6, R0, 0x3, 0x181f ;  /* 0x00781f0000067f89 */ /* 0x000fe800000e0000 */
[----:B0-----:R-:W0:Y:S01]  /*1a160*/  SHFL.IDX PT, R2, R4, 0x3, 0x181f ;  /* 0x00781f0004027f89 */ /* 0x001e2200000e0000 */
[----:B------:R-:W-:-:S13]  /*1a170*/  ISETP.GE.AND P0, PT, R11, R5, PT ;  /* 0x000000050b00720c */ /* 0x000fda0003f06270 */
        /* <DEDUP_REMOVED lines=17> */
[----:B--2---:R-:W-:-:S13]  /*1a290*/  ISETP.GE.AND P0, PT, R9, R5, PT ;  /* 0x000000050900720c */ /* 0x004fda0003f06270 */
        /* <DEDUP_REMOVED lines=8> */
[----:B---3--:R-:W-:-:S13]  /*1a320*/  ISETP.GE.AND P0, PT, R8, R5, PT ;  /* 0x000000050800720c */ /* 0x008fda0003f06270 */
[----:B0-----:R-:W-:-:S05]  /*1a330*/  @!P0 LEA R2, P5, R7, R2, 0x1 ;  /* 0x0000000207028211 */ /* 0x001fca00078a08ff */
[----:B------:R-:W-:-:S05]  /*1a340*/  @!P0 IMAD.X R3, RZ, RZ, R6, P5 ;  /* 0x000000ffff038224 */ /* 0x000fca00028e0606 */
[----:B------:R-:W-:Y:S04]  /*1a350*/  @!P0 LDGSTS.E.BYPASS.LTC128B.128 [R25+0x25400], desc[UR60][R2.64], !P4 ;  /* 0x2540000002198fae */ /* 0x000fe8000e101d7c */
[----:B------:R-:W-:Y:S04]  /*1a360*/  @!P0 LDGSTS.E.BYPASS.LTC128B.128 [R25+0x29400], desc[UR60][R2.64+0x80], !P3 ;  /* 0x2940008002198fae */ /* 0x000fe8000d901d7c */
[----:B------:R-:W-:Y:S04]  /*1a370*/  @!P0 LDGSTS.E.BYPASS.LTC128B.128 [R25+0x2d400], desc[UR60][R2.64+0x100], !P2 ;  /* 0x2d40010002198fae */ /* 0x000fe8000d101d7c */
[----:B------:R0:W-:Y:S04]  /*1a380*/  @!P0 LDGSTS.E.BYPASS.LTC128B.128 [R25+0x31400], desc[UR60][R2.64+0x180], !P1 ;  /* 0x3140018002198fae */ /* 0x0001e8000c901d7c */
[----:B------:R1:W2:Y:S04]  /*1a390*/  SHFL.IDX PT, R6, R0, 0x7, 0x181f ;  /* 0x00f81f0000067f89 */ /* 0x0002a800000e0000 */
[----:B0-----:R1:W0:Y:S02]  /*1a3a0*/  SHFL.IDX PT, R2, R4, 0x7, 0x181f ;  /* 0x00f81f0004027f89 */ /* 0x00122400000e0000 */
.L_x_10881:
[----:B-1----:R-:W3:Y:S01]  /*1a3b0*/  LDL.LU R0, [R1+0x3c] ;  /* 0x00003c0001007983 */ /* 0x002ee20000300800 */
[----:B------:R-:W-:Y:S01]  /*1a3c0*/  BSSY B0, `(.L_x_10685) ;  /* 0x000000c000007945 */ /* 0x000fe20003800000 */
[----:B---3--:R-:W-:-:S13]  /*1a3d0*/  ISETP.GE.AND P0, PT, R0, R5, PT ;  /* 0x000000050000720c */ /* 0x008fda0003f06270 */
[----:B------:R-:W-:Y:S05]  /*1a3e0*/  @P0 BRA `(.L_x_10686) ;  /* 0x0000000000240947 */ /* 0x000fea0003800000 */
[----:B0-----:R-:W-:-:S05]  /*1a3f0*/  LEA R2, P0, R7, R2, 0x1 ;  /* 0x0000000207027211 */ /* 0x001fca00078008ff */
[----:B--2---:R-:W-:-:S05]  /*1a400*/  IMAD.X R3, RZ, RZ, R6, P0 ;  /* 0x000000ffff037224 */ /* 0x004fca00000e0606 */
[----:B------:R-:W-:Y:S01]  /*1a410*/  @!PT LDS RZ, [RZ] ;  /* 0x00000000fffff984 */ /* 0x000fe20000000800 */
[----:B------:R-:W-:Y:S01]  /*1a420*/  @!PT LDS RZ, [RZ] ;  /* 0x00000000fffff984 */ /* 0x000fe20000000800 */
[----:B------:R-:W-:Y:S01]  /*1a430*/  @!PT LDS RZ, [RZ] ;  /* 0x00000000fffff984 */ /* 0x000fe20000000800 */
[----:B------:R1:W-:Y:S04]  /*1a440*/  LDGSTS.E.BYPASS.LTC128B.128 [R25+0x25c00], desc[UR60][R2.64], !P4 ;  /* 0x25c0000002197fae */ /* 0x0003e8000e101d7c */
[----:B------:R1:W-:Y:S04]  /*1a450*/  LDGSTS.E.BYPASS.LTC128B.128 [R25+0x29c00], desc[UR60][R2.64+0x80], !P3 ;  /* 0x29c0008002197fae */ /* 0x0003e8000d901d7c */
[----:B------:R1:W-:Y:S04]  /*1a460*/  LDGSTS.E.BYPASS.LTC128B.128 [R25+0x2dc00], desc[UR60][R2.64+0x100], !P2 ;  /* 0x2dc0010002197fae */ /* 0x0003e8000d101d7c */
[----:B------:R1:W-:Y:S02]  /*1a470*/  LDGSTS.E.BYPASS.LTC128B.128 [R25+0x31c00], desc[UR60][R2.64+0x180], !P1 ;  /* 0x31c0018002197fae */ /* 0x0003e4000c901d7c */
.L_x_10686:
[----:B------:R-:W-:Y:S05]  /*1a480*/  BSYNC B0 ;  /* 0x0000000000007941 */ /* 0x000fea0003800000 */
.L_x_10685:
[----:B------:R-:W-:Y:S01]  /*1a490*/  NOP ;  /* 0x0000000000007918 */ /* 0x000fe20000000000 */
[----:B------:R-:W-:-:S13]  /*1a4a0*/  PLOP3.LUT P0, PT, PT, PT, PT, 0x80, 0x0 ;  /* 0x000000000000781c */ /* 0x000fda0003f0f070 */
.L_x_10687:
[----:B------:R-:W-:Y:S02]  /*1a4b0*/  PLOP3.LUT P1, PT, P1, P0, PT, 0xa2, 0x0 ;  /* 0x000000000000781c */ /* 0x000fe40000f21472 */
[----:B------:R-:W-:-:S08]  /*1a4c0*/  @P0 R2UR P1, UR4, R22 ;  /* 0x00000000160402ca */ /* 0x000fd00000020000 */
[----:B------:R-:W-:-:S05]  /*1a4d0*/  @P0 PLOP3.LUT P0, PT, P1, PT, PT, 0x80, 0x0 ;  /* 0x000000000000081c */ /* 0x000fca0000f0f070 */
[----:B------:R-:W-:Y:S01]  /*1a4e0*/  @!P1 SYNCS.ARRIVE.TRANS64.RED.A0T1 RZ, [UR4+0x32410], RZ ;  /* 0x032410ffffff99a7 */ /* 0x000fe20008200404 */
[----:B------:R-:W-:Y:S07]  /*1a4f0*/  @!P1 ARRIVES.LDGSTSBAR.64.TRANSCNT [UR4+0x32410] ;  /* 0x03241000ff0099b0 */ /* 0x000fee0008000a84 */
[----:B------:R-:W-:Y:S05]  /*1a500*/  @P0 BRA.U.ANY `(.L_x_10687) ;  /* 0xfffffffd00e80947 */ /* 0x000fea000393ffff */
[----:B01----:R-:W3:Y:S02]  /*1a510*/  LDL.LU R2, [R1+0x40] ;  /* 0x0000400001027983 */ /* 0x003ee40000300800 */
[----:B---3--:R-:W-:-:S05]  /*1a520*/  VIADD R2, R2, 0x1 ;  /* 0x0000000102027836 */ /* 0x008fca0000000000 */
        /* <DEDUP_REMOVED lines=10> */
.L_x_10882:
[----:B------:R-:W-:Y:S05]  /*1a5d0*/  BSYNC B0 ;  /* 0x0000000000007941 */ /* 0x000fea0003800000 */
.L_x_10688:
[----:B------:R-:W3:Y:S02]  /*1a5e0*/  LDL R0, [R1+0x60] ;  /* 0x0000600001007983 */ /* 0x000ee40000100800 */
[----:B---3--:R-:W-:-:S13]  /*1a5f0*/  ISETP.NE.AND P0, PT, R0, 0x3, PT ;  /* 0x000000030000780c */ /* 0x008fda0003f05270 */
[----:B------:R-:W-:Y:S05]  /*1a600*/  @!P0 BRA `(.L_x_10690) ;  /* 0x0000000000048947 */ /* 0x000fea0003800000 */
[----:B------:R-:W-:Y:S01]  /*1a610*/  BPT.TRAP 0x1 ;  /* 0x000000040000795c */ /* 0x000fe20000300000 */
.L_x_10690:
[----:B------:R-:W-:Y:S01]  /*1a620*/  SHF.L.U32 R0, R26, 0x1f, RZ ;  /* 0x0000001f1a007819 */ /* 0x000fe200000006ff */
[----:B------:R-:W-:Y:S03]  /*1a630*/  BSSY B0, `(.L_x_10691) ;  /* 0x0000003000007945 */ /* 0x000fe60003800000 */
[----:B------:R-:W1:Y:S02]  /*1a640*/  SYNCS.PHASECHK.TRANS64.TRYWAIT P0, [R29+URZ+0x32460], R0 ;  /* 0x032460001d0075a7 */ /* 0x000e64000800017f */
[----:B-1----:R-:W-:Y:S05]  /*1a650*/  @!P0 BRA `(.L_x_10692) ;  /* 0x0000006400508947 */ /* 0x002fea0003800000 */
.L_x_10883:
[----:B------:R-:W-:Y:S05]  /*1a660*/  BSYNC B0 ;  /* 0x0000000000007941 */ /* 0x000fea0003800000 */
.L_x_10691:
[----:B0-----:R-:W1:Y:S01]  /*1a670*/  LDL.LU R3, [R1+0x48] ;  /* 0x0000480001037983 */ /* 0x001e620000300800 */
[----:B------:R-:W-:Y:S01]  /*1a680*/  ULDC.64 UR4, c[0x0][0x328] ;  /* 0x0000ca0000047ab9 */ /* 0x000fe20000000a00 */
[----:B------:R-:W-:Y:S02]  /*1a690*/  ULDC.64 UR6, c[0x0][0x318] ;  /* 0x0000c60000067ab9 */ /* 0x000fe40000000a00 */
[----:B------:R-:W3:Y:S04]  /*1a6a0*/  LDL.LU R2, [R1+0x4] ;  /* 0x0000040001027983 */ /* 0x000ee80000300800 */
[----:B--2---:R-:W2:Y:S04]  /*1a6b0*/  LDL.LU R6, [R1+0x4c] ;  /* 0x00004c0001067983 */ /* 0x004ea80000300800 */
[----:B------:R-:W4:Y:S04]  /*1a6c0*/  LDL R7, [R1] ;  /* 0x0000000001077983 */ /* 0x000f280000100800 */
[----:B------:R-:W5:Y:S01]  /*1a6d0*/  LDL.LU R4, [R1+0x5c] ;  /* 0x00005c0001047983 */ /* 0x000f620000300800 */
[----:B-1----:R-:W-:-:S04]  /*1a6e0*/  IMAD R0, R3, UR4, RZ ;  /* 0x0000000403007c24 */ /* 0x002fc8000f8e02ff */
[C---:B---3--:R-:W-:Y:S02]  /*1a6f0*/  IMAD R5, R2.reuse, UR5, R0 ;  /* 0x0000000502057c24 */ /* 0x048fe4000f8e0200 */
[----:B------:R-:W-:Y:S01]  /*1a700*/  IMAD.WIDE.U32 R2, R2, UR4, RZ ;  /* 0x0000000402027c25 */ /* 0x000fe2000f8e00ff */
[----:B------:R-:W-:-:S03]  /*1a710*/  ULDC.64 UR4, c[0x0][0x338] ;  /* 0x0000ce0000047ab9 */ /* 0x000fc60000000a00 */
[----:B------:R-:W-:Y:S02]  /*1a720*/  IMAD.IADD R3, R3, 0x1, R5 ;  /* 0x0000000103037824 */ /* 0x000fe400078e0205 */
[----:B--2---:R-:W-:Y:S01]  /*1a730*/  IMAD R0, R6, UR4, RZ ;  /* 0x0000000406007c24 */ /* 0x004fe2000f8e02ff */
[----:B----4-:R-:W-:Y:S01]  /*1a740*/  LOP3.LUT P3, RZ, R7, 0x10, RZ, 0xc0, !PT ;  /* 0x0000001007ff7812 */ /* 0x010fe2000786c0ff */
[----:B------:R-:W-:Y:S01]  /*1a750*/  IMAD.WIDE.U32 R2, R37, UR4, R2 ;  /* 0x0000000425027c25 */ /* 0x000fe2000f8e0002 */
[C---:B------:R-:W-:Y:S02]  /*1a760*/  LOP3.LUT P2, RZ, R7.reuse, 0x8, RZ, 0xc0, !PT ;  /* 0x0000000807ff7812 */ /* 0x040fe4000784c0ff */
[----:B------:R-:W-:Y:S01]  /*1a770*/  LOP3.LUT P1, RZ, R7, 0x4, RZ, 0xc0, !PT ;  /* 0x0000000407ff7812 */ /* 0x000fe2000782c0ff */
[----:B------:R-:W-:Y:S01]  /*1a780*/  IMAD R5, R37, UR5, R0 ;  /* 0x0000000525057c24 */ /* 0x000fe2000f8e0200 */
[----:B------:R-:W-:Y:S01]  /*1a790*/  ULDC.64 UR4, c[0x0][0x330] ;  /* 0x0000cc0000047ab9 */ /* 0x000fe20000000a00 */
[----:B------:R-:W-:-:S02]  /*1a7a0*/  SEL R0, RZ, 0x2, P3 ;  /* 0x00000002ff007807 */ /* 0x000fc40001800000 */
[----:B------:R-:W-:Y:S01]  /*1a7b0*/  IMAD.IADD R3, R3, 0x1, R5 ;  /* 0x0000000103037824 */ /* 0x000fe200078e0205 */
[----:B------:R-:W-:Y:S02]  /*1a7c0*/  LOP3.LUT P4, RZ, R7, 0x1, RZ, 0xc0, !PT ;  /* 0x0000000107ff7812 */ /* 0x000fe4000788c0ff */
[----:B------:R-:W-:Y:S01]  /*1a7d0*/  SEL R7, RZ, 0x8, P1 ;  /* 0x00000008ff077807 */ /* 0x000fe20000800000 */
[----:B------:R-:W-:Y:S01]  /*1a7e0*/  IMAD.WIDE.U32 R2, R18, UR4, R2 ;  /* 0x0000000412027c25 */ /* 0x000fe2000f8e0002 */
[----:B------:R-:W-:-:S03]  /*1a7f0*/  UMOV UR4, 0xffffffff ;  /* 0xffffffff00047882 */ /* 0x000fc60000000000 */
[----:B------:R-:W-:Y:S01]  /*1a800*/  IMAD R3, R18, UR5, R3 ;  /* 0x0000000512037c24 */ /* 0x000fe2000f8e0203 */
[----:B------:R-:W-:-:S04]  /*1a810*/  LEA R5, P0, R2, UR6, 0x1 ;  /* 0x0000000602057c11 */ /* 0x000fc8000f8008ff */
[----:B------:R-:W-:Y:S02]  /*1a820*/  LEA.HI.X R6, R2, UR7, R3, 0x1, P0 ;  /* 0x0000000702067c11 */ /* 0x000fe400080f0c03 */
[----:B------:R-:W-:-:S04]  /*1a830*/  SEL R3, RZ, 0x4, P2 ;  /* 0x00000004ff037807 */ /* 0x000fc80001000000 */
[----:B-----5:R-:W-:Y:S01]  /*1a840*/  IADD3 R0, R3, R0, R4 ;  /* 0x0000000003007210 */ /* 0x020fe20007ffe004 */
        /* <DEDUP_REMOVED lines=73> */
.L_x_10897:
        /* <DEDUP_REMOVED lines=15> */
.L_x_10694:
[----:B------:R-:W-:Y:S02]  /*1add0*/  PLOP3.LUT P1, PT, P1, P0, PT, 0xa2, 0x0 ;  /* 0x000000000000781c */ /* 0x000fe40000f21472 */
[----:B------:R-:W-:-:S08]  /*1ade0*/  @P0 R2UR P1, UR4, R29 ;  /* 0x000000001d0402ca */ /* 0x000fd00000020000 */
[----:B------:R-:W-:-:S05]  /*1adf0*/  @P0 PLOP3.LUT P0, PT, P1, PT, PT, 0x80, 0x0 ;  /* 0x000000000000081c */ /* 0x000fca0000f0f070 */
[----:B------:R-:W-:Y:S01]  /*1ae00*/  @!P1 SYNCS.ARRIVE.TRANS64.RED.A0T1 RZ, [UR4+0x32450], RZ ;  /* 0x032450ffffff99a7 */ /* 0x000fe20008200404 */
[----:B------:R-:W-:Y:S07]  /*1ae10*/  @!P1 ARRIVES.LDGSTSBAR.64.TRANSCNT [UR4+0x32450] ;  /* 0x03245000ff0099b0 */ /* 0x000fee0008000a84 */
[----:B------:R-:W-:Y:S05]  /*1ae20*/  @P0 BRA.U.ANY `(.L_x_10694) ;  /* 0xfffffffd00e80947 */ /* 0x000fea000393ffff */
[----:B------:R-:W-:Y:S01]  /*1ae30*/  NOP ;  /* 0x0000000000007918 */ /* 0x000fe20000000000 */
[----:B0-----:R-:W2:Y:S02]  /*1ae40*/  LDL R2, [R1+0x60] ;  /* 0x0000600001027983 */ /* 0x001ea40000100800 */
[----:B--2---:R-:W-:-:S13]  /*1ae50*/  ISETP.NE.AND P2, PT, R2, 0x3, PT ;  /* 0x000000030200780c */ /* 0x004fda0003f45270 */
[----:B------:R-:W-:Y:S05]  /*1ae60*/  @!P2 BRA `(.L_x_10695) ;  /* 0x000000000004a947 */ /* 0x000fea0003800000 */
[----:B------:R-:W-:Y:S01]  /*1ae70*/  BPT.TRAP 0x1 ;  /* 0x000000040000795c */ /* 0x000fe20000300000 */
.L_x_10695:
[----:B------:R-:W2:Y:S01]  /*1ae80*/  LDL.LU R2, [R1+0x44] ;  /* 0x0000440001027983 */ /* 0x000ea20000300800 */
[----:B------:R0:W-:Y:S01]  /*1ae90*/  SYNCS.ARRIVE.TRANS64.A1T0 RZ, [R29+URZ+0x32450], RZ ;  /* 0x032450ff1dff79a7 */ /* 0x0001e2000810003f */
[----:B------:R-:W-:Y:S01]  /*1aea0*/  BSSY B0, `(.L_x_10696) ;  /* 0x00000de000007945 */ /* 0x000fe20003800000 */
[----:B--2---:R-:W-:-:S05]  /*1aeb0*/  VIADD R10, R2, 0xfffffffe ;  /* 0xfffffffe020a7836 */ /* 0x004fca0000000000 */
[----:B------:R-:W-:-:S13]  /*1aec0*/  ISETP.GE.AND P0, PT, R10, R32, PT ;  /* 0x000000200a00720c */ /* 0x000fda0003f06270 */
[----:B0-----:R-:W-:Y:S05]  /*1aed0*/  @!P0 BRA `(.L_x_10697) ;  /* 0x0000000c00688947 */ /* 0x001fea0003800000 */
.L_x_10710:
[----:B--2---:R-:W2:Y:S01]  /*1aee0*/  LDL R12, [R1+0x60] ;  /* 0x00006000010c7983 */ /* 0x004ea20000100800 */
[----:B0-----:R-:W0:Y:S01]  /*1aef0*/  LDC R6, c[0x0][0x430] ;  /* 0x00010c00ff067b82 */ /* 0x001e220000000800 */
[----:B------:R-:W1:Y:S01]  /*1af00*/  S2R R2, SR_TID.X ;  /* 0x0000000000027919 */ /* 0x000e620000002100 */
        /* <DEDUP_REMOVED lines=12> */
[----:B------:R-:W-:-:S07]  /*1afd0*/  IMAD.MOV.U32 R11, RZ, RZ, R7 ;  /* 0x000000ffff0b7224 */ /* 0x000fce00078e0007 */
[----:B------:R-:W4:Y:S01]  /*1afe0*/  @!P1 LDC.64 R8, c[0x0][0x418] ;  /* 0x00010600ff089b82 */ /* 0x000f220000000a00 */
[----:B-1----:R-:W-:-:S05]  /*1aff0*/  @P0 IMAD.HI.U32 R2, R7, R2, RZ ;  /* 0x0000000207020227 */ /* 0x002fca00078e00ff */
[----:B0-----:R-:W-:-:S04]  /*1b000*/  @P0 SHF.R.U32.HI R11, RZ, R3, R2 ;  /* 0x00000003ff0b0219 */ /* 0x001fc80000011602 */
[--C-:B------:R-:W-:Y:S01]  /*1b010*/  @!P1 SHF.R.S32.HI R3, RZ, 0x1f, R11.reuse ;  /* 0x0000001fff039819 */ /* 0x100fe2000001140b */
[----:B------:R-:W-:-:S04]  /*1b020*/  @!P1 IMAD.MOV.U32 R2, RZ, RZ, R11 ;  /* 0x000000ffff029224 */ /* 0x000fc800078e000b */
[----:B---3--:R-:W-:-:S04]  /*1b030*/  @!P1 IMAD.WIDE.U32 R2, R28, R4, R2 ;  /* 0x000000041c029225 */ /* 0x008fc800078e0002 */
[----:B------:R-:W-:-:S04]  /*1b040*/  @!P1 IMAD R4, R34, R4, RZ ;  /* 0x0000000422049224 */ /* 0x000fc800078e02ff */
[----:B------:R-:W-:Y:S01]  /*1b050*/  @!P1 IMAD R5, R28, R5, R4 ;  /* 0x000000051c059224 */ /* 0x000fe200078e0204 */
[----:B----4-:R-:W-:-:S03]  /*1b060*/  @!P1 LEA R8, P0, R2, R8, 0x2 ;  /* 0x0000000802089211 */ /* 0x010fc600078010ff */
[----:B------:R-:W-:Y:S02]  /*1b070*/  @!P1 IMAD.IADD R3, R5, 0x1, R3 ;  /* 0x0000000105039824 */ /* 0x000fe400078e0203 */
[----:B------:R-:W-:-:S03]  /*1b080*/  IMAD.MOV.U32 R5, RZ, RZ, RZ ;  /* 0x000000ffff057224 */ /* 0x000fc600078e00ff */
[----:B------:R-:W-:Y:S01]  /*1b090*/  @!P1 LEA.HI.X R9, R2, R9, R3, 0x2, P0 ;  /* 0x0000000902099211 */ /* 0x000fe200000f1403 */
[----:B------:R-:W-:-:S04]  /*1b0a0*/  VIADD R24, R24, 0x1 ;  /* 0x0000000118187836 */ /* 0x000fc80000000000 */
[----:B------:R0:W5:Y:S01]  /*1b0b0*/  @!P1 LDG.E R5, desc[UR60][R8.64] ;  /* 0x0000003c08059981 */ /* 0x000162000c1e1900 */
[----:B------:R-:W-:-:S04]  /*1b0c0*/  ISETP.NE.AND P0, PT, R24, 0x2, PT ;  /* 0x000000021800780c */ /* 0x000fc80003f05270 */
[----:B------:R-:W-:Y:S01]  /*1b0d0*/  SEL R3, RZ, 0x1, P0 ;  /* 0x00000001ff037807 */ /* 0x000fe20000000000 */
[----:B------:R-:W-:-:S03]  /*1b0e0*/  IMAD.MOV R2, RZ, RZ, -R11 ;  /* 0x000000ffff027224 */ /* 0x000fc600078e0a0b */
[----:B------:R-:W-:Y:S01]  /*1b0f0*/  LOP3.LUT R26, R26, R3, RZ, 0x3c, !PT ;  /* 0x000000031a1a7212 */ /* 0x000fe200078e3cff */
[----:B------:R-:W-:Y:S01]  /*1b100*/  IMAD.MOV.U32 R3, RZ, RZ, R10 ;  /* 0x000000ffff037224 */ /* 0x000fe200078e000a */
[----:B------:R-:W-:Y:S05]  /*1b110*/  YIELD ;  /* 0x0000000000007946 */ /* 0x000fea0003800000 */
[----:B------:R-:W-:Y:S01]  /*1b120*/  SEL R24, R24, RZ, P0 ;  /* 0x000000ff18187207 */ /* 0x000fe20000000000 */
[----:B------:R-:W-:Y:S01]  /*1b130*/  IMAD R6, R6, R2, R7 ;  /* 0x0000000206067224 */ /* 0x000fe200078e0207 */
[----:B------:R-:W-:Y:S01]  /*1b140*/  ISETP.GT.AND P2, PT, R3, R32, PT ;  /* 0x000000200300720c */ /* 0x000fe20003f44270 */
[----:B------:R-:W-:Y:S01]  /*1b150*/  VIADD R10, R10, 0xffffffff ;  /* 0xffffffff0a0a7836 */ /* 0x000fe20000000000 */
[----:B--2---:R-:W-:-:S13]  /*1b160*/  ISETP.NE.AND P1, PT, R12, 0x3, PT ;  /* 0x000000030c00780c */ /* 0x004fda0003f25270 */
[----:B0-----:R-:W-:Y:S05]  /*1b170*/  @!P1 BRA `(.L_x_10698) ;  /* 0x0000000000049947 */ /* 0x001fea0003800000 */
[----:B------:R-:W-:Y:S01]  /*1b180*/  BPT.TRAP 0x1 ;  /* 0x000000040000795c */ /* 0x000fe20000300000 */
.L_x_10698:
[----:B------:R-:W-:Y:S01]  /*1b190*/  IMAD R4, R24, 0x8, R22 ;  /* 0x0000000818047824 */ /* 0x000fe200078e0216 */
[----:B------:R-:W-:Y:S01]  /*1b1a0*/  SHF.L.U32 R21, R26, 0x1f, RZ ;  /* 0x0000001f1a157819 */ /* 0x000fe200000006ff */
[----:B------:R-:W-:Y:S01]  /*1b1b0*/  BSSY B1, `(.L_x_10699) ;  /* 0x0000004000017945 */ /* 0x000fe20003800000 */
[----:B------:R-:W-:Y:S02]  /*1b1c0*/  SHF.R.S32.HI R17, RZ, 0x1f, R6 ;  /* 0x0000001fff117819 */ /* 0x000fe40000011406 */
[----:B------:R-:W0:Y:S02]  /*1b1d0*/  SYNCS.PHASECHK.TRANS64.TRYWAIT P0, [R4+URZ+0x32440], R21 ;  /* 0x03244015040075a7 */ /* 0x000e24000800017f */
[----:B0-----:R-:W-:Y:S05]  /*1b1e0*/  @!P0 BRA `(.L_x_10700) ;  /* 0x0000006000c08947 */ /* 0x001fea0003800000 */
.L_x_10898:
[----:B------:R-:W-:Y:S05]  /*1b1f0*/  BSYNC B1 ;  /* 0x0000000000017941 */ /* 0x000fea0003800000 */
.L_x_10699:
        /* <DEDUP_REMOVED lines=51> */
.L_x_10912:
        /* <DEDUP_REMOVED lines=8> */
.L_x_10702:
        /* <DEDUP_REMOVED lines=11> */
.L_x_10703:
[----:B------:R2:W-:Y:S01]  /*1b660*/  SYNCS.ARRIVE.TRANS64.A1T0 RZ, [R4+URZ+0x32430], RZ ;  /* 0x032430ff04ff79a7 */ /* 0x0005e2000810003f */
[----:B------:R-:W-:Y:S05]  /*1b670*/  @!P3 BRA `(.L_x_10704) ;  /* 0x000000000004b947 */ /* 0x000fea0003800000 */
[----:B------:R-:W-:Y:S01]  /*1b680*/  BPT.TRAP 0x1 ;  /* 0x000000040000795c */ /* 0x000fe20000300000 */
.L_x_10704:
[----:B------:R-:W3:Y:S01]  /*1b690*/  SYNCS.PHASECHK.TRANS64.TRYWAIT P0, [R4+URZ+0x32460], R21 ;  /* 0x03246015040075a7 */ /* 0x000ee2000800017f */
[----:B------:R-:W-:Y:S04]  /*1b6a0*/  BSSY B1, `(.L_x_10705) ;  /* 0x0000002000017945 */ /* 0x000fe80003800000 */
[----:B---3--:R-:W-:Y:S05]  /*1b6b0*/  @!P0 BRA `(.L_x_10706) ;  /* 0x0000006400448947 */ /* 0x008fea0003800000 */
.L_x_10913:
[----:B------:R-:W-:Y:S05]  /*1b6c0*/  BSYNC B1 ;  /* 0x0000000000017941 */ /* 0x000fea0003800000 */
.L_x_10705:
        /* <DEDUP_REMOVED lines=67> */
.L_x_10927:
        /* <DEDUP_REMOVED lines=11> */
.L_x_10708:
        /* <DEDUP_REMOVED lines=11> */
.L_x_10709:
[----:B------:R0:W-:Y:S01]  /*1bc60*/  SYNCS.ARRIVE.TRANS64.A1T0 RZ, [R4+URZ+0x32450], RZ ;  /* 0x032450ff04ff79a7 */ /* 0x0001e2000810003f */
[----:B------:R-:W-:Y:S05]  /*1bc70*/  @P2 BRA `(.L_x_10710) ;  /* 0xfffffff000982947 */ /* 0x000fea000383ffff */
.L_x_10697:
[----:B------:R-:W-:Y:S05]  /*1bc80*/  BSYNC B0 ;  /* 0x0000000000007941 */ /* 0x000fea0003800000 */
.L_x_10696:
        /* <DEDUP_REMOVED lines=21> */
.L_x_10712:
[----:B------:R-:W-:Y:S05]  /*1bde0*/  BSYNC B0 ;  /* 0x0000000000007941 */ /* 0x000fea0003800000 */
.L_x_10711:
[----:B------:R-:W-:-:S07]  /*1bdf0*/  SEL R24, R24, RZ, P0 ;  /* 0x000000ff18187207 */ /* 0x000fce0000000000 */
.L_x_10665:
[----:B------:R-:W-:Y:S05]  /*1be00*/  BSYNC B7 ;  /* 0x0000000000077941 */ /* 0x000fea0003800000 */
.L_x_10663:
[----:B------:R-:W4:Y:S02]  /*1be10*/  LDL R0, [R1] ;  /* 0x0000000001007983 */ /* 0x000f240000100800 */
[----:B----4-:R-:W-:-:S13]  /*1be20*/  LOP3.LUT P0, RZ, R0, 0x1000, RZ, 0xc0, !PT ;  /* 0x0000100000ff7812 */ /* 0x010fda000780c0ff */
[----:B------:R-:W-:Y:S05]  /*1be30*/  @!P0 BRA `(.L_x_10713) ;  /* 0x0000000000248947 */ /* 0x000fea0003800000 */
[----:B------:R-:W-:Y:S05]  /*1be40*/  WARPSYNC.ALL ;  /* 0x0000000000007948 */ /* 0x000fea0003800000 */
[----:B------:R-:W4:Y:S08]  /*1be50*/  S2UR UR5, SR_CgaCtaId ;  /* 0x00000000000579c3 */ /* 0x000f300000008800 */
[----:B------:R-:W-:Y:S06]  /*1be60*/  BAR.SYNC.DEFER_BLOCKING 0x5, 0x180 ;  /* 0x0146000000007b1d */ /* 0x000fec0000010000 */
[----:B------:R-:W-:-:S02]  /*1be70*/  UMOV UR4, 0x400 ;  /* 0x0000040000047882 */ /* 0x000fc40000000000 */
[----:B----4-:R-:W-:-:S06]  /*1be80*/  ULEA UR4, UR5, UR4, 0x18 ;  /* 0x0000000405047291 */ /* 0x010fcc000f8ec03f */
[----:B0-----:R-:W-:-:S05]  /*1be90*/  MOV R22, UR4 ;  /* 0x0000000400167c02 */ /* 0x001fca0008000f00 */
[----:B------:R0:W4:Y:S01]  /*1bea0*/  LDS.128 R16, [R22+0x324d0] ;  /* 0x0324d00016107984 */ /* 0x0001220000000c00 */
[----:B------:R-:W-:Y:S06]  /*1beb0*/  BAR.ARV 0x4, 0x180 ;  /* 0x0106000000007b1d */ /* 0x000fec0000002000 */
[----:B------:R-:W-:Y:S05]  /*1bec0*/  BRA `(.L_x_10714) ;  /* 0x0000000800d07947 */ /* 0x000fea0003800000 */
.L_x_10713:
[----:B------:R-:W4:Y:S01]  /*1bed0*/  S2R R9, SR_TID.X ;  /* 0x0000000000097919 */ /* 0x000f220000002100 */
[----:B------:R-:W-:Y:S01]  /*1bee0*/  UMOV UR4, 0xffffffff ;  /* 0xffffffff00047882 */ /* 0x000fe20000000000 */
[----:B----4-:R-:W-:-:S04]  /*1bef0*/  LOP3.LUT R9, R9, 0x1f, RZ, 0xc0, !PT ;  /* 0x0000001f09097812 */ /* 0x010fc800078ec0ff */
[----:B------:R-:W-:Y:S01]  /*1bf00*/  ISETP.NE.AND P0, PT, R9, 0x1f, PT ;  /* 0x0000001f0900780c */ /* 0x000fe20003f05270 */
[----:B------:R-:W-:-:S12]  /*1bf10*/  BRA.DIV UR4, `(.L_x_10715) ;  /* 0x0000006604087947 */ /* 0x000fd8000b800000 */
[----:B0-----:R-:W-:Y:S01]  /*1bf20*/  IMAD.IADD R7, R19, 0x1, R9 ;  /* 0x0000000113077824 */ /* 0x001fe200078e0209 */
[----:B------:R-:W-:-:S04]  /*1bf30*/  ULDC UR4, c[0x0][0xd3c] ;  /* 0x00034f0000047ab9 */ /* 0x000fc80000000800 */
[----:B------:R-:W-:-:S13]  /*1bf40*/  ISETP.GE.OR P1, PT, R7, UR4, !P0 ;  /* 0x0000000407007c0c */ /* 0x000fda000c726670 */
[----:B------:R-:W0:Y:S08]  /*1bf50*/  @!P1 LDC.64 R2, c[0x0][0xd80] ;  /* 0x00036000ff029b82 */ /* 0x000e300000000a00 */
[----:B--23--:R-:W2:Y:S01]  /*1bf60*/  @!P1 LDC.64 R4, c[0x0][0xd78] ;  /* 0x00035e00ff049b82 */ /* 0x00cea20000000a00 */
[----:B0-----:R-:W-:-:S05]  /*1bf70*/  @!P1 IMAD.WIDE R2, R7, 0x4, R2 ;  /* 0x0000000407029825 */ /* 0x001fca00078e0202 */
[----:B------:R2:W3:Y:S02]  /*1bf80*/  @!P1 LDG.E R8, desc[UR60][R2.64] ;  /* 0x0000003c02089981 */ /* 0x0004e4000c1e1900 */
        /* <DEDUP_REMOVED lines=11> */
[----:B---3--:R-:W-:Y:S02]  /*1c040*/  @!P1 IMAD.MOV.U32 R7, RZ, RZ, R8 ;  /* 0x000000ffff079224 */ /* 0x008fe400078e0008 */
        /* <DEDUP_REMOVED lines=19> */
.L_x_10937:
[----:B------:R-:W-:Y:S02]  /*1c180*/  ULDC UR4, c[0x0][0xd38] ;  /* 0x00034e0000047ab9 */ /* 0x000fe40000000800 */
[----:B------:R-:W-:-:S04]  /*1c190*/  IMAD.U32 R5, RZ, RZ, UR4 ;  /* 0x00000004ff057e24 */ /* 0x000fc8000f8e00ff */
[----:B--2---:R-:W-:-:S04]  /*1c1a0*/  IMAD R9, R14, R5, RZ ;  /* 0x000000050e097224 */ /* 0x004fc800078e02ff */
[----:B------:R-:W-:-:S05]  /*1c1b0*/  IMAD.IADD R6, R6, 0x1, R9 ;  /* 0x0000000106067824 */ /* 0x000fca00078e0209 */
[----:B------:R-:W-:-:S13]  /*1c1c0*/  ISETP.GT.AND P6, PT, R6, R0, PT ;  /* 0x000000000600720c */ /* 0x000fda0003fc4270 */
[----:B------:R-:W-:Y:S05]  /*1c1d0*/  @P6 BRA `(.L_x_10716) ;  /* 0x0000000000a46947 */ /* 0x000fea0003800000 */
.L_x_10719:
        /* <DEDUP_REMOVED lines=35> */
.L_x_10945:
[----:B------:R-:W-:Y:S02]  /*1c410*/  ULDC UR4, c[0x0][0xd38] ;  /* 0x00034e0000047ab9 */ /* 0x000fe40000000800 */
[----:B------:R-:W-:-:S04]  /*1c420*/  IMAD.U32 R5, RZ, RZ, UR4 ;  /* 0x00000004ff057e24 */ /* 0x000fc8000f8e00ff */
[----:B--2---:R-:W-:-:S04]  /*1c430*/  IMAD R9, R14, R5, RZ ;  /* 0x000000050e097224 */ /* 0x004fc800078e02ff */
[----:B------:R-:W-:-:S05]  /*1c440*/  IMAD.IADD R6, R9, 0x1, R6 ;  /* 0x0000000109067824 */ /* 0x000fca00078e0206 */
[----:B------:R-:W-:-:S13]  /*1c450*/  ISETP.GT.AND P6, PT, R6, R0, PT ;  /* 0x000000000600720c */ /* 0x000fda0003fc4270 */
[----:B------:R-:W-:Y:S05]  /*1c460*/  @!P6 BRA `(.L_x_10719) ;  /* 0xfffffffc005ce947 */ /* 0x000fea000383ffff */
.L_x_10716:
        /* <DEDUP_REMOVED lines=9> */
.L_x_10950:
[----:B------:R-:W-:-:S13]  /*1c500*/  ISETP.NE.AND P0, PT, R8, RZ, PT ;  /* 0x000000ff0800720c */ /* 0x000fda0003f05270 */
[----:B------:R-:W-:Y:S05]  /*1c510*/  @!P0 BRA `(.L_x_10721) ;  /* 0x0000000000108947 */ /* 0x000fea0003800000 */
[----:B------:R-:W-:Y:S01]  /*1c520*/  UMOV UR4, 0xffffffff ;  /* 0xffffffff00047882 */ /* 0x000fe20000000000 */
[----:B------:R-:W-:Y:S02]  /*1c530*/  VIADD R12, R6, 0xffffffff ;  /* 0xffffffff060c7836 */ /* 0x000fe40000000000 */
[----:B------:R-:W-:Y:S05]  /*1c540*/  BRA.DIV UR4, `(.L_x_10722) ;  /* 0x0000006604cc7947 */ /* 0x000fea000b800000 */
[----:B------:R0:W0:Y:S02]  /*1c550*/  SHFL.IDX PT, R16, R3, R12, 0x1f ;  /* 0x00001f0c03107589 */ /* 0x00002400000e0000 */
.L_x_10721:
        /* <DEDUP_REMOVED lines=58> */
.L_x_10717:
[----:B------:R-:W-:Y:S01]  /*1c900*/  UMOV UR4, URZ ;  /* 0x0000003f00047c82 */ /* 0x000fe20008000000 */
[----:B------:R-:W-:Y:S01]  /*1c910*/  UMOV UR5, URZ ;  /* 0x0000003f00057c82 */ /* 0x000fe20008000000 */
[----:B------:R-:W-:Y:S01]  /*1c920*/  ULDC UR6, c[0x0][0xd3c] ;  /* 0x00034f0000067ab9 */ /* 0x000fe20000000800 */
[----:B------:R-:W-:Y:S02]  /*1c930*/  IMAD.MOV.U32 R16, RZ, RZ, R0 ;  /* 0x000000ffff107224 */ /* 0x000fe400078e0000 */
[----:B------:R-:W-:Y:S02]  /*1c940*/  IMAD.U32 R17, RZ, RZ, UR4 ;  /* 0x00000004ff117e24 */ /* 0x000fe4000f8e00ff */
[----:B------:R-:W-:Y:S02]  /*1c950*/  IMAD.U32 R18, RZ, RZ, UR5 ;  /* 0x00000005ff127e24 */ /* 0x000fe4000f8e00ff */
[----:B------:R-:W-:-:S07]  /*1c960*/  IMAD.U32 R19, RZ, RZ, UR6 ;  /* 0x00000006ff137e24 */ /* 0x000fce000f8e00ff */
.L_x_10723:
        /* <DEDUP_REMOVED lines=10> */
.L_x_10714:
[----:B------:R-:W-:Y:S02]  /*1ca10*/  ULDC UR4, c[0x0][0xd3c] ;  /* 0x00034f0000047ab9 */ /* 0x000fe40000000800 */
[----:B----4-:R-:W-:-:S13]  /*1ca20*/  ISETP.GE.AND P0, PT, R19, UR4, PT ;  /* 0x0000000413007c0c */ /* 0x010fda000bf06270 */
[----:B------:R-:W-:Y:S05]  /*1ca30*/  @!P0 BRA `(.L_x_10724) ;  /* 0xffffff9400508947 */ /* 0x000fea000383ffff */
[----:B------:R-:W-:Y:S05]  /*1ca40*/  BSYNC B8 ;  /* 0x0000000000087941 */ /* 0x000fea0003800000 */
.L_x_10617:
[----:B------:R-:W4:Y:S01]  /*1ca50*/  LDL.LU R0, [R1+0x40] ;  /* 0x0000400001007983 */ /* 0x000f220000300800 */
[----:B------:R-:W-:Y:S01]  /*1ca60*/  BSSY B0, `(.L_x_10725) ;  /* 0x000000b000007945 */ /* 0x000fe20003800000 */
[----:B------:R-:W5:Y:S01]  /*1ca70*/  S2R R5, SR_CgaCtaId ;  /* 0x0000000000057919 */ /* 0x000f620000008800 */
[----:B----4-:R-:W-:-:S05]  /*1ca80*/  VIADD R0, R0, 0x1 ;  /* 0x0000000100007836 */ /* 0x010fca0000000000 */
[----:B--2---:R-:W-:-:S04]  /*1ca90*/  LEA.HI R2, R0, R0, RZ, 0x1 ;  /* 0x0000000000027211 */ /* 0x004fc800078f08ff */
[----:B0-----:R-:W-:Y:S02]  /*1caa0*/  LOP3.LUT R3, R2, 0xfffffffe, RZ, 0xc0, !PT ;  /* 0xfffffffe02037812 */ /* 0x001fe400078ec0ff */
[----:B------:R-:W-:-:S03]  /*1cab0*/  MOV R2, 0x400 ;  /* 0x0000040000027802 */ /* 0x000fc60000000f00 */
[----:B------:R-:W-:Y:S01]  /*1cac0*/  IMAD.IADD R0, R0, 0x1, -R3 ;  /* 0x0000000100007824 */ /* 0x000fe200078e0a03 */
[----:B-----5:R-:W-:-:S04]  /*1cad0*/  LEA R7, R5, R2, 0x18 ;  /* 0x0000000205077211 */ /* 0x020fc800078ec0ff */
[----:B------:R-:W-:-:S04]  /*1cae0*/  SHF.L.U32 R0, R0, 0x1f, RZ ;  /* 0x0000001f00007819 */ /* 0x000fc800000006ff */
[----:B------:R-:W0:Y:S02]  /*1caf0*/  SYNCS.PHASECHK.TRANS64.TRYWAIT P0, [R7+URZ+0x32420], R0 ;  /* 0x03242000070075a7 */ /* 0x000e24000800017f */
[----:B0-----:R-:W-:Y:S05]  /*1cb00*/  @!P0 BRA `(.L_x_10726) ;  /* 0x0000006000848947 */ /* 0x001fea0003800000 */
.L_x_10953:
[----:B------:R-:W-:Y:S05]  /*1cb10*/  BSYNC B0 ;  /* 0x0000000000007941 */ /* 0x000fea0003800000 */
.L_x_10725:
[----:B------:R-:W-:-:S03]  /*1cb20*/  UMOV UR4, 0xffffffff ;  /* 0xffffffff00047882 */ /* 0x000fc60000000000 */
[----:B------:R-:W-:Y:S05]  /*1cb30*/  BRA.DIV UR4, `(.L_x_10727) ;  /* 0x00000062048c7947 */ /* 0x000fea000b800000 */
[----:B0-----:R-:W0:Y:S02]  /*1cb40*/  S2R R0, SR_TID.X ;  /* 0x0000000000007919 */ /* 0x001e240000002100 */
[----:B0-----:R-:W-:-:S04]  /*1cb50*/  SHF.R.U32.HI R0, RZ, 0x5, R0 ;  /* 0x00000005ff007819 */ /* 0x001fc80000011600 */
[----:B------:R-:W-:-:S05]  /*1cb60*/  LOP3.LUT R0, R0, 0x3, RZ, 0xc0, !PT ;  /* 0x0000000300007812 */ /* 0x000fca00078ec0ff */
[----:B------:R0:W2:Y:S02]  /*1cb70*/  SHFL.IDX PT, R14, R0, RZ, 0x1f ;  /* 0x00001fff000e7589 */ /* 0x0000a400000e0000 */
.L_x_10956:
[----:B--2---:R-:W-:-:S13]  /*1cb80*/  ISETP.NE.AND P0, PT, R14, RZ, PT ;  /* 0x000000ff0e00720c */ /* 0x004fda0003f05270 */
[----:B------:R-:W-:Y:S05]  /*1cb90*/  @P0 BRA `(.L_x_10453) ;  /* 0x0000000000880947 */ /* 0x000fea0003800000 */
[----:B------:R-:W-:-:S03]  /*1cba0*/  UMOV UR4, 0xffffffff ;  /* 0xffffffff00047882 */ /* 0x000fc60000000000 */
[----:B------:R-:W-:Y:S05]  /*1cbb0*/  BRA.DIV UR4, `(.L_x_10728) ;  /* 0x0000006204a07947 */ /* 0x000fea000b800000 */
[----:B------:R-:W-:-:S13]  /*1cbc0*/  ELECT P6, URZ, PT ;  /* 0x00000000003f782f */ /* 0x000fda00038c0000 */
.L_x_10959:
[----:B------:R-:W-:Y:S05]  /*1cbd0*/  @!P6 BRA `(.L_x_10453) ;  /* 0x000000000078e947 */ /* 0x000fea0003800000 */
[----:B0-----:R-:W2:Y:S02]  /*1cbe0*/  LDL.LU R0, [R1+0x8] ;  /* 0x0000080001007983 */ /* 0x001ea40000300800 */
[----:B--2---:R-:W-:-:S04]  /*1cbf0*/  LOP3.LUT R0, R0, 0x2, RZ, 0xfc, !PT ;  /* 0x0000000200007812 */ /* 0x004fc800078efcff */
[----:B------:R-:W-:-:S13]  /*1cc00*/  ISETP.NE.AND P0, PT, R0, 0x3, PT ;  /* 0x000000030000780c */ /* 0x000fda0003f05270 */
[----:B------:R-:W-:Y:S05]  /*1cc10*/  @!P0 BRA `(.L_x_10729) ;  /* 0x0000000000048947 */ /* 0x000fea0003800000 */
[----:B------:R-:W-:Y:S01]  /*1cc20*/  BPT.TRAP 0x1 ;  /* 0x000000040000795c */ /* 0x000fe20000300000 */
.L_x_10729:
[----:B------:R-:W-:Y:S01]  /*1cc30*/  IMAD R5, R24, 0x8, R7 ;  /* 0x0000000818057824 */ /* 0x000fe200078e0207 */
[----:B------:R-:W-:Y:S01]  /*1cc40*/  SHF.L.U32 R0, R26, 0x1f, RZ ;  /* 0x0000001f1a007819 */ /* 0x000fe200000006ff */
[----:B------:R-:W-:-:S03]  /*1cc50*/  VIADD R24, R24, 0x1 ;  /* 0x0000000118187836 */ /* 0x000fc60000000000 */
[----:B------:R-:W0:Y:S02]  /*1cc60*/  SYNCS.PHASECHK.TRANS64.TRYWAIT P1, [R5+URZ+0x32440], R0 ;  /* 0x03244000050075a7 */ /* 0x000e24000802017f */
[----:B------:R-:W-:-:S04]  /*1cc70*/  ISETP.NE.AND P2, PT, R24, 0x2, PT ;  /* 0x000000021800780c */ /* 0x000fc80003f45270 */
[----:B------:R-:W-:Y:S01]  /*1cc80*/  SEL R3, RZ, 0x1, P2 ;  /* 0x00000001ff037807 */ /* 0x000fe20001000000 */
[----:B0-----:R-:W-:Y:S08]  /*1cc90*/  @!P1 BRA `(.L_x_10730) ;  /* 0x0000006000889947 */ /* 0x001ff00003800000 */
.L_x_10960:
[----:B------:R-:W-:Y:S02]  /*1cca0*/  SEL R24, R24, RZ, P2 ;  /* 0x000000ff18187207 */ /* 0x000fe40001000000 */
[----:B------:R-:W-:Y:S01]  /*1ccb0*/  LOP3.LUT R2, R26, R3, RZ, 0x3c, !PT ;  /* 0x000000031a027212 */ /* 0x000fe200078e3cff */
[----:B------:R-:W-:Y:S06]  /*1ccc0*/  @!P0 BRA `(.L_x_10731) ;  /* 0x0000000000048947 */ /* 0x000fec0003800000 */
[----:B------:R-:W-:Y:S01]  /*1ccd0*/  BPT.TRAP 0x1 ;  /* 0x000000040000795c */ /* 0x000fe20000300000 */
.L_x_10731:
[----:B------:R-:W-:Y:S01]  /*1cce0*/  IMAD R3, R24, 0x8, R7 ;  /* 0x0000000818037824 */ /* 0x000fe200078e0207 */
[----:B------:R-:W-:-:S04]  /*1ccf0*/  SHF.L.U32 R2, R2, 0x1f, RZ ;  /* 0x0000001f02027819 */ /* 0x000fc800000006ff */
[----:B------:R-:W2:Y:S02]  /*1cd00*/  SYNCS.PHASECHK.TRANS64.TRYWAIT P1, [R3+URZ+0x32440], R2 ;  /* 0x03244002030075a7 */ /* 0x000ea4000802017f */
[----:B--2---:R-:W-:Y:S05]  /*1cd10*/  @!P1 BRA `(.L_x_10732) ;  /* 0x00000060007c9947 */ /* 0x004fea0003800000 */
.L_x_10961:
[----:B------:R-:W-:Y:S05]  /*1cd20*/  @!P0 BRA `(.L_x_10733) ;  /* 0x0000000000048947 */ /* 0x000fea0003800000 */
[----:B------:R-:W-:Y:S01]  /*1cd30*/  BPT.TRAP 0x1 ;  /* 0x000000040000795c */ /* 0x000fe20000300000 */
.L_x_10733:
[----:B------:R-:W4:Y:S02]  /*1cd40*/  SYNCS.PHASECHK.TRANS64.TRYWAIT P1, [R5+URZ+0x32460], R0 ;  /* 0x03246000050075a7 */ /* 0x000f24000802017f */
[----:B----4-:R-:W-:Y:S05]  /*1cd50*/  @!P1 BRA `(.L_x_10734) ;  /* 0x0000006000809947 */ /* 0x010fea0003800000 */
.L_x_10962:
[----:B------:R-:W-:Y:S05]  /*1cd60*/  @!P0 BRA `(.L_x_10735) ;  /* 0x0000000000048947 */ /* 0x000fea0003800000 */
[----:B------:R-:W-:Y:S01]  /*1cd70*/  BPT.TRAP 0x1 ;  /* 0x000000040000795c */ /* 0x000fe20000300000 */
.L_x_10735:
[----:B------:R0:W0:Y:S02]  /*1cd80*/  SYNCS.PHASECHK.TRANS64.TRYWAIT P0, [R3+URZ+0x32460], R2 ;  /* 0x03246002030075a7 */ /* 0x000024000800017f */
[----:B0-----:R-:W-:Y:S05]  /*1cd90*/  @!P0 NANOSLEEP.SYNCS 0x989680 ;  /* 0x009896800000895d */ /* 0x001fea0003900000 */
[----:B------:R-:W0:Y:S02]  /*1cda0*/  @!P0 SYNCS.PHASECHK.TRANS64 P0, [R3+URZ+0x32460], R2 ;  /* 0x03246002030085a7 */ /* 0x000e24000800007f */
[----:B0-----:R-:W-:Y:S05]  /*1cdb0*/  @!P0 BRA `(.L_x_10735) ;  /* 0xfffffffc00f08947 */ /* 0x001fea000383ffff */
.L_x_10453:
[----:B------:R-:W-:Y:S05]  /*1cdc0*/  BSYNC B9 ;  /* 0x0000000000097941 */ /* 0x000fea0003800000 */
.L_x_10450:
[----:B------:R-:W-:Y:S05]  /*1cdd0*/  EXIT ;  /* 0x000000000000794d */ /* 0x000fea0003800000 */
.L_x_10473:
[----:B0-----:R0:W1:Y:S02]  /*1cde0*/  SYNCS.PHASECHK.TRANS64.TRYWAIT P5, [R0+URZ+0x32490], R95 ;  /* 0x0324905f000075a7 */ /* 0x00106400080a017f */
[----:B-1----:R-:W-:Y:S05]  /*1cdf0*/  @!P5 NANOSLEEP.SYNCS 0x989680 ;  /* 0x009896800000d95d */ /* 0x002fea0003900000 */
[----:B------:R-:W1:Y:S02]  /*1ce00*/  @!P5 SYNCS.PHASECHK.TRANS64 P5, [R0+URZ+0x32490], R95 ;  /* 0x0324905f0000d5a7 */ /* 0x000e6400080a007f */
[----:B-1----:R-:W-:Y:S05]  /*1ce10*/  @!P5 BRA `(.L_x_10473) ;  /* 0xfffffffc00f0d947 */ /* 0x002fea000383ffff */
[----:B------:R-:W-:Y:S05]  /*1ce20*/  BRA `(.L_x_10736) ;  /* 0xfffffe68006c7947 */ /* 0x000fea000383ffff */
.L_x_10474:
        /* <DEDUP_REMOVED lines=8> */
.L_x_10738:
[----:B------:R-:W-:Y:S05]  /*1ceb0*/  BSYNC B1 ;  /* 0x0000000000017941 */ /* 0x000fea0003800000 */
.L_x_10737:
        /* <DEDUP_REMOVED lines=8> */
.L_x_10739:
[----:B------:R-:W-:Y:S01]  /*1cf40*/  IMAD.MOV.U32 R11, RZ, RZ, R14 ;  /* 0x000000ffff0b7224 */ /* 0x000fe200078e000e */
[----:B------:R-:W-:Y:S06]  /*1cf50*/  BRA `(.L_x_10740) ;  /* 0xfffffe6800347947 */ /* 0x000fec000383ffff */
.L_x_10483:
[----:B------:R-:W-:Y:S01]  /*1cf60*/  BSSY B1, `(.L_x_10741) ;  /* 0x0000008000017945 */ /* 0x000fe20003800000 */
[----:B----4-:R-:W-:Y:S02]  /*1cf70*/  IMAD.MOV.U32 R13, RZ, RZ, R97 ;  /* 0x000000ffff0d7224 */ /* 0x010fe400078e0061 */
[----:B------:R-:W-:Y:S02]  /*1cf80*/  IMAD.MOV.U32 R12, RZ, RZ, 0x1 ;  /* 0x00000001ff0c7424 */ /* 0x000fe400078e00ff */
[----:B---3--:R-:W-:Y:S02]  /*1cf90*/  IMAD.MOV.U32 R11, RZ, RZ, 0x1c1f ;  /* 0x00001c1fff0b7424 */ /* 0x008fe400078e00ff */
[----:B------:R-:W-:-:S07]  /*1cfa0*/  IMAD.MOV.U32 R15, RZ, RZ, -0x1 ;  /* 0xffffffffff0f7424 */ /* 0x000fce00078e00ff */
[----:B012---:R-:W-:Y:S05]  /*1cfb0*/  WARPSYNC.COLLECTIVE R15, `(.L_x_10742) ;  /* 0x000000000f087348 */ /* 0x007fea0003c00000 */
[----:B------:R3:W4:Y:S02]  /*1cfc0*/  SHFL.IDX P6, R14, R13, R12, R11 ;  /* 0x0000000c0d0e7389 */ /* 0x00072400000c000b */
[----:B01234-:R-:W-:Y:S01]  /*1cfd0*/  ENDCOLLECTIVE ;  /* 0x000000000000791b */ /* 0x01ffe20003800000 */
.L_x_10742:
[----:B------:R-:W-:Y:S05]  /*1cfe0*/  BSYNC B1 ;  /* 0x0000000000017941 */ /* 0x000fea0003800000 */
.L_x_10741:
        /* <DEDUP_REMOVED lines=8> */
.L_x_10743:
[----:B------:R-:W-:Y:S01]  /*1d070*/  IMAD.MOV.U32 R96, RZ, RZ, R14 ;  /* 0x000000ffff607224 */ /* 0x000fe200078e000e */
[----:B------:R-:W-:Y:S06]  /*1d080*/  BRA `(.L_x_10744) ;  /* 0xfffffe6c00d07947 */ /* 0x000fec000383ffff */
.L_x_10493:
[----:B-1----:R1:W2:Y:S02]  /*1d090*/  SYNCS.PHASECHK.TRANS64.TRYWAIT P4, [R0+URZ+0x32490], R95 ;  /* 0x0324905f000075a7 */ /* 0x0022a4000808017f */
[----:B--2---:R-:W-:Y:S05]  /*1d0a0*/  @!P4 NANOSLEEP.SYNCS 0x989680 ;  /* 0x009896800000c95d */ /* 0x004fea0003900000 */
[----:B------:R-:W2:Y:S02]  /*1d0b0*/  @!P4 SYNCS.PHASECHK.TRANS64 P4, [R0+URZ+0x32490], R95 ;  /* 0x0324905f0000c5a7 */ /* 0x000ea4000808007f */
[----:B--2---:R-:W-:Y:S05]  /*1d0c0*/  @!P4 BRA `(.L_x_10493) ;  /* 0xfffffffc00f0c947 */ /* 0x004fea000383ffff */
[----:B------:R-:W-:Y:S05]  /*1d0d0*/  BRA `(.L_x_10745) ;  /* 0xfffffe7800b47947 */ /* 0x000fea000383ffff */
.L_x_10494:
        /* <DEDUP_REMOVED lines=8> */
.L_x_10747:
[----:B------:R-:W-:Y:S05]  /*1d160*/  BSYNC B1 ;  /* 0x0000000000017941 */ /* 0x000fea0003800000 */
.L_x_10746:
        /* <DEDUP_REMOVED lines=8> */
.L_x_10748:
[----:B------:R-:W-:Y:S01]  /*1d1f0*/  IMAD.MOV.U32 R11, RZ, RZ, R14 ;  /* 0x000000ffff0b7224 */ /* 0x000fe200078e000e */
[----:B------:R-:W-:Y:S06]  /*1d200*/  BRA `(.L_x_10749) ;  /* 0xfffffe7800807947 */ /* 0x000fec000383ffff */
.L_x_10499:
        /* <DEDUP_REMOVED lines=8> */
.L_x_10751:
[----:B------:R-:W-:Y:S05]  /*1d290*/  BSYNC B1 ;  /* 0x0000000000017941 */ /* 0x000fea0003800000 */
.L_x_10750:
[----:B------:R-:W-:Y:S01]  /*1d2a0*/  IMAD.MOV.U32 R13, RZ, RZ, R96 ;  /* 0x000000ffff0d7224 */ /* 0x000fe200078e0060 */
[----:B------:R-:W-:Y:S01]  /*1d2b0*/  MOV R15, 0xffffffff ;  /* 0xffffffff000f7802 */ /* 0x000fe20000000f00 */
[----:B------:R-:W-:Y:S02]  /*1d2c0*/  IMAD.MOV.U32 R12, RZ, RZ, 0x1 ;  /* 0x00000001ff0c7424 */ /* 0x000fe400078e00ff */
[----:B------:R-:W-:Y:S02]  /*1d2d0*/  IMAD.MOV.U32 R11, RZ, RZ, 0x1c1f ;  /* 0x00001c1fff0b7424 */ /* 0x000fe400078e00ff */
[----:B------:R-:W-:-:S07]  /*1d2e0*/  IMAD.MOV.U32 R97, RZ, RZ, R14 ;  /* 0x000000ffff617224 */ /* 0x000fce00078e000e */
[----:B------:R-:W-:Y:S05]  /*1d2f0*/  WARPSYNC.COLLECTIVE R15, `(.L_x_10752) ;  /* 0x000000000f087348 */ /* 0x000fea0003c00000 */
[----:B------:R0:W1:Y:S02]  /*1d300*/  SHFL.IDX P6, R14, R13, R12, R11 ;  /* 0x0000000c0d0e7389 */ /* 0x00006400000c000b */
[----:B01----:R-:W-:Y:S01]  /*1d310*/  ENDCOLLECTIVE ;  /* 0x000000000000791b */ /* 0x003fe20003800000 */
.L_x_10752:
[----:B------:R-:W-:Y:S01]  /*1d320*/  IMAD.MOV.U32 R96, RZ, RZ, R14 ;  /* 0x000000ffff607224 */ /* 0x000fe200078e000e */
[----:B------:R-:W-:Y:S06]  /*1d330*/  BRA `(.L_x_10753) ;  /* 0xfffffe8000307947 */ /* 0x000fec000383ffff */
.L_x_10504:
[----:B-1----:R1:W2:Y:S02]  /*1d340*/  SYNCS.PHASECHK.TRANS64.TRYWAIT P2, [R0+URZ+0x32490], R95 ;  /* 0x0324905f000075a7 */ /* 0x0022a4000804017f */
[----:B--2---:R-:W-:Y:S05]  /*1d350*/  @!P2 NANOSLEEP.SYNCS 0x989680 ;  /* 0x009896800000a95d */ /* 0x004fea0003900000 */
[----:B------:R-:W2:Y:S02]  /*1d360*/  @!P2 SYNCS.PHASECHK.TRANS64 P2, [R0+URZ+0x32490], R95 ;  /* 0x0324905f0000a5a7 */ /* 0x000ea4000804007f */
[----:B--2---:R-:W-:Y:S05]  /*1d370*/  @!P2 BRA `(.L_x_10504) ;  /* 0xfffffffc00f0a947 */ /* 0x004fea000383ffff */
[----:B------:R-:W-:Y:S05]  /*1d380*/  BRA `(.L_x_10754) ;  /* 0xfffffe8800407947 */ /* 0x000fea000383ffff */
.L_x_10505:
        /* <DEDUP_REMOVED lines=8> */
.L_x_10756:
[----:B------:R-:W-:Y:S05]  /*1d410*/  BSYNC B1 ;  /* 0x0000000000017941 */ /* 0x000fea0003800000 */
.L_x_10755:
        /* <DEDUP_REMOVED lines=8> */
.L_x_10757:
[----:B------:R-:W-:Y:S05]  /*1d4a0*/  BRA `(.L_x_10758) ;  /* 0xfffffe8800607947 */ /* 0x000fea000383ffff */
.L_x_10508:
        /* <DEDUP_REMOVED lines=8> */
.L_x_10760:
[----:B------:R-:W-:Y:S05]  /*1d530*/  BSYNC B1 ;  /* 0x0000000000017941 */ /* 0x000fea0003800000 */
.L_x_10759:
        /* <DEDUP_REMOVED lines=8> */
.L_x_10761:
[----:B------:R-:W-:Y:S05]  /*1d5c0*/  BRA `(.L_x_10762) ;  /* 0xfffffe8800607947 */ /* 0x000fea000383ffff */
.L_x_10512:
[----:B------:R0:W0:Y:S02]  /*1d5d0*/  SYNCS.PHASECHK.TRANS64.TRYWAIT P3, [R0+URZ+0x324b0], R95 ;  /* 0x0324b05f000075a7 */ /* 0x000024000806017f */
[----:B0-----:R-:W-:Y:S05]  /*1d5e0*/  @!P3 NANOSLEEP.SYNCS 0x989680 ;  /* 0x009896800000b95d */ /* 0x001fea0003900000 */
[----:B------:R-:W0:Y:S02]  /*1d5f0*/  @!P3 SYNCS.PHASECHK.TRANS64 P3, [R0+URZ+0x324b0], R95 ;  /* 0x0324b05f0000b5a7 */ /* 0x000e24000806007f */
[----:B0-----:R-:W-:Y:S05]  /*1d600*/  @!P3 BRA `(.L_x_10512) ;  /* 0xfffffffc00f0b947 */ /* 0x001fea000383ffff */
[----:B------:R-:W-:Y:S05]  /*1d610*/  BRA `(.L_x_10763) ;  /* 0xfffffe8800d87947 */ /* 0x000fea000383ffff */
.L_x_10522:
[----:B------:R-:W-:Y:S01]  /*1d620*/  BSSY B0, `(.L_x_10764) ;  /* 0x0000007000007945 */ /* 0x000fe20003800000 */
[----:B------:R-:W-:Y:S02]  /*1d630*/  IMAD.MOV.U32 R12, RZ, RZ, RZ ;  /* 0x000000ffff0c7224 */ /* 0x000fe400078e00ff */
[----:B------:R-:W-:Y:S02]  /*1d640*/  IMAD.MOV.U32 R11, RZ, RZ, 0x1f ;  /* 0x0000001fff0b7424 */ /* 0x000fe400078e00ff */
[----:B------:R-:W-:-:S07]  /*1d650*/  IMAD.MOV.U32 R15, RZ, RZ, -0x1 ;  /* 0xffffffffff0f7424 */ /* 0x000fce00078e00ff */
[----:B-----5:R-:W-:Y:S05]  /*1d660*/  WARPSYNC.COLLECTIVE R15, `(.L_x_10765) ;  /* 0x000000000f087348 */ /* 0x020fea0003c00000 */
[----:B------:R0:W1:Y:S02]  /*1d670*/  SHFL.IDX P6, R14, R13, R12, R11 ;  /* 0x0000000c0d0e7389 */ /* 0x00006400000c000b */
[----:B01---5:R-:W-:Y:S01]  /*1d680*/  ENDCOLLECTIVE ;  /* 0x000000000000791b */ /* 0x023fe20003800000 */
.L_x_10765:
[----:B------:R-:W-:Y:S05]  /*1d690*/  BSYNC B0 ;  /* 0x0000000000007941 */ /* 0x000fea0003800000 */
.L_x_10764:
[----:B------:R-:W-:Y:S05]  /*1d6a0*/  BRA `(.L_x_10766) ;  /* 0xfffffe9800c47947 */ /* 0x000fea000383ffff */
.L_x_10534:
        /* <DEDUP_REMOVED lines=8> */
.L_x_10768:
[----:B------:R-:W-:Y:S05]  /*1d730*/  BSYNC B1 ;  /* 0x0000000000017941 */ /* 0x000fea0003800000 */
.L_x_10767:
        /* <DEDUP_REMOVED lines=8> */
.L_x_10769:
[----:B------:R-:W-:Y:S02]  /*1d7c0*/  IMAD.MOV.U32 R13, RZ, RZ, R25 ;  /* 0x000000ffff0d7224 */ /* 0x000fe400078e0019 */
[----:B------:R-:W-:-:S07]  /*1d7d0*/  IMAD.MOV.U32 R21, RZ, RZ, R14 ;  /* 0x000000ffff157224 */ /* 0x000fce00078e000e */
[----:B------:R-:W-:Y:S05]  /*1d7e0*/  WARPSYNC.COLLECTIVE R15, `(.L_x_10770) ;  /* 0x000000000f087348 */ /* 0x000fea0003c00000 */
[----:B------:R0:W1:Y:S02]  /*1d7f0*/  SHFL.IDX P6, R14, R13, R12, R11 ;  /* 0x0000000c0d0e7389 */ /* 0x00006400000c000b */
[----:B01----:R-:W-:Y:S01]  /*1d800*/  ENDCOLLECTIVE ;  /* 0x000000000000791b */ /* 0x003fe20003800000 */
.L_x_10770:
[----:B------:R-:W-:Y:S02]  /*1d810*/  IMAD.MOV.U32 R13, RZ, RZ, R28 ;  /* 0x000000ffff0d7224 */ /* 0x000fe400078e001c */
[----:B------:R-:W-:-:S07]  /*1d820*/  IMAD.MOV.U32 R25, RZ, RZ, R14 ;  /* 0x000000ffff197224 */ /* 0x000fce00078e000e */
[----:B------:R-:W-:Y:S05]  /*1d830*/  WARPSYNC.COLLECTIVE R15, `(.L_x_10771) ;  /* 0x000000000f087348 */ /* 0x000fea0003c00000 */
[----:B------:R0:W1:Y:S02]  /*1d840*/  SHFL.IDX P6, R14, R13, R12, R11 ;  /* 0x0000000c0d0e7389 */ /* 0x00006400000c000b */
[----:B01----:R-:W-:Y:S01]  /*1d850*/  ENDCOLLECTIVE ;  /* 0x000000000000791b */ /* 0x003fe20003800000 */
.L_x_10771:
[----:B------:R-:W-:Y:S01]  /*1d860*/  IMAD.MOV.U32 R20, RZ, RZ, R14 ;  /* 0x000000ffff147224 */ /* 0x000fe200078e000e */
[----:B------:R-:W-:Y:S06]  /*1d870*/  BRA `(.L_x_10772) ;  /* 0xfffffe9c00dc7947 */ /* 0x000fec000383ffff */
.L_x_10538:
[----:B0-----:R0:W1:Y:S02]  /*1d880*/  SYNCS.PHASECHK.TRANS64.TRYWAIT P0, [R19+URZ+0x32400], R26 ;  /* 0x0324001a130075a7 */ /* 0x001064000800017f */
[----:B-1----:R-:W-:Y:S05]  /*1d890*/  @!P0 NANOSLEEP.SYNCS 0x989680 ;  /* 0x009896800000895d */ /* 0x002fea0003900000 */
[----:B------:R-:W1:Y:S02]  /*1d8a0*/  @!P0 SYNCS.PHASECHK.TRANS64 P0, [R19+URZ+0x32400], R26 ;  /* 0x0324001a130085a7 */ /* 0x000e64000800007f */
[----:B-1----:R-:W-:Y:S05]  /*1d8b0*/  @!P0 BRA `(.L_x_10538) ;  /* 0xfffffffc00f08947 */ /* 0x002fea000383ffff */
[----:B------:R-:W-:Y:S05]  /*1d8c0*/  BRA `(.L_x_10773) ;  /* 0xfffffea000f47947 */ /* 0x000fea000383ffff */
.L_x_10546:
        /* <DEDUP_REMOVED lines=8> */
.L_x_10775:
[----:B------:R-:W-:Y:S05]  /*1d950*/  BSYNC B1 ;  /* 0x0000000000017941 */ /* 0x000fea0003800000 */
.L_x_10774:
        /* <DEDUP_REMOVED lines=8> */
.L_x_10776:
[----:B------:R-:W-:Y:S02]  /*1d9e0*/  IMAD.MOV.U32 R13, RZ, RZ, R25 ;  /* 0x000000ffff0d7224 */ /* 0x000fe400078e0019 */
[----:B------:R-:W-:-:S07]  /*1d9f0*/  IMAD.MOV.U32 R20, RZ, RZ, R14 ;  /* 0x000000ffff147224 */ /* 0x000fce00078e000e */
[----:B------:R-:W-:Y:S05]  /*1da00*/  WARPSYNC.COLLECTIVE R15, `(.L_x_10777) ;  /* 0x000000000f087348 */ /* 0x000fea0003c00000 */
[----:B------:R0:W1:Y:S02]  /*1da10*/  SHFL.IDX P6, R14, R13, R12, R11 ;  /* 0x0000000c0d0e7389 */ /* 0x00006400000c000b */
[----:B01----:R-:W-:Y:S01]  /*1da20*/  ENDCOLLECTIVE ;  /* 0x000000000000791b */ /* 0x003fe20003800000 */
.L_x_10777:
[----:B------:R-:W-:Y:S02]  /*1da30*/  IMAD.MOV.U32 R13, RZ, RZ, R28 ;  /* 0x000000ffff0d7224 */ /* 0x000fe400078e001c */
[----:B------:R-:W-:-:S07]  /*1da40*/  IMAD.MOV.U32 R21, RZ, RZ, R14 ;  /* 0x000000ffff157224 */ /* 0x000fce00078e000e */
[----:B------:R-:W-:Y:S05]  /*1da50*/  WARPSYNC.COLLECTIVE R15, `(.L_x_10778) ;  /* 0x000000000f087348 */ /* 0x000fea0003c00000 */
[----:B------:R0:W1:Y:S02]  /*1da60*/  SHFL.IDX P6, R14, R13, R12, R11 ;  /* 0x0000000c0d0e7389 */ /* 0x00006400000c000b */
[----:B01----:R-:W-:Y:S01]  /*1da70*/  ENDCOLLECTIVE ;  /* 0x000000000000791b */ /* 0x003fe20003800000 */
.L_x_10778:
[----:B------:R-:W-:Y:S05]  /*1da80*/  BRA `(.L_x_10779) ;  /* 0xfffffeac00647947 */ /* 0x000fea000383ffff */
.L_x_10550:
[----:B0-----:R0:W1:Y:S02]  /*1da90*/  SYNCS.PHASECHK.TRANS64.TRYWAIT P1, [R19+URZ+0x32400], R28 ;  /* 0x0324001c130075a7 */ /* 0x001064000802017f */
[----:B-1----:R-:W-:Y:S05]  /*1daa0*/  @!P1 NANOSLEEP.SYNCS 0x989680 ;  /* 0x009896800000995d */ /* 0x002fea0003900000 */
[----:B------:R-:W1:Y:S02]  /*1dab0*/  @!P1 SYNCS.PHASECHK.TRANS64 P1, [R19+URZ+0x32400], R28 ;  /* 0x0324001c130095a7 */ /* 0x000e64000802007f */
[----:B-1----:R-:W-:Y:S05]  /*1dac0*/  @!P1 BRA `(.L_x_10550) ;  /* 0xfffffffc00f09947 */ /* 0x002fea000383ffff */
[----:B------:R-:W-:Y:S05]  /*1dad0*/  BRA `(.L_x_10780) ;  /* 0xfffffeb000447947 */ /* 0x000fea000383ffff */
.L_x_10556:
[----:B--2---:R2:W4:Y:S02]  /*1dae0*/  SYNCS.PHASECHK.TRANS64.TRYWAIT P1, [R0+URZ+0x32430], R13 ;  /* 0x0324300d000075a7 */ /* 0x004524000802017f */
[----:B----4-:R-:W-:Y:S05]  /*1daf0*/  @!P1 NANOSLEEP.SYNCS 0x989680 ;  /* 0x009896800000995d */ /* 0x010fea0003900000 */
[----:B------:R-:W4:Y:S02]  /*1db00*/  @!P1 SYNCS.PHASECHK.TRANS64 P1, [R0+URZ+0x32430], R13 ;  /* 0x0324300d000095a7 */ /* 0x000f24000802007f */
[----:B----4-:R-:W-:Y:S05]  /*1db10*/  @!P1 BRA `(.L_x_10556) ;  /* 0xfffffffc00f09947 */ /* 0x010fea000383ffff */
[----:B------:R-:W-:Y:S05]  /*1db20*/  BRA `(.L_x_10555) ;  /* 0xfffffebc00907947 */ /* 0x000fea000383ffff */
.L_x_10558:
[----:B---3--:R3:W4:Y:S02]  /*1db30*/  SYNCS.PHASECHK.TRANS64.TRYWAIT P1, [R19+URZ+0x32410], R4 ;  /* 0x03241004130075a7 */ /* 0x008724000802017f */
[----:B----4-:R-:W-:Y:S05]  /*1db40*/  @!P1 NANOSLEEP.SYNCS 0x989680 ;  /* 0x009896800000995d */ /* 0x010fea0003900000 */
[----:B------:R-:W4:Y:S02]  /*1db50*/  @!P1 SYNCS.PHASECHK.TRANS64 P1, [R19+URZ+0x32410], R4 ;  /* 0x03241004130095a7 */ /* 0x000f24000802007f */
[----:B----4-:R-:W-:Y:S05]  /*1db60*/  @!P1 BRA `(.L_x_10558) ;  /* 0xfffffffc00f09947 */ /* 0x010fea000383ffff */
[----:B------:R-:W-:Y:S05]  /*1db70*/  BRA `(.L_x_10781) ;  /* 0xfffffec0003c7947 */ /* 0x000fea000383ffff */
.L_x_10562:
[----:B------:R0:W0:Y:S02]  /*1db80*/  SYNCS.PHASECHK.TRANS64.TRYWAIT P1, [R0+URZ+0x32450], R13 ;  /* 0x0324500d000075a7 */ /* 0x000024000802017f */
[----:B0-----:R-:W-:Y:S05]  /*1db90*/  @!P1 NANOSLEEP.SYNCS 0x989680 ;  /* 0x009896800000995d */ /* 0x001fea0003900000 */
[----:B------:R-:W0:Y:S02]  /*1dba0*/  @!P1 SYNCS.PHASECHK.TRANS64 P1, [R0+URZ+0x32450], R13 ;  /* 0x0324500d000095a7 */ /* 0x000e24000802007f */
[----:B0-----:R-:W-:Y:S05]  /*1dbb0*/  @!P1 BRA `(.L_x_10562) ;  /* 0xfffffffc00f09947 */ /* 0x001fea000383ffff */
[----:B------:R-:W-:Y:S05]  /*1dbc0*/  BRA `(.L_x_10561) ;  /* 0xfffffec0004c7947 */ /* 0x000fea000383ffff */
.L_x_10569:
[----:B-1----:R1:W2:Y:S02]  /*1dbd0*/  SYNCS.PHASECHK.TRANS64.TRYWAIT P2, [R0+URZ+0x32430], R6 ;  /* 0x03243006000075a7 */ /* 0x0022a4000804017f */
[----:B--2---:R-:W-:Y:S05]  /*1dbe0*/  @!P2 NANOSLEEP.SYNCS 0x989680 ;  /* 0x009896800000a95d */ /* 0x004fea0003900000 */
[----:B------:R-:W2:Y:S02]  /*1dbf0*/  @!P2 SYNCS.PHASECHK.TRANS64 P2, [R0+URZ+0x32430], R6 ;  /* 0x032430060000a5a7 */ /* 0x000ea4000804007f */
[----:B--2---:R-:W-:Y:S05]  /*1dc00*/  @!P2 BRA `(.L_x_10569) ;  /* 0xfffffffc00f0a947 */ /* 0x004fea000383ffff */
[----:B------:R-:W-:Y:S05]  /*1dc10*/  BRA `(.L_x_10568) ;  /* 0xfffffee800f07947 */ /* 0x000fea000383ffff */
.L_x_10573:
[----:B---3--:R3:W4:Y:S02]  /*1dc20*/  SYNCS.PHASECHK.TRANS64.TRYWAIT P2, [R0+URZ+0x32450], R6 ;  /* 0x03245006000075a7 */ /* 0x008724000804017f */
[----:B----4-:R-:W-:Y:S05]  /*1dc30*/  @!P2 NANOSLEEP.SYNCS 0x989680 ;  /* 0x009896800000a95d */ /* 0x010fea0003900000 */
[----:B------:R-:W4:Y:S02]  /*1dc40*/  @!P2 SYNCS.PHASECHK.TRANS64 P2, [R0+URZ+0x32450], R6 ;  /* 0x032450060000a5a7 */ /* 0x000f24000804007f */
[----:B----4-:R-:W-:Y:S05]  /*1dc50*/  @!P2 BRA `(.L_x_10573) ;  /* 0xfffffffc00f0a947 */ /* 0x010fea000383ffff */
[----:B------:R-:W-:Y:S05]  /*1dc60*/  BRA `(.L_x_10572) ;  /* 0xfffffeec00887947 */ /* 0x000fea000383ffff */
.L_x_10581:
[----:B------:R-:W-:Y:S02]  /*1dc70*/  IMAD.MOV.U32 R13, RZ, RZ, R20 ;  /* 0x000000ffff0d7224 */ /* 0x000fe400078e0014 */
[----:B------:R-:W-:Y:S02]  /*1dc80*/  IMAD.MOV.U32 R12, RZ, RZ, RZ ;  /* 0x000000ffff0c7224 */ /* 0x000fe400078e00ff */
[----:B------:R-:W-:Y:S02]  /*1dc90*/  IMAD.MOV.U32 R11, RZ, RZ, 0x181f ;  /* 0x0000181fff0b7424 */ /* 0x000fe400078e00ff */
[----:B------:R-:W-:-:S07]  /*1dca0*/  IMAD.MOV.U32 R15, RZ, RZ, -0x1 ;  /* 0xffffffffff0f7424 */ /* 0x000fce00078e00ff */
[----:B-----5:R-:W-:Y:S05]  /*1dcb0*/  WARPSYNC.COLLECTIVE R15, `(.L_x_10782) ;  /* 0x000000000f087348 */ /* 0x020fea0003c00000 */
[----:B------:R0:W1:Y:S02]  /*1dcc0*/  SHFL.IDX P6, R14, R13, R12, R11 ;  /* 0x0000000c0d0e7389 */ /* 0x00006400000c000b */
[----:B01---5:R-:W-:Y:S01]  /*1dcd0*/  ENDCOLLECTIVE ;  /* 0x000000000000791b */ /* 0x023fe20003800000 */
.L_x_10782:
[----:B------:R-:W-:Y:S02]  /*1dce0*/  IMAD.MOV.U32 R13, RZ, RZ, R3 ;  /* 0x000000ffff0d7224 */ /* 0x000fe400078e0003 */
[----:B------:R-:W-:-:S07]  /*1dcf0*/  IMAD.MOV.U32 R48, RZ, RZ, R14 ;  /* 0x000000ffff307224 */ /* 0x000fce00078e000e */
[----:B------:R-:W-:Y:S05]  /*1dd00*/  WARPSYNC.COLLECTIVE R15, `(.L_x_10783) ;  /* 0x000000000f087348 */ /* 0x000fea0003c00000 */
[----:B------:R0:W1:Y:S02]  /*1dd10*/  SHFL.IDX P6, R14, R13, R12, R11 ;  /* 0x0000000c0d0e7389 */ /* 0x00006400000c000b */
[----:B01----:R-:W-:Y:S01]  /*1dd20*/  ENDCOLLECTIVE ;  /* 0x000000000000791b */ /* 0x003fe20003800000 */
.L_x_10783:
[----:B------:R-:W-:Y:S05]  /*1dd30*/  BRA `(.L_x_10784) ;  /* 0xffffff3c00687947 */ /* 0x000fea000383ffff */
.L_x_10584:
        /* <DEDUP_REMOVED lines=8> */
.L_x_10786:
[----:B------:R-:W-:Y:S05]  /*1ddc0*/  BSYNC B1 ;  /* 0x0000000000017941 */ /* 0x000fea0003800000 */
.L_x_10785:
        /* <DEDUP_REMOVED lines=8> */
.L_x_10787:
[----:B------:R-:W-:Y:S05]  /*1de50*/  BRA `(.L_x_10788) ;  /* 0xffffff3c00b07947 */ /* 0x000fea000383ffff */
.L_x_10587:
[----:B------:R-:W-:Y:S01]  /*1de60*/  BSSY B1, `(.L_x_10789) ;  /* 0x0000008000017945 */ /* 0x000fe20003800000 */
[----:B------:R-:W-:Y:S02]  /*1de70*/  IMAD.MOV.U32 R13, RZ, RZ, R20 ;  /* 0x000000ffff0d7224 */ /* 0x000fe400078e0014 */
[----:B------:R-:W-:Y:S02]  /*1de80*/  IMAD.MOV.U32 R12, RZ, RZ, 0x2 ;  /* 0x00000002ff0c7424 */ /* 0x000fe400078e00ff */
[----:B--2---:R-:W-:Y:S02]  /*1de90*/  IMAD.MOV.U32 R11, RZ, RZ, 0x181f ;  /* 0x0000181fff0b7424 */ /* 0x004fe400078e00ff */
[----:B------:R-:W-:-:S07]  /*1dea0*/  IMAD.MOV.U32 R15, RZ, RZ, -0x1 ;  /* 0xffffffffff0f7424 */ /* 0x000fce00078e00ff */
[----:B01-34-:R-:W-:Y:S05]  /*1deb0*/  WARPSYNC.COLLECTIVE R15, `(.L_x_10790) ;  /* 0x000000000f087348 */ /* 0x01bfea0003c00000 */
[----:B------:R2:W0:Y:S02]  /*1dec0*/  SHFL.IDX P6, R14, R13, R12, R11 ;  /* 0x0000000c0d0e7389 */ /* 0x00042400000c000b */
[----:B01234-:R-:W-:Y:S01]  /*1ded0*/  ENDCOLLECTIVE ;  /* 0x000000000000791b */ /* 0x01ffe20003800000 */
.L_x_10790:
[----:B------:R-:W-:Y:S05]  /*1dee0*/  BSYNC B1 ;  /* 0x0000000000017941 */ /* 0x000fea0003800000 */
.L_x_10789:
        /* <DEDUP_REMOVED lines=8> */
.L_x_10791:
[----:B------:R-:W-:Y:S05]  /*1df70*/  BRA `(.L_x_10792) ;  /* 0xffffff3c00f87947 */ /* 0x000fea000383ffff */
.L_x_10590:
[----:B------:R-:W-:Y:S01]  /*1df80*/  BSSY B1, `(.L_x_10793) ;  /* 0x0000008000017945 */ /* 0x000fe20003800000 */
[----:B------:R-:W-:Y:S02]  /*1df90*/  IMAD.MOV.U32 R13, RZ, RZ, R20 ;  /* 0x000000ffff0d7224 */ /* 0x000fe400078e0014 */
[----:B------:R-:W-:Y:S02]  /*1dfa0*/  IMAD.MOV.U32 R12, RZ, RZ, 0x3 ;  /* 0x00000003ff0c7424 */ /* 0x000fe400078e00ff */
[----:B0-----:R-:W-:Y:S02]  /*1dfb0*/  IMAD.MOV.U32 R11, RZ, RZ, 0x181f ;  /* 0x0000181fff0b7424 */ /* 0x001fe400078e00ff */
[----:B------:R-:W-:-:S07]  /*1dfc0*/  IMAD.MOV.U32 R15, RZ, RZ, -0x1 ;  /* 0xffffffffff0f7424 */ /* 0x000fce00078e00ff */
[----:B-1234-:R-:W-:Y:S05]  /*1dfd0*/  WARPSYNC.COLLECTIVE R15, `(.L_x_10794) ;  /* 0x000000000f087348 */ /* 0x01efea0003c00000 */
[----:B------:R0:W0:Y:S02]  /*1dfe0*/  SHFL.IDX P6, R14, R13, R12, R11 ;  /* 0x0000000c0d0e7389 */ /* 0x00002400000c000b */
[----:B01234-:R-:W-:Y:S01]  /*1dff0*/  ENDCOLLECTIVE ;  /* 0x000000000000791b */ /* 0x01ffe20003800000 */
.L_x_10794:
[----:B------:R-:W-:Y:S05]  /*1e000*/  BSYNC B1 ;  /* 0x0000000000017941 */ /* 0x000fea0003800000 */
.L_x_10793:
        /* <DEDUP_REMOVED lines=8> */
.L_x_10795:
[----:B------:R-:W-:Y:S05]  /*1e090*/  BRA `(.L_x_10796) ;  /* 0xffffff4000407947 */ /* 0x000fea000383ffff */
.L_x_10592:
[----:B------:R-:W-:Y:S02]  /*1e0a0*/  IMAD.MOV.U32 R13, RZ, RZ, R8 ;  /* 0x000000ffff0d7224 */ /* 0x000fe400078e0008 */
[----:B------:R-:W-:Y:S02]  /*1e0b0*/  IMAD.MOV.U32 R12, RZ, RZ, RZ ;  /* 0x000000ffff0c7224 */ /* 0x000fe400078e00ff */
[----:B------:R-:W-:Y:S02]  /*1e0c0*/  IMAD.MOV.U32 R11, RZ, RZ, 0x1c1f ;  /* 0x00001c1fff0b7424 */ /* 0x000fe400078e00ff */
[----:B------:R-:W-:-:S07]  /*1e0d0*/  IMAD.MOV.U32 R15, RZ, RZ, -0x1 ;  /* 0xffffffffff0f7424 */ /* 0x000fce00078e00ff */
[----:B------:R-:W-:Y:S05]  /*1e0e0*/  WARPSYNC.COLLECTIVE R15, `(.L_x_10797) ;  /* 0x000000000f087348 */ /* 0x000fea0003c00000 */
[----:B------:R0:W1:Y:S02]  /*1e0f0*/  SHFL.IDX P6, R14, R13, R12, R11 ;  /* 0x0000000c0d0e7389 */ /* 0x00006400000c000b */
[----:B01----:R-:W-:Y:S01]  /*1e100*/  ENDCOLLECTIVE ;  /* 0x000000000000791b */ /* 0x003fe20003800000 */
.L_x_10797:
[----:B------:R-:W-:Y:S02]  /*1e110*/  IMAD.MOV.U32 R13, RZ, RZ, R3 ;  /* 0x000000ffff0d7224 */ /* 0x000fe400078e0003 */
[----:B------:R-:W-:-:S07]  /*1e120*/  IMAD.MOV.U32 R9, RZ, RZ, R14 ;  /* 0x000000ffff097224 */ /* 0x000fce00078e000e */
[----:B------:R-:W-:Y:S05]  /*1e130*/  WARPSYNC.COLLECTIVE R15, `(.L_x_10798) ;  /* 0x000000000f087348 */ /* 0x000fea0003c00000 */
[----:B------:R0:W1:Y:S02]  /*1e140*/  SHFL.IDX P6, R14, R13, R12, R11 ;  /* 0x0000000c0d0e7389 */ /* 0x00006400000c000b */
[----:B01----:R-:W-:Y:S01]  /*1e150*/  ENDCOLLECTIVE ;  /* 0x000000000000791b */ /* 0x003fe20003800000 */
.L_x_10798:
[----:B------:R-:W-:Y:S01]  /*1e160*/  IMAD.MOV.U32 R12, RZ, RZ, R14 ;  /* 0x000000ffff0c7224 */ /* 0x000fe200078e000e */
[----:B------:R-:W-:Y:S06]  /*1e170*/  BRA `(.L_x_10799) ;  /* 0xffffff4400407947 */ /* 0x000fec000383ffff */
.L_x_10595:
[----:B------:R-:W-:Y:S01]  /*1e180*/  BSSY B1, `(.L_x_10800) ;  /* 0x0000008000017945 */ /* 0x000fe20003800000 */
[----:B---3--:R-:W-:Y:S02]  /*1e190*/  IMAD.MOV.U32 R13, RZ, RZ, R8 ;  /* 0x000000ffff0d7224 */ /* 0x008fe400078e0008 */
[----:B--2---:R-:W-:Y:S02]  /*1e1a0*/  IMAD.MOV.U32 R12, RZ, RZ, 0x1 ;  /* 0x00000001ff0c7424 */ /* 0x004fe400078e00ff */
[----:B------:R-:W-:Y:S02]  /*1e1b0*/  IMAD.MOV.U32 R11, RZ, RZ, 0x1c1f ;  /* 0x00001c1fff0b7424 */ /* 0x000fe400078e00ff */
[----:B------:R-:W-:-:S07]  /*1e1c0*/  IMAD.MOV.U32 R15, RZ, RZ, -0x1 ;  /* 0xffffffffff0f7424 */ /* 0x000fce00078e00ff */
[----:B01----:R-:W-:Y:S05]  /*1e1d0*/  WARPSYNC.COLLECTIVE R15, `(.L_x_10801) ;  /* 0x000000000f087348 */ /* 0x003fea0003c00000 */
[----:B------:R2:W3:Y:S02]  /*1e1e0*/  SHFL.IDX P6, R14, R13, R12, R11 ;  /* 0x0000000c0d0e7389 */ /* 0x0004e400000c000b */
[----:B0123--:R-:W-:Y:S01]  /*1e1f0*/  ENDCOLLECTIVE ;  /* 0x000000000000791b */ /* 0x00ffe20003800000 */
.L_x_10801:
[----:B------:R-:W-:Y:S05]  /*1e200*/  BSYNC B1 ;  /* 0x0000000000017941 */ /* 0x000fea0003800000 */
.L_x_10800:
        /* <DEDUP_REMOVED lines=8> */
.L_x_10802:
[----:B------:R-:W-:Y:S01]  /*1e290*/  IMAD.MOV.U32 R3, RZ, RZ, R14 ;  /* 0x000000ffff037224 */ /* 0x000fe200078e000e */
[----:B------:R-:W-:Y:S06]  /*1e2a0*/  BRA `(.L_x_10803) ;  /* 0xffffff5000187947 */ /* 0x000fec000383ffff */
.L_x_10599:
[----:B------:R-:W-:Y:S02]  /*1e2b0*/  IMAD.MOV.U32 R13, RZ, RZ, R20 ;  /* 0x000000ffff0d7224 */ /* 0x000fe400078e0014 */
[----:B------:R-:W-:Y:S02]  /*1e2c0*/  IMAD.MOV.U32 R12, RZ, RZ, RZ ;  /* 0x000000ffff0c7224 */ /* 0x000fe400078e00ff */
[----:B------:R-:W-:Y:S02]  /*1e2d0*/  IMAD.MOV.U32 R11, RZ, RZ, 0x181f ;  /* 0x0000181fff0b7424 */ /* 0x000fe400078e00ff */
[----:B------:R-:W-:-:S07]  /*1e2e0*/  IMAD.MOV.U32 R15, RZ, RZ, -0x1 ;  /* 0xffffffffff0f7424 */ /* 0x000fce00078e00ff */
[----:B0-----:R-:W-:Y:S05]  /*1e2f0*/  WARPSYNC.COLLECTIVE R15, `(.L_x_10804) ;  /* 0x000000000f087348 */ /* 0x001fea0003c00000 */
[----:B------:R1:W2:Y:S02]  /*1e300*/  SHFL.IDX P6, R14, R13, R12, R11 ;  /* 0x0000000c0d0e7389 */ /* 0x0002a400000c000b */
[----:B012---:R-:W-:Y:S01]  /*1e310*/  ENDCOLLECTIVE ;  /* 0x000000000000791b */ /* 0x007fe20003800000 */
.L_x_10804:
[----:B------:R-:W-:Y:S02]  /*1e320*/  IMAD.MOV.U32 R13, RZ, RZ, R3 ;  /* 0x000000ffff0d7224 */ /* 0x000fe400078e0003 */
[----:B------:R-:W-:-:S07]  /*1e330*/  IMAD.MOV.U32 R0, RZ, RZ, R14 ;  /* 0x000000ffff007224 */ /* 0x000fce00078e000e */
[----:B------:R-:W-:Y:S05]  /*1e340*/  WARPSYNC.COLLECTIVE R15, `(.L_x_10805) ;  /* 0x000000000f087348 */ /* 0x000fea0003c00000 */
[----:B------:R0:W1:Y:S02]  /*1e350*/  SHFL.IDX P6, R14, R13, R12, R11 ;  /* 0x0000000c0d0e7389 */ /* 0x00006400000c000b */
[----:B01----:R-:W-:Y:S01]  /*1e360*/  ENDCOLLECTIVE ;  /* 0x000000000000791b */ /* 0x003fe20003800000 */
.L_x_10805:
[----:B------:R-:W-:Y:S05]  /*1e370*/  BRA `(.L_x_10806) ;  /* 0xffffff6400587947 */ /* 0x000fea000383ffff */
.L_x_10602:
        /* <DEDUP_REMOVED lines=8> */
.L_x_10808:
[----:B------:R-:W-:Y:S05]  /*1e400*/  BSYNC B1 ;  /* 0x0000000000017941 */ /* 0x000fea0003800000 */
.L_x_10807:
        /* <DEDUP_REMOVED lines=8> */
.L_x_10809:
[----:B------:R-:W-:Y:S05]  /*1e490*/  BRA `(.L_x_10810) ;  /* 0xffffff6400a47947 */ /* 0x000fea000383ffff */
.L_x_10605:
        /* <DEDUP_REMOVED lines=8> */
.L_x_10812:
[----:B------:R-:W-:Y:S05]  /*1e520*/  BSYNC B1 ;  /* 0x0000000000017941 */ /* 0x000fea0003800000 */
.L_x_10811:
        /* <DEDUP_REMOVED lines=8> */
.L_x_10813:
[----:B------:R-:W-:Y:S05]  /*1e5b0*/  BRA `(.L_x_10814) ;  /* 0xffffff6400ec7947 */ /* 0x000fea000383ffff */
.L_x_10608:
        /* <DEDUP_REMOVED lines=8> */
.L_x_10816:
[----:B------:R-:W-:Y:S05]  /*1e640*/  BSYNC B1 ;  /* 0x0000000000017941 */ /* 0x000fea0003800000 */
.L_x_10815:
        /* <DEDUP_REMOVED lines=8> */
.L_x_10817:
[----:B------:R-:W-:Y:S05]  /*1e6d0*/  BRA `(.L_x_10818) ;  /* 0xffffff6800347947 */ /* 0x000fea000383ffff */
.L_x_10625:
        /* <DEDUP_REMOVED lines=8> */
[----:B-1----:R-:W-:Y:S05]  /*1e760*/  WARPSYNC.COLLECTIVE R15, `(.L_x_10820) ;  /* 0x000000000f087348 */ /* 0x002fea0003c00000 */
[----:B------:R0:W2:Y:S02]  /*1e770*/  SHFL.IDX P6, R14, R13, R12, R11 ;  /* 0x0000000c0d0e7389 */ /* 0x0000a400000c000b */
[----:B012---:R-:W-:Y:S01]  /*1e780*/  ENDCOLLECTIVE ;  /* 0x000000000000791b */ /* 0x007fe20003800000 */
.L_x_10820:
[----:B------:R-:W-:Y:S05]  /*1e790*/  BSYNC B1 ;  /* 0x0000000000017941 */ /* 0x000fea0003800000 */
.L_x_10819:
[----:B------:R-:W-:Y:S05]  /*1e7a0*/  BRA `(.L_x_10821) ;  /* 0xffffff8000447947 */ /* 0x000fea000383ffff */
.L_x_10627:
[----:B------:R-:W-:Y:S01]  /*1e7b0*/  BSSY B1, `(.L_x_10822) ;  /* 0x0000006000017945 */ /* 0x000fe20003800000 */
[----:B------:R-:W-:-:S07]  /*1e7c0*/  IMAD.MOV.U32 R15, RZ, RZ, -0x1 ;  /* 0xffffffffff0f7424 */ /* 0x000fce00078e00ff */
[----:B01----:R-:W-:Y:S05]  /*1e7d0*/  WARPSYNC.COLLECTIVE R15, `(.L_x_10823) ;  /* 0x000000000f0c7348 */ /* 0x003fea0003c00000 */
[----:B------:R-:W-:Y:S02]  /*1e7e0*/  ELECT P6, UR62, PT ;  /* 0x00000000003e782f */ /* 0x000fe400038c0000 */
[----:B------:R-:W-:Y:S01]  /*1e7f0*/  MOV R14, UR62 ;  /* 0x0000003e000e7c02 */ /* 0x000fe20008000f00 */
[----:B01----:R-:W-:Y:S10]  /*1e800*/  ENDCOLLECTIVE ;  /* 0x000000000000791b */ /* 0x003ff40003800000 */
.L_x_10823:
[----:B------:R-:W-:Y:S05]  /*1e810*/  BSYNC B1 ;  /* 0x0000000000017941 */ /* 0x000fea0003800000 */
.L_x_10822:
[----:B------:R-:W-:Y:S05]  /*1e820*/  BRA `(.L_x_10626) ;  /* 0xffffff80003c7947 */ /* 0x000fea000383ffff */
.L_x_10629:
[----:B0-----:R0:W2:Y:S02]  /*1e830*/  SYNCS.PHASECHK.TRANS64.TRYWAIT P0, [R22+URZ+0x32420], R7 ;  /* 0x03242007160075a7 */ /* 0x0010a4000800017f */
[----:B--2---:R-:W-:Y:S05]  /*1e840*/  @!P0 NANOSLEEP.SYNCS 0x989680 ;  /* 0x009896800000895d */ /* 0x004fea0003900000 */
[----:B------:R-:W2:Y:S02]  /*1e850*/  @!P0 SYNCS.PHASECHK.TRANS64 P0, [R22+URZ+0x32420], R7 ;  /* 0x03242007160085a7 */ /* 0x000ea4000800007f */
[----:B--2---:R-:W-:Y:S05]  /*1e860*/  @!P0 BRA `(.L_x_10629) ;  /* 0xfffffffc00f08947 */ /* 0x004fea000383ffff */
[----:B------:R-:W-:Y:S05]  /*1e870*/  BRA `(.L_x_10824) ;  /* 0xffffff80004c7947 */ /* 0x000fea000383ffff */
.L_x_10633:
[----:B0-----:R0:W2:Y:S02]  /*1e880*/  SYNCS.PHASECHK.TRANS64.TRYWAIT P0, [R7+URZ+0x324a0], R8 ;  /* 0x0324a008070075a7 */ /* 0x0010a4000800017f */
[----:B--2---:R-:W-:Y:S05]  /*1e890*/  @!P0 NANOSLEEP.SYNCS 0x989680 ;  /* 0x009896800000895d */ /* 0x004fea0003900000 */
[----:B------:R-:W2:Y:S02]  /*1e8a0*/  @!P0 SYNCS.PHASECHK.TRANS64 P0, [R7+URZ+0x324a0], R8 ;  /* 0x0324a008070085a7 */ /* 0x000ea4000800007f */
[----:B--2---:R-:W-:Y:S05]  /*1e8b0*/  @!P0 BRA `(.L_x_10633) ;  /* 0xfffffffc00f08947 */ /* 0x004fea000383ffff */
[----:B------:R-:W-:Y:S05]  /*1e8c0*/  BRA `(.L_x_10825) ;  /* 0xffffff8000647947 */ /* 0x000fea000383ffff */
.L_x_10638:
[----:B--2---:R2:W3:Y:S02]  /*1e8d0*/  SYNCS.PHASECHK.TRANS64.TRYWAIT P0, [R7+URZ+0x324c0], R8 ;  /* 0x0324c008070075a7 */ /* 0x0044e4000800017f */
[----:B---3--:R-:W-:Y:S05]  /*1e8e0*/  @!P0 NANOSLEEP.SYNCS 0x989680 ;  /* 0x009896800000895d */ /* 0x008fea0003900000 */
[----:B------:R-:W3:Y:S02]  /*1e8f0*/  @!P0 SYNCS.PHASECHK.TRANS64 P0, [R7+URZ+0x324c0], R8 ;  /* 0x0324c008070085a7 */ /* 0x000ee4000800007f */
[----:B---3--:R-:W-:Y:S05]  /*1e900*/  @!P0 BRA `(.L_x_10638) ;  /* 0xfffffffc00f08947 */ /* 0x008fea000383ffff */
[----:B------:R-:W-:Y:S05]  /*1e910*/  BRA `(.L_x_10826) ;  /* 0xffffff8000e07947 */ /* 0x000fea000383ffff */
.L_x_10648:
[----:B0-----:R0:W2:Y:S02]  /*1e920*/  SYNCS.PHASECHK.TRANS64.TRYWAIT P2, [R6+URZ+0x324a0], R7 ;  /* 0x0324a007060075a7 */ /* 0x0010a4000804017f */
[----:B--2---:R-:W-:Y:S05]  /*1e930*/  @!P2 NANOSLEEP.SYNCS 0x989680 ;  /* 0x009896800000a95d */ /* 0x004fea0003900000 */
[----:B------:R-:W2:Y:S02]  /*1e940*/  @!P2 SYNCS.PHASECHK.TRANS64 P2, [R6+URZ+0x324a0], R7 ;  /* 0x0324a0070600a5a7 */ /* 0x000ea4000804007f */
[----:B--2---:R-:W-:Y:S05]  /*1e950*/  @!P2 BRA `(.L_x_10648) ;  /* 0xfffffffc00f0a947 */ /* 0x004fea000383ffff */
[----:B------:R-:W-:Y:S05]  /*1e960*/  BRA `(.L_x_10827) ;  /* 0xffffff8800547947 */ /* 0x000fea000383ffff */
.L_x_10653:
[----:B--2---:R2:W3:Y:S02]  /*1e970*/  SYNCS.PHASECHK.TRANS64.TRYWAIT P2, [R6+URZ+0x324c0], R7 ;  /* 0x0324c007060075a7 */ /* 0x0044e4000804017f */
[----:B---3--:R-:W-:Y:S05]  /*1e980*/  @!P2 NANOSLEEP.SYNCS 0x989680 ;  /* 0x009896800000a95d */ /* 0x008fea0003900000 */
[----:B------:R-:W3:Y:S02]  /*1e990*/  @!P2 SYNCS.PHASECHK.TRANS64 P2, [R6+URZ+0x324c0], R7 ;  /* 0x0324c0070600a5a7 */ /* 0x000ee4000804007f */
[----:B---3--:R-:W-:Y:S05]  /*1e9a0*/  @!P2 BRA `(.L_x_10653) ;  /* 0xfffffffc00f0a947 */ /* 0x008fea000383ffff */
[----:B------:R-:W-:Y:S05]  /*1e9b0*/  BRA `(.L_x_10828) ;  /* 0xffffff8800cc7947 */ /* 0x000fea000383ffff */
.L_x_10671:
[----:B------:R-:W1:Y:S01]  /*1e9c0*/  S2R R11, SR_TID.X ;  /* 0x00000000000b7919 */ /* 0x000e620000002100 */
[----:B------:R-:W-:Y:S01]  /*1e9d0*/  BSSY B0, `(.L_x_10829) ;  /* 0x000000a000007945 */ /* 0x000fe20003800000 */
[----:B------:R-:W-:Y:S02]  /*1e9e0*/  IMAD.MOV.U32 R12, RZ, RZ, RZ ;  /* 0x000000ffff0c7224 */ /* 0x000fe400078e00ff */
[----:B------:R-:W-:Y:S01]  /*1e9f0*/  IMAD.MOV.U32 R15, RZ, RZ, -0x1 ;  /* 0xffffffffff0f7424 */ /* 0x000fe200078e00ff */
[----:B-1----:R-:W-:-:S04]  /*1ea00*/  SHF.R.U32.HI R11, RZ, 0x5, R11 ;  /* 0x00000005ff0b7819 */ /* 0x002fc8000001160b */
[----:B------:R-:W-:-:S05]  /*1ea10*/  LOP3.LUT R11, R11, 0x3, RZ, 0xc0, !PT ;  /* 0x000000030b0b7812 */ /* 0x000fca00078ec0ff */
[----:B------:R-:W-:Y:S02]  /*1ea20*/  IMAD.MOV.U32 R13, RZ, RZ, R11 ;  /* 0x000000ffff0d7224 */ /* 0x000fe400078e000b */
[----:B------:R-:W-:-:S07]  /*1ea30*/  IMAD.MOV.U32 R11, RZ, RZ, 0x1f ;  /* 0x0000001fff0b7424 */ /* 0x000fce00078e00ff */
[----:B0----5:R-:W-:Y:S05]  /*1ea40*/  WARPSYNC.COLLECTIVE R15, `(.L_x_10830) ;  /* 0x000000000f087348 */ /* 0x021fea0003c00000 */
[----:B------:R1:W2:Y:S02]  /*1ea50*/  SHFL.IDX P6, R14, R13, R12, R11 ;  /* 0x0000000c0d0e7389 */ /* 0x0002a400000c000b */
[----:B012--5:R-:W-:Y:S01]  /*1ea60*/  ENDCOLLECTIVE ;  /* 0x000000000000791b */ /* 0x027fe20003800000 */
.L_x_10830:
[----:B------:R-:W-:Y:S05]  /*1ea70*/  BSYNC B0 ;  /* 0x0000000000007941 */ /* 0x000fea0003800000 */
.L_x_10829:
[----:B------:R-:W-:Y:S05]  /*1ea80*/  BRA `(.L_x_10831) ;  /* 0xffffff9800e87947 */ /* 0x000fea000383ffff */
.L_x_10674:
[----:B-1----:R1:W2:Y:S02]  /*1ea90*/  SYNCS.PHASECHK.TRANS64.TRYWAIT P0, [R29+URZ+0x32440], R0 ;  /* 0x032440001d0075a7 */ /* 0x0022a4000800017f */
[----:B--2---:R-:W-:Y:S05]  /*1eaa0*/  @!P0 NANOSLEEP.SYNCS 0x989680 ;  /* 0x009896800000895d */ /* 0x004fea0003900000 */
[----:B------:R-:W2:Y:S02]  /*1eab0*/  @!P0 SYNCS.PHASECHK.TRANS64 P0, [R29+URZ+0x32440], R0 ;  /* 0x032440001d0085a7 */ /* 0x000ea4000800007f */
[----:B--2---:R-:W-:Y:S05]  /*1eac0*/  @!P0 BRA `(.L_x_10674) ;  /* 0xfffffffc00f08947 */ /* 0x004fea000383ffff */
[----:B------:R-:W-:Y:S05]  /*1ead0*/  BRA `(.L_x_10832) ;  /* 0xffffff9c00147947 */ /* 0x000fea000383ffff */
.L_x_10675:
        /* <DEDUP_REMOVED lines=8> */
.L_x_10834:
[----:B------:R-:W-:Y:S05]  /*1eb60*/  BSYNC B0 ;  /* 0x0000000000007941 */ /* 0x000fea0003800000 */
.L_x_10833:
        /* <DEDUP_REMOVED lines=9> */
.L_x_10835:
[----:B------:R-:W-:Y:S02]  /*1ec00*/  IMAD.MOV.U32 R13, RZ, RZ, R4 ;  /* 0x000000ffff0d7224 */ /* 0x000fe400078e0004 */
[----:B------:R-:W-:Y:S02]  /*1ec10*/  IMAD.MOV.U32 R12, RZ, RZ, 0x1 ;  /* 0x00000001ff0c7424 */ /* 0x000fe400078e00ff */
[----:B------:R-:W-:-:S07]  /*1ec20*/  IMAD.MOV.U32 R3, RZ, RZ, R14 ;  /* 0x000000ffff037224 */ /* 0x000fce00078e000e */
[----:B------:R-:W-:Y:S05]  /*1ec30*/  WARPSYNC.COLLECTIVE R15, `(.L_x_10836) ;  /* 0x000000000f087348 */ /* 0x000fea0003c00000 */
[----:B------:R0:W1:Y:S02]  /*1ec40*/  SHFL.IDX P6, R14, R13, R12, R11 ;  /* 0x0000000c0d0e7389 */ /* 0x00006400000c000b */
[----:B01----:R-:W-:Y:S01]  /*1ec50*/  ENDCOLLECTIVE ;  /* 0x000000000000791b */ /* 0x003fe20003800000 */
.L_x_10836:
        /* <DEDUP_REMOVED lines=15> */
.L_x_10837:
[----:B------:R-:W-:Y:S02]  /*1ed50*/  @P0 IMAD R6, R5, 0x2, R22 ;  /* 0x0000000205060824 */ /* 0x000fe400078e0216 */
[----:B------:R-:W-:Y:S02]  /*1ed60*/  IMAD.MOV.U32 R13, RZ, RZ, R4 ;  /* 0x000000ffff0d7224 */ /* 0x000fe400078e0004 */
[----:B------:R-:W-:Y:S02]  /*1ed70*/  IMAD.MOV.U32 R12, RZ, RZ, 0x2 ;  /* 0x00000002ff0c7424 */ /* 0x000fe400078e00ff */
[----:B------:R-:W-:-:S07]  /*1ed80*/  IMAD.MOV.U32 R3, RZ, RZ, R14 ;  /* 0x000000ffff037224 */ /* 0x000fce00078e000e */
[----:B------:R-:W-:Y:S05]  /*1ed90*/  WARPSYNC.COLLECTIVE R15, `(.L_x_10838) ;  /* 0x000000000f087348 */ /* 0x000fea0003c00000 */
[----:B------:R0:W1:Y:S02]  /*1eda0*/  SHFL.IDX P6, R14, R13, R12, R11 ;  /* 0x0000000c0d0e7389 */ /* 0x00006400000c000b */
[----:B01----:R-:W-:Y:S01]  /*1edb0*/  ENDCOLLECTIVE ;  /* 0x000000000000791b */ /* 0x003fe20003800000 */
.L_x_10838:
        /* <DEDUP_REMOVED lines=15> */
.L_x_10839:
[----:B------:R-:W-:Y:S02]  /*1eeb0*/  @P0 IMAD R6, R5, 0x2, R22 ;  /* 0x0000000205060824 */ /* 0x000fe400078e0216 */
[----:B------:R-:W-:Y:S02]  /*1eec0*/  IMAD.MOV.U32 R13, RZ, RZ, R4 ;  /* 0x000000ffff0d7224 */ /* 0x000fe400078e0004 */
[----:B------:R-:W-:Y:S02]  /*1eed0*/  IMAD.MOV.U32 R12, RZ, RZ, 0x3 ;  /* 0x00000003ff0c7424 */ /* 0x000fe400078e00ff */
[----:B------:R-:W-:-:S07]  /*1eee0*/  IMAD.MOV.U32 R3, RZ, RZ, R14 ;  /* 0x000000ffff037224 */ /* 0x000fce00078e000e */
[----:B------:R-:W-:Y:S05]  /*1eef0*/  WARPSYNC.COLLECTIVE R15, `(.L_x_10840) ;  /* 0x000000000f087348 */ /* 0x000fea0003c00000 */
[----:B------:R0:W1:Y:S02]  /*1ef00*/  SHFL.IDX P6, R14, R13, R12, R11 ;  /* 0x0000000c0d0e7389 */ /* 0x00006400000c000b */
[----:B01----:R-:W-:Y:S01]  /*1ef10*/  ENDCOLLECTIVE ;  /* 0x000000000000791b */ /* 0x003fe20003800000 */
.L_x_10840:
        /* <DEDUP_REMOVED lines=15> */
.L_x_10841:
[----:B------:R-:W-:Y:S02]  /*1f010*/  @P0 IMAD R6, R5, 0x2, R22 ;  /* 0x0000000205060824 */ /* 0x000fe400078e0216 */
[----:B------:R-:W-:Y:S02]  /*1f020*/  IMAD.MOV.U32 R13, RZ, RZ, R4 ;  /* 0x000000ffff0d7224 */ /* 0x000fe400078e0004 */
[----:B------:R-:W-:Y:S02]  /*1f030*/  IMAD.MOV.U32 R12, RZ, RZ, 0x4 ;  /* 0x00000004ff0c7424 */ /* 0x000fe400078e00ff */
[----:B------:R-:W-:-:S07]  /*1f040*/  IMAD.MOV.U32 R3, RZ, RZ, R14 ;  /* 0x000000ffff037224 */ /* 0x000fce00078e000e */
[----:B------:R-:W-:Y:S05]  /*1f050*/  WARPSYNC.COLLECTIVE R15, `(.L_x_10842) ;  /* 0x000000000f087348 */ /* 0x000fea0003c00000 */
[----:B------:R0:W1:Y:S02]  /*1f060*/  SHFL.IDX P6, R14, R13, R12, R11 ;  /* 0x0000000c0d0e7389 */ /* 0x00006400000c000b */
[----:B01----:R-:W-:Y:S01]  /*1f070*/  ENDCOLLECTIVE ;  /* 0x000000000000791b */ /* 0x003fe20003800000 */
.L_x_10842:
        /* <DEDUP_REMOVED lines=15> */
.L_x_10843:
[----:B------:R-:W-:Y:S02]  /*1f170*/  @P0 IMAD R6, R5, 0x2, R22 ;  /* 0x0000000205060824 */ /* 0x000fe400078e0216 */
[----:B------:R-:W-:Y:S02]  /*1f180*/  IMAD.MOV.U32 R13, RZ, RZ, R4 ;  /* 0x000000ffff0d7224 */ /* 0x000fe400078e0004 */
[----:B------:R-:W-:Y:S02]  /*1f190*/  IMAD.MOV.U32 R12, RZ, RZ, 0x5 ;  /* 0x00000005ff0c7424 */ /* 0x000fe400078e00ff */
[----:B------:R-:W-:-:S07]  /*1f1a0*/  IMAD.MOV.U32 R3, RZ, RZ, R14 ;  /* 0x000000ffff037224 */ /* 0x000fce00078e000e */
[----:B------:R-:W-:Y:S05]  /*1f1b0*/  WARPSYNC.COLLECTIVE R15, `(.L_x_10844) ;  /* 0x000000000f087348 */ /* 0x000fea0003c00000 */
[----:B------:R0:W1:Y:S02]  /*1f1c0*/  SHFL.IDX P6, R14, R13, R12, R11 ;  /* 0x0000000c0d0e7389 */ /* 0x00006400000c000b */
[----:B01----:R-:W-:Y:S01]  /*1f1d0*/  ENDCOLLECTIVE ;  /* 0x000000000000791b */ /* 0x003fe20003800000 */
.L_x_10844:
        /* <DEDUP_REMOVED lines=10> */
.L_x_10845:
[----:B------:R-:W-:Y:S01]  /*1f280*/  @!PT LDS RZ, [RZ] ;  /* 0x00000000fffff984 */ /* 0x000fe20000000800 */
[----:B------:R-:W-:Y:S01]  /*1f290*/  @!PT LDS RZ, [RZ] ;  /* 0x00000000fffff984 */ /* 0x000fe20000000800 */
[----:B------:R-:W-:Y:S01]  /*1f2a0*/  @!PT LDS RZ, [RZ] ;  /* 0x00000000fffff984 */ /* 0x000fe20000000800 */
[----:B------:R0:W-:Y:S01]  /*1f2b0*/  @P0 LDGSTS.E.BYPASS.LTC128B.128 [R6+0x1e400], desc[UR60][R2.64], !P2 ;  /* 0x1e40000002060fae */ /* 0x0001e2000d101d7c */
[----:B------:R-:W-:Y:S01]  /*1f2c0*/  IMAD.MOV.U32 R0, RZ, RZ, R14 ;  /* 0x000000ffff007224 */ /* 0x000fe200078e000e */
[----:B------:R-:W-:Y:S06]  /*1f2d0*/  BRA `(.L_x_10846) ;  /* 0xffffff9800707947 */ /* 0x000fec000383ffff */
.L_x_10680:
        /* <DEDUP_REMOVED lines=9> */
.L_x_10847:
[C---:B------:R-:W-:Y:S01]  /*1f370*/  VIADD R10, R17.reuse, 0x10 ;  /* 0x00000010110a7836 */ /* 0x040fe20000000000 */
[C---:B------:R-:W-:Y:S01]  /*1f380*/  ISETP.GE.AND P0, PT, R17.reuse, R2, PT ;  /* 0x000000021100720c */ /* 0x040fe20003f06270 */
[C---:B------:R-:W-:Y:S02]  /*1f390*/  VIADD R6, R17.reuse, 0x20 ;  /* 0x0000002011067836 */ /* 0x040fe40000000000 */
[----:B------:R-:W-:Y:S01]  /*1f3a0*/  VIADD R8, R17, 0x30 ;  /* 0x0000003011087836 */ /* 0x000fe20000000000 */
[----:B------:R0:W-:Y:S04]  /*1f3b0*/  STL [R1+0x1c], R10 ;  /* 0x00001c0a01007387 */ /* 0x0001e80000100800 */
[----:B------:R0:W-:Y:S01]  /*1f3c0*/  STL [R1+0x20], R6 ;  /* 0x0000200601007387 */ /* 0x0001e20000100800 */
[----:B------:R-:W-:-:S03]  /*1f3d0*/  MOV R13, R0 ;  /* 0x00000000000d7202 */ /* 0x000fc60000000f00 */
[----:B------:R0:W-:Y:S01]  /*1f3e0*/  STL [R1+0x24], R8 ;  /* 0x0000240801007387 */ /* 0x0001e20000100800 */
[----:B------:R-:W-:-:S07]  /*1f3f0*/  IMAD.MOV.U32 R4, RZ, RZ, R14 ;  /* 0x000000ffff047224 */ /* 0x000fce00078e000e */
[----:B0-----:R-:W-:Y:S05]  /*1f400*/  WARPSYNC.COLLECTIVE R15, `(.L_x_10848) ;  /* 0x000000000f087348 */ /* 0x001fea0003c00000 */
[----:B------:R1:W2:Y:S02]  /*1f410*/  SHFL.IDX P6, R14, R13, R12, R11 ;  /* 0x0000000c0d0e7389 */ /* 0x0002a400000c000b */
[----:B012---:R-:W-:Y:S01]  /*1f420*/  ENDCOLLECTIVE ;  /* 0x000000000000791b */ /* 0x007fe20003800000 */
.L_x_10848:
[----:B------:R-:W-:Y:S02]  /*1f430*/  IMAD.MOV.U32 R13, RZ, RZ, R3 ;  /* 0x000000ffff0d7224 */ /* 0x000fe400078e0003 */
[----:B------:R-:W-:Y:S02]  /*1f440*/  IMAD.MOV.U32 R12, RZ, RZ, 0x1 ;  /* 0x00000001ff0c7424 */ /* 0x000fe400078e00ff */
[----:B------:R-:W-:-:S07]  /*1f450*/  IMAD.MOV.U32 R5, RZ, RZ, R14 ;  /* 0x000000ffff057224 */ /* 0x000fce00078e000e */
[----:B------:R-:W-:Y:S05]  /*1f460*/  WARPSYNC.COLLECTIVE R15, `(.L_x_10849) ;  /* 0x000000000f087348 */ /* 0x000fea0003c00000 */
[----:B------:R0:W1:Y:S02]  /*1f470*/  SHFL.IDX P6, R14, R13, R12, R11 ;  /* 0x0000000c0d0e7389 */ /* 0x00006400000c000b */
[----:B01----:R-:W-:Y:S01]  /*1f480*/  ENDCOLLECTIVE ;  /* 0x000000000000791b */ /* 0x003fe20003800000 */
.L_x_10849:
        /* <DEDUP_REMOVED lines=15> */
.L_x_10850:
[----:B------:R-:W-:Y:S02]  /*1f580*/  IMAD.MOV.U32 R13, RZ, RZ, R3 ;  /* 0x000000ffff0d7224 */ /* 0x000fe400078e0003 */
[----:B------:R-:W-:Y:S02]  /*1f590*/  IMAD.MOV.U32 R12, RZ, RZ, 0x2 ;  /* 0x00000002ff0c7424 */ /* 0x000fe400078e00ff */
[----:B------:R-:W-:-:S07]  /*1f5a0*/  IMAD.MOV.U32 R5, RZ, RZ, R14 ;  /* 0x000000ffff057224 */ /* 0x000fce00078e000e */
[----:B------:R-:W-:Y:S05]  /*1f5b0*/  WARPSYNC.COLLECTIVE R15, `(.L_x_10851) ;  /* 0x000000000f087348 */ /* 0x000fea0003c00000 */
[----:B------:R0:W1:Y:S02]  /*1f5c0*/  SHFL.IDX P6, R14, R13, R12, R11 ;  /* 0x0000000c0d0e7389 */ /* 0x00006400000c000b */
[----:B01----:R-:W-:Y:S01]  /*1f5d0*/  ENDCOLLECTIVE ;  /* 0x000000000000791b */ /* 0x003fe20003800000 */
.L_x_10851:
        /* <DEDUP_REMOVED lines=15> */
.L_x_10852:
[----:B------:R-:W-:Y:S02]  /*1f6d0*/  IMAD.MOV.U32 R13, RZ, RZ, R3 ;  /* 0x000000ffff0d7224 */ /* 0x000fe400078e0003 */
[----:B------:R-:W-:Y:S02]  /*1f6e0*/  IMAD.MOV.U32 R12, RZ, RZ, 0x3 ;  /* 0x00000003ff0c7424 */ /* 0x000fe400078e00ff */
[----:B------:R-:W-:-:S07]  /*1f6f0*/  IMAD.MOV.U32 R5, RZ, RZ, R14 ;  /* 0x000000ffff057224 */ /* 0x000fce00078e000e */
[----:B------:R-:W-:Y:S05]  /*1f700*/  WARPSYNC.COLLECTIVE R15, `(.L_x_10853) ;  /* 0x000000000f087348 */ /* 0x000fea0003c00000 */
[----:B------:R0:W1:Y:S02]  /*1f710*/  SHFL.IDX P6, R14, R13, R12, R11 ;  /* 0x0000000c0d0e7389 */ /* 0x00006400000c000b */
[----:B01----:R-:W-:Y:S01]  /*1f720*/  ENDCOLLECTIVE ;  /* 0x000000000000791b */ /* 0x003fe20003800000 */
.L_x_10853:
        /* <DEDUP_REMOVED lines=10> */
.L_x_10854:
[----:B------:R-:W-:Y:S01]  /*1f7d0*/  @!PT LDS RZ, [RZ] ;  /* 0x00000000fffff984 */ /* 0x000fe20000000800 */
[----:B------:R-:W-:Y:S01]  /*1f7e0*/  @!PT LDS RZ, [RZ] ;  /* 0x00000000fffff984 */ /* 0x000fe20000000800 */
[----:B------:R-:W-:Y:S01]  /*1f7f0*/  @!PT LDS RZ, [RZ] ;  /* 0x00000000fffff984 */ /* 0x000fe20000000800 */
[----:B------:R0:W-:Y:S01]  /*1f800*/  @!P0 LDGSTS.E.BYPASS.LTC128B.128 [R25+0x19400], desc[UR60][R4.64], !P1 ;  /* 0x1940000004198fae */ /* 0x0001e2000c901d7c */
[----:B------:R-:W-:Y:S01]  /*1f810*/  ISETP.GE.AND P0, PT, R8, R2, PT ;  /* 0x000000020800720c */ /* 0x000fe20003f06270 */
[----:B------:R-:W-:-:S05]  /*1f820*/  VIADD R8, R17, 0x40 ;  /* 0x0000004011087836 */ /* 0x000fca0000000000 */
[----:B------:R1:W-:Y:S01]  /*1f830*/  STL [R1+0x28], R8 ;  /* 0x0000280801007387 */ /* 0x0003e20000100800 */
[----:B------:R-:W-:Y:S02]  /*1f840*/  IMAD.MOV.U32 R13, RZ, RZ, R3 ;  /* 0x000000ffff0d7224 */ /* 0x000fe400078e0003 */
[----:B------:R-:W-:Y:S02]  /*1f850*/  IMAD.MOV.U32 R12, RZ, RZ, 0x4 ;  /* 0x00000004ff0c7424 */ /* 0x000fe400078e00ff */
[----:B0-----:R-:W-:-:S07]  /*1f860*/  IMAD.MOV.U32 R4, RZ, RZ, R14 ;  /* 0x000000ffff047224 */ /* 0x001fce00078e000e */
[----:B-1----:R-:W-:Y:S05]  /*1f870*/  WARPSYNC.COLLECTIVE R15, `(.L_x_10855) ;  /* 0x000000000f087348 */ /* 0x002fea0003c00000 */
[----:B------:R0:W2:Y:S02]  /*1f880*/  SHFL.IDX P6, R14, R13, R12, R11 ;  /* 0x0000000c0d0e7389 */ /* 0x0000a400000c000b */
[----:B012---:R-:W-:Y:S01]  /*1f890*/  ENDCOLLECTIVE ;  /* 0x000000000000791b */ /* 0x007fe20003800000 */
.L_x_10855:
        /* <DEDUP_REMOVED lines=10> */
.L_x_10856:
        /* <DEDUP_REMOVED lines=13> */
.L_x_10857:
        /* <DEDUP_REMOVED lines=10> */
.L_x_10858:
        /* <DEDUP_REMOVED lines=13> */
.L_x_10859:
        /* <DEDUP_REMOVED lines=10> */
.L_x_10860:
        /* <DEDUP_REMOVED lines=11> */
.L_x_10861:
        /* <DEDUP_REMOVED lines=10> */
.L_x_10862:
[----:B------:R-:W-:Y:S01]  /*1fd70*/  @!PT LDS RZ, [RZ] ;  /* 0x00000000fffff984 */ /* 0x000fe20000000800 */
[----:B------:R-:W-:Y:S01]  /*1fd80*/  @!PT LDS RZ, [RZ] ;  /* 0x00000000fffff984 */ /* 0x000fe20000000800 */
[----:B------:R-:W-:Y:S01]  /*1fd90*/  @!PT LDS RZ, [RZ] ;  /* 0x00000000fffff984 */ /* 0x000fe20000000800 */
[----:B------:R1:W-:Y:S01]  /*1fda0*/  @!P0 LDGSTS.E.BYPASS.LTC128B.128 [R25+0x1b400], desc[UR60][R4.64], !P1 ;  /* 0x1b40000004198fae */ /* 0x0003e2000c901d7c */
[----:B------:R-:W-:Y:S01]  /*1fdb0*/  IMAD.MOV.U32 R0, RZ, RZ, R14 ;  /* 0x000000ffff007224 */ /* 0x000fe200078e000e */
[----:B------:R-:W-:Y:S06]  /*1fdc0*/  BRA `(.L_x_10863) ;  /* 0xffffff9800c07947 */ /* 0x000fec000383ffff */
.L_x_10684:
[----:B------:R-:W2:Y:S04]  /*1fdd0*/  LDL.LU R15, [R1+0x14] ;  /* 0x00001400010f7983 */ /* 0x000ea80000300800 */
[----:B------:R-:W3:Y:S04]  /*1fde0*/  LDL.LU R14, [R1+0x1c] ;  /* 0x00001c00010e7983 */ /* 0x000ee80000300800 */
[----:B------:R-:W4:Y:S04]  /*1fdf0*/  LDL.LU R13, [R1+0x20] ;  /* 0x00002000010d7983 */ /* 0x000f280000300800 */
[----:B------:R-:W5:Y:S04]  /*1fe00*/  LDL.LU R12, [R1+0x24] ;  /* 0x00002400010c7983 */ /* 0x000f680000300800 */
[----:B------:R-:W5:Y:S04]  /*1fe10*/  LDL.LU R11, [R1+0x28] ;  /* 0x00002800010b7983 */ /* 0x000f680000300800 */
[----:B------:R-:W5:Y:S04]  /*1fe20*/  LDL.LU R10, [R1+0x30] ;  /* 0x00003000010a7983 */ /* 0x000f680000300800 */
[----:B------:R-:W5:Y:S04]  /*1fe30*/  LDL.LU R9, [R1+0x34] ;  /* 0x0000340001097983 */ /* 0x000f680000300800 */
[----:B------:R-:W5:Y:S01]  /*1fe40*/  LDL.LU R8, [R1] ;  /* 0x0000000001087983 */ /* 0x000f620000300800 */
[----:B------:R-:W-:Y:S01]  /*1fe50*/  BSSY B0, `(.L_x_10864) ;  /* 0x000001b000007945 */ /* 0x000fe20003800000 */
[----:B--2---:R-:W-:-:S02]  /*1fe60*/  IMAD R5, R15, R6, RZ ;  /* 0x000000060f057224 */ /* 0x004fc400078e02ff */
[----:B------:R-:W-:-:S03]  /*1fe70*/  IMAD.MOV.U32 R15, RZ, RZ, -0x1 ;  /* 0xffffffffff0f7424 */ /* 0x000fc600078e00ff */
[-C--:B------:R-:W-:Y:S02]  /*1fe80*/  ISETP.GE.AND P0, PT, R17, R5.reuse, PT ;  /* 0x000000051100720c */ /* 0x080fe40003f06270 */
[-C--:B---3--:R-:W-:Y:S02]  /*1fe90*/  ISETP.GE.AND P6, PT, R14, R5.reuse, PT ;  /* 0x000000050e00720c */ /* 0x088fe40003fc6270 */
[----:B----4-:R-:W-:Y:S01]  /*1fea0*/  ISETP.GE.AND P5, PT, R13, R5, PT ;  /* 0x000000050d00720c */ /* 0x010fe20003fa6270 */
[----:B------:R-:W-:Y:S01]  /*1feb0*/  IMAD.MOV.U32 R13, RZ, RZ, R0 ;  /* 0x000000ffff0d7224 */ /* 0x000fe200078e0000 */
[----:B-----5:R-:W-:-:S07]  /*1fec0*/  LOP3.LUT R8, R8, 0xfffff7ff, RZ, 0xc0, !PT ;  /* 0xfffff7ff08087812 */ /* 0x020fce00078ec0ff */
[----:B------:R-:W-:Y:S02]  /*1fed0*/  @P0 LOP3.LUT R8, R8, 0x800, RZ, 0xfc, !PT ;  /* 0x0000080008080812 */ /* 0x000fe400078efcff */
[----:B------:R-:W-:Y:S01]  /*1fee0*/  ISETP.GE.AND P0, PT, R12, R5, PT ;  /* 0x000000050c00720c */ /* 0x000fe20003f06270 */
[----:B------:R-:W-:Y:S01]  /*1fef0*/  IMAD.MOV.U32 R12, RZ, RZ, RZ ;  /* 0x000000ffff0c7224 */ /* 0x000fe200078e00ff */
[----:B------:R-:W-:-:S04]  /*1ff00*/  LOP3.LUT R8, R8, 0xfffffbff, RZ, 0xc0, !PT ;  /* 0xfffffbff08087812 */ /* 0x000fc800078ec0ff */
[----:B------:R-:W-:Y:S02]  /*1ff10*/  @P6 LOP3.LUT R8, R8, 0x400, RZ, 0xfc, !PT ;  /* 0x0000040008086812 */ /* 0x000fe400078efcff */
[----:B------:R-:W-:Y:S01]  /*1ff20*/  ISETP.GE.AND P6, PT, R11, R5, PT ;  /* 0x000000050b00720c */ /* 0x000fe20003fc6270 */
[----:B------:R-:W-:Y:S01]  /*1ff30*/  IMAD.MOV.U32 R11, RZ, RZ, 0x181f ;  /* 0x0000181fff0b7424 */ /* 0x000fe200078e00ff */
[----:B------:R-:W-:-:S04]  /*1ff40*/  LOP3.LUT R8, R8, 0xfffffdff, RZ, 0xc0, !PT ;  /* 0xfffffdff08087812 */ /* 0x000fc800078ec0ff */
[----:B------:R-:W-:Y:S02]  /*1ff50*/  @P5 LOP3.LUT R8, R8, 0x200, RZ, 0xfc, !PT ;  /* 0x0000020008085812 */ /* 0x000fe400078efcff */
[----:B------:R-:W-:Y:S02]  /*1ff60*/  ISETP.GE.AND P5, PT, R10, R5, PT ;  /* 0x000000050a00720c */ /* 0x000fe40003fa6270 */
[----:B------:R-:W-:-:S04]  /*1ff70*/  LOP3.LUT R8, R8, 0xfffffeff, RZ, 0xc0, !PT ;  /* 0xfffffeff08087812 */ /* 0x000fc800078ec0ff */
[----:B------:R-:W-:Y:S02]  /*1ff80*/  @P0 LOP3.LUT R8, R8, 0x100, RZ, 0xfc, !PT ;  /* 0x0000010008080812 */ /* 0x000fe400078efcff */
[----:B------:R-:W-:Y:S02]  /*1ff90*/  ISETP.GE.AND P0, PT, R9, R5, PT ;  /* 0x000000050900720c */ /* 0x000fe40003f06270 */
[----:B------:R-:W-:-:S04]  /*1ffa0*/  LOP3.LUT R8, R8, 0xffffff7f, RZ, 0xc0, !PT ;  /* 0xffffff7f08087812 */ /* 0x000fc800078ec0ff */
[----:B------:R-:W-:-:S05]  /*1ffb0*/  @P6 LOP3.LUT R8, R8, 0x80, RZ, 0xfc, !PT ;  /* 0x0000008008086812 */ /* 0x000fca00078efcff */
[----:B------:R0:W-:Y:S02]  /*1ffc0*/  STL [R1], R8 ;  /* 0x0000000801007387 */ /* 0x0001e40000100800 */
[----:B0-----:R-:W-:Y:S05]  /*1ffd0*/  WARPSYNC.COLLECTIVE R15, `(.L_x_10865) ;  /* 0x000000000f087348 */ /* 0x001fea0003c00000 */
[----:B------:R1:W2:Y:S02]  /*1ffe0*/  SHFL.IDX P6, R14, R13, R12, R11 ;  /* 0x0000000c0d0e7389 */ /* 0x0002a400000c000b */
[----:B012---:R-:W-:Y:S01]  /*1fff0*/  ENDCOLLECTIVE ;  /* 0x000000000000791b */ /* 0x007fe20003800000 */
.L_x_10865:
[----:B------:R-:W-:Y:S05]  /*20000*/  BSYNC B0 ;  /* 0x0000000000007941 */ /* 0x000fea0003800000 */
.L_x_10864:
        /* <DEDUP_REMOVED lines=11> */
.L_x_10866:
[----:B------:R-:W-:-:S04]  /*200c0*/  LOP3.LUT R8, R8, 0xffffdfff, RZ, 0xc0, !PT ;  /* 0xffffdfff08087812 */ /* 0x000fc800078ec0ff */
[----:B------:R-:W-:-:S04]  /*200d0*/  @P0 LOP3.LUT R8, R8, 0x2000, RZ, 0xfc, !PT ;  /* 0x0000200008080812 */ /* 0x000fc800078efcff */
[----:B------:R-:W-:Y:S01]  /*200e0*/  LOP3.LUT P0, RZ, R8, 0x800, RZ, 0xc0, !PT ;  /* 0x0000080008ff7812 */ /* 0x000fe2000780c0ff */
[----:B------:R0:W-:Y:S01]  /*200f0*/  STL [R1], R8 ;  /* 0x0000000801007387 */ /* 0x0001e20000100800 */
[----:B------:R-:W-:Y:S02]  /*20100*/  IMAD.MOV.U32 R13, RZ, RZ, R0 ;  /* 0x000000ffff0d7224 */ /* 0x000fe400078e0000 */
[----:B------:R-:W-:Y:S02]  /*20110*/  IMAD.MOV.U32 R12, RZ, RZ, 0x1 ;  /* 0x00000001ff0c7424 */ /* 0x000fe400078e00ff */
[----:B------:R-:W-:-:S07]  /*20120*/  IMAD.MOV.U32 R3, RZ, RZ, R14 ;  /* 0x000000ffff037224 */ /* 0x000fce00078e000e */
[----:B------:R-:W-:-:S05]  /*20130*/  @!P0 LEA R3, P6, R7, R3, 0x1 ;  /* 0x0000000307038211 */ /* 0x000fca00078c08ff */
[----:B------:R-:W-:-:S05]  /*20140*/  @!P0 IMAD.X R2, RZ, RZ, R2, P6 ;  /* 0x000000ffff028224 */ /* 0x000fca00030e0602 */
[----:B0-----:R-:W-:-:S07]  /*20150*/  @!P0 LOP3.LUT R3, R3, R2, RZ, 0x3c, !PT ;  /* 0x0000000203038212 */ /* 0x001fce00078e3cff */
[----:B------:R-:W-:Y:S05]  /*20160*/  WARPSYNC.COLLECTIVE R15, `(.L_x_10867) ;  /* 0x000000000f087348 */ /* 0x000fea0003c00000 */
[----:B------:R0:W1:Y:S02]  /*20170*/  SHFL.IDX P6, R14, R13, R12, R11 ;  /* 0x0000000c0d0e7389 */ /* 0x00006400000c000b */
[----:B01----:R-:W-:Y:S01]  /*20180*/  ENDCOLLECTIVE ;  /* 0x000000000000791b */ /* 0x003fe20003800000 */
.L_x_10867:
[----:B------:R-:W-:-:S04]  /*20190*/  @!P0 LOP3.LUT R2, R3, R2, RZ, 0x3c, !PT ;  /* 0x0000000203028212 */ /* 0x000fc800078e3cff */
[----:B------:R-:W-:-:S05]  /*201a0*/  @!P0 LOP3.LUT R3, R3, R2, RZ, 0x3c, !PT ;  /* 0x0000000203038212 */ /* 0x000fca00078e3cff */
        /* <DEDUP_REMOVED lines=13> */
.L_x_10868:
[----:B------:R-:W-:Y:S02]  /*20280*/  IMAD.MOV.U32 R13, RZ, RZ, R0 ;  /* 0x000000ffff0d7224 */ /* 0x000fe400078e0000 */
[----:B------:R-:W-:Y:S02]  /*20290*/  IMAD.MOV.U32 R12, RZ, RZ, 0x2 ;  /* 0x00000002ff0c7424 */ /* 0x000fe400078e00ff */
[----:B------:R-:W-:-:S05]  /*202a0*/  IMAD.MOV.U32 R2, RZ, RZ, R14 ;  /* 0x000000ffff027224 */ /* 0x000fca00078e000e */
[----:B------:R-:W-:-:S05]  /*202b0*/  @!P5 LEA R2, P6, R7, R2, 0x1 ;  /* 0x000000020702d211 */ /* 0x000fca00078c08ff */
[----:B------:R-:W-:-:S05]  /*202c0*/  @!P5 IMAD.X R3, RZ, RZ, R6, P6 ;  /* 0x000000ffff03d224 */ /* 0x000fca00030e0606 */
[----:B------:R-:W-:Y:S01]  /*202d0*/  @!PT LDS RZ, [RZ] ;  /* 0x00000000fffff984 */ /* 0x000fe20000000800 */
[----:B------:R-:W-:Y:S01]  /*202e0*/  @!PT LDS RZ, [RZ] ;  /* 0x00000000fffff984 */ /* 0x000fe20000000800 */
[----:B------:R-:W-:Y:S01]  /*202f0*/  @!PT LDS RZ, [RZ] ;  /* 0x00000000fffff984 */ /* 0x000fe20000000800 */
[----:B------:R0:W-:Y:S03]  /*20300*/  @!P5 LDGSTS.E.BYPASS.LTC128B.128 [R25+0x22c00], desc[UR60][R2.64], !P4 ;  /* 0x22c000000219dfae */ /* 0x0001e6000e101d7c */
[----:B0-----:R-:W-:Y:S05]  /*20310*/  WARPSYNC.COLLECTIVE R15, `(.L_x_10869) ;  /* 0x000000000f087348 */ /* 0x001fea0003c00000 */
[----:B------:R1:W2:Y:S02]  /*20320*/  SHFL.IDX P6, R14, R13, R12, R11 ;  /* 0x0000000c0d0e7389 */ /* 0x0002a400000c000b */
[----:B012---:R-:W-:Y:S01]  /*20330*/  ENDCOLLECTIVE ;  /* 0x000000000000791b */ /* 0x007fe20003800000 */
.L_x_10869:
[----:B------:R-:W-:Y:S01]  /*20340*/  @!PT LDS RZ, [RZ] ;  /* 0x00000000fffff984 */ /* 0x000fe20000000800 */
[----:B------:R-:W-:Y:S01]  /*20350*/  @!PT LDS RZ, [RZ] ;  /* 0x00000000fffff984 */ /* 0x000fe20000000800 */
[----:B------:R-:W-:Y:S01]  /*20360*/  @!PT LDS RZ, [RZ] ;  /* 0x00000000fffff984 */ /* 0x000fe20000000800 */
[----:B------:R0:W-:Y:S04]  /*20370*/  @!P5 LDGSTS.E.BYPASS.LTC128B.128 [R25+0x26c00], desc[UR60][R2.64+0x80], !P3 ;  /* 0x26c000800219dfae */ /* 0x0001e8000d901d7c */
[----:B------:R0:W-:Y:S04]  /*20380*/  @!P5 LDGSTS.E.BYPASS.LTC128B.128 [R25+0x2ac00], desc[UR60][R2.64+0x100], !P2 ;  /* 0x2ac001000219dfae */ /* 0x0001e8000d101d7c */
[----:B------:R0:W-:Y:S01]  /*20390*/  @!P5 LDGSTS.E.BYPASS.LTC128B.128 [R25+0x2ec00], desc[UR60][R2.64+0x180], !P1 ;  /* 0x2ec001800219dfae */ /* 0x0001e2000c901d7c */
[----:B------:R-:W-:Y:S01]  /*203a0*/  LOP3.LUT P5, RZ, R8, 0x100, RZ, 0xc0, !PT ;  /* 0x0000010008ff7812 */ /* 0x000fe200078ac0ff */
[----:B------:R-:W-:-:S02]  /*203b0*/  IMAD.MOV.U32 R13, RZ, RZ, R4 ;  /* 0x000000ffff0d7224 */ /* 0x000fc400078e0004 */
[----:B------:R-:W-:-:S10]  /*203c0*/  IMAD.MOV.U32 R6, RZ, RZ, R14 ;  /* 0x000000ffff067224 */ /* 0x000fd400078e000e */
[----:B0-----:R-:W-:Y:S05]  /*203d0*/  WARPSYNC.COLLECTIVE R15, `(.L_x_10870) ;  /* 0x000000000f087348 */ /* 0x001fea0003c00000 */
[----:B------:R1:W2:Y:S02]  /*203e0*/  SHFL.IDX P6, R14, R13, R12, R11 ;  /* 0x0000000c0d0e7389 */ /* 0x0002a400000c000b */
[----:B012---:R-:W-:Y:S01]  /*203f0*/  ENDCOLLECTIVE ;  /* 0x000000000000791b */ /* 0x007fe20003800000 */
.L_x_10870:
        /* <DEDUP_REMOVED lines=12> */
.L_x_10871:
        /* <DEDUP_REMOVED lines=12> */
.L_x_10872:
        /* <DEDUP_REMOVED lines=12> */
.L_x_10873:
        /* <DEDUP_REMOVED lines=12> */
.L_x_10874:
        /* <DEDUP_REMOVED lines=12> */
.L_x_10875:
        /* <DEDUP_REMOVED lines=12> */
.L_x_10876:
        /* <DEDUP_REMOVED lines=12> */
.L_x_10877:
[----:B------:R-:W-:Y:S01]  /*20940*/  @!PT LDS RZ, [RZ] ;  /* 0x00000000fffff984 */ /* 0x000fe20000000800 */
[----:B------:R-:W-:Y:S01]  /*20950*/  @!PT LDS RZ, [RZ] ;  /* 0x00000000fffff984 */ /* 0x000fe20000000800 */
[----:B------:R-:W-:Y:S01]  /*20960*/  @!PT LDS RZ, [RZ] ;  /* 0x00000000fffff984 */ /* 0x000fe20000000800 */
[----:B------:R0:W-:Y:S04]  /*20970*/  @!P5 LDGSTS.E.BYPASS.LTC128B.128 [R25+0x28c00], desc[UR60][R2.64+0x80], !P3 ;  /* 0x28c000800219dfae */ /* 0x0001e8000d901d7c */
[----:B------:R0:W-:Y:S04]  /*20980*/  @!P5 LDGSTS.E.BYPASS.LTC128B.128 [R25+0x2cc00], desc[UR60][R2.64+0x100], !P2 ;  /* 0x2cc001000219dfae */ /* 0x0001e8000d101d7c */
[----:B------:R0:W-:Y:S01]  /*20990*/  @!P5 LDGSTS.E.BYPASS.LTC128B.128 [R25+0x30c00], desc[UR60][R2.64+0x180], !P1 ;  /* 0x30c001800219dfae */ /* 0x0001e2000c901d7c */
[----:B------:R-:W-:Y:S02]  /*209a0*/  IMAD.MOV.U32 R13, RZ, RZ, R4 ;  /* 0x000000ffff0d7224 */ /* 0x000fe400078e0004 */
[----:B------:R-:W-:-:S07]  /*209b0*/  IMAD.MOV.U32 R6, RZ, RZ, R14 ;  /* 0x000000ffff067224 */ /* 0x000fce00078e000e */
[----:B0-----:R-:W-:Y:S05]  /*209c0*/  WARPSYNC.COLLECTIVE R15, `(.L_x_10878) ;  /* 0x000000000f087348 */ /* 0x001fea0003c00000 */
[----:B------:R1:W2:Y:S02]  /*209d0*/  SHFL.IDX P6, R14, R13, R12, R11 ;  /* 0x0000000c0d0e7389 */ /* 0x0002a400000c000b */
[----:B012---:R-:W-:Y:S01]  /*209e0*/  ENDCOLLECTIVE ;  /* 0x000000000000791b */ /* 0x007fe20003800000 */
.L_x_10878:
[----:B------:R-:W-:Y:S02]  /*209f0*/  IMAD.MOV.U32 R13, RZ, RZ, R0 ;  /* 0x000000ffff0d7224 */ /* 0x000fe400078e0000 */
[----:B------:R-:W-:Y:S01]  /*20a00*/  IMAD.MOV.U32 R12, RZ, RZ, 0x7 ;  /* 0x00000007ff0c7424 */ /* 0x000fe200078e00ff */
[----:B------:R-:W-:-:S07]  /*20a10*/  MOV R2, R14 ;  /* 0x0000000e00027202 */ /* 0x000fce0000000f00 */
[----:B------:R-:W-:Y:S05]  /*20a20*/  WARPSYNC.COLLECTIVE R15, `(.L_x_10879) ;  /* 0x000000000f087348 */ /* 0x000fea0003c00000 */
[----:B------:R0:W1:Y:S02]  /*20a30*/  SHFL.IDX P6, R14, R13, R12, R11 ;  /* 0x0000000c0d0e7389 */ /* 0x00006400000c000b */
[----:B01----:R-:W-:Y:S01]  /*20a40*/  ENDCOLLECTIVE ;  /* 0x000000000000791b */ /* 0x003fe20003800000 */
.L_x_10879:
[----:B------:R-:W-:-:S05]  /*20a50*/  @!P0 LEA R2, P5, R7, R2, 0x1 ;  /* 0x0000000207028211 */ /* 0x000fca00078a08ff */
[----:B------:R-:W-:-:S05]  /*20a60*/  @!P0 IMAD.X R3, RZ, RZ, R6, P5 ;  /* 0x000000ffff038224 */ /* 0x000fca00028e0606 */
        /* <DEDUP_REMOVED lines=12> */
.L_x_10880:
[----:B------:R-:W-:Y:S01]  /*20b30*/  IMAD.MOV.U32 R2, RZ, RZ, R14 ;  /* 0x000000ffff027224 */ /* 0x000fe200078e000e */
[----:B------:R-:W-:Y:S06]  /*20b40*/  BRA `(.L_x_10881) ;  /* 0xffffff9800187947 */ /* 0x000fec000383ffff */
.L_x_10689:
[----:B0-----:R0:W1:Y:S02]  /*20b50*/  SYNCS.PHASECHK.TRANS64.TRYWAIT P0, [R22+URZ+0x32420], R3 ;  /* 0x03242003160075a7 */ /* 0x001064000800017f */
[----:B-1----:R-:W-:Y:S05]  /*20b60*/  @!P0 NANOSLEEP.SYNCS 0x989680 ;  /* 0x009896800000895d */ /* 0x002fea0003900000 */
[----:B------:R-:W1:Y:S02]  /*20b70*/  @!P0 SYNCS.PHASECHK.TRANS64 P0, [R22+URZ+0x32420], R3 ;  /* 0x03242003160085a7 */ /* 0x000e64000800007f */
[----:B-1----:R-:W-:Y:S05]  /*20b80*/  @!P0 BRA `(.L_x_10689) ;  /* 0xfffffffc00f08947 */ /* 0x002fea000383ffff */
[----:B------:R-:W-:Y:S05]  /*20b90*/  BRA `(.L_x_10882) ;  /* 0xffffff98008c7947 */ /* 0x000fea000383ffff */
.L_x_10692:
[----:B-1----:R1:W3:Y:S02]  /*20ba0*/  SYNCS.PHASECHK.TRANS64.TRYWAIT P0, [R29+URZ+0x32460], R0 ;  /* 0x032460001d0075a7 */ /* 0x0022e4000800017f */
[----:B---3--:R-:W-:Y:S05]  /*20bb0*/  @!P0 NANOSLEEP.SYNCS 0x989680 ;  /* 0x009896800000895d */ /* 0x008fea0003900000 */
[----:B------:R-:W3:Y:S02]  /*20bc0*/  @!P0 SYNCS.PHASECHK.TRANS64 P0, [R29+URZ+0x32460], R0 ;  /* 0x032460001d0085a7 */ /* 0x000ee4000800007f */
[----:B---3--:R-:W-:Y:S05]  /*20bd0*/  @!P0 BRA `(.L_x_10692) ;  /* 0xfffffffc00f08947 */ /* 0x008fea000383ffff */
[----:B------:R-:W-:Y:S05]  /*20be0*/  BRA `(.L_x_10883) ;  /* 0xffffff98009c7947 */ /* 0x000fea000383ffff */
.L_x_10693:
        /* <DEDUP_REMOVED lines=8> */
.L_x_10885:
[----:B------:R-:W-:Y:S05]  /*20c70*/  BSYNC B0 ;  /* 0x0000000000007941 */ /* 0x000fea0003800000 */
.L_x_10884:
        /* <DEDUP_REMOVED lines=13> */
.L_x_10886:
        /* <DEDUP_REMOVED lines=9> */
.L_x_10887:
        /* <DEDUP_REMOVED lines=17> */
.L_x_10888:
[----:B------:R-:W-:Y:S02]  /*20ef0*/  IMAD.MOV.U32 R13, RZ, RZ, R6 ;  /* 0x000000ffff0d7224 */ /* 0x000fe400078e0006 */
[----:B------:R-:W-:Y:S01]  /*20f00*/  IMAD.MOV.U32 R12, RZ, RZ, 0x2 ;  /* 0x00000002ff0c7424 */ /* 0x000fe200078e00ff */
[----:B------:R-:W-:-:S13]  /*20f10*/  IADD3 R2, P3, R14, R0, RZ ;  /* 0x000000000e027210 */ /* 0x000fda0007f7e0ff */
[----:B------:R-:W-:Y:S05]  /*20f20*/  WARPSYNC.COLLECTIVE R15, `(.L_x_10889) ;  /* 0x000000000f087348 */ /* 0x000fea0003c00000 */
[----:B------:R0:W1:Y:S02]  /*20f30*/  SHFL.IDX P6, R14, R13, R12, R11 ;  /* 0x0000000c0d0e7389 */ /* 0x00006400000c000b */
[----:B01----:R-:W-:Y:S01]  /*20f40*/  ENDCOLLECTIVE ;  /* 0x000000000000791b */ /* 0x003fe20003800000 */
.L_x_10889:
        /* <DEDUP_REMOVED lines=17> */
.L_x_10890:
[----:B------:R-:W-:Y:S02]  /*21060*/  IMAD.MOV.U32 R13, RZ, RZ, R6 ;  /* 0x000000ffff0d7224 */ /* 0x000fe400078e0006 */
[----:B------:R-:W-:Y:S01]  /*21070*/  IMAD.MOV.U32 R12, RZ, RZ, 0x3 ;  /* 0x00000003ff0c7424 */ /* 0x000fe200078e00ff */
[----:B------:R-:W-:-:S13]  /*21080*/  IADD3 R2, P3, R14, R0, RZ ;  /* 0x000000000e027210 */ /* 0x000fda0007f7e0ff */
[----:B------:R-:W-:Y:S05]  /*21090*/  WARPSYNC.COLLECTIVE R15, `(.L_x_10891) ;  /* 0x000000000f087348 */ /* 0x000fea0003c00000 */
[----:B------:R0:W1:Y:S02]  /*210a0*/  SHFL.IDX P6, R14, R13, R12, R11 ;  /* 0x0000000c0d0e7389 */ /* 0x00006400000c000b */
[----:B01----:R-:W-:Y:S01]  /*210b0*/  ENDCOLLECTIVE ;  /* 0x000000000000791b */ /* 0x003fe20003800000 */
.L_x_10891:
        /* <DEDUP_REMOVED lines=17> */
.L_x_10892:
[----:B------:R-:W-:Y:S02]  /*211d0*/  IMAD.MOV.U32 R13, RZ, RZ, R6 ;  /* 0x000000ffff0d7224 */ /* 0x000fe400078e0006 */
[----:B------:R-:W-:Y:S01]  /*211e0*/  IMAD.MOV.U32 R12, RZ, RZ, 0x4 ;  /* 0x00000004ff0c7424 */ /* 0x000fe200078e00ff */
[----:B------:R-:W-:-:S13]  /*211f0*/  IADD3 R2, P3, R14, R0, RZ ;  /* 0x000000000e027210 */ /* 0x000fda0007f7e0ff */
[----:B------:R-:W-:Y:S05]  /*21200*/  WARPSYNC.COLLECTIVE R15, `(.L_x_10893) ;  /* 0x000000000f087348 */ /* 0x000fea0003c00000 */
[----:B------:R0:W1:Y:S02]  /*21210*/  SHFL.IDX P6, R14, R13, R12, R11 ;  /* 0x0000000c0d0e7389 */ /* 0x00006400000c000b */
[----:B01----:R-:W-:Y:S01]  /*21220*/  ENDCOLLECTIVE ;  /* 0x000000000000791b */ /* 0x003fe20003800000 */
.L_x_10893:
        /* <DEDUP_REMOVED lines=17> */
.L_x_10894:
[----:B------:R-:W-:Y:S02]  /*21340*/  IMAD.MOV.U32 R13, RZ, RZ, R6 ;  /* 0x000000ffff0d7224 */ /* 0x000fe400078e0006 */
[----:B------:R-:W-:Y:S01]  /*21350*/  IMAD.MOV.U32 R12, RZ, RZ, 0x5 ;  /* 0x00000005ff0c7424 */ /* 0x000fe200078e00ff */
[----:B------:R-:W-:-:S13]  /*21360*/  IADD3 R2, P3, R14, R0, RZ ;  /* 0x000000000e027210 */ /* 0x000fda0007f7e0ff */
[----:B------:R-:W-:Y:S05]  /*21370*/  WARPSYNC.COLLECTIVE R15, `(.L_x_10895) ;  /* 0x000000000f087348 */ /* 0x000fea0003c00000 */
[----:B------:R0:W1:Y:S02]  /*21380*/  SHFL.IDX P6, R14, R13, R12, R11 ;  /* 0x0000000c0d0e7389 */ /* 0x00006400000c000b */
[----:B01----:R-:W-:Y:S01]  /*21390*/  ENDCOLLECTIVE ;  /* 0x000000000000791b */ /* 0x003fe20003800000 */
.L_x_10895:
        /* <DEDUP_REMOVED lines=12> */
.L_x_10896:
        /* <DEDUP_REMOVED lines=9> */
.L_x_10700:
[----:B0-----:R0:W1:Y:S02]  /*214f0*/  SYNCS.PHASECHK.TRANS64.TRYWAIT P0, [R4+URZ+0x32440], R21 ;  /* 0x03244015040075a7 */ /* 0x001064000800017f */
[----:B-1----:R-:W-:Y:S05]  /*21500*/  @!P0 NANOSLEEP.SYNCS 0x989680 ;  /* 0x009896800000895d */ /* 0x002fea0003900000 */
[----:B------:R-:W1:Y:S02]  /*21510*/  @!P0 SYNCS.PHASECHK.TRANS64 P0, [R4+URZ+0x32440], R21 ;  /* 0x03244015040085a7 */ /* 0x000e64000800007f */
[----:B-1----:R-:W-:Y:S05]  /*21520*/  @!P0 BRA `(.L_x_10700) ;  /* 0xfffffffc00f08947 */ /* 0x002fea000383ffff */
[----:B------:R-:W-:Y:S05]  /*21530*/  BRA `(.L_x_10898) ;  /* 0xffffff9c002c7947 */ /* 0x000fea000383ffff */
.L_x_10701:
        /* <DEDUP_REMOVED lines=8> */
.L_x_10900:
[----:B------:R-:W-:Y:S05]  /*215c0*/  BSYNC B1 ;  /* 0x0000000000017941 */ /* 0x000fea0003800000 */
.L_x_10899:
        /* <DEDUP_REMOVED lines=9> */
.L_x_10901:
[----:B------:R-:W-:Y:S02]  /*21660*/  IMAD.MOV.U32 R13, RZ, RZ, R9 ;  /* 0x000000ffff0d7224 */ /* 0x000fe400078e0009 */
[----:B------:R-:W-:Y:S02]  /*21670*/  IMAD.MOV.U32 R12, RZ, RZ, 0x1 ;  /* 0x00000001ff0c7424 */ /* 0x000fe400078e00ff */
[----:B------:R-:W-:-:S07]  /*21680*/  IMAD.MOV.U32 R2, RZ, RZ, R14 ;  /* 0x000000ffff027224 */ /* 0x000fce00078e000e */
[----:B------:R-:W-:Y:S05]  /*21690*/  WARPSYNC.COLLECTIVE R15, `(.L_x_10902) ;  /* 0x000000000f087348 */ /* 0x000fea0003c00000 */
[----:B------:R0:W1:Y:S02]  /*216a0*/  SHFL.IDX P6, R14, R13, R12, R11 ;  /* 0x0000000c0d0e7389 */ /* 0x00006400000c000b */
[----:B01----:R-:W-:Y:S01]  /*216b0*/  ENDCOLLECTIVE ;  /* 0x000000000000791b */ /* 0x003fe20003800000 */
.L_x_10902:
        /* <DEDUP_REMOVED lines=11> */
.L_x_10903:
[----:B------:R-:W-:Y:S02]  /*21770*/  IMAD.MOV.U32 R13, RZ, RZ, R9 ;  /* 0x000000ffff0d7224 */ /* 0x000fe400078e0009 */
[----:B------:R-:W-:Y:S02]  /*21780*/  IMAD.MOV.U32 R12, RZ, RZ, 0x2 ;  /* 0x00000002ff0c7424 */ /* 0x000fe400078e00ff */
[----:B------:R-:W-:-:S07]  /*21790*/  IMAD.MOV.U32 R2, RZ, RZ, R14 ;  /* 0x000000ffff027224 */ /* 0x000fce00078e000e */
[----:B------:R-:W-:Y:S05]  /*217a0*/  WARPSYNC.COLLECTIVE R15, `(.L_x_10904) ;  /* 0x000000000f087348 */ /* 0x000fea0003c00000 */
[----:B------:R0:W1:Y:S02]  /*217b0*/  SHFL.IDX P6, R14, R13, R12, R11 ;  /* 0x0000000c0d0e7389 */ /* 0x00006400000c000b */
[----:B01----:R-:W-:Y:S01]  /*217c0*/  ENDCOLLECTIVE ;  /* 0x000000000000791b */ /* 0x003fe20003800000 */
.L_x_10904:
        /* <DEDUP_REMOVED lines=11> */
.L_x_10905:
[----:B------:R-:W-:Y:S02]  /*21880*/  IMAD.MOV.U32 R13, RZ, RZ, R9 ;  /* 0x000000ffff0d7224 */ /* 0x000fe400078e0009 */
[----:B------:R-:W-:Y:S02]  /*21890*/  IMAD.MOV.U32 R12, RZ, RZ, 0x3 ;  /* 0x00000003ff0c7424 */ /* 0x000fe400078e00ff */
[----:B------:R-:W-:-:S07]  /*218a0*/  IMAD.MOV.U32 R2, RZ, RZ, R14 ;  /* 0x000000ffff027224 */ /* 0x000fce00078e000e */
[----:B------:R-:W-:Y:S05]  /*218b0*/  WARPSYNC.COLLECTIVE R15, `(.L_x_10906) ;  /* 0x000000000f087348 */ /* 0x000fea0003c00000 */
[----:B------:R0:W1:Y:S02]  /*218c0*/  SHFL.IDX P6, R14, R13, R12, R11 ;  /* 0x0000000c0d0e7389 */ /* 0x00006400000c000b */
[----:B01----:R-:W-:Y:S01]  /*218d0*/  ENDCOLLECTIVE ;  /* 0x000000000000791b */ /* 0x003fe20003800000 */
.L_x_10906:
        /* <DEDUP_REMOVED lines=11> */
.L_x_10907:
[----:B------:R-:W-:Y:S02]  /*21990*/  IMAD.MOV.U32 R13, RZ, RZ, R9 ;  /* 0x000000ffff0d7224 */ /* 0x000fe400078e0009 */
[----:B------:R-:W-:Y:S02]  /*219a0*/  IMAD.MOV.U32 R12, RZ, RZ, 0x4 ;  /* 0x00000004ff0c7424 */ /* 0x000fe400078e00ff */
[----:B------:R-:W-:-:S07]  /*219b0*/  IMAD.MOV.U32 R2, RZ, RZ, R14 ;  /* 0x000000ffff027224 */ /* 0x000fce00078e000e */
[----:B------:R-:W-:Y:S05]  /*219c0*/  WARPSYNC.COLLECTIVE R15, `(.L_x_10908) ;  /* 0x000000000f087348 */ /* 0x000fea0003c00000 */
[----:B------:R0:W1:Y:S02]  /*219d0*/  SHFL.IDX P6, R14, R13, R12, R11 ;  /* 0x0000000c0d0e7389 */ /* 0x00006400000c000b */
[----:B01----:R-:W-:Y:S01]  /*219e0*/  ENDCOLLECTIVE ;  /* 0x000000000000791b */ /* 0x003fe20003800000 */
.L_x_10908:
        /* <DEDUP_REMOVED lines=11> */
.L_x_10909:
[----:B------:R-:W-:Y:S02]  /*21aa0*/  IMAD.MOV.U32 R13, RZ, RZ, R9 ;  /* 0x000000ffff0d7224 */ /* 0x000fe400078e0009 */
[----:B------:R-:W-:Y:S02]  /*21ab0*/  IMAD.MOV.U32 R12, RZ, RZ, 0x5 ;  /* 0x00000005ff0c7424 */ /* 0x000fe400078e00ff */
[----:B------:R-:W-:-:S07]  /*21ac0*/  IMAD.MOV.U32 R2, RZ, RZ, R14 ;  /* 0x000000ffff027224 */ /* 0x000fce00078e000e */
[----:B------:R-:W-:Y:S05]  /*21ad0*/  WARPSYNC.COLLECTIVE R15, `(.L_x_10910) ;  /* 0x000000000f087348 */ /* 0x000fea0003c00000 */
[----:B------:R0:W1:Y:S02]  /*21ae0*/  SHFL.IDX P6, R14, R13, R12, R11 ;  /* 0x0000000c0d0e7389 */ /* 0x00006400000c000b */
[----:B01----:R-:W-:Y:S01]  /*21af0*/  ENDCOLLECTIVE ;  /* 0x000000000000791b */ /* 0x003fe20003800000 */
.L_x_10910:
        /* <DEDUP_REMOVED lines=11> */
.L_x_10911:
[----:B------:R-:W-:Y:S01]  /*21bb0*/  IMAD.MOV.U32 R2, RZ, RZ, R14 ;  /* 0x000000ffff027224 */ /* 0x000fe200078e000e */
[----:B------:R-:W-:Y:S06]  /*21bc0*/  BRA `(.L_x_10912) ;  /* 0xffffff9800587947 */ /* 0x000fec000383ffff */
.L_x_10706:
[----:B---3--:R3:W4:Y:S02]  /*21bd0*/  SYNCS.PHASECHK.TRANS64.TRYWAIT P0, [R4+URZ+0x32460], R21 ;  /* 0x03246015040075a7 */ /* 0x008724000800017f */
[----:B----4-:R-:W-:Y:S05]  /*21be0*/  @!P0 NANOSLEEP.SYNCS 0x989680 ;  /* 0x009896800000895d */ /* 0x010fea0003900000 */
[----:B------:R-:W4:Y:S02]  /*21bf0*/  @!P0 SYNCS.PHASECHK.TRANS64 P0, [R4+URZ+0x32460], R21 ;  /* 0x03246015040085a7 */ /* 0x000f24000800007f */
[----:B----4-:R-:W-:Y:S05]  /*21c00*/  @!P0 BRA `(.L_x_10706) ;  /* 0xfffffffc00f08947 */ /* 0x010fea000383ffff */
[----:B------:R-:W-:Y:S05]  /*21c10*/  BRA `(.L_x_10913) ;  /* 0xffffff9800a87947 */ /* 0x000fea000383ffff */
.L_x_10707:
        /* <DEDUP_REMOVED lines=8> */
.L_x_10915:
[----:B------:R-:W-:Y:S05]  /*21ca0*/  BSYNC B1 ;  /* 0x0000000000017941 */ /* 0x000fea0003800000 */
.L_x_10914:
        /* <DEDUP_REMOVED lines=9> */
.L_x_10916:
[----:B------:R-:W-:Y:S01]  /*21d40*/  MOV R13, R7 ;  /* 0x00000007000d7202 */ /* 0x000fe20000000f00 */
[----:B------:R-:W-:Y:S01]  /*21d50*/  IMAD.MOV.U32 R12, RZ, RZ, 0x1 ;  /* 0x00000001ff0c7424 */ /* 0x000fe200078e00ff */
[----:B------:R-:W-:-:S13]  /*21d60*/  IADD3 R2, P0, R14, R0, RZ ;  /* 0x000000000e027210 */ /* 0x000fda0007f1e0ff */
[----:B------:R-:W-:Y:S05]  /*21d70*/  WARPSYNC.COLLECTIVE R15, `(.L_x_10917) ;  /* 0x000000000f087348 */ /* 0x000fea0003c00000 */
[----:B------:R0:W1:Y:S02]  /*21d80*/  SHFL.IDX P6, R14, R13, R12, R11 ;  /* 0x0000000c0d0e7389 */ /* 0x00006400000c000b */
[----:B01----:R-:W-:Y:S01]  /*21d90*/  ENDCOLLECTIVE ;  /* 0x000000000000791b */ /* 0x003fe20003800000 */
.L_x_10917:
        /* <DEDUP_REMOVED lines=13> */
.L_x_10918:
[----:B------:R-:W-:Y:S02]  /*21e70*/  IMAD.MOV.U32 R13, RZ, RZ, R7 ;  /* 0x000000ffff0d7224 */ /* 0x000fe400078e0007 */
[----:B------:R-:W-:Y:S01]  /*21e80*/  IMAD.MOV.U32 R12, RZ, RZ, 0x2 ;  /* 0x00000002ff0c7424 */ /* 0x000fe200078e00ff */
[----:B------:R-:W-:-:S13]  /*21e90*/  IADD3 R2, P0, R14, R0, RZ ;  /* 0x000000000e027210 */ /* 0x000fda0007f1e0ff */
[----:B------:R-:W-:Y:S05]  /*21ea0*/  WARPSYNC.COLLECTIVE R15, `(.L_x_10919) ;  /* 0x000000000f087348 */ /* 0x000fea0003c00000 */
[----:B------:R0:W1:Y:S02]  /*21eb0*/  SHFL.IDX P6, R14, R13, R12, R11 ;  /* 0x0000000c0d0e7389 */ /* 0x00006400000c000b */
[----:B01----:R-:W-:Y:S01]  /*21ec0*/  ENDCOLLECTIVE ;  /* 0x000000000000791b */ /* 0x003fe20003800000 */
.L_x_10919:
        /* <DEDUP_REMOVED lines=13> */
.L_x_10920:
[----:B------:R-:W-:Y:S02]  /*21fa0*/  IMAD.MOV.U32 R13, RZ, RZ, R7 ;  /* 0x000000ffff0d7224 */ /* 0x000fe400078e0007 */
[----:B------:R-:W-:Y:S01]  /*21fb0*/  IMAD.MOV.U32 R12, RZ, RZ, 0x3 ;  /* 0x00000003ff0c7424 */ /* 0x000fe200078e00ff */
[----:B------:R-:W-:-:S13]  /*21fc0*/  IADD3 R2, P0, R14, R0, RZ ;  /* 0x000000000e027210 */ /* 0x000fda0007f1e0ff */
[----:B------:R-:W-:Y:S05]  /*21fd0*/  WARPSYNC.COLLECTIVE R15, `(.L_x_10921) ;  /* 0x000000000f087348 */ /* 0x000fea0003c00000 */
[----:B------:R0:W1:Y:S02]  /*21fe0*/  SHFL.IDX P6, R14, R13, R12, R11 ;  /* 0x0000000c0d0e7389 */ /* 0x00006400000c000b */
[----:B01----:R-:W-:Y:S01]  /*21ff0*/  ENDCOLLECTIVE ;  /* 0x000000000000791b */ /* 0x003fe20003800000 */
.L_x_10921:
        /* <DEDUP_REMOVED lines=13> */
.L_x_10922:
[----:B------:R-:W-:Y:S02]  /*220d0*/  IMAD.MOV.U32 R13, RZ, RZ, R7 ;  /* 0x000000ffff0d7224 */ /* 0x000fe400078e0007 */
[----:B------:R-:W-:Y:S01]  /*220e0*/  IMAD.MOV.U32 R12, RZ, RZ, 0x4 ;  /* 0x00000004ff0c7424 */ /* 0x000fe200078e00ff */
[----:B------:R-:W-:-:S13]  /*220f0*/  IADD3 R2, P0, R14, R0, RZ ;  /* 0x000000000e027210 */ /* 0x000fda0007f1e0ff */
[----:B------:R-:W-:Y:S05]  /*22100*/  WARPSYNC.COLLECTIVE R15, `(.L_x_10923) ;  /* 0x000000000f087348 */ /* 0x000fea0003c00000 */
[----:B------:R0:W1:Y:S02]  /*22110*/  SHFL.IDX P6, R14, R13, R12, R11 ;  /* 0x0000000c0d0e7389 */ /* 0x00006400000c000b */
[----:B01----:R-:W-:Y:S01]  /*22120*/  ENDCOLLECTIVE ;  /* 0x000000000000791b */ /* 0x003fe20003800000 */
.L_x_10923:
        /* <DEDUP_REMOVED lines=13> */
.L_x_10924:
[----:B------:R-:W-:Y:S02]  /*22200*/  IMAD.MOV.U32 R13, RZ, RZ, R7 ;  /* 0x000000ffff0d7224 */ /* 0x000fe400078e0007 */
[----:B------:R-:W-:Y:S01]  /*22210*/  IMAD.MOV.U32 R12, RZ, RZ, 0x5 ;  /* 0x00000005ff0c7424 */ /* 0x000fe200078e00ff */
[----:B------:R-:W-:-:S13]  /*22220*/  IADD3 R2, P0, R14, R0, RZ ;  /* 0x000000000e027210 */ /* 0x000fda0007f1e0ff */
[----:B------:R-:W-:Y:S05]  /*22230*/  WARPSYNC.COLLECTIVE R15, `(.L_x_10925) ;  /* 0x000000000f087348 */ /* 0x000fea0003c00000 */
[----:B------:R0:W1:Y:S02]  /*22240*/  SHFL.IDX P6, R14, R13, R12, R11 ;  /* 0x0000000c0d0e7389 */ /* 0x00006400000c000b */
[----:B01----:R-:W-:Y:S01]  /*22250*/  ENDCOLLECTIVE ;  /* 0x000000000000791b */ /* 0x003fe20003800000 */
.L_x_10925:
        /* <DEDUP_REMOVED lines=13> */
.L_x_10926:
[----:B------:R-:W-:Y:S05]  /*22330*/  BRA `(.L_x_10927) ;  /* 0xffffff9400f07947 */ /* 0x000fea000383ffff */
.L_x_10715:
        /* <DEDUP_REMOVED lines=8> */
.L_x_10929:
[----:B------:R-:W-:Y:S05]  /*223c0*/  BSYNC B0 ;  /* 0x0000000000007941 */ /* 0x000fea0003800000 */
.L_x_10928:
        /* <DEDUP_REMOVED lines=9> */
.L_x_10930:
        /* <DEDUP_REMOVED lines=24> */
.L_x_10931:
[----:B------:R-:W-:Y:S01]  /*225e0*/  IMAD.MOV.U32 R12, RZ, RZ, 0x2 ;  /* 0x00000002ff0c7424 */ /* 0x000fe200078e00ff */
[----:B------:R-:W-:-:S05]  /*225f0*/  SEL R14, R14, RZ, P1 ;  /* 0x000000ff0e0e7207 */ /* 0x000fca0000800000 */
[----:B------:R-:W-:-:S04]  /*22600*/  IMAD.IADD R5, R13, 0x1, R14 ;  /* 0x000000010d057824 */ /* 0x000fc800078e020e */
[----:B------:R-:W-:-:S07]  /*22610*/  IMAD.MOV.U32 R13, RZ, RZ, R5 ;  /* 0x000000ffff0d7224 */ /* 0x000fce00078e0005 */
[----:B------:R-:W-:Y:S05]  /*22620*/  WARPSYNC.COLLECTIVE R15, `(.L_x_10932) ;  /* 0x000000000f087348 */ /* 0x000fea0003c00000 */
[----:B------:R0:W1:Y:S02]  /*22630*/  SHFL.UP P6, R14, R13, R12, R11 ;  /* 0x0400000c0d0e7389 */ /* 0x00006400000c000b */
[----:B01----:R-:W-:Y:S01]  /*22640*/  ENDCOLLECTIVE ;  /* 0x000000000000791b */ /* 0x003fe20003800000 */
.L_x_10932:
[----:B------:R-:W-:Y:S01]  /*22650*/  IMAD.MOV.U32 R12, RZ, RZ, 0x4 ;  /* 0x00000004ff0c7424 */ /* 0x000fe200078e00ff */
[----:B------:R-:W-:-:S05]  /*22660*/  SEL R2, R14, RZ, P2 ;  /* 0x000000ff0e027207 */ /* 0x000fca0001000000 */
[----:B------:R-:W-:-:S04]  /*22670*/  IMAD.IADD R2, R5, 0x1, R2 ;  /* 0x0000000105027824 */ /* 0x000fc800078e0202 */
[----:B------:R-:W-:-:S07]  /*22680*/  IMAD.MOV.U32 R13, RZ, RZ, R2 ;  /* 0x000000ffff0d7224 */ /* 0x000fce00078e0002 */
[----:B------:R-:W-:Y:S05]  /*22690*/  WARPSYNC.COLLECTIVE R15, `(.L_x_10933) ;  /* 0x000000000f087348 */ /* 0x000fea0003c00000 */
[----:B------:R0:W1:Y:S02]  /*226a0*/  SHFL.UP P6, R14, R13, R12, R11 ;  /* 0x0400000c0d0e7389 */ /* 0x00006400000c000b */
[----:B01----:R-:W-:Y:S01]  /*226b0*/  ENDCOLLECTIVE ;  /* 0x000000000000791b */ /* 0x003fe20003800000 */
.L_x_10933:
[----:B------:R-:W-:Y:S01]  /*226c0*/  IMAD.MOV.U32 R12, RZ, RZ, 0x8 ;  /* 0x00000008ff0c7424 */ /* 0x000fe200078e00ff */
[----:B------:R-:W-:-:S05]  /*226d0*/  SEL R3, R14, RZ, P3 ;  /* 0x000000ff0e037207 */ /* 0x000fca0001800000 */
[----:B------:R-:W-:-:S04]  /*226e0*/  IMAD.IADD R3, R2, 0x1, R3 ;  /* 0x0000000102037824 */ /* 0x000fc800078e0203 */
[----:B------:R-:W-:-:S07]  /*226f0*/  IMAD.MOV.U32 R13, RZ, RZ, R3 ;  /* 0x000000ffff0d7224 */ /* 0x000fce00078e0003 */
[----:B------:R-:W-:Y:S05]  /*22700*/  WARPSYNC.COLLECTIVE R15, `(.L_x_10934) ;  /* 0x000000000f087348 */ /* 0x000fea0003c00000 */
[----:B------:R0:W1:Y:S02]  /*22710*/  SHFL.UP P6, R14, R13, R12, R11 ;  /* 0x0400000c0d0e7389 */ /* 0x00006400000c000b */
[----:B01----:R-:W-:Y:S01]  /*22720*/  ENDCOLLECTIVE ;  /* 0x000000000000791b */ /* 0x003fe20003800000 */
.L_x_10934:
[----:B------:R-:W-:Y:S01]  /*22730*/  IMAD.MOV.U32 R12, RZ, RZ, 0x10 ;  /* 0x00000010ff0c7424 */ /* 0x000fe200078e00ff */
[----:B------:R-:W-:-:S05]  /*22740*/  SEL R14, R14, RZ, P4 ;  /* 0x000000ff0e0e7207 */ /* 0x000fca0002000000 */
[----:B------:R-:W-:-:S04]  /*22750*/  IMAD.IADD R5, R3, 0x1, R14 ;  /* 0x0000000103057824 */ /* 0x000fc800078e020e */
[----:B------:R-:W-:-:S07]  /*22760*/  IMAD.MOV.U32 R13, RZ, RZ, R5 ;  /* 0x000000ffff0d7224 */ /* 0x000fce00078e0005 */
[----:B------:R-:W-:Y:S05]  /*22770*/  WARPSYNC.COLLECTIVE R15, `(.L_x_10935) ;  /* 0x000000000f087348 */ /* 0x000fea0003c00000 */
[----:B------:R0:W1:Y:S02]  /*22780*/  SHFL.UP P6, R14, R13, R12, R11 ;  /* 0x0400000c0d0e7389 */ /* 0x00006400000c000b */
[----:B01----:R-:W-:Y:S01]  /*22790*/  ENDCOLLECTIVE ;  /* 0x000000000000791b */ /* 0x003fe20003800000 */
.L_x_10935:
        /* <DEDUP_REMOVED lines=8> */
.L_x_10936:
[----:B------:R-:W-:Y:S05]  /*22820*/  BRA `(.L_x_10937) ;  /* 0xffffff9800547947 */ /* 0x000fea000383ffff */
.L_x_10718:
[----:B------:R-:W-:Y:S01]  /*22830*/  BSSY B0, `(.L_x_10938) ;  /* 0x0000007000007945 */ /* 0x000fe20003800000 */
[----:B------:R-:W-:Y:S02]  /*22840*/  IMAD.MOV.U32 R12, RZ, RZ, 0x1 ;  /* 0x00000001ff0c7424 */ /* 0x000fe400078e00ff */
[----:B------:R-:W-:Y:S02]  /*22850*/  IMAD.MOV.U32 R11, RZ, RZ, RZ ;  /* 0x000000ffff0b7224 */ /* 0x000fe400078e00ff */
[----:B------:R-:W-:-:S07]  /*22860*/  IMAD.MOV.U32 R15, RZ, RZ, -0x1 ;  /* 0xffffffffff0f7424 */ /* 0x000fce00078e00ff */
[----:B-1----:R-:W-:Y:S05]  /*22870*/  WARPSYNC.COLLECTIVE R15, `(.L_x_10939) ;  /* 0x000000000f087348 */ /* 0x002fea0003c00000 */
[----:B------:R0:W2:Y:S02]  /*22880*/  SHFL.UP P6, R14, R13, R12, R11 ;  /* 0x0400000c0d0e7389 */ /* 0x0000a400000c000b */
[----:B012---:R-:W-:Y:S01]  /*22890*/  ENDCOLLECTIVE ;  /* 0x000000000000791b */ /* 0x007fe20003800000 */
.L_x_10939:
[----:B------:R-:W-:Y:S05]  /*228a0*/  BSYNC B0 ;  /* 0x0000000000007941 */ /* 0x000fea0003800000 */
.L_x_10938:
        /* <DEDUP_REMOVED lines=8> */
.L_x_10940:
[----:B------:R-:W-:Y:S01]  /*22930*/  IMAD.MOV.U32 R12, RZ, RZ, 0x4 ;  /* 0x00000004ff0c7424 */ /* 0x000fe200078e00ff */
[----:B------:R-:W-:-:S05]  /*22940*/  SEL R2, R14, RZ, P2 ;  /* 0x000000ff0e027207 */ /* 0x000fca0001000000 */
[----:B------:R-:W-:-:S04]  /*22950*/  IMAD.IADD R2, R13, 0x1, R2 ;  /* 0x000000010d027824 */ /* 0x000fc800078e0202 */
[----:B------:R-:W-:-:S07]  /*22960*/  IMAD.MOV.U32 R13, RZ, RZ, R2 ;  /* 0x000000ffff0d7224 */ /* 0x000fce00078e0002 */
[----:B------:R-:W-:Y:S05]  /*22970*/  WARPSYNC.COLLECTIVE R15, `(.L_x_10941) ;  /* 0x000000000f087348 */ /* 0x000fea0003c00000 */
[----:B------:R0:W1:Y:S02]  /*22980*/  SHFL.UP P6, R14, R13, R12, R11 ;  /* 0x0400000c0d0e7389 */ /* 0x00006400000c000b */
[----:B01----:R-:W-:Y:S01]  /*22990*/  ENDCOLLECTIVE ;  /* 0x000000000000791b */ /* 0x003fe20003800000 */
.L_x_10941:
[----:B------:R-:W-:Y:S01]  /*229a0*/  IMAD.MOV.U32 R12, RZ, RZ, 0x8 ;  /* 0x00000008ff0c7424 */ /* 0x000fe200078e00ff */
[----:B------:R-:W-:-:S05]  /*229b0*/  SEL R3, R14, RZ, P3 ;  /* 0x000000ff0e037207 */ /* 0x000fca0001800000 */
[----:B------:R-:W-:-:S04]  /*229c0*/  IMAD.IADD R3, R2, 0x1, R3 ;  /* 0x0000000102037824 */ /* 0x000fc800078e0203 */
[----:B------:R-:W-:-:S07]  /*229d0*/  IMAD.MOV.U32 R13, RZ, RZ, R3 ;  /* 0x000000ffff0d7224 */ /* 0x000fce00078e0003 */
[----:B------:R-:W-:Y:S05]  /*229e0*/  WARPSYNC.COLLECTIVE R15, `(.L_x_10942) ;  /* 0x000000000f087348 */ /* 0x000fea0003c00000 */
[----:B------:R0:W1:Y:S02]  /*229f0*/  SHFL.UP P6, R14, R13, R12, R11 ;  /* 0x0400000c0d0e7389 */ /* 0x00006400000c000b */
[----:B01----:R-:W-:Y:S01]  /*22a00*/  ENDCOLLECTIVE ;  /* 0x000000000000791b */ /* 0x003fe20003800000 */
.L_x_10942:
[----:B------:R-:W-:Y:S01]  /*22a10*/  IMAD.MOV.U32 R12, RZ, RZ, 0x10 ;  /* 0x00000010ff0c7424 */ /* 0x000fe200078e00ff */
[----:B------:R-:W-:-:S05]  /*22a20*/  SEL R14, R14, RZ, P4 ;  /* 0x000000ff0e0e7207 */ /* 0x000fca0002000000 */
[----:B------:R-:W-:-:S04]  /*22a30*/  IMAD.IADD R5, R3, 0x1, R14 ;  /* 0x0000000103057824 */ /* 0x000fc800078e020e */
[----:B------:R-:W-:-:S07]  /*22a40*/  IMAD.MOV.U32 R13, RZ, RZ, R5 ;  /* 0x000000ffff0d7224 */ /* 0x000fce00078e0005 */
[----:B------:R-:W-:Y:S05]  /*22a50*/  WARPSYNC.COLLECTIVE R15, `(.L_x_10943) ;  /* 0x000000000f087348 */ /* 0x000fea0003c00000 */
[----:B------:R0:W1:Y:S02]  /*22a60*/  SHFL.UP P6, R14, R13, R12, R11 ;  /* 0x0400000c0d0e7389 */ /* 0x00006400000c000b */
[----:B01----:R-:W-:Y:S01]  /*22a70*/  ENDCOLLECTIVE ;  /* 0x000000000000791b */ /* 0x003fe20003800000 */
.L_x_10943:
        /* <DEDUP_REMOVED lines=8> */
.L_x_10944:
[----:B------:R-:W-:Y:S05]  /*22b00*/  BRA `(.L_x_10945) ;  /* 0xffffff9800407947 */ /* 0x000fea000383ffff */
.L_x_10720:
[----:B------:R-:W-:Y:S01]  /*22b10*/  BSSY B0, `(.L_x_10946) ;  /* 0x0000006000007945 */ /* 0x000fe20003800000 */
[----:B------:R-:W-:Y:S01]  /*22b20*/  PLOP3.LUT P6, PT, P6, PT, PT, 0x8, 0x0 ;  /* 0x000000000000781c */ /* 0x000fe200037ce170 */
[----:B------:R-:W-:-:S12]  /*22b30*/  IMAD.MOV.U32 R15, RZ, RZ, -0x1 ;  /* 0xffffffffff0f7424 */ /* 0x000fd800078e00ff */
[----:B01----:R-:W-:Y:S05]  /*22b40*/  WARPSYNC.COLLECTIVE R15, `(.L_x_10947) ;  /* 0x000000000f087348 */ /* 0x003fea0003c00000 */
[----:B------:R-:W-:Y:S01]  /*22b50*/  VOTE.ANY R14, PT, P6 ;  /* 0x00000000000e7806 */ /* 0x000fe200030e0100 */
[----:B01----:R-:W-:Y:S06]  /*22b60*/  ENDCOLLECTIVE ;  /* 0x000000000000791b */ /* 0x003fec0003800000 */
.L_x_10947:
[----:B------:R-:W-:Y:S05]  /*22b70*/  BSYNC B0 ;  /* 0x0000000000007941 */ /* 0x000fea0003800000 */
.L_x_10946:
        /* <DEDUP_REMOVED lines=9> */
.L_x_10948:
[----:B------:R-:W-:Y:S02]  /*22c10*/  IMAD.MOV.U32 R13, RZ, RZ, R4 ;  /* 0x000000ffff0d7224 */ /* 0x000fe400078e0004 */
[----:B------:R-:W-:-:S07]  /*22c20*/  IMAD.MOV.U32 R7, RZ, RZ, R14 ;  /* 0x000000ffff077224 */ /* 0x000fce00078e000e */
[----:B------:R-:W-:Y:S05]  /*22c30*/  WARPSYNC.COLLECTIVE R15, `(.L_x_10949) ;  /* 0x000000000f087348 */ /* 0x000fea0003c00000 */
[----:B------:R0:W1:Y:S02]  /*22c40*/  SHFL.IDX P6, R14, R13, R12, R11 ;  /* 0x0000000c0d0e7389 */ /* 0x00006400000c000b */
[----:B01----:R-:W-:Y:S01]  /*22c50*/  ENDCOLLECTIVE ;  /* 0x000000000000791b */ /* 0x003fe20003800000 */
.L_x_10949:
[----:B------:R-:W-:Y:S01]  /*22c60*/  IMAD.MOV.U32 R4, RZ, RZ, R14 ;  /* 0x000000ffff047224 */ /* 0x000fe200078e000e */
[----:B------:R-:W-:Y:S06]  /*22c70*/  BRA `(.L_x_10950) ;  /* 0xffffff9800207947 */ /* 0x000fec000383ffff */
.L_x_10722:
[----:B------:R-:W-:Y:S01]  /*22c80*/  BSSY B0, `(.L_x_10951) ;  /* 0x0000007000007945 */ /* 0x000fe20003800000 */
[----:B------:R-:W-:Y:S02]  /*22c90*/  IMAD.MOV.U32 R13, RZ, RZ, R3 ;  /* 0x000000ffff0d7224 */ /* 0x000fe400078e0003 */
[----:B------:R-:W-:Y:S02]  /*22ca0*/  IMAD.MOV.U32 R11, RZ, RZ, 0x1f ;  /* 0x0000001fff0b7424 */ /* 0x000fe400078e00ff */
[----:B------:R-:W-:-:S07]  /*22cb0*/  IMAD.MOV.U32 R15, RZ, RZ, -0x1 ;  /* 0xffffffffff0f7424 */ /* 0x000fce00078e00ff */
[----:B01234-:R-:W-:Y:S05]  /*22cc0*/  WARPSYNC.COLLECTIVE R15, `(.L_x_10952) ;  /* 0x000000000f087348 */ /* 0x01ffea0003c00000 */
[----:B------:R0:W0:Y:S02]  /*22cd0*/  SHFL.IDX P6, R14, R13, R12, R11 ;  /* 0x0000000c0d0e7389 */ /* 0x00002400000c000b */
[----:B01234-:R-:W-:Y:S01]  /*22ce0*/  ENDCOLLECTIVE ;  /* 0x000000000000791b */ /* 0x01ffe20003800000 */
.L_x_10952:
[----:B------:R-:W-:Y:S05]  /*22cf0*/  BSYNC B0 ;  /* 0x0000000000007941 */ /* 0x000fea0003800000 */
.L_x_10951:
[----:B------:R-:W-:Y:S01]  /*22d00*/  IMAD.MOV.U32 R16, RZ, RZ, R14 ;  /* 0x000000ffff107224 */ /* 0x000fe200078e000e */
[----:B------:R-:W-:Y:S06]  /*22d10*/  BRA `(.L_x_10721) ;  /* 0xffffff9800107947 */ /* 0x000fec000383ffff */
.L_x_10726:
[----:B0-----:R0:W2:Y:S02]  /*22d20*/  SYNCS.PHASECHK.TRANS64.TRYWAIT P0, [R7+URZ+0x32420], R0 ;  /* 0x03242000070075a7 */ /* 0x0010a4000800017f */
[----:B--2---:R-:W-:Y:S05]  /*22d30*/  @!P0 NANOSLEEP.SYNCS 0x989680 ;  /* 0x009896800000895d */ /* 0x004fea0003900000 */
[----:B------:R-:W2:Y:S02]  /*22d40*/  @!P0 SYNCS.PHASECHK.TRANS64 P0, [R7+URZ+0x32420], R0 ;  /* 0x03242000070085a7 */ /* 0x000ea4000800007f */
[----:B--2---:R-:W-:Y:S05]  /*22d50*/  @!P0 BRA `(.L_x_10726) ;  /* 0xfffffffc00f08947 */ /* 0x004fea000383ffff */
[----:B------:R-:W-:Y:S05]  /*22d60*/  BRA `(.L_x_10953) ;  /* 0xffffff9c00687947 */ /* 0x000fea000383ffff */
.L_x_10727:
        /* <DEDUP_REMOVED lines=11> */
.L_x_10955:
[----:B------:R-:W-:Y:S05]  /*22e20*/  BSYNC B0 ;  /* 0x0000000000007941 */ /* 0x000fea0003800000 */
.L_x_10954:
[----:B------:R-:W-:Y:S05]  /*22e30*/  BRA `(.L_x_10956) ;  /* 0xffffff9c00507947 */ /* 0x000fea000383ffff */
.L_x_10728:
[----:B------:R-:W-:Y:S01]  /*22e40*/  BSSY B0, `(.L_x_10957) ;  /* 0x0000006000007945 */ /* 0x000fe20003800000 */
[----:B------:R-:W-:-:S07]  /*22e50*/  IMAD.MOV.U32 R15, RZ, RZ, -0x1 ;  /* 0xffffffffff0f7424 */ /* 0x000fce00078e00ff */
[----:B01-3--:R-:W-:Y:S05]  /*22e60*/  WARPSYNC.COLLECTIVE R15, `(.L_x_10958) ;  /* 0x000000000f0c7348 */ /* 0x00bfea0003c00000 */
[----:B------:R-:W-:Y:S02]  /*22e70*/  ELECT P6, UR62, PT ;  /* 0x00000000003e782f */ /* 0x000fe400038c0000 */
[----:B------:R-:W-:Y:S01]  /*22e80*/  MOV R14, UR62 ;  /* 0x0000003e000e7c02 */ /* 0x000fe20008000f00 */
[----:B01-3--:R-:W-:Y:S10]  /*22e90*/  ENDCOLLECTIVE ;  /* 0x000000000000791b */ /* 0x00bff40003800000 */
.L_x_10958:
[----:B------:R-:W-:Y:S05]  /*22ea0*/  BSYNC B0 ;  /* 0x0000000000007941 */ /* 0x000fea0003800000 */
.L_x_10957:
[----:B------:R-:W-:Y:S05]  /*22eb0*/  BRA `(.L_x_10959) ;  /* 0xffffff9c00447947 */ /* 0x000fea000383ffff */
.L_x_10730:
[----:B0-----:R0:W2:Y:S02]  /*22ec0*/  SYNCS.PHASECHK.TRANS64.TRYWAIT P1, [R5+URZ+0x32440], R0 ;  /* 0x03244000050075a7 */ /* 0x0010a4000802017f */
[----:B--2---:R-:W-:Y:S05]  /*22ed0*/  @!P1 NANOSLEEP.SYNCS 0x989680 ;  /* 0x009896800000995d */ /* 0x004fea0003900000 */
[----:B------:R-:W2:Y:S02]  /*22ee0*/  @!P1 SYNCS.PHASECHK.TRANS64 P1, [R5+URZ+0x32440], R0 ;  /* 0x03244000050095a7 */ /* 0x000ea4000802007f */
[----:B--2---:R-:W-:Y:S05]  /*22ef0*/  @!P1 BRA `(.L_x_10730) ;  /* 0xfffffffc00f09947 */ /* 0x004fea000383ffff */
[----:B------:R-:W-:Y:S05]  /*22f00*/  BRA `(.L_x_10960) ;  /* 0xffffff9c00647947 */ /* 0x000fea000383ffff */
.L_x_10732:
[----:B--2---:R2:W4:Y:S02]  /*22f10*/  SYNCS.PHASECHK.TRANS64.TRYWAIT P1, [R3+URZ+0x32440], R2 ;  /* 0x03244002030075a7 */ /* 0x004524000802017f */
[----:B----4-:R-:W-:Y:S05]  /*22f20*/  @!P1 NANOSLEEP.SYNCS 0x989680 ;  /* 0x009896800000995d */ /* 0x010fea0003900000 */
[----:B------:R-:W4:Y:S02]  /*22f30*/  @!P1 SYNCS.PHASECHK.TRANS64 P1, [R3+URZ+0x32440], R2 ;  /* 0x03244002030095a7 */ /* 0x000f24000802007f */
[----:B----4-:R-:W-:Y:S05]  /*22f40*/  @!P1 BRA `(.L_x_10732) ;  /* 0xfffffffc00f09947 */ /* 0x010fea000383ffff */
[----:B------:R-:W-:Y:S05]  /*22f50*/  BRA `(.L_x_10961) ;  /* 0xffffff9c00707947 */ /* 0x000fea000383ffff */
.L_x_10734:
[----:B----4-:R4:W0:Y:S02]  /*22f60*/  SYNCS.PHASECHK.TRANS64.TRYWAIT P1, [R5+URZ+0x32460], R0 ;  /* 0x03246000050075a7 */ /* 0x010824000802017f */
[----:B0-----:R-:W-:Y:S05]  /*22f70*/  @!P1 NANOSLEEP.SYNCS 0x989680 ;  /* 0x009896800000995d */ /* 0x001fea0003900000 */
[----:B------:R-:W0:Y:S02]  /*22f80*/  @!P1 SYNCS.PHASECHK.TRANS64 P1, [R5+URZ+0x32460], R0 ;  /* 0x03246000050095a7 */ /* 0x000e24000802007f */
[----:B0-----:R-:W-:Y:S05]  /*22f90*/  @!P1 BRA `(.L_x_10734) ;  /* 0xfffffffc00f09947 */ /* 0x001fea000383ffff */
[----:B------:R-:W-:Y:S05]  /*22fa0*/  BRA `(.L_x_10962) ;  /* 0xffffff9c006c7947 */ /* 0x000fea000383ffff */
.L_x_10963:
        /* <DEDUP_REMOVED lines=13> */
.L_x_15768:


//--------------------- .text._ZN7cutlass13device_kernelIN5flash11enable_sm90INS1_16FlashAttnFwdSm90INS1_25CollectiveMainloopFwdSm90ILi2EN4cute5tupleIJNS5_1CILi1EEES8_S8_EEENS6_IJNS7_ILi128EEENS7_ILi96EEENS7_ILi64EEEEEELi256ENS_10bfloat16_tEfNS_4arch4Sm90ELb0ELb1ELb1ELb0ELb1ELb0ELb0ELb1ELb0ELb1ELb1ELb0EEENS1_21CollectiveEpilogueFwdINS6_IJSA_NS7_ILi256EEESB_EEES9_SE_SG_Li256ELb0ELb1ELb1ELb0EEENS1_19SingleTileSchedulerILb0ELb1ELb1ELi128EEEEEEEEEvNT_6ParamsE --------------------------
	.section	.text._ZN7cutlass13device_kernelIN5flash11enable_sm90INS1_16FlashAttnFwdSm90INS1_25CollectiveMainloopFwdSm90ILi2EN4cute5tupleIJNS5_1CILi1EEES8_S8_EEENS6_IJNS7_ILi128EEENS7_ILi96EEENS7_ILi64EEEEEELi256ENS_10bfloat16_tEfNS_4arch4Sm90ELb0ELb1ELb1ELb0ELb1ELb0ELb0ELb1ELb0ELb1ELb1ELb0EEENS1_21CollectiveEpilogueFwdINS6_IJSA_NS7_ILi256EEESB_EEES9_SE_SG_Li256ELb0ELb1ELb1ELb0EEENS1_19SingleTileSchedulerILb0ELb1ELb1ELi128EEEEEEEEEvNT_6ParamsE,"ax",@progbits
	.align	128
.text._ZN7cutlass13device_kernelIN5flash11enable_sm90INS1_16FlashAttnFwdSm90INS1_25CollectiveMainloopFwdSm90ILi2EN4cute5tupleIJNS5_1CILi1EEES8_S8_EEENS6_IJNS7_ILi128EEENS7_ILi96EEENS7_ILi64EEEEEELi256ENS_10bfloat16_tEfNS_4arch4Sm90ELb0ELb1ELb1ELb0ELb1ELb0ELb0ELb1ELb0ELb1ELb1ELb0EEENS1_21CollectiveEpilogueFwdINS6_IJSA_NS7_ILi256EEESB_EEES9_SE_SG_Li256ELb0ELb1ELb1ELb0EEENS1_19SingleTileSchedulerILb0ELb1ELb1ELi128EEEEEEEEEvNT_6ParamsE:
        .type           _ZN7cutlass13device_kernelIN5flash11enable_sm90INS1_16FlashAttnFwdSm90INS1_25CollectiveMainloopFwdSm90ILi2EN4cute5tupleIJNS5_1CILi1EEES8_S8_EEENS6_IJNS7_ILi128EEENS7_ILi96EEENS7_ILi64EEEEEELi256ENS_10bfloat16_tEfNS_4arch4Sm90ELb0ELb1ELb1ELb0ELb1ELb0ELb0ELb1ELb0ELb1ELb1ELb0EEENS1_21CollectiveEpilogueFwdINS6_IJSA_NS7_ILi256EEESB_EEES9_SE_SG_Li256ELb0ELb1ELb1ELb0EEENS1_19SingleTileSchedulerILb0ELb1ELb1ELi128EEEEEEEEEvNT_6ParamsE,@function
        .size           _ZN7cutlass13device_kernelIN5flash11enable_sm90INS1_16FlashAttnFwdSm90INS1_25CollectiveMainloopFwdSm90ILi2EN4cute5tupleIJNS5_1CILi1EEES8_S8_EEENS6_IJNS7_ILi128EEENS7_ILi96EEENS7_ILi64EEEEEELi256ENS_10bfloat16_tEfNS_4arch4Sm90ELb0ELb1ELb1ELb0ELb1ELb0ELb0ELb1ELb0ELb1ELb1ELb0EEENS1_21CollectiveEpilogueFwdINS6_IJSA_NS7_ILi256EEESB_EEES9_SE_SG_Li256ELb0ELb1ELb1ELb0EEENS1_19SingleTileSchedulerILb0ELb1ELb1ELi128EEEEEEEEEvNT_6ParamsE,(.L_x_15769 - _ZN7cutlass13device_kernelIN5flash11enable_sm90INS1_16FlashAttnFwdSm90INS1_25CollectiveMainloopFwdSm90ILi2EN4cute5tupleIJNS5_1CILi1EEES8_S8_EEENS6_IJNS7_ILi128EEENS7_ILi96EEENS7_ILi64EEEEEELi256ENS_10bfloat16_tEfNS_4arch4Sm90ELb0ELb1ELb1ELb0ELb1ELb0ELb0ELb1ELb0ELb1ELb1ELb0EEENS1_21CollectiveEpilogueFwdINS6_IJSA_NS7_ILi256EEESB_EEES9_SE_SG_Li256ELb0ELb1ELb1ELb0EEENS1_19SingleTileSchedulerILb0ELb1ELb1ELi128EEEEEEEEEvNT_6ParamsE)
        .other          _ZN7cutlass13device_kernelIN5flash11enable_sm90INS1_16FlashAttnFwdSm90INS1_25CollectiveMainloopFwdSm90ILi2EN4cute5tupleIJNS5_1CILi1EEES8_S8_EEENS6_IJNS7_ILi128EEENS7_ILi96EEENS7_ILi64EEEEEELi256ENS_10bfloat16_tEfNS_4arch4Sm90ELb0ELb1ELb1ELb0ELb1ELb0ELb0ELb1ELb0ELb1ELb1ELb0EEENS1_21CollectiveEpilogueFwdINS6_IJSA_NS7_ILi256EEESB_EEES9_SE_SG_Li256ELb0ELb1ELb1ELb0EEENS1_19SingleTileSchedulerILb0ELb1ELb1ELi128EEEEEEEEEvNT_6ParamsE,@"STO_CUDA_ENTRY STV_DEFAULT"
_ZN7cutlass13device_kernelIN5flash11enable_sm90INS1_16FlashAttnFwdSm90INS1_25CollectiveMainloopFwdSm90ILi2EN4cute5tupleIJNS5_1CILi1EEES8_S8_EEENS6_IJNS7_ILi128EEENS7_ILi96EEENS7_ILi64EEEEEELi256ENS_10bfloat16_tEfNS_4arch4Sm90ELb0ELb1ELb1ELb0ELb1ELb0ELb0ELb1ELb0ELb1ELb1ELb0EEENS1_21CollectiveEpilogueFwdINS6_IJSA_NS7_ILi256EEESB_EEES9_SE_SG_Li256ELb0ELb1ELb1ELb0EEENS1_19SingleTileSchedulerILb0ELb1ELb1ELi128EEEEEEEEEvNT_6ParamsE:
        /* <DEDUP_REMOVED lines=9> */
[----:B------:R1:W2:Y:S01]  /*0090*/  SHFL.IDX PT, R3, R74, RZ, 0x1f ;  /* 0x00001fff4a037589 */ /* 0x0002a200000e0000 */
        /* <DEDUP_REMOVED lines=14> */
[----:B------:R1:W0:Y:S06]  /*0180*/  @!UP0 SYNCS.EXCH.64 URZ, [UR8+0x22800], UR4 ;  /* 0x02280004083f85b2 */ /* 0x00022c0008000100 */
[----:B------:R1:W3:Y:S02]  /*0190*/  @!UP1 SYNCS.EXCH.64 URZ, [UR8+0x22820], UR6 ;  /* 0x02282006083f95b2 */ /* 0x0002e40008000100 */
[----:B-12---:R-:W-:Y:S05]  /*01a0*/  @P1 BRA `(.L_x_10964) ;  /* 0x0000000000481947 */ /* 0x006fea0003800000 */
[----:B------:R-:W1:Y:S01]  /*01b0*/  S2UR UR5, SR_CgaCtaId ;  /* 0x00000000000579c3 */ /* 0x000e620000008800 */
[----:B------:R-:W-:Y:S01]  /*01c0*/  UMOV UR4, 0x400 ;  /* 0x0000040000047882 */ /* 0x000fe20000000000 */
[----:B------:R-:W-:Y:S01]  /*01d0*/  UMOV UR6, 0x80 ;  /* 0x0000008000067882 */ /* 0x000fe20000000000 */
[----:B------:R-:W-:Y:S01]  /*01e0*/  UMOV UR7, 0x100 ;  /* 0x0000010000077882 */ /* 0x000fe20000000000 */
[----:B------:R-:W-:Y:S01]  /*01f0*/  ELECT P0, URZ, PT ;  /* 0x00000000003f782f */ /* 0x000fe20003800000 */
[----:B-1----:R-:W-:Y:S02]  /*0200*/  ULEA UR8, UR5, UR4, 0x18 ;  /* 0x0000000405087291 */ /* 0x002fe4000f8ec03f */
[----:B------:R-:W-:-:S04]  /*0210*/  UIADD3 UR4, -UR6, 0x100000, URZ ;  /* 0x0010000006047890 */ /* 0x000fc8000fffe13f */
[----:B------:R-:W-:Y:S02]  /*0220*/  USHF.L.U32 UR5, UR4, 0xb, URZ ;  /* 0x0000000b04057899 */ /* 0x000fe4000800063f */
[----:B------:R-:W-:Y:S02]  /*0230*/  USHF.L.U32 UR4, UR4, 0x1, URZ ;  /* 0x0000000104047899 */ /* 0x000fe4000800063f */
[----:B------:R-:W-:-:S04]  /*0240*/  UIADD3 UR6, -UR7, 0x100000, URZ ;  /* 0x0010000007067890 */ /* 0x000fc8000fffe13f */
[----:B------:R-:W-:Y:S02]  /*0250*/  USHF.L.U32 UR7, UR6, 0xb, URZ ;  /* 0x0000000b06077899 */ /* 0x000fe4000800063f */
[----:B------:R-:W-:Y:S01]  /*0260*/  USHF.L.U32 UR6, UR6, 0x1, URZ ;  /* 0x0000000106067899 */ /* 0x000fe2000800063f */
[----:B------:R-:W1:Y:S03]  /*0270*/  FENCE.VIEW.ASYNC.S ;  /* 0x00000000000073c6 */ /* 0x000e660000000000 */
[----:B-1----:R1:W2:Y:S08]  /*0280*/  SYNCS.EXCH.64 URZ, [UR8+0x22830], UR4 ;  /* 0x02283004083f75b2 */ /* 0x0022b00008000100 */
[----:B------:R1:W4:Y:S01]  /*0290*/  SYNCS.EXCH.64 URZ, [UR8+0x22840], UR6 ;  /* 0x02284006083f75b2 */ /* 0x0003220008000100 */
[----:B------:R1:W0:Y:S01]  /*02a0*/  SYNCS.EXCH.64 URZ, [UR8+0x22838], UR4 ;  /* 0x02283804083f75b2 */ /* 0x0002220008000100 */
[----:B------:R1:W0:Y:S01]  /*02b0*/  SYNCS.EXCH.64 URZ, [UR8+0x22848], UR6 ;  /* 0x02284806083f75b2 */ /* 0x0002220008000100 */
[----:B------:R-:W-:Y:S01]  /*02c0*/  NOP ;  /* 0x0000000000007918 */ /* 0x000fe20000000000 */
.L_x_10964:
[----:B------:R-:W5:Y:S01]  /*02d0*/  SHFL.IDX PT, R2, R0, RZ, 0x1f ;  /* 0x00001fff00027589 */ /* 0x000f6200000e0000 */
[----:B------:R-:W-:Y:S01]  /*02e0*/  NOP ;  /* 0x0000000000007918 */ /* 0x000fe20000000000 */
[----:B-----5:R-:W-:-:S13]  /*02f0*/  ISETP.NE.AND P0, PT, R2, RZ, PT ;  /* 0x000000ff0200720c */ /* 0x020fda0003f05270 */
[----:B------:R-:W-:Y:S05]  /*0300*/  @P0 BRA `(.L_x_10965) ;  /* 0x0000000000480947 */ /* 0x000fea0003800000 */
[----:B-1----:R-:W1:Y:S01]  /*0310*/  S2UR UR5, SR_CgaCtaId ;  /* 0x00000000000579c3 */ /* 0x002e620000008800 */
        /* <DEDUP_REMOVED lines=12> */
[----:B-1----:R1:W0:Y:S08]  /*03e0*/  SYNCS.EXCH.64 URZ, [UR8+0x22850], UR4 ;  /* 0x02285004083f75b2 */ /* 0x0022300008000100 */
[----:B------:R1:W0:Y:S01]  /*03f0*/  SYNCS.EXCH.64 URZ, [UR8+0x22860], UR6 ;  /* 0x02286006083f75b2 */ /* 0x0002220008000100 */
[----:B------:R1:W0:Y:S01]  /*0400*/  SYNCS.EXCH.64 URZ, [UR8+0x22858], UR4 ;  /* 0x02285804083f75b2 */ /* 0x0002220008000100 */
[----:B------:R1:W0:Y:S01]  /*0410*/  SYNCS.EXCH.64 URZ, [UR8+0x22868], UR6 ;  /* 0x02286806083f75b2 */ /* 0x0002220008000100 */
[----:B------:R-:W-:Y:S01]  /*0420*/  NOP ;  /* 0x0000000000007918 */ /* 0x000fe20000000000 */
.L_x_10965:
[----:B------:R-:W5:Y:S01]  /*0430*/  SHFL.IDX PT, R2, R0, RZ, 0x1f ;  /* 0x00001fff00027589 */ /* 0x000f6200000e0000 */
[----:B------:R-:W-:Y:S01]  /*0440*/  NOP ;  /* 0x0000000000007918 */ /* 0x000fe20000000000 */
[----:B-----5:R-:W-:-:S13]  /*0450*/  ISETP.NE.AND P0, PT, R2, RZ, PT ;  /* 0x000000ff0200720c */ /* 0x020fda0003f05270 */
[----:B------:R-:W-:Y:S05]  /*0460*/  @P0 BRA `(.L_x_10966) ;  /* 0x0000000000380947 */ /* 0x000fea0003800000 */
[----:B-1----:R-:W1:Y:S01]  /*0470*/  S2UR UR5, SR_CgaCtaId ;  /* 0x00000000000579c3 */ /* 0x002e620000008800 */
[----:B------:R-:W-:Y:S01]  /*0480*/  UMOV UR4, 0x400 ;  /* 0x0000040000047882 */ /* 0x000fe20000000000 */
[----:B------:R-:W-:Y:S01]  /*0490*/  UMOV UR7, 0x80 ;  /* 0x0000008000077882 */ /* 0x000fe20000000000 */
[----:B------:R-:W-:Y:S01]  /*04a0*/  ELECT P0, URZ, PT ;  /* 0x00000000003f782f */ /* 0x000fe20003800000 */
[----:B-1----:R-:W-:Y:S02]  /*04b0*/  ULEA UR6, UR5, UR4, 0x18 ;  /* 0x0000000405067291 */ /* 0x002fe4000f8ec03f */
[----:B------:R-:W-:-:S04]  /*04c0*/  UIADD3 UR4, -UR7, 0x100000, URZ ;  /* 0x0010000007047890 */ /* 0x000fc8000fffe13f */
[----:B------:R-:W-:Y:S02]  /*04d0*/  USHF.L.U32 UR5, UR4, 0xb, URZ ;  /* 0x0000000b04057899 */ /* 0x000fe4000800063f */
[----:B------:R-:W-:Y:S01]  /*04e0*/  USHF.L.U32 UR4, UR4, 0x1, URZ ;  /* 0x0000000104047899 */ /* 0x000fe2000800063f */
[----:B------:R-:W1:Y:S11]  /*04f0*/  FENCE.VIEW.ASYNC.S ;  /* 0x00000000000073c6 */ /* 0x000e760000000000 */
[----:B-1----:R1:W0:Y:S01]  /*0500*/  SYNCS.EXCH.64 URZ, [UR6+0x22870], UR4 ;  /* 0x02287004063f75b2 */ /* 0x0022220008000100 */
[----:B------:R1:W0:Y:S01]  /*0510*/  SYNCS.EXCH.64 URZ, [UR6+0x22880], UR4 ;  /* 0x02288004063f75b2 */ /* 0x0002220008000100 */
[----:B------:R1:W0:Y:S01]  /*0520*/  SYNCS.EXCH.64 URZ, [UR6+0x22878], UR4 ;  /* 0x02287804063f75b2 */ /* 0x0002220008000100 */
[----:B------:R1:W0:Y:S01]  /*0530*/  SYNCS.EXCH.64 URZ, [UR6+0x22888], UR4 ;  /* 0x02288804063f75b2 */ /* 0x0002220008000100 */
[----:B------:R-:W-:Y:S01]  /*0540*/  NOP ;  /* 0x0000000000007918 */ /* 0x000fe20000000000 */
.L_x_10966:
        /* <DEDUP_REMOVED lines=22> */
.L_x_10967:
[----:B------:R-:W5:Y:S01]  /*06b0*/  SHFL.IDX PT, R2, R0, RZ, 0x1f ;  /* 0x00001fff00027589 */ /* 0x000f6200000e0000 */
[----:B------:R-:W-:Y:S01]  /*06c0*/  R2UR UR9, R3 ;  /* 0x00000000030972ca */ /* 0x000fe200000e0000 */
        /* <DEDUP_REMOVED lines=21> */
.L_x_10968:
[----:B-1----:R-:W-:Y:S01]  /*0820*/  ULDC UR4, c[0x0][0x20] ;  /* 0x0000080000047ab9 */ /* 0x002fe20000000800 */
[----:B------:R-:W-:Y:S01]  /*0830*/  UISETP.NE.AND UP0, UPT, UR9, URZ, UPT ;  /* 0x0000003f0900728c */ /* 0x000fe2000bf05270 */
[----:B------:R-:W-:Y:S01]  /*0840*/  IADD3 R16, P0, R1, UR4, RZ ;  /* 0x0000000401107c10 */ /* 0x000fe2000ff1e0ff */
[----:B------:R-:W-:Y:S01]  /*0850*/  ULDC UR4, c[0x0][0x24] ;  /* 0x0000090000047ab9 */ /* 0x000fe20000000800 */
[----:B------:R-:W-:Y:S01]  /*0860*/  UMOV UR60, 0x1 ;  /* 0x00000001003c7882 */ /* 0x000fe20000000000 */
[----:B------:R-:W-:Y:S01]  /*0870*/  NOP ;  /* 0x0000000000007918 */ /* 0x000fe20000000000 */
[----:B0-234-:R-:W-:Y:S01]  /*0880*/  BAR.SYNC.DEFER_BLOCKING 0x0 ;  /* 0x0000000000007b1d */ /* 0x01dfe20000010000 */
[----:B------:R-:W-:Y:S01]  /*0890*/  IMAD.X R17, RZ, RZ, UR4, P0 ;  /* 0x00000004ff117e24 */ /* 0x000fe200080e06ff */
[----:B------:R-:W-:Y:S01]  /*08a0*/  IADD3 R2, P0, R16, 0x50, RZ ;  /* 0x0000005010027810 */ /* 0x000fe20007f1e0ff */
[----:B------:R-:W-:Y:S01]  /*08b0*/  USEL UR60, UR60, 0x2, !UP0 ;  /* 0x000000023c3c7887 */ /* 0x000fe2000c000000 */
[----:B------:R-:W-:-:S02]  /*08c0*/  PLOP3.LUT P2, PT, PT, PT, UP0, 0x80, 0x0 ;  /* 0x000000000000781c */ /* 0x000fc40003f4f008 */
[----:B------:R-:W-:Y:S01]  /*08d0*/  IADD3 R35, P1, R16, 0x200, RZ ;  /* 0x0000020010237810 */ /* 0x000fe20007f3e0ff */
[----:B------:R-:W-:Y:S01]  /*08e0*/  ULDC.64 UR36, c[0x0][0x208] ;  /* 0x0000820000247ab9 */ /* 0x000fe20000000a00 */
[----:B------:R0:W-:Y:S01]  /*08f0*/  STL [R1+0x410], R2 ;  /* 0x0004100201007387 */ /* 0x0001e20000100800 */
[----:B------:R-:W-:Y:S01]  /*0900*/  BSSY B6, `(.L_x_10969) ;  /* 0x0001c77000067945 */ /* 0x000fe20003800000 */
[--C-:B------:R-:W-:Y:S02]  /*0910*/  IMAD.X R23, RZ, RZ, R17.reuse, P0 ;  /* 0x000000ffff177224 */ /* 0x100fe400000e0611 */
[----:B------:R-:W-:-:S05]  /*0920*/  IMAD.X R48, RZ, RZ, R17, P1 ;  /* 0x000000ffff307224 */ /* 0x000fca00008e0611 */
[----:B------:R-:W-:Y:S05]  /*0930*/  @!P2 BRA `(.L_x_10970) ;  /* 0x0000018800dca947 */ /* 0x000fea0003800000 */
.L_x_10971:
[----:B------:R-:W-:-:S08]  /*0940*/  NOP ;  /* 0x0000000000007918 */ /* 0x000fd00000000000 */
[----:B------:R-:W1:Y:S02]  /*0950*/  USETMAXREG.TRY_ALLOC.CTAPOOL UP0, 0xe8 ;  /* 0x000000e8000079c8 */ /* 0x000e640008000600 */
[----:B-1----:R-:W-:-:S13]  /*0960*/  PLOP3.LUT P0, PT, PT, PT, UP0, 0x80, 0x0 ;  /* 0x000000000000781c */ /* 0x002fda0003f0f008 */
[----:B------:R-:W-:Y:S05]  /*0970*/  @!P0 BRA `(.L_x_10971) ;  /* 0xfffffffc00f08947 */ /* 0x000fea000383ffff */
[----:B------:R-:W1:Y:S01]  /*0980*/  S2UR UR6, SR_CTAID.Y ;  /* 0x00000000000679c3 */ /* 0x000e620000002600 */
[----:B------:R-:W-:-:S07]  /*0990*/  ULDC UR59, c[0x0][0xc50] ;  /* 0x00031400003b7ab9 */ /* 0x000fce0000000800 */
[----:B------:R-:W-:Y:S08]  /*09a0*/  BAR.ARV 0x8, 0x180 ;  /* 0x0206000000007b1d */ /* 0x000ff00000002000 */
[----:B------:R-:W2:Y:S01]  /*09b0*/  S2UR UR61, SR_CTAID.Z ;  /* 0x00000000003d79c3 */ /* 0x000ea20000002700 */
[----:B------:R-:W-:Y:S01]  /*09c0*/  ISETP.NE.AND P0, PT, R74, 0x1, PT ;  /* 0x000000014a00780c */ /* 0x000fe20003f05270 */
[----:B------:R-:W-:Y:S01]  /*09d0*/  UISETP.NE.AND UP0, UPT, UR59, 0x1, UPT ;  /* 0x000000013b00788c */ /* 0x000fe2000bf05270 */
[----:B------:R3:W-:Y:S11]  /*09e0*/  STL.64 [R1+0x1c0], RZ ;  /* 0x0001c0ff01007387 */ /* 0x0007f60000100a00 */
[----:B------:R-:W-:Y:S06]  /*09f0*/  @!P0 BAR.ARV 0x9, 0x100 ;  /* 0x0244000000008b1d */ /* 0x000fec0000002000 */
[----:B------:R-:W-:Y:S01]  /*0a00*/  @UP0 ULDC UR4, c[0x0][0xc54] ;  /* 0x0003150000040ab9 */ /* 0x000fe20000000800 */
[----:B------:R-:W-:Y:S01]  /*0a10*/  @UP0 ULDC UR7, c[0x0][0xc58] ;  /* 0x0003160000070ab9 */ /* 0x000fe20000000800 */
[----:B------:R3:W-:Y:S01]  /*0a20*/  STL [R1+0x1c8], RZ ;  /* 0x0001c8ff01007387 */ /* 0x0007e20000100800 */
[----:B-1----:R-:W-:Y:S01]  /*0a30*/  UIMAD.WIDE.U32 UR4, UR6, UR4, URZ ;  /* 0x00000004060472a5 */ /* 0x002fe2000f8e003f */
[----:B--2---:R-:W-:Y:S01]  /*0a40*/  ISETP.LE.AND P0, PT, RZ, UR61, PT ;  /* 0x0000003dff007c0c */ /* 0x004fe2000bf03270 */
[----:B------:R-:W-:Y:S01]  /*0a50*/  UMOV UR58, UR6 ;  /* 0x00000006003a7c82 */ /* 0x000fe20008000000 */
[----:B------:R-:W-:Y:S01]  /*0a60*/  IADD3 R24, P1, R16, 0x1c0, RZ ;  /* 0x000001c010187810 */ /* 0x000fe20007f3e0ff */
[----:B------:R-:W-:-:S04]  /*0a70*/  @UP0 USHF.R.U32.HI UR58, URZ, UR7, UR5 ;  /* 0x000000073f3a0299 */ /* 0x000fc80008011605 */
[----:B------:R-:W-:Y:S01]  /*0a80*/  UIADD3 UR4, -UR58, URZ, URZ ;  /* 0x0000003f3a047290 */ /* 0x000fe2000fffe13f */
[----:B------:R-:W-:-:S03]  /*0a90*/  IMAD.X R25, RZ, RZ, R17, P1 ;  /* 0x000000ffff197224 */ /* 0x000fc600008e0611 */
[----:B------:R-:W-:Y:S02]  /*0aa0*/  UIMAD UR59, UR59, UR4, UR6 ;  /* 0x000000043b3b72a4 */ /* 0x000fe4000f8e0206 */
[----:B---3--:R-:W-:Y:S10]  /*0ab0*/  @!P0 BRA `(.L_x_10972) ;  /* 0x000001c4006c8947 */ /* 0x008ff40003800000 */
[----:B------:R-:W1:Y:S01]  /*0ac0*/  S2R R15, SR_CgaCtaId ;  /* 0x00000000000f7919 */ /* 0x000e620000008800 */
[----:B------:R-:W-:Y:S01]  /*0ad0*/  MOV R0, 0x400 ;  /* 0x0000040000007802 */ /* 0x000fe20000000f00 */
[----:B------:R-:W2:Y:S01]  /*0ae0*/  S2UR UR6, SR_CTAID.X ;  /* 0x00000000000679c3 */ /* 0x000ea20000002500 */
[----:B------:R-:W-:Y:S01]  /*0af0*/  ULDC.64 UR4, c[0x0][0x418] ;  /* 0x0001060000047ab9 */ /* 0x000fe20000000a00 */
[----:B------:R-:W3:Y:S01]  /*0b00*/  S2R R4, SR_SWINHI ;  /* 0x0000000000047919 */ /* 0x000ee20000002f00 */
[----:B------:R-:W-:Y:S01]  /*0b10*/  IMAD.MOV.U32 R14, RZ, RZ, 0x100 ;  /* 0x00000100ff0e7424 */ /* 0x000fe200078e00ff */
[----:B------:R-:W-:Y:S01]  /*0b20*/  UISETP.NE.U32.AND UP0, UPT, UR4, URZ, UPT ;  /* 0x0000003f0400728c */ /* 0x000fe2000bf05070 */
[----:B------:R-:W-:Y:S01]  /*0b30*/  IMAD.MOV.U32 R13, RZ, RZ, 0x80 ;  /* 0x00000080ff0d7424 */ /* 0x000fe200078e00ff */
[----:B------:R-:W4:Y:S01]  /*0b40*/  S2R R8, SR_CTAID.X ;  /* 0x0000000000087919 */ /* 0x000f220000002500 */
[----:B------:R-:W-:Y:S01]  /*0b50*/  USHF.R.S32.HI UR4, URZ, 0x1f, UR61 ;  /* 0x0000001f3f047899 */ /* 0x000fe2000801143d */
[----:B------:R-:W5:Y:S01]  /*0b60*/  LDC R6, c[0x0][0x988] ;  /* 0x00026200ff067b82 */ /* 0x000f620000000800 */
[----:B------:R-:W-:Y:S01]  /*0b70*/  UISETP.NE.AND.EX UP0, UPT, UR5, URZ, UPT, UP0 ;  /* 0x0000003f0500728c */ /* 0x000fe2000bf05300 */
[----:B------:R-:W-:Y:S01]  /*0b80*/  IMAD.U32 R10, RZ, RZ, UR60 ;  /* 0x0000003cff0a7e24 */ /* 0x000fe2000f8e00ff */
[----:B------:R-:W-:Y:S01]  /*0b90*/  ULDC UR42, c[0x0][0x424] ;  /* 0x00010900002a7ab9 */ /* 0x000fe20000000800 */
[----:B------:R-:W-:Y:S01]  /*0ba0*/  IMAD.MOV.U32 R11, RZ, RZ, 0x80 ;  /* 0x00000080ff0b7424 */ /* 0x000fe200078e00ff */
[----:B------:R-:W-:Y:S01]  /*0bb0*/  USEL UR42, UR42, 0x1, UP0 ;  /* 0x000000012a2a7887 */ /* 0x000fe20008000000 */
[----:B------:R-:W-:Y:S01]  /*0bc0*/  STL.128 [R1+0x1d0], RZ ;  /* 0x0001d0ff01007387 */ /* 0x000fe20000100c00 */
[----:B------:R-:W-:Y:S01]  /*0bd0*/  ULDC UR10, c[0x0][0x2f0] ;  /* 0x0000bc00000a7ab9 */ /* 0x000fe20000000800 */
[----:B------:R-:W-:Y:S01]  /*0be0*/  ULDC UR43, c[0x0][0x288] ;  /* 0x0000a200002b7ab9 */ /* 0x000fe20000000800 */
[----:B------:R-:W-:Y:S01]  /*0bf0*/  UIMAD UR42, UR42, UR10, URZ ;  /* 0x0000000a2a2a72a4 */ /* 0x000fe2000f8e023f */
[----:B------:R-:W-:Y:S01]  /*0c00*/  STL.64 [R1+0x28], R10 ;  /* 0x0000280a01007387 */ /* 0x000fe20000100a00 */
[C---:B------:R-:W-:Y:S01]  /*0c10*/  IADD3 R30, P4, R16.reuse, 0x58, RZ ;  /* 0x00000058101e7810 */ /* 0x040fe20007f9e0ff */
[C---:B------:R-:W-:Y:S01]  /*0c20*/  VIADD R22, R16.reuse, 0x148 ;  /* 0x0000014810167836 */ /* 0x040fe20000000000 */
[C---:B------:R-:W-:Y:S01]  /*0c30*/  IADD3 R34, P6, R16.reuse, 0x68, RZ ;  /* 0x0000006810227810 */ /* 0x040fe20007fde0ff */
[----:B------:R-:W-:Y:S01]  /*0c40*/  STL.128 [R1+0x1e0], RZ ;  /* 0x0001e0ff01007387 */ /* 0x000fe20000100c00 */
[----:B------:R-:W-:Y:S01]  /*0c50*/  IADD3 R32, P5, R16, 0x70, RZ ;  /* 0x0000007010207810 */ /* 0x000fe20007fbe0ff */
[----:B--2---:R-:W-:Y:S01]  /*0c60*/  USHF.L.U32 UR6, UR6, 0x7, URZ ;  /* 0x0000000706067899 */ /* 0x004fe2000800063f */
[--C-:B------:R-:W-:Y:S01]  /*0c70*/  IMAD.X R31, RZ, RZ, R17.reuse, P4 ;  /* 0x000000ffff1f7224 */ /* 0x100fe200020e0611 */
[----:B------:R-:W-:Y:S01]  /*0c80*/  STL.128 [R1+0x200], RZ ;  /* 0x000200ff01007387 */ /* 0x000fe20000100c00 */
[----:B------:R-:W-:Y:S01]  /*0c90*/  UIADD3 UR38, UR42, 0x1, -UR43 ;  /* 0x000000012a267890 */ /* 0x000fe2000fffe82b */
[--C-:B------:R-:W-:Y:S01]  /*0ca0*/  IMAD.X R63, RZ, RZ, R17.reuse, P6 ;  /* 0x000000ffff3f7224 */ /* 0x100fe200030e0611 */
[----:B------:R-:W-:Y:S01]  /*0cb0*/  UIADD3 UR7, UR6, 0x7f, URZ ;  /* 0x0000007f06077890 */ /* 0x000fe2000fffe03f */
[----:B-1----:R-:W-:Y:S01]  /*0cc0*/  LEA R33, R15, R0, 0x18 ;  /* 0x000000000f217211 */ /* 0x002fe200078ec0ff */
[----:B------:R-:W-:Y:S01]  /*0cd0*/  IMAD.U32 R0, RZ, RZ, UR60 ;  /* 0x0000003cff007e24 */ /* 0x000fe2000f8e00ff */
[----:B------:R-:W-:Y:S01]  /*0ce0*/  STL.64 [R1+0x30], R14 ;  /* 0x0000300e01007387 */ /* 0x000fe20000100a00 */
[----:B------:R-:W-:Y:S01]  /*0cf0*/  IMAD.X R61, RZ, RZ, R17, P5 ;  /* 0x000000ffff3d7224 */ /* 0x000fe200028e0611 */
[----:B0-----:R-:W-:-:S02]  /*0d00*/  MOV R2, R33 ;  /* 0x0000002100027202 */ /* 0x001fc40000000f00 */
[----:B---3--:R-:W-:Y:S01]  /*0d10*/  MOV R3, R4 ;  /* 0x0000000400037202 */ /* 0x008fe20000000f00 */
[----:B------:R-:W-:Y:S01]  /*0d20*/  IMAD.MOV.U32 R12, RZ, RZ, R0 ;  /* 0x000000ffff0c7224 */ /* 0x000fe200078e0000 */
[----:B-----5:R-:W-:Y:S01]  /*0d30*/  STL [R1+0x1f0], R6 ;  /* 0x0001f00601007387 */ /* 0x020fe20000100800 */
[----:B------:R-:W-:Y:S01]  /*0d40*/  IADD3 R42, P4, R16, 0xf0, RZ ;  /* 0x000000f0102a7810 */ /* 0x000fe20007f9e0ff */
[----:B------:R-:W-:Y:S01]  /*0d50*/  VIADD R37, R29, 0xffffff80 ;  /* 0xffffff801d257836 */ /* 0x000fe20000000000 */
[C---:B------:R-:W-:Y:S01]  /*0d60*/  IADD3 R0, P3, R2.reuse, 0x22860, RZ ;  /* 0x0002286002007810 */ /* 0x040fe20007f7e0ff */
[----:B----4-:R0:W-:Y:S01]  /*0d70*/  STL [R1+0x50], R8 ;  /* 0x0000500801007387 */ /* 0x0101e20000100800 */
[----:B------:R-:W-:Y:S01]  /*0d80*/  IADD3 R4, P2, R2, 0x22850, RZ ;  /* 0x0002285002047810 */ /* 0x000fe20007f5e0ff */
[----:B------:R-:W-:Y:S01]  /*0d90*/  IMAD.X R43, RZ, RZ, R17, P4 ;  /* 0x000000ffff2b7224 */ /* 0x000fe200020e0611 */
[C---:B------:R-:W-:Y:S01]  /*0da0*/  IADD3 R51, P6, R16.reuse, 0x108, RZ ;  /* 0x0000010810337810 */ /* 0x040fe20007fde0ff */
[----:B------:R1:W-:Y:S01]  /*0db0*/  STL.128 [R1], R12 ;  /* 0x0000000c01007387 */ /* 0x0003e20000100c00 */
[--C-:B------:R-:W-:Y:S01]  /*0dc0*/  IMAD.X R5, RZ, RZ, R3.reuse, P3 ;  /* 0x000000ffff057224 */ /* 0x100fe200018e0603 */
[C---:B------:R-:W-:Y:S01]  /*0dd0*/  IADD3 R28, P3, R16.reuse, 0x78, RZ ;  /* 0x00000078101c7810 */ /* 0x040fe20007f7e0ff */
[----:B------:R-:W-:Y:S01]  /*0de0*/  IMAD.X R7, RZ, RZ, R3, P2 ;  /* 0x000000ffff077224 */ /* 0x000fe200010e0603 */
[----:B------:R2:W-:Y:S01]  /*0df0*/  STL.128 [R1+0x210], RZ ;  /* 0x000210ff01007387 */ /* 0x0005e20000100c00 */
[----:B------:R-:W-:Y:S01]  /*0e00*/  IADD3 R40, P2, R16, 0x1d0, RZ ;  /* 0x000001d010287810 */ /* 0x000fe20007f5e0ff */
[--C-:B------:R-:W-:Y:S01]  /*0e10*/  IMAD.X R52, RZ, RZ, R17.reuse, P6 ;  /* 0x000000ffff347224 */ /* 0x100fe200030e0611 */
[C---:B0-----:R-:W-:Y:S01]  /*0e20*/  IADD3 R8, P0, R2.reuse, 0x22830, RZ ;  /* 0x0002283002087810 */ /* 0x041fe20007f1e0ff */
[----:B------:R2:W-:Y:S01]  /*0e30*/  STL.128 [R1+0x220], RZ ;  /* 0x000220ff01007387 */ /* 0x0005e20000100c00 */
[----:B------:R-:W-:Y:S01]  /*0e40*/  IADD3 R2, P1, R2, 0x22840, RZ ;  /* 0x0002284002027810 */ /* 0x000fe20007f3e0ff */
[----:B------:R-:W-:Y:S01]  /*0e50*/  IMAD.X R41, RZ, RZ, R17, P2 ;  /* 0x000000ffff297224 */ /* 0x000fe200010e0611 */
[C---:B------:R-:W-:Y:S01]  /*0e60*/  IADD3 R57, P2, R16.reuse, 0x80, RZ ;  /* 0x0000008010397810 */ /* 0x040fe20007f5e0ff */
[--C-:B------:R-:W-:Y:S01]  /*0e70*/  IMAD.X R9, RZ, RZ, R3.reuse, P0 ;  /* 0x000000ffff097224 */ /* 0x100fe200000e0603 */
[----:B------:R2:W-:Y:S01]  /*0e80*/  STL.128 [R1+0x230], RZ ;  /* 0x000230ff01007387 */ /* 0x0005e20000100c00 */
[----:B------:R-:W-:Y:S01]  /*0e90*/  IMAD.X R3, RZ, RZ, R3, P1 ;  /* 0x000000ffff037224 */ /* 0x000fe200008e0603 */
[C---:B------:R-:W-:Y:S01]  /*0ea0*/  IADD3 R38, P1, R16.reuse, 0x28, RZ ;  /* 0x0000002810267810 */ /* 0x040fe20007f3e0ff */
[----:B-1----:R-:W-:Y:S01]  /*0eb0*/  IMAD.MOV.U32 R14, RZ, RZ, R0 ;  /* 0x000000ffff0e7224 */ /* 0x002fe200078e0000 */
[----:B------:R2:W-:Y:S01]  /*0ec0*/  STL.64 [R1+0x18], R8 ;  /* 0x0000180801007387 */ /* 0x0005e20000100a00 */
[----:B------:R-:W-:Y:S01]  /*0ed0*/  IMAD.U32 R0, RZ, RZ, UR4 ;  /* 0x00000004ff007e24 */ /* 0x000fe2000f8e00ff */
[----:B------:R-:W-:Y:S01]  /*0ee0*/  ULDC UR4, c[0x0][0x448] ;  /* 0x0001120000047ab9 */ /* 0x000fe20000000800 */
[----:B------:R-:W-:Y:S01]  /*0ef0*/  IMAD.MOV.U32 R12, RZ, RZ, R4 ;  /* 0x000000ffff0c7224 */ /* 0x000fe200078e0004 */
[----:B------:R-:W-:Y:S01]  /*0f00*/  UISETP.NE.AND UP1, UPT, UR4, 0x1, UPT ;  /* 0x000000010400788c */ /* 0x000fe2000bf25270 */
[----:B------:R-:W-:Y:S01]  /*0f10*/  IMAD.MOV.U32 R13, RZ, RZ, R7 ;  /* 0x000000ffff0d7224 */ /* 0x000fe200078e0007 */
[----:B------:R2:W-:Y:S01]  /*0f20*/  STL.64 [R1+0x20], R2 ;  /* 0x0000200201007387 */ /* 0x0005e20000100a00 */
[----:B------:R-:W-:Y:S01]  /*0f30*/  IMAD.MOV.U32 R15, RZ, RZ, R5 ;  /* 0x000000ffff0f7224 */ /* 0x000fe200078e0005 */
[----:B------:R-:W-:Y:S01]  /*0f40*/  ULDC.64 UR4, c[0x0][0x9e0] ;  /* 0x0002780000047ab9 */ /* 0x000fe20000000a00 */
[--C-:B------:R-:W-:Y:S01]  /*0f50*/  IMAD.X R67, RZ, RZ, R17.reuse, P1 ;  /* 0x000000ffff437224 */ /* 0x100fe200008e0611 */
[C---:B------:R-:W-:Y:S01]  /*0f60*/  IADD3 R55, P1, R16.reuse, 0x90, RZ ;  /* 0x0000009010377810 */ /* 0x040fe20007f3e0ff */
[----:B------:R-:W-:Y:S01]  /*0f70*/  UISETP.GE.AND UP0, UPT, UR5, 0x1, UPT ;  /* 0x000000010500788c */ /* 0x000fe2000bf06270 */
[----:B------:R2:W-:Y:S01]  /*0f80*/  STL.128 [R1+0x40], R12 ;  /* 0x0000400c01007387 */ /* 0x0005e20000100c00 */
[C---:B------:R-:W-:Y:S01]  /*0f90*/  IADD3 R36, P0, R16.reuse, 0x60, RZ ;  /* 0x0000006010247810 */ /* 0x040fe20007f1e0ff */
[--C-:B------:R-:W-:Y:S01]  /*0fa0*/  IMAD.X R59, RZ, RZ, R17.reuse, P3 ;  /* 0x000000ffff3b7224 */ /* 0x100fe200018e0611 */
[----:B------:R-:W-:Y:S01]  /*0fb0*/  @UP1 UIADD3 UR8, UR6, 0x7f, URZ ;  /* 0x0000007f06081890 */ /* 0x000fe2000fffe03f */
[----:B------:R2:W-:Y:S01]  /*0fc0*/  STL.128 [R1+0x240], RZ ;  /* 0x000240ff01007387 */ /* 0x0005e20000100c00 */
[----:B------:R-:W-:Y:S01]  /*0fd0*/  @UP1 ULDC UR9, c[0x0][0x44c] ;  /* 0x0001130000091ab9 */ /* 0x000fe20000000800 */
[--C-:B------:R-:W-:Y:S01]  /*0fe0*/  IMAD.X R56, RZ, RZ, R17.reuse, P1 ;  /* 0x000000ffff387224 */ /* 0x100fe200008e0611 */
[----:B------:R-:W-:Y:S01]  /*0ff0*/  UIMAD.WIDE.U32 UR8, UR8, UR9, URZ ;  /* 0x00000009080872a5 */ /* 0x000fe2000f8e003f */
[----:B------:R2:W-:Y:S01]  /*1000*/  STL.128 [R1+0x250], RZ ;  /* 0x000250ff01007387 */ /* 0x0005e20000100c00 */
[----:B------:R-:W-:Y:S01]  /*1010*/  PLOP3.LUT P1, PT, PT, PT, UP0, 0x40, 0x0 ;  /* 0x000000000000781c */ /* 0x000fe20003f2e808 */
[----:B------:R-:W-:Y:S01]  /*1020*/  @UP1 ULDC UR11, c[0x0][0x450] ;  /* 0x00011400000b1ab9 */ /* 0x000fe20000000800 */
[--C-:B------:R-:W-:Y:S01]  /*1030*/  IMAD.X R65, RZ, RZ, R17.reuse, P0 ;  /* 0x000000ffff417224 */ /* 0x100fe200000e0611 */
[----:B------:R2:W-:Y:S01]  /*1040*/  STL.128 [R1+0x260], RZ ;  /* 0x000260ff01007387 */ /* 0x0005e20000100c00 */
[----:B------:R-:W-:Y:S01]  /*1050*/  @UP1 USHF.R.U32.HI UR7, URZ, UR11, UR9 ;  /* 0x0000000b3f071299 */ /* 0x000fe20008011609 */
[--C-:B------:R-:W-:Y:S01]  /*1060*/  IMAD.X R58, RZ, RZ, R17.reuse, P2 ;  /* 0x000000ffff3a7224 */ /* 0x100fe200010e0611 */
[C---:B------:R-:W-:Y:S01]  /*1070*/  IADD3 R53, P0, R16.reuse, 0xf8, RZ ;  /* 0x000000f810357810 */ /* 0x040fe20007f1e0ff */
[----:B------:R2:W-:Y:S01]  /*1080*/  STL.128 [R1+0x270], RZ ;  /* 0x000270ff01007387 */ /* 0x0005e20000100c00 */
[----:B------:R-:W-:Y:S01]  /*1090*/  UIADD3 UR8, UR38, UR7, URZ ;  /* 0x0000000726087290 */ /* 0x000fe2000fffe03f */
[C---:B------:R-:W-:Y:S01]  /*10a0*/  IADD3 R19, P5, R16.reuse, 0x10c, RZ ;  /* 0x0000010c10137810 */ /* 0x040fe20007fbe0ff */
[----:B------:R-:W-:Y:S01]  /*10b0*/  UP2UR UR39, UPR, URZ, 0x2 ;  /* 0x000000023f277883 */ /* 0x000fe20008000000 */
[----:B------:R2:W-:Y:S01]  /*10c0*/  STL.128 [R1+0x280], RZ ;  /* 0x000280ff01007387 */ /* 0x0005e20000100c00 */
[C---:B------:R-:W-:Y:S01]  /*10d0*/  IADD3 R26, P3, R16.reuse, 0x13c, RZ ;  /* 0x0000013c101a7810 */ /* 0x040fe20007f7e0ff */
[----:B------:R-:W-:Y:S01]  /*10e0*/  UP2UR UR41, UPR, URZ, 0x1 ;  /* 0x000000013f297883 */ /* 0x000fe20008000000 */
[----:B------:R-:W-:Y:S01]  /*10f0*/  IADD3 R49, P2, R16, 0x140, RZ ;  /* 0x0000014010317810 */ /* 0x000fe20007f5e0ff */
[----:B------:R2:W-:Y:S01]  /*1100*/  STL.128 [R1+0x290], RZ ;  /* 0x000290ff01007387 */ /* 0x0005e20000100c00 */
[----:B------:R-:W-:Y:S01]  /*1110*/  UIADD3 UR4, UR8, UR4, URZ ;  /* 0x0000000408047290 */ /* 0x000fe2000fffe03f */
[----:B------:R-:W-:-:S02]  /*1120*/  IMAD.X R54, RZ, RZ, R17, P0 ;  /* 0x000000ffff367224 */ /* 0x000fc400000e0611 */
[----:B------:R2:W-:Y:S01]  /*1130*/  STL.128 [R1+0x2a0], RZ ;  /* 0x0002a0ff01007387 */ /* 0x0005e20000100c00 */
[--C-:B------:R-:W-:Y:S02]  /*1140*/  IMAD.X R18, RZ, RZ, R17.reuse, P5 ;  /* 0x000000ffff127224 */ /* 0x100fe400028e0611 */
[--C-:B------:R-:W-:Y:S01]  /*1150*/  IMAD.X R27, RZ, RZ, R17.reuse, P3 ;  /* 0x000000ffff1b7224 */ /* 0x100fe200018e0611 */
[----:B------:R2:W-:Y:S01]  /*1160*/  STL.128 [R1+0x2b0], RZ ;  /* 0x0002b0ff01007387 */ /* 0x0005e20000100c00 */
[----:B------:R-:W-:-:S03]  /*1170*/  IMAD.X R50, RZ, RZ, R17, P2 ;  /* 0x000000ffff327224 */ /* 0x000fc600010e0611 */
        /* <DEDUP_REMOVED lines=20> */
[----:B------:R2:W-:Y:S04]  /*12c0*/  STL [R1+0x10], RZ ;  /* 0x000010ff01007387 */ /* 0x0005e80000100800 */
[----:B------:R2:W-:Y:S01]  /*12d0*/  STL [R1+0x38], RZ ;  /* 0x000038ff01007387 */ /* 0x0005e20000100800 */
        /* <DEDUP_REMOVED lines=11> */
.L_x_10974:
[----:B------:R-:W-:-:S11]  /*1390*/  UISETP.NE.AND UP0, UPT, UR5, 0x1, UPT ;  /* 0x000000010500788c */ /* 0x000fd6000bf05270 */
[----:B------:R-:W-:Y:S02]  /*13a0*/  @UP0 ULDC.64 UR10, c[0x0][0x9e8] ;  /* 0x00027a00000a0ab9 */ /* 0x000fe40000000a00 */
[----:B------:R-:W-:-:S04]  /*13b0*/  UIMAD.WIDE.U32 UR8, UR7, UR10, URZ ;  /* 0x0000000a070872a5 */ /* 0x000fc8000f8e003f */
[----:B------:R-:W-:-:S12]  /*13c0*/  @UP0 USHF.R.U32.HI UR7, URZ, UR11, UR9 ;  /* 0x0000000b3f070299 */ /* 0x000fd80008011609 */
.L_x_10975:
[----:B------:R-:W-:-:S04]  /*13d0*/  UIMAD UR7, UR7, UR5, UR5 ;  /* 0x00000005070772a4 */ /* 0x000fc8000f8e0205 */
[----:B------:R-:W-:-:S04]  /*13e0*/  UISETP.LT.AND UP0, UPT, UR4, UR7, UPT ;  /* 0x000000070400728c */ /* 0x000fc8000bf01270 */
[----:B------:R-:W-:-:S12]  /*13f0*/  USEL UR4, UR4, UR7, UP0 ;  /* 0x0000000704047287 */ /* 0x000fd80008000000 */
.L_x_10973:
[----:B------:R-:W-:Y:S02]  /*1400*/  UISETP.NE.AND UP0, UPT, UR39, URZ, UPT ;  /* 0x0000003f2700728c */ /* 0x000fe4000bf05270 */
[----:B------:R-:W-:Y:S02]  /*1410*/  UIADD3 UR8, UR42, 0x5f, URZ ;  /* 0x0000005f2a087890 */ /* 0x000fe4000fffe03f */
[----:B------:R-:W-:Y:S02]  /*1420*/  UIADD3 UR10, UR4, 0x5f, URZ ;  /* 0x0000005f040a7890 */ /* 0x000fe4000fffe03f */
[----:B------:R-:W-:Y:S02]  /*1430*/  UISETP.GE.AND UP1, UPT, UR5, 0x1, UPT ;  /* 0x000000010500788c */ /* 0x000fe4000bf26270 */
[----:B------:R-:W-:Y:S02]  /*1440*/  UIMAD.WIDE UR8, UR8, 0x2aaaaaab, URZ ;  /* 0x2aaaaaab080878a5 */ /* 0x000fe4000f8e023f */
[----:B------:R-:W-:Y:S01]  /*1450*/  UIMAD.WIDE UR10, UR10, 0x2aaaaaab, URZ ;  /* 0x2aaaaaab0a0a78a5 */ /* 0x000fe2000f8e023f */
[----:B------:R-:W-:Y:S01]  /*1460*/  @UP0 ULDC UR12, c[0x0][0x44c] ;  /* 0x00011300000c0ab9 */ /* 0x000fe20000000800 */
[----:B------:R-:W-:Y:S01]  /*1470*/  USHF.R.U32.HI UR4, URZ, 0x1f, UR9 ;  /* 0x0000001f3f047899 */ /* 0x000fe20008011609 */
[----:B------:R-:W-:Y:S01]  /*1480*/  PLOP3.LUT P0, PT, PT, PT, UP1, 0x40, 0x0 ;  /* 0x000000000000781c */ /* 0x000fe20003f0e818 */
[----:B------:R-:W-:-:S02]  /*1490*/  UIMAD.WIDE.U32 UR12, UR6, UR12, URZ ;  /* 0x0000000c060c72a5 */ /* 0x000fc4000f8e003f */
[----:B------:R-:W-:Y:S01]  /*14a0*/  USHF.R.U32.HI UR7, URZ, 0x1f, UR11 ;  /* 0x0000001f3f077899 */ /* 0x000fe2000801160b */
[----:B------:R-:W-:Y:S01]  /*14b0*/  @UP0 ULDC UR15, c[0x0][0x450] ;  /* 0x00011400000f0ab9 */ /* 0x000fe20000000800 */
[----:B------:R-:W-:Y:S02]  /*14c0*/  UIADD3 UR43, UR42, -UR43, URZ ;  /* 0x8000002b2a2b7290 */ /* 0x000fe4000fffe03f */
[----:B------:R-:W-:Y:S02]  /*14d0*/  @UP0 USHF.R.U32.HI UR6, URZ, UR15, UR13 ;  /* 0x0000000f3f060299 */ /* 0x000fe4000801160d */
[----:B------:R-:W-:Y:S02]  /*14e0*/  ULEA.HI.SX32 UR4, UR9, UR4, 0x1c ;  /* 0x0000000409047291 */ /* 0x000fe4000f8fe23f */
[----:B------:R-:W-:Y:S02]  /*14f0*/  ULEA.HI.SX32 UR7, UR11, UR7, 0x1c ;  /* 0x000000070b077291 */ /* 0x000fe4000f8fe23f */
[----:B------:R-:W-:-:S02]  /*1500*/  UIADD3 UR6, UR43, UR6, URZ ;  /* 0x000000062b067290 */ /* 0x000fc4000fffe03f */
[----:B------:R-:W-:Y:S01]  /*1510*/  UISETP.LT.AND UP0, UPT, UR4, UR7, UPT ;  /* 0x000000070400728c */ /* 0x000fe2000bf01270 */
[----:B------:R-:W-:Y:S02]  /*1520*/  ULDC UR14, c[0x0][0x9dc] ;  /* 0x00027700000e7ab9 */ /* 0x000fe40000000800 */
[----:B------:R-:W-:Y:S02]  /*1530*/  UIADD3 UR8, UR6, -UR14, URZ ;  /* 0x8000000e06087290 */ /* 0x000fe4000fffe03f */
[----:B------:R-:W-:Y:S01]  /*1540*/  USEL UR9, UR4, UR7, UP0 ;  /* 0x0000000704097287 */ /* 0x000fe20008000000 */
        /* <DEDUP_REMOVED lines=12> */
.L_x_10977:
[----:B------:R-:W-:-:S11]  /*1610*/  UISETP.NE.AND UP0, UPT, UR5, 0x1, UPT ;  /* 0x000000010500788c */ /* 0x000fd6000bf05270 */
[----:B------:R-:W-:Y:S02]  /*1620*/  @UP0 ULDC.64 UR10, c[0x0][0x9e8] ;  /* 0x00027a00000a0ab9 */ /* 0x000fe40000000a00 */
[----:B------:R-:W-:-:S04]  /*1630*/  UIMAD.WIDE.U32 UR6, UR4, UR10, URZ ;  /* 0x0000000a040672a5 */ /* 0x000fc8000f8e003f */
[----:B------:R-:W-:-:S12]  /*1640*/  @UP0 USHF.R.U32.HI UR4, URZ, UR11, UR7 ;  /* 0x0000000b3f040299 */ /* 0x000fd80008011607 */
.L_x_10978:
[----:B------:R-:W-:-:S04]  /*1650*/  UIMAD UR4, UR4, UR5, URZ ;  /* 0x00000005040472a4 */ /* 0x000fc8000f8e023f */
[----:B------:R-:W-:-:S04]  /*1660*/  UISETP.LT.AND UP0, UPT, UR8, UR4, UPT ;  /* 0x000000040800728c */ /* 0x000fc8000bf01270 */
[----:B------:R-:W-:-:S12]  /*1670*/  USEL UR8, UR8, UR4, !UP0 ;  /* 0x0000000408087287 */ /* 0x000fd8000c000000 */
.L_x_10976:
[----:B------:R-:W-:Y:S02]  /*1680*/  UIMAD.WIDE UR4, UR8, 0x2aaaaaab, URZ ;  /* 0x2aaaaaab080478a5 */ /* 0x000fe4000f8e023f */
[----:B------:R-:W-:Y:S02]  /*1690*/  ULOP3.LUT UR40, UR59, 0xffff, URZ, 0xc0, !UPT ;  /* 0x0000ffff3b287892 */ /* 0x000fe4000f8ec03f */
[----:B------:R-:W-:-:S04]  /*16a0*/  USHF.R.U32.HI UR4, URZ, 0x1f, UR5 ;  /* 0x0000001f3f047899 */ /* 0x000fc80008011605 */
[----:B------:R-:W-:-:S04]  /*16b0*/  ULEA.HI.SX32 UR4, UR5, UR4, 0x1c ;  /* 0x0000000405047291 */ /* 0x000fc8000f8fe23f */
        /* <DEDUP_REMOVED lines=9> */
[----:B--2---:R-:W-:Y:S01]  /*1750*/  IMAD.U32 R3, RZ, RZ, UR11 ;  /* 0x0000000bff037e24 */ /* 0x004fe2000f8e00ff */
        /* <DEDUP_REMOVED lines=33> */
.L_x_10979:
[----:B------:R-:W-:Y:S01]  /*1970*/  UIMAD UR40, UR40, UR4, UR10 ;  /* 0x00000004282872a4 */ /* 0x000fe2000f8e020a */
[----:B------:R-:W-:Y:S01]  /*1980*/  IMAD.U32 R168, RZ, RZ, UR9 ;  /* 0x00000009ffa87e24 */ /* 0x000fe2000f8e00ff */
[----:B------:R-:W-:Y:S01]  /*1990*/  PLOP3.LUT P0, PT, PT, PT, PT, 0x80, 0x0 ;  /* 0x000000000000781c */ /* 0x000fe20003f0f070 */
[----:B--2---:R-:W-:-:S05]  /*19a0*/  IMAD.U32 R3, RZ, RZ, UR4 ;  /* 0x00000004ff037e24 */ /* 0x004fca000f8e00ff */
[----:B------:R-:W-:-:S04]  /*19b0*/  VIADDMNMX R168, R3, UR40, R168, PT ;  /* 0x0000002803a87c46 */ /* 0x000fc8000b8001a8 */
[----:B------:R-:W-:-:S13]  /*19c0*/  ISETP.GT.AND P1, PT, R168, UR40, PT ;  /* 0x00000028a8007c0c */ /* 0x000fda000bf24270 */
[----:B------:R-:W-:Y:S05]  /*19d0*/  @!P1 BRA `(.L_x_10980) ;  /* 0x00000150009c9947 */ /* 0x000fea0003800000 */
[----:B------:R-:W-:Y:S01]  /*19e0*/  SHF.R.S32.HI R0, RZ, 0x1f, R37 ;  /* 0x0000001fff007819 */ /* 0x000fe20000011425 */
[----:B------:R-:W-:Y:S01]  /*19f0*/  VIADD R12, R33, 0x18400 ;  /* 0x00018400210c7836 */ /* 0x000fe20000000000 */
[----:B------:R-:W-:Y:S01]  /*1a00*/  STL.64 [R1+0x58], RZ ;  /* 0x000058ff01007387 */ /* 0x000fe20000100a00 */
[----:B------:R-:W-:Y:S01]  /*1a10*/  IMAD.MOV.U32 R4, RZ, RZ, 0x1 ;  /* 0x00000001ff047424 */ /* 0x000fe200078e00ff */
[----:B------:R-:W-:Y:S01]  /*1a20*/  LEA.HI R39, R0, R37, RZ, 0x7 ;  /* 0x0000002500277211 */ /* 0x000fe200078f38ff */
[----:B------:R-:W-:Y:S01]  /*1a30*/  IMAD.MOV.U32 R5, RZ, RZ, RZ ;  /* 0x000000ffff057224 */ /* 0x000fe200078e00ff */
[----:B------:R-:W-:Y:S01]  /*1a40*/  STL.128 [R1+0x90], RZ ;  /* 0x000090ff01007387 */ /* 0x000fe20000100c00 */
[----:B------:R-:W-:Y:S01]  /*1a50*/  IMAD.MOV.U32 R6, RZ, RZ, 0x1 ;  /* 0x00000001ff067424 */ /* 0x000fe200078e00ff */
[----:B------:R-:W-:Y:S01]  /*1a60*/  SHF.R.S32.HI R45, RZ, 0x7, R39 ;  /* 0x00000007ff2d7819 */ /* 0x000fe20000011427 */
[----:B------:R-:W-:Y:S01]  /*1a70*/  IMAD.MOV.U32 R7, RZ, RZ, RZ ;  /* 0x000000ffff077224 */ /* 0x000fe200078e00ff */
[----:B------:R-:W-:Y:S01]  /*1a80*/  STL.128 [R1+0xa0], RZ ;  /* 0x0000a0ff01007387 */ /* 0x000fe20000100c00 */
[----:B------:R-:W-:Y:S01]  /*1a90*/  IMAD.MOV.U32 R11, RZ, RZ, 0x40000040 ;  /* 0x40000040ff0b7424 */ /* 0x000fe200078e00ff */
[----:B------:R-:W-:Y:S01]  /*1aa0*/  LOP3.LUT P0, RZ, R12, 0x1bf, RZ, 0xc0, !PT ;  /* 0x000001bf0cff7812 */ /* 0x000fe2000780c0ff */
[----:B------:R-:W-:Y:S01]  /*1ab0*/  IMAD.MOV.U32 R9, RZ, RZ, 0x40000040 ;  /* 0x40000040ff097424 */ /* 0x000fe200078e00ff */
[----:B------:R-:W0:Y:S04]  /*1ac0*/  SHFL.IDX PT, R0, R45, RZ, 0x1f ;  /* 0x00001fff2d007589 */ /* 0x000e2800000e0000 */
[----:B------:R1:W-:Y:S04]  /*1ad0*/  STL.128 [R1+0x60], R4 ;  /* 0x0000600401007387 */ /* 0x0003e80000100c00 */
[----:B------:R1:W-:Y:S04]  /*1ae0*/  STL.128 [R1+0xb0], RZ ;  /* 0x0000b0ff01007387 */ /* 0x0003e80000100c00 */
[----:B------:R1:W-:Y:S04]  /*1af0*/  STL.128 [R1+0xc0], RZ ;  /* 0x0000c0ff01007387 */ /* 0x0003e80000100c00 */
[----:B------:R1:W-:Y:S04]  /*1b00*/  STL.128 [R1+0xd0], RZ ;  /* 0x0000d0ff01007387 */ /* 0x0003e80000100c00 */
[----:B------:R1:W-:Y:S01]  /*1b10*/  STL.128 [R1+0xe0], RZ ;  /* 0x0000e0ff01007387 */ /* 0x0003e20000100c00 */
[----:B0-----:R-:W-:-:S04]  /*1b20*/  LEA.HI R2, R0, R0, RZ, 0x1 ;  /* 0x0000000000027211 */ /* 0x001fc800078f08ff */
[----:B------:R-:W-:Y:S01]  /*1b30*/  LOP3.LUT R3, R2, 0x1e, RZ, 0xc0, !PT ;  /* 0x0000001e02037812 */ /* 0x000fe200078ec0ff */
[----:B------:R-:W-:-:S04]  /*1b40*/  VIADD R2, R33, 0x1c400 ;  /* 0x0001c40021027836 */ /* 0x000fc80000000000 */
[----:B------:R-:W-:Y:S01]  /*1b50*/  IMAD.IADD R3, R0, 0x1, -R3 ;  /* 0x0000000100037824 */ /* 0x000fe200078e0a03 */
[----:B------:R-:W-:Y:S01]  /*1b60*/  SHF.R.U32.HI R2, RZ, 0x4, R2 ;  /* 0x00000004ff027819 */ /* 0x000fe20000011602 */
[----:B------:R-:W-:Y:S02]  /*1b70*/  VIADD R0, R33, 0x400 ;  /* 0x0000040021007836 */ /* 0x000fe40000000000 */
[----:B------:R-:W-:-:S03]  /*1b80*/  IMAD R3, R3, 0x2000, R12 ;  /* 0x0000200003037824 */ /* 0x000fc600078e020c */
[----:B------:R-:W-:Y:S02]  /*1b90*/  SHF.R.U32.HI R0, RZ, 0x4, R0 ;  /* 0x00000004ff007819 */ /* 0x000fe40000011600 */
[----:B------:R-:W-:Y:S02]  /*1ba0*/  SHF.R.U32.HI R3, RZ, 0x4, R3 ;  /* 0x00000004ff037819 */ /* 0x000fe40000011603 */
[----:B------:R-:W-:Y:S02]  /*1bb0*/  LOP3.LUT R8, R0, 0x3fff, RZ, 0xc0, !PT ;  /* 0x00003fff00087812 */ /* 0x000fe400078ec0ff */
[----:B------:R-:W-:Y:S02]  /*1bc0*/  LOP3.LUT R3, R3, 0x3fff, RZ, 0xc0, !PT ;  /* 0x00003fff03037812 */ /* 0x000fe400078ec0ff */
[----:B------:R-:W-:Y:S02]  /*1bd0*/  LOP3.LUT R0, R2, 0x3fff, RZ, 0xc0, !PT ;  /* 0x00003fff02007812 */ /* 0x000fe400078ec0ff */
[----:B------:R-:W-:-:S02]  /*1be0*/  LOP3.LUT R2, R8, 0x3000000, RZ, 0xfc, !PT ;  /* 0x0300000008027812 */ /* 0x000fc400078efcff */
[----:B------:R-:W-:Y:S01]  /*1bf0*/  LOP3.LUT R8, R3, 0x10000, RZ, 0xfc, !PT ;  /* 0x0001000003087812 */ /* 0x000fe200078efcff */
[----:B------:R-:W-:Y:S01]  /*1c00*/  IMAD.MOV.U32 R3, RZ, RZ, 0x40000040 ;  /* 0x40000040ff037424 */ /* 0x000fe200078e00ff */
[----:B------:R-:W-:-:S04]  /*1c10*/  LOP3.LUT R10, R0, 0x10000, RZ, 0xfc, !PT ;  /* 0x00010000000a7812 */ /* 0x000fc800078efcff */
[----:B------:R1:W-:Y:S04]  /*1c20*/  STL.64 [R1+0x80], R2 ;  /* 0x0000800201007387 */ /* 0x0003e80000100a00 */
        /* <DEDUP_REMOVED lines=18> */
.L_x_10981:
[----:B------:R-:W-:Y:S01]  /*1d50*/  LOP3.LUT R0, R39, 0xffffff80, RZ, 0xc0, !PT ;  /* 0xffffff8027007812 */ /* 0x000fe200078ec0ff */
[----:B------:R-:W0:Y:S01]  /*1d60*/  LDC.64 R68, c[0x0][0x9d8] ;  /* 0x00027600ff447b82 */ /* 0x000e220000000a00 */
[----:B------:R-:W-:Y:S01]  /*1d70*/  VIADD R20, R29, 0xffffff80 ;  /* 0xffffff801d147836 */ /* 0x000fe20000000000 */
[----:B------:R2:W-:Y:S01]  /*1d80*/  STL.64 [R1+0xf8], R42 ;  /* 0x0000f82a01007387 */ /* 0x0005e20000100a00 */
[----:B------:R-:W-:Y:S02]  /*1d90*/  IMAD.U32 R13, RZ, RZ, UR42 ;  /* 0x0000002aff0d7e24 */ /* 0x000fe4000f8e00ff */
[----:B------:R-:W-:Y:S01]  /*1da0*/  IMAD.IADD R37, R37, 0x1, -R0 ;  /* 0x0000000125257824 */ /* 0x000fe200078e0a00 */
[----:B------:R2:W-:Y:S01]  /*1db0*/  STL.64 [R1+0x100], R30 ;  /* 0x0001001e01007387 */ /* 0x0005e20000100a00 */
[----:B------:R-:W-:Y:S01]  /*1dc0*/  IMAD.MOV.U32 R44, RZ, RZ, RZ ;  /* 0x000000ffff2c7224 */ /* 0x000fe200078e00ff */
[----:B-1----:R-:W1:Y:S02]  /*1dd0*/  LDC.64 R8, c[0x0][0x9e8] ;  /* 0x00027a00ff087b82 */ /* 0x002e640000000a00 */
[----:B------:R-:W-:Y:S01]  /*1de0*/  SHF.R.S32.HI R0, RZ, 0x1f, R37 ;  /* 0x0000001fff007819 */ /* 0x000fe20000011425 */
[----:B------:R2:W-:Y:S03]  /*1df0*/  STL.64 [R1+0x140], R26 ;  /* 0x0001401a01007387 */ /* 0x0005e60000100a00 */
[CC--:B------:R-:W-:Y:S01]  /*1e00*/  LEA.HI R11, R0.reuse, R37.reuse, RZ, 0x2 ;  /* 0x00000025000b7211 */ /* 0x0c0fe200078f10ff */
[----:B------:R2:W-:Y:S01]  /*1e10*/  STL [R1+0x10c], R20 ;  /* 0x00010c1401007387 */ /* 0x0005e20000100800 */
[----:B------:R-:W3:Y:S01]  /*1e20*/  LDC R12, c[0x0][0x288] ;  /* 0x0000a200ff0c7b82 */ /* 0x000ee20000000800 */
[----:B------:R-:W-:-:S02]  /*1e30*/  LEA.HI R0, R0, R37, RZ, 0x5 ;  /* 0x0000002500007211 */ /* 0x000fc400078f28ff */
[--C-:B------:R-:W-:Y:S01]  /*1e40*/  SHF.R.S32.HI R7, RZ, 0x2, R11.reuse ;  /* 0x00000002ff077819 */ /* 0x100fe2000001140b */
[----:B------:R2:W-:Y:S01]  /*1e50*/  STL.U8 [R1+0x108], RZ ;  /* 0x000108ff01007387 */ /* 0x0005e20000100000 */
[----:B------:R-:W-:Y:S02]  /*1e60*/  SHF.R.S32.HI R2, RZ, 0x1f, R11 ;  /* 0x0000001fff027819 */ /* 0x000fe4000001140b */
[----:B------:R-:W-:Y:S01]  /*1e70*/  SHF.R.S32.HI R0, RZ, 0x5, R0 ;  /* 0x00000005ff007819 */ /* 0x000fe20000011400 */
[----:B------:R-:W4:Y:S01]  /*1e80*/  LDC R6, c[0x0][0x450] ;  /* 0x00011400ff067b82 */ /* 0x000f220000000800 */
[----:B------:R-:W-:Y:S01]  /*1e90*/  LEA.HI R2, R2, R7, RZ, 0x3 ;  /* 0x0000000702027211 */ /* 0x000fe200078f18ff */
[----:B0-----:R-:W-:-:S03]  /*1ea0*/  IMAD.MOV.U32 R14, RZ, RZ, R69 ;  /* 0x000000ffff0e7224 */ /* 0x001fc600078e0045 */
[----:B------:R-:W-:-:S03]  /*1eb0*/  LOP3.LUT R4, R2, 0xfffffff8, RZ, 0xc0, !PT ;  /* 0xfffffff802047812 */ /* 0x000fc600078ec0ff */
[----:B------:R-:W0:Y:S01]  /*1ec0*/  LDC.64 R2, c[0x0][0x9e0] ;  /* 0x00027800ff027b82 */ /* 0x000e220000000a00 */
[----:B-1----:R-:W-:Y:S02]  /*1ed0*/  IMAD.MOV.U32 R46, RZ, RZ, R8 ;  /* 0x000000ffff2e7224 */ /* 0x002fe400078e0008 */
[----:B------:R-:W-:Y:S01]  /*1ee0*/  IMAD.IADD R7, R7, 0x1, -R4 ;  /* 0x0000000107077824 */ /* 0x000fe200078e0a04 */
[----:B------:R-:W-:Y:S01]  /*1ef0*/  LEA.HI R4, R45, R45, RZ, 0x1 ;  /* 0x0000002d2d047211 */ /* 0x000fe200078f08ff */
[----:B------:R-:W-:Y:S02]  /*1f00*/  IMAD.MOV.U32 R47, RZ, RZ, R9 ;  /* 0x000000ffff2f7224 */ /* 0x000fe400078e0009 */
[----:B------:R-:W-:Y:S01]  /*1f10*/  IMAD R7, R0, 0x10, R7 ;  /* 0x0000001000077824 */ /* 0x000fe200078e0207 */
[----:B------:R-:W-:Y:S02]  /*1f20*/  LOP3.LUT R10, R4, 0x3fffffe, RZ, 0xc0, !PT ;  /* 0x03fffffe040a7812 */ /* 0x000fe400078ec0ff */
[----:B------:R-:W4:Y:S01]  /*1f30*/  LDC.64 R4, c[0x0][0x448] ;  /* 0x00011200ff047b82 */ /* 0x000f220000000a00 */
[----:B------:R-:W-:-:S02]  /*1f40*/  LOP3.LUT R0, R11, 0x7ffffffc, RZ, 0xc0, !PT ;  /* 0x7ffffffc0b007812 */ /* 0x000fc400078ec0ff */
[----:B------:R-:W-:-:S03]  /*1f50*/  IMAD.IADD R10, R45, 0x1, -R10 ;  /* 0x000000012d0a7824 */ /* 0x000fc600078e0a0a */
[----:B------:R-:W-:Y:S02]  /*1f60*/  IMAD.IADD R0, R37, 0x1, -R0 ;  /* 0x0000000125007824 */ /* 0x000fe400078e0a00 */
[----:B------:R-:W-:Y:S02]  /*1f70*/  IMAD R10, R10, 0x40, R7 ;  /* 0x000000400a0a7824 */ /* 0x000fe400078e0207 */
[----:B------:R-:W-:Y:S01]  /*1f80*/  IMAD.SHL.U32 R11, R0, 0x2, RZ ;  /* 0x00000002000b7824 */ /* 0x000fe200078e00ff */
[----:B------:R-:W-:Y:S01]  /*1f90*/  SHF.L.U32 R0, RZ, 0x1f, RZ ;  /* 0x0000001fff007819 */ /* 0x000fe200000006ff */
[----:B------:R-:W-:Y:S02]  /*1fa0*/  IMAD.MOV.U32 R7, RZ, RZ, R68 ;  /* 0x000000ffff077224 */ /* 0x000fe400078e0044 */
[----:B0-----:R-:W-:Y:S01]  /*1fb0*/  IMAD.MOV.U32 R15, RZ, RZ, R2 ;  /* 0x000000ffff0f7224 */ /* 0x001fe200078e0002 */
[----:B------:R2:W-:Y:S01]  /*1fc0*/  STL.64 [R1+0xf0], R10 ;  /* 0x0000f00a01007387 */ /* 0x0005e20000100a00 */
[----:B------:R-:W-:-:S03]  /*1fd0*/  IMAD.MOV.U32 R45, RZ, RZ, R3 ;  /* 0x000000ffff2d7224 */ /* 0x000fc600078e0003 */
[----:B---3--:R2:W-:Y:S04]  /*1fe0*/  STL.128 [R1+0x110], R12 ;  /* 0x0001100c01007387 */ /* 0x0085e80000100c00 */
[----:B------:R2:W-:Y:S04]  /*1ff0*/  STL.128 [R1+0x120], R44 ;  /* 0x0001202c01007387 */ /* 0x0005e80000100c00 */
[----:B----4-:R2:W-:Y:S01]  /*2000*/  STL.128 [R1+0x130], R4 ;  /* 0x0001300401007387 */ /* 0x0105e20000100c00 */
[----:B------:R-:W0:Y:S02]  /*2010*/  SYNCS.PHASECHK.TRANS64.TRYWAIT P0, [R33+URZ+0x22800], R0 ;  /* 0x02280000210075a7 */ /* 0x000e24000800017f */
[----:B0-2---:R-:W-:Y:S05]  /*2020*/  @!P0 BRA `(.L_x_10982) ;  /* 0x000001b000188947 */ /* 0x005fea0003800000 */
.L_x_11131:
[----:B------:R-:W2:Y:S04]  /*2030*/  LDL R4, [R1] ;  /* 0x0000000001047983 */ /* 0x000ea80000100800 */
[----:B------:R1:W5:Y:S01]  /*2040*/  LDL.64 R10, [R1+0x1c0] ;  /* 0x0001c000010a7983 */ /* 0x0003620000100a00 */
[----:B------:R-:W-:Y:S01]  /*2050*/  IMAD.MOV.U32 R12, RZ, RZ, R36 ;  /* 0x000000ffff0c7224 */ /* 0x000fe200078e0024 */
[----:B0-----:R-:W-:Y:S01]  /*2060*/  IADD3 R0, P0, R16, 0x400, RZ ;  /* 0x0000040010007810 */ /* 0x001fe20007f1e0ff */
[----:B------:R-:W-:Y:S01]  /*2070*/  IMAD.MOV.U32 R13, RZ, RZ, R65 ;  /* 0x000000ffff0d7224 */ /* 0x000fe200078e0041 */
[----:B------:R-:W-:Y:S01]  /*2080*/  STL.64 [R1+0x148], R24 ;  /* 0x0001481801007387 */ /* 0x000fe20000100a00 */
[----:B------:R-:W-:Y:S01]  /*2090*/  IMAD.MOV.U32 R14, RZ, RZ, R51 ;  /* 0x000000ffff0e7224 */ /* 0x000fe200078e0033 */
[----:B------:R-:W-:Y:S05]  /*20a0*/  WARPSYNC.ALL ;  /* 0x0000000000007948 */ /* 0x000fea0003800000 */
[----:B------:R-:W-:Y:S01]  /*20b0*/  IMAD.MOV.U32 R15, RZ, RZ, R52 ;  /* 0x000000ffff0f7224 */ /* 0x000fe200078e0034 */
[----:B------:R-:W-:Y:S01]  /*20c0*/  BSSY B0, `(.L_x_10983) ;  /* 0x0000025000007945 */ /* 0x000fe20003800000 */
[----:B------:R-:W-:-:S02]  /*20d0*/  IMAD.X R7, RZ, RZ, R17, P0 ;  /* 0x000000ffff077224 */ /* 0x000fc400000e0611 */
[----:B------:R-:W-:Y:S01]  /*20e0*/  IMAD.MOV.U32 R29, RZ, RZ, R59 ;  /* 0x000000ffff1d7224 */ /* 0x000fe200078e003b */
[----:B------:R0:W-:Y:S01]  /*20f0*/  STL.128 [R1+0x150], R12 ;  /* 0x0001500c01007387 */ /* 0x0001e20000100c00 */
[----:B------:R-:W-:Y:S02]  /*2100*/  IMAD.MOV.U32 R30, RZ, RZ, R0 ;  /* 0x000000ffff1e7224 */ /* 0x000fe400078e0000 */
[----:B------:R-:W-:Y:S02]  /*2110*/  IMAD.MOV.U32 R31, RZ, RZ, R7 ;  /* 0x000000ffff1f7224 */ /* 0x000fe400078e0007 */
[----:B------:R-:W-:Y:S02]  /*2120*/  IMAD.MOV.U32 R33, RZ, RZ, R67 ;  /* 0x000000ffff217224 */ /* 0x000fe400078e0043 */
[----:B------:R-:W-:Y:S01]  /*2130*/  VIADD R228, R74, 0x8 ;  /* 0x000000084ae47836 */ /* 0x000fe20000000000 */
[----:B------:R-:W-:Y:S01]  /*2140*/  STL.128 [R1+0x170], R28 ;  /* 0x0001701c01007387 */ /* 0x000fe20000100c00 */
[----:B0-----:R-:W-:-:S02]  /*2150*/  IMAD.MOV.U32 R14, RZ, RZ, R32 ;  /* 0x000000ffff0e7224 */ /* 0x001fc400078e0020 */
[----:B------:R-:W-:Y:S02]  /*2160*/  IMAD.MOV.U32 R15, RZ, RZ, R61 ;  /* 0x000000ffff0f7224 */ /* 0x000fe400078e003d */
[----:B------:R-:W-:Y:S02]  /*2170*/  IMAD.MOV.U32 R12, RZ, RZ, R16 ;  /* 0x000000ffff0c7224 */ /* 0x000fe400078e0010 */
[----:B------:R-:W-:Y:S02]  /*2180*/  IMAD.MOV.U32 R13, RZ, RZ, R17 ;  /* 0x000000ffff0d7224 */ /* 0x000fe400078e0011 */
[----:B------:R-:W-:-:S03]  /*2190*/  IMAD.MOV.U32 R32, RZ, RZ, R38 ;  /* 0x000000ffff207224 */ /* 0x000fc600078e0026 */
        /* <DEDUP_REMOVED lines=10> */
[----:B------:R-:W-:-:S03]  /*2240*/  IMAD.MOV.U32 R35, RZ, RZ, R63 ;  /* 0x000000ffff237224 */ /* 0x000fc600078e003f */
[----:B------:R0:W-:Y:S04]  /*2250*/  STL.128 [R1+0x190], R12 ;  /* 0x0001900c01007387 */ /* 0x0001e80000100c00 */
[----:B------:R1:W-:Y:S01]  /*2260*/  STL.128 [R1+0x1a0], R32 ;  /* 0x0001a02001007387 */ /* 0x0003e20000100c00 */
[----:B0-----:R-:W-:Y:S02]  /*2270*/  IMAD.MOV.U32 R12, RZ, RZ, R55 ;  /* 0x000000ffff0c7224 */ /* 0x001fe400078e0037 */
[----:B------:R-:W-:Y:S02]  /*2280*/  IMAD.MOV.U32 R13, RZ, RZ, R56 ;  /* 0x000000ffff0d7224 */ /* 0x000fe400078e0038 */
[----:B------:R-:W-:Y:S02]  /*2290*/  IMAD.MOV.U32 R14, RZ, RZ, R57 ;  /* 0x000000ffff0e7224 */ /* 0x000fe400078e0039 */
[----:B------:R-:W-:-:S05]  /*22a0*/  IMAD.MOV.U32 R15, RZ, RZ, R58 ;  /* 0x000000ffff0f7224 */ /* 0x000fca00078e003a */
[----:B------:R1:W-:Y:S01]  /*22b0*/  STL.128 [R1+0x1b0], R12 ;  /* 0x0001b00c01007387 */ /* 0x0003e20000100c00 */
[----:B--2---:R-:W-:Y:S01]  /*22c0*/  LOP3.LUT R0, R4, 0x1, RZ, 0xfc, !PT ;  /* 0x0000000104007812 */ /* 0x004fe200078efcff */
[----:B------:R1:W-:Y:S03]  /*22d0*/  BAR.SYNC.DEFER_BLOCKING R228, 0x100 ;  /* 0x000400e40000751d */ /* 0x0003e60000010000 */
[----:B------:R-:W-:-:S13]  /*22e0*/  ISETP.NE.AND P1, PT, R0, 0x3, PT ;  /* 0x000000030000780c */ /* 0x000fda0003f25270 */
[----:B-1----:R-:W-:Y:S05]  /*22f0*/  @!P1 BRA `(.L_x_10984) ;  /* 0x0000000000049947 */ /* 0x002fea0003800000 */
[----:B------:R-:W-:Y:S01]  /*2300*/  BPT.TRAP 0x1 ;  /* 0x000000040000795c */ /* 0x000fe20000300000 */
.L_x_10984:
[----:B------:R-:W-:Y:S05]  /*2310*/  BSYNC B0 ;  /* 0x0000000000007941 */ /* 0x000fea0003800000 */
.L_x_10983:
        /* <DEDUP_REMOVED lines=8> */
.L_x_10986:
[----:B------:R-:W-:Y:S05]  /*23a0*/  BSYNC B0 ;  /* 0x0000000000007941 */ /* 0x000fea0003800000 */
.L_x_10985:
[----:B------:R-:W-:Y:S04]  /*23b0*/  BSSY B0, `(.L_x_10987) ;  /* 0x0000004000007945 */ /* 0x000fe80003800000 */
[----:B-1----:R-:W-:Y:S05]  /*23c0*/  @P0 BRA `(.L_x_10988) ;  /* 0x0000000000080947 */ /* 0x002fea0003800000 */
[----:B------:R-:W1:Y:S02]  /*23d0*/  SYNCS.PHASECHK.TRANS64.TRYWAIT P0, [R10+URZ], R11 ;  /* 0x0000000b0a0075a7 */ /* 0x000e64000800017f */
[----:B-1----:R-:W-:Y:S05]  /*23e0*/  @!P0 BRA `(.L_x_10989) ;  /* 0x000001ac003c8947 */ /* 0x002fea0003800000 */
.L_x_10988:
[----:B------:R-:W-:Y:S05]  /*23f0*/  BSYNC B0 ;  /* 0x0000000000007941 */ /* 0x000fea0003800000 */
.L_x_10987:
[----:B------:R-:W2:Y:S04]  /*2400*/  LDL R7, [R1+0x1c0] ;  /* 0x0001c00001077983 */ /* 0x000ea80000100800 */
[----:B01----:R-:W2:Y:S01]  /*2410*/  LDL.64 R10, [R1+0x78] ;  /* 0x00007800010a7983 */ /* 0x003ea20000100a00 */
[----:B------:R-:W-:Y:S05]  /*2420*/  WARPSYNC.ALL ;  /* 0x0000000000007948 */ /* 0x000fea0003800000 */
[----:B------:R-:W3:Y:S04]  /*2430*/  LDL.64 R14, [R1+0x70] ;  /* 0x00007000010e7983 */ /* 0x000ee80000100a00 */
[----:B------:R-:W4:Y:S04]  /*2440*/  LDL.64 R12, [R1+0x70] ;  /* 0x00007000010c7983 */ /* 0x000f280000100a00 */
[----:B------:R-:W4:Y:S01]  /*2450*/  LDL.64 R20, [R1+0x70] ;  /* 0x0000700001147983 */ /* 0x000f220000100a00 */
[----:B--2---:R-:W-:-:S03]  /*2460*/  IMAD R10, R7, 0x300, R10 ;  /* 0x00000300070a7824 */ /* 0x004fc600078e020a */
[----:B------:R-:W2:Y:S01]  /*2470*/  LDL.64 R72, [R1+0x70] ;  /* 0x0000700001487983 */ /* 0x000ea20000100a00 */
[----:B------:R-:W-:Y:S01]  /*2480*/  R2UR UR7, R11 ;  /* 0x000000000b0772ca */ /* 0x000fe200000e0000 */
[----:B------:R-:W-:Y:S01]  /*2490*/  WARPGROUP.ARRIVE ;  /* 0x00000000000079c5 */ /* 0x000fe20000000000 */
[----:B------:R-:W-:Y:S01]  /*24a0*/  R2UR UR6, R10 ;  /* 0x000000000a0672ca */ /* 0x000fe200000e0000 */
[----:B------:R-:W2:Y:S04]  /*24b0*/  LDL R4, [R1] ;  /* 0x0000000001047983 */ /* 0x000ea80000100800 */
[----:B------:R0:W5:Y:S04]  /*24c0*/  LDL R0, [R1+0x1c0] ;  /* 0x0001c00001007983 */ /* 0x0001680000100800 */
[----:B------:R0:W5:Y:S01]  /*24d0*/  LDL R75, [R1+0xc] ;  /* 0x00000c00014b7983 */ /* 0x0001620000100800 */
[----:B---3--:R-:W-:-:S02]  /*24e0*/  R2UR UR4, R14 ;  /* 0x000000000e0472ca */ /* 0x008fc400000e0000 */
[----:B------:R-:W-:-:S13]  /*24f0*/  R2UR UR5, R15 ;  /* 0x000000000f0572ca */ /* 0x000fda00000e0000 */
[----:B------:R-:W-:Y:S01]  /*2500*/  HGMMA.64x96x16.F32.BF16 R24, gdesc[UR4], RZ, !UPT, gsb0 ;  /* 0x01600000041879f0 */ /* 0x000fe2000c0018ff */
[----:B----4-:R-:W-:Y:S02]  /*2510*/  VIADD R12, R12, 0x2 ;  /* 0x000000020c0c7836 */ /* 0x010fe40000000000 */
[----:B------:R-:W-:Y:S02]  /*2520*/  VIADD R14, R10, 0x2 ;  /* 0x000000020a0e7836 */ /* 0x000fe40000000000 */
[----:B------:R-:W-:Y:S01]  /*2530*/  IMAD.MOV.U32 R15, RZ, RZ, R11 ;  /* 0x000000ffff0f7224 */ /* 0x000fe200078e000b */
[----:B------:R-:W-:Y:S02]  /*2540*/  R2UR UR4, R12 ;  /* 0x000000000c0472ca */ /* 0x000fe400000e0000 */
[----:B------:R-:W-:Y:S02]  /*2550*/  R2UR UR6, R14 ;  /* 0x000000000e0672ca */ /* 0x000fe400000e0000 */
[----:B------:R-:W-:-:S02]  /*2560*/  R2UR UR7, R15 ;  /* 0x000000000f0772ca */ /* 0x000fc400000e0000 */
[----:B------:R-:W-:Y:S01]  /*2570*/  R2UR UR5, R13 ;  /* 0x000000000d0572ca */ /* 0x000fe200000e0000 */
[----:B------:R-:W-:Y:S01]  /*2580*/  VIADD R20, R20, 0x4 ;  /* 0x0000000414147836 */ /* 0x000fe20000000000 */
[----:B------:R-:W-:Y:S02]  /*2590*/  WARPGROUP.DEPBAR.LE gsb0, 0x0 ;  /* 0x00008000000079c5 */ /* 0x000fe40000010000 */
[----:B------:R-:W-:-:S09]  /*25a0*/  WARPGROUP.ARRIVE ;  /* 0x00000000000079c5 */ /* 0x000fd20000000000 */
[----:B------:R-:W-:Y:S01]  /*25b0*/  HGMMA.64x96x16.F32.BF16 R24, gdesc[UR4], R24, gsb0 ;  /* 0x01600000041879f0 */ /* 0x000fe20008001818 */
[----:B------:R-:W-:Y:S02]  /*25c0*/  VIADD R12, R10, 0x4 ;  /* 0x000000040a0c7836 */ /* 0x000fe40000000000 */
[----:B------:R-:W-:Y:S01]  /*25d0*/  IMAD.MOV.U32 R13, RZ, RZ, R11 ;  /* 0x000000ffff0d7224 */ /* 0x000fe200078e000b */
[----:B------:R-:W-:Y:S02]  /*25e0*/  R2UR UR4, R20 ;  /* 0x00000000140472ca */ /* 0x000fe400000e0000 */
[----:B------:R-:W-:Y:S02]  /*25f0*/  R2UR UR6, R12 ;  /* 0x000000000c0672ca */ /* 0x000fe400000e0000 */
[----:B------:R-:W-:Y:S02]  /*2600*/  R2UR UR7, R13 ;  /* 0x000000000d0772ca */ /* 0x000fe400000e0000 */
[----:B------:R-:W-:Y:S01]  /*2610*/  R2UR UR5, R21 ;  /* 0x00000000150572ca */ /* 0x000fe200000e0000 */
[----:B------:R-:W-:-:S02]  /*2620*/  VIADD R10, R10, 0x6 ;  /* 0x000000060a0a7836 */ /* 0x000fc40000000000 */
[----:B--2---:R-:W-:Y:S01]  /*2630*/  VIADD R72, R72, 0x6 ;  /* 0x0000000648487836 */ /* 0x004fe20000000000 */
[----:B------:R-:W-:Y:S02]  /*2640*/  WARPGROUP.DEPBAR.LE gsb0, 0x0 ;  /* 0x00008000000079c5 */ /* 0x000fe40000010000 */
[----:B------:R-:W-:-:S07]  /*2650*/  WARPGROUP.ARRIVE ;  /* 0x00000000000079c5 */ /* 0x000fce0000000000 */
[----:B------:R-:W-:Y:S01]  /*2660*/  HGMMA.64x96x16.F32.BF16 R24, gdesc[UR4], R24, gsb0 ;  /* 0x01600000041879f0 */ /* 0x000fe20008001818 */
[----:B------:R-:W-:Y:S02]  /*2670*/  R2UR UR6, R10 ;  /* 0x000000000a0672ca */ /* 0x000fe400000e0000 */
[----:B------:R-:W-:Y:S02]  /*2680*/  R2UR UR7, R11 ;  /* 0x000000000b0772ca */ /* 0x000fe400000e0000 */
[----:B------:R-:W-:Y:S02]  /*2690*/  R2UR UR4, R72 ;  /* 0x00000000480472ca */ /* 0x000fe400000e0000 */
[----:B------:R-:W-:Y:S01]  /*26a0*/  R2UR UR5, R73 ;  /* 0x00000000490572ca */ /* 0x000fe200000e0000 */
[----:B------:R-:W-:Y:S01]  /*26b0*/  IMAD.MOV.U32 R229, RZ, RZ, 0x1 ;  /* 0x00000001ffe57424 */ /* 0x000fe200078e00ff */
[----:B------:R0:W-:Y:S04]  /*26c0*/  STL [R1+0x60], RZ ;  /* 0x000060ff01007387 */ /* 0x0001e80000100800 */
[----:B------:R0:W-:Y:S01]  /*26d0*/  STL [R1+0x60], R229 ;  /* 0x000060e501007387 */ /* 0x0001e20000100800 */
[----:B------:R-:W-:-:S03]  /*26e0*/  LOP3.LUT R4, R4, 0x1, RZ, 0xfc, !PT ;  /* 0x0000000104047812 */ /* 0x000fc600078efcff */
[----:B------:R0:W-:Y:S01]  /*26f0*/  STL [R1+0x60], R229 ;  /* 0x000060e501007387 */ /* 0x0001e20000100800 */
[----:B------:R-:W-:Y:S02]  /*2700*/  WARPGROUP.DEPBAR.LE gsb0, 0x0 ;  /* 0x00008000000079c5 */ /* 0x000fe40000010000 */
[----:B------:R-:W-:-:S06]  /*2710*/  WARPGROUP.ARRIVE ;  /* 0x00000000000079c5 */ /* 0x000fcc0000000000 */
[----:B------:R-:W-:Y:S01]  /*2720*/  HGMMA.64x96x16.F32.BF16 R24, gdesc[UR4], R24, gsb0 ;  /* 0x01600000041879f0 */ /* 0x000fe20008001818 */
[----:B------:R0:W-:Y:S04]  /*2730*/  STL [R1+0x60], R229 ;  /* 0x000060e501007387 */ /* 0x0001e80000100800 */
[----:B------:R0:W-:Y:S01]  /*2740*/  STL [R1+0x60], R229 ;  /* 0x000060e501007387 */ /* 0x0001e20000100800 */
[----:B------:R-:W-:Y:S02]  /*2750*/  ISETP.NE.AND P0, PT, R4, 0x3, PT ;  /* 0x000000030400780c */ /* 0x000fe40003f05270 */
[----:B------:R-:W-:Y:S01]  /*2760*/  IADD3 R227, -R74, 0xb, RZ ;  /* 0x0000000b4ae37810 */ /* 0x000fe20007ffe1ff */
[----:B------:R-:W-:Y:S01]  /*2770*/  BSSY B0, `(.L_x_10990) ;  /* 0x0000005000007945 */ /* 0x000fe20003800000 */
[----:B------:R-:W-:-:S03]  /*2780*/  WARPGROUP.DEPBAR.LE gsb0, 0x0 ;  /* 0x00008000000079c5 */ /* 0x000fc60000010000 */
[----:B------:R0:W-:Y:S06]  /*2790*/  BAR.ARV R227, 0x100 ;  /* 0x000400e30000751d */ /* 0x0001ec0000002000 */
[----:B------:R-:W-:Y:S05]  /*27a0*/  @!P0 BRA `(.L_x_10991) ;  /* 0x0000000000048947 */ /* 0x000fea0003800000 */
[----:B------:R-:W-:Y:S01]  /*27b0*/  BPT.TRAP 0x1 ;  /* 0x000000040000795c */ /* 0x000fe20000300000 */
.L_x_10991:
[----:B------:R-:W-:Y:S05]  /*27c0*/  BSYNC B0 ;  /* 0x0000000000007941 */ /* 0x000fea0003800000 */
.L_x_10990:
        /* <DEDUP_REMOVED lines=8> */
[----:B------:R-:W3:Y:S04]  /*2850*/  LDL.64 R10, [R1+0x130] ;  /* 0x00013000010a7983 */ /* 0x000ee80000100a00 */
[----:B------:R-:W4:Y:S04]  /*2860*/  LDL R78, [R1+0x138] ;  /* 0x00013800014e7983 */ /* 0x000f280000100800 */
[----:B------:R-:W4:Y:S04]  /*2870*/  LDL.128 R72, [R1+0x110] ;  /* 0x0001100001487983 */ /* 0x000f280000100c00 */
[----:B------:R-:W4:Y:S04]  /*2880*/  LDL.128 R12, [R1+0x120] ;  /* 0x00012000010c7983 */ /* 0x000f280000100c00 */
[----:B--2---:R-:W2:Y:S01]  /*2890*/  LD.E R20, desc[UR36][R20.64] ;  /* 0x0000002414147980 */ /* 0x004ea2000c101900 */
[----:B---3--:R-:W-:-:S02]  /*28a0*/  ISETP.NE.AND P0, PT, R10, 0x1, PT ;  /* 0x000000010a00780c */ /* 0x008fc40003f05270 */
[----:B----4-:R-:W-:Y:S01]  /*28b0*/  ISETP.GE.AND P1, PT, R13, 0x1, PT ;  /* 0x000000010d00780c */ /* 0x010fe20003f26270 */
[----:B------:R-:W-:Y:S01]  /*28c0*/  BSSY B0, `(.L_x_10992) ;  /* 0x00000a2000007945 */ /* 0x000fe20003800000 */
[-C--:B--2---:R-:W-:Y:S01]  /*28d0*/  FMUL.FTZ R7, R24, R20.reuse ;  /* 0x0000001418077220 */ /* 0x084fe20000410000 */
[-C--:B------:R-:W-:Y:S01]  /*28e0*/  FMUL.FTZ R33, R33, R20.reuse ;  /* 0x0000001421217220 */ /* 0x080fe20000410000 */
[-C--:B------:R-:W-:Y:S01]  /*28f0*/  FMUL.FTZ R24, R31, R20.reuse ;  /* 0x000000141f187220 */ /* 0x080fe20000410000 */
[----:B------:R-:W-:Y:S01]  /*2900*/  SHF.R.S32.HI R31, RZ, 0x1f, R76 ;  /* 0x0000001fff1f7819 */ /* 0x000fe2000001144c */
[-C--:B------:R-:W-:Y:S01]  /*2910*/  FMUL.FTZ R29, R29, R20.reuse ;  /* 0x000000141d1d7220 */ /* 0x080fe20000410000 */
[----:B------:R2:W3:Y:S01]  /*2920*/  MUFU.TANH R81, R33 ;  /* 0x0000002100517308 */ /* 0x0004e20000002400 */
[-C--:B------:R-:W-:Y:S01]  /*2930*/  FMUL.FTZ R41, R41, R20.reuse ;  /* 0x0000001429297220 */ /* 0x080fe20000410000 */
[----:B--2---:R-:W-:Y:S01]  /*2940*/  FMUL.FTZ R33, R39, R20 ;  /* 0x0000001427217220 */ /* 0x004fe20000410000 */
[----:B------:R-:W-:-:S05]  /*2950*/  LEA.HI R39, R31, R76, RZ, 0x7 ;  /* 0x0000004c1f277211 */ /* 0x000fca00078f38ff */
[----:B------:R2:W4:Y:S01]  /*2960*/  MUFU.TANH R79, R29 ;  /* 0x0000001d004f7308 */ /* 0x0005220000002400 */
[----:B------:R-:W-:Y:S01]  /*2970*/  FMUL.FTZ R44, R44, R20 ;  /* 0x000000142c2c7220 */ /* 0x000fe20000410000 */
[----:B--2---:R-:W-:-:S06]  /*2980*/  LOP3.LUT R29, R39, 0xffffff80, RZ, 0xc0, !PT ;  /* 0xffffff80271d7812 */ /* 0x004fcc00078ec0ff */
[----:B------:R2:W0:Y:S01]  /*2990*/  MUFU.TANH R85, R41 ;  /* 0x0000002900557308 */ /* 0x0004220000002400 */
[-C--:B------:R-:W-:Y:S01]  /*29a0*/  FMUL.FTZ R21, R30, R20.reuse ;  /* 0x000000141e157220 */ /* 0x080fe20000410000 */
[----:B------:R-:W-:Y:S01]  /*29b0*/  FMUL.FTZ R36, R36, R20 ;  /* 0x0000001424247220 */ /* 0x000fe20000410000 */
[----:B--2---:R-:W-:-:S05]  /*29c0*/  IMAD.IADD R41, R76, 0x1, -R29 ;  /* 0x000000014c297824 */ /* 0x004fca00078e0a1d */
[----:B------:R2:W0:Y:S01]  /*29d0*/  MUFU.TANH R86, R44 ;  /* 0x0000002c00567308 */ /* 0x0004220000002400 */
[-C--:B------:R-:W-:Y:S01]  /*29e0*/  FMUL.FTZ R30, R35, R20.reuse ;  /* 0x00000014231e7220 */ /* 0x080fe20000410000 */
[-C--:B------:R-:W-:Y:S01]  /*29f0*/  FMUL.FTZ R35, R43, R20.reuse ;  /* 0x000000142b237220 */ /* 0x080fe20000410000 */
[-C--:B------:R-:W-:Y:S01]  /*2a00*/  FMUL.FTZ R45, R45, R20.reuse ;  /* 0x000000142d2d7220 */ /* 0x080fe20000410000 */
[----:B------:R-:W-:Y:S01]  /*2a10*/  FMUL.FTZ R4, R27, R20 ;  /* 0x000000141b047220 */ /* 0x000fe20000410000 */
[----:B--2---:R-:W-:-:S03]  /*2a20*/  SHF.R.S32.HI R44, RZ, 0x1f, R41 ;  /* 0x0000001fff2c7819 */ /* 0x004fc60000011429 */
[----:B------:R2:W0:Y:S01]  /*2a30*/  MUFU.TANH R82, R36 ;  /* 0x0000002400527308 */ /* 0x0004220000002400 */
[-C--:B------:R-:W-:Y:S01]  /*2a40*/  FMUL.FTZ R37, R37, R20.reuse ;  /* 0x0000001425257220 */ /* 0x080fe20000410000 */
[----:B------:R-:W-:Y:S01]  /*2a50*/  LEA.HI R43, R44, R41, RZ, 0x2 ;  /* 0x000000292c2b7211 */ /* 0x000fe200078f10ff */
[-C--:B------:R-:W-:Y:S01]  /*2a60*/  FMUL.FTZ R27, R34, R20.reuse ;  /* 0x00000014221b7220 */ /* 0x080fe20000410000 */
[-C--:B------:R-:W-:Y:S02]  /*2a70*/  FMUL.FTZ R34, R42, R20.reuse ;  /* 0x000000142a227220 */ /* 0x080fe40000410000 */
[----:B------:R-:W-:Y:S02]  /*2a80*/  SHF.R.S32.HI R42, RZ, 0x1f, R43 ;  /* 0x0000001fff2a7819 */ /* 0x000fe4000001142b */
[----:B------:R1:W0:Y:S01]  /*2a90*/  MUFU.TANH R87, R45 ;  /* 0x0000002d00577308 */ /* 0x0002220000002400 */
[----:B--2---:R-:W-:Y:S01]  /*2aa0*/  FMUL.FTZ R36, R46, R20 ;  /* 0x000000142e247220 */ /* 0x004fe20000410000 */
[----:B------:R-:W-:-:S06]  /*2ab0*/  LEA.HI R46, R31, R76, RZ, 0x2 ;  /* 0x0000004c1f2e7211 */ /* 0x000fcc00078f10ff */
[----:B------:R2:W0:Y:S01]  /*2ac0*/  MUFU.TANH R83, R37 ;  /* 0x0000002500537308 */ /* 0x0004220000002400 */
[----:B-1----:R-:W-:Y:S02]  /*2ad0*/  SHF.R.S32.HI R45, RZ, 0x2, R43 ;  /* 0x00000002ff2d7819 */ /* 0x002fe4000001142b */
[----:B------:R-:W-:Y:S01]  /*2ae0*/  LEA.HI R44, R44, R41, RZ, 0x5 ;  /* 0x000000292c2c7211 */ /* 0x000fe200078f28ff */
[----:B--2---:R-:W-:Y:S01]  /*2af0*/  FMUL.FTZ R37, R47, R20 ;  /* 0x000000142f257220 */ /* 0x004fe20000410000 */
[----:B------:R-:W-:Y:S02]  /*2b00*/  LOP3.LUT R47, R46, 0xfffffffc, RZ, 0xc0, !PT ;  /* 0xfffffffc2e2f7812 */ /* 0x000fe400078ec0ff */
[----:B------:R-:W-:Y:S02]  /*2b10*/  LEA.HI R46, R42, R45, RZ, 0x3 ;  /* 0x0000002d2a2e7211 */ /* 0x000fe400078f18ff */
[----:B------:R-:W-:Y:S01]  /*2b20*/  SHF.R.S32.HI R42, RZ, 0x7, R39 ;  /* 0x00000007ff2a7819 */ /* 0x000fe20000011427 */
[----:B------:R-:W-:Y:S01]  /*2b30*/  IMAD.IADD R47, R76, 0x1, -R47 ;  /* 0x000000014c2f7824 */ /* 0x000fe200078e0a2f */
[----:B------:R-:W-:-:S02]  /*2b40*/  LOP3.LUT R46, R46, 0xfffffff8, RZ, 0xc0, !PT ;  /* 0xfffffff82e2e7812 */ /* 0x000fc400078ec0ff */
[----:B------:R-:W-:Y:S02]  /*2b50*/  LEA.HI R39, R39, R42, RZ, 0x1 ;  /* 0x0000002a27277211 */ /* 0x000fe400078f08ff */
[----:B------:R-:W-:Y:S01]  /*2b60*/  SHF.R.S32.HI R44, RZ, 0x5, R44 ;  /* 0x00000005ff2c7819 */ /* 0x000fe2000001142c */
[----:B------:R-:W-:Y:S01]  /*2b70*/  IMAD.IADD R46, R45, 0x1, -R46 ;  /* 0x000000012d2e7824 */ /* 0x000fe200078e0a2e */
[----:B------:R-:W-:Y:S02]  /*2b80*/  LOP3.LUT R39, R39, 0x3fffffe, RZ, 0xc0, !PT ;  /* 0x03fffffe27277812 */ /* 0x000fe400078ec0ff */
[----:B------:R-:W-:Y:S01]  /*2b90*/  LEA.HI R45, R47, R47, RZ, 0x1 ;  /* 0x0000002f2f2d7211 */ /* 0x000fe200078f08ff */
[----:B------:R-:W-:Y:S02]  /*2ba0*/  IMAD R77, R77, 0x8, R44 ;  /* 0x000000084d4d7824 */ /* 0x000fe400078e022c */
[----:B------:R-:W-:Y:S01]  /*2bb0*/  IMAD.IADD R39, R42, 0x1, -R39 ;  /* 0x000000012a277824 */ /* 0x000fe200078e0a27 */
[----:B------:R-:W-:Y:S01]  /*2bc0*/  LOP3.LUT R42, R45, 0x1ffffffe, RZ, 0xc0, !PT ;  /* 0x1ffffffe2d2a7812 */ /* 0x000fe200078ec0ff */
[----:B------:R-:W-:-:S04]  /*2bd0*/  IMAD.U32 R46, R77, 0x10, R46 ;  /* 0x000000104d2e7824 */ /* 0x000fc800078e002e */
[----:B------:R-:W-:Y:S02]  /*2be0*/  IMAD.IADD R47, R47, 0x1, -R42 ;  /* 0x000000012f2f7824 */ /* 0x000fe400078e0a2a */
[----:B------:R-:W-:-:S04]  /*2bf0*/  IMAD R46, R39, 0x40, R46 ;  /* 0x00000040272e7824 */ /* 0x000fc800078e022e */
[----:B------:R-:W-:-:S04]  /*2c00*/  IMAD R46, R47, 0x8, R46 ;  /* 0x000000082f2e7824 */ /* 0x000fc800078e022e */
[----:B------:R-:W-:-:S05]  /*2c10*/  @P0 IMAD.HI.U32 R11, R46, R11, RZ ;  /* 0x0000000b2e0b0227 */ /* 0x000fca00078e00ff */
[----:B------:R-:W-:Y:S01]  /*2c20*/  @P0 SHF.R.U32.HI R46, RZ, R78, R11 ;  /* 0x0000004eff2e0219 */ /* 0x000fe2000001160b */
[-C--:B------:R-:W-:Y:S01]  /*2c30*/  FMUL.FTZ R32, R32, R20.reuse ;  /* 0x0000001420207220 */ /* 0x080fe20000410000 */
[-C--:B------:R-:W-:Y:S01]  /*2c40*/  FMUL.FTZ R40, R40, R20.reuse ;  /* 0x0000001428287220 */ /* 0x080fe20000410000 */
[----:B------:R-:W-:Y:S02]  /*2c50*/  LOP3.LUT R10, R43, 0x7ffffffc, RZ, 0xc0, !PT ;  /* 0x7ffffffc2b0a7812 */ /* 0x000fe400078ec0ff */
[----:B------:R-:W1:Y:S01]  /*2c60*/  SHFL.IDX PT, R45, R46, RZ, 0x1c1f ;  /* 0x001c1fff2e2d7589 */ /* 0x000e6200000e0000 */
[----:B------:R-:W-:Y:S01]  /*2c70*/  IMAD R11, R168, -0x60, R73 ;  /* 0xffffffa0a80b7824 */ /* 0x000fe200078e0249 */
[----:B------:R2:W0:Y:S01]  /*2c80*/  MUFU.TANH R80, R32 ;  /* 0x0000002000507308 */ /* 0x0004220000002400 */
[-C--:B------:R-:W-:Y:S01]  /*2c90*/  FMUL.FTZ R0, R26, R20.reuse ;  /* 0x000000141a007220 */ /* 0x080fe20000410000 */
[-C--:B------:R-:W-:Y:S01]  /*2ca0*/  FMUL.FTZ R25, R25, R20.reuse ;  /* 0x0000001419197220 */ /* 0x080fe20000410000 */
[-C--:B------:R-:W-:Y:S01]  /*2cb0*/  FMUL.FTZ R28, R28, R20.reuse ;  /* 0x000000141c1c7220 */ /* 0x080fe20000410000 */
[-C--:B------:R-:W-:Y:S01]  /*2cc0*/  FMUL.FTZ R48, R48, R20.reuse ;  /* 0x0000001430307220 */ /* 0x080fe20000410000 */
[-C--:B------:R-:W-:Y:S01]  /*2cd0*/  FMUL.FTZ R49, R49, R20.reuse ;  /* 0x0000001431317220 */ /* 0x080fe20000410000 */
[-C--:B------:R-:W-:Y:S01]  /*2ce0*/  FMUL.FTZ R52, R52, R20.reuse ;  /* 0x0000001434347220 */ /* 0x080fe20000410000 */
[-C--:B------:R-:W-:Y:S01]  /*2cf0*/  FMUL.FTZ R53, R53, R20.reuse ;  /* 0x0000001435357220 */ /* 0x080fe20000410000 */
[----:B------:R3:W0:Y:S01]  /*2d00*/  MUFU.TANH R84, R40 ;  /* 0x0000002800547308 */ /* 0x0006220000002400 */
        /* <DEDUP_REMOVED lines=21> */
[----:B------:R-:W-:Y:S02]  /*2e60*/  VIADD R39, R11, 0x61 ;  /* 0x000000610b277836 */ /* 0x000fe40000000000 */
[----:B------:R-:W-:Y:S01]  /*2e70*/  FMUL.FTZ R20, R71, R20 ;  /* 0x0000001447147220 */ /* 0x000fe20000410000 */
[----:B------:R-:W2:Y:S01]  /*2e80*/  MUFU.TANH R7, R7 ;  /* 0x0000000700077308 */ /* 0x000ea20000002400 */
[----:B------:R-:W-:Y:S02]  /*2e90*/  IMAD R39, R10, -0x2, R39 ;  /* 0xfffffffe0a277824 */ /* 0x000fe400078e0227 */
[----:B------:R-:W-:Y:S02]  /*2ea0*/  IMAD.MOV.U32 R41, RZ, RZ, -0x60 ;  /* 0xffffffa0ff297424 */ /* 0x000fe400078e00ff */
[----:B------:R-:W-:-:S03]  /*2eb0*/  IMAD.IADD R44, R39, 0x1, -R72 ;  /* 0x00000001272c7824 */ /* 0x000fc600078e0a48 */
[----:B------:R-:W3:Y:S01]  /*2ec0*/  MUFU.TANH R25, R25 ;  /* 0x0000001900197308 */ /* 0x000ee20000002400 */
[----:B------:R-:W-:Y:S01]  /*2ed0*/  VIADD R11, R11, 0x60 ;  /* 0x000000600b0b7836 */ /* 0x000fe20000000000 */
[----:B------:R-:W-:-:S06]  /*2ee0*/  LOP3.LUT R39, RZ, R74, RZ, 0x33, !PT ;  /* 0x0000004aff277212 */ /* 0x000fcc00078e33ff */
[----:B------:R-:W0:Y:S01]  /*2ef0*/  MUFU.TANH R0, R0 ;  /* 0x0000000000007308 */ /* 0x000e220000002400 */
[----:B------:R-:W-:-:S07]  /*2f00*/  IMAD R41, R168, R41, 0x60 ;  /* 0x00000060a8297424 */ /* 0x000fce00078e0229 */
        /* <DEDUP_REMOVED lines=37> */
[----:B------:R-:W-:-:S02]  /*3160*/  IMAD.IADD R44, R44, 0x1, R39 ;  /* 0x000000012c2c7824 */ /* 0x000fc400078e0227 */
[----:B------:R-:W-:Y:S01]  /*3170*/  IMAD R62, R10, -0x2, R41 ;  /* 0xfffffffe0a3e7824 */ /* 0x000fe200078e0229 */
[----:B-1----:R-:W-:Y:S01]  /*3180*/  VIADDMNMX R10, R45, R75, R50, PT ;  /* 0x0000004b2d0a7246 */ /* 0x002fe20003800132 */
[----:B------:R-:W-:-:S03]  /*3190*/  IMAD.IADD R11, R44, 0x1, R45 ;  /* 0x000000012c0b7824 */ /* 0x000fc600078e022d */
[----:B------:R1:W0:Y:S02]  /*31a0*/  MUFU.TANH R51, R54 ;  /* 0x0000003600337308 */ /* 0x0002240000002400 */
[----:B-1----:R-:W-:Y:S01]  /*31b0*/  IMAD.IADD R54, R41, 0x1, R12 ;  /* 0x0000000129367824 */ /* 0x002fe200078e020c */
        /* <DEDUP_REMOVED lines=11> */
.L_x_10995:
[----:B------:R-:W-:-:S13]  /*3270*/  ISETP.NE.AND P0, PT, R13, 0x1, PT ;  /* 0x000000010d00780c */ /* 0x000fda0003f05270 */
[----:B------:R-:W-:-:S05]  /*3280*/  @P0 IMAD.HI.U32 R20, R12, R14, RZ ;  /* 0x0000000e0c140227 */ /* 0x000fca00078e00ff */
[----:B------:R-:W-:-:S07]  /*3290*/  @P0 SHF.R.U32.HI R12, RZ, R15, R20 ;  /* 0x0000000fff0c0219 */ /* 0x000fce0000011614 */
.L_x_10996:
[----:B------:R-:W-:Y:S05]  /*32a0*/  BSYNC B1 ;  /* 0x0000000000017941 */ /* 0x000fea0003800000 */
.L_x_10994:
[----:B------:R-:W-:-:S05]  /*32b0*/  IMAD R12, R12, R13, R62 ;  /* 0x0000000d0c0c7224 */ /* 0x000fca00078e023e */
[----:B------:R-:W-:Y:S02]  /*32c0*/  VIMNMX R11, R11, R12, !PT ;  /* 0x0000000c0b0b7248 */ /* 0x000fe40007fe0100 */
[----:B------:R-:W-:-:S07]  /*32d0*/  VIADDMNMX R10, R12, R13, R10, PT ;  /* 0x0000000d0c0a7246 */ /* 0x000fce000380010a */
.L_x_10993:
[----:B------:R-:W-:Y:S05]  /*32e0*/  BSYNC B0 ;  /* 0x0000000000007941 */ /* 0x000fea0003800000 */
.L_x_10992:
[C---:B------:R-:W-:Y:S01]  /*32f0*/  ISETP.GE.AND P1, PT, R54.reuse, 0x9, PT ;  /* 0x000000093600780c */ /* 0x040fe20003f26270 */
[----:B------:R-:W-:Y:S01]  /*3300*/  BSSY B0, `(.L_x_10997) ;  /* 0x0000088000007945 */ /* 0x000fe20003800000 */
[----:B------:R-:W-:Y:S02]  /*3310*/  ISETP.GE.AND P0, PT, R54, 0x2, PT ;  /* 0x000000023600780c */ /* 0x000fe40003f06270 */
        /* <DEDUP_REMOVED lines=40> */
[C---:B------:R-:W-:Y:S02]  /*35a0*/  ISETP.GT.AND P2, PT, R11.reuse, 0x28, !P3 ;  /* 0x000000280b00780c */ /* 0x040fe40005f44270 */
        /* <DEDUP_REMOVED lines=69> */
[----:B------:R-:W0:Y:S02]  /*3a00*/  SHFL.IDX PT, R11, R46, 0x1, 0x1c1f ;  /* 0x003c1f002e0b7f89 */ /* 0x000e2400000e0000 */
        /* <DEDUP_REMOVED lines=16> */
.L_x_11000:
[----:B------:R-:W-:-:S13]  /*3b10*/  ISETP.NE.AND P6, PT, R13, 0x1, PT ;  /* 0x000000010d00780c */ /* 0x000fda0003fc5270 */
[----:B------:R-:W-:-:S05]  /*3b20*/  @P6 IMAD.HI.U32 R14, R72, R14, RZ ;  /* 0x0000000e480e6227 */ /* 0x000fca00078e00ff */
[----:B------:R-:W-:-:S07]  /*3b30*/  @P6 SHF.R.U32.HI R72, RZ, R15, R14 ;  /* 0x0000000fff486219 */ /* 0x000fce000001160e */
.L_x_11001:
[----:B------:R-:W-:Y:S05]  /*3b40*/  BSYNC B1 ;  /* 0x0000000000017941 */ /* 0x000fea0003800000 */
.L_x_10999:
[----:B------:R-:W-:-:S05]  /*3b50*/  IMAD R72, R72, R13, R62 ;  /* 0x0000000d48487224 */ /* 0x000fca00078e023e */
[----:B------:R-:W-:Y:S02]  /*3b60*/  VIADDMNMX R12, R72, R13, R12, PT ;  /* 0x0000000d480c7246 */ /* 0x000fe4000380010c */
[----:B------:R-:W-:-:S07]  /*3b70*/  VIMNMX R7, R7, R72, !PT ;  /* 0x0000004807077248 */ /* 0x000fce0007fe0100 */
.L_x_10998:
[----:B------:R-:W-:Y:S05]  /*3b80*/  BSYNC B0 ;  /* 0x0000000000007941 */ /* 0x000fea0003800000 */
.L_x_10997:
[C---:B------:R-:W-:Y:S01]  /*3b90*/  ISETP.GT.AND P0, PT, R7.reuse, 0x1, !P0 ;  /* 0x000000010700780c */ /* 0x040fe20004704270 */
[----:B------:R-:W2:Y:S01]  /*3ba0*/  LDL R61, [R1+0x1f0] ;  /* 0x0001f000013d7983 */ /* 0x000ea20000100800 */
        /* <DEDUP_REMOVED lines=18> */
[----:B------:R-:W-:Y:S02]  /*3cd0*/  ISETP.GT.AND P0, PT, R7, 0x11, !P1 ;  /* 0x000000110700780c */ /* 0x000fe40004f04270 */
[----:B------:R-:W-:Y:S02]  /*3ce0*/  ISETP.NE.AND P1, PT, R53, RZ, PT ;  /* 0x000000ff3500720c */ /* 0x000fe40003f25270 */
[----:B------:R-:W-:Y:S02]  /*3cf0*/  ISETP.LT.OR P0, PT, R12, 0x12, P0 ;  /* 0x000000120c00780c */ /* 0x000fe40000701670 */
[----:B------:R-:W-:Y:S02]  /*3d00*/  ISETP.GT.AND P4, PT, R7, 0x51, !P4 ;  /* 0x000000510700780c */ /* 0x000fe40006784270 */
[----:B------:R-:W-:-:S02]  /*3d10*/  FSEL R30, R30, -INF , !P0 ;  /* 0xff8000001e1e7808 */ /* 0x000fc40004000000 */
[----:B------:R-:W-:Y:S02]  /*3d20*/  ISETP.GT.AND P0, PT, R7, 0x18, !P6 ;  /* 0x000000180700780c */ /* 0x000fe40007704270 */
[----:B------:R-:W-:Y:S02]  /*3d30*/  ISETP.NE.AND P6, PT, R20, RZ, PT ;  /* 0x000000ff1400720c */ /* 0x000fe40003fc5270 */
[C---:B------:R-:W-:Y:S02]  /*3d40*/  ISETP.LT.OR P0, PT, R12.reuse, 0x19, P0 ;  /* 0x000000190c00780c */ /* 0x040fe40000701670 */
[----:B------:R-:W-:Y:S02]  /*3d50*/  ISETP.LT.OR P3, PT, R12, 0x51, P3 ;  /* 0x000000510c00780c */ /* 0x000fe40001f61670 */
[----:B------:R-:W-:Y:S02]  /*3d60*/  FSEL R32, R32, -INF , !P0 ;  /* 0xff80000020207808 */ /* 0x000fe40004000000 */
[----:B------:R-:W-:-:S02]  /*3d70*/  ISETP.NE.AND P0, PT, R78, RZ, PT ;  /* 0x000000ff4e00720c */ /* 0x000fc40003f05270 */
[----:B------:R-:W-:Y:S02]  /*3d80*/  FSEL R31, R31, -INF , !P2 ;  /* 0xff8000001f1f7808 */ /* 0x000fe40005000000 */
[C---:B------:R-:W-:Y:S02]  /*3d90*/  ISETP.GT.AND P0, PT, R7.reuse, 0x19, !P0 ;  /* 0x000000190700780c */ /* 0x040fe40004704270 */
[----:B------:R-:W-:Y:S02]  /*3da0*/  ISETP.GT.AND P5, PT, R7, 0x58, !P5 ;  /* 0x000000580700780c */ /* 0x000fe40006fa4270 */
[C---:B------:R-:W-:Y:S02]  /*3db0*/  ISETP.LT.OR P0, PT, R12.reuse, 0x1a, P0 ;  /* 0x0000001a0c00780c */ /* 0x040fe40000701670 */
[----:B------:R-:W-:Y:S02]  /*3dc0*/  ISETP.LT.OR P4, PT, R12, 0x52, P4 ;  /* 0x000000520c00780c */ /* 0x000fe40002781670 */
[----:B------:R-:W-:-:S02]  /*3dd0*/  FSEL R33, R33, -INF , !P0 ;  /* 0xff80000021217808 */ /* 0x000fc40004000000 */
[----:B------:R-:W-:Y:S02]  /*3de0*/  ISETP.NE.AND P0, PT, R80, RZ, PT ;  /* 0x000000ff5000720c */ /* 0x000fe40003f05270 */
[----:B------:R-:W-:Y:S02]  /*3df0*/  FSEL R42, R42, -INF , !P3 ;  /* 0xff8000002a2a7808 */ /* 0x000fe40005800000 */
[----:B------:R-:W-:Y:S02]  /*3e00*/  ISETP.GT.AND P0, PT, R7, 0x20, !P0 ;  /* 0x000000200700780c */ /* 0x000fe40004704270 */
[C---:B------:R-:W-:Y:S02]  /*3e10*/  ISETP.LT.OR P5, PT, R12.reuse, 0x59, P5 ;  /* 0x000000590c00780c */ /* 0x040fe40002fa1670 */
        /* <DEDUP_REMOVED lines=51> */
[----:B------:R-:W-:Y:S02]  /*4150*/  ISETP.NE.AND P0, PT, R56, RZ, PT ;  /* 0x000000ff3800720c */ /* 0x000fe40003f05270 */
[----:B------:R-:W-:-:S02]  /*4160*/  FMNMX.FTZ R0, R83, R0, !PT ;  /* 0x0000000053007209 */ /* 0x000fc40007810000 */
[----:B------:R-:W-:Y:S02]  /*4170*/  ISETP.GT.AND P0, PT, R7, 0x41, !P0 ;  /* 0x000000410700780c */ /* 0x000fe40004704270 */
[----:B------:R-:W-:Y:S02]  /*4180*/  FMNMX.FTZ R0, R93, R0, !PT ;  /* 0x000000005d007209 */ /* 0x000fe40007810000 */
[----:B------:R-:W-:Y:S02]  /*4190*/  ISETP.LT.OR P0, PT, R12, 0x42, P0 ;  /* 0x000000420c00780c */ /* 0x000fe40000701670 */
[----:B------:R-:W-:Y:S02]  /*41a0*/  FMNMX.FTZ R0, R85, R0, !PT ;  /* 0x0000000055007209 */ /* 0x000fe40007810000 */
[----:B------:R-:W-:Y:S02]  /*41b0*/  FSEL R54, R26, -INF , !P0 ;  /* 0xff8000001a367808 */ /* 0x000fe40004000000 */
[----:B------:R-:W-:Y:S01]  /*41c0*/  FMNMX.FTZ R0, R95, R0, !PT ;  /* 0x000000005f007209 */ /* 0x000fe20007810000 */
[----:B------:R-:W3:Y:S01]  /*41d0*/  LDL R26, [R1+0x28] ;  /* 0x00002800011a7983 */ /* 0x000ee20000100800 */
[----:B------:R-:W-:-:S02]  /*41e0*/  FSEL R55, R29, -INF , !P1 ;  /* 0xff8000001d377808 */ /* 0x000fc40004800000 */
[----:B------:R-:W-:Y:S01]  /*41f0*/  FMNMX.FTZ R0, R87, R0, !PT ;  /* 0x0000000057007209 */ /* 0x000fe20007810000 */
[----:B------:R0:W5:Y:S01]  /*4200*/  LDL.64 R28, [R1+0x1c0] ;  /* 0x0001c000011c7983 */ /* 0x0001620000100a00 */
[----:B------:R-:W-:Y:S02]  /*4210*/  ISETP.GT.AND P0, PT, R7, 0x59, !P6 ;  /* 0x000000590700780c */ /* 0x000fe40007704270 */
[----:B------:R-:W-:Y:S02]  /*4220*/  FMNMX.FTZ R0, R97, R0, !PT ;  /* 0x0000000061007209 */ /* 0x000fe40007810000 */
[----:B------:R-:W-:Y:S02]  /*4230*/  FSEL R56, R67, -INF , !P4 ;  /* 0xff80000043387808 */ /* 0x000fe40006000000 */
[----:B------:R-:W-:Y:S02]  /*4240*/  FMNMX.FTZ R0, R99, R0, !PT ;  /* 0x0000000063007209 */ /* 0x000fe40007810000 */
[----:B------:R-:W-:-:S02]  /*4250*/  ISETP.LT.OR P0, PT, R12, 0x5a, P0 ;  /* 0x0000005a0c00780c */ /* 0x000fc40000701670 */
[----:B------:R-:W-:Y:S02]  /*4260*/  FMNMX.FTZ R0, R101, R0, !PT ;  /* 0x0000000065007209 */ /* 0x000fe40007810000 */
[----:B------:R-:W-:Y:S02]  /*4270*/  FSEL R57, R70, -INF , !P5 ;  /* 0xff80000046397808 */ /* 0x000fe40006800000 */
[----:B------:R-:W-:Y:S02]  /*4280*/  FMNMX.FTZ R0, R103, R0, !PT ;  /* 0x0000000067007209 */ /* 0x000fe40007810000 */
[----:B------:R-:W-:Y:S02]  /*4290*/  FSEL R58, R59, -INF , !P0 ;  /* 0xff8000003b3a7808 */ /* 0x000fe40004000000 */
[----:B------:R-:W-:-:S04]  /*42a0*/  FMNMX.FTZ R0, R105, R0, !PT ;  /* 0x0000000069007209 */ /* 0x000fc80007810000 */
[----:B------:R-:W-:-:S04]  /*42b0*/  FMNMX.FTZ R0, R49, R0, !PT ;  /* 0x0000000031007209 */ /* 0x000fc80007810000 */
[----:B------:R-:W-:-:S04]  /*42c0*/  FMNMX.FTZ R0, R47, R0, !PT ;  /* 0x000000002f007209 */ /* 0x000fc80007810000 */
        /* <DEDUP_REMOVED lines=9> */
[----:B------:R-:W-:-:S03]  /*4360*/  FMNMX.FTZ R0, R36, R11, !PT ;  /* 0x0000000b24007209 */ /* 0x000fc60007810000 */
[----:B------:R-:W1:Y:S01]  /*4370*/  SHFL.BFLY PT, R13, R10, 0x2, 0x1f ;  /* 0x0c401f000a0d7f89 */ /* 0x000e6200000e0000 */
[----:B------:R-:W-:-:S04]  /*4380*/  FMNMX.FTZ R11, R37, R0, !PT ;  /* 0x00000000250b7209 */ /* 0x000fc80007810000 */
[----:B------:R-:W-:-:S04]  /*4390*/  FMNMX.FTZ R11, R38, R11, !PT ;  /* 0x0000000b260b7209 */ /* 0x000fc80007810000 */
[----:B------:R-:W-:-:S04]  /*43a0*/  FMNMX.FTZ R0, R40, R11, !PT ;  /* 0x0000000b28007209 */ /* 0x000fc80007810000 */
[----:B------:R-:W-:-:S04]  /*43b0*/  FMNMX.FTZ R11, R51, R0, !PT ;  /* 0x00000000330b7209 */ /* 0x000fc80007810000 */
[----:B------:R-:W-:-:S04]  /*43c0*/  FMNMX.FTZ R0, R52, R11, !PT ;  /* 0x0000000b34007209 */ /* 0x000fc80007810000 */
[----:B------:R-:W-:Y:S02]  /*43d0*/  FMNMX.FTZ R11, R53, R0, !PT ;  /* 0x00000000350b7209 */ /* 0x000fe40007810000 */
[----:B-1----:R-:W-:Y:S02]  /*43e0*/  FMNMX.FTZ R13, R10, R13, !PT ;  /* 0x0000000d0a0d7209 */ /* 0x002fe40007810000 */
        /* <DEDUP_REMOVED lines=8> */
[----:B-1----:R-:W-:-:S03]  /*4470*/  FMNMX.FTZ R0, R13, R4, !PT ;  /* 0x000000040d007209 */ /* 0x002fc60007810000 */
[----:B------:R-:W-:Y:S04]  /*4480*/  STL.64 [R1+0x1d0], R10 ;  /* 0x0001d00a01007387 */ /* 0x000fe80000100a00 */
[----:B------:R1:W-:Y:S04]  /*4490*/  STL [R1+0x1d0], R0 ;  /* 0x0001d00001007387 */ /* 0x0003e80000100800 */
[----:B------:R-:W2:Y:S04]  /*44a0*/  LDL R7, [R1+0x1d0] ;  /* 0x0001d00001077983 */ /* 0x000ea80000100800 */
[----:B------:R-:W4:Y:S01]  /*44b0*/  LDL R24, [R1+0x1d4] ;  /* 0x0001d40001187983 */ /* 0x000f220000100800 */
[----:B------:R-:W-:Y:S01]  /*44c0*/  BSSY B0, `(.L_x_11002) ;  /* 0x00000b7000007945 */ /* 0x000fe20003800000 */
[----:B--2---:R-:W-:Y:S01]  /*44d0*/  FMUL.FTZ R4, R61, R7 ;  /* 0x000000073d047220 */ /* 0x004fe20000410000 */
[----:B------:R-:W-:-:S04]  /*44e0*/  FSETP.NEU.FTZ.AND P0, PT, R7, -INF , PT ;  /* 0xff8000000700780b */ /* 0x000fc80003f1d000 */
[----:B------:R-:W-:-:S05]  /*44f0*/  FSEL R4, R4, RZ, P0 ;  /* 0x000000ff04047208 */ /* 0x000fca0000000000 */
[----:B------:R-:W-:-:S04]  /*4500*/  FFMA.FTZ R59, R81, R61, -R4 ;  /* 0x0000003d513b7223 */ /* 0x000fc80000010804 */
[----:B------:R4:W-:Y:S02]  /*4510*/  MUFU.EX2 R164, R59 ;  /* 0x0000003b00a47308 */ /* 0x0009e40000000800 */
[----:B----4-:R-:W2:Y:S01]  /*4520*/  SHFL.BFLY PT, R59, R24, 0x2, 0x1f ;  /* 0x0c401f00183b7f89 */ /* 0x010ea200000e0000 */
[----:B-1----:R-:W-:-:S05]  /*4530*/  FFMA.FTZ R0, R77, R61, -R4 ;  /* 0x0000003d4d007223 */ /* 0x002fca0000010804 */
[----:B------:R1:W-:Y:S02]  /*4540*/  MUFU.EX2 R174, R0 ;  /* 0x0000000000ae7308 */ /* 0x0003e40000000800 */
[----:B-1----:R-:W-:-:S06]  /*4550*/  FFMA.FTZ R0, R93, R61, -R4 ;  /* 0x0000003d5d007223 */ /* 0x002fcc0000010804 */
[----:B------:R1:W-:Y:S01]  /*4560*/  MUFU.EX2 R160, R0 ;  /* 0x0000000000a07308 */ /* 0x0003e20000000800 */
[----:B--2---:R-:W-:-:S05]  /*4570*/  FMNMX.FTZ R59, R59, R24, !PT ;  /* 0x000000183b3b7209 */ /* 0x004fca0007810000 */
[----:B-1----:R-:W1:Y:S01]  /*4580*/  SHFL.BFLY PT, R0, R59, 0x1, 0x1f ;  /* 0x0c201f003b007f89 */ /* 0x002e6200000e0000 */
[----:B------:R-:W-:-:S04]  /*4590*/  FFMA.FTZ R10, R79, R61, -R4 ;  /* 0x0000003d4f0a7223 */ /* 0x000fc80000010804 */
[----:B------:R2:W-:Y:S02]  /*45a0*/  MUFU.EX2 R11, R10 ;  /* 0x0000000a000b7308 */ /* 0x0005e40000000800 */
[----:B--2---:R-:W-:-:S06]  /*45b0*/  FFMA.FTZ R10, R85, R61, -R4 ;  /* 0x0000003d550a7223 */ /* 0x004fcc0000010804 */
[----:B------:R2:W-:Y:S01]  /*45c0*/  MUFU.EX2 R21, R10 ;  /* 0x0000000a00157308 */ /* 0x0005e20000000800 */
[----:B-1----:R-:W-:Y:S01]  /*45d0*/  FMNMX.FTZ R0, R59, R0, !PT ;  /* 0x000000003b007209 */ /* 0x002fe20007810000 */
[----:B--2---:R-:W-:-:S03]  /*45e0*/  FFMA.FTZ R10, R103, R61, -R4 ;  /* 0x0000003d670a7223 */ /* 0x004fc60000010804 */
[----:B------:R-:W-:-:S03]  /*45f0*/  FSETP.NEU.FTZ.AND P0, PT, R0, -INF , PT ;  /* 0xff8000000000780b */ /* 0x000fc60003f1d000 */
[----:B------:R1:W-:Y:S02]  /*4600*/  MUFU.EX2 R67, R10 ;  /* 0x0000000a00437308 */ /* 0x0003e40000000800 */
[-C--:B-1----:R-:W-:Y:S01]  /*4610*/  FMUL.FTZ R10, R0, R61.reuse ;  /* 0x0000003d000a7220 */ /* 0x082fe20000410000 */
[----:B------:R-:W-:-:S04]  /*4620*/  FFMA.FTZ R7, R63, R61, -R4 ;  /* 0x0000003d3f077223 */ /* 0x000fc80000010804 */
[----:B------:R-:W-:Y:S01]  /*4630*/  FSEL R10, R10, RZ, P0 ;  /* 0x000000ff0a0a7208 */ /* 0x000fe20000000000 */
[----:B------:R-:W-:-:S04]  /*4640*/  FFMA.FTZ R12, R71, R61, -R4 ;  /* 0x0000003d470c7223 */ /* 0x000fc80000010804 */
[-CC-:B------:R-:W-:Y:S01]  /*4650*/  FFMA.FTZ R27, R27, R61.reuse, -R10.reuse ;  /* 0x0000003d1b1b7223 */ /* 0x180fe2000001080a */
[-CC-:B------:R-:W-:Y:S01]  /*4660*/  FFMA.FTZ R44, R44, R61.reuse, -R10.reuse ;  /* 0x0000003d2c2c7223 */ /* 0x180fe2000001080a */
[-CC-:B------:R-:W-:Y:S01]  /*4670*/  FFMA.FTZ R46, R46, R61.reuse, -R10.reuse ;  /* 0x0000003d2e2e7223 */ /* 0x180fe2000001080a */
[----:B------:R-:W-:Y:S01]  /*4680*/  MUFU.EX2 R7, R7 ;  /* 0x0000000700077308 */ /* 0x000fe20000000800 */
[-C--:B------:R-:W-:Y:S01]  /*4690*/  FFMA.FTZ R48, R48, R61.reuse, -R10 ;  /* 0x0000003d30307223 */ /* 0x080fe2000001080a */
[----:B------:R-:W-:-:S06]  /*46a0*/  FFMA.FTZ R13, R89, R61, -R4 ;  /* 0x0000003d590d7223 */ /* 0x000fcc0000010804 */
[----:B------:R-:W1:Y:S01]  /*46b0*/  MUFU.EX2 R12, R12 ;  /* 0x0000000c000c7308 */ /* 0x000e620000000800 */
[----:B------:R-:W-:-:S07]  /*46c0*/  FFMA.FTZ R50, R50, R61, -R10 ;  /* 0x0000003d32327223 */ /* 0x000fce000001080a */
[----:B------:R-:W-:Y:S08]  /*46d0*/  MUFU.EX2 R27, R27 ;  /* 0x0000001b001b7308 */ /* 0x000ff00000000800 */
[----:B------:R-:W2:Y:S01]  /*46e0*/  MUFU.EX2 R44, R44 ;  /* 0x0000002c002c7308 */ /* 0x000ea20000000800 */
[----:B------:R-:W-:-:S07]  /*46f0*/  FFMA.FTZ R25, R25, R61, -R4 ;  /* 0x0000003d19197223 */ /* 0x000fce0000010804 */
[----:B------:R-:W4:Y:S01]  /*4700*/  MUFU.EX2 R46, R46 ;  /* 0x0000002e002e7308 */ /* 0x000f220000000800 */
[-C--:B------:R-:W-:Y:S01]  /*4710*/  FFMA.FTZ R41, R41, R61.reuse, -R4 ;  /* 0x0000003d29297223 */ /* 0x080fe20000010804 */
[-C--:B------:R-:W-:Y:S01]  /*4720*/  FFMA.FTZ R30, R30, R61.reuse, -R10 ;  /* 0x0000003d1e1e7223 */ /* 0x080fe2000001080a */
[----:B------:R-:W-:-:S05]  /*4730*/  FFMA.FTZ R14, R91, R61, -R4 ;  /* 0x0000003d5b0e7223 */ /* 0x000fca0000010804 */
[----:B------:R-:W0:Y:S01]  /*4740*/  MUFU.EX2 R175, R48 ;  /* 0x0000003000af7308 */ /* 0x000e220000000800 */
[-CC-:B------:R-:W-:Y:S01]  /*4750*/  FFMA.FTZ R15, R83, R61.reuse, -R4.reuse ;  /* 0x0000003d530f7223 */ /* 0x180fe20000010804 */
[-CC-:B------:R-:W-:Y:S01]  /*4760*/  FFMA.FTZ R20, R95, R61.reuse, -R4.reuse ;  /* 0x0000003d5f147223 */ /* 0x180fe20000010804 */
[-CC-:B------:R-:W-:Y:S01]  /*4770*/  FFMA.FTZ R60, R87, R61.reuse, -R4.reuse ;  /* 0x0000003d573c7223 */ /* 0x180fe20000010804 */
[-CC-:B------:R-:W-:Y:S01]  /*4780*/  FFMA.FTZ R62, R97, R61.reuse, -R4.reuse ;  /* 0x0000003d613e7223 */ /* 0x180fe20000010804 */
[----:B------:R-:W-:-:S03]  /*4790*/  FFMA.FTZ R64, R99, R61, -R4 ;  /* 0x0000003d63407223 */ /* 0x000fc60000010804 */
[----:B------:R-:W3:Y:S01]  /*47a0*/  MUFU.EX2 R13, R13 ;  /* 0x0000000d000d7308 */ /* 0x000ee20000000800 */
[-CC-:B------:R-:W-:Y:S01]  /*47b0*/  FFMA.FTZ R66, R101, R61.reuse, -R4.reuse ;  /* 0x0000003d65427223 */ /* 0x180fe20000010804 */
[-CC-:B------:R-:W-:Y:S01]  /*47c0*/  FFMA.FTZ R68, R105, R61.reuse, -R4.reuse ;  /* 0x0000003d69447223 */ /* 0x180fe20000010804 */
[-CC-:B------:R-:W-:Y:S01]  /*47d0*/  FFMA.FTZ R49, R49, R61.reuse, -R4.reuse ;  /* 0x0000003d31317223 */ /* 0x180fe20000010804 */
[-CC-:B------:R-:W-:Y:S01]  /*47e0*/  FFMA.FTZ R47, R47, R61.reuse, -R4.reuse ;  /* 0x0000003d2f2f7223 */ /* 0x180fe20000010804 */
[-CC-:B------:R-:W-:Y:S01]  /*47f0*/  FFMA.FTZ R45, R45, R61.reuse, -R4.reuse ;  /* 0x0000003d2d2d7223 */ /* 0x180fe20000010804 */
[-C--:B------:R-:W-:Y:S02]  /*4800*/  FFMA.FTZ R43, R43, R61.reuse, -R4 ;  /* 0x0000003d2b2b7223 */ /* 0x080fe40000010804 */
[----:B------:R-:W3:Y:S01]  /*4810*/  MUFU.EX2 R50, R50 ;  /* 0x0000003200327308 */ /* 0x000ee20000000800 */
[-C--:B------:R-:W-:Y:S01]  /*4820*/  FFMA.FTZ R32, R32, R61.reuse, -R10 ;  /* 0x0000003d20207223 */ /* 0x080fe2000001080a */
[-C--:B------:R-:W-:Y:S01]  /*4830*/  FFMA.FTZ R4, R39, R61.reuse, -R4 ;  /* 0x0000003d27047223 */ /* 0x080fe20000010804 */
[----:B------:R-:W-:-:S05]  /*4840*/  FFMA.FTZ R33, R33, R61, -R10 ;  /* 0x0000003d21217223 */ /* 0x000fca000001080a */
[----:B------:R1:W-:Y:S01]  /*4850*/  MUFU.EX2 R178, R25 ;  /* 0x0000001900b27308 */ /* 0x0003e20000000800 */
[----:B------:R-:W-:-:S07]  /*4860*/  FFMA.FTZ R34, R34, R61, -R10 ;  /* 0x0000003d22227223 */ /* 0x000fce000001080a */
[----:B------:R2:W-:Y:S01]  /*4870*/  MUFU.EX2 R176, R41 ;  /* 0x0000002900b07308 */ /* 0x0005e20000000800 */
[----:B-1----:R-:W-:-:S07]  /*4880*/  FADD.FTZ R25, R7, R12 ;  /* 0x0000000c07197221 */ /* 0x002fce0000010000 */
[----:B------:R-:W1:Y:S01]  /*4890*/  MUFU.EX2 R165, R30 ;  /* 0x0000001e00a57308 */ /* 0x000e620000000800 */
[----:B--2---:R-:W-:-:S04]  /*48a0*/  FADD.FTZ R41, R27, R44 ;  /* 0x0000002c1b297221 */ /* 0x004fc80000010000 */
[----:B----4-:R-:W-:-:S03]  /*48b0*/  FADD.FTZ R24, R46, R41 ;  /* 0x000000292e187221 */ /* 0x010fc60000010000 */
[----:B------:R-:W2:Y:S01]  /*48c0*/  MUFU.EX2 R14, R14 ;  /* 0x0000000e000e7308 */ /* 0x000ea20000000800 */
[----:B------:R-:W-:-:S07]  /*48d0*/  FFMA.FTZ R35, R35, R61, -R10 ;  /* 0x0000003d23237223 */ /* 0x000fce000001080a */
[----:B------:R4:W-:Y:S08]  /*48e0*/  MUFU.EX2 R39, R4 ;  /* 0x0000000400277308 */ /* 0x0009f00000000800 */
[----:B------:R-:W2:Y:S01]  /*48f0*/  MUFU.EX2 R32, R32 ;  /* 0x0000002000207308 */ /* 0x000ea20000000800 */
[----:B----4-:R-:W-:Y:S01]  /*4900*/  FADD.FTZ R4, R174, R25 ;  /* 0x00000019ae047221 */ /* 0x010fe20000010000 */
[----:B0-----:R-:W-:-:S03]  /*4910*/  FADD.FTZ R25, R175, R24 ;  /* 0x00000018af197221 */ /* 0x001fc60000010000 */
[----:B------:R-:W-:-:S03]  /*4920*/  FADD.FTZ R4, R11, R4 ;  /* 0x000000040b047221 */ /* 0x000fc60000010000 */
[----:B------:R-:W0:Y:S01]  /*4930*/  MUFU.EX2 R15, R15 ;  /* 0x0000000f000f7308 */ /* 0x000e220000000800 */
[----:B---3--:R-:W-:Y:S01]  /*4940*/  FADD.FTZ R41, R13, R4 ;  /* 0x000000040d297221 */ /* 0x008fe20000010000 */
[----:B------:R-:W-:-:S06]  /*4950*/  FADD.FTZ R4, R50, R25 ;  /* 0x0000001932047221 */ /* 0x000fcc0000010000 */
[----:B------:R-:W3:Y:S01]  /*4960*/  MUFU.EX2 R33, R33 ;  /* 0x0000002100217308 */ /* 0x000ee20000000800 */
[----:B------:R-:W-:Y:S01]  /*4970*/  FFMA.FTZ R36, R36, R61, -R10 ;  /* 0x0000003d24247223 */ /* 0x000fe2000001080a */
[----:B------:R-:W-:Y:S01]  /*4980*/  FADD.FTZ R41, R164, R41 ;  /* 0x00000029a4297221 */ /* 0x000fe20000010000 */
[----:B-1----:R-:W-:-:S05]  /*4990*/  FADD.FTZ R25, R165, R4 ;  /* 0x00000004a5197221 */ /* 0x002fca0000010000 */
[----:B------:R-:W1:Y:S01]  /*49a0*/  MUFU.EX2 R34, R34 ;  /* 0x0000002200227308 */ /* 0x000e620000000800 */
[----:B------:R-:W-:Y:S01]  /*49b0*/  FFMA.FTZ R37, R37, R61, -R10 ;  /* 0x0000003d25257223 */ /* 0x000fe2000001080a */
[----:B--2---:R-:W-:Y:S01]  /*49c0*/  FADD.FTZ R4, R14, R41 ;  /* 0x000000290e047221 */ /* 0x004fe20000010000 */
[----:B------:R-:W-:-:S05]  /*49d0*/  FADD.FTZ R24, R32, R25 ;  /* 0x0000001920187221 */ /* 0x000fca0000010000 */
[----:B------:R-:W2:Y:S01]  /*49e0*/  MUFU.EX2 R35, R35 ;  /* 0x0000002300237308 */ /* 0x000ea20000000800 */
[----:B------:R-:W-:Y:S01]  /*49f0*/  FFMA.FTZ R38, R38, R61, -R10 ;  /* 0x0000003d26267223 */ /* 0x000fe2000001080a */
[----:B0-----:R-:W-:-:S06]  /*4a00*/  FADD.FTZ R25, R15, R4 ;  /* 0x000000040f197221 */ /* 0x001fcc0000010000 */
[----:B------:R-:W0:Y:S01]  /*4a10*/  MUFU.EX2 R20, R20 ;  /* 0x0000001400147308 */ /* 0x000e220000000800 */
[----:B---3--:R-:W-:-:S07]  /*4a20*/  FADD.FTZ R41, R33, R24 ;  /* 0x0000001821297221 */ /* 0x008fce0000010000 */
[----:B------:R-:W3:Y:S01]  /*4a30*/  MUFU.EX2 R36, R36 ;  /* 0x0000002400247308 */ /* 0x000ee20000000800 */
[----:B------:R-:W-:Y:S01]  /*4a40*/  FFMA.FTZ R40, R40, R61, -R10 ;  /* 0x0000003d28287223 */ /* 0x000fe2000001080a */
[----:B------:R-:W-:-:S06]  /*4a50*/  FADD.FTZ R4, R160, R25 ;  /* 0x00000019a0047221 */ /* 0x000fcc0000010000 */
[----:B------:R-:W4:Y:S01]  /*4a60*/  MUFU.EX2 R63, R60 ;  /* 0x0000003c003f7308 */ /* 0x000f220000000800 */
[----:B-1----:R-:W-:Y:S01]  /*4a70*/  FADD.FTZ R24, R34, R41 ;  /* 0x0000002922187221 */ /* 0x002fe20000010000 */
[----:B------:R-:W-:-:S06]  /*4a80*/  FFMA.FTZ R51, R51, R61, -R10 ;  /* 0x0000003d33337223 */ /* 0x000fcc000001080a */
[----:B------:R-:W1:Y:S01]  /*4a90*/  MUFU.EX2 R37, R37 ;  /* 0x0000002500257308 */ /* 0x000e620000000800 */
[----:B------:R-:W-:Y:S01]  /*4aa0*/  FADD.FTZ R25, R21, R4 ;  /* 0x0000000415197221 */ /* 0x000fe20000010000 */
[----:B--2---:R-:W-:-:S06]  /*4ab0*/  FADD.FTZ R41, R35, R24 ;  /* 0x0000001823297221 */ /* 0x004fcc0000010000 */
[----:B------:R-:W2:Y:S01]  /*4ac0*/  MUFU.EX2 R62, R62 ;  /* 0x0000003e003e7308 */ /* 0x000ea20000000800 */
[----:B------:R-:W-:-:S07]  /*4ad0*/  FFMA.FTZ R52, R52, R61, -R10 ;  /* 0x0000003d34347223 */ /* 0x000fce000001080a */
[----:B------:R-:W2:Y:S01]  /*4ae0*/  MUFU.EX2 R38, R38 ;  /* 0x0000002600267308 */ /* 0x000ea20000000800 */
[----:B0-----:R-:W-:Y:S01]  /*4af0*/  FADD.FTZ R24, R20, R25 ;  /* 0x0000001914187221 */ /* 0x001fe20000010000 */
[----:B---3--:R-:W-:-:S06]  /*4b00*/  FADD.FTZ R30, R36, R41 ;  /* 0x00000029241e7221 */ /* 0x008fcc0000010000 */
[----:B------:R-:W0:Y:S01]  /*4b10*/  MUFU.EX2 R65, R64 ;  /* 0x0000004000417308 */ /* 0x000e220000000800 */
[----:B------:R-:W-:-:S07]  /*4b20*/  FFMA.FTZ R53, R53, R61, -R10 ;  /* 0x0000003d35357223 */ /* 0x000fce000001080a */
[----:B------:R-:W3:Y:S01]  /*4b30*/  MUFU.EX2 R157, R40 ;  /* 0x00000028009d7308 */ /* 0x000ee20000000800 */
[----:B----4-:R-:W-:Y:S01]  /*4b40*/  FADD.FTZ R25, R63, R24 ;  /* 0x000000183f197221 */ /* 0x010fe20000010000 */
[----:B-1----:R-:W-:-:S06]  /*4b50*/  FADD.FTZ R41, R37, R30 ;  /* 0x0000001e25297221 */ /* 0x002fcc0000010000 */
[----:B------:R-:W1:Y:S01]  /*4b60*/  MUFU.EX2 R66, R66 ;  /* 0x0000004200427308 */ /* 0x000e620000000800 */
[----:B------:R-:W-:-:S07]  /*4b70*/  FFMA.FTZ R54, R54, R61, -R10 ;  /* 0x0000003d36367223 */ /* 0x000fce000001080a */
[----:B------:R-:W4:Y:S01]  /*4b80*/  MUFU.EX2 R51, R51 ;  /* 0x0000003300337308 */ /* 0x000f220000000800 */
[----:B--2---:R-:W-:Y:S01]  /*4b90*/  FADD.FTZ R24, R62, R25 ;  /* 0x000000193e187221 */ /* 0x004fe20000010000 */
[----:B------:R-:W-:-:S06]  /*4ba0*/  FADD.FTZ R30, R38, R41 ;  /* 0x00000029261e7221 */ /* 0x000fcc0000010000 */
[----:B------:R-:W2:Y:S01]  /*4bb0*/  MUFU.EX2 R52, R52 ;  /* 0x0000003400347308 */ /* 0x000ea20000000800 */
[----:B------:R-:W-:Y:S01]  /*4bc0*/  FFMA.FTZ R55, R55, R61, -R10 ;  /* 0x0000003d37377223 */ /* 0x000fe2000001080a */
[----:B0-----:R-:W-:-:S06]  /*4bd0*/  FADD.FTZ R25, R65, R24 ;  /* 0x0000001841197221 */ /* 0x001fcc0000010000 */
[----:B------:R-:W0:Y:S01]  /*4be0*/  MUFU.EX2 R68, R68 ;  /* 0x0000004400447308 */ /* 0x000e220000000800 */
[----:B---3--:R-:W-:-:S07]  /*4bf0*/  FADD.FTZ R30, R157, R30 ;  /* 0x0000001e9d1e7221 */ /* 0x008fce0000010000 */
[----:B------:R-:W3:Y:S01]  /*4c00*/  MUFU.EX2 R53, R53 ;  /* 0x0000003500357308 */ /* 0x000ee20000000800 */
[----:B------:R-:W-:Y:S01]  /*4c10*/  FFMA.FTZ R31, R31, R61, -R10 ;  /* 0x0000003d1f1f7223 */ /* 0x000fe2000001080a */
[----:B-1----:R-:W-:-:S06]  /*4c20*/  FADD.FTZ R24, R66, R25 ;  /* 0x0000001942187221 */ /* 0x002fcc0000010000 */
[----:B------:R-:W1:Y:S01]  /*4c30*/  MUFU.EX2 R49, R49 ;  /* 0x0000003100317308 */ /* 0x000e620000000800 */
[----:B----4-:R-:W-:Y:S01]  /*4c40*/  FADD.FTZ R25, R51, R30 ;  /* 0x0000001e33197221 */ /* 0x010fe20000010000 */
[----:B------:R-:W-:-:S06]  /*4c50*/  FFMA.FTZ R42, R42, R61, -R10 ;  /* 0x0000003d2a2a7223 */ /* 0x000fcc000001080a */
[----:B------:R-:W4:Y:S08]  /*4c60*/  MUFU.EX2 R54, R54 ;  /* 0x0000003600367308 */ /* 0x000f300000000800 */
[----:B------:R-:W4:Y:S08]  /*4c70*/  MUFU.EX2 R47, R47 ;  /* 0x0000002f002f7308 */ /* 0x000f300000000800 */
[----:B------:R-:W4:Y:S01]  /*4c80*/  MUFU.EX2 R55, R55 ;  /* 0x0000003700377308 */ /* 0x000f220000000800 */
[----:B------:R-:W-:-:S07]  /*4c90*/  FFMA.FTZ R56, R56, R61, -R10 ;  /* 0x0000003d38387223 */ /* 0x000fce000001080a */
[----:B------:R-:W4:Y:S01]  /*4ca0*/  MUFU.EX2 R154, R45 ;  /* 0x0000002d009a7308 */ /* 0x000f220000000800 */
[----:B------:R-:W-:-:S07]  /*4cb0*/  FFMA.FTZ R57, R57, R61, -R10 ;  /* 0x0000003d39397223 */ /* 0x000fce000001080a */
[----:B------:R2:W4:Y:S02]  /*4cc0*/  MUFU.EX2 R4, R31 ;  /* 0x0000001f00047308 */ /* 0x0005240000000800 */
[----:B--2---:R-:W-:Y:S01]  /*4cd0*/  FADD.FTZ R31, R67, R24 ;  /* 0x00000018431f7221 */ /* 0x004fe20000010000 */
[----:B------:R-:W-:-:S05]  /*4ce0*/  FADD.FTZ R24, R52, R25 ;  /* 0x0000001934187221 */ /* 0x000fca0000010000 */
[----:B------:R-:W2:Y:S01]  /*4cf0*/  MUFU.EX2 R43, R43 ;  /* 0x0000002b002b7308 */ /* 0x000ea20000000800 */
[----:B0-----:R-:W-:Y:S01]  /*4d00*/  FADD.FTZ R30, R68, R31 ;  /* 0x0000001f441e7221 */ /* 0x001fe20000010000 */
[----:B---3--:R-:W-:-:S06]  /*4d10*/  FADD.FTZ R25, R53, R24 ;  /* 0x0000001835197221 */ /* 0x008fcc0000010000 */
[----:B------:R-:W0:Y:S01]  /*4d20*/  MUFU.EX2 R42, R42 ;  /* 0x0000002a002a7308 */ /* 0x000e220000000800 */
[----:B-1----:R-:W-:Y:S01]  /*4d30*/  FADD.FTZ R30, R49, R30 ;  /* 0x0000001e311e7221 */ /* 0x002fe20000010000 */
[----:B----4-:R-:W-:Y:S01]  /*4d40*/  FADD.FTZ R24, R54, R25 ;  /* 0x0000001936187221 */ /* 0x010fe20000010000 */
[----:B------:R-:W-:-:S05]  /*4d50*/  FFMA.FTZ R10, R58, R61, -R10 ;  /* 0x0000003d3a0a7223 */ /* 0x000fca000001080a */
[----:B------:R-:W1:Y:S01]  /*4d60*/  MUFU.EX2 R177, R56 ;  /* 0x0000003800b17308 */ /* 0x000e620000000800 */
[----:B------:R-:W-:Y:S01]  /*4d70*/  FADD.FTZ R25, R47, R30 ;  /* 0x0000001e2f197221 */ /* 0x000fe20000010000 */
[----:B------:R-:W-:-:S06]  /*4d80*/  FADD.FTZ R31, R55, R24 ;  /* 0x00000018371f7221 */ /* 0x000fcc0000010000 */
[----:B------:R-:W3:Y:S01]  /*4d90*/  MUFU.EX2 R57, R57 ;  /* 0x0000003900397308 */ /* 0x000ee20000000800 */
[----:B------:R-:W-:Y:S01]  /*4da0*/  FADD.FTZ R24, R154, R25 ;  /* 0x000000199a187221 */ /* 0x000fe20000010000 */
[----:B------:R-:W-:-:S06]  /*4db0*/  FADD.FTZ R31, R4, R31 ;  /* 0x0000001f041f7221 */ /* 0x000fcc0000010000 */
[----:B------:R-:W4:Y:S01]  /*4dc0*/  MUFU.EX2 R10, R10 ;  /* 0x0000000a000a7308 */ /* 0x000f220000000800 */
[----:B--2---:R-:W-:Y:S01]  /*4dd0*/  FADD.FTZ R25, R43, R24 ;  /* 0x000000182b197221 */ /* 0x004fe20000010000 */
[----:B0-----:R-:W-:-:S03]  /*4de0*/  FADD.FTZ R24, R42, R31 ;  /* 0x0000001f2a187221 */ /* 0x001fc60000010000 */
[----:B------:R-:W-:Y:S01]  /*4df0*/  FADD.FTZ R25, R176, R25 ;  /* 0x00000019b0197221 */ /* 0x000fe20000010000 */
[----:B-1----:R-:W-:-:S03]  /*4e00*/  FADD.FTZ R24, R177, R24 ;  /* 0x00000018b1187221 */ /* 0x002fc60000010000 */
[----:B------:R-:W-:Y:S01]  /*4e10*/  FADD.FTZ R30, R178, R25 ;  /* 0x00000019b21e7221 */ /* 0x000fe20000010000 */
[----:B---3--:R-:W-:-:S03]  /*4e20*/  FADD.FTZ R25, R57, R24 ;  /* 0x0000001839197221 */ /* 0x008fc60000010000 */
[----:B------:R-:W-:Y:S01]  /*4e30*/  FADD.FTZ R24, R39, R30 ;  /* 0x0000001e27187221 */ /* 0x000fe20000010000 */
[----:B----4-:R-:W-:Y:S01]  /*4e40*/  FADD.FTZ R25, R10, R25 ;  /* 0x000000190a197221 */ /* 0x010fe20000010000 */
[----:B------:R0:W-:Y:S01]  /*4e50*/  STL [R1+0x1d4], R0 ;  /* 0x0001d40001007387 */ /* 0x0001e20000100800 */
[----:B------:R-:W-:-:S03]  /*4e60*/  LOP3.LUT R26, R26, 0x1, RZ, 0xfc, !PT ;  /* 0x000000011a1a7812 */ /* 0x000fc600078efcff */
[----:B------:R0:W-:Y:S01]  /*4e70*/  STL.64 [R1+0x1e0], R24 ;  /* 0x0001e01801007387 */ /* 0x0001e20000100a00 */
[----:B------:R-:W-:Y:S02]  /*4e80*/  ISETP.NE.AND P1, PT, R26, 0x3, PT ;  /* 0x000000031a00780c */ /* 0x000fe40003f25270 */
        /* <DEDUP_REMOVED lines=24> */
[----:B0-----:R-:W-:Y:S06]  /*5010*/  @!P1 BRA `(.L_x_11003) ;  /* 0x0000000000049947 */ /* 0x001fec0003800000 */
[----:B------:R-:W-:Y:S01]  /*5020*/  BPT.TRAP 0x1 ;  /* 0x000000040000795c */ /* 0x000fe20000300000 */
.L_x_11003:
[----:B------:R-:W-:Y:S05]  /*5030*/  BSYNC B0 ;  /* 0x0000000000007941 */ /* 0x000fea0003800000 */
.L_x_11002:
[----:B------:R-:W2:Y:S01]  /*5040*/  LDL.64 R10, [R1+0x40] ;  /* 0x00004000010a7983 */ /* 0x000ea20000100a00 */
[----:B------:R-:W-:Y:S01]  /*5050*/  BSSY B0, `(.L_x_11004) ;  /* 0x0000007000007945 */ /* 0x000fe20003800000 */
[----:B--2---:R-:W-:Y:S02]  /*5060*/  MOV R7, R10 ;  /* 0x0000000a00077202 */ /* 0x004fe40000000f00 */
[----:B-----5:R-:W-:-:S03]  /*5070*/  SHF.L.U32 R11, R29, 0x1f, RZ ;  /* 0x0000001f1d0b7819 */ /* 0x020fc600000006ff */
[----:B------:R-:W-:-:S04]  /*5080*/  IMAD R0, R28, 0x8, R7 ;  /* 0x000000081c007824 */ /* 0x000fc800078e0207 */
[----:B------:R0:W1:Y:S01]  /*5090*/  SYNCS.PHASECHK.TRANS64.TRYWAIT P0, [R0+URZ], R11 ;  /* 0x0000000b000075a7 */ /* 0x000062000800017f */
[----:B------:R-:W-:Y:S05]  /*50a0*/  @!P1 BRA `(.L_x_11005) ;  /* 0x0000000000049947 */ /* 0x000fea0003800000 */
[----:B------:R-:W-:Y:S01]  /*50b0*/  BPT.TRAP 0x1 ;  /* 0x000000040000795c */ /* 0x000fe20000300000 */
.L_x_11005:
[----:B------:R-:W-:Y:S05]  /*50c0*/  BSYNC B0 ;  /* 0x0000000000007941 */ /* 0x000fea0003800000 */
.L_x_11004:
[----:B------:R-:W-:Y:S04]  /*50d0*/  BSSY B0, `(.L_x_11006) ;  /* 0x0000004000007945 */ /* 0x000fe80003800000 */
[----:B-1----:R-:W-:Y:S05]  /*50e0*/  @P0 BRA `(.L_x_11007) ;  /* 0x0000000000080947 */ /* 0x002fea0003800000 */
[----:B------:R-:W1:Y:S02]  /*50f0*/  SYNCS.PHASECHK.TRANS64.TRYWAIT P0, [R0+URZ], R11 ;  /* 0x0000000b000075a7 */ /* 0x000e64000800017f */
[----:B-1----:R-:W-:Y:S05]  /*5100*/  @!P0 BRA `(.L_x_11008) ;  /* 0x0000018000088947 */ /* 0x002fea0003800000 */
.L_x_11007:
[----:B------:R-:W-:Y:S05]  /*5110*/  BSYNC B0 ;  /* 0x0000000000007941 */ /* 0x000fea0003800000 */
.L_x_11006:
[----:B------:R-:W2:Y:S04]  /*5120*/  LDL R35, [R1+0x1c0] ;  /* 0x0001c00001237983 */ /* 0x000ea80000100800 */
[----:B01----:R-:W2:Y:S04]  /*5130*/  LDL.64 R10, [R1+0x80] ;  /* 0x00008000010a7983 */ /* 0x003ea80000100a00 */
        /* <DEDUP_REMOVED lines=128> */
[----:B------:R-:W-:Y:S05]  /*5940*/  WARPSYNC.ALL ;  /* 0x0000000000007948 */ /* 0x000fea0003800000 */
[----:B--2---:R-:W-:Y:S01]  /*5950*/  IMAD R10, R35, 0xc00, R10 ;  /* 0x00000c00230a7824 */ /* 0x004fe200078e020a */
[----:B------:R-:W-:-:S04]  /*5960*/  R2UR UR7, R11 ;  /* 0x000000000b0772ca */ /* 0x000fc800000e0000 */
[----:B------:R-:W-:Y:S01]  /*5970*/  R2UR UR6, R10 ;  /* 0x000000000a0672ca */ /* 0x000fe200000e0000 */
        /* <DEDUP_REMOVED lines=69> */
[----:B------:R1:W-:Y:S06]  /*5dd0*/  BAR.SYNC.DEFER_BLOCKING R228, 0x100 ;  /* 0x000400e40000751d */ /* 0x0003ec0000010000 */
[----:B0-----:R-:W-:-:S06]  /*5de0*/  WARPGROUP.ARRIVE ;  /* 0x00000000000079c5 */ /* 0x001fcc0000000000 */
[----:B------:R-:W-:Y:S01]  /*5df0*/  HGMMA.64x256x16.F32.BF16 R24, R172, gdesc[UR4].tnspB, RZ, !UPT, gsb0 ;  /* 0x43e00004ac187df0 */ /* 0x000fe2000c0018ff */
[----:B------:R0:W-:Y:S04]  /*5e00*/  STL [R1+0x320], R12 ;  /* 0x0003200c01007387 */ /* 0x0001e80000100800 */
[----:B------:R2:W-:Y:S01]  /*5e10*/  STL [R1+0x324], R13 ;  /* 0x0003240d01007387 */ /* 0x0005e20000100800 */
[----:B0-----:R-:W-:Y:S02]  /*5e20*/  VIADD R12, R10, 0x80 ;  /* 0x000000800a0c7836 */ /* 0x001fe40000000000 */
[----:B--2---:R-:W-:-:S03]  /*5e30*/  IMAD.MOV.U32 R13, RZ, RZ, R11 ;  /* 0x000000ffff0d7224 */ /* 0x004fc600078e000b */
[----:B------:R-:W-:Y:S02]  /*5e40*/  R2UR UR6, R12 ;  /* 0x000000000c0672ca */ /* 0x000fe400000e0000 */
[----:B------:R-:W-:Y:S01]  /*5e50*/  R2UR UR7, R13 ;  /* 0x000000000d0772ca */ /* 0x000fe200000e0000 */
        /* <DEDUP_REMOVED lines=90> */
[----:B------:R-:W-:-:S02]  /*6400*/  VIADD R12, R10, 0x100 ;  /* 0x000001000a0c7836 */ /* 0x000fc40000000000 */
[----:B------:R-:W-:Y:S01]  /*6410*/  IMAD.MOV.U32 R13, RZ, RZ, R11 ;  /* 0x000000ffff0d7224 */ /* 0x000fe200078e000b */
[----:B0-----:R1:W5:Y:S01]  /*6420*/  LDL R7, [R1+0x1c0] ;  /* 0x0001c00001077983 */ /* 0x0013620000100800 */
        /* <DEDUP_REMOVED lines=119> */
[----:B------:R-:W-:Y:S02]  /*6ba0*/  R2UR UR7, R11 ;  /* 0x000000000b0772ca */ /* 0x000fe400000e0000 */
[----:B------:R-:W2:Y:S01]  /*6bb0*/  LDL R11, [R1+0x28] ;  /* 0x00002800010b7983 */ /* 0x000ea20000100800 */
        /* <DEDUP_REMOVED lines=68> */
[----:B------:R-:W2:Y:S04]  /*7000*/  LDL R0, [R1+0x200] ;  /* 0x0002000001007983 */ /* 0x000ea80000100800 */
[----:B0-----:R-:W2:Y:S04]  /*7010*/  LDL R76, [R1+0x204] ;  /* 0x00020400014c7983 */ /* 0x001ea80000100800 */
[----:B------:R-:W2:Y:S04]  /*7020*/  LDL R78, [R1+0x208] ;  /* 0x00020800014e7983 */ /* 0x000ea80000100800 */
[----:B---3--:R-:W3:Y:S04]  /*7030*/  LDL R80, [R1+0x20c] ;  /* 0x00020c0001507983 */ /* 0x008ee80000100800 */
[----:B------:R-:W3:Y:S04]  /*7040*/  LDL R4, [R1+0x210] ;  /* 0x0002100001047983 */ /* 0x000ee80000100800 */
[----:B------:R-:W3:Y:S04]  /*7050*/  LDL R82, [R1+0x214] ;  /* 0x0002140001527983 */ /* 0x000ee80000100800 */
[----:B----4-:R-:W4:Y:S04]  /*7060*/  LDL R84, [R1+0x218] ;  /* 0x0002180001547983 */ /* 0x010f280000100800 */
[----:B------:R-:W4:Y:S04]  /*7070*/  LDL R86, [R1+0x21c] ;  /* 0x00021c0001567983 */ /* 0x000f280000100800 */
        /* <DEDUP_REMOVED lines=120> */
[----:B------:R0:W-:Y:S04]  /*7800*/  STL [R1+0x68], RZ ;  /* 0x000068ff01007387 */ /* 0x0001e80000100800 */
[----:B------:R0:W-:Y:S04]  /*7810*/  STL [R1+0x68], R229 ;  /* 0x000068e501007387 */ /* 0x0001e80000100800 */
[----:B------:R0:W-:Y:S04]  /*7820*/  STL [R1+0x68], R229 ;  /* 0x000068e501007387 */ /* 0x0001e80000100800 */
[----:B------:R0:W-:Y:S01]  /*7830*/  STL [R1+0x68], R229 ;  /* 0x000068e501007387 */ /* 0x0001e20000100800 */
[----:B------:R-:W-:-:S03]  /*7840*/  LOP3.LUT R11, R11, 0x1, RZ, 0xfc, !PT ;  /* 0x000000010b0b7812 */ /* 0x000fc600078efcff */
[----:B------:R0:W-:Y:S04]  /*7850*/  STL [R1+0x68], R229 ;  /* 0x000068e501007387 */ /* 0x0001e80000100800 */
[----:B------:R0:W-:Y:S04]  /*7860*/  STL [R1+0x68], R229 ;  /* 0x000068e501007387 */ /* 0x0001e80000100800 */
[----:B------:R0:W-:Y:S04]  /*7870*/  STL [R1+0x68], R229 ;  /* 0x000068e501007387 */ /* 0x0001e80000100800 */
[----:B------:R0:W-:Y:S04]  /*7880*/  STL [R1+0x200], R0 ;  /* 0x0002000001007387 */ /* 0x0001e80000100800 */
        /* <DEDUP_REMOVED lines=127> */
[----:B------:R-:W-:Y:S01]  /*8080*/  ISETP.NE.AND P0, PT, R11, 0x3, PT ;  /* 0x000000030b00780c */ /* 0x000fe20003f05270 */
[----:B------:R-:W-:-:S12]  /*8090*/  BSSY B0, `(.L_x_11009) ;  /* 0x0000003000007945 */ /* 0x000fd80003800000 */
[----:B0-----:R-:W-:Y:S05]  /*80a0*/  @!P0 BRA `(.L_x_11010) ;  /* 0x0000000000048947 */ /* 0x001fea0003800000 */
[----:B------:R-:W-:Y:S01]  /*80b0*/  BPT.TRAP 0x1 ;  /* 0x000000040000795c */ /* 0x000fe20000300000 */
.L_x_11010:
[----:B------:R-:W-:Y:S05]  /*80c0*/  BSYNC B0 ;  /* 0x0000000000007941 */ /* 0x000fea0003800000 */
.L_x_11009:
        /* <DEDUP_REMOVED lines=30> */
.L_x_11013:
[----:B------:R-:W-:-:S13]  /*82b0*/  ISETP.NE.AND P0, PT, R3, 0x1, PT ;  /* 0x000000010300780c */ /* 0x000fda0003f05270 */
[----:B------:R-:W-:-:S05]  /*82c0*/  @P0 IMAD.HI.U32 R8, R6, R8, RZ ;  /* 0x0000000806080227 */ /* 0x000fca00078e00ff */
[----:B------:R-:W-:-:S07]  /*82d0*/  @P0 SHF.R.U32.HI R6, RZ, R9, R8 ;  /* 0x00000009ff060219 */ /* 0x000fce0000011608 */
.L_x_11014:
[----:B------:R-:W-:Y:S05]  /*82e0*/  BSYNC B0 ;  /* 0x0000000000007941 */ /* 0x000fea0003800000 */
.L_x_11012:
[----:B------:R-:W-:-:S05]  /*82f0*/  IMAD R3, R6, R3, R3 ;  /* 0x0000000306037224 */ /* 0x000fca00078e0203 */
[----:B------:R-:W-:-:S07]  /*8300*/  VIMNMX R2, R2, R3, PT ;  /* 0x0000000302027248 */ /* 0x000fce0003fe0100 */
.L_x_11011:
[----:B------:R-:W-:Y:S01]  /*8310*/  IMAD.HI R2, R2, 0x2aaaaaab, RZ ;  /* 0x2aaaaaab02027827 */ /* 0x000fe200078e02ff */
[----:B------:R-:W-:Y:S04]  /*8320*/  BSSY B1, `(.L_x_11015) ;  /* 0x000000f000017945 */ /* 0x000fe80003800000 */
[----:B------:R-:W-:-:S04]  /*8330*/  SHF.R.U32.HI R3, RZ, 0x1f, R2 ;  /* 0x0000001fff037819 */ /* 0x000fc80000011602 */
[----:B------:R-:W-:-:S04]  /*8340*/  LEA.HI.SX32 R3, R2, R3, 0x1c ;  /* 0x0000000302037211 */ /* 0x000fc800078fe2ff */
[----:B------:R-:W-:-:S04]  /*8350*/  VIMNMX R11, R3, UR40, !PT ;  /* 0x00000028030b7c48 */ /* 0x000fc8000ffe0100 */
[----:B------:R-:W-:-:S13]  /*8360*/  ISETP.GE.AND P0, PT, R0, R11, PT ;  /* 0x0000000b0000720c */ /* 0x000fda0003f06270 */
[----:B------:R-:W-:Y:S05]  /*8370*/  @!P0 BRA `(.L_x_11016) ;  /* 0x0000000000248947 */ /* 0x000fea0003800000 */
[----:B------:R-:W-:Y:S01]  /*8380*/  BSSY B0, `(.L_x_11017) ;  /* 0x0000006000007945 */ /* 0x000fe20003800000 */
.L_x_11018:
[----:B------:R-:W-:-:S07]  /*8390*/  MOV R13, 0x83b0 ;  /* 0x000083b0000d7802 */ /* 0x000fce0000000f00 */
[----:B------:R-:W-:Y:S05]  /*83a0*/  CALL.REL.NOINC `($_ZN7cutlass13device_kernelIN5flash11enable_sm90INS1_16FlashAttnFwdSm90INS1_25CollectiveMainloopFwdSm90ILi2EN4cute5tupleIJNS5_1CILi1EEES8_S8_EEENS6_IJNS7_ILi128EEENS7_ILi96EEENS7_ILi64EEEEEELi256ENS_10bfloat16_tEfNS_4arch4Sm90ELb0ELb1ELb1ELb0ELb1ELb0ELb0ELb1ELb0ELb1ELb1ELb0EEENS1_21CollectiveEpilogueFwdINS6_IJSA_NS7_ILi256EEESB_EEES9_SE_SG_Li256ELb0ELb1ELb1ELb0EEENS1_19SingleTileSchedulerILb0ELb1ELb1ELi128EEEEEEEEEvNT_6ParamsE$_ZZN5flash25CollectiveMainloopFwdSm90ILi2EN4cute5tupleIJNS1_1CILi1EEES4_S4_EEENS2_IJNS3_ILi128EEENS3_ILi96EEENS3_ILi64EEEEEELi256EN7cutlass10bfloat16_tEfNSA_4arch4Sm90ELb0ELb1ELb1ELb0ELb1ELb0ELb0ELb1ELb0ELb1ELb1ELb0EE3mmaINS_16FlashAttnFwdSm90ISE_NS_21CollectiveEpilogueFwdINS2_IJS6_NS3_ILi256EEES7_EEES5_SB_SD_Li256ELb0ELb1ELb1ELb0EEENS_19SingleTileSchedulerILb0ELb1ELb1ELi128EEEE13SharedStorageENS1_6TensorINS1_11ArrayEngineIfLm128EEENS1_6LayoutINS2_IJNS2_IJNS3_ILi2EEEST_NS3_ILi32EEEEEES4_S4_EEENS2_IJNS2_IJS4_ST_NS3_ILi4EEEEEENS3_ILi0EEESZ_EEEEEEENS_7SoftmaxILi2ELi0EEEEEbRKNSE_6ParamsENSA_13PipelineAsyncILi2EEES19_RNSA_13PipelineStateILj2EEERT0_RT1_iRiRKNS_16SeqlenInfoQKNewKILb0ELb0EEENS2_IJiiiiEEERT_ENKUliT_T0_T1_E_clIZSF_ISO_S12_S14_EbS17_S19_S19_S1C_S1E_S1G_iS1H_S1L_S1M_S1O_EUlRS1P_iE1_NS3_ILb0EEENS3_ILb1EEEEEDaiS1P_S1Q_S1R_) ;  /* 0x0000017800bc7944 */ /* 0x000fea0003c00000 */
[C---:B------:R-:W-:Y:S01]  /*83b0*/  ISETP.GT.AND P0, PT, R0.reuse, R11, PT ;  /* 0x0000000b0000720c */ /* 0x040fe20003f04270 */
[----:B------:R-:W-:-:S12]  /*83c0*/  VIADD R0, R0, 0xffffffff ;  /* 0xffffffff00007836 */ /* 0x000fd80000000000 */
[----:B------:R-:W-:Y:S05]  /*83d0*/  @P0 BRA `(.L_x_11018) ;  /* 0xfffffffc00ec0947 */ /* 0x000fea000383ffff */
[----:B------:R-:W-:Y:S05]  /*83e0*/  BSYNC B0 ;  /* 0x0000000000007941 */ /* 0x000fea0003800000 */
.L_x_11017:
[----:B------:R-:W2:Y:S02]  /*83f0*/  LDL R4, [R1+0x50] ;  /* 0x0000500001047983 */ /* 0x000ea40000100800 */
[----:B--2---:R-:W-:-:S07]  /*8400*/  IMAD.SHL.U32 R4, R4, 0x80, RZ ;  /* 0x0000008004047824 */ /* 0x004fce00078e00ff */
.L_x_11016:
[----:B------:R-:W-:Y:S05]  /*8410*/  BSYNC B1 ;  /* 0x0000000000017941 */ /* 0x000fea0003800000 */
.L_x_11015:
        /* <DEDUP_REMOVED lines=26> */
.L_x_11021:
[----:B------:R-:W-:Y:S02]  /*85c0*/  ULDC UR4, c[0x0][0x9e4] ;  /* 0x0002790000047ab9 */ /* 0x000fe40000000800 */
[----:B------:R-:W-:-:S05]  /*85d0*/  IMAD.U32 R5, RZ, RZ, UR4 ;  /* 0x00000004ff057e24 */ /* 0x000fca000f8e00ff */
[----:B------:R-:W-:-:S13]  /*85e0*/  ISETP.NE.AND P0, PT, R5, 0x1, PT ;  /* 0x000000010500780c */ /* 0x000fda0003f05270 */
[----:B------:R-:W0:Y:S02]  /*85f0*/  @P0 LDC.64 R6, c[0x0][0x9e8] ;  /* 0x00027a00ff060b82 */ /* 0x000e240000000a00 */
[----:B0-----:R-:W-:-:S05]  /*8600*/  @P0 IMAD.HI.U32 R6, R4, R6, RZ ;  /* 0x0000000604060227 */ /* 0x001fca00078e00ff */
[----:B------:R-:W-:-:S07]  /*8610*/  @P0 SHF.R.U32.HI R4, RZ, R7, R6 ;  /* 0x00000007ff040219 */ /* 0x000fce0000011606 */
.L_x_11022:
[----:B------:R-:W-:Y:S05]  /*8620*/  BSYNC B0 ;  /* 0x0000000000007941 */ /* 0x000fea0003800000 */
.L_x_11020:
[----:B------:R-:W-:-:S05]  /*8630*/  IMAD R3, R4, R5, RZ ;  /* 0x0000000504037224 */ /* 0x000fca00078e02ff */
[----:B------:R-:W-:-:S07]  /*8640*/  VIMNMX R2, R2, R3, !PT ;  /* 0x0000000302027248 */ /* 0x000fce0007fe0100 */
.L_x_11019:
[----:B------:R-:W-:-:S04]  /*8650*/  VIADD R2, R2, 0x5f ;  /* 0x0000005f02027836 */ /* 0x000fc80000000000 */
[----:B------:R-:W-:-:S05]  /*8660*/  IMAD.HI R2, R2, 0x2aaaaaab, RZ ;  /* 0x2aaaaaab02027827 */ /* 0x000fca00078e02ff */
[----:B------:R-:W-:-:S04]  /*8670*/  SHF.R.U32.HI R3, RZ, 0x1f, R2 ;  /* 0x0000001fff037819 */ /* 0x000fc80000011602 */
[----:B------:R-:W-:-:S04]  /*8680*/  LEA.HI.SX32 R3, R2, R3, 0x1c ;  /* 0x0000000302037211 */ /* 0x000fc800078fe2ff */
[----:B------:R-:W-:-:S04]  /*8690*/  VIMNMX R3, R3, UR40, !PT ;  /* 0x0000002803037c48 */ /* 0x000fc8000ffe0100 */
[----:B------:R-:W-:-:S13]  /*86a0*/  ISETP.GE.AND P0, PT, R0, R3, PT ;  /* 0x000000030000720c */ /* 0x000fda0003f06270 */
[----:B------:R-:W-:Y:S05]  /*86b0*/  @!P0 BRA `(.L_x_11023) ;  /* 0x0000005c00d88947 */ /* 0x000fea0003800000 */
.L_x_11042:
        /* <DEDUP_REMOVED lines=20> */
.L_x_11025:
[----:B------:R-:W-:Y:S05]  /*8800*/  BSYNC B0 ;  /* 0x0000000000007941 */ /* 0x000fea0003800000 */
.L_x_11024:
[----:B------:R-:W2:Y:S01]  /*8810*/  LDL.64 R8, [R1+0x18] ;  /* 0x0000180001087983 */ /* 0x000ea20000100a00 */
[----:B-----5:R-:W-:Y:S02]  /*8820*/  SHF.L.U32 R7, R6, 0x1f, RZ ;  /* 0x0000001f06077819 */ /* 0x020fe400000006ff */
[----:B--2---:R-:W-:-:S05]  /*8830*/  MOV R5, R8 ;  /* 0x0000000800057202 */ /* 0x004fca0000000f00 */
[----:B------:R-:W-:-:S04]  /*8840*/  IMAD R4, R4, 0x8, R5 ;  /* 0x0000000804047824 */ /* 0x000fc800078e0205 */
[----:B------:R1:W2:Y:S01]  /*8850*/  SYNCS.PHASECHK.TRANS64.TRYWAIT P0, [R4+URZ], R7 ;  /* 0x00000007040075a7 */ /* 0x0002a2000800017f */
[----:B------:R1:W5:Y:S01]  /*8860*/  LDL.64 R8, [R1+0x1c0] ;  /* 0x0001c00001087983 */ /* 0x0003620000100a00 */
[----:B------:R-:W-:Y:S04]  /*8870*/  BSSY B0, `(.L_x_11026) ;  /* 0x0000003000007945 */ /* 0x000fe80003800000 */
[----:B------:R-:W-:Y:S05]  /*8880*/  @!P1 BRA `(.L_x_11027) ;  /* 0x0000000000049947 */ /* 0x000fea0003800000 */
[----:B------:R-:W-:Y:S01]  /*8890*/  BPT.TRAP 0x1 ;  /* 0x000000040000795c */ /* 0x000fe20000300000 */
.L_x_11027:
[----:B------:R-:W-:Y:S05]  /*88a0*/  BSYNC B0 ;  /* 0x0000000000007941 */ /* 0x000fea0003800000 */
.L_x_11026:
[----:B------:R-:W-:Y:S04]  /*88b0*/  BSSY B0, `(.L_x_11028) ;  /* 0x0000006000007945 */ /* 0x000fe80003800000 */
[----:B--2---:R-:W-:Y:S05]  /*88c0*/  @P0 BRA `(.L_x_11029) ;  /* 0x0000000000100947 */ /* 0x004fea0003800000 */
[----:B-----5:R-:W-:Y:S01]  /*88d0*/  IMAD R8, R8, 0x8, R5 ;  /* 0x0000000808087824 */ /* 0x020fe200078e0205 */
[----:B------:R-:W-:-:S04]  /*88e0*/  SHF.L.U32 R9, R9, 0x1f, RZ ;  /* 0x0000001f09097819 */ /* 0x000fc800000006ff */
[----:B------:R-:W2:Y:S02]  /*88f0*/  SYNCS.PHASECHK.TRANS64.TRYWAIT P0, [R8+URZ], R9 ;  /* 0x00000009080075a7 */ /* 0x000ea4000800017f */
[----:B--2---:R-:W-:Y:S05]  /*8900*/  @!P0 BRA `(.L_x_11030) ;  /* 0x00000148001c8947 */ /* 0x004fea0003800000 */
.L_x_11029:
[----:B------:R-:W-:Y:S05]  /*8910*/  BSYNC B0 ;  /* 0x0000000000007941 */ /* 0x000fea0003800000 */
.L_x_11028:
[----:B--2--5:R-:W2:Y:S04]  /*8920*/  LDL R9, [R1+0x1c0] ;  /* 0x0001c00001097983 */ /* 0x024ea80000100800 */
[----:B-1----:R-:W2:Y:S01]  /*8930*/  LDL.64 R4, [R1+0x78] ;  /* 0x0000780001047983 */ /* 0x002ea20000100a00 */
[----:B------:R-:W-:Y:S05]  /*8940*/  WARPSYNC.ALL ;  /* 0x0000000000007948 */ /* 0x000fea0003800000 */
[----:B------:R-:W3:Y:S04]  /*8950*/  LDL.64 R14, [R1+0x70] ;  /* 0x00007000010e7983 */ /* 0x000ee80000100a00 */
[----:B0-----:R-:W4:Y:S04]  /*8960*/  LDL.64 R6, [R1+0x70] ;  /* 0x0000700001067983 */ /* 0x001f280000100a00 */
[----:B------:R-:W4:Y:S01]  /*8970*/  LDL.64 R10, [R1+0x70] ;  /* 0x00007000010a7983 */ /* 0x000f220000100a00 */
[----:B--2---:R-:W-:-:S03]  /*8980*/  IMAD R4, R9, 0x300, R4 ;  /* 0x0000030009047824 */ /* 0x004fc600078e0204 */
[----:B------:R-:W2:Y:S01]  /*8990*/  LDL.64 R12, [R1+0x70] ;  /* 0x00007000010c7983 */ /* 0x000ea20000100a00 */
[----:B------:R-:W-:Y:S01]  /*89a0*/  R2UR UR7, R5 ;  /* 0x00000000050772ca */ /* 0x000fe200000e0000 */
[----:B------:R-:W-:Y:S01]  /*89b0*/  WARPGROUP.ARRIVE ;  /* 0x00000000000079c5 */ /* 0x000fe20000000000 */
[C---:B------:R-:W-:Y:S01]  /*89c0*/  R2UR UR6, R4.reuse ;  /* 0x00000000040672ca */ /* 0x040fe200000e0000 */
[----:B------:R-:W-:Y:S01]  /*89d0*/  VIADD R8, R4, 0x2 ;  /* 0x0000000204087836 */ /* 0x000fe20000000000 */
[----:B------:R0:W5:Y:S01]  /*89e0*/  LDL R19, [R1+0xc] ;  /* 0x00000c0001137983 */ /* 0x0001620000100800 */
[----:B------:R-:W-:Y:S01]  /*89f0*/  IMAD.MOV.U32 R9, RZ, RZ, R5 ;  /* 0x000000ffff097224 */ /* 0x000fe200078e0005 */
[----:B---3--:R-:W-:Y:S02]  /*8a00*/  R2UR UR4, R14 ;  /* 0x000000000e0472ca */ /* 0x008fe400000e0000 */
[----:B------:R-:W-:Y:S01]  /*8a10*/  R2UR UR5, R15 ;  /* 0x000000000f0572ca */ /* 0x000fe200000e0000 */
[----:B------:R0:W5:Y:S04]  /*8a20*/  LDL R14, [R1+0x1c0] ;  /* 0x0001c000010e7983 */ /* 0x0001680000100800 */
[----:B------:R-:W3:Y:S08]  /*8a30*/  LDL R15, [R1] ;  /* 0x00000000010f7983 */ /* 0x000ef00000100800 */
[----:B------:R-:W-:Y:S01]  /*8a40*/  HGMMA.64x96x16.F32.BF16 R24, gdesc[UR4], RZ, !UPT, gsb0 ;  /* 0x01600000041879f0 */ /* 0x000fe2000c0018ff */
[----:B----4-:R-:W-:Y:S01]  /*8a50*/  VIADD R6, R6, 0x2 ;  /* 0x0000000206067836 */ /* 0x010fe20000000000 */
[----:B------:R-:W-:-:S02]  /*8a60*/  R2UR UR6, R8 ;  /* 0x00000000080672ca */ /* 0x000fc400000e0000 */
[----:B------:R-:W-:Y:S02]  /*8a70*/  R2UR UR7, R9 ;  /* 0x00000000090772ca */ /* 0x000fe400000e0000 */
[----:B------:R-:W-:Y:S02]  /*8a80*/  R2UR UR4, R6 ;  /* 0x00000000060472ca */ /* 0x000fe400000e0000 */
[----:B------:R-:W-:Y:S01]  /*8a90*/  R2UR UR5, R7 ;  /* 0x00000000070572ca */ /* 0x000fe200000e0000 */
[----:B------:R-:W-:Y:S02]  /*8aa0*/  VIADD R10, R10, 0x4 ;  /* 0x000000040a0a7836 */ /* 0x000fe40000000000 */
[----:B------:R-:W-:Y:S02]  /*8ab0*/  VIADD R6, R4, 0x4 ;  /* 0x0000000404067836 */ /* 0x000fe40000000000 */
[----:B------:R-:W-:Y:S01]  /*8ac0*/  IMAD.MOV.U32 R7, RZ, RZ, R5 ;  /* 0x000000ffff077224 */ /* 0x000fe200078e0005 */
[----:B------:R-:W-:-:S02]  /*8ad0*/  WARPGROUP.DEPBAR.LE gsb0, 0x0 ;  /* 0x00008000000079c5 */ /* 0x000fc40000010000 */
[----:B------:R-:W-:-:S06]  /*8ae0*/  WARPGROUP.ARRIVE ;  /* 0x00000000000079c5 */ /* 0x000fcc0000000000 */
[----:B------:R-:W-:Y:S01]  /*8af0*/  HGMMA.64x96x16.F32.BF16 R24, gdesc[UR4], R24, gsb0 ;  /* 0x01600000041879f0 */ /* 0x000fe20008001818 */
[----:B------:R-:W-:Y:S02]  /*8b00*/  R2UR UR6, R6 ;  /* 0x00000000060672ca */ /* 0x000fe400000e0000 */
[----:B------:R-:W-:Y:S02]  /*8b10*/  R2UR UR7, R7 ;  /* 0x00000000070772ca */ /* 0x000fe400000e0000 */
[----:B------:R-:W-:Y:S02]  /*8b20*/  R2UR UR4, R10 ;  /* 0x000000000a0472ca */ /* 0x000fe400000e0000 */
[----:B------:R-:W-:Y:S01]  /*8b30*/  R2UR UR5, R11 ;  /* 0x000000000b0572ca */ /* 0x000fe200000e0000 */
[----:B------:R-:W-:Y:S02]  /*8b40*/  VIADD R4, R4, 0x6 ;  /* 0x0000000604047836 */ /* 0x000fe40000000000 */
[----:B--2---:R-:W-:Y:S01]  /*8b50*/  VIADD R12, R12, 0x6 ;  /* 0x000000060c0c7836 */ /* 0x004fe20000000000 */
[----:B------:R-:W-:-:S02]  /*8b60*/  WARPGROUP.DEPBAR.LE gsb0, 0x0 ;  /* 0x00008000000079c5 */ /* 0x000fc40000010000 */
        /* <DEDUP_REMOVED lines=8> */
[----:B------:R0:W-:Y:S04]  /*8bf0*/  STL [R1+0x60], R2 ;  /* 0x0000600201007387 */ /* 0x0001e80000100800 */
[----:B------:R0:W-:Y:S01]  /*8c00*/  STL [R1+0x60], R2 ;  /* 0x0000600201007387 */ /* 0x0001e20000100800 */
[----:B------:R-:W-:-:S02]  /*8c10*/  WARPGROUP.DEPBAR.LE gsb0, 0x0 ;  /* 0x00008000000079c5 */ /* 0x000fc40000010000 */
[----:B------:R-:W-:-:S06]  /*8c20*/  WARPGROUP.ARRIVE ;  /* 0x00000000000079c5 */ /* 0x000fcc0000000000 */
[----:B------:R-:W-:Y:S01]  /*8c30*/  HGMMA.64x96x16.F32.BF16 R24, gdesc[UR4], R24, gsb0 ;  /* 0x01600000041879f0 */ /* 0x000fe20008001818 */
[----:B------:R0:W-:Y:S01]  /*8c40*/  STL [R1+0x60], R2 ;  /* 0x0000600201007387 */ /* 0x0001e20000100800 */
[----:B---3--:R-:W-:-:S03]  /*8c50*/  LOP3.LUT R15, R15, 0x1, RZ, 0xfc, !PT ;  /* 0x000000010f0f7812 */ /* 0x008fc600078efcff */
[----:B------:R0:W-:Y:S01]  /*8c60*/  STL [R1+0x60], R2 ;  /* 0x0000600201007387 */ /* 0x0001e20000100800 */
[----:B------:R-:W-:Y:S01]  /*8c70*/  ISETP.NE.AND P0, PT, R15, 0x3, PT ;  /* 0x000000030f00780c */ /* 0x000fe20003f05270 */
[----:B------:R-:W-:Y:S01]  /*8c80*/  BSSY B0, `(.L_x_11031) ;  /* 0x0000005000007945 */ /* 0x000fe20003800000 */
[----:B------:R-:W-:Y:S02]  /*8c90*/  WARPGROUP.DEPBAR.LE gsb0, 0x0 ;  /* 0x00008000000079c5 */ /* 0x000fe40000010000 */
[----:B------:R0:W-:Y:S09]  /*8ca0*/  BAR.ARV R227, 0x100 ;  /* 0x000400e30000751d */ /* 0x0001f20000002000 */
[----:B0-----:R-:W-:Y:S05]  /*8cb0*/  @!P0 BRA `(.L_x_11032) ;  /* 0x0000000000048947 */ /* 0x001fea0003800000 */
[----:B------:R-:W-:Y:S01]  /*8cc0*/  BPT.TRAP 0x1 ;  /* 0x000000040000795c */ /* 0x000fe20000300000 */
.L_x_11032:
[----:B------:R-:W-:Y:S05]  /*8cd0*/  BSYNC B0 ;  /* 0x0000000000007941 */ /* 0x000fea0003800000 */
.L_x_11031:
[----:B------:R-:W2:Y:S02]  /*8ce0*/  LDL.64 R4, [R1+0x20] ;  /* 0x0000200001047983 */ /* 0x000ea40000100a00 */
[----:B--2---:R-:W-:-:S05]  /*8cf0*/  MOV R5, R4 ;  /* 0x0000000400057202 */ /* 0x004fca0000000f00 */
[----:B-----5:R-:W-:-:S05]  /*8d00*/  IMAD R14, R14, 0x8, R5 ;  /* 0x000000080e0e7824 */ /* 0x020fca00078e0205 */
[----:B------:R-:W-:-:S04]  /*8d10*/  PRMT R14, R19, 0x654, R14 ;  /* 0x00000654130e7816 */ /* 0x000fc8000000000e */
[----:B------:R0:W-:Y:S01]  /*8d20*/  SYNCS.ARRIVE.TRANS64.RED.A1T0 RZ, [R14+URZ], RZ ;  /* 0x000000ff0eff79a7 */ /* 0x0001e2000810043f */
[----:B------:R-:W2:Y:S04]  /*8d30*/  LDL.64 R4, [R1+0x140] ;  /* 0x0001400001047983 */ /* 0x000ea80000100a00 */
[----:B------:R-:W3:Y:S04]  /*8d40*/  LDL.64 R72, [R1+0x1d0] ;  /* 0x0001d00001487983 */ /* 0x000ee80000100a00 */
[----:B------:R-:W4:Y:S04]  /*8d50*/  LDL R144, [R1+0x1f0] ;  /* 0x0001f00001907983 */ /* 0x000f280000100800 */
        /* <DEDUP_REMOVED lines=20> */
[----:B--2---:R-:W2:Y:S02]  /*8ea0*/  LD.E R4, desc[UR36][R4.64] ;  /* 0x0000002404047980 */ /* 0x004ea4000c101900 */
[-C--:B--2---:R-:W-:Y:S01]  /*8eb0*/  FMUL.FTZ R24, R24, R4.reuse ;  /* 0x0000000418187220 */ /* 0x084fe20000410000 */
[----:B------:R-:W-:-:S03]  /*8ec0*/  FMUL.FTZ R25, R25, R4 ;  /* 0x0000000419197220 */ /* 0x000fc60000410000 */
[----:B------:R-:W3:Y:S01]  /*8ed0*/  MUFU.TANH R7, R24 ;  /* 0x0000001800077308 */ /* 0x000ee20000002400 */
[-C--:B------:R-:W-:Y:S01]  /*8ee0*/  FMUL.FTZ R28, R28, R4.reuse ;  /* 0x000000041c1c7220 */ /* 0x080fe20000410000 */
[----:B------:R-:W-:-:S06]  /*8ef0*/  FMUL.FTZ R29, R29, R4 ;  /* 0x000000041d1d7220 */ /* 0x000fcc0000410000 */
[----:B------:R-:W1:Y:S01]  /*8f00*/  MUFU.TANH R25, R25 ;  /* 0x0000001900197308 */ /* 0x000e620000002400 */
[----:B------:R-:W-:-:S07]  /*8f10*/  FMUL.FTZ R32, R32, R4 ;  /* 0x0000000420207220 */ /* 0x000fce0000410000 */
[----:B------:R-:W2:Y:S01]  /*8f20*/  MUFU.TANH R5, R28 ;  /* 0x0000001c00057308 */ /* 0x000ea20000002400 */
[----:B------:R-:W-:Y:S01]  /*8f30*/  FMUL.FTZ R33, R33, R4 ;  /* 0x0000000421217220 */ /* 0x000fe20000410000 */
[----:B---3--:R-:W-:-:S06]  /*8f40*/  FMNMX.FTZ R8, R7, R72, !PT ;  /* 0x0000004807087209 */ /* 0x008fcc0007810000 */
[----:B------:R-:W3:Y:S01]  /*8f50*/  MUFU.TANH R6, R29 ;  /* 0x0000001d00067308 */ /* 0x000ee20000002400 */
[----:B------:R-:W-:Y:S01]  /*8f60*/  FMUL.FTZ R36, R36, R4 ;  /* 0x0000000424247220 */ /* 0x000fe20000410000 */
[----:B-1----:R-:W-:-:S06]  /*8f70*/  FMNMX.FTZ R8, R25, R8, !PT ;  /* 0x0000000819087209 */ /* 0x002fcc0007810000 */
[----:B------:R-:W1:Y:S01]  /*8f80*/  MUFU.TANH R32, R32 ;  /* 0x0000002000207308 */ /* 0x000e620000002400 */
[----:B------:R-:W-:Y:S01]  /*8f90*/  FMUL.FTZ R37, R37, R4 ;  /* 0x0000000425257220 */ /* 0x000fe20000410000 */
[----:B--2---:R-:W-:Y:S01]  /*8fa0*/  FMNMX.FTZ R9, R5, R8, !PT ;  /* 0x0000000805097209 */ /* 0x004fe20007810000 */
[-C--:B------:R-:W-:Y:S01]  /*8fb0*/  FMUL.FTZ R40, R40, R4.reuse ;  /* 0x0000000428287220 */ /* 0x080fe20000410000 */
[-C--:B------:R-:W-:Y:S01]  /*8fc0*/  FMUL.FTZ R41, R41, R4.reuse ;  /* 0x0000000429297220 */ /* 0x080fe20000410000 */
[-C--:B------:R-:W-:Y:S01]  /*8fd0*/  FMUL.FTZ R44, R44, R4.reuse ;  /* 0x000000042c2c7220 */ /* 0x080fe20000410000 */
[-C--:B------:R-:W-:Y:S01]  /*8fe0*/  FMUL.FTZ R45, R45, R4.reuse ;  /* 0x000000042d2d7220 */ /* 0x080fe20000410000 */
[-C--:B------:R-:W-:Y:S01]  /*8ff0*/  FMUL.FTZ R48, R48, R4.reuse ;  /* 0x0000000430307220 */ /* 0x080fe20000410000 */
[----:B------:R-:W2:Y:S01]  /*9000*/  MUFU.TANH R10, R33 ;  /* 0x00000021000a7308 */ /* 0x000ea20000002400 */
[----:B---3--:R-:W-:Y:S01]  /*9010*/  FMNMX.FTZ R9, R6, R9, !PT ;  /* 0x0000000906097209 */ /* 0x008fe20007810000 */
[-C--:B------:R-:W-:Y:S01]  /*9020*/  FMUL.FTZ R76, R26, R4.reuse ;  /* 0x000000041a4c7220 */ /* 0x080fe20000410000 */
[-C--:B------:R-:W-:Y:S01]  /*9030*/  FMUL.FTZ R49, R49, R4.reuse ;  /* 0x0000000431317220 */ /* 0x080fe20000410000 */
[-C--:B------:R-:W-:Y:S01]  /*9040*/  FMUL.FTZ R74, R27, R4.reuse ;  /* 0x000000041b4a7220 */ /* 0x080fe20000410000 */
[-C--:B------:R-:W-:Y:S01]  /*9050*/  FMUL.FTZ R82, R30, R4.reuse ;  /* 0x000000041e527220 */ /* 0x080fe20000410000 */
[-C--:B------:R-:W-:Y:S01]  /*9060*/  FMUL.FTZ R78, R31, R4.reuse ;  /* 0x000000041f4e7220 */ /* 0x080fe20000410000 */
[-C--:B------:R-:W-:Y:S01]  /*9070*/  FMUL.FTZ R80, R34, R4.reuse ;  /* 0x0000000422507220 */ /* 0x080fe20000410000 */
[----:B------:R-:W3:Y:S01]  /*9080*/  MUFU.TANH R36, R36 ;  /* 0x0000002400247308 */ /* 0x000ee20000002400 */
[----:B-1----:R-:W-:Y:S01]  /*9090*/  FMNMX.FTZ R9, R32, R9, !PT ;  /* 0x0000000920097209 */ /* 0x002fe20007810000 */
[-C--:B------:R-:W-:Y:S01]  /*90a0*/  FMUL.FTZ R86, R35, R4.reuse ;  /* 0x0000000423567220 */ /* 0x080fe20000410000 */
[-C--:B------:R-:W-:Y:S01]  /*90b0*/  FMUL.FTZ R88, R38, R4.reuse ;  /* 0x0000000426587220 */ /* 0x080fe20000410000 */
[-C--:B------:R-:W-:Y:S01]  /*90c0*/  FMUL.FTZ R96, R39, R4.reuse ;  /* 0x0000000427607220 */ /* 0x080fe20000410000 */
[-C--:B------:R-:W-:Y:S01]  /*90d0*/  FMUL.FTZ R98, R42, R4.reuse ;  /* 0x000000042a627220 */ /* 0x080fe20000410000 */
[-C--:B------:R-:W-:Y:S01]  /*90e0*/  FMUL.FTZ R104, R43, R4.reuse ;  /* 0x000000042b687220 */ /* 0x080fe20000410000 */
[-C--:B------:R-:W-:Y:S01]  /*90f0*/  FMUL.FTZ R106, R46, R4.reuse ;  /* 0x000000042e6a7220 */ /* 0x080fe20000410000 */
[----:B------:R-:W1:Y:S01]  /*9100*/  MUFU.TANH R12, R37 ;  /* 0x00000025000c7308 */ /* 0x000e620000002400 */
[----:B--2---:R-:W-:Y:S01]  /*9110*/  FMNMX.FTZ R9, R10, R9, !PT ;  /* 0x000000090a097209 */ /* 0x004fe20007810000 */
[-C--:B------:R-:W-:Y:S01]  /*9120*/  FMUL.FTZ R112, R47, R4.reuse ;  /* 0x000000042f707220 */ /* 0x080fe20000410000 */
        /* <DEDUP_REMOVED lines=13> */
[----:B0-----:R-:W0:Y:S01]  /*9200*/  MUFU.TANH R14, R41 ;  /* 0x00000029000e7308 */ /* 0x001e220000002400 */
        /* <DEDUP_REMOVED lines=13> */
[----:B------:R-:W-:Y:S01]  /*92e0*/  FMUL.FTZ R206, R71, R4 ;  /* 0x0000000447ce7220 */ /* 0x000fe20000410000 */
[----:B------:R-:W2:Y:S01]  /*92f0*/  LDL.64 R50, [R1+0x280] ;  /* 0x0002800001327983 */ /* 0x000ea20000100a00 */
[----:B------:R-:W3:Y:S01]  /*9300*/  MUFU.TANH R154, R45 ;  /* 0x0000002d009a7308 */ /* 0x000ee20000002400 */
[----:B0-----:R-:W-:-:S02]  /*9310*/  FMNMX.FTZ R9, R14, R9, !PT ;  /* 0x000000090e097209 */ /* 0x001fc40007810000 */
[----:B------:R-:W2:Y:S04]  /*9320*/  LDL.64 R46, [R1+0x2c0] ;  /* 0x0002c000012e7983 */ /* 0x000ea80000100a00 */
[----:B------:R-:W2:Y:S01]  /*9330*/  LDL.64 R42, [R1+0x2e0] ;  /* 0x0002e000012a7983 */ /* 0x000ea20000100a00 */
[----:B------:R-:W0:Y:S01]  /*9340*/  MUFU.TANH R48, R48 ;  /* 0x0000003000307308 */ /* 0x000e220000002400 */
[----:B-1----:R-:W-:Y:S02]  /*9350*/  FMNMX.FTZ R9, R44, R9, !PT ;  /* 0x000000092c097209 */ /* 0x002fe40007810000 */
[----:B------:R-:W2:Y:S04]  /*9360*/  LDL.64 R38, [R1+0x300] ;  /* 0x0003000001267983 */ /* 0x000ea80000100a00 */
[----:B------:R-:W2:Y:S01]  /*9370*/  LDL.64 R34, [R1+0x320] ;  /* 0x0003200001227983 */ /* 0x000ea20000100a00 */
[----:B------:R-:W1:Y:S03]  /*9380*/  MUFU.TANH R18, R49 ;  /* 0x0000003100127308 */ /* 0x000e660000002400 */
[----:B------:R-:W2:Y:S05]  /*9390*/  LDL.64 R28, [R1+0x350] ;  /* 0x00035000011c7983 */ /* 0x000eaa0000100a00 */
[----:B------:R-:W4:Y:S01]  /*93a0*/  MUFU.TANH R76, R76 ;  /* 0x0000004c004c7308 */ /* 0x000f220000002400 */
[----:B---3--:R-:W-:Y:S01]  /*93b0*/  FMNMX.FTZ R9, R154, R9, !PT ;  /* 0x000000099a097209 */ /* 0x008fe20007810000 */
[----:B------:R-:W3:Y:S04]  /*93c0*/  LDL.64 R30, [R1+0x340] ;  /* 0x00034000011e7983 */ /* 0x000ee80000100a00 */
[----:B------:R-:W3:Y:S02]  /*93d0*/  LDL.64 R26, [R1+0x360] ;  /* 0x00036000011a7983 */ /* 0x000ee40000100a00 */
[----:B------:R-:W4:Y:S01]  /*93e0*/  MUFU.TANH R74, R74 ;  /* 0x0000004a004a7308 */ /* 0x000f220000002400 */
[----:B0-----:R-:W-:Y:S01]  /*93f0*/  FMNMX.FTZ R9, R48, R9, !PT ;  /* 0x0000000930097209 */ /* 0x001fe20007810000 */
[----:B------:R-:W3:Y:S06]  /*9400*/  LDL.64 R70, [R1+0x218] ;  /* 0x0002180001467983 */ /* 0x000eec0000100a00 */
[----:B------:R-:W0:Y:S01]  /*9410*/  MUFU.TANH R82, R82 ;  /* 0x0000005200527308 */ /* 0x000e220000002400 */
[----:B-1----:R-:W-:Y:S01]  /*9420*/  FMNMX.FTZ R11, R18, R9, !PT ;  /* 0x00000009120b7209 */ /* 0x002fe20007810000 */
[----:B------:R-:W3:Y:S01]  /*9430*/  LDL.64 R66, [R1+0x238] ;  /* 0x0002380001427983 */ /* 0x000ee20000100a00 */
[----:B----4-:R-:W-:-:S03]  /*9440*/  FMNMX.FTZ R9, R76, R73, !PT ;  /* 0x000000494c097209 */ /* 0x010fc60007810000 */
[----:B------:R-:W4:Y:S02]  /*9450*/  LDL.64 R62, [R1+0x258] ;  /* 0x00025800013e7983 */ /* 0x000f240000100a00 */
[----:B------:R-:W1:Y:S01]  /*9460*/  MUFU.TANH R78, R78 ;  /* 0x0000004e004e7308 */ /* 0x000e620000002400 */
[----:B------:R-:W-:Y:S01]  /*9470*/  FMNMX.FTZ R9, R74, R9, !PT ;  /* 0x000000094a097209 */ /* 0x000fe20007810000 */
[----:B------:R-:W4:Y:S06]  /*9480*/  LDL.64 R58, [R1+0x278] ;  /* 0x00027800013a7983 */ /* 0x000f2c0000100a00 */
[----:B------:R-:W1:Y:S01]  /*9490*/  MUFU.TANH R80, R80 ;  /* 0x0000005000507308 */ /* 0x000e620000002400 */
[----:B0-----:R-:W-:-:S07]  /*94a0*/  FMNMX.FTZ R9, R82, R9, !PT ;  /* 0x0000000952097209 */ /* 0x001fce0007810000 */
[----:B------:R-:W0:Y:S01]  /*94b0*/  MUFU.TANH R86, R86 ;  /* 0x0000005600567308 */ /* 0x000e220000002400 */
[----:B-1----:R-:W-:-:S07]  /*94c0*/  FMNMX.FTZ R9, R78, R9, !PT ;  /* 0x000000094e097209 */ /* 0x002fce0007810000 */
[----:B------:R-:W1:Y:S01]  /*94d0*/  MUFU.TANH R88, R88 ;  /* 0x0000005800587308 */ /* 0x000e620000002400 */
[----:B------:R-:W-:-:S07]  /*94e0*/  FMNMX.FTZ R9, R80, R9, !PT ;  /* 0x0000000950097209 */ /* 0x000fce0007810000 */
        /* <DEDUP_REMOVED lines=12> */
[----:B------:R-:W-:Y:S08]  /*95b0*/  MUFU.TANH R150, R150 ;  /* 0x0000009600967308 */ /* 0x000ff00000002400 */
[----:B------:R-:W1:Y:S01]  /*95c0*/  MUFU.TANH R52, R52 ;  /* 0x0000003400347308 */ /* 0x000e620000002400 */
[----:B0-----:R-:W-:-:S07]  /*95d0*/  FMNMX.FTZ R9, R112, R9, !PT ;  /* 0x0000000970097209 */ /* 0x001fce0007810000 */
[----:B------:R-:W0:Y:S08]  /*95e0*/  MUFU.TANH R166, R53 ;  /* 0x0000003500a67308 */ /* 0x000e300000002400 */
[----:B------:R-:W0:Y:S01]  /*95f0*/  MUFU.TANH R178, R178 ;  /* 0x000000b200b27308 */ /* 0x000e220000002400 */
[----:B-1----:R-:W-:-:S07]  /*9600*/  FMNMX.FTZ R9, R142, R9, !PT ;  /* 0x000000098e097209 */ /* 0x002fce0007810000 */
[----:B------:R-:W-:Y:S08]  /*9610*/  MUFU.TANH R180, R180 ;  /* 0x000000b400b47308 */ /* 0x000ff00000002400 */
[----:B------:R-:W1:Y:S01]  /*9620*/  MUFU.TANH R56, R56 ;  /* 0x0000003800387308 */ /* 0x000e620000002400 */
[----:B------:R-:W-:Y:S02]  /*9630*/  FMNMX.FTZ R11, R52, R11, !PT ;  /* 0x0000000b340b7209 */ /* 0x000fe40007810000 */
[----:B------:R-:W-:-:S05]  /*9640*/  FMNMX.FTZ R9, R150, R9, !PT ;  /* 0x0000000996097209 */ /* 0x000fca0007810000 */
[----:B------:R-:W1:Y:S08]  /*9650*/  MUFU.TANH R20, R57 ;  /* 0x0000003900147308 */ /* 0x000e700000002400 */
[----:B------:R-:W1:Y:S01]  /*9660*/  MUFU.TANH R182, R182 ;  /* 0x000000b600b67308 */ /* 0x000e620000002400 */
[----:B0-----:R-:W-:Y:S02]  /*9670*/  FMNMX.FTZ R11, R166, R11, !PT ;  /* 0x0000000ba60b7209 */ /* 0x001fe40007810000 */
[----:B------:R-:W-:-:S05]  /*9680*/  FMNMX.FTZ R9, R178, R9, !PT ;  /* 0x00000009b2097209 */ /* 0x000fca0007810000 */
[----:B------:R-:W0:Y:S08]  /*9690*/  MUFU.TANH R60, R60 ;  /* 0x0000003c003c7308 */ /* 0x000e300000002400 */
[----:B------:R-:W0:Y:S01]  /*96a0*/  MUFU.TANH R194, R194 ;  /* 0x000000c200c27308 */ /* 0x000e220000002400 */
[----:B-1----:R-:W-:Y:S02]  /*96b0*/  FMNMX.FTZ R11, R56, R11, !PT ;  /* 0x0000000b380b7209 */ /* 0x002fe40007810000 */
[----:B------:R-:W-:-:S05]  /*96c0*/  FMNMX.FTZ R9, R180, R9, !PT ;  /* 0x00000009b4097209 */ /* 0x000fca0007810000 */
[----:B------:R-:W1:Y:S08]  /*96d0*/  MUFU.TANH R138, R61 ;  /* 0x0000003d008a7308 */ /* 0x000e700000002400 */
        /* <DEDUP_REMOVED lines=19> */
[----:B------:R-:W0:Y:S01]  /*9810*/  MUFU.TANH R206, R206 ;  /* 0x000000ce00ce7308 */ /* 0x000e220000002400 */
[----:B-1----:R-:W-:Y:S02]  /*9820*/  FMNMX.FTZ R11, R68, R11, !PT ;  /* 0x0000000b440b7209 */ /* 0x002fe40007810000 */
[----:B------:R-:W-:Y:S02]  /*9830*/  FMNMX.FTZ R9, R198, R9, !PT ;  /* 0x00000009c6097209 */ /* 0x000fe40007810000 */
[----:B------:R-:W-:Y:S02]  /*9840*/  FMNMX.FTZ R8, R54, R11, !PT ;  /* 0x0000000b36087209 */ /* 0x000fe40007810000 */
[----:B------:R-:W-:-:S03]  /*9850*/  FMNMX.FTZ R9, R200, R9, !PT ;  /* 0x00000009c8097209 */ /* 0x000fc60007810000 */
[----:B------:R-:W1:Y:S01]  /*9860*/  SHFL.BFLY PT, R11, R8, 0x2, 0x1f ;  /* 0x0c401f00080b7f89 */ /* 0x000e6200000e0000 */
[----:B0-----:R-:W-:-:S05]  /*9870*/  FMNMX.FTZ R9, R206, R9, !PT ;  /* 0x00000009ce097209 */ /* 0x001fca0007810000 */
[----:B------:R-:W-:Y:S04]  /*9880*/  STL.64 [R1+0x1d0], R8 ;  /* 0x0001d00801007387 */ /* 0x000fe80000100a00 */
[----:B------:R-:W2:Y:S01]  /*9890*/  LDL R13, [R1+0x1d4] ;  /* 0x0001d400010d7983 */ /* 0x000ea20000100800 */
[----:B-1----:R-:W-:-:S05]  /*98a0*/  FMNMX.FTZ R11, R8, R11, !PT ;  /* 0x0000000b080b7209 */ /* 0x002fca0007810000 */
[----:B------:R-:W0:Y:S02]  /*98b0*/  SHFL.BFLY PT, R22, R11, 0x1, 0x1f ;  /* 0x0c201f000b167f89 */ /* 0x000e2400000e0000 */
[----:B0-----:R-:W-:Y:S02]  /*98c0*/  FMNMX.FTZ R4, R11, R22, !PT ;  /* 0x000000160b047209 */ /* 0x001fe40007810000 */
[----:B------:R-:W4:Y:S04]  /*98d0*/  LDL.64 R22, [R1+0x380] ;  /* 0x0003800001167983 */ /* 0x000f280000100a00 */
[----:B------:R-:W-:Y:S04]  /*98e0*/  STL [R1+0x1d0], R4 ;  /* 0x0001d00401007387 */ /* 0x000fe80000100800 */
[----:B------:R-:W3:Y:S04]  /*98f0*/  LDL R53, [R1+0x1d0] ;  /* 0x0001d00001357983 */ /* 0x000ee80000100800 */
[----:B--2---:R-:W0:Y:S02]  /*9900*/  SHFL.BFLY PT, R8, R13, 0x2, 0x1f ;  /* 0x0c401f000d087f89 */ /* 0x004e2400000e0000 */
[----:B0-----:R-:W-:-:S05]  /*9910*/  FMNMX.FTZ R8, R8, R13, !PT ;  /* 0x0000000d08087209 */ /* 0x001fca0007810000 */
[----:B------:R-:W0:Y:S01]  /*9920*/  SHFL.BFLY PT, R9, R8, 0x1, 0x1f ;  /* 0x0c201f0008097f89 */ /* 0x000e2200000e0000 */
[----:B---3--:R-:W-:Y:S01]  /*9930*/  FADD.FTZ R11, R72, -R53 ;  /* 0x80000035480b7221 */ /* 0x008fe20000010000 */
[----:B------:R-:W-:Y:S01]  /*9940*/  FMUL.FTZ R53, R144, R53 ;  /* 0x0000003590357220 */ /* 0x000fe20000410000 */
[----:B0-----:R-:W-:-:S03]  /*9950*/  FMNMX.FTZ R174, R8, R9, !PT ;  /* 0x0000000908ae7209 */ /* 0x001fc60007810000 */
[-CC-:B------:R-:W-:Y:S01]  /*9960*/  FFMA.FTZ R160, R7, R144.reuse, -R53.reuse ;  /* 0x0000009007a07223 */ /* 0x180fe20000010835 */
[-CC-:B------:R-:W-:Y:S01]  /*9970*/  FFMA.FTZ R157, R25, R144.reuse, -R53.reuse ;  /* 0x00000090199d7223 */ /* 0x180fe20000010835 */
[-CC-:B------:R-:W-:Y:S01]  /*9980*/  FFMA.FTZ R162, R5, R144.reuse, -R53.reuse ;  /* 0x0000009005a27223 */ /* 0x180fe20000010835 */
[-CC-:B------:R-:W-:Y:S01]  /*9990*/  FFMA.FTZ R189, R6, R144.reuse, -R53.reuse ;  /* 0x0000009006bd7223 */ /* 0x180fe20000010835 */
        /* <DEDUP_REMOVED lines=21> */
[----:B------:R-:W-:Y:S01]  /*9af0*/  FADD.FTZ R53, R73, -R174 ;  /* 0x800000ae49357221 */ /* 0x000fe20000010000 */
[-CC-:B------:R-:W-:Y:S01]  /*9b00*/  FFMA.FTZ R170, R76, R144.reuse, -R145.reuse ;  /* 0x000000904caa7223 */ /* 0x180fe20000010891 */
[-CC-:B------:R-:W-:Y:S01]  /*9b10*/  FFMA.FTZ R161, R74, R144.reuse, -R145.reuse ;  /* 0x000000904aa17223 */ /* 0x180fe20000010891 */
[-CC-:B------:R-:W-:Y:S01]  /*9b20*/  FFMA.FTZ R163, R82, R144.reuse, -R145.reuse ;  /* 0x0000009052a37223 */ /* 0x180fe20000010891 */
[----:B------:R-:W-:Y:S01]  /*9b30*/  FMUL.FTZ R53, R144, R53 ;  /* 0x0000003590357220 */ /* 0x000fe20000410000 */
[-C--:B------:R-:W-:Y:S01]  /*9b40*/  FMUL.FTZ R11, R11, R144.reuse ;  /* 0x000000900b0b7220 */ /* 0x080fe20000410000 */
        /* <DEDUP_REMOVED lines=11> */
[----:B------:R-:W2:Y:S04]  /*9c00*/  LDL.64 R4, [R1+0x290] ;  /* 0x0002900001047983 */ /* 0x000ea80000100a00 */
[----:B------:R-:W3:Y:S02]  /*9c10*/  LDL.64 R6, [R1+0x2a0] ;  /* 0x0002a00001067983 */ /* 0x000ee40000100a00 */
[----:B------:R-:W1:Y:S02]  /*9c20*/  MUFU.EX2 R161, R161 ;  /* 0x000000a100a17308 */ /* 0x000e640000000800 */
[----:B------:R-:W4:Y:S04]  /*9c30*/  LDL.64 R48, [R1+0x2b0] ;  /* 0x0002b00001307983 */ /* 0x000f280000100a00 */
[----:B------:R-:W4:Y:S02]  /*9c40*/  LDL.64 R44, [R1+0x2d0] ;  /* 0x0002d000012c7983 */ /* 0x000f240000100a00 */
[----:B------:R-:W1:Y:S02]  /*9c50*/  MUFU.EX2 R163, R163 ;  /* 0x000000a300a37308 */ /* 0x000e640000000800 */
[----:B------:R-:W4:Y:S04]  /*9c60*/  LDL.64 R40, [R1+0x2f0] ;  /* 0x0002f00001287983 */ /* 0x000f280000100a00 */
[----:B------:R-:W4:Y:S02]  /*9c70*/  LDL.64 R36, [R1+0x310] ;  /* 0x0003100001247983 */ /* 0x000f240000100a00 */
[----:B------:R0:W-:Y:S02]  /*9c80*/  MUFU.EX2 R149, R11 ;  /* 0x0000000b00957308 */ /* 0x0001e40000000800 */
[----:B------:R-:W4:Y:S04]  /*9c90*/  LDL.64 R32, [R1+0x330] ;  /* 0x0003300001207983 */ /* 0x000f280000100a00 */
[----:B------:R-:W4:Y:S02]  /*9ca0*/  LDL.64 R24, [R1+0x370] ;  /* 0x0003700001187983 */ /* 0x000f240000100a00 */
[----:B------:R-:W1:Y:S02]  /*9cb0*/  MUFU.EX2 R156, R156 ;  /* 0x0000009c009c7308 */ /* 0x000e640000000800 */
        /* <DEDUP_REMOVED lines=25> */
[-CC-:B------:R-:W-:Y:S01]  /*9e50*/  FFMA.FTZ R165, R142, R144.reuse, -R145.reuse ;  /* 0x000000908ea57223 */ /* 0x180fe20000010891 */
[----:B------:R-:W0:Y:S01]  /*9e60*/  MUFU.EX2 R158, R158 ;  /* 0x0000009e009e7308 */ /* 0x000e220000000800 */
[----:B------:R-:W-:Y:S01]  /*9e70*/  FFMA.FTZ R142, R150, R144, -R145 ;  /* 0x00000090968e7223 */ /* 0x000fe20000010891 */
[----:B------:R-:W-:-:S04]  /*9e80*/  FFMA.FTZ R150, R135, R168, R170 ;  /* 0x000000a887967223 */ /* 0x000fc800000100aa */
[----:B-1----:R-:W-:Y:S02]  /*9e90*/  FADD.FTZ R150, R161, R150 ;  /* 0x00000096a1967221 */ /* 0x002fe40000010000 */
[----:B------:R-:W1:Y:S02]  /*9ea0*/  MUFU.EX2 R173, R173 ;  /* 0x000000ad00ad7308 */ /* 0x000e640000000800 */
[----:B------:R-:W-:-:S04]  /*9eb0*/  FADD.FTZ R151, R163, R150 ;  /* 0x00000096a3977221 */ /* 0x000fc80000010000 */
[----:B------:R-:W-:-:S04]  /*9ec0*/  FADD.FTZ R151, R156, R151 ;  /* 0x000000979c977221 */ /* 0x000fc80000010000 */
[----:B0-----:R-:W-:Y:S01]  /*9ed0*/  FADD.FTZ R150, R158, R151 ;  /* 0x000000979e967221 */ /* 0x001fe20000010000 */
[----:B------:R-:W-:-:S03]  /*9ee0*/  FFMA.FTZ R167, R178, R144, -R145 ;  /* 0x00000090b2a77223 */ /* 0x000fc60000010891 */
[----:B-1----:R-:W-:Y:S02]  /*9ef0*/  FADD.FTZ R178, R173, R150 ;  /* 0x00000096adb27221 */ /* 0x002fe40000010000 */
[----:B------:R0:W5:Y:S01]  /*9f00*/  LDL.64 R150, [R1+0x1c0] ;  /* 0x0001c00001967983 */ /* 0x0001620000100a00 */
[----:B------:R-:W1:Y:S08]  /*9f10*/  MUFU.EX2 R160, R160 ;  /* 0x000000a000a07308 */ /* 0x000e700000000800 */
[----:B------:R-:W0:Y:S08]  /*9f20*/  MUFU.EX2 R157, R157 ;  /* 0x0000009d009d7308 */ /* 0x000e300000000800 */
[----:B------:R-:W0:Y:S01]  /*9f30*/  MUFU.EX2 R162, R162 ;  /* 0x000000a200a27308 */ /* 0x000e220000000800 */
[----:B-1----:R-:W-:-:S07]  /*9f40*/  FFMA.FTZ R134, R149, R134, R160 ;  /* 0x0000008695867223 */ /* 0x002fce00000100a0 */
[----:B------:R-:W1:Y:S01]  /*9f50*/  MUFU.EX2 R189, R189 ;  /* 0x000000bd00bd7308 */ /* 0x000e620000000800 */
[----:B0-----:R-:W-:-:S07]  /*9f60*/  FADD.FTZ R135, R157, R134 ;  /* 0x000000869d877221 */ /* 0x001fce0000010000 */
[----:B------:R-:W0:Y:S01]  /*9f70*/  MUFU.EX2 R192, R192 ;  /* 0x000000c000c07308 */ /* 0x000e220000000800 */
[----:B------:R-:W-:-:S07]  /*9f80*/  FADD.FTZ R134, R162, R135 ;  /* 0x00000087a2867221 */ /* 0x000fce0000010000 */
[----:B------:R-:W0:Y:S01]  /*9f90*/  MUFU.EX2 R187, R187 ;  /* 0x000000bb00bb7308 */ /* 0x000e220000000800 */
[----:B-1----:R-:W-:-:S07]  /*9fa0*/  FADD.FTZ R135, R189, R134 ;  /* 0x00000086bd877221 */ /* 0x002fce0000010000 */
[----:B------:R-:W1:Y:S08]  /*9fb0*/  MUFU.EX2 R159, R159 ;  /* 0x0000009f009f7308 */ /* 0x000e700000000800 */
[----:B------:R-:W1:Y:S01]  /*9fc0*/  MUFU.EX2 R185, R185 ;  /* 0x000000b900b97308 */ /* 0x000e620000000800 */
[----:B0-----:R-:W-:-:S07]  /*9fd0*/  FADD.FTZ R134, R192, R135 ;  /* 0x00000087c0867221 */ /* 0x001fce0000010000 */
[----:B------:R-:W0:Y:S08]  /*9fe0*/  MUFU.EX2 R152, R152 ;  /* 0x0000009800987308 */ /* 0x000e300000000800 */
[----:B------:R-:W0:Y:S01]  /*9ff0*/  MUFU.EX2 R190, R190 ;  /* 0x000000be00be7308 */ /* 0x000e220000000800 */
[----:B------:R-:W-:-:S07]  /*a000*/  FADD.FTZ R134, R187, R134 ;  /* 0x00000086bb867221 */ /* 0x000fce0000010000 */
[----:B------:R-:W0:Y:S08]  /*a010*/  MUFU.EX2 R153, R153 ;  /* 0x0000009900997308 */ /* 0x000e300000000800 */
[----:B------:R-:W0:Y:S01]  /*a020*/  MUFU.EX2 R183, R183 ;  /* 0x000000b700b77308 */ /* 0x000e220000000800 */
[----:B-1----:R-:W-:Y:S01]  /*a030*/  FADD.FTZ R171, R159, R178 ;  /* 0x000000b29fab7221 */ /* 0x002fe20000010000 */
[----:B------:R-:W-:-:S06]  /*a040*/  FADD.FTZ R135, R185, R134 ;  /* 0x00000086b9877221 */ /* 0x000fcc0000010000 */
[----:B------:R-:W1:Y:S08]  /*a050*/  MUFU.EX2 R148, R148 ;  /* 0x0000009400947308 */ /* 0x000e700000000800 */
[----:B------:R-:W1:Y:S01]  /*a060*/  MUFU.EX2 R188, R188 ;  /* 0x000000bc00bc7308 */ /* 0x000e620000000800 */
[----:B0-----:R-:W-:Y:S01]  /*a070*/  FADD.FTZ R178, R152, R171 ;  /* 0x000000ab98b27221 */ /* 0x001fe20000010000 */
[----:B------:R-:W-:-:S06]  /*a080*/  FADD.FTZ R134, R190, R135 ;  /* 0x00000087be867221 */ /* 0x000fcc0000010000 */
[----:B------:R-:W0:Y:S08]  /*a090*/  MUFU.EX2 R155, R155 ;  /* 0x0000009b009b7308 */ /* 0x000e300000000800 */
[----:B------:R-:W0:Y:S01]  /*a0a0*/  MUFU.EX2 R181, R181 ;  /* 0x000000b500b57308 */ /* 0x000e220000000800 */
[----:B------:R-:W-:Y:S01]  /*a0b0*/  FADD.FTZ R175, R153, R178 ;  /* 0x000000b299af7221 */ /* 0x000fe20000010000 */
[----:B------:R-:W-:-:S06]  /*a0c0*/  FADD.FTZ R135, R183, R134 ;  /* 0x00000086b7877221 */ /* 0x000fcc0000010000 */
[----:B------:R-:W2:Y:S08]  /*a0d0*/  MUFU.EX2 R146, R146 ;  /* 0x0000009200927308 */ /* 0x000eb00000000800 */
[----:B------:R-:W3:Y:S01]  /*a0e0*/  MUFU.EX2 R154, R154 ;  /* 0x0000009a009a7308 */ /* 0x000ee20000000800 */
[----:B-1----:R-:W-:Y:S01]  /*a0f0*/  FADD.FTZ R178, R148, R175 ;  /* 0x000000af94b27221 */ /* 0x002fe20000010000 */
[----:B------:R-:W-:-:S06]  /*a100*/  FADD.FTZ R134, R188, R135 ;  /* 0x00000087bc867221 */ /* 0x000fcc0000010000 */
[----:B------:R-:W1:Y:S01]  /*a110*/  MUFU.EX2 R165, R165 ;  /* 0x000000a500a57308 */ /* 0x000e620000000800 */
[----:B------:R-:W-:-:S07]  /*a120*/  FFMA.FTZ R186, R180, R144, -R145 ;  /* 0x00000090b4ba7223 */ /* 0x000fce0000010891 */
[----:B------:R-:W1:Y:S01]  /*a130*/  MUFU.EX2 R164, R164 ;  /* 0x000000a400a47308 */ /* 0x000e620000000800 */
[----:B0-----:R-:W-:Y:S01]  /*a140*/  FADD.FTZ R175, R155, R178 ;  /* 0x000000b29baf7221 */ /* 0x001fe20000010000 */
[----:B------:R-:W-:-:S06]  /*a150*/  FADD.FTZ R135, R181, R134 ;  /* 0x00000086b5877221 */ /* 0x000fcc0000010000 */
[----:B------:R-:W-:Y:S01]  /*a160*/  MUFU.EX2 R147, R147 ;  /* 0x0000009300937308 */ /* 0x000fe20000000800 */
[----:B------:R-:W-:-:S07]  /*a170*/  FFMA.FTZ R184, R182, R144, -R145 ;  /* 0x00000090b6b87223 */ /* 0x000fce0000010891 */
[----:B------:R-:W0:Y:S01]  /*a180*/  MUFU.EX2 R142, R142 ;  /* 0x0000008e008e7308 */ /* 0x000e220000000800 */
[----:B--2---:R-:W-:Y:S01]  /*a190*/  FADD.FTZ R134, R146, R175 ;  /* 0x000000af92867221 */ /* 0x004fe20000010000 */
[----:B---3--:R-:W-:-:S06]  /*a1a0*/  FADD.FTZ R135, R154, R135 ;  /* 0x000000879a877221 */ /* 0x008fcc0000010000 */
[----:B------:R-:W-:Y:S01]  /*a1b0*/  MUFU.EX2 R143, R143 ;  /* 0x0000008f008f7308 */ /* 0x000fe20000000800 */
[----:B------:R-:W-:-:S07]  /*a1c0*/  FFMA.FTZ R169, R194, R144, -R145 ;  /* 0x00000090c2a97223 */ /* 0x000fce0000010891 */
[----:B------:R-:W2:Y:S01]  /*a1d0*/  MUFU.EX2 R167, R167 ;  /* 0x000000a700a77308 */ /* 0x000ea20000000800 */
[----:B-1----:R-:W-:Y:S01]  /*a1e0*/  FADD.FTZ R175, R165, R134 ;  /* 0x00000086a5af7221 */ /* 0x002fe20000010000 */
[----:B------:R-:W-:-:S06]  /*a1f0*/  FADD.FTZ R134, R164, R135 ;  /* 0x00000087a4867221 */ /* 0x000fcc0000010000 */
[----:B------:R-:W-:Y:S01]  /*a200*/  MUFU.EX2 R166, R166 ;  /* 0x000000a600a67308 */ /* 0x000fe20000000800 */
        /* <DEDUP_REMOVED lines=8> */
[----:B------:R-:W-:-:S06]  /*a290*/  FADD.FTZ R135, R143, R134 ;  /* 0x000000868f877221 */ /* 0x000fcc0000010000 */
        /* <DEDUP_REMOVED lines=20> */
[----:B------:R-:W-:Y:S08]  /*a3e0*/  MUFU.EX2 R136, R136 ;  /* 0x0000008800887308 */ /* 0x000ff00000000800 */
[----:B------:R-:W1:Y:S01]  /*a3f0*/  MUFU.EX2 R178, R178 ;  /* 0x000000b200b27308 */ /* 0x000e620000000800 */
[----:B0-----:R-:W-:Y:S01]  /*a400*/  FADD.FTZ R144, R182, R145 ;  /* 0x00000091b6907221 */ /* 0x001fe20000010000 */
[----:B------:R-:W-:-:S06]  /*a410*/  FADD.FTZ R134, R138, R135 ;  /* 0x000000878a867221 */ /* 0x000fcc0000010000 */
[----:B------:R-:W-:Y:S08]  /*a420*/  MUFU.EX2 R132, R132 ;  /* 0x0000008400847308 */ /* 0x000ff00000000800 */
[----:B------:R-:W0:Y:S01]  /*a430*/  MUFU.EX2 R175, R175 ;  /* 0x000000af00af7308 */ /* 0x000e220000000800 */
[----:B--2---:R-:W-:Y:S01]  /*a440*/  FADD.FTZ R145, R179, R144 ;  /* 0x00000090b3917221 */ /* 0x004fe20000010000 */
[----:B------:R-:W-:-:S06]  /*a450*/  FADD.FTZ R135, R137, R134 ;  /* 0x0000008689877221 */ /* 0x000fcc0000010000 */
[----:B------:R-:W2:Y:S08]  /*a460*/  MUFU.EX2 R133, R133 ;  /* 0x0000008500857308 */ /* 0x000eb00000000800 */
[----:B------:R-:W3:Y:S01]  /*a470*/  MUFU.EX2 R180, R180 ;  /* 0x000000b400b47308 */ /* 0x000ee20000000800 */
[----:B-1----:R-:W-:Y:S01]  /*a480*/  FADD.FTZ R134, R178, R145 ;  /* 0x00000091b2867221 */ /* 0x002fe20000010000 */
[----:B------:R-:W-:-:S03]  /*a490*/  FADD.FTZ R135, R136, R135 ;  /* 0x0000008788877221 */ /* 0x000fc60000010000 */
[----:B0-----:R-:W-:Y:S01]  /*a4a0*/  FADD.FTZ R145, R175, R134 ;  /* 0x00000086af917221 */ /* 0x001fe20000010000 */
[----:B------:R-:W-:Y:S01]  /*a4b0*/  FADD.FTZ R144, R132, R135 ;  /* 0x0000008784907221 */ /* 0x000fe20000010000 */
[C---:B------:R-:W-:Y:S01]  /*a4c0*/  FMUL.FTZ R135, R149.reuse, R177 ;  /* 0x000000b195877220 */ /* 0x040fe20000410000 */
[----:B------:R-:W-:Y:S01]  /*a4d0*/  FMUL.FTZ R134, R149, R176 ;  /* 0x000000b095867220 */ /* 0x000fe20000410000 */
[C---:B------:R-:W-:Y:S01]  /*a4e0*/  FMUL.FTZ R131, R168.reuse, R131 ;  /* 0x00000083a8837220 */ /* 0x040fe20000410000 */
[----:B--2---:R-:W-:Y:S01]  /*a4f0*/  FADD.FTZ R144, R133, R144 ;  /* 0x0000009085907221 */ /* 0x004fe20000010000 */
[----:B------:R-:W-:Y:S01]  /*a500*/  FMUL.FTZ R130, R168, R130 ;  /* 0x00000082a8827220 */ /* 0x000fe20000410000 */
[C---:B------:R-:W-:Y:S01]  /*a510*/  FMUL.FTZ R129, R149.reuse, R129 ;  /* 0x0000008195817220 */ /* 0x040fe20000410000 */
[C---:B------:R-:W-:Y:S01]  /*a520*/  FMUL.FTZ R128, R149.reuse, R128 ;  /* 0x0000008095807220 */ /* 0x040fe20000410000 */
[C---:B------:R-:W-:Y:S01]  /*a530*/  FMUL.FTZ R127, R149.reuse, R127 ;  /* 0x0000007f957f7220 */ /* 0x040fe20000410000 */
[C---:B------:R-:W-:Y:S01]  /*a540*/  FMUL.FTZ R126, R149.reuse, R126 ;  /* 0x0000007e957e7220 */ /* 0x040fe20000410000 */
[C---:B------:R-:W-:Y:S01]  /*a550*/  FMUL.FTZ R125, R149.reuse, R125 ;  /* 0x0000007d957d7220 */ /* 0x040fe20000410000 */
[----:B---3--:R-:W-:Y:S01]  /*a560*/  FADD.FTZ R145, R180, R145 ;  /* 0x00000091b4917221 */ /* 0x008fe20000010000 */
        /* <DEDUP_REMOVED lines=119> */
[----:B------:R-:W-:Y:S01]  /*ace0*/  STL.64 [R1+0x1e0], R144 ;  /* 0x0001e09001007387 */ /* 0x000fe20000100a00 */
[----:B------:R-:W-:-:S03]  /*acf0*/  LOP3.LUT R172, R172, 0x1, RZ, 0xfc, !PT ;  /* 0x00000001acac7812 */ /* 0x000fc600078efcff */
        /* <DEDUP_REMOVED lines=64> */
[----:B------:R-:W-:Y:S01]  /*b100*/  ISETP.NE.AND P1, PT, R172, 0x3, PT ;  /* 0x00000003ac00780c */ /* 0x000fe20003f25270 */
[----:B------:R-:W-:Y:S01]  /*b110*/  BSSY B0, `(.L_x_11033) ;  /* 0x000001c000007945 */ /* 0x000fe20003800000 */
[----:B------:R-:W-:Y:S01]  /*b120*/  F2FP.BF16.F32.PACK_AB R160, R157, R160 ;  /* 0x000000a09da0723e */ /* 0x000fe200000010ff */
[----:B------:R0:W-:Y:S01]  /*b130*/  STL [R1+0x1d4], R174 ;  /* 0x0001d4ae01007387 */ /* 0x0001e20000100800 */
        /* <DEDUP_REMOVED lines=21> */
[----:B0-----:R-:W-:Y:S02]  /*b290*/  F2FP.BF16.F32.PACK_AB R174, R133, R132 ;  /* 0x0000008485ae723e */ /* 0x001fe400000010ff */
[----:B------:R-:W-:Y:S01]  /*b2a0*/  F2FP.BF16.F32.PACK_AB R175, R180, R175 ;  /* 0x000000afb4af723e */ /* 0x000fe200000010ff */
[----:B------:R-:W-:Y:S06]  /*b2b0*/  @!P1 BRA `(.L_x_11034) ;  /* 0x0000000000049947 */ /* 0x000fec0003800000 */
[----:B------:R-:W-:Y:S01]  /*b2c0*/  BPT.TRAP 0x1 ;  /* 0x000000040000795c */ /* 0x000fe20000300000 */
.L_x_11034:
[----:B------:R-:W-:Y:S05]  /*b2d0*/  BSYNC B0 ;  /* 0x0000000000007941 */ /* 0x000fea0003800000 */
.L_x_11033:
        /* <DEDUP_REMOVED lines=8> */
.L_x_11036:
[----:B------:R-:W-:Y:S05]  /*b360*/  BSYNC B0 ;  /* 0x0000000000007941 */ /* 0x000fea0003800000 */
.L_x_11035:
[----:B------:R-:W-:Y:S04]  /*b370*/  BSSY B0, `(.L_x_11037) ;  /* 0x0000004000007945 */ /* 0x000fe80003800000 */
[----:B-1----:R-:W-:Y:S05]  /*b380*/  @P0 BRA `(.L_x_11038) ;  /* 0x0000000000080947 */ /* 0x002fea0003800000 */
[----:B------:R-:W1:Y:S02]  /*b390*/  SYNCS.PHASECHK.TRANS64.TRYWAIT P0, [R150+URZ], R151 ;  /* 0x00000097960075a7 */ /* 0x000e64000800017f */
[----:B-1----:R-:W-:Y:S05]  /*b3a0*/  @!P0 BRA `(.L_x_11039) ;  /* 0x0000011c00888947 */ /* 0x002fea0003800000 */
.L_x_11038:
[----:B------:R-:W-:Y:S05]  /*b3b0*/  BSYNC B0 ;  /* 0x0000000000007941 */ /* 0x000fea0003800000 */
.L_x_11037:
        /* <DEDUP_REMOVED lines=56> */
[----:B01----:R-:W4:Y:S04]  /*b740*/  LDL R150, [R1+0x2d8] ;  /* 0x0002d80001967983 */ /* 0x003f280000100800 */
        /* <DEDUP_REMOVED lines=71> */
[----:B--2---:R-:W-:Y:S04]  /*bbc0*/  STL [R1+0x200], R4 ;  /* 0x0002000401007387 */ /* 0x004fe80000100800 */
[----:B---3--:R0:W-:Y:S04]  /*bbd0*/  STL [R1+0x210], R6 ;  /* 0x0002100601007387 */ /* 0x0081e80000100800 */
[----:B----4-:R1:W-:Y:S04]  /*bbe0*/  STL [R1+0x368], R5 ;  /* 0x0003680501007387 */ /* 0x0103e80000100800 */
[----:B------:R2:W-:Y:S04]  /*bbf0*/  STL [R1+0x36c], R7 ;  /* 0x00036c0701007387 */ /* 0x0005e80000100800 */
[----:B0-----:R-:W3:Y:S04]  /*bc00*/  LDL R6, [R1+0x68] ;  /* 0x0000680001067983 */ /* 0x001ee80000100800 */
[----:B-1----:R-:W4:Y:S04]  /*bc10*/  LDL.64 R4, [R1+0x80] ;  /* 0x0000800001047983 */ /* 0x002f280000100a00 */
[----:B--2---:R-:W4:Y:S04]  /*bc20*/  LDL R7, [R1+0x1c0] ;  /* 0x0001c00001077983 */ /* 0x004f280000100800 */
        /* <DEDUP_REMOVED lines=156> */
[----:B------:R-:W-:Y:S05]  /*c5f0*/  WARPSYNC.ALL ;  /* 0x0000000000007948 */ /* 0x000fea0003800000 */
[----:B------:R0:W-:Y:S01]  /*c600*/  BAR.SYNC.DEFER_BLOCKING R228, 0x100 ;  /* 0x000400e40000751d */ /* 0x0001e20000010000 */
[----:B------:R-:W-:Y:S01]  /*c610*/  IMAD R4, R7, 0xc00, R4 ;  /* 0x00000c0007047824 */ /* 0x000fe200078e0204 */
[----:B------:R-:W-:-:S02]  /*c620*/  ISETP.NE.U32.AND P0, PT, R6, RZ, PT ;  /* 0x000000ff0600720c */ /* 0x000fc40003f05070 */
[----:B------:R-:W-:Y:S02]  /*c630*/  R2UR UR7, R5 ;  /* 0x00000000050772ca */ /* 0x000fe400000e0000 */
[----:B------:R-:W-:-:S09]  /*c640*/  R2UR UR6, R4 ;  /* 0x00000000040672ca */ /* 0x000fd200000e0000 */
[----:B------:R-:W-:Y:S01]  /*c650*/  VOTEU.ANY UP0, P0 ;  /* 0x00000000003f7886 */ /* 0x000fe20000000100 */
[----:B------:R-:W-:Y:S02]  /*c660*/  VIADD R6, R4, 0x80 ;  /* 0x0000008004067836 */ /* 0x000fe40000000000 */
[----:B------:R-:W-:Y:S01]  /*c670*/  IMAD.MOV.U32 R7, RZ, RZ, R5 ;  /* 0x000000ffff077224 */ /* 0x000fe200078e0005 */
[----:B--2---:R-:W-:-:S06]  /*c680*/  WARPGROUP.ARRIVE ;  /* 0x00000000000079c5 */ /* 0x004fcc0000000000 */
[----:B------:R-:W-:Y:S01]  /*c690*/  HGMMA.64x256x16.F32.BF16 R24, R160, gdesc[UR4].tnspB, R24, UP0, gsb0 ;  /* 0x43e00004a0187df0 */ /* 0x000fe2000b801818 */
        /* <DEDUP_REMOVED lines=119> */
[----:B------:R-:W-:Y:S01]  /*ce10*/  VIADD R4, R4, 0x280 ;  /* 0x0000028004047836 */ /* 0x000fe20000000000 */
        /* <DEDUP_REMOVED lines=37> */
[----:B------:R-:W-:Y:S02]  /*d070*/  R2UR UR7, R5 ;  /* 0x00000000050772ca */ /* 0x000fe400000e0000 */
        /* <DEDUP_REMOVED lines=70> */
[----:B-1----:R-:W2:Y:S04]  /*d4e0*/  LDL R70, [R1+0x204] ;  /* 0x0002040001467983 */ /* 0x002ea80000100800 */
[----:B---3--:R-:W3:Y:S04]  /*d4f0*/  LDL R72, [R1+0x208] ;  /* 0x0002080001487983 */ /* 0x008ee80000100800 */
[----:B------:R-:W3:Y:S04]  /*d500*/  LDL R74, [R1+0x20c] ;  /* 0x00020c00014a7983 */ /* 0x000ee80000100800 */
[----:B------:R-:W3:Y:S04]  /*d510*/  LDL R6, [R1+0x210] ;  /* 0x0002100001067983 */ /* 0x000ee80000100800 */
[----:B----4-:R-:W4:Y:S04]  /*d520*/  LDL R76, [R1+0x214] ;  /* 0x00021400014c7983 */ /* 0x010f280000100800 */
[----:B------:R-:W4:Y:S04]  /*d530*/  LDL R78, [R1+0x218] ;  /* 0x00021800014e7983 */ /* 0x000f280000100800 */
[----:B0-----:R-:W4:Y:S04]  /*d540*/  LDL R80, [R1+0x21c] ;  /* 0x00021c0001507983 */ /* 0x001f280000100800 */
        /* <DEDUP_REMOVED lines=259> */
.L_x_11041:
[----:B------:R-:W-:Y:S05]  /*e580*/  BSYNC B0 ;  /* 0x0000000000007941 */ /* 0x000fea0003800000 */
.L_x_11040:
        /* <DEDUP_REMOVED lines=9> */
.L_x_11023:
[----:B------:R-:W-:-:S13]  /*e620*/  ISETP.GE.AND P0, PT, R0, UR40, PT ;  /* 0x0000002800007c0c */ /* 0x000fda000bf06270 */
[----:B------:R-:W-:Y:S05]  /*e630*/  @!P0 BRA `(.L_x_11043) ;  /* 0x0000007000b08947 */ /* 0x000fea0003800000 */
.L_x_11072:
[----:B------:R-:W2:Y:S04]  /*e640*/  LDL R4, [R1+0x1c0] ;  /* 0x0001c00001047983 */ /* 0x000ea80000100800 */
[----:B01----:R-:W3:Y:S01]  /*e650*/  LDL R2, [R1+0x1c8] ;  /* 0x0001c80001027983 */ /* 0x003ee20000100800 */
[----:B--2---:R-:W-:-:S05]  /*e660*/  VIADD R4, R4, 0x1 ;  /* 0x0000000104047836 */ /* 0x004fca0000000000 */
[----:B------:R-:W-:-:S13]  /*e670*/  ISETP.NE.AND P0, PT, R4, 0x2, PT ;  /* 0x000000020400780c */ /* 0x000fda0003f05270 */
[----:B------:R0:W5:Y:S04]  /*e680*/  @P0 LDL R6, [R1+0x1c4] ;  /* 0x0001c40001060983 */ /* 0x0001680000100800 */
[----:B------:R-:W2:Y:S01]  /*e690*/  @!P0 LDL R3, [R1+0x1c4] ;  /* 0x0001c40001038983 */ /* 0x000ea20000100800 */
[----:B---3--:R-:W-:-:S03]  /*e6a0*/  VIADD R2, R2, 0x1 ;  /* 0x0000000102027836 */ /* 0x008fc60000000000 */
[----:B------:R1:W-:Y:S04]  /*e6b0*/  STL [R1+0x1c0], R4 ;  /* 0x0001c00401007387 */ /* 0x0003e80000100800 */
[----:B------:R0:W-:Y:S04]  /*e6c0*/  STL [R1+0x1c8], R2 ;  /* 0x0001c80201007387 */ /* 0x0001e80000100800 */
[----:B------:R0:W-:Y:S01]  /*e6d0*/  @!P0 STL [R1+0x1c0], RZ ;  /* 0x0001c0ff01008387 */ /* 0x0001e20000100800 */
[----:B--2---:R-:W-:-:S05]  /*e6e0*/  @!P0 LOP3.LUT R6, R3, 0x1, RZ, 0x3c, !PT ;  /* 0x0000000103068812 */ /* 0x004fca00078e3cff */
[----:B------:R0:W-:Y:S04]  /*e6f0*/  @!P0 STL [R1+0x1c4], R6 ;  /* 0x0001c40601008387 */ /* 0x0001e80000100800 */
[----:B------:R-:W2:Y:S01]  /*e700*/  LD.E R3, desc[UR36][R16.64] ;  /* 0x0000002410037980 */ /* 0x000ea2000c101900 */
[----:B------:R-:W-:Y:S05]  /*e710*/  YIELD ;  /* 0x0000000000007946 */ /* 0x000fea0003800000 */
[----:B------:R-:W-:Y:S01]  /*e720*/  BSSY B0, `(.L_x_11044) ;  /* 0x0000006000007945 */ /* 0x000fe20003800000 */
[----:B-1----:R-:W-:Y:S01]  /*e730*/  @!P0 IMAD.MOV.U32 R4, RZ, RZ, RZ ;  /* 0x000000ffff048224 */ /* 0x002fe200078e00ff */
[----:B--2---:R-:W-:-:S04]  /*e740*/  LOP3.LUT R3, R3, 0x1, RZ, 0xfc, !PT ;  /* 0x0000000103037812 */ /* 0x004fc800078efcff */
[----:B------:R-:W-:-:S13]  /*e750*/  ISETP.NE.AND P1, PT, R3, 0x3, PT ;  /* 0x000000030300780c */ /* 0x000fda0003f25270 */
[----:B0-----:R-:W-:Y:S05]  /*e760*/  @!P1 BRA `(.L_x_11045) ;  /* 0x0000000000049947 */ /* 0x001fea0003800000 */
[----:B------:R-:W-:Y:S01]  /*e770*/  BPT.TRAP 0x1 ;  /* 0x000000040000795c */ /* 0x000fe20000300000 */
.L_x_11045:
[----:B------:R-:W-:Y:S05]  /*e780*/  BSYNC B0 ;  /* 0x0000000000007941 */ /* 0x000fea0003800000 */
.L_x_11044:
[----:B------:R-:W2:Y:S01]  /*e790*/  LD.E.64 R2, desc[UR36][R16.64+0x18] ;  /* 0x0000182410027980 */ /* 0x000ea2000c101b00 */
[----:B-----5:R-:W-:Y:S02]  /*e7a0*/  SHF.L.U32 R5, R6, 0x1f, RZ ;  /* 0x0000001f06057819 */ /* 0x020fe400000006ff */
[----:B--2---:R-:W-:-:S05]  /*e7b0*/  MOV R3, R2 ;  /* 0x0000000200037202 */ /* 0x004fca0000000f00 */
[----:B------:R-:W-:-:S04]  /*e7c0*/  IMAD R4, R4, 0x8, R3 ;  /* 0x0000000804047824 */ /* 0x000fc800078e0203 */
[----:B------:R0:W1:Y:S01]  /*e7d0*/  SYNCS.PHASECHK.TRANS64.TRYWAIT P0, [R4+URZ], R5 ;  /* 0x00000005040075a7 */ /* 0x000062000800017f */
[----:B------:R-:W2:Y:S04]  /*e7e0*/  LD.E R2, desc[UR36][R16.64] ;  /* 0x0000002410027980 */ /* 0x000ea8000c101900 */
[----:B------:R0:W5:Y:S01]  /*e7f0*/  LDL.64 R6, [R1+0x1c0] ;  /* 0x0001c00001067983 */ /* 0x0001620000100a00 */
[----:B------:R-:W-:Y:S01]  /*e800*/  BSSY B0, `(.L_x_11046) ;  /* 0x0000005000007945 */ /* 0x000fe20003800000 */
[----:B--2---:R-:W-:-:S04]  /*e810*/  LOP3.LUT R2, R2, 0x1, RZ, 0xfc, !PT ;  /* 0x0000000102027812 */ /* 0x004fc800078efcff */
[----:B------:R-:W-:-:S13]  /*e820*/  ISETP.NE.AND P1, PT, R2, 0x3, PT ;  /* 0x000000030200780c */ /* 0x000fda0003f25270 */
[----:B01----:R-:W-:Y:S05]  /*e830*/  @!P1 BRA `(.L_x_11047) ;  /* 0x0000000000049947 */ /* 0x003fea0003800000 */
[----:B------:R-:W-:Y:S01]  /*e840*/  BPT.TRAP 0x1 ;  /* 0x000000040000795c */ /* 0x000fe20000300000 */
.L_x_11047:
[----:B------:R-:W-:Y:S05]  /*e850*/  BSYNC B0 ;  /* 0x0000000000007941 */ /* 0x000fea0003800000 */
.L_x_11046:
[----:B------:R-:W-:Y:S04]  /*e860*/  BSSY B0, `(.L_x_11048) ;  /* 0x0000008000007945 */ /* 0x000fe80003800000 */
[----:B------:R-:W-:Y:S05]  /*e870*/  @P0 BRA `(.L_x_11049) ;  /* 0x0000000000180947 */ /* 0x000fea0003800000 */
[----:B------:R-:W2:Y:S01]  /*e880*/  LD.E.64 R2, desc[UR36][R16.64+0x18] ;  /* 0x0000182410027980 */ /* 0x000ea2000c101b00 */
[----:B-----5:R-:W-:Y:S02]  /*e890*/  SHF.L.U32 R5, R7, 0x1f, RZ ;  /* 0x0000001f07057819 */ /* 0x020fe400000006ff */
[----:B--2---:R-:W-:-:S05]  /*e8a0*/  MOV R3, R2 ;  /* 0x0000000200037202 */ /* 0x004fca0000000f00 */
[----:B------:R-:W-:-:S04]  /*e8b0*/  IMAD R2, R6, 0x8, R3 ;  /* 0x0000000806027824 */ /* 0x000fc800078e0203 */
[----:B------:R-:W0:Y:S02]  /*e8c0*/  SYNCS.PHASECHK.TRANS64.TRYWAIT P0, [R2+URZ], R5 ;  /* 0x00000005020075a7 */ /* 0x000e24000800017f */
[----:B0-----:R-:W-:Y:S05]  /*e8d0*/  @!P0 BRA `(.L_x_11050) ;  /* 0x000000e800508947 */ /* 0x001fea0003800000 */
.L_x_11049:
[----:B------:R-:W-:Y:S05]  /*e8e0*/  BSYNC B0 ;  /* 0x0000000000007941 */ /* 0x000fea0003800000 */
.L_x_11048:
[----:B-----5:R-:W2:Y:S04]  /*e8f0*/  LDL R7, [R1+0x1c0] ;  /* 0x0001c00001077983 */ /* 0x020ea80000100800 */
[----:B0-----:R-:W2:Y:S01]  /*e900*/  LDL.64 R2, [R1+0x78] ;  /* 0x0000780001027983 */ /* 0x001ea20000100a00 */
        /* <DEDUP_REMOVED lines=8> */
[C---:B------:R-:W-:Y:S01]  /*e990*/  R2UR UR6, R2.reuse ;  /* 0x00000000020672ca */ /* 0x040fe200000e0000 */
[----:B------:R-:W-:Y:S01]  /*e9a0*/  VIADD R6, R2, 0x2 ;  /* 0x0000000202067836 */ /* 0x000fe20000000000 */
[----:B------:R0:W-:Y:S01]  /*e9b0*/  STL [R1+0x60], RZ ;  /* 0x000060ff01007387 */ /* 0x0001e20000100800 */
[----:B------:R-:W-:Y:S01]  /*e9c0*/  IMAD.MOV.U32 R7, RZ, RZ, R3 ;  /* 0x000000ffff077224 */ /* 0x000fe200078e0003 */
[----:B---3--:R-:W-:Y:S02]  /*e9d0*/  R2UR UR4, R12 ;  /* 0x000000000c0472ca */ /* 0x008fe400000e0000 */
[----:B------:R-:W-:Y:S01]  /*e9e0*/  R2UR UR5, R13 ;  /* 0x000000000d0572ca */ /* 0x000fe200000e0000 */
[----:B----4-:R-:W-:-:S02]  /*e9f0*/  VIADD R4, R4, 0x2 ;  /* 0x0000000204047836 */ /* 0x010fc40000000000 */
[----:B------:R-:W-:Y:S02]  /*ea00*/  VIADD R8, R8, 0x4 ;  /* 0x0000000408087836 */ /* 0x000fe40000000000 */
[----:B--2---:R-:W-:-:S08]  /*ea10*/  VIADD R10, R10, 0x6 ;  /* 0x000000060a0a7836 */ /* 0x004fd00000000000 */
[----:B------:R-:W-:Y:S01]  /*ea20*/  HGMMA.64x96x16.F32.BF16 R24, gdesc[UR4], RZ, !UPT, gsb0 ;  /* 0x01600000041879f0 */ /* 0x000fe2000c0018ff */
[----:B------:R-:W-:Y:S02]  /*ea30*/  R2UR UR6, R6 ;  /* 0x00000000060672ca */ /* 0x000fe400000e0000 */
[----:B------:R-:W-:Y:S02]  /*ea40*/  R2UR UR7, R7 ;  /* 0x00000000070772ca */ /* 0x000fe400000e0000 */
[----:B------:R-:W-:Y:S01]  /*ea50*/  R2UR UR4, R4 ;  /* 0x00000000040472ca */ /* 0x000fe200000e0000 */
[C---:B------:R-:W-:Y:S01]  /*ea60*/  VIADD R4, R2.reuse, 0x4 ;  /* 0x0000000402047836 */ /* 0x040fe20000000000 */
[----:B------:R-:W-:Y:S01]  /*ea70*/  R2UR UR5, R5 ;  /* 0x00000000050572ca */ /* 0x000fe200000e0000 */
[----:B------:R-:W-:Y:S02]  /*ea80*/  IMAD.MOV.U32 R5, RZ, RZ, R3 ;  /* 0x000000ffff057224 */ /* 0x000fe400078e0003 */
        /* <DEDUP_REMOVED lines=11> */
[----:B------:R-:W-:Y:S01]  /*eb40*/  R2UR UR6, R2 ;  /* 0x00000000020672ca */ /* 0x000fe200000e0000 */
[----:B------:R-:W-:Y:S01]  /*eb50*/  IMAD.MOV.U32 R2, RZ, RZ, 0x1 ;  /* 0x00000001ff027424 */ /* 0x000fe200078e00ff */
[----:B------:R-:W-:Y:S02]  /*eb60*/  R2UR UR7, R3 ;  /* 0x00000000030772ca */ /* 0x000fe400000e0000 */
[----:B------:R-:W-:Y:S01]  /*eb70*/  R2UR UR4, R10 ;  /* 0x000000000a0472ca */ /* 0x000fe200000e0000 */
[----:B------:R0:W5:Y:S01]  /*eb80*/  LDL R3, [R1+0x1c0] ;  /* 0x0001c00001037983 */ /* 0x0001620000100800 */
[----:B------:R-:W-:-:S03]  /*eb90*/  R2UR UR5, R11 ;  /* 0x000000000b0572ca */ /* 0x000fc600000e0000 */
[----:B------:R0:W-:Y:S04]  /*eba0*/  STL [R1+0x60], R2 ;  /* 0x0000600201007387 */ /* 0x0001e80000100800 */
[----:B------:R0:W-:Y:S04]  /*ebb0*/  STL [R1+0x60], R2 ;  /* 0x0000600201007387 */ /* 0x0001e80000100800 */
[----:B------:R0:W-:Y:S04]  /*ebc0*/  STL [R1+0x60], R2 ;  /* 0x0000600201007387 */ /* 0x0001e80000100800 */
[----:B------:R0:W-:Y:S01]  /*ebd0*/  STL [R1+0x60], R2 ;  /* 0x0000600201007387 */ /* 0x0001e20000100800 */
[----:B------:R-:W-:-:S02]  /*ebe0*/  WARPGROUP.DEPBAR.LE gsb0, 0x0 ;  /* 0x00008000000079c5 */ /* 0x000fc40000010000 */
[----:B------:R-:W-:-:S06]  /*ebf0*/  WARPGROUP.ARRIVE ;  /* 0x00000000000079c5 */ /* 0x000fcc0000000000 */
[----:B------:R-:W-:Y:S03]  /*ec00*/  HGMMA.64x96x16.F32.BF16 R24, gdesc[UR4], R24, gsb0 ;  /* 0x01600000041879f0 */ /* 0x000fe60008001818 */
[----:B------:R-:W-:Y:S02]  /*ec10*/  WARPGROUP.DEPBAR.LE gsb0, 0x0 ;  /* 0x00008000000079c5 */ /* 0x000fe40000010000 */
[----:B------:R0:W-:Y:S06]  /*ec20*/  BAR.ARV R227, 0x100 ;  /* 0x000400e30000751d */ /* 0x0001ec0000002000 */
[----:B------:R-:W2:Y:S01]  /*ec30*/  LD.E R4, desc[UR36][R16.64] ;  /* 0x0000002410047980 */ /* 0x000ea2000c101900 */
[----:B------:R-:W-:Y:S01]  /*ec40*/  BSSY B0, `(.L_x_11051) ;  /* 0x0000005000007945 */ /* 0x000fe20003800000 */
[----:B--2---:R-:W-:-:S04]  /*ec50*/  LOP3.LUT R4, R4, 0x1, RZ, 0xfc, !PT ;  /* 0x0000000104047812 */ /* 0x004fc800078efcff */
[----:B------:R-:W-:-:S13]  /*ec60*/  ISETP.NE.AND P0, PT, R4, 0x3, PT ;  /* 0x000000030400780c */ /* 0x000fda0003f05270 */
[----:B0-----:R-:W-:Y:S05]  /*ec70*/  @!P0 BRA `(.L_x_11052) ;  /* 0x0000000000048947 */ /* 0x001fea0003800000 */
[----:B------:R-:W-:Y:S01]  /*ec80*/  BPT.TRAP 0x1 ;  /* 0x000000040000795c */ /* 0x000fe20000300000 */
.L_x_11052:
[----:B------:R-:W-:Y:S05]  /*ec90*/  BSYNC B0 ;  /* 0x0000000000007941 */ /* 0x000fea0003800000 */
.L_x_11051:
[----:B------:R-:W2:Y:S04]  /*eca0*/  LD.E.64 R4, desc[UR36][R16.64+0x20] ;  /* 0x0000202410047980 */ /* 0x000ea8000c101b00 */
[----:B------:R-:W3:Y:S01]  /*ecb0*/  LD.E R6, desc[UR36][R16.64+0xc] ;  /* 0x00000c2410067980 */ /* 0x000ee2000c101900 */
[----:B--2---:R-:W-:-:S05]  /*ecc0*/  MOV R4, R4 ;  /* 0x0000000400047202 */ /* 0x004fca0000000f00 */
[----:B-----5:R-:W-:-:S05]  /*ecd0*/  IMAD R3, R3, 0x8, R4 ;  /* 0x0000000803037824 */ /* 0x020fca00078e0204 */
[----:B---3--:R-:W-:-:S04]  /*ece0*/  PRMT R3, R6, 0x654, R3 ;  /* 0x0000065406037816 */ /* 0x008fc80000000003 */
        /* <DEDUP_REMOVED lines=13> */
[----:B------:R-:W-:Y:S01]  /*edc0*/  SHF.R.S32.HI R24, RZ, 0x1f, R19 ;  /* 0x0000001fff187819 */ /* 0x000fe20000011413 */
[----:B0-----:R-:W-:-:S03]  /*edd0*/  FMUL.FTZ R3, R26, R18 ;  /* 0x000000121a037220 */ /* 0x001fc60000410000 */
[----:B------:R-:W-:-:S04]  /*ede0*/  LEA.HI R23, R24, R19, RZ, 0x7 ;  /* 0x0000001318177211 */ /* 0x000fc800078f38ff */
[----:B------:R-:W-:Y:S01]  /*edf0*/  LOP3.LUT R26, R23, 0xffffff80, RZ, 0xc0, !PT ;  /* 0xffffff80171a7812 */ /* 0x000fe200078ec0ff */
[----:B------:R-:W-:-:S04]  /*ee00*/  FMUL.FTZ R14, R27, R18 ;  /* 0x000000121b0e7220 */ /* 0x000fc80000410000 */
[----:B------:R-:W-:Y:S02]  /*ee10*/  IMAD.IADD R26, R19, 0x1, -R26 ;  /* 0x00000001131a7824 */ /* 0x000fe400078e0a1a */
[----:B------:R-:W-:-:S03]  /*ee20*/  FMUL.FTZ R29, R29, R18 ;  /* 0x000000121d1d7220 */ /* 0x000fc60000410000 */
[----:B------:R-:W-:Y:S01]  /*ee30*/  SHF.R.S32.HI R27, RZ, 0x1f, R26 ;  /* 0x0000001fff1b7819 */ /* 0x000fe2000001141a */
[----:B------:R0:W1:Y:S01]  /*ee40*/  MUFU.TANH R72, R29 ;  /* 0x0000001d00487308 */ /* 0x0000620000002400 */
[----:B------:R-:W-:Y:S01]  /*ee50*/  LEA.HI R24, R24, R19, RZ, 0x2 ;  /* 0x0000001318187211 */ /* 0x000fe200078f10ff */
[-C--:B------:R-:W-:Y:S01]  /*ee60*/  FMUL.FTZ R167, R30, R18.reuse ;  /* 0x000000121ea77220 */ /* 0x080fe20000410000 */
[----:B------:R-:W-:Y:S02]  /*ee70*/  FMUL.FTZ R22, R31, R18 ;  /* 0x000000121f167220 */ /* 0x000fe40000410000 */
[----:B------:R-:W-:Y:S02]  /*ee80*/  LOP3.LUT R24, R24, 0xfffffffc, RZ, 0xc0, !PT ;  /* 0xfffffffc18187812 */ /* 0x000fe400078ec0ff */
[----:B0-----:R-:W-:-:S04]  /*ee90*/  LEA.HI R29, R27, R26, RZ, 0x2 ;  /* 0x0000001a1b1d7211 */ /* 0x001fc800078f10ff */
[--C-:B------:R-:W-:Y:S02]  /*eea0*/  SHF.R.S32.HI R30, RZ, 0x2, R29.reuse ;  /* 0x00000002ff1e7819 */ /* 0x100fe4000001141d */
[----:B------:R-:W-:Y:S01]  /*eeb0*/  SHF.R.S32.HI R31, RZ, 0x1f, R29 ;  /* 0x0000001fff1f7819 */ /* 0x000fe2000001141d */
[----:B------:R-:W-:Y:S01]  /*eec0*/  IMAD.IADD R19, R19, 0x1, -R24 ;  /* 0x0000000113137824 */ /* 0x000fe200078e0a18 */
[----:B------:R-:W-:Y:S02]  /*eed0*/  SHF.R.S32.HI R24, RZ, 0x7, R23 ;  /* 0x00000007ff187819 */ /* 0x000fe40000011417 */
[----:B------:R-:W-:Y:S02]  /*eee0*/  LEA.HI R31, R31, R30, RZ, 0x3 ;  /* 0x0000001e1f1f7211 */ /* 0x000fe400078f18ff */
[----:B------:R-:W-:Y:S02]  /*eef0*/  LEA.HI R27, R27, R26, RZ, 0x5 ;  /* 0x0000001a1b1b7211 */ /* 0x000fe400078f28ff */
        /* <DEDUP_REMOVED lines=15> */
[----:B------:R-:W-:Y:S01]  /*eff0*/  IMAD.MOV.U32 R13, RZ, RZ, -0x60 ;  /* 0xffffffa0ff0d7424 */ /* 0x000fe200078e00ff */
[----:B------:R-:W-:-:S03]  /*f000*/  LOP3.LUT R29, R29, 0x7ffffffc, RZ, 0xc0, !PT ;  /* 0x7ffffffc1d1d7812 */ /* 0x000fc600078ec0ff */
        /* <DEDUP_REMOVED lines=43> */
[----:B------:R-:W-:Y:S02]  /*f2c0*/  IMAD R12, R0, R13, 0x1 ;  /* 0x00000001000c7424 */ /* 0x000fe400078e020d */
[----:B------:R-:W-:Y:S01]  /*f2d0*/  FMUL.FTZ R18, R71, R18 ;  /* 0x0000001247127220 */ /* 0x000fe20000410000 */
[----:B------:R2:W3:Y:S01]  /*f2e0*/  MUFU.TANH R113, R47 ;  /* 0x0000002f00717308 */ /* 0x0004e20000002400 */
[----:B------:R-:W-:Y:S01]  /*f2f0*/  IMAD R12, R29, -0x2, R12 ;  /* 0xfffffffe1d0c7824 */ /* 0x000fe200078e020c */
[----:B------:R-:W-:-:S06]  /*f300*/  LOP3.LUT R13, RZ, R6, RZ, 0x33, !PT ;  /* 0x00000006ff0d7212 */ /* 0x000fcc00078e33ff */
[----:B------:R-:W4:Y:S01]  /*f310*/  MUFU.TANH R15, R15 ;  /* 0x0000000f000f7308 */ /* 0x000f220000002400 */
[----:B------:R-:W-:-:S07]  /*f320*/  IADD3 R20, -R4, R12, R5 ;  /* 0x0000000c04147210 */ /* 0x000fce0007ffe105 */
        /* <DEDUP_REMOVED lines=47> */
[----:B------:R-:W-:Y:S02]  /*f620*/  IMAD R23, R0, -0x60, R8 ;  /* 0xffffffa000177824 */ /* 0x000fe400078e0208 */
[----:B------:R-:W-:Y:S02]  /*f630*/  VIADD R24, R12, 0xffffffff ;  /* 0xffffffff0c187836 */ /* 0x000fe40000000000 */
        /* <DEDUP_REMOVED lines=13> */
.L_x_11056:
[----:B------:R-:W-:-:S13]  /*f710*/  ISETP.NE.AND P0, PT, R9, 0x1, PT ;  /* 0x000000010900780c */ /* 0x000fda0003f05270 */
[----:B------:R-:W-:-:S05]  /*f720*/  @P0 IMAD.HI.U32 R12, R7, R10, RZ ;  /* 0x0000000a070c0227 */ /* 0x000fca00078e00ff */
[----:B------:R-:W-:-:S07]  /*f730*/  @P0 SHF.R.U32.HI R7, RZ, R11, R12 ;  /* 0x0000000bff070219 */ /* 0x000fce000001160c */
.L_x_11057:
[----:B------:R-:W-:Y:S05]  /*f740*/  BSYNC B1 ;  /* 0x0000000000017941 */ /* 0x000fea0003800000 */
.L_x_11055:
[----:B------:R-:W-:-:S05]  /*f750*/  IMAD R7, R7, R9, R24 ;  /* 0x0000000907077224 */ /* 0x000fca00078e0218 */
[----:B------:R-:W-:Y:S02]  /*f760*/  VIMNMX R8, R8, R7, !PT ;  /* 0x0000000708087248 */ /* 0x000fe40007fe0100 */
[----:B------:R-:W-:-:S07]  /*f770*/  VIADDMNMX R6, R7, R9, R6, PT ;  /* 0x0000000907067246 */ /* 0x000fce0003800106 */
.L_x_11054:
[----:B------:R-:W-:Y:S05]  /*f780*/  BSYNC B0 ;  /* 0x0000000000007941 */ /* 0x000fea0003800000 */
.L_x_11053:
[C---:B------:R-:W-:Y:S01]  /*f790*/  ISETP.GE.AND P1, PT, R23.reuse, 0x9, PT ;  /* 0x000000091700780c */ /* 0x040fe20003f26270 */
[----:B------:R-:W0:Y:S01]  /*f7a0*/  SHFL.IDX PT, R30, R30, 0x1, 0x1c1f ;  /* 0x003c1f001e1e7f89 */ /* 0x000e2200000e0000 */
[C---:B------:R-:W-:Y:S01]  /*f7b0*/  ISETP.GE.AND P0, PT, R23.reuse, 0x2, PT ;  /* 0x000000021700780c */ /* 0x040fe20003f06270 */
        /* <DEDUP_REMOVED lines=127> */
.L_x_11061:
[----:B------:R-:W-:-:S13]  /*ffb0*/  ISETP.NE.AND P6, PT, R9, 0x1, PT ;  /* 0x000000010900780c */ /* 0x000fda0003fc5270 */
[----:B------:R-:W-:-:S05]  /*ffc0*/  @P6 IMAD.HI.U32 R10, R4, R10, RZ ;  /* 0x0000000a040a6227 */ /* 0x000fca00078e00ff */
[----:B------:R-:W-:-:S07]  /*ffd0*/  @P6 SHF.R.U32.HI R4, RZ, R11, R10 ;  /* 0x0000000bff046219 */ /* 0x000fce000001160a */
.L_x_11062:
[----:B------:R-:W-:Y:S05]  /*ffe0*/  BSYNC B1 ;  /* 0x0000000000017941 */ /* 0x000fea0003800000 */
.L_x_11060:
[----:B------:R-:W-:-:S05]  /*fff0*/  IMAD R5, R4, R9, R24 ;  /* 0x0000000904057224 */ /* 0x000fca00078e0218 */
[----:B------:R-:W-:Y:S02]  /*10000*/  VIADDMNMX R6, R5, R9, R6, PT ;  /* 0x0000000905067246 */ /* 0x000fe40003800106 */
[----:B------:R-:W-:-:S07]  /*10010*/  VIMNMX R8, R8, R5, !PT ;  /* 0x0000000508087248 */ /* 0x000fce0007fe0100 */
.L_x_11059:
[----:B------:R-:W-:Y:S05]  /*10020*/  BSYNC B0 ;  /* 0x0000000000007941 */ /* 0x000fea0003800000 */
.L_x_11058:
[----:B------:R-:W2:Y:S01]  /*10030*/  LDL.64 R102, [R1+0x1d0] ;  /* 0x0001d00001667983 */ /* 0x000ea20000100a00 */
[C---:B------:R-:W-:Y:S02]  /*10040*/  ISETP.GT.AND P0, PT, R8.reuse, 0x1, !P0 ;  /* 0x000000010800780c */ /* 0x040fe40004704270 */
[----:B------:R-:W-:Y:S01]  /*10050*/  ISETP.GT.AND P1, PT, R8, 0x8, !P1 ;  /* 0x000000080800780c */ /* 0x000fe20004f24270 */
[----:B------:R-:W3:Y:S01]  /*10060*/  LDL R191, [R1+0x1f0] ;  /* 0x0001f00001bf7983 */ /* 0x000ee20000100800 */
[C---:B------:R-:W-:Y:S02]  /*10070*/  ISETP.LT.OR P0, PT, R6.reuse, 0x2, P0 ;  /* 0x000000020600780c */ /* 0x040fe40000701670 */
[----:B------:R-:W-:Y:S01]  /*10080*/  ISETP.LT.OR P1, PT, R6, 0x9, P1 ;  /* 0x000000090600780c */ /* 0x000fe20000f21670 */
[----:B------:R-:W4:Y:S01]  /*10090*/  LDL.64 R132, [R1+0x1e0] ;  /* 0x0001e00001847983 */ /* 0x000f220000100a00 */
[----:B------:R-:W-:Y:S02]  /*100a0*/  FSEL R165, R14, -INF , !P0 ;  /* 0xff8000000ea57808 */ /* 0x000fe40004000000 */
[----:B------:R-:W-:Y:S01]  /*100b0*/  ISETP.NE.AND P0, PT, R26, RZ, PT ;  /* 0x000000ff1a00720c */ /* 0x000fe20003f05270 */
[----:B------:R-:W4:Y:S01]  /*100c0*/  LDL.64 R172, [R1+0x3f0] ;  /* 0x0003f00001ac7983 */ /* 0x000f220000100a00 */
[----:B------:R-:W-:-:S02]  /*100d0*/  FSEL R167, R167, -INF , !P1 ;  /* 0xff800000a7a77808 */ /* 0x000fc40004800000 */
[----:B------:R-:W-:Y:S01]  /*100e0*/  ISETP.GT.AND P0, PT, R8, 0x9, !P0 ;  /* 0x000000090800780c */ /* 0x000fe20004704270 */
[----:B------:R-:W4:Y:S01]  /*100f0*/  LDL.64 R130, [R1+0x200] ;  /* 0x0002000001827983 */ /* 0x000f220000100a00 */
[----:B------:R-:W-:Y:S02]  /*10100*/  ISETP.NE.AND P1, PT, R28, RZ, PT ;  /* 0x000000ff1c00720c */ /* 0x000fe40003f25270 */
[----:B------:R-:W-:Y:S01]  /*10110*/  ISETP.LT.OR P0, PT, R6, 0xa, P0 ;  /* 0x0000000a0600780c */ /* 0x000fe20000701670 */
[----:B------:R-:W4:Y:S01]  /*10120*/  LDL.64 R128, [R1+0x210] ;  /* 0x0002100001807983 */ /* 0x000f220000100a00 */
[----:B------:R-:W-:Y:S02]  /*10130*/  ISETP.NE.AND P6, PT, R32, RZ, PT ;  /* 0x000000ff2000720c */ /* 0x000fe40003fc5270 */
[----:B------:R-:W-:Y:S01]  /*10140*/  FSEL R71, R22, -INF , !P0 ;  /* 0xff80000016477808 */ /* 0x000fe20004000000 */
[----:B------:R-:W4:Y:S01]  /*10150*/  LDL.64 R126, [R1+0x3f8] ;  /* 0x0003f800017e7983 */ /* 0x000f220000100a00 */
[----:B------:R-:W-:-:S02]  /*10160*/  ISETP.NE.AND P0, PT, R34, RZ, PT ;  /* 0x000000ff2200720c */ /* 0x000fc40003f05270 */
[C---:B------:R-:W-:Y:S01]  /*10170*/  ISETP.GT.AND P2, PT, R8.reuse, 0x49, !P2 ;  /* 0x000000490800780c */ /* 0x040fe20005744270 */
[----:B------:R-:W4:Y:S01]  /*10180*/  LDL.64 R124, [R1+0x220] ;  /* 0x00022000017c7983 */ /* 0x000f220000100a00 */
[C---:B------:R-:W-:Y:S02]  /*10190*/  ISETP.GT.AND P0, PT, R8.reuse, 0x10, !P0 ;  /* 0x000000100800780c */ /* 0x040fe40004704270 */
[----:B------:R-:W-:Y:S01]  /*101a0*/  ISETP.GT.AND P3, PT, R8, 0x50, !P3 ;  /* 0x000000500800780c */ /* 0x000fe20005f64270 */
[----:B------:R-:W4:Y:S01]  /*101b0*/  LDL.64 R122, [R1+0x230] ;  /* 0x00023000017a7983 */ /* 0x000f220000100a00 */
[----:B------:R-:W-:Y:S02]  /*101c0*/  ISETP.LT.OR P0, PT, R6, 0x11, P0 ;  /* 0x000000110600780c */ /* 0x000fe40000701670 */
[----:B------:R-:W-:Y:S01]  /*101d0*/  ISETP.GT.AND P4, PT, R8, 0x51, !P4 ;  /* 0x000000510800780c */ /* 0x000fe20006784270 */
[----:B------:R-:W4:Y:S01]  /*101e0*/  LDL.64 R120, [R1+0x240] ;  /* 0x0002400001787983 */ /* 0x000f220000100a00 */
[----:B------:R-:W-:-:S02]  /*101f0*/  FSEL R161, R161, -INF , !P0 ;  /* 0xff800000a1a17808 */ /* 0x000fc40004000000 */
[----:B------:R-:W-:Y:S01]  /*10200*/  ISETP.GT.AND P0, PT, R8, 0x11, !P1 ;  /* 0x000000110800780c */ /* 0x000fe20004f04270 */
[----:B------:R-:W4:Y:S01]  /*10210*/  LDL.64 R118, [R1+0x250] ;  /* 0x0002500001767983 */ /* 0x000f220000100a00 */
[----:B------:R-:W-:Y:S02]  /*10220*/  ISETP.NE.AND P1, PT, R53, RZ, PT ;  /* 0x000000ff3500720c */ /* 0x000fe40003f25270 */
[----:B------:R-:W-:Y:S01]  /*10230*/  ISETP.LT.OR P0, PT, R6, 0x12, P0 ;  /* 0x000000120600780c */ /* 0x000fe20000701670 */
[----:B------:R-:W4:Y:S03]  /*10240*/  LDL.64 R116, [R1+0x260] ;  /* 0x0002600001747983 */ /* 0x000f260000100a00 */
[----:B------:R-:W-:Y:S01]  /*10250*/  FSEL R81, R81, -INF , !P0 ;  /* 0xff80000051517808 */ /* 0x000fe20004000000 */
[----:B------:R-:W4:Y:S01]  /*10260*/  LDL.64 R114, [R1+0x270] ;  /* 0x0002700001727983 */ /* 0x000f220000100a00 */
[----:B------:R-:W-:-:S02]  /*10270*/  ISETP.GT.AND P0, PT, R8, 0x18, !P6 ;  /* 0x000000180800780c */ /* 0x000fc40007704270 */
[----:B------:R-:W-:Y:S01]  /*10280*/  ISETP.NE.AND P6, PT, R12, RZ, PT ;  /* 0x000000ff0c00720c */ /* 0x000fe20003fc5270 */
[----:B------:R-:W4:Y:S01]  /*10290*/  LDL.64 R20, [R1+0x300] ;  /* 0x0003000001147983 */ /* 0x000f220000100a00 */
[----:B------:R-:W-:Y:S02]  /*102a0*/  ISETP.LT.OR P0, PT, R6, 0x19, P0 ;  /* 0x000000190600780c */ /* 0x000fe40000701670 */
[----:B------:R-:W-:Y:S01]  /*102b0*/  ISETP.GT.AND P5, PT, R8, 0x58, !P5 ;  /* 0x000000580800780c */ /* 0x000fe20006fa4270 */
[----:B------:R-:W4:Y:S01]  /*102c0*/  LDL.64 R60, [R1+0x248] ;  /* 0x00024800013c7983 */ /* 0x000f220000100a00 */
[----:B------:R-:W-:Y:S02]  /*102d0*/  FSEL R163, R163, -INF , !P0 ;  /* 0xff800000a3a37808 */ /* 0x000fe40004000000 */
[----:B------:R-:W-:Y:S01]  /*102e0*/  ISETP.NE.AND P0, PT, R36, RZ, PT ;  /* 0x000000ff2400720c */ /* 0x000fe20003f05270 */
[----:B------:R-:W4:Y:S03]  /*102f0*/  LDL.64 R62, [R1+0x258] ;  /* 0x00025800013e7983 */ /* 0x000f260000100a00 */
[----:B------:R-:W-:Y:S01]  /*10300*/  ISETP.GT.AND P0, PT, R8, 0x19, !P0 ;  /* 0x000000190800780c */ /* 0x000fe20004704270 */
[----:B------:R-:W4:Y:S03]  /*10310*/  LDL.64 R64, [R1+0x268] ;  /* 0x0002680001407983 */ /* 0x000f260000100a00 */
[----:B------:R-:W-:Y:S01]  /*10320*/  ISETP.LT.OR P0, PT, R6, 0x1a, P0 ;  /* 0x0000001a0600780c */ /* 0x000fe20000701670 */
[----:B------:R-:W4:Y:S03]  /*10330*/  LDL.64 R68, [R1+0x288] ;  /* 0x0002880001447983 */ /* 0x000f260000100a00 */
[----:B------:R-:W-:Y:S01]  /*10340*/  FSEL R89, R89, -INF , !P0 ;  /* 0xff80000059597808 */ /* 0x000fe20004000000 */
[----:B------:R-:W4:Y:S01]  /*10350*/  LDL.64 R72, [R1+0x2a8] ;  /* 0x0002a80001487983 */ /* 0x000f220000100a00 */
[----:B------:R-:W-:-:S03]  /*10360*/  ISETP.NE.AND P0, PT, R38, RZ, PT ;  /* 0x000000ff2600720c */ /* 0x000fc60003f05270 */
[----:B------:R-:W4:Y:S01]  /*10370*/  LDL.64 R74, [R1+0x2b8] ;  /* 0x0002b800014a7983 */ /* 0x000f220000100a00 */
[----:B------:R-:W-:-:S03]  /*10380*/  ISETP.GT.AND P0, PT, R8, 0x20, !P0 ;  /* 0x000000200800780c */ /* 0x000fc60004704270 */
[----:B------:R-:W4:Y:S01]  /*10390*/  LDL.64 R76, [R1+0x2c8] ;  /* 0x0002c800014c7983 */ /* 0x000f220000100a00 */
[----:B------:R-:W-:-:S03]  /*103a0*/  ISETP.LT.OR P0, PT, R6, 0x21, P0 ;  /* 0x000000210600780c */ /* 0x000fc60000701670 */
        /* <DEDUP_REMOVED lines=24> */
[----:B------:R-:W4:Y:S01]  /*10530*/  LDL R158, [R1+0x28] ;  /* 0x00002800019e7983 */ /* 0x000f220000100800 */
        /* <DEDUP_REMOVED lines=8> */
[----:B------:R-:W-:Y:S01]  /*105c0*/  ISETP.NE.AND P0, PT, R59, RZ, PT ;  /* 0x000000ff3b00720c */ /* 0x000fe20003f05270 */
[----:B------:R-:W4:Y:S03]  /*105d0*/  LDL.64 R50, [R1+0x370] ;  /* 0x0003700001327983 */ /* 0x000f260000100a00 */
[----:B------:R-:W-:-:S04]  /*105e0*/  ISETP.GT.AND P0, PT, R8, 0x38, !P0 ;  /* 0x000000380800780c */ /* 0x000fc80004704270 */
[----:B------:R-:W-:-:S04]  /*105f0*/  ISETP.LT.OR P0, PT, R6, 0x39, P0 ;  /* 0x000000390600780c */ /* 0x000fc80000701670 */
[----:B------:R-:W-:Y:S02]  /*10600*/  FSEL R155, R54, -INF , !P0 ;  /* 0xff800000369b7808 */ /* 0x000fe40004000000 */
[----:B------:R-:W-:Y:S02]  /*10610*/  ISETP.NE.AND P0, PT, R52, RZ, PT ;  /* 0x000000ff3400720c */ /* 0x000fe40003f05270 */
[----:B------:R-:W-:Y:S01]  /*10620*/  ISETP.LT.OR P2, PT, R6, 0x4a, P2 ;  /* 0x0000004a0600780c */ /* 0x000fe20001741670 */
[----:B------:R-:W4:Y:S01]  /*10630*/  LDL.64 R52, [R1+0x3b0] ;  /* 0x0003b00001347983 */ /* 0x000f220000100a00 */
[----:B------:R-:W-:-:S04]  /*10640*/  ISETP.GT.AND P0, PT, R8, 0x39, !P0 ;  /* 0x000000390800780c */ /* 0x000fc80004704270 */
[----:B------:R-:W-:-:S04]  /*10650*/  ISETP.LT.OR P0, PT, R6, 0x3a, P0 ;  /* 0x0000003a0600780c */ /* 0x000fc80000701670 */
[----:B------:R-:W-:Y:S02]  /*10660*/  FSEL R149, R55, -INF , !P0 ;  /* 0xff80000037957808 */ /* 0x000fe40004000000 */
[----:B------:R-:W-:Y:S01]  /*10670*/  ISETP.GT.AND P0, PT, R8, 0x40, !P1 ;  /* 0x000000400800780c */ /* 0x000fe20004f04270 */
[----:B------:R-:W4:Y:S01]  /*10680*/  LDL.64 R54, [R1+0x218] ;  /* 0x0002180001367983 */ /* 0x000f220000100a00 */
[----:B------:R-:W-:Y:S02]  /*10690*/  ISETP.NE.AND P1, PT, R57, RZ, PT ;  /* 0x000000ff3900720c */ /* 0x000fe40003f25270 */
[----:B------:R-:W-:-:S04]  /*106a0*/  ISETP.LT.OR P0, PT, R6, 0x41, P0 ;  /* 0x000000410600780c */ /* 0x000fc80000701670 */
[----:B------:R-:W-:Y:S02]  /*106b0*/  FSEL R135, R58, -INF , !P0 ;  /* 0xff8000003a877808 */ /* 0x000fe40004000000 */
[C---:B------:R-:W-:Y:S01]  /*106c0*/  ISETP.GT.AND P0, PT, R8.reuse, RZ, !P6 ;  /* 0x000000ff0800720c */ /* 0x040fe20007704270 */
[----:B------:R-:W4:Y:S01]  /*106d0*/  LDL.64 R58, [R1+0x238] ;  /* 0x00023800013a7983 */ /* 0x000f220000100a00 */
[----:B------:R-:W-:Y:S02]  /*106e0*/  ISETP.GT.AND P1, PT, R8, 0x48, !P1 ;  /* 0x000000480800780c */ /* 0x000fe40004f24270 */
[C---:B------:R-:W-:Y:S02]  /*106f0*/  ISETP.LT.OR P0, PT, R6.reuse, 0x1, P0 ;  /* 0x000000010600780c */ /* 0x040fe40000701670 */
[----:B------:R-:W-:Y:S02]  /*10700*/  ISETP.LT.OR P3, PT, R6, 0x51, P3 ;  /* 0x000000510600780c */ /* 0x000fe40001f61670 */
[----:B------:R-:W-:-:S02]  /*10710*/  FSEL R57, R3, -INF , !P0 ;  /* 0xff80000003397808 */ /* 0x000fc40004000000 */
[----:B------:R-:W-:Y:S02]  /*10720*/  ISETP.NE.AND P0, PT, R56, RZ, PT ;  /* 0x000000ff3800720c */ /* 0x000fe40003f05270 */
[----:B------:R-:W-:Y:S02]  /*10730*/  FSEL R195, R195, -INF , !P2 ;  /* 0xff800000c3c37808 */ /* 0x000fe40005000000 */
[----:B------:R-:W-:Y:S02]  /*10740*/  ISETP.NE.AND P6, PT, R23, RZ, PT ;  /* 0x000000ff1700720c */ /* 0x000fe40003fc5270 */
[----:B--2---:R-:W-:Y:S01]  /*10750*/  FMNMX.FTZ R3, R15, R102, !PT ;  /* 0x000000660f037209 */ /* 0x004fe20007810000 */
[----:B------:R-:W2:Y:S03]  /*10760*/  LDL.64 R22, [R1+0x310] ;  /* 0x0003100001167983 */ /* 0x000ea60000100a00 */
        /* <DEDUP_REMOVED lines=34> */
[----:B------:R-:W0:Y:S01]  /*10990*/  SHFL.BFLY PT, R3, R4, 0x2, 0x1f ;  /* 0x0c401f0004037f89 */ /* 0x000e2200000e0000 */
[----:B------:R-:W-:-:S04]  /*109a0*/  FMNMX.FTZ R10, R113, R10, !PT ;  /* 0x0000000a710a7209 */ /* 0x000fc80007810000 */
[----:B------:R-:W-:-:S04]  /*109b0*/  FMNMX.FTZ R10, R153, R10, !PT ;  /* 0x0000000a990a7209 */ /* 0x000fc80007810000 */
[----:B------:R-:W-:Y:S02]  /*109c0*/  FMNMX.FTZ R10, R169, R10, !PT ;  /* 0x0000000aa90a7209 */ /* 0x000fe40007810000 */
[----:B------:R-:W-:Y:S02]  /*109d0*/  ISETP.GT.AND P0, PT, R8, 0x41, !P0 ;  /* 0x000000410800780c */ /* 0x000fe40004704270 */
[----:B------:R-:W-:Y:S02]  /*109e0*/  FMNMX.FTZ R10, R155, R10, !PT ;  /* 0x0000000a9b0a7209 */ /* 0x000fe40007810000 */
[C---:B------:R-:W-:Y:S02]  /*109f0*/  ISETP.LT.OR P0, PT, R6.reuse, 0x42, P0 ;  /* 0x000000420600780c */ /* 0x040fe40000701670 */
[----:B------:R-:W-:Y:S02]  /*10a00*/  FMNMX.FTZ R10, R149, R10, !PT ;  /* 0x0000000a950a7209 */ /* 0x000fe40007810000 */
[----:B------:R-:W-:-:S02]  /*10a10*/  ISETP.LT.OR P1, PT, R6, 0x49, P1 ;  /* 0x000000490600780c */ /* 0x000fc40000f21670 */
[----:B------:R-:W-:Y:S02]  /*10a20*/  FSEL R197, R197, -INF , !P0 ;  /* 0xff800000c5c57808 */ /* 0x000fe40004000000 */
[----:B------:R-:W-:Y:S02]  /*10a30*/  FMNMX.FTZ R10, R135, R10, !PT ;  /* 0x0000000a870a7209 */ /* 0x000fe40007810000 */
[----:B0-----:R-:W-:Y:S02]  /*10a40*/  FMNMX.FTZ R3, R4, R3, !PT ;  /* 0x0000000304037209 */ /* 0x001fe40007810000 */
[----:B------:R-:W-:Y:S02]  /*10a50*/  FSEL R171, R171, -INF , !P1 ;  /* 0xff800000abab7808 */ /* 0x000fe40004800000 */
[----:B------:R-:W-:Y:S01]  /*10a60*/  FMNMX.FTZ R10, R197, R10, !PT ;  /* 0x0000000ac50a7209 */ /* 0x000fe20007810000 */
[----:B------:R-:W0:Y:S03]  /*10a70*/  SHFL.BFLY PT, R12, R3, 0x1, 0x1f ;  /* 0x0c201f00030c7f89 */ /* 0x000e2600000e0000 */
[----:B------:R-:W-:-:S02]  /*10a80*/  FMNMX.FTZ R10, R171, R10, !PT ;  /* 0x0000000aab0a7209 */ /* 0x000fc40007810000 */
[----:B------:R-:W-:Y:S02]  /*10a90*/  ISETP.LT.OR P4, PT, R6, 0x52, P4 ;  /* 0x000000520600780c */ /* 0x000fe40002781670 */
[----:B------:R-:W-:Y:S02]  /*10aa0*/  FSEL R177, R66, -INF , !P3 ;  /* 0xff80000042b17808 */ /* 0x000fe40005800000 */
[----:B------:R-:W-:Y:S02]  /*10ab0*/  FMNMX.FTZ R10, R195, R10, !PT ;  /* 0x0000000ac30a7209 */ /* 0x000fe40007810000 */
[----:B------:R-:W-:Y:S02]  /*10ac0*/  ISETP.GT.AND P0, PT, R8, 0x59, !P6 ;  /* 0x000000590800780c */ /* 0x000fe40007704270 */
[----:B------:R-:W-:Y:S01]  /*10ad0*/  ISETP.LT.OR P5, PT, R6, 0x59, P5 ;  /* 0x000000590600780c */ /* 0x000fe20002fa1670 */
[----:B------:R-:W2:Y:S01]  /*10ae0*/  LDL.64 R8, [R1+0x2b0] ;  /* 0x0002b00001087983 */ /* 0x000ea20000100a00 */
[----:B------:R-:W-:-:S02]  /*10af0*/  FSEL R193, R67, -INF , !P4 ;  /* 0xff80000043c17808 */ /* 0x000fc40006000000 */
[----:B------:R-:W-:Y:S01]  /*10b00*/  FMNMX.FTZ R10, R177, R10, !PT ;  /* 0x0000000ab10a7209 */ /* 0x000fe20007810000 */
[----:B------:R-:W2:Y:S01]  /*10b10*/  LDL.64 R66, [R1+0x278] ;  /* 0x0002780001427983 */ /* 0x000ea20000100a00 */
[----:B------:R-:W-:Y:S02]  /*10b20*/  ISETP.LT.OR P0, PT, R6, 0x5a, P0 ;  /* 0x0000005a0600780c */ /* 0x000fe40000701670 */
[----:B------:R-:W-:Y:S02]  /*10b30*/  FSEL R175, R70, -INF , !P5 ;  /* 0xff80000046af7808 */ /* 0x000fe40006800000 */
[----:B------:R-:W-:Y:S02]  /*10b40*/  FMNMX.FTZ R10, R193, R10, !PT ;  /* 0x0000000ac10a7209 */ /* 0x000fe40007810000 */
[----:B------:R-:W-:Y:S02]  /*10b50*/  FSEL R189, R18, -INF , !P0 ;  /* 0xff80000012bd7808 */ /* 0x000fe40004000000 */
[----:B------:R-:W-:-:S02]  /*10b60*/  FMNMX.FTZ R10, R175, R10, !PT ;  /* 0x0000000aaf0a7209 */ /* 0x000fc40007810000 */
[----:B0-----:R-:W-:Y:S02]  /*10b70*/  FMNMX.FTZ R6, R3, R12, !PT ;  /* 0x0000000c03067209 */ /* 0x001fe40007810000 */
[----:B------:R-:W-:Y:S02]  /*10b80*/  FMNMX.FTZ R5, R189, R10, !PT ;  /* 0x0000000abd057209 */ /* 0x000fe40007810000 */
[----:B------:R-:W2:Y:S04]  /*10b90*/  LDL.64 R10, [R1+0x2c0] ;  /* 0x0002c000010a7983 */ /* 0x000ea80000100a00 */
[----:B------:R0:W-:Y:S04]  /*10ba0*/  STL.64 [R1+0x1d0], R4 ;  /* 0x0001d00401007387 */ /* 0x0001e80000100a00 */
[----:B------:R-:W-:Y:S04]  /*10bb0*/  STL [R1+0x1d0], R6 ;  /* 0x0001d00601007387 */ /* 0x000fe80000100800 */
[----:B------:R-:W3:Y:S04]  /*10bc0*/  LDL R44, [R1+0x1d0] ;  /* 0x0001d000012c7983 */ /* 0x000ee80000100800 */
[----:B------:R-:W4:Y:S04]  /*10bd0*/  LDL R160, [R1+0x1d4] ;  /* 0x0001d40001a07983 */ /* 0x000f280000100800 */
[----:B0-----:R-:W2:Y:S01]  /*10be0*/  LDL.64 R4, [R1+0x290] ;  /* 0x0002900001047983 */ /* 0x001ea20000100a00 */
[----:B---3--:R-:W-:Y:S01]  /*10bf0*/  FMUL.FTZ R3, R191, R44 ;  /* 0x0000002cbf037220 */ /* 0x008fe20000410000 */
[----:B------:R-:W-:-:S04]  /*10c00*/  FSETP.NEU.FTZ.AND P0, PT, R44, -INF , PT ;  /* 0xff8000002c00780b */ /* 0x000fc80003f1d000 */
[----:B------:R-:W-:Y:S02]  /*10c10*/  FSEL R42, R3, RZ, P0 ;  /* 0x000000ff032a7208 */ /* 0x000fe40000000000 */
[----:B----4-:R-:W0:Y:S02]  /*10c20*/  SHFL.BFLY PT, R3, R160, 0x2, 0x1f ;  /* 0x0c401f00a0037f89 */ /* 0x010e2400000e0000 */
[----:B0-----:R-:W-:-:S05]  /*10c30*/  FMNMX.FTZ R160, R3, R160, !PT ;  /* 0x000000a003a07209 */ /* 0x001fca0007810000 */
[----:B------:R-:W0:Y:S01]  /*10c40*/  SHFL.BFLY PT, R43, R160, 0x1, 0x1f ;  /* 0x0c201f00a02b7f89 */ /* 0x000e2200000e0000 */
[----:B------:R-:W-:Y:S01]  /*10c50*/  FFMA.FTZ R188, R45, R191, -R42 ;  /* 0x000000bf2dbc7223 */ /* 0x000fe2000001082a */
[----:B------:R-:W-:-:S05]  /*10c60*/  FSEL R45, R44, RZ, P0 ;  /* 0x000000ff2c2d7208 */ /* 0x000fca0000000000 */
[----:B------:R-:W-:Y:S01]  /*10c70*/  FADD.FTZ R45, R102, -R45 ;  /* 0x8000002d662d7221 */ /* 0x000fe20000010000 */
[-CC-:B------:R-:W-:Y:S01]  /*10c80*/  FFMA.FTZ R147, R15, R191.reuse, -R42.reuse ;  /* 0x000000bf0f937223 */ /* 0x180fe2000001082a */
[-CC-:B------:R-:W-:Y:S01]  /*10c90*/  FFMA.FTZ R164, R25, R191.reuse, -R42.reuse ;  /* 0x000000bf19a47223 */ /* 0x180fe2000001082a */
[-CC-:B------:R-:W-:Y:S01]  /*10ca0*/  FFMA.FTZ R166, R27, R191.reuse, -R42.reuse ;  /* 0x000000bf1ba67223 */ /* 0x180fe2000001082a */
[-C--:B------:R-:W-:Y:S01]  /*10cb0*/  FMUL.FTZ R156, R45, R191.reuse ;  /* 0x000000bf2d9c7220 */ /* 0x080fe20000410000 */
[-CC-:B------:R-:W-:Y:S01]  /*10cc0*/  FFMA.FTZ R187, R187, R191.reuse, -R42.reuse ;  /* 0x000000bfbbbb7223 */ /* 0x180fe2000001082a */
[--C-:B------:R-:W-:Y:S01]  /*10cd0*/  FFMA.FTZ R185, R185, R191, -R42.reuse ;  /* 0x000000bfb9b97223 */ /* 0x100fe2000001082a */
[----:B0-----:R-:W-:Y:S01]  /*10ce0*/  FMNMX.FTZ R160, R160, R43, !PT ;  /* 0x0000002ba0a07209 */ /* 0x001fe20007810000 */
[----:B------:R-:W-:Y:S01]  /*10cf0*/  MUFU.EX2 R147, R147 ;  /* 0x0000009300937308 */ /* 0x000fe20000000800 */
[-CC-:B------:R-:W-:Y:S01]  /*10d00*/  FFMA.FTZ R192, R33, R191.reuse, -R42.reuse ;  /* 0x000000bf21c07223 */ /* 0x180fe2000001082a */
[-CC-:B------:R-:W-:Y:S01]  /*10d10*/  FFMA.FTZ R162, R31, R191.reuse, -R42.reuse ;  /* 0x000000bf1fa27223 */ /* 0x180fe2000001082a */
[C---:B------:R-:W-:Y:S01]  /*10d20*/  FSETP.NEU.FTZ.AND P0, PT, R160.reuse, -INF , PT ;  /* 0xff800000a000780b */ /* 0x040fe20003f1d000 */
[CC--:B------:R-:W-:Y:S01]  /*10d30*/  FMUL.FTZ R134, R160.reuse, R191.reuse ;  /* 0x000000bfa0867220 */ /* 0x0c0fe20000410000 */
[-CC-:B------:R-:W-:Y:S01]  /*10d40*/  FFMA.FTZ R183, R37, R191.reuse, -R42.reuse ;  /* 0x000000bf25b77223 */ /* 0x180fe2000001082a */
[-CC-:B------:R-:W-:Y:S01]  /*10d50*/  FFMA.FTZ R181, R181, R191.reuse, -R42.reuse ;  /* 0x000000bfb5b57223 */ /* 0x180fe2000001082a */
[----:B------:R-:W-:Y:S01]  /*10d60*/  FSEL R102, R160, RZ, P0 ;  /* 0x000000ffa0667208 */ /* 0x000fe20000000000 */
[----:B------:R-:W0:Y:S01]  /*10d70*/  MUFU.EX2 R156, R156 ;  /* 0x0000009c009c7308 */ /* 0x000e220000000800 */
[----:B------:R-:W-:Y:S01]  /*10d80*/  FSEL R134, R134, RZ, P0 ;  /* 0x000000ff86867208 */ /* 0x000fe20000000000 */
[-CC-:B------:R-:W-:Y:S01]  /*10d90*/  FFMA.FTZ R190, R41, R191.reuse, -R42.reuse ;  /* 0x000000bf29be7223 */ /* 0x180fe2000001082a */
[-C--:B------:R-:W-:Y:S01]  /*10da0*/  FFMA.FTZ R179, R179, R191.reuse, -R42 ;  /* 0x000000bfb3b37223 */ /* 0x080fe2000001082a */
[----:B------:R-:W-:Y:S01]  /*10db0*/  FADD.FTZ R106, R103, -R102 ;  /* 0x80000066676a7221 */ /* 0x000fe20000010000 */
[-C--:B------:R-:W-:Y:S01]  /*10dc0*/  FFMA.FTZ R152, R35, R191.reuse, -R42 ;  /* 0x000000bf23987223 */ /* 0x080fe2000001082a */
[-CC-:B------:R-:W-:Y:S01]  /*10dd0*/  FFMA.FTZ R176, R57, R191.reuse, -R134.reuse ;  /* 0x000000bf39b07223 */ /* 0x180fe20000010886 */
[-C--:B------:R-:W-:Y:S01]  /*10de0*/  FFMA.FTZ R165, R165, R191.reuse, -R134 ;  /* 0x000000bfa5a57223 */ /* 0x080fe20000010886 */
[----:B------:R-:W-:Y:S01]  /*10df0*/  FMUL.FTZ R151, R191, R106 ;  /* 0x0000006abf977220 */ /* 0x000fe20000410000 */
        /* <DEDUP_REMOVED lines=20> */
[----:B------:R-:W3:Y:S01]  /*10f40*/  LDL.64 R12, [R1+0x280] ;  /* 0x00028000010c7983 */ /* 0x000ee20000100a00 */
[----:B------:R-:W-:-:S03]  /*10f50*/  FFMA.FTZ R167, R167, R191, -R134 ;  /* 0x000000bfa7a77223 */ /* 0x000fc60000010886 */
[----:B------:R-:W4:Y:S01]  /*10f60*/  LDL.64 R6, [R1+0x2a0] ;  /* 0x0002a00001067983 */ /* 0x000f220000100a00 */
[----:B------:R-:W-:Y:S03]  /*10f70*/  MUFU.EX2 R166, R166 ;  /* 0x000000a600a67308 */ /* 0x000fe60000000800 */
[----:B------:R-:W4:Y:S04]  /*10f80*/  LDL.64 R24, [R1+0x2d0] ;  /* 0x0002d00001187983 */ /* 0x000f280000100a00 */
[----:B------:R-:W4:Y:S01]  /*10f90*/  LDL.64 R14, [R1+0x2e0] ;  /* 0x0002e000010e7983 */ /* 0x000f220000100a00 */
[----:B------:R-:W2:Y:S03]  /*10fa0*/  MUFU.EX2 R165, R165 ;  /* 0x000000a500a57308 */ /* 0x000ea60000000800 */
        /* <DEDUP_REMOVED lines=22> */
[----:B------:R-:W-:Y:S01]  /*11110*/  MUFU.EX2 R187, R187 ;  /* 0x000000bb00bb7308 */ /* 0x000fe20000000800 */
[----:B------:R-:W-:Y:S01]  /*11120*/  FFMA.FTZ R142, R169, R191, -R134 ;  /* 0x000000bfa98e7223 */ /* 0x000fe20000010886 */
[----:B0-----:R-:W-:-:S06]  /*11130*/  FFMA.FTZ R169, R156, R132, R147 ;  /* 0x000000849ca97223 */ /* 0x001fcc0000010093 */
[----:B------:R-:W0:Y:S01]  /*11140*/  MUFU.EX2 R167, R167 ;  /* 0x000000a700a77308 */ /* 0x000e220000000800 */
[----:B-1----:R-:W-:Y:S01]  /*11150*/  FFMA.FTZ R132, R133, R151, R176 ;  /* 0x0000009785847223 */ /* 0x002fe200000100b0 */
[----:B------:R-:W-:-:S06]  /*11160*/  FADD.FTZ R169, R164, R169 ;  /* 0x000000a9a4a97221 */ /* 0x000fcc0000010000 */
[----:B------:R-:W1:Y:S08]  /*11170*/  MUFU.EX2 R150, R150 ;  /* 0x0000009600967308 */ /* 0x000e700000000800 */
[----:B------:R-:W1:Y:S01]  /*11180*/  MUFU.EX2 R185, R185 ;  /* 0x000000b900b97308 */ /* 0x000e620000000800 */
[----:B--2---:R-:W-:Y:S01]  /*11190*/  FADD.FTZ R132, R165, R132 ;  /* 0x00000084a5847221 */ /* 0x004fe20000010000 */
[----:B------:R-:W-:-:S03]  /*111a0*/  FADD.FTZ R148, R166, R169 ;  /* 0x000000a9a6947221 */ /* 0x000fc60000010000 */
[----:B0-----:R-:W-:Y:S01]  /*111b0*/  FADD.FTZ R133, R167, R132 ;  /* 0x00000084a7857221 */ /* 0x001fe20000010000 */
[----:B------:R-:W-:Y:S01]  /*111c0*/  FADD.FTZ R148, R187, R148 ;  /* 0x00000094bb947221 */ /* 0x000fe20000010000 */
[-C--:B------:R-:W-:Y:S02]  /*111d0*/  FFMA.FTZ R186, R149, R191.reuse, -R134 ;  /* 0x000000bf95ba7223 */ /* 0x080fe40000010886 */
[----:B-1----:R-:W-:Y:S01]  /*111e0*/  FADD.FTZ R132, R150, R133 ;  /* 0x0000008596847221 */ /* 0x002fe20000010000 */
[----:B------:R-:W-:Y:S02]  /*111f0*/  FADD.FTZ R133, R185, R148 ;  /* 0x00000094b9857221 */ /* 0x000fe40000010000 */
[----:B------:R0:W5:Y:S01]  /*11200*/  LDL.64 R148, [R1+0x1c0] ;  /* 0x0001c00001947983 */ /* 0x0001620000100a00 */
[-CC-:B------:R-:W-:Y:S01]  /*11210*/  FFMA.FTZ R161, R161, R191.reuse, -R134.reuse ;  /* 0x000000bfa1a17223 */ /* 0x180fe20000010886 */
[-CC-:B------:R-:W-:Y:S01]  /*11220*/  FFMA.FTZ R163, R163, R191.reuse, -R134.reuse ;  /* 0x000000bfa3a37223 */ /* 0x180fe20000010886 */
[----:B------:R-:W-:Y:S08]  /*11230*/  MUFU.EX2 R192, R192 ;  /* 0x000000c000c07308 */ /* 0x000ff00000000800 */
[----:B------:R-:W1:Y:S01]  /*11240*/  MUFU.EX2 R161, R161 ;  /* 0x000000a100a17308 */ /* 0x000e620000000800 */
[----:B------:R-:W-:-:S07]  /*11250*/  FFMA.FTZ R157, R157, R191, -R134 ;  /* 0x000000bf9d9d7223 */ /* 0x000fce0000010886 */
[----:B------:R-:W2:Y:S08]  /*11260*/  MUFU.EX2 R144, R144 ;  /* 0x0000009000907308 */ /* 0x000eb00000000800 */
[----:B------:R-:W0:Y:S08]  /*11270*/  MUFU.EX2 R162, R162 ;  /* 0x000000a200a27308 */ /* 0x000e300000000800 */
[----:B------:R-:W0:Y:S01]  /*11280*/  MUFU.EX2 R163, R163 ;  /* 0x000000a300a37308 */ /* 0x000e220000000800 */
[----:B------:R-:W-:Y:S01]  /*11290*/  FFMA.FTZ R184, R135, R191, -R134 ;  /* 0x000000bf87b87223 */ /* 0x000fe20000010886 */
[----:B-1----:R-:W-:-:S06]  /*112a0*/  FADD.FTZ R135, R161, R132 ;  /* 0x00000084a1877221 */ /* 0x002fcc0000010000 */
[----:B------:R-:W1:Y:S08]  /*112b0*/  MUFU.EX2 R183, R183 ;  /* 0x000000b700b77308 */ /* 0x000e700000000800 */
[----:B------:R-:W1:Y:S01]  /*112c0*/  MUFU.EX2 R140, R140 ;  /* 0x0000008c008c7308 */ /* 0x000e620000000800 */
[----:B------:R-:W-:Y:S01]  /*112d0*/  FADD.FTZ R133, R192, R133 ;  /* 0x00000085c0857221 */ /* 0x000fe20000010000 */
[----:B--2---:R-:W-:-:S06]  /*112e0*/  FADD.FTZ R178, R144, R135 ;  /* 0x0000008790b27221 */ /* 0x004fcc0000010000 */
[----:B------:R-:W2:Y:S08]  /*112f0*/  MUFU.EX2 R181, R181 ;  /* 0x000000b500b57308 */ /* 0x000eb00000000800 */
[----:B------:R-:W2:Y:S01]  /*11300*/  MUFU.EX2 R157, R157 ;  /* 0x0000009d009d7308 */ /* 0x000ea20000000800 */
[----:B0-----:R-:W-:Y:S01]  /*11310*/  FADD.FTZ R132, R162, R133 ;  /* 0x00000085a2847221 */ /* 0x001fe20000010000 */
[----:B------:R-:W-:-:S06]  /*11320*/  FADD.FTZ R133, R163, R178 ;  /* 0x000000b2a3857221 */ /* 0x000fcc0000010000 */
[----:B------:R-:W0:Y:S01]  /*11330*/  MUFU.EX2 R190, R190 ;  /* 0x000000be00be7308 */ /* 0x000e220000000800 */
[----:B------:R-:W-:-:S07]  /*11340*/  FFMA.FTZ R153, R153, R191, -R134 ;  /* 0x000000bf99997223 */ /* 0x000fce0000010886 */
[----:B------:R-:W0:Y:S01]  /*11350*/  MUFU.EX2 R138, R138 ;  /* 0x0000008a008a7308 */ /* 0x000e220000000800 */
[----:B-1----:R-:W-:Y:S01]  /*11360*/  FADD.FTZ R132, R183, R132 ;  /* 0x00000084b7847221 */ /* 0x002fe20000010000 */
[----:B------:R-:W-:-:S06]  /*11370*/  FADD.FTZ R178, R140, R133 ;  /* 0x000000858cb27221 */ /* 0x000fcc0000010000 */
[----:B------:R-:W1:Y:S08]  /*11380*/  MUFU.EX2 R179, R179 ;  /* 0x000000b300b37308 */ /* 0x000e700000000800 */
[----:B------:R-:W1:Y:S01]  /*11390*/  MUFU.EX2 R159, R159 ;  /* 0x0000009f009f7308 */ /* 0x000e620000000800 */
[----:B--2---:R-:W-:Y:S01]  /*113a0*/  FADD.FTZ R133, R181, R132 ;  /* 0x00000084b5857221 */ /* 0x004fe20000010000 */
[----:B------:R-:W-:-:S06]  /*113b0*/  FADD.FTZ R135, R157, R178 ;  /* 0x000000b29d877221 */ /* 0x000fcc0000010000 */
[----:B------:R-:W2:Y:S01]  /*113c0*/  MUFU.EX2 R188, R188 ;  /* 0x000000bc00bc7308 */ /* 0x000ea20000000800 */
[----:B------:R-:W-:-:S07]  /*113d0*/  FFMA.FTZ R155, R155, R191, -R134 ;  /* 0x000000bf9b9b7223 */ /* 0x000fce0000010886 */
[----:B------:R-:W2:Y:S01]  /*113e0*/  MUFU.EX2 R146, R146 ;  /* 0x0000009200927308 */ /* 0x000ea20000000800 */
[----:B0-----:R-:W-:Y:S01]  /*113f0*/  FADD.FTZ R132, R190, R133 ;  /* 0x00000085be847221 */ /* 0x001fe20000010000 */
[----:B------:R-:W-:-:S06]  /*11400*/  FADD.FTZ R178, R138, R135 ;  /* 0x000000878ab27221 */ /* 0x000fcc0000010000 */
[----:B------:R-:W0:Y:S08]  /*11410*/  MUFU.EX2 R152, R152 ;  /* 0x0000009800987308 */ /* 0x000e300000000800 */
[----:B------:R-:W0:Y:S01]  /*11420*/  MUFU.EX2 R153, R153 ;  /* 0x0000009900997308 */ /* 0x000e220000000800 */
[----:B-1----:R-:W-:Y:S01]  /*11430*/  FADD.FTZ R133, R179, R132 ;  /* 0x00000084b3857221 */ /* 0x002fe20000010000 */
[----:B------:R-:W-:-:S06]  /*11440*/  FADD.FTZ R135, R159, R178 ;  /* 0x000000b29f877221 */ /* 0x000fcc0000010000 */
[----:B------:R-:W1:Y:S08]  /*11450*/  MUFU.EX2 R145, R145 ;  /* 0x0000009100917308 */ /* 0x000e700000000800 */
[----:B------:R-:W3:Y:S01]  /*11460*/  MUFU.EX2 R142, R142 ;  /* 0x0000008e008e7308 */ /* 0x000ee20000000800 */
[----:B--2---:R-:W-:Y:S01]  /*11470*/  FADD.FTZ R133, R188, R133 ;  /* 0x00000085bc857221 */ /* 0x004fe20000010000 */
[----:B------:R-:W-:-:S06]  /*11480*/  FADD.FTZ R132, R146, R135 ;  /* 0x0000008792847221 */ /* 0x000fcc0000010000 */
[----:B------:R-:W2:Y:S01]  /*11490*/  MUFU.EX2 R154, R154 ;  /* 0x0000009a009a7308 */ /* 0x000ea20000000800 */
[----:B------:R-:W-:-:S07]  /*114a0*/  FFMA.FTZ R169, R197, R191, -R134 ;  /* 0x000000bfc5a97223 */ /* 0x000fce0000010886 */
[----:B------:R-:W2:Y:S01]  /*114b0*/  MUFU.EX2 R155, R155 ;  /* 0x0000009b009b7308 */ /* 0x000ea20000000800 */
[----:B0-----:R-:W-:Y:S01]  /*114c0*/  FADD.FTZ R178, R152, R133 ;  /* 0x0000008598b27221 */ /* 0x001fe20000010000 */
[----:B------:R-:W-:-:S06]  /*114d0*/  FADD.FTZ R133, R153, R132 ;  /* 0x0000008499857221 */ /* 0x000fcc0000010000 */
[----:B------:R-:W0:Y:S01]  /*114e0*/  MUFU.EX2 R143, R143 ;  /* 0x0000008f008f7308 */ /* 0x000e220000000800 */
[----:B------:R-:W-:-:S07]  /*114f0*/  FFMA.FTZ R171, R171, R191, -R134 ;  /* 0x000000bfabab7223 */ /* 0x000fce0000010886 */
[----:B------:R-:W0:Y:S01]  /*11500*/  MUFU.EX2 R186, R186 ;  /* 0x000000ba00ba7308 */ /* 0x000e220000000800 */
[----:B-1----:R-:W-:Y:S01]  /*11510*/  FADD.FTZ R135, R145, R178 ;  /* 0x000000b291877221 */ /* 0x002fe20000010000 */
[----:B---3--:R-:W-:-:S06]  /*11520*/  FADD.FTZ R132, R142, R133 ;  /* 0x000000858e847221 */ /* 0x008fcc0000010000 */
[----:B------:R-:W1:Y:S01]  /*11530*/  MUFU.EX2 R168, R168 ;  /* 0x000000a800a87308 */ /* 0x000e620000000800 */
[----:B------:R-:W-:-:S07]  /*11540*/  FFMA.FTZ R182, R195, R191, -R134 ;  /* 0x000000bfc3b67223 */ /* 0x000fce0000010886 */
        /* <DEDUP_REMOVED lines=20> */
[----:B------:R-:W4:Y:S01]  /*11690*/  MUFU.EX2 R177, R177 ;  /* 0x000000b100b17308 */ /* 0x000f220000000800 */
[----:B0-----:R-:W-:Y:S01]  /*116a0*/  FADD.FTZ R134, R170, R133 ;  /* 0x00000085aa867221 */ /* 0x001fe20000010000 */
[----:B------:R-:W-:-:S06]  /*116b0*/  FADD.FTZ R133, R171, R132 ;  /* 0x00000084ab857221 */ /* 0x000fcc0000010000 */
[----:B------:R-:W0:Y:S08]  /*116c0*/  MUFU.EX2 R137, R137 ;  /* 0x0000008900897308 */ /* 0x000e300000000800 */
[----:B------:R-:W0:Y:S01]  /*116d0*/  MUFU.EX2 R178, R178 ;  /* 0x000000b200b27308 */ /* 0x000e220000000800 */
[----:B-1----:R-:W-:Y:S01]  /*116e0*/  FADD.FTZ R135, R141, R134 ;  /* 0x000000868d877221 */ /* 0x002fe20000010000 */
[----:B---3--:R-:W-:-:S06]  /*116f0*/  FADD.FTZ R132, R182, R133 ;  /* 0x00000085b6847221 */ /* 0x008fcc0000010000 */
[----:B------:R-:W1:Y:S08]  /*11700*/  MUFU.EX2 R3, R3 ;  /* 0x0000000300037308 */ /* 0x000e700000000800 */
[----:B------:R-:W3:Y:S01]  /*11710*/  MUFU.EX2 R175, R175 ;  /* 0x000000af00af7308 */ /* 0x000ee20000000800 */
[----:B--2---:R-:W-:Y:S01]  /*11720*/  FADD.FTZ R134, R136, R135 ;  /* 0x0000008788867221 */ /* 0x004fe20000010000 */
[----:B----4-:R-:W-:-:S06]  /*11730*/  FADD.FTZ R133, R177, R132 ;  /* 0x00000084b1857221 */ /* 0x010fcc0000010000 */
[----:B------:R-:W2:Y:S08]  /*11740*/  MUFU.EX2 R174, R174 ;  /* 0x000000ae00ae7308 */ /* 0x000eb00000000800 */
[----:B------:R-:W4:Y:S01]  /*11750*/  MUFU.EX2 R180, R180 ;  /* 0x000000b400b47308 */ /* 0x000f220000000800 */
[----:B0-----:R-:W-:Y:S01]  /*11760*/  FADD.FTZ R134, R137, R134 ;  /* 0x0000008689867221 */ /* 0x001fe20000010000 */
[----:B------:R-:W-:-:S03]  /*11770*/  FADD.FTZ R132, R178, R133 ;  /* 0x00000085b2847221 */ /* 0x000fc60000010000 */
[----:B-1----:R-:W-:Y:S01]  /*11780*/  FADD.FTZ R133, R3, R134 ;  /* 0x0000008603857221 */ /* 0x002fe20000010000 */
[----:B---3--:R-:W-:Y:S01]  /*11790*/  FADD.FTZ R135, R175, R132 ;  /* 0x00000084af877221 */ /* 0x008fe20000010000 */
[C---:B------:R-:W-:Y:S01]  /*117a0*/  FMUL.FTZ R132, R156.reuse, R172 ;  /* 0x000000ac9c847220 */ /* 0x040fe20000410000 */
[----:B------:R-:W-:Y:S01]  /*117b0*/  FMUL.FTZ R131, R156, R131 ;  /* 0x000000839c837220 */ /* 0x000fe20000410000 */
[----:B--2---:R-:W-:Y:S01]  /*117c0*/  FADD.FTZ R134, R174, R133 ;  /* 0x00000085ae867221 */ /* 0x004fe20000010000 */
[C---:B------:R-:W-:Y:S01]  /*117d0*/  FMUL.FTZ R133, R156.reuse, R173 ;  /* 0x000000ad9c857220 */ /* 0x040fe20000410000 */
[C---:B------:R-:W-:Y:S01]  /*117e0*/  FMUL.FTZ R130, R156.reuse, R130 ;  /* 0x000000829c827220 */ /* 0x040fe20000410000 */
[C---:B------:R-:W-:Y:S01]  /*117f0*/  FMUL.FTZ R129, R156.reuse, R129 ;  /* 0x000000819c817220 */ /* 0x040fe20000410000 */
[C---:B------:R-:W-:Y:S01]  /*11800*/  FMUL.FTZ R127, R151.reuse, R127 ;  /* 0x0000007f977f7220 */ /* 0x040fe20000410000 */
[C---:B------:R-:W-:Y:S01]  /*11810*/  FMUL.FTZ R126, R151.reuse, R126 ;  /* 0x0000007e977e7220 */ /* 0x040fe20000410000 */
[C---:B------:R-:W-:Y:S01]  /*11820*/  FMUL.FTZ R128, R156.reuse, R128 ;  /* 0x000000809c807220 */ /* 0x040fe20000410000 */
[----:B------:R-:W-:Y:S01]  /*11830*/  FMUL.FTZ R125, R156, R125 ;  /* 0x0000007d9c7d7220 */ /* 0x000fe20000410000 */
[----:B----4-:R-:W-:Y:S01]  /*11840*/  FADD.FTZ R135, R180, R135 ;  /* 0x00000087b4877221 */ /* 0x010fe20000010000 */
        /* <DEDUP_REMOVED lines=194> */
[----:B0-----:R-:W-:Y:S02]  /*12470*/  F2FP.BF16.F32.PACK_AB R160, R192, R185 ;  /* 0x000000b9c0a0723e */ /* 0x001fe400000010ff */
        /* <DEDUP_REMOVED lines=17> */
[----:B------:R-:W-:Y:S06]  /*12590*/  @!P1 BRA `(.L_x_11064) ;  /* 0x0000000000049947 */ /* 0x000fec0003800000 */
[----:B------:R-:W-:Y:S01]  /*125a0*/  BPT.TRAP 0x1 ;  /* 0x000000040000795c */ /* 0x000fe20000300000 */
.L_x_11064:
[----:B------:R-:W-:Y:S05]  /*125b0*/  BSYNC B0 ;  /* 0x0000000000007941 */ /* 0x000fea0003800000 */
.L_x_11063:
        /* <DEDUP_REMOVED lines=8> */
.L_x_11066:
[----:B------:R-:W-:Y:S05]  /*12640*/  BSYNC B0 ;  /* 0x0000000000007941 */ /* 0x000fea0003800000 */
.L_x_11065:
[----:B------:R-:W-:Y:S04]  /*12650*/  BSSY B0, `(.L_x_11067) ;  /* 0x0000004000007945 */ /* 0x000fe80003800000 */
[----:B-1----:R-:W-:Y:S05]  /*12660*/  @P0 BRA `(.L_x_11068) ;  /* 0x0000000000080947 */ /* 0x002fea0003800000 */
[----:B------:R-:W1:Y:S02]  /*12670*/  SYNCS.PHASECHK.TRANS64.TRYWAIT P0, [R148+URZ], R149 ;  /* 0x00000095940075a7 */ /* 0x000e64000800017f */
[----:B-1----:R-:W-:Y:S05]  /*12680*/  @!P0 BRA `(.L_x_11069) ;  /* 0x000000a800f88947 */ /* 0x002fea0003800000 */
.L_x_11068:
[----:B------:R-:W-:Y:S05]  /*12690*/  BSYNC B0 ;  /* 0x0000000000007941 */ /* 0x000fea0003800000 */
.L_x_11067:
        /* <DEDUP_REMOVED lines=129> */
[----:B------:R0:W-:Y:S06]  /*12eb0*/  BAR.SYNC.DEFER_BLOCKING R228, 0x100 ;  /* 0x000400e40000751d */ /* 0x0001ec0000010000 */
[----:B------:R-:W4:Y:S04]  /*12ec0*/  LD.E.64 R4, desc[UR36][R16.64+0x80] ;  /* 0x0000802410047980 */ /* 0x000f28000c101b00 */
[----:B--2---:R1:W-:Y:S04]  /*12ed0*/  STL [R1+0x200], R6 ;  /* 0x0002000601007387 */ /* 0x0043e80000100800 */
[----:B---3--:R2:W-:Y:S04]  /*12ee0*/  STL [R1+0x364], R3 ;  /* 0x0003640301007387 */ /* 0x0085e80000100800 */
[----:B-1----:R-:W3:Y:S04]  /*12ef0*/  LDL R6, [R1+0x68] ;  /* 0x0000680001067983 */ /* 0x002ee80000100800 */
[----:B--2---:R-:W2:Y:S04]  /*12f00*/  LDL R3, [R1+0x1c0] ;  /* 0x0001c00001037983 */ /* 0x004ea80000100800 */
        /* <DEDUP_REMOVED lines=126> */
[----:B-1----:R-:W2:Y:S04]  /*136f0*/  LDL.128 R24, [R1+0x200] ;  /* 0x0002000001187983 */ /* 0x002ea80000100c00 */
[----:B----4-:R-:W4:Y:S04]  /*13700*/  LDL.128 R28, [R1+0x210] ;  /* 0x00021000011c7983 */ /* 0x010f280000100c00 */
[----:B0-----:R-:W4:Y:S04]  /*13710*/  LDL.128 R32, [R1+0x220] ;  /* 0x0002200001207983 */ /* 0x001f280000100c00 */
[----:B---3--:R-:W4:Y:S04]  /*13720*/  LDL.128 R36, [R1+0x230] ;  /* 0x0002300001247983 */ /* 0x008f280000100c00 */
[----:B--2---:R-:W4:Y:S04]  /*13730*/  LDL.128 R40, [R1+0x240] ;  /* 0x0002400001287983 */ /* 0x004f280000100c00 */
[----:B------:R-:W4:Y:S04]  /*13740*/  LDL.128 R44, [R1+0x250] ;  /* 0x00025000012c7983 */ /* 0x000f280000100c00 */
        /* <DEDUP_REMOVED lines=25> */
[----:B------:R-:W4:Y:S01]  /*138e0*/  LDL.128 R148, [R1+0x3f0] ;  /* 0x0003f00001947983 */ /* 0x000f220000100c00 */
[----:B------:R-:W-:Y:S01]  /*138f0*/  IMAD R4, R3, 0xc00, R4 ;  /* 0x00000c0003047824 */ /* 0x000fe200078e0204 */
[----:B------:R-:W-:-:S02]  /*13900*/  ISETP.NE.U32.AND P0, PT, R6, RZ, PT ;  /* 0x000000ff0600720c */ /* 0x000fc40003f05070 */
[----:B------:R-:W-:Y:S01]  /*13910*/  R2UR UR7, R5 ;  /* 0x00000000050772ca */ /* 0x000fe200000e0000 */
[----:B------:R-:W-:Y:S01]  /*13920*/  IMAD.MOV.U32 R7, RZ, RZ, R5 ;  /* 0x000000ffff077224 */ /* 0x000fe200078e0005 */
[C---:B------:R-:W-:Y:S01]  /*13930*/  R2UR UR6, R4.reuse ;  /* 0x00000000040672ca */ /* 0x040fe200000e0000 */
[----:B------:R0:W5:Y:S08]  /*13940*/  LDL R3, [R1+0x1c0] ;  /* 0x0001c00001037983 */ /* 0x0001700000100800 */
[----:B------:R-:W-:Y:S01]  /*13950*/  VOTEU.ANY UP0, P0 ;  /* 0x00000000003f7886 */ /* 0x000fe20000000100 */
[----:B------:R-:W-:Y:S01]  /*13960*/  VIADD R6, R4, 0x80 ;  /* 0x0000008004067836 */ /* 0x000fe20000000000 */
[----:B----4-:R-:W-:-:S06]  /*13970*/  WARPGROUP.ARRIVE ;  /* 0x00000000000079c5 */ /* 0x010fcc0000000000 */
        /* <DEDUP_REMOVED lines=494> */
.L_x_11071:
[----:B------:R-:W-:Y:S05]  /*15860*/  BSYNC B0 ;  /* 0x0000000000007941 */ /* 0x000fea0003800000 */
.L_x_11070:
        /* <DEDUP_REMOVED lines=9> */
.L_x_11043:
[----:B------:R-:W-:Y:S05]  /*15900*/  WARPSYNC.ALL ;  /* 0x0000000000007948 */ /* 0x000fea0003800000 */
[----:B------:R-:W2:Y:S04]  /*15910*/  LDL R5, [R1+0x1e0] ;  /* 0x0001e00001057983 */ /* 0x000ea80000100800 */
[----:B------:R-:W3:Y:S04]  /*15920*/  LDL R6, [R1+0x1e4] ;  /* 0x0001e40001067983 */ /* 0x000ee80000100800 */
        /* <DEDUP_REMOVED lines=61> */
[----:B------:R-:W4:Y:S04]  /*15d00*/  LDL R66, [R1+0x1c8] ;  /* 0x0001c80001427983 */ /* 0x000f280000100800 */
[----:B--2---:R-:W2:Y:S02]  /*15d10*/  SHFL.BFLY PT, R0, R5, 0x2, 0x1f ;  /* 0x0c401f0005007f89 */ /* 0x004ea400000e0000 */
[----:B--2---:R-:W-:-:S05]  /*15d20*/  FADD.FTZ R0, R5, R0 ;  /* 0x0000000005007221 */ /* 0x004fca0000010000 */
[----:B------:R-:W0:Y:S02]  /*15d30*/  SHFL.BFLY PT, R3, R0, 0x1, 0x1f ;  /* 0x0c201f0000037f89 */ /* 0x000e2400000e0000 */
[----:B01----:R-:W-:Y:S02]  /*15d40*/  FADD.FTZ R2, R0, R3 ;  /* 0x0000000300027221 */ /* 0x003fe40000010000 */
[----:B------:R-:W2:Y:S04]  /*15d50*/  LDL R0, [R1+0x1c0] ;  /* 0x0001c00001007983 */ /* 0x000ea80000100800 */
[----:B------:R-:W-:Y:S04]  /*15d60*/  STL [R1+0x1e0], R2 ;  /* 0x0001e00201007387 */ /* 0x000fe80000100800 */
[----:B------:R-:W5:Y:S04]  /*15d70*/  LDL R77, [R1+0x1e0] ;  /* 0x0001e000014d7983 */ /* 0x000f680000100800 */
[----:B---3--:R-:W0:Y:S02]  /*15d80*/  SHFL.BFLY PT, R3, R6, 0x2, 0x1f ;  /* 0x0c401f0006037f89 */ /* 0x008e2400000e0000 */
[----:B0-----:R-:W-:-:S02]  /*15d90*/  FADD.FTZ R3, R3, R6 ;  /* 0x0000000603037221 */ /* 0x001fc40000010000 */
[----:B------:R-:W3:Y:S04]  /*15da0*/  LDL.64 R6, [R1+0x3d8] ;  /* 0x0003d80001067983 */ /* 0x000ee80000100a00 */
[----:B------:R-:W0:Y:S02]  /*15db0*/  SHFL.BFLY PT, R4, R3, 0x1, 0x1f ;  /* 0x0c201f0003047f89 */ /* 0x000e2400000e0000 */
[----:B0-----:R-:W-:Y:S02]  /*15dc0*/  FADD.FTZ R70, R3, R4 ;  /* 0x0000000403467221 */ /* 0x001fe40000010000 */
[----:B------:R-:W3:Y:S03]  /*15dd0*/  LDL.64 R2, [R1+0x3c8] ;  /* 0x0003c80001027983 */ /* 0x000ee60000100a00 */
[----:B------:R-:W-:Y:S01]  /*15de0*/  FSETP.NE.FTZ.AND P1, PT, R70, RZ, PT ;  /* 0x000000ff4600720b */ /* 0x000fe20003f35000 */
[----:B------:R-:W3:-:S12]  /*15df0*/  LDL.64 R4, [R1+0x3e8] ;  /* 0x0003e80001047983 */ /* 0x000ed80000100a00 */
[----:B------:R-:W3:Y:S04]  /*15e00*/  @P1 LDL R75, [R1+0x1f0] ;  /* 0x0001f000014b1983 */ /* 0x000ee80000100800 */
[----:B------:R-:W3:Y:S01]  /*15e10*/  @P1 LDL R80, [R1+0x1d4] ;  /* 0x0001d40001501983 */ /* 0x000ee20000100800 */
[----:B------:R-:W-:Y:S02]  /*15e20*/  IMAD.MOV.U32 R72, RZ, RZ, -0x800000 ;  /* 0xff800000ff487424 */ /* 0x000fe400078e00ff */
[----:B------:R-:W-:Y:S02]  /*15e30*/  IMAD.MOV.U32 R71, RZ, RZ, RZ ;  /* 0x000000ffff477224 */ /* 0x000fe400078e00ff */
[----:B------:R-:W-:Y:S01]  /*15e40*/  IMAD.MOV.U32 R78, RZ, RZ, -0x800000 ;  /* 0xff800000ff4e7424 */ /* 0x000fe200078e00ff */
[----:B------:R0:W-:Y:S08]  /*15e50*/  BAR.ARV R227, 0x100 ;  /* 0x000400e30000751d */ /* 0x0001f00000002000 */
[----:B------:R-:W-:Y:S06]  /*15e60*/  BAR.ARV 0x8, 0x180 ;  /* 0x0206000000007b1d */ /* 0x000fec0000002000 */
[----:B-----5:R-:W-:-:S13]  /*15e70*/  FSETP.NE.FTZ.AND P0, PT, R77, RZ, PT ;  /* 0x000000ff4d00720b */ /* 0x020fda0003f15000 */
[----:B------:R-:W5:Y:S04]  /*15e80*/  @P0 LDL R67, [R1+0x1f0] ;  /* 0x0001f00001430983 */ /* 0x000f680000100800 */
[----:B------:R-:W5:Y:S01]  /*15e90*/  @P0 LDL R74, [R1+0x1d0] ;  /* 0x0001d000014a0983 */ /* 0x000f620000100800 */
[----:B------:R-:W1:Y:S08]  /*15ea0*/  @P1 MUFU.LG2 R76, R70 ;  /* 0x00000046004c1308 */ /* 0x000e700000000c00 */
[----:B------:R-:W0:Y:S01]  /*15eb0*/  @P0 MUFU.LG2 R73, R77 ;  /* 0x0000004d00490308 */ /* 0x000e220000000c00 */
[----:B-1----:R-:W-:Y:S01]  /*15ec0*/  @P1 FMUL.FTZ R82, R76, 0.69314718246459960938 ;  /* 0x3f3172184c521820 */ /* 0x002fe20000410000 */
[----:B0-----:R-:W-:-:S06]  /*15ed0*/  @P0 FMUL.FTZ R76, R73, 0.69314718246459960938 ;  /* 0x3f317218494c0820 */ /* 0x001fcc0000410000 */
[----:B------:R-:W0:Y:S01]  /*15ee0*/  @P0 MUFU.RCP R71, R77 ;  /* 0x0000004d00470308 */ /* 0x000e220000001000 */
[----:B----4-:R-:W-:Y:S02]  /*15ef0*/  VIADD R66, R66, 0x1 ;  /* 0x0000000142427836 */ /* 0x010fe40000000000 */
[----:B--2---:R-:W-:Y:S01]  /*15f00*/  VIADD R0, R0, 0x1 ;  /* 0x0000000100007836 */ /* 0x004fe20000000000 */
[----:B------:R1:W-:Y:S04]  /*15f10*/  STL [R1+0x1e4], R70 ;  /* 0x0001e44601007387 */ /* 0x0003e80000100800 */
[----:B------:R1:W-:Y:S04]  /*15f20*/  STL [R1+0x1c8], R66 ;  /* 0x0001c84201007387 */ /* 0x0003e80000100800 */
[----:B------:R1:W-:Y:S01]  /*15f30*/  STL [R1+0x1c0], R0 ;  /* 0x0001c00001007387 */ /* 0x0003e20000100800 */
        /* <DEDUP_REMOVED lines=99> */
[----:B------:R-:W-:Y:S01]  /*16570*/  BSSY B0, `(.L_x_10980) ;  /* 0x000006d000007945 */ /* 0x000fe20003800000 */
[----:B-----5:R-:W-:-:S04]  /*16580*/  @P0 FMUL.FTZ R67, R67, 0.69314718246459960938 ;  /* 0x3f31721843430820 */ /* 0x020fc80000410000 */
[----:B------:R-:W-:Y:S01]  /*16590*/  @P0 FFMA.FTZ R72, R67, R74, R76 ;  /* 0x0000004a43480223 */ /* 0x000fe2000001004c */
[----:B------:R-:W-:-:S06]  /*165a0*/  IMAD.MOV.U32 R67, RZ, RZ, RZ ;  /* 0x000000ffff437224 */ /* 0x000fcc00078e00ff */
[----:B------:R-:W0:Y:S01]  /*165b0*/  @P1 MUFU.RCP R67, R70 ;  /* 0x0000004600431308 */ /* 0x000e220000001000 */
[----:B------:R1:W-:Y:S01]  /*165c0*/  STL [R1+0x1e0], R72 ;  /* 0x0001e04801007387 */ /* 0x0003e20000100800 */
[----:B------:R-:W-:Y:S01]  /*165d0*/  ISETP.NE.AND P1, PT, R0, 0x2, PT ;  /* 0x000000020000780c */ /* 0x000fe20003f25270 */
        /* <DEDUP_REMOVED lines=96> */
[----:B------:R-:W-:Y:S01]  /*16be0*/  PLOP3.LUT P0, PT, PT, PT, PT, 0x8, 0x0 ;  /* 0x000000000000781c */ /* 0x000fe20003f0e170 */
[----:B------:R-:W-:-:S12]  /*16bf0*/  @P1 BRA `(.L_x_11073) ;  /* 0x0000000000101947 */ /* 0x000fd80003800000 */
[----:B-1----:R-:W2:Y:S04]  /*16c00*/  LDL R0, [R1+0x1c4] ;  /* 0x0001c40001007983 */ /* 0x002ea80000100800 */
[----:B------:R0:W-:Y:S01]  /*16c10*/  STL [R1+0x1c0], RZ ;  /* 0x0001c0ff01007387 */ /* 0x0001e20000100800 */
[----:B--2---:R-:W-:-:S05]  /*16c20*/  LOP3.LUT R0, R0, 0x1, RZ, 0x3c, !PT ;  /* 0x0000000100007812 */ /* 0x004fca00078e3cff */
[----:B------:R0:W-:Y:S02]  /*16c30*/  STL [R1+0x1c4], R0 ;  /* 0x0001c40001007387 */ /* 0x0001e40000100800 */
.L_x_11073:
[----:B------:R-:W-:Y:S05]  /*16c40*/  BSYNC B0 ;  /* 0x0000000000007941 */ /* 0x000fea0003800000 */
.L_x_10980:
[----:B------:R-:W-:Y:S05]  /*16c50*/  @P0 BRA `(.L_x_11074) ;  /* 0x0000002400440947 */ /* 0x000fea0003800000 */
[----:B01----:R-:W0:Y:S01]  /*16c60*/  S2R R0, SR_TID.X ;  /* 0x0000000000007919 */ /* 0x003e220000002100 */
[----:B------:R-:W1:Y:S01]  /*16c70*/  S2UR UR5, SR_CgaCtaId ;  /* 0x00000000000579c3 */ /* 0x000e620000008800 */
[----:B------:R-:W-:Y:S01]  /*16c80*/  UMOV UR4, 0x400 ;  /* 0x0000040000047882 */ /* 0x000fe20000000000 */
[----:B------:R-:W-:Y:S01]  /*16c90*/  ULDC UR6, c[0x0][0xa88] ;  /* 0x0002a20000067ab9 */ /* 0x000fe20000000800 */
[----:B------:R-:W2:Y:S05]  /*16ca0*/  S2R R6, SR_CTAID.X ;  /* 0x0000000000067919 */ /* 0x000eaa0000002500 */
[----:B------:R-:W3:Y:S08]  /*16cb0*/  LDC R23, c[0x0][0xbe8] ;  /* 0x0002fa00ff177b82 */ /* 0x000ef00000000800 */
[----:B------:R-:W-:Y:S01]  /*16cc0*/  BAR.SYNC.DEFER_BLOCKING 0x1, 0x100 ;  /* 0x0044000000007b1d */ /* 0x000fe20000010000 */
[----:B------:R-:W-:-:S05]  /*16cd0*/  USHF.R.S32.HI UR10, URZ, 0x1f, UR58 ;  /* 0x0000001f3f0a7899 */ /* 0x000fca000801143a */
[----:B------:R-:W-:Y:S01]  /*16ce0*/  ULDC.64 UR8, c[0x0][0xbd0] ;  /* 0x0002f40000087ab9 */ /* 0x000fe20000000a00 */
[----:B-1----:R-:W-:-:S04]  /*16cf0*/  ULEA UR4, UR5, UR4, 0x18 ;  /* 0x0000000405047291 */ /* 0x002fc8000f8ec03f */
[----:B------:R-:W-:Y:S01]  /*16d00*/  UIADD3 UR4, UR4, 0x22820, URZ ;  /* 0x0002282004047890 */ /* 0x000fe2000fffe03f */
[----:B0-----:R-:W-:-:S03]  /*16d10*/  VIADD R3, R0, 0xffffff80 ;  /* 0xffffff8000037836 */ /* 0x001fc60000000000 */
[----:B------:R-:W-:Y:S01]  /*16d20*/  UPRMT UR4, URZ, 0x654, UR4 ;  /* 0x000006543f047896 */ /* 0x000fe20008000004 */
[----:B---3--:R-:W-:Y:S01]  /*16d30*/  IMAD R18, R23, UR6, RZ ;  /* 0x0000000617127c24 */ /* 0x008fe2000f8e02ff */
[----:B------:R-:W-:-:S04]  /*16d40*/  SHF.R.S32.HI R2, RZ, 0x1f, R3 ;  /* 0x0000001fff027819 */ /* 0x000fc80000011403 */
[----:B------:R-:W-:-:S03]  /*16d50*/  LEA.HI R0, R2, R3, RZ, 0x7 ;  /* 0x0000000302007211 */ /* 0x000fc600078f38ff */
[----:B------:R-:W-:Y:S01]  /*16d60*/  SYNCS.ARRIVE.TRANS64.RED.A1T0 RZ, [UR4], RZ ;  /* 0x000000ffffff79a7 */ /* 0x000fe20008100404 */
[----:B------:R-:W-:-:S05]  /*16d70*/  LOP3.LUT R4, R0, 0xffffff80, RZ, 0xc0, !PT ;  /* 0xffffff8000047812 */ /* 0x000fca00078ec0ff */
[----:B------:R-:W-:-:S05]  /*16d80*/  IMAD.IADD R12, R3, 0x1, -R4 ;  /* 0x00000001030c7824 */ /* 0x000fca00078e0a04 */
[----:B------:R-:W-:Y:S02]  /*16d90*/  SHF.R.S32.HI R7, RZ, 0x1f, R12 ;  /* 0x0000001fff077819 */ /* 0x000fe4000001140c */
[----:B------:R-:W-:Y:S02]  /*16da0*/  LOP3.LUT P0, RZ, R12, 0x3, RZ, 0xc0, !PT ;  /* 0x000000030cff7812 */ /* 0x000fe4000780c0ff */
[CC--:B------:R-:W-:Y:S02]  /*16db0*/  LEA.HI R13, R7.reuse, R12.reuse, RZ, 0x2 ;  /* 0x0000000c070d7211 */ /* 0x0c0fe400078f10ff */
[----:B------:R-:W-:Y:S02]  /*16dc0*/  LEA.HI R7, R7, R12, RZ, 0x5 ;  /* 0x0000000c07077211 */ /* 0x000fe400078f28ff */
[--C-:B------:R-:W-:Y:S02]  /*16dd0*/  SHF.R.S32.HI R4, RZ, 0x2, R13.reuse ;  /* 0x00000002ff047819 */ /* 0x100fe4000001140d */
[----:B------:R-:W-:-:S02]  /*16de0*/  SHF.R.S32.HI R5, RZ, 0x1f, R13 ;  /* 0x0000001fff057819 */ /* 0x000fc4000001140d */
[----:B------:R-:W-:Y:S02]  /*16df0*/  SHF.R.S32.HI R7, RZ, 0x5, R7 ;  /* 0x00000005ff077819 */ /* 0x000fe40000011407 */
[----:B------:R-:W-:Y:S02]  /*16e00*/  LEA.HI R8, R5, R4, RZ, 0x3 ;  /* 0x0000000405087211 */ /* 0x000fe400078f18ff */
[----:B------:R-:W-:Y:S02]  /*16e10*/  SHF.R.S32.HI R5, RZ, 0x7, R0 ;  /* 0x00000007ff057819 */ /* 0x000fe40000011400 */
[----:B------:R-:W-:Y:S02]  /*16e20*/  LOP3.LUT R9, R8, 0xfffffff8, RZ, 0xc0, !PT ;  /* 0xfffffff808097812 */ /* 0x000fe400078ec0ff */
[----:B------:R-:W-:-:S03]  /*16e30*/  LEA.HI R0, R0, R5, RZ, 0x1 ;  /* 0x0000000500007211 */ /* 0x000fc600078f08ff */
[----:B------:R-:W-:Y:S01]  /*16e40*/  IMAD.IADD R4, R4, 0x1, -R9 ;  /* 0x0000000104047824 */ /* 0x000fe200078e0a09 */
[----:B------:R-:W-:-:S05]  /*16e50*/  LOP3.LUT R0, R0, 0x3fffffe, RZ, 0xc0, !PT ;  /* 0x03fffffe00007812 */ /* 0x000fca00078ec0ff */
[----:B------:R-:W-:Y:S02]  /*16e60*/  IMAD.IADD R0, R5, 0x1, -R0 ;  /* 0x0000000105007824 */ /* 0x000fe400078e0a00 */
[----:B------:R-:W-:-:S04]  /*16e70*/  IMAD R5, R7, 0x10, R4 ;  /* 0x0000001007057824 */ /* 0x000fc800078e0204 */
[----:B------:R-:W-:-:S04]  /*16e80*/  IMAD R5, R0, 0x40, R5 ;  /* 0x0000004000057824 */ /* 0x000fc800078e0205 */
[----:B--2---:R-:W-:-:S05]  /*16e90*/  IMAD R9, R6, 0x80, R5 ;  /* 0x0000008006097824 */ /* 0x004fca00078e0205 */
[----:B------:R-:W-:-:S13]  /*16ea0*/  ISETP.GE.OR P1, PT, R9, R18, P0 ;  /* 0x000000120900720c */ /* 0x000fda0000726670 */
[----:B------:R-:W2:Y:S01]  /*16eb0*/  @!P1 LDL R11, [R1+0x1e0] ;  /* 0x0001e000010b9983 */ /* 0x000ea20000100800 */
[----:B------:R-:W-:Y:S01]  /*16ec0*/  ISETP.NE.AND P2, PT, R23, 0x1, PT ;  /* 0x000000011700780c */ /* 0x000fe20003f45270 */
[----:B------:R-:W-:Y:S01]  /*16ed0*/  UIMAD UR6, UR10, UR8, URZ ;  /* 0x000000080a0672a4 */ /* 0x000fe2000f8e023f */
[----:B------:R-:W-:Y:S01]  /*16ee0*/  LEA.HI R0, R2, R3, RZ, 0x2 ;  /* 0x0000000302007211 */ /* 0x000fe200078f10ff */
[----:B------:R-:W-:Y:S01]  /*16ef0*/  UIMAD.WIDE.U32 UR4, UR58, UR8, URZ ;  /* 0x000000083a0472a5 */ /* 0x000fe2000f8e003f */
[----:B------:R-:W-:Y:S01]  /*16f00*/  VIADD R21, R9, 0x8 ;  /* 0x0000000809157836 */ /* 0x000fe20000000000 */
[----:B------:R-:W-:Y:S01]  /*16f10*/  UIMAD UR6, UR58, UR9, UR6 ;  /* 0x000000093a0672a4 */ /* 0x000fe2000f8e0206 */
[----:B------:R-:W-:Y:S01]  /*16f20*/  LOP3.LUT R0, R0, 0xfffffffc, RZ, 0xc0, !PT ;  /* 0xfffffffc00007812 */ /* 0x000fe200078ec0ff */
[----:B------:R-:W-:Y:S01]  /*16f30*/  USHF.R.S32.HI UR12, URZ, 0x1f, UR61 ;  /* 0x0000001f3f0c7899 */ /* 0x000fe2000801143d */
[----:B------:R-:W-:Y:S01]  /*16f40*/  ULDC.64 UR8, c[0x0][0xbd8] ;  /* 0x0002f60000087ab9 */ /* 0x000fe20000000a00 */
[----:B------:R-:W-:-:S02]  /*16f50*/  UIADD3 UR5, UR5, UR6, URZ ;  /* 0x0000000605057290 */ /* 0x000fc4000fffe03f */
[----:B------:R-:W-:Y:S01]  /*16f60*/  IMAD.IADD R0, R3, 0x1, -R0 ;  /* 0x0000000103007824 */ /* 0x000fe200078e0a00 */
[----:B------:R-:W-:Y:S01]  /*16f70*/  UIMAD UR6, UR12, UR8, URZ ;  /* 0x000000080c0672a4 */ /* 0x000fe2000f8e023f */
[----:B------:R-:W0:Y:S01]  /*16f80*/  @P2 LDC R3, c[0x0][0xbec] ;  /* 0x0002fb00ff032b82 */ /* 0x000e220000000800 */
[----:B------:R-:W-:Y:S01]  /*16f90*/  USHF.R.S32.HI UR11, URZ, 0x1f, UR59 ;  /* 0x0000001f3f0b7899 */ /* 0x000fe2000801143b */
[----:B------:R-:W-:Y:S01]  /*16fa0*/  ISETP.GE.OR P0, PT, R21, R18, P0 ;  /* 0x000000121500720c */ /* 0x000fe20000706670 */
[----:B------:R-:W-:Y:S01]  /*16fb0*/  UIMAD UR6, UR61, UR9, UR6 ;  /* 0x000000093d0672a4 */ /* 0x000fe2000f8e0206 */
[----:B------:R-:W-:Y:S01]  /*16fc0*/  LEA.HI R2, R0, R0, RZ, 0x1 ;  /* 0x0000000000027211 */ /* 0x000fe200078f08ff */
[----:B------:R-:W-:-:S03]  /*16fd0*/  UIMAD.WIDE.U32 UR4, UR61, UR8, UR4 ;  /* 0x000000083d0472a5 */ /* 0x000fc6000f8e0004 */
[----:B------:R-:W1:Y:S01]  /*16fe0*/  @P2 LDC R4, c[0x0][0xbf0] ;  /* 0x0002fc00ff042b82 */ /* 0x000e620000000800 */
[----:B------:R-:W-:Y:S01]  /*16ff0*/  LOP3.LUT R7, R2, 0x1ffffffe, RZ, 0xc0, !PT ;  /* 0x1ffffffe02077812 */ /* 0x000fe200078ec0ff */
[----:B------:R-:W-:Y:S01]  /*17000*/  ULDC.64 UR8, c[0x0][0xbe0] ;  /* 0x0002f80000087ab9 */ /* 0x000fe20000000a00 */
[----:B------:R-:W-:Y:S02]  /*17010*/  UIADD3 UR5, UR5, UR6, URZ ;  /* 0x0000000605057290 */ /* 0x000fe4000fffe03f */
[----:B------:R-:W-:Y:S01]  /*17020*/  UIMAD UR7, UR11, UR8, URZ ;  /* 0x000000080b0772a4 */ /* 0x000fe2000f8e023f */
[----:B------:R-:W-:Y:S01]  /*17030*/  IMAD.IADD R0, R0, 0x1, -R7 ;  /* 0x0000000100007824 */ /* 0x000fe200078e0a07 */
[----:B------:R-:W-:Y:S02]  /*17040*/  UIMAD.WIDE.U32 UR4, UR59, UR8, UR4 ;  /* 0x000000083b0472a5 */ /* 0x000fe4000f8e0004 */
[----:B------:R-:W-:Y:S01]  /*17050*/  UIMAD UR7, UR59, UR9, UR7 ;  /* 0x000000093b0772a4 */ /* 0x000fe2000f8e0207 */
[----:B------:R-:W-:-:S02]  /*17060*/  IMAD R0, R0, 0x8, R5 ;  /* 0x0000000800007824 */ /* 0x000fc400078e0205 */
[----:B------:R-:W-:Y:S02]  /*17070*/  ULDC.64 UR8, c[0x0][0xb38] ;  /* 0x0002ce0000087ab9 */ /* 0x000fe40000000a00 */
[----:B------:R-:W-:-:S04]  /*17080*/  IMAD R6, R6, 0x80, R0 ;  /* 0x0000008006067824 */ /* 0x000fc800078e0200 */
[----:B0-----:R-:W-:-:S04]  /*17090*/  @P2 IMAD.HI.U32 R3, R6, R3, RZ ;  /* 0x0000000306032227 */ /* 0x001fc800078e00ff */
[----:B------:R-:W-:Y:S01]  /*170a0*/  IMAD.MOV.U32 R0, RZ, RZ, R6 ;  /* 0x000000ffff007224 */ /* 0x000fe200078e0006 */
[----:B-1----:R-:W-:Y:S01]  /*170b0*/  @P2 SHF.R.U32.HI R0, RZ, R4, R3 ;  /* 0x00000004ff002219 */ /* 0x002fe20000011603 */
[----:B------:R-:W-:-:S03]  /*170c0*/  IMAD.U32 R4, RZ, RZ, UR7 ;  /* 0x00000007ff047e24 */ /* 0x000fc6000f8e00ff */
[--C-:B------:R-:W-:Y:S01]  /*170d0*/  SHF.R.S32.HI R3, RZ, 0x1f, R0.reuse ;  /* 0x0000001fff037819 */ /* 0x100fe20000011400 */
[----:B------:R-:W-:Y:S01]  /*170e0*/  IMAD.MOV R5, RZ, RZ, -R0 ;  /* 0x000000ffff057224 */ /* 0x000fe200078e0a00 */
[----:B------:R-:W-:-:S03]  /*170f0*/  IADD3 R2, P3, R0, UR4, RZ ;  /* 0x0000000400027c10 */ /* 0x000fc6000ff7e0ff */
[----:B------:R-:W-:Y:S01]  /*17100*/  IMAD R5, R23, R5, R6 ;  /* 0x0000000517057224 */ /* 0x000fe200078e0206 */
[----:B------:R-:W-:Y:S01]  /*17110*/  IADD3.X R3, R3, UR5, R4, P3, !PT ;  /* 0x0000000503037c10 */ /* 0x000fe20009ffe404 */
[----:B------:R-:W-:-:S03]  /*17120*/  ULDC.64 UR4, c[0x0][0xbc8] ;  /* 0x0002f20000047ab9 */ /* 0x000fc60000000a00 */
[----:B------:R-:W-:Y:S01]  /*17130*/  SHF.R.S32.HI R0, RZ, 0x1f, R5 ;  /* 0x0000001fff007819 */ /* 0x000fe20000011405 */
[----:B------:R-:W-:-:S04]  /*17140*/  IMAD.WIDE.U32 R2, R5, UR4, R2 ;  /* 0x0000000405027c25 */ /* 0x000fc8000f8e0002 */
[----:B------:R-:W-:-:S04]  /*17150*/  IMAD R0, R0, UR4, RZ ;  /* 0x0000000400007c24 */ /* 0x000fc8000f8e02ff */
[----:B------:R-:W-:Y:S01]  /*17160*/  IMAD R5, R5, UR5, R0 ;  /* 0x0000000505057c24 */ /* 0x000fe2000f8e0200 */
[----:B------:R-:W-:Y:S01]  /*17170*/  ULDC.64 UR4, c[0x0][0xba8] ;  /* 0x0002ea0000047ab9 */ /* 0x000fe20000000a00 */
[----:B------:R-:W0:Y:S01]  /*17180*/  @P2 LDC R0, c[0x0][0xbec] ;  /* 0x0002fb00ff002b82 */ /* 0x000e220000000800 */
[----:B------:R-:W-:Y:S01]  /*17190*/  LEA R8, P3, R2, UR4, 0x2 ;  /* 0x0000000402087c11 */ /* 0x000fe2000f8610ff */
[----:B------:R-:W-:-:S04]  /*171a0*/  IMAD.IADD R3, R3, 0x1, R5 ;  /* 0x0000000103037824 */ /* 0x000fc800078e0205 */
[----:B------:R-:W-:Y:S01]  /*171b0*/  SHFL.IDX PT, R4, R8, RZ, 0x1c1f ;  /* 0x001c1fff08047589 */ /* 0x000fe200000e0000 */
[----:B------:R-:W-:Y:S01]  /*171c0*/  LEA.HI.X R10, R2, UR5, R3, 0x2, P3 ;  /* 0x00000005020a7c11 */ /* 0x000fe200098f1403 */
[----:B------:R-:W-:Y:S01]  /*171d0*/  UIMAD UR6, UR10, UR8, URZ ;  /* 0x000000080a0672a4 */ /* 0x000fe2000f8e023f */
[----:B------:R-:W1:Y:S03]  /*171e0*/  @P2 LDC R2, c[0x0][0xbf0] ;  /* 0x0002fc00ff022b82 */ /* 0x000e660000000800 */
[----:B------:R-:W2:Y:S04]  /*171f0*/  SHFL.IDX PT, R5, R10, RZ, 0x1c1f ;  /* 0x001c1fff0a057589 */ /* 0x000ea800000e0000 */
[----:B--2---:R2:W-:Y:S04]  /*17200*/  @!P1 ST.E desc[UR36][R4.64], R11 ;  /* 0x0000000b04009985 */ /* 0x0045e8000c101924 */
[----:B------:R-:W3:Y:S01]  /*17210*/  @!P0 LDL R7, [R1+0x1e4] ;  /* 0x0001e40001078983 */ /* 0x000ee20000100800 */
[----:B------:R-:W-:Y:S01]  /*17220*/  UIMAD.WIDE.U32 UR4, UR58, UR8, URZ ;  /* 0x000000083a0472a5 */ /* 0x000fe2000f8e003f */
[----:B0-----:R-:W-:Y:S01]  /*17230*/  @P2 IMAD.HI.U32 R3, R6, R0, RZ ;  /* 0x0000000006032227 */ /* 0x001fe200078e00ff */
[----:B------:R-:W-:Y:S01]  /*17240*/  UIMAD UR6, UR58, UR9, UR6 ;  /* 0x000000093a0672a4 */ /* 0x000fe2000f8e0206 */
[----:B------:R-:W-:Y:S01]  /*17250*/  LOP3.LUT R13, R13, 0x7ffffffc, RZ, 0xc0, !PT ;  /* 0x7ffffffc0d0d7812 */ /* 0x000fe200078ec0ff */
[----:B------:R-:W-:Y:S01]  /*17260*/  BSSY B0, `(.L_x_11075) ;  /* 0x0000109000007945 */ /* 0x000fe20003800000 */
[----:B------:R-:W-:Y:S01]  /*17270*/  ULDC.64 UR8, c[0x0][0xb40] ;  /* 0x0002d00000087ab9 */ /* 0x000fe20000000a00 */
[----:B------:R-:W-:Y:S01]  /*17280*/  UIADD3 UR5, UR5, UR6, URZ ;  /* 0x0000000605057290 */ /* 0x000fe2000fffe03f */
[--C-:B--2---:R-:W-:Y:S01]  /*17290*/  IMAD.MOV.U32 R5, RZ, RZ, R6.reuse ;  /* 0x000000ffff057224 */ /* 0x104fe200078e0006 */
[----:B------:R-:W-:Y:S01]  /*172a0*/  UIMAD UR6, UR12, UR8, URZ ;  /* 0x000000080c0672a4 */ /* 0x000fe2000f8e023f */
[----:B-1----:R-:W-:Y:S01]  /*172b0*/  @P2 SHF.R.U32.HI R5, RZ, R2, R3 ;  /* 0x00000002ff052219 */ /* 0x002fe20000011603 */
[----:B------:R-:W-:Y:S01]  /*172c0*/  UIMAD.WIDE.U32 UR4, UR61, UR8, UR4 ;  /* 0x000000083d0472a5 */ /* 0x000fe2000f8e0004 */
[----:B------:R-:W-:Y:S01]  /*172d0*/  IMAD.IADD R13, R12, 0x1, -R13 ;  /* 0x000000010c0d7824 */ /* 0x000fe200078e0a0d */
[----:B------:R-:W-:Y:S01]  /*172e0*/  UIMAD UR6, UR61, UR9, UR6 ;  /* 0x000000093d0672a4 */ /* 0x000fe2000f8e0206 */
[--C-:B------:R-:W-:Y:S01]  /*172f0*/  SHF.R.S32.HI R0, RZ, 0x1f, R5.reuse ;  /* 0x0000001fff007819 */ /* 0x100fe20000011405 */
[----:B------:R-:W-:Y:S01]  /*17300*/  IMAD.MOV R4, RZ, RZ, -R5 ;  /* 0x000000ffff047224 */ /* 0x000fe200078e0a05 */
[----:B------:R-:W-:Y:S01]  /*17310*/  ULDC.64 UR8, c[0x0][0xb48] ;  /* 0x0002d20000087ab9 */ /* 0x000fe20000000a00 */
[----:B------:R-:W-:Y:S01]  /*17320*/  UIADD3 UR5, UR5, UR6, URZ ;  /* 0x0000000605057290 */ /* 0x000fe2000fffe03f */
[----:B------:R-:W-:Y:S01]  /*17330*/  IMAD.SHL.U32 R19, R13, 0x2, RZ ;  /* 0x000000020d137824 */ /* 0x000fe200078e00ff */
[----:B------:R-:W-:Y:S01]  /*17340*/  UIMAD UR6, UR11, UR8, URZ ;  /* 0x000000080b0672a4 */ /* 0x000fe2000f8e023f */
[----:B------:R-:W-:Y:S01]  /*17350*/  IMAD R23, R23, R4, R6 ;  /* 0x0000000417177224 */ /* 0x000fe200078e0206 */
[----:B------:R-:W-:-:S02]  /*17360*/  UIMAD.WIDE.U32 UR4, UR59, UR8, UR4 ;  /* 0x000000083b0472a5 */ /* 0x000fc4000f8e0004 */
[----:B------:R-:W-:-:S04]  /*17370*/  UIMAD UR6, UR59, UR9, UR6 ;  /* 0x000000093b0672a4 */ /* 0x000fc8000f8e0206 */
[----:B------:R-:W-:Y:S01]  /*17380*/  UIADD3 UR6, UR5, UR6, URZ ;  /* 0x0000000605067290 */ /* 0x000fe2000fffe03f */
[----:B------:R-:W-:Y:S02]  /*17390*/  IMAD.U32 R2, RZ, RZ, UR4 ;  /* 0x00000004ff027e24 */ /* 0x000fe4000f8e00ff */
[----:B------:R-:W-:Y:S01]  /*173a0*/  IMAD.U32 R3, RZ, RZ, UR5 ;  /* 0x00000005ff037e24 */ /* 0x000fe2000f8e00ff */
[----:B------:R-:W-:Y:S02]  /*173b0*/  ULDC.64 UR4, c[0x0][0xb30] ;  /* 0x0002cc0000047ab9 */ /* 0x000fe40000000a00 */
[----:B------:R-:W-:Y:S02]  /*173c0*/  IMAD.U32 R3, RZ, RZ, UR6 ;  /* 0x00000006ff037e24 */ /* 0x000fe4000f8e00ff */
[----:B------:R-:W-:Y:S02]  /*173d0*/  IMAD R0, R0, UR4, RZ ;  /* 0x0000000400007c24 */ /* 0x000fe4000f8e02ff */
        /* <DEDUP_REMOVED lines=8> */
[----:B------:R-:W-:Y:S01]  /*17460*/  ULDC.64 UR4, c[0x0][0xb00] ;  /* 0x0002c00000047ab9 */ /* 0x000fe20000000a00 */
[----:B------:R-:W-:Y:S02]  /*17470*/  SHFL.IDX PT, R2, R8, 0x1, 0x1c1f ;  /* 0x003c1f0008027f89 */ /* 0x000fe400000e0000 */
[----:B------:R-:W-:Y:S01]  /*17480*/  IMAD.IADD R3, R23, 0x1, R5 ;  /* 0x0000000117037824 */ /* 0x000fe200078e0205 */
[----:B------:R-:W-:-:S04]  /*17490*/  LEA R20, P1, R22, UR4, 0x2 ;  /* 0x0000000416147c11 */ /* 0x000fc8000f8210ff */
[----:B------:R-:W-:Y:S01]  /*174a0*/  LEA.HI.X R22, R22, UR5, R3, 0x2, P1 ;  /* 0x0000000516167c11 */ /* 0x000fe200088f1403 */
[----:B------:R-:W-:Y:S01]  /*174b0*/  SHFL.IDX PT, R16, R20, RZ, 0x1c1f ;  /* 0x001c1fff14107589 */ /* 0x000fe200000e0000 */
[----:B------:R-:W-:-:S03]  /*174c0*/  ISETP.GE.AND P1, PT, R9, R18, PT ;  /* 0x000000120900720c */ /* 0x000fc60003f26270 */
[----:B------:R-:W3:Y:S04]  /*174d0*/  SHFL.IDX PT, R3, R10, 0x1, 0x1c1f ;  /* 0x003c1f000a037f89 */ /* 0x000ee800000e0000 */
[----:B------:R0:W1:Y:S04]  /*174e0*/  SHFL.IDX PT, R17, R22, RZ, 0x1c1f ;  /* 0x001c1fff16117589 */ /* 0x00006800000e0000 */
[----:B---3--:R0:W-:Y:S02]  /*174f0*/  @!P0 ST.E desc[UR36][R2.64], R7 ;  /* 0x0000000702008985 */ /* 0x0081e4000c101924 */
[----:B-1----:R-:W-:Y:S05]  /*17500*/  @P1 BRA `(.L_x_11076) ;  /* 0x0000000c00781947 */ /* 0x002fea0003800000 */
[----:B------:R-:W-:Y:S02]  /*17510*/  ULDC UR4, c[0x0][0xac8] ;  /* 0x0002b20000047ab9 */ /* 0x000fe40000000800 */
[----:B------:R-:W-:-:S13]  /*17520*/  ISETP.GE.AND P0, PT, R19, UR4, PT ;  /* 0x0000000413007c0c */ /* 0x000fda000bf06270 */
[----:B------:R-:W2:Y:S01]  /*17530*/  @!P0 LDL.64 R12, [R1+0x200] ;  /* 0x00020000010c8983 */ /* 0x000ea20000100a00 */
[C---:B------:R-:W-:Y:S02]  /*17540*/  VIADD R0, R19.reuse, 0x8 ;  /* 0x0000000813007836 */ /* 0x040fe40000000000 */
[----:B0-----:R-:W-:-:S03]  /*17550*/  @!P0 IMAD.WIDE R2, R19, 0x4, R16 ;  /* 0x0000000413028825 */ /* 0x001fc600078e0210 */
[C---:B------:R-:W-:Y:S01]  /*17560*/  ISETP.GE.AND P1, PT, R0.reuse, UR4, PT ;  /* 0x0000000400007c0c */ /* 0x040fe2000bf26270 */
[----:B------:R-:W-:Y:S01]  /*17570*/  VIADD R8, R19, 0x10 ;  /* 0x0000001013087836 */ /* 0x000fe20000000000 */
[----:B--2---:R0:W-:Y:S11]  /*17580*/  @!P0 ST.E.64 desc[UR36][R2.64], R12 ;  /* 0x0000000c02008985 */ /* 0x0041f6000c101b24 */
[----:B------:R-:W2:Y:S01]  /*17590*/  @!P1 LDL.64 R6, [R1+0x210] ;  /* 0x0002100001069983 */ /* 0x000ea20000100a00 */
[----:B------:R-:W-:-:S02]  /*175a0*/  @!P1 LEA.HI R0, R0, R0, RZ, 0x1 ;  /* 0x0000000000009211 */ /* 0x000fc400078f08ff */
[----:B------:R-:W-:Y:S02]  /*175b0*/  ISETP.GE.AND P0, PT, R8, UR4, PT ;  /* 0x0000000408007c0c */ /* 0x000fe4000bf06270 */
[----:B------:R-:W-:-:S05]  /*175c0*/  @!P1 LOP3.LUT R0, R0, 0xfffffffe, RZ, 0xc0, !PT ;  /* 0xfffffffe00009812 */ /* 0x000fca00078ec0ff */
[----:B------:R-:W-:-:S04]  /*175d0*/  @!P1 IMAD.WIDE R4, R0, 0x4, R16 ;  /* 0x0000000400049825 */ /* 0x000fc800078e0210 */
[----:B------:R-:W-:Y:S01]  /*175e0*/  VIADD R0, R19, 0x18 ;  /* 0x0000001813007836 */ /* 0x000fe20000000000 */
[----:B--2---:R1:W-:Y:S04]  /*175f0*/  @!P1 ST.E.64 desc[UR36][R4.64], R6 ;  /* 0x0000000604009985 */ /* 0x0043e8000c101b24 */
[----:B------:R-:W2:Y:S01]  /*17600*/  @!P0 LDL.64 R10, [R1+0x220] ;  /* 0x00022000010a8983 */ /* 0x000ea20000100a00 */
[----:B------:R-:W-:Y:S02]  /*17610*/  @!P0 LEA.HI R8, R8, R8, RZ, 0x1 ;  /* 0x0000000808088211 */ /* 0x000fe400078f08ff */
[----:B------:R-:W-:Y:S02]  /*17620*/  ISETP.GE.AND P1, PT, R0, UR4, PT ;  /* 0x0000000400007c0c */ /* 0x000fe4000bf26270 */
[----:B------:R-:W-:-:S05]  /*17630*/  @!P0 LOP3.LUT R8, R8, 0xfffffffe, RZ, 0xc0, !PT ;  /* 0xfffffffe08088812 */ /* 0x000fca00078ec0ff */
[----:B------:R-:W-:-:S04]  /*17640*/  @!P0 IMAD.WIDE R8, R8, 0x4, R16 ;  /* 0x0000000408088825 */ /* 0x000fc800078e0210 */
[----:B------:R-:W-:Y:S01]  /*17650*/  VIADD R14, R19, 0x20 ;  /* 0x00000020130e7836 */ /* 0x000fe20000000000 */
[----:B--2---:R2:W-:Y:S04]  /*17660*/  @!P0 ST.E.64 desc[UR36][R8.64], R10 ;  /* 0x0000000a08008985 */ /* 0x0045e8000c101b24 */
[----:B0-----:R-:W3:Y:S01]  /*17670*/  @!P1 LDL.64 R12, [R1+0x230] ;  /* 0x00023000010c9983 */ /* 0x001ee20000100a00 */
[----:B------:R-:W-:Y:S02]  /*17680*/  @!P1 LEA.HI R0, R0, R0, RZ, 0x1 ;  /* 0x0000000000009211 */ /* 0x000fe400078f08ff */
[----:B------:R-:W-:Y:S02]  /*17690*/  ISETP.GE.AND P0, PT, R14, UR4, PT ;  /* 0x000000040e007c0c */ /* 0x000fe4000bf06270 */
[----:B------:R-:W-:-:S05]  /*176a0*/  @!P1 LOP3.LUT R0, R0, 0xfffffffe, RZ, 0xc0, !PT ;  /* 0xfffffffe00009812 */ /* 0x000fca00078ec0ff */
[----:B------:R-:W-:-:S04]  /*176b0*/  @!P1 IMAD.WIDE R2, R0, 0x4, R16 ;  /* 0x0000000400029825 */ /* 0x000fc800078e0210 */
[----:B------:R-:W-:Y:S01]  /*176c0*/  VIADD R0, R19, 0x28 ;  /* 0x0000002813007836 */ /* 0x000fe20000000000 */
[----:B---3--:R0:W-:Y:S04]  /*176d0*/  @!P1 ST.E.64 desc[UR36][R2.64], R12 ;  /* 0x0000000c02009985 */ /* 0x0081e8000c101b24 */
[----:B-1----:R-:W3:Y:S01]  /*176e0*/  @!P0 LDL.64 R4, [R1+0x240] ;  /* 0x0002400001048983 */ /* 0x002ee20000100a00 */
[----:B------:R-:W-:Y:S02]  /*176f0*/  @!P0 LEA.HI R14, R14, R14, RZ, 0x1 ;  /* 0x0000000e0e0e8211 */ /* 0x000fe400078f08ff */
[----:B------:R-:W-:Y:S02]  /*17700*/  ISETP.GE.AND P1, PT, R0, UR4, PT ;  /* 0x0000000400007c0c */ /* 0x000fe4000bf26270 */
[----:B------:R-:W-:-:S05]  /*17710*/  @!P0 LOP3.LUT R14, R14, 0xfffffffe, RZ, 0xc0, !PT ;  /* 0xfffffffe0e0e8812 */ /* 0x000fca00078ec0ff */
[----:B------:R-:W-:-:S04]  /*17720*/  @!P0 IMAD.WIDE R14, R14, 0x4, R16 ;  /* 0x000000040e0e8825 */ /* 0x000fc800078e0210 */
[----:B--2---:R-:W-:Y:S01]  /*17730*/  VIADD R8, R19, 0x30 ;  /* 0x0000003013087836 */ /* 0x004fe20000000000 */
[----:B---3--:R1:W-:Y:S04]  /*17740*/  @!P0 ST.E.64 desc[UR36][R14.64], R4 ;  /* 0x000000040e008985 */ /* 0x0083e8000c101b24 */
[----:B------:R-:W2:Y:S01]  /*17750*/  @!P1 LDL.64 R6, [R1+0x250] ;  /* 0x0002500001069983 */ /* 0x000ea20000100a00 */
[----:B------:R-:W-:Y:S02]  /*17760*/  @!P1 LEA.HI R0, R0, R0, RZ, 0x1 ;  /* 0x0000000000009211 */ /* 0x000fe400078f08ff */
[----:B------:R-:W-:Y:S02]  /*17770*/  ISETP.GE.AND P0, PT, R8, UR4, PT ;  /* 0x0000000408007c0c */ /* 0x000fe4000bf06270 */
[----:B------:R-:W-:-:S05]  /*17780*/  @!P1 LOP3.LUT R0, R0, 0xfffffffe, RZ, 0xc0, !PT ;  /* 0xfffffffe00009812 */ /* 0x000fca00078ec0ff */
[----:B0-----:R-:W-:-:S04]  /*17790*/  @!P1 IMAD.WIDE R2, R0, 0x4, R16 ;  /* 0x0000000400029825 */ /* 0x001fc800078e0210 */
        /* <DEDUP_REMOVED lines=9> */
[----:B-1----:R-:W3:Y:S01]  /*17830*/  @!P1 LDL.64 R4, [R1+0x270] ;  /* 0x0002700001049983 */ /* 0x002ee20000100a00 */
[----:B------:R-:W-:Y:S02]  /*17840*/  @!P1 LEA.HI R0, R0, R0, RZ, 0x1 ;  /* 0x0000000000009211 */ /* 0x000fe400078f08ff */
[----:B------:R-:W-:Y:S02]  /*17850*/  ISETP.GE.AND P0, PT, R12, UR4, PT ;  /* 0x000000040c007c0c */ /* 0x000fe4000bf06270 */
[----:B------:R-:W-:-:S05]  /*17860*/  @!P1 LOP3.LUT R0, R0, 0xfffffffe, RZ, 0xc0, !PT ;  /* 0xfffffffe00009812 */ /* 0x000fca00078ec0ff */
[----:B0-----:R-:W-:-:S04]  /*17870*/  @!P1 IMAD.WIDE R2, R0, 0x4, R16 ;  /* 0x0000000400029825 */ /* 0x001fc800078e0210 */
[----:B------:R-:W-:Y:S01]  /*17880*/  VIADD R0, R19, 0x48 ;  /* 0x0000004813007836 */ /* 0x000fe20000000000 */
[----:B---3--:R0:W-:Y:S04]  /*17890*/  @!P1 ST.E.64 desc[UR36][R2.64], R4 ;  /* 0x0000000402009985 */ /* 0x0081e8000c101b24 */
[----:B------:R-:W3:Y:S01]  /*178a0*/  @!P0 LDL.64 R6, [R1+0x280] ;  /* 0x0002800001068983 */ /* 0x000ee20000100a00 */
        /* <DEDUP_REMOVED lines=18> */
[----:B-1----:R-:W-:Y:S01]  /*179d0*/  VIADD R12, R19, 0x60 ;  /* 0x00000060130c7836 */ /* 0x002fe20000000000 */
[----:B--2---:R1:W-:Y:S04]  /*179e0*/  @!P0 ST.E.64 desc[UR36][R10.64], R4 ;  /* 0x000000040a008985 */ /* 0x0043e8000c101b24 */
        /* <DEDUP_REMOVED lines=87> */
[----:B0-----:R-:W-:-:S05]  /*17f60*/  @!P1 LOP3.LUT R3, R0, 0xfffffffe, RZ, 0xc0, !PT ;  /* 0xfffffffe00039812 */ /* 0x001fca00078ec0ff */
[----:B------:R-:W-:-:S04]  /*17f70*/  @!P1 IMAD.WIDE R2, R3, 0x4, R16 ;  /* 0x0000000403029825 */ /* 0x000fc800078e0210 */
[----:B------:R-:W-:Y:S01]  /*17f80*/  VIADD R0, R19, 0xc8 ;  /* 0x000000c813007836 */ /* 0x000fe20000000000 */
[----:B--2---:R0:W-:Y:S04]  /*17f90*/  @!P1 ST.E.64 desc[UR36][R2.64], R6 ;  /* 0x0000000602009985 */ /* 0x0041e8000c101b24 */
[----:B------:R-:W2:Y:S01]  /*17fa0*/  @!P0 LDL.64 R8, [R1+0x380] ;  /* 0x0003800001088983 */ /* 0x000ea20000100a00 */
[----:B------:R-:W-:Y:S02]  /*17fb0*/  @!P0 LEA.HI R12, R12, R12, RZ, 0x1 ;  /* 0x0000000c0c0c8211 */ /* 0x000fe400078f08ff */
[----:B------:R-:W-:Y:S02]  /*17fc0*/  ISETP.GE.AND P1, PT, R0, UR4, PT ;  /* 0x0000000400007c0c */ /* 0x000fe4000bf26270 */
[----:B-1----:R-:W-:-:S05]  /*17fd0*/  @!P0 LOP3.LUT R5, R12, 0xfffffffe, RZ, 0xc0, !PT ;  /* 0xfffffffe0c058812 */ /* 0x002fca00078ec0ff */
[----:B------:R-:W-:-:S04]  /*17fe0*/  @!P0 IMAD.WIDE R4, R5, 0x4, R16 ;  /* 0x0000000405048825 */ /* 0x000fc800078e0210 */
[----:B------:R-:W-:Y:S01]  /*17ff0*/  VIADD R12, R19, 0xd0 ;  /* 0x000000d0130c7836 */ /* 0x000fe20000000000 */
        /* <DEDUP_REMOVED lines=36> */
[----:B------:R-:W3:Y:S01]  /*18240*/  @!P0 LDL.64 R8, [R1+0x3e0] ;  /* 0x0003e00001088983 */ /* 0x000ee20000100a00 */
[----:B------:R-:W-:Y:S02]  /*18250*/  @!P0 LEA.HI R12, R12, R12, RZ, 0x1 ;  /* 0x0000000c0c0c8211 */ /* 0x000fe400078f08ff */
[----:B------:R-:W-:Y:S02]  /*18260*/  ISETP.GE.AND P1, PT, R0, UR4, PT ;  /* 0x0000000400007c0c */ /* 0x000fe4000bf26270 */
[----:B-1----:R-:W-:-:S05]  /*18270*/  @!P0 LOP3.LUT R5, R12, 0xfffffffe, RZ, 0xc0, !PT ;  /* 0xfffffffe0c058812 */ /* 0x002fca00078ec0ff */
[----:B------:R-:W-:-:S05]  /*18280*/  @!P0 IMAD.WIDE R4, R5, 0x4, R16 ;  /* 0x0000000405048825 */ /* 0x000fca00078e0210 */
[----:B---3--:R2:W-:Y:S04]  /*18290*/  @!P0 ST.E.64 desc[UR36][R4.64], R8 ;  /* 0x0000000804008985 */ /* 0x0085e8000c101b24 */
[----:B------:R-:W3:Y:S01]  /*182a0*/  @!P1 LDL.64 R12, [R1+0x3f0] ;  /* 0x0003f000010c9983 */ /* 0x000ee20000100a00 */
[----:B------:R-:W-:-:S04]  /*182b0*/  @!P1 LEA.HI R0, R0, R0, RZ, 0x1 ;  /* 0x0000000000009211 */ /* 0x000fc800078f08ff */
[----:B------:R-:W-:-:S05]  /*182c0*/  @!P1 LOP3.LUT R11, R0, 0xfffffffe, RZ, 0xc0, !PT ;  /* 0xfffffffe000b9812 */ /* 0x000fca00078ec0ff */
[----:B------:R-:W-:-:S05]  /*182d0*/  @!P1 IMAD.WIDE R16, R11, 0x4, R16 ;  /* 0x000000040b109825 */ /* 0x000fca00078e0210 */
[----:B---3--:R2:W-:Y:S02]  /*182e0*/  @!P1 ST.E.64 desc[UR36][R16.64], R12 ;  /* 0x0000000c10009985 */ /* 0x0085e4000c101b24 */
.L_x_11076:
[----:B------:R-:W-:Y:S05]  /*182f0*/  BSYNC B0 ;  /* 0x0000000000007941 */ /* 0x000fea0003800000 */
.L_x_11075:
[----:B------:R-:W-:Y:S01]  /*18300*/  ISETP.GE.AND P0, PT, R21, R18, PT ;  /* 0x000000121500720c */ /* 0x000fe20003f06270 */
[----:B------:R1:W3:Y:S04]  /*18310*/  SHFL.IDX PT, R15, R22, 0x1, 0x1c1f ;  /* 0x003c1f00160f7f89 */ /* 0x0002e800000e0000 */
[----:B------:R1:W4:Y:S08]  /*18320*/  SHFL.IDX PT, R14, R20, 0x1, 0x1c1f ;  /* 0x003c1f00140e7f89 */ /* 0x00033000000e0000 */
[----:B-1----:R-:W-:Y:S05]  /*18330*/  @P0 BRA `(.L_x_10972) ;  /* 0x0000004c004c0947 */ /* 0x002fea0003800000 */
[----:B--2---:R-:W1:Y:S02]  /*18340*/  LDC R17, c[0x0][0xac8] ;  /* 0x0002b200ff117b82 */ /* 0x004e640000000800 */
[----:B-1----:R-:W-:-:S13]  /*18350*/  ISETP.GE.AND P0, PT, R19, R17, PT ;  /* 0x000000111300720c */ /* 0x002fda0003f06270 */
[----:B------:R-:W2:Y:S01]  /*18360*/  @!P0 LDL.64 R12, [R1+0x208] ;  /* 0x00020800010c8983 */ /* 0x000ea20000100a00 */
[C---:B------:R-:W-:Y:S02]  /*18370*/  VIADD R0, R19.reuse, 0x8 ;  /* 0x0000000813007836 */ /* 0x040fe40000000000 */
[----:B0--34-:R-:W-:-:S03]  /*18380*/  @!P0 IMAD.WIDE R2, R19, 0x4, R14 ;  /* 0x0000000413028825 */ /* 0x019fc600078e020e */
[C---:B------:R-:W-:Y:S01]  /*18390*/  ISETP.GE.AND P1, PT, R0.reuse, R17, PT ;  /* 0x000000110000720c */ /* 0x040fe20003f26270 */
[----:B------:R-:W-:Y:S01]  /*183a0*/  VIADD R10, R19, 0x10 ;  /* 0x00000010130a7836 */ /* 0x000fe20000000000 */
[----:B--2---:R0:W-:Y:S11]  /*183b0*/  @!P0 ST.E.64 desc[UR36][R2.64], R12 ;  /* 0x0000000c02008985 */ /* 0x0041f6000c101b24 */
[----:B------:R-:W2:Y:S01]  /*183c0*/  @!P1 LDL.64 R6, [R1+0x218] ;  /* 0x0002180001069983 */ /* 0x000ea20000100a00 */
[----:B------:R-:W-:-:S02]  /*183d0*/  @!P1 LEA.HI R0, R0, R0, RZ, 0x1 ;  /* 0x0000000000009211 */ /* 0x000fc400078f08ff */
[----:B------:R-:W-:Y:S02]  /*183e0*/  ISETP.GE.AND P0, PT, R10, R17, PT ;  /* 0x000000110a00720c */ /* 0x000fe40003f06270 */
[----:B------:R-:W-:-:S05]  /*183f0*/  @!P1 LOP3.LUT R0, R0, 0xfffffffe, RZ, 0xc0, !PT ;  /* 0xfffffffe00009812 */ /* 0x000fca00078ec0ff */
[----:B------:R-:W-:-:S04]  /*18400*/  @!P1 IMAD.WIDE R4, R0, 0x4, R14 ;  /* 0x0000000400049825 */ /* 0x000fc800078e020e */
[----:B------:R-:W-:Y:S01]  /*18410*/  VIADD R0, R19, 0x18 ;  /* 0x0000001813007836 */ /* 0x000fe20000000000 */
[----:B--2---:R1:W-:Y:S04]  /*18420*/  @!P1 ST.E.64 desc[UR36][R4.64], R6 ;  /* 0x0000000604009985 */ /* 0x0043e8000c101b24 */
[----:B------:R-:W2:Y:S01]  /*18430*/  @!P0 LDL.64 R8, [R1+0x228] ;  /* 0x0002280001088983 */ /* 0x000ea20000100a00 */
[----:B------:R-:W-:Y:S02]  /*18440*/  @!P0 LEA.HI R10, R10, R10, RZ, 0x1 ;  /* 0x0000000a0a0a8211 */ /* 0x000fe400078f08ff */
[----:B------:R-:W-:Y:S02]  /*18450*/  ISETP.GE.AND P1, PT, R0, R17, PT ;  /* 0x000000110000720c */ /* 0x000fe40003f26270 */
[----:B0-----:R-:W-:-:S05]  /*18460*/  @!P0 LOP3.LUT R2, R10, 0xfffffffe, RZ, 0xc0, !PT ;  /* 0xfffffffe0a028812 */ /* 0x001fca00078ec0ff */
[----:B------:R-:W-:-:S04]  /*18470*/  @!P0 IMAD.WIDE R2, R2, 0x4, R14 ;  /* 0x0000000402028825 */ /* 0x000fc800078e020e */
[----:B------:R-:W-:Y:S01]  /*18480*/  VIADD R12, R19, 0x20 ;  /* 0x00000020130c7836 */ /* 0x000fe20000000000 */
[----:B--2---:R0:W-:Y:S04]  /*18490*/  @!P0 ST.E.64 desc[UR36][R2.64], R8 ;  /* 0x0000000802008985 */ /* 0x0041e8000c101b24 */
[----:B------:R-:W2:Y:S01]  /*184a0*/  @!P1 LDL.64 R10, [R1+0x238] ;  /* 0x00023800010a9983 */ /* 0x000ea20000100a00 */
[----:B------:R-:W-:Y:S02]  /*184b0*/  @!P1 LEA.HI R0, R0, R0, RZ, 0x1 ;  /* 0x0000000000009211 */ /* 0x000fe400078f08ff */
[----:B------:R-:W-:Y:S02]  /*184c0*/  ISETP.GE.AND P0, PT, R12, R17, PT ;  /* 0x000000110c00720c */ /* 0x000fe40003f06270 */
[----:B------:R-:W-:-:S05]  /*184d0*/  @!P1 LOP3.LUT R0, R0, 0xfffffffe, RZ, 0xc0, !PT ;  /* 0xfffffffe00009812 */ /* 0x000fca00078ec0ff */
[----:B-1----:R-:W-:-:S04]  /*184e0*/  @!P1 IMAD.WIDE R4, R0, 0x4, R14 ;  /* 0x0000000400049825 */ /* 0x002fc800078e020e */
        /* <DEDUP_REMOVED lines=96> */
[----:B-1----:R-:W-:-:S05]  /*18af0*/  @!P1 LOP3.LUT R5, R0, 0xfffffffe, RZ, 0xc0, !PT ;  /* 0xfffffffe00059812 */ /* 0x002fca00078ec0ff */
        /* <DEDUP_REMOVED lines=77> */
[----:B------:R-:W-:-:S06]  /*18fd0*/  @!P0 IMAD.WIDE R2, R3, 0x4, R14 ;  /* 0x0000000403028825 */ /* 0x000fcc00078e020e */
[----:B------:R-:W-:Y:S01]  /*18fe0*/  @!P1 LEA.HI R0, R0, R0, RZ, 0x1 ;  /* 0x0000000000009211 */ /* 0x000fe200078f08ff */
[----:B--2---:R0:W-:Y:S04]  /*18ff0*/  @!P0 ST.E.64 desc[UR36][R2.64], R6 ;  /* 0x0000000602008985 */ /* 0x0041e8000c101b24 */
[----:B------:R-:W2:Y:S01]  /*19000*/  @!P1 LDL.64 R8, [R1+0x3d8] ;  /* 0x0003d80001089983 */ /* 0x000ea20000100a00 */
[----:B------:R-:W-:Y:S01]  /*19010*/  @!P1 LOP3.LUT R13, R0, 0xfffffffe, RZ, 0xc0, !PT ;  /* 0xfffffffe000d9812 */ /* 0x000fe200078ec0ff */
[C---:B------:R-:W-:Y:S01]  /*19020*/  VIADD R0, R19.reuse, 0xf0 ;  /* 0x000000f013007836 */ /* 0x040fe20000000000 */
[----:B------:R-:W-:Y:S01]  /*19030*/  BSSY B0, `(.L_x_11077) ;  /* 0x000000c000007945 */ /* 0x000fe20003800000 */
[----:B------:R-:W-:Y:S02]  /*19040*/  VIADD R19, R19, 0xf8 ;  /* 0x000000f813137836 */ /* 0x000fe40000000000 */
[----:B-1----:R-:W-:Y:S01]  /*19050*/  @!P1 IMAD.WIDE R4, R13, 0x4, R14 ;  /* 0x000000040d049825 */ /* 0x002fe200078e020e */
[----:B------:R-:W-:-:S04]  /*19060*/  ISETP.GE.AND P0, PT, R0, R17, PT ;  /* 0x000000110000720c */ /* 0x000fc80003f06270 */
[----:B--2---:R0:W-:Y:S01]  /*19070*/  @!P1 ST.E.64 desc[UR36][R4.64], R8 ;  /* 0x0000000804009985 */ /* 0x0041e2000c101b24 */
[----:B------:R-:W-:-:S08]  /*19080*/  ISETP.GE.AND P1, PT, R19, R17, PT ;  /* 0x000000111300720c */ /* 0x000fd00003f26270 */
[----:B------:R-:W-:Y:S05]  /*19090*/  @P0 BRA `(.L_x_11078) ;  /* 0x0000000000140947 */ /* 0x000fea0003800000 */
[----:B0-----:R-:W2:Y:S01]  /*190a0*/  LDL.64 R4, [R1+0x3e8] ;  /* 0x0003e80001047983 */ /* 0x001ea20000100a00 */
[----:B------:R-:W-:-:S04]  /*190b0*/  LEA.HI R0, R0, R0, RZ, 0x1 ;  /* 0x0000000000007211 */ /* 0x000fc800078f08ff */
[----:B------:R-:W-:-:S05]  /*190c0*/  LOP3.LUT R3, R0, 0xfffffffe, RZ, 0xc0, !PT ;  /* 0xfffffffe00037812 */ /* 0x000fca00078ec0ff */
[----:B------:R-:W-:-:S05]  /*190d0*/  IMAD.WIDE R2, R3, 0x4, R14 ;  /* 0x0000000403027825 */ /* 0x000fca00078e020e */
[----:B--2---:R1:W-:Y:S02]  /*190e0*/  ST.E.64 desc[UR36][R2.64], R4 ;  /* 0x0000000402007985 */ /* 0x0043e4000c101b24 */
.L_x_11078:
[----:B------:R-:W-:Y:S05]  /*190f0*/  BSYNC B0 ;  /* 0x0000000000007941 */ /* 0x000fea0003800000 */
.L_x_11077:
[----:B------:R-:W-:Y:S05]  /*19100*/  @P1 BRA `(.L_x_10972) ;  /* 0x0000003c00d81947 */ /* 0x000fea0003800000 */
[----:B01----:R-:W2:Y:S01]  /*19110*/  LDL.64 R4, [R1+0x3f8] ;  /* 0x0003f80001047983 */ /* 0x003ea20000100a00 */
[----:B------:R-:W-:-:S04]  /*19120*/  LEA.HI R19, R19, R19, RZ, 0x1 ;  /* 0x0000001313137211 */ /* 0x000fc800078f08ff */
[----:B------:R-:W-:-:S05]  /*19130*/  LOP3.LUT R3, R19, 0xfffffffe, RZ, 0xc0, !PT ;  /* 0xfffffffe13037812 */ /* 0x000fca00078ec0ff */
[----:B------:R-:W-:-:S05]  /*19140*/  IMAD.WIDE R2, R3, 0x4, R14 ;  /* 0x0000000403027825 */ /* 0x000fca00078e020e */
[----:B--2---:R0:W-:Y:S01]  /*19150*/  ST.E.64 desc[UR36][R2.64], R4 ;  /* 0x0000000402007985 */ /* 0x0041e2000c101b24 */
[----:B------:R-:W-:Y:S05]  /*19160*/  BRA `(.L_x_10972) ;  /* 0x0000003c00c07947 */ /* 0x000fea0003800000 */
.L_x_11074:
[----:B01----:R-:W0:Y:S02]  /*19170*/  S2R R0, SR_TID.X ;  /* 0x0000000000007919 */ /* 0x003e240000002100 */
        /* <DEDUP_REMOVED lines=10> */
[----:B------:R-:W-:Y:S01]  /*19220*/  ISETP.NE.AND P0, PT, R4, 0x1, PT ;  /* 0x000000010400780c */ /* 0x000fe20003f05270 */
[----:B------:R-:W-:Y:S01]  /*19230*/  USHF.R.S32.HI UR6, URZ, 0x1f, UR58 ;  /* 0x0000001f3f067899 */ /* 0x000fe2000801143a */
[----:B------:R-:W-:Y:S01]  /*19240*/  IMAD.MOV.U32 R2, RZ, RZ, R0 ;  /* 0x000000ffff027224 */ /* 0x000fe200078e0000 */
[----:B------:R-:W-:Y:S01]  /*19250*/  ULDC.64 UR8, c[0x0][0xbd0] ;  /* 0x0002f40000087ab9 */ /* 0x000fe20000000a00 */
[----:B------:R-:W-:Y:S02]  /*19260*/  USHF.R.S32.HI UR7, URZ, 0x1f, UR61 ;  /* 0x0000001f3f077899 */ /* 0x000fe4000801143d */
[----:B------:R-:W-:Y:S02]  /*19270*/  UIMAD UR6, UR6, UR8, URZ ;  /* 0x00000008060672a4 */ /* 0x000fe4000f8e023f */
[----:B------:R-:W-:Y:S02]  /*19280*/  UIMAD.WIDE.U32 UR4, UR58, UR8, URZ ;  /* 0x000000083a0472a5 */ /* 0x000fe4000f8e003f */
[----:B------:R-:W-:-:S03]  /*19290*/  UIMAD UR6, UR58, UR9, UR6 ;  /* 0x000000093a0672a4 */ /* 0x000fc6000f8e0206 */
[----:B------:R-:W0:Y:S01]  /*192a0*/  @P0 LDC R3, c[0x0][0xbec] ;  /* 0x0002fb00ff030b82 */ /* 0x000e220000000800 */
[----:B------:R-:W-:Y:S01]  /*192b0*/  ULDC.64 UR8, c[0x0][0xbd8] ;  /* 0x0002f60000087ab9 */ /* 0x000fe20000000a00 */
[----:B------:R-:W-:Y:S02]  /*192c0*/  UIADD3 UR5, UR5, UR6, URZ ;  /* 0x0000000605057290 */ /* 0x000fe4000fffe03f */
[----:B------:R-:W-:Y:S02]  /*192d0*/  UIMAD UR7, UR7, UR8, URZ ;  /* 0x00000008070772a4 */ /* 0x000fe4000f8e023f */
[----:B------:R-:W-:Y:S02]  /*192e0*/  USHF.R.S32.HI UR6, URZ, 0x1f, UR59 ;  /* 0x0000001f3f067899 */ /* 0x000fe4000801143b */
[----:B------:R-:W1:Y:S01]  /*192f0*/  @P0 LDC R6, c[0x0][0xbf0] ;  /* 0x0002fc00ff060b82 */ /* 0x000e620000000800 */
[----:B------:R-:W-:Y:S02]  /*19300*/  UIMAD UR7, UR61, UR9, UR7 ;  /* 0x000000093d0772a4 */ /* 0x000fe4000f8e0207 */
[----:B------:R-:W-:-:S03]  /*19310*/  UIMAD.WIDE.U32 UR4, UR61, UR8, UR4 ;  /* 0x000000083d0472a5 */ /* 0x000fc6000f8e0004 */
[----:B------:R-:W-:Y:S01]  /*19320*/  ULDC.64 UR8, c[0x0][0xbe0] ;  /* 0x0002f80000087ab9 */ /* 0x000fe20000000a00 */
[----:B------:R-:W-:Y:S02]  /*19330*/  UIADD3 UR5, UR7, UR5, URZ ;  /* 0x0000000507057290 */ /* 0x000fe4000fffe03f */
[----:B------:R-:W-:Y:S02]  /*19340*/  UIMAD UR6, UR6, UR8, URZ ;  /* 0x00000008060672a4 */ /* 0x000fe4000f8e023f */
[----:B------:R-:W-:Y:S02]  /*19350*/  UIMAD.WIDE.U32 UR4, UR59, UR8, UR4 ;  /* 0x000000083b0472a5 */ /* 0x000fe4000f8e0004 */
[----:B------:R-:W-:Y:S01]  /*19360*/  UIMAD UR6, UR59, UR9, UR6 ;  /* 0x000000093b0672a4 */ /* 0x000fe2000f8e0206 */
[----:B0-----:R-:W-:-:S05]  /*19370*/  @P0 IMAD.HI.U32 R3, R0, R3, RZ ;  /* 0x0000000300030227 */ /* 0x001fca00078e00ff */
[----:B-1----:R-:W-:-:S04]  /*19380*/  @P0 SHF.R.U32.HI R2, RZ, R6, R3 ;  /* 0x00000006ff020219 */ /* 0x002fc80000011603 */
[--C-:B------:R-:W-:Y:S01]  /*19390*/  SHF.R.S32.HI R3, RZ, 0x1f, R2.reuse ;  /* 0x0000001fff037819 */ /* 0x100fe20000011402 */
[----:B------:R-:W-:Y:S01]  /*193a0*/  IMAD.MOV R5, RZ, RZ, -R2 ;  /* 0x000000ffff057224 */ /* 0x000fe200078e0a02 */
[----:B------:R-:W-:-:S03]  /*193b0*/  IADD3 R2, P0, R2, UR4, RZ ;  /* 0x0000000402027c10 */ /* 0x000fc6000ff1e0ff */
[----:B------:R-:W-:Y:S02]  /*193c0*/  IMAD R5, R4, R5, R0 ;  /* 0x0000000504057224 */ /* 0x000fe400078e0200 */
[----:B------:R-:W-:Y:S01]  /*193d0*/  IMAD.U32 R4, RZ, RZ, UR6 ;  /* 0x00000006ff047e24 */ /* 0x000fe2000f8e00ff */
[----:B------:R-:W-:Y:S02]  /*193e0*/  ULDC.64 UR6, c[0x0][0xbc8] ;  /* 0x0002f20000067ab9 */ /* 0x000fe40000000a00 */
[----:B------:R-:W-:Y:S02]  /*193f0*/  SHF.R.S32.HI R0, RZ, 0x1f, R5 ;  /* 0x0000001fff007819 */ /* 0x000fe40000011405 */
[----:B------:R-:W-:Y:S01]  /*19400*/  IADD3.X R3, R3, UR5, R4, P0, !PT ;  /* 0x0000000503037c10 */ /* 0x000fe200087fe404 */
[----:B------:R-:W-:Y:S02]  /*19410*/  ULDC.64 UR4, c[0x0][0xba8] ;  /* 0x0002ea0000047ab9 */ /* 0x000fe40000000a00 */
[----:B------:R-:W-:-:S02]  /*19420*/  IMAD R0, R0, UR6, RZ ;  /* 0x0000000600007c24 */ /* 0x000fc4000f8e02ff */
[----:B------:R-:W-:-:S04]  /*19430*/  IMAD.WIDE.U32 R2, R5, UR6, R2 ;  /* 0x0000000605027c25 */ /* 0x000fc8000f8e0002 */
[----:B------:R-:W-:Y:S01]  /*19440*/  IMAD R7, R5, UR7, R0 ;  /* 0x0000000705077c24 */ /* 0x000fe2000f8e0200 */
[----:B------:R-:W-:-:S03]  /*19450*/  LEA R4, P0, R2, UR4, 0x2 ;  /* 0x0000000402047c11 */ /* 0x000fc6000f8010ff */
[----:B------:R-:W-:-:S05]  /*19460*/  IMAD.IADD R3, R3, 0x1, R7 ;  /* 0x0000000103037824 */ /* 0x000fca00078e0207 */
[----:B------:R-:W-:Y:S01]  /*19470*/  LEA.HI.X R5, R2, UR5, R3, 0x2, P0 ;  /* 0x0000000502057c11 */ /* 0x000fe200080f1403 */
[----:B------:R-:W-:-:S05]  /*19480*/  IMAD.MOV.U32 R3, RZ, RZ, -0x800000 ;  /* 0xff800000ff037424 */ /* 0x000fca00078e00ff */
[----:B------:R0:W-:Y:S01]  /*19490*/  STG.E desc[UR36][R4.64], R3 ;  /* 0x0000000304007986 */ /* 0x0001e2000c101924 */
[----:B------:R-:W-:Y:S05]  /*194a0*/  BRA `(.L_x_10972) ;  /* 0x0000003800f07947 */ /* 0x000fea0003800000 */
.L_x_10970:
        /* <DEDUP_REMOVED lines=18> */
.L_x_11079:
[----:B------:R-:W-:Y:S01]  /*195d0*/  ULDC UR7, c[0x0][0xc50] ;  /* 0x0003140000077ab9 */ /* 0x000fe20000000800 */
[----:B------:R-:W-:Y:S01]  /*195e0*/  UMOV UR39, UR6 ;  /* 0x0000000600277c82 */ /* 0x000fe20008000000 */
[----:B------:R-:W-:-:S11]  /*195f0*/  UISETP.NE.AND UP0, UPT, UR7, 0x1, UPT ;  /* 0x000000010700788c */ /* 0x000fd6000bf05270 */
[----:B------:R-:W-:Y:S01]  /*19600*/  @UP0 ULDC UR4, c[0x0][0xc54] ;  /* 0x0003150000040ab9 */ /* 0x000fe20000000800 */
[----:B------:R-:W-:Y:S01]  /*19610*/  @UP0 ULDC UR8, c[0x0][0xc58] ;  /* 0x0003160000080ab9 */ /* 0x000fe20000000800 */
[----:B------:R-:W-:-:S04]  /*19620*/  UIMAD.WIDE.U32 UR4, UR6, UR4, URZ ;  /* 0x00000004060472a5 */ /* 0x000fc8000f8e003f */
[----:B------:R-:W-:-:S12]  /*19630*/  @UP0 USHF.R.U32.HI UR39, URZ, UR8, UR5 ;  /* 0x000000083f270299 */ /* 0x000fd80008011605 */
.L_x_11080:
        /* <DEDUP_REMOVED lines=53> */
.L_x_11083:
[----:B------:R-:W-:-:S11]  /*19990*/  UISETP.NE.AND UP0, UPT, UR5, 0x1, UPT ;  /* 0x000000010500788c */ /* 0x000fd6000bf05270 */
[----:B------:R-:W-:Y:S02]  /*199a0*/  @UP0 ULDC.64 UR12, c[0x0][0x9e8] ;  /* 0x00027a00000c0ab9 */ /* 0x000fe40000000a00 */
[----:B------:R-:W-:-:S04]  /*199b0*/  UIMAD.WIDE.U32 UR6, UR8, UR12, URZ ;  /* 0x0000000c080672a5 */ /* 0x000fc8000f8e003f */
[----:B------:R-:W-:-:S12]  /*199c0*/  @UP0 USHF.R.U32.HI UR8, URZ, UR13, UR7 ;  /* 0x0000000d3f080299 */ /* 0x000fd80008011607 */
.L_x_11084:
[----:B------:R-:W-:-:S04]  /*199d0*/  UIMAD UR8, UR8, UR5, UR5 ;  /* 0x00000005080872a4 */ /* 0x000fc8000f8e0205 */
[----:B------:R-:W-:-:S04]  /*199e0*/  UISETP.LT.AND UP0, UPT, UR4, UR8, UPT ;  /* 0x000000080400728c */ /* 0x000fc8000bf01270 */
[----:B------:R-:W-:-:S12]  /*199f0*/  USEL UR4, UR4, UR8, UP0 ;  /* 0x0000000804047287 */ /* 0x000fd80008000000 */
.L_x_11082:
        /* <DEDUP_REMOVED lines=26> */
.L_x_11086:
[----:B------:R-:W-:-:S11]  /*19ba0*/  UISETP.NE.AND UP0, UPT, UR5, 0x1, UPT ;  /* 0x000000010500788c */ /* 0x000fd6000bf05270 */
[----:B------:R-:W-:Y:S02]  /*19bb0*/  @UP0 ULDC.64 UR10, c[0x0][0x9e8] ;  /* 0x00027a00000a0ab9 */ /* 0x000fe40000000a00 */
[----:B------:R-:W-:-:S04]  /*19bc0*/  UIMAD.WIDE.U32 UR6, UR4, UR10, URZ ;  /* 0x0000000a040672a5 */ /* 0x000fc8000f8e003f */
[----:B------:R-:W-:-:S12]  /*19bd0*/  @UP0 USHF.R.U32.HI UR4, URZ, UR11, UR7 ;  /* 0x0000000b3f040299 */ /* 0x000fd80008011607 */
.L_x_11087:
[----:B------:R-:W-:-:S04]  /*19be0*/  UIMAD UR4, UR4, UR5, URZ ;  /* 0x00000005040472a4 */ /* 0x000fc8000f8e023f */
[----:B------:R-:W-:-:S04]  /*19bf0*/  UISETP.LT.AND UP0, UPT, UR8, UR4, UPT ;  /* 0x000000040800728c */ /* 0x000fc8000bf01270 */
[----:B------:R-:W-:-:S12]  /*19c00*/  USEL UR8, UR8, UR4, !UP0 ;  /* 0x0000000408087287 */ /* 0x000fd8000c000000 */
.L_x_11085:
        /* <DEDUP_REMOVED lines=44> */
.L_x_11088:
        /* <DEDUP_REMOVED lines=32> */
.L_x_11089:
        /* <DEDUP_REMOVED lines=20> */
.L_x_11091:
        /* <DEDUP_REMOVED lines=15> */
.L_x_11090:
[----:B------:R-:W0:Y:S01]  /*1a300*/  LDC.64 R2, c[0x0][0x9f8] ;  /* 0x00027e00ff027b82 */ /* 0x000e220000000a00 */
[----:B------:R-:W-:-:S07]  /*1a310*/  IMAD.MOV.U32 R30, RZ, RZ, R31 ;  /* 0x000000ffff1e7224 */ /* 0x000fce00078e001f */
[----:B------:R-:W1:Y:S01]  /*1a320*/  LDC R37, c[0x0][0x430] ;  /* 0x00010c00ff257b82 */ /* 0x000e620000000800 */
[C---:B------:R-:W-:Y:S01]  /*1a330*/  IMAD.SHL.U32 R36, R29.reuse, 0x10, RZ ;  /* 0x000000101d247824 */ /* 0x040fe200078e00ff */
[C---:B------:R-:W-:Y:S01]  /*1a340*/  LOP3.LUT R7, R29.reuse, 0x7f, RZ, 0xc0, !PT ;  /* 0x0000007f1d077812 */ /* 0x040fe200078ec0ff */
[----:B------:R-:W-:Y:S01]  /*1a350*/  VIADD R0, R24, 0xffffffff ;  /* 0xffffffff18007836 */ /* 0x000fe20000000000 */
        /* <DEDUP_REMOVED lines=15> */
[----:B-----5:R-:W-:Y:S01]  /*1a450*/  IMAD.IADD R10, R10, 0x1, R25 ;  /* 0x000000010a0a7824 */ /* 0x020fe200078e0219 */
[----:B------:R-:W-:Y:S02]  /*1a460*/  @P1 LOP3.LUT R16, R16, 0x40, RZ, 0xfc, !PT ;  /* 0x0000004010101812 */ /* 0x000fe400078efcff */
[----:B------:R-:W-:Y:S01]  /*1a470*/  ISETP.GT.U32.OR P0, PT, R32, 0x5f, P0 ;  /* 0x0000005f2000780c */ /* 0x000fe20000704470 */
[----:B------:R-:W-:-:S03]  /*1a480*/  IMAD.MOV.U32 R17, RZ, RZ, R10 ;  /* 0x000000ffff117224 */ /* 0x000fc600078e000a */
[----:B------:R-:W1:Y:S09]  /*1a490*/  @P1 LDC R11, c[0x0][0x438] ;  /* 0x00010e00ff0b1b82 */ /* 0x000e720000000800 */
        /* <DEDUP_REMOVED lines=18> */
[C---:B------:R-:W-:Y:S02]  /*1a5c0*/  LOP3.LUT R3, R23.reuse, 0xc0, RZ, 0xfc, !PT ;  /* 0x000000c017037812 */ /* 0x040fe400078efcff */
        /* <DEDUP_REMOVED lines=13> */
.L_x_11133:
[----:B------:R-:W-:Y:S01]  /*1a6a0*/  ULOP3.LUT UR4, UR60, 0x2, URZ, 0xfc, !UPT ;  /* 0x000000023c047892 */ /* 0x000fe2000f8efc3f */
[--C-:B-----5:R-:W-:Y:S02]  /*1a6b0*/  @!P0 SHF.R.S32.HI R3, RZ, 0x1f, R4.reuse ;  /* 0x0000001fff038819 */ /* 0x120fe40000011404 */
[----:B------:R-:W-:Y:S02]  /*1a6c0*/  CS2R R18, SRZ ;  /* 0x0000000000127805 */ /* 0x000fe4000001ff00 */
[----:B------:R-:W-:Y:S01]  /*1a6d0*/  LOP3.LUT R16, R16, 0xffffffdf, RZ, 0xc0, !PT ;  /* 0xffffffdf10107812 */ /* 0x000fe200078ec0ff */
[----:B------:R-:W-:Y:S01]  /*1a6e0*/  @!P0 IMAD.MOV.U32 R18, RZ, RZ, R4 ;  /* 0x000000ffff128224 */ /* 0x000fe200078e0004 */
[----:B------:R-:W-:Y:S01]  /*1a6f0*/  SEL R27, RZ, 0x1, P2 ;  /* 0x00000001ff1b7807 */ /* 0x000fe20001000000 */
[----:B------:R-:W-:Y:S01]  /*1a700*/  IMAD.U32 R34, RZ, RZ, UR4 ;  /* 0x00000004ff227e24 */ /* 0x000fe2000f8e00ff */
[----:B------:R-:W-:Y:S01]  /*1a710*/  LOP3.LUT R16, R16, 0xffffff7f, RZ, 0xc0, !PT ;  /* 0xffffff7f10107812 */ /* 0x000fe200078ec0ff */
[----:B------:R-:W-:Y:S01]  /*1a720*/  @!P0 IMAD.MOV.U32 R19, RZ, RZ, R3 ;  /* 0x000000ffff138224 */ /* 0x000fe200078e0003 */
[----:B------:R-:W-:Y:S01]  /*1a730*/  ISETP.GT.U32.AND P0, PT, R32, 0x5f, PT ;  /* 0x0000005f2000780c */ /* 0x000fe20003f04070 */
[----:B------:R-:W-:Y:S01]  /*1a740*/  IMAD.U32 R28, RZ, RZ, UR39 ;  /* 0x00000027ff1c7e24 */ /* 0x000fe2000f8e00ff */
[----:B------:R-:W-:Y:S01]  /*1a750*/  ISETP.NE.AND P1, PT, R34, 0x3, PT ;  /* 0x000000032200780c */ /* 0x000fe20003f25270 */
[----:B------:R-:W-:-:S03]  /*1a760*/  IMAD.MOV R17, RZ, RZ, -R17 ;  /* 0x000000ffff117224 */ /* 0x000fc600078e0a11 */
[----:B------:R-:W-:Y:S01]  /*1a770*/  SHF.R.S32.HI R28, RZ, 0x1f, R28 ;  /* 0x0000001fff1c7819 */ /* 0x000fe2000001141c */
[----:B------:R-:W-:-:S06]  /*1a780*/  IMAD R17, R37, R17, R10 ;  /* 0x0000001125117224 */ /* 0x000fcc00078e020a */
[----:B------:R-:W-:-:S04]  /*1a790*/  @P0 LOP3.LUT R16, R16, 0x80, RZ, 0xfc, !PT ;  /* 0x0000008010100812 */ /* 0x000fc800078efcff */
[----:B------:R-:W-:Y:S01]  /*1a7a0*/  @P1 LOP3.LUT R16, R16, 0x20, RZ, 0xfc, !PT ;  /* 0x0000002010101812 */ /* 0x000fe200078efcff */
[----:B------:R-:W-:Y:S06]  /*1a7b0*/  @!P1 BRA `(.L_x_11093) ;  /* 0x0000000000049947 */ /* 0x000fec0003800000 */
[----:B------:R-:W-:Y:S01]  /*1a7c0*/  BPT.TRAP 0x1 ;  /* 0x000000040000795c */ /* 0x000fe20000300000 */
.L_x_11093:
[----:B------:R-:W-:-:S05]  /*1a7d0*/  IMAD.MOV.U32 R2, RZ, RZ, 0x1 ;  /* 0x00000001ff027424 */ /* 0x000fca00078e00ff */
[----:B------:R-:W-:-:S04]  /*1a7e0*/  SHF.L.U32 R2, R2, 0x1f, RZ ;  /* 0x0000001f02027819 */ /* 0x000fc800000006ff */
[----:B------:R-:W0:Y:S02]  /*1a7f0*/  SYNCS.PHASECHK.TRANS64.TRYWAIT P0, [UR46+0x22840], R2 ;  /* 0x02284002ff0075a7 */ /* 0x000e24000800016e */
[----:B0-----:R-:W-:Y:S05]  /*1a800*/  @!P0 BRA `(.L_x_11094) ;  /* 0x0000002800cc8947 */ /* 0x001fea0003800000 */
.L_x_11134:
[----:B------:R-:W-:Y:S01]  /*1a810*/  SHF.R.S32.HI R26, RZ, 0x1f, R17 ;  /* 0x0000001fff1a7819 */ /* 0x000fe20000011411 */
[----:B------:R-:W-:Y:S01]  /*1a820*/  ULDC.64 UR4, c[0x0][0x300] ;  /* 0x0000c00000047ab9 */ /* 0x000fe20000000a00 */
[----:B------:R-:W-:Y:S02]  /*1a830*/  R2UR UR6, R28 ;  /* 0x000000001c0672ca */ /* 0x000fe400000e0000 */
[----:B------:R-:W-:Y:S01]  /*1a840*/  LOP3.LUT R16, R16, 0xfffffffd, RZ, 0xc0, !PT ;  /* 0xfffffffd10107812 */ /* 0x000fe200078ec0ff */
        /* <DEDUP_REMOVED lines=18> */
[----:B------:R-:W-:Y:S01]  /*1a970*/  LOP3.LUT R3, R6, 0x1c0, RZ, 0xc0, !PT ;  /* 0x000001c006037812 */ /* 0x000fe200078ec0ff */
[----:B------:R-:W-:Y:S02]  /*1a980*/  ULDC UR4, c[0x0][0x2f4] ;  /* 0x0000bd0000047ab9 */ /* 0x000fe40000000800 */
[----:B------:R-:W-:-:S02]  /*1a990*/  ISETP.GE.AND P2, PT, R23, UR4, PT ;  /* 0x0000000417007c0c */ /* 0x000fc4000bf46270 */
[----:B------:R-:W-:Y:S01]  /*1a9a0*/  LOP3.LUT R6, R3, 0x38, R6, 0xf8, !PT ;  /* 0x0000003803067812 */ /* 0x000fe200078ef806 */
[----:B------:R-:W-:Y:S01]  /*1a9b0*/  IMAD.MOV.U32 R3, RZ, RZ, -0x60 ;  /* 0xffffffa0ff037424 */ /* 0x000fe200078e00ff */
[----:B------:R-:W-:Y:S02]  /*1a9c0*/  LEA.HI.X R5, R2, UR7, R5, 0x1, P0 ;  /* 0x0000000702057c11 */ /* 0x000fe400080f0c05 */
[----:B------:R-:W-:Y:S01]  /*1a9d0*/  LOP3.LUT R6, R6, 0x38, R29, 0x78, !PT ;  /* 0x0000003806067812 */ /* 0x000fe200078e781d */
[----:B------:R-:W-:Y:S02]  /*1a9e0*/  IMAD R22, R0, R3, UR41 ;  /* 0x0000002900167e24 */ /* 0x000fe4000f8e0203 */
[----:B------:R-:W-:Y:S02]  /*1a9f0*/  IMAD.SHL.U32 R29, R7, 0x8, RZ ;  /* 0x00000008071d7824 */ /* 0x000fe400078e00ff */
[----:B------:R-:W-:Y:S02]  /*1aa00*/  IMAD.IADD R22, R22, 0x1, -R35 ;  /* 0x0000000116167824 */ /* 0x000fe400078e0a23 */
[----:B------:R-:W-:-:S02]  /*1aa10*/  @P2 LOP3.LUT R16, R16, 0x2, RZ, 0xfc, !PT ;  /* 0x0000000210102812 */ /* 0x000fc400078efcff */
[----:B------:R-:W-:Y:S02]  /*1aa20*/  LOP3.LUT R29, R6, 0x200, R29, 0xf8, !PT ;  /* 0x00000200061d7812 */ /* 0x000fe400078ef81d */
[----:B------:R-:W-:Y:S01]  /*1aa30*/  ISETP.GE.AND P0, PT, R22, 0x1, PT ;  /* 0x000000011600780c */ /* 0x000fe20003f06270 */
[----:B------:R-:W-:-:S12]  /*1aa40*/  BRA.DIV UR5, `(.L_x_11095) ;  /* 0x0000002a05547947 */ /* 0x000fd8000b800000 */
        /* <DEDUP_REMOVED lines=36> */
.L_x_11148:
        /* <DEDUP_REMOVED lines=15> */
.L_x_11096:
        /* <DEDUP_REMOVED lines=23> */
.L_x_11097:
[----:B------:R-:W-:Y:S01]  /*1aef0*/  UISETP.NE.AND UP0, UPT, UR47, URZ, UPT ;  /* 0x0000003f2f00728c */ /* 0x000fe2000bf05270 */
[----:B------:R-:W-:Y:S01]  /*1af00*/  VIADD R0, R32, UR40 ;  /* 0x0000002820007c36 */ /* 0x000fe20008000000 */
[----:B------:R-:W-:Y:S01]  /*1af10*/  R2UR UR6, R28 ;  /* 0x000000001c0672ca */ /* 0x000fe200000e0000 */
[----:B------:R-:W-:Y:S01]  /*1af20*/  ULDC.64 UR8, c[0x0][0x2d8] ;  /* 0x0000b60000087ab9 */ /* 0x000fe20000000a00 */
[----:B------:R-:W0:Y:S01]  /*1af30*/  LDC R7, c[0x0][0x448] ;  /* 0x00011200ff077b82 */ /* 0x000e220000000800 */
[----:B------:R-:W-:Y:S01]  /*1af40*/  IMAD.MOV.U32 R9, RZ, RZ, R0 ;  /* 0x000000ffff097224 */ /* 0x000fe200078e0000 */
[----:B------:R-:W-:Y:S02]  /*1af50*/  PLOP3.LUT P0, PT, PT, PT, UP0, 0x80, 0x0 ;  /* 0x000000000000781c */ /* 0x000fe40003f0f008 */
[----:B------:R-:W-:-:S03]  /*1af60*/  SHF.R.S32.HI R6, RZ, 0x1f, R31 ;  /* 0x0000001fff067819 */ /* 0x000fc6000001141f */
        /* <DEDUP_REMOVED lines=10> */
[----:B------:R-:W-:Y:S02]  /*1b010*/  IMAD R6, R6, UR8, RZ ;  /* 0x0000000806067c24 */ /* 0x000fe4000f8e02ff */
[----:B------:R-:W-:Y:S02]  /*1b020*/  IMAD.U32 R4, RZ, RZ, UR4 ;  /* 0x00000004ff047e24 */ /* 0x000fe4000f8e00ff */
[----:B------:R-:W-:Y:S01]  /*1b030*/  IMAD.U32 R5, RZ, RZ, UR5 ;  /* 0x00000005ff057e24 */ /* 0x000fe2000f8e00ff */
[----:B------:R-:W-:Y:S01]  /*1b040*/  ULDC.64 UR4, c[0x0][0x2d0] ;  /* 0x0000b40000047ab9 */ /* 0x000fe20000000a00 */
[----:B------:R-:W-:Y:S02]  /*1b050*/  IMAD.U32 R3, RZ, RZ, UR6 ;  /* 0x00000006ff037e24 */ /* 0x000fe4000f8e00ff */
[----:B------:R-:W-:Y:S01]  /*1b060*/  IMAD.MOV.U32 R2, RZ, RZ, R4 ;  /* 0x000000ffff027224 */ /* 0x000fe200078e0004 */
[----:B------:R-:W-:Y:S01]  /*1b070*/  SHF.R.S32.HI R4, RZ, 0x1f, R9 ;  /* 0x0000001fff047819 */ /* 0x000fe20000011409 */
[----:B------:R-:W-:-:S02]  /*1b080*/  IMAD R5, R31, UR9, R6 ;  /* 0x000000091f057c24 */ /* 0x000fc4000f8e0206 */
[----:B------:R-:W-:-:S04]  /*1b090*/  IMAD.WIDE.U32 R2, R31, UR8, R2 ;  /* 0x000000081f027c25 */ /* 0x000fc8000f8e0002 */
[----:B------:R-:W-:Y:S02]  /*1b0a0*/  IMAD.IADD R3, R3, 0x1, R5 ;  /* 0x0000000103037824 */ /* 0x000fe400078e0205 */
[----:B------:R-:W-:Y:S02]  /*1b0b0*/  IMAD.MOV R5, RZ, RZ, -R9 ;  /* 0x000000ffff057224 */ /* 0x000fe400078e0a09 */
[----:B------:R-:W-:Y:S02]  /*1b0c0*/  IMAD R4, R4, UR4, RZ ;  /* 0x0000000404047c24 */ /* 0x000fe4000f8e02ff */
[----:B0-----:R-:W-:Y:S02]  /*1b0d0*/  IMAD R5, R7, R5, R0 ;  /* 0x0000000507057224 */ /* 0x001fe400078e0200 */
        /* <DEDUP_REMOVED lines=77> */
.L_x_11165:
[----:B------:R-:W-:Y:S02]  /*1b5b0*/  VIADD R4, R4, 0x70 ;  /* 0x0000007004047836 */ /* 0x000fe40000000000 */
        /* <DEDUP_REMOVED lines=17> */
.L_x_11166:
[----:B------:R-:W-:-:S13]  /*1b6d0*/  ISETP.NE.AND P0, PT, R34, 0x3, PT ;  /* 0x000000032200780c */ /* 0x000fda0003f05270 */
[----:B------:R-:W-:Y:S05]  /*1b6e0*/  @!P0 BRA `(.L_x_11100) ;  /* 0x0000000000048947 */ /* 0x000fea0003800000 */
[----:B------:R-:W-:Y:S01]  /*1b6f0*/  BPT.TRAP 0x1 ;  /* 0x000000040000795c */ /* 0x000fe20000300000 */
.L_x_11100:
[----:B------:R-:W1:Y:S02]  /*1b700*/  SYNCS.PHASECHK.TRANS64.TRYWAIT P0, [UR46+0x22860], R0 ;  /* 0x02286000ff0075a7 */ /* 0x000e64000800016e */
[----:B-1----:R-:W-:Y:S05]  /*1b710*/  @!P0 BRA `(.L_x_11101) ;  /* 0x0000002c00388947 */ /* 0x002fea0003800000 */
.L_x_11167:
        /* <DEDUP_REMOVED lines=25> */
[----:B------:R-:W-:Y:S02]  /*1b8b0*/  LEA.HI.X R18, R2, UR7, R3, 0x1, P0 ;  /* 0x0000000702127c11 */ /* 0x000fe400080f0c03 */
[----:B------:R-:W-:Y:S02]  /*1b8c0*/  SEL R2, RZ, 0x4, P2 ;  /* 0x00000004ff027807 */ /* 0x000fe40001000000 */
[----:B------:R-:W-:Y:S02]  /*1b8d0*/  SEL R3, RZ, 0x8, P1 ;  /* 0x00000008ff037807 */ /* 0x000fe40000800000 */
[----:B------:R-:W-:-:S05]  /*1b8e0*/  IADD3 R0, R2, R0, R27 ;  /* 0x0000000002007210 */ /* 0x000fca0007ffe01b */
[----:B------:R-:W-:Y:S01]  /*1b8f0*/  IMAD.IADD R5, R0, 0x1, R3 ;  /* 0x0000000100057824 */ /* 0x000fe200078e0203 */
[----:B------:R-:W-:Y:S06]  /*1b900*/  BRA.DIV UR4, `(.L_x_11102) ;  /* 0x0000002a04d47947 */ /* 0x000fec000b800000 */
[----:B------:R-:W0:Y:S01]  /*1b910*/  SHFL.IDX PT, R14, R10, RZ, 0x181f ;  /* 0x00181fff0a0e7589 */ /* 0x000e2200000e0000 */
[----:B------:R-:W-:Y:S01]  /*1b920*/  IMAD.SHL.U32 R17, R23, 0x2, RZ ;  /* 0x0000000217117824 */ /* 0x000fe200078e00ff */
[C---:B------:R-:W-:Y:S02]  /*1b930*/  LOP3.LUT P2, RZ, R5.reuse, 0x2, RZ, 0xc0, !PT ;  /* 0x0000000205ff7812 */ /* 0x040fe4000784c0ff */
[----:B------:R-:W1:Y:S01]  /*1b940*/  SHFL.IDX PT, R0, R18, RZ, 0x181f ;  /* 0x00181fff12007589 */ /* 0x000e6200000e0000 */
[----:B------:R-:W-:-:S03]  /*1b950*/  LOP3.LUT P1, RZ, R5, 0x4, RZ, 0xc0, !PT ;  /* 0x0000000405ff7812 */ /* 0x000fc6000782c0ff */
[----:B------:R-:W-:Y:S04]  /*1b960*/  SHFL.IDX PT, R4, R18, 0x1, 0x181f ;  /* 0x00381f0012047f89 */ /* 0x000fe800000e0000 */
[----:B------:R-:W-:Y:S01]  /*1b970*/  SHFL.IDX PT, R7, R18, 0x3, 0x181f ;  /* 0x00781f0012077f89 */ /* 0x000fe200000e0000 */
[----:B0-----:R-:W-:-:S03]  /*1b980*/  IADD3 R2, P0, R14, R17, RZ ;  /* 0x000000110e027210 */ /* 0x001fc60007f1e0ff */
[----:B------:R-:W0:Y:S02]  /*1b990*/  SHFL.IDX PT, R14, R10, 0x1, 0x181f ;  /* 0x00381f000a0e7f89 */ /* 0x000e2400000e0000 */
[----:B-1----:R-:W-:Y:S01]  /*1b9a0*/  IMAD.X R3, RZ, RZ, R0, P0 ;  /* 0x000000ffff037224 */ /* 0x002fe200000e0600 */
[----:B------:R-:W-:-:S05]  /*1b9b0*/  LEA R0, R29, UR46, 0x1 ;  /* 0x0000002e1d007c11 */ /* 0x000fca000f8e08ff */
[----:B------:R-:W-:Y:S01]  /*1b9c0*/  VIADD R31, R0, 0x400 ;  /* 0x00000400001f7836 */ /* 0x000fe20000000000 */
[----:B0-----:R-:W-:Y:S02]  /*1b9d0*/  IADD3 R8, P0, R14, R17, RZ ;  /* 0x000000110e087210 */ /* 0x001fe40007f1e0ff */
[----:B------:R-:W0:Y:S03]  /*1b9e0*/  SHFL.IDX PT, R14, R10, 0x2, 0x181f ;  /* 0x00581f000a0e7f89 */ /* 0x000e2600000e0000 */
[----:B------:R-:W-:Y:S01]  /*1b9f0*/  IMAD.X R9, RZ, RZ, R4, P0 ;  /* 0x000000ffff097224 */ /* 0x000fe200000e0604 */
        /* <DEDUP_REMOVED lines=8> */
[----:B------:R-:W-:-:S13]  /*1ba80*/  ISETP.LT.OR P3, PT, R22, 0x1, !P0 ;  /* 0x000000011600780c */ /* 0x000fda0004761670 */
[----:B------:R-:W-:Y:S01]  /*1ba90*/  LDGSTS.E.BYPASS.LTC128B.128 [R0+0x9400], desc[UR36][R2.64+0x180], !P3 ;  /* 0x0940018002007fae */ /* 0x000fe2000d901d64 */
        /* <DEDUP_REMOVED lines=12> */
[----:B------:R-:W0:Y:S02]  /*1bb60*/  SHFL.IDX PT, R14, R10, 0x4, 0x181f ;  /* 0x00981f000a0e7f89 */ /* 0x000e2400000e0000 */
[----:B------:R-:W-:Y:S01]  /*1bb70*/  IMAD.X R7, RZ, RZ, R7, P3 ;  /* 0x000000ffff077224 */ /* 0x000fe200018e0607 */
[C---:B------:R-:W-:Y:S01]  /*1bb80*/  ISETP.LT.OR P3, PT, R22.reuse, 0x21, P4 ;  /* 0x000000211600780c */ /* 0x040fe20002761670 */
[----:B-1----:R-:W1:Y:S04]  /*1bb90*/  SHFL.IDX PT, R8, R18, 0x4, 0x181f ;  /* 0x00981f0012087f89 */ /* 0x002e6800000e0000 */
[----:B------:R-:W2:Y:S08]  /*1bba0*/  SHFL.IDX PT, R18, R18, 0x5, 0x181f ;  /* 0x00b81f0012127f89 */ /* 0x000eb000000e0000 */
[----:B------:R-:W-:Y:S01]  /*1bbb0*/  LDGSTS.E.BYPASS.LTC128B.128 [R0+0x1400], desc[UR36][R4.64], !P3 ;  /* 0x0140000004007fae */ /* 0x000fe2000d901d64 */
[----:B------:R-:W-:-:S13]  /*1bbc0*/  ISETP.LT.OR P3, PT, R22, 0x21, !P2 ;  /* 0x000000211600780c */ /* 0x000fda0005761670 */
[----:B------:R-:W-:Y:S01]  /*1bbd0*/  LDGSTS.E.BYPASS.LTC128B.128 [R0+0x4400], desc[UR36][R4.64+0x80], !P3 ;  /* 0x0440008004007fae */ /* 0x000fe2000d901d64 */
[----:B------:R-:W-:-:S13]  /*1bbe0*/  ISETP.LT.OR P3, PT, R22, 0x21, !P1 ;  /* 0x000000211600780c */ /* 0x000fda0004f61670 */
[----:B------:R-:W-:Y:S01]  /*1bbf0*/  LDGSTS.E.BYPASS.LTC128B.128 [R0+0x7400], desc[UR36][R4.64+0x100], !P3 ;  /* 0x0740010004007fae */ /* 0x000fe2000d901d64 */
[----:B------:R-:W-:-:S13]  /*1bc00*/  ISETP.LT.OR P3, PT, R22, 0x21, !P0 ;  /* 0x000000211600780c */ /* 0x000fda0004761670 */
[----:B------:R-:W-:Y:S01]  /*1bc10*/  LDGSTS.E.BYPASS.LTC128B.128 [R0+0xa400], desc[UR36][R4.64+0x180], !P3 ;  /* 0x0a40018004007fae */ /* 0x000fe2000d901d64 */
[----:B0-----:R-:W-:-:S03]  /*1bc20*/  IADD3 R2, P3, R14, R17, RZ ;  /* 0x000000110e027210 */ /* 0x001fc60007f7e0ff */
[----:B------:R3:W4:Y:S02]  /*1bc30*/  SHFL.IDX PT, R14, R10, 0x5, 0x181f ;  /* 0x00b81f000a0e7f89 */ /* 0x00072400000e0000 */
        /* <DEDUP_REMOVED lines=17> */
[----:B--2-4-:R3:W-:Y:S02]  /*1bd50*/  LDGSTS.E.BYPASS.LTC128B.128 [R0+0xb400], desc[UR36][R2.64+0x180], !P3 ;  /* 0x0b40018002007fae */ /* 0x0147e4000d901d64 */
.L_x_11181:
[----:B0--3--:R-:W-:Y:S02]  /*1bd60*/  IADD3 R2, P3, R14, R17, RZ ;  /* 0x000000110e027210 */ /* 0x009fe40007f7e0ff */
        /* <DEDUP_REMOVED lines=19> */
.L_x_11103:
[----:B------:R-:W-:Y:S01]  /*1bea0*/  VIADD R24, R24, 0xfffffffe ;  /* 0xfffffffe18187836 */ /* 0x000fe20000000000 */
[----:B------:R-:W-:Y:S01]  /*1beb0*/  SYNCS.ARRIVE.TRANS64.A1T0 RZ, [UR46+0x22850], RZ ;  /* 0x022850ffffff79a7 */ /* 0x000fe2000810002e */
[----:B------:R-:W-:Y:S01]  /*1bec0*/  BSSY B0, `(.L_x_11081) ;  /* 0x00000e8000007945 */ /* 0x000fe20003800000 */
[----:B------:R-:W-:Y:S02]  /*1bed0*/  IMAD.MOV.U32 R0, RZ, RZ, 0x1 ;  /* 0x00000001ff007424 */ /* 0x000fe400078e00ff */
[----:B------:R-:W-:Y:S01]  /*1bee0*/  ISETP.GE.AND P0, PT, R24, UR48, PT ;  /* 0x0000003018007c0c */ /* 0x000fe2000bf06270 */
[----:B------:R-:W-:-:S12]  /*1bef0*/  IMAD.MOV.U32 R26, RZ, RZ, 0x1 ;  /* 0x00000001ff1a7424 */ /* 0x000fd800078e00ff */
[----:B------:R-:W-:Y:S05]  /*1bf00*/  @!P0 BRA `(.L_x_11104) ;  /* 0x0000000c008c8947 */ /* 0x000fea0003800000 */
[----:B------:R-:W-:Y:S01]  /*1bf10*/  UIADD3 UR4, UR45, 0x1, URZ ;  /* 0x000000012d047890 */ /* 0x000fe2000fffe03f */
[----:B------:R-:W-:Y:S01]  /*1bf20*/  LOP3.LUT R3, RZ, UR43, RZ, 0x33, !PT ;  /* 0x0000002bff037c12 */ /* 0x000fe2000f8e33ff */
[----:B------:R-:W-:Y:S01]  /*1bf30*/  IMAD.MOV.U32 R26, RZ, RZ, 0x1 ;  /* 0x00000001ff1a7424 */ /* 0x000fe200078e00ff */
[----:B------:R-:W-:Y:S01]  /*1bf40*/  IADD3 R25, R36, R25, R35 ;  /* 0x0000001924197210 */ /* 0x000fe20007ffe023 */
[----:B------:R-:W-:Y:S01]  /*1bf50*/  UIMAD UR4, UR4, UR38, URZ ;  /* 0x00000026040472a4 */ /* 0x000fe2000f8e023f */
[----:B------:R-:W-:-:S03]  /*1bf60*/  LOP3.LUT R5, RZ, UR42, RZ, 0x33, !PT ;  /* 0x0000002aff057c12 */ /* 0x000fc6000f8e33ff */
[----:B------:R-:W-:Y:S02]  /*1bf70*/  VIADD R18, R25, 0xfffffee0 ;  /* 0xfffffee019127836 */ /* 0x000fe40000000000 */
[----:B------:R-:W-:-:S04]  /*1bf80*/  LOP3.LUT R0, RZ, UR4, RZ, 0x33, !PT ;  /* 0x00000004ff007c12 */ /* 0x000fc8000f8e33ff */
[----:B------:R-:W-:-:S04]  /*1bf90*/  VIADDMNMX R0, R0, -UR44, R3, !PT ;  /* 0x8000002c00007c46 */ /* 0x000fc8000f800103 */
[----:B------:R-:W-:Y:S01]  /*1bfa0*/  VIMNMX R5, R0, R5, !PT ;  /* 0x0000000500057248 */ /* 0x000fe20007fe0100 */
[----:B------:R-:W-:-:S03]  /*1bfb0*/  IMAD.MOV.U32 R0, RZ, RZ, 0x1 ;  /* 0x00000001ff007424 */ /* 0x000fc600078e00ff */
[C---:B------:R-:W-:Y:S01]  /*1bfc0*/  IADD3 R27, -R5.reuse, -0x2, RZ ;  /* 0xfffffffe051b7810 */ /* 0x040fe20007ffe1ff */
[----:B------:R-:W-:-:S07]  /*1bfd0*/  IMAD R18, R5, -0x60, R18 ;  /* 0xffffffa005127824 */ /* 0x000fce00078e0212 */
.L_x_11119:
        /* <DEDUP_REMOVED lines=21> */
.L_x_11106:
[----:B------:R-:W-:Y:S05]  /*1c130*/  BSYNC B1 ;  /* 0x0000000000017941 */ /* 0x000fea0003800000 */
.L_x_11105:
[----:B------:R-:W-:-:S13]  /*1c140*/  ISETP.NE.AND P0, PT, R34, 0x3, PT ;  /* 0x000000032200780c */ /* 0x000fda0003f05270 */
[----:B------:R-:W-:Y:S05]  /*1c150*/  @!P0 BRA `(.L_x_11107) ;  /* 0x0000000000048947 */ /* 0x000fea0003800000 */
[----:B------:R-:W-:Y:S01]  /*1c160*/  BPT.TRAP 0x1 ;  /* 0x000000040000795c */ /* 0x000fe20000300000 */
.L_x_11107:
[----:B------:R-:W-:Y:S01]  /*1c170*/  LEA R19, R0, UR46, 0x3 ;  /* 0x0000002e00137c11 */ /* 0x000fe2000f8e18ff */
[----:B------:R-:W-:Y:S01]  /*1c180*/  BSSY B1, `(.L_x_11108) ;  /* 0x0000004000017945 */ /* 0x000fe20003800000 */
[----:B------:R-:W-:-:S04]  /*1c190*/  SHF.L.U32 R23, R26, 0x1f, RZ ;  /* 0x0000001f1a177819 */ /* 0x000fc800000006ff */
[----:B------:R-:W1:Y:S02]  /*1c1a0*/  SYNCS.PHASECHK.TRANS64.TRYWAIT P0, [R19+URZ+0x22840], R23 ;  /* 0x02284017130075a7 */ /* 0x000e64000800017f */
[----:B-1----:R-:W-:Y:S05]  /*1c1b0*/  @!P0 BRA `(.L_x_11109) ;  /* 0x0000002c00148947 */ /* 0x002fea0003800000 */
.L_x_11182:
[----:B------:R-:W-:Y:S05]  /*1c1c0*/  BSYNC B1 ;  /* 0x0000000000017941 */ /* 0x000fea0003800000 */
.L_x_11108:
        /* <DEDUP_REMOVED lines=49> */
[----:B------:R-:W0:Y:S02]  /*1c4e0*/  SHFL.IDX PT, R14, R21, 0x4, 0x181f ;  /* 0x00981f00150e7f89 */ /* 0x000e2400000e0000 */
[----:B---3--:R-:W-:Y:S02]  /*1c4f0*/  IMAD.X R7, RZ, RZ, R3, P0 ;  /* 0x000000ffff077224 */ /* 0x008fe400000e0603 */
[----:B------:R-:W3:Y:S04]  /*1c500*/  SHFL.IDX PT, R3, R24, 0x4, 0x181f ;  /* 0x00981f0018037f89 */ /* 0x000ee800000e0000 */
[----:B------:R2:W-:Y:S01]  /*1c510*/  LDGSTS.E.BYPASS.LTC128B.128 [R22+0x1dc00], desc[UR36][R6.64], !P1 ;  /* 0x1dc0000006167fae */ /* 0x0005e2000c901d64 */
[----:B0-----:R-:W-:-:S03]  /*1c520*/  IADD3 R2, P0, R14, R17, RZ ;  /* 0x000000110e027210 */ /* 0x001fc60007f1e0ff */
[----:B------:R2:W0:Y:S02]  /*1c530*/  SHFL.IDX PT, R14, R21, 0x5, 0x181f ;  /* 0x00b81f00150e7f89 */ /* 0x00042400000e0000 */
[----:B---3--:R-:W-:-:S05]  /*1c540*/  IMAD.X R3, RZ, RZ, R3, P0 ;  /* 0x000000ffff037224 */ /* 0x008fca00000e0603 */
[----:B------:R2:W-:Y:S03]  /*1c550*/  LDGSTS.E.BYPASS.LTC128B.128 [R22+0x1e400], desc[UR36][R2.64], !P1 ;  /* 0x1e40000002167fae */ /* 0x0005e6000c901d64 */
.L_x_11196:
        /* <DEDUP_REMOVED lines=8> */
.L_x_11111:
        /* <DEDUP_REMOVED lines=10> */
.L_x_11112:
[----:B------:R2:W-:Y:S01]  /*1c680*/  SYNCS.ARRIVE.TRANS64.A1T0 RZ, [R19+URZ+0x22830], RZ ;  /* 0x022830ff13ff79a7 */ /* 0x0005e2000810003f */
[----:B------:R-:W-:Y:S05]  /*1c690*/  @!P2 BRA `(.L_x_11113) ;  /* 0x000000000004a947 */ /* 0x000fea0003800000 */
[----:B------:R-:W-:Y:S01]  /*1c6a0*/  BPT.TRAP 0x1 ;  /* 0x000000040000795c */ /* 0x000fe20000300000 */
.L_x_11113:
[----:B------:R-:W3:Y:S01]  /*1c6b0*/  SYNCS.PHASECHK.TRANS64.TRYWAIT P0, [R19+URZ+0x22860], R23 ;  /* 0x02286017130075a7 */ /* 0x000ee2000800017f */
[----:B------:R-:W-:Y:S04]  /*1c6c0*/  BSSY B1, `(.L_x_11114) ;  /* 0x0000002000017945 */ /* 0x000fe80003800000 */
[----:B---3--:R-:W-:Y:S05]  /*1c6d0*/  @!P0 BRA `(.L_x_11115) ;  /* 0x0000002c006c8947 */ /* 0x008fea0003800000 */
.L_x_11197:
[----:B------:R-:W-:Y:S05]  /*1c6e0*/  BSYNC B1 ;  /* 0x0000000000017941 */ /* 0x000fea0003800000 */
.L_x_11114:
        /* <DEDUP_REMOVED lines=40> */
[----:B------:R-:W0:Y:S02]  /*1c970*/  SHFL.IDX PT, R14, R20, 0x2, 0x181f ;  /* 0x00581f00140e7f89 */ /* 0x000e2400000e0000 */
[----:B------:R-:W-:Y:S02]  /*1c980*/  IMAD.X R9, RZ, RZ, R4, P0 ;  /* 0x000000ffff097224 */ /* 0x000fe400000e0604 */
        /* <DEDUP_REMOVED lines=15> */
[----:B------:R-:W-:Y:S02]  /*1ca80*/  IMAD.X R5, RZ, RZ, R5, P0 ;  /* 0x000000ffff057224 */ /* 0x000fe400000e0605 */
[----:B-1----:R-:W-:-:S03]  /*1ca90*/  IMAD.MOV.U32 R6, RZ, RZ, RZ ;  /* 0x000000ffff067224 */ /* 0x002fc600078e00ff */
        /* <DEDUP_REMOVED lines=11> */
.L_x_11211:
        /* <DEDUP_REMOVED lines=11> */
.L_x_11117:
        /* <DEDUP_REMOVED lines=10> */
.L_x_11118:
        /* <DEDUP_REMOVED lines=10> */
.L_x_11104:
[----:B------:R-:W-:Y:S05]  /*1cd40*/  BSYNC B0 ;  /* 0x0000000000007941 */ /* 0x000fea0003800000 */
.L_x_11081:
[----:B------:R-:W0:Y:S01]  /*1cd50*/  S2R R3, SR_CgaCtaId ;  /* 0x0000000000037919 */ /* 0x000e220000008800 */
[----:B------:R-:W-:Y:S01]  /*1cd60*/  MOV R2, 0x400 ;  /* 0x0000040000027802 */ /* 0x000fe20000000f00 */
[----:B------:R-:W-:Y:S01]  /*1cd70*/  BSSY B0, `(.L_x_11120) ;  /* 0x0000005000007945 */ /* 0x000fe20003800000 */
[----:B------:R-:W-:Y:S02]  /*1cd80*/  SHF.L.U32 R6, R6, 0x1f, RZ ;  /* 0x0000001f06067819 */ /* 0x000fe400000006ff */
[----:B0-----:R-:W-:-:S04]  /*1cd90*/  LEA R7, R3, R2, 0x18 ;  /* 0x0000000203077211 */ /* 0x001fc800078ec0ff */
[----:B------:R-:W0:Y:S02]  /*1cda0*/  SYNCS.PHASECHK.TRANS64.TRYWAIT P0, [R7+URZ+0x22820], R6 ;  /* 0x02282006070075a7 */ /* 0x000e24000800017f */
[----:B0-----:R-:W-:Y:S05]  /*1cdb0*/  @!P0 BRA `(.L_x_11121) ;  /* 0x0000002c00948947 */ /* 0x001fea0003800000 */
.L_x_11212:
[----:B------:R-:W-:Y:S05]  /*1cdc0*/  BSYNC B0 ;  /* 0x0000000000007941 */ /* 0x000fea0003800000 */
.L_x_11120:
[----:B------:R-:W-:-:S03]  /*1cdd0*/  UMOV UR4, 0xffffffff ;  /* 0xffffffff00047882 */ /* 0x000fc60000000000 */
[----:B------:R-:W-:Y:S05]  /*1cde0*/  BRA.DIV UR4, `(.L_x_11122) ;  /* 0x0000002e049c7947 */ /* 0x000fea000b800000 */
[----:B------:R-:W1:Y:S02]  /*1cdf0*/  S2R R2, SR_TID.X ;  /* 0x0000000000027919 */ /* 0x000e640000002100 */
[----:B-1----:R-:W-:-:S04]  /*1ce00*/  SHF.R.U32.HI R2, RZ, 0x5, R2 ;  /* 0x00000005ff027819 */ /* 0x002fc80000011602 */
[----:B------:R-:W-:-:S05]  /*1ce10*/  LOP3.LUT R2, R2, 0x3, RZ, 0xc0, !PT ;  /* 0x0000000302027812 */ /* 0x000fca00078ec0ff */
[----:B------:R1:W3:Y:S02]  /*1ce20*/  SHFL.IDX PT, R14, R2, RZ, 0x1f ;  /* 0x00001fff020e7589 */ /* 0x0002e400000e0000 */
.L_x_11215:
[----:B---3--:R-:W-:-:S13]  /*1ce30*/  ISETP.NE.AND P0, PT, R14, RZ, PT ;  /* 0x000000ff0e00720c */ /* 0x008fda0003f05270 */
[----:B------:R-:W-:Y:S05]  /*1ce40*/  @P0 BRA `(.L_x_10972) ;  /* 0x0000000000880947 */ /* 0x000fea0003800000 */
[----:B------:R-:W-:-:S03]  /*1ce50*/  UMOV UR4, 0xffffffff ;  /* 0xffffffff00047882 */ /* 0x000fc60000000000 */
[----:B------:R-:W-:Y:S05]  /*1ce60*/  BRA.DIV UR4, `(.L_x_11123) ;  /* 0x0000002e04b07947 */ /* 0x000fea000b800000 */
[----:B------:R-:W-:-:S13]  /*1ce70*/  ELECT P6, URZ, PT ;  /* 0x00000000003f782f */ /* 0x000fda00038c0000 */
.L_x_11218:
[----:B------:R-:W-:Y:S05]  /*1ce80*/  @!P6 BRA `(.L_x_10972) ;  /* 0x000000000078e947 */ /* 0x000fea0003800000 */
[----:B------:R-:W-:-:S06]  /*1ce90*/  ULOP3.LUT UR4, UR60, 0x2, URZ, 0xfc, !UPT ;  /* 0x000000023c047892 */ /* 0x000fcc000f8efc3f */
[----:B-1----:R-:W-:-:S05]  /*1cea0*/  IMAD.U32 R2, RZ, RZ, UR4 ;  /* 0x00000004ff027e24 */ /* 0x002fca000f8e00ff */
[----:B------:R-:W-:-:S13]  /*1ceb0*/  ISETP.NE.AND P0, PT, R2, 0x3, PT ;  /* 0x000000030200780c */ /* 0x000fda0003f05270 */
[----:B------:R-:W-:Y:S05]  /*1cec0*/  @!P0 BRA `(.L_x_11124) ;  /* 0x0000000000048947 */ /* 0x000fea0003800000 */
[----:B------:R-:W-:Y:S01]  /*1ced0*/  BPT.TRAP 0x1 ;  /* 0x000000040000795c */ /* 0x000fe20000300000 */
.L_x_11124:
[----:B------:R-:W-:Y:S01]  /*1cee0*/  IMAD R5, R0, 0x8, R7 ;  /* 0x0000000800057824 */ /* 0x000fe200078e0207 */
[----:B------:R-:W-:Y:S01]  /*1cef0*/  SHF.L.U32 R2, R26, 0x1f, RZ ;  /* 0x0000001f1a027819 */ /* 0x000fe200000006ff */
[----:B------:R-:W-:-:S03]  /*1cf00*/  VIADD R0, R0, 0x1 ;  /* 0x0000000100007836 */ /* 0x000fc60000000000 */
[----:B------:R-:W1:Y:S02]  /*1cf10*/  SYNCS.PHASECHK.TRANS64.TRYWAIT P1, [R5+URZ+0x22840], R2 ;  /* 0x02284002050075a7 */ /* 0x000e64000802017f */
[----:B------:R-:W-:-:S04]  /*1cf20*/  ISETP.NE.AND P2, PT, R0, 0x2, PT ;  /* 0x000000020000780c */ /* 0x000fc80003f45270 */
[----:B------:R-:W-:Y:S01]  /*1cf30*/  SEL R3, RZ, 0x1, P2 ;  /* 0x00000001ff037807 */ /* 0x000fe20001000000 */
[----:B-1----:R-:W-:Y:S08]  /*1cf40*/  @!P1 BRA `(.L_x_11125) ;  /* 0x0000002c00989947 */ /* 0x002ff00003800000 */
.L_x_11219:
[----:B------:R-:W-:Y:S02]  /*1cf50*/  SEL R0, R0, RZ, P2 ;  /* 0x000000ff00007207 */ /* 0x000fe40001000000 */
[----:B------:R-:W-:Y:S01]  /*1cf60*/  LOP3.LUT R3, R26, R3, RZ, 0x3c, !PT ;  /* 0x000000031a037212 */ /* 0x000fe200078e3cff */
[----:B------:R-:W-:Y:S06]  /*1cf70*/  @!P0 BRA `(.L_x_11126) ;  /* 0x0000000000048947 */ /* 0x000fec0003800000 */
[----:B------:R-:W-:Y:S01]  /*1cf80*/  BPT.TRAP 0x1 ;  /* 0x000000040000795c */ /* 0x000fe20000300000 */
.L_x_11126:
[----:B0-----:R-:W-:Y:S01]  /*1cf90*/  IMAD R7, R0, 0x8, R7 ;  /* 0x0000000800077824 */ /* 0x001fe200078e0207 */
[----:B------:R-:W-:-:S04]  /*1cfa0*/  SHF.L.U32 R0, R3, 0x1f, RZ ;  /* 0x0000001f03007819 */ /* 0x000fc800000006ff */
[----:B------:R-:W0:Y:S02]  /*1cfb0*/  SYNCS.PHASECHK.TRANS64.TRYWAIT P1, [R7+URZ+0x22840], R0 ;  /* 0x02284000070075a7 */ /* 0x000e24000802017f */
[----:B0-----:R-:W-:Y:S05]  /*1cfc0*/  @!P1 BRA `(.L_x_11127) ;  /* 0x0000002c008c9947 */ /* 0x001fea0003800000 */
.L_x_11220:
[----:B------:R-:W-:Y:S05]  /*1cfd0*/  @!P0 BRA `(.L_x_11128) ;  /* 0x0000000000048947 */ /* 0x000fea0003800000 */
[----:B------:R-:W-:Y:S01]  /*1cfe0*/  BPT.TRAP 0x1 ;  /* 0x000000040000795c */ /* 0x000fe20000300000 */
.L_x_11128:
[----:B------:R-:W3:Y:S02]  /*1cff0*/  SYNCS.PHASECHK.TRANS64.TRYWAIT P1, [R5+URZ+0x22860], R2 ;  /* 0x02286002050075a7 */ /* 0x000ee4000802017f */
[----:B---3--:R-:W-:Y:S05]  /*1d000*/  @!P1 BRA `(.L_x_11129) ;  /* 0x0000002c00909947 */ /* 0x008fea0003800000 */
.L_x_11221:
[----:B------:R-:W-:Y:S05]  /*1d010*/  @!P0 BRA `(.L_x_11130) ;  /* 0x0000000000048947 */ /* 0x000fea0003800000 */
[----:B------:R-:W-:Y:S01]  /*1d020*/  BPT.TRAP 0x1 ;  /* 0x000000040000795c */ /* 0x000fe20000300000 */
.L_x_11130:
[----:B----4-:R4:W0:Y:S02]  /*1d030*/  SYNCS.PHASECHK.TRANS64.TRYWAIT P0, [R7+URZ+0x22860], R0 ;  /* 0x02286000070075a7 */ /* 0x010824000800017f */
[----:B0-----:R-:W-:Y:S05]  /*1d040*/  @!P0 NANOSLEEP.SYNCS 0x989680 ;  /* 0x009896800000895d */ /* 0x001fea0003900000 */
[----:B------:R-:W0:Y:S02]  /*1d050*/  @!P0 SYNCS.PHASECHK.TRANS64 P0, [R7+URZ+0x22860], R0 ;  /* 0x02286000070085a7 */ /* 0x000e24000800007f */
[----:B0-----:R-:W-:Y:S05]  /*1d060*/  @!P0 BRA `(.L_x_11130) ;  /* 0xfffffffc00f08947 */ /* 0x001fea000383ffff */
.L_x_10972:
[----:B------:R-:W-:Y:S05]  /*1d070*/  BSYNC B6 ;  /* 0x0000000000067941 */ /* 0x000fea0003800000 */
.L_x_10969:
[----:B------:R-:W-:Y:S05]  /*1d080*/  EXIT ;  /* 0x000000000000794d */ /* 0x000fea0003800000 */
.L_x_10982:
[----:B0-----:R0:W1:Y:S02]  /*1d090*/  SYNCS.PHASECHK.TRANS64.TRYWAIT P0, [R33+URZ+0x22800], R0 ;  /* 0x02280000210075a7 */ /* 0x001064000800017f */
[----:B-1----:R-:W-:Y:S05]  /*1d0a0*/  @!P0 NANOSLEEP.SYNCS 0x989680 ;  /* 0x009896800000895d */ /* 0x002fea0003900000 */
[----:B------:R-:W1:Y:S02]  /*1d0b0*/  @!P0 SYNCS.PHASECHK.TRANS64 P0, [R33+URZ+0x22800], R0 ;  /* 0x02280000210085a7 */ /* 0x000e64000800007f */
[----:B-1----:R-:W-:Y:S05]  /*1d0c0*/  @!P0 BRA `(.L_x_10982) ;  /* 0xfffffffc00f08947 */ /* 0x002fea000383ffff */
[----:B------:R-:W-:Y:S05]  /*1d0d0*/  BRA `(.L_x_11131) ;  /* 0xfffffe4c00d47947 */ /* 0x000fea000383ffff */
.L_x_10989:
[----:B-1----:R1:W2:Y:S02]  /*1d0e0*/  SYNCS.PHASECHK.TRANS64.TRYWAIT P0, [R10+URZ], R11 ;  /* 0x0000000b0a0075a7 */ /* 0x0022a4000800017f */
[----:B--2---:R-:W-:Y:S05]  /*1d0f0*/  @!P0 NANOSLEEP.SYNCS 0x989680 ;  /* 0x009896800000895d */ /* 0x004fea0003900000 */
[----:B------:R-:W2:Y:S02]  /*1d100*/  @!P0 SYNCS.PHASECHK.TRANS64 P0, [R10+URZ], R11 ;  /* 0x0000000b0a0085a7 */ /* 0x000ea4000800007f */
[----:B--2---:R-:W-:Y:S05]  /*1d110*/  @!P0 BRA `(.L_x_10989) ;  /* 0xfffffffc00f08947 */ /* 0x004fea000383ffff */
[----:B------:R-:W-:Y:S05]  /*1d120*/  BRA `(.L_x_10988) ;  /* 0xfffffe5000b07947 */ /* 0x000fea000383ffff */
.L_x_11008:
[----:B-1----:R1:W2:Y:S02]  /*1d130*/  SYNCS.PHASECHK.TRANS64.TRYWAIT P0, [R0+URZ], R11 ;  /* 0x0000000b000075a7 */ /* 0x0022a4000800017f */
[----:B--2---:R-:W-:Y:S05]  /*1d140*/  @!P0 NANOSLEEP.SYNCS 0x989680 ;  /* 0x009896800000895d */ /* 0x004fea0003900000 */
[----:B------:R-:W2:Y:S02]  /*1d150*/  @!P0 SYNCS.PHASECHK.TRANS64 P0, [R0+URZ], R11 ;  /* 0x0000000b000085a7 */ /* 0x000ea4000800007f */
[----:B--2---:R-:W-:Y:S05]  /*1d160*/  @!P0 BRA `(.L_x_11008) ;  /* 0xfffffffc00f08947 */ /* 0x004fea000383ffff */
[----:B------:R-:W-:Y:S05]  /*1d170*/  BRA `(.L_x_11007) ;  /* 0xfffffe7c00e47947 */ /* 0x000fea000383ffff */
.L_x_11030:
[----:B--2---:R2:W3:Y:S02]  /*1d180*/  SYNCS.PHASECHK.TRANS64.TRYWAIT P0, [R8+URZ], R9 ;  /* 0x00000009080075a7 */ /* 0x0044e4000800017f */
[----:B---3--:R-:W-:Y:S05]  /*1d190*/  @!P0 NANOSLEEP.SYNCS 0x989680 ;  /* 0x009896800000895d */ /* 0x008fea0003900000 */
[----:B------:R-:W3:Y:S02]  /*1d1a0*/  @!P0 SYNCS.PHASECHK.TRANS64 P0, [R8+URZ], R9 ;  /* 0x00000009080085a7 */ /* 0x000ee4000800007f */
[----:B---3--:R-:W-:Y:S05]  /*1d1b0*/  @!P0 BRA `(.L_x_11030) ;  /* 0xfffffffc00f08947 */ /* 0x008fea000383ffff */
[----:B------:R-:W-:Y:S05]  /*1d1c0*/  BRA `(.L_x_11029) ;  /* 0xfffffeb400d07947 */ /* 0x000fea000383ffff */
.L_x_11039:
[----:B-1----:R1:W2:Y:S02]  /*1d1d0*/  SYNCS.PHASECHK.TRANS64.TRYWAIT P0, [R150+URZ], R151 ;  /* 0x00000097960075a7 */ /* 0x0022a4000800017f */
[----:B--2---:R-:W-:Y:S05]  /*1d1e0*/  @!P0 NANOSLEEP.SYNCS 0x989680 ;  /* 0x009896800000895d */ /* 0x004fea0003900000 */
[----:B------:R-:W2:Y:S02]  /*1d1f0*/  @!P0 SYNCS.PHASECHK.TRANS64 P0, [R150+URZ], R151 ;  /* 0x00000097960085a7 */ /* 0x000ea4000800007f */
[----:B--2---:R-:W-:Y:S05]  /*1d200*/  @!P0 BRA `(.L_x_11039) ;  /* 0xfffffffc00f08947 */ /* 0x004fea000383ffff */
[----:B------:R-:W-:Y:S05]  /*1d210*/  BRA `(.L_x_11038) ;  /* 0xfffffee000647947 */ /* 0x000fea000383ffff */
.L_x_11050:
[----:B0-----:R0:W1:Y:S02]  /*1d220*/  SYNCS.PHASECHK.TRANS64.TRYWAIT P0, [R2+URZ], R5 ;  /* 0x00000005020075a7 */ /* 0x001064000800017f */
[----:B-1----:R-:W-:Y:S05]  /*1d230*/  @!P0 NANOSLEEP.SYNCS 0x989680 ;  /* 0x009896800000895d */ /* 0x002fea0003900000 */
[----:B------:R-:W1:Y:S02]  /*1d240*/  @!P0 SYNCS.PHASECHK.TRANS64 P0, [R2+URZ], R5 ;  /* 0x00000005020085a7 */ /* 0x000e64000800007f */
[----:B-1----:R-:W-:Y:S05]  /*1d250*/  @!P0 BRA `(.L_x_11050) ;  /* 0xfffffffc00f08947 */ /* 0x002fea000383ffff */
[----:B------:R-:W-:Y:S05]  /*1d260*/  BRA `(.L_x_11049) ;  /* 0xffffff14009c7947 */ /* 0x000fea000383ffff */
.L_x_11069:
[----:B-1----:R1:W2:Y:S02]  /*1d270*/  SYNCS.PHASECHK.TRANS64.TRYWAIT P0, [R148+URZ], R149 ;  /* 0x00000095940075a7 */ /* 0x0022a4000800017f */
[----:B--2---:R-:W-:Y:S05]  /*1d280*/  @!P0 NANOSLEEP.SYNCS 0x989680 ;  /* 0x009896800000895d */ /* 0x004fea0003900000 */
[----:B------:R-:W2:Y:S02]  /*1d290*/  @!P0 SYNCS.PHASECHK.TRANS64 P0, [R148+URZ], R149 ;  /* 0x00000095940085a7 */ /* 0x000ea4000800007f */
[----:B--2---:R-:W-:Y:S05]  /*1d2a0*/  @!P0 BRA `(.L_x_11069) ;  /* 0xfffffffc00f08947 */ /* 0x004fea000383ffff */
[----:B------:R-:W-:Y:S05]  /*1d2b0*/  BRA `(.L_x_11068) ;  /* 0xffffff5000f47947 */ /* 0x000fea000383ffff */
.L_x_11092:
[----:B------:R-:W-:Y:S02]  /*1d2c0*/  IMAD.MOV.U32 R13, RZ, RZ, R18 ;  /* 0x000000ffff0d7224 */ /* 0x000fe400078e0012 */
[----:B------:R-:W-:Y:S02]  /*1d2d0*/  IMAD.MOV.U32 R12, RZ, RZ, RZ ;  /* 0x000000ffff0c7224 */ /* 0x000fe400078e00ff */
[----:B------:R-:W-:Y:S02]  /*1d2e0*/  IMAD.MOV.U32 R11, RZ, RZ, 0x1f ;  /* 0x0000001fff0b7424 */ /* 0x000fe400078e00ff */
[----:B------:R-:W-:-:S07]  /*1d2f0*/  IMAD.MOV.U32 R15, RZ, RZ, -0x1 ;  /* 0xffffffffff0f7424 */ /* 0x000fce00078e00ff */
[----:B-----5:R-:W-:Y:S05]  /*1d300*/  WARPSYNC.COLLECTIVE R15, `(.L_x_11132) ;  /* 0x000000000f087348 */ /* 0x020fea0003c00000 */
[----:B------:R0:W1:Y:S02]  /*1d310*/  SHFL.IDX P6, R14, R13, R12, R11 ;  /* 0x0000000c0d0e7389 */ /* 0x00006400000c000b */
[----:B01---5:R-:W-:Y:S01]  /*1d320*/  ENDCOLLECTIVE ;  /* 0x000000000000791b */ /* 0x023fe20003800000 */
.L_x_11132:
[----:B------:R-:W-:Y:S05]  /*1d330*/  BRA `(.L_x_11133) ;  /* 0xffffffd000d87947 */ /* 0x000fea000383ffff */
.L_x_11094:
[----:B0-----:R-:W-:-:S04]  /*1d340*/  IMAD.U32 R3, RZ, RZ, UR46 ;  /* 0x0000002eff037e24 */ /* 0x001fc8000f8e00ff */
[----:B------:R0:W1:Y:S03]  /*1d350*/  SYNCS.PHASECHK.TRANS64.TRYWAIT P0, [R3+URZ+0x22840], R2 ;  /* 0x02284002030075a7 */ /* 0x000066000800017f */
[----:B-1----:R-:W-:Y:S05]  /*1d360*/  @!P0 NANOSLEEP.SYNCS 0x989680 ;  /* 0x009896800000895d */ /* 0x002fea0003900000 */
[----:B------:R-:W1:Y:S02]  /*1d370*/  @!P0 SYNCS.PHASECHK.TRANS64 P0, [R3+URZ+0x22840], R2 ;  /* 0x02284002030085a7 */ /* 0x000e64000800007f */
[----:B-1----:R-:W-:Y:S05]  /*1d380*/  @!P0 BRA `(.L_x_11094) ;  /* 0xfffffffc00ec8947 */ /* 0x002fea000383ffff */
[----:B------:R-:W-:Y:S05]  /*1d390*/  BRA `(.L_x_11134) ;  /* 0xffffffd4001c7947 */ /* 0x000fea000383ffff */
.L_x_11095:
        /* <DEDUP_REMOVED lines=8> */
.L_x_11136:
[----:B------:R-:W-:Y:S05]  /*1d420*/  BSYNC B0 ;  /* 0x0000000000007941 */ /* 0x000fea0003800000 */
.L_x_11135:
        /* <DEDUP_REMOVED lines=9> */
.L_x_11137:
[----:B------:R-:W-:Y:S02]  /*1d4c0*/  IMAD.MOV.U32 R13, RZ, RZ, R5 ;  /* 0x000000ffff0d7224 */ /* 0x000fe400078e0005 */
[----:B------:R-:W-:Y:S01]  /*1d4d0*/  IMAD.MOV.U32 R12, RZ, RZ, 0x1 ;  /* 0x00000001ff0c7424 */ /* 0x000fe200078e00ff */
[----:B------:R-:W-:-:S13]  /*1d4e0*/  @P0 LEA R2, P1, R23, R14, 0x1 ;  /* 0x0000000e17020211 */ /* 0x000fda00078208ff */
[----:B------:R-:W-:Y:S05]  /*1d4f0*/  WARPSYNC.COLLECTIVE R15, `(.L_x_11138) ;  /* 0x000000000f087348 */ /* 0x000fea0003c00000 */
[----:B------:R0:W1:Y:S02]  /*1d500*/  SHFL.IDX P6, R14, R13, R12, R11 ;  /* 0x0000000c0d0e7389 */ /* 0x00006400000c000b */
[----:B01----:R-:W-:Y:S01]  /*1d510*/  ENDCOLLECTIVE ;  /* 0x000000000000791b */ /* 0x003fe20003800000 */
.L_x_11138:
        /* <DEDUP_REMOVED lines=12> */
.L_x_11139:
[----:B------:R-:W-:Y:S02]  /*1d5e0*/  IMAD.MOV.U32 R13, RZ, RZ, R5 ;  /* 0x000000ffff0d7224 */ /* 0x000fe400078e0005 */
[----:B------:R-:W-:Y:S01]  /*1d5f0*/  IMAD.MOV.U32 R12, RZ, RZ, 0x2 ;  /* 0x00000002ff0c7424 */ /* 0x000fe200078e00ff */
[----:B------:R-:W-:-:S13]  /*1d600*/  @P0 LEA R2, P1, R23, R14, 0x1 ;  /* 0x0000000e17020211 */ /* 0x000fda00078208ff */
[----:B------:R-:W-:Y:S05]  /*1d610*/  WARPSYNC.COLLECTIVE R15, `(.L_x_11140) ;  /* 0x000000000f087348 */ /* 0x000fea0003c00000 */
[----:B------:R0:W1:Y:S02]  /*1d620*/  SHFL.IDX P6, R14, R13, R12, R11 ;  /* 0x0000000c0d0e7389 */ /* 0x00006400000c000b */
[----:B01----:R-:W-:Y:S01]  /*1d630*/  ENDCOLLECTIVE ;  /* 0x000000000000791b */ /* 0x003fe20003800000 */
.L_x_11140:
        /* <DEDUP_REMOVED lines=12> */
.L_x_11141:
[----:B------:R-:W-:Y:S02]  /*1d700*/  IMAD.MOV.U32 R13, RZ, RZ, R5 ;  /* 0x000000ffff0d7224 */ /* 0x000fe400078e0005 */
[----:B------:R-:W-:Y:S01]  /*1d710*/  IMAD.MOV.U32 R12, RZ, RZ, 0x3 ;  /* 0x00000003ff0c7424 */ /* 0x000fe200078e00ff */
[----:B------:R-:W-:-:S13]  /*1d720*/  @P0 LEA R2, P1, R23, R14, 0x1 ;  /* 0x0000000e17020211 */ /* 0x000fda00078208ff */
[----:B------:R-:W-:Y:S05]  /*1d730*/  WARPSYNC.COLLECTIVE R15, `(.L_x_11142) ;  /* 0x000000000f087348 */ /* 0x000fea0003c00000 */
[----:B------:R0:W1:Y:S02]  /*1d740*/  SHFL.IDX P6, R14, R13, R12, R11 ;  /* 0x0000000c0d0e7389 */ /* 0x00006400000c000b */
[----:B01----:R-:W-:Y:S01]  /*1d750*/  ENDCOLLECTIVE ;  /* 0x000000000000791b */ /* 0x003fe20003800000 */
.L_x_11142:
        /* <DEDUP_REMOVED lines=12> */
.L_x_11143:
[----:B------:R-:W-:Y:S02]  /*1d820*/  IMAD.MOV.U32 R13, RZ, RZ, R5 ;  /* 0x000000ffff0d7224 */ /* 0x000fe400078e0005 */
[----:B------:R-:W-:Y:S01]  /*1d830*/  IMAD.MOV.U32 R12, RZ, RZ, 0x4 ;  /* 0x00000004ff0c7424 */ /* 0x000fe200078e00ff */
[----:B------:R-:W-:-:S13]  /*1d840*/  @P0 LEA R2, P1, R23, R14, 0x1 ;  /* 0x0000000e17020211 */ /* 0x000fda00078208ff */
[----:B------:R-:W-:Y:S05]  /*1d850*/  WARPSYNC.COLLECTIVE R15, `(.L_x_11144) ;  /* 0x000000000f087348 */ /* 0x000fea0003c00000 */
[----:B------:R0:W1:Y:S02]  /*1d860*/  SHFL.IDX P6, R14, R13, R12, R11 ;  /* 0x0000000c0d0e7389 */ /* 0x00006400000c000b */
[----:B01----:R-:W-:Y:S01]  /*1d870*/  ENDCOLLECTIVE ;  /* 0x000000000000791b */ /* 0x003fe20003800000 */
.L_x_11144:
        /* <DEDUP_REMOVED lines=12> */
.L_x_11145:
[----:B------:R-:W-:Y:S02]  /*1d940*/  IMAD.MOV.U32 R13, RZ, RZ, R5 ;  /* 0x000000ffff0d7224 */ /* 0x000fe400078e0005 */
[----:B------:R-:W-:Y:S01]  /*1d950*/  IMAD.MOV.U32 R12, RZ, RZ, 0x5 ;  /* 0x00000005ff0c7424 */ /* 0x000fe200078e00ff */
[----:B------:R-:W-:-:S13]  /*1d960*/  @P0 LEA R2, P1, R23, R14, 0x1 ;  /* 0x0000000e17020211 */ /* 0x000fda00078208ff */
[----:B------:R-:W-:Y:S05]  /*1d970*/  WARPSYNC.COLLECTIVE R15, `(.L_x_11146) ;  /* 0x000000000f087348 */ /* 0x000fea0003c00000 */
[----:B------:R0:W1:Y:S02]  /*1d980*/  SHFL.IDX P6, R14, R13, R12, R11 ;  /* 0x0000000c0d0e7389 */ /* 0x00006400000c000b */
[----:B01----:R-:W-:Y:S01]  /*1d990*/  ENDCOLLECTIVE ;  /* 0x000000000000791b */ /* 0x003fe20003800000 */
.L_x_11146:
        /* <DEDUP_REMOVED lines=10> */
.L_x_11147:
[----:B------:R-:W-:Y:S05]  /*1da40*/  BRA `(.L_x_11148) ;  /* 0xffffffd000907947 */ /* 0x000fea000383ffff */
.L_x_11098:
[----:B------:R-:W-:Y:S02]  /*1da50*/  IMAD.MOV.U32 R13, RZ, RZ, R6 ;  /* 0x000000ffff0d7224 */ /* 0x000fe400078e0006 */
[----:B------:R-:W-:Y:S02]  /*1da60*/  IMAD.MOV.U32 R12, RZ, RZ, RZ ;  /* 0x000000ffff0c7224 */ /* 0x000fe400078e00ff */
[----:B------:R-:W-:Y:S02]  /*1da70*/  IMAD.MOV.U32 R11, RZ, RZ, 0x181f ;  /* 0x0000181fff0b7424 */ /* 0x000fe400078e00ff */
[----:B------:R-:W-:Y:S02]  /*1da80*/  IMAD.MOV.U32 R15, RZ, RZ, -0x1 ;  /* 0xffffffffff0f7424 */ /* 0x000fe400078e00ff */
[----:B------:R-:W-:-:S07]  /*1da90*/  VIADD R4, R35, UR40 ;  /* 0x0000002823047c36 */ /* 0x000fce0008000000 */
[----:B------:R-:W-:Y:S05]  /*1daa0*/  WARPSYNC.COLLECTIVE R15, `(.L_x_11149) ;  /* 0x000000000f087348 */ /* 0x000fea0003c00000 */
[----:B------:R0:W1:Y:S02]  /*1dab0*/  SHFL.IDX P6, R14, R13, R12, R11 ;  /* 0x0000000c0d0e7389 */ /* 0x00006400000c000b */
[----:B01----:R-:W-:Y:S01]  /*1dac0*/  ENDCOLLECTIVE ;  /* 0x000000000000791b */ /* 0x003fe20003800000 */
.L_x_11149:
[----:B------:R-:W-:Y:S02]  /*1dad0*/  VIADD R8, R4, 0x10 ;  /* 0x0000001004087836 */ /* 0x000fe40000000000 */
[----:B------:R-:W-:Y:S02]  /*1dae0*/  IMAD.MOV.U32 R13, RZ, RZ, R0 ;  /* 0x000000ffff0d7224 */ /* 0x000fe400078e0000 */
[----:B------:R-:W-:-:S07]  /*1daf0*/  IMAD.MOV.U32 R2, RZ, RZ, R14 ;  /* 0x000000ffff027224 */ /* 0x000fce00078e000e */
[----:B------:R-:W-:Y:S05]  /*1db00*/  WARPSYNC.COLLECTIVE R15, `(.L_x_11150) ;  /* 0x000000000f087348 */ /* 0x000fea0003c00000 */
[----:B------:R0:W1:Y:S02]  /*1db10*/  SHFL.IDX P6, R14, R13, R12, R11 ;  /* 0x0000000c0d0e7389 */ /* 0x00006400000c000b */
[----:B01----:R-:W-:Y:S01]  /*1db20*/  ENDCOLLECTIVE ;  /* 0x000000000000791b */ /* 0x003fe20003800000 */
.L_x_11150:
[----:B------:R-:W-:Y:S02]  /*1db30*/  ULDC UR4, c[0x0][0x288] ;  /* 0x0000a20000047ab9 */ /* 0x000fe40000000800 */
[----:B------:R-:W-:-:S05]  /*1db40*/  IMAD R5, R7, UR4, RZ ;  /* 0x0000000407057c24 */ /* 0x000fca000f8e02ff */
[----:B------:R-:W-:Y:S01]  /*1db50*/  ISETP.GE.AND P0, PT, R4, R5, PT ;  /* 0x000000050400720c */ /* 0x000fe20003f06270 */
[----:B------:R-:W-:Y:S02]  /*1db60*/  IMAD.MOV.U32 R13, RZ, RZ, R6 ;  /* 0x000000ffff0d7224 */ /* 0x000fe400078e0006 */
[----:B------:R-:W-:-:S10]  /*1db70*/  IMAD.MOV.U32 R12, RZ, RZ, 0x1 ;  /* 0x00000001ff0c7424 */ /* 0x000fd400078e00ff */
[----:B------:R-:W-:Y:S02]  /*1db80*/  @!P0 LEA R9, R29, UR46, 0x1 ;  /* 0x0000002e1d098c11 */ /* 0x000fe4000f8e08ff */
[----:B------:R-:W-:-:S05]  /*1db90*/  @!P0 LEA R14, P2, R23, R14, 0x1 ;  /* 0x0000000e170e8211 */ /* 0x000fca00078408ff */
[----:B------:R-:W-:Y:S02]  /*1dba0*/  @!P0 IMAD.X R3, RZ, RZ, R2, P2 ;  /* 0x000000ffff038224 */ /* 0x000fe400010e0602 */
[----:B------:R-:W-:-:S07]  /*1dbb0*/  @!P0 IMAD.MOV.U32 R2, RZ, RZ, R14 ;  /* 0x000000ffff028224 */ /* 0x000fce00078e000e */
[----:B------:R-:W-:Y:S05]  /*1dbc0*/  WARPSYNC.COLLECTIVE R15, `(.L_x_11151) ;  /* 0x000000000f087348 */ /* 0x000fea0003c00000 */
[----:B------:R0:W1:Y:S02]  /*1dbd0*/  SHFL.IDX P6, R14, R13, R12, R11 ;  /* 0x0000000c0d0e7389 */ /* 0x00006400000c000b */
[----:B01----:R-:W-:Y:S01]  /*1dbe0*/  ENDCOLLECTIVE ;  /* 0x000000000000791b */ /* 0x003fe20003800000 */
.L_x_11151:
        /* <DEDUP_REMOVED lines=8> */
[----:B0-----:R-:W-:-:S07]  /*1dc70*/  IMAD.MOV.U32 R7, RZ, RZ, R14 ;  /* 0x000000ffff077224 */ /* 0x001fce00078e000e */
[----:B------:R-:W-:Y:S05]  /*1dc80*/  WARPSYNC.COLLECTIVE R15, `(.L_x_11152) ;  /* 0x000000000f087348 */ /* 0x000fea0003c00000 */
[----:B------:R0:W1:Y:S02]  /*1dc90*/  SHFL.IDX P6, R14, R13, R12, R11 ;  /* 0x0000000c0d0e7389 */ /* 0x00006400000c000b */
[----:B01----:R-:W-:Y:S01]  /*1dca0*/  ENDCOLLECTIVE ;  /* 0x000000000000791b */ /* 0x003fe20003800000 */
.L_x_11152:
[----:B------:R-:W-:Y:S02]  /*1dcb0*/  IMAD.MOV.U32 R13, RZ, RZ, R6 ;  /* 0x000000ffff0d7224 */ /* 0x000fe400078e0006 */
[----:B------:R-:W-:Y:S01]  /*1dcc0*/  IMAD.MOV.U32 R12, RZ, RZ, 0x2 ;  /* 0x00000002ff0c7424 */ /* 0x000fe200078e00ff */
[----:B------:R-:W-:-:S13]  /*1dcd0*/  @!P0 LEA R2, P2, R23, R14, 0x1 ;  /* 0x0000000e17028211 */ /* 0x000fda00078408ff */
[----:B------:R-:W-:Y:S05]  /*1dce0*/  WARPSYNC.COLLECTIVE R15, `(.L_x_11153) ;  /* 0x000000000f087348 */ /* 0x000fea0003c00000 */
[----:B------:R0:W1:Y:S02]  /*1dcf0*/  SHFL.IDX P6, R14, R13, R12, R11 ;  /* 0x0000000c0d0e7389 */ /* 0x00006400000c000b */
[----:B01----:R-:W-:Y:S01]  /*1dd00*/  ENDCOLLECTIVE ;  /* 0x000000000000791b */ /* 0x003fe20003800000 */
.L_x_11153:
        /* <DEDUP_REMOVED lines=13> */
.L_x_11154:
[----:B------:R-:W-:Y:S02]  /*1dde0*/  IMAD.MOV.U32 R13, RZ, RZ, R6 ;  /* 0x000000ffff0d7224 */ /* 0x000fe400078e0006 */
[----:B------:R-:W-:Y:S01]  /*1ddf0*/  IMAD.MOV.U32 R12, RZ, RZ, 0x3 ;  /* 0x00000003ff0c7424 */ /* 0x000fe200078e00ff */
[----:B------:R-:W-:-:S13]  /*1de00*/  @!P0 LEA R2, P2, R23, R14, 0x1 ;  /* 0x0000000e17028211 */ /* 0x000fda00078408ff */
[----:B------:R-:W-:Y:S05]  /*1de10*/  WARPSYNC.COLLECTIVE R15, `(.L_x_11155) ;  /* 0x000000000f087348 */ /* 0x000fea0003c00000 */
[----:B------:R0:W1:Y:S02]  /*1de20*/  SHFL.IDX P6, R14, R13, R12, R11 ;  /* 0x0000000c0d0e7389 */ /* 0x00006400000c000b */
[----:B01----:R-:W-:Y:S01]  /*1de30*/  ENDCOLLECTIVE ;  /* 0x000000000000791b */ /* 0x003fe20003800000 */
.L_x_11155:
        /* <DEDUP_REMOVED lines=13> */
.L_x_11156:
[----:B------:R-:W-:Y:S02]  /*1df10*/  IMAD.MOV.U32 R13, RZ, RZ, R6 ;  /* 0x000000ffff0d7224 */ /* 0x000fe400078e0006 */
[----:B------:R-:W-:Y:S01]  /*1df20*/  IMAD.MOV.U32 R12, RZ, RZ, 0x4 ;  /* 0x00000004ff0c7424 */ /* 0x000fe200078e00ff */
[----:B------:R-:W-:-:S13]  /*1df30*/  @!P0 LEA R2, P2, R23, R14, 0x1 ;  /* 0x0000000e17028211 */ /* 0x000fda00078408ff */
[----:B------:R-:W-:Y:S05]  /*1df40*/  WARPSYNC.COLLECTIVE R15, `(.L_x_11157) ;  /* 0x000000000f087348 */ /* 0x000fea0003c00000 */
[----:B------:R0:W1:Y:S02]  /*1df50*/  SHFL.IDX P6, R14, R13, R12, R11 ;  /* 0x0000000c0d0e7389 */ /* 0x00006400000c000b */
[----:B01----:R-:W-:Y:S01]  /*1df60*/  ENDCOLLECTIVE ;  /* 0x000000000000791b */ /* 0x003fe20003800000 */
.L_x_11157:
        /* <DEDUP_REMOVED lines=13> */
.L_x_11158:
[----:B------:R-:W-:Y:S02]  /*1e040*/  IMAD.MOV.U32 R13, RZ, RZ, R6 ;  /* 0x000000ffff0d7224 */ /* 0x000fe400078e0006 */
[----:B------:R-:W-:Y:S01]  /*1e050*/  IMAD.MOV.U32 R12, RZ, RZ, 0x5 ;  /* 0x00000005ff0c7424 */ /* 0x000fe200078e00ff */
[----:B------:R-:W-:-:S13]  /*1e060*/  @!P0 LEA R2, P2, R23, R14, 0x1 ;  /* 0x0000000e17028211 */ /* 0x000fda00078408ff */
[----:B------:R-:W-:Y:S05]  /*1e070*/  WARPSYNC.COLLECTIVE R15, `(.L_x_11159) ;  /* 0x000000000f087348 */ /* 0x000fea0003c00000 */
[----:B------:R0:W1:Y:S02]  /*1e080*/  SHFL.IDX P6, R14, R13, R12, R11 ;  /* 0x0000000c0d0e7389 */ /* 0x00006400000c000b */
[----:B01----:R-:W-:Y:S01]  /*1e090*/  ENDCOLLECTIVE ;  /* 0x000000000000791b */ /* 0x003fe20003800000 */
.L_x_11159:
[----:B------:R-:W-:-:S05]  /*1e0a0*/  @!P0 IMAD.X R3, RZ, RZ, R7, P2 ;  /* 0x000000ffff038224 */ /* 0x000fca00010e0607 */
        /* <DEDUP_REMOVED lines=11> */
.L_x_11160:
[----:B------:R-:W-:Y:S02]  /*1e160*/  IMAD.MOV.U32 R13, RZ, RZ, R6 ;  /* 0x000000ffff0d7224 */ /* 0x000fe400078e0006 */
[----:B------:R-:W-:Y:S01]  /*1e170*/  IMAD.MOV.U32 R12, RZ, RZ, 0x6 ;  /* 0x00000006ff0c7424 */ /* 0x000fe200078e00ff */
[----:B------:R-:W-:-:S13]  /*1e180*/  @!P0 LEA R2, P2, R23, R14, 0x1 ;  /* 0x0000000e17028211 */ /* 0x000fda00078408ff */
[----:B------:R-:W-:Y:S05]  /*1e190*/  WARPSYNC.COLLECTIVE R15, `(.L_x_11161) ;  /* 0x000000000f087348 */ /* 0x000fea0003c00000 */
[----:B------:R0:W1:Y:S02]  /*1e1a0*/  SHFL.IDX P6, R14, R13, R12, R11 ;  /* 0x0000000c0d0e7389 */ /* 0x00006400000c000b */
[----:B01----:R-:W-:Y:S01]  /*1e1b0*/  ENDCOLLECTIVE ;  /* 0x000000000000791b */ /* 0x003fe20003800000 */
.L_x_11161:
[----:B------:R-:W-:-:S05]  /*1e1c0*/  @!P0 IMAD.X R3, RZ, RZ, R7, P2 ;  /* 0x000000ffff038224 */ /* 0x000fca00010e0607 */
[----:B------:R-:W-:Y:S01]  /*1e1d0*/  @!PT LDS RZ, [RZ] ;  /* 0x00000000fffff984 */ /* 0x000fe20000000800 */
[----:B------:R-:W-:Y:S01]  /*1e1e0*/  @!PT LDS RZ, [RZ] ;  /* 0x00000000fffff984 */ /* 0x000fe20000000800 */
[----:B------:R-:W-:Y:S01]  /*1e1f0*/  @!PT LDS RZ, [RZ] ;  /* 0x00000000fffff984 */ /* 0x000fe20000000800 */
[----:B------:R0:W-:Y:S01]  /*1e200*/  @!P0 LDGSTS.E.BYPASS.LTC128B.128 [R21+0x1ac00], desc[UR36][R2.64], !P1 ;  /* 0x1ac0000002158fae */ /* 0x0001e2000c901d64 */
[----:B------:R-:W-:Y:S02]  /*1e210*/  IMAD.MOV.U32 R13, RZ, RZ, R0 ;  /* 0x000000ffff0d7224 */ /* 0x000fe400078e0000 */
[----:B0-----:R-:W-:Y:S02]  /*1e220*/  VIADD R2, R4, 0x60 ;  /* 0x0000006004027836 */ /* 0x001fe40000000000 */
[----:B------:R-:W-:-:S03]  /*1e230*/  IMAD.MOV.U32 R7, RZ, RZ, R14 ;  /* 0x000000ffff077224 */ /* 0x000fc600078e000e */
[----:B------:R-:W-:-:S13]  /*1e240*/  ISETP.GE.AND P0, PT, R2, R5, PT ;  /* 0x000000050200720c */ /* 0x000fda0003f06270 */
[----:B------:R-:W-:Y:S05]  /*1e250*/  WARPSYNC.COLLECTIVE R15, `(.L_x_11162) ;  /* 0x000000000f087348 */ /* 0x000fea0003c00000 */
[----:B------:R0:W1:Y:S02]  /*1e260*/  SHFL.IDX P6, R14, R13, R12, R11 ;  /* 0x0000000c0d0e7389 */ /* 0x00006400000c000b */
[----:B01----:R-:W-:Y:S01]  /*1e270*/  ENDCOLLECTIVE ;  /* 0x000000000000791b */ /* 0x003fe20003800000 */
.L_x_11162:
[----:B------:R-:W-:Y:S01]  /*1e280*/  @!P0 LEA R9, R29, UR46, 0x1 ;  /* 0x0000002e1d098c11 */ /* 0x000fe2000f8e08ff */
[----:B------:R-:W-:Y:S02]  /*1e290*/  IMAD.MOV.U32 R13, RZ, RZ, R6 ;  /* 0x000000ffff0d7224 */ /* 0x000fe400078e0006 */
[----:B------:R-:W-:Y:S01]  /*1e2a0*/  IMAD.MOV.U32 R12, RZ, RZ, 0x7 ;  /* 0x00000007ff0c7424 */ /* 0x000fe200078e00ff */
[----:B------:R-:W-:-:S13]  /*1e2b0*/  @!P0 LEA R2, P2, R23, R14, 0x1 ;  /* 0x0000000e17028211 */ /* 0x000fda00078408ff */
[----:B------:R-:W-:Y:S05]  /*1e2c0*/  WARPSYNC.COLLECTIVE R15, `(.L_x_11163) ;  /* 0x000000000f087348 */ /* 0x000fea0003c00000 */
[----:B------:R0:W1:Y:S02]  /*1e2d0*/  SHFL.IDX P6, R14, R13, R12, R11 ;  /* 0x0000000c0d0e7389 */ /* 0x00006400000c000b */
[----:B01----:R-:W-:Y:S01]  /*1e2e0*/  ENDCOLLECTIVE ;  /* 0x000000000000791b */ /* 0x003fe20003800000 */
.L_x_11163:
        /* <DEDUP_REMOVED lines=10> */
.L_x_11164:
[----:B------:R-:W-:Y:S05]  /*1e390*/  BRA `(.L_x_11165) ;  /* 0xffffffd000847947 */ /* 0x000fea000383ffff */
.L_x_11099:
[----:B0-----:R-:W-:-:S04]  /*1e3a0*/  IMAD.U32 R3, RZ, RZ, UR46 ;  /* 0x0000002eff037e24 */ /* 0x001fc8000f8e00ff */
[----:B------:R0:W1:Y:S03]  /*1e3b0*/  SYNCS.PHASECHK.TRANS64.TRYWAIT P0, [R3+URZ+0x22820], R0 ;  /* 0x02282000030075a7 */ /* 0x000066000800017f */
[----:B-1----:R-:W-:Y:S05]  /*1e3c0*/  @!P0 NANOSLEEP.SYNCS 0x989680 ;  /* 0x009896800000895d */ /* 0x002fea0003900000 */
[----:B------:R-:W1:Y:S02]  /*1e3d0*/  @!P0 SYNCS.PHASECHK.TRANS64 P0, [R3+URZ+0x22820], R0 ;  /* 0x02282000030085a7 */ /* 0x000e64000800007f */
[----:B-1----:R-:W-:Y:S05]  /*1e3e0*/  @!P0 BRA `(.L_x_11099) ;  /* 0xfffffffc00ec8947 */ /* 0x002fea000383ffff */
[----:B------:R-:W-:Y:S05]  /*1e3f0*/  BRA `(.L_x_11166) ;  /* 0xffffffd000b47947 */ /* 0x000fea000383ffff */
.L_x_11101:
[----:B0-----:R-:W-:-:S04]  /*1e400*/  IMAD.U32 R3, RZ, RZ, UR46 ;  /* 0x0000002eff037e24 */ /* 0x001fc8000f8e00ff */
[----:B------:R0:W1:Y:S03]  /*1e410*/  SYNCS.PHASECHK.TRANS64.TRYWAIT P0, [R3+URZ+0x22860], R0 ;  /* 0x02286000030075a7 */ /* 0x000066000800017f */
[----:B-1----:R-:W-:Y:S05]  /*1e420*/  @!P0 NANOSLEEP.SYNCS 0x989680 ;  /* 0x009896800000895d */ /* 0x002fea0003900000 */
[----:B------:R-:W1:Y:S02]  /*1e430*/  @!P0 SYNCS.PHASECHK.TRANS64 P0, [R3+URZ+0x22860], R0 ;  /* 0x02286000030085a7 */ /* 0x000e64000800007f */
[----:B-1----:R-:W-:Y:S05]  /*1e440*/  @!P0 BRA `(.L_x_11101) ;  /* 0xfffffffc00ec8947 */ /* 0x002fea000383ffff */
[----:B------:R-:W-:Y:S05]  /*1e450*/  BRA `(.L_x_11167) ;  /* 0xffffffd000b07947 */ /* 0x000fea000383ffff */
.L_x_11102:
        /* <DEDUP_REMOVED lines=8> */
.L_x_11169:
[----:B------:R-:W-:Y:S05]  /*1e4e0*/  BSYNC B0 ;  /* 0x0000000000007941 */ /* 0x000fea0003800000 */
.L_x_11168:
        /* <DEDUP_REMOVED lines=8> */
[----:B------:R-:W-:-:S10]  /*1e570*/  IMAD.SHL.U32 R17, R23, 0x2, RZ ;  /* 0x0000000217117824 */ /* 0x000fd400078e00ff */
[----:B------:R-:W-:Y:S05]  /*1e580*/  WARPSYNC.COLLECTIVE R15, `(.L_x_11170) ;  /* 0x000000000f087348 */ /* 0x000fea0003c00000 */
[----:B------:R0:W1:Y:S02]  /*1e590*/  SHFL.IDX P6, R14, R13, R12, R11 ;  /* 0x0000000c0d0e7389 */ /* 0x00006400000c000b */
[----:B01----:R-:W-:Y:S01]  /*1e5a0*/  ENDCOLLECTIVE ;  /* 0x000000000000791b */ /* 0x003fe20003800000 */
.L_x_11170:
[----:B------:R-:W-:Y:S02]  /*1e5b0*/  IMAD.MOV.U32 R6, RZ, RZ, RZ ;  /* 0x000000ffff067224 */ /* 0x000fe400078e00ff */
[----:B------:R-:W-:Y:S02]  /*1e5c0*/  IMAD.MOV.U32 R13, RZ, RZ, R18 ;  /* 0x000000ffff0d7224 */ /* 0x000fe400078e0012 */
[----:B------:R-:W-:Y:S01]  /*1e5d0*/  IMAD.MOV.U32 R12, RZ, RZ, 0x1 ;  /* 0x00000001ff0c7424 */ /* 0x000fe200078e00ff */
[----:B------:R-:W-:-:S13]  /*1e5e0*/  IADD3 R2, P0, R14, R17, RZ ;  /* 0x000000110e027210 */ /* 0x000fda0007f1e0ff */
[----:B------:R-:W-:Y:S05]  /*1e5f0*/  WARPSYNC.COLLECTIVE R15, `(.L_x_11171) ;  /* 0x000000000f087348 */ /* 0x000fea0003c00000 */
[----:B------:R0:W1:Y:S02]  /*1e600*/  SHFL.IDX P6, R14, R13, R12, R11 ;  /* 0x0000000c0d0e7389 */ /* 0x00006400000c000b */
[----:B01----:R-:W-:Y:S01]  /*1e610*/  ENDCOLLECTIVE ;  /* 0x000000000000791b */ /* 0x003fe20003800000 */
.L_x_11171:
[----:B------:R-:W-:Y:S01]  /*1e620*/  IMAD.X R3, RZ, RZ, R0, P0 ;  /* 0x000000ffff037224 */ /* 0x000fe200000e0600 */
[----:B------:R-:W-:Y:S02]  /*1e630*/  ISETP.LT.OR P0, PT, R22, 0x1, P4 ;  /* 0x000000011600780c */ /* 0x000fe40002701670 */
[----:B------:R-:W-:-:S05]  /*1e640*/  LEA R0, R29, UR46, 0x1 ;  /* 0x0000002e1d007c11 */ /* 0x000fca000f8e08ff */
[----:B------:R-:W-:Y:S02]  /*1e650*/  VIADD R31, R0, 0x400 ;  /* 0x00000400001f7836 */ /* 0x000fe40000000000 */
[----:B------:R-:W-:-:S04]  /*1e660*/  IMAD.MOV.U32 R13, RZ, RZ, R10 ;  /* 0x000000ffff0d7224 */ /* 0x000fc800078e000a */
        /* <DEDUP_REMOVED lines=9> */
.L_x_11172:
[----:B------:R-:W-:Y:S01]  /*1e700*/  @!PT LDS RZ, [RZ] ;  /* 0x00000000fffff984 */ /* 0x000fe20000000800 */
[----:B------:R-:W-:Y:S01]  /*1e710*/  @!PT LDS RZ, [RZ] ;  /* 0x00000000fffff984 */ /* 0x000fe20000000800 */
[----:B------:R-:W-:Y:S01]  /*1e720*/  @!PT LDS RZ, [RZ] ;  /* 0x00000000fffff984 */ /* 0x000fe20000000800 */
[----:B------:R-:W-:Y:S01]  /*1e730*/  LDGSTS.E.BYPASS.LTC128B.128 [R0+0x3400], desc[UR36][R2.64+0x80], !P0 ;  /* 0x0340008002007fae */ /* 0x000fe2000c101d64 */
[----:B------:R-:W-:-:S03]  /*1e740*/  LOP3.LUT P0, RZ, R5, 0x8, RZ, 0xc0, !PT ;  /* 0x0000000805ff7812 */ /* 0x000fc6000780c0ff */
[----:B------:R-:W-:Y:S01]  /*1e750*/  LDGSTS.E.BYPASS.LTC128B.128 [R0+0x6400], desc[UR36][R2.64+0x100], !P3 ;  /* 0x0640010002007fae */ /* 0x000fe2000d901d64 */
[----:B------:R-:W-:Y:S01]  /*1e760*/  ISETP.LT.OR P3, PT, R22, 0x1, !P0 ;  /* 0x000000011600780c */ /* 0x000fe20004761670 */
[----:B------:R-:W-:Y:S02]  /*1e770*/  IMAD.MOV.U32 R13, RZ, RZ, R18 ;  /* 0x000000ffff0d7224 */ /* 0x000fe400078e0012 */
[----:B------:R-:W-:-:S10]  /*1e780*/  IMAD.MOV.U32 R12, RZ, RZ, 0x2 ;  /* 0x00000002ff0c7424 */ /* 0x000fd400078e00ff */
[----:B------:R0:W-:Y:S02]  /*1e790*/  LDGSTS.E.BYPASS.LTC128B.128 [R0+0x9400], desc[UR36][R2.64+0x180], !P3 ;  /* 0x0940018002007fae */ /* 0x0001e4000d901d64 */
[----:B0-----:R-:W-:-:S13]  /*1e7a0*/  IADD3 R2, P3, R14, R17, RZ ;  /* 0x000000110e027210 */ /* 0x001fda0007f7e0ff */
[----:B------:R-:W-:Y:S05]  /*1e7b0*/  WARPSYNC.COLLECTIVE R15, `(.L_x_11173) ;  /* 0x000000000f087348 */ /* 0x000fea0003c00000 */
[----:B------:R0:W1:Y:S02]  /*1e7c0*/  SHFL.IDX P6, R14, R13, R12, R11 ;  /* 0x0000000c0d0e7389 */ /* 0x00006400000c000b */
[----:B01----:R-:W-:Y:S01]  /*1e7d0*/  ENDCOLLECTIVE ;  /* 0x000000000000791b */ /* 0x003fe20003800000 */
.L_x_11173:
        /* <DEDUP_REMOVED lines=12> */
.L_x_11174:
        /* <DEDUP_REMOVED lines=14> */
.L_x_11175:
        /* <DEDUP_REMOVED lines=12> */
.L_x_11176:
        /* <DEDUP_REMOVED lines=14> */
.L_x_11177:
        /* <DEDUP_REMOVED lines=12> */
.L_x_11178:
        /* <DEDUP_REMOVED lines=14> */
.L_x_11179:
        /* <DEDUP_REMOVED lines=12> */
.L_x_11180:
        /* <DEDUP_REMOVED lines=9> */
.L_x_11109:
[----:B-1----:R1:W2:Y:S02]  /*1ee10*/  SYNCS.PHASECHK.TRANS64.TRYWAIT P0, [R19+URZ+0x22840], R23 ;  /* 0x02284017130075a7 */ /* 0x0022a4000800017f */
[----:B--2---:R-:W-:Y:S05]  /*1ee20*/  @!P0 NANOSLEEP.SYNCS 0x989680 ;  /* 0x009896800000895d */ /* 0x004fea0003900000 */
[----:B------:R-:W2:Y:S02]  /*1ee30*/  @!P0 SYNCS.PHASECHK.TRANS64 P0, [R19+URZ+0x22840], R23 ;  /* 0x02284017130085a7 */ /* 0x000ea4000800007f */
[----:B--2---:R-:W-:Y:S05]  /*1ee40*/  @!P0 BRA `(.L_x_11109) ;  /* 0xfffffffc00f08947 */ /* 0x004fea000383ffff */
[----:B------:R-:W-:Y:S05]  /*1ee50*/  BRA `(.L_x_11182) ;  /* 0xffffffd000d87947 */ /* 0x000fea000383ffff */
.L_x_11110:
        /* <DEDUP_REMOVED lines=8> */
.L_x_11184:
[----:B------:R-:W-:Y:S05]  /*1eee0*/  BSYNC B1 ;  /* 0x0000000000017941 */ /* 0x000fea0003800000 */
.L_x_11183:
        /* <DEDUP_REMOVED lines=9> */
.L_x_11185:
[----:B------:R-:W-:Y:S02]  /*1ef80*/  IMAD.MOV.U32 R13, RZ, RZ, R24 ;  /* 0x000000ffff0d7224 */ /* 0x000fe400078e0018 */
[----:B------:R-:W-:Y:S01]  /*1ef90*/  IMAD.MOV.U32 R12, RZ, RZ, 0x1 ;  /* 0x00000001ff0c7424 */ /* 0x000fe200078e00ff */
[----:B------:R-:W-:-:S13]  /*1efa0*/  IADD3 R2, P0, R14, R17, RZ ;  /* 0x000000110e027210 */ /* 0x000fda0007f1e0ff */
[----:B------:R-:W-:Y:S05]  /*1efb0*/  WARPSYNC.COLLECTIVE R15, `(.L_x_11186) ;  /* 0x000000000f087348 */ /* 0x000fea0003c00000 */
[----:B------:R0:W1:Y:S02]  /*1efc0*/  SHFL.IDX P6, R14, R13, R12, R11 ;  /* 0x0000000c0d0e7389 */ /* 0x00006400000c000b */
[----:B01----:R-:W-:Y:S01]  /*1efd0*/  ENDCOLLECTIVE ;  /* 0x000000000000791b */ /* 0x003fe20003800000 */
.L_x_11186:
        /* <DEDUP_REMOVED lines=10> */
.L_x_11187:
[----:B------:R-:W-:Y:S02]  /*1f080*/  IMAD.MOV.U32 R13, RZ, RZ, R24 ;  /* 0x000000ffff0d7224 */ /* 0x000fe400078e0018 */
[----:B------:R-:W-:Y:S01]  /*1f090*/  IMAD.MOV.U32 R12, RZ, RZ, 0x2 ;  /* 0x00000002ff0c7424 */ /* 0x000fe200078e00ff */
[----:B------:R-:W-:-:S13]  /*1f0a0*/  IADD3 R2, P0, R14, R17, RZ ;  /* 0x000000110e027210 */ /* 0x000fda0007f1e0ff */
[----:B------:R-:W-:Y:S05]  /*1f0b0*/  WARPSYNC.COLLECTIVE R15, `(.L_x_11188) ;  /* 0x000000000f087348 */ /* 0x000fea0003c00000 */
[----:B------:R0:W1:Y:S02]  /*1f0c0*/  SHFL.IDX P6, R14, R13, R12, R11 ;  /* 0x0000000c0d0e7389 */ /* 0x00006400000c000b */
[----:B01----:R-:W-:Y:S01]  /*1f0d0*/  ENDCOLLECTIVE ;  /* 0x000000000000791b */ /* 0x003fe20003800000 */
.L_x_11188:
        /* <DEDUP_REMOVED lines=10> */
.L_x_11189:
[----:B------:R-:W-:Y:S02]  /*1f180*/  IMAD.MOV.U32 R13, RZ, RZ, R24 ;  /* 0x000000ffff0d7224 */ /* 0x000fe400078e0018 */
[----:B------:R-:W-:Y:S01]  /*1f190*/  IMAD.MOV.U32 R12, RZ, RZ, 0x3 ;  /* 0x00000003ff0c7424 */ /* 0x000fe200078e00ff */
[----:B------:R-:W-:-:S13]  /*1f1a0*/  IADD3 R2, P0, R14, R17, RZ ;  /* 0x000000110e027210 */ /* 0x000fda0007f1e0ff */
[----:B------:R-:W-:Y:S05]  /*1f1b0*/  WARPSYNC.COLLECTIVE R15, `(.L_x_11190) ;  /* 0x000000000f087348 */ /* 0x000fea0003c00000 */
[----:B------:R0:W1:Y:S02]  /*1f1c0*/  SHFL.IDX P6, R14, R13, R12, R11 ;  /* 0x0000000c0d0e7389 */ /* 0x00006400000c000b */
[----:B01----:R-:W-:Y:S01]  /*1f1d0*/  ENDCOLLECTIVE ;  /* 0x000000000000791b */ /* 0x003fe20003800000 */
.L_x_11190:
        /* <DEDUP_REMOVED lines=10> */
.L_x_11191:
[----:B------:R-:W-:Y:S02]  /*1f280*/  IMAD.MOV.U32 R13, RZ, RZ, R24 ;  /* 0x000000ffff0d7224 */ /* 0x000fe400078e0018 */
[----:B------:R-:W-:Y:S01]  /*1f290*/  IMAD.MOV.U32 R12, RZ, RZ, 0x4 ;  /* 0x00000004ff0c7424 */ /* 0x000fe200078e00ff */
[----:B------:R-:W-:-:S13]  /*1f2a0*/  IADD3 R2, P0, R14, R17, RZ ;  /* 0x000000110e027210 */ /* 0x000fda0007f1e0ff */
[----:B------:R-:W-:Y:S05]  /*1f2b0*/  WARPSYNC.COLLECTIVE R15, `(.L_x_11192) ;  /* 0x000000000f087348 */ /* 0x000fea0003c00000 */
[----:B------:R0:W1:Y:S02]  /*1f2c0*/  SHFL.IDX P6, R14, R13, R12, R11 ;  /* 0x0000000c0d0e7389 */ /* 0x00006400000c000b */
[----:B01----:R-:W-:Y:S01]  /*1f2d0*/  ENDCOLLECTIVE ;  /* 0x000000000000791b */ /* 0x003fe20003800000 */
.L_x_11192:
        /* <DEDUP_REMOVED lines=10> */
.L_x_11193:
[----:B------:R-:W-:Y:S02]  /*1f380*/  IMAD.MOV.U32 R13, RZ, RZ, R24 ;  /* 0x000000ffff0d7224 */ /* 0x000fe400078e0018 */
[----:B------:R-:W-:Y:S01]  /*1f390*/  IMAD.MOV.U32 R12, RZ, RZ, 0x5 ;  /* 0x00000005ff0c7424 */ /* 0x000fe200078e00ff */
[----:B------:R-:W-:-:S13]  /*1f3a0*/  IADD3 R2, P0, R14, R17, RZ ;  /* 0x000000110e027210 */ /* 0x000fda0007f1e0ff */
[----:B------:R-:W-:Y:S05]  /*1f3b0*/  WARPSYNC.COLLECTIVE R15, `(.L_x_11194) ;  /* 0x000000000f087348 */ /* 0x000fea0003c00000 */
[----:B------:R0:W1:Y:S02]  /*1f3c0*/  SHFL.IDX P6, R14, R13, R12, R11 ;  /* 0x0000000c0d0e7389 */ /* 0x00006400000c000b */
[----:B01----:R-:W-:Y:S01]  /*1f3d0*/  ENDCOLLECTIVE ;  /* 0x000000000000791b */ /* 0x003fe20003800000 */
.L_x_11194:
        /* <DEDUP_REMOVED lines=10> */
.L_x_11195:
[----:B------:R-:W-:Y:S05]  /*1f480*/  BRA `(.L_x_11196) ;  /* 0xffffffd000347947 */ /* 0x000fea000383ffff */
.L_x_11115:
[----:B---3--:R3:W4:Y:S02]  /*1f490*/  SYNCS.PHASECHK.TRANS64.TRYWAIT P0, [R19+URZ+0x22860], R23 ;  /* 0x02286017130075a7 */ /* 0x008724000800017f */
[----:B----4-:R-:W-:Y:S05]  /*1f4a0*/  @!P0 NANOSLEEP.SYNCS 0x989680 ;  /* 0x009896800000895d */ /* 0x010fea0003900000 */
[----:B------:R-:W4:Y:S02]  /*1f4b0*/  @!P0 SYNCS.PHASECHK.TRANS64 P0, [R19+URZ+0x22860], R23 ;  /* 0x02286017130085a7 */ /* 0x000f24000800007f */
[----:B----4-:R-:W-:Y:S05]  /*1f4c0*/  @!P0 BRA `(.L_x_11115) ;  /* 0xfffffffc00f08947 */ /* 0x010fea000383ffff */
[----:B------:R-:W-:Y:S05]  /*1f4d0*/  BRA `(.L_x_11197) ;  /* 0xffffffd000807947 */ /* 0x000fea000383ffff */
.L_x_11116:
        /* <DEDUP_REMOVED lines=8> */
.L_x_11199:
[----:B------:R-:W-:Y:S05]  /*1f560*/  BSYNC B1 ;  /* 0x0000000000017941 */ /* 0x000fea0003800000 */
.L_x_11198:
        /* <DEDUP_REMOVED lines=9> */
.L_x_11200:
[----:B------:R-:W-:Y:S02]  /*1f600*/  IMAD.MOV.U32 R6, RZ, RZ, RZ ;  /* 0x000000ffff067224 */ /* 0x000fe400078e00ff */
[----:B------:R-:W-:Y:S02]  /*1f610*/  IMAD.MOV.U32 R13, RZ, RZ, R22 ;  /* 0x000000ffff0d7224 */ /* 0x000fe400078e0016 */
[----:B------:R-:W-:Y:S01]  /*1f620*/  IMAD.MOV.U32 R12, RZ, RZ, 0x1 ;  /* 0x00000001ff0c7424 */ /* 0x000fe200078e00ff */
[----:B------:R-:W-:-:S13]  /*1f630*/  IADD3 R2, P0, R14, R17, RZ ;  /* 0x000000110e027210 */ /* 0x000fda0007f1e0ff */
[----:B------:R-:W-:Y:S05]  /*1f640*/  WARPSYNC.COLLECTIVE R15, `(.L_x_11201) ;  /* 0x000000000f087348 */ /* 0x000fea0003c00000 */
[----:B------:R0:W1:Y:S02]  /*1f650*/  SHFL.IDX P6, R14, R13, R12, R11 ;  /* 0x0000000c0d0e7389 */ /* 0x00006400000c000b */
[----:B01----:R-:W-:Y:S01]  /*1f660*/  ENDCOLLECTIVE ;  /* 0x000000000000791b */ /* 0x003fe20003800000 */
.L_x_11201:
[----:B------:R-:W-:-:S05]  /*1f670*/  IMAD.X R3, RZ, RZ, R3, P0 ;  /* 0x000000ffff037224 */ /* 0x000fca00000e0603 */
[----:B------:R-:W-:Y:S01]  /*1f680*/  @!PT LDS RZ, [RZ] ;  /* 0x00000000fffff984 */ /* 0x000fe20000000800 */
[----:B------:R-:W-:Y:S01]  /*1f690*/  @!PT LDS RZ, [RZ] ;  /* 0x00000000fffff984 */ /* 0x000fe20000000800 */
[----:B------:R-:W-:Y:S01]  /*1f6a0*/  @!PT LDS RZ, [RZ] ;  /* 0x00000000fffff984 */ /* 0x000fe20000000800 */
[----:B------:R0:W-:Y:S04]  /*1f6b0*/  LDGSTS.E.BYPASS.LTC128B.128 [R21], desc[UR36][R2.64], !P4 ;  /* 0x0000000002157fae */ /* 0x0001e8000e101d64 */
        /* <DEDUP_REMOVED lines=8> */
.L_x_11202:
[----:B------:R-:W-:Y:S02]  /*1f740*/  IMAD.MOV.U32 R13, RZ, RZ, R22 ;  /* 0x000000ffff0d7224 */ /* 0x000fe400078e0016 */
[----:B------:R-:W-:Y:S01]  /*1f750*/  IMAD.MOV.U32 R12, RZ, RZ, 0x2 ;  /* 0x00000002ff0c7424 */ /* 0x000fe200078e00ff */
[----:B------:R-:W-:-:S13]  /*1f760*/  IADD3 R2, P0, R14, R17, RZ ;  /* 0x000000110e027210 */ /* 0x000fda0007f1e0ff */
[----:B------:R-:W-:Y:S05]  /*1f770*/  WARPSYNC.COLLECTIVE R15, `(.L_x_11203) ;  /* 0x000000000f087348 */ /* 0x000fea0003c00000 */
[----:B------:R0:W1:Y:S02]  /*1f780*/  SHFL.IDX P6, R14, R13, R12, R11 ;  /* 0x0000000c0d0e7389 */ /* 0x00006400000c000b */
[----:B01----:R-:W-:Y:S01]  /*1f790*/  ENDCOLLECTIVE ;  /* 0x000000000000791b */ /* 0x003fe20003800000 */
.L_x_11203:
        /* <DEDUP_REMOVED lines=13> */
.L_x_11204:
[----:B------:R-:W-:Y:S02]  /*1f870*/  IMAD.MOV.U32 R13, RZ, RZ, R22 ;  /* 0x000000ffff0d7224 */ /* 0x000fe400078e0016 */
[----:B------:R-:W-:Y:S01]  /*1f880*/  IMAD.MOV.U32 R12, RZ, RZ, 0x3 ;  /* 0x00000003ff0c7424 */ /* 0x000fe200078e00ff */
[----:B------:R-:W-:-:S13]  /*1f890*/  IADD3 R2, P0, R14, R17, RZ ;  /* 0x000000110e027210 */ /* 0x000fda0007f1e0ff */
[----:B------:R-:W-:Y:S05]  /*1f8a0*/  WARPSYNC.COLLECTIVE R15, `(.L_x_11205) ;  /* 0x000000000f087348 */ /* 0x000fea0003c00000 */
[----:B------:R0:W1:Y:S02]  /*1f8b0*/  SHFL.IDX P6, R14, R13, R12, R11 ;  /* 0x0000000c0d0e7389 */ /* 0x00006400000c000b */
[----:B01----:R-:W-:Y:S01]  /*1f8c0*/  ENDCOLLECTIVE ;  /* 0x000000000000791b */ /* 0x003fe20003800000 */
.L_x_11205:
        /* <DEDUP_REMOVED lines=13> */
.L_x_11206:
[----:B------:R-:W-:Y:S02]  /*1f9a0*/  IMAD.MOV.U32 R13, RZ, RZ, R22 ;  /* 0x000000ffff0d7224 */ /* 0x000fe400078e0016 */
[----:B------:R-:W-:Y:S01]  /*1f9b0*/  IMAD.MOV.U32 R12, RZ, RZ, 0x4 ;  /* 0x00000004ff0c7424 */ /* 0x000fe200078e00ff */
[----:B------:R-:W-:-:S13]  /*1f9c0*/  IADD3 R2, P0, R14, R17, RZ ;  /* 0x000000110e027210 */ /* 0x000fda0007f1e0ff */
[----:B------:R-:W-:Y:S05]  /*1f9d0*/  WARPSYNC.COLLECTIVE R15, `(.L_x_11207) ;  /* 0x000000000f087348 */ /* 0x000fea0003c00000 */
[----:B------:R0:W1:Y:S02]  /*1f9e0*/  SHFL.IDX P6, R14, R13, R12, R11 ;  /* 0x0000000c0d0e7389 */ /* 0x00006400000c000b */
[----:B01----:R-:W-:Y:S01]  /*1f9f0*/  ENDCOLLECTIVE ;  /* 0x000000000000791b */ /* 0x003fe20003800000 */
.L_x_11207:
        /* <DEDUP_REMOVED lines=13> */
.L_x_11208:
[----:B------:R-:W-:Y:S02]  /*1fad0*/  IMAD.MOV.U32 R13, RZ, RZ, R22 ;  /* 0x000000ffff0d7224 */ /* 0x000fe400078e0016 */
[----:B------:R-:W-:Y:S01]  /*1fae0*/  IMAD.MOV.U32 R12, RZ, RZ, 0x5 ;  /* 0x00000005ff0c7424 */ /* 0x000fe200078e00ff */
[----:B------:R-:W-:-:S13]  /*1faf0*/  IADD3 R2, P0, R14, R17, RZ ;  /* 0x000000110e027210 */ /* 0x000fda0007f1e0ff */
[----:B------:R-:W-:Y:S05]  /*1fb00*/  WARPSYNC.COLLECTIVE R15, `(.L_x_11209) ;  /* 0x000000000f087348 */ /* 0x000fea0003c00000 */
[----:B------:R0:W1:Y:S02]  /*1fb10*/  SHFL.IDX P6, R14, R13, R12, R11 ;  /* 0x0000000c0d0e7389 */ /* 0x00006400000c000b */
[----:B01----:R-:W-:Y:S01]  /*1fb20*/  ENDCOLLECTIVE ;  /* 0x000000000000791b */ /* 0x003fe20003800000 */
.L_x_11209:
        /* <DEDUP_REMOVED lines=13> */
.L_x_11210:
[----:B------:R-:W-:Y:S05]  /*1fc00*/  BRA `(.L_x_11211) ;  /* 0xffffffcc00d07947 */ /* 0x000fea000383ffff */
.L_x_11121:
[----:B0-----:R0:W1:Y:S02]  /*1fc10*/  SYNCS.PHASECHK.TRANS64.TRYWAIT P0, [R7+URZ+0x22820], R6 ;  /* 0x02282006070075a7 */ /* 0x001064000800017f */
[----:B-1----:R-:W-:Y:S05]  /*1fc20*/  @!P0 NANOSLEEP.SYNCS 0x989680 ;  /* 0x009896800000895d */ /* 0x002fea0003900000 */
[----:B------:R-:W1:Y:S02]  /*1fc30*/  @!P0 SYNCS.PHASECHK.TRANS64 P0, [R7+URZ+0x22820], R6 ;  /* 0x02282006070085a7 */ /* 0x000e64000800007f */
[----:B-1----:R-:W-:Y:S05]  /*1fc40*/  @!P0 BRA `(.L_x_11121) ;  /* 0xfffffffc00f08947 */ /* 0x002fea000383ffff */
[----:B------:R-:W-:Y:S05]  /*1fc50*/  BRA `(.L_x_11212) ;  /* 0xffffffd000587947 */ /* 0x000fea000383ffff */
.L_x_11122:
        /* <DEDUP_REMOVED lines=11> */
.L_x_11214:
[----:B------:R-:W-:Y:S05]  /*1fd10*/  BSYNC B0 ;  /* 0x0000000000007941 */ /* 0x000fea0003800000 */
.L_x_11213:
[----:B------:R-:W-:Y:S05]  /*1fd20*/  BRA `(.L_x_11215) ;  /* 0xffffffd000407947 */ /* 0x000fea000383ffff */
.L_x_11123:
[----:B------:R-:W-:Y:S01]  /*1fd30*/  BSSY B0, `(.L_x_11216) ;  /* 0x0000006000007945 */ /* 0x000fe20003800000 */
[----:B------:R-:W-:-:S07]  /*1fd40*/  IMAD.MOV.U32 R15, RZ, RZ, -0x1 ;  /* 0xffffffffff0f7424 */ /* 0x000fce00078e00ff */
[----:B012--5:R-:W-:Y:S05]  /*1fd50*/  WARPSYNC.COLLECTIVE R15, `(.L_x_11217) ;  /* 0x000000000f0c7348 */ /* 0x027fea0003c00000 */
[----:B------:R-:W-:Y:S02]  /*1fd60*/  ELECT P6, UR62, PT ;  /* 0x00000000003e782f */ /* 0x000fe400038c0000 */
[----:B------:R-:W-:Y:S01]  /*1fd70*/  MOV R14, UR62 ;  /* 0x0000003e000e7c02 */ /* 0x000fe20008000f00 */
[----:B012--5:R-:W-:Y:S10]  /*1fd80*/  ENDCOLLECTIVE ;  /* 0x000000000000791b */ /* 0x027ff40003800000 */
.L_x_11217:
[----:B------:R-:W-:Y:S05]  /*1fd90*/  BSYNC B0 ;  /* 0x0000000000007941 */ /* 0x000fea0003800000 */
.L_x_11216:
[----:B------:R-:W-:Y:S05]  /*1fda0*/  BRA `(.L_x_11218) ;  /* 0xffffffd000347947 */ /* 0x000fea000383ffff */
.L_x_11125:
[----:B-1----:R1:W3:Y:S02]  /*1fdb0*/  SYNCS.PHASECHK.TRANS64.TRYWAIT P1, [R5+URZ+0x22840], R2 ;  /* 0x02284002050075a7 */ /* 0x0022e4000802017f */
[----:B---3--:R-:W-:Y:S05]  /*1fdc0*/  @!P1 NANOSLEEP.SYNCS 0x989680 ;  /* 0x009896800000995d */ /* 0x008fea0003900000 */
[----:B------:R-:W3:Y:S02]  /*1fdd0*/  @!P1 SYNCS.PHASECHK.TRANS64 P1, [R5+URZ+0x22840], R2 ;  /* 0x02284002050095a7 */ /* 0x000ee4000802007f */
[----:B---3--:R-:W-:Y:S05]  /*1fde0*/  @!P1 BRA `(.L_x_11125) ;  /* 0xfffffffc00f09947 */ /* 0x008fea000383ffff */
[----:B------:R-:W-:Y:S05]  /*1fdf0*/  BRA `(.L_x_11219) ;  /* 0xffffffd000547947 */ /* 0x000fea000383ffff */
.L_x_11127:
[----:B0-----:R0:W3:Y:S02]  /*1fe00*/  SYNCS.PHASECHK.TRANS64.TRYWAIT P1, [R7+URZ+0x22840], R0 ;  /* 0x02284000070075a7 */ /* 0x0010e4000802017f */
[----:B---3--:R-:W-:Y:S05]  /*1fe10*/  @!P1 NANOSLEEP.SYNCS 0x989680 ;  /* 0x009896800000995d */ /* 0x008fea0003900000 */
[----:B------:R-:W3:Y:S02]  /*1fe20*/  @!P1 SYNCS.PHASECHK.TRANS64 P1, [R7+URZ+0x22840], R0 ;  /* 0x02284000070095a7 */ /* 0x000ee4000802007f */
[----:B---3--:R-:W-:Y:S05]  /*1fe30*/  @!P1 BRA `(.L_x_11127) ;  /* 0xfffffffc00f09947 */ /* 0x008fea000383ffff */
[----:B------:R-:W-:Y:S05]  /*1fe40*/  BRA `(.L_x_11220) ;  /* 0xffffffd000607947 */ /* 0x000fea000383ffff */
.L_x_11129:
[----:B---3--:R3:W4:Y:S02]  /*1fe50*/  SYNCS.PHASECHK.TRANS64.TRYWAIT P1, [R5+URZ+0x22860], R2 ;  /* 0x02286002050075a7 */ /* 0x008724000802017f */
[----:B----4-:R-:W-:Y:S05]  /*1fe60*/  @!P1 NANOSLEEP.SYNCS 0x989680 ;  /* 0x009896800000995d */ /* 0x010fea0003900000 */
[----:B------:R-:W4:Y:S02]  /*1fe70*/  @!P1 SYNCS.PHASECHK.TRANS64 P1, [R5+URZ+0x22860], R2 ;  /* 0x02286002050095a7 */ /* 0x000f24000802007f */
[----:B----4-:R-:W-:Y:S05]  /*1fe80*/  @!P1 BRA `(.L_x_11129) ;  /* 0xfffffffc00f09947 */ /* 0x010fea000383ffff */
[----:B------:R-:W-:Y:S05]  /*1fe90*/  BRA `(.L_x_11221) ;  /* 0xffffffd0005c7947 */ /* 0x000fea000383ffff */
        .type           $_ZN7cutlass13device_kernelIN5flash11enable_sm90INS1_16FlashAttnFwdSm90INS1_25CollectiveMainloopFwdSm90ILi2EN4cute5tupleIJNS5_1CILi1EEES8_S8_EEENS6_IJNS7_ILi128EEENS7_ILi96EEENS7_ILi64EEEEEELi256ENS_10bfloat16_tEfNS_4arch4Sm90ELb0ELb1ELb1ELb0ELb1ELb0ELb0ELb1ELb0ELb1ELb1ELb0EEENS1_21CollectiveEpilogueFwdINS6_IJSA_NS7_ILi256EEESB_EEES9_SE_SG_Li256ELb0ELb1ELb1ELb0EEENS1_19SingleTileSchedulerILb0ELb1ELb1ELi128EEEEEEEEEvNT_6ParamsE$_ZZN5flash25CollectiveMainloopFwdSm90ILi2EN4cute5tupleIJNS1_1CILi1EEES4_S4_EEENS2_IJNS3_ILi128EEENS3_ILi96EEENS3_ILi64EEEEEELi256EN7cutlass10bfloat16_tEfNSA_4arch4Sm90ELb0ELb1ELb1ELb0ELb1ELb0ELb0ELb1ELb0ELb1ELb1ELb0EE3mmaINS_16FlashAttnFwdSm90ISE_NS_21CollectiveEpilogueFwdINS2_IJS6_NS3_ILi256EEES7_EEES5_SB_SD_Li256ELb0ELb1ELb1ELb0EEENS_19SingleTileSchedulerILb0ELb1ELb1ELi128EEEE13SharedStorageENS1_6TensorINS1_11ArrayEngineIfLm128EEENS1_6LayoutINS2_IJNS2_IJNS3_ILi2EEEST_NS3_ILi32EEEEEES4_S4_EEENS2_IJNS2_IJS4_ST_NS3_ILi4EEEEEENS3_ILi0EEESZ_EEEEEEENS_7SoftmaxILi2ELi0EEEEEbRKNSE_6ParamsENSA_13PipelineAsyncILi2EEES19_RNSA_13PipelineStateILj2EEERT0_RT1_iRiRKNS_16SeqlenInfoQKNewKILb0ELb0EEENS2_IJiiiiEEERT_ENKUliT_T0_T1_E_clIZSF_ISO_S12_S14_EbS17_S19_S19_S1C_S1E_S1G_iS1H_S1L_S1M_S1O_EUlRS1P_iE1_NS3_ILb0EEENS3_ILb1EEEEEDaiS1P_S1Q_S1R_,@function
        .size           $_ZN7cutlass13device_kernelIN5flash11enable_sm90INS1_16FlashAttnFwdSm90INS1_25CollectiveMainloopFwdSm90ILi2EN4cute5tupleIJNS5_1CILi1EEES8_S8_EEENS6_IJNS7_ILi128EEENS7_ILi96EEENS7_ILi64EEEEEELi256ENS_10bfloat16_tEfNS_4arch4Sm90ELb0ELb1ELb1ELb0ELb1ELb0ELb0ELb1ELb0ELb1ELb1ELb0EEENS1_21CollectiveEpilogueFwdINS6_IJSA_NS7_ILi256EEESB_EEES9_SE_SG_Li256ELb0ELb1ELb1ELb0EEENS1_19SingleTileSchedulerILb0ELb1ELb1ELi128EEEEEEEEEvNT_6ParamsE$_ZZN5flash25CollectiveMainloopFwdSm90ILi2EN4cute5tupleIJNS1_1CILi1EEES4_S4_EEENS2_IJNS3_ILi128EEENS3_ILi96EEENS3_ILi64EEEEEELi256EN7cutlass10bfloat16_tEfNSA_4arch4Sm90ELb0ELb1ELb1ELb0ELb1ELb0ELb0ELb1ELb0ELb1ELb1ELb0EE3mmaINS_16FlashAttnFwdSm90ISE_NS_21CollectiveEpilogueFwdINS2_IJS6_NS3_ILi256EEES7_EEES5_SB_SD_Li256ELb0ELb1ELb1ELb0EEENS_19SingleTileSchedulerILb0ELb1ELb1ELi128EEEE13SharedStorageENS1_6TensorINS1_11ArrayEngineIfLm128EEENS1_6LayoutINS2_IJNS2_IJNS3_ILi2EEEST_NS3_ILi32EEEEEES4_S4_EEENS2_IJNS2_IJS4_ST_NS3_ILi4EEEEEENS3_ILi0EEESZ_EEEEEEENS_7SoftmaxILi2ELi0EEEEEbRKNSE_6ParamsENSA_13PipelineAsyncILi2EEES19_RNSA_13PipelineStateILj2EEERT0_RT1_iRiRKNS_16SeqlenInfoQKNewKILb0ELb0EEENS2_IJiiiiEEERT_ENKUliT_T0_T1_E_clIZSF_ISO_S12_S14_EbS17_S19_S19_S1C_S1E_S1G_iS1H_S1L_S1M_S1O_EUlRS1P_iE1_NS3_ILb0EEENS3_ILb1EEEEEDaiS1P_S1Q_S1R_,(.L_x_15769 - $_ZN7cutlass13device_kernelIN5flash11enable_sm90INS1_16FlashAttnFwdSm90INS1_25CollectiveMainloopFwdSm90ILi2EN4cute5tupleIJNS5_1CILi1EEES8_S8_EEENS6_IJNS7_ILi128EEENS7_ILi96EEENS7_ILi64EEEEEELi256ENS_10bfloat16_tEfNS_4arch4Sm90ELb0ELb1ELb1ELb0ELb1ELb0ELb0ELb1ELb0ELb1ELb1ELb0EEENS1_21CollectiveEpilogueFwdINS6_IJSA_NS7_ILi256EEESB_EEES9_SE_SG_Li256ELb0ELb1ELb1ELb0EEENS1_19SingleTileSchedulerILb0ELb1ELb1ELi128EEEEEEEEEvNT_6ParamsE$_ZZN5flash25CollectiveMainloopFwdSm90ILi2EN4cute5tupleIJNS1_1CILi1EEES4_S4_EEENS2_IJNS3_ILi128EEENS3_ILi96EEENS3_ILi64EEEEEELi256EN7cutlass10bfloat16_tEfNSA_4arch4Sm90ELb0ELb1ELb1ELb0ELb1ELb0ELb0ELb1ELb0ELb1ELb1ELb0EE3mmaINS_16FlashAttnFwdSm90ISE_NS_21CollectiveEpilogueFwdINS2_IJS6_NS3_ILi256EEES7_EEES5_SB_SD_Li256ELb0ELb1ELb1ELb0EEENS_19SingleTileSchedulerILb0ELb1ELb1ELi128EEEE13SharedStorageENS1_6TensorINS1_11ArrayEngineIfLm128EEENS1_6LayoutINS2_IJNS2_IJNS3_ILi2EEEST_NS3_ILi32EEEEEES4_S4_EEENS2_IJNS2_IJS4_ST_NS3_ILi4EEEEEENS3_ILi0EEESZ_EEEEEEENS_7SoftmaxILi2ELi0EEEEEbRKNSE_6ParamsENSA_13PipelineAsyncILi2EEES19_RNSA_13PipelineStateILj2EEERT0_RT1_iRiRKNS_16SeqlenInfoQKNewKILb0ELb0EEENS2_IJiiiiEEERT_ENKUliT_T0_T1_E_clIZSF_ISO_S12_S14_EbS17_S19_S19_S1C_S1E_S1G_iS1H_S1L_S1M_S1O_EUlRS1P_iE1_NS3_ILb0EEENS3_ILb1EEEEEDaiS1P_S1Q_S1R_)
$_ZN7cutlass13device_kernelIN5flash11enable_sm90INS1_16FlashAttnFwdSm90INS1_25CollectiveMainloopFwdSm90ILi2EN4cute5tupleIJNS5_1CILi1EEES8_S8_EEENS6_IJNS7_ILi128EEENS7_ILi96EEENS7_ILi64EEEEEELi256ENS_10bfloat16_tEfNS_4arch4Sm90ELb0ELb1ELb1ELb0ELb1ELb0ELb0ELb1ELb0ELb1ELb1ELb0EEENS1_21CollectiveEpilogueFwdINS6_IJSA_NS7_ILi256EEESB_EEES9_SE_SG_Li256ELb0ELb1ELb1ELb0EEENS1_19SingleTileSchedulerILb0ELb1ELb1ELi128EEEEEEEEEvNT_6ParamsE$_ZZN5flash25CollectiveMainloopFwdSm90ILi2EN4cute5tupleIJNS1_1CILi1EEES4_S4_EEENS2_IJNS3_ILi128EEENS3_ILi96EEENS3_ILi64EEEEEELi256EN7cutlass10bfloat16_tEfNSA_4arch4Sm90ELb0ELb1ELb1ELb0ELb1ELb0ELb0ELb1ELb0ELb1ELb1ELb0EE3mmaINS_16FlashAttnFwdSm90ISE_NS_21CollectiveEpilogueFwdINS2_IJS6_NS3_ILi256EEES7_EEES5_SB_SD_Li256ELb0ELb1ELb1ELb0EEENS_19SingleTileSchedulerILb0ELb1ELb1ELi128EEEE13SharedStorageENS1_6TensorINS1_11ArrayEngineIfLm128EEENS1_6LayoutINS2_IJNS2_IJNS3_ILi2EEEST_NS3_ILi32EEEEEES4_S4_EEENS2_IJNS2_IJS4_ST_NS3_ILi4EEEEEENS3_ILi0EEESZ_EEEEEEENS_7SoftmaxILi2ELi0EEEEEbRKNSE_6ParamsENSA_13PipelineAsyncILi2EEES19_RNSA_13PipelineStateILj2EEERT0_RT1_iRiRKNS_16SeqlenInfoQKNewKILb0ELb0EEENS2_IJiiiiEEERT_ENKUliT_T0_T1_E_clIZSF_ISO_S12_S14_EbS17_S19_S19_S1C_S1E_S1G_iS1H_S1L_S1M_S1O_EUlRS1P_iE1_NS3_ILb0EEENS3_ILb1EEEEEDaiS1P_S1Q_S1R_:
        /* <DEDUP_REMOVED lines=9> */
[----:B------:R-:W-:Y:S01]  /*1ff30*/  R2UR UR5, R5 ;  /* 0x00000000050572ca */ /* 0x000fe200000e0000 */
[----:B--2---:R-:W-:-:S12]  /*1ff40*/  VIADD R15, R6, 0x1 ;  /* 0x00000001060f7836 */ /* 0x004fd80000000000 */
[----:B------:R-:W2:Y:S01]  /*1ff50*/  LD.E R6, desc[UR4][R2.64+0x8] ;  /* 0x0000080402067980 */ /* 0x000ea2000c101900 */
[----:B------:R-:W-:-:S13]  /*1ff60*/  ISETP.NE.AND P0, PT, R15, 0x2, PT ;  /* 0x000000020f00780c */ /* 0x000fda0003f05270 */
[----:B------:R-:W-:Y:S02]  /*1ff70*/  @!P0 R2UR UR6, R4 ;  /* 0x00000000040682ca */ /* 0x000fe400000e0000 */
[----:B------:R-:W-:-:S13]  /*1ff80*/  @!P0 R2UR UR7, R5 ;  /* 0x00000000050782ca */ /* 0x000fda00000e0000 */
[----:B------:R-:W3:Y:S01]  /*1ff90*/  @!P0 LD.E R7, desc[UR6][R2.64+0x4] ;  /* 0x0000040602078980 */ /* 0x000ee2000c101900 */
        /* <DEDUP_REMOVED lines=8> */
[----:B------:R-:W-:Y:S08]  /*20020*/  ST.E desc[UR4][R2.64], R15 ;  /* 0x0000000f02007985 */ /* 0x000ff0000c101904 */
[----:B------:R-:W-:Y:S01]  /*20030*/  @!P0 ST.E desc[UR8][R2.64], RZ ;  /* 0x000000ff02008985 */ /* 0x000fe2000c101908 */
[----:B--2---:R-:W-:-:S05]  /*20040*/  VIADD R21, R6, 0x1 ;  /* 0x0000000106157836 */ /* 0x004fca0000000000 */
[----:B------:R-:W-:Y:S01]  /*20050*/  ST.E desc[UR6][R2.64+0x8], R21 ;  /* 0x0000081502007985 */ /* 0x000fe2000c101906 */
[----:B---3--:R-:W-:-:S05]  /*20060*/  @!P0 LOP3.LUT R25, R7, 0x1, RZ, 0x3c, !PT ;  /* 0x0000000107198812 */ /* 0x008fca00078e3cff */
        /* <DEDUP_REMOVED lines=19> */
.L_x_11223:
[----:B------:R-:W-:Y:S05]  /*201a0*/  BSYNC B2 ;  /* 0x0000000000027941 */ /* 0x000fea0003800000 */
.L_x_11222:
        /* <DEDUP_REMOVED lines=17> */
.L_x_11225:
[----:B------:R-:W-:Y:S05]  /*202c0*/  BSYNC B2 ;  /* 0x0000000000027941 */ /* 0x000fea0003800000 */
.L_x_11224:
        /* <DEDUP_REMOVED lines=10> */
.L_x_11227:
[----:B------:R-:W-:Y:S05]  /*20370*/  BSYNC B2 ;  /* 0x0000000000027941 */ /* 0x000fea0003800000 */
.L_x_11226:
        /* <DEDUP_REMOVED lines=29> */
[----:B------:R-:W-:Y:S03]  /*20550*/  HGMMA.64x96x16.F32.BF16 R24, gdesc[UR4], RZ, !UPT, gsb0 ;  /* 0x01600000041879f0 */ /* 0x000fe6000c0018ff */
        /* <DEDUP_REMOVED lines=14> */
[----:B------:R-:W-:Y:S03]  /*20640*/  HGMMA.64x96x16.F32.BF16 R24, gdesc[UR4], R24, gsb0 ;  /* 0x01600000041879f0 */ /* 0x000fe60008001818 */
        /* <DEDUP_REMOVED lines=31> */
[----:B------:R-:W2:Y:S01]  /*20840*/  LDL.64 R14, [R10+0x18] ;  /* 0x000018000a0e7983 */ /* 0x000ea20000100a00 */
[----:B------:R-:W1:Y:S01]  /*20850*/  S2R R6, SR_TID.X ;  /* 0x0000000000067919 */ /* 0x000e620000002100 */
[----:B------:R-:W-:-:S02]  /*20860*/  R2UR UR4, R4 ;  /* 0x00000000040472ca */ /* 0x000fc400000e0000 */
[----:B------:R-:W-:Y:S01]  /*20870*/  R2UR UR5, R5 ;  /* 0x00000000050572ca */ /* 0x000fe200000e0000 */
[----:B------:R-:W3:Y:S01]  /*20880*/  LDL.64 R8, [R10] ;  /* 0x000000000a087983 */ /* 0x000ee20000100a00 */
[----:B-1----:R-:W-:-:S04]  /*20890*/  SHF.R.U32.HI R7, RZ, 0x7, R6 ;  /* 0x00000007ff077819 */ /* 0x002fc80000011606 */
[----:B------:R-:W-:-:S05]  /*208a0*/  IADD3 R7, -R7, 0xb, RZ ;  /* 0x0000000b07077810 */ /* 0x000fca0007ffe1ff */
[----:B------:R0:W-:Y:S06]  /*208b0*/  BAR.ARV R7, 0x100 ;  /* 0x000400070000751d */ /* 0x0001ec0000002000 */
        /* <DEDUP_REMOVED lines=9> */
.L_x_11230:
[----:B------:R-:W-:Y:S05]  /*20950*/  BSYNC B2 ;  /* 0x0000000000027941 */ /* 0x000fea0003800000 */
.L_x_11229:
[C---:B------:R-:W-:Y:S01]  /*20960*/  R2UR UR6, R4.reuse ;  /* 0x00000000040672ca */ /* 0x040fe200000e0000 */
[----:B------:R-:W2:Y:S01]  /*20970*/  LDL R20, [R1+0x410] ;  /* 0x0004100001147983 */ /* 0x000ea20000100800 */
[C---:B------:R-:W-:Y:S02]  /*20980*/  R2UR UR7, R5.reuse ;  /* 0x00000000050772ca */ /* 0x040fe400000e0000 */
[----:B------:R-:W-:Y:S02]  /*20990*/  R2UR UR4, R4 ;  /* 0x00000000040472ca */ /* 0x000fe400000e0000 */
[----:B------:R-:W-:-:S09]  /*209a0*/  R2UR UR5, R5 ;  /* 0x00000000050572ca */ /* 0x000fd200000e0000 */
[----:B------:R-:W3:Y:S04]  /*209b0*/  LD.E.64 R8, desc[UR6][R14.64+0x20] ;  /* 0x000020060e087980 */ /* 0x000ee8000c101b00 */
[----:B------:R-:W4:Y:S01]  /*209c0*/  LD.E R7, desc[UR4][R14.64+0xc] ;  /* 0x00000c040e077980 */ /* 0x000f22000c101900 */
[----:B---3--:R-:W-:-:S05]  /*209d0*/  MOV R9, R8 ;  /* 0x0000000800097202 */ /* 0x008fca0000000f00 */
[----:B-----5:R-:W-:-:S05]  /*209e0*/  IMAD R72, R72, 0x8, R9 ;  /* 0x0000000848487824 */ /* 0x020fca00078e0209 */
[----:B----4-:R-:W-:-:S04]  /*209f0*/  PRMT R7, R7, 0x654, R72 ;  /* 0x0000065407077816 */ /* 0x010fc80000000048 */
[----:B------:R0:W-:Y:S01]  /*20a00*/  SYNCS.ARRIVE.TRANS64.RED.A1T0 RZ, [R7+URZ], RZ ;  /* 0x000000ff07ff79a7 */ /* 0x0001e2000810043f */
[----:B------:R-:W3:Y:S04]  /*20a10*/  LDL.64 R8, [R10+0x38] ;  /* 0x000038000a087983 */ /* 0x000ee80000100a00 */
[----:B------:R-:W4:Y:S04]  /*20a20*/  LD.E R72, desc[UR4][R2.64] ;  /* 0x0000000402487980 */ /* 0x000f28000c101900 */
[----:B0-----:R-:W2:Y:S04]  /*20a30*/  LD.E R7, desc[UR4][R2.64+0x24] ;  /* 0x0000240402077980 */ /* 0x001ea8000c101900 */
[----:B---3--:R-:W3:Y:S01]  /*20a40*/  LD.E.64 R8, desc[UR4][R8.64] ;  /* 0x0000000408087980 */ /* 0x008ee2000c101b00 */
[----:B--2---:R-:W-:-:S13]  /*20a50*/  ISETP.NE.AND P0, PT, R7, 0x1, PT ;  /* 0x000000010700780c */ /* 0x004fda0003f05270 */
[C---:B------:R-:W-:Y:S02]  /*20a60*/  @P0 R2UR UR6, R4.reuse ;  /* 0x00000000040602ca */ /* 0x040fe400000e0000 */
[C---:B------:R-:W-:Y:S02]  /*20a70*/  @P0 R2UR UR7, R5.reuse ;  /* 0x00000000050702ca */ /* 0x040fe400000e0000 */
[C---:B------:R-:W-:Y:S02]  /*20a80*/  R2UR UR14, R4.reuse ;  /* 0x00000000040e72ca */ /* 0x040fe400000e0000 */
[----:B------:R-:W-:Y:S02]  /*20a90*/  R2UR UR15, R5 ;  /* 0x00000000050f72ca */ /* 0x000fe400000e0000 */
[----:B------:R-:W-:-:S07]  /*20aa0*/  R2UR UR10, R4 ;  /* 0x00000000040a72ca */ /* 0x000fce00000e0000 */
[----:B------:R-:W2:Y:S01]  /*20ab0*/  @P0 LD.E R77, desc[UR6][R2.64+0x2c] ;  /* 0x00002c06024d0980 */ /* 0x000ea2000c101900 */
[C---:B------:R-:W-:Y:S02]  /*20ac0*/  R2UR UR6, R4.reuse ;  /* 0x00000000040672ca */ /* 0x040fe400000e0000 */
[C---:B------:R-:W-:Y:S02]  /*20ad0*/  R2UR UR7, R5.reuse ;  /* 0x00000000050772ca */ /* 0x040fe400000e0000 */
[C---:B------:R-:W-:Y:S02]  /*20ae0*/  R2UR UR11, R5.reuse ;  /* 0x00000000050b72ca */ /* 0x040fe400000e0000 */
[C---:B------:R-:W-:Y:S02]  /*20af0*/  R2UR UR8, R4.reuse ;  /* 0x00000000040872ca */ /* 0x040fe400000e0000 */
[----:B------:R-:W-:Y:S02]  /*20b00*/  R2UR UR9, R5 ;  /* 0x00000000050972ca */ /* 0x000fe400000e0000 */
[----:B------:R-:W-:-:S02]  /*20b10*/  R2UR UR12, R4 ;  /* 0x00000000040c72ca */ /* 0x000fc400000e0000 */
[----:B------:R-:W-:-:S05]  /*20b20*/  R2UR UR13, R5 ;  /* 0x00000000050d72ca */ /* 0x000fca00000e0000 */
[----:B------:R-:W2:Y:S04]  /*20b30*/  LD.E R79, desc[UR10][R2.64+0xc] ;  /* 0x00000c0a024f7980 */ /* 0x000ea8000c101900 */
[----:B------:R-:W2:Y:S04]  /*20b40*/  LD.E R80, desc[UR8][R2.64+0x10] ;  /* 0x0000100802507980 */ /* 0x000ea8000c101900 */
[----:B------:R-:W4:Y:S04]  /*20b50*/  LD.E R81, desc[UR12][R2.64+0x14] ;  /* 0x0000140c02517980 */ /* 0x000f28000c101900 */
[----:B---3--:R0:W3:Y:S02]  /*20b60*/  LD.E R76, desc[UR4][R8.64] ;  /* 0x00000004084c7980 */ /* 0x0080e4000c101900 */
[----:B0-----:R-:W-:-:S02]  /*20b70*/  IMAD.MOV.U32 R8, RZ, RZ, R20 ;  /* 0x000000ffff087224 */ /* 0x001fc400078e0014 */
[----:B------:R-:W-:-:S05]  /*20b80*/  IMAD.MOV.U32 R9, RZ, RZ, R23 ;  /* 0x000000ffff097224 */ /* 0x000fca00078e0017 */
[----:B------:R-:W2:Y:S01]  /*20b90*/  LD.E R73, desc[UR4][R8.64] ;  /* 0x0000000408497980 */ /* 0x000ea2000c101900 */
[C---:B------:R-:W-:Y:S02]  /*20ba0*/  @P0 R2UR UR4, R4.reuse ;  /* 0x00000000040402ca */ /* 0x040fe400000e0000 */
[----:B------:R-:W-:Y:S01]  /*20bb0*/  @P0 R2UR UR5, R5 ;  /* 0x00000000050502ca */ /* 0x000fe200000e0000 */
[----:B------:R-:W2:Y:S04]  /*20bc0*/  LD.E R8, desc[UR14][R2.64+0x18] ;  /* 0x0000180e02087980 */ /* 0x000ea8000c101900 */
[----:B------:R-:W2:Y:S08]  /*20bd0*/  LD.E R9, desc[UR6][R2.64+0x4] ;  /* 0x0000040602097980 */ /* 0x000eb0000c101900 */
[----:B------:R-:W2:Y:S01]  /*20be0*/  @P0 LD.E R78, desc[UR4][R2.64+0x28] ;  /* 0x00002804024e0980 */ /* 0x000ea2000c101900 */
[----:B------:R-:W-:-:S02]  /*20bf0*/  R2UR UR4, R4 ;  /* 0x00000000040472ca */ /* 0x000fc400000e0000 */
[----:B------:R-:W-:-:S13]  /*20c00*/  R2UR UR5, R5 ;  /* 0x00000000050572ca */ /* 0x000fda00000e0000 */
[----:B------:R-:W2:Y:S01]  /*20c10*/  LD.E R14, desc[UR4][R2.64+0x8] ;  /* 0x00000804020e7980 */ /* 0x000ea2000c101900 */
[----:B------:R-:W-:Y:S01]  /*20c20*/  BSSY B2, `(.L_x_11231) ;  /* 0x00000af000027945 */ /* 0x000fe20003800000 */
[----:B----4-:R-:W-:Y:S02]  /*20c30*/  IMAD R81, R0, -0x60, R81 ;  /* 0xffffffa000517824 */ /* 0x010fe400078e0251 */
[-C--:B---3--:R-:W-:Y:S01]  /*20c40*/  FMUL.FTZ R20, R24, R76.reuse ;  /* 0x0000004c18147220 */ /* 0x088fe20000410000 */
[-C--:B------:R-:W-:Y:S01]  /*20c50*/  FMUL.FTZ R29, R29, R76.reuse ;  /* 0x0000004c1d1d7220 */ /* 0x080fe20000410000 */
[-C--:B------:R-:W-:Y:S01]  /*20c60*/  FMUL.FTZ R24, R31, R76.reuse ;  /* 0x0000004c1f187220 */ /* 0x080fe20000410000 */
[----:B------:R-:W-:Y:S01]  /*20c70*/  SHF.R.S32.HI R31, RZ, 0x1f, R72 ;  /* 0x0000001fff1f7819 */ /* 0x000fe20000011448 */
[----:B------:R-:W-:Y:S01]  /*20c80*/  FMUL.FTZ R21, R30, R76 ;  /* 0x0000004c1e157220 */ /* 0x000fe20000410000 */
[----:B------:R0:W1:Y:S02]  /*20c90*/  MUFU.TANH R84, R29 ;  /* 0x0000001d00547308 */ /* 0x0000640000002400 */
[----:B------:R-:W-:Y:S01]  /*20ca0*/  LEA.HI R30, R31, R72, RZ, 0x7 ;  /* 0x000000481f1e7211 */ /* 0x000fe200078f38ff */
[-C--:B------:R-:W-:Y:S01]  /*20cb0*/  FMUL.FTZ R33, R33, R76.reuse ;  /* 0x0000004c21217220 */ /* 0x080fe20000410000 */
[----:B0-----:R-:W-:-:S04]  /*20cc0*/  FMUL.FTZ R29, R45, R76 ;  /* 0x0000004c2d1d7220 */ /* 0x001fc80000410000 */
[----:B------:R0:W3:Y:S01]  /*20cd0*/  MUFU.TANH R90, R29 ;  /* 0x0000001d005a7308 */ /* 0x0000e20000002400 */
[----:B------:R-:W-:Y:S01]  /*20ce0*/  FMUL.FTZ R36, R36, R76 ;  /* 0x0000004c24247220 */ /* 0x000fe20000410000 */
[----:B0-----:R-:W-:-:S06]  /*20cf0*/  LOP3.LUT R29, R30, 0xffffff80, RZ, 0xc0, !PT ;  /* 0xffffff801e1d7812 */ /* 0x001fcc00078ec0ff */
[----:B------:R0:W4:Y:S01]  /*20d00*/  MUFU.TANH R86, R33 ;  /* 0x0000002100567308 */ /* 0x0001220000002400 */
[-C--:B------:R-:W-:Y:S01]  /*20d10*/  FMUL.FTZ R37, R37, R76.reuse ;  /* 0x0000004c25257220 */ /* 0x080fe20000410000 */
[----:B------:R-:W-:Y:S01]  /*20d20*/  FMUL.FTZ R32, R32, R76 ;  /* 0x0000004c20207220 */ /* 0x000fe20000410000 */
[----:B0-----:R-:W-:-:S05]  /*20d30*/  IMAD.IADD R33, R72, 0x1, -R29 ;  /* 0x0000000148217824 */ /* 0x001fca00078e0a1d */
[----:B------:R0:W1:Y:S01]  /*20d40*/  MUFU.TANH R87, R36 ;  /* 0x0000002400577308 */ /* 0x0000620000002400 */
[-C--:B------:R-:W-:Y:S01]  /*20d50*/  FMUL.FTZ R28, R28, R76.reuse ;  /* 0x0000004c1c1c7220 */ /* 0x080fe20000410000 */
[-C--:B------:R-:W-:Y:S01]  /*20d60*/  FMUL.FTZ R15, R27, R76.reuse ;  /* 0x0000004c1b0f7220 */ /* 0x080fe20000410000 */
[----:B------:R-:W-:Y:S01]  /*20d70*/  FMUL.FTZ R41, R41, R76 ;  /* 0x0000004c29297220 */ /* 0x000fe20000410000 */
[----:B0-----:R-:W-:-:S04]  /*20d80*/  SHF.R.S32.HI R36, RZ, 0x1f, R33 ;  /* 0x0000001fff247819 */ /* 0x001fc80000011421 */
[----:B------:R0:W1:Y:S01]  /*20d90*/  MUFU.TANH R88, R37 ;  /* 0x0000002500587308 */ /* 0x0000620000002400 */
[----:B------:R-:W-:-:S07]  /*20da0*/  FMUL.FTZ R27, R35, R76 ;  /* 0x0000004c231b7220 */ /* 0x000fce0000410000 */
[----:B------:R3:W1:Y:S01]  /*20db0*/  MUFU.TANH R85, R32 ;  /* 0x0000002000557308 */ /* 0x0006620000002400 */
[----:B0-----:R-:W-:-:S04]  /*20dc0*/  LEA.HI R37, R36, R33, RZ, 0x2 ;  /* 0x0000002124257211 */ /* 0x001fc800078f10ff */
[----:B------:R-:W-:-:S03]  /*20dd0*/  SHF.R.S32.HI R35, RZ, 0x1f, R37 ;  /* 0x0000001fff237819 */ /* 0x000fc60000011425 */
[----:B------:R0:W1:Y:S01]  /*20de0*/  MUFU.TANH R83, R28 ;  /* 0x0000001c00537308 */ /* 0x0000620000002400 */
[----:B---3--:R-:W-:Y:S01]  /*20df0*/  FMUL.FTZ R32, R39, R76 ;  /* 0x0000004c27207220 */ /* 0x008fe20000410000 */
[----:B------:R-:W-:Y:S01]  /*20e00*/  LEA.HI R39, R31, R72, RZ, 0x2 ;  /* 0x000000481f277211 */ /* 0x000fe200078f10ff */
[----:B0-----:R-:W-:Y:S01]  /*20e10*/  FMUL.FTZ R28, R38, R76 ;  /* 0x0000004c261c7220 */ /* 0x001fe20000410000 */
[----:B------:R-:W-:-:S04]  /*20e20*/  SHF.R.S32.HI R38, RZ, 0x2, R37 ;  /* 0x00000002ff267819 */ /* 0x000fc80000011425 */
[----:B------:R0:W3:Y:S01]  /*20e30*/  MUFU.TANH R89, R41 ;  /* 0x0000002900597308 */ /* 0x0000e20000002400 */
[----:B------:R-:W-:Y:S02]  /*20e40*/  LEA.HI R36, R36, R33, RZ, 0x5 ;  /* 0x0000002124247211 */ /* 0x000fe400078f28ff */
[----:B0-----:R-:W-:Y:S02]  /*20e50*/  LOP3.LUT R41, R39, 0xfffffffc, RZ, 0xc0, !PT ;  /* 0xfffffffc27297812 */ /* 0x001fe400078ec0ff */
[----:B------:R-:W-:Y:S02]  /*20e60*/  LEA.HI R39, R35, R38, RZ, 0x3 ;  /* 0x0000002623277211 */ /* 0x000fe400078f18ff */
[----:B------:R-:W-:Y:S01]  /*20e70*/  SHF.R.S32.HI R35, RZ, 0x7, R30 ;  /* 0x00000007ff237819 */ /* 0x000fe2000001141e */
[----:B------:R-:W-:Y:S01]  /*20e80*/  IMAD.IADD R41, R72, 0x1, -R41 ;  /* 0x0000000148297824 */ /* 0x000fe200078e0a29 */
[----:B------:R-:W-:Y:S02]  /*20e90*/  LOP3.LUT R39, R39, 0xfffffff8, RZ, 0xc0, !PT ;  /* 0xfffffff827277812 */ /* 0x000fe400078ec0ff */
[----:B------:R-:W-:-:S02]  /*20ea0*/  LEA.HI R30, R30, R35, RZ, 0x1 ;  /* 0x000000231e1e7211 */ /* 0x000fc400078f08ff */
[----:B------:R-:W-:Y:S01]  /*20eb0*/  SHF.R.S32.HI R36, RZ, 0x5, R36 ;  /* 0x00000005ff247819 */ /* 0x000fe20000011424 */
[----:B------:R-:W-:Y:S01]  /*20ec0*/  IMAD.IADD R39, R38, 0x1, -R39 ;  /* 0x0000000126277824 */ /* 0x000fe200078e0a27 */
[----:B------:R-:W-:Y:S02]  /*20ed0*/  LOP3.LUT R30, R30, 0x3fffffe, RZ, 0xc0, !PT ;  /* 0x03fffffe1e1e7812 */ /* 0x000fe400078ec0ff */
[----:B------:R-:W-:Y:S01]  /*20ee0*/  LEA.HI R38, R41, R41, RZ, 0x1 ;  /* 0x0000002929267211 */ /* 0x000fe200078f08ff */
[----:B--2---:R-:W-:Y:S02]  /*20ef0*/  IMAD R36, R73, 0x8, R36 ;  /* 0x0000000849247824 */ /* 0x004fe400078e0224 */
[----:B------:R-:W-:Y:S01]  /*20f00*/  FMUL.FTZ R25, R25, R76 ;  /* 0x0000004c19197220 */ /* 0x000fe20000410000 */
[----:B------:R-:W-:Y:S01]  /*20f10*/  IMAD.IADD R30, R35, 0x1, -R30 ;  /* 0x00000001231e7824 */ /* 0x000fe200078e0a1e */
[----:B------:R-:W-:Y:S01]  /*20f20*/  LOP3.LUT R38, R38, 0x1ffffffe, RZ, 0xc0, !PT ;  /* 0x1ffffffe26267812 */ /* 0x000fe200078ec0ff */
[----:B------:R-:W-:Y:S01]  /*20f30*/  IMAD.U32 R39, R36, 0x10, R39 ;  /* 0x0000001024277824 */ /* 0x000fe200078e0027 */
[----:B------:R0:W2:Y:S03]  /*20f40*/  MUFU.TANH R82, R25 ;  /* 0x0000001900527308 */ /* 0x0000a60000002400 */
[----:B------:R-:W-:-:S02]  /*20f50*/  IMAD.IADD R38, R41, 0x1, -R38 ;  /* 0x0000000129267824 */ /* 0x000fc400078e0a26 */
[----:B------:R-:W-:Y:S02]  /*20f60*/  IMAD R39, R30, 0x40, R39 ;  /* 0x000000401e277824 */ /* 0x000fe400078e0227 */
[-C--:B0-----:R-:W-:Y:S01]  /*20f70*/  FMUL.FTZ R25, R44, R76.reuse ;  /* 0x0000004c2c197220 */ /* 0x081fe20000410000 */
[----:B------:R-:W-:Y:S01]  /*20f80*/  FMUL.FTZ R44, R47, R76 ;  /* 0x0000004c2f2c7220 */ /* 0x000fe20000410000 */
[----:B------:R-:W-:-:S04]  /*20f90*/  IMAD R47, R38, 0x8, R39 ;  /* 0x00000008262f7824 */ /* 0x000fc800078e0227 */
[----:B------:R-:W-:-:S05]  /*20fa0*/  @P0 IMAD.HI.U32 R78, R47, R78, RZ ;  /* 0x0000004e2f4e0227 */ /* 0x000fca00078e00ff */
[----:B------:R-:W-:Y:S01]  /*20fb0*/  @P0 SHF.R.U32.HI R47, RZ, R77, R78 ;  /* 0x0000004dff2f0219 */ /* 0x000fe2000001164e */
[-C--:B------:R-:W-:Y:S01]  /*20fc0*/  FMUL.FTZ R7, R26, R76.reuse ;  /* 0x0000004c1a077220 */ /* 0x080fe20000410000 */
[----:B------:R-:W-:Y:S01]  /*20fd0*/  LOP3.LUT R30, R37, 0x7ffffffc, RZ, 0xc0, !PT ;  /* 0x7ffffffc251e7812 */ /* 0x000fe200078ec0ff */
[-C--:B------:R-:W-:Y:S02]  /*20fe0*/  FMUL.FTZ R26, R34, R76.reuse ;  /* 0x0000004c221a7220 */ /* 0x080fe40000410000 */
[----:B------:R-:W0:Y:S01]  /*20ff0*/  SHFL.IDX PT, R35, R47, RZ, 0x1c1f ;  /* 0x001c1fff2f237589 */ /* 0x000e2200000e0000 */
[----:B------:R-:W-:Y:S02]  /*21000*/  IMAD.MOV.U32 R37, RZ, RZ, -0x60 ;  /* 0xffffffa0ff257424 */ /* 0x000fe400078e00ff */
[-C--:B------:R-:W-:Y:S01]  /*21010*/  FMUL.FTZ R34, R42, R76.reuse ;  /* 0x0000004c2a227220 */ /* 0x080fe20000410000 */
[-C--:B------:R-:W-:Y:S01]  /*21020*/  FMUL.FTZ R42, R43, R76.reuse ;  /* 0x0000004c2b2a7220 */ /* 0x080fe20000410000 */
[----:B------:R-:W-:Y:S01]  /*21030*/  IMAD.IADD R30, R33, 0x1, -R30 ;  /* 0x00000001211e7824 */ /* 0x000fe200078e0a1e */
        /* <DEDUP_REMOVED lines=10> */
[-C--:B----4-:R-:W-:Y:S01]  /*210e0*/  FMUL.FTZ R25, R59, R76.reuse ;  /* 0x0000004c3b197220 */ /* 0x090fe20000410000 */
[-C--:B------:R-:W-:Y:S01]  /*210f0*/  FMUL.FTZ R60, R60, R76.reuse ;  /* 0x0000004c3c3c7220 */ /* 0x080fe20000410000 */
[-C--:B------:R-:W-:Y:S01]  /*21100*/  FMUL.FTZ R29, R62, R76.reuse ;  /* 0x0000004c3e1d7220 */ /* 0x080fe20000410000 */
[-C--:B------:R-:W-:Y:S01]  /*21110*/  FMUL.FTZ R31, R63, R76.reuse ;  /* 0x0000004c3f1f7220 */ /* 0x080fe20000410000 */
[-C--:B------:R-:W-:Y:S01]  /*21120*/  FMUL.FTZ R64, R64, R76.reuse ;  /* 0x0000004c40407220 */ /* 0x080fe20000410000 */
[-C--:B------:R-:W-:Y:S01]  /*21130*/  FMUL.FTZ R72, R66, R76.reuse ;  /* 0x0000004c42487220 */ /* 0x080fe20000410000 */
[-C--:B------:R-:W-:Y:S01]  /*21140*/  FMUL.FTZ R73, R67, R76.reuse ;  /* 0x0000004c43497220 */ /* 0x080fe20000410000 */
[----:B------:R-:W-:Y:S01]  /*21150*/  FMUL.FTZ R69, R69, R76 ;  /* 0x0000004c45457220 */ /* 0x000fe20000410000 */
[----:B------:R-:W-:-:S02]  /*21160*/  IMAD R33, R0, R37, 0x1 ;  /* 0x0000000100217424 */ /* 0x000fc400078e0225 */
        /* <DEDUP_REMOVED lines=9> */
[----:B------:R-:W-:Y:S01]  /*21200*/  ISETP.GE.AND P1, PT, R8, 0x1, PT ;  /* 0x000000010800780c */ /* 0x000fe20003f26270 */
[----:B------:R-:W-:Y:S01]  /*21210*/  IMAD R30, R30, -0x2, R33 ;  /* 0xfffffffe1e1e7824 */ /* 0x000fe200078e0221 */
[----:B------:R-:W4:Y:S01]  /*21220*/  MUFU.TANH R20, R20 ;  /* 0x0000001400147308 */ /* 0x000f220000002400 */
[----:B------:R-:W-:-:S03]  /*21230*/  LOP3.LUT R36, RZ, R79, RZ, 0x33, !PT ;  /* 0x0000004fff247212 */ /* 0x000fc600078e33ff */
[----:B------:R-:W-:-:S04]  /*21240*/  IADD3 R33, -R9, R30, R14 ;  /* 0x0000001e09217210 */ /* 0x000fc80007ffe10e */
        /* <DEDUP_REMOVED lines=21> */
[----:B------:R0:W0:Y:S08]  /*213a0*/  MUFU.TANH R54, R56 ;  /* 0x0000003800367308 */ /* 0x0000300000002400 */
[----:B------:R0:W0:Y:S08]  /*213b0*/  MUFU.TANH R91, R57 ;  /* 0x00000039005b7308 */ /* 0x0000300000002400 */
[----:B------:R0:W0:Y:S08]  /*213c0*/  MUFU.TANH R92, R58 ;  /* 0x0000003a005c7308 */ /* 0x0000300000002400 */
[----:B------:R-:W0:Y:S08]  /*213d0*/  MUFU.TANH R25, R25 ;  /* 0x0000001900197308 */ /* 0x000e300000002400 */
[----:B------:R-:W0:Y:S08]  /*213e0*/  MUFU.TANH R60, R60 ;  /* 0x0000003c003c7308 */ /* 0x000e300000002400 */
[----:B------:R0:W0:Y:S08]  /*213f0*/  MUFU.TANH R93, R61 ;  /* 0x0000003d005d7308 */ /* 0x0000300000002400 */
[----:B------:R-:W0:Y:S08]  /*21400*/  MUFU.TANH R29, R29 ;  /* 0x0000001d001d7308 */ /* 0x000e300000002400 */
[----:B------:R-:W0:Y:S08]  /*21410*/  MUFU.TANH R31, R31 ;  /* 0x0000001f001f7308 */ /* 0x000e300000002400 */
[----:B------:R-:W0:Y:S08]  /*21420*/  MUFU.TANH R64, R64 ;  /* 0x0000004000407308 */ /* 0x000e300000002400 */
[----:B------:R0:W0:Y:S08]  /*21430*/  MUFU.TANH R94, R65 ;  /* 0x00000041005e7308 */ /* 0x0000300000002400 */
[----:B------:R-:W0:Y:S08]  /*21440*/  MUFU.TANH R72, R72 ;  /* 0x0000004800487308 */ /* 0x000e300000002400 */
[----:B------:R-:W0:Y:S08]  /*21450*/  MUFU.TANH R73, R73 ;  /* 0x0000004900497308 */ /* 0x000e300000002400 */
[----:B------:R0:W0:Y:S08]  /*21460*/  MUFU.TANH R77, R68 ;  /* 0x00000044004d7308 */ /* 0x0000300000002400 */
[----:B------:R-:W0:Y:S08]  /*21470*/  MUFU.TANH R69, R69 ;  /* 0x0000004500457308 */ /* 0x000e300000002400 */
[----:B------:R0:W1:Y:S08]  /*21480*/  MUFU.TANH R78, R70 ;  /* 0x00000046004e7308 */ /* 0x0000700000002400 */
[----:B------:R1:W1:Y:S01]  /*21490*/  MUFU.TANH R95, R71 ;  /* 0x00000047005f7308 */ /* 0x0002620000002400 */
[----:B------:R-:W-:-:S02]  /*214a0*/  IMAD.IADD R80, R33, 0x1, R80 ;  /* 0x0000000121507824 */ /* 0x000fc400078e0250 */
[----:B------:R-:W-:Y:S02]  /*214b0*/  IMAD.IADD R76, R33, 0x1, R36 ;  /* 0x00000001214c7824 */ /* 0x000fe400078e0224 */
        /* <DEDUP_REMOVED lines=20> */
.L_x_11236:
[----:B------:R-:W-:Y:S05]  /*21600*/  BSYNC B4 ;  /* 0x0000000000047941 */ /* 0x000fea0003800000 */
.L_x_11235:
[----:B------:R-:W-:Y:S01]  /*21610*/  LOP3.LUT R33, RZ, R33, RZ, 0x33, !PT ;  /* 0x00000021ff217212 */ /* 0x000fe200078e33ff */
[----:B------:R-:W-:Y:S06]  /*21620*/  BRA `(.L_x_11237) ;  /* 0x0000000000287947 */ /* 0x000fec0003800000 */
.L_x_11234:
        /* <DEDUP_REMOVED lines=10> */
.L_x_11237:
[----:B------:R-:W-:Y:S05]  /*216d0*/  BSYNC B3 ;  /* 0x0000000000037941 */ /* 0x000fea0003800000 */
.L_x_11233:
[----:B------:R-:W-:-:S05]  /*216e0*/  IMAD R33, R8, R33, R79 ;  /* 0x0000002108217224 */ /* 0x000fca00078e024f */
[----:B------:R-:W-:Y:S02]  /*216f0*/  VIMNMX R38, R38, R33, !PT ;  /* 0x0000002126267248 */ /* 0x000fe40007fe0100 */
[----:B------:R-:W-:-:S07]  /*21700*/  VIADDMNMX R63, R33, R8, R63, PT ;  /* 0x00000008213f7246 */ /* 0x000fce000380013f */
.L_x_11232:
[----:B------:R-:W-:Y:S05]  /*21710*/  BSYNC B2 ;  /* 0x0000000000027941 */ /* 0x000fea0003800000 */
.L_x_11231:
        /* <DEDUP_REMOVED lines=9> */
[----:B-1----:R-:W-:Y:S02]  /*217b0*/  FSEL R67, R83, -INF , !P2 ;  /* 0xff80000053437808 */ /* 0x002fe40005000000 */
        /* <DEDUP_REMOVED lines=106> */
[----:B------:R-:W-:Y:S01]  /*21e60*/  FSEL R38, R69, -INF , !P6 ;  /* 0xff80000045267808 */ /* 0x000fe20007000000 */
[----:B------:R-:W-:Y:S01]  /*21e70*/  IMAD.IADD R69, R80, 0x1, R47 ;  /* 0x0000000150457824 */ /* 0x000fe200078e022f */
        /* <DEDUP_REMOVED lines=18> */
.L_x_11243:
[----:B------:R-:W-:Y:S05]  /*21fa0*/  BSYNC B4 ;  /* 0x0000000000047941 */ /* 0x000fea0003800000 */
.L_x_11242:
[----:B------:R-:W-:Y:S01]  /*21fb0*/  LOP3.LUT R9, RZ, R9, RZ, 0x33, !PT ;  /* 0x00000009ff097212 */ /* 0x000fe200078e33ff */
[----:B------:R-:W-:Y:S06]  /*21fc0*/  BRA `(.L_x_11244) ;  /* 0x0000000000287947 */ /* 0x000fec0003800000 */
.L_x_11241:
        /* <DEDUP_REMOVED lines=10> */
.L_x_11244:
[----:B------:R-:W-:Y:S05]  /*22070*/  BSYNC B3 ;  /* 0x0000000000037941 */ /* 0x000fea0003800000 */
.L_x_11240:
[----:B------:R-:W-:-:S05]  /*22080*/  IMAD R9, R8, R9, R79 ;  /* 0x0000000908097224 */ /* 0x000fca00078e024f */
[----:B------:R-:W-:Y:S02]  /*22090*/  VIADDMNMX R69, R9, R8, R69, PT ;  /* 0x0000000809457246 */ /* 0x000fe40003800145 */
[----:B------:R-:W-:-:S07]  /*220a0*/  VIMNMX R70, R70, R9, !PT ;  /* 0x0000000946467248 */ /* 0x000fce0007fe0100 */
.L_x_11239:
[----:B------:R-:W-:Y:S05]  /*220b0*/  BSYNC B2 ;  /* 0x0000000000027941 */ /* 0x000fea0003800000 */
.L_x_11238:
[----:B------:R-:W2:Y:S01]  /*220c0*/  LDL.64 R2, [R10+0x40] ;  /* 0x000040000a027983 */ /* 0x000ea20000100a00 */
[----:B------:R-:W-:Y:S02]  /*220d0*/  R2UR UR4, R4 ;  /* 0x00000000040472ca */ /* 0x000fe400000e0000 */
[----:B------:R-:W-:Y:S02]  /*220e0*/  R2UR UR5, R5 ;  /* 0x00000000050572ca */ /* 0x000fe400000e0000 */
[C---:B------:R-:W-:Y:S02]  /*220f0*/  ISETP.GT.AND P0, PT, R70.reuse, 0x1, !P0 ;  /* 0x000000014600780c */ /* 0x040fe40004704270 */
[----:B------:R-:W-:Y:S02]  /*22100*/  ISETP.GT.AND P1, PT, R70, 0x8, !P1 ;  /* 0x000000084600780c */ /* 0x000fe40004f24270 */
[C---:B------:R-:W-:Y:S02]  /*22110*/  ISETP.LT.OR P0, PT, R69.reuse, 0x2, P0 ;  /* 0x000000024500780c */ /* 0x040fe40000701670 */
[----:B------:R-:W-:-:S02]  /*22120*/  ISETP.LT.OR P1, PT, R69, 0x9, P1 ;  /* 0x000000094500780c */ /* 0x000fc40000f21670 */
[----:B------:R-:W-:Y:S02]  /*22130*/  FSEL R63, R15, -INF , !P0 ;  /* 0xff8000000f3f7808 */ /* 0x000fe40004000000 */
[----:B------:R-:W-:Y:S02]  /*22140*/  ISETP.NE.AND P0, PT, R71, RZ, PT ;  /* 0x000000ff4700720c */ /* 0x000fe40003f05270 */
[----:B------:R-:W-:Y:S02]  /*22150*/  FSEL R64, R21, -INF , !P1 ;  /* 0xff80000015407808 */ /* 0x000fe40004800000 */
[----:B------:R-:W-:Y:S02]  /*22160*/  ISETP.GT.AND P0, PT, R70, 0x9, !P0 ;  /* 0x000000094600780c */ /* 0x000fe40004704270 */
[----:B------:R-:W-:Y:S02]  /*22170*/  ISETP.NE.AND P1, PT, R84, RZ, PT ;  /* 0x000000ff5400720c */ /* 0x000fe40003f25270 */
[----:B------:R-:W-:-:S02]  /*22180*/  ISETP.LT.OR P0, PT, R69, 0xa, P0 ;  /* 0x0000000a4500780c */ /* 0x000fc40000701670 */
[----:B------:R-:W-:Y:S02]  /*22190*/  ISETP.NE.AND P6, PT, R85, RZ, PT ;  /* 0x000000ff5500720c */ /* 0x000fe40003fc5270 */
        /* <DEDUP_REMOVED lines=55> */
[----:B------:R-:W-:-:S04]  /*22510*/  ISETP.LT.OR P0, PT, R69, 0x1, P0 ;  /* 0x000000014500780c */ /* 0x000fc80000701670 */
[----:B------:R-:W-:Y:S02]  /*22520*/  FSEL R74, R7, -INF , !P0 ;  /* 0xff800000074a7808 */ /* 0x000fe40004000000 */
[----:B------:R-:W-:Y:S01]  /*22530*/  ISETP.NE.AND P0, PT, R100, RZ, PT ;  /* 0x000000ff6400720c */ /* 0x000fe20003f05270 */
[----:B--2---:R-:W2:Y:S03]  /*22540*/  LD.E.64 R8, desc[UR4][R2.64] ;  /* 0x0000000402087980 */ /* 0x004ea6000c101b00 */
[C---:B------:R-:W-:Y:S02]  /*22550*/  ISETP.GT.AND P0, PT, R70.reuse, 0x41, !P0 ;  /* 0x000000414600780c */ /* 0x040fe40004704270 */
[----:B------:R-:W-:Y:S02]  /*22560*/  ISETP.GT.AND P1, PT, R70, 0x48, !P1 ;  /* 0x000000484600780c */ /* 0x000fe40004f24270 */
[----:B------:R-:W-:-:S02]  /*22570*/  ISETP.LT.OR P0, PT, R69, 0x42, P0 ;  /* 0x000000424500780c */ /* 0x000fc40000701670 */
[C---:B------:R-:W-:Y:S02]  /*22580*/  ISETP.GT.AND P2, PT, R70.reuse, 0x49, !P2 ;  /* 0x000000494600780c */ /* 0x040fe40005744270 */
[C---:B------:R-:W-:Y:S02]  /*22590*/  ISETP.GT.AND P3, PT, R70.reuse, 0x50, !P3 ;  /* 0x000000504600780c */ /* 0x040fe40005f64270 */
[C---:B------:R-:W-:Y:S02]  /*225a0*/  ISETP.GT.AND P4, PT, R70.reuse, 0x51, !P4 ;  /* 0x000000514600780c */ /* 0x040fe40006784270 */
[C---:B------:R-:W-:Y:S02]  /*225b0*/  ISETP.GT.AND P5, PT, R70.reuse, 0x58, !P5 ;  /* 0x000000584600780c */ /* 0x040fe40006fa4270 */
[----:B------:R-:W-:Y:S02]  /*225c0*/  ISETP.GT.AND P6, PT, R70, 0x59, !P6 ;  /* 0x000000594600780c */ /* 0x000fe400077c4270 */
[----:B------:R-:W-:-:S02]  /*225d0*/  ISETP.LT.OR P1, PT, R69, 0x49, P1 ;  /* 0x000000494500780c */ /* 0x000fc40000f21670 */
[----:B------:R-:W-:Y:S02]  /*225e0*/  FSEL R70, R25, -INF , !P0 ;  /* 0xff80000019467808 */ /* 0x000fe40004000000 */
[----:B------:R-:W-:Y:S02]  /*225f0*/  ISETP.LT.OR P2, PT, R69, 0x4a, P2 ;  /* 0x0000004a4500780c */ /* 0x000fe40001741670 */
[----:B------:R-:W-:Y:S02]  /*22600*/  FSEL R71, R29, -INF , !P1 ;  /* 0xff8000001d477808 */ /* 0x000fe40004800000 */
[----:B------:R-:W-:Y:S02]  /*22610*/  ISETP.LT.OR P3, PT, R69, 0x51, P3 ;  /* 0x000000514500780c */ /* 0x000fe40001f61670 */
[----:B------:R-:W-:Y:S02]  /*22620*/  FSEL R75, R31, -INF , !P2 ;  /* 0xff8000001f4b7808 */ /* 0x000fe40005000000 */
[----:B------:R-:W-:-:S02]  /*22630*/  ISETP.LT.OR P4, PT, R69, 0x52, P4 ;  /* 0x000000524500780c */ /* 0x000fc40002781670 */
[----:B------:R-:W-:Y:S02]  /*22640*/  FSEL R72, R72, -INF , !P3 ;  /* 0xff80000048487808 */ /* 0x000fe40005800000 */
[----:B------:R-:W-:Y:S02]  /*22650*/  ISETP.LT.OR P5, PT, R69, 0x59, P5 ;  /* 0x000000594500780c */ /* 0x000fe40002fa1670 */
[----:B------:R-:W-:Y:S02]  /*22660*/  FSEL R51, R73, -INF , !P4 ;  /* 0xff80000049337808 */ /* 0x000fe40006000000 */
[----:B------:R-:W-:Y:S02]  /*22670*/  ISETP.LT.OR P6, PT, R69, 0x5a, P6 ;  /* 0x0000005a4500780c */ /* 0x000fe400037c1670 */
[----:B------:R-:W-:Y:S02]  /*22680*/  FSEL R45, R78, -INF , !P5 ;  /* 0xff8000004e2d7808 */ /* 0x000fe40006800000 */
[----:B------:R-:W-:Y:S01]  /*22690*/  R2UR UR6, R4 ;  /* 0x00000000040672ca */ /* 0x000fe200000e0000 */
[----:B------:R-:W3:Y:S01]  /*226a0*/  LD.E R78, desc[UR4][R2.64+0x20] ;  /* 0x00002004024e7980 */ /* 0x000ee2000c101900 */
[----:B------:R-:W-:-:S13]  /*226b0*/  R2UR UR7, R5 ;  /* 0x00000000050772ca */ /* 0x000fda00000e0000 */
[----:B------:R-:W4:Y:S01]  /*226c0*/  LD.E R27, desc[UR6][R2.64+0x14] ;  /* 0x00001406021b7980 */ /* 0x000f22000c101900 */
        /* <DEDUP_REMOVED lines=46> */
[----:B------:R-:W-:Y:S02]  /*229b0*/  FSEL R44, R95, -INF , !P6 ;  /* 0xff8000005f2c7808 */ /* 0x000fe40007000000 */
[----:B------:R-:W-:Y:S01]  /*229c0*/  FMNMX.FTZ R7, R45, R14, !PT ;  /* 0x0000000e2d077209 */ /* 0x000fe20007810000 */
[----:B------:R-:W0:Y:S03]  /*229d0*/  SHFL.BFLY PT, R15, R76, 0x2, 0x1f ;  /* 0x0c401f004c0f7f89 */ /* 0x000e2600000e0000 */
[----:B------:R-:W-:-:S05]  /*229e0*/  FMNMX.FTZ R77, R44, R7, !PT ;  /* 0x000000072c4d7209 */ /* 0x000fca0007810000 */
[----:B------:R1:W-:Y:S04]  /*229f0*/  ST.E.64 desc[UR4][R2.64], R76 ;  /* 0x0000004c02007985 */ /* 0x0003e8000c101b04 */
[----:B------:R-:W2:Y:S01]  /*22a00*/  LD.E R21, desc[UR6][R2.64+0x4] ;  /* 0x0000040602157980 */ /* 0x000ea2000c101900 */
[----:B0-----:R-:W-:-:S03]  /*22a10*/  FMNMX.FTZ R15, R76, R15, !PT ;  /* 0x0000000f4c0f7209 */ /* 0x001fc60007810000 */
[----:B-1----:R-:W4:Y:S04]  /*22a20*/  LD.E R76, desc[UR4][R2.64+0x10] ;  /* 0x00001004024c7980 */ /* 0x002f28000c101900 */
[----:B------:R-:W0:Y:S02]  /*22a30*/  SHFL.BFLY PT, R14, R15, 0x1, 0x1f ;  /* 0x0c201f000f0e7f89 */ /* 0x000e2400000e0000 */
[----:B0-----:R-:W-:-:S05]  /*22a40*/  FMNMX.FTZ R7, R15, R14, !PT ;  /* 0x0000000e0f077209 */ /* 0x001fca0007810000 */
[----:B------:R-:W-:Y:S04]  /*22a50*/  ST.E desc[UR4][R2.64], R7 ;  /* 0x0000000702007985 */ /* 0x000fe8000c101904 */
[----:B------:R-:W3:Y:S01]  /*22a60*/  LD.E R25, desc[UR6][R2.64] ;  /* 0x0000000602197980 */ /* 0x000ee2000c101900 */
[----:B------:R-:W-:Y:S02]  /*22a70*/  R2UR UR8, R4 ;  /* 0x00000000040872ca */ /* 0x000fe400000e0000 */
[----:B------:R-:W-:Y:S01]  /*22a80*/  R2UR UR9, R5 ;  /* 0x00000000050972ca */ /* 0x000fe200000e0000 */
[----:B--2---:R-:W0:Y:S02]  /*22a90*/  SHFL.BFLY PT, R14, R21, 0x2, 0x1f ;  /* 0x0c401f00150e7f89 */ /* 0x004e2400000e0000 */
[----:B0-----:R-:W-:-:S05]  /*22aa0*/  FMNMX.FTZ R14, R14, R21, !PT ;  /* 0x000000150e0e7209 */ /* 0x001fca0007810000 */
[----:B------:R-:W0:Y:S01]  /*22ab0*/  SHFL.BFLY PT, R15, R14, 0x1, 0x1f ;  /* 0x0c201f000e0f7f89 */ /* 0x000e2200000e0000 */
[C---:B---3--:R-:W-:Y:S02]  /*22ac0*/  FSETP.NEU.FTZ.AND P0, PT, R25.reuse, -INF , PT ;  /* 0xff8000001900780b */ /* 0x048fe40003f1d000 */
[----:B0-----:R-:W-:Y:S02]  /*22ad0*/  FMNMX.FTZ R15, R14, R15, !PT ;  /* 0x0000000f0e0f7209 */ /* 0x001fe40007810000 */
[----:B------:R-:W-:Y:S02]  /*22ae0*/  FSEL R7, R25, RZ, P0 ;  /* 0x000000ff19077208 */ /* 0x000fe40000000000 */
[----:B------:R-:W-:-:S03]  /*22af0*/  FSETP.NEU.FTZ.AND P0, PT, R15, -INF , PT ;  /* 0xff8000000f00780b */ /* 0x000fc60003f1d000 */
[----:B------:R-:W-:Y:S01]  /*22b00*/  FADD.FTZ R7, R8, -R7 ;  /* 0x8000000708077221 */ /* 0x000fe20000010000 */
[----:B------:R-:W-:-:S03]  /*22b10*/  FSEL R8, R15, RZ, P0 ;  /* 0x000000ff0f087208 */ /* 0x000fc60000000000 */
[----:B------:R-:W-:Y:S02]  /*22b20*/  FMUL.FTZ R7, R7, R78 ;  /* 0x0000004e07077220 */ /* 0x000fe40000410000 */
[----:B------:R-:W-:-:S04]  /*22b30*/  FADD.FTZ R9, R9, -R8 ;  /* 0x8000000809097221 */ /* 0x000fc80000010000 */
[----:B------:R-:W-:Y:S01]  /*22b40*/  FMUL.FTZ R78, R78, R9 ;  /* 0x000000094e4e7220 */ /* 0x000fe20000410000 */
[----:B------:R-:W4:Y:S08]  /*22b50*/  MUFU.EX2 R7, R7 ;  /* 0x0000000700077308 */ /* 0x000f300000000800 */
[----:B------:R-:W0:Y:S01]  /*22b60*/  MUFU.EX2 R14, R78 ;  /* 0x0000004e000e7308 */ /* 0x000e220000000800 */
[----:B------:R-:W-:Y:S01]  /*22b70*/  ST.E desc[UR4][R2.64+0x4], R15 ;  /* 0x0000040f02007985 */ /* 0x000fe2000c101904 */
[----:B----4-:R-:W-:Y:S01]  /*22b80*/  FMUL.FTZ R21, R7, R76 ;  /* 0x0000004c07157220 */ /* 0x010fe20000410000 */
[----:B0-----:R-:W-:-:S04]  /*22b90*/  FMUL.FTZ R25, R14, R27 ;  /* 0x0000001b0e197220 */ /* 0x001fc80000410000 */
[----:B------:R-:W-:Y:S04]  /*22ba0*/  ST.E desc[UR6][R2.64+0x10], R21 ;  /* 0x0000101502007985 */ /* 0x000fe8000c101906 */
[----:B------:R0:W-:Y:S04]  /*22bb0*/  ST.E desc[UR8][R2.64+0x14], R25 ;  /* 0x0000141902007985 */ /* 0x0001e8000c101908 */
[----:B------:R-:W2:Y:S04]  /*22bc0*/  LDL.64 R8, [R10+0x40] ;  /* 0x000040000a087983 */ /* 0x000ea80000100a00 */
[----:B--2---:R-:W0:Y:S04]  /*22bd0*/  LD.E R69, desc[UR6][R8.64+0x20] ;  /* 0x0000200608457980 */ /* 0x004e28000c101900 */
[----:B------:R-:W0:Y:S04]  /*22be0*/  LD.E R27, desc[UR4][R8.64] ;  /* 0x00000004081b7980 */ /* 0x000e28000c101900 */
[----:B------:R-:W2:Y:S04]  /*22bf0*/  LD.E R76, desc[UR4][R8.64+0x4] ;  /* 0x00000404084c7980 */ /* 0x000ea8000c101900 */
[----:B------:R-:W3:Y:S04]  /*22c00*/  LD.E R73, desc[UR4][R8.64+0x10] ;  /* 0x0000100408497980 */ /* 0x000ee8000c101900 */
[----:B------:R-:W4:Y:S01]  /*22c10*/  LD.E R78, desc[UR6][R8.64+0x14] ;  /* 0x00001406084e7980 */ /* 0x000f22000c101900 */
[C---:B0-----:R-:W-:Y:S01]  /*22c20*/  FMUL.FTZ R2, R27.reuse, R69 ;  /* 0x000000451b027220 */ /* 0x041fe20000410000 */
[----:B------:R-:W-:Y:S01]  /*22c30*/  FSETP.NEU.FTZ.AND P0, PT, R27, -INF , PT ;  /* 0xff8000001b00780b */ /* 0x000fe20003f1d000 */
[----:B--2---:R-:W-:-:S03]  /*22c40*/  FMUL.FTZ R3, R69, R76 ;  /* 0x0000004c45037220 */ /* 0x004fc60000410000 */
[----:B------:R-:W-:Y:S02]  /*22c50*/  FSEL R2, R2, RZ, P0 ;  /* 0x000000ff02027208 */ /* 0x000fe40000000000 */
[----:B------:R-:W-:-:S04]  /*22c60*/  FSETP.NEU.FTZ.AND P0, PT, R76, -INF , PT ;  /* 0xff8000004c00780b */ /* 0x000fc80003f1d000 */
[----:B------:R-:W-:Y:S01]  /*22c70*/  FSEL R3, R3, RZ, P0 ;  /* 0x000000ff03037208 */ /* 0x000fe20000000000 */
[-CC-:B------:R-:W-:Y:S01]  /*22c80*/  FFMA.FTZ R172, R83, R69.reuse, -R2.reuse ;  /* 0x0000004553ac7223 */ /* 0x180fe20000010802 */
[----:B------:R-:W-:-:S03]  /*22c90*/  FFMA.FTZ R15, R68, R69, -R2 ;  /* 0x00000045440f7223 */ /* 0x000fc60000010802 */
[-CC-:B------:R-:W-:Y:S01]  /*22ca0*/  FFMA.FTZ R173, R74, R69.reuse, -R3.reuse ;  /* 0x000000454aad7223 */ /* 0x180fe20000010803 */
[-CC-:B------:R-:W-:Y:S01]  /*22cb0*/  FFMA.FTZ R170, R30, R69.reuse, -R2.reuse ;  /* 0x000000451eaa7223 */ /* 0x180fe20000010802 */
[-CC-:B------:R-:W-:Y:S01]  /*22cc0*/  FFMA.FTZ R30, R63, R69.reuse, -R3.reuse ;  /* 0x000000453f1e7223 */ /* 0x180fe20000010803 */
[----:B------:R-:W3:Y:S01]  /*22cd0*/  MUFU.EX2 R172, R172 ;  /* 0x000000ac00ac7308 */ /* 0x000ee20000000800 */
[-CC-:B------:R-:W-:Y:S01]  /*22ce0*/  FFMA.FTZ R174, R67, R69.reuse, -R2.reuse ;  /* 0x0000004543ae7223 */ /* 0x180fe20000010802 */
[-C--:B------:R-:W-:Y:S01]  /*22cf0*/  FFMA.FTZ R175, R64, R69.reuse, -R3 ;  /* 0x0000004540af7223 */ /* 0x080fe20000010803 */
[----:B------:R-:W-:-:S05]  /*22d00*/  FFMA.FTZ R166, R41, R69, -R2 ;  /* 0x0000004529a67223 */ /* 0x000fca0000010802 */
[----:B------:R-:W4:Y:S01]  /*22d10*/  MUFU.EX2 R173, R173 ;  /* 0x000000ad00ad7308 */ /* 0x000f220000000800 */
[-CC-:B------:R-:W-:Y:S01]  /*22d20*/  FFMA.FTZ R41, R36, R69.reuse, -R2.reuse ;  /* 0x0000004524297223 */ /* 0x180fe20000010802 */
[-C--:B------:R-:W-:Y:S01]  /*22d30*/  FFMA.FTZ R21, R66, R69.reuse, -R2 ;  /* 0x0000004542157223 */ /* 0x080fe20000010802 */
[----:B------:R-:W-:-:S05]  /*22d40*/  FFMA.FTZ R36, R60, R69, -R3 ;  /* 0x000000453c247223 */ /* 0x000fca0000010803 */
[----:B------:R-:W0:Y:S01]  /*22d50*/  MUFU.EX2 R15, R15 ;  /* 0x0000000f000f7308 */ /* 0x000e220000000800 */
[-C--:B------:R-:W-:Y:S01]  /*22d60*/  FFMA.FTZ R152, R65, R69.reuse, -R2 ;  /* 0x0000004541987223 */ /* 0x080fe20000010802 */
[----:B------:R-:W-:-:S06]  /*22d70*/  FFMA.FTZ R153, R54, R69, -R3 ;  /* 0x0000004536997223 */ /* 0x000fcc0000010803 */
[----:B------:R-:W1:Y:S01]  /*22d80*/  MUFU.EX2 R30, R30 ;  /* 0x0000001e001e7308 */ /* 0x000e620000000800 */
[-CC-:B------:R-:W-:Y:S01]  /*22d90*/  FFMA.FTZ R164, R43, R69.reuse, -R2.reuse ;  /* 0x000000452ba47223 */ /* 0x180fe20000010802 */
[----:B------:R-:W-:-:S06]  /*22da0*/  FFMA.FTZ R43, R38, R69, -R2 ;  /* 0x00000045262b7223 */ /* 0x000fcc0000010802 */
[----:B------:R-:W2:Y:S01]  /*22db0*/  MUFU.EX2 R174, R174 ;  /* 0x000000ae00ae7308 */ /* 0x000ea20000000800 */
[-C--:B------:R-:W-:Y:S01]  /*22dc0*/  FFMA.FTZ R25, R62, R69.reuse, -R2 ;  /* 0x000000453e197223 */ /* 0x080fe20000010802 */
[----:B------:R-:W-:-:S06]  /*22dd0*/  FFMA.FTZ R38, R52, R69, -R3 ;  /* 0x0000004534267223 */ /* 0x000fcc0000010803 */
[----:B------:R-:W2:Y:S01]  /*22de0*/  MUFU.EX2 R175, R175 ;  /* 0x000000af00af7308 */ /* 0x000ea20000000800 */
[-CC-:B------:R-:W-:Y:S01]  /*22df0*/  FFMA.FTZ R154, R61, R69.reuse, -R2.reuse ;  /* 0x000000453d9a7223 */ /* 0x180fe20000010802 */
[-CC-:B------:R-:W-:Y:S01]  /*22e00*/  FFMA.FTZ R27, R59, R69.reuse, -R2.reuse ;  /* 0x000000453b1b7223 */ /* 0x180fe20000010802 */
[-CC-:B------:R-:W-:Y:S01]  /*22e10*/  FFMA.FTZ R156, R58, R69.reuse, -R2.reuse ;  /* 0x000000453a9c7223 */ /* 0x180fe20000010802 */
[-CC-:B------:R-:W-:Y:S01]  /*22e20*/  FFMA.FTZ R29, R57, R69.reuse, -R2.reuse ;  /* 0x00000045391d7223 */ /* 0x180fe20000010802 */
[----:B------:R-:W-:-:S03]  /*22e30*/  FFMA.FTZ R158, R56, R69, -R2 ;  /* 0x00000045389e7223 */ /* 0x000fc60000010802 */
        /* <DEDUP_REMOVED lines=9> */
[-C--:B------:R-:W-:Y:S01]  /*22ed0*/  FFMA.FTZ R168, R40, R69.reuse, -R2 ;  /* 0x0000004528a87223 */ /* 0x080fe20000010802 */
[-C--:B------:R-:W-:Y:S01]  /*22ee0*/  FFMA.FTZ R157, R47, R69.reuse, -R3 ;  /* 0x000000452f9d7223 */ /* 0x080fe20000010803 */
[----:B---3--:R-:W-:Y:S01]  /*22ef0*/  FADD.FTZ R2, R172, R73 ;  /* 0x00000049ac027221 */ /* 0x008fe20000010000 */
[----:B----4-:R-:W-:Y:S02]  /*22f00*/  FADD.FTZ R47, R173, R78 ;  /* 0x0000004ead2f7221 */ /* 0x010fe40000010000 */
[----:B------:R-:W3:Y:S01]  /*22f10*/  MUFU.EX2 R152, R152 ;  /* 0x0000009800987308 */ /* 0x000ee20000000800 */
[----:B------:R-:W-:Y:S01]  /*22f20*/  FFMA.FTZ R155, R50, R69, -R3 ;  /* 0x00000045329b7223 */ /* 0x000fe20000010803 */
[----:B0-----:R-:W-:Y:S01]  /*22f30*/  FADD.FTZ R49, R15, R2 ;  /* 0x000000020f317221 */ /* 0x001fe20000010000 */
[----:B-1----:R-:W-:-:S05]  /*22f40*/  FADD.FTZ R2, R30, R47 ;  /* 0x0000002f1e027221 */ /* 0x002fca0000010000 */
[----:B------:R-:W0:Y:S01]  /*22f50*/  MUFU.EX2 R153, R153 ;  /* 0x0000009900997308 */ /* 0x000e220000000800 */
[-CC-:B------:R-:W-:Y:S01]  /*22f60*/  FFMA.FTZ R40, R48, R69.reuse, -R3.reuse ;  /* 0x0000004530287223 */ /* 0x180fe20000010803 */
[-CC-:B------:R-:W-:Y:S01]  /*22f70*/  FFMA.FTZ R163, R24, R69.reuse, -R3.reuse ;  /* 0x0000004518a37223 */ /* 0x180fe20000010803 */
[----:B------:R-:W-:-:S05]  /*22f80*/  FFMA.FTZ R24, R26, R69, -R3 ;  /* 0x000000451a187223 */ /* 0x000fca0000010803 */
[----:B------:R-:W1:Y:S01]  /*22f90*/  MUFU.EX2 R25, R25 ;  /* 0x0000001900197308 */ /* 0x000e620000000800 */
[----:B--2---:R-:W-:Y:S01]  /*22fa0*/  FADD.FTZ R26, R174, R49 ;  /* 0x00000031ae1a7221 */ /* 0x004fe20000010000 */
[----:B------:R-:W-:-:S06]  /*22fb0*/  FADD.FTZ R47, R175, R2 ;  /* 0x00000002af2f7221 */ /* 0x000fcc0000010000 */
[----:B------:R-:W2:Y:S01]  /*22fc0*/  MUFU.EX2 R38, R38 ;  /* 0x0000002600267308 */ /* 0x000ea20000000800 */
[----:B------:R-:W-:Y:S01]  /*22fd0*/  FADD.FTZ R49, R21, R26 ;  /* 0x0000001a15317221 */ /* 0x000fe20000010000 */
[----:B------:R-:W-:-:S06]  /*22fe0*/  FADD.FTZ R2, R36, R47 ;  /* 0x0000002f24027221 */ /* 0x000fcc0000010000 */
[----:B------:R-:W4:Y:S01]  /*22ff0*/  MUFU.EX2 R154, R154 ;  /* 0x0000009a009a7308 */ /* 0x000f220000000800 */
[----:B------:R-:W-:-:S07]  /*23000*/  FFMA.FTZ R42, R42, R69, -R3 ;  /* 0x000000452a2a7223 */ /* 0x000fce0000010803 */
[----:B------:R-:W4:Y:S01]  /*23010*/  MUFU.EX2 R155, R155 ;  /* 0x0000009b009b7308 */ /* 0x000f220000000800 */
[----:B------:R-:W-:Y:S01]  /*23020*/  FFMA.FTZ R165, R20, R69, -R3 ;  /* 0x0000004514a57223 */ /* 0x000fe20000010803 */
[----:B---3--:R-:W-:Y:S01]  /*23030*/  FADD.FTZ R20, R152, R49 ;  /* 0x0000003198147221 */ /* 0x008fe20000010000 */
[----:B0-----:R-:W-:-:S05]  /*23040*/  FADD.FTZ R47, R153, R2 ;  /* 0x00000002992f7221 */ /* 0x001fca0000010000 */
[----:B------:R-:W0:Y:S01]  /*23050*/  MUFU.EX2 R27, R27 ;  /* 0x0000001b001b7308 */ /* 0x000e220000000800 */
[----:B------:R-:W-:-:S07]  /*23060*/  FFMA.FTZ R159, R46, R69, -R3 ;  /* 0x000000452e9f7223 */ /* 0x000fce0000010803 */
[----:B------:R-:W3:Y:S01]  /*23070*/  MUFU.EX2 R40, R40 ;  /* 0x0000002800287308 */ /* 0x000ee20000000800 */
[----:B-1----:R-:W-:Y:S01]  /*23080*/  FADD.FTZ R49, R25, R20 ;  /* 0x0000001419317221 */ /* 0x002fe20000010000 */
[----:B--2---:R-:W-:-:S06]  /*23090*/  FADD.FTZ R2, R38, R47 ;  /* 0x0000002f26027221 */ /* 0x004fcc0000010000 */
[----:B------:R-:W1:Y:S01]  /*230a0*/  MUFU.EX2 R156, R156 ;  /* 0x0000009c009c7308 */ /* 0x000e620000000800 */
[----:B------:R-:W-:-:S07]  /*230b0*/  FFMA.FTZ R34, R34, R69, -R3 ;  /* 0x0000004522227223 */ /* 0x000fce0000010803 */
[----:B------:R-:W2:Y:S01]  /*230c0*/  MUFU.EX2 R157, R157 ;  /* 0x0000009d009d7308 */ /* 0x000ea20000000800 */
[----:B----4-:R-:W-:Y:S01]  /*230d0*/  FADD.FTZ R26, R154, R49 ;  /* 0x000000319a1a7221 */ /* 0x010fe20000010000 */
[----:B------:R-:W-:-:S06]  /*230e0*/  FADD.FTZ R47, R155, R2 ;  /* 0x000000029b2f7221 */ /* 0x000fcc0000010000 */
[----:B------:R-:W4:Y:S01]  /*230f0*/  MUFU.EX2 R29, R29 ;  /* 0x0000001d001d7308 */ /* 0x000f220000000800 */
[----:B------:R-:W-:-:S07]  /*23100*/  FFMA.FTZ R161, R32, R69, -R3 ;  /* 0x0000004520a17223 */ /* 0x000fce0000010803 */
[----:B------:R-:W4:Y:S01]  /*23110*/  MUFU.EX2 R42, R42 ;  /* 0x0000002a002a7308 */ /* 0x000f220000000800 */
[----:B0-----:R-:W-:Y:S01]  /*23120*/  FADD.FTZ R49, R27, R26 ;  /* 0x0000001a1b317221 */ /* 0x001fe20000010000 */
[----:B---3--:R-:W-:-:S06]  /*23130*/  FADD.FTZ R2, R40, R47 ;  /* 0x0000002f28027221 */ /* 0x008fcc0000010000 */
[----:B------:R-:W0:Y:S01]  /*23140*/  MUFU.EX2 R158, R158 ;  /* 0x0000009e009e7308 */ /* 0x000e220000000800 */
[----:B------:R-:W-:-:S07]  /*23150*/  FFMA.FTZ R28, R28, R69, -R3 ;  /* 0x000000451c1c7223 */ /* 0x000fce0000010803 */
[----:B------:R-:W3:Y:S01]  /*23160*/  MUFU.EX2 R159, R159 ;  /* 0x0000009f009f7308 */ /* 0x000ee20000000800 */
[----:B-1----:R-:W-:Y:S01]  /*23170*/  FADD.FTZ R26, R156, R49 ;  /* 0x000000319c1a7221 */ /* 0x002fe20000010000 */
[----:B--2---:R-:W-:-:S06]  /*23180*/  FADD.FTZ R47, R157, R2 ;  /* 0x000000029d2f7221 */ /* 0x004fcc0000010000 */
[----:B------:R-:W1:Y:S08]  /*23190*/  MUFU.EX2 R31, R31 ;  /* 0x0000001f001f7308 */ /* 0x000e700000000800 */
[----:B------:R-:W2:Y:S01]  /*231a0*/  MUFU.EX2 R34, R34 ;  /* 0x0000002200227308 */ /* 0x000ea20000000800 */
[----:B----4-:R-:W-:Y:S01]  /*231b0*/  FADD.FTZ R49, R29, R26 ;  /* 0x0000001a1d317221 */ /* 0x010fe20000010000 */
[----:B------:R-:W-:-:S06]  /*231c0*/  FADD.FTZ R2, R42, R47 ;  /* 0x0000002f2a027221 */ /* 0x000fcc0000010000 */
[----:B------:R-:W4:Y:S08]  /*231d0*/  MUFU.EX2 R160, R160 ;  /* 0x000000a000a07308 */ /* 0x000f300000000800 */
[----:B------:R-:W4:Y:S01]  /*231e0*/  MUFU.EX2 R161, R161 ;  /* 0x000000a100a17308 */ /* 0x000f220000000800 */
[----:B0-----:R-:W-:Y:S01]  /*231f0*/  FADD.FTZ R32, R158, R49 ;  /* 0x000000319e207221 */ /* 0x001fe20000010000 */
[----:B---3--:R-:W-:-:S06]  /*23200*/  FADD.FTZ R47, R159, R2 ;  /* 0x000000029f2f7221 */ /* 0x008fcc0000010000 */
[----:B------:R-:W0:Y:S08]  /*23210*/  MUFU.EX2 R33, R33 ;  /* 0x0000002100217308 */ /* 0x000e300000000800 */
        /* <DEDUP_REMOVED lines=26> */
[----:B------:R-:W-:Y:S01]  /*233c0*/  FFMA.FTZ R171, R45, R69, -R3 ;  /* 0x000000452dab7223 */ /* 0x000fe20000010803 */
[----:B0-----:R-:W-:Y:S01]  /*233d0*/  FADD.FTZ R46, R164, R49 ;  /* 0x00000031a42e7221 */ /* 0x001fe20000010000 */
[----:B---3--:R-:W-:-:S05]  /*233e0*/  FADD.FTZ R45, R165, R2 ;  /* 0x00000002a52d7221 */ /* 0x008fca0000010000 */
        /* <DEDUP_REMOVED lines=17> */
[----:B------:R-:W1:Y:S08]  /*23500*/  MUFU.EX2 R43, R43 ;  /* 0x0000002b002b7308 */ /* 0x000e700000000800 */
[----:B------:R-:W2:Y:S01]  /*23510*/  MUFU.EX2 R44, R44 ;  /* 0x0000002c002c7308 */ /* 0x000ea20000000800 */
[----:B----4-:R-:W-:Y:S01]  /*23520*/  FADD.FTZ R45, R41, R46 ;  /* 0x0000002e292d7221 */ /* 0x010fe20000010000 */
[----:B------:R-:W-:-:S03]  /*23530*/  FADD.FTZ R2, R32, R3 ;  /* 0x0000000320027221 */ /* 0x000fc60000010000 */
[----:B0-----:R-:W-:Y:S01]  /*23540*/  FADD.FTZ R46, R170, R45 ;  /* 0x0000002daa2e7221 */ /* 0x001fe20000010000 */
[----:B---3--:R-:W-:-:S03]  /*23550*/  FADD.FTZ R3, R171, R2 ;  /* 0x00000002ab037221 */ /* 0x008fc60000010000 */
[----:B-1----:R-:W-:Y:S01]  /*23560*/  FADD.FTZ R45, R43, R46 ;  /* 0x0000002e2b2d7221 */ /* 0x002fe20000010000 */
[----:B--2---:R-:W-:-:S04]  /*23570*/  FADD.FTZ R47, R44, R3 ;  /* 0x000000032c2f7221 */ /* 0x004fc80000010000 */
[----:B------:R-:W-:Y:S04]  /*23580*/  ST.E desc[UR4][R8.64+0x10], R45 ;  /* 0x0000102d08007985 */ /* 0x000fe8000c101904 */
[----:B------:R0:W-:Y:S04]  /*23590*/  ST.E desc[UR6][R8.64+0x14], R47 ;  /* 0x0000142f08007985 */ /* 0x0001e8000c101906 */
[----:B------:R-:W2:Y:S01]  /*235a0*/  LDL.64 R2, [R10+0x50] ;  /* 0x000050000a027983 */ /* 0x000ea20000100a00 */
        /* <DEDUP_REMOVED lines=8> */
[----:B--2---:R-:W2:Y:S04]  /*23630*/  LD.E R88, desc[UR4][R2.64] ;  /* 0x0000000402587980 */ /* 0x004ea8000c101900 */
[----:B------:R-:W3:Y:S04]  /*23640*/  LD.E R90, desc[UR6][R2.64+0x4] ;  /* 0x00000406025a7980 */ /* 0x000ee8000c101900 */
        /* <DEDUP_REMOVED lines=35> */
[----:B------:R-:W-:-:S03]  /*23880*/  R2UR UR18, R4 ;  /* 0x00000000041272ca */ /* 0x000fc600000e0000 */
[----:B------:R-:W4:Y:S01]  /*23890*/  LD.E R76, desc[UR4][R2.64+0x124] ;  /* 0x00012404024c7980 */ /* 0x000f22000c101900 */
[----:B------:R-:W-:-:S03]  /*238a0*/  R2UR UR19, R5 ;  /* 0x00000000051372ca */ /* 0x000fc600000e0000 */
[----:B------:R-:W4:Y:S01]  /*238b0*/  LD.E R72, desc[UR14][R2.64+0x130] ;  /* 0x0001300e02487980 */ /* 0x000f22000c101900 */
[----:B------:R-:W-:-:S03]  /*238c0*/  R2UR UR20, R4 ;  /* 0x00000000041472ca */ /* 0x000fc600000e0000 */
[----:B------:R-:W4:Y:S01]  /*238d0*/  LD.E R74, desc[UR16][R2.64+0x134] ;  /* 0x00013410024a7980 */ /* 0x000f22000c101900 */
[----:B------:R-:W-:-:S03]  /*238e0*/  R2UR UR21, R5 ;  /* 0x00000000051572ca */ /* 0x000fc600000e0000 */
[----:B------:R-:W4:Y:S01]  /*238f0*/  LD.E R70, desc[UR6][R2.64+0x140] ;  /* 0x0001400602467980 */ /* 0x000f22000c101900 */
[C---:B------:R-:W-:Y:S02]  /*23900*/  R2UR UR22, R4.reuse ;  /* 0x00000000041672ca */ /* 0x040fe400000e0000 */
        /* <DEDUP_REMOVED lines=12> */
[----:B0-----:R-:W4:Y:S04]  /*239d0*/  LD.E R8, desc[UR12][R2.64+0x190] ;  /* 0x0001900c02087980 */ /* 0x001f28000c101900 */
        /* <DEDUP_REMOVED lines=26> */
[----:B--2---:R-:W-:-:S03]  /*23b80*/  FMUL.FTZ R9, R7, R88 ;  /* 0x0000005807097220 */ /* 0x004fc60000410000 */
[----:B------:R-:W2:Y:S04]  /*23b90*/  LD.E R93, desc[UR22][R2.64+0xd8] ;  /* 0x0000d816025d7980 */ /* 0x000ea8000c101900 */
[----:B------:R-:W2:Y:S01]  /*23ba0*/  LD.E R88, desc[UR20][R2.64+0x1b0] ;  /* 0x0001b01402587980 */ /* 0x000ea2000c101900 */
[C---:B---3--:R-:W-:Y:S01]  /*23bb0*/  FMUL.FTZ R45, R7.reuse, R90 ;  /* 0x0000005a072d7220 */ /* 0x048fe20000410000 */
[C---:B----4-:R-:W-:Y:S02]  /*23bc0*/  FMUL.FTZ R47, R7.reuse, R92 ;  /* 0x0000005c072f7220 */ /* 0x050fe40000410000 */
[----:B------:R-:W3:Y:S04]  /*23bd0*/  LD.E R90, desc[UR18][R2.64+0x1e4] ;  /* 0x0001e412025a7980 */ /* 0x000ee8000c101900 */
[----:B------:R-:W4:Y:S01]  /*23be0*/  LD.E R92, desc[UR16][R2.64+0x1e0] ;  /* 0x0001e010025c7980 */ /* 0x000f22000c101900 */
[----:B------:R-:W-:-:S03]  /*23bf0*/  FMUL.FTZ R49, R7, R104 ;  /* 0x0000006807317220 */ /* 0x000fc60000410000 */
[----:B------:R0:W-:Y:S04]  /*23c00*/  ST.E desc[UR6][R2.64+0x4], R45 ;  /* 0x0000042d02007985 */ /* 0x0001e8000c101906 */
[----:B------:R-:W4:Y:S01]  /*23c10*/  LD.E R104, desc[UR12][R2.64+0x1f4] ;  /* 0x0001f40c02687980 */ /* 0x000f22000c101900 */
[----:B------:R-:W-:-:S03]  /*23c20*/  FMUL.FTZ R55, R7, R110 ;  /* 0x0000006e07377220 */ /* 0x000fc60000410000 */
[----:B------:R1:W-:Y:S04]  /*23c30*/  ST.E desc[UR4][R2.64], R9 ;  /* 0x0000000902007985 */ /* 0x0003e8000c101904 */
[----:B0-----:R-:W4:Y:S01]  /*23c40*/  LD.E R45, desc[UR14][R2.64+0x8] ;  /* 0x0000080e022d7980 */ /* 0x001f22000c101900 */
[----:B------:R-:W-:-:S03]  /*23c50*/  FMUL.FTZ R57, R7, R112 ;  /* 0x0000007007397220 */ /* 0x000fc60000410000 */
[----:B------:R0:W-:Y:S04]  /*23c60*/  ST.E desc[UR8][R2.64+0x10], R47 ;  /* 0x0000102f02007985 */ /* 0x0001e8000c101908 */
[----:B-1----:R-:W4:Y:S01]  /*23c70*/  LD.E R9, desc[UR22][R2.64+0xc] ;  /* 0x00000c1602097980 */ /* 0x002f22000c101900 */
[----:B------:R-:W-:-:S03]  /*23c80*/  FMUL.FTZ R53, R7, R108 ;  /* 0x0000006c07357220 */ /* 0x000fc60000410000 */
[----:B------:R1:W-:Y:S04]  /*23c90*/  ST.E desc[UR4][R2.64+0x14], R49 ;  /* 0x0000143102007985 */ /* 0x0003e8000c101904 */
[----:B0-----:R-:W4:Y:S04]  /*23ca0*/  LD.E R47, desc[UR18][R2.64+0x1c] ;  /* 0x00001c12022f7980 */ /* 0x001f28000c101900 */
[----:B------:R0:W-:Y:S04]  /*23cb0*/  ST.E desc[UR8][R2.64+0x24], R55 ;  /* 0x0000243702007985 */ /* 0x0001e8000c101908 */
[----:B-1----:R-:W4:Y:S01]  /*23cc0*/  LD.E R49, desc[UR24][R2.64+0x28] ;  /* 0x0000281802317980 */ /* 0x002f22000c101900 */
[----:B------:R-:W-:-:S03]  /*23cd0*/  FMUL.FTZ R85, R7, R118 ;  /* 0x0000007607557220 */ /* 0x000fc60000410000 */
[----:B------:R1:W-:Y:S04]  /*23ce0*/  ST.E desc[UR10][R2.64+0x30], R57 ;  /* 0x0000303902007985 */ /* 0x0003e8000c10190a */
[----:B0-----:R-:W4:Y:S01]  /*23cf0*/  LD.E R55, desc[UR18][R2.64+0x4c] ;  /* 0x00004c1202377980 */ /* 0x001f22000c101900 */
[----:B------:R-:W-:-:S03]  /*23d00*/  FMUL.FTZ R81, R7, R114 ;  /* 0x0000007207517220 */ /* 0x000fc60000410000 */
[----:B------:R0:W-:Y:S04]  /*23d10*/  ST.E desc[UR6][R2.64+0x20], R53 ;  /* 0x0000203502007985 */ /* 0x0001e8000c101906 */
[----:B-1----:R-:W4:Y:S01]  /*23d20*/  LD.E R57, desc[UR22][R2.64+0x5c] ;  /* 0x00005c1602397980 */ /* 0x002f22000c101900 */
[C---:B------:R-:W-:Y:S01]  /*23d30*/  FMUL.FTZ R83, R7.reuse, R116 ;  /* 0x0000007407537220 */ /* 0x040fe20000410000 */
[C---:B------:R-:W-:Y:S01]  /*23d40*/  FMUL.FTZ R87, R7.reuse, R120 ;  /* 0x0000007807577220 */ /* 0x040fe20000410000 */
[C---:B------:R-:W-:Y:S01]  /*23d50*/  FMUL.FTZ R109, R7.reuse, R128 ;  /* 0x00000080076d7220 */ /* 0x040fe20000410000 */
[C---:B------:R-:W-:Y:S01]  /*23d60*/  FMUL.FTZ R105, R7.reuse, R124 ;  /* 0x0000007c07697220 */ /* 0x040fe20000410000 */
[C---:B------:R-:W-:Y:S01]  /*23d70*/  FMUL.FTZ R107, R7.reuse, R126 ;  /* 0x0000007e076b7220 */ /* 0x040fe20000410000 */
[----:B------:R-:W4:Y:S04]  /*23d80*/  LD.E R103, desc[UR24][R2.64+0xdc] ;  /* 0x0000dc1802677980 */ /* 0x000f28000c101900 */
[----:B0-----:R-:W4:Y:S04]  /*23d90*/  LD.E R53, desc[UR12][R2.64+0x68] ;  /* 0x0000680c02357980 */ /* 0x001f28000c101900 */
[----:B------:R0:W-:Y:S04]  /*23da0*/  ST.E desc[UR8][R2.64+0x44], R85 ;  /* 0x0000445502007985 */ /* 0x0001e8000c101908 */
[----:B------:R1:W-:Y:S04]  /*23db0*/  ST.E desc[UR4][R2.64+0x34], R81 ;  /* 0x0000345102007985 */ /* 0x0003e8000c101904 */
[----:B------:R1:W-:Y:S01]  /*23dc0*/  ST.E desc[UR6][R2.64+0x40], R83 ;  /* 0x0000405302007985 */ /* 0x0003e2000c101906 */
[----:B0-----:R-:W-:-:S03]  /*23dd0*/  FMUL.FTZ R85, R7, R122 ;  /* 0x0000007a07557220 */ /* 0x001fc60000410000 */
[----:B------:R0:W-:Y:S04]  /*23de0*/  ST.E desc[UR10][R2.64+0x50], R87 ;  /* 0x0000505702007985 */ /* 0x0001e8000c10190a */
[----:B-1----:R-:W4:Y:S04]  /*23df0*/  LD.E R81, desc[UR6][R2.64+0x9c] ;  /* 0x00009c0602517980 */ /* 0x002f28000c101900 */
[----:B------:R-:W4:Y:S04]  /*23e00*/  LD.E R83, desc[UR12][R2.64+0xac] ;  /* 0x0000ac0c02537980 */ /* 0x000f28000c101900 */
[----:B------:R1:W-:Y:S04]  /*23e10*/  ST.E desc[UR4][R2.64+0x54], R85 ;  /* 0x0000545502007985 */ /* 0x0003e8000c101904 */
[----:B0-----:R-:W4:Y:S04]  /*23e20*/  LD.E R87, desc[UR16][R2.64+0xbc] ;  /* 0x0000bc1002577980 */ /* 0x001f28000c101900 */
[----:B------:R-:W4:Y:S04]  /*23e30*/  LD.E R97, desc[UR10][R2.64+0xe8] ;  /* 0x0000e80a02617980 */ /* 0x000f28000c101900 */
[----:B-1----:R-:W4:Y:S01]  /*23e40*/  LD.E R85, desc[UR18][R2.64+0xc8] ;  /* 0x0000c81202557980 */ /* 0x002f22000c101900 */
[----:B------:R-:W-:-:S03]  /*23e50*/  FMUL.FTZ R117, R7, R130 ;  /* 0x0000008207757220 */ /* 0x000fc60000410000 */
[----:B------:R-:W4:Y:S04]  /*23e60*/  LD.E R101, desc[UR12][R2.64+0xec] ;  /* 0x0000ec0c02657980 */ /* 0x000f28000c101900 */
[----:B------:R0:W-:Y:S04]  /*23e70*/  ST.E desc[UR8][R2.64+0x70], R109 ;  /* 0x0000706d02007985 */ /* 0x0001e8000c101908 */
[----:B------:R-:W4:Y:S04]  /*23e80*/  LD.E R99, desc[UR14][R2.64+0xf8] ;  /* 0x0000f80e02637980 */ /* 0x000f28000c101900 */
[----:B------:R1:W-:Y:S04]  /*23e90*/  ST.E desc[UR4][R2.64+0x60], R105 ;  /* 0x0000606902007985 */ /* 0x0003e8000c101904 */
[----:B0-----:R-:W4:Y:S01]  /*23ea0*/  LD.E R109, desc[UR16][R2.64+0xfc] ;  /* 0x0000fc10026d7980 */ /* 0x001f22000c101900 */
[----:B------:R-:W-:-:S03]  /*23eb0*/  FMUL.FTZ R127, R7, R134 ;  /* 0x00000086077f7220 */ /* 0x000fc60000410000 */
[----:B------:R0:W-:Y:S04]  /*23ec0*/  ST.E desc[UR6][R2.64+0x64], R107 ;  /* 0x0000646b02007985 */ /* 0x0001e8000c101906 */
[----:B-1----:R-:W4:Y:S01]  /*23ed0*/  LD.E R105, desc[UR18][R2.64+0x108] ;  /* 0x0001081202697980 */ /* 0x002f22000c101900 */
[----:B------:R-:W-:-:S03]  /*23ee0*/  FMUL.FTZ R125, R7, R132 ;  /* 0x00000084077d7220 */ /* 0x000fc60000410000 */
[----:B------:R-:W4:Y:S04]  /*23ef0*/  LD.E R115, desc[UR10][R2.64+0x118] ;  /* 0x0001180a02737980 */ /* 0x000f28000c101900 */
[----:B0-----:R-:W4:Y:S04]  /*23f00*/  LD.E R107, desc[UR20][R2.64+0x10c] ;  /* 0x00010c14026b7980 */ /* 0x001f28000c101900 */
[----:B------:R-:W4:Y:S04]  /*23f10*/  LD.E R111, desc[UR12][R2.64+0x11c] ;  /* 0x00011c0c026f7980 */ /* 0x000f28000c101900 */
[----:B------:R-:W4:Y:S04]  /*23f20*/  LD.E R113, desc[UR14][R2.64+0x128] ;  /* 0x0001280e02717980 */ /* 0x000f28000c101900 */
[----:B------:R0:W-:Y:S04]  /*23f30*/  ST.E desc[UR4][R2.64+0x74], R117 ;  /* 0x0000747502007985 */ /* 0x0001e8000c101904 */
[----:B------:R-:W4:Y:S01]  /*23f40*/  LD.E R123, desc[UR16][R2.64+0x12c] ;  /* 0x00012c10027b7980 */ /* 0x000f22000c101900 */
[----:B------:R-:W-:-:S03]  /*23f50*/  FMUL.FTZ R139, R7, R136 ;  /* 0x00000088078b7220 */ /* 0x000fc60000410000 */
[----:B------:R-:W4:Y:S04]  /*23f60*/  LD.E R121, desc[UR20][R2.64+0x13c] ;  /* 0x00013c1402797980 */ /* 0x000f28000c101900 */
[----:B0-----:R-:W4:Y:S04]  /*23f70*/  LD.E R117, desc[UR18][R2.64+0x138] ;  /* 0x0001381202757980 */ /* 0x001f28000c101900 */
[----:B------:R0:W-:Y:S04]  /*23f80*/  ST.E desc[UR8][R2.64+0x84], R127 ;  /* 0x0000847f02007985 */ /* 0x0001e8000c101908 */
[----:B------:R-:W4:Y:S01]  /*23f90*/  LD.E R119, desc[UR22][R2.64+0x148] ;  /* 0x0001481602777980 */ /* 0x000f22000c101900 */
[----:B------:R-:W-:-:S03]  /*23fa0*/  FMUL.FTZ R141, R7, R138 ;  /* 0x0000008a078d7220 */ /* 0x000fc60000410000 */
[----:B------:R1:W-:Y:S04]  /*23fb0*/  ST.E desc[UR6][R2.64+0x80], R125 ;  /* 0x0000807d02007985 */ /* 0x0003e8000c101906 */
[----:B0-----:R-:W4:Y:S04]  /*23fc0*/  LD.E R127, desc[UR8][R2.64+0x14c] ;  /* 0x00014c08027f7980 */ /* 0x001f28000c101900 */
[----:B------:R-:W4:Y:S04]  /*23fd0*/  LD.E R137, desc[UR12][R2.64+0x15c] ;  /* 0x00015c0c02897980 */ /* 0x000f28000c101900 */
[----:B-1----:R-:W4:Y:S01]  /*23fe0*/  LD.E R125, desc[UR10][R2.64+0x158] ;  /* 0x0001580a027d7980 */ /* 0x002f22000c101900 */
[----:B------:R-:W-:-:S03]  /*23ff0*/  FMUL.FTZ R143, R7, R140 ;  /* 0x0000008c078f7220 */ /* 0x000fc60000410000 */
[----:B------:R-:W4:Y:S04]  /*24000*/  LD.E R129, desc[UR14][R2.64+0x168] ;  /* 0x0001680e02817980 */ /* 0x000f28000c101900 */
[----:B------:R-:W4:Y:S01]  /*24010*/  LD.E R135, desc[UR16][R2.64+0x16c] ;  /* 0x00016c1002877980 */ /* 0x000f22000c101900 */
[----:B------:R-:W-:-:S03]  /*24020*/  FMUL.FTZ R151, R7, R142 ;  /* 0x0000008e07977220 */ /* 0x000fc60000410000 */
[----:B------:R-:W4:Y:S04]  /*24030*/  LD.E R133, desc[UR18][R2.64+0x178] ;  /* 0x0001781202857980 */ /* 0x000f28000c101900 */
[----:B------:R0:W-:Y:S04]  /*24040*/  ST.E desc[UR4][R2.64+0x90], R139 ;  /* 0x0000908b02007985 */ /* 0x0001e8000c101904 */
        /* <DEDUP_REMOVED lines=8> */
[----:B------:R-:W4:Y:S01]  /*240d0*/  LD.E R145, desc[UR16][R2.64+0x1a8] ;  /* 0x0001a81002917980 */ /* 0x000f22000c101900 */
[----:B------:R-:W-:-:S03]  /*240e0*/  FMUL.FTZ R187, R7, R146 ;  /* 0x0000009207bb7220 */ /* 0x000fc60000410000 */
[----:B------:R1:W-:Y:S04]  /*240f0*/  ST.E desc[UR6][R2.64+0xa4], R151 ;  /* 0x0000a49702007985 */ /* 0x0003e8000c101906 */
[----:B0-----:R-:W4:Y:S04]  /*24100*/  LD.E R143, desc[UR18][R2.64+0x1ac] ;  /* 0x0001ac12028f7980 */ /* 0x001f28000c101900 */
[----:B------:R-:W4:Y:S04]  /*24110*/  LD.E R177, desc[UR20][R2.64+0x1b8] ;  /* 0x0001b81402b17980 */ /* 0x000f28000c101900 */
[----:B-1----:R-:W4:Y:S04]  /*24120*/  LD.E R151, desc[UR22][R2.64+0x1bc] ;  /* 0x0001bc1602977980 */ /* 0x002f28000c101900 */
[----:B------:R-:W4:Y:S04]  /*24130*/  LD.E R183, desc[UR10][R2.64+0x1c8] ;  /* 0x0001c80a02b77980 */ /* 0x000f28000c101900 */
[----:B------:R-:W4:Y:S04]  /*24140*/  LD.E R179, desc[UR12][R2.64+0x1cc] ;  /* 0x0001cc0c02b37980 */ /* 0x000f28000c101900 */
[----:B------:R-:W4:Y:S04]  /*24150*/  LD.E R181, desc[UR14][R2.64+0x1d8] ;  /* 0x0001d80e02b57980 */ /* 0x000f28000c101900 */
[----:B------:R0:W-:Y:S04]  /*24160*/  ST.E desc[UR4][R2.64+0xb0], R185 ;  /* 0x0000b0b902007985 */ /* 0x0001e8000c101904 */
[----:B------:R-:W4:Y:S04]  /*24170*/  LD.E R191, desc[UR16][R2.64+0x1dc] ;  /* 0x0001dc1002bf7980 */ /* 0x000f28000c101900 */
[----:B------:R1:W-:Y:S04]  /*24180*/  ST.E desc[UR6][R2.64+0xb4], R187 ;  /* 0x0000b4bb02007985 */ /* 0x0003e8000c101906 */
[----:B0-----:R-:W4:Y:S04]  /*24190*/  LD.E R185, desc[UR18][R2.64+0x1e8] ;  /* 0x0001e81202b97980 */ /* 0x001f28000c101900 */
[----:B------:R-:W4:Y:S04]  /*241a0*/  LD.E R189, desc[UR20][R2.64+0x1ec] ;  /* 0x0001ec1402bd7980 */ /* 0x000f28000c101900 */
[----:B-1----:R-:W4:Y:S04]  /*241b0*/  LD.E R187, desc[UR22][R2.64+0x1f8] ;  /* 0x0001f81602bb7980 */ /* 0x002f28000c101900 */
[----:B------:R-:W4:Y:S01]  /*241c0*/  LD.E R193, desc[UR24][R2.64+0x1fc] ;  /* 0x0001fc1802c17980 */ /* 0x000f22000c101900 */
[C---:B------:R-:W-:Y:S01]  /*241d0*/  FMUL.FTZ R195, R7.reuse, R148 ;  /* 0x0000009407c37220 */ /* 0x040fe20000410000 */
[C---:B------:R-:W-:Y:S01]  /*241e0*/  FMUL.FTZ R197, R7.reuse, R150 ;  /* 0x0000009607c57220 */ /* 0x040fe20000410000 */
[----:B------:R-:W-:-:S03]  /*241f0*/  FMUL.FTZ R199, R7, R178 ;  /* 0x000000b207c77220 */ /* 0x000fc60000410000 */
[----:B------:R0:W-:Y:S01]  /*24200*/  ST.E desc[UR8][R2.64+0xc0], R195 ;  /* 0x0000c0c302007985 */ /* 0x0001e2000c101908 */
[C---:B------:R-:W-:Y:S01]  /*24210*/  FMUL.FTZ R201, R7.reuse, R180 ;  /* 0x000000b407c97220 */ /* 0x040fe20000410000 */
[C---:B------:R-:W-:Y:S01]  /*24220*/  FMUL.FTZ R203, R7.reuse, R182 ;  /* 0x000000b607cb7220 */ /* 0x040fe20000410000 */
[C---:B------:R-:W-:Y:S01]  /*24230*/  FMUL.FTZ R205, R7.reuse, R184 ;  /* 0x000000b807cd7220 */ /* 0x040fe20000410000 */
[----:B------:R1:W-:Y:S01]  /*24240*/  ST.E desc[UR4][R2.64+0xc4], R197 ;  /* 0x0000c4c502007985 */ /* 0x0003e2000c101904 */
[C---:B------:R-:W-:Y:S01]  /*24250*/  FMUL.FTZ R207, R7.reuse, R86 ;  /* 0x0000005607cf7220 */ /* 0x040fe20000410000 */
[C---:B0-----:R-:W-:Y:S02]  /*24260*/  FMUL.FTZ R195, R7.reuse, R176 ;  /* 0x000000b007c37220 */ /* 0x041fe40000410000 */
[----:B------:R0:W-:Y:S01]  /*24270*/  ST.E desc[UR8][R2.64+0xd4], R199 ;  /* 0x0000d4c702007985 */ /* 0x0001e2000c101908 */
[----:B-1----:R-:W-:-:S03]  /*24280*/  FMUL.FTZ R197, R7, R186 ;  /* 0x000000ba07c57220 */ /* 0x002fc60000410000 */
[----:B------:R1:W-:Y:S04]  /*24290*/  ST.E desc[UR6][R2.64+0xd0], R195 ;  /* 0x0000d0c302007985 */ /* 0x0003e8000c101906 */
[----:B------:R2:W-:Y:S04]  /*242a0*/  ST.E desc[UR10][R2.64+0xe0], R201 ;  /* 0x0000e0c902007985 */ /* 0x0005e8000c10190a */
[----:B------:R3:W-:Y:S01]  /*242b0*/  ST.E desc[UR12][R2.64+0xe4], R203 ;  /* 0x0000e4cb02007985 */ /* 0x0007e2000c10190c */
[C---:B0-----:R-:W-:Y:S01]  /*242c0*/  FMUL.FTZ R199, R7.reuse, R78 ;  /* 0x0000004e07c77220 */ /* 0x041fe20000410000 */
[----:B-1----:R-:W-:-:S02]  /*242d0*/  FMUL.FTZ R195, R7, R84 ;  /* 0x0000005407c37220 */ /* 0x002fc40000410000 */
[----:B------:R0:W-:Y:S01]  /*242e0*/  ST.E desc[UR14][R2.64+0xf0], R205 ;  /* 0x0000f0cd02007985 */ /* 0x0001e2000c10190e */
[----:B--2---:R-:W-:-:S03]  /*242f0*/  FMUL.FTZ R201, R7, R82 ;  /* 0x0000005207c97220 */ /* 0x004fc60000410000 */
[----:B------:R1:W-:Y:S01]  /*24300*/  ST.E desc[UR4][R2.64+0xf4], R197 ;  /* 0x0000f4c502007985 */ /* 0x0003e2000c101904 */
[----:B---3--:R-:W-:-:S03]  /*24310*/  FMUL.FTZ R203, R7, R80 ;  /* 0x0000005007cb7220 */ /* 0x008fc60000410000 */
[----:B------:R2:W-:Y:S04]  /*24320*/  ST.E desc[UR16][R2.64+0x100], R207 ;  /* 0x000100cf02007985 */ /* 0x0005e8000c101910 */
[----:B------:R3:W-:Y:S01]  /*24330*/  ST.E desc[UR6][R2.64+0x104], R195 ;  /* 0x000104c302007985 */ /* 0x0007e2000c101906 */
[C---:B0-----:R-:W-:Y:S01]  /*24340*/  FMUL.FTZ R205, R7.reuse, R72 ;  /* 0x0000004807cd7220 */ /* 0x041fe20000410000 */
[C---:B-1----:R-:W-:Y:S02]  /*24350*/  FMUL.FTZ R197, R7.reuse, R76 ;  /* 0x0000004c07c57220 */ /* 0x042fe40000410000 */
[----:B------:R0:W-:Y:S01]  /*24360*/  ST.E desc[UR8][R2.64+0x110], R199 ;  /* 0x000110c702007985 */ /* 0x0001e2000c101908 */
[----:B--2---:R-:W-:-:S03]  /*24370*/  FMUL.FTZ R207, R7, R74 ;  /* 0x0000004a07cf7220 */ /* 0x004fc60000410000 */
[----:B------:R1:W-:Y:S01]  /*24380*/  ST.E desc[UR10][R2.64+0x114], R201 ;  /* 0x000114c902007985 */ /* 0x0003e2000c10190a */
[----:B---3--:R-:W-:-:S03]  /*24390*/  FMUL.FTZ R195, R7, R70 ;  /* 0x0000004607c37220 */ /* 0x008fc60000410000 */
[----:B------:R2:W-:Y:S01]  /*243a0*/  ST.E desc[UR12][R2.64+0x120], R203 ;  /* 0x000120cb02007985 */ /* 0x0005e2000c10190c */
[----:B0-----:R-:W-:-:S03]  /*243b0*/  FMUL.FTZ R199, R7, R66 ;  /* 0x0000004207c77220 */ /* 0x001fc60000410000 */
[----:B------:R0:W-:Y:S01]  /*243c0*/  ST.E desc[UR4][R2.64+0x124], R197 ;  /* 0x000124c502007985 */ /* 0x0001e2000c101904 */
[----:B-1----:R-:W-:-:S03]  /*243d0*/  FMUL.FTZ R201, R7, R68 ;  /* 0x0000004407c97220 */ /* 0x002fc60000410000 */
[----:B------:R1:W-:Y:S01]  /*243e0*/  ST.E desc[UR14][R2.64+0x130], R205 ;  /* 0x000130cd02007985 */ /* 0x0003e2000c10190e */
[----:B--2---:R-:W-:-:S03]  /*243f0*/  FMUL.FTZ R203, R7, R58 ;  /* 0x0000003a07cb7220 */ /* 0x004fc60000410000 */
        /* <DEDUP_REMOVED lines=34> */
[----:B------:R-:W-:Y:S01]  /*24620*/  ST.E desc[UR8][R2.64+0x1c0], R199 ;  /* 0x0001c0c702007985 */ /* 0x000fe2000c101908 */
[----:B----4-:R-:W-:-:S03]  /*24630*/  FMUL.FTZ R195, R7, R92 ;  /* 0x0000005c07c37220 */ /* 0x010fc60000410000 */
[----:B------:R-:W-:Y:S01]  /*24640*/  ST.E desc[UR10][R2.64+0x1c4], R201 ;  /* 0x0001c4c902007985 */ /* 0x000fe2000c10190a */
[C---:B------:R-:W-:Y:S01]  /*24650*/  FMUL.FTZ R45, R14.reuse, R45 ;  /* 0x0000002d0e2d7220 */ /* 0x040fe20000410000 */
[C---:B0-----:R-:W-:Y:S02]  /*24660*/  FMUL.FTZ R197, R7.reuse, R106 ;  /* 0x0000006a07c57220 */ /* 0x041fe40000410000 */
[----:B------:R-:W-:Y:S01]  /*24670*/  ST.E desc[UR12][R2.64+0x1d0], R203 ;  /* 0x0001d0cb02007985 */ /* 0x000fe2000c10190c */
[----:B------:R-:W-:Y:S01]  /*24680*/  FMUL.FTZ R7, R7, R104 ;  /* 0x0000006807077220 */ /* 0x000fe20000410000 */
[C---:B------:R-:W-:Y:S02]  /*24690*/  FMUL.FTZ R9, R14.reuse, R9 ;  /* 0x000000090e097220 */ /* 0x040fe40000410000 */
[----:B------:R-:W-:Y:S01]  /*246a0*/  ST.E desc[UR14][R2.64+0x1d4], R205 ;  /* 0x0001d4cd02007985 */ /* 0x000fe2000c10190e */
[C---:B------:R-:W-:Y:S01]  /*246b0*/  FMUL.FTZ R51, R14.reuse, R51 ;  /* 0x000000330e337220 */ /* 0x040fe20000410000 */
[----:B------:R-:W-:-:S02]  /*246c0*/  FMUL.FTZ R47, R14, R47 ;  /* 0x0000002f0e2f7220 */ /* 0x000fc40000410000 */
[----:B------:R-:W-:Y:S01]  /*246d0*/  ST.E desc[UR6][R2.64+0x1e0], R195 ;  /* 0x0001e0c302007985 */ /* 0x000fe2000c101906 */
[----:B------:R-:W-:-:S03]  /*246e0*/  FMUL.FTZ R49, R14, R49 ;  /* 0x000000310e317220 */ /* 0x000fc60000410000 */
        /* <DEDUP_REMOVED lines=12> */
[----:B------:R0:W-:Y:S01]  /*247b0*/  ST.E desc[UR14][R2.64+0x1c], R47 ;  /* 0x00001c2f02007985 */ /* 0x0001e2000c10190e */
        /* <DEDUP_REMOVED lines=105> */
[----:B------:R1:W-:Y:S04]  /*24e50*/  ST.E desc[UR4][R2.64+0x1c8], R183 ;  /* 0x0001c8b702007985 */ /* 0x0003e8000c101904 */
[----:B------:R1:W-:Y:S04]  /*24e60*/  ST.E desc[UR8][R2.64+0x1cc], R179 ;  /* 0x0001ccb302007985 */ /* 0x0003e8000c101908 */
[----:B------:R1:W-:Y:S04]  /*24e70*/  ST.E desc[UR10][R2.64+0x1d8], R181 ;  /* 0x0001d8b502007985 */ /* 0x0003e8000c10190a */
[----:B------:R1:W-:Y:S04]  /*24e80*/  ST.E desc[UR6][R2.64+0x1dc], R191 ;  /* 0x0001dcbf02007985 */ /* 0x0003e8000c101906 */
[----:B------:R1:W-:Y:S04]  /*24e90*/  ST.E desc[UR12][R2.64+0x1e8], R185 ;  /* 0x0001e8b902007985 */ /* 0x0003e8000c10190c */
[----:B------:R1:W-:Y:S04]  /*24ea0*/  ST.E desc[UR14][R2.64+0x1ec], R189 ;  /* 0x0001ecbd02007985 */ /* 0x0003e8000c10190e */
[----:B------:R1:W-:Y:S04]  /*24eb0*/  ST.E desc[UR16][R2.64+0x1f8], R187 ;  /* 0x0001f8bb02007985 */ /* 0x0003e8000c101910 */
[----:B------:R1:W-:Y:S04]  /*24ec0*/  ST.E desc[UR18][R2.64+0x1fc], R193 ;  /* 0x0001fcc102007985 */ /* 0x0003e8000c101912 */
[----:B0-----:R-:W2:Y:S04]  /*24ed0*/  LDL.64 R46, [R10+0x58] ;  /* 0x000058000a2e7983 */ /* 0x001ea80000100a00 */
[----:B------:R-:W3:Y:S04]  /*24ee0*/  LDL.64 R8, [R10] ;  /* 0x000000000a087983 */ /* 0x000ee80000100a00 */
[----:B--2---:R-:W2:Y:S01]  /*24ef0*/  LD.E R45, desc[UR4][R46.64] ;  /* 0x000000042e2d7980 */ /* 0x004ea2000c101900 */
[----:B------:R-:W-:Y:S03]  /*24f00*/  BSSY B2, `(.L_x_11245) ;  /* 0x000001f000027945 */ /* 0x000fe60003800000 */
[----:B---3--:R1:W5:Y:S01]  /*24f10*/  LD.E R7, desc[UR4][R8.64] ;  /* 0x0000000408077980 */ /* 0x008362000c101900 */
[----:B------:R-:W-:-:S03]  /*24f20*/  F2FP.BF16.F32.PACK_AB R172, R15, R172 ;  /* 0x000000ac0fac723e */ /* 0x000fc600000010ff */
[----:B------:R1:W5:Y:S01]  /*24f30*/  LD.E R14, desc[UR6][R8.64+0x4] ;  /* 0x00000406080e7980 */ /* 0x000362000c101900 */
        /* <DEDUP_REMOVED lines=23> */
[----:B--2---:R-:W-:-:S04]  /*250b0*/  LOP3.LUT R45, R45, 0x1, RZ, 0xfc, !PT ;  /* 0x000000012d2d7812 */ /* 0x004fc800078efcff */
[----:B------:R-:W-:-:S13]  /*250c0*/  ISETP.NE.AND P0, PT, R45, 0x3, PT ;  /* 0x000000032d00780c */ /* 0x000fda0003f05270 */
[----:B-1----:R-:W-:Y:S05]  /*250d0*/  @!P0 BRA `(.L_x_11246) ;  /* 0x0000000000048947 */ /* 0x002fea0003800000 */
[----:B------:R-:W-:Y:S01]  /*250e0*/  BPT.TRAP 0x1 ;  /* 0x000000040000795c */ /* 0x000fe20000300000 */
.L_x_11246:
[----:B------:R-:W-:Y:S05]  /*250f0*/  BSYNC B2 ;  /* 0x0000000000027941 */ /* 0x000fea0003800000 */
.L_x_11245:
        /* <DEDUP_REMOVED lines=17> */
.L_x_11248:
[----:B------:R-:W-:Y:S05]  /*25210*/  BSYNC B2 ;  /* 0x0000000000027941 */ /* 0x000fea0003800000 */
.L_x_11247:
        /* <DEDUP_REMOVED lines=10> */
.L_x_11250:
[----:B------:R-:W-:Y:S05]  /*252c0*/  BSYNC B2 ;  /* 0x0000000000027941 */ /* 0x000fea0003800000 */
.L_x_11249:
[----:B0----5:R-:W2:Y:S01]  /*252d0*/  LDL.64 R2, [R10+0x50] ;  /* 0x000050000a027983 */ /* 0x021ea20000100a00 */
[----:B------:R-:W-:Y:S01]  /*252e0*/  LEA.HI R6, R6, 0x8, RZ, 0x19 ;  /* 0x0000000806067811 */ /* 0x000fe200078fc8ff */
[----:B------:R-:W-:Y:S05]  /*252f0*/  WARPSYNC.ALL ;  /* 0x0000000000007948 */ /* 0x000fea0003800000 */
[----:B------:R0:W-:Y:S01]  /*25300*/  BAR.SYNC.DEFER_BLOCKING R6, 0x100 ;  /* 0x000400060000751d */ /* 0x0001e20000010000 */
[----:B------:R-:W-:Y:S02]  /*25310*/  R2UR UR4, R4 ;  /* 0x00000000040472ca */ /* 0x000fe400000e0000 */
[----:B------:R-:W-:-:S02]  /*25320*/  R2UR UR5, R5 ;  /* 0x00000000050572ca */ /* 0x000fc400000e0000 */
[C---:B------:R-:W-:Y:S01]  /*25330*/  R2UR UR6, R4.reuse ;  /* 0x00000000040672ca */ /* 0x040fe200000e0000 */
[----:B------:R-:W3:Y:S01]  /*25340*/  LDL.64 R14, [R10] ;  /* 0x000000000a0e7983 */ /* 0x000ee20000100a00 */
[C---:B------:R-:W-:Y:S02]  /*25350*/  R2UR UR7, R5.reuse ;  /* 0x00000000050772ca */ /* 0x040fe400000e0000 */
[C---:B------:R-:W-:Y:S01]  /*25360*/  R2UR UR8, R4.reuse ;  /* 0x00000000040872ca */ /* 0x040fe200000e0000 */
[----:B0-----:R-:W4:Y:S01]  /*25370*/  LDL.64 R6, [R10+0x70] ;  /* 0x000070000a067983 */ /* 0x001f220000100a00 */
[C---:B------:R-:W-:Y:S02]  /*25380*/  R2UR UR9, R5.reuse ;  /* 0x00000000050972ca */ /* 0x040fe400000e0000 */
[----:B------:R-:W-:Y:S01]  /*25390*/  R2UR UR10, R4 ;  /* 0x00000000040a72ca */ /* 0x000fe200000e0000 */
[----:B------:R-:W4:Y:S01]  /*253a0*/  LDL.64 R8, [R10+0x60] ;  /* 0x000060000a087983 */ /* 0x000f220000100a00 */
        /* <DEDUP_REMOVED lines=19> */
[----:B--2---:R-:W2:Y:S01]  /*254e0*/  LD.E R21, desc[UR4][R2.64] ;  /* 0x0000000402157980 */ /* 0x004ea2000c101900 */
[----:B------:R-:W-:-:S02]  /*254f0*/  R2UR UR4, R4 ;  /* 0x00000000040472ca */ /* 0x000fc400000e0000 */
[C---:B------:R-:W-:Y:S01]  /*25500*/  R2UR UR5, R5.reuse ;  /* 0x00000000050572ca */ /* 0x040fe200000e0000 */
[----:B------:R-:W2:Y:S01]  /*25510*/  LD.E R25, desc[UR6][R2.64+0x4] ;  /* 0x0000040602197980 */ /* 0x000ea2000c101900 */
[C---:B------:R-:W-:Y:S02]  /*25520*/  R2UR UR6, R4.reuse ;  /* 0x00000000040672ca */ /* 0x040fe400000e0000 */
[C---:B------:R-:W-:Y:S01]  /*25530*/  R2UR UR7, R5.reuse ;  /* 0x00000000050772ca */ /* 0x040fe200000e0000 */
[----:B------:R-:W2:Y:S01]  /*25540*/  LD.E R27, desc[UR8][R2.64+0x8] ;  /* 0x00000808021b7980 */ /* 0x000ea2000c101900 */
[C---:B------:R-:W-:Y:S02]  /*25550*/  R2UR UR8, R4.reuse ;  /* 0x00000000040872ca */ /* 0x040fe400000e0000 */
[----:B------:R-:W-:Y:S01]  /*25560*/  R2UR UR9, R5 ;  /* 0x00000000050972ca */ /* 0x000fe200000e0000 */
[----:B------:R-:W2:Y:S01]  /*25570*/  LD.E R29, desc[UR10][R2.64+0xc] ;  /* 0x00000c0a021d7980 */ /* 0x000ea2000c101900 */
        /* <DEDUP_REMOVED lines=100> */
[----:B------:R-:W-:Y:S01]  /*25bc0*/  R2UR UR27, R5 ;  /* 0x00000000051b72ca */ /* 0x000fe200000e0000 */
        /* <DEDUP_REMOVED lines=13> */
[----:B------:R-:W-:-:S02]  /*25ca0*/  R2UR UR4, R4 ;  /* 0x00000000040472ca */ /* 0x000fc400000e0000 */
[C---:B------:R-:W-:Y:S02]  /*25cb0*/  R2UR UR5, R5.reuse ;  /* 0x00000000050572ca */ /* 0x040fe400000e0000 */
[C---:B------:R-:W-:Y:S02]  /*25cc0*/  R2UR UR6, R4.reuse ;  /* 0x00000000040672ca */ /* 0x040fe400000e0000 */
[C---:B------:R-:W-:Y:S02]  /*25cd0*/  R2UR UR7, R5.reuse ;  /* 0x00000000050772ca */ /* 0x040fe400000e0000 */
[----:B------:R-:W-:Y:S02]  /*25ce0*/  R2UR UR8, R4 ;  /* 0x00000000040872ca */ /* 0x000fe400000e0000 */
[----:B------:R-:W-:-:S05]  /*25cf0*/  R2UR UR9, R5 ;  /* 0x00000000050972ca */ /* 0x000fca00000e0000 */
[----:B---3--:R-:W3:Y:S01]  /*25d00*/  LD.E R15, desc[UR4][R14.64] ;  /* 0x000000040e0f7980 */ /* 0x008ee2000c101900 */
[C---:B------:R-:W-:Y:S02]  /*25d10*/  R2UR UR4, R4.reuse ;  /* 0x00000000040472ca */ /* 0x040fe400000e0000 */
[C---:B------:R-:W-:Y:S02]  /*25d20*/  R2UR UR5, R5.reuse ;  /* 0x00000000050572ca */ /* 0x040fe400000e0000 */
[C---:B------:R-:W-:Y:S02]  /*25d30*/  R2UR UR10, R4.reuse ;  /* 0x00000000040a72ca */ /* 0x040fe400000e0000 */
[C---:B------:R-:W-:Y:S02]  /*25d40*/  R2UR UR11, R5.reuse ;  /* 0x00000000050b72ca */ /* 0x040fe400000e0000 */
[----:B------:R-:W-:Y:S02]  /*25d50*/  R2UR UR12, R4 ;  /* 0x00000000040c72ca */ /* 0x000fe400000e0000 */
[----:B------:R-:W-:-:S02]  /*25d60*/  R2UR UR13, R5 ;  /* 0x00000000050d72ca */ /* 0x000fc400000e0000 */
[C---:B------:R-:W-:Y:S02]  /*25d70*/  R2UR UR14, R4.reuse ;  /* 0x00000000040e72ca */ /* 0x040fe400000e0000 */
[C---:B------:R-:W-:Y:S01]  /*25d80*/  R2UR UR15, R5.reuse ;  /* 0x00000000050f72ca */ /* 0x040fe200000e0000 */
[----:B----4-:R-:W3:Y:S01]  /*25d90*/  LD.E.64 R6, desc[UR4][R6.64] ;  /* 0x0000000406067980 */ /* 0x010ee2000c101b00 */
        /* <DEDUP_REMOVED lines=16> */
[----:B--2---:R0:W-:Y:S01]  /*25ea0*/  ST.E desc[UR6][R2.64], R21 ;  /* 0x0000001502007985 */ /* 0x0041e2000c101906 */
        /* <DEDUP_REMOVED lines=125> */
[----:B0-----:R-:W4:Y:S01]  /*26680*/  LD.E R21, desc[UR28][R2.64+0xc8] ;  /* 0x0000c81c02157980 */ /* 0x001f22000c101900 */
[----:B------:R-:W-:-:S02]  /*26690*/  R2UR UR4, R4 ;  /* 0x00000000040472ca */ /* 0x000fc400000e0000 */
        /* <DEDUP_REMOVED lines=16> */
[----:B------:R-:W4:Y:S01]  /*267a0*/  LD.E R29, desc[UR6][R2.64+0xd4] ;  /* 0x0000d406021d7980 */ /* 0x000f22000c101900 */
[C---:B------:R-:W-:Y:S02]  /*267b0*/  R2UR UR4, R4.reuse ;  /* 0x00000000040472ca */ /* 0x040fe400000e0000 */
[C---:B------:R-:W-:Y:S02]  /*267c0*/  R2UR UR5, R5.reuse ;  /* 0x00000000050572ca */ /* 0x040fe400000e0000 */
[----:B------:R-:W-:Y:S02]  /*267d0*/  R2UR UR6, R4 ;  /* 0x00000000040672ca */ /* 0x000fe400000e0000 */
[----:B------:R-:W-:-:S09]  /*267e0*/  R2UR UR7, R5 ;  /* 0x00000000050772ca */ /* 0x000fd200000e0000 */
[----:B----4-:R4:W-:Y:S04]  /*267f0*/  ST.E desc[UR4][R2.64+0xd4], R29 ;  /* 0x0000d41d02007985 */ /* 0x0109e8000c101904 */
[----:B0-----:R-:W3:Y:S01]  /*26800*/  LD.E R21, desc[UR6][R2.64+0xd8] ;  /* 0x0000d80602157980 */ /* 0x001ee2000c101900 */
[C---:B------:R-:W-:Y:S02]  /*26810*/  R2UR UR4, R4.reuse ;  /* 0x00000000040472ca */ /* 0x040fe400000e0000 */
[C---:B------:R-:W-:Y:S02]  /*26820*/  R2UR UR5, R5.reuse ;  /* 0x00000000050572ca */ /* 0x040fe400000e0000 */
[----:B------:R-:W-:Y:S02]  /*26830*/  R2UR UR6, R4 ;  /* 0x00000000040672ca */ /* 0x000fe400000e0000 */
[----:B------:R-:W-:-:S09]  /*26840*/  R2UR UR7, R5 ;  /* 0x00000000050772ca */ /* 0x000fd200000e0000 */
[----:B---3--:R0:W-:Y:S04]  /*26850*/  ST.E desc[UR4][R2.64+0xd8], R21 ;  /* 0x0000d81502007985 */ /* 0x0081e8000c101904 */
[----:B-1----:R-:W3:Y:S01]  /*26860*/  LD.E R25, desc[UR6][R2.64+0xdc] ;  /* 0x0000dc0602197980 */ /* 0x002ee2000c101900 */
[C---:B------:R-:W-:Y:S02]  /*26870*/  R2UR UR4, R4.reuse ;  /* 0x00000000040472ca */ /* 0x040fe400000e0000 */
[C---:B------:R-:W-:Y:S02]  /*26880*/  R2UR UR5, R5.reuse ;  /* 0x00000000050572ca */ /* 0x040fe400000e0000 */
[----:B------:R-:W-:Y:S02]  /*26890*/  R2UR UR6, R4 ;  /* 0x00000000040672ca */ /* 0x000fe400000e0000 */
[----:B------:R-:W-:-:S09]  /*268a0*/  R2UR UR7, R5 ;  /* 0x00000000050772ca */ /* 0x000fd200000e0000 */
[----:B---3--:R1:W-:Y:S04]  /*268b0*/  ST.E desc[UR4][R2.64+0xdc], R25 ;  /* 0x0000dc1902007985 */ /* 0x0083e8000c101904 */
[----:B--2---:R-:W2:Y:S01]  /*268c0*/  LD.E R27, desc[UR6][R2.64+0xe0] ;  /* 0x0000e006021b7980 */ /* 0x004ea2000c101900 */
[C---:B------:R-:W-:Y:S02]  /*268d0*/  R2UR UR4, R4.reuse ;  /* 0x00000000040472ca */ /* 0x040fe400000e0000 */
[C---:B------:R-:W-:Y:S02]  /*268e0*/  R2UR UR5, R5.reuse ;  /* 0x00000000050572ca */ /* 0x040fe400000e0000 */
[----:B------:R-:W-:Y:S02]  /*268f0*/  R2UR UR6, R4 ;  /* 0x00000000040672ca */ /* 0x000fe400000e0000 */
[----:B------:R-:W-:-:S09]  /*26900*/  R2UR UR7, R5 ;  /* 0x00000000050772ca */ /* 0x000fd200000e0000 */
[----:B--2---:R2:W-:Y:S04]  /*26910*/  ST.E desc[UR4][R2.64+0xe0], R27 ;  /* 0x0000e01b02007985 */ /* 0x0045e8000c101904 */
[----:B----4-:R-:W3:Y:S01]  /*26920*/  LD.E R29, desc[UR6][R2.64+0xe4] ;  /* 0x0000e406021d7980 */ /* 0x010ee2000c101900 */
        /* <DEDUP_REMOVED lines=412> */
[----:B--2---:R-:W-:Y:S04]  /*282f0*/  ST.E desc[UR4][R2.64+0x1f4], R29 ;  /* 0x0001f41d02007985 */ /* 0x004fe8000c101904 */
[----:B0-----:R-:W2:Y:S01]  /*28300*/  LD.E R21, desc[UR6][R2.64+0x1f8] ;  /* 0x0001f80602157980 */ /* 0x001ea2000c101900 */
[C---:B------:R-:W-:Y:S02]  /*28310*/  R2UR UR4, R4.reuse ;  /* 0x00000000040472ca */ /* 0x040fe400000e0000 */
[C---:B------:R-:W-:Y:S02]  /*28320*/  R2UR UR5, R5.reuse ;  /* 0x00000000050572ca */ /* 0x040fe400000e0000 */
[----:B------:R-:W-:Y:S02]  /*28330*/  R2UR UR6, R4 ;  /* 0x00000000040672ca */ /* 0x000fe400000e0000 */
[----:B------:R-:W-:-:S02]  /*28340*/  R2UR UR7, R5 ;  /* 0x00000000050772ca */ /* 0x000fc400000e0000 */
[----:B------:R-:W-:Y:S02]  /*28350*/  R2UR UR22, R4 ;  /* 0x00000000041672ca */ /* 0x000fe400000e0000 */
[----:B------:R-:W-:-:S05]  /*28360*/  R2UR UR23, R5 ;  /* 0x00000000051772ca */ /* 0x000fca00000e0000 */
[----:B--2---:R-:W-:Y:S04]  /*28370*/  ST.E desc[UR4][R2.64+0x1f8], R21 ;  /* 0x0001f81502007985 */ /* 0x004fe8000c101904 */
[----:B-1----:R-:W2:Y:S01]  /*28380*/  LD.E R25, desc[UR6][R2.64+0x1fc] ;  /* 0x0001fc0602197980 */ /* 0x002ea2000c101900 */
        /* <DEDUP_REMOVED lines=49> */
[----:B------:R-:W2:Y:S01]  /*286a0*/  LD.E R14, desc[UR22][R8.64] ;  /* 0x00000016080e7980 */ /* 0x000ea2000c101900 */
[C---:B------:R-:W-:Y:S02]  /*286b0*/  R2UR UR22, R4.reuse ;  /* 0x00000000041672ca */ /* 0x040fe400000e0000 */
[C---:B------:R-:W-:Y:S01]  /*286c0*/  R2UR UR23, R5.reuse ;  /* 0x00000000051772ca */ /* 0x040fe200000e0000 */
[----:B------:R-:W3:Y:S01]  /*286d0*/  LD.E R24, desc[UR20][R2.64] ;  /* 0x0000001402187980 */ /* 0x000ee2000c101900 */
[C---:B------:R-:W-:Y:S02]  /*286e0*/  R2UR UR20, R4.reuse ;  /* 0x00000000041472ca */ /* 0x040fe400000e0000 */
[----:B------:R-:W-:Y:S01]  /*286f0*/  R2UR UR21, R5 ;  /* 0x00000000051572ca */ /* 0x000fe200000e0000 */
[----:B0-----:R-:W3:Y:S01]  /*28700*/  LD.E R25, desc[UR18][R2.64+0x4] ;  /* 0x0000041202197980 */ /* 0x001ee2000c101900 */
[----:B------:R-:W-:-:S02]  /*28710*/  R2UR UR18, R4 ;  /* 0x00000000041272ca */ /* 0x000fc400000e0000 */
[C---:B------:R-:W-:Y:S01]  /*28720*/  R2UR UR19, R5.reuse ;  /* 0x00000000051372ca */ /* 0x040fe200000e0000 */
[----:B------:R-:W3:Y:S01]  /*28730*/  LD.E R26, desc[UR16][R2.64+0x8] ;  /* 0x00000810021a7980 */ /* 0x000ee2000c101900 */
[C---:B------:R-:W-:Y:S02]  /*28740*/  R2UR UR16, R4.reuse ;  /* 0x00000000041072ca */ /* 0x040fe400000e0000 */
[C---:B------:R-:W-:Y:S01]  /*28750*/  R2UR UR17, R5.reuse ;  /* 0x00000000051172ca */ /* 0x040fe200000e0000 */
[----:B------:R-:W3:Y:S01]  /*28760*/  LD.E R27, desc[UR56][R2.64+0xc] ;  /* 0x00000c38021b7980 */ /* 0x000ee2000c101900 */
[C---:B------:R-:W-:Y:S02]  /*28770*/  R2UR UR56, R4.reuse ;  /* 0x00000000043872ca */ /* 0x040fe400000e0000 */
[----:B------:R-:W-:Y:S01]  /*28780*/  R2UR UR57, R5 ;  /* 0x00000000053972ca */ /* 0x000fe200000e0000 */
[----:B------:R-:W3:Y:S01]  /*28790*/  LD.E R28, desc[UR54][R2.64+0x10] ;  /* 0x00001036021c7980 */ /* 0x000ee2000c101900 */
        /* <DEDUP_REMOVED lines=298> */
[----:B------:R-:W-:Y:S01]  /*29a40*/  R2UR UR11, R5 ;  /* 0x00000000050b72ca */ /* 0x000fe200000e0000 */
        /* <DEDUP_REMOVED lines=23> */
[----:B------:R-:W3:Y:S01]  /*29bc0*/  LD.E R151, desc[UR10][R2.64+0x1fc] ;  /* 0x0001fc0a02977980 */ /* 0x000ee2000c101900 */
[----:B------:R-:W-:Y:S01]  /*29bd0*/  IMAD R6, R15, 0xc00, R6 ;  /* 0x00000c000f067824 */ /* 0x000fe200078e0206 */
[----:B--2---:R-:W-:-:S02]  /*29be0*/  ISETP.NE.U32.AND P0, PT, R14, RZ, PT ;  /* 0x000000ff0e00720c */ /* 0x004fc40003f05070 */
[----:B------:R-:W-:Y:S02]  /*29bf0*/  R2UR UR7, R7 ;  /* 0x00000000070772ca */ /* 0x000fe400000e0000 */
[----:B------:R-:W-:-:S09]  /*29c00*/  R2UR UR6, R6 ;  /* 0x00000000060672ca */ /* 0x000fd200000e0000 */
[----:B------:R-:W-:Y:S01]  /*29c10*/  VOTEU.ANY UP0, P0 ;  /* 0x00000000003f7886 */ /* 0x000fe20000000100 */
        /* <DEDUP_REMOVED lines=20> */
[----:B---3--:R-:W-:-:S06]  /*29d60*/  WARPGROUP.ARRIVE ;  /* 0x00000000000079c5 */ /* 0x008fcc0000000000 */
[----:B------:R-:W-:Y:S01]  /*29d70*/  HGMMA.64x256x16.F32.BF16 R24, R172, gdesc[UR4].tnspB, R24, UP0, gsb0 ;  /* 0x43e00004ac187df0 */ /* 0x000fe2000b801818 */
        /* <DEDUP_REMOVED lines=12> */
[----:B------:R-:W-:-:S02]  /*29e40*/  WARPGROUP.DEPBAR.LE gsb0, 0x0 ;  /* 0x00008000000079c5 */ /* 0x000fc40000010000 */
[----:B------:R0:W-:Y:S01]  /*29e50*/  ST.E desc[UR4][R2.64], R24 ;  /* 0x0000001802007985 */ /* 0x0001e2000c101904 */
[C---:B------:R-:W-:Y:S02]  /*29e60*/  R2UR UR4, R4.reuse ;  /* 0x00000000040472ca */ /* 0x040fe400000e0000 */
        /* <DEDUP_REMOVED lines=36> */
[----:B------:R-:W-:Y:S01]  /*2a0b0*/  R2UR UR7, R5 ;  /* 0x00000000050772ca */ /* 0x000fe200000e0000 */
[----:B------:R4:W-:Y:S04]  /*2a0c0*/  ST.E desc[UR8][R2.64+0x34], R37 ;  /* 0x0000342502007985 */ /* 0x0009e8000c101908 */
[----:B------:R4:W-:Y:S04]  /*2a0d0*/  ST.E desc[UR10][R2.64+0x38], R38 ;  /* 0x0000382602007985 */ /* 0x0009e8000c10190a */
[----:B------:R4:W-:Y:S04]  /*2a0e0*/  ST.E desc[UR12][R2.64+0x3c], R39 ;  /* 0x00003c2702007985 */ /* 0x0009e8000c10190c */
[----:B------:R4:W-:Y:S04]  /*2a0f0*/  ST.E desc[UR14][R2.64+0x40], R40 ;  /* 0x0000402802007985 */ /* 0x0009e8000c10190e */
[----:B------:R4:W-:Y:S04]  /*2a100*/  ST.E desc[UR16][R2.64+0x44], R41 ;  /* 0x0000442902007985 */ /* 0x0009e8000c101910 */
[----:B------:R4:W-:Y:S01]  /*2a110*/  ST.E desc[UR18][R2.64+0x48], R42 ;  /* 0x0000482a02007985 */ /* 0x0009e2000c101912 */
[----:B------:R-:W-:-:S03]  /*2a120*/  R2UR UR8, R4 ;  /* 0x00000000040872ca */ /* 0x000fc600000e0000 */
[----:B------:R4:W-:Y:S01]  /*2a130*/  ST.E desc[UR20][R2.64+0x4c], R43 ;  /* 0x00004c2b02007985 */ /* 0x0009e2000c101914 */
[----:B------:R-:W-:-:S03]  /*2a140*/  R2UR UR9, R5 ;  /* 0x00000000050972ca */ /* 0x000fc600000e0000 */
[----:B------:R4:W-:Y:S04]  /*2a150*/  ST.E desc[UR22][R2.64+0x50], R44 ;  /* 0x0000502c02007985 */ /* 0x0009e8000c101916 */
[----:B------:R4:W-:Y:S04]  /*2a160*/  ST.E desc[UR24][R2.64+0x54], R45 ;  /* 0x0000542d02007985 */ /* 0x0009e8000c101918 */
[----:B------:R4:W-:Y:S01]  /*2a170*/  ST.E desc[UR4][R2.64+0x58], R46 ;  /* 0x0000582e02007985 */ /* 0x0009e2000c101904 */
[C---:B------:R-:W-:Y:S02]  /*2a180*/  R2UR UR4, R4.reuse ;  /* 0x00000000040472ca */ /* 0x040fe400000e0000 */
[----:B------:R-:W-:Y:S01]  /*2a190*/  R2UR UR5, R5 ;  /* 0x00000000050572ca */ /* 0x000fe200000e0000 */
[----:B------:R4:W-:Y:S01]  /*2a1a0*/  ST.E desc[UR6][R2.64+0x5c], R47 ;  /* 0x00005c2f02007985 */ /* 0x0009e2000c101906 */
        /* <DEDUP_REMOVED lines=14> */
[----:B------:R4:W-:Y:S01]  /*2a290*/  ST.E desc[UR8][R2.64+0x60], R48 ;  /* 0x0000603002007985 */ /* 0x0009e2000c101908 */
[C---:B------:R-:W-:Y:S02]  /*2a2a0*/  R2UR UR22, R4.reuse ;  /* 0x00000000041672ca */ /* 0x040fe400000e0000 */
[C---:B------:R-:W-:Y:S01]  /*2a2b0*/  R2UR UR23, R5.reuse ;  /* 0x00000000051772ca */ /* 0x040fe200000e0000 */
[----:B------:R4:W-:Y:S01]  /*2a2c0*/  ST.E desc[UR4][R2.64+0x64], R49 ;  /* 0x0000643102007985 */ /* 0x0009e2000c101904 */
[C---:B------:R-:W-:Y:S02]  /*2a2d0*/  R2UR UR24, R4.reuse ;  /* 0x00000000041872ca */ /* 0x040fe400000e0000 */
[----:B------:R-:W-:Y:S02]  /*2a2e0*/  R2UR UR25, R5 ;  /* 0x00000000051972ca */ /* 0x000fe400000e0000 */
[----:B------:R-:W-:-:S02]  /*2a2f0*/  R2UR UR8, R4 ;  /* 0x00000000040872ca */ /* 0x000fc400000e0000 */
[C---:B------:R-:W-:Y:S02]  /*2a300*/  R2UR UR9, R5.reuse ;  /* 0x00000000050972ca */ /* 0x040fe400000e0000 */
[C---:B------:R-:W-:Y:S02]  /*2a310*/  R2UR UR4, R4.reuse ;  /* 0x00000000040472ca */ /* 0x040fe400000e0000 */
[----:B------:R-:W-:Y:S01]  /*2a320*/  R2UR UR5, R5 ;  /* 0x00000000050572ca */ /* 0x000fe200000e0000 */
        /* <DEDUP_REMOVED lines=8> */
[----:B------:R4:W-:Y:S04]  /*2a3b0*/  ST.E desc[UR20][R2.64+0x80], R56 ;  /* 0x0000803802007985 */ /* 0x0009e8000c101914 */
[----:B------:R4:W-:Y:S04]  /*2a3c0*/  ST.E desc[UR22][R2.64+0x84], R57 ;  /* 0x0000843902007985 */ /* 0x0009e8000c101916 */
[----:B------:R4:W-:Y:S01]  /*2a3d0*/  ST.E desc[UR24][R2.64+0x88], R58 ;  /* 0x0000883a02007985 */ /* 0x0009e2000c101918 */
[----:B------:R-:W-:-:S03]  /*2a3e0*/  R2UR UR10, R4 ;  /* 0x00000000040a72ca */ /* 0x000fc600000e0000 */
[----:B------:R4:W-:Y:S01]  /*2a3f0*/  ST.E desc[UR8][R2.64+0x8c], R59 ;  /* 0x00008c3b02007985 */ /* 0x0009e2000c101908 */
[C---:B------:R-:W-:Y:S02]  /*2a400*/  R2UR UR8, R4.reuse ;  /* 0x00000000040872ca */ /* 0x040fe400000e0000 */
[C---:B------:R-:W-:Y:S01]  /*2a410*/  R2UR UR9, R5.reuse ;  /* 0x00000000050972ca */ /* 0x040fe200000e0000 */
[----:B------:R4:W-:Y:S01]  /*2a420*/  ST.E desc[UR4][R2.64+0x90], R60 ;  /* 0x0000903c02007985 */ /* 0x0009e2000c101904 */
        /* <DEDUP_REMOVED lines=248> */
[----:B------:R-:W-:Y:S01]  /*2b3b0*/  R2UR UR23, R5 ;  /* 0x00000000051772ca */ /* 0x000fe200000e0000 */
[----:B------:R4:W-:Y:S04]  /*2b3c0*/  ST.E desc[UR6][R2.64+0x1cc], R139 ;  /* 0x0001cc8b02007985 */ /* 0x0009e8000c101906 */
[----:B------:R4:W-:Y:S04]  /*2b3d0*/  ST.E desc[UR8][R2.64+0x1d0], R140 ;  /* 0x0001d08c02007985 */ /* 0x0009e8000c101908 */
[----:B------:R4:W-:Y:S04]  /*2b3e0*/  ST.E desc[UR4][R2.64+0x1d4], R141 ;  /* 0x0001d48d02007985 */ /* 0x0009e8000c101904 */
[----:B------:R4:W-:Y:S01]  /*2b3f0*/  ST.E desc[UR10][R2.64+0x1d8], R142 ;  /* 0x0001d88e02007985 */ /* 0x0009e2000c10190a */
[----:B------:R-:W-:-:S03]  /*2b400*/  R2UR UR24, R4 ;  /* 0x00000000041872ca */ /* 0x000fc600000e0000 */
[----:B------:R4:W-:Y:S01]  /*2b410*/  ST.E desc[UR12][R2.64+0x1dc], R143 ;  /* 0x0001dc8f02007985 */ /* 0x0009e2000c10190c */
[----:B------:R-:W-:-:S03]  /*2b420*/  R2UR UR25, R5 ;  /* 0x00000000051972ca */ /* 0x000fc600000e0000 */
[----:B------:R4:W-:Y:S01]  /*2b430*/  ST.E desc[UR14][R2.64+0x1e0], R144 ;  /* 0x0001e09002007985 */ /* 0x0009e2000c10190e */
[----:B------:R-:W-:-:S03]  /*2b440*/  R2UR UR6, R4 ;  /* 0x00000000040672ca */ /* 0x000fc600000e0000 */
[----:B------:R4:W-:Y:S01]  /*2b450*/  ST.E desc[UR16][R2.64+0x1e4], R145 ;  /* 0x0001e49102007985 */ /* 0x0009e2000c101910 */
[----:B------:R-:W-:-:S03]  /*2b460*/  R2UR UR7, R5 ;  /* 0x00000000050772ca */ /* 0x000fc600000e0000 */
[----:B------:R4:W-:Y:S01]  /*2b470*/  ST.E desc[UR18][R2.64+0x1e8], R146 ;  /* 0x0001e89202007985 */ /* 0x0009e2000c101912 */
[C---:B------:R-:W-:Y:S02]  /*2b480*/  R2UR UR8, R4.reuse ;  /* 0x00000000040872ca */ /* 0x040fe400000e0000 */
[----:B------:R-:W-:Y:S01]  /*2b490*/  R2UR UR9, R5 ;  /* 0x00000000050972ca */ /* 0x000fe200000e0000 */
[----:B------:R4:W-:Y:S01]  /*2b4a0*/  ST.E desc[UR20][R2.64+0x1ec], R147 ;  /* 0x0001ec9302007985 */ /* 0x0009e2000c101914 */
[----:B------:R-:W-:-:S03]  /*2b4b0*/  R2UR UR20, R4 ;  /* 0x00000000041472ca */ /* 0x000fc600000e0000 */
[----:B------:R4:W-:Y:S01]  /*2b4c0*/  ST.E desc[UR22][R2.64+0x1f0], R148 ;  /* 0x0001f09402007985 */ /* 0x0009e2000c101916 */
        /* <DEDUP_REMOVED lines=12> */
[----:B------:R-:W-:Y:S01]  /*2b590*/  R2UR UR11, R5 ;  /* 0x00000000050b72ca */ /* 0x000fe200000e0000 */
[----:B------:R4:W-:Y:S04]  /*2b5a0*/  ST.E desc[UR24][R2.64+0x1f4], R149 ;  /* 0x0001f49502007985 */ /* 0x0009e8000c101918 */
[----:B------:R4:W-:Y:S01]  /*2b5b0*/  ST.E desc[UR6][R2.64+0x1f8], R150 ;  /* 0x0001f89602007985 */ /* 0x0009e2000c101906 */
[----:B------:R-:W-:-:S03]  /*2b5c0*/  R2UR UR6, R4 ;  /* 0x00000000040672ca */ /* 0x000fc600000e0000 */
[----:B------:R4:W-:Y:S01]  /*2b5d0*/  ST.E desc[UR8][R2.64+0x1fc], R151 ;  /* 0x0001fc9702007985 */ /* 0x0009e2000c101908 */
[----:B------:R-:W-:-:S03]  /*2b5e0*/  R2UR UR8, R4 ;  /* 0x00000000040872ca */ /* 0x000fc600000e0000 */
[----:B------:R-:W-:Y:S01]  /*2b5f0*/  ST.E desc[UR22][R8.64], R12 ;  /* 0x0000000c08007985 */ /* 0x000fe2000c101916 */
[C---:B------:R-:W-:Y:S02]  /*2b600*/  R2UR UR9, R5.reuse ;  /* 0x00000000050972ca */ /* 0x040fe400000e0000 */
[C---:B------:R-:W-:Y:S01]  /*2b610*/  R2UR UR7, R5.reuse ;  /* 0x00000000050772ca */ /* 0x040fe200000e0000 */
[----:B0-----:R-:W4:Y:S01]  /*2b620*/  LD.E R24, desc[UR20][R2.64] ;  /* 0x0000001402187980 */ /* 0x001f22000c101900 */
[C---:B------:R-:W-:Y:S02]  /*2b630*/  R2UR UR4, R4.reuse ;  /* 0x00000000040472ca */ /* 0x040fe400000e0000 */
[C---:B------:R-:W-:Y:S01]  /*2b640*/  R2UR UR5, R5.reuse ;  /* 0x00000000050572ca */ /* 0x040fe200000e0000 */
[----:B-1----:R-:W4:Y:S01]  /*2b650*/  LD.E R25, desc[UR18][R2.64+0x4] ;  /* 0x0000041202197980 */ /* 0x002f22000c101900 */
[C---:B------:R-:W-:Y:S02]  /*2b660*/  R2UR UR46, R4.reuse ;  /* 0x00000000042e72ca */ /* 0x040fe400000e0000 */
[----:B------:R-:W-:Y:S01]  /*2b670*/  R2UR UR47, R5 ;  /* 0x00000000052f72ca */ /* 0x000fe200000e0000 */
[----:B--2---:R-:W2:Y:S01]  /*2b680*/  LD.E R26, desc[UR16][R2.64+0x8] ;  /* 0x00000810021a7980 */ /* 0x004ea2000c101900 */
[----:B------:R-:W-:-:S02]  /*2b690*/  R2UR UR44, R4 ;  /* 0x00000000042c72ca */ /* 0x000fc400000e0000 */
[C---:B------:R-:W-:Y:S01]  /*2b6a0*/  R2UR UR45, R5.reuse ;  /* 0x00000000052d72ca */ /* 0x040fe200000e0000 */
[----:B---3--:R-:W2:Y:S01]  /*2b6b0*/  LD.E R27, desc[UR56][R2.64+0xc] ;  /* 0x00000c38021b7980 */ /* 0x008ea2000c101900 */
[C---:B------:R-:W-:Y:S02]  /*2b6c0*/  R2UR UR42, R4.reuse ;  /* 0x00000000042a72ca */ /* 0x040fe400000e0000 */
[C---:B------:R-:W-:Y:S01]  /*2b6d0*/  R2UR UR43, R5.reuse ;  /* 0x00000000052b72ca */ /* 0x040fe200000e0000 */
[----:B----4-:R-:W2:Y:S01]  /*2b6e0*/  LD.E R28, desc[UR54][R2.64+0x10] ;  /* 0x00001036021c7980 */ /* 0x010ea2000c101900 */
        /* <DEDUP_REMOVED lines=330> */
[----:B------:R-:W-:Y:S02]  /*2cb90*/  R2UR UR10, R4 ;  /* 0x00000000040a72ca */ /* 0x000fe400000e0000 */
        /* <DEDUP_REMOVED lines=14> */
[----:B------:R-:W-:-:S02]  /*2cc80*/  VIADD R14, R6, 0x80 ;  /* 0x00000080060e7836 */ /* 0x000fc40000000000 */
[----:B------:R-:W-:-:S03]  /*2cc90*/  IMAD.MOV.U32 R15, RZ, RZ, R7 ;  /* 0x000000ffff0f7224 */ /* 0x000fc600078e0007 */
[----:B------:R-:W-:Y:S02]  /*2cca0*/  R2UR UR6, R14 ;  /* 0x000000000e0672ca */ /* 0x000fe400000e0000 */
[----:B------:R-:W-:Y:S02]  /*2ccb0*/  R2UR UR7, R15 ;  /* 0x000000000f0772ca */ /* 0x000fe400000e0000 */
        /* <DEDUP_REMOVED lines=18> */
[----:B------:R-:W-:Y:S02]  /*2cde0*/  R2UR UR24, R4 ;  /* 0x00000000041872ca */ /* 0x000fe400000e0000 */
[----:B------:R-:W-:Y:S01]  /*2cdf0*/  R2UR UR25, R5 ;  /* 0x00000000051972ca */ /* 0x000fe200000e0000 */
[----:B--2---:R-:W-:-:S06]  /*2ce00*/  WARPGROUP.ARRIVE ;  /* 0x00000000000079c5 */ /* 0x004fcc0000000000 */
        /* <DEDUP_REMOVED lines=3087> */
[----:B------:R-:W-:Y:S01]  /*38f00*/  VIADD R6, R6, 0x280 ;  /* 0x0000028006067836 */ /* 0x000fe20000000000 */
        /* <DEDUP_REMOVED lines=29> */
[----:B------:R-:W-:Y:S01]  /*390e0*/  R2UR UR29, R5 ;  /* 0x00000000051d72ca */ /* 0x000fe200000e0000 */
[----:B------:R-:W-:-:S02]  /*390f0*/  WARPGROUP.DEPBAR.LE gsb0, 0x0 ;  /* 0x00008000000079c5 */ /* 0x000fc40000010000 */
[----:B------:R-:W-:Y:S01]  /*39100*/  ST.E desc[UR4][R2.64], R24 ;  /* 0x0000001802007985 */ /* 0x000fe2000c101904 */
[C---:B------:R-:W-:Y:S02]  /*39110*/  R2UR UR4, R4.reuse ;  /* 0x00000000040472ca */ /* 0x040fe400000e0000 */
[C---:B------:R-:W-:Y:S01]  /*39120*/  R2UR UR5, R5.reuse ;  /* 0x00000000050572ca */ /* 0x040fe200000e0000 */
[----:B------:R-:W-:Y:S01]  /*39130*/  ST.E desc[UR6][R2.64+0x4], R25 ;  /* 0x0000041902007985 */ /* 0x000fe2000c101906 */
        /* <DEDUP_REMOVED lines=358> */
[----:B------:R0:W-:Y:S04]  /*3a7a0*/  ST.E desc[UR26][R8.64], R12 ;  /* 0x0000000c08007985 */ /* 0x0001e8000c10191a */
        /* <DEDUP_REMOVED lines=677> */
[----:B----4-:R-:W-:Y:S04]  /*3d200*/  ST.E desc[UR4][R2.64+0x1c0], R7 ;  /* 0x0001c00702007985 */ /* 0x010fe8000c101904 */
[----:B--2---:R-:W2:Y:S01]  /*3d210*/  LD.E R15, desc[UR6][R2.64+0x1c4] ;  /* 0x0001c406020f7980 */ /* 0x004ea2000c101900 */
[C---:B------:R-:W-:Y:S02]  /*3d220*/  R2UR UR4, R4.reuse ;  /* 0x00000000040472ca */ /* 0x040fe400000e0000 */
[C---:B------:R-:W-:Y:S02]  /*3d230*/  R2UR UR5, R5.reuse ;  /* 0x00000000050572ca */ /* 0x040fe400000e0000 */
[----:B------:R-:W-:Y:S02]  /*3d240*/  R2UR UR6, R4 ;  /* 0x00000000040672ca */ /* 0x000fe400000e0000 */
[----:B------:R-:W-:-:S09]  /*3d250*/  R2UR UR7, R5 ;  /* 0x00000000050772ca */ /* 0x000fd200000e0000 */
[----:B--2---:R1:W-:Y:S04]  /*3d260*/  ST.E desc[UR4][R2.64+0x1c4], R15 ;  /* 0x0001c40f02007985 */ /* 0x0043e8000c101904 */
[----:B---3--:R-:W2:Y:S01]  /*3d270*/  LD.E R21, desc[UR6][R2.64+0x1c8] ;  /* 0x0001c80602157980 */ /* 0x008ea2000c101900 */
        /* <DEDUP_REMOVED lines=25> */
[C---:B------:R-:W-:Y:S01]  /*3d410*/  R2UR UR27, R5.reuse ;  /* 0x00000000051b72ca */ /* 0x040fe200000e0000 */
[----:B--2---:R2:W-:Y:S01]  /*3d420*/  ST.E desc[UR4][R2.64+0x1c8], R21 ;  /* 0x0001c81502007985 */ /* 0x0045e2000c101904 */
[C---:B------:R-:W-:Y:S02]  /*3d430*/  R2UR UR4, R4.reuse ;  /* 0x00000000040472ca */ /* 0x040fe400000e0000 */
[----:B------:R-:W-:Y:S01]  /*3d440*/  R2UR UR5, R5 ;  /* 0x00000000050572ca */ /* 0x000fe200000e0000 */
[----:B------:R-:W3:Y:S04]  /*3d450*/  LD.E R41, desc[UR28][R2.64+0x1fc] ;  /* 0x0001fc1c02297980 */ /* 0x000ee8000c101900 */
[----:B0-----:R-:W4:Y:S04]  /*3d460*/  LD.E R9, desc[UR6][R2.64+0x1d0] ;  /* 0x0001d00602097980 */ /* 0x001f28000c101900 */
[----:B-1----:R-:W4:Y:S04]  /*3d470*/  LD.E R15, desc[UR8][R2.64+0x1d4] ;  /* 0x0001d408020f7980 */ /* 0x002f28000c101900 */
[----:B------:R-:W4:Y:S04]  /*3d480*/  LD.E R7, desc[UR4][R2.64+0x1cc] ;  /* 0x0001cc0402077980 */ /* 0x000f28000c101900 */
[----:B--2---:R-:W2:Y:S04]  /*3d490*/  LD.E R21, desc[UR10][R2.64+0x1d8] ;  /* 0x0001d80a02157980 */ /* 0x004ea8000c101900 */
        /* <DEDUP_REMOVED lines=34> */
[----:B---3--:R-:W-:Y:S04]  /*3d6c0*/  ST.E desc[UR28][R2.64+0x1fc], R41 ;  /* 0x0001fc2902007985 */ /* 0x008fe8000c10191c */
[----:B----4-:R-:W-:Y:S04]  /*3d6d0*/  ST.E desc[UR4][R2.64+0x1cc], R7 ;  /* 0x0001cc0702007985 */ /* 0x010fe8000c101904 */
[----:B------:R0:W-:Y:S04]  /*3d6e0*/  ST.E desc[UR6][R2.64+0x1d0], R9 ;  /* 0x0001d00902007985 */ /* 0x0001e8000c101906 */
[----:B------:R1:W-:Y:S04]  /*3d6f0*/  ST.E desc[UR8][R2.64+0x1d4], R15 ;  /* 0x0001d40f02007985 */ /* 0x0003e8000c101908 */
[----:B--2---:R1:W-:Y:S04]  /*3d700*/  ST.E desc[UR10][R2.64+0x1d8], R21 ;  /* 0x0001d81502007985 */ /* 0x0043e8000c10190a */
        /* <DEDUP_REMOVED lines=8> */
[----:B0-----:R-:W2:Y:S01]  /*3d790*/  LDL.64 R8, [R10+0x58] ;  /* 0x000058000a087983 */ /* 0x001ea20000100a00 */
        /* <DEDUP_REMOVED lines=10> */
[----:B-1----:R-:W-:Y:S05]  /*3d840*/  @!P0 BRA `(.L_x_11253) ;  /* 0x0000000000048947 */ /* 0x002fea0003800000 */
[----:B------:R-:W-:Y:S01]  /*3d850*/  BPT.TRAP 0x1 ;  /* 0x000000040000795c */ /* 0x000fe20000300000 */
.L_x_11253:
[----:B------:R-:W-:Y:S05]  /*3d860*/  BSYNC B2 ;  /* 0x0000000000027941 */ /* 0x000fea0003800000 */
.L_x_11252:
        /* <DEDUP_REMOVED lines=12> */
[----:B------:R-:W-:Y:S05]  /*3d930*/  RET.REL.NODEC R2 `(_ZN7cutlass13device_kernelIN5flash11enable_sm90INS1_16FlashAttnFwdSm90INS1_25CollectiveMainloopFwdSm90ILi2EN4cute5tupleIJNS5_1CILi1EEES8_S8_EEENS6_IJNS7_ILi128EEENS7_ILi96EEENS7_ILi64EEEEEELi256ENS_10bfloat16_tEfNS_4arch4Sm90ELb0ELb1ELb1ELb0ELb1ELb0ELb0ELb1ELb0ELb1ELb1ELb0EEENS1_21CollectiveEpilogueFwdINS6_IJSA_NS7_ILi256EEESB_EEES9_SE_SG_Li256ELb0ELb1ELb1ELb0EEENS1_19SingleTileSchedulerILb0ELb1ELb1ELi128EEEEEEEEEvNT_6ParamsE) ;  /* 0xfffffc2402b07950 */ /* 0x000fea0003c3ffff */
.L_x_11228:
[----:B0-----:R0:W1:Y:S02]  /*3d940*/  SYNCS.PHASECHK.TRANS64.TRYWAIT P0, [R14+URZ], R15 ;  /* 0x0000000f0e0075a7 */ /* 0x001064000800017f */
[----:B-1----:R-:W-:Y:S05]  /*3d950*/  @!P0 NANOSLEEP.SYNCS 0x989680 ;  /* 0x009896800000895d */ /* 0x002fea0003900000 */
[----:B------:R-:W1:Y:S02]  /*3d960*/  @!P0 SYNCS.PHASECHK.TRANS64 P0, [R14+URZ], R15 ;  /* 0x0000000f0e0085a7 */ /* 0x000e64000800007f */
[----:B-1----:R-:W-:Y:S05]  /*3d970*/  @!P0 BRA `(.L_x_11228) ;  /* 0xfffffffc00f08947 */ /* 0x002fea000383ffff */
[----:B------:R-:W-:Y:S05]  /*3d980*/  BRA `(.L_x_11227) ;  /* 0xfffffe2800787947 */ /* 0x000fea000383ffff */
.L_x_11251:
[----:B0-----:R0:W1:Y:S02]  /*3d990*/  SYNCS.PHASECHK.TRANS64.TRYWAIT P0, [R2+URZ], R3 ;  /* 0x00000003020075a7 */ /* 0x001064000800017f */
[----:B-1----:R-:W-:Y:S05]  /*3d9a0*/  @!P0 NANOSLEEP.SYNCS 0x989680 ;  /* 0x009896800000895d */ /* 0x002fea0003900000 */
[----:B------:R-:W1:Y:S02]  /*3d9b0*/  @!P0 SYNCS.PHASECHK.TRANS64 P0, [R2+URZ], R3 ;  /* 0x00000003020085a7 */ /* 0x000e64000800007f */
[----:B-1----:R-:W-:Y:S05]  /*3d9c0*/  @!P0 BRA `(.L_x_11251) ;  /* 0xfffffffc00f08947 */ /* 0x002fea000383ffff */
[----:B------:R-:W-:Y:S05]  /*3d9d0*/  BRA `(.L_x_11250) ;  /* 0xfffffe7800387947 */ /* 0x000fea000383ffff */
.L_x_11254:
        /* <DEDUP_REMOVED lines=10> */
.L_x_15769:


//--------------------- .text._ZN7cutlass13device_kernelIN5flash11enable_sm90INS1_16FlashAttnFwdSm90INS1_25CollectiveMainloopFwdSm90ILi2EN4cute5tupleIJNS5_1CILi1EEES8_S8_EEENS6_IJNS7_ILi128EEENS7_ILi96EEENS7_ILi64EEEEEELi256ENS_10bfloat16_tEfNS_4arch4Sm90ELb0ELb1ELb1ELb0ELb1ELb0ELb1ELb1ELb0ELb1ELb1ELb0EEENS1_21CollectiveEpilogueFwdINS6_IJSA_NS7_ILi256EEESB_EEES9_SE_SG_Li256ELb0ELb1ELb1ELb0EEENS1_19SingleTileSchedulerILb0ELb1ELb1ELi128EEEEEEEEEvNT_6ParamsE --------------------------
	.section	.text._ZN7cutlass13device_kernelIN5flash11enable_sm90INS1_16FlashAttnFwdSm90INS1_25CollectiveMainloopFwdSm90ILi2EN4cute5tupleIJNS5_1CILi1EEES8_S8_EEENS6_IJNS7_ILi128EEENS7_ILi96EEENS7_ILi64EEEEEELi256ENS_10bfloat16_tEfNS_4arch4Sm90ELb0ELb1ELb1ELb0ELb1ELb0ELb1ELb1ELb0ELb1ELb1ELb0EEENS1_21CollectiveEpilogueFwdINS6_IJSA_NS7_ILi256EEESB_EEES9_SE_SG_Li256ELb0ELb1ELb1ELb0EEENS1_19SingleTileSchedulerILb0ELb1ELb1ELi128EEEEEEEEEvNT_6ParamsE,"ax",@progbits
	.align	128
.text._ZN7cutlass13device_kernelIN5flash11enable_sm90INS1_16FlashAttnFwdSm90INS1_25CollectiveMainloopFwdSm90ILi2EN4cute5tupleIJNS5_1CILi1EEES8_S8_EEENS6_IJNS7_ILi128EEENS7_ILi96EEENS7_ILi64EEEEEELi256ENS_10bfloat16_tEfNS_4arch4Sm90ELb0ELb1ELb1ELb0ELb1ELb0ELb1ELb1ELb0ELb1ELb1ELb0EEENS1_21CollectiveEpilogueFwdINS6_IJSA_NS7_ILi256EEESB_EEES9_SE_SG_Li256ELb0ELb1ELb1ELb0EEENS1_19SingleTileSchedulerILb0ELb1ELb1ELi128EEEEEEEEEvNT_6ParamsE:
        .type           _ZN7cutlass13device_kernelIN5flash11enable_sm90INS1_16FlashAttnFwdSm90INS1_25CollectiveMainloopFwdSm90ILi2EN4cute5tupleIJNS5_1CILi1EEES8_S8_EEENS6_IJNS7_ILi128EEENS7_ILi96EEENS7_ILi64EEEEEELi256ENS_10bfloat16_tEfNS_4arch4Sm90ELb0ELb1ELb1ELb0ELb1ELb0ELb1ELb1ELb0ELb1ELb1ELb0EEENS1_21CollectiveEpilogueFwdINS6_IJSA_NS7_ILi256EEESB_EEES9_SE_SG_Li256ELb0ELb1ELb1ELb0EEENS1_19SingleTileSchedulerILb0ELb1ELb1ELi128EEEEEEEEEvNT_6ParamsE,@function
        .size           _ZN7cutlass13device_kernelIN5flash11enable_sm90INS1_16FlashAttnFwdSm90INS1_25CollectiveMainloopFwdSm90ILi2EN4cute5tupleIJNS5_1CILi1EEES8_S8_EEENS6_IJNS7_ILi128EEENS7_ILi96EEENS7_ILi64EEEEEELi256ENS_10bfloat16_tEfNS_4arch4Sm90ELb0ELb1ELb1ELb0ELb1ELb0ELb1ELb1ELb0ELb1ELb1ELb0EEENS1_21CollectiveEpilogueFwdINS6_IJSA_NS7_ILi256EEESB_EEES9_SE_SG_Li256ELb0ELb1ELb1ELb0EEENS1_19SingleTileSchedulerILb0ELb1ELb1ELi128EEEEEEEEEvNT_6ParamsE,(.L_x_15771 - _ZN7cutlass13device_kernelIN5flash11enable_sm90INS1_16FlashAttnFwdSm90INS1_25CollectiveMainloopFwdSm90ILi2EN4cute5tupleIJNS5_1CILi1EEES8_S8_EEENS6_IJNS7_ILi128EEENS7_ILi96EEENS7_ILi64EEEEEELi256ENS_10bfloat16_tEfNS_4arch4Sm90ELb0ELb1ELb1ELb0ELb1ELb0ELb1ELb1ELb0ELb1ELb1ELb0EEENS1_21CollectiveEpilogueFwdINS6_IJSA_NS7_ILi256EEESB_EEES9_SE_SG_Li256ELb0ELb1ELb1ELb0EEENS1_19SingleTileSchedulerILb0ELb1ELb1ELi128EEEEEEEEEvNT_6ParamsE)
        .other          _ZN7cutlass13device_kernelIN5flash11enable_sm90INS1_16FlashAttnFwdSm90INS1_25CollectiveMainloopFwdSm90ILi2EN4cute5tupleIJNS5_1CILi1EEES8_S8_EEENS6_IJNS7_ILi128EEENS7_ILi96EEENS7_ILi64EEEEEELi256ENS_10bfloat16_tEfNS_4arch4Sm90ELb0ELb1ELb1ELb0ELb1ELb0ELb1ELb1ELb0ELb1ELb1ELb0EEENS1_21CollectiveEpilogueFwdINS6_IJSA_NS7_ILi256EEESB_EEES9_SE_SG_Li256ELb0ELb1ELb1ELb0EEENS1_19SingleTileSchedulerILb0ELb1ELb1ELi128EEEEEEEEEvNT_6ParamsE,@"STO_CUDA_ENTRY STV_DEFAULT"
_ZN7cutlass13device_kernelIN5flash11enable_sm90INS1_16FlashAttnFwdSm90INS1_25CollectiveMainloopFwdSm90ILi2EN4cute5tupleIJNS5_1CILi1EEES8_S8_EEENS6_IJNS7_ILi128EEENS7_ILi96EEENS7_ILi64EEEEEELi256ENS_10bfloat16_tEfNS_4arch4Sm90ELb0ELb1ELb1ELb0ELb1ELb0ELb1ELb1ELb0ELb1ELb1ELb0EEENS1_21CollectiveEpilogueFwdINS6_IJSA_NS7_ILi256EEESB_EEES9_SE_SG_Li256ELb0ELb1ELb1ELb0EEENS1_19SingleTileSchedulerILb0ELb1ELb1ELi128EEEEEEEEEvNT_6ParamsE:
        /* <DEDUP_REMOVED lines=25> */
[----:B------:R1:W0:Y:S01]  /*0190*/  @!UP0 SYNCS.EXCH.64 URZ, [UR8+0x32400], UR4 ;  /* 0x03240004083f85b2 */ /* 0x0002220008000100 */
[----:B------:R1:W3:Y:S05]  /*01a0*/  @!UP1 SYNCS.EXCH.64 URZ, [UR8+0x32410], UR4 ;  /* 0x03241004083f95b2 */ /* 0x0002ea0008000100 */
[----:B------:R1:W4:Y:S02]  /*01b0*/  @!UP2 SYNCS.EXCH.64 URZ, [UR8+0x32420], UR6 ;  /* 0x03242006083fa5b2 */ /* 0x0003240008000100 */
        /* <DEDUP_REMOVED lines=15> */
[----:B------:R1:W0:Y:S01]  /*02b0*/  SYNCS.EXCH.64 URZ, [UR8+0x32440], UR6 ;  /* 0x03244006083f75b2 */ /* 0x0002220008000100 */
[----:B------:R1:W0:Y:S01]  /*02c0*/  SYNCS.EXCH.64 URZ, [UR8+0x32438], UR4 ;  /* 0x03243804083f75b2 */ /* 0x0002220008000100 */
[----:B------:R1:W0:Y:S01]  /*02d0*/  SYNCS.EXCH.64 URZ, [UR8+0x32448], UR6 ;  /* 0x03244806083f75b2 */ /* 0x0002220008000100 */
[----:B------:R-:W-:Y:S01]  /*02e0*/  NOP ;  /* 0x0000000000007918 */ /* 0x000fe20000000000 */
.L_x_11255:
        /* <DEDUP_REMOVED lines=22> */
.L_x_11256:
        /* <DEDUP_REMOVED lines=18> */
.L_x_11257:
        /* <DEDUP_REMOVED lines=22> */
.L_x_11258:
        /* <DEDUP_REMOVED lines=23> */
.L_x_11259:
[----:B-1----:R-:W-:Y:S01]  /*0840*/  ULDC UR4, c[0x0][0x20] ;  /* 0x0000080000047ab9 */ /* 0x002fe20000000800 */
[----:B------:R-:W-:Y:S01]  /*0850*/  ULDC UR5, c[0x0][0x24] ;  /* 0x0000090000057ab9 */ /* 0x000fe20000000800 */
[----:B------:R-:W-:Y:S01]  /*0860*/  IADD3 R16, P0, R1, UR4, RZ ;  /* 0x0000000401107c10 */ /* 0x000fe2000ff1e0ff */
[----:B------:R-:W-:Y:S01]  /*0870*/  UISETP.NE.AND UP0, UPT, UR9, URZ, UPT ;  /* 0x0000003f0900728c */ /* 0x000fe2000bf05270 */
[----:B------:R-:W-:Y:S01]  /*0880*/  NOP ;  /* 0x0000000000007918 */ /* 0x000fe20000000000 */
[----:B------:R-:W-:Y:S01]  /*0890*/  UMOV UR60, 0x1 ;  /* 0x00000001003c7882 */ /* 0x000fe20000000000 */
[----:B0-234-:R-:W-:Y:S01]  /*08a0*/  BAR.SYNC.DEFER_BLOCKING 0x0 ;  /* 0x0000000000007b1d */ /* 0x01dfe20000010000 */
[----:B------:R-:W-:Y:S01]  /*08b0*/  IMAD.X R17, RZ, RZ, UR5, P0 ;  /* 0x00000005ff117e24 */ /* 0x000fe200080e06ff */
[----:B------:R-:W-:Y:S01]  /*08c0*/  IADD3 R2, P0, R16, 0x50, RZ ;  /* 0x0000005010027810 */ /* 0x000fe20007f1e0ff */
[----:B------:R-:W-:Y:S01]  /*08d0*/  USEL UR60, UR60, 0x2, !UP0 ;  /* 0x000000023c3c7887 */ /* 0x000fe2000c000000 */
[----:B------:R-:W-:-:S02]  /*08e0*/  PLOP3.LUT P3, PT, PT, PT, UP0, 0x80, 0x0 ;  /* 0x000000000000781c */ /* 0x000fc40003f6f008 */
[C---:B------:R-:W-:Y:S01]  /*08f0*/  IADD3 R41, P1, R16.reuse, 0x204, RZ ;  /* 0x0000020410297810 */ /* 0x040fe20007f3e0ff */
[----:B------:R-:W-:Y:S01]  /*0900*/  ULDC.64 UR36, c[0x0][0x208] ;  /* 0x0000820000247ab9 */ /* 0x000fe20000000a00 */
[----:B------:R0:W-:Y:S01]  /*0910*/  STL [R1+0x454], R2 ;  /* 0x0004540201007387 */ /* 0x0001e20000100800 */
[----:B------:R-:W-:Y:S01]  /*0920*/  IADD3 R39, P2, R16, 0x240, RZ ;  /* 0x0000024010277810 */ /* 0x000fe20007f5e0ff */
[----:B------:R-:W-:Y:S01]  /*0930*/  BSSY B6, `(.L_x_11260) ;  /* 0x000372c000067945 */ /* 0x000fe20003800000 */
[----:B------:R-:W-:-:S03]  /*0940*/  IMAD.X R50, RZ, RZ, R17, P1 ;  /* 0x000000ffff327224 */ /* 0x000fc600008e0611 */
[--C-:B------:R-:W-:Y:S02]  /*0950*/  IMAD.X R48, RZ, RZ, R17.reuse, P2 ;  /* 0x000000ffff307224 */ /* 0x100fe400010e0611 */
[----:B0-----:R-:W-:-:S05]  /*0960*/  IMAD.X R2, RZ, RZ, R17, P0 ;  /* 0x000000ffff027224 */ /* 0x001fca00000e0611 */
[----:B------:R0:W-:Y:S01]  /*0970*/  STL [R1+0x450], R2 ;  /* 0x0004500201007387 */ /* 0x0001e20000100800 */
[----:B------:R-:W-:Y:S05]  /*0980*/  @!P3 BRA `(.L_x_11261) ;  /* 0x000003280034b947 */ /* 0x000fea0003800000 */
.L_x_11262:
[----:B------:R-:W-:-:S08]  /*0990*/  NOP ;  /* 0x0000000000007918 */ /* 0x000fd00000000000 */
[----:B------:R-:W1:Y:S02]  /*09a0*/  USETMAXREG.TRY_ALLOC.CTAPOOL UP0, 0xe8 ;  /* 0x000000e8000079c8 */ /* 0x000e640008000600 */
[----:B-1----:R-:W-:-:S13]  /*09b0*/  PLOP3.LUT P0, PT, PT, PT, UP0, 0x80, 0x0 ;  /* 0x000000000000781c */ /* 0x002fda0003f0f008 */
[----:B------:R-:W-:Y:S05]  /*09c0*/  @!P0 BRA `(.L_x_11262) ;  /* 0xfffffffc00f08947 */ /* 0x000fea000383ffff */
[----:B------:R-:W1:Y:S01]  /*09d0*/  S2UR UR6, SR_CTAID.Y ;  /* 0x00000000000679c3 */ /* 0x000e620000002600 */
[----:B------:R-:W-:Y:S01]  /*09e0*/  ULDC UR59, c[0x0][0xd50] ;  /* 0x00035400003b7ab9 */ /* 0x000fe20000000800 */
[----:B------:R-:W-:Y:S01]  /*09f0*/  ISETP.NE.AND P0, PT, R74, 0x1, PT ;  /* 0x000000014a00780c */ /* 0x000fe20003f05270 */
[----:B------:R-:W-:Y:S01]  /*0a00*/  UISETP.NE.AND UP0, UPT, UR59, 0x1, UPT ;  /* 0x000000013b00788c */ /* 0x000fe2000bf05270 */
[----:B------:R2:W-:Y:S04]  /*0a10*/  STL.64 [R1+0x1f8], RZ ;  /* 0x0001f8ff01007387 */ /* 0x0005e80000100a00 */
[----:B------:R-:W-:Y:S08]  /*0a20*/  BAR.ARV 0x8, 0x180 ;  /* 0x0206000000007b1d */ /* 0x000ff00000002000 */
[----:B------:R-:W3:Y:S01]  /*0a30*/  S2UR UR61, SR_CTAID.Z ;  /* 0x00000000003d79c3 */ /* 0x000ee20000002700 */
[----:B------:R-:W-:Y:S01]  /*0a40*/  @UP0 ULDC UR4, c[0x0][0xd54] ;  /* 0x0003550000040ab9 */ /* 0x000fe20000000800 */
[----:B------:R2:W-:Y:S01]  /*0a50*/  STL [R1+0x200], RZ ;  /* 0x000200ff01007387 */ /* 0x0005e20000100800 */
[----:B------:R-:W-:-:S05]  /*0a60*/  @UP0 ULDC UR7, c[0x0][0xd58] ;  /* 0x0003560000070ab9 */ /* 0x000fca0000000800 */
[----:B------:R-:W-:Y:S06]  /*0a70*/  @!P0 BAR.ARV 0x9, 0x100 ;  /* 0x0244000000008b1d */ /* 0x000fec0000002000 */
[----:B-1----:R-:W-:Y:S01]  /*0a80*/  UIMAD.WIDE.U32 UR4, UR6, UR4, URZ ;  /* 0x00000004060472a5 */ /* 0x002fe2000f8e003f */
[----:B------:R-:W-:Y:S01]  /*0a90*/  IADD3 R24, P1, R16, 0x1f8, RZ ;  /* 0x000001f810187810 */ /* 0x000fe20007f3e0ff */
[----:B------:R2:W-:Y:S01]  /*0aa0*/  STL [R1+0x204], RZ ;  /* 0x000204ff01007387 */ /* 0x0005e20000100800 */
[----:B------:R-:W-:Y:S01]  /*0ab0*/  UMOV UR58, UR6 ;  /* 0x00000006003a7c82 */ /* 0x000fe20008000000 */
[----:B------:R-:W-:-:S02]  /*0ac0*/  @UP0 USHF.R.U32.HI UR58, URZ, UR7, UR5 ;  /* 0x000000073f3a0299 */ /* 0x000fc40008011605 */
[----:B------:R-:W-:Y:S02]  /*0ad0*/  IMAD.X R25, RZ, RZ, R17, P1 ;  /* 0x000000ffff197224 */ /* 0x000fe400008e0611 */
[----:B------:R-:W-:Y:S01]  /*0ae0*/  UIADD3 UR4, -UR58, URZ, URZ ;  /* 0x0000003f3a047290 */ /* 0x000fe2000fffe13f */
[----:B---3--:R-:W-:-:S03]  /*0af0*/  ISETP.LE.AND P0, PT, RZ, UR61, PT ;  /* 0x0000003dff007c0c */ /* 0x008fc6000bf03270 */
[----:B------:R-:W-:-:S10]  /*0b00*/  UIMAD UR59, UR59, UR4, UR6 ;  /* 0x000000043b3b72a4 */ /* 0x000fd4000f8e0206 */
[----:B--2---:R-:W-:Y:S05]  /*0b10*/  @!P0 BRA `(.L_x_11263) ;  /* 0x0000037000348947 */ /* 0x004fea0003800000 */
[----:B------:R-:W1:Y:S01]  /*0b20*/  S2R R11, SR_CgaCtaId ;  /* 0x00000000000b7919 */ /* 0x000e620000008800 */
[----:B------:R-:W-:Y:S01]  /*0b30*/  MOV R18, 0x400 ;  /* 0x0000040000127802 */ /* 0x000fe20000000f00 */
[----:B------:R-:W2:Y:S01]  /*0b40*/  S2UR UR6, SR_CTAID.X ;  /* 0x00000000000679c3 */ /* 0x000ea20000002500 */
[----:B------:R-:W-:Y:S01]  /*0b50*/  IMAD.U32 R0, RZ, RZ, UR60 ;  /* 0x0000003cff007e24 */ /* 0x000fe2000f8e00ff */
[----:B------:R-:W3:Y:S01]  /*0b60*/  S2R R3, SR_SWINHI ;  /* 0x0000000000037919 */ /* 0x000ee20000002f00 */
[----:B------:R-:W-:Y:S01]  /*0b70*/  ULDC.64 UR4, c[0x0][0x418] ;  /* 0x0001060000047ab9 */ /* 0x000fe20000000a00 */
[----:B------:R-:W-:Y:S01]  /*0b80*/  IMAD.MOV.U32 R10, RZ, RZ, 0x100 ;  /* 0x00000100ff0a7424 */ /* 0x000fe200078e00ff */
[----:B------:R-:W-:Y:S01]  /*0b90*/  UISETP.NE.U32.AND UP0, UPT, UR4, URZ, UPT ;  /* 0x0000003f0400728c */ /* 0x000fe2000bf05070 */
[----:B------:R-:W4:Y:S01]  /*0ba0*/  S2R R4, SR_CTAID.X ;  /* 0x0000000000047919 */ /* 0x000f220000002500 */
[----:B------:R-:W-:Y:S01]  /*0bb0*/  IMAD.MOV.U32 R9, RZ, RZ, 0x80 ;  /* 0x00000080ff097424 */ /* 0x000fe200078e00ff */
[----:B------:R-:W5:Y:S01]  /*0bc0*/  LDC R12, c[0x0][0xa80] ;  /* 0x0002a000ff0c7b82 */ /* 0x000f620000000800 */
[----:B------:R-:W-:Y:S01]  /*0bd0*/  IMAD.MOV.U32 R8, RZ, RZ, R0 ;  /* 0x000000ffff087224 */ /* 0x000fe200078e0000 */
[----:B------:R-:W-:Y:S01]  /*0be0*/  USHF.R.S32.HI UR4, URZ, 0x1f, UR61 ;  /* 0x0000001f3f047899 */ /* 0x000fe2000801143d */
[----:B------:R-:W-:Y:S01]  /*0bf0*/  IMAD.U32 R6, RZ, RZ, UR60 ;  /* 0x0000003cff067e24 */ /* 0x000fe2000f8e00ff */
[C---:B------:R-:W-:Y:S01]  /*0c00*/  IADD3 R40, P5, R16.reuse, 0x68, RZ ;  /* 0x0000006810287810 */ /* 0x040fe20007fbe0ff */
[----:B------:R-:W-:Y:S01]  /*0c10*/  IMAD.MOV.U32 R7, RZ, RZ, 0x80 ;  /* 0x00000080ff077424 */ /* 0x000fe200078e00ff */
[----:B------:R-:W-:Y:S01]  /*0c20*/  UISETP.NE.AND.EX UP0, UPT, UR5, URZ, UPT, UP0 ;  /* 0x0000003f0500728c */ /* 0x000fe2000bf05300 */
[----:B------:R-:W-:Y:S01]  /*0c30*/  STL.128 [R1+0x210], RZ ;  /* 0x000210ff01007387 */ /* 0x000fe20000100c00 */
[----:B------:R-:W-:Y:S01]  /*0c40*/  ULDC UR42, c[0x0][0x424] ;  /* 0x00010900002a7ab9 */ /* 0x000fe20000000800 */
[--C-:B------:R-:W-:Y:S01]  /*0c50*/  IMAD.X R65, RZ, RZ, R17.reuse, P5 ;  /* 0x000000ffff417224 */ /* 0x100fe200028e0611 */
[----:B------:R-:W-:Y:S01]  /*0c60*/  USEL UR42, UR42, 0x1, UP0 ;  /* 0x000000012a2a7887 */ /* 0x000fe20008000000 */
[----:B------:R0:W-:Y:S01]  /*0c70*/  STL.64 [R1+0x28], R6 ;  /* 0x0000280601007387 */ /* 0x0001e20000100a00 */
[C---:B------:R-:W-:Y:S01]  /*0c80*/  IADD3 R49, P5, R16.reuse, 0xf8, RZ ;  /* 0x000000f810317810 */ /* 0x040fe20007fbe0ff */
[----:B------:R-:W-:Y:S01]  /*0c90*/  ULDC UR10, c[0x0][0x2f0] ;  /* 0x0000bc00000a7ab9 */ /* 0x000fe20000000800 */
[C---:B------:R-:W-:Y:S01]  /*0ca0*/  IADD3 R34, P3, R16.reuse, 0x58, RZ ;  /* 0x0000005810227810 */ /* 0x040fe20007f7e0ff */
[----:B------:R-:W-:Y:S01]  /*0cb0*/  STL.128 [R1+0x220], RZ ;  /* 0x000220ff01007387 */ /* 0x000fe20000100c00 */
[----:B--2---:R-:W-:Y:S01]  /*0cc0*/  USHF.L.U32 UR6, UR6, 0x7, URZ ;  /* 0x0000000706067899 */ /* 0x004fe2000800063f */
[----:B------:R-:W-:Y:S01]  /*0cd0*/  IADD3 R42, P4, R16, 0x60, RZ ;  /* 0x00000060102a7810 */ /* 0x000fe20007f9e0ff */
[--C-:B------:R-:W-:Y:S01]  /*0ce0*/  IMAD.X R60, RZ, RZ, R17.reuse, P5 ;  /* 0x000000ffff3c7224 */ /* 0x100fe200028e0611 */
[----:B------:R-:W-:Y:S01]  /*0cf0*/  STL.128 [R1+0x240], RZ ;  /* 0x000240ff01007387 */ /* 0x000fe20000100c00 */
[----:B------:R-:W-:Y:S01]  /*0d00*/  UIMAD UR42, UR42, UR10, URZ ;  /* 0x0000000a2a2a72a4 */ /* 0x000fe2000f8e023f */
[--C-:B------:R-:W-:Y:S01]  /*0d10*/  IMAD.X R35, RZ, RZ, R17.reuse, P3 ;  /* 0x000000ffff237224 */ /* 0x100fe200018e0611 */
[----:B-1----:R-:W-:Y:S01]  /*0d20*/  LEA R18, R11, R18, 0x18 ;  /* 0x000000120b127211 */ /* 0x002fe200078ec0ff */
[----:B------:R-:W-:Y:S01]  /*0d30*/  STL.64 [R1+0x30], R10 ;  /* 0x0000300a01007387 */ /* 0x000fe20000100a00 */
[----:B------:R-:W-:Y:S01]  /*0d40*/  ULDC UR43, c[0x0][0x288] ;  /* 0x0000a200002b7ab9 */ /* 0x000fe20000000800 */
[----:B------:R-:W-:Y:S01]  /*0d50*/  IMAD.X R67, RZ, RZ, R17, P4 ;  /* 0x000000ffff437224 */ /* 0x000fe200020e0611 */
[----:B------:R-:W-:-:S02]  /*0d60*/  MOV R30, R18 ;  /* 0x00000012001e7202 */ /* 0x000fc40000000f00 */
[----:B---3--:R-:W-:Y:S01]  /*0d70*/  MOV R31, R3 ;  /* 0x00000003001f7202 */ /* 0x008fe20000000f00 */
[----:B------:R-:W-:Y:S01]  /*0d80*/  STL.128 [R1], R8 ;  /* 0x0000000801007387 */ /* 0x000fe20000100c00 */
[----:B------:R-:W-:Y:S01]  /*0d90*/  UIADD3 UR7, UR6, 0x7f, URZ ;  /* 0x0000007f06077890 */ /* 0x000fe2000fffe03f */
[----:B------:R-:W-:Y:S01]  /*0da0*/  IADD3 R38, P6, R16, 0x70, RZ ;  /* 0x0000007010267810 */ /* 0x000fe20007fde0ff */
[----:B------:R-:W-:Y:S01]  /*0db0*/  UIADD3 UR38, UR42, 0x1, -UR43 ;  /* 0x000000012a267890 */ /* 0x000fe2000fffe82b */
[C---:B------:R-:W-:Y:S01]  /*0dc0*/  IADD3 R0, P2, R30.reuse, 0x32460, RZ ;  /* 0x000324601e007810 */ /* 0x040fe20007f5e0ff */
[----:B----4-:R1:W-:Y:S01]  /*0dd0*/  STL [R1+0x50], R4 ;  /* 0x0000500401007387 */ /* 0x0103e20000100800 */
[C---:B0-----:R-:W-:Y:S01]  /*0de0*/  IADD3 R2, P1, R30.reuse, 0x32450, RZ ;  /* 0x000324501e027810 */ /* 0x041fe20007f3e0ff */
[----:B------:R-:W-:Y:S01]  /*0df0*/  IMAD.X R63, RZ, RZ, R17, P6 ;  /* 0x000000ffff3f7224 */ /* 0x000fe200030e0611 */
[----:B------:R-:W-:Y:S01]  /*0e00*/  IADD3 R6, P0, R30, 0x32430, RZ ;  /* 0x000324301e067810 */ /* 0x000fe20007f1e0ff */
[--C-:B------:R-:W-:Y:S01]  /*0e10*/  IMAD.X R3, RZ, RZ, R31.reuse, P2 ;  /* 0x000000ffff037224 */ /* 0x100fe200010e061f */
[----:B-----5:R0:W-:Y:S01]  /*0e20*/  STL [R1+0x230], R12 ;  /* 0x0002300c01007387 */ /* 0x0201e20000100800 */
[--C-:B------:R-:W-:Y:S01]  /*0e30*/  IMAD.X R5, RZ, RZ, R31.reuse, P1 ;  /* 0x000000ffff057224 */ /* 0x100fe200008e061f */
[----:B------:R-:W-:Y:S01]  /*0e40*/  IADD3 R44, P2, R16, 0x28, RZ ;  /* 0x00000028102c7810 */ /* 0x000fe20007f5e0ff */
[----:B------:R-:W-:Y:S01]  /*0e50*/  IMAD.X R7, RZ, RZ, R31, P0 ;  /* 0x000000ffff077224 */ /* 0x000fe200000e061f */
[----:B------:R0:W-:Y:S01]  /*0e60*/  STL.128 [R1+0x250], RZ ;  /* 0x000250ff01007387 */ /* 0x0001e20000100c00 */
[----:B-1----:R-:W-:Y:S01]  /*0e70*/  IADD3 R4, P1, R30, 0x32440, RZ ;  /* 0x000324401e047810 */ /* 0x002fe20007f3e0ff */
[----:B------:R-:W-:Y:S01]  /*0e80*/  IMAD.MOV.U32 R10, RZ, RZ, R0 ;  /* 0x000000ffff0a7224 */ /* 0x000fe200078e0000 */
[C---:B------:R-:W-:Y:S01]  /*0e90*/  IADD3 R26, P0, R16.reuse, 0x78, RZ ;  /* 0x00000078101a7810 */ /* 0x040fe20007f1e0ff */
        /* <DEDUP_REMOVED lines=8> */
[----:B------:R-:W-:Y:S01]  /*0f20*/  IMAD.X R5, RZ, RZ, R31, P1 ;  /* 0x000000ffff057224 */ /* 0x000fe200008e061f */
[----:B------:R-:W-:Y:S01]  /*0f30*/  UISETP.GE.AND UP0, UPT, UR5, 0x1, UPT ;  /* 0x000000010500788c */ /* 0x000fe2000bf06270 */
[----:B------:R0:W-:Y:S01]  /*0f40*/  STL.128 [R1+0x260], RZ ;  /* 0x000260ff01007387 */ /* 0x0001e20000100c00 */
[C---:B------:R-:W-:Y:S01]  /*0f50*/  IADD3 R226, P1, R16.reuse, 0x210, RZ ;  /* 0x0000021010e27810 */ /* 0x040fe20007f3e0ff */
[--C-:B------:R-:W-:Y:S01]  /*0f60*/  IMAD.X R69, RZ, RZ, R17.reuse, P2 ;  /* 0x000000ffff457224 */ /* 0x100fe200010e0611 */
[C---:B------:R-:W-:Y:S01]  /*0f70*/  IADD3 R32, P2, R16.reuse, 0x88, RZ ;  /* 0x0000008810207810 */ /* 0x040fe20007f5e0ff */
[----:B------:R0:W-:Y:S01]  /*0f80*/  STL.128 [R1+0x40], R8 ;  /* 0x0000400801007387 */ /* 0x0001e20000100c00 */
[----:B------:R-:W-:Y:S01]  /*0f90*/  @UP1 UIADD3 UR8, UR6, 0x7f, URZ ;  /* 0x0000007f06081890 */ /* 0x000fe2000fffe03f */
[----:B------:R-:W-:Y:S01]  /*0fa0*/  PLOP3.LUT P5, PT, PT, PT, UP0, 0x40, 0x0 ;  /* 0x000000000000781c */ /* 0x000fe20003fae808 */
[----:B------:R-:W-:Y:S01]  /*0fb0*/  @UP1 ULDC UR9, c[0x0][0x44c] ;  /* 0x0001130000091ab9 */ /* 0x000fe20000000800 */
[----:B------:R0:W-:Y:S01]  /*0fc0*/  STL.64 [R1+0x20], R4 ;  /* 0x0000200401007387 */ /* 0x0001e20000100a00 */
[----:B------:R-:W-:Y:S01]  /*0fd0*/  UIMAD.WIDE.U32 UR8, UR8, UR9, URZ ;  /* 0x00000009080872a5 */ /* 0x000fe2000f8e003f */
[--C-:B------:R-:W-:Y:S01]  /*0fe0*/  IMAD.X R181, RZ, RZ, R17.reuse, P1 ;  /* 0x000000ffffb57224 */ /* 0x100fe200008e0611 */
[----:B------:R-:W-:Y:S01]  /*0ff0*/  @UP1 ULDC UR11, c[0x0][0x450] ;  /* 0x00011400000b1ab9 */ /* 0x000fe20000000800 */
[----:B------:R0:W-:Y:S01]  /*1000*/  STL.128 [R1+0x270], RZ ;  /* 0x000270ff01007387 */ /* 0x0001e20000100c00 */
[C---:B------:R-:W-:Y:S01]  /*1010*/  IADD3 R59, P1, R16.reuse, 0x80, RZ ;  /* 0x00000080103b7810 */ /* 0x040fe20007f3e0ff */
[----:B------:R-:W-:Y:S01]  /*1020*/  @UP1 USHF.R.U32.HI UR7, URZ, UR11, UR9 ;  /* 0x0000000b3f071299 */ /* 0x000fe20008011609 */
[C---:B------:R-:W-:Y:S01]  /*1030*/  IADD3 R57, P3, R16.reuse, 0x90, RZ ;  /* 0x0000009010397810 */ /* 0x040fe20007f7e0ff */
[----:B------:R0:W-:Y:S01]  /*1040*/  STL.128 [R1+0x280], RZ ;  /* 0x000280ff01007387 */ /* 0x0001e20000100c00 */
[C---:B------:R-:W-:Y:S01]  /*1050*/  IADD3 R51, P4, R16.reuse, 0xf0, RZ ;  /* 0x000000f010337810 */ /* 0x040fe20007f9e0ff */
[----:B------:R-:W-:Y:S01]  /*1060*/  UIADD3 UR8, UR38, UR7, URZ ;  /* 0x0000000726087290 */ /* 0x000fe2000fffe03f */
[--C-:B------:R-:W-:Y:S01]  /*1070*/  IMAD.X R61, RZ, RZ, R17.reuse, P0 ;  /* 0x000000ffff3d7224 */ /* 0x100fe200000e0611 */
[----:B------:R0:W-:Y:S01]  /*1080*/  STL.128 [R1+0x290], RZ ;  /* 0x000290ff01007387 */ /* 0x0001e20000100c00 */
[--C-:B------:R-:W-:Y:S01]  /*1090*/  IMAD.X R66, RZ, RZ, R17.reuse, P1 ;  /* 0x000000ffff427224 */ /* 0x100fe200008e0611 */
[C---:B------:R-:W-:Y:S01]  /*10a0*/  IADD3 R36, P6, R16.reuse, 0x100, RZ ;  /* 0x0000010010247810 */ /* 0x040fe20007fde0ff */
[--C-:B------:R-:W-:Y:S01]  /*10b0*/  IMAD.X R33, RZ, RZ, R17.reuse, P2 ;  /* 0x000000ffff217224 */ /* 0x100fe200010e0611 */
[----:B------:R0:W-:Y:S01]  /*10c0*/  STL.128 [R1+0x2a0], RZ ;  /* 0x0002a0ff01007387 */ /* 0x0001e20000100c00 */
[--C-:B------:R-:W-:Y:S01]  /*10d0*/  IMAD.X R64, RZ, RZ, R17.reuse, P3 ;  /* 0x000000ffff407224 */ /* 0x100fe200018e0611 */
[C---:B------:R-:W-:Y:S01]  /*10e0*/  IADD3 R47, P0, R16.reuse, 0x108, RZ ;  /* 0x00000108102f7810 */ /* 0x040fe20007f1e0ff */
[----:B------:R-:W-:Y:S01]  /*10f0*/  IMAD.X R62, RZ, RZ, R17, P4 ;  /* 0x000000ffff3e7224 */ /* 0x000fe200020e0611 */
[----:B------:R0:W-:Y:S01]  /*1100*/  STL.128 [R1+0x2b0], RZ ;  /* 0x0002b0ff01007387 */ /* 0x0001e20000100c00 */
[C---:B------:R-:W-:Y:S01]  /*1110*/  IADD3 R45, P1, R16.reuse, 0x118, RZ ;  /* 0x00000118102d7810 */ /* 0x040fe20007f3e0ff */
[----:B------:R-:W-:Y:S01]  /*1120*/  UP2UR UR39, UPR, URZ, 0x2 ;  /* 0x000000023f277883 */ /* 0x000fe20008000000 */
[C---:B------:R-:W-:Y:S01]  /*1130*/  IADD3 R23, P2, R16.reuse, 0x11c, RZ ;  /* 0x0000011c10177810 */ /* 0x040fe20007f5e0ff */
[----:B------:R0:W-:Y:S01]  /*1140*/  STL.128 [R1+0x2c0], RZ ;  /* 0x0002c0ff01007387 */ /* 0x0001e20000100c00 */
[C---:B------:R-:W-:Y:S01]  /*1150*/  IADD3 R28, P3, R16.reuse, 0x14c, RZ ;  /* 0x0000014c101c7810 */ /* 0x040fe20007f7e0ff */
[----:B------:R-:W-:Y:S01]  /*1160*/  UP2UR UR41, UPR, URZ, 0x1 ;  /* 0x000000013f297883 */ /* 0x000fe20008000000 */
[C---:B------:R-:W-:Y:S01]  /*1170*/  IADD3 R224, P4, R16.reuse, 0x150, RZ ;  /* 0x0000015010e07810 */ /* 0x040fe20007f9e0ff */
[----:B------:R0:W-:Y:S01]  /*1180*/  STL.128 [R1+0x2d0], RZ ;  /* 0x0002d0ff01007387 */ /* 0x0001e20000100c00 */
[----:B------:R-:W-:Y:S01]  /*1190*/  UIADD3 UR4, UR8, UR4, URZ ;  /* 0x0000000408047290 */ /* 0x000fe2000fffe03f */
[----:B------:R-:W-:-:S02]  /*11a0*/  VIADD R157, R16, 0x158 ;  /* 0x00000158109d7836 */ /* 0x000fc40000000000 */
[----:B------:R0:W-:Y:S01]  /*11b0*/  STL.128 [R1+0x2e0], RZ ;  /* 0x0002e0ff01007387 */ /* 0x0001e20000100c00 */
[----:B------:R-:W-:Y:S02]  /*11c0*/  VIADD R19, R27, 0xffffff80 ;  /* 0xffffff801b137836 */ /* 0x000fe40000000000 */
[--C-:B------:R-:W-:Y:S01]  /*11d0*/  IMAD.X R37, RZ, RZ, R17.reuse, P6 ;  /* 0x000000ffff257224 */ /* 0x100fe200030e0611 */
[----:B------:R0:W-:Y:S01]  /*11e0*/  STL.128 [R1+0x2f0], RZ ;  /* 0x0002f0ff01007387 */ /* 0x0001e20000100c00 */
[--C-:B------:R-:W-:Y:S02]  /*11f0*/  IMAD.X R58, RZ, RZ, R17.reuse, P0 ;  /* 0x000000ffff3a7224 */ /* 0x100fe400000e0611 */
[--C-:B------:R-:W-:Y:S01]  /*1200*/  IMAD.X R56, RZ, RZ, R17.reuse, P1 ;  /* 0x000000ffff387224 */ /* 0x100fe200008e0611 */
        /* <DEDUP_REMOVED lines=36> */
.L_x_11265:
[----:B------:R-:W-:-:S11]  /*1450*/  UISETP.NE.AND UP0, UPT, UR5, 0x1, UPT ;  /* 0x000000010500788c */ /* 0x000fd6000bf05270 */
[----:B------:R-:W-:Y:S02]  /*1460*/  @UP0 ULDC.64 UR10, c[0x0][0xae0] ;  /* 0x0002b800000a0ab9 */ /* 0x000fe40000000a00 */
[----:B------:R-:W-:-:S04]  /*1470*/  UIMAD.WIDE.U32 UR8, UR7, UR10, URZ ;  /* 0x0000000a070872a5 */ /* 0x000fc8000f8e003f */
[----:B------:R-:W-:-:S12]  /*1480*/  @UP0 USHF.R.U32.HI UR7, URZ, UR11, UR9 ;  /* 0x0000000b3f070299 */ /* 0x000fd80008011609 */
.L_x_11266:
[----:B------:R-:W-:-:S04]  /*1490*/  UIMAD UR7, UR7, UR5, UR5 ;  /* 0x00000005070772a4 */ /* 0x000fc8000f8e0205 */
[----:B------:R-:W-:-:S04]  /*14a0*/  UISETP.LT.AND UP0, UPT, UR4, UR7, UPT ;  /* 0x000000070400728c */ /* 0x000fc8000bf01270 */
[----:B------:R-:W-:-:S12]  /*14b0*/  USEL UR4, UR4, UR7, UP0 ;  /* 0x0000000704047287 */ /* 0x000fd80008000000 */
.L_x_11264:
        /* <DEDUP_REMOVED lines=33> */
.L_x_11268:
[----:B------:R-:W-:-:S11]  /*16d0*/  UISETP.NE.AND UP0, UPT, UR5, 0x1, UPT ;  /* 0x000000010500788c */ /* 0x000fd6000bf05270 */
[----:B------:R-:W-:Y:S02]  /*16e0*/  @UP0 ULDC.64 UR10, c[0x0][0xae0] ;  /* 0x0002b800000a0ab9 */ /* 0x000fe40000000a00 */
[----:B------:R-:W-:-:S04]  /*16f0*/  UIMAD.WIDE.U32 UR6, UR4, UR10, URZ ;  /* 0x0000000a040672a5 */ /* 0x000fc8000f8e003f */
[----:B------:R-:W-:-:S12]  /*1700*/  @UP0 USHF.R.U32.HI UR4, URZ, UR11, UR7 ;  /* 0x0000000b3f040299 */ /* 0x000fd80008011607 */
.L_x_11269:
[----:B------:R-:W-:-:S04]  /*1710*/  UIMAD UR4, UR4, UR5, URZ ;  /* 0x00000005040472a4 */ /* 0x000fc8000f8e023f */
[----:B------:R-:W-:-:S04]  /*1720*/  UISETP.LT.AND UP0, UPT, UR8, UR4, UPT ;  /* 0x000000040800728c */ /* 0x000fc8000bf01270 */
[----:B------:R-:W-:-:S12]  /*1730*/  USEL UR8, UR8, UR4, !UP0 ;  /* 0x0000000408087287 */ /* 0x000fd8000c000000 */
.L_x_11267:
        /* <DEDUP_REMOVED lines=17> */
[----:B0-----:R-:W-:Y:S02]  /*1850*/  IABS R5, R3 ;  /* 0x0000000300057213 */ /* 0x001fe40000000000 */
        /* <DEDUP_REMOVED lines=29> */
.L_x_11270:
[----:B------:R-:W-:Y:S01]  /*1a30*/  UIMAD UR40, UR40, UR4, UR10 ;  /* 0x00000004282872a4 */ /* 0x000fe2000f8e020a */
[----:B------:R-:W-:Y:S01]  /*1a40*/  IMAD.U32 R0, RZ, RZ, UR9 ;  /* 0x00000009ff007e24 */ /* 0x000fe2000f8e00ff */
[----:B------:R-:W-:Y:S01]  /*1a50*/  PLOP3.LUT P0, PT, PT, PT, PT, 0x80, 0x0 ;  /* 0x000000000000781c */ /* 0x000fe20003f0f070 */
[----:B------:R-:W-:-:S05]  /*1a60*/  IMAD.U32 R3, RZ, RZ, UR4 ;  /* 0x00000004ff037e24 */ /* 0x000fca000f8e00ff */
[----:B------:R-:W-:-:S04]  /*1a70*/  VIADDMNMX R0, R3, UR40, R0, PT ;  /* 0x0000002803007c46 */ /* 0x000fc8000b800100 */
[----:B------:R-:W-:-:S13]  /*1a80*/  R2UR UR44, R0 ;  /* 0x00000000002c72ca */ /* 0x000fda00000e0000 */
[----:B------:R-:W-:-:S06]  /*1a90*/  UISETP.GT.AND UP0, UPT, UR44, UR40, UPT ;  /* 0x000000282c00728c */ /* 0x000fcc000bf04270 */
[----:B------:R-:W-:-:S13]  /*1aa0*/  PLOP3.LUT P1, PT, PT, PT, UP0, 0x80, 0x0 ;  /* 0x000000000000781c */ /* 0x000fda0003f2f008 */
[----:B------:R-:W-:Y:S05]  /*1ab0*/  @!P1 BRA `(.L_x_11271) ;  /* 0x000002ec00d09947 */ /* 0x000fea0003800000 */
[----:B------:R-:W-:Y:S01]  /*1ac0*/  SHF.R.S32.HI R0, RZ, 0x1f, R19 ;  /* 0x0000001fff007819 */ /* 0x000fe20000011413 */
[----:B0-----:R-:W-:Y:S01]  /*1ad0*/  VIADD R7, R18, 0x18400 ;  /* 0x0001840012077836 */ /* 0x001fe20000000000 */
        /* <DEDUP_REMOVED lines=11> */
[----:B------:R-:W-:Y:S01]  /*1b90*/  IMAD.MOV.U32 R11, RZ, RZ, RZ ;  /* 0x000000ffff0b7224 */ /* 0x000fe200078e00ff */
[----:B------:R-:W0:Y:S01]  /*1ba0*/  SHFL.IDX PT, R0, R52, RZ, 0x1f ;  /* 0x00001fff34007589 */ /* 0x000e2200000e0000 */
[----:B------:R-:W-:-:S02]  /*1bb0*/  IMAD.MOV.U32 R9, RZ, RZ, 0x40000040 ;  /* 0x40000040ff097424 */ /* 0x000fc400078e00ff */
[----:B------:R-:W-:Y:S01]  /*1bc0*/  IMAD.MOV.U32 R5, RZ, RZ, 0x40000040 ;  /* 0x40000040ff057424 */ /* 0x000fe200078e00ff */
[----:B------:R-:W-:Y:S04]  /*1bd0*/  STL.128 [R1+0x60], R12 ;  /* 0x0000600c01007387 */ /* 0x000fe80000100c00 */
[----:B------:R1:W-:Y:S04]  /*1be0*/  STL.64 [R1+0x70], R10 ;  /* 0x0000700a01007387 */ /* 0x0003e80000100a00 */
[----:B------:R2:W-:Y:S04]  /*1bf0*/  STL.128 [R1+0xb0], RZ ;  /* 0x0000b0ff01007387 */ /* 0x0005e80000100c00 */
[----:B------:R2:W-:Y:S01]  /*1c00*/  STL.128 [R1+0xc0], RZ ;  /* 0x0000c0ff01007387 */ /* 0x0005e20000100c00 */
[----:B-1----:R-:W-:-:S03]  /*1c10*/  IMAD.MOV.U32 R11, RZ, RZ, 0x40000040 ;  /* 0x40000040ff0b7424 */ /* 0x002fc600078e00ff */
[----:B------:R2:W-:Y:S01]  /*1c20*/  STL.128 [R1+0xd0], RZ ;  /* 0x0000d0ff01007387 */ /* 0x0005e20000100c00 */
[----:B------:R-:W-:Y:S01]  /*1c30*/  IMAD.MOV.U32 R15, RZ, RZ, 0x40000040 ;  /* 0x40000040ff0f7424 */ /* 0x000fe200078e00ff */
[----:B0-----:R-:W-:Y:S01]  /*1c40*/  LEA.HI R2, R0, R0, RZ, 0x1 ;  /* 0x0000000000027211 */ /* 0x001fe200078f08ff */
[----:B------:R-:W-:Y:S01]  /*1c50*/  IMAD.MOV.U32 R13, RZ, RZ, 0x40000040 ;  /* 0x40000040ff0d7424 */ /* 0x000fe200078e00ff */
[----:B------:R2:W-:Y:S02]  /*1c60*/  STL.128 [R1+0xe0], RZ ;  /* 0x0000e0ff01007387 */ /* 0x0005e40000100c00 */
[----:B------:R-:W-:Y:S01]  /*1c70*/  LOP3.LUT R3, R2, 0x7fffe, RZ, 0xc0, !PT ;  /* 0x0007fffe02037812 */ /* 0x000fe200078ec0ff */
[----:B------:R-:W-:-:S04]  /*1c80*/  VIADD R2, R18, 0x1c400 ;  /* 0x0001c40012027836 */ /* 0x000fc80000000000 */
[----:B------:R-:W-:Y:S01]  /*1c90*/  IMAD.IADD R0, R0, 0x1, -R3 ;  /* 0x0000000100007824 */ /* 0x000fe200078e0a03 */
[----:B------:R-:W-:Y:S01]  /*1ca0*/  SHF.R.U32.HI R2, RZ, 0x4, R2 ;  /* 0x00000004ff027819 */ /* 0x000fe20000011602 */
[----:B------:R-:W-:Y:S02]  /*1cb0*/  VIADD R3, R18, 0x400 ;  /* 0x0000040012037836 */ /* 0x000fe40000000000 */
[----:B------:R-:W-:Y:S01]  /*1cc0*/  IMAD R0, R0, 0x2000, R7 ;  /* 0x0000200000007824 */ /* 0x000fe200078e0207 */
[----:B------:R-:W-:Y:S02]  /*1cd0*/  LOP3.LUT R2, R2, 0x3fff, RZ, 0xc0, !PT ;  /* 0x00003fff02027812 */ /* 0x000fe400078ec0ff */
[----:B------:R-:W-:Y:S01]  /*1ce0*/  SHF.R.U32.HI R3, RZ, 0x4, R3 ;  /* 0x00000004ff037819 */ /* 0x000fe20000011603 */
[----:B------:R-:W-:Y:S01]  /*1cf0*/  VIADD R4, R0, 0xa000 ;  /* 0x0000a00000047836 */ /* 0x000fe20000000000 */
[----:B------:R-:W-:Y:S02]  /*1d00*/  SHF.R.U32.HI R0, RZ, 0x4, R0 ;  /* 0x00000004ff007819 */ /* 0x000fe40000011600 */
[----:B------:R-:W-:-:S02]  /*1d10*/  LOP3.LUT R3, R3, 0x3fff, RZ, 0xc0, !PT ;  /* 0x00003fff03037812 */ /* 0x000fc400078ec0ff */
[----:B------:R-:W-:Y:S02]  /*1d20*/  SHF.R.U32.HI R4, RZ, 0x4, R4 ;  /* 0x00000004ff047819 */ /* 0x000fe40000011604 */
[----:B------:R-:W-:Y:S02]  /*1d30*/  LOP3.LUT R8, R2, 0x10000, RZ, 0xfc, !PT ;  /* 0x0001000002087812 */ /* 0x000fe400078efcff */
[C---:B------:R-:W-:Y:S02]  /*1d40*/  LOP3.LUT R6, R3.reuse, 0x3000000, RZ, 0xfc, !PT ;  /* 0x0300000003067812 */ /* 0x040fe400078efcff */
[----:B------:R-:W-:Y:S02]  /*1d50*/  LOP3.LUT R2, R3, 0x10000, RZ, 0xfc, !PT ;  /* 0x0001000003027812 */ /* 0x000fe400078efcff */
[----:B------:R-:W-:Y:S01]  /*1d60*/  LOP3.LUT R0, R0, 0x3fff, RZ, 0xc0, !PT ;  /* 0x00003fff00007812 */ /* 0x000fe200078ec0ff */
[----:B------:R-:W-:Y:S01]  /*1d70*/  IMAD.MOV.U32 R10, RZ, RZ, R6 ;  /* 0x000000ffff0a7224 */ /* 0x000fe200078e0006 */
[----:B------:R-:W-:Y:S01]  /*1d80*/  LOP3.LUT R3, R4, 0x3fff, RZ, 0xc0, !PT ;  /* 0x00003fff04037812 */ /* 0x000fe200078ec0ff */
[----:B------:R-:W-:Y:S01]  /*1d90*/  IMAD.MOV.U32 R14, RZ, RZ, R2 ;  /* 0x000000ffff0e7224 */ /* 0x000fe200078e0002 */
[----:B------:R-:W-:-:S02]  /*1da0*/  LOP3.LUT R4, R0, 0x10000, RZ, 0xfc, !PT ;  /* 0x0001000000047812 */ /* 0x000fc400078efcff */
[----:B------:R-:W-:Y:S01]  /*1db0*/  LOP3.LUT R12, R3, 0x10000, RZ, 0xfc, !PT ;  /* 0x00010000030c7812 */ /* 0x000fe200078efcff */
[----:B------:R2:W-:Y:S04]  /*1dc0*/  STL.128 [R1+0x80], R8 ;  /* 0x0000800801007387 */ /* 0x0005e80000100c00 */
[----:B------:R2:W-:Y:S04]  /*1dd0*/  STL.64 [R1+0x78], R4 ;  /* 0x0000780401007387 */ /* 0x0005e80000100a00 */
[----:B------:R2:W-:Y:S01]  /*1de0*/  STL.128 [R1+0xf0], R12 ;  /* 0x0000f00c01007387 */ /* 0x0005e20000100c00 */
[----:B------:R-:W-:Y:S05]  /*1df0*/  @!P0 BRA `(.L_x_11272) ;  /* 0x0000000000408947 */ /* 0x000fea0003800000 */
[----:B------:R-:W-:Y:S01]  /*1e00*/  MOV R0, 0x0 ;  /* 0x0000000000007802 */ /* 0x000fe20000000f00 */
[----:B------:R-:W-:Y:S01]  /*1e10*/  ULDC.64 UR4, c[0x4][0xf0] ;  /* 0x01003c0000047ab9 */ /* 0x000fe20000000a00 */
[----:B------:R-:W-:Y:S01]  /*1e20*/  ULDC.64 UR6, c[0x4][0x38] ;  /* 0x01000e0000067ab9 */ /* 0x000fe20000000a00 */
[----:B--2---:R-:W-:Y:S01]  /*1e30*/  IMAD.U32 R4, RZ, RZ, UR4 ;  /* 0x00000004ff047e24 */ /* 0x004fe2000f8e00ff */
        /* <DEDUP_REMOVED lines=12> */
.L_x_11272:
[----:B--2---:R-:W2:Y:S01]  /*1f00*/  LDL R15, [R1+0x204] ;  /* 0x00020400010f7983 */ /* 0x004ea20000100800 */
[----:B------:R-:W-:Y:S01]  /*1f10*/  LOP3.LUT R0, R43, 0xffffff80, RZ, 0xc0, !PT ;  /* 0xffffff802b007812 */ /* 0x000fe200078ec0ff */
[----:B------:R-:W0:Y:S01]  /*1f20*/  LDC.64 R20, c[0x0][0xad0] ;  /* 0x0002b400ff147b82 */ /* 0x000e220000000a00 */
[----:B------:R-:W-:Y:S01]  /*1f30*/  VIADD R46, R27, 0xffffff80 ;  /* 0xffffff801b2e7836 */ /* 0x000fe20000000000 */
[----:B------:R1:W-:Y:S01]  /*1f40*/  STL.64 [R1+0x108], R36 ;  /* 0x0001082401007387 */ /* 0x0003e20000100a00 */
[----:B------:R-:W-:Y:S01]  /*1f50*/  BSSY B0, `(.L_x_11273) ;  /* 0x000002e000007945 */ /* 0x000fe20003800000 */
[----:B------:R-:W-:Y:S02]  /*1f60*/  IMAD.IADD R0, R19, 0x1, -R0 ;  /* 0x0000000113007824 */ /* 0x000fe400078e0a00 */
[----:B------:R1:W-:Y:S02]  /*1f70*/  STL.64 [R1+0x110], R34 ;  /* 0x0001102201007387 */ /* 0x0003e40000100a00 */
[----:B------:R-:W3:Y:S01]  /*1f80*/  LDC R12, c[0x0][0x288] ;  /* 0x0000a200ff0c7b82 */ /* 0x000ee20000000800 */
[----:B------:R-:W-:Y:S01]  /*1f90*/  SHF.R.S32.HI R5, RZ, 0x1f, R0 ;  /* 0x0000001fff057819 */ /* 0x000fe20000011400 */
[----:B------:R1:W-:Y:S03]  /*1fa0*/  STL.64 [R1+0x150], R28 ;  /* 0x0001501c01007387 */ /* 0x0003e60000100a00 */
[CC--:B------:R-:W-:Y:S01]  /*1fb0*/  LEA.HI R7, R5.reuse, R0.reuse, RZ, 0x2 ;  /* 0x0000000005077211 */ /* 0x0c0fe200078f10ff */
[----:B------:R1:W-:Y:S01]  /*1fc0*/  STL [R1+0x11c], R46 ;  /* 0x00011c2e01007387 */ /* 0x0003e20000100800 */
[----:B------:R-:W-:Y:S01]  /*1fd0*/  LEA.HI R10, R5, R0, RZ, 0x5 ;  /* 0x00000000050a7211 */ /* 0x000fe200078f28ff */
[----:B------:R-:W4:Y:S01]  /*1fe0*/  LDC R6, c[0x0][0x450] ;  /* 0x00011400ff067b82 */ /* 0x000f220000000800 */
[--C-:B------:R-:W-:Y:S01]  /*1ff0*/  SHF.R.S32.HI R4, RZ, 0x2, R7.reuse ;  /* 0x00000002ff047819 */ /* 0x100fe20000011407 */
[----:B------:R1:W-:Y:S01]  /*2000*/  STL.U8 [R1+0x118], RZ ;  /* 0x000118ff01007387 */ /* 0x0003e20000100000 */
[----:B------:R-:W-:-:S02]  /*2010*/  SHF.R.S32.HI R3, RZ, 0x1f, R7 ;  /* 0x0000001fff037819 */ /* 0x000fc40000011407 */
[----:B------:R-:W-:Y:S02]  /*2020*/  SHF.R.S32.HI R10, RZ, 0x5, R10 ;  /* 0x00000005ff0a7819 */ /* 0x000fe4000001140a */
[----:B------:R-:W-:Y:S02]  /*2030*/  LEA.HI R3, R3, R4, RZ, 0x3 ;  /* 0x0000000403037211 */ /* 0x000fe400078f18ff */
[----:B------:R-:W-:Y:S02]  /*2040*/  LOP3.LUT R7, R7, 0x7ffffffc, RZ, 0xc0, !PT ;  /* 0x7ffffffc07077812 */ /* 0x000fe400078ec0ff */
[----:B------:R-:W-:Y:S02]  /*2050*/  LOP3.LUT R9, R3, 0xfffffff8, RZ, 0xc0, !PT ;  /* 0xfffffff803097812 */ /* 0x000fe400078ec0ff */
[----:B------:R-:W5:Y:S01]  /*2060*/  LDC.64 R2, c[0x0][0xad8] ;  /* 0x0002b600ff027b82 */ /* 0x000f620000000a00 */
[----:B------:R-:W-:Y:S02]  /*2070*/  IMAD.IADD R0, R0, 0x1, -R7 ;  /* 0x0000000100007824 */ /* 0x000fe400078e0a07 */
[----:B------:R-:W-:Y:S01]  /*2080*/  IMAD.IADD R11, R4, 0x1, -R9 ;  /* 0x00000001040b7824 */ /* 0x000fe200078e0a09 */
[----:B------:R-:W-:Y:S01]  /*2090*/  LEA.HI R4, R52, R52, RZ, 0x1 ;  /* 0x0000003434047211 */ /* 0x000fe200078f08ff */
[----:B0-----:R-:W-:-:S02]  /*20a0*/  IMAD.MOV.U32 R7, RZ, RZ, R20 ;  /* 0x000000ffff077224 */ /* 0x001fc400078e0014 */
[----:B------:R-:W-:Y:S01]  /*20b0*/  IMAD R10, R10, 0x10, R11 ;  /* 0x000000100a0a7824 */ /* 0x000fe200078e020b */
[----:B------:R-:W0:Y:S01]  /*20c0*/  LDC.64 R8, c[0x0][0xae0] ;  /* 0x0002b800ff087b82 */ /* 0x000e220000000a00 */
[----:B------:R-:W-:Y:S01]  /*20d0*/  LOP3.LUT R13, R4, 0x3fffffe, RZ, 0xc0, !PT ;  /* 0x03fffffe040d7812 */ /* 0x000fe200078ec0ff */
[----:B------:R-:W-:-:S04]  /*20e0*/  IMAD.SHL.U32 R11, R0, 0x2, RZ ;  /* 0x00000002000b7824 */ /* 0x000fc800078e00ff */
[----:B------:R-:W-:Y:S02]  /*20f0*/  IMAD.IADD R13, R52, 0x1, -R13 ;  /* 0x00000001340d7824 */ /* 0x000fe400078e0a0d */
[----:B------:R-:W4:Y:S01]  /*2100*/  LDC.64 R4, c[0x0][0x448] ;  /* 0x00011200ff047b82 */ /* 0x000f220000000a00 */
[----:B------:R-:W-:Y:S02]  /*2110*/  IMAD.MOV.U32 R52, RZ, RZ, RZ ;  /* 0x000000ffff347224 */ /* 0x000fe400078e00ff */
[----:B------:R-:W-:Y:S02]  /*2120*/  IMAD R10, R13, 0x40, R10 ;  /* 0x000000400d0a7824 */ /* 0x000fe400078e020a */
[----:B------:R-:W-:Y:S02]  /*2130*/  IMAD.U32 R13, RZ, RZ, UR42 ;  /* 0x0000002aff0d7e24 */ /* 0x000fe4000f8e00ff */
[----:B-----5:R-:W-:Y:S01]  /*2140*/  IMAD.MOV.U32 R53, RZ, RZ, R3 ;  /* 0x000000ffff357224 */ /* 0x020fe200078e0003 */
[----:B------:R1:W-:Y:S01]  /*2150*/  STL.64 [R1+0x100], R10 ;  /* 0x0001000a01007387 */ /* 0x0003e20000100a00 */
[----:B0-----:R-:W-:-:S02]  /*2160*/  IMAD.MOV.U32 R54, RZ, RZ, R8 ;  /* 0x000000ffff367224 */ /* 0x001fc400078e0008 */
[----:B------:R-:W-:-:S05]  /*2170*/  IMAD.MOV.U32 R55, RZ, RZ, R9 ;  /* 0x000000ffff377224 */ /* 0x000fca00078e0009 */
[----:B------:R1:W-:Y:S04]  /*2180*/  STL.128 [R1+0x130], R52 ;  /* 0x0001303401007387 */ /* 0x0003e80000100c00 */
[----:B----4-:R1:W-:Y:S01]  /*2190*/  STL.128 [R1+0x140], R4 ;  /* 0x0001400401007387 */ /* 0x0103e20000100c00 */
[----:B--2---:R-:W-:-:S04]  /*21a0*/  LEA.HI R14, R15, R15, RZ, 0x1 ;  /* 0x0000000f0f0e7211 */ /* 0x004fc800078f08ff */
[----:B------:R-:W-:-:S05]  /*21b0*/  LOP3.LUT R14, R14, 0xfffffffe, RZ, 0xc0, !PT ;  /* 0xfffffffe0e0e7812 */ /* 0x000fca00078ec0ff */
[----:B------:R-:W-:Y:S02]  /*21c0*/  IMAD.IADD R19, R15, 0x1, -R14 ;  /* 0x000000010f137824 */ /* 0x000fe400078e0a0e */
[----:B------:R-:W-:Y:S02]  /*21d0*/  IMAD.MOV.U32 R14, RZ, RZ, R21 ;  /* 0x000000ffff0e7224 */ /* 0x000fe400078e0015 */
[----:B------:R-:W-:Y:S01]  /*21e0*/  IMAD.MOV.U32 R15, RZ, RZ, R2 ;  /* 0x000000ffff0f7224 */ /* 0x000fe200078e0002 */
[----:B------:R-:W-:-:S04]  /*21f0*/  SHF.L.U32 R19, R19, 0x1f, RZ ;  /* 0x0000001f13137819 */ /* 0x000fc800000006ff */
[----:B---3--:R1:W-:Y:S01]  /*2200*/  STL.128 [R1+0x120], R12 ;  /* 0x0001200c01007387 */ /* 0x0083e20000100c00 */
[----:B------:R-:W0:Y:S02]  /*2210*/  SYNCS.PHASECHK.TRANS64.TRYWAIT P0, [R18+URZ+0x32400], R19 ;  /* 0x03240013120075a7 */ /* 0x000e24000800017f */
[----:B01----:R-:W-:Y:S05]  /*2220*/  @!P0 BRA `(.L_x_11274) ;  /* 0x0000035800788947 */ /* 0x003fea0003800000 */
.L_x_11428:
[----:B------:R-:W-:Y:S05]  /*2230*/  BSYNC B0 ;  /* 0x0000000000007941 */ /* 0x000fea0003800000 */
.L_x_11273:
[----:B------:R-:W2:Y:S04]  /*2240*/  LDL R4, [R1] ;  /* 0x0000000001047983 */ /* 0x000ea80000100800 */
[----:B------:R1:W5:Y:S01]  /*2250*/  LDL.64 R10, [R1+0x1f8] ;  /* 0x0001f800010a7983 */ /* 0x0003620000100a00 */
[----:B------:R-:W-:Y:S01]  /*2260*/  IMAD.MOV.U32 R12, RZ, RZ, R42 ;  /* 0x000000ffff0c7224 */ /* 0x000fe200078e002a */
[----:B------:R-:W-:Y:S01]  /*2270*/  IADD3 R0, P0, R16, 0x440, RZ ;  /* 0x0000044010007810 */ /* 0x000fe20007f1e0ff */
[----:B------:R-:W-:Y:S01]  /*2280*/  IMAD.MOV.U32 R13, RZ, RZ, R67 ;  /* 0x000000ffff0d7224 */ /* 0x000fe200078e0043 */
[----:B------:R-:W-:Y:S01]  /*2290*/  STL.64 [R1+0x158], R24 ;  /* 0x0001581801007387 */ /* 0x000fe20000100a00 */
[----:B------:R-:W-:Y:S01]  /*22a0*/  IMAD.MOV.U32 R14, RZ, RZ, R45 ;  /* 0x000000ffff0e7224 */ /* 0x000fe200078e002d */
[----:B------:R-:W-:Y:S05]  /*22b0*/  WARPSYNC.ALL ;  /* 0x0000000000007948 */ /* 0x000fea0003800000 */
[----:B------:R-:W-:Y:S01]  /*22c0*/  IMAD.MOV.U32 R15, RZ, RZ, R56 ;  /* 0x000000ffff0f7224 */ /* 0x000fe200078e0038 */
[----:B------:R-:W-:Y:S01]  /*22d0*/  STL.64 [R1+0x1f0], R32 ;  /* 0x0001f02001007387 */ /* 0x000fe20000100a00 */
[----:B------:R-:W-:Y:S01]  /*22e0*/  IMAD.X R7, RZ, RZ, R17, P0 ;  /* 0x000000ffff077224 */ /* 0x000fe200000e0611 */
[----:B------:R-:W-:Y:S01]  /*22f0*/  BSSY B0, `(.L_x_11275) ;  /* 0x000002a000007945 */ /* 0x000fe20003800000 */
[----:B------:R-:W-:Y:S01]  /*2300*/  IMAD.MOV.U32 R28, RZ, RZ, R59 ;  /* 0x000000ffff1c7224 */ /* 0x000fe200078e003b */
[----:B------:R3:W-:Y:S01]  /*2310*/  STL.128 [R1+0x160], R12 ;  /* 0x0001600c01007387 */ /* 0x0007e20000100c00 */
[----:B------:R-:W-:-:S02]  /*2320*/  IMAD.MOV.U32 R29, RZ, RZ, R66 ;  /* 0x000000ffff1d7224 */ /* 0x000fc400078e0042 */
[----:B------:R-:W-:Y:S02]  /*2330*/  IMAD.MOV.U32 R227, RZ, RZ, R181 ;  /* 0x000000ffffe37224 */ /* 0x000fe400078e00b5 */
[----:B------:R-:W-:Y:S01]  /*2340*/  IMAD.MOV.U32 R42, RZ, RZ, R57 ;  /* 0x000000ffff2a7224 */ /* 0x000fe200078e0039 */
[----:B------:R-:W-:Y:S01]  /*2350*/  STL.128 [R1+0x180], R28 ;  /* 0x0001801c01007387 */ /* 0x000fe20000100c00 */
[----:B------:R-:W-:Y:S02]  /*2360*/  IMAD.MOV.U32 R43, RZ, RZ, R64 ;  /* 0x000000ffff2b7224 */ /* 0x000fe400078e0040 */
[----:B------:R-:W-:Y:S01]  /*2370*/  VIADD R229, R74, 0x8 ;  /* 0x000000084ae57836 */ /* 0x000fe20000000000 */
[----:B------:R-:W-:Y:S01]  /*2380*/  STL.128 [R1+0x1c0], R224 ;  /* 0x0001c0e001007387 */ /* 0x000fe20000100c00 */
[----:B---3--:R-:W-:Y:S02]  /*2390*/  IMAD.MOV.U32 R14, RZ, RZ, R26 ;  /* 0x000000ffff0e7224 */ /* 0x008fe400078e001a */
[----:B------:R-:W-:-:S02]  /*23a0*/  IMAD.MOV.U32 R15, RZ, RZ, R61 ;  /* 0x000000ffff0f7224 */ /* 0x000fc400078e003d */
[----:B------:R-:W-:Y:S02]  /*23b0*/  IMAD.MOV.U32 R12, RZ, RZ, R16 ;  /* 0x000000ffff0c7224 */ /* 0x000fe400078e0010 */
[----:B------:R-:W-:-:S05]  /*23c0*/  IMAD.MOV.U32 R13, RZ, RZ, R17 ;  /* 0x000000ffff0d7224 */ /* 0x000fca00078e0011 */
[----:B------:R3:W-:Y:S02]  /*23d0*/  STL.128 [R1+0x170], R12 ;  /* 0x0001700c01007387 */ /* 0x0007e40000100c00 */
[----:B---3--:R-:W-:Y:S02]  /*23e0*/  IMAD.MOV.U32 R12, RZ, RZ, R41 ;  /* 0x000000ffff0c7224 */ /* 0x008fe400078e0029 */
[----:B------:R-:W-:Y:S02]  /*23f0*/  IMAD.MOV.U32 R13, RZ, RZ, R50 ;  /* 0x000000ffff0d7224 */ /* 0x000fe400078e0032 */
[----:B------:R-:W-:Y:S02]  /*2400*/  IMAD.MOV.U32 R14, RZ, RZ, R44 ;  /* 0x000000ffff0e7224 */ /* 0x000fe400078e002c */
[----:B------:R-:W-:Y:S02]  /*2410*/  IMAD.MOV.U32 R15, RZ, RZ, R69 ;  /* 0x000000ffff0f7224 */ /* 0x000fe400078e0045 */
[----:B------:R-:W-:-:S03]  /*2420*/  IMAD.MOV.U32 R41, RZ, RZ, R65 ;  /* 0x000000ffff297224 */ /* 0x000fc600078e0041 */
[----:B------:R3:W-:Y:S04]  /*2430*/  STL.128 [R1+0x190], R12 ;  /* 0x0001900c01007387 */ /* 0x0007e80000100c00 */
[----:B------:R-:W-:Y:S01]  /*2440*/  STL.128 [R1+0x1e0], R40 ;  /* 0x0001e02801007387 */ /* 0x000fe20000100c00 */
[----:B---3--:R-:W-:Y:S02]  /*2450*/  IMAD.MOV.U32 R12, RZ, RZ, R38 ;  /* 0x000000ffff0c7224 */ /* 0x008fe400078e0026 */
[----:B------:R-:W-:Y:S02]  /*2460*/  IMAD.MOV.U32 R13, RZ, RZ, R63 ;  /* 0x000000ffff0d7224 */ /* 0x000fe400078e003f */
[----:B------:R-:W-:Y:S02]  /*2470*/  IMAD.MOV.U32 R14, RZ, RZ, R51 ;  /* 0x000000ffff0e7224 */ /* 0x000fe400078e0033 */
[----:B------:R-:W-:-:S05]  /*2480*/  IMAD.MOV.U32 R15, RZ, RZ, R62 ;  /* 0x000000ffff0f7224 */ /* 0x000fca00078e003e */
[----:B------:R3:W-:Y:S02]  /*2490*/  STL.128 [R1+0x1a0], R12 ;  /* 0x0001a00c01007387 */ /* 0x0007e40000100c00 */
        /* <DEDUP_REMOVED lines=15> */
.L_x_11276:
[----:B------:R-:W-:Y:S05]  /*2590*/  BSYNC B0 ;  /* 0x0000000000007941 */ /* 0x000fea0003800000 */
.L_x_11275:
[----:B------:R-:W2:Y:S01]  /*25a0*/  LDL.64 R12, [R1+0x18] ;  /* 0x00001800010c7983 */ /* 0x000ea20000100a00 */
[----:B-----5:R-:W-:Y:S01]  /*25b0*/  SHF.L.U32 R11, R11, 0x1f, RZ ;  /* 0x0000001f0b0b7819 */ /* 0x020fe200000006ff */
[----:B------:R-:W-:Y:S01]  /*25c0*/  BSSY B0, `(.L_x_11277) ;  /* 0x0000006000007945 */ /* 0x000fe20003800000 */
[----:B--2---:R-:W-:-:S05]  /*25d0*/  MOV R7, R12 ;  /* 0x0000000c00077202 */ /* 0x004fca0000000f00 */
[----:B------:R-:W-:-:S04]  /*25e0*/  IMAD R10, R10, 0x8, R7 ;  /* 0x000000080a0a7824 */ /* 0x000fc800078e0207 */
[----:B------:R1:W2:Y:S01]  /*25f0*/  SYNCS.PHASECHK.TRANS64.TRYWAIT P0, [R10+URZ], R11 ;  /* 0x0000000b0a0075a7 */ /* 0x0002a2000800017f */
[----:B------:R-:W-:Y:S05]  /*2600*/  @!P1 BRA `(.L_x_11278) ;  /* 0x0000000000049947 */ /* 0x000fea0003800000 */
[----:B------:R-:W-:Y:S01]  /*2610*/  BPT.TRAP 0x1 ;  /* 0x000000040000795c */ /* 0x000fe20000300000 */
.L_x_11278:
[----:B------:R-:W-:Y:S05]  /*2620*/  BSYNC B0 ;  /* 0x0000000000007941 */ /* 0x000fea0003800000 */
.L_x_11277:
[----:B------:R-:W-:Y:S04]  /*2630*/  BSSY B0, `(.L_x_11279) ;  /* 0x0000004000007945 */ /* 0x000fe80003800000 */
[----:B--2---:R-:W-:Y:S05]  /*2640*/  @P0 BRA `(.L_x_11280) ;  /* 0x0000000000080947 */ /* 0x004fea0003800000 */
[----:B------:R-:W2:Y:S02]  /*2650*/  SYNCS.PHASECHK.TRANS64.TRYWAIT P0, [R10+URZ], R11 ;  /* 0x0000000b0a0075a7 */ /* 0x000ea4000800017f */
[----:B--2---:R-:W-:Y:S05]  /*2660*/  @!P0 BRA `(.L_x_11281) ;  /* 0x00000354007c8947 */ /* 0x004fea0003800000 */
.L_x_11280:
[----:B------:R-:W-:Y:S05]  /*2670*/  BSYNC B0 ;  /* 0x0000000000007941 */ /* 0x000fea0003800000 */
.L_x_11279:
[----:B------:R-:W3:Y:S04]  /*2680*/  LDL R7, [R1+0x1f8] ;  /* 0x0001f80001077983 */ /* 0x000ee80000100800 */
[----:B-12---:R-:W3:Y:S01]  /*2690*/  LDL.64 R10, [R1+0x80] ;  /* 0x00008000010a7983 */ /* 0x006ee20000100a00 */
[----:B------:R-:W-:Y:S05]  /*26a0*/  WARPSYNC.ALL ;  /* 0x0000000000007948 */ /* 0x000fea0003800000 */
[----:B------:R-:W2:Y:S04]  /*26b0*/  LDL.64 R14, [R1+0x78] ;  /* 0x00007800010e7983 */ /* 0x000ea80000100a00 */
[----:B------:R-:W4:Y:S04]  /*26c0*/  LDL.64 R12, [R1+0x78] ;  /* 0x00007800010c7983 */ /* 0x000f280000100a00 */
[----:B------:R-:W5:Y:S01]  /*26d0*/  LDL.64 R20, [R1+0x78] ;  /* 0x0000780001147983 */ /* 0x000f620000100a00 */
[----:B---3--:R-:W-:-:S03]  /*26e0*/  IMAD R10, R7, 0x300, R10 ;  /* 0x00000300070a7824 */ /* 0x008fc600078e020a */
[----:B------:R-:W3:Y:S01]  /*26f0*/  LDL.64 R72, [R1+0x78] ;  /* 0x0000780001487983 */ /* 0x000ee20000100a00 */
[----:B------:R-:W-:Y:S02]  /*2700*/  R2UR UR7, R11 ;  /* 0x000000000b0772ca */ /* 0x000fe400000e0000 */
[----:B------:R-:W-:Y:S01]  /*2710*/  R2UR UR6, R10 ;  /* 0x000000000a0672ca */ /* 0x000fe200000e0000 */
[----:B------:R-:W-:Y:S01]  /*2720*/  WARPGROUP.ARRIVE ;  /* 0x00000000000079c5 */ /* 0x000fe20000000000 */
[----:B------:R-:W3:Y:S01]  /*2730*/  LDL R0, [R1+0x204] ;  /* 0x0002040001007983 */ /* 0x000ee20000100800 */
[----:B------:R-:W-:Y:S01]  /*2740*/  IMAD.MOV.U32 R227, RZ, RZ, 0x1 ;  /* 0x00000001ffe37424 */ /* 0x000fe200078e00ff */
[----:B------:R-:W-:Y:S02]  /*2750*/  BSSY B0, `(.L_x_11282) ;  /* 0x000002d000007945 */ /* 0x000fe40003800000 */
[----:B------:R1:W-:Y:S04]  /*2760*/  STL [R1+0x60], RZ ;  /* 0x000060ff01007387 */ /* 0x0003e80000100800 */
[----:B------:R1:W-:Y:S04]  /*2770*/  STL [R1+0x60], R227 ;  /* 0x000060e301007387 */ /* 0x0003e80000100800 */
[----:B------:R1:W-:Y:S04]  /*2780*/  STL [R1+0x60], R227 ;  /* 0x000060e301007387 */ /* 0x0003e80000100800 */
[----:B------:R1:W-:Y:S04]  /*2790*/  STL [R1+0x60], R227 ;  /* 0x000060e301007387 */ /* 0x0003e80000100800 */
[----:B------:R1:W-:Y:S01]  /*27a0*/  STL [R1+0x60], R227 ;  /* 0x000060e301007387 */ /* 0x0003e20000100800 */
[----:B--2---:R-:W-:Y:S01]  /*27b0*/  R2UR UR4, R14 ;  /* 0x000000000e0472ca */ /* 0x004fe200000e0000 */
[----:B------:R-:W-:Y:S01]  /*27c0*/  VIADD R14, R10, 0x2 ;  /* 0x000000020a0e7836 */ /* 0x000fe20000000000 */
[----:B------:R-:W-:Y:S01]  /*27d0*/  R2UR UR5, R15 ;  /* 0x000000000f0572ca */ /* 0x000fe200000e0000 */
[----:B------:R-:W-:-:S02]  /*27e0*/  IMAD.MOV.U32 R15, RZ, RZ, R11 ;  /* 0x000000ffff0f7224 */ /* 0x000fc400078e000b */
[----:B----4-:R-:W-:Y:S02]  /*27f0*/  VIADD R12, R12, 0x2 ;  /* 0x000000020c0c7836 */ /* 0x010fe40000000000 */
[----:B-----5:R-:W-:Y:S02]  /*2800*/  VIADD R20, R20, 0x4 ;  /* 0x0000000414147836 */ /* 0x020fe40000000000 */
[----:B---3--:R-:W-:-:S06]  /*2810*/  VIADD R72, R72, 0x6 ;  /* 0x0000000648487836 */ /* 0x008fcc0000000000 */
[----:B------:R-:W-:Y:S01]  /*2820*/  HGMMA.64x96x16.F32.BF16 R24, gdesc[UR4], RZ, !UPT, gsb0 ;  /* 0x01600000041879f0 */ /* 0x000fe2000c0018ff */
[----:B------:R-:W-:Y:S02]  /*2830*/  R2UR UR6, R14 ;  /* 0x000000000e0672ca */ /* 0x000fe400000e0000 */
[----:B------:R-:W-:Y:S02]  /*2840*/  R2UR UR7, R15 ;  /* 0x000000000f0772ca */ /* 0x000fe400000e0000 */
[----:B------:R-:W-:Y:S01]  /*2850*/  R2UR UR4, R12 ;  /* 0x000000000c0472ca */ /* 0x000fe200000e0000 */
[----:B------:R-:W-:Y:S01]  /*2860*/  VIADD R12, R10, 0x4 ;  /* 0x000000040a0c7836 */ /* 0x000fe20000000000 */
[----:B------:R-:W-:Y:S01]  /*2870*/  R2UR UR5, R13 ;  /* 0x000000000d0572ca */ /* 0x000fe200000e0000 */
[----:B------:R-:W-:Y:S01]  /*2880*/  IMAD.MOV.U32 R13, RZ, RZ, R11 ;  /* 0x000000ffff0d7224 */ /* 0x000fe200078e000b */
[----:B------:R-:W-:Y:S01]  /*2890*/  LEA.HI R4, R0, R0, RZ, 0x1 ;  /* 0x0000000000047211 */ /* 0x000fe200078f08ff */
[----:B------:R-:W-:-:S03]  /*28a0*/  VIADD R10, R10, 0x6 ;  /* 0x000000060a0a7836 */ /* 0x000fc60000000000 */
[----:B------:R-:W-:-:S05]  /*28b0*/  LOP3.LUT R7, R4, 0xfffffffe, RZ, 0xc0, !PT ;  /* 0xfffffffe04077812 */ /* 0x000fca00078ec0ff */
[----:B------:R-:W-:-:S05]  /*28c0*/  IMAD.IADD R7, R0, 0x1, -R7 ;  /* 0x0000000100077824 */ /* 0x000fca00078e0a07 */
[----:B------:R-:W-:Y:S01]  /*28d0*/  SHF.L.U32 R7, R7, 0x1f, RZ ;  /* 0x0000001f07077819 */ /* 0x000fe200000006ff */
        /* <DEDUP_REMOVED lines=18> */
[----:B------:R-:W2:Y:S02]  /*2a00*/  SYNCS.PHASECHK.TRANS64.TRYWAIT P0, [R18+URZ+0x32410], R7 ;  /* 0x03241007120075a7 */ /* 0x000ea4000800017f */
[----:B-12---:R-:W-:Y:S05]  /*2a10*/  @!P0 BRA `(.L_x_11283) ;  /* 0x0000035000a48947 */ /* 0x006fea0003800000 */
.L_x_11429:
[----:B------:R-:W-:Y:S05]  /*2a20*/  BSYNC B0 ;  /* 0x0000000000007941 */ /* 0x000fea0003800000 */
.L_x_11282:
[----:B------:R-:W2:Y:S04]  /*2a30*/  LDL R0, [R1+0x28] ;  /* 0x0000280001007983 */ /* 0x000ea80000100800 */
[----:B------:R3:W5:Y:S01]  /*2a40*/  LDL.64 R10, [R1+0x1f8] ;  /* 0x0001f800010a7983 */ /* 0x0007620000100a00 */
[----:B------:R-:W-:Y:S01]  /*2a50*/  BSSY B0, `(.L_x_11284) ;  /* 0x0000005000007945 */ /* 0x000fe20003800000 */
[----:B--2---:R-:W-:-:S04]  /*2a60*/  LOP3.LUT R0, R0, 0x1, RZ, 0xfc, !PT ;  /* 0x0000000100007812 */ /* 0x004fc800078efcff */
[----:B------:R-:W-:-:S13]  /*2a70*/  ISETP.NE.AND P1, PT, R0, 0x3, PT ;  /* 0x000000030000780c */ /* 0x000fda0003f25270 */
[----:B---3--:R-:W-:Y:S05]  /*2a80*/  @!P1 BRA `(.L_x_11285) ;  /* 0x0000000000049947 */ /* 0x008fea0003800000 */
[----:B------:R-:W-:Y:S01]  /*2a90*/  BPT.TRAP 0x1 ;  /* 0x000000040000795c */ /* 0x000fe20000300000 */
.L_x_11285:
[----:B------:R-:W-:Y:S05]  /*2aa0*/  BSYNC B0 ;  /* 0x0000000000007941 */ /* 0x000fea0003800000 */
.L_x_11284:
[----:B------:R-:W1:Y:S01]  /*2ab0*/  LDL.64 R12, [R1+0x40] ;  /* 0x00004000010c7983 */ /* 0x000e620000100a00 */
[----:B-----5:R-:W-:Y:S01]  /*2ac0*/  SHF.L.U32 R11, R11, 0x1f, RZ ;  /* 0x0000001f0b0b7819 */ /* 0x020fe200000006ff */
[----:B------:R-:W-:Y:S01]  /*2ad0*/  BSSY B0, `(.L_x_11286) ;  /* 0x0000006000007945 */ /* 0x000fe20003800000 */
[----:B-1----:R-:W-:-:S05]  /*2ae0*/  MOV R7, R12 ;  /* 0x0000000c00077202 */ /* 0x002fca0000000f00 */
[----:B------:R-:W-:-:S04]  /*2af0*/  IMAD R10, R10, 0x8, R7 ;  /* 0x000000080a0a7824 */ /* 0x000fc800078e0207 */
[----:B------:R1:W2:Y:S01]  /*2b00*/  SYNCS.PHASECHK.TRANS64.TRYWAIT P0, [R10+URZ], R11 ;  /* 0x0000000b0a0075a7 */ /* 0x0002a2000800017f */
[----:B------:R-:W-:Y:S05]  /*2b10*/  @!P1 BRA `(.L_x_11287) ;  /* 0x0000000000049947 */ /* 0x000fea0003800000 */
[----:B------:R-:W-:Y:S01]  /*2b20*/  BPT.TRAP 0x1 ;  /* 0x000000040000795c */ /* 0x000fe20000300000 */
.L_x_11287:
[----:B------:R-:W-:Y:S05]  /*2b30*/  BSYNC B0 ;  /* 0x0000000000007941 */ /* 0x000fea0003800000 */
.L_x_11286:
[----:B------:R-:W-:Y:S04]  /*2b40*/  BSSY B0, `(.L_x_11288) ;  /* 0x0000004000007945 */ /* 0x000fe80003800000 */
[----:B--2---:R-:W-:Y:S05]  /*2b50*/  @P0 BRA `(.L_x_11289) ;  /* 0x0000000000080947 */ /* 0x004fea0003800000 */
[----:B------:R-:W2:Y:S02]  /*2b60*/  SYNCS.PHASECHK.TRANS64.TRYWAIT P0, [R10+URZ], R11 ;  /* 0x0000000b0a0075a7 */ /* 0x000ea4000800017f */
[----:B--2---:R-:W-:Y:S05]  /*2b70*/  @!P0 BRA `(.L_x_11290) ;  /* 0x0000035000608947 */ /* 0x004fea0003800000 */
.L_x_11289:
[----:B------:R-:W-:Y:S05]  /*2b80*/  BSYNC B0 ;  /* 0x0000000000007941 */ /* 0x000fea0003800000 */
.L_x_11288:
[----:B------:R-:W3:Y:S04]  /*2b90*/  LDL R7, [R1+0x1f8] ;  /* 0x0001f80001077983 */ /* 0x000ee80000100800 */
[----:B-12---:R-:W3:Y:S04]  /*2ba0*/  LDL.64 R10, [R1+0xf8] ;  /* 0x0000f800010a7983 */ /* 0x006ee80000100a00 */
[----:B------:R-:W2:Y:S04]  /*2bb0*/  LDL R0, [R1+0x70] ;  /* 0x0000700001007983 */ /* 0x000ea80000100800 */
[----:B------:R-:W4:Y:S04]  /*2bc0*/  LDL.64 R12, [R1+0xf0] ;  /* 0x0000f000010c7983 */ /* 0x000f280000100a00 */
[----:B------:R-:W4:Y:S04]  /*2bd0*/  LDL.64 R14, [R1+0xf0] ;  /* 0x0000f000010e7983 */ /* 0x000f280000100a00 */
[----:B0-----:R-:W4:Y:S04]  /*2be0*/  LDL.64 R18, [R1+0xf0] ;  /* 0x0000f00001127983 */ /* 0x001f280000100a00 */
[----:B------:R-:W4:Y:S01]  /*2bf0*/  LDL.64 R20, [R1+0xf0] ;  /* 0x0000f00001147983 */ /* 0x000f220000100a00 */
[----:B------:R-:W-:Y:S05]  /*2c00*/  WARPSYNC.ALL ;  /* 0x0000000000007948 */ /* 0x000fea0003800000 */
[----:B------:R-:W-:Y:S01]  /*2c10*/  WARPGROUP.ARRIVE ;  /* 0x00000000000079c5 */ /* 0x000fe20000000000 */
[----:B------:R-:W4:Y:S04]  /*2c20*/  LDL.64 R72, [R1+0xf0] ;  /* 0x0000f00001487983 */ /* 0x000f280000100a00 */
[----:B------:R-:W4:Y:S01]  /*2c30*/  LDL R4, [R1] ;  /* 0x0000000001047983 */ /* 0x000f220000100800 */
[----:B---3--:R-:W-:Y:S01]  /*2c40*/  IMAD R10, R7, 0xc00, R10 ;  /* 0x00000c00070a7824 */ /* 0x008fe200078e020a */
[----:B------:R-:W-:-:S02]  /*2c50*/  R2UR UR7, R11 ;  /* 0x000000000b0772ca */ /* 0x000fc400000e0000 */
[----:B--2---:R-:W-:Y:S02]  /*2c60*/  ISETP.NE.U32.AND P0, PT, R0, RZ, PT ;  /* 0x000000ff0000720c */ /* 0x004fe40003f05070 */
[----:B------:R-:W-:Y:S01]  /*2c70*/  R2UR UR6, R10 ;  /* 0x000000000a0672ca */ /* 0x000fe200000e0000 */
[----:B------:R0:W5:Y:S01]  /*2c80*/  LDL R0, [R1+0x1f8] ;  /* 0x0001f80001007983 */ /* 0x0001620000100800 */
[----:B----4-:R-:W-:Y:S02]  /*2c90*/  R2UR UR4, R12 ;  /* 0x000000000c0472ca */ /* 0x010fe400000e0000 */
[----:B------:R-:W-:-:S07]  /*2ca0*/  R2UR UR5, R13 ;  /* 0x000000000d0572ca */ /* 0x000fce00000e0000 */
[----:B------:R-:W-:-:S06]  /*2cb0*/  VOTEU.ANY UP0, P0 ;  /* 0x00000000003f7886 */ /* 0x000fcc0000000100 */
[----:B------:R-:W-:Y:S01]  /*2cc0*/  HGMMA.64x96x16.F32.BF16 R24, gdesc[UR4], R24, UP0, gsb0 ;  /* 0x01600000041879f0 */ /* 0x000fe2000b801818 */
[----:B------:R-:W-:Y:S02]  /*2cd0*/  VIADD R14, R14, 0x2 ;  /* 0x000000020e0e7836 */ /* 0x000fe40000000000 */
[----:B------:R-:W-:Y:S02]  /*2ce0*/  VIADD R12, R10, 0x2 ;  /* 0x000000020a0c7836 */ /* 0x000fe40000000000 */
[----:B------:R-:W-:Y:S01]  /*2cf0*/  IMAD.MOV.U32 R13, RZ, RZ, R11 ;  /* 0x000000ffff0d7224 */ /* 0x000fe200078e000b */
[----:B------:R-:W-:Y:S02]  /*2d00*/  R2UR UR4, R14 ;  /* 0x000000000e0472ca */ /* 0x000fe400000e0000 */
[----:B------:R-:W-:Y:S02]  /*2d10*/  R2UR UR6, R12 ;  /* 0x000000000c0672ca */ /* 0x000fe400000e0000 */
[----:B------:R-:W-:-:S02]  /*2d20*/  R2UR UR7, R13 ;  /* 0x000000000d0772ca */ /* 0x000fc400000e0000 */
[----:B------:R-:W-:Y:S02]  /*2d30*/  R2UR UR5, R15 ;  /* 0x000000000f0572ca */ /* 0x000fe400000e0000 */
[----:B------:R-:W2:Y:S01]  /*2d40*/  LDL.64 R14, [R1+0xf0] ;  /* 0x0000f000010e7983 */ /* 0x000ea20000100a00 */
[----:B------:R-:W-:Y:S02]  /*2d50*/  WARPGROUP.DEPBAR.LE gsb0, 0x0 ;  /* 0x00008000000079c5 */ /* 0x000fe40000010000 */
[----:B------:R-:W-:-:S08]  /*2d60*/  WARPGROUP.ARRIVE ;  /* 0x00000000000079c5 */ /* 0x000fd00000000000 */
[----:B------:R-:W-:Y:S01]  /*2d70*/  HGMMA.64x96x16.F32.BF16 R24, gdesc[UR4], R24, gsb0 ;  /* 0x01600000041879f0 */ /* 0x000fe20008001818 */
[----:B------:R-:W-:Y:S02]  /*2d80*/  VIADD R18, R18, 0x4 ;  /* 0x0000000412127836 */ /* 0x000fe40000000000 */
[----:B------:R-:W-:Y:S02]  /*2d90*/  VIADD R12, R10, 0x4 ;  /* 0x000000040a0c7836 */ /* 0x000fe40000000000 */
[----:B------:R-:W-:Y:S01]  /*2da0*/  IMAD.MOV.U32 R13, RZ, RZ, R11 ;  /* 0x000000ffff0d7224 */ /* 0x000fe200078e000b */
[----:B------:R-:W-:Y:S02]  /*2db0*/  R2UR UR4, R18 ;  /* 0x00000000120472ca */ /* 0x000fe400000e0000 */
[----:B------:R-:W-:Y:S02]  /*2dc0*/  R2UR UR6, R12 ;  /* 0x000000000c0672ca */ /* 0x000fe400000e0000 */
[----:B------:R-:W-:-:S02]  /*2dd0*/  R2UR UR7, R13 ;  /* 0x000000000d0772ca */ /* 0x000fc400000e0000 */
[----:B------:R-:W-:Y:S02]  /*2de0*/  R2UR UR5, R19 ;  /* 0x00000000130572ca */ /* 0x000fe400000e0000 */
[----:B------:R-:W3:Y:S01]  /*2df0*/  LDL.64 R18, [R1+0xf0] ;  /* 0x0000f00001127983 */ /* 0x000ee20000100a00 */
        /* <DEDUP_REMOVED lines=10> */
[----:B------:R-:W4:Y:S01]  /*2ea0*/  LDL.64 R20, [R1+0xf0] ;  /* 0x0000f00001147983 */ /* 0x000f220000100a00 */
        /* <DEDUP_REMOVED lines=14> */
[----:B--2---:R-:W-:Y:S02]  /*2f90*/  VIADD R14, R14, 0x402 ;  /* 0x000004020e0e7836 */ /* 0x004fe40000000000 */
        /* <DEDUP_REMOVED lines=10> */
[----:B---3--:R-:W-:Y:S02]  /*3040*/  VIADD R18, R18, 0x404 ;  /* 0x0000040412127836 */ /* 0x008fe40000000000 */
        /* <DEDUP_REMOVED lines=10> */
[----:B----4-:R-:W-:Y:S02]  /*30f0*/  VIADD R20, R20, 0x406 ;  /* 0x0000040614147836 */ /* 0x010fe40000000000 */
        /* <DEDUP_REMOVED lines=60> */
[----:B------:R-:W-:Y:S01]  /*34c0*/  R2UR UR5, R73 ;  /* 0x00000000490572ca */ /* 0x000fe200000e0000 */
[----:B--2---:R-:W-:Y:S01]  /*34d0*/  VIADD R14, R14, 0xc02 ;  /* 0x00000c020e0e7836 */ /* 0x004fe20000000000 */
[----:B------:R0:W5:Y:S01]  /*34e0*/  LDL R73, [R1+0xc] ;  /* 0x00000c0001497983 */ /* 0x0001620000100800 */
[----:B------:R-:W-:Y:S02]  /*34f0*/  WARPGROUP.DEPBAR.LE gsb0, 0x0 ;  /* 0x00008000000079c5 */ /* 0x000fe40000010000 */
[----:B------:R-:W-:-:S08]  /*3500*/  WARPGROUP.ARRIVE ;  /* 0x00000000000079c5 */ /* 0x000fd00000000000 */
[----:B------:R-:W-:Y:S01]  /*3510*/  HGMMA.64x96x16.F32.BF16 R24, gdesc[UR4], R24, gsb0 ;  /* 0x01600000041879f0 */ /* 0x000fe20008001818 */
[----:B------:R-:W-:Y:S02]  /*3520*/  VIADD R12, R10, 0x902 ;  /* 0x000009020a0c7836 */ /* 0x000fe40000000000 */
[----:B------:R-:W-:Y:S01]  /*3530*/  IMAD.MOV.U32 R13, RZ, RZ, R11 ;  /* 0x000000ffff0d7224 */ /* 0x000fe200078e000b */
[----:B------:R-:W-:Y:S02]  /*3540*/  R2UR UR4, R14 ;  /* 0x000000000e0472ca */ /* 0x000fe400000e0000 */
[----:B------:R-:W-:Y:S02]  /*3550*/  R2UR UR6, R12 ;  /* 0x000000000c0672ca */ /* 0x000fe400000e0000 */
[----:B------:R-:W-:Y:S02]  /*3560*/  R2UR UR7, R13 ;  /* 0x000000000d0772ca */ /* 0x000fe400000e0000 */
[----:B------:R-:W-:Y:S01]  /*3570*/  R2UR UR5, R15 ;  /* 0x000000000f0572ca */ /* 0x000fe200000e0000 */
[----:B---3--:R-:W-:-:S02]  /*3580*/  VIADD R18, R18, 0xc04 ;  /* 0x00000c0412127836 */ /* 0x008fc40000000000 */
[----:B------:R-:W-:Y:S01]  /*3590*/  VIADD R12, R10, 0x904 ;  /* 0x000009040a0c7836 */ /* 0x000fe20000000000 */
[----:B------:R-:W-:Y:S02]  /*35a0*/  WARPGROUP.DEPBAR.LE gsb0, 0x0 ;  /* 0x00008000000079c5 */ /* 0x000fe40000010000 */
[----:B------:R-:W-:-:S07]  /*35b0*/  WARPGROUP.ARRIVE ;  /* 0x00000000000079c5 */ /* 0x000fce0000000000 */
[----:B------:R-:W-:Y:S01]  /*35c0*/  HGMMA.64x96x16.F32.BF16 R24, gdesc[UR4], R24, gsb0 ;  /* 0x01600000041879f0 */ /* 0x000fe20008001818 */
[----:B------:R-:W-:Y:S01]  /*35d0*/  IMAD.MOV.U32 R13, RZ, RZ, R11 ;  /* 0x000000ffff0d7224 */ /* 0x000fe200078e000b */
[----:B------:R-:W-:Y:S02]  /*35e0*/  R2UR UR6, R12 ;  /* 0x000000000c0672ca */ /* 0x000fe400000e0000 */
[----:B------:R-:W-:Y:S02]  /*35f0*/  R2UR UR4, R18 ;  /* 0x00000000120472ca */ /* 0x000fe400000e0000 */
[----:B------:R-:W-:Y:S02]  /*3600*/  R2UR UR7, R13 ;  /* 0x000000000d0772ca */ /* 0x000fe400000e0000 */
[----:B------:R-:W-:Y:S01]  /*3610*/  R2UR UR5, R19 ;  /* 0x00000000130572ca */ /* 0x000fe200000e0000 */
[----:B------:R-:W-:Y:S02]  /*3620*/  VIADD R10, R10, 0x906 ;  /* 0x000009060a0a7836 */ /* 0x000fe40000000000 */
[----:B----4-:R-:W-:Y:S01]  /*3630*/  VIADD R20, R20, 0xc06 ;  /* 0x00000c0614147836 */ /* 0x010fe20000000000 */
[----:B------:R-:W-:-:S02]  /*3640*/  WARPGROUP.DEPBAR.LE gsb0, 0x0 ;  /* 0x00008000000079c5 */ /* 0x000fc40000010000 */
[----:B------:R-:W-:-:S07]  /*3650*/  WARPGROUP.ARRIVE ;  /* 0x00000000000079c5 */ /* 0x000fce0000000000 */
[----:B------:R-:W-:Y:S01]  /*3660*/  HGMMA.64x96x16.F32.BF16 R24, gdesc[UR4], R24, gsb0 ;  /* 0x01600000041879f0 */ /* 0x000fe20008001818 */
        /* <DEDUP_REMOVED lines=8> */
[----:B------:R0:W-:Y:S04]  /*36f0*/  STL [R1+0x70], R227 ;  /* 0x000070e301007387 */ /* 0x0001e80000100800 */
[----:B------:R0:W-:Y:S01]  /*3700*/  STL [R1+0x70], R227 ;  /* 0x000070e301007387 */ /* 0x0001e20000100800 */
[----:B------:R-:W-:-:S02]  /*3710*/  WARPGROUP.DEPBAR.LE gsb0, 0x0 ;  /* 0x00008000000079c5 */ /* 0x000fc40000010000 */
[----:B------:R-:W-:-:S06]  /*3720*/  WARPGROUP.ARRIVE ;  /* 0x00000000000079c5 */ /* 0x000fcc0000000000 */
[----:B------:R-:W-:Y:S01]  /*3730*/  HGMMA.64x96x16.F32.BF16 R24, gdesc[UR4], R24, gsb0 ;  /* 0x01600000041879f0 */ /* 0x000fe20008001818 */
        /* <DEDUP_REMOVED lines=18> */
.L_x_11292:
[----:B------:R-:W-:Y:S05]  /*3860*/  BSYNC B0 ;  /* 0x0000000000007941 */ /* 0x000fea0003800000 */
.L_x_11291:
        /* <DEDUP_REMOVED lines=8> */
[----:B------:R-:W4:Y:S04]  /*38f0*/  LDL.64 R10, [R1+0x140] ;  /* 0x00014000010a7983 */ /* 0x000f280000100a00 */
[----:B------:R-:W4:Y:S04]  /*3900*/  LDL R76, [R1+0x148] ;  /* 0x00014800014c7983 */ /* 0x000f280000100800 */
[----:B------:R-:W4:Y:S04]  /*3910*/  LDL.128 R12, [R1+0x120] ;  /* 0x00012000010c7983 */ /* 0x000f280000100c00 */
[----:B------:R-:W4:Y:S04]  /*3920*/  LDL.128 R72, [R1+0x130] ;  /* 0x0001300001487983 */ /* 0x000f280000100c00 */
[----:B--2---:R3:W2:Y:S02]  /*3930*/  LD.E R18, desc[UR36][R18.64] ;  /* 0x0000002412127980 */ /* 0x0046a4000c101900 */
[----:B---3--:R-:W-:-:S02]  /*3940*/  SHF.R.S32.HI R19, RZ, 0x1f, R20 ;  /* 0x0000001fff137819 */ /* 0x008fc40000011414 */
[----:B----4-:R-:W-:Y:S01]  /*3950*/  ISETP.NE.AND P0, PT, R10, 0x1, PT ;  /* 0x000000010a00780c */ /* 0x010fe20003f05270 */
[----:B------:R-:W-:Y:S02]  /*3960*/  UMOV UR4, 0xffffffa0 ;  /* 0xffffffa000047882 */ /* 0x000fe40000000000 */
[----:B------:R-:W-:Y:S01]  /*3970*/  UIMAD UR4, UR44, UR4, 0x60 ;  /* 0x000000602c0474a4 */ /* 0x000fe2000f8e0204 */
[----:B------:R-:W-:-:S05]  /*3980*/  ISETP.GE.AND P1, PT, R73, 0x1, PT ;  /* 0x000000014900780c */ /* 0x000fca0003f26270 */
[----:B------:R-:W-:Y:S01]  /*3990*/  VIADD R72, R72, UR4 ;  /* 0x0000000448487c36 */ /* 0x000fe20008000000 */
[----:B------:R-:W-:Y:S01]  /*39a0*/  BSSY B0, `(.L_x_11293) ;  /* 0x00000a0000007945 */ /* 0x000fe20003800000 */
[----:B--2---:R-:W-:Y:S01]  /*39b0*/  FMUL.FTZ R7, R24, R18 ;  /* 0x0000001218077220 */ /* 0x004fe20000410000 */
[----:B------:R-:W-:Y:S01]  /*39c0*/  LEA.HI R24, R19, R20, RZ, 0x7 ;  /* 0x0000001413187211 */ /* 0x000fe200078f38ff */
[----:B------:R-:W-:-:S03]  /*39d0*/  FMUL.FTZ R4, R27, R18 ;  /* 0x000000121b047220 */ /* 0x000fc60000410000 */
[----:B------:R-:W-:Y:S01]  /*39e0*/  LOP3.LUT R27, R24, 0xffffff80, RZ, 0xc0, !PT ;  /* 0xffffff80181b7812 */ /* 0x000fe200078ec0ff */
[----:B-1----:R-:W-:-:S04]  /*39f0*/  FMUL.FTZ R0, R26, R18 ;  /* 0x000000121a007220 */ /* 0x002fc80000410000 */
[----:B------:R-:W-:Y:S02]  /*3a00*/  IMAD.IADD R27, R20, 0x1, -R27 ;  /* 0x00000001141b7824 */ /* 0x000fe400078e0a1b */
[----:B------:R-:W-:-:S03]  /*3a10*/  FMUL.FTZ R29, R29, R18 ;  /* 0x000000121d1d7220 */ /* 0x000fc60000410000 */
[----:B------:R-:W-:Y:S01]  /*3a20*/  SHF.R.S32.HI R26, RZ, 0x1f, R27 ;  /* 0x0000001fff1a7819 */ /* 0x000fe2000001141b */
[----:B------:R1:W2:Y:S01]  /*3a30*/  MUFU.TANH R91, R29 ;  /* 0x0000001d005b7308 */ /* 0x0002a20000002400 */
[-C--:B------:R-:W-:Y:S01]  /*3a40*/  FMUL.FTZ R89, R31, R18.reuse ;  /* 0x000000121f597220 */ /* 0x080fe20000410000 */
[-C--:B------:R-:W-:Y:S01]  /*3a50*/  FMUL.FTZ R33, R33, R18.reuse ;  /* 0x0000001221217220 */ /* 0x080fe20000410000 */
[----:B------:R-:W-:Y:S01]  /*3a60*/  FMUL.FTZ R93, R30, R18 ;  /* 0x000000121e5d7220 */ /* 0x000fe20000410000 */
[----:B------:R-:W-:Y:S02]  /*3a70*/  LEA.HI R31, R19, R20, RZ, 0x2 ;  /* 0x00000014131f7211 */ /* 0x000fe400078f10ff */
[----:B-1----:R-:W-:Y:S02]  /*3a80*/  LEA.HI R29, R26, R27, RZ, 0x2 ;  /* 0x0000001b1a1d7211 */ /* 0x002fe400078f10ff */
[----:B------:R1:W3:Y:S02]  /*3a90*/  MUFU.TANH R161, R33 ;  /* 0x0000002100a17308 */ /* 0x0002e40000002400 */
[----:B------:R-:W-:-:S02]  /*3aa0*/  SHF.R.S32.HI R30, RZ, 0x2, R29 ;  /* 0x00000002ff1e7819 */ /* 0x000fc4000001141d */
[----:B------:R-:W-:Y:S02]  /*3ab0*/  SHF.R.S32.HI R19, RZ, 0x1f, R29 ;  /* 0x0000001fff137819 */ /* 0x000fe4000001141d */
[----:B------:R-:W-:Y:S02]  /*3ac0*/  LEA.HI R26, R26, R27, RZ, 0x5 ;  /* 0x0000001b1a1a7211 */ /* 0x000fe400078f28ff */
[----:B-1----:R-:W-:Y:S02]  /*3ad0*/  LOP3.LUT R33, R31, 0xfffffffc, RZ, 0xc0, !PT ;  /* 0xfffffffc1f217812 */ /* 0x002fe400078ec0ff */
        /* <DEDUP_REMOVED lines=18> */
[----:B------:R-:W-:Y:S01]  /*3c00*/  IMAD.U32 R24, RZ, RZ, UR44 ;  /* 0x0000002cff187e24 */ /* 0x000fe2000f8e00ff */
[----:B------:R-:W-:-:S03]  /*3c10*/  LOP3.LUT R10, R29, 0x7ffffffc, RZ, 0xc0, !PT ;  /* 0x7ffffffc1d0a7812 */ /* 0x000fc600078ec0ff */
[----:B------:R-:W1:Y:S01]  /*3c20*/  SHFL.IDX PT, R30, R20, RZ, 0x1c1f ;  /* 0x001c1fff141e7589 */ /* 0x000e6200000e0000 */
[----:B------:R-:W-:Y:S02]  /*3c30*/  IMAD R11, R24, -0x60, R13 ;  /* 0xffffffa0180b7824 */ /* 0x000fe400078e020d */
        /* <DEDUP_REMOVED lines=43> */
[----:B------:R-:W4:Y:S01]  /*3ef0*/  MUFU.TANH R7, R7 ;  /* 0x0000000700077308 */ /* 0x000f220000002400 */
[----:B------:R-:W-:Y:S02]  /*3f00*/  IMAD R19, R10, -0x2, R19 ;  /* 0xfffffffe0a137824 */ /* 0x000fe400078e0213 */
[----:B------:R-:W-:Y:S02]  /*3f10*/  VIADD R11, R11, 0x60 ;  /* 0x000000600b0b7836 */ /* 0x000fe40000000000 */
[----:B------:R-:W-:-:S03]  /*3f20*/  IMAD.IADD R24, R19, 0x1, -R12 ;  /* 0x0000000113187824 */ /* 0x000fc600078e0a0c */
[----:B------:R-:W0:Y:S01]  /*3f30*/  MUFU.TANH R25, R25 ;  /* 0x0000001900197308 */ /* 0x000e220000002400 */
[----:B------:R-:W-:-:S07]  /*3f40*/  LOP3.LUT R19, RZ, R14, RZ, 0x33, !PT ;  /* 0x0000000eff137212 */ /* 0x000fce00078e33ff */
[----:B------:R-:W0:Y:S01]  /*3f50*/  MUFU.TANH R0, R0 ;  /* 0x0000000000007308 */ /* 0x000e220000002400 */
[----:B------:R-:W-:-:S07]  /*3f60*/  IMAD.U32 R27, RZ, RZ, UR4 ;  /* 0x00000004ff1b7e24 */ /* 0x000fce000f8e00ff */
        /* <DEDUP_REMOVED lines=44> */
[----:B------:R0:W0:Y:S01]  /*4230*/  MUFU.TANH R190, R18 ;  /* 0x0000001200be7308 */ /* 0x0000220000002400 */
[----:B------:R-:W-:-:S02]  /*4240*/  IMAD.IADD R19, R24, 0x1, R19 ;  /* 0x0000000118137824 */ /* 0x000fc400078e0213 */
[----:B------:R-:W-:Y:S01]  /*4250*/  IMAD R24, R10, -0x2, R27 ;  /* 0xfffffffe0a187824 */ /* 0x000fe200078e021b */
[----:B-1----:R-:W-:Y:S01]  /*4260*/  VIADDMNMX R10, R30, R26, R21, PT ;  /* 0x0000001a1e0a7246 */ /* 0x002fe20003800115 */
        /* <DEDUP_REMOVED lines=12> */
.L_x_11296:
[----:B------:R-:W-:-:S13]  /*4330*/  ISETP.NE.AND P0, PT, R73, 0x1, PT ;  /* 0x000000014900780c */ /* 0x000fda0003f05270 */
[----:B0-----:R-:W-:-:S05]  /*4340*/  @P0 IMAD.HI.U32 R18, R14, R74, RZ ;  /* 0x0000004a0e120227 */ /* 0x001fca00078e00ff */
[----:B------:R-:W-:-:S07]  /*4350*/  @P0 SHF.R.U32.HI R14, RZ, R75, R18 ;  /* 0x0000004bff0e0219 */ /* 0x000fce0000011612 */
.L_x_11297:
[----:B------:R-:W-:Y:S05]  /*4360*/  BSYNC B1 ;  /* 0x0000000000017941 */ /* 0x000fea0003800000 */
.L_x_11295:
[----:B------:R-:W-:-:S05]  /*4370*/  IMAD R14, R14, R73, R24 ;  /* 0x000000490e0e7224 */ /* 0x000fca00078e0218 */
[----:B------:R-:W-:Y:S02]  /*4380*/  VIMNMX R11, R11, R14, !PT ;  /* 0x0000000e0b0b7248 */ /* 0x000fe40007fe0100 */
[----:B------:R-:W-:-:S07]  /*4390*/  VIADDMNMX R10, R14, R73, R10, PT ;  /* 0x000000490e0a7246 */ /* 0x000fce000380010a */
.L_x_11294:
[----:B------:R-:W-:Y:S05]  /*43a0*/  BSYNC B0 ;  /* 0x0000000000007941 */ /* 0x000fea0003800000 */
.L_x_11293:
[C---:B------:R-:W-:Y:S01]  /*43b0*/  ISETP.GE.AND P1, PT, R72.reuse, 0x9, PT ;  /* 0x000000094800780c */ /* 0x040fe20003f26270 */
[----:B------:R-:W1:Y:S01]  /*43c0*/  SHFL.IDX PT, R20, R20, 0x1, 0x1c1f ;  /* 0x003c1f0014147f89 */ /* 0x000e6200000e0000 */
[----:B------:R-:W-:Y:S01]  /*43d0*/  ISETP.GE.AND P0, PT, R72, 0x2, PT ;  /* 0x000000024800780c */ /* 0x000fe20003f06270 */
[----:B------:R-:W-:Y:S01]  /*43e0*/  BSSY B0, `(.L_x_11298) ;  /* 0x0000086000007945 */ /* 0x000fe20003800000 */
        /* <DEDUP_REMOVED lines=107> */
[----:B-1----:R-:W-:Y:S01]  /*4aa0*/  IMAD.IADD R7, R19, 0x1, R20 ;  /* 0x0000000113077824 */ /* 0x002fe200078e0214 */
[----:B------:R-:W-:-:S04]  /*4ab0*/  ISETP.GE.AND P6, PT, R72, 0x5a, PT ;  /* 0x0000005a4800780c */ /* 0x000fc80003fc6270 */
[----:B------:R-:W-:Y:S02]  /*4ac0*/  P2R R40, PR, RZ, 0x40 ;  /* 0x00000040ff287803 */ /* 0x000fe40000000000 */
[----:B------:R-:W-:-:S04]  /*4ad0*/  ISETP.GT.AND P6, PT, R11, 0x59, !P6 ;  /* 0x000000590b00780c */ /* 0x000fc800077c4270 */
        /* <DEDUP_REMOVED lines=15> */
.L_x_11301:
[----:B------:R-:W-:-:S13]  /*4bd0*/  ISETP.NE.AND P6, PT, R73, 0x1, PT ;  /* 0x000000014900780c */ /* 0x000fda0003fc5270 */
[----:B------:R-:W-:-:S05]  /*4be0*/  @P6 IMAD.HI.U32 R74, R12, R74, RZ ;  /* 0x0000004a0c4a6227 */ /* 0x000fca00078e00ff */
[----:B------:R-:W-:-:S07]  /*4bf0*/  @P6 SHF.R.U32.HI R12, RZ, R75, R74 ;  /* 0x0000004bff0c6219 */ /* 0x000fce000001164a */
.L_x_11302:
[----:B------:R-:W-:Y:S05]  /*4c00*/  BSYNC B1 ;  /* 0x0000000000017941 */ /* 0x000fea0003800000 */
.L_x_11300:
[----:B------:R-:W-:-:S05]  /*4c10*/  IMAD R12, R12, R73, R24 ;  /* 0x000000490c0c7224 */ /* 0x000fca00078e0218 */
[----:B------:R-:W-:Y:S02]  /*4c20*/  VIADDMNMX R10, R12, R73, R10, PT ;  /* 0x000000490c0a7246 */ /* 0x000fe4000380010a */
[----:B------:R-:W-:-:S07]  /*4c30*/  VIMNMX R7, R7, R12, !PT ;  /* 0x0000000c07077248 */ /* 0x000fce0007fe0100 */
.L_x_11299:
[----:B------:R-:W-:Y:S05]  /*4c40*/  BSYNC B0 ;  /* 0x0000000000007941 */ /* 0x000fea0003800000 */
.L_x_11298:
[C---:B------:R-:W-:Y:S01]  /*4c50*/  ISETP.GT.AND P0, PT, R7.reuse, 0x1, !P0 ;  /* 0x000000010700780c */ /* 0x040fe20004704270 */
[----:B------:R-:W2:Y:S01]  /*4c60*/  LDL R156, [R1+0x230] ;  /* 0x00023000019c7983 */ /* 0x000ea20000100800 */
[----:B------:R-:W-:Y:S02]  /*4c70*/  ISETP.GT.AND P1, PT, R7, 0x8, !P1 ;  /* 0x000000080700780c */ /* 0x000fe40004f24270 */
[C---:B------:R-:W-:Y:S01]  /*4c80*/  ISETP.LT.OR P0, PT, R10.reuse, 0x2, P0 ;  /* 0x000000020a00780c */ /* 0x040fe20000701670 */
[----:B------:R-:W3:Y:S01]  /*4c90*/  LDL R20, [R1+0x260] ;  /* 0x0002600001147983 */ /* 0x000ee20000100800 */
[----:B------:R-:W-:Y:S02]  /*4ca0*/  ISETP.LT.OR P1, PT, R10, 0x9, P1 ;  /* 0x000000090a00780c */ /* 0x000fe40000f21670 */
[----:B------:R-:W-:Y:S01]  /*4cb0*/  FSEL R95, R4, -INF , !P0 ;  /* 0xff800000045f7808 */ /* 0x000fe20004000000 */
[----:B------:R-:W4:Y:S01]  /*4cc0*/  LDL R152, [R1+0x324] ;  /* 0x0003240001987983 */ /* 0x000f220000100800 */
[----:B------:R-:W-:-:S02]  /*4cd0*/  ISETP.NE.AND P0, PT, R15, RZ, PT ;  /* 0x000000ff0f00720c */ /* 0x000fc40003f05270 */
[----:B------:R-:W-:Y:S01]  /*4ce0*/  FSEL R93, R93, -INF , !P1 ;  /* 0xff8000005d5d7808 */ /* 0x000fe20004800000 */
[----:B------:R-:W2:Y:S01]  /*4cf0*/  LDL R15, [R1+0x1f8] ;  /* 0x0001f800010f7983 */ /* 0x000ea20000100800 */
[----:B------:R-:W-:Y:S02]  /*4d00*/  ISETP.GT.AND P0, PT, R7, 0x9, !P0 ;  /* 0x000000090700780c */ /* 0x000fe40004704270 */
[----:B------:R-:W-:Y:S01]  /*4d10*/  ISETP.NE.AND P1, PT, R27, RZ, PT ;  /* 0x000000ff1b00720c */ /* 0x000fe20003f25270 */
[----:B------:R-:W4:Y:S01]  /*4d20*/  LDL R154, [R1+0x328] ;  /* 0x00032800019a7983 */ /* 0x000f220000100800 */
[----:B------:R-:W-:Y:S02]  /*4d30*/  ISETP.LT.OR P0, PT, R10, 0xa, P0 ;  /* 0x0000000a0a00780c */ /* 0x000fe40000701670 */
[----:B------:R-:W-:Y:S01]  /*4d40*/  ISETP.NE.AND P6, PT, R28, RZ, PT ;  /* 0x000000ff1c00720c */ /* 0x000fe20003fc5270 */
[----:B------:R-:W4:Y:S01]  /*4d50*/  LDL R68, [R1+0x244] ;  /* 0x0002440001447983 */ /* 0x000f220000100800 */
[----:B------:R-:W-:-:S02]  /*4d60*/  FSEL R89, R89, -INF , !P0 ;  /* 0xff80000059597808 */ /* 0x000fc40004000000 */
[----:B------:R-:W-:Y:S01]  /*4d70*/  ISETP.NE.AND P0, PT, R18, RZ, PT ;  /* 0x000000ff1200720c */ /* 0x000fe20003f05270 */
[----:B------:R-:W4:Y:S01]  /*4d80*/  LDL R72, [R1+0x24c] ;  /* 0x00024c0001487983 */ /* 0x000f220000100800 */
[----:B------:R-:W-:Y:S02]  /*4d90*/  FMNMX.FTZ R4, R101, R99, !PT ;  /* 0x0000006365047209 */ /* 0x000fe40007810000 */
[----:B------:R-:W-:Y:S01]  /*4da0*/  ISETP.GT.AND P0, PT, R7, 0x10, !P0 ;  /* 0x000000100700780c */ /* 0x000fe20004704270 */
[----:B------:R-:W3:Y:S01]  /*4db0*/  LDL R18, [R1+0x250] ;  /* 0x0002500001127983 */ /* 0x000ee20000100800 */
[----:B------:R-:W-:Y:S02]  /*4dc0*/  FMNMX.FTZ R4, R97, R4, !PT ;  /* 0x0000000461047209 */ /* 0x000fe40007810000 */
[----:B------:R-:W-:Y:S01]  /*4dd0*/  ISETP.LT.OR P0, PT, R10, 0x11, P0 ;  /* 0x000000110a00780c */ /* 0x000fe20000701670 */
[----:B------:R-:W4:Y:S01]  /*4de0*/  LDL R74, [R1+0x254] ;  /* 0x00025400014a7983 */ /* 0x000f220000100800 */
[----:B------:R-:W-:-:S02]  /*4df0*/  FMNMX.FTZ R11, R91, R4, !PT ;  /* 0x000000045b0b7209 */ /* 0x000fc40007810000 */
[----:B------:R-:W-:Y:S01]  /*4e00*/  FSEL R225, R225, -INF , !P0 ;  /* 0xff800000e1e17808 */ /* 0x000fe20004000000 */
[----:B------:R-:W4:Y:S01]  /*4e10*/  LDL R76, [R1+0x258] ;  /* 0x00025800014c7983 */ /* 0x000f220000100800 */
[----:B------:R-:W-:Y:S02]  /*4e20*/  ISETP.NE.AND P0, PT, R25, RZ, PT ;  /* 0x000000ff1900720c */ /* 0x000fe40003f05270 */
[----:B------:R-:W-:Y:S01]  /*4e30*/  FMNMX.FTZ R4, R160, R11, !PT ;  /* 0x0000000ba0047209 */ /* 0x000fe20007810000 */
[----:B------:R-:W4:Y:S01]  /*4e40*/  LDL R78, [R1+0x25c] ;  /* 0x00025c00014e7983 */ /* 0x000f220000100800 */
[----:B------:R-:W-:Y:S02]  /*4e50*/  ISETP.GT.AND P0, PT, R7, 0x11, !P0 ;  /* 0x000000110700780c */ /* 0x000fe40004704270 */
[----:B------:R-:W-:Y:S01]  /*4e60*/  FMNMX.FTZ R4, R161, R4, !PT ;  /* 0x00000004a1047209 */ /* 0x000fe20007810000 */
[----:B------:R-:W4:Y:S01]  /*4e70*/  LDL R80, [R1+0x264] ;  /* 0x0002640001507983 */ /* 0x000f220000100800 */
[----:B------:R-:W-:-:S02]  /*4e80*/  ISETP.LT.OR P0, PT, R10, 0x12, P0 ;  /* 0x000000120a00780c */ /* 0x000fc40000701670 */
[C---:B------:R-:W-:Y:S01]  /*4e90*/  ISETP.GT.AND P2, PT, R7.reuse, 0x49, !P2 ;  /* 0x000000490700780c */ /* 0x040fe20005744270 */
[----:B------:R-:W4:Y:S01]  /*4ea0*/  LDL R82, [R1+0x268] ;  /* 0x0002680001527983 */ /* 0x000f220000100800 */
[----:B------:R-:W-:Y:S02]  /*4eb0*/  FSEL R224, R224, -INF , !P0 ;  /* 0xff800000e0e07808 */ /* 0x000fe40004000000 */
[----:B------:R-:W-:Y:S01]  /*4ec0*/  ISETP.GT.AND P0, PT, R7, 0x18, !P1 ;  /* 0x000000180700780c */ /* 0x000fe20004f04270 */
[----:B------:R-:W4:Y:S01]  /*4ed0*/  LDL R84, [R1+0x26c] ;  /* 0x00026c0001547983 */ /* 0x000f220000100800 */
[----:B------:R-:W-:Y:S02]  /*4ee0*/  ISETP.NE.AND P1, PT, R37, RZ, PT ;  /* 0x000000ff2500720c */ /* 0x000fe40003f25270 */
[----:B------:R-:W-:Y:S01]  /*4ef0*/  ISETP.LT.OR P0, PT, R10, 0x19, P0 ;  /* 0x000000190a00780c */ /* 0x000fe20000701670 */
[----:B------:R-:W4:Y:S01]  /*4f00*/  LDL R86, [R1+0x274] ;  /* 0x0002740001567983 */ /* 0x000f220000100800 */
[----:B------:R-:W-:-:S02]  /*4f10*/  ISETP.GT.AND P3, PT, R7, 0x50, !P3 ;  /* 0x000000500700780c */ /* 0x000fc40005f64270 */
[----:B------:R-:W-:Y:S01]  /*4f20*/  FSEL R223, R223, -INF , !P0 ;  /* 0xff800000dfdf7808 */ /* 0x000fe20004000000 */
[----:B------:R-:W4:Y:S01]  /*4f30*/  LDL R88, [R1+0x278] ;  /* 0x0002780001587983 */ /* 0x000f220000100800 */
[C---:B------:R-:W-:Y:S02]  /*4f40*/  ISETP.GT.AND P0, PT, R7.reuse, 0x19, !P6 ;  /* 0x000000190700780c */ /* 0x040fe40007704270 */
[----:B------:R-:W-:Y:S01]  /*4f50*/  ISETP.NE.AND P6, PT, R14, RZ, PT ;  /* 0x000000ff0e00720c */ /* 0x000fe20003fc5270 */
[----:B------:R-:W4:Y:S01]  /*4f60*/  LDL R90, [R1+0x27c] ;  /* 0x00027c00015a7983 */ /* 0x000f220000100800 */
[----:B------:R-:W-:Y:S02]  /*4f70*/  ISETP.LT.OR P0, PT, R10, 0x1a, P0 ;  /* 0x0000001a0a00780c */ /* 0x000fe40000701670 */
[----:B------:R-:W-:Y:S01]  /*4f80*/  ISETP.GT.AND P4, PT, R7, 0x51, !P4 ;  /* 0x000000510700780c */ /* 0x000fe20006784270 */
[----:B------:R-:W3:Y:S01]  /*4f90*/  LDL R14, [R1+0x240] ;  /* 0x00024000010e7983 */ /* 0x000ee20000100800 */
[----:B------:R-:W-:-:S02]  /*4fa0*/  FSEL R222, R222, -INF , !P0 ;  /* 0xff800000dede7808 */ /* 0x000fc40004000000 */
[----:B------:R-:W-:Y:S01]  /*4fb0*/  ISETP.NE.AND P0, PT, R29, RZ, PT ;  /* 0x000000ff1d00720c */ /* 0x000fe20003f05270 */
[----:B------:R-:W4:Y:S01]  /*4fc0*/  LDL R24, [R1+0x280] ;  /* 0x0002800001187983 */ /* 0x000f220000100800 */
[C---:B------:R-:W-:Y:S02]  /*4fd0*/  ISETP.GT.AND P5, PT, R7.reuse, 0x58, !P5 ;  /* 0x000000580700780c */ /* 0x040fe40006fa4270 */
[----:B------:R-:W-:Y:S01]  /*4fe0*/  ISETP.GT.AND P0, PT, R7, 0x20, !P0 ;  /* 0x000000200700780c */ /* 0x000fe20004704270 */
[----:B------:R-:W4:Y:S01]  /*4ff0*/  LDL R92, [R1+0x284] ;  /* 0x00028400015c7983 */ /* 0x000f220000100800 */
[C---:B------:R-:W-:Y:S02]  /*5000*/  ISETP.LT.OR P2, PT, R10.reuse, 0x4a, P2 ;  /* 0x0000004a0a00780c */ /* 0x040fe40001741670 */
[C---:B------:R-:W-:Y:S01]  /*5010*/  ISETP.LT.OR P0, PT, R10.reuse, 0x21, P0 ;  /* 0x000000210a00780c */ /* 0x040fe20000701670 */
[----:B------:R-:W4:Y:S01]  /*5020*/  LDL R94, [R1+0x288] ;  /* 0x00028800015e7983 */ /* 0x000f220000100800 */
[----:B------:R-:W-:-:S02]  /*5030*/  ISETP.LT.OR P3, PT, R10, 0x51, P3 ;  /* 0x000000510a00780c */ /* 0x000fc40001f61670 */
[----:B------:R-:W-:Y:S01]  /*5040*/  FSEL R215, R215, -INF , !P0 ;  /* 0xff800000d7d77808 */ /* 0x000fe20004000000 */
[----:B------:R-:W4:Y:S01]  /*5050*/  LDL R96, [R1+0x28c] ;  /* 0x00028c0001607983 */ /* 0x000f220000100800 */
[----:B------:R-:W-:Y:S02]  /*5060*/  ISETP.NE.AND P0, PT, R30, RZ, PT ;  /* 0x000000ff1e00720c */ /* 0x000fe40003f05270 */
[----:B------:R-:W-:Y:S01]  /*5070*/  FSEL R200, R200, -INF , !P2 ;  /* 0xff800000c8c87808 */ /* 0x000fe20005000000 */
[----:B------:R-:W4:Y:S01]  /*5080*/  LDL R26, [R1+0x290] ;  /* 0x00029000011a7983 */ /* 0x000f220000100800 */
[----:B------:R-:W-:Y:S02]  /*5090*/  ISETP.GT.AND P0, PT, R7, 0x21, !P0 ;  /* 0x000000210700780c */ /* 0x000fe40004704270 */
[----:B------:R-:W-:Y:S01]  /*50a0*/  FSEL R187, R66, -INF , !P3 ;  /* 0xff80000042bb7808 */ /* 0x000fe20005800000 */
[----:B------:R-:W4:Y:S01]  /*50b0*/  LDL R98, [R1+0x294] ;  /* 0x0002940001627983 */ /* 0x000f220000100800 */
[----:B------:R-:W-:-:S02]  /*50c0*/  ISETP.LT.OR P0, PT, R10, 0x22, P0 ;  /* 0x000000220a00780c */ /* 0x000fc40000701670 */
[----:B------:R-:W-:Y:S01]  /*50d0*/  ISETP.LT.OR P4, PT, R10, 0x52, P4 ;  /* 0x000000520a00780c */ /* 0x000fe20002781670 */
[----:B------:R-:W4:Y:S01]  /*50e0*/  LDL R100, [R1+0x298] ;  /* 0x0002980001647983 */ /* 0x000f220000100800 */
[----:B------:R-:W-:Y:S02]  /*50f0*/  FSEL R210, R210, -INF , !P0 ;  /* 0xff800000d2d27808 */ /* 0x000fe40004000000 */
[----:B------:R-:W-:Y:S01]  /*5100*/  ISETP.NE.AND P0, PT, R31, RZ, PT ;  /* 0x000000ff1f00720c */ /* 0x000fe20003f05270 */
[----:B------:R-:W4:Y:S01]  /*5110*/  LDL R102, [R1+0x29c] ;  /* 0x00029c0001667983 */ /* 0x000f220000100800 */
[----:B------:R-:W-:Y:S02]  /*5120*/  ISETP.LT.OR P5, PT, R10, 0x59, P5 ;  /* 0x000000590a00780c */ /* 0x000fe40002fa1670 */
[----:B------:R-:W-:Y:S01]  /*5130*/  ISETP.GT.AND P0, PT, R7, 0x28, !P0 ;  /* 0x000000280700780c */ /* 0x000fe20004704270 */
[----:B------:R-:W4:Y:S01]  /*5140*/  LDL R28, [R1+0x2a0] ;  /* 0x0002a000011c7983 */ /* 0x000f220000100800 */
[----:B------:R-:W-:-:S02]  /*5150*/  FSEL R188, R67, -INF , !P4 ;  /* 0xff80000043bc7808 */ /* 0x000fc40006000000 */
[----:B------:R-:W-:Y:S01]  /*5160*/  ISETP.LT.OR P0, PT, R10, 0x29, P0 ;  /* 0x000000290a00780c */ /* 0x000fe20000701670 */
[----:B------:R-:W4:Y:S01]  /*5170*/  LDL R104, [R1+0x2a4] ;  /* 0x0002a40001687983 */ /* 0x000f220000100800 */
[----:B------:R-:W-:Y:S02]  /*5180*/  FSEL R189, R70, -INF , !P5 ;  /* 0xff80000046bd7808 */ /* 0x000fe40006800000 */
[----:B------:R-:W-:Y:S01]  /*5190*/  FSEL R212, R212, -INF , !P0 ;  /* 0xff800000d4d47808 */ /* 0x000fe20004000000 */
[----:B------:R-:W4:Y:S01]  /*51a0*/  LDL R70, [R1+0x248] ;  /* 0x0002480001467983 */ /* 0x000f220000100800 */
[----:B------:R-:W-:-:S03]  /*51b0*/  ISETP.NE.AND P0, PT, R32, RZ, PT ;  /* 0x000000ff2000720c */ /* 0x000fc60003f05270 */
[----:B------:R-:W4:Y:S01]  /*51c0*/  LDL R106, [R1+0x2a8] ;  /* 0x0002a800016a7983 */ /* 0x000f220000100800 */
[----:B------:R-:W-:-:S03]  /*51d0*/  ISETP.GT.AND P0, PT, R7, 0x29, !P0 ;  /* 0x000000290700780c */ /* 0x000fc60004704270 */
[----:B------:R-:W4:Y:S01]  /*51e0*/  LDL R108, [R1+0x2ac] ;  /* 0x0002ac00016c7983 */ /* 0x000f220000100800 */
[----:B------:R-:W-:-:S03]  /*51f0*/  ISETP.LT.OR P0, PT, R10, 0x2a, P0 ;  /* 0x0000002a0a00780c */ /* 0x000fc60000701670 */
[----:B------:R-:W4:Y:S01]  /*5200*/  LDL R30, [R1+0x2b0] ;  /* 0x0002b000011e7983 */ /* 0x000f220000100800 */
[----:B------:R-:W-:Y:S02]  /*5210*/  FSEL R214, R214, -INF , !P0 ;  /* 0xff800000d6d67808 */ /* 0x000fe40004000000 */
[----:B------:R-:W-:Y:S01]  /*5220*/  ISETP.NE.AND P0, PT, R33, RZ, PT ;  /* 0x000000ff2100720c */ /* 0x000fe20003f05270 */
[----:B------:R-:W4:Y:S03]  /*5230*/  LDL R110, [R1+0x2b4] ;  /* 0x0002b400016e7983 */ /* 0x000f260000100800 */
[----:B------:R-:W-:Y:S01]  /*5240*/  ISETP.GT.AND P0, PT, R7, 0x30, !P0 ;  /* 0x000000300700780c */ /* 0x000fe20004704270 */
[----:B------:R-:W4:Y:S03]  /*5250*/  LDL R112, [R1+0x2b8] ;  /* 0x0002b80001707983 */ /* 0x000f260000100800 */
[----:B------:R-:W-:Y:S01]  /*5260*/  ISETP.LT.OR P0, PT, R10, 0x31, P0 ;  /* 0x000000310a00780c */ /* 0x000fe20000701670 */
[----:B------:R-:W4:Y:S03]  /*5270*/  LDL R114, [R1+0x2bc] ;  /* 0x0002bc0001727983 */ /* 0x000f260000100800 */
        /* <DEDUP_REMOVED lines=24> */
[----:B------:R-:W-:Y:S01]  /*5400*/  ISETP.GT.AND P0, PT, R7, 0x40, !P1 ;  /* 0x000000400700780c */ /* 0x000fe20004f04270 */
[----:B------:R-:W4:Y:S01]  /*5410*/  LDL R132, [R1+0x2ec] ;  /* 0x0002ec0001847983 */ /* 0x000f220000100800 */
[----:B------:R-:W-:Y:S02]  /*5420*/  ISETP.NE.AND P1, PT, R39, RZ, PT ;  /* 0x000000ff2700720c */ /* 0x000fe40003f25270 */
[----:B------:R-:W-:Y:S01]  /*5430*/  ISETP.LT.OR P0, PT, R10, 0x41, P0 ;  /* 0x000000410a00780c */ /* 0x000fe20000701670 */
[----:B------:R-:W4:Y:S01]  /*5440*/  LDL R134, [R1+0x2f4] ;  /* 0x0002f40001867983 */ /* 0x000f220000100800 */
[C---:B------:R-:W-:Y:S02]  /*5450*/  ISETP.GT.AND P1, PT, R7.reuse, 0x48, !P1 ;  /* 0x000000480700780c */ /* 0x040fe40004f24270 */
[----:B------:R-:W-:Y:S01]  /*5460*/  FSEL R197, R58, -INF , !P0 ;  /* 0xff8000003ac57808 */ /* 0x000fe20004000000 */
[----:B------:R-:W4:Y:S01]  /*5470*/  LDL R136, [R1+0x2f8] ;  /* 0x0002f80001887983 */ /* 0x000f220000100800 */
[----:B------:R-:W-:-:S02]  /*5480*/  ISETP.GT.AND P0, PT, R7, RZ, !P6 ;  /* 0x000000ff0700720c */ /* 0x000fc40007704270 */
[----:B------:R-:W-:Y:S01]  /*5490*/  ISETP.NE.AND P6, PT, R40, RZ, PT ;  /* 0x000000ff2800720c */ /* 0x000fe20003fc5270 */
[----:B------:R-:W4:Y:S01]  /*54a0*/  LDL R138, [R1+0x2fc] ;  /* 0x0002fc00018a7983 */ /* 0x000f220000100800 */
[----:B------:R-:W-:Y:S02]  /*54b0*/  ISETP.LT.OR P0, PT, R10, 0x1, P0 ;  /* 0x000000010a00780c */ /* 0x000fe40000701670 */
[----:B------:R-:W-:Y:S01]  /*54c0*/  ISETP.GT.AND P6, PT, R7, 0x59, !P6 ;  /* 0x000000590700780c */ /* 0x000fe200077c4270 */
[----:B------:R-:W4:Y:S01]  /*54d0*/  LDL R40, [R1+0x300] ;  /* 0x0003000001287983 */ /* 0x000f220000100800 */
[----:B------:R-:W-:Y:S02]  /*54e0*/  FSEL R103, R0, -INF , !P0 ;  /* 0xff80000000677808 */ /* 0x000fe40004000000 */
[----:B------:R-:W-:Y:S01]  /*54f0*/  ISETP.NE.AND P0, PT, R38, RZ, PT ;  /* 0x000000ff2600720c */ /* 0x000fe20003f05270 */
[----:B------:R-:W4:Y:S01]  /*5500*/  LDL R140, [R1+0x304] ;  /* 0x00030400018c7983 */ /* 0x000f220000100800 */
[----:B------:R-:W-:-:S02]  /*5510*/  FMNMX.FTZ R0, R103, R95, !PT ;  /* 0x0000005f67007209 */ /* 0x000fc40007810000 */
[----:B------:R-:W-:Y:S01]  /*5520*/  ISETP.GT.AND P0, PT, R7, 0x41, !P0 ;  /* 0x000000410700780c */ /* 0x000fe20004704270 */
[----:B------:R-:W4:Y:S01]  /*5530*/  LDL R38, [R1+0x2f0] ;  /* 0x0002f00001267983 */ /* 0x000f220000100800 */
[----:B------:R-:W-:Y:S02]  /*5540*/  FMNMX.FTZ R0, R93, R0, !PT ;  /* 0x000000005d007209 */ /* 0x000fe40007810000 */
[C---:B------:R-:W-:Y:S01]  /*5550*/  ISETP.LT.OR P0, PT, R10.reuse, 0x42, P0 ;  /* 0x000000420a00780c */ /* 0x040fe20000701670 */
[----:B------:R-:W4:Y:S01]  /*5560*/  LDL R142, [R1+0x308] ;  /* 0x00030800018e7983 */ /* 0x000f220000100800 */
[----:B------:R-:W-:Y:S02]  /*5570*/  FMNMX.FTZ R0, R89, R0, !PT ;  /* 0x0000000059007209 */ /* 0x000fe40007810000 */
[----:B------:R-:W-:Y:S01]  /*5580*/  ISETP.LT.OR P1, PT, R10, 0x49, P1 ;  /* 0x000000490a00780c */ /* 0x000fe20000f21670 */
[----:B------:R-:W4:Y:S01]  /*5590*/  LDL R144, [R1+0x30c] ;  /* 0x00030c0001907983 */ /* 0x000f220000100800 */
[----:B------:R-:W-:-:S02]  /*55a0*/  FMNMX.FTZ R11, R225, R0, !PT ;  /* 0x00000000e10b7209 */ /* 0x000fc40007810000 */
[----:B------:R-:W-:Y:S01]  /*55b0*/  FSEL R198, R198, -INF , !P0 ;  /* 0xff800000c6c67808 */ /* 0x000fe20004000000 */
[----:B------:R-:W4:Y:S01]  /*55c0*/  LDL R42, [R1+0x310] ;  /* 0x00031000012a7983 */ /* 0x000f220000100800 */
[----:B------:R-:W-:Y:S02]  /*55d0*/  FMNMX.FTZ R0, R224, R11, !PT ;  /* 0x0000000be0007209 */ /* 0x000fe40007810000 */
[----:B------:R-:W-:Y:S01]  /*55e0*/  FMNMX.FTZ R11, R191, R4, !PT ;  /* 0x00000004bf0b7209 */ /* 0x000fe20007810000 */
[----:B------:R-:W4:Y:S01]  /*55f0*/  LDL R146, [R1+0x314] ;  /* 0x0003140001927983 */ /* 0x000f220000100800 */
[----:B------:R-:W-:Y:S02]  /*5600*/  FMNMX.FTZ R13, R223, R0, !PT ;  /* 0x00000000df0d7209 */ /* 0x000fe40007810000 */
[----:B------:R-:W-:Y:S01]  /*5610*/  FMNMX.FTZ R11, R192, R11, !PT ;  /* 0x0000000bc00b7209 */ /* 0x000fe20007810000 */
[----:B------:R-:W4:Y:S01]  /*5620*/  LDL R148, [R1+0x318] ;  /* 0x0003180001947983 */ /* 0x000f220000100800 */
[----:B------:R-:W-:-:S02]  /*5630*/  FMNMX.FTZ R0, R222, R13, !PT ;  /* 0x0000000dde007209 */ /* 0x000fc40007810000 */
[----:B------:R-:W-:Y:S01]  /*5640*/  FMNMX.FTZ R4, R216, R11, !PT ;  /* 0x0000000bd8047209 */ /* 0x000fe20007810000 */
        /* <DEDUP_REMOVED lines=28> */
[----:B------:R-:W-:Y:S02]  /*5810*/  FSEL R199, R199, -INF , !P1 ;  /* 0xff800000c7c77808 */ /* 0x000fe40004800000 */
        /* <DEDUP_REMOVED lines=12> */
[----:B------:R-:W-:Y:S01]  /*58e0*/  ISETP.LT.OR P6, PT, R10, 0x5a, P6 ;  /* 0x0000005a0a00780c */ /* 0x000fe200037c1670 */
[----:B------:R-:W4:Y:S01]  /*58f0*/  LDL R43, [R1+0x35c] ;  /* 0x00035c00012b7983 */ /* 0x000f220000100800 */
[----:B------:R-:W-:-:S02]  /*5900*/  FMNMX.FTZ R7, R185, R0, !PT ;  /* 0x00000000b9077209 */ /* 0x000fc40007810000 */
[----:B------:R-:W-:Y:S01]  /*5910*/  FMNMX.FTZ R4, R188, R11, !PT ;  /* 0x0000000bbc047209 */ /* 0x000fe20007810000 */
[----:B------:R-:W4:Y:S01]  /*5920*/  LDL R52, [R1+0x360] ;  /* 0x0003600001347983 */ /* 0x000f220000100800 */
[----:B------:R-:W-:Y:S02]  /*5930*/  FMNMX.FTZ R12, R186, R7, !PT ;  /* 0x00000007ba0c7209 */ /* 0x000fe40007810000 */
[----:B------:R-:W-:Y:S01]  /*5940*/  FSEL R190, R190, -INF , !P6 ;  /* 0xff800000bebe7808 */ /* 0x000fe20007000000 */
[----:B------:R-:W2:Y:S01]  /*5950*/  LDL.64 R10, [R1+0x88] ;  /* 0x00008800010a7983 */ /* 0x000ea20000100a00 */
[----:B------:R-:W-:-:S03]  /*5960*/  FMNMX.FTZ R13, R189, R4, !PT ;  /* 0x00000004bd0d7209 */ /* 0x000fc60007810000 */
[----:B------:R-:W0:Y:S01]  /*5970*/  SHFL.BFLY PT, R7, R12, 0x2, 0x1f ;  /* 0x0c401f000c077f89 */ /* 0x000e2200000e0000 */
[----:B------:R-:W-:-:S03]  /*5980*/  FMNMX.FTZ R13, R190, R13, !PT ;  /* 0x0000000dbe0d7209 */ /* 0x000fc60007810000 */
[----:B------:R-:W4:Y:S04]  /*5990*/  LDL R45, [R1+0x364] ;  /* 0x00036400012d7983 */ /* 0x000f280000100800 */
[----:B------:R-:W-:Y:S04]  /*59a0*/  STL.64 [R1+0x210], R12 ;  /* 0x0002100c01007387 */ /* 0x000fe80000100a00 */
[----:B------:R-:W3:Y:S04]  /*59b0*/  LDL R19, [R1+0x214] ;  /* 0x0002140001137983 */ /* 0x000ee80000100800 */
[----:B------:R-:W4:Y:S04]  /*59c0*/  LDL R47, [R1+0x368] ;  /* 0x00036800012f7983 */ /* 0x000f280000100800 */
[----:B------:R-:W4:Y:S01]  /*59d0*/  LDL R49, [R1+0x36c] ;  /* 0x00036c0001317983 */ /* 0x000f220000100800 */
[----:B0-----:R-:W-:-:S03]  /*59e0*/  FMNMX.FTZ R0, R12, R7, !PT ;  /* 0x000000070c007209 */ /* 0x001fc60007810000 */
[----:B------:R-:W4:Y:S04]  /*59f0*/  LDL R54, [R1+0x370] ;  /* 0x0003700001367983 */ /* 0x000f280000100800 */
[----:B------:R-:W0:Y:S04]  /*5a00*/  SHFL.BFLY PT, R7, R0, 0x1, 0x1f ;  /* 0x0c201f0000077f89 */ /* 0x000e2800000e0000 */
[----:B------:R-:W4:Y:S04]  /*5a10*/  LDL R51, [R1+0x374] ;  /* 0x0003740001337983 */ /* 0x000f280000100800 */
[----:B------:R-:W4:Y:S04]  /*5a20*/  LDL R53, [R1+0x378] ;  /* 0x0003780001357983 */ /* 0x000f280000100800 */
[----:B------:R-:W4:Y:S04]  /*5a30*/  LDL R55, [R1+0x37c] ;  /* 0x00037c0001377983 */ /* 0x000f280000100800 */
[----:B------:R-:W4:Y:S04]  /*5a40*/  LDL R56, [R1+0x380] ;  /* 0x0003800001387983 */ /* 0x000f280000100800 */
[----:B------:R-:W4:Y:S01]  /*5a50*/  LDL R57, [R1+0x384] ;  /* 0x0003840001397983 */ /* 0x000f220000100800 */
[----:B0-----:R-:W-:-:S03]  /*5a60*/  FMNMX.FTZ R4, R0, R7, !PT ;  /* 0x0000000700047209 */ /* 0x001fc60007810000 */
[----:B------:R-:W4:Y:S04]  /*5a70*/  LDL R59, [R1+0x388] ;  /* 0x00038800013b7983 */ /* 0x000f280000100800 */
[----:B------:R0:W-:Y:S04]  /*5a80*/  STL [R1+0x210], R4 ;  /* 0x0002100401007387 */ /* 0x0001e80000100800 */
        /* <DEDUP_REMOVED lines=47> */
[----:B---3--:R-:W0:Y:S02]  /*5d80*/  SHFL.BFLY PT, R0, R19, 0x2, 0x1f ;  /* 0x0c401f0013007f89 */ /* 0x008e2400000e0000 */
[----:B0-----:R-:W-:-:S05]  /*5d90*/  FMNMX.FTZ R0, R0, R19, !PT ;  /* 0x0000001300007209 */ /* 0x001fca0007810000 */
[----:B------:R-:W0:Y:S01]  /*5da0*/  SHFL.BFLY PT, R7, R0, 0x1, 0x1f ;  /* 0x0c201f0000077f89 */ /* 0x000e2200000e0000 */
[----:B--2---:R-:W-:-:S03]  /*5db0*/  IMAD R10, R15, 0xc00, R10 ;  /* 0x00000c000f0a7824 */ /* 0x004fc600078e020a */
[----:B------:R1:W-:Y:S01]  /*5dc0*/  STL [R1+0x240], R14 ;  /* 0x0002400e01007387 */ /* 0x0003e20000100800 */
[----:B----4-:R-:W-:Y:S01]  /*5dd0*/  FMUL.FTZ R158, R156, R21 ;  /* 0x000000159c9e7220 */ /* 0x010fe20000410000 */
[----:B------:R-:W-:Y:S02]  /*5de0*/  FSETP.NEU.FTZ.AND P0, PT, R21, -INF , PT ;  /* 0xff8000001500780b */ /* 0x000fe40003f1d000 */
[----:B0-----:R-:W-:Y:S02]  /*5df0*/  FMNMX.FTZ R0, R0, R7, !PT ;  /* 0x0000000700007209 */ /* 0x001fe40007810000 */
[----:B------:R-:W-:Y:S02]  /*5e00*/  FSEL R158, R158, RZ, P0 ;  /* 0x000000ff9e9e7208 */ /* 0x000fe40000000000 */
[C---:B------:R-:W-:Y:S01]  /*5e10*/  FSETP.NEU.FTZ.AND P0, PT, R0.reuse, -INF , PT ;  /* 0xff8000000000780b */ /* 0x040fe20003f1d000 */
[-C--:B------:R-:W-:Y:S01]  /*5e20*/  FMUL.FTZ R159, R0, R156.reuse ;  /* 0x0000009c009f7220 */ /* 0x080fe20000410000 */
[----:B------:R0:W-:Y:S04]  /*5e30*/  STL [R1+0x250], R18 ;  /* 0x0002501201007387 */ /* 0x0001e80000100800 */
[----:B------:R-:W-:Y:S01]  /*5e40*/  FSEL R159, R159, RZ, P0 ;  /* 0x000000ff9f9f7208 */ /* 0x000fe20000000000 */
[----:B------:R2:W-:Y:S01]  /*5e50*/  STL [R1+0x260], R20 ;  /* 0x0002601401007387 */ /* 0x0005e20000100800 */
[-CC-:B------:R-:W-:Y:S01]  /*5e60*/  FFMA.FTZ R7, R99, R156.reuse, -R158.reuse ;  /* 0x0000009c63077223 */ /* 0x180fe2000001089e */
[-CC-:B-1----:R-:W-:Y:S01]  /*5e70*/  FFMA.FTZ R14, R97, R156.reuse, -R158.reuse ;  /* 0x0000009c610e7223 */ /* 0x182fe2000001089e */
[-CC-:B------:R-:W-:Y:S01]  /*5e80*/  FFMA.FTZ R15, R91, R156.reuse, -R158.reuse ;  /* 0x0000009c5b0f7223 */ /* 0x180fe2000001089e */
[----:B------:R1:W-:Y:S01]  /*5e90*/  STL [R1+0x270], R4 ;  /* 0x0002700401007387 */ /* 0x0003e20000100800 */
[-CC-:B0-----:R-:W-:Y:S01]  /*5ea0*/  FFMA.FTZ R18, R103, R156.reuse, -R159.reuse ;  /* 0x0000009c67127223 */ /* 0x181fe2000001089f */
[-CC-:B------:R-:W-:Y:S01]  /*5eb0*/  FFMA.FTZ R19, R95, R156.reuse, -R159.reuse ;  /* 0x0000009c5f137223 */ /* 0x180fe2000001089f */
[-CC-:B------:R-:W-:Y:S01]  /*5ec0*/  FFMA.FTZ R21, R89, R156.reuse, -R159.reuse ;  /* 0x0000009c59157223 */ /* 0x180fe2000001089f */
[-C--:B--2---:R-:W-:Y:S01]  /*5ed0*/  FFMA.FTZ R20, R93, R156.reuse, -R159 ;  /* 0x0000009c5d147223 */ /* 0x084fe2000001089f */
[----:B-1----:R-:W-:Y:S01]  /*5ee0*/  FFMA.FTZ R4, R101, R156, -R158 ;  /* 0x0000009c65047223 */ /* 0x002fe2000001089e */
[----:B------:R-:W-:Y:S08]  /*5ef0*/  MUFU.EX2 R7, R7 ;  /* 0x0000000700077308 */ /* 0x000ff00000000800 */
[----:B------:R-:W-:Y:S08]  /*5f00*/  MUFU.EX2 R4, R4 ;  /* 0x0000000400047308 */ /* 0x000ff00000000800 */
[----:B------:R-:W-:Y:S08]  /*5f10*/  MUFU.EX2 R14, R14 ;  /* 0x0000000e000e7308 */ /* 0x000ff00000000800 */
[----:B------:R-:W-:Y:S08]  /*5f20*/  MUFU.EX2 R15, R15 ;  /* 0x0000000f000f7308 */ /* 0x000ff00000000800 */
[----:B------:R-:W-:Y:S08]  /*5f30*/  MUFU.EX2 R18, R18 ;  /* 0x0000001200127308 */ /* 0x000ff00000000800 */
[----:B------:R-:W0:Y:S08]  /*5f40*/  MUFU.EX2 R19, R19 ;  /* 0x0000001300137308 */ /* 0x000e300000000800 */
[----:B------:R-:W-:Y:S08]  /*5f50*/  MUFU.EX2 R20, R20 ;  /* 0x0000001400147308 */ /* 0x000ff00000000800 */
[----:B------:R-:W1:Y:S01]  /*5f60*/  MUFU.EX2 R21, R21 ;  /* 0x0000001500157308 */ /* 0x000e620000000800 */
[----:B------:R-:W-:-:S02]  /*5f70*/  R2UR UR6, R10 ;  /* 0x000000000a0672ca */ /* 0x000fc400000e0000 */
[----:B------:R-:W-:Y:S01]  /*5f80*/  R2UR UR7, R11 ;  /* 0x000000000b0772ca */ /* 0x000fe200000e0000 */
[----:B------:R2:W-:Y:S01]  /*5f90*/  STL [R1+0x324], R152 ;  /* 0x0003249801007387 */ /* 0x0005e20000100800 */
[----:B0-----:R-:W-:-:S03]  /*5fa0*/  F2FP.BF16.F32.PACK_AB R153, R19, R18 ;  /* 0x000000121399723e */ /* 0x001fc600000010ff */
[----:B------:R0:W-:Y:S01]  /*5fb0*/  STL [R1+0x328], R154 ;  /* 0x0003289a01007387 */ /* 0x0001e20000100800 */
[----:B--2---:R-:W-:Y:S02]  /*5fc0*/  F2FP.BF16.F32.PACK_AB R152, R7, R4 ;  /* 0x000000040798723e */ /* 0x004fe400000010ff */
[----:B-1----:R-:W-:Y:S02]  /*5fd0*/  F2FP.BF16.F32.PACK_AB R155, R21, R20 ;  /* 0x00000014159b723e */ /* 0x002fe400000010ff */
[----:B0-----:R-:W-:Y:S01]  /*5fe0*/  F2FP.BF16.F32.PACK_AB R154, R15, R14 ;  /* 0x0000000e0f9a723e */ /* 0x001fe200000010ff */
        /* <DEDUP_REMOVED lines=99> */
[-CC-:B------:R-:W-:Y:S01]  /*6620*/  FFMA.FTZ R160, R160, R156.reuse, -R158.reuse ;  /* 0x0000009ca0a07223 */ /* 0x180fe2000001089e */
[-CC-:B------:R-:W-:Y:S01]  /*6630*/  FFMA.FTZ R161, R161, R156.reuse, -R158.reuse ;  /* 0x0000009ca1a17223 */ /* 0x180fe2000001089e */
[-CC-:B------:R-:W-:Y:S01]  /*6640*/  FFMA.FTZ R191, R191, R156.reuse, -R158.reuse ;  /* 0x0000009cbfbf7223 */ /* 0x180fe2000001089e */
[-C--:B------:R-:W-:Y:S01]  /*6650*/  FFMA.FTZ R192, R192, R156.reuse, -R158 ;  /* 0x0000009cc0c07223 */ /* 0x080fe2000001089e */
[-CC-:B------:R-:W-:Y:S01]  /*6660*/  FFMA.FTZ R225, R225, R156.reuse, -R159.reuse ;  /* 0x0000009ce1e17223 */ /* 0x180fe2000001089f */
[-CC-:B------:R-:W-:Y:S01]  /*6670*/  FFMA.FTZ R224, R224, R156.reuse, -R159.reuse ;  /* 0x0000009ce0e07223 */ /* 0x180fe2000001089f */
[-CC-:B------:R-:W-:Y:S01]  /*6680*/  FFMA.FTZ R223, R223, R156.reuse, -R159.reuse ;  /* 0x0000009cdfdf7223 */ /* 0x180fe2000001089f */
[----:B------:R-:W-:Y:S01]  /*6690*/  FFMA.FTZ R222, R222, R156, -R159 ;  /* 0x0000009cdede7223 */ /* 0x000fe2000001089f */
[----:B------:R0:W-:Y:S01]  /*66a0*/  STL [R1+0x3d8], R162 ;  /* 0x0003d8a201007387 */ /* 0x0001e20000100800 */
[----:B------:R-:W-:Y:S03]  /*66b0*/  MUFU.EX2 R160, R160 ;  /* 0x000000a000a07308 */ /* 0x000fe60000000800 */
[----:B------:R2:W-:Y:S04]  /*66c0*/  STL [R1+0x3e8], R163 ;  /* 0x0003e8a301007387 */ /* 0x0005e80000100800 */
[----:B------:R3:W-:Y:S01]  /*66d0*/  STL [R1+0x3f8], R164 ;  /* 0x0003f8a401007387 */ /* 0x0007e20000100800 */
[----:B------:R-:W4:Y:S03]  /*66e0*/  MUFU.EX2 R161, R161 ;  /* 0x000000a100a17308 */ /* 0x000f260000000800 */
[----:B------:R1:W-:Y:S05]  /*66f0*/  STL [R1+0x408], R165 ;  /* 0x000408a501007387 */ /* 0x0003ea0000100800 */
[----:B------:R-:W-:Y:S08]  /*6700*/  MUFU.EX2 R191, R191 ;  /* 0x000000bf00bf7308 */ /* 0x000ff00000000800 */
[----:B------:R-:W4:Y:S08]  /*6710*/  MUFU.EX2 R192, R192 ;  /* 0x000000c000c07308 */ /* 0x000f300000000800 */
[----:B0-----:R-:W-:Y:S08]  /*6720*/  MUFU.EX2 R162, R225 ;  /* 0x000000e100a27308 */ /* 0x001ff00000000800 */
[----:B--2---:R-:W0:Y:S08]  /*6730*/  MUFU.EX2 R163, R224 ;  /* 0x000000e000a37308 */ /* 0x004e300000000800 */
[----:B---3--:R-:W-:Y:S08]  /*6740*/  MUFU.EX2 R164, R223 ;  /* 0x000000df00a47308 */ /* 0x008ff00000000800 */
[----:B-1----:R-:W1:Y:S01]  /*6750*/  MUFU.EX2 R165, R222 ;  /* 0x000000de00a57308 */ /* 0x002e620000000800 */
[----:B------:R2:W-:Y:S04]  /*6760*/  STL [R1+0x418], R12 ;  /* 0x0004180c01007387 */ /* 0x0005e80000100800 */
[----:B------:R3:W-:Y:S01]  /*6770*/  STL [R1+0x430], R13 ;  /* 0x0004300d01007387 */ /* 0x0007e20000100800 */
[----:B--2---:R-:W-:-:S02]  /*6780*/  VIADD R12, R10, 0x80 ;  /* 0x000000800a0c7836 */ /* 0x004fc40000000000 */
[----:B---3--:R-:W-:-:S03]  /*6790*/  IMAD.MOV.U32 R13, RZ, RZ, R11 ;  /* 0x000000ffff0d7224 */ /* 0x008fc600078e000b */
        /* <DEDUP_REMOVED lines=22> */
[----:B------:R-:W-:-:S02]  /*6900*/  WARPGROUP.DEPBAR.LE gsb0, 0x0 ;  /* 0x00008000000079c5 */ /* 0x000fc40000010000 */
[----:B----4-:R-:W-:Y:S02]  /*6910*/  F2FP.BF16.F32.PACK_AB R152, R161, R160 ;  /* 0x000000a0a198723e */ /* 0x010fe400000010ff */
[----:B------:R-:W-:Y:S02]  /*6920*/  F2FP.BF16.F32.PACK_AB R154, R192, R191 ;  /* 0x000000bfc09a723e */ /* 0x000fe400000010ff */
[----:B0-----:R-:W-:Y:S02]  /*6930*/  F2FP.BF16.F32.PACK_AB R153, R163, R162 ;  /* 0x000000a2a399723e */ /* 0x001fe400000010ff */
[----:B-1----:R-:W-:Y:S01]  /*6940*/  F2FP.BF16.F32.PACK_AB R155, R165, R164 ;  /* 0x000000a4a59b723e */ /* 0x002fe200000010ff */
        /* <DEDUP_REMOVED lines=42> */
[----:B------:R-:W-:Y:S08]  /*6bf0*/  MUFU.EX2 R166, R166 ;  /* 0x000000a600a67308 */ /* 0x000ff00000000800 */
[----:B------:R-:W0:Y:S08]  /*6c00*/  MUFU.EX2 R167, R167 ;  /* 0x000000a700a77308 */ /* 0x000e300000000800 */
[----:B------:R-:W-:Y:S08]  /*6c10*/  MUFU.EX2 R168, R168 ;  /* 0x000000a800a87308 */ /* 0x000ff00000000800 */
[----:B------:R-:W1:Y:S08]  /*6c20*/  MUFU.EX2 R169, R169 ;  /* 0x000000a900a97308 */ /* 0x000e700000000800 */
[----:B------:R-:W-:Y:S08]  /*6c30*/  MUFU.EX2 R174, R174 ;  /* 0x000000ae00ae7308 */ /* 0x000ff00000000800 */
[----:B------:R-:W2:Y:S08]  /*6c40*/  MUFU.EX2 R175, R175 ;  /* 0x000000af00af7308 */ /* 0x000eb00000000800 */
[----:B------:R-:W-:Y:S08]  /*6c50*/  MUFU.EX2 R176, R176 ;  /* 0x000000b000b07308 */ /* 0x000ff00000000800 */
[----:B------:R-:W3:Y:S01]  /*6c60*/  MUFU.EX2 R177, R177 ;  /* 0x000000b100b17308 */ /* 0x000ee20000000800 */
[----:B------:R-:W-:-:S02]  /*6c70*/  VIADD R12, R10, 0x100 ;  /* 0x000001000a0c7836 */ /* 0x000fc40000000000 */
[----:B------:R-:W-:-:S03]  /*6c80*/  IMAD.MOV.U32 R13, RZ, RZ, R11 ;  /* 0x000000ffff0d7224 */ /* 0x000fc600078e000b */
[----:B------:R-:W-:Y:S02]  /*6c90*/  R2UR UR6, R12 ;  /* 0x000000000c0672ca */ /* 0x000fe400000e0000 */
[----:B------:R-:W-:Y:S01]  /*6ca0*/  R2UR UR7, R13 ;  /* 0x000000000d0772ca */ /* 0x000fe200000e0000 */
        /* <DEDUP_REMOVED lines=9> */
[----:B------:R-:W4:Y:S08]  /*6d40*/  MUFU.EX2 R171, R171 ;  /* 0x000000ab00ab7308 */ /* 0x000f300000000800 */
[----:B------:R-:W-:Y:S08]  /*6d50*/  MUFU.EX2 R172, R172 ;  /* 0x000000ac00ac7308 */ /* 0x000ff00000000800 */
[----:B------:R-:W4:Y:S01]  /*6d60*/  MUFU.EX2 R173, R173 ;  /* 0x000000ad00ad7308 */ /* 0x000f220000000800 */
[----:B------:R-:W-:-:S02]  /*6d70*/  WARPGROUP.DEPBAR.LE gsb0, 0x0 ;  /* 0x00008000000079c5 */ /* 0x000fc40000010000 */
[----:B0-----:R-:W-:Y:S02]  /*6d80*/  F2FP.BF16.F32.PACK_AB R152, R167, R166 ;  /* 0x000000a6a798723e */ /* 0x001fe400000010ff */
[----:B-1----:R-:W-:Y:S02]  /*6d90*/  F2FP.BF16.F32.PACK_AB R154, R169, R168 ;  /* 0x000000a8a99a723e */ /* 0x002fe400000010ff */
[----:B--2---:R-:W-:Y:S02]  /*6da0*/  F2FP.BF16.F32.PACK_AB R153, R175, R174 ;  /* 0x000000aeaf99723e */ /* 0x004fe400000010ff */
[----:B---3--:R-:W-:Y:S01]  /*6db0*/  F2FP.BF16.F32.PACK_AB R155, R177, R176 ;  /* 0x000000b0b19b723e */ /* 0x008fe200000010ff */
        /* <DEDUP_REMOVED lines=34> */
[----:B------:R-:W-:Y:S08]  /*6fe0*/  MUFU.EX2 R201, R201 ;  /* 0x000000c900c97308 */ /* 0x000ff00000000800 */
[----:B------:R-:W0:Y:S08]  /*6ff0*/  MUFU.EX2 R202, R202 ;  /* 0x000000ca00ca7308 */ /* 0x000e300000000800 */
[----:B------:R-:W-:Y:S08]  /*7000*/  MUFU.EX2 R203, R203 ;  /* 0x000000cb00cb7308 */ /* 0x000ff00000000800 */
[----:B------:R-:W1:Y:S01]  /*7010*/  MUFU.EX2 R204, R204 ;  /* 0x000000cc00cc7308 */ /* 0x000e620000000800 */
        /* <DEDUP_REMOVED lines=13> */
[----:B------:R-:W2:Y:S08]  /*70f0*/  MUFU.EX2 R179, R179 ;  /* 0x000000b300b37308 */ /* 0x000eb00000000800 */
[----:B------:R-:W-:Y:S08]  /*7100*/  MUFU.EX2 R182, R182 ;  /* 0x000000b600b67308 */ /* 0x000ff00000000800 */
[----:B------:R-:W3:Y:S08]  /*7110*/  MUFU.EX2 R193, R193 ;  /* 0x000000c100c17308 */ /* 0x000ef00000000800 */
[----:B------:R-:W-:Y:S08]  /*7120*/  MUFU.EX2 R194, R194 ;  /* 0x000000c200c27308 */ /* 0x000ff00000000800 */
[----:B------:R-:W3:Y:S08]  /*7130*/  MUFU.EX2 R195, R195 ;  /* 0x000000c300c37308 */ /* 0x000ef00000000800 */
[----:B------:R-:W-:Y:S08]  /*7140*/  MUFU.EX2 R196, R196 ;  /* 0x000000c400c47308 */ /* 0x000ff00000000800 */
[----:B------:R-:W3:Y:S01]  /*7150*/  MUFU.EX2 R197, R197 ;  /* 0x000000c500c57308 */ /* 0x000ee20000000800 */
[----:B------:R-:W-:-:S02]  /*7160*/  VIADD R12, R10, 0x200 ;  /* 0x000002000a0c7836 */ /* 0x000fc40000000000 */
[----:B------:R-:W-:Y:S01]  /*7170*/  IMAD.MOV.U32 R13, RZ, RZ, R11 ;  /* 0x000000ffff0d7224 */ /* 0x000fe200078e000b */
[----:B------:R-:W-:Y:S02]  /*7180*/  WARPGROUP.DEPBAR.LE gsb0, 0x0 ;  /* 0x00008000000079c5 */ /* 0x000fe40000010000 */
        /* <DEDUP_REMOVED lines=53> */
[----:B------:R-:W4:Y:S08]  /*74e0*/  MUFU.EX2 R185, R185 ;  /* 0x000000b900b97308 */ /* 0x000f300000000800 */
[----:B------:R-:W-:Y:S08]  /*74f0*/  MUFU.EX2 R186, R186 ;  /* 0x000000ba00ba7308 */ /* 0x000ff00000000800 */
[----:B------:R-:W4:Y:S01]  /*7500*/  MUFU.EX2 R159, R159 ;  /* 0x0000009f009f7308 */ /* 0x000f220000000800 */
[----:B------:R-:W-:Y:S01]  /*7510*/  VIADD R10, R10, 0x280 ;  /* 0x000002800a0a7836 */ /* 0x000fe20000000000 */
[----:B------:R-:W-:-:S02]  /*7520*/  WARPGROUP.DEPBAR.LE gsb0, 0x0 ;  /* 0x00008000000079c5 */ /* 0x000fc40000010000 */
[----:B--2---:R-:W-:Y:S02]  /*7530*/  F2FP.BF16.F32.PACK_AB R152, R179, R178 ;  /* 0x000000b2b398723e */ /* 0x004fe400000010ff */
[----:B---3--:R-:W-:Y:S02]  /*7540*/  F2FP.BF16.F32.PACK_AB R154, R193, R182 ;  /* 0x000000b6c19a723e */ /* 0x008fe400000010ff */
[----:B------:R-:W-:Y:S02]  /*7550*/  F2FP.BF16.F32.PACK_AB R153, R195, R194 ;  /* 0x000000c2c399723e */ /* 0x000fe400000010ff */
[----:B------:R-:W-:Y:S01]  /*7560*/  F2FP.BF16.F32.PACK_AB R155, R197, R196 ;  /* 0x000000c4c59b723e */ /* 0x000fe200000010ff */
        /* <DEDUP_REMOVED lines=32> */
[----:B--2---:R-:W-:-:S06]  /*7770*/  WARPGROUP.ARRIVE ;  /* 0x00000000000079c5 */ /* 0x004fcc0000000000 */
[----:B------:R-:W-:Y:S01]  /*7780*/  HGMMA.64x256x16.F32.BF16 R24, R152, gdesc[UR4].tnspB, R24, gsb0 ;  /* 0x43e0000498187df0 */ /* 0x000fe20008001818 */
[----:B------:R-:W-:Y:S02]  /*7790*/  R2UR UR6, R10 ;  /* 0x000000000a0672ca */ /* 0x000fe400000e0000 */
[----:B------:R-:W-:Y:S01]  /*77a0*/  R2UR UR7, R11 ;  /* 0x000000000b0772ca */ /* 0x000fe200000e0000 */
[----:B------:R2:W5:Y:S04]  /*77b0*/  LDL R10, [R1+0x1f8] ;  /* 0x0001f800010a7983 */ /* 0x0005680000100800 */
[----:B------:R-:W3:Y:S01]  /*77c0*/  LDL R11, [R1+0x28] ;  /* 0x00002800010b7983 */ /* 0x000ee20000100800 */
[----:B------:R-:W-:Y:S02]  /*77d0*/  WARPGROUP.DEPBAR.LE gsb0, 0x0 ;  /* 0x00008000000079c5 */ /* 0x000fe40000010000 */
[----:B0-----:R-:W-:-:S02]  /*77e0*/  F2FP.BF16.F32.PACK_AB R152, R13, R12 ;  /* 0x0000000c0d98723e */ /* 0x001fc400000010ff */
[----:B-1----:R-:W-:Y:S02]  /*77f0*/  F2FP.BF16.F32.PACK_AB R154, R158, R183 ;  /* 0x000000b79e9a723e */ /* 0x002fe400000010ff */
[----:B----4-:R-:W-:Y:S02]  /*7800*/  F2FP.BF16.F32.PACK_AB R153, R185, R184 ;  /* 0x000000b8b999723e */ /* 0x010fe400000010ff */
        /* <DEDUP_REMOVED lines=50> */
[----:B------:R-:W-:Y:S01]  /*7b30*/  FADD.FTZ R174, R174, R165 ;  /* 0x000000a5aeae7221 */ /* 0x000fe20000010000 */
        /* <DEDUP_REMOVED lines=33> */
[----:B------:R-:W4:Y:S04]  /*7d50*/  LDL R153, [R1+0x240] ;  /* 0x0002400001997983 */ /* 0x000f280000100800 */
[----:B0-----:R-:W2:Y:S04]  /*7d60*/  LDL R115, [R1+0x244] ;  /* 0x0002440001737983 */ /* 0x001ea80000100800 */
        /* <DEDUP_REMOVED lines=154> */
[----:B------:R0:W-:Y:S02]  /*8710*/  STL [R1+0x68], RZ ;  /* 0x000068ff01007387 */ /* 0x0001e40000100800 */
[----:B------:R-:W-:Y:S01]  /*8720*/  FADD.FTZ R158, R158, R183 ;  /* 0x000000b79e9e7221 */ /* 0x000fe20000010000 */
[----:B------:R-:W-:Y:S01]  /*8730*/  FADD.FTZ R159, R159, R186 ;  /* 0x000000ba9f9f7221 */ /* 0x000fe20000010000 */
[----:B------:R0:W-:Y:S04]  /*8740*/  STL [R1+0x68], R227 ;  /* 0x000068e301007387 */ /* 0x0001e80000100800 */
[----:B------:R0:W-:Y:S04]  /*8750*/  STL [R1+0x68], R227 ;  /* 0x000068e301007387 */ /* 0x0001e80000100800 */
[----:B------:R0:W-:Y:S01]  /*8760*/  STL [R1+0x68], R227 ;  /* 0x000068e301007387 */ /* 0x0001e20000100800 */
[----:B---3--:R-:W-:-:S03]  /*8770*/  LOP3.LUT R11, R11, 0x1, RZ, 0xfc, !PT ;  /* 0x000000010b0b7812 */ /* 0x008fc600078efcff */
[----:B------:R0:W-:Y:S04]  /*8780*/  STL [R1+0x68], R227 ;  /* 0x000068e301007387 */ /* 0x0001e80000100800 */
[----:B------:R0:W-:Y:S04]  /*8790*/  STL [R1+0x68], R227 ;  /* 0x000068e301007387 */ /* 0x0001e80000100800 */
[----:B------:R0:W-:Y:S04]  /*87a0*/  STL [R1+0x68], R227 ;  /* 0x000068e301007387 */ /* 0x0001e80000100800 */
[----:B------:R0:W-:Y:S04]  /*87b0*/  STL [R1+0x214], R0 ;  /* 0x0002140001007387 */ /* 0x0001e80000100800 */
[----:B------:R0:W-:Y:S04]  /*87c0*/  STL.64 [R1+0x220], R158 ;  /* 0x0002209e01007387 */ /* 0x0001e80000100a00 */
[----:B----4-:R0:W-:Y:S04]  /*87d0*/  STL [R1+0x240], R153 ;  /* 0x0002409901007387 */ /* 0x0101e80000100800 */
        /* <DEDUP_REMOVED lines=131> */
.L_x_11304:
[----:B------:R-:W-:Y:S05]  /*9010*/  BSYNC B0 ;  /* 0x0000000000007941 */ /* 0x000fea0003800000 */
.L_x_11303:
        /* <DEDUP_REMOVED lines=11> */
[----:B------:R-:W-:-:S06]  /*90d0*/  UIADD3 UR44, UR44, -0x2, URZ ;  /* 0xfffffffe2c2c7890 */ /* 0x000fcc000fffe03f */
[----:B------:R-:W-:Y:S02]  /*90e0*/  IMAD.U32 R19, RZ, RZ, UR44 ;  /* 0x0000002cff137e24 */ /* 0x000fe4000f8e00ff */
[----:B--2---:R-:W-:-:S04]  /*90f0*/  IMAD.SHL.U32 R0, R0, 0x80, RZ ;  /* 0x0000008000007824 */ /* 0x004fc800078e00ff */
[----:B------:R-:W-:Y:S01]  /*9100*/  @P0 IMAD.HI.U32 R5, R0, R5, RZ ;  /* 0x0000000500050227 */ /* 0x000fe200078e00ff */
[----:B------:R-:W-:-:S03]  /*9110*/  PLOP3.LUT P0, PT, PT, PT, UP0, 0x40, 0x0 ;  /* 0x000000000000781c */ /* 0x000fc60003f0e808 */
[----:B------:R-:W-:Y:S01]  /*9120*/  IMAD.MOV.U32 R4, RZ, RZ, R0 ;  /* 0x000000ffff047224 */ /* 0x000fe200078e0000 */
[----:B------:R-:W-:-:S05]  /*9130*/  @P1 SHF.R.U32.HI R4, RZ, R6, R5 ;  /* 0x00000006ff041219 */ /* 0x000fca0000011605 */
[----:B------:R-:W-:-:S04]  /*9140*/  VIADD R5, R4, UR43 ;  /* 0x0000002b04057c36 */ /* 0x000fc80008000000 */
        /* <DEDUP_REMOVED lines=12> */
.L_x_11307:
[----:B------:R-:W-:-:S13]  /*9210*/  ISETP.NE.AND P0, PT, R3, 0x1, PT ;  /* 0x000000010300780c */ /* 0x000fda0003f05270 */
[----:B------:R-:W-:-:S05]  /*9220*/  @P0 IMAD.HI.U32 R8, R4, R8, RZ ;  /* 0x0000000804080227 */ /* 0x000fca00078e00ff */
[----:B------:R-:W-:-:S07]  /*9230*/  @P0 SHF.R.U32.HI R4, RZ, R9, R8 ;  /* 0x00000009ff040219 */ /* 0x000fce0000011608 */
.L_x_11308:
[----:B------:R-:W-:Y:S05]  /*9240*/  BSYNC B0 ;  /* 0x0000000000007941 */ /* 0x000fea0003800000 */
.L_x_11306:
[----:B------:R-:W-:-:S05]  /*9250*/  IMAD R3, R4, R3, R3 ;  /* 0x0000000304037224 */ /* 0x000fca00078e0203 */
[----:B------:R-:W-:-:S07]  /*9260*/  VIMNMX R2, R2, R3, PT ;  /* 0x0000000302027248 */ /* 0x000fce0003fe0100 */
.L_x_11305:
        /* <DEDUP_REMOVED lines=8> */
.L_x_11312:
[----:B------:R-:W-:-:S07]  /*92f0*/  MOV R192, 0x9310 ;  /* 0x0000931000c07802 */ /* 0x000fce0000000f00 */
[----:B------:R-:W-:Y:S05]  /*9300*/  CALL.REL.NOINC `($_ZN7cutlass13device_kernelIN5flash11enable_sm90INS1_16FlashAttnFwdSm90INS1_25CollectiveMainloopFwdSm90ILi2EN4cute5tupleIJNS5_1CILi1EEES8_S8_EEENS6_IJNS7_ILi128EEENS7_ILi96EEENS7_ILi64EEEEEELi256ENS_10bfloat16_tEfNS_4arch4Sm90ELb0ELb1ELb1ELb0ELb1ELb0ELb1ELb1ELb0ELb1ELb1ELb0EEENS1_21CollectiveEpilogueFwdINS6_IJSA_NS7_ILi256EEESB_EEES9_SE_SG_Li256ELb0ELb1ELb1ELb0EEENS1_19SingleTileSchedulerILb0ELb1ELb1ELi128EEEEEEEEEvNT_6ParamsE$_ZZN5flash25CollectiveMainloopFwdSm90ILi2EN4cute5tupleIJNS1_1CILi1EEES4_S4_EEENS2_IJNS3_ILi128EEENS3_ILi96EEENS3_ILi64EEEEEELi256EN7cutlass10bfloat16_tEfNSA_4arch4Sm90ELb0ELb1ELb1ELb0ELb1ELb0ELb1ELb1ELb0ELb1ELb1ELb0EE3mmaINS_16FlashAttnFwdSm90ISE_NS_21CollectiveEpilogueFwdINS2_IJS6_NS3_ILi256EEES7_EEES5_SB_SD_Li256ELb0ELb1ELb1ELb0EEENS_19SingleTileSchedulerILb0ELb1ELb1ELi128EEEE13SharedStorageENS1_6TensorINS1_11ArrayEngineIfLm128EEENS1_6LayoutINS2_IJNS2_IJNS3_ILi2EEEST_NS3_ILi32EEEEEES4_S4_EEENS2_IJNS2_IJS4_ST_NS3_ILi4EEEEEENS3_ILi0EEESZ_EEEEEEENS_7SoftmaxILi2ELi0EEEEEbRKNSE_6ParamsENSA_13PipelineAsyncILi2EEES19_RNSA_13PipelineStateILj2EEERT0_RT1_iRiRKNS_16SeqlenInfoQKNewKILb0ELb0EEENS2_IJiiiiEEERT_ENKUliT_T0_T1_E_clIZSF_ISO_S12_S14_EbS17_S19_S19_S1C_S1E_S1G_iS1H_S1L_S1M_S1O_EUlRS1P_iE1_NS3_ILb0EEENS3_ILb1EEEEEDaiS1P_S1Q_S1R_) ;  /* 0x00000324000c7944 */ /* 0x000fea0003c00000 */
[C---:B------:R-:W-:Y:S01]  /*9310*/  ISETP.GT.AND P0, PT, R19.reuse, R190, PT ;  /* 0x000000be1300720c */ /* 0x040fe20003f04270 */
[----:B------:R-:W-:-:S12]  /*9320*/  VIADD R19, R19, 0xffffffff ;  /* 0xffffffff13137836 */ /* 0x000fd80000000000 */
[----:B------:R-:W-:Y:S05]  /*9330*/  @P0 BRA `(.L_x_11312) ;  /* 0xfffffffc00ec0947 */ /* 0x000fea000383ffff */
[----:B------:R-:W-:Y:S05]  /*9340*/  BSYNC B0 ;  /* 0x0000000000007941 */ /* 0x000fea0003800000 */
.L_x_11311:
[----:B------:R-:W2:Y:S02]  /*9350*/  LDL R0, [R1+0x50] ;  /* 0x0000500001007983 */ /* 0x000ea40000100800 */
[----:B--2---:R-:W-:-:S07]  /*9360*/  IMAD.SHL.U32 R0, R0, 0x80, RZ ;  /* 0x0000008000007824 */ /* 0x004fce00078e00ff */
.L_x_11310:
[----:B------:R-:W-:Y:S05]  /*9370*/  BSYNC B1 ;  /* 0x0000000000017941 */ /* 0x000fea0003800000 */
.L_x_11309:
        /* <DEDUP_REMOVED lines=26> */
.L_x_11315:
[----:B------:R-:W-:Y:S02]  /*9520*/  ULDC UR4, c[0x0][0xadc] ;  /* 0x0002b70000047ab9 */ /* 0x000fe40000000800 */
[----:B------:R-:W-:-:S05]  /*9530*/  IMAD.U32 R5, RZ, RZ, UR4 ;  /* 0x00000004ff057e24 */ /* 0x000fca000f8e00ff */
[----:B------:R-:W-:-:S13]  /*9540*/  ISETP.NE.AND P0, PT, R5, 0x1, PT ;  /* 0x000000010500780c */ /* 0x000fda0003f05270 */
[----:B------:R-:W0:Y:S02]  /*9550*/  @P0 LDC.64 R6, c[0x0][0xae0] ;  /* 0x0002b800ff060b82 */ /* 0x000e240000000a00 */
[----:B0-----:R-:W-:-:S05]  /*9560*/  @P0 IMAD.HI.U32 R4, R0, R6, RZ ;  /* 0x0000000600040227 */ /* 0x001fca00078e00ff */
[----:B------:R-:W-:-:S07]  /*9570*/  @P0 SHF.R.U32.HI R0, RZ, R7, R4 ;  /* 0x00000007ff000219 */ /* 0x000fce0000011604 */
.L_x_11316:
[----:B------:R-:W-:Y:S05]  /*9580*/  BSYNC B0 ;  /* 0x0000000000007941 */ /* 0x000fea0003800000 */
.L_x_11314:
[----:B------:R-:W-:-:S05]  /*9590*/  IMAD R3, R0, R5, RZ ;  /* 0x0000000500037224 */ /* 0x000fca00078e02ff */
[----:B------:R-:W-:-:S07]  /*95a0*/  VIMNMX R2, R2, R3, !PT ;  /* 0x0000000302027248 */ /* 0x000fce0007fe0100 */
.L_x_11313:
[----:B------:R-:W-:Y:S01]  /*95b0*/  VIADD R2, R2, 0x5f ;  /* 0x0000005f02027836 */ /* 0x000fe20000000000 */
[----:B------:R-:W-:-:S03]  /*95c0*/  IADD3 R8, P1, R16, 0x28, RZ ;  /* 0x0000002810087810 */ /* 0x000fc60007f3e0ff */
[----:B------:R-:W-:-:S04]  /*95d0*/  IMAD.HI R2, R2, 0x2aaaaaab, RZ ;  /* 0x2aaaaaab02027827 */ /* 0x000fc800078e02ff */
[----:B------:R-:W-:Y:S01]  /*95e0*/  IMAD.X R9, RZ, RZ, R17, P1 ;  /* 0x000000ffff097224 */ /* 0x000fe200008e0611 */
[----:B------:R-:W-:Y:S01]  /*95f0*/  SHF.R.U32.HI R3, RZ, 0x1f, R2 ;  /* 0x0000001fff037819 */ /* 0x000fe20000011602 */
[----:B------:R-:W-:Y:S02]  /*9600*/  IMAD.MOV.U32 R6, RZ, RZ, R8 ;  /* 0x000000ffff067224 */ /* 0x000fe400078e0008 */
[----:B------:R-:W-:Y:S01]  /*9610*/  IMAD.MOV.U32 R7, RZ, RZ, R9 ;  /* 0x000000ffff077224 */ /* 0x000fe200078e0009 */
[----:B------:R-:W-:-:S04]  /*9620*/  LEA.HI.SX32 R3, R2, R3, 0x1c ;  /* 0x0000000302037211 */ /* 0x000fc800078fe2ff */
[----:B------:R-:W-:-:S04]  /*9630*/  VIMNMX R216, R3, UR40, !PT ;  /* 0x0000002803d87c48 */ /* 0x000fc8000ffe0100 */
[----:B------:R-:W-:-:S13]  /*9640*/  ISETP.GE.AND P0, PT, R19, R216, PT ;  /* 0x000000d81300720c */ /* 0x000fda0003f06270 */
[----:B------:R-:W-:Y:S05]  /*9650*/  @!P0 BRA `(.L_x_11317) ;  /* 0x000001ac00688947 */ /* 0x000fea0003800000 */
[----:B------:R0:W5:Y:S01]  /*9660*/  LDL.64 R6, [R1+0x198] ;  /* 0x0001980001067983 */ /* 0x0001620000100a00 */
[----:B------:R-:W-:-:S07]  /*9670*/  IMAD.MOV.U32 R171, RZ, RZ, R19 ;  /* 0x000000ffffab7224 */ /* 0x000fce00078e0013 */
.L_x_11336:
[----:B------:R-:W2:Y:S04]  /*9680*/  LDL R2, [R1+0x1f8] ;  /* 0x0001f80001027983 */ /* 0x000ea80000100800 */
[----:B------:R-:W3:Y:S04]  /*9690*/  LDL R0, [R1+0x200] ;  /* 0x0002000001007983 */ /* 0x000ee80000100800 */
[----:B-1----:R-:W4:Y:S01]  /*96a0*/  LDL R3, [R1] ;  /* 0x0000000001037983 */ /* 0x002f220000100800 */
[----:B--2---:R-:W-:-:S05]  /*96b0*/  VIADD R2, R2, 0x1 ;  /* 0x0000000102027836 */ /* 0x004fca0000000000 */
[----:B------:R-:W-:-:S13]  /*96c0*/  ISETP.NE.AND P0, PT, R2, 0x2, PT ;  /* 0x000000020200780c */ /* 0x000fda0003f05270 */
[----:B-----5:R1:W5:Y:S04]  /*96d0*/  @P0 LDL R4, [R1+0x1fc] ;  /* 0x0001fc0001040983 */ /* 0x0203680000100800 */
        /* <DEDUP_REMOVED lines=9> */
[----:B---3--:R-:W-:-:S02]  /*9770*/  @!P0 IMAD.MOV.U32 R2, RZ, RZ, RZ ;  /* 0x000000ffff028224 */ /* 0x008fc400078e00ff */
[----:B------:R-:W-:Y:S02]  /*9780*/  IMAD.MOV.U32 R18, RZ, RZ, R8 ;  /* 0x000000ffff127224 */ /* 0x000fe400078e0008 */
[----:B------:R-:W-:Y:S01]  /*9790*/  IMAD.MOV.U32 R19, RZ, RZ, R9 ;  /* 0x000000ffff137224 */ /* 0x000fe200078e0009 */
[----:B--2---:R-:W-:-:S05]  /*97a0*/  @!P0 LOP3.LUT R4, R5, 0x1, RZ, 0x3c, !PT ;  /* 0x0000000105048812 */ /* 0x004fca00078e3cff */
[----:B------:R1:W-:Y:S01]  /*97b0*/  @!P0 STL [R1+0x1fc], R4 ;  /* 0x0001fc0401008387 */ /* 0x0003e20000100800 */
[----:B------:R-:W-:Y:S05]  /*97c0*/  @!P1 BRA `(.L_x_11319) ;  /* 0x0000000000049947 */ /* 0x000fea0003800000 */
[----:B------:R-:W-:Y:S01]  /*97d0*/  BPT.TRAP 0x1 ;  /* 0x000000040000795c */ /* 0x000fe20000300000 */
.L_x_11319:
[----:B------:R-:W-:Y:S05]  /*97e0*/  BSYNC B0 ;  /* 0x0000000000007941 */ /* 0x000fea0003800000 */
.L_x_11318:
[----:B------:R-:W2:Y:S01]  /*97f0*/  LDL.64 R8, [R1+0x18] ;  /* 0x0000180001087983 */ /* 0x000ea20000100a00 */
[----:B-----5:R-:W-:Y:S02]  /*9800*/  SHF.L.U32 R5, R4, 0x1f, RZ ;  /* 0x0000001f04057819 */ /* 0x020fe400000006ff */
[----:B--2---:R-:W-:-:S05]  /*9810*/  MOV R3, R8 ;  /* 0x0000000800037202 */ /* 0x004fca0000000f00 */
[----:B------:R-:W-:-:S04]  /*9820*/  IMAD R2, R2, 0x8, R3 ;  /* 0x0000000802027824 */ /* 0x000fc800078e0203 */
[----:B------:R2:W3:Y:S01]  /*9830*/  SYNCS.PHASECHK.TRANS64.TRYWAIT P0, [R2+URZ], R5 ;  /* 0x00000005020075a7 */ /* 0x0004e2000800017f */
[----:B------:R2:W5:Y:S01]  /*9840*/  LDL.64 R8, [R1+0x1f8] ;  /* 0x0001f80001087983 */ /* 0x0005620000100a00 */
[----:B------:R-:W-:Y:S04]  /*9850*/  BSSY B0, `(.L_x_11320) ;  /* 0x0000003000007945 */ /* 0x000fe80003800000 */
[----:B------:R-:W-:Y:S05]  /*9860*/  @!P1 BRA `(.L_x_11321) ;  /* 0x0000000000049947 */ /* 0x000fea0003800000 */
[----:B------:R-:W-:Y:S01]  /*9870*/  BPT.TRAP 0x1 ;  /* 0x000000040000795c */ /* 0x000fe20000300000 */
.L_x_11321:
[----:B------:R-:W-:Y:S05]  /*9880*/  BSYNC B0 ;  /* 0x0000000000007941 */ /* 0x000fea0003800000 */
.L_x_11320:
[----:B------:R-:W-:Y:S04]  /*9890*/  BSSY B0, `(.L_x_11322) ;  /* 0x0000006000007945 */ /* 0x000fe80003800000 */
[----:B---3--:R-:W-:Y:S05]  /*98a0*/  @P0 BRA `(.L_x_11323) ;  /* 0x0000000000100947 */ /* 0x008fea0003800000 */
[----:B-----5:R-:W-:Y:S01]  /*98b0*/  IMAD R8, R8, 0x8, R3 ;  /* 0x0000000808087824 */ /* 0x020fe200078e0203 */
[----:B------:R-:W-:-:S04]  /*98c0*/  SHF.L.U32 R9, R9, 0x1f, RZ ;  /* 0x0000001f09097819 */ /* 0x000fc800000006ff */
[----:B------:R-:W3:Y:S02]  /*98d0*/  SYNCS.PHASECHK.TRANS64.TRYWAIT P0, [R8+URZ], R9 ;  /* 0x00000009080075a7 */ /* 0x000ee4000800017f */
[----:B---3--:R-:W-:Y:S05]  /*98e0*/  @!P0 BRA `(.L_x_11324) ;  /* 0x000002e400188947 */ /* 0x008fea0003800000 */
.L_x_11323:
[----:B------:R-:W-:Y:S05]  /*98f0*/  BSYNC B0 ;  /* 0x0000000000007941 */ /* 0x000fea0003800000 */
.L_x_11322:
[----:B---3-5:R-:W3:Y:S04]  /*9900*/  LDL R9, [R1+0x1f8] ;  /* 0x0001f80001097983 */ /* 0x028ee80000100800 */
[----:B--2---:R-:W3:Y:S01]  /*9910*/  LDL.64 R2, [R1+0x80] ;  /* 0x0000800001027983 */ /* 0x004ee20000100a00 */
[----:B------:R-:W-:Y:S05]  /*9920*/  WARPSYNC.ALL ;  /* 0x0000000000007948 */ /* 0x000fea0003800000 */
[----:B------:R-:W2:Y:S04]  /*9930*/  LDL.64 R14, [R1+0x78] ;  /* 0x00007800010e7983 */ /* 0x000ea80000100a00 */
[----:B-1----:R-:W4:Y:S04]  /*9940*/  LDL.64 R4, [R1+0x78] ;  /* 0x0000780001047983 */ /* 0x002f280000100a00 */
[----:B------:R-:W4:Y:S01]  /*9950*/  LDL.64 R10, [R1+0x78] ;  /* 0x00007800010a7983 */ /* 0x000f220000100a00 */
[----:B---3--:R-:W-:Y:S01]  /*9960*/  IMAD R2, R9, 0x300, R2 ;  /* 0x0000030009027824 */ /* 0x008fe200078e0202 */
[----:B------:R-:W-:-:S02]  /*9970*/  R2UR UR7, R3 ;  /* 0x00000000030772ca */ /* 0x000fc400000e0000 */
[----:B------:R-:W3:Y:S01]  /*9980*/  LDL.64 R12, [R1+0x78] ;  /* 0x00007800010c7983 */ /* 0x000ee20000100a00 */
[----:B------:R-:W-:Y:S01]  /*9990*/  WARPGROUP.ARRIVE ;  /* 0x00000000000079c5 */ /* 0x000fe20000000000 */
[C---:B------:R-:W-:Y:S01]  /*99a0*/  R2UR UR6, R2.reuse ;  /* 0x00000000020672ca */ /* 0x040fe200000e0000 */
[----:B------:R-:W-:Y:S01]  /*99b0*/  IMAD.MOV.U32 R217, RZ, RZ, 0x1 ;  /* 0x00000001ffd97424 */ /* 0x000fe200078e00ff */
[----:B------:R1:W-:Y:S04]  /*99c0*/  STL [R1+0x60], RZ ;  /* 0x000060ff01007387 */ /* 0x0003e80000100800 */
[----:B------:R1:W-:Y:S04]  /*99d0*/  STL [R1+0x60], R217 ;  /* 0x000060d901007387 */ /* 0x0003e80000100800 */
[----:B------:R1:W-:Y:S04]  /*99e0*/  STL [R1+0x60], R217 ;  /* 0x000060d901007387 */ /* 0x0003e80000100800 */
[----:B------:R1:W-:Y:S04]  /*99f0*/  STL [R1+0x60], R217 ;  /* 0x000060d901007387 */ /* 0x0003e80000100800 */
[----:B------:R1:W-:Y:S01]  /*9a00*/  STL [R1+0x60], R217 ;  /* 0x000060d901007387 */ /* 0x0003e20000100800 */
[----:B------:R-:W-:-:S02]  /*9a10*/  VIADD R8, R2, 0x2 ;  /* 0x0000000202087836 */ /* 0x000fc40000000000 */
[----:B------:R-:W-:Y:S01]  /*9a20*/  IMAD.MOV.U32 R9, RZ, RZ, R3 ;  /* 0x000000ffff097224 */ /* 0x000fe200078e0003 */
[----:B--2---:R-:W-:Y:S02]  /*9a30*/  R2UR UR4, R14 ;  /* 0x000000000e0472ca */ /* 0x004fe400000e0000 */
[----:B------:R-:W-:Y:S01]  /*9a40*/  R2UR UR5, R15 ;  /* 0x000000000f0572ca */ /* 0x000fe200000e0000 */
[----:B----4-:R-:W-:Y:S01]  /*9a50*/  VIADD R4, R4, 0x2 ;  /* 0x0000000204047836 */ /* 0x010fe20000000000 */
[----:B------:R1:W5:Y:S11]  /*9a60*/  LDL.64 R14, [R1+0x1f8] ;  /* 0x0001f800010e7983 */ /* 0x0003760000100a00 */
[----:B------:R-:W-:Y:S01]  /*9a70*/  HGMMA.64x96x16.F32.BF16 R24, gdesc[UR4], RZ, !UPT, gsb0 ;  /* 0x01600000041879f0 */ /* 0x000fe2000c0018ff */
[----:B------:R-:W-:-:S02]  /*9a80*/  R2UR UR6, R8 ;  /* 0x00000000080672ca */ /* 0x000fc400000e0000 */
[----:B------:R-:W-:Y:S02]  /*9a90*/  R2UR UR7, R9 ;  /* 0x00000000090772ca */ /* 0x000fe400000e0000 */
[----:B------:R-:W-:Y:S02]  /*9aa0*/  R2UR UR4, R4 ;  /* 0x00000000040472ca */ /* 0x000fe400000e0000 */
[----:B------:R-:W-:Y:S01]  /*9ab0*/  R2UR UR5, R5 ;  /* 0x00000000050572ca */ /* 0x000fe200000e0000 */
[----:B------:R-:W-:Y:S02]  /*9ac0*/  WARPGROUP.DEPBAR.LE gsb0, 0x0 ;  /* 0x00008000000079c5 */ /* 0x000fe40000010000 */
[----:B------:R-:W2:Y:S01]  /*9ad0*/  LD.E R0, desc[UR36][R18.64] ;  /* 0x0000002412007980 */ /* 0x000ea2000c101900 */
[----:B------:R-:W-:-:S09]  /*9ae0*/  WARPGROUP.ARRIVE ;  /* 0x00000000000079c5 */ /* 0x000fd20000000000 */
        /* <DEDUP_REMOVED lines=12> */
[----:B---3--:R-:W-:Y:S01]  /*9bb0*/  VIADD R12, R12, 0x6 ;  /* 0x000000060c0c7836 */ /* 0x008fe20000000000 */
[----:B------:R-:W-:Y:S02]  /*9bc0*/  R2UR UR6, R2 ;  /* 0x00000000020672ca */ /* 0x000fe400000e0000 */
[----:B------:R-:W-:Y:S02]  /*9bd0*/  R2UR UR7, R3 ;  /* 0x00000000030772ca */ /* 0x000fe400000e0000 */
[----:B------:R-:W-:Y:S02]  /*9be0*/  R2UR UR4, R12 ;  /* 0x000000000c0472ca */ /* 0x000fe400000e0000 */
[----:B------:R-:W-:Y:S01]  /*9bf0*/  R2UR UR5, R13 ;  /* 0x000000000d0572ca */ /* 0x000fe200000e0000 */
[----:B------:R-:W-:Y:S02]  /*9c00*/  WARPGROUP.DEPBAR.LE gsb0, 0x0 ;  /* 0x00008000000079c5 */ /* 0x000fe40000010000 */
[----:B------:R-:W-:-:S10]  /*9c10*/  WARPGROUP.ARRIVE ;  /* 0x00000000000079c5 */ /* 0x000fd40000000000 */
[----:B------:R-:W-:Y:S01]  /*9c20*/  HGMMA.64x96x16.F32.BF16 R24, gdesc[UR4], R24, gsb0 ;  /* 0x01600000041879f0 */ /* 0x000fe20008001818 */
[----:B------:R-:W-:Y:S01]  /*9c30*/  BSSY B0, `(.L_x_11325) ;  /* 0x0000006000007945 */ /* 0x000fe20003800000 */
[----:B--2---:R-:W-:-:S04]  /*9c40*/  LOP3.LUT R0, R0, 0x1, RZ, 0xfc, !PT ;  /* 0x0000000100007812 */ /* 0x004fc800078efcff */
[----:B------:R-:W-:Y:S01]  /*9c50*/  ISETP.NE.AND P0, PT, R0, 0x3, PT ;  /* 0x000000030000780c */ /* 0x000fe20003f05270 */
[----:B------:R-:W-:-:S12]  /*9c60*/  WARPGROUP.DEPBAR.LE gsb0, 0x0 ;  /* 0x00008000000079c5 */ /* 0x000fd80000010000 */
[----:B-1----:R-:W-:Y:S05]  /*9c70*/  @!P0 BRA `(.L_x_11326) ;  /* 0x0000000000048947 */ /* 0x002fea0003800000 */
[----:B------:R-:W-:Y:S01]  /*9c80*/  BPT.TRAP 0x1 ;  /* 0x000000040000795c */ /* 0x000fe20000300000 */
.L_x_11326:
[----:B------:R-:W-:Y:S05]  /*9c90*/  BSYNC B0 ;  /* 0x0000000000007941 */ /* 0x000fea0003800000 */
.L_x_11325:
[----:B------:R-:W2:Y:S01]  /*9ca0*/  LD.E.64 R2, desc[UR36][R18.64+0x18] ;  /* 0x0000182412027980 */ /* 0x000ea2000c101b00 */
[----:B-----5:R-:W-:Y:S02]  /*9cb0*/  SHF.L.U32 R15, R15, 0x1f, RZ ;  /* 0x0000001f0f0f7819 */ /* 0x020fe400000006ff */
[----:B--2---:R-:W-:-:S05]  /*9cc0*/  MOV R3, R2 ;  /* 0x0000000200037202 */ /* 0x004fca0000000f00 */
[----:B------:R-:W-:-:S04]  /*9cd0*/  IMAD R0, R14, 0x8, R3 ;  /* 0x000000080e007824 */ /* 0x000fc800078e0203 */
[----:B------:R1:W2:Y:S01]  /*9ce0*/  SYNCS.PHASECHK.TRANS64.TRYWAIT P0, [R0+URZ], R15 ;  /* 0x0000000f000075a7 */ /* 0x0002a2000800017f */
[----:B------:R-:W3:Y:S01]  /*9cf0*/  LD.E R2, desc[UR36][R18.64] ;  /* 0x0000002412027980 */ /* 0x000ee2000c101900 */
[----:B------:R-:W-:Y:S01]  /*9d00*/  BSSY B0, `(.L_x_11327) ;  /* 0x0000005000007945 */ /* 0x000fe20003800000 */
[----:B---3--:R-:W-:-:S04]  /*9d10*/  LOP3.LUT R2, R2, 0x1, RZ, 0xfc, !PT ;  /* 0x0000000102027812 */ /* 0x008fc800078efcff */
[----:B------:R-:W-:-:S13]  /*9d20*/  ISETP.NE.AND P1, PT, R2, 0x3, PT ;  /* 0x000000030200780c */ /* 0x000fda0003f25270 */
[----:B-12---:R-:W-:Y:S05]  /*9d30*/  @!P1 BRA `(.L_x_11328) ;  /* 0x0000000000049947 */ /* 0x006fea0003800000 */
[----:B------:R-:W-:Y:S01]  /*9d40*/  BPT.TRAP 0x1 ;  /* 0x000000040000795c */ /* 0x000fe20000300000 */
.L_x_11328:
[----:B------:R-:W-:Y:S05]  /*9d50*/  BSYNC B0 ;  /* 0x0000000000007941 */ /* 0x000fea0003800000 */
.L_x_11327:
[----:B------:R-:W-:Y:S04]  /*9d60*/  BSSY B0, `(.L_x_11329) ;  /* 0x0000007000007945 */ /* 0x000fe80003800000 */
[----:B------:R-:W-:Y:S05]  /*9d70*/  @P0 BRA `(.L_x_11330) ;  /* 0x0000000000140947 */ /* 0x000fea0003800000 */
[----:B------:R-:W2:Y:S02]  /*9d80*/  LD.E.64 R2, desc[UR36][R18.64+0x18] ;  /* 0x0000182412027980 */ /* 0x000ea4000c101b00 */
[----:B--2---:R-:W-:-:S05]  /*9d90*/  MOV R3, R2 ;  /* 0x0000000200037202 */ /* 0x004fca0000000f00 */
[----:B------:R-:W-:-:S04]  /*9da0*/  IMAD R14, R14, 0x8, R3 ;  /* 0x000000080e0e7824 */ /* 0x000fc800078e0203 */
[----:B------:R-:W1:Y:S02]  /*9db0*/  SYNCS.PHASECHK.TRANS64.TRYWAIT P0, [R14+URZ], R15 ;  /* 0x0000000f0e0075a7 */ /* 0x000e64000800017f */
[----:B-1----:R-:W-:Y:S05]  /*9dc0*/  @!P0 BRA `(.L_x_11331) ;  /* 0x000002dc00f48947 */ /* 0x002fea0003800000 */
.L_x_11330:
[----:B------:R-:W-:Y:S05]  /*9dd0*/  BSYNC B0 ;  /* 0x0000000000007941 */ /* 0x000fea0003800000 */
.L_x_11329:
[----:B-1----:R-:W2:Y:S04]  /*9de0*/  LDL R15, [R1+0x1f8] ;  /* 0x0001f800010f7983 */ /* 0x002ea80000100800 */
[----:B------:R-:W2:Y:S04]  /*9df0*/  LDL.64 R2, [R1+0xf8] ;  /* 0x0000f80001027983 */ /* 0x000ea80000100a00 */
[----:B------:R-:W3:Y:S04]  /*9e00*/  LDL R0, [R1+0x70] ;  /* 0x0000700001007983 */ /* 0x000ee80000100800 */
[----:B------:R-:W4:Y:S04]  /*9e10*/  LDL.64 R4, [R1+0xf0] ;  /* 0x0000f00001047983 */ /* 0x000f280000100a00 */
[----:B------:R-:W4:Y:S04]  /*9e20*/  LDL.64 R8, [R1+0xf0] ;  /* 0x0000f00001087983 */ /* 0x000f280000100a00 */
[----:B------:R-:W4:Y:S04]  /*9e30*/  LDL.64 R10, [R1+0xf0] ;  /* 0x0000f000010a7983 */ /* 0x000f280000100a00 */
[----:B------:R-:W4:Y:S01]  /*9e40*/  LDL.64 R12, [R1+0xf0] ;  /* 0x0000f000010c7983 */ /* 0x000f220000100a00 */
[----:B------:R-:W-:Y:S05]  /*9e50*/  WARPSYNC.ALL ;  /* 0x0000000000007948 */ /* 0x000fea0003800000 */
[----:B------:R-:W-:Y:S01]  /*9e60*/  WARPGROUP.ARRIVE ;  /* 0x00000000000079c5 */ /* 0x000fe20000000000 */
[----:B--2---:R-:W-:Y:S01]  /*9e70*/  IMAD R2, R15, 0xc00, R2 ;  /* 0x00000c000f027824 */ /* 0x004fe200078e0202 */
[----:B------:R-:W-:Y:S01]  /*9e80*/  R2UR UR7, R3 ;  /* 0x00000000030772ca */ /* 0x000fe200000e0000 */
[----:B------:R-:W2:Y:S01]  /*9e90*/  LDL.64 R14, [R1+0xf0] ;  /* 0x0000f000010e7983 */ /* 0x000ea20000100a00 */
[----:B---3--:R-:W-:-:S02]  /*9ea0*/  ISETP.NE.U32.AND P0, PT, R0, RZ, PT ;  /* 0x000000ff0000720c */ /* 0x008fc40003f05070 */
        /* <DEDUP_REMOVED lines=131> */
[----:B------:R-:W-:Y:S01]  /*a6e0*/  R2UR UR6, R4 ;  /* 0x00000000040672ca */ /* 0x000fe200000e0000 */
[----:B------:R-:W2:Y:S01]  /*a6f0*/  LDL R14, [R1] ;  /* 0x00000000010e7983 */ /* 0x000ea20000100800 */
[----:B------:R-:W-:-:S02]  /*a700*/  R2UR UR7, R5 ;  /* 0x00000000050772ca */ /* 0x000fc400000e0000 */
[----:B------:R-:W-:Y:S01]  /*a710*/  R2UR UR5, R15 ;  /* 0x000000000f0572ca */ /* 0x000fe200000e0000 */
[----:B---3--:R-:W-:Y:S01]  /*a720*/  VIADD R8, R8, 0xc02 ;  /* 0x00000c0208087836 */ /* 0x008fe20000000000 */
        /* <DEDUP_REMOVED lines=10> */
[----:B----4-:R-:W-:-:S02]  /*a7d0*/  VIADD R10, R10, 0xc04 ;  /* 0x00000c040a0a7836 */ /* 0x010fc40000000000 */
        /* <DEDUP_REMOVED lines=39> */
[----:B------:R-:W-:Y:S01]  /*aa50*/  BSSY B0, `(.L_x_11332) ;  /* 0x0000005000007945 */ /* 0x000fe20003800000 */
[----:B------:R-:W-:-:S02]  /*aa60*/  WARPGROUP.DEPBAR.LE gsb0, 0x0 ;  /* 0x00008000000079c5 */ /* 0x000fc40000010000 */
[----:B------:R1:W-:Y:S09]  /*aa70*/  BAR.ARV R228, 0x100 ;  /* 0x000400e40000751d */ /* 0x0003f20000002000 */
[----:B-1----:R-:W-:Y:S05]  /*aa80*/  @!P0 BRA `(.L_x_11333) ;  /* 0x0000000000048947 */ /* 0x002fea0003800000 */
[----:B------:R-:W-:Y:S01]  /*aa90*/  BPT.TRAP 0x1 ;  /* 0x000000040000795c */ /* 0x000fe20000300000 */
.L_x_11333:
[----:B------:R-:W-:Y:S05]  /*aaa0*/  BSYNC B0 ;  /* 0x0000000000007941 */ /* 0x000fea0003800000 */
.L_x_11332:
[----:B------:R-:W2:Y:S04]  /*aab0*/  LDL.64 R2, [R1+0x20] ;  /* 0x0000200001027983 */ /* 0x000ea80000100a00 */
        /* <DEDUP_REMOVED lines=9> */
[----:B--2---:R-:W-:-:S05]  /*ab50*/  MOV R3, R2 ;  /* 0x0000000200037202 */ /* 0x004fca0000000f00 */
[----:B-----5:R-:W-:-:S05]  /*ab60*/  IMAD R0, R0, 0x8, R3 ;  /* 0x0000000800007824 */ /* 0x020fca00078e0203 */
[----:B------:R-:W-:-:S04]  /*ab70*/  PRMT R0, R15, 0x654, R0 ;  /* 0x000006540f007816 */ /* 0x000fc80000000000 */
[----:B------:R1:W-:Y:S01]  /*ab80*/  SYNCS.ARRIVE.TRANS64.RED.A1T0 RZ, [R0+URZ], RZ ;  /* 0x000000ff00ff79a7 */ /* 0x0003e2000810043f */
[----:B------:R-:W2:Y:S04]  /*ab90*/  LDL.64 R2, [R1+0x150] ;  /* 0x0001500001027983 */ /* 0x000ea80000100a00 */
[----:B------:R-:W1:Y:S04]  /*aba0*/  LDL.64 R8, [R1+0x210] ;  /* 0x0002100001087983 */ /* 0x000e680000100a00 */
        /* <DEDUP_REMOVED lines=41> */
[----:B--2---:R-:W2:Y:S01]  /*ae40*/  LD.E R2, desc[UR36][R2.64] ;  /* 0x0000002402027980 */ /* 0x004ea2000c101900 */
[----:B------:R0:W-:Y:S01]  /*ae50*/  BAR.SYNC.DEFER_BLOCKING R229, 0x100 ;  /* 0x000400e50000751d */ /* 0x0001e20000010000 */
[-C--:B--2---:R-:W-:Y:S01]  /*ae60*/  FMUL.FTZ R74, R24, R2.reuse ;  /* 0x00000002184a7220 */ /* 0x084fe20000410000 */
[-C--:B------:R-:W-:Y:S01]  /*ae70*/  FMUL.FTZ R75, R25, R2.reuse ;  /* 0x00000002194b7220 */ /* 0x080fe20000410000 */
[----:B------:R-:W-:-:S04]  /*ae80*/  FMUL.FTZ R76, R28, R2 ;  /* 0x000000021c4c7220 */ /* 0x000fc80000410000 */
[----:B------:R-:W1:Y:S01]  /*ae90*/  MUFU.TANH R74, R74 ;  /* 0x0000004a004a7308 */ /* 0x000e620000002400 */
[-C--:B------:R-:W-:Y:S01]  /*aea0*/  FMUL.FTZ R77, R29, R2.reuse ;  /* 0x000000021d4d7220 */ /* 0x080fe20000410000 */
[----:B------:R-:W-:-:S06]  /*aeb0*/  FMUL.FTZ R159, R32, R2 ;  /* 0x00000002209f7220 */ /* 0x000fcc0000410000 */
[----:B------:R-:W2:Y:S01]  /*aec0*/  MUFU.TANH R75, R75 ;  /* 0x0000004b004b7308 */ /* 0x000ea20000002400 */
[----:B------:R-:W-:-:S07]  /*aed0*/  FMUL.FTZ R158, R33, R2 ;  /* 0x00000002219e7220 */ /* 0x000fce0000410000 */
[----:B------:R-:W3:Y:S01]  /*aee0*/  MUFU.TANH R76, R76 ;  /* 0x0000004c004c7308 */ /* 0x000ee20000002400 */
        /* <DEDUP_REMOVED lines=53> */
[----:B------:R-:W-:Y:S01]  /*b240*/  FMUL.FTZ R208, R71, R2 ;  /* 0x0000000247d07220 */ /* 0x000fe20000410000 */
[----:B------:R-:W4:Y:S01]  /*b250*/  LDL.64 R26, [R1+0x3f8] ;  /* 0x0003f800011a7983 */ /* 0x000f220000100a00 */
[----:B------:R-:W0:Y:S01]  /*b260*/  MUFU.TANH R73, R73 ;  /* 0x0000004900497308 */ /* 0x000e220000002400 */
[----:B-1----:R-:W-:-:S02]  /*b270*/  FMNMX.FTZ R3, R22, R3, !PT ;  /* 0x0000000316037209 */ /* 0x002fc40007810000 */
[----:B------:R-:W4:Y:S04]  /*b280*/  LDL.64 R50, [R1+0x338] ;  /* 0x0003380001327983 */ /* 0x000f280000100a00 */
[----:B------:R-:W4:Y:S01]  /*b290*/  LDL.64 R32, [R1+0x408] ;  /* 0x0004080001207983 */ /* 0x000f220000100a00 */
[----:B------:R-:W1:Y:S03]  /*b2a0*/  MUFU.TANH R21, R21 ;  /* 0x0000001500157308 */ /* 0x000e660000002400 */
[----:B------:R-:W4:Y:S04]  /*b2b0*/  LDL.64 R40, [R1+0x438] ;  /* 0x0004380001287983 */ /* 0x000f280000100a00 */
[----:B------:R-:W4:Y:S01]  /*b2c0*/  LDL.64 R36, [R1+0x3a8] ;  /* 0x0003a80001247983 */ /* 0x000f220000100a00 */
[----:B------:R-:W1:Y:S01]  /*b2d0*/  MUFU.TANH R72, R72 ;  /* 0x0000004800487308 */ /* 0x000e620000002400 */
[----:B--2---:R-:W-:-:S02]  /*b2e0*/  FMNMX.FTZ R0, R20, R3, !PT ;  /* 0x0000000314007209 */ /* 0x004fc40007810000 */
[----:B------:R-:W2:Y:S04]  /*b2f0*/  LDL.64 R44, [R1+0x398] ;  /* 0x00039800012c7983 */ /* 0x000ea80000100a00 */
[----:B------:R-:W2:Y:S01]  /*b300*/  LDL.64 R30, [R1+0x418] ;  /* 0x00041800011e7983 */ /* 0x000ea20000100a00 */
[----:B------:R-:W1:Y:S08]  /*b310*/  MUFU.TANH R13, R13 ;  /* 0x0000000d000d7308 */ /* 0x000e700000002400 */
[----:B------:R-:W1:Y:S01]  /*b320*/  MUFU.TANH R28, R28 ;  /* 0x0000001c001c7308 */ /* 0x000e620000002400 */
[----:B---3--:R-:W-:Y:S01]  /*b330*/  FMNMX.FTZ R0, R23, R0, !PT ;  /* 0x0000000017007209 */ /* 0x008fe20007810000 */
[----:B------:R-:W3:Y:S06]  /*b340*/  LDL.64 R48, [R1+0x3b8] ;  /* 0x0003b80001307983 */ /* 0x000eec0000100a00 */
[----:B------:R-:W1:Y:S01]  /*b350*/  MUFU.TANH R12, R12 ;  /* 0x0000000c000c7308 */ /* 0x000e620000002400 */
[----:B0-----:R-:W-:Y:S01]  /*b360*/  FMNMX.FTZ R3, R73, R9, !PT ;  /* 0x0000000949037209 */ /* 0x001fe20007810000 */
[----:B------:R-:W2:Y:S06]  /*b370*/  LDL.64 R34, [R1+0x3c8] ;  /* 0x0003c80001227983 */ /* 0x000eac0000100a00 */
[----:B------:R-:W0:Y:S01]  /*b380*/  MUFU.TANH R29, R29 ;  /* 0x0000001d001d7308 */ /* 0x000e220000002400 */
[----:B-1----:R-:W-:Y:S01]  /*b390*/  FMNMX.FTZ R0, R21, R0, !PT ;  /* 0x0000000015007209 */ /* 0x002fe20007810000 */
[----:B------:R-:W2:Y:S06]  /*b3a0*/  LDL.64 R38, [R1+0x3e8] ;  /* 0x0003e80001267983 */ /* 0x000eac0000100a00 */
[----:B------:R-:W1:Y:S01]  /*b3b0*/  MUFU.TANH R165, R165 ;  /* 0x000000a500a57308 */ /* 0x000e620000002400 */
[----:B------:R-:W-:Y:S01]  /*b3c0*/  FMNMX.FTZ R3, R72, R3, !PT ;  /* 0x0000000348037209 */ /* 0x000fe20007810000 */
        /* <DEDUP_REMOVED lines=35> */
[----:B------:R-:W-:-:S07]  /*b600*/  FMNMX.FTZ R0, R14, R3, !PT ;  /* 0x000000030e007209 */ /* 0x000fce0007810000 */
[----:B------:R-:W1:Y:S01]  /*b610*/  MUFU.TANH R11, R11 ;  /* 0x0000000b000b7308 */ /* 0x000e620000002400 */
[----:B------:R-:W-:Y:S02]  /*b620*/  FMNMX.FTZ R3, R205, R4, !PT ;  /* 0x00000004cd037209 */ /* 0x000fe40007810000 */
[----:B------:R-:W-:-:S05]  /*b630*/  FMNMX.FTZ R0, R19, R0, !PT ;  /* 0x0000000013007209 */ /* 0x000fca0007810000 */
[----:B------:R-:W1:Y:S01]  /*b640*/  MUFU.TANH R10, R10 ;  /* 0x0000000a000a7308 */ /* 0x000e620000002400 */
[----:B------:R-:W-:Y:S02]  /*b650*/  FMNMX.FTZ R3, R204, R3, !PT ;  /* 0x00000003cc037209 */ /* 0x000fe40007810000 */
[----:B0-----:R-:W-:-:S05]  /*b660*/  FMNMX.FTZ R0, R15, R0, !PT ;  /* 0x000000000f007209 */ /* 0x001fca0007810000 */
[----:B------:R-:W0:Y:S01]  /*b670*/  MUFU.TANH R183, R183 ;  /* 0x000000b700b77308 */ /* 0x000e220000002400 */
[----:B-1----:R-:W-:Y:S02]  /*b680*/  FMNMX.FTZ R4, R202, R3, !PT ;  /* 0x00000003ca047209 */ /* 0x002fe40007810000 */
[----:B------:R-:W-:-:S05]  /*b690*/  FMNMX.FTZ R3, R11, R0, !PT ;  /* 0x000000000b037209 */ /* 0x000fca0007810000 */
        /* <DEDUP_REMOVED lines=12> */
[----:B------:R-:W1:Y:S08]  /*b760*/  MUFU.TANH R201, R201 ;  /* 0x000000c900c97308 */ /* 0x000e700000002400 */
[----:B------:R-:W1:Y:S01]  /*b770*/  MUFU.TANH R200, R200 ;  /* 0x000000c800c87308 */ /* 0x000e620000002400 */
[----:B------:R-:W-:-:S07]  /*b780*/  FMNMX.FTZ R0, R206, R3, !PT ;  /* 0x00000003ce007209 */ /* 0x000fce0007810000 */
[----:B------:R-:W1:Y:S08]  /*b790*/  MUFU.TANH R215, R215 ;  /* 0x000000d700d77308 */ /* 0x000e700000002400 */
[----:B------:R-:W1:Y:S01]  /*b7a0*/  MUFU.TANH R211, R211 ;  /* 0x000000d300d37308 */ /* 0x000e620000002400 */
[----:B0-----:R-:W-:-:S07]  /*b7b0*/  FMNMX.FTZ R3, R203, R0, !PT ;  /* 0x00000000cb037209 */ /* 0x001fce0007810000 */
        /* <DEDUP_REMOVED lines=8> */
[----:B------:R-:W4:Y:S08]  /*b840*/  MUFU.TANH R212, R212 ;  /* 0x000000d400d47308 */ /* 0x000f300000002400 */
[----:B------:R-:W4:Y:S01]  /*b850*/  MUFU.TANH R208, R208 ;  /* 0x000000d000d07308 */ /* 0x000f220000002400 */
[----:B0-----:R-:W-:Y:S02]  /*b860*/  FMNMX.FTZ R4, R214, R5, !PT ;  /* 0x00000005d6047209 */ /* 0x001fe40007810000 */
[----:B------:R-:W-:-:S02]  /*b870*/  FMNMX.FTZ R0, R210, R3, !PT ;  /* 0x00000003d2007209 */ /* 0x000fc40007810000 */
[----:B-1----:R-:W-:Y:S02]  /*b880*/  FMNMX.FTZ R5, R213, R4, !PT ;  /* 0x00000004d5057209 */ /* 0x002fe40007810000 */
[----:B------:R-:W-:Y:S02]  /*b890*/  FMNMX.FTZ R25, R209, R0, !PT ;  /* 0x00000000d1197209 */ /* 0x000fe40007810000 */
[----:B----4-:R-:W-:Y:S01]  /*b8a0*/  FMNMX.FTZ R24, R212, R5, !PT ;  /* 0x00000005d4187209 */ /* 0x010fe20007810000 */
[----:B------:R-:W4:Y:S01]  /*b8b0*/  LDL R0, [R1+0x230] ;  /* 0x0002300001007983 */ /* 0x000f220000100800 */
[----:B------:R-:W-:-:S03]  /*b8c0*/  FMNMX.FTZ R25, R208, R25, !PT ;  /* 0x00000019d0197209 */ /* 0x000fc60007810000 */
[----:B------:R-:W0:Y:S04]  /*b8d0*/  SHFL.BFLY PT, R5, R24, 0x2, 0x1f ;  /* 0x0c401f0018057f89 */ /* 0x000e2800000e0000 */
[----:B------:R1:W-:Y:S04]  /*b8e0*/  STL.64 [R1+0x210], R24 ;  /* 0x0002101801007387 */ /* 0x0003e80000100a00 */
[----:B------:R-:W3:Y:S01]  /*b8f0*/  LDL R173, [R1+0x214] ;  /* 0x0002140001ad7983 */ /* 0x000ee20000100800 */
[----:B0-----:R-:W-:-:S03]  /*b900*/  FMNMX.FTZ R5, R24, R5, !PT ;  /* 0x0000000518057209 */ /* 0x001fc60007810000 */
[----:B-1----:R-:W2:Y:S04]  /*b910*/  LDL.64 R24, [R1+0x428] ;  /* 0x0004280001187983 */ /* 0x002ea80000100a00 */
[----:B------:R-:W0:Y:S02]  /*b920*/  SHFL.BFLY PT, R2, R5, 0x1, 0x1f ;  /* 0x0c201f0005027f89 */ /* 0x000e2400000e0000 */
[----:B0-----:R-:W-:-:S05]  /*b930*/  FMNMX.FTZ R2, R5, R2, !PT ;  /* 0x0000000205027209 */ /* 0x001fca0007810000 */
[----:B------:R-:W-:Y:S04]  /*b940*/  STL [R1+0x210], R2 ;  /* 0x0002100201007387 */ /* 0x000fe80000100800 */
[----:B------:R-:W4:Y:S04]  /*b950*/  LDL R4, [R1+0x210] ;  /* 0x0002100001047983 */ /* 0x000f280000100800 */
[----:B---3--:R-:W0:Y:S02]  /*b960*/  SHFL.BFLY PT, R2, R173, 0x2, 0x1f ;  /* 0x0c401f00ad027f89 */ /* 0x008e2400000e0000 */
[----:B0-----:R-:W-:-:S05]  /*b970*/  FMNMX.FTZ R2, R2, R173, !PT ;  /* 0x000000ad02027209 */ /* 0x001fca0007810000 */
[----:B------:R-:W0:Y:S02]  /*b980*/  SHFL.BFLY PT, R5, R2, 0x1, 0x1f ;  /* 0x0c201f0002057f89 */ /* 0x000e2400000e0000 */
[----:B0-----:R-:W-:Y:S01]  /*b990*/  FMNMX.FTZ R5, R2, R5, !PT ;  /* 0x0000000502057209 */ /* 0x001fe20007810000 */
[----:B----4-:R-:W-:-:S04]  /*b9a0*/  FADD.FTZ R3, R8, -R4 ;  /* 0x8000000408037221 */ /* 0x010fc80000010000 */
[----:B------:R-:W-:Y:S01]  /*b9b0*/  FADD.FTZ R9, R9, -R5 ;  /* 0x8000000509097221 */ /* 0x000fe20000010000 */
[----:B------:R-:W-:-:S03]  /*b9c0*/  FMUL.FTZ R3, R3, R0 ;  /* 0x0000000003037220 */ /* 0x000fc60000410000 */
[----:B------:R-:W-:-:S03]  /*b9d0*/  FMUL.FTZ R2, R0, R9 ;  /* 0x0000000900027220 */ /* 0x000fc60000410000 */
[----:B------:R-:W0:Y:S08]  /*b9e0*/  MUFU.EX2 R3, R3 ;  /* 0x0000000300037308 */ /* 0x000e300000000800 */
[----:B------:R-:W1:Y:S01]  /*b9f0*/  MUFU.EX2 R2, R2 ;  /* 0x0000000200027308 */ /* 0x000e620000000800 */
[C---:B0-----:R-:W-:Y:S01]  /*ba00*/  FMUL.FTZ R155, R3.reuse, R155 ;  /* 0x0000009b039b7220 */ /* 0x041fe20000410000 */
        /* <DEDUP_REMOVED lines=9> */
[----:B------:R-:W-:Y:S04]  /*baa0*/  STL.64 [R1+0x240], R154 ;  /* 0x0002409a01007387 */ /* 0x000fe80000100a00 */
[----:B------:R0:W-:Y:S04]  /*bab0*/  STL.64 [R1+0x3b0], R146 ;  /* 0x0003b09201007387 */ /* 0x0001e80000100a00 */
[----:B------:R1:W-:Y:S04]  /*bac0*/  STL.64 [R1+0x3c0], R148 ;  /* 0x0003c09401007387 */ /* 0x0003e80000100a00 */
[----:B------:R3:W-:Y:S04]  /*bad0*/  STL.64 [R1+0x3d0], R150 ;  /* 0x0003d09601007387 */ /* 0x0007e80000100a00 */
[----:B------:R-:W-:Y:S04]  /*bae0*/  STL.64 [R1+0x248], R86 ;  /* 0x0002485601007387 */ /* 0x000fe80000100a00 */
[----:B0-----:R-:W4:Y:S04]  /*baf0*/  LDL R147, [R1+0x240] ;  /* 0x0002400001937983 */ /* 0x001f280000100800 */
[----:B-1----:R-:W4:Y:S04]  /*bb00*/  LDL R148, [R1+0x244] ;  /* 0x0002440001947983 */ /* 0x002f280000100800 */
[----:B------:R-:W4:Y:S04]  /*bb10*/  LDL R149, [R1+0x248] ;  /* 0x0002480001957983 */ /* 0x000f280000100800 */
[----:B---3--:R-:W3:Y:S01]  /*bb20*/  LDL R150, [R1+0x24c] ;  /* 0x00024c0001967983 */ /* 0x008ee20000100800 */
        /* <DEDUP_REMOVED lines=117> */
[----:B------:R-:W3:Y:S04]  /*c280*/  LDL R151, [R1+0x250] ;  /* 0x0002500001977983 */ /* 0x000ee80000100800 */
[----:B0-----:R-:W3:Y:S04]  /*c290*/  LDL R152, [R1+0x254] ;  /* 0x0002540001987983 */ /* 0x001ee80000100800 */
[----:B------:R-:W3:Y:S04]  /*c2a0*/  LDL R153, [R1+0x258] ;  /* 0x0002580001997983 */ /* 0x000ee80000100800 */
[----:B------:R-:W3:Y:S04]  /*c2b0*/  LDL R154, [R1+0x25c] ;  /* 0x00025c00019a7983 */ /* 0x000ee80000100800 */
[----:B-1----:R-:W3:Y:S04]  /*c2c0*/  LDL R50, [R1+0x3ec] ;  /* 0x0003ec0001327983 */ /* 0x002ee80000100800 */
[----:B------:R-:W3:Y:S04]  /*c2d0*/  LDL R51, [R1+0x3f0] ;  /* 0x0003f00001337983 */ /* 0x000ee80000100800 */
[----:B--2---:R-:W2:Y:S04]  /*c2e0*/  LDL R48, [R1+0x3fc] ;  /* 0x0003fc0001307983 */ /* 0x004ea80000100800 */
[----:B------:R-:W2:Y:S04]  /*c2f0*/  LDL R49, [R1+0x400] ;  /* 0x0004000001317983 */ /* 0x000ea80000100800 */
[----:B------:R-:W2:Y:S04]  /*c300*/  LDL R35, [R1+0x428] ;  /* 0x0004280001237983 */ /* 0x000ea80000100800 */
[----:B------:R-:W2:Y:S04]  /*c310*/  LDL R32, [R1+0x434] ;  /* 0x0004340001207983 */ /* 0x000ea80000100800 */
[----:B------:R-:W2:Y:S04]  /*c320*/  LDL R33, [R1+0x438] ;  /* 0x0004380001217983 */ /* 0x000ea80000100800 */
[----:B------:R-:W2:Y:S04]  /*c330*/  LDL R34, [R1+0x43c] ;  /* 0x00043c0001227983 */ /* 0x000ea80000100800 */
[----:B------:R-:W-:Y:S04]  /*c340*/  STL.64 [R1+0x380], R140 ;  /* 0x0003808c01007387 */ /* 0x000fe80000100a00 */
[----:B------:R0:W-:Y:S04]  /*c350*/  STL.64 [R1+0x2a8], R84 ;  /* 0x0002a85401007387 */ /* 0x0001e80000100a00 */
[----:B------:R-:W-:Y:S04]  /*c360*/  STL.64 [R1+0x388], R42 ;  /* 0x0003882a01007387 */ /* 0x000fe80000100a00 */
[----:B------:R-:W2:Y:S04]  /*c370*/  LDL R110, [R1+0x314] ;  /* 0x00031400016e7983 */ /* 0x000ea80000100800 */
[----:B------:R-:W2:Y:S04]  /*c380*/  LDL R111, [R1+0x318] ;  /* 0x00031800016f7983 */ /* 0x000ea80000100800 */
[----:B----4-:R-:W-:Y:S04]  /*c390*/  STL [R1+0x240], R147 ;  /* 0x0002409301007387 */ /* 0x010fe80000100800 */
[----:B------:R-:W-:Y:S04]  /*c3a0*/  STL [R1+0x244], R148 ;  /* 0x0002449401007387 */ /* 0x000fe80000100800 */
[----:B------:R-:W-:Y:S04]  /*c3b0*/  STL [R1+0x248], R149 ;  /* 0x0002489501007387 */ /* 0x000fe80000100800 */
[----:B---3--:R-:W-:Y:S04]  /*c3c0*/  STL [R1+0x24c], R150 ;  /* 0x00024c9601007387 */ /* 0x008fe80000100800 */
[----:B------:R-:W3:Y:S04]  /*c3d0*/  LDL.128 R24, [R1+0x240] ;  /* 0x0002400001187983 */ /* 0x000ee80000100c00 */
        /* <DEDUP_REMOVED lines=22> */
[----:B------:R-:W-:Y:S04]  /*c540*/  STL.64 [R1+0x3a0], R144 ;  /* 0x0003a09001007387 */ /* 0x000fe80000100a00 */
[----:B------:R1:W-:Y:S04]  /*c550*/  STL.64 [R1+0x2d8], R78 ;  /* 0x0002d84e01007387 */ /* 0x0003e80000100a00 */
[----:B------:R-:W-:Y:S04]  /*c560*/  STL.64 [R1+0x398], R44 ;  /* 0x0003982c01007387 */ /* 0x000fe80000100a00 */
[----:B------:R-:W4:Y:S04]  /*c570*/  LDL R86, [R1+0x374] ;  /* 0x0003740001567983 */ /* 0x000f280000100800 */
[----:B------:R-:W4:Y:S04]  /*c580*/  LDL R87, [R1+0x378] ;  /* 0x0003780001577983 */ /* 0x000f280000100800 */
[----:B0-----:R-:W4:Y:S04]  /*c590*/  LDL R84, [R1+0x384] ;  /* 0x0003840001547983 */ /* 0x001f280000100800 */
[----:B------:R-:W4:Y:S04]  /*c5a0*/  LDL R85, [R1+0x388] ;  /* 0x0003880001557983 */ /* 0x000f280000100800 */
[----:B-1----:R-:W4:Y:S04]  /*c5b0*/  LDL R78, [R1+0x39c] ;  /* 0x00039c00014e7983 */ /* 0x002f280000100800 */
[----:B------:R-:W4:Y:S01]  /*c5c0*/  LDL R79, [R1+0x3a0] ;  /* 0x0003a000014f7983 */ /* 0x000f220000100800 */
        /* <DEDUP_REMOVED lines=39> */
[----:B------:R-:W-:Y:S04]  /*c840*/  STL.128 [R1+0x5e50], R20 ;  /* 0x005e501401007387 */ /* 0x000fe80000100c00 */
[----:B------:R-:W-:Y:S04]  /*c850*/  STL.64 [R1+0x5e40], R18 ;  /* 0x005e401201007387 */ /* 0x000fe80000100a00 */
[----:B------:R-:W-:Y:S04]  /*c860*/  STL.128 [R1+0x5e30], R12 ;  /* 0x005e300c01007387 */ /* 0x000fe80000100c00 */
[----:B------:R-:W4:Y:S04]  /*c870*/  LDL R155, [R1+0x260] ;  /* 0x00026000019b7983 */ /* 0x000f280000100800 */
[----:B------:R-:W-:Y:S04]  /*c880*/  STL [R1+0x250], R151 ;  /* 0x0002509701007387 */ /* 0x000fe80000100800 */
[----:B------:R-:W-:Y:S04]  /*c890*/  STL [R1+0x254], R152 ;  /* 0x0002549801007387 */ /* 0x000fe80000100800 */
[----:B------:R-:W-:Y:S04]  /*c8a0*/  STL [R1+0x258], R153 ;  /* 0x0002589901007387 */ /* 0x000fe80000100800 */
[----:B------:R-:W-:Y:S04]  /*c8b0*/  STL [R1+0x25c], R154 ;  /* 0x00025c9a01007387 */ /* 0x000fe80000100800 */
[----:B------:R-:W4:Y:S04]  /*c8c0*/  LDL R166, [R1+0x264] ;  /* 0x0002640001a67983 */ /* 0x000f280000100800 */
[----:B------:R-:W4:Y:S04]  /*c8d0*/  LDL R167, [R1+0x268] ;  /* 0x0002680001a77983 */ /* 0x000f280000100800 */
[----:B0-----:R-:W4:Y:S04]  /*c8e0*/  LDL R168, [R1+0x26c] ;  /* 0x00026c0001a87983 */ /* 0x001f280000100800 */
[----:B--2---:R-:W-:Y:S04]  /*c8f0*/  STL.128 [R1+0x5ec0], R48 ;  /* 0x005ec03001007387 */ /* 0x004fe80000100c00 */
[----:B-1----:R-:W2:Y:S04]  /*c900*/  LDL R113, [R1+0x308] ;  /* 0x0003080001717983 */ /* 0x002ea80000100800 */
[----:B------:R-:W2:Y:S04]  /*c910*/  LDL R114, [R1+0x30c] ;  /* 0x00030c0001727983 */ /* 0x000ea80000100800 */
[----:B------:R-:W2:Y:S04]  /*c920*/  LDL R115, [R1+0x310] ;  /* 0x0003100001737983 */ /* 0x000ea80000100800 */
[----:B------:R0:W-:Y:S04]  /*c930*/  STL.128 [R1+0x5e80], R32 ;  /* 0x005e802001007387 */ /* 0x0001e80000100c00 */
        /* <DEDUP_REMOVED lines=9> */
[----:B---3--:R1:W-:Y:S04]  /*c9d0*/  STL.128 [R1+0x5e60], R24 ;  /* 0x005e601801007387 */ /* 0x0083e80000100c00 */
        /* <DEDUP_REMOVED lines=30> */
[----:B------:R-:W3:Y:S04]  /*cbc0*/  LDL.64 R8, [R1+0x88] ;  /* 0x0000880001087983 */ /* 0x000ee80000100a00 */
[----:B----4-:R4:W-:Y:S04]  /*cbd0*/  STL.128 [R1+0x5fb0], R108 ;  /* 0x005fb06c01007387 */ /* 0x0109e80000100c00 */
[----:B------:R4:W-:Y:S04]  /*cbe0*/  STL.128 [R1+0x5fa0], R104 ;  /* 0x005fa06801007387 */ /* 0x0009e80000100c00 */
[----:B------:R4:W-:Y:S04]  /*cbf0*/  STL.128 [R1+0x5f90], R100 ;  /* 0x005f906401007387 */ /* 0x0009e80000100c00 */
[----:B------:R4:W-:Y:S04]  /*cc00*/  STL.128 [R1+0x5f80], R96 ;  /* 0x005f806001007387 */ /* 0x0009e80000100c00 */
[----:B------:R4:W-:Y:S04]  /*cc10*/  STL.128 [R1+0x5f70], R92 ;  /* 0x005f705c01007387 */ /* 0x0009e80000100c00 */
[----:B------:R4:W-:Y:S04]  /*cc20*/  STL.128 [R1+0x5f60], R88 ;  /* 0x005f605801007387 */ /* 0x0009e80000100c00 */
[----:B0-----:R-:W3:Y:S04]  /*cc30*/  LDL.128 R32, [R1+0x250] ;  /* 0x0002500001207983 */ /* 0x001ee80000100c00 */
[----:B------:R-:W3:Y:S04]  /*cc40*/  LDL.LU.128 R48, [R1+0x5ec0] ;  /* 0x005ec00001307983 */ /* 0x000ee80000300c00 */
[----:B-1----:R-:W3:Y:S04]  /*cc50*/  LDL.LU.128 R24, [R1+0x5e60] ;  /* 0x005e600001187983 */ /* 0x002ee80000300c00 */
[----:B------:R-:W3:Y:S04]  /*cc60*/  LDL.LU.128 R20, [R1+0x5e50] ;  /* 0x005e500001147983 */ /* 0x000ee80000300c00 */
[----:B------:R-:W3:Y:S04]  /*cc70*/  LDL.LU.64 R18, [R1+0x5e40] ;  /* 0x005e400001127983 */ /* 0x000ee80000300a00 */
[----:B------:R-:W3:Y:S04]  /*cc80*/  LDL.LU.128 R12, [R1+0x5e30] ;  /* 0x005e3000010c7983 */ /* 0x000ee80000300c00 */
[----:B------:R0:W-:Y:S04]  /*cc90*/  STL.128 [R1+0x5f50], R84 ;  /* 0x005f505401007387 */ /* 0x0001e80000100c00 */
[----:B----4-:R-:W4:Y:S04]  /*cca0*/  LDL.LU.128 R108, [R1+0x5fb0] ;  /* 0x005fb000016c7983 */ /* 0x010f280000300c00 */
[----:B------:R-:W4:Y:S04]  /*ccb0*/  LDL.LU.128 R104, [R1+0x5fa0] ;  /* 0x005fa00001687983 */ /* 0x000f280000300c00 */
[----:B------:R-:W4:Y:S04]  /*ccc0*/  LDL.LU.128 R100, [R1+0x5f90] ;  /* 0x005f900001647983 */ /* 0x000f280000300c00 */
[----:B------:R-:W4:Y:S04]  /*ccd0*/  LDL.LU.128 R96, [R1+0x5f80] ;  /* 0x005f800001607983 */ /* 0x000f280000300c00 */
[----:B------:R-:W4:Y:S04]  /*cce0*/  LDL.LU.128 R92, [R1+0x5f70] ;  /* 0x005f7000015c7983 */ /* 0x000f280000300c00 */
[----:B------:R-:W4:Y:S04]  /*ccf0*/  LDL.LU.128 R88, [R1+0x5f60] ;  /* 0x005f600001587983 */ /* 0x000f280000300c00 */
[----:B------:R1:W-:Y:S04]  /*cd00*/  STL.128 [R1+0x5f30], R76 ;  /* 0x005f304c01007387 */ /* 0x0003e80000100c00 */
[----:B0-----:R-:W4:Y:S04]  /*cd10*/  LDL.LU.128 R84, [R1+0x5f50] ;  /* 0x005f500001547983 */ /* 0x001f280000300c00 */
[----:B------:R0:W-:Y:S04]  /*cd20*/  STL.128 [R1+0x5f20], R72 ;  /* 0x005f204801007387 */ /* 0x0001e80000100c00 */
[----:B------:R0:W-:Y:S04]  /*cd30*/  STL.64 [R1+0x5e18], R4 ;  /* 0x005e180401007387 */ /* 0x0001e80000100a00 */
[----:B-1----:R-:W4:Y:S04]  /*cd40*/  LDL.LU.128 R76, [R1+0x5f30] ;  /* 0x005f3000014c7983 */ /* 0x002f280000300c00 */
[----:B------:R-:W-:Y:S04]  /*cd50*/  STL [R1+0x260], R155 ;  /* 0x0002609b01007387 */ /* 0x000fe80000100800 */
[----:B------:R-:W4:Y:S04]  /*cd60*/  LDL R169, [R1+0x270] ;  /* 0x0002700001a97983 */ /* 0x000f280000100800 */
[----:B------:R-:W-:Y:S04]  /*cd70*/  STL [R1+0x264], R166 ;  /* 0x000264a601007387 */ /* 0x000fe80000100800 */
[----:B------:R-:W-:Y:S04]  /*cd80*/  STL [R1+0x268], R167 ;  /* 0x000268a701007387 */ /* 0x000fe80000100800 */
[----:B------:R-:W-:Y:S04]  /*cd90*/  STL [R1+0x26c], R168 ;  /* 0x00026ca801007387 */ /* 0x000fe80000100800 */
[----:B------:R-:W4:Y:S04]  /*cda0*/  LDL R170, [R1+0x274] ;  /* 0x0002740001aa7983 */ /* 0x000f280000100800 */
[----:B------:R-:W4:Y:S04]  /*cdb0*/  LDL R172, [R1+0x278] ;  /* 0x0002780001ac7983 */ /* 0x000f280000100800 */
[----:B------:R-:W4:Y:S04]  /*cdc0*/  LDL R173, [R1+0x27c] ;  /* 0x00027c0001ad7983 */ /* 0x000f280000100800 */
[----:B0-----:R-:W4:Y:S04]  /*cdd0*/  LDL.LU.128 R72, [R1+0x5f20] ;  /* 0x005f200001487983 */ /* 0x001f280000300c00 */
[----:B------:R-:W4:Y:S04]  /*cde0*/  LDL.LU.64 R4, [R1+0x5e18] ;  /* 0x005e180001047983 */ /* 0x000f280000300a00 */
[----:B--2---:R0:W-:Y:S01]  /*cdf0*/  STL.128 [R1+0x5fc0], R112 ;  /* 0x005fc07001007387 */ /* 0x0041e20000100c00 */
        /* <DEDUP_REMOVED lines=8> */
[----:B------:R-:W2:Y:S04]  /*ce80*/  LDL R174, [R1+0x280] ;  /* 0x0002800001ae7983 */ /* 0x000ea80000100800 */
[----:B------:R-:W2:Y:S04]  /*ce90*/  LDL R175, [R1+0x284] ;  /* 0x0002840001af7983 */ /* 0x000ea80000100800 */
[----:B------:R1:W-:Y:S04]  /*cea0*/  STL.128 [R1+0x5f40], R80 ;  /* 0x005f405001007387 */ /* 0x0003e80000100c00 */
[----:B0-----:R-:W2:Y:S04]  /*ceb0*/  LDL.LU.128 R112, [R1+0x5fc0] ;  /* 0x005fc00001707983 */ /* 0x001ea80000300c00 */
[----:B------:R-:W2:Y:S04]  /*cec0*/  LDL R176, [R1+0x288] ;  /* 0x0002880001b07983 */ /* 0x000ea80000100800 */
[----:B------:R-:W2:Y:S04]  /*ced0*/  LDL R143, [R1+0x28c] ;  /* 0x00028c00018f7983 */ /* 0x000ea80000100800 */
[----:B------:R0:W-:Y:S04]  /*cee0*/  STL.128 [R1+0x5f10], R68 ;  /* 0x005f104401007387 */ /* 0x0001e80000100c00 */
[----:B-1----:R-:W2:Y:S01]  /*cef0*/  LDL.LU.128 R80, [R1+0x5f40] ;  /* 0x005f400001507983 */ /* 0x002ea20000300c00 */
[C---:B------:R-:W-:Y:S01]  /*cf00*/  FMUL.FTZ R121, R3.reuse, R121 ;  /* 0x0000007903797220 */ /* 0x040fe20000410000 */
[----:B------:R-:W-:-:S02]  /*cf10*/  FMUL.FTZ R120, R3, R120 ;  /* 0x0000007803787220 */ /* 0x000fc40000410000 */
[----:B------:R-:W2:Y:S04]  /*cf20*/  LDL R144, [R1+0x290] ;  /* 0x0002900001907983 */ /* 0x000ea80000100800 */
[----:B------:R-:W2:Y:S04]  /*cf30*/  LDL R145, [R1+0x294] ;  /* 0x0002940001917983 */ /* 0x000ea80000100800 */
[----:B0-----:R-:W2:Y:S04]  /*cf40*/  LDL.LU.128 R68, [R1+0x5f10] ;  /* 0x005f100001447983 */ /* 0x001ea80000300c00 */
[----:B------:R-:W2:Y:S04]  /*cf50*/  LDL R146, [R1+0x298] ;  /* 0x0002980001927983 */ /* 0x000ea80000100800 */
[----:B------:R-:W2:Y:S04]  /*cf60*/  LDL R131, [R1+0x29c] ;  /* 0x00029c0001837983 */ /* 0x000ea80000100800 */
[----:B---3--:R0:W-:Y:S04]  /*cf70*/  STL.128 [R1+0x5f00], R64 ;  /* 0x005f004001007387 */ /* 0x0081e80000100c00 */
[----:B------:R-:W3:Y:S04]  /*cf80*/  LDL R132, [R1+0x2a0] ;  /* 0x0002a00001847983 */ /* 0x000ee80000100800 */
[----:B------:R-:W3:Y:S04]  /*cf90*/  LDL R133, [R1+0x2a4] ;  /* 0x0002a40001857983 */ /* 0x000ee80000100800 */
[----:B------:R1:W-:Y:S04]  /*cfa0*/  STL.128 [R1+0x5ef0], R60 ;  /* 0x005ef03c01007387 */ /* 0x0003e80000100c00 */
[----:B0-----:R-:W3:Y:S04]  /*cfb0*/  LDL.LU.128 R64, [R1+0x5f00] ;  /* 0x005f000001407983 */ /* 0x001ee80000300c00 */
[----:B------:R-:W3:Y:S04]  /*cfc0*/  LDL R134, [R1+0x2a8] ;  /* 0x0002a80001867983 */ /* 0x000ee80000100800 */
[----:B------:R0:W-:Y:S04]  /*cfd0*/  STL.128 [R1+0x5ee0], R56 ;  /* 0x005ee03801007387 */ /* 0x0001e80000100c00 */
[----:B-1----:R-:W3:Y:S04]  /*cfe0*/  LDL.LU.128 R60, [R1+0x5ef0] ;  /* 0x005ef000013c7983 */ /* 0x002ee80000300c00 */
[----:B------:R-:W3:Y:S04]  /*cff0*/  LDL R135, [R1+0x2ac] ;  /* 0x0002ac0001877983 */ /* 0x000ee80000100800 */
[----:B------:R-:W3:Y:S04]  /*d000*/  LDL R126, [R1+0x2dc] ;  /* 0x0002dc00017e7983 */ /* 0x000ee80000100800 */
[----:B------:R1:W-:Y:S04]  /*d010*/  STL.128 [R1+0x5ed0], R52 ;  /* 0x005ed03401007387 */ /* 0x0003e80000100c00 */
[----:B0-----:R-:W3:Y:S04]  /*d020*/  LDL.LU.128 R56, [R1+0x5ee0] ;  /* 0x005ee00001387983 */ /* 0x001ee80000300c00 */
[----:B------:R-:W3:Y:S04]  /*d030*/  LDL R136, [R1+0x2b0] ;  /* 0x0002b00001887983 */ /* 0x000ee80000100800 */
[----:B------:R-:W3:Y:S04]  /*d040*/  LDL R137, [R1+0x2b4] ;  /* 0x0002b40001897983 */ /* 0x000ee80000100800 */
[----:B------:R0:W-:Y:S04]  /*d050*/  STL.128 [R1+0x5eb0], R44 ;  /* 0x005eb02c01007387 */ /* 0x0001e80000100c00 */
[----:B-1----:R-:W3:Y:S04]  /*d060*/  LDL.LU.128 R52, [R1+0x5ed0] ;  /* 0x005ed00001347983 */ /* 0x002ee80000300c00 */
[----:B------:R-:W3:Y:S04]  /*d070*/  LDL R138, [R1+0x2b8] ;  /* 0x0002b800018a7983 */ /* 0x000ee80000100800 */
[----:B------:R-:W3:Y:S04]  /*d080*/  LDL R139, [R1+0x2bc] ;  /* 0x0002bc00018b7983 */ /* 0x000ee80000100800 */
[----:B0-----:R-:W3:Y:S04]  /*d090*/  LDL.LU.128 R44, [R1+0x5eb0] ;  /* 0x005eb000012c7983 */ /* 0x001ee80000300c00 */
[----:B------:R-:W3:Y:S04]  /*d0a0*/  LDL R142, [R1+0x2c8] ;  /* 0x0002c800018e7983 */ /* 0x000ee80000100800 */
[----:B------:R0:W-:Y:S04]  /*d0b0*/  STL.128 [R1+0x5ea0], R40 ;  /* 0x005ea02801007387 */ /* 0x0001e80000100c00 */
[----:B------:R-:W3:Y:S04]  /*d0c0*/  LDL R128, [R1+0x2cc] ;  /* 0x0002cc0001807983 */ /* 0x000ee80000100800 */
[----:B------:R1:W-:Y:S04]  /*d0d0*/  STL.128 [R1+0x5e90], R36 ;  /* 0x005e902401007387 */ /* 0x0003e80000100c00 */
[----:B------:R1:W-:Y:S04]  /*d0e0*/  STL.128 [R1+0x5e70], R28 ;  /* 0x005e701c01007387 */ /* 0x0003e80000100c00 */
[----:B------:R1:W-:Y:S04]  /*d0f0*/  STL.128 [R1+0x5e20], R8 ;  /* 0x005e200801007387 */ /* 0x0003e80000100c00 */
[----:B0-----:R-:W3:Y:S04]  /*d100*/  LDL.LU.128 R40, [R1+0x5ea0] ;  /* 0x005ea00001287983 */ /* 0x001ee80000300c00 */
[----:B-1----:R-:W3:Y:S04]  /*d110*/  LDL.LU.128 R36, [R1+0x5e90] ;  /* 0x005e900001247983 */ /* 0x002ee80000300c00 */
[----:B------:R-:W3:Y:S04]  /*d120*/  LDL.LU.128 R28, [R1+0x5e70] ;  /* 0x005e7000011c7983 */ /* 0x000ee80000300c00 */
[----:B------:R-:W3:Y:S04]  /*d130*/  LDL.LU.128 R8, [R1+0x5e20] ;  /* 0x005e200001087983 */ /* 0x000ee80000300c00 */
[----:B------:R-:W-:Y:S01]  /*d140*/  STL [R1+0x464], R33 ;  /* 0x0004642101007387 */ /* 0x000fe20000100800 */
[----:B------:R-:W-:-:S03]  /*d150*/  IMAD.MOV.U32 R152, RZ, RZ, R32 ;  /* 0x000000ffff987224 */ /* 0x000fc600078e0020 */
[----:B------:R0:W-:Y:S04]  /*d160*/  STL.64 [R1+0x468], R34 ;  /* 0x0004682201007387 */ /* 0x0001e80000100a00 */
[----:B------:R-:W-:Y:S04]  /*d170*/  STL.128 [R1+0x5ce0], R48 ;  /* 0x005ce03001007387 */ /* 0x000fe80000100c00 */
[----:B------:R-:W-:Y:S04]  /*d180*/  STL.128 [R1+0x5c80], R24 ;  /* 0x005c801801007387 */ /* 0x000fe80000100c00 */
[----:B------:R-:W-:Y:S04]  /*d190*/  STL.128 [R1+0x5c70], R20 ;  /* 0x005c701401007387 */ /* 0x000fe80000100c00 */
[----:B------:R-:W-:Y:S04]  /*d1a0*/  STL.64 [R1+0x5c60], R18 ;  /* 0x005c601201007387 */ /* 0x000fe80000100a00 */
[----:B------:R1:W-:Y:S04]  /*d1b0*/  STL.128 [R1+0x5c50], R12 ;  /* 0x005c500c01007387 */ /* 0x0003e80000100c00 */
[----:B0-----:R-:W3:Y:S04]  /*d1c0*/  LDL.LU.128 R32, [R1+0x5e80] ;  /* 0x005e800001207983 */ /* 0x001ee80000300c00 */
[----:B----4-:R0:W-:Y:S04]  /*d1d0*/  STL.128 [R1+0x5dd0], R108 ;  /* 0x005dd06c01007387 */ /* 0x0101e80000100c00 */
[----:B------:R4:W-:Y:S04]  /*d1e0*/  STL.128 [R1+0x5dc0], R104 ;  /* 0x005dc06801007387 */ /* 0x0009e80000100c00 */
[----:B------:R4:W-:Y:S04]  /*d1f0*/  STL.128 [R1+0x5db0], R100 ;  /* 0x005db06401007387 */ /* 0x0009e80000100c00 */
[----:B------:R4:W-:Y:S04]  /*d200*/  STL.128 [R1+0x5da0], R96 ;  /* 0x005da06001007387 */ /* 0x0009e80000100c00 */
[----:B------:R4:W-:Y:S04]  /*d210*/  STL.128 [R1+0x5d90], R92 ;  /* 0x005d905c01007387 */ /* 0x0009e80000100c00 */
[----:B------:R4:W-:Y:S04]  /*d220*/  STL.128 [R1+0x5d80], R88 ;  /* 0x005d805801007387 */ /* 0x0009e80000100c00 */
[----:B-1----:R-:W3:Y:S04]  /*d230*/  LDL.128 R12, [R1+0x260] ;  /* 0x00026000010c7983 */ /* 0x002ee80000100c00 */
[----:B------:R-:W3:Y:S04]  /*d240*/  LDL.LU.128 R48, [R1+0x5ce0] ;  /* 0x005ce00001307983 */ /* 0x000ee80000300c00 */
[----:B------:R-:W3:Y:S04]  /*d250*/  LDL.LU.128 R24, [R1+0x5c80] ;  /* 0x005c800001187983 */ /* 0x000ee80000300c00 */
[----:B------:R-:W3:Y:S04]  /*d260*/  LDL.LU.128 R20, [R1+0x5c70] ;  /* 0x005c700001147983 */ /* 0x000ee80000300c00 */
[----:B------:R-:W3:Y:S04]  /*d270*/  LDL.LU.64 R18, [R1+0x5c60] ;  /* 0x005c600001127983 */ /* 0x000ee80000300a00 */
[----:B------:R1:W-:Y:S04]  /*d280*/  STL.128 [R1+0x5d70], R84 ;  /* 0x005d705401007387 */ /* 0x0003e80000100c00 */
[----:B0-----:R-:W3:Y:S04]  /*d290*/  LDL.LU.128 R108, [R1+0x5dd0] ;  /* 0x005dd000016c7983 */ /* 0x001ee80000300c00 */
[----:B----4-:R-:W4:Y:S04]  /*d2a0*/  LDL.LU.128 R104, [R1+0x5dc0] ;  /* 0x005dc00001687983 */ /* 0x010f280000300c00 */
[----:B------:R-:W4:Y:S04]  /*d2b0*/  LDL.LU.128 R100, [R1+0x5db0] ;  /* 0x005db00001647983 */ /* 0x000f280000300c00 */
[----:B------:R-:W4:Y:S04]  /*d2c0*/  LDL.LU.128 R96, [R1+0x5da0] ;  /* 0x005da00001607983 */ /* 0x000f280000300c00 */
[----:B------:R-:W4:Y:S04]  /*d2d0*/  LDL.LU.128 R92, [R1+0x5d90] ;  /* 0x005d9000015c7983 */ /* 0x000f280000300c00 */
[----:B------:R-:W4:Y:S04]  /*d2e0*/  LDL.LU.128 R88, [R1+0x5d80] ;  /* 0x005d800001587983 */ /* 0x000f280000300c00 */
[----:B------:R0:W-:Y:S04]  /*d2f0*/  STL.128 [R1+0x5d50], R76 ;  /* 0x005d504c01007387 */ /* 0x0001e80000100c00 */
[----:B-1----:R-:W4:Y:S04]  /*d300*/  LDL.LU.128 R84, [R1+0x5d70] ;  /* 0x005d700001547983 */ /* 0x002f280000300c00 */
[----:B0-----:R-:W4:Y:S04]  /*d310*/  LDL.LU.128 R76, [R1+0x5d50] ;  /* 0x005d5000014c7983 */ /* 0x001f280000300c00 */
[----:B------:R-:W-:Y:S04]  /*d320*/  STL.64 [R1+0x2c0], R116 ;  /* 0x0002c07401007387 */ /* 0x000fe80000100a00 */
[----:B------:R0:W-:Y:S04]  /*d330*/  STL.64 [R1+0x2d0], R118 ;  /* 0x0002d07601007387 */ /* 0x0001e80000100a00 */
[----:B------:R-:W-:Y:S04]  /*d340*/  STL.64 [R1+0x2f0], R122 ;  /* 0x0002f07a01007387 */ /* 0x000fe80000100a00 */
[----:B------:R-:W-:Y:S04]  /*d350*/  STL.64 [R1+0x300], R124 ;  /* 0x0003007c01007387 */ /* 0x000fe80000100a00 */
[----:B------:R-:W-:Y:S04]  /*d360*/  STL [R1+0x270], R169 ;  /* 0x000270a901007387 */ /* 0x000fe80000100800 */
[----:B------:R-:W-:Y:S04]  /*d370*/  STL [R1+0x274], R170 ;  /* 0x000274aa01007387 */ /* 0x000fe80000100800 */
[----:B------:R-:W-:Y:S04]  /*d380*/  STL [R1+0x278], R172 ;  /* 0x000278ac01007387 */ /* 0x000fe80000100800 */
[----:B------:R-:W-:Y:S04]  /*d390*/  STL [R1+0x27c], R173 ;  /* 0x00027cad01007387 */ /* 0x000fe80000100800 */
[----:B--2---:R1:W-:Y:S04]  /*d3a0*/  STL.128 [R1+0x5de0], R112 ;  /* 0x005de07001007387 */ /* 0x0043e80000100c00 */
[----:B------:R2:W-:Y:S04]  /*d3b0*/  STL.128 [R1+0x5d60], R80 ;  /* 0x005d605001007387 */ /* 0x0005e80000100c00 */
[----:B------:R2:W-:Y:S04]  /*d3c0*/  STL.128 [R1+0x5d40], R72 ;  /* 0x005d404801007387 */ /* 0x0005e80000100c00 */
[----:B------:R2:W-:Y:S04]  /*d3d0*/  STL.128 [R1+0x5d30], R68 ;  /* 0x005d304401007387 */ /* 0x0005e80000100c00 */
[----:B------:R-:W-:Y:S04]  /*d3e0*/  STL.64 [R1+0x5c38], R4 ;  /* 0x005c380401007387 */ /* 0x000fe80000100a00 */
[----:B0-----:R-:W4:Y:S04]  /*d3f0*/  LDL R119, [R1+0x2f0] ;  /* 0x0002f00001777983 */ /* 0x001f280000100800 */
[----:B------:R-:W4:Y:S04]  /*d400*/  LDL R116, [R1+0x2fc] ;  /* 0x0002fc0001747983 */ /* 0x000f280000100800 */
[----:B------:R-:W4:Y:S04]  /*d410*/  LDL R117, [R1+0x300] ;  /* 0x0003000001757983 */ /* 0x000f280000100800 */
[----:B------:R-:W4:Y:S04]  /*d420*/  LDL R118, [R1+0x304] ;  /* 0x0003040001767983 */ /* 0x000f280000100800 */
[----:B---3--:R0:W-:Y:S04]  /*d430*/  STL.128 [R1+0x5d20], R64 ;  /* 0x005d204001007387 */ /* 0x0081e80000100c00 */
[----:B-1----:R-:W3:Y:S04]  /*d440*/  LDL.LU.128 R112, [R1+0x5de0] ;  /* 0x005de00001707983 */ /* 0x002ee80000300c00 */
[----:B--2---:R-:W2:Y:S04]  /*d450*/  LDL.LU.128 R80, [R1+0x5d60] ;  /* 0x005d600001507983 */ /* 0x004ea80000300c00 */
[----:B------:R1:W-:Y:S04]  /*d460*/  STL.128 [R1+0x5d10], R60 ;  /* 0x005d103c01007387 */ /* 0x0003e80000100c00 */
[----:B------:R-:W2:Y:S04]  /*d470*/  LDL.LU.128 R72, [R1+0x5d40] ;  /* 0x005d400001487983 */ /* 0x000ea80000300c00 */
[----:B------:R-:W2:Y:S04]  /*d480*/  LDL.LU.128 R68, [R1+0x5d30] ;  /* 0x005d300001447983 */ /* 0x000ea80000300c00 */
[----:B0-----:R-:W2:Y:S04]  /*d490*/  LDL.LU.128 R64, [R1+0x5d20] ;  /* 0x005d200001407983 */ /* 0x001ea80000300c00 */
[----:B------:R0:W-:Y:S04]  /*d4a0*/  STL.128 [R1+0x5d00], R56 ;  /* 0x005d003801007387 */ /* 0x0001e80000100c00 */
[----:B-1----:R-:W2:Y:S04]  /*d4b0*/  LDL.LU.128 R60, [R1+0x5d10] ;  /* 0x005d1000013c7983 */ /* 0x002ea80000300c00 */
[----:B------:R-:W2:Y:S04]  /*d4c0*/  LDL.LU.64 R4, [R1+0x5c38] ;  /* 0x005c380001047983 */ /* 0x000ea80000300a00 */
[----:B------:R-:W-:Y:S04]  /*d4d0*/  STL.64 [R1+0x2e0], R120 ;  /* 0x0002e07801007387 */ /* 0x000fe80000100a00 */
[----:B------:R1:W-:Y:S04]  /*d4e0*/  STL.128 [R1+0x5cf0], R52 ;  /* 0x005cf03401007387 */ /* 0x0003e80000100c00 */
[----:B0-----:R-:W2:Y:S04]  /*d4f0*/  LDL.LU.128 R56, [R1+0x5d00] ;  /* 0x005d000001387983 */ /* 0x001ea80000300c00 */
[----:B------:R-:W-:Y:S04]  /*d500*/  STL [R1+0x280], R174 ;  /* 0x000280ae01007387 */ /* 0x000fe80000100800 */
[----:B------:R0:W-:Y:S04]  /*d510*/  STL.128 [R1+0x5cd0], R44 ;  /* 0x005cd02c01007387 */ /* 0x0001e80000100c00 */
[----:B-1----:R-:W2:Y:S04]  /*d520*/  LDL.LU.128 R52, [R1+0x5cf0] ;  /* 0x005cf00001347983 */ /* 0x002ea80000300c00 */
[----:B------:R-:W-:Y:S04]  /*d530*/  STL [R1+0x284], R175 ;  /* 0x000284af01007387 */ /* 0x000fe80000100800 */
[----:B------:R-:W-:Y:S04]  /*d540*/  STL [R1+0x288], R176 ;  /* 0x000288b001007387 */ /* 0x000fe80000100800 */
[----:B0-----:R-:W2:Y:S04]  /*d550*/  LDL.LU.128 R44, [R1+0x5cd0] ;  /* 0x005cd000012c7983 */ /* 0x001ea80000300c00 */
[----:B------:R-:W-:Y:S04]  /*d560*/  STL [R1+0x28c], R143 ;  /* 0x00028c8f01007387 */ /* 0x000fe80000100800 */
[----:B------:R-:W2:Y:S04]  /*d570*/  LDL R122, [R1+0x2e4] ;  /* 0x0002e400017a7983 */ /* 0x000ea80000100800 */
[----:B------:R0:W-:Y:S04]  /*d580*/  STL.128 [R1+0x5cc0], R40 ;  /* 0x005cc02801007387 */ /* 0x0001e80000100c00 */
[----:B------:R1:W-:Y:S04]  /*d590*/  STL.128 [R1+0x5cb0], R36 ;  /* 0x005cb02401007387 */ /* 0x0003e80000100c00 */
[----:B------:R1:W-:Y:S04]  /*d5a0*/  STL.128 [R1+0x5c90], R28 ;  /* 0x005c901c01007387 */ /* 0x0003e80000100c00 */
[----:B------:R1:W-:Y:S04]  /*d5b0*/  STL.128 [R1+0x5c40], R8 ;  /* 0x005c400801007387 */ /* 0x0003e80000100c00 */
[----:B0-----:R-:W2:Y:S04]  /*d5c0*/  LDL.LU.128 R40, [R1+0x5cc0] ;  /* 0x005cc00001287983 */ /* 0x001ea80000300c00 */
[----:B-1----:R-:W2:Y:S04]  /*d5d0*/  LDL.LU.128 R36, [R1+0x5cb0] ;  /* 0x005cb00001247983 */ /* 0x002ea80000300c00 */
[----:B------:R-:W2:Y:S04]  /*d5e0*/  LDL.LU.128 R28, [R1+0x5c90] ;  /* 0x005c9000011c7983 */ /* 0x000ea80000300c00 */
[----:B------:R-:W2:Y:S04]  /*d5f0*/  LDL.LU.128 R8, [R1+0x5c40] ;  /* 0x005c400001087983 */ /* 0x000ea80000300c00 */
[----:B------:R-:W2:Y:S04]  /*d600*/  LDL R123, [R1+0x2e8] ;  /* 0x0002e800017b7983 */ /* 0x000ea80000100800 */
[----:B------:R-:W2:Y:S04]  /*d610*/  LDL R120, [R1+0x2f4] ;  /* 0x0002f40001787983 */ /* 0x000ea80000100800 */
[----:B------:R-:W2:Y:S04]  /*d620*/  LDL R121, [R1+0x2f8] ;  /* 0x0002f80001797983 */ /* 0x000ea80000100800 */
[----:B------:R-:W-:Y:S04]  /*d630*/  STL [R1+0x290], R144 ;  /* 0x0002909001007387 */ /* 0x000fe80000100800 */
[----:B------:R-:W-:Y:S04]  /*d640*/  STL [R1+0x294], R145 ;  /* 0x0002949101007387 */ /* 0x000fe80000100800 */
[----:B------:R0:W-:Y:S04]  /*d650*/  STL.128 [R1+0x5ca0], R32 ;  /* 0x005ca02001007387 */ /* 0x0001e80000100c00 */
[----:B------:R-:W-:Y:S04]  /*d660*/  STL [R1+0x298], R146 ;  /* 0x0002989201007387 */ /* 0x000fe80000100800 */
[----:B------:R-:W-:Y:S04]  /*d670*/  STL [R1+0x29c], R131 ;  /* 0x00029c8301007387 */ /* 0x000fe80000100800 */
[----:B------:R-:W2:Y:S04]  /*d680*/  LDL R125, [R1+0x2d8] ;  /* 0x0002d800017d7983 */ /* 0x000ea80000100800 */
[----:B0-----:R-:W2:Y:S04]  /*d690*/  LDL.LU.128 R32, [R1+0x5ca0] ;  /* 0x005ca00001207983 */ /* 0x001ea80000300c00 */
[----:B------:R-:W2:Y:S04]  /*d6a0*/  LDL R127, [R1+0x2e0] ;  /* 0x0002e000017f7983 */ /* 0x000ea80000100800 */
[----:B------:R-:W2:Y:S04]  /*d6b0*/  LDL R124, [R1+0x2ec] ;  /* 0x0002ec00017c7983 */ /* 0x000ea80000100800 */
[----:B------:R0:W-:Y:S04]  /*d6c0*/  STL.128 [R1+0x470], R12 ;  /* 0x0004700c01007387 */ /* 0x0001e80000100c00 */
[----:B------:R-:W-:Y:S04]  /*d6d0*/  STL.128 [R1+0x5b10], R48 ;  /* 0x005b103001007387 */ /* 0x000fe80000100c00 */
[----:B------:R-:W-:Y:S04]  /*d6e0*/  STL.128 [R1+0x5ab0], R24 ;  /* 0x005ab01801007387 */ /* 0x000fe80000100c00 */
[----:B------:R-:W-:Y:S04]  /*d6f0*/  STL.128 [R1+0x5aa0], R20 ;  /* 0x005aa01401007387 */ /* 0x000fe80000100c00 */
[----:B------:R1:W-:Y:S04]  /*d700*/  STL.64 [R1+0x5a90], R18 ;  /* 0x005a901201007387 */ /* 0x0003e80000100a00 */
[----:B0-----:R-:W2:Y:S04]  /*d710*/  LDL.LU.128 R12, [R1+0x5c50] ;  /* 0x005c5000010c7983 */ /* 0x001ea80000300c00 */
[----:B------:R0:W-:Y:S04]  /*d720*/  STL.128 [R1+0x5c00], R108 ;  /* 0x005c006c01007387 */ /* 0x0001e80000100c00 */
[----:B----4-:R4:W-:Y:S04]  /*d730*/  STL.128 [R1+0x5bf0], R104 ;  /* 0x005bf06801007387 */ /* 0x0109e80000100c00 */
[----:B------:R4:W-:Y:S04]  /*d740*/  STL.128 [R1+0x5be0], R100 ;  /* 0x005be06401007387 */ /* 0x0009e80000100c00 */
[----:B------:R4:W-:Y:S04]  /*d750*/  STL.128 [R1+0x5bd0], R96 ;  /* 0x005bd06001007387 */ /* 0x0009e80000100c00 */
[----:B------:R4:W-:Y:S04]  /*d760*/  STL.128 [R1+0x5bc0], R92 ;  /* 0x005bc05c01007387 */ /* 0x0009e80000100c00 */
[----:B------:R4:W-:Y:S04]  /*d770*/  STL.128 [R1+0x5bb0], R88 ;  /* 0x005bb05801007387 */ /* 0x0009e80000100c00 */
[----:B-1----:R-:W2:Y:S04]  /*d780*/  LDL.128 R16, [R1+0x270] ;  /* 0x0002700001107983 */ /* 0x002ea80000100c00 */
[----:B------:R-:W2:Y:S04]  /*d790*/  LDL.LU.128 R48, [R1+0x5b10] ;  /* 0x005b100001307983 */ /* 0x000ea80000300c00 */
[----:B------:R-:W2:Y:S04]  /*d7a0*/  LDL.LU.128 R24, [R1+0x5ab0] ;  /* 0x005ab00001187983 */ /* 0x000ea80000300c00 */
[----:B------:R-:W2:Y:S04]  /*d7b0*/  LDL.LU.128 R20, [R1+0x5aa0] ;  /* 0x005aa00001147983 */ /* 0x000ea80000300c00 */
[----:B------:R1:W-:Y:S04]  /*d7c0*/  STL.128 [R1+0x5ba0], R84 ;  /* 0x005ba05401007387 */ /* 0x0003e80000100c00 */
[----:B0-----:R-:W2:Y:S04]  /*d7d0*/  LDL.LU.128 R108, [R1+0x5c00] ;  /* 0x005c0000016c7983 */ /* 0x001ea80000300c00 */
[----:B----4-:R-:W4:Y:S04]  /*d7e0*/  LDL.LU.128 R104, [R1+0x5bf0] ;  /* 0x005bf00001687983 */ /* 0x010f280000300c00 */
[----:B------:R-:W4:Y:S04]  /*d7f0*/  LDL.LU.128 R100, [R1+0x5be0] ;  /* 0x005be00001647983 */ /* 0x000f280000300c00 */
[----:B------:R-:W4:Y:S04]  /*d800*/  LDL.LU.128 R96, [R1+0x5bd0] ;  /* 0x005bd00001607983 */ /* 0x000f280000300c00 */
[----:B------:R-:W4:Y:S04]  /*d810*/  LDL.LU.128 R92, [R1+0x5bc0] ;  /* 0x005bc000015c7983 */ /* 0x000f280000300c00 */
[----:B------:R-:W4:Y:S04]  /*d820*/  LDL.LU.128 R88, [R1+0x5bb0] ;  /* 0x005bb00001587983 */ /* 0x000f280000300c00 */
[----:B------:R0:W-:Y:S04]  /*d830*/  STL.128 [R1+0x5b80], R76 ;  /* 0x005b804c01007387 */ /* 0x0001e80000100c00 */
[----:B-1----:R-:W4:Y:S04]  /*d840*/  LDL.LU.128 R84, [R1+0x5ba0] ;  /* 0x005ba00001547983 */ /* 0x002f280000300c00 */
[----:B------:R-:W-:Y:S04]  /*d850*/  STL [R1+0x2a0], R132 ;  /* 0x0002a08401007387 */ /* 0x000fe80000100800 */
[----:B------:R-:W-:Y:S04]  /*d860*/  STL [R1+0x2a4], R133 ;  /* 0x0002a48501007387 */ /* 0x000fe80000100800 */
[----:B0-----:R-:W4:Y:S04]  /*d870*/  LDL.LU.128 R76, [R1+0x5b80] ;  /* 0x005b8000014c7983 */ /* 0x001f280000300c00 */
[----:B------:R-:W-:Y:S04]  /*d880*/  STL [R1+0x2a8], R134 ;  /* 0x0002a88601007387 */ /* 0x000fe80000100800 */
[----:B------:R-:W-:Y:S04]  /*d890*/  STL [R1+0x2ac], R135 ;  /* 0x0002ac8701007387 */ /* 0x000fe80000100800 */
[----:B------:R-:W-:Y:S04]  /*d8a0*/  STL [R1+0x2b0], R136 ;  /* 0x0002b08801007387 */ /* 0x000fe80000100800 */
[----:B------:R-:W-:Y:S04]  /*d8b0*/  STL [R1+0x2b4], R137 ;  /* 0x0002b48901007387 */ /* 0x000fe80000100800 */
[----:B------:R-:W-:Y:S04]  /*d8c0*/  STL [R1+0x2b8], R138 ;  /* 0x0002b88a01007387 */ /* 0x000fe80000100800 */
[----:B------:R0:W-:Y:S04]  /*d8d0*/  STL.128 [R1+0x5fd0], R116 ;  /* 0x005fd07401007387 */ /* 0x0001e80000100c00 */
[----:B------:R-:W-:Y:S04]  /*d8e0*/  STL [R1+0x2bc], R139 ;  /* 0x0002bc8b01007387 */ /* 0x000fe80000100800 */
[----:B---3--:R1:W-:Y:S04]  /*d8f0*/  STL.128 [R1+0x5c10], R112 ;  /* 0x005c107001007387 */ /* 0x0083e80000100c00 */
[----:B--2---:R2:W-:Y:S04]  /*d900*/  STL.128 [R1+0x5b90], R80 ;  /* 0x005b905001007387 */ /* 0x0045e80000100c00 */
[----:B0-----:R-:W3:Y:S04]  /*d910*/  LDL.LU.128 R116, [R1+0x5fd0] ;  /* 0x005fd00001747983 */ /* 0x001ee80000300c00 */
[----:B------:R0:W-:Y:S04]  /*d920*/  STL.128 [R1+0x5b70], R72 ;  /* 0x005b704801007387 */ /* 0x0001e80000100c00 */
[----:B------:R0:W-:Y:S04]  /*d930*/  STL.128 [R1+0x5b60], R68 ;  /* 0x005b604401007387 */ /* 0x0001e80000100c00 */
[----:B------:R0:W-:Y:S04]  /*d940*/  STL.128 [R1+0x5b50], R64 ;  /* 0x005b504001007387 */ /* 0x0001e80000100c00 */
[----:B-1----:R-:W3:Y:S04]  /*d950*/  LDL.LU.128 R112, [R1+0x5c10] ;  /* 0x005c100001707983 */ /* 0x002ee80000300c00 */
[----:B------:R1:W-:Y:S04]  /*d960*/  STL.128 [R1+0x5b40], R60 ;  /* 0x005b403c01007387 */ /* 0x0003e80000100c00 */
[----:B------:R-:W-:Y:S04]  /*d970*/  STL.64 [R1+0x5a60], R4 ;  /* 0x005a600401007387 */ /* 0x000fe80000100a00 */
[----:B--2---:R-:W2:Y:S04]  /*d980*/  LDL.LU.128 R80, [R1+0x5b90] ;  /* 0x005b900001507983 */ /* 0x004ea80000300c00 */
[----:B0-----:R-:W2:Y:S04]  /*d990*/  LDL.LU.128 R72, [R1+0x5b70] ;  /* 0x005b700001487983 */ /* 0x001ea80000300c00 */
[----:B------:R0:W-:Y:S04]  /*d9a0*/  STL.128 [R1+0x5b30], R56 ;  /* 0x005b303801007387 */ /* 0x0001e80000100c00 */
[----:B------:R-:W2:Y:S04]  /*d9b0*/  LDL.LU.128 R68, [R1+0x5b60] ;  /* 0x005b600001447983 */ /* 0x000ea80000300c00 */
[----:B------:R-:W2:Y:S04]  /*d9c0*/  LDL.LU.128 R64, [R1+0x5b50] ;  /* 0x005b500001407983 */ /* 0x000ea80000300c00 */
[----:B------:R0:W-:Y:S04]  /*d9d0*/  STL.128 [R1+0x5b20], R52 ;  /* 0x005b203401007387 */ /* 0x0001e80000100c00 */
[----:B-1----:R-:W2:Y:S04]  /*d9e0*/  LDL.LU.128 R60, [R1+0x5b40] ;  /* 0x005b4000013c7983 */ /* 0x002ea80000300c00 */
[----:B0-----:R-:W2:Y:S04]  /*d9f0*/  LDL.LU.128 R56, [R1+0x5b30] ;  /* 0x005b300001387983 */ /* 0x001ea80000300c00 */
[----:B------:R0:W-:Y:S04]  /*da00*/  STL.128 [R1+0x5b00], R44 ;  /* 0x005b002c01007387 */ /* 0x0001e80000100c00 */
[----:B------:R-:W2:Y:S04]  /*da10*/  LDL.LU.128 R52, [R1+0x5b20] ;  /* 0x005b200001347983 */ /* 0x000ea80000300c00 */
[----:B------:R-:W2:Y:S04]  /*da20*/  LDL.LU.64 R4, [R1+0x5a60] ;  /* 0x005a600001047983 */ /* 0x000ea80000300a00 */
[----:B------:R-:W2:Y:S04]  /*da30*/  LDL R140, [R1+0x2c0] ;  /* 0x0002c000018c7983 */ /* 0x000ea80000100800 */
[----:B0-----:R-:W2:Y:S04]  /*da40*/  LDL.LU.128 R44, [R1+0x5b00] ;  /* 0x005b0000012c7983 */ /* 0x001ea80000300c00 */
[----:B------:R-:W2:Y:S04]  /*da50*/  LDL R141, [R1+0x2c4] ;  /* 0x0002c400018d7983 */ /* 0x000ea80000100800 */
[----:B------:R-:W-:Y:S04]  /*da60*/  STL [R1+0x2c8], R142 ;  /* 0x0002c88e01007387 */ /* 0x000fe80000100800 */
        /* <DEDUP_REMOVED lines=8> */
[----:B------:R-:W-:Y:S04]  /*daf0*/  STL [R1+0x2cc], R128 ;  /* 0x0002cc8001007387 */ /* 0x000fe80000100800 */
[----:B------:R-:W2:Y:S04]  /*db00*/  LDL R129, [R1+0x2d0] ;  /* 0x0002d00001817983 */ /* 0x000ea80000100800 */
[----:B------:R-:W2:Y:S04]  /*db10*/  LDL R130, [R1+0x2d4] ;  /* 0x0002d40001827983 */ /* 0x000ea80000100800 */
[----:B------:R0:W-:Y:S04]  /*db20*/  STL.128 [R1+0x5ad0], R32 ;  /* 0x005ad02001007387 */ /* 0x0001e80000100c00 */
[----:B0-----:R-:W2:Y:S04]  /*db30*/  LDL.LU.128 R32, [R1+0x5ad0] ;  /* 0x005ad00001207983 */ /* 0x001ea80000300c00 */
[----:B------:R0:W-:Y:S04]  /*db40*/  STL.128 [R1+0x5a80], R12 ;  /* 0x005a800c01007387 */ /* 0x0001e80000100c00 */
[----:B0-----:R-:W2:Y:S04]  /*db50*/  LDL.LU.128 R12, [R1+0x5a80] ;  /* 0x005a8000010c7983 */ /* 0x001ea80000300c00 */
[----:B------:R0:W-:Y:S04]  /*db60*/  STL.128 [R1+0x480], R16 ;  /* 0x0004801001007387 */ /* 0x0001e80000100c00 */
[----:B------:R-:W-:Y:S04]  /*db70*/  STL.128 [R1+0x5940], R48 ;  /* 0x0059403001007387 */ /* 0x000fe80000100c00 */
[----:B------:R-:W-:Y:S04]  /*db80*/  STL.128 [R1+0x58e0], R24 ;  /* 0x0058e01801007387 */ /* 0x000fe80000100c00 */
[----:B------:R1:W-:Y:S04]  /*db90*/  STL.128 [R1+0x58d0], R20 ;  /* 0x0058d01401007387 */ /* 0x0003e80000100c00 */
[----:B0-----:R-:W2:Y:S04]  /*dba0*/  LDL.LU.64 R18, [R1+0x5a90] ;  /* 0x005a900001127983 */ /* 0x001ea80000300a00 */
        /* <DEDUP_REMOVED lines=19> */
[----:B------:R0:W-:Y:S04]  /*dce0*/  STL.128 [R1+0x5fe0], R120 ;  /* 0x005fe07801007387 */ /* 0x0001e80000100c00 */
[----:B---3--:R1:W-:Y:S04]  /*dcf0*/  STL.128 [R1+0x5df0], R116 ;  /* 0x005df07401007387 */ /* 0x0083e80000100c00 */
[----:B------:R3:W-:Y:S04]  /*dd00*/  STL.128 [R1+0x5a40], R112 ;  /* 0x005a407001007387 */ /* 0x0007e80000100c00 */
[----:B0-----:R-:W4:Y:S04]  /*dd10*/  LDL.LU.128 R120, [R1+0x5fe0] ;  /* 0x005fe00001787983 */ /* 0x001f280000300c00 */
[----:B-1----:R-:W4:Y:S04]  /*dd20*/  LDL.LU.128 R116, [R1+0x5df0] ;  /* 0x005df00001747983 */ /* 0x002f280000300c00 */
[----:B--2---:R0:W-:Y:S04]  /*dd30*/  STL.128 [R1+0x59c0], R80 ;  /* 0x0059c05001007387 */ /* 0x0041e80000100c00 */
[----:B------:R1:W-:Y:S04]  /*dd40*/  STL.128 [R1+0x59a0], R72 ;  /* 0x0059a04801007387 */ /* 0x0003e80000100c00 */
[----:B---3--:R-:W2:Y:S04]  /*dd50*/  LDL.LU.128 R112, [R1+0x5a40] ;  /* 0x005a400001707983 */ /* 0x008ea80000300c00 */
[----:B------:R3:W-:Y:S04]  /*dd60*/  STL.128 [R1+0x5990], R68 ;  /* 0x0059904401007387 */ /* 0x0007e80000100c00 */
[----:B------:R3:W-:Y:S04]  /*dd70*/  STL.128 [R1+0x5980], R64 ;  /* 0x0059804001007387 */ /* 0x0007e80000100c00 */
[----:B0-----:R-:W2:Y:S04]  /*dd80*/  LDL.LU.128 R80, [R1+0x59c0] ;  /* 0x0059c00001507983 */ /* 0x001ea80000300c00 */
[----:B------:R0:W-:Y:S04]  /*dd90*/  STL.128 [R1+0x5970], R60 ;  /* 0x0059703c01007387 */ /* 0x0001e80000100c00 */
[----:B------:R0:W-:Y:S04]  /*dda0*/  STL.128 [R1+0x5960], R56 ;  /* 0x0059603801007387 */ /* 0x0001e80000100c00 */
[----:B-1----:R-:W2:Y:S04]  /*ddb0*/  LDL.LU.128 R72, [R1+0x59a0] ;  /* 0x0059a00001487983 */ /* 0x002ea80000300c00 */
[----:B------:R1:W-:Y:S04]  /*ddc0*/  STL.128 [R1+0x5950], R52 ;  /* 0x0059503401007387 */ /* 0x0003e80000100c00 */
[----:B------:R-:W-:Y:S04]  /*ddd0*/  STL.64 [R1+0x5890], R4 ;  /* 0x0058900401007387 */ /* 0x000fe80000100a00 */
[----:B---3--:R-:W3:Y:S04]  /*dde0*/  LDL.LU.128 R68, [R1+0x5990] ;  /* 0x0059900001447983 */ /* 0x008ee80000300c00 */
[----:B------:R1:W-:Y:S04]  /*ddf0*/  STL.128 [R1+0x5930], R44 ;  /* 0x0059302c01007387 */ /* 0x0003e80000100c00 */
[----:B------:R-:W3:Y:S04]  /*de00*/  LDL.LU.128 R64, [R1+0x5980] ;  /* 0x0059800001407983 */ /* 0x000ee80000300c00 */
[----:B0-----:R-:W3:Y:S04]  /*de10*/  LDL.LU.128 R60, [R1+0x5970] ;  /* 0x00597000013c7983 */ /* 0x001ee80000300c00 */
[----:B------:R-:W3:Y:S04]  /*de20*/  LDL.LU.128 R56, [R1+0x5960] ;  /* 0x0059600001387983 */ /* 0x000ee80000300c00 */
[----:B-1----:R-:W3:Y:S04]  /*de30*/  LDL.LU.128 R52, [R1+0x5950] ;  /* 0x0059500001347983 */ /* 0x002ee80000300c00 */
[----:B------:R-:W3:Y:S04]  /*de40*/  LDL.LU.128 R44, [R1+0x5930] ;  /* 0x00593000012c7983 */ /* 0x000ee80000300c00 */
[----:B------:R-:W3:Y:S04]  /*de50*/  LDL.LU.64 R4, [R1+0x5890] ;  /* 0x0058900001047983 */ /* 0x000ee80000300a00 */
[----:B------:R0:W-:Y:S04]  /*de60*/  STL.128 [R1+0x5920], R40 ;  /* 0x0059202801007387 */ /* 0x0001e80000100c00 */
[----:B------:R1:W-:Y:S04]  /*de70*/  STL.128 [R1+0x5910], R36 ;  /* 0x0059102401007387 */ /* 0x0003e80000100c00 */
[----:B------:R1:W-:Y:S04]  /*de80*/  STL.128 [R1+0x58f0], R28 ;  /* 0x0058f01c01007387 */ /* 0x0003e80000100c00 */
[----:B------:R1:W-:Y:S04]  /*de90*/  STL.128 [R1+0x58a0], R8 ;  /* 0x0058a00801007387 */ /* 0x0003e80000100c00 */
[----:B0-----:R-:W3:Y:S04]  /*dea0*/  LDL.LU.128 R40, [R1+0x5920] ;  /* 0x0059200001287983 */ /* 0x001ee80000300c00 */
[----:B-1----:R-:W3:Y:S04]  /*deb0*/  LDL.LU.128 R36, [R1+0x5910] ;  /* 0x0059100001247983 */ /* 0x002ee80000300c00 */
[----:B------:R-:W3:Y:S04]  /*dec0*/  LDL.LU.128 R28, [R1+0x58f0] ;  /* 0x0058f000011c7983 */ /* 0x000ee80000300c00 */
[----:B------:R-:W3:Y:S04]  /*ded0*/  LDL.LU.128 R8, [R1+0x58a0] ;  /* 0x0058a00001087983 */ /* 0x000ee80000300c00 */
[----:B------:R0:W-:Y:S04]  /*dee0*/  STL.128 [R1+0x5900], R32 ;  /* 0x0059002001007387 */ /* 0x0001e80000100c00 */
[----:B0-----:R-:W3:Y:S04]  /*def0*/  LDL.LU.128 R32, [R1+0x5900] ;  /* 0x0059000001207983 */ /* 0x001ee80000300c00 */
[----:B------:R0:W-:Y:S04]  /*df00*/  STL.128 [R1+0x58b0], R12 ;  /* 0x0058b00c01007387 */ /* 0x0001e80000100c00 */
[----:B0-----:R-:W3:Y:S04]  /*df10*/  LDL.LU.128 R12, [R1+0x58b0] ;  /* 0x0058b000010c7983 */ /* 0x001ee80000300c00 */
[----:B------:R0:W-:Y:S04]  /*df20*/  STL.64 [R1+0x58c0], R18 ;  /* 0x0058c01201007387 */ /* 0x0001e80000100a00 */
[----:B0-----:R-:W3:Y:S04]  /*df30*/  LDL.LU.64 R18, [R1+0x58c0] ;  /* 0x0058c00001127983 */ /* 0x001ee80000300a00 */
[----:B------:R0:W-:Y:S04]  /*df40*/  STL.128 [R1+0x490], R20 ;  /* 0x0004901401007387 */ /* 0x0001e80000100c00 */
[----:B------:R-:W-:Y:S04]  /*df50*/  STL.128 [R1+0x5780], R48 ;  /* 0x0057803001007387 */ /* 0x000fe80000100c00 */
[----:B------:R1:W-:Y:S04]  /*df60*/  STL.128 [R1+0x5720], R24 ;  /* 0x0057201801007387 */ /* 0x0003e80000100c00 */
[----:B0-----:R-:W3:Y:S04]  /*df70*/  LDL.LU.128 R20, [R1+0x58d0] ;  /* 0x0058d00001147983 */ /* 0x001ee80000300c00 */
[----:B------:R0:W-:Y:S04]  /*df80*/  STL.128 [R1+0x5870], R108 ;  /* 0x0058706c01007387 */ /* 0x0001e80000100c00 */
[----:B----4-:R4:W-:Y:S04]  /*df90*/  STL.128 [R1+0x5860], R104 ;  /* 0x0058606801007387 */ /* 0x0109e80000100c00 */
[----:B------:R4:W-:Y:S04]  /*dfa0*/  STL.128 [R1+0x5850], R100 ;  /* 0x0058506401007387 */ /* 0x0009e80000100c00 */
[----:B------:R4:W-:Y:S04]  /*dfb0*/  STL.128 [R1+0x5840], R96 ;  /* 0x0058406001007387 */ /* 0x0009e80000100c00 */
[----:B------:R4:W-:Y:S04]  /*dfc0*/  STL.128 [R1+0x5830], R92 ;  /* 0x0058305c01007387 */ /* 0x0009e80000100c00 */
[----:B------:R4:W-:Y:S04]  /*dfd0*/  STL.128 [R1+0x5820], R88 ;  /* 0x0058205801007387 */ /* 0x0009e80000100c00 */
[----:B-1----:R-:W3:Y:S04]  /*dfe0*/  LDL.128 R24, [R1+0x290] ;  /* 0x0002900001187983 */ /* 0x002ee80000100c00 */
[----:B------:R-:W3:Y:S04]  /*dff0*/  LDL.LU.128 R48, [R1+0x5780] ;  /* 0x0057800001307983 */ /* 0x000ee80000300c00 */
        /* <DEDUP_REMOVED lines=11> */
[----:B------:R1:W-:Y:S04]  /*e0b0*/  STL.128 [R1+0x5e00], R120 ;  /* 0x005e007801007387 */ /* 0x0003e80000100c00 */
[----:B------:R1:W-:Y:S04]  /*e0c0*/  STL.128 [R1+0x5c20], R116 ;  /* 0x005c207401007387 */ /* 0x0003e80000100c00 */
[----:B--2---:R2:W-:Y:S04]  /*e0d0*/  STL.128 [R1+0x5880], R112 ;  /* 0x0058807001007387 */ /* 0x0045e80000100c00 */
[----:B------:R2:W-:Y:S04]  /*e0e0*/  STL.128 [R1+0x5800], R80 ;  /* 0x0058005001007387 */ /* 0x0005e80000100c00 */
[----:B------:R2:W-:Y:S04]  /*e0f0*/  STL.128 [R1+0x57e0], R72 ;  /* 0x0057e04801007387 */ /* 0x0005e80000100c00 */
[----:B0-----:R-:W4:Y:S04]  /*e100*/  LDL.LU.128 R124, [R1+0x5ff0] ;  /* 0x005ff000017c7983 */ /* 0x001f280000300c00 */
[----:B---3--:R0:W-:Y:S04]  /*e110*/  STL.128 [R1+0x57d0], R68 ;  /* 0x0057d04401007387 */ /* 0x0081e80000100c00 */
[----:B-1----:R-:W3:Y:S04]  /*e120*/  LDL.LU.128 R120, [R1+0x5e00] ;  /* 0x005e000001787983 */ /* 0x002ee80000300c00 */
[----:B------:R1:W-:Y:S04]  /*e130*/  STL.128 [R1+0x57c0], R64 ;  /* 0x0057c04001007387 */ /* 0x0003e80000100c00 */
[----:B------:R1:W-:Y:S04]  /*e140*/  STL.128 [R1+0x57b0], R60 ;  /* 0x0057b03c01007387 */ /* 0x0003e80000100c00 */
[----:B------:R1:W-:Y:S04]  /*e150*/  STL.128 [R1+0x57a0], R56 ;  /* 0x0057a03801007387 */ /* 0x0003e80000100c00 */
[----:B------:R1:W-:Y:S04]  /*e160*/  STL.128 [R1+0x5790], R52 ;  /* 0x0057903401007387 */ /* 0x0003e80000100c00 */
[----:B------:R1:W-:Y:S04]  /*e170*/  STL.128 [R1+0x5770], R44 ;  /* 0x0057702c01007387 */ /* 0x0003e80000100c00 */
[----:B------:R-:W-:Y:S04]  /*e180*/  STL.64 [R1+0x56d8], R4 ;  /* 0x0056d80401007387 */ /* 0x000fe80000100a00 */
[----:B------:R-:W3:Y:S04]  /*e190*/  LDL.LU.128 R116, [R1+0x5c20] ;  /* 0x005c200001747983 */ /* 0x000ee80000300c00 */
[----:B--2---:R-:W2:Y:S04]  /*e1a0*/  LDL.LU.128 R112, [R1+0x5880] ;  /* 0x0058800001707983 */ /* 0x004ea80000300c00 */
[----:B------:R-:W2:Y:S04]  /*e1b0*/  LDL.LU.128 R80, [R1+0x5800] ;  /* 0x0058000001507983 */ /* 0x000ea80000300c00 */
[----:B------:R-:W2:Y:S04]  /*e1c0*/  LDL.LU.128 R72, [R1+0x57e0] ;  /* 0x0057e00001487983 */ /* 0x000ea80000300c00 */
        /* <DEDUP_REMOVED lines=8> */
[----:B------:R-:W2:Y:S04]  /*e250*/  LDL.LU.128 R52, [R1+0x5790] ;  /* 0x0057900001347983 */ /* 0x000ea80000300c00 */
[----:B------:R-:W2:Y:S04]  /*e260*/  LDL.LU.128 R44, [R1+0x5770] ;  /* 0x00577000012c7983 */ /* 0x000ea80000300c00 */
[----:B------:R-:W2:Y:S04]  /*e270*/  LDL.LU.128 R40, [R1+0x5760] ;  /* 0x0057600001287983 */ /* 0x000ea80000300c00 */
[----:B------:R-:W2:Y:S04]  /*e280*/  LDL.LU.128 R36, [R1+0x5750] ;  /* 0x0057500001247983 */ /* 0x000ea80000300c00 */
[----:B------:R-:W2:Y:S04]  /*e290*/  LDL.LU.128 R28, [R1+0x5730] ;  /* 0x00573000011c7983 */ /* 0x000ea80000300c00 */
[----:B------:R0:W-:Y:S04]  /*e2a0*/  STL.128 [R1+0x5740], R32 ;  /* 0x0057402001007387 */ /* 0x0001e80000100c00 */
[----:B------:R-:W2:Y:S04]  /*e2b0*/  LDL.LU.128 R8, [R1+0x56e0] ;  /* 0x0056e00001087983 */ /* 0x000ea80000300c00 */
[----:B------:R-:W2:Y:S04]  /*e2c0*/  LDL.LU.64 R4, [R1+0x56d8] ;  /* 0x0056d80001047983 */ /* 0x000ea80000300a00 */
[----:B0-----:R-:W2:Y:S04]  /*e2d0*/  LDL.LU.128 R32, [R1+0x5740] ;  /* 0x0057400001207983 */ /* 0x001ea80000300c00 */
[----:B------:R0:W-:Y:S04]  /*e2e0*/  STL.128 [R1+0x56f0], R12 ;  /* 0x0056f00c01007387 */ /* 0x0001e80000100c00 */
[----:B0-----:R-:W2:Y:S04]  /*e2f0*/  LDL.LU.128 R12, [R1+0x56f0] ;  /* 0x0056f000010c7983 */ /* 0x001ea80000300c00 */
[----:B------:R0:W-:Y:S04]  /*e300*/  STL.64 [R1+0x5700], R18 ;  /* 0x0057001201007387 */ /* 0x0001e80000100a00 */
[----:B0-----:R-:W2:Y:S04]  /*e310*/  LDL.LU.64 R18, [R1+0x5700] ;  /* 0x0057000001127983 */ /* 0x001ea80000300a00 */
[----:B------:R0:W-:Y:S04]  /*e320*/  STL.128 [R1+0x5710], R20 ;  /* 0x0057101401007387 */ /* 0x0001e80000100c00 */
[----:B0-----:R-:W2:Y:S04]  /*e330*/  LDL.LU.128 R20, [R1+0x5710] ;  /* 0x0057100001147983 */ /* 0x001ea80000300c00 */
[----:B------:R0:W-:Y:S04]  /*e340*/  STL.128 [R1+0x4a0], R24 ;  /* 0x0004a01801007387 */ /* 0x0001e80000100c00 */
[----:B------:R1:W-:Y:S04]  /*e350*/  STL.128 [R1+0x55d0], R48 ;  /* 0x0055d03001007387 */ /* 0x0003e80000100c00 */
[----:B------:R1:W-:Y:S04]  /*e360*/  STL.128 [R1+0x56c0], R108 ;  /* 0x0056c06c01007387 */ /* 0x0003e80000100c00 */
[----:B0-----:R-:W2:Y:S04]  /*e370*/  LDL.LU.128 R24, [R1+0x5720] ;  /* 0x0057200001187983 */ /* 0x001ea80000300c00 */
[----:B----4-:R0:W-:Y:S04]  /*e380*/  STL.128 [R1+0x56b0], R104 ;  /* 0x0056b06801007387 */ /* 0x0101e80000100c00 */
[----:B------:R4:W-:Y:S04]  /*e390*/  STL.128 [R1+0x56a0], R100 ;  /* 0x0056a06401007387 */ /* 0x0009e80000100c00 */
[----:B------:R4:W-:Y:S04]  /*e3a0*/  STL.128 [R1+0x5690], R96 ;  /* 0x0056906001007387 */ /* 0x0009e80000100c00 */
[----:B------:R4:W-:Y:S04]  /*e3b0*/  STL.128 [R1+0x5680], R92 ;  /* 0x0056805c01007387 */ /* 0x0009e80000100c00 */
[----:B------:R4:W-:Y:S04]  /*e3c0*/  STL.128 [R1+0x5670], R88 ;  /* 0x0056705801007387 */ /* 0x0009e80000100c00 */
[----:B-1----:R-:W2:Y:S04]  /*e3d0*/  LDL.128 R48, [R1+0x2a0] ;  /* 0x0002a00001307983 */ /* 0x002ea80000100c00 */
[----:B------:R1:W-:Y:S04]  /*e3e0*/  STL.128 [R1+0x5660], R84 ;  /* 0x0056605401007387 */ /* 0x0003e80000100c00 */
[----:B------:R-:W2:Y:S04]  /*e3f0*/  LDL.LU.128 R108, [R1+0x56c0] ;  /* 0x0056c000016c7983 */ /* 0x000ea80000300c00 */
[----:B0-----:R-:W2:Y:S04]  /*e400*/  LDL.LU.128 R104, [R1+0x56b0] ;  /* 0x0056b00001687983 */ /* 0x001ea80000300c00 */
[----:B----4-:R-:W4:Y:S04]  /*e410*/  LDL.LU.128 R100, [R1+0x56a0] ;  /* 0x0056a00001647983 */ /* 0x010f280000300c00 */
[----:B------:R-:W4:Y:S04]  /*e420*/  LDL.LU.128 R96, [R1+0x5690] ;  /* 0x0056900001607983 */ /* 0x000f280000300c00 */
[----:B------:R-:W4:Y:S04]  /*e430*/  LDL.LU.128 R92, [R1+0x5680] ;  /* 0x00568000015c7983 */ /* 0x000f280000300c00 */
[----:B------:R-:W4:Y:S04]  /*e440*/  LDL.LU.128 R88, [R1+0x5670] ;  /* 0x0056700001587983 */ /* 0x000f280000300c00 */
[----:B------:R0:W-:Y:S04]  /*e450*/  STL.128 [R1+0x5640], R76 ;  /* 0x0056404c01007387 */ /* 0x0001e80000100c00 */
[----:B-1----:R-:W4:Y:S04]  /*e460*/  LDL.LU.128 R84, [R1+0x5660] ;  /* 0x0056600001547983 */ /* 0x002f280000300c00 */
[----:B0-----:R-:W4:Y:S04]  /*e470*/  LDL.LU.128 R76, [R1+0x5640] ;  /* 0x00564000014c7983 */ /* 0x001f280000300c00 */
[----:B------:R0:W-:Y:S04]  /*e480*/  STL [R1+0x5e10], R124 ;  /* 0x005e107c01007387 */ /* 0x0001e80000100800 */
[----:B---3--:R1:W-:Y:S04]  /*e490*/  STL.64 [R1+0x5c30], R120 ;  /* 0x005c307801007387 */ /* 0x0083e80000100a00 */
[----:B0-----:R-:W3:Y:S04]  /*e4a0*/  LDL.LU R124, [R1+0x5e10] ;  /* 0x005e1000017c7983 */ /* 0x001ee80000300800 */
[----:B-1----:R-:W3:Y:S04]  /*e4b0*/  LDL.LU.64 R120, [R1+0x5c30] ;  /* 0x005c300001787983 */ /* 0x002ee80000300a00 */
[----:B------:R0:W-:Y:S04]  /*e4c0*/  STL [R1+0x5a58], R118 ;  /* 0x005a587601007387 */ /* 0x0001e80000100800 */
[----:B------:R1:W-:Y:S04]  /*e4d0*/  STL.64 [R1+0x5a50], R116 ;  /* 0x005a507401007387 */ /* 0x0003e80000100a00 */
[----:B--2---:R2:W-:Y:S04]  /*e4e0*/  STL [R1+0x56d0], R112 ;  /* 0x0056d07001007387 */ /* 0x0045e80000100800 */
[----:B------:R2:W-:Y:S04]  /*e4f0*/  STL.128 [R1+0x5650], R80 ;  /* 0x0056505001007387 */ /* 0x0005e80000100c00 */
[----:B------:R2:W-:Y:S04]  /*e500*/  STL.128 [R1+0x5630], R72 ;  /* 0x0056304801007387 */ /* 0x0005e80000100c00 */
[----:B0-----:R-:W3:Y:S04]  /*e510*/  LDL.LU R118, [R1+0x5a58] ;  /* 0x005a580001767983 */ /* 0x001ee80000300800 */
[----:B-1----:R-:W3:Y:S04]  /*e520*/  LDL.LU.64 R116, [R1+0x5a50] ;  /* 0x005a500001747983 */ /* 0x002ee80000300a00 */
[----:B--2---:R-:W2:Y:S04]  /*e530*/  LDL.LU R112, [R1+0x56d0] ;  /* 0x0056d00001707983 */ /* 0x004ea80000300800 */
        /* <DEDUP_REMOVED lines=9> */
[----:B------:R-:W2:Y:S04]  /*e5d0*/  LDL.LU.128 R80, [R1+0x5650] ;  /* 0x0056500001507983 */ /* 0x000ea80000300c00 */
[----:B------:R-:W-:Y:S04]  /*e5e0*/  STL.128 [R1+0x5530], R8 ;  /* 0x0055300801007387 */ /* 0x000fe80000100c00 */
[----:B------:R-:W-:Y:S04]  /*e5f0*/  STL.64 [R1+0x5528], R4 ;  /* 0x0055280401007387 */ /* 0x000fe80000100a00 */
[----:B------:R-:W2:Y:S04]  /*e600*/  LDL.LU.128 R72, [R1+0x5630] ;  /* 0x0056300001487983 */ /* 0x000ea80000300c00 */
        /* <DEDUP_REMOVED lines=8> */
[----:B------:R0:W-:Y:S04]  /*e690*/  STL.128 [R1+0x5540], R12 ;  /* 0x0055400c01007387 */ /* 0x0001e80000100c00 */
[----:B------:R-:W2:Y:S04]  /*e6a0*/  LDL.LU.128 R36, [R1+0x55a0] ;  /* 0x0055a00001247983 */ /* 0x000ea80000300c00 */
[----:B------:R-:W2:Y:S04]  /*e6b0*/  LDL.LU.128 R32, [R1+0x5590] ;  /* 0x0055900001207983 */ /* 0x000ea80000300c00 */
[----:B------:R-:W2:Y:S04]  /*e6c0*/  LDL.LU.128 R28, [R1+0x5580] ;  /* 0x00558000011c7983 */ /* 0x000ea80000300c00 */
[----:B0-----:R-:W2:Y:S04]  /*e6d0*/  LDL.LU.128 R12, [R1+0x5540] ;  /* 0x00554000010c7983 */ /* 0x001ea80000300c00 */
[----:B------:R0:W-:Y:S04]  /*e6e0*/  STL.64 [R1+0x5550], R18 ;  /* 0x0055501201007387 */ /* 0x0001e80000100a00 */
[----:B------:R-:W2:Y:S04]  /*e6f0*/  LDL.LU.128 R8, [R1+0x5530] ;  /* 0x0055300001087983 */ /* 0x000ea80000300c00 */
[----:B------:R-:W2:Y:S04]  /*e700*/  LDL.LU.64 R4, [R1+0x5528] ;  /* 0x0055280001047983 */ /* 0x000ea80000300a00 */
[----:B0-----:R-:W2:Y:S04]  /*e710*/  LDL.LU.64 R18, [R1+0x5550] ;  /* 0x0055500001127983 */ /* 0x001ea80000300a00 */
[----:B------:R0:W-:Y:S04]  /*e720*/  STL.128 [R1+0x5560], R20 ;  /* 0x0055601401007387 */ /* 0x0001e80000100c00 */
[----:B0-----:R-:W2:Y:S04]  /*e730*/  LDL.LU.128 R20, [R1+0x5560] ;  /* 0x0055600001147983 */ /* 0x001ea80000300c00 */
[----:B------:R0:W-:Y:S04]  /*e740*/  STL.128 [R1+0x5570], R24 ;  /* 0x0055701801007387 */ /* 0x0001e80000100c00 */
[----:B0-----:R-:W2:Y:S01]  /*e750*/  LDL.LU.128 R24, [R1+0x5570] ;  /* 0x0055700001187983 */ /* 0x001ea20000300c00 */
[----:B------:R-:W-:-:S03]  /*e760*/  IMAD.MOV.U32 R227, RZ, RZ, R50 ;  /* 0x000000ffffe37224 */ /* 0x000fc600078e0032 */
[----:B------:R0:W-:Y:S01]  /*e770*/  STL.64 [R1+0x4b0], R48 ;  /* 0x0004b03001007387 */ /* 0x0001e20000100a00 */
[----:B------:R-:W-:-:S03]  /*e780*/  IMAD.MOV.U32 R226, RZ, RZ, R51 ;  /* 0x000000ffffe27224 */ /* 0x000fc600078e0033 */
[----:B------:R-:W-:Y:S04]  /*e790*/  STL.64 [R1+0x5520], R108 ;  /* 0x0055206c01007387 */ /* 0x000fe80000100a00 */
[----:B------:R-:W-:Y:S04]  /*e7a0*/  STL.128 [R1+0x5510], R104 ;  /* 0x0055106801007387 */ /* 0x000fe80000100c00 */
[----:B0-----:R-:W2:Y:S04]  /*e7b0*/  LDL.LU.128 R48, [R1+0x55d0] ;  /* 0x0055d00001307983 */ /* 0x001ea80000300c00 */
[----:B----4-:R-:W-:Y:S04]  /*e7c0*/  STL.128 [R1+0x5500], R100 ;  /* 0x0055006401007387 */ /* 0x010fe80000100c00 */
[----:B------:R-:W-:Y:S04]  /*e7d0*/  STL.128 [R1+0x54f0], R96 ;  /* 0x0054f06001007387 */ /* 0x000fe80000100c00 */
[----:B------:R-:W-:Y:S04]  /*e7e0*/  STL.128 [R1+0x54e0], R92 ;  /* 0x0054e05c01007387 */ /* 0x000fe80000100c00 */
[----:B------:R-:W-:Y:S04]  /*e7f0*/  STL.128 [R1+0x54d0], R88 ;  /* 0x0054d05801007387 */ /* 0x000fe80000100c00 */
[----:B------:R0:W-:Y:S04]  /*e800*/  STL.128 [R1+0x54c0], R84 ;  /* 0x0054c05401007387 */ /* 0x0001e80000100c00 */
[----:B------:R-:W-:Y:S04]  /*e810*/  STL [R1+0x2c0], R140 ;  /* 0x0002c08c01007387 */ /* 0x000fe80000100800 */
[----:B------:R-:W-:Y:S04]  /*e820*/  STL [R1+0x2c4], R141 ;  /* 0x0002c48d01007387 */ /* 0x000fe80000100800 */
[----:B------:R1:W-:Y:S04]  /*e830*/  STL.128 [R1+0x54a0], R76 ;  /* 0x0054a04c01007387 */ /* 0x0003e80000100c00 */
[----:B0-----:R-:W4:Y:S04]  /*e840*/  LDL.LU.128 R84, [R1+0x54c0] ;  /* 0x0054c00001547983 */ /* 0x001f280000300c00 */
[----:B------:R-:W4:Y:S04]  /*e850*/  LDL.LU.128 R88, [R1+0x54d0] ;  /* 0x0054d00001587983 */ /* 0x000f280000300c00 */
[----:B------:R-:W-:Y:S04]  /*e860*/  STL [R1+0x2d0], R129 ;  /* 0x0002d08101007387 */ /* 0x000fe80000100800 */
[----:B-1----:R-:W4:Y:S04]  /*e870*/  LDL.LU.128 R76, [R1+0x54a0] ;  /* 0x0054a000014c7983 */ /* 0x002f280000300c00 */
[----:B------:R-:W-:Y:S04]  /*e880*/  STL [R1+0x2d4], R130 ;  /* 0x0002d48201007387 */ /* 0x000fe80000100800 */
[----:B------:R-:W-:Y:S04]  /*e890*/  STL [R1+0x2d8], R125 ;  /* 0x0002d87d01007387 */ /* 0x000fe80000100800 */
[----:B------:R-:W-:Y:S04]  /*e8a0*/  STL [R1+0x2dc], R126 ;  /* 0x0002dc7e01007387 */ /* 0x000fe80000100800 */
[----:B------:R-:W-:Y:S04]  /*e8b0*/  STL [R1+0x2e0], R127 ;  /* 0x0002e07f01007387 */ /* 0x000fe80000100800 */
[----:B------:R-:W-:Y:S04]  /*e8c0*/  STL [R1+0x2e4], R122 ;  /* 0x0002e47a01007387 */ /* 0x000fe80000100800 */
[----:B------:R-:W-:Y:S04]  /*e8d0*/  STL [R1+0x2e8], R123 ;  /* 0x0002e87b01007387 */ /* 0x000fe80000100800 */
[----:B---3--:R-:W-:Y:S04]  /*e8e0*/  STL [R1+0x2ec], R124 ;  /* 0x0002ec7c01007387 */ /* 0x008fe80000100800 */
[----:B------:R-:W3:Y:S04]  /*e8f0*/  LDL.LU.128 R92, [R1+0x54e0] ;  /* 0x0054e000015c7983 */ /* 0x000ee80000300c00 */
        /* <DEDUP_REMOVED lines=8> */
[----:B------:R-:W2:Y:S04]  /*e980*/  LDL.LU.128 R96, [R1+0x54f0] ;  /* 0x0054f00001607983 */ /* 0x000ea80000300c00 */
[----:B------:R-:W-:Y:S04]  /*e990*/  STL [R1+0x300], R117 ;  /* 0x0003007501007387 */ /* 0x000fe80000100800 */
[----:B------:R-:W-:Y:S04]  /*e9a0*/  STL [R1+0x304], R118 ;  /* 0x0003047601007387 */ /* 0x000fe80000100800 */
[----:B------:R0:W-:Y:S04]  /*e9b0*/  STL.128 [R1+0x54b0], R80 ;  /* 0x0054b05001007387 */ /* 0x0001e80000100c00 */
[----:B------:R-:W-:Y:S04]  /*e9c0*/  STL [R1+0x308], R113 ;  /* 0x0003087101007387 */ /* 0x000fe80000100800 */
[----:B------:R-:W-:Y:S04]  /*e9d0*/  STL [R1+0x30c], R114 ;  /* 0x00030c7201007387 */ /* 0x000fe80000100800 */
[----:B------:R1:W-:Y:S04]  /*e9e0*/  STL.128 [R1+0x5490], R72 ;  /* 0x0054904801007387 */ /* 0x0003e80000100c00 */
[----:B0-----:R-:W3:Y:S04]  /*e9f0*/  LDL.LU.128 R80, [R1+0x54b0] ;  /* 0x0054b00001507983 */ /* 0x001ee80000300c00 */
[----:B------:R-:W2:Y:S04]  /*ea00*/  LDL.LU.128 R104, [R1+0x5510] ;  /* 0x0055100001687983 */ /* 0x000ea80000300c00 */
[----:B------:R-:W2:Y:S04]  /*ea10*/  LDL.LU.128 R100, [R1+0x5500] ;  /* 0x0055000001647983 */ /* 0x000ea80000300c00 */
[----:B-1----:R-:W2:Y:S04]  /*ea20*/  LDL.LU.128 R72, [R1+0x5490] ;  /* 0x0054900001487983 */ /* 0x002ea80000300c00 */
[----:B------:R-:W2:Y:S04]  /*ea30*/  LDL.LU.64 R108, [R1+0x5520] ;  /* 0x00552000016c7983 */ /* 0x000ea80000300a00 */
[----:B----4-:R0:W-:Y:S04]  /*ea40*/  STL.128 [R1+0x5300], R76 ;  /* 0x0053004c01007387 */ /* 0x0101e80000100c00 */
[----:B0-----:R-:W4:Y:S04]  /*ea50*/  LDL.LU.128 R76, [R1+0x5300] ;  /* 0x00530000014c7983 */ /* 0x001f280000300c00 */
[----:B------:R0:W-:Y:S04]  /*ea60*/  STL.128 [R1+0x5480], R68 ;  /* 0x0054804401007387 */ /* 0x0001e80000100c00 */
[----:B------:R1:W-:Y:S04]  /*ea70*/  STL.128 [R1+0x5470], R64 ;  /* 0x0054704001007387 */ /* 0x0003e80000100c00 */
[----:B------:R1:W-:Y:S04]  /*ea80*/  STL.128 [R1+0x5460], R60 ;  /* 0x0054603c01007387 */ /* 0x0003e80000100c00 */
[----:B------:R-:W-:Y:S04]  /*ea90*/  STL.128 [R1+0x5450], R56 ;  /* 0x0054503801007387 */ /* 0x000fe80000100c00 */
[----:B------:R1:W-:Y:S04]  /*eaa0*/  STL.128 [R1+0x5440], R52 ;  /* 0x0054403401007387 */ /* 0x0003e80000100c00 */
[----:B0-----:R-:W4:Y:S04]  /*eab0*/  LDL.LU.128 R68, [R1+0x5480] ;  /* 0x0054800001447983 */ /* 0x001f280000300c00 */
[----:B-1----:R-:W4:Y:S04]  /*eac0*/  LDL.LU.128 R64, [R1+0x5470] ;  /* 0x0054700001407983 */ /* 0x002f280000300c00 */
[----:B------:R-:W4:Y:S04]  /*ead0*/  LDL.LU.128 R60, [R1+0x5460] ;  /* 0x00546000013c7983 */ /* 0x000f280000300c00 */
[----:B------:R-:W4:Y:S04]  /*eae0*/  LDL.128 R52, [R1+0x2b0] ;  /* 0x0002b00001347983 */ /* 0x000f280000100c00 */
[----:B------:R-:W4:Y:S04]  /*eaf0*/  LDL.LU.128 R56, [R1+0x5450] ;  /* 0x0054500001387983 */ /* 0x000f280000300c00 */
[----:B---3--:R0:W-:Y:S04]  /*eb00*/  STL.128 [R1+0x5310], R80 ;  /* 0x0053105001007387 */ /* 0x0081e80000100c00 */
[----:B--2---:R1:W-:Y:S04]  /*eb10*/  STL.128 [R1+0x52f0], R72 ;  /* 0x0052f04801007387 */ /* 0x0043e80000100c00 */
[----:B0-----:R-:W2:Y:S04]  /*eb20*/  LDL.LU.128 R80, [R1+0x5310] ;  /* 0x0053100001507983 */ /* 0x001ea80000300c00 */
[----:B-1----:R-:W3:Y:S04]  /*eb30*/  LDL.LU.128 R72, [R1+0x52f0] ;  /* 0x0052f00001487983 */ /* 0x002ee80000300c00 */
[----:B----4-:R0:W-:Y:S04]  /*eb40*/  STL.128 [R1+0x5170], R76 ;  /* 0x0051704c01007387 */ /* 0x0101e80000100c00 */
[----:B0-----:R-:W4:Y:S04]  /*eb50*/  LDL.LU.128 R76, [R1+0x5170] ;  /* 0x00517000014c7983 */ /* 0x001f280000300c00 */
[----:B------:R0:W-:Y:S04]  /*eb60*/  STL.128 [R1+0x5430], R48 ;  /* 0x0054303001007387 */ /* 0x0001e80000100c00 */
[----:B------:R1:W-:Y:S04]  /*eb70*/  STL.128 [R1+0x5420], R44 ;  /* 0x0054202c01007387 */ /* 0x0003e80000100c00 */
[----:B------:R1:W-:Y:S04]  /*eb80*/  STL.128 [R1+0x5410], R40 ;  /* 0x0054102801007387 */ /* 0x0003e80000100c00 */
[----:B------:R1:W-:Y:S04]  /*eb90*/  STL.128 [R1+0x5400], R36 ;  /* 0x0054002401007387 */ /* 0x0003e80000100c00 */
[----:B------:R1:W-:Y:S01]  /*eba0*/  STL.128 [R1+0x53f0], R32 ;  /* 0x0053f02001007387 */ /* 0x0003e20000100c00 */
[----:B------:R-:W-:-:S02]  /*ebb0*/  IMAD.MOV.U32 R225, RZ, RZ, R52 ;  /* 0x000000ffffe17224 */ /* 0x000fc400078e0034 */
[----:B------:R-:W-:Y:S01]  /*ebc0*/  IMAD.MOV.U32 R224, RZ, RZ, R53 ;  /* 0x000000ffffe07224 */ /* 0x000fe200078e0035 */
[----:B------:R1:W-:Y:S01]  /*ebd0*/  STL.128 [R1+0x53e0], R28 ;  /* 0x0053e01c01007387 */ /* 0x0003e20000100c00 */
[----:B------:R-:W-:Y:S02]  /*ebe0*/  IMAD.MOV.U32 R223, RZ, RZ, R54 ;  /* 0x000000ffffdf7224 */ /* 0x000fe400078e0036 */
[----:B------:R-:W-:Y:S01]  /*ebf0*/  IMAD.MOV.U32 R222, RZ, RZ, R55 ;  /* 0x000000ffffde7224 */ /* 0x000fe200078e0037 */
[----:B------:R1:W-:Y:S04]  /*ec00*/  STL.128 [R1+0x53d0], R24 ;  /* 0x0053d01801007387 */ /* 0x0003e80000100c00 */
[----:B------:R1:W-:Y:S04]  /*ec10*/  STL.128 [R1+0x53c0], R20 ;  /* 0x0053c01401007387 */ /* 0x0003e80000100c00 */
[----:B------:R1:W-:Y:S04]  /*ec20*/  STL.64 [R1+0x53b0], R18 ;  /* 0x0053b01201007387 */ /* 0x0003e80000100a00 */
[----:B------:R2:W-:Y:S04]  /*ec30*/  STL.128 [R1+0x53a0], R12 ;  /* 0x0053a00c01007387 */ /* 0x0005e80000100c00 */
[----:B------:R2:W-:Y:S04]  /*ec40*/  STL.128 [R1+0x5390], R8 ;  /* 0x0053900801007387 */ /* 0x0005e80000100c00 */
[----:B------:R2:W-:Y:S04]  /*ec50*/  STL.64 [R1+0x5380], R4 ;  /* 0x0053800401007387 */ /* 0x0005e80000100a00 */
[----:B------:R-:W-:Y:S04]  /*ec60*/  STL.128 [R1+0x52e0], R68 ;  /* 0x0052e04401007387 */ /* 0x000fe80000100c00 */
[----:B------:R-:W-:Y:S04]  /*ec70*/  STL.128 [R1+0x52d0], R64 ;  /* 0x0052d04001007387 */ /* 0x000fe80000100c00 */
[----:B------:R-:W-:Y:S04]  /*ec80*/  STL.128 [R1+0x52c0], R60 ;  /* 0x0052c03c01007387 */ /* 0x000fe80000100c00 */
[----:B------:R3:W-:Y:S04]  /*ec90*/  STL.128 [R1+0x52b0], R56 ;  /* 0x0052b03801007387 */ /* 0x0007e80000100c00 */
[----:B------:R-:W4:Y:S04]  /*eca0*/  LDL.LU.128 R52, [R1+0x5440] ;  /* 0x0054400001347983 */ /* 0x000f280000300c00 */
[----:B0-----:R-:W4:Y:S04]  /*ecb0*/  LDL.LU.128 R48, [R1+0x5430] ;  /* 0x0054300001307983 */ /* 0x001f280000300c00 */
[----:B-1----:R-:W4:Y:S04]  /*ecc0*/  LDL.LU.128 R44, [R1+0x5420] ;  /* 0x00542000012c7983 */ /* 0x002f280000300c00 */
[----:B------:R-:W4:Y:S04]  /*ecd0*/  LDL.LU.128 R40, [R1+0x5410] ;  /* 0x0054100001287983 */ /* 0x000f280000300c00 */
[----:B------:R-:W4:Y:S04]  /*ece0*/  LDL.LU.128 R36, [R1+0x5400] ;  /* 0x0054000001247983 */ /* 0x000f280000300c00 */
[----:B------:R-:W4:Y:S04]  /*ecf0*/  LDL.LU.128 R32, [R1+0x53f0] ;  /* 0x0053f00001207983 */ /* 0x000f280000300c00 */
[----:B------:R-:W4:Y:S04]  /*ed00*/  LDL.LU.128 R28, [R1+0x53e0] ;  /* 0x0053e000011c7983 */ /* 0x000f280000300c00 */
[----:B------:R-:W4:Y:S04]  /*ed10*/  LDL.LU.128 R24, [R1+0x53d0] ;  /* 0x0053d00001187983 */ /* 0x000f280000300c00 */
[----:B------:R-:W4:Y:S04]  /*ed20*/  LDL.LU.128 R20, [R1+0x53c0] ;  /* 0x0053c00001147983 */ /* 0x000f280000300c00 */
[----:B------:R-:W4:Y:S04]  /*ed30*/  LDL.LU.64 R18, [R1+0x53b0] ;  /* 0x0053b00001127983 */ /* 0x000f280000300a00 */
[----:B--2---:R-:W2:Y:S04]  /*ed40*/  LDL.LU.128 R12, [R1+0x53a0] ;  /* 0x0053a000010c7983 */ /* 0x004ea80000300c00 */
[----:B------:R-:W2:Y:S04]  /*ed50*/  LDL.LU.128 R8, [R1+0x5390] ;  /* 0x0053900001087983 */ /* 0x000ea80000300c00 */
[----:B------:R-:W2:Y:S04]  /*ed60*/  LDL.LU.64 R4, [R1+0x5380] ;  /* 0x0053800001047983 */ /* 0x000ea80000300a00 */
[----:B------:R0:W-:Y:S04]  /*ed70*/  STL.128 [R1+0x5320], R84 ;  /* 0x0053205401007387 */ /* 0x0001e80000100c00 */
[----:B---3--:R-:W3:Y:S04]  /*ed80*/  LDL.128 R56, [R1+0x2c0] ;  /* 0x0002c00001387983 */ /* 0x008ee80000100c00 */
[----:B------:R-:W3:Y:S04]  /*ed90*/  LDL.LU.128 R68, [R1+0x52e0] ;  /* 0x0052e00001447983 */ /* 0x000ee80000300c00 */
[----:B------:R-:W3:Y:S04]  /*eda0*/  LDL.LU.128 R64, [R1+0x52d0] ;  /* 0x0052d00001407983 */ /* 0x000ee80000300c00 */
[----:B------:R-:W3:Y:S04]  /*edb0*/  LDL.LU.128 R60, [R1+0x52c0] ;  /* 0x0052c000013c7983 */ /* 0x000ee80000300c00 */
[----:B0-----:R-:W3:Y:S04]  /*edc0*/  LDL.LU.128 R84, [R1+0x5320] ;  /* 0x0053200001547983 */ /* 0x001ee80000300c00 */
[----:B------:R0:W-:Y:S04]  /*edd0*/  STL.128 [R1+0x5160], R72 ;  /* 0x0051604801007387 */ /* 0x0001e80000100c00 */
[----:B------:R1:W-:Y:S04]  /*ede0*/  STL.128 [R1+0x5180], R80 ;  /* 0x0051805001007387 */ /* 0x0003e80000100c00 */
[----:B0-----:R-:W3:Y:S04]  /*edf0*/  LDL.LU.128 R72, [R1+0x5160] ;  /* 0x0051600001487983 */ /* 0x001ee80000300c00 */
[----:B-1----:R-:W3:Y:S04]  /*ee00*/  LDL.LU.128 R80, [R1+0x5180] ;  /* 0x0051800001507983 */ /* 0x002ee80000300c00 */
[----:B----4-:R0:W-:Y:S04]  /*ee10*/  STL.128 [R1+0x4ff0], R76 ;  /* 0x004ff04c01007387 */ /* 0x0101e80000100c00 */
[----:B0-----:R-:W4:Y:S04]  /*ee20*/  LDL.LU.128 R76, [R1+0x4ff0] ;  /* 0x004ff000014c7983 */ /* 0x001f280000300c00 */
[----:B------:R0:W-:Y:S04]  /*ee30*/  STL.128 [R1+0x5330], R88 ;  /* 0x0053305801007387 */ /* 0x0001e80000100c00 */
[----:B0-----:R-:W4:Y:S04]  /*ee40*/  LDL.LU.128 R88, [R1+0x5330] ;  /* 0x0053300001587983 */ /* 0x001f280000300c00 */
        /* <DEDUP_REMOVED lines=9> */
[----:B------:R1:W-:Y:S04]  /*eee0*/  STL.64 [R1+0x5210], R18 ;  /* 0x0052101201007387 */ /* 0x0003e80000100a00 */
[----:B--2---:R2:W-:Y:S04]  /*eef0*/  STL.128 [R1+0x5200], R12 ;  /* 0x0052000c01007387 */ /* 0x0045e80000100c00 */
[----:B------:R2:W-:Y:S04]  /*ef00*/  STL.128 [R1+0x51f0], R8 ;  /* 0x0051f00801007387 */ /* 0x0005e80000100c00 */
[----:B------:R2:W-:Y:S04]  /*ef10*/  STL.64 [R1+0x51e0], R4 ;  /* 0x0051e00401007387 */ /* 0x0005e80000100a00 */
[----:B0-----:R-:W4:Y:S01]  /*ef20*/  LDL.LU.128 R52, [R1+0x52a0] ;  /* 0x0052a00001347983 */ /* 0x001f220000300c00 */
[----:B---3--:R-:W-:-:S03]  /*ef30*/  IMAD.MOV.U32 R221, RZ, RZ, R56 ;  /* 0x000000ffffdd7224 */ /* 0x008fc600078e0038 */
[----:B-1----:R-:W3:Y:S01]  /*ef40*/  LDL.LU.128 R48, [R1+0x5290] ;  /* 0x0052900001307983 */ /* 0x002ee20000300c00 */
[----:B------:R-:W-:Y:S02]  /*ef50*/  IMAD.MOV.U32 R220, RZ, RZ, R57 ;  /* 0x000000ffffdc7224 */ /* 0x000fe400078e0039 */
[----:B------:R-:W-:Y:S01]  /*ef60*/  IMAD.MOV.U32 R219, RZ, RZ, R58 ;  /* 0x000000ffffdb7224 */ /* 0x000fe200078e003a */
[----:B------:R-:W-:Y:S01]  /*ef70*/  STL.128 [R1+0x5150], R68 ;  /* 0x0051504401007387 */ /* 0x000fe20000100c00 */
[----:B------:R-:W-:-:S03]  /*ef80*/  IMAD.MOV.U32 R218, RZ, RZ, R59 ;  /* 0x000000ffffda7224 */ /* 0x000fc600078e003b */
[----:B------:R-:W-:Y:S04]  /*ef90*/  STL.128 [R1+0x5140], R64 ;  /* 0x0051404001007387 */ /* 0x000fe80000100c00 */
[----:B------:R0:W-:Y:S04]  /*efa0*/  STL.128 [R1+0x5130], R60 ;  /* 0x0051303c01007387 */ /* 0x0001e80000100c00 */
[----:B------:R-:W3:Y:S04]  /*efb0*/  LDL.LU.128 R56, [R1+0x52b0] ;  /* 0x0052b00001387983 */ /* 0x000ee80000300c00 */
[----:B------:R-:W3:Y:S04]  /*efc0*/  LDL.LU.128 R44, [R1+0x5280] ;  /* 0x00528000012c7983 */ /* 0x000ee80000300c00 */
[----:B------:R-:W3:Y:S04]  /*efd0*/  LDL.LU.128 R40, [R1+0x5270] ;  /* 0x0052700001287983 */ /* 0x000ee80000300c00 */
[----:B------:R-:W3:Y:S04]  /*efe0*/  LDL.LU.128 R36, [R1+0x5260] ;  /* 0x0052600001247983 */ /* 0x000ee80000300c00 */
[----:B------:R-:W3:Y:S04]  /*eff0*/  LDL.LU.128 R32, [R1+0x5250] ;  /* 0x0052500001207983 */ /* 0x000ee80000300c00 */
[----:B------:R-:W3:Y:S04]  /*f000*/  LDL.LU.128 R28, [R1+0x5240] ;  /* 0x00524000011c7983 */ /* 0x000ee80000300c00 */
[----:B------:R-:W3:Y:S04]  /*f010*/  LDL.LU.128 R24, [R1+0x5230] ;  /* 0x0052300001187983 */ /* 0x000ee80000300c00 */
[----:B------:R-:W3:Y:S04]  /*f020*/  LDL.LU.128 R20, [R1+0x5220] ;  /* 0x0052200001147983 */ /* 0x000ee80000300c00 */
[----:B------:R-:W3:Y:S04]  /*f030*/  LDL.LU.64 R18, [R1+0x5210] ;  /* 0x0052100001127983 */ /* 0x000ee80000300a00 */
[----:B--2---:R-:W2:Y:S04]  /*f040*/  LDL.LU.128 R12, [R1+0x5200] ;  /* 0x00520000010c7983 */ /* 0x004ea80000300c00 */
[----:B------:R-:W2:Y:S04]  /*f050*/  LDL.LU.128 R8, [R1+0x51f0] ;  /* 0x0051f00001087983 */ /* 0x000ea80000300c00 */
[----:B------:R-:W2:Y:S04]  /*f060*/  LDL.LU.64 R4, [R1+0x51e0] ;  /* 0x0051e00001047983 */ /* 0x000ea80000300a00 */
[----:B------:R1:W-:Y:S04]  /*f070*/  STL.128 [R1+0x5190], R84 ;  /* 0x0051905401007387 */ /* 0x0003e80000100c00 */
[----:B0-----:R-:W2:Y:S04]  /*f080*/  LDL.128 R60, [R1+0x2d0] ;  /* 0x0002d000013c7983 */ /* 0x001ea80000100c00 */
[----:B------:R-:W2:Y:S04]  /*f090*/  LDL.LU.128 R68, [R1+0x5150] ;  /* 0x0051500001447983 */ /* 0x000ea80000300c00 */
[----:B------:R-:W2:Y:S04]  /*f0a0*/  LDL.LU.128 R64, [R1+0x5140] ;  /* 0x0051400001407983 */ /* 0x000ea80000300c00 */
[----:B-1----:R-:W2:Y:S04]  /*f0b0*/  LDL.LU.128 R84, [R1+0x5190] ;  /* 0x0051900001547983 */ /* 0x002ea80000300c00 */
[----:B------:R0:W-:Y:S04]  /*f0c0*/  STL.128 [R1+0x4fe0], R72 ;  /* 0x004fe04801007387 */ /* 0x0001e80000100c00 */
[----:B------:R1:W-:Y:S04]  /*f0d0*/  STL.128 [R1+0x5000], R80 ;  /* 0x0050005001007387 */ /* 0x0003e80000100c00 */
[----:B0-----:R-:W2:Y:S04]  /*f0e0*/  LDL.LU.128 R72, [R1+0x4fe0] ;  /* 0x004fe00001487983 */ /* 0x001ea80000300c00 */
[----:B-1----:R-:W2:Y:S04]  /*f0f0*/  LDL.LU.128 R80, [R1+0x5000] ;  /* 0x0050000001507983 */ /* 0x002ea80000300c00 */
[----:B----4-:R0:W-:Y:S04]  /*f100*/  STL.128 [R1+0x4e80], R76 ;  /* 0x004e804c01007387 */ /* 0x0101e80000100c00 */
[----:B0-----:R-:W4:Y:S04]  /*f110*/  LDL.LU.128 R76, [R1+0x4e80] ;  /* 0x004e8000014c7983 */ /* 0x001f280000300c00 */
[----:B------:R0:W-:Y:S04]  /*f120*/  STL.128 [R1+0x51a0], R88 ;  /* 0x0051a05801007387 */ /* 0x0001e80000100c00 */
[----:B0-----:R-:W4:Y:S04]  /*f130*/  LDL.LU.128 R88, [R1+0x51a0] ;  /* 0x0051a00001587983 */ /* 0x001f280000300c00 */
[----:B------:R0:W-:Y:S04]  /*f140*/  STL.128 [R1+0x5110], R52 ;  /* 0x0051103401007387 */ /* 0x0001e80000100c00 */
[----:B---3--:R-:W-:Y:S04]  /*f150*/  STL.128 [R1+0x5100], R48 ;  /* 0x0051003001007387 */ /* 0x008fe80000100c00 */
[----:B0-----:R-:W3:Y:S04]  /*f160*/  LDL.LU.128 R52, [R1+0x5110] ;  /* 0x0051100001347983 */ /* 0x001ee80000300c00 */
        /* <DEDUP_REMOVED lines=12> */
[----:B0-----:R-:W3:Y:S01]  /*f230*/  LDL.LU.128 R56, [R1+0x5120] ;  /* 0x0051200001387983 */ /* 0x001ee20000300c00 */
[----:B------:R-:W-:-:S03]  /*f240*/  IMAD.MOV.U32 R217, RZ, RZ, R60 ;  /* 0x000000ffffd97224 */ /* 0x000fc600078e003c */
[----:B------:R-:W3:Y:S01]  /*f250*/  LDL.LU.128 R48, [R1+0x5100] ;  /* 0x0051000001307983 */ /* 0x000ee20000300c00 */
[----:B------:R-:W-:Y:S02]  /*f260*/  IMAD.MOV.U32 R216, RZ, RZ, R61 ;  /* 0x000000ffffd87224 */ /* 0x000fe400078e003d */
[----:B------:R-:W-:Y:S01]  /*f270*/  IMAD.MOV.U32 R195, RZ, RZ, R62 ;  /* 0x000000ffffc37224 */ /* 0x000fe200078e003e */
[----:B------:R-:W-:Y:S01]  /*f280*/  STL.128 [R1+0x4fd0], R68 ;  /* 0x004fd04401007387 */ /* 0x000fe20000100c00 */
[----:B------:R-:W-:-:S03]  /*f290*/  IMAD.MOV.U32 R194, RZ, RZ, R63 ;  /* 0x000000ffffc27224 */ /* 0x000fc600078e003f */
[----:B------:R0:W-:Y:S04]  /*f2a0*/  STL.128 [R1+0x4fc0], R64 ;  /* 0x004fc04001007387 */ /* 0x0001e80000100c00 */
[----:B------:R-:W3:Y:S04]  /*f2b0*/  LDL.LU.128 R60, [R1+0x5130] ;  /* 0x00513000013c7983 */ /* 0x000ee80000300c00 */
[----:B-1----:R-:W3:Y:S04]  /*f2c0*/  LDL.LU.128 R44, [R1+0x50f0] ;  /* 0x0050f000012c7983 */ /* 0x002ee80000300c00 */
        /* <DEDUP_REMOVED lines=13> */
[----:B------:R0:W-:Y:S04]  /*f3a0*/  STL.128 [R1+0x4e70], R72 ;  /* 0x004e704801007387 */ /* 0x0001e80000100c00 */
[----:B-1----:R-:W2:Y:S04]  /*f3b0*/  LDL.LU.128 R84, [R1+0x5010] ;  /* 0x0050100001547983 */ /* 0x002ea80000300c00 */
[----:B------:R1:W-:Y:S04]  /*f3c0*/  STL.128 [R1+0x4e90], R80 ;  /* 0x004e905001007387 */ /* 0x0003e80000100c00 */
[----:B0-----:R-:W2:Y:S04]  /*f3d0*/  LDL.LU.128 R72, [R1+0x4e70] ;  /* 0x004e700001487983 */ /* 0x001ea80000300c00 */
[----:B-1----:R-:W2:Y:S04]  /*f3e0*/  LDL.LU.128 R80, [R1+0x4e90] ;  /* 0x004e900001507983 */ /* 0x002ea80000300c00 */
[----:B----4-:R0:W-:Y:S04]  /*f3f0*/  STL.128 [R1+0x4d10], R76 ;  /* 0x004d104c01007387 */ /* 0x0101e80000100c00 */
[----:B0-----:R-:W4:Y:S04]  /*f400*/  LDL.LU.128 R76, [R1+0x4d10] ;  /* 0x004d1000014c7983 */ /* 0x001f280000300c00 */
[----:B------:R0:W-:Y:S04]  /*f410*/  STL.128 [R1+0x5340], R92 ;  /* 0x0053405c01007387 */ /* 0x0001e80000100c00 */
[----:B------:R1:W-:Y:S04]  /*f420*/  STL.128 [R1+0x5020], R88 ;  /* 0x0050205801007387 */ /* 0x0003e80000100c00 */
[----:B0-----:R-:W4:Y:S04]  /*f430*/  LDL.LU.128 R92, [R1+0x5340] ;  /* 0x00534000015c7983 */ /* 0x001f280000300c00 */
[----:B-1----:R-:W4:Y:S04]  /*f440*/  LDL.LU.128 R88, [R1+0x5020] ;  /* 0x0050200001587983 */ /* 0x002f280000300c00 */
[----:B---3--:R0:W-:Y:S04]  /*f450*/  STL.128 [R1+0x4f90], R52 ;  /* 0x004f903401007387 */ /* 0x0081e80000100c00 */
[----:B0-----:R-:W3:Y:S04]  /*f460*/  LDL.LU.128 R52, [R1+0x4f90] ;  /* 0x004f900001347983 */ /* 0x001ee80000300c00 */
[----:B------:R0:W-:Y:S04]  /*f470*/  STL.128 [R1+0x4fa0], R56 ;  /* 0x004fa03801007387 */ /* 0x0001e80000100c00 */
[----:B------:R-:W-:Y:S04]  /*f480*/  STL.128 [R1+0x4f80], R48 ;  /* 0x004f803001007387 */ /* 0x000fe80000100c00 */
        /* <DEDUP_REMOVED lines=14> */
[----:B------:R-:W-:-:S02]  /*f570*/  IMAD.MOV.U32 R193, RZ, RZ, R64 ;  /* 0x000000ffffc17224 */ /* 0x000fc400078e0040 */
[----:B------:R-:W-:Y:S01]  /*f580*/  IMAD.MOV.U32 R192, RZ, RZ, R65 ;  /* 0x000000ffffc07224 */ /* 0x000fe200078e0041 */
[----:B------:R-:W3:Y:S01]  /*f590*/  LDL.LU.128 R48, [R1+0x4f80] ;  /* 0x004f800001307983 */ /* 0x000ee20000300c00 */
[----:B------:R-:W-:Y:S02]  /*f5a0*/  IMAD.MOV.U32 R191, RZ, RZ, R66 ;  /* 0x000000ffffbf7224 */ /* 0x000fe400078e0042 */
[----:B------:R-:W-:Y:S01]  /*f5b0*/  IMAD.MOV.U32 R190, RZ, RZ, R67 ;  /* 0x000000ffffbe7224 */ /* 0x000fe200078e0043 */
        /* <DEDUP_REMOVED lines=15> */
[----:B------:R0:W-:Y:S04]  /*f6b0*/  STL.128 [R1+0x4d00], R72 ;  /* 0x004d004801007387 */ /* 0x0001e80000100c00 */
[----:B------:R0:W-:Y:S04]  /*f6c0*/  STL.128 [R1+0x4d20], R80 ;  /* 0x004d205001007387 */ /* 0x0001e80000100c00 */
[----:B-1----:R-:W2:Y:S04]  /*f6d0*/  LDL.LU.128 R84, [R1+0x4ea0] ;  /* 0x004ea00001547983 */ /* 0x002ea80000300c00 */
[----:B0-----:R-:W2:Y:S04]  /*f6e0*/  LDL.128 R72, [R1+0x300] ;  /* 0x0003000001487983 */ /* 0x001ea80000100c00 */
[----:B------:R-:W2:Y:S04]  /*f6f0*/  LDL.LU.128 R80, [R1+0x4d20] ;  /* 0x004d200001507983 */ /* 0x000ea80000300c00 */
[----:B----4-:R0:W-:Y:S04]  /*f700*/  STL.128 [R1+0x4bb0], R76 ;  /* 0x004bb04c01007387 */ /* 0x0101e80000100c00 */
[----:B0-----:R-:W4:Y:S04]  /*f710*/  LDL.128 R76, [R1+0x310] ;  /* 0x00031000014c7983 */ /* 0x001f280000100c00 */
[----:B------:R0:W-:Y:S04]  /*f720*/  STL.128 [R1+0x5350], R96 ;  /* 0x0053506001007387 */ /* 0x0001e80000100c00 */
[----:B------:R1:W-:Y:S04]  /*f730*/  STL.128 [R1+0x51b0], R92 ;  /* 0x0051b05c01007387 */ /* 0x0003e80000100c00 */
[----:B------:R1:W-:Y:S04]  /*f740*/  STL.128 [R1+0x4eb0], R88 ;  /* 0x004eb05801007387 */ /* 0x0003e80000100c00 */
[----:B------:R1:W-:Y:S04]  /*f750*/  STL.64 [R1+0x5370], R104 ;  /* 0x0053706801007387 */ /* 0x0003e80000100a00 */
[----:B0-----:R-:W4:Y:S04]  /*f760*/  LDL.LU.128 R96, [R1+0x5350] ;  /* 0x0053500001607983 */ /* 0x001f280000300c00 */
[----:B-1----:R-:W4:Y:S04]  /*f770*/  LDL.LU.128 R92, [R1+0x51b0] ;  /* 0x0051b000015c7983 */ /* 0x002f280000300c00 */
[----:B------:R-:W4:Y:S04]  /*f780*/  LDL.LU.128 R88, [R1+0x4eb0] ;  /* 0x004eb00001587983 */ /* 0x000f280000300c00 */
[----:B------:R-:W4:Y:S04]  /*f790*/  LDL.LU.64 R104, [R1+0x5370] ;  /* 0x0053700001687983 */ /* 0x000f280000300a00 */
[----:B------:R0:W-:Y:S04]  /*f7a0*/  STL.128 [R1+0x5360], R100 ;  /* 0x0053606401007387 */ /* 0x0001e80000100c00 */
[----:B0-----:R-:W4:Y:S04]  /*f7b0*/  LDL.LU.128 R100, [R1+0x5360] ;  /* 0x0053600001647983 */ /* 0x001f280000300c00 */
[----:B---3--:R0:W-:Y:S04]  /*f7c0*/  STL.128 [R1+0x4e20], R52 ;  /* 0x004e203401007387 */ /* 0x0081e80000100c00 */
[----:B0-----:R-:W3:Y:S04]  /*f7d0*/  LDL.LU.128 R52, [R1+0x4e20] ;  /* 0x004e200001347983 */ /* 0x001ee80000300c00 */
[----:B------:R0:W-:Y:S04]  /*f7e0*/  STL.128 [R1+0x4e30], R56 ;  /* 0x004e303801007387 */ /* 0x0001e80000100c00 */
[----:B0-----:R-:W3:Y:S04]  /*f7f0*/  LDL.LU.128 R56, [R1+0x4e30] ;  /* 0x004e300001387983 */ /* 0x001ee80000300c00 */
        /* <DEDUP_REMOVED lines=19> */
[----:B------:R-:W3:Y:S01]  /*f930*/  LDL.LU.128 R48, [R1+0x4e10] ;  /* 0x004e100001307983 */ /* 0x000ee20000300c00 */
[----:B------:R-:W-:-:S03]  /*f940*/  IMAD.MOV.U32 R180, RZ, RZ, R71 ;  /* 0x000000ffffb47224 */ /* 0x000fc600078e0047 */
[----:B------:R-:W3:Y:S04]  /*f950*/  LDL.LU.128 R68, [R1+0x4e60] ;  /* 0x004e600001447983 */ /* 0x000ee80000300c00 */
[----:B-1----:R-:W3:Y:S04]  /*f960*/  LDL.LU.128 R44, [R1+0x4e00] ;  /* 0x004e0000012c7983 */ /* 0x002ee80000300c00 */
[----:B------:R-:W3:Y:S01]  /*f970*/  LDL.LU.128 R40, [R1+0x4df0] ;  /* 0x004df00001287983 */ /* 0x000ee20000300c00 */
[----:B------:R-:W-:-:S03]  /*f980*/  IMAD.MOV.U32 R176, RZ, RZ, R72 ;  /* 0x000000ffffb07224 */ /* 0x000fc600078e0048 */
[----:B------:R-:W3:Y:S01]  /*f990*/  LDL.LU.128 R36, [R1+0x4de0] ;  /* 0x004de00001247983 */ /* 0x000ee20000300c00 */
[----:B------:R-:W-:Y:S02]  /*f9a0*/  IMAD.MOV.U32 R175, RZ, RZ, R73 ;  /* 0x000000ffffaf7224 */ /* 0x000fe400078e0049 */
[----:B------:R-:W-:Y:S01]  /*f9b0*/  IMAD.MOV.U32 R174, RZ, RZ, R74 ;  /* 0x000000ffffae7224 */ /* 0x000fe200078e004a */
[----:B------:R-:W3:Y:S01]  /*f9c0*/  LDL.LU.128 R32, [R1+0x4dd0] ;  /* 0x004dd00001207983 */ /* 0x000ee20000300c00 */
[----:B------:R-:W-:-:S03]  /*f9d0*/  IMAD.MOV.U32 R173, RZ, RZ, R75 ;  /* 0x000000ffffad7224 */ /* 0x000fc600078e004b */
[----:B------:R-:W3:Y:S04]  /*f9e0*/  LDL.LU.128 R28, [R1+0x4dc0] ;  /* 0x004dc000011c7983 */ /* 0x000ee80000300c00 */
[----:B------:R-:W3:Y:S04]  /*f9f0*/  LDL.LU.128 R24, [R1+0x4db0] ;  /* 0x004db00001187983 */ /* 0x000ee80000300c00 */
[----:B------:R-:W3:Y:S04]  /*fa00*/  LDL.LU.128 R20, [R1+0x4da0] ;  /* 0x004da00001147983 */ /* 0x000ee80000300c00 */
[----:B------:R-:W3:Y:S01]  /*fa10*/  LDL.LU.64 R18, [R1+0x4d90] ;  /* 0x004d900001127983 */ /* 0x000ee20000300a00 */
[----:B----4-:R-:W-:-:S03]  /*fa20*/  IMAD.MOV.U32 R172, RZ, RZ, R76 ;  /* 0x000000ffffac7224 */ /* 0x010fc600078e004c */
[----:B--2---:R-:W2:Y:S01]  /*fa30*/  LDL.LU.128 R12, [R1+0x4d80] ;  /* 0x004d8000010c7983 */ /* 0x004ea20000300c00 */
[----:B------:R-:W-:Y:S02]  /*fa40*/  IMAD.MOV.U32 R171, RZ, RZ, R77 ;  /* 0x000000ffffab7224 */ /* 0x000fe400078e004d */
[----:B------:R-:W-:Y:S01]  /*fa50*/  IMAD.MOV.U32 R170, RZ, RZ, R78 ;  /* 0x000000ffffaa7224 */ /* 0x000fe200078e004e */
[----:B------:R-:W4:Y:S01]  /*fa60*/  LDL.LU.128 R8, [R1+0x4d70] ;  /* 0x004d700001087983 */ /* 0x000f220000300c00 */
[----:B------:R-:W-:-:S03]  /*fa70*/  IMAD.MOV.U32 R169, RZ, RZ, R79 ;  /* 0x000000ffffa97224 */ /* 0x000fc600078e004f */
[----:B------:R-:W4:Y:S04]  /*fa80*/  LDL.LU.64 R4, [R1+0x4d60] ;  /* 0x004d600001047983 */ /* 0x000f280000300a00 */
[----:B------:R0:W-:Y:S04]  /*fa90*/  STL.128 [R1+0x4d30], R84 ;  /* 0x004d305401007387 */ /* 0x0001e80000100c00 */
[----:B------:R-:W4:Y:S04]  /*faa0*/  LDL.LU.128 R76, [R1+0x4bb0] ;  /* 0x004bb000014c7983 */ /* 0x000f280000300c00 */
[----:B------:R-:W4:Y:S04]  /*fab0*/  LDL.LU.128 R72, [R1+0x4d00] ;  /* 0x004d000001487983 */ /* 0x000f280000300c00 */
[----:B------:R1:W-:Y:S04]  /*fac0*/  STL.128 [R1+0x4bc0], R80 ;  /* 0x004bc05001007387 */ /* 0x0003e80000100c00 */
[----:B0-----:R-:W4:Y:S04]  /*fad0*/  LDL.LU.128 R84, [R1+0x4d30] ;  /* 0x004d300001547983 */ /* 0x001f280000300c00 */
[----:B-1----:R-:W4:Y:S04]  /*fae0*/  LDL.LU.128 R80, [R1+0x4bc0] ;  /* 0x004bc00001507983 */ /* 0x002f280000300c00 */
[----:B------:R0:W-:Y:S04]  /*faf0*/  STL.128 [R1+0x51c0], R96 ;  /* 0x0051c06001007387 */ /* 0x0001e80000100c00 */
[----:B------:R1:W-:Y:S04]  /*fb00*/  STL.128 [R1+0x5030], R92 ;  /* 0x0050305c01007387 */ /* 0x0003e80000100c00 */
[----:B------:R1:W-:Y:S04]  /*fb10*/  STL.128 [R1+0x4d40], R88 ;  /* 0x004d405801007387 */ /* 0x0003e80000100c00 */
[----:B------:R-:W-:Y:S04]  /*fb20*/  STL [R1+0x320], R107 ;  /* 0x0003206b01007387 */ /* 0x000fe80000100800 */
[----:B------:R-:W-:Y:S04]  /*fb30*/  STL [R1+0x324], R108 ;  /* 0x0003246c01007387 */ /* 0x000fe80000100800 */
[----:B------:R-:W-:Y:S04]  /*fb40*/  STL [R1+0x328], R109 ;  /* 0x0003286d01007387 */ /* 0x000fe80000100800 */
[----:B------:R-:W-:Y:S04]  /*fb50*/  STL [R1+0x32c], R104 ;  /* 0x00032c6801007387 */ /* 0x000fe80000100800 */
[----:B0-----:R-:W4:Y:S04]  /*fb60*/  LDL.LU.128 R96, [R1+0x51c0] ;  /* 0x0051c00001607983 */ /* 0x001f280000300c00 */
[----:B-1----:R-:W4:Y:S04]  /*fb70*/  LDL.LU.128 R92, [R1+0x5030] ;  /* 0x00503000015c7983 */ /* 0x002f280000300c00 */
[----:B------:R-:W4:Y:S04]  /*fb80*/  LDL.LU.128 R88, [R1+0x4d40] ;  /* 0x004d400001587983 */ /* 0x000f280000300c00 */
[----:B------:R0:W-:Y:S04]  /*fb90*/  STL [R1+0x5378], R106 ;  /* 0x0053786a01007387 */ /* 0x0001e80000100800 */
[----:B------:R1:W-:Y:S04]  /*fba0*/  STL.128 [R1+0x51d0], R100 ;  /* 0x0051d06401007387 */ /* 0x0003e80000100c00 */
[----:B0-----:R-:W4:Y:S04]  /*fbb0*/  LDL.LU R106, [R1+0x5378] ;  /* 0x00537800016a7983 */ /* 0x001f280000300800 */
[----:B---3--:R0:W-:Y:S04]  /*fbc0*/  STL.128 [R1+0x4cb0], R52 ;  /* 0x004cb03401007387 */ /* 0x0081e80000100c00 */
[----:B-1----:R-:W3:Y:S04]  /*fbd0*/  LDL.LU.128 R100, [R1+0x51d0] ;  /* 0x0051d00001647983 */ /* 0x002ee80000300c00 */
[----:B0-----:R-:W3:Y:S04]  /*fbe0*/  LDL.LU.128 R52, [R1+0x4cb0] ;  /* 0x004cb00001347983 */ /* 0x001ee80000300c00 */
[----:B------:R0:W-:Y:S04]  /*fbf0*/  STL.128 [R1+0x4cc0], R56 ;  /* 0x004cc03801007387 */ /* 0x0001e80000100c00 */
[----:B0-----:R-:W3:Y:S04]  /*fc00*/  LDL.LU.128 R56, [R1+0x4cc0] ;  /* 0x004cc00001387983 */ /* 0x001ee80000300c00 */
        /* <DEDUP_REMOVED lines=13> */
[----:B----4-:R4:W-:Y:S04]  /*fce0*/  STL.128 [R1+0x4c00], R8 ;  /* 0x004c000801007387 */ /* 0x0109e80000100c00 */
[----:B------:R4:W-:Y:S04]  /*fcf0*/  STL.64 [R1+0x4bf0], R4 ;  /* 0x004bf00401007387 */ /* 0x0009e80000100a00 */
[----:B0-----:R-:W3:Y:S04]  /*fd00*/  LDL.LU.128 R68, [R1+0x4cf0] ;  /* 0x004cf00001447983 */ /* 0x001ee80000300c00 */
[----:B------:R-:W3:Y:S04]  /*fd10*/  LDL.LU.128 R64, [R1+0x4ce0] ;  /* 0x004ce00001407983 */ /* 0x000ee80000300c00 */
[----:B------:R-:W3:Y:S04]  /*fd20*/  LDL.LU.128 R60, [R1+0x4cd0] ;  /* 0x004cd000013c7983 */ /* 0x000ee80000300c00 */
        /* <DEDUP_REMOVED lines=10> */
[----:B----4-:R-:W4:Y:S04]  /*fdd0*/  LDL.LU.128 R8, [R1+0x4c00] ;  /* 0x004c000001087983 */ /* 0x010f280000300c00 */
[----:B------:R-:W4:Y:S04]  /*fde0*/  LDL.LU.64 R4, [R1+0x4bf0] ;  /* 0x004bf00001047983 */ /* 0x000f280000300a00 */
[----:B------:R0:W-:Y:S04]  /*fdf0*/  STL.128 [R1+0x4bd0], R84 ;  /* 0x004bd05401007387 */ /* 0x0001e80000100c00 */
[----:B------:R1:W-:Y:S04]  /*fe00*/  STL.128 [R1+0x4a60], R76 ;  /* 0x004a604c01007387 */ /* 0x0003e80000100c00 */
[----:B------:R1:W-:Y:S04]  /*fe10*/  STL.128 [R1+0x4ba0], R72 ;  /* 0x004ba04801007387 */ /* 0x0003e80000100c00 */
[----:B------:R1:W-:Y:S04]  /*fe20*/  STL.128 [R1+0x4a70], R80 ;  /* 0x004a705001007387 */ /* 0x0003e80000100c00 */
[----:B0-----:R-:W4:Y:S04]  /*fe30*/  LDL.LU.128 R84, [R1+0x4bd0] ;  /* 0x004bd00001547983 */ /* 0x001f280000300c00 */
[----:B-1----:R-:W4:Y:S04]  /*fe40*/  LDL.128 R76, [R1+0x320] ;  /* 0x00032000014c7983 */ /* 0x002f280000100c00 */
[----:B------:R-:W4:Y:S04]  /*fe50*/  LDL.LU.128 R72, [R1+0x4ba0] ;  /* 0x004ba00001487983 */ /* 0x000f280000300c00 */
[----:B------:R-:W4:Y:S04]  /*fe60*/  LDL.LU.128 R80, [R1+0x4a70] ;  /* 0x004a700001507983 */ /* 0x000f280000300c00 */
[----:B------:R0:W-:Y:S04]  /*fe70*/  STL.128 [R1+0x5040], R96 ;  /* 0x0050406001007387 */ /* 0x0001e80000100c00 */
[----:B------:R1:W-:Y:S04]  /*fe80*/  STL.128 [R1+0x4ec0], R92 ;  /* 0x004ec05c01007387 */ /* 0x0003e80000100c00 */
[----:B------:R1:W-:Y:S04]  /*fe90*/  STL.128 [R1+0x4be0], R88 ;  /* 0x004be05801007387 */ /* 0x0003e80000100c00 */
[----:B---3--:R3:W-:Y:S04]  /*fea0*/  STL.128 [R1+0x4b50], R52 ;  /* 0x004b503401007387 */ /* 0x0087e80000100c00 */
[----:B0-----:R-:W4:Y:S04]  /*feb0*/  LDL.LU.128 R96, [R1+0x5040] ;  /* 0x0050400001607983 */ /* 0x001f280000300c00 */
[----:B-1----:R-:W4:Y:S04]  /*fec0*/  LDL.LU.128 R92, [R1+0x4ec0] ;  /* 0x004ec000015c7983 */ /* 0x002f280000300c00 */
[----:B------:R-:W4:Y:S04]  /*fed0*/  LDL.LU.128 R88, [R1+0x4be0] ;  /* 0x004be00001587983 */ /* 0x000f280000300c00 */
[----:B---3--:R-:W3:Y:S04]  /*fee0*/  LDL.LU.128 R52, [R1+0x4b50] ;  /* 0x004b500001347983 */ /* 0x008ee80000300c00 */
[----:B------:R-:W-:Y:S04]  /*fef0*/  STL [R1+0x330], R105 ;  /* 0x0003306901007387 */ /* 0x000fe80000100800 */
[----:B------:R-:W-:Y:S04]  /*ff00*/  STL [R1+0x334], R106 ;  /* 0x0003346a01007387 */ /* 0x000fe80000100800 */
[----:B------:R-:W-:Y:S04]  /*ff10*/  STL [R1+0x338], R101 ;  /* 0x0003386501007387 */ /* 0x000fe80000100800 */
[----:B------:R-:W-:Y:S04]  /*ff20*/  STL [R1+0x33c], R102 ;  /* 0x00033c6601007387 */ /* 0x000fe80000100800 */
[----:B------:R0:W-:Y:S04]  /*ff30*/  STL.128 [R1+0x4b60], R56 ;  /* 0x004b603801007387 */ /* 0x0001e80000100c00 */
        /* <DEDUP_REMOVED lines=17> */
[----:B-1----:R-:W3:Y:S04]  /*10050*/  LDL.LU.128 R64, [R1+0x4b80] ;  /* 0x004b800001407983 */ /* 0x002ee80000300c00 */
[----:B------:R-:W3:Y:S04]  /*10060*/  LDL.LU.128 R60, [R1+0x4b70] ;  /* 0x004b7000013c7983 */ /* 0x000ee80000300c00 */
[----:B------:R-:W3:Y:S04]  /*10070*/  LDL.LU.128 R48, [R1+0x4b40] ;  /* 0x004b400001307983 */ /* 0x000ee80000300c00 */
[----:B------:R-:W3:Y:S04]  /*10080*/  LDL.LU.128 R44, [R1+0x4b30] ;  /* 0x004b3000012c7983 */ /* 0x000ee80000300c00 */
[----:B------:R-:W3:Y:S01]  /*10090*/  LDL.LU.128 R40, [R1+0x4b20] ;  /* 0x004b200001287983 */ /* 0x000ee20000300c00 */
[----:B------:R-:W-:-:S02]  /*100a0*/  IMAD.MOV.U32 R168, RZ, RZ, R76 ;  /* 0x000000ffffa87224 */ /* 0x000fc400078e004c */
[----:B------:R-:W-:Y:S01]  /*100b0*/  IMAD.MOV.U32 R167, RZ, RZ, R77 ;  /* 0x000000ffffa77224 */ /* 0x000fe200078e004d */
[----:B------:R-:W3:Y:S01]  /*100c0*/  LDL.LU.128 R36, [R1+0x4b10] ;  /* 0x004b100001247983 */ /* 0x000ee20000300c00 */
[----:B------:R-:W-:Y:S02]  /*100d0*/  IMAD.MOV.U32 R151, RZ, RZ, R78 ;  /* 0x000000ffff977224 */ /* 0x000fe400078e004e */
[----:B------:R-:W-:Y:S01]  /*100e0*/  IMAD.MOV.U32 R150, RZ, RZ, R79 ;  /* 0x000000ffff967224 */ /* 0x000fe200078e004f */
        /* <DEDUP_REMOVED lines=10> */
[----:B------:R-:W4:Y:S04]  /*10190*/  LDL.LU.128 R76, [R1+0x4a60] ;  /* 0x004a6000014c7983 */ /* 0x000f280000300c00 */
[----:B------:R1:W-:Y:S04]  /*101a0*/  STL.128 [R1+0x4930], R80 ;  /* 0x0049305001007387 */ /* 0x0003e80000100c00 */
[----:B0-----:R-:W4:Y:S04]  /*101b0*/  LDL.LU.128 R84, [R1+0x4a80] ;  /* 0x004a800001547983 */ /* 0x001f280000300c00 */
[----:B-1----:R-:W4:Y:S04]  /*101c0*/  LDL.LU.128 R72, [R1+0x4a50] ;  /* 0x004a500001487983 */ /* 0x002f280000300c00 */
[----:B------:R-:W4:Y:S04]  /*101d0*/  LDL.128 R80, [R1+0x330] ;  /* 0x0003300001507983 */ /* 0x000f280000100c00 */
[----:B------:R0:W-:Y:S04]  /*101e0*/  STL [R1+0x5050], R100 ;  /* 0x0050506401007387 */ /* 0x0001e80000100800 */
[----:B------:R1:W-:Y:S04]  /*101f0*/  STL.64 [R1+0x4ed0], R96 ;  /* 0x004ed06001007387 */ /* 0x0003e80000100a00 */
[----:B------:R1:W-:Y:S04]  /*10200*/  STL [R1+0x4d58], R94 ;  /* 0x004d585e01007387 */ /* 0x0003e80000100800 */
[----:B------:R1:W-:Y:S04]  /*10210*/  STL.64 [R1+0x4d50], R92 ;  /* 0x004d505c01007387 */ /* 0x0003e80000100a00 */
[----:B------:R1:W-:Y:S04]  /*10220*/  STL [R1+0x4a90], R88 ;  /* 0x004a905801007387 */ /* 0x0003e80000100800 */
[----:B---3--:R-:W-:Y:S04]  /*10230*/  STL.128 [R1+0x4a00], R52 ;  /* 0x004a003401007387 */ /* 0x008fe80000100c00 */
[----:B------:R3:W-:Y:S04]  /*10240*/  STL.128 [R1+0x4a10], R56 ;  /* 0x004a103801007387 */ /* 0x0007e80000100c00 */
[----:B0-----:R-:W4:Y:S04]  /*10250*/  LDL.LU R100, [R1+0x5050] ;  /* 0x0050500001647983 */ /* 0x001f280000300800 */
[----:B-1----:R-:W4:Y:S04]  /*10260*/  LDL.LU.64 R96, [R1+0x4ed0] ;  /* 0x004ed00001607983 */ /* 0x002f280000300a00 */
[----:B------:R-:W4:Y:S04]  /*10270*/  LDL.LU R94, [R1+0x4d58] ;  /* 0x004d5800015e7983 */ /* 0x000f280000300800 */
[----:B------:R-:W4:Y:S04]  /*10280*/  LDL.LU.64 R92, [R1+0x4d50] ;  /* 0x004d5000015c7983 */ /* 0x000f280000300a00 */
[----:B------:R-:W4:Y:S04]  /*10290*/  LDL.LU R88, [R1+0x4a90] ;  /* 0x004a900001587983 */ /* 0x000f280000300800 */
[----:B---3--:R-:W3:Y:S04]  /*102a0*/  LDL.LU.128 R56, [R1+0x4a10] ;  /* 0x004a100001387983 */ /* 0x008ee80000300c00 */
[----:B------:R-:W3:Y:S04]  /*102b0*/  LDL.LU.128 R52, [R1+0x4a00] ;  /* 0x004a000001347983 */ /* 0x000ee80000300c00 */
        /* <DEDUP_REMOVED lines=20> */
[----:B------:R-:W3:Y:S04]  /*10400*/  LDL.LU.128 R40, [R1+0x49d0] ;  /* 0x0049d00001287983 */ /* 0x000ee80000300c00 */
[----:B------:R-:W3:Y:S04]  /*10410*/  LDL.LU.128 R36, [R1+0x49c0] ;  /* 0x0049c00001247983 */ /* 0x000ee80000300c00 */
[----:B------:R-:W3:Y:S01]  /*10420*/  LDL.LU.128 R32, [R1+0x49b0] ;  /* 0x0049b00001207983 */ /* 0x000ee20000300c00 */
[----:B------:R-:W-:-:S03]  /*10430*/  IMAD.MOV.U32 R149, RZ, RZ, R80 ;  /* 0x000000ffff957224 */ /* 0x000fc600078e0050 */
[----:B------:R-:W3:Y:S01]  /*10440*/  LDL.LU.128 R28, [R1+0x49a0] ;  /* 0x0049a000011c7983 */ /* 0x000ee20000300c00 */
[----:B------:R-:W-:-:S03]  /*10450*/  IMAD.MOV.U32 R148, RZ, RZ, R81 ;  /* 0x000000ffff947224 */ /* 0x000fc600078e0051 */
[----:B------:R-:W3:Y:S04]  /*10460*/  LDL.LU.128 R24, [R1+0x4990] ;  /* 0x0049900001187983 */ /* 0x000ee80000300c00 */
[----:B------:R-:W3:Y:S04]  /*10470*/  LDL.LU.128 R20, [R1+0x4980] ;  /* 0x0049800001147983 */ /* 0x000ee80000300c00 */
[----:B------:R-:W3:Y:S04]  /*10480*/  LDL.LU.64 R18, [R1+0x4970] ;  /* 0x0049700001127983 */ /* 0x000ee80000300a00 */
[----:B--2---:R-:W2:Y:S04]  /*10490*/  LDL.LU.128 R12, [R1+0x4960] ;  /* 0x00496000010c7983 */ /* 0x004ea80000300c00 */
[----:B----4-:R-:W4:Y:S04]  /*104a0*/  LDL.LU.128 R8, [R1+0x4950] ;  /* 0x0049500001087983 */ /* 0x010f280000300c00 */
[----:B------:R-:W4:Y:S04]  /*104b0*/  LDL.LU.64 R4, [R1+0x4948] ;  /* 0x0049480001047983 */ /* 0x000f280000300a00 */
[----:B------:R-:W-:Y:S04]  /*104c0*/  STL.64 [R1+0x4940], R84 ;  /* 0x0049405401007387 */ /* 0x000fe80000100a00 */
[----:B------:R-:W-:Y:S04]  /*104d0*/  STL.128 [R1+0x4920], R76 ;  /* 0x0049204c01007387 */ /* 0x000fe80000100c00 */
[----:B------:R0:W-:Y:S04]  /*104e0*/  STL [R1+0x374], R86 ;  /* 0x0003745601007387 */ /* 0x0001e80000100800 */
[----:B------:R-:W-:Y:S04]  /*104f0*/  STL.128 [R1+0x4910], R72 ;  /* 0x0049104801007387 */ /* 0x000fe80000100c00 */
[----:B------:R1:W-:Y:S01]  /*10500*/  STL [R1+0x54c], R83 ;  /* 0x00054c5301007387 */ /* 0x0003e20000100800 */
[----:B0-----:R-:W-:-:S03]  /*10510*/  IMAD.MOV.U32 R86, RZ, RZ, R82 ;  /* 0x000000ffff567224 */ /* 0x001fc600078e0052 */
[----:B------:R0:W-:Y:S04]  /*10520*/  STL [R1+0x46f0], R152 ;  /* 0x0046f09801007387 */ /* 0x0001e80000100800 */
[----:B------:R-:W3:Y:S04]  /*10530*/  LDL.LU.64 R84, [R1+0x4940] ;  /* 0x0049400001547983 */ /* 0x000ee80000300a00 */
[----:B-1----:R-:W2:Y:S04]  /*10540*/  LDL.LU.128 R80, [R1+0x4930] ;  /* 0x0049300001507983 */ /* 0x002ea80000300c00 */
[----:B0-----:R-:W4:Y:S04]  /*10550*/  LDL.LU R152, [R1+0x46f0] ;  /* 0x0046f00001987983 */ /* 0x001f280000300800 */
[----:B------:R0:W-:Y:S04]  /*10560*/  STL.128 [R1+0x4700], R156 ;  /* 0x0047009c01007387 */ /* 0x0001e80000100c00 */
[----:B------:R-:W4:Y:S04]  /*10570*/  LDL.LU.128 R120, [R1+0x4a0] ;  /* 0x0004a00001787983 */ /* 0x000f280000300c00 */
[----:B------:R-:W4:Y:S04]  /*10580*/  LDL.LU.64 R124, [R1+0x4b0] ;  /* 0x0004b000017c7983 */ /* 0x000f280000300a00 */
[----:B------:R-:W-:Y:S04]  /*10590*/  STL [R1+0x340], R103 ;  /* 0x0003406701007387 */ /* 0x000fe80000100800 */
[----:B0-----:R-:W4:Y:S04]  /*105a0*/  LDL.LU.128 R156, [R1+0x4700] ;  /* 0x00470000019c7983 */ /* 0x001f280000300c00 */
        /* <DEDUP_REMOVED lines=16> */
[----:B------:R0:W-:Y:S04]  /*106b0*/  STL.128 [R1+0x4730], R168 ;  /* 0x004730a801007387 */ /* 0x0001e80000100c00 */
[----:B------:R-:W-:Y:S04]  /*106c0*/  STL [R1+0x4728], R167 ;  /* 0x004728a701007387 */ /* 0x000fe80000100800 */
[----:B------:R1:W-:Y:S04]  /*106d0*/  STL.64 [R1+0x4720], R164 ;  /* 0x004720a401007387 */ /* 0x0003e80000100a00 */
[----:B------:R-:W4:Y:S04]  /*106e0*/  LDL.LU.128 R76, [R1+0x4920] ;  /* 0x00492000014c7983 */ /* 0x000f280000300c00 */
[----:B0-----:R-:W4:Y:S04]  /*106f0*/  LDL.128 R168, [R1+0x350] ;  /* 0x0003500001a87983 */ /* 0x001f280000100c00 */
[----:B-1----:R-:W4:Y:S04]  /*10700*/  LDL.128 R164, [R1+0x340] ;  /* 0x0003400001a47983 */ /* 0x002f280000100c00 */
[----:B------:R-:W4:Y:S04]  /*10710*/  LDL.128 R172, [R1+0x360] ;  /* 0x0003600001ac7983 */ /* 0x000f280000100c00 */
[----:B------:R-:W4:Y:S04]  /*10720*/  LDL.128 R176, [R1+0x370] ;  /* 0x0003700001b07983 */ /* 0x000f280000100c00 */
[----:B------:R0:W-:Y:S04]  /*10730*/  STL.128 [R1+0x4710], R160 ;  /* 0x004710a001007387 */ /* 0x0001e80000100c00 */
[----:B------:R-:W4:Y:S04]  /*10740*/  LDL.LU.64 R114, [R1+0x488] ;  /* 0x0004880001727983 */ /* 0x000f280000300a00 */
[----:B------:R-:W4:Y:S04]  /*10750*/  LDL.LU.128 R116, [R1+0x490] ;  /* 0x0004900001747983 */ /* 0x000f280000300c00 */
[----:B------:R-:W4:Y:S04]  /*10760*/  LDL.LU R87, [R1+0x54c] ;  /* 0x00054c0001577983 */ /* 0x000f280000300800 */
[----:B0-----:R-:W4:Y:S04]  /*10770*/  LDL.LU.128 R160, [R1+0x4710] ;  /* 0x0047100001a07983 */ /* 0x001f280000300c00 */
[----:B------:R0:W-:Y:S04]  /*10780*/  STL.128 [R1+0x4760], R180 ;  /* 0x004760b401007387 */ /* 0x0001e80000100c00 */
[----:B------:R1:W-:Y:S04]  /*10790*/  STL.128 [R1+0x46e0], R148 ;  /* 0x0046e09401007387 */ /* 0x0003e80000100c00 */
[----:B------:R-:W4:Y:S04]  /*107a0*/  LDL.LU.128 R72, [R1+0x4910] ;  /* 0x0049100001487983 */ /* 0x000f280000300c00 */
[----:B0-----:R-:W4:Y:S04]  /*107b0*/  LDL.LU.128 R180, [R1+0x4760] ;  /* 0x0047600001b47983 */ /* 0x001f280000300c00 */
[----:B-1----:R-:W4:Y:S04]  /*107c0*/  LDL.LU.128 R148, [R1+0x46e0] ;  /* 0x0046e00001947983 */ /* 0x002f280000300c00 */
[----:B---3--:R-:W-:Y:S04]  /*107d0*/  STL [R1+0x384], R84 ;  /* 0x0003845401007387 */ /* 0x008fe80000100800 */
[----:B--2---:R-:W-:Y:S04]  /*107e0*/  STL [R1+0x380], R83 ;  /* 0x0003805301007387 */ /* 0x004fe80000100800 */
[----:B------:R-:W-:Y:S04]  /*107f0*/  STL [R1+0x388], R85 ;  /* 0x0003885501007387 */ /* 0x000fe80000100800 */
[----:B------:R-:W-:Y:S04]  /*10800*/  STL [R1+0x38c], R80 ;  /* 0x00038c5001007387 */ /* 0x000fe80000100800 */
[----:B----4-:R0:W-:Y:S04]  /*10810*/  STL [R1+0x4640], R152 ;  /* 0x0046409801007387 */ /* 0x0101e80000100800 */
[----:B0-----:R-:W2:Y:S04]  /*10820*/  LDL.128 R152, [R1+0x380] ;  /* 0x0003800001987983 */ /* 0x001ea80000100c00 */
[----:B------:R0:W-:Y:S04]  /*10830*/  STL.128 [R1+0x4900], R68 ;  /* 0x0049004401007387 */ /* 0x0001e80000100c00 */
[----:B------:R1:W-:Y:S04]  /*10840*/  STL.128 [R1+0x4650], R156 ;  /* 0x0046509c01007387 */ /* 0x0003e80000100c00 */
[----:B0-----:R-:W3:Y:S04]  /*10850*/  LDL.LU.128 R68, [R1+0x4900] ;  /* 0x0049000001447983 */ /* 0x001ee80000300c00 */
[----:B-1----:R-:W4:Y:S01]  /*10860*/  LDL.LU.128 R156, [R1+0x4650] ;  /* 0x00465000019c7983 */ /* 0x002f220000300c00 */
[----:B--2---:R-:W-:-:S03]  /*10870*/  IMAD.MOV.U32 R104, RZ, RZ, R152 ;  /* 0x000000ffff687224 */ /* 0x004fc600078e0098 */
[----:B------:R-:W2:Y:S01]  /*10880*/  LDL.LU R152, [R1+0x4640] ;  /* 0x0046400001987983 */ /* 0x000ea20000300800 */
[----:B------:R-:W-:Y:S02]  /*10890*/  IMAD.MOV.U32 R83, RZ, RZ, R125 ;  /* 0x000000ffff537224 */ /* 0x000fe400078e007d */
[----:B------:R-:W-:Y:S01]  /*108a0*/  IMAD.MOV.U32 R80, RZ, RZ, R122 ;  /* 0x000000ffff507224 */ /* 0x000fe200078e007a */
[----:B------:R0:W-:Y:S04]  /*108b0*/  STL [R1+0x390], R81 ;  /* 0x0003905101007387 */ /* 0x0001e80000100800 */
[----:B------:R1:W-:Y:S01]  /*108c0*/  STL [R1+0x394], R82 ;  /* 0x0003945201007387 */ /* 0x0003e20000100800 */
[----:B0-----:R-:W-:Y:S02]  /*108d0*/  IMAD.MOV.U32 R81, RZ, RZ, R121 ;  /* 0x000000ffff517224 */ /* 0x001fe400078e0079 */
[----:B-1----:R-:W-:Y:S01]  /*108e0*/  IMAD.MOV.U32 R82, RZ, RZ, R120 ;  /* 0x000000ffff527224 */ /* 0x002fe200078e0078 */
[----:B------:R0:W-:Y:S01]  /*108f0*/  STL.128 [R1+0x48f0], R64 ;  /* 0x0048f04001007387 */ /* 0x0001e20000100c00 */
[----:B------:R-:W-:-:S02]  /*10900*/  IMAD.MOV.U32 R88, RZ, RZ, R164 ;  /* 0x000000ffff587224 */ /* 0x000fc400078e00a4 */
[----:B------:R-:W-:Y:S01]  /*10910*/  IMAD.MOV.U32 R89, RZ, RZ, R165 ;  /* 0x000000ffff597224 */ /* 0x000fe200078e00a5 */
[----:B------:R1:W-:Y:S01]  /*10920*/  STL.128 [R1+0x45d0], R80 ;  /* 0x0045d05001007387 */ /* 0x0003e20000100c00 */
[----:B------:R-:W-:Y:S02]  /*10930*/  IMAD.MOV.U32 R91, RZ, RZ, R167 ;  /* 0x000000ffff5b7224 */ /* 0x000fe400078e00a7 */
[----:B------:R-:W-:Y:S01]  /*10940*/  IMAD.MOV.U32 R92, RZ, RZ, R168 ;  /* 0x000000ffff5c7224 */ /* 0x000fe200078e00a8 */
[----:B---3--:R-:W-:Y:S01]  /*10950*/  STL [R1+0x398], R71 ;  /* 0x0003984701007387 */ /* 0x008fe20000100800 */
[----:B------:R-:W-:Y:S02]  /*10960*/  IMAD.MOV.U32 R93, RZ, RZ, R169 ;  /* 0x000000ffff5d7224 */ /* 0x000fe400078e00a9 */
[----:B------:R-:W-:Y:S01]  /*10970*/  IMAD.MOV.U32 R94, RZ, RZ, R170 ;  /* 0x000000ffff5e7224 */ /* 0x000fe200078e00aa */
[----:B------:R-:W-:Y:S01]  /*10980*/  STL [R1+0x39c], R78 ;  /* 0x00039c4e01007387 */ /* 0x000fe20000100800 */
[----:B------:R-:W-:-:S02]  /*10990*/  IMAD.MOV.U32 R95, RZ, RZ, R171 ;  /* 0x000000ffff5f7224 */ /* 0x000fc400078e00ab */
[----:B------:R-:W-:Y:S01]  /*109a0*/  IMAD.MOV.U32 R96, RZ, RZ, R172 ;  /* 0x000000ffff607224 */ /* 0x000fe200078e00ac */
[----:B0-----:R-:W3:Y:S01]  /*109b0*/  LDL.LU.128 R64, [R1+0x48f0] ;  /* 0x0048f00001407983 */ /* 0x001ee20000300c00 */
[----:B------:R-:W-:Y:S02]  /*109c0*/  IMAD.MOV.U32 R97, RZ, RZ, R173 ;  /* 0x000000ffff617224 */ /* 0x000fe400078e00ad */
[----:B------:R-:W-:Y:S01]  /*109d0*/  IMAD.MOV.U32 R98, RZ, RZ, R174 ;  /* 0x000000ffff627224 */ /* 0x000fe200078e00ae */
[----:B-1----:R-:W3:Y:S01]  /*109e0*/  LDL.LU R83, [R1+0x47c] ;  /* 0x00047c0001537983 */ /* 0x002ee20000300800 */
[----:B------:R-:W-:Y:S02]  /*109f0*/  IMAD.MOV.U32 R99, RZ, RZ, R175 ;  /* 0x000000ffff637224 */ /* 0x000fe400078e00af */
[----:B------:R-:W-:Y:S01]  /*10a00*/  IMAD.MOV.U32 R100, RZ, RZ, R176 ;  /* 0x000000ffff647224 */ /* 0x000fe200078e00b0 */
[----:B----4-:R0:W-:Y:S04]  /*10a10*/  STL.128 [R1+0x4510], R156 ;  /* 0x0045109c01007387 */ /* 0x0101e80000100c00 */
[----:B------:R-:W4:Y:S04]  /*10a20*/  LDL.LU R176, [R1+0x4750] ;  /* 0x0047500001b07983 */ /* 0x000f280000300800 */
[----:B------:R-:W4:Y:S04]  /*10a30*/  LDL.LU.128 R172, [R1+0x4740] ;  /* 0x0047400001ac7983 */ /* 0x000f280000300c00 */
[----:B------:R-:W4:Y:S04]  /*10a40*/  LDL.LU.128 R168, [R1+0x4730] ;  /* 0x0047300001a87983 */ /* 0x000f280000300c00 */
[----:B------:R-:W4:Y:S04]  /*10a50*/  LDL.LU R167, [R1+0x4728] ;  /* 0x0047280001a77983 */ /* 0x000f280000300800 */
[----:B------:R-:W4:Y:S04]  /*10a60*/  LDL.LU.64 R164, [R1+0x4720] ;  /* 0x0047200001a47983 */ /* 0x000f280000300a00 */
[----:B0-----:R-:W4:Y:S04]  /*10a70*/  LDL.128 R156, [R1+0x390] ;  /* 0x00039000019c7983 */ /* 0x001f280000100c00 */
[----:B------:R0:W-:Y:S04]  /*10a80*/  STL.128 [R1+0x4660], R160 ;  /* 0x004660a001007387 */ /* 0x0001e80000100c00 */
[----:B0-----:R-:W4:Y:S04]  /*10a90*/  LDL.LU.128 R160, [R1+0x4660] ;  /* 0x0046600001a07983 */ /* 0x001f280000300c00 */
[----:B--2---:R0:W-:Y:S04]  /*10aa0*/  STL [R1+0x4500], R152 ;  /* 0x0045009801007387 */ /* 0x0041e80000100800 */
[----:B0-----:R-:W2:Y:S01]  /*10ab0*/  LDL.LU R152, [R1+0x4500] ;  /* 0x0045000001987983 */ /* 0x001ea20000300800 */
[----:B------:R-:W-:-:S02]  /*10ac0*/  IMAD.MOV.U32 R84, RZ, RZ, R124 ;  /* 0x000000ffff547224 */ /* 0x000fc400078e007c */
[----:B------:R-:W-:Y:S01]  /*10ad0*/  IMAD.MOV.U32 R85, RZ, RZ, R123 ;  /* 0x000000ffff557224 */ /* 0x000fe200078e007b */
[----:B------:R0:W-:Y:S01]  /*10ae0*/  STL [R1+0x3a4], R68 ;  /* 0x0003a44401007387 */ /* 0x0001e20000100800 */
[----:B------:R-:W-:-:S03]  /*10af0*/  IMAD.MOV.U32 R71, RZ, RZ, R119 ;  /* 0x000000ffff477224 */ /* 0x000fc600078e0077 */
[----:B------:R1:W-:Y:S04]  /*10b00*/  STL [R1+0x3a8], R69 ;  /* 0x0003a84501007387 */ /* 0x0003e80000100800 */
[----:B------:R1:W-:Y:S01]  /*10b10*/  STL [R1+0x3ac], R70 ;  /* 0x0003ac4601007387 */ /* 0x0003e20000100800 */
[----:B0-----:R-:W-:Y:S02]  /*10b20*/  IMAD.MOV.U32 R68, RZ, RZ, R116 ;  /* 0x000000ffff447224 */ /* 0x001fe400078e0074 */
[----:B-1----:R-:W-:Y:S02]  /*10b30*/  IMAD.MOV.U32 R69, RZ, RZ, R115 ;  /* 0x000000ffff457224 */ /* 0x002fe400078e0073 */
[----:B------:R-:W-:Y:S01]  /*10b40*/  IMAD.MOV.U32 R70, RZ, RZ, R114 ;  /* 0x000000ffff467224 */ /* 0x000fe200078e0072 */
[----:B------:R-:W-:Y:S04]  /*10b50*/  STL [R1+0x584], R177 ;  /* 0x000584b101007387 */ /* 0x000fe80000100800 */
[----:B---3--:R0:W-:Y:S04]  /*10b60*/  STL [R1+0x3b8], R67 ;  /* 0x0003b84301007387 */ /* 0x0081e80000100800 */
[----:B------:R-:W-:Y:S04]  /*10b70*/  STL.64 [R1+0x588], R178 ;  /* 0x000588b201007387 */ /* 0x000fe80000100a00 */
[----:B------:R1:W-:Y:S01]  /*10b80*/  STL.128 [R1+0x45e0], R84 ;  /* 0x0045e05401007387 */ /* 0x0003e20000100c00 */
[----:B0-----:R-:W-:-:S03]  /*10b90*/  IMAD.MOV.U32 R67, RZ, RZ, R83 ;  /* 0x000000ffff437224 */ /* 0x001fc600078e0053 */
[----:B------:R0:W-:Y:S04]  /*10ba0*/  STL.128 [R1+0x45a0], R68 ;  /* 0x0045a04401007387 */ /* 0x0001e80000100c00 */
[----:B------:R-:W3:Y:S04]  /*10bb0*/  LDL.LU R101, [R1+0x584] ;  /* 0x0005840001657983 */ /* 0x000ee80000300800 */
[----:B------:R-:W3:Y:S04]  /*10bc0*/  LDL.LU R102, [R1+0x588] ;  /* 0x0005880001667983 */ /* 0x000ee80000300800 */
[----:B------:R-:W3:Y:S04]  /*10bd0*/  LDL.LU R103, [R1+0x58c] ;  /* 0x00058c0001677983 */ /* 0x000ee80000300800 */
[----:B------:R0:W-:Y:S01]  /*10be0*/  STL.128 [R1+0x46b0], R180 ;  /* 0x0046b0b401007387 */ /* 0x0001e20000100c00 */
[----:B----4-:R-:W-:-:S03]  /*10bf0*/  IMAD.MOV.U32 R108, RZ, RZ, R156 ;  /* 0x000000ffff6c7224 */ /* 0x010fc600078e009c */
[----:B------:R4:W-:Y:S04]  /*10c00*/  STL [R1+0x46a0], R176 ;  /* 0x0046a0b001007387 */ /* 0x0009e80000100800 */
[----:B------:R4:W-:Y:S04]  /*10c10*/  STL.128 [R1+0x4690], R172 ;  /* 0x004690ac01007387 */ /* 0x0009e80000100c00 */
[----:B------:R4:W-:Y:S04]  /*10c20*/  STL.128 [R1+0x4680], R168 ;  /* 0x004680a801007387 */ /* 0x0009e80000100c00 */
[----:B------:R4:W-:Y:S04]  /*10c30*/  STL [R1+0x4678], R167 ;  /* 0x004678a701007387 */ /* 0x0009e80000100800 */
[----:B------:R4:W-:Y:S04]  /*10c40*/  STL.64 [R1+0x4670], R164 ;  /* 0x004670a401007387 */ /* 0x0009e80000100a00 */
[----:B-1----:R-:W3:Y:S04]  /*10c50*/  LDL.LU.64 R84, [R1+0x480] ;  /* 0x0004800001547983 */ /* 0x002ee80000300a00 */
[----:B------:R-:W3:Y:S04]  /*10c60*/  LDL.LU.128 R80, [R1+0x45d0] ;  /* 0x0045d00001507983 */ /* 0x000ee80000300c00 */
[----:B0-----:R-:W3:Y:S04]  /*10c70*/  LDL.LU.128 R68, [R1+0x45a0] ;  /* 0x0045a00001447983 */ /* 0x001ee80000300c00 */
[----:B------:R-:W-:Y:S04]  /*10c80*/  STL [R1+0x5a4], R157 ;  /* 0x0005a49d01007387 */ /* 0x000fe80000100800 */
[----:B------:R0:W-:Y:S04]  /*10c90*/  STL.64 [R1+0x5a8], R158 ;  /* 0x0005a89e01007387 */ /* 0x0001e80000100a00 */
[----:B------:R-:W-:Y:S04]  /*10ca0*/  STL [R1+0x3a0], R79 ;  /* 0x0003a04f01007387 */ /* 0x000fe80000100800 */
[----:B------:R-:W-:Y:S04]  /*10cb0*/  STL [R1+0x594], R153 ;  /* 0x0005949901007387 */ /* 0x000fe80000100800 */
[----:B------:R-:W-:Y:S04]  /*10cc0*/  STL.64 [R1+0x598], R154 ;  /* 0x0005989a01007387 */ /* 0x000fe80000100a00 */
[----:B------:R-:W3:Y:S04]  /*10cd0*/  LDL.LU.128 R180, [R1+0x46b0] ;  /* 0x0046b00001b47983 */ /* 0x000ee80000300c00 */
[----:B----4-:R-:W4:Y:S04]  /*10ce0*/  LDL.LU R176, [R1+0x46a0] ;  /* 0x0046a00001b07983 */ /* 0x010f280000300800 */
[----:B------:R-:W4:Y:S04]  /*10cf0*/  LDL.LU.128 R172, [R1+0x4690] ;  /* 0x0046900001ac7983 */ /* 0x000f280000300c00 */
[----:B------:R-:W4:Y:S04]  /*10d00*/  LDL.LU.128 R168, [R1+0x4680] ;  /* 0x0046800001a87983 */ /* 0x000f280000300c00 */
[----:B------:R-:W4:Y:S04]  /*10d10*/  LDL.LU R167, [R1+0x4678] ;  /* 0x0046780001a77983 */ /* 0x000f280000300800 */
[----:B------:R-:W4:Y:S04]  /*10d20*/  LDL.LU.64 R164, [R1+0x4670] ;  /* 0x0046700001a47983 */ /* 0x000f280000300a00 */
[----:B0-----:R-:W4:Y:S04]  /*10d30*/  LDL.LU.128 R156, [R1+0x4510] ;  /* 0x00451000019c7983 */ /* 0x001f280000300c00 */
[----:B------:R0:W-:Y:S04]  /*10d40*/  STL.128 [R1+0x4520], R160 ;  /* 0x004520a001007387 */ /* 0x0001e80000100c00 */
[----:B--2---:R1:W-:Y:S04]  /*10d50*/  STL [R1+0x43c0], R152 ;  /* 0x0043c09801007387 */ /* 0x0043e80000100800 */
[----:B0-----:R-:W2:Y:S01]  /*10d60*/  LDL.LU.128 R160, [R1+0x4520] ;  /* 0x0045200001a07983 */ /* 0x001ea20000300c00 */
[----:B------:R-:W-:-:S02]  /*10d70*/  IMAD.MOV.U32 R90, RZ, RZ, R166 ;  /* 0x000000ffff5a7224 */ /* 0x000fc400078e00a6 */
[----:B------:R-:W-:Y:S01]  /*10d80*/  IMAD.MOV.U32 R78, RZ, RZ, R118 ;  /* 0x000000ffff4e7224 */ /* 0x000fe200078e0076 */
[----:B------:R0:W-:Y:S04]  /*10d90*/  STL.128 [R1+0x48e0], R60 ;  /* 0x0048e03c01007387 */ /* 0x0001e80000100c00 */
[----:B-1----:R-:W2:Y:S01]  /*10da0*/  LDL.128 R152, [R1+0x3a0] ;  /* 0x0003a00001987983 */ /* 0x002ea20000100c00 */
[----:B------:R-:W-:-:S03]  /*10db0*/  IMAD.MOV.U32 R79, RZ, RZ, R117 ;  /* 0x000000ffff4f7224 */ /* 0x000fc600078e0075 */
[----:B------:R-:W-:Y:S04]  /*10dc0*/  STL [R1+0x3b0], R65 ;  /* 0x0003b04101007387 */ /* 0x000fe80000100800 */
[----:B------:R-:W-:Y:S04]  /*10dd0*/  STL [R1+0x3b4], R66 ;  /* 0x0003b44201007387 */ /* 0x000fe80000100800 */
[----:B0-----:R-:W2:Y:S04]  /*10de0*/  LDL.LU.128 R60, [R1+0x48e0] ;  /* 0x0048e000013c7983 */ /* 0x001ea80000300c00 */
[----:B------:R0:W-:Y:S04]  /*10df0*/  STL.128 [R1+0x4630], R148 ;  /* 0x0046309401007387 */ /* 0x0001e80000100c00 */
[----:B------:R1:W-:Y:S04]  /*10e00*/  STL.128 [R1+0x4610], R96 ;  /* 0x0046106001007387 */ /* 0x0003e80000100c00 */
[----:B------:R1:W-:Y:S04]  /*10e10*/  STL.128 [R1+0x4600], R92 ;  /* 0x0046005c01007387 */ /* 0x0003e80000100c00 */
[----:B------:R-:W-:Y:S04]  /*10e20*/  STL.128 [R1+0x45f0], R88 ;  /* 0x0045f05801007387 */ /* 0x000fe80000100c00 */
[----:B------:R-:W-:Y:S04]  /*10e30*/  STL.128 [R1+0x45c0], R76 ;  /* 0x0045c04c01007387 */ /* 0x000fe80000100c00 */
[----:B------:R-:W-:Y:S04]  /*10e40*/  STL.128 [R1+0x45b0], R72 ;  /* 0x0045b04801007387 */ /* 0x000fe80000100c00 */
[----:B---3--:R3:W-:Y:S04]  /*10e50*/  STL.128 [R1+0x4620], R100 ;  /* 0x0046206401007387 */ /* 0x0087e80000100c00 */
[----:B0-----:R-:W2:Y:S04]  /*10e60*/  LDL.LU.128 R148, [R1+0x4630] ;  /* 0x0046300001947983 */ /* 0x001ea80000300c00 */
[----:B-1----:R-:W2:Y:S04]  /*10e70*/  LDL.LU.128 R96, [R1+0x4610] ;  /* 0x0046100001607983 */ /* 0x002ea80000300c00 */
[----:B------:R-:W2:Y:S04]  /*10e80*/  LDL.LU.128 R92, [R1+0x4600] ;  /* 0x00460000015c7983 */ /* 0x000ea80000300c00 */
[----:B---3--:R-:W3:Y:S04]  /*10e90*/  LDL.LU.128 R100, [R1+0x4620] ;  /* 0x0046200001647983 */ /* 0x008ee80000300c00 */
[----:B------:R-:W3:Y:S04]  /*10ea0*/  LDL.LU.128 R88, [R1+0x45f0] ;  /* 0x0045f00001587983 */ /* 0x000ee80000300c00 */
[----:B------:R-:W3:Y:S01]  /*10eb0*/  LDL.LU.128 R76, [R1+0x45c0] ;  /* 0x0045c000014c7983 */ /* 0x000ee20000300c00 */
[----:B------:R-:W-:-:S03]  /*10ec0*/  IMAD.MOV.U32 R65, RZ, RZ, R85 ;  /* 0x000000ffff417224 */ /* 0x000fc600078e0055 */
[----:B------:R-:W3:Y:S01]  /*10ed0*/  LDL.LU.128 R72, [R1+0x45b0] ;  /* 0x0045b00001487983 */ /* 0x000ee20000300c00 */
[----:B------:R-:W-:-:S03]  /*10ee0*/  IMAD.MOV.U32 R66, RZ, RZ, R84 ;  /* 0x000000ffff427224 */ /* 0x000fc600078e0054 */
[----:B------:R0:W-:Y:S04]  /*10ef0*/  STL.128 [R1+0x4480], R80 ;  /* 0x0044805001007387 */ /* 0x0001e80000100c00 */
[----:B------:R1:W-:Y:S04]  /*10f00*/  STL.128 [R1+0x4450], R68 ;  /* 0x0044504401007387 */ /* 0x0003e80000100c00 */
[----:B------:R-:W3:Y:S04]  /*10f10*/  LDL.LU.128 R84, [R1+0x45e0] ;  /* 0x0045e00001547983 */ /* 0x000ee80000300c00 */
[----:B------:R-:W3:Y:S04]  /*10f20*/  LDL.LU R105, [R1+0x594] ;  /* 0x0005940001697983 */ /* 0x000ee80000300800 */
[----:B------:R-:W3:Y:S04]  /*10f30*/  LDL.LU R106, [R1+0x598] ;  /* 0x00059800016a7983 */ /* 0x000ee80000300800 */
[----:B------:R-:W3:Y:S04]  /*10f40*/  LDL.LU R107, [R1+0x59c] ;  /* 0x00059c00016b7983 */ /* 0x000ee80000300800 */
[----:B0-----:R-:W3:Y:S04]  /*10f50*/  LDL.LU.64 R80, [R1+0x470] ;  /* 0x0004700001507983 */ /* 0x001ee80000300a00 */
[----:B------:R0:W-:Y:S04]  /*10f60*/  STL.128 [R1+0x4570], R180 ;  /* 0x004570b401007387 */ /* 0x0001e80000100c00 */
[----:B----4-:R4:W-:Y:S04]  /*10f70*/  STL [R1+0x4560], R176 ;  /* 0x004560b001007387 */ /* 0x0109e80000100800 */
[----:B------:R4:W-:Y:S04]  /*10f80*/  STL.128 [R1+0x4550], R172 ;  /* 0x004550ac01007387 */ /* 0x0009e80000100c00 */
[----:B------:R4:W-:Y:S04]  /*10f90*/  STL.128 [R1+0x4540], R168 ;  /* 0x004540a801007387 */ /* 0x0009e80000100c00 */
[----:B------:R4:W-:Y:S04]  /*10fa0*/  STL [R1+0x4538], R167 ;  /* 0x004538a701007387 */ /* 0x0009e80000100800 */
[----:B------:R4:W-:Y:S04]  /*10fb0*/  STL.64 [R1+0x4530], R164 ;  /* 0x004530a401007387 */ /* 0x0009e80000100a00 */
[----:B------:R-:W3:Y:S04]  /*10fc0*/  LDL.LU R82, [R1+0x478] ;  /* 0x0004780001527983 */ /* 0x000ee80000300800 */
[----:B-1----:R-:W3:Y:S04]  /*10fd0*/  LDL.LU.128 R68, [R1+0x4450] ;  /* 0x0044500001447983 */ /* 0x002ee80000300c00 */
[----:B------:R1:W-:Y:S04]  /*10fe0*/  STL.128 [R1+0x43d0], R156 ;  /* 0x0043d09c01007387 */ /* 0x0003e80000100c00 */
[----:B0-----:R-:W3:Y:S04]  /*10ff0*/  LDL.LU.128 R180, [R1+0x4570] ;  /* 0x0045700001b47983 */ /* 0x001ee80000300c00 */
[----:B----4-:R-:W4:Y:S04]  /*11000*/  LDL.LU R176, [R1+0x4560] ;  /* 0x0045600001b07983 */ /* 0x010f280000300800 */
[----:B------:R-:W4:Y:S04]  /*11010*/  LDL.LU.128 R172, [R1+0x4550] ;  /* 0x0045500001ac7983 */ /* 0x000f280000300c00 */
[----:B------:R-:W4:Y:S04]  /*11020*/  LDL.LU.128 R168, [R1+0x4540] ;  /* 0x0045400001a87983 */ /* 0x000f280000300c00 */
[----:B------:R-:W4:Y:S04]  /*11030*/  LDL.LU R167, [R1+0x4538] ;  /* 0x0045380001a77983 */ /* 0x000f280000300800 */
[----:B------:R-:W4:Y:S04]  /*11040*/  LDL.LU.64 R164, [R1+0x4530] ;  /* 0x0045300001a47983 */ /* 0x000f280000300a00 */
[----:B-1----:R-:W4:Y:S04]  /*11050*/  LDL.LU.128 R156, [R1+0x43d0] ;  /* 0x0043d000019c7983 */ /* 0x002f280000300c00 */
[----:B------:R0:W-:Y:S04]  /*11060*/  STL.128 [R1+0x48d0], R56 ;  /* 0x0048d03801007387 */ /* 0x0001e80000100c00 */
[----:B------:R-:W-:Y:S04]  /*11070*/  STL [R1+0x3c4], R64 ;  /* 0x0003c44001007387 */ /* 0x000fe80000100800 */
[----:B------:R1:W-:Y:S04]  /*11080*/  STL.128 [R1+0x4770], R188 ;  /* 0x004770bc01007387 */ /* 0x0003e80000100c00 */
[----:B------:R-:W4:Y:S04]  /*11090*/  LDL.LU R109, [R1+0x5a4] ;  /* 0x0005a400016d7983 */ /* 0x000f280000300800 */
[----:B0-----:R-:W4:Y:S04]  /*110a0*/  LDL.LU.128 R56, [R1+0x48d0] ;  /* 0x0048d00001387983 */ /* 0x001f280000300c00 */
[----:B------:R-:W4:Y:S04]  /*110b0*/  LDL.LU R110, [R1+0x5a8] ;  /* 0x0005a800016e7983 */ /* 0x000f280000300800 */
[----:B-1----:R-:W4:Y:S04]  /*110c0*/  LDL.LU.128 R188, [R1+0x4770] ;  /* 0x0047700001bc7983 */ /* 0x002f280000300c00 */
[----:B------:R-:W4:Y:S04]  /*110d0*/  LDL.LU R111, [R1+0x5ac] ;  /* 0x0005ac00016f7983 */ /* 0x000f280000300800 */
[----:B--2---:R0:W-:Y:S01]  /*110e0*/  STL.128 [R1+0x43e0], R160 ;  /* 0x0043e0a001007387 */ /* 0x0041e20000100c00 */
[----:B------:R-:W-:-:S03]  /*110f0*/  IMAD.MOV.U32 R112, RZ, RZ, R152 ;  /* 0x000000ffff707224 */ /* 0x000fc600078e0098 */
[----:B------:R-:W2:Y:S04]  /*11100*/  LDL.LU R152, [R1+0x43c0] ;  /* 0x0043c00001987983 */ /* 0x000ea80000300800 */
[----:B0-----:R-:W2:Y:S04]  /*11110*/  LDL.LU.128 R160, [R1+0x43e0] ;  /* 0x0043e00001a07983 */ /* 0x001ea80000300c00 */
[----:B------:R-:W-:Y:S04]  /*11120*/  STL [R1+0x3bc], R62 ;  /* 0x0003bc3e01007387 */ /* 0x000fe80000100800 */
[----:B------:R-:W-:Y:S04]  /*11130*/  STL [R1+0x3c0], R63 ;  /* 0x0003c03f01007387 */ /* 0x000fe80000100800 */
[----:B------:R-:W-:Y:S04]  /*11140*/  STL [R1+0x5b4], R153 ;  /* 0x0005b49901007387 */ /* 0x000fe80000100800 */
[----:B------:R-:W-:Y:S04]  /*11150*/  STL.64 [R1+0x5b8], R154 ;  /* 0x0005b89a01007387 */ /* 0x000fe80000100a00 */
[----:B------:R-:W2:Y:S04]  /*11160*/  LDL.LU R113, [R1+0x5b4] ;  /* 0x0005b40001717983 */ /* 0x000ea80000300800 */
[----:B------:R-:W2:Y:S04]  /*11170*/  LDL.LU R114, [R1+0x5b8] ;  /* 0x0005b80001727983 */ /* 0x000ea80000300800 */
[----:B------:R-:W2:Y:S04]  /*11180*/  LDL.LU R115, [R1+0x5bc] ;  /* 0x0005bc0001737983 */ /* 0x000ea80000300800 */
[----:B------:R0:W-:Y:S04]  /*11190*/  STL.128 [R1+0x44f0], R148 ;  /* 0x0044f09401007387 */ /* 0x0001e80000100c00 */
[----:B------:R-:W-:Y:S04]  /*111a0*/  STL.128 [R1+0x44c0], R96 ;  /* 0x0044c06001007387 */ /* 0x000fe80000100c00 */
[----:B------:R-:W-:Y:S04]  /*111b0*/  STL.128 [R1+0x44b0], R92 ;  /* 0x0044b05c01007387 */ /* 0x000fe80000100c00 */
[----:B---3--:R1:W-:Y:S04]  /*111c0*/  STL.128 [R1+0x44d0], R100 ;  /* 0x0044d06401007387 */ /* 0x0083e80000100c00 */
[----:B------:R3:W-:Y:S04]  /*111d0*/  STL.128 [R1+0x44a0], R88 ;  /* 0x0044a05801007387 */ /* 0x0007e80000100c00 */
[----:B------:R-:W-:Y:S04]  /*111e0*/  STL.128 [R1+0x4470], R76 ;  /* 0x0044704c01007387 */ /* 0x000fe80000100c00 */
[----:B------:R-:W-:Y:S04]  /*111f0*/  STL.128 [R1+0x4460], R72 ;  /* 0x0044604801007387 */ /* 0x000fe80000100c00 */
[----:B0-----:R-:W2:Y:S04]  /*11200*/  LDL.LU.128 R148, [R1+0x44f0] ;  /* 0x0044f00001947983 */ /* 0x001ea80000300c00 */
[----:B-1----:R-:W2:Y:S04]  /*11210*/  LDL.LU.128 R100, [R1+0x44d0] ;  /* 0x0044d00001647983 */ /* 0x002ea80000300c00 */
[----:B------:R0:W-:Y:S04]  /*11220*/  STL.128 [R1+0x4490], R84 ;  /* 0x0044905401007387 */ /* 0x0001e80000100c00 */
[----:B------:R-:W2:Y:S04]  /*11230*/  LDL.LU.128 R96, [R1+0x44c0] ;  /* 0x0044c00001607983 */ /* 0x000ea80000300c00 */
[----:B------:R-:W2:Y:S04]  /*11240*/  LDL.LU.128 R92, [R1+0x44b0] ;  /* 0x0044b000015c7983 */ /* 0x000ea80000300c00 */
[----:B------:R1:W-:Y:S01]  /*11250*/  STL.128 [R1+0x44e0], R104 ;  /* 0x0044e06801007387 */ /* 0x0003e20000100c00 */
[----:B------:R-:W-:-:S03]  /*11260*/  IMAD.MOV.U32 R63, RZ, RZ, R81 ;  /* 0x000000ffff3f7224 */ /* 0x000fc600078e0051 */
[----:B---3--:R-:W3:Y:S01]  /*11270*/  LDL.LU.128 R88, [R1+0x44a0] ;  /* 0x0044a00001587983 */ /* 0x008ee20000300c00 */
[----:B------:R-:W-:-:S03]  /*11280*/  IMAD.MOV.U32 R64, RZ, RZ, R80 ;  /* 0x000000ffff407224 */ /* 0x000fc600078e0050 */
[----:B0-----:R-:W3:Y:S04]  /*11290*/  LDL.LU.128 R84, [R1+0x4490] ;  /* 0x0044900001547983 */ /* 0x001ee80000300c00 */
[----:B------:R-:W3:Y:S04]  /*112a0*/  LDL.LU.128 R76, [R1+0x4470] ;  /* 0x00447000014c7983 */ /* 0x000ee80000300c00 */
[----:B-1----:R-:W3:Y:S04]  /*112b0*/  LDL.LU.128 R104, [R1+0x44e0] ;  /* 0x0044e00001687983 */ /* 0x002ee80000300c00 */
[----:B------:R-:W3:Y:S01]  /*112c0*/  LDL.LU.128 R72, [R1+0x4460] ;  /* 0x0044600001487983 */ /* 0x000ee20000300c00 */
[----:B------:R-:W-:-:S03]  /*112d0*/  IMAD.MOV.U32 R62, RZ, RZ, R82 ;  /* 0x000000ffff3e7224 */ /* 0x000fc600078e0052 */
[----:B------:R-:W3:Y:S04]  /*112e0*/  LDL.LU.128 R80, [R1+0x4480] ;  /* 0x0044800001507983 */ /* 0x000ee80000300c00 */
[----:B------:R0:W-:Y:S04]  /*112f0*/  STL.128 [R1+0x4300], R68 ;  /* 0x0043004401007387 */ /* 0x0001e80000100c00 */
[----:B------:R1:W-:Y:S04]  /*11300*/  STL.128 [R1+0x4430], R180 ;  /* 0x004430b401007387 */ /* 0x0003e80000100c00 */
[----:B----4-:R4:W-:Y:S04]  /*11310*/  STL [R1+0x4420], R176 ;  /* 0x004420b001007387 */ /* 0x0109e80000100800 */
[----:B------:R4:W-:Y:S04]  /*11320*/  STL.128 [R1+0x4410], R172 ;  /* 0x004410ac01007387 */ /* 0x0009e80000100c00 */
[----:B------:R4:W-:Y:S04]  /*11330*/  STL.128 [R1+0x4400], R168 ;  /* 0x004400a801007387 */ /* 0x0009e80000100c00 */
[----:B------:R4:W-:Y:S04]  /*11340*/  STL [R1+0x43f8], R167 ;  /* 0x0043f8a701007387 */ /* 0x0009e80000100800 */
[----:B------:R4:W-:Y:S04]  /*11350*/  STL.64 [R1+0x43f0], R164 ;  /* 0x0043f0a401007387 */ /* 0x0009e80000100a00 */
[----:B0-----:R-:W3:Y:S04]  /*11360*/  LDL.LU R69, [R1+0x464] ;  /* 0x0004640001457983 */ /* 0x001ee80000300800 */
[----:B------:R-:W3:Y:S04]  /*11370*/  LDL.LU.64 R70, [R1+0x468] ;  /* 0x0004680001467983 */ /* 0x000ee80000300a00 */
[----:B------:R0:W-:Y:S04]  /*11380*/  STL.128 [R1+0x4280], R156 ;  /* 0x0042809c01007387 */ /* 0x0001e80000100c00 */
[----:B-1----:R-:W3:Y:S04]  /*11390*/  LDL.LU.128 R180, [R1+0x4430] ;  /* 0x0044300001b47983 */ /* 0x002ee80000300c00 */
[----:B----4-:R-:W4:Y:S04]  /*113a0*/  LDL.LU R176, [R1+0x4420] ;  /* 0x0044200001b07983 */ /* 0x010f280000300800 */
[----:B------:R-:W4:Y:S04]  /*113b0*/  LDL.LU.128 R172, [R1+0x4410] ;  /* 0x0044100001ac7983 */ /* 0x000f280000300c00 */
[----:B------:R-:W4:Y:S04]  /*113c0*/  LDL.LU.128 R168, [R1+0x4400] ;  /* 0x0044000001a87983 */ /* 0x000f280000300c00 */
[----:B------:R-:W4:Y:S04]  /*113d0*/  LDL.LU R167, [R1+0x43f8] ;  /* 0x0043f80001a77983 */ /* 0x000f280000300800 */
[----:B------:R-:W4:Y:S04]  /*113e0*/  LDL.LU.64 R164, [R1+0x43f0] ;  /* 0x0043f00001a47983 */ /* 0x000f280000300a00 */
[----:B0-----:R-:W4:Y:S04]  /*113f0*/  LDL.LU.128 R156, [R1+0x4280] ;  /* 0x00428000019c7983 */ /* 0x001f280000300c00 */
[----:B--2---:R0:W-:Y:S04]  /*11400*/  STL [R1+0x4270], R152 ;  /* 0x0042709801007387 */ /* 0x0041e80000100800 */
[----:B------:R1:W-:Y:S04]  /*11410*/  STL.128 [R1+0x4290], R160 ;  /* 0x004290a001007387 */ /* 0x0003e80000100c00 */
[----:B0-----:R-:W2:Y:S04]  /*11420*/  LDL.128 R152, [R1+0x3b0] ;  /* 0x0003b00001987983 */ /* 0x001ea80000100c00 */
[----:B-1----:R-:W2:Y:S04]  /*11430*/  LDL.LU.128 R160, [R1+0x4290] ;  /* 0x0042900001a07983 */ /* 0x002ea80000300c00 */
[----:B------:R-:W-:Y:S04]  /*11440*/  STL [R1+0x3c8], R59 ;  /* 0x0003c83b01007387 */ /* 0x000fe80000100800 */
[----:B------:R-:W-:Y:S04]  /*11450*/  STL [R1+0x3cc], R60 ;  /* 0x0003cc3c01007387 */ /* 0x000fe80000100800 */
        /* <DEDUP_REMOVED lines=9> */
[----:B------:R0:W-:Y:S04]  /*114f0*/  STL.128 [R1+0x43b0], R148 ;  /* 0x0043b09401007387 */ /* 0x0001e80000100c00 */
[----:B------:R1:W-:Y:S04]  /*11500*/  STL.128 [R1+0x4380], R100 ;  /* 0x0043806401007387 */ /* 0x0003e80000100c00 */
[----:B------:R-:W-:Y:S04]  /*11510*/  STL.128 [R1+0x4250], R112 ;  /* 0x0042507001007387 */ /* 0x000fe80000100c00 */
[----:B------:R3:W-:Y:S04]  /*11520*/  STL.128 [R1+0x4370], R96 ;  /* 0x0043706001007387 */ /* 0x0007e80000100c00 */
[----:B------:R3:W-:Y:S04]  /*11530*/  STL.128 [R1+0x4360], R92 ;  /* 0x0043605c01007387 */ /* 0x0007e80000100c00 */
[----:B0-----:R-:W2:Y:S04]  /*11540*/  LDL.LU.128 R148, [R1+0x43b0] ;  /* 0x0043b00001947983 */ /* 0x001ea80000300c00 */
[----:B-1----:R-:W2:Y:S04]  /*11550*/  LDL.LU.128 R100, [R1+0x4380] ;  /* 0x0043800001647983 */ /* 0x002ea80000300c00 */
[----:B---3--:R-:W-:Y:S04]  /*11560*/  STL.128 [R1+0x4350], R88 ;  /* 0x0043505801007387 */ /* 0x008fe80000100c00 */
[----:B------:R-:W-:Y:S04]  /*11570*/  STL.128 [R1+0x4340], R84 ;  /* 0x0043405401007387 */ /* 0x000fe80000100c00 */
[----:B------:R-:W-:Y:S04]  /*11580*/  STL.128 [R1+0x4320], R76 ;  /* 0x0043204c01007387 */ /* 0x000fe80000100c00 */
[----:B------:R0:W-:Y:S04]  /*11590*/  STL.128 [R1+0x4390], R104 ;  /* 0x0043906801007387 */ /* 0x0001e80000100c00 */
[----:B------:R-:W-:Y:S04]  /*115a0*/  STL.128 [R1+0x4310], R72 ;  /* 0x0043104801007387 */ /* 0x000fe80000100c00 */
[----:B------:R-:W3:Y:S04]  /*115b0*/  LDL.LU.128 R96, [R1+0x4370] ;  /* 0x0043700001607983 */ /* 0x000ee80000300c00 */
[----:B------:R-:W3:Y:S04]  /*115c0*/  LDL.LU.128 R92, [R1+0x4360] ;  /* 0x00436000015c7983 */ /* 0x000ee80000300c00 */
[----:B------:R1:W-:Y:S04]  /*115d0*/  STL.128 [R1+0x4330], R80 ;  /* 0x0043305001007387 */ /* 0x0003e80000100c00 */
[----:B0-----:R-:W3:Y:S04]  /*115e0*/  LDL.LU.128 R104, [R1+0x4390] ;  /* 0x0043900001687983 */ /* 0x001ee80000300c00 */
[----:B------:R-:W3:Y:S04]  /*115f0*/  LDL.LU.128 R88, [R1+0x4350] ;  /* 0x0043500001587983 */ /* 0x000ee80000300c00 */
[----:B------:R-:W3:Y:S04]  /*11600*/  LDL.LU.128 R84, [R1+0x4340] ;  /* 0x0043400001547983 */ /* 0x000ee80000300c00 */
[----:B-1----:R-:W3:Y:S04]  /*11610*/  LDL.LU.128 R80, [R1+0x4330] ;  /* 0x0043300001507983 */ /* 0x002ee80000300c00 */
[----:B------:R-:W3:Y:S04]  /*11620*/  LDL.LU.128 R76, [R1+0x4320] ;  /* 0x00432000014c7983 */ /* 0x000ee80000300c00 */
[----:B------:R-:W3:Y:S04]  /*11630*/  LDL.LU.128 R72, [R1+0x4310] ;  /* 0x0043100001487983 */ /* 0x000ee80000300c00 */
[----:B------:R-:W3:Y:S01]  /*11640*/  LDL.LU.128 R112, [R1+0x4250] ;  /* 0x0042500001707983 */ /* 0x000ee20000300c00 */
[----:B------:R-:W-:-:S02]  /*11650*/  IMAD.MOV.U32 R61, RZ, RZ, R69 ;  /* 0x000000ffff3d7224 */ /* 0x000fc400078e0045 */
[----:B------:R-:W-:Y:S02]  /*11660*/  IMAD.MOV.U32 R59, RZ, RZ, R71 ;  /* 0x000000ffff3b7224 */ /* 0x000fe400078e0047 */
[----:B------:R-:W-:Y:S02]  /*11670*/  IMAD.MOV.U32 R60, RZ, RZ, R70 ;  /* 0x000000ffff3c7224 */ /* 0x000fe400078e0046 */
[----:B------:R-:W3:Y:S04]  /*11680*/  LDL.LU.128 R68, [R1+0x4300] ;  /* 0x0043000001447983 */ /* 0x000ee80000300c00 */
[----:B------:R0:W-:Y:S04]  /*11690*/  STL.128 [R1+0x42e0], R180 ;  /* 0x0042e0b401007387 */ /* 0x0001e80000100c00 */
[----:B----4-:R1:W-:Y:S04]  /*116a0*/  STL [R1+0x42d0], R176 ;  /* 0x0042d0b001007387 */ /* 0x0103e80000100800 */
[----:B------:R4:W-:Y:S04]  /*116b0*/  STL.128 [R1+0x42c0], R172 ;  /* 0x0042c0ac01007387 */ /* 0x0009e80000100c00 */
[----:B------:R4:W-:Y:S04]  /*116c0*/  STL.128 [R1+0x42b0], R168 ;  /* 0x0042b0a801007387 */ /* 0x0009e80000100c00 */
[----:B------:R4:W-:Y:S04]  /*116d0*/  STL [R1+0x42a8], R167 ;  /* 0x0042a8a701007387 */ /* 0x0009e80000100800 */
[----:B------:R4:W-:Y:S04]  /*116e0*/  STL.64 [R1+0x42a0], R164 ;  /* 0x0042a0a401007387 */ /* 0x0009e80000100a00 */
[----:B------:R4:W-:Y:S04]  /*116f0*/  STL.128 [R1+0x4110], R156 ;  /* 0x0041109c01007387 */ /* 0x0009e80000100c00 */
[----:B0-----:R-:W3:Y:S04]  /*11700*/  LDL.LU.128 R180, [R1+0x42e0] ;  /* 0x0042e00001b47983 */ /* 0x001ee80000300c00 */
[----:B-1----:R-:W3:Y:S04]  /*11710*/  LDL.LU R176, [R1+0x42d0] ;  /* 0x0042d00001b07983 */ /* 0x002ee80000300800 */
[----:B----4-:R-:W4:Y:S04]  /*11720*/  LDL.LU.128 R172, [R1+0x42c0] ;  /* 0x0042c00001ac7983 */ /* 0x010f280000300c00 */
[----:B------:R-:W4:Y:S04]  /*11730*/  LDL.LU.128 R168, [R1+0x42b0] ;  /* 0x0042b00001a87983 */ /* 0x000f280000300c00 */
[----:B------:R-:W4:Y:S04]  /*11740*/  LDL.LU R167, [R1+0x42a8] ;  /* 0x0042a80001a77983 */ /* 0x000f280000300800 */
[----:B------:R-:W4:Y:S04]  /*11750*/  LDL.LU.64 R164, [R1+0x42a0] ;  /* 0x0042a00001a47983 */ /* 0x000f280000300a00 */
[----:B------:R-:W4:Y:S01]  /*11760*/  LDL.128 R156, [R1+0x3c0] ;  /* 0x0003c000019c7983 */ /* 0x000f220000100c00 */
[----:B--2---:R-:W-:-:S03]  /*11770*/  IMAD.MOV.U32 R116, RZ, RZ, R152 ;  /* 0x000000ffff747224 */ /* 0x004fc600078e0098 */
[----:B------:R-:W-:Y:S04]  /*11780*/  STL [R1+0x5c4], R153 ;  /* 0x0005c49901007387 */ /* 0x000fe80000100800 */
[----:B------:R-:W-:Y:S04]  /*11790*/  STL.64 [R1+0x5c8], R154 ;  /* 0x0005c89a01007387 */ /* 0x000fe80000100a00 */
[----:B------:R-:W2:Y:S04]  /*117a0*/  LDL.LU R152, [R1+0x4270] ;  /* 0x0042700001987983 */ /* 0x000ea80000300800 */
[----:B------:R0:W-:Y:S04]  /*117b0*/  STL.128 [R1+0x4120], R160 ;  /* 0x004120a001007387 */ /* 0x0001e80000100c00 */
[----:B------:R-:W2:Y:S04]  /*117c0*/  LDL.LU R117, [R1+0x5c4] ;  /* 0x0005c40001757983 */ /* 0x000ea80000300800 */
[----:B------:R-:W2:Y:S04]  /*117d0*/  LDL.LU R118, [R1+0x5c8] ;  /* 0x0005c80001767983 */ /* 0x000ea80000300800 */
[----:B------:R-:W2:Y:S04]  /*117e0*/  LDL.LU R119, [R1+0x5cc] ;  /* 0x0005cc0001777983 */ /* 0x000ea80000300800 */
[----:B0-----:R-:W2:Y:S04]  /*117f0*/  LDL.LU.128 R160, [R1+0x4120] ;  /* 0x0041200001a07983 */ /* 0x001ea80000300c00 */
[----:B------:R-:W-:Y:S04]  /*11800*/  STL.128 [R1+0x4180], R60 ;  /* 0x0041803c01007387 */ /* 0x000fe80000100c00 */
        /* <DEDUP_REMOVED lines=11> */
[----:B------:R0:W-:Y:S04]  /*118c0*/  STL.128 [R1+0x4260], R148 ;  /* 0x0042609401007387 */ /* 0x0001e80000100c00 */
[----:B------:R1:W-:Y:S04]  /*118d0*/  STL.128 [R1+0x4220], R100 ;  /* 0x0042206401007387 */ /* 0x0003e80000100c00 */
[----:B------:R-:W-:Y:S04]  /*118e0*/  STL [R1+0x3dc], R58 ;  /* 0x0003dc3a01007387 */ /* 0x000fe80000100800 */
[----:B0-----:R-:W2:Y:S04]  /*118f0*/  LDL.LU.128 R148, [R1+0x4260] ;  /* 0x0042600001947983 */ /* 0x001ea80000300c00 */
[----:B-1----:R-:W2:Y:S04]  /*11900*/  LDL.LU.128 R100, [R1+0x4220] ;  /* 0x0042200001647983 */ /* 0x002ea80000300c00 */
[----:B---3--:R-:W-:Y:S04]  /*11910*/  STL.128 [R1+0x4210], R96 ;  /* 0x0042106001007387 */ /* 0x008fe80000100c00 */
[----:B------:R-:W-:Y:S04]  /*11920*/  STL.128 [R1+0x4200], R92 ;  /* 0x0042005c01007387 */ /* 0x000fe80000100c00 */
[----:B------:R0:W-:Y:S04]  /*11930*/  STL.128 [R1+0x4230], R104 ;  /* 0x0042306801007387 */ /* 0x0001e80000100c00 */
[----:B------:R1:W-:Y:S04]  /*11940*/  STL.128 [R1+0x41f0], R88 ;  /* 0x0041f05801007387 */ /* 0x0003e80000100c00 */
[----:B------:R3:W-:Y:S04]  /*11950*/  STL.128 [R1+0x41e0], R84 ;  /* 0x0041e05401007387 */ /* 0x0007e80000100c00 */
[----:B------:R3:W-:Y:S04]  /*11960*/  STL.128 [R1+0x41d0], R80 ;  /* 0x0041d05001007387 */ /* 0x0007e80000100c00 */
[----:B------:R3:W-:Y:S04]  /*11970*/  STL.128 [R1+0x41c0], R76 ;  /* 0x0041c04c01007387 */ /* 0x0007e80000100c00 */
[----:B------:R3:W-:Y:S04]  /*11980*/  STL.128 [R1+0x41b0], R72 ;  /* 0x0041b04801007387 */ /* 0x0007e80000100c00 */
[----:B0-----:R-:W2:Y:S04]  /*11990*/  LDL.LU.128 R104, [R1+0x4230] ;  /* 0x0042300001687983 */ /* 0x001ea80000300c00 */
[----:B------:R-:W2:Y:S04]  /*119a0*/  LDL.LU.128 R96, [R1+0x4210] ;  /* 0x0042100001607983 */ /* 0x000ea80000300c00 */
[----:B------:R-:W2:Y:S04]  /*119b0*/  LDL.LU.128 R92, [R1+0x4200] ;  /* 0x00420000015c7983 */ /* 0x000ea80000300c00 */
[----:B------:R0:W-:Y:S04]  /*119c0*/  STL.128 [R1+0x41a0], R68 ;  /* 0x0041a04401007387 */ /* 0x0001e80000100c00 */
[----:B-1----:R-:W2:Y:S04]  /*119d0*/  LDL.LU.128 R88, [R1+0x41f0] ;  /* 0x0041f00001587983 */ /* 0x002ea80000300c00 */
[----:B---3--:R-:W3:Y:S04]  /*119e0*/  LDL.LU.128 R84, [R1+0x41e0] ;  /* 0x0041e00001547983 */ /* 0x008ee80000300c00 */
[----:B------:R-:W3:Y:S04]  /*119f0*/  LDL.LU.128 R80, [R1+0x41d0] ;  /* 0x0041d00001507983 */ /* 0x000ee80000300c00 */
[----:B------:R-:W3:Y:S04]  /*11a00*/  LDL.LU.128 R76, [R1+0x41c0] ;  /* 0x0041c000014c7983 */ /* 0x000ee80000300c00 */
[----:B------:R-:W3:Y:S04]  /*11a10*/  LDL.LU.128 R72, [R1+0x41b0] ;  /* 0x0041b00001487983 */ /* 0x000ee80000300c00 */
[----:B0-----:R-:W3:Y:S04]  /*11a20*/  LDL.LU.128 R68, [R1+0x41a0] ;  /* 0x0041a00001447983 */ /* 0x001ee80000300c00 */
[----:B------:R-:W-:Y:S04]  /*11a30*/  STL.128 [R1+0x40d0], R112 ;  /* 0x0040d07001007387 */ /* 0x000fe80000100c00 */
[----:B------:R0:W-:Y:S04]  /*11a40*/  STL.128 [R1+0x4170], R180 ;  /* 0x004170b401007387 */ /* 0x0001e80000100c00 */
[----:B------:R1:W-:Y:S04]  /*11a50*/  STL [R1+0x4160], R176 ;  /* 0x004160b001007387 */ /* 0x0003e80000100800 */
[----:B----4-:R4:W-:Y:S04]  /*11a60*/  STL.128 [R1+0x4150], R172 ;  /* 0x004150ac01007387 */ /* 0x0109e80000100c00 */
[----:B------:R4:W-:Y:S04]  /*11a70*/  STL.128 [R1+0x4140], R168 ;  /* 0x004140a801007387 */ /* 0x0009e80000100c00 */
[----:B------:R4:W-:Y:S04]  /*11a80*/  STL [R1+0x4138], R167 ;  /* 0x004138a701007387 */ /* 0x0009e80000100800 */
[----:B------:R4:W-:Y:S04]  /*11a90*/  STL.64 [R1+0x4130], R164 ;  /* 0x004130a401007387 */ /* 0x0009e80000100a00 */
[----:B------:R-:W-:Y:S01]  /*11aa0*/  STL [R1+0x5d4], R157 ;  /* 0x0005d49d01007387 */ /* 0x000fe20000100800 */
[----:B------:R-:W-:-:S03]  /*11ab0*/  IMAD.MOV.U32 R120, RZ, RZ, R156 ;  /* 0x000000ffff787224 */ /* 0x000fc600078e009c */
[----:B------:R4:W-:Y:S04]  /*11ac0*/  STL.64 [R1+0x5d8], R158 ;  /* 0x0005d89e01007387 */ /* 0x0009e80000100a00 */
[----:B0-----:R-:W3:Y:S04]  /*11ad0*/  LDL.LU.128 R180, [R1+0x4170] ;  /* 0x0041700001b47983 */ /* 0x001ee80000300c00 */
[----:B-1----:R-:W3:Y:S04]  /*11ae0*/  LDL.LU R176, [R1+0x4160] ;  /* 0x0041600001b07983 */ /* 0x002ee80000300800 */
[----:B----4-:R-:W4:Y:S04]  /*11af0*/  LDL.LU.128 R172, [R1+0x4150] ;  /* 0x0041500001ac7983 */ /* 0x010f280000300c00 */
[----:B------:R-:W4:Y:S04]  /*11b00*/  LDL.LU.128 R168, [R1+0x4140] ;  /* 0x0041400001a87983 */ /* 0x000f280000300c00 */
[----:B------:R-:W4:Y:S04]  /*11b10*/  LDL.LU R167, [R1+0x4138] ;  /* 0x0041380001a77983 */ /* 0x000f280000300800 */
[----:B------:R-:W4:Y:S04]  /*11b20*/  LDL.LU.64 R164, [R1+0x4130] ;  /* 0x0041300001a47983 */ /* 0x000f280000300a00 */
[----:B------:R-:W4:Y:S04]  /*11b30*/  LDL.LU.128 R156, [R1+0x4110] ;  /* 0x00411000019c7983 */ /* 0x000f280000300c00 */
[----:B------:R-:W4:Y:S04]  /*11b40*/  LDL.LU.128 R112, [R1+0x40d0] ;  /* 0x0040d00001707983 */ /* 0x000f280000300c00 */
[----:B------:R-:W4:Y:S04]  /*11b50*/  LDL.LU R121, [R1+0x5d4] ;  /* 0x0005d40001797983 */ /* 0x000f280000300800 */
[----:B------:R-:W4:Y:S04]  /*11b60*/  LDL.LU R122, [R1+0x5d8] ;  /* 0x0005d800017a7983 */ /* 0x000f280000300800 */
[----:B------:R-:W4:Y:S04]  /*11b70*/  LDL.LU R123, [R1+0x5dc] ;  /* 0x0005dc00017b7983 */ /* 0x000f280000300800 */
[----:B--2---:R0:W-:Y:S04]  /*11b80*/  STL [R1+0x4100], R152 ;  /* 0x0041009801007387 */ /* 0x0041e80000100800 */
[----:B0-----:R-:W2:Y:S04]  /*11b90*/  LDL.LU R152, [R1+0x4100] ;  /* 0x0041000001987983 */ /* 0x001ea80000300800 */
[----:B------:R0:W-:Y:S04]  /*11ba0*/  STL.128 [R1+0x40e0], R116 ;  /* 0x0040e07401007387 */ /* 0x0001e80000100c00 */
[----:B------:R1:W-:Y:S04]  /*11bb0*/  STL.128 [R1+0x3f90], R160 ;  /* 0x003f90a001007387 */ /* 0x0003e80000100c00 */
[----:B0-----:R-:W2:Y:S04]  /*11bc0*/  LDL.LU.128 R116, [R1+0x40e0] ;  /* 0x0040e00001747983 */ /* 0x001ea80000300c00 */
[----:B-1----:R-:W2:Y:S04]  /*11bd0*/  LDL.128 R160, [R1+0x3d0] ;  /* 0x0003d00001a07983 */ /* 0x002ea80000100c00 */
        /* <DEDUP_REMOVED lines=10> */
[----:B------:R1:W-:Y:S04]  /*11c80*/  STL.128 [R1+0x4820], R12 ;  /* 0x0048200c01007387 */ /* 0x0003e80000100c00 */
[----:B------:R1:W-:Y:S04]  /*11c90*/  STL.128 [R1+0x4810], R8 ;  /* 0x0048100801007387 */ /* 0x0003e80000100c00 */
[----:B------:R1:W-:Y:S04]  /*11ca0*/  STL.64 [R1+0x4800], R4 ;  /* 0x0048000401007387 */ /* 0x0003e80000100a00 */
        /* <DEDUP_REMOVED lines=16> */
[----:B---3--:R3:W-:Y:S04]  /*11db0*/  STL.128 [R1+0x4060], R84 ;  /* 0x0040605401007387 */ /* 0x0087e80000100c00 */
[----:B------:R3:W-:Y:S04]  /*11dc0*/  STL.128 [R1+0x4050], R80 ;  /* 0x0040505001007387 */ /* 0x0007e80000100c00 */
[----:B------:R3:W-:Y:S04]  /*11dd0*/  STL.128 [R1+0x4040], R76 ;  /* 0x0040404c01007387 */ /* 0x0007e80000100c00 */
[----:B------:R3:W-:Y:S04]  /*11de0*/  STL.128 [R1+0x4030], R72 ;  /* 0x0040304801007387 */ /* 0x0007e80000100c00 */
[----:B------:R3:W-:Y:S04]  /*11df0*/  STL.128 [R1+0x4020], R68 ;  /* 0x0040204401007387 */ /* 0x0007e80000100c00 */
[----:B------:R3:W-:Y:S04]  /*11e00*/  STL.128 [R1+0x4010], R64 ;  /* 0x0040104001007387 */ /* 0x0007e80000100c00 */
[----:B------:R3:W-:Y:S04]  /*11e10*/  STL.128 [R1+0x4000], R60 ;  /* 0x0040003c01007387 */ /* 0x0007e80000100c00 */
[----:B------:R3:W-:Y:S04]  /*11e20*/  STL [R1+0x3ff0], R59 ;  /* 0x003ff03b01007387 */ /* 0x0007e80000100800 */
        /* <DEDUP_REMOVED lines=9> */
[----:B------:R-:W2:Y:S04]  /*11ec0*/  LDL.LU.64 R18, [R1+0x4830] ;  /* 0x0048300001127983 */ /* 0x000ea80000300a00 */
[----:B------:R-:W2:Y:S04]  /*11ed0*/  LDL.LU.128 R12, [R1+0x4820] ;  /* 0x00482000010c7983 */ /* 0x000ea80000300c00 */
[----:B------:R-:W2:Y:S04]  /*11ee0*/  LDL.LU.128 R8, [R1+0x4810] ;  /* 0x0048100001087983 */ /* 0x000ea80000300c00 */
[----:B------:R-:W2:Y:S04]  /*11ef0*/  LDL.LU.64 R4, [R1+0x4800] ;  /* 0x0048000001047983 */ /* 0x000ea80000300a00 */
[----:B------:R-:W2:Y:S04]  /*11f00*/  LDL.LU.128 R224, [R1+0x47f0] ;  /* 0x0047f00001e07983 */ /* 0x000ea80000300c00 */
        /* <DEDUP_REMOVED lines=11> */
[----:B----4-:R-:W4:Y:S04]  /*11fc0*/  LDL.LU.128 R100, [R1+0x40a0] ;  /* 0x0040a00001647983 */ /* 0x010f280000300c00 */
[----:B------:R-:W4:Y:S04]  /*11fd0*/  LDL.LU.128 R96, [R1+0x4090] ;  /* 0x0040900001607983 */ /* 0x000f280000300c00 */
[----:B------:R-:W4:Y:S04]  /*11fe0*/  LDL.LU.128 R92, [R1+0x4080] ;  /* 0x00408000015c7983 */ /* 0x000f280000300c00 */
[----:B------:R-:W4:Y:S04]  /*11ff0*/  LDL.LU.128 R88, [R1+0x4070] ;  /* 0x0040700001587983 */ /* 0x000f280000300c00 */
[----:B---3--:R-:W3:Y:S04]  /*12000*/  LDL.LU.128 R84, [R1+0x4060] ;  /* 0x0040600001547983 */ /* 0x008ee80000300c00 */
[----:B------:R-:W3:Y:S04]  /*12010*/  LDL.LU.128 R80, [R1+0x4050] ;  /* 0x0040500001507983 */ /* 0x000ee80000300c00 */
[----:B------:R-:W3:Y:S04]  /*12020*/  LDL.LU.128 R76, [R1+0x4040] ;  /* 0x00404000014c7983 */ /* 0x000ee80000300c00 */
[----:B------:R-:W3:Y:S04]  /*12030*/  LDL.LU.128 R72, [R1+0x4030] ;  /* 0x0040300001487983 */ /* 0x000ee80000300c00 */
[----:B------:R-:W3:Y:S04]  /*12040*/  LDL.LU.128 R68, [R1+0x4020] ;  /* 0x0040200001447983 */ /* 0x000ee80000300c00 */
[----:B------:R-:W3:Y:S04]  /*12050*/  LDL.LU.128 R64, [R1+0x4010] ;  /* 0x0040100001407983 */ /* 0x000ee80000300c00 */
[----:B------:R-:W3:Y:S04]  /*12060*/  LDL.LU.128 R60, [R1+0x4000] ;  /* 0x00400000013c7983 */ /* 0x000ee80000300c00 */
[----:B------:R-:W3:Y:S04]  /*12070*/  LDL.LU R59, [R1+0x3ff0] ;  /* 0x003ff000013b7983 */ /* 0x000ee80000300800 */
[----:B------:R-:W-:Y:S04]  /*12080*/  STL.128 [R1+0x3fe0], R180 ;  /* 0x003fe0b401007387 */ /* 0x000fe80000100c00 */
[----:B------:R-:W-:Y:S04]  /*12090*/  STL [R1+0x3fd0], R176 ;  /* 0x003fd0b001007387 */ /* 0x000fe80000100800 */
[----:B------:R-:W-:Y:S04]  /*120a0*/  STL.128 [R1+0x3fc0], R172 ;  /* 0x003fc0ac01007387 */ /* 0x000fe80000100c00 */
[----:B------:R-:W-:Y:S04]  /*120b0*/  STL.128 [R1+0x3fb0], R168 ;  /* 0x003fb0a801007387 */ /* 0x000fe80000100c00 */
[----:B------:R-:W-:Y:S04]  /*120c0*/  STL [R1+0x3fa8], R167 ;  /* 0x003fa8a701007387 */ /* 0x000fe80000100800 */
[----:B------:R-:W-:Y:S04]  /*120d0*/  STL.64 [R1+0x3fa0], R164 ;  /* 0x003fa0a401007387 */ /* 0x000fe80000100a00 */
[----:B------:R0:W-:Y:S04]  /*120e0*/  STL.128 [R1+0x3f80], R156 ;  /* 0x003f809c01007387 */ /* 0x0001e80000100c00 */
[----:B--2---:R-:W-:Y:S04]  /*120f0*/  STL [R1+0x3f70], R152 ;  /* 0x003f709801007387 */ /* 0x004fe80000100800 */
[----:B------:R1:W-:Y:S04]  /*12100*/  STL.128 [R1+0x3f50], R120 ;  /* 0x003f507801007387 */ /* 0x0003e80000100c00 */
[----:B------:R2:W-:Y:S04]  /*12110*/  STL.128 [R1+0x3f40], R116 ;  /* 0x003f407401007387 */ /* 0x0005e80000100c00 */
[----:B------:R2:W-:Y:S04]  /*12120*/  STL.128 [R1+0x3f30], R112 ;  /* 0x003f307001007387 */ /* 0x0005e80000100c00 */
[----:B------:R-:W-:Y:S04]  /*12130*/  STL [R1+0x5e4], R161 ;  /* 0x0005e4a101007387 */ /* 0x000fe80000100800 */
[----:B------:R2:W-:Y:S04]  /*12140*/  STL.64 [R1+0x5e8], R162 ;  /* 0x0005e8a201007387 */ /* 0x0005e80000100a00 */
[----:B0-----:R-:W3:Y:S04]  /*12150*/  LDL.LU.128 R156, [R1+0x3f80] ;  /* 0x003f8000019c7983 */ /* 0x001ee80000300c00 */
[----:B-1----:R-:W3:Y:S04]  /*12160*/  LDL.LU.128 R120, [R1+0x3f50] ;  /* 0x003f500001787983 */ /* 0x002ee80000300c00 */
[----:B--2---:R-:W2:Y:S04]  /*12170*/  LDL.LU.128 R116, [R1+0x3f40] ;  /* 0x003f400001747983 */ /* 0x004ea80000300c00 */
[----:B------:R-:W2:Y:S04]  /*12180*/  LDL.LU.128 R112, [R1+0x3f30] ;  /* 0x003f300001707983 */ /* 0x000ea80000300c00 */
[----:B------:R-:W2:Y:S04]  /*12190*/  LDL.LU R125, [R1+0x5e4] ;  /* 0x0005e400017d7983 */ /* 0x000ea80000300800 */
[----:B------:R-:W2:Y:S04]  /*121a0*/  LDL.LU R126, [R1+0x5e8] ;  /* 0x0005e800017e7983 */ /* 0x000ea80000300800 */
[----:B------:R-:W2:Y:S01]  /*121b0*/  LDL.LU R127, [R1+0x5ec] ;  /* 0x0005ec00017f7983 */ /* 0x000ea20000300800 */
[----:B------:R-:W-:-:S03]  /*121c0*/  IMAD.MOV.U32 R124, RZ, RZ, R160 ;  /* 0x000000ffff7c7224 */ /* 0x000fc600078e00a0 */
[----:B------:R-:W2:Y:S04]  /*121d0*/  LDL.LU.128 R160, [R1+0x3f90] ;  /* 0x003f900001a07983 */ /* 0x000ea80000300c00 */
[----:B------:R-:W2:Y:S04]  /*121e0*/  LDL.LU R152, [R1+0x3f70] ;  /* 0x003f700001987983 */ /* 0x000ea80000300800 */
[----:B------:R-:W2:Y:S04]  /*121f0*/  LDL.LU R176, [R1+0x3fd0] ;  /* 0x003fd00001b07983 */ /* 0x000ea80000300800 */
[----:B------:R-:W2:Y:S04]  /*12200*/  LDL.LU.128 R172, [R1+0x3fc0] ;  /* 0x003fc00001ac7983 */ /* 0x000ea80000300c00 */
[----:B------:R-:W2:Y:S04]  /*12210*/  LDL.LU.128 R168, [R1+0x3fb0] ;  /* 0x003fb00001a87983 */ /* 0x000ea80000300c00 */
[----:B------:R-:W2:Y:S04]  /*12220*/  LDL.LU R167, [R1+0x3fa8] ;  /* 0x003fa80001a77983 */ /* 0x000ea80000300800 */
[----:B------:R-:W2:Y:S04]  /*12230*/  LDL.LU.64 R164, [R1+0x3fa0] ;  /* 0x003fa00001a47983 */ /* 0x000ea80000300a00 */
[----:B------:R-:W2:Y:S04]  /*12240*/  LDL.LU.128 R180, [R1+0x3fe0] ;  /* 0x003fe00001b47983 */ /* 0x000ea80000300c00 */
[----:B------:R-:W-:Y:S04]  /*12250*/  STL [R1+0x3e0], R53 ;  /* 0x0003e03501007387 */ /* 0x000fe80000100800 */
[----:B------:R-:W-:Y:S04]  /*12260*/  STL [R1+0x3e4], R54 ;  /* 0x0003e43601007387 */ /* 0x000fe80000100800 */
[----:B------:R-:W-:Y:S04]  /*12270*/  STL [R1+0x3e8], R55 ;  /* 0x0003e83701007387 */ /* 0x000fe80000100800 */
[----:B------:R-:W-:Y:S04]  /*12280*/  STL [R1+0x3ec], R50 ;  /* 0x0003ec3201007387 */ /* 0x000fe80000100800 */
[----:B------:R0:W-:Y:S04]  /*12290*/  STL.128 [R1+0x3f20], R108 ;  /* 0x003f206c01007387 */ /* 0x0001e80000100c00 */
[----:B------:R1:W-:Y:S04]  /*122a0*/  STL.128 [R1+0x3f10], R104 ;  /* 0x003f106801007387 */ /* 0x0003e80000100c00 */
[----:B----4-:R4:W-:Y:S04]  /*122b0*/  STL.128 [R1+0x3f00], R100 ;  /* 0x003f006401007387 */ /* 0x0109e80000100c00 */
        /* <DEDUP_REMOVED lines=8> */
[----:B0-----:R-:W2:Y:S04]  /*12340*/  LDL.LU.128 R108, [R1+0x3f20] ;  /* 0x003f2000016c7983 */ /* 0x001ea80000300c00 */
[----:B-1----:R-:W2:Y:S04]  /*12350*/  LDL.LU.128 R104, [R1+0x3f10] ;  /* 0x003f100001687983 */ /* 0x002ea80000300c00 */
        /* <DEDUP_REMOVED lines=9> */
[----:B------:R0:W-:Y:S04]  /*123f0*/  STL.128 [R1+0x3e00], R156 ;  /* 0x003e009c01007387 */ /* 0x0001e80000100c00 */
[----:B------:R1:W-:Y:S04]  /*12400*/  STL.128 [R1+0x3dc0], R120 ;  /* 0x003dc07801007387 */ /* 0x0003e80000100c00 */
[----:B--2---:R2:W-:Y:S04]  /*12410*/  STL.128 [R1+0x3db0], R116 ;  /* 0x003db07401007387 */ /* 0x0045e80000100c00 */
[----:B------:R2:W-:Y:S04]  /*12420*/  STL.128 [R1+0x3da0], R112 ;  /* 0x003da07001007387 */ /* 0x0005e80000100c00 */
[----:B0-----:R-:W3:Y:S04]  /*12430*/  LDL.128 R156, [R1+0x3e0] ;  /* 0x0003e000019c7983 */ /* 0x001ee80000100c00 */
[----:B-1----:R-:W3:Y:S04]  /*12440*/  LDL.LU.128 R120, [R1+0x3dc0] ;  /* 0x003dc00001787983 */ /* 0x002ee80000300c00 */
[----:B------:R0:W-:Y:S04]  /*12450*/  STL.128 [R1+0x3dd0], R124 ;  /* 0x003dd07c01007387 */ /* 0x0001e80000100c00 */
[----:B--2---:R-:W2:Y:S04]  /*12460*/  LDL.LU.128 R116, [R1+0x3db0] ;  /* 0x003db00001747983 */ /* 0x004ea80000300c00 */
[----:B------:R-:W2:Y:S04]  /*12470*/  LDL.LU.128 R112, [R1+0x3da0] ;  /* 0x003da00001707983 */ /* 0x000ea80000300c00 */
[----:B0-----:R-:W2:Y:S04]  /*12480*/  LDL.LU.128 R124, [R1+0x3dd0] ;  /* 0x003dd000017c7983 */ /* 0x001ea80000300c00 */
[----:B------:R0:W-:Y:S04]  /*12490*/  STL.128 [R1+0x3e70], R64 ;  /* 0x003e704001007387 */ /* 0x0001e80000100c00 */
[----:B------:R1:W-:Y:S04]  /*124a0*/  STL.128 [R1+0x3e60], R60 ;  /* 0x003e603c01007387 */ /* 0x0003e80000100c00 */
[----:B------:R1:W-:Y:S04]  /*124b0*/  STL [R1+0x3e54], R59 ;  /* 0x003e543b01007387 */ /* 0x0003e80000100800 */
[----:B0-----:R-:W2:Y:S04]  /*124c0*/  LDL.LU.128 R64, [R1+0x3e70] ;  /* 0x003e700001407983 */ /* 0x001ea80000300c00 */
[----:B-1----:R-:W2:Y:S04]  /*124d0*/  LDL.LU.128 R60, [R1+0x3e60] ;  /* 0x003e6000013c7983 */ /* 0x002ea80000300c00 */
[----:B------:R-:W2:Y:S04]  /*124e0*/  LDL.LU R59, [R1+0x3e54] ;  /* 0x003e5400013b7983 */ /* 0x000ea80000300800 */
[----:B------:R-:W-:Y:S04]  /*124f0*/  STL [R1+0x3f0], R51 ;  /* 0x0003f03301007387 */ /* 0x000fe80000100800 */
[----:B------:R-:W-:Y:S04]  /*12500*/  STL [R1+0x3f4], R52 ;  /* 0x0003f43401007387 */ /* 0x000fe80000100800 */
[----:B------:R-:W-:Y:S04]  /*12510*/  STL [R1+0x3f8], R47 ;  /* 0x0003f82f01007387 */ /* 0x000fe80000100800 */
[----:B------:R-:W-:Y:S04]  /*12520*/  STL [R1+0x3fc], R48 ;  /* 0x0003fc3001007387 */ /* 0x000fe80000100800 */
[----:B------:R0:W-:Y:S04]  /*12530*/  STL.128 [R1+0x3b70], R36 ;  /* 0x003b702401007387 */ /* 0x0001e80000100c00 */
[----:B------:R1:W-:Y:S04]  /*12540*/  STL.128 [R1+0x3b60], R32 ;  /* 0x003b602001007387 */ /* 0x0003e80000100c00 */
[----:B0-----:R-:W2:Y:S04]  /*12550*/  LDL.LU.128 R36, [R1+0x3b70] ;  /* 0x003b700001247983 */ /* 0x001ea80000300c00 */
[----:B-1----:R-:W2:Y:S04]  /*12560*/  LDL.LU.128 R32, [R1+0x3b60] ;  /* 0x003b600001207983 */ /* 0x002ea80000300c00 */
        /* <DEDUP_REMOVED lines=10> */
[----:B------:R-:W-:Y:S04]  /*12610*/  STL.128 [R1+0x3cf0], R68 ;  /* 0x003cf04401007387 */ /* 0x000fe80000100c00 */
        /* <DEDUP_REMOVED lines=9> */
[----:B------:R-:W-:Y:S04]  /*126b0*/  STL [R1+0x5f4], R157 ;  /* 0x0005f49d01007387 */ /* 0x000fe80000100800 */
[----:B------:R-:W-:Y:S04]  /*126c0*/  STL.64 [R1+0x5f8], R158 ;  /* 0x0005f89e01007387 */ /* 0x000fe80000100a00 */
[----:B------:R-:W-:Y:S04]  /*126d0*/  STL.128 [R1+0x3c90], R120 ;  /* 0x003c907801007387 */ /* 0x000fe80000100c00 */
[----:B--2---:R-:W-:Y:S04]  /*126e0*/  STL.128 [R1+0x3c80], R116 ;  /* 0x003c807401007387 */ /* 0x004fe80000100c00 */
[----:B------:R0:W-:Y:S04]  /*126f0*/  STL.128 [R1+0x3c70], R112 ;  /* 0x003c707001007387 */ /* 0x0001e80000100c00 */
[----:B------:R-:W2:Y:S04]  /*12700*/  LDL.LU.128 R72, [R1+0x3d00] ;  /* 0x003d000001487983 */ /* 0x000ea80000300c00 */
[----:B------:R1:W-:Y:S04]  /*12710*/  STL.128 [R1+0x3ca0], R124 ;  /* 0x003ca07c01007387 */ /* 0x0003e80000100c00 */
[----:B------:R-:W2:Y:S04]  /*12720*/  LDL.LU R129, [R1+0x5f4] ;  /* 0x0005f40001817983 */ /* 0x000ea80000300800 */
[----:B------:R-:W2:Y:S04]  /*12730*/  LDL.LU R130, [R1+0x5f8] ;  /* 0x0005f80001827983 */ /* 0x000ea80000300800 */
[----:B------:R-:W2:Y:S04]  /*12740*/  LDL.LU R131, [R1+0x5fc] ;  /* 0x0005fc0001837983 */ /* 0x000ea80000300800 */
[----:B0-----:R-:W2:Y:S04]  /*12750*/  LDL.128 R112, [R1+0x3f0] ;  /* 0x0003f00001707983 */ /* 0x001ea80000100c00 */
[----:B-1----:R-:W2:Y:S04]  /*12760*/  LDL.LU.128 R124, [R1+0x3ca0] ;  /* 0x003ca000017c7983 */ /* 0x002ea80000300c00 */
[----:B------:R-:W2:Y:S04]  /*12770*/  LDL.LU.128 R120, [R1+0x3c90] ;  /* 0x003c900001787983 */ /* 0x000ea80000300c00 */
[----:B------:R-:W2:Y:S04]  /*12780*/  LDL.LU.128 R116, [R1+0x3c80] ;  /* 0x003c800001747983 */ /* 0x000ea80000300c00 */
[----:B------:R-:W2:Y:S04]  /*12790*/  LDL.LU.128 R68, [R1+0x3cf0] ;  /* 0x003cf00001447983 */ /* 0x000ea80000300c00 */
[----:B------:R0:W-:Y:S04]  /*127a0*/  STL.128 [R1+0x3ce0], R64 ;  /* 0x003ce04001007387 */ /* 0x0001e80000100c00 */
[----:B------:R1:W-:Y:S04]  /*127b0*/  STL.128 [R1+0x3cd0], R60 ;  /* 0x003cd03c01007387 */ /* 0x0003e80000100c00 */
[----:B------:R1:W-:Y:S04]  /*127c0*/  STL [R1+0x3cc0], R59 ;  /* 0x003cc03b01007387 */ /* 0x0003e80000100800 */
[----:B0-----:R-:W2:Y:S04]  /*127d0*/  LDL.LU.128 R64, [R1+0x3ce0] ;  /* 0x003ce00001407983 */ /* 0x001ea80000300c00 */
[----:B-1----:R-:W2:Y:S04]  /*127e0*/  LDL.LU.128 R60, [R1+0x3cd0] ;  /* 0x003cd000013c7983 */ /* 0x002ea80000300c00 */
[----:B------:R-:W2:Y:S01]  /*127f0*/  LDL.LU R59, [R1+0x3cc0] ;  /* 0x003cc000013b7983 */ /* 0x000ea20000300800 */
[----:B------:R-:W-:-:S03]  /*12800*/  IMAD.MOV.U32 R128, RZ, RZ, R156 ;  /* 0x000000ffff807224 */ /* 0x000fc600078e009c */
[----:B------:R-:W-:Y:S04]  /*12810*/  STL [R1+0x400], R49 ;  /* 0x0004003101007387 */ /* 0x000fe80000100800 */
[----:B------:R-:W-:Y:S04]  /*12820*/  STL [R1+0x404], R44 ;  /* 0x0004042c01007387 */ /* 0x000fe80000100800 */
[----:B------:R-:W-:Y:S04]  /*12830*/  STL [R1+0x408], R45 ;  /* 0x0004082d01007387 */ /* 0x000fe80000100800 */
[----:B------:R-:W-:Y:S04]  /*12840*/  STL [R1+0x40c], R46 ;  /* 0x00040c2e01007387 */ /* 0x000fe80000100800 */
[----:B------:R0:W-:Y:S04]  /*12850*/  STL.128 [R1+0x3b80], R40 ;  /* 0x003b802801007387 */ /* 0x0001e80000100c00 */
[----:B------:R1:W-:Y:S04]  /*12860*/  STL.128 [R1+0x39b0], R36 ;  /* 0x0039b02401007387 */ /* 0x0003e80000100c00 */
[----:B------:R1:W-:Y:S04]  /*12870*/  STL.128 [R1+0x39a0], R32 ;  /* 0x0039a02001007387 */ /* 0x0003e80000100c00 */
[----:B------:R1:W-:Y:S04]  /*12880*/  STL.64 [R1+0x3af0], R4 ;  /* 0x003af00401007387 */ /* 0x0003e80000100a00 */
[----:B0-----:R-:W2:Y:S04]  /*12890*/  LDL.LU.128 R40, [R1+0x3b80] ;  /* 0x003b800001287983 */ /* 0x001ea80000300c00 */
[----:B-1----:R-:W2:Y:S04]  /*128a0*/  LDL.LU.128 R36, [R1+0x39b0] ;  /* 0x0039b00001247983 */ /* 0x002ea80000300c00 */
[----:B------:R-:W2:Y:S04]  /*128b0*/  LDL.LU.128 R32, [R1+0x39a0] ;  /* 0x0039a00001207983 */ /* 0x000ea80000300c00 */
[----:B------:R-:W2:Y:S04]  /*128c0*/  LDL.LU.64 R4, [R1+0x3af0] ;  /* 0x003af00001047983 */ /* 0x000ea80000300a00 */
[----:B------:R0:W-:Y:S04]  /*128d0*/  STL.128 [R1+0x3b50], R28 ;  /* 0x003b501c01007387 */ /* 0x0001e80000100c00 */
[----:B------:R1:W-:Y:S04]  /*128e0*/  STL.128 [R1+0x3b40], R24 ;  /* 0x003b401801007387 */ /* 0x0003e80000100c00 */
[----:B------:R1:W-:Y:S04]  /*128f0*/  STL.128 [R1+0x3b30], R20 ;  /* 0x003b301401007387 */ /* 0x0003e80000100c00 */
[----:B------:R1:W-:Y:S04]  /*12900*/  STL.64 [R1+0x3b20], R18 ;  /* 0x003b201201007387 */ /* 0x0003e80000100a00 */
[----:B------:R1:W-:Y:S04]  /*12910*/  STL.128 [R1+0x3b10], R12 ;  /* 0x003b100c01007387 */ /* 0x0003e80000100c00 */
[----:B------:R1:W-:Y:S04]  /*12920*/  STL.128 [R1+0x3b00], R8 ;  /* 0x003b000801007387 */ /* 0x0003e80000100c00 */
[----:B0-----:R-:W2:Y:S04]  /*12930*/  LDL.LU.128 R28, [R1+0x3b50] ;  /* 0x003b5000011c7983 */ /* 0x001ea80000300c00 */
[----:B-1----:R-:W2:Y:S04]  /*12940*/  LDL.LU.128 R24, [R1+0x3b40] ;  /* 0x003b400001187983 */ /* 0x002ea80000300c00 */
[----:B------:R-:W2:Y:S04]  /*12950*/  LDL.LU.128 R20, [R1+0x3b30] ;  /* 0x003b300001147983 */ /* 0x000ea80000300c00 */
[----:B------:R-:W2:Y:S04]  /*12960*/  LDL.LU.64 R18, [R1+0x3b20] ;  /* 0x003b200001127983 */ /* 0x000ea80000300a00 */
[----:B------:R-:W2:Y:S04]  /*12970*/  LDL.LU.128 R12, [R1+0x3b10] ;  /* 0x003b1000010c7983 */ /* 0x000ea80000300c00 */
[----:B------:R-:W2:Y:S04]  /*12980*/  LDL.LU.128 R8, [R1+0x3b00] ;  /* 0x003b000001087983 */ /* 0x000ea80000300c00 */
[----:B------:R0:W-:Y:S04]  /*12990*/  STL.128 [R1+0x3f60], R148 ;  /* 0x003f609401007387 */ /* 0x0001e80000100c00 */
[----:B------:R1:W-:Y:S04]  /*129a0*/  STL.128 [R1+0x3e10], R160 ;  /* 0x003e10a001007387 */ /* 0x0003e80000100c00 */
[----:B------:R1:W-:Y:S04]  /*129b0*/  STL [R1+0x3df0], R152 ;  /* 0x003df09801007387 */ /* 0x0003e80000100800 */
[----:B------:R-:W2:Y:S04]  /*129c0*/  LDL.LU.128 R156, [R1+0x3e00] ;  /* 0x003e0000019c7983 */ /* 0x000ea80000300c00 */
[----:B0-----:R-:W2:Y:S04]  /*129d0*/  LDL.LU.128 R148, [R1+0x3f60] ;  /* 0x003f600001947983 */ /* 0x001ea80000300c00 */
[----:B-1----:R-:W2:Y:S04]  /*129e0*/  LDL.LU.128 R160, [R1+0x3e10] ;  /* 0x003e100001a07983 */ /* 0x002ea80000300c00 */
[----:B------:R-:W2:Y:S04]  /*129f0*/  LDL.LU R152, [R1+0x3df0] ;  /* 0x003df00001987983 */ /* 0x000ea80000300800 */
        /* <DEDUP_REMOVED lines=9> */
[----:B0-----:R-:W3:Y:S04]  /*12a90*/  LDL.LU.128 R108, [R1+0x3c60] ;  /* 0x003c6000016c7983 */ /* 0x001ee80000300c00 */
[----:B-1----:R-:W3:Y:S04]  /*12aa0*/  LDL.LU.128 R104, [R1+0x3c50] ;  /* 0x003c500001687983 */ /* 0x002ee80000300c00 */
[----:B----4-:R-:W4:Y:S04]  /*12ab0*/  LDL.LU.128 R100, [R1+0x3c40] ;  /* 0x003c400001647983 */ /* 0x010f280000300c00 */
[----:B------:R-:W4:Y:S04]  /*12ac0*/  LDL.LU.128 R96, [R1+0x3c30] ;  /* 0x003c300001607983 */ /* 0x000f280000300c00 */
[----:B------:R-:W4:Y:S04]  /*12ad0*/  LDL.LU.128 R92, [R1+0x3c20] ;  /* 0x003c2000015c7983 */ /* 0x000f280000300c00 */
[----:B--2---:R-:W-:Y:S04]  /*12ae0*/  STL.128 [R1+0x3bd0], R72 ;  /* 0x003bd04801007387 */ /* 0x004fe80000100c00 */
[----:B------:R-:W2:Y:S04]  /*12af0*/  LDL.LU.128 R88, [R1+0x3c10] ;  /* 0x003c100001587983 */ /* 0x000ea80000300c00 */
[----:B---3--:R-:W3:Y:S04]  /*12b00*/  LDL.LU.128 R84, [R1+0x3c00] ;  /* 0x003c000001547983 */ /* 0x008ee80000300c00 */
[----:B------:R-:W3:Y:S04]  /*12b10*/  LDL.LU.128 R80, [R1+0x3bf0] ;  /* 0x003bf00001507983 */ /* 0x000ee80000300c00 */
[----:B------:R0:W-:Y:S01]  /*12b20*/  STL.128 [R1+0x3cb0], R128 ;  /* 0x003cb08001007387 */ /* 0x0001e20000100c00 */
[----:B------:R-:W-:-:S03]  /*12b30*/  IMAD.MOV.U32 R132, RZ, RZ, R112 ;  /* 0x000000ffff847224 */ /* 0x000fc600078e0070 */
[----:B------:R-:W3:Y:S01]  /*12b40*/  LDL.LU.128 R76, [R1+0x3be0] ;  /* 0x003be000014c7983 */ /* 0x000ee20000300c00 */
[----:B------:R-:W-:Y:S02]  /*12b50*/  IMAD.MOV.U32 R133, RZ, RZ, R113 ;  /* 0x000000ffff857224 */ /* 0x000fe400078e0071 */
[----:B------:R-:W-:Y:S01]  /*12b60*/  IMAD.MOV.U32 R134, RZ, RZ, R114 ;  /* 0x000000ffff867224 */ /* 0x000fe200078e0072 */
[----:B------:R-:W-:Y:S01]  /*12b70*/  STL.128 [R1+0x3ad0], R124 ;  /* 0x003ad07c01007387 */ /* 0x000fe20000100c00 */
[----:B------:R-:W-:-:S03]  /*12b80*/  IMAD.MOV.U32 R135, RZ, RZ, R115 ;  /* 0x000000ffff877224 */ /* 0x000fc600078e0073 */
[----:B------:R-:W-:Y:S04]  /*12b90*/  STL.128 [R1+0x3ac0], R120 ;  /* 0x003ac07801007387 */ /* 0x000fe80000100c00 */
[----:B------:R1:W-:Y:S04]  /*12ba0*/  STL.128 [R1+0x3ab0], R116 ;  /* 0x003ab07401007387 */ /* 0x0003e80000100c00 */
[----:B------:R1:W-:Y:S04]  /*12bb0*/  STL.128 [R1+0x3bc0], R68 ;  /* 0x003bc04401007387 */ /* 0x0003e80000100c00 */
[----:B0-----:R-:W3:Y:S04]  /*12bc0*/  LDL.LU.128 R128, [R1+0x3cb0] ;  /* 0x003cb00001807983 */ /* 0x001ee80000300c00 */
[----:B------:R-:W3:Y:S04]  /*12bd0*/  LDL.LU.128 R112, [R1+0x3c70] ;  /* 0x003c700001707983 */ /* 0x000ee80000300c00 */
[----:B------:R-:W3:Y:S04]  /*12be0*/  LDL.LU.128 R72, [R1+0x3bd0] ;  /* 0x003bd00001487983 */ /* 0x000ee80000300c00 */
[----:B-1----:R-:W3:Y:S04]  /*12bf0*/  LDL.128 R116, [R1+0x400] ;  /* 0x0004000001747983 */ /* 0x002ee80000100c00 */
[----:B------:R-:W3:Y:S04]  /*12c00*/  LDL.LU.128 R124, [R1+0x3ad0] ;  /* 0x003ad000017c7983 */ /* 0x000ee80000300c00 */
[----:B------:R-:W3:Y:S04]  /*12c10*/  LDL.LU.128 R120, [R1+0x3ac0] ;  /* 0x003ac00001787983 */ /* 0x000ee80000300c00 */
[----:B------:R-:W3:Y:S04]  /*12c20*/  LDL.LU.128 R68, [R1+0x3bc0] ;  /* 0x003bc00001447983 */ /* 0x000ee80000300c00 */
[----:B------:R0:W-:Y:S04]  /*12c30*/  STL.128 [R1+0x3bb0], R64 ;  /* 0x003bb04001007387 */ /* 0x0001e80000100c00 */
[----:B------:R1:W-:Y:S04]  /*12c40*/  STL.128 [R1+0x3ba0], R60 ;  /* 0x003ba03c01007387 */ /* 0x0003e80000100c00 */
[----:B------:R1:W-:Y:S04]  /*12c50*/  STL [R1+0x3b90], R59 ;  /* 0x003b903b01007387 */ /* 0x0003e80000100800 */
[----:B0-----:R-:W3:Y:S04]  /*12c60*/  LDL.LU.128 R64, [R1+0x3bb0] ;  /* 0x003bb00001407983 */ /* 0x001ee80000300c00 */
[----:B-1----:R-:W3:Y:S04]  /*12c70*/  LDL.LU.128 R60, [R1+0x3ba0] ;  /* 0x003ba000013c7983 */ /* 0x002ee80000300c00 */
[----:B------:R-:W3:Y:S04]  /*12c80*/  LDL.LU R59, [R1+0x3b90] ;  /* 0x003b9000013b7983 */ /* 0x000ee80000300800 */
[----:B------:R-:W-:Y:S04]  /*12c90*/  STL [R1+0x410], R41 ;  /* 0x0004102901007387 */ /* 0x000fe80000100800 */
[----:B------:R-:W-:Y:S04]  /*12ca0*/  STL [R1+0x414], R42 ;  /* 0x0004142a01007387 */ /* 0x000fe80000100800 */
[----:B------:R-:W-:Y:S04]  /*12cb0*/  STL [R1+0x418], R43 ;  /* 0x0004182b01007387 */ /* 0x000fe80000100800 */
[----:B------:R0:W-:Y:S04]  /*12cc0*/  STL [R1+0x39c0], R40 ;  /* 0x0039c02801007387 */ /* 0x0001e80000100800 */
[----:B------:R-:W-:Y:S04]  /*12cd0*/  STL [R1+0x41c], R38 ;  /* 0x00041c2601007387 */ /* 0x000fe80000100800 */
[----:B------:R1:W-:Y:S04]  /*12ce0*/  STL.64 [R1+0x3800], R36 ;  /* 0x0038002401007387 */ /* 0x0003e80000100a00 */
[----:B------:R1:W-:Y:S04]  /*12cf0*/  STL.128 [R1+0x37f0], R32 ;  /* 0x0037f02001007387 */ /* 0x0003e80000100c00 */
[----:B0-----:R-:W3:Y:S04]  /*12d00*/  LDL.LU R40, [R1+0x39c0] ;  /* 0x0039c00001287983 */ /* 0x001ee80000300800 */
[----:B-1----:R-:W3:Y:S04]  /*12d10*/  LDL.LU.64 R36, [R1+0x3800] ;  /* 0x0038000001247983 */ /* 0x002ee80000300a00 */
[----:B------:R-:W3:Y:S04]  /*12d20*/  LDL.LU.128 R32, [R1+0x37f0] ;  /* 0x0037f00001207983 */ /* 0x000ee80000300c00 */
[----:B------:R0:W-:Y:S04]  /*12d30*/  STL.128 [R1+0x3a90], R108 ;  /* 0x003a906c01007387 */ /* 0x0001e80000100c00 */
[----:B------:R1:W-:Y:S04]  /*12d40*/  STL.128 [R1+0x3a80], R104 ;  /* 0x003a806801007387 */ /* 0x0003e80000100c00 */
[----:B----4-:R4:W-:Y:S04]  /*12d50*/  STL.128 [R1+0x3a70], R100 ;  /* 0x003a706401007387 */ /* 0x0109e80000100c00 */
[----:B------:R4:W-:Y:S04]  /*12d60*/  STL.128 [R1+0x3a60], R96 ;  /* 0x003a606001007387 */ /* 0x0009e80000100c00 */
[----:B------:R4:W-:Y:S04]  /*12d70*/  STL.128 [R1+0x3a50], R92 ;  /* 0x003a505c01007387 */ /* 0x0009e80000100c00 */
[----:B0-----:R-:W4:Y:S04]  /*12d80*/  LDL.LU.128 R108, [R1+0x3a90] ;  /* 0x003a9000016c7983 */ /* 0x001f280000300c00 */
[----:B--2---:R0:W-:Y:S04]  /*12d90*/  STL.128 [R1+0x3a40], R88 ;  /* 0x003a405801007387 */ /* 0x0041e80000100c00 */
[----:B---3--:R2:W-:Y:S04]  /*12da0*/  STL.128 [R1+0x3a30], R84 ;  /* 0x003a305401007387 */ /* 0x0085e80000100c00 */
[----:B------:R3:W-:Y:S04]  /*12db0*/  STL.128 [R1+0x3a20], R80 ;  /* 0x003a205001007387 */ /* 0x0007e80000100c00 */
[----:B-1----:R-:W3:Y:S04]  /*12dc0*/  LDL.LU.128 R104, [R1+0x3a80] ;  /* 0x003a800001687983 */ /* 0x002ee80000300c00 */
[----:B----4-:R-:W4:Y:S04]  /*12dd0*/  LDL.LU.128 R100, [R1+0x3a70] ;  /* 0x003a700001647983 */ /* 0x010f280000300c00 */
[----:B------:R-:W-:Y:S04]  /*12de0*/  STL.128 [R1+0x3a10], R76 ;  /* 0x003a104c01007387 */ /* 0x000fe80000100c00 */
[----:B------:R-:W4:Y:S04]  /*12df0*/  LDL.LU.128 R96, [R1+0x3a60] ;  /* 0x003a600001607983 */ /* 0x000f280000300c00 */
[----:B------:R-:W4:Y:S04]  /*12e00*/  LDL.LU.128 R92, [R1+0x3a50] ;  /* 0x003a5000015c7983 */ /* 0x000f280000300c00 */
[----:B0-----:R-:W4:Y:S04]  /*12e10*/  LDL.LU.128 R88, [R1+0x3a40] ;  /* 0x003a400001587983 */ /* 0x001f280000300c00 */
[----:B--2---:R-:W2:Y:S04]  /*12e20*/  LDL.LU.128 R84, [R1+0x3a30] ;  /* 0x003a300001547983 */ /* 0x004ea80000300c00 */
[----:B------:R0:W-:Y:S04]  /*12e30*/  STL.128 [R1+0x3ae0], R128 ;  /* 0x003ae08001007387 */ /* 0x0001e80000100c00 */
[----:B------:R1:W-:Y:S04]  /*12e40*/  STL.128 [R1+0x3aa0], R112 ;  /* 0x003aa07001007387 */ /* 0x0003e80000100c00 */
[----:B------:R1:W-:Y:S01]  /*12e50*/  STL.128 [R1+0x3a00], R72 ;  /* 0x003a004801007387 */ /* 0x0003e20000100c00 */
[----:B------:R-:W-:-:S02]  /*12e60*/  IMAD.MOV.U32 R136, RZ, RZ, R116 ;  /* 0x000000ffff887224 */ /* 0x000fc400078e0074 */
[----:B------:R-:W-:Y:S01]  /*12e70*/  IMAD.MOV.U32 R137, RZ, RZ, R117 ;  /* 0x000000ffff897224 */ /* 0x000fe200078e0075 */
[----:B---3--:R-:W3:Y:S01]  /*12e80*/  LDL.LU.128 R80, [R1+0x3a20] ;  /* 0x003a200001507983 */ /* 0x008ee20000300c00 */
[----:B------:R-:W-:Y:S02]  /*12e90*/  IMAD.MOV.U32 R138, RZ, RZ, R118 ;  /* 0x000000ffff8a7224 */ /* 0x000fe400078e0076 */
[----:B------:R-:W-:Y:S01]  /*12ea0*/  IMAD.MOV.U32 R139, RZ, RZ, R119 ;  /* 0x000000ffff8b7224 */ /* 0x000fe200078e0077 */
[----:B------:R-:W-:Y:S04]  /*12eb0*/  STL.128 [R1+0x3910], R124 ;  /* 0x0039107c01007387 */ /* 0x000fe80000100c00 */
[----:B------:R1:W-:Y:S04]  /*12ec0*/  STL.128 [R1+0x3900], R120 ;  /* 0x0039007801007387 */ /* 0x0003e80000100c00 */
[----:B------:R1:W-:Y:S04]  /*12ed0*/  STL.128 [R1+0x39f0], R68 ;  /* 0x0039f04401007387 */ /* 0x0003e80000100c00 */
[----:B0-----:R-:W3:Y:S04]  /*12ee0*/  LDL.LU.128 R128, [R1+0x3ae0] ;  /* 0x003ae00001807983 */ /* 0x001ee80000300c00 */
[----:B------:R-:W3:Y:S04]  /*12ef0*/  LDL.LU.128 R116, [R1+0x3ab0] ;  /* 0x003ab00001747983 */ /* 0x000ee80000300c00 */
[----:B-1----:R-:W3:Y:S04]  /*12f00*/  LDL.LU.128 R112, [R1+0x3aa0] ;  /* 0x003aa00001707983 */ /* 0x002ee80000300c00 */
[----:B------:R-:W3:Y:S04]  /*12f10*/  LDL.LU.128 R76, [R1+0x3a10] ;  /* 0x003a1000014c7983 */ /* 0x000ee80000300c00 */
[----:B------:R-:W3:Y:S04]  /*12f20*/  LDL.LU.128 R72, [R1+0x3a00] ;  /* 0x003a000001487983 */ /* 0x000ee80000300c00 */
[----:B------:R-:W3:Y:S04]  /*12f30*/  LDL.128 R120, [R1+0x410] ;  /* 0x0004100001787983 */ /* 0x000ee80000100c00 */
        /* <DEDUP_REMOVED lines=8> */
[----:B------:R0:W-:Y:S04]  /*12fc0*/  STL.64 [R1+0x3930], R4 ;  /* 0x0039300401007387 */ /* 0x0001e80000100a00 */
[----:B------:R1:W-:Y:S04]  /*12fd0*/  STL.128 [R1+0x3990], R28 ;  /* 0x0039901c01007387 */ /* 0x0003e80000100c00 */
[----:B------:R1:W-:Y:S04]  /*12fe0*/  STL.128 [R1+0x3980], R24 ;  /* 0x0039801801007387 */ /* 0x0003e80000100c00 */
[----:B0-----:R-:W3:Y:S04]  /*12ff0*/  LDL.LU.64 R4, [R1+0x3930] ;  /* 0x0039300001047983 */ /* 0x001ee80000300a00 */
[----:B------:R0:W-:Y:S04]  /*13000*/  STL.128 [R1+0x3970], R20 ;  /* 0x0039701401007387 */ /* 0x0001e80000100c00 */
[----:B------:R0:W-:Y:S04]  /*13010*/  STL.64 [R1+0x3960], R18 ;  /* 0x0039601201007387 */ /* 0x0001e80000100a00 */
[----:B------:R0:W-:Y:S04]  /*13020*/  STL.128 [R1+0x3950], R12 ;  /* 0x0039500c01007387 */ /* 0x0001e80000100c00 */
[----:B------:R0:W-:Y:S04]  /*13030*/  STL.128 [R1+0x3940], R8 ;  /* 0x0039400801007387 */ /* 0x0001e80000100c00 */
[----:B-1----:R-:W3:Y:S04]  /*13040*/  LDL.LU.128 R28, [R1+0x3990] ;  /* 0x00399000011c7983 */ /* 0x002ee80000300c00 */
[----:B------:R-:W3:Y:S04]  /*13050*/  LDL.LU.128 R24, [R1+0x3980] ;  /* 0x0039800001187983 */ /* 0x000ee80000300c00 */
[----:B0-----:R-:W3:Y:S04]  /*13060*/  LDL.LU.128 R20, [R1+0x3970] ;  /* 0x0039700001147983 */ /* 0x001ee80000300c00 */
[----:B------:R-:W3:Y:S04]  /*13070*/  LDL.LU.64 R18, [R1+0x3960] ;  /* 0x0039600001127983 */ /* 0x000ee80000300a00 */
[----:B------:R-:W3:Y:S04]  /*13080*/  LDL.LU.128 R12, [R1+0x3950] ;  /* 0x00395000010c7983 */ /* 0x000ee80000300c00 */
[----:B------:R-:W3:Y:S04]  /*13090*/  LDL.LU.128 R8, [R1+0x3940] ;  /* 0x0039400001087983 */ /* 0x000ee80000300c00 */
[----:B------:R-:W-:Y:S04]  /*130a0*/  STL [R1+0x420], R39 ;  /* 0x0004202701007387 */ /* 0x000fe80000100800 */
[----:B------:R-:W-:Y:S04]  /*130b0*/  STL [R1+0x424], R40 ;  /* 0x0004242801007387 */ /* 0x000fe80000100800 */
[----:B------:R-:W-:Y:S04]  /*130c0*/  STL [R1+0x428], R35 ;  /* 0x0004282301007387 */ /* 0x000fe80000100800 */
[----:B------:R-:W-:Y:S04]  /*130d0*/  STL [R1+0x42c], R36 ;  /* 0x00042c2401007387 */ /* 0x000fe80000100800 */
[----:B------:R0:W-:Y:S04]  /*130e0*/  STL.128 [R1+0x38d0], R108 ;  /* 0x0038d06c01007387 */ /* 0x0001e80000100c00 */
[----:B------:R1:W-:Y:S04]  /*130f0*/  STL.128 [R1+0x38c0], R104 ;  /* 0x0038c06801007387 */ /* 0x0003e80000100c00 */
[----:B----4-:R4:W-:Y:S04]  /*13100*/  STL.128 [R1+0x38b0], R100 ;  /* 0x0038b06401007387 */ /* 0x0109e80000100c00 */
[----:B0-----:R-:W3:Y:S04]  /*13110*/  LDL.LU.128 R108, [R1+0x38d0] ;  /* 0x0038d000016c7983 */ /* 0x001ee80000300c00 */
[----:B------:R0:W-:Y:S04]  /*13120*/  STL.128 [R1+0x38a0], R96 ;  /* 0x0038a06001007387 */ /* 0x0001e80000100c00 */
[----:B------:R3:W-:Y:S04]  /*13130*/  STL.128 [R1+0x3890], R92 ;  /* 0x0038905c01007387 */ /* 0x0007e80000100c00 */
[----:B------:R3:W-:Y:S04]  /*13140*/  STL.128 [R1+0x3880], R88 ;  /* 0x0038805801007387 */ /* 0x0007e80000100c00 */
[----:B--2---:R2:W-:Y:S04]  /*13150*/  STL.128 [R1+0x3870], R84 ;  /* 0x0038705401007387 */ /* 0x0045e80000100c00 */
[----:B-1----:R-:W2:Y:S04]  /*13160*/  LDL.LU.128 R104, [R1+0x38c0] ;  /* 0x0038c00001687983 */ /* 0x002ea80000300c00 */
[----:B----4-:R-:W4:Y:S04]  /*13170*/  LDL.LU.128 R100, [R1+0x38b0] ;  /* 0x0038b00001647983 */ /* 0x010f280000300c00 */
[----:B0-----:R-:W4:Y:S04]  /*13180*/  LDL.LU.128 R96, [R1+0x38a0] ;  /* 0x0038a00001607983 */ /* 0x001f280000300c00 */
[----:B---3--:R-:W-:Y:S04]  /*13190*/  STL.128 [R1+0x3860], R80 ;  /* 0x0038605001007387 */ /* 0x008fe80000100c00 */
[----:B------:R-:W3:Y:S04]  /*131a0*/  LDL.LU.128 R92, [R1+0x3890] ;  /* 0x00389000015c7983 */ /* 0x000ee80000300c00 */
[----:B------:R-:W3:Y:S04]  /*131b0*/  LDL.LU.128 R88, [R1+0x3880] ;  /* 0x0038800001587983 */ /* 0x000ee80000300c00 */
[----:B--2---:R-:W2:Y:S04]  /*131c0*/  LDL.LU.128 R84, [R1+0x3870] ;  /* 0x0038700001547983 */ /* 0x004ea80000300c00 */
[----:B------:R0:W-:Y:S04]  /*131d0*/  STL.128 [R1+0x3920], R128 ;  /* 0x0039208001007387 */ /* 0x0001e80000100c00 */
[----:B------:R1:W-:Y:S04]  /*131e0*/  STL.128 [R1+0x38f0], R116 ;  /* 0x0038f07401007387 */ /* 0x0003e80000100c00 */
[----:B------:R1:W-:Y:S04]  /*131f0*/  STL.128 [R1+0x38e0], R112 ;  /* 0x0038e07001007387 */ /* 0x0003e80000100c00 */
[----:B------:R1:W-:Y:S04]  /*13200*/  STL.128 [R1+0x3850], R76 ;  /* 0x0038504c01007387 */ /* 0x0003e80000100c00 */
[----:B------:R1:W-:Y:S01]  /*13210*/  STL.128 [R1+0x3840], R72 ;  /* 0x0038404801007387 */ /* 0x0003e20000100c00 */
[----:B------:R-:W-:-:S03]  /*13220*/  IMAD.MOV.U32 R140, RZ, RZ, R120 ;  /* 0x000000ffff8c7224 */ /* 0x000fc600078e0078 */
[----:B0-----:R-:W2:Y:S01]  /*13230*/  LDL.LU.128 R128, [R1+0x3920] ;  /* 0x0039200001807983 */ /* 0x001ea20000300c00 */
[----:B------:R-:W-:Y:S02]  /*13240*/  IMAD.MOV.U32 R141, RZ, RZ, R121 ;  /* 0x000000ffff8d7224 */ /* 0x000fe400078e0079 */
[----:B------:R-:W-:Y:S01]  /*13250*/  IMAD.MOV.U32 R142, RZ, RZ, R122 ;  /* 0x000000ffff8e7224 */ /* 0x000fe200078e007a */
[----:B------:R0:W-:Y:S01]  /*13260*/  STL.128 [R1+0x3760], R124 ;  /* 0x0037607c01007387 */ /* 0x0001e20000100c00 */
[----:B------:R-:W-:-:S03]  /*13270*/  IMAD.MOV.U32 R143, RZ, RZ, R123 ;  /* 0x000000ffff8f7224 */ /* 0x000fc600078e007b */
[----:B------:R0:W-:Y:S04]  /*13280*/  STL.128 [R1+0x3830], R68 ;  /* 0x0038304401007387 */ /* 0x0001e80000100c00 */
[----:B------:R-:W2:Y:S04]  /*13290*/  LDL.LU.128 R120, [R1+0x3900] ;  /* 0x0039000001787983 */ /* 0x000ea80000300c00 */
[----:B-1----:R-:W2:Y:S04]  /*132a0*/  LDL.LU.128 R116, [R1+0x38f0] ;  /* 0x0038f00001747983 */ /* 0x002ea80000300c00 */
[----:B------:R-:W2:Y:S04]  /*132b0*/  LDL.LU.128 R112, [R1+0x38e0] ;  /* 0x0038e00001707983 */ /* 0x000ea80000300c00 */
[----:B------:R-:W2:Y:S04]  /*132c0*/  LDL.LU.128 R80, [R1+0x3860] ;  /* 0x0038600001507983 */ /* 0x000ea80000300c00 */
[----:B------:R-:W2:Y:S04]  /*132d0*/  LDL.LU.128 R76, [R1+0x3850] ;  /* 0x00385000014c7983 */ /* 0x000ea80000300c00 */
[----:B------:R-:W2:Y:S04]  /*132e0*/  LDL.LU.128 R72, [R1+0x3840] ;  /* 0x0038400001487983 */ /* 0x000ea80000300c00 */
[----:B0-----:R-:W2:Y:S04]  /*132f0*/  LDL.128 R124, [R1+0x420] ;  /* 0x00042000017c7983 */ /* 0x001ea80000100c00 */
[----:B------:R-:W2:Y:S04]  /*13300*/  LDL.LU.128 R68, [R1+0x3830] ;  /* 0x0038300001447983 */ /* 0x000ea80000300c00 */
[----:B------:R0:W-:Y:S04]  /*13310*/  STL.128 [R1+0x3820], R64 ;  /* 0x0038204001007387 */ /* 0x0001e80000100c00 */
[----:B------:R1:W-:Y:S04]  /*13320*/  STL.128 [R1+0x3810], R60 ;  /* 0x0038103c01007387 */ /* 0x0003e80000100c00 */
[----:B------:R1:W-:Y:S04]  /*13330*/  STL [R1+0x3808], R59 ;  /* 0x0038083b01007387 */ /* 0x0003e80000100800 */
[----:B0-----:R-:W2:Y:S04]  /*13340*/  LDL.LU.128 R64, [R1+0x3820] ;  /* 0x0038200001407983 */ /* 0x001ea80000300c00 */
[----:B-1----:R-:W2:Y:S04]  /*13350*/  LDL.LU.128 R60, [R1+0x3810] ;  /* 0x00381000013c7983 */ /* 0x002ea80000300c00 */
[----:B------:R-:W2:Y:S04]  /*13360*/  LDL.LU R59, [R1+0x3808] ;  /* 0x00380800013b7983 */ /* 0x000ea80000300800 */
[----:B------:R0:W-:Y:S04]  /*13370*/  STL [R1+0x3658], R34 ;  /* 0x0036582201007387 */ /* 0x0001e80000100800 */
[----:B------:R1:W-:Y:S04]  /*13380*/  STL.64 [R1+0x3650], R32 ;  /* 0x0036502001007387 */ /* 0x0003e80000100a00 */
[----:B0-----:R-:W2:Y:S04]  /*13390*/  LDL.LU R34, [R1+0x3658] ;  /* 0x0036580001227983 */ /* 0x001ea80000300800 */
[----:B-1----:R-:W2:Y:S04]  /*133a0*/  LDL.LU.64 R32, [R1+0x3650] ;  /* 0x0036500001207983 */ /* 0x002ea80000300a00 */
[----:B------:R0:W-:Y:S04]  /*133b0*/  STL.64 [R1+0x3780], R4 ;  /* 0x0037800401007387 */ /* 0x0001e80000100a00 */
[----:B------:R1:W-:Y:S04]  /*133c0*/  STL.128 [R1+0x37e0], R28 ;  /* 0x0037e01c01007387 */ /* 0x0003e80000100c00 */
[----:B------:R1:W-:Y:S04]  /*133d0*/  STL.128 [R1+0x37d0], R24 ;  /* 0x0037d01801007387 */ /* 0x0003e80000100c00 */
[----:B0-----:R-:W2:Y:S04]  /*133e0*/  LDL.LU.64 R4, [R1+0x3780] ;  /* 0x0037800001047983 */ /* 0x001ea80000300a00 */
[----:B------:R0:W-:Y:S04]  /*133f0*/  STL.128 [R1+0x37c0], R20 ;  /* 0x0037c01401007387 */ /* 0x0001e80000100c00 */
[----:B------:R0:W-:Y:S04]  /*13400*/  STL.64 [R1+0x37b0], R18 ;  /* 0x0037b01201007387 */ /* 0x0001e80000100a00 */
[----:B------:R0:W-:Y:S04]  /*13410*/  STL.128 [R1+0x37a0], R12 ;  /* 0x0037a00c01007387 */ /* 0x0001e80000100c00 */
[----:B------:R0:W-:Y:S04]  /*13420*/  STL.128 [R1+0x3790], R8 ;  /* 0x0037900801007387 */ /* 0x0001e80000100c00 */
[----:B------:R0:W-:Y:S04]  /*13430*/  STL.128 [R1+0x3de0], R148 ;  /* 0x003de09401007387 */ /* 0x0001e80000100c00 */
[----:B-1----:R-:W2:Y:S04]  /*13440*/  LDL.LU.128 R28, [R1+0x37e0] ;  /* 0x0037e000011c7983 */ /* 0x002ea80000300c00 */
[----:B------:R-:W2:Y:S04]  /*13450*/  LDL.LU.128 R24, [R1+0x37d0] ;  /* 0x0037d00001187983 */ /* 0x000ea80000300c00 */
[----:B0-----:R-:W2:Y:S04]  /*13460*/  LDL.LU.128 R20, [R1+0x37c0] ;  /* 0x0037c00001147983 */ /* 0x001ea80000300c00 */
[----:B------:R-:W2:Y:S04]  /*13470*/  LDL.LU.64 R18, [R1+0x37b0] ;  /* 0x0037b00001127983 */ /* 0x000ea80000300a00 */
[----:B------:R-:W2:Y:S04]  /*13480*/  LDL.LU.128 R12, [R1+0x37a0] ;  /* 0x0037a000010c7983 */ /* 0x000ea80000300c00 */
[----:B------:R-:W2:Y:S04]  /*13490*/  LDL.LU.128 R8, [R1+0x3790] ;  /* 0x0037900001087983 */ /* 0x000ea80000300c00 */
[----:B------:R-:W2:Y:S04]  /*134a0*/  LDL.LU.128 R148, [R1+0x3de0] ;  /* 0x003de00001947983 */ /* 0x000ea80000300c00 */
[----:B------:R0:W-:Y:S04]  /*134b0*/  STL.128 [R1+0x3720], R108 ;  /* 0x0037206c01007387 */ /* 0x0001e80000100c00 */
[----:B0-----:R-:W2:Y:S04]  /*134c0*/  LDL.LU.128 R108, [R1+0x3720] ;  /* 0x00372000016c7983 */ /* 0x001ea80000300c00 */
[----:B------:R0:W-:Y:S04]  /*134d0*/  STL.128 [R1+0x3710], R104 ;  /* 0x0037106801007387 */ /* 0x0001e80000100c00 */
[----:B----4-:R1:W-:Y:S04]  /*134e0*/  STL.128 [R1+0x3700], R100 ;  /* 0x0037006401007387 */ /* 0x0103e80000100c00 */
[----:B------:R4:W-:Y:S04]  /*134f0*/  STL.128 [R1+0x36f0], R96 ;  /* 0x0036f06001007387 */ /* 0x0009e80000100c00 */
[----:B---3--:R3:W-:Y:S04]  /*13500*/  STL.128 [R1+0x36e0], R92 ;  /* 0x0036e05c01007387 */ /* 0x0087e80000100c00 */
[----:B------:R3:W-:Y:S04]  /*13510*/  STL.128 [R1+0x36d0], R88 ;  /* 0x0036d05801007387 */ /* 0x0007e80000100c00 */
[----:B--2---:R2:W-:Y:S04]  /*13520*/  STL.128 [R1+0x36c0], R84 ;  /* 0x0036c05401007387 */ /* 0x0045e80000100c00 */
[----:B0-----:R-:W2:Y:S04]  /*13530*/  LDL.LU.128 R104, [R1+0x3710] ;  /* 0x0037100001687983 */ /* 0x001ea80000300c00 */
[----:B-1----:R-:W2:Y:S04]  /*13540*/  LDL.LU.128 R100, [R1+0x3700] ;  /* 0x0037000001647983 */ /* 0x002ea80000300c00 */
[----:B----4-:R-:W4:Y:S04]  /*13550*/  LDL.LU.128 R96, [R1+0x36f0] ;  /* 0x0036f00001607983 */ /* 0x010f280000300c00 */
[----:B---3--:R-:W3:Y:S04]  /*13560*/  LDL.LU.128 R92, [R1+0x36e0] ;  /* 0x0036e000015c7983 */ /* 0x008ee80000300c00 */
[----:B------:R-:W3:Y:S04]  /*13570*/  LDL.LU.128 R88, [R1+0x36d0] ;  /* 0x0036d00001587983 */ /* 0x000ee80000300c00 */
[----:B--2---:R-:W2:Y:S04]  /*13580*/  LDL.LU.128 R84, [R1+0x36c0] ;  /* 0x0036c00001547983 */ /* 0x004ea80000300c00 */
[----:B------:R0:W-:Y:S04]  /*13590*/  STL.128 [R1+0x3770], R128 ;  /* 0x0037708001007387 */ /* 0x0001e80000100c00 */
[----:B------:R1:W-:Y:S04]  /*135a0*/  STL.128 [R1+0x3750], R120 ;  /* 0x0037507801007387 */ /* 0x0003e80000100c00 */
        /* <DEDUP_REMOVED lines=11> */
[----:B------:R-:W2:Y:S04]  /*13660*/  LDL.LU.128 R124, [R1+0x3760] ;  /* 0x00376000017c7983 */ /* 0x000ea80000300c00 */
[----:B-1----:R-:W2:Y:S04]  /*13670*/  LDL.LU.128 R120, [R1+0x3750] ;  /* 0x0037500001787983 */ /* 0x002ea80000300c00 */
[----:B------:R-:W2:Y:S04]  /*13680*/  LDL.LU.128 R116, [R1+0x3740] ;  /* 0x0037400001747983 */ /* 0x000ea80000300c00 */
[----:B------:R-:W2:Y:S04]  /*13690*/  LDL.LU.128 R112, [R1+0x3730] ;  /* 0x0037300001707983 */ /* 0x000ea80000300c00 */
[----:B------:R-:W2:Y:S04]  /*136a0*/  LDL.LU.128 R80, [R1+0x36b0] ;  /* 0x0036b00001507983 */ /* 0x000ea80000300c00 */
[----:B------:R-:W2:Y:S04]  /*136b0*/  LDL.LU.128 R76, [R1+0x36a0] ;  /* 0x0036a000014c7983 */ /* 0x000ea80000300c00 */
        /* <DEDUP_REMOVED lines=9> */
[----:B------:R0:W-:Y:S04]  /*13750*/  STL.128 [R1+0x35d0], R160 ;  /* 0x0035d0a001007387 */ /* 0x0001e80000100c00 */
[----:B------:R-:W-:Y:S04]  /*13760*/  STL [R1+0x434], R32 ;  /* 0x0004342001007387 */ /* 0x000fe80000100800 */
[----:B------:R-:W-:Y:S04]  /*13770*/  STL [R1+0x438], R33 ;  /* 0x0004382101007387 */ /* 0x000fe80000100800 */
[----:B------:R-:W-:Y:S04]  /*13780*/  STL [R1+0x43c], R34 ;  /* 0x00043c2201007387 */ /* 0x000fe80000100800 */
[----:B0-----:R-:W2:Y:S04]  /*13790*/  LDL.128 R160, [R1+0x430] ;  /* 0x0004300001a07983 */ /* 0x001ea80000100c00 */
[----:B------:R0:W-:Y:S04]  /*137a0*/  STL.64 [R1+0x35e0], R4 ;  /* 0x0035e00401007387 */ /* 0x0001e80000100a00 */
[----:B------:R1:W-:Y:S04]  /*137b0*/  STL [R1+0x3e50], R176 ;  /* 0x003e50b001007387 */ /* 0x0003e80000100800 */
[----:B------:R1:W-:Y:S04]  /*137c0*/  STL.128 [R1+0x3e40], R172 ;  /* 0x003e40ac01007387 */ /* 0x0003e80000100c00 */
[----:B0-----:R-:W2:Y:S04]  /*137d0*/  LDL.LU.64 R4, [R1+0x35e0] ;  /* 0x0035e00001047983 */ /* 0x001ea80000300a00 */
[----:B------:R0:W-:Y:S04]  /*137e0*/  STL.128 [R1+0x3e30], R168 ;  /* 0x003e30a801007387 */ /* 0x0001e80000100c00 */
[----:B------:R0:W-:Y:S04]  /*137f0*/  STL [R1+0x3e28], R167 ;  /* 0x003e28a701007387 */ /* 0x0001e80000100800 */
[----:B------:R0:W-:Y:S04]  /*13800*/  STL.64 [R1+0x3e20], R164 ;  /* 0x003e20a401007387 */ /* 0x0001e80000100a00 */
[----:B------:R0:W-:Y:S04]  /*13810*/  STL.128 [R1+0x3640], R28 ;  /* 0x0036401c01007387 */ /* 0x0001e80000100c00 */
[----:B------:R0:W-:Y:S04]  /*13820*/  STL.128 [R1+0x3630], R24 ;  /* 0x0036301801007387 */ /* 0x0001e80000100c00 */
[----:B------:R0:W-:Y:S04]  /*13830*/  STL.128 [R1+0x3620], R20 ;  /* 0x0036201401007387 */ /* 0x0001e80000100c00 */
[----:B------:R0:W-:Y:S04]  /*13840*/  STL.64 [R1+0x3610], R18 ;  /* 0x0036101201007387 */ /* 0x0001e80000100a00 */
[----:B------:R0:W-:Y:S04]  /*13850*/  STL.128 [R1+0x3600], R12 ;  /* 0x0036000c01007387 */ /* 0x0001e80000100c00 */
[----:B------:R0:W-:Y:S04]  /*13860*/  STL.128 [R1+0x35f0], R8 ;  /* 0x0035f00801007387 */ /* 0x0001e80000100c00 */
[----:B-1----:R-:W2:Y:S04]  /*13870*/  LDL.LU R176, [R1+0x3e50] ;  /* 0x003e500001b07983 */ /* 0x002ea80000300800 */
[----:B------:R-:W2:Y:S04]  /*13880*/  LDL.LU.128 R172, [R1+0x3e40] ;  /* 0x003e400001ac7983 */ /* 0x000ea80000300c00 */
[----:B0-----:R-:W2:Y:S04]  /*13890*/  LDL.LU.128 R168, [R1+0x3e30] ;  /* 0x003e300001a87983 */ /* 0x001ea80000300c00 */
[----:B------:R-:W2:Y:S04]  /*138a0*/  LDL.LU R167, [R1+0x3e28] ;  /* 0x003e280001a77983 */ /* 0x000ea80000300800 */
[----:B------:R-:W2:Y:S04]  /*138b0*/  LDL.LU.64 R164, [R1+0x3e20] ;  /* 0x003e200001a47983 */ /* 0x000ea80000300a00 */
[----:B------:R-:W2:Y:S04]  /*138c0*/  LDL.LU.128 R28, [R1+0x3640] ;  /* 0x00364000011c7983 */ /* 0x000ea80000300c00 */
[----:B------:R-:W2:Y:S04]  /*138d0*/  LDL.LU.128 R24, [R1+0x3630] ;  /* 0x0036300001187983 */ /* 0x000ea80000300c00 */
[----:B------:R-:W2:Y:S04]  /*138e0*/  LDL.LU.128 R20, [R1+0x3620] ;  /* 0x0036200001147983 */ /* 0x000ea80000300c00 */
[----:B------:R-:W2:Y:S04]  /*138f0*/  LDL.LU.64 R18, [R1+0x3610] ;  /* 0x0036100001127983 */ /* 0x000ea80000300a00 */
[----:B------:R-:W2:Y:S04]  /*13900*/  LDL.LU.128 R12, [R1+0x3600] ;  /* 0x00360000010c7983 */ /* 0x000ea80000300c00 */
[----:B------:R-:W2:Y:S04]  /*13910*/  LDL.LU.128 R8, [R1+0x35f0] ;  /* 0x0035f00001087983 */ /* 0x000ea80000300c00 */
[----:B------:R-:W-:Y:S04]  /*13920*/  STL.128 [R1+0x35c0], R156 ;  /* 0x0035c09c01007387 */ /* 0x000fe80000100c00 */
[----:B------:R0:W-:Y:S04]  /*13930*/  STL [R1+0x35b0], R152 ;  /* 0x0035b09801007387 */ /* 0x0001e80000100800 */
        /* <DEDUP_REMOVED lines=8> */
[----:B----4-:R-:W-:Y:S04]  /*139c0*/  STL.128 [R1+0x34d0], R96 ;  /* 0x0034d06001007387 */ /* 0x010fe80000100c00 */
[----:B---3--:R-:W-:Y:S04]  /*139d0*/  STL.128 [R1+0x34c0], R92 ;  /* 0x0034c05c01007387 */ /* 0x008fe80000100c00 */
[----:B------:R-:W-:Y:S04]  /*139e0*/  STL.128 [R1+0x34b0], R88 ;  /* 0x0034b05801007387 */ /* 0x000fe80000100c00 */
[----:B--2---:R-:W-:Y:S04]  /*139f0*/  STL.128 [R1+0x34a0], R84 ;  /* 0x0034a05401007387 */ /* 0x004fe80000100c00 */
        /* <DEDUP_REMOVED lines=9> */
[----:B0-----:R-:W4:Y:S04]  /*13a90*/  LDL.LU R152, [R1+0x35b0] ;  /* 0x0035b00001987983 */ /* 0x001f280000300800 */
[----:B-1----:R-:W4:Y:S04]  /*13aa0*/  LDL.LU.128 R76, [R1+0x3480] ;  /* 0x00348000014c7983 */ /* 0x002f280000300c00 */
[----:B--2---:R-:W2:Y:S04]  /*13ab0*/  LDL.LU.128 R72, [R1+0x3470] ;  /* 0x0034700001487983 */ /* 0x004ea80000300c00 */
[----:B------:R-:W2:Y:S04]  /*13ac0*/  LDL.LU.128 R84, [R1+0x34a0] ;  /* 0x0034a00001547983 */ /* 0x000ea80000300c00 */
[----:B------:R0:W-:Y:S04]  /*13ad0*/  STL.128 [R1+0x3450], R64 ;  /* 0x0034504001007387 */ /* 0x0001e80000100c00 */
[----:B------:R1:W-:Y:S04]  /*13ae0*/  STL.128 [R1+0x3440], R60 ;  /* 0x0034403c01007387 */ /* 0x0003e80000100c00 */
[----:B------:R1:W-:Y:S04]  /*13af0*/  STL [R1+0x3430], R59 ;  /* 0x0034303b01007387 */ /* 0x0003e80000100800 */
[----:B------:R-:W2:Y:S04]  /*13b00*/  LDL.LU.128 R80, [R1+0x3490] ;  /* 0x0034900001507983 */ /* 0x000ea80000300c00 */
[----:B------:R-:W2:Y:S04]  /*13b10*/  LDL.LU.128 R148, [R1+0x35a0] ;  /* 0x0035a00001947983 */ /* 0x000ea80000300c00 */
[----:B---3--:R-:W3:Y:S04]  /*13b20*/  LDL.LU.128 R68, [R1+0x3460] ;  /* 0x0034600001447983 */ /* 0x008ee80000300c00 */
[----:B0-----:R-:W3:Y:S04]  /*13b30*/  LDL.LU.128 R64, [R1+0x3450] ;  /* 0x0034500001407983 */ /* 0x001ee80000300c00 */
[----:B-1----:R-:W3:Y:S04]  /*13b40*/  LDL.LU.128 R60, [R1+0x3440] ;  /* 0x00344000013c7983 */ /* 0x002ee80000300c00 */
[----:B------:R-:W3:Y:S04]  /*13b50*/  LDL.LU R59, [R1+0x3430] ;  /* 0x00343000013b7983 */ /* 0x000ee80000300800 */
        /* <DEDUP_REMOVED lines=15> */
[----:B------:R-:W3:Y:S01]  /*13c50*/  LDL.LU.128 R156, [R1+0x35c0] ;  /* 0x0035c000019c7983 */ /* 0x000ee20000300c00 */
[----:B------:R-:W-:-:S02]  /*13c60*/  IMAD.MOV.U32 R17, RZ, RZ, R160 ;  /* 0x000000ffff117224 */ /* 0x000fc400078e00a0 */
[----:B------:R-:W-:Y:S02]  /*13c70*/  IMAD.MOV.U32 R16, RZ, RZ, R161 ;  /* 0x000000ffff107224 */ /* 0x000fe400078e00a1 */
[----:B------:R-:W-:Y:S02]  /*13c80*/  IMAD.MOV.U32 R7, RZ, RZ, R162 ;  /* 0x000000ffff077224 */ /* 0x000fe400078e00a2 */
[----:B------:R-:W-:Y:S02]  /*13c90*/  IMAD.MOV.U32 R6, RZ, RZ, R163 ;  /* 0x000000ffff067224 */ /* 0x000fe400078e00a3 */
[----:B------:R-:W3:Y:S01]  /*13ca0*/  LDL.LU.128 R160, [R1+0x35d0] ;  /* 0x0035d00001a07983 */ /* 0x000ee20000300c00 */
[----:B------:R-:W-:Y:S01]  /*13cb0*/  FMUL.FTZ R4, R0, R4 ;  /* 0x0000000400047220 */ /* 0x000fe20000410000 */
[----:B------:R-:W-:-:S04]  /*13cc0*/  FMUL.FTZ R166, R5, R0 ;  /* 0x0000000005a67220 */ /* 0x000fc80000410000 */
[-CC-:B------:R-:W-:Y:S01]  /*13cd0*/  FFMA.FTZ R185, R28, R0.reuse, -R166.reuse ;  /* 0x000000001cb97223 */ /* 0x180fe200000108a6 */
[----:B------:R-:W-:-:S05]  /*13ce0*/  FFMA.FTZ R184, R29, R0, -R166 ;  /* 0x000000001db87223 */ /* 0x000fca00000108a6 */
[----:B------:R-:W-:Y:S08]  /*13cf0*/  MUFU.EX2 R185, R185 ;  /* 0x000000b900b97308 */ /* 0x000ff00000000800 */
[----:B------:R-:W0:Y:S01]  /*13d00*/  MUFU.EX2 R184, R184 ;  /* 0x000000b800b87308 */ /* 0x000e220000000800 */
[----:B------:R-:W-:Y:S01]  /*13d10*/  ISETP.NE.U32.AND P0, PT, R31, RZ, PT ;  /* 0x000000ff1f00720c */ /* 0x000fe20003f05070 */
[----:B------:R-:W-:-:S02]  /*13d20*/  IMAD R8, R30, 0xc00, R8 ;  /* 0x00000c001e087824 */ /* 0x000fc400078e0208 */
[----:B------:R-:W-:Y:S02]  /*13d30*/  IMAD.MOV.U32 R179, RZ, RZ, R27 ;  /* 0x000000ffffb37224 */ /* 0x000fe400078e001b */
[----:B------:R-:W-:Y:S02]  /*13d40*/  IMAD.MOV.U32 R178, RZ, RZ, R26 ;  /* 0x000000ffffb27224 */ /* 0x000fe400078e001a */
[----:B------:R-:W-:Y:S01]  /*13d50*/  IMAD.MOV.U32 R177, RZ, RZ, R25 ;  /* 0x000000ffffb17224 */ /* 0x000fe200078e0019 */
[----:B------:R-:W-:Y:S01]  /*13d60*/  R2UR UR6, R8 ;  /* 0x00000000080672ca */ /* 0x000fe200000e0000 */
[----:B------:R-:W-:Y:S01]  /*13d70*/  IMAD.MOV.U32 R50, RZ, RZ, R227 ;  /* 0x000000ffff327224 */ /* 0x000fe200078e00e3 */
[----:B------:R-:W-:Y:S01]  /*13d80*/  R2UR UR7, R9 ;  /* 0x00000000090772ca */ /* 0x000fe200000e0000 */
[----:B------:R-:W-:Y:S02]  /*13d90*/  IMAD.MOV.U32 R51, RZ, RZ, R226 ;  /* 0x000000ffff337224 */ /* 0x000fe400078e00e2 */
[----:B------:R-:W-:-:S02]  /*13da0*/  IMAD.MOV.U32 R52, RZ, RZ, R225 ;  /* 0x000000ffff347224 */ /* 0x000fc400078e00e1 */
[----:B------:R-:W-:Y:S02]  /*13db0*/  IMAD.MOV.U32 R53, RZ, RZ, R224 ;  /* 0x000000ffff357224 */ /* 0x000fe400078e00e0 */
[----:B------:R-:W-:Y:S02]  /*13dc0*/  IMAD.MOV.U32 R54, RZ, RZ, R223 ;  /* 0x000000ffff367224 */ /* 0x000fe400078e00df */
[----:B------:R-:W-:Y:S02]  /*13dd0*/  IMAD.MOV.U32 R55, RZ, RZ, R222 ;  /* 0x000000ffff377224 */ /* 0x000fe400078e00de */
[----:B------:R-:W-:Y:S02]  /*13de0*/  IMAD.MOV.U32 R57, RZ, RZ, R220 ;  /* 0x000000ffff397224 */ /* 0x000fe400078e00dc */
[----:B------:R-:W-:Y:S02]  /*13df0*/  IMAD.MOV.U32 R58, RZ, RZ, R219 ;  /* 0x000000ffff3a7224 */ /* 0x000fe400078e00db */
[----:B------:R-:W-:-:S02]  /*13e00*/  IMAD.MOV.U32 R27, RZ, RZ, R179 ;  /* 0x000000ffff1b7224 */ /* 0x000fc400078e00b3 */
[----:B------:R-:W-:Y:S02]  /*13e10*/  IMAD.MOV.U32 R26, RZ, RZ, R178 ;  /* 0x000000ffff1a7224 */ /* 0x000fe400078e00b2 */
[----:B------:R-:W-:Y:S01]  /*13e20*/  IMAD.MOV.U32 R25, RZ, RZ, R177 ;  /* 0x000000ffff197224 */ /* 0x000fe200078e00b1 */
[----:B0-----:R-:W-:Y:S01]  /*13e30*/  F2FP.BF16.F32.PACK_AB R155, R184, R185 ;  /* 0x000000b9b89b723e */ /* 0x001fe200000010ff */
[----:B------:R-:W-:Y:S01]  /*13e40*/  VOTEU.ANY UP0, P0 ;  /* 0x00000000003f7886 */ /* 0x000fe20000000100 */
[-CC-:B----4-:R-:W-:Y:S01]  /*13e50*/  FFMA.FTZ R197, R76, R0.reuse, -R4.reuse ;  /* 0x000000004cc57223 */ /* 0x190fe20000010804 */
[-CC-:B------:R-:W-:Y:S01]  /*13e60*/  FFMA.FTZ R196, R77, R0.reuse, -R4.reuse ;  /* 0x000000004dc47223 */ /* 0x180fe20000010804 */
[-CC-:B--2---:R-:W-:Y:S01]  /*13e70*/  FFMA.FTZ R199, R74, R0.reuse, -R4.reuse ;  /* 0x000000004ac77223 */ /* 0x184fe20000010804 */
[-C--:B------:R-:W-:Y:S01]  /*13e80*/  FFMA.FTZ R198, R75, R0.reuse, -R4 ;  /* 0x000000004bc67223 */ /* 0x080fe20000010804 */
[-CC-:B------:R-:W-:Y:S01]  /*13e90*/  FFMA.FTZ R187, R73, R0.reuse, -R166.reuse ;  /* 0x0000000049bb7223 */ /* 0x180fe200000108a6 */
[----:B------:R-:W-:Y:S01]  /*13ea0*/  FFMA.FTZ R186, R72, R0, -R166 ;  /* 0x0000000048ba7223 */ /* 0x000fe200000108a6 */
[----:B------:R-:W-:Y:S08]  /*13eb0*/  MUFU.EX2 R197, R197 ;  /* 0x000000c500c57308 */ /* 0x000ff00000000800 */
[----:B------:R-:W-:Y:S08]  /*13ec0*/  MUFU.EX2 R199, R199 ;  /* 0x000000c700c77308 */ /* 0x000ff00000000800 */
[----:B------:R-:W0:Y:S08]  /*13ed0*/  MUFU.EX2 R198, R198 ;  /* 0x000000c600c67308 */ /* 0x000e300000000800 */
[----:B------:R-:W-:Y:S08]  /*13ee0*/  MUFU.EX2 R196, R196 ;  /* 0x000000c400c47308 */ /* 0x000ff00000000800 */
[----:B------:R-:W-:Y:S08]  /*13ef0*/  MUFU.EX2 R187, R187 ;  /* 0x000000bb00bb7308 */ /* 0x000ff00000000800 */
[----:B------:R-:W1:Y:S01]  /*13f00*/  MUFU.EX2 R186, R186 ;  /* 0x000000ba00ba7308 */ /* 0x000e620000000800 */
[----:B------:R-:W-:-:S02]  /*13f10*/  IMAD.MOV.U32 R56, RZ, RZ, R152 ;  /* 0x000000ffff387224 */ /* 0x000fc400078e0098 */
[----:B------:R-:W-:Y:S02]  /*13f20*/  IMAD.MOV.U32 R44, RZ, RZ, R82 ;  /* 0x000000ffff2c7224 */ /* 0x000fe400078e0052 */
[----:B------:R-:W-:Y:S02]  /*13f30*/  IMAD.MOV.U32 R47, RZ, RZ, R85 ;  /* 0x000000ffff2f7224 */ /* 0x000fe400078e0055 */
[----:B------:R-:W-:Y:S02]  /*13f40*/  IMAD.MOV.U32 R48, RZ, RZ, R84 ;  /* 0x000000ffff307224 */ /* 0x000fe400078e0054 */
[----:B------:R-:W-:Y:S02]  /*13f50*/  IMAD.MOV.U32 R49, RZ, RZ, R83 ;  /* 0x000000ffff317224 */ /* 0x000fe400078e0053 */
[----:B------:R-:W-:Y:S02]  /*13f60*/  IMAD.MOV.U32 R28, RZ, RZ, R56 ;  /* 0x000000ffff1c7224 */ /* 0x000fe400078e0038 */
[----:B---3--:R-:W-:-:S02]  /*13f70*/  IMAD.MOV.U32 R29, RZ, RZ, R61 ;  /* 0x000000ffff1d7224 */ /* 0x008fc400078e003d */
[----:B------:R-:W-:Y:S02]  /*13f80*/  IMAD.MOV.U32 R30, RZ, RZ, R60 ;  /* 0x000000ffff1e7224 */ /* 0x000fe400078e003c */
[----:B------:R-:W-:Y:S02]  /*13f90*/  IMAD.MOV.U32 R31, RZ, RZ, R59 ;  /* 0x000000ffff1f7224 */ /* 0x000fe400078e003b */
[----:B------:R-:W-:Y:S02]  /*13fa0*/  IMAD.MOV.U32 R32, RZ, RZ, R64 ;  /* 0x000000ffff207224 */ /* 0x000fe400078e0040 */
[----:B------:R-:W-:Y:S02]  /*13fb0*/  IMAD.MOV.U32 R33, RZ, RZ, R63 ;  /* 0x000000ffff217224 */ /* 0x000fe400078e003f */
        /* <DEDUP_REMOVED lines=43> */
[----:B------:R-:W-:Y:S01]  /*14270*/  IMAD.MOV.U32 R151, RZ, RZ, R6 ;  /* 0x000000ffff977224 */ /* 0x000fe200078e0006 */
[----:B0-----:R-:W-:-:S02]  /*14280*/  F2FP.BF16.F32.PACK_AB R152, R198, R199 ;  /* 0x000000c7c698723e */ /* 0x001fc400000010ff */
[----:B-1----:R-:W-:Y:S02]  /*14290*/  F2FP.BF16.F32.PACK_AB R153, R186, R187 ;  /* 0x000000bbba99723e */ /* 0x002fe400000010ff */
[----:B------:R-:W-:-:S04]  /*142a0*/  F2FP.BF16.F32.PACK_AB R154, R196, R197 ;  /* 0x000000c5c49a723e */ /* 0x000fc800000010ff */
[----:B------:R-:W-:-:S06]  /*142b0*/  WARPGROUP.ARRIVE ;  /* 0x00000000000079c5 */ /* 0x000fcc0000000000 */
[----:B------:R-:W-:Y:S01]  /*142c0*/  HGMMA.64x256x16.F32.BF16 R24, R152, gdesc[UR4].tnspB, R24, UP0, gsb0 ;  /* 0x43e0000498187df0 */ /* 0x000fe2000b801818 */
        /* <DEDUP_REMOVED lines=9> */
[----:B------:R-:W-:Y:S08]  /*14360*/  MUFU.EX2 R194, R194 ;  /* 0x000000c200c27308 */ /* 0x000ff00000000800 */
[----:B------:R-:W-:Y:S08]  /*14370*/  MUFU.EX2 R193, R193 ;  /* 0x000000c100c17308 */ /* 0x000ff00000000800 */
[----:B------:R-:W0:Y:S08]  /*14380*/  MUFU.EX2 R192, R192 ;  /* 0x000000c000c07308 */ /* 0x000e300000000800 */
[----:B------:R-:W-:Y:S08]  /*14390*/  MUFU.EX2 R175, R175 ;  /* 0x000000af00af7308 */ /* 0x000ff00000000800 */
[----:B------:R-:W-:Y:S08]  /*143a0*/  MUFU.EX2 R174, R174 ;  /* 0x000000ae00ae7308 */ /* 0x000ff00000000800 */
[----:B------:R-:W-:Y:S08]  /*143b0*/  MUFU.EX2 R173, R173 ;  /* 0x000000ad00ad7308 */ /* 0x000ff00000000800 */
[----:B------:R-:W1:Y:S01]  /*143c0*/  MUFU.EX2 R172, R172 ;  /* 0x000000ac00ac7308 */ /* 0x000e620000000800 */
[----:B------:R-:W-:Y:S04]  /*143d0*/  STL.128 [R1+0x3410], R208 ;  /* 0x003410d001007387 */ /* 0x000fe80000100c00 */
[----:B------:R2:W-:Y:S04]  /*143e0*/  STL.128 [R1+0x3400], R204 ;  /* 0x003400cc01007387 */ /* 0x0005e80000100c00 */
[----:B------:R-:W-:Y:S04]  /*143f0*/  STL.128 [R1+0x3420], R212 ;  /* 0x003420d401007387 */ /* 0x000fe80000100c00 */
[----:B------:R-:W-:Y:S04]  /*14400*/  STL.128 [R1+0x33f0], R200 ;  /* 0x0033f0c801007387 */ /* 0x000fe80000100c00 */
[----:B------:R-:W-:Y:S04]  /*14410*/  STL.128 [R1+0x33e0], R196 ;  /* 0x0033e0c401007387 */ /* 0x000fe80000100c00 */
[----:B0-----:R-:W-:Y:S04]  /*14420*/  STL.128 [R1+0x33d0], R192 ;  /* 0x0033d0c001007387 */ /* 0x001fe80000100c00 */
[----:B------:R-:W-:Y:S04]  /*14430*/  STL.128 [R1+0x33c0], R184 ;  /* 0x0033c0b801007387 */ /* 0x000fe80000100c00 */
[----:B------:R-:W-:Y:S04]  /*14440*/  STL.64 [R1+0x33b0], R182 ;  /* 0x0033b0b601007387 */ /* 0x000fe80000100a00 */
[----:B-1----:R-:W-:Y:S04]  /*14450*/  STL.128 [R1+0x33a0], R172 ;  /* 0x0033a0ac01007387 */ /* 0x002fe80000100c00 */
[----:B------:R-:W-:Y:S04]  /*14460*/  STL [R1+0x3398], R166 ;  /* 0x003398a601007387 */ /* 0x000fe80000100800 */
[----:B------:R-:W-:Y:S04]  /*14470*/  STL.64 [R1+0x3390], R164 ;  /* 0x003390a401007387 */ /* 0x000fe80000100a00 */
[----:B------:R-:W-:Y:S01]  /*14480*/  STL.128 [R1+0x3380], R160 ;  /* 0x003380a001007387 */ /* 0x000fe20000100c00 */
[----:B------:R-:W-:-:S02]  /*14490*/  WARPGROUP.DEPBAR.LE gsb0, 0x0 ;  /* 0x00008000000079c5 */ /* 0x000fc40000010000 */
[----:B------:R-:W-:Y:S02]  /*144a0*/  VIADD R152, R8, 0x80 ;  /* 0x0000008008987836 */ /* 0x000fe40000000000 */
[----:B------:R-:W-:Y:S02]  /*144b0*/  IMAD.MOV.U32 R153, RZ, RZ, R9 ;  /* 0x000000ffff997224 */ /* 0x000fe400078e0009 */
[----:B------:R-:W-:Y:S02]  /*144c0*/  IMAD.MOV.U32 R225, RZ, RZ, R133 ;  /* 0x000000ffffe17224 */ /* 0x000fe400078e0085 */
[----:B------:R-:W-:Y:S02]  /*144d0*/  IMAD.MOV.U32 R226, RZ, RZ, R132 ;  /* 0x000000ffffe27224 */ /* 0x000fe400078e0084 */
[----:B------:R-:W-:Y:S02]  /*144e0*/  IMAD.MOV.U32 R227, RZ, RZ, R131 ;  /* 0x000000ffffe37224 */ /* 0x000fe400078e0083 */
[----:B------:R-:W-:-:S02]  /*144f0*/  IMAD.MOV.U32 R6, RZ, RZ, R151 ;  /* 0x000000ffff067224 */ /* 0x000fc400078e0097 */
[----:B------:R-:W-:Y:S02]  /*14500*/  IMAD.MOV.U32 R7, RZ, RZ, R150 ;  /* 0x000000ffff077224 */ /* 0x000fe400078e0096 */
[----:B------:R-:W-:Y:S01]  /*14510*/  IMAD.MOV.U32 R16, RZ, RZ, R149 ;  /* 0x000000ffff107224 */ /* 0x000fe200078e0095 */
[----:B------:R-:W-:Y:S01]  /*14520*/  R2UR UR6, R152 ;  /* 0x00000000980672ca */ /* 0x000fe200000e0000 */
[----:B------:R-:W-:Y:S01]  /*14530*/  IMAD.MOV.U32 R219, RZ, RZ, R139 ;  /* 0x000000ffffdb7224 */ /* 0x000fe200078e008b */
[----:B------:R-:W-:Y:S01]  /*14540*/  R2UR UR7, R153 ;  /* 0x00000000990772ca */ /* 0x000fe200000e0000 */
[----:B------:R-:W-:Y:S01]  /*14550*/  IMAD.MOV.U32 R220, RZ, RZ, R138 ;  /* 0x000000ffffdc7224 */ /* 0x000fe200078e008a */
        /* <DEDUP_REMOVED lines=8> */
[----:B------:R0:W-:Y:S01]  /*145e0*/  STL [R1+0x604], R225 ;  /* 0x000604e101007387 */ /* 0x0001e20000100800 */
[----:B------:R-:W-:-:S02]  /*145f0*/  IMAD.MOV.U32 R168, RZ, RZ, R146 ;  /* 0x000000ffffa87224 */ /* 0x000fc400078e0092 */
[----:B------:R-:W-:Y:S01]  /*14600*/  IMAD.MOV.U32 R169, RZ, RZ, R145 ;  /* 0x000000ffffa97224 */ /* 0x000fe200078e0091 */
[----:B------:R1:W-:Y:S01]  /*14610*/  STL [R1+0x600], R226 ;  /* 0x000600e201007387 */ /* 0x0003e20000100800 */
[----:B------:R-:W-:Y:S02]  /*14620*/  IMAD.MOV.U32 R170, RZ, RZ, R144 ;  /* 0x000000ffffaa7224 */ /* 0x000fe400078e0090 */
[----:B------:R-:W-:Y:S01]  /*14630*/  IMAD.MOV.U32 R171, RZ, RZ, R143 ;  /* 0x000000ffffab7224 */ /* 0x000fe200078e008f */
[----:B------:R3:W-:Y:S01]  /*14640*/  STL [R1+0x5fc], R227 ;  /* 0x0005fce301007387 */ /* 0x0007e20000100800 */
[----:B--2---:R-:W-:Y:S02]  /*14650*/  IMAD.MOV.U32 R207, RZ, RZ, R227 ;  /* 0x000000ffffcf7224 */ /* 0x004fe400078e00e3 */
[----:B------:R-:W-:Y:S01]  /*14660*/  IMAD.MOV.U32 R208, RZ, RZ, R226 ;  /* 0x000000ffffd07224 */ /* 0x000fe200078e00e2 */
[----:B------:R2:W-:Y:S01]  /*14670*/  STL [R1+0x64c], R6 ;  /* 0x00064c0601007387 */ /* 0x0005e20000100800 */
[----:B------:R-:W-:-:S02]  /*14680*/  IMAD.MOV.U32 R209, RZ, RZ, R225 ;  /* 0x000000ffffd17224 */ /* 0x000fc400078e00e1 */
[----:B0-----:R-:W-:Y:S01]  /*14690*/  IMAD.MOV.U32 R225, RZ, RZ, R16 ;  /* 0x000000ffffe17224 */ /* 0x001fe200078e0010 */
[----:B------:R0:W-:Y:S01]  /*146a0*/  STL [R1+0x648], R7 ;  /* 0x0006480701007387 */ /* 0x0001e20000100800 */
[----:B-1----:R-:W-:Y:S02]  /*146b0*/  IMAD.MOV.U32 R226, RZ, RZ, R7 ;  /* 0x000000ffffe27224 */ /* 0x002fe400078e0007 */
[----:B---3--:R-:W-:Y:S01]  /*146c0*/  IMAD.MOV.U32 R227, RZ, RZ, R6 ;  /* 0x000000ffffe37224 */ /* 0x008fe200078e0006 */
[----:B------:R1:W-:Y:S01]  /*146d0*/  STL [R1+0x644], R16 ;  /* 0x0006441001007387 */ /* 0x0003e20000100800 */
[----:B--2---:R-:W-:-:S03]  /*146e0*/  IMAD.MOV.U32 R6, RZ, RZ, R27 ;  /* 0x000000ffff067224 */ /* 0x004fc600078e001b */
[----:B------:R2:W-:Y:S01]  /*146f0*/  STL [R1+0x61c], R219 ;  /* 0x00061cdb01007387 */ /* 0x0005e20000100800 */
[----:B0-----:R-:W-:-:S03]  /*14700*/  IMAD.MOV.U32 R7, RZ, RZ, R26 ;  /* 0x000000ffff077224 */ /* 0x001fc600078e001a */
[----:B------:R0:W-:Y:S01]  /*14710*/  STL [R1+0x618], R220 ;  /* 0x000618dc01007387 */ /* 0x0001e20000100800 */
[----:B-1----:R-:W-:-:S03]  /*14720*/  IMAD.MOV.U32 R16, RZ, RZ, R25 ;  /* 0x000000ffff107224 */ /* 0x002fc600078e0019 */
[----:B------:R1:W-:Y:S01]  /*14730*/  STL [R1+0x614], R221 ;  /* 0x000614dd01007387 */ /* 0x0003e20000100800 */
[----:B------:R-:W-:Y:S02]  /*14740*/  IMAD.MOV.U32 R211, RZ, RZ, R223 ;  /* 0x000000ffffd37224 */ /* 0x000fe400078e00df */
[----:B------:R-:W-:Y:S01]  /*14750*/  IMAD.MOV.U32 R212, RZ, RZ, R222 ;  /* 0x000000ffffd47224 */ /* 0x000fe200078e00de */
[----:B------:R3:W-:Y:S01]  /*14760*/  STL [R1+0x610], R222 ;  /* 0x000610de01007387 */ /* 0x0007e20000100800 */
[----:B------:R-:W-:Y:S02]  /*14770*/  IMAD.MOV.U32 R213, RZ, RZ, R221 ;  /* 0x000000ffffd57224 */ /* 0x000fe400078e00dd */
[----:B------:R-:W-:Y:S01]  /*14780*/  IMAD.MOV.U32 R214, RZ, RZ, R220 ;  /* 0x000000ffffd67224 */ /* 0x000fe200078e00dc */
[----:B------:R4:W-:Y:S01]  /*14790*/  STL [R1+0x60c], R223 ;  /* 0x00060cdf01007387 */ /* 0x0009e20000100800 */
[----:B------:R-:W-:Y:S02]  /*147a0*/  IMAD.MOV.U32 R215, RZ, RZ, R219 ;  /* 0x000000ffffd77224 */ /* 0x000fe400078e00db */
[----:B------:R-:W-:Y:S01]  /*147b0*/  IMAD.MOV.U32 R17, RZ, RZ, R148 ;  /* 0x000000ffff117224 */ /* 0x000fe200078e0094 */
[----:B------:R-:W-:Y:S01]  /*147c0*/  STL [R1+0x63c], R167 ;  /* 0x00063ca701007387 */ /* 0x000fe20000100800 */
[----:B------:R-:W-:-:S02]  /*147d0*/  IMAD.MOV.U32 R218, RZ, RZ, R142 ;  /* 0x000000ffffda7224 */ /* 0x000fc400078e008e */
[----:B------:R-:W-:Y:S01]  /*147e0*/  IMAD.MOV.U32 R217, RZ, RZ, R141 ;  /* 0x000000ffffd97224 */ /* 0x000fe200078e008d */
[----:B------:R-:W-:Y:S01]  /*147f0*/  STL [R1+0x638], R168 ;  /* 0x000638a801007387 */ /* 0x000fe20000100800 */
[----:B------:R-:W-:Y:S02]  /*14800*/  IMAD.MOV.U32 R216, RZ, RZ, R140 ;  /* 0x000000ffffd87224 */ /* 0x000fe400078e008c */
[----:B------:R-:W-:Y:S01]  /*14810*/  IMAD.MOV.U32 R224, RZ, RZ, R134 ;  /* 0x000000ffffe07224 */ /* 0x000fe200078e0086 */
[----:B------:R-:W-:Y:S01]  /*14820*/  STL [R1+0x634], R169 ;  /* 0x000634a901007387 */ /* 0x000fe20000100800 */
[----:B------:R-:W-:Y:S02]  /*14830*/  IMAD.MOV.U32 R191, RZ, RZ, R115 ;  /* 0x000000ffffbf7224 */ /* 0x000fe400078e0073 */
[----:B------:R-:W-:Y:S01]  /*14840*/  IMAD.MOV.U32 R190, RZ, RZ, R114 ;  /* 0x000000ffffbe7224 */ /* 0x000fe200078e0072 */
[----:B------:R-:W-:Y:S01]  /*14850*/  STL [R1+0x630], R170 ;  /* 0x000630aa01007387 */ /* 0x000fe20000100800 */
[----:B------:R-:W-:-:S02]  /*14860*/  IMAD.MOV.U32 R189, RZ, RZ, R113 ;  /* 0x000000ffffbd7224 */ /* 0x000fc400078e0071 */
[----:B------:R-:W-:Y:S01]  /*14870*/  IMAD.MOV.U32 R188, RZ, RZ, R112 ;  /* 0x000000ffffbc7224 */ /* 0x000fe200078e0070 */
[----:B------:R4:W-:Y:S01]  /*14880*/  STL [R1+0x62c], R171 ;  /* 0x00062cab01007387 */ /* 0x0009e20000100800 */
        /* <DEDUP_REMOVED lines=34> */
[----:B--2---:R-:W-:Y:S01]  /*14ab0*/  IMAD.MOV.U32 R219, RZ, RZ, R171 ;  /* 0x000000ffffdb7224 */ /* 0x004fe200078e00ab */
[----:B------:R-:W-:Y:S01]  /*14ac0*/  STL [R1+0x5cc], R119 ;  /* 0x0005cc7701007387 */ /* 0x000fe20000100800 */
[----:B0-----:R-:W-:Y:S02]  /*14ad0*/  IMAD.MOV.U32 R220, RZ, RZ, R170 ;  /* 0x000000ffffdc7224 */ /* 0x001fe400078e00aa */
[----:B-1----:R-:W-:Y:S01]  /*14ae0*/  IMAD.MOV.U32 R221, RZ, RZ, R169 ;  /* 0x000000ffffdd7224 */ /* 0x002fe200078e00a9 */
[----:B------:R-:W-:Y:S01]  /*14af0*/  STL [R1+0x5c8], R118 ;  /* 0x0005c87601007387 */ /* 0x000fe20000100800 */
[----:B---3--:R-:W-:Y:S02]  /*14b00*/  IMAD.MOV.U32 R222, RZ, RZ, R168 ;  /* 0x000000ffffde7224 */ /* 0x008fe400078e00a8 */
[----:B----4-:R-:W-:Y:S01]  /*14b10*/  IMAD.MOV.U32 R223, RZ, RZ, R167 ;  /* 0x000000ffffdf7224 */ /* 0x010fe200078e00a7 */
        /* <DEDUP_REMOVED lines=24> */
[----:B------:R0:W-:Y:S01]  /*14ca0*/  STL.128 [R1+0x3370], R152 ;  /* 0x0033709801007387 */ /* 0x0001e20000100c00 */
        /* <DEDUP_REMOVED lines=8> */
[----:B0-----:R-:W-:-:S02]  /*14d30*/  IMAD.MOV.U32 R155, RZ, RZ, R79 ;  /* 0x000000ffff9b7224 */ /* 0x001fc400078e004f */
        /* <DEDUP_REMOVED lines=157> */
[----:B------:R-:W-:Y:S04]  /*15710*/  STL [R1+0x450], R24 ;  /* 0x0004501801007387 */ /* 0x000fe80000100800 */
[----:B------:R1:W-:Y:S04]  /*15720*/  STL.128 [R1+0x3360], R24 ;  /* 0x0033601801007387 */ /* 0x0003e80000100c00 */
[----:B------:R-:W2:Y:S04]  /*15730*/  LDL.LU.128 R28, [R1+0x460] ;  /* 0x00046000011c7983 */ /* 0x000ea80000300c00 */
[----:B0-----:R-:W2:Y:S04]  /*15740*/  LDL.LU.128 R152, [R1+0x3370] ;  /* 0x0033700001987983 */ /* 0x001ea80000300c00 */
[----:B------:R-:W2:Y:S04]  /*15750*/  LDL.LU.128 R32, [R1+0x470] ;  /* 0x0004700001207983 */ /* 0x000ea80000300c00 */
        /* <DEDUP_REMOVED lines=31> */
[----:B0-----:R-:W3:Y:S04]  /*15950*/  LDL.LU R166, [R1+0x3398] ;  /* 0x0033980001a67983 */ /* 0x001ee80000300800 */
[----:B------:R0:W-:Y:S04]  /*15960*/  STL.128 [R1+0x330], R160 ;  /* 0x000330a001007387 */ /* 0x0001e80000100c00 */
[----:B------:R1:W-:Y:S04]  /*15970*/  STL.128 [R1+0x360], R172 ;  /* 0x000360ac01007387 */ /* 0x0003e80000100c00 */
[----:B------:R-:W4:Y:S04]  /*15980*/  LDL.LU.64 R164, [R1+0x3390] ;  /* 0x0033900001a47983 */ /* 0x000f280000300a00 */
[----:B0-----:R-:W4:Y:S04]  /*15990*/  LDL.LU.128 R160, [R1+0x3380] ;  /* 0x0033800001a07983 */ /* 0x001f280000300c00 */
[----:B-1----:R-:W4:Y:S01]  /*159a0*/  LDL.LU.128 R172, [R1+0x33a0] ;  /* 0x0033a00001ac7983 */ /* 0x002f220000300c00 */
[----:B--2---:R-:W-:-:S06]  /*159b0*/  WARPGROUP.ARRIVE ;  /* 0x00000000000079c5 */ /* 0x004fcc0000000000 */
[----:B------:R-:W-:Y:S03]  /*159c0*/  HGMMA.64x256x16.F32.BF16 R24, R152, gdesc[UR4].tnspB, R24, gsb0 ;  /* 0x43e0000498187df0 */ /* 0x000fe60008001818 */
[----:B------:R-:W-:Y:S02]  /*159d0*/  WARPGROUP.DEPBAR.LE gsb0, 0x0 ;  /* 0x00008000000079c5 */ /* 0x000fe40000010000 */
[----:B------:R0:W-:Y:S04]  /*159e0*/  STL.128 [R1+0x450], R24 ;  /* 0x0004501801007387 */ /* 0x0001e80000100c00 */
[----:B------:R-:W-:Y:S04]  /*159f0*/  STL.128 [R1+0x460], R28 ;  /* 0x0004601c01007387 */ /* 0x000fe80000100c00 */
[----:B------:R1:W-:Y:S04]  /*15a00*/  STL.128 [R1+0x580], R100 ;  /* 0x0005806401007387 */ /* 0x0003e80000100c00 */
[----:B------:R2:W-:Y:S04]  /*15a10*/  STL.128 [R1+0x590], R104 ;  /* 0x0005906801007387 */ /* 0x0005e80000100c00 */
[----:B0-----:R-:W4:Y:S04]  /*15a20*/  LDL.LU.128 R24, [R1+0x3360] ;  /* 0x0033600001187983 */ /* 0x001f280000300c00 */
[----:B-1----:R-:W4:Y:S04]  /*15a30*/  LDL.LU.128 R100, [R1+0x450] ;  /* 0x0004500001647983 */ /* 0x002f280000300c00 */
[----:B--2---:R-:W2:Y:S01]  /*15a40*/  LDL.LU.128 R104, [R1+0x460] ;  /* 0x0004600001687983 */ /* 0x004ea20000300c00 */
[----:B---3--:R-:W-:-:S03]  /*15a50*/  FFMA.FTZ R167, R10, R0, -R166 ;  /* 0x000000000aa77223 */ /* 0x008fc600000108a6 */
[----:B------:R0:W-:Y:S04]  /*15a60*/  STL.128 [R1+0x350], R168 ;  /* 0x000350a801007387 */ /* 0x0001e80000100c00 */
[----:B------:R1:W-:Y:S01]  /*15a70*/  STL.128 [R1+0x3a0], R188 ;  /* 0x0003a0bc01007387 */ /* 0x0003e20000100c00 */
[----:B------:R-:W-:Y:S01]  /*15a80*/  MUFU.EX2 R167, R167 ;  /* 0x000000a700a77308 */ /* 0x000fe20000000800 */
[-CC-:B0-----:R-:W-:Y:S01]  /*15a90*/  FFMA.FTZ R170, R19, R0.reuse, -R166.reuse ;  /* 0x0000000013aa7223 */ /* 0x181fe200000108a6 */
[-CC-:B------:R-:W-:Y:S01]  /*15aa0*/  FFMA.FTZ R169, R15, R0.reuse, -R166.reuse ;  /* 0x000000000fa97223 */ /* 0x180fe200000108a6 */
[-C--:B------:R-:W-:Y:S01]  /*15ab0*/  FFMA.FTZ R168, R11, R0.reuse, -R166 ;  /* 0x000000000ba87223 */ /* 0x080fe200000108a6 */
[-CC-:B-1----:R-:W-:Y:S01]  /*15ac0*/  FFMA.FTZ R191, R23, R0.reuse, -R4.reuse ;  /* 0x0000000017bf7223 */ /* 0x182fe20000010804 */
[-CC-:B------:R-:W-:Y:S01]  /*15ad0*/  FFMA.FTZ R190, R21, R0.reuse, -R4.reuse ;  /* 0x0000000015be7223 */ /* 0x180fe20000010804 */
[-CC-:B------:R-:W-:Y:S01]  /*15ae0*/  FFMA.FTZ R189, R13, R0.reuse, -R4.reuse ;  /* 0x000000000dbd7223 */ /* 0x180fe20000010804 */
[----:B------:R-:W-:Y:S01]  /*15af0*/  FFMA.FTZ R188, R12, R0, -R4 ;  /* 0x000000000cbc7223 */ /* 0x000fe20000010804 */
[----:B------:R-:W-:Y:S08]  /*15b00*/  MUFU.EX2 R170, R170 ;  /* 0x000000aa00aa7308 */ /* 0x000ff00000000800 */
[----:B------:R-:W-:Y:S08]  /*15b10*/  MUFU.EX2 R191, R191 ;  /* 0x000000bf00bf7308 */ /* 0x000ff00000000800 */
[----:B------:R-:W0:Y:S08]  /*15b20*/  MUFU.EX2 R190, R190 ;  /* 0x000000be00be7308 */ /* 0x000e300000000800 */
[----:B------:R-:W-:Y:S08]  /*15b30*/  MUFU.EX2 R189, R189 ;  /* 0x000000bd00bd7308 */ /* 0x000ff00000000800 */
[----:B------:R-:W-:Y:S08]  /*15b40*/  MUFU.EX2 R188, R188 ;  /* 0x000000bc00bc7308 */ /* 0x000ff00000000800 */
[----:B------:R-:W1:Y:S08]  /*15b50*/  MUFU.EX2 R169, R169 ;  /* 0x000000a900a97308 */ /* 0x000e700000000800 */
[----:B------:R-:W3:Y:S01]  /*15b60*/  MUFU.EX2 R168, R168 ;  /* 0x000000a800a87308 */ /* 0x000ee20000000800 */
[----:B------:R3:W-:Y:S01]  /*15b70*/  STL.128 [R1+0x370], R176 ;  /* 0x000370b001007387 */ /* 0x0007e20000100c00 */
[----:B------:R-:W-:-:S02]  /*15b80*/  IMAD.MOV.U32 R210, RZ, RZ, R224 ;  /* 0x000000ffffd27224 */ /* 0x000fc400078e00e0 */
[----:B------:R-:W-:Y:S01]  /*15b90*/  IMAD.MOV.U32 R171, RZ, RZ, R139 ;  /* 0x000000ffffab7224 */ /* 0x000fe200078e008b */
[----:B------:R3:W-:Y:S01]  /*15ba0*/  STL.128 [R1+0x320], R156 ;  /* 0x0003209c01007387 */ /* 0x0007e20000100c00 */
[----:B------:R-:W-:Y:S01]  /*15bb0*/  IMAD.MOV.U32 R224, RZ, RZ, R17 ;  /* 0x000000ffffe07224 */ /* 0x000fe200078e0011 */
[----:B0-----:R-:W-:Y:S02]  /*15bc0*/  F2FP.BF16.F32.PACK_AB R152, R190, R191 ;  /* 0x000000bfbe98723e */ /* 0x001fe400000010ff */
[----:B-1----:R-:W-:Y:S02]  /*15bd0*/  F2FP.BF16.F32.PACK_AB R153, R169, R170 ;  /* 0x000000aaa999723e */ /* 0x002fe400000010ff */
[----:B------:R-:W-:Y:S01]  /*15be0*/  F2FP.BF16.F32.PACK_AB R154, R188, R189 ;  /* 0x000000bdbc9a723e */ /* 0x000fe200000010ff */
[----:B------:R-:W-:Y:S01]  /*15bf0*/  STL.128 [R1+0x540], R84 ;  /* 0x0005405401007387 */ /* 0x000fe20000100c00 */
[----:B---3--:R-:W-:Y:S02]  /*15c00*/  IMAD.MOV.U32 R179, RZ, RZ, R135 ;  /* 0x000000ffffb37224 */ /* 0x008fe400078e0087 */
[----:B------:R-:W-:-:S02]  /*15c10*/  IMAD.MOV.U32 R178, RZ, RZ, R136 ;  /* 0x000000ffffb27224 */ /* 0x000fc400078e0088 */
[----:B------:R-:W-:Y:S02]  /*15c20*/  IMAD.MOV.U32 R177, RZ, RZ, R137 ;  /* 0x000000ffffb17224 */ /* 0x000fe400078e0089 */
[----:B------:R-:W-:Y:S01]  /*15c30*/  IMAD.MOV.U32 R176, RZ, RZ, R138 ;  /* 0x000000ffffb07224 */ /* 0x000fe200078e008a */
[----:B------:R-:W-:Y:S01]  /*15c40*/  F2FP.BF16.F32.PACK_AB R155, R167, R168 ;  /* 0x000000a8a79b723e */ /* 0x000fe200000010ff */
[----:B------:R-:W-:Y:S02]  /*15c50*/  IMAD.MOV.U32 R159, RZ, RZ, R140 ;  /* 0x000000ffff9f7224 */ /* 0x000fe400078e008c */
[----:B------:R-:W-:Y:S02]  /*15c60*/  IMAD.MOV.U32 R158, RZ, RZ, R141 ;  /* 0x000000ffff9e7224 */ /* 0x000fe400078e008d */
[----:B------:R-:W-:Y:S02]  /*15c70*/  IMAD.MOV.U32 R157, RZ, RZ, R142 ;  /* 0x000000ffff9d7224 */ /* 0x000fe400078e008e */
[----:B------:R-:W-:Y:S01]  /*15c80*/  IMAD.MOV.U32 R156, RZ, RZ, R143 ;  /* 0x000000ffff9c7224 */ /* 0x000fe200078e008f */
[----:B------:R-:W-:Y:S01]  /*15c90*/  STL.128 [R1+0x550], R88 ;  /* 0x0005505801007387 */ /* 0x000fe20000100c00 */
[----:B------:R-:W-:-:S03]  /*15ca0*/  IMAD.MOV.U32 R22, RZ, RZ, R144 ;  /* 0x000000ffff167224 */ /* 0x000fc600078e0090 */
[----:B------:R-:W-:Y:S01]  /*15cb0*/  STL.128 [R1+0x560], R92 ;  /* 0x0005605c01007387 */ /* 0x000fe20000100c00 */
[----:B------:R-:W-:-:S03]  /*15cc0*/  IMAD.MOV.U32 R20, RZ, RZ, R145 ;  /* 0x000000ffff147224 */ /* 0x000fc600078e0091 */
[----:B------:R-:W-:Y:S01]  /*15cd0*/  STL.128 [R1+0x570], R96 ;  /* 0x0005706001007387 */ /* 0x000fe20000100c00 */
[----:B------:R-:W-:-:S03]  /*15ce0*/  IMAD.MOV.U32 R18, RZ, RZ, R146 ;  /* 0x000000ffff127224 */ /* 0x000fc600078e0092 */
[----:B------:R-:W-:Y:S01]  /*15cf0*/  STL.128 [R1+0x3290], R176 ;  /* 0x003290b001007387 */ /* 0x000fe20000100c00 */
[----:B------:R-:W-:-:S03]  /*15d00*/  IMAD.MOV.U32 R17, RZ, RZ, R147 ;  /* 0x000000ffff117224 */ /* 0x000fc600078e0093 */
[----:B----4-:R-:W-:Y:S01]  /*15d10*/  STL.128 [R1+0x3280], R172 ;  /* 0x003280ac01007387 */ /* 0x010fe20000100c00 */
[----:B------:R-:W-:-:S03]  /*15d20*/  IMAD.MOV.U32 R16, RZ, RZ, R148 ;  /* 0x000000ffff107224 */ /* 0x000fc600078e0094 */
[----:B------:R-:W-:Y:S01]  /*15d30*/  STL.128 [R1+0x3270], R168 ;  /* 0x003270a801007387 */ /* 0x000fe20000100c00 */
[----:B------:R-:W-:-:S03]  /*15d40*/  IMAD.MOV.U32 R14, RZ, RZ, R149 ;  /* 0x000000ffff0e7224 */ /* 0x000fc600078e0095 */
[----:B------:R-:W-:Y:S01]  /*15d50*/  STL.128 [R1+0x3260], R164 ;  /* 0x003260a401007387 */ /* 0x000fe20000100c00 */
[----:B------:R-:W-:-:S03]  /*15d60*/  IMAD.MOV.U32 R7, RZ, RZ, R150 ;  /* 0x000000ffff077224 */ /* 0x000fc600078e0096 */
[----:B------:R-:W-:Y:S01]  /*15d70*/  STL.128 [R1+0x3250], R160 ;  /* 0x003250a001007387 */ /* 0x000fe20000100c00 */
[----:B------:R-:W-:-:S03]  /*15d80*/  IMAD.MOV.U32 R6, RZ, RZ, R151 ;  /* 0x000000ffff067224 */ /* 0x000fc600078e0097 */
[----:B------:R0:W-:Y:S04]  /*15d90*/  STL.128 [R1+0x380], R180 ;  /* 0x000380b401007387 */ /* 0x0001e80000100c00 */
[----:B------:R1:W-:Y:S04]  /*15da0*/  STL.128 [R1+0x410], R216 ;  /* 0x000410d801007387 */ /* 0x0003e80000100c00 */
[----:B------:R3:W-:Y:S04]  /*15db0*/  STL.128 [R1+0x420], R220 ;  /* 0x000420dc01007387 */ /* 0x0007e80000100c00 */
[----:B------:R4:W-:Y:S04]  /*15dc0*/  STL.128 [R1+0x430], R224 ;  /* 0x000430e001007387 */ /* 0x0009e80000100c00 */
[----:B------:R-:W-:Y:S01]  /*15dd0*/  STL.128 [R1+0x530], R80 ;  /* 0x0005305001007387 */ /* 0x000fe20000100c00 */
[----:B0-----:R-:W-:-:S02]  /*15de0*/  IMAD.MOV.U32 R181, RZ, RZ, R133 ;  /* 0x000000ffffb57224 */ /* 0x001fc400078e0085 */
[----:B------:R-:W-:Y:S01]  /*15df0*/  IMAD.MOV.U32 R180, RZ, RZ, R134 ;  /* 0x000000ffffb47224 */ /* 0x000fe200078e0086 */
[----:B------:R0:W-:Y:S01]  /*15e00*/  STL.128 [R1+0x3240], R156 ;  /* 0x0032409c01007387 */ /* 0x0001e20000100c00 */
[----:B-1----:R-:W-:Y:S02]  /*15e10*/  IMAD.MOV.U32 R219, RZ, RZ, R129 ;  /* 0x000000ffffdb7224 */ /* 0x002fe400078e0081 */
[----:B------:R-:W-:Y:S01]  /*15e20*/  IMAD.MOV.U32 R218, RZ, RZ, R130 ;  /* 0x000000ffffda7224 */ /* 0x000fe200078e0082 */
[----:B------:R-:W2:Y:S01]  /*15e30*/  LDL.LU.128 R160, [R1+0x540] ;  /* 0x0005400001a07983 */ /* 0x000ea20000300c00 */
[----:B---3--:R-:W-:Y:S02]  /*15e40*/  IMAD.MOV.U32 R223, RZ, RZ, R125 ;  /* 0x000000ffffdf7224 */ /* 0x008fe400078e007d */
[----:B------:R-:W-:Y:S01]  /*15e50*/  IMAD.MOV.U32 R222, RZ, RZ, R126 ;  /* 0x000000ffffde7224 */ /* 0x000fe200078e007e */
[----:B------:R-:W3:Y:S01]  /*15e60*/  LDL.LU.128 R164, [R1+0x550] ;  /* 0x0005500001a47983 */ /* 0x000ee20000300c00 */
[----:B----4-:R-:W-:-:S02]  /*15e70*/  IMAD.MOV.U32 R224, RZ, RZ, R124 ;  /* 0x000000ffffe07224 */ /* 0x010fc400078e007c */
[----:B------:R-:W-:Y:S01]  /*15e80*/  IMAD.MOV.U32 R221, RZ, RZ, R127 ;  /* 0x000000ffffdd7224 */ /* 0x000fe200078e007f */
[----:B------:R-:W4:Y:S01]  /*15e90*/  LDL.LU.128 R168, [R1+0x560] ;  /* 0x0005600001a87983 */ /* 0x000f220000300c00 */
[----:B------:R-:W-:Y:S02]  /*15ea0*/  IMAD.MOV.U32 R220, RZ, RZ, R128 ;  /* 0x000000ffffdc7224 */ /* 0x000fe400078e0080 */
[----:B------:R-:W-:Y:S01]  /*15eb0*/  IMAD.MOV.U32 R217, RZ, RZ, R131 ;  /* 0x000000ffffd97224 */ /* 0x000fe200078e0083 */
[----:B------:R-:W4:Y:S01]  /*15ec0*/  LDL.LU.128 R172, [R1+0x570] ;  /* 0x0005700001ac7983 */ /* 0x000f220000300c00 */
[----:B------:R-:W-:-:S03]  /*15ed0*/  IMAD.MOV.U32 R216, RZ, RZ, R132 ;  /* 0x000000ffffd87224 */ /* 0x000fc600078e0084 */
[----:B------:R-:W4:Y:S04]  /*15ee0*/  LDL.128 R176, [R1+0x580] ;  /* 0x0005800001b07983 */ /* 0x000f280000100c00 */
        /* <DEDUP_REMOVED lines=29> */
[----:B--2---:R-:W2:Y:S01]  /*160c0*/  LDL.LU.128 R152, [R1+0x520] ;  /* 0x0005200001987983 */ /* 0x004ea20000300c00 */
[----:B------:R-:W-:-:S02]  /*160d0*/  IMAD.MOV.U32 R28, RZ, RZ, R104 ;  /* 0x000000ffff1c7224 */ /* 0x000fc400078e0068 */
[----:B------:R-:W-:Y:S01]  /*160e0*/  IMAD.MOV.U32 R29, RZ, RZ, R105 ;  /* 0x000000ffff1d7224 */ /* 0x000fe200078e0069 */
[----:B------:R0:W-:Y:S01]  /*160f0*/  STL.128 [R1+0x240], R24 ;  /* 0x0002401801007387 */ /* 0x0001e20000100c00 */
[----:B------:R-:W-:Y:S02]  /*16100*/  IMAD.MOV.U32 R30, RZ, RZ, R106 ;  /* 0x000000ffff1e7224 */ /* 0x000fe400078e006a */
[----:B------:R-:W-:Y:S01]  /*16110*/  IMAD.MOV.U32 R31, RZ, RZ, R107 ;  /* 0x000000ffff1f7224 */ /* 0x000fe200078e006b */
[----:B------:R1:W-:Y:S04]  /*16120*/  STL.128 [R1+0x240], R100 ;  /* 0x0002406401007387 */ /* 0x0003e80000100c00 */
[----:B------:R1:W-:Y:S01]  /*16130*/  STL.128 [R1+0x250], R104 ;  /* 0x0002506801007387 */ /* 0x0003e20000100c00 */
[----:B------:R-:W-:-:S03]  /*16140*/  IMAD.MOV.U32 R11, RZ, RZ, R9 ;  /* 0x000000ffff0b7224 */ /* 0x000fc600078e0009 */
[----:B------:R-:W-:Y:S01]  /*16150*/  STL [R1+0x30e0], R22 ;  /* 0x0030e01601007387 */ /* 0x000fe20000100800 */
[----:B0-----:R-:W-:-:S03]  /*16160*/  IMAD.MOV.U32 R25, RZ, RZ, R101 ;  /* 0x000000ffff197224 */ /* 0x001fc600078e0065 */
[----:B------:R-:W-:Y:S01]  /*16170*/  STL [R1+0x30dc], R20 ;  /* 0x0030dc1401007387 */ /* 0x000fe20000100800 */
[----:B------:R-:W-:Y:S02]  /*16180*/  IMAD.MOV.U32 R26, RZ, RZ, R102 ;  /* 0x000000ffff1a7224 */ /* 0x000fe400078e0066 */
[----:B------:R-:W-:Y:S01]  /*16190*/  IMAD.MOV.U32 R27, RZ, RZ, R103 ;  /* 0x000000ffff1b7224 */ /* 0x000fe200078e0067 */
[----:B-1----:R-:W2:Y:S04]  /*161a0*/  LDL.LU R101, [R1+0x584] ;  /* 0x0005840001657983 */ /* 0x002ea80000300800 */
[----:B------:R-:W2:Y:S04]  /*161b0*/  LDL.LU R102, [R1+0x588] ;  /* 0x0005880001667983 */ /* 0x000ea80000300800 */
[----:B------:R-:W2:Y:S04]  /*161c0*/  LDL.LU R103, [R1+0x58c] ;  /* 0x00058c0001677983 */ /* 0x000ea80000300800 */
[----:B------:R-:W2:Y:S01]  /*161d0*/  LDL.128 R104, [R1+0x590] ;  /* 0x0005900001687983 */ /* 0x000ea20000100c00 */
[----:B------:R-:W-:-:S03]  /*161e0*/  IMAD.MOV.U32 R24, RZ, RZ, R100 ;  /* 0x000000ffff187224 */ /* 0x000fc600078e0064 */
[----:B------:R0:W-:Y:S04]  /*161f0*/  STL.128 [R1+0x3100], R28 ;  /* 0x0031001c01007387 */ /* 0x0001e80000100c00 */
[----:B------:R1:W-:Y:S01]  /*16200*/  STL.128 [R1+0x30f0], R24 ;  /* 0x0030f01801007387 */ /* 0x0003e20000100c00 */
[----:B------:R-:W-:-:S03]  /*16210*/  VIADD R10, R8, 0x100 ;  /* 0x00000100080a7836 */ /* 0x000fc60000000000 */
[----:B------:R3:W-:Y:S04]  /*16220*/  STL [R1+0x30d8], R18 ;  /* 0x0030d81201007387 */ /* 0x0007e80000100800 */
[----:B------:R-:W-:Y:S04]  /*16230*/  STL.64 [R1+0x30d0], R16 ;  /* 0x0030d01001007387 */ /* 0x000fe80000100a00 */
[----:B0-----:R-:W2:Y:S04]  /*16240*/  LDL.LU.128 R28, [R1+0x3100] ;  /* 0x00310000011c7983 */ /* 0x001ea80000300c00 */
[----:B-1----:R-:W2:Y:S04]  /*16250*/  LDL.LU.128 R24, [R1+0x30f0] ;  /* 0x0030f00001187983 */ /* 0x002ea80000300c00 */
[----:B------:R-:W-:Y:S04]  /*16260*/  STL [R1+0x30cc], R14 ;  /* 0x0030cc0e01007387 */ /* 0x000fe80000100800 */
[----:B------:R-:W-:Y:S04]  /*16270*/  STL.128 [R1+0x30b0], R4 ;  /* 0x0030b00401007387 */ /* 0x000fe80000100c00 */
[----:B------:R-:W-:Y:S04]  /*16280*/  STL.128 [R1+0x390], R184 ;  /* 0x000390b801007387 */ /* 0x000fe80000100c00 */
[----:B------:R-:W-:Y:S04]  /*16290*/  STL.64 [R1+0x30c0], R8 ;  /* 0x0030c00801007387 */ /* 0x000fe80000100a00 */
[----:B------:R-:W-:Y:S04]  /*162a0*/  STL.128 [R1+0x3b0], R192 ;  /* 0x0003b0c001007387 */ /* 0x000fe80000100c00 */
[----:B------:R-:W-:Y:S04]  /*162b0*/  STL.128 [R1+0x3c0], R196 ;  /* 0x0003c0c401007387 */ /* 0x000fe80000100c00 */
[----:B------:R-:W-:Y:S04]  /*162c0*/  STL.128 [R1+0x3d0], R200 ;  /* 0x0003d0c801007387 */ /* 0x000fe80000100c00 */
[----:B------:R-:W-:Y:S04]  /*162d0*/  STL.128 [R1+0x3e0], R204 ;  /* 0x0003e0cc01007387 */ /* 0x000fe80000100c00 */
[----:B------:R-:W-:Y:S04]  /*162e0*/  STL.128 [R1+0x3f0], R208 ;  /* 0x0003f0d001007387 */ /* 0x000fe80000100c00 */
[----:B------:R-:W-:Y:S04]  /*162f0*/  STL.128 [R1+0x400], R212 ;  /* 0x000400d401007387 */ /* 0x000fe80000100c00 */
[----:B------:R-:W2:Y:S01]  /*16300*/  LDL.LU.64 R182, [R1+0x33b0] ;  /* 0x0033b00001b67983 */ /* 0x000ea20000300a00 */
[----:B------:R-:W-:-:S03]  /*16310*/  IMAD.MOV.U32 R84, RZ, RZ, R160 ;  /* 0x000000ffff547224 */ /* 0x000fc600078e00a0 */
[----:B------:R-:W2:Y:S01]  /*16320*/  LDL.LU R22, [R1+0x30e0] ;  /* 0x0030e00001167983 */ /* 0x000ea20000300800 */
[----:B------:R-:W-:Y:S02]  /*16330*/  IMAD.MOV.U32 R85, RZ, RZ, R161 ;  /* 0x000000ffff557224 */ /* 0x000fe400078e00a1 */
[----:B------:R-:W-:Y:S01]  /*16340*/  IMAD.MOV.U32 R86, RZ, RZ, R162 ;  /* 0x000000ffff567224 */ /* 0x000fe200078e00a2 */
[----:B------:R-:W2:Y:S01]  /*16350*/  LDL.LU R20, [R1+0x30dc] ;  /* 0x0030dc0001147983 */ /* 0x000ea20000300800 */
[----:B------:R-:W-:Y:S02]  /*16360*/  IMAD.MOV.U32 R87, RZ, RZ, R163 ;  /* 0x000000ffff577224 */ /* 0x000fe400078e00a3 */
[----:B---3--:R-:W-:Y:S01]  /*16370*/  IMAD.MOV.U32 R88, RZ, RZ, R164 ;  /* 0x000000ffff587224 */ /* 0x008fe200078e00a4 */
[----:B------:R-:W3:Y:S01]  /*16380*/  LDL.LU R18, [R1+0x30d8] ;  /* 0x0030d80001127983 */ /* 0x000ee20000300800 */
[----:B------:R-:W-:Y:S02]  /*16390*/  IMAD.MOV.U32 R89, RZ, RZ, R165 ;  /* 0x000000ffff597224 */ /* 0x000fe400078e00a5 */
[----:B------:R-:W-:-:S02]  /*163a0*/  IMAD.MOV.U32 R90, RZ, RZ, R166 ;  /* 0x000000ffff5a7224 */ /* 0x000fc400078e00a6 */
[----:B------:R-:W-:Y:S02]  /*163b0*/  IMAD.MOV.U32 R91, RZ, RZ, R167 ;  /* 0x000000ffff5b7224 */ /* 0x000fe400078e00a7 */
[----:B----4-:R-:W-:Y:S02]  /*163c0*/  IMAD.MOV.U32 R92, RZ, RZ, R168 ;  /* 0x000000ffff5c7224 */ /* 0x010fe400078e00a8 */
[----:B------:R-:W-:Y:S02]  /*163d0*/  IMAD.MOV.U32 R93, RZ, RZ, R169 ;  /* 0x000000ffff5d7224 */ /* 0x000fe400078e00a9 */
[----:B------:R-:W-:Y:S02]  /*163e0*/  IMAD.MOV.U32 R94, RZ, RZ, R170 ;  /* 0x000000ffff5e7224 */ /* 0x000fe400078e00aa */
[----:B------:R-:W-:Y:S02]  /*163f0*/  IMAD.MOV.U32 R95, RZ, RZ, R171 ;  /* 0x000000ffff5f7224 */ /* 0x000fe400078e00ab */
[----:B------:R-:W-:-:S02]  /*16400*/  IMAD.MOV.U32 R96, RZ, RZ, R172 ;  /* 0x000000ffff607224 */ /* 0x000fc400078e00ac */
[----:B------:R-:W-:Y:S02]  /*16410*/  IMAD.MOV.U32 R97, RZ, RZ, R173 ;  /* 0x000000ffff617224 */ /* 0x000fe400078e00ad */
[----:B------:R-:W-:Y:S02]  /*16420*/  IMAD.MOV.U32 R98, RZ, RZ, R174 ;  /* 0x000000ffff627224 */ /* 0x000fe400078e00ae */
[----:B------:R-:W-:Y:S02]  /*16430*/  IMAD.MOV.U32 R99, RZ, RZ, R175 ;  /* 0x000000ffff637224 */ /* 0x000fe400078e00af */
[----:B------:R-:W-:Y:S01]  /*16440*/  IMAD.MOV.U32 R100, RZ, RZ, R176 ;  /* 0x000000ffff647224 */ /* 0x000fe200078e00b0 */
[----:B------:R0:W-:Y:S04]  /*16450*/  STL.128 [R1+0x3200], R92 ;  /* 0x0032005c01007387 */ /* 0x0001e80000100c00 */
[----:B------:R1:W-:Y:S04]  /*16460*/  STL.128 [R1+0x3210], R96 ;  /* 0x0032106001007387 */ /* 0x0003e80000100c00 */
[----:B------:R4:W-:Y:S04]  /*16470*/  STL.128 [R1+0x31f0], R88 ;  /* 0x0031f05801007387 */ /* 0x0009e80000100c00 */
[----:B------:R4:W-:Y:S04]  /*16480*/  STL.128 [R1+0x31e0], R84 ;  /* 0x0031e05401007387 */ /* 0x0009e80000100c00 */
[----:B0-----:R-:W3:Y:S04]  /*16490*/  LDL.LU.128 R92, [R1+0x3200] ;  /* 0x00320000015c7983 */ /* 0x001ee80000300c00 */
[----:B-1----:R-:W3:Y:S04]  /*164a0*/  LDL.LU.128 R96, [R1+0x3210] ;  /* 0x0032100001607983 */ /* 0x002ee80000300c00 */
[----:B----4-:R-:W4:Y:S04]  /*164b0*/  LDL.LU.128 R88, [R1+0x31f0] ;  /* 0x0031f00001587983 */ /* 0x010f280000300c00 */
[----:B------:R-:W4:Y:S01]  /*164c0*/  LDL.LU.128 R84, [R1+0x31e0] ;  /* 0x0031e00001547983 */ /* 0x000f220000300c00 */
[----:B------:R-:W-:-:S03]  /*164d0*/  IMAD.MOV.U32 R80, RZ, RZ, R156 ;  /* 0x000000ffff507224 */ /* 0x000fc600078e009c */
[----:B------:R-:W4:Y:S01]  /*164e0*/  LDL.LU.64 R16, [R1+0x30d0] ;  /* 0x0030d00001107983 */ /* 0x000f220000300a00 */
        /* <DEDUP_REMOVED lines=47> */
[----:B--2---:R-:W-:-:S02]  /*167e0*/  IMAD.MOV.U32 R76, RZ, RZ, R152 ;  /* 0x000000ffff4c7224 */ /* 0x004fc400078e0098 */
[----:B------:R-:W-:Y:S02]  /*167f0*/  IMAD.MOV.U32 R77, RZ, RZ, R153 ;  /* 0x000000ffff4d7224 */ /* 0x000fe400078e0099 */
[----:B------:R-:W-:Y:S02]  /*16800*/  IMAD.MOV.U32 R78, RZ, RZ, R154 ;  /* 0x000000ffff4e7224 */ /* 0x000fe400078e009a */
[----:B------:R-:W-:Y:S01]  /*16810*/  IMAD.MOV.U32 R79, RZ, RZ, R155 ;  /* 0x000000ffff4f7224 */ /* 0x000fe200078e009b */
[----:B------:R0:W-:Y:S04]  /*16820*/  STL.128 [R1+0x260], R108 ;  /* 0x0002606c01007387 */ /* 0x0001e80000100c00 */
[----:B------:R1:W-:Y:S04]  /*16830*/  STL.128 [R1+0x3220], R100 ;  /* 0x0032206401007387 */ /* 0x0003e80000100c00 */
[----:B------:R2:W-:Y:S04]  /*16840*/  STL.128 [R1+0x380], R104 ;  /* 0x0003806801007387 */ /* 0x0005e80000100c00 */
[----:B------:R2:W-:Y:S04]  /*16850*/  STL.128 [R1+0x31d0], R80 ;  /* 0x0031d05001007387 */ /* 0x0005e80000100c00 */
[----:B0-----:R-:W4:Y:S04]  /*16860*/  LDL.128 R108, [R1+0x5a0] ;  /* 0x0005a000016c7983 */ /* 0x001f280000100c00 */
[----:B-1----:R-:W4:Y:S04]  /*16870*/  LDL.LU.128 R100, [R1+0x3220] ;  /* 0x0032200001647983 */ /* 0x002f280000300c00 */
[----:B--2---:R-:W2:Y:S04]  /*16880*/  LDL.LU R105, [R1+0x594] ;  /* 0x0005940001697983 */ /* 0x004ea80000300800 */
[----:B------:R-:W2:Y:S04]  /*16890*/  LDL.LU R106, [R1+0x598] ;  /* 0x00059800016a7983 */ /* 0x000ea80000300800 */
[----:B------:R-:W2:Y:S04]  /*168a0*/  LDL.LU R107, [R1+0x59c] ;  /* 0x00059c00016b7983 */ /* 0x000ea80000300800 */
        /* <DEDUP_REMOVED lines=12> */
[----:B------:R-:W2:Y:S04]  /*16970*/  LDL.LU.128 R80, [R1+0x31d0] ;  /* 0x0031d00001507983 */ /* 0x000ea80000300c00 */
        /* <DEDUP_REMOVED lines=11> */
[----:B------:R-:W2:Y:S01]  /*16a30*/  LDL.LU.128 R32, [R1+0x3110] ;  /* 0x0031100001207983 */ /* 0x000ea20000300c00 */
[----:B------:R-:W-:-:S03]  /*16a40*/  R2UR UR7, R11 ;  /* 0x000000000b0772ca */ /* 0x000fc600000e0000 */
[----:B------:R-:W2:Y:S04]  /*16a50*/  LDL.LU R14, [R1+0x30cc] ;  /* 0x0030cc00010e7983 */ /* 0x000ea80000300800 */
[----:B------:R-:W2:Y:S04]  /*16a60*/  LDL.LU.128 R4, [R1+0x30b0] ;  /* 0x0030b00001047983 */ /* 0x000ea80000300c00 */
[----:B------:R0:W-:Y:S04]  /*16a70*/  STL [R1+0x30c8], R11 ;  /* 0x0030c80b01007387 */ /* 0x0001e80000100800 */
[----:B------:R-:W-:Y:S04]  /*16a80*/  STL.128 [R1+0x270], R112 ;  /* 0x0002707001007387 */ /* 0x000fe80000100c00 */
[----:B------:R-:W2:Y:S04]  /*16a90*/  LDL.LU.64 R8, [R1+0x30c0] ;  /* 0x0030c00001087983 */ /* 0x000ea80000300a00 */
[----:B0-----:R-:W2:Y:S04]  /*16aa0*/  LDL.LU R11, [R1+0x30c8] ;  /* 0x0030c800010b7983 */ /* 0x001ea80000300800 */
[----:B---3--:R0:W-:Y:S04]  /*16ab0*/  STL.128 [R1+0x3070], R92 ;  /* 0x0030705c01007387 */ /* 0x0081e80000100c00 */
[----:B------:R1:W-:Y:S04]  /*16ac0*/  STL.128 [R1+0x3080], R96 ;  /* 0x0030806001007387 */ /* 0x0003e80000100c00 */
[----:B----4-:R3:W-:Y:S04]  /*16ad0*/  STL.128 [R1+0x3060], R88 ;  /* 0x0030605801007387 */ /* 0x0107e80000100c00 */
[----:B------:R4:W-:Y:S04]  /*16ae0*/  STL.128 [R1+0x3050], R84 ;  /* 0x0030505401007387 */ /* 0x0009e80000100c00 */
[----:B0-----:R-:W2:Y:S04]  /*16af0*/  LDL.LU.128 R92, [R1+0x3070] ;  /* 0x00307000015c7983 */ /* 0x001ea80000300c00 */
[----:B-1----:R-:W2:Y:S04]  /*16b00*/  LDL.LU.128 R96, [R1+0x3080] ;  /* 0x0030800001607983 */ /* 0x002ea80000300c00 */
[----:B---3--:R-:W3:Y:S04]  /*16b10*/  LDL.LU.128 R88, [R1+0x3060] ;  /* 0x0030600001587983 */ /* 0x008ee80000300c00 */
[----:B----4-:R-:W4:Y:S04]  /*16b20*/  LDL.LU.128 R84, [R1+0x3050] ;  /* 0x0030500001547983 */ /* 0x010f280000300c00 */
[----:B------:R-:W4:Y:S04]  /*16b30*/  LDL.128 R112, [R1+0x5b0] ;  /* 0x0005b00001707983 */ /* 0x000f280000100c00 */
[----:B------:R0:W-:Y:S04]  /*16b40*/  STL.128 [R1+0x2f70], R28 ;  /* 0x002f701c01007387 */ /* 0x0001e80000100c00 */
[----:B------:R1:W-:Y:S04]  /*16b50*/  STL.128 [R1+0x2f60], R24 ;  /* 0x002f601801007387 */ /* 0x0003e80000100c00 */
[----:B------:R-:W4:Y:S04]  /*16b60*/  LDL.LU.128 R212, [R1+0x3420] ;  /* 0x0034200001d47983 */ /* 0x000f280000300c00 */
        /* <DEDUP_REMOVED lines=8> */
[----:B------:R-:W-:Y:S04]  /*16bf0*/  STL.128 [R1+0x390], R108 ;  /* 0x0003906c01007387 */ /* 0x000fe80000100c00 */
[----:B------:R0:W-:Y:S04]  /*16c00*/  STL.128 [R1+0x3090], R100 ;  /* 0x0030906401007387 */ /* 0x0001e80000100c00 */
[----:B--2---:R1:W-:Y:S04]  /*16c10*/  STL.128 [R1+0x30a0], R104 ;  /* 0x0030a06801007387 */ /* 0x0043e80000100c00 */
[----:B0-----:R-:W2:Y:S04]  /*16c20*/  LDL.LU.128 R100, [R1+0x3090] ;  /* 0x0030900001647983 */ /* 0x001ea80000300c00 */
[----:B------:R-:W2:Y:S04]  /*16c30*/  LDL.LU R109, [R1+0x5a4] ;  /* 0x0005a400016d7983 */ /* 0x000ea80000300800 */
[----:B------:R-:W2:Y:S04]  /*16c40*/  LDL.LU R110, [R1+0x5a8] ;  /* 0x0005a800016e7983 */ /* 0x000ea80000300800 */
[----:B-1----:R-:W2:Y:S04]  /*16c50*/  LDL.LU.128 R104, [R1+0x30a0] ;  /* 0x0030a00001687983 */ /* 0x002ea80000300c00 */
        /* <DEDUP_REMOVED lines=26> */
[----:B---3--:R-:W3:Y:S04]  /*16e00*/  LDL.LU.128 R32, [R1+0x2f80] ;  /* 0x002f800001207983 */ /* 0x008ee80000300c00 */
[----:B------:R0:W-:Y:S04]  /*16e10*/  STL [R1+0x2f50], R22 ;  /* 0x002f501601007387 */ /* 0x0001e80000100800 */
[----:B------:R1:W-:Y:S04]  /*16e20*/  STL [R1+0x2f4c], R20 ;  /* 0x002f4c1401007387 */ /* 0x0003e80000100800 */
[----:B------:R1:W-:Y:S04]  /*16e30*/  STL [R1+0x2f48], R18 ;  /* 0x002f481201007387 */ /* 0x0003e80000100800 */
[----:B------:R1:W-:Y:S04]  /*16e40*/  STL.64 [R1+0x2f40], R16 ;  /* 0x002f401001007387 */ /* 0x0003e80000100a00 */
[----:B------:R1:W-:Y:S04]  /*16e50*/  STL [R1+0x2f3c], R14 ;  /* 0x002f3c0e01007387 */ /* 0x0003e80000100800 */
[----:B------:R4:W-:Y:S04]  /*16e60*/  STL.128 [R1+0x2f20], R4 ;  /* 0x002f200401007387 */ /* 0x0009e80000100c00 */
[----:B0-----:R-:W3:Y:S04]  /*16e70*/  LDL.LU R22, [R1+0x2f50] ;  /* 0x002f500001167983 */ /* 0x001ee80000300800 */
[----:B-1----:R-:W3:Y:S04]  /*16e80*/  LDL.LU R20, [R1+0x2f4c] ;  /* 0x002f4c0001147983 */ /* 0x002ee80000300800 */
[----:B------:R-:W3:Y:S04]  /*16e90*/  LDL.LU R18, [R1+0x2f48] ;  /* 0x002f480001127983 */ /* 0x000ee80000300800 */
[----:B------:R-:W3:Y:S04]  /*16ea0*/  LDL.LU.64 R16, [R1+0x2f40] ;  /* 0x002f400001107983 */ /* 0x000ee80000300a00 */
[----:B------:R-:W3:Y:S04]  /*16eb0*/  LDL.LU R14, [R1+0x2f3c] ;  /* 0x002f3c00010e7983 */ /* 0x000ee80000300800 */
[----:B----4-:R-:W4:Y:S04]  /*16ec0*/  LDL.LU.128 R4, [R1+0x2f20] ;  /* 0x002f200001047983 */ /* 0x010f280000300c00 */
[----:B------:R0:W-:Y:S04]  /*16ed0*/  STL [R1+0x2f38], R11 ;  /* 0x002f380b01007387 */ /* 0x0001e80000100800 */
[----:B------:R1:W-:Y:S04]  /*16ee0*/  STL.64 [R1+0x2f30], R8 ;  /* 0x002f300801007387 */ /* 0x0003e80000100a00 */
[----:B------:R1:W-:Y:S04]  /*16ef0*/  STL.128 [R1+0x2ee0], R96 ;  /* 0x002ee06001007387 */ /* 0x0003e80000100c00 */
[----:B0-----:R-:W4:Y:S04]  /*16f00*/  LDL.LU R11, [R1+0x2f38] ;  /* 0x002f3800010b7983 */ /* 0x001f280000300800 */
[----:B-1----:R-:W4:Y:S04]  /*16f10*/  LDL.LU.64 R8, [R1+0x2f30] ;  /* 0x002f300001087983 */ /* 0x002f280000300a00 */
[----:B------:R0:W-:Y:S04]  /*16f20*/  STL.128 [R1+0x2ed0], R92 ;  /* 0x002ed05c01007387 */ /* 0x0001e80000100c00 */
[----:B------:R1:W-:Y:S04]  /*16f30*/  STL.128 [R1+0x2ec0], R88 ;  /* 0x002ec05801007387 */ /* 0x0003e80000100c00 */
[----:B------:R1:W-:Y:S04]  /*16f40*/  STL.128 [R1+0x2eb0], R84 ;  /* 0x002eb05401007387 */ /* 0x0003e80000100c00 */
[----:B------:R1:W-:Y:S04]  /*16f50*/  STL.128 [R1+0x3a0], R112 ;  /* 0x0003a07001007387 */ /* 0x0003e80000100c00 */
[----:B------:R-:W4:Y:S04]  /*16f60*/  LDL.LU.128 R96, [R1+0x2ee0] ;  /* 0x002ee00001607983 */ /* 0x000f280000300c00 */
[----:B0-----:R-:W4:Y:S04]  /*16f70*/  LDL.LU.128 R92, [R1+0x2ed0] ;  /* 0x002ed000015c7983 */ /* 0x001f280000300c00 */
[----:B-1----:R-:W4:Y:S04]  /*16f80*/  LDL.LU.128 R88, [R1+0x2ec0] ;  /* 0x002ec00001587983 */ /* 0x002f280000300c00 */
[----:B------:R-:W4:Y:S04]  /*16f90*/  LDL.LU.128 R84, [R1+0x2eb0] ;  /* 0x002eb00001547983 */ /* 0x000f280000300c00 */
[----:B------:R-:W4:Y:S04]  /*16fa0*/  LDL.LU R113, [R1+0x5b4] ;  /* 0x0005b40001717983 */ /* 0x000f280000300800 */
[----:B------:R-:W4:Y:S04]  /*16fb0*/  LDL.LU R114, [R1+0x5b8] ;  /* 0x0005b80001727983 */ /* 0x000f280000300800 */
[----:B------:R-:W4:Y:S04]  /*16fc0*/  LDL.LU R115, [R1+0x5bc] ;  /* 0x0005bc0001737983 */ /* 0x000f280000300800 */
[----:B------:R0:W-:Y:S04]  /*16fd0*/  STL.128 [R1+0x2dd0], R28 ;  /* 0x002dd01c01007387 */ /* 0x0001e80000100c00 */
[----:B------:R1:W-:Y:S04]  /*16fe0*/  STL.128 [R1+0x2dc0], R24 ;  /* 0x002dc01801007387 */ /* 0x0003e80000100c00 */
[----:B0-----:R-:W4:Y:S04]  /*16ff0*/  LDL.LU.128 R28, [R1+0x2dd0] ;  /* 0x002dd000011c7983 */ /* 0x001f280000300c00 */
[----:B-1----:R-:W4:Y:S04]  /*17000*/  LDL.LU.128 R24, [R1+0x2dc0] ;  /* 0x002dc00001187983 */ /* 0x002f280000300c00 */
[----:B--2---:R0:W-:Y:S04]  /*17010*/  STL.128 [R1+0x2ef0], R100 ;  /* 0x002ef06401007387 */ /* 0x0041e80000100c00 */
[----:B------:R1:W-:Y:S04]  /*17020*/  STL.128 [R1+0x2f00], R104 ;  /* 0x002f006801007387 */ /* 0x0003e80000100c00 */
[----:B------:R2:W-:Y:S04]  /*17030*/  STL.128 [R1+0x2f10], R108 ;  /* 0x002f106c01007387 */ /* 0x0005e80000100c00 */
[----:B0-----:R-:W4:Y:S04]  /*17040*/  LDL.LU.128 R100, [R1+0x2ef0] ;  /* 0x002ef00001647983 */ /* 0x001f280000300c00 */
[----:B-1----:R-:W4:Y:S04]  /*17050*/  LDL.LU.128 R104, [R1+0x2f00] ;  /* 0x002f000001687983 */ /* 0x002f280000300c00 */
[----:B--2---:R-:W2:Y:S04]  /*17060*/  LDL.LU.128 R108, [R1+0x2f10] ;  /* 0x002f1000016c7983 */ /* 0x004ea80000300c00 */
        /* <DEDUP_REMOVED lines=31> */
[----:B----4-:R4:W-:Y:S04]  /*17260*/  STL.128 [R1+0x2d80], R4 ;  /* 0x002d800401007387 */ /* 0x0109e80000100c00 */
[----:B0-----:R-:W3:Y:S04]  /*17270*/  LDL.LU R22, [R1+0x2db0] ;  /* 0x002db00001167983 */ /* 0x001ee80000300800 */
[----:B-1----:R-:W3:Y:S04]  /*17280*/  LDL.LU R20, [R1+0x2dac] ;  /* 0x002dac0001147983 */ /* 0x002ee80000300800 */
[----:B------:R-:W3:Y:S04]  /*17290*/  LDL.LU R18, [R1+0x2da8] ;  /* 0x002da80001127983 */ /* 0x000ee80000300800 */
[----:B------:R-:W3:Y:S04]  /*172a0*/  LDL.LU.64 R16, [R1+0x2da0] ;  /* 0x002da00001107983 */ /* 0x000ee80000300a00 */
[----:B------:R-:W3:Y:S04]  /*172b0*/  LDL.LU R14, [R1+0x2d9c] ;  /* 0x002d9c00010e7983 */ /* 0x000ee80000300800 */
[----:B----4-:R-:W4:Y:S04]  /*172c0*/  LDL.LU.128 R4, [R1+0x2d80] ;  /* 0x002d800001047983 */ /* 0x010f280000300c00 */
[----:B------:R0:W-:Y:S04]  /*172d0*/  STL [R1+0x3350], R224 ;  /* 0x003350e001007387 */ /* 0x0001e80000100800 */
        /* <DEDUP_REMOVED lines=15> */
[----:B------:R-:W-:Y:S04]  /*173d0*/  STL.128 [R1+0x350], R168 ;  /* 0x000350a801007387 */ /* 0x000fe80000100c00 */
[----:B------:R-:W-:Y:S04]  /*173e0*/  STL.128 [R1+0x360], R172 ;  /* 0x000360ac01007387 */ /* 0x000fe80000100c00 */
[----:B------:R1:W-:Y:S04]  /*173f0*/  STL.128 [R1+0x370], R176 ;  /* 0x000370b001007387 */ /* 0x0003e80000100c00 */
[----:B------:R1:W-:Y:S04]  /*17400*/  STL [R1+0x2d98], R11 ;  /* 0x002d980b01007387 */ /* 0x0003e80000100800 */
[----:B------:R1:W-:Y:S04]  /*17410*/  STL.64 [R1+0x2d90], R8 ;  /* 0x002d900801007387 */ /* 0x0003e80000100a00 */
[----:B0-----:R-:W4:Y:S04]  /*17420*/  LDL.LU R224, [R1+0x3350] ;  /* 0x0033500001e07983 */ /* 0x001f280000300800 */
        /* <DEDUP_REMOVED lines=18> */
[----:B------:R-:W4:Y:S04]  /*17550*/  LDL.LU R11, [R1+0x2d98] ;  /* 0x002d9800010b7983 */ /* 0x000f280000300800 */
[----:B------:R-:W4:Y:S04]  /*17560*/  LDL.LU.64 R8, [R1+0x2d90] ;  /* 0x002d900001087983 */ /* 0x000f280000300a00 */
        /* <DEDUP_REMOVED lines=24> */
[----:B0-----:R-:W4:Y:S04]  /*176f0*/  LDL.128 R116, [R1+0x5c0] ;  /* 0x0005c00001747983 */ /* 0x001f280000100c00 */
        /* <DEDUP_REMOVED lines=9> */
[----:B-1----:R-:W4:Y:S04]  /*17790*/  LDL.LU.128 R76, [R1+0x2ce0] ;  /* 0x002ce000014c7983 */ /* 0x002f280000300c00 */
[----:B--2---:R-:W2:Y:S04]  /*177a0*/  LDL.LU.128 R72, [R1+0x2cd0] ;  /* 0x002cd00001487983 */ /* 0x004ea80000300c00 */
        /* <DEDUP_REMOVED lines=10> */
[----:B------:R-:W3:Y:S04]  /*17850*/  LDL.LU.128 R28, [R1+0x2c20] ;  /* 0x002c2000011c7983 */ /* 0x000ee80000300c00 */
[----:B------:R-:W3:Y:S04]  /*17860*/  LDL.LU.128 R24, [R1+0x2c10] ;  /* 0x002c100001187983 */ /* 0x000ee80000300c00 */
[----:B------:R0:W-:Y:S04]  /*17870*/  STL.128 [R1+0x290], R120 ;  /* 0x0002907801007387 */ /* 0x0001e80000100c00 */
[----:B------:R1:W-:Y:S04]  /*17880*/  STL [R1+0x2c00], R22 ;  /* 0x002c001601007387 */ /* 0x0003e80000100800 */
[----:B------:R1:W-:Y:S04]  /*17890*/  STL [R1+0x2bfc], R20 ;  /* 0x002bfc1401007387 */ /* 0x0003e80000100800 */
[----:B------:R1:W-:Y:S04]  /*178a0*/  STL [R1+0x2bf8], R18 ;  /* 0x002bf81201007387 */ /* 0x0003e80000100800 */
[----:B0-----:R-:W3:Y:S04]  /*178b0*/  LDL.LU.128 R120, [R1+0x5d0] ;  /* 0x0005d00001787983 */ /* 0x001ee80000300c00 */
[----:B------:R0:W-:Y:S04]  /*178c0*/  STL.64 [R1+0x2bf0], R16 ;  /* 0x002bf01001007387 */ /* 0x0001e80000100a00 */
[----:B------:R0:W-:Y:S04]  /*178d0*/  STL [R1+0x2bec], R14 ;  /* 0x002bec0e01007387 */ /* 0x0001e80000100800 */
[----:B----4-:R4:W-:Y:S04]  /*178e0*/  STL.128 [R1+0x2bd0], R4 ;  /* 0x002bd00401007387 */ /* 0x0109e80000100c00 */
[----:B-1----:R-:W3:Y:S04]  /*178f0*/  LDL.LU R22, [R1+0x2c00] ;  /* 0x002c000001167983 */ /* 0x002ee80000300800 */
[----:B------:R-:W3:Y:S04]  /*17900*/  LDL.LU R20, [R1+0x2bfc] ;  /* 0x002bfc0001147983 */ /* 0x000ee80000300800 */
[----:B------:R-:W3:Y:S04]  /*17910*/  LDL.LU R18, [R1+0x2bf8] ;  /* 0x002bf80001127983 */ /* 0x000ee80000300800 */
[----:B0-----:R-:W3:Y:S04]  /*17920*/  LDL.LU.64 R16, [R1+0x2bf0] ;  /* 0x002bf00001107983 */ /* 0x001ee80000300a00 */
[----:B------:R-:W3:Y:S04]  /*17930*/  LDL.LU R14, [R1+0x2bec] ;  /* 0x002bec00010e7983 */ /* 0x000ee80000300800 */
[----:B----4-:R-:W4:Y:S04]  /*17940*/  LDL.LU.128 R4, [R1+0x2bd0] ;  /* 0x002bd00001047983 */ /* 0x010f280000300c00 */
[----:B------:R-:W4:Y:S04]  /*17950*/  LDL.LU R23, [R1+0x5c4] ;  /* 0x0005c40001177983 */ /* 0x000f280000300800 */
[----:B------:R-:W4:Y:S04]  /*17960*/  LDL.LU R21, [R1+0x5c8] ;  /* 0x0005c80001157983 */ /* 0x000f280000300800 */
[----:B------:R-:W4:Y:S04]  /*17970*/  LDL.LU R19, [R1+0x5cc] ;  /* 0x0005cc0001137983 */ /* 0x000f280000300800 */
[----:B------:R-:W-:Y:S04]  /*17980*/  STL.128 [R1+0x3b0], R116 ;  /* 0x0003b07401007387 */ /* 0x000fe80000100c00 */
        /* <DEDUP_REMOVED lines=11> */
[----:B--2---:R2:W-:Y:S04]  /*17a40*/  STL.128 [R1+0x2b10], R72 ;  /* 0x002b104801007387 */ /* 0x0045e80000100c00 */
        /* <DEDUP_REMOVED lines=33> */
[----:B---3--:R-:W2:Y:S04]  /*17c60*/  LDL.LU.128 R32, [R1+0x2a70] ;  /* 0x002a700001207983 */ /* 0x008ea80000300c00 */
[----:B------:R-:W2:Y:S04]  /*17c70*/  LDL.LU.128 R28, [R1+0x2a60] ;  /* 0x002a6000011c7983 */ /* 0x000ea80000300c00 */
[----:B------:R-:W2:Y:S01]  /*17c80*/  LDL.LU.128 R24, [R1+0x2a50] ;  /* 0x002a500001187983 */ /* 0x000ea20000300c00 */
[----:B------:R-:W-:Y:S01]  /*17c90*/  R2UR UR6, R10 ;  /* 0x000000000a0672ca */ /* 0x000fe200000e0000 */
[----:B------:R-:W-:-:S02]  /*17ca0*/  IMAD.MOV.U32 R15, RZ, RZ, R120 ;  /* 0x000000ffff0f7224 */ /* 0x000fc400078e0078 */
[----:B------:R-:W-:Y:S02]  /*17cb0*/  IMAD.MOV.U32 R13, RZ, RZ, R121 ;  /* 0x000000ffff0d7224 */ /* 0x000fe400078e0079 */
[----:B------:R-:W-:Y:S02]  /*17cc0*/  IMAD.MOV.U32 R12, RZ, RZ, R122 ;  /* 0x000000ffff0c7224 */ /* 0x000fe400078e007a */
[----:B------:R-:W-:Y:S01]  /*17cd0*/  IMAD.MOV.U32 R10, RZ, RZ, R123 ;  /* 0x000000ffff0a7224 */ /* 0x000fe200078e007b */
[----:B------:R0:W-:Y:S01]  /*17ce0*/  STL.128 [R1+0x2a0], R124 ;  /* 0x0002a07c01007387 */ /* 0x0001e20000100c00 */
[----:B----4-:R-:W-:Y:S02]  /*17cf0*/  IMAD.MOV.U32 R117, RZ, RZ, R23 ;  /* 0x000000ffff757224 */ /* 0x010fe400078e0017 */
[----:B------:R-:W-:Y:S01]  /*17d00*/  IMAD.MOV.U32 R118, RZ, RZ, R21 ;  /* 0x000000ffff767224 */ /* 0x000fe200078e0015 */
[----:B------:R1:W-:Y:S01]  /*17d10*/  STL.128 [R1+0x2b0], R128 ;  /* 0x0002b08001007387 */ /* 0x0003e20000100c00 */
[----:B------:R-:W-:-:S03]  /*17d20*/  IMAD.MOV.U32 R119, RZ, RZ, R19 ;  /* 0x000000ffff777224 */ /* 0x000fc600078e0013 */
[----:B------:R3:W-:Y:S04]  /*17d30*/  STL.128 [R1+0x2c0], R132 ;  /* 0x0002c08401007387 */ /* 0x0007e80000100c00 */
[----:B------:R4:W-:Y:S04]  /*17d40*/  STL.128 [R1+0x2d0], R136 ;  /* 0x0002d08801007387 */ /* 0x0009e80000100c00 */
[----:B------:R-:W-:Y:S01]  /*17d50*/  STL.128 [R1+0x2e0], R140 ;  /* 0x0002e08c01007387 */ /* 0x000fe20000100c00 */
[----:B0-----:R-:W-:Y:S02]  /*17d60*/  IMAD.MOV.U32 R124, RZ, RZ, R224 ;  /* 0x000000ffff7c7224 */ /* 0x001fe400078e00e0 */
[----:B------:R-:W-:Y:S01]  /*17d70*/  IMAD.MOV.U32 R125, RZ, RZ, R223 ;  /* 0x000000ffff7d7224 */ /* 0x000fe200078e00df */
[----:B------:R-:W-:Y:S01]  /*17d80*/  STL.128 [R1+0x2f0], R144 ;  /* 0x0002f09001007387 */ /* 0x000fe20000100c00 */
[----:B------:R-:W-:-:S02]  /*17d90*/  IMAD.MOV.U32 R126, RZ, RZ, R222 ;  /* 0x000000ffff7e7224 */ /* 0x000fc400078e00de */
[----:B------:R-:W-:Y:S01]  /*17da0*/  IMAD.MOV.U32 R127, RZ, RZ, R221 ;  /* 0x000000ffff7f7224 */ /* 0x000fe200078e00dd */
[----:B------:R-:W-:Y:S01]  /*17db0*/  STL.128 [R1+0x300], R148 ;  /* 0x0003009401007387 */ /* 0x000fe20000100c00 */
[----:B-1----:R-:W-:Y:S02]  /*17dc0*/  IMAD.MOV.U32 R128, RZ, RZ, R220 ;  /* 0x000000ffff807224 */ /* 0x002fe400078e00dc */
[----:B------:R-:W-:Y:S01]  /*17dd0*/  IMAD.MOV.U32 R129, RZ, RZ, R219 ;  /* 0x000000ffff817224 */ /* 0x000fe200078e00db */
[----:B------:R0:W-:Y:S01]  /*17de0*/  STL.128 [R1+0x3c0], R120 ;  /* 0x0003c07801007387 */ /* 0x0001e20000100c00 */
[----:B------:R-:W-:Y:S02]  /*17df0*/  IMAD.MOV.U32 R130, RZ, RZ, R218 ;  /* 0x000000ffff827224 */ /* 0x000fe400078e00da */
[----:B------:R-:W-:Y:S02]  /*17e00*/  IMAD.MOV.U32 R131, RZ, RZ, R217 ;  /* 0x000000ffff837224 */ /* 0x000fe400078e00d9 */
[----:B---3--:R-:W-:-:S02]  /*17e10*/  IMAD.MOV.U32 R132, RZ, RZ, R216 ;  /* 0x000000ffff847224 */ /* 0x008fc400078e00d8 */
[----:B------:R-:W-:Y:S02]  /*17e20*/  IMAD.MOV.U32 R133, RZ, RZ, R181 ;  /* 0x000000ffff857224 */ /* 0x000fe400078e00b5 */
[----:B------:R-:W-:Y:S02]  /*17e30*/  IMAD.MOV.U32 R134, RZ, RZ, R180 ;  /* 0x000000ffff867224 */ /* 0x000fe400078e00b4 */
[----:B------:R-:W-:Y:S02]  /*17e40*/  IMAD.MOV.U32 R135, RZ, RZ, R179 ;  /* 0x000000ffff877224 */ /* 0x000fe400078e00b3 */
[----:B----4-:R-:W-:Y:S02]  /*17e50*/  IMAD.MOV.U32 R136, RZ, RZ, R178 ;  /* 0x000000ffff887224 */ /* 0x010fe400078e00b2 */
        /* <DEDUP_REMOVED lines=18> */
[----:B------:R-:W-:-:S06]  /*17f80*/  IMAD.MOV.U32 R151, RZ, RZ, R6 ;  /* 0x000000ffff977224 */ /* 0x000fcc00078e0006 */
[----:B--2---:R-:W-:-:S06]  /*17f90*/  WARPGROUP.ARRIVE ;  /* 0x00000000000079c5 */ /* 0x004fcc0000000000 */
[----:B------:R-:W-:Y:S03]  /*17fa0*/  HGMMA.64x256x16.F32.BF16 R24, R152, gdesc[UR4].tnspB, R24, gsb0 ;  /* 0x43e0000498187df0 */ /* 0x000fe60008001818 */
[----:B------:R-:W-:Y:S02]  /*17fb0*/  WARPGROUP.DEPBAR.LE gsb0, 0x0 ;  /* 0x00008000000079c5 */ /* 0x000fe40000010000 */
[----:B------:R0:W-:Y:S04]  /*17fc0*/  STL.128 [R1+0x2a00], R132 ;  /* 0x002a008401007387 */ /* 0x0001e80000100c00 */
[----:B------:R1:W-:Y:S01]  /*17fd0*/  STL.128 [R1+0x29f0], R128 ;  /* 0x0029f08001007387 */ /* 0x0003e20000100c00 */
[----:B0-----:R-:W-:-:S02]  /*17fe0*/  IMAD.MOV.U32 R132, RZ, RZ, R224 ;  /* 0x000000ffff847224 */ /* 0x001fc400078e00e0 */
[----:B------:R-:W-:Y:S02]  /*17ff0*/  IMAD.MOV.U32 R133, RZ, RZ, R223 ;  /* 0x000000ffff857224 */ /* 0x000fe400078e00df */
[----:B------:R-:W-:Y:S01]  /*18000*/  IMAD.MOV.U32 R134, RZ, RZ, R222 ;  /* 0x000000ffff867224 */ /* 0x000fe200078e00de */
[----:B-1----:R-:W2:Y:S01]  /*18010*/  LDL.LU.128 R128, [R1+0x29f0] ;  /* 0x0029f00001807983 */ /* 0x002ea20000300c00 */
[----:B------:R-:W-:-:S05]  /*18020*/  IMAD.MOV.U32 R135, RZ, RZ, R221 ;  /* 0x000000ffff877224 */ /* 0x000fca00078e00dd */
[----:B------:R0:W-:Y:S04]  /*18030*/  STL.128 [R1+0x3d0], R132 ;  /* 0x0003d08401007387 */ /* 0x0001e80000100c00 */
[----:B------:R1:W-:Y:S04]  /*18040*/  STL.128 [R1+0x29e0], R124 ;  /* 0x0029e07c01007387 */ /* 0x0003e80000100c00 */
[----:B------:R3:W-:Y:S04]  /*18050*/  STL.128 [R1+0x29d0], R120 ;  /* 0x0029d07801007387 */ /* 0x0007e80000100c00 */
[----:B------:R4:W-:Y:S04]  /*18060*/  STL.128 [R1+0x29c0], R116 ;  /* 0x0029c07401007387 */ /* 0x0009e80000100c00 */
[----:B0-----:R-:W2:Y:S04]  /*18070*/  LDL.LU.128 R132, [R1+0x2a00] ;  /* 0x002a000001847983 */ /* 0x001ea80000300c00 */
        /* <DEDUP_REMOVED lines=21> */
[----:B-1----:R-:W2:Y:S04]  /*181d0*/  LDL.LU.128 R124, [R1+0x29e0] ;  /* 0x0029e000017c7983 */ /* 0x002ea80000300c00 */
[----:B---3--:R-:W3:Y:S04]  /*181e0*/  LDL.LU.128 R120, [R1+0x29d0] ;  /* 0x0029d00001787983 */ /* 0x008ee80000300c00 */
[----:B----4-:R-:W4:Y:S04]  /*181f0*/  LDL.LU.128 R116, [R1+0x29c0] ;  /* 0x0029c00001747983 */ /* 0x010f280000300c00 */
[----:B0-----:R-:W4:Y:S04]  /*18200*/  LDL.LU.128 R112, [R1+0x29b0] ;  /* 0x0029b00001707983 */ /* 0x001f280000300c00 */
        /* <DEDUP_REMOVED lines=20> */
[----:B------:R0:W-:Y:S04]  /*18350*/  STL.128 [R1+0x2a30], R144 ;  /* 0x002a309001007387 */ /* 0x0001e80000100c00 */
[----:B------:R1:W-:Y:S01]  /*18360*/  STL.128 [R1+0x2a20], R140 ;  /* 0x002a208c01007387 */ /* 0x0003e20000100c00 */
[----:B0-----:R-:W-:-:S02]  /*18370*/  IMAD.MOV.U32 R144, RZ, RZ, R178 ;  /* 0x000000ffff907224 */ /* 0x001fc400078e00b2 */
[-CC-:B------:R-:W-:Y:S01]  /*18380*/  FFMA.FTZ R178, R164, R0.reuse, -R4.reuse ;  /* 0x00000000a4b27223 */ /* 0x180fe20000010804 */
[----:B------:R-:W-:Y:S02]  /*18390*/  IMAD.MOV.U32 R145, RZ, RZ, R177 ;  /* 0x000000ffff917224 */ /* 0x000fe400078e00b1 */
[-CC-:B------:R-:W-:Y:S01]  /*183a0*/  FFMA.FTZ R177, R161, R0.reuse, -R4.reuse ;  /* 0x00000000a1b17223 */ /* 0x180fe20000010804 */
[----:B-1----:R-:W-:Y:S02]  /*183b0*/  IMAD.MOV.U32 R143, RZ, RZ, R179 ;  /* 0x000000ffff8f7224 */ /* 0x002fe400078e00b3 */
[-C--:B------:R-:W-:Y:S01]  /*183c0*/  FFMA.FTZ R179, R165, R0.reuse, -R4 ;  /* 0x00000000a5b37223 */ /* 0x080fe20000010804 */
[----:B------:R-:W-:Y:S02]  /*183d0*/  IMAD.MOV.U32 R146, RZ, RZ, R176 ;  /* 0x000000ffff927224 */ /* 0x000fe400078e00b0 */
[----:B------:R-:W-:Y:S01]  /*183e0*/  FFMA.FTZ R176, R160, R0, -R4 ;  /* 0x00000000a0b07223 */ /* 0x000fe20000010804 */
[----:B------:R-:W-:Y:S08]  /*183f0*/  MUFU.EX2 R178, R178 ;  /* 0x000000b200b27308 */ /* 0x000ff00000000800 */
[----:B------:R-:W-:Y:S08]  /*18400*/  MUFU.EX2 R179, R179 ;  /* 0x000000b300b37308 */ /* 0x000ff00000000800 */
[----:B------:R-:W-:Y:S08]  /*18410*/  MUFU.EX2 R177, R177 ;  /* 0x000000b100b17308 */ /* 0x000ff00000000800 */
[----:B------:R-:W0:Y:S01]  /*18420*/  MUFU.EX2 R176, R176 ;  /* 0x000000b000b07308 */ /* 0x000e220000000800 */
[----:B------:R1:W-:Y:S01]  /*18430*/  STL.128 [R1+0x2a40], R148 ;  /* 0x002a409401007387 */ /* 0x0003e20000100c00 */
[----:B------:R-:W-:-:S02]  /*18440*/  IMAD.MOV.U32 R140, RZ, RZ, R216 ;  /* 0x000000ffff8c7224 */ /* 0x000fc400078e00d8 */
[----:B------:R-:W-:Y:S01]  /*18450*/  IMAD.MOV.U32 R141, RZ, RZ, R181 ;  /* 0x000000ffff8d7224 */ /* 0x000fe200078e00b5 */
[----:B------:R0:W-:Y:S01]  /*18460*/  STL.128 [R1+0x2a10], R136 ;  /* 0x002a108801007387 */ /* 0x0001e20000100c00 */
[----:B------:R-:W-:Y:S02]  /*18470*/  IMAD.MOV.U32 R142, RZ, RZ, R180 ;  /* 0x000000ffff8e7224 */ /* 0x000fe400078e00b4 */
[----:B------:R-:W-:Y:S02]  /*18480*/  IMAD.MOV.U32 R147, RZ, RZ, R171 ;  /* 0x000000ffff937224 */ /* 0x000fe400078e00ab */
[----:B------:R-:W-:Y:S02]  /*18490*/  IMAD.MOV.U32 R221, RZ, RZ, R26 ;  /* 0x000000ffffdd7224 */ /* 0x000fe400078e001a */
[----:B------:R-:W-:Y:S02]  /*184a0*/  IMAD.MOV.U32 R222, RZ, RZ, R25 ;  /* 0x000000ffffde7224 */ /* 0x000fe400078e0019 */
[----:B-1----:R-:W-:-:S02]  /*184b0*/  IMAD.MOV.U32 R148, RZ, RZ, R159 ;  /* 0x000000ffff947224 */ /* 0x002fc400078e009f */
[----:B------:R-:W-:Y:S02]  /*184c0*/  IMAD.MOV.U32 R149, RZ, RZ, R158 ;  /* 0x000000ffff957224 */ /* 0x000fe400078e009e */
[----:B0-----:R-:W-:Y:S02]  /*184d0*/  IMAD.MOV.U32 R136, RZ, RZ, R220 ;  /* 0x000000ffff887224 */ /* 0x001fe400078e00dc */
[----:B------:R-:W-:Y:S02]  /*184e0*/  IMAD.MOV.U32 R137, RZ, RZ, R219 ;  /* 0x000000ffff897224 */ /* 0x000fe400078e00db */
[----:B------:R-:W-:Y:S02]  /*184f0*/  IMAD.MOV.U32 R138, RZ, RZ, R218 ;  /* 0x000000ffff8a7224 */ /* 0x000fe400078e00da */
[----:B------:R-:W-:Y:S02]  /*18500*/  IMAD.MOV.U32 R139, RZ, RZ, R217 ;  /* 0x000000ffff8b7224 */ /* 0x000fe400078e00d9 */
[----:B------:R-:W-:-:S02]  /*18510*/  IMAD.MOV.U32 R150, RZ, RZ, R157 ;  /* 0x000000ffff967224 */ /* 0x000fc400078e009d */
[----:B------:R-:W-:Y:S02]  /*18520*/  IMAD.MOV.U32 R151, RZ, RZ, R156 ;  /* 0x000000ffff977224 */ /* 0x000fe400078e009c */
[----:B------:R-:W-:Y:S01]  /*18530*/  IMAD.MOV.U32 R220, RZ, RZ, R27 ;  /* 0x000000ffffdc7224 */ /* 0x000fe200078e001b */
[----:B------:R0:W-:Y:S01]  /*18540*/  STL [R1+0x2be8], R11 ;  /* 0x002be80b01007387 */ /* 0x0001e20000100800 */
[----:B------:R-:W-:-:S03]  /*18550*/  FFMA.FTZ R165, R183, R0, -R166 ;  /* 0x00000000b7a57223 */ /* 0x000fc600000108a6 */
[----:B------:R1:W-:Y:S01]  /*18560*/  STL.64 [R1+0x2be0], R8 ;  /* 0x002be00801007387 */ /* 0x0003e20000100a00 */
[----:B------:R-:W-:-:S03]  /*18570*/  FFMA.FTZ R164, R182, R0, -R166 ;  /* 0x00000000b6a47223 */ /* 0x000fc600000108a6 */
[----:B------:R-:W-:Y:S01]  /*18580*/  STL.128 [R1+0x3e0], R136 ;  /* 0x0003e08801007387 */ /* 0x000fe20000100c00 */
[----:B--2---:R-:W-:Y:S02]  /*18590*/  IMAD.MOV.U32 R216, RZ, RZ, R131 ;  /* 0x000000ffffd87224 */ /* 0x004fe400078e0083 */
[----:B------:R-:W-:Y:S02]  /*185a0*/  IMAD.MOV.U32 R217, RZ, RZ, R130 ;  /* 0x000000ffffd97224 */ /* 0x000fe400078e0082 */
[----:B------:R-:W-:Y:S02]  /*185b0*/  IMAD.MOV.U32 R218, RZ, RZ, R129 ;  /* 0x000000ffffda7224 */ /* 0x000fe400078e0081 */
[----:B------:R-:W-:Y:S01]  /*185c0*/  IMAD.MOV.U32 R219, RZ, RZ, R128 ;  /* 0x000000ffffdb7224 */ /* 0x000fe200078e0080 */
[----:B------:R-:W-:Y:S04]  /*185d0*/  STL.128 [R1+0x3f0], R140 ;  /* 0x0003f08c01007387 */ /* 0x000fe80000100c00 */
[----:B------:R2:W-:Y:S04]  /*185e0*/  STL.128 [R1+0x400], R144 ;  /* 0x0004009001007387 */ /* 0x0005e80000100c00 */
[----:B------:R2:W-:Y:S04]  /*185f0*/  STL.128 [R1+0x410], R148 ;  /* 0x0004109401007387 */ /* 0x0005e80000100c00 */
[----:B0-----:R0:W4:Y:S01]  /*18600*/  LDL.LU R11, [R1+0x2be8] ;  /* 0x002be800010b7983 */ /* 0x0011220000300800 */
[----:B------:R-:W-:-:S03]  /*18610*/  IMAD.MOV.U32 R180, RZ, RZ, R133 ;  /* 0x000000ffffb47224 */ /* 0x000fc600078e0085 */
[----:B-1----:R-:W4:Y:S01]  /*18620*/  LDL.LU.64 R8, [R1+0x2be0] ;  /* 0x002be00001087983 */ /* 0x002f220000300a00 */
[----:B------:R-:W-:-:S03]  /*18630*/  IMAD.MOV.U32 R181, RZ, RZ, R132 ;  /* 0x000000ffffb57224 */ /* 0x000fc600078e0084 */
[----:B--2---:R-:W2:Y:S04]  /*18640*/  LDL.LU.128 R144, [R1+0x2a30] ;  /* 0x002a300001907983 */ /* 0x004ea80000300c00 */
[----:B------:R-:W2:Y:S04]  /*18650*/  LDL.LU.128 R148, [R1+0x2a40] ;  /* 0x002a400001947983 */ /* 0x000ea80000300c00 */
[----:B------:R-:W2:Y:S04]  /*18660*/  LDL.LU.128 R140, [R1+0x2a20] ;  /* 0x002a2000018c7983 */ /* 0x000ea80000300c00 */
[----:B------:R-:W2:Y:S04]  /*18670*/  LDL.LU.128 R136, [R1+0x2a10] ;  /* 0x002a100001887983 */ /* 0x000ea80000300c00 */
[----:B------:R-:W-:Y:S04]  /*18680*/  STL [R1+0x46c], R31 ;  /* 0x00046c1f01007387 */ /* 0x000fe80000100800 */
[----:B------:R-:W-:Y:S04]  /*18690*/  STL [R1+0x468], R30 ;  /* 0x0004681e01007387 */ /* 0x000fe80000100800 */
[----:B------:R-:W-:Y:S04]  /*186a0*/  STL [R1+0x464], R29 ;  /* 0x0004641d01007387 */ /* 0x000fe80000100800 */
[----:B------:R-:W-:Y:S04]  /*186b0*/  STL [R1+0x460], R28 ;  /* 0x0004601c01007387 */ /* 0x000fe80000100800 */
[----:B------:R-:W-:Y:S04]  /*186c0*/  STL [R1+0x2868], R222 ;  /* 0x002868de01007387 */ /* 0x000fe80000100800 */
[----:B------:R-:W-:Y:S04]  /*186d0*/  STL.64 [R1+0x2860], R220 ;  /* 0x002860dc01007387 */ /* 0x000fe80000100a00 */
        /* <DEDUP_REMOVED lines=9> */
[----:B------:R0:W-:Y:S04]  /*18770*/  STL.64 [R1+0x27c0], R180 ;  /* 0x0027c0b401007387 */ /* 0x0001e80000100a00 */
[----:B------:R-:W-:Y:S04]  /*18780*/  STL.128 [R1+0x27b0], R176 ;  /* 0x0027b0b001007387 */ /* 0x000fe80000100c00 */
        /* <DEDUP_REMOVED lines=96> */
[----:B------:R2:W-:Y:S04]  /*18d90*/  STL.128 [R1+0x27a0], R172 ;  /* 0x0027a0ac01007387 */ /* 0x0005e80000100c00 */
[----:B-1----:R-:W2:Y:S04]  /*18da0*/  LDL.LU.128 R184, [R1+0x27d0] ;  /* 0x0027d00001b87983 */ /* 0x002ea80000300c00 */
[----:B0-----:R-:W2:Y:S04]  /*18db0*/  LDL.128 R180, [R1+0x590] ;  /* 0x0005900001b47983 */ /* 0x001ea80000100c00 */
[----:B---3--:R-:W3:Y:S04]  /*18dc0*/  LDL.LU.128 R104, [R1+0x460] ;  /* 0x0004600001687983 */ /* 0x008ee80000300c00 */
[----:B----4-:R-:W4:Y:S04]  /*18dd0*/  LDL.LU R101, [R1+0x598] ;  /* 0x0005980001657983 */ /* 0x010f280000300800 */
[----:B------:R-:W4:Y:S01]  /*18de0*/  LDL.LU R100, [R1+0x594] ;  /* 0x0005940001647983 */ /* 0x000f220000300800 */
[-CC-:B------:R-:W-:Y:S01]  /*18df0*/  FFMA.FTZ R163, R163, R0.reuse, -R166.reuse ;  /* 0x00000000a3a37223 */ /* 0x180fe200000108a6 */
[----:B------:R-:W-:Y:S01]  /*18e00*/  FFMA.FTZ R162, R162, R0, -R166 ;  /* 0x00000000a2a27223 */ /* 0x000fe200000108a6 */
[----:B------:R-:W-:Y:S08]  /*18e10*/  MUFU.EX2 R165, R165 ;  /* 0x000000a500a57308 */ /* 0x000ff00000000800 */
[----:B------:R-:W0:Y:S01]  /*18e20*/  MUFU.EX2 R164, R164 ;  /* 0x000000a400a47308 */ /* 0x000e220000000800 */
[----:B------:R-:W-:Y:S01]  /*18e30*/  IMAD.MOV.U32 R156, RZ, RZ, R16 ;  /* 0x000000ffff9c7224 */ /* 0x000fe200078e0010 */
[----:B------:R-:W4:Y:S01]  /*18e40*/  LDL.LU.128 R112, [R1+0x480] ;  /* 0x0004800001707983 */ /* 0x000f220000300c00 */
[----:B------:R-:W-:-:S02]  /*18e50*/  IMAD.MOV.U32 R157, RZ, RZ, R14 ;  /* 0x000000ffff9d7224 */ /* 0x000fc400078e000e */
[----:B------:R-:W-:Y:S01]  /*18e60*/  IMAD.MOV.U32 R158, RZ, RZ, R7 ;  /* 0x000000ffff9e7224 */ /* 0x000fe200078e0007 */
[----:B--2---:R-:W2:Y:S02]  /*18e70*/  LDL.LU.128 R172, [R1+0x570] ;  /* 0x0005700001ac7983 */ /* 0x004ea40000300c00 */
[----:B------:R-:W-:Y:S01]  /*18e80*/  MUFU.EX2 R163, R163 ;  /* 0x000000a300a37308 */ /* 0x000fe20000000800 */
[----:B------:R-:W-:Y:S01]  /*18e90*/  IMAD.MOV.U32 R159, RZ, RZ, R6 ;  /* 0x000000ffff9f7224 */ /* 0x000fe200078e0006 */
[----:B------:R-:W2:Y:S01]  /*18ea0*/  LDL.LU.128 R108, [R1+0x470] ;  /* 0x00047000016c7983 */ /* 0x000ea20000300c00 */
[----:B------:R-:W-:Y:S02]  /*18eb0*/  IMAD.MOV.U32 R152, RZ, RZ, R22 ;  /* 0x000000ffff987224 */ /* 0x000fe400078e0016 */
[----:B------:R-:W-:Y:S01]  /*18ec0*/  IMAD.MOV.U32 R153, RZ, RZ, R20 ;  /* 0x000000ffff997224 */ /* 0x000fe200078e0014 */
[----:B------:R-:W2:Y:S02]  /*18ed0*/  LDL.LU R99, [R1+0x590] ;  /* 0x0005900001637983 */ /* 0x000ea40000300800 */
[----:B------:R-:W1:Y:S01]  /*18ee0*/  MUFU.EX2 R162, R162 ;  /* 0x000000a200a27308 */ /* 0x000e620000000800 */
[----:B------:R-:W-:-:S02]  /*18ef0*/  IMAD.MOV.U32 R154, RZ, RZ, R18 ;  /* 0x000000ffff9a7224 */ /* 0x000fc400078e0012 */
[----:B------:R-:W-:Y:S01]  /*18f00*/  IMAD.MOV.U32 R155, RZ, RZ, R17 ;  /* 0x000000ffff9b7224 */ /* 0x000fe200078e0011 */
[----:B------:R1:W-:Y:S01]  /*18f10*/  STL.128 [R1+0x430], R156 ;  /* 0x0004309c01007387 */ /* 0x0003e20000100c00 */
[----:B------:R-:W-:Y:S02]  /*18f20*/  IMAD.MOV.U32 R171, RZ, RZ, R134 ;  /* 0x000000ffffab7224 */ /* 0x000fe400078e0086 */
[----:B------:R-:W-:Y:S01]  /*18f30*/  VIADD R10, R8, 0x180 ;  /* 0x00000180080a7836 */ /* 0x000fe20000000000 */
[----:B------:R1:W-:Y:S01]  /*18f40*/  STL.128 [R1+0x420], R152 ;  /* 0x0004209801007387 */ /* 0x0003e20000100c00 */
[----:B------:R-:W-:-:S03]  /*18f50*/  IMAD.MOV.U32 R6, RZ, RZ, R24 ;  /* 0x000000ffff067224 */ /* 0x000fc600078e0018 */
[----:B------:R1:W-:Y:S01]  /*18f60*/  STL.128 [R1+0x2790], R168 ;  /* 0x002790a801007387 */ /* 0x0003e20000100c00 */
[----:B------:R-:W-:-:S03]  /*18f70*/  R2UR UR6, R10 ;  /* 0x000000000a0672ca */ /* 0x000fc600000e0000 */
[----:B0-----:R0:W-:Y:S01]  /*18f80*/  STL.128 [R1+0x2780], R164 ;  /* 0x002780a401007387 */ /* 0x0011e20000100c00 */
[----:B-1----:R-:W-:-:S03]  /*18f90*/  IMAD.MOV.U32 R156, RZ, RZ, R138 ;  /* 0x000000ffff9c7224 */ /* 0x002fc600078e008a */
[----:B------:R-:W2:Y:S01]  /*18fa0*/  LDL.LU.128 R128, [R1+0x4c0] ;  /* 0x0004c00001807983 */ /* 0x000ea20000300c00 */
[----:B------:R-:W-:Y:S02]  /*18fb0*/  IMAD.MOV.U32 R157, RZ, RZ, R137 ;  /* 0x000000ffff9d7224 */ /* 0x000fe400078e0089 */
[----:B------:R-:W-:Y:S01]  /*18fc0*/  IMAD.MOV.U32 R158, RZ, RZ, R136 ;  /* 0x000000ffff9e7224 */ /* 0x000fe200078e0088 */
[----:B------:R-:W-:Y:S01]  /*18fd0*/  F2FP.BF16.F32.PACK_AB R152, R178, R179 ;  /* 0x000000b3b298723e */ /* 0x000fe200000010ff */
[----:B------:R-:W-:Y:S01]  /*18fe0*/  IMAD.MOV.U32 R159, RZ, RZ, R135 ;  /* 0x000000ffff9f7224 */ /* 0x000fe200078e0087 */
[----:B------:R-:W-:Y:S01]  /*18ff0*/  F2FP.BF16.F32.PACK_AB R153, R164, R165 ;  /* 0x000000a5a499723e */ /* 0x000fe200000010ff */
[----:B------:R-:W2:Y:S01]  /*19000*/  LDL.LU.128 R168, [R1+0x560] ;  /* 0x0005600001a87983 */ /* 0x000ea20000300c00 */
[----:B------:R-:W-:Y:S02]  /*19010*/  F2FP.BF16.F32.PACK_AB R154, R176, R177 ;  /* 0x000000b1b09a723e */ /* 0x000fe400000010ff */
[----:B------:R-:W-:Y:S01]  /*19020*/  F2FP.BF16.F32.PACK_AB R155, R162, R163 ;  /* 0x000000a3a29b723e */ /* 0x000fe200000010ff */
[----:B------:R-:W2:Y:S01]  /*19030*/  LDL.LU.128 R176, [R1+0x580] ;  /* 0x0005800001b07983 */ /* 0x000ea20000300c00 */
[----:B------:R-:W-:-:S03]  /*19040*/  IMAD.MOV.U32 R7, RZ, RZ, R151 ;  /* 0x000000ffff077224 */ /* 0x000fc600078e0097 */
[----:B------:R1:W-:Y:S01]  /*19050*/  STL.64 [R1+0x2770], R162 ;  /* 0x002770a201007387 */ /* 0x0003e20000100a00 */
[----:B------:R-:W-:-:S03]  /*19060*/  IMAD.MOV.U32 R12, RZ, RZ, R150 ;  /* 0x000000ffff0c7224 */ /* 0x000fc600078e0096 */
[----:B------:R1:W-:Y:S01]  /*19070*/  STL.128 [R1+0x2760], R156 ;  /* 0x0027609c01007387 */ /* 0x0003e20000100c00 */
[----:B------:R-:W-:-:S03]  /*19080*/  IMAD.MOV.U32 R13, RZ, RZ, R149 ;  /* 0x000000ffff0d7224 */ /* 0x000fc600078e0095 */
[----:B0-----:R-:W2:Y:S01]  /*19090*/  LDL.LU.128 R164, [R1+0x550] ;  /* 0x0005500001a47983 */ /* 0x001ea20000300c00 */
[----:B------:R-:W-:-:S03]  /*190a0*/  IMAD.MOV.U32 R14, RZ, RZ, R148 ;  /* 0x000000ffff0e7224 */ /* 0x000fc600078e0094 */
[----:B------:R0:W-:Y:S01]  /*190b0*/  STL.128 [R1+0x2750], R152 ;  /* 0x0027509801007387 */ /* 0x0001e20000100c00 */
[----:B------:R-:W-:-:S03]  /*190c0*/  IMAD.MOV.U32 R15, RZ, RZ, R147 ;  /* 0x000000ffff0f7224 */ /* 0x000fc600078e0093 */
[----:B-1----:R-:W2:Y:S01]  /*190d0*/  LDL.LU.128 R160, [R1+0x540] ;  /* 0x0005400001a07983 */ /* 0x002ea20000300c00 */
[----:B------:R-:W-:-:S03]  /*190e0*/  IMAD.MOV.U32 R16, RZ, RZ, R146 ;  /* 0x000000ffff107224 */ /* 0x000fc600078e0092 */
[----:B------:R-:W2:Y:S01]  /*190f0*/  LDL.LU.128 R156, [R1+0x530] ;  /* 0x00053000019c7983 */ /* 0x000ea20000300c00 */
[----:B------:R-:W-:Y:S02]  /*19100*/  IMAD.MOV.U32 R17, RZ, RZ, R145 ;  /* 0x000000ffff117224 */ /* 0x000fe400078e0091 */
[----:B------:R-:W-:Y:S01]  /*19110*/  IMAD.MOV.U32 R18, RZ, RZ, R144 ;  /* 0x000000ffff127224 */ /* 0x000fe200078e0090 */
[----:B------:R-:W2:Y:S01]  /*19120*/  LDL.LU.128 R148, [R1+0x510] ;  /* 0x0005100001947983 */ /* 0x000ea20000300c00 */
[----:B------:R-:W-:-:S03]  /*19130*/  IMAD.MOV.U32 R19, RZ, RZ, R143 ;  /* 0x000000ffff137224 */ /* 0x000fc600078e008f */
[----:B0-----:R-:W2:Y:S01]  /*19140*/  LDL.LU.128 R152, [R1+0x520] ;  /* 0x0005200001987983 */ /* 0x001ea20000300c00 */
[----:B------:R-:W-:Y:S02]  /*19150*/  IMAD.MOV.U32 R20, RZ, RZ, R142 ;  /* 0x000000ffff147224 */ /* 0x000fe400078e008e */
[----:B------:R-:W-:Y:S01]  /*19160*/  IMAD.MOV.U32 R21, RZ, RZ, R141 ;  /* 0x000000ffff157224 */ /* 0x000fe200078e008d */
[----:B------:R-:W2:Y:S01]  /*19170*/  LDL.LU.128 R144, [R1+0x500] ;  /* 0x0005000001907983 */ /* 0x000ea20000300c00 */
[----:B------:R-:W-:Y:S02]  /*19180*/  IMAD.MOV.U32 R22, RZ, RZ, R140 ;  /* 0x000000ffff167224 */ /* 0x000fe400078e008c */
[----:B------:R-:W-:Y:S01]  /*19190*/  IMAD.MOV.U32 R23, RZ, RZ, R139 ;  /* 0x000000ffff177224 */ /* 0x000fe200078e008b */
[----:B------:R-:W2:Y:S04]  /*191a0*/  LDL.LU.128 R140, [R1+0x4f0] ;  /* 0x0004f000018c7983 */ /* 0x000ea80000300c00 */
[----:B------:R-:W2:Y:S04]  /*191b0*/  LDL.LU.128 R136, [R1+0x4e0] ;  /* 0x0004e00001887983 */ /* 0x000ea80000300c00 */
[----:B------:R-:W2:Y:S04]  /*191c0*/  LDL.LU.128 R132, [R1+0x4d0] ;  /* 0x0004d00001847983 */ /* 0x000ea80000300c00 */
[----:B------:R-:W2:Y:S04]  /*191d0*/  LDL.LU.128 R124, [R1+0x4b0] ;  /* 0x0004b000017c7983 */ /* 0x000ea80000300c00 */
[----:B------:R-:W2:Y:S04]  /*191e0*/  LDL.LU.128 R116, [R1+0x490] ;  /* 0x0004900001747983 */ /* 0x000ea80000300c00 */
[----:B------:R-:W2:Y:S01]  /*191f0*/  LDL.LU.128 R120, [R1+0x4a0] ;  /* 0x0004a00001787983 */ /* 0x000ea20000300c00 */
[----:B------:R-:W-:-:S03]  /*19200*/  IMAD.MOV.U32 R11, RZ, RZ, R9 ;  /* 0x000000ffff0b7224 */ /* 0x000fc600078e0009 */
[----:B------:R-:W2:Y:S04]  /*19210*/  LDL.LU R222, [R1+0x2868] ;  /* 0x0028680001de7983 */ /* 0x000ea80000300800 */
        /* <DEDUP_REMOVED lines=9> */
[----:B------:R0:W-:Y:S01]  /*192b0*/  STL.128 [R1+0x26b0], R184 ;  /* 0x0026b0b801007387 */ /* 0x0001e20000100c00 */
[----:B------:R-:W-:-:S03]  /*192c0*/  IMAD.MOV.U32 R102, RZ, RZ, R183 ;  /* 0x000000ffff667224 */ /* 0x000fc600078e00b7 */
[----:B---3--:R1:W-:Y:S01]  /*192d0*/  STL.128 [R1+0x250], R104 ;  /* 0x0002506801007387 */ /* 0x0083e20000100c00 */
[----:B------:R-:W-:Y:S02]  /*192e0*/  IMAD.MOV.U32 R24, RZ, RZ, R105 ;  /* 0x000000ffff187224 */ /* 0x000fe400078e0069 */
[----:B------:R-:W-:Y:S01]  /*192f0*/  IMAD.MOV.U32 R10, RZ, RZ, R104 ;  /* 0x000000ffff0a7224 */ /* 0x000fe200078e0068 */
[----:B0-----:R-:W3:Y:S04]  /*19300*/  LDL.128 R184, [R1+0x5a0] ;  /* 0x0005a00001b87983 */ /* 0x001ee80000100c00 */
[----:B------:R0:W-:Y:S04]  /*19310*/  STL [R1+0x2628], R102 ;  /* 0x0026286601007387 */ /* 0x0001e80000100800 */
[----:B----4-:R4:W-:Y:S04]  /*19320*/  STL.64 [R1+0x2620], R100 ;  /* 0x0026206401007387 */ /* 0x0109e80000100a00 */
[----:B-1----:R-:W3:Y:S04]  /*19330*/  LDL.LU R105, [R1+0x5a8] ;  /* 0x0005a80001697983 */ /* 0x002ee80000300800 */
[----:B------:R-:W3:Y:S04]  /*19340*/  LDL.LU R104, [R1+0x5a4] ;  /* 0x0005a40001687983 */ /* 0x000ee80000300800 */
[----:B0-----:R-:W3:Y:S04]  /*19350*/  LDL.LU R102, [R1+0x2628] ;  /* 0x0026280001667983 */ /* 0x001ee80000300800 */
[----:B----4-:R-:W4:Y:S04]  /*19360*/  LDL.LU.64 R100, [R1+0x2620] ;  /* 0x0026200001647983 */ /* 0x010f280000300a00 */
[----:B------:R-:W4:Y:S01]  /*19370*/  LDL.LU R103, [R1+0x5a0] ;  /* 0x0005a00001677983 */ /* 0x000f220000300800 */
[----:B------:R-:W-:-:S02]  /*19380*/  IMAD.MOV.U32 R25, RZ, RZ, R106 ;  /* 0x000000ffff197224 */ /* 0x000fc400078e006a */
[----:B------:R-:W-:Y:S01]  /*19390*/  IMAD.MOV.U32 R34, RZ, RZ, R115 ;  /* 0x000000ffff227224 */ /* 0x000fe200078e0073 */
[----:B------:R0:W-:Y:S01]  /*193a0*/  STL.128 [R1+0x270], R112 ;  /* 0x0002707001007387 */ /* 0x0001e20000100c00 */
[----:B------:R-:W-:Y:S02]  /*193b0*/  IMAD.MOV.U32 R33, RZ, RZ, R114 ;  /* 0x000000ffff217224 */ /* 0x000fe400078e0072 */
[----:B------:R-:W-:Y:S02]  /*193c0*/  IMAD.MOV.U32 R32, RZ, RZ, R113 ;  /* 0x000000ffff207224 */ /* 0x000fe400078e0071 */
[----:B------:R-:W-:Y:S02]  /*193d0*/  IMAD.MOV.U32 R31, RZ, RZ, R112 ;  /* 0x000000ffff1f7224 */ /* 0x000fe400078e0070 */
[----:B--2---:R-:W-:Y:S02]  /*193e0*/  IMAD.MOV.U32 R94, RZ, RZ, R175 ;  /* 0x000000ffff5e7224 */ /* 0x004fe400078e00af */
[----:B------:R-:W-:-:S02]  /*193f0*/  IMAD.MOV.U32 R93, RZ, RZ, R174 ;  /* 0x000000ffff5d7224 */ /* 0x000fc400078e00ae */
[----:B------:R-:W-:Y:S01]  /*19400*/  IMAD.MOV.U32 R92, RZ, RZ, R173 ;  /* 0x000000ffff5c7224 */ /* 0x000fe200078e00ad */
[----:B------:R1:W-:Y:S01]  /*19410*/  STL.128 [R1+0x260], R108 ;  /* 0x0002606c01007387 */ /* 0x0003e20000100c00 */
[----:B------:R-:W-:-:S03]  /*19420*/  IMAD.MOV.U32 R91, RZ, RZ, R172 ;  /* 0x000000ffff5b7224 */ /* 0x000fc600078e00ac */
[----:B0-----:R-:W2:Y:S01]  /*19430*/  LDL.128 R112, [R1+0x5b0] ;  /* 0x0005b00001707983 */ /* 0x001ea20000100c00 */
[----:B------:R-:W-:Y:S02]  /*19440*/  IMAD.MOV.U32 R28, RZ, RZ, R109 ;  /* 0x000000ffff1c7224 */ /* 0x000fe400078e006d */
[----:B------:R-:W-:Y:S02]  /*19450*/  IMAD.MOV.U32 R27, RZ, RZ, R108 ;  /* 0x000000ffff1b7224 */ /* 0x000fe400078e006c */
[----:B------:R-:W-:Y:S02]  /*19460*/  IMAD.MOV.U32 R26, RZ, RZ, R107 ;  /* 0x000000ffff1a7224 */ /* 0x000fe400078e006b */
[----:B------:R-:W-:Y:S01]  /*19470*/  IMAD.MOV.U32 R90, RZ, RZ, R171 ;  /* 0x000000ffff5a7224 */ /* 0x000fe200078e00ab */
[----:B------:R-:W2:Y:S01]  /*19480*/  LDL.LU R107, [R1+0x5b0] ;  /* 0x0005b000016b7983 */ /* 0x000ea20000300800 */
[----:B------:R-:W-:Y:S02]  /*19490*/  IMAD.MOV.U32 R89, RZ, RZ, R170 ;  /* 0x000000ffff597224 */ /* 0x000fe400078e00aa */
[----:B------:R-:W-:Y:S01]  /*194a0*/  IMAD.MOV.U32 R98, RZ, RZ, R179 ;  /* 0x000000ffff627224 */ /* 0x000fe200078e00b3 */
[----:B-1----:R-:W2:Y:S01]  /*194b0*/  LDL.LU R109, [R1+0x5b8] ;  /* 0x0005b800016d7983 */ /* 0x002ea20000300800 */
[----:B------:R-:W-:-:S02]  /*194c0*/  IMAD.MOV.U32 R97, RZ, RZ, R178 ;  /* 0x000000ffff617224 */ /* 0x000fc400078e00b2 */
[----:B------:R-:W-:Y:S01]  /*194d0*/  IMAD.MOV.U32 R96, RZ, RZ, R177 ;  /* 0x000000ffff607224 */ /* 0x000fe200078e00b1 */
[----:B------:R-:W2:Y:S01]  /*194e0*/  LDL.LU R108, [R1+0x5b4] ;  /* 0x0005b400016c7983 */ /* 0x000ea20000300800 */
[----:B------:R-:W-:Y:S02]  /*194f0*/  IMAD.MOV.U32 R95, RZ, RZ, R176 ;  /* 0x000000ffff5f7224 */ /* 0x000fe400078e00b0 */
[----:B------:R-:W-:Y:S02]  /*19500*/  IMAD.MOV.U32 R88, RZ, RZ, R169 ;  /* 0x000000ffff587224 */ /* 0x000fe400078e00a9 */
[----:B------:R-:W-:Y:S02]  /*19510*/  IMAD.MOV.U32 R87, RZ, RZ, R168 ;  /* 0x000000ffff577224 */ /* 0x000fe400078e00a8 */
[----:B------:R-:W-:Y:S02]  /*19520*/  IMAD.MOV.U32 R86, RZ, RZ, R167 ;  /* 0x000000ffff567224 */ /* 0x000fe400078e00a7 */
[----:B------:R-:W-:-:S02]  /*19530*/  IMAD.MOV.U32 R85, RZ, RZ, R166 ;  /* 0x000000ffff557224 */ /* 0x000fc400078e00a6 */
[----:B------:R-:W-:Y:S01]  /*19540*/  IMAD.MOV.U32 R84, RZ, RZ, R165 ;  /* 0x000000ffff547224 */ /* 0x000fe200078e00a5 */
[----:B------:R0:W-:Y:S01]  /*19550*/  STL.128 [R1+0x25f0], R96 ;  /* 0x0025f06001007387 */ /* 0x0001e20000100c00 */
[----:B------:R-:W-:Y:S02]  /*19560*/  IMAD.MOV.U32 R83, RZ, RZ, R164 ;  /* 0x000000ffff537224 */ /* 0x000fe400078e00a4 */
[----:B------:R-:W-:Y:S02]  /*19570*/  IMAD.MOV.U32 R82, RZ, RZ, R163 ;  /* 0x000000ffff527224 */ /* 0x000fe400078e00a3 */
[----:B------:R-:W-:Y:S02]  /*19580*/  IMAD.MOV.U32 R81, RZ, RZ, R162 ;  /* 0x000000ffff517224 */ /* 0x000fe400078e00a2 */
[----:B------:R-:W-:Y:S02]  /*19590*/  IMAD.MOV.U32 R78, RZ, RZ, R159 ;  /* 0x000000ffff4e7224 */ /* 0x000fe400078e009f */
[----:B------:R-:W-:-:S02]  /*195a0*/  IMAD.MOV.U32 R77, RZ, RZ, R158 ;  /* 0x000000ffff4d7224 */ /* 0x000fc400078e009e */
[----:B------:R-:W-:Y:S02]  /*195b0*/  IMAD.MOV.U32 R76, RZ, RZ, R157 ;  /* 0x000000ffff4c7224 */ /* 0x000fe400078e009d */
[----:B------:R-:W-:Y:S02]  /*195c0*/  IMAD.MOV.U32 R80, RZ, RZ, R161 ;  /* 0x000000ffff507224 */ /* 0x000fe400078e00a1 */
[----:B------:R-:W-:Y:S01]  /*195d0*/  IMAD.MOV.U32 R79, RZ, RZ, R160 ;  /* 0x000000ffff4f7224 */ /* 0x000fe200078e00a0 */
[----:B------:R1:W-:Y:S01]  /*195e0*/  STL.128 [R1+0x25e0], R92 ;  /* 0x0025e05c01007387 */ /* 0x0003e20000100c00 */
[----:B------:R-:W-:Y:S02]  /*195f0*/  IMAD.MOV.U32 R74, RZ, RZ, R155 ;  /* 0x000000ffff4a7224 */ /* 0x000fe400078e009b */
[----:B------:R-:W-:Y:S01]  /*19600*/  IMAD.MOV.U32 R73, RZ, RZ, R154 ;  /* 0x000000ffff497224 */ /* 0x000fe200078e009a */
[----:B0-----:R-:W2:Y:S01]  /*19610*/  LDL.LU.128 R96, [R1+0x25f0] ;  /* 0x0025f00001607983 */ /* 0x001ea20000300c00 */
[----:B------:R-:W-:-:S02]  /*19620*/  IMAD.MOV.U32 R72, RZ, RZ, R153 ;  /* 0x000000ffff487224 */ /* 0x000fc400078e0099 */
[----:B------:R-:W-:Y:S01]  /*19630*/  IMAD.MOV.U32 R75, RZ, RZ, R156 ;  /* 0x000000ffff4b7224 */ /* 0x000fe200078e009c */
[----:B------:R0:W-:Y:S01]  /*19640*/  STL.128 [R1+0x25d0], R88 ;  /* 0x0025d05801007387 */ /* 0x0001e20000100c00 */
[----:B------:R-:W-:Y:S02]  /*19650*/  IMAD.MOV.U32 R70, RZ, RZ, R151 ;  /* 0x000000ffff467224 */ /* 0x000fe400078e0097 */
[----:B------:R-:W-:Y:S02]  /*19660*/  IMAD.MOV.U32 R69, RZ, RZ, R150 ;  /* 0x000000ffff457224 */ /* 0x000fe400078e0096 */
[----:B------:R-:W-:Y:S02]  /*19670*/  IMAD.MOV.U32 R68, RZ, RZ, R149 ;  /* 0x000000ffff447224 */ /* 0x000fe400078e0095 */
[----:B------:R-:W-:Y:S01]  /*19680*/  IMAD.MOV.U32 R71, RZ, RZ, R152 ;  /* 0x000000ffff477224 */ /* 0x000fe200078e0098 */
[----:B-1----:R-:W2:Y:S01]  /*19690*/  LDL.LU.128 R92, [R1+0x25e0] ;  /* 0x0025e000015c7983 */ /* 0x002ea20000300c00 */
[----:B------:R-:W-:-:S02]  /*196a0*/  IMAD.MOV.U32 R66, RZ, RZ, R147 ;  /* 0x000000ffff427224 */ /* 0x000fc400078e0093 */
[----:B------:R-:W-:Y:S01]  /*196b0*/  IMAD.MOV.U32 R65, RZ, RZ, R146 ;  /* 0x000000ffff417224 */ /* 0x000fe200078e0092 */
[----:B------:R1:W-:Y:S01]  /*196c0*/  STL.128 [R1+0x25c0], R84 ;  /* 0x0025c05401007387 */ /* 0x0003e20000100c00 */
[----:B------:R-:W-:Y:S02]  /*196d0*/  IMAD.MOV.U32 R64, RZ, RZ, R145 ;  /* 0x000000ffff407224 */ /* 0x000fe400078e0091 */
[----:B------:R-:W-:Y:S01]  /*196e0*/  IMAD.MOV.U32 R67, RZ, RZ, R148 ;  /* 0x000000ffff437224 */ /* 0x000fe200078e0094 */
[----:B0-----:R-:W2:Y:S01]  /*196f0*/  LDL.LU.128 R88, [R1+0x25d0] ;  /* 0x0025d00001587983 */ /* 0x001ea20000300c00 */
[----:B------:R-:W-:Y:S02]  /*19700*/  IMAD.MOV.U32 R58, RZ, RZ, R139 ;  /* 0x000000ffff3a7224 */ /* 0x000fe400078e008b */
[----:B------:R-:W-:Y:S01]  /*19710*/  IMAD.MOV.U32 R57, RZ, RZ, R138 ;  /* 0x000000ffff397224 */ /* 0x000fe200078e008a */
[----:B------:R0:W-:Y:S01]  /*19720*/  STL.128 [R1+0x25b0], R80 ;  /* 0x0025b05001007387 */ /* 0x0001e20000100c00 */
[----:B------:R-:W-:-:S02]  /*19730*/  IMAD.MOV.U32 R56, RZ, RZ, R137 ;  /* 0x000000ffff387224 */ /* 0x000fc400078e0089 */
[----:B------:R-:W-:Y:S01]  /*19740*/  IMAD.MOV.U32 R62, RZ, RZ, R143 ;  /* 0x000000ffff3e7224 */ /* 0x000fe200078e008f */
[----:B------:R0:W-:Y:S01]  /*19750*/  STL.128 [R1+0x25a0], R76 ;  /* 0x0025a04c01007387 */ /* 0x0001e20000100c00 */
[----:B------:R-:W-:Y:S02]  /*19760*/  IMAD.MOV.U32 R61, RZ, RZ, R142 ;  /* 0x000000ffff3d7224 */ /* 0x000fe400078e008e */
[----:B------:R-:W-:Y:S01]  /*19770*/  IMAD.MOV.U32 R60, RZ, RZ, R141 ;  /* 0x000000ffff3c7224 */ /* 0x000fe200078e008d */
[----:B-1----:R-:W2:Y:S01]  /*19780*/  LDL.LU.128 R84, [R1+0x25c0] ;  /* 0x0025c00001547983 */ /* 0x002ea20000300c00 */
[----:B------:R-:W-:Y:S02]  /*19790*/  IMAD.MOV.U32 R59, RZ, RZ, R140 ;  /* 0x000000ffff3b7224 */ /* 0x000fe400078e008c */
[----:B------:R-:W-:Y:S01]  /*197a0*/  IMAD.MOV.U32 R63, RZ, RZ, R144 ;  /* 0x000000ffff3f7224 */ /* 0x000fe200078e0090 */
[----:B------:R1:W-:Y:S01]  /*197b0*/  STL.128 [R1+0x2590], R72 ;  /* 0x0025904801007387 */ /* 0x0003e20000100c00 */
[----:B------:R-:W-:-:S02]  /*197c0*/  IMAD.MOV.U32 R54, RZ, RZ, R135 ;  /* 0x000000ffff367224 */ /* 0x000fc400078e0087 */
[----:B------:R-:W-:Y:S01]  /*197d0*/  IMAD.MOV.U32 R53, RZ, RZ, R134 ;  /* 0x000000ffff357224 */ /* 0x000fe200078e0086 */
[----:B0-----:R-:W2:Y:S01]  /*197e0*/  LDL.LU.128 R80, [R1+0x25b0] ;  /* 0x0025b00001507983 */ /* 0x001ea20000300c00 */
[----:B------:R-:W-:Y:S02]  /*197f0*/  IMAD.MOV.U32 R52, RZ, RZ, R133 ;  /* 0x000000ffff347224 */ /* 0x000fe400078e0085 */
[----:B------:R-:W-:Y:S01]  /*19800*/  IMAD.MOV.U32 R55, RZ, RZ, R136 ;  /* 0x000000ffff377224 */ /* 0x000fe200078e0088 */
[----:B------:R-:W2:Y:S01]  /*19810*/  LDL.LU.128 R76, [R1+0x25a0] ;  /* 0x0025a000014c7983 */ /* 0x000ea20000300c00 */
[----:B------:R-:W-:Y:S02]  /*19820*/  IMAD.MOV.U32 R50, RZ, RZ, R131 ;  /* 0x000000ffff327224 */ /* 0x000fe400078e0083 */
[----:B------:R-:W-:Y:S01]  /*19830*/  IMAD.MOV.U32 R49, RZ, RZ, R130 ;  /* 0x000000ffff317224 */ /* 0x000fe200078e0082 */
[----:B------:R0:W-:Y:S01]  /*19840*/  STL.128 [R1+0x2580], R68 ;  /* 0x0025804401007387 */ /* 0x0001e20000100c00 */
[----:B------:R-:W-:-:S02]  /*19850*/  IMAD.MOV.U32 R48, RZ, RZ, R129 ;  /* 0x000000ffff307224 */ /* 0x000fc400078e0081 */
[----:B------:R-:W-:Y:S01]  /*19860*/  IMAD.MOV.U32 R51, RZ, RZ, R132 ;  /* 0x000000ffff337224 */ /* 0x000fe200078e0084 */
[----:B-1----:R-:W2:Y:S01]  /*19870*/  LDL.LU.128 R72, [R1+0x2590] ;  /* 0x0025900001487983 */ /* 0x002ea20000300c00 */
[----:B------:R-:W-:Y:S02]  /*19880*/  IMAD.MOV.U32 R46, RZ, RZ, R127 ;  /* 0x000000ffff2e7224 */ /* 0x000fe400078e007f */
[----:B------:R-:W-:Y:S01]  /*19890*/  IMAD.MOV.U32 R45, RZ, RZ, R126 ;  /* 0x000000ffff2d7224 */ /* 0x000fe200078e007e */
[----:B------:R1:W-:Y:S01]  /*198a0*/  STL.128 [R1+0x2570], R64 ;  /* 0x0025704001007387 */ /* 0x0003e20000100c00 */
        /* <DEDUP_REMOVED lines=8> */
[----:B------:R0:W-:Y:S01]  /*19930*/  STL.128 [R1+0x2550], R56 ;  /* 0x0025503801007387 */ /* 0x0001e20000100c00 */
        /* <DEDUP_REMOVED lines=8> */
[----:B------:R-:W2:Y:S01]  /*199c0*/  LDL.LU.128 R60, [R1+0x2560] ;  /* 0x00256000013c7983 */ /* 0x000ea20000300c00 */
[----:B------:R-:W-:-:S03]  /*199d0*/  IMAD.MOV.U32 R29, RZ, RZ, R110 ;  /* 0x000000ffff1d7224 */ /* 0x000fc600078e006e */
[----:B0-----:R-:W2:Y:S04]  /*199e0*/  LDL.LU.128 R56, [R1+0x2550] ;  /* 0x0025500001387983 */ /* 0x001ea80000300c00 */
[----:B------:R0:W-:Y:S04]  /*199f0*/  STL.128 [R1+0x2530], R48 ;  /* 0x0025303001007387 */ /* 0x0001e80000100c00 */
[----:B-1----:R-:W2:Y:S04]  /*19a00*/  LDL.LU.128 R52, [R1+0x2540] ;  /* 0x0025400001347983 */ /* 0x002ea80000300c00 */
[----:B------:R1:W-:Y:S04]  /*19a10*/  STL.128 [R1+0x2520], R44 ;  /* 0x0025202c01007387 */ /* 0x0003e80000100c00 */
[----:B------:R1:W-:Y:S04]  /*19a20*/  STL.128 [R1+0x2510], R40 ;  /* 0x0025102801007387 */ /* 0x0003e80000100c00 */
[----:B0-----:R-:W2:Y:S04]  /*19a30*/  LDL.LU.128 R48, [R1+0x2530] ;  /* 0x0025300001307983 */ /* 0x001ea80000300c00 */
[----:B------:R0:W-:Y:S04]  /*19a40*/  STL.128 [R1+0x2500], R36 ;  /* 0x0025002401007387 */ /* 0x0001e80000100c00 */
[----:B-1----:R-:W2:Y:S01]  /*19a50*/  LDL.LU.128 R44, [R1+0x2520] ;  /* 0x00252000012c7983 */ /* 0x002ea20000300c00 */
[----:B------:R-:W-:-:S03]  /*19a60*/  R2UR UR7, R11 ;  /* 0x000000000b0772ca */ /* 0x000fc600000e0000 */
[----:B------:R1:W-:Y:S04]  /*19a70*/  STL.128 [R1+0x24f0], R32 ;  /* 0x0024f02001007387 */ /* 0x0003e80000100c00 */
[----:B------:R-:W2:Y:S04]  /*19a80*/  LDL.LU.128 R40, [R1+0x2510] ;  /* 0x0025100001287983 */ /* 0x000ea80000300c00 */
[----:B0-----:R-:W2:Y:S04]  /*19a90*/  LDL.LU.128 R36, [R1+0x2500] ;  /* 0x0025000001247983 */ /* 0x001ea80000300c00 */
[----:B------:R0:W-:Y:S04]  /*19aa0*/  STL.128 [R1+0x24e0], R28 ;  /* 0x0024e01c01007387 */ /* 0x0001e80000100c00 */
[----:B-1----:R-:W2:Y:S04]  /*19ab0*/  LDL.LU.128 R32, [R1+0x24f0] ;  /* 0x0024f00001207983 */ /* 0x002ea80000300c00 */
[----:B------:R1:W-:Y:S04]  /*19ac0*/  STL.128 [R1+0x24d0], R24 ;  /* 0x0024d01801007387 */ /* 0x0003e80000100c00 */
[----:B------:R1:W-:Y:S04]  /*19ad0*/  STL.128 [R1+0x24c0], R20 ;  /* 0x0024c01401007387 */ /* 0x0003e80000100c00 */
[----:B0-----:R-:W2:Y:S04]  /*19ae0*/  LDL.LU.128 R28, [R1+0x24e0] ;  /* 0x0024e000011c7983 */ /* 0x001ea80000300c00 */
[----:B------:R0:W-:Y:S04]  /*19af0*/  STL.128 [R1+0x24b0], R16 ;  /* 0x0024b01001007387 */ /* 0x0001e80000100c00 */
[----:B------:R0:W-:Y:S04]  /*19b00*/  STL.128 [R1+0x24a0], R12 ;  /* 0x0024a00c01007387 */ /* 0x0001e80000100c00 */
[----:B------:R0:W-:Y:S04]  /*19b10*/  STL.128 [R1+0x2490], R8 ;  /* 0x0024900801007387 */ /* 0x0001e80000100c00 */
[----:B------:R0:W-:Y:S04]  /*19b20*/  STL.128 [R1+0x2480], R4 ;  /* 0x0024800401007387 */ /* 0x0001e80000100c00 */
[----:B-1----:R-:W2:Y:S04]  /*19b30*/  LDL.LU.128 R24, [R1+0x24d0] ;  /* 0x0024d00001187983 */ /* 0x002ea80000300c00 */
[----:B------:R-:W2:Y:S04]  /*19b40*/  LDL.LU.128 R20, [R1+0x24c0] ;  /* 0x0024c00001147983 */ /* 0x000ea80000300c00 */
[----:B0-----:R-:W2:Y:S04]  /*19b50*/  LDL.LU.128 R16, [R1+0x24b0] ;  /* 0x0024b00001107983 */ /* 0x001ea80000300c00 */
[----:B------:R-:W2:Y:S04]  /*19b60*/  LDL.LU.128 R12, [R1+0x24a0] ;  /* 0x0024a000010c7983 */ /* 0x000ea80000300c00 */
[----:B------:R-:W2:Y:S04]  /*19b70*/  LDL.LU.128 R8, [R1+0x2490] ;  /* 0x0024900001087983 */ /* 0x000ea80000300c00 */
[----:B------:R-:W2:Y:S01]  /*19b80*/  LDL.LU.128 R4, [R1+0x2480] ;  /* 0x0024800001047983 */ /* 0x000ea20000300c00 */
[----:B---3--:R-:W-:-:S05]  /*19b90*/  IMAD.MOV.U32 R106, RZ, RZ, R187 ;  /* 0x000000ffff6a7224 */ /* 0x008fca00078e00bb */
[----:B------:R0:W-:Y:S04]  /*19ba0*/  STL [R1+0x2618], R106 ;  /* 0x0026186a01007387 */ /* 0x0001e80000100800 */
[----:B0-----:R-:W3:Y:S04]  /*19bb0*/  LDL.LU R106, [R1+0x2618] ;  /* 0x00261800016a7983 */ /* 0x001ee80000300800 */
[----:B------:R0:W-:Y:S04]  /*19bc0*/  STL.64 [R1+0x2610], R104 ;  /* 0x0026106801007387 */ /* 0x0001e80000100a00 */
[----:B----4-:R1:W-:Y:S04]  /*19bd0*/  STL.128 [R1+0x2600], R100 ;  /* 0x0026006401007387 */ /* 0x0103e80000100c00 */
[----:B0-----:R-:W3:Y:S04]  /*19be0*/  LDL.LU.64 R104, [R1+0x2610] ;  /* 0x0026100001687983 */ /* 0x001ee80000300a00 */
[----:B-1----:R-:W4:Y:S04]  /*19bf0*/  LDL.LU.128 R100, [R1+0x2600] ;  /* 0x0026000001647983 */ /* 0x002f280000300c00 */
[----:B------:R0:W-:Y:S01]  /*19c00*/  STL.128 [R1+0x280], R116 ;  /* 0x0002807401007387 */ /* 0x0001e20000100c00 */
[----:B--2---:R-:W-:-:S03]  /*19c10*/  IMAD.MOV.U32 R110, RZ, RZ, R115 ;  /* 0x000000ffff6e7224 */ /* 0x004fc600078e0073 */
[----:B------:R1:W-:Y:S04]  /*19c20*/  STL.128 [R1+0x3a0], R112 ;  /* 0x0003a07001007387 */ /* 0x0003e80000100c00 */
[----:B------:R2:W-:Y:S04]  /*19c30*/  STL [R1+0x2478], R110 ;  /* 0x0024786e01007387 */ /* 0x0005e80000100800 */
[----:B0-----:R-:W4:Y:S04]  /*19c40*/  LDL.128 R116, [R1+0x5c0] ;  /* 0x0005c00001747983 */ /* 0x001f280000100c00 */
[----:B------:R0:W-:Y:S04]  /*19c50*/  STL.64 [R1+0x2470], R108 ;  /* 0x0024706c01007387 */ /* 0x0001e80000100a00 */
[----:B-1----:R-:W4:Y:S04]  /*19c60*/  LDL.LU R113, [R1+0x5c8] ;  /* 0x0005c80001717983 */ /* 0x002f280000300800 */
[----:B------:R-:W4:Y:S04]  /*19c70*/  LDL.LU R112, [R1+0x5c4] ;  /* 0x0005c40001707983 */ /* 0x000f280000300800 */
[----:B--2---:R-:W2:Y:S04]  /*19c80*/  LDL.LU R110, [R1+0x2478] ;  /* 0x00247800016e7983 */ /* 0x004ea80000300800 */
[----:B0-----:R-:W2:Y:S04]  /*19c90*/  LDL.LU.64 R108, [R1+0x2470] ;  /* 0x00247000016c7983 */ /* 0x001ea80000300a00 */
[----:B------:R-:W2:Y:S04]  /*19ca0*/  LDL.LU R111, [R1+0x5c0] ;  /* 0x0005c000016f7983 */ /* 0x000ea80000300800 */
[----:B------:R0:W-:Y:S04]  /*19cb0*/  STL.128 [R1+0x2440], R96 ;  /* 0x0024406001007387 */ /* 0x0001e80000100c00 */
[----:B------:R1:W-:Y:S04]  /*19cc0*/  STL.128 [R1+0x2430], R92 ;  /* 0x0024305c01007387 */ /* 0x0003e80000100c00 */
[----:B0-----:R-:W2:Y:S04]  /*19cd0*/  LDL.LU.128 R96, [R1+0x2440] ;  /* 0x0024400001607983 */ /* 0x001ea80000300c00 */
[----:B------:R0:W-:Y:S04]  /*19ce0*/  STL.128 [R1+0x2420], R88 ;  /* 0x0024205801007387 */ /* 0x0001e80000100c00 */
[----:B-1----:R-:W2:Y:S04]  /*19cf0*/  LDL.LU.128 R92, [R1+0x2430] ;  /* 0x00243000015c7983 */ /* 0x002ea80000300c00 */
[----:B------:R1:W-:Y:S04]  /*19d00*/  STL.128 [R1+0x2410], R84 ;  /* 0x0024105401007387 */ /* 0x0003e80000100c00 */
[----:B0-----:R-:W2:Y:S04]  /*19d10*/  LDL.LU.128 R88, [R1+0x2420] ;  /* 0x0024200001587983 */ /* 0x001ea80000300c00 */
[----:B------:R0:W-:Y:S04]  /*19d20*/  STL.128 [R1+0x2400], R80 ;  /* 0x0024005001007387 */ /* 0x0001e80000100c00 */
[----:B------:R0:W-:Y:S04]  /*19d30*/  STL.128 [R1+0x23f0], R76 ;  /* 0x0023f04c01007387 */ /* 0x0001e80000100c00 */
[----:B-1----:R-:W2:Y:S04]  /*19d40*/  LDL.LU.128 R84, [R1+0x2410] ;  /* 0x0024100001547983 */ /* 0x002ea80000300c00 */
[----:B------:R1:W-:Y:S04]  /*19d50*/  STL.128 [R1+0x23e0], R72 ;  /* 0x0023e04801007387 */ /* 0x0003e80000100c00 */
[----:B0-----:R-:W2:Y:S04]  /*19d60*/  LDL.LU.128 R80, [R1+0x2400] ;  /* 0x0024000001507983 */ /* 0x001ea80000300c00 */
[----:B------:R-:W2:Y:S04]  /*19d70*/  LDL.LU.128 R76, [R1+0x23f0] ;  /* 0x0023f000014c7983 */ /* 0x000ea80000300c00 */
        /* <DEDUP_REMOVED lines=13> */
[----:B------:R1:W-:Y:S04]  /*19e50*/  STL.128 [R1+0x2360], R40 ;  /* 0x0023602801007387 */ /* 0x0003e80000100c00 */
[----:B0-----:R-:W2:Y:S04]  /*19e60*/  LDL.LU.128 R48, [R1+0x2380] ;  /* 0x0023800001307983 */ /* 0x001ea80000300c00 */
[----:B------:R0:W-:Y:S04]  /*19e70*/  STL.128 [R1+0x2350], R36 ;  /* 0x0023502401007387 */ /* 0x0001e80000100c00 */
[----:B-1----:R-:W2:Y:S04]  /*19e80*/  LDL.LU.128 R44, [R1+0x2370] ;  /* 0x00237000012c7983 */ /* 0x002ea80000300c00 */
[----:B------:R1:W-:Y:S04]  /*19e90*/  STL.128 [R1+0x2340], R32 ;  /* 0x0023402001007387 */ /* 0x0003e80000100c00 */
[----:B------:R-:W2:Y:S04]  /*19ea0*/  LDL.LU.128 R40, [R1+0x2360] ;  /* 0x0023600001287983 */ /* 0x000ea80000300c00 */
[----:B0-----:R-:W2:Y:S04]  /*19eb0*/  LDL.LU.128 R36, [R1+0x2350] ;  /* 0x0023500001247983 */ /* 0x001ea80000300c00 */
[----:B------:R0:W-:Y:S04]  /*19ec0*/  STL.128 [R1+0x2330], R28 ;  /* 0x0023301c01007387 */ /* 0x0001e80000100c00 */
[----:B-1----:R-:W2:Y:S04]  /*19ed0*/  LDL.LU.128 R32, [R1+0x2340] ;  /* 0x0023400001207983 */ /* 0x002ea80000300c00 */
[----:B------:R1:W-:Y:S04]  /*19ee0*/  STL.128 [R1+0x2320], R24 ;  /* 0x0023201801007387 */ /* 0x0003e80000100c00 */
[----:B0-----:R-:W2:Y:S04]  /*19ef0*/  LDL.LU.128 R28, [R1+0x2330] ;  /* 0x00233000011c7983 */ /* 0x001ea80000300c00 */
[----:B------:R0:W-:Y:S04]  /*19f00*/  STL.128 [R1+0x2310], R20 ;  /* 0x0023101401007387 */ /* 0x0001e80000100c00 */
[----:B------:R0:W-:Y:S04]  /*19f10*/  STL.128 [R1+0x2300], R16 ;  /* 0x0023001001007387 */ /* 0x0001e80000100c00 */
[----:B------:R0:W-:Y:S04]  /*19f20*/  STL.128 [R1+0x22f0], R12 ;  /* 0x0022f00c01007387 */ /* 0x0001e80000100c00 */
[----:B------:R0:W-:Y:S04]  /*19f30*/  STL.128 [R1+0x22e0], R8 ;  /* 0x0022e00801007387 */ /* 0x0001e80000100c00 */
[----:B------:R0:W-:Y:S04]  /*19f40*/  STL.128 [R1+0x22d0], R4 ;  /* 0x0022d00401007387 */ /* 0x0001e80000100c00 */
[----:B-1----:R-:W2:Y:S04]  /*19f50*/  LDL.LU.128 R24, [R1+0x2320] ;  /* 0x0023200001187983 */ /* 0x002ea80000300c00 */
[----:B0-----:R-:W2:Y:S04]  /*19f60*/  LDL.LU.128 R20, [R1+0x2310] ;  /* 0x0023100001147983 */ /* 0x001ea80000300c00 */
[----:B------:R-:W2:Y:S04]  /*19f70*/  LDL.LU.128 R16, [R1+0x2300] ;  /* 0x0023000001107983 */ /* 0x000ea80000300c00 */
[----:B------:R-:W2:Y:S04]  /*19f80*/  LDL.LU.128 R12, [R1+0x22f0] ;  /* 0x0022f000010c7983 */ /* 0x000ea80000300c00 */
[----:B------:R-:W2:Y:S04]  /*19f90*/  LDL.LU.128 R8, [R1+0x22e0] ;  /* 0x0022e00001087983 */ /* 0x000ea80000300c00 */
[----:B------:R-:W2:Y:S04]  /*19fa0*/  LDL.LU.128 R4, [R1+0x22d0] ;  /* 0x0022d00001047983 */ /* 0x000ea80000300c00 */
[----:B---3--:R0:W-:Y:S04]  /*19fb0*/  STL.128 [R1+0x2460], R104 ;  /* 0x0024606801007387 */ /* 0x0081e80000100c00 */
[----:B----4-:R1:W-:Y:S04]  /*19fc0*/  STL.128 [R1+0x2450], R100 ;  /* 0x0024506401007387 */ /* 0x0103e80000100c00 */
[----:B0-----:R-:W3:Y:S04]  /*19fd0*/  LDL.LU.128 R104, [R1+0x2460] ;  /* 0x0024600001687983 */ /* 0x001ee80000300c00 */
[----:B-1----:R-:W4:Y:S04]  /*19fe0*/  LDL.LU.128 R100, [R1+0x2450] ;  /* 0x0024500001647983 */ /* 0x002f280000300c00 */
[----:B------:R0:W-:Y:S01]  /*19ff0*/  STL.128 [R1+0x290], R120 ;  /* 0x0002907801007387 */ /* 0x0001e20000100c00 */
[----:B------:R-:W-:-:S03]  /*1a000*/  IMAD.MOV.U32 R114, RZ, RZ, R119 ;  /* 0x000000ffff727224 */ /* 0x000fc600078e0077 */
[----:B------:R-:W-:Y:S04]  /*1a010*/  STL.128 [R1+0x3b0], R116 ;  /* 0x0003b07401007387 */ /* 0x000fe80000100c00 */
[----:B------:R1:W-:Y:S04]  /*1a020*/  STL [R1+0x22c8], R114 ;  /* 0x0022c87201007387 */ /* 0x0003e80000100800 */
[----:B------:R2:W-:Y:S04]  /*1a030*/  STL.64 [R1+0x22c0], R112 ;  /* 0x0022c07001007387 */ /* 0x0005e80000100a00 */
[----:B0-----:R-:W4:Y:S04]  /*1a040*/  LDL.128 R120, [R1+0x5d0] ;  /* 0x0005d00001787983 */ /* 0x001f280000100c00 */
[----:B-1----:R-:W4:Y:S04]  /*1a050*/  LDL.LU R114, [R1+0x22c8] ;  /* 0x0022c80001727983 */ /* 0x002f280000300800 */
[----:B--2---:R0:W-:Y:S04]  /*1a060*/  STL.128 [R1+0x22b0], R108 ;  /* 0x0022b06c01007387 */ /* 0x0041e80000100c00 */
[----:B------:R-:W2:Y:S04]  /*1a070*/  LDL.LU.64 R112, [R1+0x22c0] ;  /* 0x0022c00001707983 */ /* 0x000ea80000300a00 */
[----:B------:R-:W2:Y:S04]  /*1a080*/  LDL.LU R117, [R1+0x5d8] ;  /* 0x0005d80001757983 */ /* 0x000ea80000300800 */
[----:B------:R-:W2:Y:S04]  /*1a090*/  LDL.LU R116, [R1+0x5d4] ;  /* 0x0005d40001747983 */ /* 0x000ea80000300800 */
[----:B------:R-:W2:Y:S04]  /*1a0a0*/  LDL.LU R115, [R1+0x5d0] ;  /* 0x0005d00001737983 */ /* 0x000ea80000300800 */
[----:B0-----:R-:W2:Y:S04]  /*1a0b0*/  LDL.LU.128 R108, [R1+0x22b0] ;  /* 0x0022b000016c7983 */ /* 0x001ea80000300c00 */
        /* <DEDUP_REMOVED lines=35> */
[----:B------:R-:W-:Y:S04]  /*1a2f0*/  STL.128 [R1+0x320], R156 ;  /* 0x0003209c01007387 */ /* 0x000fe80000100c00 */
[----:B------:R-:W-:Y:S04]  /*1a300*/  STL.128 [R1+0x350], R168 ;  /* 0x000350a801007387 */ /* 0x000fe80000100c00 */
[----:B0-----:R-:W2:Y:S04]  /*1a310*/  LDL.LU.128 R28, [R1+0x2170] ;  /* 0x00217000011c7983 */ /* 0x001ea80000300c00 */
        /* <DEDUP_REMOVED lines=8> */
[----:B------:R-:W2:Y:S04]  /*1a3a0*/  LDL.LU.64 R180, [R1+0x27c0] ;  /* 0x0027c00001b47983 */ /* 0x000ea80000300a00 */
[----:B------:R-:W2:Y:S04]  /*1a3b0*/  LDL.LU.128 R168, [R1+0x2790] ;  /* 0x0027900001a87983 */ /* 0x000ea80000300c00 */
[----:B------:R-:W2:Y:S04]  /*1a3c0*/  LDL.LU.128 R156, [R1+0x2760] ;  /* 0x00276000019c7983 */ /* 0x000ea80000300c00 */
[----:B-1----:R-:W2:Y:S04]  /*1a3d0*/  LDL.LU.128 R20, [R1+0x2150] ;  /* 0x0021500001147983 */ /* 0x002ea80000300c00 */
        /* <DEDUP_REMOVED lines=8> */
[----:B------:R0:W-:Y:S04]  /*1a460*/  STL.128 [R1+0x310], R152 ;  /* 0x0003109801007387 */ /* 0x0001e80000100c00 */
[----:B0-----:R-:W4:Y:S01]  /*1a470*/  LDL.LU.128 R152, [R1+0x2750] ;  /* 0x0027500001987983 */ /* 0x001f220000300c00 */
[----:B------:R-:W-:-:S03]  /*1a480*/  IMAD.MOV.U32 R118, RZ, RZ, R123 ;  /* 0x000000ffff767224 */ /* 0x000fc600078e007b */
[----:B------:R0:W-:Y:S04]  /*1a490*/  STL.128 [R1+0x2a0], R124 ;  /* 0x0002a07c01007387 */ /* 0x0001e80000100c00 */
[----:B------:R1:W-:Y:S04]  /*1a4a0*/  STL.128 [R1+0x3c0], R120 ;  /* 0x0003c07801007387 */ /* 0x0003e80000100c00 */
[----:B------:R1:W-:Y:S04]  /*1a4b0*/  STL [R1+0x2108], R118 ;  /* 0x0021087601007387 */ /* 0x0003e80000100800 */
[----:B--2---:R2:W-:Y:S04]  /*1a4c0*/  STL.64 [R1+0x2100], R116 ;  /* 0x0021007401007387 */ /* 0x0045e80000100a00 */
[----:B0-----:R-:W4:Y:S04]  /*1a4d0*/  LDL.128 R124, [R1+0x5e0] ;  /* 0x0005e000017c7983 */ /* 0x001f280000100c00 */
[----:B------:R0:W-:Y:S04]  /*1a4e0*/  STL.128 [R1+0x20f0], R112 ;  /* 0x0020f07001007387 */ /* 0x0001e80000100c00 */
[----:B-1----:R-:W4:Y:S04]  /*1a4f0*/  LDL.LU R121, [R1+0x5e8] ;  /* 0x0005e80001797983 */ /* 0x002f280000300800 */
[----:B------:R-:W4:Y:S04]  /*1a500*/  LDL.LU R120, [R1+0x5e4] ;  /* 0x0005e40001787983 */ /* 0x000f280000300800 */
[----:B------:R-:W4:Y:S04]  /*1a510*/  LDL.LU R119, [R1+0x5e0] ;  /* 0x0005e00001777983 */ /* 0x000f280000300800 */
[----:B------:R1:W-:Y:S04]  /*1a520*/  STL.128 [R1+0x20e0], R108 ;  /* 0x0020e06c01007387 */ /* 0x0003e80000100c00 */
[----:B------:R-:W4:Y:S04]  /*1a530*/  LDL.LU R118, [R1+0x2108] ;  /* 0x0021080001767983 */ /* 0x000f280000300800 */
[----:B--2---:R-:W2:Y:S04]  /*1a540*/  LDL.LU.64 R116, [R1+0x2100] ;  /* 0x0021000001747983 */ /* 0x004ea80000300a00 */
[----:B0-----:R-:W2:Y:S04]  /*1a550*/  LDL.LU.128 R112, [R1+0x20f0] ;  /* 0x0020f00001707983 */ /* 0x001ea80000300c00 */
[----:B-1----:R-:W2:Y:S04]  /*1a560*/  LDL.LU.128 R108, [R1+0x20e0] ;  /* 0x0020e000016c7983 */ /* 0x002ea80000300c00 */
[----:B------:R0:W-:Y:S04]  /*1a570*/  STL.128 [R1+0x20b0], R96 ;  /* 0x0020b06001007387 */ /* 0x0001e80000100c00 */
[----:B------:R1:W-:Y:S04]  /*1a580*/  STL.128 [R1+0x20a0], R92 ;  /* 0x0020a05c01007387 */ /* 0x0003e80000100c00 */
[----:B------:R1:W-:Y:S04]  /*1a590*/  STL.128 [R1+0x2090], R88 ;  /* 0x0020905801007387 */ /* 0x0003e80000100c00 */
[----:B------:R1:W-:Y:S04]  /*1a5a0*/  STL.128 [R1+0x2080], R84 ;  /* 0x0020805401007387 */ /* 0x0003e80000100c00 */
[----:B0-----:R-:W2:Y:S04]  /*1a5b0*/  LDL.LU.128 R96, [R1+0x20b0] ;  /* 0x0020b00001607983 */ /* 0x001ea80000300c00 */
[----:B-1----:R-:W2:Y:S04]  /*1a5c0*/  LDL.LU.128 R92, [R1+0x20a0] ;  /* 0x0020a000015c7983 */ /* 0x002ea80000300c00 */
[----:B------:R-:W2:Y:S04]  /*1a5d0*/  LDL.LU.128 R88, [R1+0x2090] ;  /* 0x0020900001587983 */ /* 0x000ea80000300c00 */
[----:B------:R0:W-:Y:S04]  /*1a5e0*/  STL.128 [R1+0x2070], R80 ;  /* 0x0020705001007387 */ /* 0x0001e80000100c00 */
[----:B------:R1:W-:Y:S04]  /*1a5f0*/  STL.128 [R1+0x2060], R76 ;  /* 0x0020604c01007387 */ /* 0x0003e80000100c00 */
[----:B------:R-:W2:Y:S04]  /*1a600*/  LDL.LU.128 R84, [R1+0x2080] ;  /* 0x0020800001547983 */ /* 0x000ea80000300c00 */
[----:B------:R1:W-:Y:S04]  /*1a610*/  STL.128 [R1+0x2050], R72 ;  /* 0x0020504801007387 */ /* 0x0003e80000100c00 */
[----:B0-----:R-:W2:Y:S04]  /*1a620*/  LDL.LU.128 R80, [R1+0x2070] ;  /* 0x0020700001507983 */ /* 0x001ea80000300c00 */
[----:B-1----:R-:W2:Y:S04]  /*1a630*/  LDL.LU.128 R76, [R1+0x2060] ;  /* 0x00206000014c7983 */ /* 0x002ea80000300c00 */
[----:B------:R0:W-:Y:S04]  /*1a640*/  STL.128 [R1+0x2040], R68 ;  /* 0x0020404401007387 */ /* 0x0001e80000100c00 */
[----:B------:R-:W2:Y:S04]  /*1a650*/  LDL.LU.128 R72, [R1+0x2050] ;  /* 0x0020500001487983 */ /* 0x000ea80000300c00 */
        /* <DEDUP_REMOVED lines=20> */
[----:B------:R-:W-:Y:S04]  /*1a7a0*/  STL [R1+0x2748], R222 ;  /* 0x002748de01007387 */ /* 0x000fe80000100800 */
[----:B------:R-:W-:Y:S04]  /*1a7b0*/  STL.64 [R1+0x2740], R220 ;  /* 0x002740dc01007387 */ /* 0x000fe80000100a00 */
[----:B0-----:R-:W2:Y:S04]  /*1a7c0*/  LDL.LU.128 R28, [R1+0x1fa0] ;  /* 0x001fa000011c7983 */ /* 0x001ea80000300c00 */
[----:B------:R-:W-:Y:S04]  /*1a7d0*/  STL.128 [R1+0x2730], R216 ;  /* 0x002730d801007387 */ /* 0x000fe80000100c00 */
[----:B------:R0:W-:Y:S04]  /*1a7e0*/  STL.128 [R1+0x1f90], R24 ;  /* 0x001f901801007387 */ /* 0x0001e80000100c00 */
[----:B------:R1:W-:Y:S04]  /*1a7f0*/  STL.64 [R1+0x26a0], R180 ;  /* 0x0026a0b401007387 */ /* 0x0003e80000100a00 */
[----:B------:R1:W-:Y:S04]  /*1a800*/  STL.128 [R1+0x2670], R168 ;  /* 0x002670a801007387 */ /* 0x0003e80000100c00 */
[----:B------:R-:W-:Y:S04]  /*1a810*/  STL.128 [R1+0x2640], R156 ;  /* 0x0026409c01007387 */ /* 0x000fe80000100c00 */
[----:B------:R-:W-:Y:S04]  /*1a820*/  STL.128 [R1+0x1f80], R20 ;  /* 0x001f801401007387 */ /* 0x000fe80000100c00 */
[----:B------:R-:W-:Y:S04]  /*1a830*/  STL.128 [R1+0x1f70], R16 ;  /* 0x001f701001007387 */ /* 0x000fe80000100c00 */
[----:B------:R-:W-:Y:S04]  /*1a840*/  STL.128 [R1+0x1f60], R12 ;  /* 0x001f600c01007387 */ /* 0x000fe80000100c00 */
[----:B------:R-:W-:Y:S04]  /*1a850*/  STL.128 [R1+0x1f50], R8 ;  /* 0x001f500801007387 */ /* 0x000fe80000100c00 */
[----:B------:R-:W-:Y:S04]  /*1a860*/  STL.128 [R1+0x1f40], R4 ;  /* 0x001f400401007387 */ /* 0x000fe80000100c00 */
[----:B0-----:R-:W2:Y:S04]  /*1a870*/  LDL.LU.128 R24, [R1+0x1f90] ;  /* 0x001f900001187983 */ /* 0x001ea80000300c00 */
[----:B------:R-:W2:Y:S04]  /*1a880*/  LDL.LU R222, [R1+0x2748] ;  /* 0x0027480001de7983 */ /* 0x000ea80000300800 */
[----:B------:R-:W2:Y:S04]  /*1a890*/  LDL.LU.64 R220, [R1+0x2740] ;  /* 0x0027400001dc7983 */ /* 0x000ea80000300a00 */
[----:B------:R-:W2:Y:S04]  /*1a8a0*/  LDL.LU.128 R216, [R1+0x2730] ;  /* 0x0027300001d87983 */ /* 0x000ea80000300c00 */
[----:B---3--:R0:W-:Y:S04]  /*1a8b0*/  STL.128 [R1+0x20d0], R104 ;  /* 0x0020d06801007387 */ /* 0x0081e80000100c00 */
[----:B-1----:R-:W3:Y:S04]  /*1a8c0*/  LDL.LU.64 R180, [R1+0x26a0] ;  /* 0x0026a00001b47983 */ /* 0x002ee80000300a00 */
[----:B------:R-:W3:Y:S04]  /*1a8d0*/  LDL.LU.128 R168, [R1+0x2670] ;  /* 0x0026700001a87983 */ /* 0x000ee80000300c00 */
[----:B----4-:R1:W-:Y:S04]  /*1a8e0*/  STL.128 [R1+0x20c0], R100 ;  /* 0x0020c06401007387 */ /* 0x0103e80000100c00 */
[----:B0-----:R-:W4:Y:S04]  /*1a8f0*/  LDL.LU.128 R104, [R1+0x20d0] ;  /* 0x0020d00001687983 */ /* 0x001f280000300c00 */
[----:B------:R-:W3:Y:S04]  /*1a900*/  LDL.LU.128 R156, [R1+0x2640] ;  /* 0x00264000019c7983 */ /* 0x000ee80000300c00 */
[----:B------:R-:W3:Y:S04]  /*1a910*/  LDL.LU.128 R20, [R1+0x1f80] ;  /* 0x001f800001147983 */ /* 0x000ee80000300c00 */
[----:B-1----:R-:W3:Y:S04]  /*1a920*/  LDL.LU.128 R100, [R1+0x20c0] ;  /* 0x0020c00001647983 */ /* 0x002ee80000300c00 */
[----:B------:R-:W3:Y:S04]  /*1a930*/  LDL.LU.128 R16, [R1+0x1f70] ;  /* 0x001f700001107983 */ /* 0x000ee80000300c00 */
[----:B------:R-:W3:Y:S04]  /*1a940*/  LDL.LU.128 R12, [R1+0x1f60] ;  /* 0x001f6000010c7983 */ /* 0x000ee80000300c00 */
[----:B------:R-:W3:Y:S04]  /*1a950*/  LDL.LU.128 R8, [R1+0x1f50] ;  /* 0x001f500001087983 */ /* 0x000ee80000300c00 */
[----:B------:R-:W3:Y:S04]  /*1a960*/  LDL.LU.128 R4, [R1+0x1f40] ;  /* 0x001f400001047983 */ /* 0x000ee80000300c00 */
[----:B------:R0:W-:Y:S04]  /*1a970*/  STL.128 [R1+0x2630], R152 ;  /* 0x0026309801007387 */ /* 0x0001e80000100c00 */
[----:B0-----:R-:W3:Y:S04]  /*1a980*/  LDL.LU.128 R152, [R1+0x2630] ;  /* 0x0026300001987983 */ /* 0x001ee80000300c00 */
[----:B------:R0:W-:Y:S04]  /*1a990*/  STL.128 [R1+0x330], R160 ;  /* 0x000330a001007387 */ /* 0x0001e80000100c00 */
[----:B------:R1:W-:Y:S04]  /*1a9a0*/  STL.128 [R1+0x340], R164 ;  /* 0x000340a401007387 */ /* 0x0003e80000100c00 */
[----:B------:R1:W-:Y:S04]  /*1a9b0*/  STL.128 [R1+0x360], R172 ;  /* 0x000360ac01007387 */ /* 0x0003e80000100c00 */
[----:B------:R2:W-:Y:S04]  /*1a9c0*/  STL.128 [R1+0x370], R176 ;  /* 0x000370b001007387 */ /* 0x0005e80000100c00 */
[----:B0-----:R-:W3:Y:S04]  /*1a9d0*/  LDL.LU.64 R162, [R1+0x2770] ;  /* 0x0027700001a27983 */ /* 0x001ee80000300a00 */
[----:B-1----:R-:W3:Y:S04]  /*1a9e0*/  LDL.LU.128 R164, [R1+0x2780] ;  /* 0x0027800001a47983 */ /* 0x002ee80000300c00 */
[----:B------:R-:W3:Y:S04]  /*1a9f0*/  LDL.LU.128 R172, [R1+0x27a0] ;  /* 0x0027a00001ac7983 */ /* 0x000ee80000300c00 */
[----:B--2---:R-:W2:Y:S01]  /*1aa00*/  LDL.LU.128 R176, [R1+0x27b0] ;  /* 0x0027b00001b07983 */ /* 0x004ea20000300c00 */
[----:B------:R-:W-:-:S03]  /*1aa10*/  IMAD.MOV.U32 R122, RZ, RZ, R127 ;  /* 0x000000ffff7a7224 */ /* 0x000fc600078e007f */
[----:B------:R0:W-:Y:S01]  /*1aa20*/  STL.128 [R1+0x3d0], R124 ;  /* 0x0003d07c01007387 */ /* 0x0001e20000100c00 */
[----:B------:R-:W-:Y:S02]  /*1aa30*/  IMAD.MOV.U32 R123, RZ, RZ, R118 ;  /* 0x000000ffff7b7224 */ /* 0x000fe400078e0076 */
[----:B------:R-:W-:Y:S02]  /*1aa40*/  IMAD.MOV.U32 R118, RZ, RZ, R113 ;  /* 0x000000ffff767224 */ /* 0x000fe400078e0071 */
[----:B------:R-:W-:Y:S02]  /*1aa50*/  IMAD.MOV.U32 R113, RZ, RZ, R108 ;  /* 0x000000ffff717224 */ /* 0x000fe400078e006c */
[----:B0-----:R-:W-:Y:S02]  /*1aa60*/  IMAD.MOV.U32 R127, RZ, RZ, R122 ;  /* 0x000000ffff7f7224 */ /* 0x001fe400078e007a */
        /* <DEDUP_REMOVED lines=11> */
[----:B------:R0:W-:Y:S04]  /*1ab20*/  STL.128 [R1+0x2b0], R128 ;  /* 0x0002b08001007387 */ /* 0x0001e80000100c00 */
[----:B------:R1:W-:Y:S04]  /*1ab30*/  STL.128 [R1+0x2c0], R132 ;  /* 0x0002c08401007387 */ /* 0x0003e80000100c00 */
[----:B------:R1:W-:Y:S04]  /*1ab40*/  STL.128 [R1+0x2d0], R136 ;  /* 0x0002d08801007387 */ /* 0x0003e80000100c00 */
[----:B------:R1:W-:Y:S04]  /*1ab50*/  STL.128 [R1+0x2e0], R140 ;  /* 0x0002e08c01007387 */ /* 0x0003e80000100c00 */
[----:B------:R1:W-:Y:S04]  /*1ab60*/  STL.128 [R1+0x2f0], R144 ;  /* 0x0002f09001007387 */ /* 0x0003e80000100c00 */
[----:B------:R1:W-:Y:S01]  /*1ab70*/  STL.128 [R1+0x300], R148 ;  /* 0x0003009401007387 */ /* 0x0003e20000100c00 */
[----:B0-----:R-:W-:-:S02]  /*1ab80*/  IMAD.MOV.U32 R128, RZ, RZ, R219 ;  /* 0x000000ffff807224 */ /* 0x001fc400078e00db */
[----:B------:R-:W-:Y:S02]  /*1ab90*/  IMAD.MOV.U32 R129, RZ, RZ, R218 ;  /* 0x000000ffff817224 */ /* 0x000fe400078e00da */
[----:B----4-:R-:W-:Y:S02]  /*1aba0*/  IMAD.MOV.U32 R112, RZ, RZ, R107 ;  /* 0x000000ffff707224 */ /* 0x010fe400078e006b */
[----:B------:R-:W-:Y:S02]  /*1abb0*/  IMAD.MOV.U32 R111, RZ, RZ, R106 ;  /* 0x000000ffff6f7224 */ /* 0x000fe400078e006a */
[----:B------:R-:W-:Y:S02]  /*1abc0*/  IMAD.MOV.U32 R110, RZ, RZ, R105 ;  /* 0x000000ffff6e7224 */ /* 0x000fe400078e0069 */
[----:B------:R-:W-:Y:S02]  /*1abd0*/  IMAD.MOV.U32 R109, RZ, RZ, R104 ;  /* 0x000000ffff6d7224 */ /* 0x000fe400078e0068 */
[----:B------:R-:W-:-:S02]  /*1abe0*/  IMAD.MOV.U32 R104, RZ, RZ, R99 ;  /* 0x000000ffff687224 */ /* 0x000fc400078e0063 */
[----:B------:R-:W-:Y:S02]  /*1abf0*/  IMAD.MOV.U32 R99, RZ, RZ, R94 ;  /* 0x000000ffff637224 */ /* 0x000fe400078e005e */
[----:B---3--:R-:W-:Y:S02]  /*1ac00*/  IMAD.MOV.U32 R108, RZ, RZ, R103 ;  /* 0x000000ffff6c7224 */ /* 0x008fe400078e0067 */
        /* <DEDUP_REMOVED lines=80> */
[----:B-1----:R-:W-:Y:S02]  /*1b110*/  IMAD.MOV.U32 R132, RZ, RZ, R181 ;  /* 0x000000ffff847224 */ /* 0x002fe400078e00b5 */
        /* <DEDUP_REMOVED lines=22> */
[----:B------:R-:W-:-:S06]  /*1b280*/  IMAD.MOV.U32 R27, RZ, RZ, R220 ;  /* 0x000000ffff1b7224 */ /* 0x000fcc00078e00dc */
[----:B------:R-:W-:-:S06]  /*1b290*/  WARPGROUP.ARRIVE ;  /* 0x00000000000079c5 */ /* 0x000fcc0000000000 */
[----:B------:R-:W-:Y:S01]  /*1b2a0*/  HGMMA.64x256x16.F32.BF16 R24, R152, gdesc[UR4].tnspB, R24, gsb0 ;  /* 0x43e0000498187df0 */ /* 0x000fe20008001818 */
[----:B------:R0:W-:Y:S04]  /*1b2b0*/  STL.128 [R1+0x2720], R212 ;  /* 0x002720d401007387 */ /* 0x0001e80000100c00 */
[----:B------:R1:W-:Y:S04]  /*1b2c0*/  STL.128 [R1+0x2710], R208 ;  /* 0x002710d001007387 */ /* 0x0003e80000100c00 */
[----:B------:R3:W-:Y:S04]  /*1b2d0*/  STL.128 [R1+0x2700], R204 ;  /* 0x002700cc01007387 */ /* 0x0007e80000100c00 */
[----:B------:R4:W-:Y:S04]  /*1b2e0*/  STL.128 [R1+0x26f0], R200 ;  /* 0x0026f0c801007387 */ /* 0x0009e80000100c00 */
[----:B------:R4:W-:Y:S04]  /*1b2f0*/  STL.128 [R1+0x26e0], R196 ;  /* 0x0026e0c401007387 */ /* 0x0009e80000100c00 */
[----:B------:R4:W-:Y:S04]  /*1b300*/  STL.128 [R1+0x26d0], R192 ;  /* 0x0026d0c001007387 */ /* 0x0009e80000100c00 */
[----:B------:R4:W-:Y:S04]  /*1b310*/  STL.128 [R1+0x26c0], R188 ;  /* 0x0026c0bc01007387 */ /* 0x0009e80000100c00 */
[----:B--2---:R-:W-:Y:S04]  /*1b320*/  STL.128 [R1+0x2690], R176 ;  /* 0x002690b001007387 */ /* 0x004fe80000100c00 */
[----:B------:R-:W-:Y:S04]  /*1b330*/  STL.128 [R1+0x2680], R172 ;  /* 0x002680ac01007387 */ /* 0x000fe80000100c00 */
[----:B------:R-:W-:Y:S04]  /*1b340*/  STL.128 [R1+0x2660], R164 ;  /* 0x002660a401007387 */ /* 0x000fe80000100c00 */
[----:B------:R-:W-:Y:S04]  /*1b350*/  STL.64 [R1+0x2650], R162 ;  /* 0x002650a201007387 */ /* 0x000fe80000100a00 */
[----:B------:R2:W-:Y:S04]  /*1b360*/  STL.128 [R1+0x390], R184 ;  /* 0x000390b801007387 */ /* 0x0005e80000100c00 */
[----:B0-----:R-:W2:Y:S04]  /*1b370*/  LDL.LU.128 R212, [R1+0x2720] ;  /* 0x0027200001d47983 */ /* 0x001ea80000300c00 */
[----:B-1----:R-:W2:Y:S04]  /*1b380*/  LDL.LU.128 R208, [R1+0x2710] ;  /* 0x0027100001d07983 */ /* 0x002ea80000300c00 */
[----:B---3--:R-:W3:Y:S04]  /*1b390*/  LDL.LU.128 R204, [R1+0x2700] ;  /* 0x0027000001cc7983 */ /* 0x008ee80000300c00 */
[----:B----4-:R-:W4:Y:S04]  /*1b3a0*/  LDL.LU.128 R200, [R1+0x26f0] ;  /* 0x0026f00001c87983 */ /* 0x010f280000300c00 */
[----:B------:R-:W4:Y:S04]  /*1b3b0*/  LDL.LU.128 R196, [R1+0x26e0] ;  /* 0x0026e00001c47983 */ /* 0x000f280000300c00 */
[----:B------:R-:W4:Y:S04]  /*1b3c0*/  LDL.LU.128 R192, [R1+0x26d0] ;  /* 0x0026d00001c07983 */ /* 0x000f280000300c00 */
[----:B------:R-:W3:Y:S04]  /*1b3d0*/  LDL.LU.128 R188, [R1+0x26c0] ;  /* 0x0026c00001bc7983 */ /* 0x000ee80000300c00 */
[----:B--2---:R-:W2:Y:S04]  /*1b3e0*/  LDL.LU.128 R184, [R1+0x26b0] ;  /* 0x0026b00001b87983 */ /* 0x004ea80000300c00 */
[----:B------:R-:W4:Y:S04]  /*1b3f0*/  LDL.LU.128 R176, [R1+0x2690] ;  /* 0x0026900001b07983 */ /* 0x000f280000300c00 */
[----:B------:R-:W4:Y:S04]  /*1b400*/  LDL.LU.128 R172, [R1+0x2680] ;  /* 0x0026800001ac7983 */ /* 0x000f280000300c00 */
[----:B------:R-:W4:Y:S04]  /*1b410*/  LDL.LU.128 R164, [R1+0x2660] ;  /* 0x0026600001a47983 */ /* 0x000f280000300c00 */
[----:B------:R-:W4:Y:S01]  /*1b420*/  LDL.LU.64 R162, [R1+0x2650] ;  /* 0x0026500001a27983 */ /* 0x000f220000300a00 */
[----:B------:R-:W-:-:S03]  /*1b430*/  WARPGROUP.DEPBAR.LE gsb0, 0x0 ;  /* 0x00008000000079c5 */ /* 0x000fc60000010000 */
        /* <DEDUP_REMOVED lines=11> */
[----:B------:R1:W-:Y:S01]  /*1b4f0*/  STL.128 [R1+0x1e70], R100 ;  /* 0x001e706401007387 */ /* 0x0003e20000100c00 */
[----:B0-----:R-:W-:-:S02]  /*1b500*/  IMAD.MOV.U32 R140, RZ, RZ, R181 ;  /* 0x000000ffff8c7224 */ /* 0x001fc400078e00b5 */
[----:B------:R-:W-:Y:S01]  /*1b510*/  IMAD.MOV.U32 R141, RZ, RZ, R180 ;  /* 0x000000ffff8d7224 */ /* 0x000fe200078e00b4 */
[----:B-1----:R-:W4:Y:S04]  /*1b520*/  LDL.LU.128 R116, [R1+0x1eb0] ;  /* 0x001eb00001747983 */ /* 0x002f280000300c00 */
[----:B------:R-:W4:Y:S04]  /*1b530*/  LDL.LU.128 R108, [R1+0x1e90] ;  /* 0x001e9000016c7983 */ /* 0x000f280000300c00 */
[----:B------:R-:W4:Y:S04]  /*1b540*/  LDL.LU.128 R104, [R1+0x1e80] ;  /* 0x001e800001687983 */ /* 0x000f280000300c00 */
[----:B------:R-:W4:Y:S01]  /*1b550*/  LDL.LU.128 R100, [R1+0x1e70] ;  /* 0x001e700001647983 */ /* 0x000f220000300c00 */
        /* <DEDUP_REMOVED lines=11> */
[----:B------:R1:W-:Y:S01]  /*1b610*/  STL.128 [R1+0x400], R144 ;  /* 0x0004009001007387 */ /* 0x0003e20000100c00 */
[----:B------:R-:W-:-:S03]  /*1b620*/  IMAD.MOV.U32 R136, RZ, RZ, R219 ;  /* 0x000000ffff887224 */ /* 0x000fc600078e00db */
[----:B------:R1:W-:Y:S01]  /*1b630*/  STL.128 [R1+0x410], R148 ;  /* 0x0004109401007387 */ /* 0x0003e20000100c00 */
[----:B------:R-:W-:Y:S02]  /*1b640*/  IMAD.MOV.U32 R137, RZ, RZ, R218 ;  /* 0x000000ffff897224 */ /* 0x000fe400078e00da */
[----:B------:R-:W-:Y:S01]  /*1b650*/  IMAD.MOV.U32 R138, RZ, RZ, R217 ;  /* 0x000000ffff8a7224 */ /* 0x000fe200078e00d9 */
[----:B------:R1:W-:Y:S01]  /*1b660*/  STL.128 [R1+0x1d60], R32 ;  /* 0x001d602001007387 */ /* 0x0003e20000100c00 */
[----:B------:R-:W-:-:S03]  /*1b670*/  IMAD.MOV.U32 R139, RZ, RZ, R216 ;  /* 0x000000ffff8b7224 */ /* 0x000fc600078e00d8 */
[----:B0-----:R-:W4:Y:S04]  /*1b680*/  LDL.LU.128 R140, [R1+0x1f10] ;  /* 0x001f1000018c7983 */ /* 0x001f280000300c00 */
[----:B-1----:R-:W4:Y:S04]  /*1b690*/  LDL.LU.128 R144, [R1+0x1f20] ;  /* 0x001f200001907983 */ /* 0x002f280000300c00 */
[----:B------:R-:W4:Y:S04]  /*1b6a0*/  LDL.LU.128 R148, [R1+0x1f30] ;  /* 0x001f300001947983 */ /* 0x000f280000300c00 */
[----:B------:R0:W-:Y:S01]  /*1b6b0*/  STL.128 [R1+0x1ea0], R112 ;  /* 0x001ea07001007387 */ /* 0x0001e20000100c00 */
[----:B------:R-:W-:-:S02]  /*1b6c0*/  IMAD.MOV.U32 R33, RZ, RZ, R222 ;  /* 0x000000ffff217224 */ /* 0x000fc400078e00de */
[----:B------:R-:W-:Y:S01]  /*1b6d0*/  IMAD.MOV.U32 R34, RZ, RZ, R221 ;  /* 0x000000ffff227224 */ /* 0x000fe200078e00dd */
[----:B------:R1:W-:Y:S01]  /*1b6e0*/  STL.128 [R1+0x1d80], R40 ;  /* 0x001d802801007387 */ /* 0x0003e20000100c00 */
[----:B------:R-:W-:-:S03]  /*1b6f0*/  IMAD.MOV.U32 R35, RZ, RZ, R220 ;  /* 0x000000ffff237224 */ /* 0x000fc600078e00dc */
[----:B---3--:R3:W-:Y:S01]  /*1b700*/  STL.128 [R1+0x1cc0], R188 ;  /* 0x001cc0bc01007387 */ /* 0x0087e20000100c00 */
[----:B------:R-:W-:-:S03]  /*1b710*/  IMAD.MOV.U32 R155, RZ, RZ, R15 ;  /* 0x000000ffff9b7224 */ /* 0x000fc600078e000f */
[----:B--2---:R-:W-:Y:S01]  /*1b720*/  STL.128 [R1+0x1cb0], R184 ;  /* 0x001cb0b801007387 */ /* 0x004fe20000100c00 */
[----:B------:R-:W-:-:S03]  /*1b730*/  IMAD.MOV.U32 R156, RZ, RZ, R14 ;  /* 0x000000ffff9c7224 */ /* 0x000fc600078e000e */
[----:B0-----:R-:W2:Y:S01]  /*1b740*/  LDL.LU.128 R112, [R1+0x1ea0] ;  /* 0x001ea00001707983 */ /* 0x001ea20000300c00 */
[----:B------:R-:W-:-:S03]  /*1b750*/  IMAD.MOV.U32 R157, RZ, RZ, R13 ;  /* 0x000000ffff9d7224 */ /* 0x000fc600078e000d */
[----:B-1----:R-:W2:Y:S04]  /*1b760*/  LDL.LU.128 R40, [R1+0x1d80] ;  /* 0x001d800001287983 */ /* 0x002ea80000300c00 */
[----:B---3--:R-:W3:Y:S01]  /*1b770*/  LDL.LU.128 R188, [R1+0x1cc0] ;  /* 0x001cc00001bc7983 */ /* 0x008ee20000300c00 */
[----:B------:R-:W-:-:S03]  /*1b780*/  IMAD.MOV.U32 R15, RZ, RZ, R35 ;  /* 0x000000ffff0f7224 */ /* 0x000fc600078e0023 */
[----:B------:R0:W-:Y:S01]  /*1b790*/  STL.128 [R1+0x1e60], R96 ;  /* 0x001e606001007387 */ /* 0x0001e20000100c00 */
[----:B------:R-:W-:-:S03]  /*1b7a0*/  IMAD.MOV.U32 R14, RZ, RZ, R34 ;  /* 0x000000ffff0e7224 */ /* 0x000fc600078e0022 */
[----:B------:R1:W-:Y:S01]  /*1b7b0*/  STL.128 [R1+0x1e50], R92 ;  /* 0x001e505c01007387 */ /* 0x0003e20000100c00 */
[----:B------:R-:W-:-:S03]  /*1b7c0*/  IMAD.MOV.U32 R13, RZ, RZ, R33 ;  /* 0x000000ffff0d7224 */ /* 0x000fc600078e0021 */
[----:B------:R1:W-:Y:S04]  /*1b7d0*/  STL.128 [R1+0x1e40], R88 ;  /* 0x001e405801007387 */ /* 0x0003e80000100c00 */
[----:B------:R1:W-:Y:S04]  /*1b7e0*/  STL.128 [R1+0x1e30], R84 ;  /* 0x001e305401007387 */ /* 0x0003e80000100c00 */
[----:B------:R1:W-:Y:S04]  /*1b7f0*/  STL.128 [R1+0x1e20], R80 ;  /* 0x001e205001007387 */ /* 0x0003e80000100c00 */
[----:B0-----:R-:W3:Y:S04]  /*1b800*/  LDL.LU.128 R96, [R1+0x1e60] ;  /* 0x001e600001607983 */ /* 0x001ee80000300c00 */
[----:B-1----:R-:W3:Y:S04]  /*1b810*/  LDL.LU.128 R92, [R1+0x1e50] ;  /* 0x001e5000015c7983 */ /* 0x002ee80000300c00 */
[----:B------:R0:W-:Y:S04]  /*1b820*/  STL.128 [R1+0x1e10], R76 ;  /* 0x001e104c01007387 */ /* 0x0001e80000100c00 */
[----:B------:R1:W-:Y:S04]  /*1b830*/  STL.128 [R1+0x1e00], R72 ;  /* 0x001e004801007387 */ /* 0x0003e80000100c00 */
[----:B------:R-:W3:Y:S04]  /*1b840*/  LDL.LU.128 R88, [R1+0x1e40] ;  /* 0x001e400001587983 */ /* 0x000ee80000300c00 */
[----:B------:R-:W3:Y:S04]  /*1b850*/  LDL.LU.128 R84, [R1+0x1e30] ;  /* 0x001e300001547983 */ /* 0x000ee80000300c00 */
[----:B------:R-:W3:Y:S04]  /*1b860*/  LDL.LU.128 R80, [R1+0x1e20] ;  /* 0x001e200001507983 */ /* 0x000ee80000300c00 */
[----:B------:R-:W-:Y:S04]  /*1b870*/  STL.128 [R1+0x1df0], R68 ;  /* 0x001df04401007387 */ /* 0x000fe80000100c00 */
[----:B------:R-:W-:Y:S04]  /*1b880*/  STL.128 [R1+0x1de0], R64 ;  /* 0x001de04001007387 */ /* 0x000fe80000100c00 */
[----:B------:R-:W-:Y:S04]  /*1b890*/  STL.128 [R1+0x1dd0], R60 ;  /* 0x001dd03c01007387 */ /* 0x000fe80000100c00 */
[----:B------:R1:W-:Y:S04]  /*1b8a0*/  STL.128 [R1+0x3e0], R136 ;  /* 0x0003e08801007387 */ /* 0x0003e80000100c00 */
[----:B0-----:R-:W3:Y:S04]  /*1b8b0*/  LDL.LU.128 R76, [R1+0x1e10] ;  /* 0x001e1000014c7983 */ /* 0x001ee80000300c00 */
[----:B-1----:R-:W3:Y:S04]  /*1b8c0*/  LDL.LU.128 R72, [R1+0x1e00] ;  /* 0x001e000001487983 */ /* 0x002ee80000300c00 */
[----:B------:R-:W-:Y:S04]  /*1b8d0*/  STL [R1+0x46c], R31 ;  /* 0x00046c1f01007387 */ /* 0x000fe80000100800 */
[----:B------:R-:W-:Y:S04]  /*1b8e0*/  STL [R1+0x468], R30 ;  /* 0x0004681e01007387 */ /* 0x000fe80000100800 */
[----:B------:R-:W-:Y:S04]  /*1b8f0*/  STL [R1+0x464], R29 ;  /* 0x0004641d01007387 */ /* 0x000fe80000100800 */
[----:B------:R-:W-:Y:S04]  /*1b900*/  STL [R1+0x460], R28 ;  /* 0x0004601c01007387 */ /* 0x000fe80000100800 */
[----:B------:R0:W-:Y:S04]  /*1b910*/  STL.128 [R1+0x1dc0], R56 ;  /* 0x001dc03801007387 */ /* 0x0001e80000100c00 */
[----:B------:R1:W-:Y:S04]  /*1b920*/  STL.128 [R1+0x1db0], R52 ;  /* 0x001db03401007387 */ /* 0x0003e80000100c00 */
[----:B------:R-:W3:Y:S04]  /*1b930*/  LDL.LU.128 R136, [R1+0x1f00] ;  /* 0x001f000001887983 */ /* 0x000ee80000300c00 */
[----:B------:R-:W3:Y:S04]  /*1b940*/  LDL.LU.128 R68, [R1+0x1df0] ;  /* 0x001df00001447983 */ /* 0x000ee80000300c00 */
[----:B------:R-:W3:Y:S04]  /*1b950*/  LDL.LU.128 R64, [R1+0x1de0] ;  /* 0x001de00001407983 */ /* 0x000ee80000300c00 */
[----:B------:R-:W3:Y:S04]  /*1b960*/  LDL.LU.128 R60, [R1+0x1dd0] ;  /* 0x001dd000013c7983 */ /* 0x000ee80000300c00 */
[----:B------:R-:W3:Y:S04]  /*1b970*/  LDL.LU.128 R32, [R1+0x1d60] ;  /* 0x001d600001207983 */ /* 0x000ee80000300c00 */
[----:B------:R4:W-:Y:S04]  /*1b980*/  STL.128 [R1+0x1da0], R48 ;  /* 0x001da03001007387 */ /* 0x0009e80000100c00 */
[----:B------:R4:W-:Y:S04]  /*1b990*/  STL.128 [R1+0x1d90], R44 ;  /* 0x001d902c01007387 */ /* 0x0009e80000100c00 */
[----:B------:R-:W3:Y:S04]  /*1b9a0*/  LDL.LU.128 R132, [R1+0x1ef0] ;  /* 0x001ef00001847983 */ /* 0x000ee80000300c00 */
[----:B------:R-:W3:Y:S04]  /*1b9b0*/  LDL.LU.128 R128, [R1+0x1ee0] ;  /* 0x001ee00001807983 */ /* 0x000ee80000300c00 */
[----:B0-----:R-:W3:Y:S04]  /*1b9c0*/  LDL.LU.128 R56, [R1+0x1dc0] ;  /* 0x001dc00001387983 */ /* 0x001ee80000300c00 */
[----:B-1----:R-:W3:Y:S04]  /*1b9d0*/  LDL.LU.128 R52, [R1+0x1db0] ;  /* 0x001db00001347983 */ /* 0x002ee80000300c00 */
[----:B------:R0:W-:Y:S04]  /*1b9e0*/  STL.128 [R1+0x1d70], R36 ;  /* 0x001d702401007387 */ /* 0x0001e80000100c00 */
[----:B------:R-:W3:Y:S04]  /*1b9f0*/  LDL.LU.128 R124, [R1+0x1ed0] ;  /* 0x001ed000017c7983 */ /* 0x000ee80000300c00 */
[----:B------:R-:W3:Y:S04]  /*1ba00*/  LDL.LU.128 R120, [R1+0x1ec0] ;  /* 0x001ec00001787983 */ /* 0x000ee80000300c00 */
[----:B----4-:R-:W4:Y:S04]  /*1ba10*/  LDL.LU.128 R48, [R1+0x1da0] ;  /* 0x001da00001307983 */ /* 0x010f280000300c00 */
[----:B------:R-:W4:Y:S04]  /*1ba20*/  LDL.LU.128 R44, [R1+0x1d90] ;  /* 0x001d9000012c7983 */ /* 0x000f280000300c00 */
[----:B0-----:R-:W4:Y:S04]  /*1ba30*/  LDL.LU.128 R36, [R1+0x1d70] ;  /* 0x001d700001247983 */ /* 0x001f280000300c00 */
[----:B------:R-:W-:Y:S04]  /*1ba40*/  STL [R1+0x5ac], R111 ;  /* 0x0005ac6f01007387 */ /* 0x000fe80000100800 */
[----:B------:R-:W-:Y:S04]  /*1ba50*/  STL [R1+0x5a8], R110 ;  /* 0x0005a86e01007387 */ /* 0x000fe80000100800 */
[----:B------:R-:W-:Y:S04]  /*1ba60*/  STL [R1+0x5a4], R109 ;  /* 0x0005a46d01007387 */ /* 0x000fe80000100800 */
[----:B------:R-:W-:Y:S04]  /*1ba70*/  STL [R1+0x5a0], R108 ;  /* 0x0005a06c01007387 */ /* 0x000fe80000100800 */
[----:B------:R-:W4:Y:S04]  /*1ba80*/  LDL.128 R184, [R1+0x5a0] ;  /* 0x0005a00001b87983 */ /* 0x000f280000100c00 */
[----:B------:R-:W-:Y:S04]  /*1ba90*/  STL [R1+0x59c], R107 ;  /* 0x00059c6b01007387 */ /* 0x000fe80000100800 */
[----:B------:R-:W-:Y:S04]  /*1baa0*/  STL [R1+0x598], R106 ;  /* 0x0005986a01007387 */ /* 0x000fe80000100800 */
[----:B------:R-:W-:Y:S04]  /*1bab0*/  STL [R1+0x594], R105 ;  /* 0x0005946901007387 */ /* 0x000fe80000100800 */
[----:B------:R0:W-:Y:S04]  /*1bac0*/  STL [R1+0x590], R104 ;  /* 0x0005906801007387 */ /* 0x0001e80000100800 */
[----:B------:R1:W-:Y:S04]  /*1bad0*/  STL [R1+0x580], R100 ;  /* 0x0005806401007387 */ /* 0x0003e80000100800 */
[----:B0-----:R-:W4:Y:S04]  /*1bae0*/  LDL.LU.128 R104, [R1+0x460] ;  /* 0x0004600001687983 */ /* 0x001f280000300c00 */
[----:B-1----:R-:W4:Y:S01]  /*1baf0*/  LDL.LU R100, [R1+0x5a8] ;  /* 0x0005a80001647983 */ /* 0x002f220000300800 */
[----:B------:R-:W-:-:S02]  /*1bb00*/  IMAD.MOV.U32 R152, RZ, RZ, R18 ;  /* 0x000000ffff987224 */ /* 0x000fc400078e0012 */
        /* <DEDUP_REMOVED lines=11> */
[----:B------:R-:W-:Y:S08]  /*1bbc0*/  MUFU.EX2 R22, R22 ;  /* 0x0000001600167308 */ /* 0x000ff00000000800 */
[----:B------:R-:W-:Y:S08]  /*1bbd0*/  MUFU.EX2 R21, R21 ;  /* 0x0000001500157308 */ /* 0x000ff00000000800 */
[----:B------:R-:W1:Y:S08]  /*1bbe0*/  MUFU.EX2 R20, R20 ;  /* 0x0000001400147308 */ /* 0x000e700000000800 */
[----:B------:R-:W-:Y:S08]  /*1bbf0*/  MUFU.EX2 R19, R19 ;  /* 0x0000001300137308 */ /* 0x000ff00000000800 */
[----:B------:R-:W2:Y:S01]  /*1bc00*/  MUFU.EX2 R18, R18 ;  /* 0x0000001200127308 */ /* 0x000ea20000000800 */
[----:B------:R-:W-:-:S02]  /*1bc10*/  IMAD.MOV.U32 R158, RZ, RZ, R12 ;  /* 0x000000ffff9e7224 */ /* 0x000fc400078e000c */
[----:B------:R-:W-:Y:S02]  /*1bc20*/  IMAD.MOV.U32 R159, RZ, RZ, R7 ;  /* 0x000000ffff9f7224 */ /* 0x000fe400078e0007 */
[----:B------:R-:W-:Y:S02]  /*1bc30*/  IMAD.MOV.U32 R153, RZ, RZ, R17 ;  /* 0x000000ffff997224 */ /* 0x000fe400078e0011 */
[----:B------:R-:W-:Y:S01]  /*1bc40*/  IMAD.MOV.U32 R154, RZ, RZ, R16 ;  /* 0x000000ffff9a7224 */ /* 0x000fe200078e0010 */
[----:B------:R0:W-:Y:S01]  /*1bc50*/  STL.128 [R1+0x430], R156 ;  /* 0x0004309c01007387 */ /* 0x0001e20000100c00 */
[----:B------:R-:W-:Y:S02]  /*1bc60*/  IMAD.MOV.U32 R180, RZ, RZ, R145 ;  /* 0x000000ffffb47224 */ /* 0x000fe400078e0091 */
[----:B------:R-:W-:Y:S02]  /*1bc70*/  IMAD.MOV.U32 R181, RZ, RZ, R144 ;  /* 0x000000ffffb57224 */ /* 0x000fe400078e0090 */
[----:B------:R-:W-:-:S02]  /*1bc80*/  IMAD.MOV.U32 R182, RZ, RZ, R143 ;  /* 0x000000ffffb67224 */ /* 0x000fc400078e008f */
[----:B------:R-:W-:Y:S01]  /*1bc90*/  IMAD.MOV.U32 R183, RZ, RZ, R142 ;  /* 0x000000ffffb77224 */ /* 0x000fe200078e008e */
[----:B------:R1:W-:Y:S01]  /*1bca0*/  STL.128 [R1+0x420], R152 ;  /* 0x0004209801007387 */ /* 0x0003e20000100c00 */
[----:B------:R-:W-:Y:S02]  /*1bcb0*/  IMAD.MOV.U32 R171, RZ, RZ, R146 ;  /* 0x000000ffffab7224 */ /* 0x000fe400078e0092 */
[----:B------:R-:W-:Y:S01]  /*1bcc0*/  VIADD R10, R8, 0x200 ;  /* 0x00000200080a7836 */ /* 0x000fe20000000000 */
[----:B------:R-:W-:Y:S01]  /*1bcd0*/  STL [R1+0x5cc], R119 ;  /* 0x0005cc7701007387 */ /* 0x000fe20000100800 */
[----:B0-----:R-:W-:-:S03]  /*1bce0*/  IMAD.MOV.U32 R156, RZ, RZ, R150 ;  /* 0x000000ffff9c7224 */ /* 0x001fc600078e0096 */
[----:B------:R-:W-:Y:S01]  /*1bcf0*/  STL [R1+0x5c8], R118 ;  /* 0x0005c87601007387 */ /* 0x000fe20000100800 */
[----:B------:R-:W-:Y:S02]  /*1bd00*/  IMAD.MOV.U32 R157, RZ, RZ, R149 ;  /* 0x000000ffff9d7224 */ /* 0x000fe400078e0095 */
[----:B------:R-:W-:Y:S01]  /*1bd10*/  IMAD.MOV.U32 R158, RZ, RZ, R148 ;  /* 0x000000ffff9e7224 */ /* 0x000fe200078e0094 */
[----:B------:R-:W-:Y:S01]  /*1bd20*/  STL [R1+0x5c4], R117 ;  /* 0x0005c47501007387 */ /* 0x000fe20000100800 */
[----:B------:R-:W-:Y:S01]  /*1bd30*/  IMAD.MOV.U32 R159, RZ, RZ, R147 ;  /* 0x000000ffff9f7224 */ /* 0x000fe200078e0093 */
[----:B-1----:R-:W-:Y:S02]  /*1bd40*/  F2FP.BF16.F32.PACK_AB R152, R160, R161 ;  /* 0x000000a1a098723e */ /* 0x002fe400000010ff */
[----:B------:R0:W-:Y:S01]  /*1bd50*/  STL [R1+0x5c0], R116 ;  /* 0x0005c07401007387 */ /* 0x0001e20000100800 */
[----:B------:R-:W-:Y:S02]  /*1bd60*/  F2FP.BF16.F32.PACK_AB R153, R20, R21 ;  /* 0x000000151499723e */ /* 0x000fe400000010ff */
[----:B------:R-:W-:Y:S01]  /*1bd70*/  F2FP.BF16.F32.PACK_AB R154, R22, R23 ;  /* 0x00000017169a723e */ /* 0x000fe200000010ff */
[----:B--2---:R-:W-:Y:S01]  /*1bd80*/  STL [R1+0x5bc], R115 ;  /* 0x0005bc7301007387 */ /* 0x004fe20000100800 */
[----:B------:R-:W-:-:S03]  /*1bd90*/  F2FP.BF16.F32.PACK_AB R155, R18, R19 ;  /* 0x00000013129b723e */ /* 0x000fc600000010ff */
        /* <DEDUP_REMOVED lines=8> */
[----:B---3--:R1:W-:Y:S01]  /*1be20*/  STL.128 [R1+0x1b90], R188 ;  /* 0x001b90bc01007387 */ /* 0x0083e20000100c00 */
[----:B------:R-:W-:-:S03]  /*1be30*/  R2UR UR6, R10 ;  /* 0x000000000a0672ca */ /* 0x000fc600000e0000 */
[----:B------:R-:W-:Y:S01]  /*1be40*/  STL [R1+0x58c], R103 ;  /* 0x00058c6701007387 */ /* 0x000fe20000100800 */
[----:B------:R-:W-:-:S03]  /*1be50*/  IMAD.MOV.U32 R7, RZ, RZ, R151 ;  /* 0x000000ffff077224 */ /* 0x000fc600078e0097 */
[----:B------:R-:W-:Y:S04]  /*1be60*/  STL [R1+0x588], R102 ;  /* 0x0005886601007387 */ /* 0x000fe80000100800 */
[----:B------:R-:W-:Y:S04]  /*1be70*/  STL.128 [R1+0x1ca0], R180 ;  /* 0x001ca0b401007387 */ /* 0x000fe80000100c00 */
[----:B------:R2:W-:Y:S04]  /*1be80*/  STL.128 [R1+0x1c90], R176 ;  /* 0x001c90b001007387 */ /* 0x0005e80000100c00 */
[----:B0-----:R-:W3:Y:S04]  /*1be90*/  LDL.LU.128 R116, [R1+0x490] ;  /* 0x0004900001747983 */ /* 0x001ee80000300c00 */
[----:B-1----:R-:W3:Y:S01]  /*1bea0*/  LDL.128 R188, [R1+0x5b0] ;  /* 0x0005b00001bc7983 */ /* 0x002ee20000100c00 */
[----:B------:R-:W-:-:S03]  /*1beb0*/  IMAD.MOV.U32 R200, RZ, RZ, R141 ;  /* 0x000000ffffc87224 */ /* 0x000fc600078e008d */
[----:B------:R-:W-:Y:S01]  /*1bec0*/  STL [R1+0x57c], R99 ;  /* 0x00057c6301007387 */ /* 0x000fe20000100800 */
        /* <DEDUP_REMOVED lines=9> */
[----:B------:R-:W-:Y:S04]  /*1bf60*/  STL [R1+0x568], R94 ;  /* 0x0005685e01007387 */ /* 0x000fe80000100800 */
[----:B------:R-:W-:Y:S04]  /*1bf70*/  STL [R1+0x564], R93 ;  /* 0x0005645d01007387 */ /* 0x000fe80000100800 */
[----:B------:R-:W-:Y:S04]  /*1bf80*/  STL [R1+0x560], R92 ;  /* 0x0005605c01007387 */ /* 0x000fe80000100800 */
[----:B------:R-:W-:Y:S04]  /*1bf90*/  STL.128 [R1+0x1c80], R172 ;  /* 0x001c80ac01007387 */ /* 0x000fe80000100c00 */
[----:B------:R0:W-:Y:S04]  /*1bfa0*/  STL.128 [R1+0x1c70], R168 ;  /* 0x001c70a801007387 */ /* 0x0001e80000100c00 */
[----:B--2---:R-:W2:Y:S04]  /*1bfb0*/  LDL.LU.128 R176, [R1+0x580] ;  /* 0x0005800001b07983 */ /* 0x004ea80000300c00 */
[----:B------:R-:W2:Y:S01]  /*1bfc0*/  LDL.LU.128 R180, [R1+0x590] ;  /* 0x0005900001b47983 */ /* 0x000ea20000300c00 */
        /* <DEDUP_REMOVED lines=18> */
[----:B------:R-:W-:Y:S04]  /*1c0f0*/  STL [R1+0x534], R81 ;  /* 0x0005345101007387 */ /* 0x000fe80000100800 */
[----:B------:R-:W-:Y:S04]  /*1c100*/  STL [R1+0x530], R80 ;  /* 0x0005305001007387 */ /* 0x000fe80000100800 */
[----:B------:R-:W-:Y:S04]  /*1c110*/  STL.128 [R1+0x1c60], R164 ;  /* 0x001c60a401007387 */ /* 0x000fe80000100c00 */
[----:B------:R-:W-:Y:S01]  /*1c120*/  STL.128 [R1+0x1c50], R160 ;  /* 0x001c50a001007387 */ /* 0x000fe20000100c00 */
[----:B----4-:R-:W-:-:S03]  /*1c130*/  IMAD.MOV.U32 R101, RZ, RZ, R187 ;  /* 0x000000ffff657224 */ /* 0x010fc600078e00bb */
[----:B------:R1:W-:Y:S04]  /*1c140*/  STL.128 [R1+0x1c40], R156 ;  /* 0x001c409c01007387 */ /* 0x0003e80000100c00 */
[----:B0-----:R-:W4:Y:S04]  /*1c150*/  LDL.LU.128 R168, [R1+0x560] ;  /* 0x0005600001a87983 */ /* 0x001f280000300c00 */
[----:B------:R-:W4:Y:S04]  /*1c160*/  LDL.LU.128 R172, [R1+0x570] ;  /* 0x0005700001ac7983 */ /* 0x000f280000300c00 */
[----:B------:R-:W-:Y:S04]  /*1c170*/  STL [R1+0x52c], R79 ;  /* 0x00052c4f01007387 */ /* 0x000fe80000100800 */
[----:B------:R-:W-:Y:S04]  /*1c180*/  STL [R1+0x528], R78 ;  /* 0x0005284e01007387 */ /* 0x000fe80000100800 */
[----:B------:R-:W-:Y:S04]  /*1c190*/  STL [R1+0x524], R77 ;  /* 0x0005244d01007387 */ /* 0x000fe80000100800 */
[----:B------:R-:W-:Y:S01]  /*1c1a0*/  STL [R1+0x520], R76 ;  /* 0x0005204c01007387 */ /* 0x000fe20000100800 */
[----:B------:R-:W-:-:S03]  /*1c1b0*/  IMAD.MOV.U32 R10, RZ, RZ, R104 ;  /* 0x000000ffff0a7224 */ /* 0x000fc600078e0068 */
[----:B------:R-:W-:Y:S04]  /*1c1c0*/  STL [R1+0x51c], R75 ;  /* 0x00051c4b01007387 */ /* 0x000fe80000100800 */
[----:B------:R-:W-:Y:S04]  /*1c1d0*/  STL [R1+0x518], R74 ;  /* 0x0005184a01007387 */ /* 0x000fe80000100800 */
[----:B------:R-:W-:Y:S04]  /*1c1e0*/  STL [R1+0x514], R73 ;  /* 0x0005144901007387 */ /* 0x000fe80000100800 */
[----:B------:R-:W-:Y:S04]  /*1c1f0*/  STL [R1+0x510], R72 ;  /* 0x0005104801007387 */ /* 0x000fe80000100800 */
[----:B------:R0:W-:Y:S04]  /*1c200*/  STL.128 [R1+0x1c30], R152 ;  /* 0x001c309801007387 */ /* 0x0001e80000100c00 */
[----:B-1----:R-:W4:Y:S04]  /*1c210*/  LDL.LU.128 R156, [R1+0x530] ;  /* 0x00053000019c7983 */ /* 0x002f280000300c00 */
[----:B------:R-:W4:Y:S04]  /*1c220*/  LDL.LU.128 R160, [R1+0x540] ;  /* 0x0005400001a07983 */ /* 0x000f280000300c00 */
[----:B------:R-:W4:Y:S04]  /*1c230*/  LDL.LU.128 R164, [R1+0x550] ;  /* 0x0005500001a47983 */ /* 0x000f280000300c00 */
        /* <DEDUP_REMOVED lines=16> */
[----:B------:R-:W4:Y:S04]  /*1c340*/  LDL.LU.128 R148, [R1+0x510] ;  /* 0x0005100001947983 */ /* 0x000f280000300c00 */
[----:B0-----:R-:W4:Y:S04]  /*1c350*/  LDL.LU.128 R152, [R1+0x520] ;  /* 0x0005200001987983 */ /* 0x001f280000300c00 */
[----:B------:R0:W-:Y:S04]  /*1c360*/  STL.128 [R1+0x250], R104 ;  /* 0x0002506801007387 */ /* 0x0001e80000100c00 */
        /* <DEDUP_REMOVED lines=9> */
[----:B------:R-:W4:Y:S04]  /*1c400*/  LDL.LU.128 R136, [R1+0x4e0] ;  /* 0x0004e00001887983 */ /* 0x000f280000300c00 */
[----:B------:R-:W4:Y:S04]  /*1c410*/  LDL.LU.128 R140, [R1+0x4f0] ;  /* 0x0004f000018c7983 */ /* 0x000f280000300c00 */
[----:B------:R-:W4:Y:S04]  /*1c420*/  LDL.LU.128 R144, [R1+0x500] ;  /* 0x0005000001907983 */ /* 0x000f280000300c00 */
[----:B------:R1:W-:Y:S04]  /*1c430*/  STL.64 [R1+0x1af8], R100 ;  /* 0x001af86401007387 */ /* 0x0003e80000100a00 */
[----:B0-----:R-:W4:Y:S04]  /*1c440*/  LDL.LU R104, [R1+0x5b8] ;  /* 0x0005b80001687983 */ /* 0x001f280000300800 */
        /* <DEDUP_REMOVED lines=18> */
[----:B------:R-:W4:Y:S04]  /*1c570*/  LDL.LU R99, [R1+0x5a4] ;  /* 0x0005a40001637983 */ /* 0x000f280000300800 */
[----:B------:R-:W4:Y:S04]  /*1c580*/  LDL.LU R98, [R1+0x5a0] ;  /* 0x0005a00001627983 */ /* 0x000f280000300800 */
[----:B-1----:R-:W4:Y:S04]  /*1c590*/  LDL.LU.64 R100, [R1+0x1af8] ;  /* 0x001af80001647983 */ /* 0x002f280000300a00 */
[----:B------:R-:W4:Y:S04]  /*1c5a0*/  LDL.LU R103, [R1+0x5b4] ;  /* 0x0005b40001677983 */ /* 0x000f280000300800 */
[----:B------:R-:W4:Y:S04]  /*1c5b0*/  LDL.LU R102, [R1+0x5b0] ;  /* 0x0005b00001667983 */ /* 0x000f280000300800 */
[----:B------:R-:W-:Y:S04]  /*1c5c0*/  STL [R1+0x48c], R39 ;  /* 0x00048c2701007387 */ /* 0x000fe80000100800 */
[----:B------:R-:W-:Y:S04]  /*1c5d0*/  STL [R1+0x488], R38 ;  /* 0x0004882601007387 */ /* 0x000fe80000100800 */
[----:B------:R-:W-:Y:S04]  /*1c5e0*/  STL [R1+0x484], R37 ;  /* 0x0004842501007387 */ /* 0x000fe80000100800 */
[----:B------:R-:W-:Y:S04]  /*1c5f0*/  STL [R1+0x480], R36 ;  /* 0x0004802401007387 */ /* 0x000fe80000100800 */
[----:B0-----:R-:W4:Y:S04]  /*1c600*/  LDL.LU.128 R120, [R1+0x4a0] ;  /* 0x0004a00001787983 */ /* 0x001f280000300c00 */
[----:B------:R-:W4:Y:S04]  /*1c610*/  LDL.LU.128 R124, [R1+0x4b0] ;  /* 0x0004b000017c7983 */ /* 0x000f280000300c00 */
[----:B------:R-:W4:Y:S01]  /*1c620*/  LDL.LU.128 R112, [R1+0x480] ;  /* 0x0004800001707983 */ /* 0x000f220000300c00 */
[----:B------:R-:W-:-:S02]  /*1c630*/  IMAD.MOV.U32 R11, RZ, RZ, R9 ;  /* 0x000000ffff0b7224 */ /* 0x000fc400078e0009 */
[----:B------:R-:W-:Y:S01]  /*1c640*/  IMAD.MOV.U32 R12, RZ, RZ, R6 ;  /* 0x000000ffff0c7224 */ /* 0x000fe200078e0006 */
[----:B---3--:R0:W-:Y:S02]  /*1c650*/  STL.128 [R1+0x280], R116 ;  /* 0x0002807401007387 */ /* 0x0081e40000100c00 */
[----:B------:R-:W-:Y:S01]  /*1c660*/  R2UR UR7, R11 ;  /* 0x000000000b0772ca */ /* 0x000fe200000e0000 */
[----:B------:R-:W-:Y:S02]  /*1c670*/  IMAD.MOV.U32 R11, RZ, RZ, R105 ;  /* 0x000000ffff0b7224 */ /* 0x000fe400078e0069 */
[----:B------:R-:W-:Y:S02]  /*1c680*/  IMAD.MOV.U32 R224, RZ, RZ, R25 ;  /* 0x000000ffffe07224 */ /* 0x000fe400078e0019 */
[----:B------:R-:W-:Y:S02]  /*1c690*/  IMAD.MOV.U32 R223, RZ, RZ, R26 ;  /* 0x000000ffffdf7224 */ /* 0x000fe400078e001a */
[----:B------:R-:W-:Y:S01]  /*1c6a0*/  IMAD.MOV.U32 R222, RZ, RZ, R27 ;  /* 0x000000ffffde7224 */ /* 0x000fe200078e001b */
[----:B------:R-:W-:Y:S01]  /*1c6b0*/  STL.128 [R1+0x19a0], R20 ;  /* 0x0019a01401007387 */ /* 0x000fe20000100c00 */
[----:B------:R-:W-:-:S02]  /*1c6c0*/  IMAD.MOV.U32 R33, RZ, RZ, R119 ;  /* 0x000000ffff217224 */ /* 0x000fc400078e0077 */
[----:B------:R-:W-:Y:S01]  /*1c6d0*/  IMAD.MOV.U32 R32, RZ, RZ, R118 ;  /* 0x000000ffff207224 */ /* 0x000fe200078e0076 */
[----:B------:R-:W-:Y:S01]  /*1c6e0*/  STL.64 [R1+0x1990], R18 ;  /* 0x0019901201007387 */ /* 0x000fe20000100a00 */
[----:B------:R-:W-:Y:S02]  /*1c6f0*/  IMAD.MOV.U32 R31, RZ, RZ, R117 ;  /* 0x000000ffff1f7224 */ /* 0x000fe400078e0075 */
[----:B------:R-:W-:Y:S01]  /*1c700*/  IMAD.MOV.U32 R30, RZ, RZ, R116 ;  /* 0x000000ffff1e7224 */ /* 0x000fe200078e0074 */
[----:B------:R-:W-:Y:S01]  /*1c710*/  STL.128 [R1+0x1d20], R212 ;  /* 0x001d20d401007387 */ /* 0x000fe20000100c00 */
[----:B------:R-:W-:Y:S02]  /*1c720*/  IMAD.MOV.U32 R105, RZ, RZ, R191 ;  /* 0x000000ffff697224 */ /* 0x000fe400078e00bf */
[----:B--2---:R-:W-:Y:S01]  /*1c730*/  IMAD.MOV.U32 R93, RZ, RZ, R179 ;  /* 0x000000ffff5d7224 */ /* 0x004fe200078e00b3 */
[----:B0-----:R-:W2:Y:S01]  /*1c740*/  LDL.128 R116, [R1+0x5c0] ;  /* 0x0005c00001747983 */ /* 0x001ea20000100c00 */
[----:B------:R-:W-:-:S02]  /*1c750*/  IMAD.MOV.U32 R92, RZ, RZ, R178 ;  /* 0x000000ffff5c7224 */ /* 0x000fc400078e00b2 */
[----:B------:R-:W-:Y:S01]  /*1c760*/  IMAD.MOV.U32 R97, RZ, RZ, R183 ;  /* 0x000000ffff617224 */ /* 0x000fe200078e00b7 */
[----:B------:R-:W-:Y:S01]  /*1c770*/  STL.128 [R1+0x1d10], R208 ;  /* 0x001d10d001007387 */ /* 0x000fe20000100c00 */
[----:B------:R-:W-:Y:S02]  /*1c780*/  IMAD.MOV.U32 R96, RZ, RZ, R182 ;  /* 0x000000ffff607224 */ /* 0x000fe400078e00b6 */
[----:B------:R-:W-:Y:S01]  /*1c790*/  IMAD.MOV.U32 R95, RZ, RZ, R181 ;  /* 0x000000ffff5f7224 */ /* 0x000fe200078e00b5 */
[----:B------:R-:W-:Y:S01]  /*1c7a0*/  STL.128 [R1+0x1ce0], R196 ;  /* 0x001ce0c401007387 */ /* 0x000fe20000100c00 */
[----:B------:R-:W-:Y:S02]  /*1c7b0*/  IMAD.MOV.U32 R94, RZ, RZ, R180 ;  /* 0x000000ffff5e7224 */ /* 0x000fe400078e00b4 */
[----:B----4-:R-:W-:Y:S01]  /*1c7c0*/  IMAD.MOV.U32 R85, RZ, RZ, R171 ;  /* 0x000000ffff557224 */ /* 0x010fe200078e00ab */
[----:B------:R-:W-:Y:S01]  /*1c7d0*/  STL.128 [R1+0x1cd0], R192 ;  /* 0x001cd0c001007387 */ /* 0x000fe20000100c00 */
[----:B------:R-:W-:-:S02]  /*1c7e0*/  IMAD.MOV.U32 R84, RZ, RZ, R170 ;  /* 0x000000ffff547224 */ /* 0x000fc400078e00aa */
[----:B------:R-:W-:Y:S01]  /*1c7f0*/  IMAD.MOV.U32 R89, RZ, RZ, R175 ;  /* 0x000000ffff597224 */ /* 0x000fe200078e00af */
[----:B------:R-:W-:Y:S01]  /*1c800*/  STL.128 [R1+0x390], R184 ;  /* 0x000390b801007387 */ /* 0x000fe20000100c00 */
[----:B------:R-:W-:Y:S02]  /*1c810*/  IMAD.MOV.U32 R88, RZ, RZ, R174 ;  /* 0x000000ffff587224 */ /* 0x000fe400078e00ae */
[----:B------:R-:W-:Y:S01]  /*1c820*/  IMAD.MOV.U32 R87, RZ, RZ, R173 ;  /* 0x000000ffff577224 */ /* 0x000fe200078e00ad */
[----:B------:R-:W3:Y:S01]  /*1c830*/  LDL.LU R16, [R1+0x15e4] ;  /* 0x0015e40001107983 */ /* 0x000ee20000300800 */
[----:B------:R-:W-:Y:S02]  /*1c840*/  IMAD.MOV.U32 R86, RZ, RZ, R172 ;  /* 0x000000ffff567224 */ /* 0x000fe400078e00ac */
[----:B------:R-:W-:Y:S01]  /*1c850*/  IMAD.MOV.U32 R91, RZ, RZ, R177 ;  /* 0x000000ffff5b7224 */ /* 0x000fe200078e00b1 */
[----:B------:R-:W3:Y:S01]  /*1c860*/  LDL.LU R17, [R1+0x15e0] ;  /* 0x0015e00001117983 */ /* 0x000ee20000300800 */
        /* <DEDUP_REMOVED lines=16> */
[----:B------:R1:W-:Y:S01]  /*1c970*/  STL.128 [R1+0x1ac0], R92 ;  /* 0x001ac05c01007387 */ /* 0x0003e20000100c00 */
[----:B0-----:R-:W-:Y:S02]  /*1c980*/  IMAD.MOV.U32 R13, RZ, RZ, R107 ;  /* 0x000000ffff0d7224 */ /* 0x001fe400078e006b */
[----:B------:R-:W-:Y:S01]  /*1c990*/  IMAD.MOV.U32 R12, RZ, RZ, R106 ;  /* 0x000000ffff0c7224 */ /* 0x000fe200078e006a */
[----:B------:R-:W4:Y:S01]  /*1c9a0*/  LDL.LU R107, [R1+0x5c4] ;  /* 0x0005c400016b7983 */ /* 0x000f220000300800 */
[----:B------:R-:W-:-:S03]  /*1c9b0*/  IMAD.MOV.U32 R6, RZ, RZ, R24 ;  /* 0x000000ffff067224 */ /* 0x000fc600078e0018 */
[----:B------:R-:W4:Y:S04]  /*1c9c0*/  LDL.LU R106, [R1+0x5c0] ;  /* 0x0005c000016a7983 */ /* 0x000f280000300800 */
[----:B------:R0:W-:Y:S04]  /*1c9d0*/  STL.128 [R1+0x1ab0], R88 ;  /* 0x001ab05801007387 */ /* 0x0001e80000100c00 */
[----:B------:R0:W-:Y:S04]  /*1c9e0*/  STL.128 [R1+0x1aa0], R84 ;  /* 0x001aa05401007387 */ /* 0x0001e80000100c00 */
[----:B-1----:R-:W3:Y:S04]  /*1c9f0*/  LDL.LU.128 R92, [R1+0x1ac0] ;  /* 0x001ac000015c7983 */ /* 0x002ee80000300c00 */
[----:B------:R1:W-:Y:S04]  /*1ca00*/  STL.128 [R1+0x1a90], R80 ;  /* 0x001a905001007387 */ /* 0x0003e80000100c00 */
[----:B------:R1:W-:Y:S04]  /*1ca10*/  STL.128 [R1+0x1a80], R76 ;  /* 0x001a804c01007387 */ /* 0x0003e80000100c00 */
[----:B------:R1:W-:Y:S01]  /*1ca20*/  STL.128 [R1+0x1a70], R72 ;  /* 0x001a704801007387 */ /* 0x0003e20000100c00 */
[----:B------:R-:W-:-:S03]  /*1ca30*/  IMAD.MOV.U32 R65, RZ, RZ, R151 ;  /* 0x000000ffff417224 */ /* 0x000fc600078e0097 */
[----:B0-----:R-:W4:Y:S01]  /*1ca40*/  LDL.LU.128 R88, [R1+0x1ab0] ;  /* 0x001ab00001587983 */ /* 0x001f220000300c00 */
[----:B------:R-:W-:Y:S02]  /*1ca50*/  IMAD.MOV.U32 R64, RZ, RZ, R150 ;  /* 0x000000ffff407224 */ /* 0x000fe400078e0096 */
[----:B------:R-:W-:Y:S01]  /*1ca60*/  IMAD.MOV.U32 R69, RZ, RZ, R155 ;  /* 0x000000ffff457224 */ /* 0x000fe200078e009b */
[----:B------:R-:W4:Y:S01]  /*1ca70*/  LDL.LU.128 R84, [R1+0x1aa0] ;  /* 0x001aa00001547983 */ /* 0x000f220000300c00 */
[----:B------:R-:W-:Y:S02]  /*1ca80*/  IMAD.MOV.U32 R68, RZ, RZ, R154 ;  /* 0x000000ffff447224 */ /* 0x000fe400078e009a */
[----:B------:R-:W-:Y:S01]  /*1ca90*/  IMAD.MOV.U32 R67, RZ, RZ, R153 ;  /* 0x000000ffff437224 */ /* 0x000fe200078e0099 */
[----:B-1----:R-:W4:Y:S01]  /*1caa0*/  LDL.LU.128 R80, [R1+0x1a90] ;  /* 0x001a900001507983 */ /* 0x002f220000300c00 */
[----:B------:R-:W-:Y:S02]  /*1cab0*/  IMAD.MOV.U32 R66, RZ, RZ, R152 ;  /* 0x000000ffff427224 */ /* 0x000fe400078e0098 */
[----:B------:R-:W-:-:S02]  /*1cac0*/  IMAD.MOV.U32 R63, RZ, RZ, R149 ;  /* 0x000000ffff3f7224 */ /* 0x000fc400078e0095 */
[----:B------:R-:W-:Y:S01]  /*1cad0*/  IMAD.MOV.U32 R62, RZ, RZ, R148 ;  /* 0x000000ffff3e7224 */ /* 0x000fe200078e0094 */
[----:B------:R0:W-:Y:S04]  /*1cae0*/  STL.128 [R1+0x1a60], R68 ;  /* 0x001a604401007387 */ /* 0x0001e80000100c00 */
[----:B------:R1:W-:Y:S04]  /*1caf0*/  STL.128 [R1+0x1a50], R64 ;  /* 0x001a504001007387 */ /* 0x0003e80000100c00 */
[----:B------:R-:W4:Y:S04]  /*1cb00*/  LDL.LU.128 R76, [R1+0x1a80] ;  /* 0x001a8000014c7983 */ /* 0x000f280000300c00 */
[----:B------:R-:W4:Y:S04]  /*1cb10*/  LDL.LU.128 R72, [R1+0x1a70] ;  /* 0x001a700001487983 */ /* 0x000f280000300c00 */
[----:B0-----:R-:W4:Y:S04]  /*1cb20*/  LDL.LU.128 R68, [R1+0x1a60] ;  /* 0x001a600001447983 */ /* 0x001f280000300c00 */
[----:B-1----:R-:W4:Y:S04]  /*1cb30*/  LDL.LU.128 R64, [R1+0x1a50] ;  /* 0x001a500001407983 */ /* 0x002f280000300c00 */
[----:B------:R0:W-:Y:S01]  /*1cb40*/  STL.128 [R1+0x260], R108 ;  /* 0x0002606c01007387 */ /* 0x0001e20000100c00 */
[----:B------:R-:W-:-:S02]  /*1cb50*/  IMAD.MOV.U32 R14, RZ, RZ, R108 ;  /* 0x000000ffff0e7224 */ /* 0x000fc400078e006c */
[----:B------:R-:W-:Y:S02]  /*1cb60*/  IMAD.MOV.U32 R53, RZ, RZ, R139 ;  /* 0x000000ffff357224 */ /* 0x000fe400078e008b */
[----:B------:R-:W-:Y:S02]  /*1cb70*/  IMAD.MOV.U32 R52, RZ, RZ, R138 ;  /* 0x000000ffff347224 */ /* 0x000fe400078e008a */
[----:B------:R-:W-:Y:S02]  /*1cb80*/  IMAD.MOV.U32 R57, RZ, RZ, R143 ;  /* 0x000000ffff397224 */ /* 0x000fe400078e008f */
[----:B------:R-:W-:Y:S02]  /*1cb90*/  IMAD.MOV.U32 R56, RZ, RZ, R142 ;  /* 0x000000ffff387224 */ /* 0x000fe400078e008e */
[----:B------:R-:W-:Y:S02]  /*1cba0*/  IMAD.MOV.U32 R55, RZ, RZ, R141 ;  /* 0x000000ffff377224 */ /* 0x000fe400078e008d */
[----:B------:R-:W-:-:S02]  /*1cbb0*/  IMAD.MOV.U32 R54, RZ, RZ, R140 ;  /* 0x000000ffff367224 */ /* 0x000fc400078e008c */
[----:B------:R-:W-:Y:S01]  /*1cbc0*/  IMAD.MOV.U32 R61, RZ, RZ, R147 ;  /* 0x000000ffff3d7224 */ /* 0x000fe200078e0093 */
[----:B0-----:R-:W4:Y:S01]  /*1cbd0*/  LDL.LU R108, [R1+0x5c8] ;  /* 0x0005c800016c7983 */ /* 0x001f220000300800 */
[----:B------:R-:W-:Y:S02]  /*1cbe0*/  IMAD.MOV.U32 R60, RZ, RZ, R146 ;  /* 0x000000ffff3c7224 */ /* 0x000fe400078e0092 */
[----:B------:R-:W-:Y:S01]  /*1cbf0*/  IMAD.MOV.U32 R59, RZ, RZ, R145 ;  /* 0x000000ffff3b7224 */ /* 0x000fe200078e0091 */
[----:B------:R0:W-:Y:S01]  /*1cc00*/  STL.64 [R1+0x1af0], R104 ;  /* 0x001af06801007387 */ /* 0x0001e20000100a00 */
[----:B------:R-:W-:Y:S02]  /*1cc10*/  IMAD.MOV.U32 R58, RZ, RZ, R144 ;  /* 0x000000ffff3a7224 */ /* 0x000fe400078e0090 */
[----:B------:R-:W-:Y:S02]  /*1cc20*/  IMAD.MOV.U32 R51, RZ, RZ, R137 ;  /* 0x000000ffff337224 */ /* 0x000fe400078e0089 */
[----:B------:R-:W-:-:S02]  /*1cc30*/  IMAD.MOV.U32 R50, RZ, RZ, R136 ;  /* 0x000000ffff327224 */ /* 0x000fc400078e0088 */
[----:B------:R-:W-:Y:S01]  /*1cc40*/  IMAD.MOV.U32 R25, RZ, RZ, R111 ;  /* 0x000000ffff197224 */ /* 0x000fe200078e006f */
[----:B------:R-:W-:Y:S01]  /*1cc50*/  STL.128 [R1+0x1970], R8 ;  /* 0x0019700801007387 */ /* 0x000fe20000100c00 */
[----:B------:R-:W-:-:S03]  /*1cc60*/  IMAD.MOV.U32 R24, RZ, RZ, R110 ;  /* 0x000000ffff187224 */ /* 0x000fc600078e006e */
[----:B0-----:R-:W4:Y:S01]  /*1cc70*/  LDL.LU.64 R104, [R1+0x1af0] ;  /* 0x001af00001687983 */ /* 0x001f220000300a00 */
[----:B------:R-:W-:-:S03]  /*1cc80*/  IMAD.MOV.U32 R15, RZ, RZ, R109 ;  /* 0x000000ffff0f7224 */ /* 0x000fc600078e006d */
[----:B------:R0:W-:Y:S04]  /*1cc90*/  STL.128 [R1+0x1a40], R60 ;  /* 0x001a403c01007387 */ /* 0x0001e80000100c00 */
[----:B------:R1:W-:Y:S04]  /*1cca0*/  STL.128 [R1+0x1a30], R56 ;  /* 0x001a303801007387 */ /* 0x0003e80000100c00 */
[----:B------:R1:W-:Y:S04]  /*1ccb0*/  STL.128 [R1+0x1a20], R52 ;  /* 0x001a203401007387 */ /* 0x0003e80000100c00 */
[----:B------:R1:W-:Y:S04]  /*1ccc0*/  STL.128 [R1+0x1980], R12 ;  /* 0x0019800c01007387 */ /* 0x0003e80000100c00 */
[----:B0-----:R-:W4:Y:S04]  /*1ccd0*/  LDL.LU.128 R60, [R1+0x1a40] ;  /* 0x001a4000013c7983 */ /* 0x001f280000300c00 */
[----:B-1----:R-:W4:Y:S04]  /*1cce0*/  LDL.LU.128 R56, [R1+0x1a30] ;  /* 0x001a300001387983 */ /* 0x002f280000300c00 */
[----:B------:R-:W4:Y:S04]  /*1ccf0*/  LDL.LU.128 R52, [R1+0x1a20] ;  /* 0x001a200001347983 */ /* 0x000f280000300c00 */
[----:B------:R0:W-:Y:S04]  /*1cd00*/  STL.128 [R1+0x1960], R4 ;  /* 0x0019600401007387 */ /* 0x0001e80000100c00 */
[----:B------:R-:W4:Y:S04]  /*1cd10*/  LDL.LU.128 R12, [R1+0x1980] ;  /* 0x00198000010c7983 */ /* 0x000f280000300c00 */
[----:B------:R-:W4:Y:S01]  /*1cd20*/  LDL.LU.128 R8, [R1+0x1970] ;  /* 0x0019700001087983 */ /* 0x000f220000300c00 */
[----:B------:R-:W-:-:S03]  /*1cd30*/  IMAD.MOV.U32 R45, RZ, RZ, R131 ;  /* 0x000000ffff2d7224 */ /* 0x000fc600078e0083 */
[----:B0-----:R-:W4:Y:S01]  /*1cd40*/  LDL.LU.128 R4, [R1+0x1960] ;  /* 0x0019600001047983 */ /* 0x001f220000300c00 */
[----:B------:R-:W-:Y:S02]  /*1cd50*/  IMAD.MOV.U32 R44, RZ, RZ, R130 ;  /* 0x000000ffff2c7224 */ /* 0x000fe400078e0082 */
[----:B------:R-:W-:Y:S02]  /*1cd60*/  IMAD.MOV.U32 R49, RZ, RZ, R135 ;  /* 0x000000ffff317224 */ /* 0x000fe400078e0087 */
[----:B------:R-:W-:Y:S02]  /*1cd70*/  IMAD.MOV.U32 R48, RZ, RZ, R134 ;  /* 0x000000ffff307224 */ /* 0x000fe400078e0086 */
[----:B------:R-:W-:Y:S02]  /*1cd80*/  IMAD.MOV.U32 R47, RZ, RZ, R133 ;  /* 0x000000ffff2f7224 */ /* 0x000fe400078e0085 */
[----:B------:R-:W-:Y:S02]  /*1cd90*/  IMAD.MOV.U32 R46, RZ, RZ, R132 ;  /* 0x000000ffff2e7224 */ /* 0x000fe400078e0084 */
[----:B------:R-:W-:Y:S01]  /*1cda0*/  IMAD.MOV.U32 R43, RZ, RZ, R129 ;  /* 0x000000ffff2b7224 */ /* 0x000fe200078e0081 */
[----:B------:R-:W-:Y:S01]  /*1cdb0*/  STL.128 [R1+0x1ad0], R96 ;  /* 0x001ad06001007387 */ /* 0x000fe20000100c00 */
[----:B------:R-:W-:-:S03]  /*1cdc0*/  IMAD.MOV.U32 R42, RZ, RZ, R128 ;  /* 0x000000ffff2a7224 */ /* 0x000fc600078e0080 */
[----:B------:R-:W-:Y:S04]  /*1cdd0*/  STL.128 [R1+0x1a10], R48 ;  /* 0x001a103001007387 */ /* 0x000fe80000100c00 */
[----:B------:R0:W-:Y:S01]  /*1cde0*/  STL.128 [R1+0x1ae0], R100 ;  /* 0x001ae06401007387 */ /* 0x0001e20000100c00 */
[----:B------:R-:W-:-:S03]  /*1cdf0*/  IMAD.MOV.U32 R37, RZ, RZ, R123 ;  /* 0x000000ffff257224 */ /* 0x000fc600078e007b */
[----:B0-----:R-:W4:Y:S01]  /*1ce00*/  LDL.LU.128 R100, [R1+0x1ae0] ;  /* 0x001ae00001647983 */ /* 0x001f220000300c00 */
[----:B------:R-:W-:Y:S02]  /*1ce10*/  IMAD.MOV.U32 R36, RZ, RZ, R122 ;  /* 0x000000ffff247224 */ /* 0x000fe400078e007a */
[----:B------:R-:W-:Y:S01]  /*1ce20*/  IMAD.MOV.U32 R35, RZ, RZ, R121 ;  /* 0x000000ffff237224 */ /* 0x000fe200078e0079 */
[----:B------:R-:W4:Y:S01]  /*1ce30*/  LDL.LU.128 R96, [R1+0x1ad0] ;  /* 0x001ad00001607983 */ /* 0x000f220000300c00 */
        /* <DEDUP_REMOVED lines=13> */
[----:B------:R-:W4:Y:S04]  /*1cf10*/  LDL.LU.128 R48, [R1+0x1a10] ;  /* 0x001a100001307983 */ /* 0x000f280000300c00 */
[----:B0-----:R-:W4:Y:S04]  /*1cf20*/  LDL.LU.128 R44, [R1+0x1a00] ;  /* 0x001a0000012c7983 */ /* 0x001f280000300c00 */
[----:B------:R0:W-:Y:S04]  /*1cf30*/  STL.128 [R1+0x19c0], R28 ;  /* 0x0019c01c01007387 */ /* 0x0001e80000100c00 */
[----:B------:R0:W-:Y:S04]  /*1cf40*/  STL.128 [R1+0x19b0], R24 ;  /* 0x0019b01801007387 */ /* 0x0001e80000100c00 */
[----:B-1----:R-:W4:Y:S04]  /*1cf50*/  LDL.LU.128 R40, [R1+0x19f0] ;  /* 0x0019f00001287983 */ /* 0x002f280000300c00 */
[----:B--2---:R-:W2:Y:S04]  /*1cf60*/  LDL.LU.128 R36, [R1+0x19e0] ;  /* 0x0019e00001247983 */ /* 0x004ea80000300c00 */
[----:B------:R-:W2:Y:S04]  /*1cf70*/  LDL.LU.128 R32, [R1+0x19d0] ;  /* 0x0019d00001207983 */ /* 0x000ea80000300c00 */
[----:B0-----:R-:W2:Y:S04]  /*1cf80*/  LDL.LU.128 R28, [R1+0x19c0] ;  /* 0x0019c000011c7983 */ /* 0x001ea80000300c00 */
[----:B------:R-:W2:Y:S01]  /*1cf90*/  LDL.LU.128 R24, [R1+0x19b0] ;  /* 0x0019b00001187983 */ /* 0x000ea20000300c00 */
[----:B------:R-:W-:-:S03]  /*1cfa0*/  IMAD.MOV.U32 R109, RZ, RZ, R119 ;  /* 0x000000ffff6d7224 */ /* 0x000fc600078e0077 */
[----:B------:R0:W-:Y:S04]  /*1cfb0*/  STL.128 [R1+0x290], R120 ;  /* 0x0002907801007387 */ /* 0x0001e80000100c00 */
[----:B------:R1:W-:Y:S04]  /*1cfc0*/  STL.128 [R1+0x270], R112 ;  /* 0x0002707001007387 */ /* 0x0003e80000100c00 */
[----:B------:R-:W-:Y:S04]  /*1cfd0*/  STL [R1+0x1d50], R224 ;  /* 0x001d50e001007387 */ /* 0x000fe80000100800 */
[----:B------:R-:W-:Y:S04]  /*1cfe0*/  STL.128 [R1+0x1d40], R220 ;  /* 0x001d40dc01007387 */ /* 0x000fe80000100c00 */
[----:B0-----:R-:W2:Y:S04]  /*1cff0*/  LDL.128 R120, [R1+0x5d0] ;  /* 0x0005d00001787983 */ /* 0x001ea80000100c00 */
[----:B-1----:R-:W2:Y:S04]  /*1d000*/  LDL.LU R112, [R1+0x5d8] ;  /* 0x0005d80001707983 */ /* 0x002ea80000300800 */
[----:B------:R-:W2:Y:S04]  /*1d010*/  LDL.LU R111, [R1+0x5d4] ;  /* 0x0005d400016f7983 */ /* 0x000ea80000300800 */
[----:B------:R-:W2:Y:S04]  /*1d020*/  LDL.LU R110, [R1+0x5d0] ;  /* 0x0005d000016e7983 */ /* 0x000ea80000300800 */
[----:B------:R-:W-:Y:S04]  /*1d030*/  STL.128 [R1+0x1d30], R216 ;  /* 0x001d30d801007387 */ /* 0x000fe80000100c00 */
[----:B---3--:R0:W-:Y:S04]  /*1d040*/  STL.128 [R1+0x1910], R92 ;  /* 0x0019105c01007387 */ /* 0x0081e80000100c00 */
[----:B------:R-:W-:Y:S04]  /*1d050*/  STL.128 [R1+0x1d00], R204 ;  /* 0x001d00cc01007387 */ /* 0x000fe80000100c00 */
[----:B------:R-:W-:Y:S04]  /*1d060*/  STL.128 [R1+0x1cf0], R200 ;  /* 0x001cf0c801007387 */ /* 0x000fe80000100c00 */
[----:B------:R-:W-:Y:S04]  /*1d070*/  STL.128 [R1+0x320], R156 ;  /* 0x0003209c01007387 */ /* 0x000fe80000100c00 */
[----:B----4-:R1:W-:Y:S04]  /*1d080*/  STL.128 [R1+0x1900], R88 ;  /* 0x0019005801007387 */ /* 0x0103e80000100c00 */
[----:B------:R3:W-:Y:S04]  /*1d090*/  STL.128 [R1+0x18f0], R84 ;  /* 0x0018f05401007387 */ /* 0x0007e80000100c00 */
[----:B0-----:R-:W4:Y:S04]  /*1d0a0*/  LDL.LU.128 R92, [R1+0x1910] ;  /* 0x00191000015c7983 */ /* 0x001f280000300c00 */
[----:B------:R0:W-:Y:S04]  /*1d0b0*/  STL.128 [R1+0x18e0], R80 ;  /* 0x0018e05001007387 */ /* 0x0001e80000100c00 */
[----:B-1----:R-:W4:Y:S04]  /*1d0c0*/  LDL.LU.128 R88, [R1+0x1900] ;  /* 0x0019000001587983 */ /* 0x002f280000300c00 */
[----:B------:R1:W-:Y:S04]  /*1d0d0*/  STL.128 [R1+0x18d0], R76 ;  /* 0x0018d04c01007387 */ /* 0x0003e80000100c00 */
[----:B------:R1:W-:Y:S04]  /*1d0e0*/  STL.128 [R1+0x18c0], R72 ;  /* 0x0018c04801007387 */ /* 0x0003e80000100c00 */
[----:B---3--:R-:W3:Y:S04]  /*1d0f0*/  LDL.LU.128 R84, [R1+0x18f0] ;  /* 0x0018f00001547983 */ /* 0x008ee80000300c00 */
[----:B------:R1:W-:Y:S04]  /*1d100*/  STL.128 [R1+0x18b0], R68 ;  /* 0x0018b04401007387 */ /* 0x0003e80000100c00 */
[----:B------:R1:W-:Y:S04]  /*1d110*/  STL.128 [R1+0x18a0], R64 ;  /* 0x0018a04001007387 */ /* 0x0003e80000100c00 */
[----:B0-----:R-:W3:Y:S04]  /*1d120*/  LDL.LU.128 R80, [R1+0x18e0] ;  /* 0x0018e00001507983 */ /* 0x001ee80000300c00 */
[----:B-1----:R-:W3:Y:S04]  /*1d130*/  LDL.LU.128 R76, [R1+0x18d0] ;  /* 0x0018d000014c7983 */ /* 0x002ee80000300c00 */
[----:B------:R-:W3:Y:S04]  /*1d140*/  LDL.LU.128 R72, [R1+0x18c0] ;  /* 0x0018c00001487983 */ /* 0x000ee80000300c00 */
[----:B------:R-:W3:Y:S04]  /*1d150*/  LDL.LU.128 R68, [R1+0x18b0] ;  /* 0x0018b00001447983 */ /* 0x000ee80000300c00 */
[----:B------:R-:W3:Y:S04]  /*1d160*/  LDL.LU.128 R64, [R1+0x18a0] ;  /* 0x0018a00001407983 */ /* 0x000ee80000300c00 */
[----:B------:R0:W-:Y:S04]  /*1d170*/  STL.64 [R1+0x1950], R108 ;  /* 0x0019506c01007387 */ /* 0x0001e80000100a00 */
[----:B------:R-:W-:Y:S04]  /*1d180*/  STL.128 [R1+0x350], R168 ;  /* 0x000350a801007387 */ /* 0x000fe80000100c00 */
[----:B------:R-:W-:Y:S04]  /*1d190*/  STL.128 [R1+0x380], R180 ;  /* 0x000380b401007387 */ /* 0x000fe80000100c00 */
[----:B0-----:R-:W3:Y:S04]  /*1d1a0*/  LDL.LU.64 R108, [R1+0x1950] ;  /* 0x00195000016c7983 */ /* 0x001ee80000300a00 */
[----:B------:R0:W-:Y:S04]  /*1d1b0*/  STL.128 [R1+0x1940], R104 ;  /* 0x0019406801007387 */ /* 0x0001e80000100c00 */
[----:B------:R-:W3:Y:S04]  /*1d1c0*/  LDL.LU R224, [R1+0x1d50] ;  /* 0x001d500001e07983 */ /* 0x000ee80000300800 */
[----:B------:R-:W3:Y:S04]  /*1d1d0*/  LDL.LU.128 R220, [R1+0x1d40] ;  /* 0x001d400001dc7983 */ /* 0x000ee80000300c00 */
[----:B------:R-:W3:Y:S04]  /*1d1e0*/  LDL.LU.128 R216, [R1+0x1d30] ;  /* 0x001d300001d87983 */ /* 0x000ee80000300c00 */
[----:B0-----:R-:W3:Y:S04]  /*1d1f0*/  LDL.LU.128 R104, [R1+0x1940] ;  /* 0x0019400001687983 */ /* 0x001ee80000300c00 */
[----:B------:R0:W-:Y:S04]  /*1d200*/  STL.128 [R1+0x1890], R60 ;  /* 0x0018903c01007387 */ /* 0x0001e80000100c00 */
[----:B------:R1:W-:Y:S04]  /*1d210*/  STL.128 [R1+0x1880], R56 ;  /* 0x0018803801007387 */ /* 0x0003e80000100c00 */
[----:B------:R1:W-:Y:S04]  /*1d220*/  STL.128 [R1+0x1870], R52 ;  /* 0x0018703401007387 */ /* 0x0003e80000100c00 */
[----:B------:R-:W3:Y:S04]  /*1d230*/  LDL.LU.128 R204, [R1+0x1d00] ;  /* 0x001d000001cc7983 */ /* 0x000ee80000300c00 */
[----:B0-----:R-:W3:Y:S04]  /*1d240*/  LDL.LU.128 R60, [R1+0x1890] ;  /* 0x00189000013c7983 */ /* 0x001ee80000300c00 */
[----:B-1----:R-:W3:Y:S04]  /*1d250*/  LDL.LU.128 R56, [R1+0x1880] ;  /* 0x0018800001387983 */ /* 0x002ee80000300c00 */
[----:B------:R-:W3:Y:S04]  /*1d260*/  LDL.LU.128 R52, [R1+0x1870] ;  /* 0x0018700001347983 */ /* 0x000ee80000300c00 */
[----:B------:R0:W-:Y:S04]  /*1d270*/  STL.128 [R1+0x17d0], R12 ;  /* 0x0017d00c01007387 */ /* 0x0001e80000100c00 */
[----:B------:R1:W-:Y:S04]  /*1d280*/  STL.128 [R1+0x17c0], R8 ;  /* 0x0017c00801007387 */ /* 0x0003e80000100c00 */
[----:B------:R1:W-:Y:S04]  /*1d290*/  STL.128 [R1+0x17b0], R4 ;  /* 0x0017b00401007387 */ /* 0x0003e80000100c00 */
[----:B------:R-:W3:Y:S04]  /*1d2a0*/  LDL.LU.128 R200, [R1+0x1cf0] ;  /* 0x001cf00001c87983 */ /* 0x000ee80000300c00 */
[----:B------:R-:W3:Y:S04]  /*1d2b0*/  LDL.LU.128 R180, [R1+0x1ca0] ;  /* 0x001ca00001b47983 */ /* 0x000ee80000300c00 */
[----:B------:R-:W3:Y:S04]  /*1d2c0*/  LDL.LU.128 R168, [R1+0x1c70] ;  /* 0x001c700001a87983 */ /* 0x000ee80000300c00 */
[----:B------:R-:W3:Y:S04]  /*1d2d0*/  LDL.LU.128 R156, [R1+0x1c40] ;  /* 0x001c4000019c7983 */ /* 0x000ee80000300c00 */
[----:B0-----:R-:W3:Y:S04]  /*1d2e0*/  LDL.LU.128 R12, [R1+0x17d0] ;  /* 0x0017d000010c7983 */ /* 0x001ee80000300c00 */
[----:B-1----:R-:W3:Y:S04]  /*1d2f0*/  LDL.LU.128 R8, [R1+0x17c0] ;  /* 0x0017c00001087983 */ /* 0x002ee80000300c00 */
[----:B------:R-:W3:Y:S04]  /*1d300*/  LDL.LU.128 R4, [R1+0x17b0] ;  /* 0x0017b00001047983 */ /* 0x000ee80000300c00 */
[----:B------:R0:W-:Y:S04]  /*1d310*/  STL.128 [R1+0x310], R152 ;  /* 0x0003109801007387 */ /* 0x0001e80000100c00 */
[----:B------:R-:W3:Y:S04]  /*1d320*/  LDL.LU.128 R20, [R1+0x19a0] ;  /* 0x0019a00001147983 */ /* 0x000ee80000300c00 */
[----:B------:R-:W3:Y:S04]  /*1d330*/  LDL.LU.64 R18, [R1+0x1990] ;  /* 0x0019900001127983 */ /* 0x000ee80000300a00 */
[----:B------:R1:W-:Y:S04]  /*1d340*/  STL.128 [R1+0x1930], R100 ;  /* 0x0019306401007387 */ /* 0x0003e80000100c00 */
[----:B------:R1:W-:Y:S04]  /*1d350*/  STL.128 [R1+0x1920], R96 ;  /* 0x0019206001007387 */ /* 0x0003e80000100c00 */
[----:B0-----:R-:W3:Y:S04]  /*1d360*/  LDL.LU.128 R152, [R1+0x1c30] ;  /* 0x001c300001987983 */ /* 0x001ee80000300c00 */
[----:B------:R0:W-:Y:S04]  /*1d370*/  STL.128 [R1+0x2a0], R124 ;  /* 0x0002a07c01007387 */ /* 0x0001e80000100c00 */
[----:B-1----:R-:W3:Y:S04]  /*1d380*/  LDL.LU.128 R100, [R1+0x1930] ;  /* 0x0019300001647983 */ /* 0x002ee80000300c00 */
[----:B------:R-:W3:Y:S04]  /*1d390*/  LDL.LU.128 R96, [R1+0x1920] ;  /* 0x0019200001607983 */ /* 0x000ee80000300c00 */
[----:B------:R1:W-:Y:S04]  /*1d3a0*/  STL.128 [R1+0x3b0], R116 ;  /* 0x0003b07401007387 */ /* 0x0003e80000100c00 */
[----:B0-----:R-:W3:Y:S04]  /*1d3b0*/  LDL.128 R124, [R1+0x5e0] ;  /* 0x0005e000017c7983 */ /* 0x001ee80000100c00 */
[----:B------:R-:W3:Y:S04]  /*1d3c0*/  LDL.LU R115, [R1+0x5e4] ;  /* 0x0005e40001737983 */ /* 0x000ee80000300800 */
[----:B------:R0:W-:Y:S04]  /*1d3d0*/  STL.128 [R1+0x1860], R48 ;  /* 0x0018603001007387 */ /* 0x0001e80000100c00 */
[----:B------:R0:W-:Y:S04]  /*1d3e0*/  STL.128 [R1+0x1850], R44 ;  /* 0x0018502c01007387 */ /* 0x0001e80000100c00 */
[----:B-1----:R-:W3:Y:S04]  /*1d3f0*/  LDL.LU R116, [R1+0x5e8] ;  /* 0x0005e80001747983 */ /* 0x002ee80000300800 */
[----:B------:R-:W3:Y:S04]  /*1d400*/  LDL.LU R114, [R1+0x5e0] ;  /* 0x0005e00001727983 */ /* 0x000ee80000300800 */
[----:B------:R1:W-:Y:S04]  /*1d410*/  STL.128 [R1+0x1840], R40 ;  /* 0x0018402801007387 */ /* 0x0003e80000100c00 */
[----:B--2---:R2:W-:Y:S04]  /*1d420*/  STL.128 [R1+0x1830], R36 ;  /* 0x0018302401007387 */ /* 0x0045e80000100c00 */
[----:B------:R2:W-:Y:S04]  /*1d430*/  STL.128 [R1+0x1820], R32 ;  /* 0x0018202001007387 */ /* 0x0005e80000100c00 */
[----:B0-----:R-:W3:Y:S04]  /*1d440*/  LDL.LU.128 R48, [R1+0x1860] ;  /* 0x0018600001307983 */ /* 0x001ee80000300c00 */
[----:B------:R-:W3:Y:S04]  /*1d450*/  LDL.LU.128 R44, [R1+0x1850] ;  /* 0x00185000012c7983 */ /* 0x000ee80000300c00 */
[----:B------:R0:W-:Y:S04]  /*1d460*/  STL.128 [R1+0x1810], R28 ;  /* 0x0018101c01007387 */ /* 0x0001e80000100c00 */
[----:B------:R0:W-:Y:S04]  /*1d470*/  STL.128 [R1+0x1800], R24 ;  /* 0x0018001801007387 */ /* 0x0001e80000100c00 */
[----:B-1----:R-:W3:Y:S04]  /*1d480*/  LDL.LU.128 R40, [R1+0x1840] ;  /* 0x0018400001287983 */ /* 0x002ee80000300c00 */
[----:B--2---:R-:W2:Y:S04]  /*1d490*/  LDL.LU.128 R36, [R1+0x1830] ;  /* 0x0018300001247983 */ /* 0x004ea80000300c00 */
[----:B------:R-:W2:Y:S04]  /*1d4a0*/  LDL.LU.128 R32, [R1+0x1820] ;  /* 0x0018200001207983 */ /* 0x000ea80000300c00 */
[----:B0-----:R-:W2:Y:S04]  /*1d4b0*/  LDL.LU.128 R28, [R1+0x1810] ;  /* 0x00181000011c7983 */ /* 0x001ea80000300c00 */
[----:B------:R-:W2:Y:S01]  /*1d4c0*/  LDL.LU.128 R24, [R1+0x1800] ;  /* 0x0018000001187983 */ /* 0x000ea20000300c00 */
[----:B------:R-:W-:-:S03]  /*1d4d0*/  IMAD.MOV.U32 R113, RZ, RZ, R123 ;  /* 0x000000ffff717224 */ /* 0x000fc600078e007b */
[----:B------:R-:W-:Y:S04]  /*1d4e0*/  STL.128 [R1+0x330], R160 ;  /* 0x000330a001007387 */ /* 0x000fe80000100c00 */
[----:B------:R0:W-:Y:S04]  /*1d4f0*/  STL.64 [R1+0x17a0], R112 ;  /* 0x0017a07001007387 */ /* 0x0001e80000100a00 */
[----:B------:R-:W-:Y:S04]  /*1d500*/  STL.128 [R1+0x340], R164 ;  /* 0x000340a401007387 */ /* 0x000fe80000100c00 */
[----:B------:R-:W-:Y:S04]  /*1d510*/  STL.128 [R1+0x360], R172 ;  /* 0x000360ac01007387 */ /* 0x000fe80000100c00 */
[----:B0-----:R-:W2:Y:S04]  /*1d520*/  LDL.LU.64 R112, [R1+0x17a0] ;  /* 0x0017a00001707983 */ /* 0x001ea80000300a00 */
[----:B------:R-:W-:Y:S04]  /*1d530*/  STL.128 [R1+0x370], R176 ;  /* 0x000370b001007387 */ /* 0x000fe80000100c00 */
[----:B------:R-:W2:Y:S04]  /*1d540*/  LDL.LU.128 R212, [R1+0x1d20] ;  /* 0x001d200001d47983 */ /* 0x000ea80000300c00 */
[----:B------:R-:W2:Y:S04]  /*1d550*/  LDL.LU.128 R208, [R1+0x1d10] ;  /* 0x001d100001d07983 */ /* 0x000ea80000300c00 */
[----:B----4-:R0:W-:Y:S04]  /*1d560*/  STL.128 [R1+0x1750], R92 ;  /* 0x0017505c01007387 */ /* 0x0101e80000100c00 */
[----:B------:R-:W4:Y:S04]  /*1d570*/  LDL.LU.128 R196, [R1+0x1ce0] ;  /* 0x001ce00001c47983 */ /* 0x000f280000300c00 */
[----:B------:R1:W-:Y:S04]  /*1d580*/  STL.128 [R1+0x1740], R88 ;  /* 0x0017405801007387 */ /* 0x0003e80000100c00 */
[----:B------:R-:W4:Y:S04]  /*1d590*/  LDL.LU.128 R192, [R1+0x1cd0] ;  /* 0x001cd00001c07983 */ /* 0x000f280000300c00 */
[----:B0-----:R-:W4:Y:S04]  /*1d5a0*/  LDL.LU.128 R92, [R1+0x1750] ;  /* 0x00175000015c7983 */ /* 0x001f280000300c00 */
[----:B---3--:R0:W-:Y:S04]  /*1d5b0*/  STL.128 [R1+0x1730], R84 ;  /* 0x0017305401007387 */ /* 0x0081e80000100c00 */
[----:B-1----:R-:W3:Y:S04]  /*1d5c0*/  LDL.LU.128 R88, [R1+0x1740] ;  /* 0x0017400001587983 */ /* 0x002ee80000300c00 */
[----:B------:R-:W3:Y:S04]  /*1d5d0*/  LDL.LU.128 R184, [R1+0x1cb0] ;  /* 0x001cb00001b87983 */ /* 0x000ee80000300c00 */
[----:B------:R1:W-:Y:S04]  /*1d5e0*/  STL.128 [R1+0x1720], R80 ;  /* 0x0017205001007387 */ /* 0x0003e80000100c00 */
[----:B------:R1:W-:Y:S04]  /*1d5f0*/  STL.128 [R1+0x1710], R76 ;  /* 0x0017104c01007387 */ /* 0x0003e80000100c00 */
[----:B------:R1:W-:Y:S04]  /*1d600*/  STL.128 [R1+0x1700], R72 ;  /* 0x0017004801007387 */ /* 0x0003e80000100c00 */
[----:B0-----:R-:W3:Y:S04]  /*1d610*/  LDL.LU.128 R84, [R1+0x1730] ;  /* 0x0017300001547983 */ /* 0x001ee80000300c00 */
[----:B------:R0:W-:Y:S04]  /*1d620*/  STL.128 [R1+0x16f0], R68 ;  /* 0x0016f04401007387 */ /* 0x0001e80000100c00 */
[----:B------:R0:W-:Y:S04]  /*1d630*/  STL.128 [R1+0x16e0], R64 ;  /* 0x0016e04001007387 */ /* 0x0001e80000100c00 */
[----:B-1----:R-:W3:Y:S04]  /*1d640*/  LDL.LU.128 R80, [R1+0x1720] ;  /* 0x0017200001507983 */ /* 0x002ee80000300c00 */
[----:B------:R-:W3:Y:S04]  /*1d650*/  LDL.LU.128 R76, [R1+0x1710] ;  /* 0x00171000014c7983 */ /* 0x000ee80000300c00 */
[----:B------:R1:W-:Y:S04]  /*1d660*/  STL.128 [R1+0x1790], R108 ;  /* 0x0017906c01007387 */ /* 0x0003e80000100c00 */
[----:B------:R-:W3:Y:S04]  /*1d670*/  LDL.LU.128 R72, [R1+0x1700] ;  /* 0x0017000001487983 */ /* 0x000ee80000300c00 */
[----:B0-----:R-:W3:Y:S04]  /*1d680*/  LDL.LU.128 R68, [R1+0x16f0] ;  /* 0x0016f00001447983 */ /* 0x001ee80000300c00 */
[----:B------:R-:W3:Y:S04]  /*1d690*/  LDL.LU.128 R64, [R1+0x16e0] ;  /* 0x0016e00001407983 */ /* 0x000ee80000300c00 */
[----:B-1----:R-:W4:Y:S04]  /*1d6a0*/  LDL.LU.128 R108, [R1+0x1790] ;  /* 0x00179000016c7983 */ /* 0x002f280000300c00 */
[----:B------:R0:W-:Y:S04]  /*1d6b0*/  STL.128 [R1+0x1780], R104 ;  /* 0x0017806801007387 */ /* 0x0001e80000100c00 */
[----:B------:R-:W-:Y:S04]  /*1d6c0*/  STL [R1+0x1c20], R224 ;  /* 0x001c20e001007387 */ /* 0x000fe80000100800 */
[----:B------:R-:W-:Y:S04]  /*1d6d0*/  STL.128 [R1+0x1c10], R220 ;  /* 0x001c10dc01007387 */ /* 0x000fe80000100c00 */
[----:B------:R-:W-:Y:S04]  /*1d6e0*/  STL.128 [R1+0x1c00], R216 ;  /* 0x001c00d801007387 */ /* 0x000fe80000100c00 */
[----:B0-----:R-:W3:Y:S04]  /*1d6f0*/  LDL.LU.128 R104, [R1+0x1780] ;  /* 0x0017800001687983 */ /* 0x001ee80000300c00 */
[----:B------:R0:W-:Y:S04]  /*1d700*/  STL.128 [R1+0x16d0], R60 ;  /* 0x0016d03c01007387 */ /* 0x0001e80000100c00 */
[----:B------:R1:W-:Y:S04]  /*1d710*/  STL.128 [R1+0x16c0], R56 ;  /* 0x0016c03801007387 */ /* 0x0003e80000100c00 */
[----:B------:R1:W-:Y:S04]  /*1d720*/  STL.128 [R1+0x16b0], R52 ;  /* 0x0016b03401007387 */ /* 0x0003e80000100c00 */
[----:B------:R1:W-:Y:S04]  /*1d730*/  STL.128 [R1+0x1bd0], R204 ;  /* 0x001bd0cc01007387 */ /* 0x0003e80000100c00 */
[----:B0-----:R-:W3:Y:S04]  /*1d740*/  LDL.LU.128 R60, [R1+0x16d0] ;  /* 0x0016d000013c7983 */ /* 0x001ee80000300c00 */
[----:B-1----:R-:W3:Y:S04]  /*1d750*/  LDL.LU.128 R56, [R1+0x16c0] ;  /* 0x0016c00001387983 */ /* 0x002ee80000300c00 */
[----:B------:R-:W3:Y:S04]  /*1d760*/  LDL.LU.128 R52, [R1+0x16b0] ;  /* 0x0016b00001347983 */ /* 0x000ee80000300c00 */
[----:B------:R0:W-:Y:S04]  /*1d770*/  STL.128 [R1+0x1bc0], R200 ;  /* 0x001bc0c801007387 */ /* 0x0001e80000100c00 */
[----:B------:R1:W-:Y:S04]  /*1d780*/  STL.128 [R1+0x1b70], R180 ;  /* 0x001b70b401007387 */ /* 0x0003e80000100c00 */
[----:B------:R1:W-:Y:S04]  /*1d790*/  STL.128 [R1+0x1b40], R168 ;  /* 0x001b40a801007387 */ /* 0x0003e80000100c00 */
[----:B------:R1:W-:Y:S04]  /*1d7a0*/  STL.128 [R1+0x1b10], R156 ;  /* 0x001b109c01007387 */ /* 0x0003e80000100c00 */
[----:B------:R-:W-:Y:S04]  /*1d7b0*/  STL.128 [R1+0x1610], R12 ;  /* 0x0016100c01007387 */ /* 0x000fe80000100c00 */
[----:B------:R-:W-:Y:S04]  /*1d7c0*/  STL.128 [R1+0x1600], R8 ;  /* 0x0016000801007387 */ /* 0x000fe80000100c00 */
[----:B------:R-:W-:Y:S04]  /*1d7d0*/  STL.128 [R1+0x15f0], R4 ;  /* 0x0015f00401007387 */ /* 0x000fe80000100c00 */
[----:B------:R-:W3:Y:S04]  /*1d7e0*/  LDL.LU R224, [R1+0x1c20] ;  /* 0x001c200001e07983 */ /* 0x000ee80000300800 */
[----:B------:R-:W3:Y:S04]  /*1d7f0*/  LDL.LU.128 R220, [R1+0x1c10] ;  /* 0x001c100001dc7983 */ /* 0x000ee80000300c00 */
[----:B------:R-:W3:Y:S04]  /*1d800*/  LDL.LU.128 R216, [R1+0x1c00] ;  /* 0x001c000001d87983 */ /* 0x000ee80000300c00 */
[----:B------:R-:W3:Y:S04]  /*1d810*/  LDL.LU.128 R204, [R1+0x1bd0] ;  /* 0x001bd00001cc7983 */ /* 0x000ee80000300c00 */
[----:B0-----:R-:W3:Y:S04]  /*1d820*/  LDL.LU.128 R200, [R1+0x1bc0] ;  /* 0x001bc00001c87983 */ /* 0x001ee80000300c00 */
[----:B-1----:R-:W3:Y:S04]  /*1d830*/  LDL.LU.128 R180, [R1+0x1b70] ;  /* 0x001b700001b47983 */ /* 0x002ee80000300c00 */
[----:B------:R0:W-:Y:S04]  /*1d840*/  STL.128 [R1+0x1770], R100 ;  /* 0x0017706401007387 */ /* 0x0001e80000100c00 */
[----:B------:R1:W-:Y:S04]  /*1d850*/  STL.128 [R1+0x1760], R96 ;  /* 0x0017606001007387 */ /* 0x0003e80000100c00 */
[----:B------:R-:W3:Y:S04]  /*1d860*/  LDL.LU.128 R168, [R1+0x1b40] ;  /* 0x001b400001a87983 */ /* 0x000ee80000300c00 */
[----:B------:R-:W3:Y:S04]  /*1d870*/  LDL.LU.128 R156, [R1+0x1b10] ;  /* 0x001b1000019c7983 */ /* 0x000ee80000300c00 */
[----:B0-----:R-:W3:Y:S04]  /*1d880*/  LDL.LU.128 R100, [R1+0x1770] ;  /* 0x0017700001647983 */ /* 0x001ee80000300c00 */
[----:B-1----:R-:W3:Y:S04]  /*1d890*/  LDL.LU.128 R96, [R1+0x1760] ;  /* 0x0017600001607983 */ /* 0x002ee80000300c00 */
[----:B------:R-:W3:Y:S04]  /*1d8a0*/  LDL.LU.128 R12, [R1+0x1610] ;  /* 0x00161000010c7983 */ /* 0x000ee80000300c00 */
[----:B------:R-:W3:Y:S04]  /*1d8b0*/  LDL.LU.128 R8, [R1+0x1600] ;  /* 0x0016000001087983 */ /* 0x000ee80000300c00 */
[----:B------:R-:W3:Y:S04]  /*1d8c0*/  LDL.LU.128 R4, [R1+0x15f0] ;  /* 0x0015f00001047983 */ /* 0x000ee80000300c00 */
[----:B------:R0:W-:Y:S04]  /*1d8d0*/  STL.128 [R1+0x1b00], R152 ;  /* 0x001b009801007387 */ /* 0x0001e80000100c00 */
[----:B------:R-:W-:Y:S04]  /*1d8e0*/  STL.128 [R1+0x17f0], R20 ;  /* 0x0017f01401007387 */ /* 0x000fe80000100c00 */
[----:B------:R-:W-:Y:S04]  /*1d8f0*/  STL.64 [R1+0x17e0], R18 ;  /* 0x0017e01201007387 */ /* 0x000fe80000100a00 */
[----:B------:R1:W-:Y:S04]  /*1d900*/  STL.128 [R1+0x16a0], R48 ;  /* 0x0016a03001007387 */ /* 0x0003e80000100c00 */
[----:B------:R1:W-:Y:S04]  /*1d910*/  STL.128 [R1+0x1690], R44 ;  /* 0x0016902c01007387 */ /* 0x0003e80000100c00 */
[----:B0-----:R-:W3:Y:S04]  /*1d920*/  LDL.LU.128 R152, [R1+0x1b00] ;  /* 0x001b000001987983 */ /* 0x001ee80000300c00 */
[----:B------:R-:W3:Y:S04]  /*1d930*/  LDL.LU.128 R176, [R1+0x1c90] ;  /* 0x001c900001b07983 */ /* 0x000ee80000300c00 */
[----:B------:R0:W-:Y:S04]  /*1d940*/  STL.128 [R1+0x1680], R40 ;  /* 0x0016802801007387 */ /* 0x0001e80000100c00 */
[----:B--2---:R2:W-:Y:S04]  /*1d950*/  STL.128 [R1+0x1670], R36 ;  /* 0x0016702401007387 */ /* 0x0045e80000100c00 */
[----:B------:R2:W-:Y:S04]  /*1d960*/  STL.128 [R1+0x1660], R32 ;  /* 0x0016602001007387 */ /* 0x0005e80000100c00 */
[----:B-1----:R-:W3:Y:S04]  /*1d970*/  LDL.LU.128 R48, [R1+0x16a0] ;  /* 0x0016a00001307983 */ /* 0x002ee80000300c00 */
[----:B------:R-:W3:Y:S04]  /*1d980*/  LDL.LU.128 R44, [R1+0x1690] ;  /* 0x00169000012c7983 */ /* 0x000ee80000300c00 */
[----:B------:R1:W-:Y:S04]  /*1d990*/  STL.128 [R1+0x1650], R28 ;  /* 0x0016501c01007387 */ /* 0x0003e80000100c00 */
[----:B------:R1:W-:Y:S04]  /*1d9a0*/  STL.128 [R1+0x1640], R24 ;  /* 0x0016401801007387 */ /* 0x0003e80000100c00 */
[----:B0-----:R-:W3:Y:S04]  /*1d9b0*/  LDL.LU.128 R40, [R1+0x1680] ;  /* 0x0016800001287983 */ /* 0x001ee80000300c00 */
[----:B--2---:R-:W2:Y:S04]  /*1d9c0*/  LDL.LU.128 R36, [R1+0x1670] ;  /* 0x0016700001247983 */ /* 0x004ea80000300c00 */
[----:B------:R-:W2:Y:S04]  /*1d9d0*/  LDL.LU.128 R32, [R1+0x1660] ;  /* 0x0016600001207983 */ /* 0x000ea80000300c00 */
[----:B-1----:R-:W2:Y:S04]  /*1d9e0*/  LDL.LU.128 R28, [R1+0x1650] ;  /* 0x00165000011c7983 */ /* 0x002ea80000300c00 */
[----:B------:R-:W2:Y:S04]  /*1d9f0*/  LDL.LU.128 R24, [R1+0x1640] ;  /* 0x0016400001187983 */ /* 0x000ea80000300c00 */
[----:B------:R-:W2:Y:S04]  /*1da00*/  LDL.LU.128 R172, [R1+0x1c80] ;  /* 0x001c800001ac7983 */ /* 0x000ea80000300c00 */
[----:B------:R-:W2:Y:S04]  /*1da10*/  LDL.LU.128 R164, [R1+0x1c60] ;  /* 0x001c600001a47983 */ /* 0x000ea80000300c00 */
[----:B------:R-:W2:Y:S04]  /*1da20*/  LDL.LU.128 R160, [R1+0x1c50] ;  /* 0x001c500001a07983 */ /* 0x000ea80000300c00 */
[----:B------:R-:W2:Y:S04]  /*1da30*/  LDL.LU.128 R20, [R1+0x17f0] ;  /* 0x0017f00001147983 */ /* 0x000ea80000300c00 */
[----:B------:R-:W2:Y:S01]  /*1da40*/  LDL.LU.64 R18, [R1+0x17e0] ;  /* 0x0017e00001127983 */ /* 0x000ea20000300a00 */
[----:B------:R-:W-:-:S03]  /*1da50*/  IMAD.MOV.U32 R117, RZ, RZ, R127 ;  /* 0x000000ffff757224 */ /* 0x000fc600078e007f */
[----:B------:R0:W-:Y:S04]  /*1da60*/  STL.128 [R1+0x3d0], R124 ;  /* 0x0003d07c01007387 */ /* 0x0001e80000100c00 */
[----:B------:R1:W-:Y:S01]  /*1da70*/  STL.128 [R1+0x3c0], R120 ;  /* 0x0003c07801007387 */ /* 0x0003e20000100c00 */
[----:B0-----:R-:W-:Y:S02]  /*1da80*/  IMAD.MOV.U32 R127, RZ, RZ, R117 ;  /* 0x000000ffff7f7224 */ /* 0x001fe400078e0075 */
[----:B------:R-:W-:Y:S02]  /*1da90*/  IMAD.MOV.U32 R126, RZ, RZ, R116 ;  /* 0x000000ffff7e7224 */ /* 0x000fe400078e0074 */
[----:B------:R-:W-:Y:S02]  /*1daa0*/  IMAD.MOV.U32 R125, RZ, RZ, R115 ;  /* 0x000000ffff7d7224 */ /* 0x000fe400078e0073 */
[----:B------:R-:W-:-:S02]  /*1dab0*/  IMAD.MOV.U32 R124, RZ, RZ, R114 ;  /* 0x000000ffff7c7224 */ /* 0x000fc400078e0072 */
[----:B-1----:R-:W-:Y:S02]  /*1dac0*/  IMAD.MOV.U32 R123, RZ, RZ, R113 ;  /* 0x000000ffff7b7224 */ /* 0x002fe400078e0071 */
[----:B------:R-:W-:Y:S01]  /*1dad0*/  IMAD.MOV.U32 R122, RZ, RZ, R112 ;  /* 0x000000ffff7a7224 */ /* 0x000fe200078e0070 */
[----:B------:R0:W-:Y:S04]  /*1dae0*/  STL.128 [R1+0x2b0], R128 ;  /* 0x0002b08001007387 */ /* 0x0001e80000100c00 */
[----:B------:R1:W-:Y:S04]  /*1daf0*/  STL.128 [R1+0x2c0], R132 ;  /* 0x0002c08401007387 */ /* 0x0003e80000100c00 */
[----:B------:R1:W-:Y:S04]  /*1db00*/  STL.128 [R1+0x2d0], R136 ;  /* 0x0002d08801007387 */ /* 0x0003e80000100c00 */
[----:B------:R1:W-:Y:S04]  /*1db10*/  STL.128 [R1+0x2e0], R140 ;  /* 0x0002e08c01007387 */ /* 0x0003e80000100c00 */
[----:B------:R2:W-:Y:S04]  /*1db20*/  STL.128 [R1+0x2f0], R144 ;  /* 0x0002f09001007387 */ /* 0x0005e80000100c00 */
[----:B------:R2:W-:Y:S01]  /*1db30*/  STL.128 [R1+0x300], R148 ;  /* 0x0003009401007387 */ /* 0x0005e20000100c00 */
[----:B----4-:R-:W-:-:S02]  /*1db40*/  IMAD.MOV.U32 R121, RZ, RZ, R111 ;  /* 0x000000ffff797224 */ /* 0x010fc400078e006f */
[----:B------:R-:W-:Y:S02]  /*1db50*/  IMAD.MOV.U32 R120, RZ, RZ, R110 ;  /* 0x000000ffff787224 */ /* 0x000fe400078e006e */
[----:B------:R-:W-:Y:S02]  /*1db60*/  IMAD.MOV.U32 R119, RZ, RZ, R109 ;  /* 0x000000ffff777224 */ /* 0x000fe400078e006d */
[----:B------:R-:W-:Y:S02]  /*1db70*/  IMAD.MOV.U32 R118, RZ, RZ, R108 ;  /* 0x000000ffff767224 */ /* 0x000fe400078e006c */
[----:B---3--:R-:W-:Y:S02]  /*1db80*/  IMAD.MOV.U32 R117, RZ, RZ, R107 ;  /* 0x000000ffff757224 */ /* 0x008fe400078e006b */
        /* <DEDUP_REMOVED lines=17> */
[----:B-1----:R-:W-:Y:S02]  /*1dca0*/  IMAD.MOV.U32 R132, RZ, RZ, R217 ;  /* 0x000000ffff847224 */ /* 0x002fe400078e00d9 */
        /* <DEDUP_REMOVED lines=64> */
[----:B--2---:R-:W-:Y:S02]  /*1e0b0*/  IMAD.MOV.U32 R49, RZ, RZ, R39 ;  /* 0x000000ffff317224 */ /* 0x004fe400078e0027 */
        /* <DEDUP_REMOVED lines=33> */
[----:B------:R-:W-:-:S06]  /*1e2d0*/  IMAD.MOV.U32 R27, RZ, RZ, R222 ;  /* 0x000000ffff1b7224 */ /* 0x000fcc00078e00de */
[----:B------:R-:W-:-:S06]  /*1e2e0*/  WARPGROUP.ARRIVE ;  /* 0x00000000000079c5 */ /* 0x000fcc0000000000 */
[----:B------:R-:W-:Y:S01]  /*1e2f0*/  HGMMA.64x256x16.F32.BF16 R24, R152, gdesc[UR4].tnspB, R24, gsb0 ;  /* 0x43e0000498187df0 */ /* 0x000fe20008001818 */
        /* <DEDUP_REMOVED lines=11> */
[----:B------:R4:W-:Y:S04]  /*1e3b0*/  STL.64 [R1+0x1620], R18 ;  /* 0x0016201201007387 */ /* 0x0009e80000100a00 */
[----:B0-----:R-:W4:Y:S04]  /*1e3c0*/  LDL.LU.128 R212, [R1+0x1bf0] ;  /* 0x001bf00001d47983 */ /* 0x001f280000300c00 */
[----:B-1----:R-:W4:Y:S04]  /*1e3d0*/  LDL.LU.128 R208, [R1+0x1be0] ;  /* 0x001be00001d07983 */ /* 0x002f280000300c00 */
[----:B--2---:R-:W2:Y:S04]  /*1e3e0*/  LDL.LU.128 R196, [R1+0x1bb0] ;  /* 0x001bb00001c47983 */ /* 0x004ea80000300c00 */
[----:B---3--:R-:W3:Y:S04]  /*1e3f0*/  LDL.LU.128 R192, [R1+0x1ba0] ;  /* 0x001ba00001c07983 */ /* 0x008ee80000300c00 */
[----:B----4-:R-:W4:Y:S04]  /*1e400*/  LDL.LU.128 R188, [R1+0x1b90] ;  /* 0x001b900001bc7983 */ /* 0x010f280000300c00 */
[----:B------:R-:W2:Y:S04]  /*1e410*/  LDL.LU.128 R184, [R1+0x1b80] ;  /* 0x001b800001b87983 */ /* 0x000ea80000300c00 */
[----:B------:R-:W3:Y:S04]  /*1e420*/  LDL.LU.128 R176, [R1+0x1b60] ;  /* 0x001b600001b07983 */ /* 0x000ee80000300c00 */
[----:B------:R-:W4:Y:S04]  /*1e430*/  LDL.LU.128 R172, [R1+0x1b50] ;  /* 0x001b500001ac7983 */ /* 0x000f280000300c00 */
[----:B------:R-:W3:Y:S04]  /*1e440*/  LDL.LU.128 R164, [R1+0x1b30] ;  /* 0x001b300001a47983 */ /* 0x000ee80000300c00 */
[----:B------:R-:W4:Y:S04]  /*1e450*/  LDL.LU.128 R160, [R1+0x1b20] ;  /* 0x001b200001a07983 */ /* 0x000f280000300c00 */
[----:B------:R-:W4:Y:S04]  /*1e460*/  LDL.LU.128 R20, [R1+0x1630] ;  /* 0x0016300001147983 */ /* 0x000f280000300c00 */
[----:B------:R-:W4:Y:S01]  /*1e470*/  LDL.LU.64 R18, [R1+0x1620] ;  /* 0x0016200001127983 */ /* 0x000f220000300a00 */
[----:B------:R-:W-:-:S03]  /*1e480*/  WARPGROUP.DEPBAR.LE gsb0, 0x0 ;  /* 0x00008000000079c5 */ /* 0x000fc60000010000 */
[----:B------:R0:W-:Y:S04]  /*1e490*/  STL.128 [R1+0x15d0], R148 ;  /* 0x0015d09401007387 */ /* 0x0001e80000100c00 */
[----:B------:R-:W-:Y:S04]  /*1e4a0*/  STL.128 [R1+0x15c0], R144 ;  /* 0x0015c09001007387 */ /* 0x000fe80000100c00 */
[----:B------:R-:W-:Y:S04]  /*1e4b0*/  STL.128 [R1+0x15b0], R140 ;  /* 0x0015b08c01007387 */ /* 0x000fe80000100c00 */
[----:B------:R-:W-:Y:S01]  /*1e4c0*/  STL.128 [R1+0x15a0], R136 ;  /* 0x0015a08801007387 */ /* 0x000fe20000100c00 */
[----:B0-----:R-:W-:-:S02]  /*1e4d0*/  IMAD.MOV.U32 R148, RZ, RZ, R181 ;  /* 0x000000ffff947224 */ /* 0x001fc400078e00b5 */
[----:B------:R-:W-:Y:S02]  /*1e4e0*/  IMAD.MOV.U32 R149, RZ, RZ, R180 ;  /* 0x000000ffff957224 */ /* 0x000fe400078e00b4 */
[----:B------:R-:W-:Y:S02]  /*1e4f0*/  IMAD.MOV.U32 R150, RZ, RZ, R171 ;  /* 0x000000ffff967224 */ /* 0x000fe400078e00ab */
[----:B------:R-:W-:Y:S01]  /*1e500*/  IMAD.MOV.U32 R151, RZ, RZ, R159 ;  /* 0x000000ffff977224 */ /* 0x000fe200078e009f */
[----:B------:R-:W-:Y:S04]  /*1e510*/  STL.128 [R1+0x1590], R132 ;  /* 0x0015908401007387 */ /* 0x000fe80000100c00 */
[----:B------:R-:W-:Y:S04]  /*1e520*/  STL.128 [R1+0x1580], R128 ;  /* 0x0015808001007387 */ /* 0x000fe80000100c00 */
[----:B------:R0:W-:Y:S04]  /*1e530*/  STL.128 [R1+0x1570], R124 ;  /* 0x0015707c01007387 */ /* 0x0001e80000100c00 */
[----:B------:R-:W-:Y:S04]  /*1e540*/  STL.128 [R1+0x1560], R120 ;  /* 0x0015607801007387 */ /* 0x000fe80000100c00 */
[----:B------:R1:W-:Y:S04]  /*1e550*/  STL.128 [R1+0x420], R148 ;  /* 0x0004209401007387 */ /* 0x0003e80000100c00 */
[----:B------:R1:W-:Y:S04]  /*1e560*/  STL.128 [R1+0x13f0], R28 ;  /* 0x0013f01c01007387 */ /* 0x0003e80000100c00 */
[----:B------:R1:W-:Y:S01]  /*1e570*/  STL.128 [R1+0x1520], R104 ;  /* 0x0015206801007387 */ /* 0x0003e20000100c00 */
[----:B------:R-:W-:-:S02]  /*1e580*/  IMAD.MOV.U32 R152, RZ, RZ, R158 ;  /* 0x000000ffff987224 */ /* 0x000fc400078e009e */
[----:B------:R-:W-:Y:S01]  /*1e590*/  IMAD.MOV.U32 R153, RZ, RZ, R157 ;  /* 0x000000ffff997224 */ /* 0x000fe200078e009d */
[----:B0-----:R-:W4:Y:S04]  /*1e5a0*/  LDL.LU.128 R124, [R1+0x1570] ;  /* 0x00157000017c7983 */ /* 0x001f280000300c00 */
[----:B-1----:R-:W4:Y:S01]  /*1e5b0*/  LDL.LU.128 R148, [R1+0x15d0] ;  /* 0x0015d00001947983 */ /* 0x002f220000300c00 */
[----:B------:R-:W-:-:S03]  /*1e5c0*/  IMAD.MOV.U32 R29, RZ, RZ, R224 ;  /* 0x000000ffff1d7224 */ /* 0x000fc600078e00e0 */
[----:B------:R-:W4:Y:S01]  /*1e5d0*/  LDL.LU.128 R128, [R1+0x1580] ;  /* 0x0015800001807983 */ /* 0x000f220000300c00 */
[----:B------:R-:W-:Y:S02]  /*1e5e0*/  IMAD.MOV.U32 R30, RZ, RZ, R223 ;  /* 0x000000ffff1e7224 */ /* 0x000fe400078e00df */
[----:B------:R-:W-:Y:S01]  /*1e5f0*/  IMAD.MOV.U32 R31, RZ, RZ, R222 ;  /* 0x000000ffff1f7224 */ /* 0x000fe200078e00de */
[----:B------:R-:W4:Y:S01]  /*1e600*/  LDL.LU.128 R104, [R1+0x1520] ;  /* 0x0015200001687983 */ /* 0x000f220000300c00 */
[----:B------:R-:W-:Y:S02]  /*1e610*/  IMAD.MOV.U32 R157, RZ, RZ, R29 ;  /* 0x000000ffff9d7224 */ /* 0x000fe400078e001d */
[----:B------:R-:W-:Y:S01]  /*1e620*/  IMAD.MOV.U32 R158, RZ, RZ, R30 ;  /* 0x000000ffff9e7224 */ /* 0x000fe200078e001e */
[----:B------:R0:W-:Y:S01]  /*1e630*/  STL.128 [R1+0x1510], R100 ;  /* 0x0015106401007387 */ /* 0x0001e20000100c00 */
[----:B------:R-:W-:-:S03]  /*1e640*/  IMAD.MOV.U32 R159, RZ, RZ, R31 ;  /* 0x000000ffff9f7224 */ /* 0x000fc600078e001f */
[----:B------:R-:W4:Y:S01]  /*1e650*/  LDL.LU.128 R28, [R1+0x13f0] ;  /* 0x0013f000011c7983 */ /* 0x000f220000300c00 */
[----:B------:R-:W-:Y:S02]  /*1e660*/  IMAD.MOV.U32 R146, RZ, RZ, R183 ;  /* 0x000000ffff927224 */ /* 0x000fe400078e00b7 */
[----:B------:R-:W-:Y:S01]  /*1e670*/  IMAD.MOV.U32 R147, RZ, RZ, R182 ;  /* 0x000000ffff937224 */ /* 0x000fe200078e00b6 */
[----:B------:R-:W4:Y:S01]  /*1e680*/  LDL.LU.128 R120, [R1+0x1560] ;  /* 0x0015600001787983 */ /* 0x000f220000300c00 */
[----:B------:R-:W-:Y:S02]  /*1e690*/  IMAD.MOV.U32 R132, RZ, RZ, R221 ;  /* 0x000000ffff847224 */ /* 0x000fe400078e00dd */
[----:B------:R-:W-:Y:S02]  /*1e6a0*/  IMAD.MOV.U32 R133, RZ, RZ, R220 ;  /* 0x000000ffff857224 */ /* 0x000fe400078e00dc */
[----:B------:R-:W-:Y:S01]  /*1e6b0*/  FFMA.FTZ R15, R215, R0, -R4 ;  /* 0x00000000d70f7223 */ /* 0x000fe20000010804 */
[----:B------:R-:W-:-:S02]  /*1e6c0*/  IMAD.MOV.U32 R134, RZ, RZ, R219 ;  /* 0x000000ffff867224 */ /* 0x000fc400078e00db */
[----:B------:R-:W-:Y:S01]  /*1e6d0*/  FFMA.FTZ R14, R214, R0, -R4 ;  /* 0x00000000d60e7223 */ /* 0x000fe20000010804 */
[----:B------:R-:W-:Y:S01]  /*1e6e0*/  IMAD.MOV.U32 R135, RZ, RZ, R218 ;  /* 0x000000ffff877224 */ /* 0x000fe200078e00da */
[----:B0-----:R-:W4:Y:S01]  /*1e6f0*/  LDL.LU.128 R100, [R1+0x1510] ;  /* 0x0015100001647983 */ /* 0x001f220000300c00 */
        /* <DEDUP_REMOVED lines=34> */
[----:B--2---:R2:W-:Y:S04]  /*1e920*/  STL.128 [R1+0x1340], R184 ;  /* 0x001340b801007387 */ /* 0x0045e80000100c00 */
[----:B0-----:R-:W4:Y:S04]  /*1e930*/  LDL.LU.128 R136, [R1+0x15a0] ;  /* 0x0015a00001887983 */ /* 0x001f280000300c00 */
[----:B-1----:R-:W4:Y:S04]  /*1e940*/  LDL.LU.128 R140, [R1+0x15b0] ;  /* 0x0015b000018c7983 */ /* 0x002f280000300c00 */
[----:B---3--:R-:W3:Y:S04]  /*1e950*/  LDL.LU.128 R144, [R1+0x15c0] ;  /* 0x0015c00001907983 */ /* 0x008ee80000300c00 */
        /* <DEDUP_REMOVED lines=21> */
[----:B--2---:R-:W2:Y:S01]  /*1eab0*/  LDL.LU.128 R184, [R1+0x1340] ;  /* 0x0013400001b87983 */ /* 0x004ea20000300c00 */
[-CC-:B------:R-:W-:Y:S01]  /*1eac0*/  FFMA.FTZ R13, R213, R0.reuse, -R4.reuse ;  /* 0x00000000d50d7223 */ /* 0x180fe20000010804 */
[-C--:B------:R-:W-:Y:S01]  /*1ead0*/  FFMA.FTZ R12, R212, R0.reuse, -R4 ;  /* 0x00000000d40c7223 */ /* 0x080fe20000010804 */
[-CC-:B------:R-:W-:Y:S01]  /*1eae0*/  FFMA.FTZ R11, R211, R0.reuse, -R166.reuse ;  /* 0x00000000d30b7223 */ /* 0x180fe200000108a6 */
[----:B------:R-:W-:Y:S01]  /*1eaf0*/  FFMA.FTZ R10, R210, R0, -R166 ;  /* 0x00000000d20a7223 */ /* 0x000fe200000108a6 */
[----:B------:R-:W-:-:S02]  /*1eb00*/  IMAD.MOV.U32 R154, RZ, RZ, R156 ;  /* 0x000000ffff9a7224 */ /* 0x000fc400078e009c */
[----:B------:R-:W-:Y:S01]  /*1eb10*/  VIADD R8, R8, 0x280 ;  /* 0x0000028008087836 */ /* 0x000fe20000000000 */
[----:B------:R-:W-:Y:S01]  /*1eb20*/  R2UR UR7, R9 ;  /* 0x00000000090772ca */ /* 0x000fe200000e0000 */
[----:B------:R-:W-:Y:S01]  /*1eb30*/  IMAD.MOV.U32 R155, RZ, RZ, R7 ;  /* 0x000000ffff9b7224 */ /* 0x000fe200078e0007 */
[----:B------:R-:W2:Y:S01]  /*1eb40*/  LDL.LU R226, [R1+0xfec] ;  /* 0x000fec0001e27983 */ /* 0x000ea20000300800 */
[----:B----4-:R-:W-:Y:S02]  /*1eb50*/  IMAD.MOV.U32 R182, RZ, RZ, R150 ;  /* 0x000000ffffb67224 */ /* 0x010fe400078e0096 */
[----:B------:R-:W-:Y:S01]  /*1eb60*/  IMAD.MOV.U32 R183, RZ, RZ, R149 ;  /* 0x000000ffffb77224 */ /* 0x000fe200078e0095 */
[----:B------:R-:W-:Y:S04]  /*1eb70*/  STL [R1+0x59c], R107 ;  /* 0x00059c6b01007387 */ /* 0x000fe80000100800 */
[----:B------:R-:W-:Y:S04]  /*1eb80*/  STL [R1+0x598], R106 ;  /* 0x0005986a01007387 */ /* 0x000fe80000100800 */
[----:B------:R-:W-:Y:S04]  /*1eb90*/  STL [R1+0x594], R105 ;  /* 0x0005946901007387 */ /* 0x000fe80000100800 */
[----:B------:R-:W-:Y:S04]  /*1eba0*/  STL [R1+0x590], R104 ;  /* 0x0005906801007387 */ /* 0x000fe80000100800 */
[----:B------:R0:W-:Y:S04]  /*1ebb0*/  STL.64 [R1+0x1330], R182 ;  /* 0x001330b601007387 */ /* 0x0001e80000100a00 */
[----:B------:R1:W-:Y:S04]  /*1ebc0*/  STL [R1+0x580], R100 ;  /* 0x0005806401007387 */ /* 0x0003e80000100800 */
[----:B------:R-:W-:Y:S04]  /*1ebd0*/  STL [R1+0x46c], R31 ;  /* 0x00046c1f01007387 */ /* 0x000fe80000100800 */
[----:B0-----:R-:W4:Y:S04]  /*1ebe0*/  LDL.128 R180, [R1+0x590] ;  /* 0x0005900001b47983 */ /* 0x001f280000100c00 */
[----:B------:R-:W-:Y:S04]  /*1ebf0*/  STL [R1+0x468], R30 ;  /* 0x0004681e01007387 */ /* 0x000fe80000100800 */
[----:B------:R-:W-:Y:S04]  /*1ec00*/  STL [R1+0x464], R29 ;  /* 0x0004641d01007387 */ /* 0x000fe80000100800 */
[----:B------:R-:W-:Y:S04]  /*1ec10*/  STL [R1+0x460], R28 ;  /* 0x0004601c01007387 */ /* 0x000fe80000100800 */
[----:B------:R-:W2:Y:S04]  /*1ec20*/  LDL.LU.128 R104, [R1+0x460] ;  /* 0x0004600001687983 */ /* 0x000ea80000300c00 */
[----:B-1----:R-:W2:Y:S01]  /*1ec30*/  LDL.LU R100, [R1+0x598] ;  /* 0x0005980001647983 */ /* 0x002ea20000300800 */
[-CC-:B------:R-:W-:Y:S01]  /*1ec40*/  FFMA.FTZ R4, R209, R0.reuse, -R166.reuse ;  /* 0x00000000d1047223 */ /* 0x180fe200000108a6 */
[----:B------:R-:W-:Y:S01]  /*1ec50*/  FFMA.FTZ R0, R208, R0, -R166 ;  /* 0x00000000d0007223 */ /* 0x000fe200000108a6 */
[----:B------:R-:W-:Y:S08]  /*1ec60*/  MUFU.EX2 R15, R15 ;  /* 0x0000000f000f7308 */ /* 0x000ff00000000800 */
[----:B------:R-:W0:Y:S01]  /*1ec70*/  MUFU.EX2 R14, R14 ;  /* 0x0000000e000e7308 */ /* 0x000e220000000800 */
[----:B------:R-:W-:Y:S01]  /*1ec80*/  STL [R1+0x584], R101 ;  /* 0x0005846501007387 */ /* 0x000fe20000100800 */
[----:B------:R-:W-:-:S02]  /*1ec90*/  IMAD.MOV.U32 R223, RZ, RZ, R131 ;  /* 0x000000ffffdf7224 */ /* 0x000fc400078e0083 */
[----:B------:R-:W-:Y:S01]  /*1eca0*/  IMAD.MOV.U32 R224, RZ, RZ, R130 ;  /* 0x000000ffffe07224 */ /* 0x000fe200078e0082 */
[----:B------:R-:W-:Y:S03]  /*1ecb0*/  STL [R1+0x5dc], R123 ;  /* 0x0005dc7b01007387 */ /* 0x000fe60000100800 */
[----:B------:R-:W-:Y:S01]  /*1ecc0*/  MUFU.EX2 R13, R13 ;  /* 0x0000000d000d7308 */ /* 0x000fe20000000800 */
[----:B------:R-:W-:Y:S01]  /*1ecd0*/  IMAD.MOV.U32 R225, RZ, RZ, R129 ;  /* 0x000000ffffe17224 */ /* 0x000fe200078e0081 */
[----:B------:R-:W-:Y:S01]  /*1ece0*/  STL [R1+0x5d8], R122 ;  /* 0x0005d87a01007387 */ /* 0x000fe20000100800 */
[----:B------:R-:W-:-:S03]  /*1ecf0*/  IMAD.MOV.U32 R227, RZ, RZ, R128 ;  /* 0x000000ffffe37224 */ /* 0x000fc600078e0080 */
[----:B------:R-:W-:Y:S02]  /*1ed00*/  STL [R1+0x5d4], R121 ;  /* 0x0005d47901007387 */ /* 0x000fe40000100800 */
[----:B------:R-:W-:Y:S02]  /*1ed10*/  MUFU.EX2 R12, R12 ;  /* 0x0000000c000c7308 */ /* 0x000fe40000000800 */
[----:B------:R-:W-:Y:S04]  /*1ed20*/  STL [R1+0x5d0], R120 ;  /* 0x0005d07801007387 */ /* 0x000fe80000100800 */
[----:B------:R-:W-:Y:S02]  /*1ed30*/  STL [R1+0x58c], R103 ;  /* 0x00058c6701007387 */ /* 0x000fe40000100800 */
[----:B------:R-:W-:Y:S02]  /*1ed40*/  MUFU.EX2 R11, R11 ;  /* 0x0000000b000b7308 */ /* 0x000fe40000000800 */
[----:B------:R-:W-:Y:S04]  /*1ed50*/  STL [R1+0x588], R102 ;  /* 0x0005886601007387 */ /* 0x000fe80000100800 */
[----:B------:R1:W-:Y:S02]  /*1ed60*/  STL.128 [R1+0x1320], R176 ;  /* 0x001320b001007387 */ /* 0x0003e40000100c00 */
[----:B------:R-:W0:Y:S02]  /*1ed70*/  MUFU.EX2 R10, R10 ;  /* 0x0000000a000a7308 */ /* 0x000e240000000800 */
[----:B------:R-:W-:Y:S04]  /*1ed80*/  STL.128 [R1+0x1310], R172 ;  /* 0x001310ac01007387 */ /* 0x000fe80000100c00 */
[----:B------:R-:W-:Y:S02]  /*1ed90*/  STL [R1+0x1308], R170 ;  /* 0x001308aa01007387 */ /* 0x000fe40000100800 */
[----:B------:R-:W-:Y:S01]  /*1eda0*/  MUFU.EX2 R4, R4 ;  /* 0x0000000400047308 */ /* 0x000fe20000000800 */
[----:B------:R-:W-:Y:S01]  /*1edb0*/  IMAD.MOV.U32 R156, RZ, RZ, R6 ;  /* 0x000000ffff9c7224 */ /* 0x000fe200078e0006 */
[----:B------:R-:W-:Y:S04]  /*1edc0*/  STL.64 [R1+0x1300], R168 ;  /* 0x001300a801007387 */ /* 0x000fe80000100a00 */
[----:B------:R-:W-:Y:S02]  /*1edd0*/  STL.128 [R1+0x12e0], R160 ;  /* 0x0012e0a001007387 */ /* 0x000fe40000100c00 */
[----:B------:R-:W0:Y:S01]  /*1ede0*/  MUFU.EX2 R0, R0 ;  /* 0x0000000000007308 */ /* 0x000e220000000800 */
[----:B------:R-:W-:Y:S01]  /*1edf0*/  IMAD.MOV.U32 R166, RZ, RZ, R151 ;  /* 0x000000ffffa67224 */ /* 0x000fe200078e0097 */
[----:B------:R0:W-:Y:S04]  /*1ee00*/  STL.128 [R1+0x430], R152 ;  /* 0x0004309801007387 */ /* 0x0001e80000100c00 */
[----:B------:R0:W-:Y:S01]  /*1ee10*/  STL.128 [R1+0x240], R156 ;  /* 0x0002409c01007387 */ /* 0x0001e20000100c00 */
[----:B------:R-:W-:-:S03]  /*1ee20*/  IMAD.MOV.U32 R200, RZ, RZ, R148 ;  /* 0x000000ffffc87224 */ /* 0x000fc600078e0094 */
[----:B------:R-:W-:Y:S01]  /*1ee30*/  STL.128 [R1+0x12f0], R164 ;  /* 0x0012f0a401007387 */ /* 0x000fe20000100c00 */
[----:B------:R-:W-:-:S03]  /*1ee40*/  R2UR UR6, R8 ;  /* 0x00000000080672ca */ /* 0x000fc600000e0000 */
[----:B-1----:R-:W2:Y:S01]  /*1ee50*/  LDL.LU.128 R176, [R1+0x580] ;  /* 0x0005800001b07983 */ /* 0x002ea20000300c00 */
[----:B0-----:R-:W-:-:S03]  /*1ee60*/  F2FP.BF16.F32.PACK_AB R152, R14, R15 ;  /* 0x0000000f0e98723e */ /* 0x001fc600000010ff */
[----:B------:R-:W-:Y:S01]  /*1ee70*/  STL.128 [R1+0x1030], R20 ;  /* 0x0010301401007387 */ /* 0x000fe20000100c00 */
[----:B------:R-:W-:Y:S02]  /*1ee80*/  F2FP.BF16.F32.PACK_AB R153, R10, R11 ;  /* 0x0000000b0a99723e */ /* 0x000fe400000010ff */
[----:B------:R-:W-:Y:S01]  /*1ee90*/  F2FP.BF16.F32.PACK_AB R154, R12, R13 ;  /* 0x0000000d0c9a723e */ /* 0x000fe200000010ff */
[----:B------:R-:W-:Y:S01]  /*1eea0*/  IMAD.MOV.U32 R159, RZ, RZ, R127 ;  /* 0x000000ffff9f7224 */ /* 0x000fe200078e007f */
[----:B------:R-:W-:Y:S01]  /*1eeb0*/  F2FP.BF16.F32.PACK_AB R155, R0, R4 ;  /* 0x00000004009b723e */ /* 0x000fe200000010ff */
[----:B------:R-:W-:Y:S01]  /*1eec0*/  IMAD.MOV.U32 R158, RZ, RZ, R126 ;  /* 0x000000ffff9e7224 */ /* 0x000fe200078e007e */
[----:B------:R-:W-:Y:S01]  /*1eed0*/  STL.128 [R1+0x1020], R16 ;  /* 0x0010201001007387 */ /* 0x000fe20000100c00 */
[----:B------:R-:W-:Y:S02]  /*1eee0*/  IMAD.MOV.U32 R157, RZ, RZ, R125 ;  /* 0x000000ffff9d7224 */ /* 0x000fe400078e007d */
[----:B------:R-:W-:Y:S01]  /*1eef0*/  IMAD.MOV.U32 R156, RZ, RZ, R124 ;  /* 0x000000ffff9c7224 */ /* 0x000fe200078e007c */
[----:B------:R-:W-:Y:S01]  /*1ef00*/  STL.128 [R1+0x12c0], R152 ;  /* 0x0012c09801007387 */ /* 0x000fe20000100c00 */
[----:B------:R-:W-:-:S03]  /*1ef10*/  IMAD.MOV.U32 R215, RZ, RZ, R139 ;  /* 0x000000ffffd77224 */ /* 0x000fc600078e008b */
[----:B------:R-:W-:Y:S01]  /*1ef20*/  STL.128 [R1+0x12d0], R156 ;  /* 0x0012d09c01007387 */ /* 0x000fe20000100c00 */
[----:B------:R-:W-:Y:S02]  /*1ef30*/  IMAD.MOV.U32 R214, RZ, RZ, R138 ;  /* 0x000000ffffd67224 */ /* 0x000fe400078e008a */
[----:B------:R-:W-:Y:S01]  /*1ef40*/  IMAD.MOV.U32 R219, RZ, RZ, R143 ;  /* 0x000000ffffdb7224 */ /* 0x000fe200078e008f */
[----:B------:R-:W-:Y:S01]  /*1ef50*/  STL.128 [R1+0x1370], R196 ;  /* 0x001370c401007387 */ /* 0x000fe20000100c00 */
[----:B------:R-:W-:Y:S02]  /*1ef60*/  IMAD.MOV.U32 R218, RZ, RZ, R142 ;  /* 0x000000ffffda7224 */ /* 0x000fe400078e008e */
[----:B---3--:R-:W-:Y:S01]  /*1ef70*/  IMAD.MOV.U32 R201, RZ, RZ, R147 ;  /* 0x000000ffffc97224 */ /* 0x008fe200078e0093 */
[----:B------:R-:W-:Y:S01]  /*1ef80*/  STL.128 [R1+0x1360], R192 ;  /* 0x001360c001007387 */ /* 0x000fe20000100c00 */
[----:B------:R-:W-:Y:S02]  /*1ef90*/  IMAD.MOV.U32 R202, RZ, RZ, R146 ;  /* 0x000000ffffca7224 */ /* 0x000fe400078e0092 */
[----:B------:R-:W-:Y:S01]  /*1efa0*/  IMAD.MOV.U32 R203, RZ, RZ, R145 ;  /* 0x000000ffffcb7224 */ /* 0x000fe200078e0091 */
[----:B------:R-:W-:Y:S01]  /*1efb0*/  STL.128 [R1+0x1350], R188 ;  /* 0x001350bc01007387 */ /* 0x000fe20000100c00 */
        /* <DEDUP_REMOVED lines=12> */
[----:B------:R-:W-:-:S03]  /*1f080*/  IMAD.MOV.U32 R222, RZ, RZ, R132 ;  /* 0x000000ffffde7224 */ /* 0x000fc600078e0084 */
        /* <DEDUP_REMOVED lines=39> */
[----:B----4-:R-:W-:-:S03]  /*1f300*/  IMAD.MOV.U32 R101, RZ, RZ, R183 ;  /* 0x000000ffff657224 */ /* 0x010fc600078e00b7 */
        /* <DEDUP_REMOVED lines=37> */
[----:B--2---:R1:W-:Y:S04]  /*1f560*/  STL.128 [R1+0x1210], R184 ;  /* 0x001210b801007387 */ /* 0x0043e80000100c00 */
[----:B0-----:R-:W2:Y:S04]  /*1f570*/  LDL.LU.128 R108, [R1+0x470] ;  /* 0x00047000016c7983 */ /* 0x001ea80000300c00 */
[----:B------:R-:W3:Y:S04]  /*1f580*/  LDL.LU.128 R112, [R1+0x480] ;  /* 0x0004800001707983 */ /* 0x000ee80000300c00 */
        /* <DEDUP_REMOVED lines=15> */
[----:B-1----:R-:W4:Y:S01]  /*1f680*/  LDL.128 R184, [R1+0x5a0] ;  /* 0x0005a00001b87983 */ /* 0x002f220000100c00 */
[----:B------:R-:W-:-:S03]  /*1f690*/  IMAD.MOV.U32 R8, RZ, RZ, R104 ;  /* 0x000000ffff087224 */ /* 0x000fc600078e0068 */
[----:B------:R-:W-:Y:S04]  /*1f6a0*/  STL.128 [R1+0x250], R104 ;  /* 0x0002506801007387 */ /* 0x000fe80000100c00 */
[----:B------:R0:W-:Y:S04]  /*1f6b0*/  STL.64 [R1+0x1188], R100 ;  /* 0x0011886401007387 */ /* 0x0001e80000100a00 */
[----:B------:R-:W4:Y:S04]  /*1f6c0*/  LDL.LU R99, [R1+0x594] ;  /* 0x0005940001637983 */ /* 0x000f280000300800 */
[----:B------:R-:W4:Y:S04]  /*1f6d0*/  LDL.LU R98, [R1+0x590] ;  /* 0x0005900001627983 */ /* 0x000f280000300800 */
[----:B0-----:R-:W4:Y:S04]  /*1f6e0*/  LDL.LU.64 R100, [R1+0x1188] ;  /* 0x0011880001647983 */ /* 0x001f280000300a00 */
[----:B------:R-:W4:Y:S04]  /*1f6f0*/  LDL.LU R104, [R1+0x5a8] ;  /* 0x0005a80001687983 */ /* 0x000f280000300800 */
[----:B------:R-:W4:Y:S04]  /*1f700*/  LDL.LU R103, [R1+0x5a4] ;  /* 0x0005a40001677983 */ /* 0x000f280000300800 */
[----:B------:R-:W4:Y:S01]  /*1f710*/  LDL.LU R102, [R1+0x5a0] ;  /* 0x0005a00001667983 */ /* 0x000f220000300800 */
[----:B------:R-:W-:-:S02]  /*1f720*/  IMAD.MOV.U32 R208, RZ, RZ, R24 ;  /* 0x000000ffffd07224 */ /* 0x000fc400078e0018 */
[----:B------:R-:W-:Y:S01]  /*1f730*/  IMAD.MOV.U32 R207, RZ, RZ, R25 ;  /* 0x000000ffffcf7224 */ /* 0x000fe200078e0019 */
[----:B------:R-:W4:Y:S01]  /*1f740*/  LDL.LU R216, [R1+0xfe8] ;  /* 0x000fe80001d87983 */ /* 0x000f220000300800 */
[----:B------:R-:W-:Y:S02]  /*1f750*/  IMAD.MOV.U32 R206, RZ, RZ, R26 ;  /* 0x000000ffffce7224 */ /* 0x000fe400078e001a */
[----:B------:R-:W-:Y:S02]  /*1f760*/  IMAD.MOV.U32 R205, RZ, RZ, R27 ;  /* 0x000000ffffcd7224 */ /* 0x000fe400078e001b */
[----:B------:R-:W-:Y:S01]  /*1f770*/  IMAD.MOV.U32 R9, RZ, RZ, R105 ;  /* 0x000000ffff097224 */ /* 0x000fe200078e0069 */
[----:B------:R0:W-:Y:S01]  /*1f780*/  STL.128 [R1+0x1010], R12 ;  /* 0x0010100c01007387 */ /* 0x0001e20000100c00 */
[----:B------:R-:W-:Y:S02]  /*1f790*/  IMAD.MOV.U32 R25, RZ, RZ, R107 ;  /* 0x000000ffff197224 */ /* 0x000fe400078e006b */
[----:B------:R-:W-:Y:S01]  /*1f7a0*/  IMAD.MOV.U32 R24, RZ, RZ, R106 ;  /* 0x000000ffff187224 */ /* 0x000fe200078e006a */
[----:B------:R1:W-:Y:S01]  /*1f7b0*/  STL.64 [R1+0xff0], R4 ;  /* 0x000ff00401007387 */ /* 0x0003e20000100a00 */
[----:B------:R-:W-:-:S02]  /*1f7c0*/  IMAD.MOV.U32 R97, RZ, RZ, R179 ;  /* 0x000000ffff617224 */ /* 0x000fc400078e00b3 */
[----:B------:R-:W-:Y:S01]  /*1f7d0*/  IMAD.MOV.U32 R96, RZ, RZ, R178 ;  /* 0x000000ffff607224 */ /* 0x000fe200078e00b2 */
[----:B------:R-:W4:Y:S01]  /*1f7e0*/  LDL.LU.128 R20, [R1+0x1030] ;  /* 0x0010300001147983 */ /* 0x000f220000300c00 */
[----:B------:R-:W-:Y:S02]  /*1f7f0*/  IMAD.MOV.U32 R95, RZ, RZ, R177 ;  /* 0x000000ffff5f7224 */ /* 0x000fe400078e00b1 */
[----:B------:R-:W-:Y:S01]  /*1f800*/  IMAD.MOV.U32 R94, RZ, RZ, R176 ;  /* 0x000000ffff5e7224 */ /* 0x000fe200078e00b0 */
[----:B------:R1:W-:Y:S04]  /*1f810*/  STL.128 [R1+0x1000], R8 ;  /* 0x0010000801007387 */ /* 0x0003e80000100c00 */
[----:B------:R-:W4:Y:S04]  /*1f820*/  LDL.LU.128 R16, [R1+0x1020] ;  /* 0x0010200001107983 */ /* 0x000f280000300c00 */
[----:B0-----:R-:W4:Y:S04]  /*1f830*/  LDL.LU.128 R12, [R1+0x1010] ;  /* 0x00101000010c7983 */ /* 0x001f280000300c00 */
[----:B-1----:R-:W4:Y:S04]  /*1f840*/  LDL.LU.64 R4, [R1+0xff0] ;  /* 0x000ff00001047983 */ /* 0x002f280000300a00 */
[----:B------:R-:W4:Y:S04]  /*1f850*/  LDL.LU.128 R8, [R1+0x1000] ;  /* 0x0010000001087983 */ /* 0x000f280000300c00 */
[----:B------:R-:W-:Y:S04]  /*1f860*/  STL [R1+0x13e8], R227 ;  /* 0x0013e8e301007387 */ /* 0x000fe80000100800 */
[----:B------:R-:W-:Y:S04]  /*1f870*/  STL.64 [R1+0x13e0], R224 ;  /* 0x0013e0e001007387 */ /* 0x000fe80000100a00 */
[----:B------:R-:W-:Y:S04]  /*1f880*/  STL.64 [R1+0x13c0], R218 ;  /* 0x0013c0da01007387 */ /* 0x000fe80000100a00 */
[----:B------:R-:W-:Y:S04]  /*1f890*/  STL.128 [R1+0x1380], R200 ;  /* 0x001380c801007387 */ /* 0x000fe80000100c00 */
[----:B------:R-:W-:Y:S04]  /*1f8a0*/  STL.128 [R1+0x370], R176 ;  /* 0x000370b001007387 */ /* 0x000fe80000100c00 */
[----:B------:R-:W-:Y:S04]  /*1f8b0*/  STL.128 [R1+0x380], R180 ;  /* 0x000380b401007387 */ /* 0x000fe80000100c00 */
[----:B------:R-:W4:Y:S04]  /*1f8c0*/  LDL.LU.128 R196, [R1+0x1370] ;  /* 0x0013700001c47983 */ /* 0x000f280000300c00 */
[----:B------:R-:W4:Y:S04]  /*1f8d0*/  LDL.LU.128 R192, [R1+0x1360] ;  /* 0x0013600001c07983 */ /* 0x000f280000300c00 */
[----:B------:R-:W4:Y:S01]  /*1f8e0*/  LDL.LU.128 R188, [R1+0x1350] ;  /* 0x0013500001bc7983 */ /* 0x000f220000300c00 */
[----:B--2---:R-:W-:-:S02]  /*1f8f0*/  IMAD.MOV.U32 R29, RZ, RZ, R111 ;  /* 0x000000ffff1d7224 */ /* 0x004fc400078e006f */
[----:B------:R-:W-:Y:S02]  /*1f900*/  IMAD.MOV.U32 R28, RZ, RZ, R110 ;  /* 0x000000ffff1c7224 */ /* 0x000fe400078e006e */
[----:B------:R-:W-:Y:S01]  /*1f910*/  IMAD.MOV.U32 R27, RZ, RZ, R109 ;  /* 0x000000ffff1b7224 */ /* 0x000fe200078e006d */
[----:B---3--:R0:W-:Y:S01]  /*1f920*/  STL.128 [R1+0x270], R112 ;  /* 0x0002707001007387 */ /* 0x0081e20000100c00 */
[----:B------:R-:W-:Y:S02]  /*1f930*/  IMAD.MOV.U32 R26, RZ, RZ, R108 ;  /* 0x000000ffff1a7224 */ /* 0x000fe400078e006c */
[----:B------:R-:W-:Y:S02]  /*1f940*/  IMAD.MOV.U32 R33, RZ, RZ, R115 ;  /* 0x000000ffff217224 */ /* 0x000fe400078e0073 */
[----:B------:R-:W-:Y:S02]  /*1f950*/  IMAD.MOV.U32 R32, RZ, RZ, R114 ;  /* 0x000000ffff207224 */ /* 0x000fe400078e0072 */
[----:B------:R-:W-:-:S02]  /*1f960*/  IMAD.MOV.U32 R31, RZ, RZ, R113 ;  /* 0x000000ffff1f7224 */ /* 0x000fc400078e0071 */
[----:B------:R-:W-:Y:S02]  /*1f970*/  IMAD.MOV.U32 R30, RZ, RZ, R112 ;  /* 0x000000ffff1e7224 */ /* 0x000fe400078e0070 */
[----:B----4-:R-:W-:Y:S02]  /*1f980*/  IMAD.MOV.U32 R37, RZ, RZ, R119 ;  /* 0x000000ffff257224 */ /* 0x010fe400078e0077 */
[----:B------:R-:W-:Y:S02]  /*1f990*/  IMAD.MOV.U32 R36, RZ, RZ, R118 ;  /* 0x000000ffff247224 */ /* 0x000fe400078e0076 */
[----:B------:R-:W-:Y:S01]  /*1f9a0*/  IMAD.MOV.U32 R35, RZ, RZ, R117 ;  /* 0x000000ffff237224 */ /* 0x000fe200078e0075 */
[----:B0-----:R-:W2:Y:S01]  /*1f9b0*/  LDL.128 R112, [R1+0x5b0] ;  /* 0x0005b00001707983 */ /* 0x001ea20000100c00 */
        /* <DEDUP_REMOVED lines=58> */
[----:B------:R-:W-:Y:S04]  /*1fd60*/  STL.128 [R1+0x260], R108 ;  /* 0x0002606c01007387 */ /* 0x000fe80000100c00 */
        /* <DEDUP_REMOVED lines=21> */
[----:B0-----:R-:W2:Y:S04]  /*1fec0*/  LDL.LU.64 R104, [R1+0x1180] ;  /* 0x0011800001687983 */ /* 0x001ea80000300a00 */
[----:B-1----:R-:W2:Y:S04]  /*1fed0*/  LDL.LU.128 R100, [R1+0x1170] ;  /* 0x0011700001647983 */ /* 0x002ea80000300c00 */
[----:B---3--:R-:W3:Y:S04]  /*1fee0*/  LDL.LU.128 R96, [R1+0x1160] ;  /* 0x0011600001607983 */ /* 0x008ee80000300c00 */
[----:B----4-:R-:W4:Y:S04]  /*1fef0*/  LDL.LU.128 R92, [R1+0x1150] ;  /* 0x00115000015c7983 */ /* 0x010f280000300c00 */
        /* <DEDUP_REMOVED lines=18> */
[----:B------:R-:W4:Y:S04]  /*20020*/  LDL.LU R107, [R1+0x5b4] ;  /* 0x0005b400016b7983 */ /* 0x000f280000300800 */
[----:B------:R-:W4:Y:S04]  /*20030*/  LDL.LU R106, [R1+0x5b0] ;  /* 0x0005b000016a7983 */ /* 0x000f280000300800 */
[----:B------:R0:W-:Y:S01]  /*20040*/  STL.128 [R1+0x280], R116 ;  /* 0x0002807401007387 */ /* 0x0001e20000100c00 */
[----:B--2---:R-:W-:-:S03]  /*20050*/  IMAD.MOV.U32 R109, RZ, RZ, R115 ;  /* 0x000000ffff6d7224 */ /* 0x004fc600078e0073 */
[----:B------:R1:W-:Y:S04]  /*20060*/  STL.128 [R1+0x13d0], R220 ;  /* 0x0013d0dc01007387 */ /* 0x0003e80000100c00 */
[----:B------:R2:W-:Y:S04]  /*20070*/  STL.128 [R1+0x13b0], R212 ;  /* 0x0013b0d401007387 */ /* 0x0005e80000100c00 */
[----:B------:R2:W-:Y:S04]  /*20080*/  STL.128 [R1+0x13a0], R208 ;  /* 0x0013a0d001007387 */ /* 0x0005e80000100c00 */
[----:B0-----:R-:W4:Y:S04]  /*20090*/  LDL.128 R116, [R1+0x5c0] ;  /* 0x0005c00001747983 */ /* 0x001f280000100c00 */
[----:B------:R0:W-:Y:S04]  /*200a0*/  STL.128 [R1+0x1390], R204 ;  /* 0x001390cc01007387 */ /* 0x0001e80000100c00 */
[----:B------:R-:W-:Y:S04]  /*200b0*/  STL.128 [R1+0x310], R152 ;  /* 0x0003109801007387 */ /* 0x000fe80000100c00 */
[----:B------:R-:W-:Y:S04]  /*200c0*/  STL.128 [R1+0x320], R156 ;  /* 0x0003209c01007387 */ /* 0x000fe80000100c00 */
[----:B------:R-:W-:Y:S04]  /*200d0*/  STL.128 [R1+0x330], R160 ;  /* 0x000330a001007387 */ /* 0x000fe80000100c00 */
[----:B------:R-:W-:Y:S04]  /*200e0*/  STL.128 [R1+0x340], R164 ;  /* 0x000340a401007387 */ /* 0x000fe80000100c00 */
[----:B------:R-:W-:Y:S04]  /*200f0*/  STL.128 [R1+0x350], R168 ;  /* 0x000350a801007387 */ /* 0x000fe80000100c00 */
[----:B------:R0:W-:Y:S04]  /*20100*/  STL.128 [R1+0x360], R172 ;  /* 0x000360ac01007387 */ /* 0x0001e80000100c00 */
[----:B------:R-:W4:Y:S04]  /*20110*/  LDL.LU R227, [R1+0x13e8] ;  /* 0x0013e80001e37983 */ /* 0x000f280000300800 */
[----:B------:R-:W4:Y:S04]  /*20120*/  LDL.LU.64 R224, [R1+0x13e0] ;  /* 0x0013e00001e07983 */ /* 0x000f280000300a00 */
[----:B-1----:R-:W4:Y:S04]  /*20130*/  LDL.LU.128 R220, [R1+0x13d0] ;  /* 0x0013d00001dc7983 */ /* 0x002f280000300c00 */
[----:B------:R-:W4:Y:S04]  /*20140*/  LDL.LU.64 R218, [R1+0x13c0] ;  /* 0x0013c00001da7983 */ /* 0x000f280000300a00 */
[----:B--2---:R-:W2:Y:S04]  /*20150*/  LDL.LU.128 R212, [R1+0x13b0] ;  /* 0x0013b00001d47983 */ /* 0x004ea80000300c00 */
[----:B------:R-:W2:Y:S04]  /*20160*/  LDL.LU.128 R208, [R1+0x13a0] ;  /* 0x0013a00001d07983 */ /* 0x000ea80000300c00 */
[----:B0-----:R-:W2:Y:S04]  /*20170*/  LDL.LU.128 R204, [R1+0x1390] ;  /* 0x0013900001cc7983 */ /* 0x001ea80000300c00 */
[----:B------:R-:W2:Y:S04]  /*20180*/  LDL.LU.128 R200, [R1+0x1380] ;  /* 0x0013800001c87983 */ /* 0x000ea80000300c00 */
[----:B------:R-:W2:Y:S04]  /*20190*/  LDL.LU.64 R182, [R1+0x1330] ;  /* 0x0013300001b67983 */ /* 0x000ea80000300a00 */
[----:B------:R-:W2:Y:S04]  /*201a0*/  LDL.LU.128 R176, [R1+0x1320] ;  /* 0x0013200001b07983 */ /* 0x000ea80000300c00 */
[----:B------:R-:W2:Y:S04]  /*201b0*/  LDL.LU.128 R172, [R1+0x1310] ;  /* 0x0013100001ac7983 */ /* 0x000ea80000300c00 */
[----:B------:R-:W2:Y:S04]  /*201c0*/  LDL.LU R170, [R1+0x1308] ;  /* 0x0013080001aa7983 */ /* 0x000ea80000300800 */
[----:B------:R-:W2:Y:S04]  /*201d0*/  LDL.LU.64 R168, [R1+0x1300] ;  /* 0x0013000001a87983 */ /* 0x000ea80000300a00 */
[----:B------:R-:W2:Y:S04]  /*201e0*/  LDL.LU.128 R164, [R1+0x12f0] ;  /* 0x0012f00001a47983 */ /* 0x000ea80000300c00 */
[----:B------:R-:W2:Y:S04]  /*201f0*/  LDL.LU.128 R160, [R1+0x12e0] ;  /* 0x0012e00001a07983 */ /* 0x000ea80000300c00 */
[----:B------:R-:W2:Y:S04]  /*20200*/  LDL.LU.128 R156, [R1+0x12d0] ;  /* 0x0012d000019c7983 */ /* 0x000ea80000300c00 */
[----:B------:R-:W2:Y:S04]  /*20210*/  LDL.LU.128 R152, [R1+0x12c0] ;  /* 0x0012c00001987983 */ /* 0x000ea80000300c00 */
[----:B------:R-:W-:Y:S04]  /*20220*/  STL.128 [R1+0x3a0], R112 ;  /* 0x0003a07001007387 */ /* 0x000fe80000100c00 */
[----:B------:R0:W-:Y:S04]  /*20230*/  STL.128 [R1+0xe80], R20 ;  /* 0x000e801401007387 */ /* 0x0001e80000100c00 */
[----:B------:R1:W-:Y:S04]  /*20240*/  STL.128 [R1+0xe70], R16 ;  /* 0x000e701001007387 */ /* 0x0003e80000100c00 */
[----:B------:R1:W-:Y:S04]  /*20250*/  STL.128 [R1+0xe60], R12 ;  /* 0x000e600c01007387 */ /* 0x0003e80000100c00 */
[----:B------:R1:W-:Y:S04]  /*20260*/  STL.128 [R1+0xe50], R8 ;  /* 0x000e500801007387 */ /* 0x0003e80000100c00 */
[----:B------:R1:W-:Y:S04]  /*20270*/  STL.64 [R1+0xe48], R4 ;  /* 0x000e480401007387 */ /* 0x0003e80000100a00 */
[----:B0-----:R-:W2:Y:S04]  /*20280*/  LDL.LU.128 R20, [R1+0xe80] ;  /* 0x000e800001147983 */ /* 0x001ea80000300c00 */
[----:B-1----:R-:W2:Y:S04]  /*20290*/  LDL.LU.128 R16, [R1+0xe70] ;  /* 0x000e700001107983 */ /* 0x002ea80000300c00 */
[----:B------:R-:W2:Y:S04]  /*202a0*/  LDL.LU.128 R12, [R1+0xe60] ;  /* 0x000e6000010c7983 */ /* 0x000ea80000300c00 */
[----:B------:R-:W2:Y:S04]  /*202b0*/  LDL.LU.128 R8, [R1+0xe50] ;  /* 0x000e500001087983 */ /* 0x000ea80000300c00 */
[----:B------:R-:W2:Y:S04]  /*202c0*/  LDL.LU.64 R4, [R1+0xe48] ;  /* 0x000e480001047983 */ /* 0x000ea80000300a00 */
[----:B------:R-:W2:Y:S04]  /*202d0*/  LDL.LU R112, [R1+0x5c8] ;  /* 0x0005c80001707983 */ /* 0x000ea80000300800 */
[----:B------:R-:W2:Y:S04]  /*202e0*/  LDL.LU R111, [R1+0x5c4] ;  /* 0x0005c400016f7983 */ /* 0x000ea80000300800 */
[----:B------:R-:W2:Y:S04]  /*202f0*/  LDL.LU R110, [R1+0x5c0] ;  /* 0x0005c000016e7983 */ /* 0x000ea80000300800 */
[----:B------:R0:W-:Y:S04]  /*20300*/  STL.128 [R1+0x290], R120 ;  /* 0x0002907801007387 */ /* 0x0001e80000100c00 */
[----:B------:R1:W-:Y:S04]  /*20310*/  STL.128 [R1+0x1240], R196 ;  /* 0x001240c401007387 */ /* 0x0003e80000100c00 */
[----:B------:R1:W-:Y:S04]  /*20320*/  STL.128 [R1+0x1230], R192 ;  /* 0x001230c001007387 */ /* 0x0003e80000100c00 */
[----:B------:R1:W-:Y:S04]  /*20330*/  STL.128 [R1+0x1220], R188 ;  /* 0x001220bc01007387 */ /* 0x0003e80000100c00 */
[----:B0-----:R-:W2:Y:S04]  /*20340*/  LDL.128 R120, [R1+0x5d0] ;  /* 0x0005d00001787983 */ /* 0x001ea80000100c00 */
[----:B------:R-:W-:Y:S04]  /*20350*/  STL.128 [R1+0x390], R184 ;  /* 0x000390b801007387 */ /* 0x000fe80000100c00 */
[----:B-1----:R-:W2:Y:S04]  /*20360*/  LDL.LU.128 R196, [R1+0x1240] ;  /* 0x0012400001c47983 */ /* 0x002ea80000300c00 */
[----:B------:R-:W2:Y:S04]  /*20370*/  LDL.LU.128 R192, [R1+0x1230] ;  /* 0x0012300001c07983 */ /* 0x000ea80000300c00 */
[----:B------:R-:W2:Y:S04]  /*20380*/  LDL.LU.128 R188, [R1+0x1220] ;  /* 0x0012200001bc7983 */ /* 0x000ea80000300c00 */
[----:B------:R0:W-:Y:S04]  /*20390*/  STL.128 [R1+0xfc0], R100 ;  /* 0x000fc06401007387 */ /* 0x0001e80000100c00 */
[----:B---3--:R-:W-:Y:S04]  /*203a0*/  STL.128 [R1+0xfb0], R96 ;  /* 0x000fb06001007387 */ /* 0x008fe80000100c00 */
[----:B----4-:R-:W-:Y:S04]  /*203b0*/  STL.128 [R1+0xfa0], R92 ;  /* 0x000fa05c01007387 */ /* 0x010fe80000100c00 */
        /* <DEDUP_REMOVED lines=17> */
[----:B------:R1:W-:Y:S04]  /*204d0*/  STL.64 [R1+0xfe0], R108 ;  /* 0x000fe06c01007387 */ /* 0x0003e80000100a00 */
[----:B0-----:R-:W3:Y:S04]  /*204e0*/  LDL.LU.128 R100, [R1+0xfc0] ;  /* 0x000fc00001647983 */ /* 0x001ee80000300c00 */
[----:B------:R0:W-:Y:S04]  /*204f0*/  STL.128 [R1+0xfd0], R104 ;  /* 0x000fd06801007387 */ /* 0x0001e80000100c00 */
[----:B-1----:R-:W4:Y:S04]  /*20500*/  LDL.LU.64 R108, [R1+0xfe0] ;  /* 0x000fe000016c7983 */ /* 0x002f280000300a00 */
[----:B------:R-:W4:Y:S04]  /*20510*/  LDL.LU.128 R96, [R1+0xfb0] ;  /* 0x000fb00001607983 */ /* 0x000f280000300c00 */
[----:B------:R-:W4:Y:S04]  /*20520*/  LDL.LU.128 R92, [R1+0xfa0] ;  /* 0x000fa000015c7983 */ /* 0x000f280000300c00 */
        /* <DEDUP_REMOVED lines=17> */
[----:B------:R-:W4:Y:S01]  /*20640*/  LDL.LU.128 R24, [R1+0xe90] ;  /* 0x000e900001187983 */ /* 0x000f220000300c00 */
[----:B------:R-:W-:-:S03]  /*20650*/  IMAD.MOV.U32 R113, RZ, RZ, R119 ;  /* 0x000000ffff717224 */ /* 0x000fc600078e0077 */
[----:B------:R0:W-:Y:S04]  /*20660*/  STL [R1+0x12b8], R227 ;  /* 0x0012b8e301007387 */ /* 0x0001e80000100800 */
[----:B------:R1:W-:Y:S04]  /*20670*/  STL.64 [R1+0x12b0], R224 ;  /* 0x0012b0e001007387 */ /* 0x0003e80000100a00 */
[----:B------:R1:W-:Y:S04]  /*20680*/  STL.128 [R1+0x12a0], R220 ;  /* 0x0012a0dc01007387 */ /* 0x0003e80000100c00 */
[----:B------:R1:W-:Y:S04]  /*20690*/  STL.64 [R1+0x1290], R218 ;  /* 0x001290da01007387 */ /* 0x0003e80000100a00 */
[----:B--2---:R2:W-:Y:S04]  /*206a0*/  STL.128 [R1+0x1280], R212 ;  /* 0x001280d401007387 */ /* 0x0045e80000100c00 */
[----:B------:R2:W-:Y:S04]  /*206b0*/  STL.128 [R1+0x1270], R208 ;  /* 0x001270d001007387 */ /* 0x0005e80000100c00 */
[----:B------:R2:W-:Y:S04]  /*206c0*/  STL.128 [R1+0x1260], R204 ;  /* 0x001260cc01007387 */ /* 0x0005e80000100c00 */
[----:B------:R2:W-:Y:S04]  /*206d0*/  STL.128 [R1+0x1250], R200 ;  /* 0x001250c801007387 */ /* 0x0005e80000100c00 */
[----:B------:R2:W-:Y:S04]  /*206e0*/  STL.64 [R1+0x1200], R182 ;  /* 0x001200b601007387 */ /* 0x0005e80000100a00 */
[----:B------:R2:W-:Y:S04]  /*206f0*/  STL.128 [R1+0x11f0], R176 ;  /* 0x0011f0b001007387 */ /* 0x0005e80000100c00 */
[----:B------:R2:W-:Y:S04]  /*20700*/  STL.128 [R1+0x11e0], R172 ;  /* 0x0011e0ac01007387 */ /* 0x0005e80000100c00 */
[----:B------:R2:W-:Y:S04]  /*20710*/  STL [R1+0x11d8], R170 ;  /* 0x0011d8aa01007387 */ /* 0x0005e80000100800 */
[----:B------:R2:W-:Y:S04]  /*20720*/  STL.64 [R1+0x11d0], R168 ;  /* 0x0011d0a801007387 */ /* 0x0005e80000100a00 */
[----:B------:R2:W-:Y:S04]  /*20730*/  STL.128 [R1+0x11c0], R164 ;  /* 0x0011c0a401007387 */ /* 0x0005e80000100c00 */
[----:B------:R2:W-:Y:S04]  /*20740*/  STL.128 [R1+0x11b0], R160 ;  /* 0x0011b0a001007387 */ /* 0x0005e80000100c00 */
[----:B------:R2:W-:Y:S04]  /*20750*/  STL.128 [R1+0x11a0], R156 ;  /* 0x0011a09c01007387 */ /* 0x0005e80000100c00 */
[----:B------:R2:W-:Y:S04]  /*20760*/  STL.128 [R1+0x1190], R152 ;  /* 0x0011909801007387 */ /* 0x0005e80000100c00 */
[----:B0-----:R-:W4:Y:S04]  /*20770*/  LDL.LU R227, [R1+0x12b8] ;  /* 0x0012b80001e37983 */ /* 0x001f280000300800 */
[----:B-1----:R-:W4:Y:S04]  /*20780*/  LDL.LU.64 R224, [R1+0x12b0] ;  /* 0x0012b00001e07983 */ /* 0x002f280000300a00 */
[----:B------:R-:W4:Y:S04]  /*20790*/  LDL.LU.128 R220, [R1+0x12a0] ;  /* 0x0012a00001dc7983 */ /* 0x000f280000300c00 */
[----:B------:R-:W4:Y:S04]  /*207a0*/  LDL.LU.64 R218, [R1+0x1290] ;  /* 0x0012900001da7983 */ /* 0x000f280000300a00 */
[----:B--2---:R-:W2:Y:S04]  /*207b0*/  LDL.LU.128 R212, [R1+0x1280] ;  /* 0x0012800001d47983 */ /* 0x004ea80000300c00 */
[----:B------:R-:W2:Y:S04]  /*207c0*/  LDL.LU.128 R208, [R1+0x1270] ;  /* 0x0012700001d07983 */ /* 0x000ea80000300c00 */
[----:B------:R-:W2:Y:S04]  /*207d0*/  LDL.LU.128 R204, [R1+0x1260] ;  /* 0x0012600001cc7983 */ /* 0x000ea80000300c00 */
[----:B------:R-:W2:Y:S04]  /*207e0*/  LDL.LU.128 R200, [R1+0x1250] ;  /* 0x0012500001c87983 */ /* 0x000ea80000300c00 */
        /* <DEDUP_REMOVED lines=10> */
[----:B------:R-:W2:Y:S04]  /*20890*/  LDL.LU R180, [R1+0xe40] ;  /* 0x000e400001b47983 */ /* 0x000ea80000300800 */
[----:B------:R-:W2:Y:S04]  /*208a0*/  LDL.LU R181, [R1+0xe3c] ;  /* 0x000e3c0001b57983 */ /* 0x000ea80000300800 */
[----:B------:R-:W2:Y:S04]  /*208b0*/  LDL.LU R171, [R1+0xe38] ;  /* 0x000e380001ab7983 */ /* 0x000ea80000300800 */
[----:B------:R0:W-:Y:S04]  /*208c0*/  STL.64 [R1+0xe30], R112 ;  /* 0x000e307001007387 */ /* 0x0001e80000100a00 */
[----:B------:R-:W-:Y:S04]  /*208d0*/  STL.128 [R1+0xcc0], R20 ;  /* 0x000cc01401007387 */ /* 0x000fe80000100c00 */
[----:B------:R-:W-:Y:S04]  /*208e0*/  STL.128 [R1+0xcb0], R16 ;  /* 0x000cb01001007387 */ /* 0x000fe80000100c00 */
[----:B------:R-:W-:Y:S04]  /*208f0*/  STL.128 [R1+0xca0], R12 ;  /* 0x000ca00c01007387 */ /* 0x000fe80000100c00 */
[----:B------:R-:W-:Y:S04]  /*20900*/  STL.128 [R1+0xc90], R8 ;  /* 0x000c900801007387 */ /* 0x000fe80000100c00 */
[----:B------:R-:W-:Y:S04]  /*20910*/  STL.64 [R1+0xc80], R4 ;  /* 0x000c800401007387 */ /* 0x000fe80000100a00 */
[----:B------:R1:W-:Y:S04]  /*20920*/  STL.128 [R1+0x3b0], R116 ;  /* 0x0003b07401007387 */ /* 0x0003e80000100c00 */
[----:B---3--:R-:W-:Y:S04]  /*20930*/  STL.128 [R1+0xe00], R100 ;  /* 0x000e006401007387 */ /* 0x008fe80000100c00 */
[----:B----4-:R3:W-:Y:S04]  /*20940*/  STL.128 [R1+0xe20], R108 ;  /* 0x000e206c01007387 */ /* 0x0107e80000100c00 */
        /* <DEDUP_REMOVED lines=21> */
[----:B-1----:R-:W2:Y:S04]  /*20aa0*/  LDL.LU R116, [R1+0x5d8] ;  /* 0x0005d80001747983 */ /* 0x002ea80000300800 */
[----:B------:R-:W2:Y:S04]  /*20ab0*/  LDL.LU R115, [R1+0x5d4] ;  /* 0x0005d40001737983 */ /* 0x000ea80000300800 */
[----:B------:R-:W2:Y:S04]  /*20ac0*/  LDL.LU R114, [R1+0x5d0] ;  /* 0x0005d00001727983 */ /* 0x000ea80000300800 */
        /* <DEDUP_REMOVED lines=32> */
[----:B--2---:R-:W-:Y:S04]  /*20cd0*/  STL.128 [R1+0xc40], R200 ;  /* 0x000c40c801007387 */ /* 0x004fe80000100c00 */
[----:B------:R1:W-:Y:S04]  /*20ce0*/  STL.128 [R1+0xba0], R160 ;  /* 0x000ba0a001007387 */ /* 0x0003e80000100c00 */
[----:B------:R2:W-:Y:S01]  /*20cf0*/  STL.128 [R1+0xbf0], R180 ;  /* 0x000bf0b401007387 */ /* 0x0005e20000100c00 */
[----:B0-----:R-:W-:-:S03]  /*20d00*/  IMAD.MOV.U32 R123, RZ, RZ, R117 ;  /* 0x000000ffff7b7224 */ /* 0x001fc600078e0075 */
[----:B------:R0:W-:Y:S01]  /*20d10*/  STL.128 [R1+0xbb0], R164 ;  /* 0x000bb0a401007387 */ /* 0x0001e20000100c00 */
[----:B------:R-:W-:Y:S02]  /*20d20*/  IMAD.MOV.U32 R124, RZ, RZ, R156 ;  /* 0x000000ffff7c7224 */ /* 0x000fe400078e009c */
[----:B------:R-:W-:Y:S01]  /*20d30*/  IMAD.MOV.U32 R125, RZ, RZ, R157 ;  /* 0x000000ffff7d7224 */ /* 0x000fe200078e009d */
[----:B------:R-:W4:Y:S01]  /*20d40*/  LDL.LU.128 R20, [R1+0xcc0] ;  /* 0x000cc00001147983 */ /* 0x000f220000300c00 */
[----:B------:R-:W-:Y:S02]  /*20d50*/  IMAD.MOV.U32 R126, RZ, RZ, R158 ;  /* 0x000000ffff7e7224 */ /* 0x000fe400078e009e */
[----:B------:R-:W-:Y:S01]  /*20d60*/  IMAD.MOV.U32 R127, RZ, RZ, R159 ;  /* 0x000000ffff7f7224 */ /* 0x000fe200078e009f */
[----:B-1----:R-:W4:Y:S01]  /*20d70*/  LDL.LU.128 R160, [R1+0xba0] ;  /* 0x000ba00001a07983 */ /* 0x002f220000300c00 */
[----:B------:R-:W-:Y:S02]  /*20d80*/  IMAD.MOV.U32 R128, RZ, RZ, R227 ;  /* 0x000000ffff807224 */ /* 0x000fe400078e00e3 */
[----:B------:R-:W-:Y:S01]  /*20d90*/  IMAD.MOV.U32 R129, RZ, RZ, R225 ;  /* 0x000000ffff817224 */ /* 0x000fe200078e00e1 */
[----:B------:R-:W-:Y:S01]  /*20da0*/  STL [R1+0xc60], R208 ;  /* 0x000c60d001007387 */ /* 0x000fe20000100800 */
[----:B------:R-:W-:-:S02]  /*20db0*/  IMAD.MOV.U32 R130, RZ, RZ, R224 ;  /* 0x000000ffff827224 */ /* 0x000fc400078e00e0 */
[----:B------:R-:W-:Y:S01]  /*20dc0*/  IMAD.MOV.U32 R131, RZ, RZ, R223 ;  /* 0x000000ffff837224 */ /* 0x000fe200078e00df */
[----:B------:R-:W-:Y:S01]  /*20dd0*/  STL.128 [R1+0xc50], R204 ;  /* 0x000c50cc01007387 */ /* 0x000fe20000100c00 */
[----:B------:R-:W-:Y:S02]  /*20de0*/  IMAD.MOV.U32 R132, RZ, RZ, R222 ;  /* 0x000000ffff847224 */ /* 0x000fe400078e00de */
[----:B------:R-:W-:Y:S01]  /*20df0*/  IMAD.MOV.U32 R133, RZ, RZ, R209 ;  /* 0x000000ffff857224 */ /* 0x000fe200078e00d1 */
[----:B------:R-:W4:Y:S01]  /*20e00*/  LDL.LU.128 R16, [R1+0xcb0] ;  /* 0x000cb00001107983 */ /* 0x000f220000300c00 */
[----:B------:R-:W-:Y:S02]  /*20e10*/  IMAD.MOV.U32 R134, RZ, RZ, R210 ;  /* 0x000000ffff867224 */ /* 0x000fe400078e00d2 */
[----:B------:R-:W-:Y:S01]  /*20e20*/  IMAD.MOV.U32 R135, RZ, RZ, R211 ;  /* 0x000000ffff877224 */ /* 0x000fe200078e00d3 */
[----:B------:R-:W4:Y:S01]  /*20e30*/  LDL.LU.128 R12, [R1+0xca0] ;  /* 0x000ca000010c7983 */ /* 0x000f220000300c00 */
[----:B------:R-:W-:-:S02]  /*20e40*/  IMAD.MOV.U32 R136, RZ, RZ, R212 ;  /* 0x000000ffff887224 */ /* 0x000fc400078e00d4 */
[----:B------:R-:W-:Y:S01]  /*20e50*/  IMAD.MOV.U32 R137, RZ, RZ, R213 ;  /* 0x000000ffff897224 */ /* 0x000fe200078e00d5 */
[----:B------:R-:W4:Y:S01]  /*20e60*/  LDL.LU.64 R4, [R1+0xc80] ;  /* 0x000c800001047983 */ /* 0x000f220000300a00 */
[----:B------:R-:W-:Y:S02]  /*20e70*/  IMAD.MOV.U32 R138, RZ, RZ, R214 ;  /* 0x000000ffff8a7224 */ /* 0x000fe400078e00d6 */
[----:B------:R-:W-:Y:S01]  /*20e80*/  IMAD.MOV.U32 R139, RZ, RZ, R215 ;  /* 0x000000ffff8b7224 */ /* 0x000fe200078e00d7 */
[----:B------:R-:W4:Y:S01]  /*20e90*/  LDL.LU R6, [R1+0xc78] ;  /* 0x000c780001067983 */ /* 0x000f220000300800 */
[----:B------:R-:W-:Y:S02]  /*20ea0*/  IMAD.MOV.U32 R140, RZ, RZ, R221 ;  /* 0x000000ffff8c7224 */ /* 0x000fe400078e00dd */
[----:B------:R-:W-:Y:S01]  /*20eb0*/  IMAD.MOV.U32 R141, RZ, RZ, R220 ;  /* 0x000000ffff8d7224 */ /* 0x000fe200078e00dc */
[----:B------:R-:W4:Y:S01]  /*20ec0*/  LDL.LU R7, [R1+0xc74] ;  /* 0x000c740001077983 */ /* 0x000f220000300800 */
        /* <DEDUP_REMOVED lines=10> */
[----:B--2---:R-:W2:Y:S01]  /*20f70*/  LDL.LU.128 R180, [R1+0xbf0] ;  /* 0x000bf00001b47983 */ /* 0x004ea20000300c00 */
[----:B------:R-:W-:-:S03]  /*20f80*/  IMAD.MOV.U32 R119, RZ, RZ, R113 ;  /* 0x000000ffff777224 */ /* 0x000fc600078e0071 */
[----:B0-----:R-:W2:Y:S01]  /*20f90*/  LDL.LU.128 R164, [R1+0xbb0] ;  /* 0x000bb00001a47983 */ /* 0x001ea20000300c00 */
[----:B------:R-:W-:Y:S02]  /*20fa0*/  IMAD.MOV.U32 R118, RZ, RZ, R112 ;  /* 0x000000ffff767224 */ /* 0x000fe400078e0070 */
[----:B------:R-:W-:Y:S02]  /*20fb0*/  IMAD.MOV.U32 R122, RZ, RZ, R116 ;  /* 0x000000ffff7a7224 */ /* 0x000fe400078e0074 */
[----:B------:R-:W-:Y:S02]  /*20fc0*/  IMAD.MOV.U32 R121, RZ, RZ, R115 ;  /* 0x000000ffff797224 */ /* 0x000fe400078e0073 */
[----:B------:R-:W-:Y:S02]  /*20fd0*/  IMAD.MOV.U32 R120, RZ, RZ, R114 ;  /* 0x000000ffff787224 */ /* 0x000fe400078e0072 */
[----:B---3--:R-:W-:Y:S02]  /*20fe0*/  IMAD.MOV.U32 R117, RZ, RZ, R111 ;  /* 0x000000ffff757224 */ /* 0x008fe400078e006f */
[----:B------:R-:W-:-:S02]  /*20ff0*/  IMAD.MOV.U32 R116, RZ, RZ, R110 ;  /* 0x000000ffff747224 */ /* 0x000fc400078e006e */
[----:B------:R-:W-:Y:S02]  /*21000*/  IMAD.MOV.U32 R115, RZ, RZ, R109 ;  /* 0x000000ffff737224 */ /* 0x000fe400078e006d */
[----:B------:R-:W-:Y:S02]  /*21010*/  IMAD.MOV.U32 R114, RZ, RZ, R108 ;  /* 0x000000ffff727224 */ /* 0x000fe400078e006c */
[----:B----4-:R-:W-:Y:S02]  /*21020*/  IMAD.MOV.U32 R113, RZ, RZ, R107 ;  /* 0x000000ffff717224 */ /* 0x010fe400078e006b */
        /* <DEDUP_REMOVED lines=88> */
[----:B------:R-:W-:-:S06]  /*215b0*/  IMAD.MOV.U32 R27, RZ, RZ, R205 ;  /* 0x000000ffff1b7224 */ /* 0x000fcc00078e00cd */
[----:B------:R-:W-:-:S06]  /*215c0*/  WARPGROUP.ARRIVE ;  /* 0x00000000000079c5 */ /* 0x000fcc0000000000 */
[----:B------:R-:W-:Y:S03]  /*215d0*/  HGMMA.64x256x16.F32.BF16 R24, R152, gdesc[UR4].tnspB, R24, gsb0 ;  /* 0x43e0000498187df0 */ /* 0x000fe60008001818 */
[----:B------:R-:W-:Y:S02]  /*215e0*/  WARPGROUP.DEPBAR.LE gsb0, 0x0 ;  /* 0x00008000000079c5 */ /* 0x000fe40000010000 */
[----:B------:R0:W-:Y:S04]  /*215f0*/  STL.128 [R1+0xae0], R104 ;  /* 0x000ae06801007387 */ /* 0x0001e80000100c00 */
[----:B0-----:R-:W3:Y:S04]  /*21600*/  LDL.LU.128 R104, [R1+0xae0] ;  /* 0x000ae00001687983 */ /* 0x001ee80000300c00 */
[----:B------:R0:W-:Y:S04]  /*21610*/  STL.128 [R1+0xb10], R116 ;  /* 0x000b107401007387 */ /* 0x0001e80000100c00 */
[----:B------:R1:W-:Y:S04]  /*21620*/  STL.128 [R1+0xb40], R128 ;  /* 0x000b408001007387 */ /* 0x0003e80000100c00 */
[----:B------:R4:W-:Y:S04]  /*21630*/  STL.128 [R1+0xb30], R124 ;  /* 0x000b307c01007387 */ /* 0x0009e80000100c00 */
[----:B0-----:R-:W2:Y:S04]  /*21640*/  LDL.LU.128 R116, [R1+0xb10] ;  /* 0x000b100001747983 */ /* 0x001ea80000300c00 */
[----:B------:R0:W-:Y:S04]  /*21650*/  STL.128 [R1+0xb20], R120 ;  /* 0x000b207801007387 */ /* 0x0001e80000100c00 */
[----:B-1----:R-:W2:Y:S04]  /*21660*/  LDL.LU.128 R128, [R1+0xb40] ;  /* 0x000b400001807983 */ /* 0x002ea80000300c00 */
[----:B----4-:R-:W4:Y:S04]  /*21670*/  LDL.LU.128 R124, [R1+0xb30] ;  /* 0x000b3000017c7983 */ /* 0x010f280000300c00 */
[----:B0-----:R-:W4:Y:S04]  /*21680*/  LDL.LU.128 R120, [R1+0xb20] ;  /* 0x000b200001787983 */ /* 0x001f280000300c00 */
[----:B------:R0:W-:Y:S04]  /*21690*/  STL.128 [R1+0xb90], R148 ;  /* 0x000b909401007387 */ /* 0x0001e80000100c00 */
[----:B------:R1:W-:Y:S04]  /*216a0*/  STL.128 [R1+0x900], R44 ;  /* 0x0009002c01007387 */ /* 0x0003e80000100c00 */
[----:B------:R1:W-:Y:S04]  /*216b0*/  STL.128 [R1+0xb80], R144 ;  /* 0x000b809001007387 */ /* 0x0003e80000100c00 */
[----:B------:R1:W-:Y:S04]  /*216c0*/  STL.128 [R1+0xb70], R140 ;  /* 0x000b708c01007387 */ /* 0x0003e80000100c00 */
[----:B0-----:R-:W4:Y:S04]  /*216d0*/  LDL.LU.128 R148, [R1+0xb90] ;  /* 0x000b900001947983 */ /* 0x001f280000300c00 */
[----:B-1----:R-:W4:Y:S04]  /*216e0*/  LDL.LU.128 R44, [R1+0x900] ;  /* 0x00090000012c7983 */ /* 0x002f280000300c00 */
[----:B------:R0:W-:Y:S04]  /*216f0*/  STL.128 [R1+0xb60], R136 ;  /* 0x000b608801007387 */ /* 0x0001e80000100c00 */
[----:B------:R-:W4:Y:S04]  /*21700*/  LDL.LU.128 R144, [R1+0xb80] ;  /* 0x000b800001907983 */ /* 0x000f280000300c00 */
[----:B------:R-:W4:Y:S04]  /*21710*/  LDL.LU.128 R140, [R1+0xb70] ;  /* 0x000b7000018c7983 */ /* 0x000f280000300c00 */
[----:B------:R1:W-:Y:S04]  /*21720*/  STL.128 [R1+0xb00], R112 ;  /* 0x000b007001007387 */ /* 0x0003e80000100c00 */
[----:B0-----:R-:W4:Y:S04]  /*21730*/  LDL.LU.128 R136, [R1+0xb60] ;  /* 0x000b600001887983 */ /* 0x001f280000300c00 */
[----:B------:R0:W-:Y:S04]  /*21740*/  STL.128 [R1+0xaf0], R108 ;  /* 0x000af06c01007387 */ /* 0x0001e80000100c00 */
[----:B------:R0:W-:Y:S04]  /*21750*/  STL.128 [R1+0xad0], R100 ;  /* 0x000ad06401007387 */ /* 0x0001e80000100c00 */
[----:B------:R0:W-:Y:S04]  /*21760*/  STL.128 [R1+0xb50], R132 ;  /* 0x000b508401007387 */ /* 0x0001e80000100c00 */
[----:B-1----:R-:W4:Y:S04]  /*21770*/  LDL.LU.128 R112, [R1+0xb00] ;  /* 0x000b000001707983 */ /* 0x002f280000300c00 */
[----:B0-----:R-:W4:Y:S04]  /*21780*/  LDL.LU.128 R108, [R1+0xaf0] ;  /* 0x000af000016c7983 */ /* 0x001f280000300c00 */
[----:B------:R-:W4:Y:S04]  /*21790*/  LDL.LU.128 R100, [R1+0xad0] ;  /* 0x000ad00001647983 */ /* 0x000f280000300c00 */
[----:B------:R-:W4:Y:S04]  /*217a0*/  LDL.LU.128 R132, [R1+0xb50] ;  /* 0x000b500001847983 */ /* 0x000f280000300c00 */
[----:B------:R0:W-:Y:S04]  /*217b0*/  STL.128 [R1+0x930], R56 ;  /* 0x0009303801007387 */ /* 0x0001e80000100c00 */
[----:B------:R1:W-:Y:S04]  /*217c0*/  STL.128 [R1+0x920], R52 ;  /* 0x0009203401007387 */ /* 0x0003e80000100c00 */
[----:B------:R1:W-:Y:S04]  /*217d0*/  STL.128 [R1+0x910], R48 ;  /* 0x0009103001007387 */ /* 0x0003e80000100c00 */
[----:B0-----:R-:W4:Y:S04]  /*217e0*/  LDL.LU.128 R56, [R1+0x930] ;  /* 0x0009300001387983 */ /* 0x001f280000300c00 */
[----:B-1----:R-:W4:Y:S04]  /*217f0*/  LDL.LU.128 R52, [R1+0x920] ;  /* 0x0009200001347983 */ /* 0x002f280000300c00 */
[----:B------:R-:W4:Y:S04]  /*21800*/  LDL.LU.128 R48, [R1+0x910] ;  /* 0x0009100001307983 */ /* 0x000f280000300c00 */
[----:B---3--:R0:W-:Y:S04]  /*21810*/  STL.128 [R1+0x9f0], R104 ;  /* 0x0009f06801007387 */ /* 0x0081e80000100c00 */
[----:B0-----:R-:W3:Y:S04]  /*21820*/  LDL.LU.128 R104, [R1+0x9f0] ;  /* 0x0009f00001687983 */ /* 0x001ee80000300c00 */
[----:B--2---:R0:W-:Y:S04]  /*21830*/  STL.128 [R1+0xa20], R116 ;  /* 0x000a207401007387 */ /* 0x0041e80000100c00 */
[----:B------:R1:W-:Y:S04]  /*21840*/  STL.128 [R1+0xa50], R128 ;  /* 0x000a508001007387 */ /* 0x0003e80000100c00 */
[----:B0-----:R-:W2:Y:S04]  /*21850*/  LDL.LU.128 R116, [R1+0xa20] ;  /* 0x000a200001747983 */ /* 0x001ea80000300c00 */
[----:B----4-:R0:W-:Y:S04]  /*21860*/  STL.128 [R1+0xa40], R124 ;  /* 0x000a407c01007387 */ /* 0x0101e80000100c00 */
[----:B------:R4:W-:Y:S04]  /*21870*/  STL.128 [R1+0xa30], R120 ;  /* 0x000a307801007387 */ /* 0x0009e80000100c00 */
[----:B-1----:R-:W2:Y:S04]  /*21880*/  LDL.LU.128 R128, [R1+0xa50] ;  /* 0x000a500001807983 */ /* 0x002ea80000300c00 */
[----:B0-----:R-:W2:Y:S04]  /*21890*/  LDL.LU.128 R124, [R1+0xa40] ;  /* 0x000a4000017c7983 */ /* 0x001ea80000300c00 */
[----:B----4-:R-:W4:Y:S01]  /*218a0*/  LDL.LU.128 R120, [R1+0xa30] ;  /* 0x000a300001787983 */ /* 0x010f220000300c00 */
[----:B------:R-:W-:-:S02]  /*218b0*/  IMAD.MOV.U32 R8, RZ, RZ, R35 ;  /* 0x000000ffff087224 */ /* 0x000fc400078e0023 */
[----:B------:R-:W-:Y:S02]  /*218c0*/  IMAD.MOV.U32 R9, RZ, RZ, R34 ;  /* 0x000000ffff097224 */ /* 0x000fe400078e0022 */
[----:B------:R-:W-:Y:S02]  /*218d0*/  IMAD.MOV.U32 R200, RZ, RZ, R156 ;  /* 0x000000ffffc87224 */ /* 0x000fe400078e009c */
[----:B------:R-:W-:Y:S02]  /*218e0*/  IMAD.MOV.U32 R201, RZ, RZ, R157 ;  /* 0x000000ffffc97224 */ /* 0x000fe400078e009d */
[----:B------:R-:W-:Y:S02]  /*218f0*/  IMAD.MOV.U32 R202, RZ, RZ, R158 ;  /* 0x000000ffffca7224 */ /* 0x000fe400078e009e */
[----:B------:R-:W-:-:S05]  /*21900*/  IMAD.MOV.U32 R203, RZ, RZ, R159 ;  /* 0x000000ffffcb7224 */ /* 0x000fca00078e009f */
[----:B------:R0:W-:Y:S04]  /*21910*/  STL.128 [R1+0x3d0], R200 ;  /* 0x0003d0c801007387 */ /* 0x0001e80000100c00 */
[----:B0-----:R-:W4:Y:S01]  /*21920*/  LDL.LU.128 R200, [R1+0xc40] ;  /* 0x000c400001c87983 */ /* 0x001f220000300c00 */
[----:B------:R-:W-:Y:S02]  /*21930*/  IMAD.MOV.U32 R204, RZ, RZ, R227 ;  /* 0x000000ffffcc7224 */ /* 0x000fe400078e00e3 */
[----:B------:R-:W-:Y:S02]  /*21940*/  IMAD.MOV.U32 R205, RZ, RZ, R225 ;  /* 0x000000ffffcd7224 */ /* 0x000fe400078e00e1 */
[----:B------:R-:W-:Y:S02]  /*21950*/  IMAD.MOV.U32 R206, RZ, RZ, R224 ;  /* 0x000000ffffce7224 */ /* 0x000fe400078e00e0 */
[----:B------:R-:W-:-:S02]  /*21960*/  IMAD.MOV.U32 R207, RZ, RZ, R223 ;  /* 0x000000ffffcf7224 */ /* 0x000fc400078e00df */
[----:B------:R-:W-:Y:S01]  /*21970*/  IMAD.MOV.U32 R208, RZ, RZ, R222 ;  /* 0x000000ffffd07224 */ /* 0x000fe200078e00de */
[----:B------:R-:W-:Y:S04]  /*21980*/  STL.128 [R1+0xaa0], R148 ;  /* 0x000aa09401007387 */ /* 0x000fe80000100c00 */
[----:B------:R0:W-:Y:S04]  /*21990*/  STL.128 [R1+0x3e0], R204 ;  /* 0x0003e0cc01007387 */ /* 0x0001e80000100c00 */
[----:B------:R1:W-:Y:S04]  /*219a0*/  STL.128 [R1+0x3f0], R208 ;  /* 0x0003f0d001007387 */ /* 0x0003e80000100c00 */
[----:B------:R1:W-:Y:S04]  /*219b0*/  STL.128 [R1+0x9d0], R96 ;  /* 0x0009d06001007387 */ /* 0x0003e80000100c00 */
[----:B------:R1:W-:Y:S04]  /*219c0*/  STL.128 [R1+0x980], R76 ;  /* 0x0009804c01007387 */ /* 0x0003e80000100c00 */
[----:B0-----:R-:W4:Y:S04]  /*219d0*/  LDL.LU.128 R204, [R1+0xc50] ;  /* 0x000c500001cc7983 */ /* 0x001f280000300c00 */
[----:B-1----:R-:W4:Y:S04]  /*219e0*/  LDL.LU R208, [R1+0xc60] ;  /* 0x000c600001d07983 */ /* 0x002f280000300800 */
[----:B------:R-:W4:Y:S04]  /*219f0*/  LDL.LU.128 R148, [R1+0xaa0] ;  /* 0x000aa00001947983 */ /* 0x000f280000300c00 */
[----:B------:R-:W4:Y:S04]  /*21a00*/  LDL.LU.128 R96, [R1+0x9d0] ;  /* 0x0009d00001607983 */ /* 0x000f280000300c00 */
[----:B------:R-:W4:Y:S04]  /*21a10*/  LDL.LU.128 R76, [R1+0x980] ;  /* 0x00098000014c7983 */ /* 0x000f280000300c00 */
[----:B------:R0:W-:Y:S04]  /*21a20*/  STL.128 [R1+0xa90], R144 ;  /* 0x000a909001007387 */ /* 0x0001e80000100c00 */
        /* <DEDUP_REMOVED lines=22> */
[----:B------:R-:W4:Y:S04]  /*21b90*/  LDL.LU.128 R40, [R1+0x8f0] ;  /* 0x0008f00001287983 */ /* 0x000f280000300c00 */
[----:B------:R-:W4:Y:S04]  /*21ba0*/  LDL.LU.128 R36, [R1+0x8e0] ;  /* 0x0008e00001247983 */ /* 0x000f280000300c00 */
[----:B0-----:R-:W4:Y:S04]  /*21bb0*/  LDL.LU.128 R60, [R1+0x940] ;  /* 0x00094000013c7983 */ /* 0x001f280000300c00 */
[----:B---3--:R0:W-:Y:S02]  /*21bc0*/  STL.128 [R1+0x770], R104 ;  /* 0x0007706801007387 */ /* 0x0081e40000100c00 */
[----:B0-----:R-:W-:-:S02]  /*21bd0*/  IMAD.MOV.U32 R106, RZ, RZ, R9 ;  /* 0x000000ffff6a7224 */ /* 0x001fc400078e0009 */
[----:B------:R-:W-:Y:S02]  /*21be0*/  IMAD.MOV.U32 R107, RZ, RZ, R8 ;  /* 0x000000ffff6b7224 */ /* 0x000fe400078e0008 */
[----:B------:R-:W3:Y:S04]  /*21bf0*/  LDL.64 R8, [R1+0x220] ;  /* 0x0002200001087983 */ /* 0x000ee80000100a00 */
[----:B--2---:R0:W-:Y:S04]  /*21c00*/  STL.128 [R1+0x7a0], R116 ;  /* 0x0007a07401007387 */ /* 0x0041e80000100c00 */
[----:B------:R-:W-:Y:S04]  /*21c10*/  STL.128 [R1+0x700], R24 ;  /* 0x0007001801007387 */ /* 0x000fe80000100c00 */
[----:B------:R1:W-:Y:S01]  /*21c20*/  STL.128 [R1+0x7d0], R128 ;  /* 0x0007d08001007387 */ /* 0x0003e20000100c00 */
[----:B0-----:R-:W-:-:S02]  /*21c30*/  IMAD.MOV.U32 R119, RZ, RZ, R47 ;  /* 0x000000ffff777224 */ /* 0x001fc400078e002f */
[----:B------:R-:W-:Y:S02]  /*21c40*/  IMAD.MOV.U32 R118, RZ, RZ, R46 ;  /* 0x000000ffff767224 */ /* 0x000fe400078e002e */
[----:B------:R-:W-:Y:S01]  /*21c50*/  IMAD.MOV.U32 R117, RZ, RZ, R45 ;  /* 0x000000ffff757224 */ /* 0x000fe200078e002d */
[----:B------:R0:W-:Y:S01]  /*21c60*/  STL.128 [R1+0x7c0], R124 ;  /* 0x0007c07c01007387 */ /* 0x0001e20000100c00 */
[----:B------:R-:W-:-:S03]  /*21c70*/  IMAD.MOV.U32 R116, RZ, RZ, R44 ;  /* 0x000000ffff747224 */ /* 0x000fc600078e002c */
[----:B----4-:R-:W-:Y:S04]  /*21c80*/  STL.128 [R1+0x7b0], R120 ;  /* 0x0007b07801007387 */ /* 0x010fe80000100c00 */
[----:B------:R2:W-:Y:S01]  /*21c90*/  STL.128 [R1+0x290], R116 ;  /* 0x0002907401007387 */ /* 0x0005e20000100c00 */
[----:B-1----:R-:W-:Y:S02]  /*21ca0*/  IMAD.MOV.U32 R131, RZ, RZ, R59 ;  /* 0x000000ffff837224 */ /* 0x002fe400078e003b */
[----:B------:R-:W-:Y:S01]  /*21cb0*/  IMAD.MOV.U32 R130, RZ, RZ, R58 ;  /* 0x000000ffff827224 */ /* 0x000fe200078e003a */
[----:B------:R-:W4:Y:S01]  /*21cc0*/  LDL.LU.128 R24, [R1+0x700] ;  /* 0x0007000001187983 */ /* 0x000f220000300c00 */
[----:B------:R-:W-:Y:S02]  /*21cd0*/  IMAD.MOV.U32 R129, RZ, RZ, R57 ;  /* 0x000000ffff817224 */ /* 0x000fe400078e0039 */
[----:B------:R-:W-:-:S02]  /*21ce0*/  IMAD.MOV.U32 R128, RZ, RZ, R56 ;  /* 0x000000ffff807224 */ /* 0x000fc400078e0038 */
[----:B0-----:R-:W-:Y:S02]  /*21cf0*/  IMAD.MOV.U32 R127, RZ, RZ, R55 ;  /* 0x000000ffff7f7224 */ /* 0x001fe400078e0037 */
[----:B------:R-:W-:Y:S02]  /*21d00*/  IMAD.MOV.U32 R126, RZ, RZ, R54 ;  /* 0x000000ffff7e7224 */ /* 0x000fe400078e0036 */
[----:B------:R-:W-:Y:S01]  /*21d10*/  IMAD.MOV.U32 R125, RZ, RZ, R53 ;  /* 0x000000ffff7d7224 */ /* 0x000fe200078e0035 */
[----:B--2---:R-:W2:Y:S01]  /*21d20*/  LDL.LU.128 R116, [R1+0x7a0] ;  /* 0x0007a00001747983 */ /* 0x004ea20000300c00 */
[----:B------:R-:W-:Y:S02]  /*21d30*/  IMAD.MOV.U32 R123, RZ, RZ, R51 ;  /* 0x000000ffff7b7224 */ /* 0x000fe400078e0033 */
[----:B------:R-:W-:Y:S02]  /*21d40*/  IMAD.MOV.U32 R122, RZ, RZ, R50 ;  /* 0x000000ffff7a7224 */ /* 0x000fe400078e0032 */
[----:B------:R-:W-:-:S02]  /*21d50*/  IMAD.MOV.U32 R121, RZ, RZ, R49 ;  /* 0x000000ffff797224 */ /* 0x000fc400078e0031 */
[----:B------:R-:W-:Y:S02]  /*21d60*/  IMAD.MOV.U32 R120, RZ, RZ, R48 ;  /* 0x000000ffff787224 */ /* 0x000fe400078e0030 */
[----:B------:R-:W-:Y:S01]  /*21d70*/  IMAD.MOV.U32 R124, RZ, RZ, R52 ;  /* 0x000000ffff7c7224 */ /* 0x000fe200078e0034 */
        /* <DEDUP_REMOVED lines=9> */
[----:B------:R1:W-:Y:S04]  /*21e10*/  STL.128 [R1+0xc20], R192 ;  /* 0x000c20c001007387 */ /* 0x0003e80000100c00 */
[----:B------:R1:W-:Y:S04]  /*21e20*/  STL.128 [R1+0xbd0], R172 ;  /* 0x000bd0ac01007387 */ /* 0x0003e80000100c00 */
[----:B0-----:R-:W4:Y:S04]  /*21e30*/  LDL.LU.128 R184, [R1+0xc00] ;  /* 0x000c000001b87983 */ /* 0x001f280000300c00 */
[----:B------:R0:W-:Y:S04]  /*21e40*/  STL.128 [R1+0xc10], R188 ;  /* 0x000c10bc01007387 */ /* 0x0001e80000100c00 */
[----:B-1----:R-:W4:Y:S04]  /*21e50*/  LDL.LU.128 R192, [R1+0xc20] ;  /* 0x000c200001c07983 */ /* 0x002f280000300c00 */
[----:B------:R-:W4:Y:S04]  /*21e60*/  LDL.LU.128 R172, [R1+0xbd0] ;  /* 0x000bd00001ac7983 */ /* 0x000f280000300c00 */
[----:B------:R1:W-:Y:S04]  /*21e70*/  STL.128 [R1+0xbc0], R168 ;  /* 0x000bc0a801007387 */ /* 0x0003e80000100c00 */
[----:B0-----:R-:W4:Y:S04]  /*21e80*/  LDL.LU.128 R188, [R1+0xc10] ;  /* 0x000c100001bc7983 */ /* 0x001f280000300c00 */
[----:B------:R0:W-:Y:S04]  /*21e90*/  STL.128 [R1+0x9c0], R92 ;  /* 0x0009c05c01007387 */ /* 0x0001e80000100c00 */
[----:B------:R0:W-:Y:S04]  /*21ea0*/  STL.128 [R1+0xac0], R160 ;  /* 0x000ac0a001007387 */ /* 0x0001e80000100c00 */
[----:B-1----:R-:W4:Y:S04]  /*21eb0*/  LDL.LU.128 R168, [R1+0xbc0] ;  /* 0x000bc00001a87983 */ /* 0x002f280000300c00 */
[----:B------:R1:W-:Y:S04]  /*21ec0*/  STL.128 [R1+0xbe0], R176 ;  /* 0x000be0b001007387 */ /* 0x0003e80000100c00 */
[----:B0-----:R-:W4:Y:S01]  /*21ed0*/  LDL.LU.128 R92, [R1+0x9c0] ;  /* 0x0009c000015c7983 */ /* 0x001f220000300c00 */
[----:B------:R-:W-:-:S03]  /*21ee0*/  IMAD.MOV.U32 R160, RZ, RZ, R200 ;  /* 0x000000ffffa07224 */ /* 0x000fc600078e00c8 */
[----:B------:R0:W-:Y:S01]  /*21ef0*/  STL.128 [R1+0x9b0], R88 ;  /* 0x0009b05801007387 */ /* 0x0001e20000100c00 */
[----:B------:R-:W-:Y:S02]  /*21f00*/  IMAD.MOV.U32 R161, RZ, RZ, R183 ;  /* 0x000000ffffa17224 */ /* 0x000fe400078e00b7 */
[----:B------:R-:W-:Y:S01]  /*21f10*/  IMAD.MOV.U32 R162, RZ, RZ, R182 ;  /* 0x000000ffffa27224 */ /* 0x000fe200078e00b6 */
[----:B------:R0:W-:Y:S01]  /*21f20*/  STL.128 [R1+0x6f0], R20 ;  /* 0x0006f01401007387 */ /* 0x0001e20000100c00 */
[----:B------:R-:W-:-:S03]  /*21f30*/  IMAD.MOV.U32 R163, RZ, RZ, R166 ;  /* 0x000000ffffa37224 */ /* 0x000fc600078e00a6 */
[----:B-1----:R-:W4:Y:S04]  /*21f40*/  LDL.LU.128 R176, [R1+0xbe0] ;  /* 0x000be00001b07983 */ /* 0x002f280000300c00 */
[----:B------:R1:W-:Y:S04]  /*21f50*/  STL.128 [R1+0x430], R160 ;  /* 0x000430a001007387 */ /* 0x0003e80000100c00 */
[----:B0-----:R-:W4:Y:S04]  /*21f60*/  LDL.LU.128 R88, [R1+0x9b0] ;  /* 0x0009b00001587983 */ /* 0x001f280000300c00 */
[----:B------:R-:W4:Y:S01]  /*21f70*/  LDL.LU.128 R20, [R1+0x6f0] ;  /* 0x0006f00001147983 */ /* 0x000f220000300c00 */
[----:B------:R-:W-:-:S03]  /*21f80*/  IMAD.MOV.U32 R152, RZ, RZ, R208 ;  /* 0x000000ffff987224 */ /* 0x000fc600078e00d0 */
[----:B------:R0:W-:Y:S04]  /*21f90*/  STL.128 [R1+0x6e0], R16 ;  /* 0x0006e01001007387 */ /* 0x0001e80000100c00 */
[----:B-1----:R-:W4:Y:S01]  /*21fa0*/  LDL.LU.128 R160, [R1+0xac0] ;  /* 0x000ac00001a07983 */ /* 0x002f220000300c00 */
[----:B------:R-:W-:Y:S02]  /*21fb0*/  IMAD.MOV.U32 R153, RZ, RZ, R207 ;  /* 0x000000ffff997224 */ /* 0x000fe400078e00cf */
[----:B------:R-:W-:Y:S02]  /*21fc0*/  IMAD.MOV.U32 R154, RZ, RZ, R206 ;  /* 0x000000ffff9a7224 */ /* 0x000fe400078e00ce */
[----:B------:R-:W-:Y:S01]  /*21fd0*/  IMAD.MOV.U32 R155, RZ, RZ, R205 ;  /* 0x000000ffff9b7224 */ /* 0x000fe200078e00cd */
[----:B------:R1:W-:Y:S01]  /*21fe0*/  STL.128 [R1+0x820], R148 ;  /* 0x0008209401007387 */ /* 0x0003e20000100c00 */
[----:B------:R-:W-:-:S03]  /*21ff0*/  IMAD.MOV.U32 R217, RZ, RZ, 0x1 ;  /* 0x00000001ffd97424 */ /* 0x000fc600078e00ff */
[----:B------:R1:W-:Y:S04]  /*22000*/  STL.128 [R1+0x750], R96 ;  /* 0x0007506001007387 */ /* 0x0003e80000100c00 */
[----:B0-----:R-:W4:Y:S04]  /*22010*/  LDL.LU.128 R16, [R1+0x6e0] ;  /* 0x0006e00001107983 */ /* 0x001f280000300c00 */
[----:B------:R0:W-:Y:S01]  /*22020*/  STL.128 [R1+0xab0], R152 ;  /* 0x000ab09801007387 */ /* 0x0001e20000100c00 */
[----:B-1----:R-:W-:-:S03]  /*22030*/  IMAD.MOV.U32 R151, RZ, RZ, R79 ;  /* 0x000000ffff977224 */ /* 0x002fc600078e004f */
[----:B------:R1:W-:Y:S01]  /*22040*/  STL.128 [R1+0x6d0], R12 ;  /* 0x0006d00c01007387 */ /* 0x0003e20000100c00 */
[----:B------:R-:W-:Y:S02]  /*22050*/  IMAD.MOV.U32 R150, RZ, RZ, R78 ;  /* 0x000000ffff967224 */ /* 0x000fe400078e004e */
[----:B------:R-:W-:Y:S01]  /*22060*/  IMAD.MOV.U32 R149, RZ, RZ, R77 ;  /* 0x000000ffff957224 */ /* 0x000fe200078e004d */
[----:B------:R-:W4:Y:S01]  /*22070*/  LDL.LU.128 R96, [R1+0x750] ;  /* 0x0007500001607983 */ /* 0x000f220000300c00 */
[----:B------:R-:W-:-:S03]  /*22080*/  IMAD.MOV.U32 R148, RZ, RZ, R76 ;  /* 0x000000ffff947224 */ /* 0x000fc600078e004c */
[----:B------:R3:W-:Y:S04]  /*22090*/  STL.128 [R1+0x990], R80 ;  /* 0x0009905001007387 */ /* 0x0007e80000100c00 */
[----:B0-----:R-:W4:Y:S04]  /*220a0*/  LDL.LU.128 R152, [R1+0xab0] ;  /* 0x000ab00001987983 */ /* 0x001f280000300c00 */
[----:B-1----:R-:W4:Y:S04]  /*220b0*/  LDL.LU.128 R12, [R1+0x6d0] ;  /* 0x0006d000010c7983 */ /* 0x002f280000300c00 */
[----:B---3--:R0:W-:Y:S04]  /*220c0*/  STL.128 [R1+0x6c0], R8 ;  /* 0x0006c00801007387 */ /* 0x0081e80000100c00 */
[----:B------:R1:W-:Y:S04]  /*220d0*/  STL.128 [R1+0x9a0], R84 ;  /* 0x0009a05401007387 */ /* 0x0003e80000100c00 */
[----:B------:R-:W3:Y:S04]  /*220e0*/  LDL.LU.128 R80, [R1+0x990] ;  /* 0x0009900001507983 */ /* 0x000ee80000300c00 */
[----:B------:R1:W-:Y:S04]  /*220f0*/  STL.128 [R1+0x810], R144 ;  /* 0x0008109001007387 */ /* 0x0003e80000100c00 */
[----:B0-----:R-:W3:Y:S04]  /*22100*/  LDL.LU.128 R8, [R1+0x6c0] ;  /* 0x0006c00001087983 */ /* 0x001ee80000300c00 */
[----:B------:R0:W-:Y:S04]  /*22110*/  STL.128 [R1+0x800], R140 ;  /* 0x0008008c01007387 */ /* 0x0001e80000100c00 */
[----:B------:R0:W-:Y:S01]  /*22120*/  STL.128 [R1+0x7f0], R136 ;  /* 0x0007f08801007387 */ /* 0x0001e20000100c00 */
[----:B------:R-:W-:-:S03]  /*22130*/  IMAD.MOV.U32 R104, RZ, RZ, R32 ;  /* 0x000000ffff687224 */ /* 0x000fc600078e0020 */
[----:B-1----:R-:W3:Y:S01]  /*22140*/  LDL.LU.128 R84, [R1+0x9a0] ;  /* 0x0009a00001547983 */ /* 0x002ee20000300c00 */
[----:B------:R-:W-:Y:S02]  /*22150*/  IMAD.MOV.U32 R147, RZ, RZ, R75 ;  /* 0x000000ffff937224 */ /* 0x000fe400078e004b */
[----:B------:R-:W-:Y:S01]  /*22160*/  IMAD.MOV.U32 R146, RZ, RZ, R74 ;  /* 0x000000ffff927224 */ /* 0x000fe200078e004a */
[----:B------:R1:W-:Y:S01]  /*22170*/  STL.128 [R1+0x310], R148 ;  /* 0x0003109401007387 */ /* 0x0003e20000100c00 */
[----:B------:R-:W-:Y:S02]  /*22180*/  IMAD.MOV.U32 R145, RZ, RZ, R73 ;  /* 0x000000ffff917224 */ /* 0x000fe400078e0049 */
[----:B------:R-:W-:Y:S01]  /*22190*/  IMAD.MOV.U32 R144, RZ, RZ, R72 ;  /* 0x000000ffff907224 */ /* 0x000fe200078e0048 */
[----:B------:R2:W-:Y:S01]  /*221a0*/  STL.128 [R1+0x790], R112 ;  /* 0x0007907001007387 */ /* 0x0005e20000100c00 */
[----:B0-----:R-:W-:Y:S02]  /*221b0*/  IMAD.MOV.U32 R143, RZ, RZ, R71 ;  /* 0x000000ffff8f7224 */ /* 0x001fe400078e0047 */
[----:B------:R-:W-:Y:S01]  /*221c0*/  IMAD.MOV.U32 R142, RZ, RZ, R70 ;  /* 0x000000ffff8e7224 */ /* 0x000fe200078e0046 */
[----:B------:R0:W-:Y:S01]  /*221d0*/  STL.128 [R1+0x780], R108 ;  /* 0x0007806c01007387 */ /* 0x0001e20000100c00 */
[----:B------:R-:W-:-:S02]  /*221e0*/  IMAD.MOV.U32 R141, RZ, RZ, R69 ;  /* 0x000000ffff8d7224 */ /* 0x000fc400078e0045 */
[----:B------:R-:W-:Y:S01]  /*221f0*/  IMAD.MOV.U32 R139, RZ, RZ, R67 ;  /* 0x000000ffff8b7224 */ /* 0x000fe200078e0043 */
[----:B------:R0:W-:Y:S01]  /*22200*/  STL.128 [R1+0x760], R100 ;  /* 0x0007606401007387 */ /* 0x0001e20000100c00 */
[----:B------:R-:W-:Y:S02]  /*22210*/  IMAD.MOV.U32 R138, RZ, RZ, R66 ;  /* 0x000000ffff8a7224 */ /* 0x000fe400078e0042 */
[----:B------:R-:W-:Y:S01]  /*22220*/  IMAD.MOV.U32 R137, RZ, RZ, R65 ;  /* 0x000000ffff897224 */ /* 0x000fe200078e0041 */
[----:B-1----:R-:W3:Y:S01]  /*22230*/  LDL.LU.128 R148, [R1+0x820] ;  /* 0x0008200001947983 */ /* 0x002ee20000300c00 */
[----:B------:R-:W-:Y:S02]  /*22240*/  IMAD.MOV.U32 R136, RZ, RZ, R64 ;  /* 0x000000ffff887224 */ /* 0x000fe400078e0040 */
[----:B------:R-:W-:Y:S01]  /*22250*/  IMAD.MOV.U32 R140, RZ, RZ, R68 ;  /* 0x000000ffff8c7224 */ /* 0x000fe200078e0044 */
[----:B--2---:R1:W-:Y:S01]  /*22260*/  STL.128 [R1+0x710], R116 ;  /* 0x0007107401007387 */ /* 0x0043e20000100c00 */
[----:B------:R-:W-:-:S02]  /*22270*/  IMAD.MOV.U32 R105, RZ, RZ, R33 ;  /* 0x000000ffff697224 */ /* 0x000fc400078e0021 */
[----:B------:R-:W-:Y:S01]  /*22280*/  IMAD.MOV.U32 R115, RZ, RZ, R43 ;  /* 0x000000ffff737224 */ /* 0x000fe200078e002b */
[----:B------:R2:W-:Y:S01]  /*22290*/  STL.64 [R1+0xc68], R216 ;  /* 0x000c68d801007387 */ /* 0x0005e20000100a00 */
[----:B0-----:R-:W-:Y:S02]  /*222a0*/  IMAD.MOV.U32 R111, RZ, RZ, R39 ;  /* 0x000000ffff6f7224 */ /* 0x001fe400078e0027 */
[----:B------:R-:W-:Y:S01]  /*222b0*/  IMAD.MOV.U32 R110, RZ, RZ, R38 ;  /* 0x000000ffff6e7224 */ /* 0x000fe200078e0026 */
[----:B------:R0:W-:Y:S01]  /*222c0*/  STL.128 [R1+0x7e0], R132 ;  /* 0x0007e08401007387 */ /* 0x0001e20000100c00 */
[----:B------:R-:W-:Y:S02]  /*222d0*/  IMAD.MOV.U32 R100, RZ, RZ, R28 ;  /* 0x000000ffff647224 */ /* 0x000fe400078e001c */
[----:B------:R-:W-:Y:S01]  /*222e0*/  IMAD.MOV.U32 R101, RZ, RZ, R29 ;  /* 0x000000ffff657224 */ /* 0x000fe200078e001d */
        /* <DEDUP_REMOVED lines=8> */
[----:B----4-:R-:W-:Y:S01]  /*22370*/  STL.128 [R1+0x6a0], R24 ;  /* 0x0006a01801007387 */ /* 0x010fe20000100c00 */
[----:B------:R-:W-:Y:S02]  /*22380*/  IMAD.MOV.U32 R113, RZ, RZ, R41 ;  /* 0x000000ffff717224 */ /* 0x000fe400078e0029 */
[----:B------:R-:W-:Y:S01]  /*22390*/  IMAD.MOV.U32 R112, RZ, RZ, R40 ;  /* 0x000000ffff707224 */ /* 0x000fe200078e0028 */
[----:B------:R4:W-:Y:S01]  /*223a0*/  STL.128 [R1+0x2e0], R136 ;  /* 0x0002e08801007387 */ /* 0x0009e20000100c00 */
[----:B--2---:R-:W-:-:S02]  /*223b0*/  IMAD.MOV.U32 R216, RZ, RZ, R221 ;  /* 0x000000ffffd87224 */ /* 0x004fc400078e00dd */
[----:B------:R-:W-:Y:S01]  /*223c0*/  IMAD.MOV.U32 R217, RZ, RZ, R220 ;  /* 0x000000ffffd97224 */ /* 0x000fe200078e00dc */
[----:B------:R2:W-:Y:S01]  /*223d0*/  STL.128 [R1+0x2f0], R140 ;  /* 0x0002f08c01007387 */ /* 0x0005e20000100c00 */
[----:B0-----:R-:W-:Y:S02]  /*223e0*/  IMAD.MOV.U32 R135, RZ, RZ, R63 ;  /* 0x000000ffff877224 */ /* 0x001fe400078e003f */
[----:B------:R-:W-:Y:S01]  /*223f0*/  IMAD.MOV.U32 R134, RZ, RZ, R62 ;  /* 0x000000ffff867224 */ /* 0x000fe200078e003e */
[----:B------:R-:W3:Y:S01]  /*22400*/  LDL.LU.128 R144, [R1+0x810] ;  /* 0x0008100001907983 */ /* 0x000ee20000300c00 */
[----:B------:R-:W-:Y:S02]  /*22410*/  IMAD.MOV.U32 R133, RZ, RZ, R61 ;  /* 0x000000ffff857224 */ /* 0x000fe400078e003d */
[----:B------:R-:W-:Y:S01]  /*22420*/  IMAD.MOV.U32 R132, RZ, RZ, R60 ;  /* 0x000000ffff847224 */ /* 0x000fe200078e003c */
[----:B-1----:R-:W3:Y:S04]  /*22430*/  LDL.LU.128 R4, [R1+0x6b0] ;  /* 0x0006b00001047983 */ /* 0x002ee80000300c00 */
[----:B----4-:R-:W4:Y:S04]  /*22440*/  LDL.LU.128 R136, [R1+0x7f0] ;  /* 0x0007f00001887983 */ /* 0x010f280000300c00 */
[----:B--2---:R-:W2:Y:S04]  /*22450*/  LDL.LU.128 R140, [R1+0x800] ;  /* 0x00080000018c7983 */ /* 0x004ea80000300c00 */
[----:B------:R-:W4:Y:S04]  /*22460*/  LDL.LU.128 R24, [R1+0x6a0] ;  /* 0x0006a00001187983 */ /* 0x000f280000300c00 */
[----:B------:R-:W-:Y:S04]  /*22470*/  STL.128 [R1+0x250], R100 ;  /* 0x0002506401007387 */ /* 0x000fe80000100c00 */
[----:B------:R-:W-:Y:S04]  /*22480*/  STL.128 [R1+0x260], R104 ;  /* 0x0002606801007387 */ /* 0x000fe80000100c00 */
        /* <DEDUP_REMOVED lines=8> */
[----:B------:R0:W-:Y:S04]  /*22510*/  STL.128 [R1+0x740], R128 ;  /* 0x0007408001007387 */ /* 0x0001e80000100c00 */
[----:B------:R1:W-:Y:S04]  /*22520*/  STL.128 [R1+0x730], R124 ;  /* 0x0007307c01007387 */ /* 0x0003e80000100c00 */
[----:B------:R1:W-:Y:S04]  /*22530*/  STL.128 [R1+0x720], R120 ;  /* 0x0007207801007387 */ /* 0x0003e80000100c00 */
[----:B------:R-:W4:Y:S04]  /*22540*/  LDL.LU.64 R216, [R1+0xc68] ;  /* 0x000c680001d87983 */ /* 0x000f280000300a00 */
[----:B------:R-:W4:Y:S04]  /*22550*/  LDL.LU.128 R132, [R1+0x7e0] ;  /* 0x0007e00001847983 */ /* 0x000f280000300c00 */
[----:B0-----:R-:W4:Y:S04]  /*22560*/  LDL.LU.128 R128, [R1+0x740] ;  /* 0x0007400001807983 */ /* 0x001f280000300c00 */
[----:B-1----:R-:W4:Y:S04]  /*22570*/  LDL.LU.128 R124, [R1+0x730] ;  /* 0x00073000017c7983 */ /* 0x002f280000300c00 */
[----:B------:R-:W4:Y:S04]  /*22580*/  LDL.LU.128 R120, [R1+0x720] ;  /* 0x0007200001787983 */ /* 0x000f280000300c00 */
        /* <DEDUP_REMOVED lines=9> */
[----:B------:R1:W-:Y:S01]  /*22620*/  STL.128 [R1+0x850], R168 ;  /* 0x000850a801007387 */ /* 0x0003e20000100c00 */
[----:B------:R-:W-:-:S03]  /*22630*/  IMAD.MOV.U32 R166, RZ, RZ, R94 ;  /* 0x000000ffffa67224 */ /* 0x000fc600078e005e */
[----:B------:R1:W-:Y:S04]  /*22640*/  STL [R1+0x848], R167 ;  /* 0x000848a701007387 */ /* 0x0003e80000100800 */
[----:B------:R1:W-:Y:S04]  /*22650*/  STL.64 [R1+0x840], R164 ;  /* 0x000840a401007387 */ /* 0x0003e80000100a00 */
[----:B0-----:R-:W4:Y:S04]  /*22660*/  LDL.LU.128 R188, [R1+0x8a0] ;  /* 0x0008a00001bc7983 */ /* 0x001f280000300c00 */
[----:B-1----:R-:W4:Y:S01]  /*22670*/  LDL.LU.128 R168, [R1+0x850] ;  /* 0x0008500001a87983 */ /* 0x002f220000300c00 */
[----:B------:R-:W-:-:S02]  /*22680*/  IMAD.MOV.U32 R167, RZ, RZ, R95 ;  /* 0x000000ffffa77224 */ /* 0x000fc400078e005f */
[----:B------:R-:W-:Y:S01]  /*22690*/  IMAD.MOV.U32 R165, RZ, RZ, R93 ;  /* 0x000000ffffa57224 */ /* 0x000fe200078e005d */
[----:B------:R0:W-:Y:S01]  /*226a0*/  STL.128 [R1+0x870], R176 ;  /* 0x000870b001007387 */ /* 0x0001e20000100c00 */
[----:B------:R-:W-:-:S03]  /*226b0*/  IMAD.MOV.U32 R164, RZ, RZ, R92 ;  /* 0x000000ffffa47224 */ /* 0x000fc600078e005c */
[----:B------:R1:W-:Y:S04]  /*226c0*/  STL.128 [R1+0x830], R160 ;  /* 0x000830a001007387 */ /* 0x0003e80000100c00 */
[----:B------:R1:W-:Y:S04]  /*226d0*/  STL.128 [R1+0x350], R164 ;  /* 0x000350a401007387 */ /* 0x0003e80000100c00 */
[----:B------:R1:W-:Y:S04]  /*226e0*/  STL.128 [R1+0x690], R20 ;  /* 0x0006901401007387 */ /* 0x0003e80000100c00 */
[----:B0-----:R-:W4:Y:S01]  /*226f0*/  LDL.LU.128 R176, [R1+0x870] ;  /* 0x0008700001b07983 */ /* 0x001f220000300c00 */
[----:B------:R-:W-:-:S02]  /*22700*/  IMAD.MOV.U32 R156, RZ, RZ, R204 ;  /* 0x000000ffff9c7224 */ /* 0x000fc400078e00cc */
[----:B-1----:R-:W-:Y:S01]  /*22710*/  IMAD.MOV.U32 R163, RZ, RZ, R91 ;  /* 0x000000ffffa37224 */ /* 0x002fe200078e005b */
[----:B------:R0:W-:Y:S04]  /*22720*/  STL.128 [R1+0x680], R16 ;  /* 0x0006801001007387 */ /* 0x0001e80000100c00 */
[----:B------:R-:W4:Y:S01]  /*22730*/  LDL.LU R167, [R1+0x848] ;  /* 0x0008480001a77983 */ /* 0x000f220000300800 */
[----:B------:R-:W-:-:S03]  /*22740*/  IMAD.MOV.U32 R162, RZ, RZ, R90 ;  /* 0x000000ffffa27224 */ /* 0x000fc600078e005a */
[----:B------:R-:W4:Y:S01]  /*22750*/  LDL.LU.64 R164, [R1+0x840] ;  /* 0x0008400001a47983 */ /* 0x000f220000300a00 */
[----:B------:R-:W-:Y:S02]  /*22760*/  IMAD.MOV.U32 R157, RZ, RZ, R203 ;  /* 0x000000ffff9d7224 */ /* 0x000fe400078e00cb */
[----:B------:R-:W-:Y:S01]  /*22770*/  IMAD.MOV.U32 R158, RZ, RZ, R202 ;  /* 0x000000ffff9e7224 */ /* 0x000fe200078e00ca */
[----:B------:R-:W4:Y:S01]  /*22780*/  LDL.LU.128 R20, [R1+0x690] ;  /* 0x0006900001147983 */ /* 0x000f220000300c00 */
[----:B------:R-:W-:-:S03]  /*22790*/  IMAD.MOV.U32 R159, RZ, RZ, R201 ;  /* 0x000000ffff9f7224 */ /* 0x000fc600078e00c9 */
        /* <DEDUP_REMOVED lines=9> */
[----:B---3--:R1:W-:Y:S01]  /*22830*/  STL.128 [R1+0x660], R8 ;  /* 0x0006600801007387 */ /* 0x0083e20000100c00 */
[----:B------:R-:W-:-:S02]  /*22840*/  IMAD.MOV.U32 R161, RZ, RZ, R89 ;  /* 0x000000ffffa17224 */ /* 0x000fc400078e0059 */
[----:B------:R-:W-:Y:S01]  /*22850*/  IMAD.MOV.U32 R160, RZ, RZ, R88 ;  /* 0x000000ffffa07224 */ /* 0x000fe200078e0058 */
[----:B0-----:R-:W3:Y:S01]  /*22860*/  LDL.LU.128 R16, [R1+0x680] ;  /* 0x0006800001107983 */ /* 0x001ee20000300c00 */
[----:B------:R-:W-:-:S03]  /*22870*/  IMAD.MOV.U32 R28, RZ, RZ, R96 ;  /* 0x000000ffff1c7224 */ /* 0x000fc600078e0060 */
[----:B------:R0:W-:Y:S04]  /*22880*/  STL.128 [R1+0x240], R152 ;  /* 0x0002409801007387 */ /* 0x0001e80000100c00 */
[----:B------:R0:W-:Y:S04]  /*22890*/  STL.128 [R1+0x670], R12 ;  /* 0x0006700c01007387 */ /* 0x0001e80000100c00 */
[----:B-1----:R-:W3:Y:S04]  /*228a0*/  LDL.LU.128 R8, [R1+0x660] ;  /* 0x0006600001087983 */ /* 0x002ee80000300c00 */
[----:B------:R1:W-:Y:S01]  /*228b0*/  STL.128 [R1+0x340], R160 ;  /* 0x000340a001007387 */ /* 0x0003e20000100c00 */
[----:B------:R-:W-:-:S03]  /*228c0*/  IMAD.MOV.U32 R76, RZ, RZ, R28 ;  /* 0x000000ffff4c7224 */ /* 0x000fc600078e001c */
[----:B------:R1:W-:Y:S01]  /*228d0*/  STL.128 [R1+0x420], R156 ;  /* 0x0004209c01007387 */ /* 0x0003e20000100c00 */
[----:B0-----:R-:W-:Y:S02]  /*228e0*/  IMAD.MOV.U32 R155, RZ, RZ, R83 ;  /* 0x000000ffff9b7224 */ /* 0x001fe400078e0053 */
[----:B------:R-:W-:Y:S01]  /*228f0*/  IMAD.MOV.U32 R154, RZ, RZ, R82 ;  /* 0x000000ffff9a7224 */ /* 0x000fe200078e0052 */
[----:B------:R-:W3:Y:S01]  /*22900*/  LDL.LU.128 R12, [R1+0x670] ;  /* 0x00067000010c7983 */ /* 0x000ee20000300c00 */
[----:B------:R-:W-:-:S03]  /*22910*/  IMAD.MOV.U32 R29, RZ, RZ, R150 ;  /* 0x000000ffff1d7224 */ /* 0x000fc600078e0096 */
[----:B------:R-:W3:Y:S04]  /*22920*/  LDL R75, [R1+0x290] ;  /* 0x00029000014b7983 */ /* 0x000ee80000100800 */
[----:B-1----:R-:W3:Y:S01]  /*22930*/  LDL.LU.128 R160, [R1+0x830] ;  /* 0x0008300001a07983 */ /* 0x002ee20000300c00 */
[----:B------:R-:W-:Y:S02]  /*22940*/  IMAD.MOV.U32 R153, RZ, RZ, R81 ;  /* 0x000000ffff997224 */ /* 0x000fe400078e0051 */
[----:B------:R-:W-:Y:S01]  /*22950*/  IMAD.MOV.U32 R152, RZ, RZ, R80 ;  /* 0x000000ffff987224 */ /* 0x000fe200078e0050 */
[----:B------:R-:W3:Y:S01]  /*22960*/  LDL R73, [R1+0x294] ;  /* 0x0002940001497983 */ /* 0x000ee20000100800 */
[----:B------:R-:W-:Y:S02]  /*22970*/  IMAD.MOV.U32 R159, RZ, RZ, R87 ;  /* 0x000000ffff9f7224 */ /* 0x000fe400078e0057 */
[----:B------:R-:W-:Y:S01]  /*22980*/  IMAD.MOV.U32 R158, RZ, RZ, R86 ;  /* 0x000000ffff9e7224 */ /* 0x000fe200078e0056 */
[----:B------:R-:W3:Y:S01]  /*22990*/  LDL R71, [R1+0x298] ;  /* 0x0002980001477983 */ /* 0x000ee20000100800 */
[----:B------:R-:W-:-:S02]  /*229a0*/  IMAD.MOV.U32 R157, RZ, RZ, R85 ;  /* 0x000000ffff9d7224 */ /* 0x000fc400078e0055 */
[----:B------:R-:W-:Y:S01]  /*229b0*/  IMAD.MOV.U32 R156, RZ, RZ, R84 ;  /* 0x000000ffff9c7224 */ /* 0x000fe200078e0054 */
[----:B------:R-:W3:Y:S01]  /*229c0*/  LDL R69, [R1+0x29c] ;  /* 0x00029c0001457983 */ /* 0x000ee20000100800 */
[----:B------:R-:W-:Y:S02]  /*229d0*/  IMAD.MOV.U32 R30, RZ, RZ, R149 ;  /* 0x000000ffff1e7224 */ /* 0x000fe400078e0095 */
[----:B------:R-:W-:Y:S01]  /*229e0*/  IMAD.MOV.U32 R28, RZ, RZ, R116 ;  /* 0x000000ffff1c7224 */ /* 0x000fe200078e0074 */
[----:B------:R-:W3:Y:S01]  /*229f0*/  LDL R67, [R1+0x2a0] ;  /* 0x0002a00001437983 */ /* 0x000ee20000100800 */
[----:B------:R-:W-:Y:S02]  /*22a00*/  IMAD.MOV.U32 R31, RZ, RZ, R148 ;  /* 0x000000ffff1f7224 */ /* 0x000fe400078e0094 */
[----:B------:R-:W-:Y:S01]  /*22a10*/  IMAD.MOV.U32 R96, RZ, RZ, R28 ;  /* 0x000000ffff607224 */ /* 0x000fe200078e001c */
[----:B------:R0:W-:Y:S01]  /*22a20*/  STL.128 [R1+0x320], R152 ;  /* 0x0003209801007387 */ /* 0x0001e20000100c00 */
[----:B------:R-:W-:-:S03]  /*22a30*/  IMAD.MOV.U32 R28, RZ, RZ, R151 ;  /* 0x000000ffff1c7224 */ /* 0x000fc600078e0097 */
[----:B------:R2:W-:Y:S01]  /*22a40*/  STL.128 [R1+0x330], R156 ;  /* 0x0003309c01007387 */ /* 0x0005e20000100c00 */
[----:B------:R-:W-:Y:S02]  /*22a50*/  IMAD.MOV.U32 R77, RZ, RZ, R97 ;  /* 0x000000ffff4d7224 */ /* 0x000fe400078e0061 */
[----:B------:R-:W-:Y:S01]  /*22a60*/  IMAD.MOV.U32 R78, RZ, RZ, R98 ;  /* 0x000000ffff4e7224 */ /* 0x000fe200078e0062 */
[----:B------:R-:W3:Y:S01]  /*22a70*/  LDL R65, [R1+0x2a4] ;  /* 0x0002a40001417983 */ /* 0x000ee20000100800 */
[----:B------:R-:W-:Y:S02]  /*22a80*/  IMAD.MOV.U32 R79, RZ, RZ, R99 ;  /* 0x000000ffff4f7224 */ /* 0x000fe400078e0063 */
[----:B------:R-:W-:Y:S01]  /*22a90*/  IMAD.MOV.U32 R97, RZ, RZ, R117 ;  /* 0x000000ffff617224 */ /* 0x000fe200078e0075 */
[----:B------:R-:W3:Y:S01]  /*22aa0*/  LDL R63, [R1+0x2a8] ;  /* 0x0002a800013f7983 */ /* 0x000ee20000100800 */
[----:B------:R-:W-:-:S03]  /*22ab0*/  IMAD.MOV.U32 R32, RZ, RZ, R147 ;  /* 0x000000ffff207224 */ /* 0x000fc600078e0093 */
[----:B------:R-:W3:Y:S01]  /*22ac0*/  LDL R61, [R1+0x2ac] ;  /* 0x0002ac00013d7983 */ /* 0x000ee20000100800 */
[----:B0-----:R-:W-:Y:S02]  /*22ad0*/  IMAD.MOV.U32 R152, RZ, RZ, R31 ;  /* 0x000000ffff987224 */ /* 0x001fe400078e001f */
[----:B------:R-:W-:Y:S01]  /*22ae0*/  IMAD.MOV.U32 R153, RZ, RZ, R30 ;  /* 0x000000ffff997224 */ /* 0x000fe200078e001e */
[----:B------:R0:W-:Y:S01]  /*22af0*/  STL.128 [R1+0x650], R4 ;  /* 0x0006500401007387 */ /* 0x0001e20000100c00 */
[----:B------:R-:W-:Y:S02]  /*22b00*/  IMAD.MOV.U32 R154, RZ, RZ, R29 ;  /* 0x000000ffff9a7224 */ /* 0x000fe400078e001d */
[----:B------:R-:W-:Y:S01]  /*22b10*/  IMAD.MOV.U32 R33, RZ, RZ, R146 ;  /* 0x000000ffff217224 */ /* 0x000fe200078e0092 */
[----:B------:R-:W3:Y:S01]  /*22b20*/  LDL R43, [R1+0x2d0] ;  /* 0x0002d000012b7983 */ /* 0x000ee20000100800 */
[----:B------:R-:W-:Y:S02]  /*22b30*/  IMAD.MOV.U32 R34, RZ, RZ, R145 ;  /* 0x000000ffff227224 */ /* 0x000fe400078e0091 */
[----:B------:R-:W-:Y:S01]  /*22b40*/  IMAD.MOV.U32 R35, RZ, RZ, R144 ;  /* 0x000000ffff237224 */ /* 0x000fe200078e0090 */
[----:B------:R-:W3:Y:S01]  /*22b50*/  LDL R41, [R1+0x2d4] ;  /* 0x0002d40001297983 */ /* 0x000ee20000100800 */
[----:B--2---:R-:W-:-:S02]  /*22b60*/  IMAD.MOV.U32 R156, RZ, RZ, R143 ;  /* 0x000000ffff9c7224 */ /* 0x004fc400078e008f */
[----:B------:R-:W-:Y:S01]  /*22b70*/  IMAD.MOV.U32 R157, RZ, RZ, R142 ;  /* 0x000000ffff9d7224 */ /* 0x000fe200078e008e */
[----:B------:R-:W2:Y:S01]  /*22b80*/  LDL R39, [R1+0x2d8] ;  /* 0x0002d80001277983 */ /* 0x000ea20000100800 */
[----:B------:R-:W-:Y:S02]  /*22b90*/  IMAD.MOV.U32 R158, RZ, RZ, R141 ;  /* 0x000000ffff9e7224 */ /* 0x000fe400078e008d */
[----:B------:R-:W-:Y:S01]  /*22ba0*/  IMAD.MOV.U32 R159, RZ, RZ, R140 ;  /* 0x000000ffff9f7224 */ /* 0x000fe200078e008c */
[----:B0-----:R-:W2:Y:S01]  /*22bb0*/  LDL.LU.128 R4, [R1+0x650] ;  /* 0x0006500001047983 */ /* 0x001ea20000300c00 */
[----:B----4-:R-:W-:Y:S02]  /*22bc0*/  IMAD.MOV.U32 R36, RZ, RZ, R137 ;  /* 0x000000ffff247224 */ /* 0x010fe400078e0089 */
[----:B------:R-:W-:Y:S01]  /*22bd0*/  IMAD.MOV.U32 R29, RZ, RZ, R25 ;  /* 0x000000ffff1d7224 */ /* 0x000fe200078e0019 */
[----:B------:R-:W4:Y:S01]  /*22be0*/  LDL R37, [R1+0x2dc] ;  /* 0x0002dc0001257983 */ /* 0x000f220000100800 */
[----:B------:R-:W-:-:S02]  /*22bf0*/  IMAD.MOV.U32 R30, RZ, RZ, R26 ;  /* 0x000000ffff1e7224 */ /* 0x000fc400078e001a */
[----:B------:R-:W-:Y:S01]  /*22c00*/  IMAD.MOV.U32 R31, RZ, RZ, R27 ;  /* 0x000000ffff1f7224 */ /* 0x000fe200078e001b */
[----:B------:R-:W4:Y:S01]  /*22c10*/  LDL R224, [R1+0x2f8] ;  /* 0x0002f80001e07983 */ /* 0x000f220000100800 */
[----:B------:R-:W-:Y:S02]  /*22c20*/  IMAD.MOV.U32 R98, RZ, RZ, R118 ;  /* 0x000000ffff627224 */ /* 0x000fe400078e0076 */
[----:B------:R-:W-:Y:S01]  /*22c30*/  IMAD.MOV.U32 R99, RZ, RZ, R119 ;  /* 0x000000ffff637224 */ /* 0x000fe200078e0077 */
[----:B------:R-:W4:Y:S01]  /*22c40*/  LDL R222, [R1+0x2fc] ;  /* 0x0002fc0001de7983 */ /* 0x000f220000100800 */
[----:B------:R-:W-:Y:S02]  /*22c50*/  IMAD.MOV.U32 R140, RZ, RZ, R136 ;  /* 0x000000ffff8c7224 */ /* 0x000fe400078e0088 */
        /* <DEDUP_REMOVED lines=28> */
[----:B------:R0:W-:Y:S01]  /*22e20*/  STL.64 [R1+0x8d0], R216 ;  /* 0x0008d0d801007387 */ /* 0x0001e20000100a00 */
        /* <DEDUP_REMOVED lines=8> */
[----:B0-----:R-:W4:Y:S01]  /*22eb0*/  LDL.LU.64 R216, [R1+0x8d0] ;  /* 0x0008d00001d87983 */ /* 0x001f220000300a00 */
[----:B------:R-:W-:-:S02]  /*22ec0*/  IMAD.MOV.U32 R105, RZ, RZ, R125 ;  /* 0x000000ffff697224 */ /* 0x000fc400078e007d */
[----:B------:R-:W-:Y:S01]  /*22ed0*/  IMAD.MOV.U32 R100, RZ, RZ, R120 ;  /* 0x000000ffff647224 */ /* 0x000fe200078e0078 */
[----:B------:R-:W4:Y:S01]  /*22ee0*/  LDL R166, [R1+0x32c] ;  /* 0x00032c0001a67983 */ /* 0x000f220000100800 */
        /* <DEDUP_REMOVED lines=13> */
[----:B------:R-:W-:Y:S01]  /*22fc0*/  STL.128 [R1+0x360], R76 ;  /* 0x0003604c01007387 */ /* 0x000fe20000100c00 */
[----:B------:R-:W-:Y:S02]  /*22fd0*/  IMAD.MOV.U32 R103, RZ, RZ, R123 ;  /* 0x000000ffff677224 */ /* 0x000fe400078e007b */
[----:B------:R-:W-:Y:S01]  /*22fe0*/  IMAD.MOV.U32 R106, RZ, RZ, R126 ;  /* 0x000000ffff6a7224 */ /* 0x000fe200078e007e */
[----:B------:R-:W-:Y:S01]  /*22ff0*/  STL.128 [R1+0x3b0], R96 ;  /* 0x0003b06001007387 */ /* 0x000fe20000100c00 */
[----:B------:R-:W-:Y:S02]  /*23000*/  IMAD.MOV.U32 R107, RZ, RZ, R127 ;  /* 0x000000ffff6b7224 */ /* 0x000fe400078e007f */
[----:B------:R-:W-:Y:S01]  /*23010*/  IMAD.MOV.U32 R110, RZ, RZ, R130 ;  /* 0x000000ffff6e7224 */ /* 0x000fe200078e0082 */
[----:B------:R-:W4:Y:S01]  /*23020*/  LDL R138, [R1+0x358] ;  /* 0x00035800018a7983 */ /* 0x000f220000100800 */
[----:B------:R-:W-:-:S02]  /*23030*/  IMAD.MOV.U32 R111, RZ, RZ, R131 ;  /* 0x000000ffff6f7224 */ /* 0x000fc400078e0083 */
[----:B------:R-:W-:Y:S01]  /*23040*/  IMAD.MOV.U32 R115, RZ, RZ, R135 ;  /* 0x000000ffff737224 */ /* 0x000fe200078e0087 */
[----:B------:R-:W4:Y:S01]  /*23050*/  LDL R136, [R1+0x35c] ;  /* 0x00035c0001887983 */ /* 0x000f220000100800 */
        /* <DEDUP_REMOVED lines=13> */
[----:B------:R1:W-:Y:S04]  /*23130*/  STL.128 [R1+0x240], R24 ;  /* 0x0002401801007387 */ /* 0x0003e80000100c00 */
        /* <DEDUP_REMOVED lines=92> */
[----:B---3--:R-:W-:Y:S01]  /*23700*/  FFMA.FTZ R9, R9, R2, R187 ;  /* 0x0000000209097223 */ /* 0x008fe200000100bb */
[----:B------:R-:W-:-:S03]  /*23710*/  FFMA.FTZ R3, R3, R8, R199 ;  /* 0x0000000803037223 */ /* 0x000fc600000100c7 */
        /* <DEDUP_REMOVED lines=42> */
[----:B--2---:R-:W-:Y:S01]  /*239c0*/  FADD.FTZ R11, R4, R11 ;  /* 0x0000000b040b7221 */ /* 0x004fe20000010000 */
[----:B------:R-:W-:Y:S01]  /*239d0*/  FADD.FTZ R3, R13, R14 ;  /* 0x0000000e0d037221 */ /* 0x000fe20000010000 */
[----:B----4-:R-:W-:Y:S02]  /*239e0*/  STL [R1+0x68], R217 ;  /* 0x000068d901007387 */ /* 0x010fe40000100800 */
[----:B------:R-:W-:Y:S01]  /*239f0*/  FADD.FTZ R13, R0, R11 ;  /* 0x0000000b000d7221 */ /* 0x000fe20000010000 */
[----:B------:R-:W-:Y:S01]  /*23a00*/  FADD.FTZ R12, R12, R3 ;  /* 0x000000030c0c7221 */ /* 0x000fe20000010000 */
[----:B------:R-:W-:Y:S04]  /*23a10*/  STL [R1+0x68], R217 ;  /* 0x000068d901007387 */ /* 0x000fe80000100800 */
[----:B------:R-:W-:Y:S04]  /*23a20*/  STL [R1+0x68], R217 ;  /* 0x000068d901007387 */ /* 0x000fe80000100800 */
[----:B------:R-:W-:Y:S04]  /*23a30*/  STL [R1+0x68], R217 ;  /* 0x000068d901007387 */ /* 0x000fe80000100800 */
[----:B------:R-:W-:Y:S04]  /*23a40*/  STL [R1+0x68], R217 ;  /* 0x000068d901007387 */ /* 0x000fe80000100800 */
[----:B------:R-:W-:Y:S04]  /*23a50*/  STL [R1+0x214], R5 ;  /* 0x0002140501007387 */ /* 0x000fe80000100800 */
[----:B------:R-:W-:Y:S04]  /*23a60*/  STL.64 [R1+0x220], R12 ;  /* 0x0002200c01007387 */ /* 0x000fe80000100a00 */
        /* <DEDUP_REMOVED lines=129> */
[----:B------:R-:W2:Y:S04]  /*24280*/  LD.E R2, desc[UR36][R6.64] ;  /* 0x0000002406027980 */ /* 0x000ea8000c101900 */
[----:B------:R0:W-:Y:S04]  /*24290*/  STL [R1+0xc70], R226 ;  /* 0x000c70e201007387 */ /* 0x0001e80000100800 */
[----:B------:R1:W-:Y:S04]  /*242a0*/  STL.64 [R1+0x880], R180 ;  /* 0x000880b401007387 */ /* 0x0003e80000100a00 */
[----:B------:R3:W5:Y:S04]  /*242b0*/  LDL R0, [R1+0x1f8] ;  /* 0x0001f80001007983 */ /* 0x0007680000100800 */
[----:B0-----:R3:W5:Y:S04]  /*242c0*/  LDL.LU R226, [R1+0xc70] ;  /* 0x000c700001e27983 */ /* 0x0017680000300800 */
[----:B-1----:R3:W5:Y:S01]  /*242d0*/  LDL.LU.64 R180, [R1+0x880] ;  /* 0x0008800001b47983 */ /* 0x0027620000300a00 */
[----:B------:R-:W-:Y:S01]  /*242e0*/  BSSY B0, `(.L_x_11334) ;  /* 0x0000005000007945 */ /* 0x000fe20003800000 */
[----:B--2---:R-:W-:-:S04]  /*242f0*/  LOP3.LUT R2, R2, 0x1, RZ, 0xfc, !PT ;  /* 0x0000000102027812 */ /* 0x004fc800078efcff */
[----:B------:R-:W-:-:S13]  /*24300*/  ISETP.NE.AND P0, PT, R2, 0x3, PT ;  /* 0x000000030200780c */ /* 0x000fda0003f05270 */
[----:B---3--:R-:W-:Y:S05]  /*24310*/  @!P0 BRA `(.L_x_11335) ;  /* 0x0000000000048947 */ /* 0x008fea0003800000 */
[----:B------:R-:W-:Y:S01]  /*24320*/  BPT.TRAP 0x1 ;  /* 0x000000040000795c */ /* 0x000fe20000300000 */
.L_x_11335:
[----:B------:R-:W-:Y:S05]  /*24330*/  BSYNC B0 ;  /* 0x0000000000007941 */ /* 0x000fea0003800000 */
.L_x_11334:
[----:B------:R-:W2:Y:S04]  /*24340*/  LD.E.64 R2, desc[UR36][R6.64+0x20] ;  /* 0x0000202406027980 */ /* 0x000ea8000c101b00 */
[----:B------:R-:W3:Y:S01]  /*24350*/  LD.E R4, desc[UR36][R6.64+0xc] ;  /* 0x00000c2406047980 */ /* 0x000ee2000c101900 */
[C---:B------:R-:W-:Y:S01]  /*24360*/  ISETP.GT.AND P0, PT, R171.reuse, R216, PT ;  /* 0x000000d8ab00720c */ /* 0x040fe20003f04270 */
[----:B------:R-:W-:Y:S02]  /*24370*/  VIADD R19, R171, 0xffffffff ;  /* 0xffffffffab137836 */ /* 0x000fe40000000000 */
[----:B------:R-:W-:Y:S02]  /*24380*/  IMAD.MOV.U32 R8, RZ, RZ, R6 ;  /* 0x000000ffff087224 */ /* 0x000fe400078e0006 */
[----:B------:R-:W-:-:S02]  /*24390*/  IMAD.MOV.U32 R9, RZ, RZ, R7 ;  /* 0x000000ffff097224 */ /* 0x000fc400078e0007 */
[----:B------:R-:W-:Y:S01]  /*243a0*/  IMAD.MOV.U32 R171, RZ, RZ, R19 ;  /* 0x000000ffffab7224 */ /* 0x000fe200078e0013 */
[----:B--2---:R-:W-:-:S05]  /*243b0*/  MOV R3, R2 ;  /* 0x0000000200037202 */ /* 0x004fca0000000f00 */
[----:B-----5:R-:W-:-:S05]  /*243c0*/  IMAD R3, R0, 0x8, R3 ;  /* 0x0000000800037824 */ /* 0x020fca00078e0203 */
[----:B---3--:R-:W-:-:S04]  /*243d0*/  PRMT R3, R4, 0x654, R3 ;  /* 0x0000065404037816 */ /* 0x008fc80000000003 */
[----:B------:R1:W-:Y:S01]  /*243e0*/  SYNCS.ARRIVE.TRANS64.RED.A1T0 RZ, [R3+URZ], RZ ;  /* 0x000000ff03ff79a7 */ /* 0x0003e2000810043f */
[----:B------:R-:W-:Y:S05]  /*243f0*/  @P0 BRA `(.L_x_11336) ;  /* 0xfffffe5000a00947 */ /* 0x000fea000383ffff */
.L_x_11317:
[----:B------:R-:W-:-:S13]  /*24400*/  ISETP.GE.AND P0, PT, R19, UR40, PT ;  /* 0x0000002813007c0c */ /* 0x000fda000bf06270 */
[----:B------:R-:W-:Y:S05]  /*24410*/  @!P0 BRA `(.L_x_11337) ;  /* 0x000000b000a48947 */ /* 0x000fea0003800000 */
[----:B------:R0:W5:Y:S02]  /*24420*/  LDL.64 R4, [R1+0x158] ;  /* 0x0001580001047983 */ /* 0x0001640000100a00 */
.L_x_11366:
[----:B-12--5:R-:W2:Y:S04]  /*24430*/  LD.E R3, desc[UR36][R4.64] ;  /* 0x0000002404037980 */ /* 0x026ea8000c101900 */
[----:B------:R-:W3:Y:S01]  /*24440*/  LD.E R0, desc[UR36][R4.64+0x8] ;  /* 0x0000082404007980 */ /* 0x000ee2000c101900 */
[----:B--2---:R-:W-:-:S05]  /*24450*/  VIADD R3, R3, 0x1 ;  /* 0x0000000103037836 */ /* 0x004fca0000000000 */
[----:B------:R-:W-:-:S13]  /*24460*/  ISETP.NE.AND P0, PT, R3, 0x2, PT ;  /* 0x000000020300780c */ /* 0x000fda0003f05270 */
[----:B------:R1:W5:Y:S04]  /*24470*/  @P0 LD.E R11, desc[UR36][R4.64+0x4] ;  /* 0x00000424040b0980 */ /* 0x000368000c101900 */
[----:B------:R-:W2:Y:S01]  /*24480*/  @!P0 LD.E R2, desc[UR36][R4.64+0x4] ;  /* 0x0000042404028980 */ /* 0x000ea2000c101900 */
[----:B---3--:R-:W-:-:S03]  /*24490*/  VIADD R9, R0, 0x1 ;  /* 0x0000000100097836 */ /* 0x008fc60000000000 */
[----:B------:R3:W-:Y:S04]  /*244a0*/  ST.E desc[UR36][R4.64], R3 ;  /* 0x0000000304007985 */ /* 0x0007e8000c101924 */
[----:B------:R1:W-:Y:S04]  /*244b0*/  ST.E desc[UR36][R4.64+0x8], R9 ;  /* 0x0000080904007985 */ /* 0x0003e8000c101924 */
[----:B------:R1:W-:Y:S01]  /*244c0*/  @!P0 ST.E desc[UR36][R4.64], RZ ;  /* 0x000000ff04008985 */ /* 0x0003e2000c101924 */
[----:B--2---:R-:W-:-:S05]  /*244d0*/  @!P0 LOP3.LUT R11, R2, 0x1, RZ, 0x3c, !PT ;  /* 0x00000001020b8812 */ /* 0x004fca00078e3cff */
[----:B------:R1:W-:Y:S04]  /*244e0*/  @!P0 ST.E desc[UR36][R4.64+0x4], R11 ;  /* 0x0000040b04008985 */ /* 0x0003e8000c101924 */
[----:B------:R-:W2:Y:S04]  /*244f0*/  LDL.64 R72, [R1+0x170] ;  /* 0x0001700001487983 */ /* 0x000ea80000100a00 */
[----:B--2---:R-:W2:Y:S01]  /*24500*/  LD.E R0, desc[UR36][R72.64] ;  /* 0x0000002448007980 */ /* 0x004ea2000c101900 */
[----:B------:R-:W-:Y:S05]  /*24510*/  YIELD ;  /* 0x0000000000007946 */ /* 0x000fea0003800000 */
[----:B------:R-:W-:Y:S01]  /*24520*/  BSSY B0, `(.L_x_11338) ;  /* 0x0000006000007945 */ /* 0x000fe20003800000 */
[----:B---3--:R-:W-:Y:S01]  /*24530*/  @!P0 IMAD.MOV.U32 R3, RZ, RZ, RZ ;  /* 0x000000ffff038224 */ /* 0x008fe200078e00ff */
[----:B--2---:R-:W-:-:S04]  /*24540*/  LOP3.LUT R0, R0, 0x1, RZ, 0xfc, !PT ;  /* 0x0000000100007812 */ /* 0x004fc800078efcff */
[----:B------:R-:W-:-:S13]  /*24550*/  ISETP.NE.AND P1, PT, R0, 0x3, PT ;  /* 0x000000030000780c */ /* 0x000fda0003f25270 */
[----:B-1----:R-:W-:Y:S05]  /*24560*/  @!P1 BRA `(.L_x_11339) ;  /* 0x0000000000049947 */ /* 0x002fea0003800000 */
[----:B------:R-:W-:Y:S01]  /*24570*/  BPT.TRAP 0x1 ;  /* 0x000000040000795c */ /* 0x000fe20000300000 */
.L_x_11339:
[----:B------:R-:W-:Y:S05]  /*24580*/  BSYNC B0 ;  /* 0x0000000000007941 */ /* 0x000fea0003800000 */
.L_x_11338:
[----:B------:R-:W2:Y:S01]  /*24590*/  LD.E.64 R8, desc[UR36][R72.64+0x18] ;  /* 0x0000182448087980 */ /* 0x000ea2000c101b00 */
[----:B-----5:R-:W-:Y:S02]  /*245a0*/  SHF.L.U32 R10, R11, 0x1f, RZ ;  /* 0x0000001f0b0a7819 */ /* 0x020fe400000006ff */
[----:B--2---:R-:W-:-:S05]  /*245b0*/  MOV R8, R8 ;  /* 0x0000000800087202 */ /* 0x004fca0000000f00 */
[----:B------:R-:W-:-:S04]  /*245c0*/  IMAD R3, R3, 0x8, R8 ;  /* 0x0000000803037824 */ /* 0x000fc800078e0208 */
[----:B------:R1:W2:Y:S01]  /*245d0*/  SYNCS.PHASECHK.TRANS64.TRYWAIT P0, [R3+URZ], R10 ;  /* 0x0000000a030075a7 */ /* 0x0002a2000800017f */
[----:B------:R-:W3:Y:S04]  /*245e0*/  LD.E R2, desc[UR36][R72.64] ;  /* 0x0000002448027980 */ /* 0x000ee8000c101900 */
[----:B------:R1:W5:Y:S04]  /*245f0*/  LD.E R0, desc[UR36][R4.64] ;  /* 0x0000002404007980 */ /* 0x000368000c101900 */
[----:B------:R1:W5:Y:S01]  /*24600*/  LD.E R8, desc[UR36][R4.64+0x4] ;  /* 0x0000042404087980 */ /* 0x000362000c101900 */
[----:B------:R-:W-:Y:S01]  /*24610*/  BSSY B0, `(.L_x_11340) ;  /* 0x0000005000007945 */ /* 0x000fe20003800000 */
[----:B---3--:R-:W-:-:S04]  /*24620*/  LOP3.LUT R2, R2, 0x1, RZ, 0xfc, !PT ;  /* 0x0000000102027812 */ /* 0x008fc800078efcff */
[----:B------:R-:W-:-:S13]  /*24630*/  ISETP.NE.AND P1, PT, R2, 0x3, PT ;  /* 0x000000030200780c */ /* 0x000fda0003f25270 */
[----:B-12---:R-:W-:Y:S05]  /*24640*/  @!P1 BRA `(.L_x_11341) ;  /* 0x0000000000049947 */ /* 0x006fea0003800000 */
[----:B------:R-:W-:Y:S01]  /*24650*/  BPT.TRAP 0x1 ;  /* 0x000000040000795c */ /* 0x000fe20000300000 */
.L_x_11341:
[----:B------:R-:W-:Y:S05]  /*24660*/  BSYNC B0 ;  /* 0x0000000000007941 */ /* 0x000fea0003800000 */
.L_x_11340:
[----:B------:R-:W-:Y:S04]  /*24670*/  BSSY B0, `(.L_x_11342) ;  /* 0x0000008000007945 */ /* 0x000fe80003800000 */
[----:B------:R-:W-:Y:S05]  /*24680*/  @P0 BRA `(.L_x_11343) ;  /* 0x0000000000180947 */ /* 0x000fea0003800000 */
[----:B------:R-:W2:Y:S01]  /*24690*/  LD.E.64 R2, desc[UR36][R72.64+0x18] ;  /* 0x0000182448027980 */ /* 0x000ea2000c101b00 */
[----:B-----5:R-:W-:Y:S02]  /*246a0*/  SHF.L.U32 R9, R8, 0x1f, RZ ;  /* 0x0000001f08097819 */ /* 0x020fe400000006ff */
[----:B--2---:R-:W-:-:S05]  /*246b0*/  MOV R3, R2 ;  /* 0x0000000200037202 */ /* 0x004fca0000000f00 */
[----:B------:R-:W-:-:S04]  /*246c0*/  IMAD R0, R0, 0x8, R3 ;  /* 0x0000000800007824 */ /* 0x000fc800078e0203 */
[----:B------:R-:W1:Y:S02]  /*246d0*/  SYNCS.PHASECHK.TRANS64.TRYWAIT P0, [R0+URZ], R9 ;  /* 0x00000009000075a7 */ /* 0x000e64000800017f */
[----:B-1----:R-:W-:Y:S05]  /*246e0*/  @!P0 BRA `(.L_x_11344) ;  /* 0x0000013400c08947 */ /* 0x002fea0003800000 */
.L_x_11343:
[----:B------:R-:W-:Y:S05]  /*246f0*/  BSYNC B0 ;  /* 0x0000000000007941 */ /* 0x000fea0003800000 */
.L_x_11342:
[----:B------:R-:W2:Y:S04]  /*24700*/  LD.E R21, desc[UR36][R4.64] ;  /* 0x0000002404157980 */ /* 0x000ea8000c101900 */
[----:B------:R-:W1:Y:S04]  /*24710*/  LDL.64 R22, [R1+0x178] ;  /* 0x0001780001167983 */ /* 0x000e680000100a00 */
[----:B------:R-:W2:Y:S01]  /*24720*/  LDL.64 R2, [R1+0x80] ;  /* 0x0000800001027983 */ /* 0x000ea20000100a00 */
[----:B------:R-:W-:Y:S05]  /*24730*/  WARPSYNC.ALL ;  /* 0x0000000000007948 */ /* 0x000fea0003800000 */
[----:B------:R3:W-:Y:S04]  /*24740*/  STL [R1+0x60], RZ ;  /* 0x000060ff01007387 */ /* 0x0007e80000100800 */
[----:B-1---5:R-:W4:Y:S01]  /*24750*/  LD.E.64 R8, desc[UR36][R22.64] ;  /* 0x0000002416087980 */ /* 0x022f22000c101b00 */
[----:B------:R-:W-:-:S05]  /*24760*/  IMAD.MOV.U32 R185, RZ, RZ, 0x1 ;  /* 0x00000001ffb97424 */ /* 0x000fca00078e00ff */
[----:B------:R3:W-:Y:S04]  /*24770*/  STL [R1+0x60], R185 ;  /* 0x000060b901007387 */ /* 0x0007e80000100800 */
[----:B------:R-:W3:Y:S04]  /*24780*/  LD.E.64 R10, desc[UR36][R22.64] ;  /* 0x00000024160a7980 */ /* 0x000ee8000c101b00 */
[----:B------:R1:W-:Y:S04]  /*24790*/  STL [R1+0x60], R185 ;  /* 0x000060b901007387 */ /* 0x0003e80000100800 */
[----:B------:R-:W3:Y:S01]  /*247a0*/  LD.E.64 R12, desc[UR36][R22.64] ;  /* 0x00000024160c7980 */ /* 0x000ee2000c101b00 */
[----:B--2---:R-:W-:Y:S01]  /*247b0*/  IMAD R2, R21, 0x300, R2 ;  /* 0x0000030015027824 */ /* 0x004fe200078e0202 */
[----:B------:R-:W-:-:S02]  /*247c0*/  R2UR UR7, R3 ;  /* 0x00000000030772ca */ /* 0x000fc400000e0000 */
[----:B------:R1:W-:Y:S02]  /*247d0*/  STL [R1+0x60], R185 ;  /* 0x000060b901007387 */ /* 0x0003e40000100800 */
[----:B------:R-:W-:Y:S02]  /*247e0*/  R2UR UR6, R2 ;  /* 0x00000000020672ca */ /* 0x000fe400000e0000 */
[----:B------:R-:W2:Y:S01]  /*247f0*/  LD.E.64 R14, desc[UR36][R22.64] ;  /* 0x00000024160e7980 */ /* 0x000ea2000c101b00 */
[----:B------:R-:W-:-:S03]  /*24800*/  WARPGROUP.ARRIVE ;  /* 0x00000000000079c5 */ /* 0x000fc60000000000 */
[----:B------:R1:W-:Y:S01]  /*24810*/  STL [R1+0x60], R185 ;  /* 0x000060b901007387 */ /* 0x0003e20000100800 */
[----:B----4-:R-:W-:Y:S02]  /*24820*/  R2UR UR4, R8 ;  /* 0x00000000080472ca */ /* 0x010fe400000e0000 */
[----:B------:R-:W-:-:S13]  /*24830*/  R2UR UR5, R9 ;  /* 0x00000000090572ca */ /* 0x000fda00000e0000 */
[----:B------:R-:W-:Y:S01]  /*24840*/  HGMMA.64x96x16.F32.BF16 R24, gdesc[UR4], RZ, !UPT, gsb0 ;  /* 0x01600000041879f0 */ /* 0x000fe2000c0018ff */
[----:B---3--:R-:W-:Y:S02]  /*24850*/  VIADD R10, R10, 0x2 ;  /* 0x000000020a0a7836 */ /* 0x008fe40000000000 */
[----:B------:R-:W-:Y:S02]  /*24860*/  VIADD R8, R2, 0x2 ;  /* 0x0000000202087836 */ /* 0x000fe40000000000 */
[----:B------:R-:W-:Y:S01]  /*24870*/  IMAD.MOV.U32 R9, RZ, RZ, R3 ;  /* 0x000000ffff097224 */ /* 0x000fe200078e0003 */
[----:B------:R-:W-:Y:S02]  /*24880*/  R2UR UR4, R10 ;  /* 0x000000000a0472ca */ /* 0x000fe400000e0000 */
[----:B------:R-:W-:Y:S02]  /*24890*/  R2UR UR6, R8 ;  /* 0x00000000080672ca */ /* 0x000fe400000e0000 */
[----:B------:R-:W-:-:S02]  /*248a0*/  R2UR UR7, R9 ;  /* 0x00000000090772ca */ /* 0x000fc400000e0000 */
[----:B------:R-:W-:Y:S01]  /*248b0*/  R2UR UR5, R11 ;  /* 0x000000000b0572ca */ /* 0x000fe200000e0000 */
[----:B------:R-:W-:Y:S02]  /*248c0*/  WARPGROUP.DEPBAR.LE gsb0, 0x0 ;  /* 0x00008000000079c5 */ /* 0x000fe40000010000 */
[----:B------:R-:W3:Y:S04]  /*248d0*/  LD.E R20, desc[UR36][R6.64] ;  /* 0x0000002406147980 */ /* 0x000ee8000c101900 */
[----:B------:R1:W5:Y:S04]  /*248e0*/  LD.E R0, desc[UR36][R4.64] ;  /* 0x0000002404007980 */ /* 0x000368000c101900 */
[----:B------:R1:W5:Y:S01]  /*248f0*/  LD.E R18, desc[UR36][R4.64+0x4] ;  /* 0x0000042404127980 */ /* 0x000362000c101900 */
[----:B------:R-:W-:Y:S01]  /*24900*/  WARPGROUP.ARRIVE ;  /* 0x00000000000079c5 */ /* 0x000fe20000000000 */
[----:B------:R-:W-:Y:S01]  /*24910*/  VIADD R12, R12, 0x4 ;  /* 0x000000040c0c7836 */ /* 0x000fe20000000000 */
[----:B------:R-:W-:Y:S01]  /*24920*/  BSSY B0, `(.L_x_11345) ;  /* 0x0000019000007945 */ /* 0x000fe20003800000 */
[----:B------:R-:W-:-:S02]  /*24930*/  VIADD R8, R2, 0x4 ;  /* 0x0000000402087836 */ /* 0x000fc40000000000 */
[----:B------:R-:W-:Y:S01]  /*24940*/  IMAD.MOV.U32 R9, RZ, RZ, R3 ;  /* 0x000000ffff097224 */ /* 0x000fe200078e0003 */
[----:B------:R-:W-:Y:S01]  /*24950*/  HGMMA.64x96x16.F32.BF16 R24, gdesc[UR4], R24, gsb0 ;  /* 0x01600000041879f0 */ /* 0x000fe20008001818 */
[----:B------:R-:W-:Y:S01]  /*24960*/  R2UR UR4, R12 ;  /* 0x000000000c0472ca */ /* 0x000fe200000e0000 */
[----:B------:R-:W-:Y:S01]  /*24970*/  VIADD R2, R2, 0x6 ;  /* 0x0000000602027836 */ /* 0x000fe20000000000 */
[----:B------:R-:W-:Y:S01]  /*24980*/  R2UR UR6, R8 ;  /* 0x00000000080672ca */ /* 0x000fe200000e0000 */
[----:B--2---:R-:W-:Y:S01]  /*24990*/  VIADD R14, R14, 0x6 ;  /* 0x000000060e0e7836 */ /* 0x004fe20000000000 */
        /* <DEDUP_REMOVED lines=12> */
[----:B---3--:R-:W-:-:S04]  /*24a60*/  LOP3.LUT R20, R20, 0x1, RZ, 0xfc, !PT ;  /* 0x0000000114147812 */ /* 0x008fc800078efcff */
[----:B------:R-:W-:Y:S01]  /*24a70*/  ISETP.NE.AND P0, PT, R20, 0x3, PT ;  /* 0x000000031400780c */ /* 0x000fe20003f05270 */
[----:B------:R-:W-:-:S12]  /*24a80*/  WARPGROUP.DEPBAR.LE gsb0, 0x0 ;  /* 0x00008000000079c5 */ /* 0x000fd80000010000 */
[----:B-1----:R-:W-:Y:S05]  /*24a90*/  @!P0 BRA `(.L_x_11346) ;  /* 0x0000000000048947 */ /* 0x002fea0003800000 */
[----:B------:R-:W-:Y:S01]  /*24aa0*/  BPT.TRAP 0x1 ;  /* 0x000000040000795c */ /* 0x000fe20000300000 */
.L_x_11346:
[----:B------:R-:W-:Y:S05]  /*24ab0*/  BSYNC B0 ;  /* 0x0000000000007941 */ /* 0x000fea0003800000 */
.L_x_11345:
        /* <DEDUP_REMOVED lines=13> */
.L_x_11348:
[----:B------:R-:W-:Y:S05]  /*24b90*/  BSYNC B0 ;  /* 0x0000000000007941 */ /* 0x000fea0003800000 */
.L_x_11347:
        /* <DEDUP_REMOVED lines=8> */
.L_x_11350:
[----:B------:R-:W-:Y:S05]  /*24c20*/  BSYNC B0 ;  /* 0x0000000000007941 */ /* 0x000fea0003800000 */
.L_x_11349:
[----:B------:R-:W2:Y:S04]  /*24c30*/  LD.E R15, desc[UR36][R4.64] ;  /* 0x00000024040f7980 */ /* 0x000ea8000c101900 */
[----:B------:R-:W2:Y:S04]  /*24c40*/  LDL.64 R6, [R1+0xf8] ;  /* 0x0000f80001067983 */ /* 0x000ea80000100a00 */
[----:B------:R-:W3:Y:S04]  /*24c50*/  LDL R0, [R1+0x70] ;  /* 0x0000700001007983 */ /* 0x000ee80000100800 */
[----:B-1---5:R-:W4:Y:S04]  /*24c60*/  LDL.64 R2, [R1+0xf0] ;  /* 0x0000f00001027983 */ /* 0x022f280000100a00 */
        /* <DEDUP_REMOVED lines=9> */
[----:B------:R-:W-:Y:S02]  /*24d00*/  R2UR UR6, R6 ;  /* 0x00000000060672ca */ /* 0x000fe400000e0000 */
        /* <DEDUP_REMOVED lines=131> */
[----:B------:R-:W-:Y:S01]  /*25540*/  R2UR UR5, R15 ;  /* 0x000000000f0572ca */ /* 0x000fe200000e0000 */
[----:B---3--:R-:W-:Y:S01]  /*25550*/  VIADD R8, R8, 0xc02 ;  /* 0x00000c0208087836 */ /* 0x008fe20000000000 */
        /* <DEDUP_REMOVED lines=20> */
[----:B------:R-:W-:-:S02]  /*256a0*/  VIADD R2, R6, 0x906 ;  /* 0x0000090606027836 */ /* 0x000fc40000000000 */
[----:B------:R-:W-:Y:S01]  /*256b0*/  IMAD.MOV.U32 R3, RZ, RZ, R7 ;  /* 0x000000ffff037224 */ /* 0x000fe200078e0007 */
[----:B------:R-:W-:Y:S02]  /*256c0*/  WARPGROUP.DEPBAR.LE gsb0, 0x0 ;  /* 0x00008000000079c5 */ /* 0x000fe40000010000 */
[----:B------:R-:W-:-:S06]  /*256d0*/  WARPGROUP.ARRIVE ;  /* 0x00000000000079c5 */ /* 0x000fcc0000000000 */
[----:B------:R-:W-:Y:S01]  /*256e0*/  HGMMA.64x96x16.F32.BF16 R24, gdesc[UR4], R24, gsb0 ;  /* 0x01600000041879f0 */ /* 0x000fe20008001818 */
[----:B------:R-:W-:Y:S02]  /*256f0*/  R2UR UR4, R12 ;  /* 0x000000000c0472ca */ /* 0x000fe400000e0000 */
[----:B------:R-:W-:Y:S02]  /*25700*/  R2UR UR5, R13 ;  /* 0x000000000d0572ca */ /* 0x000fe400000e0000 */
[----:B------:R-:W-:Y:S02]  /*25710*/  R2UR UR6, R2 ;  /* 0x00000000020672ca */ /* 0x000fe400000e0000 */
[----:B------:R-:W-:Y:S01]  /*25720*/  R2UR UR7, R3 ;  /* 0x00000000030772ca */ /* 0x000fe200000e0000 */
        /* <DEDUP_REMOVED lines=19> */
[----:B------:R-:W-:-:S02]  /*25860*/  WARPGROUP.DEPBAR.LE gsb0, 0x0 ;  /* 0x00008000000079c5 */ /* 0x000fc40000010000 */
[----:B------:R1:W-:Y:S06]  /*25870*/  BAR.ARV R228, 0x100 ;  /* 0x000400e40000751d */ /* 0x0003ec0000002000 */
[----:B------:R-:W2:Y:S04]  /*25880*/  LD.E R2, desc[UR36][R72.64] ;  /* 0x0000002448027980 */ /* 0x000ea8000c101900 */
[----:B------:R1:W5:Y:S01]  /*25890*/  LD.E R0, desc[UR36][R4.64] ;  /* 0x0000002404007980 */ /* 0x000362000c101900 */
[----:B------:R-:W-:Y:S01]  /*258a0*/  BSSY B0, `(.L_x_11352) ;  /* 0x0000005000007945 */ /* 0x000fe20003800000 */
[----:B--2---:R-:W-:-:S04]  /*258b0*/  LOP3.LUT R2, R2, 0x1, RZ, 0xfc, !PT ;  /* 0x0000000102027812 */ /* 0x004fc800078efcff */
[----:B------:R-:W-:-:S13]  /*258c0*/  ISETP.NE.AND P0, PT, R2, 0x3, PT ;  /* 0x000000030200780c */ /* 0x000fda0003f05270 */
[----:B-1----:R-:W-:Y:S05]  /*258d0*/  @!P0 BRA `(.L_x_11353) ;  /* 0x0000000000048947 */ /* 0x002fea0003800000 */
[----:B------:R-:W-:Y:S01]  /*258e0*/  BPT.TRAP 0x1 ;  /* 0x000000040000795c */ /* 0x000fe20000300000 */
.L_x_11353:
[----:B------:R-:W-:Y:S05]  /*258f0*/  BSYNC B0 ;  /* 0x0000000000007941 */ /* 0x000fea0003800000 */
.L_x_11352:
        /* <DEDUP_REMOVED lines=9> */
[----:B-1----:R-:W3:Y:S04]  /*25990*/  LDL.64 R2, [R1+0x140] ;  /* 0x0001400001027983 */ /* 0x002ee80000100a00 */
[----:B------:R-:W4:Y:S04]  /*259a0*/  LDL R22, [R1+0x148] ;  /* 0x0001480001167983 */ /* 0x000f280000100800 */
[----:B------:R-:W4:Y:S04]  /*259b0*/  LDL.128 R8, [R1+0x130] ;  /* 0x0001300001087983 */ /* 0x000f280000100c00 */
[----:B------:R-:W4:Y:S04]  /*259c0*/  LDL.128 R12, [R1+0x120] ;  /* 0x00012000010c7983 */ /* 0x000f280000100c00 */
[----:B--2---:R-:W2:Y:S01]  /*259d0*/  LD.E R18, desc[UR36][R74.64] ;  /* 0x000000244a127980 */ /* 0x004ea2000c101900 */
[----:B---3--:R-:W-:Y:S01]  /*259e0*/  ISETP.NE.AND P0, PT, R2, 0x1, PT ;  /* 0x000000010200780c */ /* 0x008fe20003f05270 */
[----:B------:R-:W-:Y:S01]  /*259f0*/  IMAD.MOV.U32 R2, RZ, RZ, -0x60 ;  /* 0xffffffa0ff027424 */ /* 0x000fe200078e00ff */
[----:B----4-:R-:W-:Y:S01]  /*25a00*/  ISETP.GE.AND P1, PT, R9, 0x1, PT ;  /* 0x000000010900780c */ /* 0x010fe20003f26270 */
[----:B------:R-:W-:Y:S01]  /*25a10*/  BSSY B0, `(.L_x_11354) ;  /* 0x000009d000007945 */ /* 0x000fe20003800000 */
[-C--:B--2---:R-:W-:Y:S01]  /*25a20*/  FMUL.FTZ R29, R29, R18.reuse ;  /* 0x000000121d1d7220 */ /* 0x084fe20000410000 */
[----:B------:R-:W-:-:S03]  /*25a30*/  FMUL.FTZ R32, R32, R18 ;  /* 0x0000001220207220 */ /* 0x000fc60000410000 */
[----:B------:R1:W2:Y:S01]  /*25a40*/  MUFU.TANH R72, R29 ;  /* 0x0000001d00487308 */ /* 0x0002a20000002400 */
[-C--:B------:R-:W-:Y:S01]  /*25a50*/  FMUL.FTZ R6, R27, R18.reuse ;  /* 0x000000121b067220 */ /* 0x080fe20000410000 */
[----:B------:R-:W-:Y:S01]  /*25a60*/  FMUL.FTZ R33, R33, R18 ;  /* 0x0000001221217220 */ /* 0x000fe20000410000 */
[----:B-1----:R-:W-:-:S05]  /*25a70*/  SHF.R.S32.HI R29, RZ, 0x1f, R20 ;  /* 0x0000001fff1d7819 */ /* 0x002fca0000011414 */
[----:B------:R1:W3:Y:S02]  /*25a80*/  MUFU.TANH R73, R32 ;  /* 0x0000002000497308 */ /* 0x0002e40000002400 */
[----:B-1----:R-:W-:Y:S01]  /*25a90*/  FMUL.FTZ R32, R38, R18 ;  /* 0x0000001226207220 */ /* 0x002fe20000410000 */
[----:B------:R-:W-:-:S05]  /*25aa0*/  LEA.HI R38, R29, R20, RZ, 0x7 ;  /* 0x000000141d267211 */ /* 0x000fca00078f38ff */
[----:B------:R1:W4:Y:S01]  /*25ab0*/  MUFU.TANH R74, R33 ;  /* 0x00000021004a7308 */ /* 0x0003220000002400 */
[----:B------:R-:W-:Y:S01]  /*25ac0*/  LOP3.LUT R27, R38, 0xffffff80, RZ, 0xc0, !PT ;  /* 0xffffff80261b7812 */ /* 0x000fe200078ec0ff */
[-C--:B------:R-:W-:Y:S01]  /*25ad0*/  FMUL.FTZ R40, R40, R18.reuse ;  /* 0x0000001228287220 */ /* 0x080fe20000410000 */
[----:B-1----:R-:W-:-:S03]  /*25ae0*/  FMUL.FTZ R33, R39, R18 ;  /* 0x0000001227217220 */ /* 0x002fc60000410000 */
[----:B------:R-:W-:Y:S02]  /*25af0*/  IMAD.IADD R39, R20, 0x1, -R27 ;  /* 0x0000000114277824 */ /* 0x000fe400078e0a1b */
[----:B------:R1:W0:Y:S01]  /*25b00*/  MUFU.TANH R77, R40 ;  /* 0x00000028004d7308 */ /* 0x0002220000002400 */
[-C--:B------:R-:W-:Y:S01]  /*25b10*/  FMUL.FTZ R41, R41, R18.reuse ;  /* 0x0000001229297220 */ /* 0x080fe20000410000 */
[-C--:B------:R-:W-:Y:S01]  /*25b20*/  FMUL.FTZ R7, R24, R18.reuse ;  /* 0x0000001218077220 */ /* 0x080fe20000410000 */
[-C--:B------:R-:W-:Y:S01]  /*25b30*/  FMUL.FTZ R24, R30, R18.reuse ;  /* 0x000000121e187220 */ /* 0x080fe20000410000 */
[-C--:B------:R-:W-:Y:S01]  /*25b40*/  FMUL.FTZ R30, R34, R18.reuse ;  /* 0x00000012221e7220 */ /* 0x080fe20000410000 */
[-C--:B------:R-:W-:Y:S01]  /*25b50*/  FMUL.FTZ R34, R42, R18.reuse ;  /* 0x000000122a227220 */ /* 0x080fe20000410000 */
[-C--:B------:R-:W-:Y:S01]  /*25b60*/  FMUL.FTZ R44, R44, R18.reuse ;  /* 0x000000122c2c7220 */ /* 0x080fe20000410000 */
[----:B-1----:R-:W-:Y:S01]  /*25b70*/  SHF.R.S32.HI R40, RZ, 0x1f, R39 ;  /* 0x0000001fff287819 */ /* 0x002fe20000011427 */
[----:B------:R1:W0:Y:S01]  /*25b80*/  MUFU.TANH R78, R41 ;  /* 0x00000029004e7308 */ /* 0x0002220000002400 */
[-C--:B------:R-:W-:Y:S01]  /*25b90*/  FMUL.FTZ R0, R26, R18.reuse ;  /* 0x000000121a007220 */ /* 0x080fe20000410000 */
[-C--:B------:R-:W-:Y:S01]  /*25ba0*/  FMUL.FTZ R26, R31, R18.reuse ;  /* 0x000000121f1a7220 */ /* 0x080fe20000410000 */
[----:B------:R-:W-:Y:S01]  /*25bb0*/  LEA.HI R42, R40, R39, RZ, 0x2 ;  /* 0x00000027282a7211 */ /* 0x000fe200078f10ff */
[-C--:B------:R-:W-:Y:S01]  /*25bc0*/  FMUL.FTZ R31, R35, R18.reuse ;  /* 0x00000012231f7220 */ /* 0x080fe20000410000 */
[----:B------:R-:W-:Y:S01]  /*25bd0*/  FMUL.FTZ R35, R43, R18 ;  /* 0x000000122b237220 */ /* 0x000fe20000410000 */
[----:B-1----:R-:W-:-:S02]  /*25be0*/  LEA.HI R41, R29, R20, RZ, 0x2 ;  /* 0x000000141d297211 */ /* 0x002fc400078f10ff */
[----:B------:R1:W0:Y:S01]  /*25bf0*/  MUFU.TANH R79, R44 ;  /* 0x0000002c004f7308 */ /* 0x0002220000002400 */
[--C-:B------:R-:W-:Y:S02]  /*25c00*/  SHF.R.S32.HI R43, RZ, 0x2, R42.reuse ;  /* 0x00000002ff2b7819 */ /* 0x100fe4000001142a */
[----:B------:R-:W-:Y:S02]  /*25c10*/  LOP3.LUT R41, R41, 0xfffffffc, RZ, 0xc0, !PT ;  /* 0xfffffffc29297812 */ /* 0x000fe400078ec0ff */
[----:B-1----:R-:W-:-:S03]  /*25c20*/  SHF.R.S32.HI R44, RZ, 0x1f, R42 ;  /* 0x0000001fff2c7819 */ /* 0x002fc6000001142a */
[----:B------:R-:W-:Y:S01]  /*25c30*/  IMAD.IADD R20, R20, 0x1, -R41 ;  /* 0x0000000114147824 */ /* 0x000fe200078e0a29 */
[----:B------:R-:W-:Y:S02]  /*25c40*/  SHF.R.S32.HI R41, RZ, 0x7, R38 ;  /* 0x00000007ff297819 */ /* 0x000fe40000011426 */
[----:B------:R-:W-:Y:S02]  /*25c50*/  LEA.HI R44, R44, R43, RZ, 0x3 ;  /* 0x0000002b2c2c7211 */ /* 0x000fe400078f18ff */
[----:B------:R-:W-:Y:S02]  /*25c60*/  LEA.HI R40, R40, R39, RZ, 0x5 ;  /* 0x0000002728287211 */ /* 0x000fe400078f28ff */
[----:B------:R-:W-:Y:S02]  /*25c70*/  LOP3.LUT R44, R44, 0xfffffff8, RZ, 0xc0, !PT ;  /* 0xfffffff82c2c7812 */ /* 0x000fe400078ec0ff */
[----:B------:R-:W-:Y:S02]  /*25c80*/  LEA.HI R38, R38, R41, RZ, 0x1 ;  /* 0x0000002926267211 */ /* 0x000fe400078f08ff */
[----:B------:R-:W-:Y:S01]  /*25c90*/  SHF.R.S32.HI R40, RZ, 0x5, R40 ;  /* 0x00000005ff287819 */ /* 0x000fe20000011428 */
[----:B------:R-:W-:Y:S01]  /*25ca0*/  IMAD.IADD R44, R43, 0x1, -R44 ;  /* 0x000000012b2c7824 */ /* 0x000fe200078e0a2c */
[----:B------:R-:W-:-:S02]  /*25cb0*/  LOP3.LUT R38, R38, 0x3fffffe, RZ, 0xc0, !PT ;  /* 0x03fffffe26267812 */ /* 0x000fc400078ec0ff */
        /* <DEDUP_REMOVED lines=45> */
[----:B------:R-:W-:Y:S02]  /*25f90*/  IMAD R3, R19, R2, 0x1 ;  /* 0x0000000113037424 */ /* 0x000fe400078e0202 */
[----:B------:R-:W-:Y:S01]  /*25fa0*/  FMUL.FTZ R18, R71, R18 ;  /* 0x0000001247127220 */ /* 0x000fe20000410000 */
[----:B------:R-:W2:Y:S01]  /*25fb0*/  MUFU.TANH R7, R7 ;  /* 0x0000000700077308 */ /* 0x000ea20000002400 */
[----:B------:R-:W-:Y:S01]  /*25fc0*/  IMAD R3, R42, -0x2, R3 ;  /* 0xfffffffe2a037824 */ /* 0x000fe200078e0203 */
[----:B------:R-:W-:-:S06]  /*25fd0*/  LOP3.LUT R21, RZ, R14, RZ, 0x33, !PT ;  /* 0x0000000eff157212 */ /* 0x000fcc00078e33ff */
[----:B------:R-:W3:Y:S01]  /*25fe0*/  MUFU.TANH R25, R25 ;  /* 0x0000001900197308 */ /* 0x000ee20000002400 */
[----:B------:R-:W-:-:S07]  /*25ff0*/  IADD3 R2, -R12, R3, R13 ;  /* 0x000000030c027210 */ /* 0x000fce0007ffe10d */
        /* <DEDUP_REMOVED lines=39> */
[----:B------:R-:W-:Y:S02]  /*26270*/  IMAD.IADD R40, R2, 0x1, R21 ;  /* 0x0000000102287824 */ /* 0x000fe400078e0215 */
[----:B------:R-:W-:Y:S02]  /*26280*/  VIADD R42, R3, 0xffffffff ;  /* 0xffffffff032a7836 */ /* 0x000fe40000000000 */
[----:B------:R-:W-:Y:S02]  /*26290*/  IMAD R41, R19, -0x60, R8 ;  /* 0xffffffa013297824 */ /* 0x000fe400078e0208 */
[--C-:B-1----:R-:W-:Y:S02]  /*262a0*/  IMAD.IADD R2, R39, 0x1, R20.reuse ;  /* 0x0000000127027824 */ /* 0x102fe400078e0214 */
        /* <DEDUP_REMOVED lines=12> */
.L_x_11357:
[----:B------:R-:W-:-:S13]  /*26370*/  ISETP.NE.AND P0, PT, R9, 0x1, PT ;  /* 0x000000010900780c */ /* 0x000fda0003f05270 */
[----:B------:R-:W-:-:S05]  /*26380*/  @P0 IMAD.HI.U32 R14, R8, R10, RZ ;  /* 0x0000000a080e0227 */ /* 0x000fca00078e00ff */
[----:B------:R-:W-:-:S07]  /*26390*/  @P0 SHF.R.U32.HI R8, RZ, R11, R14 ;  /* 0x0000000bff080219 */ /* 0x000fce000001160e */
.L_x_11358:
[----:B------:R-:W-:Y:S05]  /*263a0*/  BSYNC B1 ;  /* 0x0000000000017941 */ /* 0x000fea0003800000 */
.L_x_11356:
[----:B------:R-:W-:-:S05]  /*263b0*/  IMAD R8, R8, R9, R42 ;  /* 0x0000000908087224 */ /* 0x000fca00078e022a */
[----:B------:R-:W-:Y:S02]  /*263c0*/  VIMNMX R3, R3, R8, !PT ;  /* 0x0000000803037248 */ /* 0x000fe40007fe0100 */
[----:B------:R-:W-:-:S07]  /*263d0*/  VIADDMNMX R2, R8, R9, R2, PT ;  /* 0x0000000908027246 */ /* 0x000fce0003800102 */
.L_x_11355:
[----:B------:R-:W-:Y:S05]  /*263e0*/  BSYNC B0 ;  /* 0x0000000000007941 */ /* 0x000fea0003800000 */
.L_x_11354:
        /* <DEDUP_REMOVED lines=14> */
[----:B------:R-:W-:Y:S01]  /*264d0*/  ISETP.LT.OR P2, PT, R2, 0x11, P2 ;  /* 0x000000110200780c */ /* 0x000fe20001741670 */
[--C-:B-1----:R-:W-:Y:S01]  /*264e0*/  IMAD.IADD R14, R39, 0x1, R38.reuse ;  /* 0x00000001270e7824 */ /* 0x102fe200078e0226 */
[----:B------:R-:W-:Y:S01]  /*264f0*/  ISETP.GT.AND P3, PT, R3, 0x9, !P5 ;  /* 0x000000090300780c */ /* 0x000fe20006f64270 */
[----:B------:R-:W-:Y:S01]  /*26500*/  IMAD.IADD R39, R40, 0x1, R38 ;  /* 0x0000000128277824 */ /* 0x000fe200078e0226 */
        /* <DEDUP_REMOVED lines=10> */
[C---:B------:R-:W-:Y:S02]  /*265b0*/  ISETP.LT.OR P2, PT, R2.reuse, 0x19, P2 ;  /* 0x000000190200780c */ /* 0x040fe40001741670 */
        /* <DEDUP_REMOVED lines=101> */
.L_x_11362:
[----:B------:R-:W-:-:S13]  /*26c10*/  ISETP.NE.AND P6, PT, R9, 0x1, PT ;  /* 0x000000010900780c */ /* 0x000fda0003fc5270 */
[----:B------:R-:W-:-:S05]  /*26c20*/  @P6 IMAD.HI.U32 R10, R12, R10, RZ ;  /* 0x0000000a0c0a6227 */ /* 0x000fca00078e00ff */
[----:B------:R-:W-:-:S07]  /*26c30*/  @P6 SHF.R.U32.HI R12, RZ, R11, R10 ;  /* 0x0000000bff0c6219 */ /* 0x000fce000001160a */
.L_x_11363:
[----:B------:R-:W-:Y:S05]  /*26c40*/  BSYNC B1 ;  /* 0x0000000000017941 */ /* 0x000fea0003800000 */
.L_x_11361:
[----:B------:R-:W-:-:S05]  /*26c50*/  IMAD R12, R12, R9, R42 ;  /* 0x000000090c0c7224 */ /* 0x000fca00078e022a */
[----:B------:R-:W-:Y:S02]  /*26c60*/  VIADDMNMX R14, R12, R9, R14, PT ;  /* 0x000000090c0e7246 */ /* 0x000fe4000380010e */
[----:B------:R-:W-:-:S07]  /*26c70*/  VIMNMX R39, R39, R12, !PT ;  /* 0x0000000c27277248 */ /* 0x000fce0007fe0100 */
.L_x_11360:
[----:B------:R-:W-:Y:S05]  /*26c80*/  BSYNC B0 ;  /* 0x0000000000007941 */ /* 0x000fea0003800000 */
.L_x_11359:
[----:B------:R-:W2:Y:S01]  /*26c90*/  LD.E.64 R2, desc[UR36][R16.64+0x210] ;  /* 0x0002102410027980 */ /* 0x000ea2000c101b00 */
        /* <DEDUP_REMOVED lines=65> */
[----:B--2---:R-:W-:Y:S02]  /*270b0*/  FMNMX.FTZ R11, R189, R2, !PT ;  /* 0x00000002bd0b7209 */ /* 0x004fe40007810000 */
[----:B------:R-:W-:Y:S02]  /*270c0*/  ISETP.LT.OR P0, PT, R14, 0x1, P0 ;  /* 0x000000010e00780c */ /* 0x000fe40000701670 */
[----:B------:R-:W-:Y:S02]  /*270d0*/  FMNMX.FTZ R11, R59, R11, !PT ;  /* 0x0000000b3b0b7209 */ /* 0x000fe40007810000 */
[----:B------:R-:W-:-:S02]  /*270e0*/  FSEL R0, R0, -INF , !P0 ;  /* 0xff80000000007808 */ /* 0x000fc40004000000 */
[----:B------:R-:W-:Y:S02]  /*270f0*/  FMNMX.FTZ R11, R63, R11, !PT ;  /* 0x0000000b3f0b7209 */ /* 0x000fe40007810000 */
[----:B------:R-:W-:Y:S02]  /*27100*/  ISETP.NE.AND P0, PT, R56, RZ, PT ;  /* 0x000000ff3800720c */ /* 0x000fe40003f05270 */
[----:B------:R-:W-:Y:S02]  /*27110*/  FMNMX.FTZ R11, R187, R11, !PT ;  /* 0x0000000bbb0b7209 */ /* 0x000fe40007810000 */
[----:B------:R-:W-:Y:S02]  /*27120*/  ISETP.GT.AND P1, PT, R39, 0x48, !P1 ;  /* 0x000000482700780c */ /* 0x000fe40004f24270 */
[----:B------:R-:W-:Y:S02]  /*27130*/  FMNMX.FTZ R11, R73, R11, !PT ;  /* 0x0000000b490b7209 */ /* 0x000fe40007810000 */
[----:B------:R-:W-:-:S02]  /*27140*/  ISETP.GT.AND P2, PT, R39, 0x49, !P2 ;  /* 0x000000492700780c */ /* 0x000fc40005744270 */
[----:B------:R-:W-:Y:S02]  /*27150*/  FMNMX.FTZ R11, R71, R11, !PT ;  /* 0x0000000b470b7209 */ /* 0x000fe40007810000 */
[----:B------:R-:W-:Y:S02]  /*27160*/  ISETP.GT.AND P3, PT, R39, 0x50, !P3 ;  /* 0x000000502700780c */ /* 0x000fe40005f64270 */
[----:B------:R-:W-:Y:S02]  /*27170*/  FMNMX.FTZ R11, R75, R11, !PT ;  /* 0x0000000b4b0b7209 */ /* 0x000fe40007810000 */
[----:B------:R-:W-:Y:S02]  /*27180*/  ISETP.GT.AND P4, PT, R39, 0x51, !P4 ;  /* 0x000000512700780c */ /* 0x000fe40006784270 */
[----:B------:R-:W-:Y:S02]  /*27190*/  FMNMX.FTZ R11, R81, R11, !PT ;  /* 0x0000000b510b7209 */ /* 0x000fe40007810000 */
[----:B------:R-:W-:-:S02]  /*271a0*/  ISETP.NE.AND P6, PT, R60, RZ, PT ;  /* 0x000000ff3c00720c */ /* 0x000fc40003fc5270 */
        /* <DEDUP_REMOVED lines=39> */
[----:B------:R-:W-:Y:S02]  /*27420*/  ISETP.LT.OR P2, PT, R14, 0x4a, P2 ;  /* 0x0000004a0e00780c */ /* 0x000fe40001741670 */
[----:B------:R-:W-:Y:S01]  /*27430*/  FSEL R27, R27, -INF , !P1 ;  /* 0xff8000001b1b7808 */ /* 0x000fe20004800000 */
[----:B------:R-:W0:Y:S01]  /*27440*/  SHFL.BFLY PT, R46, R33, 0x1, 0x1f ;  /* 0x0c201f00212e7f89 */ /* 0x000e2200000e0000 */
[----:B------:R-:W-:-:S02]  /*27450*/  FMNMX.FTZ R12, R23, R12, !PT ;  /* 0x0000000c170c7209 */ /* 0x000fc40007810000 */
[C---:B------:R-:W-:Y:S02]  /*27460*/  ISETP.LT.OR P3, PT, R14.reuse, 0x51, P3 ;  /* 0x000000510e00780c */ /* 0x040fe40001f61670 */
[----:B------:R-:W-:Y:S02]  /*27470*/  FSEL R29, R29, -INF , !P2 ;  /* 0xff8000001d1d7808 */ /* 0x000fe40005000000 */
[----:B------:R-:W-:Y:S02]  /*27480*/  FMNMX.FTZ R12, R27, R12, !PT ;  /* 0x0000000c1b0c7209 */ /* 0x000fe40007810000 */
[----:B------:R-:W-:Y:S02]  /*27490*/  ISETP.GT.AND P5, PT, R39, 0x58, !P5 ;  /* 0x000000582700780c */ /* 0x000fe40006fa4270 */
[----:B------:R-:W-:Y:S02]  /*274a0*/  ISETP.LT.OR P4, PT, R14, 0x52, P4 ;  /* 0x000000520e00780c */ /* 0x000fe40002781670 */
[----:B------:R-:W-:-:S02]  /*274b0*/  FSEL R43, R66, -INF , !P3 ;  /* 0xff800000422b7808 */ /* 0x000fc40005800000 */
[----:B------:R-:W-:Y:S02]  /*274c0*/  FMNMX.FTZ R12, R29, R12, !PT ;  /* 0x0000000c1d0c7209 */ /* 0x000fe40007810000 */
[----:B------:R-:W-:Y:S02]  /*274d0*/  ISETP.GT.AND P0, PT, R39, 0x59, !P6 ;  /* 0x000000592700780c */ /* 0x000fe40007704270 */
[C---:B------:R-:W-:Y:S02]  /*274e0*/  ISETP.LT.OR P5, PT, R14.reuse, 0x59, P5 ;  /* 0x000000590e00780c */ /* 0x040fe40002fa1670 */
[----:B------:R-:W-:Y:S02]  /*274f0*/  FSEL R39, R67, -INF , !P4 ;  /* 0xff80000043277808 */ /* 0x000fe40006000000 */
[----:B------:R-:W-:Y:S02]  /*27500*/  FMNMX.FTZ R12, R43, R12, !PT ;  /* 0x0000000c2b0c7209 */ /* 0x000fe40007810000 */
[----:B------:R-:W-:-:S02]  /*27510*/  ISETP.LT.OR P0, PT, R14, 0x5a, P0 ;  /* 0x0000005a0e00780c */ /* 0x000fc40000701670 */
[----:B------:R-:W-:Y:S02]  /*27520*/  FSEL R44, R70, -INF , !P5 ;  /* 0xff800000462c7808 */ /* 0x000fe40006800000 */
[----:B------:R-:W-:Y:S02]  /*27530*/  FMNMX.FTZ R11, R39, R12, !PT ;  /* 0x0000000c270b7209 */ /* 0x000fe40007810000 */
[----:B------:R-:W-:Y:S02]  /*27540*/  FSEL R45, R47, -INF , !P0 ;  /* 0xff8000002f2d7808 */ /* 0x000fe40004000000 */
[----:B------:R-:W-:Y:S02]  /*27550*/  FMNMX.FTZ R12, R44, R11, !PT ;  /* 0x0000000b2c0c7209 */ /* 0x000fe40007810000 */
[----:B------:R-:W-:Y:S02]  /*27560*/  LOP3.LUT R180, R226, 0x4, RZ, 0xfc, !PT ;  /* 0x00000004e2b47812 */ /* 0x000fe400078efcff */
[----:B------:R-:W-:-:S02]  /*27570*/  FMNMX.FTZ R11, R45, R12, !PT ;  /* 0x0000000c2d0b7209 */ /* 0x000fc40007810000 */
[----:B0-----:R-:W-:Y:S01]  /*27580*/  FMNMX.FTZ R33, R33, R46, !PT ;  /* 0x0000002e21217209 */ /* 0x001fe20007810000 */
[----:B------:R-:W-:Y:S04]  /*27590*/  ST.E desc[UR36][R16.64+0x210], R13 ;  /* 0x0002100d10007985 */ /* 0x000fe8000c101924 */
[----:B------:R-:W-:Y:S04]  /*275a0*/  ST.E desc[UR36][R180.64], R11 ;  /* 0x0000000bb4007985 */ /* 0x000fe8000c101924 */
[----:B------:R-:W-:Y:S04]  /*275b0*/  ST.E desc[UR36][R16.64+0x210], R33 ;  /* 0x0002102110007985 */ /* 0x000fe8000c101924 */
[----:B------:R-:W2:Y:S04]  /*275c0*/  LD.E R12, desc[UR36][R180.64] ;  /* 0x00000024b40c7980 */ /* 0x000ea8000c101900 */
[----:B--2---:R-:W0:Y:S02]  /*275d0*/  SHFL.BFLY PT, R47, R12, 0x2, 0x1f ;  /* 0x0c401f000c2f7f89 */ /* 0x004e2400000e0000 */
[----:B0-----:R-:W-:-:S05]  /*275e0*/  FMNMX.FTZ R47, R12, R47, !PT ;  /* 0x0000002f0c2f7209 */ /* 0x001fca0007810000 */
[----:B------:R-:W0:Y:S02]  /*275f0*/  SHFL.BFLY PT, R14, R47, 0x1, 0x1f ;  /* 0x0c201f002f0e7f89 */ /* 0x000e2400000e0000 */
[----:B0-----:R-:W-:-:S05]  /*27600*/  FMNMX.FTZ R49, R47, R14, !PT ;  /* 0x0000000e2f317209 */ /* 0x001fca0007810000 */
[----:B------:R0:W-:Y:S04]  /*27610*/  ST.E desc[UR36][R180.64], R49 ;  /* 0x00000031b4007985 */ /* 0x0001e8000c101924 */
[----:B------:R-:W2:Y:S04]  /*27620*/  LD.E R46, desc[UR36][R16.64+0x210] ;  /* 0x00021024102e7980 */ /* 0x000ea8000c101900 */
[----:B------:R-:W3:Y:S04]  /*27630*/  LD.E R51, desc[UR36][R16.64+0x230] ;  /* 0x0002302410337980 */ /* 0x000ee8000c101900 */
[----:B------:R-:W4:Y:S04]  /*27640*/  LD.E R48, desc[UR36][R16.64+0x220] ;  /* 0x0002202410307980 */ /* 0x000f28000c101900 */
[----:B------:R-:W4:Y:S01]  /*27650*/  LD.E R52, desc[UR36][R16.64+0x224] ;  /* 0x0002242410347980 */ /* 0x000f22000c101900 */
[----:B------:R-:W-:-:S04]  /*27660*/  FSETP.NEU.FTZ.AND P1, PT, R49, -INF , PT ;  /* 0xff8000003100780b */ /* 0x000fc80003f3d000 */
[----:B------:R-:W-:-:S05]  /*27670*/  FSEL R14, R49, RZ, P1 ;  /* 0x000000ff310e7208 */ /* 0x000fca0000800000 */
[----:B------:R-:W-:Y:S01]  /*27680*/  FADD.FTZ R14, R3, -R14 ;  /* 0x8000000e030e7221 */ /* 0x000fe20000010000 */
[C---:B--2---:R-:W-:Y:S01]  /*27690*/  FSETP.NEU.FTZ.AND P0, PT, R46.reuse, -INF , PT ;  /* 0xff8000002e00780b */ /* 0x044fe20003f1d000 */
[----:B---3--:R-:W-:-:S03]  /*276a0*/  FMUL.FTZ R11, R46, R51 ;  /* 0x000000332e0b7220 */ /* 0x008fc60000410000 */
[----:B------:R-:W-:Y:S01]  /*276b0*/  FSEL R3, R46, RZ, P0 ;  /* 0x000000ff2e037208 */ /* 0x000fe20000000000 */
[----:B0-----:R-:W-:Y:S01]  /*276c0*/  FMUL.FTZ R49, R49, R51 ;  /* 0x0000003331317220 */ /* 0x001fe20000410000 */
[----:B------:R-:W-:-:S03]  /*276d0*/  FSEL R50, R11, RZ, P0 ;  /* 0x000000ff0b327208 */ /* 0x000fc60000000000 */
[----:B------:R-:W-:Y:S02]  /*276e0*/  FADD.FTZ R3, R2, -R3 ;  /* 0x8000000302037221 */ /* 0x000fe40000010000 */
[-CC-:B------:R-:W-:Y:S01]  /*276f0*/  FFMA.FTZ R168, R28, R51.reuse, -R50.reuse ;  /* 0x000000331ca87223 */ /* 0x180fe20000010832 */
[----:B------:R-:W-:Y:S01]  /*27700*/  FSEL R28, R49, RZ, P1 ;  /* 0x000000ff311c7208 */ /* 0x000fe20000800000 */
[-C--:B------:R-:W-:Y:S01]  /*27710*/  FMUL.FTZ R3, R3, R51.reuse ;  /* 0x0000003303037220 */ /* 0x080fe20000410000 */
[-C--:B------:R-:W-:Y:S01]  /*27720*/  FFMA.FTZ R189, R189, R51.reuse, -R50 ;  /* 0x00000033bdbd7223 */ /* 0x080fe20000010832 */
[----:B------:R-:W-:Y:S02]  /*27730*/  FMUL.FTZ R14, R51, R14 ;  /* 0x0000000e330e7220 */ /* 0x000fe40000410000 */
[-CC-:B------:R-:W-:Y:S01]  /*27740*/  FFMA.FTZ R186, R0, R51.reuse, -R28.reuse ;  /* 0x0000003300ba7223 */ /* 0x180fe2000001081c */
[-C--:B------:R-:W-:Y:S02]  /*27750*/  FFMA.FTZ R157, R35, R51.reuse, -R28 ;  /* 0x00000033239d7223 */ /* 0x080fe4000001081c */
[----:B------:R-:W4:Y:S01]  /*27760*/  MUFU.EX2 R35, R3 ;  /* 0x0000000300237308 */ /* 0x000f220000000800 */
[-C--:B------:R-:W-:Y:S01]  /*27770*/  FFMA.FTZ R152, R59, R51.reuse, -R50 ;  /* 0x000000333b987223 */ /* 0x080fe20000010832 */
[-C--:B------:R-:W-:Y:S01]  /*27780*/  FFMA.FTZ R153, R10, R51.reuse, -R28 ;  /* 0x000000330a997223 */ /* 0x080fe2000001081c */
[-C--:B------:R-:W-:Y:S01]  /*27790*/  FFMA.FTZ R154, R63, R51.reuse, -R50 ;  /* 0x000000333f9a7223 */ /* 0x080fe20000010832 */
[----:B------:R-:W-:-:S04]  /*277a0*/  FFMA.FTZ R162, R24, R51, -R28 ;  /* 0x0000003318a27223 */ /* 0x000fc8000001081c */
[----:B------:R-:W-:Y:S01]  /*277b0*/  MUFU.EX2 R33, R14 ;  /* 0x0000000e00217308 */ /* 0x000fe20000000800 */
[-C--:B------:R-:W-:Y:S01]  /*277c0*/  FFMA.FTZ R187, R187, R51.reuse, -R50 ;  /* 0x00000033bbbb7223 */ /* 0x080fe20000010832 */
[----:B------:R-:W-:-:S06]  /*277d0*/  FFMA.FTZ R155, R26, R51, -R28 ;  /* 0x000000331a9b7223 */ /* 0x000fcc000001081c */
[----:B------:R-:W-:Y:S08]  /*277e0*/  MUFU.EX2 R189, R189 ;  /* 0x000000bd00bd7308 */ /* 0x000ff00000000800 */
[----:B------:R-:W0:Y:S01]  /*277f0*/  MUFU.EX2 R186, R186 ;  /* 0x000000ba00ba7308 */ /* 0x000e220000000800 */
[-CC-:B------:R-:W-:Y:S01]  /*27800*/  FFMA.FTZ R182, R18, R51.reuse, -R50.reuse ;  /* 0x0000003312b67223 */ /* 0x180fe20000010832 */
[----:B------:R-:W-:-:S06]  /*27810*/  FFMA.FTZ R12, R73, R51, -R50 ;  /* 0x00000033490c7223 */ /* 0x000fcc0000010832 */
[----:B------:R-:W-:Y:S01]  /*27820*/  MUFU.EX2 R152, R152 ;  /* 0x0000009800987308 */ /* 0x000fe20000000800 */
[----:B------:R-:W-:-:S07]  /*27830*/  FFMA.FTZ R18, R30, R51, -R28 ;  /* 0x000000331e127223 */ /* 0x000fce000001081c */
[----:B------:R-:W1:Y:S01]  /*27840*/  MUFU.EX2 R153, R153 ;  /* 0x0000009900997308 */ /* 0x000e620000000800 */
[----:B------:R-:W-:Y:S01]  /*27850*/  FFMA.FTZ R179, R15, R51, -R50 ;  /* 0x000000330fb37223 */ /* 0x000fe20000010832 */
[----:B----4-:R-:W-:-:S06]  /*27860*/  FMUL.FTZ R48, R35, R48 ;  /* 0x0000003023307220 */ /* 0x010fcc0000410000 */
[----:B------:R-:W-:Y:S01]  /*27870*/  MUFU.EX2 R154, R154 ;  /* 0x0000009a009a7308 */ /* 0x000fe20000000800 */
[-C--:B------:R-:W-:Y:S01]  /*27880*/  FFMA.FTZ R11, R71, R51.reuse, -R50 ;  /* 0x00000033470b7223 */ /* 0x080fe20000010832 */
[----:B------:R-:W-:-:S06]  /*27890*/  FFMA.FTZ R15, R31, R51, -R28 ;  /* 0x000000331f0f7223 */ /* 0x000fcc000001081c */
[----:B------:R-:W2:Y:S01]  /*278a0*/  MUFU.EX2 R162, R162 ;  /* 0x000000a200a27308 */ /* 0x000ea20000000800 */
[----:B------:R-:W-:Y:S01]  /*278b0*/  FFMA.FTZ R183, R7, R51, -R50 ;  /* 0x0000003307b77223 */ /* 0x000fe20000010832 */
[----:B0-----:R-:W-:Y:S01]  /*278c0*/  FFMA.FTZ R52, R33, R52, R186 ;  /* 0x0000003421347223 */ /* 0x001fe200000100ba */
[----:B------:R-:W-:-:S05]  /*278d0*/  FADD.FTZ R7, R48, R189 ;  /* 0x000000bd30077221 */ /* 0x000fca0000010000 */
[----:B------:R-:W-:Y:S01]  /*278e0*/  MUFU.EX2 R187, R187 ;  /* 0x000000bb00bb7308 */ /* 0x000fe20000000800 */
[-C--:B------:R-:W-:Y:S01]  /*278f0*/  FFMA.FTZ R14, R75, R51.reuse, -R50 ;  /* 0x000000334b0e7223 */ /* 0x080fe20000010832 */
[----:B------:R-:W-:-:S06]  /*27900*/  FFMA.FTZ R0, R32, R51, -R28 ;  /* 0x0000003320007223 */ /* 0x000fcc000001081c */
[----:B------:R-:W0:Y:S01]  /*27910*/  MUFU.EX2 R155, R155 ;  /* 0x0000009b009b7308 */ /* 0x000e220000000800 */
[----:B------:R-:W-:Y:S01]  /*27920*/  FFMA.FTZ R177, R20, R51, -R50 ;  /* 0x0000003314b17223 */ /* 0x000fe20000010832 */
[----:B-1----:R-:W-:Y:S01]  /*27930*/  FADD.FTZ R3, R153, R52 ;  /* 0x0000003499037221 */ /* 0x002fe20000010000 */
[----:B------:R-:W-:-:S05]  /*27940*/  FADD.FTZ R7, R152, R7 ;  /* 0x0000000798077221 */ /* 0x000fca0000010000 */
[----:B------:R-:W-:Y:S01]  /*27950*/  MUFU.EX2 R12, R12 ;  /* 0x0000000c000c7308 */ /* 0x000fe20000000800 */
[-C--:B------:R-:W-:Y:S01]  /*27960*/  FFMA.FTZ R13, R81, R51.reuse, -R50 ;  /* 0x00000033510d7223 */ /* 0x080fe20000010832 */
[----:B------:R-:W-:-:S06]  /*27970*/  FFMA.FTZ R20, R38, R51, -R28 ;  /* 0x0000003326147223 */ /* 0x000fcc000001081c */
[----:B------:R-:W1:Y:S01]  /*27980*/  MUFU.EX2 R18, R18 ;  /* 0x0000001200127308 */ /* 0x000e620000000800 */
[----:B------:R-:W-:Y:S01]  /*27990*/  FFMA.FTZ R184, R8, R51, -R50 ;  /* 0x0000003308b87223 */ /* 0x000fe20000010832 */
[----:B--2---:R-:W-:Y:S01]  /*279a0*/  FADD.FTZ R8, R162, R3 ;  /* 0x00000003a2087221 */ /* 0x004fe20000010000 */
[----:B------:R-:W-:-:S05]  /*279b0*/  FADD.FTZ R2, R154, R7 ;  /* 0x000000079a027221 */ /* 0x000fca0000010000 */
[----:B------:R-:W-:Y:S01]  /*279c0*/  MUFU.EX2 R11, R11 ;  /* 0x0000000b000b7308 */ /* 0x000fe20000000800 */
[-C--:B------:R-:W-:Y:S01]  /*279d0*/  FFMA.FTZ R161, R77, R51.reuse, -R50 ;  /* 0x000000334da17223 */ /* 0x080fe20000010832 */
[----:B------:R-:W-:-:S06]  /*279e0*/  FFMA.FTZ R163, R34, R51, -R28 ;  /* 0x0000003322a37223 */ /* 0x000fcc000001081c */
[----:B------:R-:W2:Y:S01]  /*279f0*/  MUFU.EX2 R15, R15 ;  /* 0x0000000f000f7308 */ /* 0x000ea20000000800 */
[----:B0-----:R-:W-:Y:S01]  /*27a00*/  FADD.FTZ R7, R155, R8 ;  /* 0x000000089b077221 */ /* 0x001fe20000010000 */
[----:B------:R-:W-:-:S06]  /*27a10*/  FADD.FTZ R3, R187, R2 ;  /* 0x00000002bb037221 */ /* 0x000fcc0000010000 */
[----:B------:R-:W-:Y:S01]  /*27a20*/  MUFU.EX2 R14, R14 ;  /* 0x0000000e000e7308 */ /* 0x000fe20000000800 */
[----:B------:R-:W-:-:S07]  /*27a30*/  FFMA.FTZ R160, R83, R51, -R50 ;  /* 0x0000003353a07223 */ /* 0x000fce0000010832 */
        /* <DEDUP_REMOVED lines=8> */
[----:B--2---:R-:W-:Y:S01]  /*27ac0*/  FADD.FTZ R7, R15, R6 ;  /* 0x000000060f077221 */ /* 0x004fe20000010000 */
[----:B------:R-:W-:-:S06]  /*27ad0*/  FADD.FTZ R3, R11, R2 ;  /* 0x000000020b037221 */ /* 0x000fcc0000010000 */
[----:B------:R-:W-:Y:S01]  /*27ae0*/  MUFU.EX2 R161, R161 ;  /* 0x000000a100a17308 */ /* 0x000fe20000000800 */
[-C--:B------:R-:W-:Y:S01]  /*27af0*/  FFMA.FTZ R158, R85, R51.reuse, -R50 ;  /* 0x00000033559e7223 */ /* 0x080fe20000010832 */
[----:B------:R-:W-:-:S06]  /*27b00*/  FFMA.FTZ R164, R37, R51, -R28 ;  /* 0x0000003325a47223 */ /* 0x000fcc000001081c */
[----:B------:R-:W2:Y:S01]  /*27b10*/  MUFU.EX2 R163, R163 ;  /* 0x000000a300a37308 */ /* 0x000ea20000000800 */
[----:B0-----:R-:W-:Y:S01]  /*27b20*/  FADD.FTZ R7, R0, R7 ;  /* 0x0000000700077221 */ /* 0x001fe20000010000 */
[----:B------:R-:W-:-:S06]  /*27b30*/  FADD.FTZ R2, R14, R3 ;  /* 0x000000030e027221 */ /* 0x000fcc0000010000 */
[----:B------:R-:W-:Y:S01]  /*27b40*/  MUFU.EX2 R160, R160 ;  /* 0x000000a000a07308 */ /* 0x000fe20000000800 */
[-C--:B------:R-:W-:Y:S01]  /*27b50*/  FFMA.FTZ R167, R167, R51.reuse, -R50 ;  /* 0x00000033a7a77223 */ /* 0x080fe20000010832 */
[----:B------:R-:W-:-:S06]  /*27b60*/  FFMA.FTZ R171, R40, R51, -R28 ;  /* 0x0000003328ab7223 */ /* 0x000fcc000001081c */
[----:B------:R-:W0:Y:S01]  /*27b70*/  MUFU.EX2 R157, R157 ;  /* 0x0000009d009d7308 */ /* 0x000e220000000800 */
[----:B-1----:R-:W-:Y:S01]  /*27b80*/  FADD.FTZ R6, R20, R7 ;  /* 0x0000000714067221 */ /* 0x002fe20000010000 */
[----:B------:R-:W-:-:S06]  /*27b90*/  FADD.FTZ R2, R13, R2 ;  /* 0x000000020d027221 */ /* 0x000fcc0000010000 */
        /* <DEDUP_REMOVED lines=15> */
[----:B-1----:R-:W-:Y:S01]  /*27c90*/  FADD.FTZ R7, R165, R6 ;  /* 0x00000006a5077221 */ /* 0x002fe20000010000 */
[----:B------:R-:W-:-:S06]  /*27ca0*/  FADD.FTZ R3, R159, R2 ;  /* 0x000000029f037221 */ /* 0x000fcc0000010000 */
[----:B------:R-:W-:Y:S01]  /*27cb0*/  MUFU.EX2 R166, R166 ;  /* 0x000000a600a67308 */ /* 0x000fe20000000800 */
[----:B------:R-:W-:-:S07]  /*27cc0*/  FFMA.FTZ R175, R25, R51, -R50 ;  /* 0x0000003319af7223 */ /* 0x000fce0000010832 */
        /* <DEDUP_REMOVED lines=21> */
[----:B------:R-:W-:-:S07]  /*27e20*/  FFMA.FTZ R22, R43, R51, -R28 ;  /* 0x000000332b167223 */ /* 0x000fce000001081c */
        /* <DEDUP_REMOVED lines=18> */
[----:B------:R-:W-:Y:S08]  /*27f50*/  MUFU.EX2 R179, R179 ;  /* 0x000000b300b37308 */ /* 0x000ff00000000800 */
[----:B------:R-:W0:Y:S01]  /*27f60*/  MUFU.EX2 R21, R21 ;  /* 0x0000001500157308 */ /* 0x000e220000000800 */
[----:B-1----:R-:W-:Y:S01]  /*27f70*/  FADD.FTZ R7, R9, R6 ;  /* 0x0000000609077221 */ /* 0x002fe20000010000 */
[----:B------:R-:W-:-:S06]  /*27f80*/  FADD.FTZ R3, R177, R2 ;  /* 0x00000002b1037221 */ /* 0x000fcc0000010000 */
[----:B------:R-:W-:Y:S08]  /*27f90*/  MUFU.EX2 R184, R184 ;  /* 0x000000b800b87308 */ /* 0x000ff00000000800 */
[----:B------:R-:W1:Y:S01]  /*27fa0*/  MUFU.EX2 R156, R156 ;  /* 0x0000009c009c7308 */ /* 0x000e620000000800 */
[----:B--2---:R-:W-:Y:S01]  /*27fb0*/  FADD.FTZ R6, R22, R7 ;  /* 0x0000000716067221 */ /* 0x004fe20000010000 */
[----:B------:R-:W-:-:S06]  /*27fc0*/  FADD.FTZ R2, R182, R3 ;  /* 0x00000003b6027221 */ /* 0x000fcc0000010000 */
[----:B------:R-:W2:Y:S08]  /*27fd0*/  MUFU.EX2 R183, R183 ;  /* 0x000000b700b77308 */ /* 0x000eb00000000800 */
[----:B------:R-:W3:Y:S01]  /*27fe0*/  MUFU.EX2 R23, R23 ;  /* 0x0000001700177308 */ /* 0x000ee20000000800 */
[----:B0-----:R-:W-:Y:S01]  /*27ff0*/  FADD.FTZ R7, R21, R6 ;  /* 0x0000000615077221 */ /* 0x001fe20000010000 */
[----:B------:R-:W-:-:S03]  /*28000*/  FADD.FTZ R3, R179, R2 ;  /* 0x00000002b3037221 */ /* 0x000fc60000010000 */
[----:B-1----:R-:W-:Y:S01]  /*28010*/  FADD.FTZ R6, R156, R7 ;  /* 0x000000079c067221 */ /* 0x002fe20000010000 */
[----:B------:R-:W-:-:S04]  /*28020*/  FADD.FTZ R2, R184, R3 ;  /* 0x00000003b8027221 */ /* 0x000fc80000010000 */
[----:B--2---:R-:W-:Y:S01]  /*28030*/  FADD.FTZ R36, R183, R2 ;  /* 0x00000002b7247221 */ /* 0x004fe20000010000 */
[----:B------:R-:W-:Y:S01]  /*28040*/  ST.E desc[UR36][R16.64+0x220], R48 ;  /* 0x0002203010007985 */ /* 0x000fe2000c101924 */
[----:B---3--:R-:W-:-:S05]  /*28050*/  FADD.FTZ R37, R23, R6 ;  /* 0x0000000617257221 */ /* 0x008fca0000010000 */
[----:B------:R0:W-:Y:S04]  /*28060*/  ST.E.64 desc[UR36][R16.64+0x220], R36 ;  /* 0x0002202410007985 */ /* 0x0001e8000c101b24 */
[----:B------:R-:W2:Y:S04]  /*28070*/  LDL.64 R2, [R1+0x1d8] ;  /* 0x0001d80001027983 */ /* 0x000ea80000100a00 */
        /* <DEDUP_REMOVED lines=128> */
[----:B--2---:R-:W-:Y:S01]  /*28880*/  FMUL.FTZ R121, R33, R31 ;  /* 0x0000001f21797220 */ /* 0x004fe20000410000 */
[C---:B---3--:R-:W-:Y:S01]  /*28890*/  FMUL.FTZ R31, R35.reuse, R6 ;  /* 0x00000006231f7220 */ /* 0x048fe20000410000 */
[C---:B----4-:R-:W-:Y:S01]  /*288a0*/  FMUL.FTZ R7, R35.reuse, R7 ;  /* 0x0000000723077220 */ /* 0x050fe20000410000 */
[C---:B------:R-:W-:Y:S01]  /*288b0*/  FMUL.FTZ R25, R35.reuse, R25 ;  /* 0x0000001923197220 */ /* 0x040fe20000410000 */
[C---:B------:R-:W-:Y:S01]  /*288c0*/  FMUL.FTZ R27, R35.reuse, R27 ;  /* 0x0000001b231b7220 */ /* 0x040fe20000410000 */
[C---:B------:R-:W-:Y:S01]  /*288d0*/  FMUL.FTZ R29, R35.reuse, R29 ;  /* 0x0000001d231d7220 */ /* 0x040fe20000410000 */
[----:B------:R0:W-:Y:S01]  /*288e0*/  ST.E desc[UR36][R2.64], R31 ;  /* 0x0000001f02007985 */ /* 0x0001e2000c101924 */
[C---:B------:R-:W-:Y:S01]  /*288f0*/  FMUL.FTZ R39, R35.reuse, R39 ;  /* 0x0000002723277220 */ /* 0x040fe20000410000 */
[C---:B------:R-:W-:Y:S01]  /*28900*/  FMUL.FTZ R41, R35.reuse, R41 ;  /* 0x0000002923297220 */ /* 0x040fe20000410000 */
[C---:B------:R-:W-:Y:S01]  /*28910*/  FMUL.FTZ R45, R35.reuse, R45 ;  /* 0x0000002d232d7220 */ /* 0x040fe20000410000 */
[----:B------:R1:W-:Y:S01]  /*28920*/  ST.E desc[UR36][R2.64+0x4], R7 ;  /* 0x0000040702007985 */ /* 0x0003e2000c101924 */
[C---:B------:R-:W-:Y:S01]  /*28930*/  FMUL.FTZ R43, R35.reuse, R43 ;  /* 0x0000002b232b7220 */ /* 0x040fe20000410000 */
[C---:B------:R-:W-:Y:S01]  /*28940*/  FMUL.FTZ R37, R35.reuse, R37 ;  /* 0x0000002523257220 */ /* 0x040fe20000410000 */
[C---:B0-----:R-:W-:Y:S01]  /*28950*/  FMUL.FTZ R31, R35.reuse, R28 ;  /* 0x0000001c231f7220 */ /* 0x041fe20000410000 */
[----:B------:R0:W-:Y:S01]  /*28960*/  ST.E desc[UR36][R2.64+0x14], R25 ;  /* 0x0000141902007985 */ /* 0x0001e2000c101924 */
[----:B-1----:R-:W-:-:S03]  /*28970*/  FMUL.FTZ R7, R35, R218 ;  /* 0x000000da23077220 */ /* 0x002fc60000410000 */
[----:B------:R1:W-:Y:S04]  /*28980*/  ST.E desc[UR36][R2.64+0x24], R27 ;  /* 0x0000241b02007985 */ /* 0x0003e8000c101924 */
[----:B------:R2:W-:Y:S04]  /*28990*/  ST.E desc[UR36][R2.64+0x30], R31 ;  /* 0x0000301f02007985 */ /* 0x0005e8000c101924 */
[----:B------:R3:W-:Y:S01]  /*289a0*/  ST.E desc[UR36][R2.64+0x34], R29 ;  /* 0x0000341d02007985 */ /* 0x0007e2000c101924 */
[----:B0-----:R-:W-:-:S03]  /*289b0*/  FMUL.FTZ R25, R35, R224 ;  /* 0x000000e023197220 */ /* 0x001fc60000410000 */
[----:B------:R0:W-:Y:S01]  /*289c0*/  ST.E desc[UR36][R2.64+0x150], R39 ;  /* 0x0001502702007985 */ /* 0x0001e2000c101924 */
[----:B-1----:R-:W-:-:S03]  /*289d0*/  FMUL.FTZ R27, R35, R222 ;  /* 0x000000de231b7220 */ /* 0x002fc60000410000 */
[----:B------:R1:W-:Y:S01]  /*289e0*/  ST.E desc[UR36][R2.64+0x164], R41 ;  /* 0x0001642902007985 */ /* 0x0003e2000c101924 */
[C---:B--2---:R-:W-:Y:S01]  /*289f0*/  FMUL.FTZ R31, R35.reuse, R216 ;  /* 0x000000d8231f7220 */ /* 0x044fe20000410000 */
[C---:B---3--:R-:W-:Y:S01]  /*28a00*/  FMUL.FTZ R29, R35.reuse, R220 ;  /* 0x000000dc231d7220 */ /* 0x048fe20000410000 */
[C---:B0-----:R-:W-:Y:S01]  /*28a10*/  FMUL.FTZ R39, R35.reuse, R208 ;  /* 0x000000d023277220 */ /* 0x041fe20000410000 */
[C---:B-1----:R-:W-:Y:S01]  /*28a20*/  FMUL.FTZ R41, R35.reuse, R214 ;  /* 0x000000d623297220 */ /* 0x042fe20000410000 */
[----:B------:R-:W-:Y:S01]  /*28a30*/  ST.E desc[UR36][R2.64+0x154], R45 ;  /* 0x0001542d02007985 */ /* 0x000fe2000c101924 */
[C---:B------:R-:W-:Y:S01]  /*28a40*/  FMUL.FTZ R119, R35.reuse, R30 ;  /* 0x0000001e23777220 */ /* 0x040fe20000410000 */
[C---:B------:R-:W-:Y:S01]  /*28a50*/  FMUL.FTZ R59, R35.reuse, R24 ;  /* 0x00000018233b7220 */ /* 0x040fe20000410000 */
[C---:B------:R-:W-:Y:S01]  /*28a60*/  FMUL.FTZ R61, R35.reuse, R26 ;  /* 0x0000001a233d7220 */ /* 0x040fe20000410000 */
[----:B------:R0:W-:Y:S01]  /*28a70*/  ST.E desc[UR36][R2.64+0x160], R43 ;  /* 0x0001602b02007985 */ /* 0x0001e2000c101924 */
[C---:B------:R-:W-:Y:S01]  /*28a80*/  FMUL.FTZ R63, R35.reuse, R63 ;  /* 0x0000003f233f7220 */ /* 0x040fe20000410000 */
[C---:B------:R-:W-:Y:S01]  /*28a90*/  FMUL.FTZ R65, R35.reuse, R65 ;  /* 0x0000004123417220 */ /* 0x040fe20000410000 */
[C---:B------:R-:W-:Y:S01]  /*28aa0*/  FMUL.FTZ R67, R35.reuse, R67 ;  /* 0x0000004323437220 */ /* 0x040fe20000410000 */
        /* <DEDUP_REMOVED lines=39> */
[----:B------:R0:W-:Y:S01]  /*28d20*/  ST.E desc[UR36][R2.64+0x1a0], R39 ;  /* 0x0001a02702007985 */ /* 0x0001e2000c101924 */
[C---:B-1----:R-:W-:Y:S01]  /*28d30*/  FMUL.FTZ R7, R35.reuse, R206 ;  /* 0x000000ce23077220 */ /* 0x042fe20000410000 */
[C---:B--2---:R-:W-:Y:S01]  /*28d40*/  FMUL.FTZ R25, R35.reuse, R198 ;  /* 0x000000c623197220 */ /* 0x044fe20000410000 */
[C---:B---3--:R-:W-:Y:S01]  /*28d50*/  FMUL.FTZ R27, R35.reuse, R204 ;  /* 0x000000cc231b7220 */ /* 0x048fe20000410000 */
[----:B------:R1:W-:Y:S01]  /*28d60*/  ST.E desc[UR36][R2.64+0x1a4], R41 ;  /* 0x0001a42902007985 */ /* 0x0003e2000c101924 */
[C---:B----4-:R-:W-:Y:S01]  /*28d70*/  FMUL.FTZ R29, R35.reuse, R202 ;  /* 0x000000ca231d7220 */ /* 0x050fe20000410000 */
[C---:B------:R-:W-:Y:S01]  /*28d80*/  FMUL.FTZ R37, R35.reuse, R200 ;  /* 0x000000c823257220 */ /* 0x040fe20000410000 */
[C---:B------:R-:W-:Y:S01]  /*28d90*/  FMUL.FTZ R31, R35.reuse, R196 ;  /* 0x000000c4231f7220 */ /* 0x040fe20000410000 */
[----:B------:R-:W-:Y:S01]  /*28da0*/  FMUL.FTZ R35, R35, R188 ;  /* 0x000000bc23237220 */ /* 0x000fe20000410000 */
[C---:B0-----:R-:W-:Y:S01]  /*28db0*/  FMUL.FTZ R39, R33.reuse, R194 ;  /* 0x000000c221277220 */ /* 0x041fe20000410000 */
[C---:B-1----:R-:W-:Y:S01]  /*28dc0*/  FMUL.FTZ R41, R33.reuse, R192 ;  /* 0x000000c021297220 */ /* 0x042fe20000410000 */
[----:B------:R0:W-:Y:S04]  /*28dd0*/  ST.E desc[UR36][R2.64+0x1b0], R43 ;  /* 0x0001b02b02007985 */ /* 0x0001e8000c101924 */
[----:B------:R1:W-:Y:S04]  /*28de0*/  ST.E desc[UR36][R2.64+0x1c0], R7 ;  /* 0x0001c00702007985 */ /* 0x0003e8000c101924 */
[----:B------:R2:W-:Y:S04]  /*28df0*/  ST.E desc[UR36][R2.64+0x1c4], R25 ;  /* 0x0001c41902007985 */ /* 0x0005e8000c101924 */
[----:B------:R3:W-:Y:S01]  /*28e00*/  ST.E desc[UR36][R2.64+0x1d0], R27 ;  /* 0x0001d01b02007985 */ /* 0x0007e2000c101924 */
[----:B0-----:R-:W-:-:S03]  /*28e10*/  FMUL.FTZ R43, R33, R190 ;  /* 0x000000be212b7220 */ /* 0x001fc60000410000 */
[----:B------:R0:W-:Y:S01]  /*28e20*/  ST.E desc[UR36][R2.64+0x1d4], R29 ;  /* 0x0001d41d02007985 */ /* 0x0001e2000c101924 */
[----:B-1----:R-:W-:-:S03]  /*28e30*/  FMUL.FTZ R7, R33, R150 ;  /* 0x0000009621077220 */ /* 0x002fc60000410000 */
        /* <DEDUP_REMOVED lines=113> */
[----:B------:R-:W-:Y:S01]  /*29550*/  FMUL.FTZ R33, R33, R34 ;  /* 0x0000002221217220 */ /* 0x000fe20000410000 */
        /* <DEDUP_REMOVED lines=49> */
[----:B------:R4:W-:Y:S01]  /*29870*/  ST.E desc[UR36][R2.64+0x1f8], R33 ;  /* 0x0001f82102007985 */ /* 0x0009e2000c101924 */
[----:B------:R2:W-:Y:S06]  /*29880*/  BAR.SYNC.DEFER_BLOCKING R229, 0x100 ;  /* 0x000400e50000751d */ /* 0x0005ec0000010000 */
[----:B0-----:R-:W4:Y:S04]  /*29890*/  LD.E R25, desc[UR36][R2.64] ;  /* 0x0000002402197980 */ /* 0x001f28000c101900 */
[----:B-1----:R-:W4:Y:S04]  /*298a0*/  LD.E R27, desc[UR36][R2.64+0x4] ;  /* 0x00000424021b7980 */ /* 0x002f28000c101900 */
[----:B--2---:R-:W2:Y:S04]  /*298b0*/  LD.E R29, desc[UR36][R2.64+0x8] ;  /* 0x00000824021d7980 */ /* 0x004ea8000c101900 */
[----:B---3--:R-:W3:Y:S04]  /*298c0*/  LD.E R37, desc[UR36][R2.64+0xc] ;  /* 0x00000c2402257980 */ /* 0x008ee8000c101900 */
[----:B------:R-:W3:Y:S04]  /*298d0*/  LD.E R43, desc[UR36][R2.64+0x10] ;  /* 0x00001024022b7980 */ /* 0x000ee8000c101900 */
[----:B----4-:R-:W4:Y:S04]  /*298e0*/  LD.E R31, desc[UR36][R2.64+0x14] ;  /* 0x00001424021f7980 */ /* 0x010f28000c101900 */
        /* <DEDUP_REMOVED lines=123> */
[----:B------:R-:W4:Y:S04]  /*2a0a0*/  LD.E.64 R6, desc[UR36][R16.64+0x88] ;  /* 0x0000882410067980 */ /* 0x000f28000c101b00 */
[----:B------:R0:W-:Y:S04]  /*2a0b0*/  ST.E desc[UR36][R2.64], R25 ;  /* 0x0000001902007985 */ /* 0x0001e8000c101924 */
[----:B------:R-:W-:Y:S04]  /*2a0c0*/  ST.E desc[UR36][R2.64+0x4], R27 ;  /* 0x0000041b02007985 */ /* 0x000fe8000c101924 */
[----:B--2---:R-:W-:Y:S04]  /*2a0d0*/  ST.E desc[UR36][R2.64+0x8], R29 ;  /* 0x0000081d02007985 */ /* 0x004fe8000c101924 */
[----:B---3--:R-:W-:Y:S04]  /*2a0e0*/  ST.E desc[UR36][R2.64+0xc], R37 ;  /* 0x00000c2502007985 */ /* 0x008fe8000c101924 */
[----:B------:R-:W-:Y:S04]  /*2a0f0*/  ST.E desc[UR36][R2.64+0x10], R43 ;  /* 0x0000102b02007985 */ /* 0x000fe8000c101924 */
        /* <DEDUP_REMOVED lines=123> */
[----:B------:R-:W4:Y:S04]  /*2a8b0*/  LD.E R188, desc[UR36][R16.64+0x68] ;  /* 0x0000682410bc7980 */ /* 0x000f28000c101900 */
[----:B0-----:R-:W4:Y:S04]  /*2a8c0*/  LD.E R25, desc[UR36][R2.64+0x4] ;  /* 0x0000042402197980 */ /* 0x001f28000c101900 */
[----:B-1----:R-:W4:Y:S04]  /*2a8d0*/  LD.E R26, desc[UR36][R2.64+0x8] ;  /* 0x00000824021a7980 */ /* 0x002f28000c101900 */
[----:B------:R-:W4:Y:S04]  /*2a8e0*/  LD.E R27, desc[UR36][R2.64+0xc] ;  /* 0x00000c24021b7980 */ /* 0x000f28000c101900 */
[----:B--2---:R-:W2:Y:S04]  /*2a8f0*/  LD.E R28, desc[UR36][R2.64+0x10] ;  /* 0x00001024021c7980 */ /* 0x004ea8000c101900 */
[----:B------:R-:W2:Y:S04]  /*2a900*/  LD.E R29, desc[UR36][R2.64+0x14] ;  /* 0x00001424021d7980 */ /* 0x000ea8000c101900 */
[----:B---3--:R-:W2:Y:S04]  /*2a910*/  LD.E R30, desc[UR36][R2.64+0x18] ;  /* 0x00001824021e7980 */ /* 0x008ea8000c101900 */
[----:B------:R-:W2:Y:S04]  /*2a920*/  LD.E R31, desc[UR36][R2.64+0x1c] ;  /* 0x00001c24021f7980 */ /* 0x000ea8000c101900 */
[----:B----4-:R-:W2:Y:S04]  /*2a930*/  LD.E R32, desc[UR36][R2.64+0x20] ;  /* 0x0000202402207980 */ /* 0x010ea8000c101900 */
        /* <DEDUP_REMOVED lines=121> */
[----:B------:R-:W-:-:S02]  /*2b0d0*/  ISETP.NE.U32.AND P0, PT, R188, RZ, PT ;  /* 0x000000ffbc00720c */ /* 0x000fc40003f05070 */
[----:B------:R-:W-:Y:S02]  /*2b0e0*/  R2UR UR7, R7 ;  /* 0x00000000070772ca */ /* 0x000fe400000e0000 */
[----:B------:R-:W-:Y:S02]  /*2b0f0*/  R2UR UR6, R6 ;  /* 0x00000000060672ca */ /* 0x000fe400000e0000 */
[----:B------:R-:W-:Y:S02]  /*2b100*/  F2FP.BF16.F32.PACK_AB R152, R152, R189 ;  /* 0x000000bd9898723e */ /* 0x000fe400000010ff */
[----:B------:R-:W-:Y:S02]  /*2b110*/  F2FP.BF16.F32.PACK_AB R154, R187, R154 ;  /* 0x0000009abb9a723e */ /* 0x000fe400000010ff */
[----:B------:R-:W-:Y:S02]  /*2b120*/  F2FP.BF16.F32.PACK_AB R153, R153, R186 ;  /* 0x000000ba9999723e */ /* 0x000fe400000010ff */
[----:B------:R-:W-:Y:S01]  /*2b130*/  F2FP.BF16.F32.PACK_AB R155, R155, R162 ;  /* 0x000000a29b9b723e */ /* 0x000fe200000010ff */
[----:B------:R-:W-:-:S03]  /*2b140*/  VOTEU.ANY UP0, P0 ;  /* 0x00000000003f7886 */ /* 0x000fc60000000100 */
[----:B--2---:R-:W-:-:S06]  /*2b150*/  WARPGROUP.ARRIVE ;  /* 0x00000000000079c5 */ /* 0x004fcc0000000000 */
[----:B------:R-:W-:Y:S03]  /*2b160*/  HGMMA.64x256x16.F32.BF16 R24, R152, gdesc[UR4].tnspB, R24, UP0, gsb0 ;  /* 0x43e0000498187df0 */ /* 0x000fe6000b801818 */
[----:B------:R-:W-:Y:S02]  /*2b170*/  WARPGROUP.DEPBAR.LE gsb0, 0x0 ;  /* 0x00008000000079c5 */ /* 0x000fe40000010000 */
[----:B------:R0:W-:Y:S04]  /*2b180*/  ST.E desc[UR36][R2.64], R24 ;  /* 0x0000001802007985 */ /* 0x0001e8000c101924 */
        /* <DEDUP_REMOVED lines=127> */
[----:B------:R-:W-:Y:S04]  /*2b980*/  ST.E desc[UR36][R16.64+0x68], R185 ;  /* 0x000068b910007985 */ /* 0x000fe8000c101924 */
[----:B0-----:R-:W1:Y:S01]  /*2b990*/  LD.E R24, desc[UR36][R2.64] ;  /* 0x0000002402187980 */ /* 0x001e62000c101900 */
[----:B------:R-:W-:-:S02]  /*2b9a0*/  VIADD R154, R6, 0x80 ;  /* 0x00000080069a7836 */ /* 0x000fc40000000000 */
[----:B------:R-:W-:-:S03]  /*2b9b0*/  IMAD.MOV.U32 R155, RZ, RZ, R7 ;  /* 0x000000ffff9b7224 */ /* 0x000fc600078e0007 */
[----:B------:R-:W-:Y:S02]  /*2b9c0*/  R2UR UR6, R154 ;  /* 0x000000009a0672ca */ /* 0x000fe400000e0000 */
[----:B------:R-:W-:Y:S02]  /*2b9d0*/  R2UR UR7, R155 ;  /* 0x000000009b0772ca */ /* 0x000fe400000e0000 */
[----:B------:R-:W-:Y:S02]  /*2b9e0*/  F2FP.BF16.F32.PACK_AB R152, R11, R12 ;  /* 0x0000000c0b98723e */ /* 0x000fe400000010ff */
[----:B------:R-:W-:Y:S02]  /*2b9f0*/  F2FP.BF16.F32.PACK_AB R154, R13, R14 ;  /* 0x0000000e0d9a723e */ /* 0x000fe400000010ff */
[----:B------:R-:W-:Y:S02]  /*2ba00*/  F2FP.BF16.F32.PACK_AB R153, R15, R18 ;  /* 0x000000120f99723e */ /* 0x000fe400000010ff */
[----:B------:R-:W-:-:S04]  /*2ba10*/  F2FP.BF16.F32.PACK_AB R155, R20, R0 ;  /* 0x00000000149b723e */ /* 0x000fc800000010ff */
[----:B-1----:R-:W-:-:S06]  /*2ba20*/  WARPGROUP.ARRIVE ;  /* 0x00000000000079c5 */ /* 0x002fcc0000000000 */
[----:B------:R-:W-:Y:S03]  /*2ba30*/  HGMMA.64x256x16.F32.BF16 R24, R152, gdesc[UR4].tnspB, R24, gsb0 ;  /* 0x43e0000498187df0 */ /* 0x000fe60008001818 */
        /* <DEDUP_REMOVED lines=132> */
[----:B------:R-:W-:Y:S01]  /*2c280*/  IMAD.MOV.U32 R13, RZ, RZ, R7 ;  /* 0x000000ffff0d7224 */ /* 0x000fe200078e0007 */
[----:B------:R-:W-:Y:S02]  /*2c290*/  F2FP.BF16.F32.PACK_AB R160, R160, R161 ;  /* 0x000000a1a0a0723e */ /* 0x000fe400000010ff */
[----:B------:R-:W-:Y:S02]  /*2c2a0*/  R2UR UR6, R12 ;  /* 0x000000000c0672ca */ /* 0x000fe400000e0000 */
[----:B------:R-:W-:Y:S02]  /*2c2b0*/  R2UR UR7, R13 ;  /* 0x000000000d0772ca */ /* 0x000fe400000e0000 */
        /* <DEDUP_REMOVED lines=418> */
[----:B------:R-:W-:Y:S01]  /*2dce0*/  VIADD R6, R6, 0x280 ;  /* 0x0000028006067836 */ /* 0x000fe20000000000 */
[----:B------:R-:W-:-:S04]  /*2dcf0*/  R2UR UR7, R7 ;  /* 0x00000000070772ca */ /* 0x000fc800000e0000 */
        /* <DEDUP_REMOVED lines=30> */
[----:B------:R-:W-:Y:S04]  /*2dee0*/  ST.E desc[UR36][R2.64+0x58], R46 ;  /* 0x0000582e02007985 */ /* 0x000fe8000c101924 */
        /* <DEDUP_REMOVED lines=105> */
[----:B------:R4:W-:Y:S04]  /*2e580*/  ST.E desc[UR36][R16.64+0x68], R185 ;  /* 0x000068b910007985 */ /* 0x0009e8000c101924 */
        /* <DEDUP_REMOVED lines=19> */
[----:B--2---:R-:W2:Y:S04]  /*2e6c0*/  LD.E R47, desc[UR36][R2.64+0x48] ;  /* 0x00004824022f7980 */ /* 0x004ea8000c101900 */
[----:B---3--:R-:W3:Y:S04]  /*2e6d0*/  LD.E R49, desc[UR36][R2.64+0x4c] ;  /* 0x00004c2402317980 */ /* 0x008ee8000c101900 */
        /* <DEDUP_REMOVED lines=127> */
[----:B---3--:R-:W-:Y:S04]  /*2eed0*/  ST.E desc[UR36][R2.64+0x4c], R49 ;  /* 0x00004c3102007985 */ /* 0x008fe8000c101924 */
        /* <DEDUP_REMOVED lines=107> */
[----:B0-----:R-:W1:Y:S04]  /*2f590*/  LDL.64 R6, [R1+0x198] ;  /* 0x0001980001067983 */ /* 0x001e680000100a00 */
[----:B------:R2:W5:Y:S04]  /*2f5a0*/  LD.E R0, desc[UR36][R4.64] ;  /* 0x0000002404007980 */ /* 0x000568000c101900 */
[----:B-1----:R-:W3:Y:S01]  /*2f5b0*/  LD.E R8, desc[UR36][R6.64] ;  /* 0x0000002406087980 */ /* 0x002ee2000c101900 */
[----:B------:R-:W-:Y:S01]  /*2f5c0*/  BSSY B0, `(.L_x_11364) ;  /* 0x0000005000007945 */ /* 0x000fe20003800000 */
[----:B---3--:R-:W-:-:S04]  /*2f5d0*/  LOP3.LUT R8, R8, 0x1, RZ, 0xfc, !PT ;  /* 0x0000000108087812 */ /* 0x008fc800078efcff */
[----:B------:R-:W-:-:S13]  /*2f5e0*/  ISETP.NE.AND P0, PT, R8, 0x3, PT ;  /* 0x000000030800780c */ /* 0x000fda0003f05270 */
[----:B--2---:R-:W-:Y:S05]  /*2f5f0*/  @!P0 BRA `(.L_x_11365) ;  /* 0x0000000000048947 */ /* 0x004fea0003800000 */
[----:B------:R-:W-:Y:S01]  /*2f600*/  BPT.TRAP 0x1 ;  /* 0x000000040000795c */ /* 0x000fe20000300000 */
.L_x_11365:
[----:B------:R-:W-:Y:S05]  /*2f610*/  BSYNC B0 ;  /* 0x0000000000007941 */ /* 0x000fea0003800000 */
.L_x_11364:
[----:B------:R-:W2:Y:S04]  /*2f620*/  LD.E.64 R2, desc[UR36][R6.64+0x20] ;  /* 0x0000202406027980 */ /* 0x000ea8000c101b00 */
[----:B------:R-:W3:Y:S01]  /*2f630*/  LD.E R8, desc[UR36][R6.64+0xc] ;  /* 0x00000c2406087980 */ /* 0x000ee2000c101900 */
[C---:B------:R-:W-:Y:S01]  /*2f640*/  ISETP.GT.AND P0, PT, R19.reuse, UR40, PT ;  /* 0x0000002813007c0c */ /* 0x040fe2000bf04270 */
[----:B------:R-:W-:Y:S01]  /*2f650*/  VIADD R19, R19, 0xffffffff ;  /* 0xffffffff13137836 */ /* 0x000fe20000000000 */
[----:B--2---:R-:W-:-:S05]  /*2f660*/  MOV R3, R2 ;  /* 0x0000000200037202 */ /* 0x004fca0000000f00 */
[----:B-----5:R-:W-:-:S05]  /*2f670*/  IMAD R3, R0, 0x8, R3 ;  /* 0x0000000800037824 */ /* 0x020fca00078e0203 */
[----:B---3--:R-:W-:-:S04]  /*2f680*/  PRMT R3, R8, 0x654, R3 ;  /* 0x0000065408037816 */ /* 0x008fc80000000003 */
[----:B------:R2:W-:Y:S01]  /*2f690*/  SYNCS.ARRIVE.TRANS64.RED.A1T0 RZ, [R3+URZ], RZ ;  /* 0x000000ff03ff79a7 */ /* 0x0005e2000810043f */
[----:B------:R-:W-:Y:S05]  /*2f6a0*/  @P0 BRA `(.L_x_11366) ;  /* 0xffffff4c00600947 */ /* 0x000fea000383ffff */
.L_x_11337:
[----:B------:R-:W-:Y:S05]  /*2f6b0*/  WARPSYNC.ALL ;  /* 0x0000000000007948 */ /* 0x000fea0003800000 */
[----:B------:R-:W3:Y:S04]  /*2f6c0*/  LDL R5, [R1+0x220] ;  /* 0x0002200001057983 */ /* 0x000ee80000100800 */
[----:B------:R-:W4:Y:S04]  /*2f6d0*/  LDL R6, [R1+0x224] ;  /* 0x0002240001067983 */ /* 0x000f280000100800 */
[----:B------:R-:W5:Y:S04]  /*2f6e0*/  LDL R68, [R1+0x1f8] ;  /* 0x0001f80001447983 */ /* 0x000f680000100800 */
        /* <DEDUP_REMOVED lines=62> */
[----:B---3--:R-:W0:Y:S02]  /*2fad0*/  SHFL.BFLY PT, R0, R5, 0x2, 0x1f ;  /* 0x0c401f0005007f89 */ /* 0x008e2400000e0000 */
[----:B0-----:R-:W-:-:S05]  /*2fae0*/  FADD.FTZ R0, R5, R0 ;  /* 0x0000000005007221 */ /* 0x001fca0000010000 */
[----:B-12---:R-:W0:Y:S02]  /*2faf0*/  SHFL.BFLY PT, R3, R0, 0x1, 0x1f ;  /* 0x0c201f0000037f89 */ /* 0x006e2400000e0000 */
[----:B0-----:R-:W-:Y:S01]  /*2fb00*/  FADD.FTZ R2, R0, R3 ;  /* 0x0000000300027221 */ /* 0x001fe20000010000 */
[----:B-----5:R-:W-:Y:S01]  /*2fb10*/  VIADD R68, R68, 0x1 ;  /* 0x0000000144447836 */ /* 0x020fe20000000000 */
[----:B------:R-:W2:Y:S04]  /*2fb20*/  LDL R0, [R1+0x204] ;  /* 0x0002040001007983 */ /* 0x000ea80000100800 */
[----:B------:R-:W-:Y:S04]  /*2fb30*/  STL [R1+0x220], R2 ;  /* 0x0002200201007387 */ /* 0x000fe80000100800 */
[----:B------:R-:W3:Y:S04]  /*2fb40*/  LDL R87, [R1+0x220] ;  /* 0x0002200001577983 */ /* 0x000ee80000100800 */
[----:B----4-:R-:W0:Y:S02]  /*2fb50*/  SHFL.BFLY PT, R3, R6, 0x2, 0x1f ;  /* 0x0c401f0006037f89 */ /* 0x010e2400000e0000 */
[----:B0-----:R-:W-:Y:S01]  /*2fb60*/  FADD.FTZ R3, R3, R6 ;  /* 0x0000000603037221 */ /* 0x001fe20000010000 */
[----:B------:R-:W-:Y:S01]  /*2fb70*/  ISETP.NE.AND P2, PT, R68, 0x2, PT ;  /* 0x000000024400780c */ /* 0x000fe20003f45270 */
[----:B------:R-:W4:Y:S04]  /*2fb80*/  LDL.64 R6, [R1+0x438] ;  /* 0x0004380001067983 */ /* 0x000f280000100a00 */
[----:B------:R-:W0:Y:S08]  /*2fb90*/  SHFL.BFLY PT, R4, R3, 0x1, 0x1f ;  /* 0x0c201f0003047f89 */ /* 0x000e3000000e0000 */
[----:B------:R-:W5:Y:S01]  /*2fba0*/  @!P2 LDL R66, [R1+0x1fc] ;  /* 0x0001fc000142a983 */ /* 0x000f620000100800 */
[----:B0-----:R-:W-:-:S03]  /*2fbb0*/  FADD.FTZ R78, R3, R4 ;  /* 0x00000004034e7221 */ /* 0x001fc60000010000 */
[----:B------:R-:W4:Y:S02]  /*2fbc0*/  LDL.64 R4, [R1+0x408] ;  /* 0x0004080001047983 */ /* 0x000f240000100a00 */
[----:B------:R-:W-:Y:S02]  /*2fbd0*/  FSETP.NE.FTZ.AND P1, PT, R78, RZ, PT ;  /* 0x000000ff4e00720b */ /* 0x000fe40003f35000 */
[----:B------:R-:W4:Y:S11]  /*2fbe0*/  LDL.64 R2, [R1+0x428] ;  /* 0x0004280001027983 */ /* 0x000f360000100a00 */
[----:B------:R-:W4:Y:S04]  /*2fbf0*/  @P1 LDL R83, [R1+0x230] ;  /* 0x0002300001531983 */ /* 0x000f280000100800 */
[----:B------:R-:W4:Y:S01]  /*2fc00*/  @P1 LDL R85, [R1+0x214] ;  /* 0x0002140001551983 */ /* 0x000f220000100800 */
[----:B------:R-:W-:-:S02]  /*2fc10*/  IMAD.MOV.U32 R80, RZ, RZ, -0x800000 ;  /* 0xff800000ff507424 */ /* 0x000fc400078e00ff */
[----:B------:R-:W-:Y:S01]  /*2fc20*/  IMAD.MOV.U32 R79, RZ, RZ, RZ ;  /* 0x000000ffff4f7224 */ /* 0x000fe200078e00ff */
[----:B------:R1:W-:Y:S08]  /*2fc30*/  BAR.ARV R228, 0x100 ;  /* 0x000400e40000751d */ /* 0x0003f00000002000 */
[----:B------:R-:W-:Y:S06]  /*2fc40*/  BAR.ARV 0x8, 0x180 ;  /* 0x0206000000007b1d */ /* 0x000fec0000002000 */
[----:B---3--:R-:W-:-:S13]  /*2fc50*/  FSETP.NE.FTZ.AND P0, PT, R87, RZ, PT ;  /* 0x000000ff5700720b */ /* 0x008fda0003f15000 */
[----:B------:R-:W3:Y:S04]  /*2fc60*/  @P0 LDL R69, [R1+0x230] ;  /* 0x0002300001450983 */ /* 0x000ee80000100800 */
[----:B------:R-:W4:Y:S01]  /*2fc70*/  @P0 LDL R82, [R1+0x210] ;  /* 0x0002100001520983 */ /* 0x000f220000100800 */
[----:B------:R-:W0:Y:S02]  /*2fc80*/  @P0 MUFU.LG2 R81, R87 ;  /* 0x0000005700510308 */ /* 0x000e240000000c00 */
[----:B0-----:R-:W-:-:S06]  /*2fc90*/  @P0 FMUL.FTZ R84, R81, 0.69314718246459960938 ;  /* 0x3f31721851540820 */ /* 0x001fcc0000410000 */
[----:B------:R-:W0:Y:S08]  /*2fca0*/  @P1 MUFU.LG2 R86, R78 ;  /* 0x0000004e00561308 */ /* 0x000e300000000c00 */
[----:B------:R-:W1:Y:S01]  /*2fcb0*/  @P0 MUFU.RCP R79, R87 ;  /* 0x00000057004f0308 */ /* 0x000e620000001000 */
[----:B-----5:R-:W-:Y:S01]  /*2fcc0*/  @!P2 LOP3.LUT R66, R66, 0x1, RZ, 0x3c, !PT ;  /* 0x000000014242a812 */ /* 0x020fe200078e3cff */
[----:B--2---:R-:W-:-:S02]  /*2fcd0*/  VIADD R0, R0, 0x1 ;  /* 0x0000000100007836 */ /* 0x004fc40000000000 */
[----:B0-----:R-:W-:Y:S01]  /*2fce0*/  @P1 FMUL.FTZ R81, R86, 0.69314718246459960938 ;  /* 0x3f31721856511820 */ /* 0x001fe20000410000 */
[----:B------:R-:W-:Y:S01]  /*2fcf0*/  STL [R1+0x224], R78 ;  /* 0x0002244e01007387 */ /* 0x000fe20000100800 */
        /* <DEDUP_REMOVED lines=98> */
[----:B------:R-:W-:Y:S04]  /*30320*/  STL [R1+0x204], R0 ;  /* 0x0002040001007387 */ /* 0x000fe80000100800 */
[----:B------:R-:W-:Y:S01]  /*30330*/  @!P2 STL [R1+0x1f8], RZ ;  /* 0x0001f8ff0100a387 */ /* 0x000fe20000100800 */
[----:B---3--:R-:W-:-:S04]  /*30340*/  @P0 FMUL.FTZ R69, R69, 0.69314718246459960938 ;  /* 0x3f31721845450820 */ /* 0x008fc80000410000 */
[----:B----4-:R-:W-:Y:S01]  /*30350*/  @P0 FFMA.FTZ R80, R69, R82, R84 ;  /* 0x0000005245500223 */ /* 0x010fe20000010054 */
[----:B------:R-:W-:-:S06]  /*30360*/  IMAD.MOV.U32 R69, RZ, RZ, RZ ;  /* 0x000000ffff457224 */ /* 0x000fcc00078e00ff */
[----:B------:R-:W0:Y:S01]  /*30370*/  @P1 MUFU.RCP R69, R78 ;  /* 0x0000004e00451308 */ /* 0x000e220000001000 */
[----:B------:R-:W-:Y:S01]  /*30380*/  @P1 FMUL.FTZ R84, R83, 0.69314718246459960938 ;  /* 0x3f31721853541820 */ /* 0x000fe20000410000 */
[----:B------:R-:W-:-:S03]  /*30390*/  IMAD.MOV.U32 R82, RZ, RZ, -0x800000 ;  /* 0xff800000ff527424 */ /* 0x000fc600078e00ff */
[----:B------:R-:W-:Y:S01]  /*303a0*/  @P1 FFMA.FTZ R82, R84, R85, R81 ;  /* 0x0000005554521223 */ /* 0x000fe20000010051 */
[----:B------:R-:W-:Y:S01]  /*303b0*/  STL [R1+0x220], R80 ;  /* 0x0002205001007387 */ /* 0x000fe20000100800 */
[-C--:B0-----:R-:W-:Y:S01]  /*303c0*/  FMUL.FTZ R13, R13, R69.reuse ;  /* 0x000000450d0d7220 */ /* 0x081fe20000410000 */
        /* <DEDUP_REMOVED lines=64> */
[----:B0-----:R-:W-:Y:S01]  /*307d0*/  VIADD R12, R67, 0x1 ;  /* 0x00000001430c7836 */ /* 0x001fe20000000000 */
        /* <DEDUP_REMOVED lines=32> */
[----:B------:R1:W-:Y:S01]  /*309e0*/  STL [R1+0x200], R12 ;  /* 0x0002000c01007387 */ /* 0x0003e20000100800 */
[----:B------:R-:W-:-:S13]  /*309f0*/  PLOP3.LUT P0, PT, PT, PT, PT, 0x8, 0x0 ;  /* 0x000000000000781c */ /* 0x000fda0003f0e170 */
.L_x_11271:
[----:B------:R-:W-:Y:S05]  /*30a00*/  @P0 BRA `(.L_x_11367) ;  /* 0x0000002400440947 */ /* 0x000fea0003800000 */
[----:B------:R-:W2:Y:S01]  /*30a10*/  S2R R0, SR_TID.X ;  /* 0x0000000000007919 */ /* 0x000ea20000002100 */
[----:B------:R-:W3:Y:S01]  /*30a20*/  S2UR UR5, SR_CgaCtaId ;  /* 0x00000000000579c3 */ /* 0x000ee20000008800 */
[----:B------:R-:W-:Y:S01]  /*30a30*/  UMOV UR4, 0x400 ;  /* 0x0000040000047882 */ /* 0x000fe20000000000 */
[----:B------:R-:W-:Y:S01]  /*30a40*/  ULDC UR6, c[0x0][0xb88] ;  /* 0x0002e20000067ab9 */ /* 0x000fe20000000800 */
[----:B01----:R-:W0:Y:S05]  /*30a50*/  S2R R6, SR_CTAID.X ;  /* 0x0000000000067919 */ /* 0x003e2a0000002500 */
[----:B------:R-:W1:Y:S08]  /*30a60*/  LDC R23, c[0x0][0xce8] ;  /* 0x00033a00ff177b82 */ /* 0x000e700000000800 */
[----:B------:R-:W-:Y:S01]  /*30a70*/  BAR.SYNC.DEFER_BLOCKING 0x1, 0x100 ;  /* 0x0044000000007b1d */ /* 0x000fe20000010000 */
[----:B------:R-:W-:-:S05]  /*30a80*/  USHF.R.S32.HI UR10, URZ, 0x1f, UR58 ;  /* 0x0000001f3f0a7899 */ /* 0x000fca000801143a */
[----:B------:R-:W-:Y:S01]  /*30a90*/  ULDC.64 UR8, c[0x0][0xcd0] ;  /* 0x0003340000087ab9 */ /* 0x000fe20000000a00 */
[----:B---3--:R-:W-:-:S04]  /*30aa0*/  ULEA UR4, UR5, UR4, 0x18 ;  /* 0x0000000405047291 */ /* 0x008fc8000f8ec03f */
[----:B------:R-:W-:Y:S01]  /*30ab0*/  UIADD3 UR4, UR4, 0x32420, URZ ;  /* 0x0003242004047890 */ /* 0x000fe2000fffe03f */
[----:B--2---:R-:W-:-:S03]  /*30ac0*/  VIADD R3, R0, 0xffffff80 ;  /* 0xffffff8000037836 */ /* 0x004fc60000000000 */
[----:B------:R-:W-:Y:S01]  /*30ad0*/  UPRMT UR4, URZ, 0x654, UR4 ;  /* 0x000006543f047896 */ /* 0x000fe20008000004 */
[----:B-1----:R-:W-:Y:S01]  /*30ae0*/  IMAD R18, R23, UR6, RZ ;  /* 0x0000000617127c24 */ /* 0x002fe2000f8e02ff */
        /* <DEDUP_REMOVED lines=21> */
[----:B0-----:R-:W-:-:S05]  /*30c40*/  IMAD R9, R6, 0x80, R5 ;  /* 0x0000008006097824 */ /* 0x001fca00078e0205 */
        /* <DEDUP_REMOVED lines=325> */
.L_x_11369:
[----:B------:R-:W-:Y:S05]  /*320a0*/  BSYNC B0 ;  /* 0x0000000000007941 */ /* 0x000fea0003800000 */
.L_x_11368:
        /* <DEDUP_REMOVED lines=223> */
.L_x_11371:
[----:B------:R-:W-:Y:S05]  /*32ea0*/  BSYNC B0 ;  /* 0x0000000000007941 */ /* 0x000fea0003800000 */
.L_x_11370:
[----:B------:R-:W-:Y:S05]  /*32eb0*/  @P1 BRA `(.L_x_11263) ;  /* 0x0000004c004c1947 */ /* 0x000fea0003800000 */
[----:B01----:R-:W2:Y:S01]  /*32ec0*/  LDL.64 R4, [R1+0x438] ;  /* 0x0004380001047983 */ /* 0x003ea20000100a00 */
[----:B------:R-:W-:-:S04]  /*32ed0*/  LEA.HI R19, R19, R19, RZ, 0x1 ;  /* 0x0000001313137211 */ /* 0x000fc800078f08ff */
[----:B------:R-:W-:-:S05]  /*32ee0*/  LOP3.LUT R3, R19, 0xfffffffe, RZ, 0xc0, !PT ;  /* 0xfffffffe13037812 */ /* 0x000fca00078ec0ff */
[----:B------:R-:W-:-:S05]  /*32ef0*/  IMAD.WIDE R2, R3, 0x4, R14 ;  /* 0x0000000403027825 */ /* 0x000fca00078e020e */
[----:B--2---:R0:W-:Y:S01]  /*32f00*/  ST.E.64 desc[UR36][R2.64], R4 ;  /* 0x0000000402007985 */ /* 0x0041e2000c101b24 */
[----:B------:R-:W-:Y:S05]  /*32f10*/  BRA `(.L_x_11263) ;  /* 0x0000004c00347947 */ /* 0x000fea0003800000 */
.L_x_11367:
[----:B------:R-:W2:Y:S02]  /*32f20*/  S2R R0, SR_TID.X ;  /* 0x0000000000007919 */ /* 0x000ea40000002100 */
[----:B--2---:R-:W-:-:S05]  /*32f30*/  VIADD R0, R0, 0xffffff80 ;  /* 0xffffff8000007836 */ /* 0x004fca0000000000 */
[----:B------:R-:W-:-:S13]  /*32f40*/  ISETP.GT.AND P0, PT, R0, 0x7f, PT ;  /* 0x0000007f0000780c */ /* 0x000fda0003f04270 */
[----:B------:R-:W-:Y:S05]  /*32f50*/  @P0 BRA `(.L_x_11263) ;  /* 0x0000004c00240947 */ /* 0x000fea0003800000 */
[----:B-1----:R-:W1:Y:S01]  /*32f60*/  S2R R3, SR_CTAID.X ;  /* 0x0000000000037919 */ /* 0x002e620000002500 */
[----:B0-----:R-:W0:Y:S01]  /*32f70*/  LDC R4, c[0x0][0xce8] ;  /* 0x00033a00ff047b82 */ /* 0x001e220000000800 */
[----:B------:R-:W-:Y:S02]  /*32f80*/  ULDC UR4, c[0x0][0xb88] ;  /* 0x0002e20000047ab9 */ /* 0x000fe40000000800 */
[----:B0-----:R-:W-:Y:S02]  /*32f90*/  IMAD R5, R4, UR4, RZ ;  /* 0x0000000404057c24 */ /* 0x001fe4000f8e02ff */
[----:B-1----:R-:W-:-:S05]  /*32fa0*/  IMAD R0, R3, 0x80, R0 ;  /* 0x0000008003007824 */ /* 0x002fca00078e0200 */
        /* <DEDUP_REMOVED lines=43> */
.L_x_11261:
        /* <DEDUP_REMOVED lines=18> */
.L_x_11372:
[----:B------:R-:W-:Y:S01]  /*33380*/  ULDC UR7, c[0x0][0xd50] ;  /* 0x0003540000077ab9 */ /* 0x000fe20000000800 */
[----:B------:R-:W-:Y:S01]  /*33390*/  UMOV UR39, UR6 ;  /* 0x0000000600277c82 */ /* 0x000fe20008000000 */
[----:B------:R-:W-:-:S11]  /*333a0*/  UISETP.NE.AND UP0, UPT, UR7, 0x1, UPT ;  /* 0x000000010700788c */ /* 0x000fd6000bf05270 */
[----:B------:R-:W-:Y:S01]  /*333b0*/  @UP0 ULDC UR4, c[0x0][0xd54] ;  /* 0x0003550000040ab9 */ /* 0x000fe20000000800 */
[----:B------:R-:W-:Y:S01]  /*333c0*/  @UP0 ULDC UR8, c[0x0][0xd58] ;  /* 0x0003560000080ab9 */ /* 0x000fe20000000800 */
[----:B------:R-:W-:-:S04]  /*333d0*/  UIMAD.WIDE.U32 UR4, UR6, UR4, URZ ;  /* 0x00000004060472a5 */ /* 0x000fc8000f8e003f */
[----:B------:R-:W-:-:S12]  /*333e0*/  @UP0 USHF.R.U32.HI UR39, URZ, UR8, UR5 ;  /* 0x000000083f270299 */ /* 0x000fd80008011605 */
.L_x_11373:
        /* <DEDUP_REMOVED lines=53> */
.L_x_11376:
[----:B------:R-:W-:-:S11]  /*33740*/  UISETP.NE.AND UP0, UPT, UR5, 0x1, UPT ;  /* 0x000000010500788c */ /* 0x000fd6000bf05270 */
[----:B------:R-:W-:Y:S02]  /*33750*/  @UP0 ULDC.64 UR12, c[0x0][0xae0] ;  /* 0x0002b800000c0ab9 */ /* 0x000fe40000000a00 */
[----:B------:R-:W-:-:S04]  /*33760*/  UIMAD.WIDE.U32 UR6, UR8, UR12, URZ ;  /* 0x0000000c080672a5 */ /* 0x000fc8000f8e003f */
[----:B------:R-:W-:-:S12]  /*33770*/  @UP0 USHF.R.U32.HI UR8, URZ, UR13, UR7 ;  /* 0x0000000d3f080299 */ /* 0x000fd80008011607 */
.L_x_11377:
[----:B------:R-:W-:-:S04]  /*33780*/  UIMAD UR8, UR8, UR5, UR5 ;  /* 0x00000005080872a4 */ /* 0x000fc8000f8e0205 */
[----:B------:R-:W-:-:S04]  /*33790*/  UISETP.LT.AND UP0, UPT, UR4, UR8, UPT ;  /* 0x000000080400728c */ /* 0x000fc8000bf01270 */
[----:B------:R-:W-:-:S12]  /*337a0*/  USEL UR4, UR4, UR8, UP0 ;  /* 0x0000000804047287 */ /* 0x000fd80008000000 */
.L_x_11375:
        /* <DEDUP_REMOVED lines=26> */
.L_x_11379:
[----:B------:R-:W-:-:S11]  /*33950*/  UISETP.NE.AND UP0, UPT, UR5, 0x1, UPT ;  /* 0x000000010500788c */ /* 0x000fd6000bf05270 */
[----:B------:R-:W-:Y:S02]  /*33960*/  @UP0 ULDC.64 UR10, c[0x0][0xae0] ;  /* 0x0002b800000a0ab9 */ /* 0x000fe40000000a00 */
[----:B------:R-:W-:-:S04]  /*33970*/  UIMAD.WIDE.U32 UR6, UR4, UR10, URZ ;  /* 0x0000000a040672a5 */ /* 0x000fc8000f8e003f */
[----:B------:R-:W-:-:S12]  /*33980*/  @UP0 USHF.R.U32.HI UR4, URZ, UR11, UR7 ;  /* 0x0000000b3f040299 */ /* 0x000fd80008011607 */
.L_x_11380:
[----:B------:R-:W-:-:S04]  /*33990*/  UIMAD UR4, UR4, UR5, URZ ;  /* 0x00000005040472a4 */ /* 0x000fc8000f8e023f */
[----:B------:R-:W-:-:S04]  /*339a0*/  UISETP.LT.AND UP0, UPT, UR8, UR4, UPT ;  /* 0x000000040800728c */ /* 0x000fc8000bf01270 */
[----:B------:R-:W-:-:S12]  /*339b0*/  USEL UR8, UR8, UR4, !UP0 ;  /* 0x0000000408087287 */ /* 0x000fd8000c000000 */
.L_x_11378:
        /* <DEDUP_REMOVED lines=44> */
.L_x_11381:
        /* <DEDUP_REMOVED lines=32> */
.L_x_11382:
        /* <DEDUP_REMOVED lines=20> */
.L_x_11384:
        /* <DEDUP_REMOVED lines=15> */
.L_x_11383:
[----:B------:R-:W0:Y:S01]  /*340b0*/  LDC.64 R2, c[0x0][0xaf0] ;  /* 0x0002bc00ff027b82 */ /* 0x000e220000000a00 */
[----:B------:R-:W-:-:S07]  /*340c0*/  IMAD.MOV.U32 R30, RZ, RZ, R19 ;  /* 0x000000ffff1e7224 */ /* 0x000fce00078e0013 */
[----:B------:R-:W1:Y:S01]  /*340d0*/  LDC R12, c[0x0][0x430] ;  /* 0x00010c00ff0c7b82 */ /* 0x000e620000000800 */
[C---:B------:R-:W-:Y:S01]  /*340e0*/  IMAD.SHL.U32 R0, R27.reuse, 0x10, RZ ;  /* 0x000000101b007824 */ /* 0x040fe200078e00ff */
[C---:B------:R-:W-:Y:S02]  /*340f0*/  LOP3.LUT R7, R27.reuse, 0x7f, RZ, 0xc0, !PT ;  /* 0x0000007f1b077812 */ /* 0x040fe400078ec0ff */
        /* <DEDUP_REMOVED lines=8> */
[----:B------:R-:W-:Y:S01]  /*34180*/  LOP3.LUT R4, R0, 0x70, RZ, 0xc0, !PT ;  /* 0x0000007000047812 */ /* 0x000fe200078ec0ff */
[----:B------:R-:W-:Y:S01]  /*34190*/  VIADD R0, R24, 0xffffffff ;  /* 0xffffffff18007836 */ /* 0x000fe20000000000 */
[----:B------:R-:W-:Y:S02]  /*341a0*/  SHF.R.U32.HI R5, RZ, 0x3, R7 ;  /* 0x00000003ff057819 */ /* 0x000fe40000011607 */
[----:B-1----:R-:W-:Y:S02]  /*341b0*/  ISETP.NE.AND P1, PT, R12, 0x1, PT ;  /* 0x000000010c00780c */ /* 0x002fe40003f25270 */
[----:B------:R-:W-:-:S05]  /*341c0*/  LOP3.LUT R32, R4, R5, RZ, 0xfc, !PT ;  /* 0x0000000504207212 */ /* 0x000fca00078efcff */
[----:B------:R-:W-:-:S04]  /*341d0*/  IMAD R4, R0, 0x60, R32 ;  /* 0x0000006000047824 */ /* 0x000fc800078e0220 */
[C---:B-----5:R-:W-:Y:S01]  /*341e0*/  IMAD.IADD R10, R4.reuse, 0x1, R25 ;  /* 0x00000001040a7824 */ /* 0x060fe200078e0219 */
[----:B------:R-:W-:Y:S01]  /*341f0*/  ISETP.GE.AND P0, PT, R4, UR41, PT ;  /* 0x0000002904007c0c */ /* 0x000fe2000bf06270 */
[----:B0-----:R-:W0:Y:S01]  /*34200*/  @P1 LDC R2, c[0x0][0x434] ;  /* 0x00010d00ff021b82 */ /* 0x001e220000000800 */
[----:B------:R-:W-:Y:S01]  /*34210*/  @P1 LOP3.LUT R16, R16, 0x4000, RZ, 0xfc, !PT ;  /* 0x0000400010101812 */ /* 0x000fe200078efcff */
[----:B------:R-:W-:Y:S01]  /*34220*/  IMAD.MOV.U32 R11, RZ, RZ, R10 ;  /* 0x000000ffff0b7224 */ /* 0x000fe200078e000a */
[----:B------:R-:W-:-:S05]  /*34230*/  ISETP.GT.U32.OR P0, PT, R32, 0x5f, P0 ;  /* 0x0000005f2000780c */ /* 0x000fca0000704470 */
[----:B------:R-:W1:Y:S08]  /*34240*/  @P1 LDC R3, c[0x0][0x438] ;  /* 0x00010e00ff031b82 */ /* 0x000e700000000800 */
[----:B------:R-:W3:Y:S08]  /*34250*/  @!P0 LDC.64 R8, c[0x0][0x428] ;  /* 0x00010a00ff088b82 */ /* 0x000ef00000000a00 */
[----:B------:R-:W4:Y:S01]  /*34260*/  @!P0 LDC.64 R4, c[0x0][0x418] ;  /* 0x00010600ff048b82 */ /* 0x000f220000000a00 */
[----:B0-----:R-:W-:-:S05]  /*34270*/  @P1 IMAD.HI.U32 R2, R10, R2, RZ ;  /* 0x000000020a021227 */ /* 0x001fca00078e00ff */
        /* <DEDUP_REMOVED lines=8> */
[----:B----4-:R-:W-:-:S04]  /*34300*/  @!P0 LEA R4, P1, R2, R4, 0x2 ;  /* 0x0000000402048211 */ /* 0x010fc800078210ff */
[----:B------:R-:W-:-:S05]  /*34310*/  @!P0 LEA.HI.X R5, R2, R5, R3, 0x2, P1 ;  /* 0x0000000502058211 */ /* 0x000fca00008f1403 */
[----:B------:R0:W5:Y:S01]  /*34320*/  @!P0 LDG.E R4, desc[UR36][R4.64] ;  /* 0x0000002404048981 */ /* 0x000162000c1e1900 */
[----:B------:R-:W-:Y:S01]  /*34330*/  LOP3.LUT R22, R6, 0x38, RZ, 0xc0, !PT ;  /* 0x0000003806167812 */ /* 0x000fe200078ec0ff */
[----:B------:R-:W-:Y:S01]  /*34340*/  UMOV UR5, 0xffffffff ;  /* 0xffffffff00057882 */ /* 0x000fe20000000000 */
[----:B------:R-:W-:Y:S01]  /*34350*/  LOP3.LUT R16, R16, 0xffffffef, RZ, 0xc0, !PT ;  /* 0xffffffef10107812 */ /* 0x000fe200078ec0ff */
[----:B------:R-:W-:Y:S01]  /*34360*/  IMAD.MOV R23, RZ, RZ, -R11 ;  /* 0x000000ffff177224 */ /* 0x000fe200078e0a0b */
[C---:B------:R-:W-:Y:S02]  /*34370*/  LOP3.LUT R35, R22.reuse, 0x40, RZ, 0xfc, !PT ;  /* 0x0000004016237812 */ /* 0x040fe400078efcff */
[----:B------:R-:W-:Y:S01]  /*34380*/  LOP3.LUT R31, R22, 0x80, RZ, 0xfc, !PT ;  /* 0x00000080161f7812 */ /* 0x000fe200078efcff */
[----:B------:R-:W-:Y:S01]  /*34390*/  IMAD R23, R12, R23, R10 ;  /* 0x000000170c177224 */ /* 0x000fe200078e020a */
[----:B------:R-:W-:Y:S02]  /*343a0*/  ISETP.GE.AND P4, PT, R35, UR4, PT ;  /* 0x0000000423007c0c */ /* 0x000fe4000bf86270 */
[----:B------:R-:W-:-:S02]  /*343b0*/  ISETP.GE.AND P3, PT, R31, UR4, PT ;  /* 0x000000041f007c0c */ /* 0x000fc4000bf66270 */
[C---:B------:R-:W-:Y:S02]  /*343c0*/  ISETP.GE.AND P2, PT, R22.reuse, UR4, PT ;  /* 0x0000000416007c0c */ /* 0x040fe4000bf46270 */
[----:B------:R-:W-:-:S04]  /*343d0*/  LOP3.LUT R28, R22, 0xc0, RZ, 0xfc, !PT ;  /* 0x000000c0161c7812 */ /* 0x000fc800078efcff */
[----:B------:R-:W-:-:S03]  /*343e0*/  ISETP.GE.AND P1, PT, R28, UR4, PT ;  /* 0x000000041c007c0c */ /* 0x000fc6000bf26270 */
[----:B------:R-:W-:-:S04]  /*343f0*/  @P4 LOP3.LUT R16, R16, 0x10, RZ, 0xfc, !PT ;  /* 0x0000001010104812 */ /* 0x000fc800078efcff */
[----:B------:R-:W-:-:S04]  /*34400*/  LOP3.LUT R16, R16, 0xfffffffe, RZ, 0xc0, !PT ;  /* 0xfffffffe10107812 */ /* 0x000fc800078ec0ff */
[----:B------:R-:W-:-:S04]  /*34410*/  LOP3.LUT R16, R16, 0xfffffff7, RZ, 0xc0, !PT ;  /* 0xfffffff710107812 */ /* 0x000fc800078ec0ff */
[----:B------:R-:W-:-:S04]  /*34420*/  @P3 LOP3.LUT R16, R16, 0x8, RZ, 0xfc, !PT ;  /* 0x0000000810103812 */ /* 0x000fc800078efcff */
[----:B------:R-:W-:-:S04]  /*34430*/  @P2 LOP3.LUT R16, R16, 0x1, RZ, 0xfc, !PT ;  /* 0x0000000110102812 */ /* 0x000fc800078efcff */
[----:B------:R-:W-:-:S04]  /*34440*/  LOP3.LUT R16, R16, 0xfffffffb, RZ, 0xc0, !PT ;  /* 0xfffffffb10107812 */ /* 0x000fc800078ec0ff */
[----:B------:R-:W-:Y:S01]  /*34450*/  @P1 LOP3.LUT R16, R16, 0x4, RZ, 0xfc, !PT ;  /* 0x0000000410101812 */ /* 0x000fe200078efcff */
[----:B0-----:R-:W-:Y:S06]  /*34460*/  BRA.DIV UR5, `(.L_x_11385) ;  /* 0x0000003a05887947 */ /* 0x001fec000b800000 */
.L_x_11431:
[--C-:B-----5:R-:W-:Y:S01]  /*34470*/  @!P0 SHF.R.S32.HI R3, RZ, 0x1f, R4.reuse ;  /* 0x0000001fff038819 */ /* 0x120fe20000011404 */
[----:B------:R-:W-:Y:S01]  /*34480*/  ULOP3.LUT UR4, UR60, 0x2, URZ, 0xfc, !UPT ;  /* 0x000000023c047892 */ /* 0x000fe2000f8efc3f */
[----:B------:R-:W-:Y:S02]  /*34490*/  CS2R R18, SRZ ;  /* 0x0000000000127805 */ /* 0x000fe4000001ff00 */
[----:B------:R-:W-:Y:S01]  /*344a0*/  LOP3.LUT R16, R16, 0xffff7fff, RZ, 0xc0, !PT ;  /* 0xffff7fff10107812 */ /* 0x000fe200078ec0ff */
[----:B------:R-:W-:Y:S01]  /*344b0*/  @!P0 IMAD.MOV.U32 R18, RZ, RZ, R4 ;  /* 0x000000ffff128224 */ /* 0x000fe200078e0004 */
[----:B------:R-:W-:Y:S01]  /*344c0*/  SEL R36, RZ, 0x1, P2 ;  /* 0x00000001ff247807 */ /* 0x000fe20001000000 */
[----:B------:R-:W-:Y:S01]  /*344d0*/  @!P0 IMAD.MOV.U32 R19, RZ, RZ, R3 ;  /* 0x000000ffff138224 */ /* 0x000fe200078e0003 */
[----:B------:R-:W-:Y:S01]  /*344e0*/  ISETP.GT.U32.AND P0, PT, R32, 0x5f, PT ;  /* 0x0000005f2000780c */ /* 0x000fe20003f04070 */
[----:B------:R-:W-:Y:S02]  /*344f0*/  IMAD.U32 R34, RZ, RZ, UR4 ;  /* 0x00000004ff227e24 */ /* 0x000fe4000f8e00ff */
[----:B------:R-:W-:-:S03]  /*34500*/  IMAD.U32 R29, RZ, RZ, UR39 ;  /* 0x00000027ff1d7e24 */ /* 0x000fc6000f8e00ff */
[----:B------:R-:W-:Y:S02]  /*34510*/  ISETP.NE.AND P1, PT, R34, 0x3, PT ;  /* 0x000000032200780c */ /* 0x000fe40003f25270 */
[----:B------:R-:W-:-:S05]  /*34520*/  SHF.R.S32.HI R29, RZ, 0x1f, R29 ;  /* 0x0000001fff1d7819 */ /* 0x000fca000001141d */
[----:B------:R-:W-:-:S04]  /*34530*/  @P0 LOP3.LUT R16, R16, 0x8000, RZ, 0xfc, !PT ;  /* 0x0000800010100812 */ /* 0x000fc800078efcff */
[----:B------:R-:W-:-:S04]  /*34540*/  LOP3.LUT R16, R16, 0xffffffdf, RZ, 0xc0, !PT ;  /* 0xffffffdf10107812 */ /* 0x000fc800078ec0ff */
[----:B------:R-:W-:Y:S01]  /*34550*/  @P1 LOP3.LUT R16, R16, 0x20, RZ, 0xfc, !PT ;  /* 0x0000002010101812 */ /* 0x000fe200078efcff */
[----:B------:R-:W-:Y:S06]  /*34560*/  @!P1 BRA `(.L_x_11386) ;  /* 0x0000000000049947 */ /* 0x000fec0003800000 */
[----:B------:R-:W-:Y:S01]  /*34570*/  BPT.TRAP 0x1 ;  /* 0x000000040000795c */ /* 0x000fe20000300000 */
.L_x_11386:
[----:B------:R-:W-:-:S05]  /*34580*/  IMAD.MOV.U32 R2, RZ, RZ, 0x1 ;  /* 0x00000001ff027424 */ /* 0x000fca00078e00ff */
[----:B------:R-:W-:-:S04]  /*34590*/  SHF.L.U32 R2, R2, 0x1f, RZ ;  /* 0x0000001f02027819 */ /* 0x000fc800000006ff */
[----:B------:R-:W0:Y:S02]  /*345a0*/  SYNCS.PHASECHK.TRANS64.TRYWAIT P0, [UR46+0x32440], R2 ;  /* 0x03244002ff0075a7 */ /* 0x000e24000800016e */
[----:B0-----:R-:W-:Y:S05]  /*345b0*/  @!P0 BRA `(.L_x_11387) ;  /* 0x0000003800548947 */ /* 0x001fea0003800000 */
.L_x_11432:
[----:B------:R-:W-:Y:S01]  /*345c0*/  SHF.R.S32.HI R26, RZ, 0x1f, R23 ;  /* 0x0000001fff1a7819 */ /* 0x000fe20000011417 */
[----:B------:R-:W-:Y:S01]  /*345d0*/  ULDC.64 UR4, c[0x0][0x300] ;  /* 0x0000c00000047ab9 */ /* 0x000fe20000000a00 */
[----:B------:R-:W-:Y:S01]  /*345e0*/  R2UR UR6, R29 ;  /* 0x000000001d0672ca */ /* 0x000fe200000e0000 */
[----:B------:R-:W-:Y:S01]  /*345f0*/  IMAD.MOV.U32 R17, RZ, RZ, -0x60 ;  /* 0xffffffa0ff117424 */ /* 0x000fe200078e00ff */
[----:B------:R-:W-:Y:S01]  /*34600*/  SHF.R.U32.HI R8, RZ, 0x3, R7 ;  /* 0x00000003ff087819 */ /* 0x000fe20000011607 */
[----:B0-----:R-:W-:Y:S01]  /*34610*/  IMAD R2, R26, UR4, RZ ;  /* 0x000000041a027c24 */ /* 0x001fe2000f8e02ff */
[----:B------:R-:W-:Y:S01]  /*34620*/  LOP3.LUT R16, R16, 0xfffffffd, RZ, 0xc0, !PT ;  /* 0xfffffffd10107812 */ /* 0x000fe200078ec0ff */
[----:B------:R-:W-:Y:S02]  /*34630*/  IMAD R17, R0, R17, UR41 ;  /* 0x0000002900117e24 */ /* 0x000fe4000f8e0211 */
        /* <DEDUP_REMOVED lines=8> */
[----:B------:R-:W-:Y:S02]  /*346c0*/  IMAD.IADD R17, R17, 0x1, -R8 ;  /* 0x0000000111117824 */ /* 0x000fe400078e0a08 */
        /* <DEDUP_REMOVED lines=56> */
.L_x_11446:
        /* <DEDUP_REMOVED lines=15> */
.L_x_11389:
        /* <DEDUP_REMOVED lines=23> */
.L_x_11390:
[----:B------:R-:W0:Y:S01]  /*34cb0*/  S2R R20, SR_CTAID.Z ;  /* 0x0000000000147919 */ /* 0x000e220000002700 */
[----:B------:R-:W-:Y:S01]  /*34cc0*/  UISETP.NE.AND UP0, UPT, UR47, URZ, UPT ;  /* 0x0000003f2f00728c */ /* 0x000fe2000bf05270 */
[----:B------:R-:W-:Y:S01]  /*34cd0*/  VIADD R37, R32, UR40 ;  /* 0x0000002820257c36 */ /* 0x000fe20008000000 */
[----:B------:R-:W-:Y:S01]  /*34ce0*/  R2UR UR6, R29 ;  /* 0x000000001d0672ca */ /* 0x000fe200000e0000 */
[----:B------:R-:W-:Y:S02]  /*34cf0*/  ULDC.64 UR8, c[0x0][0x2d8] ;  /* 0x0000b60000087ab9 */ /* 0x000fe40000000a00 */
        /* <DEDUP_REMOVED lines=16> */
[----:B------:R-:W-:Y:S02]  /*34e00*/  IMAD.U32 R3, RZ, RZ, UR6 ;  /* 0x00000006ff037e24 */ /* 0x000fe4000f8e00ff */
[----:B------:R-:W1:Y:S01]  /*34e10*/  LDC R5, c[0x0][0x448] ;  /* 0x00011200ff057b82 */ /* 0x000e620000000800 */
[----:B------:R-:W-:Y:S02]  /*34e20*/  IMAD.MOV.U32 R2, RZ, RZ, R4 ;  /* 0x000000ffff027224 */ /* 0x000fe400078e0004 */
[----:B------:R-:W-:-:S02]  /*34e30*/  IMAD R0, R21, UR4, RZ ;  /* 0x0000000415007c24 */ /* 0x000fc4000f8e02ff */
[--C-:B------:R-:W-:Y:S02]  /*34e40*/  IMAD.MOV R4, RZ, RZ, -R7.reuse ;  /* 0x000000ffff047224 */ /* 0x100fe400078e0a07 */
[C---:B0-----:R-:W-:Y:S01]  /*34e50*/  IMAD R9, R20.reuse, UR5, R0 ;  /* 0x0000000514097c24 */ /* 0x041fe2000f8e0200 */
[----:B------:R-:W-:Y:S01]  /*34e60*/  SHF.R.S32.HI R0, RZ, 0x1f, R7 ;  /* 0x0000001fff007819 */ /* 0x000fe20000011407 */
[----:B------:R-:W-:Y:S01]  /*34e70*/  IMAD.WIDE.U32 R2, R20, UR4, R2 ;  /* 0x0000000414027c25 */ /* 0x000fe2000f8e0002 */
[----:B------:R-:W-:Y:S01]  /*34e80*/  ULDC.64 UR4, c[0x0][0x2d0] ;  /* 0x0000b40000047ab9 */ /* 0x000fe20000000a00 */
[----:B------:R-:W0:Y:S02]  /*34e90*/  S2R R20, SR_TID.X ;  /* 0x0000000000147919 */ /* 0x000e240000002100 */
[----:B------:R-:W-:Y:S02]  /*34ea0*/  IMAD.IADD R3, R3, 0x1, R9 ;  /* 0x0000000103037824 */ /* 0x000fe400078e0209 */
        /* <DEDUP_REMOVED lines=16> */
[----:B0-----:R-:W-:Y:S02]  /*34fb0*/  LOP3.LUT R20, R20, 0x7f, RZ, 0xc0, !PT ;  /* 0x0000007f14147812 */ /* 0x001fe400078ec0ff */
[----:B------:R-:W-:Y:S02]  /*34fc0*/  ISETP.GE.AND P0, PT, R22, UR4, PT ;  /* 0x0000000416007c0c */ /* 0x000fe4000bf06270 */
[----:B------:R-:W-:Y:S01]  /*34fd0*/  SHF.R.U32.HI R20, RZ, 0x3, R20 ;  /* 0x00000003ff147819 */ /* 0x000fe20000011614 */
[----:B------:R-:W-:Y:S10]  /*34fe0*/  BRA.DIV UR5, `(.L_x_11391) ;  /* 0x00000036058c7947 */ /* 0x000ff4000b800000 */
[----:B------:R-:W0:Y:S01]  /*34ff0*/  SHFL.IDX PT, R14, R0, RZ, 0x181f ;  /* 0x00181fff000e7589 */ /* 0x000e2200000e0000 */
[----:B------:R-:W-:Y:S01]  /*35000*/  ULDC UR4, c[0x0][0x288] ;  /* 0x0000a20000047ab9 */ /* 0x000fe20000000800 */
[----:B------:R-:W-:Y:S01]  /*35010*/  VIADD R4, R20, UR40 ;  /* 0x0000002814047c36 */ /* 0x000fe20008000000 */
[----:B------:R-:W-:Y:S01]  /*35020*/  LOP3.LUT R16, R16, 0xffffefff, RZ, 0xc0, !PT ;  /* 0xffffefff10107812 */ /* 0x000fe200078ec0ff */
[----:B------:R-:W-:Y:S01]  /*35030*/  IMAD R5, R5, UR4, RZ ;  /* 0x0000000405057c24 */ /* 0x000fe2000f8e02ff */
[----:B------:R-:W1:Y:S01]  /*35040*/  SHFL.IDX PT, R3, R6, RZ, 0x181f ;  /* 0x00181fff06037589 */ /* 0x000e6200000e0000 */
[C---:B------:R-:W-:Y:S02]  /*35050*/  VIADD R8, R4.reuse, 0x10 ;  /* 0x0000001004087836 */ /* 0x040fe40000000000 */
[C---:B------:R-:W-:Y:S01]  /*35060*/  VIADD R20, R4.reuse, 0x30 ;  /* 0x0000003004147836 */ /* 0x040fe20000000000 */
[-C--:B------:R-:W-:Y:S01]  /*35070*/  ISETP.GE.AND P2, PT, R4, R5.reuse, PT ;  /* 0x000000050400720c */ /* 0x080fe20003f46270 */
[----:B------:R-:W-:Y:S01]  /*35080*/  SHFL.IDX PT, R7, R6, 0x1, 0x181f ;  /* 0x00381f0006077f89 */ /* 0x000fe200000e0000 */
[----:B------:R-:W-:Y:S01]  /*35090*/  ISETP.GE.AND P4, PT, R8, R5, PT ;  /* 0x000000050800720c */ /* 0x000fe20003f86270 */
[----:B------:R-:W-:-:S02]  /*350a0*/  VIADD R8, R4, 0x20 ;  /* 0x0000002004087836 */ /* 0x000fc40000000000 */
[----:B------:R-:W-:Y:S03]  /*350b0*/  SHFL.IDX PT, R10, R6, 0x2, 0x181f ;  /* 0x00581f00060a7f89 */ /* 0x000fe600000e0000 */
[----:B------:R-:W-:-:S05]  /*350c0*/  ISETP.GE.AND P3, PT, R8, R5, PT ;  /* 0x000000050800720c */ /* 0x000fca0003f66270 */
[C---:B------:R-:W-:Y:S02]  /*350d0*/  @!P2 LEA R8, R27.reuse, UR46, 0x1 ;  /* 0x0000002e1b08ac11 */ /* 0x040fe4000f8e08ff */
[----:B0-----:R-:W-:Y:S02]  /*350e0*/  @!P2 LEA R2, P1, R22, R14, 0x1 ;  /* 0x0000000e1602a211 */ /* 0x001fe400078208ff */
[----:B------:R-:W0:Y:S01]  /*350f0*/  SHFL.IDX PT, R14, R0, 0x1, 0x181f ;  /* 0x00381f00000e7f89 */ /* 0x000e2200000e0000 */
[----:B------:R-:W-:Y:S02]  /*35100*/  @P2 LOP3.LUT R16, R16, 0x1000, RZ, 0xfc, !PT ;  /* 0x0000100010102812 */ /* 0x000fe400078efcff */
[----:B-1----:R-:W-:Y:S01]  /*35110*/  @!P2 IMAD.X R3, RZ, RZ, R3, P1 ;  /* 0x000000ffff03a224 */ /* 0x002fe200008e0603 */
[----:B------:R-:W-:Y:S02]  /*35120*/  @!P4 LEA R13, R27, UR46, 0x1 ;  /* 0x0000002e1b0dcc11 */ /* 0x000fe4000f8e08ff */
[----:B------:R-:W-:-:S02]  /*35130*/  LOP3.LUT R16, R16, 0xfffff7ff, RZ, 0xc0, !PT ;  /* 0xfffff7ff10107812 */ /* 0x000fc400078ec0ff */
[----:B------:R1:W-:Y:S01]  /*35140*/  @!P2 LDGSTS.E.BYPASS.LTC128B.128 [R8+0x18400], desc[UR36][R2.64], !P0 ;  /* 0x184000000208afae */ /* 0x0003e2000c101d64 */
[----:B------:R-:W-:Y:S02]  /*35150*/  ISETP.GE.AND P2, PT, R20, R5, PT ;  /* 0x000000051400720c */ /* 0x000fe40003f46270 */
[----:B------:R-:W-:-:S04]  /*35160*/  @P4 LOP3.LUT R16, R16, 0x800, RZ, 0xfc, !PT ;  /* 0x0000080010104812 */ /* 0x000fc800078efcff */
[----:B------:R-:W-:-:S04]  /*35170*/  LOP3.LUT R16, R16, 0xfffffbff, RZ, 0xc0, !PT ;  /* 0xfffffbff10107812 */ /* 0x000fc800078ec0ff */
[----:B------:R-:W-:Y:S01]  /*35180*/  @P3 LOP3.LUT R16, R16, 0x400, RZ, 0xfc, !PT ;  /* 0x0000040010103812 */ /* 0x000fe200078efcff */
[----:B-1----:R-:W-:Y:S03]  /*35190*/  SHFL.IDX PT, R8, R6, 0x3, 0x181f ;  /* 0x00781f0006087f89 */ /* 0x002fe600000e0000 */
[----:B------:R-:W-:Y:S02]  /*351a0*/  LOP3.LUT R16, R16, 0xfffffdff, RZ, 0xc0, !PT ;  /* 0xfffffdff10107812 */ /* 0x000fe400078ec0ff */
[----:B0-----:R-:W-:Y:S02]  /*351b0*/  @!P4 LEA R12, P1, R22, R14, 0x1 ;  /* 0x0000000e160cc211 */ /* 0x001fe400078208ff */
[----:B------:R-:W0:Y:S01]  /*351c0*/  SHFL.IDX PT, R14, R0, 0x2, 0x181f ;  /* 0x00581f00000e7f89 */ /* 0x000e2200000e0000 */
[----:B------:R-:W-:Y:S02]  /*351d0*/  @P2 LOP3.LUT R16, R16, 0x200, RZ, 0xfc, !PT ;  /* 0x0000020010102812 */ /* 0x000fe400078efcff */
[----:B------:R-:W-:-:S02]  /*351e0*/  @!P4 IMAD.X R7, RZ, RZ, R7, P1 ;  /* 0x000000ffff07c224 */ /* 0x000fc400008e0607 */
[----:B------:R-:W-:Y:S01]  /*351f0*/  @!P4 IMAD.MOV.U32 R2, RZ, RZ, R12 ;  /* 0x000000ffff02c224 */ /* 0x000fe200078e000c */
[----:B------:R-:W-:Y:S01]  /*35200*/  LOP3.LUT R16, R16, 0xfffffeff, RZ, 0xc0, !PT ;  /* 0xfffffeff10107812 */ /* 0x000fe200078ec0ff */
[----:B------:R-:W-:Y:S02]  /*35210*/  @!P4 IMAD.MOV.U32 R3, RZ, RZ, R7 ;  /* 0x000000ffff03c224 */ /* 0x000fe400078e0007 */
[----:B------:R-:W-:-:S03]  /*35220*/  VIADD R12, R4, 0x40 ;  /* 0x00000040040c7836 */ /* 0x000fc60000000000 */
[----:B------:R1:W-:Y:S02]  /*35230*/  @!P4 LDGSTS.E.BYPASS.LTC128B.128 [R13+0x18c00], desc[UR36][R2.64], !P0 ;  /* 0x18c00000020dcfae */ /* 0x0003e4000c101d64 */
[----:B------:R-:W-:Y:S02]  /*35240*/  ISETP.GE.AND P4, PT, R12, R5, PT ;  /* 0x000000050c00720c */ /* 0x000fe40003f86270 */
[----:B0-----:R-:W-:Y:S01]  /*35250*/  @!P3 LEA R11, P1, R22, R14, 0x1 ;  /* 0x0000000e160bb211 */ /* 0x001fe200078208ff */
[----:B-1----:R-:W-:Y:S01]  /*35260*/  SHFL.IDX PT, R2, R6, 0x4, 0x181f ;  /* 0x00981f0006027f89 */ /* 0x002fe200000e0000 */
[----:B------:R-:W-:-:S09]  /*35270*/  @!P3 LEA R13, R27, UR46, 0x1 ;  /* 0x0000002e1b0dbc11 */ /* 0x000fd2000f8e08ff */
[----:B------:R-:W-:Y:S01]  /*35280*/  @P4 LOP3.LUT R16, R16, 0x100, RZ, 0xfc, !PT ;  /* 0x0000010010104812 */ /* 0x000fe200078efcff */
[----:B------:R-:W0:Y:S01]  /*35290*/  SHFL.IDX PT, R14, R0, 0x3, 0x181f ;  /* 0x00781f00000e7f89 */ /* 0x000e2200000e0000 */
[----:B------:R-:W-:Y:S02]  /*352a0*/  @!P3 IMAD.X R10, RZ, RZ, R10, P1 ;  /* 0x000000ffff0ab224 */ /* 0x000fe400008e060a */
[----:B------:R-:W-:Y:S02]  /*352b0*/  LOP3.LUT R16, R16, 0xffffff7f, RZ, 0xc0, !PT ;  /* 0xffffff7f10107812 */ /* 0x000fe400078ec0ff */
[----:B------:R-:W-:Y:S02]  /*352c0*/  @!P3 IMAD.MOV.U32 R3, RZ, RZ, R10 ;  /* 0x000000ffff03b224 */ /* 0x000fe400078e000a */
[----:B------:R-:W-:Y:S01]  /*352d0*/  VIADD R10, R4, 0x50 ;  /* 0x00000050040a7836 */ /* 0x000fe20000000000 */
[C---:B0-----:R-:W-:Y:S02]  /*352e0*/  @!P2 LEA R9, P1, R22.reuse, R14, 0x1 ;  /* 0x0000000e1609a211 */ /* 0x041fe400078208ff */
[----:B------:R-:W0:Y:S03]  /*352f0*/  SHFL.IDX PT, R14, R0, 0x4, 0x181f ;  /* 0x00981f00000e7f89 */ /* 0x000e2600000e0000 */
[----:B------:R-:W-:Y:S01]  /*35300*/  @!P2 IMAD.X R8, RZ, RZ, R8, P1 ;  /* 0x000000ffff08a224 */ /* 0x000fe200008e0608 */
[----:B0-----:R-:W-:-:S02]  /*35310*/  @!P4 LEA R7, P1, R22, R14, 0x1 ;  /* 0x0000000e1607c211 */ /* 0x001fc400078208ff */
[----:B------:R-:W0:Y:S03]  /*35320*/  SHFL.IDX PT, R14, R0, 0x5, 0x181f ;  /* 0x00b81f00000e7f89 */ /* 0x000e2600000e0000 */
[----:B------:R-:W-:Y:S02]  /*35330*/  @!P4 IMAD.X R12, RZ, RZ, R2, P1 ;  /* 0x000000ffff0cc224 */ /* 0x000fe400008e0602 */
[----:B------:R-:W-:-:S05]  /*35340*/  @!P3 IMAD.MOV.U32 R2, RZ, RZ, R11 ;  /* 0x000000ffff02b224 */ /* 0x000fca00078e000b */
[----:B------:R1:W-:Y:S01]  /*35350*/  @!P3 LDGSTS.E.BYPASS.LTC128B.128 [R13+0x19400], desc[UR36][R2.64], !P0 ;  /* 0x19400000020dbfae */ /* 0x0003e2000c101d64 */
[----:B------:R-:W-:-:S03]  /*35360*/  ISETP.GE.AND P3, PT, R10, R5, PT ;  /* 0x000000050a00720c */ /* 0x000fc60003f66270 */
[----:B-1----:R-:W1:Y:S01]  /*35370*/  SHFL.IDX PT, R2, R6, 0x5, 0x181f ;  /* 0x00b81f0006027f89 */ /* 0x002e6200000e0000 */
[----:B------:R-:W-:Y:S01]  /*35380*/  @!P2 LEA R13, R27, UR46, 0x1 ;  /* 0x0000002e1b0dac11 */ /* 0x000fe2000f8e08ff */
[----:B------:R-:W-:-:S08]  /*35390*/  @!P2 IMAD.MOV.U32 R3, RZ, RZ, R8 ;  /* 0x000000ffff03a224 */ /* 0x000fd000078e0008 */
[----:B0-----:R-:W-:Y:S01]  /*353a0*/  @!P3 LEA R10, P1, R22, R14, 0x1 ;  /* 0x0000000e160ab211 */ /* 0x001fe200078208ff */
[----:B------:R-:W-:Y:S01]  /*353b0*/  VIADD R8, R4, 0x60 ;  /* 0x0000006004087836 */ /* 0x000fe20000000000 */
[----:B------:R-:W0:Y:S01]  /*353c0*/  SHFL.IDX PT, R14, R0, 0x6, 0x181f ;  /* 0x00d81f00000e7f89 */ /* 0x000e2200000e0000 */
[----:B------:R-:W-:-:S04]  /*353d0*/  @P3 LOP3.LUT R16, R16, 0x80, RZ, 0xfc, !PT ;  /* 0x0000008010103812 */ /* 0x000fc800078efcff */
[----:B------:R-:W-:Y:S01]  /*353e0*/  LOP3.LUT R16, R16, 0xffffffbf, RZ, 0xc0, !PT ;  /* 0xffffffbf10107812 */ /* 0x000fe200078ec0ff */
[----:B-1----:R-:W-:Y:S02]  /*353f0*/  @!P3 IMAD.X R11, RZ, RZ, R2, P1 ;  /* 0x000000ffff0bb224 */ /* 0x002fe400008e0602 */
[----:B------:R-:W-:-:S05]  /*35400*/  @!P2 IMAD.MOV.U32 R2, RZ, RZ, R9 ;  /* 0x000000ffff02a224 */ /* 0x000fca00078e0009 */
[----:B------:R1:W-:Y:S01]  /*35410*/  @!P2 LDGSTS.E.BYPASS.LTC128B.128 [R13+0x19c00], desc[UR36][R2.64], !P0 ;  /* 0x19c00000020dafae */ /* 0x0003e2000c101d64 */
[----:B------:R-:W-:-:S03]  /*35420*/  ISETP.GE.AND P2, PT, R8, R5, PT ;  /* 0x000000050800720c */ /* 0x000fc60003f46270 */
[----:B-1----:R-:W1:Y:S01]  /*35430*/  SHFL.IDX PT, R2, R6, 0x6, 0x181f ;  /* 0x00d81f0006027f89 */ /* 0x002e6200000e0000 */
[----:B------:R-:W-:Y:S01]  /*35440*/  @!P4 LEA R13, R27, UR46, 0x1 ;  /* 0x0000002e1b0dcc11 */ /* 0x000fe2000f8e08ff */
[----:B------:R-:W-:-:S08]  /*35450*/  @!P4 IMAD.MOV.U32 R3, RZ, RZ, R12 ;  /* 0x000000ffff03c224 */ /* 0x000fd000078e000c */
[----:B0-----:R-:W-:Y:S01]  /*35460*/  @!P2 LEA R8, P1, R22, R14, 0x1 ;  /* 0x0000000e1608a211 */ /* 0x001fe200078208ff */
[----:B------:R-:W0:Y:S01]  /*35470*/  SHFL.IDX PT, R6, R6, 0x7, 0x181f ;  /* 0x00f81f0006067f89 */ /* 0x000e2200000e0000 */
[C---:B------:R-:W-:Y:S02]  /*35480*/  @!P2 LEA R21, R27.reuse, UR46, 0x1 ;  /* 0x0000002e1b15ac11 */ /* 0x040fe4000f8e08ff */
[----:B------:R-:W-:Y:S01]  /*35490*/  @P2 LOP3.LUT R16, R16, 0x40, RZ, 0xfc, !PT ;  /* 0x0000004010102812 */ /* 0x000fe200078efcff */
[----:B------:R2:W3:Y:S01]  /*354a0*/  SHFL.IDX PT, R14, R0, 0x7, 0x181f ;  /* 0x00f81f00000e7f89 */ /* 0x0004e200000e0000 */
[----:B-1----:R-:W-:Y:S02]  /*354b0*/  @!P2 IMAD.X R9, RZ, RZ, R2, P1 ;  /* 0x000000ffff09a224 */ /* 0x002fe400008e0602 */
[----:B------:R-:W-:Y:S01]  /*354c0*/  @!P4 IMAD.MOV.U32 R2, RZ, RZ, R7 ;  /* 0x000000ffff02c224 */ /* 0x000fe200078e0007 */
[----:B------:R-:W-:-:S04]  /*354d0*/  @!P3 LEA R7, R27, UR46, 0x1 ;  /* 0x0000002e1b07bc11 */ /* 0x000fc8000f8e08ff */
[----:B------:R1:W-:Y:S02]  /*354e0*/  @!P4 LDGSTS.E.BYPASS.LTC128B.128 [R13+0x1a400], desc[UR36][R2.64], !P0 ;  /* 0x1a400000020dcfae */ /* 0x0003e4000c101d64 */
[----:B-1----:R-:W-:Y:S02]  /*354f0*/  @!P3 IMAD.MOV.U32 R2, RZ, RZ, R10 ;  /* 0x000000ffff02b224 */ /* 0x002fe400078e000a */
[----:B------:R-:W-:-:S05]  /*35500*/  @!P3 IMAD.MOV.U32 R3, RZ, RZ, R11 ;  /* 0x000000ffff03b224 */ /* 0x000fca00078e000b */
[----:B------:R1:W-:Y:S02]  /*35510*/  @!P3 LDGSTS.E.BYPASS.LTC128B.128 [R7+0x1ac00], desc[UR36][R2.64], !P0 ;  /* 0x1ac000000207bfae */ /* 0x0003e4000c101d64 */
[----:B-1----:R-:W-:Y:S02]  /*35520*/  @!P2 IMAD.MOV.U32 R2, RZ, RZ, R8 ;  /* 0x000000ffff02a224 */ /* 0x002fe400078e0008 */
[----:B------:R-:W-:-:S05]  /*35530*/  @!P2 IMAD.MOV.U32 R3, RZ, RZ, R9 ;  /* 0x000000ffff03a224 */ /* 0x000fca00078e0009 */
[----:B0--3--:R2:W-:Y:S02]  /*35540*/  @!P2 LDGSTS.E.BYPASS.LTC128B.128 [R21+0x1b400], desc[UR36][R2.64], !P0 ;  /* 0x1b4000000215afae */ /* 0x0095e4000c101d64 */
.L_x_11463:
[----:B------:R-:W-:Y:S01]  /*35550*/  VIADD R4, R4, 0x70 ;  /* 0x0000007004047836 */ /* 0x000fe20000000000 */
[----:B------:R-:W-:-:S04]  /*35560*/  LOP3.LUT R16, R16, 0xffffdfff, RZ, 0xc0, !PT ;  /* 0xffffdfff10107812 */ /* 0x000fc800078ec0ff */
[----:B------:R-:W-:-:S13]  /*35570*/  ISETP.GE.AND P2, PT, R4, R5, PT ;  /* 0x000000050400720c */ /* 0x000fda0003f46270 */
[----:B--2---:R-:W-:Y:S02]  /*35580*/  @!P2 LEA R2, P1, R22, R14, 0x1 ;  /* 0x0000000e1602a211 */ /* 0x004fe400078208ff */
        /* <DEDUP_REMOVED lines=32> */
.L_x_11392:
[----:B------:R-:W-:Y:S01]  /*35790*/  UISETP.NE.AND UP0, UPT, UR47, URZ, UPT ;  /* 0x0000003f2f00728c */ /* 0x000fe2000bf05270 */
[----:B------:R-:W0:Y:S01]  /*357a0*/  S2R R20, SR_CTAID.Z ;  /* 0x0000000000147919 */ /* 0x000e220000002700 */
[----:B------:R-:W-:Y:S01]  /*357b0*/  R2UR UR6, R29 ;  /* 0x000000001d0672ca */ /* 0x000fe200000e0000 */
[----:B------:R-:W-:Y:S01]  /*357c0*/  ULDC.64 UR8, c[0x0][0x3d8] ;  /* 0x0000f60000087ab9 */ /* 0x000fe20000000a00 */
[----:B------:R-:W-:Y:S02]  /*357d0*/  IMAD.MOV.U32 R7, RZ, RZ, R37 ;  /* 0x000000ffff077224 */ /* 0x000fe400078e0025 */
[----:B------:R-:W-:-:S05]  /*357e0*/  PLOP3.LUT P0, PT, PT, PT, UP0, 0x80, 0x0 ;  /* 0x000000000000781c */ /* 0x000fca0003f0f008 */
[----:B------:R-:W-:-:S04]  /*357f0*/  @UP0 ULDC UR4, c[0x0][0x44c] ;  /* 0x0001130000040ab9 */ /* 0x000fc80000000800 */
[----:B------:R-:W-:-:S04]  /*35800*/  UIMAD UR6, UR6, UR8, URZ ;  /* 0x00000008060672a4 */ /* 0x000fc8000f8e023f */
[----:B------:R-:W-:Y:S01]  /*35810*/  @P0 IMAD.HI.U32 R0, R37, UR4, RZ ;  /* 0x0000000425000c27 */ /* 0x000fe2000f8e00ff */
[----:B------:R-:W-:Y:S01]  /*35820*/  PLOP3.LUT P0, PT, PT, PT, UP0, 0x80, 0x0 ;  /* 0x000000000000781c */ /* 0x000fe20003f0f008 */
[----:B------:R-:W-:Y:S01]  /*35830*/  @UP0 ULDC UR4, c[0x0][0x450] ;  /* 0x0001140000040ab9 */ /* 0x000fe20000000800 */
[----:B------:R-:W-:Y:S01]  /*35840*/  UIMAD UR6, UR39, UR9, UR6 ;  /* 0x00000009270672a4 */ /* 0x000fe2000f8e0206 */
[----:B0-----:R-:W-:-:S10]  /*35850*/  SHF.R.S32.HI R20, RZ, 0x1f, R20 ;  /* 0x0000001fff147819 */ /* 0x001fd40000011414 */
        /* <DEDUP_REMOVED lines=9> */
[----:B------:R-:W-:Y:S02]  /*358f0*/  IMAD.MOV.U32 R2, RZ, RZ, R4 ;  /* 0x000000ffff027224 */ /* 0x000fe400078e0004 */
[----:B------:R-:W-:Y:S01]  /*35900*/  IMAD.U32 R5, RZ, RZ, UR5 ;  /* 0x00000005ff057e24 */ /* 0x000fe2000f8e00ff */
[----:B------:R-:W-:Y:S01]  /*35910*/  ULDC.64 UR4, c[0x0][0x3d0] ;  /* 0x0000f40000047ab9 */ /* 0x000fe20000000a00 */
[----:B------:R-:W-:-:S02]  /*35920*/  IMAD.MOV R4, RZ, RZ, -R7 ;  /* 0x000000ffff047224 */ /* 0x000fc400078e0a07 */
[C---:B0-----:R-:W-:Y:S01]  /*35930*/  IMAD R5, R20.reuse, UR9, R0 ;  /* 0x0000000914057c24 */ /* 0x041fe2000f8e0200 */
[----:B------:R-:W-:Y:S01]  /*35940*/  SHF.R.S32.HI R0, RZ, 0x1f, R7 ;  /* 0x0000001fff007819 */ /* 0x000fe20000011407 */
[----:B------:R-:W-:-:S04]  /*35950*/  IMAD.WIDE.U32 R2, R20, UR8, R2 ;  /* 0x0000000814027c25 */ /* 0x000fc8000f8e0002 */
        /* <DEDUP_REMOVED lines=31> */
[----:B-1----:R-:W-:Y:S02]  /*35b50*/  @!P5 IMAD.X R3, RZ, RZ, R2, P0 ;  /* 0x000000ffff03d224 */ /* 0x002fe400000e0602 */
[----:B------:R-:W-:Y:S02]  /*35b60*/  @!P5 IMAD.MOV.U32 R2, RZ, RZ, R14 ;  /* 0x000000ffff02d224 */ /* 0x000fe400078e000e */
        /* <DEDUP_REMOVED lines=21> */
[----:B------:R-:W-:Y:S01]  /*35cc0*/  LOP3.LUT P6, RZ, R16, 0x200, RZ, 0xc0, !PT ;  /* 0x0000020010ff7812 */ /* 0x000fe200078cc0ff */
[----:B-1----:R-:W-:Y:S02]  /*35cd0*/  @!P5 IMAD.X R5, RZ, RZ, R5, P0 ;  /* 0x000000ffff05d224 */ /* 0x002fe400000e0605 */
[----:B0-----:R-:W-:Y:S02]  /*35ce0*/  @!P5 IMAD.MOV.U32 R2, RZ, RZ, R14 ;  /* 0x000000ffff02d224 */ /* 0x001fe400078e000e */
[----:B------:R-:W0:Y:S01]  /*35cf0*/  SHFL.IDX PT, R14, R0, 0x3, 0x181f ;  /* 0x00781f00000e7f89 */ /* 0x000e2200000e0000 */
[----:B------:R-:W-:-:S03]  /*35d00*/  @!P5 IMAD.MOV.U32 R3, RZ, RZ, R5 ;  /* 0x000000ffff03d224 */ /* 0x000fc600078e0005 */
[----:B------:R-:W1:Y:S04]  /*35d10*/  SHFL.IDX PT, R5, R4, 0x3, 0x181f ;  /* 0x00781f0004057f89 */ /* 0x000e6800000e0000 */
[----:B------:R-:W-:Y:S01]  /*35d20*/  @!P6 LEA R9, R27, UR46, 0x1 ;  /* 0x0000002e1b09ec11 */ /* 0x000fe2000f8e08ff */
[----:B------:R-:W-:Y:S04]  /*35d30*/  @!P5 LDGSTS.E.BYPASS.LTC128B.128 [R7+0x23400], desc[UR36][R2.64], !P4 ;  /* 0x234000000207dfae */ /* 0x000fe8000e101d64 */
[----:B------:R-:W-:Y:S04]  /*35d40*/  @!P5 LDGSTS.E.BYPASS.LTC128B.128 [R7+0x27400], desc[UR36][R2.64+0x80], !P3 ;  /* 0x274000800207dfae */ /* 0x000fe8000d901d64 */
[----:B------:R-:W-:Y:S04]  /*35d50*/  @!P5 LDGSTS.E.BYPASS.LTC128B.128 [R7+0x2b400], desc[UR36][R2.64+0x100], !P2 ;  /* 0x2b4001000207dfae */ /* 0x000fe8000d101d64 */
[----:B------:R2:W-:Y:S01]  /*35d60*/  @!P5 LDGSTS.E.BYPASS.LTC128B.128 [R7+0x2f400], desc[UR36][R2.64+0x180], !P1 ;  /* 0x2f4001800207dfae */ /* 0x0005e2000c901d64 */
[----:B------:R-:W-:-:S02]  /*35d70*/  LOP3.LUT P5, RZ, R16, 0x40, RZ, 0xc0, !PT ;  /* 0x0000004010ff7812 */ /* 0x000fc400078ac0ff */
[----:B0-----:R-:W-:-:S05]  /*35d80*/  @!P6 LEA R14, P0, R22, R14, 0x1 ;  /* 0x0000000e160ee211 */ /* 0x001fca00078008ff */
[----:B-1----:R-:W-:Y:S02]  /*35d90*/  @!P6 IMAD.X R5, RZ, RZ, R5, P0 ;  /* 0x000000ffff05e224 */ /* 0x002fe400000e0605 */
[----:B--2---:R-:W-:Y:S01]  /*35da0*/  @!P6 IMAD.MOV.U32 R2, RZ, RZ, R14 ;  /* 0x000000ffff02e224 */ /* 0x004fe200078e000e */
[----:B------:R-:W-:Y:S01]  /*35db0*/  P2R R7, PR, RZ, 0x20 ;  /* 0x00000020ff077803 */ /* 0x000fe20000000000 */
[----:B------:R-:W0:Y:S01]  /*35dc0*/  SHFL.IDX PT, R14, R0, 0x4, 0x181f ;  /* 0x00981f00000e7f89 */ /* 0x000e2200000e0000 */
[----:B------:R-:W-:Y:S01]  /*35dd0*/  @!P6 IMAD.MOV.U32 R3, RZ, RZ, R5 ;  /* 0x000000ffff03e224 */ /* 0x000fe200078e0005 */
[----:B------:R-:W-:Y:S02]  /*35de0*/  LOP3.LUT P5, RZ, R16, 0x100, RZ, 0xc0, !PT ;  /* 0x0000010010ff7812 */ /* 0x000fe400078ac0ff */
[----:B------:R-:W1:Y:S04]  /*35df0*/  SHFL.IDX PT, R5, R4, 0x4, 0x181f ;  /* 0x00981f0004057f89 */ /* 0x000e6800000e0000 */
[----:B------:R-:W-:Y:S04]  /*35e00*/  @!P6 LDGSTS.E.BYPASS.LTC128B.128 [R9+0x23c00], desc[UR36][R2.64], !P4 ;  /* 0x23c000000209efae */ /* 0x000fe8000e101d64 */
[----:B------:R-:W-:Y:S03]  /*35e10*/  @!P6 LDGSTS.E.BYPASS.LTC128B.128 [R9+0x27c00], desc[UR36][R2.64+0x80], !P3 ;  /* 0x27c000800209efae */ /* 0x000fe6000d901d64 */
[----:B------:R-:W-:Y:S01]  /*35e20*/  @!P5 LEA R21, R27, UR46, 0x1 ;  /* 0x0000002e1b15dc11 */ /* 0x000fe2000f8e08ff */
[----:B------:R-:W-:Y:S04]  /*35e30*/  @!P6 LDGSTS.E.BYPASS.LTC128B.128 [R9+0x2bc00], desc[UR36][R2.64+0x100], !P2 ;  /* 0x2bc001000209efae */ /* 0x000fe8000d101d64 */
[----:B------:R2:W-:Y:S01]  /*35e40*/  @!P6 LDGSTS.E.BYPASS.LTC128B.128 [R9+0x2fc00], desc[UR36][R2.64+0x180], !P1 ;  /* 0x2fc001800209efae */ /* 0x0005e2000c901d64 */
[----:B------:R-:W-:-:S02]  /*35e50*/  ISETP.NE.AND P6, PT, R6, RZ, PT ;  /* 0x000000ff0600720c */ /* 0x000fc40003fc5270 */
[----:B0-----:R-:W-:-:S05]  /*35e60*/  @!P5 LEA R14, P0, R22, R14, 0x1 ;  /* 0x0000000e160ed211 */ /* 0x001fca00078008ff */
[----:B-1----:R-:W-:Y:S02]  /*35e70*/  @!P5 IMAD.X R5, RZ, RZ, R5, P0 ;  /* 0x000000ffff05d224 */ /* 0x002fe400000e0605 */
[----:B--2---:R-:W-:Y:S02]  /*35e80*/  @!P5 IMAD.MOV.U32 R2, RZ, RZ, R14 ;  /* 0x000000ffff02d224 */ /* 0x004fe400078e000e */
[----:B------:R-:W0:Y:S01]  /*35e90*/  SHFL.IDX PT, R14, R0, 0x5, 0x181f ;  /* 0x00b81f00000e7f89 */ /* 0x000e2200000e0000 */
[----:B------:R-:W-:-:S03]  /*35ea0*/  @!P5 IMAD.MOV.U32 R3, RZ, RZ, R5 ;  /* 0x000000ffff03d224 */ /* 0x000fc600078e0005 */
[----:B------:R-:W1:Y:S04]  /*35eb0*/  SHFL.IDX PT, R5, R4, 0x5, 0x181f ;  /* 0x00b81f0004057f89 */ /* 0x000e6800000e0000 */
[----:B------:R-:W-:Y:S04]  /*35ec0*/  @!P5 LDGSTS.E.BYPASS.LTC128B.128 [R21+0x24400], desc[UR36][R2.64], !P4 ;  /* 0x244000000215dfae */ /* 0x000fe8000e101d64 */
[----:B------:R-:W-:Y:S04]  /*35ed0*/  @!P5 LDGSTS.E.BYPASS.LTC128B.128 [R21+0x28400], desc[UR36][R2.64+0x80], !P3 ;  /* 0x284000800215dfae */ /* 0x000fe8000d901d64 */
[----:B------:R-:W-:Y:S04]  /*35ee0*/  @!P5 LDGSTS.E.BYPASS.LTC128B.128 [R21+0x2c400], desc[UR36][R2.64+0x100], !P2 ;  /* 0x2c4001000215dfae */ /* 0x000fe8000d101d64 */
[----:B------:R2:W-:Y:S01]  /*35ef0*/  @!P5 LDGSTS.E.BYPASS.LTC128B.128 [R21+0x30400], desc[UR36][R2.64+0x180], !P1 ;  /* 0x304001800215dfae */ /* 0x0005e2000c901d64 */
[----:B------:R-:W-:-:S02]  /*35f00*/  ISETP.NE.AND P5, PT, R7, RZ, PT ;  /* 0x000000ff0700720c */ /* 0x000fc40003fa5270 */
[----:B------:R-:W-:Y:S02]  /*35f10*/  @!P6 LEA R7, R27, UR46, 0x1 ;  /* 0x0000002e1b07ec11 */ /* 0x000fe4000f8e08ff */
        /* <DEDUP_REMOVED lines=11> */
[----:B0-----:R-:W-:-:S05]  /*35fd0*/  @!P5 LEA R14, P0, R22, R14, 0x1 ;  /* 0x0000000e160ed211 */ /* 0x001fca00078008ff */
[----:B-1----:R-:W-:Y:S02]  /*35fe0*/  @!P5 IMAD.X R5, RZ, RZ, R5, P0 ;  /* 0x000000ffff05d224 */ /* 0x002fe400000e0605 */
[----:B--2---:R-:W-:Y:S02]  /*35ff0*/  @!P5 IMAD.MOV.U32 R2, RZ, RZ, R14 ;  /* 0x000000ffff02d224 */ /* 0x004fe400078e000e */
[----:B------:R-:W-:Y:S01]  /*36000*/  @!P5 IMAD.MOV.U32 R3, RZ, RZ, R5 ;  /* 0x000000ffff03d224 */ /* 0x000fe200078e0005 */
[----:B------:R0:W1:Y:S04]  /*36010*/  SHFL.IDX PT, R14, R0, 0x7, 0x181f ;  /* 0x00f81f00000e7f89 */ /* 0x00006800000e0000 */
[----:B------:R0:W-:Y:S04]  /*36020*/  @!P5 LDGSTS.E.BYPASS.LTC128B.128 [R9+0x25400], desc[UR36][R2.64], !P4 ;  /* 0x254000000209dfae */ /* 0x0001e8000e101d64 */
[----:B------:R0:W-:Y:S04]  /*36030*/  @!P5 LDGSTS.E.BYPASS.LTC128B.128 [R9+0x29400], desc[UR36][R2.64+0x80], !P3 ;  /* 0x294000800209dfae */ /* 0x0001e8000d901d64 */
[----:B------:R0:W-:Y:S04]  /*36040*/  @!P5 LDGSTS.E.BYPASS.LTC128B.128 [R9+0x2d400], desc[UR36][R2.64+0x100], !P2 ;  /* 0x2d4001000209dfae */ /* 0x0001e8000d101d64 */
[----:B------:R0:W-:Y:S04]  /*36050*/  @!P5 LDGSTS.E.BYPASS.LTC128B.128 [R9+0x31400], desc[UR36][R2.64+0x180], !P1 ;  /* 0x314001800209dfae */ /* 0x0001e8000c901d64 */
[----:B------:R0:W2:Y:S02]  /*36060*/  SHFL.IDX PT, R5, R4, 0x7, 0x181f ;  /* 0x00f81f0004057f89 */ /* 0x0000a400000e0000 */
.L_x_11481:
        /* <DEDUP_REMOVED lines=13> */
.L_x_11395:
[----:B------:R-:W-:Y:S05]  /*36140*/  BSYNC B0 ;  /* 0x0000000000007941 */ /* 0x000fea0003800000 */
.L_x_11394:
        /* <DEDUP_REMOVED lines=9> */
.L_x_11482:
[----:B------:R-:W-:-:S13]  /*361e0*/  ISETP.NE.AND P0, PT, R34, 0x3, PT ;  /* 0x000000032200780c */ /* 0x000fda0003f05270 */
[----:B------:R-:W-:Y:S05]  /*361f0*/  @!P0 BRA `(.L_x_11397) ;  /* 0x0000000000048947 */ /* 0x000fea0003800000 */
[----:B------:R-:W-:Y:S01]  /*36200*/  BPT.TRAP 0x1 ;  /* 0x000000040000795c */ /* 0x000fe20000300000 */
.L_x_11397:
[----:B------:R-:W4:Y:S02]  /*36210*/  SYNCS.PHASECHK.TRANS64.TRYWAIT P0, [UR46+0x32460], R0 ;  /* 0x03246000ff0075a7 */ /* 0x000f24000800016e */
[----:B----4-:R-:W-:Y:S05]  /*36220*/  @!P0 BRA `(.L_x_11398) ;  /* 0x00000038009c8947 */ /* 0x010fea0003800000 */
.L_x_11483:
[----:B------:R-:W-:Y:S01]  /*36230*/  ULDC.64 UR4, c[0x0][0x328] ;  /* 0x0000ca0000047ab9 */ /* 0x000fe20000000a00 */
[----:B------:R-:W-:Y:S01]  /*36240*/  ULDC.64 UR6, c[0x0][0x338] ;  /* 0x0000ce0000067ab9 */ /* 0x000fe20000000a00 */
[----:B------:R-:W-:Y:S01]  /*36250*/  IMAD R26, R26, UR4, RZ ;  /* 0x000000041a1a7c24 */ /* 0x000fe2000f8e02ff */
[C---:B------:R-:W-:Y:S01]  /*36260*/  LOP3.LUT P3, RZ, R16.reuse, 0x10, RZ, 0xc0, !PT ;  /* 0x0000001010ff7812 */ /* 0x040fe2000786c0ff */
[----:B0--3--:R-:W-:Y:S01]  /*36270*/  IMAD.WIDE.U32 R2, R23, UR4, RZ ;  /* 0x0000000417027c25 */ /* 0x009fe2000f8e00ff */
        /* <DEDUP_REMOVED lines=17> */
[----:B------:R-:W-:Y:S02]  /*36390*/  SEL R5, RZ, 0x8, P1 ;  /* 0x00000008ff057807 */ /* 0x000fe40000800000 */
[----:B------:R-:W-:Y:S01]  /*363a0*/  VIADD R3, R3, UR4 ;  /* 0x0000000403037c36 */ /* 0x000fe20008000000 */
[----:B------:R-:W-:Y:S01]  /*363b0*/  LEA R7, P0, R2, UR6, 0x1 ;  /* 0x0000000602077c11 */ /* 0x000fe2000f8008ff */
[----:B------:R-:W-:-:S03]  /*363c0*/  UMOV UR4, 0xffffffff ;  /* 0xffffffff00047882 */ /* 0x000fc60000000000 */
[----:B------:R-:W-:Y:S02]  /*363d0*/  LEA.HI.X R8, R2, UR7, R3, 0x1, P0 ;  /* 0x0000000702087c11 */ /* 0x000fe400080f0c03 */
[----:B------:R-:W-:-:S04]  /*363e0*/  SEL R3, RZ, 0x2, P3 ;  /* 0x00000002ff037807 */ /* 0x000fc80001800000 */
[----:B------:R-:W-:-:S05]  /*363f0*/  IADD3 R0, R0, R3, R36 ;  /* 0x0000000300007210 */ /* 0x000fca0007ffe024 */
        /* <DEDUP_REMOVED lines=9> */
[----:B------:R-:W-:Y:S01]  /*36490*/  VIADD R31, R6, 0x400 ;  /* 0x00000400061f7836 */ /* 0x000fe20000000000 */
[----:B0-----:R-:W-:-:S02]  /*364a0*/  IADD3 R2, P0, R14, R0, RZ ;  /* 0x000000000e027210 */ /* 0x001fc40007f1e0ff */
[----:B------:R-:W0:Y:S03]  /*364b0*/  SHFL.IDX PT, R14, R7, 0x1, 0x181f ;  /* 0x00381f00070e7f89 */ /* 0x000e2600000e0000 */
[----:B-1----:R-:W-:Y:S01]  /*364c0*/  IMAD.X R3, RZ, RZ, R3, P0 ;  /* 0x000000ffff037224 */ /* 0x002fe200000e0603 */
        /* <DEDUP_REMOVED lines=12> */
[----:B------:R0:W-:Y:S02]  /*36590*/  LDGSTS.E.BYPASS.LTC128B.128 [R6+0x9400], desc[UR36][R2.64+0x180], !P3 ;  /* 0x0940018002067fae */ /* 0x0001e4000d901d64 */
[----:B0-----:R-:W-:Y:S02]  /*365a0*/  IADD3 R2, P3, R14, R0, RZ ;  /* 0x000000000e027210 */ /* 0x001fe40007f7e0ff */
[----:B------:R-:W0:Y:S03]  /*365b0*/  SHFL.IDX PT, R14, R7, 0x3, 0x181f ;  /* 0x00781f00070e7f89 */ /* 0x000e2600000e0000 */
        /* <DEDUP_REMOVED lines=8> */
[----:B------:R-:W-:-:S13]  /*36640*/  ISETP.LT.OR P3, PT, R17, 0x11, !P0 ;  /* 0x000000111100780c */ /* 0x000fda0004761670 */
[----:B------:R0:W-:Y:S02]  /*36650*/  LDGSTS.E.BYPASS.LTC128B.128 [R6+0x9c00], desc[UR36][R4.64+0x180], !P3 ;  /* 0x09c0018004067fae */ /* 0x0001e4000d901d64 */
[----:B0-----:R-:W-:Y:S02]  /*36660*/  IADD3 R4, P3, R14, R0, RZ ;  /* 0x000000000e047210 */ /* 0x001fe40007f7e0ff */
[----:B------:R-:W0:Y:S03]  /*36670*/  SHFL.IDX PT, R14, R7, 0x4, 0x181f ;  /* 0x00981f00070e7f89 */ /* 0x000e2600000e0000 */
[----:B-1----:R-:W-:Y:S01]  /*36680*/  IMAD.X R5, RZ, RZ, R9, P3 ;  /* 0x000000ffff057224 */ /* 0x002fe200018e0609 */
[C---:B------:R-:W-:Y:S01]  /*36690*/  ISETP.LT.OR P3, PT, R17.reuse, 0x21, P4 ;  /* 0x000000211100780c */ /* 0x040fe20002761670 */
[----:B------:R-:W1:Y:S04]  /*366a0*/  SHFL.IDX PT, R9, R8, 0x4, 0x181f ;  /* 0x00981f0008097f89 */ /* 0x000e6800000e0000 */
[----:B------:R-:W2:Y:S08]  /*366b0*/  SHFL.IDX PT, R8, R8, 0x5, 0x181f ;  /* 0x00b81f0008087f89 */ /* 0x000eb000000e0000 */
        /* <DEDUP_REMOVED lines=8> */
[----:B------:R0:W3:Y:S03]  /*36740*/  SHFL.IDX PT, R14, R7, 0x5, 0x181f ;  /* 0x00b81f00070e7f89 */ /* 0x0000e600000e0000 */
[----:B-1----:R-:W-:Y:S01]  /*36750*/  IMAD.X R3, RZ, RZ, R9, P3 ;  /* 0x000000ffff037224 */ /* 0x002fe200018e0609 */
[----:B------:R-:W-:Y:S01]  /*36760*/  ISETP.LT.OR P3, PT, R17, 0x31, P4 ;  /* 0x000000311100780c */ /* 0x000fe20002761670 */
[----:B------:R-:W-:-:S12]  /*36770*/  IMAD.MOV.U32 R9, RZ, RZ, RZ ;  /* 0x000000ffff097224 */ /* 0x000fd800078e00ff */
        /* <DEDUP_REMOVED lines=14> */
[----:B--23--:R0:W-:Y:S02]  /*36860*/  LDGSTS.E.BYPASS.LTC128B.128 [R6+0xb400], desc[UR36][R2.64+0x180], !P3 ;  /* 0x0b40018002067fae */ /* 0x00c1e4000d901d64 */
.L_x_11497:
        /* <DEDUP_REMOVED lines=20> */
.L_x_11400:
        /* <DEDUP_REMOVED lines=13> */
[----:B------:R-:W-:-:S05]  /*36a80*/  IMAD.MOV.U32 R17, RZ, RZ, 0x1 ;  /* 0x00000001ff117424 */ /* 0x000fca00078e00ff */
[----:B------:R-:W-:-:S04]  /*36a90*/  LOP3.LUT R2, RZ, UR4, RZ, 0x33, !PT ;  /* 0x00000004ff027c12 */ /* 0x000fc8000f8e33ff */
[----:B------:R-:W-:Y:S01]  /*36aa0*/  VIADDMNMX R2, R2, -UR44, R3, !PT ;  /* 0x8000002c02027c46 */ /* 0x000fe2000f800103 */
[----:B0-----:R-:W-:Y:S01]  /*36ab0*/  IMAD.SHL.U32 R4, R4, 0x10, RZ ;  /* 0x0000001004047824 */ /* 0x001fe200078e00ff */
[----:B-1----:R-:W-:-:S04]  /*36ac0*/  LOP3.LUT R5, R5, 0x7f, RZ, 0xc0, !PT ;  /* 0x0000007f05057812 */ /* 0x002fc800078ec0ff */
[----:B------:R-:W-:Y:S02]  /*36ad0*/  LOP3.LUT R4, R4, 0x70, RZ, 0xc0, !PT ;  /* 0x0000007004047812 */ /* 0x000fe400078ec0ff */
[----:B------:R-:W-:-:S04]  /*36ae0*/  SHF.R.U32.HI R5, RZ, 0x3, R5 ;  /* 0x00000003ff057819 */ /* 0x000fc80000011605 */
[----:B------:R-:W-:Y:S02]  /*36af0*/  IADD3 R25, R4, R25, R5 ;  /* 0x0000001904197210 */ /* 0x000fe40007ffe005 */
[----:B------:R-:W-:-:S03]  /*36b00*/  LOP3.LUT R5, RZ, UR42, RZ, 0x33, !PT ;  /* 0x0000002aff057c12 */ /* 0x000fc6000f8e33ff */
[----:B------:R-:W-:Y:S01]  /*36b10*/  VIADD R25, R25, 0xfffffee0 ;  /* 0xfffffee019197836 */ /* 0x000fe20000000000 */
[----:B------:R-:W-:-:S04]  /*36b20*/  VIMNMX R2, R2, R5, !PT ;  /* 0x0000000502027248 */ /* 0x000fc80007fe0100 */
[C---:B------:R-:W-:Y:S01]  /*36b30*/  IADD3 R28, -R2.reuse, -0x2, RZ ;  /* 0xfffffffe021c7810 */ /* 0x040fe20007ffe1ff */
[----:B------:R-:W-:-:S07]  /*36b40*/  IMAD R18, R2, -0x60, R25 ;  /* 0xffffffa002127824 */ /* 0x000fce00078e0219 */
.L_x_11416:
        /* <DEDUP_REMOVED lines=22> */
.L_x_11403:
[----:B------:R-:W-:Y:S05]  /*36cb0*/  BSYNC B1 ;  /* 0x0000000000017941 */ /* 0x000fea0003800000 */
.L_x_11402:
[----:B------:R-:W-:-:S13]  /*36cc0*/  ISETP.NE.AND P0, PT, R34, 0x3, PT ;  /* 0x000000032200780c */ /* 0x000fda0003f05270 */
[----:B------:R-:W-:Y:S05]  /*36cd0*/  @!P0 BRA `(.L_x_11404) ;  /* 0x0000000000048947 */ /* 0x000fea0003800000 */
[----:B------:R-:W-:Y:S01]  /*36ce0*/  BPT.TRAP 0x1 ;  /* 0x000000040000795c */ /* 0x000fe20000300000 */
.L_x_11404:
[----:B------:R-:W-:Y:S01]  /*36cf0*/  LEA R19, R17, UR46, 0x3 ;  /* 0x0000002e11137c11 */ /* 0x000fe2000f8e18ff */
[----:B------:R-:W-:Y:S01]  /*36d00*/  BSSY B1, `(.L_x_11405) ;  /* 0x0000004000017945 */ /* 0x000fe20003800000 */
[----:B------:R-:W-:-:S04]  /*36d10*/  SHF.L.U32 R23, R26, 0x1f, RZ ;  /* 0x0000001f1a177819 */ /* 0x000fc800000006ff */
[----:B------:R-:W1:Y:S02]  /*36d20*/  SYNCS.PHASECHK.TRANS64.TRYWAIT P0, [R19+URZ+0x32440], R23 ;  /* 0x03244017130075a7 */ /* 0x000e64000800017f */
[----:B-1----:R-:W-:Y:S05]  /*36d30*/  @!P0 BRA `(.L_x_11406) ;  /* 0x00000038005c8947 */ /* 0x002fea0003800000 */
.L_x_11498:
[----:B------:R-:W-:Y:S05]  /*36d40*/  BSYNC B1 ;  /* 0x0000000000017941 */ /* 0x000fea0003800000 */
.L_x_11405:
        /* <DEDUP_REMOVED lines=57> */
.L_x_11512:
        /* <DEDUP_REMOVED lines=8> */
.L_x_11408:
        /* <DEDUP_REMOVED lines=10> */
.L_x_11409:
[----:B------:R2:W-:Y:S01]  /*37200*/  SYNCS.ARRIVE.TRANS64.A1T0 RZ, [R19+URZ+0x32430], RZ ;  /* 0x032430ff13ff79a7 */ /* 0x0005e2000810003f */
[----:B------:R-:W-:Y:S05]  /*37210*/  @!P2 BRA `(.L_x_11410) ;  /* 0x000000000004a947 */ /* 0x000fea0003800000 */
[----:B------:R-:W-:Y:S01]  /*37220*/  BPT.TRAP 0x1 ;  /* 0x000000040000795c */ /* 0x000fe20000300000 */
.L_x_11410:
[----:B------:R-:W3:Y:S01]  /*37230*/  SYNCS.PHASECHK.TRANS64.TRYWAIT P0, [R19+URZ+0x32460], R23 ;  /* 0x03246017130075a7 */ /* 0x000ee2000800017f */
[----:B------:R-:W-:Y:S04]  /*37240*/  BSSY B1, `(.L_x_11411) ;  /* 0x0000002000017945 */ /* 0x000fe80003800000 */
[----:B---3--:R-:W-:Y:S05]  /*37250*/  @!P0 BRA `(.L_x_11412) ;  /* 0x0000003800b48947 */ /* 0x008fea0003800000 */
.L_x_11513:
[----:B------:R-:W-:Y:S05]  /*37260*/  BSYNC B1 ;  /* 0x0000000000017941 */ /* 0x000fea0003800000 */
.L_x_11411:
        /* <DEDUP_REMOVED lines=46> */
[----:B------:R3:W-:Y:S01]  /*37550*/  LDGSTS.E.BYPASS.LTC128B.128 [R21+0x9800], desc[UR36][R8.64+0x180], !P1 ;  /* 0x0980018008157fae */ /* 0x0007e2000c901d64 */
[----:B0-----:R-:W-:-:S03]  /*37560*/  IADD3 R6, P0, R14, R0, RZ ;  /* 0x000000000e067210 */ /* 0x001fc60007f1e0ff */
[----:B------:R-:W-:Y:S04]  /*37570*/  SHFL.IDX PT, R22, R22, 0x5, 0x181f ;  /* 0x00b81f0016167f89 */ /* 0x000fe800000e0000 */
[----:B------:R-:W0:Y:S01]  /*37580*/  SHFL.IDX PT, R14, R20, 0x3, 0x181f ;  /* 0x00781f00140e7f89 */ /* 0x000e2200000e0000 */
[----:B-1----:R-:W-:Y:S02]  /*37590*/  IMAD.X R7, RZ, RZ, R4, P0 ;  /* 0x000000ffff077224 */ /* 0x002fe400000e0604 */
[----:B---3--:R-:W-:-:S03]  /*375a0*/  IMAD.MOV.U32 R9, RZ, RZ, RZ ;  /* 0x000000ffff097224 */ /* 0x008fc600078e00ff */
[----:B------:R1:W-:Y:S04]  /*375b0*/  LDGSTS.E.BYPASS.LTC128B.128 [R21+0x1000], desc[UR36][R6.64], !P4 ;  /* 0x0100000006157fae */ /* 0x0003e8000e101d64 */
[----:B------:R1:W-:Y:S04]  /*375c0*/  LDGSTS.E.BYPASS.LTC128B.128 [R21+0x4000], desc[UR36][R6.64+0x80], !P3 ;  /* 0x0400008006157fae */ /* 0x0003e8000d901d64 */
[----:B------:R1:W-:Y:S04]  /*375d0*/  LDGSTS.E.BYPASS.LTC128B.128 [R21+0x7000], desc[UR36][R6.64+0x100], !P2 ;  /* 0x0700010006157fae */ /* 0x0003e8000d101d64 */
[----:B------:R1:W-:Y:S01]  /*375e0*/  LDGSTS.E.BYPASS.LTC128B.128 [R21+0xa000], desc[UR36][R6.64+0x180], !P1 ;  /* 0x0a00018006157fae */ /* 0x0003e2000c901d64 */
[----:B0-----:R-:W-:-:S03]  /*375f0*/  IADD3 R4, P0, R14, R0, RZ ;  /* 0x000000000e047210 */ /* 0x001fc60007f1e0ff */
[----:B------:R-:W0:Y:S02]  /*37600*/  SHFL.IDX PT, R14, R20, 0x4, 0x181f ;  /* 0x00981f00140e7f89 */ /* 0x000e2400000e0000 */
[----:B------:R-:W-:-:S05]  /*37610*/  IMAD.X R5, RZ, RZ, R5, P0 ;  /* 0x000000ffff057224 */ /* 0x000fca00000e0605 */
        /* <DEDUP_REMOVED lines=11> */
.L_x_11527:
        /* <DEDUP_REMOVED lines=11> */
.L_x_11414:
        /* <DEDUP_REMOVED lines=10> */
.L_x_11415:
        /* <DEDUP_REMOVED lines=10> */
.L_x_11401:
[----:B------:R-:W-:Y:S05]  /*378c0*/  BSYNC B0 ;  /* 0x0000000000007941 */ /* 0x000fea0003800000 */
.L_x_11374:
[----:B------:R-:W0:Y:S01]  /*378d0*/  S2R R3, SR_CgaCtaId ;  /* 0x0000000000037919 */ /* 0x000e220000008800 */
[----:B------:R-:W-:Y:S01]  /*378e0*/  MOV R0, 0x400 ;  /* 0x0000040000007802 */ /* 0x000fe20000000f00 */
[----:B------:R-:W-:Y:S01]  /*378f0*/  BSSY B0, `(.L_x_11417) ;  /* 0x0000005000007945 */ /* 0x000fe20003800000 */
[----:B------:R-:W-:Y:S02]  /*37900*/  SHF.L.U32 R9, R9, 0x1f, RZ ;  /* 0x0000001f09097819 */ /* 0x000fe400000006ff */
[----:B0-----:R-:W-:-:S04]  /*37910*/  LEA R4, R3, R0, 0x18 ;  /* 0x0000000003047211 */ /* 0x001fc800078ec0ff */
[----:B------:R-:W0:Y:S02]  /*37920*/  SYNCS.PHASECHK.TRANS64.TRYWAIT P0, [R4+URZ+0x32420], R9 ;  /* 0x03242009040075a7 */ /* 0x000e24000800017f */
[----:B0-----:R-:W-:Y:S05]  /*37930*/  @!P0 BRA `(.L_x_11418) ;  /* 0x0000003800dc8947 */ /* 0x001fea0003800000 */
.L_x_11528:
[----:B------:R-:W-:Y:S05]  /*37940*/  BSYNC B0 ;  /* 0x0000000000007941 */ /* 0x000fea0003800000 */
.L_x_11417:
[----:B------:R-:W-:-:S03]  /*37950*/  UMOV UR4, 0xffffffff ;  /* 0xffffffff00047882 */ /* 0x000fc60000000000 */
[----:B------:R-:W-:Y:S05]  /*37960*/  BRA.DIV UR4, `(.L_x_11419) ;  /* 0x0000003a04e47947 */ /* 0x000fea000b800000 */
[----:B------:R-:W1:Y:S02]  /*37970*/  S2R R0, SR_TID.X ;  /* 0x0000000000007919 */ /* 0x000e640000002100 */
[----:B-1----:R-:W-:-:S04]  /*37980*/  SHF.R.U32.HI R0, RZ, 0x5, R0 ;  /* 0x00000005ff007819 */ /* 0x002fc80000011600 */
[----:B------:R-:W-:-:S05]  /*37990*/  LOP3.LUT R0, R0, 0x3, RZ, 0xc0, !PT ;  /* 0x0000000300007812 */ /* 0x000fca00078ec0ff */
[----:B------:R1:W3:Y:S02]  /*379a0*/  SHFL.IDX PT, R14, R0, RZ, 0x1f ;  /* 0x00001fff000e7589 */ /* 0x0002e400000e0000 */
.L_x_11531:
[----:B---3--:R-:W-:-:S13]  /*379b0*/  ISETP.NE.AND P0, PT, R14, RZ, PT ;  /* 0x000000ff0e00720c */ /* 0x008fda0003f05270 */
[----:B------:R-:W-:Y:S05]  /*379c0*/  @P0 BRA `(.L_x_11263) ;  /* 0x0000000000880947 */ /* 0x000fea0003800000 */
[----:B------:R-:W-:-:S03]  /*379d0*/  UMOV UR4, 0xffffffff ;  /* 0xffffffff00047882 */ /* 0x000fc60000000000 */
[----:B------:R-:W-:Y:S05]  /*379e0*/  BRA.DIV UR4, `(.L_x_11420) ;  /* 0x0000003a04f87947 */ /* 0x000fea000b800000 */
[----:B------:R-:W-:-:S13]  /*379f0*/  ELECT P6, URZ, PT ;  /* 0x00000000003f782f */ /* 0x000fda00038c0000 */
.L_x_11534:
[----:B------:R-:W-:Y:S05]  /*37a00*/  @!P6 BRA `(.L_x_11263) ;  /* 0x000000000078e947 */ /* 0x000fea0003800000 */
[----:B------:R-:W-:-:S06]  /*37a10*/  ULOP3.LUT UR4, UR60, 0x2, URZ, 0xfc, !UPT ;  /* 0x000000023c047892 */ /* 0x000fcc000f8efc3f */
[----:B-1----:R-:W-:-:S05]  /*37a20*/  IMAD.U32 R0, RZ, RZ, UR4 ;  /* 0x00000004ff007e24 */ /* 0x002fca000f8e00ff */
[----:B------:R-:W-:-:S13]  /*37a30*/  ISETP.NE.AND P0, PT, R0, 0x3, PT ;  /* 0x000000030000780c */ /* 0x000fda0003f05270 */
[----:B------:R-:W-:Y:S05]  /*37a40*/  @!P0 BRA `(.L_x_11421) ;  /* 0x0000000000048947 */ /* 0x000fea0003800000 */
[----:B------:R-:W-:Y:S01]  /*37a50*/  BPT.TRAP 0x1 ;  /* 0x000000040000795c */ /* 0x000fe20000300000 */
.L_x_11421:
[C---:B------:R-:W-:Y:S01]  /*37a60*/  IMAD R5, R17.reuse, 0x8, R4 ;  /* 0x0000000811057824 */ /* 0x040fe200078e0204 */
[----:B------:R-:W-:Y:S01]  /*37a70*/  SHF.L.U32 R0, R26, 0x1f, RZ ;  /* 0x0000001f1a007819 */ /* 0x000fe200000006ff */
[----:B------:R-:W-:-:S03]  /*37a80*/  VIADD R17, R17, 0x1 ;  /* 0x0000000111117836 */ /* 0x000fc60000000000 */
[----:B------:R-:W1:Y:S02]  /*37a90*/  SYNCS.PHASECHK.TRANS64.TRYWAIT P1, [R5+URZ+0x32440], R0 ;  /* 0x03244000050075a7 */ /* 0x000e64000802017f */
[----:B------:R-:W-:-:S04]  /*37aa0*/  ISETP.NE.AND P2, PT, R17, 0x2, PT ;  /* 0x000000021100780c */ /* 0x000fc80003f45270 */
[----:B------:R-:W-:Y:S01]  /*37ab0*/  SEL R3, RZ, 0x1, P2 ;  /* 0x00000001ff037807 */ /* 0x000fe20001000000 */
[----:B-1----:R-:W-:Y:S08]  /*37ac0*/  @!P1 BRA `(.L_x_11422) ;  /* 0x0000003800e09947 */ /* 0x002ff00003800000 */
.L_x_11535:
[----:B------:R-:W-:Y:S02]  /*37ad0*/  SEL R17, R17, RZ, P2 ;  /* 0x000000ff11117207 */ /* 0x000fe40001000000 */
[----:B------:R-:W-:Y:S01]  /*37ae0*/  LOP3.LUT R2, R26, R3, RZ, 0x3c, !PT ;  /* 0x000000031a027212 */ /* 0x000fe200078e3cff */
[----:B------:R-:W-:Y:S06]  /*37af0*/  @!P0 BRA `(.L_x_11423) ;  /* 0x0000000000048947 */ /* 0x000fec0003800000 */
[----:B------:R-:W-:Y:S01]  /*37b00*/  BPT.TRAP 0x1 ;  /* 0x000000040000795c */ /* 0x000fe20000300000 */
.L_x_11423:
[----:B------:R-:W-:Y:S01]  /*37b10*/  IMAD R17, R17, 0x8, R4 ;  /* 0x0000000811117824 */ /* 0x000fe200078e0204 */
[----:B------:R-:W-:-:S04]  /*37b20*/  SHF.L.U32 R2, R2, 0x1f, RZ ;  /* 0x0000001f02027819 */ /* 0x000fc800000006ff */
[----:B------:R-:W3:Y:S02]  /*37b30*/  SYNCS.PHASECHK.TRANS64.TRYWAIT P1, [R17+URZ+0x32440], R2 ;  /* 0x03244002110075a7 */ /* 0x000ee4000802017f */
[----:B---3--:R-:W-:Y:S05]  /*37b40*/  @!P1 BRA `(.L_x_11424) ;  /* 0x0000003800d49947 */ /* 0x008fea0003800000 */
.L_x_11536:
[----:B------:R-:W-:Y:S05]  /*37b50*/  @!P0 BRA `(.L_x_11425) ;  /* 0x0000000000048947 */ /* 0x000fea0003800000 */
[----:B------:R-:W-:Y:S01]  /*37b60*/  BPT.TRAP 0x1 ;  /* 0x000000040000795c */ /* 0x000fe20000300000 */
.L_x_11425:
[----:B------:R-:W4:Y:S02]  /*37b70*/  SYNCS.PHASECHK.TRANS64.TRYWAIT P1, [R5+URZ+0x32460], R0 ;  /* 0x03246000050075a7 */ /* 0x000f24000802017f */
[----:B----4-:R-:W-:Y:S05]  /*37b80*/  @!P1 BRA `(.L_x_11426) ;  /* 0x0000003800d89947 */ /* 0x010fea0003800000 */
.L_x_11537:
[----:B------:R-:W-:Y:S05]  /*37b90*/  @!P0 BRA `(.L_x_11427) ;  /* 0x0000000000048947 */ /* 0x000fea0003800000 */
[----:B------:R-:W-:Y:S01]  /*37ba0*/  BPT.TRAP 0x1 ;  /* 0x000000040000795c */ /* 0x000fe20000300000 */
.L_x_11427:
[----:B------:R0:W0:Y:S02]  /*37bb0*/  SYNCS.PHASECHK.TRANS64.TRYWAIT P0, [R17+URZ+0x32460], R2 ;  /* 0x03246002110075a7 */ /* 0x000024000800017f */
[----:B0-----:R-:W-:Y:S05]  /*37bc0*/  @!P0 NANOSLEEP.SYNCS 0x989680 ;  /* 0x009896800000895d */ /* 0x001fea0003900000 */
[----:B------:R-:W0:Y:S02]  /*37bd0*/  @!P0 SYNCS.PHASECHK.TRANS64 P0, [R17+URZ+0x32460], R2 ;  /* 0x03246002110085a7 */ /* 0x000e24000800007f */
[----:B0-----:R-:W-:Y:S05]  /*37be0*/  @!P0 BRA `(.L_x_11427) ;  /* 0xfffffffc00f08947 */ /* 0x001fea000383ffff */
.L_x_11263:
[----:B------:R-:W-:Y:S05]  /*37bf0*/  BSYNC B6 ;  /* 0x0000000000067941 */ /* 0x000fea0003800000 */
.L_x_11260:
[----:B------:R-:W-:Y:S05]  /*37c00*/  EXIT ;  /* 0x000000000000794d */ /* 0x000fea0003800000 */
.L_x_11274:
[----:B0-----:R0:W1:Y:S02]  /*37c10*/  SYNCS.PHASECHK.TRANS64.TRYWAIT P0, [R18+URZ+0x32400], R19 ;  /* 0x03240013120075a7 */ /* 0x001064000800017f */
[----:B-1----:R-:W-:Y:S05]  /*37c20*/  @!P0 NANOSLEEP.SYNCS 0x989680 ;  /* 0x009896800000895d */ /* 0x002fea0003900000 */
[----:B------:R-:W1:Y:S02]  /*37c30*/  @!P0 SYNCS.PHASECHK.TRANS64 P0, [R18+URZ+0x32400], R19 ;  /* 0x03240013120085a7 */ /* 0x000e64000800007f */
[----:B-1----:R-:W-:Y:S05]  /*37c40*/  @!P0 BRA `(.L_x_11274) ;  /* 0xfffffffc00f08947 */ /* 0x002fea000383ffff */
[----:B------:R-:W-:Y:S05]  /*37c50*/  BRA `(.L_x_11428) ;  /* 0xfffffca400747947 */ /* 0x000fea000383ffff */
.L_x_11281:
[----:B--2---:R2:W3:Y:S02]  /*37c60*/  SYNCS.PHASECHK.TRANS64.TRYWAIT P0, [R10+URZ], R11 ;  /* 0x0000000b0a0075a7 */ /* 0x0044e4000800017f */
[----:B---3--:R-:W-:Y:S05]  /*37c70*/  @!P0 NANOSLEEP.SYNCS 0x989680 ;  /* 0x009896800000895d */ /* 0x008fea0003900000 */
[----:B------:R-:W3:Y:S02]  /*37c80*/  @!P0 SYNCS.PHASECHK.TRANS64 P0, [R10+URZ], R11 ;  /* 0x0000000b0a0085a7 */ /* 0x000ee4000800007f */
[----:B---3--:R-:W-:Y:S05]  /*37c90*/  @!P0 BRA `(.L_x_11281) ;  /* 0xfffffffc00f08947 */ /* 0x008fea000383ffff */
[----:B------:R-:W-:Y:S05]  /*37ca0*/  BRA `(.L_x_11280) ;  /* 0xfffffca800707947 */ /* 0x000fea000383ffff */
.L_x_11283:
[----:B-1----:R1:W2:Y:S02]  /*37cb0*/  SYNCS.PHASECHK.TRANS64.TRYWAIT P0, [R18+URZ+0x32410], R7 ;  /* 0x03241007120075a7 */ /* 0x0022a4000800017f */
[----:B--2---:R-:W-:Y:S05]  /*37cc0*/  @!P0 NANOSLEEP.SYNCS 0x989680 ;  /* 0x009896800000895d */ /* 0x004fea0003900000 */
[----:B------:R-:W2:Y:S02]  /*37cd0*/  @!P0 SYNCS.PHASECHK.TRANS64 P0, [R18+URZ+0x32410], R7 ;  /* 0x03241007120085a7 */ /* 0x000ea4000800007f */
[----:B--2---:R-:W-:Y:S05]  /*37ce0*/  @!P0 BRA `(.L_x_11283) ;  /* 0xfffffffc00f08947 */ /* 0x004fea000383ffff */
[----:B------:R-:W-:Y:S05]  /*37cf0*/  BRA `(.L_x_11429) ;  /* 0xfffffcac00487947 */ /* 0x000fea000383ffff */
.L_x_11290:
[----:B--2---:R2:W3:Y:S02]  /*37d00*/  SYNCS.PHASECHK.TRANS64.TRYWAIT P0, [R10+URZ], R11 ;  /* 0x0000000b0a0075a7 */ /* 0x0044e4000800017f */
[----:B---3--:R-:W-:Y:S05]  /*37d10*/  @!P0 NANOSLEEP.SYNCS 0x989680 ;  /* 0x009896800000895d */ /* 0x008fea0003900000 */
[----:B------:R-:W3:Y:S02]  /*37d20*/  @!P0 SYNCS.PHASECHK.TRANS64 P0, [R10+URZ], R11 ;  /* 0x0000000b0a0085a7 */ /* 0x000ee4000800007f */
[----:B---3--:R-:W-:Y:S05]  /*37d30*/  @!P0 BRA `(.L_x_11290) ;  /* 0xfffffffc00f08947 */ /* 0x008fea000383ffff */
[----:B------:R-:W-:Y:S05]  /*37d40*/  BRA `(.L_x_11289) ;  /* 0xfffffcac008c7947 */ /* 0x000fea000383ffff */
.L_x_11324:
[----:B---3--:R3:W4:Y:S02]  /*37d50*/  SYNCS.PHASECHK.TRANS64.TRYWAIT P0, [R8+URZ], R9 ;  /* 0x00000009080075a7 */ /* 0x008724000800017f */
[----:B----4-:R-:W-:Y:S05]  /*37d60*/  @!P0 NANOSLEEP.SYNCS 0x989680 ;  /* 0x009896800000895d */ /* 0x010fea0003900000 */
[----:B------:R-:W4:Y:S02]  /*37d70*/  @!P0 SYNCS.PHASECHK.TRANS64 P0, [R8+URZ], R9 ;  /* 0x00000009080085a7 */ /* 0x000f24000800007f */
[----:B----4-:R-:W-:Y:S05]  /*37d80*/  @!P0 BRA `(.L_x_11324) ;  /* 0xfffffffc00f08947 */ /* 0x010fea000383ffff */
[----:B------:R-:W-:Y:S05]  /*37d90*/  BRA `(.L_x_11323) ;  /* 0xfffffd1800d47947 */ /* 0x000fea000383ffff */
.L_x_11331:
[----:B-1----:R1:W2:Y:S02]  /*37da0*/  SYNCS.PHASECHK.TRANS64.TRYWAIT P0, [R14+URZ], R15 ;  /* 0x0000000f0e0075a7 */ /* 0x0022a4000800017f */
[----:B--2---:R-:W-:Y:S05]  /*37db0*/  @!P0 NANOSLEEP.SYNCS 0x989680 ;  /* 0x009896800000895d */ /* 0x004fea0003900000 */
[----:B------:R-:W2:Y:S02]  /*37dc0*/  @!P0 SYNCS.PHASECHK.TRANS64 P0, [R14+URZ], R15 ;  /* 0x0000000f0e0085a7 */ /* 0x000ea4000800007f */
[----:B--2---:R-:W-:Y:S05]  /*37dd0*/  @!P0 BRA `(.L_x_11331) ;  /* 0xfffffffc00f08947 */ /* 0x004fea000383ffff */
[----:B------:R-:W-:Y:S05]  /*37de0*/  BRA `(.L_x_11330) ;  /* 0xfffffd1c00f87947 */ /* 0x000fea000383ffff */
.L_x_11344:
[----:B-1----:R1:W2:Y:S02]  /*37df0*/  SYNCS.PHASECHK.TRANS64.TRYWAIT P0, [R0+URZ], R9 ;  /* 0x00000009000075a7 */ /* 0x0022a4000800017f */
[----:B--2---:R-:W-:Y:S05]  /*37e00*/  @!P0 NANOSLEEP.SYNCS 0x989680 ;  /* 0x009896800000895d */ /* 0x004fea0003900000 */
[----:B------:R-:W2:Y:S02]  /*37e10*/  @!P0 SYNCS.PHASECHK.TRANS64 P0, [R0+URZ], R9 ;  /* 0x00000009000085a7 */ /* 0x000ea4000800007f */
[----:B--2---:R-:W-:Y:S05]  /*37e20*/  @!P0 BRA `(.L_x_11344) ;  /* 0xfffffffc00f08947 */ /* 0x004fea000383ffff */
[----:B------:R-:W-:Y:S05]  /*37e30*/  BRA `(.L_x_11343) ;  /* 0xfffffec8002c7947 */ /* 0x000fea000383ffff */
.L_x_11351:
[----:B-1----:R1:W2:Y:S02]  /*37e40*/  SYNCS.PHASECHK.TRANS64.TRYWAIT P0, [R2+URZ], R3 ;  /* 0x00000003020075a7 */ /* 0x0022a4000800017f */
[----:B--2---:R-:W-:Y:S05]  /*37e50*/  @!P0 NANOSLEEP.SYNCS 0x989680 ;  /* 0x009896800000895d */ /* 0x004fea0003900000 */
[----:B------:R-:W2:Y:S02]  /*37e60*/  @!P0 SYNCS.PHASECHK.TRANS64 P0, [R2+URZ], R3 ;  /* 0x00000003020085a7 */ /* 0x000ea4000800007f */
[----:B--2---:R-:W-:Y:S05]  /*37e70*/  @!P0 BRA `(.L_x_11351) ;  /* 0xfffffffc00f08947 */ /* 0x004fea000383ffff */
[----:B------:R-:W-:Y:S05]  /*37e80*/  BRA `(.L_x_11350) ;  /* 0xfffffecc00647947 */ /* 0x000fea000383ffff */
.L_x_11385:
[----:B------:R-:W-:Y:S02]  /*37e90*/  IMAD.MOV.U32 R13, RZ, RZ, R18 ;  /* 0x000000ffff0d7224 */ /* 0x000fe400078e0012 */
[----:B------:R-:W-:Y:S02]  /*37ea0*/  IMAD.MOV.U32 R12, RZ, RZ, RZ ;  /* 0x000000ffff0c7224 */ /* 0x000fe400078e00ff */
[----:B------:R-:W-:Y:S02]  /*37eb0*/  IMAD.MOV.U32 R11, RZ, RZ, 0x1f ;  /* 0x0000001fff0b7424 */ /* 0x000fe400078e00ff */
[----:B------:R-:W-:-:S07]  /*37ec0*/  IMAD.MOV.U32 R15, RZ, RZ, -0x1 ;  /* 0xffffffffff0f7424 */ /* 0x000fce00078e00ff */
[----:B-----5:R-:W-:Y:S05]  /*37ed0*/  WARPSYNC.COLLECTIVE R15, `(.L_x_11430) ;  /* 0x000000000f087348 */ /* 0x020fea0003c00000 */
[----:B------:R0:W1:Y:S02]  /*37ee0*/  SHFL.IDX P6, R14, R13, R12, R11 ;  /* 0x0000000c0d0e7389 */ /* 0x00006400000c000b */
[----:B01---5:R-:W-:Y:S01]  /*37ef0*/  ENDCOLLECTIVE ;  /* 0x000000000000791b */ /* 0x023fe20003800000 */
.L_x_11430:
[----:B------:R-:W-:Y:S05]  /*37f00*/  BRA `(.L_x_11431) ;  /* 0xffffffc400587947 */ /* 0x000fea000383ffff */
.L_x_11387:
[----:B0-----:R-:W-:-:S04]  /*37f10*/  IMAD.U32 R3, RZ, RZ, UR46 ;  /* 0x0000002eff037e24 */ /* 0x001fc8000f8e00ff */
[----:B------:R0:W1:Y:S03]  /*37f20*/  SYNCS.PHASECHK.TRANS64.TRYWAIT P0, [R3+URZ+0x32440], R2 ;  /* 0x03244002030075a7 */ /* 0x000066000800017f */
[----:B-1----:R-:W-:Y:S05]  /*37f30*/  @!P0 NANOSLEEP.SYNCS 0x989680 ;  /* 0x009896800000895d */ /* 0x002fea0003900000 */
[----:B------:R-:W1:Y:S02]  /*37f40*/  @!P0 SYNCS.PHASECHK.TRANS64 P0, [R3+URZ+0x32440], R2 ;  /* 0x03244002030085a7 */ /* 0x000e64000800007f */
[----:B-1----:R-:W-:Y:S05]  /*37f50*/  @!P0 BRA `(.L_x_11387) ;  /* 0xfffffffc00ec8947 */ /* 0x002fea000383ffff */
[----:B------:R-:W-:Y:S05]  /*37f60*/  BRA `(.L_x_11432) ;  /* 0xffffffc400947947 */ /* 0x000fea000383ffff */
.L_x_11388:
        /* <DEDUP_REMOVED lines=8> */
.L_x_11434:
[----:B------:R-:W-:Y:S05]  /*37ff0*/  BSYNC B0 ;  /* 0x0000000000007941 */ /* 0x000fea0003800000 */
.L_x_11433:
        /* <DEDUP_REMOVED lines=9> */
.L_x_11435:
[----:B------:R-:W-:Y:S02]  /*38090*/  IMAD.MOV.U32 R13, RZ, RZ, R5 ;  /* 0x000000ffff0d7224 */ /* 0x000fe400078e0005 */
[----:B------:R-:W-:Y:S01]  /*380a0*/  IMAD.MOV.U32 R12, RZ, RZ, 0x1 ;  /* 0x00000001ff0c7424 */ /* 0x000fe200078e00ff */
[----:B------:R-:W-:-:S13]  /*380b0*/  @P0 LEA R2, P1, R22, R14, 0x1 ;  /* 0x0000000e16020211 */ /* 0x000fda00078208ff */
[----:B------:R-:W-:Y:S05]  /*380c0*/  WARPSYNC.COLLECTIVE R15, `(.L_x_11436) ;  /* 0x000000000f087348 */ /* 0x000fea0003c00000 */
[----:B------:R0:W1:Y:S02]  /*380d0*/  SHFL.IDX P6, R14, R13, R12, R11 ;  /* 0x0000000c0d0e7389 */ /* 0x00006400000c000b */
[----:B01----:R-:W-:Y:S01]  /*380e0*/  ENDCOLLECTIVE ;  /* 0x000000000000791b */ /* 0x003fe20003800000 */
.L_x_11436:
        /* <DEDUP_REMOVED lines=12> */
.L_x_11437:
[----:B------:R-:W-:Y:S02]  /*381b0*/  IMAD.MOV.U32 R13, RZ, RZ, R5 ;  /* 0x000000ffff0d7224 */ /* 0x000fe400078e0005 */
[----:B------:R-:W-:Y:S01]  /*381c0*/  IMAD.MOV.U32 R12, RZ, RZ, 0x2 ;  /* 0x00000002ff0c7424 */ /* 0x000fe200078e00ff */
[----:B------:R-:W-:-:S13]  /*381d0*/  @P0 LEA R2, P1, R22, R14, 0x1 ;  /* 0x0000000e16020211 */ /* 0x000fda00078208ff */
[----:B------:R-:W-:Y:S05]  /*381e0*/  WARPSYNC.COLLECTIVE R15, `(.L_x_11438) ;  /* 0x000000000f087348 */ /* 0x000fea0003c00000 */
[----:B------:R0:W1:Y:S02]  /*381f0*/  SHFL.IDX P6, R14, R13, R12, R11 ;  /* 0x0000000c0d0e7389 */ /* 0x00006400000c000b */
[----:B01----:R-:W-:Y:S01]  /*38200*/  ENDCOLLECTIVE ;  /* 0x000000000000791b */ /* 0x003fe20003800000 */
.L_x_11438:
        /* <DEDUP_REMOVED lines=12> */
.L_x_11439:
[----:B------:R-:W-:Y:S02]  /*382d0*/  IMAD.MOV.U32 R13, RZ, RZ, R5 ;  /* 0x000000ffff0d7224 */ /* 0x000fe400078e0005 */
[----:B------:R-:W-:Y:S01]  /*382e0*/  IMAD.MOV.U32 R12, RZ, RZ, 0x3 ;  /* 0x00000003ff0c7424 */ /* 0x000fe200078e00ff */
[----:B------:R-:W-:-:S13]  /*382f0*/  @P0 LEA R2, P1, R22, R14, 0x1 ;  /* 0x0000000e16020211 */ /* 0x000fda00078208ff */
[----:B------:R-:W-:Y:S05]  /*38300*/  WARPSYNC.COLLECTIVE R15, `(.L_x_11440) ;  /* 0x000000000f087348 */ /* 0x000fea0003c00000 */
[----:B------:R0:W1:Y:S02]  /*38310*/  SHFL.IDX P6, R14, R13, R12, R11 ;  /* 0x0000000c0d0e7389 */ /* 0x00006400000c000b */
[----:B01----:R-:W-:Y:S01]  /*38320*/  ENDCOLLECTIVE ;  /* 0x000000000000791b */ /* 0x003fe20003800000 */
.L_x_11440:
        /* <DEDUP_REMOVED lines=12> */
.L_x_11441:
[----:B------:R-:W-:Y:S02]  /*383f0*/  IMAD.MOV.U32 R13, RZ, RZ, R5 ;  /* 0x000000ffff0d7224 */ /* 0x000fe400078e0005 */
[----:B------:R-:W-:Y:S01]  /*38400*/  IMAD.MOV.U32 R12, RZ, RZ, 0x4 ;  /* 0x00000004ff0c7424 */ /* 0x000fe200078e00ff */
[----:B------:R-:W-:-:S13]  /*38410*/  @P0 LEA R2, P1, R22, R14, 0x1 ;  /* 0x0000000e16020211 */ /* 0x000fda00078208ff */
[----:B------:R-:W-:Y:S05]  /*38420*/  WARPSYNC.COLLECTIVE R15, `(.L_x_11442) ;  /* 0x000000000f087348 */ /* 0x000fea0003c00000 */
[----:B------:R0:W1:Y:S02]  /*38430*/  SHFL.IDX P6, R14, R13, R12, R11 ;  /* 0x0000000c0d0e7389 */ /* 0x00006400000c000b */
[----:B01----:R-:W-:Y:S01]  /*38440*/  ENDCOLLECTIVE ;  /* 0x000000000000791b */ /* 0x003fe20003800000 */
.L_x_11442:
        /* <DEDUP_REMOVED lines=12> */
.L_x_11443:
[----:B------:R-:W-:Y:S02]  /*38510*/  IMAD.MOV.U32 R13, RZ, RZ, R5 ;  /* 0x000000ffff0d7224 */ /* 0x000fe400078e0005 */
[----:B------:R-:W-:Y:S01]  /*38520*/  IMAD.MOV.U32 R12, RZ, RZ, 0x5 ;  /* 0x00000005ff0c7424 */ /* 0x000fe200078e00ff */
[----:B------:R-:W-:-:S13]  /*38530*/  @P0 LEA R2, P1, R22, R14, 0x1 ;  /* 0x0000000e16020211 */ /* 0x000fda00078208ff */
[----:B------:R-:W-:Y:S05]  /*38540*/  WARPSYNC.COLLECTIVE R15, `(.L_x_11444) ;  /* 0x000000000f087348 */ /* 0x000fea0003c00000 */
[----:B------:R0:W1:Y:S02]  /*38550*/  SHFL.IDX P6, R14, R13, R12, R11 ;  /* 0x0000000c0d0e7389 */ /* 0x00006400000c000b */
[----:B01----:R-:W-:Y:S01]  /*38560*/  ENDCOLLECTIVE ;  /* 0x000000000000791b */ /* 0x003fe20003800000 */
.L_x_11444:
        /* <DEDUP_REMOVED lines=10> */
.L_x_11445:
[----:B------:R-:W-:Y:S05]  /*38610*/  BRA `(.L_x_11446) ;  /* 0xffffffc4000c7947 */ /* 0x000fea000383ffff */
.L_x_11391:
[----:B------:R-:W-:Y:S01]  /*38620*/  IMAD.MOV.U32 R13, RZ, RZ, R6 ;  /* 0x000000ffff0d7224 */ /* 0x000fe200078e0006 */
[----:B------:R-:W-:Y:S01]  /*38630*/  LOP3.LUT R16, R16, 0xffffefff, RZ, 0xc0, !PT ;  /* 0xffffefff10107812 */ /* 0x000fe200078ec0ff */
[----:B------:R-:W-:Y:S02]  /*38640*/  IMAD.MOV.U32 R12, RZ, RZ, RZ ;  /* 0x000000ffff0c7224 */ /* 0x000fe400078e00ff */
[----:B------:R-:W-:Y:S02]  /*38650*/  IMAD.MOV.U32 R11, RZ, RZ, 0x181f ;  /* 0x0000181fff0b7424 */ /* 0x000fe400078e00ff */
[----:B------:R-:W-:Y:S02]  /*38660*/  IMAD.MOV.U32 R15, RZ, RZ, -0x1 ;  /* 0xffffffffff0f7424 */ /* 0x000fe400078e00ff */
[----:B------:R-:W-:-:S07]  /*38670*/  VIADD R4, R20, UR40 ;  /* 0x0000002814047c36 */ /* 0x000fce0008000000 */
[----:B------:R-:W-:Y:S05]  /*38680*/  WARPSYNC.COLLECTIVE R15, `(.L_x_11447) ;  /* 0x000000000f087348 */ /* 0x000fea0003c00000 */
[----:B------:R0:W1:Y:S02]  /*38690*/  SHFL.IDX P6, R14, R13, R12, R11 ;  /* 0x0000000c0d0e7389 */ /* 0x00006400000c000b */
[----:B01----:R-:W-:Y:S01]  /*386a0*/  ENDCOLLECTIVE ;  /* 0x000000000000791b */ /* 0x003fe20003800000 */
.L_x_11447:
[----:B------:R-:W-:Y:S02]  /*386b0*/  VIADD R10, R4, 0x10 ;  /* 0x00000010040a7836 */ /* 0x000fe40000000000 */
[----:B------:R-:W-:Y:S02]  /*386c0*/  IMAD.MOV.U32 R13, RZ, RZ, R0 ;  /* 0x000000ffff0d7224 */ /* 0x000fe400078e0000 */
[----:B------:R-:W-:-:S07]  /*386d0*/  IMAD.MOV.U32 R3, RZ, RZ, R14 ;  /* 0x000000ffff037224 */ /* 0x000fce00078e000e */
[----:B------:R-:W-:Y:S05]  /*386e0*/  WARPSYNC.COLLECTIVE R15, `(.L_x_11448) ;  /* 0x000000000f087348 */ /* 0x000fea0003c00000 */
[----:B------:R0:W1:Y:S02]  /*386f0*/  SHFL.IDX P6, R14, R13, R12, R11 ;  /* 0x0000000c0d0e7389 */ /* 0x00006400000c000b */
[----:B01----:R-:W-:Y:S01]  /*38700*/  ENDCOLLECTIVE ;  /* 0x000000000000791b */ /* 0x003fe20003800000 */
.L_x_11448:
        /* <DEDUP_REMOVED lines=11> */
.L_x_11449:
[----:B------:R-:W-:Y:S01]  /*387c0*/  LOP3.LUT R16, R16, 0xfffff7ff, RZ, 0xc0, !PT ;  /* 0xfffff7ff10107812 */ /* 0x000fe200078ec0ff */
[----:B------:R-:W-:-:S05]  /*387d0*/  @!P2 IMAD.X R3, RZ, RZ, R3, P1 ;  /* 0x000000ffff03a224 */ /* 0x000fca00008e0603 */
[----:B------:R-:W-:Y:S01]  /*387e0*/  @!PT LDS RZ, [RZ] ;  /* 0x00000000fffff984 */ /* 0x000fe20000000800 */
[----:B------:R-:W-:Y:S01]  /*387f0*/  @!PT LDS RZ, [RZ] ;  /* 0x00000000fffff984 */ /* 0x000fe20000000800 */
[----:B------:R-:W-:Y:S01]  /*38800*/  @!PT LDS RZ, [RZ] ;  /* 0x00000000fffff984 */ /* 0x000fe20000000800 */
[----:B------:R0:W-:Y:S01]  /*38810*/  @!P2 LDGSTS.E.BYPASS.LTC128B.128 [R8+0x18400], desc[UR36][R2.64], !P0 ;  /* 0x184000000208afae */ /* 0x0001e2000c101d64 */
[----:B------:R-:W-:Y:S01]  /*38820*/  ISETP.GE.AND P2, PT, R10, R5, PT ;  /* 0x000000050a00720c */ /* 0x000fe20003f46270 */
[----:B------:R-:W-:Y:S02]  /*38830*/  IMAD.MOV.U32 R13, RZ, RZ, R0 ;  /* 0x000000ffff0d7224 */ /* 0x000fe400078e0000 */
[----:B0-----:R-:W-:-:S10]  /*38840*/  VIADD R8, R4, 0x20 ;  /* 0x0000002004087836 */ /* 0x001fd40000000000 */
[----:B------:R-:W-:Y:S01]  /*38850*/  @P2 LOP3.LUT R16, R16, 0x800, RZ, 0xfc, !PT ;  /* 0x0000080010102812 */ /* 0x000fe200078efcff */
[----:B------:R-:W-:-:S07]  /*38860*/  IMAD.MOV.U32 R7, RZ, RZ, R14 ;  /* 0x000000ffff077224 */ /* 0x000fce00078e000e */
[----:B------:R-:W-:Y:S05]  /*38870*/  WARPSYNC.COLLECTIVE R15, `(.L_x_11450) ;  /* 0x000000000f087348 */ /* 0x000fea0003c00000 */
[----:B------:R0:W1:Y:S02]  /*38880*/  SHFL.IDX P6, R14, R13, R12, R11 ;  /* 0x0000000c0d0e7389 */ /* 0x00006400000c000b */
[----:B01----:R-:W-:Y:S01]  /*38890*/  ENDCOLLECTIVE ;  /* 0x000000000000791b */ /* 0x003fe20003800000 */
.L_x_11450:
[----:B------:R-:W-:Y:S02]  /*388a0*/  LOP3.LUT R16, R16, 0xfffffbff, RZ, 0xc0, !PT ;  /* 0xfffffbff10107812 */ /* 0x000fe400078ec0ff */
[----:B------:R-:W-:Y:S02]  /*388b0*/  @!P2 LEA R13, R27, UR46, 0x1 ;  /* 0x0000002e1b0dac11 */ /* 0x000fe4000f8e08ff */
        /* <DEDUP_REMOVED lines=8> */
[----:B------:R0:W-:Y:S01]  /*38940*/  @!P2 LDGSTS.E.BYPASS.LTC128B.128 [R13+0x18c00], desc[UR36][R2.64], !P0 ;  /* 0x18c00000020dafae */ /* 0x0001e2000c101d64 */
[----:B------:R-:W-:Y:S01]  /*38950*/  ISETP.GE.AND P2, PT, R8, R5, PT ;  /* 0x000000050800720c */ /* 0x000fe20003f46270 */
[----:B------:R-:W-:Y:S02]  /*38960*/  VIADD R8, R4, 0x30 ;  /* 0x0000003004087836 */ /* 0x000fe40000000000 */
[----:B0-----:R-:W-:-:S10]  /*38970*/  IMAD.MOV.U32 R13, RZ, RZ, R6 ;  /* 0x000000ffff0d7224 */ /* 0x001fd400078e0006 */
[----:B------:R-:W-:-:S07]  /*38980*/  @P2 LOP3.LUT R16, R16, 0x400, RZ, 0xfc, !PT ;  /* 0x0000040010102812 */ /* 0x000fce00078efcff */
[----:B------:R-:W-:Y:S05]  /*38990*/  WARPSYNC.COLLECTIVE R15, `(.L_x_11451) ;  /* 0x000000000f087348 */ /* 0x000fea0003c00000 */
[----:B------:R0:W1:Y:S02]  /*389a0*/  SHFL.IDX P6, R14, R13, R12, R11 ;  /* 0x0000000c0d0e7389 */ /* 0x00006400000c000b */
[----:B01----:R-:W-:Y:S01]  /*389b0*/  ENDCOLLECTIVE ;  /* 0x000000000000791b */ /* 0x003fe20003800000 */
.L_x_11451:
[----:B------:R-:W-:Y:S01]  /*389c0*/  LOP3.LUT R16, R16, 0xfffffdff, RZ, 0xc0, !PT ;  /* 0xfffffdff10107812 */ /* 0x000fe200078ec0ff */
[----:B------:R-:W-:Y:S02]  /*389d0*/  IMAD.MOV.U32 R13, RZ, RZ, R0 ;  /* 0x000000ffff0d7224 */ /* 0x000fe400078e0000 */
[----:B------:R-:W-:-:S07]  /*389e0*/  IMAD.MOV.U32 R10, RZ, RZ, R14 ;  /* 0x000000ffff0a7224 */ /* 0x000fce00078e000e */
[----:B------:R-:W-:Y:S05]  /*389f0*/  WARPSYNC.COLLECTIVE R15, `(.L_x_11452) ;  /* 0x000000000f087348 */ /* 0x000fea0003c00000 */
[----:B------:R0:W1:Y:S02]  /*38a00*/  SHFL.IDX P6, R14, R13, R12, R11 ;  /* 0x0000000c0d0e7389 */ /* 0x00006400000c000b */
[----:B01----:R-:W-:Y:S01]  /*38a10*/  ENDCOLLECTIVE ;  /* 0x000000000000791b */ /* 0x003fe20003800000 */
.L_x_11452:
[----:B------:R-:W-:Y:S01]  /*38a20*/  @!P2 LEA R13, R27, UR46, 0x1 ;  /* 0x0000002e1b0dac11 */ /* 0x000fe2000f8e08ff */
[----:B------:R-:W-:Y:S01]  /*38a30*/  IMAD.MOV.U32 R12, RZ, RZ, 0x3 ;  /* 0x00000003ff0c7424 */ /* 0x000fe200078e00ff */
        /* <DEDUP_REMOVED lines=10> */
[----:B0-----:R-:W-:-:S12]  /*38ae0*/  IMAD.MOV.U32 R13, RZ, RZ, R6 ;  /* 0x000000ffff0d7224 */ /* 0x001fd800078e0006 */
[----:B------:R-:W-:-:S07]  /*38af0*/  @P2 LOP3.LUT R16, R16, 0x200, RZ, 0xfc, !PT ;  /* 0x0000020010102812 */ /* 0x000fce00078efcff */
[----:B------:R-:W-:Y:S05]  /*38b00*/  WARPSYNC.COLLECTIVE R15, `(.L_x_11453) ;  /* 0x000000000f087348 */ /* 0x000fea0003c00000 */
[----:B------:R0:W1:Y:S02]  /*38b10*/  SHFL.IDX P6, R14, R13, R12, R11 ;  /* 0x0000000c0d0e7389 */ /* 0x00006400000c000b */
[----:B01----:R-:W-:Y:S01]  /*38b20*/  ENDCOLLECTIVE ;  /* 0x000000000000791b */ /* 0x003fe20003800000 */
.L_x_11453:
[----:B------:R-:W-:Y:S01]  /*38b30*/  LOP3.LUT R16, R16, 0xfffffeff, RZ, 0xc0, !PT ;  /* 0xfffffeff10107812 */ /* 0x000fe200078ec0ff */
[----:B------:R-:W-:Y:S02]  /*38b40*/  IMAD.MOV.U32 R13, RZ, RZ, R0 ;  /* 0x000000ffff0d7224 */ /* 0x000fe400078e0000 */
[----:B------:R-:W-:-:S07]  /*38b50*/  IMAD.MOV.U32 R8, RZ, RZ, R14 ;  /* 0x000000ffff087224 */ /* 0x000fce00078e000e */
[----:B------:R-:W-:Y:S05]  /*38b60*/  WARPSYNC.COLLECTIVE R15, `(.L_x_11454) ;  /* 0x000000000f087348 */ /* 0x000fea0003c00000 */
[----:B------:R0:W1:Y:S02]  /*38b70*/  SHFL.IDX P6, R14, R13, R12, R11 ;  /* 0x0000000c0d0e7389 */ /* 0x00006400000c000b */
[----:B01----:R-:W-:Y:S01]  /*38b80*/  ENDCOLLECTIVE ;  /* 0x000000000000791b */ /* 0x003fe20003800000 */
.L_x_11454:
[----:B------:R-:W-:Y:S01]  /*38b90*/  @!P2 LEA R13, R27, UR46, 0x1 ;  /* 0x0000002e1b0dac11 */ /* 0x000fe2000f8e08ff */
[----:B------:R-:W-:Y:S01]  /*38ba0*/  IMAD.MOV.U32 R12, RZ, RZ, 0x4 ;  /* 0x00000004ff0c7424 */ /* 0x000fe200078e00ff */
[----:B------:R-:W-:-:S05]  /*38bb0*/  @!P2 LEA R9, P1, R22, R14, 0x1 ;  /* 0x0000000e1609a211 */ /* 0x000fca00078208ff */
[----:B------:R-:W-:Y:S02]  /*38bc0*/  @!P2 IMAD.X R8, RZ, RZ, R8, P1 ;  /* 0x000000ffff08a224 */ /* 0x000fe400008e0608 */
[----:B------:R-:W-:Y:S02]  /*38bd0*/  @!P2 IMAD.MOV.U32 R2, RZ, RZ, R9 ;  /* 0x000000ffff02a224 */ /* 0x000fe400078e0009 */
[----:B------:R-:W-:Y:S02]  /*38be0*/  @!P2 IMAD.MOV.U32 R3, RZ, RZ, R8 ;  /* 0x000000ffff03a224 */ /* 0x000fe400078e0008 */
[----:B------:R-:W-:-:S03]  /*38bf0*/  VIADD R8, R4, 0x40 ;  /* 0x0000004004087836 */ /* 0x000fc60000000000 */
[----:B------:R-:W-:Y:S01]  /*38c00*/  @!PT LDS RZ, [RZ] ;  /* 0x00000000fffff984 */ /* 0x000fe20000000800 */
[----:B------:R-:W-:Y:S01]  /*38c10*/  @!PT LDS RZ, [RZ] ;  /* 0x00000000fffff984 */ /* 0x000fe20000000800 */
[----:B------:R-:W-:Y:S01]  /*38c20*/  @!PT LDS RZ, [RZ] ;  /* 0x00000000fffff984 */ /* 0x000fe20000000800 */
[----:B------:R0:W-:Y:S02]  /*38c30*/  @!P2 LDGSTS.E.BYPASS.LTC128B.128 [R13+0x19c00], desc[UR36][R2.64], !P0 ;  /* 0x19c00000020dafae */ /* 0x0001e4000c101d64 */
[----:B------:R-:W-:Y:S01]  /*38c40*/  ISETP.GE.AND P2, PT, R8, R5, PT ;  /* 0x000000050800720c */ /* 0x000fe20003f46270 */
[----:B------:R-:W-:Y:S02]  /*38c50*/  VIADD R8, R4, 0x50 ;  /* 0x0000005004087836 */ /* 0x000fe40000000000 */
[----:B0-----:R-:W-:-:S10]  /*38c60*/  IMAD.MOV.U32 R13, RZ, RZ, R6 ;  /* 0x000000ffff0d7224 */ /* 0x001fd400078e0006 */
[----:B------:R-:W-:-:S07]  /*38c70*/  @P2 LOP3.LUT R16, R16, 0x100, RZ, 0xfc, !PT ;  /* 0x0000010010102812 */ /* 0x000fce00078efcff */
[----:B------:R-:W-:Y:S05]  /*38c80*/  WARPSYNC.COLLECTIVE R15, `(.L_x_11455) ;  /* 0x000000000f087348 */ /* 0x000fea0003c00000 */
[----:B------:R0:W1:Y:S02]  /*38c90*/  SHFL.IDX P6, R14, R13, R12, R11 ;  /* 0x0000000c0d0e7389 */ /* 0x00006400000c000b */
[----:B01----:R-:W-:Y:S01]  /*38ca0*/  ENDCOLLECTIVE ;  /* 0x000000000000791b */ /* 0x003fe20003800000 */
.L_x_11455:
[----:B------:R-:W-:Y:S01]  /*38cb0*/  LOP3.LUT R16, R16, 0xffffff7f, RZ, 0xc0, !PT ;  /* 0xffffff7f10107812 */ /* 0x000fe200078ec0ff */
[----:B------:R-:W-:Y:S02]  /*38cc0*/  IMAD.MOV.U32 R13, RZ, RZ, R0 ;  /* 0x000000ffff0d7224 */ /* 0x000fe400078e0000 */
[----:B------:R-:W-:-:S07]  /*38cd0*/  IMAD.MOV.U32 R2, RZ, RZ, R14 ;  /* 0x000000ffff027224 */ /* 0x000fce00078e000e */
[----:B------:R-:W-:Y:S05]  /*38ce0*/  WARPSYNC.COLLECTIVE R15, `(.L_x_11456) ;  /* 0x000000000f087348 */ /* 0x000fea0003c00000 */
[----:B------:R0:W1:Y:S02]  /*38cf0*/  SHFL.IDX P6, R14, R13, R12, R11 ;  /* 0x0000000c0d0e7389 */ /* 0x00006400000c000b */
[----:B01----:R-:W-:Y:S01]  /*38d00*/  ENDCOLLECTIVE ;  /* 0x000000000000791b */ /* 0x003fe20003800000 */
.L_x_11456:
        /* <DEDUP_REMOVED lines=13> */
[----:B------:R-:W-:Y:S02]  /*38de0*/  @!P2 LEA R7, R27, UR46, 0x1 ;  /* 0x0000002e1b07ac11 */ /* 0x000fe4000f8e08ff */
[----:B------:R-:W-:-:S07]  /*38df0*/  @P2 LOP3.LUT R16, R16, 0x80, RZ, 0xfc, !PT ;  /* 0x0000008010102812 */ /* 0x000fce00078efcff */
[----:B------:R-:W-:Y:S05]  /*38e00*/  WARPSYNC.COLLECTIVE R15, `(.L_x_11457) ;  /* 0x000000000f087348 */ /* 0x000fea0003c00000 */
[----:B------:R0:W1:Y:S02]  /*38e10*/  SHFL.IDX P6, R14, R13, R12, R11 ;  /* 0x0000000c0d0e7389 */ /* 0x00006400000c000b */
[----:B01----:R-:W-:Y:S01]  /*38e20*/  ENDCOLLECTIVE ;  /* 0x000000000000791b */ /* 0x003fe20003800000 */
.L_x_11457:
[----:B------:R-:W-:Y:S01]  /*38e30*/  LOP3.LUT R16, R16, 0xffffffbf, RZ, 0xc0, !PT ;  /* 0xffffffbf10107812 */ /* 0x000fe200078ec0ff */
[----:B------:R-:W-:Y:S02]  /*38e40*/  IMAD.MOV.U32 R13, RZ, RZ, R0 ;  /* 0x000000ffff0d7224 */ /* 0x000fe400078e0000 */
[----:B------:R-:W-:-:S07]  /*38e50*/  IMAD.MOV.U32 R2, RZ, RZ, R14 ;  /* 0x000000ffff027224 */ /* 0x000fce00078e000e */
[----:B------:R-:W-:Y:S05]  /*38e60*/  WARPSYNC.COLLECTIVE R15, `(.L_x_11458) ;  /* 0x000000000f087348 */ /* 0x000fea0003c00000 */
[----:B------:R0:W1:Y:S02]  /*38e70*/  SHFL.IDX P6, R14, R13, R12, R11 ;  /* 0x0000000c0d0e7389 */ /* 0x00006400000c000b */
[----:B01----:R-:W-:Y:S01]  /*38e80*/  ENDCOLLECTIVE ;  /* 0x000000000000791b */ /* 0x003fe20003800000 */
.L_x_11458:
[----:B------:R-:W-:Y:S02]  /*38e90*/  IMAD.MOV.U32 R13, RZ, RZ, R6 ;  /* 0x000000ffff0d7224 */ /* 0x000fe400078e0006 */
        /* <DEDUP_REMOVED lines=10> */
[----:B------:R-:W-:-:S13]  /*38f40*/  ISETP.GE.AND P2, PT, R8, R5, PT ;  /* 0x000000050800720c */ /* 0x000fda0003f46270 */
[----:B0-----:R-:W-:Y:S05]  /*38f50*/  WARPSYNC.COLLECTIVE R15, `(.L_x_11459) ;  /* 0x000000000f087348 */ /* 0x001fea0003c00000 */
[----:B------:R1:W2:Y:S02]  /*38f60*/  SHFL.IDX P6, R14, R13, R12, R11 ;  /* 0x0000000c0d0e7389 */ /* 0x0002a400000c000b */
[----:B012---:R-:W-:Y:S01]  /*38f70*/  ENDCOLLECTIVE ;  /* 0x000000000000791b */ /* 0x007fe20003800000 */
.L_x_11459:
[----:B------:R-:W-:Y:S02]  /*38f80*/  @!P2 LEA R21, R27, UR46, 0x1 ;  /* 0x0000002e1b15ac11 */ /* 0x000fe4000f8e08ff */
[----:B------:R-:W-:Y:S01]  /*38f90*/  @P2 LOP3.LUT R16, R16, 0x40, RZ, 0xfc, !PT ;  /* 0x0000004010102812 */ /* 0x000fe200078efcff */
[----:B------:R-:W-:Y:S02]  /*38fa0*/  IMAD.MOV.U32 R13, RZ, RZ, R0 ;  /* 0x000000ffff0d7224 */ /* 0x000fe400078e0000 */
[----:B------:R-:W-:-:S07]  /*38fb0*/  IMAD.MOV.U32 R2, RZ, RZ, R14 ;  /* 0x000000ffff027224 */ /* 0x000fce00078e000e */
[----:B------:R-:W-:Y:S05]  /*38fc0*/  WARPSYNC.COLLECTIVE R15, `(.L_x_11460) ;  /* 0x000000000f087348 */ /* 0x000fea0003c00000 */
[----:B------:R0:W1:Y:S02]  /*38fd0*/  SHFL.IDX P6, R14, R13, R12, R11 ;  /* 0x0000000c0d0e7389 */ /* 0x00006400000c000b */
[----:B01----:R-:W-:Y:S01]  /*38fe0*/  ENDCOLLECTIVE ;  /* 0x000000000000791b */ /* 0x003fe20003800000 */
.L_x_11460:
[----:B------:R-:W-:Y:S02]  /*38ff0*/  IMAD.MOV.U32 R13, RZ, RZ, R6 ;  /* 0x000000ffff0d7224 */ /* 0x000fe400078e0006 */
[----:B------:R-:W-:Y:S01]  /*39000*/  IMAD.MOV.U32 R12, RZ, RZ, 0x7 ;  /* 0x00000007ff0c7424 */ /* 0x000fe200078e00ff */
[----:B------:R-:W-:-:S13]  /*39010*/  @!P2 LEA R8, P1, R22, R14, 0x1 ;  /* 0x0000000e1608a211 */ /* 0x000fda00078208ff */
[----:B------:R-:W-:Y:S05]  /*39020*/  WARPSYNC.COLLECTIVE R15, `(.L_x_11461) ;  /* 0x000000000f087348 */ /* 0x000fea0003c00000 */
[----:B------:R0:W1:Y:S02]  /*39030*/  SHFL.IDX P6, R14, R13, R12, R11 ;  /* 0x0000000c0d0e7389 */ /* 0x00006400000c000b */
[----:B01----:R-:W-:Y:S01]  /*39040*/  ENDCOLLECTIVE ;  /* 0x000000000000791b */ /* 0x003fe20003800000 */
.L_x_11461:
[----:B------:R-:W-:Y:S02]  /*39050*/  @!P2 IMAD.X R9, RZ, RZ, R2, P1 ;  /* 0x000000ffff09a224 */ /* 0x000fe400008e0602 */
[----:B------:R-:W-:Y:S02]  /*39060*/  @!P2 IMAD.MOV.U32 R2, RZ, RZ, R8 ;  /* 0x000000ffff02a224 */ /* 0x000fe400078e0008 */
[----:B------:R-:W-:-:S05]  /*39070*/  @!P2 IMAD.MOV.U32 R3, RZ, RZ, R9 ;  /* 0x000000ffff03a224 */ /* 0x000fca00078e0009 */
        /* <DEDUP_REMOVED lines=9> */
.L_x_11462:
[----:B------:R-:W-:Y:S05]  /*39110*/  BRA `(.L_x_11463) ;  /* 0xffffffc4000c7947 */ /* 0x000fea000383ffff */
.L_x_11393:
        /* <DEDUP_REMOVED lines=8> */
.L_x_11465:
[----:B------:R-:W-:Y:S05]  /*391a0*/  BSYNC B0 ;  /* 0x0000000000007941 */ /* 0x000fea0003800000 */
.L_x_11464:
        /* <DEDUP_REMOVED lines=9> */
.L_x_11466:
[----:B------:R-:W-:Y:S01]  /*39240*/  @!P5 LEA R7, R27, UR46, 0x1 ;  /* 0x0000002e1b07dc11 */ /* 0x000fe2000f8e08ff */
        /* <DEDUP_REMOVED lines=8> */
.L_x_11467:
        /* <DEDUP_REMOVED lines=13> */
.L_x_11468:
[----:B------:R-:W-:Y:S01]  /*393a0*/  @!P5 LEA R7, R27, UR46, 0x1 ;  /* 0x0000002e1b07dc11 */ /* 0x000fe2000f8e08ff */
[----:B------:R-:W-:Y:S02]  /*393b0*/  IMAD.MOV.U32 R13, RZ, RZ, R4 ;  /* 0x000000ffff0d7224 */ /* 0x000fe400078e0004 */
[----:B------:R-:W-:Y:S01]  /*393c0*/  IMAD.MOV.U32 R12, RZ, RZ, 0x2 ;  /* 0x00000002ff0c7424 */ /* 0x000fe200078e00ff */
[----:B------:R-:W-:-:S13]  /*393d0*/  LOP3.LUT P6, RZ, R16, 0x800, RZ, 0xc0, !PT ;  /* 0x0000080010ff7812 */ /* 0x000fda00078cc0ff */
[----:B------:R-:W-:Y:S02]  /*393e0*/  @!P6 LEA R14, P0, R22, R14, 0x1 ;  /* 0x0000000e160ee211 */ /* 0x000fe400078008ff */
[----:B------:R-:W-:-:S03]  /*393f0*/  @!P6 LEA R9, R27, UR46, 0x1 ;  /* 0x0000002e1b09ec11 */ /* 0x000fc6000f8e08ff */
        /* <DEDUP_REMOVED lines=13> */
.L_x_11469:
[----:B------:R-:W-:Y:S02]  /*394d0*/  IMAD.MOV.U32 R13, RZ, RZ, R0 ;  /* 0x000000ffff0d7224 */ /* 0x000fe400078e0000 */
[----:B------:R-:W-:-:S07]  /*394e0*/  IMAD.MOV.U32 R5, RZ, RZ, R14 ;  /* 0x000000ffff057224 */ /* 0x000fce00078e000e */
[----:B------:R-:W-:Y:S05]  /*394f0*/  WARPSYNC.COLLECTIVE R15, `(.L_x_11470) ;  /* 0x000000000f087348 */ /* 0x000fea0003c00000 */
[----:B------:R0:W1:Y:S02]  /*39500*/  SHFL.IDX P6, R14, R13, R12, R11 ;  /* 0x0000000c0d0e7389 */ /* 0x00006400000c000b */
[----:B01----:R-:W-:Y:S01]  /*39510*/  ENDCOLLECTIVE ;  /* 0x000000000000791b */ /* 0x003fe20003800000 */
.L_x_11470:
[----:B------:R-:W-:Y:S02]  /*39520*/  IMAD.MOV.U32 R13, RZ, RZ, R4 ;  /* 0x000000ffff0d7224 */ /* 0x000fe400078e0004 */
[----:B------:R-:W-:Y:S01]  /*39530*/  IMAD.MOV.U32 R12, RZ, RZ, 0x3 ;  /* 0x00000003ff0c7424 */ /* 0x000fe200078e00ff */
[----:B------:R-:W-:-:S05]  /*39540*/  @!P5 LEA R14, P0, R22, R14, 0x1 ;  /* 0x0000000e160ed211 */ /* 0x000fca00078008ff */
[----:B------:R-:W-:-:S08]  /*39550*/  @!P5 IMAD.MOV.U32 R2, RZ, RZ, R14 ;  /* 0x000000ffff02d224 */ /* 0x000fd000078e000e */
[----:B------:R-:W-:Y:S05]  /*39560*/  WARPSYNC.COLLECTIVE R15, `(.L_x_11471) ;  /* 0x000000000f087348 */ /* 0x000fea0003c00000 */
[----:B------:R0:W1:Y:S02]  /*39570*/  SHFL.IDX P6, R14, R13, R12, R11 ;  /* 0x0000000c0d0e7389 */ /* 0x00006400000c000b */
[----:B01----:R-:W-:Y:S01]  /*39580*/  ENDCOLLECTIVE ;  /* 0x000000000000791b */ /* 0x003fe20003800000 */
.L_x_11471:
        /* <DEDUP_REMOVED lines=15> */
.L_x_11472:
        /* <DEDUP_REMOVED lines=19> */
.L_x_11473:
[----:B------:R-:W-:Y:S02]  /*397b0*/  IMAD.MOV.U32 R13, RZ, RZ, R0 ;  /* 0x000000ffff0d7224 */ /* 0x000fe400078e0000 */
[----:B------:R-:W-:-:S07]  /*397c0*/  IMAD.MOV.U32 R5, RZ, RZ, R14 ;  /* 0x000000ffff057224 */ /* 0x000fce00078e000e */
[----:B------:R-:W-:Y:S05]  /*397d0*/  WARPSYNC.COLLECTIVE R15, `(.L_x_11474) ;  /* 0x000000000f087348 */ /* 0x000fea0003c00000 */
[----:B------:R0:W1:Y:S02]  /*397e0*/  SHFL.IDX P6, R14, R13, R12, R11 ;  /* 0x0000000c0d0e7389 */ /* 0x00006400000c000b */
[----:B01----:R-:W-:Y:S01]  /*397f0*/  ENDCOLLECTIVE ;  /* 0x000000000000791b */ /* 0x003fe20003800000 */
.L_x_11474:
[----:B------:R-:W-:Y:S02]  /*39800*/  IMAD.MOV.U32 R13, RZ, RZ, R4 ;  /* 0x000000ffff0d7224 */ /* 0x000fe400078e0004 */
[----:B------:R-:W-:Y:S01]  /*39810*/  IMAD.MOV.U32 R12, RZ, RZ, 0x5 ;  /* 0x00000005ff0c7424 */ /* 0x000fe200078e00ff */
[----:B------:R-:W-:-:S05]  /*39820*/  @!P5 LEA R14, P0, R22, R14, 0x1 ;  /* 0x0000000e160ed211 */ /* 0x000fca00078008ff */
[----:B------:R-:W-:-:S08]  /*39830*/  @!P5 IMAD.MOV.U32 R2, RZ, RZ, R14 ;  /* 0x000000ffff02d224 */ /* 0x000fd000078e000e */
[----:B------:R-:W-:Y:S05]  /*39840*/  WARPSYNC.COLLECTIVE R15, `(.L_x_11475) ;  /* 0x000000000f087348 */ /* 0x000fea0003c00000 */
[----:B------:R0:W1:Y:S02]  /*39850*/  SHFL.IDX P6, R14, R13, R12, R11 ;  /* 0x0000000c0d0e7389 */ /* 0x00006400000c000b */
[----:B01----:R-:W-:Y:S01]  /*39860*/  ENDCOLLECTIVE ;  /* 0x000000000000791b */ /* 0x003fe20003800000 */
.L_x_11475:
        /* <DEDUP_REMOVED lines=15> */
.L_x_11476:
        /* <DEDUP_REMOVED lines=19> */
.L_x_11477:
[----:B------:R-:W-:Y:S02]  /*39a90*/  IMAD.MOV.U32 R13, RZ, RZ, R0 ;  /* 0x000000ffff0d7224 */ /* 0x000fe400078e0000 */
[----:B------:R-:W-:-:S07]  /*39aa0*/  IMAD.MOV.U32 R5, RZ, RZ, R14 ;  /* 0x000000ffff057224 */ /* 0x000fce00078e000e */
[----:B------:R-:W-:Y:S05]  /*39ab0*/  WARPSYNC.COLLECTIVE R15, `(.L_x_11478) ;  /* 0x000000000f087348 */ /* 0x000fea0003c00000 */
[----:B------:R0:W1:Y:S02]  /*39ac0*/  SHFL.IDX P6, R14, R13, R12, R11 ;  /* 0x0000000c0d0e7389 */ /* 0x00006400000c000b */
[----:B01----:R-:W-:Y:S01]  /*39ad0*/  ENDCOLLECTIVE ;  /* 0x000000000000791b */ /* 0x003fe20003800000 */
.L_x_11478:
[----:B------:R-:W-:Y:S02]  /*39ae0*/  IMAD.MOV.U32 R13, RZ, RZ, R4 ;  /* 0x000000ffff0d7224 */ /* 0x000fe400078e0004 */
[----:B------:R-:W-:Y:S01]  /*39af0*/  IMAD.MOV.U32 R12, RZ, RZ, 0x7 ;  /* 0x00000007ff0c7424 */ /* 0x000fe200078e00ff */
[----:B------:R-:W-:-:S05]  /*39b00*/  @!P5 LEA R14, P0, R22, R14, 0x1 ;  /* 0x0000000e160ed211 */ /* 0x000fca00078008ff */
[----:B------:R-:W-:-:S08]  /*39b10*/  @!P5 IMAD.MOV.U32 R2, RZ, RZ, R14 ;  /* 0x000000ffff02d224 */ /* 0x000fd000078e000e */
[----:B------:R-:W-:Y:S05]  /*39b20*/  WARPSYNC.COLLECTIVE R15, `(.L_x_11479) ;  /* 0x000000000f087348 */ /* 0x000fea0003c00000 */
[----:B------:R0:W1:Y:S02]  /*39b30*/  SHFL.IDX P6, R14, R13, R12, R11 ;  /* 0x0000000c0d0e7389 */ /* 0x00006400000c000b */
[----:B01----:R-:W-:Y:S01]  /*39b40*/  ENDCOLLECTIVE ;  /* 0x000000000000791b */ /* 0x003fe20003800000 */
.L_x_11479:
        /* <DEDUP_REMOVED lines=10> */
[----:B------:R-:W-:-:S07]  /*39bf0*/  IMAD.MOV.U32 R5, RZ, RZ, R14 ;  /* 0x000000ffff057224 */ /* 0x000fce00078e000e */
[----:B0-----:R-:W-:Y:S05]  /*39c00*/  WARPSYNC.COLLECTIVE R15, `(.L_x_11480) ;  /* 0x000000000f087348 */ /* 0x001fea0003c00000 */
[----:B------:R1:W2:Y:S02]  /*39c10*/  SHFL.IDX P6, R14, R13, R12, R11 ;  /* 0x0000000c0d0e7389 */ /* 0x0002a400000c000b */
[----:B012---:R-:W-:Y:S01]  /*39c20*/  ENDCOLLECTIVE ;  /* 0x000000000000791b */ /* 0x007fe20003800000 */
.L_x_11480:
[----:B------:R-:W-:Y:S05]  /*39c30*/  BRA `(.L_x_11481) ;  /* 0xffffffc4000c7947 */ /* 0x000fea000383ffff */
.L_x_11396:
[----:B0--3--:R-:W-:-:S04]  /*39c40*/  IMAD.U32 R3, RZ, RZ, UR46 ;  /* 0x0000002eff037e24 */ /* 0x009fc8000f8e00ff */
[----:B------:R0:W3:Y:S03]  /*39c50*/  SYNCS.PHASECHK.TRANS64.TRYWAIT P0, [R3+URZ+0x32420], R0 ;  /* 0x03242000030075a7 */ /* 0x0000e6000800017f */
[----:B---3--:R-:W-:Y:S05]  /*39c60*/  @!P0 NANOSLEEP.SYNCS 0x989680 ;  /* 0x009896800000895d */ /* 0x008fea0003900000 */
[----:B------:R-:W3:Y:S02]  /*39c70*/  @!P0 SYNCS.PHASECHK.TRANS64 P0, [R3+URZ+0x32420], R0 ;  /* 0x03242000030085a7 */ /* 0x000ee4000800007f */
[----:B---3--:R-:W-:Y:S05]  /*39c80*/  @!P0 BRA `(.L_x_11396) ;  /* 0xfffffffc00ec8947 */ /* 0x008fea000383ffff */
[----:B------:R-:W-:Y:S05]  /*39c90*/  BRA `(.L_x_11482) ;  /* 0xffffffc400507947 */ /* 0x000fea000383ffff */
.L_x_11398:
[----:B0--3--:R-:W-:-:S04]  /*39ca0*/  IMAD.U32 R3, RZ, RZ, UR46 ;  /* 0x0000002eff037e24 */ /* 0x009fc8000f8e00ff */
[----:B------:R0:W3:Y:S03]  /*39cb0*/  SYNCS.PHASECHK.TRANS64.TRYWAIT P0, [R3+URZ+0x32460], R0 ;  /* 0x03246000030075a7 */ /* 0x0000e6000800017f */
[----:B---3--:R-:W-:Y:S05]  /*39cc0*/  @!P0 NANOSLEEP.SYNCS 0x989680 ;  /* 0x009896800000895d */ /* 0x008fea0003900000 */
[----:B------:R-:W3:Y:S02]  /*39cd0*/  @!P0 SYNCS.PHASECHK.TRANS64 P0, [R3+URZ+0x32460], R0 ;  /* 0x03246000030085a7 */ /* 0x000ee4000800007f */
[----:B---3--:R-:W-:Y:S05]  /*39ce0*/  @!P0 BRA `(.L_x_11398) ;  /* 0xfffffffc00ec8947 */ /* 0x008fea000383ffff */
[----:B------:R-:W-:Y:S05]  /*39cf0*/  BRA `(.L_x_11483) ;  /* 0xffffffc4004c7947 */ /* 0x000fea000383ffff */
.L_x_11399:
[----:B------:R-:W-:Y:S01]  /*39d00*/  BSSY B0, `(.L_x_11484) ;  /* 0x0000008000007945 */ /* 0x000fe20003800000 */
[----:B------:R-:W-:Y:S02]  /*39d10*/  IMAD.MOV.U32 R13, RZ, RZ, R8 ;  /* 0x000000ffff0d7224 */ /* 0x000fe400078e0008 */
[----:B------:R-:W-:Y:S02]  /*39d20*/  IMAD.MOV.U32 R12, RZ, RZ, RZ ;  /* 0x000000ffff0c7224 */ /* 0x000fe400078e00ff */
[----:B------:R-:W-:Y:S02]  /*39d30*/  IMAD.MOV.U32 R11, RZ, RZ, 0x181f ;  /* 0x0000181fff0b7424 */ /* 0x000fe400078e00ff */
[----:B------:R-:W-:-:S07]  /*39d40*/  IMAD.MOV.U32 R15, RZ, RZ, -0x1 ;  /* 0xffffffffff0f7424 */ /* 0x000fce00078e00ff */
[----:B-1----:R-:W-:Y:S05]  /*39d50*/  WARPSYNC.COLLECTIVE R15, `(.L_x_11485) ;  /* 0x000000000f087348 */ /* 0x002fea0003c00000 */
[----:B-1----:R0:W1:Y:S02]  /*39d60*/  SHFL.IDX P6, R14, R13, R12, R11 ;  /* 0x0000000c0d0e7389 */ /* 0x00206400000c000b */
[----:B01----:R-:W-:Y:S01]  /*39d70*/  ENDCOLLECTIVE ;  /* 0x000000000000791b */ /* 0x003fe20003800000 */
.L_x_11485:
[----:B------:R-:W-:Y:S05]  /*39d80*/  BSYNC B0 ;  /* 0x0000000000007941 */ /* 0x000fea0003800000 */
.L_x_11484:
[----:B------:R-:W-:Y:S01]  /*39d90*/  IMAD.MOV.U32 R13, RZ, RZ, R7 ;  /* 0x000000ffff0d7224 */ /* 0x000fe200078e0007 */
[----:B------:R-:W-:Y:S01]  /*39da0*/  LEA R6, R27, UR46, 0x1 ;  /* 0x0000002e1b067c11 */ /* 0x000fe2000f8e08ff */
[----:B------:R-:W-:Y:S01]  /*39db0*/  IMAD.MOV.U32 R12, RZ, RZ, RZ ;  /* 0x000000ffff0c7224 */ /* 0x000fe200078e00ff */
[C---:B------:R-:W-:Y:S01]  /*39dc0*/  LOP3.LUT P2, RZ, R9.reuse, 0x2, RZ, 0xc0, !PT ;  /* 0x0000000209ff7812 */ /* 0x040fe2000784c0ff */
[----:B------:R-:W-:Y:S01]  /*39dd0*/  IMAD.MOV.U32 R11, RZ, RZ, 0x181f ;  /* 0x0000181fff0b7424 */ /* 0x000fe200078e00ff */
[----:B------:R-:W-:Y:S01]  /*39de0*/  LOP3.LUT P1, RZ, R9, 0x4, RZ, 0xc0, !PT ;  /* 0x0000000409ff7812 */ /* 0x000fe2000782c0ff */
[----:B------:R-:W-:Y:S02]  /*39df0*/  IMAD.MOV.U32 R15, RZ, RZ, -0x1 ;  /* 0xffffffffff0f7424 */ /* 0x000fe400078e00ff */
[----:B------:R-:W-:Y:S01]  /*39e00*/  IMAD.MOV.U32 R3, RZ, RZ, R14 ;  /* 0x000000ffff037224 */ /* 0x000fe200078e000e */
[----:B------:R-:W-:Y:S01]  /*39e10*/  ISETP.LT.OR P3, PT, R17, 0x1, !P1 ;  /* 0x000000011100780c */ /* 0x000fe20004f61670 */
[----:B------:R-:W-:-:S12]  /*39e20*/  IMAD.SHL.U32 R0, R22, 0x2, RZ ;  /* 0x0000000216007824 */ /* 0x000fd800078e00ff */
[----:B------:R-:W-:Y:S05]  /*39e30*/  WARPSYNC.COLLECTIVE R15, `(.L_x_11486) ;  /* 0x000000000f087348 */ /* 0x000fea0003c00000 */
[----:B------:R0:W1:Y:S02]  /*39e40*/  SHFL.IDX P6, R14, R13, R12, R11 ;  /* 0x0000000c0d0e7389 */ /* 0x00006400000c000b */
[----:B01----:R-:W-:Y:S01]  /*39e50*/  ENDCOLLECTIVE ;  /* 0x000000000000791b */ /* 0x003fe20003800000 */
.L_x_11486:
[----:B------:R-:W-:Y:S02]  /*39e60*/  VIADD R31, R6, 0x400 ;  /* 0x00000400061f7836 */ /* 0x000fe40000000000 */
[----:B------:R-:W-:Y:S02]  /*39e70*/  IMAD.MOV.U32 R13, RZ, RZ, R8 ;  /* 0x000000ffff0d7224 */ /* 0x000fe400078e0008 */
[----:B------:R-:W-:Y:S01]  /*39e80*/  IMAD.MOV.U32 R12, RZ, RZ, 0x1 ;  /* 0x00000001ff0c7424 */ /* 0x000fe200078e00ff */
[----:B------:R-:W-:-:S13]  /*39e90*/  IADD3 R2, P0, R14, R0, RZ ;  /* 0x000000000e027210 */ /* 0x000fda0007f1e0ff */
[----:B------:R-:W-:Y:S05]  /*39ea0*/  WARPSYNC.COLLECTIVE R15, `(.L_x_11487) ;  /* 0x000000000f087348 */ /* 0x000fea0003c00000 */
[----:B------:R0:W1:Y:S02]  /*39eb0*/  SHFL.IDX P6, R14, R13, R12, R11 ;  /* 0x0000000c0d0e7389 */ /* 0x00006400000c000b */
[----:B01----:R-:W-:Y:S01]  /*39ec0*/  ENDCOLLECTIVE ;  /* 0x000000000000791b */ /* 0x003fe20003800000 */
.L_x_11487:
        /* <DEDUP_REMOVED lines=12> */
.L_x_11488:
        /* <DEDUP_REMOVED lines=14> */
.L_x_11489:
        /* <DEDUP_REMOVED lines=12> */
.L_x_11490:
        /* <DEDUP_REMOVED lines=14> */
.L_x_11491:
        /* <DEDUP_REMOVED lines=12> */
.L_x_11492:
        /* <DEDUP_REMOVED lines=14> */
.L_x_11493:
        /* <DEDUP_REMOVED lines=12> */
.L_x_11494:
        /* <DEDUP_REMOVED lines=14> */
.L_x_11495:
[----:B------:R-:W-:Y:S01]  /*3a550*/  IMAD.X R3, RZ, RZ, R9, P3 ;  /* 0x000000ffff037224 */ /* 0x000fe200018e0609 */
[----:B------:R-:W-:Y:S01]  /*3a560*/  ISETP.LT.OR P3, PT, R17, 0x41, P4 ;  /* 0x000000411100780c */ /* 0x000fe20002761670 */
[----:B------:R-:W-:Y:S02]  /*3a570*/  IMAD.MOV.U32 R9, RZ, RZ, RZ ;  /* 0x000000ffff097224 */ /* 0x000fe400078e00ff */
[----:B------:R-:W-:-:S10]  /*3a580*/  IMAD.MOV.U32 R13, RZ, RZ, R7 ;  /* 0x000000ffff0d7224 */ /* 0x000fd400078e0007 */
        /* <DEDUP_REMOVED lines=9> */
.L_x_11496:
        /* <DEDUP_REMOVED lines=9> */
.L_x_11406:
[----:B-1----:R1:W2:Y:S02]  /*3a6b0*/  SYNCS.PHASECHK.TRANS64.TRYWAIT P0, [R19+URZ+0x32440], R23 ;  /* 0x03244017130075a7 */ /* 0x0022a4000800017f */
[----:B--2---:R-:W-:Y:S05]  /*3a6c0*/  @!P0 NANOSLEEP.SYNCS 0x989680 ;  /* 0x009896800000895d */ /* 0x004fea0003900000 */
[----:B------:R-:W2:Y:S02]  /*3a6d0*/  @!P0 SYNCS.PHASECHK.TRANS64 P0, [R19+URZ+0x32440], R23 ;  /* 0x03244017130085a7 */ /* 0x000ea4000800007f */
[----:B--2---:R-:W-:Y:S05]  /*3a6e0*/  @!P0 BRA `(.L_x_11406) ;  /* 0xfffffffc00f08947 */ /* 0x004fea000383ffff */
[----:B------:R-:W-:Y:S05]  /*3a6f0*/  BRA `(.L_x_11498) ;  /* 0xffffffc400907947 */ /* 0x000fea000383ffff */
.L_x_11407:
        /* <DEDUP_REMOVED lines=8> */
.L_x_11500:
[----:B------:R-:W-:Y:S05]  /*3a780*/  BSYNC B1 ;  /* 0x0000000000017941 */ /* 0x000fea0003800000 */
.L_x_11499:
        /* <DEDUP_REMOVED lines=9> */
.L_x_11501:
[----:B------:R-:W-:Y:S02]  /*3a820*/  IMAD.MOV.U32 R13, RZ, RZ, R24 ;  /* 0x000000ffff0d7224 */ /* 0x000fe400078e0018 */
[----:B------:R-:W-:Y:S01]  /*3a830*/  IMAD.MOV.U32 R12, RZ, RZ, 0x1 ;  /* 0x00000001ff0c7424 */ /* 0x000fe200078e00ff */
[----:B------:R-:W-:-:S13]  /*3a840*/  IADD3 R2, P0, R14, R0, RZ ;  /* 0x000000000e027210 */ /* 0x000fda0007f1e0ff */
[----:B------:R-:W-:Y:S05]  /*3a850*/  WARPSYNC.COLLECTIVE R15, `(.L_x_11502) ;  /* 0x000000000f087348 */ /* 0x000fea0003c00000 */
[----:B------:R0:W1:Y:S02]  /*3a860*/  SHFL.IDX P6, R14, R13, R12, R11 ;  /* 0x0000000c0d0e7389 */ /* 0x00006400000c000b */
[----:B01----:R-:W-:Y:S01]  /*3a870*/  ENDCOLLECTIVE ;  /* 0x000000000000791b */ /* 0x003fe20003800000 */
.L_x_11502:
        /* <DEDUP_REMOVED lines=10> */
.L_x_11503:
[----:B------:R-:W-:Y:S02]  /*3a920*/  IMAD.MOV.U32 R13, RZ, RZ, R24 ;  /* 0x000000ffff0d7224 */ /* 0x000fe400078e0018 */
[----:B------:R-:W-:Y:S01]  /*3a930*/  IMAD.MOV.U32 R12, RZ, RZ, 0x2 ;  /* 0x00000002ff0c7424 */ /* 0x000fe200078e00ff */
[----:B------:R-:W-:-:S13]  /*3a940*/  IADD3 R2, P0, R14, R0, RZ ;  /* 0x000000000e027210 */ /* 0x000fda0007f1e0ff */
[----:B------:R-:W-:Y:S05]  /*3a950*/  WARPSYNC.COLLECTIVE R15, `(.L_x_11504) ;  /* 0x000000000f087348 */ /* 0x000fea0003c00000 */
[----:B------:R0:W1:Y:S02]  /*3a960*/  SHFL.IDX P6, R14, R13, R12, R11 ;  /* 0x0000000c0d0e7389 */ /* 0x00006400000c000b */
[----:B01----:R-:W-:Y:S01]  /*3a970*/  ENDCOLLECTIVE ;  /* 0x000000000000791b */ /* 0x003fe20003800000 */
.L_x_11504:
        /* <DEDUP_REMOVED lines=10> */
.L_x_11505:
[----:B------:R-:W-:Y:S02]  /*3aa20*/  IMAD.MOV.U32 R13, RZ, RZ, R24 ;  /* 0x000000ffff0d7224 */ /* 0x000fe400078e0018 */
[----:B------:R-:W-:Y:S01]  /*3aa30*/  IMAD.MOV.U32 R12, RZ, RZ, 0x3 ;  /* 0x00000003ff0c7424 */ /* 0x000fe200078e00ff */
[----:B------:R-:W-:-:S13]  /*3aa40*/  IADD3 R2, P0, R14, R0, RZ ;  /* 0x000000000e027210 */ /* 0x000fda0007f1e0ff */
[----:B------:R-:W-:Y:S05]  /*3aa50*/  WARPSYNC.COLLECTIVE R15, `(.L_x_11506) ;  /* 0x000000000f087348 */ /* 0x000fea0003c00000 */
[----:B------:R0:W1:Y:S02]  /*3aa60*/  SHFL.IDX P6, R14, R13, R12, R11 ;  /* 0x0000000c0d0e7389 */ /* 0x00006400000c000b */
[----:B01----:R-:W-:Y:S01]  /*3aa70*/  ENDCOLLECTIVE ;  /* 0x000000000000791b */ /* 0x003fe20003800000 */
.L_x_11506:
        /* <DEDUP_REMOVED lines=10> */
.L_x_11507:
[----:B------:R-:W-:Y:S02]  /*3ab20*/  IMAD.MOV.U32 R13, RZ, RZ, R24 ;  /* 0x000000ffff0d7224 */ /* 0x000fe400078e0018 */
[----:B------:R-:W-:Y:S01]  /*3ab30*/  IMAD.MOV.U32 R12, RZ, RZ, 0x4 ;  /* 0x00000004ff0c7424 */ /* 0x000fe200078e00ff */
[----:B------:R-:W-:-:S13]  /*3ab40*/  IADD3 R2, P0, R14, R0, RZ ;  /* 0x000000000e027210 */ /* 0x000fda0007f1e0ff */
[----:B------:R-:W-:Y:S05]  /*3ab50*/  WARPSYNC.COLLECTIVE R15, `(.L_x_11508) ;  /* 0x000000000f087348 */ /* 0x000fea0003c00000 */
[----:B------:R0:W1:Y:S02]  /*3ab60*/  SHFL.IDX P6, R14, R13, R12, R11 ;  /* 0x0000000c0d0e7389 */ /* 0x00006400000c000b */
[----:B01----:R-:W-:Y:S01]  /*3ab70*/  ENDCOLLECTIVE ;  /* 0x000000000000791b */ /* 0x003fe20003800000 */
.L_x_11508:
        /* <DEDUP_REMOVED lines=10> */
.L_x_11509:
[----:B------:R-:W-:Y:S02]  /*3ac20*/  IMAD.MOV.U32 R13, RZ, RZ, R24 ;  /* 0x000000ffff0d7224 */ /* 0x000fe400078e0018 */
[----:B------:R-:W-:Y:S01]  /*3ac30*/  IMAD.MOV.U32 R12, RZ, RZ, 0x5 ;  /* 0x00000005ff0c7424 */ /* 0x000fe200078e00ff */
[----:B------:R-:W-:-:S13]  /*3ac40*/  IADD3 R2, P0, R14, R0, RZ ;  /* 0x000000000e027210 */ /* 0x000fda0007f1e0ff */
[----:B------:R-:W-:Y:S05]  /*3ac50*/  WARPSYNC.COLLECTIVE R15, `(.L_x_11510) ;  /* 0x000000000f087348 */ /* 0x000fea0003c00000 */
[----:B------:R0:W1:Y:S02]  /*3ac60*/  SHFL.IDX P6, R14, R13, R12, R11 ;  /* 0x0000000c0d0e7389 */ /* 0x00006400000c000b */
[----:B01----:R-:W-:Y:S01]  /*3ac70*/  ENDCOLLECTIVE ;  /* 0x000000000000791b */ /* 0x003fe20003800000 */
.L_x_11510:
        /* <DEDUP_REMOVED lines=10> */
.L_x_11511:
[----:B------:R-:W-:Y:S05]  /*3ad20*/  BRA `(.L_x_11512) ;  /* 0xffffffc000ec7947 */ /* 0x000fea000383ffff */
.L_x_11412:
[----:B---3--:R3:W4:Y:S02]  /*3ad30*/  SYNCS.PHASECHK.TRANS64.TRYWAIT P0, [R19+URZ+0x32460], R23 ;  /* 0x03246017130075a7 */ /* 0x008724000800017f */
[----:B----4-:R-:W-:Y:S05]  /*3ad40*/  @!P0 NANOSLEEP.SYNCS 0x989680 ;  /* 0x009896800000895d */ /* 0x010fea0003900000 */
[----:B------:R-:W4:Y:S02]  /*3ad50*/  @!P0 SYNCS.PHASECHK.TRANS64 P0, [R19+URZ+0x32460], R23 ;  /* 0x03246017130085a7 */ /* 0x000f24000800007f */
[----:B----4-:R-:W-:Y:S05]  /*3ad60*/  @!P0 BRA `(.L_x_11412) ;  /* 0xfffffffc00f08947 */ /* 0x010fea000383ffff */
[----:B------:R-:W-:Y:S05]  /*3ad70*/  BRA `(.L_x_11513) ;  /* 0xffffffc400387947 */ /* 0x000fea000383ffff */
.L_x_11413:
        /* <DEDUP_REMOVED lines=8> */
.L_x_11515:
[----:B------:R-:W-:Y:S05]  /*3ae00*/  BSYNC B1 ;  /* 0x0000000000017941 */ /* 0x000fea0003800000 */
.L_x_11514:
        /* <DEDUP_REMOVED lines=9> */
.L_x_11516:
[----:B------:R-:W-:Y:S02]  /*3aea0*/  IMAD.MOV.U32 R9, RZ, RZ, RZ ;  /* 0x000000ffff097224 */ /* 0x000fe400078e00ff */
[----:B------:R-:W-:Y:S02]  /*3aeb0*/  IMAD.MOV.U32 R13, RZ, RZ, R22 ;  /* 0x000000ffff0d7224 */ /* 0x000fe400078e0016 */
[----:B------:R-:W-:Y:S01]  /*3aec0*/  IMAD.MOV.U32 R12, RZ, RZ, 0x1 ;  /* 0x00000001ff0c7424 */ /* 0x000fe200078e00ff */
[----:B------:R-:W-:-:S13]  /*3aed0*/  IADD3 R2, P0, R14, R0, RZ ;  /* 0x000000000e027210 */ /* 0x000fda0007f1e0ff */
[----:B------:R-:W-:Y:S05]  /*3aee0*/  WARPSYNC.COLLECTIVE R15, `(.L_x_11517) ;  /* 0x000000000f087348 */ /* 0x000fea0003c00000 */
[----:B------:R0:W1:Y:S02]  /*3aef0*/  SHFL.IDX P6, R14, R13, R12, R11 ;  /* 0x0000000c0d0e7389 */ /* 0x00006400000c000b */
[----:B01----:R-:W-:Y:S01]  /*3af00*/  ENDCOLLECTIVE ;  /* 0x000000000000791b */ /* 0x003fe20003800000 */
.L_x_11517:
        /* <DEDUP_REMOVED lines=13> */
.L_x_11518:
[----:B------:R-:W-:Y:S02]  /*3afe0*/  IMAD.MOV.U32 R13, RZ, RZ, R22 ;  /* 0x000000ffff0d7224 */ /* 0x000fe400078e0016 */
[----:B------:R-:W-:Y:S01]  /*3aff0*/  IMAD.MOV.U32 R12, RZ, RZ, 0x2 ;  /* 0x00000002ff0c7424 */ /* 0x000fe200078e00ff */
[----:B------:R-:W-:-:S13]  /*3b000*/  IADD3 R2, P0, R14, R0, RZ ;  /* 0x000000000e027210 */ /* 0x000fda0007f1e0ff */
[----:B------:R-:W-:Y:S05]  /*3b010*/  WARPSYNC.COLLECTIVE R15, `(.L_x_11519) ;  /* 0x000000000f087348 */ /* 0x000fea0003c00000 */
[----:B------:R0:W1:Y:S02]  /*3b020*/  SHFL.IDX P6, R14, R13, R12, R11 ;  /* 0x0000000c0d0e7389 */ /* 0x00006400000c000b */
[----:B01----:R-:W-:Y:S01]  /*3b030*/  ENDCOLLECTIVE ;  /* 0x000000000000791b */ /* 0x003fe20003800000 */
.L_x_11519:
        /* <DEDUP_REMOVED lines=13> */
.L_x_11520:
[----:B------:R-:W-:Y:S02]  /*3b110*/  IMAD.MOV.U32 R13, RZ, RZ, R22 ;  /* 0x000000ffff0d7224 */ /* 0x000fe400078e0016 */
[----:B------:R-:W-:Y:S01]  /*3b120*/  IMAD.MOV.U32 R12, RZ, RZ, 0x3 ;  /* 0x00000003ff0c7424 */ /* 0x000fe200078e00ff */
[----:B------:R-:W-:-:S13]  /*3b130*/  IADD3 R2, P0, R14, R0, RZ ;  /* 0x000000000e027210 */ /* 0x000fda0007f1e0ff */
[----:B------:R-:W-:Y:S05]  /*3b140*/  WARPSYNC.COLLECTIVE R15, `(.L_x_11521) ;  /* 0x000000000f087348 */ /* 0x000fea0003c00000 */
[----:B------:R0:W1:Y:S02]  /*3b150*/  SHFL.IDX P6, R14, R13, R12, R11 ;  /* 0x0000000c0d0e7389 */ /* 0x00006400000c000b */
[----:B01----:R-:W-:Y:S01]  /*3b160*/  ENDCOLLECTIVE ;  /* 0x000000000000791b */ /* 0x003fe20003800000 */
.L_x_11521:
        /* <DEDUP_REMOVED lines=13> */
.L_x_11522:
[----:B------:R-:W-:Y:S02]  /*3b240*/  IMAD.MOV.U32 R13, RZ, RZ, R22 ;  /* 0x000000ffff0d7224 */ /* 0x000fe400078e0016 */
[----:B------:R-:W-:Y:S01]  /*3b250*/  IMAD.MOV.U32 R12, RZ, RZ, 0x4 ;  /* 0x00000004ff0c7424 */ /* 0x000fe200078e00ff */
[----:B------:R-:W-:-:S13]  /*3b260*/  IADD3 R2, P0, R14, R0, RZ ;  /* 0x000000000e027210 */ /* 0x000fda0007f1e0ff */
[----:B------:R-:W-:Y:S05]  /*3b270*/  WARPSYNC.COLLECTIVE R15, `(.L_x_11523) ;  /* 0x000000000f087348 */ /* 0x000fea0003c00000 */
[----:B------:R0:W1:Y:S02]  /*3b280*/  SHFL.IDX P6, R14, R13, R12, R11 ;  /* 0x0000000c0d0e7389 */ /* 0x00006400000c000b */
[----:B01----:R-:W-:Y:S01]  /*3b290*/  ENDCOLLECTIVE ;  /* 0x000000000000791b */ /* 0x003fe20003800000 */
.L_x_11523:
        /* <DEDUP_REMOVED lines=13> */
.L_x_11524:
[----:B------:R-:W-:Y:S02]  /*3b370*/  IMAD.MOV.U32 R13, RZ, RZ, R22 ;  /* 0x000000ffff0d7224 */ /* 0x000fe400078e0016 */
[----:B------:R-:W-:Y:S01]  /*3b380*/  IMAD.MOV.U32 R12, RZ, RZ, 0x5 ;  /* 0x00000005ff0c7424 */ /* 0x000fe200078e00ff */
[----:B------:R-:W-:-:S13]  /*3b390*/  IADD3 R2, P0, R14, R0, RZ ;  /* 0x000000000e027210 */ /* 0x000fda0007f1e0ff */
[----:B------:R-:W-:Y:S05]  /*3b3a0*/  WARPSYNC.COLLECTIVE R15, `(.L_x_11525) ;  /* 0x000000000f087348 */ /* 0x000fea0003c00000 */
[----:B------:R0:W1:Y:S02]  /*3b3b0*/  SHFL.IDX P6, R14, R13, R12, R11 ;  /* 0x0000000c0d0e7389 */ /* 0x00006400000c000b */
[----:B01----:R-:W-:Y:S01]  /*3b3c0*/  ENDCOLLECTIVE ;  /* 0x000000000000791b */ /* 0x003fe20003800000 */
.L_x_11525:
        /* <DEDUP_REMOVED lines=13> */
.L_x_11526:
[----:B------:R-:W-:Y:S05]  /*3b4a0*/  BRA `(.L_x_11527) ;  /* 0xffffffc000887947 */ /* 0x000fea000383ffff */
.L_x_11418:
[----:B0-----:R0:W1:Y:S02]  /*3b4b0*/  SYNCS.PHASECHK.TRANS64.TRYWAIT P0, [R4+URZ+0x32420], R9 ;  /* 0x03242009040075a7 */ /* 0x001064000800017f */
[----:B-1----:R-:W-:Y:S05]  /*3b4c0*/  @!P0 NANOSLEEP.SYNCS 0x989680 ;  /* 0x009896800000895d */ /* 0x002fea0003900000 */
[----:B------:R-:W1:Y:S02]  /*3b4d0*/  @!P0 SYNCS.PHASECHK.TRANS64 P0, [R4+URZ+0x32420], R9 ;  /* 0x03242009040085a7 */ /* 0x000e64000800007f */
[----:B-1----:R-:W-:Y:S05]  /*3b4e0*/  @!P0 BRA `(.L_x_11418) ;  /* 0xfffffffc00f08947 */ /* 0x002fea000383ffff */
[----:B------:R-:W-:Y:S05]  /*3b4f0*/  BRA `(.L_x_11528) ;  /* 0xffffffc400107947 */ /* 0x000fea000383ffff */
.L_x_11419:
        /* <DEDUP_REMOVED lines=11> */
.L_x_11530:
[----:B------:R-:W-:Y:S05]  /*3b5b0*/  BSYNC B0 ;  /* 0x0000000000007941 */ /* 0x000fea0003800000 */
.L_x_11529:
[----:B------:R-:W-:Y:S05]  /*3b5c0*/  BRA `(.L_x_11531) ;  /* 0xffffffc000f87947 */ /* 0x000fea000383ffff */
.L_x_11420:
[----:B------:R-:W-:Y:S01]  /*3b5d0*/  BSSY B0, `(.L_x_11532) ;  /* 0x0000006000007945 */ /* 0x000fe20003800000 */
[----:B------:R-:W-:-:S07]  /*3b5e0*/  IMAD.MOV.U32 R15, RZ, RZ, -0x1 ;  /* 0xffffffffff0f7424 */ /* 0x000fce00078e00ff */
[----:B012--5:R-:W-:Y:S05]  /*3b5f0*/  WARPSYNC.COLLECTIVE R15, `(.L_x_11533) ;  /* 0x000000000f0c7348 */ /* 0x027fea0003c00000 */
[----:B------:R-:W-:Y:S02]  /*3b600*/  ELECT P6, UR62, PT ;  /* 0x00000000003e782f */ /* 0x000fe400038c0000 */
[----:B------:R-:W-:Y:S01]  /*3b610*/  MOV R14, UR62 ;  /* 0x0000003e000e7c02 */ /* 0x000fe20008000f00 */
[----:B012--5:R-:W-:Y:S10]  /*3b620*/  ENDCOLLECTIVE ;  /* 0x000000000000791b */ /* 0x027ff40003800000 */
.L_x_11533:
[----:B------:R-:W-:Y:S05]  /*3b630*/  BSYNC B0 ;  /* 0x0000000000007941 */ /* 0x000fea0003800000 */
.L_x_11532:
[----:B------:R-:W-:Y:S05]  /*3b640*/  BRA `(.L_x_11534) ;  /* 0xffffffc000ec7947 */ /* 0x000fea000383ffff */
.L_x_11422:
[----:B-1----:R1:W3:Y:S02]  /*3b650*/  SYNCS.PHASECHK.TRANS64.TRYWAIT P1, [R5+URZ+0x32440], R0 ;  /* 0x03244000050075a7 */ /* 0x0022e4000802017f */
[----:B---3--:R-:W-:Y:S05]  /*3b660*/  @!P1 NANOSLEEP.SYNCS 0x989680 ;  /* 0x009896800000995d */ /* 0x008fea0003900000 */
[----:B------:R-:W3:Y:S02]  /*3b670*/  @!P1 SYNCS.PHASECHK.TRANS64 P1, [R5+URZ+0x32440], R0 ;  /* 0x03244000050095a7 */ /* 0x000ee4000802007f */
[----:B---3--:R-:W-:Y:S05]  /*3b680*/  @!P1 BRA `(.L_x_11422) ;  /* 0xfffffffc00f09947 */ /* 0x008fea000383ffff */
[----:B------:R-:W-:Y:S05]  /*3b690*/  BRA `(.L_x_11535) ;  /* 0xffffffc4000c7947 */ /* 0x000fea000383ffff */
.L_x_11424:
[----:B---3--:R3:W4:Y:S02]  /*3b6a0*/  SYNCS.PHASECHK.TRANS64.TRYWAIT P1, [R17+URZ+0x32440], R2 ;  /* 0x03244002110075a7 */ /* 0x008724000802017f */
[----:B----4-:R-:W-:Y:S05]  /*3b6b0*/  @!P1 NANOSLEEP.SYNCS 0x989680 ;  /* 0x009896800000995d */ /* 0x010fea0003900000 */
[----:B------:R-:W4:Y:S02]  /*3b6c0*/  @!P1 SYNCS.PHASECHK.TRANS64 P1, [R17+URZ+0x32440], R2 ;  /* 0x03244002110095a7 */ /* 0x000f24000802007f */
[----:B----4-:R-:W-:Y:S05]  /*3b6d0*/  @!P1 BRA `(.L_x_11424) ;  /* 0xfffffffc00f09947 */ /* 0x010fea000383ffff */
[----:B------:R-:W-:Y:S05]  /*3b6e0*/  BRA `(.L_x_11536) ;  /* 0xffffffc400187947 */ /* 0x000fea000383ffff */
.L_x_11426:
[----:B----4-:R4:W0:Y:S02]  /*3b6f0*/  SYNCS.PHASECHK.TRANS64.TRYWAIT P1, [R5+URZ+0x32460], R0 ;  /* 0x03246000050075a7 */ /* 0x010824000802017f */
[----:B0-----:R-:W-:Y:S05]  /*3b700*/  @!P1 NANOSLEEP.SYNCS 0x989680 ;  /* 0x009896800000995d */ /* 0x001fea0003900000 */
[----:B------:R-:W0:Y:S02]  /*3b710*/  @!P1 SYNCS.PHASECHK.TRANS64 P1, [R5+URZ+0x32460], R0 ;  /* 0x03246000050095a7 */ /* 0x000e24000802007f */
[----:B0-----:R-:W-:Y:S05]  /*3b720*/  @!P1 BRA `(.L_x_11426) ;  /* 0xfffffffc00f09947 */ /* 0x001fea000383ffff */
[----:B------:R-:W-:Y:S05]  /*3b730*/  BRA `(.L_x_11537) ;  /* 0xffffffc400147947 */ /* 0x000fea000383ffff */
        .type           $_ZN7cutlass13device_kernelIN5flash11enable_sm90INS1_16FlashAttnFwdSm90INS1_25CollectiveMainloopFwdSm90ILi2EN4cute5tupleIJNS5_1CILi1EEES8_S8_EEENS6_IJNS7_ILi128EEENS7_ILi96EEENS7_ILi64EEEEEELi256ENS_10bfloat16_tEfNS_4arch4Sm90ELb0ELb1ELb1ELb0ELb1ELb0ELb1ELb1ELb0ELb1ELb1ELb0EEENS1_21CollectiveEpilogueFwdINS6_IJSA_NS7_ILi256EEESB_EEES9_SE_SG_Li256ELb0ELb1ELb1ELb0EEENS1_19SingleTileSchedulerILb0ELb1ELb1ELi128EEEEEEEEEvNT_6ParamsE$_ZZN5flash25CollectiveMainloopFwdSm90ILi2EN4cute5tupleIJNS1_1CILi1EEES4_S4_EEENS2_IJNS3_ILi128EEENS3_ILi96EEENS3_ILi64EEEEEELi256EN7cutlass10bfloat16_tEfNSA_4arch4Sm90ELb0ELb1ELb1ELb0ELb1ELb0ELb1ELb1ELb0ELb1ELb1ELb0EE3mmaINS_16FlashAttnFwdSm90ISE_NS_21CollectiveEpilogueFwdINS2_IJS6_NS3_ILi256EEES7_EEES5_SB_SD_Li256ELb0ELb1ELb1ELb0EEENS_19SingleTileSchedulerILb0ELb1ELb1ELi128EEEE13SharedStorageENS1_6TensorINS1_11ArrayEngineIfLm128EEENS1_6LayoutINS2_IJNS2_IJNS3_ILi2EEEST_NS3_ILi32EEEEEES4_S4_EEENS2_IJNS2_IJS4_ST_NS3_ILi4EEEEEENS3_ILi0EEESZ_EEEEEEENS_7SoftmaxILi2ELi0EEEEEbRKNSE_6ParamsENSA_13PipelineAsyncILi2EEES19_RNSA_13PipelineStateILj2EEERT0_RT1_iRiRKNS_16SeqlenInfoQKNewKILb0ELb0EEENS2_IJiiiiEEERT_ENKUliT_T0_T1_E_clIZSF_ISO_S12_S14_EbS17_S19_S19_S1C_S1E_S1G_iS1H_S1L_S1M_S1O_EUlRS1P_iE1_NS3_ILb0EEENS3_ILb1EEEEEDaiS1P_S1Q_S1R_,@function
        .size           $_ZN7cutlass13device_kernelIN5flash11enable_sm90INS1_16FlashAttnFwdSm90INS1_25CollectiveMainloopFwdSm90ILi2EN4cute5tupleIJNS5_1CILi1EEES8_S8_EEENS6_IJNS7_ILi128EEENS7_ILi96EEENS7_ILi64EEEEEELi256ENS_10bfloat16_tEfNS_4arch4Sm90ELb0ELb1ELb1ELb0ELb1ELb0ELb1ELb1ELb0ELb1ELb1ELb0EEENS1_21CollectiveEpilogueFwdINS6_IJSA_NS7_ILi256EEESB_EEES9_SE_SG_Li256ELb0ELb1ELb1ELb0EEENS1_19SingleTileSchedulerILb0ELb1ELb1ELi128EEEEEEEEEvNT_6ParamsE$_ZZN5flash25CollectiveMainloopFwdSm90ILi2EN4cute5tupleIJNS1_1CILi1EEES4_S4_EEENS2_IJNS3_ILi128EEENS3_ILi96EEENS3_ILi64EEEEEELi256EN7cutlass10bfloat16_tEfNSA_4arch4Sm90ELb0ELb1ELb1ELb0ELb1ELb0ELb1ELb1ELb0ELb1ELb1ELb0EE3mmaINS_16FlashAttnFwdSm90ISE_NS_21CollectiveEpilogueFwdINS2_IJS6_NS3_ILi256EEES7_EEES5_SB_SD_Li256ELb0ELb1ELb1ELb0EEENS_19SingleTileSchedulerILb0ELb1ELb1ELi128EEEE13SharedStorageENS1_6TensorINS1_11ArrayEngineIfLm128EEENS1_6LayoutINS2_IJNS2_IJNS3_ILi2EEEST_NS3_ILi32EEEEEES4_S4_EEENS2_IJNS2_IJS4_ST_NS3_ILi4EEEEEENS3_ILi0EEESZ_EEEEEEENS_7SoftmaxILi2ELi0EEEEEbRKNSE_6ParamsENSA_13PipelineAsyncILi2EEES19_RNSA_13PipelineStateILj2EEERT0_RT1_iRiRKNS_16SeqlenInfoQKNewKILb0ELb0EEENS2_IJiiiiEEERT_ENKUliT_T0_T1_E_clIZSF_ISO_S12_S14_EbS17_S19_S19_S1C_S1E_S1G_iS1H_S1L_S1M_S1O_EUlRS1P_iE1_NS3_ILb0EEENS3_ILb1EEEEEDaiS1P_S1Q_S1R_,(.L_x_15771 - $_ZN7cutlass13device_kernelIN5flash11enable_sm90INS1_16FlashAttnFwdSm90INS1_25CollectiveMainloopFwdSm90ILi2EN4cute5tupleIJNS5_1CILi1EEES8_S8_EEENS6_IJNS7_ILi128EEENS7_ILi96EEENS7_ILi64EEEEEELi256ENS_10bfloat16_tEfNS_4arch4Sm90ELb0ELb1ELb1ELb0ELb1ELb0ELb1ELb1ELb0ELb1ELb1ELb0EEENS1_21CollectiveEpilogueFwdINS6_IJSA_NS7_ILi256EEESB_EEES9_SE_SG_Li256ELb0ELb1ELb1ELb0EEENS1_19SingleTileSchedulerILb0ELb1ELb1ELi128EEEEEEEEEvNT_6ParamsE$_ZZN5flash25CollectiveMainloopFwdSm90ILi2EN4cute5tupleIJNS1_1CILi1EEES4_S4_EEENS2_IJNS3_ILi128EEENS3_ILi96EEENS3_ILi64EEEEEELi256EN7cutlass10bfloat16_tEfNSA_4arch4Sm90ELb0ELb1ELb1ELb0ELb1ELb0ELb1ELb1ELb0ELb1ELb1ELb0EE3mmaINS_16FlashAttnFwdSm90ISE_NS_21CollectiveEpilogueFwdINS2_IJS6_NS3_ILi256EEES7_EEES5_SB_SD_Li256ELb0ELb1ELb1ELb0EEENS_19SingleTileSchedulerILb0ELb1ELb1ELi128EEEE13SharedStorageENS1_6TensorINS1_11ArrayEngineIfLm128EEENS1_6LayoutINS2_IJNS2_IJNS3_ILi2EEEST_NS3_ILi32EEEEEES4_S4_EEENS2_IJNS2_IJS4_ST_NS3_ILi4EEEEEENS3_ILi0EEESZ_EEEEEEENS_7SoftmaxILi2ELi0EEEEEbRKNSE_6ParamsENSA_13PipelineAsyncILi2EEES19_RNSA_13PipelineStateILj2EEERT0_RT1_iRiRKNS_16SeqlenInfoQKNewKILb0ELb0EEENS2_IJiiiiEEERT_ENKUliT_T0_T1_E_clIZSF_ISO_S12_S14_EbS17_S19_S19_S1C_S1E_S1G_iS1H_S1L_S1M_S1O_EUlRS1P_iE1_NS3_ILb0EEENS3_ILb1EEEEEDaiS1P_S1Q_S1R_)
$_ZN7cutlass13device_kernelIN5flash11enable_sm90INS1_16FlashAttnFwdSm90INS1_25CollectiveMainloopFwdSm90ILi2EN4cute5tupleIJNS5_1CILi1EEES8_S8_EEENS6_IJNS7_ILi128EEENS7_ILi96EEENS7_ILi64EEEEEELi256ENS_10bfloat16_tEfNS_4arch4Sm90ELb0ELb1ELb1ELb0ELb1ELb0ELb1ELb1ELb0ELb1ELb1ELb0EEENS1_21CollectiveEpilogueFwdINS6_IJSA_NS7_ILi256EEESB_EEES9_SE_SG_Li256ELb0ELb1ELb1ELb0EEENS1_19SingleTileSchedulerILb0ELb1ELb1ELi128EEEEEEEEEvNT_6ParamsE$_ZZN5flash25CollectiveMainloopFwdSm90ILi2EN4cute5tupleIJNS1_1CILi1EEES4_S4_EEENS2_IJNS3_ILi128EEENS3_ILi96EEENS3_ILi64EEEEEELi256EN7cutlass10bfloat16_tEfNSA_4arch4Sm90ELb0ELb1ELb1ELb0ELb1ELb0ELb1ELb1ELb0ELb1ELb1ELb0EE3mmaINS_16FlashAttnFwdSm90ISE_NS_21CollectiveEpilogueFwdINS2_IJS6_NS3_ILi256EEES7_EEES5_SB_SD_Li256ELb0ELb1ELb1ELb0EEENS_19SingleTileSchedulerILb0ELb1ELb1ELi128EEEE13SharedStorageENS1_6TensorINS1_11ArrayEngineIfLm128EEENS1_6LayoutINS2_IJNS2_IJNS3_ILi2EEEST_NS3_ILi32EEEEEES4_S4_EEENS2_IJNS2_IJS4_ST_NS3_ILi4EEEEEENS3_ILi0EEESZ_EEEEEEENS_7SoftmaxILi2ELi0EEEEEbRKNSE_6ParamsENSA_13PipelineAsyncILi2EEES19_RNSA_13PipelineStateILj2EEERT0_RT1_iRiRKNS_16SeqlenInfoQKNewKILb0ELb0EEENS2_IJiiiiEEERT_ENKUliT_T0_T1_E_clIZSF_ISO_S12_S14_EbS17_S19_S19_S1C_S1E_S1G_iS1H_S1L_S1M_S1O_EUlRS1P_iE1_NS3_ILb0EEENS3_ILb1EEEEEDaiS1P_S1Q_S1R_:
        /* <DEDUP_REMOVED lines=48> */
.L_x_11539:
[----:B------:R-:W-:Y:S05]  /*3ba40*/  BSYNC B2 ;  /* 0x0000000000027941 */ /* 0x000fea0003800000 */
.L_x_11538:
        /* <DEDUP_REMOVED lines=17> */
.L_x_11541:
[----:B------:R-:W-:Y:S05]  /*3bb60*/  BSYNC B2 ;  /* 0x0000000000027941 */ /* 0x000fea0003800000 */
.L_x_11540:
        /* <DEDUP_REMOVED lines=10> */
.L_x_11543:
[----:B------:R-:W-:Y:S05]  /*3bc10*/  BSYNC B2 ;  /* 0x0000000000027941 */ /* 0x000fea0003800000 */
.L_x_11542:
        /* <DEDUP_REMOVED lines=92> */
.L_x_11546:
[----:B------:R-:W-:Y:S05]  /*3c1e0*/  BSYNC B2 ;  /* 0x0000000000027941 */ /* 0x000fea0003800000 */
.L_x_11545:
        /* <DEDUP_REMOVED lines=17> */
.L_x_11548:
[----:B------:R-:W-:Y:S05]  /*3c300*/  BSYNC B2 ;  /* 0x0000000000027941 */ /* 0x000fea0003800000 */
.L_x_11547:
        /* <DEDUP_REMOVED lines=10> */
.L_x_11550:
[----:B------:R-:W-:Y:S05]  /*3c3b0*/  BSYNC B2 ;  /* 0x0000000000027941 */ /* 0x000fea0003800000 */
.L_x_11549:
[----:B------:R-:W2:Y:S04]  /*3c3c0*/  LDL.64 R12, [R158] ;  /* 0x000000009e0c7983 */ /* 0x000ea80000100a00 */
[----:B0----5:R-:W3:Y:S04]  /*3c3d0*/  LDL.64 R10, [R158+0x58] ;  /* 0x000058009e0a7983 */ /* 0x021ee80000100a00 */
[----:B------:R-:W4:Y:S04]  /*3c3e0*/  LDL.64 R6, [R158+0x48] ;  /* 0x000048009e067983 */ /* 0x000f280000100a00 */
[----:B------:R-:W4:Y:S01]  /*3c3f0*/  LDL.64 R8, [R158+0x50] ;  /* 0x000050009e087983 */ /* 0x000f220000100a00 */
        /* <DEDUP_REMOVED lines=18> */
[----:B--2---:R-:W-:Y:S02]  /*3c520*/  IMAD R20, R21, 0xc00, R12 ;  /* 0x00000c0015147824 */ /* 0x004fe400078e020c */
[----:B------:R-:W-:-:S03]  /*3c530*/  IMAD.MOV.U32 R21, RZ, RZ, R13 ;  /* 0x000000ffff157224 */ /* 0x000fc600078e000d */
[----:B------:R-:W-:Y:S02]  /*3c540*/  R2UR UR6, R20 ;  /* 0x00000000140672ca */ /* 0x000fe400000e0000 */
[----:B------:R-:W-:Y:S02]  /*3c550*/  R2UR UR7, R21 ;  /* 0x00000000150772ca */ /* 0x000fe400000e0000 */
[----:B---3--:R-:W-:Y:S02]  /*3c560*/  ISETP.NE.U32.AND P0, PT, R0, RZ, PT ;  /* 0x000000ff0000720c */ /* 0x008fe40003f05070 */
[----:B----4-:R-:W-:Y:S02]  /*3c570*/  R2UR UR4, R14 ;  /* 0x000000000e0472ca */ /* 0x010fe400000e0000 */
[----:B------:R-:W-:-:S09]  /*3c580*/  R2UR UR5, R15 ;  /* 0x000000000f0572ca */ /* 0x000fd200000e0000 */
[----:B------:R-:W-:-:S05]  /*3c590*/  VOTEU.ANY UP0, P0 ;  /* 0x00000000003f7886 */ /* 0x000fca0000000100 */
[----:B------:R-:W-:Y:S03]  /*3c5a0*/  HGMMA.64x96x16.F32.BF16 R24, gdesc[UR4], R24, UP0, gsb0 ;  /* 0x01600000041879f0 */ /* 0x000fe6000b801818 */
        /* <DEDUP_REMOVED lines=242> */
.L_x_11553:
[----:B------:R-:W-:Y:S05]  /*3d4d0*/  BSYNC B2 ;  /* 0x0000000000027941 */ /* 0x000fea0003800000 */
.L_x_11552:
[C---:B------:R-:W-:Y:S01]  /*3d4e0*/  R2UR UR6, R4.reuse ;  /* 0x00000000040672ca */ /* 0x040fe200000e0000 */
[----:B------:R-:W2:Y:S01]  /*3d4f0*/  LDL R11, [R1+0x450] ;  /* 0x00045000010b7983 */ /* 0x000ea20000100800 */
[C---:B------:R-:W-:Y:S02]  /*3d500*/  R2UR UR7, R5.reuse ;  /* 0x00000000050772ca */ /* 0x040fe400000e0000 */
[----:B------:R-:W-:Y:S01]  /*3d510*/  R2UR UR4, R4 ;  /* 0x00000000040472ca */ /* 0x000fe200000e0000 */
[----:B------:R-:W3:Y:S01]  /*3d520*/  LDL R9, [R1+0x454] ;  /* 0x0004540001097983 */ /* 0x000ee20000100800 */
[----:B------:R-:W-:-:S09]  /*3d530*/  R2UR UR5, R5 ;  /* 0x00000000050572ca */ /* 0x000fd200000e0000 */
[----:B------:R-:W4:Y:S04]  /*3d540*/  LD.E.64 R6, desc[UR6][R12.64+0x20] ;  /* 0x000020060c067980 */ /* 0x000f28000c101b00 */
[----:B------:R-:W2:Y:S01]  /*3d550*/  LD.E R0, desc[UR4][R12.64+0xc] ;  /* 0x00000c040c007980 */ /* 0x000ea2000c101900 */
[----:B----4-:R-:W-:-:S05]  /*3d560*/  MOV R7, R6 ;  /* 0x0000000600077202 */ /* 0x010fca0000000f00 */
[----:B-----5:R-:W-:-:S05]  /*3d570*/  IMAD R7, R10, 0x8, R7 ;  /* 0x000000080a077824 */ /* 0x020fca00078e0207 */
[----:B--2---:R-:W-:-:S04]  /*3d580*/  PRMT R0, R0, 0x654, R7 ;  /* 0x0000065400007816 */ /* 0x004fc80000000007 */
[----:B------:R0:W-:Y:S01]  /*3d590*/  SYNCS.ARRIVE.TRANS64.RED.A1T0 RZ, [R0+URZ], RZ ;  /* 0x000000ff00ff79a7 */ /* 0x0001e2000810043f */
[----:B------:R-:W2:Y:S04]  /*3d5a0*/  LDL.64 R6, [R158+0x68] ;  /* 0x000068009e067983 */ /* 0x000ea80000100a00 */
[----:B------:R-:W4:Y:S04]  /*3d5b0*/  LD.E R72, desc[UR4][R2.64] ;  /* 0x0000000402487980 */ /* 0x000f28000c101900 */
[----:B0-----:R-:W3:Y:S04]  /*3d5c0*/  LD.E R0, desc[UR4][R2.64+0x24] ;  /* 0x0000240402007980 */ /* 0x001ee8000c101900 */
[----:B--2---:R-:W2:Y:S01]  /*3d5d0*/  LD.E.64 R6, desc[UR4][R6.64] ;  /* 0x0000000406067980 */ /* 0x004ea2000c101b00 */
[----:B---3--:R-:W-:-:S13]  /*3d5e0*/  ISETP.NE.AND P0, PT, R0, 0x1, PT ;  /* 0x000000010000780c */ /* 0x008fda0003f05270 */
[C---:B------:R-:W-:Y:S02]  /*3d5f0*/  @P0 R2UR UR6, R4.reuse ;  /* 0x00000000040602ca */ /* 0x040fe400000e0000 */
[C---:B------:R-:W-:Y:S02]  /*3d600*/  @P0 R2UR UR7, R5.reuse ;  /* 0x00000000050702ca */ /* 0x040fe400000e0000 */
[C---:B------:R-:W-:Y:S02]  /*3d610*/  R2UR UR14, R4.reuse ;  /* 0x00000000040e72ca */ /* 0x040fe400000e0000 */
[----:B------:R-:W-:Y:S02]  /*3d620*/  R2UR UR15, R5 ;  /* 0x00000000050f72ca */ /* 0x000fe400000e0000 */
[----:B------:R-:W-:-:S07]  /*3d630*/  R2UR UR10, R4 ;  /* 0x00000000040a72ca */ /* 0x000fce00000e0000 */
[----:B------:R-:W3:Y:S01]  /*3d640*/  @P0 LD.E R75, desc[UR6][R2.64+0x2c] ;  /* 0x00002c06024b0980 */ /* 0x000ee2000c101900 */
[C---:B------:R-:W-:Y:S02]  /*3d650*/  R2UR UR6, R4.reuse ;  /* 0x00000000040672ca */ /* 0x040fe400000e0000 */
[C---:B------:R-:W-:Y:S02]  /*3d660*/  R2UR UR7, R5.reuse ;  /* 0x00000000050772ca */ /* 0x040fe400000e0000 */
[C---:B------:R-:W-:Y:S02]  /*3d670*/  R2UR UR11, R5.reuse ;  /* 0x00000000050b72ca */ /* 0x040fe400000e0000 */
[C---:B------:R-:W-:Y:S02]  /*3d680*/  R2UR UR8, R4.reuse ;  /* 0x00000000040872ca */ /* 0x040fe400000e0000 */
[----:B------:R-:W-:Y:S02]  /*3d690*/  R2UR UR9, R5 ;  /* 0x00000000050972ca */ /* 0x000fe400000e0000 */
[----:B------:R-:W-:-:S02]  /*3d6a0*/  R2UR UR12, R4 ;  /* 0x00000000040c72ca */ /* 0x000fc400000e0000 */
[----:B------:R-:W-:-:S05]  /*3d6b0*/  R2UR UR13, R5 ;  /* 0x00000000050d72ca */ /* 0x000fca00000e0000 */
[----:B------:R-:W3:Y:S04]  /*3d6c0*/  LD.E R76, desc[UR10][R2.64+0xc] ;  /* 0x00000c0a024c7980 */ /* 0x000ee8000c101900 */
[----:B------:R-:W3:Y:S04]  /*3d6d0*/  LD.E R77, desc[UR8][R2.64+0x10] ;  /* 0x00001008024d7980 */ /* 0x000ee8000c101900 */
[----:B------:R-:W4:Y:S04]  /*3d6e0*/  LD.E R78, desc[UR12][R2.64+0x14] ;  /* 0x0000140c024e7980 */ /* 0x000f28000c101900 */
[----:B--2---:R0:W2:Y:S02]  /*3d6f0*/  LD.E R10, desc[UR4][R6.64] ;  /* 0x00000004060a7980 */ /* 0x0040a4000c101900 */
[----:B0-----:R-:W-:-:S02]  /*3d700*/  IMAD.MOV.U32 R6, RZ, RZ, R9 ;  /* 0x000000ffff067224 */ /* 0x001fc400078e0009 */
[----:B------:R-:W-:-:S05]  /*3d710*/  IMAD.MOV.U32 R7, RZ, RZ, R11 ;  /* 0x000000ffff077224 */ /* 0x000fca00078e000b */
[----:B------:R-:W3:Y:S01]  /*3d720*/  LD.E R73, desc[UR4][R6.64] ;  /* 0x0000000406497980 */ /* 0x000ee2000c101900 */
[C---:B------:R-:W-:Y:S02]  /*3d730*/  @P0 R2UR UR4, R4.reuse ;  /* 0x00000000040402ca */ /* 0x040fe400000e0000 */
[----:B------:R-:W-:Y:S01]  /*3d740*/  @P0 R2UR UR5, R5 ;  /* 0x00000000050502ca */ /* 0x000fe200000e0000 */
[----:B------:R-:W3:Y:S04]  /*3d750*/  LD.E R6, desc[UR14][R2.64+0x18] ;  /* 0x0000180e02067980 */ /* 0x000ee8000c101900 */
[----:B------:R-:W3:Y:S08]  /*3d760*/  LD.E R7, desc[UR6][R2.64+0x4] ;  /* 0x0000040602077980 */ /* 0x000ef0000c101900 */
[----:B------:R-:W3:Y:S01]  /*3d770*/  @P0 LD.E R74, desc[UR4][R2.64+0x28] ;  /* 0x00002804024a0980 */ /* 0x000ee2000c101900 */
[----:B------:R-:W-:-:S02]  /*3d780*/  R2UR UR4, R4 ;  /* 0x00000000040472ca */ /* 0x000fc400000e0000 */
[----:B------:R-:W-:-:S13]  /*3d790*/  R2UR UR5, R5 ;  /* 0x00000000050572ca */ /* 0x000fda00000e0000 */
[----:B------:R-:W3:Y:S01]  /*3d7a0*/  LD.E R12, desc[UR4][R2.64+0x8] ;  /* 0x00000804020c7980 */ /* 0x000ee2000c101900 */
[----:B------:R-:W-:Y:S01]  /*3d7b0*/  BSSY B2, `(.L_x_11554) ;  /* 0x00000af000027945 */ /* 0x000fe20003800000 */
[----:B----4-:R-:W-:Y:S02]  /*3d7c0*/  IMAD R78, R19, -0x60, R78 ;  /* 0xffffffa0134e7824 */ /* 0x010fe400078e024e */
[----:B--2---:R-:W-:-:S04]  /*3d7d0*/  FMUL.FTZ R33, R33, R10 ;  /* 0x0000000a21217220 */ /* 0x004fc80000410000 */
[----:B------:R0:W1:Y:S01]  /*3d7e0*/  MUFU.TANH R83, R33 ;  /* 0x0000002100537308 */ /* 0x0000620000002400 */
[-C--:B------:R-:W-:Y:S01]  /*3d7f0*/  FMUL.FTZ R20, R35, R10.reuse ;  /* 0x0000000a23147220 */ /* 0x080fe20000410000 */
[----:B------:R-:W-:Y:S01]  /*3d800*/  FMUL.FTZ R37, R37, R10 ;  /* 0x0000000a25257220 */ /* 0x000fe20000410000 */
[----:B0-----:R-:W-:-:S05]  /*3d810*/  SHF.R.S32.HI R33, RZ, 0x1f, R72 ;  /* 0x0000001fff217819 */ /* 0x001fca0000011448 */
[----:B------:R0:W2:Y:S01]  /*3d820*/  MUFU.TANH R85, R37 ;  /* 0x0000002500557308 */ /* 0x0000a20000002400 */
[----:B------:R-:W-:Y:S01]  /*3d830*/  LEA.HI R35, R33, R72, RZ, 0x7 ;  /* 0x0000004821237211 */ /* 0x000fe200078f38ff */
[----:B------:R-:W-:-:S03]  /*3d840*/  FMUL.FTZ R40, R40, R10 ;  /* 0x0000000a28287220 */ /* 0x000fc60000410000 */
[----:B0-----:R-:W-:-:S03]  /*3d850*/  LOP3.LUT R37, R35, 0xffffff80, RZ, 0xc0, !PT ;  /* 0xffffff8023257812 */ /* 0x001fc600078ec0ff */
[----:B------:R0:W4:Y:S02]  /*3d860*/  MUFU.TANH R86, R40 ;  /* 0x0000002800567308 */ /* 0x0001240000002400 */
[----:B------:R-:W-:Y:S02]  /*3d870*/  IMAD.IADD R37, R72, 0x1, -R37 ;  /* 0x0000000148257824 */ /* 0x000fe400078e0a25 */
[-C--:B------:R-:W-:Y:S01]  /*3d880*/  FMUL.FTZ R41, R41, R10.reuse ;  /* 0x0000000a29297220 */ /* 0x080fe20000410000 */
[-C--:B------:R-:W-:Y:S02]  /*3d890*/  FMUL.FTZ R36, R36, R10.reuse ;  /* 0x0000000a24247220 */ /* 0x080fe40000410000 */
[----:B0-----:R-:W-:Y:S01]  /*3d8a0*/  SHF.R.S32.HI R40, RZ, 0x1f, R37 ;  /* 0x0000001fff287819 */ /* 0x001fe20000011425 */
[----:B------:R0:W1:Y:S01]  /*3d8b0*/  MUFU.TANH R87, R41 ;  /* 0x0000002900577308 */ /* 0x0000620000002400 */
[-C--:B------:R-:W-:Y:S01]  /*3d8c0*/  FMUL.FTZ R18, R34, R10.reuse ;  /* 0x0000000a22127220 */ /* 0x080fe20000410000 */
[----:B------:R-:W-:Y:S01]  /*3d8d0*/  FMUL.FTZ R34, R39, R10 ;  /* 0x0000000a27227220 */ /* 0x000fe20000410000 */
[----:B------:R-:W-:Y:S01]  /*3d8e0*/  LEA.HI R39, R33, R72, RZ, 0x2 ;  /* 0x0000004821277211 */ /* 0x000fe200078f10ff */
[----:B------:R-:W-:Y:S01]  /*3d8f0*/  FMUL.FTZ R13, R30, R10 ;  /* 0x0000000a1e0d7220 */ /* 0x000fe20000410000 */
[----:B0-----:R-:W-:-:S03]  /*3d900*/  LEA.HI R41, R40, R37, RZ, 0x2 ;  /* 0x0000002528297211 */ /* 0x001fc600078f10ff */
[----:B------:R0:W1:Y:S01]  /*3d910*/  MUFU.TANH R84, R36 ;  /* 0x0000002400547308 */ /* 0x0000620000002400 */
[-C--:B------:R-:W-:Y:S01]  /*3d920*/  FMUL.FTZ R30, R43, R10.reuse ;  /* 0x0000000a2b1e7220 */ /* 0x080fe20000410000 */
[--C-:B------:R-:W-:Y:S02]  /*3d930*/  SHF.R.S32.HI R33, RZ, 0x2, R41.reuse ;  /* 0x00000002ff217819 */ /* 0x100fe40000011429 */
[----:B------:R-:W-:Y:S02]  /*3d940*/  LOP3.LUT R43, R39, 0xfffffffc, RZ, 0xc0, !PT ;  /* 0xfffffffc272b7812 */ /* 0x000fe400078ec0ff */
[----:B0-----:R-:W-:Y:S01]  /*3d950*/  SHF.R.S32.HI R36, RZ, 0x1f, R41 ;  /* 0x0000001fff247819 */ /* 0x001fe20000011429 */
[----:B------:R-:W-:-:S03]  /*3d960*/  FMUL.FTZ R14, R31, R10 ;  /* 0x0000000a1f0e7220 */ /* 0x000fc60000410000 */
[----:B------:R-:W-:Y:S02]  /*3d970*/  LEA.HI R39, R36, R33, RZ, 0x3 ;  /* 0x0000002124277211 */ /* 0x000fe400078f18ff */
[----:B------:R-:W-:Y:S01]  /*3d980*/  SHF.R.S32.HI R36, RZ, 0x7, R35 ;  /* 0x00000007ff247819 */ /* 0x000fe20000011423 */
[----:B------:R-:W-:Y:S01]  /*3d990*/  FMUL.FTZ R31, R42, R10 ;  /* 0x0000000a2a1f7220 */ /* 0x000fe20000410000 */
[----:B------:R-:W-:Y:S01]  /*3d9a0*/  LEA.HI R40, R40, R37, RZ, 0x5 ;  /* 0x0000002528287211 */ /* 0x000fe200078f28ff */
[----:B------:R-:W-:Y:S01]  /*3d9b0*/  IMAD.IADD R43, R72, 0x1, -R43 ;  /* 0x00000001482b7824 */ /* 0x000fe200078e0a2b */
[----:B------:R-:W-:Y:S02]  /*3d9c0*/  LOP3.LUT R42, R39, 0xfffffff8, RZ, 0xc0, !PT ;  /* 0xfffffff8272a7812 */ /* 0x000fe400078ec0ff */
[----:B------:R-:W-:Y:S02]  /*3d9d0*/  LEA.HI R35, R35, R36, RZ, 0x1 ;  /* 0x0000002423237211 */ /* 0x000fe400078f08ff */
[----:B------:R-:W-:Y:S01]  /*3d9e0*/  SHF.R.S32.HI R40, RZ, 0x5, R40 ;  /* 0x00000005ff287819 */ /* 0x000fe20000011428 */
[----:B------:R-:W-:Y:S01]  /*3d9f0*/  IMAD.IADD R42, R33, 0x1, -R42 ;  /* 0x00000001212a7824 */ /* 0x000fe200078e0a2a */
[----:B------:R-:W-:-:S02]  /*3da00*/  LOP3.LUT R35, R35, 0x3fffffe, RZ, 0xc0, !PT ;  /* 0x03fffffe23237812 */ /* 0x000fc400078ec0ff */
[----:B------:R-:W-:Y:S01]  /*3da10*/  LEA.HI R33, R43, R43, RZ, 0x1 ;  /* 0x0000002b2b217211 */ /* 0x000fe200078f08ff */
[----:B---3--:R-:W-:Y:S02]  /*3da20*/  IMAD R73, R73, 0x8, R40 ;  /* 0x0000000849497824 */ /* 0x008fe400078e0228 */
[----:B------:R-:W-:Y:S01]  /*3da30*/  IMAD.IADD R35, R36, 0x1, -R35 ;  /* 0x0000000124237824 */ /* 0x000fe200078e0a23 */
[----:B------:R-:W-:Y:S01]  /*3da40*/  LOP3.LUT R36, R33, 0x1ffffffe, RZ, 0xc0, !PT ;  /* 0x1ffffffe21247812 */ /* 0x000fe200078ec0ff */
[----:B------:R-:W-:-:S04]  /*3da50*/  IMAD.U32 R42, R73, 0x10, R42 ;  /* 0x00000010492a7824 */ /* 0x000fc800078e002a */
[----:B------:R-:W-:Y:S02]  /*3da60*/  IMAD.IADD R36, R43, 0x1, -R36 ;  /* 0x000000012b247824 */ /* 0x000fe400078e0a24 */
[----:B------:R-:W-:-:S04]  /*3da70*/  IMAD R35, R35, 0x40, R42 ;  /* 0x0000004023237824 */ /* 0x000fc800078e022a */
[----:B------:R-:W-:-:S04]  /*3da80*/  IMAD R33, R36, 0x8, R35 ;  /* 0x0000000824217824 */ /* 0x000fc800078e0223 */
[----:B------:R-:W-:-:S04]  /*3da90*/  @P0 IMAD.HI.U32 R74, R33, R74, RZ ;  /* 0x0000004a214a0227 */ /* 0x000fc800078e00ff */
[-C--:B------:R-:W-:Y:S01]  /*3daa0*/  FMUL.FTZ R28, R28, R10.reuse ;  /* 0x0000000a1c1c7220 */ /* 0x080fe20000410000 */
[----:B------:R-:W-:Y:S01]  /*3dab0*/  @P0 SHF.R.U32.HI R33, RZ, R75, R74 ;  /* 0x0000004bff210219 */ /* 0x000fe2000001164a */
[-C--:B------:R-:W-:Y:S01]  /*3dac0*/  FMUL.FTZ R25, R25, R10.reuse ;  /* 0x0000000a19197220 */ /* 0x080fe20000410000 */
[-C--:B------:R-:W-:Y:S01]  /*3dad0*/  FMUL.FTZ R29, R29, R10.reuse ;  /* 0x0000000a1d1d7220 */ /* 0x080fe20000410000 */
[-C--:B------:R-:W-:Y:S01]  /*3dae0*/  FMUL.FTZ R32, R32, R10.reuse ;  /* 0x0000000a20207220 */ /* 0x080fe20000410000 */
[-C--:B------:R-:W-:Y:S01]  /*3daf0*/  FMUL.FTZ R49, R49, R10.reuse ;  /* 0x0000000a31317220 */ /* 0x080fe20000410000 */
[----:B------:R-:W0:Y:S01]  /*3db00*/  SHFL.IDX PT, R40, R33, RZ, 0x1c1f ;  /* 0x001c1fff21287589 */ /* 0x000e2200000e0000 */
[----:B------:R-:W-:Y:S01]  /*3db10*/  LOP3.LUT R36, R41, 0x7ffffffc, RZ, 0xc0, !PT ;  /* 0x7ffffffc29247812 */ /* 0x000fe200078ec0ff */
[----:B------:R-:W-:Y:S01]  /*3db20*/  IMAD.MOV.U32 R42, RZ, RZ, -0x60 ;  /* 0xffffffa0ff2a7424 */ /* 0x000fe200078e00ff */
        /* <DEDUP_REMOVED lines=9> */
[-C--:B---3--:R-:W-:Y:S01]  /*3dbc0*/  FMUL.FTZ R28, R46, R10.reuse ;  /* 0x0000000a2e1c7220 */ /* 0x088fe20000410000 */
        /* <DEDUP_REMOVED lines=13> */
[----:B------:R-:W-:Y:S01]  /*3dca0*/  IMAD.IADD R36, R37, 0x1, -R36 ;  /* 0x0000000125247824 */ /* 0x000fe200078e0a24 */
[----:B------:R2:W0:Y:S01]  /*3dcb0*/  MUFU.TANH R82, R32 ;  /* 0x0000002000527308 */ /* 0x0004220000002400 */
[-C--:B---3--:R-:W-:Y:S01]  /*3dcc0*/  FMUL.FTZ R29, R47, R10.reuse ;  /* 0x0000000a2f1d7220 */ /* 0x088fe20000410000 */
[----:B------:R-:W-:Y:S01]  /*3dcd0*/  FMUL.FTZ R70, R70, R10 ;  /* 0x0000000a46467220 */ /* 0x000fe20000410000 */
[----:B------:R-:W-:-:S02]  /*3dce0*/  IMAD R35, R19, R42, 0x1 ;  /* 0x0000000113237424 */ /* 0x000fc400078e022a */
        /* <DEDUP_REMOVED lines=8> */
[----:B------:R-:W-:Y:S01]  /*3dd70*/  ISETP.GE.AND P1, PT, R6, 0x1, PT ;  /* 0x000000010600780c */ /* 0x000fe20003f26270 */
[-C--:B---3--:R-:W-:Y:S01]  /*3dd80*/  FMUL.FTZ R49, R66, R10.reuse ;  /* 0x0000000a42317220 */ /* 0x088fe20000410000 */
[----:B------:R-:W-:Y:S01]  /*3dd90*/  FMUL.FTZ R10, R71, R10 ;  /* 0x0000000a470a7220 */ /* 0x000fe20000410000 */
[----:B------:R-:W-:Y:S01]  /*3dda0*/  IMAD R35, R36, -0x2, R35 ;  /* 0xfffffffe24237824 */ /* 0x000fe200078e0223 */
[----:B------:R-:W2:Y:S01]  /*3ddb0*/  MUFU.TANH R11, R11 ;  /* 0x0000000b000b7308 */ /* 0x000ea20000002400 */
[----:B------:R-:W-:-:S03]  /*3ddc0*/  LOP3.LUT R37, RZ, R76, RZ, 0x33, !PT ;  /* 0x0000004cff257212 */ /* 0x000fc600078e33ff */
[----:B------:R-:W-:-:S04]  /*3ddd0*/  IADD3 R36, -R7, R35, R12 ;  /* 0x0000002307247210 */ /* 0x000fc80007ffe10c */
        /* <DEDUP_REMOVED lines=36> */
[----:B------:R-:W-:-:S02]  /*3e020*/  IMAD.IADD R77, R36, 0x1, R77 ;  /* 0x00000001244d7824 */ /* 0x000fc400078e024d */
[----:B------:R-:W-:Y:S02]  /*3e030*/  IMAD.IADD R66, R36, 0x1, R37 ;  /* 0x0000000124427824 */ /* 0x000fe400078e0225 */
[----:B------:R-:W-:Y:S02]  /*3e040*/  VIADD R71, R35, 0xffffffff ;  /* 0xffffffff23477836 */ /* 0x000fe40000000000 */
[--C-:B0-----:R-:W-:Y:S01]  /*3e050*/  IMAD.IADD R41, R77, 0x1, R40.reuse ;  /* 0x000000014d297824 */ /* 0x101fe200078e0228 */
[----:B------:R0:W1:Y:S02]  /*3e060*/  MUFU.TANH R47, R48 ;  /* 0x00000030002f7308 */ /* 0x0000640000002400 */
[----:B0-----:R-:W-:Y:S01]  /*3e070*/  IMAD.IADD R48, R66, 0x1, R40 ;  /* 0x0000000142307824 */ /* 0x001fe200078e0228 */
        /* <DEDUP_REMOVED lines=17> */
.L_x_11559:
[----:B------:R-:W-:Y:S05]  /*3e190*/  BSYNC B4 ;  /* 0x0000000000047941 */ /* 0x000fea0003800000 */
.L_x_11558:
[----:B------:R-:W-:Y:S01]  /*3e1a0*/  LOP3.LUT R35, RZ, R35, RZ, 0x33, !PT ;  /* 0x00000023ff237212 */ /* 0x000fe200078e33ff */
[----:B------:R-:W-:Y:S06]  /*3e1b0*/  BRA `(.L_x_11560) ;  /* 0x0000000000287947 */ /* 0x000fec0003800000 */
.L_x_11557:
        /* <DEDUP_REMOVED lines=10> */
.L_x_11560:
[----:B------:R-:W-:Y:S05]  /*3e260*/  BSYNC B3 ;  /* 0x0000000000037941 */ /* 0x000fea0003800000 */
.L_x_11556:
[----:B------:R-:W-:-:S05]  /*3e270*/  IMAD R35, R6, R35, R71 ;  /* 0x0000002306237224 */ /* 0x000fca00078e0247 */
[----:B------:R-:W-:Y:S02]  /*3e280*/  VIMNMX R48, R48, R35, !PT ;  /* 0x0000002330307248 */ /* 0x000fe40007fe0100 */
[----:B------:R-:W-:-:S07]  /*3e290*/  VIADDMNMX R41, R35, R6, R41, PT ;  /* 0x0000000623297246 */ /* 0x000fce0003800129 */
.L_x_11555:
[----:B------:R-:W-:Y:S05]  /*3e2a0*/  BSYNC B2 ;  /* 0x0000000000027941 */ /* 0x000fea0003800000 */
.L_x_11554:
        /* <DEDUP_REMOVED lines=23> */
[----:B-1----:R-:W-:Y:S02]  /*3e420*/  FSEL R59, R83, -INF , !P2 ;  /* 0xff800000533b7808 */ /* 0x002fe40005000000 */
        /* <DEDUP_REMOVED lines=49> */
[----:B------:R-:W-:Y:S01]  /*3e740*/  FSEL R44, R53, -INF , !P2 ;  /* 0xff800000352c7808 */ /* 0x000fe20005000000 */
[----:B0-----:R-:W-:Y:S01]  /*3e750*/  IMAD.IADD R53, R66, 0x1, R33 ;  /* 0x0000000142357824 */ /* 0x001fe200078e0221 */
[----:B------:R-:W-:-:S02]  /*3e760*/  ISETP.GT.AND P2, PT, R48, 0x40, !P3 ;  /* 0x000000403000780c */ /* 0x000fc40005f44270 */
[----:B------:R-:W-:Y:S02]  /*3e770*/  P2R R87, PR, RZ, 0x8 ;  /* 0x00000008ff577803 */ /* 0x000fe40000000000 */
        /* <DEDUP_REMOVED lines=25> */
[----:B------:R-:W-:Y:S01]  /*3e910*/  FSEL R35, R65, -INF , !P5 ;  /* 0xff80000041237808 */ /* 0x000fe20006800000 */
[----:B------:R-:W-:Y:S01]  /*3e920*/  IMAD.IADD R65, R77, 0x1, R33 ;  /* 0x000000014d417824 */ /* 0x000fe200078e0221 */
        /* <DEDUP_REMOVED lines=32> */
.L_x_11566:
[----:B------:R-:W-:Y:S05]  /*3eb30*/  BSYNC B4 ;  /* 0x0000000000047941 */ /* 0x000fea0003800000 */
.L_x_11565:
[----:B------:R-:W-:Y:S01]  /*3eb40*/  LOP3.LUT R7, RZ, R7, RZ, 0x33, !PT ;  /* 0x00000007ff077212 */ /* 0x000fe200078e33ff */
[----:B------:R-:W-:Y:S06]  /*3eb50*/  BRA `(.L_x_11567) ;  /* 0x0000000000287947 */ /* 0x000fec0003800000 */
.L_x_11564:
        /* <DEDUP_REMOVED lines=10> */
.L_x_11567:
[----:B------:R-:W-:Y:S05]  /*3ec00*/  BSYNC B3 ;  /* 0x0000000000037941 */ /* 0x000fea0003800000 */
.L_x_11563:
[----:B------:R-:W-:-:S05]  /*3ec10*/  IMAD R2, R6, R7, R71 ;  /* 0x0000000706027224 */ /* 0x000fca00078e0247 */
[----:B------:R-:W-:Y:S02]  /*3ec20*/  VIADDMNMX R65, R2, R6, R65, PT ;  /* 0x0000000602417246 */ /* 0x000fe40003800141 */
[----:B------:R-:W-:-:S07]  /*3ec30*/  VIMNMX R53, R53, R2, !PT ;  /* 0x0000000235357248 */ /* 0x000fce0007fe0100 */
.L_x_11562:
[----:B------:R-:W-:Y:S05]  /*3ec40*/  BSYNC B2 ;  /* 0x0000000000027941 */ /* 0x000fea0003800000 */
.L_x_11561:
        /* <DEDUP_REMOVED lines=67> */
[----:B------:R-:W-:Y:S01]  /*3f080*/  ISETP.GT.AND P0, PT, R53, RZ, !P6 ;  /* 0x000000ff3500720c */ /* 0x000fe20007704270 */
[----:B--2---:R-:W2:Y:S03]  /*3f090*/  LD.E.64 R2, desc[UR4][R6.64] ;  /* 0x0000000406027980 */ /* 0x004ea6000c101b00 */
[----:B------:R-:W-:Y:S02]  /*3f0a0*/  ISETP.LT.OR P0, PT, R65, 0x1, P0 ;  /* 0x000000014100780c */ /* 0x000fe40000701670 */
[----:B------:R-:W-:Y:S02]  /*3f0b0*/  ISETP.GT.AND P1, PT, R53, 0x48, !P1 ;  /* 0x000000483500780c */ /* 0x000fe40004f24270 */
[----:B------:R-:W-:-:S02]  /*3f0c0*/  FSEL R0, R0, -INF , !P0 ;  /* 0xff80000000007808 */ /* 0x000fc40004000000 */
[----:B------:R-:W-:Y:S02]  /*3f0d0*/  ISETP.NE.AND P0, PT, R92, RZ, PT ;  /* 0x000000ff5c00720c */ /* 0x000fe40003f05270 */
[C---:B------:R-:W-:Y:S02]  /*3f0e0*/  ISETP.GT.AND P2, PT, R53.reuse, 0x49, !P2 ;  /* 0x000000493500780c */ /* 0x040fe40005744270 */
[----:B------:R-:W-:Y:S02]  /*3f0f0*/  ISETP.GT.AND P0, PT, R53, 0x41, !P0 ;  /* 0x000000413500780c */ /* 0x000fe40004704270 */
[----:B------:R-:W-:Y:S02]  /*3f100*/  ISETP.NE.AND P6, PT, R68, RZ, PT ;  /* 0x000000ff4400720c */ /* 0x000fe40003fc5270 */
[C---:B------:R-:W-:Y:S02]  /*3f110*/  ISETP.LT.OR P0, PT, R65.reuse, 0x42, P0 ;  /* 0x000000424100780c */ /* 0x040fe40000701670 */
[----:B------:R-:W-:-:S02]  /*3f120*/  ISETP.LT.OR P1, PT, R65, 0x49, P1 ;  /* 0x000000494100780c */ /* 0x000fc40000f21670 */
[----:B------:R-:W-:Y:S02]  /*3f130*/  FSEL R64, R15, -INF , !P0 ;  /* 0xff8000000f407808 */ /* 0x000fe40004000000 */
[----:B------:R-:W-:Y:S02]  /*3f140*/  ISETP.GT.AND P3, PT, R53, 0x50, !P3 ;  /* 0x000000503500780c */ /* 0x000fe40005f64270 */
[----:B------:R-:W-:Y:S02]  /*3f150*/  ISETP.LT.OR P2, PT, R65, 0x4a, P2 ;  /* 0x0000004a4100780c */ /* 0x000fe40001741670 */
[----:B------:R-:W-:Y:S02]  /*3f160*/  FSEL R66, R24, -INF , !P1 ;  /* 0xff80000018427808 */ /* 0x000fe40004800000 */
[C---:B------:R-:W-:Y:S02]  /*3f170*/  ISETP.GT.AND P4, PT, R53.reuse, 0x51, !P4 ;  /* 0x000000513500780c */ /* 0x040fe40006784270 */
[----:B------:R-:W-:-:S02]  /*3f180*/  ISETP.GT.AND P5, PT, R53, 0x58, !P5 ;  /* 0x000000583500780c */ /* 0x000fc40006fa4270 */
[----:B------:R-:W-:Y:S02]  /*3f190*/  ISETP.GT.AND P6, PT, R53, 0x59, !P6 ;  /* 0x000000593500780c */ /* 0x000fe400077c4270 */
[C---:B------:R-:W-:Y:S02]  /*3f1a0*/  ISETP.LT.OR P3, PT, R65.reuse, 0x51, P3 ;  /* 0x000000514100780c */ /* 0x040fe40001f61670 */
[----:B------:R-:W-:Y:S02]  /*3f1b0*/  FSEL R53, R32, -INF , !P2 ;  /* 0xff80000020357808 */ /* 0x000fe40005000000 */
[----:B------:R-:W-:Y:S02]  /*3f1c0*/  ISETP.LT.OR P4, PT, R65, 0x52, P4 ;  /* 0x000000524100780c */ /* 0x000fe40002781670 */
[----:B------:R-:W-:Y:S02]  /*3f1d0*/  FSEL R49, R49, -INF , !P3 ;  /* 0xff80000031317808 */ /* 0x000fe40005800000 */
[----:B------:R-:W-:-:S02]  /*3f1e0*/  ISETP.LT.OR P5, PT, R65, 0x59, P5 ;  /* 0x000000594100780c */ /* 0x000fc40002fa1670 */
[----:B------:R-:W-:Y:S02]  /*3f1f0*/  FSEL R39, R39, -INF , !P4 ;  /* 0xff80000027277808 */ /* 0x000fe40006000000 */
[----:B------:R-:W-:Y:S02]  /*3f200*/  ISETP.LT.OR P6, PT, R65, 0x5a, P6 ;  /* 0x0000005a4100780c */ /* 0x000fe400037c1670 */
[----:B------:R-:W-:Y:S02]  /*3f210*/  FSEL R32, R70, -INF , !P5 ;  /* 0xff80000046207808 */ /* 0x000fe40006800000 */
[----:B------:R-:W-:Y:S02]  /*3f220*/  R2UR UR6, R4 ;  /* 0x00000000040672ca */ /* 0x000fe400000e0000 */
[----:B------:R-:W-:Y:S02]  /*3f230*/  R2UR UR7, R5 ;  /* 0x00000000050772ca */ /* 0x000fe400000e0000 */
[----:B------:R-:W-:-:S11]  /*3f240*/  FSEL R33, R67, -INF , !P6 ;  /* 0xff80000043217808 */ /* 0x000fd60007000000 */
[----:B------:R-:W3:Y:S01]  /*3f250*/  LD.E R65, desc[UR6][R6.64+0x14] ;  /* 0x0000140606417980 */ /* 0x000ee2000c101900 */
        /* <DEDUP_REMOVED lines=46> */
[----:B------:R-:W-:Y:S01]  /*3f540*/  FMNMX.FTZ R14, R32, R9, !PT ;  /* 0x00000009200e7209 */ /* 0x000fe20007810000 */
[----:B------:R-:W2:Y:S04]  /*3f550*/  LD.E R18, desc[UR4][R6.64+0x20] ;  /* 0x0000200406127980 */ /* 0x000ea8000c101900 */
[----:B------:R-:W0:Y:S01]  /*3f560*/  SHFL.BFLY PT, R9, R68, 0x2, 0x1f ;  /* 0x0c401f0044097f89 */ /* 0x000e2200000e0000 */
[----:B------:R-:W-:-:S05]  /*3f570*/  FMNMX.FTZ R69, R33, R14, !PT ;  /* 0x0000000e21457209 */ /* 0x000fca0007810000 */
[----:B------:R1:W-:Y:S04]  /*3f580*/  ST.E.64 desc[UR4][R6.64], R68 ;  /* 0x0000004406007985 */ /* 0x0003e8000c101b04 */
[----:B------:R-:W4:Y:S01]  /*3f590*/  LD.E R24, desc[UR6][R6.64+0x4] ;  /* 0x0000040606187980 */ /* 0x000f22000c101900 */
[----:B0-----:R-:W-:-:S03]  /*3f5a0*/  FMNMX.FTZ R9, R68, R9, !PT ;  /* 0x0000000944097209 */ /* 0x001fc60007810000 */
[----:B-1----:R-:W3:Y:S04]  /*3f5b0*/  LD.E R68, desc[UR4][R6.64+0x10] ;  /* 0x0000100406447980 */ /* 0x002ee8000c101900 */
[----:B------:R-:W0:Y:S02]  /*3f5c0*/  SHFL.BFLY PT, R14, R9, 0x1, 0x1f ;  /* 0x0c201f00090e7f89 */ /* 0x000e2400000e0000 */
[----:B0-----:R-:W-:-:S05]  /*3f5d0*/  FMNMX.FTZ R13, R9, R14, !PT ;  /* 0x0000000e090d7209 */ /* 0x001fca0007810000 */
[----:B------:R-:W-:Y:S04]  /*3f5e0*/  ST.E desc[UR4][R6.64], R13 ;  /* 0x0000000d06007985 */ /* 0x000fe8000c101904 */
[----:B------:R-:W2:Y:S01]  /*3f5f0*/  LD.E R15, desc[UR6][R6.64] ;  /* 0x00000006060f7980 */ /* 0x000ea2000c101900 */
[----:B------:R-:W-:Y:S02]  /*3f600*/  R2UR UR8, R4 ;  /* 0x00000000040872ca */ /* 0x000fe400000e0000 */
[----:B------:R-:W-:Y:S01]  /*3f610*/  R2UR UR9, R5 ;  /* 0x00000000050972ca */ /* 0x000fe200000e0000 */
[----:B----4-:R-:W0:Y:S02]  /*3f620*/  SHFL.BFLY PT, R9, R24, 0x2, 0x1f ;  /* 0x0c401f0018097f89 */ /* 0x010e2400000e0000 */
[----:B0-----:R-:W-:-:S05]  /*3f630*/  FMNMX.FTZ R14, R9, R24, !PT ;  /* 0x00000018090e7209 */ /* 0x001fca0007810000 */
[----:B------:R-:W0:Y:S01]  /*3f640*/  SHFL.BFLY PT, R9, R14, 0x1, 0x1f ;  /* 0x0c201f000e097f89 */ /* 0x000e2200000e0000 */
[C---:B--2---:R-:W-:Y:S02]  /*3f650*/  FSETP.NEU.FTZ.AND P0, PT, R15.reuse, -INF , PT ;  /* 0xff8000000f00780b */ /* 0x044fe40003f1d000 */
[----:B0-----:R-:W-:Y:S02]  /*3f660*/  FMNMX.FTZ R13, R14, R9, !PT ;  /* 0x000000090e0d7209 */ /* 0x001fe40007810000 */
[----:B------:R-:W-:Y:S02]  /*3f670*/  FSEL R9, R15, RZ, P0 ;  /* 0x000000ff0f097208 */ /* 0x000fe40000000000 */
[----:B------:R-:W-:-:S03]  /*3f680*/  FSETP.NEU.FTZ.AND P0, PT, R13, -INF , PT ;  /* 0xff8000000d00780b */ /* 0x000fc60003f1d000 */
[----:B------:R-:W-:Y:S01]  /*3f690*/  FADD.FTZ R9, R2, -R9 ;  /* 0x8000000902097221 */ /* 0x000fe20000010000 */
[----:B------:R-:W-:-:S05]  /*3f6a0*/  FSEL R2, R13, RZ, P0 ;  /* 0x000000ff0d027208 */ /* 0x000fca0000000000 */
[----:B------:R-:W-:Y:S01]  /*3f6b0*/  FADD.FTZ R3, R3, -R2 ;  /* 0x8000000203037221 */ /* 0x000fe20000010000 */
[----:B------:R-:W-:-:S03]  /*3f6c0*/  FMUL.FTZ R9, R9, R18 ;  /* 0x0000001209097220 */ /* 0x000fc60000410000 */
[----:B------:R-:W-:-:S03]  /*3f6d0*/  FMUL.FTZ R24, R18, R3 ;  /* 0x0000000312187220 */ /* 0x000fc60000410000 */
[----:B------:R-:W3:Y:S08]  /*3f6e0*/  MUFU.EX2 R9, R9 ;  /* 0x0000000900097308 */ /* 0x000ef00000000800 */
[----:B------:R-:W0:Y:S01]  /*3f6f0*/  MUFU.EX2 R24, R24 ;  /* 0x0000001800187308 */ /* 0x000e220000000800 */
[----:B------:R-:W-:Y:S01]  /*3f700*/  ST.E desc[UR4][R6.64+0x4], R13 ;  /* 0x0000040d06007985 */ /* 0x000fe2000c101904 */
[----:B---3--:R-:W-:Y:S01]  /*3f710*/  FMUL.FTZ R15, R9, R68 ;  /* 0x00000044090f7220 */ /* 0x008fe20000410000 */
[----:B0-----:R-:W-:-:S04]  /*3f720*/  FMUL.FTZ R65, R24, R65 ;  /* 0x0000004118417220 */ /* 0x001fc80000410000 */
[----:B------:R-:W-:Y:S04]  /*3f730*/  ST.E desc[UR6][R6.64+0x10], R15 ;  /* 0x0000100f06007985 */ /* 0x000fe8000c101906 */
[----:B------:R0:W-:Y:S04]  /*3f740*/  ST.E desc[UR8][R6.64+0x14], R65 ;  /* 0x0000144106007985 */ /* 0x0001e8000c101908 */
[----:B------:R-:W2:Y:S04]  /*3f750*/  LDL.64 R2, [R158+0x70] ;  /* 0x000070009e027983 */ /* 0x000ea80000100a00 */
[----:B--2---:R-:W2:Y:S04]  /*3f760*/  LD.E R67, desc[UR6][R2.64+0x20] ;  /* 0x0000200602437980 */ /* 0x004ea8000c101900 */
[----:B------:R-:W2:Y:S04]  /*3f770*/  LD.E R14, desc[UR4][R2.64] ;  /* 0x00000004020e7980 */ /* 0x000ea8000c101900 */
[----:B------:R-:W3:Y:S04]  /*3f780*/  LD.E R68, desc[UR4][R2.64+0x4] ;  /* 0x0000040402447980 */ /* 0x000ee8000c101900 */
[----:B------:R-:W4:Y:S04]  /*3f790*/  LD.E R70, desc[UR4][R2.64+0x10] ;  /* 0x0000100402467980 */ /* 0x000f28000c101900 */
[----:B0-----:R-:W4:Y:S01]  /*3f7a0*/  LD.E R65, desc[UR6][R2.64+0x14] ;  /* 0x0000140602417980 */ /* 0x001f22000c101900 */
[C---:B--2---:R-:W-:Y:S01]  /*3f7b0*/  FMUL.FTZ R6, R14.reuse, R67 ;  /* 0x000000430e067220 */ /* 0x044fe20000410000 */
[----:B------:R-:W-:Y:S01]  /*3f7c0*/  FSETP.NEU.FTZ.AND P0, PT, R14, -INF , PT ;  /* 0xff8000000e00780b */ /* 0x000fe20003f1d000 */
[----:B---3--:R-:W-:-:S03]  /*3f7d0*/  FMUL.FTZ R7, R67, R68 ;  /* 0x0000004443077220 */ /* 0x008fc60000410000 */
[----:B------:R-:W-:Y:S02]  /*3f7e0*/  FSEL R6, R6, RZ, P0 ;  /* 0x000000ff06067208 */ /* 0x000fe40000000000 */
        /* <DEDUP_REMOVED lines=28> */
[----:B------:R-:W4:Y:S01]  /*3f9b0*/  MUFU.EX2 R195, R195 ;  /* 0x000000c300c37308 */ /* 0x000f220000000800 */
[-CC-:B------:R-:W-:Y:S01]  /*3f9c0*/  FFMA.FTZ R155, R52, R67.reuse, -R6.reuse ;  /* 0x00000043349b7223 */ /* 0x180fe20000010806 */
[----:B------:R-:W-:-:S06]  /*3f9d0*/  FFMA.FTZ R194, R48, R67, -R6 ;  /* 0x0000004330c27223 */ /* 0x000fcc0000010806 */
[----:B------:R-:W0:Y:S01]  /*3f9e0*/  MUFU.EX2 R196, R196 ;  /* 0x000000c400c47308 */ /* 0x000e220000000800 */
[----:B------:R-:W-:-:S07]  /*3f9f0*/  FFMA.FTZ R12, R12, R67, -R6 ;  /* 0x000000430c0c7223 */ /* 0x000fce0000010806 */
[----:B------:R-:W1:Y:S08]  /*3fa00*/  MUFU.EX2 R152, R152 ;  /* 0x0000009800987308 */ /* 0x000e700000000800 */
[----:B------:R-:W2:Y:S01]  /*3fa10*/  MUFU.EX2 R193, R193 ;  /* 0x000000c100c17308 */ /* 0x000ea20000000800 */
[----:B------:R-:W-:-:S07]  /*3fa20*/  FFMA.FTZ R11, R41, R67, -R6 ;  /* 0x00000043290b7223 */ /* 0x000fce0000010806 */
[----:B------:R-:W3:Y:S08]  /*3fa30*/  MUFU.EX2 R154, R154 ;  /* 0x0000009a009a7308 */ /* 0x000ef00000000800 */
[----:B------:R-:W3:Y:S01]  /*3fa40*/  MUFU.EX2 R155, R155 ;  /* 0x0000009b009b7308 */ /* 0x000ee20000000800 */
[----:B------:R-:W-:Y:S01]  /*3fa50*/  FFMA.FTZ R175, R26, R67, -R6 ;  /* 0x000000431aaf7223 */ /* 0x000fe20000010806 */
[----:B----4-:R-:W-:-:S06]  /*3fa60*/  FADD.FTZ R7, R195, R70 ;  /* 0x00000046c3077221 */ /* 0x010fcc0000010000 */
[----:B------:R-:W4:Y:S01]  /*3fa70*/  MUFU.EX2 R153, R153 ;  /* 0x0000009900997308 */ /* 0x000f220000000800 */
[----:B0-----:R-:W-:Y:S01]  /*3fa80*/  FADD.FTZ R26, R196, R65 ;  /* 0x00000041c41a7221 */ /* 0x001fe20000010000 */
[----:B------:R-:W-:-:S06]  /*3fa90*/  FFMA.FTZ R0, R38, R67, -R6 ;  /* 0x0000004326007223 */ /* 0x000fcc0000010806 */
[----:B------:R-:W0:Y:S01]  /*3faa0*/  MUFU.EX2 R194, R194 ;  /* 0x000000c200c27308 */ /* 0x000e220000000800 */
[----:B-1----:R-:W-:Y:S01]  /*3fab0*/  FADD.FTZ R7, R152, R7 ;  /* 0x0000000798077221 */ /* 0x002fe20000010000 */
[----:B--2---:R-:W-:-:S06]  /*3fac0*/  FADD.FTZ R26, R193, R26 ;  /* 0x0000001ac11a7221 */ /* 0x004fcc0000010000 */
[----:B------:R-:W1:Y:S01]  /*3fad0*/  MUFU.EX2 R18, R18 ;  /* 0x0000001200127308 */ /* 0x000e620000000800 */
[----:B------:R-:W-:-:S07]  /*3fae0*/  FFMA.FTZ R10, R34, R67, -R6 ;  /* 0x00000043220a7223 */ /* 0x000fce0000010806 */
[----:B------:R-:W2:Y:S01]  /*3faf0*/  MUFU.EX2 R12, R12 ;  /* 0x0000000c000c7308 */ /* 0x000ea20000000800 */
[----:B------:R-:W-:Y:S01]  /*3fb00*/  FFMA.FTZ R170, R28, R67, -R6 ;  /* 0x000000431caa7223 */ /* 0x000fe20000010806 */
[----:B---3--:R-:W-:-:S06]  /*3fb10*/  FADD.FTZ R28, R154, R7 ;  /* 0x000000079a1c7221 */ /* 0x008fcc0000010000 */
[----:B------:R-:W3:Y:S01]  /*3fb20*/  MUFU.EX2 R15, R15 ;  /* 0x0000000f000f7308 */ /* 0x000ee20000000800 */
[----:B------:R-:W-:Y:S01]  /*3fb30*/  FADD.FTZ R7, R155, R26 ;  /* 0x0000001a9b077221 */ /* 0x000fe20000010000 */
[----:B------:R-:W-:-:S06]  /*3fb40*/  FFMA.FTZ R168, R31, R67, -R6 ;  /* 0x000000431fa87223 */ /* 0x000fcc0000010806 */
[----:B------:R-:W3:Y:S01]  /*3fb50*/  MUFU.EX2 R11, R11 ;  /* 0x0000000b000b7308 */ /* 0x000ee20000000800 */
[----:B------:R-:W-:Y:S01]  /*3fb60*/  FFMA.FTZ R177, R21, R67, -R6 ;  /* 0x0000004315b17223 */ /* 0x000fe20000010806 */
[----:B----4-:R-:W-:-:S06]  /*3fb70*/  FADD.FTZ R21, R153, R28 ;  /* 0x0000001c99157221 */ /* 0x010fcc0000010000 */
[----:B------:R-:W4:Y:S01]  /*3fb80*/  MUFU.EX2 R14, R14 ;  /* 0x0000000e000e7308 */ /* 0x000f220000000800 */
[----:B0-----:R-:W-:Y:S01]  /*3fb90*/  FADD.FTZ R7, R194, R7 ;  /* 0x00000007c2077221 */ /* 0x001fe20000010000 */
[----:B------:R-:W-:-:S06]  /*3fba0*/  FFMA.FTZ R167, R30, R67, -R6 ;  /* 0x000000431ea77223 */ /* 0x000fcc0000010806 */
[----:B------:R-:W0:Y:S01]  /*3fbb0*/  MUFU.EX2 R0, R0 ;  /* 0x0000000000007308 */ /* 0x000e220000000800 */
[----:B------:R-:W-:Y:S01]  /*3fbc0*/  FFMA.FTZ R185, R20, R67, -R6 ;  /* 0x0000004314b97223 */ /* 0x000fe20000010806 */
[----:B-1----:R-:W-:-:S06]  /*3fbd0*/  FADD.FTZ R20, R18, R21 ;  /* 0x0000001512147221 */ /* 0x002fcc0000010000 */
[----:B------:R-:W1:Y:S01]  /*3fbe0*/  MUFU.EX2 R13, R13 ;  /* 0x0000000d000d7308 */ /* 0x000e620000000800 */
[----:B--2---:R-:W-:-:S07]  /*3fbf0*/  FADD.FTZ R26, R12, R7 ;  /* 0x000000070c1a7221 */ /* 0x004fce0000010000 */
[----:B------:R-:W2:Y:S01]  /*3fc00*/  MUFU.EX2 R10, R10 ;  /* 0x0000000a000a7308 */ /* 0x000ea20000000800 */
[----:B---3--:R-:W-:Y:S01]  /*3fc10*/  FADD.FTZ R7, R15, R20 ;  /* 0x000000140f077221 */ /* 0x008fe20000010000 */
[----:B------:R-:W-:-:S06]  /*3fc20*/  FADD.FTZ R21, R11, R26 ;  /* 0x0000001a0b157221 */ /* 0x000fcc0000010000 */
[----:B------:R-:W3:Y:S01]  /*3fc30*/  MUFU.EX2 R164, R164 ;  /* 0x000000a400a47308 */ /* 0x000ee20000000800 */
[----:B------:R-:W-:-:S07]  /*3fc40*/  FFMA.FTZ R169, R29, R67, -R6 ;  /* 0x000000431da97223 */ /* 0x000fce0000010806 */
[----:B------:R-:W3:Y:S01]  /*3fc50*/  MUFU.EX2 R168, R168 ;  /* 0x000000a800a87308 */ /* 0x000ee20000000800 */
[----:B----4-:R-:W-:Y:S01]  /*3fc60*/  FADD.FTZ R20, R14, R7 ;  /* 0x000000070e147221 */ /* 0x010fe20000010000 */
[----:B0-----:R-:W-:-:S06]  /*3fc70*/  FADD.FTZ R21, R0, R21 ;  /* 0x0000001500157221 */ /* 0x001fcc0000010000 */
[----:B------:R-:W0:Y:S01]  /*3fc80*/  MUFU.EX2 R163, R163 ;  /* 0x000000a300a37308 */ /* 0x000e220000000800 */
[----:B------:R-:W-:-:S07]  /*3fc90*/  FFMA.FTZ R176, R27, R67, -R6 ;  /* 0x000000431bb07223 */ /* 0x000fce0000010806 */
[----:B------:R-:W4:Y:S01]  /*3fca0*/  MUFU.EX2 R167, R167 ;  /* 0x000000a700a77308 */ /* 0x000f220000000800 */
[----:B------:R-:W-:Y:S01]  /*3fcb0*/  FFMA.FTZ R178, R25, R67, -R6 ;  /* 0x0000004319b27223 */ /* 0x000fe20000010806 */
[----:B-1----:R-:W-:-:S06]  /*3fcc0*/  FADD.FTZ R7, R13, R20 ;  /* 0x000000140d077221 */ /* 0x002fcc0000010000 */
[----:B------:R-:W1:Y:S01]  /*3fcd0*/  MUFU.EX2 R166, R166 ;  /* 0x000000a600a67308 */ /* 0x000e620000000800 */
[----:B--2---:R-:W-:-:S07]  /*3fce0*/  FADD.FTZ R25, R10, R21 ;  /* 0x000000150a197221 */ /* 0x004fce0000010000 */
[----:B------:R-:W2:Y:S01]  /*3fcf0*/  MUFU.EX2 R170, R170 ;  /* 0x000000aa00aa7308 */ /* 0x000ea20000000800 */
[----:B---3--:R-:W-:Y:S01]  /*3fd00*/  FADD.FTZ R20, R164, R7 ;  /* 0x00000007a4147221 */ /* 0x008fe20000010000 */
[----:B------:R-:W-:-:S06]  /*3fd10*/  FADD.FTZ R26, R168, R25 ;  /* 0x00000019a81a7221 */ /* 0x000fcc0000010000 */
[----:B------:R-:W3:Y:S08]  /*3fd20*/  MUFU.EX2 R165, R165 ;  /* 0x000000a500a57308 */ /* 0x000ef00000000800 */
[----:B------:R-:W3:Y:S01]  /*3fd30*/  MUFU.EX2 R169, R169 ;  /* 0x000000a900a97308 */ /* 0x000ee20000000800 */
[----:B0-----:R-:W-:Y:S01]  /*3fd40*/  FADD.FTZ R7, R163, R20 ;  /* 0x00000014a3077221 */ /* 0x001fe20000010000 */
[----:B----4-:R-:W-:-:S06]  /*3fd50*/  FADD.FTZ R25, R167, R26 ;  /* 0x0000001aa7197221 */ /* 0x010fcc0000010000 */
[----:B------:R-:W0:Y:S08]  /*3fd60*/  MUFU.EX2 R172, R172 ;  /* 0x000000ac00ac7308 */ /* 0x000e300000000800 */
[----:B------:R-:W4:Y:S01]  /*3fd70*/  MUFU.EX2 R176, R176 ;  /* 0x000000b000b07308 */ /* 0x000f220000000800 */
[----:B-1----:R-:W-:Y:S01]  /*3fd80*/  FADD.FTZ R26, R166, R7 ;  /* 0x00000007a61a7221 */ /* 0x002fe20000010000 */
[----:B--2---:R-:W-:-:S06]  /*3fd90*/  FADD.FTZ R28, R170, R25 ;  /* 0x00000019aa1c7221 */ /* 0x004fcc0000010000 */
[----:B------:R-:W1:Y:S08]  /*3fda0*/  MUFU.EX2 R171, R171 ;  /* 0x000000ab00ab7308 */ /* 0x000e700000000800 */
[----:B------:R-:W2:Y:S01]  /*3fdb0*/  MUFU.EX2 R175, R175 ;  /* 0x000000af00af7308 */ /* 0x000ea20000000800 */
[----:B---3--:R-:W-:Y:S01]  /*3fdc0*/  FADD.FTZ R7, R165, R26 ;  /* 0x0000001aa5077221 */ /* 0x008fe20000010000 */
[----:B------:R-:W-:-:S06]  /*3fdd0*/  FADD.FTZ R25, R169, R28 ;  /* 0x0000001ca9197221 */ /* 0x000fcc0000010000 */
[----:B------:R-:W3:Y:S01]  /*3fde0*/  MUFU.EX2 R174, R174 ;  /* 0x000000ae00ae7308 */ /* 0x000ee20000000800 */
[----:B------:R-:W-:-:S07]  /*3fdf0*/  FFMA.FTZ R156, R64, R67, -R6 ;  /* 0x00000043409c7223 */ /* 0x000fce0000010806 */
[----:B------:R-:W3:Y:S01]  /*3fe00*/  MUFU.EX2 R178, R178 ;  /* 0x000000b200b27308 */ /* 0x000ee20000000800 */
[----:B0-----:R-:W-:Y:S01]  /*3fe10*/  FADD.FTZ R26, R172, R7 ;  /* 0x00000007ac1a7221 */ /* 0x001fe20000010000 */
[----:B----4-:R-:W-:-:S06]  /*3fe20*/  FADD.FTZ R28, R176, R25 ;  /* 0x00000019b01c7221 */ /* 0x010fcc0000010000 */
[----:B------:R-:W0:Y:S01]  /*3fe30*/  MUFU.EX2 R173, R173 ;  /* 0x000000ad00ad7308 */ /* 0x000e220000000800 */
[----:B------:R-:W-:-:S07]  /*3fe40*/  FFMA.FTZ R21, R66, R67, -R6 ;  /* 0x0000004342157223 */ /* 0x000fce0000010806 */
[----:B------:R-:W4:Y:S01]  /*3fe50*/  MUFU.EX2 R177, R177 ;  /* 0x000000b100b17308 */ /* 0x000f220000000800 */
[----:B-1----:R-:W-:Y:S01]  /*3fe60*/  FADD.FTZ R7, R171, R26 ;  /* 0x0000001aab077221 */ /* 0x002fe20000010000 */
[----:B--2---:R-:W-:-:S06]  /*3fe70*/  FADD.FTZ R25, R175, R28 ;  /* 0x0000001caf197221 */ /* 0x004fcc0000010000 */
[----:B------:R-:W1:Y:S01]  /*3fe80*/  MUFU.EX2 R182, R182 ;  /* 0x000000b600b67308 */ /* 0x000e620000000800 */
[----:B------:R-:W-:-:S07]  /*3fe90*/  FFMA.FTZ R20, R53, R67, -R6 ;  /* 0x0000004335147223 */ /* 0x000fce0000010806 */
        /* <DEDUP_REMOVED lines=31> */
[----:B------:R-:W3:Y:S08]  /*40090*/  MUFU.EX2 R186, R186 ;  /* 0x000000ba00ba7308 */ /* 0x000ef00000000800 */
[----:B------:R-:W3:Y:S01]  /*400a0*/  MUFU.EX2 R159, R159 ;  /* 0x0000009f009f7308 */ /* 0x000ee20000000800 */
[----:B0-----:R-:W-:Y:S01]  /*400b0*/  FADD.FTZ R26, R188, R25 ;  /* 0x00000019bc1a7221 */ /* 0x001fe20000010000 */
[----:B----4-:R-:W-:-:S03]  /*400c0*/  FADD.FTZ R7, R161, R6 ;  /* 0x00000006a1077221 */ /* 0x010fc60000010000 */
[----:B-1----:R-:W-:Y:S01]  /*400d0*/  FADD.FTZ R25, R187, R26 ;  /* 0x0000001abb197221 */ /* 0x002fe20000010000 */
[----:B--2---:R-:W-:-:S03]  /*400e0*/  FADD.FTZ R6, R160, R7 ;  /* 0x00000007a0067221 */ /* 0x004fc60000010000 */
[----:B---3--:R-:W-:Y:S01]  /*400f0*/  FADD.FTZ R25, R186, R25 ;  /* 0x00000019ba197221 */ /* 0x008fe20000010000 */
[----:B------:R-:W-:-:S04]  /*40100*/  FADD.FTZ R27, R159, R6 ;  /* 0x000000069f1b7221 */ /* 0x000fc80000010000 */
        /* <DEDUP_REMOVED lines=289> */
[----:B------:R-:W-:Y:S01]  /*41320*/  ST.E desc[UR6][R6.64+0x18], R31 ;  /* 0x0000181f06007985 */ /* 0x000fe2000c101906 */
[----:B------:R-:W-:-:S03]  /*41330*/  FMUL.FTZ R39, R24, R39 ;  /* 0x0000002718277220 */ /* 0x000fc60000410000 */
[----:B------:R1:W-:Y:S01]  /*41340*/  ST.E desc[UR14][R6.64+0x1c], R27 ;  /* 0x00001c1b06007985 */ /* 0x0003e2000c10190e */
[----:B------:R-:W-:-:S03]  /*41350*/  FMUL.FTZ R37, R24, R37 ;  /* 0x0000002518257220 */ /* 0x000fc60000410000 */
[----:B------:R2:W-:Y:S01]  /*41360*/  ST.E desc[UR16][R6.64+0x28], R29 ;  /* 0x0000281d06007985 */ /* 0x0005e2000c101910 */
        /* <DEDUP_REMOVED lines=21> */
[----:B------:R4:W-:Y:S01]  /*414c0*/  ST.E desc[UR10][R6.64+0x7c], R51 ;  /* 0x00007c3306007985 */ /* 0x0009e2000c10190a */
        /* <DEDUP_REMOVED lines=81> */
[----:B------:R-:W-:Y:S04]  /*419e0*/  ST.E desc[UR4][R6.64+0x1c8], R139 ;  /* 0x0001c88b06007985 */ /* 0x000fe8000c101904 */
[----:B------:R4:W-:Y:S04]  /*419f0*/  ST.E desc[UR8][R6.64+0x1cc], R135 ;  /* 0x0001cc8706007985 */ /* 0x0009e8000c101908 */
[----:B------:R4:W-:Y:S04]  /*41a00*/  ST.E desc[UR10][R6.64+0x1d8], R137 ;  /* 0x0001d88906007985 */ /* 0x0009e8000c10190a */
[----:B------:R-:W-:Y:S04]  /*41a10*/  ST.E desc[UR6][R6.64+0x1dc], R147 ;  /* 0x0001dc9306007985 */ /* 0x000fe8000c101906 */
[----:B------:R4:W-:Y:S04]  /*41a20*/  ST.E desc[UR12][R6.64+0x1e8], R141 ;  /* 0x0001e88d06007985 */ /* 0x0009e8000c10190c */
[----:B------:R-:W-:Y:S04]  /*41a30*/  ST.E desc[UR14][R6.64+0x1ec], R145 ;  /* 0x0001ec9106007985 */ /* 0x000fe8000c10190e */
[----:B------:R4:W-:Y:S04]  /*41a40*/  ST.E desc[UR16][R6.64+0x1f8], R143 ;  /* 0x0001f88f06007985 */ /* 0x0009e8000c101910 */
[----:B------:R4:W-:Y:S04]  /*41a50*/  ST.E desc[UR18][R6.64+0x1fc], R149 ;  /* 0x0001fc9506007985 */ /* 0x0009e8000c101912 */
[----:B0-----:R-:W2:Y:S01]  /*41a60*/  LDL.64 R2, [R158+0x80] ;  /* 0x000080009e027983 */ /* 0x001ea20000100a00 */
[----:B------:R-:W-:-:S02]  /*41a70*/  LEA.HI R8, R8, 0x8, RZ, 0x19 ;  /* 0x0000000808087811 */ /* 0x000fc400078fc8ff */
[----:B------:R-:W-:Y:S01]  /*41a80*/  R2UR UR28, R4 ;  /* 0x00000000041c72ca */ /* 0x000fe200000e0000 */
[----:B-1----:R-:W4:Y:S02]  /*41a90*/  LDL.64 R26, [R158] ;  /* 0x000000009e1a7983 */ /* 0x002f240000100a00 */
[----:B------:R0:W-:Y:S01]  /*41aa0*/  BAR.SYNC.DEFER_BLOCKING R8, 0x100 ;  /* 0x000400080000751d */ /* 0x0001e20000010000 */
[----:B------:R-:W-:-:S05]  /*41ab0*/  R2UR UR29, R5 ;  /* 0x00000000051d72ca */ /* 0x000fca00000e0000 */
[----:B------:R-:W4:Y:S04]  /*41ac0*/  LDL.64 R24, [R158+0x98] ;  /* 0x000098009e187983 */ /* 0x000f280000100a00 */
[----:B0-----:R-:W4:Y:S04]  /*41ad0*/  LDL.64 R8, [R158+0x88] ;  /* 0x000088009e087983 */ /* 0x001f280000100a00 */
[----:B--2---:R-:W2:Y:S04]  /*41ae0*/  LD.E R29, desc[UR4][R2.64] ;  /* 0x00000004021d7980 */ /* 0x004ea8000c101900 */
[----:B------:R-:W2:Y:S04]  /*41af0*/  LD.E R31, desc[UR4][R2.64+0x4] ;  /* 0x00000404021f7980 */ /* 0x000ea8000c101900 */
        /* <DEDUP_REMOVED lines=65> */
[----:B--2---:R0:W-:Y:S04]  /*41f10*/  ST.E desc[UR8][R2.64], R29 ;  /* 0x0000001d02007985 */ /* 0x0041e8000c101908 */
[----:B------:R1:W-:Y:S04]  /*41f20*/  ST.E desc[UR4][R2.64+0x4], R31 ;  /* 0x0000041f02007985 */ /* 0x0003e8000c101904 */
[----:B---3--:R2:W-:Y:S04]  /*41f30*/  ST.E desc[UR6][R2.64+0x8], R33 ;  /* 0x0000082102007985 */ /* 0x0085e8000c101906 */
[----:B------:R3:W-:Y:S04]  /*41f40*/  ST.E desc[UR8][R2.64+0xc], R35 ;  /* 0x00000c2302007985 */ /* 0x0007e8000c101908 */
[----:B------:R3:W-:Y:S04]  /*41f50*/  ST.E desc[UR10][R2.64+0x10], R37 ;  /* 0x0000102502007985 */ /* 0x0007e8000c10190a */
[----:B------:R3:W-:Y:S04]  /*41f60*/  ST.E desc[UR12][R2.64+0x14], R39 ;  /* 0x0000142702007985 */ /* 0x0007e8000c10190c */
[----:B------:R3:W-:Y:S04]  /*41f70*/  ST.E desc[UR14][R2.64+0x18], R41 ;  /* 0x0000182902007985 */ /* 0x0007e8000c10190e */
[----:B------:R3:W-:Y:S04]  /*41f80*/  ST.E desc[UR16][R2.64+0x1c], R43 ;  /* 0x00001c2b02007985 */ /* 0x0007e8000c101910 */
[----:B------:R3:W-:Y:S04]  /*41f90*/  ST.E desc[UR18][R2.64+0x20], R45 ;  /* 0x0000202d02007985 */ /* 0x0007e8000c101912 */
        /* <DEDUP_REMOVED lines=56> */
[----:B------:R-:W4:Y:S04]  /*42320*/  LD.E R25, desc[UR28][R2.64+0x104] ;  /* 0x0001041c02197980 */ /* 0x000f28000c101900 */
[----:B----4-:R4:W-:Y:S04]  /*42330*/  ST.E desc[UR4][R2.64+0x104], R25 ;  /* 0x0001041902007985 */ /* 0x0109e8000c101904 */
[----:B------:R-:W4:Y:S04]  /*42340*/  LD.E R27, desc[UR6][R2.64+0x108] ;  /* 0x00010806021b7980 */ /* 0x000f28000c101900 */
[----:B0-----:R-:W4:Y:S04]  /*42350*/  LD.E R29, desc[UR8][R2.64+0x10c] ;  /* 0x00010c08021d7980 */ /* 0x001f28000c101900 */
[----:B-1----:R-:W4:Y:S04]  /*42360*/  LD.E R31, desc[UR10][R2.64+0x110] ;  /* 0x0001100a021f7980 */ /* 0x002f28000c101900 */
[----:B--2---:R-:W2:Y:S04]  /*42370*/  LD.E R33, desc[UR12][R2.64+0x114] ;  /* 0x0001140c02217980 */ /* 0x004ea8000c101900 */
[----:B---3--:R-:W3:Y:S04]  /*42380*/  LD.E R35, desc[UR14][R2.64+0x118] ;  /* 0x0001180e02237980 */ /* 0x008ee8000c101900 */
        /* <DEDUP_REMOVED lines=59> */
[----:B------:R-:W-:Y:S04]  /*42740*/  ST.E desc[UR4][R2.64+0x108], R27 ;  /* 0x0001081b02007985 */ /* 0x000fe8000c101904 */
[----:B------:R-:W-:Y:S04]  /*42750*/  ST.E desc[UR6][R2.64+0x10c], R29 ;  /* 0x00010c1d02007985 */ /* 0x000fe8000c101906 */
[----:B------:R-:W-:Y:S04]  /*42760*/  ST.E desc[UR8][R2.64+0x110], R31 ;  /* 0x0001101f02007985 */ /* 0x000fe8000c101908 */
[----:B--2---:R-:W-:Y:S04]  /*42770*/  ST.E desc[UR10][R2.64+0x114], R33 ;  /* 0x0001142102007985 */ /* 0x004fe8000c10190a */
[----:B---3--:R-:W-:Y:S04]  /*42780*/  ST.E desc[UR12][R2.64+0x118], R35 ;  /* 0x0001182302007985 */ /* 0x008fe8000c10190c */
[----:B------:R-:W-:Y:S04]  /*42790*/  ST.E desc[UR14][R2.64+0x11c], R37 ;  /* 0x00011c2502007985 */ /* 0x000fe8000c10190e */
[----:B------:R-:W-:Y:S04]  /*427a0*/  ST.E desc[UR16][R2.64+0x120], R39 ;  /* 0x0001202702007985 */ /* 0x000fe8000c101910 */
[----:B------:R-:W-:Y:S04]  /*427b0*/  ST.E desc[UR18][R2.64+0x124], R41 ;  /* 0x0001242902007985 */ /* 0x000fe8000c101912 */
[----:B------:R-:W-:Y:S04]  /*427c0*/  ST.E desc[UR20][R2.64+0x128], R43 ;  /* 0x0001282b02007985 */ /* 0x000fe8000c101914 */
[----:B------:R-:W-:Y:S04]  /*427d0*/  ST.E desc[UR22][R2.64+0x12c], R45 ;  /* 0x00012c2d02007985 */ /* 0x000fe8000c101916 */
[----:B----4-:R0:W-:Y:S04]  /*427e0*/  ST.E desc[UR4][R2.64+0x130], R25 ;  /* 0x0001301902007985 */ /* 0x0101e8000c101904 */
        /* <DEDUP_REMOVED lines=65> */
[----:B0-----:R-:W4:Y:S01]  /*42c00*/  LD.E R25, desc[UR24][R2.64+0x4] ;  /* 0x0000041802197980 */ /* 0x001f22000c101900 */
        /* <DEDUP_REMOVED lines=142> */
[----:B------:R-:W-:Y:S01]  /*434f0*/  VOTEU.ANY UP0, P0 ;  /* 0x00000000003f7886 */ /* 0x000fe20000000100 */
        /* <DEDUP_REMOVED lines=24> */
[----:B--2---:R-:W-:-:S06]  /*43680*/  WARPGROUP.ARRIVE ;  /* 0x00000000000079c5 */ /* 0x004fcc0000000000 */
        /* <DEDUP_REMOVED lines=753> */
[----:B------:R-:W-:Y:S02]  /*465a0*/  F2FP.BF16.F32.PACK_AB R152, R15, R18 ;  /* 0x000000120f98723e */ /* 0x000fe400000010ff */
[----:B------:R-:W-:Y:S02]  /*465b0*/  F2FP.BF16.F32.PACK_AB R154, R13, R14 ;  /* 0x0000000e0d9a723e */ /* 0x000fe400000010ff */
[----:B------:R-:W-:Y:S02]  /*465c0*/  F2FP.BF16.F32.PACK_AB R153, R11, R12 ;  /* 0x0000000c0b99723e */ /* 0x000fe400000010ff */
[----:B------:R-:W-:-:S02]  /*465d0*/  F2FP.BF16.F32.PACK_AB R155, R10, R0 ;  /* 0x000000000a9b723e */ /* 0x000fc400000010ff */
        /* <DEDUP_REMOVED lines=2724> */
[----:B------:R4:W-:Y:S04]  /*51020*/  ST.E desc[UR18][R2.64+0x1b4], R133 ;  /* 0x0001b48502007985 */ /* 0x0009e8000c101912 */
        /* <DEDUP_REMOVED lines=23> */
[----:B------:R4:W-:Y:S04]  /*511a0*/  ST.E desc[UR16][R2.64+0x1e4], R145 ;  /* 0x0001e49102007985 */ /* 0x0009e8000c101910 */
        /* <DEDUP_REMOVED lines=372> */
[----:B------:R-:W-:-:S02]  /*528f0*/  R2UR UR7, R7 ;  /* 0x00000000070772ca */ /* 0x000fc400000e0000 */
[----:B------:R-:W-:Y:S02]  /*52900*/  F2FP.BF16.F32.PACK_AB R186, R186, R187 ;  /* 0x000000bbbaba723e */ /* 0x000fe400000010ff */
[----:B------:R-:W-:Y:S02]  /*52910*/  R2UR UR6, R6 ;  /* 0x00000000060672ca */ /* 0x000fe400000e0000 */
[----:B------:R-:W-:Y:S02]  /*52920*/  F2FP.BF16.F32.PACK_AB R184, R188, R189 ;  /* 0x000000bdbcb8723e */ /* 0x000fe400000010ff */
[----:B------:R-:W-:Y:S02]  /*52930*/  F2FP.BF16.F32.PACK_AB R185, R161, R162 ;  /* 0x000000a2a1b9723e */ /* 0x000fe400000010ff */
[----:B------:R-:W-:Y:S02]  /*52940*/  F2FP.BF16.F32.PACK_AB R187, R159, R160 ;  /* 0x000000a09fbb723e */ /* 0x000fe400000010ff */
        /* <DEDUP_REMOVED lines=27> */
[C---:B------:R-:W-:Y:S01]  /*52b00*/  R2UR UR7, R5.reuse ;  /* 0x00000000050772ca */ /* 0x040fe200000e0000 */
[----:B------:R-:W-:Y:S02]  /*52b10*/  WARPGROUP.DEPBAR.LE gsb0, 0x0 ;  /* 0x00008000000079c5 */ /* 0x000fe40000010000 */
[----:B------:R-:W-:Y:S01]  /*52b20*/  ST.E desc[UR4][R2.64], R24 ;  /* 0x0000001802007985 */ /* 0x000fe2000c101904 */
[----:B------:R-:W-:Y:S02]  /*52b30*/  R2UR UR4, R4 ;  /* 0x00000000040472ca */ /* 0x000fe400000e0000 */
[----:B------:R-:W-:-:S07]  /*52b40*/  R2UR UR5, R5 ;  /* 0x00000000050572ca */ /* 0x000fce00000e0000 */
[----:B------:R0:W-:Y:S01]  /*52b50*/  ST.E desc[UR6][R2.64+0x4], R25 ;  /* 0x0000041902007985 */ /* 0x0001e2000c101906 */
[C---:B------:R-:W-:Y:S02]  /*52b60*/  R2UR UR6, R4.reuse ;  /* 0x00000000040672ca */ /* 0x040fe400000e0000 */
[C---:B------:R-:W-:Y:S01]  /*52b70*/  R2UR UR7, R5.reuse ;  /* 0x00000000050772ca */ /* 0x040fe200000e0000 */
[----:B------:R-:W-:Y:S01]  /*52b80*/  ST.E desc[UR8][R2.64+0x8], R26 ;  /* 0x0000081a02007985 */ /* 0x000fe2000c101908 */
[C---:B------:R-:W-:Y:S02]  /*52b90*/  R2UR UR8, R4.reuse ;  /* 0x00000000040872ca */ /* 0x040fe400000e0000 */
[C---:B------:R-:W-:Y:S01]  /*52ba0*/  R2UR UR9, R5.reuse ;  /* 0x00000000050972ca */ /* 0x040fe200000e0000 */
[----:B------:R1:W-:Y:S01]  /*52bb0*/  ST.E desc[UR10][R2.64+0xc], R27 ;  /* 0x00000c1b02007985 */ /* 0x0003e2000c10190a */
[C---:B------:R-:W-:Y:S02]  /*52bc0*/  R2UR UR10, R4.reuse ;  /* 0x00000000040a72ca */ /* 0x040fe400000e0000 */
[----:B------:R-:W-:Y:S01]  /*52bd0*/  R2UR UR11, R5 ;  /* 0x00000000050b72ca */ /* 0x000fe200000e0000 */
[----:B------:R-:W-:Y:S01]  /*52be0*/  ST.E desc[UR12][R2.64+0x10], R28 ;  /* 0x0000101c02007985 */ /* 0x000fe2000c10190c */
        /* <DEDUP_REMOVED lines=370> */
[----:B------:R4:W-:Y:S01]  /*54310*/  ST.E desc[UR6][R8.64], R191 ;  /* 0x000000bf08007985 */ /* 0x0009e2000c101906 */
        /* <DEDUP_REMOVED lines=19> */
[----:B-1----:R-:W4:Y:S01]  /*54450*/  LD.E R27, desc[UR20][R2.64+0x18] ;  /* 0x00001814021b7980 */ /* 0x002f22000c101900 */
[----:B------:R-:W-:-:S02]  /*54460*/  R2UR UR18, R4 ;  /* 0x00000000041272ca */ /* 0x000fc400000e0000 */
[C---:B------:R-:W-:Y:S01]  /*54470*/  R2UR UR19, R5.reuse ;  /* 0x00000000051372ca */ /* 0x040fe200000e0000 */
[----:B--2---:R-:W2:Y:S01]  /*54480*/  LD.E R29, desc[UR22][R2.64+0x1c] ;  /* 0x00001c16021d7980 */ /* 0x004ea2000c101900 */
[C---:B------:R-:W-:Y:S02]  /*54490*/  R2UR UR20, R4.reuse ;  /* 0x00000000041472ca */ /* 0x040fe400000e0000 */
[C---:B------:R-:W-:Y:S01]  /*544a0*/  R2UR UR21, R5.reuse ;  /* 0x00000000051572ca */ /* 0x040fe200000e0000 */
[----:B---3--:R-:W3:Y:S01]  /*544b0*/  LD.E R31, desc[UR24][R2.64+0x20] ;  /* 0x00002018021f7980 */ /* 0x008ee2000c101900 */
[C---:B------:R-:W-:Y:S02]  /*544c0*/  R2UR UR22, R4.reuse ;  /* 0x00000000041672ca */ /* 0x040fe400000e0000 */
[----:B------:R-:W-:Y:S01]  /*544d0*/  R2UR UR23, R5 ;  /* 0x00000000051772ca */ /* 0x000fe200000e0000 */
[----:B----4-:R-:W4:Y:S01]  /*544e0*/  LD.E R33, desc[UR26][R2.64+0x24] ;  /* 0x0000241a02217980 */ /* 0x010f22000c101900 */
        /* <DEDUP_REMOVED lines=375> */
[----:B--2---:R-:W-:Y:S01]  /*55c60*/  ST.E desc[UR18][R2.64+0x1c], R29 ;  /* 0x00001c1d02007985 */ /* 0x004fe2000c101912 */
[----:B------:R-:W-:-:S02]  /*55c70*/  R2UR UR18, R4 ;  /* 0x00000000041272ca */ /* 0x000fc400000e0000 */
[C---:B------:R-:W-:Y:S01]  /*55c80*/  R2UR UR19, R5.reuse ;  /* 0x00000000051372ca */ /* 0x040fe200000e0000 */
[----:B---3--:R-:W-:Y:S01]  /*55c90*/  ST.E desc[UR20][R2.64+0x20], R31 ;  /* 0x0000201f02007985 */ /* 0x008fe2000c101914 */
[C---:B------:R-:W-:Y:S02]  /*55ca0*/  R2UR UR20, R4.reuse ;  /* 0x00000000041472ca */ /* 0x040fe400000e0000 */
[C---:B------:R-:W-:Y:S01]  /*55cb0*/  R2UR UR21, R5.reuse ;  /* 0x00000000051572ca */ /* 0x040fe200000e0000 */
[----:B----4-:R-:W-:Y:S01]  /*55cc0*/  ST.E desc[UR22][R2.64+0x24], R33 ;  /* 0x0000242102007985 */ /* 0x010fe2000c101916 */
        /* <DEDUP_REMOVED lines=347> */
.L_x_11569:
[----:B------:R-:W-:Y:S05]  /*57280*/  BSYNC B2 ;  /* 0x0000000000027941 */ /* 0x000fea0003800000 */
.L_x_11568:
[C---:B------:R-:W-:Y:S02]  /*57290*/  R2UR UR6, R4.reuse ;  /* 0x00000000040672ca */ /* 0x040fe400000e0000 */
[C---:B------:R-:W-:Y:S02]  /*572a0*/  R2UR UR7, R5.reuse ;  /* 0x00000000050772ca */ /* 0x040fe400000e0000 */
[----:B------:R-:W-:Y:S02]  /*572b0*/  R2UR UR4, R4 ;  /* 0x00000000040472ca */ /* 0x000fe400000e0000 */
[----:B------:R-:W-:-:S09]  /*572c0*/  R2UR UR5, R5 ;  /* 0x00000000050572ca */ /* 0x000fd200000e0000 */
[----:B------:R-:W2:Y:S04]  /*572d0*/  LD.E.64 R2, desc[UR6][R8.64+0x20] ;  /* 0x0000200608027980 */ /* 0x000ea8000c101b00 */
[----:B------:R-:W3:Y:S01]  /*572e0*/  LD.E R0, desc[UR4][R8.64+0xc] ;  /* 0x00000c0408007980 */ /* 0x000ee2000c101900 */
[----:B------:R-:W-:Y:S01]  /*572f0*/  IMAD.MOV.U32 R193, RZ, RZ, 0x0 ;  /* 0x00000000ffc17424 */ /* 0x000fe200078e00ff */
[----:B--2---:R-:W-:-:S05]  /*57300*/  MOV R3, R2 ;  /* 0x0000000200037202 */ /* 0x004fca0000000f00 */
[----:B-----5:R-:W-:-:S05]  /*57310*/  IMAD R3, R6, 0x8, R3 ;  /* 0x0000000806037824 */ /* 0x020fca00078e0203 */
[----:B---3--:R-:W-:-:S04]  /*57320*/  PRMT R0, R0, 0x654, R3 ;  /* 0x0000065400007816 */ /* 0x008fc80000000003 */
[----:B------:R0:W-:Y:S02]  /*57330*/  SYNCS.ARRIVE.TRANS64.RED.A1T0 RZ, [R0+URZ], RZ ;  /* 0x000000ff00ff79a7 */ /* 0x0001e4000810043f */
[----:B0-----:R-:W-:Y:S05]  /*57340*/  RET.REL.NODEC R192 `(_ZN7cutlass13device_kernelIN5flash11enable_sm90INS1_16FlashAttnFwdSm90INS1_25CollectiveMainloopFwdSm90ILi2EN4cute5tupleIJNS5_1CILi1EEES8_S8_EEENS6_IJNS7_ILi128EEENS7_ILi96EEENS7_ILi64EEEEEELi256ENS_10bfloat16_tEfNS_4arch4Sm90ELb0ELb1ELb1ELb0ELb1ELb0ELb1ELb1ELb0ELb1ELb1ELb0EEENS1_21CollectiveEpilogueFwdINS6_IJSA_NS7_ILi256EEESB_EEES9_SE_SG_Li256ELb0ELb1ELb1ELb0EEENS1_19SingleTileSchedulerILb0ELb1ELb1ELi128EEEEEEEEEvNT_6ParamsE) ;  /* 0xfffffa8cc02c7950 */ /* 0x001fea0003c3ffff */
.L_x_11544:
[----:B0-----:R0:W1:Y:S02]  /*57350*/  SYNCS.PHASECHK.TRANS64.TRYWAIT P0, [R10+URZ], R11 ;  /* 0x0000000b0a0075a7 */ /* 0x001064000800017f */
[----:B-1----:R-:W-:Y:S05]  /*57360*/  @!P0 NANOSLEEP.SYNCS 0x989680 ;  /* 0x009896800000895d */ /* 0x002fea0003900000 */
[----:B------:R-:W1:Y:S02]  /*57370*/  @!P0 SYNCS.PHASECHK.TRANS64 P0, [R10+URZ], R11 ;  /* 0x0000000b0a0085a7 */ /* 0x000e64000800007f */
[----:B-1----:R-:W-:Y:S05]  /*57380*/  @!P0 BRA `(.L_x_11544) ;  /* 0xfffffffc00f08947 */ /* 0x002fea000383ffff */
[----:B------:R-:W-:Y:S05]  /*57390*/  BRA `(.L_x_11543) ;  /* 0xfffffe48001c7947 */ /* 0x000fea000383ffff */
.L_x_11551:
[----:B0-----:R0:W1:Y:S02]  /*573a0*/  SYNCS.PHASECHK.TRANS64.TRYWAIT P0, [R10+URZ], R11 ;  /* 0x0000000b0a0075a7 */ /* 0x001064000800017f */
[----:B-1----:R-:W-:Y:S05]  /*573b0*/  @!P0 NANOSLEEP.SYNCS 0x989680 ;  /* 0x009896800000895d */ /* 0x002fea0003900000 */
[----:B------:R-:W1:Y:S02]  /*573c0*/  @!P0 SYNCS.PHASECHK.TRANS64 P0, [R10+URZ], R11 ;  /* 0x0000000b0a0085a7 */ /* 0x000e64000800007f */
[----:B-1----:R-:W-:Y:S05]  /*573d0*/  @!P0 BRA `(.L_x_11551) ;  /* 0xfffffffc00f08947 */ /* 0x002fea000383ffff */
[----:B------:R-:W-:Y:S05]  /*573e0*/  BRA `(.L_x_11550) ;  /* 0xfffffe4c00f07947 */ /* 0x000fea000383ffff */
.L_x_11570:
        /* <DEDUP_REMOVED lines=9> */
.L_x_15771:


//--------------------- .text._ZN7cutlass13device_kernelIN5flash11enable_sm90INS1_16FlashAttnFwdSm90INS1_25CollectiveMainloopFwdSm90ILi2EN4cute5tupleIJNS5_1CILi1EEES8_S8_EEENS6_IJNS7_ILi128EEENS7_ILi96EEENS7_ILi64EEEEEELi256ENS_10bfloat16_tEfNS_4arch4Sm90ELb0ELb1ELb1ELb1ELb1ELb0ELb0ELb1ELb0ELb1ELb1ELb0EEENS1_21CollectiveEpilogueFwdINS6_IJSA_NS7_ILi256EEESB_EEES9_SE_SG_Li256ELb1ELb1ELb1ELb0EEENS1_36VarlenDynamicPersistentTileSchedulerILi128ELi96ELi256ELi128ELb1ELb1ELb1ELb1ELb0ELb1EEEEEEEEEvNT_6ParamsE --------------------------
	.section	.text._ZN7cutlass13device_kernelIN5flash11enable_sm90INS1_16FlashAttnFwdSm90INS1_25CollectiveMainloopFwdSm90ILi2EN4cute5tupleIJNS5_1CILi1EEES8_S8_EEENS6_IJNS7_ILi128EEENS7_ILi96EEENS7_ILi64EEEEEELi256ENS_10bfloat16_tEfNS_4arch4Sm90ELb0ELb1ELb1ELb1ELb1ELb0ELb0ELb1ELb0ELb1ELb1ELb0EEENS1_21CollectiveEpilogueFwdINS6_IJSA_NS7_ILi256EEESB_EEES9_SE_SG_Li256ELb1ELb1ELb1ELb0EEENS1_36VarlenDynamicPersistentTileSchedulerILi128ELi96ELi256ELi128ELb1ELb1ELb1ELb1ELb0ELb1EEEEEEEEEvNT_6ParamsE,"ax",@progbits
	.align	128
.text._ZN7cutlass13device_kernelIN5flash11enable_sm90INS1_16FlashAttnFwdSm90INS1_25CollectiveMainloopFwdSm90ILi2EN4cute5tupleIJNS5_1CILi1EEES8_S8_EEENS6_IJNS7_ILi128EEENS7_ILi96EEENS7_ILi64EEEEEELi256ENS_10bfloat16_tEfNS_4arch4Sm90ELb0ELb1ELb1ELb1ELb1ELb0ELb0ELb1ELb0ELb1ELb1ELb0EEENS1_21CollectiveEpilogueFwdINS6_IJSA_NS7_ILi256EEESB_EEES9_SE_SG_Li256ELb1ELb1ELb1ELb0EEENS1_36VarlenDynamicPersistentTileSchedulerILi128ELi96ELi256ELi128ELb1ELb1ELb1ELb1ELb0ELb1EEEEEEEEEvNT_6ParamsE:
        .type           _ZN7cutlass13device_kernelIN5flash11enable_sm90INS1_16FlashAttnFwdSm90INS1_25CollectiveMainloopFwdSm90ILi2EN4cute5tupleIJNS5_1CILi1EEES8_S8_EEENS6_IJNS7_ILi128EEENS7_ILi96EEENS7_ILi64EEEEEELi256ENS_10bfloat16_tEfNS_4arch4Sm90ELb0ELb1ELb1ELb1ELb1ELb0ELb0ELb1ELb0ELb1ELb1ELb0EEENS1_21CollectiveEpilogueFwdINS6_IJSA_NS7_ILi256EEESB_EEES9_SE_SG_Li256ELb1ELb1ELb1ELb0EEENS1_36VarlenDynamicPersistentTileSchedulerILi128ELi96ELi256ELi128ELb1ELb1ELb1ELb1ELb0ELb1EEEEEEEEEvNT_6ParamsE,@function
        .size           _ZN7cutlass13device_kernelIN5flash11enable_sm90INS1_16FlashAttnFwdSm90INS1_25CollectiveMainloopFwdSm90ILi2EN4cute5tupleIJNS5_1CILi1EEES8_S8_EEENS6_IJNS7_ILi128EEENS7_ILi96EEENS7_ILi64EEEEEELi256ENS_10bfloat16_tEfNS_4arch4Sm90ELb0ELb1ELb1ELb1ELb1ELb0ELb0ELb1ELb0ELb1ELb1ELb0EEENS1_21CollectiveEpilogueFwdINS6_IJSA_NS7_ILi256EEESB_EEES9_SE_SG_Li256ELb1ELb1ELb1ELb0EEENS1_36VarlenDynamicPersistentTileSchedulerILi128ELi96ELi256ELi128ELb1ELb1ELb1ELb1ELb0ELb1EEEEEEEEEvNT_6ParamsE,(.L_x_15773 - _ZN7cutlass13device_kernelIN5flash11enable_sm90INS1_16FlashAttnFwdSm90INS1_25CollectiveMainloopFwdSm90ILi2EN4cute5tupleIJNS5_1CILi1EEES8_S8_EEENS6_IJNS7_ILi128EEENS7_ILi96EEENS7_ILi64EEEEEELi256ENS_10bfloat16_tEfNS_4arch4Sm90ELb0ELb1ELb1ELb1ELb1ELb0ELb0ELb1ELb0ELb1ELb1ELb0EEENS1_21CollectiveEpilogueFwdINS6_IJSA_NS7_ILi256EEESB_EEES9_SE_SG_Li256ELb1ELb1ELb1ELb0EEENS1_36VarlenDynamicPersistentTileSchedulerILi128ELi96ELi256ELi128ELb1ELb1ELb1ELb1ELb0ELb1EEEEEEEEEvNT_6ParamsE)
        .other          _ZN7cutlass13device_kernelIN5flash11enable_sm90INS1_16FlashAttnFwdSm90INS1_25CollectiveMainloopFwdSm90ILi2EN4cute5tupleIJNS5_1CILi1EEES8_S8_EEENS6_IJNS7_ILi128EEENS7_ILi96EEENS7_ILi64EEEEEELi256ENS_10bfloat16_tEfNS_4arch4Sm90ELb0ELb1ELb1ELb1ELb1ELb0ELb0ELb1ELb0ELb1ELb1ELb0EEENS1_21CollectiveEpilogueFwdINS6_IJSA_NS7_ILi256EEESB_EEES9_SE_SG_Li256ELb1ELb1ELb1ELb0EEENS1_36VarlenDynamicPersistentTileSchedulerILi128ELi96ELi256ELi128ELb1ELb1ELb1ELb1ELb0ELb1EEEEEEEEEvNT_6ParamsE,@"STO_CUDA_ENTRY STV_DEFAULT"
_ZN7cutlass13device_kernelIN5flash11enable_sm90INS1_16FlashAttnFwdSm90INS1_25CollectiveMainloopFwdSm90ILi2EN4cute5tupleIJNS5_1CILi1EEES8_S8_EEENS6_IJNS7_ILi128EEENS7_ILi96EEENS7_ILi64EEEEEELi256ENS_10bfloat16_tEfNS_4arch4Sm90ELb0ELb1ELb1ELb1ELb1ELb0ELb0ELb1ELb0ELb1ELb1ELb0EEENS1_21CollectiveEpilogueFwdINS6_IJSA_NS7_ILi256EEESB_EEES9_SE_SG_Li256ELb1ELb1ELb1ELb0EEENS1_36VarlenDynamicPersistentTileSchedulerILi128ELi96ELi256ELi128ELb1ELb1ELb1ELb1ELb0ELb1EEEEEEEEEvNT_6ParamsE:
        /* <DEDUP_REMOVED lines=45> */
.L_x_11571:
        /* <DEDUP_REMOVED lines=22> */
.L_x_11572:
        /* <DEDUP_REMOVED lines=18> */
.L_x_11573:
        /* <DEDUP_REMOVED lines=22> */
.L_x_11574:
        /* <DEDUP_REMOVED lines=23> */
.L_x_11575:
        /* <DEDUP_REMOVED lines=13> */
[----:B------:R-:W-:Y:S05]  /*08f0*/  @!P1 BRA `(.L_x_11576) ;  /* 0x000001b800e89947 */ /* 0x000fea0003800000 */
.L_x_11577:
[----:B------:R-:W-:-:S08]  /*0900*/  NOP ;  /* 0x0000000000007918 */ /* 0x000fd00000000000 */
[----:B------:R-:W1:Y:S02]  /*0910*/  USETMAXREG.TRY_ALLOC.CTAPOOL UP0, 0xe8 ;  /* 0x000000e8000079c8 */ /* 0x000e640008000600 */
[----:B-1----:R-:W-:-:S13]  /*0920*/  PLOP3.LUT P0, PT, PT, PT, UP0, 0x80, 0x0 ;  /* 0x000000000000781c */ /* 0x002fda0003f0f008 */
[----:B------:R-:W-:Y:S05]  /*0930*/  @!P0 BRA `(.L_x_11577) ;  /* 0xfffffffc00f08947 */ /* 0x000fea000383ffff */
[----:B------:R-:W1:Y:S01]  /*0940*/  S2R R0, SR_TID.X ;  /* 0x0000000000007919 */ /* 0x000e620000002100 */
[----:B------:R-:W-:Y:S06]  /*0950*/  BAR.ARV 0x8, 0x180 ;  /* 0x0206000000007b1d */ /* 0x000fec0000002000 */
[----:B0-----:R-:W-:Y:S01]  /*0960*/  IADD3 R2, P1, R16, 0x1c0, RZ ;  /* 0x000001c010027810 */ /* 0x001fe20007f3e0ff */
[----:B------:R-:W-:Y:S01]  /*0970*/  ULDC UR4, c[0x0][0xc3c] ;  /* 0x00030f0000047ab9 */ /* 0x000fe20000000800 */
[----:B------:R-:W0:Y:S03]  /*0980*/  S2R R7, SR_CgaCtaId ;  /* 0x0000000000077919 */ /* 0x000e260000008800 */
[----:B------:R-:W-:Y:S01]  /*0990*/  IMAD.X R3, RZ, RZ, R17, P1 ;  /* 0x000000ffff037224 */ /* 0x000fe200008e0611 */
[----:B------:R-:W-:Y:S04]  /*09a0*/  STL.64 [R1+0x1c0], RZ ;  /* 0x0001c0ff01007387 */ /* 0x000fe80000100a00 */
[----:B------:R-:W-:Y:S04]  /*09b0*/  STL.64 [R1+0x448], R2 ;  /* 0x0004480201007387 */ /* 0x000fe80000100a00 */
[----:B------:R-:W-:Y:S01]  /*09c0*/  STL [R1+0x1c8], RZ ;  /* 0x0001c8ff01007387 */ /* 0x000fe20000100800 */
[----:B-1----:R-:W-:-:S04]  /*09d0*/  SHF.R.U32.HI R0, RZ, 0x7, R0 ;  /* 0x00000007ff007819 */ /* 0x002fc80000011600 */
[----:B------:R-:W-:Y:S02]  /*09e0*/  ISETP.NE.AND P0, PT, R0, 0x1, PT ;  /* 0x000000010000780c */ /* 0x000fe40003f05270 */
[----:B------:R-:W-:-:S04]  /*09f0*/  MOV R0, 0x400 ;  /* 0x0000040000007802 */ /* 0x000fc80000000f00 */
[----:B0-----:R-:W-:-:S07]  /*0a00*/  LEA R0, R7, R0, 0x18 ;  /* 0x0000000007007211 */ /* 0x001fce00078ec0ff */
[----:B------:R-:W-:Y:S08]  /*0a10*/  @!P0 BAR.ARV 0x9, 0x100 ;  /* 0x0244000000008b1d */ /* 0x000ff00000002000 */
[----:B------:R-:W-:Y:S06]  /*0a20*/  BAR.SYNC.DEFER_BLOCKING 0x5, 0x180 ;  /* 0x0146000000007b1d */ /* 0x000fec0000010000 */
[----:B------:R-:W0:Y:S02]  /*0a30*/  LDS.128 R12, [R0+0x228d0] ;  /* 0x0228d000000c7984 */ /* 0x000e240000000c00 */
[----:B------:R-:W-:Y:S06]  /*0a40*/  BAR.ARV 0x4, 0x180 ;  /* 0x0106000000007b1d */ /* 0x000fec0000002000 */
[----:B0-----:R-:W-:-:S13]  /*0a50*/  ISETP.GE.AND P0, PT, R15, UR4, PT ;  /* 0x000000040f007c0c */ /* 0x001fda000bf06270 */
[----:B------:R-:W-:Y:S05]  /*0a60*/  @P0 EXIT ;  /* 0x000000000000094d */ /* 0x000fea0003800000 */
[----:B------:R-:W0:Y:S01]  /*0a70*/  S2R R2, SR_TID.X ;  /* 0x0000000000027919 */ /* 0x000e220000002100 */
[----:B------:R-:W-:Y:S01]  /*0a80*/  R2UR UR5, R13 ;  /* 0x000000000d0572ca */ /* 0x000fe200000e0000 */
[----:B------:R-:W-:Y:S01]  /*0a90*/  UMOV UR61, URZ ;  /* 0x0000003f003d7c82 */ /* 0x000fe20008000000 */
[----:B------:R-:W-:Y:S02]  /*0aa0*/  R2UR UR6, R14 ;  /* 0x000000000e0672ca */ /* 0x000fe400000e0000 */
[----:B------:R-:W-:Y:S01]  /*0ab0*/  R2UR UR7, R15 ;  /* 0x000000000f0772ca */ /* 0x000fe200000e0000 */
[----:B0-----:R-:W-:-:S05]  /*0ac0*/  VIADD R214, R2, 0xffffff80 ;  /* 0xffffff8002d67836 */ /* 0x001fca0000000000 */
[----:B------:R-:W-:-:S04]  /*0ad0*/  SHF.R.S32.HI R3, RZ, 0x1f, R214 ;  /* 0x0000001fff037819 */ /* 0x000fc800000114d6 */
[CC--:B------:R-:W-:Y:S02]  /*0ae0*/  LEA.HI R0, R3.reuse, R214.reuse, RZ, 0x7 ;  /* 0x000000d603007211 */ /* 0x0c0fe400078f38ff */
[----:B------:R-:W-:Y:S02]  /*0af0*/  LEA.HI R4, R3, R214, RZ, 0x5 ;  /* 0x000000d603047211 */ /* 0x000fe400078f28ff */
[----:B------:R-:W-:-:S03]  /*0b00*/  LOP3.LUT R5, R0, 0xffffff80, RZ, 0xc0, !PT ;  /* 0xffffff8000057812 */ /* 0x000fc600078ec0ff */
[----:B------:R-:W-:Y:S02]  /*0b10*/  IMAD.SHL.U32 R6, R4, 0x20, RZ ;  /* 0x0000002004067824 */ /* 0x000fe400078e00ff */
[----:B------:R-:W-:Y:S01]  /*0b20*/  IMAD.IADD R19, R214, 0x1, -R5 ;  /* 0x00000001d6137824 */ /* 0x000fe200078e0a05 */
[----:B------:R-:W-:Y:S02]  /*0b30*/  LEA.HI R5, R3, R214, RZ, 0x4 ;  /* 0x000000d603057211 */ /* 0x000fe400078f20ff */
[----:B------:R-:W-:Y:S02]  /*0b40*/  LOP3.LUT R12, R6, 0xfffffc00, RZ, 0xc0, !PT ;  /* 0xfffffc00060c7812 */ /* 0x000fe400078ec0ff */
[----:B------:R-:W-:Y:S01]  /*0b50*/  SHF.R.S32.HI R8, RZ, 0x4, R5 ;  /* 0x00000004ff087819 */ /* 0x000fe20000011405 */
[----:B------:R-:W-:Y:S01]  /*0b60*/  STL [R1+0x454], R19 ;  /* 0x0004541301007387 */ /* 0x000fe20000100800 */
[----:B------:R-:W-:Y:S02]  /*0b70*/  SHF.R.S32.HI R2, RZ, 0x1f, R19 ;  /* 0x0000001fff027819 */ /* 0x000fe40000011413 */
[----:B------:R-:W-:-:S02]  /*0b80*/  LEA.HI R10, R5, R8, RZ, 0x1 ;  /* 0x00000008050a7211 */ /* 0x000fc400078f08ff */
[----:B------:R-:W-:Y:S02]  /*0b90*/  LEA.HI R4, R2, R19, RZ, 0x2 ;  /* 0x0000001302047211 */ /* 0x000fe400078f10ff */
[----:B------:R-:W-:Y:S02]  /*0ba0*/  LOP3.LUT R11, R10, 0x1ffffffe, RZ, 0xc0, !PT ;  /* 0x1ffffffe0a0b7812 */ /* 0x000fe400078ec0ff */
[----:B------:R-:W-:Y:S02]  /*0bb0*/  LOP3.LUT R9, R5, 0x3fffff0, RZ, 0xc0, !PT ;  /* 0x03fffff005097812 */ /* 0x000fe400078ec0ff */
[--C-:B------:R-:W-:Y:S01]  /*0bc0*/  SHF.R.S32.HI R5, RZ, 0x2, R4.reuse ;  /* 0x00000002ff057819 */ /* 0x100fe20000011404 */
[----:B------:R-:W-:Y:S01]  /*0bd0*/  IMAD.IADD R11, R8, 0x1, -R11 ;  /* 0x00000001080b7824 */ /* 0x000fe200078e0a0b */
[----:B------:R-:W-:Y:S01]  /*0be0*/  SHF.R.S32.HI R6, RZ, 0x1f, R4 ;  /* 0x0000001fff067819 */ /* 0x000fe20000011404 */
[----:B------:R-:W-:Y:S01]  /*0bf0*/  IMAD.IADD R9, R214, 0x1, -R9 ;  /* 0x00000001d6097824 */ /* 0x000fe200078e0a09 */
[----:B------:R-:W-:-:S02]  /*0c00*/  SHF.R.S32.HI R8, RZ, 0x7, R0 ;  /* 0x00000007ff087819 */ /* 0x000fc40000011400 */
[----:B------:R-:W-:Y:S01]  /*0c10*/  LEA.HI R6, R6, R5, RZ, 0x3 ;  /* 0x0000000506067211 */ /* 0x000fe200078f18ff */
[----:B------:R-:W-:Y:S01]  /*0c20*/  IMAD R12, R9, 0x40, R12 ;  /* 0x00000040090c7824 */ /* 0x000fe200078e020c */
[----:B------:R-:W-:Y:S01]  /*0c30*/  LOP3.LUT R4, R4, 0x7ffffffc, RZ, 0xc0, !PT ;  /* 0x7ffffffc04047812 */ /* 0x000fe200078ec0ff */
[----:B------:R-:W-:Y:S01]  /*0c40*/  STL [R1+0x458], R8 ;  /* 0x0004580801007387 */ /* 0x000fe20000100800 */
[----:B------:R-:W-:Y:S01]  /*0c50*/  LOP3.LUT R6, R6, 0xfffffff8, RZ, 0xc0, !PT ;  /* 0xfffffff806067812 */ /* 0x000fe200078ec0ff */
[----:B------:R-:W-:Y:S01]  /*0c60*/  IMAD R10, R11, 0x8, R12 ;  /* 0x000000080b0a7824 */ /* 0x000fe200078e020c */
[----:B------:R-:W-:Y:S01]  /*0c70*/  LEA.HI R2, R2, R19, RZ, 0x5 ;  /* 0x0000001302027211 */ /* 0x000fe200078f28ff */
[----:B------:R-:W-:Y:S01]  /*0c80*/  IMAD.IADD R4, R19, 0x1, -R4 ;  /* 0x0000000113047824 */ /* 0x000fe200078e0a04 */
[----:B------:R-:W-:Y:S01]  /*0c90*/  LEA.HI R0, R0, R8, RZ, 0x1 ;  /* 0x0000000800007211 */ /* 0x000fe200078f08ff */
[----:B------:R-:W-:Y:S01]  /*0ca0*/  IMAD.IADD R5, R5, 0x1, -R6 ;  /* 0x0000000105057824 */ /* 0x000fe200078e0a06 */
[----:B------:R-:W-:Y:S01]  /*0cb0*/  SHF.R.S32.HI R2, RZ, 0x5, R2 ;  /* 0x00000005ff027819 */ /* 0x000fe20000011402 */
[----:B------:R-:W-:Y:S01]  /*0cc0*/  IMAD.SHL.U32 R177, R4, 0x2, RZ ;  /* 0x0000000204b17824 */ /* 0x000fe200078e00ff */
[----:B------:R-:W-:Y:S01]  /*0cd0*/  LOP3.LUT R0, R0, 0x3fffffe, RZ, 0xc0, !PT ;  /* 0x03fffffe00007812 */ /* 0x000fe200078ec0ff */
[----:B------:R-:W-:Y:S01]  /*0ce0*/  STL [R1+0x460], R10 ;  /* 0x0004600a01007387 */ /* 0x000fe20000100800 */
[CC--:B------:R-:W-:Y:S01]  /*0cf0*/  LEA.HI R9, R3.reuse, R214.reuse, RZ, 0x2 ;  /* 0x000000d603097211 */ /* 0x0c0fe200078f10ff */
[----:B------:R-:W-:Y:S01]  /*0d00*/  IMAD R5, R2, 0x10, R5 ;  /* 0x0000001002057824 */ /* 0x000fe200078e0205 */
[----:B------:R-:W-:Y:S01]  /*0d10*/  LEA.HI R3, R3, R214, RZ, 0x3 ;  /* 0x000000d603037211 */ /* 0x000fe200078f18ff */
[----:B------:R-:W-:Y:S01]  /*0d20*/  IMAD.IADD R0, R8, 0x1, -R0 ;  /* 0x0000000108007824 */ /* 0x000fe200078e0a00 */
[----:B------:R-:W-:Y:S01]  /*0d30*/  LOP3.LUT R9, R9, 0xfffffffc, RZ, 0xc0, !PT ;  /* 0xfffffffc09097812 */ /* 0x000fe200078ec0ff */
[----:B------:R-:W-:Y:S01]  /*0d40*/  VIADD R209, R177, 0x10 ;  /* 0x00000010b1d17836 */ /* 0x000fe20000000000 */
[----:B------:R-:W-:Y:S01]  /*0d50*/  LOP3.LUT R215, R3, 0xfffffff8, RZ, 0xc0, !PT ;  /* 0xfffffff803d77812 */ /* 0x000fe200078ec0ff */
[----:B------:R-:W-:Y:S01]  /*0d60*/  IMAD R176, R0, 0x40, R5 ;  /* 0x0000004000b07824 */ /* 0x000fe200078e0205 */
[----:B------:R-:W-:Y:S01]  /*0d70*/  SHF.R.S32.HI R213, RZ, 0x3, R3 ;  /* 0x00000003ffd57819 */ /* 0x000fe20000011403 */
[C---:B------:R-:W-:Y:S01]  /*0d80*/  VIADD R210, R177.reuse, 0x8 ;  /* 0x00000008b1d27836 */ /* 0x040fe20000000000 */
[----:B------:R-:W-:Y:S01]  /*0d90*/  SHF.R.S32.HI R0, RZ, 0x1f, R209 ;  /* 0x0000001fff007819 */ /* 0x000fe200000114d1 */
[----:B------:R-:W-:-:S02]  /*0da0*/  VIADD R206, R177, 0x28 ;  /* 0x00000028b1ce7836 */ /* 0x000fc40000000000 */
[C---:B------:R-:W-:Y:S01]  /*0db0*/  VIADD R208, R177.reuse, 0x18 ;  /* 0x00000018b1d07836 */ /* 0x040fe20000000000 */
[----:B------:R-:W-:Y:S01]  /*0dc0*/  SHF.R.S32.HI R2, RZ, 0x1f, R210 ;  /* 0x0000001fff027819 */ /* 0x000fe200000114d2 */
[----:B------:R0:W-:Y:S01]  /*0dd0*/  STL [R1+0x440], R0 ;  /* 0x0004400001007387 */ /* 0x0001e20000100800 */
[C---:B------:R-:W-:Y:S02]  /*0de0*/  VIADD R207, R177.reuse, 0x20 ;  /* 0x00000020b1cf7836 */ /* 0x040fe40000000000 */
[C---:B------:R-:W-:Y:S01]  /*0df0*/  VIADD R203, R177.reuse, 0x40 ;  /* 0x00000040b1cb7836 */ /* 0x040fe20000000000 */
[----:B------:R1:W-:Y:S01]  /*0e00*/  STL [R1+0x444], R2 ;  /* 0x0004440201007387 */ /* 0x0003e20000100800 */
[----:B------:R-:W-:Y:S01]  /*0e10*/  SHF.R.S32.HI R3, RZ, 0x1f, R208 ;  /* 0x0000001fff037819 */ /* 0x000fe200000114d0 */
[C---:B------:R-:W-:Y:S02]  /*0e20*/  VIADD R205, R177.reuse, 0x30 ;  /* 0x00000030b1cd7836 */ /* 0x040fe40000000000 */
[C---:B------:R-:W-:Y:S01]  /*0e30*/  VIADD R204, R177.reuse, 0x38 ;  /* 0x00000038b1cc7836 */ /* 0x040fe20000000000 */
[----:B0-----:R-:W-:Y:S01]  /*0e40*/  SHF.R.S32.HI R0, RZ, 0x1f, R206 ;  /* 0x0000001fff007819 */ /* 0x001fe200000114ce */
[C---:B------:R-:W-:Y:S01]  /*0e50*/  VIADD R200, R177.reuse, 0x58 ;  /* 0x00000058b1c87836 */ /* 0x040fe20000000000 */
[----:B------:R0:W-:Y:S01]  /*0e60*/  STL [R1+0x43c], R3 ;  /* 0x00043c0301007387 */ /* 0x0001e20000100800 */
[----:B------:R-:W-:Y:S01]  /*0e70*/  IMAD.IADD R9, R214, 0x1, -R9 ;  /* 0x00000001d6097824 */ /* 0x000fe200078e0a09 */
[----:B-1----:R-:W-:Y:S01]  /*0e80*/  SHF.R.S32.HI R2, RZ, 0x1f, R207 ;  /* 0x0000001fff027819 */ /* 0x002fe200000114cf */
[C---:B------:R-:W-:Y:S01]  /*0e90*/  VIADD R202, R177.reuse, 0x48 ;  /* 0x00000048b1ca7836 */ /* 0x040fe20000000000 */
[----:B------:R1:W-:Y:S01]  /*0ea0*/  STL [R1+0x434], R0 ;  /* 0x0004340001007387 */ /* 0x0003e20000100800 */
[----:B------:R-:W-:Y:S01]  /*0eb0*/  VIADD R201, R177, 0x50 ;  /* 0x00000050b1c97836 */ /* 0x000fe20000000000 */
[----:B------:R-:W-:Y:S01]  /*0ec0*/  LEA.HI R6, R9, R9, RZ, 0x1 ;  /* 0x0000000909067211 */ /* 0x000fe200078f08ff */
[C---:B------:R-:W-:Y:S01]  /*0ed0*/  VIADD R197, R177.reuse, 0x70 ;  /* 0x00000070b1c57836 */ /* 0x040fe20000000000 */
[----:B------:R2:W-:Y:S01]  /*0ee0*/  STL [R1+0x438], R2 ;  /* 0x0004380201007387 */ /* 0x0005e20000100800 */
[C---:B------:R-:W-:Y:S01]  /*0ef0*/  VIADD R199, R177.reuse, 0x60 ;  /* 0x00000060b1c77836 */ /* 0x040fe20000000000 */
[----:B0-----:R-:W-:Y:S01]  /*0f00*/  SHF.R.S32.HI R3, RZ, 0x1f, R205 ;  /* 0x0000001fff037819 */ /* 0x001fe200000114cd */
[C---:B------:R-:W-:Y:S01]  /*0f10*/  VIADD R198, R177.reuse, 0x68 ;  /* 0x00000068b1c67836 */ /* 0x040fe20000000000 */
[----:B------:R-:W-:Y:S01]  /*0f20*/  LOP3.LUT R6, R6, 0x1ffffffe, RZ, 0xc0, !PT ;  /* 0x1ffffffe06067812 */ /* 0x000fe200078ec0ff */
[C---:B------:R-:W-:Y:S01]  /*0f30*/  VIADD R194, R177.reuse, 0x88 ;  /* 0x00000088b1c27836 */ /* 0x040fe20000000000 */
[----:B-1----:R-:W-:Y:S01]  /*0f40*/  SHF.R.S32.HI R0, RZ, 0x1f, R203 ;  /* 0x0000001fff007819 */ /* 0x002fe200000114cb */
[----:B------:R0:W-:Y:S01]  /*0f50*/  STL [R1+0x430], R3 ;  /* 0x0004300301007387 */ /* 0x0001e20000100800 */
[----:B------:R-:W-:Y:S01]  /*0f60*/  VIADD R196, R177, 0x78 ;  /* 0x00000078b1c47836 */ /* 0x000fe20000000000 */
[----:B--2---:R-:W-:-:S02]  /*0f70*/  SHF.R.S32.HI R2, RZ, 0x1f, R204 ;  /* 0x0000001fff027819 */ /* 0x004fc400000114cc */
[----:B------:R1:W-:Y:S01]  /*0f80*/  STL [R1+0x428], R0 ;  /* 0x0004280001007387 */ /* 0x0003e20000100800 */
[----:B------:R-:W-:Y:S02]  /*0f90*/  VIADD R195, R177, 0x80 ;  /* 0x00000080b1c37836 */ /* 0x000fe40000000000 */
[----:B------:R-:W-:Y:S01]  /*0fa0*/  IMAD.IADD R9, R9, 0x1, -R6 ;  /* 0x0000000109097824 */ /* 0x000fe200078e0a06 */
[----:B------:R2:W-:Y:S01]  /*0fb0*/  STL [R1+0x42c], R2 ;  /* 0x00042c0201007387 */ /* 0x0005e20000100800 */
[----:B------:R-:W-:Y:S01]  /*0fc0*/  IMAD.IADD R215, R214, 0x1, -R215 ;  /* 0x00000001d6d77824 */ /* 0x000fe200078e0ad7 */
[----:B0-----:R-:W-:Y:S01]  /*0fd0*/  SHF.R.S32.HI R3, RZ, 0x1f, R202 ;  /* 0x0000001fff037819 */ /* 0x001fe200000114ca */
[----:B------:R-:W-:Y:S02]  /*0fe0*/  VIADD R193, R177, 0x90 ;  /* 0x00000090b1c17836 */ /* 0x000fe40000000000 */
[----:B------:R-:W-:Y:S01]  /*0ff0*/  IMAD.SHL.U32 R18, R215, 0x8, RZ ;  /* 0x00000008d7127824 */ /* 0x000fe200078e00ff */
[----:B-1----:R-:W-:Y:S01]  /*1000*/  SHF.R.S32.HI R0, RZ, 0x1f, R200 ;  /* 0x0000001fff007819 */ /* 0x002fe200000114c8 */
[----:B------:R0:W-:Y:S01]  /*1010*/  STL [R1+0x424], R3 ;  /* 0x0004240301007387 */ /* 0x0001e20000100800 */
[C---:B------:R-:W-:Y:S01]  /*1020*/  VIADD R192, R177.reuse, 0x98 ;  /* 0x00000098b1c07836 */ /* 0x040fe20000000000 */
[----:B------:R-:W-:Y:S01]  /*1030*/  SHF.R.S32.HI R229, RZ, 0x1f, R193 ;  /* 0x0000001fffe57819 */ /* 0x000fe200000114c1 */
[C---:B------:R-:W-:Y:S01]  /*1040*/  VIADD R22, R18.reuse, 0x40 ;  /* 0x0000004012167836 */ /* 0x040fe20000000000 */
[----:B------:R1:W-:Y:S01]  /*1050*/  STL [R1+0x41c], R0 ;  /* 0x00041c0001007387 */ /* 0x0003e20000100800 */
[----:B--2---:R-:W-:Y:S01]  /*1060*/  SHF.R.S32.HI R2, RZ, 0x1f, R201 ;  /* 0x0000001fff027819 */ /* 0x004fe200000114c9 */
[C---:B------:R-:W-:Y:S01]  /*1070*/  VIADD R19, R18.reuse, 0x80 ;  /* 0x0000008012137836 */ /* 0x040fe20000000000 */
[----:B------:R-:W-:Y:S01]  /*1080*/  SHF.R.S32.HI R181, RZ, 0x1f, R18 ;  /* 0x0000001fffb57819 */ /* 0x000fe20000011412 */
[----:B------:R-:W-:Y:S01]  /*1090*/  VIADD R23, R18, 0xc0 ;  /* 0x000000c012177836 */ /* 0x000fe20000000000 */
[----:B------:R-:W-:Y:S01]  /*10a0*/  SHF.R.S32.HI R180, RZ, 0x1f, R22 ;  /* 0x0000001fffb47819 */ /* 0x000fe20000011416 */
[----:B------:R2:W-:Y:S01]  /*10b0*/  STL [R1+0x420], R2 ;  /* 0x0004200201007387 */ /* 0x0005e20000100800 */
[----:B0-----:R-:W-:Y:S01]  /*10c0*/  SHF.R.S32.HI R3, RZ, 0x1f, R199 ;  /* 0x0000001fff037819 */ /* 0x001fe200000114c7 */
[C---:B------:R-:W-:Y:S01]  /*10d0*/  VIADD R191, R177.reuse, 0xa0 ;  /* 0x000000a0b1bf7836 */ /* 0x040fe20000000000 */
[----:B------:R-:W-:Y:S01]  /*10e0*/  SHF.R.S32.HI R179, RZ, 0x1f, R19 ;  /* 0x0000001fffb37819 */ /* 0x000fe20000011413 */
[C---:B------:R-:W-:Y:S01]  /*10f0*/  VIADD R190, R177.reuse, 0xa8 ;  /* 0x000000a8b1be7836 */ /* 0x040fe20000000000 */
        /* <DEDUP_REMOVED lines=9> */
[C---:B------:R-:W-:Y:S01]  /*1190*/  VIADD R186, R177.reuse, 0xc8 ;  /* 0x000000c8b1ba7836 */ /* 0x040fe20000000000 */
[----:B------:R-:W-:Y:S01]  /*11a0*/  SHF.R.S32.HI R227, RZ, 0x1f, R191 ;  /* 0x0000001fffe37819 */ /* 0x000fe200000114bf */
[----:B------:R2:W-:Y:S01]  /*11b0*/  STL [R1+0x414], R2 ;  /* 0x0004140201007387 */ /* 0x0005e20000100800 */
[----:B0-----:R-:W-:Y:S01]  /*11c0*/  SHF.R.S32.HI R3, RZ, 0x1f, R196 ;  /* 0x0000001fff037819 */ /* 0x001fe200000114c4 */
[C---:B------:R-:W-:Y:S01]  /*11d0*/  VIADD R185, R177.reuse, 0xd0 ;  /* 0x000000d0b1b97836 */ /* 0x040fe20000000000 */
[----:B------:R-:W-:Y:S01]  /*11e0*/  SHF.R.S32.HI R226, RZ, 0x1f, R190 ;  /* 0x0000001fffe27819 */ /* 0x000fe200000114be */
[C---:B------:R-:W-:Y:S01]  /*11f0*/  VIADD R184, R177.reuse, 0xd8 ;  /* 0x000000d8b1b87836 */ /* 0x040fe20000000000 */
[----:B-1----:R-:W-:Y:S01]  /*1200*/  SHF.R.S32.HI R0, RZ, 0x1f, R194 ;  /* 0x0000001fff007819 */ /* 0x002fe200000114c2 */
[----:B------:R-:W-:Y:S01]  /*1210*/  STL [R1+0x40c], R3 ;  /* 0x00040c0301007387 */ /* 0x000fe20000100800 */
        /* <DEDUP_REMOVED lines=10> */
[----:B------:R-:W-:-:S02]  /*12c0*/  SHF.R.S32.HI R222, RZ, 0x1f, R186 ;  /* 0x0000001fffde7819 */ /* 0x000fc400000114ba */
[----:B------:R-:W-:Y:S01]  /*12d0*/  SHF.R.S32.HI R221, RZ, 0x1f, R185 ;  /* 0x0000001fffdd7819 */ /* 0x000fe200000114b9 */
[----:B0-----:R-:W-:Y:S01]  /*12e0*/  IMAD R0, R9, 0x8, R176 ;  /* 0x0000000809007824 */ /* 0x001fe200078e02b0 */
[----:B------:R-:W-:Y:S02]  /*12f0*/  SHF.R.S32.HI R220, RZ, 0x1f, R184 ;  /* 0x0000001fffdc7819 */ /* 0x000fe400000114b8 */
[----:B------:R-:W-:Y:S02]  /*1300*/  SHF.R.S32.HI R219, RZ, 0x1f, R183 ;  /* 0x0000001fffdb7819 */ /* 0x000fe400000114b7 */
[----:B------:R1:W-:Y:S01]  /*1310*/  STL [R1+0x45c], R0 ;  /* 0x00045c0001007387 */ /* 0x0003e20000100800 */
[----:B------:R-:W-:Y:S02]  /*1320*/  SHF.R.S32.HI R218, RZ, 0x1f, R182 ;  /* 0x0000001fffda7819 */ /* 0x000fe400000114b6 */
[----:B------:R-:W-:Y:S02]  /*1330*/  SHF.R.S32.HI R217, RZ, 0x1f, R212 ;  /* 0x0000001fffd97819 */ /* 0x000fe400000114d4 */
[----:B------:R-:W-:-:S07]  /*1340*/  SHF.R.S32.HI R216, RZ, 0x1f, R211 ;  /* 0x0000001fffd87819 */ /* 0x000fce00000114d3 */
.L_x_11707:
[----:B------:R-:W-:Y:S01]  /*1350*/  ULDC.64 UR8, c[0x0][0xa28] ;  /* 0x00028a0000087ab9 */ /* 0x000fe20000000a00 */
[----:B------:R-:W-:Y:S01]  /*1360*/  ULDC.64 UR10, c[0x0][0xa20] ;  /* 0x00028800000a7ab9 */ /* 0x000fe20000000a00 */
        /* <DEDUP_REMOVED lines=10> */
[----:B012-4-:R-:W-:Y:S02]  /*1410*/  IMAD.U32 R2, RZ, RZ, UR8 ;  /* 0x00000008ff027e24 */ /* 0x017fe4000f8e00ff */
[----:B------:R-:W-:Y:S01]  /*1420*/  IMAD.U32 R3, RZ, RZ, UR9 ;  /* 0x00000009ff037e24 */ /* 0x000fe2000f8e00ff */
[----:B------:R-:W-:Y:S02]  /*1430*/  @UP1 ULDC.64 UR8, c[0x0][0xa18] ;  /* 0x0002860000081ab9 */ /* 0x000fe40000000a00 */
[----:B------:R-:W-:Y:S02]  /*1440*/  @UP1 UIMAD.WIDE UR8, UR7, 0x4, UR8 ;  /* 0x00000004070818a5 */ /* 0x000fe4000f8e0208 */
[----:B------:R-:W2:Y:S04]  /*1450*/  @P0 LDG.E R2, desc[UR36][R2.64] ;  /* 0x0000002402020981 */ /* 0x000ea8000c1e1900 */
[----:B------:R-:W-:-:S02]  /*1460*/  IMAD.U32 R4, RZ, RZ, UR8 ;  /* 0x00000008ff047e24 */ /* 0x000fc4000f8e00ff */
[----:B------:R-:W-:Y:S01]  /*1470*/  IMAD.U32 R5, RZ, RZ, UR9 ;  /* 0x00000009ff057e24 */ /* 0x000fe2000f8e00ff */
[----:B------:R-:W-:-:S04]  /*1480*/  ULDC.64 UR8, c[0x0][0x418] ;  /* 0x0001060000087ab9 */ /* 0x000fc80000000a00 */
[----:B---3--:R-:W3:Y:S01]  /*1490*/  @P2 LDG.E R4, desc[UR36][R4.64] ;  /* 0x0000002404042981 */ /* 0x008ee2000c1e1900 */
[----:B------:R-:W-:Y:S01]  /*14a0*/  UISETP.NE.U32.AND UP0, UPT, UR8, URZ, UPT ;  /* 0x0000003f0800728c */ /* 0x000fe2000bf05070 */
[----:B------:R-:W-:Y:S01]  /*14b0*/  ISETP.NE.U32.AND P1, PT, RZ, UR10, PT ;  /* 0x0000000aff007c0c */ /* 0x000fe2000bf25070 */
[----:B------:R-:W-:Y:S01]  /*14c0*/  UMOV UR4, URZ ;  /* 0x0000003f00047c82 */ /* 0x000fe20008000000 */
[----:B------:R-:W-:Y:S01]  /*14d0*/  ULDC UR8, c[0x0][0x424] ;  /* 0x0001090000087ab9 */ /* 0x000fe20000000800 */
[----:B------:R-:W-:Y:S01]  /*14e0*/  UISETP.NE.AND.EX UP0, UPT, UR9, URZ, UPT, UP0 ;  /* 0x0000003f0900728c */ /* 0x000fe2000bf05300 */
[----:B------:R-:W-:Y:S01]  /*14f0*/  ISETP.NE.AND.EX P1, PT, RZ, UR11, PT, P1 ;  /* 0x0000000bff007c0c */ /* 0x000fe2000bf25310 */
[----:B------:R-:W-:Y:S02]  /*1500*/  ULOP3.LUT UR58, UR6, 0xffff, URZ, 0xc0, !UPT ;  /* 0x0000ffff063a7892 */ /* 0x000fe4000f8ec03f */
[----:B------:R-:W-:-:S04]  /*1510*/  USEL UR8, UR8, 0x1, UP0 ;  /* 0x0000000108087887 */ /* 0x000fc80008000000 */
        /* <DEDUP_REMOVED lines=18> */
.L_x_11578:
        /* <DEDUP_REMOVED lines=9> */
.L_x_11579:
        /* <DEDUP_REMOVED lines=13> */
.L_x_11580:
[----:B------:R-:W2:Y:S01]  /*17a0*/  LDL R0, [R1+0x450] ;  /* 0x0004500001007983 */ /* 0x000ea20000100800 */
[----:B------:R-:W-:Y:S01]  /*17b0*/  MOV R2, 0x400 ;  /* 0x0000040000027802 */ /* 0x000fe20000000f00 */
[----:B------:R-:W0:Y:S01]  /*17c0*/  LDC R10, c[0x0][0x988] ;  /* 0x00026200ff0a7b82 */ /* 0x000e220000000800 */
[----:B------:R-:W-:Y:S01]  /*17d0*/  IMAD.MOV.U32 R5, RZ, RZ, 0x80 ;  /* 0x00000080ff057424 */ /* 0x000fe200078e00ff */
[----:B------:R-:W1:Y:S01]  /*17e0*/  S2R R25, SR_CgaCtaId ;  /* 0x0000000000197919 */ /* 0x000e620000008800 */
[----:B------:R-:W-:Y:S01]  /*17f0*/  IMAD.MOV.U32 R6, RZ, RZ, 0x100 ;  /* 0x00000100ff067424 */ /* 0x000fe200078e00ff */
[----:B------:R-:W-:Y:S01]  /*1800*/  UIADD3 UR47, -UR4, UR47, URZ ;  /* 0x0000002f042f7290 */ /* 0x000fe2000fffe13f */
[----:B------:R-:W-:Y:S01]  /*1810*/  IMAD.MOV.U32 R21, RZ, RZ, 0x80 ;  /* 0x00000080ff157424 */ /* 0x000fe200078e00ff */
[----:B------:R-:W-:Y:S01]  /*1820*/  USHF.L.U32 UR38, UR5, 0x7, URZ ;  /* 0x0000000705267899 */ /* 0x000fe2000800063f */
[----:B------:R-:W-:Y:S01]  /*1830*/  IMAD.MOV.U32 R24, RZ, RZ, 0x100 ;  /* 0x00000100ff187424 */ /* 0x000fe200078e00ff */
[----:B------:R-:W-:Y:S01]  /*1840*/  ULDC UR4, c[0x0][0x448] ;  /* 0x0001120000047ab9 */ /* 0x000fe20000000800 */
[----:B------:R-:W-:Y:S01]  /*1850*/  IMAD.U32 R14, RZ, RZ, UR5 ;  /* 0x00000005ff0e7e24 */ /* 0x000fe2000f8e00ff */
[----:B------:R-:W-:Y:S01]  /*1860*/  UISETP.NE.AND UP1, UPT, UR4, 0x1, UPT ;  /* 0x000000010400788c */ /* 0x000fe2000bf25270 */
[----:B------:R-:W-:Y:S01]  /*1870*/  STL.128 [R1+0x1d0], RZ ;  /* 0x0001d0ff01007387 */ /* 0x000fe20000100c00 */
[----:B------:R-:W-:Y:S01]  /*1880*/  UIADD3 UR9, UR38, 0x7f, URZ ;  /* 0x0000007f26097890 */ /* 0x000fe2000fffe03f */
[----:B------:R-:W-:-:S02]  /*1890*/  ULDC.64 UR4, c[0x0][0x9e0] ;  /* 0x0002780000047ab9 */ /* 0x000fc40000000a00 */
[----:B------:R-:W-:Y:S01]  /*18a0*/  STL [R1+0x50], R14 ;  /* 0x0000500e01007387 */ /* 0x000fe20000100800 */
[----:B------:R-:W-:Y:S02]  /*18b0*/  UISETP.GE.AND UP0, UPT, UR5, 0x1, UPT ;  /* 0x000000010500788c */ /* 0x000fe4000bf06270 */
[----:B------:R-:W-:Y:S01]  /*18c0*/  ULOP3.LUT UR8, UR6, 0xff000000, URZ, 0xc0, !UPT ;  /* 0xff00000006087892 */ /* 0x000fe2000f8ec03f */
[----:B------:R-:W-:Y:S01]  /*18d0*/  STL.128 [R1+0x1e0], RZ ;  /* 0x0001e0ff01007387 */ /* 0x000fe20000100c00 */
[----:B------:R-:W-:Y:S01]  /*18e0*/  ULOP3.LUT UR43, UR6, 0xff0000, URZ, 0xc0, !UPT ;  /* 0x00ff0000062b7892 */ /* 0x000fe2000f8ec03f */
[----:B------:R-:W-:Y:S02]  /*18f0*/  @UP1 ULDC UR10, c[0x0][0x450] ;  /* 0x00011400000a1ab9 */ /* 0x000fe40000000800 */
[----:B------:R-:W-:Y:S01]  /*1900*/  STL.128 [R1+0x200], RZ ;  /* 0x000200ff01007387 */ /* 0x000fe20000100c00 */
[----:B------:R-:W-:Y:S01]  /*1910*/  @UP1 ULDC UR6, c[0x0][0x44c] ;  /* 0x0001130000061ab9 */ /* 0x000fe20000000800 */
[----:B------:R-:W-:-:S02]  /*1920*/  UIADD3 UR39, UR47, 0x1, -UR46 ;  /* 0x000000012f277890 */ /* 0x000fc4000fffe82e */
[----:B0-----:R-:W-:Y:S01]  /*1930*/  STL [R1+0x1f0], R10 ;  /* 0x0001f00a01007387 */ /* 0x001fe20000100800 */
[----:B------:R-:W-:Y:S02]  /*1940*/  USHF.R.U32.HI UR8, URZ, 0x8, UR8 ;  /* 0x000000083f087899 */ /* 0x000fe40008011608 */
[----:B------:R-:W-:Y:S01]  /*1950*/  UP2UR UR40, UPR, URZ, 0x2 ;  /* 0x000000023f287883 */ /* 0x000fe20008000000 */
[----:B------:R-:W-:Y:S01]  /*1960*/  STL.128 [R1+0x210], RZ ;  /* 0x000210ff01007387 */ /* 0x000fe20000100c00 */
[----:B------:R-:W-:Y:S01]  /*1970*/  UP2UR UR42, UPR, URZ, 0x1 ;  /* 0x000000013f2a7883 */ /* 0x000fe20008000000 */
[----:B-1----:R-:W-:Y:S02]  /*1980*/  LEA R49, R25, R2, 0x18 ;  /* 0x0000000219317211 */ /* 0x002fe400078ec0ff */
[----:B------:R-:W-:Y:S01]  /*1990*/  STL.64 [R1+0x30], R24 ;  /* 0x0000301801007387 */ /* 0x000fe20000100a00 */
[----:B------:R-:W-:-:S03]  /*19a0*/  ULEA.HI UR43, UR43, UR8, URZ, 0x10 ;  /* 0x000000082b2b7291 */ /* 0x000fc6000f8f803f */
        /* <DEDUP_REMOVED lines=30> */
[----:B------:R-:W-:Y:S04]  /*1b90*/  STL [R1+0x10], RZ ;  /* 0x000010ff01007387 */ /* 0x000fe80000100800 */
[----:B------:R-:W-:Y:S01]  /*1ba0*/  STL [R1+0x38], RZ ;  /* 0x000038ff01007387 */ /* 0x000fe20000100800 */
[----:B--2---:R-:W-:-:S02]  /*1bb0*/  R2UR UR7, R0 ;  /* 0x00000000000772ca */ /* 0x004fc400000e0000 */
[----:B------:R-:W0:Y:S11]  /*1bc0*/  S2R R0, SR_SWINHI ;  /* 0x0000000000007919 */ /* 0x000e360000002f00 */
[----:B------:R-:W-:-:S02]  /*1bd0*/  IMAD.U32 R4, RZ, RZ, UR7 ;  /* 0x00000007ff047e24 */ /* 0x000fc4000f8e00ff */
[----:B------:R-:W-:Y:S01]  /*1be0*/  IMAD.U32 R20, RZ, RZ, UR7 ;  /* 0x00000007ff147e24 */ /* 0x000fe2000f8e00ff */
[----:B------:R-:W-:Y:S02]  /*1bf0*/  UIMAD.WIDE.U32 UR6, UR9, UR6, URZ ;  /* 0x00000006090672a5 */ /* 0x000fe4000f8e003f */
[----:B------:R1:W-:Y:S02]  /*1c00*/  STL.128 [R1], R4 ;  /* 0x0000000401007387 */ /* 0x0003e40000100c00 */
[----:B------:R-:W-:Y:S02]  /*1c10*/  @UP1 USHF.R.U32.HI UR9, URZ, UR10, UR7 ;  /* 0x0000000a3f091299 */ /* 0x000fe40008011607 */
[----:B------:R2:W-:Y:S02]  /*1c20*/  STL.64 [R1+0x28], R20 ;  /* 0x0000281401007387 */ /* 0x0005e40000100a00 */
[----:B------:R-:W-:-:S04]  /*1c30*/  UIADD3 UR9, UR39, UR9, URZ ;  /* 0x0000000927097290 */ /* 0x000fc8000fffe03f */
[----:B------:R-:W-:Y:S01]  /*1c40*/  UIADD3 UR4, UR9, UR4, URZ ;  /* 0x0000000409047290 */ /* 0x000fe2000fffe03f */
[----:B------:R-:W-:Y:S02]  /*1c50*/  MOV R2, R49 ;  /* 0x0000003100027202 */ /* 0x000fe40000000f00 */
[----:B0-----:R-:W-:Y:S02]  /*1c60*/  MOV R3, R0 ;  /* 0x0000000000037202 */ /* 0x001fe40000000f00 */
[C---:B------:R-:W-:Y:S02]  /*1c70*/  IADD3 R8, P2, R2.reuse, 0x22850, RZ ;  /* 0x0002285002087810 */ /* 0x040fe40007f5e0ff */
[C---:B------:R-:W-:Y:S02]  /*1c80*/  IADD3 R0, P3, R2.reuse, 0x22860, RZ ;  /* 0x0002286002007810 */ /* 0x040fe40007f7e0ff */
[C---:B------:R-:W-:Y:S01]  /*1c90*/  IADD3 R12, P0, R2.reuse, 0x22830, RZ ;  /* 0x00022830020c7810 */ /* 0x040fe20007f1e0ff */
[--C-:B------:R-:W-:Y:S01]  /*1ca0*/  IMAD.X R11, RZ, RZ, R3.reuse, P2 ;  /* 0x000000ffff0b7224 */ /* 0x100fe200010e0603 */
[----:B------:R-:W-:Y:S01]  /*1cb0*/  IADD3 R2, P1, R2, 0x22840, RZ ;  /* 0x0002284002027810 */ /* 0x000fe20007f3e0ff */
[--C-:B------:R-:W-:Y:S01]  /*1cc0*/  IMAD.X R9, RZ, RZ, R3.reuse, P3 ;  /* 0x000000ffff097224 */ /* 0x100fe200018e0603 */
[----:B------:R-:W-:Y:S01]  /*1cd0*/  PLOP3.LUT P3, PT, PT, PT, UP0, 0x40, 0x0 ;  /* 0x000000000000781c */ /* 0x000fe20003f6e808 */
[--C-:B------:R-:W-:Y:S01]  /*1ce0*/  IMAD.X R13, RZ, RZ, R3.reuse, P0 ;  /* 0x000000ffff0d7224 */ /* 0x100fe200000e0603 */
[C---:B------:R-:W-:Y:S01]  /*1cf0*/  IADD3 R37, P0, R16.reuse, 0x1d0, RZ ;  /* 0x000001d010257810 */ /* 0x040fe20007f1e0ff */
[----:B------:R-:W-:Y:S01]  /*1d00*/  IMAD.X R3, RZ, RZ, R3, P1 ;  /* 0x000000ffff037224 */ /* 0x000fe200008e0603 */
[C---:B------:R-:W-:Y:S01]  /*1d10*/  IADD3 R28, P1, R16.reuse, 0x200, RZ ;  /* 0x00000200101c7810 */ /* 0x040fe20007f3e0ff */
[----:B-1----:R-:W-:Y:S01]  /*1d20*/  IMAD.MOV.U32 R4, RZ, RZ, R8 ;  /* 0x000000ffff047224 */ /* 0x002fe200078e0008 */
[----:B------:R2:W-:Y:S01]  /*1d30*/  STL.64 [R1+0x18], R12 ;  /* 0x0000180c01007387 */ /* 0x0005e20000100a00 */
[----:B------:R-:W-:Y:S01]  /*1d40*/  IMAD.MOV.U32 R5, RZ, RZ, R11 ;  /* 0x000000ffff057224 */ /* 0x000fe200078e000b */
[----:B------:R-:W-:Y:S01]  /*1d50*/  IADD3 R36, P2, R16, 0x28, RZ ;  /* 0x0000002810247810 */ /* 0x000fe20007f5e0ff */
[----:B------:R-:W-:Y:S01]  /*1d60*/  IMAD.MOV.U32 R6, RZ, RZ, R0 ;  /* 0x000000ffff067224 */ /* 0x000fe200078e0000 */
[----:B------:R2:W-:Y:S01]  /*1d70*/  STL.64 [R1+0x20], R2 ;  /* 0x0000200201007387 */ /* 0x0005e20000100a00 */
[----:B------:R-:W-:-:S02]  /*1d80*/  IMAD.MOV.U32 R7, RZ, RZ, R9 ;  /* 0x000000ffff077224 */ /* 0x000fc400078e0009 */
[--C-:B------:R-:W-:Y:S02]  /*1d90*/  IMAD.X R44, RZ, RZ, R17.reuse, P0 ;  /* 0x000000ffff2c7224 */ /* 0x100fe400000e0611 */
[--C-:B------:R-:W-:Y:S01]  /*1da0*/  IMAD.X R39, RZ, RZ, R17.reuse, P1 ;  /* 0x000000ffff277224 */ /* 0x100fe200008e0611 */
[----:B------:R2:W-:Y:S01]  /*1db0*/  STL.128 [R1+0x40], R4 ;  /* 0x0000400401007387 */ /* 0x0005e20000100c00 */
[----:B------:R-:W-:Y:S01]  /*1dc0*/  IMAD.X R45, RZ, RZ, R17, P2 ;  /* 0x000000ffff2d7224 */ /* 0x000fe200010e0611 */
[----:B------:R-:W-:Y:S06]  /*1dd0*/  @P3 BRA `(.L_x_11581) ;  /* 0x0000000000443947 */ /* 0x000fec0003800000 */
        /* <DEDUP_REMOVED lines=10> */
.L_x_11582:
[----:B------:R-:W-:-:S11]  /*1e80*/  UISETP.NE.AND UP0, UPT, UR5, 0x1, UPT ;  /* 0x000000010500788c */ /* 0x000fd6000bf05270 */
[----:B------:R-:W-:Y:S02]  /*1e90*/  @UP0 ULDC.64 UR10, c[0x0][0x9e8] ;  /* 0x00027a00000a0ab9 */ /* 0x000fe40000000a00 */
[----:B------:R-:W-:-:S04]  /*1ea0*/  UIMAD.WIDE.U32 UR6, UR8, UR10, URZ ;  /* 0x0000000a080672a5 */ /* 0x000fc8000f8e003f */
[----:B------:R-:W-:-:S12]  /*1eb0*/  @UP0 USHF.R.U32.HI UR8, URZ, UR11, UR7 ;  /* 0x0000000b3f080299 */ /* 0x000fd80008011607 */
.L_x_11583:
[----:B------:R-:W-:-:S04]  /*1ec0*/  UIMAD UR8, UR8, UR5, UR5 ;  /* 0x00000005080872a4 */ /* 0x000fc8000f8e0205 */
[----:B------:R-:W-:-:S04]  /*1ed0*/  UISETP.LT.AND UP0, UPT, UR4, UR8, UPT ;  /* 0x000000080400728c */ /* 0x000fc8000bf01270 */
[----:B------:R-:W-:-:S12]  /*1ee0*/  USEL UR4, UR4, UR8, UP0 ;  /* 0x0000000804047287 */ /* 0x000fd80008000000 */
.L_x_11581:
        /* <DEDUP_REMOVED lines=12> */
[----:B------:R-:W-:Y:S01]  /*1fb0*/  UMOV UR12, UR38 ;  /* 0x00000026000c7c82 */ /* 0x000fe20008000000 */
        /* <DEDUP_REMOVED lines=20> */
.L_x_11585:
[----:B------:R-:W-:-:S11]  /*2100*/  UISETP.NE.AND UP0, UPT, UR5, 0x1, UPT ;  /* 0x000000010500788c */ /* 0x000fd6000bf05270 */
[----:B------:R-:W-:Y:S02]  /*2110*/  @UP0 ULDC.64 UR12, c[0x0][0x9e8] ;  /* 0x00027a00000c0ab9 */ /* 0x000fe40000000a00 */
[----:B------:R-:W-:-:S04]  /*2120*/  UIMAD.WIDE.U32 UR8, UR7, UR12, URZ ;  /* 0x0000000c070872a5 */ /* 0x000fc8000f8e003f */
[----:B------:R-:W-:-:S12]  /*2130*/  @UP0 USHF.R.U32.HI UR7, URZ, UR13, UR9 ;  /* 0x0000000d3f070299 */ /* 0x000fd80008011609 */
.L_x_11586:
[----:B------:R-:W-:-:S04]  /*2140*/  UIMAD UR5, UR7, UR5, URZ ;  /* 0x00000005070572a4 */ /* 0x000fc8000f8e023f */
[----:B------:R-:W-:-:S04]  /*2150*/  UISETP.LT.AND UP0, UPT, UR10, UR5, UPT ;  /* 0x000000050a00728c */ /* 0x000fc8000bf01270 */
[----:B------:R-:W-:-:S12]  /*2160*/  USEL UR10, UR10, UR5, !UP0 ;  /* 0x000000050a0a7287 */ /* 0x000fd8000c000000 */
.L_x_11584:
[----:B------:R-:W-:Y:S02]  /*2170*/  UIMAD.WIDE UR4, UR10, 0x2aaaaaab, URZ ;  /* 0x2aaaaaab0a0478a5 */ /* 0x000fe4000f8e023f */
[----:B------:R-:W-:Y:S02]  /*2180*/  ULOP3.LUT UR59, UR43, 0xff, URZ, 0xc0, !UPT ;  /* 0x000000ff2b3b7892 */ /* 0x000fe4000f8ec03f */
[----:B------:R-:W-:Y:S02]  /*2190*/  USHF.R.U32.HI UR4, URZ, 0x1f, UR5 ;  /* 0x0000001f3f047899 */ /* 0x000fe40008011605 */
[----:B------:R-:W-:Y:S02]  /*21a0*/  USHF.R.U32.HI UR43, URZ, 0x10, UR43 ;  /* 0x000000103f2b7899 */ /* 0x000fe4000801162b */
[----:B------:R-:W-:-:S04]  /*21b0*/  ULEA.HI.SX32 UR4, UR5, UR4, 0x1c ;  /* 0x0000000405047291 */ /* 0x000fc8000f8fe23f */
[----:B------:R-:W-:-:S04]  /*21c0*/  UISETP.LT.AND UP0, UPT, URZ, UR4, UPT ;  /* 0x000000043f00728c */ /* 0x000fc8000bf01270 */
[----:B------:R-:W-:-:S03]  /*21d0*/  USEL UR41, URZ, UR4, !UP0 ;  /* 0x000000043f297287 */ /* 0x000fc6000c000000 */
[----:B------:R-:W-:Y:S01]  /*21e0*/  UMOV UR4, URZ ;  /* 0x0000003f00047c82 */ /* 0x000fe20008000000 */
[----:B------:R-:W-:-:S06]  /*21f0*/  UISETP.GT.AND UP0, UPT, UR6, UR41, UPT ;  /* 0x000000290600728c */ /* 0x000fcc000bf04270 */
[----:B------:R-:W-:-:S13]  /*2200*/  PLOP3.LUT P0, PT, PT, PT, UP0, 0x80, 0x0 ;  /* 0x000000000000781c */ /* 0x000fda0003f0f008 */
[----:B------:R-:W-:Y:S05]  /*2210*/  @!P0 BRA `(.L_x_11587) ;  /* 0x0000000000948947 */ /* 0x000fea0003800000 */
[----:B------:R-:W-:Y:S01]  /*2220*/  UISETP.NE.AND UP0, UPT, UR43, URZ, UPT ;  /* 0x0000003f2b00728c */ /* 0x000fe2000bf05270 */
[----:B------:R-:W-:-:S03]  /*2230*/  ULDC UR4, c[0x0][0x9f0] ;  /* 0x00027c0000047ab9 */ /* 0x000fc60000000800 */
[----:B------:R-:W-:-:S04]  /*2240*/  USEL UR10, UR43, UR4, UP0 ;  /* 0x000000042b0a7287 */ /* 0x000fc80008000000 */
[----:B------:R-:W-:Y:S02]  /*2250*/  UIADD3 UR4, UR10, -0x1, UR6 ;  /* 0xffffffff0a047890 */ /* 0x000fe4000fffe006 */
[----:B--2---:R-:W-:Y:S02]  /*2260*/  IMAD.U32 R3, RZ, RZ, UR10 ;  /* 0x0000000aff037e24 */ /* 0x004fe4000f8e00ff */
[----:B------:R-:W-:-:S03]  /*2270*/  UIADD3 UR7, -UR41, UR4, URZ ;  /* 0x0000000429077290 */ /* 0x000fc6000fffe13f */
[-C--:B------:R-:W-:Y:S01]  /*2280*/  IABS R0, R3.reuse ;  /* 0x0000000300007213 */ /* 0x080fe20000000000 */
[----:B------:R-:W-:Y:S01]  /*2290*/  UMOV UR4, URZ ;  /* 0x0000003f00047c82 */ /* 0x000fe20008000000 */
[----:B------:R-:W-:Y:S01]  /*22a0*/  IABS R5, R3 ;  /* 0x0000000300057213 */ /* 0x000fe20000000000 */
[----:B------:R-:W-:Y:S01]  /*22b0*/  IMAD.U32 R4, RZ, RZ, UR7 ;  /* 0x00000007ff047e24 */ /* 0x000fe2000f8e00ff */
[----:B------:R-:W-:Y:S01]  /*22c0*/  R2UR UR11, R0 ;  /* 0x00000000000b72ca */ /* 0x000fe200000e0000 */
[----:B------:R-:W-:-:S03]  /*22d0*/  ULOP3.LUT UR7, UR7, UR10, URZ, 0x3c, !UPT ;  /* 0x0000000a07077292 */ /* 0x000fc6000f8e3c3f */
[----:B------:R-:W-:-:S05]  /*22e0*/  IABS R4, R4 ;  /* 0x0000000400047213 */ /* 0x000fca0000000000 */
[----:B------:R-:W-:-:S04]  /*22f0*/  IMAD.MOV.U32 R3, RZ, RZ, R4 ;  /* 0x000000ffff037224 */ /* 0x000fc800078e0004 */
[----:B------:R-:W0:Y:S01]  /*2300*/  I2F.RP R0, UR11 ;  /* 0x0000000b00007d06 */ /* 0x000e220008209400 */
[----:B------:R-:W-:-:S07]  /*2310*/  R2UR UR9, R3 ;  /* 0x00000000030972ca */ /* 0x000fce00000e0000 */
        /* <DEDUP_REMOVED lines=21> */
.L_x_11587:
[----:B------:R-:W-:Y:S01]  /*2470*/  UIMAD UR41, UR59, UR4, UR41 ;  /* 0x000000043b2972a4 */ /* 0x000fe2000f8e0229 */
[----:B------:R-:W-:Y:S01]  /*2480*/  IMAD.U32 R0, RZ, RZ, UR6 ;  /* 0x00000006ff007e24 */ /* 0x000fe2000f8e00ff */
[----:B------:R-:W-:Y:S01]  /*2490*/  PLOP3.LUT P0, PT, PT, PT, PT, 0x80, 0x0 ;  /* 0x000000000000781c */ /* 0x000fe20003f0f070 */
[----:B--2---:R-:W-:-:S05]  /*24a0*/  IMAD.U32 R3, RZ, RZ, UR4 ;  /* 0x00000004ff037e24 */ /* 0x004fca000f8e00ff */
[----:B------:R-:W-:-:S04]  /*24b0*/  VIADDMNMX R0, R3, UR41, R0, PT ;  /* 0x0000002903007c46 */ /* 0x000fc8000b800100 */
[----:B------:R-:W-:-:S13]  /*24c0*/  R2UR UR45, R0 ;  /* 0x00000000002d72ca */ /* 0x000fda00000e0000 */
[----:B------:R-:W-:-:S06]  /*24d0*/  UISETP.GT.AND UP0, UPT, UR45, UR41, UPT ;  /* 0x000000292d00728c */ /* 0x000fcc000bf04270 */
[----:B------:R-:W-:-:S13]  /*24e0*/  PLOP3.LUT P1, PT, PT, PT, UP0, 0x80, 0x0 ;  /* 0x000000000000781c */ /* 0x000fda0003f2f008 */
[----:B------:R-:W-:Y:S05]  /*24f0*/  @!P1 BRA `(.L_x_11588) ;  /* 0x00000154002c9947 */ /* 0x000fea0003800000 */
[----:B------:R-:W2:Y:S01]  /*2500*/  LDL R2, [R1+0x458] ;  /* 0x0004580001027983 */ /* 0x000ea20000100800 */
[----:B------:R-:W-:Y:S01]  /*2510*/  VIADD R8, R49, 0x18400 ;  /* 0x0001840031087836 */ /* 0x000fe20000000000 */
[----:B------:R-:W-:Y:S01]  /*2520*/  IADD3 R26, P6, R16, 0x58, RZ ;  /* 0x00000058101a7810 */ /* 0x000fe20007fde0ff */
[----:B------:R-:W-:Y:S01]  /*2530*/  IMAD.MOV.U32 R4, RZ, RZ, 0x1 ;  /* 0x00000001ff047424 */ /* 0x000fe200078e00ff */
[----:B------:R-:W-:Y:S01]  /*2540*/  STL.64 [R1+0x58], RZ ;  /* 0x000058ff01007387 */ /* 0x000fe20000100a00 */
[----:B------:R-:W-:Y:S01]  /*2550*/  IMAD.MOV.U32 R5, RZ, RZ, RZ ;  /* 0x000000ffff057224 */ /* 0x000fe200078e00ff */
[----:B------:R-:W-:Y:S01]  /*2560*/  LOP3.LUT P0, RZ, R8, 0x1bf, RZ, 0xc0, !PT ;  /* 0x000001bf08ff7812 */ /* 0x000fe2000780c0ff */
[----:B------:R-:W-:Y:S01]  /*2570*/  IMAD.MOV.U32 R6, RZ, RZ, 0x1 ;  /* 0x00000001ff067424 */ /* 0x000fe200078e00ff */
[----:B------:R-:W-:Y:S01]  /*2580*/  STL.128 [R1+0x90], RZ ;  /* 0x000090ff01007387 */ /* 0x000fe20000100c00 */
[----:B------:R-:W-:Y:S01]  /*2590*/  IMAD.MOV.U32 R7, RZ, RZ, RZ ;  /* 0x000000ffff077224 */ /* 0x000fe200078e00ff */
[C---:B------:R-:W-:Y:S01]  /*25a0*/  IADD3 R34, P5, R16.reuse, 0x60, RZ ;  /* 0x0000006010227810 */ /* 0x040fe20007fbe0ff */
[----:B------:R-:W-:Y:S01]  /*25b0*/  IMAD.X R27, RZ, RZ, R17, P6 ;  /* 0x000000ffff1b7224 */ /* 0x000fe200030e0611 */
[----:B------:R-:W-:Y:S01]  /*25c0*/  STL.128 [R1+0xa0], RZ ;  /* 0x0000a0ff01007387 */ /* 0x000fe20000100c00 */
[----:B------:R-:W-:-:S02]  /*25d0*/  IADD3 R33, P4, R16, 0x68, RZ ;  /* 0x0000006810217810 */ /* 0x000fc40007f9e0ff */
[C---:B------:R-:W-:Y:S01]  /*25e0*/  IADD3 R32, P3, R16.reuse, 0x70, RZ ;  /* 0x0000007010207810 */ /* 0x040fe20007f7e0ff */
[----:B------:R0:W-:Y:S01]  /*25f0*/  STL.128 [R1+0x60], R4 ;  /* 0x0000600401007387 */ /* 0x0001e20000100c00 */
[C---:B------:R-:W-:Y:S01]  /*2600*/  IADD3 R31, P2, R16.reuse, 0x78, RZ ;  /* 0x00000078101f7810 */ /* 0x040fe20007f5e0ff */
[--C-:B------:R-:W-:Y:S01]  /*2610*/  IMAD.X R35, RZ, RZ, R17.reuse, P5 ;  /* 0x000000ffff237224 */ /* 0x100fe200028e0611 */
[C---:B------:R-:W-:Y:S01]  /*2620*/  IADD3 R30, P1, R16.reuse, 0x80, RZ ;  /* 0x00000080101e7810 */ /* 0x040fe20007f3e0ff */
[----:B------:R-:W-:Y:S01]  /*2630*/  STL.128 [R1+0xb0], RZ ;  /* 0x0000b0ff01007387 */ /* 0x000fe20000100c00 */
[----:B------:R-:W-:Y:S01]  /*2640*/  IADD3 R29, P6, R16, 0x90, RZ ;  /* 0x00000090101d7810 */ /* 0x000fe20007fde0ff */
[--C-:B------:R-:W-:Y:S02]  /*2650*/  IMAD.X R42, RZ, RZ, R17.reuse, P4 ;  /* 0x000000ffff2a7224 */ /* 0x100fe400020e0611 */
[----:B------:R-:W-:Y:S01]  /*2660*/  STL.128 [R1+0xc0], RZ ;  /* 0x0000c0ff01007387 */ /* 0x000fe20000100c00 */
[----:B------:R-:W-:-:S02]  /*2670*/  IMAD.X R43, RZ, RZ, R17, P3 ;  /* 0x000000ffff2b7224 */ /* 0x000fc400018e0611 */
[--C-:B------:R-:W-:Y:S01]  /*2680*/  IMAD.X R40, RZ, RZ, R17.reuse, P2 ;  /* 0x000000ffff287224 */ /* 0x100fe200010e0611 */
[----:B------:R-:W-:Y:S01]  /*2690*/  STL.128 [R1+0xd0], RZ ;  /* 0x0000d0ff01007387 */ /* 0x000fe20000100c00 */
[--C-:B------:R-:W-:Y:S02]  /*26a0*/  IMAD.X R41, RZ, RZ, R17.reuse, P1 ;  /* 0x000000ffff297224 */ /* 0x100fe400008e0611 */
[----:B------:R-:W-:Y:S01]  /*26b0*/  IMAD.X R38, RZ, RZ, R17, P6 ;  /* 0x000000ffff267224 */ /* 0x000fe200030e0611 */
[----:B------:R-:W-:Y:S01]  /*26c0*/  STL.128 [R1+0xe0], RZ ;  /* 0x0000e0ff01007387 */ /* 0x000fe20000100c00 */
[----:B0-----:R-:W-:Y:S02]  /*26d0*/  IMAD.MOV.U32 R7, RZ, RZ, 0x40000040 ;  /* 0x40000040ff077424 */ /* 0x001fe400078e00ff */
[----:B------:R-:W-:Y:S01]  /*26e0*/  IMAD.MOV.U32 R5, RZ, RZ, 0x40000040 ;  /* 0x40000040ff057424 */ /* 0x000fe200078e00ff */
[----:B--2---:R-:W0:Y:S02]  /*26f0*/  SHFL.IDX PT, R0, R2, RZ, 0x1f ;  /* 0x00001fff02007589 */ /* 0x004e2400000e0000 */
        /* <DEDUP_REMOVED lines=13> */
[----:B------:R-:W-:Y:S02]  /*27d0*/  LOP3.LUT R0, R0, 0x10000, RZ, 0xfc, !PT ;  /* 0x0001000000007812 */ /* 0x000fe400078efcff */
[----:B------:R-:W-:Y:S01]  /*27e0*/  LOP3.LUT R9, R3, 0x10000, RZ, 0xfc, !PT ;  /* 0x0001000003097812 */ /* 0x000fe200078efcff */
[----:B------:R-:W-:Y:S02]  /*27f0*/  IMAD.MOV.U32 R3, RZ, RZ, 0x40000040 ;  /* 0x40000040ff037424 */ /* 0x000fe400078e00ff */
[----:B------:R-:W-:Y:S02]  /*2800*/  IMAD.MOV.U32 R6, RZ, RZ, R0 ;  /* 0x000000ffff067224 */ /* 0x000fe400078e0000 */
[----:B------:R-:W-:Y:S01]  /*2810*/  IMAD.MOV.U32 R4, RZ, RZ, R9 ;  /* 0x000000ffff047224 */ /* 0x000fe200078e0009 */
[----:B------:R0:W-:Y:S04]  /*2820*/  STL.64 [R1+0x80], R2 ;  /* 0x0000800201007387 */ /* 0x0001e80000100a00 */
[----:B------:R0:W-:Y:S01]  /*2830*/  STL.128 [R1+0x70], R4 ;  /* 0x0000700401007387 */ /* 0x0001e20000100c00 */
[----:B------:R-:W-:Y:S05]  /*2840*/  @!P0 BRA `(.L_x_11589) ;  /* 0x0000000000408947 */ /* 0x000fea0003800000 */
[----:B0-----:R-:W-:Y:S01]  /*2850*/  MOV R2, 0x0 ;  /* 0x0000000000027802 */ /* 0x001fe20000000f00 */
        /* <DEDUP_REMOVED lines=15> */
.L_x_11589:
[----:B------:R-:W1:Y:S01]  /*2950*/  S2R R48, SR_TID.X ;  /* 0x0000000000307919 */ /* 0x000e620000002100 */
[----:B------:R-:W2:Y:S01]  /*2960*/  LDC.64 R46, c[0x0][0x9d8] ;  /* 0x00027600ff2e7b82 */ /* 0x000ea20000000a00 */
[----:B------:R-:W-:Y:S01]  /*2970*/  ULEA.HI UR4, UR61, UR61, URZ, 0x1 ;  /* 0x0000003d3d047291 */ /* 0x000fe2000f8f083f */
[C---:B------:R-:W-:Y:S01]  /*2980*/  IADD3 R10, P0, R16.reuse, 0xf0, RZ ;  /* 0x000000f0100a7810 */ /* 0x040fe20007f1e0ff */
[----:B------:R3:W-:Y:S01]  /*2990*/  STL.64 [R1+0x100], R26 ;  /* 0x0001001a01007387 */ /* 0x0007e20000100a00 */
[----:B------:R-:W-:Y:S01]  /*29a0*/  IMAD.U32 R13, RZ, RZ, UR47 ;  /* 0x0000002fff0d7e24 */ /* 0x000fe2000f8e00ff */
[----:B------:R-:W-:Y:S01]  /*29b0*/  ULOP3.LUT UR4, UR4, 0xfffffffe, URZ, 0xc0, !UPT ;  /* 0xfffffffe04047892 */ /* 0x000fe2000f8ec03f */
[----:B------:R-:W-:Y:S01]  /*29c0*/  IMAD.U32 R12, RZ, RZ, UR46 ;  /* 0x0000002eff0c7e24 */ /* 0x000fe2000f8e00ff */
[----:B------:R4:W-:Y:S01]  /*29d0*/  STL.64 [R1+0xf0], R176 ;  /* 0x0000f0b001007387 */ /* 0x0009e20000100a00 */
[----:B0-----:R-:W0:Y:S01]  /*29e0*/  LDC.64 R2, c[0x0][0x9e0] ;  /* 0x00027800ff027b82 */ /* 0x001e220000000a00 */
[----:B------:R-:W-:Y:S01]  /*29f0*/  UIADD3 UR4, UR61, -UR4, URZ ;  /* 0x800000043d047290 */ /* 0x000fe2000fffe03f */
[--C-:B------:R-:W-:Y:S01]  /*2a00*/  IMAD.X R11, RZ, RZ, R17.reuse, P0 ;  /* 0x000000ffff0b7224 */ /* 0x100fe200000e0611 */
[----:B------:R-:W-:Y:S01]  /*2a10*/  IADD3 R20, P0, R16, 0x13c, RZ ;  /* 0x0000013c10147810 */ /* 0x000fe20007f1e0ff */
[----:B------:R-:W-:Y:S01]  /*2a20*/  IMAD.MOV.U32 R24, RZ, RZ, RZ ;  /* 0x000000ffff187224 */ /* 0x000fe200078e00ff */
[----:B------:R4:W-:Y:S02]  /*2a30*/  STL.U8 [R1+0x108], RZ ;  /* 0x000108ff01007387 */ /* 0x0009e40000100000 */
[----:B------:R-:W-:Y:S01]  /*2a40*/  IMAD.U32 R0, RZ, RZ, UR4 ;  /* 0x00000004ff007e24 */ /* 0x000fe2000f8e00ff */
[----:B------:R-:W3:Y:S01]  /*2a50*/  LDC.64 R8, c[0x0][0x9e8] ;  /* 0x00027a00ff087b82 */ /* 0x000ee20000000a00 */
[----:B------:R-:W-:Y:S01]  /*2a60*/  IMAD.X R21, RZ, RZ, R17, P0 ;  /* 0x000000ffff157224 */ /* 0x000fe200000e0611 */
[----:B------:R4:W-:Y:S02]  /*2a70*/  STL.64 [R1+0xf8], R10 ;  /* 0x0000f80a01007387 */ /* 0x0009e40000100a00 */
[----:B------:R-:W-:-:S02]  /*2a80*/  SHF.L.U32 R0, R0, 0x1f, RZ ;  /* 0x0000001f00007819 */ /* 0x000fc400000006ff */
[----:B------:R4:W-:Y:S02]  /*2a90*/  STL.64 [R1+0x140], R20 ;  /* 0x0001401401007387 */ /* 0x0009e40000100a00 */
[----:B------:R-:W5:Y:S01]  /*2aa0*/  LDC R6, c[0x0][0x450] ;  /* 0x00011400ff067b82 */ /* 0x000f620000000800 */
[----:B--2---:R-:W-:Y:S02]  /*2ab0*/  IMAD.MOV.U32 R14, RZ, RZ, R47 ;  /* 0x000000ffff0e7224 */ /* 0x004fe400078e002f */
[----:B------:R-:W-:Y:S02]  /*2ac0*/  IMAD.MOV.U32 R7, RZ, RZ, R46 ;  /* 0x000000ffff077224 */ /* 0x000fe400078e002e */
[----:B-1----:R-:W-:-:S03]  /*2ad0*/  VIADD R214, R48, 0xffffff80 ;  /* 0xffffff8030d67836 */ /* 0x002fc60000000000 */
[----:B------:R-:W5:Y:S01]  /*2ae0*/  LDC.64 R4, c[0x0][0x448] ;  /* 0x00011200ff047b82 */ /* 0x000f620000000a00 */
[----:B0-----:R-:W-:Y:S02]  /*2af0*/  IMAD.MOV.U32 R15, RZ, RZ, R2 ;  /* 0x000000ffff0f7224 */ /* 0x001fe400078e0002 */
[----:B------:R-:W-:Y:S01]  /*2b00*/  IMAD.MOV.U32 R25, RZ, RZ, R3 ;  /* 0x000000ffff197224 */ /* 0x000fe200078e0003 */
[----:B------:R4:W-:Y:S01]  /*2b10*/  STL [R1+0x10c], R214 ;  /* 0x00010cd601007387 */ /* 0x0009e20000100800 */
[----:B---3--:R-:W-:-:S03]  /*2b20*/  IMAD.MOV.U32 R26, RZ, RZ, R8 ;  /* 0x000000ffff1a7224 */ /* 0x008fc600078e0008 */
[----:B------:R4:W-:Y:S01]  /*2b30*/  STL.128 [R1+0x110], R12 ;  /* 0x0001100c01007387 */ /* 0x0009e20000100c00 */
[----:B------:R-:W-:-:S05]  /*2b40*/  IMAD.MOV.U32 R27, RZ, RZ, R9 ;  /* 0x000000ffff1b7224 */ /* 0x000fca00078e0009 */
[----:B------:R4:W-:Y:S04]  /*2b50*/  STL.128 [R1+0x120], R24 ;  /* 0x0001201801007387 */ /* 0x0009e80000100c00 */
[----:B-----5:R4:W-:Y:S01]  /*2b60*/  STL.128 [R1+0x130], R4 ;  /* 0x0001300401007387 */ /* 0x0209e20000100c00 */
[----:B------:R-:W0:Y:S02]  /*2b70*/  SYNCS.PHASECHK.TRANS64.TRYWAIT P0, [R49+URZ+0x22800], R0 ;  /* 0x02280000310075a7 */ /* 0x000e24000800017f */
[----:B0---4-:R-:W-:Y:S05]  /*2b80*/  @!P0 BRA `(.L_x_11590) ;  /* 0x000001fc00408947 */ /* 0x011fea0003800000 */
.L_x_11802:
[----:B------:R-:W2:Y:S04]  /*2b90*/  LDL.64 R26, [R1+0x448] ;  /* 0x00044800011a7983 */ /* 0x000ea80000100a00 */
[----:B------:R-:W3:Y:S04]  /*2ba0*/  LDL R24, [R1] ;  /* 0x0000000001187983 */ /* 0x000ee80000100800 */
[----:B------:R1:W5:Y:S01]  /*2bb0*/  LDL.64 R10, [R1+0x1c0] ;  /* 0x0001c000010a7983 */ /* 0x0003620000100a00 */
[C---:B------:R-:W-:Y:S01]  /*2bc0*/  IADD3 R14, P0, R16.reuse, 0x108, RZ ;  /* 0x00000108100e7810 */ /* 0x040fe20007f1e0ff */
[----:B------:R-:W-:Y:S01]  /*2bd0*/  IMAD.MOV.U32 R12, RZ, RZ, R34 ;  /* 0x000000ffff0c7224 */ /* 0x000fe200078e0022 */
[C---:B------:R-:W-:Y:S01]  /*2be0*/  IADD3 R4, P1, R16.reuse, 0x140, RZ ;  /* 0x0000014010047810 */ /* 0x040fe20007f3e0ff */
[----:B------:R-:W-:Y:S01]  /*2bf0*/  IMAD.MOV.U32 R13, RZ, RZ, R35 ;  /* 0x000000ffff0d7224 */ /* 0x000fe200078e0023 */
[----:B------:R-:W4:Y:S01]  /*2c00*/  S2R R25, SR_TID.X ;  /* 0x0000000000197919 */ /* 0x000f220000002100 */
[--C-:B------:R-:W-:Y:S01]  /*2c10*/  IMAD.X R15, RZ, RZ, R17.reuse, P0 ;  /* 0x000000ffff0f7224 */ /* 0x100fe200000e0611 */
[C---:B0-----:R-:W-:Y:S01]  /*2c20*/  IADD3 R0, P0, R16.reuse, 0x1cc, RZ ;  /* 0x000001cc10007810 */ /* 0x041fe20007f1e0ff */
[--C-:B------:R-:W-:Y:S01]  /*2c30*/  IMAD.X R21, RZ, RZ, R17.reuse, P1 ;  /* 0x000000ffff157224 */ /* 0x100fe200008e0611 */
[----:B------:R-:W-:Y:S05]  /*2c40*/  WARPSYNC.ALL ;  /* 0x0000000000007948 */ /* 0x000fea0003800000 */
[----:B------:R0:W-:Y:S01]  /*2c50*/  STL.128 [R1+0x150], R12 ;  /* 0x0001500c01007387 */ /* 0x0001e20000100c00 */
[----:B------:R-:W-:Y:S01]  /*2c60*/  IMAD.X R7, RZ, RZ, R17, P0 ;  /* 0x000000ffff077224 */ /* 0x000fe200000e0611 */
[----:B------:R-:W-:Y:S01]  /*2c70*/  IADD3 R20, P0, R16, 0xf8, RZ ;  /* 0x000000f810147810 */ /* 0x000fe20007f1e0ff */
[----:B------:R-:W-:Y:S01]  /*2c80*/  BSSY B0, `(.L_x_11591) ;  /* 0x0000028000007945 */ /* 0x000fe20003800000 */
[----:B0-----:R-:W-:-:S02]  /*2c90*/  IMAD.MOV.U32 R14, RZ, RZ, R32 ;  /* 0x000000ffff0e7224 */ /* 0x001fc400078e0020 */
[----:B------:R-:W-:Y:S02]  /*2ca0*/  IMAD.MOV.U32 R15, RZ, RZ, R43 ;  /* 0x000000ffff0f7224 */ /* 0x000fe400078e002b */
[----:B------:R-:W-:Y:S02]  /*2cb0*/  IMAD.MOV.U32 R12, RZ, RZ, R16 ;  /* 0x000000ffff0c7224 */ /* 0x000fe400078e0010 */
[----:B------:R-:W-:Y:S01]  /*2cc0*/  IMAD.MOV.U32 R13, RZ, RZ, R17 ;  /* 0x000000ffff0d7224 */ /* 0x000fe200078e0011 */
[----:B----4-:R-:W-:-:S04]  /*2cd0*/  SHF.R.U32.HI R25, RZ, 0x7, R25 ;  /* 0x00000007ff197819 */ /* 0x010fc80000011619 */
[----:B------:R0:W-:Y:S02]  /*2ce0*/  STL.128 [R1+0x160], R12 ;  /* 0x0001600c01007387 */ /* 0x0001e40000100c00 */
[----:B0-----:R-:W-:Y:S02]  /*2cf0*/  IMAD.MOV.U32 R12, RZ, RZ, R31 ;  /* 0x000000ffff0c7224 */ /* 0x001fe400078e001f */
[----:B------:R-:W-:Y:S02]  /*2d00*/  IMAD.MOV.U32 R13, RZ, RZ, R40 ;  /* 0x000000ffff0d7224 */ /* 0x000fe400078e0028 */
[----:B------:R-:W-:Y:S02]  /*2d10*/  IMAD.MOV.U32 R14, RZ, RZ, R0 ;  /* 0x000000ffff0e7224 */ /* 0x000fe400078e0000 */
[----:B------:R-:W-:Y:S02]  /*2d20*/  IMAD.MOV.U32 R15, RZ, RZ, R7 ;  /* 0x000000ffff0f7224 */ /* 0x000fe400078e0007 */
[----:B------:R-:W-:-:S03]  /*2d30*/  IMAD.X R7, RZ, RZ, R17, P0 ;  /* 0x000000ffff077224 */ /* 0x000fc600000e0611 */
[----:B------:R0:W-:Y:S02]  /*2d40*/  STL.128 [R1+0x170], R12 ;  /* 0x0001700c01007387 */ /* 0x0001e40000100c00 */
[----:B0-----:R-:W-:Y:S02]  /*2d50*/  IMAD.MOV.U32 R14, RZ, RZ, R37 ;  /* 0x000000ffff0e7224 */ /* 0x001fe400078e0025 */
[----:B------:R-:W-:Y:S02]  /*2d60*/  IMAD.MOV.U32 R15, RZ, RZ, R44 ;  /* 0x000000ffff0f7224 */ /* 0x000fe400078e002c */
[----:B------:R-:W-:Y:S02]  /*2d70*/  IMAD.MOV.U32 R12, RZ, RZ, R4 ;  /* 0x000000ffff0c7224 */ /* 0x000fe400078e0004 */
[----:B------:R-:W-:Y:S02]  /*2d80*/  IMAD.MOV.U32 R13, RZ, RZ, R21 ;  /* 0x000000ffff0d7224 */ /* 0x000fe400078e0015 */
[----:B------:R-:W-:-:S03]  /*2d90*/  VIADD R4, R25, 0x8 ;  /* 0x0000000819047836 */ /* 0x000fc60000000000 */
        /* <DEDUP_REMOVED lines=15> */
[----:B------:R1:W-:Y:S04]  /*2e90*/  STL.128 [R1+0x1b0], R12 ;  /* 0x0001b00c01007387 */ /* 0x0003e80000100c00 */
[----:B--2---:R1:W-:Y:S01]  /*2ea0*/  STL.64 [R1+0x148], R26 ;  /* 0x0001481a01007387 */ /* 0x0043e20000100a00 */
[----:B---3--:R-:W-:Y:S01]  /*2eb0*/  LOP3.LUT R0, R24, 0x1, RZ, 0xfc, !PT ;  /* 0x0000000118007812 */ /* 0x008fe200078efcff */
[----:B------:R1:W-:Y:S03]  /*2ec0*/  BAR.SYNC.DEFER_BLOCKING R4, 0x100 ;  /* 0x000400040000751d */ /* 0x0003e60000010000 */
[----:B------:R-:W-:-:S13]  /*2ed0*/  ISETP.NE.AND P1, PT, R0, 0x3, PT ;  /* 0x000000030000780c */ /* 0x000fda0003f25270 */
[----:B-1----:R-:W-:Y:S05]  /*2ee0*/  @!P1 BRA `(.L_x_11592) ;  /* 0x0000000000049947 */ /* 0x002fea0003800000 */
[----:B------:R-:W-:Y:S01]  /*2ef0*/  BPT.TRAP 0x1 ;  /* 0x000000040000795c */ /* 0x000fe20000300000 */
.L_x_11592:
[----:B------:R-:W-:Y:S05]  /*2f00*/  BSYNC B0 ;  /* 0x0000000000007941 */ /* 0x000fea0003800000 */
.L_x_11591:
        /* <DEDUP_REMOVED lines=8> */
.L_x_11594:
[----:B------:R-:W-:Y:S05]  /*2f90*/  BSYNC B0 ;  /* 0x0000000000007941 */ /* 0x000fea0003800000 */
.L_x_11593:
[----:B------:R-:W-:Y:S04]  /*2fa0*/  BSSY B0, `(.L_x_11595) ;  /* 0x0000004000007945 */ /* 0x000fe80003800000 */
[----:B-1----:R-:W-:Y:S05]  /*2fb0*/  @P0 BRA `(.L_x_11596) ;  /* 0x0000000000080947 */ /* 0x002fea0003800000 */
[----:B------:R-:W1:Y:S02]  /*2fc0*/  SYNCS.PHASECHK.TRANS64.TRYWAIT P0, [R10+URZ], R11 ;  /* 0x0000000b0a0075a7 */ /* 0x000e64000800017f */
[----:B-1----:R-:W-:Y:S05]  /*2fd0*/  @!P0 BRA `(.L_x_11597) ;  /* 0x000001f800408947 */ /* 0x002fea0003800000 */
.L_x_11596:
[----:B------:R-:W-:Y:S05]  /*2fe0*/  BSYNC B0 ;  /* 0x0000000000007941 */ /* 0x000fea0003800000 */
.L_x_11595:
        /* <DEDUP_REMOVED lines=8> */
[----:B------:R-:W-:Y:S02]  /*3070*/  R2UR UR7, R11 ;  /* 0x000000000b0772ca */ /* 0x000fe400000e0000 */
[C---:B------:R-:W-:Y:S01]  /*3080*/  R2UR UR6, R10.reuse ;  /* 0x000000000a0672ca */ /* 0x040fe200000e0000 */
[----:B------:R-:W2:Y:S01]  /*3090*/  LDL R74, [R1] ;  /* 0x00000000014a7983 */ /* 0x000ea20000100800 */
[----:B------:R-:W-:Y:S02]  /*30a0*/  VIADD R72, R10, 0x2 ;  /* 0x000000020a487836 */ /* 0x000fe40000000000 */
[----:B------:R-:W-:Y:S01]  /*30b0*/  IMAD.MOV.U32 R73, RZ, RZ, R11 ;  /* 0x000000ffff497224 */ /* 0x000fe200078e000b */
[----:B------:R0:W5:Y:S04]  /*30c0*/  LDL R7, [R1+0x1c0] ;  /* 0x0001c00001077983 */ /* 0x0001680000100800 */
[----:B------:R0:W5:Y:S01]  /*30d0*/  LDL R76, [R1+0xc] ;  /* 0x00000c00014c7983 */ /* 0x0001620000100800 */
[----:B---3--:R-:W-:-:S02]  /*30e0*/  R2UR UR4, R24 ;  /* 0x00000000180472ca */ /* 0x008fc400000e0000 */
[----:B------:R-:W-:Y:S02]  /*30f0*/  R2UR UR5, R25 ;  /* 0x00000000190572ca */ /* 0x000fe400000e0000 */
[----:B------:R-:W-:-:S11]  /*3100*/  WARPGROUP.ARRIVE ;  /* 0x00000000000079c5 */ /* 0x000fd60000000000 */
[----:B------:R-:W-:Y:S01]  /*3110*/  HGMMA.64x96x16.F32.BF16 R24, gdesc[UR4], RZ, !UPT, gsb0 ;  /* 0x01600000041879f0 */ /* 0x000fe2000c0018ff */
[----:B----4-:R-:W-:Y:S01]  /*3120*/  VIADD R12, R12, 0x2 ;  /* 0x000000020c0c7836 */ /* 0x010fe20000000000 */
        /* <DEDUP_REMOVED lines=23> */
[----:B------:R-:W1:Y:S01]  /*32a0*/  S2R R0, SR_TID.X ;  /* 0x0000000000007919 */ /* 0x000e620000002100 */
[----:B------:R0:W-:Y:S01]  /*32b0*/  STL [R1+0x60], RZ ;  /* 0x000060ff01007387 */ /* 0x0001e20000100800 */
[----:B------:R-:W-:Y:S01]  /*32c0*/  LOP3.LUT R74, R74, 0x1, RZ, 0xfc, !PT ;  /* 0x000000014a4a7812 */ /* 0x000fe200078efcff */
[----:B------:R-:W-:-:S02]  /*32d0*/  WARPGROUP.DEPBAR.LE gsb0, 0x0 ;  /* 0x00008000000079c5 */ /* 0x000fc40000010000 */
[----:B------:R-:W-:-:S07]  /*32e0*/  WARPGROUP.ARRIVE ;  /* 0x00000000000079c5 */ /* 0x000fce0000000000 */
[----:B------:R-:W-:Y:S01]  /*32f0*/  HGMMA.64x96x16.F32.BF16 R24, gdesc[UR4], R24, gsb0 ;  /* 0x01600000041879f0 */ /* 0x000fe20008001818 */
[----:B-1----:R-:W-:-:S04]  /*3300*/  SHF.R.U32.HI R0, RZ, 0x7, R0 ;  /* 0x00000007ff007819 */ /* 0x002fc80000011600 */
[----:B------:R-:W-:Y:S01]  /*3310*/  IADD3 R10, -R0, 0xb, RZ ;  /* 0x0000000b000a7810 */ /* 0x000fe20007ffe1ff */
[----:B------:R-:W-:-:S05]  /*3320*/  IMAD.MOV.U32 R0, RZ, RZ, 0x1 ;  /* 0x00000001ff007424 */ /* 0x000fca00078e00ff */
[----:B------:R0:W-:Y:S04]  /*3330*/  STL [R1+0x60], R0 ;  /* 0x0000600001007387 */ /* 0x0001e80000100800 */
[----:B------:R0:W-:Y:S04]  /*3340*/  STL [R1+0x60], R0 ;  /* 0x0000600001007387 */ /* 0x0001e80000100800 */
[----:B------:R0:W-:Y:S04]  /*3350*/  STL [R1+0x60], R0 ;  /* 0x0000600001007387 */ /* 0x0001e80000100800 */
[----:B------:R0:W-:Y:S01]  /*3360*/  STL [R1+0x60], R0 ;  /* 0x0000600001007387 */ /* 0x0001e20000100800 */
[----:B------:R-:W-:Y:S01]  /*3370*/  ISETP.NE.AND P0, PT, R74, 0x3, PT ;  /* 0x000000034a00780c */ /* 0x000fe20003f05270 */
[----:B------:R-:W-:Y:S01]  /*3380*/  BSSY B0, `(.L_x_11598) ;  /* 0x0000005000007945 */ /* 0x000fe20003800000 */
[----:B------:R-:W-:-:S02]  /*3390*/  WARPGROUP.DEPBAR.LE gsb0, 0x0 ;  /* 0x00008000000079c5 */ /* 0x000fc40000010000 */
[----:B------:R0:W-:Y:S09]  /*33a0*/  BAR.ARV R10, 0x100 ;  /* 0x0004000a0000751d */ /* 0x0001f20000002000 */
[----:B0-----:R-:W-:Y:S05]  /*33b0*/  @!P0 BRA `(.L_x_11599) ;  /* 0x0000000000048947 */ /* 0x001fea0003800000 */
[----:B------:R-:W-:Y:S01]  /*33c0*/  BPT.TRAP 0x1 ;  /* 0x000000040000795c */ /* 0x000fe20000300000 */
.L_x_11599:
[----:B------:R-:W-:Y:S05]  /*33d0*/  BSYNC B0 ;  /* 0x0000000000007941 */ /* 0x000fea0003800000 */
.L_x_11598:
        /* <DEDUP_REMOVED lines=13> */
[----:B---3--:R-:W-:Y:S01]  /*34b0*/  ISETP.NE.AND P0, PT, R10, 0x1, PT ;  /* 0x000000010a00780c */ /* 0x008fe20003f05270 */
[----:B------:R-:W-:-:S02]  /*34c0*/  UMOV UR4, 0xffffffa0 ;  /* 0xffffffa000047882 */ /* 0x000fc40000000000 */
[----:B------:R-:W-:Y:S01]  /*34d0*/  UIMAD UR4, UR45, UR4, 0x60 ;  /* 0x000000602d0474a4 */ /* 0x000fe2000f8e0204 */
[----:B----4-:R-:W-:-:S05]  /*34e0*/  ISETP.GE.AND P1, PT, R73, 0x1, PT ;  /* 0x000000014900780c */ /* 0x010fca0003f26270 */
[----:B------:R-:W-:Y:S01]  /*34f0*/  VIADD R72, R72, UR4 ;  /* 0x0000000448487c36 */ /* 0x000fe20008000000 */
[----:B------:R-:W-:Y:S01]  /*3500*/  BSSY B0, `(.L_x_11600) ;  /* 0x00000a1000007945 */ /* 0x000fe20003800000 */
[-C--:B--2---:R-:W-:Y:S01]  /*3510*/  FMUL.FTZ R83, R36, R76.reuse ;  /* 0x0000004c24537220 */ /* 0x084fe20000410000 */
[-C--:B------:R-:W-:Y:S01]  /*3520*/  FMUL.FTZ R36, R50, R76.reuse ;  /* 0x0000004c32247220 */ /* 0x080fe20000410000 */
[-C--:B------:R-:W-:Y:S01]  /*3530*/  FMUL.FTZ R50, R52, R76.reuse ;  /* 0x0000004c34327220 */ /* 0x080fe20000410000 */
[-C--:B------:R-:W-:Y:S01]  /*3540*/  FMUL.FTZ R52, R56, R76.reuse ;  /* 0x0000004c38347220 */ /* 0x080fe20000410000 */
[-C--:B------:R-:W-:Y:S01]  /*3550*/  FMUL.FTZ R84, R37, R76.reuse ;  /* 0x0000004c25547220 */ /* 0x080fe20000410000 */
[----:B------:R-:W-:Y:S01]  /*3560*/  SHF.R.S32.HI R56, RZ, 0x1f, R79 ;  /* 0x0000001fff387819 */ /* 0x000fe2000001144f */
[-C--:B------:R-:W-:Y:S01]  /*3570*/  FMUL.FTZ R37, R51, R76.reuse ;  /* 0x0000004c33257220 */ /* 0x080fe20000410000 */
[-C--:B------:R-:W-:Y:S01]  /*3580*/  FMUL.FTZ R51, R53, R76.reuse ;  /* 0x0000004c35337220 */ /* 0x080fe20000410000 */
[-C--:B------:R-:W-:Y:S01]  /*3590*/  FMUL.FTZ R20, R24, R76.reuse ;  /* 0x0000004c18147220 */ /* 0x080fe20000410000 */
        /* <DEDUP_REMOVED lines=9> */
[-C--:B------:R-:W-:Y:S01]  /*3630*/  FMUL.FTZ R43, R58, R76.reuse ;  /* 0x0000004c3a2b7220 */ /* 0x080fe20000410000 */
[----:B------:R-:W-:Y:S01]  /*3640*/  FMUL.FTZ R21, R27, R76 ;  /* 0x0000004c1b157220 */ /* 0x000fe20000410000 */
[----:B------:R-:W-:-:S02]  /*3650*/  IMAD.IADD R58, R79, 0x1, -R46 ;  /* 0x000000014f3a7824 */ /* 0x000fc400078e0a2e */
[-C--:B------:R-:W-:Y:S01]  /*3660*/  FMUL.FTZ R27, R31, R76.reuse ;  /* 0x0000004c1f1b7220 */ /* 0x080fe20000410000 */
[-C--:B------:R-:W-:Y:S01]  /*3670*/  FMUL.FTZ R31, R39, R76.reuse ;  /* 0x0000004c271f7220 */ /* 0x080fe20000410000 */
[-C--:B------:R-:W-:Y:S01]  /*3680*/  FMUL.FTZ R39, R55, R76.reuse ;  /* 0x0000004c37277220 */ /* 0x080fe20000410000 */
[-C--:B0-----:R-:W-:Y:S01]  /*3690*/  FMUL.FTZ R7, R26, R76.reuse ;  /* 0x0000004c1a077220 */ /* 0x081fe20000410000 */
[-C--:B------:R-:W-:Y:S01]  /*36a0*/  FMUL.FTZ R55, R61, R76.reuse ;  /* 0x0000004c3d377220 */ /* 0x080fe20000410000 */
[-C--:B------:R-:W-:Y:S01]  /*36b0*/  FMUL.FTZ R26, R30, R76.reuse ;  /* 0x0000004c1e1a7220 */ /* 0x080fe20000410000 */
[----:B------:R-:W-:Y:S01]  /*36c0*/  SHF.R.S32.HI R61, RZ, 0x1f, R58 ;  /* 0x0000001fff3d7819 */ /* 0x000fe2000001143a */
[-C--:B------:R-:W-:Y:S01]  /*36d0*/  FMUL.FTZ R30, R38, R76.reuse ;  /* 0x0000004c261e7220 */ /* 0x080fe20000410000 */
[-C--:B------:R-:W-:Y:S01]  /*36e0*/  FMUL.FTZ R38, R54, R76.reuse ;  /* 0x0000004c36267220 */ /* 0x080fe20000410000 */
[----:B------:R-:W-:Y:S01]  /*36f0*/  FMUL.FTZ R54, R60, R76 ;  /* 0x0000004c3c367220 */ /* 0x000fe20000410000 */
[----:B------:R-:W-:Y:S01]  /*3700*/  LEA.HI R60, R61, R58, RZ, 0x2 ;  /* 0x0000003a3d3c7211 */ /* 0x000fe200078f10ff */
[-C--:B------:R-:W-:Y:S01]  /*3710*/  FMUL.FTZ R81, R32, R76.reuse ;  /* 0x0000004c20517220 */ /* 0x080fe20000410000 */
[-C--:B------:R-:W-:Y:S01]  /*3720*/  FMUL.FTZ R32, R42, R76.reuse ;  /* 0x0000004c2a207220 */ /* 0x080fe20000410000 */
[-C--:B------:R-:W-:Y:S01]  /*3730*/  FMUL.FTZ R42, R59, R76.reuse ;  /* 0x0000004c3b2a7220 */ /* 0x080fe20000410000 */
[----:B------:R-:W-:Y:S01]  /*3740*/  FMUL.FTZ R46, R62, R76 ;  /* 0x0000004c3e2e7220 */ /* 0x000fe20000410000 */
[----:B------:R-:W-:-:S02]  /*3750*/  LEA.HI R56, R56, R79, RZ, 0x2 ;  /* 0x0000004f38387211 */ /* 0x000fc400078f10ff */
[--C-:B------:R-:W-:Y:S02]  /*3760*/  SHF.R.S32.HI R62, RZ, 0x2, R60.reuse ;  /* 0x00000002ff3e7819 */ /* 0x100fe4000001143c */
[----:B------:R-:W-:Y:S01]  /*3770*/  SHF.R.S32.HI R59, RZ, 0x1f, R60 ;  /* 0x0000001fff3b7819 */ /* 0x000fe2000001143c */
[-C--:B------:R-:W-:Y:S01]  /*3780*/  FMUL.FTZ R80, R29, R76.reuse ;  /* 0x0000004c1d507220 */ /* 0x080fe20000410000 */
[----:B------:R-:W-:Y:S01]  /*3790*/  LOP3.LUT R56, R56, 0xfffffffc, RZ, 0xc0, !PT ;  /* 0xfffffffc38387812 */ /* 0x000fe200078ec0ff */
[----:B------:R-:W-:Y:S01]  /*37a0*/  FMUL.FTZ R29, R35, R76 ;  /* 0x0000004c231d7220 */ /* 0x000fe20000410000 */
[----:B------:R-:W-:Y:S01]  /*37b0*/  LEA.HI R59, R59, R62, RZ, 0x3 ;  /* 0x0000003e3b3b7211 */ /* 0x000fe200078f18ff */
[-C--:B------:R-:W-:Y:S01]  /*37c0*/  FMUL.FTZ R35, R47, R76.reuse ;  /* 0x0000004c2f237220 */ /* 0x080fe20000410000 */
[----:B------:R-:W-:Y:S01]  /*37d0*/  FMUL.FTZ R47, R63, R76 ;  /* 0x0000004c3f2f7220 */ /* 0x000fe20000410000 */
[----:B------:R-:W-:Y:S01]  /*37e0*/  IMAD.IADD R79, R79, 0x1, -R56 ;  /* 0x000000014f4f7824 */ /* 0x000fe200078e0a38 */
[----:B------:R-:W-:-:S02]  /*37f0*/  LOP3.LUT R63, R59, 0xfffffff8, RZ, 0xc0, !PT ;  /* 0xfffffff83b3f7812 */ /* 0x000fc400078ec0ff */
[----:B------:R-:W-:Y:S02]  /*3800*/  SHF.R.S32.HI R56, RZ, 0x7, R57 ;  /* 0x00000007ff387819 */ /* 0x000fe40000011439 */
[----:B------:R-:W-:Y:S01]  /*3810*/  LEA.HI R61, R61, R58, RZ, 0x5 ;  /* 0x0000003a3d3d7211 */ /* 0x000fe200078f28ff */
[----:B------:R-:W-:Y:S01]  /*3820*/  IMAD.IADD R62, R62, 0x1, -R63 ;  /* 0x000000013e3e7824 */ /* 0x000fe200078e0a3f */
[----:B------:R-:W-:Y:S02]  /*3830*/  LEA.HI R57, R57, R56, RZ, 0x1 ;  /* 0x0000003839397211 */ /* 0x000fe400078f08ff */
[----:B------:R-:W-:Y:S01]  /*3840*/  SHF.R.S32.HI R63, RZ, 0x5, R61 ;  /* 0x00000005ff3f7819 */ /* 0x000fe2000001143d */
[----:B------:R-:W-:Y:S01]  /*3850*/  FMUL.FTZ R59, R64, R76 ;  /* 0x0000004c403b7220 */ /* 0x000fe20000410000 */
[----:B------:R-:W-:Y:S02]  /*3860*/  LOP3.LUT R57, R57, 0x3fffffe, RZ, 0xc0, !PT ;  /* 0x03fffffe39397812 */ /* 0x000fe400078ec0ff */
[----:B------:R-:W-:Y:S01]  /*3870*/  LEA.HI R64, R79, R79, RZ, 0x1 ;  /* 0x0000004f4f407211 */ /* 0x000fe200078f08ff */
[----:B------:R-:W-:-:S02]  /*3880*/  IMAD R63, R78, 0x8, R63 ;  /* 0x000000084e3f7824 */ /* 0x000fc400078e023f */
[----:B------:R-:W-:Y:S01]  /*3890*/  IMAD.IADD R57, R56, 0x1, -R57 ;  /* 0x0000000138397824 */ /* 0x000fe200078e0a39 */
[----:B------:R-:W-:Y:S01]  /*38a0*/  LOP3.LUT R64, R64, 0x1ffffffe, RZ, 0xc0, !PT ;  /* 0x1ffffffe40407812 */ /* 0x000fe200078ec0ff */
[----:B------:R-:W-:-:S04]  /*38b0*/  IMAD.U32 R62, R63, 0x10, R62 ;  /* 0x000000103f3e7824 */ /* 0x000fc800078e003e */
[----:B------:R-:W-:Y:S02]  /*38c0*/  IMAD.IADD R64, R79, 0x1, -R64 ;  /* 0x000000014f407824 */ /* 0x000fe400078e0a40 */
[----:B------:R-:W-:-:S04]  /*38d0*/  IMAD R57, R57, 0x40, R62 ;  /* 0x0000004039397824 */ /* 0x000fc800078e023e */
[----:B------:R-:W-:-:S04]  /*38e0*/  IMAD R10, R64, 0x8, R57 ;  /* 0x00000008400a7824 */ /* 0x000fc800078e0239 */
[----:B------:R-:W-:-:S04]  /*38f0*/  @P0 IMAD.HI.U32 R62, R10, R11, RZ ;  /* 0x0000000b0a3e0227 */ /* 0x000fc800078e00ff */
[----:B------:R-:W-:Y:S01]  /*3900*/  FMUL.FTZ R57, R67, R76 ;  /* 0x0000004c43397220 */ /* 0x000fe20000410000 */
[----:B------:R-:W-:Y:S01]  /*3910*/  @P0 SHF.R.U32.HI R10, RZ, R77, R62 ;  /* 0x0000004dff0a0219 */ /* 0x000fe2000001163e */
[----:B------:R-:W-:Y:S01]  /*3920*/  IMAD.U32 R62, RZ, RZ, UR45 ;  /* 0x0000002dff3e7e24 */ /* 0x000fe2000f8e00ff */
[----:B------:R-:W-:-:S03]  /*3930*/  LOP3.LUT R11, R60, 0x7ffffffc, RZ, 0xc0, !PT ;  /* 0x7ffffffc3c0b7812 */ /* 0x000fc600078ec0ff */
[----:B------:R-:W0:Y:S01]  /*3940*/  SHFL.IDX PT, R67, R10, RZ, 0x1c1f ;  /* 0x001c1fff0a437589 */ /* 0x000e2200000e0000 */
[----:B------:R-:W-:Y:S02]  /*3950*/  IMAD R62, R62, -0x60, R13 ;  /* 0xffffffa03e3e7824 */ /* 0x000fe400078e020d */
        /* <DEDUP_REMOVED lines=12> */
[-C--:B------:R-:W-:Y:S01]  /*3a20*/  FMUL.FTZ R58, R71, R76.reuse ;  /* 0x0000004c473a7220 */ /* 0x080fe20000410000 */
[----:B------:R-:W-:Y:S01]  /*3a30*/  FMUL.FTZ R69, R69, R76 ;  /* 0x0000004c45457220 */ /* 0x000fe20000410000 */
[----:B------:R-:W-:Y:S01]  /*3a40*/  IMAD R65, R60, -0x2, R63 ;  /* 0xfffffffe3c417824 */ /* 0x000fe200078e023f */
[----:B------:R-:W1:Y:S01]  /*3a50*/  MUFU.TANH R20, R20 ;  /* 0x0000001400147308 */ /* 0x000e620000002400 */
[----:B------:R-:W-:Y:S02]  /*3a60*/  VIADD R63, R62, 0x60 ;  /* 0x000000603e3f7836 */ /* 0x000fe40000000000 */
[----:B------:R-:W-:Y:S01]  /*3a70*/  IMAD.IADD R62, R65, 0x1, -R12 ;  /* 0x00000001413e7824 */ /* 0x000fe200078e0a0c */
[----:B------:R-:W-:-:S04]  /*3a80*/  LOP3.LUT R65, RZ, R14, RZ, 0x33, !PT ;  /* 0x0000000eff417212 */ /* 0x000fc800078e33ff */
[----:B------:R-:W2:Y:S01]  /*3a90*/  MUFU.TANH R24, R24 ;  /* 0x0000001800187308 */ /* 0x000ea20000002400 */
[----:B------:R-:W-:-:S07]  /*3aa0*/  IMAD.U32 R71, RZ, RZ, UR4 ;  /* 0x00000004ff477e24 */ /* 0x000fce000f8e00ff */
        /* <DEDUP_REMOVED lines=48> */
[----:B------:R-:W-:Y:S01]  /*3db0*/  IMAD.IADD R70, R62, 0x1, R65 ;  /* 0x000000013e467824 */ /* 0x000fe200078e0241 */
[----:B0-----:R-:W-:Y:S01]  /*3dc0*/  VIADDMNMX R14, R67, R95, R66, PT ;  /* 0x0000005f430e7246 */ /* 0x001fe20003800142 */
[----:B------:R-:W-:-:S02]  /*3dd0*/  IMAD R76, R60, -0x2, R71 ;  /* 0xfffffffe3c4c7824 */ /* 0x000fc400078e0247 */
        /* <DEDUP_REMOVED lines=12> */
.L_x_11603:
[----:B------:R-:W-:-:S13]  /*3ea0*/  ISETP.NE.AND P0, PT, R73, 0x1, PT ;  /* 0x000000014900780c */ /* 0x000fda0003f05270 */
[----:B------:R-:W-:-:S05]  /*3eb0*/  @P0 IMAD.HI.U32 R62, R15, R74, RZ ;  /* 0x0000004a0f3e0227 */ /* 0x000fca00078e00ff */
[----:B------:R-:W-:-:S07]  /*3ec0*/  @P0 SHF.R.U32.HI R15, RZ, R75, R62 ;  /* 0x0000004bff0f0219 */ /* 0x000fce000001163e */
.L_x_11604:
[----:B------:R-:W-:Y:S05]  /*3ed0*/  BSYNC B1 ;  /* 0x0000000000017941 */ /* 0x000fea0003800000 */
.L_x_11602:
[----:B------:R-:W-:-:S05]  /*3ee0*/  IMAD R15, R15, R73, R76 ;  /* 0x000000490f0f7224 */ /* 0x000fca00078e024c */
[----:B------:R-:W-:Y:S02]  /*3ef0*/  VIMNMX R60, R60, R15, !PT ;  /* 0x0000000f3c3c7248 */ /* 0x000fe40007fe0100 */
[----:B------:R-:W-:-:S07]  /*3f00*/  VIADDMNMX R14, R15, R73, R14, PT ;  /* 0x000000490f0e7246 */ /* 0x000fce000380010e */
.L_x_11601:
[----:B------:R-:W-:Y:S05]  /*3f10*/  BSYNC B0 ;  /* 0x0000000000007941 */ /* 0x000fea0003800000 */
.L_x_11600:
        /* <DEDUP_REMOVED lines=111> */
[----:B0-----:R-:W-:Y:S01]  /*4610*/  IMAD.IADD R20, R70, 0x1, R97 ;  /* 0x0000000146147824 */ /* 0x001fe200078e0261 */
        /* <DEDUP_REMOVED lines=18> */
.L_x_11608:
[----:B------:R-:W-:-:S13]  /*4740*/  ISETP.NE.AND P6, PT, R73, 0x1, PT ;  /* 0x000000014900780c */ /* 0x000fda0003fc5270 */
[----:B------:R-:W-:-:S05]  /*4750*/  @P6 IMAD.HI.U32 R74, R12, R74, RZ ;  /* 0x0000004a0c4a6227 */ /* 0x000fca00078e00ff */
[----:B------:R-:W-:-:S07]  /*4760*/  @P6 SHF.R.U32.HI R12, RZ, R75, R74 ;  /* 0x0000004bff0c6219 */ /* 0x000fce000001164a */
.L_x_11609:
[----:B------:R-:W-:Y:S05]  /*4770*/  BSYNC B1 ;  /* 0x0000000000017941 */ /* 0x000fea0003800000 */
.L_x_11607:
[----:B------:R-:W-:-:S05]  /*4780*/  IMAD R13, R12, R73, R76 ;  /* 0x000000490c0d7224 */ /* 0x000fca00078e024c */
[----:B------:R-:W-:Y:S02]  /*4790*/  VIADDMNMX R14, R13, R73, R14, PT ;  /* 0x000000490d0e7246 */ /* 0x000fe4000380010e */
[----:B------:R-:W-:-:S07]  /*47a0*/  VIMNMX R20, R20, R13, !PT ;  /* 0x0000000d14147248 */ /* 0x000fce0007fe0100 */
.L_x_11606:
[----:B------:R-:W-:Y:S05]  /*47b0*/  BSYNC B0 ;  /* 0x0000000000007941 */ /* 0x000fea0003800000 */
.L_x_11605:
        /* <DEDUP_REMOVED lines=25> */
[----:B------:R-:W-:Y:S02]  /*4950*/  ISETP.GT.AND P0, PT, R20, 0x18, !P6 ;  /* 0x000000181400780c */ /* 0x000fe40007704270 */
[----:B------:R-:W-:Y:S02]  /*4960*/  FMNMX.FTZ R10, R83, R10, !PT ;  /* 0x0000000a530a7209 */ /* 0x000fe40007810000 */
[----:B------:R-:W-:Y:S02]  /*4970*/  ISETP.LT.OR P0, PT, R14, 0x19, P0 ;  /* 0x000000190e00780c */ /* 0x000fe40000701670 */
[----:B------:R-:W-:Y:S02]  /*4980*/  FMNMX.FTZ R10, R81, R10, !PT ;  /* 0x0000000a510a7209 */ /* 0x000fe40007810000 */
[----:B------:R-:W-:Y:S02]  /*4990*/  FSEL R30, R30, -INF , !P0 ;  /* 0xff8000001e1e7808 */ /* 0x000fe40004000000 */
[----:B------:R-:W-:-:S02]  /*49a0*/  ISETP.NE.AND P0, PT, R82, RZ, PT ;  /* 0x000000ff5200720c */ /* 0x000fc40003f05270 */
[----:B------:R-:W-:Y:S02]  /*49b0*/  FMNMX.FTZ R10, R79, R10, !PT ;  /* 0x0000000a4f0a7209 */ /* 0x000fe40007810000 */
[----:B------:R-:W-:Y:S02]  /*49c0*/  ISETP.GT.AND P0, PT, R20, 0x19, !P0 ;  /* 0x000000191400780c */ /* 0x000fe40004704270 */
[----:B------:R-:W-:Y:S02]  /*49d0*/  ISETP.NE.AND P1, PT, R98, RZ, PT ;  /* 0x000000ff6200720c */ /* 0x000fe40003f25270 */
        /* <DEDUP_REMOVED lines=36> */
[----:B------:R-:W-:Y:S02]  /*4c20*/  ISETP.GT.AND P2, PT, R20, 0x49, !P2 ;  /* 0x000000491400780c */ /* 0x000fe40005744270 */
[----:B------:R-:W-:Y:S02]  /*4c30*/  FSEL R36, R36, -INF , !P0 ;  /* 0xff80000024247808 */ /* 0x000fe40004000000 */
[----:B------:R-:W-:-:S02]  /*4c40*/  ISETP.NE.AND P0, PT, R94, RZ, PT ;  /* 0x000000ff5e00720c */ /* 0x000fc40003f05270 */
[C---:B------:R-:W-:Y:S02]  /*4c50*/  ISETP.GT.AND P3, PT, R20.reuse, 0x50, !P3 ;  /* 0x000000501400780c */ /* 0x040fe40005f64270 */
[----:B------:R-:W-:Y:S02]  /*4c60*/  ISETP.GT.AND P0, PT, R20, 0x31, !P0 ;  /* 0x000000311400780c */ /* 0x000fe40004704270 */
[C---:B------:R-:W-:Y:S02]  /*4c70*/  ISETP.LT.OR P2, PT, R14.reuse, 0x4a, P2 ;  /* 0x0000004a0e00780c */ /* 0x040fe40001741670 */
[----:B------:R-:W-:Y:S02]  /*4c80*/  ISETP.LT.OR P0, PT, R14, 0x32, P0 ;  /* 0x000000320e00780c */ /* 0x000fe40000701670 */
[----:B------:R-:W-:Y:S02]  /*4c90*/  ISETP.GT.AND P4, PT, R20, 0x51, !P4 ;  /* 0x000000511400780c */ /* 0x000fe40006784270 */
[----:B------:R-:W-:-:S02]  /*4ca0*/  FSEL R37, R37, -INF , !P0 ;  /* 0xff80000025257808 */ /* 0x000fc40004000000 */
[----:B------:R-:W-:Y:S02]  /*4cb0*/  ISETP.NE.AND P0, PT, R96, RZ, PT ;  /* 0x000000ff6000720c */ /* 0x000fe40003f05270 */
[----:B------:R-:W-:Y:S02]  /*4cc0*/  ISETP.LT.OR P3, PT, R14, 0x51, P3 ;  /* 0x000000510e00780c */ /* 0x000fe40001f61670 */
[----:B------:R-:W-:Y:S02]  /*4cd0*/  ISETP.GT.AND P0, PT, R20, 0x38, !P0 ;  /* 0x000000381400780c */ /* 0x000fe40004704270 */
[----:B------:R-:W-:Y:S02]  /*4ce0*/  FSEL R47, R47, -INF , !P2 ;  /* 0xff8000002f2f7808 */ /* 0x000fe40005000000 */
        /* <DEDUP_REMOVED lines=8> */
[----:B------:R-:W-:Y:S02]  /*4d70*/  ISETP.LT.OR P5, PT, R14, 0x59, P5 ;  /* 0x000000590e00780c */ /* 0x000fe40002fa1670 */
[----:B------:R-:W-:Y:S02]  /*4d80*/  FSEL R39, R39, -INF , !P0 ;  /* 0xff80000027277808 */ /* 0x000fe40004000000 */
[----:B------:R-:W-:Y:S02]  /*4d90*/  ISETP.GT.AND P0, PT, R20, 0x40, !P1 ;  /* 0x000000401400780c */ /* 0x000fe40004f04270 */
[----:B------:R-:W-:Y:S02]  /*4da0*/  ISETP.NE.AND P1, PT, R99, RZ, PT ;  /* 0x000000ff6300720c */ /* 0x000fe40003f25270 */
[----:B------:R-:W-:Y:S02]  /*4db0*/  ISETP.LT.OR P0, PT, R14, 0x41, P0 ;  /* 0x000000410e00780c */ /* 0x000fe40000701670 */
[----:B------:R-:W-:-:S02]  /*4dc0*/  ISETP.GT.AND P1, PT, R20, 0x48, !P1 ;  /* 0x000000481400780c */ /* 0x000fc40004f24270 */
[----:B------:R-:W-:Y:S02]  /*4dd0*/  FSEL R43, R43, -INF , !P0 ;  /* 0xff8000002b2b7808 */ /* 0x000fe40004000000 */
[----:B------:R-:W-:Y:S02]  /*4de0*/  ISETP.GT.AND P0, PT, R20, RZ, !P6 ;  /* 0x000000ff1400720c */ /* 0x000fe40007704270 */
[C---:B------:R-:W-:Y:S02]  /*4df0*/  ISETP.LT.OR P1, PT, R14.reuse, 0x49, P1 ;  /* 0x000000490e00780c */ /* 0x040fe40000f21670 */
[----:B------:R-:W-:Y:S02]  /*4e00*/  ISETP.LT.OR P0, PT, R14, 0x1, P0 ;  /* 0x000000010e00780c */ /* 0x000fe40000701670 */
[----:B------:R-:W-:Y:S02]  /*4e10*/  FSEL R46, R46, -INF , !P1 ;  /* 0xff8000002e2e7808 */ /* 0x000fe40004800000 */
        /* <DEDUP_REMOVED lines=8> */
[----:B------:R-:W-:Y:S02]  /*4ea0*/  FMNMX.FTZ R10, R28, R7, !PT ;  /* 0x000000071c0a7209 */ /* 0x000fe40007810000 */
[----:B------:R-:W-:Y:S02]  /*4eb0*/  ISETP.NE.AND P6, PT, R54, RZ, PT ;  /* 0x000000ff3600720c */ /* 0x000fe40003fc5270 */
[----:B------:R-:W-:Y:S02]  /*4ec0*/  FMNMX.FTZ R7, R29, R10, !PT ;  /* 0x0000000a1d077209 */ /* 0x000fe40007810000 */
[----:B------:R-:W-:Y:S02]  /*4ed0*/  ISETP.GT.AND P0, PT, R20, 0x59, !P6 ;  /* 0x000000591400780c */ /* 0x000fe40007704270 */
[----:B------:R-:W-:-:S02]  /*4ee0*/  FMNMX.FTZ R10, R30, R7, !PT ;  /* 0x000000071e0a7209 */ /* 0x000fc40007810000 */
[----:B------:R-:W-:Y:S02]  /*4ef0*/  FSEL R57, R57, -INF , !P4 ;  /* 0xff80000039397808 */ /* 0x000fe40006000000 */
[----:B------:R-:W-:Y:S02]  /*4f00*/  FMNMX.FTZ R7, R31, R10, !PT ;  /* 0x0000000a1f077209 */ /* 0x000fe40007810000 */
[----:B------:R-:W-:Y:S02]  /*4f10*/  ISETP.LT.OR P0, PT, R14, 0x5a, P0 ;  /* 0x0000005a0e00780c */ /* 0x000fe40000701670 */
[----:B------:R-:W-:Y:S02]  /*4f20*/  FMNMX.FTZ R10, R32, R7, !PT ;  /* 0x00000007200a7209 */ /* 0x000fe40007810000 */
[----:B------:R-:W-:Y:S02]  /*4f30*/  FSEL R48, R11, -INF , !P5 ;  /* 0xff8000000b307808 */ /* 0x000fe40006800000 */
[----:B------:R-:W-:-:S02]  /*4f40*/  FMNMX.FTZ R7, R33, R10, !PT ;  /* 0x0000000a21077209 */ /* 0x000fc40007810000 */
[----:B------:R-:W-:Y:S02]  /*4f50*/  FMNMX.FTZ R10, R59, R12, !PT ;  /* 0x0000000c3b0a7209 */ /* 0x000fe40007810000 */
[----:B------:R-:W-:Y:S02]  /*4f60*/  FMNMX.FTZ R12, R34, R7, !PT ;  /* 0x00000007220c7209 */ /* 0x000fe40007810000 */
[----:B------:R-:W-:Y:S01]  /*4f70*/  FSEL R58, R58, -INF , !P0 ;  /* 0xff8000003a3a7808 */ /* 0x000fe20004000000 */
        /* <DEDUP_REMOVED lines=16> */
[----:B0-----:R-:W-:-:S03]  /*5080*/  FMNMX.FTZ R12, R13, R26, !PT ;  /* 0x0000001a0d0c7209 */ /* 0x001fc60007810000 */
[----:B------:R-:W-:Y:S04]  /*5090*/  STL.64 [R1+0x1d0], R10 ;  /* 0x0001d00a01007387 */ /* 0x000fe80000100a00 */
[----:B------:R-:W-:Y:S04]  /*50a0*/  STL [R1+0x1d0], R12 ;  /* 0x0001d00c01007387 */ /* 0x000fe80000100800 */
[----:B------:R-:W2:Y:S04]  /*50b0*/  LDL R13, [R1+0x1d0] ;  /* 0x0001d000010d7983 */ /* 0x000ea80000100800 */
[----:B------:R-:W3:Y:S04]  /*50c0*/  LDL R20, [R1+0x1d4] ;  /* 0x0001d40001147983 */ /* 0x000ee80000100800 */
[----:B------:R0:W5:Y:S01]  /*50d0*/  LDL.64 R26, [R1+0x1c0] ;  /* 0x0001c000011a7983 */ /* 0x0001620000100a00 */
[----:B--2---:R-:W-:Y:S01]  /*50e0*/  FMUL.FTZ R7, R75, R13 ;  /* 0x0000000d4b077220 */ /* 0x004fe20000410000 */
[----:B------:R-:W-:-:S04]  /*50f0*/  FSETP.NEU.FTZ.AND P0, PT, R13, -INF , PT ;  /* 0xff8000000d00780b */ /* 0x000fc80003f1d000 */
[----:B------:R-:W-:Y:S02]  /*5100*/  FSEL R14, R7, RZ, P0 ;  /* 0x000000ff070e7208 */ /* 0x000fe40000000000 */
[----:B------:R-:W2:Y:S04]  /*5110*/  LDL R7, [R1+0x28] ;  /* 0x0000280001077983 */ /* 0x000ea80000100800 */
[----:B---3--:R-:W1:Y:S02]  /*5120*/  SHFL.BFLY PT, R11, R20, 0x2, 0x1f ;  /* 0x0c401f00140b7f89 */ /* 0x008e6400000e0000 */
[----:B-1----:R-:W-:-:S05]  /*5130*/  FMNMX.FTZ R11, R11, R20, !PT ;  /* 0x000000140b0b7209 */ /* 0x002fca0007810000 */
[----:B------:R-:W1:Y:S01]  /*5140*/  SHFL.BFLY PT, R12, R11, 0x1, 0x1f ;  /* 0x0c201f000b0c7f89 */ /* 0x000e6200000e0000 */
        /* <DEDUP_REMOVED lines=10> */
[----:B-1----:R-:W-:-:S04]  /*51f0*/  FMNMX.FTZ R12, R11, R12, !PT ;  /* 0x0000000c0b0c7209 */ /* 0x002fc80007810000 */
[C---:B------:R-:W-:Y:S01]  /*5200*/  FSETP.NEU.FTZ.AND P0, PT, R12.reuse, -INF , PT ;  /* 0xff8000000c00780b */ /* 0x040fe20003f1d000 */
[-C--:B------:R-:W-:Y:S01]  /*5210*/  FMUL.FTZ R10, R12, R75.reuse ;  /* 0x0000004b0c0a7220 */ /* 0x080fe20000410000 */
[----:B------:R-:W-:-:S04]  /*5220*/  FFMA.FTZ R156, R87, R75, -R14 ;  /* 0x0000004b579c7223 */ /* 0x000fc8000001080e */
        /* <DEDUP_REMOVED lines=15> */
[-CC-:B------:R-:W-:Y:S01]  /*5320*/  FFMA.FTZ R14, R44, R75.reuse, -R10.reuse ;  /* 0x0000004b2c0e7223 */ /* 0x180fe2000001080a */
[-CC-:B------:R-:W-:Y:S01]  /*5330*/  FFMA.FTZ R155, R24, R75.reuse, -R10.reuse ;  /* 0x0000004b189b7223 */ /* 0x180fe2000001080a */
[----:B------:R-:W-:Y:S01]  /*5340*/  MUFU.EX2 R152, R152 ;  /* 0x0000009800987308 */ /* 0x000fe20000000800 */
[----:B------:R-:W-:-:S07]  /*5350*/  FFMA.FTZ R20, R40, R75, -R10 ;  /* 0x0000004b28147223 */ /* 0x000fce000001080a */
[----:B------:R-:W1:Y:S01]  /*5360*/  MUFU.EX2 R13, R13 ;  /* 0x0000000d000d7308 */ /* 0x000e620000000800 */
[----:B------:R-:W-:-:S07]  /*5370*/  FFMA.FTZ R157, R28, R75, -R10 ;  /* 0x0000004b1c9d7223 */ /* 0x000fce000001080a */
[----:B------:R-:W-:Y:S08]  /*5380*/  MUFU.EX2 R153, R153 ;  /* 0x0000009900997308 */ /* 0x000ff00000000800 */
[----:B------:R-:W3:Y:S01]  /*5390*/  MUFU.EX2 R14, R14 ;  /* 0x0000000e000e7308 */ /* 0x000ee20000000800 */
[----:B------:R-:W-:-:S07]  /*53a0*/  FFMA.FTZ R24, R29, R75, -R10 ;  /* 0x0000004b1d187223 */ /* 0x000fce000001080a */
[----:B------:R-:W4:Y:S08]  /*53b0*/  MUFU.EX2 R154, R154 ;  /* 0x0000009a009a7308 */ /* 0x000f300000000800 */
[----:B------:R-:W0:Y:S01]  /*53c0*/  MUFU.EX2 R155, R155 ;  /* 0x0000009b009b7308 */ /* 0x000e220000000800 */
[----:B------:R-:W-:-:S07]  /*53d0*/  FFMA.FTZ R159, R30, R75, -R10 ;  /* 0x0000004b1e9f7223 */ /* 0x000fce000001080a */
[----:B------:R-:W0:Y:S08]  /*53e0*/  MUFU.EX2 R15, R15 ;  /* 0x0000000f000f7308 */ /* 0x000e300000000800 */
[----:B------:R-:W0:Y:S01]  /*53f0*/  MUFU.EX2 R20, R20 ;  /* 0x0000001400147308 */ /* 0x000e220000000800 */
[----:B------:R-:W-:Y:S01]  /*5400*/  FFMA.FTZ R165, R36, R75, -R10 ;  /* 0x0000004b24a57223 */ /* 0x000fe2000001080a */
[----:B-1----:R-:W-:Y:S01]  /*5410*/  FADD.FTZ R11, R152, R13 ;  /* 0x0000000d980b7221 */ /* 0x002fe20000010000 */
[----:B---3--:R-:W-:-:S05]  /*5420*/  FADD.FTZ R36, R153, R14 ;  /* 0x0000000e99247221 */ /* 0x008fca0000010000 */
[----:B------:R-:W1:Y:S01]  /*5430*/  MUFU.EX2 R156, R156 ;  /* 0x0000009c009c7308 */ /* 0x000e620000000800 */
[----:B------:R-:W-:-:S07]  /*5440*/  FFMA.FTZ R28, R31, R75, -R10 ;  /* 0x0000004b1f1c7223 */ /* 0x000fce000001080a */
[----:B------:R-:W3:Y:S01]  /*5450*/  MUFU.EX2 R157, R157 ;  /* 0x0000009d009d7308 */ /* 0x000ee20000000800 */
[----:B------:R-:W-:Y:S01]  /*5460*/  FFMA.FTZ R167, R38, R75, -R10 ;  /* 0x0000004b26a77223 */ /* 0x000fe2000001080a */
[----:B----4-:R-:W-:Y:S01]  /*5470*/  FADD.FTZ R38, R154, R11 ;  /* 0x0000000b9a267221 */ /* 0x010fe20000010000 */
[----:B0-----:R-:W-:-:S05]  /*5480*/  FADD.FTZ R11, R155, R36 ;  /* 0x000000249b0b7221 */ /* 0x001fca0000010000 */
[----:B------:R-:W0:Y:S01]  /*5490*/  MUFU.EX2 R85, R85 ;  /* 0x0000005500557308 */ /* 0x000e220000000800 */
[----:B------:R-:W-:-:S07]  /*54a0*/  FFMA.FTZ R161, R32, R75, -R10 ;  /* 0x0000004b20a17223 */ /* 0x000fce000001080a */
[----:B------:R-:W4:Y:S01]  /*54b0*/  MUFU.EX2 R24, R24 ;  /* 0x0000001800187308 */ /* 0x000f220000000800 */
[----:B------:R-:W-:Y:S01]  /*54c0*/  FADD.FTZ R29, R15, R38 ;  /* 0x000000260f1d7221 */ /* 0x000fe20000010000 */
[----:B------:R-:W-:-:S06]  /*54d0*/  FADD.FTZ R38, R20, R11 ;  /* 0x0000000b14267221 */ /* 0x000fcc0000010000 */
[----:B------:R-:W4:Y:S01]  /*54e0*/  MUFU.EX2 R158, R158 ;  /* 0x0000009e009e7308 */ /* 0x000f220000000800 */
[----:B------:R-:W-:-:S07]  /*54f0*/  FFMA.FTZ R30, R33, R75, -R10 ;  /* 0x0000004b211e7223 */ /* 0x000fce000001080a */
[----:B------:R-:W4:Y:S01]  /*5500*/  MUFU.EX2 R159, R159 ;  /* 0x0000009f009f7308 */ /* 0x000f220000000800 */
[----:B-1----:R-:W-:Y:S01]  /*5510*/  FADD.FTZ R40, R156, R29 ;  /* 0x0000001d9c287221 */ /* 0x002fe20000010000 */
[----:B---3--:R-:W-:-:S06]  /*5520*/  FADD.FTZ R11, R157, R38 ;  /* 0x000000269d0b7221 */ /* 0x008fcc0000010000 */
[----:B------:R-:W1:Y:S01]  /*5530*/  MUFU.EX2 R21, R21 ;  /* 0x0000001500157308 */ /* 0x000e620000000800 */
[----:B------:R-:W-:-:S07]  /*5540*/  FFMA.FTZ R163, R34, R75, -R10 ;  /* 0x0000004b22a37223 */ /* 0x000fce000001080a */
[----:B------:R-:W3:Y:S01]  /*5550*/  MUFU.EX2 R28, R28 ;  /* 0x0000001c001c7308 */ /* 0x000ee20000000800 */
[----:B0-----:R-:W-:Y:S01]  /*5560*/  FADD.FTZ R29, R85, R40 ;  /* 0x00000028551d7221 */ /* 0x001fe20000010000 */
[----:B----4-:R-:W-:-:S06]  /*5570*/  FADD.FTZ R38, R24, R11 ;  /* 0x0000000b18267221 */ /* 0x010fcc0000010000 */
[----:B------:R-:W0:Y:S01]  /*5580*/  MUFU.EX2 R160, R160 ;  /* 0x000000a000a07308 */ /* 0x000e220000000800 */
[----:B------:R-:W-:-:S07]  /*5590*/  FFMA.FTZ R32, R35, R75, -R10 ;  /* 0x0000004b23207223 */ /* 0x000fce000001080a */
[----:B------:R-:W4:Y:S01]  /*55a0*/  MUFU.EX2 R161, R161 ;  /* 0x000000a100a17308 */ /* 0x000f220000000800 */
[----:B------:R-:W-:Y:S01]  /*55b0*/  FADD.FTZ R40, R158, R29 ;  /* 0x0000001d9e287221 */ /* 0x000fe20000010000 */
[----:B------:R-:W-:-:S06]  /*55c0*/  FADD.FTZ R11, R159, R38 ;  /* 0x000000269f0b7221 */ /* 0x000fcc0000010000 */
[----:B------:R-:W4:Y:S08]  /*55d0*/  MUFU.EX2 R25, R25 ;  /* 0x0000001900197308 */ /* 0x000f300000000800 */
        /* <DEDUP_REMOVED lines=8> */
[----:B------:R-:W0:Y:S08]  /*5660*/  MUFU.EX2 R71, R71 ;  /* 0x0000004700477308 */ /* 0x000e300000000800 */
[----:B------:R-:W4:Y:S01]  /*5670*/  MUFU.EX2 R32, R32 ;  /* 0x0000002000207308 */ /* 0x000f220000000800 */
[----:B------:R-:W-:Y:S01]  /*5680*/  FADD.FTZ R29, R25, R40 ;  /* 0x00000028191d7221 */ /* 0x000fe20000010000 */
[----:B------:R-:W-:-:S06]  /*5690*/  FADD.FTZ R38, R30, R11 ;  /* 0x0000000b1e267221 */ /* 0x000fcc0000010000 */
[----:B------:R-:W2:Y:S08]  /*56a0*/  MUFU.EX2 R164, R164 ;  /* 0x000000a400a47308 */ /* 0x000eb00000000800 */
[----:B------:R-:W2:Y:S01]  /*56b0*/  MUFU.EX2 R165, R165 ;  /* 0x000000a500a57308 */ /* 0x000ea20000000800 */
[----:B------:R-:W-:Y:S01]  /*56c0*/  FFMA.FTZ R39, R39, R75, -R10 ;  /* 0x0000004b27277223 */ /* 0x000fe2000001080a */
[----:B-1----:R-:W-:Y:S01]  /*56d0*/  FADD.FTZ R40, R162, R29 ;  /* 0x0000001da2287221 */ /* 0x002fe20000010000 */
[----:B---3--:R-:W-:-:S05]  /*56e0*/  FADD.FTZ R11, R163, R38 ;  /* 0x00000026a30b7221 */ /* 0x008fca0000010000 */
        /* <DEDUP_REMOVED lines=8> */
[----:B--2---:R-:W-:Y:S01]  /*5770*/  FADD.FTZ R40, R164, R29 ;  /* 0x0000001da4287221 */ /* 0x004fe20000010000 */
[----:B------:R-:W-:-:S06]  /*5780*/  FADD.FTZ R11, R165, R38 ;  /* 0x00000026a50b7221 */ /* 0x000fcc0000010000 */
[----:B------:R-:W2:Y:S01]  /*5790*/  MUFU.EX2 R49, R49 ;  /* 0x0000003100317308 */ /* 0x000ea20000000800 */
[----:B------:R-:W-:-:S07]  /*57a0*/  FFMA.FTZ R46, R46, R75, -R10 ;  /* 0x0000004b2e2e7223 */ /* 0x000fce000001080a */
[----:B------:R-:W2:Y:S01]  /*57b0*/  MUFU.EX2 R36, R39 ;  /* 0x0000002700247308 */ /* 0x000ea20000000800 */
        /* <DEDUP_REMOVED lines=24> */
[----:B------:R-:W-:Y:S01]  /*5940*/  FFMA.FTZ R58, R58, R75, -R10 ;  /* 0x0000004b3a3a7223 */ /* 0x000fe2000001080a */
[----:B--2---:R-:W-:Y:S01]  /*5950*/  FADD.FTZ R10, R170, R29 ;  /* 0x0000001daa0a7221 */ /* 0x004fe20000010000 */
[----:B------:R-:W-:-:S05]  /*5960*/  FADD.FTZ R38, R46, R11 ;  /* 0x0000000b2e267221 */ /* 0x000fca0000010000 */
[----:B------:R-:W2:Y:S08]  /*5970*/  MUFU.EX2 R55, R55 ;  /* 0x0000003700377308 */ /* 0x000eb00000000800 */
        /* <DEDUP_REMOVED lines=9> */
[----:B--2---:R-:W-:Y:S01]  /*5a10*/  FADD.FTZ R11, R55, R10 ;  /* 0x0000000a370b7221 */ /* 0x004fe20000010000 */
[----:B------:R-:W-:-:S03]  /*5a20*/  FADD.FTZ R29, R57, R38 ;  /* 0x00000026391d7221 */ /* 0x000fc60000010000 */
[----:B-1----:R-:W-:Y:S01]  /*5a30*/  FADD.FTZ R10, R174, R11 ;  /* 0x0000000bae0a7221 */ /* 0x002fe20000010000 */
[----:B---3--:R-:W-:-:S03]  /*5a40*/  FADD.FTZ R38, R48, R29 ;  /* 0x0000001d30267221 */ /* 0x008fc60000010000 */
[----:B0-----:R-:W-:Y:S01]  /*5a50*/  FADD.FTZ R10, R41, R10 ;  /* 0x0000000a290a7221 */ /* 0x001fe20000010000 */
[----:B------:R0:W-:Y:S01]  /*5a60*/  STL [R1+0x1d4], R12 ;  /* 0x0001d40c01007387 */ /* 0x0001e20000100800 */
[----:B------:R-:W-:Y:S01]  /*5a70*/  LOP3.LUT R7, R7, 0x1, RZ, 0xfc, !PT ;  /* 0x0000000107077812 */ /* 0x000fe200078efcff */
[----:B----4-:R-:W-:-:S05]  /*5a80*/  FADD.FTZ R11, R175, R38 ;  /* 0x00000026af0b7221 */ /* 0x010fca0000010000 */
[----:B------:R0:W-:Y:S01]  /*5a90*/  STL.64 [R1+0x1e0], R10 ;  /* 0x0001e00a01007387 */ /* 0x0001e20000100a00 */
[----:B------:R-:W-:Y:S01]  /*5aa0*/  ISETP.NE.AND P1, PT, R7, 0x3, PT ;  /* 0x000000030700780c */ /* 0x000fe20003f25270 */
[----:B------:R-:W-:Y:S01]  /*5ab0*/  BSSY B0, `(.L_x_11610) ;  /* 0x000001b000007945 */ /* 0x000fe20003800000 */
        /* <DEDUP_REMOVED lines=26> */
.L_x_11611:
[----:B------:R-:W-:Y:S05]  /*5c60*/  BSYNC B0 ;  /* 0x0000000000007941 */ /* 0x000fea0003800000 */
.L_x_11610:
        /* <DEDUP_REMOVED lines=8> */
.L_x_11613:
[----:B------:R-:W-:Y:S05]  /*5cf0*/  BSYNC B0 ;  /* 0x0000000000007941 */ /* 0x000fea0003800000 */
.L_x_11612:
[----:B------:R-:W-:Y:S04]  /*5d00*/  BSSY B0, `(.L_x_11614) ;  /* 0x0000004000007945 */ /* 0x000fe80003800000 */
[----:B-1----:R-:W-:Y:S05]  /*5d10*/  @P0 BRA `(.L_x_11615) ;  /* 0x0000000000080947 */ /* 0x002fea0003800000 */
[----:B------:R-:W1:Y:S02]  /*5d20*/  SYNCS.PHASECHK.TRANS64.TRYWAIT P0, [R26+URZ], R27 ;  /* 0x0000001b1a0075a7 */ /* 0x000e64000800017f */
[----:B-1----:R-:W-:Y:S05]  /*5d30*/  @!P0 BRA `(.L_x_11616) ;  /* 0x000001c800fc8947 */ /* 0x002fea0003800000 */
.L_x_11615:
[----:B------:R-:W-:Y:S05]  /*5d40*/  BSYNC B0 ;  /* 0x0000000000007941 */ /* 0x000fea0003800000 */
.L_x_11614:
[----:B------:R-:W2:Y:S04]  /*5d50*/  LDL R144, [R1+0x1c0] ;  /* 0x0001c00001907983 */ /* 0x000ea80000100800 */
[----:B------:R-:W2:Y:S04]  /*5d60*/  LDL.64 R10, [R1+0x80] ;  /* 0x00008000010a7983 */ /* 0x000ea80000100a00 */
[----:B------:R-:W3:Y:S04]  /*5d70*/  LDL R24, [R1+0x20c] ;  /* 0x00020c0001187983 */ /* 0x000ee80000100800 */
        /* <DEDUP_REMOVED lines=123> */
[----:B------:R-:W4:Y:S04]  /*6530*/  LDL R15, [R1+0x200] ;  /* 0x00020000010f7983 */ /* 0x000f280000100800 */
[----:B0-----:R-:W4:Y:S04]  /*6540*/  LDL R4, [R1+0x3ec] ;  /* 0x0003ec0001047983 */ /* 0x001f280000100800 */
[----:B------:R-:W4:Y:S04]  /*6550*/  LDL R7, [R1+0x3f0] ;  /* 0x0003f00001077983 */ /* 0x000f280000100800 */
[----:B------:R-:W4:Y:S04]  /*6560*/  LDL R12, [R1+0x3f4] ;  /* 0x0003f400010c7983 */ /* 0x000f280000100800 */
[----:B------:R-:W4:Y:S04]  /*6570*/  LDL R13, [R1+0x3f8] ;  /* 0x0003f800010d7983 */ /* 0x000f280000100800 */
[----:B------:R-:W4:Y:S01]  /*6580*/  LDL R14, [R1+0x3fc] ;  /* 0x0003fc00010e7983 */ /* 0x000f220000100800 */
        /* <DEDUP_REMOVED lines=134> */
[----:B------:R0:W-:Y:S04]  /*6df0*/  STL [R1+0x3f4], R12 ;  /* 0x0003f40c01007387 */ /* 0x0001e80000100800 */
[----:B------:R1:W-:Y:S04]  /*6e00*/  STL [R1+0x3f8], R13 ;  /* 0x0003f80d01007387 */ /* 0x0003e80000100800 */
[----:B------:R-:W-:Y:S01]  /*6e10*/  STL [R1+0x3fc], R14 ;  /* 0x0003fc0e01007387 */ /* 0x000fe20000100800 */
[----:B0-----:R-:W-:-:S03]  /*6e20*/  VIADD R12, R10, 0x100 ;  /* 0x000001000a0c7836 */ /* 0x001fc60000000000 */
[----:B------:R0:W5:Y:S01]  /*6e30*/  LDL R7, [R1+0x1c0] ;  /* 0x0001c00001077983 */ /* 0x0001620000100800 */
[----:B-1----:R-:W-:Y:S01]  /*6e40*/  IMAD.MOV.U32 R13, RZ, RZ, R11 ;  /* 0x000000ffff0d7224 */ /* 0x002fe200078e000b */
        /* <DEDUP_REMOVED lines=490> */
.L_x_11618:
[----:B------:R-:W-:Y:S05]  /*8cf0*/  BSYNC B0 ;  /* 0x0000000000007941 */ /* 0x000fea0003800000 */
.L_x_11617:
        /* <DEDUP_REMOVED lines=31> */
.L_x_11621:
[----:B------:R-:W-:-:S13]  /*8ef0*/  ISETP.NE.AND P0, PT, R3, 0x1, PT ;  /* 0x000000010300780c */ /* 0x000fda0003f05270 */
[----:B------:R-:W-:-:S05]  /*8f00*/  @P0 IMAD.HI.U32 R8, R4, R8, RZ ;  /* 0x0000000804080227 */ /* 0x000fca00078e00ff */
[----:B------:R-:W-:-:S07]  /*8f10*/  @P0 SHF.R.U32.HI R4, RZ, R9, R8 ;  /* 0x00000009ff040219 */ /* 0x000fce0000011608 */
.L_x_11622:
[----:B------:R-:W-:Y:S05]  /*8f20*/  BSYNC B0 ;  /* 0x0000000000007941 */ /* 0x000fea0003800000 */
.L_x_11620:
[----:B------:R-:W-:-:S05]  /*8f30*/  IMAD R3, R4, R3, R3 ;  /* 0x0000000304037224 */ /* 0x000fca00078e0203 */
[----:B------:R-:W-:-:S07]  /*8f40*/  VIMNMX R2, R2, R3, PT ;  /* 0x0000000302027248 */ /* 0x000fce0003fe0100 */
.L_x_11619:
        /* <DEDUP_REMOVED lines=8> */
.L_x_11626:
[C---:B------:R-:W-:Y:S01]  /*8fd0*/  IADD3 R74, P0, R16.reuse, 0x50, RZ ;  /* 0x00000050104a7810 */ /* 0x040fe20007f1e0ff */
[C---:B------:R-:W-:Y:S01]  /*8fe0*/  VIADD R0, R16.reuse, 0x148 ;  /* 0x0000014810007836 */ /* 0x040fe20000000000 */
[----:B------:R-:W-:Y:S02]  /*8ff0*/  IADD3 R24, P1, R16, 0x10c, RZ ;  /* 0x0000010c10187810 */ /* 0x000fe40007f3e0ff */
[----:B------:R-:W-:Y:S01]  /*9000*/  MOV R13, 0x9040 ;  /* 0x00009040000d7802 */ /* 0x000fe20000000f00 */
[--C-:B------:R-:W-:Y:S02]  /*9010*/  IMAD.X R75, RZ, RZ, R17.reuse, P0 ;  /* 0x000000ffff4b7224 */ /* 0x100fe400000e0611 */
[----:B------:R-:W-:-:S08]  /*9020*/  IMAD.X R27, RZ, RZ, R17, P1 ;  /* 0x000000ffff1b7224 */ /* 0x000fd000008e0611 */
[----:B------:R-:W-:Y:S05]  /*9030*/  CALL.REL.NOINC `($_ZN7cutlass13device_kernelIN5flash11enable_sm90INS1_16FlashAttnFwdSm90INS1_25CollectiveMainloopFwdSm90ILi2EN4cute5tupleIJNS5_1CILi1EEES8_S8_EEENS6_IJNS7_ILi128EEENS7_ILi96EEENS7_ILi64EEEEEELi256ENS_10bfloat16_tEfNS_4arch4Sm90ELb0ELb1ELb1ELb1ELb1ELb0ELb0ELb1ELb0ELb1ELb1ELb0EEENS1_21CollectiveEpilogueFwdINS6_IJSA_NS7_ILi256EEESB_EEES9_SE_SG_Li256ELb1ELb1ELb1ELb0EEENS1_36VarlenDynamicPersistentTileSchedulerILi128ELi96ELi256ELi128ELb1ELb1ELb1ELb1ELb0ELb1EEEEEEEEEvNT_6ParamsE$_ZZN5flash25CollectiveMainloopFwdSm90ILi2EN4cute5tupleIJNS1_1CILi1EEES4_S4_EEENS2_IJNS3_ILi128EEENS3_ILi96EEENS3_ILi64EEEEEELi256EN7cutlass10bfloat16_tEfNSA_4arch4Sm90ELb0ELb1ELb1ELb1ELb1ELb0ELb0ELb1ELb0ELb1ELb1ELb0EE3mmaINS_16FlashAttnFwdSm90ISE_NS_21CollectiveEpilogueFwdINS2_IJS6_NS3_ILi256EEES7_EEES5_SB_SD_Li256ELb1ELb1ELb1ELb0EEENS_36VarlenDynamicPersistentTileSchedulerILi128ELi96ELi256ELi128ELb1ELb1ELb1ELb1ELb0ELb1EEEE13SharedStorageENS1_6TensorINS1_11ArrayEngineIfLm128EEENS1_6LayoutINS2_IJNS2_IJNS3_ILi2EEEST_NS3_ILi32EEEEEES4_S4_EEENS2_IJNS2_IJS4_ST_NS3_ILi4EEEEEENS3_ILi0EEESZ_EEEEEEENS_7SoftmaxILi2ELi0EEEEEbRKNSE_6ParamsENSA_13PipelineAsyncILi2EEES19_RNSA_13PipelineStateILj2EEERT0_RT1_iRiRKNS_16SeqlenInfoQKNewKILb1ELb0EEENS2_IJiiiiEEERT_ENKUliT_T0_T1_E_clIZSF_ISO_S12_S14_EbS17_S19_S19_S1C_S1E_S1G_iS1H_S1L_S1M_S1O_EUlRS1P_iE1_NS3_ILb0EEENS3_ILb1EEEEEDaiS1P_S1Q_S1R_) ;  /* 0x000001d0009c7944 */ /* 0x000fea0003c00000 */
[C---:B------:R-:W-:Y:S01]  /*9040*/  ISETP.GT.AND P0, PT, R10.reuse, R11, PT ;  /* 0x0000000b0a00720c */ /* 0x040fe20003f04270 */
[----:B------:R-:W-:-:S12]  /*9050*/  VIADD R10, R10, 0xffffffff ;  /* 0xffffffff0a0a7836 */ /* 0x000fd80000000000 */
[----:B------:R-:W-:Y:S05]  /*9060*/  @P0 BRA `(.L_x_11626) ;  /* 0xfffffffc00d80947 */ /* 0x000fea000383ffff */
[----:B------:R-:W-:Y:S05]  /*9070*/  BSYNC B0 ;  /* 0x0000000000007941 */ /* 0x000fea0003800000 */
.L_x_11625:
[----:B------:R-:W2:Y:S02]  /*9080*/  LDL R0, [R1+0x50] ;  /* 0x0000500001007983 */ /* 0x000ea40000100800 */
[----:B--2---:R-:W-:-:S07]  /*9090*/  IMAD.SHL.U32 R0, R0, 0x80, RZ ;  /* 0x0000008000007824 */ /* 0x004fce00078e00ff */
.L_x_11624:
[----:B------:R-:W-:Y:S05]  /*90a0*/  BSYNC B1 ;  /* 0x0000000000017941 */ /* 0x000fea0003800000 */
.L_x_11623:
        /* <DEDUP_REMOVED lines=26> */
.L_x_11629:
[----:B------:R-:W-:Y:S02]  /*9250*/  ULDC UR4, c[0x0][0x9e4] ;  /* 0x0002790000047ab9 */ /* 0x000fe40000000800 */
[----:B------:R-:W-:-:S05]  /*9260*/  IMAD.U32 R5, RZ, RZ, UR4 ;  /* 0x00000004ff057e24 */ /* 0x000fca000f8e00ff */
[----:B------:R-:W-:-:S13]  /*9270*/  ISETP.NE.AND P0, PT, R5, 0x1, PT ;  /* 0x000000010500780c */ /* 0x000fda0003f05270 */
[----:B------:R-:W0:Y:S02]  /*9280*/  @P0 LDC.64 R6, c[0x0][0x9e8] ;  /* 0x00027a00ff060b82 */ /* 0x000e240000000a00 */
[----:B0-----:R-:W-:-:S05]  /*9290*/  @P0 IMAD.HI.U32 R4, R0, R6, RZ ;  /* 0x0000000600040227 */ /* 0x001fca00078e00ff */
[----:B------:R-:W-:-:S07]  /*92a0*/  @P0 SHF.R.U32.HI R0, RZ, R7, R4 ;  /* 0x00000007ff000219 */ /* 0x000fce0000011604 */
.L_x_11630:
[----:B------:R-:W-:Y:S05]  /*92b0*/  BSYNC B0 ;  /* 0x0000000000007941 */ /* 0x000fea0003800000 */
.L_x_11628:
[----:B------:R-:W-:-:S05]  /*92c0*/  IMAD R3, R0, R5, RZ ;  /* 0x0000000500037224 */ /* 0x000fca00078e02ff */
[----:B------:R-:W-:-:S07]  /*92d0*/  VIMNMX R2, R2, R3, !PT ;  /* 0x0000000302027248 */ /* 0x000fce0007fe0100 */
.L_x_11627:
[----:B------:R-:W-:-:S04]  /*92e0*/  VIADD R2, R2, 0x5f ;  /* 0x0000005f02027836 */ /* 0x000fc80000000000 */
[----:B------:R-:W-:-:S05]  /*92f0*/  IMAD.HI R2, R2, 0x2aaaaaab, RZ ;  /* 0x2aaaaaab02027827 */ /* 0x000fca00078e02ff */
[----:B------:R-:W-:-:S04]  /*9300*/  SHF.R.U32.HI R3, RZ, 0x1f, R2 ;  /* 0x0000001fff037819 */ /* 0x000fc80000011602 */
[----:B------:R-:W-:-:S04]  /*9310*/  LEA.HI.SX32 R0, R2, R3, 0x1c ;  /* 0x0000000302007211 */ /* 0x000fc800078fe2ff */
[----:B------:R-:W-:-:S04]  /*9320*/  VIMNMX R0, R0, UR41, !PT ;  /* 0x0000002900007c48 */ /* 0x000fc8000ffe0100 */
[----:B------:R-:W-:-:S13]  /*9330*/  ISETP.GE.AND P0, PT, R10, R0, PT ;  /* 0x000000000a00720c */ /* 0x000fda0003f06270 */
[----:B------:R-:W-:Y:S05]  /*9340*/  @!P0 BRA `(.L_x_11631) ;  /* 0x0000005c00f08947 */ /* 0x000fea0003800000 */
.L_x_11650:
        /* <DEDUP_REMOVED lines=20> */
.L_x_11633:
[----:B------:R-:W-:Y:S05]  /*9490*/  BSYNC B0 ;  /* 0x0000000000007941 */ /* 0x000fea0003800000 */
.L_x_11632:
        /* <DEDUP_REMOVED lines=9> */
.L_x_11635:
[----:B------:R-:W-:Y:S05]  /*9530*/  BSYNC B0 ;  /* 0x0000000000007941 */ /* 0x000fea0003800000 */
.L_x_11634:
[----:B------:R-:W-:Y:S04]  /*9540*/  BSSY B0, `(.L_x_11636) ;  /* 0x0000006000007945 */ /* 0x000fe80003800000 */
[----:B-1----:R-:W-:Y:S05]  /*9550*/  @P0 BRA `(.L_x_11637) ;  /* 0x0000000000100947 */ /* 0x002fea0003800000 */
[----:B-----5:R-:W-:Y:S01]  /*9560*/  IMAD R6, R6, 0x8, R3 ;  /* 0x0000000806067824 */ /* 0x020fe200078e0203 */
[----:B------:R-:W-:-:S04]  /*9570*/  SHF.L.U32 R7, R7, 0x1f, RZ ;  /* 0x0000001f07077819 */ /* 0x000fc800000006ff */
[----:B------:R-:W1:Y:S02]  /*9580*/  SYNCS.PHASECHK.TRANS64.TRYWAIT P0, [R6+URZ], R7 ;  /* 0x00000007060075a7 */ /* 0x000e64000800017f */
[----:B-1----:R-:W-:Y:S05]  /*9590*/  @!P0 BRA `(.L_x_11638) ;  /* 0x0000019000f88947 */ /* 0x002fea0003800000 */
.L_x_11637:
[----:B------:R-:W-:Y:S05]  /*95a0*/  BSYNC B0 ;  /* 0x0000000000007941 */ /* 0x000fea0003800000 */
.L_x_11636:
[----:B------:R-:W0:Y:S01]  /*95b0*/  S2R R2, SR_TID.X ;  /* 0x0000000000027919 */ /* 0x000e220000002100 */
[----:B------:R-:W2:Y:S01]  /*95c0*/  LDL R11, [R1+0x1c0] ;  /* 0x0001c000010b7983 */ /* 0x000ea20000100800 */
[----:B0-----:R-:W-:-:S03]  /*95d0*/  SHF.R.U32.HI R4, RZ, 0x7, R2 ;  /* 0x00000007ff047819 */ /* 0x001fc60000011602 */
[----:B------:R-:W2:Y:S01]  /*95e0*/  LDL.64 R2, [R1+0x78] ;  /* 0x0000780001027983 */ /* 0x000ea20000100a00 */
[----:B------:R-:W-:Y:S05]  /*95f0*/  WARPSYNC.ALL ;  /* 0x0000000000007948 */ /* 0x000fea0003800000 */
[----:B------:R-:W-:Y:S01]  /*9600*/  IADD3 R15, -R4, 0xb, RZ ;  /* 0x0000000b040f7810 */ /* 0x000fe20007ffe1ff */
[----:B------:R-:W3:Y:S04]  /*9610*/  LDL.64 R12, [R1+0x70] ;  /* 0x00007000010c7983 */ /* 0x000ee80000100a00 */
[----:B------:R-:W4:Y:S04]  /*9620*/  LDL.64 R4, [R1+0x70] ;  /* 0x0000700001047983 */ /* 0x000f280000100a00 */
[----:B-1---5:R-:W4:Y:S01]  /*9630*/  LDL.64 R6, [R1+0x70] ;  /* 0x0000700001067983 */ /* 0x022f220000100a00 */
        /* <DEDUP_REMOVED lines=47> */
[----:B------:R-:W-:Y:S01]  /*9930*/  ISETP.NE.AND P0, PT, R14, 0x3, PT ;  /* 0x000000030e00780c */ /* 0x000fe20003f05270 */
[----:B------:R-:W-:Y:S01]  /*9940*/  BSSY B0, `(.L_x_11639) ;  /* 0x0000005000007945 */ /* 0x000fe20003800000 */
[----:B------:R-:W-:Y:S02]  /*9950*/  WARPGROUP.DEPBAR.LE gsb0, 0x0 ;  /* 0x00008000000079c5 */ /* 0x000fe40000010000 */
[----:B------:R0:W-:Y:S09]  /*9960*/  BAR.ARV R15, 0x100 ;  /* 0x0004000f0000751d */ /* 0x0001f20000002000 */
[----:B0-----:R-:W-:Y:S05]  /*9970*/  @!P0 BRA `(.L_x_11640) ;  /* 0x0000000000048947 */ /* 0x001fea0003800000 */
[----:B------:R-:W-:Y:S01]  /*9980*/  BPT.TRAP 0x1 ;  /* 0x000000040000795c */ /* 0x000fe20000300000 */
.L_x_11640:
[----:B------:R-:W-:Y:S05]  /*9990*/  BSYNC B0 ;  /* 0x0000000000007941 */ /* 0x000fea0003800000 */
.L_x_11639:
[----:B------:R-:W2:Y:S02]  /*99a0*/  LDL.64 R4, [R1+0x20] ;  /* 0x0000200001047983 */ /* 0x000ea40000100a00 */
[----:B--2---:R-:W-:-:S05]  /*99b0*/  MOV R4, R4 ;  /* 0x0000000400047202 */ /* 0x004fca0000000f00 */
[----:B-----5:R-:W-:-:S05]  /*99c0*/  IMAD R11, R11, 0x8, R4 ;  /* 0x000000080b0b7824 */ /* 0x020fca00078e0204 */
[----:B------:R-:W-:-:S04]  /*99d0*/  PRMT R11, R20, 0x654, R11 ;  /* 0x00000654140b7816 */ /* 0x000fc8000000000b */
[----:B------:R0:W-:Y:S01]  /*99e0*/  SYNCS.ARRIVE.TRANS64.RED.A1T0 RZ, [R11+URZ], RZ ;  /* 0x000000ff0bff79a7 */ /* 0x0001e2000810043f */
[----:B------:R-:W2:Y:S04]  /*99f0*/  LDL.64 R4, [R1+0x140] ;  /* 0x0001400001047983 */ /* 0x000ea80000100a00 */
[----:B------:R-:W3:Y:S04]  /*9a00*/  LDL.64 R8, [R1+0x1d0] ;  /* 0x0001d00001087983 */ /* 0x000ee80000100a00 */
[----:B------:R-:W4:Y:S04]  /*9a10*/  LDL.64 R110, [R1+0x330] ;  /* 0x00033000016e7983 */ /* 0x000f280000100a00 */
[----:B------:R-:W4:Y:S04]  /*9a20*/  LDL R125, [R1+0x28] ;  /* 0x00002800017d7983 */ /* 0x000f280000100800 */
[----:B--2---:R-:W0:Y:S02]  /*9a30*/  LD.E R5, desc[UR36][R4.64] ;  /* 0x0000002404057980 */ /* 0x004e24000c101900 */
[-C--:B0-----:R-:W-:Y:S01]  /*9a40*/  FMUL.FTZ R11, R24, R5.reuse ;  /* 0x00000005180b7220 */ /* 0x081fe20000410000 */
[-C--:B------:R-:W-:Y:S01]  /*9a50*/  FMUL.FTZ R7, R25, R5.reuse ;  /* 0x0000000519077220 */ /* 0x080fe20000410000 */
[----:B------:R-:W-:-:S04]  /*9a60*/  FMUL.FTZ R13, R28, R5 ;  /* 0x000000051c0d7220 */ /* 0x000fc80000410000 */
[----:B------:R-:W3:Y:S01]  /*9a70*/  MUFU.TANH R11, R11 ;  /* 0x0000000b000b7308 */ /* 0x000ee20000002400 */
[-C--:B------:R-:W-:Y:S01]  /*9a80*/  FMUL.FTZ R15, R29, R5.reuse ;  /* 0x000000051d0f7220 */ /* 0x080fe20000410000 */
[----:B------:R-:W-:-:S06]  /*9a90*/  FMUL.FTZ R21, R32, R5 ;  /* 0x0000000520157220 */ /* 0x000fcc0000410000 */
[----:B------:R-:W0:Y:S01]  /*9aa0*/  MUFU.TANH R7, R7 ;  /* 0x0000000700077308 */ /* 0x000e220000002400 */
[----:B------:R-:W-:-:S07]  /*9ab0*/  FMUL.FTZ R25, R33, R5 ;  /* 0x0000000521197220 */ /* 0x000fce0000410000 */
[----:B------:R-:W1:Y:S01]  /*9ac0*/  MUFU.TANH R13, R13 ;  /* 0x0000000d000d7308 */ /* 0x000e620000002400 */
[----:B---3--:R-:W-:Y:S01]  /*9ad0*/  FMNMX.FTZ R4, R11, R8, !PT ;  /* 0x000000080b047209 */ /* 0x008fe20007810000 */
[----:B------:R-:W-:-:S06]  /*9ae0*/  FMUL.FTZ R29, R36, R5 ;  /* 0x00000005241d7220 */ /* 0x000fcc0000410000 */
[----:B------:R-:W2:Y:S01]  /*9af0*/  MUFU.TANH R15, R15 ;  /* 0x0000000f000f7308 */ /* 0x000ea20000002400 */
[----:B------:R-:W-:Y:S01]  /*9b00*/  FMUL.FTZ R82, R31, R5 ;  /* 0x000000051f527220 */ /* 0x000fe20000410000 */
[----:B0-----:R-:W-:-:S06]  /*9b10*/  FMNMX.FTZ R4, R7, R4, !PT ;  /* 0x0000000407047209 */ /* 0x001fcc0007810000 */
[----:B------:R-:W0:Y:S01]  /*9b20*/  MUFU.TANH R21, R21 ;  /* 0x0000001500157308 */ /* 0x000e220000002400 */
[----:B------:R-:W-:Y:S01]  /*9b30*/  FMUL.FTZ R31, R37, R5 ;  /* 0x00000005251f7220 */ /* 0x000fe20000410000 */
[----:B-1----:R-:W-:-:S06]  /*9b40*/  FMNMX.FTZ R4, R13, R4, !PT ;  /* 0x000000040d047209 */ /* 0x002fcc0007810000 */
[----:B------:R-:W1:Y:S01]  /*9b50*/  MUFU.TANH R25, R25 ;  /* 0x0000001900197308 */ /* 0x000e620000002400 */
[----:B------:R-:W-:Y:S01]  /*9b60*/  FMUL.FTZ R103, R40, R5 ;  /* 0x0000000528677220 */ /* 0x000fe20000410000 */
[----:B--2---:R-:W-:-:S06]  /*9b70*/  FMNMX.FTZ R4, R15, R4, !PT ;  /* 0x000000040f047209 */ /* 0x004fcc0007810000 */
        /* <DEDUP_REMOVED lines=37> */
[----:B------:R-:W3:Y:S03]  /*9dd0*/  LDL.64 R40, [R1+0x2a0] ;  /* 0x0002a00001287983 */ /* 0x000ee60000100a00 */
[----:B------:R-:W1:Y:S01]  /*9de0*/  MUFU.TANH R85, R85 ;  /* 0x0000005500557308 */ /* 0x000e620000002400 */
[----:B--2---:R-:W-:Y:S01]  /*9df0*/  FMNMX.FTZ R4, R37, R4, !PT ;  /* 0x0000000425047209 */ /* 0x004fe20007810000 */
[----:B------:R-:W-:-:S06]  /*9e00*/  FMUL.FTZ R45, R53, R5 ;  /* 0x00000005352d7220 */ /* 0x000fcc0000410000 */
[----:B------:R-:W2:Y:S01]  /*9e10*/  MUFU.TANH R99, R99 ;  /* 0x0000006300637308 */ /* 0x000ea20000002400 */
[----:B0-----:R-:W-:Y:S01]  /*9e20*/  FMNMX.FTZ R4, R75, R4, !PT ;  /* 0x000000044b047209 */ /* 0x001fe20007810000 */
[----:B------:R-:W-:-:S06]  /*9e30*/  FMUL.FTZ R49, R64, R5 ;  /* 0x0000000540317220 */ /* 0x000fcc0000410000 */
[----:B------:R-:W-:Y:S08]  /*9e40*/  MUFU.TANH R82, R82 ;  /* 0x0000005200527308 */ /* 0x000ff00000002400 */
[----:B------:R-:W0:Y:S01]  /*9e50*/  MUFU.TANH R73, R73 ;  /* 0x0000004900497308 */ /* 0x000e220000002400 */
[----:B-1----:R-:W-:Y:S01]  /*9e60*/  FMNMX.FTZ R4, R85, R4, !PT ;  /* 0x0000000455047209 */ /* 0x002fe20007810000 */
[----:B------:R-:W-:Y:S01]  /*9e70*/  FMUL.FTZ R48, R50, R5 ;  /* 0x0000000532307220 */ /* 0x000fe20000410000 */
[----:B------:R-:W4:Y:S05]  /*9e80*/  LDL.64 R56, [R1+0x2b0] ;  /* 0x0002b00001387983 */ /* 0x000f2a0000100a00 */
[----:B------:R-:W-:Y:S08]  /*9e90*/  MUFU.TANH R79, R79 ;  /* 0x0000004f004f7308 */ /* 0x000ff00000002400 */
[----:B------:R-:W1:Y:S01]  /*9ea0*/  MUFU.TANH R76, R76 ;  /* 0x0000004c004c7308 */ /* 0x000e620000002400 */
[----:B--2---:R-:W-:-:S07]  /*9eb0*/  FMNMX.FTZ R4, R99, R4, !PT ;  /* 0x0000000463047209 */ /* 0x004fce0007810000 */
[----:B------:R-:W2:Y:S08]  /*9ec0*/  MUFU.TANH R3, R3 ;  /* 0x0000000300037308 */ /* 0x000eb00000002400 */
[----:B------:R-:W-:Y:S08]  /*9ed0*/  MUFU.TANH R97, R97 ;  /* 0x0000006100617308 */ /* 0x000ff00000002400 */
[----:B------:R-:W-:Y:S08]  /*9ee0*/  MUFU.TANH R80, R80 ;  /* 0x0000005000507308 */ /* 0x000ff00000002400 */
[----:B------:R-:W-:Y:S08]  /*9ef0*/  MUFU.TANH R83, R83 ;  /* 0x0000005300537308 */ /* 0x000ff00000002400 */
[----:B------:R-:W-:Y:S08]  /*9f00*/  MUFU.TANH R81, R81 ;  /* 0x0000005100517308 */ /* 0x000ff00000002400 */
[----:B------:R-:W-:Y:S01]  /*9f10*/  MUFU.TANH R84, R84 ;  /* 0x0000005400547308 */ /* 0x000fe20000002400 */
[-C--:B------:R-:W-:Y:S01]  /*9f20*/  FMUL.FTZ R61, R68, R5.reuse ;  /* 0x00000005443d7220 */ /* 0x080fe20000410000 */
[-C--:B------:R-:W-:Y:S01]  /*9f30*/  FMUL.FTZ R60, R71, R5.reuse ;  /* 0x00000005473c7220 */ /* 0x080fe20000410000 */
[----:B------:R-:W3:Y:S05]  /*9f40*/  LDL.64 R34, [R1+0x1e0] ;  /* 0x0001e00001227983 */ /* 0x000eea0000100a00 */
[----:B------:R-:W-:Y:S08]  /*9f50*/  MUFU.TANH R77, R77 ;  /* 0x0000004d004d7308 */ /* 0x000ff00000002400 */
[----:B------:R-:W-:Y:S01]  /*9f60*/  MUFU.TANH R86, R86 ;  /* 0x0000005600567308 */ /* 0x000fe20000002400 */
[----:B------:R-:W-:Y:S01]  /*9f70*/  FMUL.FTZ R47, R69, R5 ;  /* 0x00000005452f7220 */ /* 0x000fe20000410000 */
[----:B------:R-:W4:Y:S04]  /*9f80*/  LDL R43, [R1+0x1f0] ;  /* 0x0001f000012b7983 */ /* 0x000f280000100800 */
[----:B------:R-:W3:Y:S02]  /*9f90*/  LDL.64 R38, [R1+0x290] ;  /* 0x0002900001267983 */ /* 0x000ee40000100a00 */
[----:B------:R-:W2:Y:S01]  /*9fa0*/  MUFU.TANH R45, R45 ;  /* 0x0000002d002d7308 */ /* 0x000ea20000002400 */
[----:B0-----:R-:W-:Y:S01]  /*9fb0*/  FMNMX.FTZ R6, R73, R4, !PT ;  /* 0x0000000449067209 */ /* 0x001fe20007810000 */
[----:B------:R-:W3:Y:S01]  /*9fc0*/  LDL.64 R54, [R1+0x2c0] ;  /* 0x0002c00001367983 */ /* 0x000ee20000100a00 */
[----:B-1----:R-:W-:-:S02]  /*9fd0*/  FMNMX.FTZ R4, R76, R9, !PT ;  /* 0x000000094c047209 */ /* 0x002fc40007810000 */
[----:B------:R-:W-:Y:S01]  /*9fe0*/  FMNMX.FTZ R6, R79, R6, !PT ;  /* 0x000000064f067209 */ /* 0x000fe20007810000 */
[-C--:B------:R-:W-:Y:S01]  /*9ff0*/  FMUL.FTZ R50, R51, R5.reuse ;  /* 0x0000000533327220 */ /* 0x080fe20000410000 */
[----:B------:R-:W-:Y:S01]  /*a000*/  FMUL.FTZ R51, R65, R5 ;  /* 0x0000000541337220 */ /* 0x000fe20000410000 */
[----:B--2---:R-:W-:Y:S01]  /*a010*/  FMNMX.FTZ R27, R3, R4, !PT ;  /* 0x00000004031b7209 */ /* 0x004fe20007810000 */
[----:B------:R-:W0:Y:S08]  /*a020*/  MUFU.TANH R49, R49 ;  /* 0x0000003100317308 */ /* 0x000e300000002400 */
[----:B------:R-:W1:Y:S01]  /*a030*/  MUFU.TANH R88, R88 ;  /* 0x0000005800587308 */ /* 0x000e620000002400 */
[----:B------:R-:W-:-:S07]  /*a040*/  FMNMX.FTZ R6, R45, R6, !PT ;  /* 0x000000062d067209 */ /* 0x000fce0007810000 */
[----:B------:R-:W-:Y:S01]  /*a050*/  MUFU.TANH R90, R90 ;  /* 0x0000005a005a7308 */ /* 0x000fe20000002400 */
        /* <DEDUP_REMOVED lines=11> */
[----:B------:R-:W-:Y:S08]  /*a110*/  MUFU.TANH R114, R114 ;  /* 0x0000007200727308 */ /* 0x000ff00000002400 */
[----:B------:R-:W-:Y:S01]  /*a120*/  MUFU.TANH R58, R58 ;  /* 0x0000003a003a7308 */ /* 0x000fe20000002400 */
[----:B------:R-:W-:Y:S01]  /*a130*/  FMUL.FTZ R62, R70, R5 ;  /* 0x00000005463e7220 */ /* 0x000fe20000410000 */
[----:B------:R-:W2:Y:S06]  /*a140*/  LDL.64 R52, [R1+0x2d0] ;  /* 0x0002d00001347983 */ /* 0x000eac0000100a00 */
[----:B------:R-:W1:Y:S01]  /*a150*/  MUFU.TANH R51, R51 ;  /* 0x0000003300337308 */ /* 0x000e620000002400 */
[----:B------:R-:W-:-:S07]  /*a160*/  FMNMX.FTZ R6, R77, R6, !PT ;  /* 0x000000064d067209 */ /* 0x000fce0007810000 */
[----:B------:R-:W-:Y:S01]  /*a170*/  MUFU.TANH R48, R48 ;  /* 0x0000003000307308 */ /* 0x000fe20000002400 */
[----:B------:R-:W-:Y:S01]  /*a180*/  FMNMX.FTZ R27, R86, R27, !PT ;  /* 0x0000001b561b7209 */ /* 0x000fe20007810000 */
[----:B------:R-:W-:-:S06]  /*a190*/  FMUL.FTZ R68, R59, R5 ;  /* 0x000000053b447220 */ /* 0x000fcc0000410000 */
[----:B------:R-:W1:Y:S01]  /*a1a0*/  MUFU.TANH R61, R61 ;  /* 0x0000003d003d7308 */ /* 0x000e620000002400 */
[----:B0-----:R-:W-:Y:S01]  /*a1b0*/  FMNMX.FTZ R6, R49, R6, !PT ;  /* 0x0000000631067209 */ /* 0x001fe20007810000 */
[----:B------:R-:W-:-:S06]  /*a1c0*/  FMUL.FTZ R64, R67, R5 ;  /* 0x0000000543407220 */ /* 0x000fcc0000410000 */
[----:B------:R-:W0:Y:S01]  /*a1d0*/  MUFU.TANH R47, R47 ;  /* 0x0000002f002f7308 */ /* 0x000e220000002400 */
[----:B-1----:R-:W-:Y:S01]  /*a1e0*/  FMNMX.FTZ R27, R88, R27, !PT ;  /* 0x0000001b581b7209 */ /* 0x002fe20007810000 */
[----:B------:R-:W2:Y:S01]  /*a1f0*/  LDL.64 R70, [R1+0x300] ;  /* 0x0003000001467983 */ /* 0x000ea20000100a00 */
[----:B------:R-:W-:Y:S02]  /*a200*/  FMNMX.FTZ R6, R51, R6, !PT ;  /* 0x0000000633067209 */ /* 0x000fe40007810000 */
[----:B------:R-:W-:Y:S02]  /*a210*/  FMNMX.FTZ R27, R90, R27, !PT ;  /* 0x0000001b5a1b7209 */ /* 0x000fe40007810000 */
[----:B------:R-:W-:Y:S02]  /*a220*/  FMNMX.FTZ R4, R61, R6, !PT ;  /* 0x000000063d047209 */ /* 0x000fe40007810000 */
[----:B------:R-:W-:Y:S01]  /*a230*/  FMNMX.FTZ R27, R42, R27, !PT ;  /* 0x0000001b2a1b7209 */ /* 0x000fe20007810000 */
[----:B------:R-:W1:Y:S03]  /*a240*/  MUFU.TANH R50, R50 ;  /* 0x0000003200327308 */ /* 0x000e660000002400 */
[----:B------:R-:W-:-:S02]  /*a250*/  FMNMX.FTZ R27, R92, R27, !PT ;  /* 0x0000001b5c1b7209 */ /* 0x000fc40007810000 */
[----:B0-----:R-:W-:Y:S02]  /*a260*/  FMNMX.FTZ R4, R47, R4, !PT ;  /* 0x000000042f047209 */ /* 0x001fe40007810000 */
[----:B------:R-:W-:-:S03]  /*a270*/  FMNMX.FTZ R27, R46, R27, !PT ;  /* 0x0000001b2e1b7209 */ /* 0x000fc60007810000 */
[----:B------:R-:W0:Y:S01]  /*a280*/  SHFL.BFLY PT, R33, R4, 0x2, 0x1f ;  /* 0x0c401f0004217f89 */ /* 0x000e2200000e0000 */
[----:B------:R-:W-:Y:S01]  /*a290*/  FMNMX.FTZ R27, R94, R27, !PT ;  /* 0x0000001b5e1b7209 */ /* 0x000fe20007810000 */
[----:B------:R-:W0:Y:S03]  /*a2a0*/  MUFU.TANH R68, R68 ;  /* 0x0000004400447308 */ /* 0x000e260000002400 */
[----:B------:R-:W-:-:S04]  /*a2b0*/  FMNMX.FTZ R27, R48, R27, !PT ;  /* 0x0000001b301b7209 */ /* 0x000fc80007810000 */
[----:B-1----:R-:W-:Y:S01]  /*a2c0*/  FMNMX.FTZ R27, R50, R27, !PT ;  /* 0x0000001b321b7209 */ /* 0x002fe20007810000 */
[----:B------:R-:W1:Y:S03]  /*a2d0*/  MUFU.TANH R128, R128 ;  /* 0x0000008000807308 */ /* 0x000e660000002400 */
[----:B------:R-:W-:-:S04]  /*a2e0*/  FMNMX.FTZ R27, R100, R27, !PT ;  /* 0x0000001b641b7209 */ /* 0x000fc80007810000 */
[----:B------:R-:W-:Y:S01]  /*a2f0*/  FMNMX.FTZ R27, R114, R27, !PT ;  /* 0x0000001b721b7209 */ /* 0x000fe20007810000 */
[----:B------:R-:W1:Y:S03]  /*a300*/  MUFU.TANH R126, R126 ;  /* 0x0000007e007e7308 */ /* 0x000e660000002400 */
[----:B------:R-:W-:Y:S02]  /*a310*/  FMNMX.FTZ R27, R58, R27, !PT ;  /* 0x0000001b3a1b7209 */ /* 0x000fe40007810000 */
[----:B0-----:R-:W-:-:S03]  /*a320*/  FMNMX.FTZ R33, R4, R33, !PT ;  /* 0x0000002104217209 */ /* 0x001fc60007810000 */
[----:B------:R-:W0:Y:S01]  /*a330*/  MUFU.TANH R66, R66 ;  /* 0x0000004200427308 */ /* 0x000e220000002400 */
[----:B------:R-:W-:Y:S01]  /*a340*/  FMNMX.FTZ R27, R68, R27, !PT ;  /* 0x0000001b441b7209 */ /* 0x000fe20007810000 */
[----:B------:R-:W0:Y:S06]  /*a350*/  SHFL.BFLY PT, R6, R33, 0x1, 0x1f ;  /* 0x0c201f0021067f89 */ /* 0x000e2c00000e0000 */
[----:B------:R-:W0:Y:S01]  /*a360*/  MUFU.TANH R64, R64 ;  /* 0x0000004000407308 */ /* 0x000e220000002400 */
[----:B-1----:R-:W-:-:S07]  /*a370*/  FMNMX.FTZ R27, R128, R27, !PT ;  /* 0x0000001b801b7209 */ /* 0x002fce0007810000 */
[----:B------:R-:W1:Y:S01]  /*a380*/  MUFU.TANH R62, R62 ;  /* 0x0000003e003e7308 */ /* 0x000e620000002400 */
[----:B------:R-:W-:-:S07]  /*a390*/  FMNMX.FTZ R27, R126, R27, !PT ;  /* 0x0000001b7e1b7209 */ /* 0x000fce0007810000 */
[----:B------:R-:W1:Y:S01]  /*a3a0*/  MUFU.TANH R60, R60 ;  /* 0x0000003c003c7308 */ /* 0x000e620000002400 */
[----:B0-----:R-:W-:-:S04]  /*a3b0*/  FMNMX.FTZ R27, R66, R27, !PT ;  /* 0x0000001b421b7209 */ /* 0x001fc80007810000 */
[----:B------:R-:W-:-:S04]  /*a3c0*/  FMNMX.FTZ R27, R64, R27, !PT ;  /* 0x0000001b401b7209 */ /* 0x000fc80007810000 */
[----:B-1----:R-:W-:Y:S02]  /*a3d0*/  FMNMX.FTZ R5, R62, R27, !PT ;  /* 0x0000001b3e057209 */ /* 0x002fe40007810000 */
[----:B------:R-:W-:Y:S01]  /*a3e0*/  FMNMX.FTZ R6, R33, R6, !PT ;  /* 0x0000000621067209 */ /* 0x000fe20007810000 */
[----:B------:R-:W2:Y:S04]  /*a3f0*/  LDL.64 R26, [R1+0x3f8] ;  /* 0x0003f800011a7983 */ /* 0x000ea80000100a00 */
[----:B------:R-:W2:Y:S01]  /*a400*/  LDL.64 R32, [R1+0x270] ;  /* 0x0002700001207983 */ /* 0x000ea20000100a00 */
[----:B------:R-:W-:-:S05]  /*a410*/  FMNMX.FTZ R5, R60, R5, !PT ;  /* 0x000000053c057209 */ /* 0x000fca0007810000 */
[----:B------:R0:W-:Y:S04]  /*a420*/  STL.64 [R1+0x1d0], R4 ;  /* 0x0001d00401007387 */ /* 0x0001e80000100a00 */
[----:B------:R1:W-:Y:S04]  /*a430*/  STL [R1+0x1d0], R6 ;  /* 0x0001d00601007387 */ /* 0x0003e80000100800 */
[----:B------:R-:W4:Y:S04]  /*a440*/  LDL R12, [R1+0x1d0] ;  /* 0x0001d000010c7983 */ /* 0x000f280000100800 */
[----:B------:R-:W3:Y:S04]  /*a450*/  LDL R96, [R1+0x1d4] ;  /* 0x0001d40001607983 */ /* 0x000ee80000100800 */
[----:B0-----:R-:W2:Y:S01]  /*a460*/  LDL.64 R4, [R1+0x200] ;  /* 0x0002000001047983 */ /* 0x001ea20000100a00 */
[----:B----4-:R-:W-:-:S04]  /*a470*/  FADD.FTZ R8, R8, -R12 ;  /* 0x8000000c08087221 */ /* 0x010fc80000010000 */
[----:B------:R-:W-:Y:S01]  /*a480*/  FMUL.FTZ R121, R8, R43 ;  /* 0x0000002b08797220 */ /* 0x000fe20000410000 */
[----:B------:R-:W-:-:S04]  /*a490*/  FMUL.FTZ R8, R43, R12 ;  /* 0x0000000c2b087220 */ /* 0x000fc80000410000 */
        /* <DEDUP_REMOVED lines=11> */
[----:B-1----:R-:W4:Y:S04]  /*a550*/  LDL.64 R6, [R1+0x3f0] ;  /* 0x0003f00001067983 */ /* 0x002f280000100a00 */
        /* <DEDUP_REMOVED lines=10> */
[----:B------:R-:W-:-:S03]  /*a600*/  FFMA.FTZ R166, R45, R43, -R8 ;  /* 0x0000002b2da67223 */ /* 0x000fc60000010808 */
[----:B------:R-:W2:Y:S01]  /*a610*/  LDL.64 R44, [R1+0x320] ;  /* 0x00032000012c7983 */ /* 0x000ea20000100a00 */
[----:B------:R-:W-:-:S03]  /*a620*/  FFMA.FTZ R152, R11, R43, -R8 ;  /* 0x0000002b0b987223 */ /* 0x000fc60000010808 */
[----:B---3--:R-:W0:Y:S02]  /*a630*/  SHFL.BFLY PT, R11, R96, 0x2, 0x1f ;  /* 0x0c401f00600b7f89 */ /* 0x008e2400000e0000 */
        /* <DEDUP_REMOVED lines=13> */
[----:B0-----:R-:W-:-:S05]  /*a710*/  FMNMX.FTZ R124, R11, R124, !PT ;  /* 0x0000007c0b7c7209 */ /* 0x001fca0007810000 */
[----:B------:R-:W-:Y:S01]  /*a720*/  FADD.FTZ R8, R9, -R124 ;  /* 0x8000007c09087221 */ /* 0x000fe20000010000 */
[----:B------:R-:W-:-:S04]  /*a730*/  FMUL.FTZ R9, R124, R43 ;  /* 0x0000002b7c097220 */ /* 0x000fc80000410000 */
[-CC-:B------:R-:W-:Y:S01]  /*a740*/  FFMA.FTZ R122, R76, R43.reuse, -R9.reuse ;  /* 0x0000002b4c7a7223 */ /* 0x180fe20000010809 */
[----:B------:R-:W-:Y:S01]  /*a750*/  FMUL.FTZ R8, R43, R8 ;  /* 0x000000082b087220 */ /* 0x000fe20000410000 */
[-CC-:B------:R-:W-:Y:S01]  /*a760*/  FFMA.FTZ R153, R3, R43.reuse, -R9.reuse ;  /* 0x0000002b03997223 */ /* 0x180fe20000010809 */
[----:B------:R-:W4:Y:S01]  /*a770*/  MUFU.EX2 R121, R121 ;  /* 0x0000007900797308 */ /* 0x000f220000000800 */
[-CC-:B------:R-:W-:Y:S01]  /*a780*/  FFMA.FTZ R155, R80, R43.reuse, -R9.reuse ;  /* 0x0000002b509b7223 */ /* 0x180fe20000010809 */
[----:B------:R-:W-:-:S06]  /*a790*/  FFMA.FTZ R107, R82, R43, -R9 ;  /* 0x0000002b526b7223 */ /* 0x000fcc0000010809 */
[----:B------:R-:W-:Y:S01]  /*a7a0*/  MUFU.EX2 R152, R152 ;  /* 0x0000009800987308 */ /* 0x000fe20000000800 */
[----:B------:R-:W-:-:S07]  /*a7b0*/  FFMA.FTZ R105, R84, R43, -R9 ;  /* 0x0000002b54697223 */ /* 0x000fce0000010809 */
[----:B------:R-:W-:Y:S08]  /*a7c0*/  MUFU.EX2 R120, R120 ;  /* 0x0000007800787308 */ /* 0x000ff00000000800 */
[----:B------:R-:W-:Y:S08]  /*a7d0*/  MUFU.EX2 R123, R8 ;  /* 0x00000008007b7308 */ /* 0x000ff00000000800 */
[----:B------:R-:W0:Y:S08]  /*a7e0*/  MUFU.EX2 R122, R122 ;  /* 0x0000007a007a7308 */ /* 0x000e300000000800 */
[----:B------:R-:W1:Y:S01]  /*a7f0*/  MUFU.EX2 R153, R153 ;  /* 0x0000009900997308 */ /* 0x000e620000000800 */
        /* <DEDUP_REMOVED lines=23> */
[----:B------:R-:W-:Y:S08]  /*a970*/  MUFU.EX2 R164, R164 ;  /* 0x000000a400a47308 */ /* 0x000ff00000000800 */
        /* <DEDUP_REMOVED lines=9> */
[----:B------:R-:W-:Y:S08]  /*aa10*/  MUFU.EX2 R170, R170 ;  /* 0x000000aa00aa7308 */ /* 0x000ff00000000800 */
[----:B------:R-:W-:Y:S08]  /*aa20*/  MUFU.EX2 R112, R112 ;  /* 0x0000007000707308 */ /* 0x000ff00000000800 */
[----:B------:R-:W-:Y:S08]  /*aa30*/  MUFU.EX2 R172, R172 ;  /* 0x000000ac00ac7308 */ /* 0x000ff00000000800 */
[----:B------:R-:W-:Y:S08]  /*aa40*/  MUFU.EX2 R174, R174 ;  /* 0x000000ae00ae7308 */ /* 0x000ff00000000800 */
[----:B------:R-:W-:Y:S01]  /*aa50*/  MUFU.EX2 R109, R109 ;  /* 0x0000006d006d7308 */ /* 0x000fe20000000800 */
[C---:B----4-:R-:W-:Y:S01]  /*aa60*/  FMUL.FTZ R7, R121.reuse, R7 ;  /* 0x0000000779077220 */ /* 0x050fe20000410000 */
[C---:B------:R-:W-:Y:S01]  /*aa70*/  FMUL.FTZ R6, R121.reuse, R6 ;  /* 0x0000000679067220 */ /* 0x040fe20000410000 */
[C---:B--2---:R-:W-:Y:S01]  /*aa80*/  FMUL.FTZ R5, R121.reuse, R5 ;  /* 0x0000000579057220 */ /* 0x044fe20000410000 */
[C---:B------:R-:W-:Y:S01]  /*aa90*/  FMUL.FTZ R4, R121.reuse, R4 ;  /* 0x0000000479047220 */ /* 0x040fe20000410000 */
[C---:B------:R-:W-:Y:S01]  /*aaa0*/  FMUL.FTZ R13, R121.reuse, R13 ;  /* 0x0000000d790d7220 */ /* 0x040fe20000410000 */
[C---:B------:R-:W-:Y:S01]  /*aab0*/  FMUL.FTZ R12, R121.reuse, R12 ;  /* 0x0000000c790c7220 */ /* 0x040fe20000410000 */
[----:B------:R-:W-:Y:S01]  /*aac0*/  FMUL.FTZ R15, R121, R15 ;  /* 0x0000000f790f7220 */ /* 0x000fe20000410000 */
[----:B------:R-:W2:Y:S01]  /*aad0*/  MUFU.EX2 R155, R155 ;  /* 0x0000009b009b7308 */ /* 0x000ea20000000800 */
[----:B0-----:R-:W-:Y:S01]  /*aae0*/  FFMA.FTZ R8, R35, R123, R122 ;  /* 0x0000007b23087223 */ /* 0x001fe2000001007a */
[C---:B------:R-:W-:Y:S01]  /*aaf0*/  FFMA.FTZ R3, R121.reuse, R34, R152 ;  /* 0x0000002279037223 */ /* 0x040fe20000010098 */
        /* <DEDUP_REMOVED lines=9> */
[C---:B------:R-:W-:Y:S01]  /*ab90*/  FMUL.FTZ R28, R121.reuse, R28 ;  /* 0x0000001c791c7220 */ /* 0x040fe20000410000 */
[C---:B------:R-:W-:Y:S01]  /*aba0*/  FMUL.FTZ R31, R121.reuse, R31 ;  /* 0x0000001f791f7220 */ /* 0x040fe20000410000 */
[C---:B------:R-:W-:Y:S01]  /*abb0*/  FMUL.FTZ R30, R121.reuse, R30 ;  /* 0x0000001e791e7220 */ /* 0x040fe20000410000 */
[----:B------:R-:W-:Y:S01]  /*abc0*/  FMUL.FTZ R33, R121, R33 ;  /* 0x0000002179217220 */ /* 0x000fe20000410000 */
[----:B------:R-:W1:Y:S01]  /*abd0*/  MUFU.EX2 R105, R105 ;  /* 0x0000006900697308 */ /* 0x000e620000000800 */
[----:B--2---:R-:W-:Y:S01]  /*abe0*/  FADD.FTZ R8, R155, R8 ;  /* 0x000000089b087221 */ /* 0x004fe20000010000 */
[----:B------:R-:W-:Y:S01]  /*abf0*/  FADD.FTZ R3, R108, R3 ;  /* 0x000000036c037221 */ /* 0x000fe20000010000 */
[C---:B------:R-:W-:Y:S01]  /*ac00*/  FMUL.FTZ R27, R123.reuse, R27 ;  /* 0x0000001b7b1b7220 */ /* 0x040fe20000410000 */
[----:B------:R-:W-:Y:S01]  /*ac10*/  FMUL.FTZ R26, R123, R26 ;  /* 0x0000001a7b1a7220 */ /* 0x000fe20000410000 */
[C---:B------:R-:W-:Y:S01]  /*ac20*/  FMUL.FTZ R32, R121.reuse, R32 ;  /* 0x0000002079207220 */ /* 0x040fe20000410000 */
[C---:B------:R-:W-:Y:S01]  /*ac30*/  FMUL.FTZ R37, R121.reuse, R37 ;  /* 0x0000002579257220 */ /* 0x040fe20000410000 */
[----:B------:R-:W-:Y:S01]  /*ac40*/  FMUL.FTZ R36, R121, R36 ;  /* 0x0000002479247220 */ /* 0x000fe20000410000 */
[----:B------:R-:W2:Y:S01]  /*ac50*/  MUFU.EX2 R157, R157 ;  /* 0x0000009d009d7308 */ /* 0x000ea20000000800 */
[----:B0-----:R-:W-:Y:S01]  /*ac60*/  FADD.FTZ R8, R107, R8 ;  /* 0x000000086b087221 */ /* 0x001fe20000010000 */
[----:B------:R-:W-:Y:S01]  /*ac70*/  FADD.FTZ R3, R154, R3 ;  /* 0x000000039a037221 */ /* 0x000fe20000010000 */
        /* <DEDUP_REMOVED lines=22> */
[----:B0-----:R-:W-:Y:S01]  /*ade0*/  FADD.FTZ R8, R159, R8 ;  /* 0x000000089f087221 */ /* 0x001fe20000010000 */
[----:B------:R-:W-:Y:S01]  /*adf0*/  FADD.FTZ R3, R158, R3 ;  /* 0x000000039e037221 */ /* 0x000fe20000010000 */
[C---:B------:R-:W-:Y:S01]  /*ae00*/  FMUL.FTZ R79, R121.reuse, R79 ;  /* 0x0000004f794f7220 */ /* 0x040fe20000410000 */
[----:B------:R-:W-:Y:S01]  /*ae10*/  FMUL.FTZ R78, R121, R78 ;  /* 0x0000004e794e7220 */ /* 0x000fe20000410000 */
[----:B------:R-:W3:Y:S03]  /*ae20*/  LDL.64 R100, [R1+0x340] ;  /* 0x0003400001647983 */ /* 0x000ee60000100a00 */
[----:B------:R-:W0:Y:S01]  /*ae30*/  MUFU.EX2 R118, R118 ;  /* 0x0000007600767308 */ /* 0x000e220000000800 */
[----:B-1----:R-:W-:Y:S01]  /*ae40*/  FADD.FTZ R34, R119, R8 ;  /* 0x0000000877227221 */ /* 0x002fe20000010000 */
[----:B------:R-:W-:Y:S01]  /*ae50*/  FADD.FTZ R8, R104, R3 ;  /* 0x0000000368087221 */ /* 0x000fe20000010000 */
[----:B------:R-:W4:Y:S04]  /*ae60*/  LDL.64 R50, [R1+0x3a0] ;  /* 0x0003a00001327983 */ /* 0x000f280000100a00 */
[----:B------:R-:W4:Y:S01]  /*ae70*/  LDL.64 R46, [R1+0x3b0] ;  /* 0x0003b000012e7983 */ /* 0x000f220000100a00 */
[----:B------:R-:W1:Y:S01]  /*ae80*/  MUFU.EX2 R163, R163 ;  /* 0x000000a300a37308 */ /* 0x000e620000000800 */
[----:B--2---:R-:W-:Y:S01]  /*ae90*/  FADD.FTZ R11, R161, R34 ;  /* 0x00000022a10b7221 */ /* 0x004fe20000010000 */
[----:B------:R-:W-:Y:S01]  /*aea0*/  FADD.FTZ R3, R103, R8 ;  /* 0x0000000867037221 */ /* 0x000fe20000010000 */
[----:B------:R-:W2:Y:S04]  /*aeb0*/  LDL.64 R48, [R1+0x3c0] ;  /* 0x0003c00001307983 */ /* 0x000ea80000100a00 */
[----:B------:R-:W2:Y:S01]  /*aec0*/  LDL.64 R80, [R1+0x378] ;  /* 0x0003780001507983 */ /* 0x000ea20000100a00 */
[----:B------:R-:W1:Y:S01]  /*aed0*/  MUFU.EX2 R117, R117 ;  /* 0x0000007500757308 */ /* 0x000e620000000800 */
[----:B0-----:R-:W-:Y:S01]  /*aee0*/  FADD.FTZ R8, R118, R11 ;  /* 0x0000000b76087221 */ /* 0x001fe20000010000 */
[----:B------:R-:W-:Y:S01]  /*aef0*/  FADD.FTZ R3, R160, R3 ;  /* 0x00000003a0037221 */ /* 0x000fe20000010000 */
[----:B------:R-:W2:Y:S04]  /*af00*/  LDL.64 R82, [R1+0x388] ;  /* 0x0003880001527983 */ /* 0x000ea80000100a00 */
[----:B------:R-:W2:Y:S01]  /*af10*/  LDL.64 R84, [R1+0x398] ;  /* 0x0003980001547983 */ /* 0x000ea20000100a00 */
[----:B------:R-:W0:Y:S01]  /*af20*/  MUFU.EX2 R165, R165 ;  /* 0x000000a500a57308 */ /* 0x000e220000000800 */
[----:B-1----:R-:W-:Y:S01]  /*af30*/  FADD.FTZ R8, R163, R8 ;  /* 0x00000008a3087221 */ /* 0x002fe20000010000 */
[----:B------:R-:W-:Y:S01]  /*af40*/  FADD.FTZ R3, R102, R3 ;  /* 0x0000000366037221 */ /* 0x000fe20000010000 */
[----:B------:R-:W2:Y:S04]  /*af50*/  LDL.64 R86, [R1+0x3a8] ;  /* 0x0003a80001567983 */ /* 0x000ea80000100a00 */
[----:B------:R-:W2:Y:S01]  /*af60*/  LDL.64 R88, [R1+0x3b8] ;  /* 0x0003b80001587983 */ /* 0x000ea20000100a00 */
[----:B------:R-:W1:Y:S01]  /*af70*/  MUFU.EX2 R116, R116 ;  /* 0x0000007400747308 */ /* 0x000e620000000800 */
[----:B------:R-:W-:Y:S01]  /*af80*/  FADD.FTZ R34, R117, R8 ;  /* 0x0000000875227221 */ /* 0x000fe20000010000 */
[----:B------:R-:W-:Y:S01]  /*af90*/  FFMA.FTZ R114, R68, R43, -R9 ;  /* 0x0000002b44727223 */ /* 0x000fe20000010809 */
[----:B------:R-:W2:Y:S04]  /*afa0*/  LDL.64 R90, [R1+0x3c8] ;  /* 0x0003c800015a7983 */ /* 0x000ea80000100a00 */
[----:B------:R-:W2:Y:S01]  /*afb0*/  LDL.64 R92, [R1+0x3d8] ;  /* 0x0003d800015c7983 */ /* 0x000ea20000100a00 */
[----:B------:R-:W1:Y:S01]  /*afc0*/  MUFU.EX2 R167, R167 ;  /* 0x000000a700a77308 */ /* 0x000e620000000800 */
[----:B------:R-:W-:Y:S01]  /*afd0*/  FADD.FTZ R8, R162, R3 ;  /* 0x00000003a2087221 */ /* 0x000fe20000010000 */
[----:B0-----:R-:W-:Y:S01]  /*afe0*/  FADD.FTZ R11, R165, R34 ;  /* 0x00000022a50b7221 */ /* 0x001fe20000010000 */
[----:B------:R-:W2:Y:S05]  /*aff0*/  LDL.64 R94, [R1+0x3e8] ;  /* 0x0003e800015e7983 */ /* 0x000eaa0000100a00 */
[----:B------:R-:W0:Y:S01]  /*b000*/  MUFU.EX2 R115, R115 ;  /* 0x0000007300737308 */ /* 0x000e220000000800 */
[----:B------:R-:W-:Y:S01]  /*b010*/  FADD.FTZ R3, R99, R8 ;  /* 0x0000000863037221 */ /* 0x000fe20000010000 */
[----:B-1----:R-:W-:Y:S01]  /*b020*/  FADD.FTZ R8, R116, R11 ;  /* 0x0000000b74087221 */ /* 0x002fe20000010000 */
[----:B------:R-:W-:Y:S01]  /*b030*/  FMUL.FTZ R58, R121, R52 ;  /* 0x00000034793a7220 */ /* 0x000fe20000410000 */
[----:B------:R-:W2:Y:S04]  /*b040*/  LDL.64 R66, [R1+0x360] ;  /* 0x0003600001427983 */ /* 0x000ea80000100a00 */
[----:B------:R-:W1:Y:S01]  /*b050*/  MUFU.EX2 R169, R169 ;  /* 0x000000a900a97308 */ /* 0x000e620000000800 */
[----:B------:R-:W-:Y:S01]  /*b060*/  FADD.FTZ R3, R164, R3 ;  /* 0x00000003a4037221 */ /* 0x000fe20000010000 */
[----:B------:R-:W-:Y:S01]  /*b070*/  FADD.FTZ R8, R167, R8 ;  /* 0x00000008a7087221 */ /* 0x000fe20000010000 */
[----:B------:R-:W2:Y:S05]  /*b080*/  LDL.64 R62, [R1+0x380] ;  /* 0x00038000013e7983 */ /* 0x000eaa0000100a00 */
[----:B------:R-:W-:Y:S01]  /*b090*/  MUFU.EX2 R171, R171 ;  /* 0x000000ab00ab7308 */ /* 0x000fe20000000800 */
[----:B------:R-:W-:-:S07]  /*b0a0*/  FADD.FTZ R3, R98, R3 ;  /* 0x0000000362037221 */ /* 0x000fce0000010000 */
[----:B------:R-:W-:Y:S08]  /*b0b0*/  MUFU.EX2 R113, R113 ;  /* 0x0000007100717308 */ /* 0x000ff00000000800 */
[----:B------:R-:W-:Y:S08]  /*b0c0*/  MUFU.EX2 R173, R173 ;  /* 0x000000ad00ad7308 */ /* 0x000ff00000000800 */
[----:B------:R-:W-:Y:S01]  /*b0d0*/  MUFU.EX2 R175, R175 ;  /* 0x000000af00af7308 */ /* 0x000fe20000000800 */
[----:B------:R-:W-:Y:S04]  /*b0e0*/  STL.64 [R1+0x3f0], R6 ;  /* 0x0003f00601007387 */ /* 0x000fe80000100a00 */
[----:B------:R-:W-:Y:S03]  /*b0f0*/  STL.64 [R1+0x3f8], R26 ;  /* 0x0003f81a01007387 */ /* 0x000fe60000100a00 */
[----:B------:R-:W1:Y:S01]  /*b100*/  MUFU.EX2 R114, R114 ;  /* 0x0000007200727308 */ /* 0x000e620000000800 */
[----:B0-----:R-:W-:Y:S01]  /*b110*/  FADD.FTZ R34, R115, R8 ;  /* 0x0000000873227221 */ /* 0x001fe20000010000 */
[----:B------:R-:W-:Y:S01]  /*b120*/  FFMA.FTZ R11, R64, R43, -R9 ;  /* 0x0000002b400b7223 */ /* 0x000fe20000010809 */
[----:B------:R-:W-:Y:S01]  /*b130*/  FADD.FTZ R8, R166, R3 ;  /* 0x00000003a6087221 */ /* 0x000fe20000010000 */
[----:B------:R0:W-:Y:S01]  /*b140*/  STL.64 [R1+0x200], R4 ;  /* 0x0002000401007387 */ /* 0x0001e20000100a00 */
[----:B-1----:R-:W-:-:S02]  /*b150*/  FADD.FTZ R35, R169, R34 ;  /* 0x00000022a9237221 */ /* 0x002fc40000010000 */
[----:B------:R-:W-:Y:S01]  /*b160*/  FADD.FTZ R3, R97, R8 ;  /* 0x0000000861037221 */ /* 0x000fe20000010000 */
[----:B------:R-:W1:Y:S01]  /*b170*/  MUFU.EX2 R11, R11 ;  /* 0x0000000b000b7308 */ /* 0x000e620000000800 */
[----:B------:R-:W-:Y:S04]  /*b180*/  STL.64 [R1+0x210], R12 ;  /* 0x0002100c01007387 */ /* 0x000fe80000100a00 */
[----:B------:R-:W-:Y:S01]  /*b190*/  STL.64 [R1+0x220], R14 ;  /* 0x0002200e01007387 */ /* 0x000fe20000100a00 */
[----:B------:R-:W-:Y:S01]  /*b1a0*/  FADD.FTZ R8, R114, R35 ;  /* 0x0000002372087221 */ /* 0x000fe20000010000 */
[----:B------:R-:W-:Y:S01]  /*b1b0*/  FADD.FTZ R35, R168, R3 ;  /* 0x00000003a8237221 */ /* 0x000fe20000010000 */
[----:B------:R-:W-:Y:S01]  /*b1c0*/  FFMA.FTZ R3, R60, R43, -R9 ;  /* 0x0000002b3c037223 */ /* 0x000fe20000010809 */
[----:B------:R-:W-:Y:S01]  /*b1d0*/  STL.64 [R1+0x230], R20 ;  /* 0x0002301401007387 */ /* 0x000fe20000100a00 */
[----:B------:R-:W-:Y:S01]  /*b1e0*/  FADD.FTZ R8, R171, R8 ;  /* 0x00000008ab087221 */ /* 0x000fe20000010000 */
[----:B------:R-:W-:-:S02]  /*b1f0*/  FADD.FTZ R35, R96, R35 ;  /* 0x0000002360237221 */ /* 0x000fc40000010000 */
[----:B------:R-:W-:Y:S01]  /*b200*/  STL.64 [R1+0x240], R24 ;  /* 0x0002401801007387 */ /* 0x000fe20000100a00 */
[----:B------:R-:W0:Y:S01]  /*b210*/  MUFU.EX2 R3, R3 ;  /* 0x0000000300037308 */ /* 0x000e220000000800 */
[----:B------:R-:W-:Y:S01]  /*b220*/  FADD.FTZ R8, R113, R8 ;  /* 0x0000000871087221 */ /* 0x000fe20000010000 */
[----:B------:R-:W-:Y:S01]  /*b230*/  FADD.FTZ R35, R170, R35 ;  /* 0x00000023aa237221 */ /* 0x000fe20000010000 */
[----:B------:R-:W-:Y:S02]  /*b240*/  STL.64 [R1+0x250], R28 ;  /* 0x0002501c01007387 */ /* 0x000fe40000100a00 */
[----:B------:R-:W-:Y:S01]  /*b250*/  FADD.FTZ R8, R173, R8 ;  /* 0x00000008ad087221 */ /* 0x000fe20000010000 */
[----:B------:R-:W-:Y:S01]  /*b260*/  FADD.FTZ R35, R112, R35 ;  /* 0x0000002370237221 */ /* 0x000fe20000010000 */
[----:B------:R-:W-:Y:S02]  /*b270*/  STL.64 [R1+0x260], R30 ;  /* 0x0002601e01007387 */ /* 0x000fe40000100a00 */
[----:B-1----:R-:W-:Y:S01]  /*b280*/  FADD.FTZ R8, R11, R8 ;  /* 0x000000080b087221 */ /* 0x002fe20000010000 */
[----:B------:R-:W-:Y:S01]  /*b290*/  FADD.FTZ R35, R172, R35 ;  /* 0x00000023ac237221 */ /* 0x000fe20000010000 */
[----:B------:R-:W-:Y:S02]  /*b2a0*/  STL.64 [R1+0x270], R32 ;  /* 0x0002702001007387 */ /* 0x000fe40000100a00 */
[----:B------:R-:W-:Y:S01]  /*b2b0*/  FADD.FTZ R34, R175, R8 ;  /* 0x00000008af227221 */ /* 0x000fe20000010000 */
[----:B------:R-:W-:Y:S01]  /*b2c0*/  FADD.FTZ R8, R174, R35 ;  /* 0x00000023ae087221 */ /* 0x000fe20000010000 */
[----:B------:R-:W-:Y:S02]  /*b2d0*/  STL.64 [R1+0x280], R36 ;  /* 0x0002802401007387 */ /* 0x000fe40000100a00 */
[----:B0-----:R-:W-:Y:S01]  /*b2e0*/  FADD.FTZ R9, R3, R34 ;  /* 0x0000002203097221 */ /* 0x001fe20000010000 */
[----:B------:R-:W-:Y:S01]  /*b2f0*/  FADD.FTZ R8, R109, R8 ;  /* 0x000000086d087221 */ /* 0x000fe20000010000 */
        /* <DEDUP_REMOVED lines=10> */
[----:B------:R-:W2:Y:S04]  /*b3a0*/  LDL.64 R68, [R1+0x350] ;  /* 0x0003500001447983 */ /* 0x000ea80000100a00 */
[----:B------:R-:W2:Y:S04]  /*b3b0*/  LDL.64 R64, [R1+0x370] ;  /* 0x0003700001407983 */ /* 0x000ea80000100a00 */
[----:B------:R-:W2:Y:S04]  /*b3c0*/  LDL.64 R60, [R1+0x390] ;  /* 0x00039000013c7983 */ /* 0x000ea80000100a00 */
[----:B------:R-:W2:Y:S04]  /*b3d0*/  LDL.64 R4, [R1+0x3d0] ;  /* 0x0003d00001047983 */ /* 0x000ea80000100a00 */
[----:B------:R-:W2:Y:S04]  /*b3e0*/  LDL.64 R6, [R1+0x3e0] ;  /* 0x0003e00001067983 */ /* 0x000ea80000100a00 */
[----:B0-----:R-:W2:Y:S04]  /*b3f0*/  LDL.64 R8, [R1+0x208] ;  /* 0x0002080001087983 */ /* 0x001ea80000100a00 */
        /* <DEDUP_REMOVED lines=22> */
[C---:B------:R-:W-:Y:S01]  /*b560*/  FMUL.FTZ R45, R121.reuse, R45 ;  /* 0x0000002d792d7220 */ /* 0x040fe20000410000 */
[----:B------:R-:W-:-:S05]  /*b570*/  FMUL.FTZ R44, R121, R44 ;  /* 0x0000002c792c7220 */ /* 0x000fca0000410000 */
[----:B------:R0:W-:Y:S02]  /*b580*/  STL.64 [R1+0x320], R44 ;  /* 0x0003202c01007387 */ /* 0x0001e40000100a00 */
[C---:B0-----:R-:W-:Y:S01]  /*b590*/  FMUL.FTZ R45, R121.reuse, R111 ;  /* 0x0000006f792d7220 */ /* 0x041fe20000410000 */
[----:B------:R-:W-:-:S05]  /*b5a0*/  FMUL.FTZ R44, R121, R110 ;  /* 0x0000006e792c7220 */ /* 0x000fca0000410000 */
[----:B------:R0:W-:Y:S04]  /*b5b0*/  STL.64 [R1+0x330], R44 ;  /* 0x0003302c01007387 */ /* 0x0001e80000100a00 */
[----:B0-----:R0:W5:Y:S01]  /*b5c0*/  LDL.64 R44, [R1+0x1c0] ;  /* 0x0001c000012c7983 */ /* 0x0011620000100a00 */
[C---:B---3--:R-:W-:Y:S01]  /*b5d0*/  FMUL.FTZ R101, R121.reuse, R101 ;  /* 0x0000006579657220 */ /* 0x048fe20000410000 */
[C---:B------:R-:W-:Y:S01]  /*b5e0*/  FMUL.FTZ R100, R121.reuse, R100 ;  /* 0x0000006479647220 */ /* 0x040fe20000410000 */
[C---:B----4-:R-:W-:Y:S01]  /*b5f0*/  FMUL.FTZ R51, R121.reuse, R51 ;  /* 0x0000003379337220 */ /* 0x050fe20000410000 */
        /* <DEDUP_REMOVED lines=23> */
[----:B------:R0:W-:Y:S01]  /*b770*/  STL.64 [R1+0x340], R100 ;  /* 0x0003406401007387 */ /* 0x0001e20000100a00 */
[C---:B------:R-:W-:Y:S01]  /*b780*/  FMUL.FTZ R63, R121.reuse, R63 ;  /* 0x0000003f793f7220 */ /* 0x040fe20000410000 */
[----:B------:R-:W-:-:S02]  /*b790*/  FMUL.FTZ R62, R121, R62 ;  /* 0x0000003e793e7220 */ /* 0x000fc40000410000 */
[----:B------:R0:W-:Y:S01]  /*b7a0*/  STL.64 [R1+0x360], R66 ;  /* 0x0003604201007387 */ /* 0x0001e20000100a00 */
[----:B------:R-:W-:-:S03]  /*b7b0*/  LOP3.LUT R125, R125, 0x1, RZ, 0xfc, !PT ;  /* 0x000000017d7d7812 */ /* 0x000fc600078efcff */
[----:B------:R0:W-:Y:S04]  /*b7c0*/  STL.64 [R1+0x380], R62 ;  /* 0x0003803e01007387 */ /* 0x0001e80000100a00 */
[----:B------:R0:W-:Y:S04]  /*b7d0*/  STL.64 [R1+0x3a0], R50 ;  /* 0x0003a03201007387 */ /* 0x0001e80000100a00 */
        /* <DEDUP_REMOVED lines=11> */
[----:B------:R-:W-:Y:S01]  /*b890*/  ISETP.NE.AND P1, PT, R125, 0x3, PT ;  /* 0x000000037d00780c */ /* 0x000fe20003f25270 */
[----:B------:R-:W-:Y:S01]  /*b8a0*/  BSSY B0, `(.L_x_11641) ;  /* 0x000006f000007945 */ /* 0x000fe20003800000 */
        /* <DEDUP_REMOVED lines=104> */
[----:B------:R-:W-:-:S02]  /*bf30*/  F2FP.BF16.F32.PACK_AB R172, R172, R112 ;  /* 0x00000070acac723e */ /* 0x000fc400000010ff */
[----:B------:R-:W-:Y:S02]  /*bf40*/  F2FP.BF16.F32.PACK_AB R173, R11, R173 ;  /* 0x000000ad0bad723e */ /* 0x000fe400000010ff */
[----:B------:R-:W-:Y:S02]  /*bf50*/  F2FP.BF16.F32.PACK_AB R174, R109, R174 ;  /* 0x000000ae6dae723e */ /* 0x000fe400000010ff */
[----:B------:R-:W-:Y:S01]  /*bf60*/  F2FP.BF16.F32.PACK_AB R175, R3, R175 ;  /* 0x000000af03af723e */ /* 0x000fe200000010ff */
[----:B------:R-:W-:Y:S06]  /*bf70*/  @!P1 BRA `(.L_x_11642) ;  /* 0x0000000000049947 */ /* 0x000fec0003800000 */
[----:B------:R-:W-:Y:S01]  /*bf80*/  BPT.TRAP 0x1 ;  /* 0x000000040000795c */ /* 0x000fe20000300000 */
.L_x_11642:
[----:B------:R-:W-:Y:S05]  /*bf90*/  BSYNC B0 ;  /* 0x0000000000007941 */ /* 0x000fea0003800000 */
.L_x_11641:
[----:B0-----:R-:W2:Y:S01]  /*bfa0*/  LDL.64 R4, [R1+0x40] ;  /* 0x0000400001047983 */ /* 0x001ea20000100a00 */
[----:B-----5:R-:W-:Y:S01]  /*bfb0*/  SHF.L.U32 R45, R45, 0x1f, RZ ;  /* 0x0000001f2d2d7819 */ /* 0x020fe200000006ff */
[----:B------:R-:W-:Y:S01]  /*bfc0*/  BSSY B0, `(.L_x_11643) ;  /* 0x0000006000007945 */ /* 0x000fe20003800000 */
[----:B--2---:R-:W-:-:S05]  /*bfd0*/  MOV R3, R4 ;  /* 0x0000000400037202 */ /* 0x004fca0000000f00 */
[----:B------:R-:W-:-:S04]  /*bfe0*/  IMAD R44, R44, 0x8, R3 ;  /* 0x000000082c2c7824 */ /* 0x000fc800078e0203 */
[----:B------:R0:W1:Y:S01]  /*bff0*/  SYNCS.PHASECHK.TRANS64.TRYWAIT P0, [R44+URZ], R45 ;  /* 0x0000002d2c0075a7 */ /* 0x000062000800017f */
[----:B------:R-:W-:Y:S05]  /*c000*/  @!P1 BRA `(.L_x_11644) ;  /* 0x0000000000049947 */ /* 0x000fea0003800000 */
[----:B------:R-:W-:Y:S01]  /*c010*/  BPT.TRAP 0x1 ;  /* 0x000000040000795c */ /* 0x000fe20000300000 */
.L_x_11644:
[----:B------:R-:W-:Y:S05]  /*c020*/  BSYNC B0 ;  /* 0x0000000000007941 */ /* 0x000fea0003800000 */
.L_x_11643:
[----:B------:R-:W-:Y:S04]  /*c030*/  BSSY B0, `(.L_x_11645) ;  /* 0x0000004000007945 */ /* 0x000fe80003800000 */
[----:B-1----:R-:W-:Y:S05]  /*c040*/  @P0 BRA `(.L_x_11646) ;  /* 0x0000000000080947 */ /* 0x002fea0003800000 */
[----:B------:R-:W1:Y:S02]  /*c050*/  SYNCS.PHASECHK.TRANS64.TRYWAIT P0, [R44+URZ], R45 ;  /* 0x0000002d2c0075a7 */ /* 0x000e64000800017f */
[----:B-1----:R-:W-:Y:S05]  /*c060*/  @!P0 BRA `(.L_x_11647) ;  /* 0x0000016800588947 */ /* 0x002fea0003800000 */
.L_x_11646:
[----:B------:R-:W-:Y:S05]  /*c070*/  BSYNC B0 ;  /* 0x0000000000007941 */ /* 0x000fea0003800000 */
.L_x_11645:
        /* <DEDUP_REMOVED lines=128> */
[----:B------:R-:W0:Y:S01]  /*c880*/  S2R R4, SR_TID.X ;  /* 0x0000000000047919 */ /* 0x000e220000002100 */
[----:B------:R-:W-:Y:S05]  /*c890*/  WARPSYNC.ALL ;  /* 0x0000000000007948 */ /* 0x000fea0003800000 */
[----:B0-----:R-:W-:-:S05]  /*c8a0*/  SHF.R.U32.HI R4, RZ, 0x7, R4 ;  /* 0x00000007ff047819 */ /* 0x001fca0000011604 */
[----:B------:R-:W-:-:S05]  /*c8b0*/  VIADD R4, R4, 0x8 ;  /* 0x0000000804047836 */ /* 0x000fca0000000000 */
[----:B------:R0:W-:Y:S06]  /*c8c0*/  BAR.SYNC.DEFER_BLOCKING R4, 0x100 ;  /* 0x000400040000751d */ /* 0x0001ec0000010000 */
[----:B0-----:R-:W4:Y:S04]  /*c8d0*/  LD.E.64 R4, desc[UR36][R16.64+0x80] ;  /* 0x0000802410047980 */ /* 0x001f28000c101b00 */
[----:B--2---:R0:W-:Y:S04]  /*c8e0*/  STL [R1+0x200], R3 ;  /* 0x0002000301007387 */ /* 0x0041e80000100800 */
[----:B---3--:R1:W-:Y:S04]  /*c8f0*/  STL [R1+0x204], R6 ;  /* 0x0002040601007387 */ /* 0x0083e80000100800 */
[----:B0-----:R-:W2:Y:S04]  /*c900*/  LDL R3, [R1+0x68] ;  /* 0x0000680001037983 */ /* 0x001ea80000100800 */
[----:B-1----:R-:W3:Y:S04]  /*c910*/  LDL R6, [R1+0x1c0] ;  /* 0x0001c00001067983 */ /* 0x002ee80000100800 */
        /* <DEDUP_REMOVED lines=126> */
[----:B0-----:R-:W3:Y:S04]  /*d100*/  LDL.128 R24, [R1+0x200] ;  /* 0x0002000001187983 */ /* 0x001ee80000100c00 */
[----:B-1----:R-:W3:Y:S04]  /*d110*/  LDL.128 R28, [R1+0x210] ;  /* 0x00021000011c7983 */ /* 0x002ee80000100c00 */
[----:B----4-:R-:W4:Y:S04]  /*d120*/  LDL.128 R32, [R1+0x220] ;  /* 0x0002200001207983 */ /* 0x010f280000100c00 */
        /* <DEDUP_REMOVED lines=9> */
[----:B--2---:R-:W4:Y:S04]  /*d1c0*/  LDL.128 R72, [R1+0x2c0] ;  /* 0x0002c00001487983 */ /* 0x004f280000100c00 */
[----:B------:R-:W4:Y:S04]  /*d1d0*/  LDL.128 R76, [R1+0x2d0] ;  /* 0x0002d000014c7983 */ /* 0x000f280000100c00 */
[----:B------:R-:W4:Y:S04]  /*d1e0*/  LDL.128 R80, [R1+0x2e0] ;  /* 0x0002e00001507983 */ /* 0x000f280000100c00 */
[----:B---3--:R-:W4:Y:S04]  /*d1f0*/  LDL.128 R84, [R1+0x2f0] ;  /* 0x0002f00001547983 */ /* 0x008f280000100c00 */
        /* <DEDUP_REMOVED lines=19> */
[C---:B------:R-:W-:Y:S01]  /*d330*/  VIADD R6, R4.reuse, 0x80 ;  /* 0x0000008004067836 */ /* 0x040fe20000000000 */
[----:B------:R-:W-:Y:S01]  /*d340*/  R2UR UR6, R4 ;  /* 0x00000000040672ca */ /* 0x000fe200000e0000 */
[----:B------:R-:W-:Y:S01]  /*d350*/  IMAD.MOV.U32 R7, RZ, RZ, R5 ;  /* 0x000000ffff077224 */ /* 0x000fe200078e0005 */
[----:B------:R0:W5:Y:S07]  /*d360*/  LDL R3, [R1+0x1c0] ;  /* 0x0001c00001037983 */ /* 0x00016e0000100800 */
[----:B------:R-:W-:Y:S01]  /*d370*/  VOTEU.ANY UP0, P0 ;  /* 0x00000000003f7886 */ /* 0x000fe20000000100 */
        /* <DEDUP_REMOVED lines=230> */
[----:B------:R-:W2:Y:S04]  /*e1e0*/  LDL R78, [R1+0x208] ;  /* 0x00020800014e7983 */ /* 0x000ea80000100800 */
[----:B---3--:R-:W3:Y:S04]  /*e1f0*/  LDL R80, [R1+0x20c] ;  /* 0x00020c0001507983 */ /* 0x008ee80000100800 */
[----:B------:R-:W3:Y:S04]  /*e200*/  LDL R6, [R1+0x210] ;  /* 0x0002100001067983 */ /* 0x000ee80000100800 */
        /* <DEDUP_REMOVED lines=262> */
.L_x_11649:
[----:B------:R-:W-:Y:S05]  /*f270*/  BSYNC B0 ;  /* 0x0000000000007941 */ /* 0x000fea0003800000 */
.L_x_11648:
        /* <DEDUP_REMOVED lines=9> */
.L_x_11631:
[----:B------:R-:W-:-:S13]  /*f310*/  ISETP.GE.AND P0, PT, R10, UR41, PT ;  /* 0x000000290a007c0c */ /* 0x000fda000bf06270 */
[----:B------:R-:W-:Y:S05]  /*f320*/  @!P0 BRA `(.L_x_11651) ;  /* 0x0000007000bc8947 */ /* 0x000fea0003800000 */
.L_x_11680:
[----:B0-----:R-:W2:Y:S04]  /*f330*/  LDL R2, [R1+0x1c0] ;  /* 0x0001c00001027983 */ /* 0x001ea80000100800 */
[----:B-1----:R-:W3:Y:S04]  /*f340*/  LDL R0, [R1+0x1c8] ;  /* 0x0001c80001007983 */ /* 0x002ee80000100800 */
        /* <DEDUP_REMOVED lines=18> */
.L_x_11653:
[----:B------:R-:W-:Y:S05]  /*f470*/  BSYNC B0 ;  /* 0x0000000000007941 */ /* 0x000fea0003800000 */
.L_x_11652:
        /* <DEDUP_REMOVED lines=9> */
.L_x_11655:
[----:B------:R-:W-:Y:S05]  /*f510*/  BSYNC B0 ;  /* 0x0000000000007941 */ /* 0x000fea0003800000 */
.L_x_11654:
[----:B------:R-:W-:Y:S04]  /*f520*/  BSSY B0, `(.L_x_11656) ;  /* 0x0000006000007945 */ /* 0x000fe80003800000 */
[----:B--2---:R-:W-:Y:S05]  /*f530*/  @P0 BRA `(.L_x_11657) ;  /* 0x0000000000100947 */ /* 0x004fea0003800000 */
[----:B-----5:R-:W-:Y:S01]  /*f540*/  IMAD R6, R6, 0x8, R3 ;  /* 0x0000000806067824 */ /* 0x020fe200078e0203 */
[----:B------:R-:W-:-:S04]  /*f550*/  SHF.L.U32 R7, R7, 0x1f, RZ ;  /* 0x0000001f07077819 */ /* 0x000fc800000006ff */
[----:B------:R-:W2:Y:S02]  /*f560*/  SYNCS.PHASECHK.TRANS64.TRYWAIT P0, [R6+URZ], R7 ;  /* 0x00000007060075a7 */ /* 0x000ea4000800017f */
[----:B--2---:R-:W-:Y:S05]  /*f570*/  @!P0 BRA `(.L_x_11658) ;  /* 0x0000013400288947 */ /* 0x004fea0003800000 */
.L_x_11657:
[----:B------:R-:W-:Y:S05]  /*f580*/  BSYNC B0 ;  /* 0x0000000000007941 */ /* 0x000fea0003800000 */
.L_x_11656:
[----:B------:R-:W3:Y:S04]  /*f590*/  LDL R11, [R1+0x1c0] ;  /* 0x0001c000010b7983 */ /* 0x000ee80000100800 */
[----:B-1----:R-:W3:Y:S01]  /*f5a0*/  LDL.64 R2, [R1+0x78] ;  /* 0x0000780001027983 */ /* 0x002ee20000100a00 */
[----:B------:R-:W-:Y:S05]  /*f5b0*/  WARPSYNC.ALL ;  /* 0x0000000000007948 */ /* 0x000fea0003800000 */
[----:B------:R-:W4:Y:S04]  /*f5c0*/  LDL.64 R12, [R1+0x70] ;  /* 0x00007000010c7983 */ /* 0x000f280000100a00 */
[----:B0-----:R-:W4:Y:S04]  /*f5d0*/  LDL.64 R4, [R1+0x70] ;  /* 0x0000700001047983 */ /* 0x001f280000100a00 */
[----:B--2--5:R-:W2:Y:S01]  /*f5e0*/  LDL.64 R6, [R1+0x70] ;  /* 0x0000700001067983 */ /* 0x024ea20000100a00 */
[----:B---3--:R-:W-:-:S03]  /*f5f0*/  IMAD R2, R11, 0x300, R2 ;  /* 0x000003000b027824 */ /* 0x008fc600078e0202 */
[----:B------:R-:W3:Y:S01]  /*f600*/  LDL.64 R8, [R1+0x70] ;  /* 0x0000700001087983 */ /* 0x000ee20000100a00 */
[----:B------:R-:W-:Y:S01]  /*f610*/  R2UR UR7, R3 ;  /* 0x00000000030772ca */ /* 0x000fe200000e0000 */
[----:B------:R-:W-:Y:S01]  /*f620*/  WARPGROUP.ARRIVE ;  /* 0x00000000000079c5 */ /* 0x000fe20000000000 */
[----:B------:R-:W-:Y:S01]  /*f630*/  R2UR UR6, R2 ;  /* 0x00000000020672ca */ /* 0x000fe200000e0000 */
[----:B------:R-:W3:Y:S04]  /*f640*/  LDL R14, [R1] ;  /* 0x00000000010e7983 */ /* 0x000ee80000100800 */
[----:B------:R0:W5:Y:S04]  /*f650*/  LDL R11, [R1+0x1c0] ;  /* 0x0001c000010b7983 */ /* 0x0001680000100800 */
[----:B------:R0:W5:Y:S01]  /*f660*/  LDL R20, [R1+0xc] ;  /* 0x00000c0001147983 */ /* 0x0001620000100800 */
[----:B----4-:R-:W-:-:S02]  /*f670*/  R2UR UR4, R12 ;  /* 0x000000000c0472ca */ /* 0x010fc400000e0000 */
[----:B------:R-:W-:-:S13]  /*f680*/  R2UR UR5, R13 ;  /* 0x000000000d0572ca */ /* 0x000fda00000e0000 */
[----:B------:R-:W-:Y:S01]  /*f690*/  HGMMA.64x96x16.F32.BF16 R24, gdesc[UR4], RZ, !UPT, gsb0 ;  /* 0x01600000041879f0 */ /* 0x000fe2000c0018ff */
        /* <DEDUP_REMOVED lines=18> */
[----:B---3--:R-:W-:Y:S01]  /*f7c0*/  VIADD R8, R8, 0x6 ;  /* 0x0000000608087836 */ /* 0x008fe20000000000 */
[----:B------:R-:W-:Y:S02]  /*f7d0*/  WARPGROUP.DEPBAR.LE gsb0, 0x0 ;  /* 0x00008000000079c5 */ /* 0x000fe40000010000 */
        /* <DEDUP_REMOVED lines=25> */
.L_x_11660:
[----:B------:R-:W-:Y:S05]  /*f970*/  BSYNC B0 ;  /* 0x0000000000007941 */ /* 0x000fea0003800000 */
.L_x_11659:
        /* <DEDUP_REMOVED lines=18> */
[-C--:B------:R-:W-:Y:S01]  /*faa0*/  FMUL.FTZ R77, R35, R20.reuse ;  /* 0x00000014234d7220 */ /* 0x080fe20000410000 */
[-C--:B------:R-:W-:Y:S02]  /*fab0*/  FMUL.FTZ R111, R31, R20.reuse ;  /* 0x000000141f6f7220 */ /* 0x080fe40000410000 */
[----:B------:R-:W-:Y:S01]  /*fac0*/  LEA.HI R35, R34, R73, RZ, 0x7 ;  /* 0x0000004922237211 */ /* 0x000fe200078f38ff */
[----:B------:R-:W-:-:S03]  /*fad0*/  FMUL.FTZ R31, R36, R20 ;  /* 0x00000014241f7220 */ /* 0x000fc60000410000 */
[----:B------:R-:W-:Y:S01]  /*fae0*/  LOP3.LUT R36, R35, 0xffffff80, RZ, 0xc0, !PT ;  /* 0xffffff8023247812 */ /* 0x000fe200078ec0ff */
[-C--:B------:R-:W-:Y:S01]  /*faf0*/  FMUL.FTZ R8, R26, R20.reuse ;  /* 0x000000141a087220 */ /* 0x080fe20000410000 */
[----:B------:R-:W-:-:S03]  /*fb00*/  FMUL.FTZ R26, R29, R20 ;  /* 0x000000141d1a7220 */ /* 0x000fc60000410000 */
[----:B------:R-:W-:Y:S02]  /*fb10*/  IMAD.IADD R36, R73, 0x1, -R36 ;  /* 0x0000000149247824 */ /* 0x000fe400078e0a24 */
[-C--:B------:R-:W-:Y:S01]  /*fb20*/  FMUL.FTZ R29, R32, R20.reuse ;  /* 0x00000014201d7220 */ /* 0x080fe20000410000 */
[-C--:B------:R-:W-:Y:S02]  /*fb30*/  FMUL.FTZ R32, R37, R20.reuse ;  /* 0x0000001425207220 */ /* 0x080fe40000410000 */
[----:B------:R-:W-:Y:S01]  /*fb40*/  SHF.R.S32.HI R37, RZ, 0x1f, R36 ;  /* 0x0000001fff257819 */ /* 0x000fe20000011424 */
        /* <DEDUP_REMOVED lines=27> */
[-C--:B------:R-:W-:Y:S01]  /*fd00*/  FMUL.FTZ R24, R25, R20.reuse ;  /* 0x0000001419187220 */ /* 0x080fe20000410000 */
[-C--:B------:R-:W-:Y:S01]  /*fd10*/  FMUL.FTZ R25, R28, R20.reuse ;  /* 0x000000141c197220 */ /* 0x080fe20000410000 */
[----:B------:R-:W-:Y:S01]  /*fd20*/  @P0 SHF.R.U32.HI R2, RZ, R21, R34 ;  /* 0x00000015ff020219 */ /* 0x000fe20000011622 */
[-C--:B------:R-:W-:Y:S01]  /*fd30*/  FMUL.FTZ R28, R47, R20.reuse ;  /* 0x000000142f1c7220 */ /* 0x080fe20000410000 */
[-C--:B------:R-:W-:Y:S01]  /*fd40*/  FMUL.FTZ R47, R50, R20.reuse ;  /* 0x00000014322f7220 */ /* 0x080fe20000410000 */
[----:B------:R-:W-:Y:S02]  /*fd50*/  LOP3.LUT R3, R38, 0x7ffffffc, RZ, 0xc0, !PT ;  /* 0x7ffffffc26037812 */ /* 0x000fe400078ec0ff */
[----:B------:R-:W1:Y:S01]  /*fd60*/  SHFL.IDX PT, R50, R2, RZ, 0x1c1f ;  /* 0x001c1fff02327589 */ /* 0x000e6200000e0000 */
[----:B------:R-:W-:Y:S02]  /*fd70*/  IMAD.MOV.U32 R21, RZ, RZ, -0x60 ;  /* 0xffffffa0ff157424 */ /* 0x000fe400078e00ff */
        /* <DEDUP_REMOVED lines=30> */
[-C--:B------:R-:W-:Y:S01]  /*ff60*/  FMUL.FTZ R35, R71, R20.reuse ;  /* 0x0000001447237220 */ /* 0x080fe20000410000 */
[-C--:B------:R-:W-:Y:S01]  /*ff70*/  FMUL.FTZ R65, R65, R20.reuse ;  /* 0x0000001441417220 */ /* 0x080fe20000410000 */
[-C--:B------:R-:W-:Y:S01]  /*ff80*/  FMUL.FTZ R68, R68, R20.reuse ;  /* 0x0000001444447220 */ /* 0x080fe20000410000 */
[----:B------:R-:W-:Y:S01]  /*ff90*/  FMUL.FTZ R69, R69, R20 ;  /* 0x0000001445457220 */ /* 0x000fe20000410000 */
[----:B------:R-:W-:Y:S01]  /*ffa0*/  IMAD R3, R3, -0x2, R34 ;  /* 0xfffffffe03037824 */ /* 0x000fe200078e0222 */
[----:B------:R-:W0:Y:S01]  /*ffb0*/  MUFU.TANH R9, R9 ;  /* 0x0000000900097308 */ /* 0x000e220000002400 */
        /* <DEDUP_REMOVED lines=47> */
[----:B------:R-:W0:Y:S08]  /*102b0*/  MUFU.TANH R37, R37 ;  /* 0x0000002500257308 */ /* 0x000e300000002400 */
[----:B------:R-:W0:Y:S01]  /*102c0*/  MUFU.TANH R35, R35 ;  /* 0x0000002300237308 */ /* 0x000e220000002400 */
        /* <DEDUP_REMOVED lines=17> */
.L_x_11664:
[----:B------:R-:W-:-:S13]  /*103e0*/  ISETP.NE.AND P0, PT, R13, 0x1, PT ;  /* 0x000000010d00780c */ /* 0x000fda0003f05270 */
[----:B------:R-:W-:-:S05]  /*103f0*/  @P0 IMAD.HI.U32 R12, R7, R14, RZ ;  /* 0x0000000e070c0227 */ /* 0x000fca00078e00ff */
[----:B------:R-:W-:-:S07]  /*10400*/  @P0 SHF.R.U32.HI R7, RZ, R15, R12 ;  /* 0x0000000fff070219 */ /* 0x000fce000001160c */
.L_x_11665:
[----:B------:R-:W-:Y:S05]  /*10410*/  BSYNC B1 ;  /* 0x0000000000017941 */ /* 0x000fea0003800000 */
.L_x_11663:
[----:B------:R-:W-:-:S05]  /*10420*/  IMAD R12, R7, R13, R44 ;  /* 0x0000000d070c7224 */ /* 0x000fca00078e022c */
[----:B------:R-:W-:Y:S02]  /*10430*/  VIMNMX R3, R3, R12, !PT ;  /* 0x0000000c03037248 */ /* 0x000fe40007fe0100 */
[----:B------:R-:W-:-:S07]  /*10440*/  VIADDMNMX R6, R12, R13, R6, PT ;  /* 0x0000000d0c067246 */ /* 0x000fce0003800106 */
.L_x_11662:
[----:B------:R-:W-:Y:S05]  /*10450*/  BSYNC B0 ;  /* 0x0000000000007941 */ /* 0x000fea0003800000 */
.L_x_11661:
        /* <DEDUP_REMOVED lines=115> */
[----:B------:R-:W-:-:S03]  /*10b90*/  IMAD.IADD R3, R21, 0x1, R2 ;  /* 0x0000000115037824 */ /* 0x000fc600078e0202 */
        /* <DEDUP_REMOVED lines=14> */
.L_x_11669:
[----:B------:R-:W-:-:S13]  /*10c80*/  ISETP.NE.AND P6, PT, R13, 0x1, PT ;  /* 0x000000010d00780c */ /* 0x000fda0003fc5270 */
[----:B------:R-:W-:-:S05]  /*10c90*/  @P6 IMAD.HI.U32 R14, R4, R14, RZ ;  /* 0x0000000e040e6227 */ /* 0x000fca00078e00ff */
[----:B------:R-:W-:-:S07]  /*10ca0*/  @P6 SHF.R.U32.HI R4, RZ, R15, R14 ;  /* 0x0000000fff046219 */ /* 0x000fce000001160e */
.L_x_11670:
[----:B------:R-:W-:Y:S05]  /*10cb0*/  BSYNC B1 ;  /* 0x0000000000017941 */ /* 0x000fea0003800000 */
.L_x_11668:
[----:B------:R-:W-:-:S05]  /*10cc0*/  IMAD R4, R4, R13, R44 ;  /* 0x0000000d04047224 */ /* 0x000fca00078e022c */
[----:B------:R-:W-:Y:S02]  /*10cd0*/  VIADDMNMX R30, R4, R13, R30, PT ;  /* 0x0000000d041e7246 */ /* 0x000fe4000380011e */
[----:B------:R-:W-:-:S07]  /*10ce0*/  VIMNMX R3, R3, R4, !PT ;  /* 0x0000000403037248 */ /* 0x000fce0007fe0100 */
.L_x_11667:
[----:B------:R-:W-:Y:S05]  /*10cf0*/  BSYNC B0 ;  /* 0x0000000000007941 */ /* 0x000fea0003800000 */
.L_x_11666:
        /* <DEDUP_REMOVED lines=23> */
[C---:B------:R-:W-:Y:S01]  /*10e70*/  ISETP.GT.AND P3, PT, R3.reuse, 0x50, !P3 ;  /* 0x000000500300780c */ /* 0x040fe20005f64270 */
        /* <DEDUP_REMOVED lines=9> */
[----:B------:R-:W4:Y:S03]  /*10f10*/  LDL R124, [R1+0x28] ;  /* 0x00002800017c7983 */ /* 0x000f260000100800 */
        /* <DEDUP_REMOVED lines=27> */
[----:B------:R-:W-:Y:S01]  /*110d0*/  ISETP.NE.AND P0, PT, R55, RZ, PT ;  /* 0x000000ff3700720c */ /* 0x000fe20003f05270 */
[----:B------:R-:W4:Y:S03]  /*110e0*/  LDL.64 R28, [R1+0x200] ;  /* 0x00020000011c7983 */ /* 0x000f260000100a00 */
[----:B------:R-:W-:Y:S01]  /*110f0*/  ISETP.GT.AND P0, PT, R3, 0x30, !P0 ;  /* 0x000000300300780c */ /* 0x000fe20004704270 */
[----:B------:R-:W4:Y:S03]  /*11100*/  LDL.64 R54, [R1+0x2b0] ;  /* 0x0002b00001367983 */ /* 0x000f260000100a00 */
        /* <DEDUP_REMOVED lines=12> */
[----:B------:R-:W-:Y:S02]  /*111d0*/  ISETP.NE.AND P0, PT, R58, RZ, PT ;  /* 0x000000ff3a00720c */ /* 0x000fe40003f05270 */
[----:B------:R-:W-:Y:S01]  /*111e0*/  FSEL R85, R85, -INF , !P2 ;  /* 0xff80000055557808 */ /* 0x000fe20005000000 */
[----:B------:R-:W4:Y:S01]  /*111f0*/  LDL.64 R58, [R1+0x2a0] ;  /* 0x0002a000013a7983 */ /* 0x000f220000100a00 */
[----:B------:R-:W-:-:S04]  /*11200*/  ISETP.GT.AND P0, PT, R3, 0x39, !P0 ;  /* 0x000000390300780c */ /* 0x000fc80004704270 */
[----:B------:R-:W-:-:S04]  /*11210*/  ISETP.LT.OR P0, PT, R30, 0x3a, P0 ;  /* 0x0000003a1e00780c */ /* 0x000fc80000701670 */
[----:B------:R-:W-:Y:S02]  /*11220*/  FSEL R41, R41, -INF , !P0 ;  /* 0xff80000029297808 */ /* 0x000fe40004000000 */
[----:B------:R-:W-:Y:S02]  /*11230*/  ISETP.GT.AND P0, PT, R3, 0x40, !P1 ;  /* 0x000000400300780c */ /* 0x000fe40004f04270 */
[----:B------:R-:W-:Y:S02]  /*11240*/  ISETP.NE.AND P1, PT, R61, RZ, PT ;  /* 0x000000ff3d00720c */ /* 0x000fe40003f25270 */
[----:B------:R-:W-:-:S04]  /*11250*/  ISETP.LT.OR P0, PT, R30, 0x41, P0 ;  /* 0x000000411e00780c */ /* 0x000fc80000701670 */
[----:B------:R-:W-:Y:S02]  /*11260*/  FSEL R39, R39, -INF , !P0 ;  /* 0xff80000027277808 */ /* 0x000fe40004000000 */
[C---:B------:R-:W-:Y:S02]  /*11270*/  ISETP.GT.AND P0, PT, R3.reuse, RZ, !P6 ;  /* 0x000000ff0300720c */ /* 0x040fe40007704270 */
[----:B------:R-:W-:Y:S02]  /*11280*/  ISETP.GT.AND P1, PT, R3, 0x48, !P1 ;  /* 0x000000480300780c */ /* 0x000fe40004f24270 */
[----:B------:R-:W-:Y:S02]  /*11290*/  ISETP.LT.OR P0, PT, R30, 0x1, P0 ;  /* 0x000000011e00780c */ /* 0x000fe40000701670 */
[----:B------:R-:W-:Y:S02]  /*112a0*/  ISETP.NE.AND P6, PT, R9, RZ, PT ;  /* 0x000000ff0900720c */ /* 0x000fe40003fc5270 */
[----:B------:R-:W-:-:S02]  /*112b0*/  FSEL R44, R8, -INF , !P0 ;  /* 0xff800000082c7808 */ /* 0x000fc40004000000 */
        /* <DEDUP_REMOVED lines=38> */
[----:B------:R-:W-:-:S02]  /*11520*/  ISETP.GT.AND P0, PT, R3, 0x41, !P0 ;  /* 0x000000410300780c */ /* 0x000fc40004704270 */
[----:B------:R-:W-:Y:S02]  /*11530*/  FMNMX.FTZ R2, R43, R2, !PT ;  /* 0x000000022b027209 */ /* 0x000fe40007810000 */
[----:B------:R-:W-:Y:S02]  /*11540*/  FMNMX.FTZ R7, R40, R7, !PT ;  /* 0x0000000728077209 */ /* 0x000fe40007810000 */
[----:B------:R-:W-:Y:S02]  /*11550*/  ISETP.LT.OR P0, PT, R30, 0x42, P0 ;  /* 0x000000421e00780c */ /* 0x000fe40000701670 */
[----:B------:R-:W-:Y:S02]  /*11560*/  FMNMX.FTZ R2, R41, R2, !PT ;  /* 0x0000000229027209 */ /* 0x000fe40007810000 */
[----:B------:R-:W-:Y:S02]  /*11570*/  FMNMX.FTZ R6, R38, R7, !PT ;  /* 0x0000000726067209 */ /* 0x000fe40007810000 */
[----:B------:R-:W-:-:S02]  /*11580*/  ISETP.LT.OR P1, PT, R30, 0x49, P1 ;  /* 0x000000491e00780c */ /* 0x000fc40000f21670 */
[----:B------:R-:W-:Y:S02]  /*11590*/  FSEL R93, R93, -INF , !P0 ;  /* 0xff8000005d5d7808 */ /* 0x000fe40004000000 */
[----:B------:R-:W-:Y:S01]  /*115a0*/  FMNMX.FTZ R2, R39, R2, !PT ;  /* 0x0000000227027209 */ /* 0x000fe20007810000 */
[----:B------:R-:W0:Y:S01]  /*115b0*/  SHFL.BFLY PT, R7, R6, 0x2, 0x1f ;  /* 0x0c401f0006077f89 */ /* 0x000e2200000e0000 */
[----:B------:R-:W-:Y:S02]  /*115c0*/  FSEL R89, R89, -INF , !P1 ;  /* 0xff80000059597808 */ /* 0x000fe40004800000 */
[----:B------:R-:W-:-:S04]  /*115d0*/  FMNMX.FTZ R2, R93, R2, !PT ;  /* 0x000000025d027209 */ /* 0x000fc80007810000 */
[----:B------:R-:W-:Y:S02]  /*115e0*/  FMNMX.FTZ R2, R89, R2, !PT ;  /* 0x0000000259027209 */ /* 0x000fe40007810000 */
[----:B------:R-:W-:Y:S02]  /*115f0*/  ISETP.GT.AND P5, PT, R3, 0x58, !P5 ;  /* 0x000000580300780c */ /* 0x000fe40006fa4270 */
[----:B------:R-:W-:Y:S02]  /*11600*/  ISETP.LT.OR P4, PT, R30, 0x52, P4 ;  /* 0x000000521e00780c */ /* 0x000fe40002781670 */
[----:B------:R-:W-:Y:S02]  /*11610*/  FSEL R81, R81, -INF , !P3 ;  /* 0xff80000051517808 */ /* 0x000fe40005800000 */
[----:B------:R-:W-:Y:S02]  /*11620*/  FMNMX.FTZ R2, R85, R2, !PT ;  /* 0x0000000255027209 */ /* 0x000fe40007810000 */
[----:B------:R-:W-:-:S02]  /*11630*/  ISETP.GT.AND P0, PT, R3, 0x59, !P6 ;  /* 0x000000590300780c */ /* 0x000fc40007704270 */
[C---:B------:R-:W-:Y:S02]  /*11640*/  ISETP.LT.OR P5, PT, R30.reuse, 0x59, P5 ;  /* 0x000000591e00780c */ /* 0x040fe40002fa1670 */
[----:B------:R-:W-:Y:S02]  /*11650*/  FSEL R49, R49, -INF , !P4 ;  /* 0xff80000031317808 */ /* 0x000fe40006000000 */
[----:B------:R-:W-:Y:S02]  /*11660*/  FMNMX.FTZ R2, R81, R2, !PT ;  /* 0x0000000251027209 */ /* 0x000fe40007810000 */
[----:B------:R-:W-:Y:S02]  /*11670*/  ISETP.LT.OR P0, PT, R30, 0x5a, P0 ;  /* 0x0000005a1e00780c */ /* 0x000fe40000701670 */
[----:B------:R-:W-:Y:S02]  /*11680*/  FSEL R37, R37, -INF , !P5 ;  /* 0xff80000025257808 */ /* 0x000fe40006800000 */
[----:B------:R-:W-:-:S02]  /*11690*/  FMNMX.FTZ R2, R49, R2, !PT ;  /* 0x0000000231027209 */ /* 0x000fc40007810000 */
[----:B------:R-:W-:Y:S02]  /*116a0*/  FSEL R35, R35, -INF , !P0 ;  /* 0xff80000023237808 */ /* 0x000fe40004000000 */
[----:B------:R-:W-:Y:S02]  /*116b0*/  FMNMX.FTZ R2, R37, R2, !PT ;  /* 0x0000000225027209 */ /* 0x000fe40007810000 */
[----:B0-----:R-:W-:Y:S02]  /*116c0*/  FMNMX.FTZ R8, R6, R7, !PT ;  /* 0x0000000706087209 */ /* 0x001fe40007810000 */
[----:B------:R-:W-:Y:S02]  /*116d0*/  FMNMX.FTZ R7, R35, R2, !PT ;  /* 0x0000000223077209 */ /* 0x000fe40007810000 */
[----:B------:R-:W4:Y:S04]  /*116e0*/  LDL.64 R2, [R1+0x1e0] ;  /* 0x0001e00001027983 */ /* 0x000f280000100a00 */
[----:B------:R-:W0:Y:S04]  /*116f0*/  SHFL.BFLY PT, R9, R8, 0x1, 0x1f ;  /* 0x0c201f0008097f89 */ /* 0x000e2800000e0000 */
[----:B------:R1:W-:Y:S04]  /*11700*/  STL.64 [R1+0x1d0], R6 ;  /* 0x0001d00601007387 */ /* 0x0003e80000100a00 */
[----:B------:R-:W3:Y:S04]  /*11710*/  LDL R34, [R1+0x1d4] ;  /* 0x0001d40001227983 */ /* 0x000ee80000100800 */
[----:B-1----:R-:W2:Y:S01]  /*11720*/  LDL.64 R6, [R1+0x3f0] ;  /* 0x0003f00001067983 */ /* 0x002ea20000100a00 */
[----:B0-----:R-:W-:-:S05]  /*11730*/  FMNMX.FTZ R8, R8, R9, !PT ;  /* 0x0000000908087209 */ /* 0x001fca0007810000 */
[----:B------:R0:W-:Y:S04]  /*11740*/  STL [R1+0x1d0], R8 ;  /* 0x0001d00801007387 */ /* 0x0001e80000100800 */
[----:B------:R-:W4:Y:S04]  /*11750*/  LDL R30, [R1+0x1d0] ;  /* 0x0001d000011e7983 */ /* 0x000f280000100800 */
[----:B0-----:R-:W2:Y:S04]  /*11760*/  LDL.64 R8, [R1+0x260] ;  /* 0x0002600001087983 */ /* 0x001ea80000100a00 */
[----:B---3--:R-:W0:Y:S02]  /*11770*/  SHFL.BFLY PT, R31, R34, 0x2, 0x1f ;  /* 0x0c401f00221f7f89 */ /* 0x008e2400000e0000 */
[----:B0-----:R-:W-:Y:S01]  /*11780*/  FMNMX.FTZ R31, R31, R34, !PT ;  /* 0x000000221f1f7209 */ /* 0x001fe20007810000 */
[----:B----4-:R-:W-:Y:S01]  /*11790*/  FMUL.FTZ R11, R36, R30 ;  /* 0x0000001e240b7220 */ /* 0x010fe20000410000 */
[----:B------:R-:W-:-:S03]  /*117a0*/  FSETP.NEU.FTZ.AND P0, PT, R30, -INF , PT ;  /* 0xff8000001e00780b */ /* 0x000fc60003f1d000 */
[----:B------:R-:W0:Y:S01]  /*117b0*/  SHFL.BFLY PT, R34, R31, 0x1, 0x1f ;  /* 0x0c201f001f227f89 */ /* 0x000e2200000e0000 */
[----:B------:R-:W-:-:S05]  /*117c0*/  FSEL R11, R11, RZ, P0 ;  /* 0x000000ff0b0b7208 */ /* 0x000fca0000000000 */
[-CC-:B------:R-:W-:Y:S01]  /*117d0*/  FFMA.FTZ R120, R24, R36.reuse, -R11.reuse ;  /* 0x0000002418787223 */ /* 0x180fe2000001080b */
[-CC-:B------:R-:W-:Y:S01]  /*117e0*/  FFMA.FTZ R107, R20, R36.reuse, -R11.reuse ;  /* 0x00000024146b7223 */ /* 0x180fe2000001080b */
[-CC-:B------:R-:W-:Y:S01]  /*117f0*/  FFMA.FTZ R154, R26, R36.reuse, -R11.reuse ;  /* 0x000000241a9a7223 */ /* 0x180fe2000001080b */
[----:B------:R-:W-:Y:S01]  /*11800*/  FFMA.FTZ R105, R12, R36, -R11 ;  /* 0x000000240c697223 */ /* 0x000fe2000001080b */
[----:B------:R-:W3:Y:S04]  /*11810*/  LDL.64 R26, [R1+0x210] ;  /* 0x00021000011a7983 */ /* 0x000ee80000100a00 */
[----:B------:R-:W4:Y:S04]  /*11820*/  LDL.64 R24, [R1+0x220] ;  /* 0x0002200001187983 */ /* 0x000f280000100a00 */
[----:B------:R-:W4:Y:S04]  /*11830*/  LDL.64 R20, [R1+0x230] ;  /* 0x0002300001147983 */ /* 0x000f280000100a00 */
[----:B------:R-:W4:Y:S01]  /*11840*/  LDL.64 R12, [R1+0x250] ;  /* 0x00025000010c7983 */ /* 0x000f220000100a00 */
[----:B0-----:R-:W-:-:S02]  /*11850*/  FMNMX.FTZ R121, R31, R34, !PT ;  /* 0x000000221f797209 */ /* 0x001fc40007810000 */
[----:B------:R-:W-:Y:S02]  /*11860*/  FSEL R113, R30, RZ, P0 ;  /* 0x000000ff1e717208 */ /* 0x000fe40000000000 */
[C---:B------:R-:W-:Y:S01]  /*11870*/  FSETP.NEU.FTZ.AND P0, PT, R121.reuse, -INF , PT ;  /* 0xff8000007900780b */ /* 0x040fe20003f1d000 */
[----:B------:R-:W-:-:S05]  /*11880*/  FMUL.FTZ R30, R121, R36 ;  /* 0x00000024791e7220 */ /* 0x000fca0000410000 */
[----:B------:R-:W-:-:S05]  /*11890*/  FSEL R30, R30, RZ, P0 ;  /* 0x000000ff1e1e7208 */ /* 0x000fca0000000000 */
[-CC-:B------:R-:W-:Y:S02]  /*118a0*/  FFMA.FTZ R117, R109, R36.reuse, -R30.reuse ;  /* 0x000000246d757223 */ /* 0x180fe4000001081e */
[----:B------:R-:W4:Y:S01]  /*118b0*/  LDL.64 R108, [R1+0x330] ;  /* 0x00033000016c7983 */ /* 0x000f220000100a00 */
[----:B------:R-:W-:Y:S01]  /*118c0*/  FADD.FTZ R113, R4, -R113 ;  /* 0x8000007104717221 */ /* 0x000fe20000010000 */
[----:B------:R-:W-:Y:S01]  /*118d0*/  FSEL R4, R121, RZ, P0 ;  /* 0x000000ff79047208 */ /* 0x000fe20000000000 */
[-C--:B------:R-:W-:Y:S01]  /*118e0*/  FFMA.FTZ R152, R152, R36.reuse, -R11 ;  /* 0x0000002498987223 */ /* 0x080fe2000001080b */
[----:B------:R-:W-:-:S03]  /*118f0*/  FFMA.FTZ R153, R44, R36, -R30 ;  /* 0x000000242c997223 */ /* 0x000fc6000001081e */
[----:B------:R-:W-:Y:S01]  /*11900*/  FADD.FTZ R5, R5, -R4 ;  /* 0x8000000405057221 */ /* 0x000fe20000010000 */
[----:B------:R-:W-:-:S03]  /*11910*/  FMUL.FTZ R113, R113, R36 ;  /* 0x0000002471717220 */ /* 0x000fc60000410000 */
[----:B------:R-:W-:Y:S01]  /*11920*/  FMUL.FTZ R5, R36, R5 ;  /* 0x0000000524057220 */ /* 0x000fe20000410000 */
[----:B------:R-:W-:Y:S01]  /*11930*/  MUFU.EX2 R152, R152 ;  /* 0x0000009800987308 */ /* 0x000fe20000000800 */
[----:B------:R-:W-:-:S07]  /*11940*/  FFMA.FTZ R155, R155, R36, -R30 ;  /* 0x000000249b9b7223 */ /* 0x000fce000001081e */
[----:B------:R-:W0:Y:S01]  /*11950*/  MUFU.EX2 R122, R113 ;  /* 0x00000071007a7308 */ /* 0x000e220000000800 */
[----:B------:R-:W-:-:S07]  /*11960*/  FFMA.FTZ R96, R111, R36, -R30 ;  /* 0x000000246f607223 */ /* 0x000fce000001081e */
[----:B------:R-:W-:Y:S08]  /*11970*/  MUFU.EX2 R153, R153 ;  /* 0x0000009900997308 */ /* 0x000ff00000000800 */
[----:B------:R-:W1:Y:S01]  /*11980*/  MUFU.EX2 R123, R5 ;  /* 0x00000005007b7308 */ /* 0x000e620000000800 */
[----:B------:R-:W-:-:S07]  /*11990*/  FFMA.FTZ R106, R106, R36, -R11 ;  /* 0x000000246a6a7223 */ /* 0x000fce000001080b */
[----:B------:R-:W2:Y:S01]  /*119a0*/  MUFU.EX2 R120, R120 ;  /* 0x0000007800787308 */ /* 0x000ea20000000800 */
[----:B------:R-:W-:-:S07]  /*119b0*/  FFMA.FTZ R157, R99, R36, -R30 ;  /* 0x00000024639d7223 */ /* 0x000fce000001081e */
[----:B------:R-:W2:Y:S01]  /*119c0*/  MUFU.EX2 R117, R117 ;  /* 0x0000007500757308 */ /* 0x000ea20000000800 */
[----:B------:R-:W-:-:S07]  /*119d0*/  FFMA.FTZ R156, R156, R36, -R11 ;  /* 0x000000249c9c7223 */ /* 0x000fce000001080b */
[----:B------:R-:W2:Y:S01]  /*119e0*/  MUFU.EX2 R107, R107 ;  /* 0x0000006b006b7308 */ /* 0x000ea20000000800 */
[----:B------:R-:W-:-:S07]  /*119f0*/  FFMA.FTZ R77, R77, R36, -R30 ;  /* 0x000000244d4d7223 */ /* 0x000fce000001081e */
[----:B------:R-:W2:Y:S01]  /*11a00*/  MUFU.EX2 R155, R155 ;  /* 0x0000009b009b7308 */ /* 0x000ea20000000800 */
[-CC-:B------:R-:W-:Y:S01]  /*11a10*/  FFMA.FTZ R158, R158, R36.reuse, -R11.reuse ;  /* 0x000000249e9e7223 */ /* 0x180fe2000001080b */
[-CC-:B------:R-:W-:Y:S01]  /*11a20*/  FFMA.FTZ R104, R104, R36.reuse, -R11.reuse ;  /* 0x0000002468687223 */ /* 0x180fe2000001080b */
[-CC-:B------:R-:W-:Y:S01]  /*11a30*/  FFMA.FTZ R160, R160, R36.reuse, -R11.reuse ;  /* 0x00000024a0a07223 */ /* 0x180fe2000001080b */
[----:B------:R-:W-:-:S04]  /*11a40*/  FFMA.FTZ R103, R50, R36, -R11 ;  /* 0x0000002432677223 */ /* 0x000fc8000001080b */
        /* <DEDUP_REMOVED lines=15> */
[----:B------:R-:W-:Y:S01]  /*11b40*/  FFMA.FTZ R118, R38, R36, -R11 ;  /* 0x0000002426767223 */ /* 0x000fe2000001080b */
[----:B0-----:R-:W-:Y:S01]  /*11b50*/  FFMA.FTZ R11, R122, R2, R152 ;  /* 0x000000027a0b7223 */ /* 0x001fe20000010098 */
[----:B-1----:R-:W-:Y:S01]  /*11b60*/  FFMA.FTZ R2, R3, R123, R153 ;  /* 0x0000007b03027223 */ /* 0x002fe20000010099 */
[-CC-:B------:R-:W-:Y:S01]  /*11b70*/  FFMA.FTZ R159, R95, R36.reuse, -R30.reuse ;  /* 0x000000245f9f7223 */ /* 0x180fe2000001081e */
[----:B------:R-:W-:-:S03]  /*11b80*/  FFMA.FTZ R116, R91, R36, -R30 ;  /* 0x000000245b747223 */ /* 0x000fc6000001081e */
[----:B------:R-:W-:Y:S01]  /*11b90*/  MUFU.EX2 R105, R105 ;  /* 0x0000006900697308 */ /* 0x000fe20000000800 */
[----:B--2---:R-:W-:Y:S01]  /*11ba0*/  FADD.FTZ R4, R120, R11 ;  /* 0x0000000b78047221 */ /* 0x004fe20000010000 */
[----:B------:R-:W-:Y:S01]  /*11bb0*/  FADD.FTZ R2, R117, R2 ;  /* 0x0000000275027221 */ /* 0x000fe20000010000 */
[-CC-:B------:R-:W-:Y:S01]  /*11bc0*/  FFMA.FTZ R161, R87, R36.reuse, -R30.reuse ;  /* 0x0000002457a17223 */ /* 0x180fe2000001081e */
[-CC-:B------:R-:W-:Y:S01]  /*11bd0*/  FFMA.FTZ R115, R83, R36.reuse, -R30.reuse ;  /* 0x0000002453737223 */ /* 0x180fe2000001081e */
[-CC-:B------:R-:W-:Y:S01]  /*11be0*/  FFMA.FTZ R163, R53, R36.reuse, -R30.reuse ;  /* 0x0000002435a37223 */ /* 0x180fe2000001081e */
[-CC-:B------:R-:W-:Y:S01]  /*11bf0*/  FFMA.FTZ R114, R51, R36.reuse, -R30.reuse ;  /* 0x0000002433727223 */ /* 0x180fe2000001081e */
[-C--:B------:R-:W-:Y:S01]  /*11c00*/  FFMA.FTZ R165, R47, R36.reuse, -R30 ;  /* 0x000000242fa57223 */ /* 0x080fe2000001081e */
[----:B------:R-:W0:Y:S01]  /*11c10*/  MUFU.EX2 R157, R157 ;  /* 0x0000009d009d7308 */ /* 0x000e220000000800 */
[----:B------:R-:W-:Y:S01]  /*11c20*/  FADD.FTZ R3, R107, R4 ;  /* 0x000000046b037221 */ /* 0x000fe20000010000 */
[----:B------:R-:W-:Y:S01]  /*11c30*/  FADD.FTZ R5, R155, R2 ;  /* 0x000000029b057221 */ /* 0x000fe20000010000 */
        /* <DEDUP_REMOVED lines=11> */
[C---:B------:R-:W-:Y:S01]  /*11cf0*/  FMUL.FTZ R80, R122.reuse, R66 ;  /* 0x000000427a507220 */ /* 0x040fe20000410000 */
[----:B------:R-:W-:Y:S01]  /*11d00*/  FMUL.FTZ R7, R122, R7 ;  /* 0x000000077a077220 */ /* 0x000fe20000410000 */
[----:B------:R-:W2:Y:S01]  /*11d10*/  MUFU.EX2 R77, R77 ;  /* 0x0000004d004d7308 */ /* 0x000ea20000000800 */
[----:B------:R-:W-:Y:S01]  /*11d20*/  FADD.FTZ R3, R154, R3 ;  /* 0x000000039a037221 */ /* 0x000fe20000010000 */
[----:B------:R-:W-:Y:S01]  /*11d30*/  FADD.FTZ R2, R96, R5 ;  /* 0x0000000560027221 */ /* 0x000fe20000010000 */
[C---:B------:R-:W-:Y:S01]  /*11d40*/  FMUL.FTZ R6, R122.reuse, R6 ;  /* 0x000000067a067220 */ /* 0x040fe20000410000 */
[C---:B------:R-:W-:Y:S01]  /*11d50*/  FMUL.FTZ R29, R122.reuse, R29 ;  /* 0x0000001d7a1d7220 */ /* 0x040fe20000410000 */
[C---:B------:R-:W-:Y:S01]  /*11d60*/  FMUL.FTZ R33, R123.reuse, R33 ;  /* 0x000000217b217220 */ /* 0x040fe20000410000 */
[----:B------:R-:W-:Y:S01]  /*11d70*/  FMUL.FTZ R32, R123, R32 ;  /* 0x000000207b207220 */ /* 0x000fe20000410000 */
[----:B------:R-:W-:Y:S01]  /*11d80*/  FMUL.FTZ R28, R122, R28 ;  /* 0x0000001c7a1c7220 */ /* 0x000fe20000410000 */
[----:B------:R-:W2:Y:S01]  /*11d90*/  MUFU.EX2 R159, R159 ;  /* 0x0000009f009f7308 */ /* 0x000ea20000000800 */
[----:B------:R-:W-:Y:S01]  /*11da0*/  FADD.FTZ R3, R106, R3 ;  /* 0x000000036a037221 */ /* 0x000fe20000010000 */
[----:B0-----:R-:W-:Y:S01]  /*11db0*/  FADD.FTZ R2, R157, R2 ;  /* 0x000000029d027221 */ /* 0x001fe20000010000 */
        /* <DEDUP_REMOVED lines=20> */
[C---:B------:R-:W-:Y:S01]  /*11f00*/  FMUL.FTZ R71, R122.reuse, R71 ;  /* 0x000000477a477220 */ /* 0x040fe20000410000 */
[----:B------:R-:W1:Y:S01]  /*11f10*/  MUFU.EX2 R104, R104 ;  /* 0x0000006800687308 */ /* 0x000e620000000800 */
[C---:B------:R-:W-:Y:S01]  /*11f20*/  FMUL.FTZ R70, R122.reuse, R70 ;  /* 0x000000467a467220 */ /* 0x040fe20000410000 */
[C---:B------:R-:W-:Y:S01]  /*11f30*/  FMUL.FTZ R69, R122.reuse, R69 ;  /* 0x000000457a457220 */ /* 0x040fe20000410000 */
[C---:B------:R-:W-:Y:S01]  /*11f40*/  FMUL.FTZ R68, R122.reuse, R68 ;  /* 0x000000447a447220 */ /* 0x040fe20000410000 */
[C---:B------:R-:W-:Y:S01]  /*11f50*/  FMUL.FTZ R79, R122.reuse, R79 ;  /* 0x0000004f7a4f7220 */ /* 0x040fe20000410000 */
[----:B------:R-:W-:Y:S01]  /*11f60*/  FMUL.FTZ R78, R122, R78 ;  /* 0x0000004e7a4e7220 */ /* 0x000fe20000410000 */
[----:B------:R-:W2:Y:S02]  /*11f70*/  LDL.64 R98, [R1+0x340] ;  /* 0x0003400001627983 */ /* 0x000ea40000100a00 */
[----:B------:R-:W1:Y:S01]  /*11f80*/  MUFU.EX2 R161, R161 ;  /* 0x000000a100a17308 */ /* 0x000e620000000800 */
[----:B------:R-:W-:Y:S01]  /*11f90*/  FADD.FTZ R3, R105, R4 ;  /* 0x0000000469037221 */ /* 0x000fe20000010000 */
[----:B------:R-:W-:-:S06]  /*11fa0*/  FADD.FTZ R5, R159, R2 ;  /* 0x000000029f057221 */ /* 0x000fcc0000010000 */
[----:B------:R-:W4:Y:S08]  /*11fb0*/  MUFU.EX2 R160, R160 ;  /* 0x000000a000a07308 */ /* 0x000f300000000800 */
        /* <DEDUP_REMOVED lines=10> */
[----:B------:R-:W-:Y:S01]  /*12060*/  FFMA.FTZ R11, R35, R36, -R30 ;  /* 0x00000024230b7223 */ /* 0x000fe2000001081e */
[----:B------:R-:W2:Y:S04]  /*12070*/  LDL.64 R82, [R1+0x388] ;  /* 0x0003880001527983 */ /* 0x000ea80000100a00 */
[----:B------:R-:W2:Y:S02]  /*12080*/  LDL.64 R86, [R1+0x3a8] ;  /* 0x0003a80001567983 */ /* 0x000ea40000100a00 */
[----:B------:R-:W4:Y:S01]  /*12090*/  MUFU.EX2 R115, R115 ;  /* 0x0000007300737308 */ /* 0x000f220000000800 */
[----:B0-----:R-:W-:Y:S01]  /*120a0*/  FADD.FTZ R3, R158, R3 ;  /* 0x000000039e037221 */ /* 0x001fe20000010000 */
[----:B------:R-:W-:Y:S01]  /*120b0*/  FADD.FTZ R2, R116, R5 ;  /* 0x0000000574027221 */ /* 0x000fe20000010000 */
[----:B------:R-:W2:Y:S04]  /*120c0*/  LDL.64 R52, [R1+0x350] ;  /* 0x0003500001347983 */ /* 0x000ea80000100a00 */
[----:B------:R-:W2:Y:S01]  /*120d0*/  LDL.64 R50, [R1+0x360] ;  /* 0x0003600001327983 */ /* 0x000ea20000100a00 */
[----:B------:R-:W0:Y:S01]  /*120e0*/  MUFU.EX2 R163, R163 ;  /* 0x000000a300a37308 */ /* 0x000e220000000800 */
[----:B-1----:R-:W-:Y:S01]  /*120f0*/  FADD.FTZ R3, R104, R3 ;  /* 0x0000000368037221 */ /* 0x002fe20000010000 */
[----:B------:R-:W-:Y:S01]  /*12100*/  FADD.FTZ R2, R161, R2 ;  /* 0x00000002a1027221 */ /* 0x000fe20000010000 */
[C---:B---3--:R-:W-:Y:S01]  /*12110*/  FMUL.FTZ R27, R122.reuse, R27 ;  /* 0x0000001b7a1b7220 */ /* 0x048fe20000410000 */
[C---:B------:R-:W-:Y:S01]  /*12120*/  FMUL.FTZ R26, R122.reuse, R26 ;  /* 0x0000001a7a1a7220 */ /* 0x040fe20000410000 */
[C---:B----4-:R-:W-:Y:S01]  /*12130*/  FMUL.FTZ R25, R122.reuse, R25 ;  /* 0x000000197a197220 */ /* 0x050fe20000410000 */
[----:B------:R-:W-:Y:S01]  /*12140*/  FMUL.FTZ R24, R122, R24 ;  /* 0x000000187a187220 */ /* 0x000fe20000410000 */
[----:B------:R-:W3:Y:S01]  /*12150*/  LDL.64 R46, [R1+0x380] ;  /* 0x00038000012e7983 */ /* 0x000ee20000100a00 */
[----:B------:R-:W1:Y:S01]  /*12160*/  MUFU.EX2 R114, R114 ;  /* 0x0000007200727308 */ /* 0x000e620000000800 */
[----:B------:R-:W-:Y:S01]  /*12170*/  FADD.FTZ R4, R160, R3 ;  /* 0x00000003a0047221 */ /* 0x000fe20000010000 */
[----:B------:R-:W-:Y:S01]  /*12180*/  FADD.FTZ R2, R115, R2 ;  /* 0x0000000273027221 */ /* 0x000fe20000010000 */
[C---:B------:R-:W-:Y:S01]  /*12190*/  FMUL.FTZ R21, R122.reuse, R21 ;  /* 0x000000157a157220 */ /* 0x040fe20000410000 */
[C---:B------:R-:W-:Y:S01]  /*121a0*/  FMUL.FTZ R20, R122.reuse, R20 ;  /* 0x000000147a147220 */ /* 0x040fe20000410000 */
[C---:B------:R-:W-:Y:S01]  /*121b0*/  FMUL.FTZ R13, R122.reuse, R13 ;  /* 0x0000000d7a0d7220 */ /* 0x040fe20000410000 */
[----:B------:R-:W-:Y:S01]  /*121c0*/  FMUL.FTZ R12, R122, R12 ;  /* 0x0000000c7a0c7220 */ /* 0x000fe20000410000 */
[----:B------:R-:W4:Y:S01]  /*121d0*/  LDL.64 R44, [R1+0x3d0] ;  /* 0x0003d000012c7983 */ /* 0x000f220000100a00 */
[----:B------:R-:W1:Y:S01]  /*121e0*/  MUFU.EX2 R165, R165 ;  /* 0x000000a500a57308 */ /* 0x000e620000000800 */
[----:B------:R-:W-:Y:S01]  /*121f0*/  FADD.FTZ R3, R103, R4 ;  /* 0x0000000467037221 */ /* 0x000fe20000010000 */
[----:B0-----:R-:W-:Y:S01]  /*12200*/  FADD.FTZ R5, R163, R2 ;  /* 0x00000002a3057221 */ /* 0x001fe20000010000 */
[----:B------:R-:W4:Y:S04]  /*12210*/  LDL.64 R42, [R1+0x3e0] ;  /* 0x0003e000012a7983 */ /* 0x000f280000100a00 */
[----:B------:R-:W4:Y:S01]  /*12220*/  LDL.64 R90, [R1+0x3c8] ;  /* 0x0003c800015a7983 */ /* 0x000f220000100a00 */
[----:B------:R-:W0:Y:S01]  /*12230*/  MUFU.EX2 R113, R113 ;  /* 0x0000007100717308 */ /* 0x000e220000000800 */
[----:B------:R-:W-:Y:S01]  /*12240*/  FADD.FTZ R3, R162, R3 ;  /* 0x00000003a2037221 */ /* 0x000fe20000010000 */
[----:B-1----:R-:W-:Y:S01]  /*12250*/  FADD.FTZ R2, R114, R5 ;  /* 0x0000000572027221 */ /* 0x002fe20000010000 */
[----:B------:R-:W4:Y:S04]  /*12260*/  LDL.64 R40, [R1+0x208] ;  /* 0x0002080001287983 */ /* 0x000f280000100a00 */
[----:B------:R-:W4:Y:S01]  /*12270*/  LDL.64 R94, [R1+0x3e8] ;  /* 0x0003e800015e7983 */ /* 0x000f220000100a00 */
[----:B------:R-:W1:Y:S01]  /*12280*/  MUFU.EX2 R167, R167 ;  /* 0x000000a700a77308 */ /* 0x000e620000000800 */
[----:B------:R-:W-:Y:S01]  /*12290*/  FADD.FTZ R3, R102, R3 ;  /* 0x0000000366037221 */ /* 0x000fe20000010000 */
[----:B------:R-:W-:Y:S01]  /*122a0*/  FADD.FTZ R2, R165, R2 ;  /* 0x00000002a5027221 */ /* 0x000fe20000010000 */
[----:B------:R-:W4:Y:S05]  /*122b0*/  LDL.64 R38, [R1+0x218] ;  /* 0x0002180001267983 */ /* 0x000f2a0000100a00 */
        /* <DEDUP_REMOVED lines=8> */
[----:B------:R-:W4:Y:S05]  /*12340*/  LDL.64 R88, [R1+0x3b8] ;  /* 0x0003b80001587983 */ /* 0x000f2a0000100a00 */
[----:B------:R-:W1:Y:S01]  /*12350*/  MUFU.EX2 R111, R111 ;  /* 0x0000006f006f7308 */ /* 0x000e620000000800 */
[----:B------:R-:W-:Y:S01]  /*12360*/  FADD.FTZ R5, R101, R4 ;  /* 0x0000000465057221 */ /* 0x000fe20000010000 */
[----:B------:R-:W-:-:S06]  /*12370*/  FADD.FTZ R2, R112, R3 ;  /* 0x0000000370027221 */ /* 0x000fcc0000010000 */
[----:B------:R-:W1:Y:S01]  /*12380*/  MUFU.EX2 R171, R171 ;  /* 0x000000ab00ab7308 */ /* 0x000e620000000800 */
[----:B------:R-:W-:Y:S01]  /*12390*/  FADD.FTZ R5, R168, R5 ;  /* 0x00000005a8057221 */ /* 0x000fe20000010000 */
[----:B0-----:R-:W-:-:S06]  /*123a0*/  FADD.FTZ R2, R169, R2 ;  /* 0x00000002a9027221 */ /* 0x001fcc0000010000 */
[----:B------:R-:W0:Y:S01]  /*123b0*/  MUFU.EX2 R110, R110 ;  /* 0x0000006e006e7308 */ /* 0x000e220000000800 */
[----:B------:R-:W-:Y:S01]  /*123c0*/  FADD.FTZ R5, R100, R5 ;  /* 0x0000000564057221 */ /* 0x000fe20000010000 */
[----:B-1----:R-:W-:-:S06]  /*123d0*/  FADD.FTZ R2, R111, R2 ;  /* 0x000000026f027221 */ /* 0x002fcc0000010000 */
[----:B------:R-:W1:Y:S08]  /*123e0*/  MUFU.EX2 R172, R172 ;  /* 0x000000ac00ac7308 */ /* 0x000e700000000800 */
[----:B------:R-:W1:Y:S01]  /*123f0*/  MUFU.EX2 R173, R173 ;  /* 0x000000ad00ad7308 */ /* 0x000e620000000800 */
[----:B------:R-:W-:Y:S01]  /*12400*/  FADD.FTZ R4, R170, R5 ;  /* 0x00000005aa047221 */ /* 0x000fe20000010000 */
[----:B------:R-:W-:-:S06]  /*12410*/  FADD.FTZ R3, R171, R2 ;  /* 0x00000002ab037221 */ /* 0x000fcc0000010000 */
[----:B------:R-:W1:Y:S08]  /*12420*/  MUFU.EX2 R119, R119 ;  /* 0x0000007700777308 */ /* 0x000e700000000800 */
[----:B------:R-:W-:Y:S08]  /*12430*/  MUFU.EX2 R174, R174 ;  /* 0x000000ae00ae7308 */ /* 0x000ff00000000800 */
[----:B------:R-:W-:Y:S01]  /*12440*/  MUFU.EX2 R118, R118 ;  /* 0x0000007600767308 */ /* 0x000fe20000000800 */
[----:B------:R-:W-:Y:S01]  /*12450*/  FMUL.FTZ R81, R122, R67 ;  /* 0x000000437a517220 */ /* 0x000fe20000410000 */
[----:B------:R-:W4:Y:S06]  /*12460*/  LDL.64 R48, [R1+0x370] ;  /* 0x0003700001307983 */ /* 0x000f2c0000100a00 */
[----:B------:R-:W1:Y:S01]  /*12470*/  MUFU.EX2 R76, R76 ;  /* 0x0000004c004c7308 */ /* 0x000e620000000800 */
[----:B------:R-:W-:Y:S01]  /*12480*/  FADD.FTZ R5, R97, R4 ;  /* 0x0000000461057221 */ /* 0x000fe20000010000 */
[----:B0-----:R-:W-:-:S06]  /*12490*/  FADD.FTZ R2, R110, R3 ;  /* 0x000000036e027221 */ /* 0x001fcc0000010000 */
[----:B------:R-:W0:Y:S01]  /*124a0*/  MUFU.EX2 R175, R175 ;  /* 0x000000af00af7308 */ /* 0x000e220000000800 */
[----:B-1----:R-:W-:Y:S01]  /*124b0*/  FADD.FTZ R4, R172, R5 ;  /* 0x00000005ac047221 */ /* 0x002fe20000010000 */
[----:B------:R-:W-:Y:S01]  /*124c0*/  FADD.FTZ R3, R173, R2 ;  /* 0x00000002ad037221 */ /* 0x000fe20000010000 */
[----:B------:R-:W-:Y:S04]  /*124d0*/  STL.64 [R1+0x3f0], R6 ;  /* 0x0003f00601007387 */ /* 0x000fe80000100a00 */
[----:B------:R-:W-:Y:S01]  /*124e0*/  STL.64 [R1+0x3f8], R32 ;  /* 0x0003f82001007387 */ /* 0x000fe20000100a00 */
[----:B------:R-:W1:Y:S01]  /*124f0*/  MUFU.EX2 R11, R11 ;  /* 0x0000000b000b7308 */ /* 0x000e620000000800 */
[----:B------:R-:W-:Y:S01]  /*12500*/  FADD.FTZ R31, R119, R4 ;  /* 0x00000004771f7221 */ /* 0x000fe20000010000 */
[----:B------:R-:W-:Y:S01]  /*12510*/  FADD.FTZ R30, R76, R3 ;  /* 0x000000034c1e7221 */ /* 0x000fe20000010000 */
[----:B------:R1:W-:Y:S02]  /*12520*/  STL.64 [R1+0x2f0], R80 ;  /* 0x0002f05001007387 */ /* 0x0003e40000100a00 */
[----:B------:R-:W-:-:S02]  /*12530*/  FADD.FTZ R31, R174, R31 ;  /* 0x0000001fae1f7221 */ /* 0x000fc40000010000 */
[----:B------:R-:W-:Y:S01]  /*12540*/  STL.64 [R1+0x200], R28 ;  /* 0x0002001c01007387 */ /* 0x000fe20000100a00 */
[----:B0-----:R-:W-:Y:S01]  /*12550*/  FADD.FTZ R34, R175, R30 ;  /* 0x0000001eaf227221 */ /* 0x001fe20000010000 */
[----:B------:R-:W-:Y:S02]  /*12560*/  FADD.FTZ R30, R118, R31 ;  /* 0x0000001f761e7221 */ /* 0x000fe40000010000 */
[----:B------:R0:W-:Y:S01]  /*12570*/  STL.64 [R1+0x210], R26 ;  /* 0x0002101a01007387 */ /* 0x0001e20000100a00 */
[C---:B-1----:R-:W-:Y:S01]  /*12580*/  FMUL.FTZ R81, R122.reuse, R75 ;  /* 0x0000004b7a517220 */ /* 0x042fe20000410000 */
[C---:B------:R-:W-:Y:S01]  /*12590*/  FMUL.FTZ R80, R122.reuse, R74 ;  /* 0x0000004a7a507220 */ /* 0x040fe20000410000 */
[----:B------:R-:W-:Y:S01]  /*125a0*/  FADD.FTZ R31, R11, R34 ;  /* 0x000000220b1f7221 */ /* 0x000fe20000010000 */
[----:B------:R-:W-:Y:S04]  /*125b0*/  STL.64 [R1+0x220], R24 ;  /* 0x0002201801007387 */ /* 0x000fe80000100a00 */
[----:B------:R1:W-:Y:S04]  /*125c0*/  STL.64 [R1+0x1e0], R30 ;  /* 0x0001e01e01007387 */ /* 0x0003e80000100a00 */
        /* <DEDUP_REMOVED lines=11> */
[----:B------:R1:W-:Y:S04]  /*12680*/  STL.64 [R1+0x2e0], R68 ;  /* 0x0002e04401007387 */ /* 0x0003e80000100a00 */
[----:B------:R-:W-:Y:S04]  /*12690*/  STL.64 [R1+0x300], R80 ;  /* 0x0003005001007387 */ /* 0x000fe80000100a00 */
[----:B------:R1:W-:Y:S04]  /*126a0*/  STL.64 [R1+0x310], R78 ;  /* 0x0003104e01007387 */ /* 0x0003e80000100a00 */
[----:B------:R-:W4:Y:S04]  /*126b0*/  LDL.64 R2, [R1+0x390] ;  /* 0x0003900001027983 */ /* 0x000f280000100a00 */
[----:B------:R-:W4:Y:S04]  /*126c0*/  LDL.64 R4, [R1+0x3a0] ;  /* 0x0003a00001047983 */ /* 0x000f280000100a00 */
[----:B------:R-:W4:Y:S04]  /*126d0*/  LDL.64 R6, [R1+0x3b0] ;  /* 0x0003b00001067983 */ /* 0x000f280000100a00 */
[----:B------:R-:W4:Y:S04]  /*126e0*/  LDL.64 R36, [R1+0x3c0] ;  /* 0x0003c00001247983 */ /* 0x000f280000100a00 */
[----:B0-----:R-:W4:Y:S04]  /*126f0*/  LDL.64 R26, [R1+0x228] ;  /* 0x00022800011a7983 */ /* 0x001f280000100a00 */
        /* <DEDUP_REMOVED lines=21> */
[C---:B------:R-:W-:Y:S01]  /*12850*/  FMUL.FTZ R65, R122.reuse, R65 ;  /* 0x000000417a417220 */ /* 0x040fe20000410000 */
[----:B------:R-:W-:-:S05]  /*12860*/  FMUL.FTZ R64, R122, R64 ;  /* 0x000000407a407220 */ /* 0x000fca0000410000 */
[----:B------:R0:W-:Y:S02]  /*12870*/  STL.64 [R1+0x320], R64 ;  /* 0x0003204001007387 */ /* 0x0001e40000100a00 */
[C---:B0-----:R-:W-:Y:S01]  /*12880*/  FMUL.FTZ R65, R122.reuse, R109 ;  /* 0x0000006d7a417220 */ /* 0x041fe20000410000 */
[----:B------:R-:W-:-:S05]  /*12890*/  FMUL.FTZ R64, R122, R108 ;  /* 0x0000006c7a407220 */ /* 0x000fca0000410000 */
[----:B------:R0:W-:Y:S04]  /*128a0*/  STL.64 [R1+0x330], R64 ;  /* 0x0003304001007387 */ /* 0x0001e80000100a00 */
[----:B0-----:R0:W5:Y:S01]  /*128b0*/  LDL.64 R64, [R1+0x1c0] ;  /* 0x0001c00001407983 */ /* 0x0011620000100a00 */
[C---:B--2---:R-:W-:Y:S01]  /*128c0*/  FMUL.FTZ R99, R122.reuse, R99 ;  /* 0x000000637a637220 */ /* 0x044fe20000410000 */
        /* <DEDUP_REMOVED lines=29> */
[----:B------:R0:W-:Y:S01]  /*12aa0*/  STL.64 [R1+0x340], R98 ;  /* 0x0003406201007387 */ /* 0x0001e20000100a00 */
[----:B------:R-:W-:-:S03]  /*12ab0*/  LOP3.LUT R124, R124, 0x1, RZ, 0xfc, !PT ;  /* 0x000000017c7c7812 */ /* 0x000fc600078efcff */
[----:B------:R0:W-:Y:S04]  /*12ac0*/  STL.64 [R1+0x350], R52 ;  /* 0x0003503401007387 */ /* 0x0001e80000100a00 */
[----:B------:R0:W-:Y:S04]  /*12ad0*/  STL.64 [R1+0x360], R50 ;  /* 0x0003603201007387 */ /* 0x0001e80000100a00 */
[----:B------:R0:W-:Y:S04]  /*12ae0*/  STL.64 [R1+0x380], R46 ;  /* 0x0003802e01007387 */ /* 0x0001e80000100a00 */
[----:B------:R0:W-:Y:S04]  /*12af0*/  STL [R1+0x1d4], R121 ;  /* 0x0001d47901007387 */ /* 0x0001e80000100800 */
[----:B------:R0:W-:Y:S01]  /*12b00*/  STL.64 [R1+0x3d0], R44 ;  /* 0x0003d02c01007387 */ /* 0x0001e20000100a00 */
[C---:B------:R-:W-:Y:S01]  /*12b10*/  FMUL.FTZ R49, R122.reuse, R49 ;  /* 0x000000317a317220 */ /* 0x040fe20000410000 */
[----:B------:R-:W-:-:S02]  /*12b20*/  FMUL.FTZ R48, R122, R48 ;  /* 0x000000307a307220 */ /* 0x000fc40000410000 */
        /* <DEDUP_REMOVED lines=112> */
[----:B------:R-:W-:Y:S02]  /*13230*/  F2FP.BF16.F32.PACK_AB R171, R110, R171 ;  /* 0x000000ab6eab723e */ /* 0x000fe400000010ff */
[----:B------:R-:W-:Y:S02]  /*13240*/  F2FP.BF16.F32.PACK_AB R173, R76, R173 ;  /* 0x000000ad4cad723e */ /* 0x000fe400000010ff */
[----:B------:R-:W-:Y:S01]  /*13250*/  F2FP.BF16.F32.PACK_AB R175, R11, R175 ;  /* 0x000000af0baf723e */ /* 0x000fe200000010ff */
[----:B0-----:R-:W-:Y:S06]  /*13260*/  @!P1 BRA `(.L_x_11672) ;  /* 0x0000000000049947 */ /* 0x001fec0003800000 */
[----:B------:R-:W-:Y:S01]  /*13270*/  BPT.TRAP 0x1 ;  /* 0x000000040000795c */ /* 0x000fe20000300000 */
.L_x_11672:
[----:B------:R-:W-:Y:S05]  /*13280*/  BSYNC B0 ;  /* 0x0000000000007941 */ /* 0x000fea0003800000 */
.L_x_11671:
        /* <DEDUP_REMOVED lines=8> */
.L_x_11674:
[----:B------:R-:W-:Y:S05]  /*13310*/  BSYNC B0 ;  /* 0x0000000000007941 */ /* 0x000fea0003800000 */
.L_x_11673:
[----:B------:R-:W-:Y:S04]  /*13320*/  BSSY B0, `(.L_x_11675) ;  /* 0x0000004000007945 */ /* 0x000fe80003800000 */
[----:B-1----:R-:W-:Y:S05]  /*13330*/  @P0 BRA `(.L_x_11676) ;  /* 0x0000000000080947 */ /* 0x002fea0003800000 */
[----:B------:R-:W1:Y:S02]  /*13340*/  SYNCS.PHASECHK.TRANS64.TRYWAIT P0, [R64+URZ], R65 ;  /* 0x00000041400075a7 */ /* 0x000e64000800017f */
[----:B-1----:R-:W-:Y:S05]  /*13350*/  @!P0 BRA `(.L_x_11677) ;  /* 0x000000f400c48947 */ /* 0x002fea0003800000 */
.L_x_11676:
[----:B------:R-:W-:Y:S05]  /*13360*/  BSYNC B0 ;  /* 0x0000000000007941 */ /* 0x000fea0003800000 */
.L_x_11675:
        /* <DEDUP_REMOVED lines=132> */
[----:B------:R0:W-:Y:S01]  /*13bb0*/  BAR.SYNC.DEFER_BLOCKING R2, 0x100 ;  /* 0x000400020000751d */ /* 0x0001e20000010000 */
[----:B------:R-:W-:Y:S02]  /*13bc0*/  IMAD.MOV.U32 R3, RZ, RZ, R17 ;  /* 0x000000ffff037224 */ /* 0x000fe400078e0011 */
[----:B0-----:R-:W-:-:S06]  /*13bd0*/  IMAD.MOV.U32 R2, RZ, RZ, R16 ;  /* 0x000000ffff027224 */ /* 0x001fcc00078e0010 */
[----:B------:R-:W4:Y:S04]  /*13be0*/  LD.E.64 R2, desc[UR36][R2.64+0x80] ;  /* 0x0000802402027980 */ /* 0x000f28000c101b00 */
        /* <DEDUP_REMOVED lines=164> */
[----:B------:R-:W-:Y:S02]  /*14630*/  R2UR UR7, R3 ;  /* 0x00000000030772ca */ /* 0x000fe400000e0000 */
[----:B------:R-:W-:-:S09]  /*14640*/  R2UR UR6, R2 ;  /* 0x00000000020672ca */ /* 0x000fd200000e0000 */
[----:B------:R-:W-:Y:S01]  /*14650*/  VOTEU.ANY UP0, P0 ;  /* 0x00000000003f7886 */ /* 0x000fe20000000100 */
[----:B------:R-:W-:Y:S02]  /*14660*/  VIADD R4, R2, 0x80 ;  /* 0x0000008002047836 */ /* 0x000fe40000000000 */
[----:B------:R-:W-:Y:S01]  /*14670*/  IMAD.MOV.U32 R5, RZ, RZ, R3 ;  /* 0x000000ffff057224 */ /* 0x000fe200078e0003 */
        /* <DEDUP_REMOVED lines=496> */
.L_x_11679:
[----:B------:R-:W-:Y:S05]  /*16580*/  BSYNC B0 ;  /* 0x0000000000007941 */ /* 0x000fea0003800000 */
.L_x_11678:
        /* <DEDUP_REMOVED lines=9> */
.L_x_11651:
[----:B------:R-:W1:Y:S01]  /*16620*/  LDL R5, [R1+0x1e0] ;  /* 0x0001e00001057983 */ /* 0x000e620000100800 */
[----:B------:R-:W-:Y:S05]  /*16630*/  WARPSYNC.ALL ;  /* 0x0000000000007948 */ /* 0x000fea0003800000 */
        /* <DEDUP_REMOVED lines=63> */
[----:B------:R-:W5:Y:S04]  /*16a30*/  LDL.64 R10, [R1+0x378] ;  /* 0x00037800010a7983 */ /* 0x000f680000100a00 */
[----:B-1----:R-:W1:Y:S02]  /*16a40*/  SHFL.BFLY PT, R0, R5, 0x2, 0x1f ;  /* 0x0c401f0005007f89 */ /* 0x002e6400000e0000 */
[----:B-1----:R-:W-:-:S05]  /*16a50*/  FADD.FTZ R0, R5, R0 ;  /* 0x0000000005007221 */ /* 0x002fca0000010000 */
[----:B------:R-:W0:Y:S02]  /*16a60*/  SHFL.BFLY PT, R3, R0, 0x1, 0x1f ;  /* 0x0c201f0000037f89 */ /* 0x000e2400000e0000 */
[----:B0-----:R-:W-:Y:S02]  /*16a70*/  FADD.FTZ R2, R0, R3 ;  /* 0x0000000300027221 */ /* 0x001fe40000010000 */
[----:B------:R-:W5:Y:S04]  /*16a80*/  LDL R0, [R1+0x1c0] ;  /* 0x0001c00001007983 */ /* 0x000f680000100800 */
[----:B------:R-:W-:Y:S04]  /*16a90*/  STL [R1+0x1e0], R2 ;  /* 0x0001e00201007387 */ /* 0x000fe80000100800 */
[----:B------:R-:W3:Y:S04]  /*16aa0*/  LDL R146, [R1+0x1e0] ;  /* 0x0001e00001927983 */ /* 0x000ee80000100800 */
[----:B--2---:R-:W0:Y:S02]  /*16ab0*/  SHFL.BFLY PT, R3, R4, 0x2, 0x1f ;  /* 0x0c401f0004037f89 */ /* 0x004e2400000e0000 */
[----:B0-----:R-:W-:-:S02]  /*16ac0*/  FADD.FTZ R3, R3, R4 ;  /* 0x0000000403037221 */ /* 0x001fc40000010000 */
[----:B------:R-:W2:Y:S04]  /*16ad0*/  LDL.64 R4, [R1+0x3e8] ;  /* 0x0003e80001047983 */ /* 0x000ea80000100a00 */
[----:B------:R-:W0:Y:S02]  /*16ae0*/  SHFL.BFLY PT, R140, R3, 0x1, 0x1f ;  /* 0x0c201f00038c7f89 */ /* 0x000e2400000e0000 */
[----:B0-----:R-:W-:Y:S02]  /*16af0*/  FADD.FTZ R140, R3, R140 ;  /* 0x0000008c038c7221 */ /* 0x001fe40000010000 */
[----:B------:R-:W2:Y:S03]  /*16b00*/  LDL.64 R2, [R1+0x3c8] ;  /* 0x0003c80001027983 */ /* 0x000ea60000100a00 */
[----:B------:R-:W-:-:S13]  /*16b10*/  FSETP.NE.FTZ.AND P1, PT, R140, RZ, PT ;  /* 0x000000ff8c00720b */ /* 0x000fda0003f35000 */
[----:B------:R-:W2:Y:S04]  /*16b20*/  @P1 LDL R144, [R1+0x1f0] ;  /* 0x0001f00001901983 */ /* 0x000ea80000100800 */
[----:B------:R-:W2:Y:S01]  /*16b30*/  @P1 LDL R139, [R1+0x1d4] ;  /* 0x0001d400018b1983 */ /* 0x000ea20000100800 */
[----:B---3--:R-:W-:-:S13]  /*16b40*/  FSETP.NE.FTZ.AND P0, PT, R146, RZ, PT ;  /* 0x000000ff9200720b */ /* 0x008fda0003f15000 */
[----:B------:R-:W3:Y:S04]  /*16b50*/  @P0 LDL R138, [R1+0x1f0] ;  /* 0x0001f000018a0983 */ /* 0x000ee80000100800 */
[----:B------:R-:W3:Y:S01]  /*16b60*/  @P0 LDL R141, [R1+0x1d0] ;  /* 0x0001d000018d0983 */ /* 0x000ee20000100800 */
[----:B------:R-:W-:-:S06]  /*16b70*/  IMAD.MOV.U32 R137, RZ, RZ, RZ ;  /* 0x000000ffff897224 */ /* 0x000fcc00078e00ff */
[----:B------:R-:W0:Y:S01]  /*16b80*/  @P0 MUFU.RCP R137, R146 ;  /* 0x0000009200890308 */ /* 0x000e220000001000 */
[----:B------:R-:W1:Y:S07]  /*16b90*/  S2R R147, SR_TID.X ;  /* 0x0000000000937919 */ /* 0x000e6e0000002100 */
[----:B------:R-:W4:Y:S01]  /*16ba0*/  @P0 MUFU.LG2 R142, R146 ;  /* 0x00000092008e0308 */ /* 0x000f220000000c00 */
[-C--:B0-----:R-:W-:Y:S01]  /*16bb0*/  FMUL.FTZ R131, R131, R137.reuse ;  /* 0x0000008983837220 */ /* 0x081fe20000410000 */
[----:B------:R-:W-:-:S06]  /*16bc0*/  FMUL.FTZ R130, R130, R137 ;  /* 0x0000008982827220 */ /* 0x000fcc0000410000 */
[----:B------:R-:W0:Y:S01]  /*16bd0*/  @P1 MUFU.LG2 R145, R140 ;  /* 0x0000008c00911308 */ /* 0x000e220000000c00 */
[----:B------:R5:W-:Y:S02]  /*16be0*/  STL.64 [R1+0x220], R130 ;  /* 0x0002208201007387 */ /* 0x000be40000100a00 */
[----:B-----5:R-:W-:-:S06]  /*16bf0*/  IMAD.MOV.U32 R130, RZ, RZ, RZ ;  /* 0x000000ffff827224 */ /* 0x020fcc00078e00ff */
[----:B------:R-:W5:Y:S01]  /*16c00*/  @P1 MUFU.RCP R130, R140 ;  /* 0x0000008c00821308 */ /* 0x000f620000001000 */
[----:B----4-:R-:W-:Y:S01]  /*16c10*/  @P0 FMUL.FTZ R143, R142, 0.69314718246459960938 ;  /* 0x3f3172188e8f0820 */ /* 0x010fe20000410000 */
[----:B0-----:R-:W-:Y:S01]  /*16c20*/  @P1 FMUL.FTZ R145, R145, 0.69314718246459960938 ;  /* 0x3f31721891911820 */ /* 0x001fe20000410000 */
[----:B------:R-:W-:Y:S02]  /*16c30*/  IMAD.MOV.U32 R142, RZ, RZ, -0x800000 ;  /* 0xff800000ff8e7424 */ /* 0x000fe400078e00ff */
[-C--:B------:R-:W-:Y:S01]  /*16c40*/  FMUL.FTZ R135, R135, R137.reuse ;  /* 0x0000008987877220 */ /* 0x080fe20000410000 */
[-C--:B------:R-:W-:Y:S01]  /*16c50*/  FMUL.FTZ R134, R134, R137.reuse ;  /* 0x0000008986867220 */ /* 0x080fe20000410000 */
[-C--:B------:R-:W-:Y:S01]  /*16c60*/  FMUL.FTZ R133, R133, R137.reuse ;  /* 0x0000008985857220 */ /* 0x080fe20000410000 */
[-C--:B------:R-:W-:Y:S01]  /*16c70*/  FMUL.FTZ R132, R132, R137.reuse ;  /* 0x0000008984847220 */ /* 0x080fe20000410000 */
        /* <DEDUP_REMOVED lines=149> */
[----:B---3--:R-:W-:-:S04]  /*175d0*/  @P0 FMUL.FTZ R138, R138, 0.69314718246459960938 ;  /* 0x3f3172188a8a0820 */ /* 0x008fc80000410000 */
[----:B------:R-:W-:Y:S01]  /*175e0*/  @P0 FFMA.FTZ R142, R138, R141, R143 ;  /* 0x0000008d8a8e0223 */ /* 0x000fe2000001008f */
[----:B------:R-:W-:Y:S02]  /*175f0*/  IMAD.MOV.U32 R138, RZ, RZ, -0x800000 ;  /* 0xff800000ff8a7424 */ /* 0x000fe400078e00ff */
[----:B------:R-:W-:Y:S01]  /*17600*/  @P1 FFMA.FTZ R138, R144, R139, R145 ;  /* 0x0000008b908a1223 */ /* 0x000fe20000010091 */
[----:B------:R-:W-:Y:S04]  /*17610*/  STL.64 [R1+0x3a0], R84 ;  /* 0x0003a05401007387 */ /* 0x000fe80000100a00 */
[----:B------:R-:W-:Y:S04]  /*17620*/  STL [R1+0x1e0], R142 ;  /* 0x0001e08e01007387 */ /* 0x000fe80000100800 */
        /* <DEDUP_REMOVED lines=39> */
[-C--:B------:R-:W-:Y:S01]  /*178a0*/  FMUL.FTZ R11, R11, R130.reuse ;  /* 0x000000820b0b7220 */ /* 0x080fe20000410000 */
[----:B------:R-:W-:Y:S01]  /*178b0*/  FMUL.FTZ R10, R10, R130 ;  /* 0x000000820a0a7220 */ /* 0x000fe20000410000 */
[----:B------:R-:W-:-:S02]  /*178c0*/  ISETP.NE.AND P1, PT, R0, 0x2, PT ;  /* 0x000000020000780c */ /* 0x000fc40003f25270 */
[----:B-1----:R-:W-:Y:S02]  /*178d0*/  SHF.R.U32.HI R147, RZ, 0x7, R147 ;  /* 0x00000007ff937819 */ /* 0x002fe40000011693 */
[----:B------:R0:W-:Y:S01]  /*178e0*/  STL.64 [R1+0x378], R10 ;  /* 0x0003780a01007387 */ /* 0x0001e20000100a00 */
[----:B------:R-:W-:Y:S01]  /*178f0*/  BSSY B0, `(.L_x_11681) ;  /* 0x000000a000007945 */ /* 0x000fe20003800000 */
[----:B------:R-:W-:Y:S02]  /*17900*/  PLOP3.LUT P0, PT, PT, PT, PT, 0x8, 0x0 ;  /* 0x000000000000781c */ /* 0x000fe40003f0e170 */
[----:B0-----:R-:W-:-:S05]  /*17910*/  IADD3 R10, -R147, 0xb, RZ ;  /* 0x0000000b930a7810 */ /* 0x001fca0007ffe1ff */
[----:B------:R0:W-:Y:S08]  /*17920*/  BAR.ARV R10, 0x100 ;  /* 0x0004000a0000751d */ /* 0x0001f00000002000 */
[----:B------:R-:W-:Y:S06]  /*17930*/  BAR.ARV 0x8, 0x180 ;  /* 0x0206000000007b1d */ /* 0x000fec0000002000 */
[----:B------:R-:W-:Y:S05]  /*17940*/  @P1 BRA `(.L_x_11682) ;  /* 0x0000000000101947 */ /* 0x000fea0003800000 */
[----:B------:R-:W2:Y:S04]  /*17950*/  LDL R0, [R1+0x1c4] ;  /* 0x0001c40001007983 */ /* 0x000ea80000100800 */
[----:B------:R1:W-:Y:S01]  /*17960*/  STL [R1+0x1c0], RZ ;  /* 0x0001c0ff01007387 */ /* 0x0003e20000100800 */
[----:B--2---:R-:W-:-:S05]  /*17970*/  LOP3.LUT R0, R0, 0x1, RZ, 0x3c, !PT ;  /* 0x0000000100007812 */ /* 0x004fca00078e3cff */
[----:B------:R1:W-:Y:S02]  /*17980*/  STL [R1+0x1c4], R0 ;  /* 0x0001c40001007387 */ /* 0x0003e40000100800 */
.L_x_11682:
[----:B------:R-:W-:Y:S05]  /*17990*/  BSYNC B0 ;  /* 0x0000000000007941 */ /* 0x000fea0003800000 */
.L_x_11681:
[----:B------:R-:W-:-:S12]  /*179a0*/  UIADD3 UR61, UR61, 0x1, URZ ;  /* 0x000000013d3d7890 */ /* 0x000fd8000fffe03f */
.L_x_11588:
[----:B------:R-:W2:Y:S01]  /*179b0*/  S2R R7, SR_CgaCtaId ;  /* 0x0000000000077919 */ /* 0x000ea20000008800 */
[----:B-1----:R-:W-:Y:S01]  /*179c0*/  MOV R0, 0x400 ;  /* 0x0000040000007802 */ /* 0x002fe20000000f00 */
[----:B------:R-:W-:Y:S01]  /*179d0*/  BSSY B0, `(.L_x_11683) ;  /* 0x00004a7000007945 */ /* 0x000fe20003800000 */
[----:B------:R-:W-:Y:S02]  /*179e0*/  BAR.SYNC.DEFER_BLOCKING 0x5, 0x180 ;  /* 0x0146000000007b1d */ /* 0x000fe40000010000 */
[----:B--2---:R-:W-:-:S05]  /*179f0*/  LEA R0, R7, R0, 0x18 ;  /* 0x0000000007007211 */ /* 0x004fca00078ec0ff */
[----:B0-----:R-:W0:Y:S02]  /*17a00*/  LDS.128 R8, [R0+0x228d0] ;  /* 0x0228d00000087984 */ /* 0x001e240000000c00 */
[----:B0-----:R-:W-:Y:S02]  /*17a10*/  R2UR UR5, R9 ;  /* 0x00000000090572ca */ /* 0x001fe400000e0000 */
[----:B------:R-:W-:Y:S02]  /*17a20*/  R2UR UR6, R10 ;  /* 0x000000000a0672ca */ /* 0x000fe400000e0000 */
[----:B------:R-:W-:Y:S01]  /*17a30*/  R2UR UR7, R11 ;  /* 0x000000000b0772ca */ /* 0x000fe200000e0000 */
[----:B------:R-:W-:Y:S06]  /*17a40*/  BAR.ARV 0x4, 0x180 ;  /* 0x0106000000007b1d */ /* 0x000fec0000002000 */
[----:B------:R-:W-:Y:S08]  /*17a50*/  @P0 BRA `(.L_x_11684) ;  /* 0x0000003800e00947 */ /* 0x000ff00003800000 */
[----:B------:R-:W2:Y:S01]  /*17a60*/  LDL R4, [R1+0x460] ;  /* 0x0004600001047983 */ /* 0x000ea20000100800 */
[----:B------:R-:W-:Y:S01]  /*17a70*/  ULDC.64 UR8, c[0x0][0xc00] ;  /* 0x0003000000087ab9 */ /* 0x000fe20000000a00 */
[----:B------:R-:W-:Y:S02]  /*17a80*/  ULDC.64 UR10, c[0x0][0xc00] ;  /* 0x00030000000a7ab9 */ /* 0x000fe40000000a00 */
[----:B------:R-:W3:Y:S04]  /*17a90*/  LDL.128 R140, [R1+0x200] ;  /* 0x00020000018c7983 */ /* 0x000ee80000100c00 */
        /* <DEDUP_REMOVED lines=31> */
[----:B------:R-:W0:Y:S01]  /*17c90*/  S2R R5, SR_SWINHI ;  /* 0x0000000000057919 */ /* 0x000e220000002f00 */
[----:B------:R-:W-:-:S02]  /*17ca0*/  MOV R2, R0 ;  /* 0x0000000000027202 */ /* 0x000fc40000000f00 */
[----:B0-----:R-:W-:Y:S01]  /*17cb0*/  MOV R3, R5 ;  /* 0x0000000500037202 */ /* 0x001fe20000000f00 */
[----:B------:R-:W-:Y:S01]  /*17cc0*/  UIMAD.WIDE UR8, UR60, 0x4, UR8 ;  /* 0x000000043c0878a5 */ /* 0x000fe2000f8e0208 */
[----:B------:R-:W-:Y:S01]  /*17cd0*/  ULDC UR4, c[0x0][0xa88] ;  /* 0x0002a20000047ab9 */ /* 0x000fe20000000800 */
[----:B--2---:R-:W-:Y:S01]  /*17ce0*/  IMAD.WIDE R4, R4, 0x2, R2 ;  /* 0x0000000204047825 */ /* 0x004fe200078e0202 */
[----:B---3--:R-:W-:Y:S02]  /*17cf0*/  F2FP.BF16.F32.PACK_AB R140, R141, R140 ;  /* 0x0000008c8d8c723e */ /* 0x008fe400000010ff */
[----:B------:R-:W-:Y:S02]  /*17d00*/  LOP3.LUT R21, R4, 0x380, RZ, 0xc0, !PT ;  /* 0x0000038004157812 */ /* 0x000fe400078ec0ff */
[----:B------:R-:W-:Y:S02]  /*17d10*/  F2FP.BF16.F32.PACK_AB R141, R143, R142 ;  /* 0x0000008e8f8d723e */ /* 0x000fe400000010ff */
[----:B----4-:R-:W-:-:S02]  /*17d20*/  F2FP.BF16.F32.PACK_AB R142, R9, R8 ;  /* 0x00000008098e723e */ /* 0x010fc400000010ff */
[----:B------:R-:W-:Y:S02]  /*17d30*/  IADD3 R9, P0, R4, 0x20, RZ ;  /* 0x0000002004097810 */ /* 0x000fe40007f1e0ff */
[----:B------:R-:W-:Y:S02]  /*17d40*/  SHF.R.U64 R21, R21, 0x3, RZ ;  /* 0x0000000315157819 */ /* 0x000fe400000012ff */
[----:B------:R-:W-:Y:S02]  /*17d50*/  LOP3.LUT R8, R9, 0x380, RZ, 0xc0, !PT ;  /* 0x0000038009087812 */ /* 0x000fe400078ec0ff */
[----:B------:R-:W-:Y:S01]  /*17d60*/  LOP3.LUT R20, R21, R4, RZ, 0x3c, !PT ;  /* 0x0000000415147212 */ /* 0x000fe200078e3cff */
[----:B------:R-:W-:Y:S01]  /*17d70*/  IMAD.MOV.U32 R21, RZ, RZ, R5 ;  /* 0x000000ffff157224 */ /* 0x000fe200078e0005 */
[----:B------:R-:W-:Y:S02]  /*17d80*/  SHF.R.U64 R8, R8, 0x3, RZ ;  /* 0x0000000308087819 */ /* 0x000fe400000012ff */
[----:B------:R-:W-:-:S02]  /*17d90*/  F2FP.BF16.F32.PACK_AB R143, R11, R10 ;  /* 0x0000000a0b8f723e */ /* 0x000fc400000010ff */
[----:B------:R-:W-:Y:S01]  /*17da0*/  MOV R20, R20 ;  /* 0x0000001400147202 */ /* 0x000fe20000000f00 */
[----:B------:R-:W-:Y:S01]  /*17db0*/  BAR.SYNC.DEFER_BLOCKING 0x1, 0x100 ;  /* 0x0044000000007b1d */ /* 0x000fe20000010000 */
[----:B------:R-:W-:Y:S01]  /*17dc0*/  LOP3.LUT R8, R8, R9, RZ, 0x3c, !PT ;  /* 0x0000000908087212 */ /* 0x000fe200078e3cff */
[----:B------:R-:W-:Y:S01]  /*17dd0*/  IMAD.X R9, RZ, RZ, R5, P0 ;  /* 0x000000ffff097224 */ /* 0x000fe200000e0605 */
[----:B------:R-:W-:Y:S02]  /*17de0*/  F2FP.BF16.F32.PACK_AB R12, R13, R12 ;  /* 0x0000000c0d0c723e */ /* 0x000fe400000010ff */
[----:B------:R-:W-:Y:S02]  /*17df0*/  IADD3 R151, P3, R4, 0x40, RZ ;  /* 0x0000004004977810 */ /* 0x000fe40007f7e0ff */
[----:B------:R-:W-:Y:S02]  /*17e00*/  F2FP.BF16.F32.PACK_AB R13, R15, R14 ;  /* 0x0000000e0f0d723e */ /* 0x000fe400000010ff */
[----:B------:R-:W-:-:S02]  /*17e10*/  MOV R8, R8 ;  /* 0x0000000800087202 */ /* 0x000fc40000000f00 */
[----:B------:R-:W-:Y:S02]  /*17e20*/  F2FP.BF16.F32.PACK_AB R14, R25, R24 ;  /* 0x00000018190e723e */ /* 0x000fe400000010ff */
[----:B------:R-:W-:Y:S02]  /*17e30*/  F2FP.BF16.F32.PACK_AB R15, R27, R26 ;  /* 0x0000001a1b0f723e */ /* 0x000fe400000010ff */
[C---:B------:R-:W-:Y:S02]  /*17e40*/  IADD3 R149, P5, R4.reuse, 0x4000, RZ ;  /* 0x0000400004957810 */ /* 0x040fe40007fbe0ff */
[C---:B------:R-:W-:Y:S02]  /*17e50*/  IADD3 R147, P6, R4.reuse, 0x4020, RZ ;  /* 0x0000402004937810 */ /* 0x040fe40007fde0ff */
[----:B------:R-:W-:Y:S01]  /*17e60*/  LOP3.LUT R150, R151, 0x380, RZ, 0xc0, !PT ;  /* 0x0000038097967812 */ /* 0x000fe200078ec0ff */
[----:B------:R0:W-:Y:S01]  /*17e70*/  STSM.16.M88.4 [R20], R140 ;  /* 0x0000008c14007844 */ /* 0x0001e20000000200 */
[----:B------:R-:W-:-:S02]  /*17e80*/  IADD3 R145, P0, R4, 0x4040, RZ ;  /* 0x0000404004917810 */ /* 0x000fc40007f1e0ff */
[----:B------:R-:W-:Y:S01]  /*17e90*/  LOP3.LUT R148, R149, 0x380, RZ, 0xc0, !PT ;  /* 0x0000038095947812 */ /* 0x000fe200078ec0ff */
[----:B------:R1:W-:Y:S01]  /*17ea0*/  STSM.16.M88.4 [R8], R12 ;  /* 0x0000000c08007844 */ /* 0x0003e20000000200 */
[----:B------:R-:W-:Y:S02]  /*17eb0*/  LOP3.LUT R146, R147, 0x380, RZ, 0xc0, !PT ;  /* 0x0000038093927812 */ /* 0x000fe400078ec0ff */
[----:B------:R-:W-:Y:S02]  /*17ec0*/  SHF.R.U64 R150, R150, 0x3, RZ ;  /* 0x0000000396967819 */ /* 0x000fe400000012ff */
[----:B------:R-:W-:Y:S02]  /*17ed0*/  LOP3.LUT R144, R145, 0x380, RZ, 0xc0, !PT ;  /* 0x0000038091907812 */ /* 0x000fe400078ec0ff */
[C---:B0-----:R-:W-:Y:S02]  /*17ee0*/  IADD3 R141, P4, R4.reuse, 0x60, RZ ;  /* 0x00000060048d7810 */ /* 0x041fe40007f9e0ff */
[----:B------:R-:W-:-:S02]  /*17ef0*/  IADD3 R143, P1, R4, 0x4060, RZ ;  /* 0x00004060048f7810 */ /* 0x000fc40007f3e0ff */
[----:B------:R-:W-:Y:S02]  /*17f00*/  LOP3.LUT R140, R141, 0x380, RZ, 0xc0, !PT ;  /* 0x000003808d8c7812 */ /* 0x000fe400078ec0ff */
[----:B-1----:R-:W-:Y:S02]  /*17f10*/  IADD3 R13, P2, R4, 0x8000, RZ ;  /* 0x00008000040d7810 */ /* 0x002fe40007f5e0ff */
[----:B------:R-:W-:Y:S02]  /*17f20*/  SHF.R.U64 R140, R140, 0x3, RZ ;  /* 0x000000038c8c7819 */ /* 0x000fe400000012ff */
[----:B------:R-:W-:Y:S02]  /*17f30*/  LOP3.LUT R142, R143, 0x380, RZ, 0xc0, !PT ;  /* 0x000003808f8e7812 */ /* 0x000fe400078ec0ff */
[----:B------:R-:W-:Y:S02]  /*17f40*/  SHF.R.U64 R148, R148, 0x3, RZ ;  /* 0x0000000394947819 */ /* 0x000fe400000012ff */
[----:B------:R-:W-:-:S02]  /*17f50*/  SHF.R.U64 R146, R146, 0x3, RZ ;  /* 0x0000000392927819 */ /* 0x000fc400000012ff */
[----:B------:R-:W-:Y:S01]  /*17f60*/  LOP3.LUT R150, R150, R151, RZ, 0x3c, !PT ;  /* 0x0000009796967212 */ /* 0x000fe200078e3cff */
[--C-:B------:R-:W-:Y:S01]  /*17f70*/  IMAD.X R151, RZ, RZ, R5.reuse, P3 ;  /* 0x000000ffff977224 */ /* 0x100fe200018e0605 */
[----:B------:R-:W-:Y:S02]  /*17f80*/  SHF.R.U64 R144, R144, 0x3, RZ ;  /* 0x0000000390907819 */ /* 0x000fe400000012ff */
[----:B------:R-:W-:Y:S02]  /*17f90*/  LOP3.LUT R12, R13, 0x380, RZ, 0xc0, !PT ;  /* 0x000003800d0c7812 */ /* 0x000fe400078ec0ff */
[----:B------:R-:W-:Y:S01]  /*17fa0*/  LOP3.LUT R140, R140, R141, RZ, 0x3c, !PT ;  /* 0x0000008d8c8c7212 */ /* 0x000fe200078e3cff */
[--C-:B------:R-:W-:Y:S01]  /*17fb0*/  IMAD.X R141, RZ, RZ, R5.reuse, P4 ;  /* 0x000000ffff8d7224 */ /* 0x100fe200020e0605 */
[----:B------:R-:W-:Y:S02]  /*17fc0*/  SHF.R.U64 R142, R142, 0x3, RZ ;  /* 0x000000038e8e7819 */ /* 0x000fe400000012ff */
[----:B------:R-:W-:Y:S01]  /*17fd0*/  LOP3.LUT R148, R148, R149, RZ, 0x3c, !PT ;  /* 0x0000009594947212 */ /* 0x000fe200078e3cff */
[----:B------:R-:W-:Y:S01]  /*17fe0*/  IMAD.X R149, RZ, RZ, R5, P5 ;  /* 0x000000ffff957224 */ /* 0x000fe200028e0605 */
[----:B------:R-:W-:-:S02]  /*17ff0*/  IADD3 R27, P3, R4, 0x8020, RZ ;  /* 0x00008020041b7810 */ /* 0x000fc40007f7e0ff */
[----:B------:R-:W-:Y:S01]  /*18000*/  LOP3.LUT R146, R146, R147, RZ, 0x3c, !PT ;  /* 0x0000009392927212 */ /* 0x000fe200078e3cff */
[--C-:B------:R-:W-:Y:S01]  /*18010*/  IMAD.X R147, RZ, RZ, R5.reuse, P6 ;  /* 0x000000ffff937224 */ /* 0x100fe200030e0605 */
[----:B------:R-:W-:Y:S02]  /*18020*/  IADD3 R25, P4, R4, 0x8040, RZ ;  /* 0x0000804004197810 */ /* 0x000fe40007f9e0ff */
[----:B------:R-:W-:Y:S01]  /*18030*/  LOP3.LUT R144, R144, R145, RZ, 0x3c, !PT ;  /* 0x0000009190907212 */ /* 0x000fe200078e3cff */
[--C-:B------:R-:W-:Y:S01]  /*18040*/  IMAD.X R145, RZ, RZ, R5.reuse, P0 ;  /* 0x000000ffff917224 */ /* 0x100fe200000e0605 */
[----:B------:R-:W-:Y:S02]  /*18050*/  SHF.R.U64 R12, R12, 0x3, RZ ;  /* 0x000000030c0c7819 */ /* 0x000fe400000012ff */
[----:B------:R-:W-:Y:S02]  /*18060*/  IADD3 R21, P5, R4, 0x8060, RZ ;  /* 0x0000806004157810 */ /* 0x000fe40007fbe0ff */
[----:B------:R-:W-:Y:S01]  /*18070*/  LOP3.LUT R142, R142, R143, RZ, 0x3c, !PT ;  /* 0x0000008f8e8e7212 */ /* 0x000fe200078e3cff */
[----:B------:R-:W-:Y:S01]  /*18080*/  IMAD.X R143, RZ, RZ, R5, P1 ;  /* 0x000000ffff8f7224 */ /* 0x000fe200008e0605 */
[----:B------:R-:W-:-:S02]  /*18090*/  IADD3 R14, P6, R4, 0xc000, RZ ;  /* 0x0000c000040e7810 */ /* 0x000fc40007fde0ff */
[----:B------:R-:W-:Y:S02]  /*180a0*/  LOP3.LUT R26, R27, 0x380, RZ, 0xc0, !PT ;  /* 0x000003801b1a7812 */ /* 0x000fe400078ec0ff */
[C---:B------:R-:W-:Y:S02]  /*180b0*/  IADD3 R10, P0, R4.reuse, 0xc020, RZ ;  /* 0x0000c020040a7810 */ /* 0x040fe40007f1e0ff */
[----:B------:R-:W-:Y:S02]  /*180c0*/  LOP3.LUT R24, R25, 0x380, RZ, 0xc0, !PT ;  /* 0x0000038019187812 */ /* 0x000fe400078ec0ff */
[----:B------:R-:W-:Y:S02]  /*180d0*/  IADD3 R8, P1, R4, 0xc040, RZ ;  /* 0x0000c04004087810 */ /* 0x000fe40007f3e0ff */
[----:B------:R-:W-:Y:S01]  /*180e0*/  LOP3.LUT R12, R12, R13, RZ, 0x3c, !PT ;  /* 0x0000000d0c0c7212 */ /* 0x000fe200078e3cff */
[----:B------:R-:W-:Y:S01]  /*180f0*/  IMAD.X R13, RZ, RZ, R5, P2 ;  /* 0x000000ffff0d7224 */ /* 0x000fe200010e0605 */
[----:B------:R-:W-:-:S02]  /*18100*/  LOP3.LUT R20, R21, 0x380, RZ, 0xc0, !PT ;  /* 0x0000038015147812 */ /* 0x000fc400078ec0ff */
[----:B------:R-:W-:Y:S02]  /*18110*/  LOP3.LUT R15, R14, 0x380, RZ, 0xc0, !PT ;  /* 0x000003800e0f7812 */ /* 0x000fe400078ec0ff */
[----:B------:R-:W-:Y:S02]  /*18120*/  SHF.R.U64 R26, R26, 0x3, RZ ;  /* 0x000000031a1a7819 */ /* 0x000fe400000012ff */
[----:B------:R-:W-:Y:S02]  /*18130*/  LOP3.LUT R11, R10, 0x380, RZ, 0xc0, !PT ;  /* 0x000003800a0b7812 */ /* 0x000fe400078ec0ff */
[----:B------:R-:W-:Y:S02]  /*18140*/  IADD3 R4, P2, R4, 0xc060, RZ ;  /* 0x0000c06004047810 */ /* 0x000fe40007f5e0ff */
[----:B------:R-:W-:Y:S02]  /*18150*/  SHF.R.U64 R24, R24, 0x3, RZ ;  /* 0x0000000318187819 */ /* 0x000fe400000012ff */
[----:B------:R-:W-:-:S02]  /*18160*/  LOP3.LUT R9, R8, 0x380, RZ, 0xc0, !PT ;  /* 0x0000038008097812 */ /* 0x000fc400078ec0ff */
[----:B------:R-:W-:Y:S02]  /*18170*/  F2FP.BF16.F32.PACK_AB R28, R29, R28 ;  /* 0x0000001c1d1c723e */ /* 0x000fe400000010ff */
[----:B------:R-:W-:Y:S02]  /*18180*/  SHF.R.U64 R20, R20, 0x3, RZ ;  /* 0x0000000314147819 */ /* 0x000fe400000012ff */
[----:B------:R-:W-:Y:S02]  /*18190*/  F2FP.BF16.F32.PACK_AB R29, R31, R30 ;  /* 0x0000001e1f1d723e */ /* 0x000fe400000010ff */
[----:B------:R-:W-:Y:S02]  /*181a0*/  F2FP.BF16.F32.PACK_AB R36, R37, R36 ;  /* 0x000000242524723e */ /* 0x000fe400000010ff */
[----:B------:R-:W-:Y:S02]  /*181b0*/  SHF.R.U64 R15, R15, 0x3, RZ ;  /* 0x000000030f0f7819 */ /* 0x000fe400000012ff */
[----:B------:R-:W-:-:S02]  /*181c0*/  MOV R150, R150 ;  /* 0x0000009600967202 */ /* 0x000fc40000000f00 */
[----:B------:R-:W-:Y:S02]  /*181d0*/  F2FP.BF16.F32.PACK_AB R30, R33, R32 ;  /* 0x00000020211e723e */ /* 0x000fe400000010ff */
[----:B------:R-:W-:Y:S02]  /*181e0*/  F2FP.BF16.F32.PACK_AB R31, R35, R34 ;  /* 0x00000022231f723e */ /* 0x000fe400000010ff */
[----:B------:R-:W-:Y:S02]  /*181f0*/  F2FP.BF16.F32.PACK_AB R37, R39, R38 ;  /* 0x000000262725723e */ /* 0x000fe400000010ff */
[----:B------:R-:W-:Y:S02]  /*18200*/  F2FP.BF16.F32.PACK_AB R44, R45, R44 ;  /* 0x0000002c2d2c723e */ /* 0x000fe400000010ff */
[----:B------:R-:W-:Y:S01]  /*18210*/  LOP3.LUT R26, R26, R27, RZ, 0x3c, !PT ;  /* 0x0000001b1a1a7212 */ /* 0x000fe200078e3cff */
[----:B------:R-:W-:Y:S01]  /*18220*/  IMAD.X R27, RZ, RZ, R5, P3 ;  /* 0x000000ffff1b7224 */ /* 0x000fe200018e0605 */
[----:B------:R-:W-:-:S02]  /*18230*/  SHF.R.U64 R11, R11, 0x3, RZ ;  /* 0x000000030b0b7819 */ /* 0x000fc400000012ff */
[----:B------:R-:W-:Y:S02]  /*18240*/  LOP3.LUT R6, R4, 0x380, RZ, 0xc0, !PT ;  /* 0x0000038004067812 */ /* 0x000fe400078ec0ff */
[----:B------:R-:W-:Y:S02]  /*18250*/  MOV R140, R140 ;  /* 0x0000008c008c7202 */ /* 0x000fe40000000f00 */
        /* <DEDUP_REMOVED lines=11> */
[----:B------:R-:W-:Y:S02]  /*18310*/  F2FP.BF16.F32.PACK_AB R60, R61, R60 ;  /* 0x0000003c3d3c723e */ /* 0x000fe400000010ff */
[----:B------:R-:W-:Y:S01]  /*18320*/  LOP3.LUT R20, R20, R21, RZ, 0x3c, !PT ;  /* 0x0000001514147212 */ /* 0x000fe200078e3cff */
[----:B------:R-:W-:Y:S01]  /*18330*/  IMAD.X R21, RZ, RZ, R5, P5 ;  /* 0x000000ffff157224 */ /* 0x000fe200028e0605 */
[----:B------:R-:W-:Y:S02]  /*18340*/  MOV R146, R146 ;  /* 0x0000009200927202 */ /* 0x000fe40000000f00 */
[----:B------:R-:W-:Y:S02]  /*18350*/  F2FP.BF16.F32.PACK_AB R54, R57, R56 ;  /* 0x000000383936723e */ /* 0x000fe400000010ff */
[----:B------:R-:W-:Y:S02]  /*18360*/  F2FP.BF16.F32.PACK_AB R55, R59, R58 ;  /* 0x0000003a3b37723e */ /* 0x000fe400000010ff */
[----:B------:R-:W-:-:S02]  /*18370*/  F2FP.BF16.F32.PACK_AB R61, R63, R62 ;  /* 0x0000003e3f3d723e */ /* 0x000fc400000010ff */
[----:B------:R-:W-:Y:S01]  /*18380*/  F2FP.BF16.F32.PACK_AB R68, R69, R68 ;  /* 0x000000444544723e */ /* 0x000fe200000010ff */
[----:B------:R-:W-:Y:S01]  /*18390*/  STSM.16.M88.4 [R150], R28 ;  /* 0x0000001c96007844 */ /* 0x000fe20000000200 */
        /* <DEDUP_REMOVED lines=10> */
[----:B------:R-:W-:Y:S02]  /*18440*/  SHF.R.U64 R6, R6, 0x3, RZ ;  /* 0x0000000306067819 */ /* 0x000fe400000012ff */
[----:B------:R-:W-:Y:S02]  /*18450*/  MOV R142, R142 ;  /* 0x0000008e008e7202 */ /* 0x000fe40000000f00 */
[----:B------:R-:W-:Y:S02]  /*18460*/  F2FP.BF16.F32.PACK_AB R70, R73, R72 ;  /* 0x000000484946723e */ /* 0x000fe400000010ff */
[----:B------:R-:W-:-:S02]  /*18470*/  F2FP.BF16.F32.PACK_AB R71, R75, R74 ;  /* 0x0000004a4b47723e */ /* 0x000fc400000010ff */
[----:B------:R-:W-:Y:S02]  /*18480*/  F2FP.BF16.F32.PACK_AB R77, R79, R78 ;  /* 0x0000004e4f4d723e */ /* 0x000fe400000010ff */
[----:B------:R-:W-:Y:S01]  /*18490*/  F2FP.BF16.F32.PACK_AB R84, R85, R84 ;  /* 0x000000545554723e */ /* 0x000fe200000010ff */
[----:B------:R-:W-:Y:S01]  /*184a0*/  STSM.16.M88.4 [R148], R44 ;  /* 0x0000002c94007844 */ /* 0x000fe20000000200 */
[----:B------:R-:W-:Y:S01]  /*184b0*/  LOP3.LUT R8, R9, R8, RZ, 0x3c, !PT ;  /* 0x0000000809087212 */ /* 0x000fe200078e3cff */
[----:B------:R-:W-:Y:S01]  /*184c0*/  IMAD.X R9, RZ, RZ, R5, P1 ;  /* 0x000000ffff097224 */ /* 0x000fe200008e0605 */
[----:B------:R-:W-:Y:S02]  /*184d0*/  MOV R12, R12 ;  /* 0x0000000c000c7202 */ /* 0x000fe40000000f00 */
[----:B------:R-:W-:Y:S02]  /*184e0*/  F2FP.BF16.F32.PACK_AB R78, R81, R80 ;  /* 0x00000050514e723e */ /* 0x000fe400000010ff */
[----:B------:R-:W-:-:S02]  /*184f0*/  F2FP.BF16.F32.PACK_AB R79, R83, R82 ;  /* 0x00000052534f723e */ /* 0x000fc400000010ff */
[----:B------:R-:W-:Y:S02]  /*18500*/  F2FP.BF16.F32.PACK_AB R85, R87, R86 ;  /* 0x000000565755723e */ /* 0x000fe400000010ff */
[----:B------:R-:W-:Y:S01]  /*18510*/  F2FP.BF16.F32.PACK_AB R92, R93, R92 ;  /* 0x0000005c5d5c723e */ /* 0x000fe200000010ff */
[----:B------:R-:W-:Y:S01]  /*18520*/  IMAD.X R5, RZ, RZ, R5, P2 ;  /* 0x000000ffff057224 */ /* 0x000fe200010e0605 */
[----:B------:R-:W-:Y:S01]  /*18530*/  MOV R26, R26 ;  /* 0x0000001a001a7202 */ /* 0x000fe20000000f00 */
[----:B------:R-:W-:Y:S01]  /*18540*/  STSM.16.M88.4 [R146], R52 ;  /* 0x0000003492007844 */ /* 0x000fe20000000200 */
[----:B------:R-:W-:Y:S02]  /*18550*/  F2FP.BF16.F32.PACK_AB R86, R89, R88 ;  /* 0x000000585956723e */ /* 0x000fe400000010ff */
[----:B------:R-:W-:Y:S02]  /*18560*/  F2FP.BF16.F32.PACK_AB R87, R91, R90 ;  /* 0x0000005a5b57723e */ /* 0x000fe400000010ff */
[----:B------:R-:W-:-:S02]  /*18570*/  F2FP.BF16.F32.PACK_AB R93, R95, R94 ;  /* 0x0000005e5f5d723e */ /* 0x000fc400000010ff */
[----:B------:R-:W-:Y:S01]  /*18580*/  F2FP.BF16.F32.PACK_AB R100, R101, R100 ;  /* 0x000000646564723e */ /* 0x000fe200000010ff */
[----:B------:R-:W-:Y:S01]  /*18590*/  STSM.16.M88.4 [R144], R60 ;  /* 0x0000003c90007844 */ /* 0x000fe20000000200 */
[----:B------:R-:W-:Y:S02]  /*185a0*/  MOV R24, R24 ;  /* 0x0000001800187202 */ /* 0x000fe40000000f00 */
[----:B------:R-:W-:Y:S02]  /*185b0*/  F2FP.BF16.F32.PACK_AB R94, R97, R96 ;  /* 0x00000060615e723e */ /* 0x000fe400000010ff */
[----:B------:R-:W-:Y:S02]  /*185c0*/  F2FP.BF16.F32.PACK_AB R95, R99, R98 ;  /* 0x00000062635f723e */ /* 0x000fe400000010ff */
[----:B------:R-:W-:Y:S02]  /*185d0*/  F2FP.BF16.F32.PACK_AB R101, R103, R102 ;  /* 0x000000666765723e */ /* 0x000fe400000010ff */
[----:B------:R-:W-:Y:S01]  /*185e0*/  F2FP.BF16.F32.PACK_AB R108, R109, R108 ;  /* 0x0000006c6d6c723e */ /* 0x000fe200000010ff */
[----:B------:R-:W-:Y:S01]  /*185f0*/  STSM.16.M88.4 [R142], R68 ;  /* 0x000000448e007844 */ /* 0x000fe20000000200 */
[----:B------:R-:W-:-:S02]  /*18600*/  LOP3.LUT R4, R6, R4, RZ, 0x3c, !PT ;  /* 0x0000000406047212 */ /* 0x000fc400078e3cff */
        /* <DEDUP_REMOVED lines=9> */
[----:B------:R-:W-:Y:S02]  /*186a0*/  F2FP.BF16.F32.PACK_AB R117, R119, R118 ;  /* 0x000000767775723e */ /* 0x000fe400000010ff */
[----:B------:R-:W-:Y:S01]  /*186b0*/  F2FP.BF16.F32.PACK_AB R124, R125, R124 ;  /* 0x0000007c7d7c723e */ /* 0x000fe200000010ff */
[----:B------:R-:W-:Y:S01]  /*186c0*/  STSM.16.M88.4 [R26], R84 ;  /* 0x000000541a007844 */ /* 0x000fe20000000200 */
[----:B------:R-:W-:Y:S01]  /*186d0*/  MOV R10, R10 ;  /* 0x0000000a000a7202 */ /* 0x000fe20000000f00 */
[----:B------:R-:W-:Y:S01]  /*186e0*/  IMAD.U32 R13, RZ, RZ, UR9 ;  /* 0x00000009ff0d7e24 */ /* 0x000fe2000f8e00ff */
[----:B------:R-:W-:-:S02]  /*186f0*/  F2FP.BF16.F32.PACK_AB R118, R121, R120 ;  /* 0x000000787976723e */ /* 0x000fc400000010ff */
[----:B------:R-:W-:Y:S01]  /*18700*/  F2FP.BF16.F32.PACK_AB R119, R123, R122 ;  /* 0x0000007a7b77723e */ /* 0x000fe200000010ff */
[----:B0-----:R-:W-:Y:S01]  /*18710*/  IMAD.U32 R12, RZ, RZ, UR8 ;  /* 0x00000008ff0c7e24 */ /* 0x001fe2000f8e00ff */
[----:B------:R-:W-:Y:S02]  /*18720*/  F2FP.BF16.F32.PACK_AB R125, R127, R126 ;  /* 0x0000007e7f7d723e */ /* 0x000fe400000010ff */
[----:B------:R-:W-:Y:S01]  /*18730*/  F2FP.BF16.F32.PACK_AB R132, R133, R132 ;  /* 0x000000848584723e */ /* 0x000fe200000010ff */
[----:B------:R-:W-:Y:S01]  /*18740*/  STSM.16.M88.4 [R24], R92 ;  /* 0x0000005c18007844 */ /* 0x000fe20000000200 */
[----:B------:R-:W-:Y:S01]  /*18750*/  MOV R8, R8 ;  /* 0x0000000800087202 */ /* 0x000fe20000000f00 */
[----:B------:R-:W-:Y:S01]  /*18760*/  ULDC.64 UR8, c[0x0][0xc08] ;  /* 0x0003020000087ab9 */ /* 0x000fe20000000a00 */
[----:B------:R-:W-:Y:S02]  /*18770*/  F2FP.BF16.F32.PACK_AB R126, R129, R128 ;  /* 0x00000080817e723e */ /* 0x000fe400000010ff */
[----:B------:R-:W-:-:S02]  /*18780*/  F2FP.BF16.F32.PACK_AB R127, R131, R130 ;  /* 0x00000082837f723e */ /* 0x000fc400000010ff */
[----:B------:R-:W-:Y:S01]  /*18790*/  F2FP.BF16.F32.PACK_AB R133, R135, R134 ;  /* 0x000000868785723e */ /* 0x000fe200000010ff */
[----:B------:R0:W-:Y:S01]  /*187a0*/  STSM.16.M88.4 [R20], R100 ;  /* 0x0000006414007844 */ /* 0x0001e20000000200 */
[----:B------:R-:W-:Y:S02]  /*187b0*/  MOV R4, R4 ;  /* 0x0000000400047202 */ /* 0x000fe40000000f00 */
[----:B------:R-:W-:Y:S02]  /*187c0*/  F2FP.BF16.F32.PACK_AB R134, R137, R136 ;  /* 0x000000888986723e */ /* 0x000fe400000010ff */
[----:B------:R-:W-:Y:S01]  /*187d0*/  F2FP.BF16.F32.PACK_AB R135, R139, R138 ;  /* 0x0000008a8b87723e */ /* 0x000fe200000010ff */
[----:B------:R-:W-:Y:S01]  /*187e0*/  STSM.16.M88.4 [R14], R108 ;  /* 0x0000006c0e007844 */ /* 0x000fe20000000200 */
[----:B------:R-:W-:-:S03]  /*187f0*/  UISETP.NE.U32.AND UP0, UPT, UR8, URZ, UPT ;  /* 0x0000003f0800728c */ /* 0x000fc6000bf05070 */
[----:B------:R-:W-:Y:S01]  /*18800*/  STSM.16.M88.4 [R10], R116 ;  /* 0x000000740a007844 */ /* 0x000fe20000000200 */
[----:B------:R-:W-:-:S03]  /*18810*/  UISETP.NE.AND.EX UP0, UPT, UR9, URZ, UPT, UP0 ;  /* 0x0000003f0900728c */ /* 0x000fc6000bf05300 */
[----:B------:R-:W-:Y:S01]  /*18820*/  STSM.16.M88.4 [R8], R124 ;  /* 0x0000007c08007844 */ /* 0x000fe20000000200 */
[----:B------:R-:W-:Y:S01]  /*18830*/  ISETP.NE.U32.AND P1, PT, RZ, UR10, PT ;  /* 0x0000000aff007c0c */ /* 0x000fe2000bf25070 */
[----:B------:R-:W-:Y:S01]  /*18840*/  IMAD.U32 R9, RZ, RZ, UR4 ;  /* 0x00000004ff097e24 */ /* 0x000fe2000f8e00ff */
[----:B------:R-:W-:Y:S01]  /*18850*/  PLOP3.LUT P0, PT, PT, PT, UP0, 0x80, 0x0 ;  /* 0x000000000000781c */ /* 0x000fe20003f0f008 */
[----:B------:R1:W-:Y:S01]  /*18860*/  STSM.16.M88.4 [R4], R132 ;  /* 0x0000008404007844 */ /* 0x0003e20000000200 */
[----:B------:R-:W-:Y:S01]  /*18870*/  BAR.SYNC.DEFER_BLOCKING 0x1, 0x100 ;  /* 0x0044000000007b1d */ /* 0x000fe20000010000 */
[----:B------:R-:W-:-:S05]  /*18880*/  ISETP.NE.AND.EX P1, PT, RZ, UR11, PT, P1 ;  /* 0x0000000bff007c0c */ /* 0x000fca000bf25310 */
[----:B------:R-:W-:Y:S02]  /*18890*/  @UP0 ULDC.64 UR8, c[0x0][0xc08] ;  /* 0x0003020000080ab9 */ /* 0x000fe40000000a00 */
[----:B0-----:R-:W0:Y:S01]  /*188a0*/  LDC R20, c[0x0][0xbe8] ;  /* 0x0002fa00ff147b82 */ /* 0x001e220000000800 */
[----:B------:R-:W-:Y:S01]  /*188b0*/  @UP0 UIMAD.WIDE UR8, UR60, 0x4, UR8 ;  /* 0x000000043c0808a5 */ /* 0x000fe2000f8e0208 */
[----:B------:R-:W-:-:S05]  /*188c0*/  ULDC UR4, c[0x0][0xad4] ;  /* 0x0002b50000047ab9 */ /* 0x000fca0000000800 */
[----:B-1----:R-:W-:Y:S02]  /*188d0*/  IMAD.U32 R4, RZ, RZ, UR8 ;  /* 0x00000008ff047e24 */ /* 0x002fe4000f8e00ff */
[----:B------:R-:W-:Y:S01]  /*188e0*/  IMAD.U32 R5, RZ, RZ, UR9 ;  /* 0x00000009ff057e24 */ /* 0x000fe2000f8e00ff */
[----:B------:R1:W5:Y:S04]  /*188f0*/  @P1 LDG.E R11, desc[UR36][R12.64] ;  /* 0x000000240c0b1981 */ /* 0x000368000c1e1900 */
[----:B------:R1:W5:Y:S01]  /*18900*/  @P0 LDG.E R9, desc[UR36][R4.64] ;  /* 0x0000002404090981 */ /* 0x000362000c1e1900 */
[----:B------:R-:W-:-:S04]  /*18910*/  UISETP.NE.AND UP0, UPT, UR43, URZ, UPT ;  /* 0x0000003f2b00728c */ /* 0x000fc8000bf05270 */
[----:B------:R-:W-:Y:S01]  /*18920*/  USEL UR4, UR43, UR4, UP0 ;  /* 0x000000042b047287 */ /* 0x000fe20008000000 */
[----:B------:R-:W-:Y:S11]  /*18930*/  @P0 BRA `(.L_x_11685) ;  /* 0x0000000000100947 */ /* 0x000ff60003800000 */
[----:B------:R-:W-:Y:S05]  /*18940*/  @!P1 BRA `(.L_x_11685) ;  /* 0x00000000000c9947 */ /* 0x000fea0003800000 */
[----:B-1----:R-:W2:Y:S04]  /*18950*/  LDG.E R4, desc[UR36][R12.64] ;  /* 0x000000240c047981 */ /* 0x002ea8000c1e1900 */
[----:B-----5:R-:W2:Y:S02]  /*18960*/  LDG.E R9, desc[UR36][R12.64+0x4] ;  /* 0x000004240c097981 */ /* 0x020ea4000c1e1900 */
[----:B--2---:R-:W-:-:S07]  /*18970*/  IMAD.IADD R9, R9, 0x1, -R4 ;  /* 0x0000000109097824 */ /* 0x004fce00078e0a04 */
.L_x_11685:
[----:B-1----:R-:W2:Y:S04]  /*18980*/  LDL R4, [R1+0x454] ;  /* 0x0004540001047983 */ /* 0x002ea80000100800 */
[----:B------:R-:W3:Y:S01]  /*18990*/  LDL R8, [R1+0x45c] ;  /* 0x00045c0001087983 */ /* 0x000ee20000100800 */
[----:B0----5:R-:W-:Y:S02]  /*189a0*/  IMAD R6, R9, R20, RZ ;  /* 0x0000001409067224 */ /* 0x021fe400078e02ff */
[----:B------:R-:W-:Y:S01]  /*189b0*/  VIADD R25, R176, UR38 ;  /* 0x00000026b0197c36 */ /* 0x000fe20008000000 */
[----:B------:R-:W-:Y:S01]  /*189c0*/  ISETP.NE.AND P2, PT, R20, 0x1, PT ;  /* 0x000000011400780c */ /* 0x000fe20003f45270 */
[----:B------:R-:W-:Y:S01]  /*189d0*/  UISETP.GT.AND UP1, UPT, UR4, 0x1, UPT ;  /* 0x000000010400788c */ /* 0x000fe2000bf24270 */
[----:B------:R-:W-:-:S03]  /*189e0*/  UMOV UR19, 0x9b8 ;  /* 0x000009b800137882 */ /* 0x000fc60000000000 */
[----:B------:R-:W-:-:S08]  /*189f0*/  USEL UR19, UR19, 0x978, UP1 ;  /* 0x0000097813137887 */ /* 0x000fd00008800000 */
[----:B------:R-:W0:Y:S01]  /*18a00*/  @P2 LDC R5, c[0x0][0xbf0] ;  /* 0x0002fc00ff052b82 */ /* 0x000e220000000800 */
[----:B------:R-:W-:Y:S01]  /*18a10*/  UISETP.NE.U32.AND UP0, UPT, UR10, URZ, UPT ;  /* 0x0000003f0a00728c */ /* 0x000fe2000bf05070 */
[----:B------:R-:W-:Y:S01]  /*18a20*/  UMOV UR4, URZ ;  /* 0x0000003f00047c82 */ /* 0x000fe20008000000 */
[----:B------:R-:W-:Y:S01]  /*18a30*/  USHF.R.S32.HI UR10, URZ, 0x1f, UR60 ;  /* 0x0000001f3f0a7899 */ /* 0x000fe2000801143c */
[----:B------:R-:W-:Y:S01]  /*18a40*/  @P1 R2UR UR4, R11 ;  /* 0x000000000b0412ca */ /* 0x000fe200000e0000 */
[----:B------:R-:W-:Y:S02]  /*18a50*/  UISETP.NE.AND.EX UP0, UPT, UR11, URZ, UPT, UP0 ;  /* 0x0000003f0b00728c */ /* 0x000fe4000bf05300 */
[----:B------:R-:W-:Y:S02]  /*18a60*/  USEL UR9, UR59, URZ, UP1 ;  /* 0x0000003f3b097287 */ /* 0x000fe40008800000 */
[----:B------:R-:W-:Y:S02]  /*18a70*/  USEL UR8, UR60, URZ, !UP0 ;  /* 0x0000003f3c087287 */ /* 0x000fe4000c000000 */
[----:B------:R-:W-:Y:S01]  /*18a80*/  USEL UR18, UR10, URZ, !UP0 ;  /* 0x0000003f0a127287 */ /* 0x000fe2000c000000 */
[----:B------:R-:W-:-:S02]  /*18a90*/  ULDC.64 UR12, c[0x0][UR19+0x220] ;  /* 0x00008800130c7abb */ /* 0x000fc40008000a00 */
[----:B------:R-:W-:Y:S01]  /*18aa0*/  ULDC.64 UR10, c[0x0][UR19+0x218] ;  /* 0x00008600130a7abb */ /* 0x000fe20008000a00 */
[----:B------:R-:W-:Y:S01]  /*18ab0*/  ULDC.64 UR14, c[0x0][UR19+0x228] ;  /* 0x00008a00130e7abb */ /* 0x000fe20008000a00 */
[----:B------:R-:W-:Y:S02]  /*18ac0*/  UIMAD UR13, UR13, UR8, URZ ;  /* 0x000000080d0d72a4 */ /* 0x000fe4000f8e023f */
[----:B------:R-:W-:Y:S02]  /*18ad0*/  UIMAD.WIDE.U32 UR16, UR10, UR58, URZ ;  /* 0x0000003a0a1072a5 */ /* 0x000fe4000f8e003f */
[----:B------:R-:W-:Y:S01]  /*18ae0*/  UIMAD UR20, UR11, UR58, URZ ;  /* 0x0000003a0b1472a4 */ /* 0x000fe2000f8e023f */
[----:B--2---:R-:W-:Y:S02]  /*18af0*/  LOP3.LUT P0, RZ, R4, 0x3, RZ, 0xc0, !PT ;  /* 0x0000000304ff7812 */ /* 0x004fe4000780c0ff */
[----:B------:R-:W1:Y:S02]  /*18b00*/  @P2 LDC R4, c[0x0][0xbec] ;  /* 0x0002fb00ff042b82 */ /* 0x000e640000000800 */
[----:B------:R-:W-:-:S13]  /*18b10*/  ISETP.GE.OR P3, PT, R25, R6, P0 ;  /* 0x000000061900720c */ /* 0x000fda0000766670 */
[----:B------:R-:W2:Y:S01]  /*18b20*/  @!P3 LDL R13, [R1+0x1e0] ;  /* 0x0001e000010db983 */ /* 0x000ea20000100800 */
[----:B---3--:R-:W-:Y:S01]  /*18b30*/  VIADD R21, R8, UR38 ;  /* 0x0000002608157c36 */ /* 0x008fe20008000000 */
[----:B------:R-:W-:Y:S02]  /*18b40*/  UIMAD.WIDE.U32 UR10, UR12, UR8, URZ ;  /* 0x000000080c0a72a5 */ /* 0x000fe4000f8e003f */
[----:B------:R-:W-:Y:S01]  /*18b50*/  UIMAD.WIDE.U32 UR22, UR14, UR9, URZ ;  /* 0x000000090e1672a5 */ /* 0x000fe2000f8e003f */
[----:B------:R-:W-:Y:S01]  /*18b60*/  IMAD.MOV.U32 R9, RZ, RZ, R21 ;  /* 0x000000ffff097224 */ /* 0x000fe200078e0015 */
[----:B------:R-:W-:Y:S02]  /*18b70*/  UIMAD UR9, UR15, UR9, URZ ;  /* 0x000000090f0972a4 */ /* 0x000fe4000f8e023f */
[----:B------:R-:W-:Y:S01]  /*18b80*/  UIMAD UR13, UR12, UR18, UR13 ;  /* 0x000000120c0d72a4 */ /* 0x000fe2000f8e020d */
[----:B-1----:R-:W-:Y:S01]  /*18b90*/  @P2 IMAD.HI.U32 R4, R21, R4, RZ ;  /* 0x0000000415042227 */ /* 0x002fe200078e00ff */
[----:B------:R-:W-:-:S02]  /*18ba0*/  UIADD3 UR16, UP0, UP2, UR10, UR16, UR4 ;  /* 0x000000100a107290 */ /* 0x000fc4000fa1e004 */
[----:B------:R-:W-:Y:S02]  /*18bb0*/  UIADD3 UR10, UR23, UR9, URZ ;  /* 0x00000009170a7290 */ /* 0x000fe4000fffe03f */
[----:B0-----:R-:W-:Y:S01]  /*18bc0*/  @P2 SHF.R.U32.HI R9, RZ, R5, R4 ;  /* 0x00000005ff092219 */ /* 0x001fe20000011604 */
[----:B------:R-:W-:Y:S01]  /*18bd0*/  UIADD3 UR20, UR17, UR20, URZ ;  /* 0x0000001411147290 */ /* 0x000fe2000fffe03f */
[----:B------:R-:W-:Y:S01]  /*18be0*/  IMAD.U32 R4, RZ, RZ, UR22 ;  /* 0x00000016ff047e24 */ /* 0x000fe2000f8e00ff */
[----:B------:R-:W-:Y:S01]  /*18bf0*/  UIADD3 UR9, UR11, UR13, URZ ;  /* 0x0000000d0b097290 */ /* 0x000fe2000fffe03f */
[----:B------:R-:W-:Y:S01]  /*18c00*/  IMAD.U32 R5, RZ, RZ, UR23 ;  /* 0x00000017ff057e24 */ /* 0x000fe2000f8e00ff */
[----:B------:R-:W-:Y:S01]  /*18c10*/  USHF.R.S32.HI UR14, URZ, 0x1f, UR4 ;  /* 0x0000001f3f0e7899 */ /* 0x000fe20008011404 */
[----:B------:R-:W-:Y:S01]  /*18c20*/  IMAD.MOV R11, RZ, RZ, -R9 ;  /* 0x000000ffff0b7224 */ /* 0x000fe200078e0a09 */
[----:B------:R-:W-:Y:S01]  /*18c30*/  IADD3 R4, P1, P4, R9, UR16, R4 ;  /* 0x0000001009047c10 */ /* 0x000fe2000fc3e004 */
[----:B------:R-:W-:Y:S01]  /*18c40*/  IMAD.U32 R10, RZ, RZ, UR10 ;  /* 0x0000000aff0a7e24 */ /* 0x000fe2000f8e00ff */
[----:B------:R-:W-:Y:S01]  /*18c50*/  UIADD3.X UR9, UR9, UR20, UR14, UP0, UP2 ;  /* 0x0000001409097290 */ /* 0x000fe200087e440e */
[----:B------:R-:W-:Y:S01]  /*18c60*/  IMAD R11, R20, R11, R21 ;  /* 0x0000000b140b7224 */ /* 0x000fe200078e0215 */
[----:B------:R-:W-:Y:S01]  /*18c70*/  SHF.R.S32.HI R5, RZ, 0x1f, R9 ;  /* 0x0000001fff057819 */ /* 0x000fe20000011409 */
[----:B------:R-:W-:Y:S01]  /*18c80*/  ULDC.64 UR10, c[0x0][UR19+0x210] ;  /* 0x00008400130a7abb */ /* 0x000fe20008000a00 */
[----:B------:R-:W-:Y:S01]  /*18c90*/  ULDC.64 UR12, c[0x0][0xba8] ;  /* 0x0002ea00000c7ab9 */ /* 0x000fe20000000a00 */
[----:B------:R-:W-:Y:S01]  /*18ca0*/  IMAD R9, R11, UR11, RZ ;  /* 0x0000000b0b097c24 */ /* 0x000fe2000f8e02ff */
[----:B------:R-:W-:Y:S01]  /*18cb0*/  SHF.R.S32.HI R8, RZ, 0x1f, R11 ;  /* 0x0000001fff087819 */ /* 0x000fe2000001140b */
[----:B------:R-:W-:Y:S01]  /*18cc0*/  @!UP1 ULDC UR12, c[0x0][0xb50] ;  /* 0x0002d400000c9ab9 */ /* 0x000fe20000000800 */
[----:B------:R-:W-:Y:S01]  /*18cd0*/  IADD3.X R5, R5, UR9, R10, P1, P4 ;  /* 0x0000000905057c10 */ /* 0x000fe20008fe840a */
[----:B------:R-:W-:-:S02]  /*18ce0*/  @!UP1 ULDC UR13, c[0x0][0xb54] ;  /* 0x0002d500000d9ab9 */ /* 0x000fc40000000800 */
[----:B------:R-:W-:Y:S02]  /*18cf0*/  IMAD R9, R8, UR10, R9 ;  /* 0x0000000a08097c24 */ /* 0x000fe4000f8e0209 */
[----:B------:R-:W-:-:S04]  /*18d00*/  IMAD.WIDE.U32 R4, R11, UR10, R4 ;  /* 0x0000000a0b047c25 */ /* 0x000fc8000f8e0004 */
[----:B------:R-:W-:Y:S01]  /*18d10*/  IMAD.IADD R5, R5, 0x1, R9 ;  /* 0x0000000105057824 */ /* 0x000fe200078e0209 */
[----:B------:R-:W-:Y:S01]  /*18d20*/  LEA R10, P1, R4, UR12, 0x2 ;  /* 0x0000000c040a7c11 */ /* 0x000fe2000f8210ff */
[----:B------:R-:W-:-:S03]  /*18d30*/  VIADD R11, R25, 0x8 ;  /* 0x00000008190b7836 */ /* 0x000fc60000000000 */
[----:B------:R-:W-:Y:S01]  /*18d40*/  LEA.HI.X R12, R4, UR13, R5, 0x2, P1 ;  /* 0x0000000d040c7c11 */ /* 0x000fe200088f1405 */
[----:B------:R-:W-:Y:S01]  /*18d50*/  SHFL.IDX PT, R8, R10, RZ, 0x1c1f ;  /* 0x001c1fff0a087589 */ /* 0x000fe200000e0000 */
[----:B------:R-:W-:-:S03]  /*18d60*/  ISETP.GE.OR P0, PT, R11, R6, P0 ;  /* 0x000000060b00720c */ /* 0x000fc60000706670 */
[----:B------:R-:W2:Y:S04]  /*18d70*/  SHFL.IDX PT, R9, R12, RZ, 0x1c1f ;  /* 0x001c1fff0c097589 */ /* 0x000ea800000e0000 */
[----:B--2---:R-:W-:Y:S06]  /*18d80*/  @!P3 ST.E desc[UR36][R8.64], R13 ;  /* 0x0000000d0800b985 */ /* 0x004fec000c101924 */
[----:B------:R-:W2:Y:S01]  /*18d90*/  @!P0 LDL R15, [R1+0x1e4] ;  /* 0x0001e400010f8983 */ /* 0x000ea20000100800 */
[----:B------:R-:W-:-:S02]  /*18da0*/  PLOP3.LUT P1, PT, PT, PT, UP1, 0x80, 0x0 ;  /* 0x000000000000781c */ /* 0x000fc40003f2f018 */
[-C--:B------:R-:W-:Y:S01]  /*18db0*/  ISETP.GE.AND P3, PT, R25, R6.reuse, PT ;  /* 0x000000061900720c */ /* 0x080fe20003f66270 */
[----:B------:R-:W-:Y:S04]  /*18dc0*/  SHFL.IDX PT, R4, R10, 0x1, 0x1c1f ;  /* 0x003c1f000a047f89 */ /* 0x000fe800000e0000 */
[----:B------:R-:W2:Y:S04]  /*18dd0*/  SHFL.IDX PT, R5, R12, 0x1, 0x1c1f ;  /* 0x003c1f000c057f89 */ /* 0x000ea800000e0000 */
[----:B--2---:R0:W-:Y:S01]  /*18de0*/  @!P0 ST.E desc[UR36][R4.64], R15 ;  /* 0x0000000f04008985 */ /* 0x0041e2000c101924 */
[----:B------:R-:W-:Y:S01]  /*18df0*/  ISETP.GE.AND P0, PT, R11, R6, PT ;  /* 0x000000060b00720c */ /* 0x000fe20003f06270 */
[----:B------:R-:W-:-:S12]  /*18e00*/  @P1 BRA `(.L_x_11686) ;  /* 0x0000000c00c81947 */ /* 0x000fd80003800000 */
[----:B0-----:R-:W-:Y:S01]  /*18e10*/  IMAD R5, R213, 0x40, R18 ;  /* 0x00000040d5057824 */ /* 0x001fe200078e0212 */
[----:B------:R-:W-:Y:S01]  /*18e20*/  ULDC.64 UR12, c[0x0][0xaa0] ;  /* 0x0002a800000c7ab9 */ /* 0x000fe20000000a00 */
[----:B------:R-:W0:Y:S02]  /*18e30*/  @P2 LDC R21, c[0x0][0xbf0] ;  /* 0x0002fc00ff152b82 */ /* 0x000e240000000800 */
        /* <DEDUP_REMOVED lines=12> */
[----:B------:R-:W-:Y:S01]  /*18f00*/  IMAD.X R25, RZ, RZ, R3, P3 ;  /* 0x000000ffff197224 */ /* 0x000fe200018e0603 */
[C---:B------:R-:W-:Y:S02]  /*18f10*/  IADD3 R33, P0, R2.reuse, 0x4000, RZ ;  /* 0x0000400002217810 */ /* 0x040fe40007f1e0ff */
[C---:B------:R-:W-:Y:S01]  /*18f20*/  IADD3 R37, P6, R2.reuse, 0x5000, RZ ;  /* 0x0000500002257810 */ /* 0x040fe20007fde0ff */
[----:B------:R-:W-:Y:S01]  /*18f30*/  UIMAD UR9, UR14, UR12, URZ ;  /* 0x0000000c0e0972a4 */ /* 0x000fe2000f8e023f */
[C---:B------:R-:W-:Y:S01]  /*18f40*/  IADD3 R41, P5, R2.reuse, 0x6000, RZ ;  /* 0x0000600002297810 */ /* 0x040fe20007fbe0ff */
[----:B------:R-:W-:Y:S01]  /*18f50*/  UIMAD.WIDE.U32 UR10, UR4, UR12, URZ ;  /* 0x0000000c040a72a5 */ /* 0x000fe2000f8e003f */
[C---:B------:R-:W-:Y:S01]  /*18f60*/  IADD3 R45, P4, R2.reuse, 0x7000, RZ ;  /* 0x00007000022d7810 */ /* 0x040fe20007f9e0ff */
[----:B------:R-:W5:Y:S01]  /*18f70*/  LD.E.128 R12, desc[UR36][R12.64] ;  /* 0x000000240c0c7980 */ /* 0x000f62000c101d00 */
[----:B------:R-:W-:-:S02]  /*18f80*/  IADD3 R49, P3, R2, 0x8000, RZ ;  /* 0x0000800002317810 */ /* 0x000fc40007f7e0ff */
[----:B------:R-:W-:Y:S01]  /*18f90*/  SHF.R.U64 R28, R28, 0x3, RZ ;  /* 0x000000031c1c7819 */ /* 0x000fe200000012ff */
[----:B------:R-:W5:Y:S01]  /*18fa0*/  LD.E.128 R24, desc[UR36][R24.64] ;  /* 0x0000002418187980 */ /* 0x000f62000c101d00 */
[----:B------:R-:W-:Y:S02]  /*18fb0*/  LOP3.LUT R32, R33, 0x380, RZ, 0xc0, !PT ;  /* 0x0000038021207812 */ /* 0x000fe400078ec0ff */
[----:B------:R-:W-:Y:S02]  /*18fc0*/  LOP3.LUT R36, R37, 0x380, RZ, 0xc0, !PT ;  /* 0x0000038025247812 */ /* 0x000fe400078ec0ff */
[----:B------:R-:W-:Y:S02]  /*18fd0*/  LOP3.LUT R40, R41, 0x380, RZ, 0xc0, !PT ;  /* 0x0000038029287812 */ /* 0x000fe400078ec0ff */
[----:B------:R-:W-:Y:S02]  /*18fe0*/  LOP3.LUT R44, R45, 0x380, RZ, 0xc0, !PT ;  /* 0x000003802d2c7812 */ /* 0x000fe400078ec0ff */
[----:B------:R-:W-:-:S02]  /*18ff0*/  LOP3.LUT R48, R49, 0x380, RZ, 0xc0, !PT ;  /* 0x0000038031307812 */ /* 0x000fc400078ec0ff */
[----:B------:R-:W-:Y:S01]  /*19000*/  LOP3.LUT R28, R28, R29, RZ, 0x3c, !PT ;  /* 0x0000001d1c1c7212 */ /* 0x000fe200078e3cff */
[----:B------:R-:W-:Y:S01]  /*19010*/  IMAD.X R29, RZ, RZ, R3, P1 ;  /* 0x000000ffff1d7224 */ /* 0x000fe200008e0603 */
[----:B------:R-:W-:Y:S02]  /*19020*/  IADD3 R53, P1, R2, 0x9000, RZ ;  /* 0x0000900002357810 */ /* 0x000fe40007f3e0ff */
[----:B------:R-:W-:Y:S02]  /*19030*/  SHF.R.U64 R32, R32, 0x3, RZ ;  /* 0x0000000320207819 */ /* 0x000fe400000012ff */
[----:B------:R-:W-:Y:S02]  /*19040*/  SHF.R.U64 R36, R36, 0x3, RZ ;  /* 0x0000000324247819 */ /* 0x000fe400000012ff */
[----:B------:R-:W-:Y:S01]  /*19050*/  LOP3.LUT R9, R2, 0x380, RZ, 0xc0, !PT ;  /* 0x0000038002097812 */ /* 0x000fe200078ec0ff */
[----:B------:R-:W-:Y:S01]  /*19060*/  UIMAD UR9, UR4, UR13, UR9 ;  /* 0x0000000d040972a4 */ /* 0x000fe2000f8e0209 */
[----:B------:R-:W-:Y:S01]  /*19070*/  SHF.R.U64 R40, R40, 0x3, RZ ;  /* 0x0000000328287819 */ /* 0x000fe200000012ff */
[----:B------:R-:W5:Y:S01]  /*19080*/  LD.E.128 R28, desc[UR36][R28.64] ;  /* 0x000000241c1c7980 */ /* 0x000f62000c101d00 */
[----:B------:R-:W-:Y:S01]  /*19090*/  SHF.R.U64 R44, R44, 0x3, RZ ;  /* 0x000000032c2c7819 */ /* 0x000fe200000012ff */
[----:B------:R-:W-:Y:S01]  /*190a0*/  ULDC.64 UR12, c[0x0][0xae8] ;  /* 0x0002ba00000c7ab9 */ /* 0x000fe20000000a00 */
[----:B------:R-:W-:-:S02]  /*190b0*/  SHF.R.U64 R48, R48, 0x3, RZ ;  /* 0x0000000330307819 */ /* 0x000fc400000012ff */
        /* <DEDUP_REMOVED lines=13> */
[----:B------:R-:W-:Y:S01]  /*19190*/  UIADD3 UR11, UR11, UR9, URZ ;  /* 0x000000090b0b7290 */ /* 0x000fe2000fffe03f */
[C---:B------:R-:W-:Y:S01]  /*191a0*/  IADD3 R61, P6, R2.reuse, 0xb000, RZ ;  /* 0x0000b000023d7810 */ /* 0x040fe20007fde0ff */
[----:B------:R-:W-:Y:S01]  /*191b0*/  USHF.R.S32.HI UR4, URZ, 0x1f, UR8 ;  /* 0x0000001f3f047899 */ /* 0x000fe20008011408 */
[C---:B------:R-:W-:Y:S01]  /*191c0*/  IADD3 R65, P5, R2.reuse, 0xc000, RZ ;  /* 0x0000c00002417810 */ /* 0x040fe20007fbe0ff */
[----:B------:R-:W5:Y:S01]  /*191d0*/  LD.E.128 R32, desc[UR36][R32.64] ;  /* 0x0000002420207980 */ /* 0x000f62000c101d00 */
[C---:B------:R-:W-:Y:S02]  /*191e0*/  IADD3 R69, P4, R2.reuse, 0xd000, RZ ;  /* 0x0000d00002457810 */ /* 0x040fe40007f9e0ff */
[----:B------:R-:W-:Y:S01]  /*191f0*/  IADD3 R73, P3, R2, 0xe000, RZ ;  /* 0x0000e00002497810 */ /* 0x000fe20007f7e0ff */
[----:B------:R-:W5:Y:S01]  /*19200*/  LD.E.128 R36, desc[UR36][R36.64] ;  /* 0x0000002424247980 */ /* 0x000f62000c101d00 */
[----:B------:R-:W-:-:S02]  /*19210*/  SHF.R.U64 R52, R52, 0x3, RZ ;  /* 0x0000000334347819 */ /* 0x000fc400000012ff */
        /* <DEDUP_REMOVED lines=8> */
[----:B------:R-:W-:Y:S01]  /*192a0*/  LOP3.LUT R52, R52, R53, RZ, 0x3c, !PT ;  /* 0x0000003534347212 */ /* 0x000fe200078e3cff */
[----:B------:R-:W-:Y:S01]  /*192b0*/  IMAD.X R53, RZ, RZ, R3, P1 ;  /* 0x000000ffff357224 */ /* 0x000fe200008e0603 */
[----:B------:R-:W-:-:S02]  /*192c0*/  IADD3 R5, P1, R2, 0xf000, RZ ;  /* 0x0000f00002057810 */ /* 0x000fc40007f3e0ff */
[----:B------:R-:W-:Y:S02]  /*192d0*/  SHF.R.U64 R56, R56, 0x3, RZ ;  /* 0x0000000338387819 */ /* 0x000fe400000012ff */
[----:B------:R-:W-:Y:S01]  /*192e0*/  SHF.R.U64 R60, R60, 0x3, RZ ;  /* 0x000000033c3c7819 */ /* 0x000fe200000012ff */
[----:B------:R-:W-:Y:S01]  /*192f0*/  IMAD.X R77, RZ, RZ, R3, P1 ;  /* 0x000000ffff4d7224 */ /* 0x000fe200008e0603 */
[----:B------:R-:W-:Y:S01]  /*19300*/  SHF.R.U64 R64, R64, 0x3, RZ ;  /* 0x0000000340407819 */ /* 0x000fe200000012ff */
[----:B------:R-:W-:Y:S01]  /*19310*/  UIMAD.WIDE.U32 UR10, UR58, UR12, UR10 ;  /* 0x0000000c3a0a72a5 */ /* 0x000fe2000f8e000a */
[----:B------:R-:W-:Y:S01]  /*19320*/  SHF.R.U64 R68, R68, 0x3, RZ ;  /* 0x0000000344447819 */ /* 0x000fe200000012ff */
[----:B------:R-:W5:Y:S01]  /*19330*/  LD.E.128 R52, desc[UR36][R52.64] ;  /* 0x0000002434347980 */ /* 0x000f62000c101d00 */
[----:B------:R-:W-:Y:S02]  /*19340*/  SHF.R.U64 R72, R72, 0x3, RZ ;  /* 0x0000000348487819 */ /* 0x000fe400000012ff */
[----:B------:R-:W-:-:S02]  /*19350*/  LOP3.LUT R2, R9, R2, RZ, 0x3c, !PT ;  /* 0x0000000209027212 */ /* 0x000fc400078e3cff */
        /* <DEDUP_REMOVED lines=11> */
[----:B------:R-:W-:Y:S01]  /*19410*/  LOP3.LUT R4, R5, 0x380, RZ, 0xc0, !PT ;  /* 0x0000038005047812 */ /* 0x000fe200078ec0ff */
[----:B------:R-:W-:-:S02]  /*19420*/  UIMAD UR11, UR58, UR13, UR11 ;  /* 0x0000000d3a0b72a4 */ /* 0x000fc4000f8e020b */
[----:B------:R-:W5:Y:S01]  /*19430*/  LD.E.128 R56, desc[UR36][R56.64] ;  /* 0x0000002438387980 */ /* 0x000f62000c101d00 */
[----:B------:R-:W-:Y:S01]  /*19440*/  SHF.R.U64 R4, R4, 0x3, RZ ;  /* 0x0000000304047819 */ /* 0x000fe200000012ff */
[----:B------:R-:W-:Y:S02]  /*19450*/  ULDC.64 UR12, c[0x0][0xaf0] ;  /* 0x0002bc00000c7ab9 */ /* 0x000fe40000000a00 */
[----:B------:R-:W5:Y:S01]  /*19460*/  LD.E.128 R60, desc[UR36][R60.64] ;  /* 0x000000243c3c7980 */ /* 0x000f62000c101d00 */
[----:B-1----:R-:W1:Y:S01]  /*19470*/  @P2 LDC R3, c[0x0][0xbec] ;  /* 0x0002fb00ff032b82 */ /* 0x002e620000000800 */
[----:B------:R-:W-:Y:S01]  /*19480*/  IMAD R2, R215, 0x20, R213 ;  /* 0x00000020d7027824 */ /* 0x000fe200078e02d5 */
[----:B------:R-:W-:Y:S01]  /*19490*/  LOP3.LUT R76, R4, R5, RZ, 0x3c, !PT ;  /* 0x00000005044c7212 */ /* 0x000fe200078e3cff */
[----:B------:R-:W5:Y:S02]  /*194a0*/  LD.E.128 R64, desc[UR36][R64.64] ;  /* 0x0000002440407980 */ /* 0x000f64000c101d00 */
[----:B------:R-:W-:Y:S01]  /*194b0*/  VIADD R80, R2, UR38 ;  /* 0x0000002602507c36 */ /* 0x000fe20008000000 */
[----:B------:R-:W-:Y:S01]  /*194c0*/  UIMAD UR4, UR4, UR12, URZ ;  /* 0x0000000c040472a4 */ /* 0x000fe2000f8e023f */
[----:B------:R-:W5:Y:S02]  /*194d0*/  LD.E.128 R68, desc[UR36][R68.64] ;  /* 0x0000002444447980 */ /* 0x000f64000c101d00 */
[----:B------:R-:W-:Y:S01]  /*194e0*/  IMAD.MOV.U32 R5, RZ, RZ, R80 ;  /* 0x000000ffff057224 */ /* 0x000fe200078e0050 */
[----:B------:R-:W-:Y:S01]  /*194f0*/  UIMAD UR4, UR8, UR13, UR4 ;  /* 0x0000000d080472a4 */ /* 0x000fe2000f8e0204 */
[----:B------:R-:W5:Y:S01]  /*19500*/  LD.E.128 R72, desc[UR36][R72.64] ;  /* 0x0000002448487980 */ /* 0x000f62000c101d00 */
[----:B------:R-:W-:-:S03]  /*19510*/  UIMAD.WIDE.U32 UR8, UR8, UR12, UR10 ;  /* 0x0000000c080872a5 */ /* 0x000fc6000f8e000a */
[----:B------:R-:W-:Y:S01]  /*19520*/  ULDC.64 UR10, c[0x0][0xae0] ;  /* 0x0002b800000a7ab9 */ /* 0x000fe20000000a00 */
[----:B------:R-:W5:Y:S01]  /*19530*/  LD.E.128 R76, desc[UR36][R76.64] ;  /* 0x000000244c4c7980 */ /* 0x000f62000c101d00 */
[----:B-1----:R-:W-:Y:S01]  /*19540*/  @P2 IMAD.HI.U32 R2, R80, R3, RZ ;  /* 0x0000000350022227 */ /* 0x002fe200078e00ff */
[----:B------:R-:W-:Y:S01]  /*19550*/  UIADD3 UR4, UR9, UR4, URZ ;  /* 0x0000000409047290 */ /* 0x000fe2000fffe03f */
[----:B------:R-:W-:Y:S01]  /*19560*/  @!PT LDS RZ, [RZ] ;  /* 0x00000000fffff984 */ /* 0x000fe20000000800 */
[----:B------:R-:W-:Y:S01]  /*19570*/  @!PT LDS RZ, [RZ] ;  /* 0x00000000fffff984 */ /* 0x000fe20000000800 */
[----:B------:R-:W-:Y:S01]  /*19580*/  @!PT LDS RZ, [RZ] ;  /* 0x00000000fffff984 */ /* 0x000fe20000000800 */
[----:B------:R-:W-:Y:S01]  /*19590*/  @!PT LDS RZ, [RZ] ;  /* 0x00000000fffff984 */ /* 0x000fe20000000800 */
[----:B------:R1:W-:Y:S06]  /*195a0*/  MEMBAR.ALL.CTA ;  /* 0x0000000000007992 */ /* 0x0003ec0000008000 */
[----:B-1----:R-:W1:Y:S01]  /*195b0*/  FENCE.VIEW.ASYNC.S ;  /* 0x00000000000073c6 */ /* 0x002e620000000000 */
[----:B0-----:R-:W-:-:S04]  /*195c0*/  @P2 SHF.R.U32.HI R5, RZ, R21, R2 ;  /* 0x00000015ff052219 */ /* 0x001fc80000011602 */
[--C-:B------:R-:W-:Y:S01]  /*195d0*/  SHF.R.S32.HI R4, RZ, 0x1f, R5.reuse ;  /* 0x0000001fff047819 */ /* 0x100fe20000011405 */
[----:B------:R-:W-:Y:S02]  /*195e0*/  IMAD.MOV R21, RZ, RZ, -R5 ;  /* 0x000000ffff157224 */ /* 0x000fe400078e0a05 */
[----:B------:R-:W-:Y:S02]  /*195f0*/  IMAD.U32 R3, RZ, RZ, UR9 ;  /* 0x00000009ff037e24 */ /* 0x000fe4000f8e00ff */
[----:B------:R-:W-:Y:S02]  /*19600*/  IMAD R4, R4, UR10, RZ ;  /* 0x0000000a04047c24 */ /* 0x000fe4000f8e02ff */
[----:B------:R-:W-:Y:S02]  /*19610*/  IMAD R21, R20, R21, R80 ;  /* 0x0000001514157224 */ /* 0x000fe400078e0250 */
[----:B------:R-:W-:Y:S01]  /*19620*/  IMAD.U32 R2, RZ, RZ, UR8 ;  /* 0x00000008ff027e24 */ /* 0x000fe2000f8e00ff */
[----:B------:R-:W-:Y:S01]  /*19630*/  ULDC.64 UR8, c[0x0][0xad8] ;  /* 0x0002b60000087ab9 */ /* 0x000fe20000000a00 */
[----:B------:R-:W-:-:S02]  /*19640*/  IMAD.U32 R3, RZ, RZ, UR4 ;  /* 0x00000004ff037e24 */ /* 0x000fc4000f8e00ff */
        /* <DEDUP_REMOVED lines=14> */
[----:B------:R-:W-:Y:S02]  /*19730*/  PRMT R0, RZ, 0x654, R0 ;  /* 0x00000654ff007816 */ /* 0x000fe40000000000 */
[----:B------:R-:W-:Y:S02]  /*19740*/  LEA.HI.X R83, R2, UR9, R3, 0x1, P3 ;  /* 0x0000000902537c11 */ /* 0x000fe400098f0c03 */
[-C--:B------:R-:W-:Y:S01]  /*19750*/  ISETP.GE.AND P1, PT, R5, R6.reuse, PT ;  /* 0x000000060500720c */ /* 0x080fe20003f26270 */
[----:B------:R-:W-:Y:S01]  /*19760*/  VIADD R5, R85, 0x40 ;  /* 0x0000004055057836 */ /* 0x000fe20000000000 */
[----:B-1----:R0:W-:Y:S01]  /*19770*/  SYNCS.ARRIVE.TRANS64.RED.A1T0 RZ, [R0+URZ], RZ ;  /* 0x000000ff00ff79a7 */ /* 0x0021e2000810043f */
[----:B------:R1:W2:Y:S01]  /*19780*/  SHFL.IDX PT, R80, R82, RZ, 0x181f ;  /* 0x00181fff52507589 */ /* 0x0002a200000e0000 */
[----:B------:R-:W-:Y:S02]  /*19790*/  BSSY B1, `(.L_x_11687) ;  /* 0x0000015000017945 */ /* 0x000fe40003800000 */
[----:B------:R-:W-:Y:S01]  /*197a0*/  ISETP.GE.AND P0, PT, R5, R6, PT ;  /* 0x000000060500720c */ /* 0x000fe20003f06270 */
[----:B0-----:R1:W0:Y:S01]  /*197b0*/  SHFL.IDX PT, R0, R83, RZ, 0x181f ;  /* 0x00181fff53007589 */ /* 0x00122200000e0000 */
[----:B------:R-:W-:Y:S11]  /*197c0*/  @P2 BRA `(.L_x_11688) ;  /* 0x0000000000442947 */ /* 0x000ff60003800000 */
[----:B------:R-:W-:Y:S02]  /*197d0*/  ULDC UR4, c[0x0][0xac8] ;  /* 0x0002b20000047ab9 */ /* 0x000fe40000000800 */
[----:B------:R-:W-:Y:S02]  /*197e0*/  ISETP.GE.AND P5, PT, R18, UR4, PT ;  /* 0x0000000412007c0c */ /* 0x000fe4000bfa6270 */
[----:B------:R-:W-:Y:S02]  /*197f0*/  ISETP.GE.AND P4, PT, R22, UR4, PT ;  /* 0x0000000416007c0c */ /* 0x000fe4000bf86270 */
[----:B------:R-:W-:Y:S02]  /*19800*/  ISETP.GE.AND P3, PT, R19, UR4, PT ;  /* 0x0000000413007c0c */ /* 0x000fe4000bf66270 */
[----:B------:R-:W-:-:S07]  /*19810*/  ISETP.GE.AND P2, PT, R23, UR4, PT ;  /* 0x0000000417007c0c */ /* 0x000fce000bf46270 */
[----:B--2---:R-:W-:-:S04]  /*19820*/  @!P5 LEA R2, P6, R18, R80, 0x1 ;  /* 0x000000501202d211 */ /* 0x004fc800078c08ff */
[----:B0-----:R-:W-:Y:S02]  /*19830*/  @!P5 LEA.HI.X R3, R18, R0, R181, 0x1, P6 ;  /* 0x000000001203d211 */ /* 0x001fe400030f0cb5 */
        /* <DEDUP_REMOVED lines=10> */
.L_x_11688:
[----:B------:R-:W-:Y:S05]  /*198e0*/  BSYNC B1 ;  /* 0x0000000000017941 */ /* 0x000fea0003800000 */
.L_x_11687:
[----:B0-----:R0:W4:Y:S01]  /*198f0*/  SHFL.IDX PT, R0, R83, 0x1, 0x181f ;  /* 0x00381f0053007f89 */ /* 0x00112200000e0000 */
[----:B------:R-:W-:Y:S03]  /*19900*/  BSSY B1, `(.L_x_11689) ;  /* 0x0000014000017945 */ /* 0x000fe60003800000 */
[----:B---3-5:R0:W3:Y:S01]  /*19910*/  SHFL.IDX PT, R10, R82, 0x1, 0x181f ;  /* 0x00381f00520a7f89 */ /* 0x0280e200000e0000 */
[----:B------:R-:W-:Y:S05]  /*19920*/  @P1 BRA `(.L_x_11690) ;  /* 0x0000000000441947 */ /* 0x000fea0003800000 */
[----:B------:R-:W-:Y:S02]  /*19930*/  ULDC UR4, c[0x0][0xac8] ;  /* 0x0002b20000047ab9 */ /* 0x000fe40000000800 */
[----:B------:R-:W-:Y:S02]  /*19940*/  ISETP.GE.AND P4, PT, R18, UR4, PT ;  /* 0x0000000412007c0c */ /* 0x000fe4000bf86270 */
[----:B------:R-:W-:Y:S02]  /*19950*/  ISETP.GE.AND P3, PT, R22, UR4, PT ;  /* 0x0000000416007c0c */ /* 0x000fe4000bf66270 */
[----:B------:R-:W-:Y:S02]  /*19960*/  ISETP.GE.AND P2, PT, R19, UR4, PT ;  /* 0x0000000413007c0c */ /* 0x000fe4000bf46270 */
[----:B------:R-:W-:-:S07]  /*19970*/  ISETP.GE.AND P1, PT, R23, UR4, PT ;  /* 0x0000000417007c0c */ /* 0x000fce000bf26270 */
[-C--:B---3--:R-:W-:Y:S02]  /*19980*/  @!P4 LEA R2, P6, R18, R10.reuse, 0x1 ;  /* 0x0000000a1202c211 */ /* 0x088fe400078c08ff */
[----:B------:R-:W-:Y:S02]  /*19990*/  @!P3 LEA R4, P5, R22, R10, 0x1 ;  /* 0x0000000a1604b211 */ /* 0x000fe400078a08ff */
[----:B----4-:R-:W-:Y:S02]  /*199a0*/  @!P4 LEA.HI.X R3, R18, R0, R181, 0x1, P6 ;  /* 0x000000001203c211 */ /* 0x010fe400030f0cb5 */
        /* <DEDUP_REMOVED lines=9> */
.L_x_11690:
[----:B------:R-:W-:Y:S05]  /*19a40*/  BSYNC B1 ;  /* 0x0000000000017941 */ /* 0x000fea0003800000 */
.L_x_11689:
[----:B----4-:R4:W0:Y:S01]  /*19a50*/  SHFL.IDX PT, R0, R83, 0x2, 0x181f ;  /* 0x00581f0053007f89 */ /* 0x01082200000e0000 */
[----:B------:R-:W-:Y:S03]  /*19a60*/  BSSY B1, `(.L_x_11691) ;  /* 0x0000014000017945 */ /* 0x000fe60003800000 */
[----:B---3--:R4:W3:Y:S01]  /*19a70*/  SHFL.IDX PT, R10, R82, 0x2, 0x181f ;  /* 0x00581f00520a7f89 */ /* 0x0088e200000e0000 */
[----:B------:R-:W-:Y:S05]  /*19a80*/  @P0 BRA `(.L_x_11692) ;  /* 0x0000000000440947 */ /* 0x000fea0003800000 */
[----:B------:R-:W-:Y:S02]  /*19a90*/  ULDC UR4, c[0x0][0xac8] ;  /* 0x0002b20000047ab9 */ /* 0x000fe40000000800 */
[----:B------:R-:W-:Y:S02]  /*19aa0*/  ISETP.GE.AND P3, PT, R18, UR4, PT ;  /* 0x0000000412007c0c */ /* 0x000fe4000bf66270 */
[----:B------:R-:W-:Y:S02]  /*19ab0*/  ISETP.GE.AND P2, PT, R22, UR4, PT ;  /* 0x0000000416007c0c */ /* 0x000fe4000bf46270 */
[----:B------:R-:W-:Y:S02]  /*19ac0*/  ISETP.GE.AND P1, PT, R19, UR4, PT ;  /* 0x0000000413007c0c */ /* 0x000fe4000bf26270 */
[----:B------:R-:W-:-:S07]  /*19ad0*/  ISETP.GE.AND P0, PT, R23, UR4, PT ;  /* 0x0000000417007c0c */ /* 0x000fce000bf06270 */
[-C--:B---3--:R-:W-:Y:S02]  /*19ae0*/  @!P3 LEA R2, P6, R18, R10.reuse, 0x1 ;  /* 0x0000000a1202b211 */ /* 0x088fe400078c08ff */
[-C--:B------:R-:W-:Y:S02]  /*19af0*/  @!P2 LEA R4, P5, R22, R10.reuse, 0x1 ;  /* 0x0000000a1604a211 */ /* 0x080fe400078a08ff */
[----:B------:R-:W-:Y:S02]  /*19b00*/  @!P1 LEA R8, P4, R19, R10, 0x1 ;  /* 0x0000000a13089211 */ /* 0x000fe400078808ff */
[----:B0-----:R-:W-:Y:S02]  /*19b10*/  @!P3 LEA.HI.X R3, R18, R0, R181, 0x1, P6 ;  /* 0x000000001203b211 */ /* 0x001fe400030f0cb5 */
        /* <DEDUP_REMOVED lines=8> */
.L_x_11692:
[----:B------:R-:W-:Y:S05]  /*19ba0*/  BSYNC B1 ;  /* 0x0000000000017941 */ /* 0x000fea0003800000 */
.L_x_11691:
[----:B0-----:R-:W-:Y:S01]  /*19bb0*/  VIADD R3, R85, 0x60 ;  /* 0x0000006055037836 */ /* 0x001fe20000000000 */
[----:B-1--4-:R-:W0:Y:S04]  /*19bc0*/  SHFL.IDX PT, R83, R83, 0x3, 0x181f ;  /* 0x00781f0053537f89 */ /* 0x012e2800000e0000 */
[----:B------:R-:W-:Y:S01]  /*19bd0*/  ISETP.GE.AND P0, PT, R3, R6, PT ;  /* 0x000000060300720c */ /* 0x000fe20003f06270 */
[----:B------:R-:W1:-:S12]  /*19be0*/  SHFL.IDX PT, R82, R82, 0x3, 0x181f ;  /* 0x00781f0052527f89 */ /* 0x000e5800000e0000 */
[----:B------:R-:W-:Y:S05]  /*19bf0*/  @P0 BRA `(.L_x_11693) ;  /* 0x0000002800100947 */ /* 0x000fea0003800000 */
[----:B------:R-:W-:Y:S02]  /*19c00*/  ULDC UR4, c[0x0][0xac8] ;  /* 0x0002b20000047ab9 */ /* 0x000fe40000000800 */
[----:B------:R-:W-:Y:S02]  /*19c10*/  ISETP.GE.AND P3, PT, R18, UR4, PT ;  /* 0x0000000412007c0c */ /* 0x000fe4000bf66270 */
[----:B------:R-:W-:Y:S02]  /*19c20*/  ISETP.GE.AND P4, PT, R22, UR4, PT ;  /* 0x0000000416007c0c */ /* 0x000fe4000bf86270 */
[----:B------:R-:W-:-:S09]  /*19c30*/  ISETP.GE.AND P5, PT, R19, UR4, PT ;  /* 0x0000000413007c0c */ /* 0x000fd2000bfa6270 */
[-C--:B-1----:R-:W-:Y:S02]  /*19c40*/  @!P3 LEA R2, P0, R18, R82.reuse, 0x1 ;  /* 0x000000521202b211 */ /* 0x082fe400078008ff */
[-C--:B------:R-:W-:Y:S02]  /*19c50*/  @!P4 LEA R4, P1, R22, R82.reuse, 0x1 ;  /* 0x000000521604c211 */ /* 0x080fe400078208ff */
[C---:B------:R-:W-:Y:S02]  /*19c60*/  @!P5 LEA R8, P2, R19.reuse, R82, 0x1 ;  /* 0x000000521308d211 */ /* 0x040fe400078408ff */
[-C--:B0-----:R-:W-:Y:S02]  /*19c70*/  @!P3 LEA.HI.X R3, R18, R83.reuse, R181, 0x1, P0 ;  /* 0x000000531203b211 */ /* 0x081fe400000f0cb5 */
[-C--:B------:R-:W-:Y:S02]  /*19c80*/  @!P4 LEA.HI.X R5, R22, R83.reuse, R180, 0x1, P1 ;  /* 0x000000531605c211 */ /* 0x080fe400008f0cb4 */
[----:B------:R-:W-:Y:S01]  /*19c90*/  @!P5 LEA.HI.X R9, R19, R83, R179, 0x1, P2 ;  /* 0x000000531309d211 */ /* 0x000fe200010f0cb3 */
        /* <DEDUP_REMOVED lines=9> */
.L_x_11686:
[----:B------:R1:W5:Y:S01]  /*19d30*/  LDL R40, [R1+0x444] ;  /* 0x0004440001287983 */ /* 0x0003620000100800 */
[----:B------:R-:W-:Y:S01]  /*19d40*/  ULDC.64 UR12, c[0x0][0xb08] ;  /* 0x0002c200000c7ab9 */ /* 0x000fe20000000a00 */
[----:B------:R-:W2:Y:S02]  /*19d50*/  @P2 LDC R2, c[0x0][0xbec] ;  /* 0x0002fb00ff022b82 */ /* 0x000ea40000000800 */
[----:B------:R1:W5:Y:S04]  /*19d60*/  LDL R39, [R1+0x440] ;  /* 0x0004400001277983 */ /* 0x0003680000100800 */
        /* <DEDUP_REMOVED lines=14> */
[----:B------:R1:W5:Y:S01]  /*19e50*/  LDL R24, [R1+0x404] ;  /* 0x0004040001187983 */ /* 0x0003620000100800 */
[----:B------:R-:W-:Y:S01]  /*19e60*/  UIMAD UR9, UR14, UR12, URZ ;  /* 0x0000000c0e0972a4 */ /* 0x000fe2000f8e023f */
[----:B------:R-:W3:Y:S01]  /*19e70*/  @P2 LDC R3, c[0x0][0xbf0] ;  /* 0x0002fc00ff032b82 */ /* 0x000ee20000000800 */
[----:B------:R-:W-:Y:S01]  /*19e80*/  UIMAD.WIDE.U32 UR10, UR4, UR12, URZ ;  /* 0x0000000c040a72a5 */ /* 0x000fe2000f8e003f */
[----:B--2---:R-:W-:Y:S01]  /*19e90*/  @P2 IMAD.HI.U32 R2, R21, R2, RZ ;  /* 0x0000000215022227 */ /* 0x004fe200078e00ff */
[----:B------:R-:W-:Y:S01]  /*19ea0*/  UIMAD UR9, UR4, UR13, UR9 ;  /* 0x0000000d040972a4 */ /* 0x000fe2000f8e0209 */
[----:B------:R-:W-:Y:S01]  /*19eb0*/  BSSY B1, `(.L_x_11694) ;  /* 0x00000ca000017945 */ /* 0x000fe20003800000 */
[----:B------:R-:W-:Y:S01]  /*19ec0*/  USHF.R.S32.HI UR4, URZ, 0x1f, UR8 ;  /* 0x0000001f3f047899 */ /* 0x000fe20008011408 */
[----:B0-----:R-:W-:Y:S01]  /*19ed0*/  IMAD.MOV.U32 R5, RZ, RZ, R21 ;  /* 0x000000ffff057224 */ /* 0x001fe200078e0015 */
[----:B------:R-:W-:Y:S01]  /*19ee0*/  UIADD3 UR11, UR11, UR9, URZ ;  /* 0x000000090b0b7290 */ /* 0x000fe2000fffe03f */
[----:B------:R-:W-:-:S03]  /*19ef0*/  ULDC.64 UR12, c[0x0][0xb38] ;  /* 0x0002ce00000c7ab9 */ /* 0x000fc60000000a00 */
[----:B------:R-:W-:-:S04]  /*19f00*/  UIMAD.WIDE.U32 UR10, UR58, UR12, UR10 ;  /* 0x0000000c3a0a72a5 */ /* 0x000fc8000f8e000a */
[----:B------:R-:W-:-:S03]  /*19f10*/  UIMAD UR11, UR58, UR13, UR11 ;  /* 0x0000000d3a0b72a4 */ /* 0x000fc6000f8e020b */
[----:B------:R-:W-:Y:S02]  /*19f20*/  ULDC.64 UR12, c[0x0][0xb40] ;  /* 0x0002d000000c7ab9 */ /* 0x000fe40000000a00 */
[----:B------:R-:W-:-:S04]  /*19f30*/  UIMAD UR4, UR4, UR12, URZ ;  /* 0x0000000c040472a4 */ /* 0x000fc8000f8e023f */
[----:B------:R-:W-:Y:S01]  /*19f40*/  UIMAD UR4, UR8, UR13, UR4 ;  /* 0x0000000d080472a4 */ /* 0x000fe2000f8e0204 */
[----:B---3--:R-:W-:Y:S01]  /*19f50*/  @P2 SHF.R.U32.HI R5, RZ, R3, R2 ;  /* 0x00000003ff052219 */ /* 0x008fe20000011602 */
[----:B------:R-:W-:-:S03]  /*19f60*/  UIMAD.WIDE.U32 UR8, UR8, UR12, UR10 ;  /* 0x0000000c080872a5 */ /* 0x000fc6000f8e000a */
[----:B------:R-:W-:Y:S01]  /*19f70*/  ULDC.64 UR10, c[0x0][0xb48] ;  /* 0x0002d200000a7ab9 */ /* 0x000fe20000000a00 */
[----:B------:R-:W-:Y:S01]  /*19f80*/  UIADD3 UR9, UR9, UR4, URZ ;  /* 0x0000000409097290 */ /* 0x000fe2000fffe03f */
[--C-:B------:R-:W-:Y:S01]  /*19f90*/  SHF.R.S32.HI R2, RZ, 0x1f, R5.reuse ;  /* 0x0000001fff027819 */ /* 0x100fe20000011405 */
[----:B------:R-:W-:Y:S02]  /*19fa0*/  IMAD.MOV R9, RZ, RZ, -R5 ;  /* 0x000000ffff097224 */ /* 0x000fe400078e0a05 */
[----:B------:R-:W-:Y:S02]  /*19fb0*/  UIMAD.WIDE.U32 UR8, UR59, UR10, UR8 ;  /* 0x0000000a3b0872a5 */ /* 0x000fe4000f8e0008 */
[----:B------:R-:W-:Y:S02]  /*19fc0*/  IMAD R9, R20, R9, R21 ;  /* 0x0000000914097224 */ /* 0x000fe400078e0215 */
[----:B------:R-:W-:Y:S02]  /*19fd0*/  UIMAD UR59, UR59, UR11, UR9 ;  /* 0x0000000b3b3b72a4 */ /* 0x000fe4000f8e0209 */
[----:B------:R-:W-:Y:S01]  /*19fe0*/  IMAD.U32 R3, RZ, RZ, UR9 ;  /* 0x00000009ff037e24 */ /* 0x000fe2000f8e00ff */
[----:B------:R-:W-:-:S02]  /*19ff0*/  ULDC.64 UR10, c[0x0][0xb30] ;  /* 0x0002cc00000a7ab9 */ /* 0x000fc40000000a00 */
[----:B------:R-:W-:Y:S02]  /*1a000*/  IMAD R4, R2, UR10, RZ ;  /* 0x0000000a02047c24 */ /* 0x000fe4000f8e02ff */
        /* <DEDUP_REMOVED lines=11> */
[----:B------:R-:W-:Y:S01]  /*1a0c0*/  VIADD R4, R0, 0x22820 ;  /* 0x0002282000047836 */ /* 0x000fe20000000000 */
[----:B------:R-:W-:Y:S01]  /*1a0d0*/  LEA R0, P1, R2, UR8, 0x2 ;  /* 0x0000000802007c11 */ /* 0x000fe2000f8210ff */
[----:B------:R-:W-:-:S03]  /*1a0e0*/  IMAD.IADD R3, R3, 0x1, R5 ;  /* 0x0000000103037824 */ /* 0x000fc600078e0205 */
[----:B------:R-:W-:Y:S01]  /*1a0f0*/  PRMT R4, RZ, 0x654, R4 ;  /* 0x00000654ff047816 */ /* 0x000fe20000000004 */
[----:B------:R1:W0:Y:S01]  /*1a100*/  SHFL.IDX PT, R10, R0, RZ, 0x1c1f ;  /* 0x001c1fff000a7589 */ /* 0x00022200000e0000 */
[----:B------:R-:W-:Y:S02]  /*1a110*/  LEA.HI.X R6, R2, UR9, R3, 0x2, P1 ;  /* 0x0000000902067c11 */ /* 0x000fe400088f1403 */
[----:B------:R1:W-:Y:S03]  /*1a120*/  SYNCS.ARRIVE.TRANS64.RED.A1T0 RZ, [R4+URZ], RZ ;  /* 0x000000ff04ff79a7 */ /* 0x0003e6000810043f */
[----:B------:R1:W2:Y:S01]  /*1a130*/  SHFL.IDX PT, R11, R6, RZ, 0x1c1f ;  /* 0x001c1fff060b7589 */ /* 0x0002a200000e0000 */
[----:B------:R-:W-:Y:S05]  /*1a140*/  @P3 BRA `(.L_x_11695) ;  /* 0x0000000800803947 */ /* 0x000fea0003800000 */
[----:B------:R-:W-:Y:S02]  /*1a150*/  ULDC UR4, c[0x0][0xac8] ;  /* 0x0002b20000047ab9 */ /* 0x000fe40000000800 */
[----:B------:R-:W-:-:S13]  /*1a160*/  ISETP.GE.AND P1, PT, R177, UR4, PT ;  /* 0x00000004b1007c0c */ /* 0x000fda000bf26270 */
[----:B------:R-:W3:Y:S01]  /*1a170*/  @!P1 LDL.64 R20, [R1+0x200] ;  /* 0x0002000001149983 */ /* 0x000ee20000100a00 */
[----:B------:R-:W-:Y:S01]  /*1a180*/  ISETP.GE.AND P2, PT, R210, UR4, PT ;  /* 0x00000004d2007c0c */ /* 0x000fe2000bf46270 */
[----:B0-2---:R-:W-:-:S05]  /*1a190*/  @!P1 IMAD.WIDE R2, R177, 0x4, R10 ;  /* 0x00000004b1029825 */ /* 0x005fca00078e020a */
[----:B---3--:R0:W-:Y:S07]  /*1a1a0*/  @!P1 ST.E.64 desc[UR36][R2.64], R20 ;  /* 0x0000001402009985 */ /* 0x0081ee000c101b24 */
[----:B-1----:R-:W2:Y:S01]  /*1a1b0*/  @!P2 LDL.64 R4, [R1+0x210] ;  /* 0x000210000104a983 */ /* 0x002ea20000100a00 */
[----:B------:R-:W-:Y:S02]  /*1a1c0*/  ISETP.GE.AND P1, PT, R209, UR4, PT ;  /* 0x00000004d1007c0c */ /* 0x000fe4000bf26270 */
[----:B------:R-:W-:-:S04]  /*1a1d0*/  @!P2 LEA R12, P3, R210, R10, 0x2 ;  /* 0x0000000ad20ca211 */ /* 0x000fc800078610ff */
[----:B-----5:R-:W-:-:S05]  /*1a1e0*/  @!P2 LEA.HI.X R13, R210, R11, R40, 0x2, P3 ;  /* 0x0000000bd20da211 */ /* 0x020fca00018f1428 */
[----:B--2---:R1:W-:Y:S04]  /*1a1f0*/  @!P2 ST.E.64 desc[UR36][R12.64], R4 ;  /* 0x000000040c00a985 */ /* 0x0043e8000c101b24 */
[----:B------:R-:W2:Y:S01]  /*1a200*/  @!P1 LDL.64 R8, [R1+0x220] ;  /* 0x0002200001089983 */ /* 0x000ea20000100a00 */
[----:B------:R-:W-:Y:S02]  /*1a210*/  ISETP.GE.AND P2, PT, R208, UR4, PT ;  /* 0x00000004d0007c0c */ /* 0x000fe4000bf46270 */
[----:B------:R-:W-:-:S04]  /*1a220*/  @!P1 LEA R14, P3, R209, R10, 0x2 ;  /* 0x0000000ad10e9211 */ /* 0x000fc800078610ff */
[----:B------:R-:W-:-:S05]  /*1a230*/  @!P1 LEA.HI.X R15, R209, R11, R39, 0x2, P3 ;  /* 0x0000000bd10f9211 */ /* 0x000fca00018f1427 */
[----:B--2---:R2:W-:Y:S04]  /*1a240*/  @!P1 ST.E.64 desc[UR36][R14.64], R8 ;  /* 0x000000080e009985 */ /* 0x0045e8000c101b24 */
[----:B0-----:R-:W3:Y:S01]  /*1a250*/  @!P2 LDL.64 R2, [R1+0x230] ;  /* 0x000230000102a983 */ /* 0x001ee20000100a00 */
[----:B------:R-:W-:Y:S02]  /*1a260*/  ISETP.GE.AND P1, PT, R207, UR4, PT ;  /* 0x00000004cf007c0c */ /* 0x000fe4000bf26270 */
[----:B------:R-:W-:-:S04]  /*1a270*/  @!P2 LEA R20, P3, R208, R10, 0x2 ;  /* 0x0000000ad014a211 */ /* 0x000fc800078610ff */
[----:B------:R-:W-:-:S05]  /*1a280*/  @!P2 LEA.HI.X R21, R208, R11, R38, 0x2, P3 ;  /* 0x0000000bd015a211 */ /* 0x000fca00018f1426 */
[----:B---3--:R0:W-:Y:S04]  /*1a290*/  @!P2 ST.E.64 desc[UR36][R20.64], R2 ;  /* 0x000000021400a985 */ /* 0x0081e8000c101b24 */
[----:B-1----:R-:W3:Y:S01]  /*1a2a0*/  @!P1 LDL.64 R4, [R1+0x240] ;  /* 0x0002400001049983 */ /* 0x002ee20000100a00 */
[----:B------:R-:W-:Y:S02]  /*1a2b0*/  ISETP.GE.AND P2, PT, R206, UR4, PT ;  /* 0x00000004ce007c0c */ /* 0x000fe4000bf46270 */
[----:B------:R-:W-:-:S04]  /*1a2c0*/  @!P1 LEA R12, P3, R207, R10, 0x2 ;  /* 0x0000000acf0c9211 */ /* 0x000fc800078610ff */
[----:B------:R-:W-:-:S05]  /*1a2d0*/  @!P1 LEA.HI.X R13, R207, R11, R37, 0x2, P3 ;  /* 0x0000000bcf0d9211 */ /* 0x000fca00018f1425 */
[----:B---3--:R1:W-:Y:S04]  /*1a2e0*/  @!P1 ST.E.64 desc[UR36][R12.64], R4 ;  /* 0x000000040c009985 */ /* 0x0083e8000c101b24 */
[----:B--2---:R-:W2:Y:S01]  /*1a2f0*/  @!P2 LDL.64 R8, [R1+0x250] ;  /* 0x000250000108a983 */ /* 0x004ea20000100a00 */
        /* <DEDUP_REMOVED lines=129> */
[----:B-1----:R-:W2:Y:S01]  /*1ab10*/  @!P2 LDL.64 R4, [R1+0x3f0] ;  /* 0x0003f0000104a983 */ /* 0x002ea20000100a00 */
[----:B------:R-:W-:-:S04]  /*1ab20*/  @!P2 LEA R10, P1, R211, R10, 0x2 ;  /* 0x0000000ad30aa211 */ /* 0x000fc800078210ff */
[----:B------:R-:W-:-:S05]  /*1ab30*/  @!P2 LEA.HI.X R11, R211, R11, R216, 0x2, P1 ;  /* 0x0000000bd30ba211 */ /* 0x000fca00008f14d8 */
[----:B--2---:R3:W-:Y:S04]  /*1ab40*/  @!P2 ST.E.64 desc[UR36][R10.64], R4 ;  /* 0x000000040a00a985 */ /* 0x0047e8000c101b24 */
.L_x_11695:
[----:B------:R-:W-:Y:S05]  /*1ab50*/  BSYNC B1 ;  /* 0x0000000000017941 */ /* 0x000fea0003800000 */
.L_x_11694:
[----:B--23--:R2:W3:Y:S04]  /*1ab60*/  SHFL.IDX PT, R11, R6, 0x1, 0x1c1f ;  /* 0x003c1f00060b7f89 */ /* 0x00c4e800000e0000 */
[----:B0-----:R2:W0:Y:S01]  /*1ab70*/  SHFL.IDX PT, R10, R0, 0x1, 0x1c1f ;  /* 0x003c1f00000a7f89 */ /* 0x00142200000e0000 */
[----:B------:R-:W-:Y:S05]  /*1ab80*/  @P0 BRA `(.L_x_11693) ;  /* 0x00000018002c0947 */ /* 0x000fea0003800000 */
[----:B-12---:R-:W1:Y:S02]  /*1ab90*/  LDC R0, c[0x0][0xac8] ;  /* 0x0002b200ff007b82 */ /* 0x006e640000000800 */
[----:B-1----:R-:W-:-:S13]  /*1aba0*/  ISETP.GE.AND P0, PT, R177, R0, PT ;  /* 0x00000000b100720c */ /* 0x002fda0003f06270 */
[----:B------:R-:W2:Y:S01]  /*1abb0*/  @!P0 LDL.64 R20, [R1+0x208] ;  /* 0x0002080001148983 */ /* 0x000ea20000100a00 */
[-C--:B------:R-:W-:Y:S01]  /*1abc0*/  ISETP.GE.AND P1, PT, R210, R0.reuse, PT ;  /* 0x00000000d200720c */ /* 0x080fe20003f26270 */
[----:B0--3--:R-:W-:Y:S01]  /*1abd0*/  @!P0 IMAD.WIDE R2, R177, 0x4, R10 ;  /* 0x00000004b1028825 */ /* 0x009fe200078e020a */
[----:B------:R-:W-:-:S04]  /*1abe0*/  ISETP.GE.AND P2, PT, R209, R0, PT ;  /* 0x00000000d100720c */ /* 0x000fc80003f46270 */
[----:B--2---:R0:W-:Y:S07]  /*1abf0*/  @!P0 ST.E.64 desc[UR36][R2.64], R20 ;  /* 0x0000001402008985 */ /* 0x0041ee000c101b24 */
[----:B------:R-:W2:Y:S01]  /*1ac00*/  @!P1 LDL.64 R4, [R1+0x218] ;  /* 0x0002180001049983 */ /* 0x000ea20000100a00 */
[----:B------:R-:W-:-:S04]  /*1ac10*/  @!P1 LEA R12, P0, R210, R10, 0x2 ;  /* 0x0000000ad20c9211 */ /* 0x000fc800078010ff */
[----:B-----5:R-:W-:Y:S02]  /*1ac20*/  @!P1 LEA.HI.X R13, R210, R11, R40, 0x2, P0 ;  /* 0x0000000bd20d9211 */ /* 0x020fe400000f1428 */
[----:B------:R-:W-:-:S03]  /*1ac30*/  @!P2 LEA R14, P0, R209, R10, 0x2 ;  /* 0x0000000ad10ea211 */ /* 0x000fc600078010ff */
[----:B--2---:R1:W-:Y:S04]  /*1ac40*/  @!P1 ST.E.64 desc[UR36][R12.64], R4 ;  /* 0x000000040c009985 */ /* 0x0043e8000c101b24 */
[----:B------:R-:W2:Y:S01]  /*1ac50*/  @!P2 LDL.64 R8, [R1+0x228] ;  /* 0x000228000108a983 */ /* 0x000ea20000100a00 */
[----:B------:R-:W-:Y:S02]  /*1ac60*/  ISETP.GE.AND P1, PT, R208, R0, PT ;  /* 0x00000000d000720c */ /* 0x000fe40003f26270 */
[----:B------:R-:W-:-:S05]  /*1ac70*/  @!P2 LEA.HI.X R15, R209, R11, R39, 0x2, P0 ;  /* 0x0000000bd10fa211 */ /* 0x000fca00000f1427 */
[----:B--2---:R2:W-:Y:S06]  /*1ac80*/  @!P2 ST.E.64 desc[UR36][R14.64], R8 ;  /* 0x000000080e00a985 */ /* 0x0045ec000c101b24 */
[----:B0-----:R-:W3:Y:S01]  /*1ac90*/  @!P1 LDL.64 R2, [R1+0x238] ;  /* 0x0002380001029983 */ /* 0x001ee20000100a00 */
[----:B------:R-:W-:Y:S02]  /*1aca0*/  ISETP.GE.AND P2, PT, R207, R0, PT ;  /* 0x00000000cf00720c */ /* 0x000fe40003f46270 */
[----:B------:R-:W-:-:S04]  /*1acb0*/  @!P1 LEA R20, P0, R208, R10, 0x2 ;  /* 0x0000000ad0149211 */ /* 0x000fc800078010ff */
[----:B------:R-:W-:-:S05]  /*1acc0*/  @!P1 LEA.HI.X R21, R208, R11, R38, 0x2, P0 ;  /* 0x0000000bd0159211 */ /* 0x000fca00000f1426 */
[----:B---3--:R0:W-:Y:S04]  /*1acd0*/  @!P1 ST.E.64 desc[UR36][R20.64], R2 ;  /* 0x0000000214009985 */ /* 0x0081e8000c101b24 */
[----:B-1----:R-:W3:Y:S01]  /*1ace0*/  @!P2 LDL.64 R4, [R1+0x248] ;  /* 0x000248000104a983 */ /* 0x002ee20000100a00 */
[----:B------:R-:W-:Y:S02]  /*1acf0*/  ISETP.GE.AND P1, PT, R206, R0, PT ;  /* 0x00000000ce00720c */ /* 0x000fe40003f26270 */
[----:B------:R-:W-:-:S04]  /*1ad00*/  @!P2 LEA R12, P0, R207, R10, 0x2 ;  /* 0x0000000acf0ca211 */ /* 0x000fc800078010ff */
[----:B------:R-:W-:-:S05]  /*1ad10*/  @!P2 LEA.HI.X R13, R207, R11, R37, 0x2, P0 ;  /* 0x0000000bcf0da211 */ /* 0x000fca00000f1425 */
[----:B---3--:R1:W-:Y:S04]  /*1ad20*/  @!P2 ST.E.64 desc[UR36][R12.64], R4 ;  /* 0x000000040c00a985 */ /* 0x0083e8000c101b24 */
[----:B--2---:R-:W2:Y:S01]  /*1ad30*/  @!P1 LDL.64 R8, [R1+0x258] ;  /* 0x0002580001089983 */ /* 0x004ea20000100a00 */
[----:B------:R-:W-:Y:S02]  /*1ad40*/  ISETP.GE.AND P2, PT, R205, R0, PT ;  /* 0x00000000cd00720c */ /* 0x000fe40003f46270 */
[----:B------:R-:W-:-:S04]  /*1ad50*/  @!P1 LEA R14, P0, R206, R10, 0x2 ;  /* 0x0000000ace0e9211 */ /* 0x000fc800078010ff */
[----:B------:R-:W-:-:S05]  /*1ad60*/  @!P1 LEA.HI.X R15, R206, R11, R36, 0x2, P0 ;  /* 0x0000000bce0f9211 */ /* 0x000fca00000f1424 */
[----:B--2---:R2:W-:Y:S04]  /*1ad70*/  @!P1 ST.E.64 desc[UR36][R14.64], R8 ;  /* 0x000000080e009985 */ /* 0x0045e8000c101b24 */
        /* <DEDUP_REMOVED lines=113> */
[----:B------:R-:W-:-:S07]  /*1b490*/  @!P2 LEA.HI.X R13, R183, R11, R219, 0x2, P0 ;  /* 0x0000000bb70da211 */ /* 0x000fce00000f14db */
[C---:B--2---:R-:W-:Y:S01]  /*1b4a0*/  @!P1 LEA R14, P0, R182.reuse, R10, 0x2 ;  /* 0x0000000ab60e9211 */ /* 0x044fe200078010ff */
[----:B---3--:R0:W-:Y:S04]  /*1b4b0*/  @!P2 ST.E.64 desc[UR36][R12.64], R4 ;  /* 0x000000040c00a985 */ /* 0x0081e8000c101b24 */
[----:B------:R-:W2:Y:S01]  /*1b4c0*/  @!P1 LDL.64 R8, [R1+0x3d8] ;  /* 0x0003d80001089983 */ /* 0x000ea20000100a00 */
[----:B------:R-:W-:Y:S01]  /*1b4d0*/  @!P1 LEA.HI.X R15, R182, R11, R218, 0x2, P0 ;  /* 0x0000000bb60f9211 */ /* 0x000fe200000f14da */
[----:B------:R-:W-:Y:S01]  /*1b4e0*/  BSSY B1, `(.L_x_11696) ;  /* 0x0000009000017945 */ /* 0x000fe20003800000 */
[----:B------:R-:W-:-:S03]  /*1b4f0*/  ISETP.GE.AND P0, PT, R212, R0, PT ;  /* 0x00000000d400720c */ /* 0x000fc60003f06270 */
[----:B--2---:R0:W-:Y:S01]  /*1b500*/  @!P1 ST.E.64 desc[UR36][R14.64], R8 ;  /* 0x000000080e009985 */ /* 0x0041e2000c101b24 */
[----:B------:R-:W-:-:S09]  /*1b510*/  ISETP.GE.AND P1, PT, R211, R0, PT ;  /* 0x00000000d300720c */ /* 0x000fd20003f26270 */
[----:B------:R-:W-:Y:S05]  /*1b520*/  @P0 BRA `(.L_x_11697) ;  /* 0x0000000000100947 */ /* 0x000fea0003800000 */
[----:B0-----:R-:W2:Y:S01]  /*1b530*/  LDL.64 R4, [R1+0x3e8] ;  /* 0x0003e80001047983 */ /* 0x001ea20000100a00 */
[----:B------:R-:W-:-:S04]  /*1b540*/  LEA R2, P0, R212, R10, 0x2 ;  /* 0x0000000ad4027211 */ /* 0x000fc800078010ff */
[----:B------:R-:W-:-:S05]  /*1b550*/  LEA.HI.X R3, R212, R11, R217, 0x2, P0 ;  /* 0x0000000bd4037211 */ /* 0x000fca00000f14d9 */
[----:B--2---:R1:W-:Y:S04]  /*1b560*/  ST.E.64 desc[UR36][R2.64], R4 ;  /* 0x0000000402007985 */ /* 0x0043e8000c101b24 */
.L_x_11697:
[----:B------:R-:W-:Y:S05]  /*1b570*/  BSYNC B1 ;  /* 0x0000000000017941 */ /* 0x000fea0003800000 */
.L_x_11696:
[----:B------:R-:W-:Y:S05]  /*1b580*/  @P1 BRA `(.L_x_11693) ;  /* 0x0000000c00ac1947 */ /* 0x000fea0003800000 */
[----:B01----:R-:W2:Y:S01]  /*1b590*/  LDL.64 R4, [R1+0x3f8] ;  /* 0x0003f80001047983 */ /* 0x003ea20000100a00 */
[----:B------:R-:W-:-:S04]  /*1b5a0*/  LEA R2, P0, R211, R10, 0x2 ;  /* 0x0000000ad3027211 */ /* 0x000fc800078010ff */
[----:B------:R-:W-:-:S05]  /*1b5b0*/  LEA.HI.X R3, R211, R11, R216, 0x2, P0 ;  /* 0x0000000bd3037211 */ /* 0x000fca00000f14d8 */
[----:B--2---:R4:W-:Y:S01]  /*1b5c0*/  ST.E.64 desc[UR36][R2.64], R4 ;  /* 0x0000000402007985 */ /* 0x0049e2000c101b24 */
[----:B------:R-:W-:Y:S05]  /*1b5d0*/  BRA `(.L_x_11693) ;  /* 0x0000000c00987947 */ /* 0x000fea0003800000 */
.L_x_11684:
        /* <DEDUP_REMOVED lines=21> */
[----:B------:R-:W-:Y:S01]  /*1b730*/  ISETP.GT.AND P0, PT, R214, 0x7f, PT ;  /* 0x0000007fd600780c */ /* 0x000fe20003f04270 */
[----:B------:R-:W-:-:S09]  /*1b740*/  UMOV UR4, URZ ;  /* 0x0000003f00047c82 */ /* 0x000fd20008000000 */
[----:B------:R-:W-:Y:S01]  /*1b750*/  @!UP1 ULDC UR43, c[0x0][0xad4] ;  /* 0x0002b500002b9ab9 */ /* 0x000fe20000000800 */
[----:B--2---:R-:W-:Y:S01]  /*1b760*/  @P1 R2UR UR4, R6 ;  /* 0x00000000060412ca */ /* 0x004fe200000e0000 */
[----:B0-----:R-:W-:-:S14]  /*1b770*/  @P2 BRA `(.L_x_11698) ;  /* 0x0000000000102947 */ /* 0x001fdc0003800000 */
[----:B------:R-:W-:Y:S05]  /*1b780*/  @!P1 BRA `(.L_x_11698) ;  /* 0x00000000000c9947 */ /* 0x000fea0003800000 */
[----:B------:R-:W2:Y:S04]  /*1b790*/  LDG.E R5, desc[UR36][R2.64] ;  /* 0x0000002402057981 */ /* 0x000ea8000c1e1900 */
[----:B-----5:R-:W2:Y:S02]  /*1b7a0*/  LDG.E R0, desc[UR36][R2.64+0x4] ;  /* 0x0000042402007981 */ /* 0x020ea4000c1e1900 */
[----:B--2---:R-:W-:-:S07]  /*1b7b0*/  IMAD.IADD R0, R0, 0x1, -R5 ;  /* 0x0000000100007824 */ /* 0x004fce00078e0a05 */
.L_x_11698:
[----:B------:R-:W-:Y:S01]  /*1b7c0*/  USHF.R.S32.HI UR9, URZ, 0x1f, UR60 ;  /* 0x0000001f3f097899 */ /* 0x000fe2000801143c */
[----:B------:R-:W-:Y:S01]  /*1b7d0*/  BSSY B1, `(.L_x_11699) ;  /* 0x000003a000017945 */ /* 0x000fe20003800000 */
[----:B------:R-:W-:Y:S02]  /*1b7e0*/  USHF.R.S32.HI UR21, URZ, 0x1f, UR4 ;  /* 0x0000001f3f157899 */ /* 0x000fe40008011404 */
        /* <DEDUP_REMOVED lines=12> */
[----:B------:R-:W-:Y:S01]  /*1b8b0*/  IMAD.MOV.U32 R5, RZ, RZ, R4 ;  /* 0x000000ffff057224 */ /* 0x000fe200078e0004 */
[----:B------:R-:W-:Y:S02]  /*1b8c0*/  UMOV UR19, 0x9b8 ;  /* 0x000009b800137882 */ /* 0x000fe40000000000 */
[----:B------:R-:W-:Y:S02]  /*1b8d0*/  USEL UR19, UR19, 0x978, UP0 ;  /* 0x0000097813137887 */ /* 0x000fe40008000000 */
[----:B------:R-:W-:-:S06]  /*1b8e0*/  USEL UR18, UR59, URZ, UP0 ;  /* 0x0000003f3b127287 */ /* 0x000fcc0008000000 */
[----:B------:R-:W0:Y:S04]  /*1b8f0*/  @P0 LDC R3, c[0x0][0xbec] ;  /* 0x0002fb00ff030b82 */ /* 0x000e280000000800 */
[----:B------:R-:W-:Y:S01]  /*1b900*/  ULDC.64 UR12, c[0x0][UR19+0x220] ;  /* 0x00008800130c7abb */ /* 0x000fe20008000a00 */
[----:B------:R-:W-:Y:S01]  /*1b910*/  ULDC.64 UR10, c[0x0][UR19+0x218] ;  /* 0x00008600130a7abb */ /* 0x000fe20008000a00 */
[----:B------:R-:W-:Y:S01]  /*1b920*/  ULDC.64 UR14, c[0x0][UR19+0x228] ;  /* 0x00008a00130e7abb */ /* 0x000fe20008000a00 */
[----:B------:R-:W-:Y:S01]  /*1b930*/  UIMAD UR13, UR13, UR8, URZ ;  /* 0x000000080d0d72a4 */ /* 0x000fe2000f8e023f */
[----:B------:R-:W1:Y:S01]  /*1b940*/  @P0 LDC R9, c[0x0][0xbf0] ;  /* 0x0002fc00ff090b82 */ /* 0x000e620000000800 */
[----:B------:R-:W-:Y:S02]  /*1b950*/  UIMAD.WIDE.U32 UR16, UR10, UR58, URZ ;  /* 0x0000003a0a1072a5 */ /* 0x000fe4000f8e003f */
        /* <DEDUP_REMOVED lines=10> */
[----:B------:R-:W-:Y:S02]  /*1ba00*/  IMAD.U32 R3, RZ, RZ, UR23 ;  /* 0x00000017ff037e24 */ /* 0x000fe4000f8e00ff */
[----:B------:R-:W-:Y:S01]  /*1ba10*/  IMAD.U32 R6, RZ, RZ, UR14 ;  /* 0x0000000eff067e24 */ /* 0x000fe2000f8e00ff */
[----:B------:R-:W-:Y:S01]  /*1ba20*/  UIADD3.X UR12, UR12, UR20, UR21, UP1, UP2 ;  /* 0x000000140c0c7290 */ /* 0x000fe20008fe4415 */
[----:B-1----:R-:W-:Y:S01]  /*1ba30*/  @P0 SHF.R.U32.HI R5, RZ, R9, R2 ;  /* 0x00000009ff050219 */ /* 0x002fe20000011602 */
[----:B------:R-:W-:Y:S01]  /*1ba40*/  IMAD.U32 R2, RZ, RZ, UR22 ;  /* 0x00000016ff027e24 */ /* 0x000fe2000f8e00ff */
[----:B------:R-:W-:-:S03]  /*1ba50*/  ULDC.64 UR10, c[0x0][UR19+0x210] ;  /* 0x00008400130a7abb */ /* 0x000fc60008000a00 */
[--C-:B------:R-:W-:Y:S01]  /*1ba60*/  IMAD.MOV R9, RZ, RZ, -R5.reuse ;  /* 0x000000ffff097224 */ /* 0x100fe200078e0a05 */
[----:B------:R-:W-:Y:S02]  /*1ba70*/  IADD3 R2, P0, P1, R5, UR16, R2 ;  /* 0x0000001005027c10 */ /* 0x000fe4000f91e002 */
[----:B------:R-:W-:Y:S01]  /*1ba80*/  SHF.R.S32.HI R5, RZ, 0x1f, R5 ;  /* 0x0000001fff057819 */ /* 0x000fe20000011405 */
[----:B------:R-:W-:-:S03]  /*1ba90*/  IMAD R9, R11, R9, R4 ;  /* 0x000000090b097224 */ /* 0x000fc600078e0204 */
        /* <DEDUP_REMOVED lines=13> */
.L_x_11700:
[----:B------:R-:W-:Y:S05]  /*1bb70*/  BSYNC B1 ;  /* 0x0000000000017941 */ /* 0x000fea0003800000 */
.L_x_11699:
[----:B------:R-:W-:-:S06]  /*1bb80*/  UISETP.GT.AND UP0, UPT, UR43, 0x1, UPT ;  /* 0x000000012b00788c */ /* 0x000fcc000bf04270 */
[----:B------:R-:W-:-:S13]  /*1bb90*/  PLOP3.LUT P0, PT, PT, PT, UP0, 0x80, 0x0 ;  /* 0x000000000000781c */ /* 0x000fda0003f0f008 */
[----:B------:R-:W-:Y:S05]  /*1bba0*/  @P0 BRA `(.L_x_11693) ;  /* 0x0000000800240947 */ /* 0x000fea0003800000 */
[----:B------:R-:W1:Y:S01]  /*1bbb0*/  LDC R13, c[0x0][0xbe8] ;  /* 0x0002fa00ff0d7b82 */ /* 0x000e620000000800 */
[----:B------:R-:W-:Y:S01]  /*1bbc0*/  ULDC.64 UR14, c[0x0][0xaa0] ;  /* 0x0002a800000e7ab9 */ /* 0x000fe20000000a00 */
[----:B------:R-:W-:Y:S01]  /*1bbd0*/  IMAD R2, R215, 0x20, R213 ;  /* 0x00000020d7027824 */ /* 0x000fe200078e02d5 */
[----:B------:R-:W-:Y:S01]  /*1bbe0*/  UIMAD UR12, UR21, UR14, URZ ;  /* 0x0000000e150c72a4 */ /* 0x000fe2000f8e023f */
[----:B------:R-:W-:Y:S01]  /*1bbf0*/  BSSY B1, `(.L_x_11701) ;  /* 0x0000042000017945 */ /* 0x000fe20003800000 */
[----:B------:R-:W-:Y:S01]  /*1bc00*/  UIMAD.WIDE.U32 UR10, UR4, UR14, URZ ;  /* 0x0000000e040a72a5 */ /* 0x000fe2000f8e003f */
[----:B------:R-:W-:Y:S01]  /*1bc10*/  VIADD R6, R2, UR38 ;  /* 0x0000002602067c36 */ /* 0x000fe20008000000 */
[----:B------:R-:W-:-:S03]  /*1bc20*/  UIMAD UR12, UR4, UR15, UR12 ;  /* 0x0000000f040c72a4 */ /* 0x000fc6000f8e020c */
[----:B0-----:R-:W-:Y:S01]  /*1bc30*/  IMAD.MOV.U32 R5, RZ, RZ, R6 ;  /* 0x000000ffff057224 */ /* 0x001fe200078e0006 */
[----:B------:R-:W-:-:S03]  /*1bc40*/  UIADD3 UR11, UR11, UR12, URZ ;  /* 0x0000000c0b0b7290 */ /* 0x000fc6000fffe03f */
[----:B------:R-:W-:Y:S02]  /*1bc50*/  ULDC.64 UR12, c[0x0][0xae8] ;  /* 0x0002ba00000c7ab9 */ /* 0x000fe40000000a00 */
[----:B------:R-:W-:-:S04]  /*1bc60*/  UIMAD.WIDE.U32 UR10, UR58, UR12, UR10 ;  /* 0x0000000c3a0a72a5 */ /* 0x000fc8000f8e000a */
[----:B------:R-:W-:-:S03]  /*1bc70*/  UIMAD UR11, UR58, UR13, UR11 ;  /* 0x0000000d3a0b72a4 */ /* 0x000fc6000f8e020b */
[----:B------:R-:W-:Y:S01]  /*1bc80*/  ULDC.64 UR12, c[0x0][0xaf0] ;  /* 0x0002bc00000c7ab9 */ /* 0x000fe20000000a00 */
[----:B-1----:R-:W-:Y:S01]  /*1bc90*/  ISETP.NE.AND P0, PT, R13, 0x1, PT ;  /* 0x000000010d00780c */ /* 0x002fe20003f05270 */
[----:B------:R-:W-:-:S04]  /*1bca0*/  UIMAD UR9, UR9, UR12, URZ ;  /* 0x0000000c090972a4 */ /* 0x000fc8000f8e023f */
[----:B------:R-:W-:Y:S02]  /*1bcb0*/  UIMAD UR4, UR8, UR13, UR9 ;  /* 0x0000000d080472a4 */ /* 0x000fe4000f8e0209 */
[----:B------:R-:W-:-:S03]  /*1bcc0*/  UIMAD.WIDE.U32 UR8, UR8, UR12, UR10 ;  /* 0x0000000c080872a5 */ /* 0x000fc6000f8e000a */
        /* <DEDUP_REMOVED lines=52> */
.L_x_11702:
[----:B------:R-:W-:Y:S05]  /*1c010*/  BSYNC B1 ;  /* 0x0000000000017941 */ /* 0x000fea0003800000 */
.L_x_11701:
        /* <DEDUP_REMOVED lines=21> */
.L_x_11704:
[----:B------:R-:W-:Y:S05]  /*1c170*/  BSYNC B1 ;  /* 0x0000000000017941 */ /* 0x000fea0003800000 */
.L_x_11703:
        /* <DEDUP_REMOVED lines=21> */
.L_x_11706:
[----:B------:R-:W-:Y:S05]  /*1c2d0*/  BSYNC B1 ;  /* 0x0000000000017941 */ /* 0x000fea0003800000 */
.L_x_11705:
        /* <DEDUP_REMOVED lines=10> */
[-C--:B--2---:R-:W-:Y:S02]  /*1c380*/  @!P3 LEA R8, P6, R18, R2.reuse, 0x1 ;  /* 0x000000021208b211 */ /* 0x084fe400078c08ff */
[-C--:B------:R-:W-:Y:S02]  /*1c390*/  @!P2 LEA R10, P5, R22, R2.reuse, 0x1 ;  /* 0x00000002160aa211 */ /* 0x080fe400078a08ff */
[-C--:B------:R-:W-:Y:S02]  /*1c3a0*/  @!P1 LEA R12, P4, R19, R2.reuse, 0x1 ;  /* 0x00000002130c9211 */ /* 0x080fe400078808ff */
[-C--:B0-----:R-:W-:Y:S02]  /*1c3b0*/  @!P3 LEA.HI.X R9, R18, R5.reuse, R181, 0x1, P6 ;  /* 0x000000051209b211 */ /* 0x081fe400030f0cb5 */
        /* <DEDUP_REMOVED lines=8> */
.L_x_11693:
[----:B------:R-:W-:Y:S05]  /*1c440*/  BSYNC B0 ;  /* 0x0000000000007941 */ /* 0x000fea0003800000 */
.L_x_11683:
[----:B------:R-:W-:Y:S02]  /*1c450*/  ULDC UR4, c[0x0][0xc3c] ;  /* 0x00030f0000047ab9 */ /* 0x000fe40000000800 */
[----:B------:R-:W-:-:S06]  /*1c460*/  UISETP.GE.AND UP0, UPT, UR7, UR4, UPT ;  /* 0x000000040700728c */ /* 0x000fcc000bf06270 */
[----:B------:R-:W-:-:S13]  /*1c470*/  PLOP3.LUT P0, PT, PT, PT, UP0, 0x80, 0x0 ;  /* 0x000000000000781c */ /* 0x000fda0003f0f008 */
[----:B------:R-:W-:Y:S05]  /*1c480*/  @!P0 BRA `(.L_x_11707) ;  /* 0xfffffe4c00b08947 */ /* 0x000fea000383ffff */
[----:B------:R-:W-:Y:S05]  /*1c490*/  EXIT ;  /* 0x000000000000794d */ /* 0x000fea0003800000 */
.L_x_11576:
        /* <DEDUP_REMOVED lines=16> */
.L_x_11708:
        /* <DEDUP_REMOVED lines=44> */
.L_x_11712:
        /* <DEDUP_REMOVED lines=35> */
.L_x_11710:
        /* <DEDUP_REMOVED lines=13> */
.L_x_11713:
        /* <DEDUP_REMOVED lines=62> */
.L_x_11714:
        /* <DEDUP_REMOVED lines=61> */
.L_x_11715:
[----:B------:R-:W-:-:S05]  /*1d310*/  LOP3.LUT R17, RZ, R2, RZ, 0x33, !PT ;  /* 0x00000002ff117212 */ /* 0x000fca00078e33ff */
[----:B------:R-:W-:Y:S01]  /*1d320*/  IMAD.IADD R17, R0, 0x1, R17 ;  /* 0x0000000100117824 */ /* 0x000fe200078e0211 */
[----:B------:R-:W-:Y:S06]  /*1d330*/  BRA `(.L_x_11716) ;  /* 0x0000000000147947 */ /* 0x000fec0003800000 */
.L_x_11711:
[----:B------:R-:W-:Y:S01]  /*1d340*/  ULDC UR4, c[0x0][0xc3c] ;  /* 0x00030f0000047ab9 */ /* 0x000fe20000000800 */
[----:B------:R-:W-:Y:S02]  /*1d350*/  IMAD.MOV.U32 R17, RZ, RZ, RZ ;  /* 0x000000ffff117224 */ /* 0x000fe400078e00ff */
[----:B------:R-:W-:Y:S02]  /*1d360*/  IMAD.U32 R16, RZ, RZ, UR6 ;  /* 0x00000006ff107e24 */ /* 0x000fe4000f8e00ff */
[----:B------:R-:W-:Y:S02]  /*1d370*/  IMAD.MOV.U32 R18, RZ, RZ, RZ ;  /* 0x000000ffff127224 */ /* 0x000fe400078e00ff */
[----:B------:R-:W-:-:S07]  /*1d380*/  IMAD.U32 R19, RZ, RZ, UR4 ;  /* 0x00000004ff137e24 */ /* 0x000fce000f8e00ff */
.L_x_11716:
[----:B------:R-:W-:-:S13]  /*1d390*/  ISETP.NE.AND P0, PT, R7, RZ, PT ;  /* 0x000000ff0700720c */ /* 0x000fda0003f05270 */
[----:B------:R-:W0:Y:S01]  /*1d3a0*/  @!P0 S2R R3, SR_CgaCtaId ;  /* 0x0000000000038919 */ /* 0x000e220000008800 */
[----:B------:R-:W-:-:S04]  /*1d3b0*/  @!P0 MOV R0, 0x400 ;  /* 0x0000040000008802 */ /* 0x000fc80000000f00 */
[----:B0-----:R-:W-:-:S05]  /*1d3c0*/  @!P0 LEA R0, R3, R0, 0x18 ;  /* 0x0000000003008211 */ /* 0x001fca00078ec0ff */
[----:B------:R1:W-:Y:S01]  /*1d3d0*/  @!P0 STS.128 [R0+0x228d0], R16 ;  /* 0x0228d01000008388 */ /* 0x0003e20000000c00 */
[----:B------:R-:W-:Y:S06]  /*1d3e0*/  BAR.ARV 0x5, 0x180 ;  /* 0x0146000000007b1d */ /* 0x000fec0000002000 */
.L_x_11709:
        /* <DEDUP_REMOVED lines=28> */
[C---:B------:R-:W-:Y:S01]  /*1d5b0*/  LOP3.LUT R2, R4.reuse, 0x80, RZ, 0xfc, !PT ;  /* 0x0000008004027812 */ /* 0x040fe200078efcff */
[----:B------:R-:W-:Y:S01]  /*1d5c0*/  IMAD.U32 R22, RZ, RZ, UR4 ;  /* 0x00000004ff167e24 */ /* 0x000fe2000f8e00ff */
[----:B------:R-:W-:-:S03]  /*1d5d0*/  LOP3.LUT R0, R4, 0xc0, RZ, 0xfc, !PT ;  /* 0x000000c004007812 */ /* 0x000fc600078efcff */
[----:B---3--:R-:W-:-:S07]  /*1d5e0*/  IMAD R36, R28, 0x2, R22 ;  /* 0x000000021c247824 */ /* 0x008fce00078e0216 */
.L_x_11788:
        /* <DEDUP_REMOVED lines=38> */
.L_x_11718:
        /* <DEDUP_REMOVED lines=8> */
.L_x_11719:
        /* <DEDUP_REMOVED lines=9> */
.L_x_11720:
        /* <DEDUP_REMOVED lines=28> */
.L_x_11723:
[----:B------:R-:W-:-:S13]  /*1db20*/  ISETP.NE.AND P0, PT, R3, 0x1, PT ;  /* 0x000000010300780c */ /* 0x000fda0003f05270 */
[----:B------:R-:W0:Y:S02]  /*1db30*/  @P0 LDC.64 R4, c[0x0][0x9e8] ;  /* 0x00027a00ff040b82 */ /* 0x000e240000000a00 */
[----:B0-----:R-:W-:-:S05]  /*1db40*/  @P0 IMAD.HI.U32 R4, R0, R4, RZ ;  /* 0x0000000400040227 */ /* 0x001fca00078e00ff */
[----:B------:R-:W-:-:S07]  /*1db50*/  @P0 SHF.R.U32.HI R0, RZ, R5, R4 ;  /* 0x00000005ff000219 */ /* 0x000fce0000011604 */
.L_x_11724:
[----:B------:R-:W-:Y:S05]  /*1db60*/  BSYNC B0 ;  /* 0x0000000000007941 */ /* 0x000fea0003800000 */
.L_x_11722:
[----:B------:R-:W-:-:S05]  /*1db70*/  IMAD R5, R0, R3, R3 ;  /* 0x0000000300057224 */ /* 0x000fca00078e0203 */
[----:B------:R-:W-:-:S07]  /*1db80*/  VIMNMX R2, R2, R5, PT ;  /* 0x0000000502027248 */ /* 0x000fce0003fe0100 */
.L_x_11721:
        /* <DEDUP_REMOVED lines=9> */
[----:B------:R-:W-:Y:S02]  /*1dc20*/  SHF.R.U32.HI R5, RZ, 0x1f, R2 ;  /* 0x0000001fff057819 */ /* 0x000fe40000011602 */
[----:B------:R-:W-:Y:S01]  /*1dc30*/  IADD3 R4, R4, R17, -R35 ;  /* 0x0000001104047210 */ /* 0x000fe20007ffe823 */
[----:B------:R-:W-:Y:S01]  /*1dc40*/  IMAD.HI R0, R0, 0x2aaaaaab, RZ ;  /* 0x2aaaaaab00007827 */ /* 0x000fe200078e02ff */
[----:B------:R-:W-:-:S03]  /*1dc50*/  LEA.HI.SX32 R7, R2, R5, 0x1c ;  /* 0x0000000502077211 */ /* 0x000fc600078fe2ff */
[----:B------:R-:W-:Y:S01]  /*1dc60*/  VIADD R2, R4, -UR4 ;  /* 0x8000000404027c36 */ /* 0x000fe20008000000 */
[----:B------:R-:W-:-:S04]  /*1dc70*/  SHF.R.U32.HI R5, RZ, 0x1f, R0 ;  /* 0x0000001fff057819 */ /* 0x000fc80000011600 */
[----:B------:R-:W-:-:S04]  /*1dc80*/  LEA.HI.SX32 R0, R0, R5, 0x1c ;  /* 0x0000000500007211 */ /* 0x000fc800078fe2ff */
[----:B------:R-:W-:Y:S01]  /*1dc90*/  VIMNMX R0, R0, R7, PT ;  /* 0x0000000700007248 */ /* 0x000fe20003fe0100 */
        /* <DEDUP_REMOVED lines=12> */
.L_x_11727:
[----:B------:R-:W-:-:S13]  /*1dd60*/  ISETP.NE.AND P0, PT, R3, 0x1, PT ;  /* 0x000000010300780c */ /* 0x000fda0003f05270 */
[----:B------:R-:W0:Y:S02]  /*1dd70*/  @P0 LDC.64 R4, c[0x0][0x9e8] ;  /* 0x00027a00ff040b82 */ /* 0x000e240000000a00 */
[----:B0-----:R-:W-:-:S05]  /*1dd80*/  @P0 IMAD.HI.U32 R4, R6, R4, RZ ;  /* 0x0000000406040227 */ /* 0x001fca00078e00ff */
[----:B------:R-:W-:-:S07]  /*1dd90*/  @P0 SHF.R.U32.HI R6, RZ, R5, R4 ;  /* 0x00000005ff060219 */ /* 0x000fce0000011604 */
.L_x_11728:
[----:B------:R-:W-:Y:S05]  /*1dda0*/  BSYNC B0 ;  /* 0x0000000000007941 */ /* 0x000fea0003800000 */
.L_x_11726:
[----:B------:R-:W-:-:S05]  /*1ddb0*/  IMAD R3, R6, R3, RZ ;  /* 0x0000000306037224 */ /* 0x000fca00078e02ff */
[----:B------:R-:W-:-:S07]  /*1ddc0*/  VIMNMX R2, R2, R3, !PT ;  /* 0x0000000302027248 */ /* 0x000fce0007fe0100 */
.L_x_11725:
[----:B------:R-:W-:Y:S01]  /*1ddd0*/  IMAD.HI R2, R2, 0x2aaaaaab, RZ ;  /* 0x2aaaaaab02027827 */ /* 0x000fe200078e02ff */
[----:B------:R-:W-:Y:S04]  /*1dde0*/  BSSY B0, `(.L_x_11729) ;  /* 0x0000029000007945 */ /* 0x000fe80003800000 */
[----:B------:R-:W-:-:S04]  /*1ddf0*/  SHF.R.U32.HI R3, RZ, 0x1f, R2 ;  /* 0x0000001fff037819 */ /* 0x000fc80000011602 */
[----:B------:R-:W-:Y:S02]  /*1de00*/  LEA.HI.SX32 R3, R2, R3, 0x1c ;  /* 0x0000000302037211 */ /* 0x000fe400078fe2ff */
[----:B------:R-:W-:Y:S02]  /*1de10*/  LOP3.LUT R2, R18, 0xff000000, RZ, 0xc0, !PT ;  /* 0xff00000012027812 */ /* 0x000fe400078ec0ff */
        /* <DEDUP_REMOVED lines=12> */
[----:B0-----:R-:W-:Y:S02]  /*1dee0*/  IABS R6, R5 ;  /* 0x0000000500067213 */ /* 0x001fe40000000000 */
[----:B------:R-:W-:Y:S02]  /*1def0*/  IADD3 R8, R5, -0x1, R0 ;  /* 0xffffffff05087810 */ /* 0x000fe40007ffe000 */
[----:B------:R-:W0:Y:S03]  /*1df00*/  I2F.RP R7, R6 ;  /* 0x0000000600077306 */ /* 0x000e260000209400 */
[----:B------:R-:W-:-:S05]  /*1df10*/  IMAD.IADD R8, R8, 0x1, -R29 ;  /* 0x0000000108087824 */ /* 0x000fca00078e0a1d */
        /* <DEDUP_REMOVED lines=21> */
.L_x_11730:
[----:B------:R-:W-:Y:S05]  /*1e070*/  BSYNC B0 ;  /* 0x0000000000007941 */ /* 0x000fea0003800000 */
.L_x_11729:
        /* <DEDUP_REMOVED lines=23> */
.L_x_11732:
        /* <DEDUP_REMOVED lines=20> */
.L_x_11735:
[----:B------:R-:W-:Y:S05]  /*1e330*/  BSYNC B6 ;  /* 0x0000000000067941 */ /* 0x000fea0003800000 */
.L_x_11734:
        /* <DEDUP_REMOVED lines=20> */
.L_x_11738:
        /* <DEDUP_REMOVED lines=15> */
.L_x_11737:
[----:B------:R-:W-:Y:S05]  /*1e570*/  BSYNC B6 ;  /* 0x0000000000067941 */ /* 0x000fea0003800000 */
.L_x_11736:
        /* <DEDUP_REMOVED lines=10> */
[----:B------:R-:W-:-:S04]  /*1e620*/  LOP3.LUT R21, R21, 0x38, RZ, 0xc0, !PT ;  /* 0x0000003815157812 */ /* 0x000fc800078ec0ff */
[----:B------:R-:W-:Y:S01]  /*1e630*/  LOP3.LUT R31, R21, 0x40, RZ, 0xfc, !PT ;  /* 0x00000040151f7812 */ /* 0x000fe200078efcff */
[----:B---3--:R-:W-:Y:S01]  /*1e640*/  @P0 IMAD.WIDE R2, R19, 0x4, R2 ;  /* 0x0000000413020825 */ /* 0x008fe200078e0202 */
[----:B------:R-:W-:-:S03]  /*1e650*/  LOP3.LUT R21, R21, 0x80, RZ, 0xfc, !PT ;  /* 0x0000008015157812 */ /* 0x000fc600078efcff */
[----:B-1----:R-:W-:Y:S01]  /*1e660*/  IMAD.SHL.U32 R25, R20, 0x8, RZ ;  /* 0x0000000814197824 */ /* 0x002fe200078e00ff */
[----:B------:R0:W5:Y:S01]  /*1e670*/  @P0 LDG.E R27, desc[UR36][R2.64] ;  /* 0x00000024021b0981 */ /* 0x000162000c1e1900 */
[----:B------:R-:W-:Y:S01]  /*1e680*/  ISETP.GE.AND P0, PT, R21, UR4, PT ;  /* 0x0000000415007c0c */ /* 0x000fe2000bf06270 */
[----:B------:R-:W-:Y:S01]  /*1e690*/  UMOV UR5, 0xffffffff ;  /* 0xffffffff00057882 */ /* 0x000fe20000000000 */
[----:B------:R-:W-:Y:S01]  /*1e6a0*/  ISETP.GE.AND P1, PT, R31, UR4, PT ;  /* 0x000000041f007c0c */ /* 0x000fe2000bf26270 */
[----:B------:R-:W1:Y:S01]  /*1e6b0*/  S2R R21, SR_TID.X ;  /* 0x0000000000157919 */ /* 0x000e620000002100 */
[----:B------:R-:W-:Y:S01]  /*1e6c0*/  LOP3.LUT R25, R25, 0x38, RZ, 0xc0, !PT ;  /* 0x0000003819197812 */ /* 0x000fe200078ec0ff */
[----:B------:R-:W-:Y:S01]  /*1e6d0*/  VIADD R0, R32, 0xffffffff ;  /* 0xffffffff20007836 */ /* 0x000fe20000000000 */
[----:B------:R-:W-:Y:S02]  /*1e6e0*/  LOP3.LUT R23, R23, 0xfffffffe, RZ, 0xc0, !PT ;  /* 0xfffffffe17177812 */ /* 0x000fe400078ec0ff */
[----:B------:R-:W-:-:S02]  /*1e6f0*/  ISETP.GE.AND P2, PT, R25, UR4, PT ;  /* 0x0000000419007c0c */ /* 0x000fc4000bf46270 */
[----:B------:R-:W-:Y:S02]  /*1e700*/  LOP3.LUT R23, R23, 0xffffffef, RZ, 0xc0, !PT ;  /* 0xffffffef17177812 */ /* 0x000fe400078ec0ff */
[----:B------:R-:W-:Y:S02]  /*1e710*/  LOP3.LUT R25, R25, 0xc0, RZ, 0xfc, !PT ;  /* 0x000000c019197812 */ /* 0x000fe400078efcff */
[----:B------:R-:W-:Y:S02]  /*1e720*/  LOP3.LUT R20, R20, 0x7f, RZ, 0xc0, !PT ;  /* 0x0000007f14147812 */ /* 0x000fe400078ec0ff */
[----:B------:R-:W-:Y:S02]  /*1e730*/  @P1 LOP3.LUT R23, R23, 0x10, RZ, 0xfc, !PT ;  /* 0x0000001017171812 */ /* 0x000fe400078efcff */
[----:B------:R-:W-:-:S03]  /*1e740*/  SHF.R.U32.HI R31, RZ, 0x3, R20 ;  /* 0x00000003ff1f7819 */ /* 0x000fc60000011614 */
[----:B------:R-:W-:-:S04]  /*1e750*/  @P2 LOP3.LUT R23, R23, 0x1, RZ, 0xfc, !PT ;  /* 0x0000000117172812 */ /* 0x000fc800078efcff */
[----:B------:R-:W-:-:S04]  /*1e760*/  LOP3.LUT R23, R23, 0xfffffff7, RZ, 0xc0, !PT ;  /* 0xfffffff717177812 */ /* 0x000fc800078ec0ff */
[----:B------:R-:W-:Y:S02]  /*1e770*/  @P0 LOP3.LUT R23, R23, 0x8, RZ, 0xfc, !PT ;  /* 0x0000000817170812 */ /* 0x000fe400078efcff */
[----:B------:R-:W-:Y:S02]  /*1e780*/  ISETP.GE.AND P0, PT, R25, UR4, PT ;  /* 0x0000000419007c0c */ /* 0x000fe4000bf06270 */
[----:B------:R-:W-:Y:S01]  /*1e790*/  LOP3.LUT R23, R23, 0xfffffffb, RZ, 0xc0, !PT ;  /* 0xfffffffb17177812 */ /* 0x000fe200078ec0ff */
[----:B-1----:R-:W-:-:S05]  /*1e7a0*/  IMAD.SHL.U32 R20, R21, 0x10, RZ ;  /* 0x0000001015147824 */ /* 0x002fca00078e00ff */
[----:B------:R-:W-:-:S05]  /*1e7b0*/  LOP3.LUT R20, R31, 0x70, R20, 0xf8, !PT ;  /* 0x000000701f147812 */ /* 0x000fca00078ef814 */
[----:B------:R-:W-:Y:S01]  /*1e7c0*/  @P0 LOP3.LUT R23, R23, 0x4, RZ, 0xfc, !PT ;  /* 0x0000000417170812 */ /* 0x000fe200078efcff */
[----:B------:R-:W-:Y:S01]  /*1e7d0*/  IMAD R34, R0, 0x60, R20 ;  /* 0x0000006000227824 */ /* 0x000fe200078e0214 */
[----:B0-2---:R-:W-:Y:S06]  /*1e7e0*/  BRA.DIV UR5, `(.L_x_11739) ;  /* 0x0000004205b47947 */ /* 0x005fec000b800000 */
.L_x_11805:
[----:B------:R-:W-:Y:S01]  /*1e7f0*/  ISETP.NE.AND P1, PT, R8, 0x1, PT ;  /* 0x000000010800780c */ /* 0x000fe20003f25270 */
[----:B------:R-:W-:Y:S01]  /*1e800*/  IMAD.MOV.U32 R32, RZ, RZ, RZ ;  /* 0x000000ffff207224 */ /* 0x000fe200078e00ff */
[C---:B------:R-:W-:Y:S01]  /*1e810*/  ISETP.GE.AND P0, PT, R34.reuse, R17, PT ;  /* 0x000000112200720c */ /* 0x040fe20003f06270 */
[----:B------:R-:W-:Y:S01]  /*1e820*/  IMAD.IADD R34, R34, 0x1, R30 ;  /* 0x0000000122227824 */ /* 0x000fe200078e021e */
[----:B-----5:R-:W-:Y:S02]  /*1e830*/  SHF.R.S32.HI R31, RZ, 0x1f, R27 ;  /* 0x0000001fff1f7819 */ /* 0x020fe4000001141b */
[----:B------:R-:W-:Y:S01]  /*1e840*/  ISETP.GT.U32.OR P0, PT, R20, 0x5f, P0 ;  /* 0x0000005f1400780c */ /* 0x000fe20000704470 */
[----:B------:R-:W-:Y:S01]  /*1e850*/  IMAD.MOV.U32 R6, RZ, RZ, R34 ;  /* 0x000000ffff067224 */ /* 0x000fe200078e0022 */
[----:B------:R-:W-:-:S05]  /*1e860*/  LOP3.LUT R23, R23, 0xffffff7f, RZ, 0xc0, !PT ;  /* 0xffffff7f17177812 */ /* 0x000fca00078ec0ff */
[----:B------:R-:W0:Y:S01]  /*1e870*/  @P1 LDC R3, c[0x0][0x434] ;  /* 0x00010d00ff031b82 */ /* 0x000e220000000800 */
[----:B------:R-:W-:-:S07]  /*1e880*/  @P1 LOP3.LUT R23, R23, 0x80, RZ, 0xfc, !PT ;  /* 0x0000008017171812 */ /* 0x000fce00078efcff */
[----:B------:R-:W1:Y:S08]  /*1e890*/  @P1 LDC R2, c[0x0][0x438] ;  /* 0x00010e00ff021b82 */ /* 0x000e700000000800 */
[----:B------:R-:W2:Y:S01]  /*1e8a0*/  @!P0 LDC.64 R4, c[0x0][0x428] ;  /* 0x00010a00ff048b82 */ /* 0x000ea20000000a00 */
[----:B0-----:R-:W-:-:S05]  /*1e8b0*/  @P1 IMAD.HI.U32 R3, R34, R3, RZ ;  /* 0x0000000322031227 */ /* 0x001fca00078e00ff */
[----:B-1----:R-:W-:-:S04]  /*1e8c0*/  @P1 SHF.R.U32.HI R6, RZ, R2, R3 ;  /* 0x00000002ff061219 */ /* 0x002fc80000011603 */
[--C-:B------:R-:W-:Y:S01]  /*1e8d0*/  @!P0 SHF.R.S32.HI R3, RZ, 0x1f, R6.reuse ;  /* 0x0000001fff038819 */ /* 0x100fe20000011406 */
[----:B------:R-:W-:Y:S02]  /*1e8e0*/  @!P0 IMAD.MOV.U32 R2, RZ, RZ, R6 ;  /* 0x000000ffff028224 */ /* 0x000fe400078e0006 */
[-C--:B--2---:R-:W-:Y:S02]  /*1e8f0*/  @!P0 IMAD R7, R31, R4.reuse, RZ ;  /* 0x000000041f078224 */ /* 0x084fe400078e02ff */
[----:B------:R-:W-:-:S04]  /*1e900*/  @!P0 IMAD.WIDE.U32 R2, R27, R4, R2 ;  /* 0x000000041b028225 */ /* 0x000fc800078e0002 */
[----:B------:R-:W-:Y:S02]  /*1e910*/  @!P0 IMAD R7, R27, R5, R7 ;  /* 0x000000051b078224 */ /* 0x000fe400078e0207 */
[----:B------:R-:W0:Y:S02]  /*1e920*/  @!P0 LDC.64 R4, c[0x0][0x418] ;  /* 0x00010600ff048b82 */ /* 0x000e240000000a00 */
[----:B------:R-:W-:Y:S02]  /*1e930*/  @!P0 IMAD.IADD R7, R3, 0x1, R7 ;  /* 0x0000000103078824 */ /* 0x000fe400078e0207 */
[----:B------:R-:W-:-:S04]  /*1e940*/  IMAD.MOV R3, RZ, RZ, -R6 ;  /* 0x000000ffff037224 */ /* 0x000fc800078e0a06 */
[----:B------:R-:W-:Y:S01]  /*1e950*/  IMAD R34, R8, R3, R34 ;  /* 0x0000000308227224 */ /* 0x000fe200078e0222 */
[----:B------:R-:W-:Y:S02]  /*1e960*/  SEL R3, RZ, 0x1, P2 ;  /* 0x00000001ff037807 */ /* 0x000fe40001000000 */
[----:B0-----:R-:W-:-:S04]  /*1e970*/  @!P0 LEA R4, P1, R2, R4, 0x2 ;  /* 0x0000000402048211 */ /* 0x001fc800078210ff */
[----:B------:R-:W-:Y:S01]  /*1e980*/  @!P0 LEA.HI.X R5, R2, R5, R7, 0x2, P1 ;  /* 0x0000000502058211 */ /* 0x000fe200008f1407 */
[----:B------:R-:W-:Y:S01]  /*1e990*/  IMAD.U32 R2, RZ, RZ, UR38 ;  /* 0x00000026ff027e24 */ /* 0x000fe2000f8e00ff */
[----:B------:R0:W-:Y:S04]  /*1e9a0*/  STL [R1+0x41c], R3 ;  /* 0x00041c0301007387 */ /* 0x0001e80000100800 */
[----:B------:R0:W5:Y:S01]  /*1e9b0*/  @!P0 LDG.E R32, desc[UR36][R4.64] ;  /* 0x0000002404208981 */ /* 0x000162000c1e1900 */
[----:B------:R-:W-:Y:S02]  /*1e9c0*/  ISETP.NE.AND P0, PT, R2, 0x3, PT ;  /* 0x000000030200780c */ /* 0x000fe40003f05270 */
[----:B------:R-:W-:Y:S02]  /*1e9d0*/  ISETP.GT.U32.AND P1, PT, R20, 0x5f, PT ;  /* 0x0000005f1400780c */ /* 0x000fe40003f24070 */
[----:B------:R-:W-:-:S02]  /*1e9e0*/  LOP3.LUT R23, R23, 0xffffffbf, RZ, 0xc0, !PT ;  /* 0xffffffbf17177812 */ /* 0x000fc400078ec0ff */
[----:B------:R-:W-:-:S07]  /*1e9f0*/  LOP3.LUT R18, R18, 0xffff, RZ, 0xc0, !PT ;  /* 0x0000ffff12127812 */ /* 0x000fce00078ec0ff */
[----:B------:R-:W-:-:S04]  /*1ea00*/  @P0 LOP3.LUT R23, R23, 0x40, RZ, 0xfc, !PT ;  /* 0x0000004017170812 */ /* 0x000fc800078efcff */
[----:B------:R-:W-:-:S04]  /*1ea10*/  LOP3.LUT R23, R23, 0xffffffdf, RZ, 0xc0, !PT ;  /* 0xffffffdf17177812 */ /* 0x000fc800078ec0ff */
[----:B------:R-:W-:Y:S01]  /*1ea20*/  @P1 LOP3.LUT R23, R23, 0x20, RZ, 0xfc, !PT ;  /* 0x0000002017171812 */ /* 0x000fe200078efcff */
[----:B0-----:R-:W-:Y:S06]  /*1ea30*/  @!P0 BRA `(.L_x_11740) ;  /* 0x0000000000048947 */ /* 0x001fec0003800000 */
[----:B------:R-:W-:Y:S01]  /*1ea40*/  BPT.TRAP 0x1 ;  /* 0x000000040000795c */ /* 0x000fe20000300000 */
.L_x_11740:
[----:B------:R-:W-:Y:S01]  /*1ea50*/  IMAD R25, R0, -0x60, R17 ;  /* 0xffffffa000197824 */ /* 0x000fe200078e0211 */
[----:B------:R-:W-:Y:S01]  /*1ea60*/  SHF.L.U32 R0, R26, 0x1f, RZ ;  /* 0x0000001f1a007819 */ /* 0x000fe200000006ff */
[----:B------:R-:W-:Y:S01]  /*1ea70*/  IMAD R17, R24, 0x8, R22 ;  /* 0x0000000818117824 */ /* 0x000fe200078e0216 */
[----:B------:R-:W-:Y:S03]  /*1ea80*/  BSSY B0, `(.L_x_11741) ;  /* 0x0000003000007945 */ /* 0x000fe60003800000 */
[----:B------:R-:W0:Y:S02]  /*1ea90*/  SYNCS.PHASECHK.TRANS64.TRYWAIT P0, [R17+URZ+0x22840], R0 ;  /* 0x02284000110075a7 */ /* 0x000e24000800017f */
[----:B0-----:R-:W-:Y:S05]  /*1eaa0*/  @!P0 BRA `(.L_x_11742) ;  /* 0x0000004000348947 */ /* 0x001fea0003800000 */
.L_x_11806:
[----:B------:R-:W-:Y:S05]  /*1eab0*/  BSYNC B0 ;  /* 0x0000000000007941 */ /* 0x000fea0003800000 */
.L_x_11741:
[----:B0-----:R-:W-:Y:S01]  /*1eac0*/  SHF.R.S32.HI R0, RZ, 0x1f, R34 ;  /* 0x0000001fff007819 */ /* 0x001fe20000011422 */
[----:B------:R-:W-:Y:S01]  /*1ead0*/  ULDC.64 UR4, c[0x0][0x300] ;  /* 0x0000c00000047ab9 */ /* 0x000fe20000000a00 */
[----:B-----5:R-:W-:Y:S01]  /*1eae0*/  SHF.R.S32.HI R4, RZ, 0x1f, R32 ;  /* 0x0000001fff047819 */ /* 0x020fe20000011420 */
[----:B------:R-:W-:Y:S01]  /*1eaf0*/  ULDC.64 UR6, c[0x0][0x2e8] ;  /* 0x0000ba0000067ab9 */ /* 0x000fe20000000a00 */
[----:B------:R-:W-:Y:S01]  /*1eb00*/  LOP3.LUT R23, R23, 0xfffffffd, RZ, 0xc0, !PT ;  /* 0xfffffffd17177812 */ /* 0x000fe200078ec0ff */
[----:B------:R-:W-:Y:S01]  /*1eb10*/  IMAD R3, R0, UR4, RZ ;  /* 0x0000000400037c24 */ /* 0x000fe2000f8e02ff */
[----:B------:R0:W-:Y:S04]  /*1eb20*/  STL [R1+0x408], R0 ;  /* 0x0004080001007387 */ /* 0x0001e80000100800 */
[----:B------:R1:W-:Y:S01]  /*1eb30*/  STL [R1+0x40c], R4 ;  /* 0x00040c0401007387 */ /* 0x0003e20000100800 */
[----:B0-----:R-:W-:-:S02]  /*1eb40*/  IMAD R0, R34, UR5, R3 ;  /* 0x0000000522007c24 */ /* 0x001fc4000f8e0203 */
[----:B------:R-:W-:Y:S01]  /*1eb50*/  IMAD.WIDE.U32 R2, R34, UR4, RZ ;  /* 0x0000000422027c25 */ /* 0x000fe2000f8e00ff */
[----:B------:R-:W-:-:S03]  /*1eb60*/  ULDC.64 UR4, c[0x0][0x310] ;  /* 0x0000c40000047ab9 */ /* 0x000fc60000000a00 */
[----:B------:R-:W-:Y:S02]  /*1eb70*/  IMAD.IADD R3, R3, 0x1, R0 ;  /* 0x0000000103037824 */ /* 0x000fe400078e0200 */
[----:B------:R-:W-:Y:S02]  /*1eb80*/  IMAD R0, R4, UR4, RZ ;  /* 0x0000000404007c24 */ /* 0x000fe4000f8e02ff */
[----:B-1----:R-:W0:Y:S01]  /*1eb90*/  S2R R4, SR_TID.X ;  /* 0x0000000000047919 */ /* 0x002e220000002100 */
[----:B------:R-:W-:-:S04]  /*1eba0*/  IMAD.WIDE.U32 R2, R32, UR4, R2 ;  /* 0x0000000420027c25 */ /* 0x000fc8000f8e0002 */
[----:B------:R-:W-:Y:S01]  /*1ebb0*/  IMAD R0, R32, UR5, R0 ;  /* 0x0000000520007c24 */ /* 0x000fe2000f8e0200 */
[----:B------:R-:W-:-:S03]  /*1ebc0*/  ULDC.64 UR4, c[0x0][0x308] ;  /* 0x0000c20000047ab9 */ /* 0x000fc60000000a00 */
[----:B------:R-:W-:Y:S02]  /*1ebd0*/  IMAD.IADD R3, R3, 0x1, R0 ;  /* 0x0000000103037824 */ /* 0x000fe400078e0200 */
[----:B------:R-:W-:Y:S01]  /*1ebe0*/  IMAD.WIDE.U32 R2, R18, UR4, R2 ;  /* 0x0000000412027c25 */ /* 0x000fe2000f8e0002 */
[----:B------:R-:W-:Y:S02]  /*1ebf0*/  ULDC UR4, c[0x0][0x2f4] ;  /* 0x0000bd0000047ab9 */ /* 0x000fe40000000800 */
[----:B------:R-:W-:Y:S02]  /*1ec00*/  LEA R0, P0, R2, UR6, 0x1 ;  /* 0x0000000602007c11 */ /* 0x000fe4000f8008ff */
[----:B0-----:R-:W-:Y:S01]  /*1ec10*/  LOP3.LUT R5, R4, 0x7f, RZ, 0xc0, !PT ;  /* 0x0000007f04057812 */ /* 0x001fe200078ec0ff */
[----:B------:R-:W-:Y:S01]  /*1ec20*/  IMAD R4, R18, UR5, R3 ;  /* 0x0000000512047c24 */ /* 0x000fe2000f8e0203 */
[----:B------:R-:W-:Y:S02]  /*1ec30*/  UMOV UR5, 0xffffffff ;  /* 0xffffffff00057882 */ /* 0x000fe40000000000 */
[----:B------:R-:W-:-:S02]  /*1ec40*/  SHF.R.U32.HI R6, RZ, 0x3, R5 ;  /* 0x00000003ff067819 */ /* 0x000fc40000011605 */
[----:B------:R-:W0:Y:S01]  /*1ec50*/  S2R R5, SR_TID.X ;  /* 0x0000000000057919 */ /* 0x000e220000002100 */
[----:B------:R-:W-:Y:S02]  /*1ec60*/  LEA.HI.X R4, R2, UR7, R4, 0x1, P0 ;  /* 0x0000000702047c11 */ /* 0x000fe400080f0c04 */
[----:B------:R-:W-:-:S05]  /*1ec70*/  IMAD.IADD R25, R25, 0x1, -R6 ;  /* 0x0000000119197824 */ /* 0x000fca00078e0a06 */
        /* <DEDUP_REMOVED lines=59> */
.L_x_11820:
        /* <DEDUP_REMOVED lines=10> */
.L_x_11744:
        /* <DEDUP_REMOVED lines=10> */
.L_x_11745:
        /* <DEDUP_REMOVED lines=23> */
.L_x_11747:
[----:B------:R-:W-:Y:S05]  /*1f2e0*/  BSYNC B6 ;  /* 0x0000000000067941 */ /* 0x000fea0003800000 */
.L_x_11746:
[----:B------:R-:W2:Y:S01]  /*1f2f0*/  LDC R20, c[0x0][0x448] ;  /* 0x00011200ff147b82 */ /* 0x000ea20000000800 */
[----:B------:R-:W-:Y:S01]  /*1f300*/  SHF.R.S32.HI R0, RZ, 0x1f, R37 ;  /* 0x0000001fff007819 */ /* 0x000fe20000011425 */
[----:B------:R-:W-:Y:S01]  /*1f310*/  ULDC.64 UR4, c[0x0][0x298] ;  /* 0x0000a60000047ab9 */ /* 0x000fe20000000a00 */
[----:B------:R-:W-:Y:S01]  /*1f320*/  LOP3.LUT P6, RZ, R23, 0x200, RZ, 0xc0, !PT ;  /* 0x0000020017ff7812 */ /* 0x000fe200078cc0ff */
[----:B0-----:R-:W-:Y:S01]  /*1f330*/  IMAD.WIDE.U32 R2, R37, UR4, RZ ;  /* 0x0000000425027c25 */ /* 0x001fe2000f8e00ff */
[----:B------:R-:W-:Y:S01]  /*1f340*/  SHF.R.S32.HI R4, RZ, 0x1f, R19 ;  /* 0x0000001fff047819 */ /* 0x000fe20000011413 */
[----:B------:R-:W0:Y:S02]  /*1f350*/  S2R R21, SR_TID.X ;  /* 0x0000000000157919 */ /* 0x000e240000002100 */
[----:B------:R-:W-:Y:S01]  /*1f360*/  IMAD R0, R0, UR4, RZ ;  /* 0x0000000400007c24 */ /* 0x000fe2000f8e02ff */
[----:B------:R-:W-:-:S03]  /*1f370*/  SEL R4, R4, RZ, !P6 ;  /* 0x000000ff04047207 */ /* 0x000fc60007000000 */
[----:B------:R-:W-:Y:S01]  /*1f380*/  IMAD R0, R37, UR5, R0 ;  /* 0x0000000525007c24 */ /* 0x000fe2000f8e0200 */
[----:B------:R-:W-:-:S03]  /*1f390*/  ULDC.64 UR4, c[0x0][0x2d8] ;  /* 0x0000b60000047ab9 */ /* 0x000fc60000000a00 */
[----:B------:R-:W-:Y:S01]  /*1f3a0*/  IMAD.IADD R3, R3, 0x1, R0 ;  /* 0x0000000103037824 */ /* 0x000fe200078e0200 */
[----:B------:R-:W-:Y:S01]  /*1f3b0*/  SEL R0, R19, RZ, !P6 ;  /* 0x000000ff13007207 */ /* 0x000fe20007000000 */
[----:B------:R-:W-:Y:S01]  /*1f3c0*/  IMAD.WIDE.U32 R2, R18, UR4, R2 ;  /* 0x0000000412027c25 */ /* 0x000fe2000f8e0002 */
[----:B--2---:R-:W-:-:S03]  /*1f3d0*/  ISETP.NE.AND P6, PT, R20, 0x1, PT ;  /* 0x000000011400780c */ /* 0x004fc60003fc5270 */
[----:B------:R-:W-:Y:S01]  /*1f3e0*/  IMAD R3, R18, UR5, R3 ;  /* 0x0000000512037c24 */ /* 0x000fe2000f8e0203 */
[----:B------:R-:W2:Y:S01]  /*1f3f0*/  S2R R20, SR_TID.X ;  /* 0x0000000000147919 */ /* 0x000ea20000002100 */
[----:B------:R-:W-:Y:S02]  /*1f400*/  ULDC.64 UR4, c[0x0][0x2e0] ;  /* 0x0000b80000047ab9 */ /* 0x000fe40000000a00 */
[----:B------:R-:W-:Y:S02]  /*1f410*/  IMAD R4, R4, UR4, RZ ;  /* 0x0000000404047c24 */ /* 0x000fe4000f8e02ff */
[----:B------:R-:W-:-:S04]  /*1f420*/  IMAD.WIDE.U32 R2, R0, UR4, R2 ;  /* 0x0000000400027c25 */ /* 0x000fc8000f8e0002 */
[----:B------:R-:W-:Y:S01]  /*1f430*/  IMAD R4, R0, UR5, R4 ;  /* 0x0000000500047c24 */ /* 0x000fe2000f8e0204 */
[----:B------:R-:W-:Y:S01]  /*1f440*/  ULDC.64 UR4, c[0x0][0x2d0] ;  /* 0x0000b40000047ab9 */ /* 0x000fe20000000a00 */
[----:B------:R-:W3:Y:S01]  /*1f450*/  @P6 LDC R6, c[0x0][0x44c] ;  /* 0x00011300ff066b82 */ /* 0x000ee20000000800 */
[----:B0-----:R-:W-:Y:S01]  /*1f460*/  LOP3.LUT R21, R21, 0x7f, RZ, 0xc0, !PT ;  /* 0x0000007f15157812 */ /* 0x001fe200078ec0ff */
[----:B------:R-:W-:-:S03]  /*1f470*/  IMAD.IADD R3, R3, 0x1, R4 ;  /* 0x0000000103037824 */ /* 0x000fc600078e0204 */
[----:B------:R-:W-:-:S03]  /*1f480*/  SHF.R.U32.HI R21, RZ, 0x3, R21 ;  /* 0x00000003ff157819 */ /* 0x000fc60000011615 */
[----:B------:R-:W0:Y:S01]  /*1f490*/  @P6 LDC R5, c[0x0][0x450] ;  /* 0x00011400ff056b82 */ /* 0x000e220000000800 */
[----:B--2---:R-:W-:-:S05]  /*1f4a0*/  IMAD.SHL.U32 R20, R20, 0x10, RZ ;  /* 0x0000001014147824 */ /* 0x004fca00078e00ff */
[----:B------:R-:W-:-:S05]  /*1f4b0*/  LOP3.LUT R20, R21, 0x70, R20, 0xf8, !PT ;  /* 0x0000007015147812 */ /* 0x000fca00078ef814 */
[----:B------:R-:W-:Y:S02]  /*1f4c0*/  IMAD.IADD R0, R20, 0x1, R33 ;  /* 0x0000000114007824 */ /* 0x000fe400078e0221 */
[----:B------:R-:W2:Y:S02]  /*1f4d0*/  S2R R20, SR_TID.X ;  /* 0x0000000000147919 */ /* 0x000ea40000002100 */
[----:B---3--:R-:W-:-:S04]  /*1f4e0*/  @P6 IMAD.HI.U32 R6, R0, R6, RZ ;  /* 0x0000000600066227 */ /* 0x008fc800078e00ff */
[----:B------:R-:W-:Y:S01]  /*1f4f0*/  IMAD.MOV.U32 R4, RZ, RZ, R0 ;  /* 0x000000ffff047224 */ /* 0x000fe200078e0000 */
[----:B0-----:R-:W-:Y:S02]  /*1f500*/  @P6 SHF.R.U32.HI R4, RZ, R5, R6 ;  /* 0x00000005ff046219 */ /* 0x001fe40000011606 */
[----:B------:R-:W0:Y:S03]  /*1f510*/  LDC R6, c[0x0][0x448] ;  /* 0x00011200ff067b82 */ /* 0x000e260000000800 */
[----:B------:R-:W-:Y:S02]  /*1f520*/  IMAD.MOV R5, RZ, RZ, -R4 ;  /* 0x000000ffff057224 */ /* 0x000fe400078e0a04 */
[----:B------:R-:W-:-:S04]  /*1f530*/  IMAD.WIDE.U32 R2, R4, UR4, R2 ;  /* 0x0000000404027c25 */ /* 0x000fc8000f8e0002 */
[C---:B--2---:R-:W-:Y:S01]  /*1f540*/  IMAD.SHL.U32 R7, R20.reuse, 0x8, RZ ;  /* 0x0000000814077824 */ /* 0x044fe200078e00ff */
[----:B------:R-:W-:Y:S01]  /*1f550*/  LOP3.LUT R20, R20, 0x7f, RZ, 0xc0, !PT ;  /* 0x0000007f14147812 */ /* 0x000fe200078ec0ff */
[----:B0-----:R-:W-:Y:S01]  /*1f560*/  IMAD R0, R6, R5, R0 ;  /* 0x0000000506007224 */ /* 0x001fe200078e0200 */
[----:B------:R-:W-:Y:S02]  /*1f570*/  SHF.R.S32.HI R5, RZ, 0x1f, R4 ;  /* 0x0000001fff057819 */ /* 0x000fe40000011404 */
[----:B------:R-:W-:Y:S02]  /*1f580*/  LOP3.LUT R7, R7, 0x38, RZ, 0xc0, !PT ;  /* 0x0000003807077812 */ /* 0x000fe400078ec0ff */
[----:B------:R-:W-:Y:S01]  /*1f590*/  SHF.R.U32.HI R8, RZ, 0x3, R20 ;  /* 0x00000003ff087819 */ /* 0x000fe20000011614 */
        /* <DEDUP_REMOVED lines=17> */
[----:B------:R-:W-:Y:S02]  /*1f6b0*/  IMAD R35, R35, R6, RZ ;  /* 0x0000000623237224 */ /* 0x000fe400078e02ff */
[----:B------:R-:W-:Y:S01]  /*1f6c0*/  IMAD.IADD R33, R8, 0x1, R33 ;  /* 0x0000000108217824 */ /* 0x000fe200078e0221 */
[----:B------:R-:W2:Y:S03]  /*1f6d0*/  SHFL.IDX PT, R2, R4, RZ, 0x181f ;  /* 0x00181fff04027589 */ /* 0x000ea600000e0000 */
[C---:B------:R-:W-:Y:S01]  /*1f6e0*/  VIADD R5, R33.reuse, 0x10 ;  /* 0x0000001021057836 */ /* 0x040fe20000000000 */
[----:B------:R-:W-:Y:S01]  /*1f6f0*/  ISETP.GE.AND P0, PT, R33, R35, PT ;  /* 0x000000232100720c */ /* 0x000fe20003f06270 */
[----:B------:R-:W-:-:S12]  /*1f700*/  SHFL.IDX PT, R14, R0, 0x7, 0x181f ;  /* 0x00f81f00000e7f89 */ /* 0x000fd800000e0000 */
[----:B0-----:R-:W-:-:S05]  /*1f710*/  @!P0 LEA R3, P2, R7, R3, 0x1 ;  /* 0x0000000307038211 */ /* 0x001fca00078408ff */
[----:B--2---:R-:W-:-:S05]  /*1f720*/  @!P0 IMAD.X R2, RZ, RZ, R2, P2 ;  /* 0x000000ffff028224 */ /* 0x004fca00010e0602 */
[----:B------:R-:W-:-:S04]  /*1f730*/  @!P0 LOP3.LUT R3, R3, R2, RZ, 0x3c, !PT ;  /* 0x0000000203038212 */ /* 0x000fc800078e3cff */
[----:B------:R-:W-:-:S04]  /*1f740*/  @!P0 LOP3.LUT R2, R3, R2, RZ, 0x3c, !PT ;  /* 0x0000000203028212 */ /* 0x000fc800078e3cff */
[----:B------:R-:W-:-:S05]  /*1f750*/  @!P0 LOP3.LUT R3, R3, R2, RZ, 0x3c, !PT ;  /* 0x0000000203038212 */ /* 0x000fca00078e3cff */
[----:B------:R0:W-:Y:S01]  /*1f760*/  @!P0 LDGSTS.E.BYPASS.LTC128B.128 [R36+0x18400], desc[UR36][R2.64], !P1 ;  /* 0x1840000002248fae */ /* 0x0001e2000c901d64 */
[----:B------:R-:W-:Y:S01]  /*1f770*/  ISETP.GE.AND P0, PT, R5, R35, PT ;  /* 0x000000230500720c */ /* 0x000fe20003f06270 */
[----:B------:R-:W-:Y:S02]  /*1f780*/  VIADD R5, R33, 0x20 ;  /* 0x0000002021057836 */ /* 0x000fe40000000000 */
[----:B0-----:R-:W0:Y:S04]  /*1f790*/  SHFL.IDX PT, R3, R0, 0x1, 0x181f ;  /* 0x00381f0000037f89 */ /* 0x001e2800000e0000 */
[----:B------:R-:W2:Y:S06]  /*1f7a0*/  SHFL.IDX PT, R2, R4, 0x1, 0x181f ;  /* 0x00381f0004027f89 */ /* 0x000eac00000e0000 */
        /* <DEDUP_REMOVED lines=46> */
[----:B------:R-:W-:-:S03]  /*1fa90*/  ISETP.GE.AND P0, PT, R5, R35, PT ;  /* 0x000000230500720c */ /* 0x000fc60003f06270 */
[----:B0-----:R-:W0:Y:S04]  /*1faa0*/  SHFL.IDX PT, R3, R0, 0x6, 0x181f ;  /* 0x00d81f0000037f89 */ /* 0x001e2800000e0000 */
[----:B------:R-:W2:Y:S04]  /*1fab0*/  SHFL.IDX PT, R2, R4, 0x6, 0x181f ;  /* 0x00d81f0004027f89 */ /* 0x000ea800000e0000 */
[----:B------:R-:W3:Y:S02]  /*1fac0*/  SHFL.IDX PT, R4, R4, 0x7, 0x181f ;  /* 0x00f81f0004047f89 */ /* 0x000ee400000e0000 */
[----:B0-----:R-:W-:-:S05]  /*1fad0*/  @!P0 LEA R3, P2, R7, R3, 0x1 ;  /* 0x0000000307038211 */ /* 0x001fca00078408ff */
[----:B--2---:R-:W-:-:S05]  /*1fae0*/  @!P0 IMAD.X R2, RZ, RZ, R2, P2 ;  /* 0x000000ffff028224 */ /* 0x004fca00010e0602 */
[----:B------:R-:W-:-:S04]  /*1faf0*/  @!P0 LOP3.LUT R3, R3, R2, RZ, 0x3c, !PT ;  /* 0x0000000203038212 */ /* 0x000fc800078e3cff */
[----:B------:R-:W-:-:S04]  /*1fb00*/  @!P0 LOP3.LUT R2, R3, R2, RZ, 0x3c, !PT ;  /* 0x0000000203028212 */ /* 0x000fc800078e3cff */
[----:B------:R-:W-:-:S05]  /*1fb10*/  @!P0 LOP3.LUT R3, R3, R2, RZ, 0x3c, !PT ;  /* 0x0000000203038212 */ /* 0x000fca00078e3cff */
[----:B---3--:R0:W-:Y:S02]  /*1fb20*/  @!P0 LDGSTS.E.BYPASS.LTC128B.128 [R36+0x1b400], desc[UR36][R2.64], !P1 ;  /* 0x1b40000002248fae */ /* 0x0081e4000c901d64 */
.L_x_11837:
        /* <DEDUP_REMOVED lines=10> */
.L_x_11749:
        /* <DEDUP_REMOVED lines=18> */
.L_x_11838:
[----:B------:R-:W-:Y:S05]  /*1fcf0*/  BSYNC B0 ;  /* 0x0000000000007941 */ /* 0x000fea0003800000 */
.L_x_11750:
[----:B------:R-:W-:-:S13]  /*1fd00*/  LOP3.LUT P0, RZ, R23, 0x40, RZ, 0xc0, !PT ;  /* 0x0000004017ff7812 */ /* 0x000fda000780c0ff */
[----:B------:R-:W-:Y:S05]  /*1fd10*/  @!P0 BRA `(.L_x_11752) ;  /* 0x0000000000048947 */ /* 0x000fea0003800000 */
[----:B------:R-:W-:Y:S01]  /*1fd20*/  BPT.TRAP 0x1 ;  /* 0x000000040000795c */ /* 0x000fe20000300000 */
.L_x_11752:
[----:B------:R-:W-:Y:S01]  /*1fd30*/  SHF.L.U32 R0, R26, 0x1f, RZ ;  /* 0x0000001f1a007819 */ /* 0x000fe200000006ff */
[----:B------:R-:W-:Y:S03]  /*1fd40*/  BSSY B0, `(.L_x_11753) ;  /* 0x0000003000007945 */ /* 0x000fe60003800000 */
[----:B------:R-:W2:Y:S02]  /*1fd50*/  SYNCS.PHASECHK.TRANS64.TRYWAIT P0, [R17+URZ+0x22860], R0 ;  /* 0x02286000110075a7 */ /* 0x000ea4000800017f */
[----:B--2---:R-:W-:Y:S05]  /*1fd60*/  @!P0 BRA `(.L_x_11754) ;  /* 0x00000040004c8947 */ /* 0x004fea0003800000 */
.L_x_11839:
[----:B------:R-:W-:Y:S05]  /*1fd70*/  BSYNC B0 ;  /* 0x0000000000007941 */ /* 0x000fea0003800000 */
.L_x_11753:
[----:B------:R-:W0:Y:S01]  /*1fd80*/  LDL.LU R2, [R1+0x408] ;  /* 0x0004080001027983 */ /* 0x000e220000300800 */
[----:B------:R-:W-:Y:S01]  /*1fd90*/  ULDC.64 UR4, c[0x0][0x328] ;  /* 0x0000ca0000047ab9 */ /* 0x000fe20000000a00 */
[----:B------:R-:W-:Y:S02]  /*1fda0*/  ULDC.64 UR6, c[0x0][0x318] ;  /* 0x0000c60000067ab9 */ /* 0x000fe40000000a00 */
[----:B------:R-:W3:Y:S04]  /*1fdb0*/  LDL.LU R6, [R1+0x40c] ;  /* 0x00040c0001067983 */ /* 0x000ee80000300800 */
[----:B------:R-:W4:Y:S01]  /*1fdc0*/  LDL.LU R4, [R1+0x41c] ;  /* 0x00041c0001047983 */ /* 0x000f220000300800 */
[C---:B------:R-:W-:Y:S02]  /*1fdd0*/  LOP3.LUT P3, RZ, R23.reuse, 0x10, RZ, 0xc0, !PT ;  /* 0x0000001017ff7812 */ /* 0x040fe4000786c0ff */
[----:B------:R-:W-:-:S02]  /*1fde0*/  LOP3.LUT P2, RZ, R23, 0x8, RZ, 0xc0, !PT ;  /* 0x0000000817ff7812 */ /* 0x000fc4000784c0ff */
[C---:B------:R-:W-:Y:S02]  /*1fdf0*/  LOP3.LUT P1, RZ, R23.reuse, 0x4, RZ, 0xc0, !PT ;  /* 0x0000000417ff7812 */ /* 0x040fe4000782c0ff */
[----:B--2---:R-:W-:Y:S02]  /*1fe00*/  SEL R0, RZ, 0x2, P3 ;  /* 0x00000002ff007807 */ /* 0x004fe40001800000 */
[----:B------:R-:W-:Y:S02]  /*1fe10*/  SEL R7, RZ, 0x8, P1 ;  /* 0x00000008ff077807 */ /* 0x000fe40000800000 */
[----:B------:R-:W-:Y:S01]  /*1fe20*/  LOP3.LUT P4, RZ, R23, 0x1, RZ, 0xc0, !PT ;  /* 0x0000000117ff7812 */ /* 0x000fe2000788c0ff */
[----:B0-----:R-:W-:-:S04]  /*1fe30*/  IMAD R3, R2, UR4, RZ ;  /* 0x0000000402037c24 */ /* 0x001fc8000f8e02ff */
[C---:B------:R-:W-:Y:S02]  /*1fe40*/  IMAD R5, R34.reuse, UR5, R3 ;  /* 0x0000000522057c24 */ /* 0x040fe4000f8e0203 */
        /* <DEDUP_REMOVED lines=14> */
[----:B----4-:R-:W-:Y:S01]  /*1ff30*/  IADD3 R0, R3, R0, R4 ;  /* 0x0000000003007210 */ /* 0x010fe20007ffe004 */
[----:B------:R-:W-:-:S04]  /*1ff40*/  IMAD R4, R24, 0x6000, R28 ;  /* 0x0000600018047824 */ /* 0x000fc800078e021c */
[----:B------:R-:W-:Y:S01]  /*1ff50*/  IMAD.IADD R7, R0, 0x1, R7 ;  /* 0x0000000100077824 */ /* 0x000fe200078e0207 */
[----:B------:R-:W-:Y:S06]  /*1ff60*/  BRA.DIV UR4, `(.L_x_11755) ;  /* 0x0000003e04e07947 */ /* 0x000fec000b800000 */
[----:B------:R-:W0:Y:S01]  /*1ff70*/  S2R R2, SR_TID.X ;  /* 0x0000000000027919 */ /* 0x000e220000002100 */
[----:B------:R-:W-:Y:S01]  /*1ff80*/  IMAD R4, R4, 0x2, R22 ;  /* 0x0000000204047824 */ /* 0x000fe200078e0216 */
[C---:B------:R-:W-:Y:S01]  /*1ff90*/  LOP3.LUT P2, RZ, R7.reuse, 0x2, RZ, 0xc0, !PT ;  /* 0x0000000207ff7812 */ /* 0x040fe2000784c0ff */
[----:B------:R-:W2:Y:S01]  /*1ffa0*/  SHFL.IDX PT, R14, R5, RZ, 0x181f ;  /* 0x00181fff050e7589 */ /* 0x000ea200000e0000 */
[----:B------:R-:W-:-:S03]  /*1ffb0*/  LOP3.LUT P1, RZ, R7, 0x4, RZ, 0xc0, !PT ;  /* 0x0000000407ff7812 */ /* 0x000fc6000782c0ff */
[----:B------:R-:W3:Y:S01]  /*1ffc0*/  SHFL.IDX PT, R3, R6, RZ, 0x181f ;  /* 0x00181fff06037589 */ /* 0x000ee200000e0000 */
[----:B0-----:R-:W-:-:S05]  /*1ffd0*/  IMAD.SHL.U32 R2, R2, 0x8, RZ ;  /* 0x0000000802027824 */ /* 0x001fca00078e00ff */
[----:B------:R-:W-:-:S05]  /*1ffe0*/  LOP3.LUT R2, R2, 0x38, RZ, 0xc0, !PT ;  /* 0x0000003802027812 */ /* 0x000fca00078ec0ff */
[----:B------:R-:W-:-:S05]  /*1fff0*/  IMAD.SHL.U32 R0, R2, 0x2, RZ ;  /* 0x0000000202007824 */ /* 0x000fca00078e00ff */
[----:B--2---:R-:W-:Y:S02]  /*20000*/  IADD3 R2, P0, R14, R0, RZ ;  /* 0x000000000e027210 */ /* 0x004fe40007f1e0ff */
[----:B------:R-:W0:Y:S03]  /*20010*/  SHFL.IDX PT, R14, R5, 0x1, 0x181f ;  /* 0x00381f00050e7f89 */ /* 0x000e2600000e0000 */
[----:B---3--:R-:W-:Y:S01]  /*20020*/  IMAD.X R3, RZ, RZ, R3, P0 ;  /* 0x000000ffff037224 */ /* 0x008fe200000e0603 */
        /* <DEDUP_REMOVED lines=9> */
[----:B--2---:R-:W2:Y:S01]  /*200c0*/  SHFL.IDX PT, R3, R6, 0x1, 0x181f ;  /* 0x00381f0006037f89 */ /* 0x004ea200000e0000 */
[----:B0-----:R-:W-:-:S03]  /*200d0*/  IADD3 R2, P3, R14, R0, RZ ;  /* 0x000000000e027210 */ /* 0x001fc60007f7e0ff */
[----:B------:R-:W0:Y:S02]  /*200e0*/  SHFL.IDX PT, R14, R5, 0x2, 0x181f ;  /* 0x00581f00050e7f89 */ /* 0x000e2400000e0000 */
[----:B--2---:R-:W-:Y:S01]  /*200f0*/  IMAD.X R3, RZ, RZ, R3, P3 ;  /* 0x000000ffff037224 */ /* 0x004fe200018e0603 */
        /* <DEDUP_REMOVED lines=10> */
[----:B--2---:R-:W0:Y:S02]  /*201a0*/  SHFL.IDX PT, R3, R6, 0x2, 0x181f ;  /* 0x00581f0006037f89 */ /* 0x004e2400000e0000 */
        /* <DEDUP_REMOVED lines=11> */
[----:B------:R-:W2:Y:S02]  /*20260*/  SHFL.IDX PT, R14, R5, 0x4, 0x181f ;  /* 0x00981f00050e7f89 */ /* 0x000ea400000e0000 */
        /* <DEDUP_REMOVED lines=10> */
[----:B--2---:R-:W-:-:S03]  /*20310*/  IADD3 R2, P3, R14, R0, RZ ;  /* 0x000000000e027210 */ /* 0x004fc60007f7e0ff */
[----:B------:R-:W2:Y:S04]  /*20320*/  SHFL.IDX PT, R6, R6, 0x5, 0x181f ;  /* 0x00b81f0006067f89 */ /* 0x000ea800000e0000 */
[----:B------:R3:W4:Y:S01]  /*20330*/  SHFL.IDX PT, R14, R5, 0x5, 0x181f ;  /* 0x00b81f00050e7f89 */ /* 0x00072200000e0000 */
        /* <DEDUP_REMOVED lines=8> */
[----:B--2-4-:R3:W-:Y:S02]  /*203c0*/  LDGSTS.E.BYPASS.LTC128B.128 [R4+0xb400], desc[UR36][R2.64+0x180], !P3 ;  /* 0x0b40018002047fae */ /* 0x0147e4000d901d64 */
.L_x_11853:
        /* <DEDUP_REMOVED lines=15> */
.L_x_11756:
        /* <DEDUP_REMOVED lines=10> */
.L_x_11757:
[----:B0-----:R-:W2:Y:S01]  /*20560*/  LDL.LU R2, [R1+0x404] ;  /* 0x0004040001027983 */ /* 0x001ea20000300800 */
[----:B------:R0:W-:Y:S01]  /*20570*/  SYNCS.ARRIVE.TRANS64.A1T0 RZ, [R17+URZ+0x22850], RZ ;  /* 0x022850ff11ff79a7 */ /* 0x0001e2000810003f */
[----:B------:R-:W-:Y:S01]  /*20580*/  BSSY B0, `(.L_x_11758) ;  /* 0x00000d8000007945 */ /* 0x000fe20003800000 */
[----:B--2---:R-:W-:-:S05]  /*20590*/  VIADD R21, R2, 0xfffffffe ;  /* 0xfffffffe02157836 */ /* 0x004fca0000000000 */
[----:B------:R-:W-:-:S13]  /*205a0*/  ISETP.GE.AND P0, PT, R21, R29, PT ;  /* 0x0000001d1500720c */ /* 0x000fda0003f06270 */
[----:B0-----:R-:W-:Y:S05]  /*205b0*/  @!P0 BRA `(.L_x_11759) ;  /* 0x0000000c00508947 */ /* 0x001fea0003800000 */
.L_x_11772:
[----:B0-----:R-:W0:Y:S01]  /*205c0*/  S2R R2, SR_TID.X ;  /* 0x0000000000027919 */ /* 0x001e220000002100 */
[----:B------:R-:W-:Y:S01]  /*205d0*/  IMAD R8, R21, 0x60, R30 ;  /* 0x0000006015087824 */ /* 0x000fe200078e021e */
[----:B------:R-:W-:Y:S01]  /*205e0*/  LOP3.LUT P1, RZ, R23, 0x40, RZ, 0xc0, !PT ;  /* 0x0000004017ff7812 */ /* 0x000fe2000782c0ff */
[----:B------:R-:W-:Y:S01]  /*205f0*/  VIADD R24, R24, 0x1 ;  /* 0x0000000118187836 */ /* 0x000fe20000000000 */
[C---:B0-----:R-:W-:Y:S01]  /*20600*/  LOP3.LUT R3, R2.reuse, 0x7f, RZ, 0xc0, !PT ;  /* 0x0000007f02037812 */ /* 0x041fe200078ec0ff */
[----:B------:R-:W-:-:S03]  /*20610*/  IMAD.SHL.U32 R2, R2, 0x10, RZ ;  /* 0x0000001002027824 */ /* 0x000fc600078e00ff */
[----:B------:R-:W-:Y:S02]  /*20620*/  SHF.R.U32.HI R4, RZ, 0x3, R3 ;  /* 0x00000003ff047819 */ /* 0x000fe40000011603 */
[----:B------:R-:W0:Y:S02]  /*20630*/  LDC R3, c[0x0][0x430] ;  /* 0x00010c00ff037b82 */ /* 0x000e240000000800 */
[----:B------:R-:W-:-:S04]  /*20640*/  LOP3.LUT R2, R4, 0x70, R2, 0xf8, !PT ;  /* 0x0000007004027812 */ /* 0x000fc800078ef802 */
[C---:B------:R-:W-:Y:S01]  /*20650*/  ISETP.GT.U32.AND P2, PT, R2.reuse, 0x5f, PT ;  /* 0x0000005f0200780c */ /* 0x040fe20003f44070 */
[----:B------:R-:W-:-:S04]  /*20660*/  IMAD.IADD R8, R2, 0x1, R8 ;  /* 0x0000000102087824 */ /* 0x000fc800078e0208 */
[----:B------:R-:W-:-:S08]  /*20670*/  IMAD.MOV.U32 R9, RZ, RZ, R8 ;  /* 0x000000ffff097224 */ /* 0x000fd000078e0008 */
[----:B--2---:R-:W2:Y:S01]  /*20680*/  @!P2 LDC.64 R4, c[0x0][0x428] ;  /* 0x00010a00ff04ab82 */ /* 0x004ea20000000a00 */
[----:B0-----:R-:W-:-:S13]  /*20690*/  ISETP.NE.AND P0, PT, R3, 0x1, PT ;  /* 0x000000010300780c */ /* 0x001fda0003f05270 */
[----:B------:R-:W0:Y:S08]  /*206a0*/  @P0 LDC R3, c[0x0][0x434] ;  /* 0x00010d00ff030b82 */ /* 0x000e300000000800 */
[----:B------:R-:W3:Y:S01]  /*206b0*/  @P0 LDC R7, c[0x0][0x438] ;  /* 0x00010e00ff070b82 */ /* 0x000ee20000000800 */
[----:B0-----:R-:W-:-:S05]  /*206c0*/  @P0 IMAD.HI.U32 R2, R8, R3, RZ ;  /* 0x0000000308020227 */ /* 0x001fca00078e00ff */
[----:B---3--:R-:W-:Y:S01]  /*206d0*/  @P0 SHF.R.U32.HI R9, RZ, R7, R2 ;  /* 0x00000007ff090219 */ /* 0x008fe20000011602 */
[----:B--2---:R-:W-:Y:S01]  /*206e0*/  @!P2 IMAD R2, R31, R4, RZ ;  /* 0x000000041f02a224 */ /* 0x004fe200078e02ff */
[----:B------:R-:W0:Y:S02]  /*206f0*/  @!P2 LDC.64 R6, c[0x0][0x418] ;  /* 0x00010600ff06ab82 */ /* 0x000e240000000a00 */
[--C-:B------:R-:W-:Y:S01]  /*20700*/  @!P2 SHF.R.S32.HI R3, RZ, 0x1f, R9.reuse ;  /* 0x0000001fff03a819 */ /* 0x100fe20000011409 */
[----:B------:R-:W-:Y:S02]  /*20710*/  @!P2 IMAD R5, R27, R5, R2 ;  /* 0x000000051b05a224 */ /* 0x000fe400078e0202 */
[----:B------:R-:W-:-:S04]  /*20720*/  @!P2 IMAD.MOV.U32 R2, RZ, RZ, R9 ;  /* 0x000000ffff02a224 */ /* 0x000fc800078e0009 */
[----:B------:R-:W-:-:S04]  /*20730*/  @!P2 IMAD.WIDE.U32 R2, R27, R4, R2 ;  /* 0x000000041b02a225 */ /* 0x000fc800078e0002 */
[----:B------:R-:W-:Y:S01]  /*20740*/  @!P2 IMAD.IADD R3, R5, 0x1, R3 ;  /* 0x000000010503a824 */ /* 0x000fe200078e0203 */
[----:B------:R-:W-:Y:S05]  /*20750*/  YIELD ;  /* 0x0000000000007946 */ /* 0x000fea0003800000 */
[----:B------:R-:W-:Y:S01]  /*20760*/  IMAD.MOV.U32 R4, RZ, RZ, RZ ;  /* 0x000000ffff047224 */ /* 0x000fe200078e00ff */
[----:B------:R-:W-:Y:S01]  /*20770*/  ULDC UR4, c[0x0][0x430] ;  /* 0x00010c0000047ab9 */ /* 0x000fe20000000800 */
[----:B0-----:R-:W-:Y:S01]  /*20780*/  @!P2 LEA R6, P0, R2, R6, 0x2 ;  /* 0x000000060206a211 */ /* 0x001fe200078010ff */
[----:B------:R-:W-:-:S03]  /*20790*/  IMAD.MOV R5, RZ, RZ, -R9 ;  /* 0x000000ffff057224 */ /* 0x000fc600078e0a09 */
[----:B------:R-:W-:Y:S02]  /*207a0*/  @!P2 LEA.HI.X R7, R2, R7, R3, 0x2, P0 ;  /* 0x000000070207a211 */ /* 0x000fe400000f1403 */
[C---:B------:R-:W-:Y:S01]  /*207b0*/  ISETP.NE.AND P0, PT, R24.reuse, 0x2, PT ;  /* 0x000000021800780c */ /* 0x040fe20003f05270 */
[----:B------:R-:W-:Y:S02]  /*207c0*/  IMAD.MOV.U32 R2, RZ, RZ, R21 ;  /* 0x000000ffff027224 */ /* 0x000fe400078e0015 */
[----:B------:R-:W-:Y:S01]  /*207d0*/  IMAD R5, R5, UR4, R8 ;  /* 0x0000000405057c24 */ /* 0x000fe2000f8e0208 */
[----:B------:R-:W-:Y:S01]  /*207e0*/  SEL R3, RZ, 0x1, P0 ;  /* 0x00000001ff037807 */ /* 0x000fe20000000000 */
[----:B------:R0:W5:Y:S01]  /*207f0*/  @!P2 LDG.E R4, desc[UR36][R6.64] ;  /* 0x000000240604a981 */ /* 0x000162000c1e1900 */
[----:B------:R-:W-:Y:S01]  /*20800*/  SEL R24, R24, RZ, P0 ;  /* 0x000000ff18187207 */ /* 0x000fe20000000000 */
[----:B------:R-:W-:Y:S01]  /*20810*/  VIADD R21, R21, 0xffffffff ;  /* 0xffffffff15157836 */ /* 0x000fe20000000000 */
[----:B------:R-:W-:-:S02]  /*20820*/  LOP3.LUT R26, R26, R3, RZ, 0x3c, !PT ;  /* 0x000000031a1a7212 */ /* 0x000fc400078e3cff */
[----:B------:R-:W-:Y:S01]  /*20830*/  ISETP.GT.AND P2, PT, R2, R29, PT ;  /* 0x0000001d0200720c */ /* 0x000fe20003f44270 */
[----:B-1----:R-:W-:-:S12]  /*20840*/  @!P1 BRA `(.L_x_11760) ;  /* 0x0000000000049947 */ /* 0x002fd80003800000 */
[----:B------:R-:W-:Y:S01]  /*20850*/  BPT.TRAP 0x1 ;  /* 0x000000040000795c */ /* 0x000fe20000300000 */
.L_x_11760:
[----:B------:R-:W-:Y:S01]  /*20860*/  IMAD R10, R24, 0x8, R22 ;  /* 0x00000008180a7824 */ /* 0x000fe200078e0216 */
[----:B------:R-:W-:Y:S01]  /*20870*/  SHF.L.U32 R20, R26, 0x1f, RZ ;  /* 0x0000001f1a147819 */ /* 0x000fe200000006ff */
[----:B------:R-:W-:Y:S01]  /*20880*/  BSSY B1, `(.L_x_11761) ;  /* 0x0000004000017945 */ /* 0x000fe20003800000 */
[----:B------:R-:W-:Y:S02]  /*20890*/  SHF.R.S32.HI R9, RZ, 0x1f, R5 ;  /* 0x0000001fff097819 */ /* 0x000fe40000011405 */
[----:B------:R-:W2:Y:S02]  /*208a0*/  SYNCS.PHASECHK.TRANS64.TRYWAIT P0, [R10+URZ+0x22840], R20 ;  /* 0x022840140a0075a7 */ /* 0x000ea4000800017f */
[----:B--2---:R-:W-:Y:S05]  /*208b0*/  @!P0 BRA `(.L_x_11762) ;  /* 0x0000003c00cc8947 */ /* 0x004fea0003800000 */
.L_x_11854:
[----:B------:R-:W-:Y:S05]  /*208c0*/  BSYNC B1 ;  /* 0x0000000000017941 */ /* 0x000fea0003800000 */
.L_x_11761:
[----:B------:R-:W-:Y:S01]  /*208d0*/  ULDC.64 UR4, c[0x0][0x300] ;  /* 0x0000c00000047ab9 */ /* 0x000fe20000000a00 */
[----:B-1---5:R-:W-:Y:S01]  /*208e0*/  SHF.R.S32.HI R17, RZ, 0x1f, R4 ;  /* 0x0000001fff117819 */ /* 0x022fe20000011404 */
        /* <DEDUP_REMOVED lines=22> */
[----:B------:R-:W-:Y:S01]  /*20a50*/  SHFL.IDX PT, R14, R6, 0x5, 0x181f ;  /* 0x00b81f00060e7f89 */ /* 0x000fe200000e0000 */
[----:B0-----:R-:W-:-:S05]  /*20a60*/  IADD3 R2, P0, R2, R0, RZ ;  /* 0x0000000002027210 */ /* 0x001fca0007f1e0ff */
[----:B-1----:R-:W-:-:S05]  /*20a70*/  IMAD.X R3, RZ, RZ, R3, P0 ;  /* 0x000000ffff037224 */ /* 0x002fca00000e0603 */
[----:B------:R0:W-:Y:S04]  /*20a80*/  LDGSTS.E.BYPASS.LTC128B.128 [R7+0x1c400], desc[UR36][R2.64], !P1 ;  /* 0x1c40000002077fae */ /* 0x0001e8000c901d64 */
[----:B0-----:R-:W0:Y:S04]  /*20a90*/  SHFL.IDX PT, R2, R6, 0x1, 0x181f ;  /* 0x00381f0006027f89 */ /* 0x001e2800000e0000 */
[----:B------:R-:W1:Y:S01]  /*20aa0*/  SHFL.IDX PT, R3, R8, 0x1, 0x181f ;  /* 0x00381f0008037f89 */ /* 0x000e6200000e0000 */
        /* <DEDUP_REMOVED lines=14> */
[----:B------:R-:W1:Y:S04]  /*20b90*/  SHFL.IDX PT, R3, R8, 0x4, 0x181f ;  /* 0x00981f0008037f89 */ /* 0x000e6800000e0000 */
[----:B------:R-:W3:Y:S01]  /*20ba0*/  SHFL.IDX PT, R8, R8, 0x5, 0x181f ;  /* 0x00b81f0008087f89 */ /* 0x000ee200000e0000 */
[----:B0-----:R-:W-:-:S05]  /*20bb0*/  IADD3 R2, P0, R2, R0, RZ ;  /* 0x0000000002027210 */ /* 0x001fca0007f1e0ff */
[----:B-1----:R-:W-:-:S05]  /*20bc0*/  IMAD.X R3, RZ, RZ, R3, P0 ;  /* 0x000000ffff037224 */ /* 0x002fca00000e0603 */
[----:B---3--:R0:W-:Y:S03]  /*20bd0*/  LDGSTS.E.BYPASS.LTC128B.128 [R7+0x1e400], desc[UR36][R2.64], !P1 ;  /* 0x1e40000002077fae */ /* 0x0081e6000c901d64 */
.L_x_11868:
        /* <DEDUP_REMOVED lines=8> */
.L_x_11764:
        /* <DEDUP_REMOVED lines=10> */
.L_x_11765:
[----:B------:R1:W-:Y:S01]  /*20d00*/  SYNCS.ARRIVE.TRANS64.A1T0 RZ, [R10+URZ+0x22830], RZ ;  /* 0x022830ff0aff79a7 */ /* 0x0003e2000810003f */
[----:B------:R-:W-:Y:S05]  /*20d10*/  @!P3 BRA `(.L_x_11766) ;  /* 0x000000000004b947 */ /* 0x000fea0003800000 */
[----:B------:R-:W-:Y:S01]  /*20d20*/  BPT.TRAP 0x1 ;  /* 0x000000040000795c */ /* 0x000fe20000300000 */
.L_x_11766:
[----:B------:R-:W3:Y:S01]  /*20d30*/  SYNCS.PHASECHK.TRANS64.TRYWAIT P0, [R10+URZ+0x22860], R20 ;  /* 0x022860140a0075a7 */ /* 0x000ee2000800017f */
[----:B------:R-:W-:Y:S04]  /*20d40*/  BSSY B1, `(.L_x_11767) ;  /* 0x0000002000017945 */ /* 0x000fe80003800000 */
[----:B---3--:R-:W-:Y:S05]  /*20d50*/  @!P0 BRA `(.L_x_11768) ;  /* 0x0000004000588947 */ /* 0x008fea0003800000 */
.L_x_11869:
[----:B------:R-:W-:Y:S05]  /*20d60*/  BSYNC B1 ;  /* 0x0000000000017941 */ /* 0x000fea0003800000 */
.L_x_11767:
[----:B------:R-:W-:Y:S01]  /*20d70*/  ULDC.64 UR4, c[0x0][0x328] ;  /* 0x0000ca0000047ab9 */ /* 0x000fe20000000a00 */
[----:B------:R-:W-:Y:S01]  /*20d80*/  ULDC.64 UR6, c[0x0][0x318] ;  /* 0x0000c60000067ab9 */ /* 0x000fe20000000a00 */
[----:B0-----:R-:W-:Y:S01]  /*20d90*/  IMAD R2, R9, UR4, RZ ;  /* 0x0000000409027c24 */ /* 0x001fe2000f8e02ff */
[C---:B------:R-:W-:Y:S01]  /*20da0*/  LOP3.LUT P5, RZ, R23.reuse, 0x1, RZ, 0xc0, !PT ;  /* 0x0000000117ff7812 */ /* 0x040fe200078ac0ff */
[----:B--23--:R-:W-:Y:S01]  /*20db0*/  IMAD R20, R24, 0x6000, R28 ;  /* 0x0000600018147824 */ /* 0x00cfe200078e021c */
        /* <DEDUP_REMOVED lines=61> */
.L_x_11883:
        /* <DEDUP_REMOVED lines=11> */
.L_x_11770:
        /* <DEDUP_REMOVED lines=10> */
.L_x_11771:
[----:B------:R2:W-:Y:S01]  /*212e0*/  SYNCS.ARRIVE.TRANS64.A1T0 RZ, [R10+URZ+0x22850], RZ ;  /* 0x022850ff0aff79a7 */ /* 0x0005e2000810003f */
[----:B------:R-:W-:Y:S05]  /*212f0*/  @P2 BRA `(.L_x_11772) ;  /* 0xfffffff000b02947 */ /* 0x000fea000383ffff */
.L_x_11759:
[----:B------:R-:W-:Y:S05]  /*21300*/  BSYNC B0 ;  /* 0x0000000000007941 */ /* 0x000fea0003800000 */
.L_x_11758:
        /* <DEDUP_REMOVED lines=20> */
.L_x_11774:
[----:B------:R-:W-:Y:S05]  /*21450*/  BSYNC B0 ;  /* 0x0000000000007941 */ /* 0x000fea0003800000 */
.L_x_11773:
[----:B------:R-:W-:Y:S02]  /*21460*/  SEL R24, R24, RZ, P0 ;  /* 0x000000ff18187207 */ /* 0x000fe40000000000 */
[----:B------:R-:W-:-:S07]  /*21470*/  LOP3.LUT R26, R26, R5, RZ, 0x3c, !PT ;  /* 0x000000051a1a7212 */ /* 0x000fce00078e3cff */
.L_x_11733:
[----:B------:R-:W-:Y:S05]  /*21480*/  BSYNC B7 ;  /* 0x0000000000077941 */ /* 0x000fea0003800000 */
.L_x_11731:
        /* <DEDUP_REMOVED lines=8> */
[----:B-1----:R1:W3:Y:S01]  /*21510*/  LDS.128 R16, [R22+0x228d0] ;  /* 0x0228d00016107984 */ /* 0x0022e20000000c00 */
[----:B------:R-:W-:Y:S06]  /*21520*/  BAR.ARV 0x4, 0x180 ;  /* 0x0106000000007b1d */ /* 0x000fec0000002000 */
[----:B------:R-:W-:Y:S05]  /*21530*/  BRA `(.L_x_11776) ;  /* 0x0000000c00d47947 */ /* 0x000fea0003800000 */
.L_x_11775:
        /* <DEDUP_REMOVED lines=14> */
[----:B-1----:R-:W-:Y:S01]  /*21620*/  IMAD.MOV.U32 R17, RZ, RZ, RZ ;  /* 0x000000ffff117224 */ /* 0x002fe200078e00ff */
        /* <DEDUP_REMOVED lines=28> */
.L_x_11893:
[----:B------:R-:W-:Y:S02]  /*217f0*/  ULDC UR4, c[0x0][0xc38] ;  /* 0x00030e0000047ab9 */ /* 0x000fe40000000800 */
[----:B------:R-:W-:-:S04]  /*21800*/  IMAD.U32 R5, RZ, RZ, UR4 ;  /* 0x00000004ff057e24 */ /* 0x000fc8000f8e00ff */
[----:B-1----:R-:W-:-:S04]  /*21810*/  IMAD R14, R14, R5, RZ ;  /* 0x000000050e0e7224 */ /* 0x002fc800078e02ff */
[----:B------:R-:W-:-:S05]  /*21820*/  IMAD.IADD R7, R7, 0x1, R14 ;  /* 0x0000000107077824 */ /* 0x000fca00078e020e */
[----:B------:R-:W-:-:S13]  /*21830*/  ISETP.GT.AND P6, PT, R7, R0, PT ;  /* 0x000000000700720c */ /* 0x000fda0003fc4270 */
[----:B------:R-:W-:Y:S05]  /*21840*/  @P6 BRA `(.L_x_11778) ;  /* 0x0000000000a46947 */ /* 0x000fea0003800000 */
.L_x_11781:
        /* <DEDUP_REMOVED lines=12> */
[----:B------:R1:W3:Y:S02]  /*21910*/  @!P6 LDG.E R17, desc[UR36][R2.64] ;  /* 0x000000240211e981 */ /* 0x0002e4000c1e1900 */
[----:B-1----:R-:W-:-:S04]  /*21920*/  @!P6 IMAD.WIDE R2, R9, 0x4, R4 ;  /* 0x000000040902e825 */ /* 0x002fc800078e0204 */
        /* <DEDUP_REMOVED lines=21> */
.L_x_11901:
[----:B------:R-:W-:Y:S02]  /*21a80*/  ULDC UR4, c[0x0][0xc38] ;  /* 0x00030e0000047ab9 */ /* 0x000fe40000000800 */
[----:B------:R-:W-:-:S04]  /*21a90*/  IMAD.U32 R5, RZ, RZ, UR4 ;  /* 0x00000004ff057e24 */ /* 0x000fc8000f8e00ff */
[----:B-1----:R-:W-:-:S04]  /*21aa0*/  IMAD R14, R14, R5, RZ ;  /* 0x000000050e0e7224 */ /* 0x002fc800078e02ff */
[----:B------:R-:W-:-:S05]  /*21ab0*/  IMAD.IADD R7, R14, 0x1, R7 ;  /* 0x000000010e077824 */ /* 0x000fca00078e0207 */
[----:B------:R-:W-:-:S13]  /*21ac0*/  ISETP.GT.AND P6, PT, R7, R0, PT ;  /* 0x000000000700720c */ /* 0x000fda0003fc4270 */
[----:B------:R-:W-:Y:S05]  /*21ad0*/  @!P6 BRA `(.L_x_11781) ;  /* 0xfffffffc005ce947 */ /* 0x000fea000383ffff */
.L_x_11778:
[----:B------:R-:W-:Y:S01]  /*21ae0*/  IMAD.IADD R7, R7, 0x1, -R14 ;  /* 0x0000000107077824 */ /* 0x000fe200078e0a0e */
[----:B------:R-:W-:-:S03]  /*21af0*/  UMOV UR4, 0xffffffff ;  /* 0xffffffff00047882 */ /* 0x000fc60000000000 */
[----:B------:R-:W-:-:S05]  /*21b00*/  IMAD R3, R2, R5, R7 ;  /* 0x0000000502037224 */ /* 0x000fca00078e0207 */
[----:B------:R-:W-:Y:S01]  /*21b10*/  ISETP.GT.AND P6, PT, R3, R0, PT ;  /* 0x000000000300720c */ /* 0x000fe20003fc4270 */
[----:B------:R-:W-:-:S12]  /*21b20*/  BRA.DIV UR4, `(.L_x_11782) ;  /* 0x0000004204b87947 */ /* 0x000fd8000b800000 */
[----:B------:R-:W-:-:S04]  /*21b30*/  VOTE.ANY R3, PT, !P6 ;  /* 0x0000000000037806 */ /* 0x000fc800070e0100 */
[----:B------:R-:W1:Y:S02]  /*21b40*/  POPC R12, R3 ;  /* 0x00000003000c7309 */ /* 0x000e640000000000 */
[----:B-1----:R1:W3:Y:S01]  /*21b50*/  SHFL.IDX PT, R17, R17, R12, 0x1f ;  /* 0x00001f0c11117589 */ /* 0x0022e200000e0000 */
[----:B------:R-:W-:-:S03]  /*21b60*/  IMAD.IADD R19, R12, 0x1, R19 ;  /* 0x000000010c137824 */ /* 0x000fc600078e0213 */
[----:B------:R1:W4:Y:S04]  /*21b70*/  SHFL.IDX PT, R4, R4, R12, 0x1f ;  /* 0x00001f0c04047589 */ /* 0x00032800000e0000 */
.L_x_11906:
[----:B------:R-:W-:-:S13]  /*21b80*/  ISETP.NE.AND P0, PT, R3, RZ, PT ;  /* 0x000000ff0300720c */ /* 0x000fda0003f05270 */
[----:B------:R-:W-:Y:S05]  /*21b90*/  @!P0 BRA `(.L_x_11783) ;  /* 0x0000000000108947 */ /* 0x000fea0003800000 */
[----:B------:R-:W-:Y:S01]  /*21ba0*/  UMOV UR4, 0xffffffff ;  /* 0xffffffff00047882 */ /* 0x000fe20000000000 */
[----:B-1----:R-:W-:Y:S02]  /*21bb0*/  VIADD R12, R12, 0xffffffff ;  /* 0xffffffff0c0c7836 */ /* 0x002fe40000000000 */
[----:B------:R-:W-:Y:S05]  /*21bc0*/  BRA.DIV UR4, `(.L_x_11784) ;  /* 0x0000004204ec7947 */ /* 0x000fea000b800000 */
[----:B------:R1:W0:Y:S02]  /*21bd0*/  SHFL.IDX PT, R6, R2, R12, 0x1f ;  /* 0x00001f0c02067589 */ /* 0x00022400000e0000 */
.L_x_11783:
        /* <DEDUP_REMOVED lines=10> */
[----:B-1----:R-:W-:Y:S01]  /*21c80*/  VIADD R2, R7, 0xffffffe ;  /* 0x0ffffffe07027836 */ /* 0x002fe20000000000 */
        /* <DEDUP_REMOVED lines=38> */
[----:B------:R-:W-:-:S04]  /*21ef0*/  IMAD.MOV R2, RZ, RZ, -R7 ;  /* 0x000000ffff027224 */ /* 0x000fc800078e0a07 */
[----:B------:R-:W-:Y:S02]  /*21f00*/  IMAD R2, R17, R2, R0 ;  /* 0x0000000211027224 */ /* 0x000fe400078e0200 */
        /* <DEDUP_REMOVED lines=8> */
.L_x_11785:
[----:B-1----:R-:W0:Y:S02]  /*21f90*/  LDC.64 R2, c[0x0][0xc90] ;  /* 0x00032400ff027b82 */ /* 0x002e240000000a00 */
        /* <DEDUP_REMOVED lines=59> */
.L_x_11786:
[----:B------:R-:W-:-:S05]  /*22350*/  LOP3.LUT R2, RZ, R2, RZ, 0x33, !PT ;  /* 0x00000002ff027212 */ /* 0x000fca00078e33ff */
[----:B------:R-:W-:Y:S01]  /*22360*/  IMAD.IADD R17, R17, 0x1, R2 ;  /* 0x0000000111117824 */ /* 0x000fe200078e0202 */
[----:B------:R-:W-:Y:S06]  /*22370*/  BRA `(.L_x_11787) ;  /* 0x00000000001c7947 */ /* 0x000fec0003800000 */
.L_x_11779:
[----:B------:R-:W-:Y:S01]  /*22380*/  UMOV UR4, URZ ;  /* 0x0000003f00047c82 */ /* 0x000fe20008000000 */
[----:B------:R-:W-:Y:S01]  /*22390*/  UMOV UR5, URZ ;  /* 0x0000003f00057c82 */ /* 0x000fe20008000000 */
[----:B------:R-:W-:Y:S01]  /*223a0*/  ULDC UR6, c[0x0][0xc3c] ;  /* 0x00030f0000067ab9 */ /* 0x000fe20000000800 */
[----:B------:R-:W-:Y:S02]  /*223b0*/  IMAD.MOV.U32 R16, RZ, RZ, R0 ;  /* 0x000000ffff107224 */ /* 0x000fe400078e0000 */
[----:B------:R-:W-:Y:S02]  /*223c0*/  IMAD.U32 R17, RZ, RZ, UR4 ;  /* 0x00000004ff117e24 */ /* 0x000fe4000f8e00ff */
[----:B------:R-:W-:Y:S02]  /*223d0*/  IMAD.U32 R18, RZ, RZ, UR5 ;  /* 0x00000005ff127e24 */ /* 0x000fe4000f8e00ff */
[----:B------:R-:W-:-:S07]  /*223e0*/  IMAD.U32 R19, RZ, RZ, UR6 ;  /* 0x00000006ff137e24 */ /* 0x000fce000f8e00ff */
.L_x_11787:
        /* <DEDUP_REMOVED lines=10> */
.L_x_11776:
[----:B------:R-:W-:Y:S02]  /*22490*/  ULDC UR4, c[0x0][0xc3c] ;  /* 0x00030f0000047ab9 */ /* 0x000fe40000000800 */
[----:B---3--:R-:W-:-:S13]  /*224a0*/  ISETP.GE.AND P0, PT, R19, UR4, PT ;  /* 0x0000000413007c0c */ /* 0x008fda000bf06270 */
[----:B------:R-:W-:Y:S05]  /*224b0*/  @!P0 BRA `(.L_x_11788) ;  /* 0xffffffb0004c8947 */ /* 0x000fea000383ffff */
[----:B------:R-:W-:Y:S05]  /*224c0*/  BSYNC B8 ;  /* 0x0000000000087941 */ /* 0x000fea0003800000 */
.L_x_11717:
        /* <DEDUP_REMOVED lines=12> */
.L_x_11909:
[----:B------:R-:W-:Y:S05]  /*22590*/  BSYNC B0 ;  /* 0x0000000000007941 */ /* 0x000fea0003800000 */
.L_x_11789:
[----:B------:R-:W-:-:S03]  /*225a0*/  UMOV UR4, 0xffffffff ;  /* 0xffffffff00047882 */ /* 0x000fc60000000000 */
[----:B------:R-:W-:Y:S05]  /*225b0*/  BRA.DIV UR4, `(.L_x_11791) ;  /* 0x0000003a04ac7947 */ /* 0x000fea000b800000 */
[----:B-1----:R-:W1:Y:S02]  /*225c0*/  S2R R0, SR_TID.X ;  /* 0x0000000000007919 */ /* 0x002e640000002100 */
[----:B-1----:R-:W-:-:S04]  /*225d0*/  SHF.R.U32.HI R0, RZ, 0x5, R0 ;  /* 0x00000005ff007819 */ /* 0x002fc80000011600 */
[----:B------:R-:W-:-:S05]  /*225e0*/  LOP3.LUT R0, R0, 0x3, RZ, 0xc0, !PT ;  /* 0x0000000300007812 */ /* 0x000fca00078ec0ff */
[----:B------:R1:W3:Y:S02]  /*225f0*/  SHFL.IDX PT, R14, R0, RZ, 0x1f ;  /* 0x00001fff000e7589 */ /* 0x0002e400000e0000 */
.L_x_11912:
[----:B---3--:R-:W-:Y:S01]  /*22600*/  ISETP.NE.AND P0, PT, R14, RZ, PT ;  /* 0x000000ff0e00720c */ /* 0x008fe20003f05270 */
[----:B------:R-:W-:-:S12]  /*22610*/  BSSY B0, `(.L_x_11792) ;  /* 0x0000026000007945 */ /* 0x000fd80003800000 */
[----:B------:R-:W-:Y:S05]  /*22620*/  @P0 BRA `(.L_x_11793) ;  /* 0x0000000000900947 */ /* 0x000fea0003800000 */
[----:B------:R-:W-:-:S03]  /*22630*/  UMOV UR4, 0xffffffff ;  /* 0xffffffff00047882 */ /* 0x000fc60000000000 */
[----:B------:R-:W-:Y:S05]  /*22640*/  BRA.DIV UR4, `(.L_x_11794) ;  /* 0x0000003a04bc7947 */ /* 0x000fea000b800000 */
[----:B------:R-:W-:-:S13]  /*22650*/  ELECT P6, URZ, PT ;  /* 0x00000000003f782f */ /* 0x000fda00038c0000 */
.L_x_11915:
        /* <DEDUP_REMOVED lines=8> */
.L_x_11795:
[----:B------:R-:W-:Y:S01]  /*226e0*/  IMAD R5, R24, 0x8, R7 ;  /* 0x0000000818057824 */ /* 0x000fe200078e0207 */
[----:B------:R-:W-:Y:S01]  /*226f0*/  SHF.L.U32 R0, R26, 0x1f, RZ ;  /* 0x0000001f1a007819 */ /* 0x000fe200000006ff */
[----:B------:R-:W-:-:S03]  /*22700*/  VIADD R24, R24, 0x1 ;  /* 0x0000000118187836 */ /* 0x000fc60000000000 */
[----:B------:R-:W1:Y:S02]  /*22710*/  SYNCS.PHASECHK.TRANS64.TRYWAIT P1, [R5+URZ+0x22840], R0 ;  /* 0x02284000050075a7 */ /* 0x000e64000802017f */
[----:B------:R-:W-:-:S04]  /*22720*/  ISETP.NE.AND P2, PT, R24, 0x2, PT ;  /* 0x000000021800780c */ /* 0x000fc80003f45270 */
[----:B------:R-:W-:Y:S01]  /*22730*/  SEL R3, RZ, 0x1, P2 ;  /* 0x00000001ff037807 */ /* 0x000fe20001000000 */
[----:B-1----:R-:W-:Y:S08]  /*22740*/  @!P1 BRA `(.L_x_11796) ;  /* 0x00000038009c9947 */ /* 0x002ff00003800000 */
.L_x_11916:
[----:B------:R-:W-:Y:S02]  /*22750*/  SEL R24, R24, RZ, P2 ;  /* 0x000000ff18187207 */ /* 0x000fe40001000000 */
[----:B------:R-:W-:Y:S01]  /*22760*/  LOP3.LUT R2, R26, R3, RZ, 0x3c, !PT ;  /* 0x000000031a027212 */ /* 0x000fe200078e3cff */
[----:B------:R-:W-:Y:S06]  /*22770*/  @!P0 BRA `(.L_x_11797) ;  /* 0x0000000000048947 */ /* 0x000fec0003800000 */
[----:B------:R-:W-:Y:S01]  /*22780*/  BPT.TRAP 0x1 ;  /* 0x000000040000795c */ /* 0x000fe20000300000 */
.L_x_11797:
[----:B------:R-:W-:Y:S01]  /*22790*/  IMAD R3, R24, 0x8, R7 ;  /* 0x0000000818037824 */ /* 0x000fe200078e0207 */
[----:B------:R-:W-:-:S04]  /*227a0*/  SHF.L.U32 R2, R2, 0x1f, RZ ;  /* 0x0000001f02027819 */ /* 0x000fc800000006ff */
[----:B------:R-:W3:Y:S02]  /*227b0*/  SYNCS.PHASECHK.TRANS64.TRYWAIT P1, [R3+URZ+0x22840], R2 ;  /* 0x02284002030075a7 */ /* 0x000ee4000802017f */
[----:B---3--:R-:W-:Y:S05]  /*227c0*/  @!P1 BRA `(.L_x_11798) ;  /* 0x0000003800909947 */ /* 0x008fea0003800000 */
.L_x_11917:
[----:B------:R-:W-:Y:S05]  /*227d0*/  @!P0 BRA `(.L_x_11799) ;  /* 0x0000000000048947 */ /* 0x000fea0003800000 */
[----:B------:R-:W-:Y:S01]  /*227e0*/  BPT.TRAP 0x1 ;  /* 0x000000040000795c */ /* 0x000fe20000300000 */
.L_x_11799:
[----:B------:R-:W4:Y:S02]  /*227f0*/  SYNCS.PHASECHK.TRANS64.TRYWAIT P1, [R5+URZ+0x22860], R0 ;  /* 0x02286000050075a7 */ /* 0x000f24000802017f */
[----:B----4-:R-:W-:Y:S05]  /*22800*/  @!P1 BRA `(.L_x_11800) ;  /* 0x0000003800949947 */ /* 0x010fea0003800000 */
.L_x_11918:
[----:B------:R-:W-:Y:S05]  /*22810*/  @!P0 BRA `(.L_x_11801) ;  /* 0x0000000000048947 */ /* 0x000fea0003800000 */
[----:B------:R-:W-:Y:S01]  /*22820*/  BPT.TRAP 0x1 ;  /* 0x000000040000795c */ /* 0x000fe20000300000 */
.L_x_11801:
[----:B------:R0:W0:Y:S02]  /*22830*/  SYNCS.PHASECHK.TRANS64.TRYWAIT P0, [R3+URZ+0x22860], R2 ;  /* 0x02286002030075a7 */ /* 0x000024000800017f */
[----:B0-----:R-:W-:Y:S05]  /*22840*/  @!P0 NANOSLEEP.SYNCS 0x989680 ;  /* 0x009896800000895d */ /* 0x001fea0003900000 */
[----:B------:R-:W0:Y:S02]  /*22850*/  @!P0 SYNCS.PHASECHK.TRANS64 P0, [R3+URZ+0x22860], R2 ;  /* 0x02286002030085a7 */ /* 0x000e24000800007f */
[----:B0-----:R-:W-:Y:S05]  /*22860*/  @!P0 BRA `(.L_x_11801) ;  /* 0xfffffffc00f08947 */ /* 0x001fea000383ffff */
.L_x_11793:
[----:B------:R-:W-:Y:S05]  /*22870*/  BSYNC B0 ;  /* 0x0000000000007941 */ /* 0x000fea0003800000 */
.L_x_11792:
[----:B------:R-:W-:Y:S05]  /*22880*/  EXIT ;  /* 0x000000000000794d */ /* 0x000fea0003800000 */
.L_x_11590:
[----:B0-----:R0:W1:Y:S02]  /*22890*/  SYNCS.PHASECHK.TRANS64.TRYWAIT P0, [R49+URZ+0x22800], R0 ;  /* 0x02280000310075a7 */ /* 0x001064000800017f */
[----:B-1----:R-:W-:Y:S05]  /*228a0*/  @!P0 NANOSLEEP.SYNCS 0x989680 ;  /* 0x009896800000895d */ /* 0x002fea0003900000 */
[----:B------:R-:W1:Y:S02]  /*228b0*/  @!P0 SYNCS.PHASECHK.TRANS64 P0, [R49+URZ+0x22800], R0 ;  /* 0x02280000310085a7 */ /* 0x000e64000800007f */
[----:B-1----:R-:W-:Y:S05]  /*228c0*/  @!P0 BRA `(.L_x_11590) ;  /* 0xfffffffc00f08947 */ /* 0x002fea000383ffff */
[----:B------:R-:W-:Y:S05]  /*228d0*/  BRA `(.L_x_11802) ;  /* 0xfffffe0000ac7947 */ /* 0x000fea000383ffff */
.L_x_11597:
[----:B-1----:R1:W2:Y:S02]  /*228e0*/  SYNCS.PHASECHK.TRANS64.TRYWAIT P0, [R10+URZ], R11 ;  /* 0x0000000b0a0075a7 */ /* 0x0022a4000800017f */
[----:B--2---:R-:W-:Y:S05]  /*228f0*/  @!P0 NANOSLEEP.SYNCS 0x989680 ;  /* 0x009896800000895d */ /* 0x004fea0003900000 */
[----:B------:R-:W2:Y:S02]  /*22900*/  @!P0 SYNCS.PHASECHK.TRANS64 P0, [R10+URZ], R11 ;  /* 0x0000000b0a0085a7 */ /* 0x000ea4000800007f */
[----:B--2---:R-:W-:Y:S05]  /*22910*/  @!P0 BRA `(.L_x_11597) ;  /* 0xfffffffc00f08947 */ /* 0x004fea000383ffff */
[----:B------:R-:W-:Y:S05]  /*22920*/  BRA `(.L_x_11596) ;  /* 0xfffffe0400ac7947 */ /* 0x000fea000383ffff */
.L_x_11616:
[----:B-1----:R1:W2:Y:S02]  /*22930*/  SYNCS.PHASECHK.TRANS64.TRYWAIT P0, [R26+URZ], R27 ;  /* 0x0000001b1a0075a7 */ /* 0x0022a4000800017f */
[----:B--2---:R-:W-:Y:S05]  /*22940*/  @!P0 NANOSLEEP.SYNCS 0x989680 ;  /* 0x009896800000895d */ /* 0x004fea0003900000 */
[----:B------:R-:W2:Y:S02]  /*22950*/  @!P0 SYNCS.PHASECHK.TRANS64 P0, [R26+URZ], R27 ;  /* 0x0000001b1a0085a7 */ /* 0x000ea4000800007f */
[----:B--2---:R-:W-:Y:S05]  /*22960*/  @!P0 BRA `(.L_x_11616) ;  /* 0xfffffffc00f08947 */ /* 0x004fea000383ffff */
[----:B------:R-:W-:Y:S05]  /*22970*/  BRA `(.L_x_11615) ;  /* 0xfffffe3000f07947 */ /* 0x000fea000383ffff */
.L_x_11638:
[----:B-1----:R1:W2:Y:S02]  /*22980*/  SYNCS.PHASECHK.TRANS64.TRYWAIT P0, [R6+URZ], R7 ;  /* 0x00000007060075a7 */ /* 0x0022a4000800017f */
[----:B--2---:R-:W-:Y:S05]  /*22990*/  @!P0 NANOSLEEP.SYNCS 0x989680 ;  /* 0x009896800000895d */ /* 0x004fea0003900000 */
[----:B------:R-:W2:Y:S02]  /*229a0*/  @!P0 SYNCS.PHASECHK.TRANS64 P0, [R6+URZ], R7 ;  /* 0x00000007060085a7 */ /* 0x000ea4000800007f */
[----:B--2---:R-:W-:Y:S05]  /*229b0*/  @!P0 BRA `(.L_x_11638) ;  /* 0xfffffffc00f08947 */ /* 0x004fea000383ffff */
[----:B------:R-:W-:Y:S05]  /*229c0*/  BRA `(.L_x_11637) ;  /* 0xfffffe6800f47947 */ /* 0x000fea000383ffff */
.L_x_11647:
[----:B-1----:R1:W2:Y:S02]  /*229d0*/  SYNCS.PHASECHK.TRANS64.TRYWAIT P0, [R44+URZ], R45 ;  /* 0x0000002d2c0075a7 */ /* 0x0022a4000800017f */
[----:B--2---:R-:W-:Y:S05]  /*229e0*/  @!P0 NANOSLEEP.SYNCS 0x989680 ;  /* 0x009896800000895d */ /* 0x004fea0003900000 */
[----:B------:R-:W2:Y:S02]  /*229f0*/  @!P0 SYNCS.PHASECHK.TRANS64 P0, [R44+URZ], R45 ;  /* 0x0000002d2c0085a7 */ /* 0x000ea4000800007f */
[----:B--2---:R-:W-:Y:S05]  /*22a00*/  @!P0 BRA `(.L_x_11647) ;  /* 0xfffffffc00f08947 */ /* 0x004fea000383ffff */
[----:B------:R-:W-:Y:S05]  /*22a10*/  BRA `(.L_x_11646) ;  /* 0xfffffe9400947947 */ /* 0x000fea000383ffff */
.L_x_11658:
[----:B--2---:R2:W3:Y:S02]  /*22a20*/  SYNCS.PHASECHK.TRANS64.TRYWAIT P0, [R6+URZ], R7 ;  /* 0x00000007060075a7 */ /* 0x0044e4000800017f */
[----:B---3--:R-:W-:Y:S05]  /*22a30*/  @!P0 NANOSLEEP.SYNCS 0x989680 ;  /* 0x009896800000895d */ /* 0x008fea0003900000 */
[----:B------:R-:W3:Y:S02]  /*22a40*/  @!P0 SYNCS.PHASECHK.TRANS64 P0, [R6+URZ], R7 ;  /* 0x00000007060085a7 */ /* 0x000ee4000800007f */
[----:B---3--:R-:W-:Y:S05]  /*22a50*/  @!P0 BRA `(.L_x_11658) ;  /* 0xfffffffc00f08947 */ /* 0x008fea000383ffff */
[----:B------:R-:W-:Y:S05]  /*22a60*/  BRA `(.L_x_11657) ;  /* 0xfffffec800c47947 */ /* 0x000fea000383ffff */
.L_x_11677:
[----:B-1----:R1:W2:Y:S02]  /*22a70*/  SYNCS.PHASECHK.TRANS64.TRYWAIT P0, [R64+URZ], R65 ;  /* 0x00000041400075a7 */ /* 0x0022a4000800017f */
[----:B--2---:R-:W-:Y:S05]  /*22a80*/  @!P0 NANOSLEEP.SYNCS 0x989680 ;  /* 0x009896800000895d */ /* 0x004fea0003900000 */
[----:B------:R-:W2:Y:S02]  /*22a90*/  @!P0 SYNCS.PHASECHK.TRANS64 P0, [R64+URZ], R65 ;  /* 0x00000041400085a7 */ /* 0x000ea4000800007f */
[----:B--2---:R-:W-:Y:S05]  /*22aa0*/  @!P0 BRA `(.L_x_11677) ;  /* 0xfffffffc00f08947 */ /* 0x004fea000383ffff */
[----:B------:R-:W-:Y:S05]  /*22ab0*/  BRA `(.L_x_11676) ;  /* 0xffffff0800287947 */ /* 0x000fea000383ffff */
.L_x_11739:
        /* <DEDUP_REMOVED lines=10> */
.L_x_11804:
[----:B------:R-:W-:Y:S05]  /*22b60*/  BSYNC B0 ;  /* 0x0000000000007941 */ /* 0x000fea0003800000 */
.L_x_11803:
[----:B------:R-:W-:Y:S05]  /*22b70*/  BRA `(.L_x_11805) ;  /* 0xffffffbc001c7947 */ /* 0x000fea000383ffff */
.L_x_11742:
[----:B0-----:R0:W1:Y:S02]  /*22b80*/  SYNCS.PHASECHK.TRANS64.TRYWAIT P0, [R17+URZ+0x22840], R0 ;  /* 0x02284000110075a7 */ /* 0x001064000800017f */
[----:B-1----:R-:W-:Y:S05]  /*22b90*/  @!P0 NANOSLEEP.SYNCS 0x989680 ;  /* 0x009896800000895d */ /* 0x002fea0003900000 */
[----:B------:R-:W1:Y:S02]  /*22ba0*/  @!P0 SYNCS.PHASECHK.TRANS64 P0, [R17+URZ+0x22840], R0 ;  /* 0x02284000110085a7 */ /* 0x000e64000800007f */
[----:B-1----:R-:W-:Y:S05]  /*22bb0*/  @!P0 BRA `(.L_x_11742) ;  /* 0xfffffffc00f08947 */ /* 0x002fea000383ffff */
[----:B------:R-:W-:Y:S05]  /*22bc0*/  BRA `(.L_x_11806) ;  /* 0xffffffbc00b87947 */ /* 0x000fea000383ffff */
.L_x_11743:
        /* <DEDUP_REMOVED lines=8> */
.L_x_11808:
[----:B------:R-:W-:Y:S05]  /*22c50*/  BSYNC B0 ;  /* 0x0000000000007941 */ /* 0x000fea0003800000 */
.L_x_11807:
        /* <DEDUP_REMOVED lines=9> */
.L_x_11809:
[----:B------:R-:W-:Y:S02]  /*22cf0*/  IMAD.MOV.U32 R13, RZ, RZ, R4 ;  /* 0x000000ffff0d7224 */ /* 0x000fe400078e0004 */
[----:B------:R-:W-:Y:S02]  /*22d00*/  IMAD.MOV.U32 R12, RZ, RZ, 0x1 ;  /* 0x00000001ff0c7424 */ /* 0x000fe400078e00ff */
[----:B------:R-:W-:-:S07]  /*22d10*/  IMAD.MOV.U32 R3, RZ, RZ, R14 ;  /* 0x000000ffff037224 */ /* 0x000fce00078e000e */
[----:B------:R-:W-:Y:S05]  /*22d20*/  WARPSYNC.COLLECTIVE R15, `(.L_x_11810) ;  /* 0x000000000f087348 */ /* 0x000fea0003c00000 */
[----:B------:R0:W1:Y:S02]  /*22d30*/  SHFL.IDX P6, R14, R13, R12, R11 ;  /* 0x0000000c0d0e7389 */ /* 0x00006400000c000b */
[----:B01----:R-:W-:Y:S01]  /*22d40*/  ENDCOLLECTIVE ;  /* 0x000000000000791b */ /* 0x003fe20003800000 */
.L_x_11810:
        /* <DEDUP_REMOVED lines=15> */
.L_x_11811:
[----:B------:R-:W-:Y:S02]  /*22e40*/  @P0 IMAD R6, R5, 0x2, R22 ;  /* 0x0000000205060824 */ /* 0x000fe400078e0216 */
[----:B------:R-:W-:Y:S02]  /*22e50*/  IMAD.MOV.U32 R13, RZ, RZ, R4 ;  /* 0x000000ffff0d7224 */ /* 0x000fe400078e0004 */
[----:B------:R-:W-:Y:S02]  /*22e60*/  IMAD.MOV.U32 R12, RZ, RZ, 0x2 ;  /* 0x00000002ff0c7424 */ /* 0x000fe400078e00ff */
[----:B------:R-:W-:-:S07]  /*22e70*/  IMAD.MOV.U32 R3, RZ, RZ, R14 ;  /* 0x000000ffff037224 */ /* 0x000fce00078e000e */
[----:B------:R-:W-:Y:S05]  /*22e80*/  WARPSYNC.COLLECTIVE R15, `(.L_x_11812) ;  /* 0x000000000f087348 */ /* 0x000fea0003c00000 */
[----:B------:R0:W1:Y:S02]  /*22e90*/  SHFL.IDX P6, R14, R13, R12, R11 ;  /* 0x0000000c0d0e7389 */ /* 0x00006400000c000b */
[----:B01----:R-:W-:Y:S01]  /*22ea0*/  ENDCOLLECTIVE ;  /* 0x000000000000791b */ /* 0x003fe20003800000 */
.L_x_11812:
        /* <DEDUP_REMOVED lines=15> */
.L_x_11813:
[----:B------:R-:W-:Y:S02]  /*22fa0*/  @P0 IMAD R6, R5, 0x2, R22 ;  /* 0x0000000205060824 */ /* 0x000fe400078e0216 */
[----:B------:R-:W-:Y:S02]  /*22fb0*/  IMAD.MOV.U32 R13, RZ, RZ, R4 ;  /* 0x000000ffff0d7224 */ /* 0x000fe400078e0004 */
[----:B------:R-:W-:Y:S02]  /*22fc0*/  IMAD.MOV.U32 R12, RZ, RZ, 0x3 ;  /* 0x00000003ff0c7424 */ /* 0x000fe400078e00ff */
[----:B------:R-:W-:-:S07]  /*22fd0*/  IMAD.MOV.U32 R3, RZ, RZ, R14 ;  /* 0x000000ffff037224 */ /* 0x000fce00078e000e */
[----:B------:R-:W-:Y:S05]  /*22fe0*/  WARPSYNC.COLLECTIVE R15, `(.L_x_11814) ;  /* 0x000000000f087348 */ /* 0x000fea0003c00000 */
[----:B------:R0:W1:Y:S02]  /*22ff0*/  SHFL.IDX P6, R14, R13, R12, R11 ;  /* 0x0000000c0d0e7389 */ /* 0x00006400000c000b */
[----:B01----:R-:W-:Y:S01]  /*23000*/  ENDCOLLECTIVE ;  /* 0x000000000000791b */ /* 0x003fe20003800000 */
.L_x_11814:
        /* <DEDUP_REMOVED lines=15> */
.L_x_11815:
[----:B------:R-:W-:Y:S02]  /*23100*/  @P0 IMAD R6, R5, 0x2, R22 ;  /* 0x0000000205060824 */ /* 0x000fe400078e0216 */
[----:B------:R-:W-:Y:S02]  /*23110*/  IMAD.MOV.U32 R13, RZ, RZ, R4 ;  /* 0x000000ffff0d7224 */ /* 0x000fe400078e0004 */
[----:B------:R-:W-:Y:S02]  /*23120*/  IMAD.MOV.U32 R12, RZ, RZ, 0x4 ;  /* 0x00000004ff0c7424 */ /* 0x000fe400078e00ff */
[----:B------:R-:W-:-:S07]  /*23130*/  IMAD.MOV.U32 R3, RZ, RZ, R14 ;  /* 0x000000ffff037224 */ /* 0x000fce00078e000e */
[----:B------:R-:W-:Y:S05]  /*23140*/  WARPSYNC.COLLECTIVE R15, `(.L_x_11816) ;  /* 0x000000000f087348 */ /* 0x000fea0003c00000 */
[----:B------:R0:W1:Y:S02]  /*23150*/  SHFL.IDX P6, R14, R13, R12, R11 ;  /* 0x0000000c0d0e7389 */ /* 0x00006400000c000b */
[----:B01----:R-:W-:Y:S01]  /*23160*/  ENDCOLLECTIVE ;  /* 0x000000000000791b */ /* 0x003fe20003800000 */
.L_x_11816:
        /* <DEDUP_REMOVED lines=15> */
.L_x_11817:
[----:B------:R-:W-:Y:S02]  /*23260*/  @P0 IMAD R6, R5, 0x2, R22 ;  /* 0x0000000205060824 */ /* 0x000fe400078e0216 */
[----:B------:R-:W-:Y:S02]  /*23270*/  IMAD.MOV.U32 R13, RZ, RZ, R4 ;  /* 0x000000ffff0d7224 */ /* 0x000fe400078e0004 */
[----:B------:R-:W-:Y:S02]  /*23280*/  IMAD.MOV.U32 R12, RZ, RZ, 0x5 ;  /* 0x00000005ff0c7424 */ /* 0x000fe400078e00ff */
[----:B------:R-:W-:-:S07]  /*23290*/  IMAD.MOV.U32 R3, RZ, RZ, R14 ;  /* 0x000000ffff037224 */ /* 0x000fce00078e000e */
[----:B------:R-:W-:Y:S05]  /*232a0*/  WARPSYNC.COLLECTIVE R15, `(.L_x_11818) ;  /* 0x000000000f087348 */ /* 0x000fea0003c00000 */
[----:B------:R0:W1:Y:S02]  /*232b0*/  SHFL.IDX P6, R14, R13, R12, R11 ;  /* 0x0000000c0d0e7389 */ /* 0x00006400000c000b */
[----:B01----:R-:W-:Y:S01]  /*232c0*/  ENDCOLLECTIVE ;  /* 0x000000000000791b */ /* 0x003fe20003800000 */
.L_x_11818:
        /* <DEDUP_REMOVED lines=10> */
.L_x_11819:
[----:B------:R-:W-:Y:S01]  /*23370*/  @!PT LDS RZ, [RZ] ;  /* 0x00000000fffff984 */ /* 0x000fe20000000800 */
[----:B------:R-:W-:Y:S01]  /*23380*/  @!PT LDS RZ, [RZ] ;  /* 0x00000000fffff984 */ /* 0x000fe20000000800 */
[----:B------:R-:W-:Y:S01]  /*23390*/  @!PT LDS RZ, [RZ] ;  /* 0x00000000fffff984 */ /* 0x000fe20000000800 */
[----:B------:R0:W-:Y:S01]  /*233a0*/  @P0 LDGSTS.E.BYPASS.LTC128B.128 [R6+0x1e400], desc[UR36][R2.64], !P2 ;  /* 0x1e40000002060fae */ /* 0x0001e2000d101d64 */
[----:B------:R-:W-:Y:S01]  /*233b0*/  IMAD.MOV.U32 R0, RZ, RZ, R14 ;  /* 0x000000ffff007224 */ /* 0x000fe200078e000e */
[----:B------:R-:W-:Y:S06]  /*233c0*/  BRA `(.L_x_11820) ;  /* 0xffffffbc00187947 */ /* 0x000fec000383ffff */
.L_x_11748:
[----:B------:R-:W-:Y:S02]  /*233d0*/  IMAD.MOV.U32 R13, RZ, RZ, R4 ;  /* 0x000000ffff0d7224 */ /* 0x000fe400078e0004 */
[----:B------:R-:W-:Y:S02]  /*233e0*/  IMAD.MOV.U32 R12, RZ, RZ, RZ ;  /* 0x000000ffff0c7224 */ /* 0x000fe400078e00ff */
[----:B------:R-:W-:Y:S02]  /*233f0*/  IMAD.MOV.U32 R11, RZ, RZ, 0x181f ;  /* 0x0000181fff0b7424 */ /* 0x000fe400078e00ff */
[----:B------:R-:W-:Y:S02]  /*23400*/  IMAD.MOV.U32 R15, RZ, RZ, -0x1 ;  /* 0xffffffffff0f7424 */ /* 0x000fe400078e00ff */
[----:B------:R-:W-:Y:S02]  /*23410*/  IMAD R35, R35, R6, RZ ;  /* 0x0000000623237224 */ /* 0x000fe400078e02ff */
[----:B------:R-:W-:-:S07]  /*23420*/  IMAD.IADD R33, R8, 0x1, R33 ;  /* 0x0000000108217824 */ /* 0x000fce00078e0221 */
[----:B-1----:R-:W-:Y:S05]  /*23430*/  WARPSYNC.COLLECTIVE R15, `(.L_x_11821) ;  /* 0x000000000f087348 */ /* 0x002fea0003c00000 */
[----:B------:R0:W2:Y:S02]  /*23440*/  SHFL.IDX P6, R14, R13, R12, R11 ;  /* 0x0000000c0d0e7389 */ /* 0x0000a400000c000b */
[----:B012---:R-:W-:Y:S01]  /*23450*/  ENDCOLLECTIVE ;  /* 0x000000000000791b */ /* 0x007fe20003800000 */
.L_x_11821:
[C---:B------:R-:W-:Y:S01]  /*23460*/  VIADD R6, R33.reuse, 0x10 ;  /* 0x0000001021067836 */ /* 0x040fe20000000000 */
[----:B------:R-:W-:Y:S01]  /*23470*/  ISETP.GE.AND P0, PT, R33, R35, PT ;  /* 0x000000232100720c */ /* 0x000fe20003f06270 */
[----:B------:R-:W-:Y:S02]  /*23480*/  IMAD.MOV.U32 R13, RZ, RZ, R0 ;  /* 0x000000ffff0d7224 */ /* 0x000fe400078e0000 */
[----:B------:R-:W-:-:S10]  /*23490*/  IMAD.MOV.U32 R2, RZ, RZ, R14 ;  /* 0x000000ffff027224 */ /* 0x000fd400078e000e */
[----:B------:R-:W-:Y:S05]  /*234a0*/  WARPSYNC.COLLECTIVE R15, `(.L_x_11822) ;  /* 0x000000000f087348 */ /* 0x000fea0003c00000 */
[----:B------:R0:W1:Y:S02]  /*234b0*/  SHFL.IDX P6, R14, R13, R12, R11 ;  /* 0x0000000c0d0e7389 */ /* 0x00006400000c000b */
[----:B01----:R-:W-:Y:S01]  /*234c0*/  ENDCOLLECTIVE ;  /* 0x000000000000791b */ /* 0x003fe20003800000 */
.L_x_11822:
[----:B------:R-:W-:Y:S02]  /*234d0*/  IMAD.MOV.U32 R13, RZ, RZ, R4 ;  /* 0x000000ffff0d7224 */ /* 0x000fe400078e0004 */
[----:B------:R-:W-:Y:S02]  /*234e0*/  IMAD.MOV.U32 R12, RZ, RZ, 0x1 ;  /* 0x00000001ff0c7424 */ /* 0x000fe400078e00ff */
[----:B------:R-:W-:-:S07]  /*234f0*/  IMAD.MOV.U32 R3, RZ, RZ, R14 ;  /* 0x000000ffff037224 */ /* 0x000fce00078e000e */
[----:B------:R-:W-:Y:S05]  /*23500*/  WARPSYNC.COLLECTIVE R15, `(.L_x_11823) ;  /* 0x000000000f087348 */ /* 0x000fea0003c00000 */
[----:B------:R0:W1:Y:S02]  /*23510*/  SHFL.IDX P6, R14, R13, R12, R11 ;  /* 0x0000000c0d0e7389 */ /* 0x00006400000c000b */
[----:B01----:R-:W-:Y:S01]  /*23520*/  ENDCOLLECTIVE ;  /* 0x000000000000791b */ /* 0x003fe20003800000 */
.L_x_11823:
        /* <DEDUP_REMOVED lines=15> */
.L_x_11824:
[----:B------:R-:W-:Y:S02]  /*23620*/  IMAD.MOV.U32 R13, RZ, RZ, R4 ;  /* 0x000000ffff0d7224 */ /* 0x000fe400078e0004 */
[----:B------:R-:W-:Y:S02]  /*23630*/  IMAD.MOV.U32 R12, RZ, RZ, 0x2 ;  /* 0x00000002ff0c7424 */ /* 0x000fe400078e00ff */
[----:B------:R-:W-:-:S07]  /*23640*/  IMAD.MOV.U32 R3, RZ, RZ, R14 ;  /* 0x000000ffff037224 */ /* 0x000fce00078e000e */
[----:B------:R-:W-:Y:S05]  /*23650*/  WARPSYNC.COLLECTIVE R15, `(.L_x_11825) ;  /* 0x000000000f087348 */ /* 0x000fea0003c00000 */
[----:B------:R0:W1:Y:S02]  /*23660*/  SHFL.IDX P6, R14, R13, R12, R11 ;  /* 0x0000000c0d0e7389 */ /* 0x00006400000c000b */
[----:B01----:R-:W-:Y:S01]  /*23670*/  ENDCOLLECTIVE ;  /* 0x000000000000791b */ /* 0x003fe20003800000 */
.L_x_11825:
        /* <DEDUP_REMOVED lines=16> */
.L_x_11826:
[----:B------:R-:W-:Y:S02]  /*23780*/  IMAD.MOV.U32 R13, RZ, RZ, R4 ;  /* 0x000000ffff0d7224 */ /* 0x000fe400078e0004 */
[----:B------:R-:W-:Y:S02]  /*23790*/  IMAD.MOV.U32 R12, RZ, RZ, 0x3 ;  /* 0x00000003ff0c7424 */ /* 0x000fe400078e00ff */
[----:B------:R-:W-:-:S07]  /*237a0*/  IMAD.MOV.U32 R3, RZ, RZ, R14 ;  /* 0x000000ffff037224 */ /* 0x000fce00078e000e */
[----:B------:R-:W-:Y:S05]  /*237b0*/  WARPSYNC.COLLECTIVE R15, `(.L_x_11827) ;  /* 0x000000000f087348 */ /* 0x000fea0003c00000 */
[----:B------:R0:W1:Y:S02]  /*237c0*/  SHFL.IDX P6, R14, R13, R12, R11 ;  /* 0x0000000c0d0e7389 */ /* 0x00006400000c000b */
[----:B01----:R-:W-:Y:S01]  /*237d0*/  ENDCOLLECTIVE ;  /* 0x000000000000791b */ /* 0x003fe20003800000 */
.L_x_11827:
        /* <DEDUP_REMOVED lines=16> */
.L_x_11828:
[----:B------:R-:W-:Y:S02]  /*238e0*/  IMAD.MOV.U32 R13, RZ, RZ, R4 ;  /* 0x000000ffff0d7224 */ /* 0x000fe400078e0004 */
[----:B------:R-:W-:Y:S02]  /*238f0*/  IMAD.MOV.U32 R12, RZ, RZ, 0x4 ;  /* 0x00000004ff0c7424 */ /* 0x000fe400078e00ff */
[----:B------:R-:W-:-:S07]  /*23900*/  IMAD.MOV.U32 R3, RZ, RZ, R14 ;  /* 0x000000ffff037224 */ /* 0x000fce00078e000e */
[----:B------:R-:W-:Y:S05]  /*23910*/  WARPSYNC.COLLECTIVE R15, `(.L_x_11829) ;  /* 0x000000000f087348 */ /* 0x000fea0003c00000 */
[----:B------:R0:W1:Y:S02]  /*23920*/  SHFL.IDX P6, R14, R13, R12, R11 ;  /* 0x0000000c0d0e7389 */ /* 0x00006400000c000b */
[----:B01----:R-:W-:Y:S01]  /*23930*/  ENDCOLLECTIVE ;  /* 0x000000000000791b */ /* 0x003fe20003800000 */
.L_x_11829:
        /* <DEDUP_REMOVED lines=16> */
.L_x_11830:
[----:B------:R-:W-:Y:S02]  /*23a40*/  IMAD.MOV.U32 R13, RZ, RZ, R4 ;  /* 0x000000ffff0d7224 */ /* 0x000fe400078e0004 */
[----:B------:R-:W-:Y:S02]  /*23a50*/  IMAD.MOV.U32 R12, RZ, RZ, 0x5 ;  /* 0x00000005ff0c7424 */ /* 0x000fe400078e00ff */
[----:B------:R-:W-:-:S07]  /*23a60*/  IMAD.MOV.U32 R3, RZ, RZ, R14 ;  /* 0x000000ffff037224 */ /* 0x000fce00078e000e */
[----:B------:R-:W-:Y:S05]  /*23a70*/  WARPSYNC.COLLECTIVE R15, `(.L_x_11831) ;  /* 0x000000000f087348 */ /* 0x000fea0003c00000 */
[----:B------:R0:W1:Y:S02]  /*23a80*/  SHFL.IDX P6, R14, R13, R12, R11 ;  /* 0x0000000c0d0e7389 */ /* 0x00006400000c000b */
[----:B01----:R-:W-:Y:S01]  /*23a90*/  ENDCOLLECTIVE ;  /* 0x000000000000791b */ /* 0x003fe20003800000 */
.L_x_11831:
        /* <DEDUP_REMOVED lines=16> */
.L_x_11832:
[----:B------:R-:W-:Y:S02]  /*23ba0*/  IMAD.MOV.U32 R13, RZ, RZ, R4 ;  /* 0x000000ffff0d7224 */ /* 0x000fe400078e0004 */
[----:B------:R-:W-:Y:S02]  /*23bb0*/  IMAD.MOV.U32 R12, RZ, RZ, 0x6 ;  /* 0x00000006ff0c7424 */ /* 0x000fe400078e00ff */
[----:B------:R-:W-:-:S07]  /*23bc0*/  IMAD.MOV.U32 R3, RZ, RZ, R14 ;  /* 0x000000ffff037224 */ /* 0x000fce00078e000e */
[----:B------:R-:W-:Y:S05]  /*23bd0*/  WARPSYNC.COLLECTIVE R15, `(.L_x_11833) ;  /* 0x000000000f087348 */ /* 0x000fea0003c00000 */
[----:B------:R0:W1:Y:S02]  /*23be0*/  SHFL.IDX P6, R14, R13, R12, R11 ;  /* 0x0000000c0d0e7389 */ /* 0x00006400000c000b */
[----:B01----:R-:W-:Y:S01]  /*23bf0*/  ENDCOLLECTIVE ;  /* 0x000000000000791b */ /* 0x003fe20003800000 */
.L_x_11833:
        /* <DEDUP_REMOVED lines=16> */
.L_x_11834:
[----:B------:R-:W-:Y:S02]  /*23d00*/  IMAD.MOV.U32 R13, RZ, RZ, R4 ;  /* 0x000000ffff0d7224 */ /* 0x000fe400078e0004 */
[----:B------:R-:W-:Y:S02]  /*23d10*/  IMAD.MOV.U32 R12, RZ, RZ, 0x7 ;  /* 0x00000007ff0c7424 */ /* 0x000fe400078e00ff */
[----:B------:R-:W-:-:S07]  /*23d20*/  IMAD.MOV.U32 R3, RZ, RZ, R14 ;  /* 0x000000ffff037224 */ /* 0x000fce00078e000e */
[----:B------:R-:W-:Y:S05]  /*23d30*/  WARPSYNC.COLLECTIVE R15, `(.L_x_11835) ;  /* 0x000000000f087348 */ /* 0x000fea0003c00000 */
[----:B------:R0:W1:Y:S02]  /*23d40*/  SHFL.IDX P6, R14, R13, R12, R11 ;  /* 0x0000000c0d0e7389 */ /* 0x00006400000c000b */
[----:B01----:R-:W-:Y:S01]  /*23d50*/  ENDCOLLECTIVE ;  /* 0x000000000000791b */ /* 0x003fe20003800000 */
.L_x_11835:
        /* <DEDUP_REMOVED lines=14> */
.L_x_11836:
[----:B------:R-:W-:Y:S05]  /*23e40*/  BRA `(.L_x_11837) ;  /* 0xffffffbc00387947 */ /* 0x000fea000383ffff */
.L_x_11751:
[----:B0-----:R0:W2:Y:S02]  /*23e50*/  SYNCS.PHASECHK.TRANS64.TRYWAIT P0, [R22+URZ+0x22820], R3 ;  /* 0x02282003160075a7 */ /* 0x0010a4000800017f */
[----:B--2---:R-:W-:Y:S05]  /*23e60*/  @!P0 NANOSLEEP.SYNCS 0x989680 ;  /* 0x009896800000895d */ /* 0x004fea0003900000 */
[----:B------:R-:W2:Y:S02]  /*23e70*/  @!P0 SYNCS.PHASECHK.TRANS64 P0, [R22+URZ+0x22820], R3 ;  /* 0x02282003160085a7 */ /* 0x000ea4000800007f */
[----:B--2---:R-:W-:Y:S05]  /*23e80*/  @!P0 BRA `(.L_x_11751) ;  /* 0xfffffffc00f08947 */ /* 0x004fea000383ffff */
[----:B------:R-:W-:Y:S05]  /*23e90*/  BRA `(.L_x_11838) ;  /* 0xffffffbc00947947 */ /* 0x000fea000383ffff */
.L_x_11754:
[----:B--2---:R2:W3:Y:S02]  /*23ea0*/  SYNCS.PHASECHK.TRANS64.TRYWAIT P0, [R17+URZ+0x22860], R0 ;  /* 0x02286000110075a7 */ /* 0x0044e4000800017f */
[----:B---3--:R-:W-:Y:S05]  /*23eb0*/  @!P0 NANOSLEEP.SYNCS 0x989680 ;  /* 0x009896800000895d */ /* 0x008fea0003900000 */
[----:B------:R-:W3:Y:S02]  /*23ec0*/  @!P0 SYNCS.PHASECHK.TRANS64 P0, [R17+URZ+0x22860], R0 ;  /* 0x02286000110085a7 */ /* 0x000ee4000800007f */
[----:B---3--:R-:W-:Y:S05]  /*23ed0*/  @!P0 BRA `(.L_x_11754) ;  /* 0xfffffffc00f08947 */ /* 0x008fea000383ffff */
[----:B------:R-:W-:Y:S05]  /*23ee0*/  BRA `(.L_x_11839) ;  /* 0xffffffbc00a07947 */ /* 0x000fea000383ffff */
.L_x_11755:
        /* <DEDUP_REMOVED lines=8> */
.L_x_11841:
[----:B------:R-:W-:Y:S05]  /*23f70*/  BSYNC B0 ;  /* 0x0000000000007941 */ /* 0x000fea0003800000 */
.L_x_11840:
        /* <DEDUP_REMOVED lines=13> */
.L_x_11842:
        /* <DEDUP_REMOVED lines=9> */
.L_x_11843:
        /* <DEDUP_REMOVED lines=17> */
.L_x_11844:
[----:B------:R-:W-:Y:S02]  /*241f0*/  IMAD.MOV.U32 R13, RZ, RZ, R6 ;  /* 0x000000ffff0d7224 */ /* 0x000fe400078e0006 */
[----:B------:R-:W-:Y:S01]  /*24200*/  IMAD.MOV.U32 R12, RZ, RZ, 0x2 ;  /* 0x00000002ff0c7424 */ /* 0x000fe200078e00ff */
[----:B------:R-:W-:-:S13]  /*24210*/  IADD3 R2, P3, R14, R0, RZ ;  /* 0x000000000e027210 */ /* 0x000fda0007f7e0ff */
[----:B------:R-:W-:Y:S05]  /*24220*/  WARPSYNC.COLLECTIVE R15, `(.L_x_11845) ;  /* 0x000000000f087348 */ /* 0x000fea0003c00000 */
[----:B------:R0:W1:Y:S02]  /*24230*/  SHFL.IDX P6, R14, R13, R12, R11 ;  /* 0x0000000c0d0e7389 */ /* 0x00006400000c000b */
[----:B01----:R-:W-:Y:S01]  /*24240*/  ENDCOLLECTIVE ;  /* 0x000000000000791b */ /* 0x003fe20003800000 */
.L_x_11845:
        /* <DEDUP_REMOVED lines=17> */
.L_x_11846:
[----:B------:R-:W-:Y:S02]  /*24360*/  IMAD.MOV.U32 R13, RZ, RZ, R6 ;  /* 0x000000ffff0d7224 */ /* 0x000fe400078e0006 */
[----:B------:R-:W-:Y:S01]  /*24370*/  IMAD.MOV.U32 R12, RZ, RZ, 0x3 ;  /* 0x00000003ff0c7424 */ /* 0x000fe200078e00ff */
[----:B------:R-:W-:-:S13]  /*24380*/  IADD3 R2, P3, R14, R0, RZ ;  /* 0x000000000e027210 */ /* 0x000fda0007f7e0ff */
[----:B------:R-:W-:Y:S05]  /*24390*/  WARPSYNC.COLLECTIVE R15, `(.L_x_11847) ;  /* 0x000000000f087348 */ /* 0x000fea0003c00000 */
[----:B------:R0:W1:Y:S02]  /*243a0*/  SHFL.IDX P6, R14, R13, R12, R11 ;  /* 0x0000000c0d0e7389 */ /* 0x00006400000c000b */
[----:B01----:R-:W-:Y:S01]  /*243b0*/  ENDCOLLECTIVE ;  /* 0x000000000000791b */ /* 0x003fe20003800000 */
.L_x_11847:
        /* <DEDUP_REMOVED lines=17> */
.L_x_11848:
[----:B------:R-:W-:Y:S02]  /*244d0*/  IMAD.MOV.U32 R13, RZ, RZ, R6 ;  /* 0x000000ffff0d7224 */ /* 0x000fe400078e0006 */
[----:B------:R-:W-:Y:S01]  /*244e0*/  IMAD.MOV.U32 R12, RZ, RZ, 0x4 ;  /* 0x00000004ff0c7424 */ /* 0x000fe200078e00ff */
[----:B------:R-:W-:-:S13]  /*244f0*/  IADD3 R2, P3, R14, R0, RZ ;  /* 0x000000000e027210 */ /* 0x000fda0007f7e0ff */
[----:B------:R-:W-:Y:S05]  /*24500*/  WARPSYNC.COLLECTIVE R15, `(.L_x_11849) ;  /* 0x000000000f087348 */ /* 0x000fea0003c00000 */
[----:B------:R0:W1:Y:S02]  /*24510*/  SHFL.IDX P6, R14, R13, R12, R11 ;  /* 0x0000000c0d0e7389 */ /* 0x00006400000c000b */
[----:B01----:R-:W-:Y:S01]  /*24520*/  ENDCOLLECTIVE ;  /* 0x000000000000791b */ /* 0x003fe20003800000 */
.L_x_11849:
        /* <DEDUP_REMOVED lines=17> */
.L_x_11850:
[----:B------:R-:W-:Y:S02]  /*24640*/  IMAD.MOV.U32 R13, RZ, RZ, R6 ;  /* 0x000000ffff0d7224 */ /* 0x000fe400078e0006 */
[----:B------:R-:W-:Y:S01]  /*24650*/  IMAD.MOV.U32 R12, RZ, RZ, 0x5 ;  /* 0x00000005ff0c7424 */ /* 0x000fe200078e00ff */
[----:B------:R-:W-:-:S13]  /*24660*/  IADD3 R2, P3, R14, R0, RZ ;  /* 0x000000000e027210 */ /* 0x000fda0007f7e0ff */
[----:B------:R-:W-:Y:S05]  /*24670*/  WARPSYNC.COLLECTIVE R15, `(.L_x_11851) ;  /* 0x000000000f087348 */ /* 0x000fea0003c00000 */
[----:B------:R0:W1:Y:S02]  /*24680*/  SHFL.IDX P6, R14, R13, R12, R11 ;  /* 0x0000000c0d0e7389 */ /* 0x00006400000c000b */
[----:B01----:R-:W-:Y:S01]  /*24690*/  ENDCOLLECTIVE ;  /* 0x000000000000791b */ /* 0x003fe20003800000 */
.L_x_11851:
        /* <DEDUP_REMOVED lines=12> */
.L_x_11852:
        /* <DEDUP_REMOVED lines=9> */
.L_x_11762:
[----:B--2---:R2:W3:Y:S02]  /*247f0*/  SYNCS.PHASECHK.TRANS64.TRYWAIT P0, [R10+URZ+0x22840], R20 ;  /* 0x022840140a0075a7 */ /* 0x0044e4000800017f */
[----:B---3--:R-:W-:Y:S05]  /*24800*/  @!P0 NANOSLEEP.SYNCS 0x989680 ;  /* 0x009896800000895d */ /* 0x008fea0003900000 */
[----:B------:R-:W3:Y:S02]  /*24810*/  @!P0 SYNCS.PHASECHK.TRANS64 P0, [R10+URZ+0x22840], R20 ;  /* 0x022840140a0085a7 */ /* 0x000ee4000800007f */
[----:B---3--:R-:W-:Y:S05]  /*24820*/  @!P0 BRA `(.L_x_11762) ;  /* 0xfffffffc00f08947 */ /* 0x008fea000383ffff */
[----:B------:R-:W-:Y:S05]  /*24830*/  BRA `(.L_x_11854) ;  /* 0xffffffc000207947 */ /* 0x000fea000383ffff */
.L_x_11763:
        /* <DEDUP_REMOVED lines=8> */
.L_x_11856:
[----:B------:R-:W-:Y:S05]  /*248c0*/  BSYNC B1 ;  /* 0x0000000000017941 */ /* 0x000fea0003800000 */
.L_x_11855:
        /* <DEDUP_REMOVED lines=9> */
.L_x_11857:
[----:B------:R-:W-:Y:S02]  /*24960*/  IMAD.MOV.U32 R13, RZ, RZ, R8 ;  /* 0x000000ffff0d7224 */ /* 0x000fe400078e0008 */
[----:B------:R-:W-:Y:S02]  /*24970*/  IMAD.MOV.U32 R12, RZ, RZ, 0x1 ;  /* 0x00000001ff0c7424 */ /* 0x000fe400078e00ff */
[----:B------:R-:W-:-:S07]  /*24980*/  IMAD.MOV.U32 R2, RZ, RZ, R14 ;  /* 0x000000ffff027224 */ /* 0x000fce00078e000e */
[----:B------:R-:W-:Y:S05]  /*24990*/  WARPSYNC.COLLECTIVE R15, `(.L_x_11858) ;  /* 0x000000000f087348 */ /* 0x000fea0003c00000 */
[----:B------:R0:W1:Y:S02]  /*249a0*/  SHFL.IDX P6, R14, R13, R12, R11 ;  /* 0x0000000c0d0e7389 */ /* 0x00006400000c000b */
[----:B01----:R-:W-:Y:S01]  /*249b0*/  ENDCOLLECTIVE ;  /* 0x000000000000791b */ /* 0x003fe20003800000 */
.L_x_11858:
        /* <DEDUP_REMOVED lines=11> */
.L_x_11859:
[----:B------:R-:W-:Y:S02]  /*24a70*/  IMAD.MOV.U32 R13, RZ, RZ, R8 ;  /* 0x000000ffff0d7224 */ /* 0x000fe400078e0008 */
[----:B------:R-:W-:Y:S02]  /*24a80*/  IMAD.MOV.U32 R12, RZ, RZ, 0x2 ;  /* 0x00000002ff0c7424 */ /* 0x000fe400078e00ff */
[----:B------:R-:W-:-:S07]  /*24a90*/  IMAD.MOV.U32 R2, RZ, RZ, R14 ;  /* 0x000000ffff027224 */ /* 0x000fce00078e000e */
[----:B------:R-:W-:Y:S05]  /*24aa0*/  WARPSYNC.COLLECTIVE R15, `(.L_x_11860) ;  /* 0x000000000f087348 */ /* 0x000fea0003c00000 */
[----:B------:R0:W1:Y:S02]  /*24ab0*/  SHFL.IDX P6, R14, R13, R12, R11 ;  /* 0x0000000c0d0e7389 */ /* 0x00006400000c000b */
[----:B01----:R-:W-:Y:S01]  /*24ac0*/  ENDCOLLECTIVE ;  /* 0x000000000000791b */ /* 0x003fe20003800000 */
.L_x_11860:
        /* <DEDUP_REMOVED lines=11> */
.L_x_11861:
[----:B------:R-:W-:Y:S02]  /*24b80*/  IMAD.MOV.U32 R13, RZ, RZ, R8 ;  /* 0x000000ffff0d7224 */ /* 0x000fe400078e0008 */
[----:B------:R-:W-:Y:S02]  /*24b90*/  IMAD.MOV.U32 R12, RZ, RZ, 0x3 ;  /* 0x00000003ff0c7424 */ /* 0x000fe400078e00ff */
[----:B------:R-:W-:-:S07]  /*24ba0*/  IMAD.MOV.U32 R2, RZ, RZ, R14 ;  /* 0x000000ffff027224 */ /* 0x000fce00078e000e */
[----:B------:R-:W-:Y:S05]  /*24bb0*/  WARPSYNC.COLLECTIVE R15, `(.L_x_11862) ;  /* 0x000000000f087348 */ /* 0x000fea0003c00000 */
[----:B------:R0:W1:Y:S02]  /*24bc0*/  SHFL.IDX P6, R14, R13, R12, R11 ;  /* 0x0000000c0d0e7389 */ /* 0x00006400000c000b */
[----:B01----:R-:W-:Y:S01]  /*24bd0*/  ENDCOLLECTIVE ;  /* 0x000000000000791b */ /* 0x003fe20003800000 */
.L_x_11862:
        /* <DEDUP_REMOVED lines=11> */
.L_x_11863:
[----:B------:R-:W-:Y:S02]  /*24c90*/  IMAD.MOV.U32 R13, RZ, RZ, R8 ;  /* 0x000000ffff0d7224 */ /* 0x000fe400078e0008 */
[----:B------:R-:W-:Y:S02]  /*24ca0*/  IMAD.MOV.U32 R12, RZ, RZ, 0x4 ;  /* 0x00000004ff0c7424 */ /* 0x000fe400078e00ff */
[----:B------:R-:W-:-:S07]  /*24cb0*/  IMAD.MOV.U32 R2, RZ, RZ, R14 ;  /* 0x000000ffff027224 */ /* 0x000fce00078e000e */
[----:B------:R-:W-:Y:S05]  /*24cc0*/  WARPSYNC.COLLECTIVE R15, `(.L_x_11864) ;  /* 0x000000000f087348 */ /* 0x000fea0003c00000 */
[----:B------:R0:W1:Y:S02]  /*24cd0*/  SHFL.IDX P6, R14, R13, R12, R11 ;  /* 0x0000000c0d0e7389 */ /* 0x00006400000c000b */
[----:B01----:R-:W-:Y:S01]  /*24ce0*/  ENDCOLLECTIVE ;  /* 0x000000000000791b */ /* 0x003fe20003800000 */
.L_x_11864:
        /* <DEDUP_REMOVED lines=11> */
.L_x_11865:
[----:B------:R-:W-:Y:S02]  /*24da0*/  IMAD.MOV.U32 R13, RZ, RZ, R8 ;  /* 0x000000ffff0d7224 */ /* 0x000fe400078e0008 */
[----:B------:R-:W-:Y:S02]  /*24db0*/  IMAD.MOV.U32 R12, RZ, RZ, 0x5 ;  /* 0x00000005ff0c7424 */ /* 0x000fe400078e00ff */
[----:B------:R-:W-:-:S07]  /*24dc0*/  IMAD.MOV.U32 R2, RZ, RZ, R14 ;  /* 0x000000ffff027224 */ /* 0x000fce00078e000e */
[----:B------:R-:W-:Y:S05]  /*24dd0*/  WARPSYNC.COLLECTIVE R15, `(.L_x_11866) ;  /* 0x000000000f087348 */ /* 0x000fea0003c00000 */
[----:B------:R0:W1:Y:S02]  /*24de0*/  SHFL.IDX P6, R14, R13, R12, R11 ;  /* 0x0000000c0d0e7389 */ /* 0x00006400000c000b */
[----:B01----:R-:W-:Y:S01]  /*24df0*/  ENDCOLLECTIVE ;  /* 0x000000000000791b */ /* 0x003fe20003800000 */
.L_x_11866:
        /* <DEDUP_REMOVED lines=11> */
.L_x_11867:
[----:B------:R-:W-:Y:S05]  /*24eb0*/  BRA `(.L_x_11868) ;  /* 0xffffffbc00487947 */ /* 0x000fea000383ffff */
.L_x_11768:
[----:B---3--:R3:W4:Y:S02]  /*24ec0*/  SYNCS.PHASECHK.TRANS64.TRYWAIT P0, [R10+URZ+0x22860], R20 ;  /* 0x022860140a0075a7 */ /* 0x008724000800017f */
[----:B----4-:R-:W-:Y:S05]  /*24ed0*/  @!P0 NANOSLEEP.SYNCS 0x989680 ;  /* 0x009896800000895d */ /* 0x010fea0003900000 */
[----:B------:R-:W4:Y:S02]  /*24ee0*/  @!P0 SYNCS.PHASECHK.TRANS64 P0, [R10+URZ+0x22860], R20 ;  /* 0x022860140a0085a7 */ /* 0x000f24000800007f */
[----:B----4-:R-:W-:Y:S05]  /*24ef0*/  @!P0 BRA `(.L_x_11768) ;  /* 0xfffffffc00f08947 */ /* 0x010fea000383ffff */
[----:B------:R-:W-:Y:S05]  /*24f00*/  BRA `(.L_x_11869) ;  /* 0xffffffbc00947947 */ /* 0x000fea000383ffff */
.L_x_11769:
        /* <DEDUP_REMOVED lines=8> */
.L_x_11871:
[----:B------:R-:W-:Y:S05]  /*24f90*/  BSYNC B1 ;  /* 0x0000000000017941 */ /* 0x000fea0003800000 */
.L_x_11870:
        /* <DEDUP_REMOVED lines=9> */
.L_x_11872:
[----:B------:R-:W-:Y:S02]  /*25030*/  IMAD.MOV.U32 R13, RZ, RZ, R25 ;  /* 0x000000ffff0d7224 */ /* 0x000fe400078e0019 */
[----:B------:R-:W-:Y:S01]  /*25040*/  IMAD.MOV.U32 R12, RZ, RZ, 0x1 ;  /* 0x00000001ff0c7424 */ /* 0x000fe200078e00ff */
[----:B------:R-:W-:-:S13]  /*25050*/  IADD3 R2, P0, R14, R0, RZ ;  /* 0x000000000e027210 */ /* 0x000fda0007f1e0ff */
[----:B------:R-:W-:Y:S05]  /*25060*/  WARPSYNC.COLLECTIVE R15, `(.L_x_11873) ;  /* 0x000000000f087348 */ /* 0x000fea0003c00000 */
[----:B------:R0:W1:Y:S02]  /*25070*/  SHFL.IDX P6, R14, R13, R12, R11 ;  /* 0x0000000c0d0e7389 */ /* 0x00006400000c000b */
[----:B01----:R-:W-:Y:S01]  /*25080*/  ENDCOLLECTIVE ;  /* 0x000000000000791b */ /* 0x003fe20003800000 */
.L_x_11873:
        /* <DEDUP_REMOVED lines=13> */
.L_x_11874:
[----:B------:R-:W-:Y:S02]  /*25160*/  IMAD.MOV.U32 R13, RZ, RZ, R25 ;  /* 0x000000ffff0d7224 */ /* 0x000fe400078e0019 */
[----:B------:R-:W-:Y:S01]  /*25170*/  IMAD.MOV.U32 R12, RZ, RZ, 0x2 ;  /* 0x00000002ff0c7424 */ /* 0x000fe200078e00ff */
[----:B------:R-:W-:-:S13]  /*25180*/  IADD3 R2, P0, R14, R0, RZ ;  /* 0x000000000e027210 */ /* 0x000fda0007f1e0ff */
[----:B------:R-:W-:Y:S05]  /*25190*/  WARPSYNC.COLLECTIVE R15, `(.L_x_11875) ;  /* 0x000000000f087348 */ /* 0x000fea0003c00000 */
[----:B------:R0:W1:Y:S02]  /*251a0*/  SHFL.IDX P6, R14, R13, R12, R11 ;  /* 0x0000000c0d0e7389 */ /* 0x00006400000c000b */
[----:B01----:R-:W-:Y:S01]  /*251b0*/  ENDCOLLECTIVE ;  /* 0x000000000000791b */ /* 0x003fe20003800000 */
.L_x_11875:
        /* <DEDUP_REMOVED lines=13> */
.L_x_11876:
[----:B------:R-:W-:Y:S02]  /*25290*/  IMAD.MOV.U32 R13, RZ, RZ, R25 ;  /* 0x000000ffff0d7224 */ /* 0x000fe400078e0019 */
[----:B------:R-:W-:Y:S02]  /*252a0*/  IMAD.MOV.U32 R12, RZ, RZ, 0x3 ;  /* 0x00000003ff0c7424 */ /* 0x000fe400078e00ff */
[----:B------:R-:W-:-:S07]  /*252b0*/  IMAD.MOV.U32 R8, RZ, RZ, R14 ;  /* 0x000000ffff087224 */ /* 0x000fce00078e000e */
[----:B------:R-:W-:Y:S05]  /*252c0*/  WARPSYNC.COLLECTIVE R15, `(.L_x_11877) ;  /* 0x000000000f087348 */ /* 0x000fea0003c00000 */
[----:B------:R0:W1:Y:S02]  /*252d0*/  SHFL.IDX P6, R14, R13, R12, R11 ;  /* 0x0000000c0d0e7389 */ /* 0x00006400000c000b */
[----:B01----:R-:W-:Y:S01]  /*252e0*/  ENDCOLLECTIVE ;  /* 0x000000000000791b */ /* 0x003fe20003800000 */
.L_x_11877:
        /* <DEDUP_REMOVED lines=14> */
.L_x_11878:
[----:B------:R-:W-:Y:S02]  /*253d0*/  IMAD.MOV.U32 R13, RZ, RZ, R25 ;  /* 0x000000ffff0d7224 */ /* 0x000fe400078e0019 */
[----:B------:R-:W-:Y:S01]  /*253e0*/  IMAD.MOV.U32 R12, RZ, RZ, 0x4 ;  /* 0x00000004ff0c7424 */ /* 0x000fe200078e00ff */
[----:B------:R-:W-:-:S13]  /*253f0*/  IADD3 R2, P0, R14, R0, RZ ;  /* 0x000000000e027210 */ /* 0x000fda0007f1e0ff */
[----:B------:R-:W-:Y:S05]  /*25400*/  WARPSYNC.COLLECTIVE R15, `(.L_x_11879) ;  /* 0x000000000f087348 */ /* 0x000fea0003c00000 */
[----:B------:R0:W1:Y:S02]  /*25410*/  SHFL.IDX P6, R14, R13, R12, R11 ;  /* 0x0000000c0d0e7389 */ /* 0x00006400000c000b */
[----:B01----:R-:W-:Y:S01]  /*25420*/  ENDCOLLECTIVE ;  /* 0x000000000000791b */ /* 0x003fe20003800000 */
.L_x_11879:
        /* <DEDUP_REMOVED lines=13> */
.L_x_11880:
[----:B------:R-:W-:Y:S02]  /*25500*/  IMAD.MOV.U32 R13, RZ, RZ, R25 ;  /* 0x000000ffff0d7224 */ /* 0x000fe400078e0019 */
[----:B------:R-:W-:Y:S01]  /*25510*/  IMAD.MOV.U32 R12, RZ, RZ, 0x5 ;  /* 0x00000005ff0c7424 */ /* 0x000fe200078e00ff */
[----:B------:R-:W-:-:S13]  /*25520*/  IADD3 R2, P0, R14, R0, RZ ;  /* 0x000000000e027210 */ /* 0x000fda0007f1e0ff */
[----:B------:R-:W-:Y:S05]  /*25530*/  WARPSYNC.COLLECTIVE R15, `(.L_x_11881) ;  /* 0x000000000f087348 */ /* 0x000fea0003c00000 */
[----:B------:R0:W1:Y:S02]  /*25540*/  SHFL.IDX P6, R14, R13, R12, R11 ;  /* 0x0000000c0d0e7389 */ /* 0x00006400000c000b */
[----:B01----:R-:W-:Y:S01]  /*25550*/  ENDCOLLECTIVE ;  /* 0x000000000000791b */ /* 0x003fe20003800000 */
.L_x_11881:
        /* <DEDUP_REMOVED lines=13> */
.L_x_11882:
[----:B------:R-:W-:Y:S05]  /*25630*/  BRA `(.L_x_11883) ;  /* 0xffffffb800d47947 */ /* 0x000fea000383ffff */
.L_x_11777:
        /* <DEDUP_REMOVED lines=8> */
.L_x_11885:
[----:B------:R-:W-:Y:S05]  /*256c0*/  BSYNC B0 ;  /* 0x0000000000007941 */ /* 0x000fea0003800000 */
.L_x_11884:
        /* <DEDUP_REMOVED lines=9> */
.L_x_11886:
        /* <DEDUP_REMOVED lines=24> */
.L_x_11887:
[----:B------:R-:W-:Y:S01]  /*258e0*/  IMAD.MOV.U32 R12, RZ, RZ, 0x2 ;  /* 0x00000002ff0c7424 */ /* 0x000fe200078e00ff */
[----:B------:R-:W-:-:S05]  /*258f0*/  SEL R14, R14, RZ, P1 ;  /* 0x000000ff0e0e7207 */ /* 0x000fca0000800000 */
[----:B------:R-:W-:-:S04]  /*25900*/  IMAD.IADD R5, R13, 0x1, R14 ;  /* 0x000000010d057824 */ /* 0x000fc800078e020e */
[----:B------:R-:W-:-:S07]  /*25910*/  IMAD.MOV.U32 R13, RZ, RZ, R5 ;  /* 0x000000ffff0d7224 */ /* 0x000fce00078e0005 */
[----:B------:R-:W-:Y:S05]  /*25920*/  WARPSYNC.COLLECTIVE R15, `(.L_x_11888) ;  /* 0x000000000f087348 */ /* 0x000fea0003c00000 */
[----:B------:R0:W1:Y:S02]  /*25930*/  SHFL.UP P6, R14, R13, R12, R11 ;  /* 0x0400000c0d0e7389 */ /* 0x00006400000c000b */
[----:B01----:R-:W-:Y:S01]  /*25940*/  ENDCOLLECTIVE ;  /* 0x000000000000791b */ /* 0x003fe20003800000 */
.L_x_11888:
[----:B------:R-:W-:Y:S01]  /*25950*/  IMAD.MOV.U32 R12, RZ, RZ, 0x4 ;  /* 0x00000004ff0c7424 */ /* 0x000fe200078e00ff */
[----:B------:R-:W-:-:S05]  /*25960*/  SEL R2, R14, RZ, P2 ;  /* 0x000000ff0e027207 */ /* 0x000fca0001000000 */
[----:B------:R-:W-:-:S04]  /*25970*/  IMAD.IADD R2, R5, 0x1, R2 ;  /* 0x0000000105027824 */ /* 0x000fc800078e0202 */
[----:B------:R-:W-:-:S07]  /*25980*/  IMAD.MOV.U32 R13, RZ, RZ, R2 ;  /* 0x000000ffff0d7224 */ /* 0x000fce00078e0002 */
[----:B------:R-:W-:Y:S05]  /*25990*/  WARPSYNC.COLLECTIVE R15, `(.L_x_11889) ;  /* 0x000000000f087348 */ /* 0x000fea0003c00000 */
[----:B------:R0:W1:Y:S02]  /*259a0*/  SHFL.UP P6, R14, R13, R12, R11 ;  /* 0x0400000c0d0e7389 */ /* 0x00006400000c000b */
[----:B01----:R-:W-:Y:S01]  /*259b0*/  ENDCOLLECTIVE ;  /* 0x000000000000791b */ /* 0x003fe20003800000 */
.L_x_11889:
[----:B------:R-:W-:Y:S01]  /*259c0*/  IMAD.MOV.U32 R12, RZ, RZ, 0x8 ;  /* 0x00000008ff0c7424 */ /* 0x000fe200078e00ff */
[----:B------:R-:W-:-:S05]  /*259d0*/  SEL R3, R14, RZ, P3 ;  /* 0x000000ff0e037207 */ /* 0x000fca0001800000 */
[----:B------:R-:W-:-:S04]  /*259e0*/  IMAD.IADD R3, R2, 0x1, R3 ;  /* 0x0000000102037824 */ /* 0x000fc800078e0203 */
[----:B------:R-:W-:-:S07]  /*259f0*/  IMAD.MOV.U32 R13, RZ, RZ, R3 ;  /* 0x000000ffff0d7224 */ /* 0x000fce00078e0003 */
[----:B------:R-:W-:Y:S05]  /*25a00*/  WARPSYNC.COLLECTIVE R15, `(.L_x_11890) ;  /* 0x000000000f087348 */ /* 0x000fea0003c00000 */
[----:B------:R0:W1:Y:S02]  /*25a10*/  SHFL.UP P6, R14, R13, R12, R11 ;  /* 0x0400000c0d0e7389 */ /* 0x00006400000c000b */
[----:B01----:R-:W-:Y:S01]  /*25a20*/  ENDCOLLECTIVE ;  /* 0x000000000000791b */ /* 0x003fe20003800000 */
.L_x_11890:
[----:B------:R-:W-:Y:S01]  /*25a30*/  IMAD.MOV.U32 R12, RZ, RZ, 0x10 ;  /* 0x00000010ff0c7424 */ /* 0x000fe200078e00ff */
[----:B------:R-:W-:-:S05]  /*25a40*/  SEL R14, R14, RZ, P4 ;  /* 0x000000ff0e0e7207 */ /* 0x000fca0002000000 */
[----:B------:R-:W-:-:S04]  /*25a50*/  IMAD.IADD R5, R3, 0x1, R14 ;  /* 0x0000000103057824 */ /* 0x000fc800078e020e */
[----:B------:R-:W-:-:S07]  /*25a60*/  IMAD.MOV.U32 R13, RZ, RZ, R5 ;  /* 0x000000ffff0d7224 */ /* 0x000fce00078e0005 */
[----:B------:R-:W-:Y:S05]  /*25a70*/  WARPSYNC.COLLECTIVE R15, `(.L_x_11891) ;  /* 0x000000000f087348 */ /* 0x000fea0003c00000 */
[----:B------:R0:W1:Y:S02]  /*25a80*/  SHFL.UP P6, R14, R13, R12, R11 ;  /* 0x0400000c0d0e7389 */ /* 0x00006400000c000b */
[----:B01----:R-:W-:Y:S01]  /*25a90*/  ENDCOLLECTIVE ;  /* 0x000000000000791b */ /* 0x003fe20003800000 */
.L_x_11891:
        /* <DEDUP_REMOVED lines=8> */
.L_x_11892:
[----:B------:R-:W-:Y:S05]  /*25b20*/  BRA `(.L_x_11893) ;  /* 0xffffffbc00307947 */ /* 0x000fea000383ffff */
.L_x_11780:
[----:B------:R-:W-:Y:S01]  /*25b30*/  BSSY B0, `(.L_x_11894) ;  /* 0x0000007000007945 */ /* 0x000fe20003800000 */
[----:B------:R-:W-:Y:S02]  /*25b40*/  IMAD.MOV.U32 R12, RZ, RZ, 0x1 ;  /* 0x00000001ff0c7424 */ /* 0x000fe400078e00ff */
[----:B------:R-:W-:Y:S02]  /*25b50*/  IMAD.MOV.U32 R11, RZ, RZ, RZ ;  /* 0x000000ffff0b7224 */ /* 0x000fe400078e00ff */
[----:B------:R-:W-:-:S07]  /*25b60*/  IMAD.MOV.U32 R15, RZ, RZ, -0x1 ;  /* 0xffffffffff0f7424 */ /* 0x000fce00078e00ff */
[----:B--2---:R-:W-:Y:S05]  /*25b70*/  WARPSYNC.COLLECTIVE R15, `(.L_x_11895) ;  /* 0x000000000f087348 */ /* 0x004fea0003c00000 */
[----:B------:R0:W1:Y:S02]  /*25b80*/  SHFL.UP P6, R14, R13, R12, R11 ;  /* 0x0400000c0d0e7389 */ /* 0x00006400000c000b */
[----:B012---:R-:W-:Y:S01]  /*25b90*/  ENDCOLLECTIVE ;  /* 0x000000000000791b */ /* 0x007fe20003800000 */
.L_x_11895:
[----:B------:R-:W-:Y:S05]  /*25ba0*/  BSYNC B0 ;  /* 0x0000000000007941 */ /* 0x000fea0003800000 */
.L_x_11894:
        /* <DEDUP_REMOVED lines=8> */
.L_x_11896:
[----:B------:R-:W-:Y:S01]  /*25c30*/  IMAD.MOV.U32 R12, RZ, RZ, 0x4 ;  /* 0x00000004ff0c7424 */ /* 0x000fe200078e00ff */
[----:B------:R-:W-:-:S05]  /*25c40*/  SEL R2, R14, RZ, P2 ;  /* 0x000000ff0e027207 */ /* 0x000fca0001000000 */
[----:B------:R-:W-:-:S04]  /*25c50*/  IMAD.IADD R2, R13, 0x1, R2 ;  /* 0x000000010d027824 */ /* 0x000fc800078e0202 */
[----:B------:R-:W-:-:S07]  /*25c60*/  IMAD.MOV.U32 R13, RZ, RZ, R2 ;  /* 0x000000ffff0d7224 */ /* 0x000fce00078e0002 */
[----:B------:R-:W-:Y:S05]  /*25c70*/  WARPSYNC.COLLECTIVE R15, `(.L_x_11897) ;  /* 0x000000000f087348 */ /* 0x000fea0003c00000 */
[----:B------:R0:W1:Y:S02]  /*25c80*/  SHFL.UP P6, R14, R13, R12, R11 ;  /* 0x0400000c0d0e7389 */ /* 0x00006400000c000b */
[----:B01----:R-:W-:Y:S01]  /*25c90*/  ENDCOLLECTIVE ;  /* 0x000000000000791b */ /* 0x003fe20003800000 */
.L_x_11897:
[----:B------:R-:W-:Y:S01]  /*25ca0*/  IMAD.MOV.U32 R12, RZ, RZ, 0x8 ;  /* 0x00000008ff0c7424 */ /* 0x000fe200078e00ff */
[----:B------:R-:W-:-:S05]  /*25cb0*/  SEL R3, R14, RZ, P3 ;  /* 0x000000ff0e037207 */ /* 0x000fca0001800000 */
[----:B------:R-:W-:-:S04]  /*25cc0*/  IMAD.IADD R3, R2, 0x1, R3 ;  /* 0x0000000102037824 */ /* 0x000fc800078e0203 */
[----:B------:R-:W-:-:S07]  /*25cd0*/  IMAD.MOV.U32 R13, RZ, RZ, R3 ;  /* 0x000000ffff0d7224 */ /* 0x000fce00078e0003 */
[----:B------:R-:W-:Y:S05]  /*25ce0*/  WARPSYNC.COLLECTIVE R15, `(.L_x_11898) ;  /* 0x000000000f087348 */ /* 0x000fea0003c00000 */
[----:B------:R0:W1:Y:S02]  /*25cf0*/  SHFL.UP P6, R14, R13, R12, R11 ;  /* 0x0400000c0d0e7389 */ /* 0x00006400000c000b */
[----:B01----:R-:W-:Y:S01]  /*25d00*/  ENDCOLLECTIVE ;  /* 0x000000000000791b */ /* 0x003fe20003800000 */
.L_x_11898:
[----:B------:R-:W-:Y:S01]  /*25d10*/  IMAD.MOV.U32 R12, RZ, RZ, 0x10 ;  /* 0x00000010ff0c7424 */ /* 0x000fe200078e00ff */
[----:B------:R-:W-:-:S05]  /*25d20*/  SEL R14, R14, RZ, P4 ;  /* 0x000000ff0e0e7207 */ /* 0x000fca0002000000 */
[----:B------:R-:W-:-:S04]  /*25d30*/  IMAD.IADD R5, R3, 0x1, R14 ;  /* 0x0000000103057824 */ /* 0x000fc800078e020e */
[----:B------:R-:W-:-:S07]  /*25d40*/  IMAD.MOV.U32 R13, RZ, RZ, R5 ;  /* 0x000000ffff0d7224 */ /* 0x000fce00078e0005 */
[----:B------:R-:W-:Y:S05]  /*25d50*/  WARPSYNC.COLLECTIVE R15, `(.L_x_11899) ;  /* 0x000000000f087348 */ /* 0x000fea0003c00000 */
[----:B------:R0:W1:Y:S02]  /*25d60*/  SHFL.UP P6, R14, R13, R12, R11 ;  /* 0x0400000c0d0e7389 */ /* 0x00006400000c000b */
[----:B01----:R-:W-:Y:S01]  /*25d70*/  ENDCOLLECTIVE ;  /* 0x000000000000791b */ /* 0x003fe20003800000 */
.L_x_11899:
        /* <DEDUP_REMOVED lines=8> */
.L_x_11900:
[----:B------:R-:W-:Y:S05]  /*25e00*/  BRA `(.L_x_11901) ;  /* 0xffffffbc001c7947 */ /* 0x000fea000383ffff */
.L_x_11782:
[----:B------:R-:W-:Y:S01]  /*25e10*/  BSSY B0, `(.L_x_11902) ;  /* 0x0000006000007945 */ /* 0x000fe20003800000 */
[----:B------:R-:W-:Y:S01]  /*25e20*/  PLOP3.LUT P6, PT, P6, PT, PT, 0x8, 0x0 ;  /* 0x000000000000781c */ /* 0x000fe200037ce170 */
[----:B------:R-:W-:-:S12]  /*25e30*/  IMAD.MOV.U32 R15, RZ, RZ, -0x1 ;  /* 0xffffffffff0f7424 */ /* 0x000fd800078e00ff */
[----:B0-2---:R-:W-:Y:S05]  /*25e40*/  WARPSYNC.COLLECTIVE R15, `(.L_x_11903) ;  /* 0x000000000f087348 */ /* 0x005fea0003c00000 */
[----:B------:R-:W-:Y:S01]  /*25e50*/  VOTE.ANY R14, PT, P6 ;  /* 0x00000000000e7806 */ /* 0x000fe200030e0100 */
[----:B0-2---:R-:W-:Y:S06]  /*25e60*/  ENDCOLLECTIVE ;  /* 0x000000000000791b */ /* 0x005fec0003800000 */
.L_x_11903:
[----:B------:R-:W-:Y:S05]  /*25e70*/  BSYNC B0 ;  /* 0x0000000000007941 */ /* 0x000fea0003800000 */
.L_x_11902:
        /* <DEDUP_REMOVED lines=8> */
.L_x_11904:
[----:B------:R-:W-:Y:S02]  /*25f00*/  IMAD.IADD R19, R12, 0x1, R19 ;  /* 0x000000010c137824 */ /* 0x000fe400078e0213 */
[----:B------:R-:W-:Y:S02]  /*25f10*/  IMAD.MOV.U32 R13, RZ, RZ, R4 ;  /* 0x000000ffff0d7224 */ /* 0x000fe400078e0004 */
[----:B------:R-:W-:-:S07]  /*25f20*/  IMAD.MOV.U32 R17, RZ, RZ, R14 ;  /* 0x000000ffff117224 */ /* 0x000fce00078e000e */
[----:B------:R-:W-:Y:S05]  /*25f30*/  WARPSYNC.COLLECTIVE R15, `(.L_x_11905) ;  /* 0x000000000f087348 */ /* 0x000fea0003c00000 */
[----:B------:R0:W1:Y:S02]  /*25f40*/  SHFL.IDX P6, R14, R13, R12, R11 ;  /* 0x0000000c0d0e7389 */ /* 0x00006400000c000b */
[----:B01----:R-:W-:Y:S01]  /*25f50*/  ENDCOLLECTIVE ;  /* 0x000000000000791b */ /* 0x003fe20003800000 */
.L_x_11905:
[----:B------:R-:W-:Y:S01]  /*25f60*/  IMAD.MOV.U32 R4, RZ, RZ, R14 ;  /* 0x000000ffff047224 */ /* 0x000fe200078e000e */
[----:B------:R-:W-:Y:S06]  /*25f70*/  BRA `(.L_x_11906) ;  /* 0xffffffbc00007947 */ /* 0x000fec000383ffff */
.L_x_11784:
[----:B------:R-:W-:Y:S01]  /*25f80*/  BSSY B0, `(.L_x_11907) ;  /* 0x0000007000007945 */ /* 0x000fe20003800000 */
[----:B------:R-:W-:Y:S02]  /*25f90*/  IMAD.MOV.U32 R13, RZ, RZ, R2 ;  /* 0x000000ffff0d7224 */ /* 0x000fe400078e0002 */
[----:B------:R-:W-:Y:S02]  /*25fa0*/  IMAD.MOV.U32 R11, RZ, RZ, 0x1f ;  /* 0x0000001fff0b7424 */ /* 0x000fe400078e00ff */
[----:B------:R-:W-:-:S07]  /*25fb0*/  IMAD.MOV.U32 R15, RZ, RZ, -0x1 ;  /* 0xffffffffff0f7424 */ /* 0x000fce00078e00ff */
[----:B0-234-:R-:W-:Y:S05]  /*25fc0*/  WARPSYNC.COLLECTIVE R15, `(.L_x_11908) ;  /* 0x000000000f087348 */ /* 0x01dfea0003c00000 */
[----:B------:R1:W0:Y:S02]  /*25fd0*/  SHFL.IDX P6, R14, R13, R12, R11 ;  /* 0x0000000c0d0e7389 */ /* 0x00022400000c000b */
[----:B01234-:R-:W-:Y:S01]  /*25fe0*/  ENDCOLLECTIVE ;  /* 0x000000000000791b */ /* 0x01ffe20003800000 */
.L_x_11908:
[----:B------:R-:W-:Y:S05]  /*25ff0*/  BSYNC B0 ;  /* 0x0000000000007941 */ /* 0x000fea0003800000 */
.L_x_11907:
[----:B------:R-:W-:Y:S01]  /*26000*/  IMAD.MOV.U32 R6, RZ, RZ, R14 ;  /* 0x000000ffff067224 */ /* 0x000fe200078e000e */
[----:B------:R-:W-:Y:S06]  /*26010*/  BRA `(.L_x_11783) ;  /* 0xffffffb800f07947 */ /* 0x000fec000383ffff */
.L_x_11790:
[----:B-1----:R1:W3:Y:S02]  /*26020*/  SYNCS.PHASECHK.TRANS64.TRYWAIT P0, [R7+URZ+0x22820], R0 ;  /* 0x02282000070075a7 */ /* 0x0022e4000800017f */
[----:B---3--:R-:W-:Y:S05]  /*26030*/  @!P0 NANOSLEEP.SYNCS 0x989680 ;  /* 0x009896800000895d */ /* 0x008fea0003900000 */
[----:B------:R-:W3:Y:S02]  /*26040*/  @!P0 SYNCS.PHASECHK.TRANS64 P0, [R7+URZ+0x22820], R0 ;  /* 0x02282000070085a7 */ /* 0x000ee4000800007f */
[----:B---3--:R-:W-:Y:S05]  /*26050*/  @!P0 BRA `(.L_x_11790) ;  /* 0xfffffffc00f08947 */ /* 0x008fea000383ffff */
[----:B------:R-:W-:Y:S05]  /*26060*/  BRA `(.L_x_11909) ;  /* 0xffffffc400487947 */ /* 0x000fea000383ffff */
.L_x_11791:
        /* <DEDUP_REMOVED lines=11> */
.L_x_11911:
[----:B------:R-:W-:Y:S05]  /*26120*/  BSYNC B0 ;  /* 0x0000000000007941 */ /* 0x000fea0003800000 */
.L_x_11910:
[----:B------:R-:W-:Y:S05]  /*26130*/  BRA `(.L_x_11912) ;  /* 0xffffffc400307947 */ /* 0x000fea000383ffff */
.L_x_11794:
[----:B------:R-:W-:Y:S01]  /*26140*/  BSSY B1, `(.L_x_11913) ;  /* 0x0000006000017945 */ /* 0x000fe20003800000 */
[----:B------:R-:W-:-:S07]  /*26150*/  IMAD.MOV.U32 R15, RZ, RZ, -0x1 ;  /* 0xffffffffff0f7424 */ /* 0x000fce00078e00ff */
[----:B012---:R-:W-:Y:S05]  /*26160*/  WARPSYNC.COLLECTIVE R15, `(.L_x_11914) ;  /* 0x000000000f0c7348 */ /* 0x007fea0003c00000 */
[----:B------:R-:W-:Y:S02]  /*26170*/  ELECT P6, UR62, PT ;  /* 0x00000000003e782f */ /* 0x000fe400038c0000 */
[----:B------:R-:W-:Y:S01]  /*26180*/  MOV R14, UR62 ;  /* 0x0000003e000e7c02 */ /* 0x000fe20008000f00 */
[----:B012---:R-:W-:Y:S10]  /*26190*/  ENDCOLLECTIVE ;  /* 0x000000000000791b */ /* 0x007ff40003800000 */
.L_x_11914:
[----:B------:R-:W-:Y:S05]  /*261a0*/  BSYNC B1 ;  /* 0x0000000000017941 */ /* 0x000fea0003800000 */
.L_x_11913:
[----:B------:R-:W-:Y:S05]  /*261b0*/  BRA `(.L_x_11915) ;  /* 0xffffffc400287947 */ /* 0x000fea000383ffff */
.L_x_11796:
[----:B-1----:R1:W3:Y:S02]  /*261c0*/  SYNCS.PHASECHK.TRANS64.TRYWAIT P1, [R5+URZ+0x22840], R0 ;  /* 0x02284000050075a7 */ /* 0x0022e4000802017f */
[----:B---3--:R-:W-:Y:S05]  /*261d0*/  @!P1 NANOSLEEP.SYNCS 0x989680 ;  /* 0x009896800000995d */ /* 0x008fea0003900000 */
[----:B------:R-:W3:Y:S02]  /*261e0*/  @!P1 SYNCS.PHASECHK.TRANS64 P1, [R5+URZ+0x22840], R0 ;  /* 0x02284000050095a7 */ /* 0x000ee4000802007f */
[----:B---3--:R-:W-:Y:S05]  /*261f0*/  @!P1 BRA `(.L_x_11796) ;  /* 0xfffffffc00f09947 */ /* 0x008fea000383ffff */
[----:B------:R-:W-:Y:S05]  /*26200*/  BRA `(.L_x_11916) ;  /* 0xffffffc400507947 */ /* 0x000fea000383ffff */
.L_x_11798:
[----:B---3--:R3:W4:Y:S02]  /*26210*/  SYNCS.PHASECHK.TRANS64.TRYWAIT P1, [R3+URZ+0x22840], R2 ;  /* 0x02284002030075a7 */ /* 0x008724000802017f */
[----:B----4-:R-:W-:Y:S05]  /*26220*/  @!P1 NANOSLEEP.SYNCS 0x989680 ;  /* 0x009896800000995d */ /* 0x010fea0003900000 */
[----:B------:R-:W4:Y:S02]  /*26230*/  @!P1 SYNCS.PHASECHK.TRANS64 P1, [R3+URZ+0x22840], R2 ;  /* 0x02284002030095a7 */ /* 0x000f24000802007f */
[----:B----4-:R-:W-:Y:S05]  /*26240*/  @!P1 BRA `(.L_x_11798) ;  /* 0xfffffffc00f09947 */ /* 0x010fea000383ffff */
[----:B------:R-:W-:Y:S05]  /*26250*/  BRA `(.L_x_11917) ;  /* 0xffffffc4005c7947 */ /* 0x000fea000383ffff */
.L_x_11800:
[----:B----4-:R4:W0:Y:S02]  /*26260*/  SYNCS.PHASECHK.TRANS64.TRYWAIT P1, [R5+URZ+0x22860], R0 ;  /* 0x02286000050075a7 */ /* 0x010824000802017f */
[----:B0-----:R-:W-:Y:S05]  /*26270*/  @!P1 NANOSLEEP.SYNCS 0x989680 ;  /* 0x009896800000995d */ /* 0x001fea0003900000 */
[----:B------:R-:W0:Y:S02]  /*26280*/  @!P1 SYNCS.PHASECHK.TRANS64 P1, [R5+URZ+0x22860], R0 ;  /* 0x02286000050095a7 */ /* 0x000e24000802007f */
[----:B0-----:R-:W-:Y:S05]  /*26290*/  @!P1 BRA `(.L_x_11800) ;  /* 0xfffffffc00f09947 */ /* 0x001fea000383ffff */
[----:B------:R-:W-:Y:S05]  /*262a0*/  BRA `(.L_x_11918) ;  /* 0xffffffc400587947 */ /* 0x000fea000383ffff */
        .type           $_ZN7cutlass13device_kernelIN5flash11enable_sm90INS1_16FlashAttnFwdSm90INS1_25CollectiveMainloopFwdSm90ILi2EN4cute5tupleIJNS5_1CILi1EEES8_S8_EEENS6_IJNS7_ILi128EEENS7_ILi96EEENS7_ILi64EEEEEELi256ENS_10bfloat16_tEfNS_4arch4Sm90ELb0ELb1ELb1ELb1ELb1ELb0ELb0ELb1ELb0ELb1ELb1ELb0EEENS1_21CollectiveEpilogueFwdINS6_IJSA_NS7_ILi256EEESB_EEES9_SE_SG_Li256ELb1ELb1ELb1ELb0EEENS1_36VarlenDynamicPersistentTileSchedulerILi128ELi96ELi256ELi128ELb1ELb1ELb1ELb1ELb0ELb1EEEEEEEEEvNT_6ParamsE$_ZZN5flash25CollectiveMainloopFwdSm90ILi2EN4cute5tupleIJNS1_1CILi1EEES4_S4_EEENS2_IJNS3_ILi128EEENS3_ILi96EEENS3_ILi64EEEEEELi256EN7cutlass10bfloat16_tEfNSA_4arch4Sm90ELb0ELb1ELb1ELb1ELb1ELb0ELb0ELb1ELb0ELb1ELb1ELb0EE3mmaINS_16FlashAttnFwdSm90ISE_NS_21CollectiveEpilogueFwdINS2_IJS6_NS3_ILi256EEES7_EEES5_SB_SD_Li256ELb1ELb1ELb1ELb0EEENS_36VarlenDynamicPersistentTileSchedulerILi128ELi96ELi256ELi128ELb1ELb1ELb1ELb1ELb0ELb1EEEE13SharedStorageENS1_6TensorINS1_11ArrayEngineIfLm128EEENS1_6LayoutINS2_IJNS2_IJNS3_ILi2EEEST_NS3_ILi32EEEEEES4_S4_EEENS2_IJNS2_IJS4_ST_NS3_ILi4EEEEEENS3_ILi0EEESZ_EEEEEEENS_7SoftmaxILi2ELi0EEEEEbRKNSE_6ParamsENSA_13PipelineAsyncILi2EEES19_RNSA_13PipelineStateILj2EEERT0_RT1_iRiRKNS_16SeqlenInfoQKNewKILb1ELb0EEENS2_IJiiiiEEERT_ENKUliT_T0_T1_E_clIZSF_ISO_S12_S14_EbS17_S19_S19_S1C_S1E_S1G_iS1H_S1L_S1M_S1O_EUlRS1P_iE1_NS3_ILb0EEENS3_ILb1EEEEEDaiS1P_S1Q_S1R_,@function
        .size           $_ZN7cutlass13device_kernelIN5flash11enable_sm90INS1_16FlashAttnFwdSm90INS1_25CollectiveMainloopFwdSm90ILi2EN4cute5tupleIJNS5_1CILi1EEES8_S8_EEENS6_IJNS7_ILi128EEENS7_ILi96EEENS7_ILi64EEEEEELi256ENS_10bfloat16_tEfNS_4arch4Sm90ELb0ELb1ELb1ELb1ELb1ELb0ELb0ELb1ELb0ELb1ELb1ELb0EEENS1_21CollectiveEpilogueFwdINS6_IJSA_NS7_ILi256EEESB_EEES9_SE_SG_Li256ELb1ELb1ELb1ELb0EEENS1_36VarlenDynamicPersistentTileSchedulerILi128ELi96ELi256ELi128ELb1ELb1ELb1ELb1ELb0ELb1EEEEEEEEEvNT_6ParamsE$_ZZN5flash25CollectiveMainloopFwdSm90ILi2EN4cute5tupleIJNS1_1CILi1EEES4_S4_EEENS2_IJNS3_ILi128EEENS3_ILi96EEENS3_ILi64EEEEEELi256EN7cutlass10bfloat16_tEfNSA_4arch4Sm90ELb0ELb1ELb1ELb1ELb1ELb0ELb0ELb1ELb0ELb1ELb1ELb0EE3mmaINS_16FlashAttnFwdSm90ISE_NS_21CollectiveEpilogueFwdINS2_IJS6_NS3_ILi256EEES7_EEES5_SB_SD_Li256ELb1ELb1ELb1ELb0EEENS_36VarlenDynamicPersistentTileSchedulerILi128ELi96ELi256ELi128ELb1ELb1ELb1ELb1ELb0ELb1EEEE13SharedStorageENS1_6TensorINS1_11ArrayEngineIfLm128EEENS1_6LayoutINS2_IJNS2_IJNS3_ILi2EEEST_NS3_ILi32EEEEEES4_S4_EEENS2_IJNS2_IJS4_ST_NS3_ILi4EEEEEENS3_ILi0EEESZ_EEEEEEENS_7SoftmaxILi2ELi0EEEEEbRKNSE_6ParamsENSA_13PipelineAsyncILi2EEES19_RNSA_13PipelineStateILj2EEERT0_RT1_iRiRKNS_16SeqlenInfoQKNewKILb1ELb0EEENS2_IJiiiiEEERT_ENKUliT_T0_T1_E_clIZSF_ISO_S12_S14_EbS17_S19_S19_S1C_S1E_S1G_iS1H_S1L_S1M_S1O_EUlRS1P_iE1_NS3_ILb0EEENS3_ILb1EEEEEDaiS1P_S1Q_S1R_,(.L_x_15773 - $_ZN7cutlass13device_kernelIN5flash11enable_sm90INS1_16FlashAttnFwdSm90INS1_25CollectiveMainloopFwdSm90ILi2EN4cute5tupleIJNS5_1CILi1EEES8_S8_EEENS6_IJNS7_ILi128EEENS7_ILi96EEENS7_ILi64EEEEEELi256ENS_10bfloat16_tEfNS_4arch4Sm90ELb0ELb1ELb1ELb1ELb1ELb0ELb0ELb1ELb0ELb1ELb1ELb0EEENS1_21CollectiveEpilogueFwdINS6_IJSA_NS7_ILi256EEESB_EEES9_SE_SG_Li256ELb1ELb1ELb1ELb0EEENS1_36VarlenDynamicPersistentTileSchedulerILi128ELi96ELi256ELi128ELb1ELb1ELb1ELb1ELb0ELb1EEEEEEEEEvNT_6ParamsE$_ZZN5flash25CollectiveMainloopFwdSm90ILi2EN4cute5tupleIJNS1_1CILi1EEES4_S4_EEENS2_IJNS3_ILi128EEENS3_ILi96EEENS3_ILi64EEEEEELi256EN7cutlass10bfloat16_tEfNSA_4arch4Sm90ELb0ELb1ELb1ELb1ELb1ELb0ELb0ELb1ELb0ELb1ELb1ELb0EE3mmaINS_16FlashAttnFwdSm90ISE_NS_21CollectiveEpilogueFwdINS2_IJS6_NS3_ILi256EEES7_EEES5_SB_SD_Li256ELb1ELb1ELb1ELb0EEENS_36VarlenDynamicPersistentTileSchedulerILi128ELi96ELi256ELi128ELb1ELb1ELb1ELb1ELb0ELb1EEEE13SharedStorageENS1_6TensorINS1_11ArrayEngineIfLm128EEENS1_6LayoutINS2_IJNS2_IJNS3_ILi2EEEST_NS3_ILi32EEEEEES4_S4_EEENS2_IJNS2_IJS4_ST_NS3_ILi4EEEEEENS3_ILi0EEESZ_EEEEEEENS_7SoftmaxILi2ELi0EEEEEbRKNSE_6ParamsENSA_13PipelineAsyncILi2EEES19_RNSA_13PipelineStateILj2EEERT0_RT1_iRiRKNS_16SeqlenInfoQKNewKILb1ELb0EEENS2_IJiiiiEEERT_ENKUliT_T0_T1_E_clIZSF_ISO_S12_S14_EbS17_S19_S19_S1C_S1E_S1G_iS1H_S1L_S1M_S1O_EUlRS1P_iE1_NS3_ILb0EEENS3_ILb1EEEEEDaiS1P_S1Q_S1R_)
$_ZN7cutlass13device_kernelIN5flash11enable_sm90INS1_16FlashAttnFwdSm90INS1_25CollectiveMainloopFwdSm90ILi2EN4cute5tupleIJNS5_1CILi1EEES8_S8_EEENS6_IJNS7_ILi128EEENS7_ILi96EEENS7_ILi64EEEEEELi256ENS_10bfloat16_tEfNS_4arch4Sm90ELb0ELb1ELb1ELb1ELb1ELb0ELb0ELb1ELb0ELb1ELb1ELb0EEENS1_21CollectiveEpilogueFwdINS6_IJSA_NS7_ILi256EEESB_EEES9_SE_SG_Li256ELb1ELb1ELb1ELb0EEENS1_36VarlenDynamicPersistentTileSchedulerILi128ELi96ELi256ELi128ELb1ELb1ELb1ELb1ELb0ELb1EEEEEEEEEvNT_6ParamsE$_ZZN5flash25CollectiveMainloopFwdSm90ILi2EN4cute5tupleIJNS1_1CILi1EEES4_S4_EEENS2_IJNS3_ILi128EEENS3_ILi96EEENS3_ILi64EEEEEELi256EN7cutlass10bfloat16_tEfNSA_4arch4Sm90ELb0ELb1ELb1ELb1ELb1ELb0ELb0ELb1ELb0ELb1ELb1ELb0EE3mmaINS_16FlashAttnFwdSm90ISE_NS_21CollectiveEpilogueFwdINS2_IJS6_NS3_ILi256EEES7_EEES5_SB_SD_Li256ELb1ELb1ELb1ELb0EEENS_36VarlenDynamicPersistentTileSchedulerILi128ELi96ELi256ELi128ELb1ELb1ELb1ELb1ELb0ELb1EEEE13SharedStorageENS1_6TensorINS1_11ArrayEngineIfLm128EEENS1_6LayoutINS2_IJNS2_IJNS3_ILi2EEEST_NS3_ILi32EEEEEES4_S4_EEENS2_IJNS2_IJS4_ST_NS3_ILi4EEEEEENS3_ILi0EEESZ_EEEEEEENS_7SoftmaxILi2ELi0EEEEEbRKNSE_6ParamsENSA_13PipelineAsyncILi2EEES19_RNSA_13PipelineStateILj2EEERT0_RT1_iRiRKNS_16SeqlenInfoQKNewKILb1ELb0EEENS2_IJiiiiEEERT_ENKUliT_T0_T1_E_clIZSF_ISO_S12_S14_EbS17_S19_S19_S1C_S1E_S1G_iS1H_S1L_S1M_S1O_EUlRS1P_iE1_NS3_ILb0EEENS3_ILb1EEEEEDaiS1P_S1Q_S1R_:
        /* <DEDUP_REMOVED lines=24> */
[----:B------:R0:W-:Y:S08]  /*26430*/  ST.E desc[UR4][R2.64], R7 ;  /* 0x0000000702007985 */ /* 0x0001f0000c101904 */
[----:B------:R1:W-:Y:S01]  /*26440*/  @!P0 ST.E desc[UR8][R2.64], RZ ;  /* 0x000000ff02008985 */ /* 0x0003e2000c101908 */
[----:B--2---:R-:W-:-:S05]  /*26450*/  VIADD R21, R6, 0x1 ;  /* 0x0000000106157836 */ /* 0x004fca0000000000 */
[----:B------:R1:W-:Y:S01]  /*26460*/  ST.E desc[UR6][R2.64+0x8], R21 ;  /* 0x0000081502007985 */ /* 0x0003e2000c101906 */
        /* <DEDUP_REMOVED lines=12> */
[----:B0-----:R-:W-:-:S07]  /*26530*/  IMAD.MOV.U32 R7, RZ, RZ, R27 ;  /* 0x000000ffff077224 */ /* 0x001fce00078e001b */
[----:B---3--:R1:W5:Y:S04]  /*26540*/  LD.E R12, desc[UR4][R8.64] ;  /* 0x00000004080c7980 */ /* 0x008368000c101900 */
[----:B------:R1:W5:Y:S01]  /*26550*/  LD.E R20, desc[UR6][R8.64+0x4] ;  /* 0x0000040608147980 */ /* 0x000362000c101900 */
[----:B--2---:R-:W-:-:S04]  /*26560*/  LOP3.LUT R6, R6, 0x1, RZ, 0xfc, !PT ;  /* 0x0000000106067812 */ /* 0x004fc800078efcff */
[----:B------:R-:W-:Y:S01]  /*26570*/  ISETP.NE.AND P0, PT, R6, 0x3, PT ;  /* 0x000000030600780c */ /* 0x000fe20003f05270 */
[----:B------:R-:W-:-:S12]  /*26580*/  IMAD.MOV.U32 R6, RZ, RZ, R24 ;  /* 0x000000ffff067224 */ /* 0x000fd800078e0018 */
[----:B-1----:R-:W-:Y:S05]  /*26590*/  @!P0 BRA `(.L_x_11920) ;  /* 0x0000000000048947 */ /* 0x002fea0003800000 */
[----:B------:R-:W-:Y:S01]  /*265a0*/  BPT.TRAP 0x1 ;  /* 0x000000040000795c */ /* 0x000fe20000300000 */
.L_x_11920:
[----:B------:R-:W-:Y:S05]  /*265b0*/  BSYNC B2 ;  /* 0x0000000000027941 */ /* 0x000fea0003800000 */
.L_x_11919:
        /* <DEDUP_REMOVED lines=17> */
.L_x_11922:
[----:B------:R-:W-:Y:S05]  /*266d0*/  BSYNC B2 ;  /* 0x0000000000027941 */ /* 0x000fea0003800000 */
.L_x_11921:
        /* <DEDUP_REMOVED lines=10> */
.L_x_11924:
[----:B------:R-:W-:Y:S05]  /*26780*/  BSYNC B2 ;  /* 0x0000000000027941 */ /* 0x000fea0003800000 */
.L_x_11923:
[----:B------:R-:W2:Y:S04]  /*26790*/  LDL.64 R20, [R0] ;  /* 0x0000000000147983 */ /* 0x000ea80000100a00 */
[----:B0----5:R-:W3:Y:S01]  /*267a0*/  LDL.64 R2, [R0+0x28] ;  /* 0x0000280000027983 */ /* 0x021ee20000100a00 */
        /* <DEDUP_REMOVED lines=26> */
[----:B------:R-:W-:Y:S03]  /*26950*/  HGMMA.64x96x16.F32.BF16 R24, gdesc[UR4], RZ, !UPT, gsb0 ;  /* 0x01600000041879f0 */ /* 0x000fe6000c0018ff */
        /* <DEDUP_REMOVED lines=51> */
[----:B0-----:R-:W3:Y:S01]  /*26c90*/  LDL.64 R8, [R0] ;  /* 0x0000000000087983 */ /* 0x001ee20000100a00 */
        /* <DEDUP_REMOVED lines=12> */
.L_x_11927:
[----:B------:R-:W-:Y:S05]  /*26d60*/  BSYNC B2 ;  /* 0x0000000000027941 */ /* 0x000fea0003800000 */
.L_x_11926:
        /* <DEDUP_REMOVED lines=22> */
[C---:B------:R-:W-:Y:S01]  /*26ed0*/  R2UR UR7, R5.reuse ;  /* 0x00000000050772ca */ /* 0x040fe200000e0000 */
[----:B------:R-:W4:Y:S01]  /*26ee0*/  LD.E R9, desc[UR14][R6.64+0x18] ;  /* 0x0000180e06097980 */ /* 0x000f22000c101900 */
[C---:B------:R-:W-:Y:S02]  /*26ef0*/  R2UR UR11, R5.reuse ;  /* 0x00000000050b72ca */ /* 0x040fe400000e0000 */
[C---:B------:R-:W-:Y:S02]  /*26f00*/  R2UR UR8, R4.reuse ;  /* 0x00000000040872ca */ /* 0x040fe400000e0000 */
[----:B------:R-:W-:Y:S02]  /*26f10*/  R2UR UR9, R5 ;  /* 0x00000000050972ca */ /* 0x000fe400000e0000 */
[----:B------:R-:W-:-:S02]  /*26f20*/  R2UR UR12, R4 ;  /* 0x00000000040c72ca */ /* 0x000fc400000e0000 */
[----:B------:R-:W-:-:S03]  /*26f30*/  R2UR UR13, R5 ;  /* 0x00000000050d72ca */ /* 0x000fc600000e0000 */
[----:B------:R-:W3:Y:S04]  /*26f40*/  LD.E R8, desc[UR6][R6.64+0x4] ;  /* 0x0000040606087980 */ /* 0x000ee8000c101900 */
[----:B------:R-:W3:Y:S04]  /*26f50*/  LD.E R73, desc[UR10][R6.64+0xc] ;  /* 0x00000c0a06497980 */ /* 0x000ee8000c101900 */
[----:B--2---:R1:W0:Y:S02]  /*26f60*/  LD.E R72, desc[UR4][R2.64] ;  /* 0x0000000402487980 */ /* 0x004224000c101900 */
[----:B-1----:R-:W-:-:S02]  /*26f70*/  IMAD.MOV.U32 R2, RZ, RZ, R74 ;  /* 0x000000ffff027224 */ /* 0x002fc400078e004a */
[----:B------:R-:W-:Y:S01]  /*26f80*/  IMAD.MOV.U32 R3, RZ, RZ, R75 ;  /* 0x000000ffff037224 */ /* 0x000fe200078e004b */
[----:B------:R-:W2:Y:S04]  /*26f90*/  LD.E R74, desc[UR8][R6.64+0x10] ;  /* 0x00001008064a7980 */ /* 0x000ea8000c101900 */
[----:B------:R1:W3:Y:S01]  /*26fa0*/  LD.E R80, desc[UR4][R2.64] ;  /* 0x0000000402507980 */ /* 0x0002e2000c101900 */
[----:B------:R-:W-:Y:S02]  /*26fb0*/  @P0 R2UR UR4, R4 ;  /* 0x00000000040402ca */ /* 0x000fe400000e0000 */
[----:B------:R-:W-:Y:S01]  /*26fc0*/  @P0 R2UR UR5, R5 ;  /* 0x00000000050502ca */ /* 0x000fe200000e0000 */
[----:B------:R-:W2:-:S12]  /*26fd0*/  LD.E R75, desc[UR12][R6.64+0x14] ;  /* 0x0000140c064b7980 */ /* 0x000e98000c101900 */
[----:B------:R-:W2:Y:S01]  /*26fe0*/  @P0 LD.E R76, desc[UR4][R6.64+0x28] ;  /* 0x00002804064c0980 */ /* 0x000ea2000c101900 */
[----:B------:R-:W-:Y:S02]  /*26ff0*/  R2UR UR4, R4 ;  /* 0x00000000040472ca */ /* 0x000fe400000e0000 */
[----:B------:R-:W-:-:S13]  /*27000*/  R2UR UR5, R5 ;  /* 0x00000000050572ca */ /* 0x000fda00000e0000 */
[----:B------:R-:W2:Y:S01]  /*27010*/  LD.E R3, desc[UR4][R6.64+0x8] ;  /* 0x0000080406037980 */ /* 0x000ea2000c101900 */
[----:B----4-:R-:W-:Y:S01]  /*27020*/  ISETP.GE.AND P1, PT, R9, 0x1, PT ;  /* 0x000000010900780c */ /* 0x010fe20003f26270 */
[----:B------:R-:W-:Y:S01]  /*27030*/  BSSY B2, `(.L_x_11928) ;  /* 0x00000ae000027945 */ /* 0x000fe20003800000 */
[-C--:B0-----:R-:W-:Y:S01]  /*27040*/  FMUL.FTZ R15, R24, R72.reuse ;  /* 0x00000048180f7220 */ /* 0x081fe20000410000 */
[-C--:B------:R-:W-:Y:S01]  /*27050*/  FMUL.FTZ R24, R31, R72.reuse ;  /* 0x000000481f187220 */ /* 0x080fe20000410000 */
[-C--:B------:R-:W-:Y:S01]  /*27060*/  FMUL.FTZ R31, R46, R72.reuse ;  /* 0x000000482e1f7220 */ /* 0x080fe20000410000 */
[----:B------:R-:W-:Y:S01]  /*27070*/  SHF.R.S32.HI R46, RZ, 0x1f, R79 ;  /* 0x0000001fff2e7819 */ /* 0x000fe2000001144f */
[-C--:B------:R-:W-:Y:S01]  /*27080*/  FMUL.FTZ R81, R28, R72.reuse ;  /* 0x000000481c517220 */ /* 0x080fe20000410000 */
[-C--:B------:R-:W-:Y:S01]  /*27090*/  FMUL.FTZ R28, R39, R72.reuse ;  /* 0x00000048271c7220 */ /* 0x080fe20000410000 */
[-C--:B------:R-:W-:Y:S01]  /*270a0*/  FMUL.FTZ R39, R55, R72.reuse ;  /* 0x0000004837277220 */ /* 0x080fe20000410000 */
[-C--:B-1----:R-:W-:Y:S01]  /*270b0*/  FMUL.FTZ R2, R26, R72.reuse ;  /* 0x000000481a027220 */ /* 0x082fe20000410000 */
[----:B------:R-:W-:Y:S01]  /*270c0*/  LEA.HI R55, R46, R79, RZ, 0x7 ;  /* 0x0000004f2e377211 */ /* 0x000fe200078f38ff */
[-C--:B------:R-:W-:Y:S01]  /*270d0*/  FMUL.FTZ R26, R35, R72.reuse ;  /* 0x00000048231a7220 */ /* 0x080fe20000410000 */
[-C--:B------:R-:W-:Y:S01]  /*270e0*/  FMUL.FTZ R35, R51, R72.reuse ;  /* 0x0000004833237220 */ /* 0x080fe20000410000 */
        /* <DEDUP_REMOVED lines=12> */
[----:B------:R-:W-:Y:S02]  /*271b0*/  LEA.HI R46, R46, R79, RZ, 0x2 ;  /* 0x0000004f2e2e7211 */ /* 0x000fe400078f10ff */
        /* <DEDUP_REMOVED lines=13> */
[----:B------:R-:W-:Y:S01]  /*27290*/  LEA.HI R60, R56, R57, RZ, 0x5 ;  /* 0x00000039383c7211 */ /* 0x000fe200078f28ff */
[-C--:B------:R-:W-:Y:S01]  /*272a0*/  FMUL.FTZ R20, R27, R72.reuse ;  /* 0x000000481b147220 */ /* 0x080fe20000410000 */
[----:B------:R-:W-:Y:S01]  /*272b0*/  SHF.R.S32.HI R56, RZ, 0x7, R55 ;  /* 0x00000007ff387819 */ /* 0x000fe20000011437 */
[-C--:B------:R-:W-:Y:S01]  /*272c0*/  FMUL.FTZ R27, R38, R72.reuse ;  /* 0x00000048261b7220 */ /* 0x080fe20000410000 */
[----:B------:R-:W-:Y:S01]  /*272d0*/  LEA.HI R86, R86, R59, RZ, 0x3 ;  /* 0x0000003b56567211 */ /* 0x000fe200078f18ff */
[-C--:B------:R-:W-:Y:S01]  /*272e0*/  FMUL.FTZ R38, R54, R72.reuse ;  /* 0x0000004836267220 */ /* 0x080fe20000410000 */
[----:B------:R-:W-:Y:S01]  /*272f0*/  FMUL.FTZ R54, R61, R72 ;  /* 0x000000483d367220 */ /* 0x000fe20000410000 */
[----:B------:R-:W-:Y:S02]  /*27300*/  SHF.R.S32.HI R61, RZ, 0x5, R60 ;  /* 0x00000005ff3d7819 */ /* 0x000fe4000001143c */
[----:B------:R-:W-:-:S02]  /*27310*/  LEA.HI R55, R55, R56, RZ, 0x1 ;  /* 0x0000003837377211 */ /* 0x000fc400078f08ff */
[----:B------:R-:W-:Y:S01]  /*27320*/  LOP3.LUT R86, R86, 0xfffffff8, RZ, 0xc0, !PT ;  /* 0xfffffff856567812 */ /* 0x000fe200078ec0ff */
[----:B---3--:R-:W-:Y:S01]  /*27330*/  IMAD R61, R80, 0x8, R61 ;  /* 0x00000008503d7824 */ /* 0x008fe200078e023d */
[----:B------:R-:W-:Y:S02]  /*27340*/  LOP3.LUT R55, R55, 0x3fffffe, RZ, 0xc0, !PT ;  /* 0x03fffffe37377812 */ /* 0x000fe400078ec0ff */
[----:B------:R-:W-:Y:S01]  /*27350*/  LEA.HI R60, R79, R79, RZ, 0x1 ;  /* 0x0000004f4f3c7211 */ /* 0x000fe200078f08ff */
[----:B------:R-:W-:Y:S02]  /*27360*/  IMAD.IADD R86, R59, 0x1, -R86 ;  /* 0x000000013b567824 */ /* 0x000fe400078e0a56 */
[----:B------:R-:W-:Y:S01]  /*27370*/  IMAD.IADD R56, R56, 0x1, -R55 ;  /* 0x0000000138387824 */ /* 0x000fe200078e0a37 */
[----:B------:R-:W-:Y:S01]  /*27380*/  LOP3.LUT R60, R60, 0x1ffffffe, RZ, 0xc0, !PT ;  /* 0x1ffffffe3c3c7812 */ /* 0x000fe200078ec0ff */
[----:B------:R-:W-:Y:S02]  /*27390*/  IMAD.U32 R59, R61, 0x10, R86 ;  /* 0x000000103d3b7824 */ /* 0x000fe400078e0056 */
[----:B------:R-:W-:-:S02]  /*273a0*/  FMUL.FTZ R46, R63, R72 ;  /* 0x000000483f2e7220 */ /* 0x000fc40000410000 */
[----:B------:R-:W-:Y:S02]  /*273b0*/  IMAD.IADD R60, R79, 0x1, -R60 ;  /* 0x000000014f3c7824 */ /* 0x000fe400078e0a3c */
[----:B------:R-:W-:Y:S02]  /*273c0*/  IMAD R59, R56, 0x40, R59 ;  /* 0x00000040383b7824 */ /* 0x000fe400078e023b */
[----:B------:R-:W-:Y:S02]  /*273d0*/  FMUL.FTZ R63, R65, R72 ;  /* 0x00000048413f7220 */ /* 0x000fe40000410000 */
[----:B------:R-:W-:-:S04]  /*273e0*/  IMAD R65, R60, 0x8, R59 ;  /* 0x000000083c417824 */ /* 0x000fc800078e023b */
[----:B--2---:R-:W-:Y:S01]  /*273f0*/  @P0 IMAD.HI.U32 R76, R65, R76, RZ ;  /* 0x0000004c414c0227 */ /* 0x004fe200078e00ff */
[----:B------:R-:W-:-:S04]  /*27400*/  LOP3.LUT R58, R58, 0x7ffffffc, RZ, 0xc0, !PT ;  /* 0x7ffffffc3a3a7812 */ /* 0x000fc800078ec0ff */
[----:B------:R-:W-:Y:S01]  /*27410*/  @P0 SHF.R.U32.HI R65, RZ, R77, R76 ;  /* 0x0000004dff410219 */ /* 0x000fe2000001164c */
[----:B------:R-:W-:Y:S02]  /*27420*/  IMAD.MOV.U32 R59, RZ, RZ, -0x60 ;  /* 0xffffffa0ff3b7424 */ /* 0x000fe400078e00ff */
[-C--:B------:R-:W-:Y:S01]  /*27430*/  FMUL.FTZ R21, R30, R72.reuse ;  /* 0x000000481e157220 */ /* 0x080fe20000410000 */
[----:B------:R-:W-:Y:S01]  /*27440*/  IMAD.IADD R58, R57, 0x1, -R58 ;  /* 0x00000001393a7824 */ /* 0x000fe200078e0a3a */
[----:B------:R-:W0:Y:S01]  /*27450*/  SHFL.IDX PT, R76, R65, RZ, 0x1c1f ;  /* 0x001c1fff414c7589 */ /* 0x000e2200000e0000 */
[----:B------:R-:W-:Y:S02]  /*27460*/  IMAD R59, R10, R59, 0x1 ;  /* 0x000000010a3b7424 */ /* 0x000fe400078e023b */
[-C--:B------:R-:W-:Y:S01]  /*27470*/  FMUL.FTZ R30, R43, R72.reuse ;  /* 0x000000482b1e7220 */ /* 0x080fe20000410000 */
[-C--:B------:R-:W-:Y:S01]  /*27480*/  FMUL.FTZ R43, R44, R72.reuse ;  /* 0x000000482c2b7220 */ /* 0x080fe20000410000 */
[----:B------:R-:W-:Y:S01]  /*27490*/  FMUL.FTZ R44, R62, R72 ;  /* 0x000000483e2c7220 */ /* 0x000fe20000410000 */
[----:B------:R-:W-:-:S02]  /*274a0*/  IMAD R59, R58, -0x2, R59 ;  /* 0xfffffffe3a3b7824 */ /* 0x000fc400078e023b */
        /* <DEDUP_REMOVED lines=13> */
[----:B------:R-:W-:-:S02]  /*27580*/  IADD3 R61, -R8, R59, R3 ;  /* 0x0000003b083d7210 */ /* 0x000fc40007ffe103 */
[----:B------:R-:W-:-:S05]  /*27590*/  LOP3.LUT R60, RZ, R73, RZ, 0x33, !PT ;  /* 0x00000049ff3c7212 */ /* 0x000fca00078e33ff */
        /* <DEDUP_REMOVED lines=46> */
[----:B------:R-:W1:Y:S01]  /*27880*/  MUFU.TANH R58, R58 ;  /* 0x0000003a003a7308 */ /* 0x000e620000002400 */
[----:B------:R-:W-:-:S02]  /*27890*/  IMAD.IADD R74, R61, 0x1, R74 ;  /* 0x000000013d4a7824 */ /* 0x000fc400078e024a */
[----:B------:R-:W-:Y:S02]  /*278a0*/  IMAD.IADD R73, R61, 0x1, R60 ;  /* 0x000000013d497824 */ /* 0x000fe400078e023c */
        /* <DEDUP_REMOVED lines=21> */
.L_x_11933:
[----:B------:R-:W-:Y:S05]  /*27a00*/  BSYNC B4 ;  /* 0x0000000000047941 */ /* 0x000fea0003800000 */
.L_x_11932:
[----:B------:R-:W-:Y:S01]  /*27a10*/  LOP3.LUT R60, RZ, R60, RZ, 0x33, !PT ;  /* 0x0000003cff3c7212 */ /* 0x000fe200078e33ff */
[----:B------:R-:W-:Y:S06]  /*27a20*/  BRA `(.L_x_11934) ;  /* 0x0000000000287947 */ /* 0x000fec0003800000 */
.L_x_11931:
        /* <DEDUP_REMOVED lines=10> */
.L_x_11934:
[----:B------:R-:W-:Y:S05]  /*27ad0*/  BSYNC B3 ;  /* 0x0000000000037941 */ /* 0x000fea0003800000 */
.L_x_11930:
[----:B------:R-:W-:-:S05]  /*27ae0*/  IMAD R59, R9, R60, R70 ;  /* 0x0000003c093b7224 */ /* 0x000fca00078e0246 */
[----:B------:R-:W-:Y:S02]  /*27af0*/  VIMNMX R66, R66, R59, !PT ;  /* 0x0000003b42427248 */ /* 0x000fe40007fe0100 */
[----:B------:R-:W-:-:S07]  /*27b00*/  VIADDMNMX R64, R59, R9, R64, PT ;  /* 0x000000093b407246 */ /* 0x000fce0003800140 */
.L_x_11929:
[----:B------:R-:W-:Y:S05]  /*27b10*/  BSYNC B2 ;  /* 0x0000000000027941 */ /* 0x000fea0003800000 */
.L_x_11928:
        /* <DEDUP_REMOVED lines=15> */
[--C-:B0-----:R-:W-:Y:S01]  /*27c10*/  IMAD.IADD R76, R74, 0x1, R65.reuse ;  /* 0x000000014a4c7824 */ /* 0x101fe200078e0241 */
        /* <DEDUP_REMOVED lines=120> */
.L_x_11940:
[----:B------:R-:W-:Y:S05]  /*283a0*/  BSYNC B4 ;  /* 0x0000000000047941 */ /* 0x000fea0003800000 */
.L_x_11939:
[----:B------:R-:W-:Y:S01]  /*283b0*/  LOP3.LUT R8, RZ, R8, RZ, 0x33, !PT ;  /* 0x00000008ff087212 */ /* 0x000fe200078e33ff */
[----:B------:R-:W-:Y:S06]  /*283c0*/  BRA `(.L_x_11941) ;  /* 0x0000000000287947 */ /* 0x000fec0003800000 */
.L_x_11938:
        /* <DEDUP_REMOVED lines=10> */
.L_x_11941:
[----:B------:R-:W-:Y:S05]  /*28470*/  BSYNC B3 ;  /* 0x0000000000037941 */ /* 0x000fea0003800000 */
.L_x_11937:
[----:B------:R-:W-:-:S05]  /*28480*/  IMAD R8, R9, R8, R70 ;  /* 0x0000000809087224 */ /* 0x000fca00078e0246 */
[----:B------:R-:W-:Y:S02]  /*28490*/  VIADDMNMX R76, R8, R9, R76, PT ;  /* 0x00000009084c7246 */ /* 0x000fe4000380014c */
[----:B------:R-:W-:-:S07]  /*284a0*/  VIMNMX R73, R73, R8, !PT ;  /* 0x0000000849497248 */ /* 0x000fce0007fe0100 */
.L_x_11936:
[----:B------:R-:W-:Y:S05]  /*284b0*/  BSYNC B2 ;  /* 0x0000000000027941 */ /* 0x000fea0003800000 */
.L_x_11935:
[----:B------:R-:W2:Y:S01]  /*284c0*/  LDL.64 R8, [R0+0x40] ;  /* 0x0000400000087983 */ /* 0x000ea20000100a00 */
[C---:B------:R-:W-:Y:S02]  /*284d0*/  ISETP.GT.AND P0, PT, R73.reuse, 0x1, !P0 ;  /* 0x000000014900780c */ /* 0x040fe40004704270 */
[----:B------:R-:W-:Y:S02]  /*284e0*/  ISETP.NE.AND P6, PT, R72, RZ, PT ;  /* 0x000000ff4800720c */ /* 0x000fe40003fc5270 */
[----:B------:R-:W-:Y:S02]  /*284f0*/  ISETP.LT.OR P0, PT, R76, 0x2, P0 ;  /* 0x000000024c00780c */ /* 0x000fe40000701670 */
[----:B------:R-:W-:Y:S02]  /*28500*/  ISETP.GT.AND P1, PT, R73, 0x8, !P1 ;  /* 0x000000084900780c */ /* 0x000fe40004f24270 */
[----:B------:R-:W-:Y:S02]  /*28510*/  FSEL R72, R20, -INF , !P0 ;  /* 0xff80000014487808 */ /* 0x000fe40004000000 */
[----:B------:R-:W-:-:S02]  /*28520*/  ISETP.NE.AND P0, PT, R68, RZ, PT ;  /* 0x000000ff4400720c */ /* 0x000fc40003f05270 */
[C---:B------:R-:W-:Y:S02]  /*28530*/  ISETP.LT.OR P1, PT, R76.reuse, 0x9, P1 ;  /* 0x000000094c00780c */ /* 0x040fe40000f21670 */
[----:B------:R-:W-:Y:S02]  /*28540*/  ISETP.GT.AND P0, PT, R73, 0x9, !P0 ;  /* 0x000000094900780c */ /* 0x000fe40004704270 */
[----:B------:R-:W-:Y:S02]  /*28550*/  FSEL R20, R21, -INF , !P1 ;  /* 0xff80000015147808 */ /* 0x000fe40004800000 */
        /* <DEDUP_REMOVED lines=52> */
[----:B------:R-:W-:Y:S02]  /*288a0*/  R2UR UR4, R4 ;  /* 0x00000000040472ca */ /* 0x000fe400000e0000 */
[----:B------:R-:W-:Y:S02]  /*288b0*/  ISETP.LT.OR P0, PT, R76, 0x41, P0 ;  /* 0x000000414c00780c */ /* 0x000fe40000701670 */
[----:B------:R-:W-:Y:S02]  /*288c0*/  R2UR UR5, R5 ;  /* 0x00000000050572ca */ /* 0x000fe400000e0000 */
[----:B------:R-:W-:-:S02]  /*288d0*/  FSEL R65, R42, -INF , !P0 ;  /* 0xff8000002a417808 */ /* 0x000fc40004000000 */
[----:B------:R-:W-:Y:S02]  /*288e0*/  ISETP.GT.AND P0, PT, R73, RZ, !P6 ;  /* 0x000000ff4900720c */ /* 0x000fe40007704270 */
[----:B------:R-:W-:Y:S02]  /*288f0*/  ISETP.NE.AND P1, PT, R94, RZ, PT ;  /* 0x000000ff5e00720c */ /* 0x000fe40003f25270 */
[----:B------:R-:W-:Y:S02]  /*28900*/  ISETP.LT.OR P0, PT, R76, 0x1, P0 ;  /* 0x000000014c00780c */ /* 0x000fe40000701670 */
[----:B------:R-:W-:Y:S02]  /*28910*/  ISETP.NE.AND P6, PT, R75, RZ, PT ;  /* 0x000000ff4b00720c */ /* 0x000fe40003fc5270 */
[----:B------:R-:W-:Y:S02]  /*28920*/  FSEL R34, R2, -INF , !P0 ;  /* 0xff80000002227808 */ /* 0x000fe40004000000 */
[----:B------:R-:W-:Y:S01]  /*28930*/  ISETP.NE.AND P0, PT, R93, RZ, PT ;  /* 0x000000ff5d00720c */ /* 0x000fe20003f05270 */
[----:B--2---:R-:W2:Y:S03]  /*28940*/  LD.E.64 R2, desc[UR4][R8.64] ;  /* 0x0000000408027980 */ /* 0x004ea6000c101b00 */
[----:B------:R-:W-:-:S02]  /*28950*/  ISETP.GT.AND P0, PT, R73, 0x41, !P0 ;  /* 0x000000414900780c */ /* 0x000fc40004704270 */
[C---:B------:R-:W-:Y:S01]  /*28960*/  ISETP.GT.AND P1, PT, R73.reuse, 0x48, !P1 ;  /* 0x000000484900780c */ /* 0x040fe20004f24270 */
[----:B------:R-:W3:Y:S01]  /*28970*/  LD.E R27, desc[UR4][R8.64+0x10] ;  /* 0x00001004081b7980 */ /* 0x000ee2000c101900 */
[----:B------:R-:W-:Y:S02]  /*28980*/  ISETP.LT.OR P0, PT, R76, 0x42, P0 ;  /* 0x000000424c00780c */ /* 0x000fe40000701670 */
[C---:B------:R-:W-:Y:S02]  /*28990*/  ISETP.GT.AND P2, PT, R73.reuse, 0x49, !P2 ;  /* 0x000000494900780c */ /* 0x040fe40005744270 */
[C---:B------:R-:W-:Y:S02]  /*289a0*/  ISETP.GT.AND P3, PT, R73.reuse, 0x50, !P3 ;  /* 0x000000504900780c */ /* 0x040fe40005f64270 */
[C---:B------:R-:W-:Y:S02]  /*289b0*/  ISETP.GT.AND P4, PT, R73.reuse, 0x51, !P4 ;  /* 0x000000514900780c */ /* 0x040fe40006784270 */
[----:B------:R-:W-:-:S02]  /*289c0*/  ISETP.GT.AND P5, PT, R73, 0x58, !P5 ;  /* 0x000000584900780c */ /* 0x000fc40006fa4270 */
[----:B------:R-:W-:Y:S02]  /*289d0*/  ISETP.GT.AND P6, PT, R73, 0x59, !P6 ;  /* 0x000000594900780c */ /* 0x000fe400077c4270 */
[----:B------:R-:W-:Y:S02]  /*289e0*/  ISETP.LT.OR P1, PT, R76, 0x49, P1 ;  /* 0x000000494c00780c */ /* 0x000fe40000f21670 */
[----:B------:R-:W-:Y:S02]  /*289f0*/  FSEL R73, R40, -INF , !P0 ;  /* 0xff80000028497808 */ /* 0x000fe40004000000 */
[----:B------:R-:W-:Y:S02]  /*28a00*/  ISETP.LT.OR P2, PT, R76, 0x4a, P2 ;  /* 0x0000004a4c00780c */ /* 0x000fe40001741670 */
[----:B------:R-:W-:Y:S02]  /*28a10*/  FSEL R74, R44, -INF , !P1 ;  /* 0xff8000002c4a7808 */ /* 0x000fe40004800000 */
[----:B------:R-:W-:-:S02]  /*28a20*/  ISETP.LT.OR P3, PT, R76, 0x51, P3 ;  /* 0x000000514c00780c */ /* 0x000fc40001f61670 */
[----:B------:R-:W-:Y:S02]  /*28a30*/  FSEL R46, R46, -INF , !P2 ;  /* 0xff8000002e2e7808 */ /* 0x000fe40005000000 */
[C---:B------:R-:W-:Y:S02]  /*28a40*/  ISETP.LT.OR P4, PT, R76.reuse, 0x52, P4 ;  /* 0x000000524c00780c */ /* 0x040fe40002781670 */
[----:B------:R-:W-:Y:S02]  /*28a50*/  FSEL R55, R55, -INF , !P3 ;  /* 0xff80000037377808 */ /* 0x000fe40005800000 */
[----:B------:R-:W-:Y:S02]  /*28a60*/  ISETP.LT.OR P5, PT, R76, 0x59, P5 ;  /* 0x000000594c00780c */ /* 0x000fe40002fa1670 */
[----:B------:R-:W-:Y:S02]  /*28a70*/  FSEL R56, R56, -INF , !P4 ;  /* 0xff80000038387808 */ /* 0x000fe40006000000 */
[----:B------:R-:W-:-:S02]  /*28a80*/  ISETP.LT.OR P6, PT, R76, 0x5a, P6 ;  /* 0x0000005a4c00780c */ /* 0x000fc400037c1670 */
[----:B------:R-:W-:Y:S02]  /*28a90*/  FSEL R57, R57, -INF , !P5 ;  /* 0xff80000039397808 */ /* 0x000fe40006800000 */
[----:B------:R-:W-:Y:S02]  /*28aa0*/  R2UR UR6, R4 ;  /* 0x00000000040672ca */ /* 0x000fe400000e0000 */
[----:B------:R-:W-:Y:S02]  /*28ab0*/  R2UR UR7, R5 ;  /* 0x00000000050772ca */ /* 0x000fe400000e0000 */
[----:B------:R-:W-:-:S11]  /*28ac0*/  FSEL R58, R58, -INF , !P6 ;  /* 0xff8000003a3a7808 */ /* 0x000fd60007000000 */
        /* <DEDUP_REMOVED lines=49> */
[----:B------:R-:W-:-:S05]  /*28de0*/  FMNMX.FTZ R7, R58, R7, !PT ;  /* 0x000000073a077209 */ /* 0x000fca0007810000 */
[----:B------:R-:W-:Y:S04]  /*28df0*/  ST.E.64 desc[UR4][R8.64], R6 ;  /* 0x0000000608007985 */ /* 0x000fe8000c101b04 */
[----:B------:R-:W2:Y:S01]  /*28e00*/  LD.E R29, desc[UR6][R8.64+0x4] ;  /* 0x00000406081d7980 */ /* 0x000ea2000c101900 */
[----:B0-----:R-:W-:-:S05]  /*28e10*/  FMNMX.FTZ R21, R6, R21, !PT ;  /* 0x0000001506157209 */ /* 0x001fca0007810000 */
[----:B------:R-:W0:Y:S02]  /*28e20*/  SHFL.BFLY PT, R38, R21, 0x1, 0x1f ;  /* 0x0c201f0015267f89 */ /* 0x000e2400000e0000 */
[----:B0-----:R-:W-:Y:S02]  /*28e30*/  FMNMX.FTZ R25, R21, R38, !PT ;  /* 0x0000002615197209 */ /* 0x001fe40007810000 */
[----:B------:R-:W3:Y:S04]  /*28e40*/  LD.E R38, desc[UR4][R8.64+0x20] ;  /* 0x0000200408267980 */ /* 0x000ee8000c101900 */
[----:B------:R-:W-:Y:S04]  /*28e50*/  ST.E desc[UR4][R8.64], R25 ;  /* 0x0000001908007985 */ /* 0x000fe8000c101904 */
[----:B------:R-:W4:Y:S01]  /*28e60*/  LD.E R31, desc[UR6][R8.64] ;  /* 0x00000006081f7980 */ /* 0x000f22000c101900 */
[----:B------:R-:W-:-:S02]  /*28e70*/  R2UR UR8, R4 ;  /* 0x00000000040872ca */ /* 0x000fc400000e0000 */
[----:B------:R-:W-:Y:S01]  /*28e80*/  R2UR UR9, R5 ;  /* 0x00000000050972ca */ /* 0x000fe200000e0000 */
[----:B--2---:R-:W0:Y:S02]  /*28e90*/  SHFL.BFLY PT, R6, R29, 0x2, 0x1f ;  /* 0x0c401f001d067f89 */ /* 0x004e2400000e0000 */
[----:B0-----:R-:W-:-:S05]  /*28ea0*/  FMNMX.FTZ R7, R6, R29, !PT ;  /* 0x0000001d06077209 */ /* 0x001fca0007810000 */
[----:B------:R-:W0:Y:S01]  /*28eb0*/  SHFL.BFLY PT, R6, R7, 0x1, 0x1f ;  /* 0x0c201f0007067f89 */ /* 0x000e2200000e0000 */
[----:B----4-:R-:W-:Y:S02]  /*28ec0*/  FSETP.NEU.FTZ.AND P0, PT, R31, -INF , PT ;  /* 0xff8000001f00780b */ /* 0x010fe40003f1d000 */
[----:B0-----:R-:W-:Y:S02]  /*28ed0*/  FMNMX.FTZ R21, R7, R6, !PT ;  /* 0x0000000607157209 */ /* 0x001fe40007810000 */
[----:B------:R-:W-:Y:S02]  /*28ee0*/  FSEL R25, R31, RZ, P0 ;  /* 0x000000ff1f197208 */ /* 0x000fe40000000000 */
[----:B------:R-:W-:-:S03]  /*28ef0*/  FSETP.NEU.FTZ.AND P0, PT, R21, -INF , PT ;  /* 0xff8000001500780b */ /* 0x000fc60003f1d000 */
[----:B------:R-:W-:Y:S01]  /*28f00*/  FADD.FTZ R25, R2, -R25 ;  /* 0x8000001902197221 */ /* 0x000fe20000010000 */
[----:B------:R-:W-:-:S03]  /*28f10*/  FSEL R2, R21, RZ, P0 ;  /* 0x000000ff15027208 */ /* 0x000fc60000000000 */
[----:B---3--:R-:W-:Y:S02]  /*28f20*/  FMUL.FTZ R6, R25, R38 ;  /* 0x0000002619067220 */ /* 0x008fe40000410000 */
[----:B------:R-:W-:-:S04]  /*28f30*/  FADD.FTZ R3, R3, -R2 ;  /* 0x8000000203037221 */ /* 0x000fc80000010000 */
[----:B------:R-:W-:Y:S01]  /*28f40*/  FMUL.FTZ R38, R38, R3 ;  /* 0x0000000326267220 */ /* 0x000fe20000410000 */
[----:B------:R-:W0:Y:S08]  /*28f50*/  MUFU.EX2 R6, R6 ;  /* 0x0000000600067308 */ /* 0x000e300000000800 */
[----:B------:R-:W1:Y:S01]  /*28f60*/  MUFU.EX2 R7, R38 ;  /* 0x0000002600077308 */ /* 0x000e620000000800 */
[----:B------:R-:W-:Y:S01]  /*28f70*/  ST.E desc[UR4][R8.64+0x4], R21 ;  /* 0x0000041508007985 */ /* 0x000fe2000c101904 */
[----:B0-----:R-:W-:Y:S01]  /*28f80*/  FMUL.FTZ R27, R6, R27 ;  /* 0x0000001b061b7220 */ /* 0x001fe20000410000 */
[----:B-1----:R-:W-:-:S04]  /*28f90*/  FMUL.FTZ R25, R7, R40 ;  /* 0x0000002807197220 */ /* 0x002fc80000410000 */
        /* <DEDUP_REMOVED lines=9> */
[----:B------:R-:W-:-:S04]  /*29030*/  FSETP.NEU.FTZ.AND P0, PT, R38, -INF , PT ;  /* 0xff8000002600780b */ /* 0x000fc80003f1d000 */
[----:B------:R-:W-:Y:S02]  /*29040*/  FSEL R8, R8, RZ, P0 ;  /* 0x000000ff08087208 */ /* 0x000fe40000000000 */
[----:B---3--:R-:W-:-:S03]  /*29050*/  FSETP.NEU.FTZ.AND P0, PT, R40, -INF , PT ;  /* 0xff8000002800780b */ /* 0x008fc60003f1d000 */
[-CC-:B------:R-:W-:Y:S01]  /*29060*/  FFMA.FTZ R172, R15, R75.reuse, -R8.reuse ;  /* 0x0000004b0fac7223 */ /* 0x180fe20000010808 */
[-CC-:B------:R-:W-:Y:S01]  /*29070*/  FFMA.FTZ R15, R36, R75.reuse, -R8.reuse ;  /* 0x0000004b240f7223 */ /* 0x180fe20000010808 */
        /* <DEDUP_REMOVED lines=36> */
[----:B----4-:R-:W-:Y:S01]  /*292c0*/  FADD.FTZ R20, R172, R77 ;  /* 0x0000004dac147221 */ /* 0x010fe20000010000 */
[----:B0-----:R-:W-:-:S06]  /*292d0*/  FADD.FTZ R24, R44, R9 ;  /* 0x000000092c187221 */ /* 0x001fcc0000010000 */
        /* <DEDUP_REMOVED lines=58> */
[----:B------:R-:W-:Y:S01]  /*29680*/  FFMA.FTZ R167, R46, R75, -R8 ;  /* 0x0000004b2ea77223 */ /* 0x000fe20000010808 */
[----:B0-----:R-:W-:-:S06]  /*29690*/  FADD.FTZ R20, R160, R9 ;  /* 0x00000009a0147221 */ /* 0x001fcc0000010000 */
[----:B------:R-:W0:Y:S01]  /*296a0*/  MUFU.EX2 R41, R41 ;  /* 0x0000002900297308 */ /* 0x000e220000000800 */
[----:B----4-:R-:W-:Y:S01]  /*296b0*/  FADD.FTZ R46, R32, R45 ;  /* 0x0000002d202e7221 */ /* 0x010fe20000010000 */
[----:B------:R-:W-:-:S06]  /*296c0*/  FFMA.FTZ R26, R74, R75, -R8 ;  /* 0x0000004b4a1a7223 */ /* 0x000fcc0000010808 */
        /* <DEDUP_REMOVED lines=45> */
[----:B------:R-:W0:Y:S01]  /*299a0*/  LDL.64 R8, [R0+0x50] ;  /* 0x0000500000087983 */ /* 0x000e220000100a00 */
        /* <DEDUP_REMOVED lines=8> */
[----:B0-----:R-:W2:Y:S04]  /*29a30*/  LD.E R47, desc[UR8][R8.64+0x10] ;  /* 0x00001008082f7980 */ /* 0x001ea8000c101900 */
        /* <DEDUP_REMOVED lines=83> */
[----:B--2---:R-:W-:-:S03]  /*29f70*/  FMUL.FTZ R47, R6, R47 ;  /* 0x0000002f062f7220 */ /* 0x004fc60000410000 */
[----:B------:R-:W2:Y:S01]  /*29f80*/  LD.E R104, desc[UR18][R8.64+0xec] ;  /* 0x0000ec1208687980 */ /* 0x000ea2000c101900 */
[----:B---3--:R-:W-:-:S03]  /*29f90*/  FMUL.FTZ R49, R6, R49 ;  /* 0x0000003106317220 */ /* 0x008fc60000410000 */
[----:B------:R0:W-:Y:S01]  /*29fa0*/  ST.E desc[UR8][R8.64+0x10], R47 ;  /* 0x0000102f08007985 */ /* 0x0001e2000c101908 */
[----:B----4-:R-:W-:-:S03]  /*29fb0*/  FMUL.FTZ R51, R6, R51 ;  /* 0x0000003306337220 */ /* 0x010fc60000410000 */
[----:B------:R1:W-:Y:S01]  /*29fc0*/  ST.E desc[UR4][R8.64], R49 ;  /* 0x0000003108007985 */ /* 0x0003e2000c101904 */
[----:B------:R-:W-:-:S03]  /*29fd0*/  FMUL.FTZ R53, R6, R53 ;  /* 0x0000003506357220 */ /* 0x000fc60000410000 */
[----:B------:R3:W-:Y:S01]  /*29fe0*/  ST.E desc[UR6][R8.64+0x4], R51 ;  /* 0x0000043308007985 */ /* 0x0007e2000c101906 */
[----:B------:R-:W-:-:S03]  /*29ff0*/  FMUL.FTZ R55, R6, R55 ;  /* 0x0000003706377220 */ /* 0x000fc60000410000 */
[----:B0-----:R-:W4:Y:S01]  /*2a000*/  LD.E R47, desc[UR14][R8.64+0x170] ;  /* 0x0001700e082f7980 */ /* 0x001f22000c101900 */
[----:B------:R-:W-:-:S03]  /*2a010*/  FMUL.FTZ R57, R6, R57 ;  /* 0x0000003906397220 */ /* 0x000fc60000410000 */
[----:B-1----:R-:W2:Y:S01]  /*2a020*/  LD.E R49, desc[UR16][R8.64+0x174] ;  /* 0x0001741008317980 */ /* 0x002ea2000c101900 */
[----:B------:R-:W-:-:S03]  /*2a030*/  FMUL.FTZ R59, R6, R59 ;  /* 0x0000003b063b7220 */ /* 0x000fc60000410000 */
[----:B------:R0:W-:Y:S01]  /*2a040*/  ST.E desc[UR10][R8.64+0x14], R53 ;  /* 0x0000143508007985 */ /* 0x0001e2000c10190a */
[----:B------:R-:W-:-:S03]  /*2a050*/  FMUL.FTZ R61, R6, R61 ;  /* 0x0000003d063d7220 */ /* 0x000fc60000410000 */
[----:B---3--:R-:W3:Y:S01]  /*2a060*/  LD.E R51, desc[UR18][R8.64+0x180] ;  /* 0x0001801208337980 */ /* 0x008ee2000c101900 */
[----:B------:R-:W-:-:S03]  /*2a070*/  FMUL.FTZ R63, R6, R63 ;  /* 0x0000003f063f7220 */ /* 0x000fc60000410000 */
[----:B------:R1:W-:Y:S01]  /*2a080*/  ST.E desc[UR12][R8.64+0x20], R55 ;  /* 0x0000203708007985 */ /* 0x0003e2000c10190c */
[----:B------:R-:W-:-:S03]  /*2a090*/  FMUL.FTZ R65, R6, R65 ;  /* 0x0000004106417220 */ /* 0x000fc60000410000 */
[----:B0-----:R-:W3:Y:S01]  /*2a0a0*/  LD.E R53, desc[UR20][R8.64+0x184] ;  /* 0x0001841408357980 */ /* 0x001ee2000c101900 */
[----:B------:R-:W-:-:S03]  /*2a0b0*/  FMUL.FTZ R67, R6, R67 ;  /* 0x0000004306437220 */ /* 0x000fc60000410000 */
[----:B------:R0:W-:Y:S01]  /*2a0c0*/  ST.E desc[UR14][R8.64+0x24], R57 ;  /* 0x0000243908007985 */ /* 0x0001e2000c10190e */
[----:B------:R-:W-:-:S03]  /*2a0d0*/  FMUL.FTZ R69, R6, R69 ;  /* 0x0000004506457220 */ /* 0x000fc60000410000 */
[----:B-1----:R-:W3:Y:S01]  /*2a0e0*/  LD.E R55, desc[UR12][R8.64+0x190] ;  /* 0x0001900c08377980 */ /* 0x002ee2000c101900 */
[----:B------:R-:W-:-:S03]  /*2a0f0*/  FMUL.FTZ R71, R6, R71 ;  /* 0x0000004706477220 */ /* 0x000fc60000410000 */
[----:B------:R1:W-:Y:S04]  /*2a100*/  ST.E desc[UR16][R8.64+0x30], R59 ;  /* 0x0000303b08007985 */ /* 0x0003e8000c101910 */
[----:B0-----:R-:W3:Y:S01]  /*2a110*/  LD.E R57, desc[UR14][R8.64+0x194] ;  /* 0x0001940e08397980 */ /* 0x001ee2000c101900 */
[----:B------:R-:W-:-:S03]  /*2a120*/  FMUL.FTZ R73, R6, R73 ;  /* 0x0000004906497220 */ /* 0x000fc60000410000 */
[----:B------:R0:W-:Y:S01]  /*2a130*/  ST.E desc[UR4][R8.64+0x34], R61 ;  /* 0x0000343d08007985 */ /* 0x0001e2000c101904 */
[----:B------:R-:W-:-:S03]  /*2a140*/  FMUL.FTZ R75, R6, R75 ;  /* 0x0000004b064b7220 */ /* 0x000fc60000410000 */
[----:B-1----:R-:W3:Y:S01]  /*2a150*/  LD.E R59, desc[UR16][R8.64+0x1a0] ;  /* 0x0001a010083b7980 */ /* 0x002ee2000c101900 */
[----:B------:R-:W-:-:S03]  /*2a160*/  FMUL.FTZ R113, R6, R113 ;  /* 0x0000007106717220 */ /* 0x000fc60000410000 */
[----:B------:R1:W-:Y:S01]  /*2a170*/  ST.E desc[UR6][R8.64+0x40], R63 ;  /* 0x0000403f08007985 */ /* 0x0003e2000c101906 */
[----:B------:R-:W-:-:S03]  /*2a180*/  FMUL.FTZ R117, R6, R117 ;  /* 0x0000007506757220 */ /* 0x000fc60000410000 */
[----:B0-----:R-:W3:Y:S01]  /*2a190*/  LD.E R61, desc[UR18][R8.64+0x1a4] ;  /* 0x0001a412083d7980 */ /* 0x001ee2000c101900 */
[----:B------:R-:W-:-:S03]  /*2a1a0*/  FMUL.FTZ R115, R6, R115 ;  /* 0x0000007306737220 */ /* 0x000fc60000410000 */
[----:B------:R0:W-:Y:S04]  /*2a1b0*/  ST.E desc[UR8][R8.64+0x44], R65 ;  /* 0x0000444108007985 */ /* 0x0001e8000c101908 */
[----:B-1----:R-:W3:Y:S04]  /*2a1c0*/  LD.E R63, desc[UR12][R8.64+0x1b0] ;  /* 0x0001b00c083f7980 */ /* 0x002ee8000c101900 */
[----:B------:R1:W-:Y:S04]  /*2a1d0*/  ST.E desc[UR10][R8.64+0x50], R67 ;  /* 0x0000504308007985 */ /* 0x0003e8000c10190a */
[----:B0-----:R-:W3:Y:S04]  /*2a1e0*/  LD.E R65, desc[UR20][R8.64+0x1b4] ;  /* 0x0001b41408417980 */ /* 0x001ee8000c101900 */
[----:B------:R0:W-:Y:S04]  /*2a1f0*/  ST.E desc[UR12][R8.64+0x54], R69 ;  /* 0x0000544508007985 */ /* 0x0001e8000c10190c */
[----:B-1----:R-:W3:Y:S04]  /*2a200*/  LD.E R67, desc[UR14][R8.64+0x1c0] ;  /* 0x0001c00e08437980 */ /* 0x002ee8000c101900 */
[----:B------:R1:W-:Y:S04]  /*2a210*/  ST.E desc[UR14][R8.64+0x60], R71 ;  /* 0x0000604708007985 */ /* 0x0003e8000c10190e */
[----:B0-----:R-:W3:Y:S04]  /*2a220*/  LD.E R69, desc[UR10][R8.64+0x1c4] ;  /* 0x0001c40a08457980 */ /* 0x001ee8000c101900 */
[----:B------:R0:W-:Y:S04]  /*2a230*/  ST.E desc[UR16][R8.64+0x64], R73 ;  /* 0x0000644908007985 */ /* 0x0001e8000c101910 */
[----:B-1----:R-:W3:Y:S04]  /*2a240*/  LD.E R71, desc[UR12][R8.64+0x1d0] ;  /* 0x0001d00c08477980 */ /* 0x002ee8000c101900 */
[----:B------:R1:W-:Y:S04]  /*2a250*/  ST.E desc[UR4][R8.64+0x70], R75 ;  /* 0x0000704b08007985 */ /* 0x0003e8000c101904 */
[----:B------:R1:W-:Y:S04]  /*2a260*/  ST.E desc[UR6][R8.64+0x74], R113 ;  /* 0x0000747108007985 */ /* 0x0003e8000c101906 */
[----:B0-----:R-:W3:Y:S04]  /*2a270*/  LD.E R73, desc[UR16][R8.64+0x1d4] ;  /* 0x0001d41008497980 */ /* 0x001ee8000c101900 */
[----:B------:R0:W-:Y:S04]  /*2a280*/  ST.E desc[UR10][R8.64+0x84], R117 ;  /* 0x0000847508007985 */ /* 0x0001e8000c10190a */
[----:B-1----:R-:W3:Y:S01]  /*2a290*/  LD.E R75, desc[UR18][R8.64+0x1e0] ;  /* 0x0001e012084b7980 */ /* 0x002ee2000c101900 */
[----:B------:R-:W-:-:S03]  /*2a2a0*/  FMUL.FTZ R113, R6, R77 ;  /* 0x0000004d06717220 */ /* 0x000fc60000410000 */
[----:B------:R1:W-:Y:S04]  /*2a2b0*/  ST.E desc[UR8][R8.64+0x80], R115 ;  /* 0x0000807308007985 */ /* 0x0003e8000c101908 */
[----:B------:R-:W3:Y:S01]  /*2a2c0*/  LD.E R77, desc[UR10][R8.64+0x1e4] ;  /* 0x0001e40a084d7980 */ /* 0x000ee2000c101900 */
[----:B0-----:R-:W-:-:S03]  /*2a2d0*/  FMUL.FTZ R117, R6, R81 ;  /* 0x0000005106757220 */ /* 0x001fc60000410000 */
[----:B------:R-:W3:Y:S01]  /*2a2e0*/  LD.E R81, desc[UR14][R8.64+0x1f0] ;  /* 0x0001f00e08517980 */ /* 0x000ee2000c101900 */
[----:B-1----:R-:W-:-:S03]  /*2a2f0*/  FMUL.FTZ R115, R6, R79 ;  /* 0x0000004f06737220 */ /* 0x002fc60000410000 */
[----:B------:R-:W3:Y:S04]  /*2a300*/  LD.E R102, desc[UR22][R8.64+0xf8] ;  /* 0x0000f81608667980 */ /* 0x000ee8000c101900 */
[----:B------:R-:W3:Y:S01]  /*2a310*/  LD.E R79, desc[UR20][R8.64+0x1f4] ;  /* 0x0001f414084f7980 */ /* 0x000ee2000c101900 */
[----:B------:R-:W-:-:S03]  /*2a320*/  R2UR UR27, R5 ;  /* 0x00000000051b72ca */ /* 0x000fc600000e0000 */
        /* <DEDUP_REMOVED lines=9> */
[----:B------:R-:W-:-:S03]  /*2a3c0*/  FMUL.FTZ R83, R6, R83 ;  /* 0x0000005306537220 */ /* 0x000fc60000410000 */
[----:B------:R-:W3:Y:S01]  /*2a3d0*/  LD.E R110, desc[UR22][R8.64+0x148] ;  /* 0x00014816086e7980 */ /* 0x000ee2000c101900 */
[----:B------:R-:W-:-:S03]  /*2a3e0*/  FMUL.FTZ R85, R6, R85 ;  /* 0x0000005506557220 */ /* 0x000fc60000410000 */
[----:B------:R-:W3:Y:S04]  /*2a3f0*/  LD.E R106, desc[UR14][R8.64+0x14c] ;  /* 0x00014c0e086a7980 */ /* 0x000ee8000c101900 */
[----:B------:R-:W3:Y:S04]  /*2a400*/  LD.E R138, desc[UR16][R8.64+0x158] ;  /* 0x00015810088a7980 */ /* 0x000ee8000c101900 */
[----:B------:R-:W3:Y:S01]  /*2a410*/  LD.E R136, desc[UR24][R8.64+0x15c] ;  /* 0x00015c1808887980 */ /* 0x000ee2000c101900 */
[----:B------:R-:W-:-:S03]  /*2a420*/  FMUL.FTZ R99, R6, R99 ;  /* 0x0000006306637220 */ /* 0x000fc60000410000 */
[----:B------:R-:W3:Y:S04]  /*2a430*/  LD.E R128, desc[UR26][R8.64+0x168] ;  /* 0x0001681a08807980 */ /* 0x000ee8000c101900 */
[----:B------:R-:W3:Y:S04]  /*2a440*/  LD.E R134, desc[UR12][R8.64+0x16c] ;  /* 0x00016c0c08867980 */ /* 0x000ee8000c101900 */
[----:B------:R-:W3:Y:S01]  /*2a450*/  LD.E R132, desc[UR18][R8.64+0x178] ;  /* 0x0001781208847980 */ /* 0x000ee2000c101900 */
[----:B------:R-:W-:-:S03]  /*2a460*/  FMUL.FTZ R87, R6, R87 ;  /* 0x0000005706577220 */ /* 0x000fc60000410000 */
[----:B------:R-:W3:Y:S04]  /*2a470*/  LD.E R130, desc[UR20][R8.64+0x17c] ;  /* 0x00017c1408827980 */ /* 0x000ee8000c101900 */
[----:B------:R0:W-:Y:S04]  /*2a480*/  ST.E desc[UR4][R8.64+0x144], R83 ;  /* 0x0001445308007985 */ /* 0x0001e8000c101904 */
[----:B------:R-:W3:Y:S01]  /*2a490*/  LD.E R140, desc[UR6][R8.64+0x188] ;  /* 0x00018806088c7980 */ /* 0x000ee2000c101900 */
[----:B------:R-:W-:-:S03]  /*2a4a0*/  FMUL.FTZ R119, R6, R119 ;  /* 0x0000007706777220 */ /* 0x000fc60000410000 */
[----:B------:R1:W-:Y:S01]  /*2a4b0*/  ST.E desc[UR6][R8.64+0x140], R85 ;  /* 0x0001405508007985 */ /* 0x0003e2000c101906 */
[----:B------:R-:W-:-:S03]  /*2a4c0*/  FMUL.FTZ R121, R6, R121 ;  /* 0x0000007906797220 */ /* 0x000fc60000410000 */
[----:B0-----:R-:W3:Y:S01]  /*2a4d0*/  LD.E R83, desc[UR8][R8.64+0x18c] ;  /* 0x00018c0808537980 */ /* 0x001ee2000c101900 */
[C---:B------:R-:W-:Y:S01]  /*2a4e0*/  FMUL.FTZ R123, R6.reuse, R123 ;  /* 0x0000007b067b7220 */ /* 0x040fe20000410000 */
[C---:B------:R-:W-:Y:S02]  /*2a4f0*/  FMUL.FTZ R125, R6.reuse, R125 ;  /* 0x0000007d067d7220 */ /* 0x040fe40000410000 */
[----:B------:R-:W3:Y:S01]  /*2a500*/  LD.E R146, desc[UR10][R8.64+0x198] ;  /* 0x0001980a08927980 */ /* 0x000ee2000c101900 */
[C---:B------:R-:W-:Y:S01]  /*2a510*/  FMUL.FTZ R127, R6.reuse, R127 ;  /* 0x0000007f067f7220 */ /* 0x040fe20000410000 */
[C---:B------:R-:W-:Y:S01]  /*2a520*/  FMUL.FTZ R129, R6.reuse, R129 ;  /* 0x0000008106817220 */ /* 0x040fe20000410000 */
[C---:B-1----:R-:W-:Y:S01]  /*2a530*/  FMUL.FTZ R85, R6.reuse, R3 ;  /* 0x0000000306557220 */ /* 0x042fe20000410000 */
[C---:B------:R-:W-:Y:S01]  /*2a540*/  FMUL.FTZ R131, R6.reuse, R131 ;  /* 0x0000008306837220 */ /* 0x040fe20000410000 */
[----:B------:R-:W3:Y:S01]  /*2a550*/  LD.E R3, desc[UR12][R8.64+0x19c] ;  /* 0x00019c0c08037980 */ /* 0x000ee2000c101900 */
[C---:B------:R-:W-:Y:S01]  /*2a560*/  FMUL.FTZ R133, R6.reuse, R133 ;  /* 0x0000008506857220 */ /* 0x040fe20000410000 */
[C---:B------:R-:W-:Y:S01]  /*2a570*/  FMUL.FTZ R109, R6.reuse, R109 ;  /* 0x0000006d066d7220 */ /* 0x040fe20000410000 */
[C---:B------:R-:W-:Y:S01]  /*2a580*/  FMUL.FTZ R111, R6.reuse, R111 ;  /* 0x0000006f066f7220 */ /* 0x040fe20000410000 */
[C---:B------:R-:W-:Y:S01]  /*2a590*/  FMUL.FTZ R105, R6.reuse, R105 ;  /* 0x0000006906697220 */ /* 0x040fe20000410000 */
        /* <DEDUP_REMOVED lines=9> */
[----:B------:R-:W3:Y:S04]  /*2a630*/  LD.E R150, desc[UR14][R8.64+0x1a8] ;  /* 0x0001a80e08967980 */ /* 0x000ee8000c101900 */
[----:B------:R-:W3:Y:S01]  /*2a640*/  LD.E R148, desc[UR16][R8.64+0x1ac] ;  /* 0x0001ac1008947980 */ /* 0x000ee2000c101900 */
[----:B0-----:R-:W-:-:S03]  /*2a650*/  FMUL.FTZ R99, R6, R45 ;  /* 0x0000002d06637220 */ /* 0x001fc60000410000 */
[----:B------:R-:W3:Y:S04]  /*2a660*/  LD.E R144, desc[UR4][R8.64+0x1b8] ;  /* 0x0001b80408907980 */ /* 0x000ee8000c101900 */
[----:B------:R0:W-:Y:S04]  /*2a670*/  ST.E desc[UR10][R8.64+0x154], R87 ;  /* 0x0001545708007985 */ /* 0x0001e8000c10190a */
[----:B------:R-:W3:Y:S04]  /*2a680*/  LD.E R142, desc[UR6][R8.64+0x1bc] ;  /* 0x0001bc06088e7980 */ /* 0x000ee8000c101900 */
[----:B------:R1:W-:Y:S04]  /*2a690*/  ST.E desc[UR4][R8.64+0x160], R85 ;  /* 0x0001605508007985 */ /* 0x0003e8000c101904 */
[----:B0-----:R-:W3:Y:S04]  /*2a6a0*/  LD.E R87, desc[UR8][R8.64+0x1c8] ;  /* 0x0001c80808577980 */ /* 0x001ee8000c101900 */
        /* <DEDUP_REMOVED lines=19> */
[----:B------:R-:W-:Y:S04]  /*2a7e0*/  ST.E desc[UR4][R8.64+0x130], R93 ;  /* 0x0001305d08007985 */ /* 0x000fe8000c101904 */
[----:B------:R-:W-:Y:S04]  /*2a7f0*/  ST.E desc[UR6][R8.64+0x134], R91 ;  /* 0x0001345b08007985 */ /* 0x000fe8000c101906 */
[----:B------:R4:W-:Y:S04]  /*2a800*/  ST.E desc[UR8][R8.64+0x150], R89 ;  /* 0x0001505908007985 */ /* 0x0009e8000c101908 */
[----:B------:R-:W3:Y:S04]  /*2a810*/  LD.E R45, desc[UR10][R8.64+0x1cc] ;  /* 0x0001cc0a082d7980 */ /* 0x000ee8000c101900 */
[----:B-1----:R-:W3:Y:S04]  /*2a820*/  LD.E R85, desc[UR12][R8.64+0x1d8] ;  /* 0x0001d80c08557980 */ /* 0x002ee8000c101900 */
[----:B------:R-:W-:Y:S04]  /*2a830*/  ST.E desc[UR4][R8.64+0x164], R99 ;  /* 0x0001646308007985 */ /* 0x000fe8000c101904 */
[----:B0-----:R-:W3:Y:S04]  /*2a840*/  LD.E R97, desc[UR6][R8.64+0x1dc] ;  /* 0x0001dc0608617980 */ /* 0x001ee8000c101900 */
[----:B----4-:R-:W4:Y:S04]  /*2a850*/  LD.E R89, desc[UR14][R8.64+0x1e8] ;  /* 0x0001e80e08597980 */ /* 0x010f28000c101900 */
[----:B------:R-:W4:Y:S04]  /*2a860*/  LD.E R95, desc[UR16][R8.64+0x1ec] ;  /* 0x0001ec10085f7980 */ /* 0x000f28000c101900 */
[----:B------:R-:W4:Y:S04]  /*2a870*/  LD.E R93, desc[UR18][R8.64+0x1f8] ;  /* 0x0001f812085d7980 */ /* 0x000f28000c101900 */
[----:B------:R-:W4:Y:S01]  /*2a880*/  LD.E R91, desc[UR20][R8.64+0x1fc] ;  /* 0x0001fc14085b7980 */ /* 0x000f22000c101900 */
[C---:B------:R-:W-:Y:S01]  /*2a890*/  FMUL.FTZ R47, R6.reuse, R47 ;  /* 0x0000002f062f7220 */ /* 0x040fe20000410000 */
[C---:B--2---:R-:W-:Y:S01]  /*2a8a0*/  FMUL.FTZ R49, R6.reuse, R49 ;  /* 0x0000003106317220 */ /* 0x044fe20000410000 */
[C---:B---3--:R-:W-:Y:S01]  /*2a8b0*/  FMUL.FTZ R51, R6.reuse, R51 ;  /* 0x0000003306337220 */ /* 0x048fe20000410000 */
        /* <DEDUP_REMOVED lines=8> */
[----:B------:R-:W-:-:S02]  /*2a940*/  FMUL.FTZ R65, R6, R65 ;  /* 0x0000004106417220 */ /* 0x000fc40000410000 */
        /* <DEDUP_REMOVED lines=15> */
[----:B0-----:R-:W-:-:S03]  /*2aa40*/  FMUL.FTZ R47, R7, R52 ;  /* 0x00000034072f7220 */ /* 0x001fc60000410000 */
[----:B------:R-:W-:Y:S01]  /*2aa50*/  ST.E desc[UR6][R8.64+0x1c0], R67 ;  /* 0x0001c04308007985 */ /* 0x000fe2000c101906 */
[----:B------:R-:W-:-:S03]  /*2aa60*/  FMUL.FTZ R79, R6, R79 ;  /* 0x0000004f064f7220 */ /* 0x000fc60000410000 */
[----:B------:R-:W-:Y:S01]  /*2aa70*/  ST.E desc[UR8][R8.64+0x1c4], R69 ;  /* 0x0001c44508007985 */ /* 0x000fe2000c101908 */
[----:B-1----:R-:W-:-:S03]  /*2aa80*/  FMUL.FTZ R49, R7, R50 ;  /* 0x0000003207317220 */ /* 0x002fc60000410000 */
[----:B------:R-:W-:Y:S01]  /*2aa90*/  ST.E desc[UR4][R8.64+0x1d0], R71 ;  /* 0x0001d04708007985 */ /* 0x000fe2000c101904 */
[----:B--2---:R-:W-:-:S03]  /*2aaa0*/  FMUL.FTZ R51, R7, R48 ;  /* 0x0000003007337220 */ /* 0x004fc60000410000 */
[----:B------:R-:W-:Y:S01]  /*2aab0*/  ST.E desc[UR10][R8.64+0x1d4], R73 ;  /* 0x0001d44908007985 */ /* 0x000fe2000c10190a */
[----:B---3--:R-:W-:-:S03]  /*2aac0*/  FMUL.FTZ R53, R7, R2 ;  /* 0x0000000207357220 */ /* 0x008fc60000410000 */
[----:B------:R-:W-:Y:S01]  /*2aad0*/  ST.E desc[UR12][R8.64+0x1e0], R75 ;  /* 0x0001e04b08007985 */ /* 0x000fe2000c10190c */
[----:B------:R-:W-:-:S03]  /*2aae0*/  FMUL.FTZ R55, R7, R46 ;  /* 0x0000002e07377220 */ /* 0x000fc60000410000 */
[----:B------:R-:W-:Y:S04]  /*2aaf0*/  ST.E desc[UR6][R8.64+0x1e4], R77 ;  /* 0x0001e44d08007985 */ /* 0x000fe8000c101906 */
[----:B------:R-:W-:Y:S04]  /*2ab00*/  ST.E desc[UR4][R8.64+0x1f0], R81 ;  /* 0x0001f05108007985 */ /* 0x000fe8000c101904 */
[----:B------:R-:W-:Y:S01]  /*2ab10*/  ST.E desc[UR8][R8.64+0x1f4], R79 ;  /* 0x0001f44f08007985 */ /* 0x000fe2000c101908 */
[----:B------:R-:W-:-:S03]  /*2ab20*/  FMUL.FTZ R57, R7, R58 ;  /* 0x0000003a07397220 */ /* 0x000fc60000410000 */
        /* <DEDUP_REMOVED lines=9> */
[C---:B------:R-:W-:Y:S01]  /*2abc0*/  FMUL.FTZ R59, R7.reuse, R78 ;  /* 0x0000004e073b7220 */ /* 0x040fe20000410000 */
[C---:B0-----:R-:W-:Y:S02]  /*2abd0*/  FMUL.FTZ R53, R7.reuse, R76 ;  /* 0x0000004c07357220 */ /* 0x041fe40000410000 */
[----:B------:R0:W-:Y:S01]  /*2abe0*/  ST.E desc[UR8][R8.64+0x38], R49 ;  /* 0x0000383108007985 */ /* 0x0001e2000c101908 */
[----:B-1----:R-:W-:-:S03]  /*2abf0*/  FMUL.FTZ R55, R7, R80 ;  /* 0x0000005007377220 */ /* 0x002fc60000410000 */
[----:B------:R-:W-:Y:S01]  /*2ac00*/  ST.E desc[UR10][R8.64+0x3c], R57 ;  /* 0x00003c3908007985 */ /* 0x000fe2000c10190a */
[----:B--2---:R-:W-:-:S03]  /*2ac10*/  FMUL.FTZ R47, R7, R74 ;  /* 0x0000004a072f7220 */ /* 0x004fc60000410000 */
[----:B------:R1:W-:Y:S01]  /*2ac20*/  ST.E desc[UR6][R8.64+0x48], R51 ;  /* 0x0000483308007985 */ /* 0x0003e2000c101906 */
[----:B0-----:R-:W-:-:S03]  /*2ac30*/  FMUL.FTZ R49, R7, R72 ;  /* 0x0000004807317220 */ /* 0x001fc60000410000 */
[----:B------:R0:W-:Y:S04]  /*2ac40*/  ST.E desc[UR12][R8.64+0x4c], R53 ;  /* 0x00004c3508007985 */ /* 0x0001e8000c10190c */
[----:B------:R2:W-:Y:S01]  /*2ac50*/  ST.E desc[UR14][R8.64+0x58], R55 ;  /* 0x0000583708007985 */ /* 0x0005e2000c10190e */
[----:B-1----:R-:W-:-:S03]  /*2ac60*/  FMUL.FTZ R51, R7, R70 ;  /* 0x0000004607337220 */ /* 0x002fc60000410000 */
[----:B------:R1:W-:Y:S01]  /*2ac70*/  ST.E desc[UR16][R8.64+0x5c], R59 ;  /* 0x00005c3b08007985 */ /* 0x0003e2000c101910 */
[C---:B------:R-:W-:Y:S01]  /*2ac80*/  FMUL.FTZ R57, R7.reuse, R66 ;  /* 0x0000004207397220 */ /* 0x040fe20000410000 */
[C---:B0-----:R-:W-:Y:S02]  /*2ac90*/  FMUL.FTZ R53, R7.reuse, R62 ;  /* 0x0000003e07357220 */ /* 0x041fe40000410000 */
[----:B------:R0:W-:Y:S01]  /*2aca0*/  ST.E desc[UR4][R8.64+0x68], R47 ;  /* 0x0000682f08007985 */ /* 0x0001e2000c101904 */
[----:B--2---:R-:W-:-:S03]  /*2acb0*/  FMUL.FTZ R55, R7, R68 ;  /* 0x0000004407377220 */ /* 0x004fc60000410000 */
[----:B------:R2:W-:Y:S01]  /*2acc0*/  ST.E desc[UR8][R8.64+0x6c], R49 ;  /* 0x00006c3108007985 */ /* 0x0005e2000c101908 */
[----:B-1----:R-:W-:-:S03]  /*2acd0*/  FMUL.FTZ R59, R7, R64 ;  /* 0x00000040073b7220 */ /* 0x002fc60000410000 */
[----:B------:R1:W-:Y:S01]  /*2ace0*/  ST.E desc[UR6][R8.64+0x78], R51 ;  /* 0x0000783308007985 */ /* 0x0003e2000c101906 */
[----:B0-----:R-:W-:-:S03]  /*2acf0*/  FMUL.FTZ R47, R7, R92 ;  /* 0x0000005c072f7220 */ /* 0x001fc60000410000 */
        /* <DEDUP_REMOVED lines=10> */
[----:B------:R1:W-:Y:S04]  /*2ada0*/  ST.E desc[UR6][R8.64+0xa8], R49 ;  /* 0x0000a83108007985 */ /* 0x0003e8000c101906 */
[----:B------:R3:W-:Y:S01]  /*2adb0*/  ST.E desc[UR8][R8.64+0xac], R51 ;  /* 0x0000ac3308007985 */ /* 0x0007e2000c101908 */
[C---:B0-----:R-:W-:Y:S01]  /*2adc0*/  FMUL.FTZ R59, R7.reuse, R96 ;  /* 0x00000060073b7220 */ /* 0x041fe20000410000 */
[C---:B--2---:R-:W-:Y:S02]  /*2add0*/  FMUL.FTZ R47, R7.reuse, R98 ;  /* 0x00000062072f7220 */ /* 0x044fe40000410000 */
[----:B------:R0:W-:Y:S01]  /*2ade0*/  ST.E desc[UR10][R8.64+0xb8], R53 ;  /* 0x0000b83508007985 */ /* 0x0001e2000c10190a */
[----:B-1----:R-:W-:-:S03]  /*2adf0*/  FMUL.FTZ R49, R7, R94 ;  /* 0x0000005e07317220 */ /* 0x002fc60000410000 */
        /* <DEDUP_REMOVED lines=43> */
[----:B------:R1:W-:Y:S01]  /*2b0b0*/  ST.E desc[UR10][R8.64+0x168], R53 ;  /* 0x0001683508007985 */ /* 0x0003e2000c10190a */
[----:B------:R-:W-:-:S03]  /*2b0c0*/  FMUL.FTZ R3, R7, R3 ;  /* 0x0000000307037220 */ /* 0x000fc60000410000 */
[----:B------:R3:W-:Y:S01]  /*2b0d0*/  ST.E desc[UR12][R8.64+0x16c], R55 ;  /* 0x00016c3708007985 */ /* 0x0007e2000c10190c */
[C---:B--2---:R-:W-:Y:S01]  /*2b0e0*/  FMUL.FTZ R51, R7.reuse, R150 ;  /* 0x0000009607337220 */ /* 0x044fe20000410000 */
[C---:B0-----:R-:W-:Y:S02]  /*2b0f0*/  FMUL.FTZ R47, R7.reuse, R146 ;  /* 0x00000092072f7220 */ /* 0x041fe40000410000 */
[----:B------:R-:W-:Y:S01]  /*2b100*/  ST.E desc[UR14][R8.64+0x178], R57 ;  /* 0x0001783908007985 */ /* 0x000fe2000c10190e */
[----:B-1----:R-:W-:-:S03]  /*2b110*/  FMUL.FTZ R53, R7, R148 ;  /* 0x0000009407357220 */ /* 0x002fc60000410000 */
[----:B------:R-:W-:Y:S01]  /*2b120*/  ST.E desc[UR16][R8.64+0x17c], R59 ;  /* 0x00017c3b08007985 */ /* 0x000fe2000c101910 */
[----:B------:R-:W-:-:S03]  /*2b130*/  FMUL.FTZ R87, R7, R87 ;  /* 0x0000005707577220 */ /* 0x000fc60000410000 */
[----:B------:R0:W-:Y:S01]  /*2b140*/  ST.E desc[UR6][R8.64+0x188], R49 ;  /* 0x0001883108007985 */ /* 0x0001e2000c101906 */
[----:B---3--:R-:W-:-:S03]  /*2b150*/  FMUL.FTZ R55, R7, R142 ;  /* 0x0000008e07377220 */ /* 0x008fc60000410000 */
[----:B------:R-:W-:Y:S01]  /*2b160*/  ST.E desc[UR4][R8.64+0x18c], R83 ;  /* 0x00018c5308007985 */ /* 0x000fe2000c101904 */
[----:B------:R-:W-:-:S03]  /*2b170*/  FMUL.FTZ R45, R7, R45 ;  /* 0x0000002d072d7220 */ /* 0x000fc60000410000 */
[----:B------:R-:W-:Y:S01]  /*2b180*/  ST.E desc[UR8][R8.64+0x198], R47 ;  /* 0x0001982f08007985 */ /* 0x000fe2000c101908 */
[----:B0-----:R-:W-:-:S03]  /*2b190*/  FMUL.FTZ R49, R7, R144 ;  /* 0x0000009007317220 */ /* 0x001fc60000410000 */
[----:B------:R0:W-:Y:S01]  /*2b1a0*/  ST.E desc[UR10][R8.64+0x19c], R3 ;  /* 0x00019c0308007985 */ /* 0x0001e2000c10190a */
[C---:B------:R-:W-:Y:S01]  /*2b1b0*/  FMUL.FTZ R85, R7.reuse, R85 ;  /* 0x0000005507557220 */ /* 0x040fe20000410000 */
[C---:B------:R-:W-:Y:S02]  /*2b1c0*/  FMUL.FTZ R97, R7.reuse, R97 ;  /* 0x0000006107617220 */ /* 0x040fe40000410000 */
[----:B------:R-:W-:Y:S01]  /*2b1d0*/  ST.E desc[UR12][R8.64+0x1a8], R51 ;  /* 0x0001a83308007985 */ /* 0x000fe2000c10190c */
[----:B----4-:R-:W-:-:S03]  /*2b1e0*/  FMUL.FTZ R89, R7, R89 ;  /* 0x0000005907597220 */ /* 0x010fc60000410000 */
[----:B------:R-:W-:Y:S01]  /*2b1f0*/  ST.E desc[UR14][R8.64+0x1ac], R53 ;  /* 0x0001ac3508007985 */ /* 0x000fe2000c10190e */
[----:B------:R-:W-:-:S03]  /*2b200*/  FMUL.FTZ R95, R7, R95 ;  /* 0x0000005f075f7220 */ /* 0x000fc60000410000 */
[----:B------:R-:W-:Y:S01]  /*2b210*/  ST.E desc[UR6][R8.64+0x1b8], R49 ;  /* 0x0001b83108007985 */ /* 0x000fe2000c101906 */
[----:B------:R-:W-:-:S03]  /*2b220*/  FMUL.FTZ R93, R7, R93 ;  /* 0x0000005d075d7220 */ /* 0x000fc60000410000 */
[----:B------:R-:W-:Y:S01]  /*2b230*/  ST.E desc[UR16][R8.64+0x1bc], R55 ;  /* 0x0001bc3708007985 */ /* 0x000fe2000c101910 */
[----:B------:R-:W-:-:S03]  /*2b240*/  FMUL.FTZ R91, R7, R91 ;  /* 0x0000005b075b7220 */ /* 0x000fc60000410000 */
        /* <DEDUP_REMOVED lines=8> */
[----:B------:R-:W3:Y:S04]  /*2b2d0*/  LDL.64 R6, [R0+0x58] ;  /* 0x0000580000067983 */ /* 0x000ee80000100a00 */
[----:B0-----:R-:W1:Y:S04]  /*2b2e0*/  LDL.64 R2, [R0] ;  /* 0x0000000000027983 */ /* 0x001e680000100a00 */
[----:B---3--:R-:W3:Y:S01]  /*2b2f0*/  LD.E R47, desc[UR4][R6.64] ;  /* 0x00000004062f7980 */ /* 0x008ee2000c101900 */
[----:B------:R-:W-:Y:S03]  /*2b300*/  BSSY B2, `(.L_x_11942) ;  /* 0x000001f000027945 */ /* 0x000fe60003800000 */
[----:B-1----:R2:W5:Y:S01]  /*2b310*/  LD.E R45, desc[UR4][R2.64] ;  /* 0x00000004022d7980 */ /* 0x002562000c101900 */
        /* <DEDUP_REMOVED lines=25> */
[----:B---3--:R-:W-:-:S04]  /*2b4b0*/  LOP3.LUT R47, R47, 0x1, RZ, 0xfc, !PT ;  /* 0x000000012f2f7812 */ /* 0x008fc800078efcff */
[----:B------:R-:W-:-:S13]  /*2b4c0*/  ISETP.NE.AND P0, PT, R47, 0x3, PT ;  /* 0x000000032f00780c */ /* 0x000fda0003f05270 */
[----:B--2---:R-:W-:Y:S05]  /*2b4d0*/  @!P0 BRA `(.L_x_11943) ;  /* 0x0000000000048947 */ /* 0x004fea0003800000 */
[----:B------:R-:W-:Y:S01]  /*2b4e0*/  BPT.TRAP 0x1 ;  /* 0x000000040000795c */ /* 0x000fe20000300000 */
.L_x_11943:
[----:B------:R-:W-:Y:S05]  /*2b4f0*/  BSYNC B2 ;  /* 0x0000000000027941 */ /* 0x000fea0003800000 */
.L_x_11942:
        /* <DEDUP_REMOVED lines=17> */
.L_x_11945:
[----:B------:R-:W-:Y:S05]  /*2b610*/  BSYNC B2 ;  /* 0x0000000000027941 */ /* 0x000fea0003800000 */
.L_x_11944:
        /* <DEDUP_REMOVED lines=10> */
.L_x_11947:
[----:B------:R-:W-:Y:S05]  /*2b6c0*/  BSYNC B2 ;  /* 0x0000000000027941 */ /* 0x000fea0003800000 */
.L_x_11946:
[----:B------:R-:W2:Y:S01]  /*2b6d0*/  LDL.64 R2, [R0+0x50] ;  /* 0x0000500000027983 */ /* 0x000ea20000100a00 */
        /* <DEDUP_REMOVED lines=9> */
[----:B-1----:R-:W4:Y:S01]  /*2b770*/  LDL.64 R6, [R0+0x70] ;  /* 0x0000700000067983 */ /* 0x002f220000100a00 */
[C---:B------:R-:W-:Y:S02]  /*2b780*/  R2UR UR9, R5.reuse ;  /* 0x00000000050972ca */ /* 0x040fe400000e0000 */
[----:B------:R-:W-:Y:S01]  /*2b790*/  R2UR UR10, R4 ;  /* 0x00000000040a72ca */ /* 0x000fe200000e0000 */
[----:B0----5:R-:W4:Y:S01]  /*2b7a0*/  LDL.64 R8, [R0+0x60] ;  /* 0x0000600000087983 */ /* 0x021f220000100a00 */
        /* <DEDUP_REMOVED lines=813> */
[----:B------:R-:W2:Y:S01]  /*2ea80*/  LD.E R14, desc[UR6][R8.64] ;  /* 0x00000006080e7980 */ /* 0x000ea2000c101900 */
[----:B------:R-:W-:-:S02]  /*2ea90*/  R2UR UR6, R4 ;  /* 0x00000000040672ca */ /* 0x000fc400000e0000 */
[C---:B------:R-:W-:Y:S01]  /*2eaa0*/  R2UR UR7, R5.reuse ;  /* 0x00000000050772ca */ /* 0x040fe200000e0000 */
[----:B------:R-:W3:Y:S01]  /*2eab0*/  LD.E R24, desc[UR30][R2.64] ;  /* 0x0000001e02187980 */ /* 0x000ee2000c101900 */
[C---:B------:R-:W-:Y:S02]  /*2eac0*/  R2UR UR30, R4.reuse ;  /* 0x00000000041e72ca */ /* 0x040fe400000e0000 */
[C---:B------:R-:W-:Y:S01]  /*2ead0*/  R2UR UR31, R5.reuse ;  /* 0x00000000051f72ca */ /* 0x040fe200000e0000 */
[----:B0-----:R-:W3:Y:S01]  /*2eae0*/  LD.E R25, desc[UR28][R2.64+0x4] ;  /* 0x0000041c02197980 */ /* 0x001ee2000c101900 */
        /* <DEDUP_REMOVED lines=378> */
[----:B------:R0:W-:Y:S01]  /*30290*/  ST.E desc[UR4][R2.64], R24 ;  /* 0x0000001802007985 */ /* 0x0001e2000c101904 */
[----:B------:R-:W-:-:S02]  /*302a0*/  R2UR UR4, R4 ;  /* 0x00000000040472ca */ /* 0x000fc400000e0000 */
[C---:B------:R-:W-:Y:S01]  /*302b0*/  R2UR UR5, R5.reuse ;  /* 0x00000000050572ca */ /* 0x040fe200000e0000 */
[----:B------:R1:W-:Y:S01]  /*302c0*/  ST.E desc[UR6][R2.64+0x4], R25 ;  /* 0x0000041902007985 */ /* 0x0003e2000c101906 */
[----:B------:R-:W-:Y:S02]  /*302d0*/  R2UR UR6, R4 ;  /* 0x00000000040672ca */ /* 0x000fe400000e0000 */
[----:B------:R-:W-:-:S09]  /*302e0*/  R2UR UR7, R5 ;  /* 0x00000000050772ca */ /* 0x000fd200000e0000 */
        /* <DEDUP_REMOVED lines=765> */
[C---:B------:R-:W-:Y:S01]  /*332c0*/  R2UR UR52, R4.reuse ;  /* 0x00000000043472ca */ /* 0x040fe200000e0000 */
        /* <DEDUP_REMOVED lines=350> */
[----:B------:R-:W-:Y:S02]  /*348b0*/  R2UR UR8, R4 ;  /* 0x00000000040872ca */ /* 0x000fe400000e0000 */
[C---:B------:R-:W-:Y:S01]  /*348c0*/  R2UR UR9, R5.reuse ;  /* 0x00000000050972ca */ /* 0x040fe200000e0000 */
        /* <DEDUP_REMOVED lines=1207> */
[----:B------:R-:W-:-:S13]  /*39440*/  R2UR UR5, R5 ;  /* 0x00000000050572ca */ /* 0x000fda00000e0000 */
        /* <DEDUP_REMOVED lines=2689> */
.L_x_11950:
[----:B------:R-:W-:Y:S05]  /*43c60*/  BSYNC B2 ;  /* 0x0000000000027941 */ /* 0x000fea0003800000 */
.L_x_11949:
        /* <DEDUP_REMOVED lines=9> */
[----:B---3--:R-:W-:Y:S01]  /*43d00*/  PRMT R0, R0, 0x654, R3 ;  /* 0x0000065400007816 */ /* 0x008fe20000000003 */
[----:B------:R-:W-:-:S03]  /*43d10*/  IMAD.MOV.U32 R3, RZ, RZ, 0x0 ;  /* 0x00000000ff037424 */ /* 0x000fc600078e00ff */
[----:B------:R0:W-:Y:S02]  /*43d20*/  SYNCS.ARRIVE.TRANS64.RED.A1T0 RZ, [R0+URZ], RZ ;  /* 0x000000ff00ff79a7 */ /* 0x0001e4000810043f */
[----:B0-----:R-:W-:Y:S05]  /*43d30*/  RET.REL.NODEC R2 `(_ZN7cutlass13device_kernelIN5flash11enable_sm90INS1_16FlashAttnFwdSm90INS1_25CollectiveMainloopFwdSm90ILi2EN4cute5tupleIJNS5_1CILi1EEES8_S8_EEENS6_IJNS7_ILi128EEENS7_ILi96EEENS7_ILi64EEEEEELi256ENS_10bfloat16_tEfNS_4arch4Sm90ELb0ELb1ELb1ELb1ELb1ELb0ELb0ELb1ELb0ELb1ELb1ELb0EEENS1_21CollectiveEpilogueFwdINS6_IJSA_NS7_ILi256EEESB_EEES9_SE_SG_Li256ELb1ELb1ELb1ELb0EEENS1_36VarlenDynamicPersistentTileSchedulerILi128ELi96ELi256ELi128ELb1ELb1ELb1ELb1ELb0ELb1EEEEEEEEEvNT_6ParamsE) ;  /* 0xfffffbc002b07950 */ /* 0x001fea0003c3ffff */
.L_x_11925:
[----:B0-----:R0:W1:Y:S02]  /*43d40*/  SYNCS.PHASECHK.TRANS64.TRYWAIT P0, [R2+URZ], R3 ;  /* 0x00000003020075a7 */ /* 0x001064000800017f */
[----:B-1----:R-:W-:Y:S05]  /*43d50*/  @!P0 NANOSLEEP.SYNCS 0x989680 ;  /* 0x009896800000895d */ /* 0x002fea0003900000 */
[----:B------:R-:W1:Y:S02]  /*43d60*/  @!P0 SYNCS.PHASECHK.TRANS64 P0, [R2+URZ], R3 ;  /* 0x00000003020085a7 */ /* 0x000e64000800007f */
[----:B-1----:R-:W-:Y:S05]  /*43d70*/  @!P0 BRA `(.L_x_11925) ;  /* 0xfffffffc00f08947 */ /* 0x002fea000383ffff */
[----:B------:R-:W-:Y:S05]  /*43d80*/  BRA `(.L_x_11924) ;  /* 0xfffffe28007c7947 */ /* 0x000fea000383ffff */
.L_x_11948:
[----:B0-----:R0:W1:Y:S02]  /*43d90*/  SYNCS.PHASECHK.TRANS64.TRYWAIT P0, [R8+URZ], R9 ;  /* 0x00000009080075a7 */ /* 0x001064000800017f */
[----:B-1----:R-:W-:Y:S05]  /*43da0*/  @!P0 NANOSLEEP.SYNCS 0x989680 ;  /* 0x009896800000895d */ /* 0x002fea0003900000 */
[----:B------:R-:W1:Y:S02]  /*43db0*/  @!P0 SYNCS.PHASECHK.TRANS64 P0, [R8+URZ], R9 ;  /* 0x00000009080085a7 */ /* 0x000e64000800007f */
[----:B-1----:R-:W-:Y:S05]  /*43dc0*/  @!P0 BRA `(.L_x_11948) ;  /* 0xfffffffc00f08947 */ /* 0x002fea000383ffff */
[----:B------:R-:W-:Y:S05]  /*43dd0*/  BRA `(.L_x_11947) ;  /* 0xfffffe7800387947 */ /* 0x000fea000383ffff */
.L_x_11951:
        /* <DEDUP_REMOVED lines=10> */
.L_x_15773:


//--------------------- .text._ZN7cutlass13device_kernelIN5flash11enable_sm90INS1_16FlashAttnFwdSm90INS1_25CollectiveMainloopFwdSm90ILi2EN4cute5tupleIJNS5_1CILi1EEES8_S8_EEENS6_IJNS7_ILi128EEENS7_ILi96EEENS7_ILi64EEEEEELi256ENS_10bfloat16_tEfNS_4arch4Sm90ELb0ELb1ELb1ELb1ELb1ELb1ELb0ELb1ELb0ELb1ELb1ELb0EEENS1_21CollectiveEpilogueFwdINS6_IJSA_NS7_ILi256EEESB_EEES9_SE_SG_Li256ELb1ELb1ELb1ELb0EEENS1_36VarlenDynamicPersistentTileSchedulerILi128ELi96ELi256ELi128ELb1ELb1ELb1ELb1ELb0ELb1EEEEEEEEEvNT_6ParamsE --------------------------
	.section	.text._ZN7cutlass13device_kernelIN5flash11enable_sm90INS1_16FlashAttnFwdSm90INS1_25CollectiveMainloopFwdSm90ILi2EN4cute5tupleIJNS5_1CILi1EEES8_S8_EEENS6_IJNS7_ILi128EEENS7_ILi96EEENS7_ILi64EEEEEELi256ENS_10bfloat16_tEfNS_4arch4Sm90ELb0ELb1ELb1ELb1ELb1ELb1ELb0ELb1ELb0ELb1ELb1ELb0EEENS1_21CollectiveEpilogueFwdINS6_IJSA_NS7_ILi256EEESB_EEES9_SE_SG_Li256ELb1ELb1ELb1ELb0EEENS1_36VarlenDynamicPersistentTileSchedulerILi128ELi96ELi256ELi128ELb1ELb1ELb1ELb1ELb0ELb1EEEEEEEEEvNT_6ParamsE,"ax",@progbits
	.align	128
.text._ZN7cutlass13device_kernelIN5flash11enable_sm90INS1_16FlashAttnFwdSm90INS1_25CollectiveMainloopFwdSm90ILi2EN4cute5tupleIJNS5_1CILi1EEES8_S8_EEENS6_IJNS7_ILi128EEENS7_ILi96EEENS7_ILi64EEEEEELi256ENS_10bfloat16_tEfNS_4arch4Sm90ELb0ELb1ELb1ELb1ELb1ELb1ELb0ELb1ELb0ELb1ELb1ELb0EEENS1_21CollectiveEpilogueFwdINS6_IJSA_NS7_ILi256EEESB_EEES9_SE_SG_Li256ELb1ELb1ELb1ELb0EEENS1_36VarlenDynamicPersistentTileSchedulerILi128ELi96ELi256ELi128ELb1ELb1ELb1ELb1ELb0ELb1EEEEEEEEEvNT_6ParamsE:
        .type           _ZN7cutlass13device_kernelIN5flash11enable_sm90INS1_16FlashAttnFwdSm90INS1_25CollectiveMainloopFwdSm90ILi2EN4cute5tupleIJNS5_1CILi1EEES8_S8_EEENS6_IJNS7_ILi128EEENS7_ILi96EEENS7_ILi64EEEEEELi256ENS_10bfloat16_tEfNS_4arch4Sm90ELb0ELb1ELb1ELb1ELb1ELb1ELb0ELb1ELb0ELb1ELb1ELb0EEENS1_21CollectiveEpilogueFwdINS6_IJSA_NS7_ILi256EEESB_EEES9_SE_SG_Li256ELb1ELb1ELb1ELb0EEENS1_36VarlenDynamicPersistentTileSchedulerILi128ELi96ELi256ELi128ELb1ELb1ELb1ELb1ELb0ELb1EEEEEEEEEvNT_6ParamsE,@function
        .size           _ZN7cutlass13device_kernelIN5flash11enable_sm90INS1_16FlashAttnFwdSm90INS1_25CollectiveMainloopFwdSm90ILi2EN4cute5tupleIJNS5_1CILi1EEES8_S8_EEENS6_IJNS7_ILi128EEENS7_ILi96EEENS7_ILi64EEEEEELi256ENS_10bfloat16_tEfNS_4arch4Sm90ELb0ELb1ELb1ELb1ELb1ELb1ELb0ELb1ELb0ELb1ELb1ELb0EEENS1_21CollectiveEpilogueFwdINS6_IJSA_NS7_ILi256EEESB_EEES9_SE_SG_Li256ELb1ELb1ELb1ELb0EEENS1_36VarlenDynamicPersistentTileSchedulerILi128ELi96ELi256ELi128ELb1ELb1ELb1ELb1ELb0ELb1EEEEEEEEEvNT_6ParamsE,(.L_x_15775 - _ZN7cutlass13device_kernelIN5flash11enable_sm90INS1_16FlashAttnFwdSm90INS1_25CollectiveMainloopFwdSm90ILi2EN4cute5tupleIJNS5_1CILi1EEES8_S8_EEENS6_IJNS7_ILi128EEENS7_ILi96EEENS7_ILi64EEEEEELi256ENS_10bfloat16_tEfNS_4arch4Sm90ELb0ELb1ELb1ELb1ELb1ELb1ELb0ELb1ELb0ELb1ELb1ELb0EEENS1_21CollectiveEpilogueFwdINS6_IJSA_NS7_ILi256EEESB_EEES9_SE_SG_Li256ELb1ELb1ELb1ELb0EEENS1_36VarlenDynamicPersistentTileSchedulerILi128ELi96ELi256ELi128ELb1ELb1ELb1ELb1ELb0ELb1EEEEEEEEEvNT_6ParamsE)
        .other          _ZN7cutlass13device_kernelIN5flash11enable_sm90INS1_16FlashAttnFwdSm90INS1_25CollectiveMainloopFwdSm90ILi2EN4cute5tupleIJNS5_1CILi1EEES8_S8_EEENS6_IJNS7_ILi128EEENS7_ILi96EEENS7_ILi64EEEEEELi256ENS_10bfloat16_tEfNS_4arch4Sm90ELb0ELb1ELb1ELb1ELb1ELb1ELb0ELb1ELb0ELb1ELb1ELb0EEENS1_21CollectiveEpilogueFwdINS6_IJSA_NS7_ILi256EEESB_EEES9_SE_SG_Li256ELb1ELb1ELb1ELb0EEENS1_36VarlenDynamicPersistentTileSchedulerILi128ELi96ELi256ELi128ELb1ELb1ELb1ELb1ELb0ELb1EEEEEEEEEvNT_6ParamsE,@"STO_CUDA_ENTRY STV_DEFAULT"
_ZN7cutlass13device_kernelIN5flash11enable_sm90INS1_16FlashAttnFwdSm90INS1_25CollectiveMainloopFwdSm90ILi2EN4cute5tupleIJNS5_1CILi1EEES8_S8_EEENS6_IJNS7_ILi128EEENS7_ILi96EEENS7_ILi64EEEEEELi256ENS_10bfloat16_tEfNS_4arch4Sm90ELb0ELb1ELb1ELb1ELb1ELb1ELb0ELb1ELb0ELb1ELb1ELb0EEENS1_21CollectiveEpilogueFwdINS6_IJSA_NS7_ILi256EEESB_EEES9_SE_SG_Li256ELb1ELb1ELb1ELb0EEENS1_36VarlenDynamicPersistentTileSchedulerILi128ELi96ELi256ELi128ELb1ELb1ELb1ELb1ELb0ELb1EEEEEEEEEvNT_6ParamsE:
        /* <DEDUP_REMOVED lines=23> */
.L_x_11953:
[----:B------:R-:W-:Y:S05]  /*0170*/  BSYNC B0 ;  /* 0x0000000000007941 */ /* 0x000fea0003800000 */
.L_x_11952:
        /* <DEDUP_REMOVED lines=41> */
.L_x_11954:
        /* <DEDUP_REMOVED lines=22> */
.L_x_11955:
        /* <DEDUP_REMOVED lines=18> */
.L_x_11956:
        /* <DEDUP_REMOVED lines=22> */
.L_x_11957:
        /* <DEDUP_REMOVED lines=22> */
.L_x_11958:
        /* <DEDUP_REMOVED lines=8> */
.L_x_11961:
[----:B------:R-:W-:-:S08]  /*09d0*/  NOP ;  /* 0x0000000000007918 */ /* 0x000fd00000000000 */
[----:B------:R-:W0:Y:S02]  /*09e0*/  USETMAXREG.TRY_ALLOC.CTAPOOL UP0, 0xe8 ;  /* 0x000000e8000079c8 */ /* 0x000e240008000600 */
[----:B0-----:R-:W-:-:S13]  /*09f0*/  PLOP3.LUT P0, PT, PT, PT, UP0, 0x80, 0x0 ;  /* 0x000000000000781c */ /* 0x001fda0003f0f008 */
[----:B------:R-:W-:Y:S05]  /*0a00*/  @!P0 BRA `(.L_x_11961) ;  /* 0xfffffffc00f08947 */ /* 0x000fea000383ffff */
[----:B------:R-:W0:Y:S01]  /*0a10*/  S2R R0, SR_TID.X ;  /* 0x0000000000007919 */ /* 0x000e220000002100 */
[----:B------:R-:W1:Y:S01]  /*0a20*/  S2UR UR4, SR_CgaCtaId ;  /* 0x00000000000479c3 */ /* 0x000e620000008800 */
[----:B------:R-:W-:-:S07]  /*0a30*/  MOV R2, 0x400 ;  /* 0x0000040000027802 */ /* 0x000fce0000000f00 */
[----:B------:R-:W-:Y:S06]  /*0a40*/  BAR.ARV 0x8, 0x180 ;  /* 0x0206000000007b1d */ /* 0x000fec0000002000 */
[----:B------:R-:W-:Y:S04]  /*0a50*/  STL.64 [R1+0x1c0], RZ ;  /* 0x0001c0ff01007387 */ /* 0x000fe80000100a00 */
[----:B------:R-:W-:Y:S01]  /*0a60*/  STL [R1+0x1c8], RZ ;  /* 0x0001c8ff01007387 */ /* 0x000fe20000100800 */
[----:B-1----:R-:W-:Y:S01]  /*0a70*/  IMAD.U32 R27, RZ, RZ, UR4 ;  /* 0x00000004ff1b7e24 */ /* 0x002fe2000f8e00ff */
[----:B------:R-:W-:-:S04]  /*0a80*/  ULDC UR4, c[0x0][0xc3c] ;  /* 0x00030f0000047ab9 */ /* 0x000fc80000000800 */
[----:B------:R-:W-:Y:S02]  /*0a90*/  LEA R2, R27, R2, 0x18 ;  /* 0x000000021b027211 */ /* 0x000fe400078ec0ff */
[----:B0-----:R-:W-:-:S04]  /*0aa0*/  SHF.R.U32.HI R0, RZ, 0x7, R0 ;  /* 0x00000007ff007819 */ /* 0x001fc80000011600 */
[----:B------:R-:W-:-:S13]  /*0ab0*/  ISETP.NE.AND P0, PT, R0, 0x1, PT ;  /* 0x000000010000780c */ /* 0x000fda0003f05270 */
[----:B------:R-:W-:Y:S08]  /*0ac0*/  @!P0 BAR.ARV 0x9, 0x100 ;  /* 0x0244000000008b1d */ /* 0x000ff00000002000 */
[----:B------:R-:W-:Y:S06]  /*0ad0*/  BAR.SYNC.DEFER_BLOCKING 0x5, 0x180 ;  /* 0x0146000000007b1d */ /* 0x000fec0000010000 */
[----:B------:R-:W0:Y:S02]  /*0ae0*/  LDS.128 R100, [R2+0x228d0] ;  /* 0x0228d00002647984 */ /* 0x000e240000000c00 */
[----:B------:R-:W-:Y:S06]  /*0af0*/  BAR.ARV 0x4, 0x180 ;  /* 0x0106000000007b1d */ /* 0x000fec0000002000 */
[----:B0-----:R-:W-:-:S13]  /*0b00*/  ISETP.GE.AND P0, PT, R103, UR4, PT ;  /* 0x0000000467007c0c */ /* 0x001fda000bf06270 */
[----:B------:R-:W-:Y:S05]  /*0b10*/  @P0 BRA `(.L_x_11962) ;  /* 0x000002d800f40947 */ /* 0x000fea0003800000 */
[----:B------:R-:W0:Y:S01]  /*0b20*/  S2R R0, SR_TID.X ;  /* 0x0000000000007919 */ /* 0x000e220000002100 */
[----:B------:R-:W-:Y:S01]  /*0b30*/  IMAD.MOV.U32 R152, RZ, RZ, RZ ;  /* 0x000000ffff987224 */ /* 0x000fe200078e00ff */
[----:B------:R-:W-:Y:S01]  /*0b40*/  UMOV UR37, URZ ;  /* 0x0000003f00257c82 */ /* 0x000fe20008000000 */
[----:B------:R-:W-:Y:S02]  /*0b50*/  IMAD.MOV.U32 R185, RZ, RZ, RZ ;  /* 0x000000ffffb97224 */ /* 0x000fe400078e00ff */
[----:B0-----:R-:W-:-:S05]  /*0b60*/  VIADD R205, R0, 0xffffff80 ;  /* 0xffffff8000cd7836 */ /* 0x001fca0000000000 */
[----:B------:R-:W-:-:S04]  /*0b70*/  SHF.R.S32.HI R0, RZ, 0x1f, R205 ;  /* 0x0000001fff007819 */ /* 0x000fc800000114cd */
[CC--:B------:R-:W-:Y:S02]  /*0b80*/  LEA.HI R3, R0.reuse, R205.reuse, RZ, 0x7 ;  /* 0x000000cd00037211 */ /* 0x0c0fe400078f38ff */
[----:B------:R-:W-:Y:S02]  /*0b90*/  LEA.HI R8, R0, R205, RZ, 0x4 ;  /* 0x000000cd00087211 */ /* 0x000fe400078f20ff */
[----:B------:R-:W-:Y:S02]  /*0ba0*/  LOP3.LUT R4, R3, 0xffffff80, RZ, 0xc0, !PT ;  /* 0xffffff8003047812 */ /* 0x000fe400078ec0ff */
[----:B------:R-:W-:Y:S02]  /*0bb0*/  SHF.R.S32.HI R12, RZ, 0x7, R3 ;  /* 0x00000007ff0c7819 */ /* 0x000fe40000011403 */
[----:B------:R-:W-:Y:S01]  /*0bc0*/  SHF.R.S32.HI R9, RZ, 0x4, R8 ;  /* 0x00000004ff097819 */ /* 0x000fe20000011408 */
[----:B------:R-:W-:Y:S01]  /*0bd0*/  IMAD.IADD R11, R205, 0x1, -R4 ;  /* 0x00000001cd0b7824 */ /* 0x000fe200078e0a04 */
[----:B------:R-:W-:-:S02]  /*0be0*/  LEA.HI R3, R3, R12, RZ, 0x1 ;  /* 0x0000000c03037211 */ /* 0x000fc400078f08ff */
[----:B------:R-:W-:Y:S02]  /*0bf0*/  LEA.HI R10, R8, R9, RZ, 0x1 ;  /* 0x00000009080a7211 */ /* 0x000fe400078f08ff */
[----:B------:R-:W-:Y:S01]  /*0c00*/  SHF.R.S32.HI R4, RZ, 0x1f, R11 ;  /* 0x0000001fff047819 */ /* 0x000fe2000001140b */
[----:B------:R-:W-:Y:S01]  /*0c10*/  STL [R1+0x428], R11 ;  /* 0x0004280b01007387 */ /* 0x000fe20000100800 */
        /* <DEDUP_REMOVED lines=9> */
[----:B------:R-:W-:Y:S02]  /*0cb0*/  LOP3.LUT R7, R7, 0xfffffff8, RZ, 0xc0, !PT ;  /* 0xfffffff807077812 */ /* 0x000fe400078ec0ff */
[----:B------:R-:W-:Y:S01]  /*0cc0*/  LOP3.LUT R8, R8, 0x3fffff0, RZ, 0xc0, !PT ;  /* 0x03fffff008087812 */ /* 0x000fe200078ec0ff */
[----:B------:R-:W-:Y:S01]  /*0cd0*/  IMAD.IADD R10, R9, 0x1, -R10 ;  /* 0x00000001090a7824 */ /* 0x000fe200078e0a0a */
[-C--:B------:R-:W-:Y:S01]  /*0ce0*/  LEA.HI R188, R0, R205.reuse, RZ, 0x5 ;  /* 0x000000cd00bc7211 */ /* 0x080fe200078f28ff */
[----:B------:R-:W-:Y:S01]  /*0cf0*/  IMAD.IADD R7, R6, 0x1, -R7 ;  /* 0x0000000106077824 */ /* 0x000fe200078e0a07 */
[----:B------:R-:W-:-:S02]  /*0d00*/  LEA.HI R6, R0, R205, RZ, 0x2 ;  /* 0x000000cd00067211 */ /* 0x000fc400078f10ff */
[----:B------:R-:W-:Y:S01]  /*0d10*/  LEA.HI R9, R0, R205, RZ, 0x3 ;  /* 0x000000cd00097211 */ /* 0x000fe200078f18ff */
[----:B------:R-:W-:Y:S01]  /*0d20*/  IMAD R4, R4, 0x10, R7 ;  /* 0x0000001004047824 */ /* 0x000fe200078e0207 */
[----:B------:R-:W-:Y:S01]  /*0d30*/  SHF.R.S32.HI R18, RZ, 0x2, R6 ;  /* 0x00000002ff127819 */ /* 0x000fe20000011406 */
[----:B------:R-:W-:Y:S01]  /*0d40*/  IMAD.IADD R7, R205, 0x1, -R8 ;  /* 0x00000001cd077824 */ /* 0x000fe200078e0a08 */
[----:B------:R-:W-:Y:S01]  /*0d50*/  LOP3.LUT R0, R6, 0xfffffffc, RZ, 0xc0, !PT ;  /* 0xfffffffc06007812 */ /* 0x000fe200078ec0ff */
[----:B------:R-:W-:Y:S01]  /*0d60*/  IMAD R196, R3, 0x40, R4 ;  /* 0x0000004003c47824 */ /* 0x000fe200078e0204 */
[----:B------:R-:W-:Y:S01]  /*0d70*/  SHF.R.S32.HI R3, RZ, 0x1f, R6 ;  /* 0x0000001fff037819 */ /* 0x000fe20000011406 */
[----:B------:R-:W-:Y:S01]  /*0d80*/  VIADD R13, R18, 0x40 ;  /* 0x00000040120d7836 */ /* 0x000fe20000000000 */
[----:B------:R-:W-:Y:S01]  /*0d90*/  LOP3.LUT R8, R9, 0xfffffff8, RZ, 0xc0, !PT ;  /* 0xfffffff809087812 */ /* 0x000fe200078ec0ff */
[----:B------:R-:W-:Y:S01]  /*0da0*/  IMAD.IADD R12, R205, 0x1, -R0 ;  /* 0x00000001cd0c7824 */ /* 0x000fe200078e0a00 */
[----:B------:R-:W-:Y:S01]  /*0db0*/  LEA.HI R3, R3, R18, RZ, 0x3 ;  /* 0x0000001203037211 */ /* 0x000fe200078f18ff */
[----:B------:R-:W-:Y:S01]  /*0dc0*/  IMAD.SHL.U32 R195, R13, 0x40, RZ ;  /* 0x000000400dc37824 */ /* 0x000fe200078e00ff */
[----:B------:R-:W-:Y:S01]  /*0dd0*/  SHF.R.S32.HI R4, RZ, 0x3, R9 ;  /* 0x00000003ff047819 */ /* 0x000fe20000011409 */
[----:B------:R-:W-:Y:S01]  /*0de0*/  IMAD.IADD R205, R205, 0x1, -R8 ;  /* 0x00000001cdcd7824 */ /* 0x000fe200078e0a08 */
[----:B------:R-:W-:Y:S01]  /*0df0*/  SHF.R.S32.HI R4, RZ, 0x1f, R13 ;  /* 0x0000001fff047819 */ /* 0x000fe2000001140d */
[----:B------:R-:W-:Y:S01]  /*0e00*/  IMAD.SHL.U32 R22, R12, 0x4, RZ ;  /* 0x000000040c167824 */ /* 0x000fe200078e00ff */
[----:B------:R-:W-:Y:S01]  /*0e10*/  LOP3.LUT R3, R3, 0xfffffff8, RZ, 0xc0, !PT ;  /* 0xfffffff803037812 */ /* 0x000fe200078ec0ff */
[----:B------:R-:W-:Y:S01]  /*0e20*/  IMAD.SHL.U32 R187, R205, 0x8, RZ ;  /* 0x00000008cdbb7824 */ /* 0x000fe200078e00ff */
[----:B------:R-:W-:Y:S01]  /*0e30*/  SHF.R.S32.HI R188, RZ, 0x5, R188 ;  /* 0x00000005ffbc7819 */ /* 0x000fe200000114bc */
[----:B------:R-:W-:Y:S01]  /*0e40*/  VIADD R186, R22, 0x10 ;  /* 0x0000001016ba7836 */ /* 0x000fe20000000000 */
[----:B------:R-:W-:Y:S01]  /*0e50*/  LEA.HI R0, R12, R12, RZ, 0x1 ;  /* 0x0000000c0c007211 */ /* 0x000fe200078f08ff */
[----:B------:R-:W-:Y:S01]  /*0e60*/  IMAD.IADD R3, R18, 0x1, -R3 ;  /* 0x0000000112037824 */ /* 0x000fe200078e0a03 */
[----:B------:R-:W-:Y:S01]  /*0e70*/  LEA.HI R4, R4, R13, RZ, 0x3 ;  /* 0x0000000d04047211 */ /* 0x000fe200078f18ff */
[----:B------:R-:W-:Y:S01]  /*0e80*/  IMAD R7, R188, 0x10, R7 ;  /* 0x00000010bc077824 */ /* 0x000fe200078e0207 */
[----:B------:R-:W-:Y:S01]  /*0e90*/  LOP3.LUT R0, R0, 0x1ffffffe, RZ, 0xc0, !PT ;  /* 0x1ffffffe00007812 */ /* 0x000fe200078ec0ff */
[----:B------:R-:W-:Y:S01]  /*0ea0*/  IMAD.SHL.U32 R16, R12, 0x8, RZ ;  /* 0x000000080c107824 */ /* 0x000fe200078e00ff */
[----:B------:R-:W-:Y:S01]  /*0eb0*/  LOP3.LUT R195, R195, 0x1c0, RZ, 0xc0, !PT ;  /* 0x000001c0c3c37812 */ /* 0x000fe200078ec0ff */
[----:B------:R-:W-:Y:S01]  /*0ec0*/  IMAD.SHL.U32 R4, R4, 0x40, RZ ;  /* 0x0000004004047824 */ /* 0x000fe200078e00ff */
[----:B------:R0:W-:Y:S01]  /*0ed0*/  STL [R1+0x41c], R3 ;  /* 0x00041c0301007387 */ /* 0x0001e20000100800 */
[----:B------:R-:W-:Y:S01]  /*0ee0*/  IMAD R10, R7, 0x8, R10 ;  /* 0x00000008070a7824 */ /* 0x000fe200078e020a */
[----:B------:R-:W-:Y:S01]  /*0ef0*/  SHF.R.S32.HI R7, RZ, 0x1f, R186 ;  /* 0x0000001fff077819 */ /* 0x000fe200000114ba */
[C---:B------:R-:W-:Y:S01]  /*0f00*/  VIADD R202, R187.reuse, 0xc0 ;  /* 0x000000c0bbca7836 */ /* 0x040fe20000000000 */
[----:B------:R-:W-:Y:S01]  /*0f10*/  SHF.R.U32.HI R6, RZ, 0x3, R195 ;  /* 0x00000003ff067819 */ /* 0x000fe200000116c3 */
[----:B------:R-:W-:Y:S01]  /*0f20*/  VIADD R200, R187, 0x80 ;  /* 0x00000080bbc87836 */ /* 0x000fe20000000000 */
[----:B------:R-:W-:Y:S01]  /*0f30*/  LOP3.LUT R199, R4, 0xfffffe00, RZ, 0xc0, !PT ;  /* 0xfffffe0004c77812 */ /* 0x000fe200078ec0ff */
[----:B------:R1:W-:Y:S01]  /*0f40*/  STL [R1+0x424], R7 ;  /* 0x0004240701007387 */ /* 0x0003e20000100800 */
[----:B------:R-:W-:Y:S01]  /*0f50*/  LOP3.LUT R5, R5, 0x7ffffffc, RZ, 0xc0, !PT ;  /* 0x7ffffffc05057812 */ /* 0x000fe200078ec0ff */
[----:B------:R-:W-:Y:S01]  /*0f60*/  VIADD R201, R187, 0x40 ;  /* 0x00000040bbc97836 */ /* 0x000fe20000000000 */
[----:B0-----:R-:W-:Y:S01]  /*0f70*/  SHF.R.S32.HI R3, RZ, 0x1f, R187 ;  /* 0x0000001fff037819 */ /* 0x001fe200000114bb */
[----:B------:R-:W-:Y:S01]  /*0f80*/  IMAD.IADD R3, R12, 0x1, -R0 ;  /* 0x000000010c037824 */ /* 0x000fe200078e0a00 */
[----:B------:R-:W-:Y:S01]  /*0f90*/  LOP3.LUT R0, R195, 0x38, R16, 0xf8, !PT ;  /* 0x00000038c3007812 */ /* 0x000fe200078ef810 */
[----:B------:R-:W-:Y:S01]  /*0fa0*/  IMAD.IADD R5, R11, 0x1, -R5 ;  /* 0x000000010b057824 */ /* 0x000fe200078e0a05 */
[----:B------:R-:W-:Y:S01]  /*0fb0*/  STL [R1+0x420], R12 ;  /* 0x0004200c01007387 */ /* 0x000fe20000100800 */
[----:B------:R-:W-:Y:S01]  /*0fc0*/  SHF.R.S32.HI R4, RZ, 0x1f, R200 ;  /* 0x0000001fff047819 */ /* 0x000fe200000114c8 */
[----:B------:R-:W-:Y:S01]  /*0fd0*/  IMAD.SHL.U32 R4, R10, 0x8, RZ ;  /* 0x000000080a047824 */ /* 0x000fe200078e00ff */
[----:B-1----:R-:W-:Y:S01]  /*0fe0*/  LOP3.LUT R7, R199, R0, R6, 0xf6, !PT ;  /* 0x00000000c7077212 */ /* 0x002fe200078ef606 */
[----:B------:R-:W-:Y:S01]  /*0ff0*/  IMAD.SHL.U32 R197, R5, 0x2, RZ ;  /* 0x0000000205c57824 */ /* 0x000fe200078e00ff */
[----:B------:R-:W-:Y:S01]  /*1000*/  SHF.R.S32.HI R5, RZ, 0x1f, R202 ;  /* 0x0000001fff057819 */ /* 0x000fe200000114ca */
[----:B------:R-:W-:Y:S01]  /*1010*/  VIADD R19, R16, 0x20 ;  /* 0x0000002010137836 */ /* 0x000fe20000000000 */
[----:B------:R-:W-:Y:S01]  /*1020*/  SHF.R.S32.HI R8, RZ, 0x1f, R201 ;  /* 0x0000001fff087819 */ /* 0x000fe200000114c9 */
[----:B------:R-:W-:Y:S01]  /*1030*/  IMAD R0, R7, 0x2, R2 ;  /* 0x0000000207007824 */ /* 0x000fe200078e0202 */
[----:B------:R-:W-:Y:S01]  /*1040*/  STL [R1+0x438], R4 ;  /* 0x0004380401007387 */ /* 0x000fe20000100800 */
        /* <DEDUP_REMOVED lines=10> */
[C---:B------:R-:W-:Y:S02]  /*10f0*/  VIADD R213, R197.reuse, 0xe8 ;  /* 0x000000e8c5d57836 */ /* 0x040fe40000000000 */
[C---:B0-----:R-:W-:Y:S02]  /*1100*/  VIADD R0, R197.reuse, 0x60 ;  /* 0x00000060c5007836 */ /* 0x041fe40000000000 */
        /* <DEDUP_REMOVED lines=43> */
[----:B------:R-:W-:Y:S01]  /*13c0*/  VIADD R211, R197, 0xf8 ;  /* 0x000000f8c5d37836 */ /* 0x000fe20000000000 */
        /* <DEDUP_REMOVED lines=8> */
[----:B0-----:R-:W-:-:S07]  /*1450*/  SHF.R.S32.HI R4, RZ, 0x1f, R211 ;  /* 0x0000001fff047819 */ /* 0x001fce00000114d3 */
.L_x_12210:
[----:B------:R-:W-:Y:S05]  /*1460*/  YIELD ;  /* 0x0000000000007946 */ /* 0x000fea0003800000 */
[----:B------:R-:W-:Y:S01]  /*1470*/  ULDC.64 UR4, c[0x0][0xa28] ;  /* 0x00028a0000047ab9 */ /* 0x000fe20000000a00 */
[----:B-12-4-:R-:W0:Y:S01]  /*1480*/  LDC.64 R4, c[0x0][0xa08] ;  /* 0x00028200ff047b82 */ /* 0x016e220000000a00 */
[----:B------:R-:W-:Y:S01]  /*1490*/  ISETP.NE.U32.AND P1, PT, RZ, UR4, PT ;  /* 0x00000004ff007c0c */ /* 0x000fe2000bf25070 */
[----:B---3--:R-:W-:Y:S02]  /*14a0*/  IMAD.MOV.U32 R10, RZ, RZ, RZ ;  /* 0x000000ffff0a7224 */ /* 0x008fe400078e00ff */
[----:B------:R-:W-:Y:S01]  /*14b0*/  IMAD.MOV.U32 R32, RZ, RZ, RZ ;  /* 0x000000ffff207224 */ /* 0x000fe200078e00ff */
[----:B------:R-:W-:Y:S01]  /*14c0*/  ISETP.NE.AND.EX P1, PT, RZ, UR5, PT, P1 ;  /* 0x00000005ff007c0c */ /* 0x000fe2000bf25310 */
[----:B------:R-:W-:-:S02]  /*14d0*/  ULDC.64 UR4, c[0x0][0xa18] ;  /* 0x0002860000047ab9 */ /* 0x000fc40000000a00 */
        /* <DEDUP_REMOVED lines=25> */
[----:B--2---:R-:W-:Y:S06]  /*1670*/  @P2 BRA `(.L_x_11963) ;  /* 0x0000000000242947 */ /* 0x004fec0003800000 */
        /* <DEDUP_REMOVED lines=9> */
.L_x_11963:
[----:B------:R-:W-:Y:S01]  /*1710*/  ULDC.64 UR4, c[0x0][0xa20] ;  /* 0x0002880000047ab9 */ /* 0x000fe20000000a00 */
[C---:B------:R-:W-:Y:S01]  /*1720*/  LOP3.LUT R3, R102.reuse, 0xff000000, RZ, 0xc0, !PT ;  /* 0xff00000066037812 */ /* 0x040fe200078ec0ff */
[----:B------:R-:W-:Y:S01]  /*1730*/  IMAD.MOV.U32 R208, RZ, RZ, R103 ;  /* 0x000000ffffd07224 */ /* 0x000fe200078e0067 */
[----:B------:R-:W-:Y:S02]  /*1740*/  ISETP.NE.U32.AND P1, PT, RZ, UR4, PT ;  /* 0x00000004ff007c0c */ /* 0x000fe4000bf25070 */
[C---:B------:R-:W-:Y:S02]  /*1750*/  LOP3.LUT R0, R102.reuse, 0xff0000, RZ, 0xc0, !PT ;  /* 0x00ff000066007812 */ /* 0x040fe400078ec0ff */
[----:B------:R-:W-:Y:S02]  /*1760*/  ISETP.NE.AND.EX P1, PT, RZ, UR5, PT, P1 ;  /* 0x00000005ff007c0c */ /* 0x000fe4000bf25310 */
[----:B------:R-:W-:Y:S02]  /*1770*/  SHF.R.U32.HI R3, RZ, 0x8, R3 ;  /* 0x00000008ff037819 */ /* 0x000fe40000011603 */
[----:B------:R-:W-:-:S02]  /*1780*/  LOP3.LUT R153, R102, 0xffff, RZ, 0xc0, !PT ;  /* 0x0000ffff66997812 */ /* 0x000fc400078ec0ff */
[----:B------:R-:W-:-:S07]  /*1790*/  LEA.HI R204, R0, R3, RZ, 0x10 ;  /* 0x0000000300cc7211 */ /* 0x000fce00078f80ff */
[----:B------:R-:W-:Y:S05]  /*17a0*/  @!P1 BRA `(.L_x_11964) ;  /* 0x0000000000109947 */ /* 0x000fea0003800000 */
[----:B------:R-:W0:Y:S02]  /*17b0*/  LDC.64 R4, c[0x0][0xa20] ;  /* 0x00028800ff047b82 */ /* 0x000e240000000a00 */
[----:B0-----:R-:W-:-:S05]  /*17c0*/  IMAD.WIDE R4, R103, 0x4, R4 ;  /* 0x0000000467047825 */ /* 0x001fca00078e0204 */
[----:B------:R0:W5:Y:S01]  /*17d0*/  LDG.E R33, desc[UR42][R4.64] ;  /* 0x0000002a04217981 */ /* 0x000162000c1e1900 */
[----:B------:R-:W-:Y:S05]  /*17e0*/  BRA `(.L_x_11965) ;  /* 0x0000000000107947 */ /* 0x000fea0003800000 */
.L_x_11964:
[----:B------:R-:W-:Y:S05]  /*17f0*/  @!P0 BRA `(.L_x_11965) ;  /* 0x00000000000c8947 */ /* 0x000fea0003800000 */
[----:B------:R-:W2:Y:S04]  /*1800*/  LDG.E R0, desc[UR42][R4.64] ;  /* 0x0000002a04007981 */ /* 0x000ea8000c1e1900 */
[----:B------:R-:W2:Y:S02]  /*1810*/  LDG.E R33, desc[UR42][R4.64+0x4] ;  /* 0x0000042a04217981 */ /* 0x000ea4000c1e1900 */
[----:B--2---:R-:W-:-:S07]  /*1820*/  IMAD.IADD R33, R33, 0x1, -R0 ;  /* 0x0000000121217824 */ /* 0x004fce00078e0a00 */
.L_x_11965:
[----:B------:R-:W-:Y:S01]  /*1830*/  ULDC.64 UR4, c[0x0][0xa10] ;  /* 0x0002840000047ab9 */ /* 0x000fe20000000a00 */
[----:B0-----:R-:W0:Y:S01]  /*1840*/  LDC R4, c[0x0][0x448] ;  /* 0x00011200ff047b82 */ /* 0x001e220000000800 */
[----:B------:R-:W-:-:S04]  /*1850*/  ISETP.NE.U32.AND P0, PT, RZ, UR4, PT ;  /* 0x00000004ff007c0c */ /* 0x000fc8000bf05070 */
[----:B------:R-:W-:Y:S01]  /*1860*/  ISETP.NE.AND.EX P0, PT, RZ, UR5, PT, P0 ;  /* 0x00000005ff007c0c */ /* 0x000fe2000bf05300 */
[----:B------:R-:W-:Y:S02]  /*1870*/  ULDC.64 UR4, c[0x0][0xa30] ;  /* 0x00028c0000047ab9 */ /* 0x000fe40000000a00 */
[----:B------:R-:W-:-:S04]  /*1880*/  ISETP.NE.U32.AND P1, PT, RZ, UR4, PT ;  /* 0x00000004ff007c0c */ /* 0x000fc8000bf25070 */
[----:B------:R-:W-:-:S06]  /*1890*/  ISETP.NE.AND.EX P1, PT, RZ, UR5, PT, P1 ;  /* 0x00000005ff007c0c */ /* 0x000fcc000bf25310 */
[----:B------:R-:W1:Y:S08]  /*18a0*/  @P0 LDC.64 R6, c[0x0][0xa10] ;  /* 0x00028400ff060b82 */ /* 0x000e700000000a00 */
[----:B------:R-:W2:Y:S01]  /*18b0*/  @P1 LDC.64 R8, c[0x0][0xa30] ;  /* 0x00028c00ff081b82 */ /* 0x000ea20000000a00 */
[----:B-1----:R-:W-:-:S05]  /*18c0*/  @P0 IMAD.WIDE R6, R103, 0x4, R6 ;  /* 0x0000000467060825 */ /* 0x002fca00078e0206 */
[----:B------:R-:W3:Y:S04]  /*18d0*/  @P0 LDG.E R0, desc[UR42][R6.64] ;  /* 0x0000002a06000981 */ /* 0x000ee8000c1e1900 */
[----:B------:R-:W3:Y:S01]  /*18e0*/  @P0 LDG.E R3, desc[UR42][R6.64+0x4] ;  /* 0x0000042a06030981 */ /* 0x000ee2000c1e1900 */
[----:B-----5:R-:W-:Y:S02]  /*18f0*/  IMAD.MOV.U32 R44, RZ, RZ, R33 ;  /* 0x000000ffff2c7224 */ /* 0x020fe400078e0021 */
[----:B--2---:R-:W-:-:S05]  /*1900*/  @P1 IMAD.WIDE R8, R103, 0x4, R8 ;  /* 0x0000000467081825 */ /* 0x004fca00078e0208 */
[----:B------:R1:W5:Y:S01]  /*1910*/  @P1 LDG.E R44, desc[UR42][R8.64] ;  /* 0x0000002a082c1981 */ /* 0x000362000c1e1900 */
[----:B0-----:R-:W-:Y:S01]  /*1920*/  ISETP.NE.AND P1, PT, R4, 0x1, PT ;  /* 0x000000010400780c */ /* 0x001fe20003f25270 */
[----:B------:R-:W-:Y:S01]  /*1930*/  IMAD.SHL.U32 R203, R101, 0x80, RZ ;  /* 0x0000008065cb7824 */ /* 0x000fe200078e00ff */
[----:B------:R-:W0:Y:S01]  /*1940*/  LDC.64 R4, c[0x0][0x9e0] ;  /* 0x00027800ff047b82 */ /* 0x000e220000000a00 */
[----:B------:R-:W-:-:S10]  /*1950*/  IMAD.IADD R13, R33, 0x1, -R10 ;  /* 0x00000001210d7824 */ /* 0x000fd400078e0a0a */
[----:B------:R-:W2:Y:S08]  /*1960*/  @P1 LDC R12, c[0x0][0x44c] ;  /* 0x00011300ff0c1b82 */ /* 0x000eb00000000800 */
[----:B------:R-:W4:Y:S01]  /*1970*/  @P1 LDC R11, c[0x0][0x450] ;  /* 0x00011400ff0b1b82 */ /* 0x000f220000000800 */
[----:B0-----:R-:W-:Y:S01]  /*1980*/  ISETP.GE.AND P2, PT, R5, 0x1, PT ;  /* 0x000000010500780c */ /* 0x001fe20003f46270 */
[----:B---3--:R-:W-:-:S02]  /*1990*/  @P0 IMAD.IADD R24, R3, 0x1, -R0 ;  /* 0x0000000103180824 */ /* 0x008fc400078e0a00 */
[----:B------:R-:W-:Y:S02]  /*19a0*/  VIADD R3, R203, 0x7f ;  /* 0x0000007fcb037836 */ /* 0x000fe40000000000 */
[----:B------:R-:W-:Y:S02]  /*19b0*/  IMAD.IADD R29, R13, 0x1, R24 ;  /* 0x000000010d1d7824 */ /* 0x000fe400078e0218 */
[----:B--2---:R-:W-:-:S03]  /*19c0*/  @P1 IMAD.HI.U32 R6, R3, R12, RZ ;  /* 0x0000000c03061227 */ /* 0x004fc600078e00ff */
[C---:B------:R-:W-:Y:S01]  /*19d0*/  IADD3 R210, R29.reuse, 0x1, -R28 ;  /* 0x000000011dd27810 */ /* 0x040fe20007ffe81c */
[----:B------:R-:W-:Y:S02]  /*19e0*/  VIADD R0, R29, 0x5f ;  /* 0x0000005f1d007836 */ /* 0x000fe40000000000 */
[----:B------:R-:W-:Y:S01]  /*19f0*/  IMAD.MOV.U32 R7, RZ, RZ, R3 ;  /* 0x000000ffff077224 */ /* 0x000fe200078e0003 */
[----:B----4-:R-:W-:Y:S01]  /*1a00*/  @P1 SHF.R.U32.HI R7, RZ, R11, R6 ;  /* 0x0000000bff071219 */ /* 0x010fe20000011606 */
[----:B------:R-:W-:-:S04]  /*1a10*/  IMAD.HI R0, R0, 0x2aaaaaab, RZ ;  /* 0x2aaaaaab00007827 */ /* 0x000fc800078e02ff */
[----:B-1----:R-:W-:Y:S01]  /*1a20*/  IMAD.IADD R9, R210, 0x1, R7 ;  /* 0x00000001d2097824 */ /* 0x002fe200078e0207 */
        /* <DEDUP_REMOVED lines=15> */
.L_x_11968:
[----:B------:R-:W-:-:S13]  /*1b20*/  ISETP.NE.AND P0, PT, R5, 0x1, PT ;  /* 0x000000010500780c */ /* 0x000fda0003f05270 */
[----:B------:R-:W0:Y:S02]  /*1b30*/  @P0 LDC.64 R6, c[0x0][0x9e8] ;  /* 0x00027a00ff060b82 */ /* 0x000e240000000a00 */
[----:B0-----:R-:W-:-:S05]  /*1b40*/  @P0 IMAD.HI.U32 R6, R0, R6, RZ ;  /* 0x0000000600060227 */ /* 0x001fca00078e00ff */
[----:B------:R-:W-:-:S07]  /*1b50*/  @P0 SHF.R.U32.HI R0, RZ, R7, R6 ;  /* 0x00000007ff000219 */ /* 0x000fce0000011606 */
.L_x_11969:
[----:B------:R-:W-:Y:S05]  /*1b60*/  BSYNC B0 ;  /* 0x0000000000007941 */ /* 0x000fea0003800000 */
.L_x_11967:
[----:B------:R-:W-:-:S05]  /*1b70*/  IMAD R3, R0, R5, R5 ;  /* 0x0000000500037224 */ /* 0x000fca00078e0205 */
[----:B------:R-:W-:-:S07]  /*1b80*/  VIMNMX R4, R4, R3, PT ;  /* 0x0000000304047248 */ /* 0x000fce0003fe0100 */
.L_x_11966:
[----:B------:R-:W0:Y:S01]  /*1b90*/  @P1 LDC R6, c[0x0][0x44c] ;  /* 0x00011300ff061b82 */ /* 0x000e220000000800 */
[----:B------:R-:W-:Y:S01]  /*1ba0*/  VIADD R4, R4, 0x5f ;  /* 0x0000005f04047836 */ /* 0x000fe20000000000 */
[----:B------:R-:W-:Y:S01]  /*1bb0*/  ULDC UR4, c[0x0][0x9dc] ;  /* 0x0002770000047ab9 */ /* 0x000fe20000000800 */
[----:B------:R-:W-:Y:S02]  /*1bc0*/  IMAD.MOV.U32 R0, RZ, RZ, R203 ;  /* 0x000000ffff007224 */ /* 0x000fe400078e00cb */
[----:B------:R-:W-:-:S03]  /*1bd0*/  IMAD.HI R4, R4, 0x2aaaaaab, RZ ;  /* 0x2aaaaaab04047827 */ /* 0x000fc600078e02ff */
[----:B------:R-:W1:Y:S01]  /*1be0*/  @P1 LDC R7, c[0x0][0x450] ;  /* 0x00011400ff071b82 */ /* 0x000e620000000800 */
[----:B------:R-:W-:Y:S01]  /*1bf0*/  IMAD.IADD R207, R29, 0x1, -R28 ;  /* 0x000000011dcf7824 */ /* 0x000fe200078e0a1c */
[----:B------:R-:W-:-:S04]  /*1c00*/  SHF.R.U32.HI R3, RZ, 0x1f, R4 ;  /* 0x0000001fff037819 */ /* 0x000fc80000011604 */
[----:B------:R-:W-:-:S04]  /*1c10*/  LEA.HI.SX32 R3, R4, R3, 0x1c ;  /* 0x0000000304037211 */ /* 0x000fc800078fe2ff */
        /* <DEDUP_REMOVED lines=16> */
.L_x_11972:
[----:B------:R-:W-:-:S13]  /*1d20*/  ISETP.NE.AND P0, PT, R5, 0x1, PT ;  /* 0x000000010500780c */ /* 0x000fda0003f05270 */
[----:B------:R-:W0:Y:S02]  /*1d30*/  @P0 LDC.64 R6, c[0x0][0x9e8] ;  /* 0x00027a00ff060b82 */ /* 0x000e240000000a00 */
[----:B0-----:R-:W-:-:S05]  /*1d40*/  @P0 IMAD.HI.U32 R6, R0, R6, RZ ;  /* 0x0000000600060227 */ /* 0x001fca00078e00ff */
[----:B------:R-:W-:-:S07]  /*1d50*/  @P0 SHF.R.U32.HI R0, RZ, R7, R6 ;  /* 0x00000007ff000219 */ /* 0x000fce0000011606 */
.L_x_11973:
[----:B------:R-:W-:Y:S05]  /*1d60*/  BSYNC B0 ;  /* 0x0000000000007941 */ /* 0x000fea0003800000 */
.L_x_11971:
[----:B------:R-:W-:-:S05]  /*1d70*/  IMAD R0, R0, R5, RZ ;  /* 0x0000000500007224 */ /* 0x000fca00078e02ff */
[----:B------:R-:W-:-:S07]  /*1d80*/  VIMNMX R3, R3, R0, !PT ;  /* 0x0000000003037248 */ /* 0x000fce0007fe0100 */
.L_x_11970:
[----:B------:R-:W-:Y:S01]  /*1d90*/  IMAD.HI R3, R3, 0x2aaaaaab, RZ ;  /* 0x2aaaaaab03037827 */ /* 0x000fe200078e02ff */
[----:B------:R-:W-:Y:S01]  /*1da0*/  BSSY B0, `(.L_x_11974) ;  /* 0x0000028000007945 */ /* 0x000fe20003800000 */
[----:B------:R-:W-:Y:S02]  /*1db0*/  LOP3.LUT R209, R204, 0xff, RZ, 0xc0, !PT ;  /* 0x000000ffccd17812 */ /* 0x000fe400078ec0ff */
[----:B------:R-:W-:Y:S02]  /*1dc0*/  SHF.R.U32.HI R204, RZ, 0x10, R204 ;  /* 0x00000010ffcc7819 */ /* 0x000fe400000116cc */
[----:B------:R-:W-:-:S04]  /*1dd0*/  SHF.R.U32.HI R0, RZ, 0x1f, R3 ;  /* 0x0000001fff007819 */ /* 0x000fc80000011603 */
[----:B------:R-:W-:-:S04]  /*1de0*/  LEA.HI.SX32 R0, R3, R0, 0x1c ;  /* 0x0000000003007211 */ /* 0x000fc800078fe2ff */
[----:B------:R-:W-:Y:S01]  /*1df0*/  VIMNMX R9, RZ, R0, !PT ;  /* 0x00000000ff097248 */ /* 0x000fe20007fe0100 */
[----:B------:R-:W-:-:S03]  /*1e00*/  IMAD.MOV.U32 R0, RZ, RZ, RZ ;  /* 0x000000ffff007224 */ /* 0x000fc600078e00ff */
        /* <DEDUP_REMOVED lines=33> */
.L_x_11975:
[----:B------:R-:W-:Y:S05]  /*2020*/  BSYNC B0 ;  /* 0x0000000000007941 */ /* 0x000fea0003800000 */
.L_x_11974:
        /* <DEDUP_REMOVED lines=37> */
.L_x_11978:
[----:B------:R-:W-:Y:S05]  /*2280*/  BSYNC B6 ;  /* 0x0000000000067941 */ /* 0x000fea0003800000 */
.L_x_11977:
        /* <DEDUP_REMOVED lines=20> */
.L_x_11980:
[----:B------:R-:W-:Y:S05]  /*23d0*/  BSYNC B6 ;  /* 0x0000000000067941 */ /* 0x000fea0003800000 */
.L_x_11979:
[----:B------:R-:W2:Y:S01]  /*23e0*/  LDL R21, [R1+0x41c] ;  /* 0x00041c0001157983 */ /* 0x000ea20000100800 */
[----:B------:R-:W0:Y:S01]  /*23f0*/  LDC R3, c[0x0][0x3f4] ;  /* 0x0000fd00ff037b82 */ /* 0x000e220000000800 */
[----:B------:R-:W-:Y:S01]  /*2400*/  ULDC.64 UR4, c[0x0][0x9f8] ;  /* 0x00027e0000047ab9 */ /* 0x000fe20000000a00 */
[----:B------:R-:W-:Y:S01]  /*2410*/  IMAD.IADD R0, R32, 0x1, R33 ;  /* 0x0000000120007824 */ /* 0x000fe200078e0221 */
[----:B------:R-:W-:-:S04]  /*2420*/  ISETP.NE.U32.AND P0, PT, RZ, UR4, PT ;  /* 0x00000004ff007c0c */ /* 0x000fc8000bf05070 */
[----:B------:R-:W-:Y:S02]  /*2430*/  ISETP.NE.AND.EX P0, PT, RZ, UR5, PT, P0 ;  /* 0x00000005ff007c0c */ /* 0x000fe4000bf05300 */
[----:B0-----:R-:W-:-:S04]  /*2440*/  ISETP.GE.AND P1, PT, R16, R3, PT ;  /* 0x000000031000720c */ /* 0x001fc80003f26270 */
[----:B------:R-:W-:-:S05]  /*2450*/  SEL R3, R3, RZ, P1 ;  /* 0x000000ff03037207 */ /* 0x000fca0000800000 */
[----:B------:R-:W-:Y:S02]  /*2460*/  IMAD.IADD R6, R16, 0x1, R3 ;  /* 0x0000000110067824 */ /* 0x000fe400078e0203 */
[----:B------:R-:W-:-:S03]  /*2470*/  IMAD.MOV.U32 R3, RZ, RZ, R103 ;  /* 0x000000ffff037224 */ /* 0x000fc600078e0067 */
[----:B------:R-:W-:Y:S01]  /*2480*/  SHF.R.S32.HI R7, RZ, 0x1f, R6 ;  /* 0x0000001fff077819 */ /* 0x000fe20000011406 */
[----:B--2---:R-:W-:Y:S01]  /*2490*/  IMAD.SHL.U32 R20, R21, 0x40, RZ ;  /* 0x0000004015147824 */ /* 0x004fe200078e00ff */
[----:B------:R-:W-:Y:S06]  /*24a0*/  @!P0 BRA `(.L_x_11981) ;  /* 0x00000000000c8947 */ /* 0x000fec0003800000 */
[----:B------:R-:W0:Y:S02]  /*24b0*/  LDC.64 R4, c[0x0][0x9f8] ;  /* 0x00027e00ff047b82 */ /* 0x000e240000000a00 */
[----:B0-----:R-:W-:-:S05]  /*24c0*/  IMAD.WIDE R4, R103, 0x4, R4 ;  /* 0x0000000467047825 */ /* 0x001fca00078e0204 */
[----:B------:R0:W5:Y:S02]  /*24d0*/  LDG.E R3, desc[UR42][R4.64] ;  /* 0x0000002a04037981 */ /* 0x000164000c1e1900 */
.L_x_11981:
[----:B------:R-:W2:Y:S01]  /*24e0*/  LDL R10, [R1+0x420] ;  /* 0x00042000010a7983 */ /* 0x000ea20000100800 */
[----:B0-----:R-:W0:Y:S01]  /*24f0*/  S2R R4, SR_TID.X ;  /* 0x0000000000047919 */ /* 0x001e220000002100 */
[----:B------:R-:W-:Y:S02]  /*2500*/  LOP3.LUT R20, R20, 0x1c0, RZ, 0xc0, !PT ;  /* 0x000001c014147812 */ /* 0x000fe400078ec0ff */
[----:B------:R-:W-:Y:S02]  /*2510*/  LOP3.LUT P3, RZ, R21, 0x4, RZ, 0xc0, !PT ;  /* 0x0000000415ff7812 */ /* 0x000fe4000786c0ff */
[----:B------:R-:W-:Y:S02]  /*2520*/  LEA.HI R6, R7, R6, RZ, 0x3 ;  /* 0x0000000607067211 */ /* 0x000fe400078f18ff */
[----:B0-----:R-:W-:-:S04]  /*2530*/  SHF.R.U32.HI R4, RZ, 0x7, R4 ;  /* 0x00000007ff047819 */ /* 0x001fc80000011604 */
[----:B------:R-:W-:Y:S02]  /*2540*/  ISETP.NE.AND P0, PT, R4, 0x1, PT ;  /* 0x000000010400780c */ /* 0x000fe40003f05270 */
[----:B------:R-:W-:Y:S02]  /*2550*/  LOP3.LUT R8, R20, 0x18, R16, 0xf8, !PT ;  /* 0x0000001814087812 */ /* 0x000fe400078ef810 */
[----:B------:R-:W-:-:S09]  /*2560*/  SHF.R.U32.HI R21, RZ, 0x3, R20 ;  /* 0x00000003ff157819 */ /* 0x000fd20000011614 */
[----:B------:R-:W-:Y:S05]  /*2570*/  @!P0 WARPSYNC.ALL ;  /* 0x0000000000008948 */ /* 0x000fea0003800000 */
[----:B------:R-:W-:Y:S01]  /*2580*/  ULDC UR4, c[0x0][0x2f4] ;  /* 0x0000bd0000047ab9 */ /* 0x000fe20000000800 */
[----:B------:R-:W-:Y:S01]  /*2590*/  IMAD.MOV.U32 R46, RZ, RZ, 0x20 ;  /* 0x00000020ff2e7424 */ /* 0x000fe200078e00ff */
[----:B------:R-:W-:Y:S01]  /*25a0*/  @!P0 BAR.SYNC.DEFER_BLOCKING 0x9, 0x100 ;  /* 0x0244000000008b1d */ /* 0x000fe20000010000 */
[----:B------:R-:W-:-:S04]  /*25b0*/  ISETP.GE.AND P2, PT, R19, UR4, PT ;  /* 0x0000000413007c0c */ /* 0x000fc8000bf46270 */
[----:B------:R-:W-:Y:S02]  /*25c0*/  SEL R4, RZ, 0xffffffff, P2 ;  /* 0xffffffffff047807 */ /* 0x000fe40001000000 */
[----:B------:R-:W-:Y:S02]  /*25d0*/  LOP3.LUT R47, R8, R21, RZ, 0x3c, !PT ;  /* 0x00000015082f7212 */ /* 0x000fe400078e3cff */
[----:B------:R-:W-:Y:S01]  /*25e0*/  SHF.R.U32.HI R9, RZ, 0x3, R195 ;  /* 0x00000003ff097819 */ /* 0x000fe200000116c3 */
[----:B------:R-:W-:Y:S01]  /*25f0*/  IMAD.SHL.U32 R5, R4, 0x2, RZ ;  /* 0x0000000204057824 */ /* 0x000fe200078e00ff */
[----:B------:R-:W-:Y:S02]  /*2600*/  LOP3.LUT R4, R195, 0x38, R6, 0xf8, !PT ;  /* 0x00000038c3047812 */ /* 0x000fe400078ef806 */
[----:B------:R-:W-:Y:S01]  /*2610*/  ISETP.GE.AND P0, PT, R16, UR4, PT ;  /* 0x0000000410007c0c */ /* 0x000fe2000bf06270 */
[----:B------:R-:W-:Y:S01]  /*2620*/  IMAD R47, R188, 0x200, R47 ;  /* 0x00000200bc2f7824 */ /* 0x000fe200078e022f */
[----:B------:R-:W-:-:S02]  /*2630*/  SEL R46, R46, 0xffffffe0, !P3 ;  /* 0xffffffe02e2e7807 */ /* 0x000fc40005800000 */
[----:B------:R-:W-:Y:S02]  /*2640*/  LOP3.LUT R4, R4, R9, RZ, 0x3c, !PT ;  /* 0x0000000904047212 */ /* 0x000fe400078e3cff */
[----:B------:R-:W-:Y:S01]  /*2650*/  SEL R48, RZ, 0x1, P0 ;  /* 0x00000001ff307807 */ /* 0x000fe20000000000 */
[----:B------:R-:W-:Y:S01]  /*2660*/  IMAD.IADD R50, R46, 0x1, R47 ;  /* 0x000000012e327824 */ /* 0x000fe200078e022f */
[----:B-----5:R-:W-:Y:S01]  /*2670*/  SHF.R.S32.HI R51, RZ, 0x1f, R3 ;  /* 0x0000001fff337819 */ /* 0x020fe20000011403 */
[----:B------:R-:W-:Y:S01]  /*2680*/  IMAD.IADD R53, R199, 0x1, R4 ;  /* 0x00000001c7357824 */ /* 0x000fe200078e0204 */
[----:B------:R-:W-:Y:S02]  /*2690*/  LOP3.LUT R48, R5, 0x2, R48, 0xe2, !PT ;  /* 0x0000000205307812 */ /* 0x000fe400078ee230 */
[----:B------:R-:W-:Y:S01]  /*26a0*/  SHF.R.S32.HI R52, RZ, 0x3, R6 ;  /* 0x00000003ff347819 */ /* 0x000fe20000011406 */
[----:B--2---:R-:W-:-:S07]  /*26b0*/  IMAD R49, R10, 0x40, R18 ;  /* 0x000000400a317824 */ /* 0x004fce00078e0212 */
.L_x_12039:
        /* <DEDUP_REMOVED lines=13> */
[----:B----4-:R-:W4:Y:S01]  /*2790*/  @P2 LDC R10, c[0x0][0x438] ;  /* 0x00010e00ff0a2b82 */ /* 0x010f220000000800 */
        /* <DEDUP_REMOVED lines=12> */
[----:B------:R-:W-:Y:S05]  /*2860*/  YIELD ;  /* 0x0000000000007946 */ /* 0x000fea0003800000 */
[----:B------:R-:W-:Y:S01]  /*2870*/  IMAD R61, R61, R6, R12 ;  /* 0x000000063d3d7224 */ /* 0x000fe200078e020c */
[----:B------:R-:W-:Y:S01]  /*2880*/  BSSY B0, `(.L_x_11982) ;  /* 0x0000381000007945 */ /* 0x000fe20003800000 */
[----:B------:R-:W-:Y:S01]  /*2890*/  IMAD R6, R152, 0x1800, R47 ;  /* 0x0000180098067824 */ /* 0x000fe200078e022f */
[----:B------:R-:W-:Y:S01]  /*28a0*/  ISETP.GT.AND P2, PT, R26, R25, PT ;  /* 0x000000191a00720c */ /* 0x000fe20003f44270 */
[----:B------:R-:W-:-:S02]  /*28b0*/  IMAD R68, R152, 0x1800, R50 ;  /* 0x0000180098447824 */ /* 0x000fc400078e0232 */
[--C-:B------:R-:W-:Y:S02]  /*28c0*/  IMAD R69, R6, 0x2, R31.reuse ;  /* 0x0000000206457824 */ /* 0x100fe400078e021f */
[----:B------:R-:W-:Y:S01]  /*28d0*/  IMAD R68, R68, 0x2, R31 ;  /* 0x0000000244447824 */ /* 0x000fe200078e021f */
[----:B0-----:R-:W-:Y:S07]  /*28e0*/  @!P0 BRA `(.L_x_11983) ;  /* 0x0000003000d88947 */ /* 0x001fee0003800000 */
[----:B------:R-:W-:Y:S01]  /*28f0*/  SHF.R.S32.HI R64, RZ, 0x1f, R61 ;  /* 0x0000001fff407819 */ /* 0x000fe2000001143d */
[----:B------:R-:W-:Y:S01]  /*2900*/  ULDC.64 UR4, c[0x0][0x300] ;  /* 0x0000c00000047ab9 */ /* 0x000fe20000000a00 */
[----:B------:R-:W0:Y:S01]  /*2910*/  LDC.64 R10, c[0x0][0x3f8] ;  /* 0x0000fe00ff0a7b82 */ /* 0x000e220000000a00 */
[C---:B------:R-:W-:Y:S01]  /*2920*/  IMAD.WIDE.U32 R4, R61.reuse, UR4, RZ ;  /* 0x000000043d047c25 */ /* 0x040fe2000f8e00ff */
[----:B-----5:R-:W-:Y:S01]  /*2930*/  SHF.R.S32.HI R65, RZ, 0x1f, R60 ;  /* 0x0000001fff417819 */ /* 0x020fe2000001143c */
[----:B------:R-:W-:Y:S02]  /*2940*/  ULDC.U8 UR6, c[0x0][0x410] ;  /* 0x0001040000067ab9 */ /* 0x000fe40000000000 */
[----:B------:R-:W-:Y:S01]  /*2950*/  IMAD R6, R64, UR4, RZ ;  /* 0x0000000440067c24 */ /* 0x000fe2000f8e02ff */
[----:B------:R-:W-:Y:S02]  /*2960*/  ISETP.NE.AND P0, PT, RZ, UR6, PT ;  /* 0x00000006ff007c0c */ /* 0x000fe4000bf05270 */
[----:B------:R-:W1:Y:S01]  /*2970*/  LDC.64 R12, c[0x0][0x408] ;  /* 0x00010200ff0c7b82 */ /* 0x000e620000000a00 */
[----:B------:R-:W-:Y:S01]  /*2980*/  IMAD R7, R61, UR5, R6 ;  /* 0x000000053d077c24 */ /* 0x000fe2000f8e0206 */
[----:B------:R-:W-:-:S03]  /*2990*/  ULDC.64 UR4, c[0x0][0x310] ;  /* 0x0000c40000047ab9 */ /* 0x000fc60000000a00 */
[----:B------:R-:W-:Y:S02]  /*29a0*/  IMAD.IADD R5, R5, 0x1, R7 ;  /* 0x0000000105057824 */ /* 0x000fe400078e0207 */
[----:B------:R-:W-:Y:S02]  /*29b0*/  IMAD R7, R65, UR4, RZ ;  /* 0x0000000441077c24 */ /* 0x000fe4000f8e02ff */
[----:B------:R-:W-:-:S04]  /*29c0*/  IMAD.WIDE.U32 R4, R60, UR4, R4 ;  /* 0x000000043c047c25 */ /* 0x000fc8000f8e0004 */
[----:B------:R-:W-:Y:S01]  /*29d0*/  IMAD R7, R60, UR5, R7 ;  /* 0x000000053c077c24 */ /* 0x000fe2000f8e0207 */
[----:B------:R-:W-:Y:S01]  /*29e0*/  ULDC.64 UR4, c[0x0][0x308] ;  /* 0x0000c20000047ab9 */ /* 0x000fe20000000a00 */
[----:B0-----:R-:W-:-:S04]  /*29f0*/  IMAD.WIDE.U32 R14, R26, R10, RZ ;  /* 0x0000000a1a0e7225 */ /* 0x001fc800078e00ff */
[----:B------:R-:W-:Y:S01]  /*2a00*/  IMAD.IADD R5, R5, 0x1, R7 ;  /* 0x0000000105057824 */ /* 0x000fe200078e0207 */
[----:B------:R-:W-:Y:S01]  /*2a10*/  SHF.R.S32.HI R7, RZ, 0x1f, R26 ;  /* 0x0000001fff077819 */ /* 0x000fe2000001141a */
[----:B------:R-:W-:-:S04]  /*2a20*/  IMAD.WIDE.U32 R4, R153, UR4, R4 ;  /* 0x0000000499047c25 */ /* 0x000fc8000f8e0004 */
[----:B------:R-:W-:Y:S01]  /*2a30*/  IMAD R59, R153, UR5, R5 ;  /* 0x00000005993b7c24 */ /* 0x000fe2000f8e0205 */
[----:B------:R-:W-:Y:S01]  /*2a40*/  ULDC.64 UR4, c[0x0][0x2e8] ;  /* 0x0000ba0000047ab9 */ /* 0x000fe20000000a00 */
[C---:B------:R-:W-:Y:S01]  /*2a50*/  IMAD R5, R7.reuse, R10, RZ ;  /* 0x0000000a07057224 */ /* 0x040fe200078e02ff */
[----:B------:R-:W-:Y:S01]  /*2a60*/  LEA R58, P3, R4, UR4, 0x1 ;  /* 0x00000004043a7c11 */ /* 0x000fe2000f8608ff */
[-C--:B-1----:R-:W-:Y:S02]  /*2a70*/  IMAD R7, R7, R12.reuse, RZ ;  /* 0x0000000c07077224 */ /* 0x082fe400078e02ff */
[----:B------:R-:W-:Y:S01]  /*2a80*/  IMAD.WIDE.U32 R54, R26, R12, RZ ;  /* 0x0000000c1a367225 */ /* 0x000fe200078e00ff */
[----:B------:R-:W-:-:S03]  /*2a90*/  LEA.HI.X R59, R4, UR5, R59, 0x1, P3 ;  /* 0x00000005043b7c11 */ /* 0x000fc600098f0c3b */
[C---:B------:R-:W-:Y:S02]  /*2aa0*/  IMAD R5, R26.reuse, R11, R5 ;  /* 0x0000000b1a057224 */ /* 0x040fe400078e0205 */
[----:B------:R-:W-:Y:S02]  /*2ab0*/  IMAD R7, R26, R13, R7 ;  /* 0x0000000d1a077224 */ /* 0x000fe400078e0207 */
[----:B------:R-:W-:Y:S02]  /*2ac0*/  IMAD.IADD R63, R15, 0x1, R5 ;  /* 0x000000010f3f7824 */ /* 0x000fe400078e0205 */
[----:B------:R-:W-:Y:S01]  /*2ad0*/  IMAD.IADD R67, R55, 0x1, R7 ;  /* 0x0000000137437824 */ /* 0x000fe200078e0207 */
[----:B------:R-:W-:Y:S06]  /*2ae0*/  @!P0 BRA `(.L_x_11984) ;  /* 0x00000018002c8947 */ /* 0x000fec0003800000 */
[----:B------:R-:W-:Y:S01]  /*2af0*/  IMAD R66, R26, -0x60, R24 ;  /* 0xffffffa01a427824 */ /* 0x000fe200078e0218 */
[----:B------:R-:W-:Y:S01]  /*2b00*/  BSSY B1, `(.L_x_11985) ;  /* 0x0000036000017945 */ /* 0x000fe20003800000 */
[----:B------:R-:W-:Y:S01]  /*2b10*/  VIADD R32, R18, 0x40 ;  /* 0x0000004012207836 */ /* 0x000fe20000000000 */
[----:B------:R-:W-:Y:S02]  /*2b20*/  CS2R R8, SRZ ;  /* 0x0000000000087805 */ /* 0x000fe4000001ff00 */
[----:B------:R-:W-:Y:S02]  /*2b30*/  CS2R R38, SRZ ;  /* 0x0000000000267805 */ /* 0x000fe4000001ff00 */
[----:B------:R-:W-:Y:S02]  /*2b40*/  VIMNMX R66, R66, 0x60, PT ;  /* 0x0000006042427848 */ /* 0x000fe40003fe0100 */
[----:B------:R-:W-:Y:S02]  /*2b50*/  CS2R R42, SRZ ;  /* 0x00000000002a7805 */ /* 0x000fe4000001ff00 */
[----:B------:R-:W-:-:S02]  /*2b60*/  CS2R R40, SRZ ;  /* 0x0000000000287805 */ /* 0x000fc4000001ff00 */
[----:B------:R-:W-:Y:S02]  /*2b70*/  CS2R R34, SRZ ;  /* 0x0000000000227805 */ /* 0x000fe4000001ff00 */
[-C--:B------:R-:W-:Y:S02]  /*2b80*/  ISETP.GE.AND P0, PT, R18, R66.reuse, PT ;  /* 0x000000421200720c */ /* 0x080fe40003f06270 */
[----:B------:R-:W-:Y:S02]  /*2b90*/  CS2R R56, SRZ ;  /* 0x0000000000387805 */ /* 0x000fe4000001ff00 */
[----:B------:R-:W-:Y:S02]  /*2ba0*/  ISETP.GE.AND P4, PT, R32, R66, PT ;  /* 0x000000422000720c */ /* 0x000fe40003f86270 */
[----:B------:R-:W-:-:S07]  /*2bb0*/  CS2R R32, SRZ ;  /* 0x0000000000207805 */ /* 0x000fce000001ff00 */
[----:B------:R-:W-:Y:S05]  /*2bc0*/  @P0 BRA `(.L_x_11986) ;  /* 0x0000000000a40947 */ /* 0x000fea0003800000 */
[----:B------:R-:W-:Y:S01]  /*2bd0*/  SHF.R.S32.HI R5, RZ, 0x1f, R18 ;  /* 0x0000001fff057819 */ /* 0x000fe20000011412 */
[----:B------:R-:W-:Y:S01]  /*2be0*/  ULDC.64 UR4, c[0x0][0x3e8] ;  /* 0x0000fa0000047ab9 */ /* 0x000fe20000000a00 */
[----:B------:R-:W-:Y:S01]  /*2bf0*/  SHF.R.S32.HI R23, RZ, 0x1f, R22 ;  /* 0x0000001fff177819 */ /* 0x000fe20000011416 */
[----:B------:R-:W-:Y:S01]  /*2c00*/  ULDC.64 UR6, c[0x0][0x400] ;  /* 0x0001000000067ab9 */ /* 0x000fe20000000a00 */
[----:B------:R-:W-:Y:S01]  /*2c10*/  CS2R R42, SRZ ;  /* 0x00000000002a7805 */ /* 0x000fe2000001ff00 */
[C---:B------:R-:W-:Y:S01]  /*2c20*/  IMAD R4, R5.reuse, R10, RZ ;  /* 0x0000000a05047224 */ /* 0x040fe200078e02ff */
[----:B------:R-:W-:Y:S01]  /*2c30*/  CS2R R56, SRZ ;  /* 0x0000000000387805 */ /* 0x000fe2000001ff00 */
[----:B------:R-:W-:Y:S02]  /*2c40*/  IMAD R5, R5, R12, RZ ;  /* 0x0000000c05057224 */ /* 0x000fe400078e02ff */
[C---:B------:R-:W-:Y:S02]  /*2c50*/  IMAD R7, R18.reuse, R11, R4 ;  /* 0x0000000b12077224 */ /* 0x040fe400078e0204 */
[C---:B------:R-:W-:Y:S01]  /*2c60*/  IMAD R41, R18.reuse, R13, R5 ;  /* 0x0000000d12297224 */ /* 0x040fe200078e0205 */
[----:B------:R-:W-:Y:S01]  /*2c70*/  SHF.R.S32.HI R5, RZ, 0x1f, R44 ;  /* 0x0000001fff057819 */ /* 0x000fe2000001142c */
[----:B------:R-:W-:-:S04]  /*2c80*/  IMAD.WIDE.U32 R36, R18, R10, R22 ;  /* 0x0000000a12247225 */ /* 0x000fc800078e0016 */
[----:B------:R-:W-:-:S04]  /*2c90*/  IMAD.WIDE.U32 R38, R18, R12, R22 ;  /* 0x0000000c12267225 */ /* 0x000fc800078e0016 */
[----:B------:R-:W-:Y:S02]  /*2ca0*/  IMAD.IADD R37, R37, 0x1, R7 ;  /* 0x0000000125257824 */ /* 0x000fe400078e0207 */
[----:B------:R-:W-:Y:S01]  /*2cb0*/  IMAD.IADD R39, R39, 0x1, R41 ;  /* 0x0000000127277824 */ /* 0x000fe200078e0229 */
[----:B------:R-:W-:Y:S01]  /*2cc0*/  CS2R R40, SRZ ;  /* 0x0000000000287805 */ /* 0x000fe2000001ff00 */
[C---:B------:R-:W-:Y:S02]  /*2cd0*/  IMAD R4, R5.reuse, R10, RZ ;  /* 0x0000000a05047224 */ /* 0x040fe400078e02ff */
[----:B------:R-:W-:Y:S02]  /*2ce0*/  IMAD R6, R5, R12, RZ ;  /* 0x0000000c05067224 */ /* 0x000fe400078e02ff */
[C---:B------:R-:W-:Y:S02]  /*2cf0*/  IMAD R5, R44.reuse, R11, R4 ;  /* 0x0000000b2c057224 */ /* 0x040fe400078e0204 */
[----:B------:R-:W-:-:S02]  /*2d00*/  IMAD R7, R44, R13, R6 ;  /* 0x0000000d2c077224 */ /* 0x000fc400078e0206 */
[----:B------:R-:W-:-:S04]  /*2d10*/  IMAD.WIDE.U32 R36, R44, R10, R36 ;  /* 0x0000000a2c247225 */ /* 0x000fc800078e0024 */
[----:B------:R-:W-:-:S04]  /*2d20*/  IMAD.WIDE.U32 R38, R44, R12, R38 ;  /* 0x0000000c2c267225 */ /* 0x000fc800078e0026 */
[----:B------:R-:W-:Y:S02]  /*2d30*/  IMAD.IADD R37, R37, 0x1, R5 ;  /* 0x0000000125257824 */ /* 0x000fe400078e0205 */
[----:B------:R-:W-:Y:S02]  /*2d40*/  IMAD.IADD R39, R39, 0x1, R7 ;  /* 0x0000000127277824 */ /* 0x000fe400078e0207 */
[----:B------:R-:W-:Y:S02]  /*2d50*/  IMAD R5, R63, 0x60, RZ ;  /* 0x000000603f057824 */ /* 0x000fe400078e02ff */
[----:B------:R-:W-:-:S04]  /*2d60*/  IMAD.WIDE.U32 R36, R14, 0x60, R36 ;  /* 0x000000600e247825 */ /* 0x000fc800078e0024 */
[----:B------:R-:W-:Y:S01]  /*2d70*/  IMAD R7, R67, 0x60, RZ ;  /* 0x0000006043077824 */ /* 0x000fe200078e02ff */
[----:B------:R-:W-:Y:S01]  /*2d80*/  LEA R4, P3, R36, UR4, 0x1 ;  /* 0x0000000424047c11 */ /* 0x000fe2000f8608ff */
[----:B------:R-:W-:-:S04]  /*2d90*/  IMAD.WIDE.U32 R38, R54, 0x60, R38 ;  /* 0x0000006036267825 */ /* 0x000fc800078e0026 */
[----:B------:R-:W-:Y:S01]  /*2da0*/  IMAD.IADD R5, R37, 0x1, R5 ;  /* 0x0000000125057824 */ /* 0x000fe200078e0205 */
        /* <DEDUP_REMOVED lines=11> */
.L_x_11986:
[----:B------:R-:W-:Y:S05]  /*2e60*/  BSYNC B1 ;  /* 0x0000000000017941 */ /* 0x000fea0003800000 */
.L_x_11985:
[----:B------:R-:W-:Y:S01]  /*2e70*/  BSSY B1, `(.L_x_11987) ;  /* 0x0000035000017945 */ /* 0x000fe20003800000 */
[----:B-----5:R-:W-:Y:S01]  /*2e80*/  IMAD.MOV.U32 R70, RZ, RZ, R38 ;  /* 0x000000ffff467224 */ /* 0x020fe200078e0026 */
[----:B------:R-:W-:Y:S01]  /*2e90*/  CS2R R36, SRZ ;  /* 0x0000000000247805 */ /* 0x000fe2000001ff00 */
[----:B------:R-:W-:Y:S01]  /*2ea0*/  IMAD.MOV.U32 R71, RZ, RZ, R39 ;  /* 0x000000ffff477224 */ /* 0x000fe200078e0027 */
[----:B------:R-:W-:Y:S06]  /*2eb0*/  @P4 BRA `(.L_x_11988) ;  /* 0x0000000000c04947 */ /* 0x000fec0003800000 */
[----:B0-----:R-:W-:Y:S01]  /*2ec0*/  SHF.R.S32.HI R7, RZ, 0x1f, R18 ;  /* 0x0000001fff077819 */ /* 0x001fe20000011412 */
[--C-:B------:R-:W-:Y:S01]  /*2ed0*/  IMAD.MOV.U32 R4, RZ, RZ, R22.reuse ;  /* 0x000000ffff047224 */ /* 0x100fe200078e0016 */
[----:B------:R-:W-:Y:S01]  /*2ee0*/  SHF.R.S32.HI R5, RZ, 0x1f, R22 ;  /* 0x0000001fff057819 */ /* 0x000fe20000011416 */
[C---:B------:R-:W-:Y:S01]  /*2ef0*/  IMAD.SHL.U32 R8, R10.reuse, 0x40, RZ ;  /* 0x000000400a087824 */ /* 0x040fe200078e00ff */
[----:B------:R-:W-:Y:S01]  /*2f00*/  SHF.L.U64.HI R9, R10, 0x6, R11 ;  /* 0x000000060a097819 */ /* 0x000fe2000001020b */
[C---:B------:R-:W-:Y:S01]  /*2f10*/  IMAD R6, R7.reuse, R10, RZ ;  /* 0x0000000a07067224 */ /* 0x040fe200078e02ff */
[----:B------:R-:W-:Y:S01]  /*2f20*/  SHF.R.S32.HI R33, RZ, 0x1f, R44 ;  /* 0x0000001fff217819 */ /* 0x000fe2000001142c */
[----:B------:R-:W-:Y:S01]  /*2f30*/  IMAD R15, R7, R12, RZ ;  /* 0x0000000c070f7224 */ /* 0x000fe200078e02ff */
[----:B------:R-:W-:Y:S01]  /*2f40*/  ULDC.64 UR4, c[0x0][0x3e8] ;  /* 0x0000fa0000047ab9 */ /* 0x000fe20000000a00 */
[C---:B------:R-:W-:Y:S01]  /*2f50*/  IMAD R35, R18.reuse, R11, R6 ;  /* 0x0000000b12237224 */ /* 0x040fe200078e0206 */
[----:B------:R-:W-:Y:S01]  /*2f60*/  ULDC.64 UR6, c[0x0][0x400] ;  /* 0x0001000000067ab9 */ /* 0x000fe20000000a00 */
[----:B------:R-:W-:-:S04]  /*2f70*/  IMAD.WIDE.U32 R6, R18, R10, R4 ;  /* 0x0000000a12067225 */ /* 0x000fc800078e0004 */
[----:B------:R-:W-:-:S04]  /*2f80*/  IMAD.WIDE.U32 R4, R18, R12, R4 ;  /* 0x0000000c12047225 */ /* 0x000fc800078e0004 */
[----:B------:R-:W-:Y:S02]  /*2f90*/  IMAD R37, R18, R13, R15 ;  /* 0x0000000d12257224 */ /* 0x000fe400078e020f */
[----:B------:R-:W-:Y:S01]  /*2fa0*/  IMAD.WIDE.U32 R14, R14, 0x60, R8 ;  /* 0x000000600e0e7825 */ /* 0x000fe200078e0008 */
[----:B------:R-:W-:-:S03]  /*2fb0*/  SHF.L.U64.HI R9, R12, 0x6, R13 ;  /* 0x000000060c097819 */ /* 0x000fc6000001020d */
[----:B------:R-:W-:Y:S02]  /*2fc0*/  IMAD R32, R33, R10, RZ ;  /* 0x0000000a21207224 */ /* 0x000fe400078e02ff */
[----:B------:R-:W-:Y:S01]  /*2fd0*/  IMAD.IADD R7, R7, 0x1, R35 ;  /* 0x0000000107077824 */ /* 0x000fe200078e0223 */
[----:B------:R-:W-:Y:S01]  /*2fe0*/  CS2R R34, SRZ ;  /* 0x0000000000227805 */ /* 0x000fe2000001ff00 */
[----:B------:R-:W-:Y:S01]  /*2ff0*/  IMAD.IADD R5, R5, 0x1, R37 ;  /* 0x0000000105057824 */ /* 0x000fe200078e0225 */
[----:B------:R-:W-:Y:S01]  /*3000*/  CS2R R36, SRZ ;  /* 0x0000000000247805 */ /* 0x000fe2000001ff00 */
[----:B------:R-:W-:Y:S02]  /*3010*/  IMAD.SHL.U32 R8, R12, 0x40, RZ ;  /* 0x000000400c087824 */ /* 0x000fe400078e00ff */
[----:B------:R-:W-:Y:S02]  /*3020*/  IMAD R33, R33, R12, RZ ;  /* 0x0000000c21217224 */ /* 0x000fe400078e02ff */
[----:B------:R-:W-:-:S02]  /*3030*/  IMAD R11, R44, R11, R32 ;  /* 0x0000000b2c0b7224 */ /* 0x000fc400078e0220 */
[----:B------:R-:W-:-:S04]  /*3040*/  IMAD.WIDE.U32 R6, R44, R10, R6 ;  /* 0x0000000a2c067225 */ /* 0x000fc800078e0006 */
[----:B------:R-:W-:Y:S01]  /*3050*/  IMAD.WIDE.U32 R4, R44, R12, R4 ;  /* 0x0000000c2c047225 */ /* 0x000fe200078e0004 */
[----:B------:R-:W-:-:S03]  /*3060*/  IADD3 R10, P3, R6, R14, RZ ;  /* 0x0000000e060a7210 */ /* 0x000fc60007f7e0ff */
[----:B------:R-:W-:-:S04]  /*3070*/  IMAD.WIDE.U32 R8, R54, 0x60, R8 ;  /* 0x0000006036087825 */ /* 0x000fc800078e0008 */
[----:B------:R-:W-:Y:S02]  /*3080*/  IMAD R33, R44, R13, R33 ;  /* 0x0000000d2c217224 */ /* 0x000fe400078e0221 */
[----:B------:R-:W-:Y:S01]  /*3090*/  IMAD.IADD R11, R7, 0x1, R11 ;  /* 0x00000001070b7824 */ /* 0x000fe200078e020b */
[----:B------:R-:W-:Y:S01]  /*30a0*/  IADD3 R7, P5, R4, R8, RZ ;  /* 0x0000000804077210 */ /* 0x000fe20007fbe0ff */
[----:B------:R-:W-:Y:S02]  /*30b0*/  IMAD R63, R63, 0x60, RZ ;  /* 0x000000603f3f7824 */ /* 0x000fe400078e02ff */
[----:B------:R-:W-:Y:S02]  /*30c0*/  IMAD.IADD R33, R5, 0x1, R33 ;  /* 0x0000000105217824 */ /* 0x000fe400078e0221 */
[----:B------:R-:W-:Y:S01]  /*30d0*/  IMAD R8, R67, 0x60, RZ ;  /* 0x0000006043087824 */ /* 0x000fe200078e02ff */
[----:B------:R-:W-:Y:S02]  /*30e0*/  IADD3.X R15, R11, R63, R15, P3, !PT ;  /* 0x0000003f0b0f7210 */ /* 0x000fe40001ffe40f */
[----:B------:R-:W-:-:S02]  /*30f0*/  LEA R4, P3, R10, UR4, 0x1 ;  /* 0x000000040a047c11 */ /* 0x000fc4000f8608ff */
[----:B------:R-:W-:Y:S02]  /*3100*/  IADD3.X R8, R33, R8, R9, P5, !PT ;  /* 0x0000000821087210 */ /* 0x000fe40002ffe409 */
[----:B------:R-:W-:Y:S02]  /*3110*/  CS2R R32, SRZ ;  /* 0x0000000000207805 */ /* 0x000fe4000001ff00 */
[C---:B------:R-:W-:Y:S02]  /*3120*/  LEA R6, P5, R7.reuse, UR6, 0x1 ;  /* 0x0000000607067c11 */ /* 0x040fe4000f8a08ff */
[----:B------:R-:W-:Y:S02]  /*3130*/  LEA.HI.X R5, R10, UR5, R15, 0x1, P3 ;  /* 0x000000050a057c11 */ /* 0x000fe400098f0c0f */
[----:B------:R-:W-:Y:S02]  /*3140*/  LEA.HI.X R7, R7, UR7, R8, 0x1, P5 ;  /* 0x0000000707077c11 */ /* 0x000fe4000a8f0c08 */
[----:B------:R-:W-:-:S02]  /*3150*/  CS2R R8, SRZ ;  /* 0x0000000000087805 */ /* 0x000fc4000001ff00 */
[-C--:B------:R-:W-:Y:S02]  /*3160*/  ISETP.GE.AND P3, PT, R22, R62.reuse, PT ;  /* 0x0000003e1600720c */ /* 0x080fe40003f66270 */
[----:B------:R-:W-:-:S11]  /*3170*/  ISETP.GE.AND P5, PT, R186, R62, PT ;  /* 0x0000003eba00720c */ /* 0x000fd60003fa6270 */
[----:B------:R1:W5:Y:S04]  /*3180*/  @!P3 LDG.E.64 R34, desc[UR42][R4.64] ;  /* 0x0000002a0422b981 */ /* 0x000368000c1e1b00 */
[----:B------:R1:W5:Y:S04]  /*3190*/  @!P5 LDG.E.64 R8, desc[UR42][R4.64+0x20] ;  /* 0x0000202a0408d981 */ /* 0x000368000c1e1b00 */
[----:B------:R1:W5:Y:S04]  /*31a0*/  @!P3 LDG.E.64 R36, desc[UR42][R6.64] ;  /* 0x0000002a0624b981 */ /* 0x000368000c1e1b00 */
[----:B------:R1:W5:Y:S02]  /*31b0*/  @!P5 LDG.E.64 R32, desc[UR42][R6.64+0x20] ;  /* 0x0000202a0620d981 */ /* 0x000364000c1e1b00 */
.L_x_11988:
[----:B------:R-:W-:Y:S05]  /*31c0*/  BSYNC B1 ;  /* 0x0000000000017941 */ /* 0x000fea0003800000 */
.L_x_11987:
[----:B------:R-:W-:Y:S01]  /*31d0*/  ULOP3.LUT UR4, UR36, 0x1, URZ, 0xfc, !UPT ;  /* 0x0000000124047892 */ /* 0x000fe2000f8efc3f */
[----:B01----:R-:W-:Y:S01]  /*31e0*/  IMAD.MOV.U32 R4, RZ, RZ, R42 ;  /* 0x000000ffff047224 */ /* 0x003fe200078e002a */
[----:B------:R-:W-:Y:S01]  /*31f0*/  PRMT R67, R67, 0x5410, R70 ;  /* 0x0000541043437816 */ /* 0x000fe20000000046 */
[----:B------:R-:W-:Y:S01]  /*3200*/  IMAD.MOV.U32 R5, RZ, RZ, R43 ;  /* 0x000000ffff057224 */ /* 0x000fe200078e002b */
[----:B------:R-:W-:Y:S01]  /*3210*/  UISETP.NE.AND UP0, UPT, UR4, 0x3, UPT ;  /* 0x000000030400788c */ /* 0x000fe2000bf05270 */
[----:B------:R-:W-:Y:S01]  /*3220*/  IMAD.MOV.U32 R6, RZ, RZ, R40 ;  /* 0x000000ffff067224 */ /* 0x000fe200078e0028 */
[----:B------:R-:W-:Y:S01]  /*3230*/  PRMT R81, R4, 0x7610, R81 ;  /* 0x0000761004517816 */ /* 0x000fe20000000051 */
[----:B------:R-:W-:Y:S01]  /*3240*/  IMAD.MOV.U32 R4, RZ, RZ, R41 ;  /* 0x000000ffff047224 */ /* 0x000fe200078e0029 */
[----:B------:R-:W-:Y:S01]  /*3250*/  PRMT R82, R5, 0x7610, R82 ;  /* 0x0000761005527816 */ /* 0x000fe20000000052 */
[----:B------:R-:W-:Y:S01]  /*3260*/  IMAD.MOV.U32 R5, RZ, RZ, R56 ;  /* 0x000000ffff057224 */ /* 0x000fe200078e0038 */
[----:B------:R-:W-:Y:S01]  /*3270*/  PRMT R70, R70, 0x5410, R6 ;  /* 0x0000541046467816 */ /* 0x000fe20000000006 */
[----:B------:R-:W-:Y:S01]  /*3280*/  IMAD.MOV.U32 R6, RZ, RZ, R57 ;  /* 0x000000ffff067224 */ /* 0x000fe200078e0039 */
[----:B------:R-:W-:Y:S01]  /*3290*/  PLOP3.LUT P3, PT, PT, PT, UP0, 0x80, 0x0 ;  /* 0x000000000000781c */ /* 0x000fe20003f6f008 */
[----:B-----5:R-:W-:Y:S01]  /*32a0*/  IMAD.MOV.U32 R7, RZ, RZ, R8 ;  /* 0x000000ffff077224 */ /* 0x020fe200078e0008 */
[----:B------:R-:W-:-:S02]  /*32b0*/  PRMT R84, R71, 0x7610, R84 ;  /* 0x0000761047547816 */ /* 0x000fc40000000054 */
        /* <DEDUP_REMOVED lines=20> */
.L_x_11989:
[----:B------:R-:W-:Y:S01]  /*3400*/  IMAD R54, R152, 0x8, R2 ;  /* 0x0000000898367824 */ /* 0x000fe200078e0202 */
[----:B------:R-:W-:Y:S01]  /*3410*/  SHF.L.U32 R55, R185, 0x1f, RZ ;  /* 0x0000001fb9377819 */ /* 0x000fe200000006ff */
[----:B------:R-:W-:Y:S03]  /*3420*/  BSSY B1, `(.L_x_11990) ;  /* 0x0000003000017945 */ /* 0x000fe60003800000 */
[----:B------:R-:W0:Y:S02]  /*3430*/  SYNCS.PHASECHK.TRANS64.TRYWAIT P5, [R54+URZ+0x22890], R55 ;  /* 0x02289037360075a7 */ /* 0x000e2400080a017f */
[----:B0-----:R-:W-:Y:S05]  /*3440*/  @!P5 BRA `(.L_x_11991) ;  /* 0x000002b000b0d947 */ /* 0x001fea0003800000 */
.L_x_12351:
[----:B------:R-:W-:Y:S05]  /*3450*/  BSYNC B1 ;  /* 0x0000000000017941 */ /* 0x000fea0003800000 */
.L_x_11990:
[----:B------:R-:W-:-:S03]  /*3460*/  UMOV UR4, 0xffffffff ;  /* 0xffffffff00047882 */ /* 0x000fc60000000000 */
[----:B------:R-:W-:Y:S05]  /*3470*/  BRA.DIV UR4, `(.L_x_11992) ;  /* 0x000002b204b87947 */ /* 0x000fea000b800000 */
[----:B------:R1:W2:Y:S04]  /*3480*/  SHFL.IDX PT, R63, R59, RZ, 0x1c1f ;  /* 0x001c1fff3b3f7589 */ /* 0x0002a800000e0000 */
[----:B------:R1:W3:Y:S02]  /*3490*/  SHFL.IDX PT, R14, R58, RZ, 0x1c1f ;  /* 0x001c1fff3a0e7589 */ /* 0x0002e400000e0000 */
.L_x_12355:
[----:B------:R-:W-:Y:S04]  /*34a0*/  BSSY B1, `(.L_x_11993) ;  /* 0x0000075000017945 */ /* 0x000fe80003800000 */
[----:B------:R-:W-:Y:S05]  /*34b0*/  @P0 BRA `(.L_x_11994) ;  /* 0x0000000400cc0947 */ /* 0x000fea0003800000 */
[----:B------:R-:W-:Y:S01]  /*34c0*/  LOP3.LUT R4, R48, 0x1, RZ, 0xc0, !PT ;  /* 0x0000000130047812 */ /* 0x000fe200078ec0ff */
[----:B------:R-:W-:Y:S03]  /*34d0*/  BSSY B2, `(.L_x_11995) ;  /* 0x0000039000027945 */ /* 0x000fe60003800000 */
[----:B------:R-:W-:-:S13]  /*34e0*/  ISETP.NE.U32.AND P0, PT, R4, 0x1, PT ;  /* 0x000000010400780c */ /* 0x000fda0003f05070 */
[----:B------:R-:W-:Y:S05]  /*34f0*/  @P0 BRA `(.L_x_11996) ;  /* 0x0000000000d80947 */ /* 0x000fea0003800000 */
[----:B------:R4:W0:Y:S01]  /*3500*/  LDS.128 R4, [R69] ;  /* 0x0000000045047984 */ /* 0x0008220000000c00 */
[----:B------:R-:W-:Y:S01]  /*3510*/  ISETP.GE.AND P5, PT, R22, R62, PT ;  /* 0x0000003e1600720c */ /* 0x000fe20003fa6270 */
[----:B------:R-:W-:Y:S01]  /*3520*/  BSSY B3, `(.L_x_11997) ;  /* 0x0000032000037945 */ /* 0x000fe20003800000 */
[----:B---3--:R-:W-:-:S04]  /*3530*/  LEA R10, P0, R16, R14, 0x1 ;  /* 0x0000000e100a7211 */ /* 0x008fc800078008ff */
[----:B--2---:R-:W-:-:S07]  /*3540*/  LEA.HI.X R11, R16, R63, R17, 0x1, P0 ;  /* 0x0000003f100b7211 */ /* 0x004fce00000f0c11 */
[----:B----4-:R-:W-:Y:S05]  /*3550*/  @P5 BRA `(.L_x_11998) ;  /* 0x0000000000b85947 */ /* 0x010fea0003800000 */
[----:B------:R-:W-:Y:S01]  /*3560*/  SHF.R.U64 R79, R42, 0x10, R43 ;  /* 0x000000102a4f7819 */ /* 0x000fe2000000122b */
[----:B0-----:R-:W-:Y:S01]  /*3570*/  IMAD.U32 R15, R7, 0x10000, RZ ;  /* 0x00010000070f7824 */ /* 0x001fe200078e00ff */
        /* <DEDUP_REMOVED lines=18> */
[----:B------:R-:W-:-:S02]  /*36a0*/  IMAD.U32 R6, R5, 0x10000, RZ ;  /* 0x0001000005067824 */ /* 0x000fc400078e00ff */
[-C--:B------:R-:W-:Y:S01]  /*36b0*/  FMUL.FTZ R82, R7, R56.reuse ;  /* 0x0000003807527220 */ /* 0x080fe20000410000 */
[----:B------:R-:W-:Y:S01]  /*36c0*/  LOP3.LUT R80, R80, 0xffff0000, RZ, 0xc0, !PT ;  /* 0xffff000050507812 */ /* 0x000fe200078ec0ff */
[C---:B------:R-:W-:Y:S01]  /*36d0*/  FMUL.FTZ R7, R13.reuse, R81 ;  /* 0x000000510d077220 */ /* 0x040fe20000410000 */
[-C--:B------:R-:W-:Y:S01]  /*36e0*/  FMUL.FTZ R13, R13, R77.reuse ;  /* 0x0000004d0d0d7220 */ /* 0x080fe20000410000 */
[----:B------:R-:W-:Y:S01]  /*36f0*/  LOP3.LUT R57, R57, 0xffff0000, RZ, 0xc0, !PT ;  /* 0xffff000039397812 */ /* 0x000fe200078ec0ff */
[----:B------:R-:W-:Y:S02]  /*3700*/  IMAD.U32 R5, R4, 0x10000, RZ ;  /* 0x0001000004057824 */ /* 0x000fe400078e00ff */
[----:B------:R-:W-:Y:S01]  /*3710*/  FFMA.FTZ R77, R12, R77, -R7 ;  /* 0x0000004d0c4d7223 */ /* 0x000fe20000010807 */
[----:B------:R-:W-:Y:S01]  /*3720*/  LOP3.LUT R4, R4, 0xffff0000, RZ, 0xc0, !PT ;  /* 0xffff000004047812 */ /* 0x000fe200078ec0ff */
[----:B------:R-:W-:Y:S01]  /*3730*/  FFMA.FTZ R83, R6, R56, -R83 ;  /* 0x0000003806537223 */ /* 0x000fe20000010853 */
[----:B------:R-:W-:Y:S01]  /*3740*/  FFMA.FTZ R12, R12, R81, R13 ;  /* 0x000000510c0c7223 */ /* 0x000fe2000001000d */
[C---:B------:R-:W-:Y:S01]  /*3750*/  FMUL.FTZ R56, R42.reuse, R80 ;  /* 0x000000502a387220 */ /* 0x040fe20000410000 */
        /* <DEDUP_REMOVED lines=14> */
.L_x_11998:
[----:B------:R-:W-:Y:S05]  /*3840*/  BSYNC B3 ;  /* 0x0000000000037941 */ /* 0x000fea0003800000 */
.L_x_11997:
[----:B0-----:R4:W-:Y:S02]  /*3850*/  ST.E.128 desc[UR42][R10.64], R4 ;  /* 0x000000040a007985 */ /* 0x0019e4000c101d2a */
.L_x_11996:
[----:B------:R-:W-:Y:S05]  /*3860*/  BSYNC B2 ;  /* 0x0000000000027941 */ /* 0x000fea0003800000 */
.L_x_11995:
[----:B------:R-:W-:-:S13]  /*3870*/  LOP3.LUT P0, RZ, R48, 0x2, RZ, 0xc0, !PT ;  /* 0x0000000230ff7812 */ /* 0x000fda000780c0ff */
[----:B------:R-:W-:Y:S05]  /*3880*/  @!P0 BRA `(.L_x_11994) ;  /* 0x0000000000d88947 */ /* 0x000fea0003800000 */
[----:B----4-:R4:W0:Y:S01]  /*3890*/  LDS.128 R4, [R68] ;  /* 0x0000000044047984 */ /* 0x0108220000000c00 */
        /* <DEDUP_REMOVED lines=51> */
.L_x_12000:
[----:B------:R-:W-:Y:S05]  /*3bd0*/  BSYNC B2 ;  /* 0x0000000000027941 */ /* 0x000fea0003800000 */
.L_x_11999:
[----:B0-----:R0:W-:Y:S02]  /*3be0*/  ST.E.128 desc[UR42][R10.64], R4 ;  /* 0x000000040a007985 */ /* 0x0011e4000c101d2a */
.L_x_11994:
[----:B------:R-:W-:Y:S05]  /*3bf0*/  BSYNC B1 ;  /* 0x0000000000017941 */ /* 0x000fea0003800000 */
.L_x_11993:
[----:B------:R-:W-:-:S03]  /*3c00*/  UMOV UR4, 0xffffffff ;  /* 0xffffffff00047882 */ /* 0x000fc60000000000 */
[----:B------:R-:W-:Y:S05]  /*3c10*/  BRA.DIV UR4, `(.L_x_12001) ;  /* 0x000002ae04187947 */ /* 0x000fea000b800000 */
[----:B-1----:R-:W1:Y:S04]  /*3c20*/  SHFL.IDX PT, R59, R59, 0x1, 0x1c1f ;  /* 0x003c1f003b3b7f89 */ /* 0x002e6800000e0000 */
[----:B---3--:R3:W0:Y:S02]  /*3c30*/  SHFL.IDX PT, R14, R58, 0x1, 0x1c1f ;  /* 0x003c1f003a0e7f89 */ /* 0x00862400000e0000 */
.L_x_12359:
[----:B------:R-:W-:Y:S05]  /*3c40*/  @P4 BRA `(.L_x_12002) ;  /* 0x0000002400104947 */ /* 0x000fea0003800000 */
[----:B0---4-:R-:W-:Y:S01]  /*3c50*/  LOP3.LUT R4, R48, 0x1, RZ, 0xc0, !PT ;  /* 0x0000000130047812 */ /* 0x011fe200078ec0ff */
[----:B------:R-:W-:Y:S03]  /*3c60*/  BSSY B1, `(.L_x_12003) ;  /* 0x000003a000017945 */ /* 0x000fe60003800000 */
[----:B------:R-:W-:-:S13]  /*3c70*/  ISETP.NE.U32.AND P0, PT, R4, 0x1, PT ;  /* 0x000000010400780c */ /* 0x000fda0003f05070 */
[----:B------:R-:W-:Y:S05]  /*3c80*/  @P0 BRA `(.L_x_12004) ;  /* 0x0000000000dc0947 */ /* 0x000fea0003800000 */
[----:B------:R0:W4:Y:S01]  /*3c90*/  LDS.128 R4, [R69+0x2000] ;  /* 0x0020000045047984 */ /* 0x0001220000000c00 */
        /* <DEDUP_REMOVED lines=31> */
[C---:B------:R-:W-:Y:S01]  /*3e90*/  IMAD.U32 R5, R4.reuse, 0x10000, RZ ;  /* 0x0001000004057824 */ /* 0x040fe200078e00ff */
[----:B------:R-:W-:Y:S01]  /*3ea0*/  LOP3.LUT R4, R4, 0xffff0000, RZ, 0xc0, !PT ;  /* 0xffff000004047812 */ /* 0x000fe200078ec0ff */
[C---:B------:R-:W-:Y:S01]  /*3eb0*/  FFMA.FTZ R7, R12.reuse, R36, -R7 ;  /* 0x000000240c077223 */ /* 0x040fe20000010807 */
[----:B------:R-:W-:Y:S01]  /*3ec0*/  FFMA.FTZ R12, R12, R38, R13 ;  /* 0x000000260c0c7223 */ /* 0x000fe2000001000d */
[C---:B------:R-:W-:Y:S01]  /*3ed0*/  FMUL.FTZ R36, R34.reuse, R76 ;  /* 0x0000004c22247220 */ /* 0x040fe20000410000 */
[-C--:B------:R-:W-:Y:S01]  /*3ee0*/  FMUL.FTZ R13, R34, R74.reuse ;  /* 0x0000004a220d7220 */ /* 0x080fe20000410000 */
[C---:B------:R-:W-:Y:S01]  /*3ef0*/  FFMA.FTZ R39, R6.reuse, R35, -R39 ;  /* 0x0000002306277223 */ /* 0x040fe20000010827 */
        /* <DEDUP_REMOVED lines=11> */
[----:B------:R-:W-:Y:S02]  /*3fb0*/  IMAD.MOV.U32 R7, RZ, RZ, R13 ;  /* 0x000000ffff077224 */ /* 0x000fe400078e000d */
[----:B------:R-:W-:Y:S02]  /*3fc0*/  IMAD.MOV.U32 R6, RZ, RZ, R12 ;  /* 0x000000ffff067224 */ /* 0x000fe400078e000c */
[----:B------:R-:W-:-:S07]  /*3fd0*/  IMAD.MOV.U32 R5, RZ, RZ, R39 ;  /* 0x000000ffff057224 */ /* 0x000fce00078e0027 */
.L_x_12006:
[----:B------:R-:W-:Y:S05]  /*3fe0*/  BSYNC B2 ;  /* 0x0000000000027941 */ /* 0x000fea0003800000 */
.L_x_12005:
[----:B----4-:R0:W-:Y:S02]  /*3ff0*/  ST.E.128 desc[UR42][R10.64], R4 ;  /* 0x000000040a007985 */ /* 0x0101e4000c101d2a */
.L_x_12004:
[----:B------:R-:W-:Y:S05]  /*4000*/  BSYNC B1 ;  /* 0x0000000000017941 */ /* 0x000fea0003800000 */
.L_x_12003:
[----:B------:R-:W-:-:S13]  /*4010*/  LOP3.LUT P0, RZ, R48, 0x2, RZ, 0xc0, !PT ;  /* 0x0000000230ff7812 */ /* 0x000fda000780c0ff */
[----:B------:R-:W-:Y:S05]  /*4020*/  @!P0 BRA `(.L_x_12002) ;  /* 0x0000002000188947 */ /* 0x000fea0003800000 */
[----:B0-----:R0:W4:Y:S01]  /*4030*/  LDS.128 R4, [R68+0x2000] ;  /* 0x0020000044047984 */ /* 0x0011220000000c00 */
[----:B------:R-:W-:Y:S01]  /*4040*/  ISETP.GE.AND P4, PT, R186, R62, PT ;  /* 0x0000003eba00720c */ /* 0x000fe20003f86270 */
[----:B------:R-:W-:Y:S01]  /*4050*/  BSSY B1, `(.L_x_12007) ;  /* 0x0000032000017945 */ /* 0x000fe20003800000 */
[----:B------:R-:W-:-:S04]  /*4060*/  LEA R10, P0, R19, R14, 0x1 ;  /* 0x0000000e130a7211 */ /* 0x000fc800078008ff */
[----:B-1----:R-:W-:-:S07]  /*4070*/  LEA.HI.X R11, R19, R59, R184, 0x1, P0 ;  /* 0x0000003b130b7211 */ /* 0x002fce00000f0cb8 */
[----:B0-----:R-:W-:Y:S05]  /*4080*/  @P4 BRA `(.L_x_12008) ;  /* 0x0000000000b84947 */ /* 0x001fea0003800000 */
[----:B------:R-:W-:Y:S01]  /*4090*/  SHF.R.U64 R14, R32, 0x10, R33 ;  /* 0x00000010200e7819 */ /* 0x000fe20000001221 */
[----:B----4-:R-:W-:Y:S01]  /*40a0*/  IMAD.U32 R12, R7, 0x10000, RZ ;  /* 0x00010000070c7824 */ /* 0x010fe200078e00ff */
[----:B------:R-:W-:Y:S01]  /*40b0*/  SHF.R.U64 R34, R8, 0x10, R9 ;  /* 0x0000001008227819 */ /* 0x000fe20000001209 */
[----:B------:R-:W-:Y:S01]  /*40c0*/  IMAD.U32 R8, R6, 0x10000, RZ ;  /* 0x0001000006087824 */ /* 0x000fe200078e00ff */
[----:B------:R-:W-:Y:S02]  /*40d0*/  SHF.R.U32.HI R33, RZ, 0x10, R33 ;  /* 0x00000010ff217819 */ /* 0x000fe40000011621 */
[----:B------:R-:W-:Y:S02]  /*40e0*/  SHF.R.U32.HI R15, RZ, 0x10, R9 ;  /* 0x00000010ff0f7819 */ /* 0x000fe40000011609 */
[----:B------:R-:W-:Y:S02]  /*40f0*/  PRMT R71, R71, 0x5410, R14 ;  /* 0x0000541047477816 */ /* 0x000fe4000000000e */
[----:B------:R-:W-:-:S02]  /*4100*/  PRMT R67, R67, 0x5410, R34 ;  /* 0x0000541043437816 */ /* 0x000fc40000000022 */
[----:B------:R-:W-:Y:S02]  /*4110*/  PRMT R72, R72, 0x5410, R33 ;  /* 0x0000541048487816 */ /* 0x000fe40000000021 */
[----:B------:R-:W-:Y:S02]  /*4120*/  LOP3.LUT R13, R7, 0xffff0000, RZ, 0xc0, !PT ;  /* 0xffff0000070d7812 */ /* 0x000fe400078ec0ff */
[----:B------:R-:W-:Y:S01]  /*4130*/  PRMT R70, R70, 0x5410, R15 ;  /* 0x0000541046467816 */ /* 0x000fe2000000000f */
[----:B------:R-:W-:Y:S01]  /*4140*/  IMAD.U32 R33, R72, 0x10000, RZ ;  /* 0x0001000048217824 */ /* 0x000fe200078e00ff */
[----:B------:R-:W-:Y:S02]  /*4150*/  LOP3.LUT R7, R5, 0xffff0000, RZ, 0xc0, !PT ;  /* 0xffff000005077812 */ /* 0x000fe400078ec0ff */
[----:B------:R-:W-:Y:S01]  /*4160*/  LOP3.LUT R32, R71, 0xffff0000, RZ, 0xc0, !PT ;  /* 0xffff000047207812 */ /* 0x000fe200078ec0ff */
[----:B------:R-:W-:Y:S01]  /*4170*/  IMAD.U32 R15, R70, 0x10000, RZ ;  /* 0x00010000460f7824 */ /* 0x000fe200078e00ff */
[----:B------:R-:W-:Y:S01]  /*4180*/  LOP3.LUT R14, R67, 0xffff0000, RZ, 0xc0, !PT ;  /* 0xffff0000430e7812 */ /* 0x000fe200078ec0ff */
[----:B------:R-:W-:Y:S01]  /*4190*/  IMAD.U32 R71, R71, 0x10000, RZ ;  /* 0x0001000047477824 */ /* 0x000fe200078e00ff */
[----:B------:R-:W-:Y:S01]  /*41a0*/  LOP3.LUT R9, R6, 0xffff0000, RZ, 0xc0, !PT ;  /* 0xffff000006097812 */ /* 0x000fe200078ec0ff */
[----:B------:R-:W-:-:S02]  /*41b0*/  IMAD.U32 R6, R5, 0x10000, RZ ;  /* 0x0001000005067824 */ /* 0x000fc400078e00ff */
[C---:B------:R-:W-:Y:S01]  /*41c0*/  FMUL.FTZ R35, R7.reuse, R32 ;  /* 0x0000002007237220 */ /* 0x040fe20000410000 */
[C---:B------:R-:W-:Y:S02]  /*41d0*/  IMAD.U32 R5, R4.reuse, 0x10000, RZ ;  /* 0x0001000004057824 */ /* 0x040fe400078e00ff */
[-C--:B------:R-:W-:Y:S01]  /*41e0*/  FMUL.FTZ R7, R7, R14.reuse ;  /* 0x0000000e07077220 */ /* 0x080fe20000410000 */
[----:B------:R-:W-:Y:S01]  /*41f0*/  LOP3.LUT R4, R4, 0xffff0000, RZ, 0xc0, !PT ;  /* 0xffff000004047812 */ /* 0x000fe200078ec0ff */
[C---:B------:R-:W-:Y:S01]  /*4200*/  FMUL.FTZ R37, R9.reuse, R33 ;  /* 0x0000002109257220 */ /* 0x040fe20000410000 */
[----:B------:R-:W-:Y:S01]  /*4210*/  LOP3.LUT R72, R72, 0xffff0000, RZ, 0xc0, !PT ;  /* 0xffff000048487812 */ /* 0x000fe200078ec0ff */
[-C--:B------:R-:W-:Y:S01]  /*4220*/  FMUL.FTZ R9, R9, R15.reuse ;  /* 0x0000000f09097220 */ /* 0x080fe20000410000 */
[----:B------:R-:W-:Y:S01]  /*4230*/  LOP3.LUT R70, R70, 0xffff0000, RZ, 0xc0, !PT ;  /* 0xffff000046467812 */ /* 0x000fe200078ec0ff */
[----:B------:R-:W-:Y:S02]  /*4240*/  IMAD.U32 R67, R67, 0x10000, RZ ;  /* 0x0001000043437824 */ /* 0x000fe400078e00ff */
[C---:B------:R-:W-:Y:S01]  /*4250*/  FFMA.FTZ R35, R6.reuse, R14, -R35 ;  /* 0x0000000e06237223 */ /* 0x040fe20000010823 */
[----:B------:R-:W-:Y:S01]  /*4260*/  FFMA.FTZ R32, R6, R32, R7 ;  /* 0x0000002006207223 */ /* 0x000fe20000010007 */
[----:B------:R-:W-:Y:S01]  /*4270*/  FFMA.FTZ R37, R8, R15, -R37 ;  /* 0x0000000f08257223 */ /* 0x000fe20000010825 */
[----:B------:R-:W-:Y:S01]  /*4280*/  FMUL.FTZ R6, R4, R71 ;  /* 0x0000004704067220 */ /* 0x000fe20000410000 */
[----:B------:R-:W-:Y:S01]  /*4290*/  FFMA.FTZ R8, R8, R33, R9 ;  /* 0x0000002108087223 */ /* 0x000fe20000010009 */
        /* <DEDUP_REMOVED lines=9> */
[----:B------:R-:W-:Y:S01]  /*4330*/  F2FP.BF16.F32.PACK_AB R4, R5, R6 ;  /* 0x000000060504723e */ /* 0x000fe200000010ff */
[----:B------:R-:W-:Y:S01]  /*4340*/  IMAD.MOV.U32 R5, RZ, RZ, R32 ;  /* 0x000000ffff057224 */ /* 0x000fe200078e0020 */
[----:B------:R-:W-:Y:S01]  /*4350*/  F2FP.BF16.F32.PACK_AB R7, R12, R7 ;  /* 0x000000070c07723e */ /* 0x000fe200000010ff */
[----:B------:R-:W-:-:S07]  /*4360*/  IMAD.MOV.U32 R6, RZ, RZ, R8 ;  /* 0x000000ffff067224 */ /* 0x000fce00078e0008 */
.L_x_12008:
[----:B------:R-:W-:Y:S05]  /*4370*/  BSYNC B1 ;  /* 0x0000000000017941 */ /* 0x000fea0003800000 */
.L_x_12007:
[----:B----4-:R0:W-:Y:S01]  /*4380*/  ST.E.128 desc[UR42][R10.64], R4 ;  /* 0x000000040a007985 */ /* 0x0101e2000c101d2a */
[----:B------:R-:W-:Y:S05]  /*4390*/  BRA `(.L_x_12002) ;  /* 0x0000001c003c7947 */ /* 0x000fea0003800000 */
.L_x_11984:
        /* <DEDUP_REMOVED lines=12> */
[----:B------:R-:W-:Y:S02]  /*4460*/  CS2R R4, SRZ ;  /* 0x0000000000047805 */ /* 0x000fe4000001ff00 */
[----:B------:R-:W-:-:S02]  /*4470*/  ISETP.GE.OR P0, PT, R16, R62, P0 ;  /* 0x0000003e1000720c */ /* 0x000fc40000706670 */
[----:B------:R-:W-:-:S11]  /*4480*/  ISETP.GE.OR P3, PT, R16, R62, P3 ;  /* 0x0000003e1000720c */ /* 0x000fd60001f66670 */
[----:B------:R-:W-:Y:S05]  /*4490*/  @P0 BRA `(.L_x_12010) ;  /* 0x0000000000800947 */ /* 0x000fea0003800000 */
[----:B------:R-:W-:Y:S01]  /*44a0*/  SHF.R.S32.HI R5, RZ, 0x1f, R18 ;  /* 0x0000001fff057819 */ /* 0x000fe20000011412 */
[CC--:B------:R-:W-:Y:S01]  /*44b0*/  IMAD.WIDE.U32 R6, R18.reuse, R12.reuse, R16 ;  /* 0x0000000c12067225 */ /* 0x0c0fe200078e0010 */
[----:B------:R-:W-:Y:S01]  /*44c0*/  ULDC.64 UR6, c[0x0][0x400] ;  /* 0x0001000000067ab9 */ /* 0x000fe20000000a00 */
[----:B------:R-:W-:Y:S02]  /*44d0*/  ULDC.64 UR4, c[0x0][0x3e8] ;  /* 0x0000fa0000047ab9 */ /* 0x000fe40000000a00 */
[C---:B------:R-:W-:Y:S02]  /*44e0*/  IMAD R9, R5.reuse, R12, RZ ;  /* 0x0000000c05097224 */ /* 0x040fe400078e02ff */
[-C--:B------:R-:W-:Y:S02]  /*44f0*/  IMAD R8, R5, R10.reuse, RZ ;  /* 0x0000000a05087224 */ /* 0x080fe400078e02ff */
[C---:B------:R-:W-:Y:S01]  /*4500*/  IMAD R39, R18.reuse, R13, R9 ;  /* 0x0000000d12277224 */ /* 0x040fe200078e0209 */
[----:B------:R-:W-:Y:S01]  /*4510*/  SHF.R.S32.HI R9, RZ, 0x1f, R44 ;  /* 0x0000001fff097819 */ /* 0x000fe2000001142c */
[----:B------:R-:W-:-:S04]  /*4520*/  IMAD.WIDE.U32 R4, R18, R10, R16 ;  /* 0x0000000a12047225 */ /* 0x000fc800078e0010 */
[-C--:B------:R-:W-:Y:S02]  /*4530*/  IMAD R37, R18, R11.reuse, R8 ;  /* 0x0000000b12257224 */ /* 0x080fe400078e0208 */
[----:B------:R-:W-:Y:S02]  /*4540*/  IMAD R8, R9, R10, RZ ;  /* 0x0000000a09087224 */ /* 0x000fe400078e02ff */
[----:B------:R-:W-:Y:S02]  /*4550*/  IMAD.IADD R5, R37, 0x1, R5 ;  /* 0x0000000125057824 */ /* 0x000fe400078e0205 */
[----:B------:R-:W-:Y:S02]  /*4560*/  IMAD.IADD R7, R39, 0x1, R7 ;  /* 0x0000000127077824 */ /* 0x000fe400078e0207 */
[----:B------:R-:W-:Y:S02]  /*4570*/  IMAD R36, R9, R12, RZ ;  /* 0x0000000c09247224 */ /* 0x000fe400078e02ff */
[----:B------:R-:W-:-:S02]  /*4580*/  IMAD R9, R44, R11, R8 ;  /* 0x0000000b2c097224 */ /* 0x000fc400078e0208 */
[----:B------:R-:W-:-:S04]  /*4590*/  IMAD.WIDE.U32 R4, R44, R10, R4 ;  /* 0x0000000a2c047225 */ /* 0x000fc800078e0004 */
[C---:B------:R-:W-:Y:S02]  /*45a0*/  IMAD R37, R44.reuse, R13, R36 ;  /* 0x0000000d2c257224 */ /* 0x040fe400078e0224 */
        /* <DEDUP_REMOVED lines=12> */
[----:B------:R-:W-:-:S03]  /*4670*/  LEA.HI.X R37, R6, UR7, R5, 0x1, P4 ;  /* 0x0000000706257c11 */ /* 0x000fc6000a0f0c05 */
[----:B------:R0:W5:Y:S04]  /*4680*/  LDG.E.128 R4, desc[UR42][R8.64] ;  /* 0x0000002a08047981 */ /* 0x000168000c1e1d00 */
[----:B------:R-:W5:Y:S02]  /*4690*/  LDG.E.128 R36, desc[UR42][R36.64] ;  /* 0x0000002a24247981 */ /* 0x000f64000c1e1d00 */
.L_x_12010:
[----:B------:R-:W-:Y:S05]  /*46a0*/  BSYNC B1 ;  /* 0x0000000000017941 */ /* 0x000fea0003800000 */
.L_x_12009:
[----:B------:R-:W-:Y:S01]  /*46b0*/  BSSY B1, `(.L_x_12011) ;  /* 0x000002d000017945 */ /* 0x000fe20003800000 */
[----:B-----5:R-:W-:Y:S01]  /*46c0*/  IMAD.MOV.U32 R56, RZ, RZ, R6 ;  /* 0x000000ffff387224 */ /* 0x020fe200078e0006 */
[----:B------:R-:W-:Y:S01]  /*46d0*/  CS2R R40, SRZ ;  /* 0x0000000000287805 */ /* 0x000fe2000001ff00 */
[----:B------:R-:W-:Y:S01]  /*46e0*/  IMAD.MOV.U32 R57, RZ, RZ, R7 ;  /* 0x000000ffff397224 */ /* 0x000fe200078e0007 */
[----:B------:R-:W-:Y:S06]  /*46f0*/  @P3 BRA `(.L_x_12012) ;  /* 0x0000000000a03947 */ /* 0x000fec0003800000 */
[----:B------:R-:W-:Y:S01]  /*4700*/  SHF.R.S32.HI R35, RZ, 0x1f, R18 ;  /* 0x0000001fff237819 */ /* 0x000fe20000011412 */
[----:B------:R-:W-:Y:S01]  /*4710*/  IMAD.MOV.U32 R40, RZ, RZ, R16 ;  /* 0x000000ffff287224 */ /* 0x000fe200078e0010 */
[----:B0-----:R-:W-:Y:S01]  /*4720*/  SHF.L.U64.HI R9, R10, 0x6, R11 ;  /* 0x000000060a097819 */ /* 0x001fe2000001020b */
[----:B------:R-:W-:Y:S01]  /*4730*/  IMAD.MOV.U32 R41, RZ, RZ, R17 ;  /* 0x000000ffff297224 */ /* 0x000fe200078e0011 */
[----:B------:R-:W-:Y:S01]  /*4740*/  SHF.R.S32.HI R15, RZ, 0x1f, R44 ;  /* 0x0000001fff0f7819 */ /* 0x000fe2000001142c */
[C---:B------:R-:W-:Y:S01]  /*4750*/  IMAD R42, R35.reuse, R10, RZ ;  /* 0x0000000a232a7224 */ /* 0x040fe200078e02ff */
[----:B------:R-:W-:Y:S01]  /*4760*/  SHF.L.U64.HI R33, R12, 0x6, R13 ;  /* 0x000000060c217819 */ /* 0x000fe2000001020d */
[----:B------:R-:W-:Y:S01]  /*4770*/  IMAD R55, R35, R12, RZ ;  /* 0x0000000c23377224 */ /* 0x000fe200078e02ff */
[----:B------:R-:W-:Y:S01]  /*4780*/  ULDC.64 UR4, c[0x0][0x3e8] ;  /* 0x0000fa0000047ab9 */ /* 0x000fe20000000a00 */
[----:B------:R-:W-:Y:S01]  /*4790*/  IMAD.SHL.U32 R8, R10, 0x40, RZ ;  /* 0x000000400a087824 */ /* 0x000fe200078e00ff */
[----:B------:R-:W-:Y:S01]  /*47a0*/  ULDC.64 UR6, c[0x0][0x400] ;  /* 0x0001000000067ab9 */ /* 0x000fe20000000a00 */
[----:B------:R-:W-:-:S04]  /*47b0*/  IMAD.WIDE.U32 R34, R18, R10, R40 ;  /* 0x0000000a12227225 */ /* 0x000fc800078e0028 */
[C---:B------:R-:W-:Y:S02]  /*47c0*/  IMAD R43, R18.reuse, R11, R42 ;  /* 0x0000000b122b7224 */ /* 0x040fe400078e022a */
[----:B------:R-:W-:-:S04]  /*47d0*/  IMAD.WIDE.U32 R40, R18, R12, R40 ;  /* 0x0000000c12287225 */ /* 0x000fc800078e0028 */
[----:B------:R-:W-:Y:S02]  /*47e0*/  IMAD R55, R18, R13, R55 ;  /* 0x0000000d12377224 */ /* 0x000fe400078e0237 */
[----:B------:R-:W-:-:S04]  /*47f0*/  IMAD.WIDE.U32 R8, R14, 0x60, R8 ;  /* 0x000000600e087825 */ /* 0x000fc800078e0008 */
[----:B------:R-:W-:Y:S02]  /*4800*/  IMAD R14, R15, R10, RZ ;  /* 0x0000000a0f0e7224 */ /* 0x000fe400078e02ff */
[----:B------:R-:W-:Y:S02]  /*4810*/  IMAD.IADD R35, R43, 0x1, R35 ;  /* 0x000000012b237824 */ /* 0x000fe400078e0223 */
[----:B------:R-:W-:Y:S02]  /*4820*/  IMAD.SHL.U32 R32, R12, 0x40, RZ ;  /* 0x000000400c207824 */ /* 0x000fe400078e00ff */
[----:B------:R-:W-:Y:S02]  /*4830*/  IMAD.IADD R41, R55, 0x1, R41 ;  /* 0x0000000137297824 */ /* 0x000fe400078e0229 */
[----:B------:R-:W-:Y:S02]  /*4840*/  IMAD R14, R44, R11, R14 ;  /* 0x0000000b2c0e7224 */ /* 0x000fe400078e020e */
[----:B------:R-:W-:-:S02]  /*4850*/  IMAD R63, R63, 0x60, RZ ;  /* 0x000000603f3f7824 */ /* 0x000fc400078e02ff */
[----:B------:R-:W-:-:S04]  /*4860*/  IMAD.WIDE.U32 R10, R44, R10, R34 ;  /* 0x0000000a2c0a7225 */ /* 0x000fc800078e0022 */
[----:B------:R-:W-:-:S04]  /*4870*/  IMAD.WIDE.U32 R32, R54, 0x60, R32 ;  /* 0x0000006036207825 */ /* 0x000fc800078e0020 */
[-C--:B------:R-:W-:Y:S02]  /*4880*/  IMAD R15, R15, R12.reuse, RZ ;  /* 0x0000000c0f0f7224 */ /* 0x080fe400078e02ff */
[----:B------:R-:W-:Y:S02]  /*4890*/  IMAD R67, R67, 0x60, RZ ;  /* 0x0000006043437824 */ /* 0x000fe400078e02ff */
[----:B------:R-:W-:-:S04]  /*48a0*/  IMAD.WIDE.U32 R40, R44, R12, R40 ;  /* 0x0000000c2c287225 */ /* 0x000fc800078e0028 */
[----:B------:R-:W-:Y:S01]  /*48b0*/  IMAD.IADD R63, R63, 0x1, R9 ;  /* 0x000000013f3f7824 */ /* 0x000fe200078e0209 */
[----:B------:R-:W-:Y:S01]  /*48c0*/  IADD3 R9, P0, R8, R10, RZ ;  /* 0x0000000a08097210 */ /* 0x000fe20007f1e0ff */
[----:B------:R-:W-:Y:S01]  /*48d0*/  IMAD R15, R44, R13, R15 ;  /* 0x0000000d2c0f7224 */ /* 0x000fe200078e020f */
[----:B------:R-:W-:Y:S01]  /*48e0*/  IADD3 R8, P3, R32, R40, RZ ;  /* 0x0000002820087210 */ /* 0x000fe20007f7e0ff */
[----:B------:R-:W-:Y:S01]  /*48f0*/  IMAD.IADD R67, R67, 0x1, R33 ;  /* 0x0000000143437824 */ /* 0x000fe200078e0221 */
[----:B------:R-:W-:Y:S02]  /*4900*/  IADD3.X R10, R63, R14, R11, P0, !PT ;  /* 0x0000000e3f0a7210 */ /* 0x000fe400007fe40b */
[----:B------:R-:W-:Y:S02]  /*4910*/  LEA R32, P0, R9, UR4, 0x1 ;  /* 0x0000000409207c11 */ /* 0x000fe4000f8008ff */
[----:B------:R-:W-:Y:S02]  /*4920*/  IADD3.X R41, R67, R15, R41, P3, !PT ;  /* 0x0000000f43297210 */ /* 0x000fe40001ffe429 */
[----:B------:R-:W-:-:S02]  /*4930*/  LEA R40, P3, R8, UR6, 0x1 ;  /* 0x0000000608287c11 */ /* 0x000fc4000f8608ff */
[----:B------:R-:W-:Y:S02]  /*4940*/  LEA.HI.X R33, R9, UR5, R10, 0x1, P0 ;  /* 0x0000000509217c11 */ /* 0x000fe400080f0c0a */
[----:B------:R-:W-:-:S04]  /*4950*/  LEA.HI.X R41, R8, UR7, R41, 0x1, P3 ;  /* 0x0000000708297c11 */ /* 0x000fc800098f0c29 */
[----:B------:R-:W5:Y:S04]  /*4960*/  LDG.E.128 R32, desc[UR42][R32.64] ;  /* 0x0000002a20207981 */ /* 0x000f68000c1e1d00 */
[----:B------:R-:W5:Y:S02]  /*4970*/  LDG.E.128 R40, desc[UR42][R40.64] ;  /* 0x0000002a28287981 */ /* 0x000f64000c1e1d00 */
.L_x_12012:
[----:B------:R-:W-:Y:S05]  /*4980*/  BSYNC B1 ;  /* 0x0000000000017941 */ /* 0x000fea0003800000 */
.L_x_12011:
[----:B------:R-:W-:Y:S01]  /*4990*/  ULOP3.LUT UR4, UR36, 0x1, URZ, 0xfc, !UPT ;  /* 0x0000000124047892 */ /* 0x000fe2000f8efc3f */
[----:B0-----:R-:W-:Y:S01]  /*49a0*/  IMAD.MOV.U32 R8, RZ, RZ, R4 ;  /* 0x000000ffff087224 */ /* 0x001fe200078e0004 */
        /* <DEDUP_REMOVED lines=27> */
[----:B------:R-:W-:Y:S02]  /*4b60*/  ISETP.GE.AND P4, PT, R16, R62, PT ;  /* 0x0000003e1000720c */ /* 0x000fe40003f86270 */
[----:B------:R-:W-:Y:S02]  /*4b70*/  PRMT R72, R8, 0x7610, R72 ;  /* 0x0000761008487816 */ /* 0x000fe40000000048 */
[----:B------:R-:W-:Y:S02]  /*4b80*/  PRMT R73, R9, 0x7610, R73 ;  /* 0x0000761009497816 */ /* 0x000fe40000000049 */
[----:B------:R-:W-:Y:S02]  /*4b90*/  PRMT R74, R10, 0x7610, R74 ;  /* 0x000076100a4a7816 */ /* 0x000fe4000000004a */
[----:B------:R-:W-:Y:S01]  /*4ba0*/  PRMT R75, R11, 0x7610, R75 ;  /* 0x000076100b4b7816 */ /* 0x000fe2000000004b */
[----:B------:R-:W-:Y:S06]  /*4bb0*/  @!P3 BRA `(.L_x_12013) ;  /* 0x000000000004b947 */ /* 0x000fec0003800000 */
[----:B------:R-:W-:Y:S01]  /*4bc0*/  BPT.TRAP 0x1 ;  /* 0x000000040000795c */ /* 0x000fe20000300000 */
.L_x_12013:
[----:B------:R-:W-:Y:S01]  /*4bd0*/  IMAD R54, R152, 0x8, R2 ;  /* 0x0000000898367824 */ /* 0x000fe200078e0202 */
[----:B------:R-:W-:Y:S01]  /*4be0*/  SHF.L.U32 R55, R185, 0x1f, RZ ;  /* 0x0000001fb9377819 */ /* 0x000fe200000006ff */
[----:B------:R-:W-:Y:S01]  /*4bf0*/  BSSY B1, `(.L_x_12014) ;  /* 0x0000005000017945 */ /* 0x000fe20003800000 */
[----:B------:R-:W-:Y:S02]  /*4c00*/  LOP3.LUT R8, R48, 0x1, RZ, 0xc0, !PT ;  /* 0x0000000130087812 */ /* 0x000fe400078ec0ff */
[----:B------:R-:W0:Y:S02]  /*4c10*/  SYNCS.PHASECHK.TRANS64.TRYWAIT P5, [R54+URZ+0x22890], R55 ;  /* 0x02289037360075a7 */ /* 0x000e2400080a017f */
[----:B------:R-:W-:Y:S01]  /*4c20*/  ISETP.NE.U32.AND P0, PT, R8, 0x1, PT ;  /* 0x000000010800780c */ /* 0x000fe20003f05070 */
[----:B0-----:R-:W-:-:S12]  /*4c30*/  @!P5 BRA `(.L_x_12015) ;  /* 0x0000029c0058d947 */ /* 0x001fd80003800000 */
.L_x_12360:
[----:B------:R-:W-:Y:S05]  /*4c40*/  BSYNC B1 ;  /* 0x0000000000017941 */ /* 0x000fea0003800000 */
.L_x_12014:
[----:B------:R-:W-:-:S03]  /*4c50*/  UMOV UR4, 0xffffffff ;  /* 0xffffffff00047882 */ /* 0x000fc60000000000 */
[----:B------:R-:W-:Y:S05]  /*4c60*/  BRA.DIV UR4, `(.L_x_12016) ;  /* 0x0000029e04607947 */ /* 0x000fea000b800000 */
[----:B------:R1:W2:Y:S04]  /*4c70*/  SHFL.IDX PT, R63, R59, RZ, 0x1c1f ;  /* 0x001c1fff3b3f7589 */ /* 0x0002a800000e0000 */
[----:B------:R1:W3:Y:S02]  /*4c80*/  SHFL.IDX PT, R14, R58, RZ, 0x1c1f ;  /* 0x001c1fff3a0e7589 */ /* 0x0002e400000e0000 */
.L_x_12364:
[----:B------:R-:W-:Y:S01]  /*4c90*/  ISETP.GE.OR P5, PT, R18, R66, P0 ;  /* 0x000000421200720c */ /* 0x000fe200007a6670 */
[----:B------:R-:W-:Y:S01]  /*4ca0*/  BSSY B1, `(.L_x_12017) ;  /* 0x000007c000017945 */ /* 0x000fe20003800000 */
[----:B------:R-:W-:Y:S02]  /*4cb0*/  IMAD.SHL.U32 R67, R62, 0x2, RZ ;  /* 0x000000023e437824 */ /* 0x000fe400078e00ff */
[----:B---3--:R-:W-:-:S09]  /*4cc0*/  IMAD.MOV.U32 R62, RZ, RZ, R14 ;  /* 0x000000ffff3e7224 */ /* 0x008fd200078e000e */
[----:B------:R-:W-:Y:S05]  /*4cd0*/  @P5 BRA `(.L_x_12018) ;  /* 0x0000000400e05947 */ /* 0x000fea0003800000 */
[----:B------:R-:W3:Y:S01]  /*4ce0*/  LDC R12, c[0x0][0x2f4] ;  /* 0x0000bd00ff0c7b82 */ /* 0x000ee20000000800 */
[----:B------:R-:W-:Y:S01]  /*4cf0*/  IMAD.SHL.U32 R57, R52, 0x8, RZ ;  /* 0x0000000834397824 */ /* 0x000fe200078e00ff */
[----:B------:R-:W-:Y:S01]  /*4d00*/  BSSY B2, `(.L_x_12019) ;  /* 0x0000073000027945 */ /* 0x000fe20003800000 */
[----:B---3--:R-:W-:-:S05]  /*4d10*/  IMAD.IADD R8, R12, 0x1, -R67 ;  /* 0x000000010c087824 */ /* 0x008fca00078e0a43 */
[----:B------:R-:W-:-:S04]  /*4d20*/  SEL R8, R67, R8, !P1 ;  /* 0x0000000843087207 */ /* 0x000fc80004800000 */
[----:B------:R-:W-:-:S04]  /*4d30*/  SHF.R.S32.HI R9, RZ, 0x1f, R8 ;  /* 0x0000001fff097819 */ /* 0x000fc80000011408 */
[----:B------:R-:W-:Y:S02]  /*4d40*/  LEA.HI R9, R9, R8, RZ, 0x4 ;  /* 0x0000000809097211 */ /* 0x000fe400078f20ff */
[----:B------:R-:W-:Y:S01]  /*4d50*/  LOP3.LUT R8, R20, 0x38, R57, 0xf8, !PT ;  /* 0x0000003814087812 */ /* 0x000fe200078ef839 */
[----:B--2---:R-:W-:Y:S01]  /*4d60*/  IMAD.WIDE R56, R57, 0x2, R62 ;  /* 0x0000000239387825 */ /* 0x004fe200078e023e */
[----:B------:R-:W-:-:S05]  /*4d70*/  LEA.HI.SX32 R9, R9, R52, 0x1c ;  /* 0x0000003409097211 */ /* 0x000fca00078fe2ff */
[----:B------:R-:W-:Y:S01]  /*4d80*/  IMAD.SHL.U32 R77, R9, 0x8, RZ ;  /* 0x00000008094d7824 */ /* 0x000fe200078e00ff */
[----:B------:R-:W-:-:S04]  /*4d90*/  LOP3.LUT R9, R8, R21, RZ, 0x3c, !PT ;  /* 0x0000001508097212 */ /* 0x000fc800078e3cff */
[----:B------:R-:W-:Y:S01]  /*4da0*/  LOP3.LUT R10, R20, 0x38, R77, 0xf8, !PT ;  /* 0x00000038140a7812 */ /* 0x000fe200078ef84d */
[----:B------:R-:W-:Y:S01]  /*4db0*/  IMAD R9, R188, 0x200, R9 ;  /* 0x00000200bc097824 */ /* 0x000fe200078e0209 */
[----:B------:R-:W-:Y:S02]  /*4dc0*/  ISETP.GE.AND P5, PT, R77, R12, PT ;  /* 0x0000000c4d00720c */ /* 0x000fe40003fa6270 */
[----:B------:R-:W-:Y:S01]  /*4dd0*/  LOP3.LUT R11, R10, R21, RZ, 0x3c, !PT ;  /* 0x000000150a0b7212 */ /* 0x000fe200078e3cff */
[----:B------:R-:W-:-:S04]  /*4de0*/  IMAD R9, R152, 0x1800, R9 ;  /* 0x0000180098097824 */ /* 0x000fc800078e0209 */
[----:B------:R-:W-:Y:S02]  /*4df0*/  IMAD R11, R188, 0x200, R11 ;  /* 0x00000200bc0b7824 */ /* 0x000fe400078e020b */
[----:B------:R-:W-:Y:S02]  /*4e00*/  IMAD R9, R9, 0x2, R2 ;  /* 0x0000000209097824 */ /* 0x000fe400078e0202 */
[----:B------:R-:W-:Y:S02]  /*4e10*/  IMAD R11, R152, 0x1800, R11 ;  /* 0x00001800980b7824 */ /* 0x000fe400078e020b */
[----:B------:R-:W-:-:S04]  /*4e20*/  @!P5 IMAD.WIDE R62, R77, 0x2, R62 ;  /* 0x000000024d3ed825 */ /* 0x000fc800078e023e */
[----:B------:R-:W-:Y:S02]  /*4e30*/  IMAD R12, R11, 0x2, R2 ;  /* 0x000000020b0c7824 */ /* 0x000fe400078e0202 */
[----:B------:R-:W2:Y:S04]  /*4e40*/  LDS.128 R8, [R9+0x1c400] ;  /* 0x01c4000009087984 */ /* 0x000ea80000000c00 */
[----:B------:R-:W3:Y:S01]  /*4e50*/  LDS.128 R12, [R12+0x1c400] ;  /* 0x01c400000c0c7984 */ /* 0x000ee20000000c00 */
[----:B------:R-:W-:Y:S05]  /*4e60*/  @P4 BRA `(.L_x_12020) ;  /* 0x0000000400704947 */ /* 0x000fea0003800000 */
[----:B------:R-:W-:Y:S01]  /*4e70*/  SHF.R.U32.HI R78, RZ, 0x10, R5 ;  /* 0x00000010ff4e7819 */ /* 0x000fe20000011605 */
[----:B---3--:R-:W-:Y:S01]  /*4e80*/  IMAD.U32 R76, R15, 0x10000, RZ ;  /* 0x000100000f4c7824 */ /* 0x008fe200078e00ff */
[----:B------:R-:W-:Y:S02]  /*4e90*/  SHF.R.U32.HI R82, RZ, 0x10, R37 ;  /* 0x00000010ff527819 */ /* 0x000fe40000011625 */
[----:B------:R-:W-:Y:S01]  /*4ea0*/  SHF.R.U64 R79, R6, 0x10, R7 ;  /* 0x00000010064f7819 */ /* 0x000fe20000001207 */
[----:B--2---:R-:W-:Y:S01]  /*4eb0*/  IMAD.U32 R6, R8, 0x10000, RZ ;  /* 0x0001000008067824 */ /* 0x004fe200078e00ff */
[----:B------:R-:W-:Y:S02]  /*4ec0*/  PRMT R78, R69, 0x5432, R78 ;  /* 0x00005432454e7816 */ /* 0x000fe4000000004e */
[----:B------:R-:W-:Y:S02]  /*4ed0*/  PRMT R82, R71, 0x5432, R82 ;  /* 0x0000543247527816 */ /* 0x000fe40000000052 */
[----:B------:R-:W-:Y:S01]  /*4ee0*/  SHF.R.U64 R81, R36, 0x10, R37 ;  /* 0x0000001024517819 */ /* 0x000fe20000001225 */
[----:B------:R-:W-:Y:S01]  /*4ef0*/  IMAD.U32 R36, R9, 0x10000, RZ ;  /* 0x0001000009247824 */ /* 0x000fe200078e00ff */
[--C-:B------:R-:W-:Y:S01]  /*4f00*/  SHF.R.U64 R84, R38, 0x10, R39.reuse ;  /* 0x0000001026547819 */ /* 0x100fe20000001227 */
[----:B------:R-:W-:Y:S01]  /*4f10*/  IMAD.U32 R38, R13, 0x10000, RZ ;  /* 0x000100000d267824 */ /* 0x000fe200078e00ff */
[----:B------:R-:W-:-:S02]  /*4f20*/  SHF.R.U32.HI R85, RZ, 0x10, R39 ;  /* 0x00000010ff557819 */ /* 0x000fc40000011627 */
[----:B------:R-:W-:Y:S02]  /*4f30*/  LOP3.LUT R37, R9, 0xffff0000, RZ, 0xc0, !PT ;  /* 0xffff000009257812 */ /* 0x000fe400078ec0ff */
[----:B------:R-:W-:Y:S01]  /*4f40*/  LOP3.LUT R39, R13, 0xffff0000, RZ, 0xc0, !PT ;  /* 0xffff00000d277812 */ /* 0x000fe200078ec0ff */
[C---:B------:R-:W-:Y:S01]  /*4f50*/  IMAD.U32 R13, R11.reuse, 0x10000, RZ ;  /* 0x000100000b0d7824 */ /* 0x040fe200078e00ff */
[----:B------:R-:W-:Y:S02]  /*4f60*/  LOP3.LUT R9, R11, 0xffff0000, RZ, 0xc0, !PT ;  /* 0xffff00000b097812 */ /* 0x000fe400078ec0ff */
[----:B------:R-:W-:Y:S01]  /*4f70*/  PRMT R11, R83, 0x5410, R79 ;  /* 0x00005410530b7816 */ /* 0x000fe2000000004f */
[----:B------:R-:W-:Y:S01]  /*4f80*/  IMAD.U32 R83, R82, 0x10000, RZ ;  /* 0x0001000052537824 */ /* 0x000fe200078e00ff */
[----:B------:R-:W-:Y:S01]  /*4f90*/  SHF.R.U32.HI R80, RZ, 0x10, R7 ;  /* 0x00000010ff507819 */ /* 0x000fe20000011607 */
[----:B------:R-:W-:Y:S01]  /*4fa0*/  IMAD.U32 R79, R78, 0x10000, RZ ;  /* 0x000100004e4f7824 */ /* 0x000fe200078e00ff */
[----:B------:R-:W-:Y:S01]  /*4fb0*/  SHF.R.U64 R77, R4, 0x10, R5 ;  /* 0x00000010044d7819 */ /* 0x000fe20000001205 */
[----:B------:R-:W-:Y:S01]  /*4fc0*/  IMAD.U32 R7, R12, 0x10000, RZ ;  /* 0x000100000c077824 */ /* 0x000fe200078e00ff */
[----:B------:R-:W-:Y:S01]  /*4fd0*/  PRMT R81, R87, 0x5410, R81 ;  /* 0x0000541057517816 */ /* 0x000fe20000000051 */
[----:B------:R-:W-:Y:S01]  /*4fe0*/  FMUL.FTZ R87, R38, R83 ;  /* 0x0000005326577220 */ /* 0x000fe20000410000 */
[----:B------:R-:W-:Y:S01]  /*4ff0*/  PRMT R85, R88, 0x5410, R85 ;  /* 0x0000541058557816 */ /* 0x000fe20000000055 */
[-C--:B------:R-:W-:Y:S01]  /*5000*/  FMUL.FTZ R89, R38, R79.reuse ;  /* 0x0000004f26597220 */ /* 0x080fe20000410000 */
[----:B------:R-:W-:Y:S01]  /*5010*/  LOP3.LUT R82, R82, 0xffff0000, RZ, 0xc0, !PT ;  /* 0xffff000052527812 */ /* 0x000fe200078ec0ff */
[----:B------:R-:W-:Y:S01]  /*5020*/  FFMA.FTZ R87, R36, R79, -R87 ;  /* 0x0000004f24577223 */ /* 0x000fe20000010857 */
[----:B------:R-:W-:Y:S01]  /*5030*/  PRMT R80, R68, 0x5432, R80 ;  /* 0x0000543244507816 */ /* 0x000fe20000000050 */
[----:B------:R-:W-:Y:S01]  /*5040*/  IMAD.U32 R38, R85, 0x10000, RZ ;  /* 0x0001000055267824 */ /* 0x000fe200078e00ff */
[----:B------:R-:W-:Y:S01]  /*5050*/  PRMT R77, R86, 0x5410, R77 ;  /* 0x00005410564d7816 */ /* 0x000fe2000000004d */
[----:B------:R-:W-:Y:S01]  /*5060*/  FMUL.FTZ R86, R39, R82 ;  /* 0x0000005227567220 */ /* 0x000fe20000410000 */
[----:B------:R-:W-:Y:S01]  /*5070*/  LOP3.LUT R78, R78, 0xffff0000, RZ, 0xc0, !PT ;  /* 0xffff00004e4e7812 */ /* 0x000fe200078ec0ff */
[----:B------:R-:W-:Y:S01]  /*5080*/  FFMA.FTZ R89, R36, R83, R89 ;  /* 0x0000005324597223 */ /* 0x000fe20000010059 */
[----:B------:R-:W-:-:S02]  /*5090*/  IMAD.U32 R36, R80, 0x10000, RZ ;  /* 0x0001000050247824 */ /* 0x000fc400078e00ff */
[C---:B------:R-:W-:Y:S01]  /*50a0*/  FMUL.FTZ R90, R76.reuse, R38 ;  /* 0x000000264c5a7220 */ /* 0x040fe20000410000 */
[----:B------:R-:W-:Y:S01]  /*50b0*/  LOP3.LUT R15, R15, 0xffff0000, RZ, 0xc0, !PT ;  /* 0xffff00000f0f7812 */ /* 0x000fe200078ec0ff */
[-C--:B------:R-:W-:Y:S01]  /*50c0*/  FMUL.FTZ R88, R39, R78.reuse ;  /* 0x0000004e27587220 */ /* 0x080fe20000410000 */
[----:B------:R-:W-:Y:S01]  /*50d0*/  FFMA.FTZ R86, R37, R78, -R86 ;  /* 0x0000004e25567223 */ /* 0x000fe20000010856 */
[----:B------:R-:W-:Y:S01]  /*50e0*/  LOP3.LUT R78, R85, 0xffff0000, RZ, 0xc0, !PT ;  /* 0xffff0000554e7812 */ /* 0x000fe200078ec0ff */
[-C--:B------:R-:W-:Y:S01]  /*50f0*/  FMUL.FTZ R39, R76, R36.reuse ;  /* 0x000000244c277220 */ /* 0x080fe20000410000 */
[----:B------:R-:W-:Y:S01]  /*5100*/  LOP3.LUT R80, R80, 0xffff0000, RZ, 0xc0, !PT ;  /* 0xffff000050507812 */ /* 0x000fe200078ec0ff */
[----:B------:R-:W-:Y:S01]  /*5110*/  FFMA.FTZ R90, R13, R36, -R90 ;  /* 0x000000240d5a7223 */ /* 0x000fe2000001085a */
[----:B------:R-:W-:Y:S02]  /*5120*/  IMAD.U32 R36, R81, 0x10000, RZ ;  /* 0x0001000051247824 */ /* 0x000fe400078e00ff */
[----:B------:R-:W-:Y:S01]  /*5130*/  FFMA.FTZ R39, R13, R38, R39 ;  /* 0x000000260d277223 */ /* 0x000fe20000010027 */
        /* <DEDUP_REMOVED lines=10> */
[----:B------:R-:W-:Y:S01]  /*51e0*/  PRMT R84, R70, 0x5432, R84 ;  /* 0x0000543246547816 */ /* 0x000fe20000000054 */
[----:B------:R-:W-:Y:S01]  /*51f0*/  FMUL.FTZ R7, R7, R13 ;  /* 0x0000000d07077220 */ /* 0x000fe20000410000 */
[----:B------:R-:W-:Y:S01]  /*5200*/  FMUL.FTZ R9, R12, R81 ;  /* 0x000000510c097220 */ /* 0x000fe20000410000 */
[----:B------:R-:W-:Y:S01]  /*5210*/  FFMA.FTZ R15, R6, R13, -R15 ;  /* 0x0000000d060f7223 */ /* 0x000fe2000001080f */
[----:B------:R-:W-:Y:S01]  /*5220*/  FMUL.FTZ R13, R12, R77 ;  /* 0x0000004d0c0d7220 */ /* 0x000fe20000410000 */
[----:B------:R-:W-:-:S02]  /*5230*/  IMAD.U32 R5, R14, 0x10000, RZ ;  /* 0x000100000e057824 */ /* 0x000fc400078e00ff */
        /* <DEDUP_REMOVED lines=8> */
[----:B------:R-:W-:Y:S01]  /*52c0*/  FFMA.FTZ R13, R8, R81, R13 ;  /* 0x00000051080d7223 */ /* 0x000fe2000001000d */
[C---:B------:R-:W-:Y:S02]  /*52d0*/  IMAD.U32 R4, R10.reuse, 0x10000, RZ ;  /* 0x000100000a047824 */ /* 0x040fe400078e00ff */
[C---:B------:R-:W-:Y:S01]  /*52e0*/  FMUL.FTZ R37, R5.reuse, R7 ;  /* 0x0000000705257220 */ /* 0x040fe20000410000 */
[-C--:B------:R-:W-:Y:S01]  /*52f0*/  FMUL.FTZ R8, R5, R6.reuse ;  /* 0x0000000605087220 */ /* 0x080fe20000410000 */
[----:B------:R-:W-:Y:S01]  /*5300*/  LOP3.LUT R10, R10, 0xffff0000, RZ, 0xc0, !PT ;  /* 0xffff00000a0a7812 */ /* 0x000fe200078ec0ff */
[C---:B------:R-:W-:Y:S01]  /*5310*/  FMUL.FTZ R5, R14.reuse, R9 ;  /* 0x000000090e057220 */ /* 0x040fe20000410000 */
[----:B------:R-:W-:Y:S01]  /*5320*/  FMUL.FTZ R14, R14, R11 ;  /* 0x0000000b0e0e7220 */ /* 0x000fe20000410000 */
[C---:B------:R-:W-:Y:S01]  /*5330*/  FFMA.FTZ R8, R4.reuse, R7, R8 ;  /* 0x0000000704087223 */ /* 0x040fe20000010008 */
[----:B------:R-:W-:Y:S01]  /*5340*/  FFMA.FTZ R37, R4, R6, -R37 ;  /* 0x0000000604257223 */ /* 0x000fe20000010825 */
[----:B------:R-:W-:Y:S01]  /*5350*/  F2FP.BF16.F32.PACK_AB R15, R12, R15 ;  /* 0x0000000f0c0f723e */ /* 0x000fe200000010ff */
        /* <DEDUP_REMOVED lines=13> */
.L_x_12020:
[----:B------:R-:W-:Y:S05]  /*5430*/  BSYNC B2 ;  /* 0x0000000000027941 */ /* 0x000fea0003800000 */
.L_x_12019:
[----:B--2---:R4:W-:Y:S04]  /*5440*/  ST.E.128 desc[UR42][R56.64], R8 ;  /* 0x0000000838007985 */ /* 0x0049e8000c101d2a */
[----:B---3--:R4:W-:Y:S02]  /*5450*/  @!P5 ST.E.128 desc[UR42][R62.64], R12 ;  /* 0x0000000c3e00d985 */ /* 0x0089e4000c101d2a */
.L_x_12018:
[----:B------:R-:W-:Y:S05]  /*5460*/  BSYNC B1 ;  /* 0x0000000000017941 */ /* 0x000fea0003800000 */
.L_x_12017:
[----:B------:R-:W-:-:S03]  /*5470*/  UMOV UR4, 0xffffffff ;  /* 0xffffffff00047882 */ /* 0x000fc60000000000 */
[----:B------:R-:W-:Y:S05]  /*5480*/  BRA.DIV UR4, `(.L_x_12021) ;  /* 0x0000029604a07947 */ /* 0x000fea000b800000 */
[----:B-1----:R-:W1:Y:S04]  /*5490*/  SHFL.IDX PT, R59, R59, 0x1, 0x1c1f ;  /* 0x003c1f003b3b7f89 */ /* 0x002e6800000e0000 */
[----:B----4-:R3:W4:Y:S02]  /*54a0*/  SHFL.IDX PT, R14, R58, 0x1, 0x1c1f ;  /* 0x003c1f003a0e7f89 */ /* 0x01072400000e0000 */
.L_x_12368:
[----:B------:R-:W-:Y:S02]  /*54b0*/  VIADD R4, R18, 0x40 ;  /* 0x0000004012047836 */ /* 0x000fe40000000000 */
[----:B----4-:R-:W-:Y:S02]  /*54c0*/  IMAD.MOV.U32 R12, RZ, RZ, R14 ;  /* 0x000000ffff0c7224 */ /* 0x010fe400078e000e */
[----:B-1----:R-:W-:Y:S01]  /*54d0*/  IMAD.MOV.U32 R13, RZ, RZ, R59 ;  /* 0x000000ffff0d7224 */ /* 0x002fe200078e003b */
[----:B------:R-:W-:-:S13]  /*54e0*/  ISETP.GE.OR P0, PT, R4, R66, P0 ;  /* 0x000000420400720c */ /* 0x000fda0000706670 */
[----:B------:R-:W-:Y:S05]  /*54f0*/  @P0 BRA `(.L_x_12002) ;  /* 0x0000000800e40947 */ /* 0x000fea0003800000 */
[----:B------:R-:W1:Y:S01]  /*5500*/  LDC R36, c[0x0][0x2f4] ;  /* 0x0000bd00ff247b82 */ /* 0x000e620000000800 */
[----:B------:R-:W-:Y:S01]  /*5510*/  SHF.R.U32.HI R5, RZ, 0x3, R195 ;  /* 0x00000003ff057819 */ /* 0x000fe200000116c3 */
[----:B------:R-:W-:Y:S01]  /*5520*/  IMAD.SHL.U32 R15, R52, 0x8, RZ ;  /* 0x00000008340f7824 */ /* 0x000fe200078e00ff */
[----:B------:R-:W-:Y:S03]  /*5530*/  BSSY B1, `(.L_x_12022) ;  /* 0x000006b000017945 */ /* 0x000fe60003800000 */
[----:B------:R-:W-:-:S04]  /*5540*/  IMAD.WIDE R14, R15, 0x2, R12 ;  /* 0x000000020f0e7825 */ /* 0x000fc800078e020c */
[----:B-1----:R-:W-:-:S05]  /*5550*/  @P1 IMAD.IADD R67, R36, 0x1, -R67 ;  /* 0x0000000124431824 */ /* 0x002fca00078e0a43 */
[----:B------:R-:W-:-:S04]  /*5560*/  SHF.R.S32.HI R4, RZ, 0x1f, R67 ;  /* 0x0000001fff047819 */ /* 0x000fc80000011443 */
[----:B------:R-:W-:-:S04]  /*5570*/  LEA.HI R67, R4, R67, RZ, 0x4 ;  /* 0x0000004304437211 */ /* 0x000fc800078f20ff */
[----:B------:R-:W-:-:S05]  /*5580*/  LEA.HI.SX32 R37, R67, R52, 0x1c ;  /* 0x0000003443257211 */ /* 0x000fca00078fe2ff */
[----:B------:R-:W-:-:S05]  /*5590*/  IMAD.SHL.U32 R37, R37, 0x8, RZ ;  /* 0x0000000825257824 */ /* 0x000fca00078e00ff */
[----:B------:R-:W-:-:S04]  /*55a0*/  LOP3.LUT R4, R195, 0x38, R37, 0xf8, !PT ;  /* 0x00000038c3047812 */ /* 0x000fc800078ef825 */
[----:B------:R-:W-:Y:S01]  /*55b0*/  LOP3.LUT R4, R4, R5, RZ, 0x3c, !PT ;  /* 0x0000000504047212 */ /* 0x000fe200078e3cff */
[----:B------:R-:W-:-:S04]  /*55c0*/  IMAD R5, R152, 0x1800, R53 ;  /* 0x0000180098057824 */ /* 0x000fc800078e0235 */
[----:B------:R-:W-:Y:S02]  /*55d0*/  IMAD.IADD R7, R199, 0x1, R4 ;  /* 0x00000001c7077824 */ /* 0x000fe400078e0204 */
[----:B------:R-:W-:Y:S02]  /*55e0*/  IMAD R5, R5, 0x2, R2 ;  /* 0x0000000205057824 */ /* 0x000fe400078e0202 */
[----:B------:R-:W-:-:S04]  /*55f0*/  IMAD R7, R152, 0x1800, R7 ;  /* 0x0000180098077824 */ /* 0x000fc800078e0207 */
[----:B------:R-:W-:Y:S02]  /*5600*/  IMAD R8, R7, 0x2, R2 ;  /* 0x0000000207087824 */ /* 0x000fe400078e0202 */
[----:B------:R-:W1:Y:S04]  /*5610*/  LDS.128 R4, [R5+0x1c400] ;  /* 0x01c4000005047984 */ /* 0x000e680000000c00 */
[----:B------:R-:W4:Y:S01]  /*5620*/  LDS.128 R8, [R8+0x1c400] ;  /* 0x01c4000008087984 */ /* 0x000f220000000c00 */
[----:B------:R-:W-:Y:S05]  /*5630*/  @P4 BRA `(.L_x_12023) ;  /* 0x0000000400684947 */ /* 0x000fea0003800000 */
[----:B------:R-:W-:Y:S01]  /*5640*/  SHF.R.U32.HI R56, RZ, 0x10, R41 ;  /* 0x00000010ff387819 */ /* 0x000fe20000011629 */
[----:B----4-:R-:W-:Y:S01]  /*5650*/  IMAD.U32 R38, R9, 0x10000, RZ ;  /* 0x0001000009267824 */ /* 0x010fe200078e00ff */
[----:B------:R-:W-:Y:S02]  /*5660*/  SHF.R.U32.HI R76, RZ, 0x10, R33 ;  /* 0x00000010ff4c7819 */ /* 0x000fe40000011621 */
[----:B------:R-:W-:Y:S02]  /*5670*/  PRMT R75, R75, 0x5410, R56 ;  /* 0x000054104b4b7816 */ /* 0x000fe40000000038 */
[----:B------:R-:W-:Y:S02]  /*5680*/  PRMT R71, R71, 0x5410, R76 ;  /* 0x0000541047477816 */ /* 0x000fe4000000004c */
[--C-:B------:R-:W-:Y:S02]  /*5690*/  SHF.R.U64 R57, R42, 0x10, R43.reuse ;  /* 0x000000102a397819 */ /* 0x100fe4000000122b */
[----:B---3--:R-:W-:Y:S01]  /*56a0*/  SHF.R.U32.HI R58, RZ, 0x10, R43 ;  /* 0x00000010ff3a7819 */ /* 0x008fe2000001162b */
[----:B------:R-:W-:Y:S01]  /*56b0*/  IMAD.U32 R43, R75, 0x10000, RZ ;  /* 0x000100004b2b7824 */ /* 0x000fe200078e00ff */
[----:B------:R-:W-:Y:S01]  /*56c0*/  SHF.R.U32.HI R62, RZ, 0x10, R35 ;  /* 0x00000010ff3e7819 */ /* 0x000fe20000011623 */
[----:B------:R-:W-:Y:S01]  /*56d0*/  IMAD.U32 R42, R71, 0x10000, RZ ;  /* 0x00010000472a7824 */ /* 0x000fe200078e00ff */
[----:B------:R-:W-:Y:S01]  /*56e0*/  SHF.R.U64 R67, R32, 0x10, R33 ;  /* 0x0000001020437819 */ /* 0x000fe20000001221 */
[-C--:B------:R-:W-:Y:S01]  /*56f0*/  FMUL.FTZ R56, R38, R43.reuse ;  /* 0x0000002b26387220 */ /* 0x080fe20000410000 */
[----:B------:R-:W-:Y:S01]  /*5700*/  SHF.R.U64 R59, R40, 0x10, R41 ;  /* 0x00000010283b7819 */ /* 0x000fe20000001229 */
[----:B-1----:R-:W-:Y:S01]  /*5710*/  IMAD.U32 R33, R5, 0x10000, RZ ;  /* 0x0001000005217824 */ /* 0x002fe200078e00ff */
[----:B------:R-:W-:Y:S01]  /*5720*/  LOP3.LUT R39, R9, 0xffff0000, RZ, 0xc0, !PT ;  /* 0xffff000009277812 */ /* 0x000fe200078ec0ff */
        /* <DEDUP_REMOVED lines=9> */
[----:B--2---:R-:W-:Y:S01]  /*57c0*/  SHF.R.U64 R63, R34, 0x10, R35 ;  /* 0x00000010223f7819 */ /* 0x004fe20000001223 */
[----:B------:R-:W-:Y:S01]  /*57d0*/  IMAD.U32 R9, R8, 0x10000, RZ ;  /* 0x0001000008097824 */ /* 0x000fe200078e00ff */
[----:B------:R-:W-:Y:S01]  /*57e0*/  PRMT R74, R74, 0x5410, R59 ;  /* 0x000054104a4a7816 */ /* 0x000fe2000000003b */
[----:B------:R-:W-:Y:S01]  /*57f0*/  FMUL.FTZ R59, R39, R75 ;  /* 0x0000004b273b7220 */ /* 0x000fe20000410000 */
[----:B------:R-:W-:Y:S01]  /*5800*/  PRMT R72, R72, 0x5410, R57 ;  /* 0x0000541048487816 */ /* 0x000fe20000000039 */
[----:B------:R-:W-:Y:S01]  /*5810*/  IMAD.U32 R57, R73, 0x10000, RZ ;  /* 0x0001000049397824 */ /* 0x000fe200078e00ff */
[----:B------:R-:W-:Y:S01]  /*5820*/  LOP3.LUT R34, R5, 0xffff0000, RZ, 0xc0, !PT ;  /* 0xffff000005227812 */ /* 0x000fe200078ec0ff */
[----:B------:R-:W-:Y:S01]  /*5830*/  FMUL.FTZ R39, R39, R71 ;  /* 0x0000004727277220 */ /* 0x000fe20000410000 */
[----:B------:R-:W-:Y:S01]  /*5840*/  PRMT R68, R68, 0x5410, R63 ;  /* 0x0000541044447816 */ /* 0x000fe2000000003f */
[----:B------:R-:W-:Y:S01]  /*5850*/  FMUL.FTZ R63, R40, R57 ;  /* 0x00000039283f7220 */ /* 0x000fe20000410000 */
[----:B------:R-:W-:Y:S01]  /*5860*/  LOP3.LUT R35, R8, 0xffff0000, RZ, 0xc0, !PT ;  /* 0xffff000008237812 */ /* 0x000fe200078ec0ff */
[----:B------:R-:W-:Y:S01]  /*5870*/  FMUL.FTZ R38, R40, R33 ;  /* 0x0000002128267220 */ /* 0x000fe20000410000 */
[----:B------:R-:W-:Y:S01]  /*5880*/  LOP3.LUT R41, R11, 0xffff0000, RZ, 0xc0, !PT ;  /* 0xffff00000b297812 */ /* 0x000fe200078ec0ff */
[----:B------:R-:W-:Y:S01]  /*5890*/  IMAD.U32 R8, R7, 0x10000, RZ ;  /* 0x0001000007087824 */ /* 0x000fe200078e00ff */
[----:B------:R-:W-:Y:S01]  /*58a0*/  LOP3.LUT R42, R73, 0xffff0000, RZ, 0xc0, !PT ;  /* 0xffff0000492a7812 */ /* 0x000fe200078ec0ff */
[C---:B------:R-:W-:Y:S01]  /*58b0*/  FFMA.FTZ R59, R34.reuse, R71, -R59 ;  /* 0x00000047223b7223 */ /* 0x040fe2000001083b */
[----:B------:R-:W-:Y:S01]  /*58c0*/  FFMA.FTZ R40, R34, R75, R39 ;  /* 0x0000004b22287223 */ /* 0x000fe20000010027 */
[----:B------:R-:W-:Y:S01]  /*58d0*/  PRMT R70, R70, 0x5410, R67 ;  /* 0x0000541046467816 */ /* 0x000fe20000000043 */
[C---:B------:R-:W-:Y:S01]  /*58e0*/  FFMA.FTZ R57, R8.reuse, R57, R38 ;  /* 0x0000003908397223 */ /* 0x040fe20000010026 */
[----:B------:R-:W-:Y:S01]  /*58f0*/  LOP3.LUT R34, R69, 0xffff0000, RZ, 0xc0, !PT ;  /* 0xffff000045227812 */ /* 0x000fe200078ec0ff */
[----:B------:R-:W-:Y:S01]  /*5900*/  FMUL.FTZ R58, R41, R42 ;  /* 0x0000002a293a7220 */ /* 0x000fe20000410000 */
[----:B------:R-:W-:Y:S01]  /*5910*/  LOP3.LUT R7, R7, 0xffff0000, RZ, 0xc0, !PT ;  /* 0xffff000007077812 */ /* 0x000fe200078ec0ff */
[----:B------:R-:W-:Y:S01]  /*5920*/  FFMA.FTZ R63, R8, R33, -R63 ;  /* 0x00000021083f7223 */ /* 0x000fe2000001083f */
[----:B------:R-:W-:-:S02]  /*5930*/  IMAD.U32 R38, R74, 0x10000, RZ ;  /* 0x000100004a267824 */ /* 0x000fc400078e00ff */
[-C--:B------:R-:W-:Y:S01]  /*5940*/  FMUL.FTZ R62, R41, R34.reuse ;  /* 0x00000022293e7220 */ /* 0x080fe20000410000 */
[----:B------:R-:W-:Y:S01]  /*5950*/  IMAD.U32 R8, R70, 0x10000, RZ ;  /* 0x0001000046087824 */ /* 0x000fe200078e00ff */
[----:B------:R-:W-:Y:S01]  /*5960*/  LOP3.LUT R74, R74, 0xffff0000, RZ, 0xc0, !PT ;  /* 0xffff00004a4a7812 */ /* 0x000fe200078ec0ff */
[----:B------:R-:W-:Y:S01]  /*5970*/  FFMA.FTZ R58, R7, R34, -R58 ;  /* 0x00000022073a7223 */ /* 0x000fe2000001083a */
[C---:B------:R-:W-:Y:S01]  /*5980*/  FMUL.FTZ R34, R9.reuse, R38 ;  /* 0x0000002609227220 */ /* 0x040fe20000410000 */
[C---:B------:R-:W-:Y:S01]  /*5990*/  IMAD.U32 R5, R4.reuse, 0x10000, RZ ;  /* 0x0001000004057824 */ /* 0x040fe200078e00ff */
[----:B------:R-:W-:Y:S01]  /*59a0*/  LOP3.LUT R32, R4, 0xffff0000, RZ, 0xc0, !PT ;  /* 0xffff000004207812 */ /* 0x000fe200078ec0ff */
[----:B------:R-:W-:Y:S01]  /*59b0*/  FMUL.FTZ R9, R9, R8 ;  /* 0x0000000809097220 */ /* 0x000fe20000410000 */
[----:B------:R-:W-:Y:S01]  /*59c0*/  LOP3.LUT R70, R70, 0xffff0000, RZ, 0xc0, !PT ;  /* 0xffff000046467812 */ /* 0x000fe200078ec0ff */
[----:B------:R-:W-:Y:S01]  /*59d0*/  FFMA.FTZ R62, R7, R42, R62 ;  /* 0x0000002a073e7223 */ /* 0x000fe2000001003e */
[----:B------:R-:W-:Y:S01]  /*59e0*/  FMUL.FTZ R7, R35, R74 ;  /* 0x0000004a23077220 */ /* 0x000fe20000410000 */
[----:B------:R-:W-:-:S02]  /*59f0*/  IMAD.U32 R11, R10, 0x10000, RZ ;  /* 0x000100000a0b7824 */ /* 0x000fc400078e00ff */
[C---:B------:R-:W-:Y:S01]  /*5a00*/  FFMA.FTZ R34, R5.reuse, R8, -R34 ;  /* 0x0000000805227223 */ /* 0x040fe20000010822 */
[----:B------:R-:W-:Y:S01]  /*5a10*/  FFMA.FTZ R38, R5, R38, R9 ;  /* 0x0000002605267223 */ /* 0x000fe20000010009 */
[----:B------:R-:W-:Y:S01]  /*5a20*/  LOP3.LUT R10, R10, 0xffff0000, RZ, 0xc0, !PT ;  /* 0xffff00000a0a7812 */ /* 0x000fe200078ec0ff */
[----:B------:R-:W-:Y:S01]  /*5a30*/  FFMA.FTZ R33, R32, R70, -R7 ;  /* 0x0000004620217223 */ /* 0x000fe20000010807 */
[C---:B------:R-:W-:Y:S01]  /*5a40*/  IMAD.U32 R8, R72.reuse, 0x10000, RZ ;  /* 0x0001000048087824 */ /* 0x040fe200078e00ff */
[----:B------:R-:W-:Y:S01]  /*5a50*/  LOP3.LUT R9, R72, 0xffff0000, RZ, 0xc0, !PT ;  /* 0xffff000048097812 */ /* 0x000fe200078ec0ff */
[C---:B------:R-:W-:Y:S01]  /*5a60*/  IMAD.U32 R5, R68.reuse, 0x10000, RZ ;  /* 0x0001000044057824 */ /* 0x040fe200078e00ff */
[----:B------:R-:W-:Y:S01]  /*5a70*/  LOP3.LUT R7, R68, 0xffff0000, RZ, 0xc0, !PT ;  /* 0xffff000044077812 */ /* 0x000fe200078ec0ff */
[C---:B------:R-:W-:Y:S02]  /*5a80*/  IMAD.U32 R4, R6.reuse, 0x10000, RZ ;  /* 0x0001000006047824 */ /* 0x040fe400078e00ff */
[C---:B------:R-:W-:Y:S01]  /*5a90*/  FMUL.FTZ R39, R11.reuse, R8 ;  /* 0x000000080b277220 */ /* 0x040fe20000410000 */
[----:B------:R-:W-:Y:S01]  /*5aa0*/  LOP3.LUT R6, R6, 0xffff0000, RZ, 0xc0, !PT ;  /* 0xffff000006067812 */ /* 0x000fe200078ec0ff */
[----:B------:R-:W-:Y:S01]  /*5ab0*/  FMUL.FTZ R11, R11, R5 ;  /* 0x000000050b0b7220 */ /* 0x000fe20000410000 */
[C---:B------:R-:W-:Y:S01]  /*5ac0*/  FMUL.FTZ R41, R10.reuse, R9 ;  /* 0x000000090a297220 */ /* 0x040fe20000410000 */
[----:B------:R-:W-:Y:S01]  /*5ad0*/  FMUL.FTZ R10, R10, R7 ;  /* 0x000000070a0a7220 */ /* 0x000fe20000410000 */
[----:B------:R-:W-:Y:S01]  /*5ae0*/  FMUL.FTZ R35, R35, R70 ;  /* 0x0000004623237220 */ /* 0x000fe20000410000 */
[C---:B------:R-:W-:Y:S01]  /*5af0*/  FFMA.FTZ R39, R4.reuse, R5, -R39 ;  /* 0x0000000504277223 */ /* 0x040fe20000010827 */
[----:B------:R-:W-:Y:S01]  /*5b00*/  FFMA.FTZ R11, R4, R8, R11 ;  /* 0x00000008040b7223 */ /* 0x000fe2000001000b */
[C---:B------:R-:W-:Y:S01]  /*5b10*/  FFMA.FTZ R4, R6.reuse, R7, -R41 ;  /* 0x0000000706047223 */ /* 0x040fe20000010829 */
[----:B------:R-:W-:Y:S01]  /*5b20*/  FFMA.FTZ R10, R6, R9, R10 ;  /* 0x00000009060a7223 */ /* 0x000fe2000001000a */
        /* <DEDUP_REMOVED lines=11> */
.L_x_12023:
[----:B------:R-:W-:Y:S05]  /*5be0*/  BSYNC B1 ;  /* 0x0000000000017941 */ /* 0x000fea0003800000 */
.L_x_12022:
[----:B-1----:R1:W-:Y:S01]  /*5bf0*/  ST.E.128 desc[UR42][R14.64], R4 ;  /* 0x000000040e007985 */ /* 0x0023e2000c101d2a */
[----:B------:R-:W-:-:S13]  /*5c00*/  ISETP.GE.AND P0, PT, R37, R36, PT ;  /* 0x000000242500720c */ /* 0x000fda0003f06270 */
[----:B------:R-:W-:Y:S05]  /*5c10*/  @P0 BRA `(.L_x_12002) ;  /* 0x00000004001c0947 */ /* 0x000fea0003800000 */
[----:B------:R-:W-:-:S05]  /*5c20*/  IMAD.WIDE R12, R37, 0x2, R12 ;  /* 0x00000002250c7825 */ /* 0x000fca00078e020c */
[----:B----4-:R4:W-:Y:S01]  /*5c30*/  ST.E.128 desc[UR42][R12.64], R8 ;  /* 0x000000080c007985 */ /* 0x0109e2000c101d2a */
[----:B------:R-:W-:Y:S05]  /*5c40*/  BRA `(.L_x_12002) ;  /* 0x0000000400107947 */ /* 0x000fea0003800000 */
.L_x_11983:
[----:B------:R-:W-:-:S04]  /*5c50*/  ULOP3.LUT UR4, UR36, 0x1, URZ, 0xfc, !UPT ;  /* 0x0000000124047892 */ /* 0x000fc8000f8efc3f */
[----:B------:R-:W-:-:S06]  /*5c60*/  UISETP.NE.AND UP0, UPT, UR4, 0x3, UPT ;  /* 0x000000030400788c */ /* 0x000fcc000bf05270 */
[----:B------:R-:W-:-:S13]  /*5c70*/  PLOP3.LUT P3, PT, PT, PT, UP0, 0x80, 0x0 ;  /* 0x000000000000781c */ /* 0x000fda0003f6f008 */
[----:B------:R-:W-:Y:S05]  /*5c80*/  @!P3 BRA `(.L_x_12024) ;  /* 0x000000000004b947 */ /* 0x000fea0003800000 */
[----:B------:R-:W-:Y:S01]  /*5c90*/  BPT.TRAP 0x1 ;  /* 0x000000040000795c */ /* 0x000fe20000300000 */
.L_x_12024:
[----:B------:R-:W-:Y:S01]  /*5ca0*/  IMAD R54, R152, 0x8, R2 ;  /* 0x0000000898367824 */ /* 0x000fe200078e0202 */
[----:B------:R-:W-:Y:S01]  /*5cb0*/  SHF.L.U32 R55, R185, 0x1f, RZ ;  /* 0x0000001fb9377819 */ /* 0x000fe200000006ff */
[----:B------:R-:W-:Y:S01]  /*5cc0*/  BSSY B1, `(.L_x_12025) ;  /* 0x0000004000017945 */ /* 0x000fe20003800000 */
[----:B------:R-:W-:Y:S02]  /*5cd0*/  SHF.R.S32.HI R64, RZ, 0x1f, R61 ;  /* 0x0000001fff407819 */ /* 0x000fe4000001143d */
[----:B------:R-:W0:Y:S02]  /*5ce0*/  SYNCS.PHASECHK.TRANS64.TRYWAIT P0, [R54+URZ+0x22890], R55 ;  /* 0x02289037360075a7 */ /* 0x000e24000800017f */
[----:B0-----:R-:W-:Y:S05]  /*5cf0*/  @!P0 BRA `(.L_x_12026) ;  /* 0x0000028c00cc8947 */ /* 0x001fea0003800000 */
.L_x_12369:
[----:B------:R-:W-:Y:S05]  /*5d00*/  BSYNC B1 ;  /* 0x0000000000017941 */ /* 0x000fea0003800000 */
.L_x_12025:
        /* <DEDUP_REMOVED lines=16> */
[C---:B------:R-:W-:Y:S01]  /*5e10*/  IMAD.WIDE.U32 R4, R153.reuse, UR4, R4 ;  /* 0x0000000499047c25 */ /* 0x040fe2000f8e0004 */
[----:B------:R-:W-:Y:S02]  /*5e20*/  UMOV UR4, 0xffffffff ;  /* 0xffffffff00047882 */ /* 0x000fe40000000000 */
[----:B------:R-:W-:Y:S01]  /*5e30*/  ISETP.GE.AND P0, PT, R34, 0x1, PT ;  /* 0x000000012200780c */ /* 0x000fe20003f06270 */
[----:B------:R-:W-:Y:S01]  /*5e40*/  IMAD R5, R153, UR5, R5 ;  /* 0x0000000599057c24 */ /* 0x000fe2000f8e0205 */
[----:B------:R-:W-:-:S04]  /*5e50*/  LEA R10, P4, R4, UR6, 0x1 ;  /* 0x00000006040a7c11 */ /* 0x000fc8000f8808ff */
[----:B------:R-:W-:Y:S01]  /*5e60*/  LEA.HI.X R32, R4, UR7, R5, 0x1, P4 ;  /* 0x0000000704207c11 */ /* 0x000fe2000a0f0c05 */
[----:B------:R-:W-:Y:S08]  /*5e70*/  BRA.DIV UR4, `(.L_x_12027) ;  /* 0x0000028e04807947 */ /* 0x000ff0000b800000 */
[----:B------:R1:W2:Y:S04]  /*5e80*/  SHFL.IDX PT, R33, R32, RZ, 0x1c1f ;  /* 0x001c1fff20217589 */ /* 0x0002a800000e0000 */
[----:B------:R1:W3:Y:S02]  /*5e90*/  SHFL.IDX PT, R14, R10, RZ, 0x1c1f ;  /* 0x001c1fff0a0e7589 */ /* 0x0002e400000e0000 */
.L_x_12373:
[----:B------:R-:W-:Y:S04]  /*5ea0*/  BSSY B1, `(.L_x_12028) ;  /* 0x000000d000017945 */ /* 0x000fe80003800000 */
[----:B------:R-:W-:Y:S05]  /*5eb0*/  @!P0 BRA `(.L_x_12029) ;  /* 0x00000000002c8947 */ /* 0x000fea0003800000 */
[----:B------:R-:W-:Y:S02]  /*5ec0*/  ULDC UR4, c[0x0][0x2f4] ;  /* 0x0000bd0000047ab9 */ /* 0x000fe40000000800 */
[----:B------:R-:W-:Y:S02]  /*5ed0*/  ISETP.GE.AND P4, PT, R16, UR4, PT ;  /* 0x0000000410007c0c */ /* 0x000fe4000bf86270 */
[----:B------:R-:W-:-:S11]  /*5ee0*/  ISETP.GE.AND P0, PT, R19, UR4, PT ;  /* 0x0000000413007c0c */ /* 0x000fd6000bf06270 */
[----:B------:R-:W4:Y:S01]  /*5ef0*/  @!P4 LDS.128 R4, [R69] ;  /* 0x000000004504c984 */ /* 0x000f220000000c00 */
[----:B---3--:R-:W-:-:S04]  /*5f00*/  @!P4 LEA R8, P5, R16, R14, 0x1 ;  /* 0x0000000e1008c211 */ /* 0x008fc800078a08ff */
[----:B--2---:R-:W-:-:S05]  /*5f10*/  @!P4 LEA.HI.X R9, R16, R33, R17, 0x1, P5 ;  /* 0x000000211009c211 */ /* 0x004fca00028f0c11 */
[----:B----4-:R2:W-:Y:S04]  /*5f20*/  @!P4 ST.E.128 desc[UR42][R8.64], R4 ;  /* 0x000000040800c985 */ /* 0x0105e8000c101d2a */
[----:B------:R-:W3:Y:S01]  /*5f30*/  @!P0 LDS.128 R4, [R68] ;  /* 0x0000000044048984 */ /* 0x000ee20000000c00 */
[----:B--2---:R-:W-:-:S04]  /*5f40*/  @!P0 LEA R8, P4, R19, R14, 0x1 ;  /* 0x0000000e13088211 */ /* 0x004fc800078808ff */
[----:B------:R-:W-:-:S05]  /*5f50*/  @!P0 LEA.HI.X R9, R19, R33, R184, 0x1, P4 ;  /* 0x0000002113098211 */ /* 0x000fca00020f0cb8 */
[----:B---3--:R4:W-:Y:S04]  /*5f60*/  @!P0 ST.E.128 desc[UR42][R8.64], R4 ;  /* 0x0000000408008985 */ /* 0x0089e8000c101d2a */
.L_x_12029:
[----:B------:R-:W-:Y:S05]  /*5f70*/  BSYNC B1 ;  /* 0x0000000000017941 */ /* 0x000fea0003800000 */
.L_x_12028:
[----:B------:R-:W-:-:S03]  /*5f80*/  UMOV UR4, 0xffffffff ;  /* 0xffffffff00047882 */ /* 0x000fc60000000000 */
[----:B------:R-:W-:Y:S05]  /*5f90*/  BRA.DIV UR4, `(.L_x_12030) ;  /* 0x0000028e04807947 */ /* 0x000fea000b800000 */
[----:B--2---:R2:W0:Y:S04]  /*5fa0*/  SHFL.IDX PT, R33, R32, 0x1, 0x1c1f ;  /* 0x003c1f0020217f89 */ /* 0x00442800000e0000 */
[----:B---3--:R2:W3:Y:S02]  /*5fb0*/  SHFL.IDX PT, R14, R10, 0x1, 0x1c1f ;  /* 0x003c1f000a0e7f89 */ /* 0x0084e400000e0000 */
.L_x_12377:
[----:B------:R-:W-:-:S13]  /*5fc0*/  ISETP.GE.AND P0, PT, R34, 0x41, PT ;  /* 0x000000412200780c */ /* 0x000fda0003f06270 */
[----:B------:R-:W-:Y:S05]  /*5fd0*/  @!P0 BRA `(.L_x_12002) ;  /* 0x00000000002c8947 */ /* 0x000fea0003800000 */
[----:B------:R-:W-:Y:S02]  /*5fe0*/  ULDC UR4, c[0x0][0x2f4] ;  /* 0x0000bd0000047ab9 */ /* 0x000fe40000000800 */
[----:B------:R-:W-:Y:S02]  /*5ff0*/  ISETP.GE.AND P5, PT, R16, UR4, PT ;  /* 0x0000000410007c0c */ /* 0x000fe4000bfa6270 */
[----:B------:R-:W-:-:S11]  /*6000*/  ISETP.GE.AND P0, PT, R19, UR4, PT ;  /* 0x0000000413007c0c */ /* 0x000fd6000bf06270 */
[----:B----4-:R-:W4:Y:S01]  /*6010*/  @!P5 LDS.128 R4, [R69+0x2000] ;  /* 0x002000004504d984 */ /* 0x010f220000000c00 */
[----:B---3--:R-:W-:-:S04]  /*6020*/  @!P5 LEA R8, P4, R16, R14, 0x1 ;  /* 0x0000000e1008d211 */ /* 0x008fc800078808ff */
[----:B0-----:R-:W-:-:S05]  /*6030*/  @!P5 LEA.HI.X R9, R16, R33, R17, 0x1, P4 ;  /* 0x000000211009d211 */ /* 0x001fca00020f0c11 */
[----:B----4-:R0:W-:Y:S04]  /*6040*/  @!P5 ST.E.128 desc[UR42][R8.64], R4 ;  /* 0x000000040800d985 */ /* 0x0101e8000c101d2a */
[----:B------:R-:W3:Y:S01]  /*6050*/  @!P0 LDS.128 R4, [R68+0x2000] ;  /* 0x0020000044048984 */ /* 0x000ee20000000c00 */
[----:B0-----:R-:W-:-:S04]  /*6060*/  @!P0 LEA R8, P4, R19, R14, 0x1 ;  /* 0x0000000e13088211 */ /* 0x001fc800078808ff */
[----:B------:R-:W-:-:S05]  /*6070*/  @!P0 LEA.HI.X R9, R19, R33, R184, 0x1, P4 ;  /* 0x0000002113098211 */ /* 0x000fca00020f0cb8 */
[----:B---3--:R0:W-:Y:S04]  /*6080*/  @!P0 ST.E.128 desc[UR42][R8.64], R4 ;  /* 0x0000000408008985 */ /* 0x0081e8000c101d2a */
.L_x_12002:
[----:B------:R-:W-:Y:S05]  /*6090*/  BSYNC B0 ;  /* 0x0000000000007941 */ /* 0x000fea0003800000 */
.L_x_11982:
[----:B01--4-:R-:W0:Y:S01]  /*60a0*/  S2R R4, SR_TID.X ;  /* 0x0000000000047919 */ /* 0x013e220000002100 */
        /* <DEDUP_REMOVED lines=8> */
[----:B0-----:R-:W-:-:S02]  /*6130*/  SHF.R.U32.HI R5, RZ, 0x7, R4 ;  /* 0x00000007ff057819 */ /* 0x001fc40000011604 */
[----:B------:R-:W-:-:S03]  /*6140*/  LOP3.LUT P0, RZ, R4, 0x7f, RZ, 0xc0, !PT ;  /* 0x0000007f04ff7812 */ /* 0x000fc6000780c0ff */
[----:B--2---:R-:W-:-:S10]  /*6150*/  VIADD R10, R5, 0x8 ;  /* 0x00000008050a7836 */ /* 0x004fd40000000000 */
[----:B------:R-:W-:-:S05]  /*6160*/  @!P0 VIADD R4, R54, 0x228a0 ;  /* 0x000228a036048836 */ /* 0x000fca0000000000 */
[----:B------:R-:W-:Y:S01]  /*6170*/  @!P0 PRMT R4, RZ, 0x654, R4 ;  /* 0x00000654ff048816 */ /* 0x000fe20000000004 */
[----:B-1----:R0:W-:Y:S06]  /*6180*/  BAR.SYNC.DEFER_BLOCKING R10, 0x80 ;  /* 0x0002000a0000751d */ /* 0x0021ec0000010000 */
[----:B------:R0:W-:Y:S01]  /*6190*/  @!P0 SYNCS.ARRIVE.TRANS64.RED.A1T0 RZ, [R4+URZ], RZ ;  /* 0x000000ff04ff89a7 */ /* 0x0001e2000810043f */
[----:B------:R-:W-:Y:S05]  /*61a0*/  @!P3 BRA `(.L_x_12032) ;  /* 0x000000000004b947 */ /* 0x000fea0003800000 */
[----:B------:R-:W-:Y:S01]  /*61b0*/  BPT.TRAP 0x1 ;  /* 0x000000040000795c */ /* 0x000fe20000300000 */
.L_x_12032:
[----:B------:R-:W-:Y:S05]  /*61c0*/  BSYNC B0 ;  /* 0x0000000000007941 */ /* 0x000fea0003800000 */
.L_x_12031:
[----:B------:R-:W1:Y:S01]  /*61d0*/  SYNCS.PHASECHK.TRANS64.TRYWAIT P3, [R54+URZ+0x228b0], R55 ;  /* 0x0228b037360075a7 */ /* 0x000e62000806017f */
[----:B------:R-:W-:Y:S01]  /*61e0*/  ULDC UR38, c[0x0][0x320] ;  /* 0x0000c80000267ab9 */ /* 0x000fe20000000800 */
[----:B------:R-:W-:Y:S04]  /*61f0*/  BSSY B0, `(.L_x_12033) ;  /* 0x0000002000007945 */ /* 0x000fe80003800000 */
[----:B-1----:R-:W-:Y:S05]  /*6200*/  @!P3 BRA `(.L_x_12034) ;  /* 0x0000028c002cb947 */ /* 0x002fea0003800000 */
.L_x_12378:
[----:B------:R-:W-:Y:S05]  /*6210*/  BSYNC B0 ;  /* 0x0000000000007941 */ /* 0x000fea0003800000 */
.L_x_12033:
[----:B------:R-:W-:Y:S01]  /*6220*/  ULDC.64 UR4, c[0x0][0x328] ;  /* 0x0000ca0000047ab9 */ /* 0x000fe20000000a00 */
[----:B------:R-:W-:Y:S01]  /*6230*/  IMAD.IADD R66, R66, 0x1, -R18 ;  /* 0x0000000142427824 */ /* 0x000fe200078e0a12 */
[----:B------:R-:W-:Y:S01]  /*6240*/  ULDC.64 UR6, c[0x0][0x318] ;  /* 0x0000c60000067ab9 */ /* 0x000fe20000000a00 */
[----:B------:R-:W-:Y:S01]  /*6250*/  IMAD R64, R64, UR4, RZ ;  /* 0x0000000440407c24 */ /* 0x000fe2000f8e02ff */
[----:B------:R-:W-:Y:S01]  /*6260*/  BSSY B0, `(.L_x_12035) ;  /* 0x0000057000007945 */ /* 0x000fe20003800000 */
[----:B0-----:R-:W-:Y:S01]  /*6270*/  IMAD.WIDE.U32 R4, R61, UR4, RZ ;  /* 0x000000043d047c25 */ /* 0x001fe2000f8e00ff */
[----:B------:R-:W-:-:S03]  /*6280*/  ISETP.GE.AND P3, PT, R66, 0x1, PT ;  /* 0x000000014200780c */ /* 0x000fc60003f66270 */
        /* <DEDUP_REMOVED lines=9> */
[----:B------:R-:W-:Y:S02]  /*6320*/  IMAD.IADD R6, R46, 0x1, R12 ;  /* 0x000000012e067824 */ /* 0x000fe400078e020c */
[----:B------:R-:W-:-:S04]  /*6330*/  IMAD.WIDE.U32 R4, R153, UR4, R4 ;  /* 0x0000000499047c25 */ /* 0x000fc8000f8e0004 */
[----:B------:R-:W-:Y:S01]  /*6340*/  IMAD R5, R153, UR5, R5 ;  /* 0x0000000599057c24 */ /* 0x000fe2000f8e0205 */
[----:B------:R-:W-:Y:S01]  /*6350*/  LEA R35, P4, R4, UR6, 0x1 ;  /* 0x0000000604237c11 */ /* 0x000fe2000f8808ff */
[--C-:B------:R-:W-:Y:S02]  /*6360*/  IMAD R12, R12, 0x2, R45.reuse ;  /* 0x000000020c0c7824 */ /* 0x100fe400078e022d */
[----:B------:R-:W-:Y:S01]  /*6370*/  IMAD R11, R6, 0x2, R45 ;  /* 0x00000002060b7824 */ /* 0x000fe200078e022d */
[----:B------:R-:W-:Y:S01]  /*6380*/  LEA.HI.X R36, R4, UR7, R5, 0x1, P4 ;  /* 0x0000000704247c11 */ /* 0x000fe2000a0f0c05 */
[----:B------:R0:W2:Y:S04]  /*6390*/  SHFL.IDX PT, R38, R35, RZ, 0x1c1f ;  /* 0x001c1fff23267589 */ /* 0x0000a800000e0000 */
[----:B------:R0:W4:Y:S01]  /*63a0*/  SHFL.IDX PT, R37, R36, RZ, 0x1c1f ;  /* 0x001c1fff24257589 */ /* 0x00012200000e0000 */
[----:B------:R-:W-:Y:S05]  /*63b0*/  @!P3 BRA `(.L_x_12036) ;  /* 0x000000040004b947 */ /* 0x000fea0003800000 */
[----:B------:R-:W-:Y:S02]  /*63c0*/  ISETP.GE.AND P3, PT, R16, UR38, PT ;  /* 0x0000002610007c0c */ /* 0x000fe4000bf66270 */
[----:B------:R-:W-:-:S11]  /*63d0*/  ISETP.GE.AND P5, PT, R19, UR38, PT ;  /* 0x0000002613007c0c */ /* 0x000fd6000bfa6270 */
[----:B------:R-:W5:Y:S01]  /*63e0*/  @!P3 LDS.128 R4, [R12] ;  /* 0x000000000c04b984 */ /* 0x000f620000000c00 */
[----:B--2---:R-:W-:-:S04]  /*63f0*/  @!P3 LEA R8, P4, R16, R38, 0x1 ;  /* 0x000000261008b211 */ /* 0x004fc800078808ff */
[----:B----4-:R-:W-:-:S05]  /*6400*/  @!P3 LEA.HI.X R9, R16, R37, R17, 0x1, P4 ;  /* 0x000000251009b211 */ /* 0x010fca00020f0c11 */
[----:B-----5:R2:W-:Y:S01]  /*6410*/  @!P3 ST.E.128 desc[UR42][R8.64], R4 ;  /* 0x000000040800b985 */ /* 0x0205e2000c101d2a */
[----:B------:R-:W-:-:S03]  /*6420*/  ISETP.GE.AND P3, PT, R162, UR38, PT ;  /* 0x00000026a2007c0c */ /* 0x000fc6000bf66270 */
[----:B------:R-:W4:Y:S01]  /*6430*/  @!P5 LDS.128 R4, [R11] ;  /* 0x000000000b04d984 */ /* 0x000f220000000c00 */
[----:B------:R-:W-:Y:S02]  /*6440*/  SEL R13, RZ, 0x3fffc, P3 ;  /* 0x0003fffcff0d7807 */ /* 0x000fe40001800000 */
[----:B------:R-:W-:Y:S02]  /*6450*/  SEL R32, RZ, 0x4, P3 ;  /* 0x00000004ff207807 */ /* 0x000fe40001800000 */
[----:B------:R-:W-:-:S04]  /*6460*/  ISETP.GE.AND P3, PT, R16, UR38, PT ;  /* 0x0000002610007c0c */ /* 0x000fc8000bf66270 */
[----:B------:R-:W-:Y:S02]  /*6470*/  SEL R33, RZ, 0x1, P3 ;  /* 0x00000001ff217807 */ /* 0x000fe40001800000 */
[----:B--2---:R-:W-:-:S04]  /*6480*/  @!P5 LEA R8, P4, R19, R38, 0x1 ;  /* 0x000000261308d211 */ /* 0x004fc800078808ff */
[----:B------:R-:W-:Y:S02]  /*6490*/  @!P5 LEA.HI.X R9, R19, R37, R184, 0x1, P4 ;  /* 0x000000251309d211 */ /* 0x000fe400020f0cb8 */
[----:B------:R-:W-:Y:S02]  /*64a0*/  LOP3.LUT P4, RZ, R13, 0x4, RZ, 0xc0, !PT ;  /* 0x000000040dff7812 */ /* 0x000fe4000788c0ff */
[----:B------:R-:W-:-:S04]  /*64b0*/  SEL R13, RZ, 0x2, P5 ;  /* 0x00000002ff0d7807 */ /* 0x000fc80002800000 */
[----:B------:R-:W-:Y:S01]  /*64c0*/  IADD3 R32, R32, R13, R33 ;  /* 0x0000000d20207210 */ /* 0x000fe20007ffe021 */
[----:B----4-:R2:W-:Y:S06]  /*64d0*/  @!P5 ST.E.128 desc[UR42][R8.64], R4 ;  /* 0x000000040800d985 */ /* 0x0105ec000c101d2a */
[----:B------:R-:W4:Y:S01]  /*64e0*/  @P4 LDS.128 R4, [R12+0x3000] ;  /* 0x003000000c044984 */ /* 0x000f220000000c00 */
[----:B--2---:R-:W-:-:S04]  /*64f0*/  @P4 LEA R8, P5, R162, R38, 0x1 ;  /* 0x00000026a2084211 */ /* 0x004fc800078a08ff */
[----:B------:R-:W-:Y:S02]  /*6500*/  @P4 LEA.HI.X R9, R162, R37, R194, 0x1, P5 ;  /* 0x00000025a2094211 */ /* 0x000fe400028f0cc2 */
[----:B------:R-:W-:-:S04]  /*6510*/  ISETP.GE.AND P5, PT, R161, UR38, PT ;  /* 0x00000026a1007c0c */ /* 0x000fc8000bfa6270 */
[----:B---3--:R-:W-:Y:S02]  /*6520*/  SEL R14, RZ, 0x7fff8, P5 ;  /* 0x0007fff8ff0e7807 */ /* 0x008fe40002800000 */
[----:B------:R-:W-:Y:S01]  /*6530*/  SEL R15, RZ, 0x8, P5 ;  /* 0x00000008ff0f7807 */ /* 0x000fe20002800000 */
[----:B----4-:R2:W-:Y:S01]  /*6540*/  @P4 ST.E.128 desc[UR42][R8.64], R4 ;  /* 0x0000000408004985 */ /* 0x0105e2000c101d2a */
[----:B------:R-:W-:-:S13]  /*6550*/  LOP3.LUT P4, RZ, R14, 0x8, RZ, 0xc0, !PT ;  /* 0x000000080eff7812 */ /* 0x000fda000788c0ff */
[----:B------:R-:W3:Y:S01]  /*6560*/  @P4 LDS.128 R4, [R11+0x3000] ;  /* 0x003000000b044984 */ /* 0x000ee20000000c00 */
[----:B--2---:R-:W-:-:S04]  /*6570*/  @P4 LEA R8, P3, R161, R38, 0x1 ;  /* 0x00000026a1084211 */ /* 0x004fc800078608ff */
[----:B------:R-:W-:Y:S02]  /*6580*/  @P4 LEA.HI.X R9, R161, R37, R193, 0x1, P3 ;  /* 0x00000025a1094211 */ /* 0x000fe400018f0cc1 */
[----:B------:R-:W-:-:S04]  /*6590*/  ISETP.GE.AND P3, PT, R160, UR38, PT ;  /* 0x00000026a0007c0c */ /* 0x000fc8000bf66270 */
[----:B------:R-:W-:Y:S02]  /*65a0*/  SEL R14, RZ, 0xffff0, P3 ;  /* 0x000ffff0ff0e7807 */ /* 0x000fe40001800000 */
[----:B------:R-:W-:-:S04]  /*65b0*/  SEL R34, RZ, 0x10, P3 ;  /* 0x00000010ff227807 */ /* 0x000fc80001800000 */
[----:B------:R-:W-:Y:S01]  /*65c0*/  IADD3 R15, R34, R32, R15 ;  /* 0x00000020220f7210 */ /* 0x000fe20007ffe00f */
[----:B---3--:R2:W-:Y:S01]  /*65d0*/  @P4 ST.E.128 desc[UR42][R8.64], R4 ;  /* 0x0000000408004985 */ /* 0x0085e2000c101d2a */
[----:B------:R-:W-:-:S13]  /*65e0*/  LOP3.LUT P4, RZ, R14, 0x10, RZ, 0xc0, !PT ;  /* 0x000000100eff7812 */ /* 0x000fda000788c0ff */
[----:B------:R-:W3:Y:S01]  /*65f0*/  @P4 LDS.128 R4, [R12+0x6000] ;  /* 0x006000000c044984 */ /* 0x000ee20000000c00 */
[----:B--2---:R-:W-:-:S04]  /*6600*/  @P4 LEA R8, P5, R160, R38, 0x1 ;  /* 0x00000026a0084211 */ /* 0x004fc800078a08ff */
[----:B------:R-:W-:Y:S02]  /*6610*/  @P4 LEA.HI.X R9, R160, R37, R192, 0x1, P5 ;  /* 0x00000025a0094211 */ /* 0x000fe400028f0cc0 */
[----:B------:R-:W-:-:S04]  /*6620*/  ISETP.GE.AND P5, PT, R155, UR38, PT ;  /* 0x000000269b007c0c */ /* 0x000fc8000bfa6270 */
[----:B------:R-:W-:Y:S02]  /*6630*/  SEL R14, RZ, 0x1fffe0, P5 ;  /* 0x001fffe0ff0e7807 */ /* 0x000fe40002800000 */
[----:B------:R-:W-:Y:S02]  /*6640*/  SEL R13, RZ, 0x20, P5 ;  /* 0x00000020ff0d7807 */ /* 0x000fe40002800000 */
[----:B------:R-:W-:-:S04]  /*6650*/  ISETP.GE.AND P5, PT, R163, UR38, PT ;  /* 0x00000026a3007c0c */ /* 0x000fc8000bfa6270 */
[----:B------:R-:W-:Y:S01]  /*6660*/  SEL R32, RZ, 0x7fff80, P5 ;  /* 0x007fff80ff207807 */ /* 0x000fe20002800000 */
[----:B---3--:R2:W-:Y:S01]  /*6670*/  @P4 ST.E.128 desc[UR42][R8.64], R4 ;  /* 0x0000000408004985 */ /* 0x0085e2000c101d2a */
[----:B------:R-:W-:-:S13]  /*6680*/  LOP3.LUT P4, RZ, R14, 0x20, RZ, 0xc0, !PT ;  /* 0x000000200eff7812 */ /* 0x000fda000788c0ff */
[----:B------:R-:W3:Y:S01]  /*6690*/  @P4 LDS.128 R4, [R11+0x6000] ;  /* 0x006000000b044984 */ /* 0x000ee20000000c00 */
[----:B--2---:R-:W-:-:S04]  /*66a0*/  @P4 LEA R8, P3, R155, R38, 0x1 ;  /* 0x000000269b084211 */ /* 0x004fc800078608ff */
[----:B------:R-:W-:Y:S02]  /*66b0*/  @P4 LEA.HI.X R9, R155, R37, R191, 0x1, P3 ;  /* 0x000000259b094211 */ /* 0x000fe400018f0cbf */
[----:B------:R-:W-:-:S04]  /*66c0*/  ISETP.GE.AND P3, PT, R154, UR38, PT ;  /* 0x000000269a007c0c */ /* 0x000fc8000bf66270 */
[----:B------:R-:W-:Y:S01]  /*66d0*/  SEL R14, RZ, 0x3fffc0, P3 ;  /* 0x003fffc0ff0e7807 */ /* 0x000fe20001800000 */
[----:B---3--:R2:W-:Y:S03]  /*66e0*/  @P4 ST.E.128 desc[UR42][R8.64], R4 ;  /* 0x0000000408004985 */ /* 0x0085e6000c101d2a */
[----:B------:R-:W-:Y:S02]  /*66f0*/  LOP3.LUT P4, RZ, R14, 0x40, RZ, 0xc0, !PT ;  /* 0x000000400eff7812 */ /* 0x000fe4000788c0ff */
[----:B------:R-:W-:-:S04]  /*6700*/  SEL R14, RZ, 0x40, P3 ;  /* 0x00000040ff0e7807 */ /* 0x000fc80001800000 */
[----:B------:R-:W-:-:S05]  /*6710*/  IADD3 R13, R14, R15, R13 ;  /* 0x0000000f0e0d7210 */ /* 0x000fca0007ffe00d */
[----:B------:R-:W-:Y:S02]  /*6720*/  IMAD.IADD R13, R13, 0x1, R32 ;  /* 0x000000010d0d7824 */ /* 0x000fe400078e0220 */
[----:B------:R-:W3:Y:S03]  /*6730*/  @P4 LDS.128 R4, [R12+0x9000] ;  /* 0x009000000c044984 */ /* 0x000ee60000000c00 */
[----:B--2---:R-:W-:-:S04]  /*6740*/  PRMT R8, R13, 0x8880, RZ ;  /* 0x000088800d087816 */ /* 0x004fc800000000ff */
[----:B------:R-:W-:Y:S02]  /*6750*/  ISETP.GT.AND P3, PT, R8, -0x1, PT ;  /* 0xffffffff0800780c */ /* 0x000fe40003f64270 */
[----:B------:R-:W-:-:S04]  /*6760*/  @P4 LEA R8, P5, R154, R38, 0x1 ;  /* 0x000000269a084211 */ /* 0x000fc800078a08ff */
[----:B------:R-:W-:-:S05]  /*6770*/  @P4 LEA.HI.X R9, R154, R37, R190, 0x1, P5 ;  /* 0x000000259a094211 */ /* 0x000fca00028f0cbe */
[----:B---3--:R2:W-:Y:S04]  /*6780*/  @P4 ST.E.128 desc[UR42][R8.64], R4 ;  /* 0x0000000408004985 */ /* 0x0085e8000c101d2a */
[----:B------:R-:W3:Y:S01]  /*6790*/  @!P3 LDS.128 R4, [R11+0x9000] ;  /* 0x009000000b04b984 */ /* 0x000ee20000000c00 */
[----:B--2---:R-:W-:-:S04]  /*67a0*/  @!P3 LEA R8, P4, R163, R38, 0x1 ;  /* 0x00000026a308b211 */ /* 0x004fc800078808ff */
[----:B------:R-:W-:-:S05]  /*67b0*/  @!P3 LEA.HI.X R9, R163, R37, R189, 0x1, P4 ;  /* 0x00000025a309b211 */ /* 0x000fca00020f0cbd */
[----:B---3--:R2:W-:Y:S04]  /*67c0*/  @!P3 ST.E.128 desc[UR42][R8.64], R4 ;  /* 0x000000040800b985 */ /* 0x0085e8000c101d2a */
.L_x_12036:
[----:B------:R-:W-:Y:S05]  /*67d0*/  BSYNC B0 ;  /* 0x0000000000007941 */ /* 0x000fea0003800000 */
.L_x_12035:
[----:B------:R-:W-:Y:S01]  /*67e0*/  ISETP.GE.AND P3, PT, R66, 0x41, PT ;  /* 0x000000414200780c */ /* 0x000fe20003f66270 */
[----:B------:R1:W1:Y:S01]  /*67f0*/  SHFL.IDX PT, R13, R36, 0x1, 0x1c1f ;  /* 0x003c1f00240d7f89 */ /* 0x00026200000e0000 */
[----:B------:R-:W-:Y:S03]  /*6800*/  BSSY B0, `(.L_x_12037) ;  /* 0x0000044000007945 */ /* 0x000fe60003800000 */
[----:B0-----:R-:W0:Y:S08]  /*6810*/  SHFL.IDX PT, R35, R35, 0x1, 0x1c1f ;  /* 0x003c1f0023237f89 */ /* 0x001e3000000e0000 */
[----:B------:R-:W-:Y:S05]  /*6820*/  @!P3 BRA `(.L_x_12038) ;  /* 0x000000040004b947 */ /* 0x000fea0003800000 */
[----:B------:R-:W-:Y:S02]  /*6830*/  ISETP.GE.AND P4, PT, R16, UR38, PT ;  /* 0x0000002610007c0c */ /* 0x000fe4000bf86270 */
[----:B------:R-:W-:-:S11]  /*6840*/  ISETP.GE.AND P5, PT, R19, UR38, PT ;  /* 0x0000002613007c0c */ /* 0x000fd6000bfa6270 */
[----:B--2---:R-:W2:Y:S01]  /*6850*/  @!P4 LDS.128 R4, [R12+0x2000] ;  /* 0x002000000c04c984 */ /* 0x004ea20000000c00 */
[----:B0-----:R-:W-:-:S04]  /*6860*/  @!P4 LEA R8, P3, R16, R35, 0x1 ;  /* 0x000000231008c211 */ /* 0x001fc800078608ff */
[----:B-1----:R-:W-:Y:S02]  /*6870*/  @!P4 LEA.HI.X R9, R16, R13, R17, 0x1, P3 ;  /* 0x0000000d1009c211 */ /* 0x002fe400018f0c11 */
[----:B------:R-:W-:-:S04]  /*6880*/  ISETP.GE.AND P3, PT, R162, UR38, PT ;  /* 0x00000026a2007c0c */ /* 0x000fc8000bf66270 */
[----:B---3--:R-:W-:Y:S02]  /*6890*/  SEL R14, RZ, 0x3fffc, P3 ;  /* 0x0003fffcff0e7807 */ /* 0x008fe40001800000 */
[----:B------:R-:W-:Y:S02]  /*68a0*/  SEL R33, RZ, 0x4, P3 ;  /* 0x00000004ff217807 */ /* 0x000fe40001800000 */
[----:B------:R-:W-:-:S04]  /*68b0*/  ISETP.GE.AND P3, PT, R16, UR38, PT ;  /* 0x0000002610007c0c */ /* 0x000fc8000bf66270 */
[----:B------:R-:W-:Y:S01]  /*68c0*/  SEL R34, RZ, 0x1, P3 ;  /* 0x00000001ff227807 */ /* 0x000fe20001800000 */
[----:B--2---:R0:W-:Y:S04]  /*68d0*/  @!P4 ST.E.128 desc[UR42][R8.64], R4 ;  /* 0x000000040800c985 */ /* 0x0041e8000c101d2a */
[----:B------:R-:W1:Y:S01]  /*68e0*/  @!P5 LDS.128 R4, [R11+0x2000] ;  /* 0x002000000b04d984 */ /* 0x000e620000000c00 */
[----:B0-----:R-:W-:-:S04]  /*68f0*/  @!P5 LEA R8, P4, R19, R35, 0x1 ;  /* 0x000000231308d211 */ /* 0x001fc800078808ff */
[----:B------:R-:W-:Y:S02]  /*6900*/  @!P5 LEA.HI.X R9, R19, R13, R184, 0x1, P4 ;  /* 0x0000000d1309d211 */ /* 0x000fe400020f0cb8 */
[----:B------:R-:W-:Y:S02]  /*6910*/  LOP3.LUT P4, RZ, R14, 0x4, RZ, 0xc0, !PT ;  /* 0x000000040eff7812 */ /* 0x000fe4000788c0ff */
[----:B------:R-:W-:-:S04]  /*6920*/  SEL R14, RZ, 0x2, P5 ;  /* 0x00000002ff0e7807 */ /* 0x000fc80002800000 */
[----:B------:R-:W-:Y:S01]  /*6930*/  IADD3 R33, R33, R14, R34 ;  /* 0x0000000e21217210 */ /* 0x000fe20007ffe022 */
[----:B-1----:R0:W-:Y:S06]  /*6940*/  @!P5 ST.E.128 desc[UR42][R8.64], R4 ;  /* 0x000000040800d985 */ /* 0x0021ec000c101d2a */
[----:B------:R-:W1:Y:S01]  /*6950*/  @P4 LDS.128 R4, [R12+0x5000] ;  /* 0x005000000c044984 */ /* 0x000e620000000c00 */
[----:B0-----:R-:W-:-:S04]  /*6960*/  @P4 LEA R8, P5, R162, R35, 0x1 ;  /* 0x00000023a2084211 */ /* 0x001fc800078a08ff */
[----:B------:R-:W-:Y:S02]  /*6970*/  @P4 LEA.HI.X R9, R162, R13, R194, 0x1, P5 ;  /* 0x0000000da2094211 */ /* 0x000fe400028f0cc2 */
[----:B------:R-:W-:-:S04]  /*6980*/  ISETP.GE.AND P5, PT, R161, UR38, PT ;  /* 0x00000026a1007c0c */ /* 0x000fc8000bfa6270 */
[----:B------:R-:W-:Y:S02]  /*6990*/  SEL R15, RZ, 0x7fff8, P5 ;  /* 0x0007fff8ff0f7807 */ /* 0x000fe40002800000 */
[----:B------:R-:W-:Y:S01]  /*69a0*/  SEL R32, RZ, 0x8, P5 ;  /* 0x00000008ff207807 */ /* 0x000fe20002800000 */
[----:B-1----:R0:W-:Y:S01]  /*69b0*/  @P4 ST.E.128 desc[UR42][R8.64], R4 ;  /* 0x0000000408004985 */ /* 0x0021e2000c101d2a */
[----:B------:R-:W-:-:S13]  /*69c0*/  LOP3.LUT P4, RZ, R15, 0x8, RZ, 0xc0, !PT ;  /* 0x000000080fff7812 */ /* 0x000fda000788c0ff */
[----:B------:R-:W1:Y:S01]  /*69d0*/  @P4 LDS.128 R4, [R11+0x5000] ;  /* 0x005000000b044984 */ /* 0x000e620000000c00 */
[----:B0-----:R-:W-:-:S04]  /*69e0*/  @P4 LEA R8, P3, R161, R35, 0x1 ;  /* 0x00000023a1084211 */ /* 0x001fc800078608ff */
[----:B------:R-:W-:Y:S02]  /*69f0*/  @P4 LEA.HI.X R9, R161, R13, R193, 0x1, P3 ;  /* 0x0000000da1094211 */ /* 0x000fe400018f0cc1 */
[----:B------:R-:W-:-:S04]  /*6a00*/  ISETP.GE.AND P3, PT, R160, UR38, PT ;  /* 0x00000026a0007c0c */ /* 0x000fc8000bf66270 */
[----:B------:R-:W-:Y:S02]  /*6a10*/  SEL R15, RZ, 0xffff0, P3 ;  /* 0x000ffff0ff0f7807 */ /* 0x000fe40001800000 */
[----:B----4-:R-:W-:-:S04]  /*6a20*/  SEL R37, RZ, 0x10, P3 ;  /* 0x00000010ff257807 */ /* 0x010fc80001800000 */
[----:B------:R-:W-:Y:S01]  /*6a30*/  IADD3 R32, R37, R33, R32 ;  /* 0x0000002125207210 */ /* 0x000fe20007ffe020 */
[----:B-1----:R0:W-:Y:S01]  /*6a40*/  @P4 ST.E.128 desc[UR42][R8.64], R4 ;  /* 0x0000000408004985 */ /* 0x0021e2000c101d2a */
[----:B------:R-:W-:-:S13]  /*6a50*/  LOP3.LUT P4, RZ, R15, 0x10, RZ, 0xc0, !PT ;  /* 0x000000100fff7812 */ /* 0x000fda000788c0ff */
[----:B------:R-:W1:Y:S01]  /*6a60*/  @P4 LDS.128 R4, [R12+0x8000] ;  /* 0x008000000c044984 */ /* 0x000e620000000c00 */
[----:B0-----:R-:W-:-:S04]  /*6a70*/  @P4 LEA R8, P5, R160, R35, 0x1 ;  /* 0x00000023a0084211 */ /* 0x001fc800078a08ff */
[----:B------:R-:W-:Y:S02]  /*6a80*/  @P4 LEA.HI.X R9, R160, R13, R192, 0x1, P5 ;  /* 0x0000000da0094211 */ /* 0x000fe400028f0cc0 */
[----:B------:R-:W-:-:S04]  /*6a90*/  ISETP.GE.AND P5, PT, R155, UR38, PT ;  /* 0x000000269b007c0c */ /* 0x000fc8000bfa6270 */
[----:B------:R-:W-:Y:S02]  /*6aa0*/  SEL R15, RZ, 0x1fffe0, P5 ;  /* 0x001fffe0ff0f7807 */ /* 0x000fe40002800000 */
[----:B------:R-:W-:Y:S02]  /*6ab0*/  SEL R14, RZ, 0x20, P5 ;  /* 0x00000020ff0e7807 */ /* 0x000fe40002800000 */
[----:B------:R-:W-:-:S04]  /*6ac0*/  ISETP.GE.AND P5, PT, R163, UR38, PT ;  /* 0x00000026a3007c0c */ /* 0x000fc8000bfa6270 */
[----:B------:R-:W-:Y:S01]  /*6ad0*/  SEL R33, RZ, 0x7fff80, P5 ;  /* 0x007fff80ff217807 */ /* 0x000fe20002800000 */
[----:B-1----:R0:W-:Y:S01]  /*6ae0*/  @P4 ST.E.128 desc[UR42][R8.64], R4 ;  /* 0x0000000408004985 */ /* 0x0021e2000c101d2a */
[----:B------:R-:W-:-:S13]  /*6af0*/  LOP3.LUT P4, RZ, R15, 0x20, RZ, 0xc0, !PT ;  /* 0x000000200fff7812 */ /* 0x000fda000788c0ff */
[----:B------:R-:W1:Y:S01]  /*6b00*/  @P4 LDS.128 R4, [R11+0x8000] ;  /* 0x008000000b044984 */ /* 0x000e620000000c00 */
[----:B0-----:R-:W-:-:S04]  /*6b10*/  @P4 LEA R8, P3, R155, R35, 0x1 ;  /* 0x000000239b084211 */ /* 0x001fc800078608ff */
[----:B------:R-:W-:Y:S02]  /*6b20*/  @P4 LEA.HI.X R9, R155, R13, R191, 0x1, P3 ;  /* 0x0000000d9b094211 */ /* 0x000fe400018f0cbf */
[----:B------:R-:W-:-:S04]  /*6b30*/  ISETP.GE.AND P3, PT, R154, UR38, PT ;  /* 0x000000269a007c0c */ /* 0x000fc8000bf66270 */
[----:B------:R-:W-:Y:S01]  /*6b40*/  SEL R15, RZ, 0x3fffc0, P3 ;  /* 0x003fffc0ff0f7807 */ /* 0x000fe20001800000 */
[----:B-1----:R0:W-:Y:S03]  /*6b50*/  @P4 ST.E.128 desc[UR42][R8.64], R4 ;  /* 0x0000000408004985 */ /* 0x0021e6000c101d2a */
[----:B------:R-:W-:Y:S02]  /*6b60*/  LOP3.LUT P4, RZ, R15, 0x40, RZ, 0xc0, !PT ;  /* 0x000000400fff7812 */ /* 0x000fe4000788c0ff */
[----:B------:R-:W-:-:S04]  /*6b70*/  SEL R15, RZ, 0x40, P3 ;  /* 0x00000040ff0f7807 */ /* 0x000fc80001800000 */
[----:B------:R-:W-:-:S05]  /*6b80*/  IADD3 R14, R15, R32, R14 ;  /* 0x000000200f0e7210 */ /* 0x000fca0007ffe00e */
[----:B------:R-:W-:Y:S02]  /*6b90*/  IMAD.IADD R14, R14, 0x1, R33 ;  /* 0x000000010e0e7824 */ /* 0x000fe400078e0221 */
[----:B------:R-:W1:Y:S03]  /*6ba0*/  @P4 LDS.128 R4, [R12+0xb000] ;  /* 0x00b000000c044984 */ /* 0x000e660000000c00 */
[----:B0-----:R-:W-:-:S04]  /*6bb0*/  PRMT R8, R14, 0x8880, RZ ;  /* 0x000088800e087816 */ /* 0x001fc800000000ff */
[----:B------:R-:W-:Y:S02]  /*6bc0*/  ISETP.GT.AND P3, PT, R8, -0x1, PT ;  /* 0xffffffff0800780c */ /* 0x000fe40003f64270 */
[----:B------:R-:W-:-:S04]  /*6bd0*/  @P4 LEA R8, P5, R154, R35, 0x1 ;  /* 0x000000239a084211 */ /* 0x000fc800078a08ff */
[----:B------:R-:W-:-:S05]  /*6be0*/  @P4 LEA.HI.X R9, R154, R13, R190, 0x1, P5 ;  /* 0x0000000d9a094211 */ /* 0x000fca00028f0cbe */
[----:B-1----:R0:W-:Y:S04]  /*6bf0*/  @P4 ST.E.128 desc[UR42][R8.64], R4 ;  /* 0x0000000408004985 */ /* 0x0021e8000c101d2a */
[----:B------:R-:W1:Y:S01]  /*6c00*/  @!P3 LDS.128 R4, [R11+0xb000] ;  /* 0x00b000000b04b984 */ /* 0x000e620000000c00 */
[----:B0-----:R-:W-:-:S04]  /*6c10*/  @!P3 LEA R8, P4, R163, R35, 0x1 ;  /* 0x00000023a308b211 */ /* 0x001fc800078808ff */
[----:B------:R-:W-:-:S05]  /*6c20*/  @!P3 LEA.HI.X R9, R163, R13, R189, 0x1, P4 ;  /* 0x0000000da309b211 */ /* 0x000fca00020f0cbd */
[----:B-1----:R0:W-:Y:S04]  /*6c30*/  @!P3 ST.E.128 desc[UR42][R8.64], R4 ;  /* 0x000000040800b985 */ /* 0x0021e8000c101d2a */
.L_x_12038:
[----:B------:R-:W-:Y:S05]  /*6c40*/  BSYNC B0 ;  /* 0x0000000000007941 */ /* 0x000fea0003800000 */
.L_x_12037:
[----:B------:R-:W-:Y:S01]  /*6c50*/  @!PT LDS RZ, [RZ] ;  /* 0x00000000fffff984 */ /* 0x000fe20000000800 */
[----:B------:R-:W-:Y:S01]  /*6c60*/  @!PT LDS RZ, [RZ] ;  /* 0x00000000fffff984 */ /* 0x000fe20000000800 */
[----:B------:R-:W-:Y:S01]  /*6c70*/  @!PT LDS RZ, [RZ] ;  /* 0x00000000fffff984 */ /* 0x000fe20000000800 */
[----:B------:R-:W-:Y:S01]  /*6c80*/  @!PT LDS RZ, [RZ] ;  /* 0x00000000fffff984 */ /* 0x000fe20000000800 */
[----:B------:R5:W-:Y:S06]  /*6c90*/  MEMBAR.ALL.CTA ;  /* 0x0000000000007992 */ /* 0x000bec0000008000 */
[----:B-----5:R-:W5:Y:S01]  /*6ca0*/  FENCE.VIEW.ASYNC.S ;  /* 0x00000000000073c6 */ /* 0x020f620000000000 */
[----:B-1----:R-:W-:Y:S02]  /*6cb0*/  @!P0 VIADD R54, R54, 0x228c0 ;  /* 0x000228c036368836 */ /* 0x002fe40000000000 */
[----:B------:R-:W-:-:S03]  /*6cc0*/  VIADD R152, R152, 0x1 ;  /* 0x0000000198987836 */ /* 0x000fc60000000000 */
[----:B------:R-:W-:Y:S01]  /*6cd0*/  @!P0 PRMT R54, RZ, 0x654, R54 ;  /* 0x00000654ff368816 */ /* 0x000fe20000000036 */
[----:B-----5:R1:W-:Y:S06]  /*6ce0*/  BAR.SYNC.DEFER_BLOCKING R10, 0x80 ;  /* 0x0002000a0000751d */ /* 0x0203ec0000010000 */
[----:B------:R1:W-:Y:S01]  /*6cf0*/  @!P0 SYNCS.ARRIVE.TRANS64.RED.A1T0 RZ, [R54+URZ], RZ ;  /* 0x000000ff36ff89a7 */ /* 0x0003e2000810043f */
[----:B------:R-:W-:-:S04]  /*6d00*/  ISETP.NE.AND P0, PT, R152, 0x2, PT ;  /* 0x000000029800780c */ /* 0x000fc80003f05270 */
[----:B0-2---:R-:W-:Y:S02]  /*6d10*/  SEL R4, RZ, 0x1, P0 ;  /* 0x00000001ff047807 */ /* 0x005fe40000000000 */
[----:B------:R-:W-:Y:S02]  /*6d20*/  SEL R152, R152, RZ, P0 ;  /* 0x000000ff98987207 */ /* 0x000fe40000000000 */
[----:B------:R-:W-:Y:S01]  /*6d30*/  LOP3.LUT R185, R185, R4, RZ, 0x3c, !PT ;  /* 0x00000004b9b97212 */ /* 0x000fe200078e3cff */
[----:B-1----:R-:W-:Y:S06]  /*6d40*/  @P2 BRA `(.L_x_12039) ;  /* 0xffffffb8005c2947 */ /* 0x002fec000383ffff */
[----:B------:R-:W0:Y:S01]  /*6d50*/  S2R R5, SR_TID.X ;  /* 0x0000000000057919 */ /* 0x000e220000002100 */
[----:B------:R-:W-:Y:S02]  /*6d60*/  PLOP3.LUT P0, PT, PT, PT, PT, 0x8, 0x0 ;  /* 0x000000000000781c */ /* 0x000fe40003f0e170 */
[----:B0-----:R-:W-:-:S04]  /*6d70*/  SHF.R.U32.HI R5, RZ, 0x7, R5 ;  /* 0x00000007ff057819 */ /* 0x001fc80000011605 */
[----:B------:R-:W-:-:S13]  /*6d80*/  ISETP.NE.AND P3, PT, R5, 0x1, PT ;  /* 0x000000010500780c */ /* 0x000fda0003f65270 */
[----:B------:R-:W-:Y:S05]  /*6d90*/  @!P3 WARPSYNC.ALL ;  /* 0x000000000000b948 */ /* 0x000fea0003800000 */
[----:B------:R-:W-:Y:S06]  /*6da0*/  @!P3 BAR.ARV 0x9, 0x100 ;  /* 0x024400000000bb1d */ /* 0x000fec0000002000 */
.L_x_11976:
[----:B------:R-:W0:Y:S01]  /*6db0*/  S2R R3, SR_SWINHI ;  /* 0x0000000000037919 */ /* 0x000e220000002f00 */
[----:B------:R-:W1:Y:S01]  /*6dc0*/  LDC R13, c[0x0][0x448] ;  /* 0x00011200ff0d7b82 */ /* 0x000e620000000800 */
[----:B---3--:R-:W-:Y:S02]  /*6dd0*/  IMAD.U32 R14, RZ, RZ, UR36 ;  /* 0x00000024ff0e7e24 */ /* 0x008fe4000f8e00ff */
[----:B------:R-:W-:Y:S01]  /*6de0*/  IMAD.MOV.U32 R15, RZ, RZ, 0x80 ;  /* 0x00000080ff0f7424 */ /* 0x000fe200078e00ff */
[----:B------:R-:W-:Y:S01]  /*6df0*/  STL [R1+0x50], R101 ;  /* 0x0000506501007387 */ /* 0x000fe20000100800 */
[----:B------:R-:W-:Y:S02]  /*6e00*/  IMAD.MOV.U32 R26, RZ, RZ, 0x100 ;  /* 0x00000100ff1a7424 */ /* 0x000fe400078e00ff */
[----:B------:R-:W-:Y:S01]  /*6e10*/  IMAD.U32 R24, RZ, RZ, UR36 ;  /* 0x00000024ff187e24 */ /* 0x000fe2000f8e00ff */
[----:B------:R-:W2:Y:S01]  /*6e20*/  LDC R12, c[0x0][0x988] ;  /* 0x00026200ff0c7b82 */ /* 0x000ea20000000800 */
[----:B------:R-:W-:Y:S01]  /*6e30*/  IMAD.MOV.U32 R25, RZ, RZ, 0x80 ;  /* 0x00000080ff197424 */ /* 0x000fe200078e00ff */
[----:B------:R-:W-:Y:S01]  /*6e40*/  STL.64 [R1+0x28], R14 ;  /* 0x0000280e01007387 */ /* 0x000fe20000100a00 */
[----:B------:R-:W-:-:S02]  /*6e50*/  IMAD.U32 R39, RZ, RZ, UR44 ;  /* 0x0000002cff277e24 */ /* 0x000fc4000f8e00ff */
[----:B------:R-:W-:Y:S01]  /*6e60*/  IMAD.U32 R35, RZ, RZ, UR44 ;  /* 0x0000002cff237e24 */ /* 0x000fe2000f8e00ff */
[----:B------:R-:W-:Y:S01]  /*6e70*/  STL.64 [R1+0x30], R26 ;  /* 0x0000301a01007387 */ /* 0x000fe20000100a00 */
[----:B------:R-:W-:Y:S02]  /*6e80*/  IMAD.U32 R34, RZ, RZ, UR44 ;  /* 0x0000002cff227e24 */ /* 0x000fe4000f8e00ff */
[----:B------:R-:W-:Y:S01]  /*6e90*/  IMAD.U32 R72, RZ, RZ, UR44 ;  /* 0x0000002cff487e24 */ /* 0x000fe2000f8e00ff */
[----:B------:R-:W-:Y:S04]  /*6ea0*/  STL.128 [R1], R24 ;  /* 0x0000001801007387 */ /* 0x000fe80000100c00 */
[----:B------:R-:W-:Y:S01]  /*6eb0*/  STL.128 [R1+0x1d0], RZ ;  /* 0x0001d0ff01007387 */ /* 0x000fe20000100c00 */
[----:B------:R-:W-:-:S03]  /*6ec0*/  IADD3 R72, P5, R72, 0x50, RZ ;  /* 0x0000005048487810 */ /* 0x000fc60007fbe0ff */
[----:B------:R-:W-:Y:S04]  /*6ed0*/  STL.128 [R1+0x1e0], RZ ;  /* 0x0001e0ff01007387 */ /* 0x000fe80000100c00 */
[----:B------:R-:W-:Y:S01]  /*6ee0*/  STL.128 [R1+0x200], RZ ;  /* 0x000200ff01007387 */ /* 0x000fe20000100c00 */
[----:B------:R-:W-:Y:S02]  /*6ef0*/  MOV R4, R2 ;  /* 0x0000000200047202 */ /* 0x000fe40000000f00 */
[----:B0-----:R-:W-:Y:S01]  /*6f00*/  MOV R5, R3 ;  /* 0x0000000300057202 */ /* 0x001fe20000000f00 */
[----:B--2---:R-:W-:Y:S01]  /*6f10*/  STL [R1+0x1f0], R12 ;  /* 0x0001f00c01007387 */ /* 0x004fe20000100800 */
[C---:B------:R-:W-:Y:S02]  /*6f20*/  IADD3 R8, P1, R4.reuse, 0x22830, RZ ;  /* 0x0002283004087810 */ /* 0x040fe40007f3e0ff */
[C---:B------:R-:W-:Y:S01]  /*6f30*/  IADD3 R0, P3, R4.reuse, 0x22850, RZ ;  /* 0x0002285004007810 */ /* 0x040fe20007f7e0ff */
[----:B------:R-:W-:Y:S01]  /*6f40*/  STL.128 [R1+0x210], RZ ;  /* 0x000210ff01007387 */ /* 0x000fe20000100c00 */
[C---:B------:R-:W-:Y:S01]  /*6f50*/  IADD3 R6, P4, R4.reuse, 0x22860, RZ ;  /* 0x0002286004067810 */ /* 0x040fe20007f9e0ff */
[--C-:B------:R-:W-:Y:S01]  /*6f60*/  IMAD.X R9, RZ, RZ, R5.reuse, P1 ;  /* 0x000000ffff097224 */ /* 0x100fe200008e0605 */
[----:B-1----:R-:W-:Y:S01]  /*6f70*/  ISETP.NE.AND P1, PT, R13, 0x1, PT ;  /* 0x000000010d00780c */ /* 0x002fe20003f25270 */
[--C-:B------:R-:W-:Y:S01]  /*6f80*/  IMAD.X R3, RZ, RZ, R5.reuse, P3 ;  /* 0x000000ffff037224 */ /* 0x100fe200018e0605 */
[----:B------:R-:W-:Y:S01]  /*6f90*/  IADD3 R10, P2, R4, 0x22840, RZ ;  /* 0x00022840040a7810 */ /* 0x000fe20007f5e0ff */
[--C-:B------:R-:W-:Y:S01]  /*6fa0*/  IMAD.X R7, RZ, RZ, R5.reuse, P4 ;  /* 0x000000ffff077224 */ /* 0x100fe200020e0605 */
[----:B------:R-:W-:Y:S01]  /*6fb0*/  STL.64 [R1+0x18], R8 ;  /* 0x0000180801007387 */ /* 0x000fe20000100a00 */
[----:B------:R-:W-:Y:S01]  /*6fc0*/  IMAD.MOV.U32 R4, RZ, RZ, R0 ;  /* 0x000000ffff047224 */ /* 0x000fe200078e0000 */
[----:B------:R-:W-:Y:S01]  /*6fd0*/  IADD3 R35, P3, R35, 0x200, RZ ;  /* 0x0000020023237810 */ /* 0x000fe20007f7e0ff */
[----:B------:R-:W-:Y:S01]  /*6fe0*/  IMAD.X R11, RZ, RZ, R5, P2 ;  /* 0x000000ffff0b7224 */ /* 0x000fe200010e0605 */
[----:B------:R-:W-:Y:S01]  /*6ff0*/  STL.128 [R1+0x220], RZ ;  /* 0x000220ff01007387 */ /* 0x000fe20000100c00 */
[----:B------:R-:W-:Y:S01]  /*7000*/  IMAD.MOV.U32 R5, RZ, RZ, R3 ;  /* 0x000000ffff057224 */ /* 0x000fe200078e0003 */
[----:B------:R-:W-:Y:S01]  /*7010*/  IADD3 R39, P2, R39, 0x1d0, RZ ;  /* 0x000001d027277810 */ /* 0x000fe20007f5e0ff */
[----:B------:R-:W-:Y:S01]  /*7020*/  VIADD R3, R203, 0x7f ;  /* 0x0000007fcb037836 */ /* 0x000fe20000000000 */
[----:B------:R-:W-:Y:S01]  /*7030*/  STL.64 [R1+0x20], R10 ;  /* 0x0000200a01007387 */ /* 0x000fe20000100a00 */
[----:B------:R-:W0:Y:S01]  /*7040*/  @P1 LDC R0, c[0x0][0x44c] ;  /* 0x00011300ff001b82 */ /* 0x000e220000000800 */
[----:B------:R-:W-:-:S02]  /*7050*/  IADD3 R34, P4, R34, 0x28, RZ ;  /* 0x0000002822227810 */ /* 0x000fc40007f9e0ff */
[----:B------:R1:W-:Y:S04]  /*7060*/  STL.128 [R1+0x40], R4 ;  /* 0x0000400401007387 */ /* 0x0003e80000100c00 */
[----:B------:R2:W-:Y:S04]  /*7070*/  STL.128 [R1+0x230], RZ ;  /* 0x000230ff01007387 */ /* 0x0005e80000100c00 */
[----:B------:R2:W-:Y:S04]  /*7080*/  STL.128 [R1+0x240], RZ ;  /* 0x000240ff01007387 */ /* 0x0005e80000100c00 */
[----:B------:R2:W-:Y:S01]  /*7090*/  STL.128 [R1+0x250], RZ ;  /* 0x000250ff01007387 */ /* 0x0005e20000100c00 */
[----:B-1----:R-:W1:Y:S03]  /*70a0*/  @P1 LDC R7, c[0x0][0x450] ;  /* 0x00011400ff071b82 */ /* 0x002e660000000800 */
[----:B------:R2:W-:Y:S04]  /*70b0*/  STL.128 [R1+0x260], RZ ;  /* 0x000260ff01007387 */ /* 0x0005e80000100c00 */
[----:B------:R2:W-:Y:S01]  /*70c0*/  STL.128 [R1+0x270], RZ ;  /* 0x000270ff01007387 */ /* 0x0005e20000100c00 */
[----:B0-----:R-:W-:Y:S01]  /*70d0*/  @P1 IMAD.HI.U32 R0, R3, R0, RZ ;  /* 0x0000000003001227 */ /* 0x001fe200078e00ff */
[----:B------:R-:W0:Y:S02]  /*70e0*/  LDC.64 R4, c[0x0][0x9e0] ;  /* 0x00027800ff047b82 */ /* 0x000e240000000a00 */
[----:B------:R2:W-:Y:S04]  /*70f0*/  STL.128 [R1+0x280], RZ ;  /* 0x000280ff01007387 */ /* 0x0005e80000100c00 */
[----:B------:R2:W-:Y:S04]  /*7100*/  STL.128 [R1+0x290], RZ ;  /* 0x000290ff01007387 */ /* 0x0005e80000100c00 */
[----:B------:R2:W-:Y:S04]  /*7110*/  STL.128 [R1+0x2a0], RZ ;  /* 0x0002a0ff01007387 */ /* 0x0005e80000100c00 */
[----:B------:R2:W-:Y:S01]  /*7120*/  STL.128 [R1+0x2b0], RZ ;  /* 0x0002b0ff01007387 */ /* 0x0005e20000100c00 */
[----:B-1----:R-:W-:-:S03]  /*7130*/  @P1 SHF.R.U32.HI R3, RZ, R7, R0 ;  /* 0x00000007ff031219 */ /* 0x002fc60000011600 */
[----:B------:R2:W-:Y:S04]  /*7140*/  STL.128 [R1+0x2c0], RZ ;  /* 0x0002c0ff01007387 */ /* 0x0005e80000100c00 */
[----:B------:R2:W-:Y:S01]  /*7150*/  STL.128 [R1+0x2d0], RZ ;  /* 0x0002d0ff01007387 */ /* 0x0005e20000100c00 */
[----:B0-----:R-:W-:-:S03]  /*7160*/  ISETP.GE.AND P6, PT, R5, 0x1, PT ;  /* 0x000000010500780c */ /* 0x001fc60003fc6270 */
        /* <DEDUP_REMOVED lines=21> */
[----:B------:R-:W0:Y:S01]  /*72c0*/  FENCE.VIEW.ASYNC.G ;  /* 0x00000000000073c6 */ /* 0x000e220000000100 */
[----:B------:R-:W-:Y:S05]  /*72d0*/  WARPSYNC.ALL ;  /* 0x0000000000007948 */ /* 0x000fea0003800000 */
[----:B0-----:R-:W-:Y:S06]  /*72e0*/  BAR.ARV 0xc, 0x180 ;  /* 0x0306000000007b1d */ /* 0x001fec0000002000 */
.L_x_12040:
[----:B------:R-:W-:Y:S02]  /*72f0*/  IMAD.IADD R3, R210, 0x1, R3 ;  /* 0x00000001d2037824 */ /* 0x000fe400078e0203 */
[----:B------:R-:W-:Y:S02]  /*7300*/  IMAD.X R46, RZ, RZ, UR45, P2 ;  /* 0x0000002dff2e7e24 */ /* 0x000fe400090e06ff */
[----:B------:R-:W-:Y:S02]  /*7310*/  IMAD.X R45, RZ, RZ, UR45, P3 ;  /* 0x0000002dff2d7e24 */ /* 0x000fe400098e06ff */
[----:B------:R-:W-:Y:S02]  /*7320*/  IMAD.X R43, RZ, RZ, UR45, P4 ;  /* 0x0000002dff2b7e24 */ /* 0x000fe4000a0e06ff */
[----:B------:R-:W-:Y:S02]  /*7330*/  IMAD.X R73, RZ, RZ, UR45, P5 ;  /* 0x0000002dff497e24 */ /* 0x000fe4000a8e06ff */
        /* <DEDUP_REMOVED lines=13> */
.L_x_12043:
[----:B------:R-:W-:-:S13]  /*7410*/  ISETP.NE.AND P0, PT, R5, 0x1, PT ;  /* 0x000000010500780c */ /* 0x000fda0003f05270 */
[----:B------:R-:W0:Y:S02]  /*7420*/  @P0 LDC.64 R6, c[0x0][0x9e8] ;  /* 0x00027a00ff060b82 */ /* 0x000e240000000a00 */
[----:B0-----:R-:W-:-:S05]  /*7430*/  @P0 IMAD.HI.U32 R6, R0, R6, RZ ;  /* 0x0000000600060227 */ /* 0x001fca00078e00ff */
[----:B------:R-:W-:-:S07]  /*7440*/  @P0 SHF.R.U32.HI R0, RZ, R7, R6 ;  /* 0x00000007ff000219 */ /* 0x000fce0000011606 */
.L_x_12044:
[----:B------:R-:W-:Y:S05]  /*7450*/  BSYNC B0 ;  /* 0x0000000000007941 */ /* 0x000fea0003800000 */
.L_x_12042:
[----:B------:R-:W-:-:S05]  /*7460*/  IMAD R3, R0, R5, R5 ;  /* 0x0000000500037224 */ /* 0x000fca00078e0205 */
[----:B------:R-:W-:-:S07]  /*7470*/  VIMNMX R4, R4, R3, PT ;  /* 0x0000000304047248 */ /* 0x000fce0003fe0100 */
.L_x_12041:
[----:B------:R-:W0:Y:S01]  /*7480*/  @P1 LDC R0, c[0x0][0x44c] ;  /* 0x00011300ff001b82 */ /* 0x000e220000000800 */
[----:B------:R-:W-:Y:S01]  /*7490*/  VIADD R4, R4, 0x5f ;  /* 0x0000005f04047836 */ /* 0x000fe20000000000 */
[----:B------:R-:W-:-:S03]  /*74a0*/  ULDC UR4, c[0x0][0x9dc] ;  /* 0x0002770000047ab9 */ /* 0x000fc60000000800 */
[----:B------:R-:W-:-:S03]  /*74b0*/  IMAD.HI R4, R4, 0x2aaaaaab, RZ ;  /* 0x2aaaaaab04047827 */ /* 0x000fc600078e02ff */
[----:B------:R-:W1:Y:S02]  /*74c0*/  @P1 LDC R7, c[0x0][0x450] ;  /* 0x00011400ff071b82 */ /* 0x000e640000000800 */
[----:B------:R-:W-:-:S04]  /*74d0*/  SHF.R.U32.HI R3, RZ, 0x1f, R4 ;  /* 0x0000001fff037819 */ /* 0x000fc80000011604 */
[----:B------:R-:W-:-:S04]  /*74e0*/  LEA.HI.SX32 R3, R4, R3, 0x1c ;  /* 0x0000000304037211 */ /* 0x000fc800078fe2ff */
[----:B------:R-:W-:Y:S01]  /*74f0*/  VIMNMX R11, R30, R3, PT ;  /* 0x000000031e0b7248 */ /* 0x000fe20003fe0100 */
[----:B0-----:R-:W-:-:S04]  /*7500*/  @P1 IMAD.HI.U32 R6, R203, R0, RZ ;  /* 0x00000000cb061227 */ /* 0x001fc800078e00ff */
[----:B------:R-:W-:Y:S01]  /*7510*/  IMAD.MOV.U32 R0, RZ, RZ, R203 ;  /* 0x000000ffff007224 */ /* 0x000fe200078e00cb */
        /* <DEDUP_REMOVED lines=14> */
.L_x_12047:
[----:B------:R-:W-:-:S13]  /*7600*/  ISETP.NE.AND P0, PT, R5, 0x1, PT ;  /* 0x000000010500780c */ /* 0x000fda0003f05270 */
[----:B------:R-:W0:Y:S02]  /*7610*/  @P0 LDC.64 R6, c[0x0][0x9e8] ;  /* 0x00027a00ff060b82 */ /* 0x000e240000000a00 */
[----:B0-----:R-:W-:-:S05]  /*7620*/  @P0 IMAD.HI.U32 R6, R0, R6, RZ ;  /* 0x0000000600060227 */ /* 0x001fca00078e00ff */
[----:B------:R-:W-:-:S07]  /*7630*/  @P0 SHF.R.U32.HI R0, RZ, R7, R6 ;  /* 0x00000007ff000219 */ /* 0x000fce0000011606 */
.L_x_12048:
[----:B------:R-:W-:Y:S05]  /*7640*/  BSYNC B0 ;  /* 0x0000000000007941 */ /* 0x000fea0003800000 */
.L_x_12046:
[----:B------:R-:W-:-:S05]  /*7650*/  IMAD R0, R0, R5, RZ ;  /* 0x0000000500007224 */ /* 0x000fca00078e02ff */
[----:B------:R-:W-:-:S07]  /*7660*/  VIMNMX R3, R3, R0, !PT ;  /* 0x0000000003037248 */ /* 0x000fce0007fe0100 */
.L_x_12045:
        /* <DEDUP_REMOVED lines=39> */
.L_x_12050:
[----:B------:R-:W-:Y:S05]  /*78e0*/  BSYNC B0 ;  /* 0x0000000000007941 */ /* 0x000fea0003800000 */
.L_x_12049:
[----:B------:R-:W-:Y:S01]  /*78f0*/  IMAD R198, R209, R206, R198 ;  /* 0x000000ced1c67224 */ /* 0x000fe200078e02c6 */
[----:B------:R-:W-:-:S04]  /*7900*/  PLOP3.LUT P0, PT, PT, PT, PT, 0x80, 0x0 ;  /* 0x000000000000781c */ /* 0x000fc80003f0f070 */
[----:B------:R-:W-:-:S04]  /*7910*/  VIADDMNMX R206, R198, R206, R11, PT ;  /* 0x000000cec6ce7246 */ /* 0x000fc8000380010b */
[----:B------:R-:W-:-:S13]  /*7920*/  ISETP.GT.AND P1, PT, R206, R198, PT ;  /* 0x000000c6ce00720c */ /* 0x000fda0003f24270 */
[----:B------:R-:W-:Y:S05]  /*7930*/  @!P1 BRA `(.L_x_12051) ;  /* 0x0000019c00449947 */ /* 0x000fea0003800000 */
[----:B------:R0:W-:Y:S01]  /*7940*/  STL.64 [R1+0x58], RZ ;  /* 0x000058ff01007387 */ /* 0x0001e20000100a00 */
[----:B------:R-:W-:Y:S01]  /*7950*/  IMAD.U32 R32, RZ, RZ, UR44 ;  /* 0x0000002cff207e24 */ /* 0x000fe2000f8e00ff */
[----:B------:R-:W-:Y:S01]  /*7960*/  UMOV UR4, 0xffffffff ;  /* 0xffffffff00047882 */ /* 0x000fe20000000000 */
[----:B------:R-:W-:Y:S02]  /*7970*/  IMAD.U32 R40, RZ, RZ, UR44 ;  /* 0x0000002cff287e24 */ /* 0x000fe4000f8e00ff */
[----:B------:R-:W-:Y:S01]  /*7980*/  IMAD.U32 R33, RZ, RZ, UR44 ;  /* 0x0000002cff217e24 */ /* 0x000fe2000f8e00ff */
[----:B------:R-:W-:Y:S01]  /*7990*/  IADD3 R32, P0, R32, 0x78, RZ ;  /* 0x0000007820207810 */ /* 0x000fe20007f1e0ff */
[----:B------:R-:W-:Y:S01]  /*79a0*/  IMAD.U32 R41, RZ, RZ, UR44 ;  /* 0x0000002cff297e24 */ /* 0x000fe2000f8e00ff */
[----:B------:R-:W-:Y:S01]  /*79b0*/  IADD3 R40, P1, R40, 0x70, RZ ;  /* 0x0000007028287810 */ /* 0x000fe20007f3e0ff */
[----:B------:R-:W-:Y:S01]  /*79c0*/  IMAD.U32 R24, RZ, RZ, UR44 ;  /* 0x0000002cff187e24 */ /* 0x000fe2000f8e00ff */
[----:B------:R-:W-:Y:S01]  /*79d0*/  IADD3 R33, P2, R33, 0x68, RZ ;  /* 0x0000006821217810 */ /* 0x000fe20007f5e0ff */
[----:B----4-:R-:W-:Y:S01]  /*79e0*/  IMAD.X R37, RZ, RZ, UR45, P0 ;  /* 0x0000002dff257e24 */ /* 0x010fe200080e06ff */
[----:B------:R-:W-:Y:S01]  /*79f0*/  IADD3 R41, P3, R41, 0x60, RZ ;  /* 0x0000006029297810 */ /* 0x000fe20007f7e0ff */
[----:B------:R-:W-:Y:S01]  /*7a00*/  IMAD.X R48, RZ, RZ, UR45, P1 ;  /* 0x0000002dff307e24 */ /* 0x000fe200088e06ff */
[----:B------:R-:W-:Y:S01]  /*7a10*/  IADD3 R24, P4, R24, 0x58, RZ ;  /* 0x0000005818187810 */ /* 0x000fe20007f9e0ff */
[----:B------:R-:W-:-:S02]  /*7a20*/  IMAD.X R42, RZ, RZ, UR45, P2 ;  /* 0x0000002dff2a7e24 */ /* 0x000fc400090e06ff */
[----:B------:R-:W-:Y:S02]  /*7a30*/  IMAD.X R50, RZ, RZ, UR45, P3 ;  /* 0x0000002dff327e24 */ /* 0x000fe400098e06ff */
[----:B------:R-:W-:Y:S01]  /*7a40*/  IMAD.X R25, RZ, RZ, UR45, P4 ;  /* 0x0000002dff197e24 */ /* 0x000fe2000a0e06ff */
[----:B0-----:R-:W-:Y:S07]  /*7a50*/  BRA.DIV UR4, `(.L_x_12052) ;  /* 0x00000276042c7947 */ /* 0x001fee000b800000 */
[----:B------:R-:W0:Y:S02]  /*7a60*/  S2R R0, SR_TID.X ;  /* 0x0000000000007919 */ /* 0x000e240000002100 */
[C---:B0-----:R-:W-:Y:S02]  /*7a70*/  VIADD R3, R0.reuse, 0xffffff80 ;  /* 0xffffff8000037836 */ /* 0x041fe40000000000 */
[----:B------:R-:W-:-:S05]  /*7a80*/  VIADD R0, R0, 0xffffff80 ;  /* 0xffffff8000007836 */ /* 0x000fca0000000000 */
[----:B------:R-:W-:-:S04]  /*7a90*/  SHF.R.S32.HI R0, RZ, 0x1f, R0 ;  /* 0x0000001fff007819 */ /* 0x000fc80000011400 */
[----:B------:R-:W-:-:S04]  /*7aa0*/  LEA.HI R0, R0, R3, RZ, 0x7 ;  /* 0x0000000300007211 */ /* 0x000fc800078f38ff */
[----:B------:R-:W-:-:S05]  /*7ab0*/  SHF.R.S32.HI R0, RZ, 0x7, R0 ;  /* 0x00000007ff007819 */ /* 0x000fca0000011400 */
[----:B------:R0:W1:Y:S02]  /*7ac0*/  SHFL.IDX PT, R14, R0, RZ, 0x1f ;  /* 0x00001fff000e7589 */ /* 0x00006400000e0000 */
.L_x_12381:
[----:B01----:R-:W-:Y:S01]  /*7ad0*/  LEA.HI R0, R14, R14, RZ, 0x1 ;  /* 0x0000000e0e007211 */ /* 0x003fe200078f08ff */
[C---:B------:R-:W-:Y:S01]  /*7ae0*/  VIADD R26, R2.reuse, 0x18400 ;  /* 0x00018400021a7836 */ /* 0x040fe20000000000 */
[----:B------:R-:W-:Y:S01]  /*7af0*/  STL.128 [R1+0x90], RZ ;  /* 0x000090ff01007387 */ /* 0x000fe20000100c00 */
[----:B------:R-:W-:Y:S01]  /*7b00*/  VIADD R7, R2, 0x400 ;  /* 0x0000040002077836 */ /* 0x000fe20000000000 */
[----:B------:R-:W-:Y:S01]  /*7b10*/  LOP3.LUT R3, R0, 0x1e, RZ, 0xc0, !PT ;  /* 0x0000001e00037812 */ /* 0x000fe200078ec0ff */
[----:B------:R-:W-:Y:S01]  /*7b20*/  VIADD R0, R2, 0x1c400 ;  /* 0x0001c40002007836 */ /* 0x000fe20000000000 */
[----:B------:R-:W-:Y:S01]  /*7b30*/  STL.128 [R1+0xa0], RZ ;  /* 0x0000a0ff01007387 */ /* 0x000fe20000100c00 */
[----:B------:R-:W-:Y:S01]  /*7b40*/  IMAD.MOV.U32 R4, RZ, RZ, 0x1 ;  /* 0x00000001ff047424 */ /* 0x000fe200078e00ff */
[----:B------:R-:W-:Y:S01]  /*7b50*/  SHF.R.U32.HI R7, RZ, 0x4, R7 ;  /* 0x00000004ff077819 */ /* 0x000fe20000011607 */
[----:B------:R-:W-:Y:S01]  /*7b60*/  IMAD.IADD R3, R14, 0x1, -R3 ;  /* 0x000000010e037824 */ /* 0x000fe200078e0a03 */
[----:B------:R-:W-:Y:S01]  /*7b70*/  SHF.R.U32.HI R0, RZ, 0x4, R0 ;  /* 0x00000004ff007819 */ /* 0x000fe20000011600 */
[----:B------:R-:W-:Y:S01]  /*7b80*/  IMAD.MOV.U32 R5, RZ, RZ, RZ ;  /* 0x000000ffff057224 */ /* 0x000fe200078e00ff */
[----:B------:R-:W-:Y:S01]  /*7b90*/  LOP3.LUT R8, R7, 0x3fff, RZ, 0xc0, !PT ;  /* 0x00003fff07087812 */ /* 0x000fe200078ec0ff */
[----:B------:R-:W-:Y:S01]  /*7ba0*/  IMAD R3, R3, 0x2000, R26 ;  /* 0x0000200003037824 */ /* 0x000fe200078e021a */
[----:B------:R-:W-:Y:S01]  /*7bb0*/  LOP3.LUT R0, R0, 0x3fff, RZ, 0xc0, !PT ;  /* 0x00003fff00007812 */ /* 0x000fe200078ec0ff */
[----:B------:R-:W-:Y:S01]  /*7bc0*/  IMAD.MOV.U32 R6, RZ, RZ, 0x1 ;  /* 0x00000001ff067424 */ /* 0x000fe200078e00ff */
[----:B------:R-:W-:Y:S01]  /*7bd0*/  LOP3.LUT R8, R8, 0x3000000, RZ, 0xfc, !PT ;  /* 0x0300000008087812 */ /* 0x000fe200078efcff */
[----:B------:R-:W-:Y:S01]  /*7be0*/  IMAD.MOV.U32 R7, RZ, RZ, RZ ;  /* 0x000000ffff077224 */ /* 0x000fe200078e00ff */
[----:B------:R-:W-:Y:S01]  /*7bf0*/  SHF.R.U32.HI R3, RZ, 0x4, R3 ;  /* 0x00000004ff037819 */ /* 0x000fe20000011603 */
[----:B------:R-:W-:Y:S01]  /*7c00*/  IMAD.MOV.U32 R9, RZ, RZ, 0x40000040 ;  /* 0x40000040ff097424 */ /* 0x000fe200078e00ff */
[----:B------:R-:W-:Y:S01]  /*7c10*/  LOP3.LUT R0, R0, 0x10000, RZ, 0xfc, !PT ;  /* 0x0001000000007812 */ /* 0x000fe200078efcff */
[----:B------:R-:W-:Y:S01]  /*7c20*/  STL.128 [R1+0xb0], RZ ;  /* 0x0000b0ff01007387 */ /* 0x000fe20000100c00 */
[----:B------:R-:W-:Y:S01]  /*7c30*/  LOP3.LUT R3, R3, 0x3fff, RZ, 0xc0, !PT ;  /* 0x00003fff03037812 */ /* 0x000fe200078ec0ff */
[----:B------:R-:W-:Y:S01]  /*7c40*/  IMAD.U32 R38, RZ, RZ, UR44 ;  /* 0x0000002cff267e24 */ /* 0x000fe2000f8e00ff */
[----:B------:R-:W-:Y:S01]  /*7c50*/  LOP3.LUT P0, RZ, R26, 0x1bf, RZ, 0xc0, !PT ;  /* 0x000001bf1aff7812 */ /* 0x000fe2000780c0ff */
[----:B------:R0:W-:Y:S01]  /*7c60*/  STL.128 [R1+0x60], R4 ;  /* 0x0000600401007387 */ /* 0x0001e20000100c00 */
[----:B------:R-:W-:Y:S01]  /*7c70*/  LOP3.LUT R3, R3, 0x10000, RZ, 0xfc, !PT ;  /* 0x0001000003037812 */ /* 0x000fe200078efcff */
[----:B------:R-:W-:Y:S01]  /*7c80*/  BSSY B6, `(.L_x_12053) ;  /* 0x000001d000067945 */ /* 0x000fe20003800000 */
[----:B------:R-:W-:Y:S01]  /*7c90*/  IADD3 R38, P1, R38, 0x90, RZ ;  /* 0x0000009026267810 */ /* 0x000fe20007f3e0ff */
[----:B------:R1:W-:Y:S04]  /*7ca0*/  STL.64 [R1+0x80], R8 ;  /* 0x0000800801007387 */ /* 0x0003e80000100a00 */
[----:B------:R1:W-:Y:S01]  /*7cb0*/  STL.128 [R1+0xc0], RZ ;  /* 0x0000c0ff01007387 */ /* 0x0003e20000100c00 */
[----:B------:R-:W-:-:S03]  /*7cc0*/  IMAD.X R36, RZ, RZ, UR45, P1 ;  /* 0x0000002dff247e24 */ /* 0x000fc600088e06ff */
[----:B------:R1:W-:Y:S01]  /*7cd0*/  STL.128 [R1+0xd0], RZ ;  /* 0x0000d0ff01007387 */ /* 0x0003e20000100c00 */
[----:B0-----:R-:W-:-:S03]  /*7ce0*/  IMAD.MOV.U32 R6, RZ, RZ, R0 ;  /* 0x000000ffff067224 */ /* 0x001fc600078e0000 */
[----:B------:R1:W-:Y:S01]  /*7cf0*/  STL.128 [R1+0xe0], RZ ;  /* 0x0000e0ff01007387 */ /* 0x0003e20000100c00 */
[----:B------:R-:W-:Y:S02]  /*7d00*/  IMAD.MOV.U32 R7, RZ, RZ, 0x40000040 ;  /* 0x40000040ff077424 */ /* 0x000fe400078e00ff */
[----:B------:R-:W-:Y:S02]  /*7d10*/  IMAD.MOV.U32 R4, RZ, RZ, R3 ;  /* 0x000000ffff047224 */ /* 0x000fe400078e0003 */
[----:B------:R-:W-:-:S05]  /*7d20*/  IMAD.MOV.U32 R5, RZ, RZ, 0x40000040 ;  /* 0x40000040ff057424 */ /* 0x000fca00078e00ff */
[----:B------:R1:W-:Y:S01]  /*7d30*/  STL.128 [R1+0x70], R4 ;  /* 0x0000700401007387 */ /* 0x0003e20000100c00 */
[----:B------:R-:W-:Y:S05]  /*7d40*/  @!P0 BRA `(.L_x_12054) ;  /* 0x0000000000408947 */ /* 0x000fea0003800000 */
[----:B------:R-:W-:Y:S01]  /*7d50*/  MOV R14, 0x0 ;  /* 0x00000000000e7802 */ /* 0x000fe20000000f00 */
[----:B------:R-:W-:Y:S01]  /*7d60*/  ULDC.64 UR4, c[0x4][0xf0] ;  /* 0x01003c0000047ab9 */ /* 0x000fe20000000a00 */
[----:B------:R-:W-:Y:S01]  /*7d70*/  ULDC.64 UR6, c[0x4][0xf8] ;  /* 0x01003e0000067ab9 */ /* 0x000fe20000000a00 */
[----:B-1----:R-:W-:Y:S02]  /*7d80*/  IMAD.U32 R4, RZ, RZ, UR4 ;  /* 0x00000004ff047e24 */ /* 0x002fe4000f8e00ff */
        /* <DEDUP_REMOVED lines=11> */
[----:B0-2--5:R-:W-:Y:S05]  /*7e40*/  CALL.ABS.NOINC R14 ;  /* 0x000000000e007343 */ /* 0x025fea0003c00000 */
.L_x_12054:
[----:B------:R-:W-:Y:S05]  /*7e50*/  BSYNC B6 ;  /* 0x0000000000067941 */ /* 0x000fea0003800000 */
.L_x_12053:
[----:B-1----:R-:W0:Y:S01]  /*7e60*/  LDC.64 R6, c[0x0][0x9e0] ;  /* 0x00027800ff067b82 */ /* 0x002e220000000a00 */
[----:B------:R-:W1:Y:S01]  /*7e70*/  S2R R27, SR_TID.X ;  /* 0x00000000001b7919 */ /* 0x000e620000002100 */
[----:B------:R-:W-:Y:S02]  /*7e80*/  UIADD3 UR5, UP0, UR44, 0xf0, URZ ;  /* 0x000000f02c057890 */ /* 0x000fe4000ff1e03f */
[----:B------:R-:W-:Y:S01]  /*7e90*/  IMAD.U32 R3, RZ, RZ, UR44 ;  /* 0x0000002cff037e24 */ /* 0x000fe2000f8e00ff */
[----:B------:R-:W-:Y:S01]  /*7ea0*/  STL.64 [R1+0x100], R24 ;  /* 0x0001001801007387 */ /* 0x000fe20000100a00 */
[----:B------:R-:W-:Y:S01]  /*7eb0*/  UIADD3.X UR6, URZ, UR45, URZ, UP0, !UPT ;  /* 0x0000002d3f067290 */ /* 0x000fe200087fe43f */
[----:B------:R-:W-:Y:S01]  /*7ec0*/  IMAD.U32 R49, RZ, RZ, UR44 ;  /* 0x0000002cff317e24 */ /* 0x000fe2000f8e00ff */
[----:B------:R-:W3:Y:S01]  /*7ed0*/  LDC.64 R14, c[0x0][0x9d8] ;  /* 0x00027600ff0e7b82 */ /* 0x000ee20000000a00 */
[----:B------:R-:W-:Y:S01]  /*7ee0*/  UIADD3 UR4, UP0, UR44, 0x13c, URZ ;  /* 0x0000013c2c047890 */ /* 0x000fe2000ff1e03f */
[----:B------:R-:W-:Y:S01]  /*7ef0*/  IMAD.U32 R4, RZ, RZ, UR5 ;  /* 0x00000005ff047e24 */ /* 0x000fe2000f8e00ff */
[----:B------:R-:W-:Y:S01]  /*7f00*/  STL.64 [R1+0xf0], R196 ;  /* 0x0000f0c401007387 */ /* 0x000fe20000100a00 */
[----:B------:R-:W-:Y:S01]  /*7f10*/  IMAD.U32 R5, RZ, RZ, UR6 ;  /* 0x00000006ff057e24 */ /* 0x000fe2000f8e00ff */
[----:B------:R-:W-:Y:S01]  /*7f20*/  UIADD3.X UR5, URZ, UR45, URZ, UP0, !UPT ;  /* 0x0000002d3f057290 */ /* 0x000fe200087fe43f */
[----:B------:R-:W-:Y:S01]  /*7f30*/  IADD3 R49, P3, R49, 0x108, RZ ;  /* 0x0000010831317810 */ /* 0x000fe20007f7e0ff */
[----:B------:R-:W-:Y:S01]  /*7f40*/  IMAD.U32 R12, RZ, RZ, UR4 ;  /* 0x00000004ff0c7e24 */ /* 0x000fe2000f8e00ff */
[----:B------:R-:W4:Y:S01]  /*7f50*/  LDC.64 R20, c[0x0][0x9e8] ;  /* 0x00027a00ff147b82 */ /* 0x000f220000000a00 */
[----:B------:R2:W-:Y:S01]  /*7f60*/  STL.64 [R1+0xf8], R4 ;  /* 0x0000f80401007387 */ /* 0x0005e20000100a00 */
[----:B------:R-:W-:Y:S01]  /*7f70*/  ULDC UR4, c[0x0][0x3f4] ;  /* 0x0000fd0000047ab9 */ /* 0x000fe20000000800 */
[----:B------:R-:W-:Y:S01]  /*7f80*/  IMAD.U32 R13, RZ, RZ, UR5 ;  /* 0x00000005ff0d7e24 */ /* 0x000fe2000f8e00ff */
[----:B------:R-:W-:Y:S01]  /*7f90*/  ISETP.LT.AND P0, PT, RZ, UR4, PT ;  /* 0x00000004ff007c0c */ /* 0x000fe2000bf01270 */
[----:B------:R-:W-:Y:S01]  /*7fa0*/  STL.U8 [R1+0x108], RZ ;  /* 0x000108ff01007387 */ /* 0x000fe20000100000 */
[----:B------:R-:W-:-:S02]  /*7fb0*/  IMAD.X R55, RZ, RZ, UR45, P3 ;  /* 0x0000002dff377e24 */ /* 0x000fc400098e06ff */
[----:B------:R-:W4:Y:S01]  /*7fc0*/  LDC R10, c[0x0][0x450] ;  /* 0x00011400ff0a7b82 */ /* 0x000f220000000800 */
[----:B0-----:R-:W-:Y:S01]  /*7fd0*/  IMAD.MOV.U32 R31, RZ, RZ, R6 ;  /* 0x000000ffff1f7224 */ /* 0x001fe200078e0006 */
[----:B------:R-:W-:Y:S01]  /*7fe0*/  STL.64 [R1+0x140], R12 ;  /* 0x0001400c01007387 */ /* 0x000fe20000100a00 */
[----:B--2---:R-:W-:Y:S02]  /*7ff0*/  IMAD.MOV.U32 R5, RZ, RZ, R7 ;  /* 0x000000ffff057224 */ /* 0x004fe400078e0007 */
[----:B------:R-:W-:-:S03]  /*8000*/  IMAD.MOV.U32 R4, RZ, RZ, RZ ;  /* 0x000000ffff047224 */ /* 0x000fc600078e00ff */
[----:B------:R-:W0:Y:S01]  /*8010*/  LDC.64 R8, c[0x0][0x448] ;  /* 0x00011200ff087b82 */ /* 0x000e220000000a00 */
[----:B---3--:R-:W-:Y:S02]  /*8020*/  IMAD.MOV.U32 R11, RZ, RZ, R14 ;  /* 0x000000ffff0b7224 */ /* 0x008fe400078e000e */
[----:B-1----:R-:W-:Y:S02]  /*8030*/  VIADD R0, R27, 0xffffff80 ;  /* 0xffffff801b007836 */ /* 0x002fe40000000000 */
[----:B------:R-:W-:Y:S02]  /*8040*/  IMAD.MOV.U32 R30, RZ, RZ, R15 ;  /* 0x000000ffff1e7224 */ /* 0x000fe400078e000f */
[----:B------:R-:W-:Y:S01]  /*8050*/  IMAD.U32 R14, RZ, RZ, UR44 ;  /* 0x0000002cff0e7e24 */ /* 0x000fe2000f8e00ff */
[----:B------:R1:W-:Y:S01]  /*8060*/  STL [R1+0x10c], R0 ;  /* 0x00010c0001007387 */ /* 0x0003e20000100800 */
[----:B----4-:R-:W-:Y:S02]  /*8070*/  IMAD.MOV.U32 R6, RZ, RZ, R20 ;  /* 0x000000ffff067224 */ /* 0x010fe400078e0014 */
[----:B------:R-:W-:Y:S01]  /*8080*/  IMAD.MOV.U32 R7, RZ, RZ, R21 ;  /* 0x000000ffff077224 */ /* 0x000fe200078e0015 */
[----:B------:R2:W-:Y:S04]  /*8090*/  STL.128 [R1+0x110], R28 ;  /* 0x0001101c01007387 */ /* 0x0005e80000100c00 */
[----:B------:R3:W-:Y:S01]  /*80a0*/  STL.128 [R1+0x120], R4 ;  /* 0x0001200401007387 */ /* 0x0007e20000100c00 */
[----:B-1----:R-:W-:-:S03]  /*80b0*/  IMAD.U32 R0, RZ, RZ, UR44 ;  /* 0x0000002cff007e24 */ /* 0x002fc6000f8e00ff */
[----:B0-----:R3:W-:Y:S02]  /*80c0*/  STL.128 [R1+0x130], R8 ;  /* 0x0001300801007387 */ /* 0x0017e40000100c00 */
[----:B--2---:R-:W-:Y:S02]  /*80d0*/  IADD3 R31, P1, R0, 0x140, RZ ;  /* 0x00000140001f7810 */ /* 0x004fe40007f3e0ff */
[----:B------:R-:W-:Y:S02]  /*80e0*/  IADD3 R29, P2, R3, 0x10c, RZ ;  /* 0x0000010c031d7810 */ /* 0x000fe40007f5e0ff */
[----:B------:R-:W-:Y:S01]  /*80f0*/  IADD3 R30, P4, R14, 0xf8, RZ ;  /* 0x000000f80e1e7810 */ /* 0x000fe20007f9e0ff */
[----:B------:R-:W-:Y:S02]  /*8100*/  IMAD.X R54, RZ, RZ, UR45, P1 ;  /* 0x0000002dff367e24 */ /* 0x000fe400088e06ff */
[----:B------:R-:W-:Y:S02]  /*8110*/  IMAD.X R47, RZ, RZ, UR45, P2 ;  /* 0x0000002dff2f7e24 */ /* 0x000fe400090e06ff */
[----:B------:R-:W-:Y:S01]  /*8120*/  IMAD.X R51, RZ, RZ, UR45, P4 ;  /* 0x0000002dff337e24 */ /* 0x000fe2000a0e06ff */
[----:B------:R-:W-:Y:S07]  /*8130*/  @P0 BRA `(.L_x_12055) ;  /* 0x0000000000400947 */ /* 0x000fee0003800000 */
[----:B------:R-:W-:-:S04]  /*8140*/  ULEA.HI UR4, UR37, UR37, URZ, 0x1 ;  /* 0x0000002525047291 */ /* 0x000fc8000f8f083f */
[----:B------:R-:W-:-:S04]  /*8150*/  ULOP3.LUT UR4, UR4, 0xfffffffe, URZ, 0xc0, !UPT ;  /* 0xfffffffe04047892 */ /* 0x000fc8000f8ec03f */
[----:B------:R-:W-:-:S06]  /*8160*/  UIADD3 UR4, UR37, -UR4, URZ ;  /* 0x8000000425047290 */ /* 0x000fcc000fffe03f */
[----:B------:R-:W-:-:S05]  /*8170*/  IMAD.U32 R3, RZ, RZ, UR4 ;  /* 0x00000004ff037e24 */ /* 0x000fca000f8e00ff */
[----:B------:R-:W-:-:S04]  /*8180*/  SHF.L.U32 R3, R3, 0x1f, RZ ;  /* 0x0000001f03037819 */ /* 0x000fc800000006ff */
[----:B------:R0:W1:Y:S03]  /*8190*/  SYNCS.PHASECHK.TRANS64.TRYWAIT P0, [R2+URZ+0x22800], R3 ;  /* 0x02280003020075a7 */ /* 0x000066000800017f */
[----:B-1----:R-:W-:Y:S05]  /*81a0*/  @!P0 NANOSLEEP.SYNCS 0x989680 ;  /* 0x009896800000895d */ /* 0x002fea0003900000 */
[----:B------:R-:W1:Y:S01]  /*81b0*/  @!P0 SYNCS.PHASECHK.TRANS64 P0, [R2+URZ+0x22800], R3 ;  /* 0x02280003020085a7 */ /* 0x000e62000800007f */
[----:B------:R-:W-:Y:S04]  /*81c0*/  BSSY B0, `(.L_x_12056) ;  /* 0x0000006000007945 */ /* 0x000fe80003800000 */
[----:B-1----:R-:W-:Y:S05]  /*81d0*/  @P0 BRA `(.L_x_12057) ;  /* 0x0000000000100947 */ /* 0x002fea0003800000 */
.L_x_12058:
[----:B-1----:R1:W2:Y:S02]  /*81e0*/  SYNCS.PHASECHK.TRANS64.TRYWAIT P0, [R2+URZ+0x22800], R3 ;  /* 0x02280003020075a7 */ /* 0x0022a4000800017f */
[----:B--2---:R-:W-:Y:S05]  /*81f0*/  @!P0 NANOSLEEP.SYNCS 0x989680 ;  /* 0x009896800000895d */ /* 0x004fea0003900000 */
[----:B------:R-:W2:Y:S02]  /*8200*/  @!P0 SYNCS.PHASECHK.TRANS64 P0, [R2+URZ+0x22800], R3 ;  /* 0x02280003020085a7 */ /* 0x000ea4000800007f */
[----:B--2---:R-:W-:Y:S05]  /*8210*/  @!P0 BRA `(.L_x_12058) ;  /* 0xfffffffc00f08947 */ /* 0x004fea000383ffff */
.L_x_12057:
[----:B------:R-:W-:Y:S05]  /*8220*/  BSYNC B0 ;  /* 0x0000000000007941 */ /* 0x000fea0003800000 */
.L_x_12056:
[----:B------:R-:W-:Y:S05]  /*8230*/  BRA `(.L_x_12059) ;  /* 0x0000002c00b07947 */ /* 0x000fea0003800000 */
.L_x_12055:
[----:B------:R-:W-:Y:S01]  /*8240*/  LOP3.LUT P0, RZ, R26, 0x3ff, RZ, 0xc0, !PT ;  /* 0x000003ff1aff7812 */ /* 0x000fe2000780c0ff */
[----:B------:R-:W-:Y:S01]  /*8250*/  ULDC.64 UR4, c[0x0][0x3f8] ;  /* 0x0000fe0000047ab9 */ /* 0x000fe20000000a00 */
[----:B-----5:R-:W-:Y:S01]  /*8260*/  SHF.R.S32.HI R0, RZ, 0x1f, R44 ;  /* 0x0000001fff007819 */ /* 0x020fe2000001142c */
[----:B------:R-:W-:Y:S01]  /*8270*/  ULDC.64 UR6, c[0x0][0x408] ;  /* 0x0001020000067ab9 */ /* 0x000fe20000000a00 */
[----:B------:R-:W-:Y:S01]  /*8280*/  IMAD.WIDE.U32 R24, R44, UR4, RZ ;  /* 0x000000042c187c25 */ /* 0x000fe2000f8e00ff */
[----:B------:R-:W-:Y:S03]  /*8290*/  BSSY B6, `(.L_x_12060) ;  /* 0x0000019000067945 */ /* 0x000fe60003800000 */
[C---:B------:R-:W-:Y:S02]  /*82a0*/  IMAD R3, R0.reuse, UR4, RZ ;  /* 0x0000000400037c24 */ /* 0x040fe4000f8e02ff */
[----:B---3--:R-:W-:-:S02]  /*82b0*/  IMAD R5, R0, UR6, RZ ;  /* 0x0000000600057c24 */ /* 0x008fc4000f8e02ff */
        /* <DEDUP_REMOVED lines=22> */
.L_x_12061:
[----:B------:R-:W-:Y:S05]  /*8420*/  BSYNC B6 ;  /* 0x0000000000067941 */ /* 0x000fea0003800000 */
.L_x_12060:
        /* <DEDUP_REMOVED lines=39> */
.L_x_12387:
        /* <DEDUP_REMOVED lines=31> */
.L_x_12066:
[----:B------:R-:W-:Y:S05]  /*8890*/  BSYNC B1 ;  /* 0x0000000000017941 */ /* 0x000fea0003800000 */
.L_x_12065:
[----:B-1---5:R-:W-:Y:S01]  /*88a0*/  IMAD.MOV.U32 R3, RZ, RZ, R24 ;  /* 0x000000ffff037224 */ /* 0x022fe200078e0018 */
[----:B------:R-:W-:Y:S01]  /*88b0*/  UMOV UR4, 0xffffffff ;  /* 0xffffffff00047882 */ /* 0x000fe20000000000 */
[----:B------:R-:W-:Y:S01]  /*88c0*/  IMAD.MOV.U32 R4, RZ, RZ, R25 ;  /* 0x000000ffff047224 */ /* 0x000fe200078e0019 */
[----:B----4-:R-:W-:Y:S01]  /*88d0*/  CS2R R8, SRZ ;  /* 0x0000000000087805 */ /* 0x010fe2000001ff00 */
[----:B------:R-:W-:Y:S01]  /*88e0*/  IMAD.MOV.U32 R5, RZ, RZ, R26 ;  /* 0x000000ffff057224 */ /* 0x000fe200078e001a */
[----:B------:R-:W-:Y:S01]  /*88f0*/  PRMT R65, R3, 0x7610, R65 ;  /* 0x0000761003417816 */ /* 0x000fe20000000041 */
[----:B--2---:R-:W-:Y:S01]  /*8900*/  IMAD.MOV.U32 R6, RZ, RZ, R27 ;  /* 0x000000ffff067224 */ /* 0x004fe200078e001b */
        /* <DEDUP_REMOVED lines=13> */
[----:B------:R1:W4:Y:S04]  /*89e0*/  SHFL.IDX PT, R6, R10, 0x1, 0x1c1f ;  /* 0x003c1f000a067f89 */ /* 0x00032800000e0000 */
[----:B---3--:R1:W3:Y:S04]  /*89f0*/  SHFL.IDX PT, R7, R57, 0x1, 0x1c1f ;  /* 0x003c1f0039077f89 */ /* 0x0082e800000e0000 */
[----:B------:R1:W0:Y:S02]  /*8a00*/  SHFL.IDX PT, R28, R56, 0x1, 0x1c1f ;  /* 0x003c1f00381c7f89 */ /* 0x00022400000e0000 */
.L_x_12393:
[----:B------:R-:W-:Y:S01]  /*8a10*/  VIADD R0, R0, 0x40 ;  /* 0x0000004000007836 */ /* 0x000fe20000000000 */
[----:B------:R-:W-:Y:S01]  /*8a20*/  BSSY B1, `(.L_x_12068) ;  /* 0x000001e000017945 */ /* 0x000fe20003800000 */
[----:B------:R-:W-:Y:S02]  /*8a30*/  CS2R R12, SRZ ;  /* 0x00000000000c7805 */ /* 0x000fe4000001ff00 */
[----:B01----:R-:W-:Y:S02]  /*8a40*/  CS2R R10, SRZ ;  /* 0x00000000000a7805 */ /* 0x003fe4000001ff00 */
[----:B------:R-:W-:Y:S02]  /*8a50*/  CS2R R14, SRZ ;  /* 0x00000000000e7805 */ /* 0x000fe4000001ff00 */
[----:B------:R-:W-:-:S13]  /*8a60*/  ISETP.GE.AND P0, PT, R0, R59, PT ;  /* 0x0000003b0000720c */ /* 0x000fda0003f06270 */
[----:B------:R-:W-:Y:S05]  /*8a70*/  @P0 BRA `(.L_x_12069) ;  /* 0x0000000000600947 */ /* 0x000fea0003800000 */
[----:B------:R-:W3:Y:S01]  /*8a80*/  LDL R44, [R1+0x424] ;  /* 0x00042400012c7983 */ /* 0x000ee20000100800 */
[----:B------:R-:W-:Y:S01]  /*8a90*/  ULDC UR4, c[0x0][0x3f4] ;  /* 0x0000fd0000047ab9 */ /* 0x000fe20000000800 */
[----:B----4-:R-:W-:Y:S01]  /*8aa0*/  IMAD.MOV.U32 R4, RZ, RZ, R6 ;  /* 0x000000ffff047224 */ /* 0x010fe200078e0006 */
[----:B------:R-:W-:Y:S01]  /*8ab0*/  ISETP.GE.AND P2, PT, R22, UR4, PT ;  /* 0x0000000416007c0c */ /* 0x000fe2000bf46270 */
[----:B--2---:R-:W-:Y:S01]  /*8ac0*/  IMAD.MOV.U32 R5, RZ, RZ, R3 ;  /* 0x000000ffff057224 */ /* 0x004fe200078e0003 */
[----:B------:R-:W-:Y:S02]  /*8ad0*/  ISETP.GE.AND P3, PT, R186, UR4, PT ;  /* 0x00000004ba007c0c */ /* 0x000fe4000bf66270 */
[----:B------:R-:W-:Y:S01]  /*8ae0*/  CS2R R12, SRZ ;  /* 0x00000000000c7805 */ /* 0x000fe2000001ff00 */
[----:B------:R-:W-:-:S08]  /*8af0*/  IMAD.MOV.U32 R8, RZ, RZ, R28 ;  /* 0x000000ffff087224 */ /* 0x000fd000078e001c */
[----:B------:R-:W-:-:S04]  /*8b00*/  @!P2 IMAD.WIDE R4, R22, 0x2, R4 ;  /* 0x000000021604a825 */ /* 0x000fc800078e0204 */
[----:B------:R-:W-:Y:S01]  /*8b10*/  @!P3 IMAD.SHL.U32 R9, R186, 0x2, RZ ;  /* 0x00000002ba09b824 */ /* 0x000fe200078e00ff */
[----:B------:R0:W5:Y:S01]  /*8b20*/  @!P2 LD.E.64 R12, desc[UR42][R4.64] ;  /* 0x0000002a040ca980 */ /* 0x000162000c101b00 */
[----:B------:R-:W-:Y:S02]  /*8b30*/  CS2R R14, SRZ ;  /* 0x00000000000e7805 */ /* 0x000fe4000001ff00 */
[----:B------:R-:W-:Y:S02]  /*8b40*/  CS2R R10, SRZ ;  /* 0x00000000000a7805 */ /* 0x000fe4000001ff00 */
[-C--:B0-----:R-:W-:Y:S02]  /*8b50*/  @!P3 IADD3 R4, P0, R6, R9.reuse, RZ ;  /* 0x000000090604b210 */ /* 0x081fe40007f1e0ff */
[----:B------:R-:W-:Y:S01]  /*8b60*/  @!P3 IADD3 R6, P1, R28, R9, RZ ;  /* 0x000000091c06b210 */ /* 0x000fe20007f3e0ff */
[----:B---3--:R-:W-:Y:S02]  /*8b70*/  IMAD.MOV.U32 R9, RZ, RZ, R7 ;  /* 0x000000ffff097224 */ /* 0x008fe400078e0007 */
[----:B------:R-:W-:Y:S01]  /*8b80*/  @!P2 IMAD.WIDE R56, R22, 0x2, R8 ;  /* 0x000000021638a825 */ /* 0x000fe200078e0208 */
[----:B------:R-:W-:-:S04]  /*8b90*/  CS2R R8, SRZ ;  /* 0x0000000000087805 */ /* 0x000fc8000001ff00 */
[----:B------:R0:W5:Y:S01]  /*8ba0*/  @!P2 LD.E.64 R14, desc[UR42][R56.64] ;  /* 0x0000002a380ea980 */ /* 0x000162000c101b00 */
[----:B------:R-:W-:-:S05]  /*8bb0*/  @!P3 SHF.L.U64.HI R0, R186, 0x1, R44 ;  /* 0x00000001ba00b819 */ /* 0x000fca000001022c */
[--C-:B------:R-:W-:Y:S02]  /*8bc0*/  @!P3 IMAD.X R5, R3, 0x1, R0.reuse, P0 ;  /* 0x000000010305b824 */ /* 0x100fe400000e0600 */
[----:B------:R-:W-:-:S03]  /*8bd0*/  @!P3 IMAD.X R7, R7, 0x1, R0, P1 ;  /* 0x000000010707b824 */ /* 0x000fc600008e0600 */
[----:B------:R0:W5:Y:S04]  /*8be0*/  @!P3 LD.E.64 R8, desc[UR42][R4.64] ;  /* 0x0000002a0408b980 */ /* 0x000168000c101b00 */
[----:B------:R0:W5:Y:S02]  /*8bf0*/  @!P3 LD.E.64 R10, desc[UR42][R6.64] ;  /* 0x0000002a060ab980 */ /* 0x000164000c101b00 */
.L_x_12069:
[----:B------:R-:W-:Y:S05]  /*8c00*/  BSYNC B1 ;  /* 0x0000000000017941 */ /* 0x000fea0003800000 */
.L_x_12068:
[----:B------:R-:W-:Y:S01]  /*8c10*/  ULEA.HI UR4, UR37, UR37, URZ, 0x1 ;  /* 0x0000002525047291 */ /* 0x000fe2000f8f083f */
[----:B------:R-:W-:Y:S03]  /*8c20*/  BSSY B1, `(.L_x_12070) ;  /* 0x0000007000017945 */ /* 0x000fe60003800000 */
[----:B------:R-:W-:-:S04]  /*8c30*/  ULOP3.LUT UR4, UR4, 0xfffffffe, URZ, 0xc0, !UPT ;  /* 0xfffffffe04047892 */ /* 0x000fc8000f8ec03f */
[----:B------:R-:W-:-:S06]  /*8c40*/  UIADD3 UR4, UR37, -UR4, URZ ;  /* 0x8000000425047290 */ /* 0x000fcc000fffe03f */
[----:B--2---:R-:W-:-:S05]  /*8c50*/  IMAD.U32 R3, RZ, RZ, UR4 ;  /* 0x00000004ff037e24 */ /* 0x004fca000f8e00ff */
[----:B------:R-:W-:-:S04]  /*8c60*/  SHF.L.U32 R3, R3, 0x1f, RZ ;  /* 0x0000001f03037819 */ /* 0x000fc800000006ff */
[----:B------:R-:W1:Y:S02]  /*8c70*/  SYNCS.PHASECHK.TRANS64.TRYWAIT P0, [R2+URZ+0x22800], R3 ;  /* 0x02280003020075a7 */ /* 0x000e64000800017f */
[----:B-1----:R-:W-:Y:S05]  /*8c80*/  @!P0 BRA `(.L_x_12071) ;  /* 0x0000026400c88947 */ /* 0x002fea0003800000 */
.L_x_12394:
[----:B------:R-:W-:Y:S05]  /*8c90*/  BSYNC B1 ;  /* 0x0000000000017941 */ /* 0x000fea0003800000 */
.L_x_12070:
[----:B0--3--:R-:W2:Y:S04]  /*8ca0*/  LDL R7, [R1+0x41c] ;  /* 0x00041c0001077983 */ /* 0x009ea80000100800 */
[----:B------:R-:W3:Y:S01]  /*8cb0*/  LDL R5, [R1+0x50] ;  /* 0x0000500001057983 */ /* 0x000ee20000100800 */
[----:B-----5:R-:W-:Y:S01]  /*8cc0*/  IMAD.MOV.U32 R4, RZ, RZ, R9 ;  /* 0x000000ffff047224 */ /* 0x020fe200078e0009 */
[----:B------:R-:W-:Y:S01]  /*8cd0*/  BSSY B1, `(.L_x_12072) ;  /* 0x0000081000017945 */ /* 0x000fe20003800000 */
[----:B----4-:R-:W-:-:S03]  /*8ce0*/  IMAD.MOV.U32 R6, RZ, RZ, R10 ;  /* 0x000000ffff067224 */ /* 0x010fc600078e000a */
[----:B------:R-:W-:Y:S01]  /*8cf0*/  PRMT R28, R4, 0x7610, R28 ;  /* 0x00007610041c7816 */ /* 0x000fe2000000001c */
[----:B------:R-:W-:Y:S01]  /*8d00*/  IMAD.MOV.U32 R4, RZ, RZ, R13 ;  /* 0x000000ffff047224 */ /* 0x000fe200078e000d */
[----:B------:R-:W-:Y:S01]  /*8d10*/  PRMT R44, R6, 0x7610, R44 ;  /* 0x00007610062c7816 */ /* 0x000fe2000000002c */
[----:B------:R-:W-:-:S05]  /*8d20*/  IMAD.MOV.U32 R6, RZ, RZ, R15 ;  /* 0x000000ffff067224 */ /* 0x000fca00078e000f */
[----:B------:R-:W-:Y:S01]  /*8d30*/  PRMT R58, R6, 0x7610, R58 ;  /* 0x00007610063a7816 */ /* 0x000fe2000000003a */
[C---:B--2---:R-:W-:Y:S01]  /*8d40*/  IMAD.SHL.U32 R0, R7.reuse, 0x40, RZ ;  /* 0x0000004007007824 */ /* 0x044fe200078e00ff */
[----:B------:R-:W-:Y:S01]  /*8d50*/  LOP3.LUT P1, RZ, R7, 0x4, RZ, 0xc0, !PT ;  /* 0x0000000407ff7812 */ /* 0x000fe2000782c0ff */
[----:B---3--:R-:W-:-:S03]  /*8d60*/  IMAD R5, R5, -0x80, R59 ;  /* 0xffffff8005057824 */ /* 0x008fc600078e023b */
[----:B-1----:R-:W-:Y:S02]  /*8d70*/  LOP3.LUT R3, R0, 0x1c0, RZ, 0xc0, !PT ;  /* 0x000001c000037812 */ /* 0x002fe400078ec0ff */
[----:B------:R-:W-:Y:S01]  /*8d80*/  PRMT R59, R4, 0x7610, R59 ;  /* 0x00007610043b7816 */ /* 0x000fe2000000003b */
[----:B------:R-:W-:Y:S01]  /*8d90*/  IMAD.MOV.U32 R4, RZ, RZ, R11 ;  /* 0x000000ffff047224 */ /* 0x000fe200078e000b */
[----:B------:R-:W-:Y:S02]  /*8da0*/  LOP3.LUT R0, R3, 0x18, R16, 0xf8, !PT ;  /* 0x0000001803007812 */ /* 0x000fe400078ef810 */
[----:B------:R-:W-:Y:S02]  /*8db0*/  SHF.R.U32.HI R3, RZ, 0x3, R3 ;  /* 0x00000003ff037819 */ /* 0x000fe40000011603 */
[----:B------:R-:W-:Y:S01]  /*8dc0*/  VIMNMX R57, R5, 0x80, PT ;  /* 0x0000008005397848 */ /* 0x000fe20003fe0100 */
[----:B------:R-:W-:Y:S01]  /*8dd0*/  IMAD.MOV.U32 R5, RZ, RZ, R14 ;  /* 0x000000ffff057224 */ /* 0x000fe200078e000e */
[----:B------:R-:W-:Y:S01]  /*8de0*/  LOP3.LUT R3, R0, R3, RZ, 0x3c, !PT ;  /* 0x0000000300037212 */ /* 0x000fe200078e3cff */
[----:B------:R-:W-:Y:S01]  /*8df0*/  IMAD.MOV.U32 R0, RZ, RZ, R8 ;  /* 0x000000ffff007224 */ /* 0x000fe200078e0008 */
[----:B------:R-:W-:-:S02]  /*8e00*/  ISETP.GE.AND P0, PT, R18, R57, PT ;  /* 0x000000391200720c */ /* 0x000fc40003f06270 */
[----:B------:R-:W-:Y:S01]  /*8e10*/  PRMT R56, R4, 0x7610, R56 ;  /* 0x0000761004387816 */ /* 0x000fe20000000038 */
[----:B------:R-:W-:Y:S01]  /*8e20*/  IMAD R3, R188, 0x200, R3 ;  /* 0x00000200bc037824 */ /* 0x000fe200078e0203 */
[----:B------:R-:W-:-:S03]  /*8e30*/  PRMT R60, R5, 0x7610, R60 ;  /* 0x00007610053c7816 */ /* 0x000fc6000000003c */
[----:B------:R-:W-:Y:S02]  /*8e40*/  IMAD R2, R3, 0x2, R2 ;  /* 0x0000000203027824 */ /* 0x000fe400078e0202 */
[----:B------:R-:W-:Y:S02]  /*8e50*/  IMAD.MOV.U32 R3, RZ, RZ, R12 ;  /* 0x000000ffff037224 */ /* 0x000fe400078e000c */
[----:B------:R-:W-:-:S03]  /*8e60*/  VIADD R7, R2, 0x18400 ;  /* 0x0001840002077836 */ /* 0x000fc60000000000 */
[----:B------:R-:W-:Y:S01]  /*8e70*/  PRMT R61, R3, 0x7610, R61 ;  /* 0x00007610033d7816 */ /* 0x000fe2000000003d */
[----:B------:R-:W-:Y:S02]  /*8e80*/  VIADD R3, R2, 0x18440 ;  /* 0x0001844002037836 */ /* 0x000fe40000000000 */
[----:B------:R-:W-:Y:S01]  /*8e90*/  @P1 VIADD R3, R7, 0xffffffc0 ;  /* 0xffffffc007031836 */ /* 0x000fe20000000000 */
[----:B------:R-:W-:Y:S06]  /*8ea0*/  @P0 BRA `(.L_x_12073) ;  /* 0x00000004008c0947 */ /* 0x000fec0003800000 */
        /* <DEDUP_REMOVED lines=51> */
.L_x_12075:
[----:B------:R-:W-:Y:S05]  /*91e0*/  BSYNC B2 ;  /* 0x0000000000027941 */ /* 0x000fea0003800000 */
.L_x_12074:
        /* <DEDUP_REMOVED lines=47> */
.L_x_12073:
[----:B------:R-:W-:Y:S05]  /*94e0*/  BSYNC B1 ;  /* 0x0000000000017941 */ /* 0x000fea0003800000 */
.L_x_12072:
        /* <DEDUP_REMOVED lines=54> */
.L_x_12078:
[----:B------:R-:W-:Y:S05]  /*9850*/  BSYNC B1 ;  /* 0x0000000000017941 */ /* 0x000fea0003800000 */
.L_x_12077:
[----:B------:R-:W-:Y:S05]  /*9860*/  @P1 BRA `(.L_x_12076) ;  /* 0x0000001800001947 */ /* 0x000fea0003800000 */
[----:B0-----:R-:W0:Y:S01]  /*9870*/  LDS.128 R4, [R3+0x2000] ;  /* 0x0020000003047984 */ /* 0x001e220000000c00 */
        /* <DEDUP_REMOVED lines=46> */
.L_x_12063:
        /* <DEDUP_REMOVED lines=40> */
[----:B--2---:R-:W-:-:S06]  /*9de0*/  @!P1 IMAD.X R9, R3, 0x1, R6, P2 ;  /* 0x0000000103099824 */ /* 0x004fcc00010e0606 */
[----:B------:R-:W2:Y:S01]  /*9df0*/  @!P1 LD.E.128 R8, desc[UR42][R8.64] ;  /* 0x0000002a08089980 */ /* 0x000ea2000c101d00 */
[----:B---3--:R-:W-:-:S05]  /*9e00*/  @!P1 IADD3 R4, P2, R14, R7, RZ ;  /* 0x000000070e049210 */ /* 0x008fca0007f5e0ff */
[----:B----4-:R-:W-:-:S06]  /*9e10*/  @!P1 IMAD.X R5, R5, 0x1, R6, P2 ;  /* 0x0000000105059824 */ /* 0x010fcc00010e0606 */
[----:B------:R-:W3:Y:S01]  /*9e20*/  @!P1 LD.E.128 R4, desc[UR42][R4.64] ;  /* 0x0000002a04049980 */ /* 0x000ee2000c101d00 */
[----:B------:R-:W-:Y:S02]  /*9e30*/  CS2R R20, SRZ ;  /* 0x0000000000147805 */ /* 0x000fe4000001ff00 */
[----:B------:R-:W-:Y:S02]  /*9e40*/  CS2R R52, SRZ ;  /* 0x0000000000347805 */ /* 0x000fe4000001ff00 */
[----:B------:R-:W-:Y:S01]  /*9e50*/  CS2R R58, SRZ ;  /* 0x00000000003a7805 */ /* 0x000fe2000001ff00 */
[----:B------:R-:W0:Y:S01]  /*9e60*/  SHFL.IDX PT, R25, R25, 0x1, 0x1c1f ;  /* 0x003c1f0019197f89 */ /* 0x000e2200000e0000 */
[----:B------:R-:W-:-:S03]  /*9e70*/  CS2R R56, SRZ ;  /* 0x0000000000387805 */ /* 0x000fc6000001ff00 */
[----:B------:R1:W4:Y:S04]  /*9e80*/  SHFL.IDX PT, R24, R44, 0x1, 0x1c1f ;  /* 0x003c1f002c187f89 */ /* 0x00032800000e0000 */
[----:B------:R5:W0:Y:S01]  /*9e90*/  SHFL.IDX PT, R14, R60, 0x1, 0x1c1f ;  /* 0x003c1f003c0e7f89 */ /* 0x000a2200000e0000 */
[----:B--2---:R-:W-:Y:S02]  /*9ea0*/  @!P1 IMAD.MOV.U32 R20, RZ, RZ, R10 ;  /* 0x000000ffff149224 */ /* 0x004fe400078e000a */
[----:B------:R-:W-:Y:S02]  /*9eb0*/  @!P1 IMAD.MOV.U32 R53, RZ, RZ, R9 ;  /* 0x000000ffff359224 */ /* 0x000fe400078e0009 */
[----:B------:R-:W-:Y:S02]  /*9ec0*/  IMAD.MOV.U32 R3, RZ, RZ, R20 ;  /* 0x000000ffff037224 */ /* 0x000fe400078e0014 */
[----:B------:R-:W-:-:S02]  /*9ed0*/  @!P1 IMAD.MOV.U32 R21, RZ, RZ, R11 ;  /* 0x000000ffff159224 */ /* 0x000fc400078e000b */
[----:B------:R-:W-:Y:S01]  /*9ee0*/  @!P1 IMAD.MOV.U32 R52, RZ, RZ, R8 ;  /* 0x000000ffff349224 */ /* 0x000fe200078e0008 */
[----:B------:R-:W-:Y:S01]  /*9ef0*/  PRMT R28, R28, 0x5410, R3 ;  /* 0x000054101c1c7816 */ /* 0x000fe20000000003 */
[----:B------:R-:W-:Y:S01]  /*9f00*/  IMAD.MOV.U32 R9, RZ, RZ, R53 ;  /* 0x000000ffff097224 */ /* 0x000fe200078e0035 */
[----:B------:R2:W0:Y:S01]  /*9f10*/  SHFL.IDX PT, R3, R27, 0x1, 0x1c1f ;  /* 0x003c1f001b037f89 */ /* 0x00042200000e0000 */
[----:B---3--:R-:W-:Y:S02]  /*9f20*/  @!P1 IMAD.MOV.U32 R58, RZ, RZ, R4 ;  /* 0x000000ffff3a9224 */ /* 0x008fe400078e0004 */
[----:B------:R-:W-:Y:S01]  /*9f30*/  @!P1 IMAD.MOV.U32 R59, RZ, RZ, R5 ;  /* 0x000000ffff3b9224 */ /* 0x000fe200078e0005 */
[----:B-1----:R-:W-:Y:S01]  /*9f40*/  PRMT R44, R9, 0x7610, R44 ;  /* 0x00007610092c7816 */ /* 0x002fe2000000002c */
[----:B------:R-:W-:Y:S02]  /*9f50*/  @!P1 IMAD.MOV.U32 R56, RZ, RZ, R6 ;  /* 0x000000ffff389224 */ /* 0x000fe400078e0006 */
[----:B------:R-:W-:-:S02]  /*9f60*/  @!P1 IMAD.MOV.U32 R57, RZ, RZ, R7 ;  /* 0x000000ffff399224 */ /* 0x000fc400078e0007 */
[----:B------:R-:W-:Y:S02]  /*9f70*/  IMAD.MOV.U32 R6, RZ, RZ, R58 ;  /* 0x000000ffff067224 */ /* 0x000fe400078e003a */
[----:B------:R-:W-:Y:S02]  /*9f80*/  IMAD.MOV.U32 R7, RZ, RZ, R59 ;  /* 0x000000ffff077224 */ /* 0x000fe400078e003b */
[----:B------:R-:W-:Y:S01]  /*9f90*/  IMAD.MOV.U32 R10, RZ, RZ, R21 ;  /* 0x000000ffff0a7224 */ /* 0x000fe200078e0015 */
[----:B-----5:R-:W-:Y:S01]  /*9fa0*/  PRMT R60, R60, 0x5410, R6 ;  /* 0x000054103c3c7816 */ /* 0x020fe20000000006 */
        /* <DEDUP_REMOVED lines=8> */
[----:B0-2-4-:R-:W-:-:S07]  /*a030*/  PRMT R75, R5, 0x7610, R75 ;  /* 0x00007610054b7816 */ /* 0x015fce000000004b */
.L_x_12404:
[----:B------:R-:W-:Y:S01]  /*a040*/  VIADD R0, R0, 0x40 ;  /* 0x0000004000007836 */ /* 0x000fe20000000000 */
[----:B------:R-:W-:Y:S01]  /*a050*/  BSSY B1, `(.L_x_12080) ;  /* 0x0000012000017945 */ /* 0x000fe20003800000 */
[----:B------:R-:W-:Y:S02]  /*a060*/  CS2R R4, SRZ ;  /* 0x0000000000047805 */ /* 0x000fe4000001ff00 */
[----:B------:R-:W-:Y:S02]  /*a070*/  CS2R R10, SRZ ;  /* 0x00000000000a7805 */ /* 0x000fe4000001ff00 */
[----:B------:R-:W-:Y:S02]  /*a080*/  CS2R R8, SRZ ;  /* 0x0000000000087805 */ /* 0x000fe4000001ff00 */
[----:B------:R-:W-:-:S13]  /*a090*/  ISETP.GE.AND P1, PT, R0, R61, PT ;  /* 0x0000003d0000720c */ /* 0x000fda0003f26270 */
[----:B------:R-:W-:Y:S05]  /*a0a0*/  @P1 BRA `(.L_x_12081) ;  /* 0x0000000000301947 */ /* 0x000fea0003800000 */
        /* <DEDUP_REMOVED lines=12> */
.L_x_12081:
[----:B------:R-:W-:Y:S05]  /*a170*/  BSYNC B1 ;  /* 0x0000000000017941 */ /* 0x000fea0003800000 */
.L_x_12080:
[----:B------:R-:W-:Y:S01]  /*a180*/  ULEA.HI UR4, UR37, UR37, URZ, 0x1 ;  /* 0x0000002525047291 */ /* 0x000fe2000f8f083f */
[----:B------:R-:W-:Y:S03]  /*a190*/  BSSY B1, `(.L_x_12082) ;  /* 0x0000007000017945 */ /* 0x000fe60003800000 */
[----:B------:R-:W-:-:S04]  /*a1a0*/  ULOP3.LUT UR4, UR4, 0xfffffffe, URZ, 0xc0, !UPT ;  /* 0xfffffffe04047892 */ /* 0x000fc8000f8ec03f */
[----:B------:R-:W-:-:S06]  /*a1b0*/  UIADD3 UR4, UR37, -UR4, URZ ;  /* 0x8000000425047290 */ /* 0x000fcc000fffe03f */
[----:B------:R-:W-:-:S05]  /*a1c0*/  IMAD.U32 R3, RZ, RZ, UR4 ;  /* 0x00000004ff037e24 */ /* 0x000fca000f8e00ff */
[----:B------:R-:W-:-:S04]  /*a1d0*/  SHF.L.U32 R3, R3, 0x1f, RZ ;  /* 0x0000001f03037819 */ /* 0x000fc800000006ff */
[----:B------:R-:W0:Y:S02]  /*a1e0*/  SYNCS.PHASECHK.TRANS64.TRYWAIT P1, [R2+URZ+0x22800], R3 ;  /* 0x02280003020075a7 */ /* 0x000e24000802017f */
[----:B0-----:R-:W-:Y:S05]  /*a1f0*/  @!P1 BRA `(.L_x_12083) ;  /* 0x0000025400e89947 */ /* 0x001fea0003800000 */
.L_x_12405:
[----:B------:R-:W-:Y:S05]  /*a200*/  BSYNC B1 ;  /* 0x0000000000017941 */ /* 0x000fea0003800000 */
.L_x_12082:
[----:B------:R-:W2:Y:S01]  /*a210*/  LDL R0, [R1+0x50] ;  /* 0x0000500001007983 */ /* 0x000ea20000100800 */
[----:B------:R-:W-:Y:S01]  /*a220*/  VIADD R14, R18, 0x40 ;  /* 0x00000040120e7836 */ /* 0x000fe20000000000 */
[----:B------:R-:W-:Y:S01]  /*a230*/  BSSY B1, `(.L_x_12084) ;  /* 0x000007d000017945 */ /* 0x000fe20003800000 */
[----:B-----5:R-:W-:Y:S02]  /*a240*/  IMAD.MOV.U32 R12, RZ, RZ, R6 ;  /* 0x000000ffff0c7224 */ /* 0x020fe400078e0006 */
[----:B------:R-:W-:-:S05]  /*a250*/  IMAD.MOV.U32 R13, RZ, RZ, R7 ;  /* 0x000000ffff0d7224 */ /* 0x000fca00078e0007 */
[----:B------:R-:W-:Y:S01]  /*a260*/  PRMT R60, R13, 0x7610, R60 ;  /* 0x000076100d3c7816 */ /* 0x000fe2000000003c */
[----:B------:R-:W-:-:S05]  /*a270*/  IMAD.MOV.U32 R13, RZ, RZ, R10 ;  /* 0x000000ffff0d7224 */ /* 0x000fca00078e000a */
[----:B------:R-:W-:Y:S01]  /*a280*/  PRMT R67, R13, 0x7610, R67 ;  /* 0x000076100d437816 */ /* 0x000fe20000000043 */
[----:B--2---:R-:W-:Y:S02]  /*a290*/  IMAD R0, R0, -0x80, R61 ;  /* 0xffffff8000007824 */ /* 0x004fe400078e023d */
[----:B------:R-:W-:-:S03]  /*a2a0*/  IMAD.MOV.U32 R61, RZ, RZ, R9 ;  /* 0x000000ffff3d7224 */ /* 0x000fc600078e0009 */
[----:B0-----:R-:W-:Y:S02]  /*a2b0*/  VIMNMX R3, R0, 0x80, PT ;  /* 0x0000008000037848 */ /* 0x001fe40003fe0100 */
[----:B------:R-:W-:Y:S01]  /*a2c0*/  PRMT R0, R12, 0x7610, R0 ;  /* 0x000076100c007816 */ /* 0x000fe20000000000 */
[----:B------:R-:W-:Y:S01]  /*a2d0*/  IMAD.MOV.U32 R12, RZ, RZ, R5 ;  /* 0x000000ffff0c7224 */ /* 0x000fe200078e0005 */
[-C--:B------:R-:W-:Y:S02]  /*a2e0*/  ISETP.GE.OR P1, PT, R18, R3.reuse, P0 ;  /* 0x000000031200720c */ /* 0x080fe40000726670 */
[----:B------:R-:W-:Y:S01]  /*a2f0*/  ISETP.GE.OR P0, PT, R14, R3, P0 ;  /* 0x000000030e00720c */ /* 0x000fe20000706670 */
[----:B------:R-:W-:Y:S01]  /*a300*/  IMAD.MOV.U32 R3, RZ, RZ, R4 ;  /* 0x000000ffff037224 */ /* 0x000fe200078e0004 */
[----:B------:R-:W-:Y:S01]  /*a310*/  PRMT R66, R12, 0x7610, R66 ;  /* 0x000076100c427816 */ /* 0x000fe20000000042 */
[----:B------:R-:W-:-:S03]  /*a320*/  IMAD.MOV.U32 R14, RZ, RZ, R11 ;  /* 0x000000ffff0e7224 */ /* 0x000fc600078e000b */
[----:B------:R-:W-:Y:S01]  /*a330*/  PRMT R65, R3, 0x7610, R65 ;  /* 0x0000761003417816 */ /* 0x000fe20000000041 */
[----:B------:R-:W-:Y:S01]  /*a340*/  IMAD.MOV.U32 R3, RZ, RZ, R8 ;  /* 0x000000ffff037224 */ /* 0x000fe200078e0008 */
[----:B------:R-:W-:-:S03]  /*a350*/  PRMT R68, R14, 0x7610, R68 ;  /* 0x000076100e447816 */ /* 0x000fc60000000044 */
[----:B------:R-:W-:Y:S05]  /*a360*/  @P1 BRA `(.L_x_12085) ;  /* 0x0000000400a41947 */ /* 0x000fea0003800000 */
[----:B------:R-:W2:Y:S01]  /*a370*/  LDL R15, [R1+0x41c] ;  /* 0x00041c00010f7983 */ /* 0x000ea20000100800 */
[----:B------:R-:W-:Y:S01]  /*a380*/  IMAD.IADD R14, R16, 0x1, R63 ;  /* 0x00000001100e7824 */ /* 0x000fe200078e023f */
[----:B------:R-:W-:Y:S02]  /*a390*/  SHF.R.U64 R74, R58, 0x10, R59 ;  /* 0x000000103a4a7819 */ /* 0x000fe4000000123b */
[----:B------:R-:W-:Y:S02]  /*a3a0*/  SHF.R.U64 R69, R52, 0x10, R53 ;  /* 0x0000001034457819 */ /* 0x000fe40000001235 */
[----:B------:R-:W-:Y:S02]  /*a3b0*/  SHF.R.U32.HI R79, RZ, 0x10, R57 ;  /* 0x00000010ff4f7819 */ /* 0x000fe40000011639 */
[----:B------:R-:W-:Y:S02]  /*a3c0*/  PRMT R74, R60, 0x5432, R74 ;  /* 0x000054323c4a7816 */ /* 0x000fe4000000004a */
[----:B------:R-:W-:-:S02]  /*a3d0*/  SHF.R.U64 R20, R20, 0x10, R21 ;  /* 0x0000001014147819 */ /* 0x000fc40000001215 */
[----:B------:R-:W-:Y:S02]  /*a3e0*/  SHF.R.U32.HI R21, RZ, 0x10, R21 ;  /* 0x00000010ff157819 */ /* 0x000fe40000011615 */
[----:B------:R-:W-:Y:S02]  /*a3f0*/  PRMT R69, R28, 0x5410, R69 ;  /* 0x000054101c457816 */ /* 0x000fe40000000045 */
[----:B------:R-:W-:Y:S02]  /*a400*/  SHF.R.U64 R78, R56, 0x10, R57 ;  /* 0x00000010384e7819 */ /* 0x000fe40000001239 */
[----:B------:R-:W-:Y:S01]  /*a410*/  PRMT R79, R75, 0x5410, R79 ;  /* 0x000054104b4f7816 */ /* 0x000fe2000000004f */
[----:B------:R-:W-:Y:S01]  /*a420*/  IMAD.U32 R75, R74, 0x10000, RZ ;  /* 0x000100004a4b7824 */ /* 0x000fe200078e00ff */
[----:B------:R-:W-:Y:S02]  /*a430*/  SHF.R.U32.HI R76, RZ, 0x10, R59 ;  /* 0x00000010ff4c7819 */ /* 0x000fe4000001163b */
[----:B------:R-:W-:Y:S01]  /*a440*/  PRMT R21, R71, 0x5410, R21 ;  /* 0x0000541047157816 */ /* 0x000fe20000000015 */
[----:B------:R-:W-:Y:S01]  /*a450*/  IMAD.U32 R71, R69, 0x10000, RZ ;  /* 0x0001000045477824 */ /* 0x000fe200078e00ff */
[----:B------:R-:W-:-:S02]  /*a460*/  SHF.R.U32.HI R53, RZ, 0x10, R53 ;  /* 0x00000010ff357819 */ /* 0x000fc40000011635 */
[----:B------:R-:W-:Y:S02]  /*a470*/  PRMT R20, R28, 0x5432, R20 ;  /* 0x000054321c147816 */ /* 0x000fe40000000014 */
[----:B------:R-:W-:Y:S02]  /*a480*/  LOP3.LUT R77, R74, 0xffff0000, RZ, 0xc0, !PT ;  /* 0xffff00004a4d7812 */ /* 0x000fe400078ec0ff */
[----:B------:R-:W-:Y:S02]  /*a490*/  PRMT R76, R65, 0x5432, R76 ;  /* 0x00005432414c7816 */ /* 0x000fe4000000004c */
[C---:B------:R-:W-:Y:S02]  /*a4a0*/  PRMT R70, R44.reuse, 0x5410, R53 ;  /* 0x000054102c467816 */ /* 0x040fe40000000035 */
[----:B------:R-:W-:Y:S02]  /*a4b0*/  LOP3.LUT R69, R69, 0xffff0000, RZ, 0xc0, !PT ;  /* 0xffff000045457812 */ /* 0x000fe400078ec0ff */
[----:B------:R-:W-:Y:S01]  /*a4c0*/  PRMT R78, R44, 0x5432, R78 ;  /* 0x000054322c4e7816 */ /* 0x000fe2000000004e */
[----:B--2---:R-:W-:-:S05]  /*a4d0*/  IMAD.SHL.U32 R12, R15, 0x40, RZ ;  /* 0x000000400f0c7824 */ /* 0x004fca00078e00ff */
[----:B------:R-:W-:-:S04]  /*a4e0*/  LOP3.LUT R15, R12, 0x1c0, RZ, 0xc0, !PT ;  /* 0x000001c00c0f7812 */ /* 0x000fc800078ec0ff */
[----:B------:R-:W-:Y:S02]  /*a4f0*/  SHF.R.U32.HI R25, RZ, 0x3, R15 ;  /* 0x00000003ff197819 */ /* 0x000fe4000001160f */
[C---:B------:R-:W-:Y:S02]  /*a500*/  LOP3.LUT R14, R15.reuse, 0x38, R14, 0xf8, !PT ;  /* 0x000000380f0e7812 */ /* 0x040fe400078ef80e */
[----:B------:R-:W-:Y:S02]  /*a510*/  LOP3.LUT R12, R15, 0x38, R16, 0xf8, !PT ;  /* 0x000000380f0c7812 */ /* 0x000fe400078ef810 */
[-C--:B------:R-:W-:Y:S02]  /*a520*/  LOP3.LUT R15, R14, R25.reuse, RZ, 0x3c, !PT ;  /* 0x000000190e0f7212 */ /* 0x080fe400078e3cff */
[----:B------:R-:W-:-:S03]  /*a530*/  LOP3.LUT R13, R12, R25, RZ, 0x3c, !PT ;  /* 0x000000190c0d7212 */ /* 0x000fc600078e3cff */
[C---:B------:R-:W-:Y:S02]  /*a540*/  IMAD R25, R188.reuse, 0x200, R15 ;  /* 0x00000200bc197824 */ /* 0x040fe400078e020f */
        /* <DEDUP_REMOVED lines=13> */
[----:B------:R-:W-:-:S02]  /*a620*/  IMAD.U32 R56, R76, 0x10000, RZ ;  /* 0x000100004c387824 */ /* 0x000fc400078e00ff */
[----:B------:R-:W-:Y:S01]  /*a630*/  FFMA.FTZ R81, R28, R71, -R81 ;  /* 0x000000471c517223 */ /* 0x000fe20000010851 */
[----:B------:R-:W-:Y:S01]  /*a640*/  FMUL.FTZ R71, R24, R77 ;  /* 0x0000004d18477220 */ /* 0x000fe20000410000 */
[----:B------:R-:W-:Y:S01]  /*a650*/  FFMA.FTZ R83, R28, R75, R83 ;  /* 0x0000004b1c537223 */ /* 0x000fe20000010053 */
[----:B------:R-:W-:Y:S02]  /*a660*/  IMAD.U32 R28, R70, 0x10000, RZ ;  /* 0x00010000461c7824 */ /* 0x000fe400078e00ff */
[-C--:B------:R-:W-:Y:S01]  /*a670*/  FMUL.FTZ R75, R24, R69.reuse ;  /* 0x00000045184b7220 */ /* 0x080fe20000410000 */
[----:B------:R-:W-:Y:S01]  /*a680*/  FFMA.FTZ R74, R12, R69, -R71 ;  /* 0x000000450c4a7223 */ /* 0x000fe20000010847 */
[----:B------:R-:W-:Y:S02]  /*a690*/  IMAD.U32 R44, R13, 0x10000, RZ ;  /* 0x000100000d2c7824 */ /* 0x000fe400078e00ff */
[C---:B------:R-:W-:Y:S01]  /*a6a0*/  FMUL.FTZ R69, R57.reuse, R56 ;  /* 0x0000003839457220 */ /* 0x040fe20000410000 */
[----:B------:R-:W-:Y:S01]  /*a6b0*/  LOP3.LUT R76, R76, 0xffff0000, RZ, 0xc0, !PT ;  /* 0xffff00004c4c7812 */ /* 0x000fe200078ec0ff */
[-C--:B------:R-:W-:Y:S01]  /*a6c0*/  FMUL.FTZ R57, R57, R28.reuse ;  /* 0x0000001c39397220 */ /* 0x080fe20000410000 */
[----:B------:R-:W-:Y:S01]  /*a6d0*/  LOP3.LUT R70, R70, 0xffff0000, RZ, 0xc0, !PT ;  /* 0xffff000046467812 */ /* 0x000fe200078ec0ff */
[----:B------:R-:W-:Y:S01]  /*a6e0*/  FFMA.FTZ R28, R44, R28, -R69 ;  /* 0x0000001c2c1c7223 */ /* 0x000fe20000010845 */
[----:B------:R-:W-:Y:S01]  /*a6f0*/  LOP3.LUT R13, R13, 0xffff0000, RZ, 0xc0, !PT ;  /* 0xffff00000d0d7812 */ /* 0x000fe200078ec0ff */
[----:B------:R-:W-:-:S02]  /*a700*/  IMAD.U32 R58, R26, 0x10000, RZ ;  /* 0x000100001a3a7824 */ /* 0x000fc400078e00ff */
[----:B------:R-:W-:Y:S01]  /*a710*/  FFMA.FTZ R80, R12, R77, R75 ;  /* 0x0000004d0c507223 */ /* 0x000fe2000001004b */
[----:B------:R-:W-:Y:S01]  /*a720*/  FFMA.FTZ R44, R44, R56, R57 ;  /* 0x000000382c2c7223 */ /* 0x000fe20000010039 */
[----:B------:R-:W-:Y:S02]  /*a730*/  IMAD.U32 R69, R78, 0x10000, RZ ;  /* 0x000100004e457824 */ /* 0x000fe400078e00ff */
[C---:B------:R-:W-:Y:S01]  /*a740*/  FMUL.FTZ R12, R25.reuse, R76 ;  /* 0x0000004c190c7220 */ /* 0x040fe20000410000 */
[----:B------:R-:W-:Y:S02]  /*a750*/  IMAD.U32 R57, R20, 0x10000, RZ ;  /* 0x0001000014397824 */ /* 0x000fe400078e00ff */
[----:B------:R-:W-:Y:S01]  /*a760*/  FMUL.FTZ R56, R25, R70 ;  /* 0x0000004619387220 */ /* 0x000fe20000410000 */
[----:B------:R-:W-:Y:S02]  /*a770*/  IMAD.U32 R59, R27, 0x10000, RZ ;  /* 0x000100001b3b7824 */ /* 0x000fe400078e00ff */
[----:B------:R-:W-:Y:S01]  /*a780*/  FMUL.FTZ R25, R58, R69 ;  /* 0x000000453a197220 */ /* 0x000fe20000410000 */
[----:B------:R-:W-:-:S02]  /*a790*/  IMAD.U32 R24, R79, 0x10000, RZ ;  /* 0x000100004f187824 */ /* 0x000fc400078e00ff */
[C---:B------:R-:W-:Y:S01]  /*a7a0*/  FFMA.FTZ R71, R13.reuse, R70, -R12 ;  /* 0x000000460d477223 */ /* 0x040fe2000001080c */
[----:B------:R-:W-:Y:S02]  /*a7b0*/  IMAD.U32 R52, R14, 0x10000, RZ ;  /* 0x000100000e347824 */ /* 0x000fe400078e00ff */
[-C--:B------:R-:W-:Y:S01]  /*a7c0*/  FMUL.FTZ R58, R58, R57.reuse ;  /* 0x000000393a3a7220 */ /* 0x080fe20000410000 */
[----:B------:R-:W-:Y:S01]  /*a7d0*/  FFMA.FTZ R75, R13, R76, R56 ;  /* 0x0000004c0d4b7223 */ /* 0x000fe20000010038 */
[----:B------:R-:W-:Y:S02]  /*a7e0*/  IMAD.U32 R53, R15, 0x10000, RZ ;  /* 0x000100000f357824 */ /* 0x000fe400078e00ff */
[----:B------:R-:W-:Y:S01]  /*a7f0*/  FMUL.FTZ R56, R59, R24 ;  /* 0x000000183b387220 */ /* 0x000fe20000410000 */
[----:B------:R-:W-:Y:S02]  /*a800*/  IMAD.U32 R12, R21, 0x10000, RZ ;  /* 0x00010000150c7824 */ /* 0x000fe400078e00ff */
        /* <DEDUP_REMOVED lines=10> */
[----:B------:R-:W-:-:S02]  /*a8b0*/  LOP3.LUT R20, R79, 0xffff0000, RZ, 0xc0, !PT ;  /* 0xffff00004f147812 */ /* 0x000fc400078ec0ff */
[----:B------:R-:W-:Y:S01]  /*a8c0*/  LOP3.LUT R12, R21, 0xffff0000, RZ, 0xc0, !PT ;  /* 0xffff0000150c7812 */ /* 0x000fe200078ec0ff */
[----:B------:R-:W-:Y:S01]  /*a8d0*/  FMUL.FTZ R21, R26, R25 ;  /* 0x000000191a157220 */ /* 0x000fe20000410000 */
        /* <DEDUP_REMOVED lines=18> */
.L_x_12085:
[----:B------:R-:W-:Y:S05]  /*aa00*/  BSYNC B1 ;  /* 0x0000000000017941 */ /* 0x000fea0003800000 */
.L_x_12084:
[----:B------:R-:W-:Y:S02]  /*aa10*/  PRMT R0, R0, 0x5410, R3 ;  /* 0x0000541000007816 */ /* 0x000fe40000000003 */
[----:B------:R-:W-:Y:S01]  /*aa20*/  PRMT R21, R21, 0x5410, R61 ;  /* 0x0000541015157816 */ /* 0x000fe2000000003d */
[----:B------:R-:W-:Y:S06]  /*aa30*/  @P0 BRA `(.L_x_12076) ;  /* 0x00000004008c0947 */ /* 0x000fec0003800000 */
[----:B------:R-:W2:Y:S01]  /*aa40*/  LDL R52, [R1+0x430] ;  /* 0x0004300001347983 */ /* 0x000ea20000100800 */
[----:B0-----:R-:W-:Y:S01]  /*aa50*/  IMAD.IADD R12, R16, 0x1, R63 ;  /* 0x00000001100c7824 */ /* 0x001fe200078e023f */
[----:B------:R-:W-:-:S04]  /*aa60*/  SHF.R.U32.HI R13, RZ, 0x3, R195 ;  /* 0x00000003ff0d7819 */ /* 0x000fc800000116c3 */
[----:B------:R-:W-:-:S04]  /*aa70*/  LOP3.LUT R3, R195, 0x38, R12, 0xf8, !PT ;  /* 0x00000038c3037812 */ /* 0x000fc800078ef80c */
[----:B------:R-:W-:-:S05]  /*aa80*/  LOP3.LUT R12, R3, R13, RZ, 0x3c, !PT ;  /* 0x0000000d030c7212 */ /* 0x000fca00078e3cff */
[----:B------:R-:W-:-:S04]  /*aa90*/  IMAD.IADD R3, R199, 0x1, R12 ;  /* 0x00000001c7037824 */ /* 0x000fc800078e020c */
[----:B------:R-:W-:-:S05]  /*aaa0*/  IMAD R2, R3, 0x2, R2 ;  /* 0x0000000203027824 */ /* 0x000fca00078e0202 */
[----:B------:R-:W0:Y:S01]  /*aab0*/  LDS.128 R24, [R2+0x18400] ;  /* 0x0184000002187984 */ /* 0x000e220000000c00 */
[----:B------:R-:W-:Y:S02]  /*aac0*/  SHF.R.U64 R28, R8, 0x10, R9 ;  /* 0x00000010081c7819 */ /* 0x000fe40000001209 */
[----:B------:R-:W-:Y:S02]  /*aad0*/  SHF.R.U64 R20, R4, 0x10, R5 ;  /* 0x0000001004147819 */ /* 0x000fe40000001205 */
[----:B------:R-:W-:Y:S02]  /*aae0*/  PRMT R28, R0, 0x5432, R28 ;  /* 0x00005432001c7816 */ /* 0x000fe4000000001c */
[----:B------:R-:W-:Y:S02]  /*aaf0*/  SHF.R.U32.HI R44, RZ, 0x10, R9 ;  /* 0x00000010ff2c7819 */ /* 0x000fe40000011609 */
[----:B------:R-:W-:Y:S02]  /*ab00*/  PRMT R65, R65, 0x5410, R20 ;  /* 0x0000541041417816 */ /* 0x000fe40000000014 */
[----:B------:R-:W-:-:S02]  /*ab10*/  SHF.R.U64 R4, R10, 0x10, R11 ;  /* 0x000000100a047819 */ /* 0x000fc4000000120b */
[----:B------:R-:W-:Y:S02]  /*ab20*/  SHF.R.U64 R3, R6, 0x10, R7 ;  /* 0x0000001006037819 */ /* 0x000fe40000001207 */
[----:B------:R-:W-:Y:S02]  /*ab30*/  SHF.R.U32.HI R5, RZ, 0x10, R5 ;  /* 0x00000010ff057819 */ /* 0x000fe40000011605 */
[----:B------:R-:W-:Y:S02]  /*ab40*/  SHF.R.U32.HI R11, RZ, 0x10, R11 ;  /* 0x00000010ff0b7819 */ /* 0x000fe4000001160b */
[----:B------:R-:W-:Y:S01]  /*ab50*/  PRMT R44, R21, 0x5432, R44 ;  /* 0x00005432152c7816 */ /* 0x000fe2000000002c */
[----:B------:R-:W-:Y:S01]  /*ab60*/  IMAD.U32 R21, R65, 0x10000, RZ ;  /* 0x0001000041157824 */ /* 0x000fe200078e00ff */
[----:B------:R-:W-:Y:S02]  /*ab70*/  SHF.R.U32.HI R7, RZ, 0x10, R7 ;  /* 0x00000010ff077819 */ /* 0x000fe40000011607 */
[----:B------:R-:W-:-:S02]  /*ab80*/  PRMT R20, R0, 0x5410, R3 ;  /* 0x0000541000147816 */ /* 0x000fc40000000003 */
[----:B------:R-:W-:Y:S02]  /*ab90*/  PRMT R66, R66, 0x5410, R5 ;  /* 0x0000541042427816 */ /* 0x000fe40000000005 */
[----:B------:R-:W-:Y:S02]  /*aba0*/  PRMT R67, R67, 0x5410, R4 ;  /* 0x0000541043437816 */ /* 0x000fe40000000004 */
[----:B------:R-:W-:Y:S02]  /*abb0*/  PRMT R68, R68, 0x5410, R11 ;  /* 0x0000541044447816 */ /* 0x000fe4000000000b */
[----:B------:R-:W-:Y:S01]  /*abc0*/  PRMT R60, R60, 0x5410, R7 ;  /* 0x000054103c3c7816 */ /* 0x000fe20000000007 */
[C---:B0-----:R-:W-:Y:S01]  /*abd0*/  IMAD.U32 R8, R24.reuse, 0x10000, RZ ;  /* 0x0001000018087824 */ /* 0x041fe200078e00ff */
[----:B------:R-:W-:Y:S01]  /*abe0*/  LOP3.LUT R9, R24, 0xffff0000, RZ, 0xc0, !PT ;  /* 0xffff000018097812 */ /* 0x000fe200078ec0ff */
[C---:B------:R-:W-:Y:S01]  /*abf0*/  IMAD.U32 R10, R25.reuse, 0x10000, RZ ;  /* 0x00010000190a7824 */ /* 0x040fe200078e00ff */
[----:B------:R-:W-:Y:S01]  /*ac00*/  LOP3.LUT R24, R25, 0xffff0000, RZ, 0xc0, !PT ;  /* 0xffff000019187812 */ /* 0x000fe200078ec0ff */
[----:B------:R-:W-:-:S02]  /*ac10*/  IMAD.U32 R25, R28, 0x10000, RZ ;  /* 0x000100001c197824 */ /* 0x000fc400078e00ff */
[C---:B------:R-:W-:Y:S02]  /*ac20*/  FMUL.FTZ R57, R8.reuse, R21 ;  /* 0x0000001508397220 */ /* 0x040fe40000410000 */
[----:B------:R-:W-:Y:S01]  /*ac30*/  FMUL.FTZ R53, R8, R25 ;  /* 0x0000001908357220 */ /* 0x000fe20000410000 */
[----:B------:R-:W-:Y:S02]  /*ac40*/  IMAD.U32 R11, R26, 0x10000, RZ ;  /* 0x000100001a0b7824 */ /* 0x000fe400078e00ff */
[----:B------:R-:W-:Y:S01]  /*ac50*/  IMAD.U32 R8, R68, 0x10000, RZ ;  /* 0x0001000044087824 */ /* 0x000fe200078e00ff */
[----:B------:R-:W-:Y:S01]  /*ac60*/  LOP3.LUT R28, R28, 0xffff0000, RZ, 0xc0, !PT ;  /* 0xffff00001c1c7812 */ /* 0x000fe200078ec0ff */
        /* <DEDUP_REMOVED lines=10> */
[----:B------:R-:W-:Y:S01]  /*ad10*/  LOP3.LUT R13, R26, 0xffff0000, RZ, 0xc0, !PT ;  /* 0xffff00001a0d7812 */ /* 0x000fe200078ec0ff */
[----:B------:R-:W-:Y:S01]  /*ad20*/  FFMA.FTZ R53, R0, R21, -R53 ;  /* 0x0000001500357223 */ /* 0x000fe20000010835 */
[----:B------:R-:W-:Y:S01]  /*ad30*/  LOP3.LUT R26, R27, 0xffff0000, RZ, 0xc0, !PT ;  /* 0xffff00001b1a7812 */ /* 0x000fe200078ec0ff */
[----:B------:R-:W-:-:S02]  /*ad40*/  IMAD.U32 R27, R44, 0x10000, RZ ;  /* 0x000100002c1b7824 */ /* 0x000fc400078e00ff */
[----:B------:R-:W-:Y:S01]  /*ad50*/  FFMA.FTZ R57, R0, R25, R57 ;  /* 0x0000001900397223 */ /* 0x000fe20000010039 */
[----:B------:R-:W-:Y:S02]  /*ad60*/  IMAD.U32 R21, R66, 0x10000, RZ ;  /* 0x0001000042157824 */ /* 0x000fe400078e00ff */
[----:B------:R-:W-:Y:S02]  /*ad70*/  IMAD.U32 R0, R60, 0x10000, RZ ;  /* 0x000100003c007824 */ /* 0x000fe400078e00ff */
[C---:B------:R-:W-:Y:S01]  /*ad80*/  FMUL.FTZ R59, R10.reuse, R27 ;  /* 0x0000001b0a3b7220 */ /* 0x040fe20000410000 */
[-C--:B------:R-:W-:Y:S01]  /*ad90*/  FMUL.FTZ R25, R10, R21.reuse ;  /* 0x000000150a197220 */ /* 0x080fe20000410000 */
[C---:B------:R-:W-:Y:S01]  /*ada0*/  FMUL.FTZ R10, R15.reuse, R8 ;  /* 0x000000080f0a7220 */ /* 0x040fe20000410000 */
[-C--:B------:R-:W-:Y:S01]  /*adb0*/  FMUL.FTZ R15, R15, R0.reuse ;  /* 0x000000000f0f7220 */ /* 0x080fe20000410000 */
[C---:B------:R-:W-:Y:S01]  /*adc0*/  FFMA.FTZ R59, R4.reuse, R21, -R59 ;  /* 0x00000015043b7223 */ /* 0x040fe2000001083b */
[----:B------:R-:W-:Y:S01]  /*add0*/  FFMA.FTZ R25, R4, R27, R25 ;  /* 0x0000001b04197223 */ /* 0x000fe20000010019 */
[----:B------:R-:W-:Y:S01]  /*ade0*/  FFMA.FTZ R21, R7, R0, -R10 ;  /* 0x0000000007157223 */ /* 0x000fe2000001080a */
[----:B------:R-:W-:Y:S01]  /*adf0*/  LOP3.LUT R0, R65, 0xffff0000, RZ, 0xc0, !PT ;  /* 0xffff000041007812 */ /* 0x000fe200078ec0ff */
[----:B------:R-:W-:Y:S01]  /*ae00*/  FFMA.FTZ R27, R7, R8, R15 ;  /* 0x00000008071b7223 */ /* 0x000fe2000001000f */
[----:B------:R-:W-:Y:S01]  /*ae10*/  FMUL.FTZ R4, R9, R28 ;  /* 0x0000001c09047220 */ /* 0x000fe20000410000 */
[----:B------:R-:W-:-:S02]  /*ae20*/  LOP3.LUT R7, R66, 0xffff0000, RZ, 0xc0, !PT ;  /* 0xffff000042077812 */ /* 0x000fc400078ec0ff */
[----:B------:R-:W-:Y:S01]  /*ae30*/  LOP3.LUT R15, R44, 0xffff0000, RZ, 0xc0, !PT ;  /* 0xffff00002c0f7812 */ /* 0x000fe200078ec0ff */
[-C--:B------:R-:W-:Y:S01]  /*ae40*/  FMUL.FTZ R10, R9, R0.reuse ;  /* 0x00000000090a7220 */ /* 0x080fe20000410000 */
[----:B------:R-:W-:Y:S01]  /*ae50*/  FFMA.FTZ R8, R3, R0, -R4 ;  /* 0x0000000003087223 */ /* 0x000fe20000010804 */
[----:B------:R-:W-:Y:S02]  /*ae60*/  IMAD.U32 R4, R67, 0x10000, RZ ;  /* 0x0001000043047824 */ /* 0x000fe400078e00ff */
[C---:B------:R-:W-:Y:S01]  /*ae70*/  FMUL.FTZ R44, R24.reuse, R7 ;  /* 0x00000007182c7220 */ /* 0x040fe20000410000 */
[----:B------:R-:W-:Y:S01]  /*ae80*/  FMUL.FTZ R9, R24, R15 ;  /* 0x0000000f18097220 */ /* 0x000fe20000410000 */
[----:B------:R-:W-:Y:S02]  /*ae90*/  IMAD.U32 R0, R20, 0x10000, RZ ;  /* 0x0001000014007824 */ /* 0x000fe400078e00ff */
[----:B------:R-:W-:Y:S01]  /*aea0*/  FFMA.FTZ R10, R3, R28, R10 ;  /* 0x0000001c030a7223 */ /* 0x000fe2000001000a */
[C---:B------:R-:W-:Y:S01]  /*aeb0*/  FMUL.FTZ R28, R11.reuse, R4 ;  /* 0x000000040b1c7220 */ /* 0x040fe20000410000 */
[C---:B------:R-:W-:Y:S01]  /*aec0*/  FFMA.FTZ R24, R12.reuse, R7, -R9 ;  /* 0x000000070c187223 */ /* 0x040fe20000010809 */
[----:B------:R-:W-:Y:S01]  /*aed0*/  FFMA.FTZ R44, R12, R15, R44 ;  /* 0x0000000f0c2c7223 */ /* 0x000fe2000001002c */
[----:B------:R-:W-:Y:S01]  /*aee0*/  LOP3.LUT R20, R20, 0xffff0000, RZ, 0xc0, !PT ;  /* 0xffff000014147812 */ /* 0x000fe200078ec0ff */
[----:B------:R-:W-:Y:S01]  /*aef0*/  FMUL.FTZ R12, R11, R0 ;  /* 0x000000000b0c7220 */ /* 0x000fe20000410000 */
[----:B------:R-:W-:-:S02]  /*af00*/  LOP3.LUT R67, R67, 0xffff0000, RZ, 0xc0, !PT ;  /* 0xffff000043437812 */ /* 0x000fc400078ec0ff */
[----:B------:R-:W-:Y:S02]  /*af10*/  LOP3.LUT R7, R68, 0xffff0000, RZ, 0xc0, !PT ;  /* 0xffff000044077812 */ /* 0x000fe400078ec0ff */
[----:B------:R-:W-:Y:S01]  /*af20*/  LOP3.LUT R3, R60, 0xffff0000, RZ, 0xc0, !PT ;  /* 0xffff00003c037812 */ /* 0x000fe200078ec0ff */
[C---:B------:R-:W-:Y:S01]  /*af30*/  FFMA.FTZ R28, R5.reuse, R0, -R28 ;  /* 0x00000000051c7223 */ /* 0x040fe2000001081c */
[----:B------:R-:W-:Y:S01]  /*af40*/  FFMA.FTZ R12, R5, R4, R12 ;  /* 0x00000004050c7223 */ /* 0x000fe2000001000c */
[CC--:B------:R-:W-:Y:S01]  /*af50*/  FMUL.FTZ R0, R13.reuse, R20.reuse ;  /* 0x000000140d007220 */ /* 0x0c0fe20000410000 */
[----:B------:R-:W-:Y:S01]  /*af60*/  FMUL.FTZ R5, R13, R67 ;  /* 0x000000430d057220 */ /* 0x000fe20000410000 */
[C---:B------:R-:W-:Y:S01]  /*af70*/  FMUL.FTZ R9, R26.reuse, R7 ;  /* 0x000000071a097220 */ /* 0x040fe20000410000 */
[----:B------:R-:W-:Y:S01]  /*af80*/  FMUL.FTZ R26, R26, R3 ;  /* 0x000000031a1a7220 */ /* 0x000fe20000410000 */
        /* <DEDUP_REMOVED lines=14> */
.L_x_12076:
[----:B------:R-:W-:Y:S05]  /*b070*/  BSYNC B0 ;  /* 0x0000000000007941 */ /* 0x000fea0003800000 */
.L_x_12062:
        /* <DEDUP_REMOVED lines=8> */
.L_x_12059:
[----:B------:R-:W4:Y:S01]  /*b100*/  S2R R0, SR_TID.X ;  /* 0x0000000000007919 */ /* 0x000f220000002100 */
[----:B0123--:R-:W-:Y:S02]  /*b110*/  IMAD.U32 R4, RZ, RZ, UR44 ;  /* 0x0000002cff047e24 */ /* 0x00ffe4000f8e00ff */
[----:B------:R-:W-:Y:S01]  /*b120*/  IMAD.U32 R5, RZ, RZ, UR45 ;  /* 0x0000002dff057e24 */ /* 0x000fe2000f8e00ff */
[----:B------:R-:W-:Y:S05]  /*b130*/  WARPSYNC.ALL ;  /* 0x0000000000007948 */ /* 0x000fea0003800000 */
[----:B------:R-:W-:Y:S01]  /*b140*/  IMAD.MOV.U32 R6, RZ, RZ, R40 ;  /* 0x000000ffff067224 */ /* 0x000fe200078e0028 */
[----:B------:R-:W-:Y:S01]  /*b150*/  UIADD3 UR4, UP0, UR44, 0x1cc, URZ ;  /* 0x000001cc2c047890 */ /* 0x000fe2000ff1e03f */
[----:B------:R-:W-:-:S02]  /*b160*/  IMAD.MOV.U32 R7, RZ, RZ, R48 ;  /* 0x000000ffff077224 */ /* 0x000fc400078e0030 */
[----:B------:R-:W-:Y:S01]  /*b170*/  IMAD.MOV.U32 R8, RZ, RZ, R41 ;  /* 0x000000ffff087224 */ /* 0x000fe200078e0029 */
[----:B------:R-:W-:Y:S01]  /*b180*/  UIADD3.X UR5, URZ, UR45, URZ, UP0, !UPT ;  /* 0x0000002d3f057290 */ /* 0x000fe200087fe43f */
[----:B------:R-:W-:Y:S01]  /*b190*/  IMAD.MOV.U32 R9, RZ, RZ, R50 ;  /* 0x000000ffff097224 */ /* 0x000fe200078e0032 */
[----:B------:R0:W-:Y:S01]  /*b1a0*/  STL.128 [R1+0x160], R4 ;  /* 0x0001600401007387 */ /* 0x0001e20000100c00 */
[----:B------:R-:W-:Y:S02]  /*b1b0*/  IMAD.MOV.U32 R10, RZ, RZ, R49 ;  /* 0x000000ffff0a7224 */ /* 0x000fe400078e0031 */
[----:B------:R-:W-:Y:S02]  /*b1c0*/  IMAD.MOV.U32 R11, RZ, RZ, R55 ;  /* 0x000000ffff0b7224 */ /* 0x000fe400078e0037 */
[----:B------:R-:W-:-:S03]  /*b1d0*/  IMAD.U32 R2, RZ, RZ, UR44 ;  /* 0x0000002cff027e24 */ /* 0x000fc6000f8e00ff */
[----:B------:R1:W-:Y:S02]  /*b1e0*/  STL.128 [R1+0x150], R8 ;  /* 0x0001500801007387 */ /* 0x0003e40000100c00 */
[----:B------:R-:W-:Y:S02]  /*b1f0*/  IADD3 R2, P1, R2, 0x1c0, RZ ;  /* 0x000001c002027810 */ /* 0x000fe40007f3e0ff */
[----:B----4-:R-:W-:Y:S01]  /*b200*/  SHF.R.U32.HI R3, RZ, 0x7, R0 ;  /* 0x00000007ff037819 */ /* 0x010fe20000011600 */
[----:B------:R-:W-:Y:S02]  /*b210*/  IMAD.U32 R0, RZ, RZ, UR44 ;  /* 0x0000002cff007e24 */ /* 0x000fe4000f8e00ff */
[----:B0-----:R-:W-:Y:S02]  /*b220*/  IMAD.MOV.U32 R4, RZ, RZ, R30 ;  /* 0x000000ffff047224 */ /* 0x001fe400078e001e */
[----:B------:R-:W-:Y:S01]  /*b230*/  IMAD.MOV.U32 R5, RZ, RZ, R51 ;  /* 0x000000ffff057224 */ /* 0x000fe200078e0033 */
[----:B------:R-:W-:Y:S01]  /*b240*/  IADD3 R0, P0, R0, 0x80, RZ ;  /* 0x0000008000007810 */ /* 0x000fe20007f1e0ff */
[----:B------:R-:W-:-:S02]  /*b250*/  IMAD.MOV.U32 R6, RZ, RZ, R35 ;  /* 0x000000ffff067224 */ /* 0x000fc400078e0023 */
[----:B------:R-:W-:Y:S02]  /*b260*/  IMAD.MOV.U32 R7, RZ, RZ, R45 ;  /* 0x000000ffff077224 */ /* 0x000fe400078e002d */
[----:B-1----:R-:W-:Y:S02]  /*b270*/  IMAD.MOV.U32 R8, RZ, RZ, R31 ;  /* 0x000000ffff087224 */ /* 0x002fe400078e001f */
[----:B------:R-:W-:Y:S01]  /*b280*/  IMAD.MOV.U32 R9, RZ, RZ, R54 ;  /* 0x000000ffff097224 */ /* 0x000fe200078e0036 */
[----:B------:R0:W-:Y:S01]  /*b290*/  STL.128 [R1+0x190], R4 ;  /* 0x0001900401007387 */ /* 0x0001e20000100c00 */
[----:B------:R-:W-:Y:S02]  /*b2a0*/  IMAD.MOV.U32 R10, RZ, RZ, R39 ;  /* 0x000000ffff0a7224 */ /* 0x000fe400078e0027 */
[----:B------:R-:W-:Y:S02]  /*b2b0*/  IMAD.MOV.U32 R11, RZ, RZ, R46 ;  /* 0x000000ffff0b7224 */ /* 0x000fe400078e002e */
[----:B------:R-:W-:-:S02]  /*b2c0*/  VIADD R12, R3, 0x8 ;  /* 0x00000008030c7836 */ /* 0x000fc40000000000 */
[----:B------:R-:W-:Y:S01]  /*b2d0*/  IMAD.X R3, RZ, RZ, UR45, P1 ;  /* 0x0000002dff037e24 */ /* 0x000fe200088e06ff */
[----:B------:R1:W-:Y:S04]  /*b2e0*/  STL.128 [R1+0x180], R8 ;  /* 0x0001800801007387 */ /* 0x0003e80000100c00 */
[----:B------:R-:W-:Y:S01]  /*b2f0*/  STL.64 [R1+0x148], R2 ;  /* 0x0001480201007387 */ /* 0x000fe20000100a00 */
[----:B0-----:R-:W-:Y:S02]  /*b300*/  IMAD.MOV.U32 R4, RZ, RZ, R34 ;  /* 0x000000ffff047224 */ /* 0x001fe400078e0022 */
[----:B------:R-:W-:Y:S02]  /*b310*/  IMAD.MOV.U32 R5, RZ, RZ, R43 ;  /* 0x000000ffff057224 */ /* 0x000fe400078e002b */
[----:B------:R-:W-:-:S02]  /*b320*/  IMAD.MOV.U32 R6, RZ, RZ, R33 ;  /* 0x000000ffff067224 */ /* 0x000fc400078e0021 */
[----:B------:R-:W-:Y:S02]  /*b330*/  IMAD.MOV.U32 R7, RZ, RZ, R42 ;  /* 0x000000ffff077224 */ /* 0x000fe400078e002a */
[----:B-1----:R-:W-:Y:S02]  /*b340*/  IMAD.X R9, RZ, RZ, UR45, P0 ;  /* 0x0000002dff097e24 */ /* 0x002fe400080e06ff */
[----:B------:R-:W-:Y:S01]  /*b350*/  IMAD.U32 R8, RZ, RZ, UR4 ;  /* 0x00000004ff087e24 */ /* 0x000fe2000f8e00ff */
[----:B------:R0:W-:Y:S01]  /*b360*/  STL.128 [R1+0x1a0], R4 ;  /* 0x0001a00401007387 */ /* 0x0001e20000100c00 */
[----:B------:R-:W-:Y:S02]  /*b370*/  IMAD.U32 R11, RZ, RZ, UR5 ;  /* 0x00000005ff0b7e24 */ /* 0x000fe4000f8e00ff */
[----:B0-----:R-:W-:Y:S02]  /*b380*/  IMAD.MOV.U32 R4, RZ, RZ, R38 ;  /* 0x000000ffff047224 */ /* 0x001fe400078e0026 */
[----:B------:R-:W-:-:S02]  /*b390*/  IMAD.MOV.U32 R5, RZ, RZ, R36 ;  /* 0x000000ffff057224 */ /* 0x000fc400078e0024 */
[----:B------:R-:W-:Y:S02]  /*b3a0*/  IMAD.MOV.U32 R6, RZ, RZ, R0 ;  /* 0x000000ffff067224 */ /* 0x000fe400078e0000 */
[----:B------:R-:W-:Y:S02]  /*b3b0*/  IMAD.MOV.U32 R7, RZ, RZ, R9 ;  /* 0x000000ffff077224 */ /* 0x000fe400078e0009 */
[----:B------:R-:W-:-:S03]  /*b3c0*/  VIADD R0, R206, 0xffffffff ;  /* 0xffffffffce007836 */ /* 0x000fc60000000000 */
[----:B------:R0:W-:Y:S02]  /*b3d0*/  STL.128 [R1+0x1b0], R4 ;  /* 0x0001b00401007387 */ /* 0x0001e40000100c00 */
[----:B0-----:R-:W-:Y:S02]  /*b3e0*/  IMAD.MOV.U32 R4, RZ, RZ, R32 ;  /* 0x000000ffff047224 */ /* 0x001fe400078e0020 */
[----:B------:R-:W-:Y:S02]  /*b3f0*/  IMAD.MOV.U32 R5, RZ, RZ, R37 ;  /* 0x000000ffff057224 */ /* 0x000fe400078e0025 */
[----:B------:R-:W-:Y:S02]  /*b400*/  IMAD.MOV.U32 R6, RZ, RZ, R8 ;  /* 0x000000ffff067224 */ /* 0x000fe400078e0008 */
[----:B------:R-:W-:Y:S02]  /*b410*/  IMAD.MOV.U32 R7, RZ, RZ, R11 ;  /* 0x000000ffff077224 */ /* 0x000fe400078e000b */
[----:B------:R-:W-:-:S03]  /*b420*/  IMAD.U32 R8, RZ, RZ, UR44 ;  /* 0x0000002cff087e24 */ /* 0x000fc6000f8e00ff */
[----:B------:R0:W-:Y:S01]  /*b430*/  STL.128 [R1+0x170], R4 ;  /* 0x0001700401007387 */ /* 0x0001e20000100c00 */
[----:B------:R-:W-:Y:S01]  /*b440*/  VIADD R8, R8, 0x148 ;  /* 0x0000014808087836 */ /* 0x000fe20000000000 */
[----:B------:R0:W-:Y:S06]  /*b450*/  BAR.SYNC.DEFER_BLOCKING R12, 0x100 ;  /* 0x0004000c0000751d */ /* 0x0001ec0000010000 */
[----:B0----5:R-:W-:Y:S05]  /*b460*/  CALL.REL.NOINC `($_ZN7cutlass13device_kernelIN5flash11enable_sm90INS1_16FlashAttnFwdSm90INS1_25CollectiveMainloopFwdSm90ILi2EN4cute5tupleIJNS5_1CILi1EEES8_S8_EEENS6_IJNS7_ILi128EEENS7_ILi96EEENS7_ILi64EEEEEELi256ENS_10bfloat16_tEfNS_4arch4Sm90ELb0ELb1ELb1ELb1ELb1ELb1ELb0ELb1ELb0ELb1ELb1ELb0EEENS1_21CollectiveEpilogueFwdINS6_IJSA_NS7_ILi256EEESB_EEES9_SE_SG_Li256ELb1ELb1ELb1ELb0EEENS1_36VarlenDynamicPersistentTileSchedulerILi128ELi96ELi256ELi128ELb1ELb1ELb1ELb1ELb0ELb1EEEEEEEEEvNT_6ParamsE$_ZZN5flash25CollectiveMainloopFwdSm90ILi2EN4cute5tupleIJNS1_1CILi1EEES4_S4_EEENS2_IJNS3_ILi128EEENS3_ILi96EEENS3_ILi64EEEEEELi256EN7cutlass10bfloat16_tEfNSA_4arch4Sm90ELb0ELb1ELb1ELb1ELb1ELb1ELb0ELb1ELb0ELb1ELb1ELb0EE3mmaINS_16FlashAttnFwdSm90ISE_NS_21CollectiveEpilogueFwdINS2_IJS6_NS3_ILi256EEES7_EEES5_SB_SD_Li256ELb1ELb1ELb1ELb0EEENS_36VarlenDynamicPersistentTileSchedulerILi128ELi96ELi256ELi128ELb1ELb1ELb1ELb1ELb0ELb1EEEE13SharedStorageENS1_6TensorINS1_11ArrayEngineIfLm128EEENS1_6LayoutINS2_IJNS2_IJNS3_ILi2EEEST_NS3_ILi32EEEEEES4_S4_EEENS2_IJNS2_IJS4_ST_NS3_ILi4EEEEEENS3_ILi0EEESZ_EEEEEEENS_7SoftmaxILi2ELi0EEEEEbRKNSE_6ParamsENSA_13PipelineAsyncILi2EEES19_RNSA_13PipelineStateILj2EEERT0_RT1_iRiRKNS_16SeqlenInfoQKNewKILb1ELb1EEENS2_IJiiiiEEERT_ENKUliT_T0_T1_E_clIZSF_ISO_S12_S14_EbS17_S19_S19_S1C_S1E_S1G_iS1H_S1L_S1M_S1O_EUlRS1P_iE0_NS3_ILb1EEES1W_EEDaiS1P_S1Q_S1R_) ;  /* 0x0000028c00307944 */ /* 0x021fea0003c00000 */
        /* <DEDUP_REMOVED lines=9> */
[----:B---3--:R-:W-:Y:S02]  /*b500*/  @P0 SHF.R.U32.HI R0, RZ, R6, R5 ;  /* 0x00000006ff000219 */ /* 0x008fe40000011605 */
[----:B-1----:R-:W-:-:S03]  /*b510*/  ISETP.GE.AND P0, PT, R3, 0x1, PT ;  /* 0x000000010300780c */ /* 0x002fc60003f06270 */
[----:B------:R-:W-:Y:S02]  /*b520*/  IMAD.IADD R207, R207, 0x1, R0 ;  /* 0x00000001cfcf7824 */ /* 0x000fe400078e0200 */
[----:B------:R-:W-:Y:S02]  /*b530*/  VIADD R0, R206, 0xfffffffe ;  /* 0xfffffffece007836 */ /* 0x000fe40000000000 */
        /* <DEDUP_REMOVED lines=13> */
.L_x_12088:
[----:B------:R-:W-:-:S13]  /*b610*/  ISETP.NE.AND P0, PT, R3, 0x1, PT ;  /* 0x000000010300780c */ /* 0x000fda0003f05270 */
[----:B------:R-:W0:Y:S02]  /*b620*/  @P0 LDC.64 R6, c[0x0][0x9e8] ;  /* 0x00027a00ff060b82 */ /* 0x000e240000000a00 */
[----:B0-----:R-:W-:-:S05]  /*b630*/  @P0 IMAD.HI.U32 R6, R5, R6, RZ ;  /* 0x0000000605060227 */ /* 0x001fca00078e00ff */
[----:B------:R-:W-:-:S07]  /*b640*/  @P0 SHF.R.U32.HI R5, RZ, R7, R6 ;  /* 0x00000007ff050219 */ /* 0x000fce0000011606 */
.L_x_12089:
[----:B------:R-:W-:Y:S05]  /*b650*/  BSYNC B0 ;  /* 0x0000000000007941 */ /* 0x000fea0003800000 */
.L_x_12087:
[----:B------:R-:W-:-:S05]  /*b660*/  IMAD R3, R5, R3, R3 ;  /* 0x0000000305037224 */ /* 0x000fca00078e0203 */
[----:B------:R-:W-:-:S07]  /*b670*/  VIMNMX R2, R2, R3, PT ;  /* 0x0000000302027248 */ /* 0x000fce0003fe0100 */
.L_x_12086:
[----:B------:R-:W-:-:S05]  /*b680*/  IMAD.HI R2, R2, 0x2aaaaaab, RZ ;  /* 0x2aaaaaab02027827 */ /* 0x000fca00078e02ff */
[----:B------:R-:W-:-:S04]  /*b690*/  SHF.R.U32.HI R3, RZ, 0x1f, R2 ;  /* 0x0000001fff037819 */ /* 0x000fc80000011602 */
[----:B------:R-:W-:-:S04]  /*b6a0*/  LEA.HI.SX32 R3, R2, R3, 0x1c ;  /* 0x0000000302037211 */ /* 0x000fc800078fe2ff */
[----:B------:R-:W-:-:S04]  /*b6b0*/  VIMNMX R3, R198, R3, !PT ;  /* 0x00000003c6037248 */ /* 0x000fc80007fe0100 */
[----:B------:R-:W-:-:S13]  /*b6c0*/  ISETP.GE.AND P0, PT, R0, R3, PT ;  /* 0x000000030000720c */ /* 0x000fda0003f06270 */
[----:B------:R-:W-:Y:S05]  /*b6d0*/  @!P0 BRA `(.L_x_12090) ;  /* 0x0000007400108947 */ /* 0x000fea0003800000 */
.L_x_12119:
[----:B------:R-:W2:Y:S04]  /*b6e0*/  LDL R4, [R1+0x1c0] ;  /* 0x0001c00001047983 */ /* 0x000ea80000100800 */
[----:B0-----:R-:W3:Y:S01]  /*b6f0*/  LDL R2, [R1+0x1c8] ;  /* 0x0001c80001027983 */ /* 0x001ee20000100800 */
[----:B--2---:R-:W-:-:S05]  /*b700*/  VIADD R4, R4, 0x1 ;  /* 0x0000000104047836 */ /* 0x004fca0000000000 */
[----:B------:R-:W-:-:S13]  /*b710*/  ISETP.NE.AND P0, PT, R4, 0x2, PT ;  /* 0x000000020400780c */ /* 0x000fda0003f05270 */
[----:B------:R0:W5:Y:S04]  /*b720*/  @P0 LDL R6, [R1+0x1c4] ;  /* 0x0001c40001060983 */ /* 0x0001680000100800 */
[----:B------:R-:W2:Y:S01]  /*b730*/  @!P0 LDL R5, [R1+0x1c4] ;  /* 0x0001c40001058983 */ /* 0x000ea20000100800 */
[----:B---3--:R-:W-:Y:S02]  /*b740*/  VIADD R2, R2, 0x1 ;  /* 0x0000000102027836 */ /* 0x008fe40000000000 */
[----:B------:R-:W-:Y:S02]  /*b750*/  IMAD.U32 R8, RZ, RZ, UR44 ;  /* 0x0000002cff087e24 */ /* 0x000fe4000f8e00ff */
[----:B------:R-:W-:Y:S01]  /*b760*/  IMAD.U32 R9, RZ, RZ, UR45 ;  /* 0x0000002dff097e24 */ /* 0x000fe2000f8e00ff */
        /* <DEDUP_REMOVED lines=13> */
.L_x_12092:
[----:B------:R-:W-:Y:S05]  /*b840*/  BSYNC B0 ;  /* 0x0000000000007941 */ /* 0x000fea0003800000 */
.L_x_12091:
[----:B------:R-:W-:Y:S02]  /*b850*/  IMAD.U32 R8, RZ, RZ, UR44 ;  /* 0x0000002cff087e24 */ /* 0x000fe4000f8e00ff */
[----:B------:R-:W-:-:S06]  /*b860*/  IMAD.U32 R9, RZ, RZ, UR45 ;  /* 0x0000002dff097e24 */ /* 0x000fcc000f8e00ff */
[----:B------:R-:W2:Y:S01]  /*b870*/  LD.E.64 R8, desc[UR42][R8.64+0x18] ;  /* 0x0000182a08087980 */ /* 0x000ea2000c101b00 */
[----:B-----5:R-:W-:Y:S01]  /*b880*/  SHF.L.U32 R11, R6, 0x1f, RZ ;  /* 0x0000001f060b7819 */ /* 0x020fe200000006ff */
[----:B------:R-:W-:Y:S02]  /*b890*/  IMAD.U32 R6, RZ, RZ, UR44 ;  /* 0x0000002cff067e24 */ /* 0x000fe4000f8e00ff */
[----:B------:R-:W-:Y:S01]  /*b8a0*/  IMAD.U32 R7, RZ, RZ, UR45 ;  /* 0x0000002dff077e24 */ /* 0x000fe2000f8e00ff */
        /* <DEDUP_REMOVED lines=10> */
.L_x_12094:
[----:B------:R-:W-:Y:S05]  /*b950*/  BSYNC B0 ;  /* 0x0000000000007941 */ /* 0x000fea0003800000 */
.L_x_12093:
[----:B------:R-:W-:Y:S04]  /*b960*/  BSSY B0, `(.L_x_12095) ;  /* 0x000000a000007945 */ /* 0x000fe80003800000 */
[----:B------:R-:W-:Y:S05]  /*b970*/  @P0 BRA `(.L_x_12096) ;  /* 0x0000000000200947 */ /* 0x000fea0003800000 */
[----:B------:R-:W-:Y:S02]  /*b980*/  IMAD.U32 R4, RZ, RZ, UR44 ;  /* 0x0000002cff047e24 */ /* 0x000fe4000f8e00ff */
[----:B------:R-:W-:-:S06]  /*b990*/  IMAD.U32 R5, RZ, RZ, UR45 ;  /* 0x0000002dff057e24 */ /* 0x000fcc000f8e00ff */
[----:B------:R-:W2:Y:S01]  /*b9a0*/  LD.E.64 R4, desc[UR42][R4.64+0x18] ;  /* 0x0000182a04047980 */ /* 0x000ea2000c101b00 */
[----:B-----5:R-:W-:Y:S02]  /*b9b0*/  SHF.L.U32 R9, R13, 0x1f, RZ ;  /* 0x0000001f0d097819 */ /* 0x020fe400000006ff */
[----:B--2---:R-:W-:-:S05]  /*b9c0*/  MOV R7, R4 ;  /* 0x0000000400077202 */ /* 0x004fca0000000f00 */
[----:B------:R-:W-:-:S04]  /*b9d0*/  IMAD R2, R12, 0x8, R7 ;  /* 0x000000080c027824 */ /* 0x000fc800078e0207 */
[----:B------:R-:W0:Y:S02]  /*b9e0*/  SYNCS.PHASECHK.TRANS64.TRYWAIT P0, [R2+URZ], R9 ;  /* 0x00000009020075a7 */ /* 0x000e24000800017f */
[----:B0-----:R-:W-:Y:S05]  /*b9f0*/  @!P0 BRA `(.L_x_12097) ;  /* 0x0000023c00fc8947 */ /* 0x001fea0003800000 */
.L_x_12096:
[----:B------:R-:W-:Y:S05]  /*ba00*/  BSYNC B0 ;  /* 0x0000000000007941 */ /* 0x000fea0003800000 */
.L_x_12095:
[----:B-----5:R-:W2:Y:S04]  /*ba10*/  LDL R13, [R1+0x1c0] ;  /* 0x0001c000010d7983 */ /* 0x020ea80000100800 */
[----:B------:R-:W2:Y:S01]  /*ba20*/  LDL.64 R4, [R1+0x78] ;  /* 0x0000780001047983 */ /* 0x000ea20000100a00 */
[----:B------:R-:W-:Y:S05]  /*ba30*/  WARPSYNC.ALL ;  /* 0x0000000000007948 */ /* 0x000fea0003800000 */
[----:B------:R-:W3:Y:S04]  /*ba40*/  LDL.64 R14, [R1+0x70] ;  /* 0x00007000010e7983 */ /* 0x000ee80000100a00 */
[----:B------:R-:W4:Y:S04]  /*ba50*/  LDL.64 R6, [R1+0x70] ;  /* 0x0000700001067983 */ /* 0x000f280000100a00 */
[----:B0-----:R-:W4:Y:S01]  /*ba60*/  LDL.64 R8, [R1+0x70] ;  /* 0x0000700001087983 */ /* 0x001f220000100a00 */
[----:B--2---:R-:W-:-:S03]  /*ba70*/  IMAD R4, R13, 0x300, R4 ;  /* 0x000003000d047824 */ /* 0x004fc600078e0204 */
[----:B------:R-:W2:Y:S01]  /*ba80*/  LDL.64 R10, [R1+0x70] ;  /* 0x00007000010a7983 */ /* 0x000ea20000100a00 */
[----:B------:R-:W-:Y:S01]  /*ba90*/  R2UR UR7, R5 ;  /* 0x00000000050772ca */ /* 0x000fe200000e0000 */
[----:B------:R-:W-:Y:S01]  /*baa0*/  WARPGROUP.ARRIVE ;  /* 0x00000000000079c5 */ /* 0x000fe20000000000 */
[C---:B------:R-:W-:Y:S01]  /*bab0*/  R2UR UR6, R4.reuse ;  /* 0x00000000040672ca */ /* 0x040fe200000e0000 */
[----:B------:R-:W-:-:S04]  /*bac0*/  VIADD R12, R4, 0x2 ;  /* 0x00000002040c7836 */ /* 0x000fc80000000000 */
[----:B------:R-:W0:Y:S01]  /*bad0*/  S2R R20, SR_TID.X ;  /* 0x0000000000147919 */ /* 0x000e220000002100 */
[----:B------:R-:W-:Y:S02]  /*bae0*/  IMAD.MOV.U32 R13, RZ, RZ, R5 ;  /* 0x000000ffff0d7224 */ /* 0x000fe400078e0005 */
[----:B------:R-:W-:Y:S01]  /*baf0*/  IMAD.MOV.U32 R2, RZ, RZ, 0x1 ;  /* 0x00000001ff027424 */ /* 0x000fe200078e00ff */
[----:B------:R1:W-:Y:S04]  /*bb00*/  STL [R1+0x60], RZ ;  /* 0x000060ff01007387 */ /* 0x0003e80000100800 */
[----:B------:R1:W-:Y:S04]  /*bb10*/  STL [R1+0x60], R2 ;  /* 0x0000600201007387 */ /* 0x0003e80000100800 */
[----:B------:R1:W-:Y:S04]  /*bb20*/  STL [R1+0x60], R2 ;  /* 0x0000600201007387 */ /* 0x0003e80000100800 */
[----:B------:R1:W-:Y:S04]  /*bb30*/  STL [R1+0x60], R2 ;  /* 0x0000600201007387 */ /* 0x0003e80000100800 */
[----:B------:R1:W-:Y:S01]  /*bb40*/  STL [R1+0x60], R2 ;  /* 0x0000600201007387 */ /* 0x0003e20000100800 */
[----:B0-----:R-:W-:-:S02]  /*bb50*/  SHF.R.U32.HI R20, RZ, 0x7, R20 ;  /* 0x00000007ff147819 */ /* 0x001fc40000011614 */
[----:B---3--:R-:W-:Y:S02]  /*bb60*/  R2UR UR4, R14 ;  /* 0x000000000e0472ca */ /* 0x008fe400000e0000 */
[----:B------:R-:W-:Y:S01]  /*bb70*/  R2UR UR5, R15 ;  /* 0x000000000f0572ca */ /* 0x000fe200000e0000 */
[----:B----4-:R-:W-:Y:S02]  /*bb80*/  VIADD R6, R6, 0x2 ;  /* 0x0000000206067836 */ /* 0x010fe40000000000 */
        /* <DEDUP_REMOVED lines=17> */
[----:B------:R1:W5:Y:S01]  /*bca0*/  LDL R8, [R1+0x1c0] ;  /* 0x0001c00001087983 */ /* 0x0003620000100800 */
[----:B------:R-:W-:Y:S01]  /*bcb0*/  IADD3 R6, -R20, 0xb, RZ ;  /* 0x0000000b14067810 */ /* 0x000fe20007ffe1ff */
[----:B------:R-:W-:-:S02]  /*bcc0*/  WARPGROUP.DEPBAR.LE gsb0, 0x0 ;  /* 0x00008000000079c5 */ /* 0x000fc40000010000 */
[----:B------:R-:W-:-:S08]  /*bcd0*/  WARPGROUP.ARRIVE ;  /* 0x00000000000079c5 */ /* 0x000fd00000000000 */
[----:B------:R-:W-:Y:S01]  /*bce0*/  HGMMA.64x96x16.F32.BF16 R24, gdesc[UR4], R24, gsb0 ;  /* 0x01600000041879f0 */ /* 0x000fe20008001818 */
[----:B------:R-:W-:Y:S01]  /*bcf0*/  R2UR UR6, R4 ;  /* 0x00000000040672ca */ /* 0x000fe200000e0000 */
[----:B------:R-:W-:Y:S01]  /*bd00*/  IMAD.U32 R4, RZ, RZ, UR44 ;  /* 0x0000002cff047e24 */ /* 0x000fe2000f8e00ff */
[----:B------:R-:W-:Y:S01]  /*bd10*/  R2UR UR7, R5 ;  /* 0x00000000050772ca */ /* 0x000fe200000e0000 */
[----:B------:R-:W-:Y:S01]  /*bd20*/  IMAD.U32 R5, RZ, RZ, UR45 ;  /* 0x0000002dff057e24 */ /* 0x000fe2000f8e00ff */
[----:B------:R-:W-:Y:S02]  /*bd30*/  R2UR UR4, R10 ;  /* 0x000000000a0472ca */ /* 0x000fe400000e0000 */
[----:B------:R-:W-:Y:S01]  /*bd40*/  R2UR UR5, R11 ;  /* 0x000000000b0572ca */ /* 0x000fe200000e0000 */
[----:B------:R-:W-:Y:S02]  /*bd50*/  WARPGROUP.DEPBAR.LE gsb0, 0x0 ;  /* 0x00008000000079c5 */ /* 0x000fe40000010000 */
[----:B------:R-:W-:-:S10]  /*bd60*/  WARPGROUP.ARRIVE ;  /* 0x00000000000079c5 */ /* 0x000fd40000000000 */
[----:B------:R-:W-:Y:S03]  /*bd70*/  HGMMA.64x96x16.F32.BF16 R24, gdesc[UR4], R24, gsb0 ;  /* 0x01600000041879f0 */ /* 0x000fe60008001818 */
[----:B------:R-:W-:Y:S02]  /*bd80*/  WARPGROUP.DEPBAR.LE gsb0, 0x0 ;  /* 0x00008000000079c5 */ /* 0x000fe40000010000 */
[----:B------:R1:W-:Y:S06]  /*bd90*/  BAR.ARV R6, 0x100 ;  /* 0x000400060000751d */ /* 0x0003ec0000002000 */
[----:B------:R-:W2:Y:S01]  /*bda0*/  LD.E R4, desc[UR42][R4.64] ;  /* 0x0000002a04047980 */ /* 0x000ea2000c101900 */
[----:B------:R-:W-:Y:S01]  /*bdb0*/  BSSY B0, `(.L_x_12098) ;  /* 0x0000005000007945 */ /* 0x000fe20003800000 */
[----:B--2---:R-:W-:-:S04]  /*bdc0*/  LOP3.LUT R7, R4, 0x1, RZ, 0xfc, !PT ;  /* 0x0000000104077812 */ /* 0x004fc800078efcff */
[----:B------:R-:W-:-:S13]  /*bdd0*/  ISETP.NE.AND P0, PT, R7, 0x3, PT ;  /* 0x000000030700780c */ /* 0x000fda0003f05270 */
[----:B-1----:R-:W-:Y:S05]  /*bde0*/  @!P0 BRA `(.L_x_12099) ;  /* 0x0000000000048947 */ /* 0x002fea0003800000 */
[----:B------:R-:W-:Y:S01]  /*bdf0*/  BPT.TRAP 0x1 ;  /* 0x000000040000795c */ /* 0x000fe20000300000 */
.L_x_12099:
[----:B------:R-:W-:Y:S05]  /*be00*/  BSYNC B0 ;  /* 0x0000000000007941 */ /* 0x000fea0003800000 */
.L_x_12098:
[----:B------:R-:W-:Y:S02]  /*be10*/  IMAD.U32 R4, RZ, RZ, UR44 ;  /* 0x0000002cff047e24 */ /* 0x000fe4000f8e00ff */
[----:B------:R-:W-:Y:S02]  /*be20*/  IMAD.U32 R5, RZ, RZ, UR45 ;  /* 0x0000002dff057e24 */ /* 0x000fe4000f8e00ff */
[----:B------:R-:W-:-:S04]  /*be30*/  IMAD.U32 R6, RZ, RZ, UR44 ;  /* 0x0000002cff067e24 */ /* 0x000fc8000f8e00ff */
[----:B------:R-:W2:Y:S01]  /*be40*/  LD.E.64 R4, desc[UR42][R4.64+0x20] ;  /* 0x0000202a04047980 */ /* 0x000ea2000c101b00 */
[----:B------:R-:W-:-:S05]  /*be50*/  IMAD.U32 R7, RZ, RZ, UR45 ;  /* 0x0000002dff077e24 */ /* 0x000fca000f8e00ff */
        /* <DEDUP_REMOVED lines=10> */
[----:B0-----:R-:W4:Y:S04]  /*bf00*/  LDL.128 R8, [R1+0x120] ;  /* 0x0001200001087983 */ /* 0x001f280000100c00 */
[----:B--2---:R-:W2:Y:S04]  /*bf10*/  LD.E R21, desc[UR42][R4.64] ;  /* 0x0000002a04157980 */ /* 0x004ea8000c101900 */
[----:B------:R-:W2:Y:S01]  /*bf20*/  LDL.128 R4, [R1+0x110] ;  /* 0x0001100001047983 */ /* 0x000ea20000100c00 */
[----:B---3--:R-:W-:-:S02]  /*bf30*/  ISETP.NE.AND P0, PT, R12, 0x1, PT ;  /* 0x000000010c00780c */ /* 0x008fc40003f05270 */
[----:B----4-:R-:W-:Y:S01]  /*bf40*/  ISETP.GE.AND P1, PT, R9, 0x1, PT ;  /* 0x000000010900780c */ /* 0x010fe20003f26270 */
[----:B------:R-:W-:Y:S01]  /*bf50*/  BSSY B0, `(.L_x_12100) ;  /* 0x000009e000007945 */ /* 0x000fe20003800000 */
[-C--:B--2---:R-:W-:Y:S01]  /*bf60*/  FMUL.FTZ R134, R31, R21.reuse ;  /* 0x000000151f867220 */ /* 0x084fe20000410000 */
[-C--:B------:R-:W-:Y:S01]  /*bf70*/  FMUL.FTZ R31, R37, R21.reuse ;  /* 0x00000015251f7220 */ /* 0x080fe20000410000 */
[----:B------:R-:W-:Y:S01]  /*bf80*/  SHF.R.S32.HI R37, RZ, 0x1f, R74 ;  /* 0x0000001fff257819 */ /* 0x000fe2000001144a */
[----:B------:R-:W-:-:S03]  /*bf90*/  FMUL.FTZ R130, R38, R21 ;  /* 0x0000001526827220 */ /* 0x000fc60000410000 */
[----:B------:R-:W-:Y:S01]  /*bfa0*/  LEA.HI R38, R37, R74, RZ, 0x7 ;  /* 0x0000004a25267211 */ /* 0x000fe200078f38ff */
[-C--:B------:R-:W-:Y:S01]  /*bfb0*/  FMUL.FTZ R128, R39, R21.reuse ;  /* 0x0000001527807220 */ /* 0x080fe20000410000 */
[-C--:B------:R-:W-:Y:S01]  /*bfc0*/  FMUL.FTZ R15, R24, R21.reuse ;  /* 0x00000015180f7220 */ /* 0x080fe20000410000 */
[-C--:B------:R-:W-:Y:S01]  /*bfd0*/  FMUL.FTZ R24, R25, R21.reuse ;  /* 0x0000001519187220 */ /* 0x080fe20000410000 */
[----:B------:R-:W-:Y:S01]  /*bfe0*/  LOP3.LUT R39, R38, 0xffffff80, RZ, 0xc0, !PT ;  /* 0xffffff8026277812 */ /* 0x000fe200078ec0ff */
[-C--:B------:R-:W-:Y:S01]  /*bff0*/  FMUL.FTZ R25, R28, R21.reuse ;  /* 0x000000151c197220 */ /* 0x080fe20000410000 */
[-C--:B------:R-:W-:Y:S01]  /*c000*/  FMUL.FTZ R28, R32, R21.reuse ;  /* 0x00000015201c7220 */ /* 0x080fe20000410000 */
[-C--:B------:R-:W-:Y:S02]  /*c010*/  FMUL.FTZ R32, R40, R21.reuse ;  /* 0x0000001528207220 */ /* 0x080fe40000410000 */
[----:B------:R-:W-:Y:S02]  /*c020*/  IMAD.IADD R40, R74, 0x1, -R39 ;  /* 0x000000014a287824 */ /* 0x000fe400078e0a27 */
[----:B------:R-:W-:-:S03]  /*c030*/  FMUL.FTZ R126, R42, R21 ;  /* 0x000000152a7e7220 */ /* 0x000fc60000410000 */
[----:B------:R-:W-:Y:S01]  /*c040*/  SHF.R.S32.HI R39, RZ, 0x1f, R40 ;  /* 0x0000001fff277819 */ /* 0x000fe20000011428 */
[-C--:B------:R-:W-:Y:S01]  /*c050*/  FMUL.FTZ R20, R27, R21.reuse ;  /* 0x000000151b147220 */ /* 0x080fe20000410000 */
[-C--:B------:R-:W-:Y:S02]  /*c060*/  FMUL.FTZ R27, R34, R21.reuse ;  /* 0x00000015221b7220 */ /* 0x080fe40000410000 */
[----:B------:R-:W-:Y:S01]  /*c070*/  LEA.HI R42, R39, R40, RZ, 0x2 ;  /* 0x00000028272a7211 */ /* 0x000fe200078f10ff */
[-C--:B------:R-:W-:Y:S01]  /*c080*/  FMUL.FTZ R124, R43, R21.reuse ;  /* 0x000000152b7c7220 */ /* 0x080fe20000410000 */
[----:B------:R-:W-:Y:S02]  /*c090*/  FMUL.FTZ R34, R44, R21 ;  /* 0x000000152c227220 */ /* 0x000fe40000410000 */
[--C-:B------:R-:W-:Y:S02]  /*c0a0*/  SHF.R.S32.HI R43, RZ, 0x2, R42.reuse ;  /* 0x00000002ff2b7819 */ /* 0x100fe4000001142a */
[----:B------:R-:W-:-:S02]  /*c0b0*/  SHF.R.S32.HI R44, RZ, 0x1f, R42 ;  /* 0x0000001fff2c7819 */ /* 0x000fc4000001142a */
[----:B------:R-:W-:Y:S02]  /*c0c0*/  LEA.HI R37, R37, R74, RZ, 0x2 ;  /* 0x0000004a25257211 */ /* 0x000fe400078f10ff */
[----:B------:R-:W-:Y:S01]  /*c0d0*/  LEA.HI R44, R44, R43, RZ, 0x3 ;  /* 0x0000002b2c2c7211 */ /* 0x000fe200078f18ff */
[-C--:B------:R-:W-:Y:S01]  /*c0e0*/  FMUL.FTZ R104, R29, R21.reuse ;  /* 0x000000151d687220 */ /* 0x080fe20000410000 */
[-C--:B------:R-:W-:Y:S01]  /*c0f0*/  FMUL.FTZ R29, R33, R21.reuse ;  /* 0x00000015211d7220 */ /* 0x080fe20000410000 */
[----:B------:R-:W-:Y:S01]  /*c100*/  LOP3.LUT R37, R37, 0xfffffffc, RZ, 0xc0, !PT ;  /* 0xfffffffc25257812 */ /* 0x000fe200078ec0ff */
[----:B------:R-:W-:Y:S01]  /*c110*/  FMUL.FTZ R33, R41, R21 ;  /* 0x0000001529217220 */ /* 0x000fe20000410000 */
[----:B------:R-:W-:Y:S02]  /*c120*/  LOP3.LUT R44, R44, 0xfffffff8, RZ, 0xc0, !PT ;  /* 0xfffffff82c2c7812 */ /* 0x000fe400078ec0ff */
[----:B------:R-:W-:Y:S02]  /*c130*/  SHF.R.S32.HI R41, RZ, 0x7, R38 ;  /* 0x00000007ff297819 */ /* 0x000fe40000011426 */
[----:B------:R-:W-:Y:S01]  /*c140*/  LEA.HI R39, R39, R40, RZ, 0x5 ;  /* 0x0000002827277211 */ /* 0x000fe200078f28ff */
[----:B------:R-:W-:Y:S01]  /*c150*/  IMAD.IADD R74, R74, 0x1, -R37 ;  /* 0x000000014a4a7824 */ /* 0x000fe200078e0a25 */
[----:B------:R-:W-:Y:S01]  /*c160*/  LEA.HI R38, R38, R41, RZ, 0x1 ;  /* 0x0000002926267211 */ /* 0x000fe200078f08ff */
[----:B------:R-:W-:Y:S01]  /*c170*/  IMAD.IADD R43, R43, 0x1, -R44 ;  /* 0x000000012b2b7824 */ /* 0x000fe200078e0a2c */
[----:B------:R-:W-:Y:S01]  /*c180*/  SHF.R.S32.HI R44, RZ, 0x5, R39 ;  /* 0x00000005ff2c7819 */ /* 0x000fe20000011427 */
[----:B------:R-:W-:Y:S01]  /*c190*/  FMUL.FTZ R170, R45, R21 ;  /* 0x000000152daa7220 */ /* 0x000fe20000410000 */
[----:B------:R-:W-:-:S02]  /*c1a0*/  LOP3.LUT R38, R38, 0x3fffffe, RZ, 0xc0, !PT ;  /* 0x03fffffe26267812 */ /* 0x000fc400078ec0ff */
[----:B------:R-:W-:Y:S01]  /*c1b0*/  LEA.HI R45, R74, R74, RZ, 0x1 ;  /* 0x0000004a4a2d7211 */ /* 0x000fe200078f08ff */
[----:B------:R-:W-:Y:S02]  /*c1c0*/  IMAD R44, R73, 0x8, R44 ;  /* 0x00000008492c7824 */ /* 0x000fe400078e022c */
[----:B------:R-:W-:Y:S01]  /*c1d0*/  IMAD.IADD R38, R41, 0x1, -R38 ;  /* 0x0000000129267824 */ /* 0x000fe200078e0a26 */
[----:B------:R-:W-:Y:S01]  /*c1e0*/  LOP3.LUT R45, R45, 0x1ffffffe, RZ, 0xc0, !PT ;  /* 0x1ffffffe2d2d7812 */ /* 0x000fe200078ec0ff */
[----:B------:R-:W-:Y:S02]  /*c1f0*/  IMAD.U32 R43, R44, 0x10, R43 ;  /* 0x000000102c2b7824 */ /* 0x000fe400078e002b */
[----:B------:R-:W-:Y:S02]  /*c200*/  FMUL.FTZ R116, R54, R21 ;  /* 0x0000001536747220 */ /* 0x000fe40000410000 */
[----:B------:R-:W-:Y:S02]  /*c210*/  IMAD.IADD R45, R74, 0x1, -R45 ;  /* 0x000000014a2d7824 */ /* 0x000fe400078e0a2d */
[----:B------:R-:W-:-:S04]  /*c220*/  IMAD R38, R38, 0x40, R43 ;  /* 0x0000004026267824 */ /* 0x000fc800078e022b */
[----:B------:R-:W-:-:S04]  /*c230*/  IMAD R54, R45, 0x8, R38 ;  /* 0x000000082d367824 */ /* 0x000fc800078e0226 */
[----:B------:R-:W-:-:S05]  /*c240*/  @P0 IMAD.HI.U32 R13, R54, R13, RZ ;  /* 0x0000000d360d0227 */ /* 0x000fca00078e00ff */
[----:B------:R-:W-:Y:S02]  /*c250*/  @P0 SHF.R.U32.HI R54, RZ, R72, R13 ;  /* 0x00000048ff360219 */ /* 0x000fe4000001160d */
[----:B------:R-:W-:Y:S01]  /*c260*/  LOP3.LUT R13, R42, 0x7ffffffc, RZ, 0xc0, !PT ;  /* 0x7ffffffc2a0d7812 */ /* 0x000fe200078ec0ff */
[----:B------:R-:W-:Y:S02]  /*c270*/  IMAD.MOV.U32 R41, RZ, RZ, -0x60 ;  /* 0xffffffa0ff297424 */ /* 0x000fe400078e00ff */
        /* <DEDUP_REMOVED lines=32> */
[----:B------:R-:W1:Y:S01]  /*c480*/  MUFU.TANH R15, R15 ;  /* 0x0000000f000f7308 */ /* 0x000e620000002400 */
[----:B------:R-:W-:Y:S01]  /*c490*/  IMAD R12, R13, -0x2, R12 ;  /* 0xfffffffe0d0c7824 */ /* 0x000fe200078e020c */
[----:B------:R-:W-:-:S06]  /*c4a0*/  LOP3.LUT R13, RZ, R6, RZ, 0x33, !PT ;  /* 0x00000006ff0d7212 */ /* 0x000fcc00078e33ff */
[----:B------:R-:W2:Y:S01]  /*c4b0*/  MUFU.TANH R24, R24 ;  /* 0x0000001800187308 */ /* 0x000ea20000002400 */
[----:B------:R-:W-:-:S07]  /*c4c0*/  IADD3 R38, -R4, R12, R5 ;  /* 0x0000000c04267210 */ /* 0x000fce0007ffe105 */
        /* <DEDUP_REMOVED lines=63> */
.L_x_12103:
[----:B------:R-:W-:-:S13]  /*c8c0*/  ISETP.NE.AND P0, PT, R9, 0x1, PT ;  /* 0x000000010900780c */ /* 0x000fda0003f05270 */
[----:B------:R-:W-:-:S05]  /*c8d0*/  @P0 IMAD.HI.U32 R12, R8, R10, RZ ;  /* 0x0000000a080c0227 */ /* 0x000fca00078e00ff */
[----:B------:R-:W-:-:S07]  /*c8e0*/  @P0 SHF.R.U32.HI R8, RZ, R11, R12 ;  /* 0x0000000bff080219 */ /* 0x000fce000001160c */
.L_x_12104:
[----:B------:R-:W-:Y:S05]  /*c8f0*/  BSYNC B1 ;  /* 0x0000000000017941 */ /* 0x000fea0003800000 */
.L_x_12102:
[----:B------:R-:W-:-:S05]  /*c900*/  IMAD R8, R8, R9, R45 ;  /* 0x0000000908087224 */ /* 0x000fca00078e022d */
[----:B------:R-:W-:Y:S02]  /*c910*/  VIMNMX R7, R7, R8, !PT ;  /* 0x0000000807077248 */ /* 0x000fe40007fe0100 */
[----:B------:R-:W-:-:S07]  /*c920*/  VIADDMNMX R6, R8, R9, R6, PT ;  /* 0x0000000908067246 */ /* 0x000fce0003800106 */
.L_x_12101:
[----:B------:R-:W-:Y:S05]  /*c930*/  BSYNC B0 ;  /* 0x0000000000007941 */ /* 0x000fea0003800000 */
.L_x_12100:
[C---:B------:R-:W-:Y:S01]  /*c940*/  ISETP.GE.AND P0, PT, R43.reuse, 0x2, PT ;  /* 0x000000022b00780c */ /* 0x040fe20003f06270 */
[----:B------:R-:W0:Y:S01]  /*c950*/  SHFL.IDX PT, R54, R54, 0x1, 0x1c1f ;  /* 0x003c1f0036367f89 */ /* 0x000e2200000e0000 */
[----:B------:R-:W-:Y:S01]  /*c960*/  ISETP.GE.AND P4, PT, R43, 0xa, PT ;  /* 0x0000000a2b00780c */ /* 0x000fe20003f86270 */
[----:B------:R-:W-:Y:S01]  /*c970*/  BSSY B0, `(.L_x_12105) ;  /* 0x0000086000007945 */ /* 0x000fe20003800000 */
[----:B------:R-:W-:Y:S02]  /*c980*/  ISETP.GT.AND P2, PT, R7, 0x1, !P0 ;  /* 0x000000010700780c */ /* 0x000fe40004744270 */
[----:B------:R-:W-:Y:S02]  /*c990*/  ISETP.GE.AND P1, PT, R43, 0x9, PT ;  /* 0x000000092b00780c */ /* 0x000fe40003f26270 */
[----:B------:R-:W-:Y:S02]  /*c9a0*/  ISETP.LT.OR P2, PT, R6, 0x2, P2 ;  /* 0x000000020600780c */ /* 0x000fe40001741670 */
[----:B------:R-:W-:-:S02]  /*c9b0*/  ISETP.GT.AND P3, PT, R7, 0x8, !P1 ;  /* 0x000000080700780c */ /* 0x000fc40004f64270 */
[----:B------:R-:W-:Y:S02]  /*c9c0*/  FSEL R98, R24, -INF , !P2 ;  /* 0xff80000018627808 */ /* 0x000fe40005000000 */
[----:B------:R-:W-:Y:S02]  /*c9d0*/  ISETP.GT.AND P2, PT, R7, 0x9, !P4 ;  /* 0x000000090700780c */ /* 0x000fe40006744270 */
[----:B------:R-:W-:Y:S02]  /*c9e0*/  P2R R24, PR, RZ, 0x10 ;  /* 0x00000010ff187803 */ /* 0x000fe40000000000 */
[----:B------:R-:W-:Y:S02]  /*c9f0*/  ISETP.LT.OR P2, PT, R6, 0xa, P2 ;  /* 0x0000000a0600780c */ /* 0x000fe40001741670 */
[----:B------:R-:W-:Y:S02]  /*ca00*/  ISETP.GE.AND P4, PT, R43, 0x11, PT ;  /* 0x000000112b00780c */ /* 0x000fe40003f86270 */
[----:B------:R-:W-:-:S02]  /*ca10*/  FSEL R104, R104, -INF , !P2 ;  /* 0xff80000068687808 */ /* 0x000fc40005000000 */
[C---:B------:R-:W-:Y:S02]  /*ca20*/  ISETP.LT.OR P3, PT, R6.reuse, 0x9, P3 ;  /* 0x000000090600780c */ /* 0x040fe40001f61670 */
        /* <DEDUP_REMOVED lines=115> */
.L_x_12108:
[----:B------:R-:W-:-:S13]  /*d160*/  ISETP.NE.AND P6, PT, R9, 0x1, PT ;  /* 0x000000010900780c */ /* 0x000fda0003fc5270 */
[----:B------:R-:W-:-:S05]  /*d170*/  @P6 IMAD.HI.U32 R10, R4, R10, RZ ;  /* 0x0000000a040a6227 */ /* 0x000fca00078e00ff */
[----:B------:R-:W-:-:S07]  /*d180*/  @P6 SHF.R.U32.HI R4, RZ, R11, R10 ;  /* 0x0000000bff046219 */ /* 0x000fce000001160a */
.L_x_12109:
[----:B------:R-:W-:Y:S05]  /*d190*/  BSYNC B1 ;  /* 0x0000000000017941 */ /* 0x000fea0003800000 */
.L_x_12107:
[----:B------:R-:W-:-:S05]  /*d1a0*/  IMAD R4, R4, R9, R45 ;  /* 0x0000000904047224 */ /* 0x000fca00078e022d */
[----:B------:R-:W-:Y:S02]  /*d1b0*/  VIADDMNMX R6, R4, R9, R6, PT ;  /* 0x0000000904067246 */ /* 0x000fe40003800106 */
[----:B------:R-:W-:-:S07]  /*d1c0*/  VIMNMX R7, R7, R4, !PT ;  /* 0x0000000407077248 */ /* 0x000fce0007fe0100 */
.L_x_12106:
[----:B------:R-:W-:Y:S05]  /*d1d0*/  BSYNC B0 ;  /* 0x0000000000007941 */ /* 0x000fea0003800000 */
.L_x_12105:
[----:B------:R-:W2:Y:S01]  /*d1e0*/  LDL.64 R78, [R1+0x1d0] ;  /* 0x0001d000014e7983 */ /* 0x000ea20000100a00 */
[C---:B------:R-:W-:Y:S02]  /*d1f0*/  ISETP.GT.AND P0, PT, R7.reuse, 0x1, !P0 ;  /* 0x000000010700780c */ /* 0x040fe40004704270 */
[----:B------:R-:W-:Y:S01]  /*d200*/  ISETP.NE.AND P6, PT, R28, RZ, PT ;  /* 0x000000ff1c00720c */ /* 0x000fe20003fc5270 */
[----:B------:R-:W3:Y:S01]  /*d210*/  LDL R80, [R1+0x1f0] ;  /* 0x0001f00001507983 */ /* 0x000ee20000100800 */
[----:B------:R-:W-:Y:S02]  /*d220*/  ISETP.LT.OR P0, PT, R6, 0x2, P0 ;  /* 0x000000020600780c */ /* 0x000fe40000701670 */
[----:B------:R-:W-:Y:S01]  /*d230*/  ISETP.GT.AND P1, PT, R7, 0x8, !P1 ;  /* 0x000000080700780c */ /* 0x000fe20004f24270 */
[----:B------:R-:W4:Y:S01]  /*d240*/  LDL.64 R74, [R1+0x1e0] ;  /* 0x0001e000014a7983 */ /* 0x000f220000100a00 */
[----:B------:R-:W-:Y:S02]  /*d250*/  FSEL R28, R20, -INF , !P0 ;  /* 0xff800000141c7808 */ /* 0x000fe40004000000 */
[----:B------:R-:W-:Y:S01]  /*d260*/  ISETP.NE.AND P0, PT, R24, RZ, PT ;  /* 0x000000ff1800720c */ /* 0x000fe20003f05270 */
[----:B------:R-:W4:Y:S01]  /*d270*/  LDL.64 R60, [R1+0x2d0] ;  /* 0x0002d000013c7983 */ /* 0x000f220000100a00 */
[----:B------:R-:W-:-:S02]  /*d280*/  ISETP.LT.OR P1, PT, R6, 0x9, P1 ;  /* 0x000000090600780c */ /* 0x000fc40000f21670 */
[----:B------:R-:W-:Y:S01]  /*d290*/  ISETP.GT.AND P0, PT, R7, 0x9, !P0 ;  /* 0x000000090700780c */ /* 0x000fe20004704270 */
[----:B------:R-:W4:Y:S01]  /*d2a0*/  LDL.64 R68, [R1+0x210] ;  /* 0x0002100001447983 */ /* 0x000f220000100a00 */
[----:B------:R-:W-:Y:S02]  /*d2b0*/  FSEL R24, R26, -INF , !P1 ;  /* 0xff8000001a187808 */ /* 0x000fe40004800000 */
        /* <DEDUP_REMOVED lines=13> */
[----:B------:R-:W4:Y:S01]  /*d390*/  LDL R107, [R1+0x28] ;  /* 0x00002800016b7983 */ /* 0x000f220000100800 */
        /* <DEDUP_REMOVED lines=63> */
[----:B------:R-:W-:Y:S02]  /*d790*/  FSEL R110, R110, -INF , !P2 ;  /* 0xff8000006e6e7808 */ /* 0x000fe40005000000 */
[----:B------:R-:W-:Y:S02]  /*d7a0*/  FMNMX.FTZ R4, R104, R4, !PT ;  /* 0x0000000468047209 */ /* 0x000fe40007810000 */
[----:B------:R-:W-:Y:S02]  /*d7b0*/  ISETP.NE.AND P6, PT, R15, RZ, PT ;  /* 0x000000ff0f00720c */ /* 0x000fe40003fc5270 */
[----:B------:R-:W-:Y:S01]  /*d7c0*/  FMNMX.FTZ R4, R8, R4, !PT ;  /* 0x0000000408047209 */ /* 0x000fe20007810000 */
        /* <DEDUP_REMOVED lines=33> */
[----:B------:R-:W-:-:S03]  /*d9e0*/  FMNMX.FTZ R5, R120, R5, !PT ;  /* 0x0000000578057209 */ /* 0x000fc60007810000 */
[----:B------:R-:W0:Y:S01]  /*d9f0*/  SHFL.BFLY PT, R9, R4, 0x2, 0x1f ;  /* 0x0c401f0004097f89 */ /* 0x000e2200000e0000 */
[----:B------:R-:W-:Y:S02]  /*da00*/  FMNMX.FTZ R5, R116, R5, !PT ;  /* 0x0000000574057209 */ /* 0x000fe40007810000 */
[----:B------:R-:W-:Y:S02]  /*da10*/  ISETP.GT.AND P0, PT, R7, 0x48, !P1 ;  /* 0x000000480700780c */ /* 0x000fe40004f04270 */
[----:B------:R-:W-:Y:S02]  /*da20*/  FMNMX.FTZ R5, R90, R5, !PT ;  /* 0x000000055a057209 */ /* 0x000fe40007810000 */
[----:B------:R-:W-:Y:S02]  /*da30*/  ISETP.LT.OR P0, PT, R6, 0x49, P0 ;  /* 0x000000490600780c */ /* 0x000fe40000701670 */
[----:B------:R-:W-:Y:S02]  /*da40*/  FMNMX.FTZ R5, R114, R5, !PT ;  /* 0x0000000572057209 */ /* 0x000fe40007810000 */
[----:B------:R-:W-:-:S02]  /*da50*/  FSEL R112, R112, -INF , !P0 ;  /* 0xff80000070707808 */ /* 0x000fc40004000000 */
[----:B------:R-:W-:-:S04]  /*da60*/  FMNMX.FTZ R5, R94, R5, !PT ;  /* 0x000000055e057209 */ /* 0x000fc80007810000 */
[----:B------:R-:W-:Y:S02]  /*da70*/  FMNMX.FTZ R5, R112, R5, !PT ;  /* 0x0000000570057209 */ /* 0x000fe40007810000 */
[C---:B------:R-:W-:Y:S02]  /*da80*/  ISETP.GT.AND P5, PT, R7.reuse, 0x58, !P5 ;  /* 0x000000580700780c */ /* 0x040fe40006fa4270 */
[----:B------:R-:W-:Y:S02]  /*da90*/  ISETP.LT.OR P4, PT, R6, 0x52, P4 ;  /* 0x000000520600780c */ /* 0x000fe40002781670 */
[----:B------:R-:W-:Y:S02]  /*daa0*/  FSEL R108, R108, -INF , !P3 ;  /* 0xff8000006c6c7808 */ /* 0x000fe40005800000 */
[----:B------:R-:W-:Y:S02]  /*dab0*/  FMNMX.FTZ R5, R110, R5, !PT ;  /* 0x000000056e057209 */ /* 0x000fe40007810000 */
[----:B------:R-:W-:-:S02]  /*dac0*/  ISETP.GT.AND P0, PT, R7, 0x59, !P6 ;  /* 0x000000590700780c */ /* 0x000fc40007704270 */
[----:B------:R-:W-:Y:S02]  /*dad0*/  ISETP.LT.OR P5, PT, R6, 0x59, P5 ;  /* 0x000000590600780c */ /* 0x000fe40002fa1670 */
[----:B------:R-:W-:Y:S02]  /*dae0*/  FSEL R92, R92, -INF , !P4 ;  /* 0xff8000005c5c7808 */ /* 0x000fe40006000000 */
[----:B------:R-:W-:Y:S02]  /*daf0*/  FMNMX.FTZ R5, R108, R5, !PT ;  /* 0x000000056c057209 */ /* 0x000fe40007810000 */
[----:B0-----:R-:W-:Y:S02]  /*db00*/  FMNMX.FTZ R9, R4, R9, !PT ;  /* 0x0000000904097209 */ /* 0x001fe40007810000 */
[----:B------:R-:W-:Y:S02]  /*db10*/  ISETP.LT.OR P0, PT, R6, 0x5a, P0 ;  /* 0x0000005a0600780c */ /* 0x000fe40000701670 */
[----:B------:R-:W-:-:S02]  /*db20*/  FSEL R82, R82, -INF , !P5 ;  /* 0xff80000052527808 */ /* 0x000fc40006800000 */
[----:B------:R-:W-:Y:S01]  /*db30*/  FMNMX.FTZ R5, R92, R5, !PT ;  /* 0x000000055c057209 */ /* 0x000fe20007810000 */
[----:B------:R-:W0:Y:S01]  /*db40*/  SHFL.BFLY PT, R10, R9, 0x1, 0x1f ;  /* 0x0c201f00090a7f89 */ /* 0x000e2200000e0000 */
[----:B------:R-:W-:Y:S02]  /*db50*/  FSEL R58, R58, -INF , !P0 ;  /* 0xff8000003a3a7808 */ /* 0x000fe40004000000 */
[----:B------:R-:W-:-:S04]  /*db60*/  FMNMX.FTZ R5, R82, R5, !PT ;  /* 0x0000000552057209 */ /* 0x000fc80007810000 */
[----:B------:R-:W-:-:S05]  /*db70*/  FMNMX.FTZ R5, R58, R5, !PT ;  /* 0x000000053a057209 */ /* 0x000fca0007810000 */
[----:B------:R1:W-:Y:S04]  /*db80*/  STL.64 [R1+0x1d0], R4 ;  /* 0x0001d00401007387 */ /* 0x0003e80000100a00 */
[----:B------:R-:W3:Y:S01]  /*db90*/  LDL R26, [R1+0x1d4] ;  /* 0x0001d400011a7983 */ /* 0x000ee20000100800 */
[----:B0-----:R-:W-:-:S03]  /*dba0*/  FMNMX.FTZ R6, R9, R10, !PT ;  /* 0x0000000a09067209 */ /* 0x001fc60007810000 */
[----:B-1----:R-:W2:Y:S04]  /*dbb0*/  LDL.64 R4, [R1+0x240] ;  /* 0x0002400001047983 */ /* 0x002ea80000100a00 */
[----:B------:R0:W-:Y:S04]  /*dbc0*/  STL [R1+0x1d0], R6 ;  /* 0x0001d00601007387 */ /* 0x0001e80000100800 */
[----:B------:R-:W4:Y:S04]  /*dbd0*/  LDL R20, [R1+0x1d0] ;  /* 0x0001d00001147983 */ /* 0x000f280000100800 */
[----:B------:R-:W2:Y:S04]  /*dbe0*/  LDL.64 R10, [R1+0x250] ;  /* 0x00025000010a7983 */ /* 0x000ea80000100a00 */
[----:B0-----:R-:W2:Y:S04]  /*dbf0*/  LDL.64 R6, [R1+0x3f8] ;  /* 0x0003f80001067983 */ /* 0x001ea80000100a00 */
[----:B---3--:R-:W0:Y:S01]  /*dc00*/  SHFL.BFLY PT, R25, R26, 0x2, 0x1f ;  /* 0x0c401f001a197f89 */ /* 0x008e2200000e0000 */
[----:B----4-:R-:W-:Y:S01]  /*dc10*/  FMUL.FTZ R21, R80, R20 ;  /* 0x0000001450157220 */ /* 0x010fe20000410000 */
[----:B------:R-:W-:-:S04]  /*dc20*/  FSETP.NEU.FTZ.AND P0, PT, R20, -INF , PT ;  /* 0xff8000001400780b */ /* 0x000fc80003f1d000 */
[----:B------:R-:W-:Y:S02]  /*dc30*/  FSEL R21, R21, RZ, P0 ;  /* 0x000000ff15157208 */ /* 0x000fe40000000000 */
[----:B0-----:R-:W-:Y:S02]  /*dc40*/  FMNMX.FTZ R25, R25, R26, !PT ;  /* 0x0000001a19197209 */ /* 0x001fe40007810000 */
[----:B------:R-:W-:Y:S01]  /*dc50*/  FSEL R29, R20, RZ, P0 ;  /* 0x000000ff141d7208 */ /* 0x000fe20000000000 */
[-CC-:B------:R-:W-:Y:S01]  /*dc60*/  FFMA.FTZ R85, R30, R80.reuse, -R21.reuse ;  /* 0x000000501e557223 */ /* 0x180fe20000010815 */
[-CC-:B------:R-:W-:Y:S01]  /*dc70*/  FFMA.FTZ R166, R40, R80.reuse, -R21.reuse ;  /* 0x0000005028a67223 */ /* 0x180fe20000010815 */
[----:B------:R-:W0:Y:S01]  /*dc80*/  SHFL.BFLY PT, R30, R25, 0x1, 0x1f ;  /* 0x0c201f00191e7f89 */ /* 0x000e2200000e0000 */
[-CC-:B------:R-:W-:Y:S01]  /*dc90*/  FFMA.FTZ R102, R42, R80.reuse, -R21.reuse ;  /* 0x000000502a667223 */ /* 0x180fe20000010815 */
[-C--:B------:R-:W-:Y:S01]  /*dca0*/  FFMA.FTZ R100, R52, R80.reuse, -R21 ;  /* 0x0000005034647223 */ /* 0x080fe20000010815 */
[----:B------:R-:W-:Y:S01]  /*dcb0*/  FADD.FTZ R29, R78, -R29 ;  /* 0x8000001d4e1d7221 */ /* 0x000fe20000010000 */
[----:B------:R-:W3:Y:S04]  /*dcc0*/  LDL.64 R40, [R1+0x2a0] ;  /* 0x0002a00001287983 */ /* 0x000ee80000100a00 */
[----:B------:R-:W4:Y:S04]  /*dcd0*/  LDL.64 R42, [R1+0x2b0] ;  /* 0x0002b000012a7983 */ /* 0x000f280000100a00 */
[----:B------:R-:W2:Y:S01]  /*dce0*/  LDL.64 R52, [R1+0x330] ;  /* 0x0003300001347983 */ /* 0x000ea20000100a00 */
        /* <DEDUP_REMOVED lines=9> */
[----:B------:R-:W2:Y:S01]  /*dd80*/  LDL.64 R26, [R1+0x290] ;  /* 0x00029000011a7983 */ /* 0x000ea20000100a00 */
[----:B0-----:R-:W-:Y:S01]  /*dd90*/  FMNMX.FTZ R99, R25, R30, !PT ;  /* 0x0000001e19637209 */ /* 0x001fe20007810000 */
[----:B------:R-:W-:-:S02]  /*dda0*/  FMUL.FTZ R106, R29, R80 ;  /* 0x000000501d6a7220 */ /* 0x000fc40000410000 */
[----:B------:R-:W2:Y:S01]  /*ddb0*/  LDL.64 R8, [R1+0x200] ;  /* 0x0002000001087983 */ /* 0x000ea20000100a00 */
[C---:B------:R-:W-:Y:S01]  /*ddc0*/  FSETP.NEU.FTZ.AND P0, PT, R99.reuse, -INF , PT ;  /* 0xff8000006300780b */ /* 0x040fe20003f1d000 */
[-C--:B------:R-:W-:Y:S02]  /*ddd0*/  FMUL.FTZ R89, R99, R80.reuse ;  /* 0x0000005063597220 */ /* 0x080fe40000410000 */
[----:B------:R-:W2:Y:S03]  /*dde0*/  LDL.64 R12, [R1+0x260] ;  /* 0x00026000010c7983 */ /* 0x000ea60000100a00 */
[----:B------:R-:W-:Y:S01]  /*ddf0*/  FSEL R89, R89, RZ, P0 ;  /* 0x000000ff59597208 */ /* 0x000fe20000000000 */
[----:B------:R-:W2:Y:S04]  /*de00*/  LDL.64 R34, [R1+0x2e0] ;  /* 0x0002e00001227983 */ /* 0x000ea80000100a00 */
[-CC-:B------:R-:W-:Y:S01]  /*de10*/  FFMA.FTZ R157, R32, R80.reuse, -R89.reuse ;  /* 0x00000050209d7223 */ /* 0x180fe20000010859 */
[-CC-:B------:R-:W-:Y:S01]  /*de20*/  FFMA.FTZ R66, R28, R80.reuse, -R89.reuse ;  /* 0x000000501c427223 */ /* 0x180fe20000010859 */
[-C--:B------:R-:W-:Y:S01]  /*de30*/  FFMA.FTZ R65, R24, R80.reuse, -R89 ;  /* 0x0000005018417223 */ /* 0x080fe20000010859 */
        /* <DEDUP_REMOVED lines=20> */
[----:B------:R-:W-:-:S02]  /*df80*/  FFMA.FTZ R178, R178, R80, -R21 ;  /* 0x00000050b2b27223 */ /* 0x000fc40000010815 */
[----:B------:R-:W2:Y:S01]  /*df90*/  LDL.64 R20, [R1+0x3a0] ;  /* 0x0003a00001147983 */ /* 0x000ea20000100a00 */
[----:B------:R-:W-:-:S03]  /*dfa0*/  FFMA.FTZ R95, R90, R80, -R89 ;  /* 0x000000505a5f7223 */ /* 0x000fc60000010859 */
[----:B------:R-:W2:Y:S01]  /*dfb0*/  LDL.64 R90, [R1+0x3c0] ;  /* 0x0003c000015a7983 */ /* 0x000ea20000100a00 */
[----:B------:R-:W-:-:S05]  /*dfc0*/  FSEL R78, R99, RZ, P0 ;  /* 0x000000ff634e7208 */ /* 0x000fca0000000000 */
[----:B------:R-:W-:-:S04]  /*dfd0*/  FADD.FTZ R79, R79, -R78 ;  /* 0x8000004e4f4f7221 */ /* 0x000fc80000010000 */
[----:B------:R-:W-:Y:S01]  /*dfe0*/  FMUL.FTZ R79, R80, R79 ;  /* 0x0000004f504f7220 */ /* 0x000fe20000410000 */
[----:B------:R-:W-:Y:S01]  /*dff0*/  MUFU.EX2 R156, R156 ;  /* 0x0000009c009c7308 */ /* 0x000fe20000000800 */
[----:B------:R-:W-:-:S07]  /*e000*/  FFMA.FTZ R159, R134, R80, -R89 ;  /* 0x00000050869f7223 */ /* 0x000fce0000010859 */
[----:B------:R-:W0:Y:S08]  /*e010*/  MUFU.EX2 R106, R106 ;  /* 0x0000006a006a7308 */ /* 0x000e300000000800 */
[----:B------:R-:W-:Y:S08]  /*e020*/  MUFU.EX2 R157, R157 ;  /* 0x0000009d009d7308 */ /* 0x000ff00000000800 */
[----:B------:R0:W1:Y:S01]  /*e030*/  MUFU.EX2 R105, R79 ;  /* 0x0000004f00697308 */ /* 0x0000620000000800 */
[----:B------:R-:W-:-:S07]  /*e040*/  FFMA.FTZ R64, R64, R80, -R89 ;  /* 0x0000005040407223 */ /* 0x000fce0000010859 */
[----:B------:R-:W1:Y:S08]  /*e050*/  MUFU.EX2 R98, R98 ;  /* 0x0000006200627308 */ /* 0x000e700000000800 */
[----:B------:R-:W1:Y:S01]  /*e060*/  MUFU.EX2 R66, R66 ;  /* 0x0000004200427308 */ /* 0x000e620000000800 */
[----:B------:R-:W-:-:S07]  /*e070*/  FFMA.FTZ R165, R132, R80, -R89 ;  /* 0x0000005084a57223 */ /* 0x000fce0000010859 */
[----:B------:R-:W1:Y:S08]  /*e080*/  MUFU.EX2 R158, R158 ;  /* 0x0000009e009e7308 */ /* 0x000e700000000800 */
[----:B------:R-:W1:Y:S01]  /*e090*/  MUFU.EX2 R65, R65 ;  /* 0x0000004100417308 */ /* 0x000e620000000800 */
[----:B0-----:R-:W-:Y:S01]  /*e0a0*/  FFMA.FTZ R79, R106, R74, R156 ;  /* 0x0000004a6a4f7223 */ /* 0x001fe2000001009c */
[----:B-1----:R-:W-:-:S06]  /*e0b0*/  FFMA.FTZ R75, R75, R105, R157 ;  /* 0x000000694b4b7223 */ /* 0x002fcc000001009d */
[----:B------:R-:W0:Y:S01]  /*e0c0*/  MUFU.EX2 R104, R104 ;  /* 0x0000006800687308 */ /* 0x000e220000000800 */
[----:B------:R-:W-:-:S07]  /*e0d0*/  FFMA.FTZ R167, R130, R80, -R89 ;  /* 0x0000005082a77223 */ /* 0x000fce0000010859 */
[----:B------:R-:W1:Y:S01]  /*e0e0*/  MUFU.EX2 R159, R159 ;  /* 0x0000009f009f7308 */ /* 0x000e620000000800 */
[----:B------:R-:W-:Y:S01]  /*e0f0*/  FADD.FTZ R79, R98, R79 ;  /* 0x0000004f624f7221 */ /* 0x000fe20000010000 */
[----:B------:R-:W-:-:S06]  /*e100*/  FADD.FTZ R74, R66, R75 ;  /* 0x0000004b424a7221 */ /* 0x000fcc0000010000 */
[----:B------:R-:W1:Y:S01]  /*e110*/  MUFU.EX2 R103, R103 ;  /* 0x0000006700677308 */ /* 0x000e620000000800 */
[----:B------:R-:W-:-:S07]  /*e120*/  FFMA.FTZ R59, R128, R80, -R89 ;  /* 0x00000050803b7223 */ /* 0x000fce0000010859 */
[----:B------:R-:W1:Y:S01]  /*e130*/  MUFU.EX2 R64, R64 ;  /* 0x0000004000407308 */ /* 0x000e620000000800 */
[----:B------:R-:W-:Y:S01]  /*e140*/  FADD.FTZ R79, R158, R79 ;  /* 0x0000004f9e4f7221 */ /* 0x000fe20000010000 */
[----:B------:R-:W-:-:S06]  /*e150*/  FADD.FTZ R74, R65, R74 ;  /* 0x0000004a414a7221 */ /* 0x000fcc0000010000 */
[----:B------:R-:W1:Y:S01]  /*e160*/  MUFU.EX2 R164, R164 ;  /* 0x000000a400a47308 */ /* 0x000e620000000800 */
[----:B------:R-:W-:-:S07]  /*e170*/  FFMA.FTZ R169, R126, R80, -R89 ;  /* 0x000000507ea97223 */ /* 0x000fce0000010859 */
[----:B------:R-:W1:Y:S01]  /*e180*/  MUFU.EX2 R165, R165 ;  /* 0x000000a500a57308 */ /* 0x000e620000000800 */
[-CC-:B------:R-:W-:Y:S01]  /*e190*/  FFMA.FTZ R97, R124, R80.reuse, -R89.reuse ;  /* 0x000000507c617223 */ /* 0x180fe20000010859 */
[-CC-:B------:R-:W-:Y:S01]  /*e1a0*/  FFMA.FTZ R171, R122, R80.reuse, -R89.reuse ;  /* 0x000000507aab7223 */ /* 0x180fe20000010859 */
[-CC-:B------:R-:W-:Y:S01]  /*e1b0*/  FFMA.FTZ R96, R96, R80.reuse, -R89.reuse ;  /* 0x0000005060607223 */ /* 0x180fe20000010859 */
[-CC-:B------:R-:W-:Y:S01]  /*e1c0*/  FFMA.FTZ R173, R118, R80.reuse, -R89.reuse ;  /* 0x0000005076ad7223 */ /* 0x180fe20000010859 */
[----:B------:R-:W-:-:S03]  /*e1d0*/  FFMA.FTZ R78, R120, R80, -R89 ;  /* 0x00000050784e7223 */ /* 0x000fc60000010859 */
        /* <DEDUP_REMOVED lines=10> */
[----:B------:R-:W-:Y:S01]  /*e280*/  FFMA.FTZ R89, R58, R80, -R89 ;  /* 0x000000503a597223 */ /* 0x000fe20000010859 */
[----:B0-----:R-:W-:Y:S01]  /*e290*/  FADD.FTZ R80, R104, R79 ;  /* 0x0000004f68507221 */ /* 0x001fe20000010000 */
[----:B-1----:R-:W-:Y:S02]  /*e2a0*/  FADD.FTZ R75, R159, R74 ;  /* 0x0000004a9f4b7221 */ /* 0x002fe40000010000 */
[----:B------:R-:W-:Y:S01]  /*e2b0*/  MUFU.EX2 R102, R102 ;  /* 0x0000006600667308 */ /* 0x000fe20000000800 */
[----:B------:R-:W-:Y:S01]  /*e2c0*/  FADD.FTZ R79, R103, R80 ;  /* 0x00000050674f7221 */ /* 0x000fe20000010000 */
[----:B------:R-:W-:-:S06]  /*e2d0*/  FADD.FTZ R74, R64, R75 ;  /* 0x0000004b404a7221 */ /* 0x000fcc0000010000 */
[----:B------:R-:W-:Y:S08]  /*e2e0*/  MUFU.EX2 R101, R101 ;  /* 0x0000006500657308 */ /* 0x000ff00000000800 */
[----:B------:R-:W0:Y:S01]  /*e2f0*/  MUFU.EX2 R59, R59 ;  /* 0x0000003b003b7308 */ /* 0x000e220000000800 */
[----:B------:R-:W-:Y:S01]  /*e300*/  FADD.FTZ R79, R164, R79 ;  /* 0x0000004fa44f7221 */ /* 0x000fe20000010000 */
[----:B------:R-:W-:-:S06]  /*e310*/  FADD.FTZ R74, R165, R74 ;  /* 0x0000004aa54a7221 */ /* 0x000fcc0000010000 */
[----:B------:R-:W-:Y:S08]  /*e320*/  MUFU.EX2 R168, R168 ;  /* 0x000000a800a87308 */ /* 0x000ff00000000800 */
[----:B------:R-:W1:Y:S01]  /*e330*/  MUFU.EX2 R169, R169 ;  /* 0x000000a900a97308 */ /* 0x000e620000000800 */
[----:B------:R-:W-:Y:S01]  /*e340*/  FADD.FTZ R79, R166, R79 ;  /* 0x0000004fa64f7221 */ /* 0x000fe20000010000 */
[----:B------:R-:W-:-:S06]  /*e350*/  FADD.FTZ R74, R167, R74 ;  /* 0x0000004aa74a7221 */ /* 0x000fcc0000010000 */
[----:B------:R-:W-:Y:S08]  /*e360*/  MUFU.EX2 R100, R100 ;  /* 0x0000006400647308 */ /* 0x000ff00000000800 */
[----:B------:R-:W2:Y:S01]  /*e370*/  MUFU.EX2 R97, R97 ;  /* 0x0000006100617308 */ /* 0x000ea20000000800 */
[----:B0-----:R-:W-:-:S07]  /*e380*/  FADD.FTZ R74, R59, R74 ;  /* 0x0000004a3b4a7221 */ /* 0x001fce0000010000 */
[----:B------:R-:W-:Y:S08]  /*e390*/  MUFU.EX2 R170, R170 ;  /* 0x000000aa00aa7308 */ /* 0x000ff00000000800 */
[----:B------:R-:W0:Y:S01]  /*e3a0*/  MUFU.EX2 R171, R171 ;  /* 0x000000ab00ab7308 */ /* 0x000e220000000800 */
[----:B-1----:R-:W-:-:S07]  /*e3b0*/  FADD.FTZ R74, R169, R74 ;  /* 0x0000004aa94a7221 */ /* 0x002fce0000010000 */
        /* <DEDUP_REMOVED lines=13> */
[C---:B------:R-:W-:Y:S01]  /*e490*/  FMUL.FTZ R61, R106.reuse, R61 ;  /* 0x0000003d6a3d7220 */ /* 0x040fe20000410000 */
[C---:B------:R-:W-:Y:S01]  /*e4a0*/  FMUL.FTZ R60, R106.reuse, R60 ;  /* 0x0000003c6a3c7220 */ /* 0x040fe20000410000 */
[C---:B------:R-:W-:Y:S01]  /*e4b0*/  FMUL.FTZ R69, R106.reuse, R69 ;  /* 0x000000456a457220 */ /* 0x040fe20000410000 */
[C---:B------:R-:W-:Y:S01]  /*e4c0*/  FMUL.FTZ R68, R106.reuse, R68 ;  /* 0x000000446a447220 */ /* 0x040fe20000410000 */
[C---:B------:R-:W-:Y:S01]  /*e4d0*/  FMUL.FTZ R63, R106.reuse, R63 ;  /* 0x0000003f6a3f7220 */ /* 0x040fe20000410000 */
[C---:B------:R-:W-:Y:S01]  /*e4e0*/  FMUL.FTZ R62, R106.reuse, R62 ;  /* 0x0000003e6a3e7220 */ /* 0x040fe20000410000 */
[C---:B---3--:R-:W-:Y:S01]  /*e4f0*/  FMUL.FTZ R41, R106.reuse, R41 ;  /* 0x000000296a297220 */ /* 0x048fe20000410000 */
[----:B------:R-:W1:Y:S01]  /*e500*/  MUFU.EX2 R96, R96 ;  /* 0x0000006000607308 */ /* 0x000e620000000800 */
[C---:B------:R-:W-:Y:S01]  /*e510*/  FMUL.FTZ R40, R106.reuse, R40 ;  /* 0x000000286a287220 */ /* 0x040fe20000410000 */
[C---:B----4-:R-:W-:Y:S01]  /*e520*/  FMUL.FTZ R43, R106.reuse, R43 ;  /* 0x0000002b6a2b7220 */ /* 0x050fe20000410000 */
[C---:B------:R-:W-:Y:S01]  /*e530*/  FMUL.FTZ R42, R106.reuse, R42 ;  /* 0x0000002a6a2a7220 */ /* 0x040fe20000410000 */
[C---:B------:R-:W-:Y:S01]  /*e540*/  FMUL.FTZ R57, R106.reuse, R57 ;  /* 0x000000396a397220 */ /* 0x040fe20000410000 */
[C---:B------:R-:W-:Y:S01]  /*e550*/  FMUL.FTZ R56, R106.reuse, R56 ;  /* 0x000000386a387220 */ /* 0x040fe20000410000 */
[C---:B--2---:R-:W-:Y:S01]  /*e560*/  FMUL.FTZ R7, R105.reuse, R7 ;  /* 0x0000000769077220 */ /* 0x044fe20000410000 */
[----:B------:R-:W-:Y:S01]  /*e570*/  FMUL.FTZ R6, R105, R6 ;  /* 0x0000000669067220 */ /* 0x000fe20000410000 */
[----:B------:R2:W-:Y:S01]  /*e580*/  MUFU.EX2 R58, R78 ;  /* 0x0000004e003a7308 */ /* 0x0005e20000000800 */
[----:B------:R-:W-:Y:S01]  /*e590*/  FADD.FTZ R74, R97, R74 ;  /* 0x0000004a614a7221 */ /* 0x000fe20000010000 */
[C---:B------:R-:W-:Y:S01]  /*e5a0*/  FMUL.FTZ R9, R106.reuse, R9 ;  /* 0x000000096a097220 */ /* 0x040fe20000410000 */
[C---:B------:R-:W-:Y:S01]  /*e5b0*/  FMUL.FTZ R8, R106.reuse, R8 ;  /* 0x000000086a087220 */ /* 0x040fe20000410000 */
[C---:B------:R-:W-:Y:S01]  /*e5c0*/  FMUL.FTZ R71, R106.reuse, R71 ;  /* 0x000000476a477220 */ /* 0x040fe20000410000 */
[C---:B------:R-:W-:Y:S01]  /*e5d0*/  FMUL.FTZ R70, R106.reuse, R70 ;  /* 0x000000466a467220 */ /* 0x040fe20000410000 */
[C---:B------:R-:W-:Y:S01]  /*e5e0*/  FMUL.FTZ R73, R106.reuse, R73 ;  /* 0x000000496a497220 */ /* 0x040fe20000410000 */
[----:B------:R-:W-:Y:S01]  /*e5f0*/  FMUL.FTZ R72, R106, R72 ;  /* 0x000000486a487220 */ /* 0x000fe20000410000 */
[----:B------:R-:W3:Y:S01]  /*e600*/  MUFU.EX2 R173, R173 ;  /* 0x000000ad00ad7308 */ /* 0x000ee20000000800 */
[----:B--2---:R-:W-:Y:S01]  /*e610*/  FADD.FTZ R78, R102, R79 ;  /* 0x0000004f664e7221 */ /* 0x004fe20000010000 */
[C---:B------:R-:W-:Y:S01]  /*e620*/  FMUL.FTZ R5, R106.reuse, R5 ;  /* 0x000000056a057220 */ /* 0x040fe20000410000 */
[C---:B------:R-:W-:Y:S01]  /*e630*/  FMUL.FTZ R4, R106.reuse, R4 ;  /* 0x000000046a047220 */ /* 0x040fe20000410000 */
[C---:B------:R-:W-:Y:S01]  /*e640*/  FMUL.FTZ R11, R106.reuse, R11 ;  /* 0x0000000b6a0b7220 */ /* 0x040fe20000410000 */
[----:B------:R-:W-:Y:S01]  /*e650*/  FADD.FTZ R75, R101, R78 ;  /* 0x0000004e654b7221 */ /* 0x000fe20000010000 */
[C---:B------:R-:W-:Y:S01]  /*e660*/  FMUL.FTZ R10, R106.reuse, R10 ;  /* 0x0000000a6a0a7220 */ /* 0x040fe20000410000 */
[----:B------:R-:W-:Y:S01]  /*e670*/  FMUL.FTZ R13, R106, R13 ;  /* 0x0000000d6a0d7220 */ /* 0x000fe20000410000 */
[----:B------:R-:W2:Y:S01]  /*e680*/  MUFU.EX2 R175, R175 ;  /* 0x000000af00af7308 */ /* 0x000ea20000000800 */
[----:B------:R-:W-:Y:S01]  /*e690*/  FADD.FTZ R75, R168, R75 ;  /* 0x0000004ba84b7221 */ /* 0x000fe20000010000 */
[----:B0-----:R-:W-:Y:S01]  /*e6a0*/  FADD.FTZ R79, R171, R74 ;  /* 0x0000004aab4f7221 */ /* 0x001fe20000010000 */
[C---:B------:R-:W-:Y:S01]  /*e6b0*/  FMUL.FTZ R12, R106.reuse, R12 ;  /* 0x0000000c6a0c7220 */ /* 0x040fe20000410000 */
[----:B------:R-:W-:Y:S01]  /*e6c0*/  FMUL.FTZ R15, R106, R15 ;  /* 0x0000000f6a0f7220 */ /* 0x000fe20000410000 */
[----:B------:R-:W-:Y:S01]  /*e6d0*/  FADD.FTZ R75, R100, R75 ;  /* 0x0000004b644b7221 */ /* 0x000fe20000010000 */
[----:B-1----:R-:W-:Y:S01]  /*e6e0*/  FADD.FTZ R74, R96, R79 ;  /* 0x0000004f604a7221 */ /* 0x002fe20000010000 */
[----:B------:R-:W-:Y:S01]  /*e6f0*/  FMUL.FTZ R14, R106, R14 ;  /* 0x0000000e6a0e7220 */ /* 0x000fe20000410000 */
[----:B------:R-:W0:Y:S01]  /*e700*/  MUFU.EX2 R177, R177 ;  /* 0x000000b100b17308 */ /* 0x000e220000000800 */
[----:B------:R-:W-:Y:S01]  /*e710*/  FADD.FTZ R75, R170, R75 ;  /* 0x0000004baa4b7221 */ /* 0x000fe20000010000 */
[----:B---3--:R-:W-:Y:S01]  /*e720*/  FADD.FTZ R79, R173, R74 ;  /* 0x0000004aad4f7221 */ /* 0x008fe20000010000 */
[C---:B------:R-:W-:Y:S01]  /*e730*/  FMUL.FTZ R27, R106.reuse, R27 ;  /* 0x0000001b6a1b7220 */ /* 0x040fe20000410000 */
[----:B------:R-:W-:Y:S01]  /*e740*/  FMUL.FTZ R26, R106, R26 ;  /* 0x0000001a6a1a7220 */ /* 0x000fe20000410000 */
[----:B------:R-:W-:Y:S01]  /*e750*/  FADD.FTZ R75, R172, R75 ;  /* 0x0000004bac4b7221 */ /* 0x000fe20000010000 */
[----:B------:R-:W-:Y:S01]  /*e760*/  FADD.FTZ R74, R58, R79 ;  /* 0x0000004f3a4a7221 */ /* 0x000fe20000010000 */
[----:B------:R-:W-:Y:S01]  /*e770*/  FMUL.FTZ R39, R106, R39 ;  /* 0x000000276a277220 */ /* 0x000fe20000410000 */
[----:B------:R-:W1:Y:S01]  /*e780*/  MUFU.EX2 R94, R94 ;  /* 0x0000005e005e7308 */ /* 0x000e620000000800 */
[----:B------:R-:W-:Y:S01]  /*e790*/  FADD.FTZ R75, R88, R75 ;  /* 0x0000004b584b7221 */ /* 0x000fe20000010000 */
[----:B--2---:R-:W-:Y:S01]  /*e7a0*/  FADD.FTZ R74, R175, R74 ;  /* 0x0000004aaf4a7221 */ /* 0x004fe20000010000 */
[C---:B------:R-:W-:Y:S01]  /*e7b0*/  FMUL.FTZ R38, R106.reuse, R38 ;  /* 0x000000266a267220 */ /* 0x040fe20000410000 */
[----:B------:R-:W-:Y:S01]  /*e7c0*/  FMUL.FTZ R55, R106, R55 ;  /* 0x000000376a377220 */ /* 0x000fe20000410000 */
[----:B------:R-:W-:-:S03]  /*e7d0*/  FADD.FTZ R78, R174, R75 ;  /* 0x0000004bae4e7221 */ /* 0x000fc60000010000 */
[----:B------:R-:W2:Y:S01]  /*e7e0*/  MUFU.EX2 R179, R179 ;  /* 0x000000b300b37308 */ /* 0x000ea20000000800 */
[----:B------:R-:W-:Y:S01]  /*e7f0*/  FADD.FTZ R75, R87, R78 ;  /* 0x0000004e574b7221 */ /* 0x000fe20000010000 */
[----:B------:R-:W-:Y:S01]  /*e800*/  FADD.FTZ R74, R95, R74 ;  /* 0x0000004a5f4a7221 */ /* 0x000fe20000010000 */
[C---:B------:R-:W-:Y:S01]  /*e810*/  FMUL.FTZ R54, R106.reuse, R54 ;  /* 0x000000366a367220 */ /* 0x040fe20000410000 */
[----:B------:R-:W-:-:S04]  /*e820*/  FMUL.FTZ R47, R106, R47 ;  /* 0x0000002f6a2f7220 */ /* 0x000fc80000410000 */
[----:B------:R-:W3:Y:S01]  /*e830*/  MUFU.EX2 R93, R93 ;  /* 0x0000005d005d7308 */ /* 0x000ee20000000800 */
[----:B------:R-:W-:Y:S01]  /*e840*/  FADD.FTZ R75, R176, R75 ;  /* 0x0000004bb04b7221 */ /* 0x000fe20000010000 */
[----:B0-----:R-:W-:Y:S01]  /*e850*/  FADD.FTZ R79, R177, R74 ;  /* 0x0000004ab14f7221 */ /* 0x001fe20000010000 */
[C---:B------:R-:W-:Y:S01]  /*e860*/  FMUL.FTZ R46, R106.reuse, R46 ;  /* 0x0000002e6a2e7220 */ /* 0x040fe20000410000 */
[----:B------:R-:W-:-:S04]  /*e870*/  FMUL.FTZ R49, R106, R49 ;  /* 0x000000316a317220 */ /* 0x000fc80000410000 */
[----:B------:R-:W0:Y:S01]  /*e880*/  MUFU.EX2 R181, R181 ;  /* 0x000000b500b57308 */ /* 0x000e220000000800 */
[----:B------:R-:W-:Y:S01]  /*e890*/  FADD.FTZ R75, R86, R75 ;  /* 0x0000004b564b7221 */ /* 0x000fe20000010000 */
[----:B-1----:R-:W-:Y:S01]  /*e8a0*/  FADD.FTZ R74, R94, R79 ;  /* 0x0000004f5e4a7221 */ /* 0x002fe20000010000 */
[C---:B------:R-:W-:Y:S01]  /*e8b0*/  FMUL.FTZ R48, R106.reuse, R48 ;  /* 0x000000306a307220 */ /* 0x040fe20000410000 */
[----:B------:R-:W-:-:S04]  /*e8c0*/  FMUL.FTZ R29, R106, R29 ;  /* 0x0000001d6a1d7220 */ /* 0x000fc80000410000 */
[----:B------:R-:W1:Y:S01]  /*e8d0*/  MUFU.EX2 R92, R92 ;  /* 0x0000005c005c7308 */ /* 0x000e620000000800 */
[----:B------:R-:W-:Y:S01]  /*e8e0*/  FADD.FTZ R78, R178, R75 ;  /* 0x0000004bb24e7221 */ /* 0x000fe20000010000 */
[----:B--2---:R-:W-:Y:S01]  /*e8f0*/  FADD.FTZ R74, R179, R74 ;  /* 0x0000004ab34a7221 */ /* 0x004fe20000010000 */
[C---:B------:R-:W-:Y:S01]  /*e900*/  FMUL.FTZ R28, R106.reuse, R28 ;  /* 0x0000001c6a1c7220 */ /* 0x040fe20000410000 */
[C---:B------:R-:W-:Y:S01]  /*e910*/  FMUL.FTZ R33, R106.reuse, R33 ;  /* 0x000000216a217220 */ /* 0x040fe20000410000 */
[----:B------:R-:W-:Y:S01]  /*e920*/  FMUL.FTZ R32, R106, R32 ;  /* 0x000000206a207220 */ /* 0x000fe20000410000 */
[----:B------:R-:W2:Y:S02]  /*e930*/  LDL.64 R82, [R1+0x3e8] ;  /* 0x0003e80001527983 */ /* 0x000ea40000100a00 */
[----:B------:R-:W4:Y:S01]  /*e940*/  MUFU.EX2 R183, R183 ;  /* 0x000000b700b77308 */ /* 0x000f220000000800 */
[----:B------:R-:W-:Y:S01]  /*e950*/  FADD.FTZ R75, R85, R78 ;  /* 0x0000004e554b7221 */ /* 0x000fe20000010000 */
[----:B---3--:R-:W-:-:S06]  /*e960*/  FADD.FTZ R74, R93, R74 ;  /* 0x0000004a5d4a7221 */ /* 0x008fcc0000010000 */
[----:B------:R-:W3:Y:S01]  /*e970*/  MUFU.EX2 R89, R89 ;  /* 0x0000005900597308 */ /* 0x000ee20000000800 */
[----:B------:R-:W-:Y:S01]  /*e980*/  FADD.FTZ R75, R180, R75 ;  /* 0x0000004bb44b7221 */ /* 0x000fe20000010000 */
[----:B0-----:R-:W-:-:S03]  /*e990*/  FADD.FTZ R79, R181, R74 ;  /* 0x0000004ab54f7221 */ /* 0x001fc60000010000 */
[----:B------:R-:W-:Y:S01]  /*e9a0*/  FADD.FTZ R75, R84, R75 ;  /* 0x0000004b544b7221 */ /* 0x000fe20000010000 */
[----:B-1----:R-:W-:-:S03]  /*e9b0*/  FADD.FTZ R74, R92, R79 ;  /* 0x0000004f5c4a7221 */ /* 0x002fc60000010000 */
[----:B------:R-:W-:Y:S01]  /*e9c0*/  FADD.FTZ R78, R182, R75 ;  /* 0x0000004bb64e7221 */ /* 0x000fe20000010000 */
[----:B----4-:R-:W-:Y:S01]  /*e9d0*/  FADD.FTZ R80, R183, R74 ;  /* 0x0000004ab7507221 */ /* 0x010fe20000010000 */
[----:B------:R0:W-:Y:S02]  /*e9e0*/  STL.64 [R1+0x2d0], R60 ;  /* 0x0002d03c01007387 */ /* 0x0001e40000100a00 */
[----:B------:R-:W-:Y:S02]  /*e9f0*/  FADD.FTZ R74, R67, R78 ;  /* 0x0000004e434a7221 */ /* 0x000fe40000010000 */
[----:B------:R1:W-:Y:S01]  /*ea00*/  STL.64 [R1+0x210], R68 ;  /* 0x0002104401007387 */ /* 0x0003e20000100a00 */
[----:B---3--:R-:W-:-:S03]  /*ea10*/  FADD.FTZ R75, R89, R80 ;  /* 0x00000050594b7221 */ /* 0x008fc60000010000 */
[----:B------:R3:W-:Y:S01]  /*ea20*/  STL.64 [R1+0x280], R62 ;  /* 0x0002803e01007387 */ /* 0x0007e20000100a00 */
[C---:B0-----:R-:W-:Y:S01]  /*ea30*/  FMUL.FTZ R61, R106.reuse, R53 ;  /* 0x000000356a3d7220 */ /* 0x041fe20000410000 */
[C---:B------:R-:W-:Y:S02]  /*ea40*/  FMUL.FTZ R60, R106.reuse, R52 ;  /* 0x000000346a3c7220 */ /* 0x040fe40000410000 */
[----:B------:R0:W-:Y:S01]  /*ea50*/  STL.64 [R1+0x1e0], R74 ;  /* 0x0001e04a01007387 */ /* 0x0001e20000100a00 */
[C---:B-1----:R-:W-:Y:S01]  /*ea60*/  FMUL.FTZ R69, R106.reuse, R25 ;  /* 0x000000196a457220 */ /* 0x042fe20000410000 */
[C---:B------:R-:W-:Y:S02]  /*ea70*/  FMUL.FTZ R68, R106.reuse, R24 ;  /* 0x000000186a447220 */ /* 0x040fe40000410000 */
[----:B------:R1:W-:Y:S01]  /*ea80*/  STL.64 [R1+0x2a0], R40 ;  /* 0x0002a02801007387 */ /* 0x0003e20000100a00 */
[C---:B---3--:R-:W-:Y:S01]  /*ea90*/  FMUL.FTZ R63, R106.reuse, R31 ;  /* 0x0000001f6a3f7220 */ /* 0x048fe20000410000 */
[----:B------:R-:W-:-:S02]  /*eaa0*/  FMUL.FTZ R62, R106, R30 ;  /* 0x0000001e6a3e7220 */ /* 0x000fc40000410000 */
[----:B------:R3:W-:Y:S04]  /*eab0*/  STL.64 [R1+0x2b0], R42 ;  /* 0x0002b02a01007387 */ /* 0x0007e80000100a00 */
[----:B------:R4:W-:Y:S01]  /*eac0*/  STL.64 [R1+0x2c0], R56 ;  /* 0x0002c03801007387 */ /* 0x0009e20000100a00 */
[C---:B0-----:R-:W-:Y:S01]  /*ead0*/  FMUL.FTZ R75, R106.reuse, R77 ;  /* 0x0000004d6a4b7220 */ /* 0x041fe20000410000 */
[C---:B------:R-:W-:Y:S02]  /*eae0*/  FMUL.FTZ R74, R106.reuse, R76 ;  /* 0x0000004c6a4a7220 */ /* 0x040fe40000410000 */
[----:B------:R0:W-:Y:S01]  /*eaf0*/  STL.64 [R1+0x330], R60 ;  /* 0x0003303c01007387 */ /* 0x0001e20000100a00 */
[C---:B-1----:R-:W-:Y:S01]  /*eb00*/  FMUL.FTZ R41, R106.reuse, R35 ;  /* 0x000000236a297220 */ /* 0x042fe20000410000 */
[C---:B------:R-:W-:Y:S01]  /*eb10*/  FMUL.FTZ R40, R106.reuse, R34 ;  /* 0x000000226a287220 */ /* 0x040fe20000410000 */
[C---:B---3--:R-:W-:Y:S01]  /*eb20*/  FMUL.FTZ R43, R106.reuse, R37 ;  /* 0x000000256a2b7220 */ /* 0x048fe20000410000 */
[C---:B------:R-:W-:Y:S01]  /*eb30*/  FMUL.FTZ R42, R106.reuse, R36 ;  /* 0x000000246a2a7220 */ /* 0x040fe20000410000 */
[----:B------:R-:W-:Y:S01]  /*eb40*/  STL.64 [R1+0x3f8], R6 ;  /* 0x0003f80601007387 */ /* 0x000fe20000100a00 */
[C---:B----4-:R-:W-:Y:S01]  /*eb50*/  FMUL.FTZ R57, R106.reuse, R51 ;  /* 0x000000336a397220 */ /* 0x050fe20000410000 */
[----:B------:R-:W-:-:S02]  /*eb60*/  FMUL.FTZ R56, R106, R50 ;  /* 0x000000326a387220 */ /* 0x000fc40000410000 */
[----:B------:R1:W-:Y:S01]  /*eb70*/  STL.64 [R1+0x200], R8 ;  /* 0x0002000801007387 */ /* 0x0003e20000100a00 */
[C---:B0-----:R-:W-:Y:S01]  /*eb80*/  FMUL.FTZ R61, R106.reuse, R45 ;  /* 0x0000002d6a3d7220 */ /* 0x041fe20000410000 */
[C---:B------:R-:W-:Y:S02]  /*eb90*/  FMUL.FTZ R60, R106.reuse, R44 ;  /* 0x0000002c6a3c7220 */ /* 0x040fe40000410000 */
        /* <DEDUP_REMOVED lines=20> */
[----:B-1----:R-:W2:Y:S04]  /*ece0*/  LDL.64 R8, [R1+0x3d0] ;  /* 0x0003d00001087983 */ /* 0x002ea80000100a00 */
[----:B------:R-:W2:Y:S04]  /*ecf0*/  LDL.64 R6, [R1+0x3e0] ;  /* 0x0003e00001067983 */ /* 0x000ea80000100a00 */
[----:B0-----:R-:W2:Y:S04]  /*ed00*/  LDL.64 R4, [R1+0x208] ;  /* 0x0002080001047983 */ /* 0x001ea80000100a00 */
[----:B---3--:R-:W3:Y:S04]  /*ed10*/  LDL.64 R10, [R1+0x218] ;  /* 0x00021800010a7983 */ /* 0x008ee80000100a00 */
[----:B----4-:R-:W4:Y:S04]  /*ed20*/  LDL.64 R12, [R1+0x228] ;  /* 0x00022800010c7983 */ /* 0x010f280000100a00 */
        /* <DEDUP_REMOVED lines=35> */
[----:B------:R-:W-:Y:S01]  /*ef60*/  FMUL.FTZ R82, R105, R82 ;  /* 0x0000005269527220 */ /* 0x000fe20000410000 */
[----:B------:R-:W-:Y:S01]  /*ef70*/  LOP3.LUT R107, R107, 0x1, RZ, 0xfc, !PT ;  /* 0x000000016b6b7812 */ /* 0x000fe200078efcff */
[----:B------:R0:W-:Y:S04]  /*ef80*/  STL [R1+0x1d4], R99 ;  /* 0x0001d46301007387 */ /* 0x0001e80000100800 */
        /* <DEDUP_REMOVED lines=30> */
[----:B------:R-:W-:Y:S01]  /*f170*/  FMUL.FTZ R6, R106, R6 ;  /* 0x000000066a067220 */ /* 0x000fe20000410000 */
        /* <DEDUP_REMOVED lines=92> */
[----:B------:R-:W-:Y:S05]  /*f740*/  @!P1 BRA `(.L_x_12111) ;  /* 0x0000000000049947 */ /* 0x000fea0003800000 */
[----:B------:R-:W-:Y:S01]  /*f750*/  BPT.TRAP 0x1 ;  /* 0x000000040000795c */ /* 0x000fe20000300000 */
.L_x_12111:
[----:B------:R-:W-:Y:S05]  /*f760*/  BSYNC B0 ;  /* 0x0000000000007941 */ /* 0x000fea0003800000 */
.L_x_12110:
        /* <DEDUP_REMOVED lines=8> */
.L_x_12113:
[----:B------:R-:W-:Y:S05]  /*f7f0*/  BSYNC B0 ;  /* 0x0000000000007941 */ /* 0x000fea0003800000 */
.L_x_12112:
[----:B------:R-:W-:Y:S04]  /*f800*/  BSSY B0, `(.L_x_12114) ;  /* 0x0000004000007945 */ /* 0x000fe80003800000 */
[----:B-1----:R-:W-:Y:S05]  /*f810*/  @P0 BRA `(.L_x_12115) ;  /* 0x0000000000080947 */ /* 0x002fea0003800000 */
[----:B------:R-:W1:Y:S02]  /*f820*/  SYNCS.PHASECHK.TRANS64.TRYWAIT P0, [R20+URZ], R21 ;  /* 0x00000015140075a7 */ /* 0x000e64000800017f */
[----:B-1----:R-:W-:Y:S05]  /*f830*/  @!P0 BRA `(.L_x_12116) ;  /* 0x0000020000808947 */ /* 0x002fea0003800000 */
.L_x_12115:
[----:B------:R-:W-:Y:S05]  /*f840*/  BSYNC B0 ;  /* 0x0000000000007941 */ /* 0x000fea0003800000 */
.L_x_12114:
        /* <DEDUP_REMOVED lines=133> */
[----:B------:R-:W-:Y:S02]  /*100a0*/  IMAD.U32 R5, RZ, RZ, UR45 ;  /* 0x0000002dff057e24 */ /* 0x000fe4000f8e00ff */
[----:B0-----:R-:W-:-:S06]  /*100b0*/  IMAD.U32 R4, RZ, RZ, UR44 ;  /* 0x0000002cff047e24 */ /* 0x001fcc000f8e00ff */
        /* <DEDUP_REMOVED lines=666> */
.L_x_12118:
[----:B------:R-:W-:Y:S05]  /*12a60*/  BSYNC B0 ;  /* 0x0000000000007941 */ /* 0x000fea0003800000 */
.L_x_12117:
        /* <DEDUP_REMOVED lines=11> */
.L_x_12090:
[----:B0-----:R-:W0:Y:S01]  /*12b20*/  LDC R2, c[0x0][0x448] ;  /* 0x00011200ff027b82 */ /* 0x001e220000000800 */
[----:B------:R-:W-:Y:S01]  /*12b30*/  VIADD R3, R4, 0x7f ;  /* 0x0000007f04037836 */ /* 0x000fe20000000000 */
[----:B------:R-:W-:-:S06]  /*12b40*/  ULDC UR4, c[0x0][0x9dc] ;  /* 0x0002770000047ab9 */ /* 0x000fcc0000000800 */
[----:B------:R-:W1:Y:S01]  /*12b50*/  LDC R6, c[0x0][0x9e4] ;  /* 0x00027900ff067b82 */ /* 0x000e620000000800 */
[----:B0-----:R-:W-:-:S13]  /*12b60*/  ISETP.NE.AND P0, PT, R2, 0x1, PT ;  /* 0x000000010200780c */ /* 0x001fda0003f05270 */
[----:B------:R-:W0:Y:S08]  /*12b70*/  @P0 LDC R2, c[0x0][0x44c] ;  /* 0x00011300ff020b82 */ /* 0x000e300000000800 */
[----:B------:R-:W2:Y:S01]  /*12b80*/  @P0 LDC R5, c[0x0][0x450] ;  /* 0x00011400ff050b82 */ /* 0x000ea20000000800 */
[----:B0-----:R-:W-:-:S05]  /*12b90*/  @P0 IMAD.HI.U32 R2, R3, R2, RZ ;  /* 0x0000000203020227 */ /* 0x001fca00078e00ff */
[----:B--2---:R-:W-:Y:S02]  /*12ba0*/  @P0 SHF.R.U32.HI R3, RZ, R5, R2 ;  /* 0x00000005ff030219 */ /* 0x004fe40000011602 */
[----:B-1----:R-:W-:-:S03]  /*12bb0*/  ISETP.GE.AND P0, PT, R6, 0x1, PT ;  /* 0x000000010600780c */ /* 0x002fc60003f06270 */
[----:B------:R-:W-:-:S04]  /*12bc0*/  IMAD.IADD R3, R210, 0x1, R3 ;  /* 0x00000001d2037824 */ /* 0x000fc800078e0203 */
[----:B------:R-:W-:-:S06]  /*12bd0*/  VIADD R2, R3, -UR4 ;  /* 0x8000000403027c36 */ /* 0x000fcc0008000000 */
[----:B------:R-:W-:Y:S05]  /*12be0*/  @!P0 BRA `(.L_x_12120) ;  /* 0x0000000000448947 */ /* 0x000fea0003800000 */
        /* <DEDUP_REMOVED lines=10> */
.L_x_12122:
[----:B------:R-:W-:-:S13]  /*12c90*/  ISETP.NE.AND P0, PT, R6, 0x1, PT ;  /* 0x000000010600780c */ /* 0x000fda0003f05270 */
[----:B------:R-:W0:Y:S02]  /*12ca0*/  @P0 LDC.64 R4, c[0x0][0x9e8] ;  /* 0x00027a00ff040b82 */ /* 0x000e240000000a00 */
[----:B0-----:R-:W-:-:S05]  /*12cb0*/  @P0 IMAD.HI.U32 R4, R3, R4, RZ ;  /* 0x0000000403040227 */ /* 0x001fca00078e00ff */
[----:B------:R-:W-:-:S07]  /*12cc0*/  @P0 SHF.R.U32.HI R3, RZ, R5, R4 ;  /* 0x00000005ff030219 */ /* 0x000fce0000011604 */
.L_x_12123:
[----:B------:R-:W-:Y:S05]  /*12cd0*/  BSYNC B0 ;  /* 0x0000000000007941 */ /* 0x000fea0003800000 */
.L_x_12121:
[----:B------:R-:W-:-:S05]  /*12ce0*/  IMAD R3, R3, R6, RZ ;  /* 0x0000000603037224 */ /* 0x000fca00078e02ff */
[----:B------:R-:W-:-:S07]  /*12cf0*/  VIMNMX R2, R2, R3, !PT ;  /* 0x0000000302027248 */ /* 0x000fce0007fe0100 */
.L_x_12120:
[----:B------:R-:W-:-:S04]  /*12d00*/  VIADD R2, R2, 0x5f ;  /* 0x0000005f02027836 */ /* 0x000fc80000000000 */
[----:B------:R-:W-:-:S05]  /*12d10*/  IMAD.HI R2, R2, 0x2aaaaaab, RZ ;  /* 0x2aaaaaab02027827 */ /* 0x000fca00078e02ff */
[----:B------:R-:W-:-:S04]  /*12d20*/  SHF.R.U32.HI R3, RZ, 0x1f, R2 ;  /* 0x0000001fff037819 */ /* 0x000fc80000011602 */
[----:B------:R-:W-:-:S04]  /*12d30*/  LEA.HI.SX32 R3, R2, R3, 0x1c ;  /* 0x0000000302037211 */ /* 0x000fc800078fe2ff */
[----:B------:R-:W-:-:S04]  /*12d40*/  VIMNMX R2, R198, R3, !PT ;  /* 0x00000003c6027248 */ /* 0x000fc80007fe0100 */
[----:B------:R-:W-:-:S13]  /*12d50*/  ISETP.GE.AND P0, PT, R0, R2, PT ;  /* 0x000000020000720c */ /* 0x000fda0003f06270 */
[----:B------:R-:W-:Y:S05]  /*12d60*/  @!P0 BRA `(.L_x_12124) ;  /* 0x0000006000448947 */ /* 0x000fea0003800000 */
.L_x_12143:
[----:B------:R-:W2:Y:S04]  /*12d70*/  LDL R6, [R1+0x1c0] ;  /* 0x0001c00001067983 */ /* 0x000ea80000100800 */
[----:B------:R-:W3:Y:S01]  /*12d80*/  LDL R4, [R1+0x1c8] ;  /* 0x0001c80001047983 */ /* 0x000ee20000100800 */
[----:B--2---:R-:W-:-:S05]  /*12d90*/  VIADD R6, R6, 0x1 ;  /* 0x0000000106067836 */ /* 0x004fca0000000000 */
[----:B------:R-:W-:-:S13]  /*12da0*/  ISETP.NE.AND P0, PT, R6, 0x2, PT ;  /* 0x000000020600780c */ /* 0x000fda0003f05270 */
[----:B0-----:R0:W5:Y:S04]  /*12db0*/  @P0 LDL R8, [R1+0x1c4] ;  /* 0x0001c40001080983 */ /* 0x0011680000100800 */
        /* <DEDUP_REMOVED lines=17> */
.L_x_12126:
[----:B------:R-:W-:Y:S05]  /*12ed0*/  BSYNC B0 ;  /* 0x0000000000007941 */ /* 0x000fea0003800000 */
.L_x_12125:
        /* <DEDUP_REMOVED lines=16> */
.L_x_12128:
[----:B------:R-:W-:Y:S05]  /*12fe0*/  BSYNC B0 ;  /* 0x0000000000007941 */ /* 0x000fea0003800000 */
.L_x_12127:
        /* <DEDUP_REMOVED lines=10> */
.L_x_12130:
[----:B------:R-:W-:Y:S05]  /*13090*/  BSYNC B0 ;  /* 0x0000000000007941 */ /* 0x000fea0003800000 */
.L_x_12129:
[----:B------:R-:W1:Y:S01]  /*130a0*/  S2R R4, SR_TID.X ;  /* 0x0000000000047919 */ /* 0x000e620000002100 */
[----:B0-----:R-:W2:Y:S01]  /*130b0*/  LDL R3, [R1+0x1c0] ;  /* 0x0001c00001037983 */ /* 0x001ea20000100800 */
[----:B-1----:R-:W-:-:S03]  /*130c0*/  SHF.R.U32.HI R7, RZ, 0x7, R4 ;  /* 0x00000007ff077819 */ /* 0x002fc60000011604 */
[----:B------:R-:W2:Y:S01]  /*130d0*/  LDL.64 R4, [R1+0x78] ;  /* 0x0000780001047983 */ /* 0x000ea20000100a00 */
[----:B------:R-:W-:Y:S05]  /*130e0*/  WARPSYNC.ALL ;  /* 0x0000000000007948 */ /* 0x000fea0003800000 */
[----:B------:R-:W-:Y:S01]  /*130f0*/  IADD3 R14, -R7, 0xb, RZ ;  /* 0x0000000b070e7810 */ /* 0x000fe20007ffe1ff */
[----:B------:R-:W3:Y:S04]  /*13100*/  LDL.64 R12, [R1+0x70] ;  /* 0x00007000010c7983 */ /* 0x000ee80000100a00 */
[----:B------:R-:W4:Y:S04]  /*13110*/  LDL.64 R6, [R1+0x70] ;  /* 0x0000700001067983 */ /* 0x000f280000100a00 */
[----:B------:R-:W4:Y:S01]  /*13120*/  LDL.64 R8, [R1+0x70] ;  /* 0x0000700001087983 */ /* 0x000f220000100a00 */
[----:B--2---:R-:W-:-:S03]  /*13130*/  IMAD R4, R3, 0x300, R4 ;  /* 0x0000030003047824 */ /* 0x004fc600078e0204 */
[----:B-----5:R-:W2:Y:S01]  /*13140*/  LDL.64 R10, [R1+0x70] ;  /* 0x00007000010a7983 */ /* 0x020ea20000100a00 */
[----:B------:R-:W-:Y:S01]  /*13150*/  R2UR UR7, R5 ;  /* 0x00000000050772ca */ /* 0x000fe200000e0000 */
[----:B------:R-:W-:Y:S01]  /*13160*/  WARPGROUP.ARRIVE ;  /* 0x00000000000079c5 */ /* 0x000fe20000000000 */
[----:B------:R-:W-:Y:S01]  /*13170*/  R2UR UR6, R4 ;  /* 0x00000000040672ca */ /* 0x000fe200000e0000 */
[----:B------:R-:W-:Y:S01]  /*13180*/  IMAD.MOV.U32 R3, RZ, RZ, 0x1 ;  /* 0x00000001ff037424 */ /* 0x000fe200078e00ff */
[----:B------:R0:W-:Y:S04]  /*13190*/  STL [R1+0x60], RZ ;  /* 0x000060ff01007387 */ /* 0x0001e80000100800 */
[----:B------:R0:W-:Y:S04]  /*131a0*/  STL [R1+0x60], R3 ;  /* 0x0000600301007387 */ /* 0x0001e80000100800 */
[----:B------:R0:W-:Y:S04]  /*131b0*/  STL [R1+0x60], R3 ;  /* 0x0000600301007387 */ /* 0x0001e80000100800 */
[----:B------:R0:W-:Y:S04]  /*131c0*/  STL [R1+0x60], R3 ;  /* 0x0000600301007387 */ /* 0x0001e80000100800 */
[----:B------:R0:W-:Y:S01]  /*131d0*/  STL [R1+0x60], R3 ;  /* 0x0000600301007387 */ /* 0x0001e20000100800 */
[----:B---3--:R-:W-:Y:S01]  /*131e0*/  R2UR UR4, R12 ;  /* 0x000000000c0472ca */ /* 0x008fe200000e0000 */
[----:B------:R-:W-:Y:S01]  /*131f0*/  VIADD R12, R4, 0x2 ;  /* 0x00000002040c7836 */ /* 0x000fe20000000000 */
[----:B------:R-:W-:Y:S01]  /*13200*/  R2UR UR5, R13 ;  /* 0x000000000d0572ca */ /* 0x000fe200000e0000 */
[----:B------:R-:W-:-:S02]  /*13210*/  IMAD.MOV.U32 R13, RZ, RZ, R5 ;  /* 0x000000ffff0d7224 */ /* 0x000fc400078e0005 */
[----:B----4-:R-:W-:Y:S02]  /*13220*/  VIADD R6, R6, 0x2 ;  /* 0x0000000206067836 */ /* 0x010fe40000000000 */
[----:B------:R-:W-:Y:S02]  /*13230*/  VIADD R8, R8, 0x4 ;  /* 0x0000000408087836 */ /* 0x000fe40000000000 */
[----:B--2---:R-:W-:-:S06]  /*13240*/  VIADD R10, R10, 0x6 ;  /* 0x000000060a0a7836 */ /* 0x004fcc0000000000 */
        /* <DEDUP_REMOVED lines=16> */
[----:B------:R-:W-:Y:S02]  /*13350*/  WARPGROUP.DEPBAR.LE gsb0, 0x0 ;  /* 0x00008000000079c5 */ /* 0x000fe40000010000 */
[----:B------:R-:W-:-:S09]  /*13360*/  WARPGROUP.ARRIVE ;  /* 0x00000000000079c5 */ /* 0x000fd20000000000 */
        /* <DEDUP_REMOVED lines=18> */
.L_x_12133:
[----:B------:R-:W-:Y:S05]  /*13490*/  BSYNC B0 ;  /* 0x0000000000007941 */ /* 0x000fea0003800000 */
.L_x_12132:
        /* <DEDUP_REMOVED lines=10> */
[----:B------:R-:W0:Y:S04]  /*13540*/  LDL.64 R4, [R1+0x140] ;  /* 0x0001400001047983 */ /* 0x000e280000100a00 */
[----:B------:R-:W2:Y:S04]  /*13550*/  LDL R116, [R1+0x1f0] ;  /* 0x0001f00001747983 */ /* 0x000ea80000100800 */
[----:B------:R-:W3:Y:S04]  /*13560*/  LDL.64 R80, [R1+0x1e0] ;  /* 0x0001e00001507983 */ /* 0x000ee80000100a00 */
[----:B------:R-:W4:Y:S04]  /*13570*/  LDL.64 R82, [R1+0x3f0] ;  /* 0x0003f00001527983 */ /* 0x000f280000100a00 */
[----:B0-----:R-:W2:Y:S04]  /*13580*/  LD.E R9, desc[UR42][R4.64] ;  /* 0x0000002a04097980 */ /* 0x001ea8000c101900 */
[----:B------:R-:W3:Y:S01]  /*13590*/  LDL.64 R4, [R1+0x1d0] ;  /* 0x0001d00001047983 */ /* 0x000ee20000100a00 */
[-C--:B--2---:R-:W-:Y:S01]  /*135a0*/  FMUL.FTZ R10, R24, R9.reuse ;  /* 0x00000009180a7220 */ /* 0x084fe20000410000 */
        /* <DEDUP_REMOVED lines=22> */
[----:B---3--:R-:W-:Y:S01]  /*13710*/  FMNMX.FTZ R11, R10, R4, !PT ;  /* 0x000000040a0b7209 */ /* 0x008fe20007810000 */
[-C--:B------:R-:W-:Y:S01]  /*13720*/  FMUL.FTZ R20, R30, R9.reuse ;  /* 0x000000091e147220 */ /* 0x080fe20000410000 */
[-C--:B------:R-:W-:Y:S01]  /*13730*/  FMUL.FTZ R96, R46, R9.reuse ;  /* 0x000000092e607220 */ /* 0x080fe20000410000 */
[-C--:B------:R-:W-:Y:S01]  /*13740*/  FMUL.FTZ R46, R56, R9.reuse ;  /* 0x00000009382e7220 */ /* 0x080fe20000410000 */
[-C--:B------:R-:W-:Y:S01]  /*13750*/  FMUL.FTZ R14, R31, R9.reuse ;  /* 0x000000091f0e7220 */ /* 0x080fe20000410000 */
[-C--:B------:R-:W-:Y:S01]  /*13760*/  FMUL.FTZ R176, R57, R9.reuse ;  /* 0x0000000939b07220 */ /* 0x080fe20000410000 */
[----:B------:R-:W-:Y:S01]  /*13770*/  FMUL.FTZ R7, R34, R9 ;  /* 0x0000000922077220 */ /* 0x000fe20000410000 */
        /* <DEDUP_REMOVED lines=29> */
[----:B------:R-:W-:Y:S01]  /*13950*/  FMUL.FTZ R115, R71, R9 ;  /* 0x0000000947737220 */ /* 0x000fe20000410000 */
[----:B------:R-:W3:Y:S02]  /*13960*/  LDL.64 R60, [R1+0x300] ;  /* 0x00030000013c7983 */ /* 0x000ee40000100a00 */
[----:B------:R-:W0:Y:S01]  /*13970*/  MUFU.TANH R78, R78 ;  /* 0x0000004e004e7308 */ /* 0x000e220000002400 */
[----:B-1----:R-:W-:Y:S01]  /*13980*/  FMNMX.FTZ R11, R76, R11, !PT ;  /* 0x0000000b4c0b7209 */ /* 0x002fe20007810000 */
[----:B------:R-:W4:Y:S04]  /*13990*/  LDL.64 R70, [R1+0x230] ;  /* 0x0002300001467983 */ /* 0x000f280000100a00 */
[----:B------:R-:W3:Y:S02]  /*139a0*/  LDL.64 R62, [R1+0x310] ;  /* 0x00031000013e7983 */ /* 0x000ee40000100a00 */
[----:B------:R-:W1:Y:S01]  /*139b0*/  MUFU.TANH R38, R38 ;  /* 0x0000002600267308 */ /* 0x000e620000002400 */
[----:B--2---:R-:W-:Y:S01]  /*139c0*/  FMNMX.FTZ R11, R36, R11, !PT ;  /* 0x0000000b240b7209 */ /* 0x004fe20007810000 */
[----:B------:R-:W2:Y:S04]  /*139d0*/  LDL.64 R56, [R1+0x320] ;  /* 0x0003200001387983 */ /* 0x000ea80000100a00 */
[----:B------:R-:W2:Y:S02]  /*139e0*/  LDL.64 R54, [R1+0x330] ;  /* 0x0003300001367983 */ /* 0x000ea40000100a00 */
[----:B------:R-:W1:Y:S01]  /*139f0*/  MUFU.TANH R40, R40 ;  /* 0x0000002800287308 */ /* 0x000e620000002400 */
[----:B0-----:R-:W-:Y:S01]  /*13a00*/  FMNMX.FTZ R11, R78, R11, !PT ;  /* 0x0000000b4e0b7209 */ /* 0x001fe20007810000 */
[----:B------:R-:W2:Y:S06]  /*13a10*/  LDL.64 R58, [R1+0x340] ;  /* 0x00034000013a7983 */ /* 0x000eac0000100a00 */
        /* <DEDUP_REMOVED lines=51> */
[----:B------:R-:W-:-:S05]  /*13d50*/  FMNMX.FTZ R8, R28, R13, !PT ;  /* 0x0000000d1c087209 */ /* 0x000fca0007810000 */
[----:B------:R-:W1:Y:S02]  /*13d60*/  SHFL.BFLY PT, R13, R8, 0x2, 0x1f ;  /* 0x0c401f00080d7f89 */ /* 0x000e6400000e0000 */
[----:B------:R-:W1:Y:S01]  /*13d70*/  MUFU.TANH R98, R98 ;  /* 0x0000006200627308 */ /* 0x000e620000002400 */
[----:B0-----:R-:W-:-:S07]  /*13d80*/  FMNMX.FTZ R26, R96, R11, !PT ;  /* 0x0000000b601a7209 */ /* 0x001fce0007810000 */
[----:B------:R-:W0:Y:S01]  /*13d90*/  MUFU.TANH R106, R106 ;  /* 0x0000006a006a7308 */ /* 0x000e220000002400 */
[----:B-1----:R-:W-:-:S07]  /*13da0*/  FMNMX.FTZ R11, R97, R26, !PT ;  /* 0x0000001a610b7209 */ /* 0x002fce0007810000 */
[----:B------:R-:W1:Y:S01]  /*13db0*/  MUFU.TANH R107, R107 ;  /* 0x0000006b006b7308 */ /* 0x000e620000002400 */
[----:B------:R-:W-:Y:S02]  /*13dc0*/  FMNMX.FTZ R11, R98, R11, !PT ;  /* 0x0000000b620b7209 */ /* 0x000fe40007810000 */
[----:B------:R-:W-:-:S05]  /*13dd0*/  FMNMX.FTZ R13, R8, R13, !PT ;  /* 0x0000000d080d7209 */ /* 0x000fca0007810000 */
[----:B------:R-:W1:Y:S01]  /*13de0*/  MUFU.TANH R108, R108 ;  /* 0x0000006c006c7308 */ /* 0x000e620000002400 */
[----:B0-----:R-:W-:Y:S01]  /*13df0*/  FMNMX.FTZ R26, R106, R11, !PT ;  /* 0x0000000b6a1a7209 */ /* 0x001fe20007810000 */
[----:B------:R-:W0:Y:S06]  /*13e00*/  SHFL.BFLY PT, R50, R13, 0x1, 0x1f ;  /* 0x0c201f000d327f89 */ /* 0x000e2c00000e0000 */
[----:B------:R-:W0:Y:S01]  /*13e10*/  MUFU.TANH R109, R109 ;  /* 0x0000006d006d7308 */ /* 0x000e220000002400 */
[----:B-1----:R-:W-:-:S07]  /*13e20*/  FMNMX.FTZ R11, R107, R26, !PT ;  /* 0x0000001a6b0b7209 */ /* 0x002fce0007810000 */
[----:B------:R-:W1:Y:S01]  /*13e30*/  MUFU.TANH R110, R110 ;  /* 0x0000006e006e7308 */ /* 0x000e620000002400 */
[----:B------:R-:W-:-:S07]  /*13e40*/  FMNMX.FTZ R26, R108, R11, !PT ;  /* 0x0000000b6c1a7209 */ /* 0x000fce0007810000 */
[----:B------:R-:W4:Y:S01]  /*13e50*/  MUFU.TANH R111, R111 ;  /* 0x0000006f006f7308 */ /* 0x000f220000002400 */
[----:B0-----:R-:W-:-:S07]  /*13e60*/  FMNMX.FTZ R11, R109, R26, !PT ;  /* 0x0000001a6d0b7209 */ /* 0x001fce0007810000 */
[----:B------:R-:W0:Y:S01]  /*13e70*/  MUFU.TANH R112, R112 ;  /* 0x0000007000707308 */ /* 0x000e220000002400 */
[----:B-1----:R-:W-:-:S07]  /*13e80*/  FMNMX.FTZ R26, R110, R11, !PT ;  /* 0x0000000b6e1a7209 */ /* 0x002fce0007810000 */
[----:B------:R-:W1:Y:S01]  /*13e90*/  MUFU.TANH R66, R66 ;  /* 0x0000004200427308 */ /* 0x000e620000002400 */
[----:B----4-:R-:W-:-:S07]  /*13ea0*/  FMNMX.FTZ R9, R111, R26, !PT ;  /* 0x0000001a6f097209 */ /* 0x010fce0007810000 */
[----:B------:R-:W4:Y:S01]  /*13eb0*/  MUFU.TANH R113, R113 ;  /* 0x0000007100717308 */ /* 0x000f220000002400 */
[----:B0-----:R-:W-:-:S07]  /*13ec0*/  FMNMX.FTZ R9, R112, R9, !PT ;  /* 0x0000000970097209 */ /* 0x001fce0007810000 */
[----:B------:R-:W0:Y:S01]  /*13ed0*/  MUFU.TANH R114, R114 ;  /* 0x0000007200727308 */ /* 0x000e220000002400 */
[----:B-1----:R-:W-:-:S07]  /*13ee0*/  FMNMX.FTZ R26, R66, R9, !PT ;  /* 0x00000009421a7209 */ /* 0x002fce0007810000 */
[----:B------:R-:W1:Y:S01]  /*13ef0*/  MUFU.TANH R115, R115 ;  /* 0x0000007300737308 */ /* 0x000e620000002400 */
[----:B----4-:R-:W-:-:S04]  /*13f00*/  FMNMX.FTZ R9, R113, R26, !PT ;  /* 0x0000001a71097209 */ /* 0x010fc80007810000 */
[----:B0-----:R-:W-:-:S04]  /*13f10*/  FMNMX.FTZ R26, R114, R9, !PT ;  /* 0x00000009721a7209 */ /* 0x001fc80007810000 */
[----:B-1----:R-:W-:Y:S02]  /*13f20*/  FMNMX.FTZ R9, R115, R26, !PT ;  /* 0x0000001a73097209 */ /* 0x002fe40007810000 */
[----:B------:R-:W-:Y:S02]  /*13f30*/  FMNMX.FTZ R26, R13, R50, !PT ;  /* 0x000000320d1a7209 */ /* 0x000fe40007810000 */
[----:B------:R-:W4:Y:S04]  /*13f40*/  LDL.64 R50, [R1+0x220] ;  /* 0x0002200001327983 */ /* 0x000f280000100a00 */
[----:B------:R0:W-:Y:S04]  /*13f50*/  STL.64 [R1+0x1d0], R8 ;  /* 0x0001d00801007387 */ /* 0x0001e80000100a00 */
[----:B------:R1:W-:Y:S04]  /*13f60*/  STL [R1+0x1d0], R26 ;  /* 0x0001d01a01007387 */ /* 0x0003e80000100800 */
[----:B------:R-:W3:Y:S04]  /*13f70*/  LDL R21, [R1+0x1d0] ;  /* 0x0001d00001157983 */ /* 0x000ee80000100800 */
[----:B------:R-:W2:Y:S04]  /*13f80*/  LDL R25, [R1+0x1d4] ;  /* 0x0001d40001197983 */ /* 0x000ea80000100800 */
[----:B0-----:R-:W4:Y:S04]  /*13f90*/  LDL.64 R8, [R1+0x3f8] ;  /* 0x0003f80001087983 */ /* 0x001f280000100a00 */
[----:B-1----:R-:W4:Y:S01]  /*13fa0*/  LDL.64 R26, [R1+0x280] ;  /* 0x00028000011a7983 */ /* 0x002f220000100a00 */
[----:B---3--:R-:W-:-:S03]  /*13fb0*/  FADD.FTZ R11, R4, -R21 ;  /* 0x80000015040b7221 */ /* 0x008fc60000010000 */
[----:B--2---:R-:W0:Y:S02]  /*13fc0*/  SHFL.BFLY PT, R4, R25, 0x2, 0x1f ;  /* 0x0c401f0019047f89 */ /* 0x004e2400000e0000 */
[----:B0-----:R-:W-:-:S05]  /*13fd0*/  FMNMX.FTZ R4, R4, R25, !PT ;  /* 0x0000001904047209 */ /* 0x001fca0007810000 */
[----:B------:R-:W0:Y:S01]  /*13fe0*/  SHFL.BFLY PT, R25, R4, 0x1, 0x1f ;  /* 0x0c201f0004197f89 */ /* 0x000e2200000e0000 */
[----:B------:R-:W-:Y:S01]  /*13ff0*/  FMUL.FTZ R11, R11, R116 ;  /* 0x000000740b0b7220 */ /* 0x000fe20000410000 */
[----:B------:R-:W-:-:S03]  /*14000*/  FMUL.FTZ R21, R116, R21 ;  /* 0x0000001574157220 */ /* 0x000fc60000410000 */
[----:B------:R1:W-:Y:S01]  /*14010*/  MUFU.EX2 R86, R11 ;  /* 0x0000000b00567308 */ /* 0x0003e20000000800 */
[-CC-:B------:R-:W-:Y:S01]  /*14020*/  FFMA.FTZ R156, R10, R116.reuse, -R21.reuse ;  /* 0x000000740a9c7223 */ /* 0x180fe20000010815 */
[-CC-:B------:R-:W-:Y:S01]  /*14030*/  FFMA.FTZ R91, R12, R116.reuse, -R21.reuse ;  /* 0x000000740c5b7223 */ /* 0x180fe20000010815 */
[-CC-:B------:R-:W-:Y:S01]  /*14040*/  FFMA.FTZ R158, R24, R116.reuse, -R21.reuse ;  /* 0x00000074189e7223 */ /* 0x180fe20000010815 */
[-CC-:B------:R-:W-:Y:S01]  /*14050*/  FFMA.FTZ R105, R72, R116.reuse, -R21.reuse ;  /* 0x0000007448697223 */ /* 0x180fe20000010815 */
[-CC-:B------:R-:W-:Y:S01]  /*14060*/  FFMA.FTZ R104, R74, R116.reuse, -R21.reuse ;  /* 0x000000744a687223 */ /* 0x180fe20000010815 */
[----:B0-----:R-:W-:Y:S01]  /*14070*/  FMNMX.FTZ R92, R4, R25, !PT ;  /* 0x00000019045c7209 */ /* 0x001fe20007810000 */
[-CC-:B------:R-:W-:Y:S01]  /*14080*/  FFMA.FTZ R164, R76, R116.reuse, -R21.reuse ;  /* 0x000000744ca47223 */ /* 0x180fe20000010815 */
[-CC-:B------:R-:W-:Y:S01]  /*14090*/  FFMA.FTZ R166, R36, R116.reuse, -R21.reuse ;  /* 0x0000007424a67223 */ /* 0x180fe20000010815 */
[-CC-:B------:R-:W-:Y:S01]  /*140a0*/  FFMA.FTZ R103, R78, R116.reuse, -R21.reuse ;  /* 0x000000744e677223 */ /* 0x180fe20000010815 */
[-CC-:B------:R-:W-:Y:S01]  /*140b0*/  FFMA.FTZ R102, R38, R116.reuse, -R21.reuse ;  /* 0x0000007426667223 */ /* 0x180fe20000010815 */
[----:B------:R-:W-:Y:S01]  /*140c0*/  FADD.FTZ R5, R5, -R92 ;  /* 0x8000005c05057221 */ /* 0x000fe20000010000 */
[-CC-:B------:R-:W-:Y:S01]  /*140d0*/  FFMA.FTZ R168, R40, R116.reuse, -R21.reuse ;  /* 0x0000007428a87223 */ /* 0x180fe20000010815 */
[-CC-:B------:R-:W-:Y:S01]  /*140e0*/  FFMA.FTZ R100, R44, R116.reuse, -R21.reuse ;  /* 0x000000742c647223 */ /* 0x180fe20000010815 */
[-CC-:B------:R-:W-:Y:S01]  /*140f0*/  FFMA.FTZ R170, R170, R116.reuse, -R21.reuse ;  /* 0x00000074aaaa7223 */ /* 0x180fe20000010815 */
[----:B------:R-:W-:Y:S01]  /*14100*/  FMUL.FTZ R93, R116, R5 ;  /* 0x00000005745d7220 */ /* 0x000fe20000410000 */
        /* <DEDUP_REMOVED lines=16> */
[----:B-1----:R-:W2:Y:S04]  /*14210*/  LDL.64 R10, [R1+0x200] ;  /* 0x00020000010a7983 */ /* 0x002ea80000100a00 */
        /* <DEDUP_REMOVED lines=18> */
[----:B------:R-:W3:Y:S01]  /*14340*/  LDL.64 R20, [R1+0x3b0] ;  /* 0x0003b00001147983 */ /* 0x000ee20000100a00 */
        /* <DEDUP_REMOVED lines=21> */
[----:B------:R-:W3:Y:S04]  /*144a0*/  LDL.64 R84, [R1+0x3c0] ;  /* 0x0003c00001547983 */ /* 0x000ee80000100a00 */
[----:B------:R-:W3:Y:S04]  /*144b0*/  LDL.64 R6, [R1+0x3d0] ;  /* 0x0003d00001067983 */ /* 0x000ee80000100a00 */
[----:B------:R-:W3:Y:S01]  /*144c0*/  LDL.64 R4, [R1+0x3e0] ;  /* 0x0003e00001047983 */ /* 0x000ee20000100a00 */
[----:B------:R-:W-:Y:S08]  /*144d0*/  MUFU.EX2 R93, R93 ;  /* 0x0000005d005d7308 */ /* 0x000ff00000000800 */
[----:B------:R-:W0:Y:S08]  /*144e0*/  MUFU.EX2 R90, R90 ;  /* 0x0000005a005a7308 */ /* 0x000e300000000800 */
[----:B------:R-:W1:Y:S08]  /*144f0*/  MUFU.EX2 R156, R156 ;  /* 0x0000009c009c7308 */ /* 0x000e700000000800 */
[----:B------:R-:W4:Y:S08]  /*14500*/  MUFU.EX2 R157, R157 ;  /* 0x0000009d009d7308 */ /* 0x000f300000000800 */
[----:B------:R-:W4:Y:S08]  /*14510*/  MUFU.EX2 R91, R91 ;  /* 0x0000005b005b7308 */ /* 0x000f300000000800 */
[----:B------:R-:W4:Y:S08]  /*14520*/  MUFU.EX2 R159, R159 ;  /* 0x0000009f009f7308 */ /* 0x000f300000000800 */
[----:B------:R-:W4:Y:S01]  /*14530*/  MUFU.EX2 R158, R158 ;  /* 0x0000009e009e7308 */ /* 0x000f220000000800 */
[----:B0-----:R-:W-:Y:S01]  /*14540*/  FFMA.FTZ R66, R81, R93, R90 ;  /* 0x0000005d51427223 */ /* 0x001fe2000001005a */
[----:B-1----:R-:W-:-:S06]  /*14550*/  FFMA.FTZ R80, R86, R80, R156 ;  /* 0x0000005056507223 */ /* 0x002fcc000001009c */
[----:B------:R-:W0:Y:S08]  /*14560*/  MUFU.EX2 R89, R89 ;  /* 0x0000005900597308 */ /* 0x000e300000000800 */
[----:B------:R-:W1:Y:S01]  /*14570*/  MUFU.EX2 R105, R105 ;  /* 0x0000006900697308 */ /* 0x000e620000000800 */
[----:B----4-:R-:W-:Y:S01]  /*14580*/  FADD.FTZ R66, R157, R66 ;  /* 0x000000429d427221 */ /* 0x010fe20000010000 */
[----:B------:R-:W-:-:S06]  /*14590*/  FADD.FTZ R81, R91, R80 ;  /* 0x000000505b517221 */ /* 0x000fcc0000010000 */
[----:B------:R-:W4:Y:S08]  /*145a0*/  MUFU.EX2 R88, R88 ;  /* 0x0000005800587308 */ /* 0x000f300000000800 */
[----:B------:R-:W4:Y:S01]  /*145b0*/  MUFU.EX2 R104, R104 ;  /* 0x0000006800687308 */ /* 0x000f220000000800 */
[----:B------:R-:W-:Y:S01]  /*145c0*/  FADD.FTZ R106, R159, R66 ;  /* 0x000000429f6a7221 */ /* 0x000fe20000010000 */
[----:B------:R-:W-:-:S06]  /*145d0*/  FADD.FTZ R80, R158, R81 ;  /* 0x000000519e507221 */ /* 0x000fcc0000010000 */
[----:B------:R-:W4:Y:S08]  /*145e0*/  MUFU.EX2 R165, R165 ;  /* 0x000000a500a57308 */ /* 0x000f300000000800 */
[----:B------:R-:W4:Y:S01]  /*145f0*/  MUFU.EX2 R164, R164 ;  /* 0x000000a400a47308 */ /* 0x000f220000000800 */
[----:B0-----:R-:W-:Y:S01]  /*14600*/  FADD.FTZ R87, R89, R106 ;  /* 0x0000006a59577221 */ /* 0x001fe20000010000 */
[----:B-1----:R-:W-:-:S06]  /*14610*/  FADD.FTZ R81, R105, R80 ;  /* 0x0000005069517221 */ /* 0x002fcc0000010000 */
[----:B------:R-:W0:Y:S08]  /*14620*/  MUFU.EX2 R167, R167 ;  /* 0x000000a700a77308 */ /* 0x000e300000000800 */
[----:B------:R-:W1:Y:S01]  /*14630*/  MUFU.EX2 R166, R166 ;  /* 0x000000a600a67308 */ /* 0x000e620000000800 */
[----:B----4-:R-:W-:Y:S01]  /*14640*/  FADD.FTZ R80, R88, R87 ;  /* 0x0000005758507221 */ /* 0x010fe20000010000 */
[----:B------:R-:W-:-:S06]  /*14650*/  FADD.FTZ R81, R104, R81 ;  /* 0x0000005168517221 */ /* 0x000fcc0000010000 */
[----:B------:R-:W-:Y:S08]  /*14660*/  MUFU.EX2 R103, R103 ;  /* 0x0000006700677308 */ /* 0x000ff00000000800 */
[----:B------:R-:W4:Y:S01]  /*14670*/  MUFU.EX2 R69, R69 ;  /* 0x0000004500457308 */ /* 0x000f220000000800 */
[----:B------:R-:W-:Y:S01]  /*14680*/  FADD.FTZ R80, R165, R80 ;  /* 0x00000050a5507221 */ /* 0x000fe20000010000 */
[----:B------:R-:W-:-:S06]  /*14690*/  FADD.FTZ R81, R164, R81 ;  /* 0x00000051a4517221 */ /* 0x000fcc0000010000 */
[----:B------:R-:W-:Y:S08]  /*146a0*/  MUFU.EX2 R102, R102 ;  /* 0x0000006600667308 */ /* 0x000ff00000000800 */
[----:B------:R-:W4:Y:S01]  /*146b0*/  MUFU.EX2 R169, R169 ;  /* 0x000000a900a97308 */ /* 0x000f220000000800 */
        /* <DEDUP_REMOVED lines=8> */
[----:B------:R-:W-:Y:S01]  /*14740*/  FADD.FTZ R106, R169, R106 ;  /* 0x0000006aa96a7221 */ /* 0x000fe20000010000 */
[----:B------:R-:W-:-:S06]  /*14750*/  FADD.FTZ R81, R102, R81 ;  /* 0x0000005166517221 */ /* 0x000fcc0000010000 */
[----:B------:R-:W-:Y:S08]  /*14760*/  MUFU.EX2 R170, R170 ;  /* 0x000000aa00aa7308 */ /* 0x000ff00000000800 */
[----:B------:R-:W4:Y:S01]  /*14770*/  MUFU.EX2 R99, R99 ;  /* 0x0000006300637308 */ /* 0x000f220000000800 */
        /* <DEDUP_REMOVED lines=8> */
[----:B----4-:R-:W-:Y:S01]  /*14800*/  FADD.FTZ R106, R99, R106 ;  /* 0x0000006a636a7221 */ /* 0x010fe20000010000 */
        /* <DEDUP_REMOVED lines=37> */
[----:B------:R-:W4:Y:S08]  /*14a60*/  MUFU.EX2 R182, R182 ;  /* 0x000000b600b67308 */ /* 0x000f300000000800 */
[----:B------:R-:W3:Y:S01]  /*14a70*/  MUFU.EX2 R94, R94 ;  /* 0x0000005e005e7308 */ /* 0x000ee20000000800 */
[----:B0-----:R-:W-:Y:S01]  /*14a80*/  FADD.FTZ R106, R95, R106 ;  /* 0x0000006a5f6a7221 */ /* 0x001fe20000010000 */
[----:B------:R-:W-:-:S03]  /*14a90*/  FADD.FTZ R81, R180, R81 ;  /* 0x00000051b4517221 */ /* 0x000fc60000010000 */
[----:B-1----:R-:W-:Y:S01]  /*14aa0*/  FADD.FTZ R107, R183, R106 ;  /* 0x0000006ab76b7221 */ /* 0x002fe20000010000 */
[----:B------:R-:W-:Y:S01]  /*14ab0*/  FADD.FTZ R87, R52, R81 ;  /* 0x0000005134577221 */ /* 0x000fe20000010000 */
[C---:B------:R-:W-:Y:S01]  /*14ac0*/  FMUL.FTZ R71, R86.reuse, R71 ;  /* 0x0000004756477220 */ /* 0x040fe20000410000 */
[----:B------:R-:W-:Y:S01]  /*14ad0*/  FMUL.FTZ R70, R86, R70 ;  /* 0x0000004656467220 */ /* 0x000fe20000410000 */
[C---:B------:R-:W-:Y:S01]  /*14ae0*/  FMUL.FTZ R9, R93.reuse, R9 ;  /* 0x000000095d097220 */ /* 0x040fe20000410000 */
[----:B----4-:R-:W-:Y:S01]  /*14af0*/  FADD.FTZ R80, R182, R87 ;  /* 0x00000057b6507221 */ /* 0x010fe20000010000 */
[----:B------:R-:W-:Y:S01]  /*14b00*/  FMUL.FTZ R8, R93, R8 ;  /* 0x000000085d087220 */ /* 0x000fe20000410000 */
[C---:B--2---:R-:W-:Y:S01]  /*14b10*/  FMUL.FTZ R11, R86.reuse, R11 ;  /* 0x0000000b560b7220 */ /* 0x044fe20000410000 */
[C---:B------:R-:W-:Y:S01]  /*14b20*/  FMUL.FTZ R10, R86.reuse, R10 ;  /* 0x0000000a560a7220 */ /* 0x040fe20000410000 */
[C---:B---3--:R-:W-:Y:S01]  /*14b30*/  FMUL.FTZ R13, R86.reuse, R13 ;  /* 0x0000000d560d7220 */ /* 0x048fe20000410000 */
[C---:B------:R-:W-:Y:S01]  /*14b40*/  FMUL.FTZ R12, R86.reuse, R12 ;  /* 0x0000000c560c7220 */ /* 0x040fe20000410000 */
[----:B------:R-:W-:Y:S01]  /*14b50*/  FMUL.FTZ R51, R86, R51 ;  /* 0x0000003356337220 */ /* 0x000fe20000410000 */
[----:B------:R-:W-:Y:S01]  /*14b60*/  FADD.FTZ R81, R94, R107 ;  /* 0x0000006b5e517221 */ /* 0x000fe20000010000 */
[----:B------:R-:W-:Y:S01]  /*14b70*/  STL.64 [R1+0x230], R70 ;  /* 0x0002304601007387 */ /* 0x000fe20000100a00 */
        /* <DEDUP_REMOVED lines=53> */
[----:B------:R0:W-:Y:S04]  /*14ed0*/  STL.64 [R1+0x3f8], R8 ;  /* 0x0003f80801007387 */ /* 0x0001e80000100a00 */
[----:B------:R1:W-:Y:S04]  /*14ee0*/  STL.64 [R1+0x200], R10 ;  /* 0x0002000a01007387 */ /* 0x0003e80000100a00 */
        /* <DEDUP_REMOVED lines=23> */
[----:B------:R-:W-:Y:S04]  /*15060*/  STL.64 [R1+0x390], R70 ;  /* 0x0003904601007387 */ /* 0x000fe80000100a00 */
[----:B------:R4:W-:Y:S04]  /*15070*/  STL.64 [R1+0x3a0], R14 ;  /* 0x0003a00e01007387 */ /* 0x0009e80000100a00 */
[----:B------:R4:W-:Y:S04]  /*15080*/  STL.64 [R1+0x3b0], R20 ;  /* 0x0003b01401007387 */ /* 0x0009e80000100a00 */
[----:B0-----:R-:W4:Y:S04]  /*15090*/  LDL.64 R8, [R1+0x208] ;  /* 0x0002080001087983 */ /* 0x001f280000100a00 */
[----:B-1----:R-:W4:Y:S04]  /*150a0*/  LDL.64 R10, [R1+0x218] ;  /* 0x00021800010a7983 */ /* 0x002f280000100a00 */
[----:B--2---:R-:W2:Y:S04]  /*150b0*/  LDL.64 R12, [R1+0x228] ;  /* 0x00022800010c7983 */ /* 0x004ea80000100a00 */
        /* <DEDUP_REMOVED lines=29> */
[C---:B------:R-:W-:Y:S01]  /*15290*/  FMUL.FTZ R85, R86.reuse, R85 ;  /* 0x0000005556557220 */ /* 0x040fe20000410000 */
[C---:B------:R-:W-:Y:S01]  /*152a0*/  FMUL.FTZ R84, R86.reuse, R84 ;  /* 0x0000005456547220 */ /* 0x040fe20000410000 */
[C---:B------:R-:W-:Y:S01]  /*152b0*/  FMUL.FTZ R7, R86.reuse, R7 ;  /* 0x0000000756077220 */ /* 0x040fe20000410000 */
[C---:B------:R-:W-:Y:S01]  /*152c0*/  FMUL.FTZ R6, R86.reuse, R6 ;  /* 0x0000000656067220 */ /* 0x040fe20000410000 */
[C---:B------:R-:W-:Y:S01]  /*152d0*/  FMUL.FTZ R87, R86.reuse, R5 ;  /* 0x0000000556577220 */ /* 0x040fe20000410000 */
[----:B------:R-:W-:-:S02]  /*152e0*/  FMUL.FTZ R86, R86, R4 ;  /* 0x0000000456567220 */ /* 0x000fc40000410000 */
[----:B------:R0:W5:Y:S04]  /*152f0*/  LDL.64 R4, [R1+0x1c0] ;  /* 0x0001c00001047983 */ /* 0x0001680000100a00 */
[----:B------:R0:W-:Y:S04]  /*15300*/  STL.64 [R1+0x3c0], R84 ;  /* 0x0003c05401007387 */ /* 0x0001e80000100a00 */
[----:B------:R0:W-:Y:S04]  /*15310*/  STL.64 [R1+0x3d0], R6 ;  /* 0x0003d00601007387 */ /* 0x0001e80000100a00 */
[----:B------:R0:W-:Y:S04]  /*15320*/  STL.64 [R1+0x3e0], R86 ;  /* 0x0003e05601007387 */ /* 0x0001e80000100a00 */
[----:B------:R0:W-:Y:S01]  /*15330*/  STL [R1+0x1d4], R92 ;  /* 0x0001d45c01007387 */ /* 0x0001e20000100800 */
        /* <DEDUP_REMOVED lines=29> */
[C---:B--2---:R-:W-:Y:S01]  /*15510*/  FMUL.FTZ R13, R93.reuse, R13 ;  /* 0x0000000d5d0d7220 */ /* 0x044fe20000410000 */
        /* <DEDUP_REMOVED lines=89> */
[----:B------:R-:W-:-:S13]  /*15ab0*/  ISETP.NE.AND P1, PT, R106, 0x3, PT ;  /* 0x000000036a00780c */ /* 0x000fda0003f25270 */
[----:B0-----:R-:W-:Y:S05]  /*15ac0*/  @!P1 BRA `(.L_x_12135) ;  /* 0x0000000000049947 */ /* 0x001fea0003800000 */
[----:B------:R-:W-:Y:S01]  /*15ad0*/  BPT.TRAP 0x1 ;  /* 0x000000040000795c */ /* 0x000fe20000300000 */
.L_x_12135:
[----:B------:R-:W-:Y:S05]  /*15ae0*/  BSYNC B0 ;  /* 0x0000000000007941 */ /* 0x000fea0003800000 */
.L_x_12134:
        /* <DEDUP_REMOVED lines=8> */
.L_x_12137:
[----:B------:R-:W-:Y:S05]  /*15b70*/  BSYNC B0 ;  /* 0x0000000000007941 */ /* 0x000fea0003800000 */
.L_x_12136:
[----:B------:R-:W-:Y:S04]  /*15b80*/  BSSY B0, `(.L_x_12138) ;  /* 0x0000004000007945 */ /* 0x000fe80003800000 */
[----:B-1----:R-:W-:Y:S05]  /*15b90*/  @P0 BRA `(.L_x_12139) ;  /* 0x0000000000080947 */ /* 0x002fea0003800000 */
[----:B------:R-:W1:Y:S02]  /*15ba0*/  SYNCS.PHASECHK.TRANS64.TRYWAIT P0, [R4+URZ], R5 ;  /* 0x00000005040075a7 */ /* 0x000e64000800017f */
[----:B-1----:R-:W-:Y:S05]  /*15bb0*/  @!P0 BRA `(.L_x_12140) ;  /* 0x0000019c00c88947 */ /* 0x002fea0003800000 */
.L_x_12139:
[----:B------:R-:W-:Y:S05]  /*15bc0*/  BSYNC B0 ;  /* 0x0000000000007941 */ /* 0x000fea0003800000 */
.L_x_12138:
[----:B------:R-:W2:Y:S01]  /*15bd0*/  S2R R137, SR_TID.X ;  /* 0x0000000000897919 */ /* 0x000ea20000002100 */
[----:B------:R-:W3:Y:S04]  /*15be0*/  LDL R6, [R1+0x200] ;  /* 0x0002000001067983 */ /* 0x000ee80000100800 */
[----:B------:R-:W4:Y:S04]  /*15bf0*/  LDL R7, [R1+0x204] ;  /* 0x0002040001077983 */ /* 0x000f280000100800 */
[----:B------:R-:W4:Y:S04]  /*15c00*/  LDL R8, [R1+0x208] ;  /* 0x0002080001087983 */ /* 0x000f280000100800 */
[----:B------:R-:W4:Y:S04]  /*15c10*/  LDL R9, [R1+0x20c] ;  /* 0x00020c0001097983 */ /* 0x000f280000100800 */
[----:B------:R-:W4:Y:S04]  /*15c20*/  LDL R10, [R1+0x210] ;  /* 0x00021000010a7983 */ /* 0x000f280000100800 */
[----:B------:R-:W4:Y:S04]  /*15c30*/  LDL R11, [R1+0x214] ;  /* 0x00021400010b7983 */ /* 0x000f280000100800 */
[----:B------:R-:W4:Y:S01]  /*15c40*/  LDL R12, [R1+0x218] ;  /* 0x00021800010c7983 */ /* 0x000f220000100800 */
[----:B--2---:R-:W-:-:S03]  /*15c50*/  SHF.R.U32.HI R140, RZ, 0x7, R137 ;  /* 0x00000007ff8c7819 */ /* 0x004fc60000011689 */
        /* <DEDUP_REMOVED lines=121> */
[----:B01----:R-:W-:Y:S01]  /*163f0*/  VIADD R4, R140, 0x8 ;  /* 0x000000088c047836 */ /* 0x003fe20000000000 */
[----:B------:R-:W-:Y:S05]  /*16400*/  WARPSYNC.ALL ;  /* 0x0000000000007948 */ /* 0x000fea0003800000 */
[----:B------:R0:W-:Y:S01]  /*16410*/  BAR.SYNC.DEFER_BLOCKING R4, 0x100 ;  /* 0x000400040000751d */ /* 0x0001e20000010000 */
[----:B------:R-:W-:-:S02]  /*16420*/  IMAD.U32 R5, RZ, RZ, UR45 ;  /* 0x0000002dff057e24 */ /* 0x000fc4000f8e00ff */
[----:B0-----:R-:W-:-:S06]  /*16430*/  IMAD.U32 R4, RZ, RZ, UR44 ;  /* 0x0000002cff047e24 */ /* 0x001fcc000f8e00ff */
[----:B------:R-:W2:Y:S04]  /*16440*/  LD.E.64 R4, desc[UR42][R4.64+0x80] ;  /* 0x0000802a04047980 */ /* 0x000ea8000c101b00 */
[----:B---3--:R0:W-:Y:S04]  /*16450*/  STL [R1+0x200], R6 ;  /* 0x0002000601007387 */ /* 0x0081e80000100800 */
[----:B----4-:R1:W-:Y:S04]  /*16460*/  STL [R1+0x204], R7 ;  /* 0x0002040701007387 */ /* 0x0103e80000100800 */
[----:B------:R-:W-:Y:S04]  /*16470*/  STL [R1+0x208], R8 ;  /* 0x0002080801007387 */ /* 0x000fe80000100800 */
[----:B0-----:R-:W3:Y:S04]  /*16480*/  LDL R6, [R1+0x68] ;  /* 0x0000680001067983 */ /* 0x001ee80000100800 */
[----:B-1----:R-:W4:Y:S04]  /*16490*/  LDL R7, [R1+0x1c0] ;  /* 0x0001c00001077983 */ /* 0x002f280000100800 */
        /* <DEDUP_REMOVED lines=660> */
.L_x_12142:
[----:B------:R-:W-:Y:S05]  /*18de0*/  BSYNC B0 ;  /* 0x0000000000007941 */ /* 0x000fea0003800000 */
.L_x_12141:
        /* <DEDUP_REMOVED lines=9> */
.L_x_12124:
[----:B------:R-:W-:-:S13]  /*18e80*/  ISETP.GE.AND P0, PT, R0, R198, PT ;  /* 0x000000c60000720c */ /* 0x000fda0003f06270 */
[----:B------:R-:W-:Y:S05]  /*18e90*/  @!P0 BRA `(.L_x_12144) ;  /* 0x0000007400088947 */ /* 0x000fea0003800000 */
.L_x_12173:
[----:B------:R-:W2:Y:S04]  /*18ea0*/  LDL R4, [R1+0x1c0] ;  /* 0x0001c00001047983 */ /* 0x000ea80000100800 */
[----:B-1----:R-:W3:Y:S01]  /*18eb0*/  LDL R2, [R1+0x1c8] ;  /* 0x0001c80001027983 */ /* 0x002ee20000100800 */
[----:B--2---:R-:W-:-:S05]  /*18ec0*/  VIADD R4, R4, 0x1 ;  /* 0x0000000104047836 */ /* 0x004fca0000000000 */
[----:B------:R-:W-:-:S13]  /*18ed0*/  ISETP.NE.AND P0, PT, R4, 0x2, PT ;  /* 0x000000020400780c */ /* 0x000fda0003f05270 */
[----:B------:R1:W5:Y:S04]  /*18ee0*/  @P0 LDL R6, [R1+0x1c4] ;  /* 0x0001c40001060983 */ /* 0x0003680000100800 */
[----:B0-----:R-:W2:Y:S01]  /*18ef0*/  @!P0 LDL R3, [R1+0x1c4] ;  /* 0x0001c40001038983 */ /* 0x001ea20000100800 */
        /* <DEDUP_REMOVED lines=11> */
[----:B0-----:R-:W-:Y:S01]  /*18fb0*/  @!P0 IMAD.MOV.U32 R4, RZ, RZ, RZ ;  /* 0x000000ffff048224 */ /* 0x001fe200078e00ff */
[----:B--2---:R-:W-:-:S04]  /*18fc0*/  LOP3.LUT R3, R3, 0x1, RZ, 0xfc, !PT ;  /* 0x0000000103037812 */ /* 0x004fc800078efcff */
[----:B------:R-:W-:-:S13]  /*18fd0*/  ISETP.NE.AND P1, PT, R3, 0x3, PT ;  /* 0x000000030300780c */ /* 0x000fda0003f25270 */
[----:B-1----:R-:W-:Y:S05]  /*18fe0*/  @!P1 BRA `(.L_x_12146) ;  /* 0x0000000000049947 */ /* 0x002fea0003800000 */
[----:B------:R-:W-:Y:S01]  /*18ff0*/  BPT.TRAP 0x1 ;  /* 0x000000040000795c */ /* 0x000fe20000300000 */
.L_x_12146:
[----:B------:R-:W-:Y:S05]  /*19000*/  BSYNC B0 ;  /* 0x0000000000007941 */ /* 0x000fea0003800000 */
.L_x_12145:
[----:B------:R-:W-:Y:S02]  /*19010*/  IMAD.U32 R8, RZ, RZ, UR44 ;  /* 0x0000002cff087e24 */ /* 0x000fe4000f8e00ff */
[----:B------:R-:W-:-:S05]  /*19020*/  IMAD.U32 R9, RZ, RZ, UR45 ;  /* 0x0000002dff097e24 */ /* 0x000fca000f8e00ff */
        /* <DEDUP_REMOVED lines=14> */
.L_x_12148:
[----:B------:R-:W-:Y:S05]  /*19110*/  BSYNC B0 ;  /* 0x0000000000007941 */ /* 0x000fea0003800000 */
.L_x_12147:
        /* <DEDUP_REMOVED lines=10> */
.L_x_12150:
[----:B------:R-:W-:Y:S05]  /*191c0*/  BSYNC B0 ;  /* 0x0000000000007941 */ /* 0x000fea0003800000 */
.L_x_12149:
[----:B-----5:R-:W2:Y:S04]  /*191d0*/  LDL R11, [R1+0x1c0] ;  /* 0x0001c000010b7983 */ /* 0x020ea80000100800 */
[----:B------:R-:W2:Y:S01]  /*191e0*/  LDL.64 R2, [R1+0x78] ;  /* 0x0000780001027983 */ /* 0x000ea20000100a00 */
        /* <DEDUP_REMOVED lines=9> */
[----:B------:R-:W-:-:S04]  /*19280*/  VIADD R10, R2, 0x2 ;  /* 0x00000002020a7836 */ /* 0x000fc80000000000 */
[----:B------:R-:W0:Y:S01]  /*19290*/  S2R R14, SR_TID.X ;  /* 0x00000000000e7919 */ /* 0x000e220000002100 */
[----:B------:R-:W-:Y:S01]  /*192a0*/  IMAD.MOV.U32 R11, RZ, RZ, R3 ;  /* 0x000000ffff0b7224 */ /* 0x000fe200078e0003 */
[----:B------:R1:W-:Y:S01]  /*192b0*/  STL [R1+0x60], RZ ;  /* 0x000060ff01007387 */ /* 0x0003e20000100800 */
[----:B0-----:R-:W-:Y:S02]  /*192c0*/  SHF.R.U32.HI R14, RZ, 0x7, R14 ;  /* 0x00000007ff0e7819 */ /* 0x001fe4000001160e */
[----:B---3--:R-:W-:Y:S02]  /*192d0*/  R2UR UR4, R12 ;  /* 0x000000000c0472ca */ /* 0x008fe400000e0000 */
[----:B------:R-:W-:Y:S01]  /*192e0*/  R2UR UR5, R13 ;  /* 0x000000000d0572ca */ /* 0x000fe200000e0000 */
[----:B----4-:R-:W-:Y:S02]  /*192f0*/  VIADD R4, R4, 0x2 ;  /* 0x0000000204047836 */ /* 0x010fe40000000000 */
[----:B------:R-:W-:-:S02]  /*19300*/  VIADD R6, R6, 0x4 ;  /* 0x0000000406067836 */ /* 0x000fc40000000000 */
        /* <DEDUP_REMOVED lines=12> */
[----:B------:R-:W-:Y:S01]  /*193d0*/  R2UR UR6, R4 ;  /* 0x00000000040672ca */ /* 0x000fe200000e0000 */
[----:B------:R-:W-:Y:S01]  /*193e0*/  IMAD.U32 R4, RZ, RZ, UR44 ;  /* 0x0000002cff047e24 */ /* 0x000fe2000f8e00ff */
[----:B------:R-:W-:Y:S01]  /*193f0*/  R2UR UR7, R5 ;  /* 0x00000000050772ca */ /* 0x000fe200000e0000 */
[----:B------:R-:W-:Y:S01]  /*19400*/  IMAD.U32 R5, RZ, RZ, UR45 ;  /* 0x0000002dff057e24 */ /* 0x000fe2000f8e00ff */
[----:B------:R-:W-:Y:S02]  /*19410*/  R2UR UR4, R6 ;  /* 0x00000000060472ca */ /* 0x000fe400000e0000 */
[----:B------:R-:W-:Y:S02]  /*19420*/  R2UR UR5, R7 ;  /* 0x00000000070572ca */ /* 0x000fe400000e0000 */
[----:B------:R-:W-:Y:S01]  /*19430*/  IADD3 R7, -R14, 0xb, RZ ;  /* 0x0000000b0e077810 */ /* 0x000fe20007ffe1ff */
[----:B------:R-:W-:-:S02]  /*19440*/  WARPGROUP.DEPBAR.LE gsb0, 0x0 ;  /* 0x00008000000079c5 */ /* 0x000fc40000010000 */
[----:B------:R-:W-:-:S08]  /*19450*/  WARPGROUP.ARRIVE ;  /* 0x00000000000079c5 */ /* 0x000fd00000000000 */
        /* <DEDUP_REMOVED lines=22> */
.L_x_12153:
[----:B------:R-:W-:Y:S05]  /*195c0*/  BSYNC B0 ;  /* 0x0000000000007941 */ /* 0x000fea0003800000 */
.L_x_12152:
        /* <DEDUP_REMOVED lines=16> */
[----:B--2---:R-:W0:Y:S04]  /*196d0*/  LD.E R20, desc[UR42][R4.64] ;  /* 0x0000002a04147980 */ /* 0x004e28000c101900 */
[----:B------:R-:W2:Y:S01]  /*196e0*/  LDL.128 R4, [R1+0x110] ;  /* 0x0001100001047983 */ /* 0x000ea20000100c00 */
[----:B---3--:R-:W-:-:S02]  /*196f0*/  ISETP.NE.AND P0, PT, R12, 0x1, PT ;  /* 0x000000010c00780c */ /* 0x008fc40003f05270 */
[----:B----4-:R-:W-:Y:S01]  /*19700*/  ISETP.GE.AND P1, PT, R9, 0x1, PT ;  /* 0x000000010900780c */ /* 0x010fe20003f26270 */
[----:B------:R-:W-:Y:S01]  /*19710*/  BSSY B0, `(.L_x_12154) ;  /* 0x000009e000007945 */ /* 0x000fe20003800000 */
[-C--:B0-----:R-:W-:Y:S01]  /*19720*/  FMUL.FTZ R3, R26, R20.reuse ;  /* 0x000000141a037220 */ /* 0x081fe20000410000 */
[----:B------:R-:W-:Y:S01]  /*19730*/  SHF.R.S32.HI R26, RZ, 0x1f, R73 ;  /* 0x0000001fff1a7819 */ /* 0x000fe20000011449 */
[-C--:B------:R-:W-:Y:S01]  /*19740*/  FMUL.FTZ R121, R34, R20.reuse ;  /* 0x0000001422797220 */ /* 0x080fe20000410000 */
[-C--:B------:R-:W-:Y:S02]  /*19750*/  FMUL.FTZ R125, R30, R20.reuse ;  /* 0x000000141e7d7220 */ /* 0x080fe40000410000 */
[----:B------:R-:W-:Y:S01]  /*19760*/  LEA.HI R34, R26, R73, RZ, 0x7 ;  /* 0x000000491a227211 */ /* 0x000fe200078f38ff */
[----:B------:R-:W-:-:S03]  /*19770*/  FMUL.FTZ R30, R36, R20 ;  /* 0x00000014241e7220 */ /* 0x000fc60000410000 */
[----:B------:R-:W-:Y:S01]  /*19780*/  LOP3.LUT R36, R34, 0xffffff80, RZ, 0xc0, !PT ;  /* 0xffffff8022247812 */ /* 0x000fe200078ec0ff */
[----:B------:R-:W-:-:S04]  /*19790*/  FMUL.FTZ R115, R39, R20 ;  /* 0x0000001427737220 */ /* 0x000fc80000410000 */
[----:B------:R-:W-:Y:S02]  /*197a0*/  IMAD.IADD R36, R73, 0x1, -R36 ;  /* 0x0000000149247824 */ /* 0x000fe400078e0a24 */
[-C--:B------:R-:W-:Y:S01]  /*197b0*/  FMUL.FTZ R123, R31, R20.reuse ;  /* 0x000000141f7b7220 */ /* 0x080fe20000410000 */
[-C--:B------:R-:W-:Y:S02]  /*197c0*/  FMUL.FTZ R31, R41, R20.reuse ;  /* 0x00000014291f7220 */ /* 0x080fe40000410000 */
        /* <DEDUP_REMOVED lines=12> */
[----:B------:R-:W-:Y:S01]  /*19890*/  FMUL.FTZ R113, R42, R20 ;  /* 0x000000142a717220 */ /* 0x000fe20000410000 */
[----:B------:R-:W-:Y:S02]  /*198a0*/  LOP3.LUT R42, R40, 0xfffffffc, RZ, 0xc0, !PT ;  /* 0xfffffffc282a7812 */ /* 0x000fe400078ec0ff */
[----:B------:R-:W-:Y:S01]  /*198b0*/  LEA.HI R40, R37, R38, RZ, 0x3 ;  /* 0x0000002625287211 */ /* 0x000fe200078f18ff */
[----:B------:R-:W-:Y:S01]  /*198c0*/  FMUL.FTZ R101, R43, R20 ;  /* 0x000000142b657220 */ /* 0x000fe20000410000 */
[----:B------:R-:W-:Y:S02]  /*198d0*/  SHF.R.S32.HI R37, RZ, 0x7, R34 ;  /* 0x00000007ff257819 */ /* 0x000fe40000011422 */
[----:B------:R-:W-:Y:S01]  /*198e0*/  LEA.HI R39, R39, R36, RZ, 0x5 ;  /* 0x0000002427277211 */ /* 0x000fe200078f28ff */
        /* <DEDUP_REMOVED lines=52> */
[----:B------:R-:W-:Y:S01]  /*19c30*/  FMUL.FTZ R69, R69, R20 ;  /* 0x0000001445457220 */ /* 0x000fe20000410000 */
[----:B------:R-:W-:Y:S01]  /*19c40*/  IMAD R12, R41, -0x2, R12 ;  /* 0xfffffffe290c7824 */ /* 0x000fe200078e020c */
[----:B------:R-:W1:Y:S01]  /*19c50*/  MUFU.TANH R14, R14 ;  /* 0x0000000e000e7308 */ /* 0x000e620000002400 */
[----:B--2---:R-:W-:-:S03]  /*19c60*/  LOP3.LUT R13, RZ, R6, RZ, 0x33, !PT ;  /* 0x00000006ff0d7212 */ /* 0x004fc600078e33ff */
        /* <DEDUP_REMOVED lines=65> */
.L_x_12157:
[----:B------:R-:W-:-:S13]  /*1a080*/  ISETP.NE.AND P0, PT, R9, 0x1, PT ;  /* 0x000000010900780c */ /* 0x000fda0003f05270 */
[----:B------:R-:W-:-:S05]  /*1a090*/  @P0 IMAD.HI.U32 R12, R8, R10, RZ ;  /* 0x0000000a080c0227 */ /* 0x000fca00078e00ff */
[----:B------:R-:W-:-:S07]  /*1a0a0*/  @P0 SHF.R.U32.HI R8, RZ, R11, R12 ;  /* 0x0000000bff080219 */ /* 0x000fce000001160c */
.L_x_12158:
[----:B------:R-:W-:Y:S05]  /*1a0b0*/  BSYNC B1 ;  /* 0x0000000000017941 */ /* 0x000fea0003800000 */
.L_x_12156:
[----:B------:R-:W-:-:S05]  /*1a0c0*/  IMAD R8, R8, R9, R41 ;  /* 0x0000000908087224 */ /* 0x000fca00078e0229 */
[----:B------:R-:W-:Y:S02]  /*1a0d0*/  VIMNMX R7, R7, R8, !PT ;  /* 0x0000000807077248 */ /* 0x000fe40007fe0100 */
[----:B------:R-:W-:-:S07]  /*1a0e0*/  VIADDMNMX R6, R8, R9, R6, PT ;  /* 0x0000000908067246 */ /* 0x000fce0003800106 */
.L_x_12155:
[----:B------:R-:W-:Y:S05]  /*1a0f0*/  BSYNC B0 ;  /* 0x0000000000007941 */ /* 0x000fea0003800000 */
.L_x_12154:
[C---:B------:R-:W-:Y:S01]  /*1a100*/  ISETP.GE.AND P0, PT, R39.reuse, 0x2, PT ;  /* 0x000000022700780c */ /* 0x040fe20003f06270 */
[----:B------:R-:W0:Y:S01]  /*1a110*/  SHFL.IDX PT, R38, R38, 0x1, 0x1c1f ;  /* 0x003c1f0026267f89 */ /* 0x000e2200000e0000 */
[----:B------:R-:W-:Y:S01]  /*1a120*/  ISETP.GE.AND P4, PT, R39, 0xa, PT ;  /* 0x0000000a2700780c */ /* 0x000fe20003f86270 */
[----:B------:R-:W-:Y:S01]  /*1a130*/  BSSY B0, `(.L_x_12159) ;  /* 0x0000086000007945 */ /* 0x000fe20003800000 */
        /* <DEDUP_REMOVED lines=126> */
.L_x_12162:
[----:B------:R-:W-:-:S13]  /*1a920*/  ISETP.NE.AND P6, PT, R9, 0x1, PT ;  /* 0x000000010900780c */ /* 0x000fda0003fc5270 */
[----:B------:R-:W-:-:S05]  /*1a930*/  @P6 IMAD.HI.U32 R10, R4, R10, RZ ;  /* 0x0000000a040a6227 */ /* 0x000fca00078e00ff */
[----:B------:R-:W-:-:S07]  /*1a940*/  @P6 SHF.R.U32.HI R4, RZ, R11, R10 ;  /* 0x0000000bff046219 */ /* 0x000fce000001160a */
.L_x_12163:
[----:B------:R-:W-:Y:S05]  /*1a950*/  BSYNC B1 ;  /* 0x0000000000017941 */ /* 0x000fea0003800000 */
.L_x_12161:
[----:B------:R-:W-:-:S05]  /*1a960*/  IMAD R4, R4, R9, R41 ;  /* 0x0000000904047224 */ /* 0x000fca00078e0229 */
[----:B------:R-:W-:Y:S02]  /*1a970*/  VIADDMNMX R6, R4, R9, R6, PT ;  /* 0x0000000904067246 */ /* 0x000fe40003800106 */
[----:B------:R-:W-:-:S07]  /*1a980*/  VIMNMX R7, R7, R4, !PT ;  /* 0x0000000407077248 */ /* 0x000fce0007fe0100 */
.L_x_12160:
[----:B------:R-:W-:Y:S05]  /*1a990*/  BSYNC B0 ;  /* 0x0000000000007941 */ /* 0x000fea0003800000 */
.L_x_12159:
        /* <DEDUP_REMOVED lines=29> */
[----:B------:R-:W-:Y:S01]  /*1ab70*/  ISETP.NE.AND P0, PT, R27, RZ, PT ;  /* 0x000000ff1b00720c */ /* 0x000fe20003f05270 */
[----:B------:R-:W4:Y:S03]  /*1ab80*/  LDL R108, [R1+0x28] ;  /* 0x00002800016c7983 */ /* 0x000f260000100800 */
        /* <DEDUP_REMOVED lines=61> */
[----:B--2---:R-:W-:-:S04]  /*1af60*/  FMNMX.FTZ R3, R14, R70, !PT ;  /* 0x000000460e037209 */ /* 0x004fc80007810000 */
        /* <DEDUP_REMOVED lines=43> */
[----:B0-----:R-:W-:-:S02]  /*1b220*/  FMNMX.FTZ R3, R4, R3, !PT ;  /* 0x0000000304037209 */ /* 0x001fc40007810000 */
[----:B------:R-:W-:Y:S02]  /*1b230*/  FSEL R179, R179, -INF , !P0 ;  /* 0xff800000b3b37808 */ /* 0x000fe40004000000 */
[----:B------:R-:W-:Y:S01]  /*1b240*/  FMNMX.FTZ R10, R97, R10, !PT ;  /* 0x0000000a610a7209 */ /* 0x000fe20007810000 */
[----:B------:R-:W0:Y:S03]  /*1b250*/  SHFL.BFLY PT, R38, R3, 0x1, 0x1f ;  /* 0x0c201f0003267f89 */ /* 0x000e2600000e0000 */
[----:B------:R-:W-:Y:S02]  /*1b260*/  FMNMX.FTZ R10, R179, R10, !PT ;  /* 0x0000000ab30a7209 */ /* 0x000fe40007810000 */
[----:B------:R-:W-:Y:S02]  /*1b270*/  ISETP.GT.AND P5, PT, R7, 0x58, !P5 ;  /* 0x000000580700780c */ /* 0x000fe40006fa4270 */
[----:B------:R-:W-:-:S02]  /*1b280*/  ISETP.LT.OR P4, PT, R6, 0x52, P4 ;  /* 0x000000520600780c */ /* 0x000fc40002781670 */
[----:B------:R-:W-:Y:S02]  /*1b290*/  FSEL R75, R75, -INF , !P3 ;  /* 0xff8000004b4b7808 */ /* 0x000fe40005800000 */
[----:B------:R-:W-:Y:S02]  /*1b2a0*/  FMNMX.FTZ R10, R73, R10, !PT ;  /* 0x0000000a490a7209 */ /* 0x000fe40007810000 */
[----:B------:R-:W-:Y:S02]  /*1b2b0*/  ISETP.GT.AND P0, PT, R7, 0x59, !P6 ;  /* 0x000000590700780c */ /* 0x000fe40007704270 */
[----:B------:R-:W-:Y:S02]  /*1b2c0*/  ISETP.LT.OR P5, PT, R6, 0x59, P5 ;  /* 0x000000590600780c */ /* 0x000fe40002fa1670 */
[----:B------:R-:W-:Y:S02]  /*1b2d0*/  FSEL R77, R77, -INF , !P4 ;  /* 0xff8000004d4d7808 */ /* 0x000fe40006000000 */
[----:B------:R-:W-:-:S02]  /*1b2e0*/  FMNMX.FTZ R10, R75, R10, !PT ;  /* 0x0000000a4b0a7209 */ /* 0x000fc40007810000 */
[----:B------:R-:W-:Y:S02]  /*1b2f0*/  ISETP.LT.OR P0, PT, R6, 0x5a, P0 ;  /* 0x0000005a0600780c */ /* 0x000fe40000701670 */
[----:B------:R-:W-:Y:S02]  /*1b300*/  FSEL R79, R79, -INF , !P5 ;  /* 0xff8000004f4f7808 */ /* 0x000fe40006800000 */
[----:B------:R-:W-:Y:S02]  /*1b310*/  FMNMX.FTZ R10, R77, R10, !PT ;  /* 0x0000000a4d0a7209 */ /* 0x000fe40007810000 */
[----:B------:R-:W-:Y:S02]  /*1b320*/  FSEL R95, R95, -INF , !P0 ;  /* 0xff8000005f5f7808 */ /* 0x000fe40004000000 */
[----:B------:R-:W-:Y:S02]  /*1b330*/  FMNMX.FTZ R10, R79, R10, !PT ;  /* 0x0000000a4f0a7209 */ /* 0x000fe40007810000 */
[----:B0-----:R-:W-:-:S02]  /*1b340*/  FMNMX.FTZ R6, R3, R38, !PT ;  /* 0x0000002603067209 */ /* 0x001fc40007810000 */
[----:B------:R-:W-:Y:S01]  /*1b350*/  FMNMX.FTZ R5, R95, R10, !PT ;  /* 0x0000000a5f057209 */ /* 0x000fe20007810000 */
[----:B------:R-:W2:Y:S04]  /*1b360*/  LDL.64 R38, [R1+0x2c0] ;  /* 0x0002c00001267983 */ /* 0x000ea80000100a00 */
[----:B------:R0:W-:Y:S04]  /*1b370*/  STL.64 [R1+0x1d0], R4 ;  /* 0x0001d00401007387 */ /* 0x0001e80000100a00 */
[----:B------:R1:W-:Y:S04]  /*1b380*/  STL [R1+0x1d0], R6 ;  /* 0x0001d00601007387 */ /* 0x0003e80000100800 */
[----:B------:R-:W3:Y:S04]  /*1b390*/  LDL R26, [R1+0x1d0] ;  /* 0x0001d000011a7983 */ /* 0x000ee80000100800 */
[----:B------:R-:W4:Y:S04]  /*1b3a0*/  LDL R27, [R1+0x1d4] ;  /* 0x0001d400011b7983 */ /* 0x000f280000100800 */
[----:B------:R-:W2:Y:S04]  /*1b3b0*/  LDL.64 R10, [R1+0x3f8] ;  /* 0x0003f800010a7983 */ /* 0x000ea80000100a00 */
[----:B0-----:R-:W2:Y:S04]  /*1b3c0*/  LDL.64 R4, [R1+0x220] ;  /* 0x0002200001047983 */ /* 0x001ea80000100a00 */
[----:B-1----:R-:W2:Y:S01]  /*1b3d0*/  LDL.64 R6, [R1+0x230] ;  /* 0x0002300001067983 */ /* 0x002ea20000100a00 */
[----:B---3--:R-:W-:Y:S01]  /*1b3e0*/  FMUL.FTZ R3, R72, R26 ;  /* 0x0000001a48037220 */ /* 0x008fe20000410000 */
[----:B------:R-:W-:-:S04]  /*1b3f0*/  FSETP.NEU.FTZ.AND P0, PT, R26, -INF , PT ;  /* 0xff8000001a00780b */ /* 0x000fc80003f1d000 */
[----:B------:R-:W-:-:S05]  /*1b400*/  FSEL R3, R3, RZ, P0 ;  /* 0x000000ff03037208 */ /* 0x000fca0000000000 */
[----:B------:R-:W-:Y:S02]  /*1b410*/  FFMA.FTZ R104, R28, R72, -R3 ;  /* 0x000000481c687223 */ /* 0x000fe40000010803 */
[----:B----4-:R-:W0:Y:S02]  /*1b420*/  SHFL.BFLY PT, R28, R27, 0x2, 0x1f ;  /* 0x0c401f001b1c7f89 */ /* 0x010e2400000e0000 */
[----:B0-----:R-:W-:-:S05]  /*1b430*/  FMNMX.FTZ R28, R28, R27, !PT ;  /* 0x0000001b1c1c7209 */ /* 0x001fca0007810000 */
[----:B------:R-:W0:Y:S01]  /*1b440*/  SHFL.BFLY PT, R27, R28, 0x1, 0x1f ;  /* 0x0c201f001c1b7f89 */ /* 0x000e2200000e0000 */
[----:B------:R-:W-:-:S05]  /*1b450*/  FSEL R49, R26, RZ, P0 ;  /* 0x000000ff1a317208 */ /* 0x000fca0000000000 */
[----:B------:R-:W-:Y:S01]  /*1b460*/  FADD.FTZ R49, R70, -R49 ;  /* 0x8000003146317221 */ /* 0x000fe20000010000 */
[-CC-:B------:R-:W-:Y:S01]  /*1b470*/  FFMA.FTZ R89, R36, R72.reuse, -R3.reuse ;  /* 0x0000004824597223 */ /* 0x180fe20000010803 */
[-CC-:B------:R-:W-:Y:S01]  /*1b480*/  FFMA.FTZ R87, R8, R72.reuse, -R3.reuse ;  /* 0x0000004808577223 */ /* 0x180fe20000010803 */
[----:B------:R-:W3:Y:S04]  /*1b490*/  LDL.64 R36, [R1+0x2b0] ;  /* 0x0002b00001247983 */ /* 0x000ee80000100a00 */
[----:B------:R-:W4:Y:S01]  /*1b4a0*/  LDL.64 R8, [R1+0x240] ;  /* 0x0002400001087983 */ /* 0x000f220000100a00 */
[----:B0-----:R-:W-:Y:S01]  /*1b4b0*/  FMNMX.FTZ R92, R28, R27, !PT ;  /* 0x0000001b1c5c7209 */ /* 0x001fe20007810000 */
[-CC-:B------:R-:W-:Y:S01]  /*1b4c0*/  FFMA.FTZ R156, R14, R72.reuse, -R3.reuse ;  /* 0x000000480e9c7223 */ /* 0x180fe20000010803 */
[-CC-:B------:R-:W-:Y:S01]  /*1b4d0*/  FFMA.FTZ R164, R34, R72.reuse, -R3.reuse ;  /* 0x0000004822a47223 */ /* 0x180fe20000010803 */
[-CC-:B------:R-:W-:Y:S01]  /*1b4e0*/  FFMA.FTZ R105, R32, R72.reuse, -R3.reuse ;  /* 0x0000004820697223 */ /* 0x180fe20000010803 */
[C---:B------:R-:W-:Y:S01]  /*1b4f0*/  FSETP.NEU.FTZ.AND P0, PT, R92.reuse, -INF , PT ;  /* 0xff8000005c00780b */ /* 0x040fe20003f1d000 */
[-C--:B------:R-:W-:Y:S01]  /*1b500*/  FMUL.FTZ R70, R92, R72.reuse ;  /* 0x000000485c467220 */ /* 0x080fe20000410000 */
[-CC-:B------:R-:W-:Y:S01]  /*1b510*/  FFMA.FTZ R166, R30, R72.reuse, -R3.reuse ;  /* 0x000000481ea67223 */ /* 0x180fe20000010803 */
[-CC-:B------:R-:W-:Y:S01]  /*1b520*/  FFMA.FTZ R168, R24, R72.reuse, -R3.reuse ;  /* 0x0000004818a87223 */ /* 0x180fe20000010803 */
[-CC-:B------:R-:W-:Y:S01]  /*1b530*/  FFMA.FTZ R103, R12, R72.reuse, -R3.reuse ;  /* 0x000000480c677223 */ /* 0x180fe20000010803 */
[-CC-:B------:R-:W-:Y:S01]  /*1b540*/  FFMA.FTZ R85, R20, R72.reuse, -R3.reuse ;  /* 0x0000004814557223 */ /* 0x180fe20000010803 */
[----:B------:R-:W-:Y:S01]  /*1b550*/  FSEL R70, R70, RZ, P0 ;  /* 0x000000ff46467208 */ /* 0x000fe20000000000 */
[-CC-:B------:R-:W-:Y:S01]  /*1b560*/  FFMA.FTZ R83, R42, R72.reuse, -R3.reuse ;  /* 0x000000482a537223 */ /* 0x180fe20000010803 */
[-CC-:B------:R-:W-:Y:S01]  /*1b570*/  FFMA.FTZ R180, R40, R72.reuse, -R3.reuse ;  /* 0x0000004828b47223 */ /* 0x180fe20000010803 */
[-CC-:B------:R-:W-:Y:S01]  /*1b580*/  FFMA.FTZ R82, R50, R72.reuse, -R3.reuse ;  /* 0x0000004832527223 */ /* 0x180fe20000010803 */
[-C--:B------:R-:W-:Y:S01]  /*1b590*/  FFMA.FTZ R182, R48, R72.reuse, -R3 ;  /* 0x0000004830b67223 */ /* 0x080fe20000010803 */
[-C--:B------:R-:W-:Y:S01]  /*1b5a0*/  FMUL.FTZ R107, R49, R72.reuse ;  /* 0x00000048316b7220 */ /* 0x080fe20000410000 */
[-CC-:B------:R-:W-:Y:S01]  /*1b5b0*/  FFMA.FTZ R81, R51, R72.reuse, -R70.reuse ;  /* 0x0000004833517223 */ /* 0x180fe20000010846 */
[-CC-:B------:R-:W-:Y:S01]  /*1b5c0*/  FFMA.FTZ R157, R29, R72.reuse, -R70.reuse ;  /* 0x000000481d9d7223 */ /* 0x180fe20000010846 */
        /* <DEDUP_REMOVED lines=13> */
[----:B------:R-:W-:-:S03]  /*1b6a0*/  FFMA.FTZ R100, R91, R72, -R70 ;  /* 0x000000485b647223 */ /* 0x000fc60000010846 */
[----:B------:R-:W4:Y:S01]  /*1b6b0*/  LDL.64 R90, [R1+0x3b0] ;  /* 0x0003b000015a7983 */ /* 0x000f220000100a00 */
[----:B------:R-:W-:Y:S01]  /*1b6c0*/  FSEL R74, R92, RZ, P0 ;  /* 0x000000ff5c4a7208 */ /* 0x000fe20000000000 */
[----:B------:R-:W-:-:S04]  /*1b6d0*/  FFMA.FTZ R171, R93, R72, -R70 ;  /* 0x000000485dab7223 */ /* 0x000fc80000010846 */
[----:B------:R-:W-:-:S04]  /*1b6e0*/  FADD.FTZ R93, R71, -R74 ;  /* 0x8000004a475d7221 */ /* 0x000fc80000010000 */
[----:B------:R-:W-:Y:S01]  /*1b6f0*/  FMUL.FTZ R93, R72, R93 ;  /* 0x0000005d485d7220 */ /* 0x000fe20000410000 */
[----:B------:R-:W-:Y:S01]  /*1b700*/  MUFU.EX2 R156, R156 ;  /* 0x0000009c009c7308 */ /* 0x000fe20000000800 */
[-C--:B------:R-:W-:Y:S01]  /*1b710*/  FFMA.FTZ R158, R158, R72.reuse, -R3 ;  /* 0x000000489e9e7223 */ /* 0x080fe20000010803 */
[----:B------:R-:W-:-:S06]  /*1b720*/  FFMA.FTZ R159, R125, R72, -R70 ;  /* 0x000000487d9f7223 */ /* 0x000fcc0000010846 */
[----:B------:R-:W0:Y:S01]  /*1b730*/  MUFU.EX2 R107, R107 ;  /* 0x0000006b006b7308 */ /* 0x000e220000000800 */
[-C--:B------:R-:W-:Y:S01]  /*1b740*/  FFMA.FTZ R106, R106, R72.reuse, -R3 ;  /* 0x000000486a6a7223 */ /* 0x080fe20000010803 */
[----:B------:R-:W-:-:S06]  /*1b750*/  FFMA.FTZ R80, R123, R72, -R70 ;  /* 0x000000487b507223 */ /* 0x000fcc0000010846 */
[----:B------:R-:W-:Y:S08]  /*1b760*/  MUFU.EX2 R81, R81 ;  /* 0x0000005100517308 */ /* 0x000ff00000000800 */
[----:B------:R-:W1:Y:S01]  /*1b770*/  MUFU.EX2 R93, R93 ;  /* 0x0000005d005d7308 */ /* 0x000e620000000800 */
[----:B------:R-:W-:-:S07]  /*1b780*/  FFMA.FTZ R165, R121, R72, -R70 ;  /* 0x0000004879a57223 */ /* 0x000fce0000010846 */
[----:B------:R-:W2:Y:S08]  /*1b790*/  MUFU.EX2 R89, R89 ;  /* 0x0000005900597308 */ /* 0x000eb00000000800 */
[----:B------:R-:W2:Y:S01]  /*1b7a0*/  MUFU.EX2 R157, R157 ;  /* 0x0000009d009d7308 */ /* 0x000ea20000000800 */
[-CC-:B------:R-:W-:Y:S01]  /*1b7b0*/  FFMA.FTZ R170, R170, R72.reuse, -R3.reuse ;  /* 0x00000048aaaa7223 */ /* 0x180fe20000010803 */
[----:B------:R-:W-:-:S06]  /*1b7c0*/  FFMA.FTZ R88, R88, R72, -R3 ;  /* 0x0000004858587223 */ /* 0x000fcc0000010803 */
[----:B------:R-:W2:Y:S01]  /*1b7d0*/  MUFU.EX2 R158, R158 ;  /* 0x0000009e009e7308 */ /* 0x000ea20000000800 */
[-CC-:B------:R-:W-:Y:S01]  /*1b7e0*/  FFMA.FTZ R172, R172, R72.reuse, -R3.reuse ;  /* 0x00000048acac7223 */ /* 0x180fe20000010803 */
[-CC-:B------:R-:W-:Y:S01]  /*1b7f0*/  FFMA.FTZ R174, R174, R72.reuse, -R3.reuse ;  /* 0x00000048aeae7223 */ /* 0x180fe20000010803 */
[----:B------:R-:W-:-:S05]  /*1b800*/  FFMA.FTZ R86, R86, R72, -R3 ;  /* 0x0000004856567223 */ /* 0x000fca0000010803 */
[----:B------:R-:W2:Y:S01]  /*1b810*/  MUFU.EX2 R159, R159 ;  /* 0x0000009f009f7308 */ /* 0x000ea20000000800 */
[-CC-:B------:R-:W-:Y:S01]  /*1b820*/  FFMA.FTZ R176, R176, R72.reuse, -R3.reuse ;  /* 0x00000048b0b07223 */ /* 0x180fe20000010803 */
[-CC-:B------:R-:W-:Y:S01]  /*1b830*/  FFMA.FTZ R84, R84, R72.reuse, -R3.reuse ;  /* 0x0000004854547223 */ /* 0x180fe20000010803 */
[-C--:B------:R-:W-:Y:S01]  /*1b840*/  FFMA.FTZ R178, R178, R72.reuse, -R3 ;  /* 0x00000048b2b27223 */ /* 0x080fe20000010803 */
[----:B------:R-:W-:-:S04]  /*1b850*/  FFMA.FTZ R3, R119, R72, -R70 ;  /* 0x0000004877037223 */ /* 0x000fc80000010846 */
        /* <DEDUP_REMOVED lines=18> */
[----:B------:R-:W-:Y:S01]  /*1b980*/  FFMA.FTZ R94, R95, R72, -R70 ;  /* 0x000000485f5e7223 */ /* 0x000fe20000010846 */
[----:B0-----:R-:W-:Y:S01]  /*1b990*/  FFMA.FTZ R66, R107, R66, R156 ;  /* 0x000000426b427223 */ /* 0x001fe2000001009c */
[----:B-1----:R-:W-:Y:S01]  /*1b9a0*/  FFMA.FTZ R70, R67, R93, R81 ;  /* 0x0000005d43467223 */ /* 0x002fe20000010051 */
[----:B------:R-:W0:Y:S08]  /*1b9b0*/  MUFU.EX2 R165, R165 ;  /* 0x000000a500a57308 */ /* 0x000e300000000800 */
[----:B------:R-:W1:Y:S01]  /*1b9c0*/  MUFU.EX2 R105, R105 ;  /* 0x0000006900697308 */ /* 0x000e620000000800 */
[----:B--2---:R-:W-:Y:S01]  /*1b9d0*/  FADD.FTZ R67, R89, R66 ;  /* 0x0000004259437221 */ /* 0x004fe20000010000 */
[----:B------:R-:W-:-:S06]  /*1b9e0*/  FADD.FTZ R70, R157, R70 ;  /* 0x000000469d467221 */ /* 0x000fcc0000010000 */
[----:B------:R-:W-:Y:S01]  /*1b9f0*/  MUFU.EX2 R166, R166 ;  /* 0x000000a600a67308 */ /* 0x000fe20000000800 */
[----:B------:R-:W-:Y:S01]  /*1ba00*/  FADD.FTZ R67, R158, R67 ;  /* 0x000000439e437221 */ /* 0x000fe20000010000 */
[----:B------:R-:W-:-:S06]  /*1ba10*/  FADD.FTZ R71, R159, R70 ;  /* 0x000000469f477221 */ /* 0x000fcc0000010000 */
[----:B------:R-:W-:Y:S08]  /*1ba20*/  MUFU.EX2 R104, R104 ;  /* 0x0000006800687308 */ /* 0x000ff00000000800 */
[----:B------:R-:W2:Y:S01]  /*1ba30*/  MUFU.EX2 R3, R3 ;  /* 0x0000000300037308 */ /* 0x000ea20000000800 */
[----:B------:R-:W-:Y:S01]  /*1ba40*/  FADD.FTZ R67, R106, R67 ;  /* 0x000000436a437221 */ /* 0x000fe20000010000 */
[----:B------:R-:W-:-:S06]  /*1ba50*/  FADD.FTZ R66, R80, R71 ;  /* 0x0000004750427221 */ /* 0x000fcc0000010000 */
[----:B------:R-:W-:Y:S08]  /*1ba60*/  MUFU.EX2 R168, R168 ;  /* 0x000000a800a87308 */ /* 0x000ff00000000800 */
[----:B------:R-:W2:Y:S01]  /*1ba70*/  MUFU.EX2 R167, R167 ;  /* 0x000000a700a77308 */ /* 0x000ea20000000800 */
[----:B------:R-:W-:Y:S01]  /*1ba80*/  FADD.FTZ R70, R164, R67 ;  /* 0x00000043a4467221 */ /* 0x000fe20000010000 */
[----:B0-----:R-:W-:-:S06]  /*1ba90*/  FADD.FTZ R66, R165, R66 ;  /* 0x00000042a5427221 */ /* 0x001fcc0000010000 */
[----:B------:R-:W-:Y:S08]  /*1baa0*/  MUFU.EX2 R103, R103 ;  /* 0x0000006700677308 */ /* 0x000ff00000000800 */
[----:B------:R-:W0:Y:S01]  /*1bab0*/  MUFU.EX2 R102, R102 ;  /* 0x0000006600667308 */ /* 0x000e220000000800 */
[----:B-1----:R-:W-:Y:S01]  /*1bac0*/  FADD.FTZ R67, R105, R70 ;  /* 0x0000004669437221 */ /* 0x002fe20000010000 */
[----:B--2---:R-:W-:-:S06]  /*1bad0*/  FADD.FTZ R66, R3, R66 ;  /* 0x0000004203427221 */ /* 0x004fcc0000010000 */
[----:B------:R-:W-:Y:S08]  /*1bae0*/  MUFU.EX2 R171, R171 ;  /* 0x000000ab00ab7308 */ /* 0x000ff00000000800 */
[----:B------:R-:W1:Y:S01]  /*1baf0*/  MUFU.EX2 R169, R169 ;  /* 0x000000a900a97308 */ /* 0x000e620000000800 */
        /* <DEDUP_REMOVED lines=8> */
[----:B------:R-:W-:Y:S01]  /*1bb80*/  FADD.FTZ R70, R168, R67 ;  /* 0x00000043a8467221 */ /* 0x000fe20000010000 */
[----:B-1----:R-:W-:-:S06]  /*1bb90*/  FADD.FTZ R66, R169, R66 ;  /* 0x00000042a9427221 */ /* 0x002fcc0000010000 */
[----:B------:R-:W-:Y:S08]  /*1bba0*/  MUFU.EX2 R85, R85 ;  /* 0x0000005500557308 */ /* 0x000ff00000000800 */
[----:B------:R-:W1:Y:S01]  /*1bbb0*/  MUFU.EX2 R88, R88 ;  /* 0x0000005800587308 */ /* 0x000e620000000800 */
[----:B------:R-:W-:Y:S01]  /*1bbc0*/  FADD.FTZ R67, R103, R70 ;  /* 0x0000004667437221 */ /* 0x000fe20000010000 */
[----:B--2---:R-:W-:-:S06]  /*1bbd0*/  FADD.FTZ R66, R101, R66 ;  /* 0x0000004265427221 */ /* 0x004fcc0000010000 */
[----:B------:R-:W-:Y:S08]  /*1bbe0*/  MUFU.EX2 R83, R83 ;  /* 0x0000005300537308 */ /* 0x000ff00000000800 */
[----:B------:R-:W2:Y:S08]  /*1bbf0*/  MUFU.EX2 R172, R172 ;  /* 0x000000ac00ac7308 */ /* 0x000eb00000000800 */
[----:B------:R-:W3:Y:S01]  /*1bc00*/  MUFU.EX2 R173, R173 ;  /* 0x000000ad00ad7308 */ /* 0x000ee20000000800 */
[----:B0-----:R-:W-:Y:S01]  /*1bc10*/  FADD.FTZ R67, R170, R67 ;  /* 0x00000043aa437221 */ /* 0x001fe20000010000 */
[----:B------:R-:W-:-:S06]  /*1bc20*/  FADD.FTZ R71, R171, R66 ;  /* 0x00000042ab477221 */ /* 0x000fcc0000010000 */
[----:B------:R-:W-:Y:S08]  /*1bc30*/  MUFU.EX2 R180, R180 ;  /* 0x000000b400b47308 */ /* 0x000ff00000000800 */
[----:B------:R-:W0:Y:S01]  /*1bc40*/  MUFU.EX2 R99, R99 ;  /* 0x0000006300637308 */ /* 0x000e220000000800 */
[----:B-1----:R-:W-:Y:S01]  /*1bc50*/  FADD.FTZ R67, R88, R67 ;  /* 0x0000004358437221 */ /* 0x002fe20000010000 */
[----:B------:R-:W-:-:S06]  /*1bc60*/  FADD.FTZ R66, R100, R71 ;  /* 0x0000004764427221 */ /* 0x000fcc0000010000 */
[----:B------:R-:W-:Y:S08]  /*1bc70*/  MUFU.EX2 R82, R82 ;  /* 0x0000005200527308 */ /* 0x000ff00000000800 */
[----:B------:R-:W1:Y:S08]  /*1bc80*/  MUFU.EX2 R174, R174 ;  /* 0x000000ae00ae7308 */ /* 0x000e700000000800 */
[----:B------:R-:W4:Y:S01]  /*1bc90*/  MUFU.EX2 R175, R175 ;  /* 0x000000af00af7308 */ /* 0x000f220000000800 */
[----:B--2---:R-:W-:Y:S01]  /*1bca0*/  FADD.FTZ R70, R172, R67 ;  /* 0x00000043ac467221 */ /* 0x004fe20000010000 */
[----:B---3--:R-:W-:-:S06]  /*1bcb0*/  FADD.FTZ R66, R173, R66 ;  /* 0x00000042ad427221 */ /* 0x008fcc0000010000 */
[----:B------:R-:W-:Y:S08]  /*1bcc0*/  MUFU.EX2 R182, R182 ;  /* 0x000000b600b67308 */ /* 0x000ff00000000800 */
[----:B------:R-:W2:Y:S08]  /*1bcd0*/  MUFU.EX2 R86, R86 ;  /* 0x0000005600567308 */ /* 0x000eb00000000800 */
[----:B------:R-:W3:Y:S01]  /*1bce0*/  MUFU.EX2 R98, R98 ;  /* 0x0000006200627308 */ /* 0x000ee20000000800 */
[----:B------:R-:W-:Y:S01]  /*1bcf0*/  FADD.FTZ R67, R87, R70 ;  /* 0x0000004657437221 */ /* 0x000fe20000010000 */
[----:B0-----:R-:W-:Y:S01]  /*1bd00*/  FADD.FTZ R66, R99, R66 ;  /* 0x0000004263427221 */ /* 0x001fe20000010000 */
[C---:B------:R-:W-:Y:S01]  /*1bd10*/  FMUL.FTZ R63, R107.reuse, R63 ;  /* 0x0000003f6b3f7220 */ /* 0x040fe20000410000 */
[----:B------:R-:W-:-:S04]  /*1bd20*/  FMUL.FTZ R62, R107, R62 ;  /* 0x0000003e6b3e7220 */ /* 0x000fc80000410000 */
[----:B------:R-:W0:Y:S08]  /*1bd30*/  MUFU.EX2 R176, R176 ;  /* 0x000000b000b07308 */ /* 0x000e300000000800 */
[----:B------:R-:W0:Y:S01]  /*1bd40*/  MUFU.EX2 R177, R177 ;  /* 0x000000b100b17308 */ /* 0x000e220000000800 */
[----:B-1----:R-:W-:Y:S01]  /*1bd50*/  FADD.FTZ R67, R174, R67 ;  /* 0x00000043ae437221 */ /* 0x002fe20000010000 */
[----:B----4-:R-:W-:Y:S01]  /*1bd60*/  FADD.FTZ R71, R175, R66 ;  /* 0x00000042af477221 */ /* 0x010fe20000010000 */
[C---:B------:R-:W-:Y:S01]  /*1bd70*/  FMUL.FTZ R65, R107.reuse, R65 ;  /* 0x000000416b417220 */ /* 0x040fe20000410000 */
[----:B------:R-:W-:-:S04]  /*1bd80*/  FMUL.FTZ R64, R107, R64 ;  /* 0x000000406b407220 */ /* 0x000fc80000410000 */
[----:B------:R-:W1:Y:S01]  /*1bd90*/  MUFU.EX2 R97, R97 ;  /* 0x0000006100617308 */ /* 0x000e620000000800 */
[----:B--2---:R-:W-:Y:S01]  /*1bda0*/  FADD.FTZ R67, R86, R67 ;  /* 0x0000004356437221 */ /* 0x004fe20000010000 */
[----:B---3--:R-:W-:Y:S01]  /*1bdb0*/  FADD.FTZ R66, R98, R71 ;  /* 0x0000004762427221 */ /* 0x008fe20000010000 */
[C---:B------:R-:W-:Y:S01]  /*1bdc0*/  FMUL.FTZ R61, R107.reuse, R61 ;  /* 0x0000003d6b3d7220 */ /* 0x040fe20000410000 */
[----:B------:R-:W-:-:S04]  /*1bdd0*/  FMUL.FTZ R60, R107, R60 ;  /* 0x0000003c6b3c7220 */ /* 0x000fc80000410000 */
[----:B------:R-:W2:Y:S08]  /*1bde0*/  MUFU.EX2 R84, R84 ;  /* 0x0000005400547308 */ /* 0x000eb00000000800 */
[----:B------:R-:W3:Y:S01]  /*1bdf0*/  MUFU.EX2 R179, R179 ;  /* 0x000000b300b37308 */ /* 0x000ee20000000800 */
[----:B0-----:R-:W-:Y:S01]  /*1be00*/  FADD.FTZ R70, R176, R67 ;  /* 0x00000043b0467221 */ /* 0x001fe20000010000 */
[----:B------:R-:W-:Y:S01]  /*1be10*/  FADD.FTZ R66, R177, R66 ;  /* 0x00000042b1427221 */ /* 0x000fe20000010000 */
[C---:B------:R-:W-:Y:S01]  /*1be20*/  FMUL.FTZ R37, R107.reuse, R37 ;  /* 0x000000256b257220 */ /* 0x040fe20000410000 */
[C---:B------:R-:W-:Y:S01]  /*1be30*/  FMUL.FTZ R36, R107.reuse, R36 ;  /* 0x000000246b247220 */ /* 0x040fe20000410000 */
[C---:B------:R-:W-:Y:S01]  /*1be40*/  FMUL.FTZ R39, R107.reuse, R39 ;  /* 0x000000276b277220 */ /* 0x040fe20000410000 */
[C---:B------:R-:W-:Y:S01]  /*1be50*/  FMUL.FTZ R38, R107.reuse, R38 ;  /* 0x000000266b267220 */ /* 0x040fe20000410000 */
[----:B------:R-:W-:Y:S01]  /*1be60*/  FMUL.FTZ R69, R107, R69 ;  /* 0x000000456b457220 */ /* 0x000fe20000410000 */
[----:B------:R-:W0:Y:S08]  /*1be70*/  MUFU.EX2 R178, R178 ;  /* 0x000000b200b27308 */ /* 0x000e300000000800 */
[----:B------:R-:W4:Y:S01]  /*1be80*/  MUFU.EX2 R96, R96 ;  /* 0x0000006000607308 */ /* 0x000f220000000800 */
[----:B------:R-:W-:Y:S01]  /*1be90*/  FADD.FTZ R67, R85, R70 ;  /* 0x0000004655437221 */ /* 0x000fe20000010000 */
[----:B-1----:R-:W-:Y:S01]  /*1bea0*/  FADD.FTZ R66, R97, R66 ;  /* 0x0000004261427221 */ /* 0x002fe20000010000 */
[----:B------:R-:W-:Y:S01]  /*1beb0*/  FMUL.FTZ R68, R107, R68 ;  /* 0x000000446b447220 */ /* 0x000fe20000410000 */
[C---:B------:R-:W-:Y:S01]  /*1bec0*/  FMUL.FTZ R11, R93.reuse, R11 ;  /* 0x0000000b5d0b7220 */ /* 0x040fe20000410000 */
[----:B------:R-:W-:Y:S01]  /*1bed0*/  FMUL.FTZ R10, R93, R10 ;  /* 0x0000000a5d0a7220 */ /* 0x000fe20000410000 */
[C---:B------:R-:W-:Y:S01]  /*1bee0*/  FMUL.FTZ R5, R107.reuse, R5 ;  /* 0x000000056b057220 */ /* 0x040fe20000410000 */
[----:B------:R-:W-:Y:S01]  /*1bef0*/  FMUL.FTZ R4, R107, R4 ;  /* 0x000000046b047220 */ /* 0x000fe20000410000 */
[----:B------:R-:W1:Y:S01]  /*1bf00*/  MUFU.EX2 R181, R181 ;  /* 0x000000b500b57308 */ /* 0x000e620000000800 */
[----:B--2---:R-:W-:Y:S01]  /*1bf10*/  FADD.FTZ R67, R84, R67 ;  /* 0x0000004354437221 */ /* 0x004fe20000010000 */
[----:B---3--:R-:W-:Y:S01]  /*1bf20*/  FADD.FTZ R71, R179, R66 ;  /* 0x00000042b3477221 */ /* 0x008fe20000010000 */
[C---:B------:R-:W-:Y:S01]  /*1bf30*/  FMUL.FTZ R7, R107.reuse, R7 ;  /* 0x000000076b077220 */ /* 0x040fe20000410000 */
[C---:B------:R-:W-:Y:S01]  /*1bf40*/  FMUL.FTZ R6, R107.reuse, R6 ;  /* 0x000000066b067220 */ /* 0x040fe20000410000 */
[C---:B------:R-:W-:Y:S01]  /*1bf50*/  FMUL.FTZ R13, R107.reuse, R13 ;  /* 0x0000000d6b0d7220 */ /* 0x040fe20000410000 */
[C---:B------:R-:W-:Y:S01]  /*1bf60*/  FMUL.FTZ R12, R107.reuse, R12 ;  /* 0x0000000c6b0c7220 */ /* 0x040fe20000410000 */
[C---:B------:R-:W-:Y:S01]  /*1bf70*/  FMUL.FTZ R15, R107.reuse, R15 ;  /* 0x0000000f6b0f7220 */ /* 0x040fe20000410000 */
[----:B------:R-:W2:Y:S01]  /*1bf80*/  MUFU.EX2 R95, R77 ;  /* 0x0000004d005f7308 */ /* 0x000ea20000000800 */
[----:B0-----:R-:W-:Y:S01]  /*1bf90*/  FADD.FTZ R66, R178, R67 ;  /* 0x00000043b2427221 */ /* 0x001fe20000010000 */
[----:B----4-:R-:W-:Y:S01]  /*1bfa0*/  FADD.FTZ R70, R96, R71 ;  /* 0x0000004760467221 */ /* 0x010fe20000010000 */
[C---:B------:R-:W-:Y:S01]  /*1bfb0*/  FMUL.FTZ R14, R107.reuse, R14 ;  /* 0x0000000e6b0e7220 */ /* 0x040fe20000410000 */
[C---:B------:R-:W-:Y:S01]  /*1bfc0*/  FMUL.FTZ R47, R107.reuse, R47 ;  /* 0x0000002f6b2f7220 */ /* 0x040fe20000410000 */
[C---:B------:R-:W-:Y:S01]  /*1bfd0*/  FMUL.FTZ R46, R107.reuse, R46 ;  /* 0x0000002e6b2e7220 */ /* 0x040fe20000410000 */
[C---:B------:R-:W-:Y:S01]  /*1bfe0*/  FMUL.FTZ R21, R107.reuse, R21 ;  /* 0x000000156b157220 */ /* 0x040fe20000410000 */
[----:B------:R-:W-:Y:S01]  /*1bff0*/  FMUL.FTZ R20, R107, R20 ;  /* 0x000000146b147220 */ /* 0x000fe20000410000 */
[----:B------:R-:W0:Y:S01]  /*1c000*/  MUFU.EX2 R183, R183 ;  /* 0x000000b700b77308 */ /* 0x000e220000000800 */
[----:B------:R-:W-:Y:S01]  /*1c010*/  FADD.FTZ R67, R83, R66 ;  /* 0x0000004253437221 */ /* 0x000fe20000010000 */
[----:B-1----:R-:W-:Y:S01]  /*1c020*/  FADD.FTZ R70, R181, R70 ;  /* 0x00000046b5467221 */ /* 0x002fe20000010000 */
[C---:B------:R-:W-:Y:S01]  /*1c030*/  FMUL.FTZ R25, R107.reuse, R25 ;  /* 0x000000196b197220 */ /* 0x040fe20000410000 */
[C---:B------:R-:W-:Y:S01]  /*1c040*/  FMUL.FTZ R24, R107.reuse, R24 ;  /* 0x000000186b187220 */ /* 0x040fe20000410000 */
[C---:B------:R-:W-:Y:S01]  /*1c050*/  FMUL.FTZ R35, R107.reuse, R35 ;  /* 0x000000236b237220 */ /* 0x040fe20000410000 */
[C---:B------:R-:W-:Y:S01]  /*1c060*/  FMUL.FTZ R34, R107.reuse, R34 ;  /* 0x000000226b227220 */ /* 0x040fe20000410000 */
[----:B------:R-:W-:Y:S01]  /*1c070*/  FMUL.FTZ R41, R107, R41 ;  /* 0x000000296b297220 */ /* 0x000fe20000410000 */
[----:B------:R-:W1:Y:S01]  /*1c080*/  MUFU.EX2 R94, R94 ;  /* 0x0000005e005e7308 */ /* 0x000e620000000800 */
[----:B------:R-:W-:Y:S01]  /*1c090*/  FADD.FTZ R67, R180, R67 ;  /* 0x00000043b4437221 */ /* 0x000fe20000010000 */
[----:B--2---:R-:W-:Y:S01]  /*1c0a0*/  FADD.FTZ R70, R95, R70 ;  /* 0x000000465f467221 */ /* 0x004fe20000010000 */
[----:B------:R2:W-:Y:S02]  /*1c0b0*/  STL.64 [R1+0x200], R62 ;  /* 0x0002003e01007387 */ /* 0x0005e40000100a00 */
[----:B------:R-:W-:Y:S01]  /*1c0c0*/  FADD.FTZ R67, R82, R67 ;  /* 0x0000004352437221 */ /* 0x000fe20000010000 */
[----:B------:R-:W-:Y:S01]  /*1c0d0*/  FMUL.FTZ R40, R107, R40 ;  /* 0x000000286b287220 */ /* 0x000fe20000410000 */
[----:B------:R-:W-:Y:S01]  /*1c0e0*/  STL.64 [R1+0x210], R64 ;  /* 0x0002104001007387 */ /* 0x000fe20000100a00 */
[----:B0-----:R-:W-:Y:S01]  /*1c0f0*/  FADD.FTZ R71, R183, R70 ;  /* 0x00000046b7477221 */ /* 0x001fe20000010000 */
[----:B------:R-:W-:-:S02]  /*1c100*/  FADD.FTZ R66, R182, R67 ;  /* 0x00000043b6427221 */ /* 0x000fc40000010000 */
[----:B------:R-:W-:Y:S01]  /*1c110*/  STL.64 [R1+0x280], R60 ;  /* 0x0002803c01007387 */ /* 0x000fe20000100a00 */
[C---:B--2---:R-:W-:Y:S01]  /*1c120*/  FMUL.FTZ R63, R107.reuse, R9 ;  /* 0x000000096b3f7220 */ /* 0x044fe20000410000 */
[C---:B------:R-:W-:Y:S02]  /*1c130*/  FMUL.FTZ R62, R107.reuse, R8 ;  /* 0x000000086b3e7220 */ /* 0x040fe40000410000 */
[----:B------:R0:W-:Y:S01]  /*1c140*/  STL.64 [R1+0x2b0], R36 ;  /* 0x0002b02401007387 */ /* 0x0001e20000100a00 */
[----:B-1----:R-:W-:Y:S01]  /*1c150*/  FADD.FTZ R67, R94, R71 ;  /* 0x000000475e437221 */ /* 0x002fe20000010000 */
[C---:B------:R-:W-:Y:S01]  /*1c160*/  FMUL.FTZ R43, R107.reuse, R43 ;  /* 0x0000002b6b2b7220 */ /* 0x040fe20000410000 */
[C---:B------:R-:W-:Y:S01]  /*1c170*/  FMUL.FTZ R42, R107.reuse, R42 ;  /* 0x0000002a6b2a7220 */ /* 0x040fe20000410000 */
        /* <DEDUP_REMOVED lines=22> */
[----:B------:R-:W-:Y:S04]  /*1c2e0*/  STL.64 [R1+0x1e0], R66 ;  /* 0x0001e04201007387 */ /* 0x000fe80000100a00 */
[----:B------:R-:W-:Y:S04]  /*1c2f0*/  STL.64 [R1+0x3f0], R68 ;  /* 0x0003f04401007387 */ /* 0x000fe80000100a00 */
[----:B------:R0:W-:Y:S04]  /*1c300*/  STL.64 [R1+0x3f8], R10 ;  /* 0x0003f80a01007387 */ /* 0x0001e80000100a00 */
[----:B------:R-:W-:Y:S04]  /*1c310*/  STL.64 [R1+0x220], R4 ;  /* 0x0002200401007387 */ /* 0x000fe80000100a00 */
[----:B------:R1:W-:Y:S04]  /*1c320*/  STL.64 [R1+0x230], R6 ;  /* 0x0002300601007387 */ /* 0x0003e80000100a00 */
[----:B------:R2:W-:Y:S04]  /*1c330*/  STL.64 [R1+0x250], R12 ;  /* 0x0002500c01007387 */ /* 0x0005e80000100a00 */
[----:B------:R3:W-:Y:S04]  /*1c340*/  STL.64 [R1+0x260], R14 ;  /* 0x0002600e01007387 */ /* 0x0007e80000100a00 */
[----:B------:R-:W-:Y:S04]  /*1c350*/  STL.64 [R1+0x270], R46 ;  /* 0x0002702e01007387 */ /* 0x000fe80000100a00 */
        /* <DEDUP_REMOVED lines=15> */
[----:B0-----:R-:W4:Y:S04]  /*1c450*/  LDL.64 R10, [R1+0x3c0] ;  /* 0x0003c000010a7983 */ /* 0x001f280000100a00 */
[----:B------:R-:W4:Y:S04]  /*1c460*/  LDL.64 R8, [R1+0x3d0] ;  /* 0x0003d00001087983 */ /* 0x000f280000100a00 */
[----:B-1----:R-:W4:Y:S04]  /*1c470*/  LDL.64 R6, [R1+0x3e0] ;  /* 0x0003e00001067983 */ /* 0x002f280000100a00 */
[----:B------:R-:W4:Y:S04]  /*1c480*/  LDL.64 R4, [R1+0x208] ;  /* 0x0002080001047983 */ /* 0x000f280000100a00 */
        /* <DEDUP_REMOVED lines=37> */
[----:B------:R-:W-:-:S03]  /*1c6e0*/  LOP3.LUT R108, R108, 0x1, RZ, 0xfc, !PT ;  /* 0x000000016c6c7812 */ /* 0x000fc600078efcff */
[----:B------:R0:W-:Y:S01]  /*1c6f0*/  STL [R1+0x1d4], R92 ;  /* 0x0001d45c01007387 */ /* 0x0001e20000100800 */
        /* <DEDUP_REMOVED lines=130> */
.L_x_12165:
[----:B------:R-:W-:Y:S05]  /*1cf20*/  BSYNC B0 ;  /* 0x0000000000007941 */ /* 0x000fea0003800000 */
.L_x_12164:
        /* <DEDUP_REMOVED lines=8> */
.L_x_12167:
[----:B------:R-:W-:Y:S05]  /*1cfb0*/  BSYNC B0 ;  /* 0x0000000000007941 */ /* 0x000fea0003800000 */
.L_x_12166:
[----:B------:R-:W-:Y:S04]  /*1cfc0*/  BSSY B0, `(.L_x_12168) ;  /* 0x0000004000007945 */ /* 0x000fe80003800000 */
[----:B-1----:R-:W-:Y:S05]  /*1cfd0*/  @P0 BRA `(.L_x_12169) ;  /* 0x0000000000080947 */ /* 0x002fea0003800000 */
[----:B------:R-:W1:Y:S02]  /*1cfe0*/  SYNCS.PHASECHK.TRANS64.TRYWAIT P0, [R26+URZ], R27 ;  /* 0x0000001b1a0075a7 */ /* 0x000e64000800017f */
[----:B-1----:R-:W-:Y:S05]  /*1cff0*/  @!P0 BRA `(.L_x_12170) ;  /* 0x0000012800e08947 */ /* 0x002fea0003800000 */
.L_x_12169:
[----:B------:R-:W-:Y:S05]  /*1d000*/  BSYNC B0 ;  /* 0x0000000000007941 */ /* 0x000fea0003800000 */
.L_x_12168:
        /* <DEDUP_REMOVED lines=801> */
.L_x_12172:
[----:B------:R-:W-:Y:S05]  /*20220*/  BSYNC B0 ;  /* 0x0000000000007941 */ /* 0x000fea0003800000 */
.L_x_12171:
        /* <DEDUP_REMOVED lines=9> */
.L_x_12144:
[----:B------:R-:W2:Y:S01]  /*202c0*/  LDL R5, [R1+0x1e0] ;  /* 0x0001e00001057983 */ /* 0x000ea20000100800 */
[----:B------:R-:W-:Y:S05]  /*202d0*/  WARPSYNC.ALL ;  /* 0x0000000000007948 */ /* 0x000fea0003800000 */
[----:B------:R-:W3:Y:S04]  /*202e0*/  LDL R4, [R1+0x1e4] ;  /* 0x0001e40001047983 */ /* 0x000ee80000100800 */
[----:B------:R-:W4:Y:S04]  /*202f0*/  LDL.64 R8, [R1+0x210] ;  /* 0x0002100001087983 */ /* 0x000f280000100a00 */
[----:B------:R-:W5:Y:S04]  /*20300*/  LDL.64 R6, [R1+0x220] ;  /* 0x0002200001067983 */ /* 0x000f680000100a00 */
[----:B------:R-:W5:Y:S04]  /*20310*/  LDL.64 R10, [R1+0x200] ;  /* 0x00020000010a7983 */ /* 0x000f680000100a00 */
[----:B------:R-:W5:Y:S01]  /*20320*/  LDL.64 R114, [R1+0x2a0] ;  /* 0x0002a00001727983 */ /* 0x000f620000100a00 */
[----:B------:R-:W-:-:S02]  /*20330*/  IMAD.MOV.U32 R129, RZ, RZ, -0x800000 ;  /* 0xff800000ff817424 */ /* 0x000fc400078e00ff */
[----:B------:R-:W-:Y:S01]  /*20340*/  IMAD.MOV.U32 R130, RZ, RZ, -0x800000 ;  /* 0xff800000ff827424 */ /* 0x000fe200078e00ff */
        /* <DEDUP_REMOVED lines=50> */
[----:B------:R-:W5:Y:S04]  /*20670*/  LDL R126, [R1+0x1c0] ;  /* 0x0001c000017e7983 */ /* 0x000f680000100800 */
[----:B--2---:R-:W2:Y:S02]  /*20680*/  SHFL.BFLY PT, R0, R5, 0x2, 0x1f ;  /* 0x0c401f0005007f89 */ /* 0x004ea400000e0000 */
[----:B--2---:R-:W-:-:S05]  /*20690*/  FADD.FTZ R0, R5, R0 ;  /* 0x0000000005007221 */ /* 0x004fca0000010000 */
[----:B0-----:R-:W1:Y:S02]  /*206a0*/  SHFL.BFLY PT, R3, R0, 0x1, 0x1f ;  /* 0x0c201f0000037f89 */ /* 0x001e6400000e0000 */
[----:B-1----:R-:W-:-:S05]  /*206b0*/  FADD.FTZ R2, R0, R3 ;  /* 0x0000000300027221 */ /* 0x002fca0000010000 */
[----:B------:R-:W-:Y:S04]  /*206c0*/  STL [R1+0x1e0], R2 ;  /* 0x0001e00201007387 */ /* 0x000fe80000100800 */
[----:B------:R-:W2:Y:S04]  /*206d0*/  LDL R25, [R1+0x1e0] ;  /* 0x0001e00001197983 */ /* 0x000ea80000100800 */
[----:B---3--:R-:W0:Y:S02]  /*206e0*/  SHFL.BFLY PT, R3, R4, 0x2, 0x1f ;  /* 0x0c401f0004037f89 */ /* 0x008e2400000e0000 */
[----:B0-----:R-:W-:-:S02]  /*206f0*/  FADD.FTZ R3, R3, R4 ;  /* 0x0000000403037221 */ /* 0x001fc40000010000 */
[----:B------:R-:W3:Y:S04]  /*20700*/  LDL.64 R4, [R1+0x230] ;  /* 0x0002300001047983 */ /* 0x000ee80000100a00 */
[----:B------:R-:W0:Y:S02]  /*20710*/  SHFL.BFLY PT, R128, R3, 0x1, 0x1f ;  /* 0x0c201f0003807f89 */ /* 0x000e2400000e0000 */
[----:B0-----:R-:W-:Y:S02]  /*20720*/  FADD.FTZ R128, R3, R128 ;  /* 0x0000008003807221 */ /* 0x001fe40000010000 */
[----:B------:R-:W3:Y:S03]  /*20730*/  LDL.64 R2, [R1+0x240] ;  /* 0x0002400001027983 */ /* 0x000ee60000100a00 */
[----:B------:R-:W-:-:S13]  /*20740*/  FSETP.NE.FTZ.AND P1, PT, R128, RZ, PT ;  /* 0x000000ff8000720b */ /* 0x000fda0003f35000 */
[----:B------:R-:W3:Y:S04]  /*20750*/  @P1 LDL R20, [R1+0x1f0] ;  /* 0x0001f00001141983 */ /* 0x000ee80000100800 */
[----:B------:R-:W3:Y:S01]  /*20760*/  @P1 LDL R21, [R1+0x1d4] ;  /* 0x0001d40001151983 */ /* 0x000ee20000100800 */
[----:B--2---:R-:W-:-:S13]  /*20770*/  FSETP.NE.FTZ.AND P0, PT, R25, RZ, PT ;  /* 0x000000ff1900720b */ /* 0x004fda0003f15000 */
[----:B------:R-:W2:Y:S04]  /*20780*/  @P0 LDL R12, [R1+0x1f0] ;  /* 0x0001f000010c0983 */ /* 0x000ea80000100800 */
[----:B------:R-:W2:Y:S01]  /*20790*/  @P0 LDL R13, [R1+0x1d0] ;  /* 0x0001d000010d0983 */ /* 0x000ea20000100800 */
[----:B------:R-:W-:Y:S01]  /*207a0*/  IMAD.MOV.U32 R0, RZ, RZ, RZ ;  /* 0x000000ffff007224 */ /* 0x000fe200078e00ff */
[----:B------:R-:W0:Y:S08]  /*207b0*/  @P0 MUFU.LG2 R14, R25 ;  /* 0x00000019000e0308 */ /* 0x000e300000000c00 */
[----:B------:R-:W-:Y:S08]  /*207c0*/  @P1 MUFU.LG2 R24, R128 ;  /* 0x0000008000181308 */ /* 0x000ff00000000c00 */
[----:B------:R-:W4:Y:S01]  /*207d0*/  @P0 MUFU.RCP R0, R25 ;  /* 0x0000001900000308 */ /* 0x000f220000001000 */
[----:B0-----:R-:W-:Y:S01]  /*207e0*/  @P0 FMUL.FTZ R15, R14, 0.69314718246459960938 ;  /* 0x3f3172180e0f0820 */ /* 0x001fe20000410000 */
[-C--:B----4-:R-:W-:Y:S01]  /*207f0*/  FMUL.FTZ R9, R9, R0.reuse ;  /* 0x0000000009097220 */ /* 0x090fe20000410000 */
[-C--:B------:R-:W-:Y:S01]  /*20800*/  FMUL.FTZ R8, R8, R0.reuse ;  /* 0x0000000008087220 */ /* 0x080fe20000410000 */
[-C--:B-----5:R-:W-:Y:S01]  /*20810*/  FMUL.FTZ R7, R7, R0.reuse ;  /* 0x0000000007077220 */ /* 0x0a0fe20000410000 */
[-C--:B------:R-:W-:Y:S01]  /*20820*/  FMUL.FTZ R6, R6, R0.reuse ;  /* 0x0000000006067220 */ /* 0x080fe20000410000 */
[-C--:B---3--:R-:W-:Y:S01]  /*20830*/  FMUL.FTZ R5, R5, R0.reuse ;  /* 0x0000000005057220 */ /* 0x088fe20000410000 */
[-C--:B------:R-:W-:Y:S01]  /*20840*/  FMUL.FTZ R4, R4, R0.reuse ;  /* 0x0000000004047220 */ /* 0x080fe20000410000 */
[-C--:B------:R-:W-:Y:S01]  /*20850*/  FMUL.FTZ R3, R3, R0.reuse ;  /* 0x0000000003037220 */ /* 0x080fe20000410000 */
[----:B------:R-:W-:Y:S01]  /*20860*/  FMUL.FTZ R2, R2, R0 ;  /* 0x0000000002027220 */ /* 0x000fe20000410000 */
[----:B------:R-:W-:Y:S04]  /*20870*/  STL.64 [R1+0x210], R8 ;  /* 0x0002100801007387 */ /* 0x000fe80000100a00 */
[----:B------:R0:W-:Y:S04]  /*20880*/  STL.64 [R1+0x220], R6 ;  /* 0x0002200601007387 */ /* 0x0001e80000100a00 */
[----:B------:R1:W-:Y:S01]  /*20890*/  STL.64 [R1+0x230], R4 ;  /* 0x0002300401007387 */ /* 0x0003e20000100a00 */
[----:B------:R-:W-:-:S03]  /*208a0*/  @P1 FMUL.FTZ R20, R20, 0.69314718246459960938 ;  /* 0x3f31721814141820 */ /* 0x000fc60000410000 */
[----:B------:R3:W-:Y:S04]  /*208b0*/  STL.64 [R1+0x240], R2 ;  /* 0x0002400201007387 */ /* 0x0007e80000100a00 */
[----:B0-----:R-:W4:Y:S04]  /*208c0*/  LDL.64 R6, [R1+0x3d8] ;  /* 0x0003d80001067983 */ /* 0x001f280000100a00 */
[----:B-1----:R-:W5:Y:S04]  /*208d0*/  LDL.64 R4, [R1+0x3e8] ;  /* 0x0003e80001047983 */ /* 0x002f680000100a00 */
[----:B---3--:R-:W3:Y:S04]  /*208e0*/  LDL.64 R2, [R1+0x3c8] ;  /* 0x0003c80001027983 */ /* 0x008ee80000100a00 */
[----:B------:R-:W5:Y:S01]  /*208f0*/  LDL.64 R8, [R1+0x3f8] ;  /* 0x0003f80001087983 */ /* 0x000f620000100a00 */
[-C--:B------:R-:W-:Y:S01]  /*20900*/  FMUL.FTZ R11, R11, R0.reuse ;  /* 0x000000000b0b7220 */ /* 0x080fe20000410000 */
[----:B------:R-:W-:-:S05]  /*20910*/  FMUL.FTZ R10, R10, R0 ;  /* 0x000000000a0a7220 */ /* 0x000fca0000410000 */
[----:B------:R0:W-:Y:S04]  /*20920*/  STL.64 [R1+0x200], R10 ;  /* 0x0002000a01007387 */ /* 0x0001e80000100a00 */
[----:B0-----:R-:W5:Y:S01]  /*20930*/  LDL.64 R10, [R1+0x378] ;  /* 0x00037800010a7983 */ /* 0x001f620000100a00 */
[----:B--2---:R-:W-:-:S04]  /*20940*/  @P0 FMUL.FTZ R12, R12, 0.69314718246459960938 ;  /* 0x3f3172180c0c0820 */ /* 0x004fc80000410000 */
[----:B------:R-:W-:Y:S01]  /*20950*/  @P0 FFMA.FTZ R129, R12, R13, R15 ;  /* 0x0000000d0c810223 */ /* 0x000fe2000001000f */
[----:B------:R-:W-:Y:S01]  /*20960*/  @P1 FMUL.FTZ R13, R24, 0.69314718246459960938 ;  /* 0x3f317218180d1820 */ /* 0x000fe20000410000 */
[----:B------:R-:W2:Y:S03]  /*20970*/  LDL.64 R14, [R1+0x3a8] ;  /* 0x0003a800010e7983 */ /* 0x000ea60000100a00 */
[----:B------:R-:W-:Y:S01]  /*20980*/  @P1 FFMA.FTZ R130, R20, R21, R13 ;  /* 0x0000001514821223 */ /* 0x000fe2000001000d */
[----:B------:R-:W2:Y:S04]  /*20990*/  LDL.64 R24, [R1+0x388] ;  /* 0x0003880001187983 */ /* 0x000ea80000100a00 */
[----:B------:R-:W2:Y:S04]  /*209a0*/  LDL.64 R20, [R1+0x398] ;  /* 0x0003980001147983 */ /* 0x000ea80000100a00 */
[----:B------:R-:W2:Y:S01]  /*209b0*/  LDL.64 R12, [R1+0x3b8] ;  /* 0x0003b800010c7983 */ /* 0x000ea20000100a00 */
[-C--:B------:R-:W-:Y:S01]  /*209c0*/  FMUL.FTZ R115, R115, R0.reuse ;  /* 0x0000000073737220 */ /* 0x080fe20000410000 */
[----:B------:R-:W-:-:S05]  /*209d0*/  FMUL.FTZ R114, R114, R0 ;  /* 0x0000000072727220 */ /* 0x000fca0000410000 */
[----:B------:R0:W-:Y:S01]  /*209e0*/  STL.64 [R1+0x2a0], R114 ;  /* 0x0002a07201007387 */ /* 0x0001e20000100a00 */
[----:B------:R-:W1:Y:S01]  /*209f0*/  S2R R131, SR_TID.X ;  /* 0x0000000000837919 */ /* 0x000e620000002100 */
[----:B0-----:R-:W-:-:S06]  /*20a00*/  IMAD.MOV.U32 R114, RZ, RZ, RZ ;  /* 0x000000ffff727224 */ /* 0x001fcc00078e00ff */
        /* <DEDUP_REMOVED lines=103> */
[-C--:B-----5:R-:W-:Y:S01]  /*21080*/  FMUL.FTZ R5, R5, R114.reuse ;  /* 0x0000007205057220 */ /* 0x0a0fe20000410000 */
        /* <DEDUP_REMOVED lines=90> */
.L_x_12175:
[----:B------:R-:W-:Y:S05]  /*21630*/  BSYNC B0 ;  /* 0x0000000000007941 */ /* 0x000fea0003800000 */
.L_x_12174:
[----:B------:R-:W-:-:S12]  /*21640*/  UIADD3 UR37, UR37, 0x1, URZ ;  /* 0x0000000125257890 */ /* 0x000fd8000fffe03f */
.L_x_12051:
[----:B------:R-:W-:Y:S05]  /*21650*/  WARPSYNC.ALL ;  /* 0x0000000000007948 */ /* 0x000fea0003800000 */
[----:B------:R-:W3:Y:S08]  /*21660*/  S2UR UR4, SR_CgaCtaId ;  /* 0x00000000000479c3 */ /* 0x000ef00000008800 */
[----:B------:R-:W-:Y:S01]  /*21670*/  BAR.SYNC.DEFER_BLOCKING 0x5, 0x180 ;  /* 0x0146000000007b1d */ /* 0x000fe20000010000 */
[----:B------:R-:W-:-:S05]  /*21680*/  MOV R2, 0x400 ;  /* 0x0000040000027802 */ /* 0x000fca0000000f00 */
[----:B------:R-:W-:Y:S01]  /*21690*/  BSSY B0, `(.L_x_12176) ;  /* 0x000050c000007945 */ /* 0x000fe20003800000 */
[----:B---3--:R-:W-:-:S05]  /*216a0*/  IMAD.U32 R27, RZ, RZ, UR4 ;  /* 0x00000004ff1b7e24 */ /* 0x008fca000f8e00ff */
[----:B------:R-:W-:-:S05]  /*216b0*/  LEA R2, R27, R2, 0x18 ;  /* 0x000000021b027211 */ /* 0x000fca00078ec0ff */
[----:B------:R3:W0:Y:S01]  /*216c0*/  LDS.128 R100, [R2+0x228d0] ;  /* 0x0228d00002647984 */ /* 0x0006220000000c00 */
[----:B------:R-:W-:Y:S06]  /*216d0*/  BAR.ARV 0x4, 0x180 ;  /* 0x0106000000007b1d */ /* 0x000fec0000002000 */
[----:B------:R-:W-:Y:S05]  /*216e0*/  @P0 BRA `(.L_x_12177) ;  /* 0x0000004000440947 */ /* 0x000fea0003800000 */
[----:B-1----:R-:W2:Y:S01]  /*216f0*/  LDL R0, [R1+0x438] ;  /* 0x0004380001007983 */ /* 0x002ea20000100800 */
[----:B------:R-:W-:-:S03]  /*21700*/  ULDC UR4, c[0x0][0xad4] ;  /* 0x0002b50000047ab9 */ /* 0x000fc60000000800 */
[----:B------:R-:W4:Y:S04]  /*21710*/  LDL.128 R52, [R1+0x200] ;  /* 0x0002000001347983 */ /* 0x000f280000100c00 */
[----:B------:R-:W3:Y:S04]  /*21720*/  LDL.128 R4, [R1+0x210] ;  /* 0x0002100001047983 */ /* 0x000ee80000100c00 */
[----:B------:R-:W3:Y:S04]  /*21730*/  LDL.128 R56, [R1+0x220] ;  /* 0x0002200001387983 */ /* 0x000ee80000100c00 */
[----:B------:R-:W3:Y:S04]  /*21740*/  LDL.128 R32, [R1+0x230] ;  /* 0x0002300001207983 */ /* 0x000ee80000100c00 */
[----:B------:R-:W3:Y:S04]  /*21750*/  LDL.128 R92, [R1+0x240] ;  /* 0x00024000015c7983 */ /* 0x000ee80000100c00 */
[----:B------:R-:W3:Y:S01]  /*21760*/  LDL.128 R72, [R1+0x250] ;  /* 0x0002500001487983 */ /* 0x000ee20000100c00 */
[----:B------:R-:W1:Y:S03]  /*21770*/  S2R R3, SR_SWINHI ;  /* 0x0000000000037919 */ /* 0x000e660000002f00 */
[----:B------:R-:W3:Y:S04]  /*21780*/  LDL.128 R120, [R1+0x260] ;  /* 0x0002600001787983 */ /* 0x000ee80000100c00 */
[----:B-----5:R-:W3:Y:S04]  /*21790*/  LDL.128 R44, [R1+0x2e0] ;  /* 0x0002e000012c7983 */ /* 0x020ee80000100c00 */
[----:B------:R-:W3:Y:S04]  /*217a0*/  LDL.128 R40, [R1+0x2d0] ;  /* 0x0002d00001287983 */ /* 0x000ee80000100c00 */
[----:B------:R-:W3:Y:S04]  /*217b0*/  LDL.128 R48, [R1+0x2f0] ;  /* 0x0002f00001307983 */ /* 0x000ee80000100c00 */
[----:B------:R-:W3:Y:S04]  /*217c0*/  LDL.128 R60, [R1+0x320] ;  /* 0x00032000013c7983 */ /* 0x000ee80000100c00 */
[----:B------:R-:W3:Y:S04]  /*217d0*/  LDL.128 R68, [R1+0x340] ;  /* 0x0003400001447983 */ /* 0x000ee80000100c00 */
[----:B------:R-:W3:Y:S01]  /*217e0*/  LDL.128 R64, [R1+0x330] ;  /* 0x0003300001407983 */ /* 0x000ee20000100c00 */
[----:B------:R-:W-:-:S02]  /*217f0*/  MOV R20, R2 ;  /* 0x0000000200147202 */ /* 0x000fc40000000f00 */
[----:B-1----:R-:W-:Y:S01]  /*21800*/  MOV R21, R3 ;  /* 0x0000000300157202 */ /* 0x002fe20000000f00 */
[----:B------:R-:W3:Y:S04]  /*21810*/  LDL.128 R84, [R1+0x380] ;  /* 0x0003800001547983 */ /* 0x000ee80000100c00 */
[----:B------:R-:W3:Y:S04]  /*21820*/  LDL.128 R88, [R1+0x390] ;  /* 0x0003900001587983 */ /* 0x000ee80000100c00 */
[----:B------:R-:W3:Y:S04]  /*21830*/  LDL.128 R112, [R1+0x3e0] ;  /* 0x0003e00001707983 */ /* 0x000ee80000100c00 */
[----:B------:R-:W3:Y:S01]  /*21840*/  LDL.128 R116, [R1+0x3f0] ;  /* 0x0003f00001747983 */ /* 0x000ee20000100c00 */
[----:B--2---:R-:W-:Y:S01]  /*21850*/  IMAD.WIDE R108, R0, 0x2, R20 ;  /* 0x00000002006c7825 */ /* 0x004fe200078e0214 */
[----:B----4-:R-:W-:-:S02]  /*21860*/  F2FP.BF16.F32.PACK_AB R52, R53, R52 ;  /* 0x000000343534723e */ /* 0x010fc400000010ff */
        /* <DEDUP_REMOVED lines=8> */
[C---:B------:R-:W-:Y:S02]  /*218f0*/  IADD3 R13, P3, R108.reuse, 0x8020, RZ ;  /* 0x000080206c0d7810 */ /* 0x040fe40007f7e0ff */
[----:B------:R-:W-:Y:S02]  /*21900*/  IADD3 R37, P4, R108, 0x4000, RZ ;  /* 0x000040006c257810 */ /* 0x000fe40007f9e0ff */
[----:B------:R-:W-:Y:S02]  /*21910*/  LOP3.LUT R12, R13, 0x380, RZ, 0xc0, !PT ;  /* 0x000003800d0c7812 */ /* 0x000fe400078ec0ff */
[----:B------:R-:W-:Y:S02]  /*21920*/  LOP3.LUT R8, R9, 0x380, RZ, 0xc0, !PT ;  /* 0x0000038009087812 */ /* 0x000fe400078ec0ff */
[----:B------:R-:W-:-:S02]  /*21930*/  SHF.R.U64 R12, R12, 0x3, RZ ;  /* 0x000000030c0c7819 */ /* 0x000fc400000012ff */
[----:B------:R-:W-:Y:S02]  /*21940*/  SHF.R.U64 R110, R110, 0x3, RZ ;  /* 0x000000036e6e7819 */ /* 0x000fe400000012ff */
[----:B------:R-:W-:Y:S02]  /*21950*/  LOP3.LUT R36, R37, 0x380, RZ, 0xc0, !PT ;  /* 0x0000038025247812 */ /* 0x000fe400078ec0ff */
[----:B------:R-:W-:Y:S01]  /*21960*/  LOP3.LUT R12, R12, R13, RZ, 0x3c, !PT ;  /* 0x0000000d0c0c7212 */ /* 0x000fe200078e3cff */
[--C-:B------:R-:W-:Y:S01]  /*21970*/  IMAD.X R13, RZ, RZ, R109.reuse, P3 ;  /* 0x000000ffff0d7224 */ /* 0x100fe200018e066d */
[----:B------:R-:W-:Y:S02]  /*21980*/  SHF.R.U64 R8, R8, 0x3, RZ ;  /* 0x0000000308087819 */ /* 0x000fe400000012ff */
[----:B------:R-:W-:Y:S02]  /*21990*/  ISETP.NE.AND P3, PT, R204, RZ, PT ;  /* 0x000000ffcc00720c */ /* 0x000fe40003f65270 */
[----:B------:R-:W-:Y:S01]  /*219a0*/  LOP3.LUT R110, R110, R111, RZ, 0x3c, !PT ;  /* 0x0000006f6e6e7212 */ /* 0x000fe200078e3cff */
[----:B------:R-:W-:Y:S01]  /*219b0*/  IMAD.X R111, RZ, RZ, R109, P2 ;  /* 0x000000ffff6f7224 */ /* 0x000fe200010e066d */
[----:B------:R-:W-:-:S02]  /*219c0*/  SHF.R.U64 R36, R36, 0x3, RZ ;  /* 0x0000000324247819 */ /* 0x000fc400000012ff */
[----:B------:R-:W-:Y:S01]  /*219d0*/  LOP3.LUT R8, R8, R9, RZ, 0x3c, !PT ;  /* 0x0000000908087212 */ /* 0x000fe200078e3cff */
[--C-:B------:R-:W-:Y:S01]  /*219e0*/  IMAD.X R9, RZ, RZ, R109.reuse, P1 ;  /* 0x000000ffff097224 */ /* 0x100fe200008e066d */
[C---:B------:R-:W-:Y:S02]  /*219f0*/  IADD3 R31, P5, R108.reuse, 0x4020, RZ ;  /* 0x000040206c1f7810 */ /* 0x040fe40007fbe0ff */
[----:B------:R-:W-:Y:S02]  /*21a00*/  IADD3 R15, P2, R108, 0x8000, RZ ;  /* 0x000080006c0f7810 */ /* 0x000fe40007f5e0ff */
[----:B------:R-:W-:Y:S01]  /*21a10*/  SEL R204, R204, UR4, P3 ;  /* 0x00000004cccc7c07 */ /* 0x000fe20009800000 */
[----:B------:R-:W-:Y:S05]  /*21a20*/  WARPSYNC.ALL ;  /* 0x0000000000007948 */ /* 0x000fea0003800000 */
[C---:B------:R-:W-:Y:S01]  /*21a30*/  IADD3 R125, P0, R108.reuse, 0x4040, RZ ;  /* 0x000040406c7d7810 */ /* 0x040fe20007f1e0ff */
[----:B------:R-:W-:Y:S01]  /*21a40*/  ULDC.64 UR6, c[0x0][0xc08] ;  /* 0x0003020000067ab9 */ /* 0x000fe20000000a00 */
[----:B------:R-:W-:Y:S01]  /*21a50*/  IADD3 R29, P1, R108, 0x4060, RZ ;  /* 0x000040606c1d7810 */ /* 0x000fe20007f3e0ff */
[----:B------:R-:W-:Y:S01]  /*21a60*/  ULDC.64 UR4, c[0x0][0xc00] ;  /* 0x0003000000047ab9 */ /* 0x000fe20000000a00 */
[----:B------:R-:W-:Y:S01]  /*21a70*/  LOP3.LUT R36, R36, R37, RZ, 0x3c, !PT ;  /* 0x0000002524247212 */ /* 0x000fe200078e3cff */
[----:B------:R-:W-:Y:S01]  /*21a80*/  IMAD.X R37, RZ, RZ, R109, P4 ;  /* 0x000000ffff257224 */ /* 0x000fe200020e066d */
[----:B------:R-:W-:-:S02]  /*21a90*/  LOP3.LUT R30, R31, 0x380, RZ, 0xc0, !PT ;  /* 0x000003801f1e7812 */ /* 0x000fc400078ec0ff */
[C---:B------:R-:W-:Y:S02]  /*21aa0*/  IADD3 R11, P4, R108.reuse, 0x8040, RZ ;  /* 0x000080406c0b7810 */ /* 0x040fe40007f9e0ff */
[----:B------:R-:W-:Y:S02]  /*21ab0*/  LOP3.LUT R14, R15, 0x380, RZ, 0xc0, !PT ;  /* 0x000003800f0e7812 */ /* 0x000fe400078ec0ff */
[----:B------:R-:W-:Y:S02]  /*21ac0*/  LOP3.LUT R124, R125, 0x380, RZ, 0xc0, !PT ;  /* 0x000003807d7c7812 */ /* 0x000fe400078ec0ff */
[----:B------:R-:W-:Y:S02]  /*21ad0*/  LOP3.LUT R28, R29, 0x380, RZ, 0xc0, !PT ;  /* 0x000003801d1c7812 */ /* 0x000fe400078ec0ff */
[----:B------:R-:W-:Y:S02]  /*21ae0*/  LOP3.LUT R39, R108, 0x380, RZ, 0xc0, !PT ;  /* 0x000003806c277812 */ /* 0x000fe400078ec0ff */
[----:B------:R-:W-:-:S02]  /*21af0*/  SHF.R.U64 R30, R30, 0x3, RZ ;  /* 0x000000031e1e7819 */ /* 0x000fc400000012ff */
[----:B0-----:R-:W-:Y:S02]  /*21b00*/  LOP3.LUT R10, R11, 0x380, RZ, 0xc0, !PT ;  /* 0x000003800b0a7812 */ /* 0x001fe400078ec0ff */
[----:B------:R-:W-:Y:S02]  /*21b10*/  SHF.R.U64 R14, R14, 0x3, RZ ;  /* 0x000000030e0e7819 */ /* 0x000fe400000012ff */
[----:B------:R-:W-:Y:S02]  /*21b20*/  SHF.R.U64 R124, R124, 0x3, RZ ;  /* 0x000000037c7c7819 */ /* 0x000fe400000012ff */
[----:B------:R-:W-:Y:S02]  /*21b30*/  SHF.R.U64 R28, R28, 0x3, RZ ;  /* 0x000000031c1c7819 */ /* 0x000fe400000012ff */
[----:B------:R-:W-:Y:S02]  /*21b40*/  SHF.R.U64 R39, R39, 0x3, RZ ;  /* 0x0000000327277819 */ /* 0x000fe400000012ff */
[----:B------:R-:W-:Y:S01]  /*21b50*/  LOP3.LUT R30, R30, R31, RZ, 0x3c, !PT ;  /* 0x0000001f1e1e7212 */ /* 0x000fe200078e3cff */
[----:B------:R-:W-:Y:S01]  /*21b60*/  IMAD.X R31, RZ, RZ, R109, P5 ;  /* 0x000000ffff1f7224 */ /* 0x000fe200028e066d */
[----:B------:R-:W-:-:S02]  /*21b70*/  SHF.R.U64 R10, R10, 0x3, RZ ;  /* 0x000000030a0a7819 */ /* 0x000fc400000012ff */
[----:B------:R-:W-:Y:S01]  /*21b80*/  LOP3.LUT R14, R14, R15, RZ, 0x3c, !PT ;  /* 0x0000000f0e0e7212 */ /* 0x000fe200078e3cff */
[--C-:B------:R-:W-:Y:S01]  /*21b90*/  IMAD.X R15, RZ, RZ, R109.reuse, P2 ;  /* 0x000000ffff0f7224 */ /* 0x100fe200010e066d */
[----:B------:R-:W-:Y:S01]  /*21ba0*/  LOP3.LUT R124, R124, R125, RZ, 0x3c, !PT ;  /* 0x0000007d7c7c7212 */ /* 0x000fe200078e3cff */
[--C-:B------:R-:W-:Y:S01]  /*21bb0*/  IMAD.X R125, RZ, RZ, R109.reuse, P0 ;  /* 0x000000ffff7d7224 */ /* 0x100fe200000e066d */
[----:B------:R-:W-:Y:S01]  /*21bc0*/  LOP3.LUT R28, R28, R29, RZ, 0x3c, !PT ;  /* 0x0000001d1c1c7212 */ /* 0x000fe200078e3cff */
[----:B------:R-:W-:Y:S01]  /*21bd0*/  IMAD.X R29, RZ, RZ, R109, P1 ;  /* 0x000000ffff1d7224 */ /* 0x000fe200008e066d */
[C---:B------:R-:W-:Y:S02]  /*21be0*/  IADD3 R107, P5, R108.reuse, 0x8060, RZ ;  /* 0x000080606c6b7810 */ /* 0x040fe40007fbe0ff */
[C---:B------:R-:W-:Y:S02]  /*21bf0*/  IADD3 R105, P2, R108.reuse, 0xc040, RZ ;  /* 0x0000c0406c697810 */ /* 0x040fe40007f5e0ff */
[----:B------:R-:W-:-:S02]  /*21c00*/  IADD3 R99, P0, R108, 0xc000, RZ ;  /* 0x0000c0006c637810 */ /* 0x000fc40007f1e0ff */
[----:B------:R-:W-:Y:S02]  /*21c10*/  IADD3 R97, P1, R108, 0xc020, RZ ;  /* 0x0000c0206c617810 */ /* 0x000fe40007f3e0ff */
[----:B------:R-:W-:Y:S01]  /*21c20*/  LOP3.LUT R38, R39, R108, RZ, 0x3c, !PT ;  /* 0x0000006c27267212 */ /* 0x000fe200078e3cff */
[--C-:B------:R-:W-:Y:S01]  /*21c30*/  IMAD.MOV.U32 R39, RZ, RZ, R109.reuse ;  /* 0x000000ffff277224 */ /* 0x100fe200078e006d */
[----:B------:R-:W-:Y:S01]  /*21c40*/  LOP3.LUT R10, R10, R11, RZ, 0x3c, !PT ;  /* 0x0000000b0a0a7212 */ /* 0x000fe200078e3cff */
[----:B------:R-:W-:Y:S01]  /*21c50*/  IMAD.X R11, RZ, RZ, R109, P4 ;  /* 0x000000ffff0b7224 */ /* 0x000fe200020e066d */
[----:B------:R-:W-:Y:S02]  /*21c60*/  LOP3.LUT R106, R107, 0x380, RZ, 0xc0, !PT ;  /* 0x000003806b6a7812 */ /* 0x000fe400078ec0ff */
[----:B------:R-:W-:Y:S02]  /*21c70*/  LOP3.LUT R104, R105, 0x380, RZ, 0xc0, !PT ;  /* 0x0000038069687812 */ /* 0x000fe400078ec0ff */
[----:B------:R-:W-:-:S02]  /*21c80*/  LOP3.LUT R98, R99, 0x380, RZ, 0xc0, !PT ;  /* 0x0000038063627812 */ /* 0x000fc400078ec0ff */
[----:B------:R-:W-:Y:S02]  /*21c90*/  LOP3.LUT R96, R97, 0x380, RZ, 0xc0, !PT ;  /* 0x0000038061607812 */ /* 0x000fe400078ec0ff */
[----:B------:R-:W-:Y:S02]  /*21ca0*/  F2FP.BF16.F32.PACK_AB R53, R55, R54 ;  /* 0x000000363735723e */ /* 0x000fe400000010ff */
[----:B------:R-:W-:Y:S02]  /*21cb0*/  MOV R76, R38 ;  /* 0x00000026004c7202 */ /* 0x000fe40000000f00 */
[----:B------:R-:W-:Y:S02]  /*21cc0*/  MOV R25, R24 ;  /* 0x0000001800197202 */ /* 0x000fe40000000f00 */
[----:B---3--:R-:W-:Y:S02]  /*21cd0*/  F2FP.BF16.F32.PACK_AB R54, R5, R4 ;  /* 0x000000040536723e */ /* 0x008fe400000010ff */
[----:B------:R-:W-:Y:S01]  /*21ce0*/  F2FP.BF16.F32.PACK_AB R55, R7, R6 ;  /* 0x000000060737723e */ /* 0x000fe200000010ff */
[----:B------:R-:W-:Y:S01]  /*21cf0*/  BAR.SYNC.DEFER_BLOCKING 0x1, 0x100 ;  /* 0x0044000000007b1d */ /* 0x000fe20000010000 */
[----:B------:R-:W-:-:S02]  /*21d00*/  F2FP.BF16.F32.PACK_AB R56, R57, R56 ;  /* 0x000000383938723e */ /* 0x000fc400000010ff */
[----:B------:R-:W-:Y:S02]  /*21d10*/  SHF.R.U64 R106, R106, 0x3, RZ ;  /* 0x000000036a6a7819 */ /* 0x000fe400000012ff */
[----:B------:R-:W-:Y:S02]  /*21d20*/  SHF.R.U64 R104, R104, 0x3, RZ ;  /* 0x0000000368687819 */ /* 0x000fe400000012ff */
[----:B------:R-:W-:Y:S01]  /*21d30*/  MOV R80, R8 ;  /* 0x0000000800507202 */ /* 0x000fe20000000f00 */
[----:B------:R-:W2:Y:S01]  /*21d40*/  LDL.128 R4, [R1+0x270] ;  /* 0x0002700001047983 */ /* 0x000ea20000100c00 */
[----:B------:R-:W-:Y:S02]  /*21d50*/  MOV R124, R124 ;  /* 0x0000007c007c7202 */ /* 0x000fe40000000f00 */
[----:B------:R-:W-:Y:S02]  /*21d60*/  MOV R24, R10 ;  /* 0x0000000a00187202 */ /* 0x000fe40000000f00 */
[----:B------:R-:W-:Y:S01]  /*21d70*/  F2FP.BF16.F32.PACK_AB R57, R59, R58 ;  /* 0x0000003a3b39723e */ /* 0x000fe200000010ff */
[----:B------:R-:W3:Y:S01]  /*21d80*/  LDL.128 R8, [R1+0x280] ;  /* 0x0002800001087983 */ /* 0x000ee20000100c00 */
[----:B------:R-:W-:-:S02]  /*21d90*/  SHF.R.U64 R98, R98, 0x3, RZ ;  /* 0x0000000362627819 */ /* 0x000fc400000012ff */
[----:B------:R-:W-:Y:S02]  /*21da0*/  SHF.R.U64 R96, R96, 0x3, RZ ;  /* 0x0000000360607819 */ /* 0x000fe400000012ff */
[----:B------:R-:W-:Y:S02]  /*21db0*/  MOV R100, R30 ;  /* 0x0000001e00647202 */ /* 0x000fe40000000f00 */
[----:B------:R-:W-:Y:S02]  /*21dc0*/  MOV R125, R28 ;  /* 0x0000001c007d7202 */ /* 0x000fe40000000f00 */
[----:B------:R-:W-:Y:S01]  /*21dd0*/  F2FP.BF16.F32.PACK_AB R58, R33, R32 ;  /* 0x00000020213a723e */ /* 0x000fe200000010ff */
[----:B------:R-:W4:Y:S01]  /*21de0*/  LDL.128 R28, [R1+0x2a0] ;  /* 0x0002a000011c7983 */ /* 0x000f220000100c00 */
[----:B------:R-:W-:Y:S02]  /*21df0*/  F2FP.BF16.F32.PACK_AB R59, R35, R34 ;  /* 0x00000022233b723e */ /* 0x000fe400000010ff */
[----:B------:R-:W-:Y:S01]  /*21e00*/  MOV R26, R36 ;  /* 0x00000024001a7202 */ /* 0x000fe20000000f00 */
[----:B------:R-:W4:Y:S01]  /*21e10*/  LDL.128 R32, [R1+0x2b0] ;  /* 0x0002b00001207983 */ /* 0x000f220000100c00 */
[----:B------:R-:W-:-:S02]  /*21e20*/  MOV R0, R14 ;  /* 0x0000000e00007202 */ /* 0x000fc40000000f00 */
[----:B------:R-:W-:Y:S01]  /*21e30*/  MOV R3, R12 ;  /* 0x0000000c00037202 */ /* 0x000fe20000000f00 */
[----:B------:R-:W4:Y:S01]  /*21e40*/  LDL.128 R36, [R1+0x2c0] ;  /* 0x0002c00001247983 */ /* 0x000f220000100c00 */
[----:B------:R-:W-:Y:S02]  /*21e50*/  F2FP.BF16.F32.PACK_AB R92, R93, R92 ;  /* 0x0000005c5d5c723e */ /* 0x000fe400000010ff */
[----:B------:R-:W-:Y:S01]  /*21e60*/  F2FP.BF16.F32.PACK_AB R93, R95, R94 ;  /* 0x0000005e5f5d723e */ /* 0x000fe200000010ff */
[----:B------:R-:W4:Y:S01]  /*21e70*/  LDL.128 R12, [R1+0x290] ;  /* 0x00029000010c7983 */ /* 0x000f220000100c00 */
[----:B------:R-:W-:Y:S01]  /*21e80*/  LOP3.LUT R106, R106, R107, RZ, 0x3c, !PT ;  /* 0x0000006b6a6a7212 */ /* 0x000fe200078e3cff */
[--C-:B------:R-:W-:Y:S01]  /*21e90*/  IMAD.X R107, RZ, RZ, R109.reuse, P5 ;  /* 0x000000ffff6b7224 */ /* 0x100fe200028e066d */
[----:B------:R-:W-:Y:S01]  /*21ea0*/  LOP3.LUT R104, R104, R105, RZ, 0x3c, !PT ;  /* 0x0000006968687212 */ /* 0x000fe200078e3cff */
[----:B------:R0:W-:Y:S01]  /*21eb0*/  STSM.16.M88.4 [R76], R52 ;  /* 0x000000344c007844 */ /* 0x0001e20000000200 */
[----:B------:R-:W-:Y:S01]  /*21ec0*/  MOV R110, R110 ;  /* 0x0000006e006e7202 */ /* 0x000fe20000000f00 */
[----:B------:R-:W-:Y:S01]  /*21ed0*/  IMAD.X R105, RZ, RZ, R109, P2 ;  /* 0x000000ffff697224 */ /* 0x000fe200010e066d */
[----:B------:R-:W-:-:S02]  /*21ee0*/  F2FP.BF16.F32.PACK_AB R94, R73, R72 ;  /* 0x00000048495e723e */ /* 0x000fc400000010ff */
[----:B------:R-:W-:Y:S01]  /*21ef0*/  F2FP.BF16.F32.PACK_AB R95, R75, R74 ;  /* 0x0000004a4b5f723e */ /* 0x000fe200000010ff */
[----:B------:R1:W-:Y:S01]  /*21f00*/  STSM.16.M88.4 [R80], R56 ;  /* 0x0000003850007844 */ /* 0x0003e20000000200 */
[----:B------:R-:W-:Y:S01]  /*21f10*/  LOP3.LUT R98, R98, R99, RZ, 0x3c, !PT ;  /* 0x0000006362627212 */ /* 0x000fe200078e3cff */
[--C-:B------:R-:W-:Y:S01]  /*21f20*/  IMAD.X R99, RZ, RZ, R109.reuse, P0 ;  /* 0x000000ffff637224 */ /* 0x100fe200000e066d */
[----:B------:R-:W-:Y:S01]  /*21f30*/  LOP3.LUT R96, R96, R97, RZ, 0x3c, !PT ;  /* 0x0000006160607212 */ /* 0x000fe200078e3cff */
[----:B------:R-:W-:Y:S01]  /*21f40*/  IMAD.X R97, RZ, RZ, R109, P1 ;  /* 0x000000ffff617224 */ /* 0x000fe200008e066d */
[----:B------:R-:W-:Y:S01]  /*21f50*/  IADD3 R126, P3, R108, 0xc060, RZ ;  /* 0x0000c0606c7e7810 */ /* 0x000fe20007f7e0ff */
[----:B------:R-:W4:Y:S04]  /*21f60*/  LDL.128 R72, [R1+0x350] ;  /* 0x0003500001487983 */ /* 0x000f280000100c00 */
[----:B0-----:R-:W4:Y:S01]  /*21f70*/  LDL.128 R52, [R1+0x300] ;  /* 0x0003000001347983 */ /* 0x001f220000100c00 */
[----:B------:R-:W-:-:S03]  /*21f80*/  MOV R130, R106 ;  /* 0x0000006a00827202 */ /* 0x000fc60000000f00 */
[----:B------:R-:W4:Y:S01]  /*21f90*/  LDL.128 R76, [R1+0x360] ;  /* 0x00036000014c7983 */ /* 0x000f220000100c00 */
[----:B------:R-:W-:-:S03]  /*21fa0*/  MOV R129, R104 ;  /* 0x0000006800817202 */ /* 0x000fc60000000f00 */
[----:B-1----:R-:W4:Y:S01]  /*21fb0*/  LDL.128 R56, [R1+0x310] ;  /* 0x0003100001387983 */ /* 0x002f220000100c00 */
[----:B------:R-:W-:-:S03]  /*21fc0*/  MOV R131, R98 ;  /* 0x0000006200837202 */ /* 0x000fc60000000f00 */
[----:B------:R0:W-:Y:S01]  /*21fd0*/  STSM.16.M88.4 [R110], R92 ;  /* 0x0000005c6e007844 */ /* 0x0001e20000000200 */
[----:B------:R-:W-:Y:S01]  /*21fe0*/  MOV R128, R96 ;  /* 0x0000006000807202 */ /* 0x000fe20000000f00 */
[----:B------:R-:W-:Y:S02]  /*21ff0*/  IMAD.X R127, RZ, RZ, R109, P3 ;  /* 0x000000ffff7f7224 */ /* 0x000fe400018e066d */
[----:B------:R-:W4:Y:S04]  /*22000*/  LDL.128 R80, [R1+0x370] ;  /* 0x0003700001507983 */ /* 0x000f280000100c00 */
[----:B------:R-:W4:Y:S04]  /*22010*/  LDL.128 R104, [R1+0x3c0] ;  /* 0x0003c00001687983 */ /* 0x000f280000100c00 */
[----:B------:R-:W4:Y:S04]  /*22020*/  LDL.128 R96, [R1+0x3b0] ;  /* 0x0003b00001607983 */ /* 0x000f280000100c00 */
[----:B0-----:R-:W4:Y:S04]  /*22030*/  LDL.128 R92, [R1+0x3a0] ;  /* 0x0003a000015c7983 */ /* 0x001f280000100c00 */
[----:B------:R-:W4:Y:S01]  /*22040*/  LDL.128 R108, [R1+0x3d0] ;  /* 0x0003d000016c7983 */ /* 0x000f220000100c00 */
[----:B------:R-:W-:-:S02]  /*22050*/  ISETP.NE.U32.AND P0, PT, RZ, UR6, PT ;  /* 0x00000006ff007c0c */ /* 0x000fc4000bf05070 */
[----:B------:R-:W-:Y:S02]  /*22060*/  F2FP.BF16.F32.PACK_AB R120, R121, R120 ;  /* 0x000000787978723e */ /* 0x000fe400000010ff */
[----:B------:R-:W-:Y:S02]  /*22070*/  F2FP.BF16.F32.PACK_AB R121, R123, R122 ;  /* 0x0000007a7b79723e */ /* 0x000fe400000010ff */
[----:B------:R-:W-:Y:S02]  /*22080*/  LOP3.LUT R133, R126, 0x380, RZ, 0xc0, !PT ;  /* 0x000003807e857812 */ /* 0x000fe400078ec0ff */
[----:B------:R-:W-:Y:S02]  /*22090*/  ISETP.NE.AND.EX P0, PT, RZ, UR7, PT, P0 ;  /* 0x00000007ff007c0c */ /* 0x000fe4000bf05300 */
[----:B------:R-:W-:Y:S02]  /*220a0*/  F2FP.BF16.F32.PACK_AB R44, R45, R44 ;  /* 0x0000002c2d2c723e */ /* 0x000fe400000010ff */
[----:B------:R-:W-:-:S02]  /*220b0*/  F2FP.BF16.F32.PACK_AB R45, R47, R46 ;  /* 0x0000002e2f2d723e */ /* 0x000fc400000010ff */
[----:B------:R-:W-:Y:S02]  /*220c0*/  SHF.R.U64 R133, R133, 0x3, RZ ;  /* 0x0000000385857819 */ /* 0x000fe400000012ff */
        /* <DEDUP_REMOVED lines=9> */
[----:B------:R-:W-:Y:S02]  /*22160*/  LOP3.LUT R126, R133, R126, RZ, 0x3c, !PT ;  /* 0x0000007e857e7212 */ /* 0x000fe400078e3cff */
[----:B------:R-:W-:-:S02]  /*22170*/  F2FP.BF16.F32.PACK_AB R85, R87, R86 ;  /* 0x000000565755723e */ /* 0x000fc400000010ff */
[----:B------:R-:W-:Y:S02]  /*22180*/  F2FP.BF16.F32.PACK_AB R86, R89, R88 ;  /* 0x000000585956723e */ /* 0x000fe400000010ff */
[----:B------:R-:W-:Y:S02]  /*22190*/  F2FP.BF16.F32.PACK_AB R87, R91, R90 ;  /* 0x0000005a5b57723e */ /* 0x000fe400000010ff */
[----:B------:R-:W-:Y:S02]  /*221a0*/  F2FP.BF16.F32.PACK_AB R112, R113, R112 ;  /* 0x000000707170723e */ /* 0x000fe400000010ff */
[----:B------:R-:W-:Y:S02]  /*221b0*/  F2FP.BF16.F32.PACK_AB R113, R115, R114 ;  /* 0x000000727371723e */ /* 0x000fe400000010ff */
[----:B------:R-:W-:Y:S02]  /*221c0*/  MOV R126, R126 ;  /* 0x0000007e007e7202 */ /* 0x000fe40000000f00 */
[----:B------:R-:W-:-:S02]  /*221d0*/  F2FP.BF16.F32.PACK_AB R114, R117, R116 ;  /* 0x000000747572723e */ /* 0x000fc400000010ff */
[----:B------:R-:W-:Y:S02]  /*221e0*/  F2FP.BF16.F32.PACK_AB R115, R119, R118 ;  /* 0x000000767773723e */ /* 0x000fe400000010ff */
[----:B------:R-:W-:-:S04]  /*221f0*/  ISETP.NE.U32.AND P1, PT, RZ, UR4, PT ;  /* 0x00000004ff007c0c */ /* 0x000fc8000bf25070 */
[----:B------:R-:W-:Y:S01]  /*22200*/  ISETP.NE.AND.EX P1, PT, RZ, UR5, PT, P1 ;  /* 0x00000005ff007c0c */ /* 0x000fe2000bf25310 */
[----:B------:R-:W-:Y:S01]  /*22210*/  ULDC UR6, c[0x0][0xa88] ;  /* 0x0002a20000067ab9 */ /* 0x000fe20000000800 */
[----:B--2---:R-:W-:Y:S02]  /*22220*/  F2FP.BF16.F32.PACK_AB R122, R5, R4 ;  /* 0x00000004057a723e */ /* 0x004fe400000010ff */
[----:B------:R-:W-:Y:S01]  /*22230*/  F2FP.BF16.F32.PACK_AB R123, R7, R6 ;  /* 0x00000006077b723e */ /* 0x000fe200000010ff */
[----:B------:R-:W0:Y:S01]  /*22240*/  LDC.64 R4, c[0x0][0xc00] ;  /* 0x00030000ff047b82 */ /* 0x000e220000000a00 */
[----:B---3--:R-:W-:Y:S02]  /*22250*/  F2FP.BF16.F32.PACK_AB R8, R9, R8 ;  /* 0x000000080908723e */ /* 0x008fe400000010ff */
[----:B------:R-:W-:Y:S01]  /*22260*/  F2FP.BF16.F32.PACK_AB R9, R11, R10 ;  /* 0x0000000a0b09723e */ /* 0x000fe200000010ff */
[----:B------:R-:W-:Y:S04]  /*22270*/  STSM.16.M88.4 [R25], R120 ;  /* 0x0000007819007844 */ /* 0x000fe80000000200 */
[----:B------:R-:W1:Y:S01]  /*22280*/  @P0 LDC.64 R6, c[0x0][0xc08] ;  /* 0x00030200ff060b82 */ /* 0x000e620000000a00 */
[----:B----4-:R-:W-:-:S02]  /*22290*/  F2FP.BF16.F32.PACK_AB R28, R29, R28 ;  /* 0x0000001c1d1c723e */ /* 0x010fc400000010ff */
        /* <DEDUP_REMOVED lines=11> */
[----:B------:R-:W-:Y:S01]  /*22350*/  STSM.16.M88.4 [R124], R36 ;  /* 0x000000247c007844 */ /* 0x000fe20000000200 */
        /* <DEDUP_REMOVED lines=13> */
[----:B------:R-:W-:Y:S01]  /*22430*/  F2FP.BF16.F32.PACK_AB R105, R107, R106 ;  /* 0x0000006a6b69723e */ /* 0x000fe200000010ff */
[----:B------:R3:W-:Y:S01]  /*22440*/  STSM.16.M88.4 [R3], R60 ;  /* 0x0000003c03007844 */ /* 0x0007e20000000200 */
[----:B------:R-:W-:-:S02]  /*22450*/  F2FP.BF16.F32.PACK_AB R92, R93, R92 ;  /* 0x0000005c5d5c723e */ /* 0x000fc400000010ff */
[----:B------:R-:W-:Y:S02]  /*22460*/  F2FP.BF16.F32.PACK_AB R93, R95, R94 ;  /* 0x0000005e5f5d723e */ /* 0x000fe400000010ff */
[----:B------:R-:W-:Y:S02]  /*22470*/  F2FP.BF16.F32.PACK_AB R94, R97, R96 ;  /* 0x00000060615e723e */ /* 0x000fe400000010ff */
[----:B------:R-:W-:Y:S01]  /*22480*/  F2FP.BF16.F32.PACK_AB R95, R99, R98 ;  /* 0x00000062635f723e */ /* 0x000fe200000010ff */
[----:B------:R4:W-:Y:S01]  /*22490*/  STSM.16.M88.4 [R24], R68 ;  /* 0x0000004418007844 */ /* 0x0009e20000000200 */
[----:B------:R-:W-:Y:S02]  /*224a0*/  F2FP.BF16.F32.PACK_AB R106, R109, R108 ;  /* 0x0000006c6d6a723e */ /* 0x000fe400000010ff */
[----:B------:R-:W-:Y:S01]  /*224b0*/  F2FP.BF16.F32.PACK_AB R107, R111, R110 ;  /* 0x0000006e6f6b723e */ /* 0x000fe200000010ff */
[----:B------:R4:W-:Y:S01]  /*224c0*/  STSM.16.M88.4 [R130], R76 ;  /* 0x0000004c82007844 */ /* 0x0009e20000000200 */
[----:B--2---:R-:W-:Y:S01]  /*224d0*/  IMAD.MOV.U32 R8, RZ, RZ, RZ ;  /* 0x000000ffff087224 */ /* 0x004fe200078e00ff */
[----:B---3--:R-:W2:Y:S02]  /*224e0*/  LDC R3, c[0x0][0xbe8] ;  /* 0x0002fa00ff037b82 */ /* 0x008ea40000000800 */
[----:B------:R4:W-:Y:S04]  /*224f0*/  STSM.16.M88.4 [R131], R84 ;  /* 0x0000005483007844 */ /* 0x0009e80000000200 */
[----:B------:R4:W-:Y:S04]  /*22500*/  STSM.16.M88.4 [R128], R92 ;  /* 0x0000005c80007844 */ /* 0x0009e80000000200 */
[----:B------:R4:W-:Y:S04]  /*22510*/  STSM.16.M88.4 [R129], R104 ;  /* 0x0000006881007844 */ /* 0x0009e80000000200 */
[----:B------:R4:W-:Y:S01]  /*22520*/  STSM.16.M88.4 [R126], R112 ;  /* 0x000000707e007844 */ /* 0x0009e20000000200 */
[----:B------:R-:W-:-:S02]  /*22530*/  IMAD.U32 R0, RZ, RZ, UR6 ;  /* 0x00000006ff007e24 */ /* 0x000fc4000f8e00ff */
[C---:B0-----:R-:W-:Y:S01]  /*22540*/  IMAD.WIDE R4, R208.reuse, 0x4, R4 ;  /* 0x00000004d0047825 */ /* 0x041fe200078e0204 */
[----:B------:R-:W-:Y:S03]  /*22550*/  BAR.SYNC.DEFER_BLOCKING 0x1, 0x100 ;  /* 0x0044000000007b1d */ /* 0x000fe60000010000 */
[----:B-1----:R-:W-:-:S03]  /*22560*/  @P0 IMAD.WIDE R6, R208, 0x4, R6 ;  /* 0x00000004d0060825 */ /* 0x002fc600078e0206 */
[----:B------:R4:W5:Y:S04]  /*22570*/  @P1 LDG.E R8, desc[UR42][R4.64] ;  /* 0x0000002a04081981 */ /* 0x000968000c1e1900 */
[----:B------:R4:W5:Y:S01]  /*22580*/  @P0 LDG.E R0, desc[UR42][R6.64] ;  /* 0x0000002a06000981 */ /* 0x000962000c1e1900 */
[----:B------:R-:W-:Y:S05]  /*22590*/  @P0 BRA `(.L_x_12178) ;  /* 0x0000000000100947 */ /* 0x000fea0003800000 */
[----:B------:R-:W-:Y:S05]  /*225a0*/  @!P1 BRA `(.L_x_12178) ;  /* 0x00000000000c9947 */ /* 0x000fea0003800000 */
[----:B----4-:R-:W3:Y:S04]  /*225b0*/  LDG.E R7, desc[UR42][R4.64] ;  /* 0x0000002a04077981 */ /* 0x010ee8000c1e1900 */
[----:B-----5:R-:W3:Y:S02]  /*225c0*/  LDG.E R0, desc[UR42][R4.64+0x4] ;  /* 0x0000042a04007981 */ /* 0x020ee4000c1e1900 */
[----:B---3--:R-:W-:-:S07]  /*225d0*/  IMAD.IADD R0, R0, 0x1, -R7 ;  /* 0x0000000100007824 */ /* 0x008fce00078e0a07 */
.L_x_12178:
[----:B----4-:R-:W3:Y:S04]  /*225e0*/  LDL R4, [R1+0x428] ;  /* 0x0004280001047983 */ /* 0x010ee80000100800 */
[----:B------:R-:W4:Y:S01]  /*225f0*/  LDL R28, [R1+0x434] ;  /* 0x00043400011c7983 */ /* 0x000f220000100800 */
[----:B--2--5:R-:W-:Y:S02]  /*22600*/  IMAD R0, R0, R3, RZ ;  /* 0x0000000300007224 */ /* 0x024fe400078e02ff */
[----:B------:R-:W-:Y:S01]  /*22610*/  IMAD.IADD R37, R196, 0x1, R203 ;  /* 0x00000001c4257824 */ /* 0x000fe200078e02cb */
[----:B------:R-:W-:Y:S01]  /*22620*/  ISETP.GT.AND P3, PT, R204, 0x1, PT ;  /* 0x00000001cc00780c */ /* 0x000fe20003f64270 */
[----:B------:R-:W-:Y:S01]  /*22630*/  IMAD.MOV.U32 R9, RZ, RZ, 0x9b8 ;  /* 0x000009b8ff097424 */ /* 0x000fe200078e00ff */
[----:B------:R-:W-:Y:S01]  /*22640*/  ISETP.NE.AND P2, PT, R3, 0x1, PT ;  /* 0x000000010300780c */ /* 0x000fe20003f45270 */
[----:B------:R-:W0:Y:S03]  /*22650*/  LDC.64 R24, c[0x0][0xba8] ;  /* 0x0002ea00ff187b82 */ /* 0x000e260000000a00 */
[----:B------:R-:W-:-:S05]  /*22660*/  SEL R9, R9, 0x978, P3 ;  /* 0x0000097809097807 */ /* 0x000fca0001800000 */
[----:B------:R-:W1:Y:S08]  /*22670*/  LDC.64 R6, c[0x0][R9+0x220] ;  /* 0x0000880009067b82 */ /* 0x000e700000000a00 */
[----:B------:R2:W2:Y:S08]  /*22680*/  LDC.64 R12, c[0x0][R9+0x218] ;  /* 0x00008600090c7b82 */ /* 0x0004b00000000a00 */
[----:B------:R2:W2:Y:S01]  /*22690*/  LDC.64 R10, c[0x0][R9+0x210] ;  /* 0x00008400090a7b82 */ /* 0x0004a20000000a00 */
[----:B------:R-:W-:-:S07]  /*226a0*/  ISETP.NE.U32.AND P1, PT, RZ, UR4, PT ;  /* 0x00000004ff007c0c */ /* 0x000fce000bf25070 */
[----:B------:R-:W2:Y:S01]  /*226b0*/  @P2 LDC R14, c[0x0][0xbec] ;  /* 0x0002fb00ff0e2b82 */ /* 0x000ea20000000800 */
[----:B------:R-:W-:-:S07]  /*226c0*/  ISETP.NE.AND.EX P1, PT, RZ, UR5, PT, P1 ;  /* 0x00000005ff007c0c */ /* 0x000fce000bf25310 */
[----:B------:R-:W2:Y:S01]  /*226d0*/  @P2 LDC R39, c[0x0][0xbf0] ;  /* 0x0002fc00ff272b82 */ /* 0x000ea20000000800 */
[----:B------:R-:W-:Y:S02]  /*226e0*/  SHF.R.S32.HI R26, RZ, 0x1f, R208 ;  /* 0x0000001fff1a7819 */ /* 0x000fe400000114d0 */
[----:B------:R-:W-:Y:S02]  /*226f0*/  SEL R15, R208, RZ, !P1 ;  /* 0x000000ffd00f7207 */ /* 0x000fe40004800000 */
[----:B---3--:R-:W-:-:S03]  /*22700*/  LOP3.LUT P0, RZ, R4, 0x3, RZ, 0xc0, !PT ;  /* 0x0000000304ff7812 */ /* 0x008fc6000780c0ff */
[----:B0-----:R-:W0:Y:S01]  /*22710*/  @!P3 LDC R24, c[0x0][0xb50] ;  /* 0x0002d400ff18bb82 */ /* 0x001e220000000800 */
[----:B------:R-:W-:Y:S01]  /*22720*/  ISETP.GE.OR P4, PT, R37, R0, P0 ;  /* 0x000000002500720c */ /* 0x000fe20000786670 */
[----:B----4-:R-:W-:-:S06]  /*22730*/  IMAD.IADD R41, R28, 0x1, R203 ;  /* 0x000000011c297824 */ /* 0x010fcc00078e02cb */
[----:B------:R-:W3:Y:S06]  /*22740*/  @!P3 LDC R25, c[0x0][0xb54] ;  /* 0x0002d500ff19bb82 */ /* 0x000eec0000000800 */
[----:B------:R-:W4:Y:S02]  /*22750*/  @!P4 LDL R31, [R1+0x1e0] ;  /* 0x0001e000011fc983 */ /* 0x000f240000100800 */
[----:B------:R2:W0:Y:S01]  /*22760*/  LDC.64 R4, c[0x0][R9+0x228] ;  /* 0x00008a0009047b82 */ /* 0x0004220000000a00 */
[----:B------:R-:W-:Y:S01]  /*22770*/  SEL R29, R26, RZ, !P1 ;  /* 0x000000ff1a1d7207 */ /* 0x000fe20004800000 */
[----:B-1----:R-:W-:-:S02]  /*22780*/  IMAD R7, R7, R15, RZ ;  /* 0x0000000f07077224 */ /* 0x002fc400078e02ff */
[----:B--2---:R-:W-:-:S04]  /*22790*/  @P2 IMAD.HI.U32 R14, R41, R14, RZ ;  /* 0x0000000e290e2227 */ /* 0x004fc800078e00ff */
[C---:B------:R-:W-:Y:S01]  /*227a0*/  IMAD R35, R6.reuse, R29, R7 ;  /* 0x0000001d06237224 */ /* 0x040fe200078e0207 */
[----:B------:R-:W-:Y:S01]  /*227b0*/  SEL R29, R209, RZ, P3 ;  /* 0x000000ffd11d7207 */ /* 0x000fe20001800000 */
[----:B------:R-:W-:Y:S01]  /*227c0*/  IMAD.WIDE.U32 R6, R6, R15, RZ ;  /* 0x0000000f06067225 */ /* 0x000fe200078e00ff */
[----:B------:R-:W-:-:S03]  /*227d0*/  SHF.R.S32.HI R9, RZ, 0x1f, R8 ;  /* 0x0000001fff097819 */ /* 0x000fc60000011408 */
[-C--:B------:R-:W-:Y:S02]  /*227e0*/  IMAD R33, R13, R153.reuse, RZ ;  /* 0x000000990d217224 */ /* 0x080fe400078e02ff */
[----:B------:R-:W-:-:S04]  /*227f0*/  IMAD.WIDE.U32 R12, R12, R153, RZ ;  /* 0x000000990c0c7225 */ /* 0x000fc800078e00ff */
[----:B------:R-:W-:Y:S01]  /*22800*/  IMAD.IADD R35, R7, 0x1, R35 ;  /* 0x0000000107237824 */ /* 0x000fe200078e0223 */
[----:B------:R-:W-:Y:S01]  /*22810*/  IADD3 R6, P1, P5, R6, R12, R8 ;  /* 0x0000000c06067210 */ /* 0x000fe20007d3e008 */
[----:B------:R-:W-:Y:S01]  /*22820*/  IMAD.MOV.U32 R7, RZ, RZ, R41 ;  /* 0x000000ffff077224 */ /* 0x000fe200078e0029 */
[----:B------:R-:W-:Y:S01]  /*22830*/  @P2 SHF.R.U32.HI R7, RZ, R39, R14 ;  /* 0x00000027ff072219 */ /* 0x000fe2000001160e */
[----:B------:R-:W-:-:S04]  /*22840*/  IMAD.IADD R26, R13, 0x1, R33 ;  /* 0x000000010d1a7824 */ /* 0x000fc800078e0221 */
[----:B------:R-:W-:Y:S01]  /*22850*/  IMAD.MOV R14, RZ, RZ, -R7 ;  /* 0x000000ffff0e7224 */ /* 0x000fe200078e0a07 */
[----:B------:R-:W-:Y:S01]  /*22860*/  IADD3.X R12, R35, R26, R9, P1, P5 ;  /* 0x0000001a230c7210 */ /* 0x000fe20000fea409 */
[-C--:B0-----:R-:W-:Y:S02]  /*22870*/  IMAD R13, R5, R29.reuse, RZ ;  /* 0x0000001d050d7224 */ /* 0x081fe400078e02ff */
[----:B------:R-:W-:-:S04]  /*22880*/  IMAD.WIDE.U32 R4, R4, R29, RZ ;  /* 0x0000001d04047225 */ /* 0x000fc800078e00ff */
[----:B------:R-:W-:Y:S01]  /*22890*/  IMAD.IADD R13, R5, 0x1, R13 ;  /* 0x00000001050d7824 */ /* 0x000fe200078e020d */
        /* <DEDUP_REMOVED lines=8> */
[C---:B------:R-:W-:Y:S01]  /*22920*/  LEA R24, P1, R4.reuse, R24, 0x2 ;  /* 0x0000001804187211 */ /* 0x040fe200078210ff */
[----:B------:R-:W-:Y:S02]  /*22930*/  VIADD R7, R37, 0x8 ;  /* 0x0000000825077836 */ /* 0x000fe40000000000 */
[----:B------:R-:W-:Y:S02]  /*22940*/  IMAD.IADD R5, R5, 0x1, R13 ;  /* 0x0000000105057824 */ /* 0x000fe400078e020d */
[----:B------:R-:W-:Y:S01]  /*22950*/  SHFL.IDX PT, R10, R24, RZ, 0x1c1f ;  /* 0x001c1fff180a7589 */ /* 0x000fe200000e0000 */
[----:B------:R-:W-:Y:S02]  /*22960*/  ISETP.GE.OR P0, PT, R7, R0, P0 ;  /* 0x000000000700720c */ /* 0x000fe40000706670 */
[----:B---3--:R-:W-:-:S05]  /*22970*/  LEA.HI.X R25, R4, R25, R5, 0x2, P1 ;  /* 0x0000001904197211 */ /* 0x008fca00008f1405 */
[----:B------:R-:W4:Y:S04]  /*22980*/  SHFL.IDX PT, R11, R25, RZ, 0x1c1f ;  /* 0x001c1fff190b7589 */ /* 0x000f2800000e0000 */
[----:B----4-:R-:W-:Y:S04]  /*22990*/  @!P4 ST.E desc[UR42][R10.64], R31 ;  /* 0x0000001f0a00c985 */ /* 0x010fe8000c10192a */
[----:B------:R-:W2:Y:S04]  /*229a0*/  @!P0 LDL R13, [R1+0x1e4] ;  /* 0x0001e400010d8983 */ /* 0x000ea80000100800 */
[----:B------:R-:W-:Y:S04]  /*229b0*/  SHFL.IDX PT, R4, R24, 0x1, 0x1c1f ;  /* 0x003c1f0018047f89 */ /* 0x000fe800000e0000 */
[----:B------:R-:W2:Y:S04]  /*229c0*/  SHFL.IDX PT, R5, R25, 0x1, 0x1c1f ;  /* 0x003c1f0019057f89 */ /* 0x000ea800000e0000 */
[----:B--2---:R0:W-:Y:S01]  /*229d0*/  @!P0 ST.E desc[UR42][R4.64], R13 ;  /* 0x0000000d04008985 */ /* 0x0041e2000c10192a */
[----:B------:R-:W-:Y:S05]  /*229e0*/  @P3 BRA `(.L_x_12179) ;  /* 0x0000001000383947 */ /* 0x000fea0003800000 */
[----:B------:R-:W1:Y:S01]  /*229f0*/  S2R R28, SR_TID.X ;  /* 0x00000000001c7919 */ /* 0x000e620000002100 */
[----:B0-----:R-:W0:Y:S01]  /*22a00*/  @P2 LDC R13, c[0x0][0xbec] ;  /* 0x0002fb00ff0d2b82 */ /* 0x001e220000000800 */
[----:B------:R-:W-:Y:S01]  /*22a10*/  ULDC.64 UR4, c[0x0][0xaa0] ;  /* 0x0002a80000047ab9 */ /* 0x000fe20000000a00 */
[C---:B-1----:R-:W-:Y:S02]  /*22a20*/  VIADD R88, R28.reuse, 0xffffff80 ;  /* 0xffffff801c587836 */ /* 0x042fe40000000000 */
[----:B------:R-:W-:-:S03]  /*22a30*/  VIADD R89, R28, 0xffffff80 ;  /* 0xffffff801c597836 */ /* 0x000fc60000000000 */
[----:B------:R-:W-:-:S04]  /*22a40*/  SHF.R.S32.HI R88, RZ, 0x1f, R88 ;  /* 0x0000001fff587819 */ /* 0x000fc80000011458 */
[----:B------:R-:W-:-:S04]  /*22a50*/  LEA.HI R88, R88, R89, RZ, 0x3 ;  /* 0x0000005958587211 */ /* 0x000fc800078f18ff */
[----:B------:R-:W-:-:S05]  /*22a60*/  SHF.R.S32.HI R88, RZ, 0x3, R88 ;  /* 0x00000003ff587819 */ /* 0x000fca0000011458 */
[----:B------:R-:W-:-:S04]  /*22a70*/  IMAD R5, R88, 0x40, R187 ;  /* 0x0000004058057824 */ /* 0x000fc800078e02bb */
[----:B------:R-:W-:-:S03]  /*22a80*/  IMAD.WIDE R20, R5, 0x2, R20 ;  /* 0x0000000205147825 */ /* 0x000fc600078e0214 */
[C---:B------:R-:W-:Y:S02]  /*22a90*/  IADD3 R29, P0, R20.reuse, 0x1000, RZ ;  /* 0x00001000141d7810 */ /* 0x040fe40007f1e0ff */
[C---:B------:R-:W-:Y:S02]  /*22aa0*/  IADD3 R33, P1, R20.reuse, 0x2000, RZ ;  /* 0x0000200014217810 */ /* 0x040fe40007f3e0ff */
[C---:B------:R-:W-:Y:S02]  /*22ab0*/  IADD3 R37, P3, R20.reuse, 0x3000, RZ ;  /* 0x0000300014257810 */ /* 0x040fe40007f7e0ff */
[----:B------:R-:W-:Y:S02]  /*22ac0*/  IADD3 R41, P4, R20, 0x4000, RZ ;  /* 0x0000400014297810 */ /* 0x000fe40007f9e0ff */
[----:B------:R-:W-:Y:S02]  /*22ad0*/  LOP3.LUT R28, R29, 0x380, RZ, 0xc0, !PT ;  /* 0x000003801d1c7812 */ /* 0x000fe400078ec0ff */
[----:B------:R-:W-:-:S02]  /*22ae0*/  LOP3.LUT R32, R33, 0x380, RZ, 0xc0, !PT ;  /* 0x0000038021207812 */ /* 0x000fc400078ec0ff */
[----:B------:R-:W-:Y:S02]  /*22af0*/  LOP3.LUT R36, R37, 0x380, RZ, 0xc0, !PT ;  /* 0x0000038025247812 */ /* 0x000fe400078ec0ff */
[----:B------:R-:W-:Y:S02]  /*22b00*/  LOP3.LUT R40, R41, 0x380, RZ, 0xc0, !PT ;  /* 0x0000038029287812 */ /* 0x000fe400078ec0ff */
[----:B------:R-:W-:Y:S02]  /*22b10*/  SHF.R.U64 R28, R28, 0x3, RZ ;  /* 0x000000031c1c7819 */ /* 0x000fe400000012ff */
[----:B------:R-:W-:Y:S02]  /*22b20*/  SHF.R.U64 R32, R32, 0x3, RZ ;  /* 0x0000000320207819 */ /* 0x000fe400000012ff */
[----:B------:R-:W-:Y:S02]  /*22b30*/  IADD3 R45, P5, R20, 0x5000, RZ ;  /* 0x00005000142d7810 */ /* 0x000fe40007fbe0ff */
[----:B------:R-:W-:-:S02]  /*22b40*/  SHF.R.U64 R36, R36, 0x3, RZ ;  /* 0x0000000324247819 */ /* 0x000fc400000012ff */
[----:B------:R-:W-:Y:S02]  /*22b50*/  SHF.R.U64 R40, R40, 0x3, RZ ;  /* 0x0000000328287819 */ /* 0x000fe400000012ff */
[----:B------:R-:W-:Y:S01]  /*22b60*/  LOP3.LUT R28, R28, R29, RZ, 0x3c, !PT ;  /* 0x0000001d1c1c7212 */ /* 0x000fe200078e3cff */
[--C-:B------:R-:W-:Y:S01]  /*22b70*/  IMAD.X R29, RZ, RZ, R21.reuse, P0 ;  /* 0x000000ffff1d7224 */ /* 0x100fe200000e0615 */
[----:B------:R-:W-:Y:S01]  /*22b80*/  LOP3.LUT R32, R32, R33, RZ, 0x3c, !PT ;  /* 0x0000002120207212 */ /* 0x000fe200078e3cff */
[--C-:B------:R-:W-:Y:S01]  /*22b90*/  IMAD.X R33, RZ, RZ, R21.reuse, P1 ;  /* 0x000000ffff217224 */ /* 0x100fe200008e0615 */
[----:B------:R-:W-:Y:S02]  /*22ba0*/  LOP3.LUT R44, R45, 0x380, RZ, 0xc0, !PT ;  /* 0x000003802d2c7812 */ /* 0x000fe400078ec0ff */
[----:B------:R-:W-:Y:S01]  /*22bb0*/  LOP3.LUT R36, R36, R37, RZ, 0x3c, !PT ;  /* 0x0000002524247212 */ /* 0x000fe200078e3cff */
[--C-:B------:R-:W-:Y:S01]  /*22bc0*/  IMAD.X R37, RZ, RZ, R21.reuse, P3 ;  /* 0x000000ffff257224 */ /* 0x100fe200018e0615 */
[----:B------:R-:W-:Y:S01]  /*22bd0*/  LOP3.LUT R40, R40, R41, RZ, 0x3c, !PT ;  /* 0x0000002928287212 */ /* 0x000fe200078e3cff */
[----:B------:R-:W-:Y:S01]  /*22be0*/  IMAD.X R41, RZ, RZ, R21, P4 ;  /* 0x000000ffff297224 */ /* 0x000fe200020e0615 */
[C---:B------:R-:W-:Y:S01]  /*22bf0*/  IADD3 R49, P0, R20.reuse, 0x6000, RZ ;  /* 0x0000600014317810 */ /* 0x040fe20007f1e0ff */
[----:B------:R-:W-:Y:S01]  /*22c00*/  IMAD R9, R9, UR4, RZ ;  /* 0x0000000409097c24 */ /* 0x000fe2000f8e02ff */
[C---:B------:R-:W-:Y:S01]  /*22c10*/  IADD3 R53, P1, R20.reuse, 0x7000, RZ ;  /* 0x0000700014357810 */ /* 0x040fe20007f3e0ff */
[----:B------:R-:W-:Y:S01]  /*22c20*/  IMAD R10, R205, 0x20, R88 ;  /* 0x00000020cd0a7824 */ /* 0x000fe200078e0258 */
[C---:B------:R-:W-:Y:S01]  /*22c30*/  IADD3 R57, P3, R20.reuse, 0x8000, RZ ;  /* 0x0000800014397810 */ /* 0x040fe20007f7e0ff */
[----:B------:R-:W5:Y:S01]  /*22c40*/  LD.E.128 R28, desc[UR42][R28.64] ;  /* 0x0000002a1c1c7980 */ /* 0x000f62000c101d00 */
[----:B------:R-:W-:-:S02]  /*22c50*/  IADD3 R61, P4, R20, 0x9000, RZ ;  /* 0x00009000143d7810 */ /* 0x000fc40007f9e0ff */
[----:B------:R-:W-:Y:S01]  /*22c60*/  SHF.R.U64 R44, R44, 0x3, RZ ;  /* 0x000000032c2c7819 */ /* 0x000fe200000012ff */
        /* <DEDUP_REMOVED lines=9> */
[----:B------:R-:W-:-:S02]  /*22d00*/  SHF.R.U64 R48, R48, 0x3, RZ ;  /* 0x0000000330307819 */ /* 0x000fc400000012ff */
[----:B------:R-:W-:Y:S02]  /*22d10*/  IADD3 R65, P5, R20, 0xa000, RZ ;  /* 0x0000a00014417810 */ /* 0x000fe40007fbe0ff */
[----:B------:R-:W-:Y:S02]  /*22d20*/  SHF.R.U64 R52, R52, 0x3, RZ ;  /* 0x0000000334347819 */ /* 0x000fe400000012ff */
[----:B------:R-:W-:Y:S01]  /*22d30*/  LOP3.LUT R5, R20, 0x380, RZ, 0xc0, !PT ;  /* 0x0000038014057812 */ /* 0x000fe200078ec0ff */
[----:B------:R-:W-:Y:S01]  /*22d40*/  IMAD R11, R8, UR5, R9 ;  /* 0x00000005080b7c24 */ /* 0x000fe2000f8e0209 */
[----:B------:R-:W-:Y:S01]  /*22d50*/  SHF.R.U64 R56, R56, 0x3, RZ ;  /* 0x0000000338387819 */ /* 0x000fe200000012ff */
[----:B------:R-:W5:Y:S01]  /*22d60*/  LD.E.128 R44, desc[UR42][R44.64] ;  /* 0x0000002a2c2c7980 */ /* 0x000f62000c101d00 */
[----:B------:R-:W-:Y:S02]  /*22d70*/  SHF.R.U64 R60, R60, 0x3, RZ ;  /* 0x000000033c3c7819 */ /* 0x000fe400000012ff */
[----:B------:R-:W-:Y:S01]  /*22d80*/  LOP3.LUT R48, R48, R49, RZ, 0x3c, !PT ;  /* 0x0000003130307212 */ /* 0x000fe200078e3cff */
[----:B------:R-:W-:Y:S01]  /*22d90*/  IMAD.X R49, RZ, RZ, R21, P0 ;  /* 0x000000ffff317224 */ /* 0x000fe200000e0615 */
[----:B------:R-:W-:-:S02]  /*22da0*/  LOP3.LUT R64, R65, 0x380, RZ, 0xc0, !PT ;  /* 0x0000038041407812 */ /* 0x000fc400078ec0ff */
[----:B------:R-:W-:Y:S01]  /*22db0*/  LOP3.LUT R52, R52, R53, RZ, 0x3c, !PT ;  /* 0x0000003534347212 */ /* 0x000fe200078e3cff */
[--C-:B------:R-:W-:Y:S01]  /*22dc0*/  IMAD.X R53, RZ, RZ, R21.reuse, P1 ;  /* 0x000000ffff357224 */ /* 0x100fe200008e0615 */
[----:B------:R-:W-:Y:S01]  /*22dd0*/  LOP3.LUT R56, R56, R57, RZ, 0x3c, !PT ;  /* 0x0000003938387212 */ /* 0x000fe200078e3cff */
[--C-:B------:R-:W-:Y:S01]  /*22de0*/  IMAD.X R57, RZ, RZ, R21.reuse, P3 ;  /* 0x000000ffff397224 */ /* 0x100fe200018e0615 */
[----:B------:R-:W-:Y:S01]  /*22df0*/  LOP3.LUT R60, R60, R61, RZ, 0x3c, !PT ;  /* 0x0000003d3c3c7212 */ /* 0x000fe200078e3cff */
[----:B------:R-:W-:Y:S01]  /*22e00*/  IMAD.X R61, RZ, RZ, R21, P4 ;  /* 0x000000ffff3d7224 */ /* 0x000fe200020e0615 */
[----:B------:R-:W-:Y:S02]  /*22e10*/  IADD3 R69, P0, R20, 0xb000, RZ ;  /* 0x0000b00014457810 */ /* 0x000fe40007f1e0ff */
[----:B------:R-:W-:Y:S01]  /*22e20*/  SHF.R.U64 R5, R5, 0x3, RZ ;  /* 0x0000000305057819 */ /* 0x000fe200000012ff */
[----:B------:R-:W-:Y:S01]  /*22e30*/  IMAD.WIDE.U32 R8, R8, UR4, RZ ;  /* 0x0000000408087c25 */ /* 0x000fe2000f8e00ff */
[C---:B------:R-:W-:Y:S01]  /*22e40*/  IADD3 R73, P1, R20.reuse, 0xc000, RZ ;  /* 0x0000c00014497810 */ /* 0x040fe20007f3e0ff */
[----:B------:R-:W5:Y:S01]  /*22e50*/  LD.E.128 R48, desc[UR42][R48.64] ;  /* 0x0000002a30307980 */ /* 0x000f62000c101d00 */
[C---:B------:R-:W-:Y:S01]  /*22e60*/  IADD3 R77, P3, R20.reuse, 0xd000, RZ ;  /* 0x0000d000144d7810 */ /* 0x040fe20007f7e0ff */
[----:B------:R-:W-:Y:S01]  /*22e70*/  ULDC.64 UR4, c[0x0][0xae8] ;  /* 0x0002ba0000047ab9 */ /* 0x000fe20000000a00 */
        /* <DEDUP_REMOVED lines=9> */
[----:B------:R-:W-:Y:S01]  /*22f10*/  LOP3.LUT R64, R64, R65, RZ, 0x3c, !PT ;  /* 0x0000004140407212 */ /* 0x000fe200078e3cff */
[----:B------:R-:W-:Y:S01]  /*22f20*/  IMAD.X R65, RZ, RZ, R21, P5 ;  /* 0x000000ffff417224 */ /* 0x000fe200028e0615 */
[----:B------:R-:W-:-:S02]  /*22f30*/  SHF.R.U64 R68, R68, 0x3, RZ ;  /* 0x0000000344447819 */ /* 0x000fc400000012ff */
[----:B------:R-:W-:Y:S02]  /*22f40*/  SHF.R.U64 R72, R72, 0x3, RZ ;  /* 0x0000000348487819 */ /* 0x000fe400000012ff */
[----:B------:R-:W-:Y:S01]  /*22f50*/  SHF.R.U64 R76, R76, 0x3, RZ ;  /* 0x000000034c4c7819 */ /* 0x000fe200000012ff */
[----:B------:R-:W5:Y:S01]  /*22f60*/  LD.E.128 R64, desc[UR42][R64.64] ;  /* 0x0000002a40407980 */ /* 0x000f62000c101d00 */
[----:B------:R-:W-:Y:S02]  /*22f70*/  SHF.R.U64 R80, R80, 0x3, RZ ;  /* 0x0000000350507819 */ /* 0x000fe400000012ff */
[----:B------:R-:W-:Y:S02]  /*22f80*/  IADD3 R7, P5, R20, 0xf000, RZ ;  /* 0x0000f00014077810 */ /* 0x000fe40007fbe0ff */
        /* <DEDUP_REMOVED lines=9> */
[--C-:B------:R-:W-:Y:S01]  /*23020*/  IMAD.X R85, RZ, RZ, R21.reuse, P5 ;  /* 0x000000ffff557224 */ /* 0x100fe200028e0615 */
[----:B------:R-:W-:Y:S01]  /*23030*/  LOP3.LUT R4, R5, R20, RZ, 0x3c, !PT ;  /* 0x0000001405047212 */ /* 0x000fe200078e3cff */
[----:B------:R-:W-:Y:S01]  /*23040*/  IMAD.MOV.U32 R5, RZ, RZ, R21 ;  /* 0x000000ffff057224 */ /* 0x000fe200078e0015 */
[----:B------:R-:W-:Y:S01]  /*23050*/  SHF.R.U64 R6, R6, 0x3, RZ ;  /* 0x0000000306067819 */ /* 0x000fe200000012ff */
[----:B------:R-:W1:Y:S01]  /*23060*/  @P2 LDC R21, c[0x0][0xbf0] ;  /* 0x0002fc00ff152b82 */ /* 0x000e620000000800 */
[----:B------:R-:W5:Y:S02]  /*23070*/  LD.E.128 R68, desc[UR42][R68.64] ;  /* 0x0000002a44447980 */ /* 0x000f64000c101d00 */
[----:B------:R-:W-:-:S02]  /*23080*/  LOP3.LUT R84, R6, R7, RZ, 0x3c, !PT ;  /* 0x0000000706547212 */ /* 0x000fc400078e3cff */
[----:B------:R-:W5:Y:S01]  /*23090*/  LD.E.128 R4, desc[UR42][R4.64] ;  /* 0x0000002a04047980 */ /* 0x000f62000c101d00 */
[----:B------:R-:W-:-:S03]  /*230a0*/  IMAD.IADD R9, R9, 0x1, R11 ;  /* 0x0000000109097824 */ /* 0x000fc600078e020b */
[----:B------:R-:W5:Y:S01]  /*230b0*/  LD.E.128 R72, desc[UR42][R72.64] ;  /* 0x0000002a48487980 */ /* 0x000f62000c101d00 */
[----:B------:R-:W-:-:S03]  /*230c0*/  IMAD.IADD R20, R203, 0x1, R10 ;  /* 0x00000001cb147824 */ /* 0x000fc600078e020a */
        /* <DEDUP_REMOVED lines=8> */
[----:B--2---:R-:W2:Y:S01]  /*23150*/  FENCE.VIEW.ASYNC.S ;  /* 0x00000000000073c6 */ /* 0x004ea20000000000 */
[----:B------:R-:W-:Y:S01]  /*23160*/  IMAD.WIDE.U32 R8, R153, UR4, R8 ;  /* 0x0000000499087c25 */ /* 0x000fe2000f8e0008 */
[----:B------:R-:W-:-:S03]  /*23170*/  SHF.R.S32.HI R12, RZ, 0x1f, R15 ;  /* 0x0000001fff0c7819 */ /* 0x000fc6000001140f */
[----:B0-----:R-:W-:-:S04]  /*23180*/  @P2 IMAD.HI.U32 R10, R20, R13, RZ ;  /* 0x0000000d140a2227 */ /* 0x001fc800078e00ff */
[----:B------:R-:W-:Y:S01]  /*23190*/  IMAD R9, R153, UR5, R9 ;  /* 0x0000000599097c24 */ /* 0x000fe2000f8e0209 */
[----:B------:R-:W-:Y:S01]  /*231a0*/  ULDC.64 UR4, c[0x0][0xaf0] ;  /* 0x0002bc0000047ab9 */ /* 0x000fe20000000a00 */
[----:B------:R-:W-:Y:S01]  /*231b0*/  IMAD.MOV.U32 R11, RZ, RZ, R20 ;  /* 0x000000ffff0b7224 */ /* 0x000fe200078e0014 */
[----:B-1----:R-:W-:Y:S01]  /*231c0*/  @P2 SHF.R.U32.HI R11, RZ, R21, R10 ;  /* 0x00000015ff0b2219 */ /* 0x002fe2000001160a */
[----:B------:R-:W-:Y:S02]  /*231d0*/  IMAD R12, R12, UR4, RZ ;  /* 0x000000040c0c7c24 */ /* 0x000fe4000f8e02ff */
[----:B------:R-:W-:Y:S02]  /*231e0*/  VIADD R10, R2, 0x22820 ;  /* 0x00022820020a7836 */ /* 0x000fe40000000000 */
[----:B------:R-:W-:Y:S01]  /*231f0*/  IMAD R13, R15, UR5, R12 ;  /* 0x000000050f0d7c24 */ /* 0x000fe2000f8e020c */
[--C-:B------:R-:W-:Y:S01]  /*23200*/  SHF.R.S32.HI R12, RZ, 0x1f, R11.reuse ;  /* 0x0000001fff0c7819 */ /* 0x100fe2000001140b */
[----:B------:R-:W-:-:S02]  /*23210*/  IMAD.MOV R14, RZ, RZ, -R11 ;  /* 0x000000ffff0e7224 */ /* 0x000fc400078e0a0b */
[----:B------:R-:W-:Y:S01]  /*23220*/  IMAD.WIDE.U32 R8, R15, UR4, R8 ;  /* 0x000000040f087c25 */ /* 0x000fe2000f8e0008 */
[----:B------:R-:W-:Y:S01]  /*23230*/  ULDC.64 UR4, c[0x0][0xae0] ;  /* 0x0002b80000047ab9 */ /* 0x000fe20000000a00 */
[----:B------:R-:W-:Y:S02]  /*23240*/  PRMT R10, RZ, 0x654, R10 ;  /* 0x00000654ff0a7816 */ /* 0x000fe4000000000a */
[----:B------:R-:W-:Y:S02]  /*23250*/  IMAD R3, R3, R14, R20 ;  /* 0x0000000e03037224 */ /* 0x000fe400078e0214 */
[----:B------:R-:W-:Y:S01]  /*23260*/  IMAD.IADD R9, R9, 0x1, R13 ;  /* 0x0000000109097824 */ /* 0x000fe200078e020d */
[----:B--2---:R0:W-:Y:S01]  /*23270*/  SYNCS.ARRIVE.TRANS64.RED.A1T0 RZ, [R10+URZ], RZ ;  /* 0x000000ff0aff79a7 */ /* 0x0041e2000810043f */
[----:B------:R-:W-:Y:S02]  /*23280*/  IMAD R12, R12, UR4, RZ ;  /* 0x000000040c0c7c24 */ /* 0x000fe4000f8e02ff */
[----:B------:R-:W-:-:S04]  /*23290*/  IMAD.WIDE.U32 R8, R11, UR4, R8 ;  /* 0x000000040b087c25 */ /* 0x000fc8000f8e0008 */
[----:B------:R-:W-:Y:S01]  /*232a0*/  IMAD R13, R11, UR5, R12 ;  /* 0x000000050b0d7c24 */ /* 0x000fe2000f8e020c */
[----:B0-----:R-:W-:Y:S01]  /*232b0*/  SHF.R.S32.HI R10, RZ, 0x1f, R3 ;  /* 0x0000001fff0a7819 */ /* 0x001fe20000011403 */
        /* <DEDUP_REMOVED lines=13> */
.L_x_12408:
[----:B------:R-:W-:Y:S01]  /*23390*/  IMAD.IADD R203, R88, 0x1, R203 ;  /* 0x0000000158cb7824 */ /* 0x000fe200078e02cb */
[----:B------:R-:W-:Y:S04]  /*233a0*/  BSSY B1, `(.L_x_12181) ;  /* 0x0000018000017945 */ /* 0x000fe80003800000 */
[----:B------:R-:W-:-:S13]  /*233b0*/  ISETP.GE.AND P0, PT, R203, R0, PT ;  /* 0x00000000cb00720c */ /* 0x000fda0003f06270 */
[----:B------:R-:W-:Y:S05]  /*233c0*/  @P0 BRA `(.L_x_12182) ;  /* 0x0000000000540947 */ /* 0x000fea0003800000 */
[----:B------:R-:W-:Y:S01]  /*233d0*/  ULDC UR4, c[0x0][0xac8] ;  /* 0x0002b20000047ab9 */ /* 0x000fe20000000800 */
[----:B------:R-:W-:Y:S02]  /*233e0*/  SHF.R.S32.HI R12, RZ, 0x1f, R187 ;  /* 0x0000001fff0c7819 */ /* 0x000fe400000114bb */
[----:B------:R-:W-:Y:S02]  /*233f0*/  ISETP.GE.AND P3, PT, R187, UR4, PT ;  /* 0x00000004bb007c0c */ /* 0x000fe4000bf66270 */
[----:B------:R-:W-:Y:S02]  /*23400*/  ISETP.GE.AND P2, PT, R201, UR4, PT ;  /* 0x00000004c9007c0c */ /* 0x000fe4000bf46270 */
[----:B------:R-:W-:Y:S02]  /*23410*/  ISETP.GE.AND P1, PT, R200, UR4, PT ;  /* 0x00000004c8007c0c */ /* 0x000fe4000bf26270 */
[----:B------:R-:W-:Y:S02]  /*23420*/  ISETP.GE.AND P0, PT, R202, UR4, PT ;  /* 0x00000004ca007c0c */ /* 0x000fe4000bf06270 */
[----:B------:R-:W-:-:S02]  /*23430*/  SHF.R.S32.HI R15, RZ, 0x1f, R201 ;  /* 0x0000001fff0f7819 */ /* 0x000fc400000114c9 */
[----:B------:R-:W-:Y:S02]  /*23440*/  SHF.R.S32.HI R25, RZ, 0x1f, R200 ;  /* 0x0000001fff197819 */ /* 0x000fe400000114c8 */
[----:B------:R-:W-:Y:S02]  /*23450*/  SHF.R.S32.HI R24, RZ, 0x1f, R202 ;  /* 0x0000001fff187819 */ /* 0x000fe400000114ca */
[-C--:B--2---:R-:W-:Y:S02]  /*23460*/  @!P3 LEA R8, P5, R187, R14.reuse, 0x1 ;  /* 0x0000000ebb08b211 */ /* 0x084fe400078a08ff */
[-C--:B------:R-:W-:Y:S02]  /*23470*/  @!P2 LEA R10, P4, R201, R14.reuse, 0x1 ;  /* 0x0000000ec90aa211 */ /* 0x080fe400078808ff */
[----:B-1----:R-:W-:Y:S02]  /*23480*/  @!P3 LEA.HI.X R9, R187, R3, R12, 0x1, P5 ;  /* 0x00000003bb09b211 */ /* 0x002fe400028f0c0c */
[----:B------:R-:W-:-:S02]  /*23490*/  @!P1 LEA R12, P5, R200, R14, 0x1 ;  /* 0x0000000ec80c9211 */ /* 0x000fc400078a08ff */
[-C--:B------:R-:W-:Y:S01]  /*234a0*/  @!P2 LEA.HI.X R11, R201, R3.reuse, R15, 0x1, P4 ;  /* 0x00000003c90ba211 */ /* 0x080fe200020f0c0f */
[----:B-----5:R3:W-:Y:S01]  /*234b0*/  @!P3 ST.E.128 desc[UR42][R8.64], R4 ;  /* 0x000000040800b985 */ /* 0x0207e2000c101d2a */
[----:B------:R-:W-:Y:S02]  /*234c0*/  @!P0 LEA R14, P4, R202, R14, 0x1 ;  /* 0x0000000eca0e8211 */ /* 0x000fe400078808ff */
[-C--:B------:R-:W-:Y:S01]  /*234d0*/  @!P1 LEA.HI.X R13, R200, R3.reuse, R25, 0x1, P5 ;  /* 0x00000003c80d9211 */ /* 0x080fe200028f0c19 */
[----:B------:R3:W-:Y:S01]  /*234e0*/  @!P2 ST.E.128 desc[UR42][R10.64], R40 ;  /* 0x000000280a00a985 */ /* 0x0007e2000c101d2a */
[----:B------:R-:W-:-:S03]  /*234f0*/  @!P0 LEA.HI.X R15, R202, R3, R24, 0x1, P4 ;  /* 0x00000003ca0f8211 */ /* 0x000fc600020f0c18 */
[----:B------:R3:W-:Y:S04]  /*23500*/  @!P1 ST.E.128 desc[UR42][R12.64], R56 ;  /* 0x000000380c009985 */ /* 0x0007e8000c101d2a */
[----:B------:R3:W-:Y:S02]  /*23510*/  @!P0 ST.E.128 desc[UR42][R14.64], R72 ;  /* 0x000000480e008985 */ /* 0x0007e4000c101d2a */
.L_x_12182:
[----:B------:R-:W-:Y:S05]  /*23520*/  BSYNC B1 ;  /* 0x0000000000017941 */ /* 0x000fea0003800000 */
.L_x_12181:
[----:B------:R-:W-:-:S03]  /*23530*/  UMOV UR4, 0xffffffff ;  /* 0xffffffff00047882 */ /* 0x000fc60000000000 */
[----:B------:R-:W-:Y:S05]  /*23540*/  BRA.DIV UR4, `(.L_x_12183) ;  /* 0x000000c604d47947 */ /* 0x000fea000b800000 */
[----:B-1----:R1:W4:Y:S04]  /*23550*/  SHFL.IDX PT, R3, R21, 0x1, 0x181f ;  /* 0x00381f0015037f89 */ /* 0x00232800000e0000 */
[----:B--23--:R1:W2:Y:S02]  /*23560*/  SHFL.IDX PT, R14, R20, 0x1, 0x181f ;  /* 0x00381f00140e7f89 */ /* 0x00c2a400000e0000 */
.L_x_12412:
[----:B-----5:R-:W-:Y:S01]  /*23570*/  VIADD R5, R203, 0x20 ;  /* 0x00000020cb057836 */ /* 0x020fe20000000000 */
        /* <DEDUP_REMOVED lines=14> */
[----:B----4-:R-:W-:Y:S02]  /*23660*/  @!P3 LEA.HI.X R5, R187, R3, R8, 0x1, P5 ;  /* 0x00000003bb05b211 */ /* 0x010fe400028f0c08 */
[----:B------:R-:W-:-:S02]  /*23670*/  @!P1 LEA R8, P5, R200, R14, 0x1 ;  /* 0x0000000ec8089211 */ /* 0x000fc400078a08ff */
[-C--:B------:R-:W-:Y:S01]  /*23680*/  @!P2 LEA.HI.X R7, R201, R3.reuse, R10, 0x1, P4 ;  /* 0x00000003c907a211 */ /* 0x080fe200020f0c0a */
[----:B------:R3:W-:Y:S01]  /*23690*/  @!P3 ST.E.128 desc[UR42][R4.64], R28 ;  /* 0x0000001c0400b985 */ /* 0x0007e2000c101d2a */
[----:B------:R-:W-:Y:S02]  /*236a0*/  @!P0 LEA R10, P4, R202, R14, 0x1 ;  /* 0x0000000eca0a8211 */ /* 0x000fe400078808ff */
[-C--:B------:R-:W-:Y:S01]  /*236b0*/  @!P1 LEA.HI.X R9, R200, R3.reuse, R13, 0x1, P5 ;  /* 0x00000003c8099211 */ /* 0x080fe200028f0c0d */
[----:B------:R3:W-:Y:S01]  /*236c0*/  @!P2 ST.E.128 desc[UR42][R6.64], R44 ;  /* 0x0000002c0600a985 */ /* 0x0007e2000c101d2a */
[----:B------:R-:W-:-:S03]  /*236d0*/  @!P0 LEA.HI.X R11, R202, R3, R12, 0x1, P4 ;  /* 0x00000003ca0b8211 */ /* 0x000fc600020f0c0c */
[----:B------:R3:W-:Y:S04]  /*236e0*/  @!P1 ST.E.128 desc[UR42][R8.64], R60 ;  /* 0x0000003c08009985 */ /* 0x0007e8000c101d2a */
[----:B------:R3:W-:Y:S02]  /*236f0*/  @!P0 ST.E.128 desc[UR42][R10.64], R76 ;  /* 0x0000004c0a008985 */ /* 0x0007e4000c101d2a */
.L_x_12185:
[----:B------:R-:W-:Y:S05]  /*23700*/  BSYNC B1 ;  /* 0x0000000000017941 */ /* 0x000fea0003800000 */
.L_x_12184:
[----:B------:R-:W-:-:S03]  /*23710*/  UMOV UR4, 0xffffffff ;  /* 0xffffffff00047882 */ /* 0x000fc60000000000 */
[----:B------:R-:W-:Y:S05]  /*23720*/  BRA.DIV UR4, `(.L_x_12186) ;  /* 0x000000c604a47947 */ /* 0x000fea000b800000 */
[----:B----4-:R4:W0:Y:S04]  /*23730*/  SHFL.IDX PT, R3, R21, 0x2, 0x181f ;  /* 0x00581f0015037f89 */ /* 0x01082800000e0000 */
[----:B--2---:R4:W2:Y:S02]  /*23740*/  SHFL.IDX PT, R14, R20, 0x2, 0x181f ;  /* 0x00581f00140e7f89 */ /* 0x0048a400000e0000 */
.L_x_12416:
[----:B---3--:R-:W-:Y:S01]  /*23750*/  VIADD R5, R203, 0x40 ;  /* 0x00000040cb057836 */ /* 0x008fe20000000000 */
        /* <DEDUP_REMOVED lines=14> */
[----:B0-----:R-:W-:Y:S02]  /*23840*/  @!P3 LEA.HI.X R5, R187, R3, R8, 0x1, P5 ;  /* 0x00000003bb05b211 */ /* 0x001fe400028f0c08 */
        /* <DEDUP_REMOVED lines=9> */
.L_x_12188:
[----:B------:R-:W-:Y:S05]  /*238e0*/  BSYNC B1 ;  /* 0x0000000000017941 */ /* 0x000fea0003800000 */
.L_x_12187:
[----:B------:R-:W-:-:S03]  /*238f0*/  UMOV UR4, 0xffffffff ;  /* 0xffffffff00047882 */ /* 0x000fc60000000000 */
[----:B------:R-:W-:Y:S05]  /*23900*/  BRA.DIV UR4, `(.L_x_12189) ;  /* 0x000000c604747947 */ /* 0x000fea000b800000 */
[----:B0-----:R0:W0:Y:S04]  /*23910*/  SHFL.IDX PT, R3, R21, 0x3, 0x181f ;  /* 0x00781f0015037f89 */ /* 0x00102800000e0000 */
[----:B--2---:R2:W0:Y:S02]  /*23920*/  SHFL.IDX PT, R14, R20, 0x3, 0x181f ;  /* 0x00781f00140e7f89 */ /* 0x00442400000e0000 */
.L_x_12420:
[----:B---3--:R-:W-:-:S05]  /*23930*/  VIADD R5, R203, 0x60 ;  /* 0x00000060cb057836 */ /* 0x008fca0000000000 */
[----:B------:R-:W-:-:S13]  /*23940*/  ISETP.GE.AND P0, PT, R5, R0, PT ;  /* 0x000000000500720c */ /* 0x000fda0003f06270 */
[----:B------:R-:W-:Y:S05]  /*23950*/  @P0 BRA `(.L_x_12190) ;  /* 0x0000002c007c0947 */ /* 0x000fea0003800000 */
[----:B------:R-:W-:Y:S01]  /*23960*/  ULDC UR4, c[0x0][0xac8] ;  /* 0x0002b20000047ab9 */ /* 0x000fe20000000800 */
[----:B------:R-:W-:Y:S02]  /*23970*/  SHF.R.S32.HI R12, RZ, 0x1f, R187 ;  /* 0x0000001fff0c7819 */ /* 0x000fe400000114bb */
[----:B------:R-:W-:Y:S02]  /*23980*/  ISETP.GE.AND P3, PT, R187, UR4, PT ;  /* 0x00000004bb007c0c */ /* 0x000fe4000bf66270 */
[----:B------:R-:W-:Y:S02]  /*23990*/  ISETP.GE.AND P4, PT, R201, UR4, PT ;  /* 0x00000004c9007c0c */ /* 0x000fe4000bf86270 */
[----:B------:R-:W-:Y:S02]  /*239a0*/  ISETP.GE.AND P5, PT, R200, UR4, PT ;  /* 0x00000004c8007c0c */ /* 0x000fe4000bfa6270 */
[----:B------:R-:W-:Y:S02]  /*239b0*/  SHF.R.S32.HI R11, RZ, 0x1f, R201 ;  /* 0x0000001fff0b7819 */ /* 0x000fe400000114c9 */
[----:B------:R-:W-:-:S05]  /*239c0*/  SHF.R.S32.HI R10, RZ, 0x1f, R200 ;  /* 0x0000001fff0a7819 */ /* 0x000fca00000114c8 */
[-C--:B0-----:R-:W-:Y:S02]  /*239d0*/  @!P3 LEA R4, P0, R187, R14.reuse, 0x1 ;  /* 0x0000000ebb04b211 */ /* 0x081fe400078008ff */
[-C--:B------:R-:W-:Y:S02]  /*239e0*/  @!P4 LEA R6, P1, R201, R14.reuse, 0x1 ;  /* 0x0000000ec906c211 */ /* 0x080fe400078208ff */
[C---:B------:R-:W-:Y:S02]  /*239f0*/  @!P5 LEA R8, P2, R200.reuse, R14, 0x1 ;  /* 0x0000000ec808d211 */ /* 0x040fe400078408ff */
        /* <DEDUP_REMOVED lines=8> */
[----:B------:R-:W-:Y:S02]  /*23a80*/  SHF.R.S32.HI R10, RZ, 0x1f, R202 ;  /* 0x0000001fff0a7819 */ /* 0x000fe400000114ca */
[----:B------:R-:W-:-:S04]  /*23a90*/  LEA R14, P0, R202, R14, 0x1 ;  /* 0x0000000eca0e7211 */ /* 0x000fc800078008ff */
[----:B------:R-:W-:-:S05]  /*23aa0*/  LEA.HI.X R15, R202, R3, R10, 0x1, P0 ;  /* 0x00000003ca0f7211 */ /* 0x000fca00000f0c0a */
[----:B------:R3:W-:Y:S01]  /*23ab0*/  ST.E.128 desc[UR42][R14.64], R84 ;  /* 0x000000540e007985 */ /* 0x0007e2000c101d2a */
[----:B------:R-:W-:Y:S05]  /*23ac0*/  BRA `(.L_x_12190) ;  /* 0x0000002c00207947 */ /* 0x000fea0003800000 */
.L_x_12179:
[----:B------:R-:W1:Y:S01]  /*23ad0*/  @P2 LDC R10, c[0x0][0xbec] ;  /* 0x0002fb00ff0a2b82 */ /* 0x000e620000000800 */
[----:B------:R-:W-:Y:S01]  /*23ae0*/  ULDC.64 UR4, c[0x0][0xb08] ;  /* 0x0002c20000047ab9 */ /* 0x000fe20000000a00 */
[----:B------:R-:W-:Y:S01]  /*23af0*/  SHF.R.S32.HI R6, RZ, 0x1f, R15 ;  /* 0x0000001fff067819 */ /* 0x000fe2000001140f */
[----:B------:R-:W-:Y:S01]  /*23b00*/  IMAD R9, R9, UR4, RZ ;  /* 0x0000000409097c24 */ /* 0x000fe2000f8e02ff */
[----:B------:R-:W-:Y:S01]  /*23b10*/  ULDC.64 UR6, c[0x0][0xb30] ;  /* 0x0002cc0000067ab9 */ /* 0x000fe20000000a00 */
[----:B0-----:R-:W-:-:S03]  /*23b20*/  IMAD.WIDE.U32 R4, R8, UR4, RZ ;  /* 0x0000000408047c25 */ /* 0x001fc6000f8e00ff */
[----:B------:R-:W0:Y:S01]  /*23b30*/  @P2 LDC R13, c[0x0][0xbf0] ;  /* 0x0002fc00ff0d2b82 */ /* 0x000e220000000800 */
[----:B------:R-:W-:Y:S01]  /*23b40*/  IMAD R9, R8, UR5, R9 ;  /* 0x0000000508097c24 */ /* 0x000fe2000f8e0209 */
[----:B------:R-:W-:Y:S01]  /*23b50*/  ULDC.64 UR4, c[0x0][0xb38] ;  /* 0x0002ce0000047ab9 */ /* 0x000fe20000000a00 */
[----:B------:R-:W-:Y:S02]  /*23b60*/  VIADD R20, R197, 0x8 ;  /* 0x00000008c5147836 */ /* 0x000fe40000000000 */
[----:B------:R-:W-:Y:S02]  /*23b70*/  IMAD.IADD R5, R5, 0x1, R9 ;  /* 0x0000000105057824 */ /* 0x000fe400078e0209 */
[----:B------:R-:W-:Y:S01]  /*23b80*/  IMAD.MOV.U32 R9, RZ, RZ, R41 ;  /* 0x000000ffff097224 */ /* 0x000fe200078e0029 */
[----:B------:R-:W-:Y:S01]  /*23b90*/  SHF.R.S32.HI R30, RZ, 0x1f, R20 ;  /* 0x0000001fff1e7819 */ /* 0x000fe20000011414 */
[----:B------:R-:W-:-:S04]  /*23ba0*/  IMAD.WIDE.U32 R4, R153, UR4, R4 ;  /* 0x0000000499047c25 */ /* 0x000fc8000f8e0004 */
[----:B------:R-:W-:Y:S01]  /*23bb0*/  IMAD R5, R153, UR5, R5 ;  /* 0x0000000599057c24 */ /* 0x000fe2000f8e0205 */
[----:B------:R-:W-:Y:S01]  /*23bc0*/  ULDC.64 UR4, c[0x0][0xb40] ;  /* 0x0002d00000047ab9 */ /* 0x000fe20000000a00 */
[----:B------:R-:W-:Y:S02]  /*23bd0*/  VIADD R21, R197, 0x10 ;  /* 0x00000010c5157836 */ /* 0x000fe40000000000 */
[----:B------:R-:W-:Y:S02]  /*23be0*/  IMAD R6, R6, UR4, RZ ;  /* 0x0000000406067c24 */ /* 0x000fe4000f8e02ff */
[----:B-1----:R-:W-:Y:S01]  /*23bf0*/  @P2 IMAD.HI.U32 R10, R41, R10, RZ ;  /* 0x0000000a290a2227 */ /* 0x002fe200078e00ff */
[----:B------:R-:W-:-:S03]  /*23c00*/  SHF.R.S32.HI R31, RZ, 0x1f, R21 ;  /* 0x0000001fff1f7819 */ /* 0x000fc60000011415 */
[C---:B------:R-:W-:Y:S01]  /*23c10*/  IMAD R11, R15.reuse, UR5, R6 ;  /* 0x000000050f0b7c24 */ /* 0x040fe2000f8e0206 */
[----:B0-----:R-:W-:Y:S01]  /*23c20*/  @P2 SHF.R.U32.HI R9, RZ, R13, R10 ;  /* 0x0000000dff092219 */ /* 0x001fe2000001160a */
[----:B------:R-:W-:Y:S01]  /*23c30*/  IMAD.WIDE.U32 R4, R15, UR4, R4 ;  /* 0x000000040f047c25 */ /* 0x000fe2000f8e0004 */
[----:B------:R-:W-:Y:S02]  /*23c40*/  ULDC.64 UR4, c[0x0][0xb48] ;  /* 0x0002d20000047ab9 */ /* 0x000fe40000000a00 */
[----:B------:R-:W-:Y:S01]  /*23c50*/  SHF.R.S32.HI R6, RZ, 0x1f, R9 ;  /* 0x0000001fff067819 */ /* 0x000fe20000011409 */
[----:B------:R-:W-:Y:S02]  /*23c60*/  IMAD.IADD R5, R5, 0x1, R11 ;  /* 0x0000000105057824 */ /* 0x000fe400078e020b */
[----:B------:R-:W-:Y:S02]  /*23c70*/  IMAD.MOV R8, RZ, RZ, -R9 ;  /* 0x000000ffff087224 */ /* 0x000fe400078e0a09 */
        /* <DEDUP_REMOVED lines=10> */
[----:B------:R-:W-:Y:S02]  /*23d20*/  VIADD R8, R2, 0x22820 ;  /* 0x0002282002087836 */ /* 0x000fe40000000000 */
[C---:B------:R-:W-:Y:S02]  /*23d30*/  IMAD R9, R3.reuse, UR5, R6 ;  /* 0x0000000503097c24 */ /* 0x040fe4000f8e0206 */
[----:B------:R-:W-:Y:S01]  /*23d40*/  IMAD.WIDE.U32 R4, R3, UR4, R4 ;  /* 0x0000000403047c25 */ /* 0x000fe2000f8e0004 */
[----:B------:R-:W-:Y:S01]  /*23d50*/  ULDC.64 UR4, c[0x0][0xb00] ;  /* 0x0002c00000047ab9 */ /* 0x000fe20000000a00 */
[----:B------:R-:W-:-:S02]  /*23d60*/  PRMT R8, RZ, 0x654, R8 ;  /* 0x00000654ff087816 */ /* 0x000fc40000000008 */
[----:B------:R-:W-:Y:S01]  /*23d70*/  IMAD.IADD R5, R5, 0x1, R9 ;  /* 0x0000000105057824 */ /* 0x000fe200078e0209 */
[C---:B------:R-:W-:Y:S01]  /*23d80*/  LEA R3, P0, R4.reuse, UR4, 0x2 ;  /* 0x0000000404037c11 */ /* 0x040fe2000f8010ff */
[C---:B------:R-:W-:Y:S01]  /*23d90*/  VIADD R24, R197.reuse, 0x18 ;  /* 0x00000018c5187836 */ /* 0x040fe20000000000 */
[----:B------:R-:W-:Y:S01]  /*23da0*/  UMOV UR4, 0xffffffff ;  /* 0xffffffff00047882 */ /* 0x000fe20000000000 */
[C---:B------:R-:W-:Y:S01]  /*23db0*/  VIADD R25, R197.reuse, 0x20 ;  /* 0x00000020c5197836 */ /* 0x040fe20000000000 */
[----:B------:R0:W-:Y:S01]  /*23dc0*/  SYNCS.ARRIVE.TRANS64.RED.A1T0 RZ, [R8+URZ], RZ ;  /* 0x000000ff08ff79a7 */ /* 0x0001e2000810043f */
[C---:B------:R-:W-:Y:S01]  /*23dd0*/  VIADD R26, R197.reuse, 0x28 ;  /* 0x00000028c51a7836 */ /* 0x040fe20000000000 */
[----:B------:R-:W-:Y:S01]  /*23de0*/  LEA.HI.X R4, R4, UR5, R5, 0x2, P0 ;  /* 0x0000000504047c11 */ /* 0x000fe200080f1405 */
[C---:B------:R-:W-:Y:S01]  /*23df0*/  VIADD R28, R197.reuse, 0x30 ;  /* 0x00000030c51c7836 */ /* 0x040fe20000000000 */
[----:B------:R-:W-:Y:S01]  /*23e00*/  SHF.R.S32.HI R32, RZ, 0x1f, R24 ;  /* 0x0000001fff207819 */ /* 0x000fe20000011418 */
[----:B------:R-:W-:Y:S01]  /*23e10*/  VIADD R29, R197, 0x38 ;  /* 0x00000038c51d7836 */ /* 0x000fe20000000000 */
[----:B------:R-:W-:-:S02]  /*23e20*/  SHF.R.S32.HI R33, RZ, 0x1f, R25 ;  /* 0x0000001fff217819 */ /* 0x000fc40000011419 */
[----:B------:R-:W-:Y:S02]  /*23e30*/  SHF.R.S32.HI R34, RZ, 0x1f, R26 ;  /* 0x0000001fff227819 */ /* 0x000fe4000001141a */
[----:B------:R-:W-:Y:S02]  /*23e40*/  SHF.R.S32.HI R35, RZ, 0x1f, R28 ;  /* 0x0000001fff237819 */ /* 0x000fe4000001141c */
[----:B------:R-:W-:Y:S01]  /*23e50*/  SHF.R.S32.HI R36, RZ, 0x1f, R29 ;  /* 0x0000001fff247819 */ /* 0x000fe2000001141d */
[----:B0-----:R-:W-:Y:S06]  /*23e60*/  BRA.DIV UR4, `(.L_x_12191) ;  /* 0x000000c204647947 */ /* 0x001fec000b800000 */
[----:B------:R0:W1:Y:S04]  /*23e70*/  SHFL.IDX PT, R5, R4, RZ, 0x1c1f ;  /* 0x001c1fff04057589 */ /* 0x00006800000e0000 */
[----:B------:R0:W2:Y:S02]  /*23e80*/  SHFL.IDX PT, R6, R3, RZ, 0x1c1f ;  /* 0x001c1fff03067589 */ /* 0x0000a400000e0000 */
.L_x_12423:
[----:B------:R-:W-:Y:S01]  /*23e90*/  ISETP.GE.AND P0, PT, R37, R0, PT ;  /* 0x000000002500720c */ /* 0x000fe20003f06270 */
[----:B------:R-:W-:-:S12]  /*23ea0*/  BSSY B1, `(.L_x_12192) ;  /* 0x00000c6000017945 */ /* 0x000fd80003800000 */
[----:B------:R-:W-:Y:S05]  /*23eb0*/  @P0 BRA `(.L_x_12193) ;  /* 0x0000000c00100947 */ /* 0x000fea0003800000 */
[----:B------:R-:W-:Y:S02]  /*23ec0*/  ULDC UR4, c[0x0][0xac8] ;  /* 0x0002b20000047ab9 */ /* 0x000fe40000000800 */
[----:B------:R-:W-:-:S13]  /*23ed0*/  ISETP.GE.AND P0, PT, R197, UR4, PT ;  /* 0x00000004c5007c0c */ /* 0x000fda000bf06270 */
[----:B------:R-:W3:Y:S01]  /*23ee0*/  @!P0 LDL.64 R10, [R1+0x200] ;  /* 0x00020000010a8983 */ /* 0x000ee20000100a00 */
[----:B------:R-:W-:Y:S01]  /*23ef0*/  ISETP.GE.AND P1, PT, R20, UR4, PT ;  /* 0x0000000414007c0c */ /* 0x000fe2000bf26270 */
[----:B--2---:R-:W-:Y:S02]  /*23f00*/  @!P0 IMAD.MOV.U32 R8, RZ, RZ, R6 ;  /* 0x000000ffff088224 */ /* 0x004fe400078e0006 */
[----:B-1----:R-:W-:Y:S02]  /*23f10*/  @!P0 IMAD.MOV.U32 R9, RZ, RZ, R5 ;  /* 0x000000ffff098224 */ /* 0x002fe400078e0005 */
[----:B------:R-:W-:-:S05]  /*23f20*/  @!P0 IMAD.WIDE R8, R197, 0x4, R8 ;  /* 0x00000004c5088825 */ /* 0x000fca00078e0208 */
[----:B---3--:R1:W-:Y:S04]  /*23f30*/  @!P0 ST.E.64 desc[UR42][R8.64], R10 ;  /* 0x0000000a08008985 */ /* 0x0083e8000c101b2a */
[----:B-1----:R-:W2:Y:S01]  /*23f40*/  @!P1 LDL.64 R8, [R1+0x210] ;  /* 0x0002100001089983 */ /* 0x002ea20000100a00 */
[----:B------:R-:W-:Y:S02]  /*23f50*/  ISETP.GE.AND P0, PT, R21, UR4, PT ;  /* 0x0000000415007c0c */ /* 0x000fe4000bf06270 */
[----:B------:R-:W-:-:S04]  /*23f60*/  @!P1 LEA R10, P2, R20, R6, 0x2 ;  /* 0x00000006140a9211 */ /* 0x000fc800078410ff */
[----:B------:R-:W-:-:S05]  /*23f70*/  @!P1 LEA.HI.X R11, R20, R5, R30, 0x2, P2 ;  /* 0x00000005140b9211 */ /* 0x000fca00010f141e */
[----:B--2---:R1:W-:Y:S04]  /*23f80*/  @!P1 ST.E.64 desc[UR42][R10.64], R8 ;  /* 0x000000080a009985 */ /* 0x0043e8000c101b2a */
        /* <DEDUP_REMOVED lines=21> */
[----:B------:R-:W-:Y:S01]  /*240e0*/  ISETP.GE.AND P1, PT, R29, UR4, PT ;  /* 0x000000041d007c0c */ /* 0x000fe2000bf26270 */
[----:B------:R-:W-:Y:S01]  /*240f0*/  VIADD R13, R197, 0x40 ;  /* 0x00000040c50d7836 */ /* 0x000fe20000000000 */
[----:B------:R-:W-:-:S04]  /*24100*/  @!P0 LEA R10, P2, R28, R6, 0x2 ;  /* 0x000000061c0a8211 */ /* 0x000fc800078410ff */
[----:B------:R-:W-:-:S05]  /*24110*/  @!P0 LEA.HI.X R11, R28, R5, R35, 0x2, P2 ;  /* 0x000000051c0b8211 */ /* 0x000fca00010f1423 */
[----:B--2---:R1:W-:Y:S04]  /*24120*/  @!P0 ST.E.64 desc[UR42][R10.64], R8 ;  /* 0x000000080a008985 */ /* 0x0043e8000c101b2a */
[----:B-1----:R-:W2:Y:S01]  /*24130*/  @!P1 LDL.64 R8, [R1+0x270] ;  /* 0x0002700001089983 */ /* 0x002ea20000100a00 */
[----:B------:R-:W-:Y:S01]  /*24140*/  ISETP.GE.AND P0, PT, R13, UR4, PT ;  /* 0x000000040d007c0c */ /* 0x000fe2000bf06270 */
[----:B------:R-:W-:Y:S01]  /*24150*/  VIADD R12, R197, 0x48 ;  /* 0x00000048c50c7836 */ /* 0x000fe20000000000 */
[----:B------:R-:W-:-:S04]  /*24160*/  @!P1 LEA R10, P2, R29, R6, 0x2 ;  /* 0x000000061d0a9211 */ /* 0x000fc800078410ff */
[----:B------:R-:W-:Y:S01]  /*24170*/  @!P1 LEA.HI.X R11, R29, R5, R36, 0x2, P2 ;  /* 0x000000051d0b9211 */ /* 0x000fe200010f1424 */
[----:B------:R-:W-:-:S04]  /*24180*/  VIADD R15, R197, 0x40 ;  /* 0x00000040c50f7836 */ /* 0x000fc80000000000 */
[----:B--2---:R1:W-:Y:S04]  /*24190*/  @!P1 ST.E.64 desc[UR42][R10.64], R8 ;  /* 0x000000080a009985 */ /* 0x0043e8000c101b2a */
[----:B-1----:R-:W2:Y:S01]  /*241a0*/  @!P0 LDL.64 R8, [R1+0x280] ;  /* 0x0002800001088983 */ /* 0x002ea20000100a00 */
[----:B------:R-:W-:Y:S01]  /*241b0*/  ISETP.GE.AND P1, PT, R12, UR4, PT ;  /* 0x000000040c007c0c */ /* 0x000fe2000bf26270 */
[----:B------:R-:W-:Y:S01]  /*241c0*/  VIADD R14, R197, 0x50 ;  /* 0x00000050c50e7836 */ /* 0x000fe20000000000 */
[----:B------:R-:W-:Y:S02]  /*241d0*/  SHF.R.S32.HI R15, RZ, 0x1f, R15 ;  /* 0x0000001fff0f7819 */ /* 0x000fe4000001140f */
        /* <DEDUP_REMOVED lines=18> */
[----:B------:R-:W-:-:S05]  /*24300*/  VIADD R14, R197, 0x58 ;  /* 0x00000058c50e7836 */ /* 0x000fca0000000000 */
[----:B------:R-:W-:Y:S01]  /*24310*/  SHF.R.S32.HI R14, RZ, 0x1f, R14 ;  /* 0x0000001fff0e7819 */ /* 0x000fe2000001140e */
[----:B--2---:R1:W-:Y:S04]  /*24320*/  @!P0 ST.E.64 desc[UR42][R10.64], R8 ;  /* 0x000000080a008985 */ /* 0x0043e8000c101b2a */
[----:B-1----:R-:W2:Y:S01]  /*24330*/  @!P1 LDL.64 R8, [R1+0x2b0] ;  /* 0x0002b00001089983 */ /* 0x002ea20000100a00 */
[----:B------:R-:W-:Y:S02]  /*24340*/  ISETP.GE.AND P0, PT, R12, UR4, PT ;  /* 0x000000040c007c0c */ /* 0x000fe4000bf06270 */
        /* <DEDUP_REMOVED lines=8> */
[----:B------:R-:W-:Y:S02]  /*243d0*/  @!P0 LEA.HI.X R11, R12, R5, R13, 0x2, P2 ;  /* 0x000000050c0b8211 */ /* 0x000fe400010f140d */
[----:B------:R-:W-:-:S03]  /*243e0*/  SHF.R.S32.HI R12, RZ, 0x1f, R229 ;  /* 0x0000001fff0c7819 */ /* 0x000fc600000114e5 */
        /* <DEDUP_REMOVED lines=110> */
[----:B------:R-:W-:-:S04]  /*24ad0*/  @!P1 LEA R10, P0, R211, R6, 0x2 ;  /* 0x00000006d30a9211 */ /* 0x000fc800078010ff */
[----:B------:R-:W-:-:S05]  /*24ae0*/  @!P1 LEA.HI.X R11, R211, R5, R12, 0x2, P0 ;  /* 0x00000005d30b9211 */ /* 0x000fca00000f140c */
[----:B--2---:R3:W-:Y:S04]  /*24af0*/  @!P1 ST.E.64 desc[UR42][R10.64], R8 ;  /* 0x000000080a009985 */ /* 0x0047e8000c101b2a */
.L_x_12193:
[----:B------:R-:W-:Y:S05]  /*24b00*/  BSYNC B1 ;  /* 0x0000000000017941 */ /* 0x000fea0003800000 */
.L_x_12192:
[----:B------:R-:W-:-:S03]  /*24b10*/  UMOV UR4, 0xffffffff ;  /* 0xffffffff00047882 */ /* 0x000fc60000000000 */
[----:B------:R-:W-:Y:S05]  /*24b20*/  BRA.DIV UR4, `(.L_x_12194) ;  /* 0x000000b6046c7947 */ /* 0x000fea000b800000 */
[----:B------:R4:W0:Y:S04]  /*24b30*/  SHFL.IDX PT, R37, R4, 0x1, 0x1c1f ;  /* 0x003c1f0004257f89 */ /* 0x00082800000e0000 */
[----:B------:R4:W0:Y:S02]  /*24b40*/  SHFL.IDX PT, R14, R3, 0x1, 0x1c1f ;  /* 0x003c1f00030e7f89 */ /* 0x00082400000e0000 */
.L_x_12427:
[----:B------:R-:W-:-:S13]  /*24b50*/  ISETP.GE.AND P0, PT, R7, R0, PT ;  /* 0x000000000700720c */ /* 0x000fda0003f06270 */
[----:B------:R-:W-:Y:S05]  /*24b60*/  @P0 BRA `(.L_x_12190) ;  /* 0x0000001800f80947 */ /* 0x000fea0003800000 */
[----:B------:R-:W5:Y:S02]  /*24b70*/  LDC R0, c[0x0][0xac8] ;  /* 0x0002b200ff007b82 */ /* 0x000f640000000800 */
[----:B-----5:R-:W-:-:S13]  /*24b80*/  ISETP.GE.AND P0, PT, R197, R0, PT ;  /* 0x00000000c500720c */ /* 0x020fda0003f06270 */
[----:B---3--:R-:W3:Y:S01]  /*24b90*/  @!P0 LDL.64 R10, [R1+0x208] ;  /* 0x00020800010a8983 */ /* 0x008ee20000100a00 */
[-C--:B------:R-:W-:Y:S01]  /*24ba0*/  ISETP.GE.AND P1, PT, R20, R0.reuse, PT ;  /* 0x000000001400720c */ /* 0x080fe20003f26270 */
[----:B0---4-:R-:W-:Y:S02]  /*24bb0*/  @!P0 IMAD.MOV.U32 R4, RZ, RZ, R14 ;  /* 0x000000ffff048224 */ /* 0x011fe400078e000e */
[----:B-1----:R-:W-:Y:S02]  /*24bc0*/  @!P0 IMAD.MOV.U32 R5, RZ, RZ, R37 ;  /* 0x000000ffff058224 */ /* 0x002fe400078e0025 */
[----:B------:R-:W-:Y:S01]  /*24bd0*/  @!P0 IMAD.WIDE R4, R197, 0x4, R4 ;  /* 0x00000004c5048825 */ /* 0x000fe200078e0204 */
[----:B------:R-:W-:-:S04]  /*24be0*/  ISETP.GE.AND P2, PT, R21, R0, PT ;  /* 0x000000001500720c */ /* 0x000fc80003f46270 */
[----:B---3--:R0:W-:Y:S04]  /*24bf0*/  @!P0 ST.E.64 desc[UR42][R4.64], R10 ;  /* 0x0000000a04008985 */ /* 0x0081e8000c101b2a */
[----:B--2---:R-:W2:Y:S01]  /*24c00*/  @!P1 LDL.64 R6, [R1+0x218] ;  /* 0x0002180001069983 */ /* 0x004ea20000100a00 */
[----:B------:R-:W-:-:S04]  /*24c10*/  @!P1 LEA R8, P0, R20, R14, 0x2 ;  /* 0x0000000e14089211 */ /* 0x000fc800078010ff */
[----:B------:R-:W-:Y:S02]  /*24c20*/  @!P1 LEA.HI.X R9, R20, R37, R30, 0x2, P0 ;  /* 0x0000002514099211 */ /* 0x000fe400000f141e */
        /* <DEDUP_REMOVED lines=16> */
[----:B------:R-:W3:Y:S01]  /*24d30*/  @!P1 LDL.64 R8, [R1+0x258] ;  /* 0x0002580001089983 */ /* 0x000ee20000100a00 */
[----:B------:R-:W-:Y:S02]  /*24d40*/  ISETP.GE.AND P2, PT, R28, R0, PT ;  /* 0x000000001c00720c */ /* 0x000fe40003f46270 */
[----:B--2---:R-:W-:-:S04]  /*24d50*/  @!P1 LEA R12, P0, R26, R14, 0x2 ;  /* 0x0000000e1a0c9211 */ /* 0x004fc800078010ff */
[----:B------:R-:W-:-:S05]  /*24d60*/  @!P1 LEA.HI.X R13, R26, R37, R34, 0x2, P0 ;  /* 0x000000251a0d9211 */ /* 0x000fca00000f1422 */
[----:B---3--:R2:W-:Y:S04]  /*24d70*/  @!P1 ST.E.64 desc[UR42][R12.64], R8 ;  /* 0x000000080c009985 */ /* 0x0085e8000c101b2a */
[----:B0-----:R-:W3:Y:S01]  /*24d80*/  @!P2 LDL.64 R4, [R1+0x268] ;  /* 0x000268000104a983 */ /* 0x001ee20000100a00 */
[----:B------:R-:W-:Y:S01]  /*24d90*/  ISETP.GE.AND P1, PT, R29, R0, PT ;  /* 0x000000001d00720c */ /* 0x000fe20003f26270 */
[----:B------:R-:W-:Y:S01]  /*24da0*/  VIADD R15, R197, 0x40 ;  /* 0x00000040c50f7836 */ /* 0x000fe20000000000 */
[----:B------:R-:W-:-:S04]  /*24db0*/  @!P2 LEA R10, P0, R28, R14, 0x2 ;  /* 0x0000000e1c0aa211 */ /* 0x000fc800078010ff */
[----:B------:R-:W-:-:S05]  /*24dc0*/  @!P2 LEA.HI.X R11, R28, R37, R35, 0x2, P0 ;  /* 0x000000251c0ba211 */ /* 0x000fca00000f1423 */
[----:B---3--:R0:W-:Y:S04]  /*24dd0*/  @!P2 ST.E.64 desc[UR42][R10.64], R4 ;  /* 0x000000040a00a985 */ /* 0x0081e8000c101b2a */
[----:B-1----:R-:W3:Y:S01]  /*24de0*/  @!P1 LDL.64 R6, [R1+0x278] ;  /* 0x0002780001069983 */ /* 0x002ee20000100a00 */
[----:B------:R-:W-:Y:S01]  /*24df0*/  ISETP.GE.AND P2, PT, R15, R0, PT ;  /* 0x000000000f00720c */ /* 0x000fe20003f46270 */
[----:B------:R-:W-:Y:S01]  /*24e00*/  VIADD R3, R197, 0x48 ;  /* 0x00000048c5037836 */ /* 0x000fe20000000000 */
[----:B------:R-:W-:-:S04]  /*24e10*/  @!P1 LEA R20, P0, R29, R14, 0x2 ;  /* 0x0000000e1d149211 */ /* 0x000fc800078010ff */
[----:B------:R-:W-:Y:S01]  /*24e20*/  @!P1 LEA.HI.X R21, R29, R37, R36, 0x2, P0 ;  /* 0x000000251d159211 */ /* 0x000fe200000f1424 */
[----:B------:R-:W-:-:S04]  /*24e30*/  VIADD R39, R197, 0x40 ;  /* 0x00000040c5277836 */ /* 0x000fc80000000000 */
[----:B---3--:R1:W-:Y:S04]  /*24e40*/  @!P1 ST.E.64 desc[UR42][R20.64], R6 ;  /* 0x0000000614009985 */ /* 0x0083e8000c101b2a */
[----:B--2---:R-:W2:Y:S01]  /*24e50*/  @!P2 LDL.64 R8, [R1+0x288] ;  /* 0x000288000108a983 */ /* 0x004ea20000100a00 */
[----:B------:R-:W-:Y:S01]  /*24e60*/  ISETP.GE.AND P1, PT, R3, R0, PT ;  /* 0x000000000300720c */ /* 0x000fe20003f26270 */
[----:B------:R-:W-:Y:S01]  /*24e70*/  VIADD R38, R197, 0x50 ;  /* 0x00000050c5267836 */ /* 0x000fe20000000000 */
[----:B------:R-:W-:Y:S02]  /*24e80*/  SHF.R.S32.HI R39, RZ, 0x1f, R39 ;  /* 0x0000001fff277819 */ /* 0x000fe40000011427 */
[----:B------:R-:W-:-:S04]  /*24e90*/  @!P2 LEA R12, P0, R15, R14, 0x2 ;  /* 0x0000000e0f0ca211 */ /* 0x000fc800078010ff */
[----:B------:R-:W-:Y:S01]  /*24ea0*/  @!P2 LEA.HI.X R13, R15, R37, R39, 0x2, P0 ;  /* 0x000000250f0da211 */ /* 0x000fe200000f1427 */
[----:B------:R-:W-:-:S04]  /*24eb0*/  VIADD R39, R197, 0x48 ;  /* 0x00000048c5277836 */ /* 0x000fc80000000000 */
[----:B--2---:R2:W-:Y:S04]  /*24ec0*/  @!P2 ST.E.64 desc[UR42][R12.64], R8 ;  /* 0x000000080c00a985 */ /* 0x0045e8000c101b2a */
[----:B0-----:R-:W3:Y:S01]  /*24ed0*/  @!P1 LDL.64 R4, [R1+0x298] ;  /* 0x0002980001049983 */ /* 0x001ee20000100a00 */
[----:B------:R-:W-:Y:S01]  /*24ee0*/  ISETP.GE.AND P2, PT, R38, R0, PT ;  /* 0x000000002600720c */ /* 0x000fe20003f46270 */
[----:B------:R-:W-:Y:S01]  /*24ef0*/  VIADD R15, R197, 0x58 ;  /* 0x00000058c50f7836 */ /* 0x000fe20000000000 */
[----:B------:R-:W-:Y:S02]  /*24f00*/  SHF.R.S32.HI R39, RZ, 0x1f, R39 ;  /* 0x0000001fff277819 */ /* 0x000fe40000011427 */
[----:B------:R-:W-:-:S04]  /*24f10*/  @!P1 LEA R10, P0, R3, R14, 0x2 ;  /* 0x0000000e030a9211 */ /* 0x000fc800078010ff */
[----:B------:R-:W-:Y:S01]  /*24f20*/  @!P1 LEA.HI.X R11, R3, R37, R39, 0x2, P0 ;  /* 0x00000025030b9211 */ /* 0x000fe200000f1427 */
[----:B------:R-:W-:-:S04]  /*24f30*/  VIADD R39, R197, 0x50 ;  /* 0x00000050c5277836 */ /* 0x000fc80000000000 */
[----:B---3--:R0:W-:Y:S04]  /*24f40*/  @!P1 ST.E.64 desc[UR42][R10.64], R4 ;  /* 0x000000040a009985 */ /* 0x0081e8000c101b2a */
[----:B-1----:R-:W3:Y:S01]  /*24f50*/  @!P2 LDL.64 R6, [R1+0x2a8] ;  /* 0x0002a8000106a983 */ /* 0x002ee20000100a00 */
[----:B------:R-:W-:Y:S01]  /*24f60*/  ISETP.GE.AND P1, PT, R15, R0, PT ;  /* 0x000000000f00720c */ /* 0x000fe20003f26270 */
[----:B------:R-:W-:Y:S01]  /*24f70*/  VIADD R3, R197, 0x60 ;  /* 0x00000060c5037836 */ /* 0x000fe20000000000 */
[----:B------:R-:W-:Y:S02]  /*24f80*/  SHF.R.S32.HI R39, RZ, 0x1f, R39 ;  /* 0x0000001fff277819 */ /* 0x000fe40000011427 */
[----:B------:R-:W-:-:S04]  /*24f90*/  @!P2 LEA R20, P0, R38, R14, 0x2 ;  /* 0x0000000e2614a211 */ /* 0x000fc800078010ff */
[----:B------:R-:W-:Y:S01]  /*24fa0*/  @!P2 LEA.HI.X R21, R38, R37, R39, 0x2, P0 ;  /* 0x000000252615a211 */ /* 0x000fe200000f1427 */
[----:B------:R-:W-:-:S04]  /*24fb0*/  VIADD R38, R197, 0x58 ;  /* 0x00000058c5267836 */ /* 0x000fc80000000000 */
[----:B--2---:R-:W-:Y:S02]  /*24fc0*/  @!P1 LEA R12, P0, R15, R14, 0x2 ;  /* 0x0000000e0f0c9211 */ /* 0x004fe400078010ff */
[----:B------:R-:W-:Y:S01]  /*24fd0*/  SHF.R.S32.HI R38, RZ, 0x1f, R38 ;  /* 0x0000001fff267819 */ /* 0x000fe20000011426 */
[----:B---3--:R1:W-:Y:S04]  /*24fe0*/  @!P2 ST.E.64 desc[UR42][R20.64], R6 ;  /* 0x000000061400a985 */ /* 0x0083e8000c101b2a */
[----:B------:R-:W2:Y:S01]  /*24ff0*/  @!P1 LDL.64 R8, [R1+0x2b8] ;  /* 0x0002b80001089983 */ /* 0x000ea20000100a00 */
[----:B------:R-:W-:Y:S02]  /*25000*/  ISETP.GE.AND P2, PT, R3, R0, PT ;  /* 0x000000000300720c */ /* 0x000fe40003f46270 */
[----:B------:R-:W-:Y:S01]  /*25010*/  @!P1 LEA.HI.X R13, R15, R37, R38, 0x2, P0 ;  /* 0x000000250f0d9211 */ /* 0x000fe200000f1426 */
[----:B------:R-:W-:-:S05]  /*25020*/  VIADD R15, R197, 0x60 ;  /* 0x00000060c50f7836 */ /* 0x000fca0000000000 */
[----:B------:R-:W-:Y:S01]  /*25030*/  SHF.R.S32.HI R15, RZ, 0x1f, R15 ;  /* 0x0000001fff0f7819 */ /* 0x000fe2000001140f */
[----:B--2---:R2:W-:Y:S04]  /*25040*/  @!P1 ST.E.64 desc[UR42][R12.64], R8 ;  /* 0x000000080c009985 */ /* 0x0045e8000c101b2a */
[----:B0-----:R-:W3:Y:S01]  /*25050*/  @!P2 LDL.64 R4, [R1+0x2c8] ;  /* 0x0002c8000104a983 */ /* 0x001ee20000100a00 */
[----:B------:R-:W-:Y:S02]  /*25060*/  ISETP.GE.AND P1, PT, R229, R0, PT ;  /* 0x00000000e500720c */ /* 0x000fe40003f26270 */
[----:B------:R-:W-:-:S04]  /*25070*/  @!P2 LEA R10, P0, R3, R14, 0x2 ;  /* 0x0000000e030aa211 */ /* 0x000fc800078010ff */
[----:B------:R-:W-:Y:S02]  /*25080*/  @!P2 LEA.HI.X R11, R3, R37, R15, 0x2, P0 ;  /* 0x00000025030ba211 */ /* 0x000fe400000f140f */
[----:B------:R-:W-:-:S03]  /*25090*/  SHF.R.S32.HI R3, RZ, 0x1f, R229 ;  /* 0x0000001fff037819 */ /* 0x000fc600000114e5 */
[----:B---3--:R0:W-:Y:S04]  /*250a0*/  @!P2 ST.E.64 desc[UR42][R10.64], R4 ;  /* 0x000000040a00a985 */ /* 0x0081e8000c101b2a */
[----:B-1----:R-:W3:Y:S01]  /*250b0*/  @!P1 LDL.64 R6, [R1+0x2d8] ;  /* 0x0002d80001069983 */ /* 0x002ee20000100a00 */
[----:B------:R-:W-:Y:S02]  /*250c0*/  ISETP.GE.AND P2, PT, R228, R0, PT ;  /* 0x00000000e400720c */ /* 0x000fe40003f46270 */
[----:B------:R-:W-:-:S04]  /*250d0*/  @!P1 LEA R20, P0, R229, R14, 0x2 ;  /* 0x0000000ee5149211 */ /* 0x000fc800078010ff */
[----:B------:R-:W-:Y:S02]  /*250e0*/  @!P1 LEA.HI.X R21, R229, R37, R3, 0x2, P0 ;  /* 0x00000025e5159211 */ /* 0x000fe400000f1403 */
[----:B------:R-:W-:-:S03]  /*250f0*/  SHF.R.S32.HI R3, RZ, 0x1f, R228 ;  /* 0x0000001fff037819 */ /* 0x000fc600000114e4 */
[----:B---3--:R1:W-:Y:S04]  /*25100*/  @!P1 ST.E.64 desc[UR42][R20.64], R6 ;  /* 0x0000000614009985 */ /* 0x0083e8000c101b2a */
[----:B--2---:R-:W2:Y:S01]  /*25110*/  @!P2 LDL.64 R8, [R1+0x2e8] ;  /* 0x0002e8000108a983 */ /* 0x004ea20000100a00 */
[----:B------:R-:W-:Y:S02]  /*25120*/  ISETP.GE.AND P1, PT, R227, R0, PT ;  /* 0x00000000e300720c */ /* 0x000fe40003f26270 */
[----:B------:R-:W-:-:S04]  /*25130*/  @!P2 LEA R12, P0, R228, R14, 0x2 ;  /* 0x0000000ee40ca211 */ /* 0x000fc800078010ff */
[----:B------:R-:W-:Y:S02]  /*25140*/  @!P2 LEA.HI.X R13, R228, R37, R3, 0x2, P0 ;  /* 0x00000025e40da211 */ /* 0x000fe400000f1403 */
[----:B------:R-:W-:-:S03]  /*25150*/  SHF.R.S32.HI R3, RZ, 0x1f, R227 ;  /* 0x0000001fff037819 */ /* 0x000fc600000114e3 */
        /* <DEDUP_REMOVED lines=83> */
[----:B------:R-:W-:-:S05]  /*25690*/  SHF.R.S32.HI R3, RZ, 0x1f, R213 ;  /* 0x0000001fff037819 */ /* 0x000fca00000114d5 */
        /* <DEDUP_REMOVED lines=10> */
[----:B------:R-:W-:Y:S02]  /*25740*/  SHF.R.S32.HI R3, RZ, 0x1f, R212 ;  /* 0x0000001fff037819 */ /* 0x000fe400000114d4 */
[----:B------:R-:W-:-:S04]  /*25750*/  LEA R4, P0, R212, R14, 0x2 ;  /* 0x0000000ed4047211 */ /* 0x000fc800078010ff */
[----:B------:R-:W-:-:S05]  /*25760*/  LEA.HI.X R5, R212, R37, R3, 0x2, P0 ;  /* 0x00000025d4057211 */ /* 0x000fca00000f1403 */
[----:B--2---:R1:W-:Y:S04]  /*25770*/  ST.E.64 desc[UR42][R4.64], R6 ;  /* 0x0000000604007985 */ /* 0x0043e8000c101b2a */
.L_x_12196:
[----:B------:R-:W-:Y:S05]  /*25780*/  BSYNC B1 ;  /* 0x0000000000017941 */ /* 0x000fea0003800000 */
.L_x_12195:
[----:B------:R-:W-:Y:S05]  /*25790*/  @P1 BRA `(.L_x_12190) ;  /* 0x0000000c00ec1947 */ /* 0x000fea0003800000 */
[----:B01----:R-:W2:Y:S01]  /*257a0*/  LDL.64 R4, [R1+0x3f8] ;  /* 0x0003f80001047983 */ /* 0x003ea20000100a00 */
[----:B------:R-:W-:Y:S02]  /*257b0*/  SHF.R.S32.HI R0, RZ, 0x1f, R211 ;  /* 0x0000001fff007819 */ /* 0x000fe400000114d3 */
[----:B------:R-:W-:-:S04]  /*257c0*/  LEA R14, P0, R211, R14, 0x2 ;  /* 0x0000000ed30e7211 */ /* 0x000fc800078010ff */
[----:B------:R-:W-:-:S05]  /*257d0*/  LEA.HI.X R15, R211, R37, R0, 0x2, P0 ;  /* 0x00000025d30f7211 */ /* 0x000fca00000f1400 */
[----:B--2---:R0:W-:Y:S01]  /*257e0*/  ST.E.64 desc[UR42][R14.64], R4 ;  /* 0x000000040e007985 */ /* 0x0041e2000c101b2a */
[----:B------:R-:W-:Y:S05]  /*257f0*/  BRA `(.L_x_12190) ;  /* 0x0000000c00d47947 */ /* 0x000fea0003800000 */
.L_x_12177:
[----:B------:R-:W-:Y:S01]  /*25800*/  ULDC.64 UR4, c[0x0][0xc08] ;  /* 0x0003020000047ab9 */ /* 0x000fe20000000a00 */
[----:B------:R-:W1:Y:S01]  /*25810*/  LDC.64 R4, c[0x0][0xc00] ;  /* 0x00030000ff047b82 */ /* 0x000e620000000a00 */
        /* <DEDUP_REMOVED lines=9> */
[----:B-1----:R-:W-:-:S05]  /*258b0*/  IMAD.WIDE R4, R208, 0x4, R4 ;  /* 0x00000004d0047825 */ /* 0x002fca00078e0204 */
[----:B------:R1:W5:Y:S01]  /*258c0*/  @P0 LDG.E R3, desc[UR42][R4.64] ;  /* 0x0000002a04030981 */ /* 0x000362000c1e1900 */
[----:B------:R-:W4:Y:S01]  /*258d0*/  S2R R30, SR_TID.X ;  /* 0x00000000001e7919 */ /* 0x000f220000002100 */
[----:B--2---:R-:W-:-:S05]  /*258e0*/  @P1 IMAD.WIDE R6, R208, 0x4, R6 ;  /* 0x00000004d0061825 */ /* 0x004fca00078e0206 */
[----:B------:R1:W5:Y:S01]  /*258f0*/  @P1 LDG.E R20, desc[UR42][R6.64] ;  /* 0x0000002a06141981 */ /* 0x000362000c1e1900 */
[----:B------:R-:W-:Y:S02]  /*25900*/  ISETP.NE.AND P2, PT, R204, RZ, PT ;  /* 0x000000ffcc00720c */ /* 0x000fe40003f45270 */
[----:B------:R-:W-:-:S11]  /*25910*/  SHF.R.S32.HI R28, RZ, 0x1f, R208 ;  /* 0x0000001fff1c7819 */ /* 0x000fd600000114d0 */
[----:B------:R-:W2:Y:S01]  /*25920*/  @!P2 LDC R204, c[0x0][0xad4] ;  /* 0x0002b500ffccab82 */ /* 0x000ea20000000800 */
[----:B----4-:R-:W-:-:S05]  /*25930*/  VIADD R0, R30, 0xffffff80 ;  /* 0xffffff801e007836 */ /* 0x010fca0000000000 */
[----:B------:R-:W-:Y:S02]  /*25940*/  ISETP.GT.AND P3, PT, R0, 0x7f, PT ;  /* 0x0000007f0000780c */ /* 0x000fe40003f64270 */
[----:B--2---:R-:W-:Y:S01]  /*25950*/  ISETP.GT.AND P2, PT, R204, 0x1, PT ;  /* 0x00000001cc00780c */ /* 0x004fe20003f44270 */
[----:B-1----:R-:W-:-:S12]  /*25960*/  @P1 BRA `(.L_x_12197) ;  /* 0x0000000000101947 */ /* 0x002fd80003800000 */
[----:B------:R-:W-:Y:S05]  /*25970*/  @!P0 BRA `(.L_x_12197) ;  /* 0x00000000000c8947 */ /* 0x000fea0003800000 */
[----:B------:R-:W2:Y:S04]  /*25980*/  LDG.E R7, desc[UR42][R4.64] ;  /* 0x0000002a04077981 */ /* 0x000ea8000c1e1900 */
[----:B-----5:R-:W2:Y:S02]  /*25990*/  LDG.E R20, desc[UR42][R4.64+0x4] ;  /* 0x0000042a04147981 */ /* 0x020ea4000c1e1900 */
[----:B--2---:R-:W-:-:S07]  /*259a0*/  IMAD.IADD R20, R20, 0x1, -R7 ;  /* 0x0000000114147824 */ /* 0x004fce00078e0a07 */
.L_x_12197:
[----:B------:R-:W-:Y:S01]  /*259b0*/  BSSY B1, `(.L_x_12198) ;  /* 0x0000035000017945 */ /* 0x000fe20003800000 */
[----:B------:R-:W-:Y:S02]  /*259c0*/  SEL R29, R208, RZ, !P0 ;  /* 0x000000ffd01d7207 */ /* 0x000fe40004000000 */
[----:B------:R-:W-:Y:S02]  /*259d0*/  SEL R28, R28, RZ, !P0 ;  /* 0x000000ff1c1c7207 */ /* 0x000fe40004000000 */
[----:B-----5:R-:W-:Y:S01]  /*259e0*/  SHF.R.S32.HI R26, RZ, 0x1f, R3 ;  /* 0x0000001fff1a7819 */ /* 0x020fe20000011403 */
[----:B------:R-:W-:Y:S06]  /*259f0*/  @P3 BRA `(.L_x_12199) ;  /* 0x0000000000c03947 */ /* 0x000fec0003800000 */
[----:B------:R-:W1:Y:S01]  /*25a00*/  LDC R33, c[0x0][0xbe8] ;  /* 0x0002fa00ff217b82 */ /* 0x000e620000000800 */
[----:B------:R-:W-:Y:S01]  /*25a10*/  IADD3 R31, R203, -0x80, R30 ;  /* 0xffffff80cb1f7810 */ /* 0x000fe20007ffe01e */
[----:B-1----:R-:W-:-:S05]  /*25a20*/  IMAD R0, R20, R33, RZ ;  /* 0x0000002114007224 */ /* 0x002fca00078e02ff */
[----:B------:R-:W-:-:S13]  /*25a30*/  ISETP.GE.AND P0, PT, R31, R0, PT ;  /* 0x000000001f00720c */ /* 0x000fda0003f06270 */
[----:B------:R-:W-:Y:S05]  /*25a40*/  @P0 BRA `(.L_x_12199) ;  /* 0x0000000000ac0947 */ /* 0x000fea0003800000 */
[----:B------:R-:W-:Y:S01]  /*25a50*/  IMAD.MOV.U32 R24, RZ, RZ, 0x9b8 ;  /* 0x000009b8ff187424 */ /* 0x000fe200078e00ff */
[----:B------:R-:W-:Y:S01]  /*25a60*/  ISETP.GT.AND P0, PT, R204, 0x1, PT ;  /* 0x00000001cc00780c */ /* 0x000fe20003f04270 */
[----:B------:R-:W1:Y:S01]  /*25a70*/  LDC.64 R4, c[0x0][0xba8] ;  /* 0x0002ea00ff047b82 */ /* 0x000e620000000a00 */
[----:B------:R-:W-:Y:S01]  /*25a80*/  ISETP.NE.AND P1, PT, R33, 0x1, PT ;  /* 0x000000012100780c */ /* 0x000fe20003f25270 */
[----:B------:R-:W-:Y:S01]  /*25a90*/  IMAD.MOV.U32 R21, RZ, RZ, R31 ;  /* 0x000000ffff157224 */ /* 0x000fe200078e001f */
[----:B------:R-:W-:Y:S02]  /*25aa0*/  SEL R24, R24, 0x978, P0 ;  /* 0x0000097818187807 */ /* 0x000fe40000000000 */
[----:B------:R-:W-:-:S03]  /*25ab0*/  SEL R209, R209, RZ, P0 ;  /* 0x000000ffd1d17207 */ /* 0x000fc60000000000 */
[----:B0-----:R-:W0:Y:S08]  /*25ac0*/  LDC.64 R10, c[0x0][R24+0x220] ;  /* 0x00008800180a7b82 */ /* 0x001e300000000a00 */
[----:B------:R-:W2:Y:S08]  /*25ad0*/  LDC.64 R14, c[0x0][R24+0x218] ;  /* 0x00008600180e7b82 */ /* 0x000eb00000000a00 */
[----:B------:R-:W4:Y:S08]  /*25ae0*/  LDC.64 R8, c[0x0][R24+0x228] ;  /* 0x00008a0018087b82 */ /* 0x000f300000000a00 */
[----:B------:R-:W5:Y:S08]  /*25af0*/  LDC.64 R6, c[0x0][R24+0x210] ;  /* 0x0000840018067b82 */ /* 0x000f700000000a00 */
[----:B------:R-:W3:Y:S08]  /*25b00*/  @P1 LDC R0, c[0x0][0xbec] ;  /* 0x0002fb00ff001b82 */ /* 0x000ef00000000800 */
[----:B------:R-:W4:Y:S01]  /*25b10*/  @P1 LDC R35, c[0x0][0xbf0] ;  /* 0x0002fc00ff231b82 */ /* 0x000f220000000800 */
[----:B0-----:R-:W-:-:S07]  /*25b20*/  IMAD R11, R11, R29, RZ ;  /* 0x0000001d0b0b7224 */ /* 0x001fce00078e02ff */
[----:B-1----:R-:W0:Y:S01]  /*25b30*/  @!P0 LDC R4, c[0x0][0xb50] ;  /* 0x0002d400ff048b82 */ /* 0x002e220000000800 */
[----:B------:R-:W-:-:S04]  /*25b40*/  IMAD.WIDE.U32 R12, R10, R29, RZ ;  /* 0x0000001d0a0c7225 */ /* 0x000fc800078e00ff */
[----:B------:R-:W-:Y:S02]  /*25b50*/  IMAD R11, R10, R28, R11 ;  /* 0x0000001c0a0b7224 */ /* 0x000fe400078e020b */
[----:B---3--:R-:W-:Y:S01]  /*25b60*/  @P1 IMAD.HI.U32 R0, R31, R0, RZ ;  /* 0x000000001f001227 */ /* 0x008fe200078e00ff */
[----:B------:R-:W1:Y:S03]  /*25b70*/  @!P0 LDC R5, c[0x0][0xb54] ;  /* 0x0002d500ff058b82 */ /* 0x000e660000000800 */
[-C--:B--2---:R-:W-:Y:S02]  /*25b80*/  IMAD R25, R15, R153.reuse, RZ ;  /* 0x000000990f197224 */ /* 0x084fe400078e02ff */
[----:B------:R-:W-:Y:S01]  /*25b90*/  IMAD.WIDE.U32 R14, R14, R153, RZ ;  /* 0x000000990e0e7225 */ /* 0x000fe200078e00ff */
[----:B----4-:R-:W-:-:S03]  /*25ba0*/  @P1 SHF.R.U32.HI R21, RZ, R35, R0 ;  /* 0x00000023ff151219 */ /* 0x010fc60000011600 */
        /* <DEDUP_REMOVED lines=12> */
[-C--:B-----5:R-:W-:Y:S01]  /*25c70*/  IMAD R0, R7, R11.reuse, RZ ;  /* 0x0000000b07007224 */ /* 0x0a0fe200078e02ff */
[----:B------:R-:W-:Y:S01]  /*25c80*/  SHF.R.S32.HI R13, RZ, 0x1f, R11 ;  /* 0x0000001fff0d7819 */ /* 0x000fe2000001140b */
[----:B------:R-:W-:Y:S02]  /*25c90*/  IMAD.MOV.U32 R7, RZ, RZ, -0x800000 ;  /* 0xff800000ff077424 */ /* 0x000fe400078e00ff */
[----:B------:R-:W-:-:S04]  /*25ca0*/  IMAD.WIDE.U32 R8, R6, R11, R8 ;  /* 0x0000000b06087225 */ /* 0x000fc800078e0008 */
[----:B------:R-:W-:Y:S01]  /*25cb0*/  IMAD R13, R6, R13, R0 ;  /* 0x0000000d060d7224 */ /* 0x000fe200078e0200 */
[----:B0-----:R-:W-:-:S03]  /*25cc0*/  LEA R4, P0, R8, R4, 0x2 ;  /* 0x0000000408047211 */ /* 0x001fc600078010ff */
[----:B------:R-:W-:-:S05]  /*25cd0*/  IMAD.IADD R0, R9, 0x1, R13 ;  /* 0x0000000109007824 */ /* 0x000fca00078e020d */
[----:B-1----:R-:W-:-:S05]  /*25ce0*/  LEA.HI.X R5, R8, R5, R0, 0x2, P0 ;  /* 0x0000000508057211 */ /* 0x002fca00000f1400 */
[----:B------:R1:W-:Y:S02]  /*25cf0*/  STG.E desc[UR42][R4.64], R7 ;  /* 0x0000000704007986 */ /* 0x0003e4000c10192a */
.L_x_12199:
[----:B------:R-:W-:Y:S05]  /*25d00*/  BSYNC B1 ;  /* 0x0000000000017941 */ /* 0x000fea0003800000 */
.L_x_12198:
[----:B------:R-:W-:Y:S05]  /*25d10*/  @P2 BRA `(.L_x_12190) ;  /* 0x00000008008c2947 */ /* 0x000fea0003800000 */
[----:B------:R-:W2:Y:S01]  /*25d20*/  LDC R21, c[0x0][0xbe8] ;  /* 0x0002fa00ff157b82 */ /* 0x000ea20000000800 */
[C---:B------:R-:W-:Y:S01]  /*25d30*/  VIADD R8, R30.reuse, 0xffffff80 ;  /* 0xffffff801e087836 */ /* 0x040fe20000000000 */
[----:B------:R-:W-:Y:S01]  /*25d40*/  ULDC.64 UR4, c[0x0][0xaa0] ;  /* 0x0002a80000047ab9 */ /* 0x000fe20000000a00 */
[----:B0-----:R-:W-:Y:S01]  /*25d50*/  VIADD R10, R30, 0xffffff80 ;  /* 0xffffff801e0a7836 */ /* 0x001fe20000000000 */
[----:B------:R-:W-:Y:S01]  /*25d60*/  ULDC.64 UR6, c[0x0][0xaf0] ;  /* 0x0002bc0000067ab9 */ /* 0x000fe20000000a00 */
[----:B------:R-:W-:Y:S01]  /*25d70*/  IMAD R0, R26, UR4, RZ ;  /* 0x000000041a007c24 */ /* 0x000fe2000f8e02ff */
[----:B------:R-:W-:Y:S01]  /*25d80*/  SHF.R.S32.HI R8, RZ, 0x1f, R8 ;  /* 0x0000001fff087819 */ /* 0x000fe20000011408 */
[----:B-1----:R-:W-:-:S03]  /*25d90*/  IMAD.WIDE.U32 R4, R3, UR4, RZ ;  /* 0x0000000403047c25 */ /* 0x002fc6000f8e00ff */
[----:B------:R-:W-:Y:S01]  /*25da0*/  LEA.HI R8, R8, R10, RZ, 0x3 ;  /* 0x0000000a08087211 */ /* 0x000fe200078f18ff */
[----:B------:R-:W-:Y:S01]  /*25db0*/  IMAD R7, R3, UR5, R0 ;  /* 0x0000000503077c24 */ /* 0x000fe2000f8e0200 */
[----:B------:R-:W-:Y:S02]  /*25dc0*/  ULDC.64 UR4, c[0x0][0xae8] ;  /* 0x0002ba0000047ab9 */ /* 0x000fe40000000a00 */
[----:B------:R-:W-:Y:S01]  /*25dd0*/  SHF.R.S32.HI R8, RZ, 0x3, R8 ;  /* 0x00000003ff087819 */ /* 0x000fe20000011408 */
[----:B------:R-:W-:-:S04]  /*25de0*/  IMAD.IADD R5, R5, 0x1, R7 ;  /* 0x0000000105057824 */ /* 0x000fc800078e0207 */
[----:B------:R-:W-:Y:S02]  /*25df0*/  IMAD R0, R205, 0x20, R8 ;  /* 0x00000020cd007824 */ /* 0x000fe400078e0208 */
[----:B------:R-:W-:Y:S01]  /*25e00*/  IMAD.WIDE.U32 R4, R153, UR4, R4 ;  /* 0x0000000499047c25 */ /* 0x000fe2000f8e0004 */
[----:B--2---:R-:W-:-:S03]  /*25e10*/  ISETP.NE.AND P0, PT, R21, 0x1, PT ;  /* 0x000000011500780c */ /* 0x004fc60003f05270 */
[----:B------:R-:W-:Y:S02]  /*25e20*/  IMAD.IADD R9, R203, 0x1, R0 ;  /* 0x00000001cb097824 */ /* 0x000fe400078e0200 */
[----:B------:R-:W-:Y:S01]  /*25e30*/  IMAD R5, R153, UR5, R5 ;  /* 0x0000000599057c24 */ /* 0x000fe2000f8e0205 */
[----:B------:R-:W-:Y:S01]  /*25e40*/  ULDC.64 UR4, c[0x0][0xae0] ;  /* 0x0002b80000047ab9 */ /* 0x000fe20000000a00 */
[----:B------:R-:W-:Y:S02]  /*25e50*/  IMAD.MOV.U32 R3, RZ, RZ, R9 ;  /* 0x000000ffff037224 */ /* 0x000fe400078e0009 */
[----:B------:R-:W-:-:S04]  /*25e60*/  IMAD.WIDE.U32 R4, R29, UR6, R4 ;  /* 0x000000061d047c25 */ /* 0x000fc8000f8e0004 */
        /* <DEDUP_REMOVED lines=27> */
.L_x_12430:
[----:B------:R-:W-:Y:S01]  /*26020*/  IMAD R20, R20, R21, RZ ;  /* 0x0000001514147224 */ /* 0x000fe200078e02ff */
[----:B------:R-:W-:Y:S01]  /*26030*/  BSSY B1, `(.L_x_12201) ;  /* 0x0000019000017945 */ /* 0x000fe20003800000 */
[----:B------:R-:W-:-:S05]  /*26040*/  IMAD.IADD R203, R8, 0x1, R203 ;  /* 0x0000000108cb7824 */ /* 0x000fca00078e02cb */
        /* <DEDUP_REMOVED lines=9> */
[----:B------:R-:W-:-:S03]  /*260e0*/  SHF.R.S32.HI R12, RZ, 0x1f, R200 ;  /* 0x0000001fff0c7819 */ /* 0x000fc600000114c8 */
[-C--:B--2---:R-:W-:Y:S02]  /*260f0*/  @!P3 LEA R6, P5, R187, R14.reuse, 0x1 ;  /* 0x0000000ebb06b211 */ /* 0x084fe400078a08ff */
[----:B------:R-:W-:Y:S02]  /*26100*/  @!P2 LEA R8, P4, R201, R14, 0x1 ;  /* 0x0000000ec908a211 */ /* 0x000fe400078808ff */
[----:B-1----:R-:W-:Y:S02]  /*26110*/  @!P3 LEA.HI.X R7, R187, R0, R5, 0x1, P5 ;  /* 0x00000000bb07b211 */ /* 0x002fe400028f0c05 */
[----:B------:R-:W-:Y:S02]  /*26120*/  @!P1 LEA R10, P5, R200, R14, 0x1 ;  /* 0x0000000ec80a9211 */ /* 0x000fe400078a08ff */
[----:B------:R-:W-:Y:S01]  /*26130*/  @!P2 LEA.HI.X R9, R201, R0, R13, 0x1, P4 ;  /* 0x00000000c909a211 */ /* 0x000fe200020f0c0d */
[----:B------:R4:W-:Y:S01]  /*26140*/  @!P3 ST.E.128 desc[UR42][R6.64], RZ ;  /* 0x000000ff0600b985 */ /* 0x0009e2000c101d2a */
[----:B------:R-:W-:-:S02]  /*26150*/  SHF.R.S32.HI R5, RZ, 0x1f, R202 ;  /* 0x0000001fff057819 */ /* 0x000fc400000114ca */
[----:B------:R-:W-:Y:S01]  /*26160*/  @!P0 LEA R14, P4, R202, R14, 0x1 ;  /* 0x0000000eca0e8211 */ /* 0x000fe200078808ff */
[----:B------:R4:W-:Y:S01]  /*26170*/  @!P2 ST.E.128 desc[UR42][R8.64], RZ ;  /* 0x000000ff0800a985 */ /* 0x0009e2000c101d2a */
[-C--:B------:R-:W-:Y:S02]  /*26180*/  @!P1 LEA.HI.X R11, R200, R0.reuse, R12, 0x1, P5 ;  /* 0x00000000c80b9211 */ /* 0x080fe400028f0c0c */
[----:B------:R-:W-:-:S03]  /*26190*/  @!P0 LEA.HI.X R15, R202, R0, R5, 0x1, P4 ;  /* 0x00000000ca0f8211 */ /* 0x000fc600020f0c05 */
[----:B------:R4:W-:Y:S04]  /*261a0*/  @!P1 ST.E.128 desc[UR42][R10.64], RZ ;  /* 0x000000ff0a009985 */ /* 0x0009e8000c101d2a */
[----:B------:R4:W-:Y:S02]  /*261b0*/  @!P0 ST.E.128 desc[UR42][R14.64], RZ ;  /* 0x000000ff0e008985 */ /* 0x0009e4000c101d2a */
.L_x_12202:
[----:B------:R-:W-:Y:S05]  /*261c0*/  BSYNC B1 ;  /* 0x0000000000017941 */ /* 0x000fea0003800000 */
.L_x_12201:
[----:B------:R-:W-:-:S03]  /*261d0*/  UMOV UR4, 0xffffffff ;  /* 0xffffffff00047882 */ /* 0x000fc60000000000 */
[----:B------:R-:W-:Y:S05]  /*261e0*/  BRA.DIV UR4, `(.L_x_12203) ;  /* 0x000000a204387947 */ /* 0x000fea000b800000 */
[----:B-1----:R1:W0:Y:S04]  /*261f0*/  SHFL.IDX PT, R0, R4, 0x1, 0x181f ;  /* 0x00381f0004007f89 */ /* 0x00222800000e0000 */
[----:B--2-4-:R1:W2:Y:S02]  /*26200*/  SHFL.IDX PT, R14, R3, 0x1, 0x181f ;  /* 0x00381f00030e7f89 */ /* 0x0142a400000e0000 */
.L_x_12434:
[----:B------:R-:W-:Y:S01]  /*26210*/  VIADD R5, R203, 0x20 ;  /* 0x00000020cb057836 */ /* 0x000fe20000000000 */
        /* <DEDUP_REMOVED lines=13> */
[----:B------:R-:W-:Y:S02]  /*262f0*/  @!P2 LEA R8, P4, R201, R14, 0x1 ;  /* 0x0000000ec908a211 */ /* 0x000fe400078808ff */
[----:B0-----:R-:W-:Y:S02]  /*26300*/  @!P3 LEA.HI.X R7, R187, R0, R10, 0x1, P5 ;  /* 0x00000000bb07b211 */ /* 0x001fe400028f0c0a */
[----:B------:R-:W-:-:S02]  /*26310*/  @!P1 LEA R10, P5, R200, R14, 0x1 ;  /* 0x0000000ec80a9211 */ /* 0x000fc400078a08ff */
[----:B------:R-:W-:Y:S01]  /*26320*/  @!P2 LEA.HI.X R9, R201, R0, R15, 0x1, P4 ;  /* 0x00000000c909a211 */ /* 0x000fe200020f0c0f */
[----:B------:R4:W-:Y:S01]  /*26330*/  @!P3 ST.E.128 desc[UR42][R6.64], RZ ;  /* 0x000000ff0600b985 */ /* 0x0009e2000c101d2a */
[----:B------:R-:W-:Y:S02]  /*26340*/  @!P0 LEA R14, P4, R202, R14, 0x1 ;  /* 0x0000000eca0e8211 */ /* 0x000fe400078808ff */
[-C--:B------:R-:W-:Y:S01]  /*26350*/  @!P1 LEA.HI.X R11, R200, R0.reuse, R13, 0x1, P5 ;  /* 0x00000000c80b9211 */ /* 0x080fe200028f0c0d */
[----:B------:R4:W-:Y:S01]  /*26360*/  @!P2 ST.E.128 desc[UR42][R8.64], RZ ;  /* 0x000000ff0800a985 */ /* 0x0009e2000c101d2a */
[----:B------:R-:W-:-:S03]  /*26370*/  @!P0 LEA.HI.X R15, R202, R0, R12, 0x1, P4 ;  /* 0x00000000ca0f8211 */ /* 0x000fc600020f0c0c */
[----:B------:R4:W-:Y:S04]  /*26380*/  @!P1 ST.E.128 desc[UR42][R10.64], RZ ;  /* 0x000000ff0a009985 */ /* 0x0009e8000c101d2a */
[----:B------:R4:W-:Y:S02]  /*26390*/  @!P0 ST.E.128 desc[UR42][R14.64], RZ ;  /* 0x000000ff0e008985 */ /* 0x0009e4000c101d2a */
.L_x_12205:
[----:B------:R-:W-:Y:S05]  /*263a0*/  BSYNC B1 ;  /* 0x0000000000017941 */ /* 0x000fea0003800000 */
.L_x_12204:
[----:B------:R-:W-:-:S03]  /*263b0*/  UMOV UR4, 0xffffffff ;  /* 0xffffffff00047882 */ /* 0x000fc60000000000 */
[----:B------:R-:W-:Y:S05]  /*263c0*/  BRA.DIV UR4, `(.L_x_12206) ;  /* 0x000000a204087947 */ /* 0x000fea000b800000 */
[----:B0-----:R0:W0:Y:S04]  /*263d0*/  SHFL.IDX PT, R0, R4, 0x2, 0x181f ;  /* 0x00581f0004007f89 */ /* 0x00102800000e0000 */
[----:B--2-4-:R2:W4:Y:S02]  /*263e0*/  SHFL.IDX PT, R14, R3, 0x2, 0x181f ;  /* 0x00581f00030e7f89 */ /* 0x01452400000e0000 */
.L_x_12438:
        /* <DEDUP_REMOVED lines=13> */
[-C--:B----4-:R-:W-:Y:S02]  /*264c0*/  @!P3 LEA R6, P5, R187, R14.reuse, 0x1 ;  /* 0x0000000ebb06b211 */ /* 0x090fe400078a08ff */
        /* <DEDUP_REMOVED lines=11> */
.L_x_12208:
[----:B------:R-:W-:Y:S05]  /*26580*/  BSYNC B1 ;  /* 0x0000000000017941 */ /* 0x000fea0003800000 */
.L_x_12207:
[----:B------:R-:W-:-:S03]  /*26590*/  UMOV UR4, 0xffffffff ;  /* 0xffffffff00047882 */ /* 0x000fc60000000000 */
[----:B------:R-:W-:Y:S05]  /*265a0*/  BRA.DIV UR4, `(.L_x_12209) ;  /* 0x0000009e04d87947 */ /* 0x000fea000b800000 */
[----:B0-----:R0:W0:Y:S04]  /*265b0*/  SHFL.IDX PT, R0, R4, 0x3, 0x181f ;  /* 0x00781f0004007f89 */ /* 0x00102800000e0000 */
[----:B----4-:R4:W0:Y:S02]  /*265c0*/  SHFL.IDX PT, R14, R3, 0x3, 0x181f ;  /* 0x00781f00030e7f89 */ /* 0x01082400000e0000 */
.L_x_12442:
[----:B-12-4-:R-:W-:-:S05]  /*265d0*/  VIADD R3, R203, 0x60 ;  /* 0x00000060cb037836 */ /* 0x016fca0000000000 */
        /* <DEDUP_REMOVED lines=11> */
[-C--:B0-----:R-:W-:Y:S02]  /*26690*/  @!P3 LEA R4, P5, R187, R14.reuse, 0x1 ;  /* 0x0000000ebb04b211 */ /* 0x081fe400078a08ff */
[----:B------:R-:W-:Y:S02]  /*266a0*/  @!P2 LEA R6, P4, R201, R14, 0x1 ;  /* 0x0000000ec906a211 */ /* 0x000fe400078808ff */
[----:B------:R-:W-:Y:S02]  /*266b0*/  @!P3 LEA.HI.X R5, R187, R0, R8, 0x1, P5 ;  /* 0x00000000bb05b211 */ /* 0x000fe400028f0c08 */
        /* <DEDUP_REMOVED lines=9> */
.L_x_12190:
[----:B------:R-:W-:Y:S05]  /*26750*/  BSYNC B0 ;  /* 0x0000000000007941 */ /* 0x000fea0003800000 */
.L_x_12176:
[----:B------:R-:W-:Y:S02]  /*26760*/  ULDC UR4, c[0x0][0xc3c] ;  /* 0x00030f0000047ab9 */ /* 0x000fe40000000800 */
[----:B0-----:R-:W-:-:S13]  /*26770*/  ISETP.GE.AND P0, PT, R103, UR4, PT ;  /* 0x0000000467007c0c */ /* 0x001fda000bf06270 */
[----:B------:R-:W-:Y:S05]  /*26780*/  @!P0 BRA `(.L_x_12210) ;  /* 0xfffffdac00348947 */ /* 0x000fea000383ffff */
[----:B------:R-:W-:Y:S05]  /*26790*/  BRA `(.L_x_11962) ;  /* 0x0000007c00d47947 */ /* 0x000fea0003800000 */
.L_x_11960:
        /* <DEDUP_REMOVED lines=16> */
.L_x_12211:
        /* <DEDUP_REMOVED lines=44> */
.L_x_12215:
        /* <DEDUP_REMOVED lines=37> */
.L_x_12213:
        /* <DEDUP_REMOVED lines=13> */
.L_x_12216:
        /* <DEDUP_REMOVED lines=62> */
.L_x_12217:
        /* <DEDUP_REMOVED lines=61> */
.L_x_12218:
[----:B------:R-:W-:-:S05]  /*27630*/  LOP3.LUT R17, RZ, R2, RZ, 0x33, !PT ;  /* 0x00000002ff117212 */ /* 0x000fca00078e33ff */
[----:B------:R-:W-:Y:S01]  /*27640*/  IMAD.IADD R17, R0, 0x1, R17 ;  /* 0x0000000100117824 */ /* 0x000fe200078e0211 */
[----:B------:R-:W-:Y:S06]  /*27650*/  BRA `(.L_x_12219) ;  /* 0x00000000000c7947 */ /* 0x000fec0003800000 */
.L_x_12214:
[----:B------:R-:W-:Y:S02]  /*27660*/  IMAD.MOV.U32 R17, RZ, RZ, RZ ;  /* 0x000000ffff117224 */ /* 0x000fe400078e00ff */
[----:B------:R-:W-:Y:S02]  /*27670*/  IMAD.U32 R16, RZ, RZ, UR6 ;  /* 0x00000006ff107e24 */ /* 0x000fe4000f8e00ff */
[----:B------:R-:W-:-:S07]  /*27680*/  IMAD.MOV.U32 R18, RZ, RZ, RZ ;  /* 0x000000ffff127224 */ /* 0x000fce00078e00ff */
.L_x_12219:
[----:B------:R-:W-:-:S13]  /*27690*/  ISETP.NE.AND P0, PT, R7, RZ, PT ;  /* 0x000000ff0700720c */ /* 0x000fda0003f05270 */
[----:B------:R-:W0:Y:S01]  /*276a0*/  @!P0 S2R R3, SR_CgaCtaId ;  /* 0x0000000000038919 */ /* 0x000e220000008800 */
[----:B------:R-:W-:-:S04]  /*276b0*/  @!P0 MOV R0, 0x400 ;  /* 0x0000040000008802 */ /* 0x000fc80000000f00 */
[----:B0-----:R-:W-:-:S05]  /*276c0*/  @!P0 LEA R0, R3, R0, 0x18 ;  /* 0x0000000003008211 */ /* 0x001fca00078ec0ff */
[----:B------:R0:W-:Y:S01]  /*276d0*/  @!P0 STS.128 [R0+0x228d0], R16 ;  /* 0x0228d01000008388 */ /* 0x0001e20000000c00 */
[----:B------:R-:W-:Y:S06]  /*276e0*/  BAR.ARV 0x5, 0x180 ;  /* 0x0146000000007b1d */ /* 0x000fec0000002000 */
.L_x_12212:
[----:B------:R2:W-:Y:S01]  /*276f0*/  STL [R1+0x420], RZ ;  /* 0x000420ff01007387 */ /* 0x0005e20000100800 */
[----:B------:R-:W-:Y:S01]  /*27700*/  ULDC UR4, c[0x0][0xc3c] ;  /* 0x00030f0000047ab9 */ /* 0x000fe20000000800 */
[----:B------:R-:W-:Y:S01]  /*27710*/  IMAD.MOV.U32 R26, RZ, RZ, 0x1 ;  /* 0x00000001ff1a7424 */ /* 0x000fe200078e00ff */
[----:B-1----:R-:W-:Y:S01]  /*27720*/  ISETP.GE.AND P0, PT, R19, UR4, PT ;  /* 0x0000000413007c0c */ /* 0x002fe2000bf06270 */
[----:B------:R-:W-:-:S12]  /*27730*/  IMAD.MOV.U32 R25, RZ, RZ, RZ ;  /* 0x000000ffff197224 */ /* 0x000fd800078e00ff */
[----:B--2---:R-:W-:Y:S05]  /*27740*/  @P0 BRA `(.L_x_12220) ;  /* 0x0000006c000c0947 */ /* 0x004fea0003800000 */
[----:B------:R-:W1:Y:S01]  /*27750*/  S2R R4, SR_TID.X ;  /* 0x0000000000047919 */ /* 0x000e620000002100 */
[----:B------:R-:W2:Y:S01]  /*27760*/  S2UR UR5, SR_CgaCtaId ;  /* 0x00000000000579c3 */ /* 0x000ea20000008800 */
[----:B------:R-:W-:Y:S01]  /*27770*/  UMOV UR4, 0x400 ;  /* 0x0000040000047882 */ /* 0x000fe20000000000 */
[----:B------:R-:W-:Y:S01]  /*27780*/  BSSY B8, `(.L_x_12220) ;  /* 0x00006bf000087945 */ /* 0x000fe20003800000 */
[----:B------:R3:W-:Y:S01]  /*27790*/  STL [R1+0x420], RZ ;  /* 0x000420ff01007387 */ /* 0x0007e20000100800 */
[----:B------:R-:W-:Y:S01]  /*277a0*/  IMAD.MOV.U32 R27, RZ, RZ, 0x1 ;  /* 0x00000001ff1b7424 */ /* 0x000fe200078e00ff */
[----:B------:R-:W-:Y:S01]  /*277b0*/  CS2R R24, SRZ ;  /* 0x0000000000187805 */ /* 0x000fe2000001ff00 */
[----:B------:R-:W-:Y:S01]  /*277c0*/  IMAD.MOV.U32 R26, RZ, RZ, 0x1 ;  /* 0x00000001ff1a7424 */ /* 0x000fe200078e00ff */
[----:B------:R-:W-:Y:S01]  /*277d0*/  ULDC.64 UR40, c[0x0][0x198] ;  /* 0x0000660000287ab9 */ /* 0x000fe20000000a00 */
[----:B------:R-:W-:Y:S01]  /*277e0*/  ULOP3.LUT UR38, UR36, 0x2, URZ, 0xfc, !UPT ;  /* 0x0000000224267892 */ /* 0x000fe2000f8efc3f */
[----:B------:R-:W-:Y:S01]  /*277f0*/  ULDC UR37, c[0x0][0xc] ;  /* 0x0000030000257ab9 */ /* 0x000fe20000000800 */
[----:B--2---:R-:W-:-:S06]  /*27800*/  ULEA UR4, UR5, UR4, 0x18 ;  /* 0x0000000405047291 */ /* 0x004fcc000f8ec03f */
[----:B------:R-:W-:Y:S01]  /*27810*/  IMAD.U32 R22, RZ, RZ, UR4 ;  /* 0x00000004ff167e24 */ /* 0x000fe2000f8e00ff */
[C---:B-1----:R-:W-:Y:S01]  /*27820*/  LOP3.LUT R3, R4.reuse, 0x7f, RZ, 0xc0, !PT ;  /* 0x0000007f04037812 */ /* 0x042fe200078ec0ff */
[----:B0-----:R-:W-:-:S04]  /*27830*/  IMAD.SHL.U32 R0, R4, 0x8, RZ ;  /* 0x0000000804007824 */ /* 0x001fc800078e00ff */
[----:B------:R-:W-:Y:S01]  /*27840*/  IMAD.SHL.U32 R29, R3, 0x8, RZ ;  /* 0x00000008031d7824 */ /* 0x000fe200078e00ff */
[----:B------:R-:W-:Y:S02]  /*27850*/  LOP3.LUT R2, R0, 0x1f8, RZ, 0xc0, !PT ;  /* 0x000001f800027812 */ /* 0x000fe400078ec0ff */
[----:B------:R-:W-:Y:S02]  /*27860*/  SHF.R.U32.HI R3, RZ, 0x3, R3 ;  /* 0x00000003ff037819 */ /* 0x000fe40000011603 */
[----:B------:R-:W-:Y:S02]  /*27870*/  LOP3.LUT R2, R2, 0x38, R4, 0x78, !PT ;  /* 0x0000003802027812 */ /* 0x000fe400078e7804 */
[----:B------:R-:W-:Y:S02]  /*27880*/  LOP3.LUT R0, R0, 0x38, RZ, 0xc0, !PT ;  /* 0x0000003800007812 */ /* 0x000fe400078ec0ff */
[----:B------:R-:W-:Y:S01]  /*27890*/  LOP3.LUT R29, R2, 0x200, R29, 0xf8, !PT ;  /* 0x00000200021d7812 */ /* 0x000fe200078ef81d */
[----:B------:R-:W-:Y:S01]  /*278a0*/  IMAD.SHL.U32 R2, R4, 0x10, RZ ;  /* 0x0000001004027824 */ /* 0x000fe200078e00ff */
[----:B------:R-:W-:-:S04]  /*278b0*/  LOP3.LUT R4, R0, 0x40, RZ, 0xfc, !PT ;  /* 0x0000004000047812 */ /* 0x000fc800078efcff */
[----:B------:R-:W-:Y:S02]  /*278c0*/  LOP3.LUT R2, R3, 0x70, R2, 0xf8, !PT ;  /* 0x0000007003027812 */ /* 0x000fe400078ef802 */
[C---:B------:R-:W-:Y:S02]  /*278d0*/  LOP3.LUT R3, R0.reuse, 0x80, RZ, 0xfc, !PT ;  /* 0x0000008000037812 */ /* 0x040fe400078efcff */
[----:B------:R-:W-:Y:S01]  /*278e0*/  LOP3.LUT R2, R0, 0xc0, RZ, 0xfc, !PT ;  /* 0x000000c000027812 */ /* 0x000fe200078efcff */
[----:B------:R-:W-:-:S05]  /*278f0*/  IMAD R0, R29, 0x2, R22 ;  /* 0x000000021d007824 */ /* 0x000fca00078e0216 */
[----:B------:R3:W-:Y:S02]  /*27900*/  STL [R1+0x404], R0 ;  /* 0x0004040001007387 */ /* 0x0007e40000100800 */
.L_x_12339:
        /* <DEDUP_REMOVED lines=22> */
[----:B--2---:R-:W1:Y:S08]  /*27a70*/  @P2 LDC.64 R6, c[0x0][0xa18] ;  /* 0x00028600ff062b82 */ /* 0x004e700000000a00 */
[----:B------:R-:W2:Y:S01]  /*27a80*/  @P0 LDG.E R8, desc[UR42][R4.64] ;  /* 0x0000002a04080981 */ /* 0x000ea2000c1e1900 */
[----:B------:R-:W-:Y:S01]  /*27a90*/  ULDC UR4, c[0x0][0x288] ;  /* 0x0000a20000047ab9 */ /* 0x000fe20000000800 */
[----:B0-----:R-:W-:-:S05]  /*27aa0*/  IMAD.WIDE R2, R19, 0x4, R2 ;  /* 0x0000000413027825 */ /* 0x001fca00078e0202 */
[----:B------:R-:W5:Y:S01]  /*27ab0*/  @P1 LDG.E R0, desc[UR42][R2.64] ;  /* 0x0000002a02001981 */ /* 0x000f62000c1e1900 */
[----:B-1----:R-:W-:-:S03]  /*27ac0*/  @P2 IMAD.WIDE R6, R19, 0x4, R6 ;  /* 0x0000000413062825 */ /* 0x002fc600078e0206 */
[----:B--2---:R0:W-:Y:S02]  /*27ad0*/  STL [R1+0x408], R8 ;  /* 0x0004080801007387 */ /* 0x0041e40000100800 */
[----:B0-----:R-:W-:Y:S01]  /*27ae0*/  IMAD.U32 R8, RZ, RZ, UR4 ;  /* 0x00000004ff087e24 */ /* 0x001fe2000f8e00ff */
[----:B------:R-:W-:-:S05]  /*27af0*/  ULDC.64 UR4, c[0x0][0x418] ;  /* 0x0001060000047ab9 */ /* 0x000fca0000000a00 */
        /* <DEDUP_REMOVED lines=12> */
[----:B------:R-:W-:Y:S06]  /*27bc0*/  @P2 BRA `(.L_x_12221) ;  /* 0x0000000000142947 */ /* 0x000fec0003800000 */
[----:B------:R-:W-:Y:S05]  /*27bd0*/  @!P0 BRA `(.L_x_12221) ;  /* 0x0000000000108947 */ /* 0x000fea0003800000 */
[----:B------:R-:W2:Y:S04]  /*27be0*/  LDG.E R9, desc[UR42][R4.64] ;  /* 0x0000002a04097981 */ /* 0x000ea8000c1e1900 */
[----:B------:R-:W2:Y:S02]  /*27bf0*/  LDG.E R6, desc[UR42][R4.64+0x4] ;  /* 0x0000042a04067981 */ /* 0x000ea4000c1e1900 */
[----:B--2---:R-:W-:-:S05]  /*27c00*/  IMAD.IADD R12, R6, 0x1, -R9 ;  /* 0x00000001060c7824 */ /* 0x004fca00078e0a09 */
[----:B------:R1:W-:Y:S02]  /*27c10*/  STL [R1+0x400], R12 ;  /* 0x0004000c01007387 */ /* 0x0003e40000100800 */
.L_x_12221:
        /* <DEDUP_REMOVED lines=13> */
.L_x_12222:
        /* <DEDUP_REMOVED lines=9> */
.L_x_12223:
[----:B--2---:R-:W2:Y:S01]  /*27d80*/  @P1 LDG.E R5, desc[UR42][R2.64] ;  /* 0x0000002a02051981 */ /* 0x004ea2000c1e1900 */
[----:B0-----:R-:W0:Y:S03]  /*27d90*/  LDC R8, c[0x0][0x448] ;  /* 0x00011200ff087b82 */ /* 0x001e260000000800 */
[----:B------:R3:W2:Y:S01]  /*27da0*/  @P1 LDG.E R4, desc[UR42][R2.64+0x4] ;  /* 0x0000042a02041981 */ /* 0x0006a2000c1e1900 */
[----:B------:R-:W-:Y:S02]  /*27db0*/  IMAD.SHL.U32 R35, R17, 0x80, RZ ;  /* 0x0000008011237824 */ /* 0x000fe400078e00ff */
[----:B-----5:R-:W-:Y:S02]  /*27dc0*/  IMAD.IADD R10, R10, 0x1, -R31 ;  /* 0x000000010a0a7824 */ /* 0x020fe400078e0a1f */
[----:B---3--:R-:W3:Y:S01]  /*27dd0*/  LDC.64 R2, c[0x0][0x9e0] ;  /* 0x00027800ff027b82 */ /* 0x008ee20000000a00 */
[----:B0-----:R-:W-:Y:S01]  /*27de0*/  ISETP.NE.AND P2, PT, R8, 0x1, PT ;  /* 0x000000010800780c */ /* 0x001fe20003f45270 */
[----:B------:R-:W-:-:S12]  /*27df0*/  VIADD R8, R35, 0x7f ;  /* 0x0000007f23087836 */ /* 0x000fd80000000000 */
[----:B------:R-:W0:Y:S01]  /*27e00*/  @P2 LDC R9, c[0x0][0x44c] ;  /* 0x00011300ff092b82 */ /* 0x000e220000000800 */
[----:B---3--:R-:W-:-:S07]  /*27e10*/  ISETP.GE.AND P3, PT, R3, 0x1, PT ;  /* 0x000000010300780c */ /* 0x008fce0003f66270 */
[----:B------:R-:W3:Y:S01]  /*27e20*/  @P2 LDC R11, c[0x0][0x450] ;  /* 0x00011400ff0b2b82 */ /* 0x000ee20000000800 */
[----:B--2---:R-:W-:Y:S02]  /*27e30*/  @P1 IMAD.IADD R7, R4, 0x1, -R5 ;  /* 0x0000000104071824 */ /* 0x004fe400078e0a05 */
[----:B0-----:R-:W-:-:S04]  /*27e40*/  @P2 IMAD.HI.U32 R4, R8, R9, RZ ;  /* 0x0000000908042227 */ /* 0x001fc800078e00ff */
[----:B------:R-:W-:Y:S01]  /*27e50*/  IMAD.IADD R17, R10, 0x1, R7 ;  /* 0x000000010a117824 */ /* 0x000fe200078e0207 */
[----:B---3--:R-:W-:-:S03]  /*27e60*/  @P2 SHF.R.U32.HI R8, RZ, R11, R4 ;  /* 0x0000000bff082219 */ /* 0x008fc60000011604 */
[C---:B------:R-:W-:Y:S01]  /*27e70*/  VIADD R4, R17.reuse, 0x5f ;  /* 0x0000005f11047836 */ /* 0x040fe20000000000 */
[----:B------:R-:W-:-:S03]  /*27e80*/  IADD3 R9, R17, 0x1, -R12 ;  /* 0x0000000111097810 */ /* 0x000fc60007ffe80c */
        /* <DEDUP_REMOVED lines=17> */
.L_x_12226:
[----:B------:R-:W-:-:S13]  /*27fa0*/  ISETP.NE.AND P0, PT, R3, 0x1, PT ;  /* 0x000000010300780c */ /* 0x000fda0003f05270 */
[----:B------:R-:W0:Y:S02]  /*27fb0*/  @P0 LDC.64 R4, c[0x0][0x9e8] ;  /* 0x00027a00ff040b82 */ /* 0x000e240000000a00 */
[----:B0-----:R-:W-:-:S05]  /*27fc0*/  @P0 IMAD.HI.U32 R4, R11, R4, RZ ;  /* 0x000000040b040227 */ /* 0x001fca00078e00ff */
[----:B------:R-:W-:-:S07]  /*27fd0*/  @P0 SHF.R.U32.HI R11, RZ, R5, R4 ;  /* 0x00000005ff0b0219 */ /* 0x000fce0000011604 */
.L_x_12227:
[----:B------:R-:W-:Y:S05]  /*27fe0*/  BSYNC B0 ;  /* 0x0000000000007941 */ /* 0x000fea0003800000 */
.L_x_12225:
[----:B------:R-:W-:-:S05]  /*27ff0*/  IMAD R11, R11, R3, R3 ;  /* 0x000000030b0b7224 */ /* 0x000fca00078e0203 */
[----:B------:R-:W-:-:S07]  /*28000*/  VIMNMX R2, R2, R11, PT ;  /* 0x0000000b02027248 */ /* 0x000fce0003fe0100 */
.L_x_12224:
[----:B------:R-:W0:Y:S01]  /*28010*/  @P2 LDC R8, c[0x0][0x44c] ;  /* 0x00011300ff082b82 */ /* 0x000e220000000800 */
[----:B------:R-:W-:Y:S01]  /*28020*/  VIADD R2, R2, 0x5f ;  /* 0x0000005f02027836 */ /* 0x000fe20000000000 */
[----:B------:R-:W-:Y:S01]  /*28030*/  ULDC UR4, c[0x0][0x9dc] ;  /* 0x0002770000047ab9 */ /* 0x000fe20000000800 */
[----:B------:R-:W-:Y:S02]  /*28040*/  IMAD.MOV.U32 R5, RZ, RZ, R35 ;  /* 0x000000ffff057224 */ /* 0x000fe400078e0023 */
[----:B------:R-:W-:-:S03]  /*28050*/  IMAD.HI R2, R2, 0x2aaaaaab, RZ ;  /* 0x2aaaaaab02027827 */ /* 0x000fc600078e02ff */
[----:B------:R-:W2:Y:S01]  /*28060*/  @P2 LDC R4, c[0x0][0x450] ;  /* 0x00011400ff042b82 */ /* 0x000ea20000000800 */
[----:B0-----:R-:W-:-:S04]  /*28070*/  @P2 IMAD.HI.U32 R11, R35, R8, RZ ;  /* 0x00000008230b2227 */ /* 0x001fc800078e00ff */
[----:B------:R-:W-:Y:S01]  /*28080*/  IMAD.IADD R8, R17, 0x1, -R12 ;  /* 0x0000000111087824 */ /* 0x000fe200078e0a0c */
[----:B--2---:R-:W-:Y:S02]  /*28090*/  @P2 SHF.R.U32.HI R5, RZ, R4, R11 ;  /* 0x00000004ff052219 */ /* 0x004fe4000001160b */
[----:B------:R-:W-:-:S03]  /*280a0*/  SHF.R.U32.HI R11, RZ, 0x1f, R2 ;  /* 0x0000001fff0b7819 */ /* 0x000fc60000011602 */
[----:B-1----:R-:W-:Y:S01]  /*280b0*/  IMAD.IADD R12, R8, 0x1, R5 ;  /* 0x00000001080c7824 */ /* 0x002fe200078e0205 */
        /* <DEDUP_REMOVED lines=14> */
.L_x_12230:
[----:B------:R-:W-:-:S13]  /*281a0*/  ISETP.NE.AND P0, PT, R3, 0x1, PT ;  /* 0x000000010300780c */ /* 0x000fda0003f05270 */
[----:B------:R-:W0:Y:S02]  /*281b0*/  @P0 LDC.64 R4, c[0x0][0x9e8] ;  /* 0x00027a00ff040b82 */ /* 0x000e240000000a00 */
[----:B0-----:R-:W-:-:S05]  /*281c0*/  @P0 IMAD.HI.U32 R4, R12, R4, RZ ;  /* 0x000000040c040227 */ /* 0x001fca00078e00ff */
[----:B------:R-:W-:-:S07]  /*281d0*/  @P0 SHF.R.U32.HI R12, RZ, R5, R4 ;  /* 0x00000005ff0c0219 */ /* 0x000fce0000011604 */
.L_x_12231:
[----:B------:R-:W-:Y:S05]  /*281e0*/  BSYNC B0 ;  /* 0x0000000000007941 */ /* 0x000fea0003800000 */
.L_x_12229:
[----:B------:R-:W-:-:S05]  /*281f0*/  IMAD R3, R12, R3, RZ ;  /* 0x000000030c037224 */ /* 0x000fca00078e02ff */
[----:B------:R-:W-:-:S07]  /*28200*/  VIMNMX R2, R2, R3, !PT ;  /* 0x0000000302027248 */ /* 0x000fce0007fe0100 */
.L_x_12228:
        /* <DEDUP_REMOVED lines=39> */
.L_x_12233:
[----:B------:R-:W-:Y:S05]  /*28480*/  BSYNC B0 ;  /* 0x0000000000007941 */ /* 0x000fea0003800000 */
.L_x_12232:
[-C--:B------:R-:W-:Y:S01]  /*28490*/  IMAD R3, R30, R14.reuse, R4 ;  /* 0x0000000e1e037224 */ /* 0x080fe200078e0204 */
        /* <DEDUP_REMOVED lines=24> */
.L_x_12445:
[----:B-1----:R-:W-:Y:S02]  /*28620*/  ISETP.NE.AND P0, PT, R14, RZ, PT ;  /* 0x000000ff0e00720c */ /* 0x002fe40003f05270 */
[----:B------:R-:W-:-:S11]  /*28630*/  PLOP3.LUT P6, PT, PT, PT, PT, 0x8, 0x0 ;  /* 0x000000000000781c */ /* 0x000fd60003fce170 */
[----:B------:R-:W-:Y:S05]  /*28640*/  @P0 BRA `(.L_x_12237) ;  /* 0x00000000000c0947 */ /* 0x000fea0003800000 */
[----:B------:R-:W-:-:S03]  /*28650*/  UMOV UR4, 0xffffffff ;  /* 0xffffffff00047882 */ /* 0x000fc60000000000 */
[----:B------:R-:W-:Y:S05]  /*28660*/  BRA.DIV UR4, `(.L_x_12238) ;  /* 0x0000008204247947 */ /* 0x000fea000b800000 */
[----:B------:R-:W-:-:S13]  /*28670*/  ELECT P6, URZ, PT ;  /* 0x00000000003f782f */ /* 0x000fda00038c0000 */
.L_x_12237:
        /* <DEDUP_REMOVED lines=9> */
.L_x_12448:
[----:B------:R-:W-:Y:S05]  /*28710*/  BSYNC B1 ;  /* 0x0000000000017941 */ /* 0x000fea0003800000 */
.L_x_12239:
        /* <DEDUP_REMOVED lines=10> */
.L_x_12449:
[----:B------:R-:W-:Y:S05]  /*287c0*/  BSYNC B2 ;  /* 0x0000000000027941 */ /* 0x000fea0003800000 */
.L_x_12243:
[----:B------:R-:W-:Y:S04]  /*287d0*/  BSSY B2, `(.L_x_12245) ;  /* 0x0000009000027945 */ /* 0x000fe80003800000 */
[----:B------:R-:W-:Y:S05]  /*287e0*/  @P1 BRA `(.L_x_12246) ;  /* 0x00000000001c1947 */ /* 0x000fea0003800000 */
[----:B0-----:R-:W0:Y:S02]  /*287f0*/  S2R R3, SR_TID.X ;  /* 0x0000000000037919 */ /* 0x001e240000002100 */
[----:B0-----:R-:W-:Y:S01]  /*28800*/  LOP3.LUT R7, R3, 0x1f, RZ, 0xc0, !PT ;  /* 0x0000001f03077812 */ /* 0x001fe200078ec0ff */
[----:B------:R-:W-:-:S03]  /*28810*/  IMAD.MOV.U32 R3, RZ, RZ, 0x3000 ;  /* 0x00003000ff037424 */ /* 0x000fc600078e00ff */
[----:B------:R-:W-:Y:S01]  /*28820*/  ISETP.NE.AND P0, PT, R7, RZ, PT ;  /* 0x000000ff0700720c */ /* 0x000fe20003f05270 */
[----:B------:R2:W-:-:S12]  /*28830*/  SYNCS.ARRIVE.TRANS64 RZ, [R12+URZ+0x22890], R3 ;  /* 0x022890030cff79a7 */ /* 0x0005d8000800003f */
[----:B--2---:R-:W-:Y:S05]  /*28840*/  @!P0 BRA `(.L_x_12246) ;  /* 0x0000000000048947 */ /* 0x004fea0003800000 */
[----:B------:R-:W-:Y:S01]  /*28850*/  BPT.TRAP 0x1 ;  /* 0x000000040000795c */ /* 0x000fe20000300000 */
.L_x_12246:
[----:B------:R-:W-:Y:S05]  /*28860*/  BSYNC B2 ;  /* 0x0000000000027941 */ /* 0x000fea0003800000 */
.L_x_12245:
[----:B------:R-:W-:Y:S01]  /*28870*/  IMAD.MOV.U32 R7, RZ, RZ, RZ ;  /* 0x000000ffff077224 */ /* 0x000fe200078e00ff */
[----:B------:R-:W-:Y:S01]  /*28880*/  UIADD3 UR4, UP0, UR40, 0x570, URZ ;  /* 0x0000057028047890 */ /* 0x000fe2000ff1e03f */
[----:B0-----:R-:W-:Y:S01]  /*28890*/  IMAD R3, R2, 0x60, R0 ;  /* 0x0000006002037824 */ /* 0x001fe200078e0200 */
        /* <DEDUP_REMOVED lines=9> */
.L_x_12247:
        /* <DEDUP_REMOVED lines=13> */
.L_x_12450:
[----:B------:R-:W-:Y:S05]  /*28a00*/  BSYNC B2 ;  /* 0x0000000000027941 */ /* 0x000fea0003800000 */
.L_x_12248:
        /* <DEDUP_REMOVED lines=11> */
.L_x_12251:
[----:B------:R-:W-:Y:S05]  /*28ac0*/  BSYNC B2 ;  /* 0x0000000000027941 */ /* 0x000fea0003800000 */
.L_x_12250:
        /* <DEDUP_REMOVED lines=9> */
.L_x_12252:
        /* <DEDUP_REMOVED lines=15> */
.L_x_12253:
        /* <DEDUP_REMOVED lines=15> */
.L_x_12254:
        /* <DEDUP_REMOVED lines=15> */
.L_x_12255:
        /* <DEDUP_REMOVED lines=10> */
.L_x_12242:
[----:B------:R-:W-:Y:S05]  /*28ed0*/  BSYNC B1 ;  /* 0x0000000000017941 */ /* 0x000fea0003800000 */
.L_x_12241:
        /* <DEDUP_REMOVED lines=9> */
.L_x_12271:
        /* <DEDUP_REMOVED lines=11> */
.L_x_12451:
[----:B------:R-:W-:Y:S05]  /*29020*/  BSYNC B2 ;  /* 0x0000000000027941 */ /* 0x000fea0003800000 */
.L_x_12258:
        /* <DEDUP_REMOVED lines=9> */
.L_x_12261:
[----:B------:R-:W-:Y:S05]  /*290c0*/  BSYNC B2 ;  /* 0x0000000000027941 */ /* 0x000fea0003800000 */
.L_x_12260:
        /* <DEDUP_REMOVED lines=11> */
.L_x_12262:
        /* <DEDUP_REMOVED lines=13> */
.L_x_12452:
[----:B------:R-:W-:Y:S05]  /*29250*/  BSYNC B2 ;  /* 0x0000000000027941 */ /* 0x000fea0003800000 */
.L_x_12263:
        /* <DEDUP_REMOVED lines=11> */
.L_x_12266:
[----:B------:R-:W-:Y:S05]  /*29310*/  BSYNC B2 ;  /* 0x0000000000027941 */ /* 0x000fea0003800000 */
.L_x_12265:
        /* <DEDUP_REMOVED lines=9> */
.L_x_12267:
        /* <DEDUP_REMOVED lines=15> */
.L_x_12268:
        /* <DEDUP_REMOVED lines=15> */
.L_x_12269:
        /* <DEDUP_REMOVED lines=15> */
.L_x_12270:
        /* <DEDUP_REMOVED lines=10> */
.L_x_12257:
[----:B------:R-:W-:Y:S05]  /*29720*/  BSYNC B1 ;  /* 0x0000000000017941 */ /* 0x000fea0003800000 */
.L_x_12256:
        /* <DEDUP_REMOVED lines=8> */
.L_x_12235:
[----:B------:R-:W-:Y:S05]  /*297b0*/  BSYNC B0 ;  /* 0x0000000000007941 */ /* 0x000fea0003800000 */
.L_x_12234:
[----:B------:R-:W1:Y:S01]  /*297c0*/  LDC R0, c[0x0][0x448] ;  /* 0x00011200ff007b82 */ /* 0x000e620000000800 */
[----:B------:R-:W-:Y:S07]  /*297d0*/  @!P0 WARPSYNC.ALL ;  /* 0x0000000000008948 */ /* 0x000fee0003800000 */
[----:B------:R-:W-:Y:S01]  /*297e0*/  @!P0 BAR.SYNC.DEFER_BLOCKING 0xc, 0x180 ;  /* 0x0306000000008b1d */ /* 0x000fe20000010000 */
[----:B-1----:R-:W-:Y:S01]  /*297f0*/  ISETP.NE.AND P1, PT, R0, 0x1, PT ;  /* 0x000000010000780c */ /* 0x002fe20003f25270 */
[----:B------:R-:W-:-:S12]  /*29800*/  VIADD R0, R35, 0x7f ;  /* 0x0000007f23007836 */ /* 0x000fd80000000000 */
[----:B0-----:R-:W0:Y:S08]  /*29810*/  @P1 LDC R3, c[0x0][0x44c] ;  /* 0x00011300ff031b82 */ /* 0x001e300000000800 */
[----:B------:R-:W1:Y:S01]  /*29820*/  @P1 LDC R2, c[0x0][0x450] ;  /* 0x00011400ff021b82 */ /* 0x000e620000000800 */
[----:B0-----:R-:W-:-:S05]  /*29830*/  @P1 IMAD.HI.U32 R3, R0, R3, RZ ;  /* 0x0000000300031227 */ /* 0x001fca00078e00ff */
[----:B-1----:R-:W-:Y:S02]  /*29840*/  @P1 SHF.R.U32.HI R0, RZ, R2, R3 ;  /* 0x00000002ff001219 */ /* 0x002fe40000011603 */
[----:B------:R-:W0:Y:S03]  /*29850*/  LDC.64 R2, c[0x0][0x9e0] ;  /* 0x00027800ff027b82 */ /* 0x000e260000000a00 */
[----:B------:R-:W-:Y:S01]  /*29860*/  IMAD.IADD R7, R9, 0x1, R0 ;  /* 0x0000000109077824 */ /* 0x000fe200078e0200 */
[----:B0-----:R-:W-:-:S03]  /*29870*/  ISETP.GE.AND P2, PT, R3, 0x1, PT ;  /* 0x000000010300780c */ /* 0x001fc60003f46270 */
[----:B------:R-:W-:-:S10]  /*29880*/  IMAD.IADD R2, R7, 0x1, R2 ;  /* 0x0000000107027824 */ /* 0x000fd400078e0202 */
        /* <DEDUP_REMOVED lines=12> */
.L_x_12274:
[----:B------:R-:W-:-:S13]  /*29950*/  ISETP.NE.AND P0, PT, R3, 0x1, PT ;  /* 0x000000010300780c */ /* 0x000fda0003f05270 */
[----:B------:R-:W0:Y:S02]  /*29960*/  @P0 LDC.64 R4, c[0x0][0x9e8] ;  /* 0x00027a00ff040b82 */ /* 0x000e240000000a00 */
[----:B0-----:R-:W-:-:S05]  /*29970*/  @P0 IMAD.HI.U32 R4, R0, R4, RZ ;  /* 0x0000000400040227 */ /* 0x001fca00078e00ff */
[----:B------:R-:W-:-:S07]  /*29980*/  @P0 SHF.R.U32.HI R0, RZ, R5, R4 ;  /* 0x00000005ff000219 */ /* 0x000fce0000011604 */
.L_x_12275:
[----:B------:R-:W-:Y:S05]  /*29990*/  BSYNC B0 ;  /* 0x0000000000007941 */ /* 0x000fea0003800000 */
.L_x_12273:
[----:B------:R-:W-:-:S05]  /*299a0*/  IMAD R5, R0, R3, R3 ;  /* 0x0000000300057224 */ /* 0x000fca00078e0203 */
[----:B------:R-:W-:-:S07]  /*299b0*/  VIMNMX R2, R2, R5, PT ;  /* 0x0000000502027248 */ /* 0x000fce0003fe0100 */
.L_x_12272:
[----:B------:R-:W0:Y:S01]  /*299c0*/  @P1 LDC R4, c[0x0][0x44c] ;  /* 0x00011300ff041b82 */ /* 0x000e220000000800 */
[----:B------:R-:W-:Y:S01]  /*299d0*/  VIADD R2, R2, 0x5f ;  /* 0x0000005f02027836 */ /* 0x000fe20000000000 */
[----:B------:R-:W-:Y:S01]  /*299e0*/  ULDC UR4, c[0x0][0x9dc] ;  /* 0x0002770000047ab9 */ /* 0x000fe20000000800 */
[----:B------:R-:W-:Y:S02]  /*299f0*/  IMAD.MOV.U32 R7, RZ, RZ, R35 ;  /* 0x000000ffff077224 */ /* 0x000fe400078e0023 */
[----:B------:R-:W-:-:S03]  /*29a00*/  IMAD.HI R2, R2, 0x2aaaaaab, RZ ;  /* 0x2aaaaaab02027827 */ /* 0x000fc600078e02ff */
[----:B------:R-:W1:Y:S02]  /*29a10*/  @P1 LDC R0, c[0x0][0x450] ;  /* 0x00011400ff001b82 */ /* 0x000e640000000800 */
[----:B------:R-:W-:-:S04]  /*29a20*/  SHF.R.U32.HI R5, RZ, 0x1f, R2 ;  /* 0x0000001fff057819 */ /* 0x000fc80000011602 */
[----:B------:R-:W-:Y:S01]  /*29a30*/  LEA.HI.SX32 R5, R2, R5, 0x1c ;  /* 0x0000000502057211 */ /* 0x000fe200078fe2ff */
[----:B0-----:R-:W-:-:S05]  /*29a40*/  @P1 IMAD.HI.U32 R9, R35, R4, RZ ;  /* 0x0000000423091227 */ /* 0x001fca00078e00ff */
[----:B-1----:R-:W-:-:S05]  /*29a50*/  @P1 SHF.R.U32.HI R7, RZ, R0, R9 ;  /* 0x00000000ff071219 */ /* 0x002fca0000011609 */
[----:B------:R-:W-:Y:S01]  /*29a60*/  IMAD.IADD R8, R8, 0x1, R7 ;  /* 0x0000000108087824 */ /* 0x000fe200078e0207 */
[----:B------:R-:W-:-:S03]  /*29a70*/  VIMNMX R7, R20, R5, PT ;  /* 0x0000000514077248 */ /* 0x000fc60003fe0100 */
        /* <DEDUP_REMOVED lines=12> */
.L_x_12278:
[----:B------:R-:W-:-:S13]  /*29b40*/  ISETP.NE.AND P0, PT, R3, 0x1, PT ;  /* 0x000000010300780c */ /* 0x000fda0003f05270 */
[----:B------:R-:W0:Y:S02]  /*29b50*/  @P0 LDC.64 R4, c[0x0][0x9e8] ;  /* 0x00027a00ff040b82 */ /* 0x000e240000000a00 */
[----:B0-----:R-:W-:-:S05]  /*29b60*/  @P0 IMAD.HI.U32 R4, R8, R4, RZ ;  /* 0x0000000408040227 */ /* 0x001fca00078e00ff */
[----:B------:R-:W-:-:S07]  /*29b70*/  @P0 SHF.R.U32.HI R8, RZ, R5, R4 ;  /* 0x00000005ff080219 */ /* 0x000fce0000011604 */
.L_x_12279:
[----:B------:R-:W-:Y:S05]  /*29b80*/  BSYNC B0 ;  /* 0x0000000000007941 */ /* 0x000fea0003800000 */
.L_x_12277:
[----:B------:R-:W-:-:S05]  /*29b90*/  IMAD R3, R8, R3, RZ ;  /* 0x0000000308037224 */ /* 0x000fca00078e02ff */
[----:B------:R-:W-:-:S07]  /*29ba0*/  VIMNMX R0, R0, R3, !PT ;  /* 0x0000000300007248 */ /* 0x000fce0007fe0100 */
.L_x_12276:
[----:B------:R-:W-:Y:S01]  /*29bb0*/  ISETP.NE.AND P1, PT, R6, RZ, PT ;  /* 0x000000ff0600720c */ /* 0x000fe20003f25270 */
[----:B------:R-:W-:Y:S01]  /*29bc0*/  IMAD.HI R0, R0, 0x2aaaaaab, RZ ;  /* 0x2aaaaaab00007827 */ /* 0x000fe200078e02ff */
[----:B------:R-:W-:Y:S04]  /*29bd0*/  BSSY B0, `(.L_x_12280) ;  /* 0x0000023000007945 */ /* 0x000fe80003800000 */
[----:B------:R-:W-:-:S04]  /*29be0*/  SHF.R.U32.HI R3, RZ, 0x1f, R0 ;  /* 0x0000001fff037819 */ /* 0x000fc80000011600 */
[----:B------:R-:W-:Y:S01]  /*29bf0*/  LEA.HI.SX32 R0, R0, R3, 0x1c ;  /* 0x0000000300007211 */ /* 0x000fe200078fe2ff */
[----:B------:R-:W-:Y:S02]  /*29c00*/  IMAD.MOV.U32 R3, RZ, RZ, RZ ;  /* 0x000000ffff037224 */ /* 0x000fe400078e00ff */
[----:B------:R-:W0:Y:S01]  /*29c10*/  @!P1 LDC R6, c[0x0][0x9f0] ;  /* 0x00027c00ff069b82 */ /* 0x000e220000000800 */
[----:B------:R-:W-:-:S04]  /*29c20*/  VIMNMX R0, RZ, R0, !PT ;  /* 0x00000000ff007248 */ /* 0x000fc80007fe0100 */
[----:B------:R-:W-:-:S13]  /*29c30*/  ISETP.GT.AND P0, PT, R7, R0, PT ;  /* 0x000000000700720c */ /* 0x000fda0003f04270 */
[----:B------:R-:W-:Y:S05]  /*29c40*/  @!P0 BRA `(.L_x_12281) ;  /* 0x00000000006c8947 */ /* 0x000fea0003800000 */
[----:B0-----:R-:W-:Y:S01]  /*29c50*/  IABS R4, R6 ;  /* 0x0000000600047213 */ /* 0x001fe20000000000 */
[----:B------:R-:W-:-:S03]  /*29c60*/  IMAD.MOV.U32 R2, RZ, RZ, RZ ;  /* 0x000000ffff027224 */ /* 0x000fc600078e00ff */
[----:B------:R-:W0:Y:S08]  /*29c70*/  I2F.RP R5, R4 ;  /* 0x0000000400057306 */ /* 0x000e300000209400 */
[----:B0-----:R-:W0:Y:S02]  /*29c80*/  MUFU.RCP R5, R5 ;  /* 0x0000000500057308 */ /* 0x001e240000001000 */
[----:B0-----:R-:W-:-:S06]  /*29c90*/  VIADD R8, R5, 0xffffffe ;  /* 0x0ffffffe05087836 */ /* 0x001fcc0000000000 */
[----:B------:R-:W0:Y:S02]  /*29ca0*/  F2I.FTZ.U32.TRUNC.NTZ R3, R8 ;  /* 0x0000000800037305 */ /* 0x000e24000021f000 */
[----:B0-----:R-:W-:-:S04]  /*29cb0*/  IMAD.MOV R9, RZ, RZ, -R3 ;  /* 0x000000ffff097224 */ /* 0x001fc800078e0a03 */
[----:B------:R-:W-:-:S04]  /*29cc0*/  IMAD R9, R9, R4, RZ ;  /* 0x0000000409097224 */ /* 0x000fc800078e02ff */
[----:B------:R-:W-:Y:S01]  /*29cd0*/  IMAD.HI.U32 R2, R3, R9, R2 ;  /* 0x0000000903027227 */ /* 0x000fe200078e0002 */
[----:B------:R-:W-:Y:S02]  /*29ce0*/  IADD3 R3, R6, -0x1, R7 ;  /* 0xffffffff06037810 */ /* 0x000fe40007ffe007 */
[----:B------:R-:W-:-:S03]  /*29cf0*/  IABS R9, R6 ;  /* 0x0000000600097213 */ /* 0x000fc60000000000 */
[----:B------:R-:W-:Y:S02]  /*29d00*/  IMAD.IADD R3, R3, 0x1, -R0 ;  /* 0x0000000103037824 */ /* 0x000fe400078e0a00 */
[----:B------:R-:W-:-:S03]  /*29d10*/  IMAD.MOV R8, RZ, RZ, -R9 ;  /* 0x000000ffff087224 */ /* 0x000fc600078e0a09 */
        /* <DEDUP_REMOVED lines=14> */
.L_x_12281:
[----:B------:R-:W-:Y:S05]  /*29e00*/  BSYNC B0 ;  /* 0x0000000000007941 */ /* 0x000fea0003800000 */
.L_x_12280:
[-C--:B------:R-:W-:Y:S01]  /*29e10*/  IMAD R30, R30, R3.reuse, R0 ;  /* 0x000000031e1e7224 */ /* 0x080fe200078e0200 */
        /* <DEDUP_REMOVED lines=22> */
.L_x_12283:
        /* <DEDUP_REMOVED lines=11> */
[----:B0-----:R-:W-:Y:S02]  /*2a030*/  IMAD.U32 R6, RZ, RZ, UR8 ;  /* 0x00000008ff067e24 */ /* 0x001fe4000f8e00ff */
[----:B------:R-:W-:-:S02]  /*2a040*/  IMAD.U32 R7, RZ, RZ, UR9 ;  /* 0x00000009ff077e24 */ /* 0x000fc4000f8e00ff */
[----:B------:R-:W-:Y:S02]  /*2a050*/  IMAD.U32 R10, RZ, RZ, UR4 ;  /* 0x00000004ff0a7e24 */ /* 0x000fe4000f8e00ff */
[----:B------:R-:W-:Y:S02]  /*2a060*/  IMAD.U32 R11, RZ, RZ, UR5 ;  /* 0x00000005ff0b7e24 */ /* 0x000fe4000f8e00ff */
[----:B------:R-:W-:Y:S02]  /*2a070*/  IMAD.MOV.U32 R8, RZ, RZ, 0x70 ;  /* 0x00000070ff087424 */ /* 0x000fe400078e00ff */
[----:B------:R-:W-:Y:S02]  /*2a080*/  IMAD.MOV.U32 R12, RZ, RZ, 0x1 ;  /* 0x00000001ff0c7424 */ /* 0x000fe400078e00ff */
[----:B------:R-:W-:-:S07]  /*2a090*/  IMAD.MOV.U32 R13, RZ, RZ, RZ ;  /* 0x000000ffff0d7224 */ /* 0x000fce00078e00ff */
[----:B------:R-:W-:-:S07]  /*2a0a0*/  LEPC R20, `(.L_x_12286) ;  /* 0x000000001014794e */ /* 0x000fce0000000000 */
[----:B-1----:R-:W-:Y:S05]  /*2a0b0*/  CALL.ABS.NOINC R2 ;  /* 0x0000000002007343 */ /* 0x002fea0003c00000 */
.L_x_12286:
[----:B------:R-:W-:Y:S05]  /*2a0c0*/  BSYNC B6 ;  /* 0x0000000000067941 */ /* 0x000fea0003800000 */
.L_x_12285:
        /* <DEDUP_REMOVED lines=11> */
[----:B0-----:R-:W-:Y:S02]  /*2a180*/  IMAD.U32 R6, RZ, RZ, UR8 ;  /* 0x00000008ff067e24 */ /* 0x001fe4000f8e00ff */
[----:B------:R-:W-:-:S02]  /*2a190*/  IMAD.U32 R7, RZ, RZ, UR9 ;  /* 0x00000009ff077e24 */ /* 0x000fc4000f8e00ff */
[----:B------:R-:W-:Y:S02]  /*2a1a0*/  IMAD.U32 R10, RZ, RZ, UR4 ;  /* 0x00000004ff0a7e24 */ /* 0x000fe4000f8e00ff */
[----:B------:R-:W-:Y:S02]  /*2a1b0*/  IMAD.U32 R11, RZ, RZ, UR5 ;  /* 0x00000005ff0b7e24 */ /* 0x000fe4000f8e00ff */
[----:B------:R-:W-:Y:S02]  /*2a1c0*/  IMAD.MOV.U32 R8, RZ, RZ, 0x70 ;  /* 0x00000070ff087424 */ /* 0x000fe400078e00ff */
[----:B------:R-:W-:Y:S02]  /*2a1d0*/  IMAD.MOV.U32 R12, RZ, RZ, 0x1 ;  /* 0x00000001ff0c7424 */ /* 0x000fe400078e00ff */
[----:B-1----:R-:W-:-:S07]  /*2a1e0*/  IMAD.MOV.U32 R13, RZ, RZ, RZ ;  /* 0x000000ffff0d7224 */ /* 0x002fce00078e00ff */
[----:B------:R-:W-:-:S07]  /*2a1f0*/  LEPC R20, `(.L_x_12289) ;  /* 0x000000001014794e */ /* 0x000fce0000000000 */
[----:B--2---:R-:W-:Y:S05]  /*2a200*/  CALL.ABS.NOINC R2 ;  /* 0x0000000002007343 */ /* 0x004fea0003c00000 */
.L_x_12289:
        /* <DEDUP_REMOVED lines=15> */
.L_x_12288:
[----:B------:R-:W-:Y:S05]  /*2a300*/  BSYNC B6 ;  /* 0x0000000000067941 */ /* 0x000fea0003800000 */
.L_x_12287:
[----:B------:R-:W1:Y:S01]  /*2a310*/  S2R R2, SR_TID.X ;  /* 0x0000000000027919 */ /* 0x000e620000002100 */
[----:B------:R-:W-:Y:S01]  /*2a320*/  ULDC.64 UR4, c[0x0][0x9f8] ;  /* 0x00027e0000047ab9 */ /* 0x000fe20000000a00 */
[----:B------:R-:W-:Y:S01]  /*2a330*/  IMAD.MOV.U32 R28, RZ, RZ, R19 ;  /* 0x000000ffff1c7224 */ /* 0x000fe200078e0013 */
[----:B------:R-:W-:Y:S01]  /*2a340*/  ISETP.NE.U32.AND P0, PT, RZ, UR4, PT ;  /* 0x00000004ff007c0c */ /* 0x000fe2000bf05070 */
[----:B------:R-:W2:Y:S01]  /*2a350*/  S2R R21, SR_TID.X ;  /* 0x0000000000157919 */ /* 0x000ea20000002100 */
[----:B------:R-:W3:Y:S01]  /*2a360*/  LDC R8, c[0x0][0x430] ;  /* 0x00010c00ff087b82 */ /* 0x000ee20000000800 */
[----:B------:R-:W-:Y:S01]  /*2a370*/  VIADD R0, R32, 0xffffffff ;  /* 0xffffffff20007836 */ /* 0x000fe20000000000 */
[----:B------:R-:W-:Y:S01]  /*2a380*/  ISETP.NE.AND.EX P0, PT, RZ, UR5, PT, P0 ;  /* 0x00000005ff007c0c */ /* 0x000fe2000bf05300 */
[----:B------:R-:W4:Y:S01]  /*2a390*/  S2R R11, SR_TID.X ;  /* 0x00000000000b7919 */ /* 0x000f220000002100 */
[----:B------:R-:W-:Y:S01]  /*2a3a0*/  IMAD.U32 R9, RZ, RZ, UR38 ;  /* 0x00000026ff097e24 */ /* 0x000fe2000f8e00ff */
[----:B------:R-:W-:Y:S01]  /*2a3b0*/  ULDC UR4, c[0x0][0x2f4] ;  /* 0x0000bd0000047ab9 */ /* 0x000fe20000000800 */
[----:B------:R-:W-:Y:S01]  /*2a3c0*/  LOP3.LUT R23, R23, 0xffffffbf, RZ, 0xc0, !PT ;  /* 0xffffffbf17177812 */ /* 0x000fe200078ec0ff */
[----:B------:R-:W-:Y:S01]  /*2a3d0*/  ULDC UR5, c[0x0][0x320] ;  /* 0x0000c80000057ab9 */ /* 0x000fe20000000800 */
[----:B-1----:R-:W-:-:S07]  /*2a3e0*/  LOP3.LUT R20, R2, 0x7f, RZ, 0xc0, !PT ;  /* 0x0000007f02147812 */ /* 0x002fce00078ec0ff */
[----:B------:R-:W1:Y:S01]  /*2a3f0*/  @P0 LDC.64 R2, c[0x0][0x9f8] ;  /* 0x00027e00ff020b82 */ /* 0x000e620000000a00 */
[----:B------:R-:W-:Y:S01]  /*2a400*/  SHF.R.U32.HI R33, RZ, 0x3, R20 ;  /* 0x00000003ff217819 */ /* 0x000fe20000011614 */
[----:B-1----:R-:W-:-:S05]  /*2a410*/  @P0 IMAD.WIDE R2, R19, 0x4, R2 ;  /* 0x0000000413020825 */ /* 0x002fca00078e0202 */
[----:B------:R1:W4:Y:S01]  /*2a420*/  @P0 LDG.E R28, desc[UR42][R2.64] ;  /* 0x0000002a021c0981 */ /* 0x000322000c1e1900 */
[----:B--2---:R-:W-:Y:S01]  /*2a430*/  IMAD.SHL.U32 R20, R21, 0x10, RZ ;  /* 0x0000001015147824 */ /* 0x004fe200078e00ff */
[----:B---3--:R-:W-:Y:S01]  /*2a440*/  ISETP.NE.AND P1, PT, R8, 0x1, PT ;  /* 0x000000010800780c */ /* 0x008fe20003f25270 */
[----:B------:R-:W-:-:S03]  /*2a450*/  IMAD.MOV.U32 R36, RZ, RZ, RZ ;  /* 0x000000ffff247224 */ /* 0x000fc600078e00ff */
[----:B------:R-:W-:-:S05]  /*2a460*/  LOP3.LUT R20, R33, 0x70, R20, 0xf8, !PT ;  /* 0x0000007021147812 */ /* 0x000fca00078ef814 */
[----:B0-----:R-:W-:-:S04]  /*2a470*/  IMAD R6, R0, 0x60, R20 ;  /* 0x0000006000067824 */ /* 0x001fc800078e0214 */
[----:B------:R-:W0:Y:S01]  /*2a480*/  @P1 LDC R10, c[0x0][0x434] ;  /* 0x00010d00ff0a1b82 */ /* 0x000e220000000800 */
[C---:B------:R-:W-:Y:S01]  /*2a490*/  ISETP.GE.AND P0, PT, R6.reuse, R17, PT ;  /* 0x000000110600720c */ /* 0x040fe20003f06270 */
[----:B------:R-:W-:-:S03]  /*2a4a0*/  IMAD.IADD R37, R6, 0x1, R31 ;  /* 0x0000000106257824 */ /* 0x000fc600078e021f */
[----:B------:R-:W-:Y:S01]  /*2a4b0*/  ISETP.GT.U32.OR P0, PT, R20, 0x5f, P0 ;  /* 0x0000005f1400780c */ /* 0x000fe20000704470 */
[----:B------:R-:W-:Y:S02]  /*2a4c0*/  IMAD.MOV.U32 R6, RZ, RZ, R37 ;  /* 0x000000ffff067224 */ /* 0x000fe400078e0025 */
[----:B------:R-:W2:Y:S10]  /*2a4d0*/  @P1 LDC R4, c[0x0][0x438] ;  /* 0x00010e00ff041b82 */ /* 0x000eb40000000800 */
[----:B-1----:R-:W1:Y:S01]  /*2a4e0*/  @!P0 LDC.64 R2, c[0x0][0x428] ;  /* 0x00010a00ff028b82 */ /* 0x002e620000000a00 */
[----:B0-----:R-:W-:-:S05]  /*2a4f0*/  @P1 IMAD.HI.U32 R5, R37, R10, RZ ;  /* 0x0000000a25051227 */ /* 0x001fca00078e00ff */
[----:B--2---:R-:W-:-:S04]  /*2a500*/  @P1 SHF.R.U32.HI R6, RZ, R4, R5 ;  /* 0x00000004ff061219 */ /* 0x004fc80000011605 */
[--C-:B------:R-:W-:Y:S01]  /*2a510*/  @!P0 SHF.R.S32.HI R5, RZ, 0x1f, R6.reuse ;  /* 0x0000001fff058819 */ /* 0x100fe20000011406 */
[----:B------:R-:W-:Y:S01]  /*2a520*/  @!P0 IMAD.MOV.U32 R4, RZ, RZ, R6 ;  /* 0x000000ffff048224 */ /* 0x000fe200078e0006 */
[----:B------:R-:W-:Y:S01]  /*2a530*/  ISETP.NE.AND P2, PT, R9, 0x3, PT ;  /* 0x000000030900780c */ /* 0x000fe20003f45270 */
[C---:B----4-:R-:W-:Y:S02]  /*2a540*/  IMAD.SHL.U32 R9, R11.reuse, 0x8, RZ ;  /* 0x000000080b097824 */ /* 0x050fe400078e00ff */
[----:B------:R-:W-:-:S03]  /*2a550*/  IMAD.SHL.U32 R33, R11, 0x8, RZ ;  /* 0x000000080b217824 */ /* 0x000fc600078e00ff */
[----:B------:R-:W-:Y:S02]  /*2a560*/  LOP3.LUT R9, R9, 0x38, RZ, 0xc0, !PT ;  /* 0x0000003809097812 */ /* 0x000fe400078ec0ff */
[----:B------:R-:W-:-:S04]  /*2a570*/  LOP3.LUT R33, R33, 0x38, RZ, 0xc0, !PT ;  /* 0x0000003821217812 */ /* 0x000fc800078ec0ff */
[----:B------:R-:W-:Y:S02]  /*2a580*/  LOP3.LUT R11, R33, 0x40, RZ, 0xfc, !PT ;  /* 0x00000040210b7812 */ /* 0x000fe400078efcff */
[----:B------:R-:W-:Y:S02]  /*2a590*/  @P2 LOP3.LUT R23, R23, 0x40, RZ, 0xfc, !PT ;  /* 0x0000004017172812 */ /* 0x000fe400078efcff */
[----:B------:R-:W-:Y:S02]  /*2a5a0*/  ISETP.GE.AND P4, PT, R11, UR5, PT ;  /* 0x000000050b007c0c */ /* 0x000fe4000bf86270 */
[----:B------:R-:W-:Y:S02]  /*2a5b0*/  LOP3.LUT R23, R23, 0xfffffffe, RZ, 0xc0, !PT ;  /* 0xfffffffe17177812 */ /* 0x000fe400078ec0ff */
[----:B------:R-:W-:-:S04]  /*2a5c0*/  LOP3.LUT R11, R9, 0x80, RZ, 0xfc, !PT ;  /* 0x00000080090b7812 */ /* 0x000fc800078efcff */
[----:B------:R-:W-:Y:S01]  /*2a5d0*/  ISETP.GE.AND P3, PT, R11, UR5, PT ;  /* 0x000000050b007c0c */ /* 0x000fe2000bf66270 */
[----:B------:R-:W-:Y:S01]  /*2a5e0*/  UMOV UR6, 0xffffffff ;  /* 0xffffffff00067882 */ /* 0x000fe20000000000 */
[----:B------:R-:W-:Y:S01]  /*2a5f0*/  SHF.R.S32.HI R32, RZ, 0x1f, R28 ;  /* 0x0000001fff207819 */ /* 0x000fe2000001141c */
[----:B-1----:R-:W-:-:S04]  /*2a600*/  @!P0 IMAD.WIDE.U32 R4, R28, R2, R4 ;  /* 0x000000021c048225 */ /* 0x002fc800078e0004 */
[----:B------:R-:W-:-:S04]  /*2a610*/  @!P0 IMAD R7, R32, R2, RZ ;  /* 0x0000000220078224 */ /* 0x000fc800078e02ff */
[----:B------:R-:W-:Y:S02]  /*2a620*/  @!P0 IMAD R7, R28, R3, R7 ;  /* 0x000000031c078224 */ /* 0x000fe400078e0207 */
[----:B------:R-:W0:Y:S02]  /*2a630*/  @!P0 LDC.64 R2, c[0x0][0x418] ;  /* 0x00010600ff028b82 */ /* 0x000e240000000a00 */
[----:B------:R-:W-:Y:S01]  /*2a640*/  @!P0 IMAD.IADD R7, R5, 0x1, R7 ;  /* 0x0000000105078824 */ /* 0x000fe200078e0207 */
[----:B0-----:R-:W-:-:S04]  /*2a650*/  @!P0 LEA R2, P1, R4, R2, 0x2 ;  /* 0x0000000204028211 */ /* 0x001fc800078210ff */
[----:B------:R-:W-:Y:S02]  /*2a660*/  @!P0 LEA.HI.X R3, R4, R3, R7, 0x2, P1 ;  /* 0x0000000304038211 */ /* 0x000fe400008f1407 */
[----:B------:R-:W-:-:S03]  /*2a670*/  ISETP.GE.AND P1, PT, R9, UR4, PT ;  /* 0x0000000409007c0c */ /* 0x000fc6000bf26270 */
[----:B------:R0:W5:Y:S01]  /*2a680*/  @!P0 LDG.E R36, desc[UR42][R2.64] ;  /* 0x0000002a02248981 */ /* 0x000162000c1e1900 */
[C---:B------:R-:W-:Y:S01]  /*2a690*/  ISETP.GE.AND P0, PT, R9.reuse, UR5, PT ;  /* 0x0000000509007c0c */ /* 0x040fe2000bf06270 */
[----:B------:R-:W-:Y:S01]  /*2a6a0*/  IMAD.MOV R4, RZ, RZ, -R6 ;  /* 0x000000ffff047224 */ /* 0x000fe200078e0a06 */
[----:B------:R-:W-:-:S03]  /*2a6b0*/  LOP3.LUT R9, R9, 0xc0, RZ, 0xfc, !PT ;  /* 0x000000c009097812 */ /* 0x000fc600078efcff */
[----:B------:R-:W-:-:S04]  /*2a6c0*/  IMAD R37, R8, R4, R37 ;  /* 0x0000000408257224 */ /* 0x000fc800078e0225 */
[----:B------:R-:W-:Y:S02]  /*2a6d0*/  @P1 LOP3.LUT R23, R23, 0x1, RZ, 0xfc, !PT ;  /* 0x0000000117171812 */ /* 0x000fe400078efcff */
[----:B------:R-:W-:Y:S02]  /*2a6e0*/  ISETP.GE.AND P1, PT, R9, UR5, PT ;  /* 0x0000000509007c0c */ /* 0x000fe4000bf26270 */
[----:B------:R-:W-:-:S04]  /*2a6f0*/  LOP3.LUT R23, R23, 0xfffffff7, RZ, 0xc0, !PT ;  /* 0xfffffff717177812 */ /* 0x000fc800078ec0ff */
        /* <DEDUP_REMOVED lines=8> */
.L_x_12455:
[----:B------:R-:W-:Y:S02]  /*2a780*/  SEL R6, RZ, 0x1, P0 ;  /* 0x00000001ff067807 */ /* 0x000fe40000000000 */
[----:B------:R-:W-:Y:S02]  /*2a790*/  ISETP.GT.U32.AND P0, PT, R20, 0x5f, PT ;  /* 0x0000005f1400780c */ /* 0x000fe40003f04070 */
[----:B------:R-:W-:-:S11]  /*2a7a0*/  LOP3.LUT R23, R23, 0xffffffdf, RZ, 0xc0, !PT ;  /* 0xffffffdf17177812 */ /* 0x000fd600078ec0ff */
[----:B------:R-:W-:Y:S01]  /*2a7b0*/  @P0 LOP3.LUT R23, R23, 0x20, RZ, 0xfc, !PT ;  /* 0x0000002017170812 */ /* 0x000fe200078efcff */
[----:B------:R-:W-:Y:S06]  /*2a7c0*/  @!P2 BRA `(.L_x_12291) ;  /* 0x000000000004a947 */ /* 0x000fec0003800000 */
[----:B------:R-:W-:Y:S01]  /*2a7d0*/  BPT.TRAP 0x1 ;  /* 0x000000040000795c */ /* 0x000fe20000300000 */
.L_x_12291:
[----:B------:R-:W-:Y:S01]  /*2a7e0*/  IMAD R17, R0, -0x60, R17 ;  /* 0xffffffa000117824 */ /* 0x000fe200078e0211 */
[----:B------:R-:W-:Y:S01]  /*2a7f0*/  SHF.L.U32 R0, R26, 0x1f, RZ ;  /* 0x0000001f1a007819 */ /* 0x000fe200000006ff */
[----:B------:R-:W-:Y:S01]  /*2a800*/  IMAD R33, R25, 0x8, R22 ;  /* 0x0000000819217824 */ /* 0x000fe200078e0216 */
[----:B------:R-:W-:Y:S03]  /*2a810*/  BSSY B0, `(.L_x_12292) ;  /* 0x0000003000007945 */ /* 0x000fe60003800000 */
[----:B------:R-:W0:Y:S02]  /*2a820*/  SYNCS.PHASECHK.TRANS64.TRYWAIT P0, [R33+URZ+0x22840], R0 ;  /* 0x02284000210075a7 */ /* 0x000e24000800017f */
[----:B0-----:R-:W-:Y:S05]  /*2a830*/  @!P0 BRA `(.L_x_12293) ;  /* 0x0000006000648947 */ /* 0x001fea0003800000 */
.L_x_12456:
[----:B------:R-:W-:Y:S05]  /*2a840*/  BSYNC B0 ;  /* 0x0000000000007941 */ /* 0x000fea0003800000 */
.L_x_12292:
[----:B0-----:R-:W-:Y:S01]  /*2a850*/  SHF.R.S32.HI R0, RZ, 0x1f, R37 ;  /* 0x0000001fff007819 */ /* 0x001fe20000011425 */
[----:B------:R-:W-:Y:S01]  /*2a860*/  ULDC.64 UR4, c[0x0][0x300] ;  /* 0x0000c00000047ab9 */ /* 0x000fe20000000a00 */
[----:B-----5:R-:W-:Y:S01]  /*2a870*/  SHF.R.S32.HI R4, RZ, 0x1f, R36 ;  /* 0x0000001fff047819 */ /* 0x020fe20000011424 */
[----:B------:R-:W-:Y:S01]  /*2a880*/  IMAD.WIDE.U32 R2, R37, UR4, RZ ;  /* 0x0000000425027c25 */ /* 0x000fe2000f8e00ff */
[----:B------:R-:W0:Y:S01]  /*2a890*/  S2R R7, SR_TID.X ;  /* 0x0000000000077919 */ /* 0x000e220000002100 */
[----:B------:R-:W-:Y:S01]  /*2a8a0*/  ULDC.64 UR6, c[0x0][0x2e8] ;  /* 0x0000ba0000067ab9 */ /* 0x000fe20000000a00 */
[----:B------:R-:W-:Y:S01]  /*2a8b0*/  LOP3.LUT P2, RZ, R23, 0x1, RZ, 0xc0, !PT ;  /* 0x0000000117ff7812 */ /* 0x000fe2000784c0ff */
[----:B------:R1:W-:Y:S04]  /*2a8c0*/  STL [R1+0x424], R0 ;  /* 0x0004240001007387 */ /* 0x0003e80000100800 */
        /* <DEDUP_REMOVED lines=14> */
[----:B------:R-:W-:Y:S02]  /*2a9b0*/  UMOV UR4, 0xffffffff ;  /* 0xffffffff00047882 */ /* 0x000fe40000000000 */
[----:B------:R-:W-:Y:S02]  /*2a9c0*/  LEA R0, P0, R2, UR6, 0x1 ;  /* 0x0000000602007c11 */ /* 0x000fe4000f8008ff */
[----:B-1----:R-:W-:Y:S01]  /*2a9d0*/  LOP3.LUT R5, R4, 0x7f, RZ, 0xc0, !PT ;  /* 0x0000007f04057812 */ /* 0x002fe200078ec0ff */
[----:B------:R-:W-:-:S03]  /*2a9e0*/  IMAD R4, R18, UR5, R3 ;  /* 0x0000000512047c24 */ /* 0x000fc6000f8e0203 */
[----:B------:R-:W-:Y:S02]  /*2a9f0*/  SHF.R.U32.HI R5, RZ, 0x3, R5 ;  /* 0x00000003ff057819 */ /* 0x000fe40000011605 */
[----:B------:R-:W-:-:S03]  /*2aa00*/  LEA.HI.X R4, R2, UR7, R4, 0x1, P0 ;  /* 0x0000000702047c11 */ /* 0x000fc600080f0c04 */
[----:B------:R-:W-:Y:S02]  /*2aa10*/  IMAD.IADD R17, R17, 0x1, -R5 ;  /* 0x0000000111117824 */ /* 0x000fe400078e0a05 */
        /* <DEDUP_REMOVED lines=55> */
.L_x_12470:
        /* <DEDUP_REMOVED lines=10> */
.L_x_12295:
        /* <DEDUP_REMOVED lines=11> */
.L_x_12296:
[----:B0-----:R0:W5:Y:S01]  /*2aee0*/  LDL.LU R3, [R1+0x408] ;  /* 0x0004080001037983 */ /* 0x0011620000300800 */
        /* <DEDUP_REMOVED lines=9> */
[----:B------:R-:W-:Y:S01]  /*2af80*/  SEL R34, RZ, 0x8, P0 ;  /* 0x00000008ff227807 */ /* 0x000fe20000000000 */
[----:B------:R-:W-:Y:S01]  /*2af90*/  BSSY B6, `(.L_x_12297) ;  /* 0x0000025000067945 */ /* 0x000fe20003800000 */
[----:B------:R-:W-:-:S02]  /*2afa0*/  IADD3 R0, R2, R0, R6 ;  /* 0x0000000002007210 */ /* 0x000fc40007ffe006 */
[----:B------:R-:W-:-:S03]  /*2afb0*/  ISETP.NE.U32.AND P0, PT, RZ, UR4, PT ;  /* 0x00000004ff007c0c */ /* 0x000fc6000bf05070 */
[----:B------:R-:W-:Y:S01]  /*2afc0*/  IMAD.IADD R34, R0, 0x1, R34 ;  /* 0x0000000100227824 */ /* 0x000fe200078e0222 */
[----:B------:R-:W-:Y:S01]  /*2afd0*/  ISETP.NE.AND.EX P0, PT, RZ, UR5, PT, P0 ;  /* 0x00000005ff007c0c */ /* 0x000fe2000bf05300 */
[----:B------:R-:W-:Y:S01]  /*2afe0*/  VIADD R0, R22, 0x18400 ;  /* 0x0001840016007836 */ /* 0x000fe20000000000 */
[----:B------:R-:W-:Y:S02]  /*2aff0*/  ULDC.64 UR4, c[0x0][0x298] ;  /* 0x0000a60000047ab9 */ /* 0x000fe40000000a00 */
[----:B------:R-:W-:Y:S02]  /*2b000*/  SEL R2, R19, RZ, !P0 ;  /* 0x000000ff13027207 */ /* 0x000fe40004000000 */
[----:B------:R-:W-:Y:S02]  /*2b010*/  LOP3.LUT P1, RZ, R0, 0x3ff, RZ, 0xc0, !PT ;  /* 0x000003ff00ff7812 */ /* 0x000fe4000782c0ff */
[----:B------:R-:W-:Y:S01]  /*2b020*/  SHF.R.S32.HI R0, RZ, 0x1f, R19 ;  /* 0x0000001fff007819 */ /* 0x000fe20000011413 */
[----:B------:R-:W-:Y:S03]  /*2b030*/  STL [R1+0x418], R2 ;  /* 0x0004180201007387 */ /* 0x000fe60000100800 */
[----:B------:R-:W-:-:S05]  /*2b040*/  SEL R0, R0, RZ, !P0 ;  /* 0x000000ff00007207 */ /* 0x000fca0004000000 */
[----:B------:R1:W-:Y:S02]  /*2b050*/  STL [R1+0x42c], R0 ;  /* 0x00042c0001007387 */ /* 0x0003e40000100800 */
[----:B-1---5:R-:W-:-:S05]  /*2b060*/  SHF.R.S32.HI R0, RZ, 0x1f, R3 ;  /* 0x0000001fff007819 */ /* 0x022fca0000011403 */
[----:B------:R-:W-:-:S04]  /*2b070*/  IMAD R0, R0, UR4, RZ ;  /* 0x0000000400007c24 */ /* 0x000fc8000f8e02ff */
[C---:B------:R-:W-:Y:S02]  /*2b080*/  IMAD R0, R3.reuse, UR5, R0 ;  /* 0x0000000503007c24 */ /* 0x040fe4000f8e0200 */
[----:B------:R-:W-:-:S04]  /*2b090*/  IMAD.WIDE.U32 R2, R3, UR4, RZ ;  /* 0x0000000403027c25 */ /* 0x000fc8000f8e00ff */
[----:B------:R-:W-:Y:S01]  /*2b0a0*/  IMAD.IADD R0, R3, 0x1, R0 ;  /* 0x0000000103007824 */ /* 0x000fe200078e0200 */
[----:B------:R1:W-:Y:S04]  /*2b0b0*/  STL.64 [R1+0x410], R2 ;  /* 0x0004100201007387 */ /* 0x0003e80000100a00 */
[----:B------:R1:W-:Y:S01]  /*2b0c0*/  STL [R1+0x408], R0 ;  /* 0x0004080001007387 */ /* 0x0003e20000100800 */
[----:B------:R-:W-:Y:S05]  /*2b0d0*/  @!P1 BRA `(.L_x_12298) ;  /* 0x0000000000409947 */ /* 0x000fea0003800000 */
        /* <DEDUP_REMOVED lines=16> */
.L_x_12298:
[----:B------:R-:W-:Y:S05]  /*2b1e0*/  BSYNC B6 ;  /* 0x0000000000067941 */ /* 0x000fea0003800000 */
.L_x_12297:
[----:B------:R-:W2:Y:S01]  /*2b1f0*/  LDL.LU R21, [R1+0x408] ;  /* 0x0004080001157983 */ /* 0x000ea20000300800 */
[----:B------:R-:W-:Y:S01]  /*2b200*/  ULDC.64 UR4, c[0x0][0x2d8] ;  /* 0x0000b60000047ab9 */ /* 0x000fe20000000a00 */
[----:B------:R-:W3:Y:S02]  /*2b210*/  LDC R7, c[0x0][0x448] ;  /* 0x00011200ff077b82 */ /* 0x000ee40000000800 */
[----:B-1----:R-:W2:Y:S04]  /*2b220*/  LDL.LU.64 R2, [R1+0x410] ;  /* 0x0004100001027983 */ /* 0x002ea80000300a00 */
[----:B------:R-:W4:Y:S04]  /*2b230*/  LDL.LU R0, [R1+0x42c] ;  /* 0x00042c0001007983 */ /* 0x000f280000300800 */
[----:B------:R-:W4:Y:S04]  /*2b240*/  LDL.LU R20, [R1+0x418] ;  /* 0x0004180001147983 */ /* 0x000f280000300800 */
[----:B------:R1:W5:Y:S01]  /*2b250*/  LDL R8, [R1+0x404] ;  /* 0x0004040001087983 */ /* 0x0003620000100800 */
[----:B---3--:R-:W-:-:S13]  /*2b260*/  ISETP.NE.AND P0, PT, R7, 0x1, PT ;  /* 0x000000010700780c */ /* 0x008fda0003f05270 */
[----:B------:R-:W3:Y:S01]  /*2b270*/  @P0 LDC R6, c[0x0][0x44c] ;  /* 0x00011300ff060b82 */ /* 0x000ee20000000800 */
[----:B--2---:R-:W-:Y:S02]  /*2b280*/  IMAD.MOV.U32 R3, RZ, RZ, R21 ;  /* 0x000000ffff037224 */ /* 0x004fe400078e0015 */
[----:B------:R-:W2:Y:S01]  /*2b290*/  S2R R21, SR_TID.X ;  /* 0x0000000000157919 */ /* 0x000ea20000002100 */
[----:B------:R-:W-:-:S04]  /*2b2a0*/  IMAD.WIDE.U32 R2, R18, UR4, R2 ;  /* 0x0000000412027c25 */ /* 0x000fc8000f8e0002 */
[----:B------:R-:W-:Y:S01]  /*2b2b0*/  IMAD R3, R18, UR5, R3 ;  /* 0x0000000512037c24 */ /* 0x000fe2000f8e0203 */
[----:B------:R-:W-:Y:S02]  /*2b2c0*/  ULDC.64 UR4, c[0x0][0x2e0] ;  /* 0x0000b80000047ab9 */ /* 0x000fe40000000a00 */
[----:B----4-:R-:W-:Y:S02]  /*2b2d0*/  IMAD R0, R0, UR4, RZ ;  /* 0x0000000400007c24 */ /* 0x010fe4000f8e02ff */
[----:B------:R-:W-:-:S04]  /*2b2e0*/  IMAD.WIDE.U32 R2, R20, UR4, R2 ;  /* 0x0000000414027c25 */ /* 0x000fc8000f8e0002 */
[----:B------:R-:W-:Y:S01]  /*2b2f0*/  IMAD R0, R20, UR5, R0 ;  /* 0x0000000514007c24 */ /* 0x000fe2000f8e0200 */
[----:B------:R-:W4:Y:S01]  /*2b300*/  S2R R10, SR_TID.X ;  /* 0x00000000000a7919 */ /* 0x000f220000002100 */
[----:B------:R-:W-:Y:S02]  /*2b310*/  ULDC.64 UR4, c[0x0][0x2d0] ;  /* 0x0000b40000047ab9 */ /* 0x000fe40000000a00 */
[----:B------:R-:W-:Y:S01]  /*2b320*/  IMAD.IADD R3, R3, 0x1, R0 ;  /* 0x0000000103037824 */ /* 0x000fe200078e0200 */
[----:B------:R-:W0:Y:S01]  /*2b330*/  S2R R20, SR_TID.X ;  /* 0x0000000000147919 */ /* 0x000e220000002100 */
[----:B------:R-:W1:Y:S01]  /*2b340*/  @P0 LDC R0, c[0x0][0x450] ;  /* 0x00011400ff000b82 */ /* 0x000e620000000800 */
[----:B--2---:R-:W-:-:S04]  /*2b350*/  LOP3.LUT R21, R21, 0x7f, RZ, 0xc0, !PT ;  /* 0x0000007f15157812 */ /* 0x004fc800078ec0ff */
[----:B------:R-:W-:Y:S01]  /*2b360*/  SHF.R.U32.HI R21, RZ, 0x3, R21 ;  /* 0x00000003ff157819 */ /* 0x000fe20000011615 */
[----:B0-----:R-:W-:-:S05]  /*2b370*/  IMAD.SHL.U32 R20, R20, 0x10, RZ ;  /* 0x0000001014147824 */ /* 0x001fca00078e00ff */
[----:B------:R-:W-:-:S05]  /*2b380*/  LOP3.LUT R20, R21, 0x70, R20, 0xf8, !PT ;  /* 0x0000007015147812 */ /* 0x000fca00078ef814 */
[----:B------:R-:W-:Y:S02]  /*2b390*/  IMAD.IADD R5, R20, 0x1, R35 ;  /* 0x0000000114057824 */ /* 0x000fe400078e0223 */
[----:B------:R0:W5:Y:S02]  /*2b3a0*/  LDL R20, [R1+0x400] ;  /* 0x0004000001147983 */ /* 0x0001640000100800 */
[----:B---3--:R-:W-:-:S04]  /*2b3b0*/  @P0 IMAD.HI.U32 R6, R5, R6, RZ ;  /* 0x0000000605060227 */ /* 0x008fc800078e00ff */
[----:B------:R-:W-:Y:S01]  /*2b3c0*/  IMAD.MOV.U32 R4, RZ, RZ, R5 ;  /* 0x000000ffff047224 */ /* 0x000fe200078e0005 */
[----:B-1----:R-:W-:-:S05]  /*2b3d0*/  @P0 SHF.R.U32.HI R4, RZ, R0, R6 ;  /* 0x00000000ff040219 */ /* 0x002fca0000011606 */
        /* <DEDUP_REMOVED lines=13> */
[----:B----4-:R-:W-:Y:S01]  /*2b4b0*/  IMAD.SHL.U32 R9, R10, 0x8, RZ ;  /* 0x000000080a097824 */ /* 0x010fe200078e00ff */
[C---:B------:R-:W-:Y:S01]  /*2b4c0*/  LEA R0, P0, R2.reuse, UR4, 0x1 ;  /* 0x0000000402007c11 */ /* 0x040fe2000f8008ff */
[----:B------:R-:W-:Y:S01]  /*2b4d0*/  IMAD.IADD R4, R3, 0x1, R4 ;  /* 0x0000000103047824 */ /* 0x000fe200078e0204 */
[----:B------:R-:W-:Y:S02]  /*2b4e0*/  ULDC UR4, c[0x0][0x2b8] ;  /* 0x0000ae0000047ab9 */ /* 0x000fe40000000800 */
[----:B------:R-:W-:Y:S02]  /*2b4f0*/  LOP3.LUT R9, R9, 0x38, RZ, 0xc0, !PT ;  /* 0x0000003809097812 */ /* 0x000fe400078ec0ff */
[----:B------:R-:W-:Y:S01]  /*2b500*/  LEA.HI.X R4, R2, UR5, R4, 0x1, P0 ;  /* 0x0000000502047c11 */ /* 0x000fe200080f0c04 */
[----:B------:R-:W-:Y:S01]  /*2b510*/  UMOV UR5, 0xffffffff ;  /* 0xffffffff00057882 */ /* 0x000fe20000000000 */
[----:B------:R-:W-:-:S02]  /*2b520*/  LOP3.LUT R21, R10, 0x7f, RZ, 0xc0, !PT ;  /* 0x0000007f0a157812 */ /* 0x000fc400078ec0ff */
[----:B------:R-:W-:Y:S02]  /*2b530*/  ISETP.GE.AND P1, PT, R9, UR4, PT ;  /* 0x0000000409007c0c */ /* 0x000fe4000bf26270 */
[----:B------:R-:W-:Y:S01]  /*2b540*/  SHF.R.U32.HI R10, RZ, 0x3, R21 ;  /* 0x00000003ff0a7819 */ /* 0x000fe20000011615 */
[----:B0-----:R-:W-:Y:S10]  /*2b550*/  BRA.DIV UR5, `(.L_x_12299) ;  /* 0x0000005e05307947 */ /* 0x001ff4000b800000 */
        /* <DEDUP_REMOVED lines=74> */
.L_x_12487:
        /* <DEDUP_REMOVED lines=10> */
.L_x_12300:
        /* <DEDUP_REMOVED lines=18> */
.L_x_12488:
[----:B------:R-:W-:Y:S05]  /*2bbc0*/  BSYNC B0 ;  /* 0x0000000000007941 */ /* 0x000fea0003800000 */
.L_x_12301:
[----:B------:R-:W-:-:S05]  /*2bbd0*/  IMAD.U32 R0, RZ, RZ, UR38 ;  /* 0x00000026ff007e24 */ /* 0x000fca000f8e00ff */
[----:B------:R-:W-:-:S13]  /*2bbe0*/  ISETP.NE.AND P0, PT, R0, 0x3, PT ;  /* 0x000000030000780c */ /* 0x000fda0003f05270 */
[----:B------:R-:W-:Y:S05]  /*2bbf0*/  @!P0 BRA `(.L_x_12303) ;  /* 0x0000000000048947 */ /* 0x000fea0003800000 */
[----:B------:R-:W-:Y:S01]  /*2bc00*/  BPT.TRAP 0x1 ;  /* 0x000000040000795c */ /* 0x000fe20000300000 */
.L_x_12303:
[----:B------:R-:W-:Y:S01]  /*2bc10*/  SHF.L.U32 R0, R26, 0x1f, RZ ;  /* 0x0000001f1a007819 */ /* 0x000fe200000006ff */
[----:B------:R-:W-:Y:S03]  /*2bc20*/  BSSY B0, `(.L_x_12304) ;  /* 0x0000003000007945 */ /* 0x000fe60003800000 */
[----:B------:R-:W1:Y:S02]  /*2bc30*/  SYNCS.PHASECHK.TRANS64.TRYWAIT P0, [R33+URZ+0x22860], R0 ;  /* 0x02286000210075a7 */ /* 0x000e64000800017f */
[----:B-1----:R-:W-:Y:S05]  /*2bc40*/  @!P0 BRA `(.L_x_12305) ;  /* 0x00000060002c8947 */ /* 0x002fea0003800000 */
.L_x_12489:
[----:B------:R-:W-:Y:S05]  /*2bc50*/  BSYNC B0 ;  /* 0x0000000000007941 */ /* 0x000fea0003800000 */
.L_x_12304:
        /* <DEDUP_REMOVED lines=93> */
.L_x_12503:
[C---:B------:R-:W-:Y:S02]  /*2c230*/  ISETP.LT.OR P3, PT, R17.reuse, 0x51, P3 ;  /* 0x000000511100780c */ /* 0x040fe40001f61670 */
[C---:B------:R-:W-:Y:S02]  /*2c240*/  ISETP.LT.OR P2, PT, R17.reuse, 0x51, !P2 ;  /* 0x000000511100780c */ /* 0x040fe40005741670 */
[C---:B------:R-:W-:Y:S02]  /*2c250*/  ISETP.LT.OR P1, PT, R17.reuse, 0x51, !P1 ;  /* 0x000000511100780c */ /* 0x040fe40004f21670 */
        /* <DEDUP_REMOVED lines=12> */
.L_x_12307:
        /* <DEDUP_REMOVED lines=11> */
.L_x_12308:
[----:B------:R-:W2:Y:S01]  /*2c3d0*/  LDL.LU R2, [R1+0x41c] ;  /* 0x00041c0001027983 */ /* 0x000ea20000300800 */
[----:B------:R0:W-:Y:S01]  /*2c3e0*/  SYNCS.ARRIVE.TRANS64.A1T0 RZ, [R33+URZ+0x22850], RZ ;  /* 0x022850ff21ff79a7 */ /* 0x0001e2000810003f */
[----:B------:R-:W-:Y:S01]  /*2c3f0*/  BSSY B0, `(.L_x_12309) ;  /* 0x00000dc000007945 */ /* 0x000fe20003800000 */
[----:B--2---:R-:W-:-:S05]  /*2c400*/  VIADD R10, R2, 0xfffffffe ;  /* 0xfffffffe020a7836 */ /* 0x004fca0000000000 */
[----:B------:R-:W-:-:S13]  /*2c410*/  ISETP.GE.AND P0, PT, R10, R30, PT ;  /* 0x0000001e0a00720c */ /* 0x000fda0003f06270 */
[----:B0-----:R-:W-:Y:S05]  /*2c420*/  @!P0 BRA `(.L_x_12310) ;  /* 0x0000000c00608947 */ /* 0x001fea0003800000 */
.L_x_12323:
[----:B0-----:R-:W0:Y:S01]  /*2c430*/  S2R R2, SR_TID.X ;  /* 0x0000000000027919 */ /* 0x001e220000002100 */
[----:B------:R-:W1:Y:S01]  /*2c440*/  LDC R8, c[0x0][0x430] ;  /* 0x00010c00ff087b82 */ /* 0x000e620000000800 */
[----:B------:R-:W-:Y:S01]  /*2c450*/  IMAD R9, R10, 0x60, R31 ;  /* 0x000000600a097824 */ /* 0x000fe200078e021f */
[----:B--2---:R-:W2:Y:S01]  /*2c460*/  S2R R3, SR_TID.X ;  /* 0x0000000000037919 */ /* 0x004ea20000002100 */
        /* <DEDUP_REMOVED lines=12> */
[----:B---3--:R-:W3:Y:S01]  /*2c530*/  @!P1 LDC.64 R6, c[0x0][0x418] ;  /* 0x00010600ff069b82 */ /* 0x008ee20000000a00 */
[----:B-1----:R-:W-:-:S05]  /*2c540*/  @P0 IMAD.HI.U32 R2, R9, R2, RZ ;  /* 0x0000000209020227 */ /* 0x002fca00078e00ff */
[----:B0-----:R-:W-:-:S04]  /*2c550*/  @P0 SHF.R.U32.HI R11, RZ, R3, R2 ;  /* 0x00000003ff0b0219 */ /* 0x001fc80000011602 */
[----:B------:R-:W-:Y:S01]  /*2c560*/  @!P1 SHF.R.S32.HI R3, RZ, 0x1f, R11 ;  /* 0x0000001fff039819 */ /* 0x000fe2000001140b */
[----:B--2---:R-:W-:-:S04]  /*2c570*/  @!P1 IMAD R2, R32, R4, RZ ;  /* 0x0000000420029224 */ /* 0x004fc800078e02ff */
[----:B------:R-:W-:Y:S02]  /*2c580*/  @!P1 IMAD R5, R28, R5, R2 ;  /* 0x000000051c059224 */ /* 0x000fe400078e0202 */
[----:B------:R-:W-:-:S04]  /*2c590*/  @!P1 IMAD.MOV.U32 R2, RZ, RZ, R11 ;  /* 0x000000ffff029224 */ /* 0x000fc800078e000b */
[----:B------:R-:W-:-:S04]  /*2c5a0*/  @!P1 IMAD.WIDE.U32 R2, R28, R4, R2 ;  /* 0x000000041c029225 */ /* 0x000fc800078e0002 */
[----:B------:R-:W-:Y:S01]  /*2c5b0*/  @!P1 IMAD.IADD R5, R5, 0x1, R3 ;  /* 0x0000000105059824 */ /* 0x000fe200078e0203 */
[C---:B---3--:R-:W-:Y:S01]  /*2c5c0*/  @!P1 LEA R6, P0, R2.reuse, R6, 0x2 ;  /* 0x0000000602069211 */ /* 0x048fe200078010ff */
[----:B------:R-:W-:Y:S02]  /*2c5d0*/  IMAD.MOV.U32 R4, RZ, RZ, RZ ;  /* 0x000000ffff047224 */ /* 0x000fe400078e00ff */
[----:B------:R-:W-:Y:S01]  /*2c5e0*/  IMAD.U32 R12, RZ, RZ, UR38 ;  /* 0x00000026ff0c7e24 */ /* 0x000fe2000f8e00ff */
[----:B------:R-:W-:Y:S02]  /*2c5f0*/  @!P1 LEA.HI.X R7, R2, R7, R5, 0x2, P0 ;  /* 0x0000000702079211 */ /* 0x000fe400000f1405 */
[----:B------:R-:W-:-:S03]  /*2c600*/  ISETP.NE.AND P0, PT, R25, 0x2, PT ;  /* 0x000000021900780c */ /* 0x000fc60003f05270 */
[----:B------:R0:W5:Y:S01]  /*2c610*/  @!P1 LDG.E R4, desc[UR42][R6.64] ;  /* 0x0000002a06049981 */ /* 0x000162000c1e1900 */
[----:B------:R-:W-:Y:S02]  /*2c620*/  ISETP.NE.AND P1, PT, R12, 0x3, PT ;  /* 0x000000030c00780c */ /* 0x000fe40003f25270 */
[----:B------:R-:W-:Y:S01]  /*2c630*/  SEL R3, RZ, 0x1, P0 ;  /* 0x00000001ff037807 */ /* 0x000fe20000000000 */
[----:B------:R-:W-:Y:S01]  /*2c640*/  IMAD.MOV R5, RZ, RZ, -R11 ;  /* 0x000000ffff057224 */ /* 0x000fe200078e0a0b */
[----:B------:R-:W-:Y:S05]  /*2c650*/  YIELD ;  /* 0x0000000000007946 */ /* 0x000fea0003800000 */
[----:B------:R-:W-:Y:S01]  /*2c660*/  LOP3.LUT R26, R26, R3, RZ, 0x3c, !PT ;  /* 0x000000031a1a7212 */ /* 0x000fe200078e3cff */
[----:B------:R-:W-:Y:S01]  /*2c670*/  IMAD.MOV.U32 R3, RZ, RZ, R10 ;  /* 0x000000ffff037224 */ /* 0x000fe200078e000a */
[----:B------:R-:W-:Y:S01]  /*2c680*/  SEL R25, R25, RZ, P0 ;  /* 0x000000ff19197207 */ /* 0x000fe20000000000 */
[----:B------:R-:W-:-:S02]  /*2c690*/  IMAD R5, R8, R5, R9 ;  /* 0x0000000508057224 */ /* 0x000fc400078e0209 */
[----:B------:R-:W-:Y:S01]  /*2c6a0*/  VIADD R10, R10, 0xffffffff ;  /* 0xffffffff0a0a7836 */ /* 0x000fe20000000000 */
[----:B------:R-:W-:Y:S01]  /*2c6b0*/  ISETP.GT.AND P2, PT, R3, R30, PT ;  /* 0x0000001e0300720c */ /* 0x000fe20003f44270 */
[----:B0-----:R-:W-:-:S12]  /*2c6c0*/  @!P1 BRA `(.L_x_12311) ;  /* 0x0000000000049947 */ /* 0x001fd80003800000 */
[----:B------:R-:W-:Y:S01]  /*2c6d0*/  BPT.TRAP 0x1 ;  /* 0x000000040000795c */ /* 0x000fe20000300000 */
.L_x_12311:
[----:B------:R-:W-:Y:S01]  /*2c6e0*/  IMAD R6, R25, 0x8, R22 ;  /* 0x0000000819067824 */ /* 0x000fe200078e0216 */
[----:B------:R-:W-:Y:S01]  /*2c6f0*/  SHF.L.U32 R21, R26, 0x1f, RZ ;  /* 0x0000001f1a157819 */ /* 0x000fe200000006ff */
[----:B------:R-:W-:Y:S01]  /*2c700*/  BSSY B1, `(.L_x_12312) ;  /* 0x0000004000017945 */ /* 0x000fe20003800000 */
[----:B------:R-:W-:Y:S02]  /*2c710*/  SHF.R.S32.HI R17, RZ, 0x1f, R5 ;  /* 0x0000001fff117819 */ /* 0x000fe40000011405 */
[----:B------:R-:W0:Y:S02]  /*2c720*/  SYNCS.PHASECHK.TRANS64.TRYWAIT P0, [R6+URZ+0x22840], R21 ;  /* 0x02284015060075a7 */ /* 0x000e24000800017f */
[----:B0-----:R-:W-:Y:S05]  /*2c730*/  @!P0 BRA `(.L_x_12313) ;  /* 0x0000005c00cc8947 */ /* 0x001fea0003800000 */
.L_x_12504:
[----:B------:R-:W-:Y:S05]  /*2c740*/  BSYNC B1 ;  /* 0x0000000000017941 */ /* 0x000fea0003800000 */
.L_x_12312:
        /* <DEDUP_REMOVED lines=50> */
.L_x_12518:
        /* <DEDUP_REMOVED lines=8> */
.L_x_12315:
        /* <DEDUP_REMOVED lines=11> */
.L_x_12316:
[----:B------:R2:W-:Y:S01]  /*2cba0*/  SYNCS.ARRIVE.TRANS64.A1T0 RZ, [R6+URZ+0x22830], RZ ;  /* 0x022830ff06ff79a7 */ /* 0x0005e2000810003f */
[----:B------:R-:W-:Y:S05]  /*2cbb0*/  @!P3 BRA `(.L_x_12317) ;  /* 0x000000000004b947 */ /* 0x000fea0003800000 */
[----:B------:R-:W-:Y:S01]  /*2cbc0*/  BPT.TRAP 0x1 ;  /* 0x000000040000795c */ /* 0x000fe20000300000 */
.L_x_12317:
[----:B------:R-:W3:Y:S01]  /*2cbd0*/  SYNCS.PHASECHK.TRANS64.TRYWAIT P0, [R6+URZ+0x22860], R21 ;  /* 0x02286015060075a7 */ /* 0x000ee2000800017f */
[----:B------:R-:W-:Y:S04]  /*2cbe0*/  BSSY B1, `(.L_x_12318) ;  /* 0x0000002000017945 */ /* 0x000fe80003800000 */
[----:B---3--:R-:W-:Y:S05]  /*2cbf0*/  @!P0 BRA `(.L_x_12319) ;  /* 0x0000006000548947 */ /* 0x008fea0003800000 */
.L_x_12519:
[----:B------:R-:W-:Y:S05]  /*2cc00*/  BSYNC B1 ;  /* 0x0000000000017941 */ /* 0x000fea0003800000 */
.L_x_12318:
[----:B------:R-:W-:Y:S01]  /*2cc10*/  ULDC.64 UR4, c[0x0][0x328] ;  /* 0x0000ca0000047ab9 */ /* 0x000fe20000000a00 */
[----:B------:R-:W-:Y:S01]  /*2cc20*/  ULDC.64 UR6, c[0x0][0x318] ;  /* 0x0000c60000067ab9 */ /* 0x000fe20000000a00 */
[----:B------:R-:W-:Y:S01]  /*2cc30*/  IMAD R2, R17, UR4, RZ ;  /* 0x0000000411027c24 */ /* 0x000fe2000f8e02ff */
[C---:B------:R-:W-:Y:S02]  /*2cc40*/  LOP3.LUT P5, RZ, R23.reuse, 0x10, RZ, 0xc0, !PT ;  /* 0x0000001017ff7812 */ /* 0x040fe400078ac0ff */
        /* <DEDUP_REMOVED lines=16> */
[----:B-1----:R-:W-:-:S04]  /*2cd50*/  LEA R8, P0, R2, UR6, 0x1 ;  /* 0x0000000602087c11 */ /* 0x002fc8000f8008ff */
[----:B------:R-:W-:Y:S01]  /*2cd60*/  LEA.HI.X R9, R2, UR7, R9, 0x1, P0 ;  /* 0x0000000702097c11 */ /* 0x000fe200080f0c09 */
[----:B------:R-:W-:Y:S08]  /*2cd70*/  BRA.DIV UR4, `(.L_x_12320) ;  /* 0x0000006204087947 */ /* 0x000ff0000b800000 */
[----:B------:R-:W1:Y:S01]  /*2cd80*/  SHFL.IDX PT, R14, R8, RZ, 0x181f ;  /* 0x00181fff080e7589 */ /* 0x000e6200000e0000 */
[----:B------:R-:W-:-:S03]  /*2cd90*/  IMAD R7, R7, 0x2, R22 ;  /* 0x0000000207077824 */ /* 0x000fc600078e0216 */
[----:B------:R-:W4:Y:S04]  /*2cda0*/  SHFL.IDX PT, R3, R9, RZ, 0x181f ;  /* 0x00181fff09037589 */ /* 0x000f2800000e0000 */
[----:B------:R-:W-:Y:S04]  /*2cdb0*/  SHFL.IDX PT, R5, R9, 0x1, 0x181f ;  /* 0x00381f0009057f89 */ /* 0x000fe800000e0000 */
[----:B------:R-:W-:Y:S01]  /*2cdc0*/  SHFL.IDX PT, R17, R9, 0x2, 0x181f ;  /* 0x00581f0009117f89 */ /* 0x000fe200000e0000 */
[----:B-1----:R-:W-:-:S03]  /*2cdd0*/  IADD3 R2, P0, R14, R0, RZ ;  /* 0x000000000e027210 */ /* 0x002fc60007f1e0ff */
[----:B------:R-:W1:Y:S02]  /*2cde0*/  SHFL.IDX PT, R14, R8, 0x1, 0x181f ;  /* 0x00381f00080e7f89 */ /* 0x000e6400000e0000 */
[----:B----4-:R-:W-:-:S05]  /*2cdf0*/  IMAD.X R3, RZ, RZ, R3, P0 ;  /* 0x000000ffff037224 */ /* 0x010fca00000e0603 */
[----:B------:R-:W-:Y:S04]  /*2ce00*/  LDGSTS.E.BYPASS.LTC128B.128 [R7+0x400], desc[UR42][R2.64], !P5 ;  /* 0x0040000002077fae */ /* 0x000fe8000e901d6a */
[----:B------:R-:W-:Y:S04]  /*2ce10*/  LDGSTS.E.BYPASS.LTC128B.128 [R7+0x3400], desc[UR42][R2.64+0x80], !P4 ;  /* 0x0340008002077fae */ /* 0x000fe8000e101d6a */
[----:B------:R-:W-:Y:S04]  /*2ce20*/  LDGSTS.E.BYPASS.LTC128B.128 [R7+0x6400], desc[UR42][R2.64+0x100], !P3 ;  /* 0x0640010002077fae */ /* 0x000fe8000d901d6a */
[----:B------:R4:W-:Y:S01]  /*2ce30*/  LDGSTS.E.BYPASS.LTC128B.128 [R7+0x9400], desc[UR42][R2.64+0x180], !P1 ;  /* 0x0940018002077fae */ /* 0x0009e2000c901d6a */
[----:B-1----:R-:W-:-:S03]  /*2ce40*/  IADD3 R4, P0, R14, R0, RZ ;  /* 0x000000000e047210 */ /* 0x002fc60007f1e0ff */
[----:B------:R-:W4:Y:S02]  /*2ce50*/  SHFL.IDX PT, R14, R8, 0x2, 0x181f ;  /* 0x00581f00080e7f89 */ /* 0x000f2400000e0000 */
[----:B------:R-:W-:-:S05]  /*2ce60*/  IMAD.X R5, RZ, RZ, R5, P0 ;  /* 0x000000ffff057224 */ /* 0x000fca00000e0605 */
[----:B------:R-:W-:Y:S04]  /*2ce70*/  LDGSTS.E.BYPASS.LTC128B.128 [R7+0xc00], desc[UR42][R4.64], !P5 ;  /* 0x00c0000004077fae */ /* 0x000fe8000e901d6a */
[----:B------:R-:W-:Y:S04]  /*2ce80*/  LDGSTS.E.BYPASS.LTC128B.128 [R7+0x3c00], desc[UR42][R4.64+0x80], !P4 ;  /* 0x03c0008004077fae */ /* 0x000fe8000e101d6a */
[----:B------:R-:W-:Y:S04]  /*2ce90*/  LDGSTS.E.BYPASS.LTC128B.128 [R7+0x6c00], desc[UR42][R4.64+0x100], !P3 ;  /* 0x06c0010004077fae */ /* 0x000fe8000d901d6a */
[----:B------:R1:W-:Y:S01]  /*2cea0*/  LDGSTS.E.BYPASS.LTC128B.128 [R7+0x9c00], desc[UR42][R4.64+0x180], !P1 ;  /* 0x09c0018004077fae */ /* 0x0003e2000c901d6a */
[----:B----4-:R-:W-:-:S03]  /*2ceb0*/  IADD3 R2, P0, R14, R0, RZ ;  /* 0x000000000e027210 */ /* 0x010fc60007f1e0ff */
[----:B------:R-:W4:Y:S02]  /*2cec0*/  SHFL.IDX PT, R14, R8, 0x3, 0x181f ;  /* 0x00781f00080e7f89 */ /* 0x000f2400000e0000 */
[----:B------:R-:W-:Y:S02]  /*2ced0*/  IMAD.X R3, RZ, RZ, R17, P0 ;  /* 0x000000ffff037224 */ /* 0x000fe400000e0611 */
[----:B------:R-:W-:Y:S04]  /*2cee0*/  SHFL.IDX PT, R17, R9, 0x4, 0x181f ;  /* 0x00981f0009117f89 */ /* 0x000fe800000e0000 */
[----:B-1----:R-:W1:Y:S04]  /*2cef0*/  SHFL.IDX PT, R5, R9, 0x3, 0x181f ;  /* 0x00781f0009057f89 */ /* 0x002e6800000e0000 */
[----:B------:R-:W-:Y:S04]  /*2cf00*/  LDGSTS.E.BYPASS.LTC128B.128 [R7+0x1400], desc[UR42][R2.64], !P5 ;  /* 0x0140000002077fae */ /* 0x000fe8000e901d6a */
[----:B------:R-:W-:Y:S04]  /*2cf10*/  LDGSTS.E.BYPASS.LTC128B.128 [R7+0x4400], desc[UR42][R2.64+0x80], !P4 ;  /* 0x0440008002077fae */ /* 0x000fe8000e101d6a */
[----:B------:R-:W-:Y:S01]  /*2cf20*/  LDGSTS.E.BYPASS.LTC128B.128 [R7+0x7400], desc[UR42][R2.64+0x100], !P3 ;  /* 0x0740010002077fae */ /* 0x000fe2000d901d6a */
[----:B----4-:R-:W-:-:S03]  /*2cf30*/  IADD3 R4, P0, R14, R0, RZ ;  /* 0x000000000e047210 */ /* 0x010fc60007f1e0ff */
[----:B------:R4:W-:Y:S04]  /*2cf40*/  LDGSTS.E.BYPASS.LTC128B.128 [R7+0xa400], desc[UR42][R2.64+0x180], !P1 ;  /* 0x0a40018002077fae */ /* 0x0009e8000c901d6a */
[----:B------:R-:W4:Y:S01]  /*2cf50*/  SHFL.IDX PT, R14, R8, 0x4, 0x181f ;  /* 0x00981f00080e7f89 */ /* 0x000f2200000e0000 */
[----:B-1----:R-:W-:-:S03]  /*2cf60*/  IMAD.X R5, RZ, RZ, R5, P0 ;  /* 0x000000ffff057224 */ /* 0x002fc600000e0605 */
[----:B------:R-:W1:Y:S04]  /*2cf70*/  SHFL.IDX PT, R9, R9, 0x5, 0x181f ;  /* 0x00b81f0009097f89 */ /* 0x000e6800000e0000 */
[----:B------:R0:W-:Y:S04]  /*2cf80*/  LDGSTS.E.BYPASS.LTC128B.128 [R7+0x1c00], desc[UR42][R4.64], !P5 ;  /* 0x01c0000004077fae */ /* 0x0001e8000e901d6a */
[----:B------:R0:W-:Y:S04]  /*2cf90*/  LDGSTS.E.BYPASS.LTC128B.128 [R7+0x4c00], desc[UR42][R4.64+0x80], !P4 ;  /* 0x04c0008004077fae */ /* 0x0001e8000e101d6a */
[----:B------:R0:W-:Y:S04]  /*2cfa0*/  LDGSTS.E.BYPASS.LTC128B.128 [R7+0x7c00], desc[UR42][R4.64+0x100], !P3 ;  /* 0x07c0010004077fae */ /* 0x0001e8000d901d6a */
[----:B------:R0:W-:Y:S01]  /*2cfb0*/  LDGSTS.E.BYPASS.LTC128B.128 [R7+0xac00], desc[UR42][R4.64+0x180], !P1 ;  /* 0x0ac0018004077fae */ /* 0x0001e2000c901d6a */
[----:B----4-:R-:W-:-:S03]  /*2cfc0*/  IADD3 R2, P0, R14, R0, RZ ;  /* 0x000000000e027210 */ /* 0x010fc60007f1e0ff */
[----:B------:R0:W4:Y:S02]  /*2cfd0*/  SHFL.IDX PT, R14, R8, 0x5, 0x181f ;  /* 0x00b81f00080e7f89 */ /* 0x00012400000e0000 */
[----:B------:R-:W-:-:S05]  /*2cfe0*/  IMAD.X R3, RZ, RZ, R17, P0 ;  /* 0x000000ffff037224 */ /* 0x000fca00000e0611 */
[----:B------:R0:W-:Y:S04]  /*2cff0*/  LDGSTS.E.BYPASS.LTC128B.128 [R7+0x2400], desc[UR42][R2.64], !P5 ;  /* 0x0240000002077fae */ /* 0x0001e8000e901d6a */
[----:B------:R0:W-:Y:S04]  /*2d000*/  LDGSTS.E.BYPASS.LTC128B.128 [R7+0x5400], desc[UR42][R2.64+0x80], !P4 ;  /* 0x0540008002077fae */ /* 0x0001e8000e101d6a */
[----:B------:R0:W-:Y:S04]  /*2d010*/  LDGSTS.E.BYPASS.LTC128B.128 [R7+0x8400], desc[UR42][R2.64+0x100], !P3 ;  /* 0x0840010002077fae */ /* 0x0001e8000d901d6a */
[----:B-1----:R0:W-:Y:S02]  /*2d020*/  LDGSTS.E.BYPASS.LTC128B.128 [R7+0xb400], desc[UR42][R2.64+0x180], !P1 ;  /* 0x0b40018002077fae */ /* 0x0021e4000c901d6a */
.L_x_12533:
[----:B0---4-:R-:W-:-:S05]  /*2d030*/  IADD3 R2, P0, R14, R0, RZ ;  /* 0x000000000e027210 */ /* 0x011fca0007f1e0ff */
        /* <DEDUP_REMOVED lines=10> */
.L_x_12321:
        /* <DEDUP_REMOVED lines=11> */
.L_x_12322:
[----:B------:R0:W-:Y:S01]  /*2d190*/  SYNCS.ARRIVE.TRANS64.A1T0 RZ, [R6+URZ+0x22850], RZ ;  /* 0x022850ff06ff79a7 */ /* 0x0001e2000810003f */
[----:B------:R-:W-:Y:S05]  /*2d1a0*/  @P2 BRA `(.L_x_12323) ;  /* 0xfffffff000a02947 */ /* 0x000fea000383ffff */
.L_x_12310:
[----:B------:R-:W-:Y:S05]  /*2d1b0*/  BSYNC B0 ;  /* 0x0000000000007941 */ /* 0x000fea0003800000 */
.L_x_12309:
[----:B------:R-:W1:Y:S01]  /*2d1c0*/  S2R R2, SR_TID.X ;  /* 0x0000000000027919 */ /* 0x000e620000002100 */
[----:B------:R-:W-:Y:S01]  /*2d1d0*/  VIADD R25, R25, 0x1 ;  /* 0x0000000119197836 */ /* 0x000fe20000000000 */
[----:B------:R-:W-:Y:S04]  /*2d1e0*/  BSSY B0, `(.L_x_12324) ;  /* 0x0000012000007945 */ /* 0x000fe80003800000 */
[----:B------:R-:W-:-:S04]  /*2d1f0*/  ISETP.NE.AND P0, PT, R25, 0x2, PT ;  /* 0x000000021900780c */ /* 0x000fc80003f05270 */
[----:B------:R-:W-:Y:S02]  /*2d200*/  SEL R5, RZ, 0x1, P0 ;  /* 0x00000001ff057807 */ /* 0x000fe40000000000 */
        /* <DEDUP_REMOVED lines=10> */
[----:B------:R-:W1:Y:S02]  /*2d2b0*/  S2R R4, SR_LTMASK ;  /* 0x0000000000047919 */ /* 0x000e640000003900 */
[----:B-1----:R-:W-:-:S04]  /*2d2c0*/  LOP3.LUT R4, R4, UR4, RZ, 0xc0, !PT ;  /* 0x0000000404047c12 */ /* 0x002fc8000f8ec0ff */
[----:B------:R-:W1:Y:S01]  /*2d2d0*/  POPC R9, R4 ;  /* 0x0000000400097309 */ /* 0x000e620000000000 */
[----:B----4-:R-:W1:Y:S02]  /*2d2e0*/  SHFL.IDX PT, R0, R3, R0, 0x1f ;  /* 0x00001f0003007589 */ /* 0x010e6400000e0000 */
[----:B-1----:R-:W-:-:S07]  /*2d2f0*/  IADD3 R16, R0, UR37, R9 ;  /* 0x0000002500107c10 */ /* 0x002fce000fffe009 */
.L_x_12325:
[----:B------:R-:W-:Y:S05]  /*2d300*/  BSYNC B0 ;  /* 0x0000000000007941 */ /* 0x000fea0003800000 */
.L_x_12324:
[----:B------:R-:W-:Y:S02]  /*2d310*/  LOP3.LUT R26, R26, R5, RZ, 0x3c, !PT ;  /* 0x000000051a1a7212 */ /* 0x000fe400078e3cff */
[----:B------:R-:W-:-:S07]  /*2d320*/  SEL R25, R25, RZ, P0 ;  /* 0x000000ff19197207 */ /* 0x000fce0000000000 */
.L_x_12284:
[----:B------:R-:W-:Y:S05]  /*2d330*/  BSYNC B7 ;  /* 0x0000000000077941 */ /* 0x000fea0003800000 */
.L_x_12282:
[----:B------:R-:W-:-:S13]  /*2d340*/  LOP3.LUT P0, RZ, R23, 0x80, RZ, 0xc0, !PT ;  /* 0x0000008017ff7812 */ /* 0x000fda000780c0ff */
[----:B------:R-:W-:Y:S05]  /*2d350*/  @!P0 BRA `(.L_x_12326) ;  /* 0x0000000000248947 */ /* 0x000fea0003800000 */
[----:B------:R-:W-:Y:S05]  /*2d360*/  WARPSYNC.ALL ;  /* 0x0000000000007948 */ /* 0x000fea0003800000 */
[----:B------:R-:W1:Y:S08]  /*2d370*/  S2UR UR5, SR_CgaCtaId ;  /* 0x00000000000579c3 */ /* 0x000e700000008800 */
[----:B------:R-:W-:Y:S06]  /*2d380*/  BAR.SYNC.DEFER_BLOCKING 0x5, 0x180 ;  /* 0x0146000000007b1d */ /* 0x000fec0000010000 */
[----:B------:R-:W-:-:S02]  /*2d390*/  UMOV UR4, 0x400 ;  /* 0x0000040000047882 */ /* 0x000fc40000000000 */
[----:B-1----:R-:W-:-:S06]  /*2d3a0*/  ULEA UR4, UR5, UR4, 0x18 ;  /* 0x0000000405047291 */ /* 0x002fcc000f8ec03f */
[----:B------:R-:W-:-:S05]  /*2d3b0*/  IMAD.U32 R22, RZ, RZ, UR4 ;  /* 0x00000004ff167e24 */ /* 0x000fca000f8e00ff */
[----:B------:R1:W4:Y:S01]  /*2d3c0*/  LDS.128 R16, [R22+0x228d0] ;  /* 0x0228d00016107984 */ /* 0x0003220000000c00 */
[----:B------:R-:W-:Y:S06]  /*2d3d0*/  BAR.ARV 0x4, 0x180 ;  /* 0x0106000000007b1d */ /* 0x000fec0000002000 */
[----:B------:R-:W-:Y:S05]  /*2d3e0*/  BRA `(.L_x_12327) ;  /* 0x0000000c00d47947 */ /* 0x000fea0003800000 */
.L_x_12326:
        /* <DEDUP_REMOVED lines=8> */
[----:B------:R-:W1:Y:S08]  /*2d470*/  @!P1 LDC.64 R2, c[0x0][0xc80] ;  /* 0x00032000ff029b82 */ /* 0x000e700000000a00 */
[----:B------:R-:W4:Y:S01]  /*2d480*/  @!P1 LDC.64 R4, c[0x0][0xc78] ;  /* 0x00031e00ff049b82 */ /* 0x000f220000000a00 */
[----:B-1----:R-:W-:-:S05]  /*2d490*/  @!P1 IMAD.WIDE R2, R7, 0x4, R2 ;  /* 0x0000000407029825 */ /* 0x002fca00078e0202 */
[----:B0-23--:R4:W2:Y:S02]  /*2d4a0*/  @!P1 LDG.E R6, desc[UR42][R2.64] ;  /* 0x0000002a02069981 */ /* 0x00d8a4000c1e1900 */
[----:B----4-:R-:W-:-:S05]  /*2d4b0*/  @!P1 IMAD.WIDE R2, R7, 0x4, R4 ;  /* 0x0000000407029825 */ /* 0x010fca00078e0204 */
        /* <DEDUP_REMOVED lines=30> */
.L_x_12543:
[----:B------:R-:W-:Y:S02]  /*2d6a0*/  ULDC UR4, c[0x0][0xc38] ;  /* 0x00030e0000047ab9 */ /* 0x000fe40000000800 */
[----:B------:R-:W-:-:S04]  /*2d6b0*/  IMAD.U32 R5, RZ, RZ, UR4 ;  /* 0x00000004ff057e24 */ /* 0x000fc8000f8e00ff */
[----:B-1----:R-:W-:-:S04]  /*2d6c0*/  IMAD R14, R14, R5, RZ ;  /* 0x000000050e0e7224 */ /* 0x002fc800078e02ff */
[----:B------:R-:W-:-:S05]  /*2d6d0*/  IMAD.IADD R7, R7, 0x1, R14 ;  /* 0x0000000107077824 */ /* 0x000fca00078e020e */
[----:B------:R-:W-:-:S13]  /*2d6e0*/  ISETP.GT.AND P6, PT, R7, R0, PT ;  /* 0x000000000700720c */ /* 0x000fda0003fc4270 */
[----:B------:R-:W-:Y:S05]  /*2d6f0*/  @P6 BRA `(.L_x_12329) ;  /* 0x0000000000a46947 */ /* 0x000fea0003800000 */
.L_x_12332:
        /* <DEDUP_REMOVED lines=35> */
.L_x_12551:
[----:B------:R-:W-:Y:S02]  /*2d930*/  ULDC UR4, c[0x0][0xc38] ;  /* 0x00030e0000047ab9 */ /* 0x000fe40000000800 */
[----:B------:R-:W-:-:S04]  /*2d940*/  IMAD.U32 R5, RZ, RZ, UR4 ;  /* 0x00000004ff057e24 */ /* 0x000fc8000f8e00ff */
[----:B-1----:R-:W-:-:S04]  /*2d950*/  IMAD R14, R14, R5, RZ ;  /* 0x000000050e0e7224 */ /* 0x002fc800078e02ff */
[----:B------:R-:W-:-:S05]  /*2d960*/  IMAD.IADD R7, R14, 0x1, R7 ;  /* 0x000000010e077824 */ /* 0x000fca00078e0207 */
[----:B------:R-:W-:-:S13]  /*2d970*/  ISETP.GT.AND P6, PT, R7, R0, PT ;  /* 0x000000000700720c */ /* 0x000fda0003fc4270 */
[----:B------:R-:W-:Y:S05]  /*2d980*/  @!P6 BRA `(.L_x_12332) ;  /* 0xfffffffc005ce947 */ /* 0x000fea000383ffff */
.L_x_12329:
        /* <DEDUP_REMOVED lines=10> */
.L_x_12556:
[----:B------:R-:W-:-:S13]  /*2da30*/  ISETP.NE.AND P0, PT, R3, RZ, PT ;  /* 0x000000ff0300720c */ /* 0x000fda0003f05270 */
[----:B------:R-:W-:Y:S05]  /*2da40*/  @!P0 BRA `(.L_x_12334) ;  /* 0x0000000000108947 */ /* 0x000fea0003800000 */
[----:B------:R-:W-:Y:S01]  /*2da50*/  UMOV UR4, 0xffffffff ;  /* 0xffffffff00047882 */ /* 0x000fe20000000000 */
[----:B-1----:R-:W-:Y:S02]  /*2da60*/  VIADD R12, R12, 0xffffffff ;  /* 0xffffffff0c0c7836 */ /* 0x002fe40000000000 */
[----:B------:R-:W-:Y:S05]  /*2da70*/  BRA.DIV UR4, `(.L_x_12335) ;  /* 0x0000006204e07947 */ /* 0x000fea000b800000 */
[----:B------:R4:W1:Y:S02]  /*2da80*/  SHFL.IDX PT, R6, R2, R12, 0x1f ;  /* 0x00001f0c02067589 */ /* 0x00086400000e0000 */
.L_x_12334:
        /* <DEDUP_REMOVED lines=59> */
.L_x_12336:
        /* <DEDUP_REMOVED lines=60> */
.L_x_12337:
[----:B------:R-:W-:-:S05]  /*2e200*/  LOP3.LUT R2, RZ, R2, RZ, 0x33, !PT ;  /* 0x00000002ff027212 */ /* 0x000fca00078e33ff */
[----:B------:R-:W-:Y:S01]  /*2e210*/  IMAD.IADD R17, R17, 0x1, R2 ;  /* 0x0000000111117824 */ /* 0x000fe200078e0202 */
[----:B------:R-:W-:Y:S06]  /*2e220*/  BRA `(.L_x_12338) ;  /* 0x00000000001c7947 */ /* 0x000fec0003800000 */
.L_x_12330:
[----:B------:R-:W-:Y:S01]  /*2e230*/  UMOV UR4, URZ ;  /* 0x0000003f00047c82 */ /* 0x000fe20008000000 */
[----:B------:R-:W-:Y:S01]  /*2e240*/  UMOV UR5, URZ ;  /* 0x0000003f00057c82 */ /* 0x000fe20008000000 */
[----:B------:R-:W-:Y:S01]  /*2e250*/  ULDC UR6, c[0x0][0xc3c] ;  /* 0x00030f0000067ab9 */ /* 0x000fe20000000800 */
[----:B------:R-:W-:Y:S02]  /*2e260*/  IMAD.MOV.U32 R16, RZ, RZ, R0 ;  /* 0x000000ffff107224 */ /* 0x000fe400078e0000 */
[----:B------:R-:W-:Y:S02]  /*2e270*/  IMAD.U32 R17, RZ, RZ, UR4 ;  /* 0x00000004ff117e24 */ /* 0x000fe4000f8e00ff */
[----:B------:R-:W-:Y:S02]  /*2e280*/  IMAD.U32 R18, RZ, RZ, UR5 ;  /* 0x00000005ff127e24 */ /* 0x000fe4000f8e00ff */
[----:B------:R-:W-:-:S07]  /*2e290*/  IMAD.U32 R19, RZ, RZ, UR6 ;  /* 0x00000006ff137e24 */ /* 0x000fce000f8e00ff */
.L_x_12338:
        /* <DEDUP_REMOVED lines=10> */
.L_x_12327:
[----:B------:R-:W-:Y:S02]  /*2e340*/  ULDC UR4, c[0x0][0xc3c] ;  /* 0x00030f0000047ab9 */ /* 0x000fe40000000800 */
[----:B----4-:R-:W-:-:S13]  /*2e350*/  ISETP.GE.AND P0, PT, R19, UR4, PT ;  /* 0x0000000413007c0c */ /* 0x010fda000bf06270 */
[----:B------:R-:W-:Y:S05]  /*2e360*/  @!P0 BRA `(.L_x_12339) ;  /* 0xffffff9400688947 */ /* 0x000fea000383ffff */
[----:B------:R-:W-:Y:S05]  /*2e370*/  BSYNC B8 ;  /* 0x0000000000087941 */ /* 0x000fea0003800000 */
.L_x_12220:
[----:B0-----:R-:W4:Y:S01]  /*2e380*/  LDL.LU R0, [R1+0x420] ;  /* 0x0004200001007983 */ /* 0x001f220000300800 */
[----:B------:R-:W-:Y:S01]  /*2e390*/  BSSY B0, `(.L_x_12340) ;  /* 0x000000b000007945 */ /* 0x000fe20003800000 */
[----:B------:R-:W0:Y:S01]  /*2e3a0*/  S2R R5, SR_CgaCtaId ;  /* 0x0000000000057919 */ /* 0x000e220000008800 */
[----:B----4-:R-:W-:-:S05]  /*2e3b0*/  VIADD R0, R0, 0x1 ;  /* 0x0000000100007836 */ /* 0x010fca0000000000 */
        /* <DEDUP_REMOVED lines=8> */
.L_x_12559:
[----:B------:R-:W-:Y:S05]  /*2e440*/  BSYNC B0 ;  /* 0x0000000000007941 */ /* 0x000fea0003800000 */
.L_x_12340:
[----:B------:R-:W-:-:S03]  /*2e450*/  UMOV UR4, 0xffffffff ;  /* 0xffffffff00047882 */ /* 0x000fc60000000000 */
[----:B------:R-:W-:Y:S05]  /*2e460*/  BRA.DIV UR4, `(.L_x_12342) ;  /* 0x0000005a04a07947 */ /* 0x000fea000b800000 */
[----:B0-----:R-:W0:Y:S02]  /*2e470*/  S2R R0, SR_TID.X ;  /* 0x0000000000007919 */ /* 0x001e240000002100 */
[----:B0-----:R-:W-:-:S04]  /*2e480*/  SHF.R.U32.HI R0, RZ, 0x5, R0 ;  /* 0x00000005ff007819 */ /* 0x001fc80000011600 */
[----:B------:R-:W-:-:S05]  /*2e490*/  LOP3.LUT R0, R0, 0x3, RZ, 0xc0, !PT ;  /* 0x0000000300007812 */ /* 0x000fca00078ec0ff */
[----:B------:R0:W4:Y:S02]  /*2e4a0*/  SHFL.IDX PT, R14, R0, RZ, 0x1f ;  /* 0x00001fff000e7589 */ /* 0x00012400000e0000 */
.L_x_12562:
[----:B----4-:R-:W-:-:S13]  /*2e4b0*/  ISETP.NE.AND P0, PT, R14, RZ, PT ;  /* 0x000000ff0e00720c */ /* 0x010fda0003f05270 */
[----:B------:R-:W-:Y:S05]  /*2e4c0*/  @P0 BRA `(.L_x_11962) ;  /* 0x0000000000880947 */ /* 0x000fea0003800000 */
[----:B------:R-:W-:-:S03]  /*2e4d0*/  UMOV UR4, 0xffffffff ;  /* 0xffffffff00047882 */ /* 0x000fc60000000000 */
[----:B------:R-:W-:Y:S05]  /*2e4e0*/  BRA.DIV UR4, `(.L_x_12343) ;  /* 0x0000005a04b47947 */ /* 0x000fea000b800000 */
[----:B------:R-:W-:-:S13]  /*2e4f0*/  ELECT P6, URZ, PT ;  /* 0x00000000003f782f */ /* 0x000fda00038c0000 */
.L_x_12565:
[----:B------:R-:W-:Y:S05]  /*2e500*/  @!P6 BRA `(.L_x_11962) ;  /* 0x000000000078e947 */ /* 0x000fea0003800000 */
[----:B------:R-:W-:-:S06]  /*2e510*/  ULOP3.LUT UR4, UR36, 0x2, URZ, 0xfc, !UPT ;  /* 0x0000000224047892 */ /* 0x000fcc000f8efc3f */
[----:B0-----:R-:W-:-:S05]  /*2e520*/  IMAD.U32 R0, RZ, RZ, UR4 ;  /* 0x00000004ff007e24 */ /* 0x001fca000f8e00ff */
[----:B------:R-:W-:-:S13]  /*2e530*/  ISETP.NE.AND P0, PT, R0, 0x3, PT ;  /* 0x000000030000780c */ /* 0x000fda0003f05270 */
[----:B------:R-:W-:Y:S05]  /*2e540*/  @!P0 BRA `(.L_x_12344) ;  /* 0x0000000000048947 */ /* 0x000fea0003800000 */
[----:B------:R-:W-:Y:S01]  /*2e550*/  BPT.TRAP 0x1 ;  /* 0x000000040000795c */ /* 0x000fe20000300000 */
.L_x_12344:
[C---:B------:R-:W-:Y:S01]  /*2e560*/  IMAD R5, R25.reuse, 0x8, R4 ;  /* 0x0000000819057824 */ /* 0x040fe200078e0204 */
[----:B------:R-:W-:Y:S01]  /*2e570*/  SHF.L.U32 R0, R26, 0x1f, RZ ;  /* 0x0000001f1a007819 */ /* 0x000fe200000006ff */
[----:B------:R-:W-:-:S03]  /*2e580*/  VIADD R25, R25, 0x1 ;  /* 0x0000000119197836 */ /* 0x000fc60000000000 */
[----:B------:R-:W0:Y:S02]  /*2e590*/  SYNCS.PHASECHK.TRANS64.TRYWAIT P1, [R5+URZ+0x22840], R0 ;  /* 0x02284000050075a7 */ /* 0x000e24000802017f */
[----:B------:R-:W-:-:S04]  /*2e5a0*/  ISETP.NE.AND P2, PT, R25, 0x2, PT ;  /* 0x000000021900780c */ /* 0x000fc80003f45270 */
[----:B------:R-:W-:Y:S01]  /*2e5b0*/  SEL R3, RZ, 0x1, P2 ;  /* 0x00000001ff037807 */ /* 0x000fe20001000000 */
[----:B0-----:R-:W-:Y:S08]  /*2e5c0*/  @!P1 BRA `(.L_x_12345) ;  /* 0x00000058009c9947 */ /* 0x001ff00003800000 */
.L_x_12566:
[----:B------:R-:W-:Y:S02]  /*2e5d0*/  SEL R25, R25, RZ, P2 ;  /* 0x000000ff19197207 */ /* 0x000fe40001000000 */
[----:B------:R-:W-:Y:S01]  /*2e5e0*/  LOP3.LUT R2, R26, R3, RZ, 0x3c, !PT ;  /* 0x000000031a027212 */ /* 0x000fe200078e3cff */
[----:B------:R-:W-:Y:S06]  /*2e5f0*/  @!P0 BRA `(.L_x_12346) ;  /* 0x0000000000048947 */ /* 0x000fec0003800000 */
[----:B------:R-:W-:Y:S01]  /*2e600*/  BPT.TRAP 0x1 ;  /* 0x000000040000795c */ /* 0x000fe20000300000 */
.L_x_12346:
[----:B------:R-:W-:Y:S01]  /*2e610*/  IMAD R25, R25, 0x8, R4 ;  /* 0x0000000819197824 */ /* 0x000fe200078e0204 */
[----:B------:R-:W-:-:S04]  /*2e620*/  SHF.L.U32 R2, R2, 0x1f, RZ ;  /* 0x0000001f02027819 */ /* 0x000fc800000006ff */
[----:B------:R-:W4:Y:S02]  /*2e630*/  SYNCS.PHASECHK.TRANS64.TRYWAIT P1, [R25+URZ+0x22840], R2 ;  /* 0x02284002190075a7 */ /* 0x000f24000802017f */
[----:B----4-:R-:W-:Y:S05]  /*2e640*/  @!P1 BRA `(.L_x_12347) ;  /* 0x0000005800909947 */ /* 0x010fea0003800000 */
.L_x_12567:
[----:B------:R-:W-:Y:S05]  /*2e650*/  @!P0 BRA `(.L_x_12348) ;  /* 0x0000000000048947 */ /* 0x000fea0003800000 */
[----:B------:R-:W-:Y:S01]  /*2e660*/  BPT.TRAP 0x1 ;  /* 0x000000040000795c */ /* 0x000fe20000300000 */
.L_x_12348:
[----:B------:R-:W5:Y:S02]  /*2e670*/  SYNCS.PHASECHK.TRANS64.TRYWAIT P1, [R5+URZ+0x22860], R0 ;  /* 0x02286000050075a7 */ /* 0x000f64000802017f */
[----:B-----5:R-:W-:Y:S05]  /*2e680*/  @!P1 BRA `(.L_x_12349) ;  /* 0x0000005800949947 */ /* 0x020fea0003800000 */
.L_x_12568:
[----:B------:R-:W-:Y:S05]  /*2e690*/  @!P0 BRA `(.L_x_12350) ;  /* 0x0000000000048947 */ /* 0x000fea0003800000 */
[----:B------:R-:W-:Y:S01]  /*2e6a0*/  BPT.TRAP 0x1 ;  /* 0x000000040000795c */ /* 0x000fe20000300000 */
.L_x_12350:
[----:B------:R0:W0:Y:S02]  /*2e6b0*/  SYNCS.PHASECHK.TRANS64.TRYWAIT P0, [R25+URZ+0x22860], R2 ;  /* 0x02286002190075a7 */ /* 0x000024000800017f */
[----:B0-----:R-:W-:Y:S05]  /*2e6c0*/  @!P0 NANOSLEEP.SYNCS 0x989680 ;  /* 0x009896800000895d */ /* 0x001fea0003900000 */
[----:B------:R-:W0:Y:S02]  /*2e6d0*/  @!P0 SYNCS.PHASECHK.TRANS64 P0, [R25+URZ+0x22860], R2 ;  /* 0x02286002190085a7 */ /* 0x000e24000800007f */
[----:B0-----:R-:W-:Y:S05]  /*2e6e0*/  @!P0 BRA `(.L_x_12350) ;  /* 0xfffffffc00f08947 */ /* 0x001fea000383ffff */
.L_x_11962:
[----:B------:R-:W-:Y:S05]  /*2e6f0*/  BSYNC B9 ;  /* 0x0000000000097941 */ /* 0x000fea0003800000 */
.L_x_11959:
[----:B------:R-:W-:Y:S05]  /*2e700*/  EXIT ;  /* 0x000000000000794d */ /* 0x000fea0003800000 */
.L_x_11991:
[----:B0-----:R0:W1:Y:S02]  /*2e710*/  SYNCS.PHASECHK.TRANS64.TRYWAIT P5, [R54+URZ+0x22890], R55 ;  /* 0x02289037360075a7 */ /* 0x00106400080a017f */
[----:B-1----:R-:W-:Y:S05]  /*2e720*/  @!P5 NANOSLEEP.SYNCS 0x989680 ;  /* 0x009896800000d95d */ /* 0x002fea0003900000 */
[----:B------:R-:W1:Y:S02]  /*2e730*/  @!P5 SYNCS.PHASECHK.TRANS64 P5, [R54+URZ+0x22890], R55 ;  /* 0x022890373600d5a7 */ /* 0x000e6400080a007f */
[----:B-1----:R-:W-:Y:S05]  /*2e740*/  @!P5 BRA `(.L_x_11991) ;  /* 0xfffffffc00f0d947 */ /* 0x002fea000383ffff */
[----:B------:R-:W-:Y:S05]  /*2e750*/  BRA `(.L_x_12351) ;  /* 0xfffffd4c003c7947 */ /* 0x000fea000383ffff */
.L_x_11992:
        /* <DEDUP_REMOVED lines=8> */
.L_x_12353:
[----:B------:R-:W-:Y:S05]  /*2e7e0*/  BSYNC B1 ;  /* 0x0000000000017941 */ /* 0x000fea0003800000 */
.L_x_12352:
        /* <DEDUP_REMOVED lines=8> */
.L_x_12354:
[----:B------:R-:W-:Y:S05]  /*2e870*/  BRA `(.L_x_12355) ;  /* 0xfffffd4c00087947 */ /* 0x000fea000383ffff */
.L_x_12001:
[----:B------:R-:W-:Y:S01]  /*2e880*/  BSSY B1, `(.L_x_12356) ;  /* 0x0000008000017945 */ /* 0x000fe20003800000 */
[----:B------:R-:W-:Y:S02]  /*2e890*/  IMAD.MOV.U32 R13, RZ, RZ, R59 ;  /* 0x000000ffff0d7224 */ /* 0x000fe400078e003b */
[----:B------:R-:W-:Y:S02]  /*2e8a0*/  IMAD.MOV.U32 R12, RZ, RZ, 0x1 ;  /* 0x00000001ff0c7424 */ /* 0x000fe400078e00ff */
[----:B0---4-:R-:W-:Y:S02]  /*2e8b0*/  IMAD.MOV.U32 R11, RZ, RZ, 0x1c1f ;  /* 0x00001c1fff0b7424 */ /* 0x011fe400078e00ff */
[----:B------:R-:W-:-:S07]  /*2e8c0*/  IMAD.MOV.U32 R15, RZ, RZ, -0x1 ;  /* 0xffffffffff0f7424 */ /* 0x000fce00078e00ff */
[----:B-123--:R-:W-:Y:S05]  /*2e8d0*/  WARPSYNC.COLLECTIVE R15, `(.L_x_12357) ;  /* 0x000000000f087348 */ /* 0x00efea0003c00000 */
[----:B---3--:R0:W3:Y:S02]  /*2e8e0*/  SHFL.IDX P6, R14, R13, R12, R11 ;  /* 0x0000000c0d0e7389 */ /* 0x0080e400000c000b */
[----:B0123--:R-:W-:Y:S01]  /*2e8f0*/  ENDCOLLECTIVE ;  /* 0x000000000000791b */ /* 0x00ffe20003800000 */
.L_x_12357:
[----:B------:R-:W-:Y:S05]  /*2e900*/  BSYNC B1 ;  /* 0x0000000000017941 */ /* 0x000fea0003800000 */
.L_x_12356:
        /* <DEDUP_REMOVED lines=8> */
.L_x_12358:
[----:B------:R-:W-:Y:S05]  /*2e990*/  BRA `(.L_x_12359) ;  /* 0xfffffd5000a87947 */ /* 0x000fea000383ffff */
.L_x_12015:
[----:B0-----:R0:W1:Y:S02]  /*2e9a0*/  SYNCS.PHASECHK.TRANS64.TRYWAIT P5, [R54+URZ+0x22890], R55 ;  /* 0x02289037360075a7 */ /* 0x00106400080a017f */
[----:B-1----:R-:W-:Y:S05]  /*2e9b0*/  @!P5 NANOSLEEP.SYNCS 0x989680 ;  /* 0x009896800000d95d */ /* 0x002fea0003900000 */
[----:B------:R-:W1:Y:S02]  /*2e9c0*/  @!P5 SYNCS.PHASECHK.TRANS64 P5, [R54+URZ+0x22890], R55 ;  /* 0x022890373600d5a7 */ /* 0x000e6400080a007f */
[----:B-1----:R-:W-:Y:S05]  /*2e9d0*/  @!P5 BRA `(.L_x_12015) ;  /* 0xfffffffc00f0d947 */ /* 0x002fea000383ffff */
[----:B------:R-:W-:Y:S05]  /*2e9e0*/  BRA `(.L_x_12360) ;  /* 0xfffffd6000947947 */ /* 0x000fea000383ffff */
.L_x_12016:
        /* <DEDUP_REMOVED lines=8> */
.L_x_12362:
[----:B------:R-:W-:Y:S05]  /*2ea70*/  BSYNC B1 ;  /* 0x0000000000017941 */ /* 0x000fea0003800000 */
.L_x_12361:
        /* <DEDUP_REMOVED lines=8> */
.L_x_12363:
[----:B------:R-:W-:Y:S05]  /*2eb00*/  BRA `(.L_x_12364) ;  /* 0xfffffd6000607947 */ /* 0x000fea000383ffff */
.L_x_12021:
[----:B------:R-:W-:Y:S01]  /*2eb10*/  BSSY B1, `(.L_x_12365) ;  /* 0x0000008000017945 */ /* 0x000fe20003800000 */
[----:B----4-:R-:W-:Y:S02]  /*2eb20*/  IMAD.MOV.U32 R13, RZ, RZ, R59 ;  /* 0x000000ffff0d7224 */ /* 0x010fe400078e003b */
[----:B------:R-:W-:Y:S02]  /*2eb30*/  IMAD.MOV.U32 R12, RZ, RZ, 0x1 ;  /* 0x00000001ff0c7424 */ /* 0x000fe400078e00ff */
[----:B------:R-:W-:Y:S02]  /*2eb40*/  IMAD.MOV.U32 R11, RZ, RZ, 0x1c1f ;  /* 0x00001c1fff0b7424 */ /* 0x000fe400078e00ff */
[----:B------:R-:W-:-:S07]  /*2eb50*/  IMAD.MOV.U32 R15, RZ, RZ, -0x1 ;  /* 0xffffffffff0f7424 */ /* 0x000fce00078e00ff */
[----:B012---:R-:W-:Y:S05]  /*2eb60*/  WARPSYNC.COLLECTIVE R15, `(.L_x_12366) ;  /* 0x000000000f087348 */ /* 0x007fea0003c00000 */
[----:B------:R3:W4:Y:S02]  /*2eb70*/  SHFL.IDX P6, R14, R13, R12, R11 ;  /* 0x0000000c0d0e7389 */ /* 0x00072400000c000b */
[----:B01234-:R-:W-:Y:S01]  /*2eb80*/  ENDCOLLECTIVE ;  /* 0x000000000000791b */ /* 0x01ffe20003800000 */
.L_x_12366:
[----:B------:R-:W-:Y:S05]  /*2eb90*/  BSYNC B1 ;  /* 0x0000000000017941 */ /* 0x000fea0003800000 */
.L_x_12365:
        /* <DEDUP_REMOVED lines=8> */
.L_x_12367:
[----:B------:R-:W-:Y:S05]  /*2ec20*/  BRA `(.L_x_12368) ;  /* 0xfffffd6800207947 */ /* 0x000fea000383ffff */
.L_x_12026:
[----:B0-----:R0:W1:Y:S02]  /*2ec30*/  SYNCS.PHASECHK.TRANS64.TRYWAIT P0, [R54+URZ+0x22890], R55 ;  /* 0x02289037360075a7 */ /* 0x001064000800017f */
[----:B-1----:R-:W-:Y:S05]  /*2ec40*/  @!P0 NANOSLEEP.SYNCS 0x989680 ;  /* 0x009896800000895d */ /* 0x002fea0003900000 */
[----:B------:R-:W1:Y:S02]  /*2ec50*/  @!P0 SYNCS.PHASECHK.TRANS64 P0, [R54+URZ+0x22890], R55 ;  /* 0x02289037360085a7 */ /* 0x000e64000800007f */
[----:B-1----:R-:W-:Y:S05]  /*2ec60*/  @!P0 BRA `(.L_x_12026) ;  /* 0xfffffffc00f08947 */ /* 0x002fea000383ffff */
[----:B------:R-:W-:Y:S05]  /*2ec70*/  BRA `(.L_x_12369) ;  /* 0xfffffd7000207947 */ /* 0x000fea000383ffff */
.L_x_12027:
        /* <DEDUP_REMOVED lines=8> */
.L_x_12371:
[----:B------:R-:W-:Y:S05]  /*2ed00*/  BSYNC B1 ;  /* 0x0000000000017941 */ /* 0x000fea0003800000 */
.L_x_12370:
        /* <DEDUP_REMOVED lines=8> */
.L_x_12372:
[----:B------:R-:W-:Y:S05]  /*2ed90*/  BRA `(.L_x_12373) ;  /* 0xfffffd7000407947 */ /* 0x000fea000383ffff */
.L_x_12030:
[----:B------:R-:W-:Y:S01]  /*2eda0*/  BSSY B1, `(.L_x_12374) ;  /* 0x0000008000017945 */ /* 0x000fe20003800000 */
[----:B------:R-:W-:Y:S02]  /*2edb0*/  IMAD.MOV.U32 R13, RZ, RZ, R32 ;  /* 0x000000ffff0d7224 */ /* 0x000fe400078e0020 */
[----:B------:R-:W-:Y:S02]  /*2edc0*/  IMAD.MOV.U32 R12, RZ, RZ, 0x1 ;  /* 0x00000001ff0c7424 */ /* 0x000fe400078e00ff */
[----:B------:R-:W-:Y:S02]  /*2edd0*/  IMAD.MOV.U32 R11, RZ, RZ, 0x1c1f ;  /* 0x00001c1fff0b7424 */ /* 0x000fe400078e00ff */
[----:B------:R-:W-:-:S07]  /*2ede0*/  IMAD.MOV.U32 R15, RZ, RZ, -0x1 ;  /* 0xffffffffff0f7424 */ /* 0x000fce00078e00ff */
[----:B01234-:R-:W-:Y:S05]  /*2edf0*/  WARPSYNC.COLLECTIVE R15, `(.L_x_12375) ;  /* 0x000000000f087348 */ /* 0x01ffea0003c00000 */
[----:B---3--:R3:W0:Y:S02]  /*2ee00*/  SHFL.IDX P6, R14, R13, R12, R11 ;  /* 0x0000000c0d0e7389 */ /* 0x00862400000c000b */
[----:B01234-:R-:W-:Y:S01]  /*2ee10*/  ENDCOLLECTIVE ;  /* 0x000000000000791b */ /* 0x01ffe20003800000 */
.L_x_12375:
[----:B------:R-:W-:Y:S05]  /*2ee20*/  BSYNC B1 ;  /* 0x0000000000017941 */ /* 0x000fea0003800000 */
.L_x_12374:
        /* <DEDUP_REMOVED lines=8> */
.L_x_12376:
[----:B------:R-:W-:Y:S05]  /*2eeb0*/  BRA `(.L_x_12377) ;  /* 0xfffffd7000407947 */ /* 0x000fea000383ffff */
.L_x_12034:
[----:B-1----:R1:W2:Y:S02]  /*2eec0*/  SYNCS.PHASECHK.TRANS64.TRYWAIT P3, [R54+URZ+0x228b0], R55 ;  /* 0x0228b037360075a7 */ /* 0x0022a4000806017f */
[----:B--2---:R-:W-:Y:S05]  /*2eed0*/  @!P3 NANOSLEEP.SYNCS 0x989680 ;  /* 0x009896800000b95d */ /* 0x004fea0003900000 */
[----:B------:R-:W2:Y:S02]  /*2eee0*/  @!P3 SYNCS.PHASECHK.TRANS64 P3, [R54+URZ+0x228b0], R55 ;  /* 0x0228b0373600b5a7 */ /* 0x000ea4000806007f */
[----:B--2---:R-:W-:Y:S05]  /*2eef0*/  @!P3 BRA `(.L_x_12034) ;  /* 0xfffffffc00f0b947 */ /* 0x004fea000383ffff */
[----:B------:R-:W-:Y:S05]  /*2ef00*/  BRA `(.L_x_12378) ;  /* 0xfffffd7000c07947 */ /* 0x000fea000383ffff */
.L_x_12052:
[----:B------:R-:W0:Y:S01]  /*2ef10*/  S2R R0, SR_TID.X ;  /* 0x0000000000007919 */ /* 0x000e220000002100 */
[----:B------:R-:W-:Y:S01]  /*2ef20*/  BSSY B0, `(.L_x_12379) ;  /* 0x000000d000007945 */ /* 0x000fe20003800000 */
[----:B------:R-:W-:Y:S02]  /*2ef30*/  IMAD.MOV.U32 R12, RZ, RZ, RZ ;  /* 0x000000ffff0c7224 */ /* 0x000fe400078e00ff */
[----:B------:R-:W-:Y:S02]  /*2ef40*/  IMAD.MOV.U32 R11, RZ, RZ, 0x1f ;  /* 0x0000001fff0b7424 */ /* 0x000fe400078e00ff */
[----:B------:R-:W-:Y:S02]  /*2ef50*/  IMAD.MOV.U32 R15, RZ, RZ, -0x1 ;  /* 0xffffffffff0f7424 */ /* 0x000fe400078e00ff */
[C---:B0-----:R-:W-:Y:S02]  /*2ef60*/  VIADD R3, R0.reuse, 0xffffff80 ;  /* 0xffffff8000037836 */ /* 0x041fe40000000000 */
[----:B------:R-:W-:-:S05]  /*2ef70*/  VIADD R0, R0, 0xffffff80 ;  /* 0xffffff8000007836 */ /* 0x000fca0000000000 */
[----:B------:R-:W-:-:S04]  /*2ef80*/  SHF.R.S32.HI R0, RZ, 0x1f, R0 ;  /* 0x0000001fff007819 */ /* 0x000fc80000011400 */
[----:B------:R-:W-:-:S04]  /*2ef90*/  LEA.HI R0, R0, R3, RZ, 0x7 ;  /* 0x0000000300007211 */ /* 0x000fc800078f38ff */
[----:B------:R-:W-:-:S05]  /*2efa0*/  SHF.R.S32.HI R0, RZ, 0x7, R0 ;  /* 0x00000007ff007819 */ /* 0x000fca0000011400 */
[----:B------:R-:W-:-:S07]  /*2efb0*/  IMAD.MOV.U32 R13, RZ, RZ, R0 ;  /* 0x000000ffff0d7224 */ /* 0x000fce00078e0000 */
[----:B--2--5:R-:W-:Y:S05]  /*2efc0*/  WARPSYNC.COLLECTIVE R15, `(.L_x_12380) ;  /* 0x000000000f087348 */ /* 0x024fea0003c00000 */
[----:B------:R0:W1:Y:S02]  /*2efd0*/  SHFL.IDX P6, R14, R13, R12, R11 ;  /* 0x0000000c0d0e7389 */ /* 0x00006400000c000b */
[----:B012--5:R-:W-:Y:S01]  /*2efe0*/  ENDCOLLECTIVE ;  /* 0x000000000000791b */ /* 0x027fe20003800000 */
.L_x_12380:
[----:B------:R-:W-:Y:S05]  /*2eff0*/  BSYNC B0 ;  /* 0x0000000000007941 */ /* 0x000fea0003800000 */
.L_x_12379:
[----:B------:R-:W-:Y:S05]  /*2f000*/  BRA `(.L_x_12381) ;  /* 0xfffffd8800b07947 */ /* 0x000fea000383ffff */
.L_x_12064:
        /* <DEDUP_REMOVED lines=8> */
.L_x_12383:
[----:B------:R-:W-:Y:S05]  /*2f090*/  BSYNC B1 ;  /* 0x0000000000017941 */ /* 0x000fea0003800000 */
.L_x_12382:
        /* <DEDUP_REMOVED lines=8> */
.L_x_12384:
[----:B------:R-:W-:Y:S02]  /*2f120*/  IMAD.MOV.U32 R13, RZ, RZ, R57 ;  /* 0x000000ffff0d7224 */ /* 0x000fe400078e0039 */
[----:B------:R-:W-:-:S07]  /*2f130*/  IMAD.MOV.U32 R6, RZ, RZ, R14 ;  /* 0x000000ffff067224 */ /* 0x000fce00078e000e */
[----:B------:R-:W-:Y:S05]  /*2f140*/  WARPSYNC.COLLECTIVE R15, `(.L_x_12385) ;  /* 0x000000000f087348 */ /* 0x000fea0003c00000 */
[----:B------:R0:W1:Y:S02]  /*2f150*/  SHFL.IDX P6, R14, R13, R12, R11 ;  /* 0x0000000c0d0e7389 */ /* 0x00006400000c000b */
[----:B01----:R-:W-:Y:S01]  /*2f160*/  ENDCOLLECTIVE ;  /* 0x000000000000791b */ /* 0x003fe20003800000 */
.L_x_12385:
[----:B------:R-:W-:Y:S02]  /*2f170*/  IMAD.MOV.U32 R13, RZ, RZ, R56 ;  /* 0x000000ffff0d7224 */ /* 0x000fe400078e0038 */
[----:B------:R-:W-:-:S07]  /*2f180*/  IMAD.MOV.U32 R7, RZ, RZ, R14 ;  /* 0x000000ffff077224 */ /* 0x000fce00078e000e */
[----:B------:R-:W-:Y:S05]  /*2f190*/  WARPSYNC.COLLECTIVE R15, `(.L_x_12386) ;  /* 0x000000000f087348 */ /* 0x000fea0003c00000 */
[----:B------:R0:W1:Y:S02]  /*2f1a0*/  SHFL.IDX P6, R14, R13, R12, R11 ;  /* 0x0000000c0d0e7389 */ /* 0x00006400000c000b */
[----:B01----:R-:W-:Y:S01]  /*2f1b0*/  ENDCOLLECTIVE ;  /* 0x000000000000791b */ /* 0x003fe20003800000 */
.L_x_12386:
[----:B------:R-:W-:Y:S01]  /*2f1c0*/  IMAD.MOV.U32 R8, RZ, RZ, R14 ;  /* 0x000000ffff087224 */ /* 0x000fe200078e000e */
[----:B------:R-:W-:Y:S06]  /*2f1d0*/  BRA `(.L_x_12387) ;  /* 0xfffffd9400307947 */ /* 0x000fec000383ffff */
.L_x_12067:
[----:B------:R-:W-:Y:S01]  /*2f1e0*/  BSSY B1, `(.L_x_12388) ;  /* 0x0000008000017945 */ /* 0x000fe20003800000 */
[----:B------:R-:W-:Y:S02]  /*2f1f0*/  IMAD.MOV.U32 R13, RZ, RZ, R44 ;  /* 0x000000ffff0d7224 */ /* 0x000fe400078e002c */
[----:B------:R-:W-:Y:S02]  /*2f200*/  IMAD.MOV.U32 R12, RZ, RZ, 0x1 ;  /* 0x00000001ff0c7424 */ /* 0x000fe400078e00ff */
[----:B------:R-:W-:Y:S02]  /*2f210*/  IMAD.MOV.U32 R11, RZ, RZ, 0x1c1f ;  /* 0x00001c1fff0b7424 */ /* 0x000fe400078e00ff */
[----:B------:R-:W-:-:S07]  /*2f220*/  IMAD.MOV.U32 R15, RZ, RZ, -0x1 ;  /* 0xffffffffff0f7424 */ /* 0x000fce00078e00ff */
[----:B0--3--:R-:W-:Y:S05]  /*2f230*/  WARPSYNC.COLLECTIVE R15, `(.L_x_12389) ;  /* 0x000000000f087348 */ /* 0x009fea0003c00000 */
[----:B------:R1:W2:Y:S02]  /*2f240*/  SHFL.IDX P6, R14, R13, R12, R11 ;  /* 0x0000000c0d0e7389 */ /* 0x0002a400000c000b */
[----:B0123--:R-:W-:Y:S01]  /*2f250*/  ENDCOLLECTIVE ;  /* 0x000000000000791b */ /* 0x00ffe20003800000 */
.L_x_12389:
[----:B------:R-:W-:Y:S05]  /*2f260*/  BSYNC B1 ;  /* 0x0000000000017941 */ /* 0x000fea0003800000 */
.L_x_12388:
        /* <DEDUP_REMOVED lines=8> */
.L_x_12390:
[----:B------:R-:W-:Y:S02]  /*2f2f0*/  IMAD.MOV.U32 R13, RZ, RZ, R57 ;  /* 0x000000ffff0d7224 */ /* 0x000fe400078e0039 */
[----:B------:R-:W-:-:S07]  /*2f300*/  IMAD.MOV.U32 R6, RZ, RZ, R14 ;  /* 0x000000ffff067224 */ /* 0x000fce00078e000e */
[----:B------:R-:W-:Y:S05]  /*2f310*/  WARPSYNC.COLLECTIVE R15, `(.L_x_12391) ;  /* 0x000000000f087348 */ /* 0x000fea0003c00000 */
[----:B------:R0:W1:Y:S02]  /*2f320*/  SHFL.IDX P6, R14, R13, R12, R11 ;  /* 0x0000000c0d0e7389 */ /* 0x00006400000c000b */
[----:B01----:R-:W-:Y:S01]  /*2f330*/  ENDCOLLECTIVE ;  /* 0x000000000000791b */ /* 0x003fe20003800000 */
.L_x_12391:
[----:B------:R-:W-:Y:S02]  /*2f340*/  IMAD.MOV.U32 R13, RZ, RZ, R56 ;  /* 0x000000ffff0d7224 */ /* 0x000fe400078e0038 */
[----:B------:R-:W-:-:S07]  /*2f350*/  IMAD.MOV.U32 R7, RZ, RZ, R14 ;  /* 0x000000ffff077224 */ /* 0x000fce00078e000e */
[----:B------:R-:W-:Y:S05]  /*2f360*/  WARPSYNC.COLLECTIVE R15, `(.L_x_12392) ;  /* 0x000000000f087348 */ /* 0x000fea0003c00000 */
[----:B------:R0:W1:Y:S02]  /*2f370*/  SHFL.IDX P6, R14, R13, R12, R11 ;  /* 0x0000000c0d0e7389 */ /* 0x00006400000c000b */
[----:B01----:R-:W-:Y:S01]  /*2f380*/  ENDCOLLECTIVE ;  /* 0x000000000000791b */ /* 0x003fe20003800000 */
.L_x_12392:
[----:B------:R-:W-:Y:S01]  /*2f390*/  IMAD.MOV.U32 R28, RZ, RZ, R14 ;  /* 0x000000ffff1c7224 */ /* 0x000fe200078e000e */
[----:B------:R-:W-:Y:S06]  /*2f3a0*/  BRA `(.L_x_12393) ;  /* 0xfffffd9400987947 */ /* 0x000fec000383ffff */
.L_x_12071:
[----:B-1----:R1:W2:Y:S02]  /*2f3b0*/  SYNCS.PHASECHK.TRANS64.TRYWAIT P0, [R2+URZ+0x22800], R3 ;  /* 0x02280003020075a7 */ /* 0x0022a4000800017f */
[----:B--2---:R-:W-:Y:S05]  /*2f3c0*/  @!P0 NANOSLEEP.SYNCS 0x989680 ;  /* 0x009896800000895d */ /* 0x004fea0003900000 */
[----:B------:R-:W2:Y:S02]  /*2f3d0*/  @!P0 SYNCS.PHASECHK.TRANS64 P0, [R2+URZ+0x22800], R3 ;  /* 0x02280003020085a7 */ /* 0x000ea4000800007f */
[----:B--2---:R-:W-:Y:S05]  /*2f3e0*/  @!P0 BRA `(.L_x_12071) ;  /* 0xfffffffc00f08947 */ /* 0x004fea000383ffff */
[----:B------:R-:W-:Y:S05]  /*2f3f0*/  BRA `(.L_x_12394) ;  /* 0xfffffd9800247947 */ /* 0x000fea000383ffff */
.L_x_12079:
        /* <DEDUP_REMOVED lines=9> */
.L_x_12396:
[----:B------:R-:W-:Y:S05]  /*2f490*/  BSYNC B1 ;  /* 0x0000000000017941 */ /* 0x000fea0003800000 */
.L_x_12395:
        /* <DEDUP_REMOVED lines=10> */
.L_x_12397:
        /* <DEDUP_REMOVED lines=8> */
.L_x_12398:
[----:B------:R-:W-:-:S05]  /*2f5c0*/  @!P1 IADD3 R8, P2, R4, R7, RZ ;  /* 0x0000000704089210 */ /* 0x000fca0007f5e0ff */
[----:B------:R-:W-:Y:S02]  /*2f5d0*/  @!P1 IMAD.X R9, R3, 0x1, R6, P2 ;  /* 0x0000000103099824 */ /* 0x000fe400010e0606 */
[----:B------:R-:W-:Y:S02]  /*2f5e0*/  IMAD.MOV.U32 R13, RZ, RZ, R60 ;  /* 0x000000ffff0d7224 */ /* 0x000fe400078e003c */
[----:B------:R-:W-:-:S07]  /*2f5f0*/  IMAD.MOV.U32 R5, RZ, RZ, R14 ;  /* 0x000000ffff057224 */ /* 0x000fce00078e000e */
[----:B------:R-:W-:Y:S05]  /*2f600*/  WARPSYNC.COLLECTIVE R15, `(.L_x_12399) ;  /* 0x000000000f087348 */ /* 0x000fea0003c00000 */
[----:B------:R0:W1:Y:S02]  /*2f610*/  SHFL.IDX P6, R14, R13, R12, R11 ;  /* 0x0000000c0d0e7389 */ /* 0x00006400000c000b */
[----:B01----:R-:W-:Y:S01]  /*2f620*/  ENDCOLLECTIVE ;  /* 0x000000000000791b */ /* 0x003fe20003800000 */
.L_x_12399:
[----:B------:R-:W2:Y:S01]  /*2f630*/  @!P1 LD.E.128 R8, desc[UR42][R8.64] ;  /* 0x0000002a08089980 */ /* 0x000ea2000c101d00 */
[----:B------:R-:W-:-:S05]  /*2f640*/  @!P1 IADD3 R4, P2, R14, R7, RZ ;  /* 0x000000070e049210 */ /* 0x000fca0007f5e0ff */
[----:B------:R-:W-:-:S06]  /*2f650*/  @!P1 IMAD.X R5, R5, 0x1, R6, P2 ;  /* 0x0000000105059824 */ /* 0x000fcc00010e0606 */
[----:B------:R-:W5:Y:S01]  /*2f660*/  @!P1 LD.E.128 R4, desc[UR42][R4.64] ;  /* 0x0000002a04049980 */ /* 0x000f62000c101d00 */
[----:B------:R-:W-:Y:S01]  /*2f670*/  CS2R R20, SRZ ;  /* 0x0000000000147805 */ /* 0x000fe2000001ff00 */
[----:B------:R-:W-:Y:S01]  /*2f680*/  IMAD.MOV.U32 R13, RZ, RZ, R27 ;  /* 0x000000ffff0d7224 */ /* 0x000fe200078e001b */
[----:B------:R-:W-:Y:S01]  /*2f690*/  CS2R R52, SRZ ;  /* 0x0000000000347805 */ /* 0x000fe2000001ff00 */
[----:B------:R-:W-:Y:S01]  /*2f6a0*/  IMAD.MOV.U32 R12, RZ, RZ, 0x1 ;  /* 0x00000001ff0c7424 */ /* 0x000fe200078e00ff */
[----:B------:R-:W-:Y:S02]  /*2f6b0*/  CS2R R58, SRZ ;  /* 0x00000000003a7805 */ /* 0x000fe4000001ff00 */
[----:B------:R-:W-:Y:S01]  /*2f6c0*/  CS2R R56, SRZ ;  /* 0x0000000000387805 */ /* 0x000fe2000001ff00 */
[----:B--2---:R-:W-:Y:S02]  /*2f6d0*/  @!P1 IMAD.MOV.U32 R21, RZ, RZ, R11 ;  /* 0x000000ffff159224 */ /* 0x004fe400078e000b */
[----:B------:R-:W-:-:S02]  /*2f6e0*/  IMAD.MOV.U32 R11, RZ, RZ, 0x1c1f ;  /* 0x00001c1fff0b7424 */ /* 0x000fc400078e00ff */
[----:B------:R-:W-:Y:S02]  /*2f6f0*/  @!P1 IMAD.MOV.U32 R20, RZ, RZ, R10 ;  /* 0x000000ffff149224 */ /* 0x000fe400078e000a */
[----:B------:R-:W-:-:S07]  /*2f700*/  @!P1 IMAD.MOV.U32 R53, RZ, RZ, R9 ;  /* 0x000000ffff359224 */ /* 0x000fce00078e0009 */
[----:B-----5:R-:W-:Y:S05]  /*2f710*/  WARPSYNC.COLLECTIVE R15, `(.L_x_12400) ;  /* 0x000000000f087348 */ /* 0x020fea0003c00000 */
[----:B------:R0:W1:Y:S02]  /*2f720*/  SHFL.IDX P6, R14, R13, R12, R11 ;  /* 0x0000000c0d0e7389 */ /* 0x00006400000c000b */
[----:B01---5:R-:W-:Y:S01]  /*2f730*/  ENDCOLLECTIVE ;  /* 0x000000000000791b */ /* 0x023fe20003800000 */
.L_x_12400:
[----:B------:R-:W-:Y:S02]  /*2f740*/  IMAD.MOV.U32 R3, RZ, RZ, R20 ;  /* 0x000000ffff037224 */ /* 0x000fe400078e0014 */
[----:B------:R-:W-:Y:S02]  /*2f750*/  @!P1 IMAD.MOV.U32 R52, RZ, RZ, R8 ;  /* 0x000000ffff349224 */ /* 0x000fe400078e0008 */
[----:B------:R-:W-:Y:S01]  /*2f760*/  IMAD.MOV.U32 R9, RZ, RZ, R53 ;  /* 0x000000ffff097224 */ /* 0x000fe200078e0035 */
[----:B------:R-:W-:Y:S01]  /*2f770*/  PRMT R28, R28, 0x5410, R3 ;  /* 0x000054101c1c7816 */ /* 0x000fe20000000003 */
[----:B------:R-:W-:Y:S02]  /*2f780*/  IMAD.MOV.U32 R10, RZ, RZ, R21 ;  /* 0x000000ffff0a7224 */ /* 0x000fe400078e0015 */
[----:B------:R-:W-:-:S03]  /*2f790*/  IMAD.MOV.U32 R8, RZ, RZ, R52 ;  /* 0x000000ffff087224 */ /* 0x000fc600078e0034 */
[----:B------:R-:W-:Y:S01]  /*2f7a0*/  PRMT R71, R10, 0x7610, R71 ;  /* 0x000076100a477816 */ /* 0x000fe20000000047 */
[--C-:B------:R-:W-:Y:S01]  /*2f7b0*/  IMAD.MOV.U32 R13, RZ, RZ, R44.reuse ;  /* 0x000000ffff0d7224 */ /* 0x100fe200078e002c */
[----:B------:R-:W-:Y:S01]  /*2f7c0*/  PRMT R44, R9, 0x7610, R44 ;  /* 0x00007610092c7816 */ /* 0x000fe2000000002c */
[----:B------:R-:W-:Y:S01]  /*2f7d0*/  @!P1 IMAD.MOV.U32 R58, RZ, RZ, R4 ;  /* 0x000000ffff3a9224 */ /* 0x000fe200078e0004 */
[----:B------:R-:W-:Y:S01]  /*2f7e0*/  PRMT R28, R8, 0x7610, R28 ;  /* 0x00007610081c7816 */ /* 0x000fe2000000001c */
[----:B------:R-:W-:Y:S02]  /*2f7f0*/  @!P1 IMAD.MOV.U32 R59, RZ, RZ, R5 ;  /* 0x000000ffff3b9224 */ /* 0x000fe400078e0005 */
[----:B------:R-:W-:Y:S02]  /*2f800*/  @!P1 IMAD.MOV.U32 R56, RZ, RZ, R6 ;  /* 0x000000ffff389224 */ /* 0x000fe400078e0006 */
[----:B------:R-:W-:Y:S02]  /*2f810*/  @!P1 IMAD.MOV.U32 R57, RZ, RZ, R7 ;  /* 0x000000ffff399224 */ /* 0x000fe400078e0007 */
[----:B------:R-:W-:-:S07]  /*2f820*/  IMAD.MOV.U32 R3, RZ, RZ, R14 ;  /* 0x000000ffff037224 */ /* 0x000fce00078e000e */
[----:B------:R-:W-:Y:S05]  /*2f830*/  WARPSYNC.COLLECTIVE R15, `(.L_x_12401) ;  /* 0x000000000f087348 */ /* 0x000fea0003c00000 */
[----:B------:R0:W1:Y:S02]  /*2f840*/  SHFL.IDX P6, R14, R13, R12, R11 ;  /* 0x0000000c0d0e7389 */ /* 0x00006400000c000b */
[----:B01----:R-:W-:Y:S01]  /*2f850*/  ENDCOLLECTIVE ;  /* 0x000000000000791b */ /* 0x003fe20003800000 */
.L_x_12401:
[----:B------:R-:W-:Y:S02]  /*2f860*/  IMAD.MOV.U32 R6, RZ, RZ, R58 ;  /* 0x000000ffff067224 */ /* 0x000fe400078e003a */
[----:B------:R-:W-:Y:S02]  /*2f870*/  IMAD.MOV.U32 R7, RZ, RZ, R59 ;  /* 0x000000ffff077224 */ /* 0x000fe400078e003b */
[----:B------:R-:W-:Y:S02]  /*2f880*/  IMAD.MOV.U32 R4, RZ, RZ, R56 ;  /* 0x000000ffff047224 */ /* 0x000fe400078e0038 */
[----:B------:R-:W-:Y:S01]  /*2f890*/  IMAD.MOV.U32 R5, RZ, RZ, R57 ;  /* 0x000000ffff057224 */ /* 0x000fe200078e0039 */
[----:B------:R-:W-:Y:S02]  /*2f8a0*/  PRMT R65, R65, 0x5410, R7 ;  /* 0x0000541041417816 */ /* 0x000fe40000000007 */
[----:B------:R-:W-:Y:S02]  /*2f8b0*/  PRMT R44, R44, 0x5410, R4 ;  /* 0x000054102c2c7816 */ /* 0x000fe40000000004 */
[----:B------:R-:W-:Y:S01]  /*2f8c0*/  PRMT R75, R5, 0x7610, R75 ;  /* 0x00007610054b7816 */ /* 0x000fe2000000004b */
[----:B------:R-:W-:-:S02]  /*2f8d0*/  IMAD.MOV.U32 R13, RZ, RZ, R25 ;  /* 0x000000ffff0d7224 */ /* 0x000fc400078e0019 */
[----:B------:R-:W-:-:S07]  /*2f8e0*/  IMAD.MOV.U32 R24, RZ, RZ, R14 ;  /* 0x000000ffff187224 */ /* 0x000fce00078e000e */
[----:B------:R-:W-:Y:S05]  /*2f8f0*/  WARPSYNC.COLLECTIVE R15, `(.L_x_12402) ;  /* 0x000000000f087348 */ /* 0x000fea0003c00000 */
[----:B------:R0:W1:Y:S02]  /*2f900*/  SHFL.IDX P6, R14, R13, R12, R11 ;  /* 0x0000000c0d0e7389 */ /* 0x00006400000c000b */
[----:B01----:R-:W-:Y:S01]  /*2f910*/  ENDCOLLECTIVE ;  /* 0x000000000000791b */ /* 0x003fe20003800000 */
.L_x_12402:
[----:B------:R-:W-:Y:S01]  /*2f920*/  IMAD.MOV.U32 R13, RZ, RZ, R60 ;  /* 0x000000ffff0d7224 */ /* 0x000fe200078e003c */
[----:B------:R-:W-:Y:S02]  /*2f930*/  PRMT R60, R60, 0x5410, R6 ;  /* 0x000054103c3c7816 */ /* 0x000fe40000000006 */
[----:B------:R-:W-:Y:S01]  /*2f940*/  CS2R R6, SRZ ;  /* 0x0000000000067805 */ /* 0x000fe2000001ff00 */
[----:B------:R-:W-:-:S07]  /*2f950*/  IMAD.MOV.U32 R25, RZ, RZ, R14 ;  /* 0x000000ffff197224 */ /* 0x000fce00078e000e */
[----:B------:R-:W-:Y:S05]  /*2f960*/  WARPSYNC.COLLECTIVE R15, `(.L_x_12403) ;  /* 0x000000000f087348 */ /* 0x000fea0003c00000 */
[----:B------:R0:W1:Y:S02]  /*2f970*/  SHFL.IDX P6, R14, R13, R12, R11 ;  /* 0x0000000c0d0e7389 */ /* 0x00006400000c000b */
[----:B01----:R-:W-:Y:S01]  /*2f980*/  ENDCOLLECTIVE ;  /* 0x000000000000791b */ /* 0x003fe20003800000 */
.L_x_12403:
[----:B------:R-:W-:Y:S05]  /*2f990*/  BRA `(.L_x_12404) ;  /* 0xfffffda400a87947 */ /* 0x000fea000383ffff */
.L_x_12083:
[----:B0-----:R0:W1:Y:S02]  /*2f9a0*/  SYNCS.PHASECHK.TRANS64.TRYWAIT P1, [R2+URZ+0x22800], R3 ;  /* 0x02280003020075a7 */ /* 0x001064000802017f */
[----:B-1----:R-:W-:Y:S05]  /*2f9b0*/  @!P1 NANOSLEEP.SYNCS 0x989680 ;  /* 0x009896800000995d */ /* 0x002fea0003900000 */
[----:B------:R-:W1:Y:S02]  /*2f9c0*/  @!P1 SYNCS.PHASECHK.TRANS64 P1, [R2+URZ+0x22800], R3 ;  /* 0x02280003020095a7 */ /* 0x000e64000802007f */
[----:B-1----:R-:W-:Y:S05]  /*2f9d0*/  @!P1 BRA `(.L_x_12083) ;  /* 0xfffffffc00f09947 */ /* 0x002fea000383ffff */
[----:B------:R-:W-:Y:S05]  /*2f9e0*/  BRA `(.L_x_12405) ;  /* 0xfffffda800047947 */ /* 0x000fea000383ffff */
.L_x_12097:
[----:B0-----:R0:W1:Y:S02]  /*2f9f0*/  SYNCS.PHASECHK.TRANS64.TRYWAIT P0, [R2+URZ], R9 ;  /* 0x00000009020075a7 */ /* 0x001064000800017f */
[----:B-1----:R-:W-:Y:S05]  /*2fa00*/  @!P0 NANOSLEEP.SYNCS 0x989680 ;  /* 0x009896800000895d */ /* 0x002fea0003900000 */
[----:B------:R-:W1:Y:S02]  /*2fa10*/  @!P0 SYNCS.PHASECHK.TRANS64 P0, [R2+URZ], R9 ;  /* 0x00000009020085a7 */ /* 0x000e64000800007f */
[----:B-1----:R-:W-:Y:S05]  /*2fa20*/  @!P0 BRA `(.L_x_12097) ;  /* 0xfffffffc00f08947 */ /* 0x002fea000383ffff */
[----:B------:R-:W-:Y:S05]  /*2fa30*/  BRA `(.L_x_12096) ;  /* 0xfffffdbc00f07947 */ /* 0x000fea000383ffff */
.L_x_12116:
[----:B-1----:R1:W2:Y:S02]  /*2fa40*/  SYNCS.PHASECHK.TRANS64.TRYWAIT P0, [R20+URZ], R21 ;  /* 0x00000015140075a7 */ /* 0x0022a4000800017f */
[----:B--2---:R-:W-:Y:S05]  /*2fa50*/  @!P0 NANOSLEEP.SYNCS 0x989680 ;  /* 0x009896800000895d */ /* 0x004fea0003900000 */
[----:B------:R-:W2:Y:S02]  /*2fa60*/  @!P0 SYNCS.PHASECHK.TRANS64 P0, [R20+URZ], R21 ;  /* 0x00000015140085a7 */ /* 0x000ea4000800007f */
[----:B--2---:R-:W-:Y:S05]  /*2fa70*/  @!P0 BRA `(.L_x_12116) ;  /* 0xfffffffc00f08947 */ /* 0x004fea000383ffff */
[----:B------:R-:W-:Y:S05]  /*2fa80*/  BRA `(.L_x_12115) ;  /* 0xfffffdfc006c7947 */ /* 0x000fea000383ffff */
.L_x_12131:
[----:B0-----:R0:W1:Y:S02]  /*2fa90*/  SYNCS.PHASECHK.TRANS64.TRYWAIT P0, [R3+URZ], R6 ;  /* 0x00000006030075a7 */ /* 0x001064000800017f */
[----:B-1----:R-:W-:Y:S05]  /*2faa0*/  @!P0 NANOSLEEP.SYNCS 0x989680 ;  /* 0x009896800000895d */ /* 0x002fea0003900000 */
[----:B------:R-:W1:Y:S02]  /*2fab0*/  @!P0 SYNCS.PHASECHK.TRANS64 P0, [R3+URZ], R6 ;  /* 0x00000006030085a7 */ /* 0x000e64000800007f */
[----:B-1----:R-:W-:Y:S05]  /*2fac0*/  @!P0 BRA `(.L_x_12131) ;  /* 0xfffffffc00f08947 */ /* 0x002fea000383ffff */
[----:B------:R-:W-:Y:S05]  /*2fad0*/  BRA `(.L_x_12130) ;  /* 0xfffffe34006c7947 */ /* 0x000fea000383ffff */
.L_x_12140:
[----:B-1----:R1:W2:Y:S02]  /*2fae0*/  SYNCS.PHASECHK.TRANS64.TRYWAIT P0, [R4+URZ], R5 ;  /* 0x00000005040075a7 */ /* 0x0022a4000800017f */
[----:B--2---:R-:W-:Y:S05]  /*2faf0*/  @!P0 NANOSLEEP.SYNCS 0x989680 ;  /* 0x009896800000895d */ /* 0x004fea0003900000 */
[----:B------:R-:W2:Y:S02]  /*2fb00*/  @!P0 SYNCS.PHASECHK.TRANS64 P0, [R4+URZ], R5 ;  /* 0x00000005040085a7 */ /* 0x000ea4000800007f */
[----:B--2---:R-:W-:Y:S05]  /*2fb10*/  @!P0 BRA `(.L_x_12140) ;  /* 0xfffffffc00f08947 */ /* 0x004fea000383ffff */
[----:B------:R-:W-:Y:S05]  /*2fb20*/  BRA `(.L_x_12139) ;  /* 0xfffffe6000247947 */ /* 0x000fea000383ffff */
.L_x_12151:
[----:B0-----:R0:W1:Y:S02]  /*2fb30*/  SYNCS.PHASECHK.TRANS64.TRYWAIT P0, [R4+URZ], R7 ;  /* 0x00000007040075a7 */ /* 0x001064000800017f */
[----:B-1----:R-:W-:Y:S05]  /*2fb40*/  @!P0 NANOSLEEP.SYNCS 0x989680 ;  /* 0x009896800000895d */ /* 0x002fea0003900000 */
[----:B------:R-:W1:Y:S02]  /*2fb50*/  @!P0 SYNCS.PHASECHK.TRANS64 P0, [R4+URZ], R7 ;  /* 0x00000007040085a7 */ /* 0x000e64000800007f */
[----:B-1----:R-:W-:Y:S05]  /*2fb60*/  @!P0 BRA `(.L_x_12151) ;  /* 0xfffffffc00f08947 */ /* 0x002fea000383ffff */
[----:B------:R-:W-:Y:S05]  /*2fb70*/  BRA `(.L_x_12150) ;  /* 0xfffffe9400907947 */ /* 0x000fea000383ffff */
.L_x_12170:
[----:B-1----:R1:W2:Y:S02]  /*2fb80*/  SYNCS.PHASECHK.TRANS64.TRYWAIT P0, [R26+URZ], R27 ;  /* 0x0000001b1a0075a7 */ /* 0x0022a4000800017f */
[----:B--2---:R-:W-:Y:S05]  /*2fb90*/  @!P0 NANOSLEEP.SYNCS 0x989680 ;  /* 0x009896800000895d */ /* 0x004fea0003900000 */
[----:B------:R-:W2:Y:S02]  /*2fba0*/  @!P0 SYNCS.PHASECHK.TRANS64 P0, [R26+URZ], R27 ;  /* 0x0000001b1a0085a7 */ /* 0x000ea4000800007f */
[----:B--2---:R-:W-:Y:S05]  /*2fbb0*/  @!P0 BRA `(.L_x_12170) ;  /* 0xfffffffc00f08947 */ /* 0x004fea000383ffff */
[----:B------:R-:W-:Y:S05]  /*2fbc0*/  BRA `(.L_x_12169) ;  /* 0xfffffed4000c7947 */ /* 0x000fea000383ffff */
.L_x_12180:
[----:B------:R-:W-:Y:S02]  /*2fbd0*/  IMAD.MOV.U32 R13, RZ, RZ, R21 ;  /* 0x000000ffff0d7224 */ /* 0x000fe400078e0015 */
[----:B------:R-:W-:Y:S02]  /*2fbe0*/  IMAD.MOV.U32 R12, RZ, RZ, RZ ;  /* 0x000000ffff0c7224 */ /* 0x000fe400078e00ff */
[----:B------:R-:W-:Y:S02]  /*2fbf0*/  IMAD.MOV.U32 R11, RZ, RZ, 0x181f ;  /* 0x0000181fff0b7424 */ /* 0x000fe400078e00ff */
[----:B------:R-:W-:-:S07]  /*2fc00*/  IMAD.MOV.U32 R15, RZ, RZ, -0x1 ;  /* 0xffffffffff0f7424 */ /* 0x000fce00078e00ff */
[----:B-----5:R-:W-:Y:S05]  /*2fc10*/  WARPSYNC.COLLECTIVE R15, `(.L_x_12406) ;  /* 0x000000000f087348 */ /* 0x020fea0003c00000 */
[----:B------:R0:W1:Y:S02]  /*2fc20*/  SHFL.IDX P6, R14, R13, R12, R11 ;  /* 0x0000000c0d0e7389 */ /* 0x00006400000c000b */
[----:B01---5:R-:W-:Y:S01]  /*2fc30*/  ENDCOLLECTIVE ;  /* 0x000000000000791b */ /* 0x023fe20003800000 */
.L_x_12406:
[----:B------:R-:W-:Y:S02]  /*2fc40*/  IMAD.MOV.U32 R13, RZ, RZ, R20 ;  /* 0x000000ffff0d7224 */ /* 0x000fe400078e0014 */
[----:B------:R-:W-:-:S07]  /*2fc50*/  IMAD.MOV.U32 R3, RZ, RZ, R14 ;  /* 0x000000ffff037224 */ /* 0x000fce00078e000e */
[----:B------:R-:W-:Y:S05]  /*2fc60*/  WARPSYNC.COLLECTIVE R15, `(.L_x_12407) ;  /* 0x000000000f087348 */ /* 0x000fea0003c00000 */
[----:B------:R0:W1:Y:S02]  /*2fc70*/  SHFL.IDX P6, R14, R13, R12, R11 ;  /* 0x0000000c0d0e7389 */ /* 0x00006400000c000b */
[----:B01----:R-:W-:Y:S01]  /*2fc80*/  ENDCOLLECTIVE ;  /* 0x000000000000791b */ /* 0x003fe20003800000 */
.L_x_12407:
[----:B------:R-:W-:Y:S05]  /*2fc90*/  BRA `(.L_x_12408) ;  /* 0xffffff3400bc7947 */ /* 0x000fea000383ffff */
.L_x_12183:
        /* <DEDUP_REMOVED lines=8> */
.L_x_12410:
[----:B------:R-:W-:Y:S05]  /*2fd20*/  BSYNC B1 ;  /* 0x0000000000017941 */ /* 0x000fea0003800000 */
.L_x_12409:
        /* <DEDUP_REMOVED lines=8> */
.L_x_12411:
[----:B------:R-:W-:Y:S05]  /*2fdb0*/  BRA `(.L_x_12412) ;  /* 0xffffff3400ec7947 */ /* 0x000fea000383ffff */
.L_x_12186:
        /* <DEDUP_REMOVED lines=8> */
.L_x_12414:
[----:B------:R-:W-:Y:S05]  /*2fe40*/  BSYNC B1 ;  /* 0x0000000000017941 */ /* 0x000fea0003800000 */
.L_x_12413:
        /* <DEDUP_REMOVED lines=8> */
.L_x_12415:
[----:B------:R-:W-:Y:S05]  /*2fed0*/  BRA `(.L_x_12416) ;  /* 0xffffff38001c7947 */ /* 0x000fea000383ffff */
.L_x_12189:
        /* <DEDUP_REMOVED lines=8> */
.L_x_12418:
[----:B------:R-:W-:Y:S05]  /*2ff60*/  BSYNC B1 ;  /* 0x0000000000017941 */ /* 0x000fea0003800000 */
.L_x_12417:
        /* <DEDUP_REMOVED lines=8> */
.L_x_12419:
[----:B------:R-:W-:Y:S05]  /*2fff0*/  BRA `(.L_x_12420) ;  /* 0xffffff38004c7947 */ /* 0x000fea000383ffff */
.L_x_12191:
[----:B------:R-:W-:Y:S02]  /*30000*/  IMAD.MOV.U32 R13, RZ, RZ, R4 ;  /* 0x000000ffff0d7224 */ /* 0x000fe400078e0004 */
[----:B------:R-:W-:Y:S02]  /*30010*/  IMAD.MOV.U32 R12, RZ, RZ, RZ ;  /* 0x000000ffff0c7224 */ /* 0x000fe400078e00ff */
[----:B------:R-:W-:Y:S02]  /*30020*/  IMAD.MOV.U32 R11, RZ, RZ, 0x1c1f ;  /* 0x00001c1fff0b7424 */ /* 0x000fe400078e00ff */
[----:B------:R-:W-:-:S07]  /*30030*/  IMAD.MOV.U32 R15, RZ, RZ, -0x1 ;  /* 0xffffffffff0f7424 */ /* 0x000fce00078e00ff */
[----:B------:R-:W-:Y:S05]  /*30040*/  WARPSYNC.COLLECTIVE R15, `(.L_x_12421) ;  /* 0x000000000f087348 */ /* 0x000fea0003c00000 */
[----:B------:R0:W1:Y:S02]  /*30050*/  SHFL.IDX P6, R14, R13, R12, R11 ;  /* 0x0000000c0d0e7389 */ /* 0x00006400000c000b */
[----:B01----:R-:W-:Y:S01]  /*30060*/  ENDCOLLECTIVE ;  /* 0x000000000000791b */ /* 0x003fe20003800000 */
.L_x_12421:
[----:B------:R-:W-:Y:S02]  /*30070*/  IMAD.MOV.U32 R13, RZ, RZ, R3 ;  /* 0x000000ffff0d7224 */ /* 0x000fe400078e0003 */
[----:B------:R-:W-:-:S07]  /*30080*/  IMAD.MOV.U32 R5, RZ, RZ, R14 ;  /* 0x000000ffff057224 */ /* 0x000fce00078e000e */
[----:B------:R-:W-:Y:S05]  /*30090*/  WARPSYNC.COLLECTIVE R15, `(.L_x_12422) ;  /* 0x000000000f087348 */ /* 0x000fea0003c00000 */
[----:B------:R0:W1:Y:S02]  /*300a0*/  SHFL.IDX P6, R14, R13, R12, R11 ;  /* 0x0000000c0d0e7389 */ /* 0x00006400000c000b */
[----:B01----:R-:W-:Y:S01]  /*300b0*/  ENDCOLLECTIVE ;  /* 0x000000000000791b */ /* 0x003fe20003800000 */
.L_x_12422:
[----:B------:R-:W-:Y:S01]  /*300c0*/  IMAD.MOV.U32 R6, RZ, RZ, R14 ;  /* 0x000000ffff067224 */ /* 0x000fe200078e000e */
[----:B------:R-:W-:Y:S06]  /*300d0*/  BRA `(.L_x_12423) ;  /* 0xffffff3c006c7947 */ /* 0x000fec000383ffff */
.L_x_12194:
[----:B------:R-:W-:Y:S01]  /*300e0*/  BSSY B1, `(.L_x_12424) ;  /* 0x0000008000017945 */ /* 0x000fe20003800000 */
[----:B------:R-:W-:Y:S02]  /*300f0*/  IMAD.MOV.U32 R13, RZ, RZ, R4 ;  /* 0x000000ffff0d7224 */ /* 0x000fe400078e0004 */
[----:B------:R-:W-:Y:S02]  /*30100*/  IMAD.MOV.U32 R12, RZ, RZ, 0x1 ;  /* 0x00000001ff0c7424 */ /* 0x000fe400078e00ff */
[----:B---3--:R-:W-:Y:S02]  /*30110*/  IMAD.MOV.U32 R11, RZ, RZ, 0x1c1f ;  /* 0x00001c1fff0b7424 */ /* 0x008fe400078e00ff */
[----:B------:R-:W-:-:S07]  /*30120*/  IMAD.MOV.U32 R15, RZ, RZ, -0x1 ;  /* 0xffffffffff0f7424 */ /* 0x000fce00078e00ff */
[----:B012---:R-:W-:Y:S05]  /*30130*/  WARPSYNC.COLLECTIVE R15, `(.L_x_12425) ;  /* 0x000000000f087348 */ /* 0x007fea0003c00000 */
[----:B------:R3:W4:Y:S02]  /*30140*/  SHFL.IDX P6, R14, R13, R12, R11 ;  /* 0x0000000c0d0e7389 */ /* 0x00072400000c000b */
[----:B01234-:R-:W-:Y:S01]  /*30150*/  ENDCOLLECTIVE ;  /* 0x000000000000791b */ /* 0x01ffe20003800000 */
.L_x_12425:
[----:B------:R-:W-:Y:S05]  /*30160*/  BSYNC B1 ;  /* 0x0000000000017941 */ /* 0x000fea0003800000 */
.L_x_12424:
        /* <DEDUP_REMOVED lines=8> */
.L_x_12426:
[----:B------:R-:W-:Y:S05]  /*301f0*/  BRA `(.L_x_12427) ;  /* 0xffffff4800547947 */ /* 0x000fea000383ffff */
.L_x_12200:
[----:B------:R-:W-:Y:S02]  /*30200*/  IMAD.MOV.U32 R13, RZ, RZ, R4 ;  /* 0x000000ffff0d7224 */ /* 0x000fe400078e0004 */
[----:B------:R-:W-:Y:S02]  /*30210*/  IMAD.MOV.U32 R12, RZ, RZ, RZ ;  /* 0x000000ffff0c7224 */ /* 0x000fe400078e00ff */
[----:B------:R-:W-:Y:S02]  /*30220*/  IMAD.MOV.U32 R11, RZ, RZ, 0x181f ;  /* 0x0000181fff0b7424 */ /* 0x000fe400078e00ff */
[----:B------:R-:W-:-:S07]  /*30230*/  IMAD.MOV.U32 R15, RZ, RZ, -0x1 ;  /* 0xffffffffff0f7424 */ /* 0x000fce00078e00ff */
[----:B---3--:R-:W-:Y:S05]  /*30240*/  WARPSYNC.COLLECTIVE R15, `(.L_x_12428) ;  /* 0x000000000f087348 */ /* 0x008fea0003c00000 */
[----:B------:R0:W1:Y:S02]  /*30250*/  SHFL.IDX P6, R14, R13, R12, R11 ;  /* 0x0000000c0d0e7389 */ /* 0x00006400000c000b */
[----:B01-3--:R-:W-:Y:S01]  /*30260*/  ENDCOLLECTIVE ;  /* 0x000000000000791b */ /* 0x00bfe20003800000 */
.L_x_12428:
[----:B------:R-:W-:Y:S02]  /*30270*/  IMAD.MOV.U32 R13, RZ, RZ, R3 ;  /* 0x000000ffff0d7224 */ /* 0x000fe400078e0003 */
[----:B------:R-:W-:-:S07]  /*30280*/  IMAD.MOV.U32 R0, RZ, RZ, R14 ;  /* 0x000000ffff007224 */ /* 0x000fce00078e000e */
[----:B------:R-:W-:Y:S05]  /*30290*/  WARPSYNC.COLLECTIVE R15, `(.L_x_12429) ;  /* 0x000000000f087348 */ /* 0x000fea0003c00000 */
[----:B------:R0:W1:Y:S02]  /*302a0*/  SHFL.IDX P6, R14, R13, R12, R11 ;  /* 0x0000000c0d0e7389 */ /* 0x00006400000c000b */
[----:B01----:R-:W-:Y:S01]  /*302b0*/  ENDCOLLECTIVE ;  /* 0x000000000000791b */ /* 0x003fe20003800000 */
.L_x_12429:
[----:B------:R-:W-:Y:S05]  /*302c0*/  BRA `(.L_x_12430) ;  /* 0xffffff5c00547947 */ /* 0x000fea000383ffff */
.L_x_12203:
[----:B------:R-:W-:Y:S01]  /*302d0*/  BSSY B1, `(.L_x_12431) ;  /* 0x0000008000017945 */ /* 0x000fe20003800000 */
[----:B------:R-:W-:Y:S02]  /*302e0*/  IMAD.MOV.U32 R13, RZ, RZ, R4 ;  /* 0x000000ffff0d7224 */ /* 0x000fe400078e0004 */
[----:B------:R-:W-:Y:S02]  /*302f0*/  IMAD.MOV.U32 R12, RZ, RZ, 0x1 ;  /* 0x00000001ff0c7424 */ /* 0x000fe400078e00ff */
[----:B----4-:R-:W-:Y:S02]  /*30300*/  IMAD.MOV.U32 R11, RZ, RZ, 0x181f ;  /* 0x0000181fff0b7424 */ /* 0x010fe400078e00ff */
[----:B------:R-:W-:-:S07]  /*30310*/  IMAD.MOV.U32 R15, RZ, RZ, -0x1 ;  /* 0xffffffffff0f7424 */ /* 0x000fce00078e00ff */
[----:B0123--:R-:W-:Y:S05]  /*30320*/  WARPSYNC.COLLECTIVE R15, `(.L_x_12432) ;  /* 0x000000000f087348 */ /* 0x00ffea0003c00000 */
[----:B--2---:R2:W4:Y:S02]  /*30330*/  SHFL.IDX P6, R14, R13, R12, R11 ;  /* 0x0000000c0d0e7389 */ /* 0x00452400000c000b */
[----:B01234-:R-:W-:Y:S01]  /*30340*/  ENDCOLLECTIVE ;  /* 0x000000000000791b */ /* 0x01ffe20003800000 */
.L_x_12432:
[----:B------:R-:W-:Y:S05]  /*30350*/  BSYNC B1 ;  /* 0x0000000000017941 */ /* 0x000fea0003800000 */
.L_x_12431:
        /* <DEDUP_REMOVED lines=8> */
.L_x_12433:
[----:B------:R-:W-:Y:S05]  /*303e0*/  BRA `(.L_x_12434) ;  /* 0xffffff5c00887947 */ /* 0x000fea000383ffff */
.L_x_12206:
        /* <DEDUP_REMOVED lines=8> */
.L_x_12436:
[----:B------:R-:W-:Y:S05]  /*30470*/  BSYNC B1 ;  /* 0x0000000000017941 */ /* 0x000fea0003800000 */
.L_x_12435:
        /* <DEDUP_REMOVED lines=8> */
.L_x_12437:
[----:B------:R-:W-:Y:S05]  /*30500*/  BRA `(.L_x_12438) ;  /* 0xffffff5c00b87947 */ /* 0x000fea000383ffff */
.L_x_12209:
[----:B------:R-:W-:Y:S01]  /*30510*/  BSSY B1, `(.L_x_12439) ;  /* 0x0000008000017945 */ /* 0x000fe20003800000 */
[----:B------:R-:W-:Y:S02]  /*30520*/  IMAD.MOV.U32 R13, RZ, RZ, R4 ;  /* 0x000000ffff0d7224 */ /* 0x000fe400078e0004 */
[----:B------:R-:W-:Y:S02]  /*30530*/  IMAD.MOV.U32 R12, RZ, RZ, 0x3 ;  /* 0x00000003ff0c7424 */ /* 0x000fe400078e00ff */
[----:B0-----:R-:W-:Y:S02]  /*30540*/  IMAD.MOV.U32 R11, RZ, RZ, 0x181f ;  /* 0x0000181fff0b7424 */ /* 0x001fe400078e00ff */
[----:B------:R-:W-:-:S07]  /*30550*/  IMAD.MOV.U32 R15, RZ, RZ, -0x1 ;  /* 0xffffffffff0f7424 */ /* 0x000fce00078e00ff */
[----:B-1234-:R-:W-:Y:S05]  /*30560*/  WARPSYNC.COLLECTIVE R15, `(.L_x_12440) ;  /* 0x000000000f087348 */ /* 0x01efea0003c00000 */
[----:B----4-:R0:W4:Y:S02]  /*30570*/  SHFL.IDX P6, R14, R13, R12, R11 ;  /* 0x0000000c0d0e7389 */ /* 0x01012400000c000b */
[----:B01234-:R-:W-:Y:S01]  /*30580*/  ENDCOLLECTIVE ;  /* 0x000000000000791b */ /* 0x01ffe20003800000 */
.L_x_12440:
[----:B------:R-:W-:Y:S05]  /*30590*/  BSYNC B1 ;  /* 0x0000000000017941 */ /* 0x000fea0003800000 */
.L_x_12439:
        /* <DEDUP_REMOVED lines=8> */
.L_x_12441:
[----:B------:R-:W-:Y:S05]  /*30620*/  BRA `(.L_x_12442) ;  /* 0xffffff5c00e87947 */ /* 0x000fea000383ffff */
.L_x_12236:
        /* <DEDUP_REMOVED lines=11> */
.L_x_12444:
[----:B------:R-:W-:Y:S05]  /*306e0*/  BSYNC B1 ;  /* 0x0000000000017941 */ /* 0x000fea0003800000 */
.L_x_12443:
[----:B------:R-:W-:Y:S05]  /*306f0*/  BRA `(.L_x_12445) ;  /* 0xffffff7c00c87947 */ /* 0x000fea000383ffff */
.L_x_12238:
[----:B------:R-:W-:Y:S01]  /*30700*/  BSSY B1, `(.L_x_12446) ;  /* 0x0000006000017945 */ /* 0x000fe20003800000 */
[----:B------:R-:W-:-:S07]  /*30710*/  IMAD.MOV.U32 R15, RZ, RZ, -0x1 ;  /* 0xffffffffff0f7424 */ /* 0x000fce00078e00ff */
[----:B0-----:R-:W-:Y:S05]  /*30720*/  WARPSYNC.COLLECTIVE R15, `(.L_x_12447) ;  /* 0x000000000f0c7348 */ /* 0x001fea0003c00000 */
[----:B------:R-:W-:Y:S02]  /*30730*/  ELECT P6, UR62, PT ;  /* 0x00000000003e782f */ /* 0x000fe400038c0000 */
[----:B------:R-:W-:Y:S01]  /*30740*/  MOV R14, UR62 ;  /* 0x0000003e000e7c02 */ /* 0x000fe20008000f00 */
[----:B0-----:R-:W-:Y:S10]  /*30750*/  ENDCOLLECTIVE ;  /* 0x000000000000791b */ /* 0x001ff40003800000 */
.L_x_12447:
[----:B------:R-:W-:Y:S05]  /*30760*/  BSYNC B1 ;  /* 0x0000000000017941 */ /* 0x000fea0003800000 */
.L_x_12446:
[----:B------:R-:W-:Y:S05]  /*30770*/  BRA `(.L_x_12237) ;  /* 0xffffff7c00c07947 */ /* 0x000fea000383ffff */
.L_x_12240:
[----:B0-----:R0:W1:Y:S02]  /*30780*/  SYNCS.PHASECHK.TRANS64.TRYWAIT P0, [R22+URZ+0x22820], R3 ;  /* 0x02282003160075a7 */ /* 0x001064000800017f */
[----:B-1----:R-:W-:Y:S05]  /*30790*/  @!P0 NANOSLEEP.SYNCS 0x989680 ;  /* 0x009896800000895d */ /* 0x002fea0003900000 */
[----:B------:R-:W1:Y:S02]  /*307a0*/  @!P0 SYNCS.PHASECHK.TRANS64 P0, [R22+URZ+0x22820], R3 ;  /* 0x02282003160085a7 */ /* 0x000e64000800007f */
[----:B-1----:R-:W-:Y:S05]  /*307b0*/  @!P0 BRA `(.L_x_12240) ;  /* 0xfffffffc00f08947 */ /* 0x002fea000383ffff */
[----:B------:R-:W-:Y:S05]  /*307c0*/  BRA `(.L_x_12448) ;  /* 0xffffff7c00d07947 */ /* 0x000fea000383ffff */
.L_x_12244:
[----:B-1----:R1:W2:Y:S02]  /*307d0*/  SYNCS.PHASECHK.TRANS64.TRYWAIT P0, [R12+URZ+0x228a0], R10 ;  /* 0x0228a00a0c0075a7 */ /* 0x0022a4000800017f */
[----:B--2---:R-:W-:Y:S05]  /*307e0*/  @!P0 NANOSLEEP.SYNCS 0x989680 ;  /* 0x009896800000895d */ /* 0x004fea0003900000 */
[----:B------:R-:W2:Y:S02]  /*307f0*/  @!P0 SYNCS.PHASECHK.TRANS64 P0, [R12+URZ+0x228a0], R10 ;  /* 0x0228a00a0c0085a7 */ /* 0x000ea4000800007f */
[----:B--2---:R-:W-:Y:S05]  /*30800*/  @!P0 BRA `(.L_x_12244) ;  /* 0xfffffffc00f08947 */ /* 0x004fea000383ffff */
[----:B------:R-:W-:Y:S05]  /*30810*/  BRA `(.L_x_12449) ;  /* 0xffffff7c00e87947 */ /* 0x000fea000383ffff */
.L_x_12249:
[----:B0-----:R0:W2:Y:S02]  /*30820*/  SYNCS.PHASECHK.TRANS64.TRYWAIT P0, [R12+URZ+0x228c0], R10 ;  /* 0x0228c00a0c0075a7 */ /* 0x0010a4000800017f */
[----:B--2---:R-:W-:Y:S05]  /*30830*/  @!P0 NANOSLEEP.SYNCS 0x989680 ;  /* 0x009896800000895d */ /* 0x004fea0003900000 */
[----:B------:R-:W2:Y:S02]  /*30840*/  @!P0 SYNCS.PHASECHK.TRANS64 P0, [R12+URZ+0x228c0], R10 ;  /* 0x0228c00a0c0085a7 */ /* 0x000ea4000800007f */
[----:B--2---:R-:W-:Y:S05]  /*30850*/  @!P0 BRA `(.L_x_12249) ;  /* 0xfffffffc00f08947 */ /* 0x004fea000383ffff */
[----:B------:R-:W-:Y:S05]  /*30860*/  BRA `(.L_x_12450) ;  /* 0xffffff8000647947 */ /* 0x000fea000383ffff */
.L_x_12259:
[----:B0-----:R0:W1:Y:S02]  /*30870*/  SYNCS.PHASECHK.TRANS64.TRYWAIT P1, [R10+URZ+0x228a0], R2 ;  /* 0x0228a0020a0075a7 */ /* 0x001064000802017f */
[----:B-1----:R-:W-:Y:S05]  /*30880*/  @!P1 NANOSLEEP.SYNCS 0x989680 ;  /* 0x009896800000995d */ /* 0x002fea0003900000 */
[----:B------:R-:W1:Y:S02]  /*30890*/  @!P1 SYNCS.PHASECHK.TRANS64 P1, [R10+URZ+0x228a0], R2 ;  /* 0x0228a0020a0095a7 */ /* 0x000e64000802007f */
[----:B-1----:R-:W-:Y:S05]  /*308a0*/  @!P1 BRA `(.L_x_12259) ;  /* 0xfffffffc00f09947 */ /* 0x002fea000383ffff */
[----:B------:R-:W-:Y:S05]  /*308b0*/  BRA `(.L_x_12451) ;  /* 0xffffff8400d87947 */ /* 0x000fea000383ffff */
.L_x_12264:
[----:B-1----:R1:W2:Y:S02]  /*308c0*/  SYNCS.PHASECHK.TRANS64.TRYWAIT P1, [R10+URZ+0x228c0], R2 ;  /* 0x0228c0020a0075a7 */ /* 0x0022a4000802017f */
[----:B--2---:R-:W-:Y:S05]  /*308d0*/  @!P1 NANOSLEEP.SYNCS 0x989680 ;  /* 0x009896800000995d */ /* 0x004fea0003900000 */
[----:B------:R-:W2:Y:S02]  /*308e0*/  @!P1 SYNCS.PHASECHK.TRANS64 P1, [R10+URZ+0x228c0], R2 ;  /* 0x0228c0020a0095a7 */ /* 0x000ea4000802007f */
[----:B--2---:R-:W-:Y:S05]  /*308f0*/  @!P1 BRA `(.L_x_12264) ;  /* 0xfffffffc00f09947 */ /* 0x004fea000383ffff */
[----:B------:R-:W-:Y:S05]  /*30900*/  BRA `(.L_x_12452) ;  /* 0xffffff8800507947 */ /* 0x000fea000383ffff */
.L_x_12290:
        /* <DEDUP_REMOVED lines=10> */
.L_x_12454:
[----:B------:R-:W-:Y:S05]  /*309b0*/  BSYNC B0 ;  /* 0x0000000000007941 */ /* 0x000fea0003800000 */
.L_x_12453:
[----:B------:R-:W-:Y:S05]  /*309c0*/  BRA `(.L_x_12455) ;  /* 0xffffff9c006c7947 */ /* 0x000fea000383ffff */
.L_x_12293:
[----:B0-----:R0:W1:Y:S02]  /*309d0*/  SYNCS.PHASECHK.TRANS64.TRYWAIT P0, [R33+URZ+0x22840], R0 ;  /* 0x02284000210075a7 */ /* 0x001064000800017f */
[----:B-1----:R-:W-:Y:S05]  /*309e0*/  @!P0 NANOSLEEP.SYNCS 0x989680 ;  /* 0x009896800000895d */ /* 0x002fea0003900000 */
[----:B------:R-:W1:Y:S02]  /*309f0*/  @!P0 SYNCS.PHASECHK.TRANS64 P0, [R33+URZ+0x22840], R0 ;  /* 0x02284000210085a7 */ /* 0x000e64000800007f */
[----:B-1----:R-:W-:Y:S05]  /*30a00*/  @!P0 BRA `(.L_x_12293) ;  /* 0xfffffffc00f08947 */ /* 0x002fea000383ffff */
[----:B------:R-:W-:Y:S05]  /*30a10*/  BRA `(.L_x_12456) ;  /* 0xffffff9c00887947 */ /* 0x000fea000383ffff */
.L_x_12294:
        /* <DEDUP_REMOVED lines=8> */
.L_x_12458:
[----:B------:R-:W-:Y:S05]  /*30aa0*/  BSYNC B0 ;  /* 0x0000000000007941 */ /* 0x000fea0003800000 */
.L_x_12457:
        /* <DEDUP_REMOVED lines=9> */
.L_x_12459:
[----:B------:R-:W-:Y:S02]  /*30b40*/  IMAD.MOV.U32 R13, RZ, RZ, R4 ;  /* 0x000000ffff0d7224 */ /* 0x000fe400078e0004 */
[----:B------:R-:W-:Y:S02]  /*30b50*/  IMAD.MOV.U32 R12, RZ, RZ, 0x1 ;  /* 0x00000001ff0c7424 */ /* 0x000fe400078e00ff */
[----:B------:R-:W-:-:S07]  /*30b60*/  IMAD.MOV.U32 R3, RZ, RZ, R14 ;  /* 0x000000ffff037224 */ /* 0x000fce00078e000e */
[----:B------:R-:W-:Y:S05]  /*30b70*/  WARPSYNC.COLLECTIVE R15, `(.L_x_12460) ;  /* 0x000000000f087348 */ /* 0x000fea0003c00000 */
[----:B------:R0:W1:Y:S02]  /*30b80*/  SHFL.IDX P6, R14, R13, R12, R11 ;  /* 0x0000000c0d0e7389 */ /* 0x00006400000c000b */
[----:B01----:R-:W-:Y:S01]  /*30b90*/  ENDCOLLECTIVE ;  /* 0x000000000000791b */ /* 0x003fe20003800000 */
.L_x_12460:
        /* <DEDUP_REMOVED lines=15> */
.L_x_12461:
[----:B------:R-:W-:Y:S02]  /*30c90*/  @P0 IMAD R7, R5, 0x2, R22 ;  /* 0x0000000205070824 */ /* 0x000fe400078e0216 */
[----:B------:R-:W-:Y:S02]  /*30ca0*/  IMAD.MOV.U32 R13, RZ, RZ, R4 ;  /* 0x000000ffff0d7224 */ /* 0x000fe400078e0004 */
[----:B------:R-:W-:Y:S02]  /*30cb0*/  IMAD.MOV.U32 R12, RZ, RZ, 0x2 ;  /* 0x00000002ff0c7424 */ /* 0x000fe400078e00ff */
[----:B------:R-:W-:-:S07]  /*30cc0*/  IMAD.MOV.U32 R3, RZ, RZ, R14 ;  /* 0x000000ffff037224 */ /* 0x000fce00078e000e */
[----:B------:R-:W-:Y:S05]  /*30cd0*/  WARPSYNC.COLLECTIVE R15, `(.L_x_12462) ;  /* 0x000000000f087348 */ /* 0x000fea0003c00000 */
[----:B------:R0:W1:Y:S02]  /*30ce0*/  SHFL.IDX P6, R14, R13, R12, R11 ;  /* 0x0000000c0d0e7389 */ /* 0x00006400000c000b */
[----:B01----:R-:W-:Y:S01]  /*30cf0*/  ENDCOLLECTIVE ;  /* 0x000000000000791b */ /* 0x003fe20003800000 */
.L_x_12462:
        /* <DEDUP_REMOVED lines=15> */
.L_x_12463:
[----:B------:R-:W-:Y:S02]  /*30df0*/  @P0 IMAD R7, R5, 0x2, R22 ;  /* 0x0000000205070824 */ /* 0x000fe400078e0216 */
[----:B------:R-:W-:Y:S02]  /*30e00*/  IMAD.MOV.U32 R13, RZ, RZ, R4 ;  /* 0x000000ffff0d7224 */ /* 0x000fe400078e0004 */
[----:B------:R-:W-:Y:S02]  /*30e10*/  IMAD.MOV.U32 R12, RZ, RZ, 0x3 ;  /* 0x00000003ff0c7424 */ /* 0x000fe400078e00ff */
[----:B------:R-:W-:-:S07]  /*30e20*/  IMAD.MOV.U32 R3, RZ, RZ, R14 ;  /* 0x000000ffff037224 */ /* 0x000fce00078e000e */
[----:B------:R-:W-:Y:S05]  /*30e30*/  WARPSYNC.COLLECTIVE R15, `(.L_x_12464) ;  /* 0x000000000f087348 */ /* 0x000fea0003c00000 */
[----:B------:R0:W1:Y:S02]  /*30e40*/  SHFL.IDX P6, R14, R13, R12, R11 ;  /* 0x0000000c0d0e7389 */ /* 0x00006400000c000b */
[----:B01----:R-:W-:Y:S01]  /*30e50*/  ENDCOLLECTIVE ;  /* 0x000000000000791b */ /* 0x003fe20003800000 */
.L_x_12464:
        /* <DEDUP_REMOVED lines=15> */
.L_x_12465:
[----:B------:R-:W-:Y:S02]  /*30f50*/  @P0 IMAD R7, R5, 0x2, R22 ;  /* 0x0000000205070824 */ /* 0x000fe400078e0216 */
[----:B------:R-:W-:Y:S02]  /*30f60*/  IMAD.MOV.U32 R13, RZ, RZ, R4 ;  /* 0x000000ffff0d7224 */ /* 0x000fe400078e0004 */
[----:B------:R-:W-:Y:S02]  /*30f70*/  IMAD.MOV.U32 R12, RZ, RZ, 0x4 ;  /* 0x00000004ff0c7424 */ /* 0x000fe400078e00ff */
[----:B------:R-:W-:-:S07]  /*30f80*/  IMAD.MOV.U32 R3, RZ, RZ, R14 ;  /* 0x000000ffff037224 */ /* 0x000fce00078e000e */
[----:B------:R-:W-:Y:S05]  /*30f90*/  WARPSYNC.COLLECTIVE R15, `(.L_x_12466) ;  /* 0x000000000f087348 */ /* 0x000fea0003c00000 */
[----:B------:R0:W1:Y:S02]  /*30fa0*/  SHFL.IDX P6, R14, R13, R12, R11 ;  /* 0x0000000c0d0e7389 */ /* 0x00006400000c000b */
[----:B01----:R-:W-:Y:S01]  /*30fb0*/  ENDCOLLECTIVE ;  /* 0x000000000000791b */ /* 0x003fe20003800000 */
.L_x_12466:
        /* <DEDUP_REMOVED lines=15> */
.L_x_12467:
[----:B------:R-:W-:Y:S02]  /*310b0*/  @P0 IMAD R7, R5, 0x2, R22 ;  /* 0x0000000205070824 */ /* 0x000fe400078e0216 */
[----:B------:R-:W-:Y:S02]  /*310c0*/  IMAD.MOV.U32 R13, RZ, RZ, R4 ;  /* 0x000000ffff0d7224 */ /* 0x000fe400078e0004 */
[----:B------:R-:W-:Y:S02]  /*310d0*/  IMAD.MOV.U32 R12, RZ, RZ, 0x5 ;  /* 0x00000005ff0c7424 */ /* 0x000fe400078e00ff */
[----:B------:R-:W-:-:S07]  /*310e0*/  IMAD.MOV.U32 R3, RZ, RZ, R14 ;  /* 0x000000ffff037224 */ /* 0x000fce00078e000e */
[----:B------:R-:W-:Y:S05]  /*310f0*/  WARPSYNC.COLLECTIVE R15, `(.L_x_12468) ;  /* 0x000000000f087348 */ /* 0x000fea0003c00000 */
[----:B------:R0:W1:Y:S02]  /*31100*/  SHFL.IDX P6, R14, R13, R12, R11 ;  /* 0x0000000c0d0e7389 */ /* 0x00006400000c000b */
[----:B01----:R-:W-:Y:S01]  /*31110*/  ENDCOLLECTIVE ;  /* 0x000000000000791b */ /* 0x003fe20003800000 */
.L_x_12468:
        /* <DEDUP_REMOVED lines=10> */
.L_x_12469:
[----:B------:R-:W-:Y:S01]  /*311c0*/  @!PT LDS RZ, [RZ] ;  /* 0x00000000fffff984 */ /* 0x000fe20000000800 */
[----:B------:R-:W-:Y:S01]  /*311d0*/  @!PT LDS RZ, [RZ] ;  /* 0x00000000fffff984 */ /* 0x000fe20000000800 */
[----:B------:R-:W-:Y:S01]  /*311e0*/  @!PT LDS RZ, [RZ] ;  /* 0x00000000fffff984 */ /* 0x000fe20000000800 */
[----:B------:R1:W-:Y:S01]  /*311f0*/  @P0 LDGSTS.E.BYPASS.LTC128B.128 [R7+0x1e400], desc[UR42][R2.64], !P2 ;  /* 0x1e40000002070fae */ /* 0x0003e2000d101d6a */
[----:B------:R-:W-:Y:S01]  /*31200*/  IMAD.MOV.U32 R0, RZ, RZ, R14 ;  /* 0x000000ffff007224 */ /* 0x000fe200078e000e */
[----:B------:R-:W-:Y:S06]  /*31210*/  BRA `(.L_x_12470) ;  /* 0xffffff9800dc7947 */ /* 0x000fec000383ffff */
.L_x_12299:
        /* <DEDUP_REMOVED lines=9> */
.L_x_12471:
[C---:B------:R-:W-:Y:S01]  /*312b0*/  VIADD R6, R35.reuse, 0x10 ;  /* 0x0000001023067836 */ /* 0x040fe20000000000 */
[----:B------:R-:W-:Y:S01]  /*312c0*/  ISETP.GE.AND P0, PT, R35, R5, PT ;  /* 0x000000052300720c */ /* 0x000fe20003f06270 */
[----:B------:R-:W-:Y:S02]  /*312d0*/  IMAD.MOV.U32 R13, RZ, RZ, R0 ;  /* 0x000000ffff0d7224 */ /* 0x000fe400078e0000 */
[----:B------:R-:W-:-:S10]  /*312e0*/  IMAD.MOV.U32 R2, RZ, RZ, R14 ;  /* 0x000000ffff027224 */ /* 0x000fd400078e000e */
[----:B------:R-:W-:Y:S05]  /*312f0*/  WARPSYNC.COLLECTIVE R15, `(.L_x_12472) ;  /* 0x000000000f087348 */ /* 0x000fea0003c00000 */
[----:B------:R0:W1:Y:S02]  /*31300*/  SHFL.IDX P6, R14, R13, R12, R11 ;  /* 0x0000000c0d0e7389 */ /* 0x00006400000c000b */
[----:B01----:R-:W-:Y:S01]  /*31310*/  ENDCOLLECTIVE ;  /* 0x000000000000791b */ /* 0x003fe20003800000 */
.L_x_12472:
[----:B------:R-:W-:Y:S02]  /*31320*/  IMAD.MOV.U32 R13, RZ, RZ, R4 ;  /* 0x000000ffff0d7224 */ /* 0x000fe400078e0004 */
[----:B------:R-:W-:Y:S02]  /*31330*/  IMAD.MOV.U32 R12, RZ, RZ, 0x1 ;  /* 0x00000001ff0c7424 */ /* 0x000fe400078e00ff */
[----:B------:R-:W-:-:S07]  /*31340*/  IMAD.MOV.U32 R3, RZ, RZ, R14 ;  /* 0x000000ffff037224 */ /* 0x000fce00078e000e */
[----:B------:R-:W-:Y:S05]  /*31350*/  WARPSYNC.COLLECTIVE R15, `(.L_x_12473) ;  /* 0x000000000f087348 */ /* 0x000fea0003c00000 */
[----:B------:R0:W1:Y:S02]  /*31360*/  SHFL.IDX P6, R14, R13, R12, R11 ;  /* 0x0000000c0d0e7389 */ /* 0x00006400000c000b */
[----:B01----:R-:W-:Y:S01]  /*31370*/  ENDCOLLECTIVE ;  /* 0x000000000000791b */ /* 0x003fe20003800000 */
.L_x_12473:
        /* <DEDUP_REMOVED lines=15> */
.L_x_12474:
[----:B------:R-:W-:Y:S02]  /*31470*/  IMAD.MOV.U32 R13, RZ, RZ, R4 ;  /* 0x000000ffff0d7224 */ /* 0x000fe400078e0004 */
[----:B------:R-:W-:Y:S02]  /*31480*/  IMAD.MOV.U32 R12, RZ, RZ, 0x2 ;  /* 0x00000002ff0c7424 */ /* 0x000fe400078e00ff */
[----:B------:R-:W-:-:S07]  /*31490*/  IMAD.MOV.U32 R3, RZ, RZ, R14 ;  /* 0x000000ffff037224 */ /* 0x000fce00078e000e */
[----:B------:R-:W-:Y:S05]  /*314a0*/  WARPSYNC.COLLECTIVE R15, `(.L_x_12475) ;  /* 0x000000000f087348 */ /* 0x000fea0003c00000 */
[----:B------:R0:W1:Y:S02]  /*314b0*/  SHFL.IDX P6, R14, R13, R12, R11 ;  /* 0x0000000c0d0e7389 */ /* 0x00006400000c000b */
[----:B01----:R-:W-:Y:S01]  /*314c0*/  ENDCOLLECTIVE ;  /* 0x000000000000791b */ /* 0x003fe20003800000 */
.L_x_12475:
        /* <DEDUP_REMOVED lines=16> */
.L_x_12476:
[----:B------:R-:W-:Y:S02]  /*315d0*/  IMAD.MOV.U32 R13, RZ, RZ, R4 ;  /* 0x000000ffff0d7224 */ /* 0x000fe400078e0004 */
[----:B------:R-:W-:Y:S02]  /*315e0*/  IMAD.MOV.U32 R12, RZ, RZ, 0x3 ;  /* 0x00000003ff0c7424 */ /* 0x000fe400078e00ff */
[----:B------:R-:W-:-:S07]  /*315f0*/  IMAD.MOV.U32 R3, RZ, RZ, R14 ;  /* 0x000000ffff037224 */ /* 0x000fce00078e000e */
[----:B------:R-:W-:Y:S05]  /*31600*/  WARPSYNC.COLLECTIVE R15, `(.L_x_12477) ;  /* 0x000000000f087348 */ /* 0x000fea0003c00000 */
[----:B------:R0:W1:Y:S02]  /*31610*/  SHFL.IDX P6, R14, R13, R12, R11 ;  /* 0x0000000c0d0e7389 */ /* 0x00006400000c000b */
[----:B01----:R-:W-:Y:S01]  /*31620*/  ENDCOLLECTIVE ;  /* 0x000000000000791b */ /* 0x003fe20003800000 */
.L_x_12477:
        /* <DEDUP_REMOVED lines=16> */
.L_x_12478:
[----:B------:R-:W-:Y:S02]  /*31730*/  IMAD.MOV.U32 R13, RZ, RZ, R4 ;  /* 0x000000ffff0d7224 */ /* 0x000fe400078e0004 */
[----:B------:R-:W-:Y:S02]  /*31740*/  IMAD.MOV.U32 R12, RZ, RZ, 0x4 ;  /* 0x00000004ff0c7424 */ /* 0x000fe400078e00ff */
[----:B------:R-:W-:-:S07]  /*31750*/  IMAD.MOV.U32 R3, RZ, RZ, R14 ;  /* 0x000000ffff037224 */ /* 0x000fce00078e000e */
[----:B------:R-:W-:Y:S05]  /*31760*/  WARPSYNC.COLLECTIVE R15, `(.L_x_12479) ;  /* 0x000000000f087348 */ /* 0x000fea0003c00000 */
[----:B------:R0:W1:Y:S02]  /*31770*/  SHFL.IDX P6, R14, R13, R12, R11 ;  /* 0x0000000c0d0e7389 */ /* 0x00006400000c000b */
[----:B01----:R-:W-:Y:S01]  /*31780*/  ENDCOLLECTIVE ;  /* 0x000000000000791b */ /* 0x003fe20003800000 */
.L_x_12479:
        /* <DEDUP_REMOVED lines=16> */
.L_x_12480:
[----:B------:R-:W-:Y:S02]  /*31890*/  IMAD.MOV.U32 R13, RZ, RZ, R4 ;  /* 0x000000ffff0d7224 */ /* 0x000fe400078e0004 */
[----:B------:R-:W-:Y:S02]  /*318a0*/  IMAD.MOV.U32 R12, RZ, RZ, 0x5 ;  /* 0x00000005ff0c7424 */ /* 0x000fe400078e00ff */
[----:B------:R-:W-:-:S07]  /*318b0*/  IMAD.MOV.U32 R3, RZ, RZ, R14 ;  /* 0x000000ffff037224 */ /* 0x000fce00078e000e */
[----:B------:R-:W-:Y:S05]  /*318c0*/  WARPSYNC.COLLECTIVE R15, `(.L_x_12481) ;  /* 0x000000000f087348 */ /* 0x000fea0003c00000 */
[----:B------:R0:W1:Y:S02]  /*318d0*/  SHFL.IDX P6, R14, R13, R12, R11 ;  /* 0x0000000c0d0e7389 */ /* 0x00006400000c000b */
[----:B01----:R-:W-:Y:S01]  /*318e0*/  ENDCOLLECTIVE ;  /* 0x000000000000791b */ /* 0x003fe20003800000 */
.L_x_12481:
        /* <DEDUP_REMOVED lines=16> */
.L_x_12482:
[----:B------:R-:W-:Y:S02]  /*319f0*/  IMAD.MOV.U32 R13, RZ, RZ, R4 ;  /* 0x000000ffff0d7224 */ /* 0x000fe400078e0004 */
[----:B------:R-:W-:Y:S02]  /*31a00*/  IMAD.MOV.U32 R12, RZ, RZ, 0x6 ;  /* 0x00000006ff0c7424 */ /* 0x000fe400078e00ff */
[----:B------:R-:W-:-:S07]  /*31a10*/  IMAD.MOV.U32 R3, RZ, RZ, R14 ;  /* 0x000000ffff037224 */ /* 0x000fce00078e000e */
[----:B------:R-:W-:Y:S05]  /*31a20*/  WARPSYNC.COLLECTIVE R15, `(.L_x_12483) ;  /* 0x000000000f087348 */ /* 0x000fea0003c00000 */
[----:B------:R0:W1:Y:S02]  /*31a30*/  SHFL.IDX P6, R14, R13, R12, R11 ;  /* 0x0000000c0d0e7389 */ /* 0x00006400000c000b */
[----:B01----:R-:W-:Y:S01]  /*31a40*/  ENDCOLLECTIVE ;  /* 0x000000000000791b */ /* 0x003fe20003800000 */
.L_x_12483:
        /* <DEDUP_REMOVED lines=16> */
.L_x_12484:
[----:B------:R-:W-:Y:S02]  /*31b50*/  IMAD.MOV.U32 R13, RZ, RZ, R4 ;  /* 0x000000ffff0d7224 */ /* 0x000fe400078e0004 */
[----:B------:R-:W-:Y:S02]  /*31b60*/  IMAD.MOV.U32 R12, RZ, RZ, 0x7 ;  /* 0x00000007ff0c7424 */ /* 0x000fe400078e00ff */
[----:B------:R-:W-:-:S07]  /*31b70*/  IMAD.MOV.U32 R3, RZ, RZ, R14 ;  /* 0x000000ffff037224 */ /* 0x000fce00078e000e */
[----:B------:R-:W-:Y:S05]  /*31b80*/  WARPSYNC.COLLECTIVE R15, `(.L_x_12485) ;  /* 0x000000000f087348 */ /* 0x000fea0003c00000 */
[----:B------:R0:W1:Y:S02]  /*31b90*/  SHFL.IDX P6, R14, R13, R12, R11 ;  /* 0x0000000c0d0e7389 */ /* 0x00006400000c000b */
[----:B01----:R-:W-:Y:S01]  /*31ba0*/  ENDCOLLECTIVE ;  /* 0x000000000000791b */ /* 0x003fe20003800000 */
.L_x_12485:
        /* <DEDUP_REMOVED lines=10> */
.L_x_12486:
[----:B------:R-:W-:Y:S01]  /*31c50*/  @!PT LDS RZ, [RZ] ;  /* 0x00000000fffff984 */ /* 0x000fe20000000800 */
[----:B------:R-:W-:Y:S01]  /*31c60*/  @!PT LDS RZ, [RZ] ;  /* 0x00000000fffff984 */ /* 0x000fe20000000800 */
[----:B------:R-:W-:Y:S01]  /*31c70*/  @!PT LDS RZ, [RZ] ;  /* 0x00000000fffff984 */ /* 0x000fe20000000800 */
[----:B------:R0:W-:Y:S01]  /*31c80*/  @!P0 LDGSTS.E.BYPASS.LTC128B.128 [R8+0x1b400], desc[UR42][R2.64], !P1 ;  /* 0x1b40000002088fae */ /* 0x0001e2000c901d6a */
[----:B------:R-:W-:Y:S01]  /*31c90*/  IMAD.MOV.U32 R0, RZ, RZ, R14 ;  /* 0x000000ffff007224 */ /* 0x000fe200078e000e */
[----:B------:R-:W-:Y:S06]  /*31ca0*/  BRA `(.L_x_12487) ;  /* 0xffffff9c00547947 */ /* 0x000fec000383ffff */
.L_x_12302:
[----:B0-----:R0:W1:Y:S02]  /*31cb0*/  SYNCS.PHASECHK.TRANS64.TRYWAIT P0, [R22+URZ+0x22820], R3 ;  /* 0x02282003160075a7 */ /* 0x001064000800017f */
[----:B-1----:R-:W-:Y:S05]  /*31cc0*/  @!P0 NANOSLEEP.SYNCS 0x989680 ;  /* 0x009896800000895d */ /* 0x002fea0003900000 */
[----:B------:R-:W1:Y:S02]  /*31cd0*/  @!P0 SYNCS.PHASECHK.TRANS64 P0, [R22+URZ+0x22820], R3 ;  /* 0x02282003160085a7 */ /* 0x000e64000800007f */
[----:B-1----:R-:W-:Y:S05]  /*31ce0*/  @!P0 BRA `(.L_x_12302) ;  /* 0xfffffffc00f08947 */ /* 0x002fea000383ffff */
[----:B------:R-:W-:Y:S05]  /*31cf0*/  BRA `(.L_x_12488) ;  /* 0xffffff9c00b07947 */ /* 0x000fea000383ffff */
.L_x_12305:
[----:B-1----:R1:W2:Y:S02]  /*31d00*/  SYNCS.PHASECHK.TRANS64.TRYWAIT P0, [R33+URZ+0x22860], R0 ;  /* 0x02286000210075a7 */ /* 0x0022a4000800017f */
[----:B--2---:R-:W-:Y:S05]  /*31d10*/  @!P0 NANOSLEEP.SYNCS 0x989680 ;  /* 0x009896800000895d */ /* 0x004fea0003900000 */
[----:B------:R-:W2:Y:S02]  /*31d20*/  @!P0 SYNCS.PHASECHK.TRANS64 P0, [R33+URZ+0x22860], R0 ;  /* 0x02286000210085a7 */ /* 0x000ea4000800007f */
[----:B--2---:R-:W-:Y:S05]  /*31d30*/  @!P0 BRA `(.L_x_12305) ;  /* 0xfffffffc00f08947 */ /* 0x004fea000383ffff */
[----:B------:R-:W-:Y:S05]  /*31d40*/  BRA `(.L_x_12489) ;  /* 0xffffff9c00c07947 */ /* 0x000fea000383ffff */
.L_x_12306:
        /* <DEDUP_REMOVED lines=8> */
.L_x_12491:
[----:B------:R-:W-:Y:S05]  /*31dd0*/  BSYNC B0 ;  /* 0x0000000000007941 */ /* 0x000fea0003800000 */
.L_x_12490:
        /* <DEDUP_REMOVED lines=13> */
.L_x_12492:
        /* <DEDUP_REMOVED lines=11> */
.L_x_12493:
        /* <DEDUP_REMOVED lines=17> */
.L_x_12494:
[----:B------:R-:W-:Y:S02]  /*32070*/  IMAD.MOV.U32 R13, RZ, RZ, R6 ;  /* 0x000000ffff0d7224 */ /* 0x000fe400078e0006 */
[----:B------:R-:W-:Y:S01]  /*32080*/  IMAD.MOV.U32 R12, RZ, RZ, 0x2 ;  /* 0x00000002ff0c7424 */ /* 0x000fe200078e00ff */
[----:B------:R-:W-:-:S13]  /*32090*/  IADD3 R2, P4, R14, R0, RZ ;  /* 0x000000000e027210 */ /* 0x000fda0007f9e0ff */
[----:B------:R-:W-:Y:S05]  /*320a0*/  WARPSYNC.COLLECTIVE R15, `(.L_x_12495) ;  /* 0x000000000f087348 */ /* 0x000fea0003c00000 */
[----:B------:R0:W1:Y:S02]  /*320b0*/  SHFL.IDX P6, R14, R13, R12, R11 ;  /* 0x0000000c0d0e7389 */ /* 0x00006400000c000b */
[----:B01----:R-:W-:Y:S01]  /*320c0*/  ENDCOLLECTIVE ;  /* 0x000000000000791b */ /* 0x003fe20003800000 */
.L_x_12495:
        /* <DEDUP_REMOVED lines=17> */
.L_x_12496:
[----:B------:R-:W-:Y:S02]  /*321e0*/  IMAD.MOV.U32 R13, RZ, RZ, R6 ;  /* 0x000000ffff0d7224 */ /* 0x000fe400078e0006 */
[----:B------:R-:W-:Y:S01]  /*321f0*/  IMAD.MOV.U32 R12, RZ, RZ, 0x3 ;  /* 0x00000003ff0c7424 */ /* 0x000fe200078e00ff */
[----:B------:R-:W-:-:S13]  /*32200*/  IADD3 R2, P4, R14, R0, RZ ;  /* 0x000000000e027210 */ /* 0x000fda0007f9e0ff */
[----:B------:R-:W-:Y:S05]  /*32210*/  WARPSYNC.COLLECTIVE R15, `(.L_x_12497) ;  /* 0x000000000f087348 */ /* 0x000fea0003c00000 */
[----:B------:R0:W1:Y:S02]  /*32220*/  SHFL.IDX P6, R14, R13, R12, R11 ;  /* 0x0000000c0d0e7389 */ /* 0x00006400000c000b */
[----:B01----:R-:W-:Y:S01]  /*32230*/  ENDCOLLECTIVE ;  /* 0x000000000000791b */ /* 0x003fe20003800000 */
.L_x_12497:
        /* <DEDUP_REMOVED lines=17> */
.L_x_12498:
[----:B------:R-:W-:Y:S02]  /*32350*/  IMAD.MOV.U32 R13, RZ, RZ, R6 ;  /* 0x000000ffff0d7224 */ /* 0x000fe400078e0006 */
[----:B------:R-:W-:Y:S01]  /*32360*/  IMAD.MOV.U32 R12, RZ, RZ, 0x4 ;  /* 0x00000004ff0c7424 */ /* 0x000fe200078e00ff */
[----:B------:R-:W-:-:S13]  /*32370*/  IADD3 R2, P4, R14, R0, RZ ;  /* 0x000000000e027210 */ /* 0x000fda0007f9e0ff */
[----:B------:R-:W-:Y:S05]  /*32380*/  WARPSYNC.COLLECTIVE R15, `(.L_x_12499) ;  /* 0x000000000f087348 */ /* 0x000fea0003c00000 */
[----:B------:R0:W1:Y:S02]  /*32390*/  SHFL.IDX P6, R14, R13, R12, R11 ;  /* 0x0000000c0d0e7389 */ /* 0x00006400000c000b */
[----:B01----:R-:W-:Y:S01]  /*323a0*/  ENDCOLLECTIVE ;  /* 0x000000000000791b */ /* 0x003fe20003800000 */
.L_x_12499:
        /* <DEDUP_REMOVED lines=17> */
.L_x_12500:
[----:B------:R-:W-:Y:S02]  /*324c0*/  IMAD.MOV.U32 R13, RZ, RZ, R6 ;  /* 0x000000ffff0d7224 */ /* 0x000fe400078e0006 */
[----:B------:R-:W-:Y:S01]  /*324d0*/  IMAD.MOV.U32 R12, RZ, RZ, 0x5 ;  /* 0x00000005ff0c7424 */ /* 0x000fe200078e00ff */
[----:B------:R-:W-:-:S13]  /*324e0*/  IADD3 R2, P4, R14, R0, RZ ;  /* 0x000000000e027210 */ /* 0x000fda0007f9e0ff */
[----:B------:R-:W-:Y:S05]  /*324f0*/  WARPSYNC.COLLECTIVE R15, `(.L_x_12501) ;  /* 0x000000000f087348 */ /* 0x000fea0003c00000 */
[----:B------:R0:W1:Y:S02]  /*32500*/  SHFL.IDX P6, R14, R13, R12, R11 ;  /* 0x0000000c0d0e7389 */ /* 0x00006400000c000b */
[----:B01----:R-:W-:Y:S01]  /*32510*/  ENDCOLLECTIVE ;  /* 0x000000000000791b */ /* 0x003fe20003800000 */
.L_x_12501:
        /* <DEDUP_REMOVED lines=12> */
.L_x_12502:
        /* <DEDUP_REMOVED lines=9> */
.L_x_12313:
[----:B0-----:R0:W1:Y:S02]  /*32670*/  SYNCS.PHASECHK.TRANS64.TRYWAIT P0, [R6+URZ+0x22840], R21 ;  /* 0x02284015060075a7 */ /* 0x001064000800017f */
[----:B-1----:R-:W-:Y:S05]  /*32680*/  @!P0 NANOSLEEP.SYNCS 0x989680 ;  /* 0x009896800000895d */ /* 0x002fea0003900000 */
[----:B------:R-:W1:Y:S02]  /*32690*/  @!P0 SYNCS.PHASECHK.TRANS64 P0, [R6+URZ+0x22840], R21 ;  /* 0x02284015060085a7 */ /* 0x000e64000800007f */
[----:B-1----:R-:W-:Y:S05]  /*326a0*/  @!P0 BRA `(.L_x_12313) ;  /* 0xfffffffc00f08947 */ /* 0x002fea000383ffff */
[----:B------:R-:W-:Y:S05]  /*326b0*/  BRA `(.L_x_12504) ;  /* 0xffffffa000207947 */ /* 0x000fea000383ffff */
.L_x_12314:
        /* <DEDUP_REMOVED lines=8> */
.L_x_12506:
[----:B------:R-:W-:Y:S05]  /*32740*/  BSYNC B1 ;  /* 0x0000000000017941 */ /* 0x000fea0003800000 */
.L_x_12505:
        /* <DEDUP_REMOVED lines=9> */
.L_x_12507:
[----:B------:R-:W-:Y:S02]  /*327e0*/  IMAD.MOV.U32 R13, RZ, RZ, R9 ;  /* 0x000000ffff0d7224 */ /* 0x000fe400078e0009 */
[----:B------:R-:W-:Y:S02]  /*327f0*/  IMAD.MOV.U32 R12, RZ, RZ, 0x1 ;  /* 0x00000001ff0c7424 */ /* 0x000fe400078e00ff */
[----:B------:R-:W-:-:S07]  /*32800*/  IMAD.MOV.U32 R2, RZ, RZ, R14 ;  /* 0x000000ffff027224 */ /* 0x000fce00078e000e */
[----:B------:R-:W-:Y:S05]  /*32810*/  WARPSYNC.COLLECTIVE R15, `(.L_x_12508) ;  /* 0x000000000f087348 */ /* 0x000fea0003c00000 */
[----:B------:R0:W1:Y:S02]  /*32820*/  SHFL.IDX P6, R14, R13, R12, R11 ;  /* 0x0000000c0d0e7389 */ /* 0x00006400000c000b */
[----:B01----:R-:W-:Y:S01]  /*32830*/  ENDCOLLECTIVE ;  /* 0x000000000000791b */ /* 0x003fe20003800000 */
.L_x_12508:
        /* <DEDUP_REMOVED lines=11> */
.L_x_12509:
[----:B------:R-:W-:Y:S02]  /*328f0*/  IMAD.MOV.U32 R13, RZ, RZ, R9 ;  /* 0x000000ffff0d7224 */ /* 0x000fe400078e0009 */
[----:B------:R-:W-:Y:S02]  /*32900*/  IMAD.MOV.U32 R12, RZ, RZ, 0x2 ;  /* 0x00000002ff0c7424 */ /* 0x000fe400078e00ff */
[----:B------:R-:W-:-:S07]  /*32910*/  IMAD.MOV.U32 R2, RZ, RZ, R14 ;  /* 0x000000ffff027224 */ /* 0x000fce00078e000e */
[----:B------:R-:W-:Y:S05]  /*32920*/  WARPSYNC.COLLECTIVE R15, `(.L_x_12510) ;  /* 0x000000000f087348 */ /* 0x000fea0003c00000 */
[----:B------:R0:W1:Y:S02]  /*32930*/  SHFL.IDX P6, R14, R13, R12, R11 ;  /* 0x0000000c0d0e7389 */ /* 0x00006400000c000b */
[----:B01----:R-:W-:Y:S01]  /*32940*/  ENDCOLLECTIVE ;  /* 0x000000000000791b */ /* 0x003fe20003800000 */
.L_x_12510:
        /* <DEDUP_REMOVED lines=11> */
.L_x_12511:
[----:B------:R-:W-:Y:S02]  /*32a00*/  IMAD.MOV.U32 R13, RZ, RZ, R9 ;  /* 0x000000ffff0d7224 */ /* 0x000fe400078e0009 */
[----:B------:R-:W-:Y:S02]  /*32a10*/  IMAD.MOV.U32 R12, RZ, RZ, 0x3 ;  /* 0x00000003ff0c7424 */ /* 0x000fe400078e00ff */
[----:B------:R-:W-:-:S07]  /*32a20*/  IMAD.MOV.U32 R2, RZ, RZ, R14 ;  /* 0x000000ffff027224 */ /* 0x000fce00078e000e */
[----:B------:R-:W-:Y:S05]  /*32a30*/  WARPSYNC.COLLECTIVE R15, `(.L_x_12512) ;  /* 0x000000000f087348 */ /* 0x000fea0003c00000 */
[----:B------:R0:W1:Y:S02]  /*32a40*/  SHFL.IDX P6, R14, R13, R12, R11 ;  /* 0x0000000c0d0e7389 */ /* 0x00006400000c000b */
[----:B01----:R-:W-:Y:S01]  /*32a50*/  ENDCOLLECTIVE ;  /* 0x000000000000791b */ /* 0x003fe20003800000 */
.L_x_12512:
        /* <DEDUP_REMOVED lines=11> */
.L_x_12513:
[----:B------:R-:W-:Y:S02]  /*32b10*/  IMAD.MOV.U32 R13, RZ, RZ, R9 ;  /* 0x000000ffff0d7224 */ /* 0x000fe400078e0009 */
[----:B------:R-:W-:Y:S02]  /*32b20*/  IMAD.MOV.U32 R12, RZ, RZ, 0x4 ;  /* 0x00000004ff0c7424 */ /* 0x000fe400078e00ff */
[----:B------:R-:W-:-:S07]  /*32b30*/  IMAD.MOV.U32 R2, RZ, RZ, R14 ;  /* 0x000000ffff027224 */ /* 0x000fce00078e000e */
[----:B------:R-:W-:Y:S05]  /*32b40*/  WARPSYNC.COLLECTIVE R15, `(.L_x_12514) ;  /* 0x000000000f087348 */ /* 0x000fea0003c00000 */
[----:B------:R0:W1:Y:S02]  /*32b50*/  SHFL.IDX P6, R14, R13, R12, R11 ;  /* 0x0000000c0d0e7389 */ /* 0x00006400000c000b */
[----:B01----:R-:W-:Y:S01]  /*32b60*/  ENDCOLLECTIVE ;  /* 0x000000000000791b */ /* 0x003fe20003800000 */
.L_x_12514:
        /* <DEDUP_REMOVED lines=11> */
.L_x_12515:
[----:B------:R-:W-:Y:S02]  /*32c20*/  IMAD.MOV.U32 R13, RZ, RZ, R9 ;  /* 0x000000ffff0d7224 */ /* 0x000fe400078e0009 */
[----:B------:R-:W-:Y:S02]  /*32c30*/  IMAD.MOV.U32 R12, RZ, RZ, 0x5 ;  /* 0x00000005ff0c7424 */ /* 0x000fe400078e00ff */
[----:B------:R-:W-:-:S07]  /*32c40*/  IMAD.MOV.U32 R2, RZ, RZ, R14 ;  /* 0x000000ffff027224 */ /* 0x000fce00078e000e */
[----:B------:R-:W-:Y:S05]  /*32c50*/  WARPSYNC.COLLECTIVE R15, `(.L_x_12516) ;  /* 0x000000000f087348 */ /* 0x000fea0003c00000 */
[----:B------:R0:W1:Y:S02]  /*32c60*/  SHFL.IDX P6, R14, R13, R12, R11 ;  /* 0x0000000c0d0e7389 */ /* 0x00006400000c000b */
[----:B01----:R-:W-:Y:S01]  /*32c70*/  ENDCOLLECTIVE ;  /* 0x000000000000791b */ /* 0x003fe20003800000 */
.L_x_12516:
        /* <DEDUP_REMOVED lines=11> */
.L_x_12517:
[----:B------:R-:W-:Y:S01]  /*32d30*/  IMAD.MOV.U32 R2, RZ, RZ, R14 ;  /* 0x000000ffff027224 */ /* 0x000fe200078e000e */
[----:B------:R-:W-:Y:S06]  /*32d40*/  BRA `(.L_x_12518) ;  /* 0xffffff9c00487947 */ /* 0x000fec000383ffff */
.L_x_12319:
[----:B---3--:R3:W4:Y:S02]  /*32d50*/  SYNCS.PHASECHK.TRANS64.TRYWAIT P0, [R6+URZ+0x22860], R21 ;  /* 0x02286015060075a7 */ /* 0x008724000800017f */
[----:B----4-:R-:W-:Y:S05]  /*32d60*/  @!P0 NANOSLEEP.SYNCS 0x989680 ;  /* 0x009896800000895d */ /* 0x010fea0003900000 */
[----:B------:R-:W4:Y:S02]  /*32d70*/  @!P0 SYNCS.PHASECHK.TRANS64 P0, [R6+URZ+0x22860], R21 ;  /* 0x02286015060085a7 */ /* 0x000f24000800007f */
[----:B----4-:R-:W-:Y:S05]  /*32d80*/  @!P0 BRA `(.L_x_12319) ;  /* 0xfffffffc00f08947 */ /* 0x010fea000383ffff */
[----:B------:R-:W-:Y:S05]  /*32d90*/  BRA `(.L_x_12519) ;  /* 0xffffff9c00987947 */ /* 0x000fea000383ffff */
.L_x_12320:
        /* <DEDUP_REMOVED lines=8> */
.L_x_12521:
[----:B------:R-:W-:Y:S05]  /*32e20*/  BSYNC B1 ;  /* 0x0000000000017941 */ /* 0x000fea0003800000 */
.L_x_12520:
        /* <DEDUP_REMOVED lines=9> */
.L_x_12522:
[----:B------:R-:W-:Y:S02]  /*32ec0*/  IMAD.MOV.U32 R13, RZ, RZ, R9 ;  /* 0x000000ffff0d7224 */ /* 0x000fe400078e0009 */
[----:B------:R-:W-:Y:S01]  /*32ed0*/  IMAD.MOV.U32 R12, RZ, RZ, 0x1 ;  /* 0x00000001ff0c7424 */ /* 0x000fe200078e00ff */
[----:B------:R-:W-:-:S13]  /*32ee0*/  IADD3 R2, P0, R14, R0, RZ ;  /* 0x000000000e027210 */ /* 0x000fda0007f1e0ff */
[----:B------:R-:W-:Y:S05]  /*32ef0*/  WARPSYNC.COLLECTIVE R15, `(.L_x_12523) ;  /* 0x000000000f087348 */ /* 0x000fea0003c00000 */
[----:B------:R0:W1:Y:S02]  /*32f00*/  SHFL.IDX P6, R14, R13, R12, R11 ;  /* 0x0000000c0d0e7389 */ /* 0x00006400000c000b */
[----:B01----:R-:W-:Y:S01]  /*32f10*/  ENDCOLLECTIVE ;  /* 0x000000000000791b */ /* 0x003fe20003800000 */
.L_x_12523:
        /* <DEDUP_REMOVED lines=13> */
.L_x_12524:
[----:B------:R-:W-:Y:S02]  /*32ff0*/  IMAD.MOV.U32 R13, RZ, RZ, R9 ;  /* 0x000000ffff0d7224 */ /* 0x000fe400078e0009 */
[----:B------:R-:W-:Y:S01]  /*33000*/  IMAD.MOV.U32 R12, RZ, RZ, 0x2 ;  /* 0x00000002ff0c7424 */ /* 0x000fe200078e00ff */
[----:B------:R-:W-:-:S13]  /*33010*/  IADD3 R2, P0, R14, R0, RZ ;  /* 0x000000000e027210 */ /* 0x000fda0007f1e0ff */
[----:B------:R-:W-:Y:S05]  /*33020*/  WARPSYNC.COLLECTIVE R15, `(.L_x_12525) ;  /* 0x000000000f087348 */ /* 0x000fea0003c00000 */
[----:B------:R0:W1:Y:S02]  /*33030*/  SHFL.IDX P6, R14, R13, R12, R11 ;  /* 0x0000000c0d0e7389 */ /* 0x00006400000c000b */
[----:B01----:R-:W-:Y:S01]  /*33040*/  ENDCOLLECTIVE ;  /* 0x000000000000791b */ /* 0x003fe20003800000 */
.L_x_12525:
        /* <DEDUP_REMOVED lines=13> */
.L_x_12526:
[----:B------:R-:W-:Y:S02]  /*33120*/  IMAD.MOV.U32 R13, RZ, RZ, R9 ;  /* 0x000000ffff0d7224 */ /* 0x000fe400078e0009 */
[----:B------:R-:W-:Y:S01]  /*33130*/  IMAD.MOV.U32 R12, RZ, RZ, 0x3 ;  /* 0x00000003ff0c7424 */ /* 0x000fe200078e00ff */
[----:B------:R-:W-:-:S13]  /*33140*/  IADD3 R2, P0, R14, R0, RZ ;  /* 0x000000000e027210 */ /* 0x000fda0007f1e0ff */
[----:B------:R-:W-:Y:S05]  /*33150*/  WARPSYNC.COLLECTIVE R15, `(.L_x_12527) ;  /* 0x000000000f087348 */ /* 0x000fea0003c00000 */
[----:B------:R0:W1:Y:S02]  /*33160*/  SHFL.IDX P6, R14, R13, R12, R11 ;  /* 0x0000000c0d0e7389 */ /* 0x00006400000c000b */
[----:B01----:R-:W-:Y:S01]  /*33170*/  ENDCOLLECTIVE ;  /* 0x000000000000791b */ /* 0x003fe20003800000 */
.L_x_12527:
        /* <DEDUP_REMOVED lines=13> */
.L_x_12528:
[----:B------:R-:W-:Y:S02]  /*33250*/  IMAD.MOV.U32 R13, RZ, RZ, R9 ;  /* 0x000000ffff0d7224 */ /* 0x000fe400078e0009 */
[----:B------:R-:W-:Y:S01]  /*33260*/  IMAD.MOV.U32 R12, RZ, RZ, 0x4 ;  /* 0x00000004ff0c7424 */ /* 0x000fe200078e00ff */
[----:B------:R-:W-:-:S13]  /*33270*/  IADD3 R2, P0, R14, R0, RZ ;  /* 0x000000000e027210 */ /* 0x000fda0007f1e0ff */
[----:B------:R-:W-:Y:S05]  /*33280*/  WARPSYNC.COLLECTIVE R15, `(.L_x_12529) ;  /* 0x000000000f087348 */ /* 0x000fea0003c00000 */
[----:B------:R0:W1:Y:S02]  /*33290*/  SHFL.IDX P6, R14, R13, R12, R11 ;  /* 0x0000000c0d0e7389 */ /* 0x00006400000c000b */
[----:B01----:R-:W-:Y:S01]  /*332a0*/  ENDCOLLECTIVE ;  /* 0x000000000000791b */ /* 0x003fe20003800000 */
.L_x_12529:
        /* <DEDUP_REMOVED lines=13> */
.L_x_12530:
[----:B------:R-:W-:Y:S02]  /*33380*/  IMAD.MOV.U32 R13, RZ, RZ, R9 ;  /* 0x000000ffff0d7224 */ /* 0x000fe400078e0009 */
[----:B------:R-:W-:Y:S01]  /*33390*/  IMAD.MOV.U32 R12, RZ, RZ, 0x5 ;  /* 0x00000005ff0c7424 */ /* 0x000fe200078e00ff */
[----:B------:R-:W-:-:S13]  /*333a0*/  IADD3 R2, P0, R14, R0, RZ ;  /* 0x000000000e027210 */ /* 0x000fda0007f1e0ff */
[----:B------:R-:W-:Y:S05]  /*333b0*/  WARPSYNC.COLLECTIVE R15, `(.L_x_12531) ;  /* 0x000000000f087348 */ /* 0x000fea0003c00000 */
[----:B------:R0:W1:Y:S02]  /*333c0*/  SHFL.IDX P6, R14, R13, R12, R11 ;  /* 0x0000000c0d0e7389 */ /* 0x00006400000c000b */
[----:B01----:R-:W-:Y:S01]  /*333d0*/  ENDCOLLECTIVE ;  /* 0x000000000000791b */ /* 0x003fe20003800000 */
.L_x_12531:
        /* <DEDUP_REMOVED lines=13> */
.L_x_12532:
[----:B------:R-:W-:Y:S05]  /*334b0*/  BRA `(.L_x_12533) ;  /* 0xffffff9800dc7947 */ /* 0x000fea000383ffff */
.L_x_12328:
        /* <DEDUP_REMOVED lines=8> */
.L_x_12535:
[----:B------:R-:W-:Y:S05]  /*33540*/  BSYNC B0 ;  /* 0x0000000000007941 */ /* 0x000fea0003800000 */
.L_x_12534:
        /* <DEDUP_REMOVED lines=9> */
.L_x_12536:
        /* <DEDUP_REMOVED lines=24> */
.L_x_12537:
[----:B------:R-:W-:Y:S01]  /*33760*/  IMAD.MOV.U32 R12, RZ, RZ, 0x2 ;  /* 0x00000002ff0c7424 */ /* 0x000fe200078e00ff */
[----:B------:R-:W-:-:S05]  /*33770*/  SEL R14, R14, RZ, P1 ;  /* 0x000000ff0e0e7207 */ /* 0x000fca0000800000 */
[----:B------:R-:W-:-:S04]  /*33780*/  IMAD.IADD R5, R13, 0x1, R14 ;  /* 0x000000010d057824 */ /* 0x000fc800078e020e */
[----:B------:R-:W-:-:S07]  /*33790*/  IMAD.MOV.U32 R13, RZ, RZ, R5 ;  /* 0x000000ffff0d7224 */ /* 0x000fce00078e0005 */
[----:B------:R-:W-:Y:S05]  /*337a0*/  WARPSYNC.COLLECTIVE R15, `(.L_x_12538) ;  /* 0x000000000f087348 */ /* 0x000fea0003c00000 */
[----:B------:R0:W1:Y:S02]  /*337b0*/  SHFL.UP P6, R14, R13, R12, R11 ;  /* 0x0400000c0d0e7389 */ /* 0x00006400000c000b */
[----:B01----:R-:W-:Y:S01]  /*337c0*/  ENDCOLLECTIVE ;  /* 0x000000000000791b */ /* 0x003fe20003800000 */
.L_x_12538:
[----:B------:R-:W-:Y:S01]  /*337d0*/  IMAD.MOV.U32 R12, RZ, RZ, 0x4 ;  /* 0x00000004ff0c7424 */ /* 0x000fe200078e00ff */
[----:B------:R-:W-:-:S05]  /*337e0*/  SEL R2, R14, RZ, P2 ;  /* 0x000000ff0e027207 */ /* 0x000fca0001000000 */
[----:B------:R-:W-:-:S04]  /*337f0*/  IMAD.IADD R2, R5, 0x1, R2 ;  /* 0x0000000105027824 */ /* 0x000fc800078e0202 */
[----:B------:R-:W-:-:S07]  /*33800*/  IMAD.MOV.U32 R13, RZ, RZ, R2 ;  /* 0x000000ffff0d7224 */ /* 0x000fce00078e0002 */
[----:B------:R-:W-:Y:S05]  /*33810*/  WARPSYNC.COLLECTIVE R15, `(.L_x_12539) ;  /* 0x000000000f087348 */ /* 0x000fea0003c00000 */
[----:B------:R0:W1:Y:S02]  /*33820*/  SHFL.UP P6, R14, R13, R12, R11 ;  /* 0x0400000c0d0e7389 */ /* 0x00006400000c000b */
[----:B01----:R-:W-:Y:S01]  /*33830*/  ENDCOLLECTIVE ;  /* 0x000000000000791b */ /* 0x003fe20003800000 */
.L_x_12539:
[----:B------:R-:W-:Y:S01]  /*33840*/  IMAD.MOV.U32 R12, RZ, RZ, 0x8 ;  /* 0x00000008ff0c7424 */ /* 0x000fe200078e00ff */
[----:B------:R-:W-:-:S05]  /*33850*/  SEL R3, R14, RZ, P3 ;  /* 0x000000ff0e037207 */ /* 0x000fca0001800000 */
[----:B------:R-:W-:-:S04]  /*33860*/  IMAD.IADD R3, R2, 0x1, R3 ;  /* 0x0000000102037824 */ /* 0x000fc800078e0203 */
[----:B------:R-:W-:-:S07]  /*33870*/  IMAD.MOV.U32 R13, RZ, RZ, R3 ;  /* 0x000000ffff0d7224 */ /* 0x000fce00078e0003 */
[----:B------:R-:W-:Y:S05]  /*33880*/  WARPSYNC.COLLECTIVE R15, `(.L_x_12540) ;  /* 0x000000000f087348 */ /* 0x000fea0003c00000 */
[----:B------:R0:W1:Y:S02]  /*33890*/  SHFL.UP P6, R14, R13, R12, R11 ;  /* 0x0400000c0d0e7389 */ /* 0x00006400000c000b */
[----:B01----:R-:W-:Y:S01]  /*338a0*/  ENDCOLLECTIVE ;  /* 0x000000000000791b */ /* 0x003fe20003800000 */
.L_x_12540:
[----:B------:R-:W-:Y:S01]  /*338b0*/  IMAD.MOV.U32 R12, RZ, RZ, 0x10 ;  /* 0x00000010ff0c7424 */ /* 0x000fe200078e00ff */
[----:B------:R-:W-:-:S05]  /*338c0*/  SEL R14, R14, RZ, P4 ;  /* 0x000000ff0e0e7207 */ /* 0x000fca0002000000 */
[----:B------:R-:W-:-:S04]  /*338d0*/  IMAD.IADD R5, R3, 0x1, R14 ;  /* 0x0000000103057824 */ /* 0x000fc800078e020e */
[----:B------:R-:W-:-:S07]  /*338e0*/  IMAD.MOV.U32 R13, RZ, RZ, R5 ;  /* 0x000000ffff0d7224 */ /* 0x000fce00078e0005 */
[----:B------:R-:W-:Y:S05]  /*338f0*/  WARPSYNC.COLLECTIVE R15, `(.L_x_12541) ;  /* 0x000000000f087348 */ /* 0x000fea0003c00000 */
[----:B------:R0:W1:Y:S02]  /*33900*/  SHFL.UP P6, R14, R13, R12, R11 ;  /* 0x0400000c0d0e7389 */ /* 0x00006400000c000b */
[----:B01----:R-:W-:Y:S01]  /*33910*/  ENDCOLLECTIVE ;  /* 0x000000000000791b */ /* 0x003fe20003800000 */
.L_x_12541:
        /* <DEDUP_REMOVED lines=8> */
.L_x_12542:
[----:B------:R-:W-:Y:S05]  /*339a0*/  BRA `(.L_x_12543) ;  /* 0xffffff9c003c7947 */ /* 0x000fea000383ffff */
.L_x_12331:
[----:B------:R-:W-:Y:S01]  /*339b0*/  BSSY B0, `(.L_x_12544) ;  /* 0x0000007000007945 */ /* 0x000fe20003800000 */
[----:B------:R-:W-:Y:S02]  /*339c0*/  IMAD.MOV.U32 R12, RZ, RZ, 0x1 ;  /* 0x00000001ff0c7424 */ /* 0x000fe400078e00ff */
[----:B------:R-:W-:Y:S02]  /*339d0*/  IMAD.MOV.U32 R11, RZ, RZ, RZ ;  /* 0x000000ffff0b7224 */ /* 0x000fe400078e00ff */
[----:B------:R-:W-:-:S07]  /*339e0*/  IMAD.MOV.U32 R15, RZ, RZ, -0x1 ;  /* 0xffffffffff0f7424 */ /* 0x000fce00078e00ff */
[----:B------:R-:W-:Y:S05]  /*339f0*/  WARPSYNC.COLLECTIVE R15, `(.L_x_12545) ;  /* 0x000000000f087348 */ /* 0x000fea0003c00000 */
[----:B------:R0:W1:Y:S02]  /*33a00*/  SHFL.UP P6, R14, R13, R12, R11 ;  /* 0x0400000c0d0e7389 */ /* 0x00006400000c000b */
[----:B01----:R-:W-:Y:S01]  /*33a10*/  ENDCOLLECTIVE ;  /* 0x000000000000791b */ /* 0x003fe20003800000 */
.L_x_12545:
[----:B------:R-:W-:Y:S05]  /*33a20*/  BSYNC B0 ;  /* 0x0000000000007941 */ /* 0x000fea0003800000 */
.L_x_12544:
        /* <DEDUP_REMOVED lines=8> */
.L_x_12546:
[----:B------:R-:W-:Y:S01]  /*33ab0*/  IMAD.MOV.U32 R12, RZ, RZ, 0x4 ;  /* 0x00000004ff0c7424 */ /* 0x000fe200078e00ff */
[----:B------:R-:W-:-:S05]  /*33ac0*/  SEL R2, R14, RZ, P2 ;  /* 0x000000ff0e027207 */ /* 0x000fca0001000000 */
[----:B------:R-:W-:-:S04]  /*33ad0*/  IMAD.IADD R2, R13, 0x1, R2 ;  /* 0x000000010d027824 */ /* 0x000fc800078e0202 */
[----:B------:R-:W-:-:S07]  /*33ae0*/  IMAD.MOV.U32 R13, RZ, RZ, R2 ;  /* 0x000000ffff0d7224 */ /* 0x000fce00078e0002 */
[----:B------:R-:W-:Y:S05]  /*33af0*/  WARPSYNC.COLLECTIVE R15, `(.L_x_12547) ;  /* 0x000000000f087348 */ /* 0x000fea0003c00000 */
[----:B------:R0:W1:Y:S02]  /*33b00*/  SHFL.UP P6, R14, R13, R12, R11 ;  /* 0x0400000c0d0e7389 */ /* 0x00006400000c000b */
[----:B01----:R-:W-:Y:S01]  /*33b10*/  ENDCOLLECTIVE ;  /* 0x000000000000791b */ /* 0x003fe20003800000 */
.L_x_12547:
[----:B------:R-:W-:Y:S01]  /*33b20*/  IMAD.MOV.U32 R12, RZ, RZ, 0x8 ;  /* 0x00000008ff0c7424 */ /* 0x000fe200078e00ff */
[----:B------:R-:W-:-:S05]  /*33b30*/  SEL R3, R14, RZ, P3 ;  /* 0x000000ff0e037207 */ /* 0x000fca0001800000 */
[----:B------:R-:W-:-:S04]  /*33b40*/  IMAD.IADD R3, R2, 0x1, R3 ;  /* 0x0000000102037824 */ /* 0x000fc800078e0203 */
[----:B------:R-:W-:-:S07]  /*33b50*/  IMAD.MOV.U32 R13, RZ, RZ, R3 ;  /* 0x000000ffff0d7224 */ /* 0x000fce00078e0003 */
[----:B------:R-:W-:Y:S05]  /*33b60*/  WARPSYNC.COLLECTIVE R15, `(.L_x_12548) ;  /* 0x000000000f087348 */ /* 0x000fea0003c00000 */
[----:B------:R0:W1:Y:S02]  /*33b70*/  SHFL.UP P6, R14, R13, R12, R11 ;  /* 0x0400000c0d0e7389 */ /* 0x00006400000c000b */
[----:B01----:R-:W-:Y:S01]  /*33b80*/  ENDCOLLECTIVE ;  /* 0x000000000000791b */ /* 0x003fe20003800000 */
.L_x_12548:
[----:B------:R-:W-:Y:S01]  /*33b90*/  IMAD.MOV.U32 R12, RZ, RZ, 0x10 ;  /* 0x00000010ff0c7424 */ /* 0x000fe200078e00ff */
[----:B------:R-:W-:-:S05]  /*33ba0*/  SEL R14, R14, RZ, P4 ;  /* 0x000000ff0e0e7207 */ /* 0x000fca0002000000 */
[----:B------:R-:W-:-:S04]  /*33bb0*/  IMAD.IADD R5, R3, 0x1, R14 ;  /* 0x0000000103057824 */ /* 0x000fc800078e020e */
[----:B------:R-:W-:-:S07]  /*33bc0*/  IMAD.MOV.U32 R13, RZ, RZ, R5 ;  /* 0x000000ffff0d7224 */ /* 0x000fce00078e0005 */
[----:B------:R-:W-:Y:S05]  /*33bd0*/  WARPSYNC.COLLECTIVE R15, `(.L_x_12549) ;  /* 0x000000000f087348 */ /* 0x000fea0003c00000 */
[----:B------:R0:W1:Y:S02]  /*33be0*/  SHFL.UP P6, R14, R13, R12, R11 ;  /* 0x0400000c0d0e7389 */ /* 0x00006400000c000b */
[----:B01----:R-:W-:Y:S01]  /*33bf0*/  ENDCOLLECTIVE ;  /* 0x000000000000791b */ /* 0x003fe20003800000 */
.L_x_12549:
        /* <DEDUP_REMOVED lines=8> */
.L_x_12550:
[----:B------:R-:W-:Y:S05]  /*33c80*/  BRA `(.L_x_12551) ;  /* 0xffffff9c00287947 */ /* 0x000fea000383ffff */
.L_x_12333:
[----:B------:R-:W-:Y:S01]  /*33c90*/  BSSY B0, `(.L_x_12552) ;  /* 0x0000006000007945 */ /* 0x000fe20003800000 */
[----:B------:R-:W-:Y:S01]  /*33ca0*/  PLOP3.LUT P6, PT, P6, PT, PT, 0x8, 0x0 ;  /* 0x000000000000781c */ /* 0x000fe200037ce170 */
[----:B------:R-:W-:-:S12]  /*33cb0*/  IMAD.MOV.U32 R15, RZ, RZ, -0x1 ;  /* 0xffffffffff0f7424 */ /* 0x000fd800078e00ff */
[----:B0-----:R-:W-:Y:S05]  /*33cc0*/  WARPSYNC.COLLECTIVE R15, `(.L_x_12553) ;  /* 0x000000000f087348 */ /* 0x001fea0003c00000 */
[----:B------:R-:W-:Y:S01]  /*33cd0*/  VOTE.ANY R14, PT, P6 ;  /* 0x00000000000e7806 */ /* 0x000fe200030e0100 */
[----:B0-----:R-:W-:Y:S06]  /*33ce0*/  ENDCOLLECTIVE ;  /* 0x000000000000791b */ /* 0x001fec0003800000 */
.L_x_12553:
[----:B------:R-:W-:Y:S05]  /*33cf0*/  BSYNC B0 ;  /* 0x0000000000007941 */ /* 0x000fea0003800000 */
.L_x_12552:
        /* <DEDUP_REMOVED lines=8> */
.L_x_12554:
[----:B------:R-:W-:Y:S02]  /*33d80*/  IMAD.IADD R19, R12, 0x1, R19 ;  /* 0x000000010c137824 */ /* 0x000fe400078e0213 */
[----:B------:R-:W-:Y:S02]  /*33d90*/  IMAD.MOV.U32 R13, RZ, RZ, R4 ;  /* 0x000000ffff0d7224 */ /* 0x000fe400078e0004 */
[----:B------:R-:W-:-:S07]  /*33da0*/  IMAD.MOV.U32 R17, RZ, RZ, R14 ;  /* 0x000000ffff117224 */ /* 0x000fce00078e000e */
[----:B------:R-:W-:Y:S05]  /*33db0*/  WARPSYNC.COLLECTIVE R15, `(.L_x_12555) ;  /* 0x000000000f087348 */ /* 0x000fea0003c00000 */
[----:B------:R0:W1:Y:S02]  /*33dc0*/  SHFL.IDX P6, R14, R13, R12, R11 ;  /* 0x0000000c0d0e7389 */ /* 0x00006400000c000b */
[----:B01----:R-:W-:Y:S01]  /*33dd0*/  ENDCOLLECTIVE ;  /* 0x000000000000791b */ /* 0x003fe20003800000 */
.L_x_12555:
[----:B------:R-:W-:Y:S01]  /*33de0*/  IMAD.MOV.U32 R4, RZ, RZ, R14 ;  /* 0x000000ffff047224 */ /* 0x000fe200078e000e */
[----:B------:R-:W-:Y:S06]  /*33df0*/  BRA `(.L_x_12556) ;  /* 0xffffff9c000c7947 */ /* 0x000fec000383ffff */
.L_x_12335:
[----:B------:R-:W-:Y:S01]  /*33e00*/  BSSY B0, `(.L_x_12557) ;  /* 0x0000007000007945 */ /* 0x000fe20003800000 */
[----:B------:R-:W-:Y:S02]  /*33e10*/  IMAD.MOV.U32 R13, RZ, RZ, R2 ;  /* 0x000000ffff0d7224 */ /* 0x000fe400078e0002 */
[----:B------:R-:W-:Y:S02]  /*33e20*/  IMAD.MOV.U32 R11, RZ, RZ, 0x1f ;  /* 0x0000001fff0b7424 */ /* 0x000fe400078e00ff */
[----:B------:R-:W-:-:S07]  /*33e30*/  IMAD.MOV.U32 R15, RZ, RZ, -0x1 ;  /* 0xffffffffff0f7424 */ /* 0x000fce00078e00ff */
[----:B0-23--:R-:W-:Y:S05]  /*33e40*/  WARPSYNC.COLLECTIVE R15, `(.L_x_12558) ;  /* 0x000000000f087348 */ /* 0x00dfea0003c00000 */
[----:B------:R1:W4:Y:S02]  /*33e50*/  SHFL.IDX P6, R14, R13, R12, R11 ;  /* 0x0000000c0d0e7389 */ /* 0x00032400000c000b */
[----:B01234-:R-:W-:Y:S01]  /*33e60*/  ENDCOLLECTIVE ;  /* 0x000000000000791b */ /* 0x01ffe20003800000 */
.L_x_12558:
[----:B------:R-:W-:Y:S05]  /*33e70*/  BSYNC B0 ;  /* 0x0000000000007941 */ /* 0x000fea0003800000 */
.L_x_12557:
[----:B------:R-:W-:Y:S01]  /*33e80*/  IMAD.MOV.U32 R6, RZ, RZ, R14 ;  /* 0x000000ffff067224 */ /* 0x000fe200078e000e */
[----:B------:R-:W-:Y:S06]  /*33e90*/  BRA `(.L_x_12334) ;  /* 0xffffff9800fc7947 */ /* 0x000fec000383ffff */
.L_x_12341:
[----:B0-----:R0:W4:Y:S02]  /*33ea0*/  SYNCS.PHASECHK.TRANS64.TRYWAIT P0, [R4+URZ+0x22820], R0 ;  /* 0x02282000040075a7 */ /* 0x001124000800017f */
[----:B----4-:R-:W-:Y:S05]  /*33eb0*/  @!P0 NANOSLEEP.SYNCS 0x989680 ;  /* 0x009896800000895d */ /* 0x010fea0003900000 */
[----:B------:R-:W4:Y:S02]  /*33ec0*/  @!P0 SYNCS.PHASECHK.TRANS64 P0, [R4+URZ+0x22820], R0 ;  /* 0x02282000040085a7 */ /* 0x000f24000800007f */
[----:B----4-:R-:W-:Y:S05]  /*33ed0*/  @!P0 BRA `(.L_x_12341) ;  /* 0xfffffffc00f08947 */ /* 0x010fea000383ffff */
[----:B------:R-:W-:Y:S05]  /*33ee0*/  BRA `(.L_x_12559) ;  /* 0xffffffa400547947 */ /* 0x000fea000383ffff */
.L_x_12342:
        /* <DEDUP_REMOVED lines=11> */
.L_x_12561:
[----:B------:R-:W-:Y:S05]  /*33fa0*/  BSYNC B0 ;  /* 0x0000000000007941 */ /* 0x000fea0003800000 */
.L_x_12560:
[----:B------:R-:W-:Y:S05]  /*33fb0*/  BRA `(.L_x_12562) ;  /* 0xffffffa4003c7947 */ /* 0x000fea000383ffff */
.L_x_12343:
[----:B------:R-:W-:Y:S01]  /*33fc0*/  BSSY B0, `(.L_x_12563) ;  /* 0x0000006000007945 */ /* 0x000fe20003800000 */
[----:B------:R-:W-:-:S07]  /*33fd0*/  IMAD.MOV.U32 R15, RZ, RZ, -0x1 ;  /* 0xffffffffff0f7424 */ /* 0x000fce00078e00ff */
[----:B0123--:R-:W-:Y:S05]  /*33fe0*/  WARPSYNC.COLLECTIVE R15, `(.L_x_12564) ;  /* 0x000000000f0c7348 */ /* 0x00ffea0003c00000 */
[----:B------:R-:W-:Y:S02]  /*33ff0*/  ELECT P6, UR62, PT ;  /* 0x00000000003e782f */ /* 0x000fe400038c0000 */
[----:B------:R-:W-:Y:S01]  /*34000*/  MOV R14, UR62 ;  /* 0x0000003e000e7c02 */ /* 0x000fe20008000f00 */
[----:B0123--:R-:W-:Y:S10]  /*34010*/  ENDCOLLECTIVE ;  /* 0x000000000000791b */ /* 0x00fff40003800000 */
.L_x_12564:
[----:B------:R-:W-:Y:S05]  /*34020*/  BSYNC B0 ;  /* 0x0000000000007941 */ /* 0x000fea0003800000 */
.L_x_12563:
[----:B------:R-:W-:Y:S05]  /*34030*/  BRA `(.L_x_12565) ;  /* 0xffffffa400307947 */ /* 0x000fea000383ffff */
.L_x_12345:
[----:B0-----:R0:W4:Y:S02]  /*34040*/  SYNCS.PHASECHK.TRANS64.TRYWAIT P1, [R5+URZ+0x22840], R0 ;  /* 0x02284000050075a7 */ /* 0x001124000802017f */
[----:B----4-:R-:W-:Y:S05]  /*34050*/  @!P1 NANOSLEEP.SYNCS 0x989680 ;  /* 0x009896800000995d */ /* 0x010fea0003900000 */
[----:B------:R-:W4:Y:S02]  /*34060*/  @!P1 SYNCS.PHASECHK.TRANS64 P1, [R5+URZ+0x22840], R0 ;  /* 0x02284000050095a7 */ /* 0x000f24000802007f */
[----:B----4-:R-:W-:Y:S05]  /*34070*/  @!P1 BRA `(.L_x_12345) ;  /* 0xfffffffc00f09947 */ /* 0x010fea000383ffff */
[----:B------:R-:W-:Y:S05]  /*34080*/  BRA `(.L_x_12566) ;  /* 0xffffffa400507947 */ /* 0x000fea000383ffff */
.L_x_12347:
[----:B----4-:R4:W0:Y:S02]  /*34090*/  SYNCS.PHASECHK.TRANS64.TRYWAIT P1, [R25+URZ+0x22840], R2 ;  /* 0x02284002190075a7 */ /* 0x010824000802017f */
[----:B0-----:R-:W-:Y:S05]  /*340a0*/  @!P1 NANOSLEEP.SYNCS 0x989680 ;  /* 0x009896800000995d */ /* 0x001fea0003900000 */
[----:B------:R-:W0:Y:S02]  /*340b0*/  @!P1 SYNCS.PHASECHK.TRANS64 P1, [R25+URZ+0x22840], R2 ;  /* 0x02284002190095a7 */ /* 0x000e24000802007f */
[----:B0-----:R-:W-:Y:S05]  /*340c0*/  @!P1 BRA `(.L_x_12347) ;  /* 0xfffffffc00f09947 */ /* 0x001fea000383ffff */
[----:B------:R-:W-:Y:S05]  /*340d0*/  BRA `(.L_x_12567) ;  /* 0xffffffa4005c7947 */ /* 0x000fea000383ffff */
.L_x_12349:
[----:B------:R0:W0:Y:S02]  /*340e0*/  SYNCS.PHASECHK.TRANS64.TRYWAIT P1, [R5+URZ+0x22860], R0 ;  /* 0x02286000050075a7 */ /* 0x000024000802017f */
[----:B0-----:R-:W-:Y:S05]  /*340f0*/  @!P1 NANOSLEEP.SYNCS 0x989680 ;  /* 0x009896800000995d */ /* 0x001fea0003900000 */
[----:B------:R-:W0:Y:S02]  /*34100*/  @!P1 SYNCS.PHASECHK.TRANS64 P1, [R5+URZ+0x22860], R0 ;  /* 0x02286000050095a7 */ /* 0x000e24000802007f */
[----:B0-----:R-:W-:Y:S05]  /*34110*/  @!P1 BRA `(.L_x_12349) ;  /* 0xfffffffc00f09947 */ /* 0x001fea000383ffff */
[----:B------:R-:W-:Y:S05]  /*34120*/  BRA `(.L_x_12568) ;  /* 0xffffffa400587947 */ /* 0x000fea000383ffff */
        .type           $_ZN7cutlass13device_kernelIN5flash11enable_sm90INS1_16FlashAttnFwdSm90INS1_25CollectiveMainloopFwdSm90ILi2EN4cute5tupleIJNS5_1CILi1EEES8_S8_EEENS6_IJNS7_ILi128EEENS7_ILi96EEENS7_ILi64EEEEEELi256ENS_10bfloat16_tEfNS_4arch4Sm90ELb0ELb1ELb1ELb1ELb1ELb1ELb0ELb1ELb0ELb1ELb1ELb0EEENS1_21CollectiveEpilogueFwdINS6_IJSA_NS7_ILi256EEESB_EEES9_SE_SG_Li256ELb1ELb1ELb1ELb0EEENS1_36VarlenDynamicPersistentTileSchedulerILi128ELi96ELi256ELi128ELb1ELb1ELb1ELb1ELb0ELb1EEEEEEEEEvNT_6ParamsE$_ZZN5flash25CollectiveMainloopFwdSm90ILi2EN4cute5tupleIJNS1_1CILi1EEES4_S4_EEENS2_IJNS3_ILi128EEENS3_ILi96EEENS3_ILi64EEEEEELi256EN7cutlass10bfloat16_tEfNSA_4arch4Sm90ELb0ELb1ELb1ELb1ELb1ELb1ELb0ELb1ELb0ELb1ELb1ELb0EE3mmaINS_16FlashAttnFwdSm90ISE_NS_21CollectiveEpilogueFwdINS2_IJS6_NS3_ILi256EEES7_EEES5_SB_SD_Li256ELb1ELb1ELb1ELb0EEENS_36VarlenDynamicPersistentTileSchedulerILi128ELi96ELi256ELi128ELb1ELb1ELb1ELb1ELb0ELb1EEEE13SharedStorageENS1_6TensorINS1_11ArrayEngineIfLm128EEENS1_6LayoutINS2_IJNS2_IJNS3_ILi2EEEST_NS3_ILi32EEEEEES4_S4_EEENS2_IJNS2_IJS4_ST_NS3_ILi4EEEEEENS3_ILi0EEESZ_EEEEEEENS_7SoftmaxILi2ELi0EEEEEbRKNSE_6ParamsENSA_13PipelineAsyncILi2EEES19_RNSA_13PipelineStateILj2EEERT0_RT1_iRiRKNS_16SeqlenInfoQKNewKILb1ELb1EEENS2_IJiiiiEEERT_ENKUliT_T0_T1_E_clIZSF_ISO_S12_S14_EbS17_S19_S19_S1C_S1E_S1G_iS1H_S1L_S1M_S1O_EUlRS1P_iE0_NS3_ILb1EEES1W_EEDaiS1P_S1Q_S1R_,@function
        .size           $_ZN7cutlass13device_kernelIN5flash11enable_sm90INS1_16FlashAttnFwdSm90INS1_25CollectiveMainloopFwdSm90ILi2EN4cute5tupleIJNS5_1CILi1EEES8_S8_EEENS6_IJNS7_ILi128EEENS7_ILi96EEENS7_ILi64EEEEEELi256ENS_10bfloat16_tEfNS_4arch4Sm90ELb0ELb1ELb1ELb1ELb1ELb1ELb0ELb1ELb0ELb1ELb1ELb0EEENS1_21CollectiveEpilogueFwdINS6_IJSA_NS7_ILi256EEESB_EEES9_SE_SG_Li256ELb1ELb1ELb1ELb0EEENS1_36VarlenDynamicPersistentTileSchedulerILi128ELi96ELi256ELi128ELb1ELb1ELb1ELb1ELb0ELb1EEEEEEEEEvNT_6ParamsE$_ZZN5flash25CollectiveMainloopFwdSm90ILi2EN4cute5tupleIJNS1_1CILi1EEES4_S4_EEENS2_IJNS3_ILi128EEENS3_ILi96EEENS3_ILi64EEEEEELi256EN7cutlass10bfloat16_tEfNSA_4arch4Sm90ELb0ELb1ELb1ELb1ELb1ELb1ELb0ELb1ELb0ELb1ELb1ELb0EE3mmaINS_16FlashAttnFwdSm90ISE_NS_21CollectiveEpilogueFwdINS2_IJS6_NS3_ILi256EEES7_EEES5_SB_SD_Li256ELb1ELb1ELb1ELb0EEENS_36VarlenDynamicPersistentTileSchedulerILi128ELi96ELi256ELi128ELb1ELb1ELb1ELb1ELb0ELb1EEEE13SharedStorageENS1_6TensorINS1_11ArrayEngineIfLm128EEENS1_6LayoutINS2_IJNS2_IJNS3_ILi2EEEST_NS3_ILi32EEEEEES4_S4_EEENS2_IJNS2_IJS4_ST_NS3_ILi4EEEEEENS3_ILi0EEESZ_EEEEEEENS_7SoftmaxILi2ELi0EEEEEbRKNSE_6ParamsENSA_13PipelineAsyncILi2EEES19_RNSA_13PipelineStateILj2EEERT0_RT1_iRiRKNS_16SeqlenInfoQKNewKILb1ELb1EEENS2_IJiiiiEEERT_ENKUliT_T0_T1_E_clIZSF_ISO_S12_S14_EbS17_S19_S19_S1C_S1E_S1G_iS1H_S1L_S1M_S1O_EUlRS1P_iE0_NS3_ILb1EEES1W_EEDaiS1P_S1Q_S1R_,(.L_x_15775 - $_ZN7cutlass13device_kernelIN5flash11enable_sm90INS1_16FlashAttnFwdSm90INS1_25CollectiveMainloopFwdSm90ILi2EN4cute5tupleIJNS5_1CILi1EEES8_S8_EEENS6_IJNS7_ILi128EEENS7_ILi96EEENS7_ILi64EEEEEELi256ENS_10bfloat16_tEfNS_4arch4Sm90ELb0ELb1ELb1ELb1ELb1ELb1ELb0ELb1ELb0ELb1ELb1ELb0EEENS1_21CollectiveEpilogueFwdINS6_IJSA_NS7_ILi256EEESB_EEES9_SE_SG_Li256ELb1ELb1ELb1ELb0EEENS1_36VarlenDynamicPersistentTileSchedulerILi128ELi96ELi256ELi128ELb1ELb1ELb1ELb1ELb0ELb1EEEEEEEEEvNT_6ParamsE$_ZZN5flash25CollectiveMainloopFwdSm90ILi2EN4cute5tupleIJNS1_1CILi1EEES4_S4_EEENS2_IJNS3_ILi128EEENS3_ILi96EEENS3_ILi64EEEEEELi256EN7cutlass10bfloat16_tEfNSA_4arch4Sm90ELb0ELb1ELb1ELb1ELb1ELb1ELb0ELb1ELb0ELb1ELb1ELb0EE3mmaINS_16FlashAttnFwdSm90ISE_NS_21CollectiveEpilogueFwdINS2_IJS6_NS3_ILi256EEES7_EEES5_SB_SD_Li256ELb1ELb1ELb1ELb0EEENS_36VarlenDynamicPersistentTileSchedulerILi128ELi96ELi256ELi128ELb1ELb1ELb1ELb1ELb0ELb1EEEE13SharedStorageENS1_6TensorINS1_11ArrayEngineIfLm128EEENS1_6LayoutINS2_IJNS2_IJNS3_ILi2EEEST_NS3_ILi32EEEEEES4_S4_EEENS2_IJNS2_IJS4_ST_NS3_ILi4EEEEEENS3_ILi0EEESZ_EEEEEEENS_7SoftmaxILi2ELi0EEEEEbRKNSE_6ParamsENSA_13PipelineAsyncILi2EEES19_RNSA_13PipelineStateILj2EEERT0_RT1_iRiRKNS_16SeqlenInfoQKNewKILb1ELb1EEENS2_IJiiiiEEERT_ENKUliT_T0_T1_E_clIZSF_ISO_S12_S14_EbS17_S19_S19_S1C_S1E_S1G_iS1H_S1L_S1M_S1O_EUlRS1P_iE0_NS3_ILb1EEES1W_EEDaiS1P_S1Q_S1R_)
$_ZN7cutlass13device_kernelIN5flash11enable_sm90INS1_16FlashAttnFwdSm90INS1_25CollectiveMainloopFwdSm90ILi2EN4cute5tupleIJNS5_1CILi1EEES8_S8_EEENS6_IJNS7_ILi128EEENS7_ILi96EEENS7_ILi64EEEEEELi256ENS_10bfloat16_tEfNS_4arch4Sm90ELb0ELb1ELb1ELb1ELb1ELb1ELb0ELb1ELb0ELb1ELb1ELb0EEENS1_21CollectiveEpilogueFwdINS6_IJSA_NS7_ILi256EEESB_EEES9_SE_SG_Li256ELb1ELb1ELb1ELb0EEENS1_36VarlenDynamicPersistentTileSchedulerILi128ELi96ELi256ELi128ELb1ELb1ELb1ELb1ELb0ELb1EEEEEEEEEvNT_6ParamsE$_ZZN5flash25CollectiveMainloopFwdSm90ILi2EN4cute5tupleIJNS1_1CILi1EEES4_S4_EEENS2_IJNS3_ILi128EEENS3_ILi96EEENS3_ILi64EEEEEELi256EN7cutlass10bfloat16_tEfNSA_4arch4Sm90ELb0ELb1ELb1ELb1ELb1ELb1ELb0ELb1ELb0ELb1ELb1ELb0EE3mmaINS_16FlashAttnFwdSm90ISE_NS_21CollectiveEpilogueFwdINS2_IJS6_NS3_ILi256EEES7_EEES5_SB_SD_Li256ELb1ELb1ELb1ELb0EEENS_36VarlenDynamicPersistentTileSchedulerILi128ELi96ELi256ELi128ELb1ELb1ELb1ELb1ELb0ELb1EEEE13SharedStorageENS1_6TensorINS1_11ArrayEngineIfLm128EEENS1_6LayoutINS2_IJNS2_IJNS3_ILi2EEEST_NS3_ILi32EEEEEES4_S4_EEENS2_IJNS2_IJS4_ST_NS3_ILi4EEEEEENS3_ILi0EEESZ_EEEEEEENS_7SoftmaxILi2ELi0EEEEEbRKNSE_6ParamsENSA_13PipelineAsyncILi2EEES19_RNSA_13PipelineStateILj2EEERT0_RT1_iRiRKNS_16SeqlenInfoQKNewKILb1ELb1EEENS2_IJiiiiEEERT_ENKUliT_T0_T1_E_clIZSF_ISO_S12_S14_EbS17_S19_S19_S1C_S1E_S1G_iS1H_S1L_S1M_S1O_EUlRS1P_iE0_NS3_ILb1EEES1W_EEDaiS1P_S1Q_S1R_:
[----:B------:R-:W-:Y:S01]  /*34130*/  R2UR UR5, R8 ;  /* 0x00000000080572ca */ /* 0x000fe200000e0000 */
[----:B------:R-:W-:-:S12]  /*34140*/  ULDC UR4, c[0x0][0x20] ;  /* 0x0000080000047ab9 */ /* 0x000fd80000000800 */
[----:B------:R-:W-:-:S09]  /*34150*/  UIADD3 UR4, -UR4, UR5, URZ ;  /* 0x0000000504047290 */ /* 0x000fd2000fffe13f */
[----:B------:R-:W2:Y:S04]  /*34160*/  LDL.64 R6, [UR4+0x18] ;  /* 0x00001804ff067983 */ /* 0x000ea80008100a00 */
[----:B------:R-:W3:Y:S01]  /*34170*/  LDL.64 R2, [UR4] ;  /* 0x00000004ff027983 */ /* 0x000ee20008100a00 */
[----:B------:R-:W-:-:S03]  /*34180*/  ULDC.64 UR6, c[0x0][0x208] ;  /* 0x0000820000067ab9 */ /* 0x000fc60000000a00 */
[----:B--2---:R-:W2:Y:S04]  /*34190*/  LD.E R4, desc[UR6][R6.64] ;  /* 0x0000000606047980 */ /* 0x004ea8000c101900 */
[----:B---3--:R0:W5:Y:S04]  /*341a0*/  LD.E R10, desc[UR6][R2.64] ;  /* 0x00000006020a7980 */ /* 0x008168000c101900 */
[----:B------:R0:W5:Y:S01]  /*341b0*/  LD.E R11, desc[UR6][R2.64+0x4] ;  /* 0x00000406020b7980 */ /* 0x000162000c101900 */
[----:B------:R-:W-:Y:S01]  /*341c0*/  BSSY B0, `(.L_x_12569) ;  /* 0x0000007000007945 */ /* 0x000fe20003800000 */
[----:B------:R-:W-:Y:S01]  /*341d0*/  IMAD.MOV.U32 R5, RZ, RZ, R47 ;  /* 0x000000ffff057224 */ /* 0x000fe200078e002f */
[----:B--2---:R-:W-:-:S04]  /*341e0*/  LOP3.LUT R4, R4, 0x1, RZ, 0xfc, !PT ;  /* 0x0000000104047812 */ /* 0x004fc800078efcff */
[----:B------:R-:W-:Y:S01]  /*341f0*/  ISETP.NE.AND P0, PT, R4, 0x3, PT ;  /* 0x000000030400780c */ /* 0x000fe20003f05270 */
[----:B------:R-:W-:-:S12]  /*34200*/  IMAD.MOV.U32 R4, RZ, RZ, R29 ;  /* 0x000000ffff047224 */ /* 0x000fd800078e001d */
[----:B0-----:R-:W-:Y:S05]  /*34210*/  @!P0 BRA `(.L_x_12570) ;  /* 0x0000000000048947 */ /* 0x001fea0003800000 */
[----:B------:R-:W-:Y:S01]  /*34220*/  BPT.TRAP 0x1 ;  /* 0x000000040000795c */ /* 0x000fe20000300000 */
.L_x_12570:
[----:B------:R-:W-:Y:S05]  /*34230*/  BSYNC B0 ;  /* 0x0000000000007941 */ /* 0x000fea0003800000 */
.L_x_12569:
[----:B------:R-:W2:Y:S01]  /*34240*/  LD.E.64 R8, desc[UR6][R6.64+0x18] ;  /* 0x0000180606087980 */ /* 0x000ea2000c101b00 */
[----:B-----5:R-:W-:Y:S02]  /*34250*/  SHF.L.U32 R13, R11, 0x1f, RZ ;  /* 0x0000001f0b0d7819 */ /* 0x020fe400000006ff */
[----:B--2---:R-:W-:-:S05]  /*34260*/  MOV R9, R8 ;  /* 0x0000000800097202 */ /* 0x004fca0000000f00 */
[----:B------:R-:W-:-:S04]  /*34270*/  IMAD R10, R10, 0x8, R9 ;  /* 0x000000080a0a7824 */ /* 0x000fc800078e0209 */
[----:B------:R0:W1:Y:S01]  /*34280*/  SYNCS.PHASECHK.TRANS64.TRYWAIT P0, [R10+URZ], R13 ;  /* 0x0000000d0a0075a7 */ /* 0x000062000800017f */
[----:B------:R-:W2:Y:S04]  /*34290*/  LD.E R11, desc[UR6][R6.64] ;  /* 0x00000006060b7980 */ /* 0x000ea8000c101900 */
[----:B------:R0:W5:Y:S04]  /*342a0*/  LD.E R8, desc[UR6][R2.64] ;  /* 0x0000000602087980 */ /* 0x000168000c101900 */
[----:B------:R0:W5:Y:S01]  /*342b0*/  LD.E R9, desc[UR6][R2.64+0x4] ;  /* 0x0000040602097980 */ /* 0x000162000c101900 */
[----:B------:R-:W-:Y:S01]  /*342c0*/  BSSY B0, `(.L_x_12571) ;  /* 0x0000005000007945 */ /* 0x000fe20003800000 */
[----:B--2---:R-:W-:-:S04]  /*342d0*/  LOP3.LUT R11, R11, 0x1, RZ, 0xfc, !PT ;  /* 0x000000010b0b7812 */ /* 0x004fc800078efcff */
[----:B------:R-:W-:-:S13]  /*342e0*/  ISETP.NE.AND P1, PT, R11, 0x3, PT ;  /* 0x000000030b00780c */ /* 0x000fda0003f25270 */
[----:B01----:R-:W-:Y:S05]  /*342f0*/  @!P1 BRA `(.L_x_12572) ;  /* 0x0000000000049947 */ /* 0x003fea0003800000 */
[----:B------:R-:W-:Y:S01]  /*34300*/  BPT.TRAP 0x1 ;  /* 0x000000040000795c */ /* 0x000fe20000300000 */
.L_x_12572:
[----:B------:R-:W-:Y:S05]  /*34310*/  BSYNC B0 ;  /* 0x0000000000007941 */ /* 0x000fea0003800000 */
.L_x_12571:
        /* <DEDUP_REMOVED lines=8> */
.L_x_12574:
[----:B------:R-:W-:Y:S05]  /*343a0*/  BSYNC B0 ;  /* 0x0000000000007941 */ /* 0x000fea0003800000 */
.L_x_12573:
[----:B------:R-:W2:Y:S04]  /*343b0*/  LDL.64 R10, [UR4] ;  /* 0x00000004ff0a7983 */ /* 0x000ea80008100a00 */
[----:B------:R-:W3:Y:S04]  /*343c0*/  LDL.64 R2, [UR4+0x28] ;  /* 0x00002804ff027983 */ /* 0x000ee80008100a00 */
[----:B0----5:R-:W4:Y:S04]  /*343d0*/  LDL.64 R8, [UR4+0x20] ;  /* 0x00002004ff087983 */ /* 0x021f280008100a00 */
[----:B------:R-:W4:Y:S04]  /*343e0*/  LDL.64 R6, [UR4+0x8] ;  /* 0x00000804ff067983 */ /* 0x000f280008100a00 */
[----:B--2---:R-:W2:Y:S04]  /*343f0*/  LD.E R13, desc[UR6][R10.64] ;  /* 0x000000060a0d7980 */ /* 0x004ea8000c101900 */
[----:B---3--:R-:W2:Y:S01]  /*34400*/  LD.E.64 R2, desc[UR6][R2.64] ;  /* 0x0000000602027980 */ /* 0x008ea2000c101b00 */
[----:B------:R-:W-:Y:S05]  /*34410*/  WARPSYNC.ALL ;  /* 0x0000000000007948 */ /* 0x000fea0003800000 */
[----:B----4-:R-:W-:Y:S04]  /*34420*/  ST.E desc[UR6][R6.64], RZ ;  /* 0x000000ff06007985 */ /* 0x010fe8000c101906 */
[----:B------:R-:W3:Y:S01]  /*34430*/  LD.E.64 R10, desc[UR6][R8.64] ;  /* 0x00000006080a7980 */ /* 0x000ee2000c101b00 */
[----:B--2---:R-:W-:Y:S01]  /*34440*/  IMAD R2, R13, 0x300, R2 ;  /* 0x000003000d027824 */ /* 0x004fe200078e0202 */
[----:B------:R-:W-:Y:S01]  /*34450*/  R2UR UR11, R3 ;  /* 0x00000000030b72ca */ /* 0x000fe200000e0000 */
[----:B------:R-:W-:Y:S01]  /*34460*/  WARPGROUP.ARRIVE ;  /* 0x00000000000079c5 */ /* 0x000fe20000000000 */
[----:B------:R-:W-:-:S02]  /*34470*/  IMAD.MOV.U32 R14, RZ, RZ, 0x1 ;  /* 0x00000001ff0e7424 */ /* 0x000fc400078e00ff */
        /* <DEDUP_REMOVED lines=9> */
[----:B------:R-:W-:-:S03]  /*34510*/  IMAD.MOV.U32 R13, RZ, RZ, R3 ;  /* 0x000000ffff0d7224 */ /* 0x000fc600078e0003 */
        /* <DEDUP_REMOVED lines=23> */
[----:B------:R-:W-:-:S03]  /*34690*/  WARPGROUP.ARRIVE ;  /* 0x00000000000079c5 */ /* 0x000fc60000000000 */
[----:B------:R-:W-:Y:S01]  /*346a0*/  R2UR UR10, R2 ;  /* 0x00000000020a72ca */ /* 0x000fe200000e0000 */
[----:B--2---:R-:W-:Y:S01]  /*346b0*/  VIADD R8, R8, 0x6 ;  /* 0x0000000608087836 */ /* 0x004fe20000000000 */
[----:B------:R-:W-:-:S04]  /*346c0*/  R2UR UR9, R9 ;  /* 0x00000000090972ca */ /* 0x000fc800000e0000 */
[----:B------:R-:W-:-:S13]  /*346d0*/  R2UR UR8, R8 ;  /* 0x00000000080872ca */ /* 0x000fda00000e0000 */
[----:B------:R-:W-:Y:S03]  /*346e0*/  HGMMA.64x96x16.F32.BF16 R24, gdesc[UR8], R24, gsb0 ;  /* 0x01600000081879f0 */ /* 0x000fe60008001818 */
[----:B------:R-:W-:Y:S02]  /*346f0*/  WARPGROUP.DEPBAR.LE gsb0, 0x0 ;  /* 0x00008000000079c5 */ /* 0x000fe40000010000 */
[----:B------:R0:W-:Y:S04]  /*34700*/  ST.E desc[UR6][R6.64], R14 ;  /* 0x0000000e06007985 */ /* 0x0001e8000c101906 */
[----:B------:R-:W2:Y:S04]  /*34710*/  LDL.64 R2, [UR4+0x18] ;  /* 0x00001804ff027983 */ /* 0x000ea80008100a00 */
[----:B0-----:R-:W3:Y:S01]  /*34720*/  LDL.64 R6, [UR4] ;  /* 0x00000004ff067983 */ /* 0x001ee20008100a00 */
[----:B------:R-:W0:Y:S02]  /*34730*/  S2R R8, SR_TID.X ;  /* 0x0000000000087919 */ /* 0x000e240000002100 */
[----:B0-----:R-:W-:-:S04]  /*34740*/  SHF.R.U32.HI R9, RZ, 0x7, R8 ;  /* 0x00000007ff097819 */ /* 0x001fc80000011608 */
[----:B------:R-:W-:-:S05]  /*34750*/  IADD3 R9, -R9, 0xb, RZ ;  /* 0x0000000b09097810 */ /* 0x000fca0007ffe1ff */
[----:B------:R0:W-:Y:S06]  /*34760*/  BAR.ARV R9, 0x100 ;  /* 0x000400090000751d */ /* 0x0001ec0000002000 */
[----:B--2---:R-:W2:Y:S04]  /*34770*/  LD.E R11, desc[UR6][R2.64] ;  /* 0x00000006020b7980 */ /* 0x004ea8000c101900 */
[----:B---3--:R0:W5:Y:S01]  /*34780*/  LD.E R10, desc[UR6][R6.64] ;  /* 0x00000006060a7980 */ /* 0x008162000c101900 */
[----:B------:R-:W-:Y:S01]  /*34790*/  BSSY B0, `(.L_x_12576) ;  /* 0x0000005000007945 */ /* 0x000fe20003800000 */
[----:B--2---:R-:W-:-:S04]  /*347a0*/  LOP3.LUT R11, R11, 0x1, RZ, 0xfc, !PT ;  /* 0x000000010b0b7812 */ /* 0x004fc800078efcff */
[----:B------:R-:W-:-:S13]  /*347b0*/  ISETP.NE.AND P0, PT, R11, 0x3, PT ;  /* 0x000000030b00780c */ /* 0x000fda0003f05270 */
[----:B0-----:R-:W-:Y:S05]  /*347c0*/  @!P0 BRA `(.L_x_12577) ;  /* 0x0000000000048947 */ /* 0x001fea0003800000 */
[----:B------:R-:W-:Y:S01]  /*347d0*/  BPT.TRAP 0x1 ;  /* 0x000000040000795c */ /* 0x000fe20000300000 */
.L_x_12577:
[----:B------:R-:W-:Y:S05]  /*347e0*/  BSYNC B0 ;  /* 0x0000000000007941 */ /* 0x000fea0003800000 */
.L_x_12576:
[----:B------:R-:W2:Y:S04]  /*347f0*/  LD.E.64 R6, desc[UR6][R2.64+0x20] ;  /* 0x0000200602067980 */ /* 0x000ea8000c101b00 */
[----:B------:R-:W3:Y:S01]  /*34800*/  LD.E R9, desc[UR6][R2.64+0xc] ;  /* 0x00000c0602097980 */ /* 0x000ee2000c101900 */
[----:B--2---:R-:W-:-:S05]  /*34810*/  MOV R7, R6 ;  /* 0x0000000600077202 */ /* 0x004fca0000000f00 */
[----:B-----5:R-:W-:-:S05]  /*34820*/  IMAD R10, R10, 0x8, R7 ;  /* 0x000000080a0a7824 */ /* 0x020fca00078e0207 */
[----:B---3--:R-:W-:-:S04]  /*34830*/  PRMT R9, R9, 0x654, R10 ;  /* 0x0000065409097816 */ /* 0x008fc8000000000a */
[----:B------:R0:W-:Y:S01]  /*34840*/  SYNCS.ARRIVE.TRANS64.RED.A1T0 RZ, [R9+URZ], RZ ;  /* 0x000000ff09ff79a7 */ /* 0x0001e2000810043f */
[----:B------:R-:W2:Y:S04]  /*34850*/  LDL.64 R2, [UR4+0x38] ;  /* 0x00003804ff027983 */ /* 0x000ea80008100a00 */
[----:B------:R-:W3:Y:S04]  /*34860*/  LD.E R6, desc[UR6][R4.64+0x24] ;  /* 0x0000240604067980 */ /* 0x000ee8000c101900 */
[----:B------:R-:W4:Y:S04]  /*34870*/  LD.E R80, desc[UR6][R4.64] ;  /* 0x0000000604507980 */ /* 0x000f28000c101900 */
[----:B------:R1:W4:Y:S04]  /*34880*/  LD.E R82, desc[UR6][R72.64] ;  /* 0x0000000648527980 */ /* 0x000328000c101900 */
[----:B------:R-:W4:Y:S04]  /*34890*/  LD.E R10, desc[UR6][R4.64+0x8] ;  /* 0x00000806040a7980 */ /* 0x000f28000c101900 */
[----:B------:R-:W4:Y:S04]  /*348a0*/  LD.E R77, desc[UR6][R4.64+0xc] ;  /* 0x00000c06044d7980 */ /* 0x000f28000c101900 */
[----:B------:R-:W4:Y:S04]  /*348b0*/  LD.E R7, desc[UR6][R4.64+0x4] ;  /* 0x0000040604077980 */ /* 0x000f28000c101900 */
[----:B------:R-:W4:Y:S04]  /*348c0*/  LD.E R76, desc[UR6][R4.64+0x10] ;  /* 0x00001006044c7980 */ /* 0x000f28000c101900 */
[----:B------:R-:W4:Y:S04]  /*348d0*/  LD.E R75, desc[UR6][R4.64+0x14] ;  /* 0x00001406044b7980 */ /* 0x000f28000c101900 */
[----:B--2---:R-:W2:Y:S01]  /*348e0*/  LD.E.64 R2, desc[UR6][R2.64] ;  /* 0x0000000602027980 */ /* 0x004ea2000c101b00 */
[----:B---3--:R-:W-:-:S03]  /*348f0*/  ISETP.NE.AND P0, PT, R6, 0x1, PT ;  /* 0x000000010600780c */ /* 0x008fc60003f05270 */
[----:B------:R-:W3:Y:S10]  /*34900*/  LD.E R6, desc[UR6][R4.64+0x18] ;  /* 0x0000180604067980 */ /* 0x000ef4000c101900 */
[----:B------:R-:W4:Y:S04]  /*34910*/  @P0 LD.E R78, desc[UR6][R4.64+0x28] ;  /* 0x00002806044e0980 */ /* 0x000f28000c101900 */
[----:B------:R-:W4:Y:S04]  /*34920*/  @P0 LD.E R79, desc[UR6][R4.64+0x2c] ;  /* 0x00002c06044f0980 */ /* 0x000f28000c101900 */
[----:B--2---:R-:W2:Y:S01]  /*34930*/  LD.E R74, desc[UR6][R2.64] ;  /* 0x00000006024a7980 */ /* 0x004ea2000c101900 */
[----:B---3--:R-:W-:Y:S01]  /*34940*/  ISETP.GE.AND P1, PT, R6, 0x1, PT ;  /* 0x000000010600780c */ /* 0x008fe20003f26270 */
[----:B------:R-:W-:Y:S01]  /*34950*/  BSSY B0, `(.L_x_12578) ;  /* 0x00000a8000007945 */ /* 0x000fe20003800000 */
[----:B----4-:R-:W-:-:S02]  /*34960*/  IMAD R75, R0, -0x60, R75 ;  /* 0xffffffa0004b7824 */ /* 0x010fc400078e024b */
[-C--:B--2---:R-:W-:Y:S01]  /*34970*/  FMUL.FTZ R12, R31, R74.reuse ;  /* 0x0000004a1f0c7220 */ /* 0x084fe20000410000 */
[-C--:B------:R-:W-:Y:S01]  /*34980*/  FMUL.FTZ R31, R32, R74.reuse ;  /* 0x0000004a201f7220 */ /* 0x080fe20000410000 */
[-C--:B------:R-:W-:Y:S01]  /*34990*/  FMUL.FTZ R32, R33, R74.reuse ;  /* 0x0000004a21207220 */ /* 0x080fe20000410000 */
[-C--:B------:R-:W-:Y:S01]  /*349a0*/  FMUL.FTZ R33, R36, R74.reuse ;  /* 0x0000004a24217220 */ /* 0x080fe20000410000 */
        /* <DEDUP_REMOVED lines=8> */
[----:B------:R-:W-:-:S02]  /*34a30*/  FMUL.FTZ R48, R53, R74 ;  /* 0x0000004a35307220 */ /* 0x000fc40000410000 */
[----:B------:R-:W-:Y:S01]  /*34a40*/  LOP3.LUT R53, R46, 0xffffff80, RZ, 0xc0, !PT ;  /* 0xffffff802e357812 */ /* 0x000fe200078ec0ff */
[-C--:B------:R-:W-:Y:S01]  /*34a50*/  FMUL.FTZ R11, R30, R74.reuse ;  /* 0x0000004a1e0b7220 */ /* 0x080fe20000410000 */
[-C--:B------:R-:W-:Y:S01]  /*34a60*/  FMUL.FTZ R30, R54, R74.reuse ;  /* 0x0000004a361e7220 */ /* 0x080fe20000410000 */
[-C--:B------:R-:W-:Y:S02]  /*34a70*/  FMUL.FTZ R2, R24, R74.reuse ;  /* 0x0000004a18027220 */ /* 0x080fe40000410000 */
[----:B------:R-:W-:Y:S02]  /*34a80*/  IMAD.IADD R54, R80, 0x1, -R53 ;  /* 0x0000000150367824 */ /* 0x000fe400078e0a35 */
[----:B------:R-:W-:Y:S01]  /*34a90*/  FMUL.FTZ R24, R42, R74 ;  /* 0x0000004a2a187220 */ /* 0x000fe20000410000 */
[----:B------:R-:W-:Y:S01]  /*34aa0*/  LEA.HI R42, R45, R80, RZ, 0x2 ;  /* 0x000000502d2a7211 */ /* 0x000fe200078f10ff */
[-C--:B------:R-:W-:Y:S01]  /*34ab0*/  FMUL.FTZ R81, R29, R74.reuse ;  /* 0x0000004a1d517220 */ /* 0x080fe20000410000 */
[----:B------:R-:W-:Y:S01]  /*34ac0*/  SHF.R.S32.HI R45, RZ, 0x1f, R54 ;  /* 0x0000001fff2d7819 */ /* 0x000fe20000011436 */
[-C--:B------:R-:W-:Y:S01]  /*34ad0*/  FMUL.FTZ R14, R35, R74.reuse ;  /* 0x0000004a230e7220 */ /* 0x080fe20000410000 */
[-C--:B------:R-:W-:Y:S01]  /*34ae0*/  FMUL.FTZ R29, R55, R74.reuse ;  /* 0x0000004a371d7220 */ /* 0x080fe20000410000 */
[-C--:B------:R-:W-:Y:S01]  /*34af0*/  FMUL.FTZ R35, R40, R74.reuse ;  /* 0x0000004a28237220 */ /* 0x080fe20000410000 */
[----:B------:R-:W-:Y:S01]  /*34b00*/  LOP3.LUT R53, R42, 0xfffffffc, RZ, 0xc0, !PT ;  /* 0xfffffffc2a357812 */ /* 0x000fe200078ec0ff */
[----:B-1----:R-:W-:Y:S01]  /*34b10*/  FMUL.FTZ R73, R28, R74 ;  /* 0x0000004a1c497220 */ /* 0x002fe20000410000 */
[----:B------:R-:W-:Y:S01]  /*34b20*/  LEA.HI R55, R45, R54, RZ, 0x2 ;  /* 0x000000362d377211 */ /* 0x000fe200078f10ff */
[-C--:B------:R-:W-:Y:S01]  /*34b30*/  FMUL.FTZ R40, R44, R74.reuse ;  /* 0x0000004a2c287220 */ /* 0x080fe20000410000 */
[-C--:B------:R-:W-:Y:S01]  /*34b40*/  FMUL.FTZ R44, R49, R74.reuse ;  /* 0x0000004a312c7220 */ /* 0x080fe20000410000 */
[-C--:B------:R-:W-:Y:S01]  /*34b50*/  FMUL.FTZ R28, R50, R74.reuse ;  /* 0x0000004a321c7220 */ /* 0x080fe20000410000 */
[-C--:B------:R-:W-:Y:S01]  /*34b60*/  FMUL.FTZ R49, R56, R74.reuse ;  /* 0x0000004a38317220 */ /* 0x080fe20000410000 */
[----:B------:R-:W-:Y:S01]  /*34b70*/  FMUL.FTZ R50, R57, R74 ;  /* 0x0000004a39327220 */ /* 0x000fe20000410000 */
[----:B------:R-:W-:Y:S01]  /*34b80*/  SHF.R.S32.HI R57, RZ, 0x2, R55 ;  /* 0x00000002ff397819 */ /* 0x000fe20000011437 */
[----:B------:R-:W-:Y:S01]  /*34b90*/  IMAD.IADD R80, R80, 0x1, -R53 ;  /* 0x0000000150507824 */ /* 0x000fe200078e0a35 */
[----:B------:R-:W-:-:S02]  /*34ba0*/  SHF.R.S32.HI R56, RZ, 0x1f, R55 ;  /* 0x0000001fff387819 */ /* 0x000fc40000011437 */
[----:B------:R-:W-:Y:S01]  /*34bb0*/  LEA.HI R53, R45, R54, RZ, 0x5 ;  /* 0x000000362d357211 */ /* 0x000fe200078f28ff */
[-C--:B------:R-:W-:Y:S01]  /*34bc0*/  FMUL.FTZ R20, R38, R74.reuse ;  /* 0x0000004a26147220 */ /* 0x080fe20000410000 */
[----:B------:R-:W-:Y:S01]  /*34bd0*/  SHF.R.S32.HI R45, RZ, 0x7, R46 ;  /* 0x00000007ff2d7819 */ /* 0x000fe2000001142e */
[-C--:B------:R-:W-:Y:S01]  /*34be0*/  FMUL.FTZ R13, R34, R74.reuse ;  /* 0x0000004a220d7220 */ /* 0x080fe20000410000 */
[----:B------:R-:W-:Y:S01]  /*34bf0*/  LEA.HI R56, R56, R57, RZ, 0x3 ;  /* 0x0000003938387211 */ /* 0x000fe200078f18ff */
[-C--:B------:R-:W-:Y:S01]  /*34c00*/  FMUL.FTZ R38, R59, R74.reuse ;  /* 0x0000004a3b267220 */ /* 0x080fe20000410000 */
[-C--:B------:R-:W-:Y:S01]  /*34c10*/  FMUL.FTZ R34, R37, R74.reuse ;  /* 0x0000004a25227220 */ /* 0x080fe20000410000 */
        /* <DEDUP_REMOVED lines=8> */
[----:B------:R-:W-:Y:S01]  /*34ca0*/  IMAD R61, R82, 0x8, R59 ;  /* 0x00000008523d7824 */ /* 0x000fe200078e023b */
[----:B------:R-:W-:-:S02]  /*34cb0*/  LOP3.LUT R46, R46, 0x3fffffe, RZ, 0xc0, !PT ;  /* 0x03fffffe2e2e7812 */ /* 0x000fc400078ec0ff */
[----:B------:R-:W-:Y:S01]  /*34cc0*/  LEA.HI R59, R80, R80, RZ, 0x1 ;  /* 0x00000050503b7211 */ /* 0x000fe200078f08ff */
[----:B------:R-:W-:Y:S02]  /*34cd0*/  IMAD.IADD R58, R57, 0x1, -R58 ;  /* 0x00000001393a7824 */ /* 0x000fe400078e0a3a */
        /* <DEDUP_REMOVED lines=8> */
[----:B------:R-:W-:Y:S02]  /*34d60*/  @P0 SHF.R.U32.HI R61, RZ, R79, R78 ;  /* 0x0000004fff3d0219 */ /* 0x000fe4000001164e */
[----:B------:R-:W-:Y:S01]  /*34d70*/  LOP3.LUT R55, R55, 0x7ffffffc, RZ, 0xc0, !PT ;  /* 0x7ffffffc37377812 */ /* 0x000fe200078ec0ff */
[-C--:B------:R-:W-:Y:S02]  /*34d80*/  FMUL.FTZ R53, R64, R74.reuse ;  /* 0x0000004a40357220 */ /* 0x080fe40000410000 */
[----:B------:R-:W1:Y:S01]  /*34d90*/  SHFL.IDX PT, R69, R61, RZ, 0x1c1f ;  /* 0x001c1fff3d457589 */ /* 0x000e6200000e0000 */
[----:B------:R-:W-:Y:S02]  /*34da0*/  IMAD R64, R0, -0x60, R10 ;  /* 0xffffffa000407824 */ /* 0x000fe400078e020a */
[-C--:B0-----:R-:W-:Y:S01]  /*34db0*/  FMUL.FTZ R9, R27, R74.reuse ;  /* 0x0000004a1b097220 */ /* 0x081fe20000410000 */
[-C--:B------:R-:W-:Y:S01]  /*34dc0*/  FMUL.FTZ R42, R63, R74.reuse ;  /* 0x0000004a3f2a7220 */ /* 0x080fe20000410000 */
[-C--:B------:R-:W-:Y:S01]  /*34dd0*/  FMUL.FTZ R15, R39, R74.reuse ;  /* 0x0000004a270f7220 */ /* 0x080fe20000410000 */
[----:B------:R-:W-:Y:S01]  /*34de0*/  FMUL.FTZ R27, R51, R74 ;  /* 0x0000004a331b7220 */ /* 0x000fe20000410000 */
[----:B------:R-:W-:-:S02]  /*34df0*/  IMAD.IADD R63, R54, 0x1, -R55 ;  /* 0x00000001363f7824 */ /* 0x000fc400078e0a37 */
        /* <DEDUP_REMOVED lines=8> */
[----:B------:R-:W-:Y:S01]  /*34e80*/  VIADD R60, R64, 0x1 ;  /* 0x00000001403c7836 */ /* 0x000fe20000000000 */
[----:B------:R-:W0:Y:S03]  /*34e90*/  MUFU.TANH R2, R2 ;  /* 0x0000000200027308 */ /* 0x000e260000002400 */
[----:B------:R-:W-:Y:S01]  /*34ea0*/  IMAD R60, R63, -0x2, R60 ;  /* 0xfffffffe3f3c7824 */ /* 0x000fe200078e023c */
[----:B------:R-:W-:-:S04]  /*34eb0*/  LOP3.LUT R62, RZ, R77, RZ, 0x33, !PT ;  /* 0x0000004dff3e7212 */ /* 0x000fc800078e33ff */
[----:B------:R-:W2:Y:S01]  /*34ec0*/  MUFU.TANH R72, R72 ;  /* 0x0000004800487308 */ /* 0x000ea20000002400 */
[----:B------:R-:W-:-:S07]  /*34ed0*/  IMAD.IADD R59, R60, 0x1, -R7 ;  /* 0x000000013c3b7824 */ /* 0x000fce00078e0a07 */
[----:B------:R-:W3:Y:S01]  /*34ee0*/  MUFU.TANH R3, R3 ;  /* 0x0000000300037308 */ /* 0x000ee20000002400 */
[----:B------:R-:W-:-:S07]  /*34ef0*/  IMAD.SHL.U32 R65, R63, 0x2, RZ ;  /* 0x000000023f417824 */ /* 0x000fce00078e00ff */
        /* <DEDUP_REMOVED lines=47> */
[----:B------:R-:W-:Y:S01]  /*351f0*/  IMAD.IADD R62, R59, 0x1, R62 ;  /* 0x000000013b3e7824 */ /* 0x000fe200078e023e */
[----:B-1----:R-:W-:Y:S01]  /*35200*/  VIADDMNMX R67, R69, R76, R63, PT ;  /* 0x0000004c45437246 */ /* 0x002fe2000380013f */
[----:B------:R-:W-:-:S02]  /*35210*/  IMAD R65, R0, -0x60, -R65 ;  /* 0xffffffa000417824 */ /* 0x000fc400078e0a41 */
        /* <DEDUP_REMOVED lines=10> */
[----:B------:R-:W2:Y:S04]  /*352c0*/  LD.E R59, desc[UR6][R4.64+0x1c] ;  /* 0x00001c06043b7980 */ /* 0x000ea8000c101900 */
[----:B------:R-:W3:Y:S01]  /*352d0*/  LD.E R69, desc[UR6][R4.64+0x20] ;  /* 0x0000200604457980 */ /* 0x000ee2000c101900 */
[----:B--2---:R-:W-:-:S05]  /*352e0*/  IMAD.HI.U32 R0, R0, R59, RZ ;  /* 0x0000003b00007227 */ /* 0x004fca00078e00ff */
[----:B---3--:R-:W-:-:S07]  /*352f0*/  SHF.R.U32.HI R0, RZ, R69, R0 ;  /* 0x00000045ff007219 */ /* 0x008fce0000011600 */
.L_x_12583:
[----:B------:R-:W-:Y:S05]  /*35300*/  BSYNC B2 ;  /* 0x0000000000027941 */ /* 0x000fea0003800000 */
.L_x_12582:
[----:B------:R-:W-:Y:S01]  /*35310*/  LOP3.LUT R0, RZ, R0, RZ, 0x33, !PT ;  /* 0x00000000ff007212 */ /* 0x000fe200078e33ff */
[----:B------:R-:W-:Y:S06]  /*35320*/  BRA `(.L_x_12584) ;  /* 0x0000000000187947 */ /* 0x000fec0003800000 */
.L_x_12581:
[----:B------:R-:W-:-:S13]  /*35330*/  ISETP.NE.AND P0, PT, R6, 0x1, PT ;  /* 0x000000010600780c */ /* 0x000fda0003f05270 */
[----:B------:R-:W-:Y:S05]  /*35340*/  @!P0 BRA `(.L_x_12584) ;  /* 0x0000000000108947 */ /* 0x000fea0003800000 */
[----:B------:R-:W2:Y:S04]  /*35350*/  LD.E R59, desc[UR6][R4.64+0x1c] ;  /* 0x00001c06043b7980 */ /* 0x000ea8000c101900 */
[----:B------:R-:W3:Y:S01]  /*35360*/  LD.E R69, desc[UR6][R4.64+0x20] ;  /* 0x0000200604457980 */ /* 0x000ee2000c101900 */
[----:B--2---:R-:W-:-:S05]  /*35370*/  IMAD.HI.U32 R0, R0, R59, RZ ;  /* 0x0000003b00007227 */ /* 0x004fca00078e00ff */
[----:B---3--:R-:W-:-:S07]  /*35380*/  SHF.R.U32.HI R0, RZ, R69, R0 ;  /* 0x00000045ff007219 */ /* 0x008fce0000011600 */
.L_x_12584:
[----:B------:R-:W-:Y:S05]  /*35390*/  BSYNC B1 ;  /* 0x0000000000017941 */ /* 0x000fea0003800000 */
.L_x_12580:
[----:B------:R-:W-:-:S05]  /*353a0*/  IMAD R59, R6, R0, R65 ;  /* 0x00000000063b7224 */ /* 0x000fca00078e0241 */
[----:B------:R-:W-:Y:S02]  /*353b0*/  VIMNMX R60, R60, R59, !PT ;  /* 0x0000003b3c3c7248 */ /* 0x000fe40007fe0100 */
[----:B------:R-:W-:-:S07]  /*353c0*/  VIADDMNMX R67, R59, R6, R67, PT ;  /* 0x000000063b437246 */ /* 0x000fce0003800143 */
.L_x_12579:
[----:B------:R-:W-:Y:S05]  /*353d0*/  BSYNC B0 ;  /* 0x0000000000007941 */ /* 0x000fea0003800000 */
.L_x_12578:
[C---:B------:R-:W-:Y:S01]  /*353e0*/  ISETP.GE.AND P0, PT, R75.reuse, 0x2, PT ;  /* 0x000000024b00780c */ /* 0x040fe20003f06270 */
[----:B------:R-:W1:Y:S01]  /*353f0*/  SHFL.IDX PT, R61, R61, 0x1, 0x1c1f ;  /* 0x003c1f003d3d7f89 */ /* 0x000e6200000e0000 */
[C---:B------:R-:W-:Y:S01]  /*35400*/  ISETP.GE.AND P4, PT, R75.reuse, 0xa, PT ;  /* 0x0000000a4b00780c */ /* 0x040fe20003f86270 */
        /* <DEDUP_REMOVED lines=88> */
[----:B-1----:R-:W-:-:S02]  /*35990*/  VIADDMNMX R63, R61, R76, R63, PT ;  /* 0x0000004c3d3f7246 */ /* 0x002fc4000380013f */
        /* <DEDUP_REMOVED lines=40> */
.L_x_12590:
[----:B------:R-:W-:Y:S05]  /*35c20*/  BSYNC B2 ;  /* 0x0000000000027941 */ /* 0x000fea0003800000 */
.L_x_12589:
[----:B------:R-:W-:Y:S01]  /*35c30*/  LOP3.LUT R7, RZ, R7, RZ, 0x33, !PT ;  /* 0x00000007ff077212 */ /* 0x000fe200078e33ff */
[----:B------:R-:W-:Y:S06]  /*35c40*/  BRA `(.L_x_12591) ;  /* 0x0000000000187947 */ /* 0x000fec0003800000 */
.L_x_12588:
[----:B------:R-:W-:-:S13]  /*35c50*/  ISETP.NE.AND P6, PT, R6, 0x1, PT ;  /* 0x000000010600780c */ /* 0x000fda0003fc5270 */
[----:B------:R-:W-:Y:S05]  /*35c60*/  @!P6 BRA `(.L_x_12591) ;  /* 0x000000000010e947 */ /* 0x000fea0003800000 */
[----:B------:R-:W2:Y:S04]  /*35c70*/  LD.E R2, desc[UR6][R4.64+0x1c] ;  /* 0x00001c0604027980 */ /* 0x000ea8000c101900 */
[----:B------:R-:W3:Y:S01]  /*35c80*/  LD.E R10, desc[UR6][R4.64+0x20] ;  /* 0x00002006040a7980 */ /* 0x000ee2000c101900 */
[----:B--2---:R-:W-:-:S05]  /*35c90*/  IMAD.HI.U32 R7, R7, R2, RZ ;  /* 0x0000000207077227 */ /* 0x004fca00078e00ff */
[----:B---3--:R-:W-:-:S07]  /*35ca0*/  SHF.R.U32.HI R7, RZ, R10, R7 ;  /* 0x0000000aff077219 */ /* 0x008fce0000011607 */
.L_x_12591:
[----:B------:R-:W-:Y:S05]  /*35cb0*/  BSYNC B1 ;  /* 0x0000000000017941 */ /* 0x000fea0003800000 */
.L_x_12587:
[----:B------:R-:W-:-:S05]  /*35cc0*/  IMAD R7, R6, R7, R65 ;  /* 0x0000000706077224 */ /* 0x000fca00078e0241 */
[----:B------:R-:W-:Y:S02]  /*35cd0*/  VIADDMNMX R63, R7, R6, R63, PT ;  /* 0x00000006073f7246 */ /* 0x000fe4000380013f */
[----:B------:R-:W-:-:S07]  /*35ce0*/  VIMNMX R58, R58, R7, !PT ;  /* 0x000000073a3a7248 */ /* 0x000fce0007fe0100 */
.L_x_12586:
[----:B------:R-:W-:Y:S05]  /*35cf0*/  BSYNC B0 ;  /* 0x0000000000007941 */ /* 0x000fea0003800000 */
.L_x_12585:
        /* <DEDUP_REMOVED lines=68> */
[C---:B------:R-:W-:Y:S02]  /*36140*/  ISETP.GT.AND P0, PT, R58.reuse, RZ, !P6 ;  /* 0x000000ff3a00720c */ /* 0x040fe40007704270 */
[C---:B------:R-:W-:Y:S02]  /*36150*/  ISETP.GT.AND P2, PT, R58.reuse, 0x49, !P2 ;  /* 0x000000493a00780c */ /* 0x040fe40005744270 */
[----:B------:R-:W-:Y:S02]  /*36160*/  ISETP.LT.OR P0, PT, R63, 0x1, P0 ;  /* 0x000000013f00780c */ /* 0x000fe40000701670 */
[----:B------:R-:W-:Y:S02]  /*36170*/  ISETP.GT.AND P3, PT, R58, 0x50, !P3 ;  /* 0x000000503a00780c */ /* 0x000fe40005f64270 */
[----:B------:R-:W-:-:S02]  /*36180*/  FSEL R4, R3, -INF , !P0 ;  /* 0xff80000003047808 */ /* 0x000fc40004000000 */
[----:B------:R-:W2:Y:S01]  /*36190*/  LDL.64 R2, [UR4+0x40] ;  /* 0x00004004ff027983 */ /* 0x000ea20008100a00 */
[----:B------:R-:W-:Y:S02]  /*361a0*/  ISETP.GT.AND P4, PT, R58, 0x51, !P4 ;  /* 0x000000513a00780c */ /* 0x000fe40006784270 */
[----:B------:R-:W-:Y:S02]  /*361b0*/  FMNMX.FTZ R6, R4, R9, !PT ;  /* 0x0000000904067209 */ /* 0x000fe40007810000 */
[----:B------:R-:W-:Y:S02]  /*361c0*/  ISETP.NE.AND P6, PT, R75, RZ, PT ;  /* 0x000000ff4b00720c */ /* 0x000fe40003fc5270 */
        /* <DEDUP_REMOVED lines=20> */
[----:B------:R-:W-:Y:S02]  /*36310*/  ISETP.LT.OR P3, PT, R63, 0x51, P3 ;  /* 0x000000513f00780c */ /* 0x000fe40001f61670 */
[----:B------:R-:W-:Y:S02]  /*36320*/  FSEL R42, R42, -INF , !P2 ;  /* 0xff8000002a2a7808 */ /* 0x000fe40005000000 */
[----:B------:R-:W-:Y:S02]  /*36330*/  FMNMX.FTZ R5, R39, R6, !PT ;  /* 0x0000000627057209 */ /* 0x000fe40007810000 */
[----:B------:R-:W-:-:S02]  /*36340*/  ISETP.GT.AND P5, PT, R58, 0x58, !P5 ;  /* 0x000000583a00780c */ /* 0x000fc40006fa4270 */
[----:B------:R-:W-:Y:S02]  /*36350*/  ISETP.LT.OR P4, PT, R63, 0x52, P4 ;  /* 0x000000523f00780c */ /* 0x000fe40002781670 */
[----:B------:R-:W-:Y:S02]  /*36360*/  FSEL R45, R45, -INF , !P3 ;  /* 0xff8000002d2d7808 */ /* 0x000fe40005800000 */
[----:B------:R-:W-:Y:S02]  /*36370*/  FMNMX.FTZ R6, R42, R5, !PT ;  /* 0x000000052a067209 */ /* 0x000fe40007810000 */
[----:B------:R-:W-:Y:S02]  /*36380*/  ISETP.GT.AND P0, PT, R58, 0x59, !P6 ;  /* 0x000000593a00780c */ /* 0x000fe40007704270 */
[----:B------:R-:W-:Y:S02]  /*36390*/  ISETP.LT.OR P5, PT, R63, 0x59, P5 ;  /* 0x000000593f00780c */ /* 0x000fe40002fa1670 */
[----:B------:R-:W-:-:S02]  /*363a0*/  FSEL R46, R46, -INF , !P4 ;  /* 0xff8000002e2e7808 */ /* 0x000fc40006000000 */
[----:B------:R-:W-:Y:S02]  /*363b0*/  FMNMX.FTZ R5, R45, R6, !PT ;  /* 0x000000062d057209 */ /* 0x000fe40007810000 */
[----:B------:R-:W-:Y:S02]  /*363c0*/  ISETP.LT.OR P0, PT, R63, 0x5a, P0 ;  /* 0x0000005a3f00780c */ /* 0x000fe40000701670 */
[----:B------:R-:W-:Y:S02]  /*363d0*/  FSEL R54, R54, -INF , !P5 ;  /* 0xff80000036367808 */ /* 0x000fe40006800000 */
[----:B------:R-:W-:Y:S02]  /*363e0*/  FMNMX.FTZ R5, R46, R5, !PT ;  /* 0x000000052e057209 */ /* 0x000fe40007810000 */
[----:B------:R-:W-:Y:S02]  /*363f0*/  FSEL R55, R55, -INF , !P0 ;  /* 0xff80000037377808 */ /* 0x000fe40004000000 */
        /* <DEDUP_REMOVED lines=38> */
[----:B------:R-:W2:Y:S04]  /*36660*/  LDL.64 R6, [UR4+0x40] ;  /* 0x00004004ff067983 */ /* 0x000ea80008100a00 */
[----:B--2---:R-:W2:Y:S04]  /*36670*/  LD.E R10, desc[UR6][R6.64+0x20] ;  /* 0x00002006060a7980 */ /* 0x004ea8000c101900 */
[----:B------:R-:W2:Y:S04]  /*36680*/  LD.E R65, desc[UR6][R6.64] ;  /* 0x0000000606417980 */ /* 0x000ea8000c101900 */
[----:B------:R-:W0:Y:S01]  /*36690*/  LD.E R67, desc[UR6][R6.64+0x4] ;  /* 0x0000040606437980 */ /* 0x000e22000c101900 */
[C---:B--2---:R-:W-:Y:S01]  /*366a0*/  FMUL.FTZ R58, R65.reuse, R10 ;  /* 0x0000000a413a7220 */ /* 0x044fe20000410000 */
[----:B------:R-:W-:Y:S01]  /*366b0*/  FSETP.NEU.FTZ.AND P0, PT, R65, -INF , PT ;  /* 0xff8000004100780b */ /* 0x000fe20003f1d000 */
[----:B0-----:R-:W-:-:S03]  /*366c0*/  FMUL.FTZ R3, R10, R67 ;  /* 0x000000430a037220 */ /* 0x001fc60000410000 */
[----:B------:R-:W-:Y:S02]  /*366d0*/  FSEL R65, R58, RZ, P0 ;  /* 0x000000ff3a417208 */ /* 0x000fe40000000000 */
[----:B------:R-:W-:-:S04]  /*366e0*/  FSETP.NEU.FTZ.AND P0, PT, R67, -INF , PT ;  /* 0xff8000004300780b */ /* 0x000fc80003f1d000 */
[----:B------:R-:W-:Y:S01]  /*366f0*/  FSEL R3, R3, RZ, P0 ;  /* 0x000000ff03037208 */ /* 0x000fe20000000000 */
[-CC-:B------:R-:W-:Y:S01]  /*36700*/  FFMA.FTZ R164, R59, R10.reuse, -R65.reuse ;  /* 0x0000000a3ba47223 */ /* 0x180fe20000010841 */
[-CC-:B------:R-:W-:Y:S01]  /*36710*/  FFMA.FTZ R59, R72, R10.reuse, -R65.reuse ;  /* 0x0000000a483b7223 */ /* 0x180fe20000010841 */
[-C--:B------:R-:W-:Y:S02]  /*36720*/  FFMA.FTZ R182, R0, R10.reuse, -R65 ;  /* 0x0000000a00b67223 */ /* 0x080fe40000010841 */
[-CC-:B------:R-:W-:Y:S01]  /*36730*/  FFMA.FTZ R165, R4, R10.reuse, -R3.reuse ;  /* 0x0000000a04a57223 */ /* 0x180fe20000010803 */
[-C--:B------:R-:W-:Y:S01]  /*36740*/  FFMA.FTZ R0, R9, R10.reuse, -R3 ;  /* 0x0000000a09007223 */ /* 0x080fe20000010803 */
[-C--:B------:R-:W-:Y:S01]  /*36750*/  FFMA.FTZ R166, R73, R10.reuse, -R65 ;  /* 0x0000000a49a67223 */ /* 0x080fe20000010841 */
[-C--:B------:R-:W-:Y:S01]  /*36760*/  FFMA.FTZ R167, R11, R10.reuse, -R3 ;  /* 0x0000000a0ba77223 */ /* 0x080fe20000010803 */
        /* <DEDUP_REMOVED lines=9> */
[----:B------:R-:W2:Y:S01]  /*36800*/  MUFU.EX2 R166, R166 ;  /* 0x000000a600a67308 */ /* 0x000ea20000000800 */
[----:B------:R-:W-:-:S07]  /*36810*/  FFMA.FTZ R14, R14, R10, -R3 ;  /* 0x0000000a0e0e7223 */ /* 0x000fce0000010803 */
[----:B------:R-:W3:Y:S01]  /*36820*/  MUFU.EX2 R167, R167 ;  /* 0x000000a700a77308 */ /* 0x000ee20000000800 */
[-C--:B------:R-:W-:Y:S01]  /*36830*/  FFMA.FTZ R158, R33, R10.reuse, -R65 ;  /* 0x0000000a219e7223 */ /* 0x080fe20000010841 */
[----:B------:R-:W-:-:S06]  /*36840*/  FFMA.FTZ R159, R20, R10, -R3 ;  /* 0x0000000a149f7223 */ /* 0x000fcc0000010803 */
[----:B------:R-:W4:Y:S08]  /*36850*/  MUFU.EX2 R61, R61 ;  /* 0x0000003d003d7308 */ /* 0x000f300000000800 */
[----:B------:R-:W4:Y:S01]  /*36860*/  MUFU.EX2 R12, R12 ;  /* 0x0000000c000c7308 */ /* 0x000f220000000800 */
[----:B0-----:R-:W-:Y:S01]  /*36870*/  FADD.FTZ R5, R164, R59 ;  /* 0x0000003ba4057221 */ /* 0x001fe20000010000 */
[----:B-1----:R-:W-:-:S06]  /*36880*/  FADD.FTZ R2, R165, R0 ;  /* 0x00000000a5027221 */ /* 0x002fcc0000010000 */
[----:B------:R-:W0:Y:S01]  /*36890*/  MUFU.EX2 R156, R156 ;  /* 0x0000009c009c7308 */ /* 0x000e220000000800 */
[-C--:B------:R-:W-:Y:S01]  /*368a0*/  FFMA.FTZ R33, R34, R10.reuse, -R65 ;  /* 0x0000000a22217223 */ /* 0x080fe20000010841 */
[----:B------:R-:W-:-:S06]  /*368b0*/  FFMA.FTZ R20, R15, R10, -R3 ;  /* 0x0000000a0f147223 */ /* 0x000fcc0000010803 */
[----:B------:R-:W1:Y:S01]  /*368c0*/  MUFU.EX2 R157, R157 ;  /* 0x0000009d009d7308 */ /* 0x000e620000000800 */
[----:B--2---:R-:W-:Y:S01]  /*368d0*/  FADD.FTZ R4, R166, R5 ;  /* 0x00000005a6047221 */ /* 0x004fe20000010000 */
[----:B---3--:R-:W-:-:S06]  /*368e0*/  FADD.FTZ R5, R167, R2 ;  /* 0x00000002a7057221 */ /* 0x008fcc0000010000 */
[----:B------:R-:W2:Y:S01]  /*368f0*/  MUFU.EX2 R31, R31 ;  /* 0x0000001f001f7308 */ /* 0x000ea20000000800 */
[-C--:B------:R-:W-:Y:S01]  /*36900*/  FFMA.FTZ R168, R35, R10.reuse, -R65 ;  /* 0x0000000a23a87223 */ /* 0x080fe20000010841 */
[----:B------:R-:W-:-:S06]  /*36910*/  FFMA.FTZ R169, R24, R10, -R3 ;  /* 0x0000000a18a97223 */ /* 0x000fcc0000010803 */
[----:B------:R-:W3:Y:S01]  /*36920*/  MUFU.EX2 R14, R14 ;  /* 0x0000000e000e7308 */ /* 0x000ee20000000800 */
[----:B----4-:R-:W-:Y:S01]  /*36930*/  FADD.FTZ R9, R61, R4 ;  /* 0x000000043d097221 */ /* 0x010fe20000010000 */
[----:B------:R-:W-:-:S06]  /*36940*/  FADD.FTZ R2, R12, R5 ;  /* 0x000000050c027221 */ /* 0x000fcc0000010000 */
[----:B------:R-:W4:Y:S01]  /*36950*/  MUFU.EX2 R158, R158 ;  /* 0x0000009e009e7308 */ /* 0x000f220000000800 */
[-C--:B------:R-:W-:Y:S01]  /*36960*/  FFMA.FTZ R35, R36, R10.reuse, -R65 ;  /* 0x0000000a24237223 */ /* 0x080fe20000010841 */
[----:B------:R-:W-:-:S06]  /*36970*/  FFMA.FTZ R24, R21, R10, -R3 ;  /* 0x0000000a15187223 */ /* 0x000fcc0000010803 */
        /* <DEDUP_REMOVED lines=83> */
[----:B------:R-:W-:Y:S01]  /*36eb0*/  FFMA.FTZ R3, R55, R10, -R3 ;  /* 0x0000000a37037223 */ /* 0x000fe20000010803 */
[----:B----4-:R-:W-:Y:S01]  /*36ec0*/  FADD.FTZ R4, R178, R9 ;  /* 0x00000009b2047221 */ /* 0x010fe20000010000 */
[----:B------:R-:W-:-:S05]  /*36ed0*/  FADD.FTZ R5, R179, R2 ;  /* 0x00000002b3057221 */ /* 0x000fca0000010000 */
[----:B------:R-:W4:Y:S08]  /*36ee0*/  MUFU.EX2 R53, R53 ;  /* 0x0000003500357308 */ /* 0x000f300000000800 */
[----:B------:R-:W4:Y:S01]  /*36ef0*/  MUFU.EX2 R46, R46 ;  /* 0x0000002e002e7308 */ /* 0x000f220000000800 */
[----:B0-----:R-:W-:Y:S01]  /*36f00*/  FADD.FTZ R9, R51, R4 ;  /* 0x0000000433097221 */ /* 0x001fe20000010000 */
[----:B-1----:R-:W-:-:S06]  /*36f10*/  FADD.FTZ R2, R42, R5 ;  /* 0x000000052a027221 */ /* 0x002fcc0000010000 */
[----:B------:R-:W0:Y:S08]  /*36f20*/  MUFU.EX2 R182, R182 ;  /* 0x000000b600b67308 */ /* 0x000e300000000800 */
[----:B------:R-:W1:Y:S01]  /*36f30*/  MUFU.EX2 R54, R54 ;  /* 0x0000003600367308 */ /* 0x000e620000000800 */
[----:B--2---:R-:W-:Y:S01]  /*36f40*/  FADD.FTZ R4, R180, R9 ;  /* 0x00000009b4047221 */ /* 0x004fe20000010000 */
[----:B---3--:R-:W-:-:S06]  /*36f50*/  FADD.FTZ R5, R45, R2 ;  /* 0x000000022d057221 */ /* 0x008fcc0000010000 */
[----:B------:R-:W2:Y:S08]  /*36f60*/  MUFU.EX2 R57, R57 ;  /* 0x0000003900397308 */ /* 0x000eb00000000800 */
[----:B------:R-:W3:Y:S01]  /*36f70*/  MUFU.EX2 R183, R3 ;  /* 0x0000000300b77308 */ /* 0x000ee20000000800 */
[----:B----4-:R-:W-:Y:S01]  /*36f80*/  FADD.FTZ R9, R53, R4 ;  /* 0x0000000435097221 */ /* 0x010fe20000010000 */
[----:B------:R-:W-:-:S03]  /*36f90*/  FADD.FTZ R5, R46, R5 ;  /* 0x000000052e057221 */ /* 0x000fc60000010000 */
[----:B0-----:R-:W-:Y:S01]  /*36fa0*/  FADD.FTZ R2, R182, R9 ;  /* 0x00000009b6027221 */ /* 0x001fe20000010000 */
[----:B-1----:R-:W-:-:S03]  /*36fb0*/  FADD.FTZ R4, R54, R5 ;  /* 0x0000000536047221 */ /* 0x002fc60000010000 */
[----:B--2---:R-:W-:Y:S01]  /*36fc0*/  FADD.FTZ R9, R57, R2 ;  /* 0x0000000239097221 */ /* 0x004fe20000010000 */
[----:B---3--:R-:W-:-:S04]  /*36fd0*/  FADD.FTZ R11, R183, R4 ;  /* 0x00000004b70b7221 */ /* 0x008fc80000010000 */
[----:B------:R0:W-:Y:S04]  /*36fe0*/  ST.E desc[UR6][R6.64+0x10], R9 ;  /* 0x0000100906007985 */ /* 0x0001e8000c101906 */
[----:B------:R0:W-:Y:S04]  /*36ff0*/  ST.E desc[UR6][R6.64+0x14], R11 ;  /* 0x0000140b06007985 */ /* 0x0001e8000c101906 */
[----:B------:R-:W2:Y:S04]  /*37000*/  LDL.64 R2, [UR4+0x58] ;  /* 0x00005804ff027983 */ /* 0x000ea80008100a00 */
[----:B------:R-:W3:Y:S04]  /*37010*/  LDL.64 R4, [UR4] ;  /* 0x00000004ff047983 */ /* 0x000ee80008100a00 */
[----:B--2---:R-:W2:Y:S04]  /*37020*/  LD.E R15, desc[UR6][R2.64] ;  /* 0x00000006020f7980 */ /* 0x004ea8000c101900 */
[----:B---3--:R0:W5:Y:S04]  /*37030*/  LD.E R10, desc[UR6][R4.64] ;  /* 0x00000006040a7980 */ /* 0x008168000c101900 */
[----:B------:R0:W5:Y:S01]  /*37040*/  LD.E R13, desc[UR6][R4.64+0x4] ;  /* 0x00000406040d7980 */ /* 0x000162000c101900 */
        /* <DEDUP_REMOVED lines=27> */
[----:B0-----:R-:W-:Y:S05]  /*37200*/  @!P0 BRA `(.L_x_12593) ;  /* 0x0000000000048947 */ /* 0x001fea0003800000 */
[----:B------:R-:W-:Y:S01]  /*37210*/  BPT.TRAP 0x1 ;  /* 0x000000040000795c */ /* 0x000fe20000300000 */
.L_x_12593:
[----:B------:R-:W-:Y:S05]  /*37220*/  BSYNC B0 ;  /* 0x0000000000007941 */ /* 0x000fea0003800000 */
.L_x_12592:
        /* <DEDUP_REMOVED lines=13> */
.L_x_12595:
[----:B------:R-:W-:Y:S05]  /*37300*/  BSYNC B0 ;  /* 0x0000000000007941 */ /* 0x000fea0003800000 */
.L_x_12594:
        /* <DEDUP_REMOVED lines=8> */
.L_x_12597:
[----:B------:R-:W-:Y:S05]  /*37390*/  BSYNC B0 ;  /* 0x0000000000007941 */ /* 0x000fea0003800000 */
.L_x_12596:
[----:B------:R-:W2:Y:S04]  /*373a0*/  LDL.64 R4, [UR4] ;  /* 0x00000004ff047983 */ /* 0x000ea80008100a00 */
[----:B0----5:R-:W3:Y:S04]  /*373b0*/  LDL.64 R6, [UR4+0x70] ;  /* 0x00007004ff067983 */ /* 0x021ee80008100a00 */
[----:B------:R-:W4:Y:S01]  /*373c0*/  LDL.64 R2, [UR4+0x50] ;  /* 0x00005004ff027983 */ /* 0x000f220008100a00 */
[----:B------:R-:W-:Y:S01]  /*373d0*/  LEA.HI R8, R8, 0x8, RZ, 0x19 ;  /* 0x0000000808087811 */ /* 0x000fe200078fc8ff */
[----:B------:R-:W-:Y:S05]  /*373e0*/  WARPSYNC.ALL ;  /* 0x0000000000007948 */ /* 0x000fea0003800000 */
[----:B------:R0:W-:Y:S06]  /*373f0*/  BAR.SYNC.DEFER_BLOCKING R8, 0x100 ;  /* 0x000400080000751d */ /* 0x0001ec0000010000 */
[----:B--2---:R-:W2:Y:S04]  /*37400*/  LD.E R9, desc[UR6][R4.64] ;  /* 0x0000000604097980 */ /* 0x004ea8000c101900 */
[----:B----4-:R-:W4:Y:S04]  /*37410*/  LD.E R15, desc[UR6][R2.64] ;  /* 0x00000006020f7980 */ /* 0x010f28000c101900 */
[----:B---3--:R-:W2:Y:S04]  /*37420*/  LD.E.64 R4, desc[UR6][R6.64] ;  /* 0x0000000606047980 */ /* 0x008ea8000c101b00 */
[----:B------:R-:W3:Y:S04]  /*37430*/  LD.E R21, desc[UR6][R2.64+0x4] ;  /* 0x0000040602157980 */ /* 0x000ee8000c101900 */
[----:B------:R-:W3:Y:S04]  /*37440*/  LD.E R25, desc[UR6][R2.64+0x8] ;  /* 0x0000080602197980 */ /* 0x000ee8000c101900 */
[----:B------:R-:W3:Y:S04]  /*37450*/  LD.E R27, desc[UR6][R2.64+0xc] ;  /* 0x00000c06021b7980 */ /* 0x000ee8000c101900 */
[----:B------:R-:W3:Y:S04]  /*37460*/  LDL.64 R6, [UR4+0x60] ;  /* 0x00006004ff067983 */ /* 0x000ee80008100a00 */
[----:B------:R-:W3:Y:S04]  /*37470*/  LD.E R0, desc[UR6][R2.64+0x10] ;  /* 0x0000100602007980 */ /* 0x000ee8000c101900 */
[----:B0-----:R-:W3:Y:S04]  /*37480*/  LD.E R8, desc[UR6][R2.64+0x14] ;  /* 0x0000140602087980 */ /* 0x001ee8000c101900 */
        /* <DEDUP_REMOVED lines=67> */
[----:B----4-:R0:W-:Y:S01]  /*378c0*/  ST.E desc[UR6][R2.64], R15 ;  /* 0x0000000f02007985 */ /* 0x0101e2000c101906 */
[----:B--2---:R-:W-:-:S03]  /*378d0*/  IMAD R4, R9, 0xc00, R4 ;  /* 0x00000c0009047824 */ /* 0x004fc600078e0204 */
[----:B------:R-:W2:Y:S04]  /*378e0*/  LD.E R87, desc[UR6][R2.64+0x138] ;  /* 0x0001380602577980 */ /* 0x000ea8000c101900 */
[----:B---3--:R1:W-:Y:S04]  /*378f0*/  ST.E desc[UR6][R2.64+0x4], R21 ;  /* 0x0000041502007985 */ /* 0x0083e8000c101906 */
[----:B------:R3:W-:Y:S04]  /*37900*/  ST.E desc[UR6][R2.64+0x8], R25 ;  /* 0x0000081902007985 */ /* 0x0007e8000c101906 */
[----:B------:R4:W-:Y:S04]  /*37910*/  ST.E desc[UR6][R2.64+0xc], R27 ;  /* 0x00000c1b02007985 */ /* 0x0009e8000c101906 */
[----:B------:R-:W2:Y:S04]  /*37920*/  LD.E R9, desc[UR6][R2.64+0x18] ;  /* 0x0000180602097980 */ /* 0x000ea8000c101900 */
[----:B0-----:R-:W2:Y:S04]  /*37930*/  LD.E R15, desc[UR6][R2.64+0x30] ;  /* 0x00003006020f7980 */ /* 0x001ea8000c101900 */
[----:B-1----:R-:W2:Y:S04]  /*37940*/  LD.E R21, desc[UR6][R2.64+0x38] ;  /* 0x0000380602157980 */ /* 0x002ea8000c101900 */
        /* <DEDUP_REMOVED lines=76> */
[----:B------:R-:W-:Y:S04]  /*37e10*/  ST.E desc[UR6][R2.64+0x38], R21 ;  /* 0x0000381502007985 */ /* 0x000fe8000c101906 */
        /* <DEDUP_REMOVED lines=100> */
[----:B------:R-:W-:Y:S01]  /*38460*/  ST.E desc[UR6][R6.64], RZ ;  /* 0x000000ff06007985 */ /* 0x000fe2000c101906 */
[----:B0-----:R-:W-:-:S06]  /*38470*/  WARPGROUP.ARRIVE ;  /* 0x00000000000079c5 */ /* 0x001fcc0000000000 */
[----:B------:R-:W-:Y:S01]  /*38480*/  HGMMA.64x256x16.F32.BF16 R24, R164, gdesc[UR8].tnspB, RZ, !UPT, gsb0 ;  /* 0x43e00008a4187df0 */ /* 0x000fe2000c0018ff */
[----:B------:R-:W-:Y:S02]  /*38490*/  IMAD.MOV.U32 R0, RZ, RZ, 0x1 ;  /* 0x00000001ff007424 */ /* 0x000fe400078e00ff */
[----:B------:R-:W-:Y:S02]  /*384a0*/  WARPGROUP.DEPBAR.LE gsb0, 0x0 ;  /* 0x00008000000079c5 */ /* 0x000fe40000010000 */
        /* <DEDUP_REMOVED lines=128> */
[----:B------:R-:W-:Y:S04]  /*38cb0*/  ST.E desc[UR6][R6.64], R0 ;  /* 0x0000000006007985 */ /* 0x000fe8000c101906 */
[----:B0-----:R-:W4:Y:S04]  /*38cc0*/  LD.E R24, desc[UR6][R2.64] ;  /* 0x0000000602187980 */ /* 0x001f28000c101900 */
[----:B-1----:R-:W4:Y:S04]  /*38cd0*/  LD.E R25, desc[UR6][R2.64+0x4] ;  /* 0x0000040602197980 */ /* 0x002f28000c101900 */
[----:B--2---:R-:W2:Y:S04]  /*38ce0*/  LD.E R26, desc[UR6][R2.64+0x8] ;  /* 0x00000806021a7980 */ /* 0x004ea8000c101900 */
[----:B---3--:R-:W2:Y:S04]  /*38cf0*/  LD.E R27, desc[UR6][R2.64+0xc] ;  /* 0x00000c06021b7980 */ /* 0x008ea8000c101900 */
        /* <DEDUP_REMOVED lines=127> */
[----:B------:R-:W-:Y:S01]  /*394f0*/  R2UR UR11, R9 ;  /* 0x00000000090b72ca */ /* 0x000fe200000e0000 */
[----:B--2---:R-:W-:-:S12]  /*39500*/  WARPGROUP.ARRIVE ;  /* 0x00000000000079c5 */ /* 0x004fd80000000000 */
[----:B------:R-:W-:Y:S03]  /*39510*/  HGMMA.64x256x16.F32.BF16 R24, R156, gdesc[UR8].tnspB, R24, gsb0 ;  /* 0x43e000089c187df0 */ /* 0x000fe60008001818 */
        /* <DEDUP_REMOVED lines=1052> */
[----:B------:R-:W-:Y:S01]  /*3d6e0*/  R2UR UR10, R4 ;  /* 0x00000000040a72ca */ /* 0x000fe200000e0000 */
[----:B--2---:R-:W-:-:S12]  /*3d6f0*/  WARPGROUP.ARRIVE ;  /* 0x00000000000079c5 */ /* 0x004fd80000000000 */
        /* <DEDUP_REMOVED lines=131> */
[----:B------:R-:W2:Y:S04]  /*3df30*/  LD.E R4, desc[UR6][R2.64] ;  /* 0x0000000602047980 */ /* 0x000ea8000c101900 */
[----:B------:R-:W3:Y:S04]  /*3df40*/  LD.E R5, desc[UR6][R2.64+0x4] ;  /* 0x0000040602057980 */ /* 0x000ee8000c101900 */
[----:B0-----:R-:W4:Y:S04]  /*3df50*/  LD.E R0, desc[UR6][R2.64+0x1fc] ;  /* 0x0001fc0602007980 */ /* 0x001f28000c101900 */
        /* <DEDUP_REMOVED lines=126> */
[----:B--2---:R-:W-:Y:S04]  /*3e740*/  ST.E desc[UR6][R2.64], R4 ;  /* 0x0000000402007985 */ /* 0x004fe8000c101906 */
[----:B---3--:R-:W-:Y:S04]  /*3e750*/  ST.E desc[UR6][R2.64+0x4], R5 ;  /* 0x0000040502007985 */ /* 0x008fe8000c101906 */
        /* <DEDUP_REMOVED lines=125> */
[----:B0-----:R-:W2:Y:S04]  /*3ef30*/  LDL.64 R6, [UR4+0x58] ;  /* 0x00005804ff067983 */ /* 0x001ea80008100a00 */
[----:B------:R-:W3:Y:S04]  /*3ef40*/  LDL.64 R4, [UR4] ;  /* 0x00000004ff047983 */ /* 0x000ee80008100a00 */
[----:B--2---:R-:W2:Y:S04]  /*3ef50*/  LD.E R0, desc[UR6][R6.64] ;  /* 0x0000000606007980 */ /* 0x004ea8000c101900 */
[----:B---3--:R1:W5:Y:S01]  /*3ef60*/  LD.E R4, desc[UR6][R4.64] ;  /* 0x0000000604047980 */ /* 0x008362000c101900 */
[----:B------:R-:W-:Y:S01]  /*3ef70*/  BSSY B0, `(.L_x_12599) ;  /* 0x0000005000007945 */ /* 0x000fe20003800000 */
[----:B--2---:R-:W-:-:S04]  /*3ef80*/  LOP3.LUT R0, R0, 0x1, RZ, 0xfc, !PT ;  /* 0x0000000100007812 */ /* 0x004fc800078efcff */
[----:B------:R-:W-:-:S13]  /*3ef90*/  ISETP.NE.AND P0, PT, R0, 0x3, PT ;  /* 0x000000030000780c */ /* 0x000fda0003f05270 */
[----:B-1----:R-:W-:Y:S05]  /*3efa0*/  @!P0 BRA `(.L_x_12600) ;  /* 0x0000000000048947 */ /* 0x002fea0003800000 */
[----:B------:R-:W-:Y:S01]  /*3efb0*/  BPT.TRAP 0x1 ;  /* 0x000000040000795c */ /* 0x000fe20000300000 */
.L_x_12600:
[----:B------:R-:W-:Y:S05]  /*3efc0*/  BSYNC B0 ;  /* 0x0000000000007941 */ /* 0x000fea0003800000 */
.L_x_12599:
        /* <DEDUP_REMOVED lines=9> */
[----:B0-----:R-:W-:Y:S05]  /*3f060*/  RET.REL.NODEC R2 `(_ZN7cutlass13device_kernelIN5flash11enable_sm90INS1_16FlashAttnFwdSm90INS1_25CollectiveMainloopFwdSm90ILi2EN4cute5tupleIJNS5_1CILi1EEES8_S8_EEENS6_IJNS7_ILi128EEENS7_ILi96EEENS7_ILi64EEEEEELi256ENS_10bfloat16_tEfNS_4arch4Sm90ELb0ELb1ELb1ELb1ELb1ELb1ELb0ELb1ELb0ELb1ELb1ELb0EEENS1_21CollectiveEpilogueFwdINS6_IJSA_NS7_ILi256EEESB_EEES9_SE_SG_Li256ELb1ELb1ELb1ELb0EEENS1_36VarlenDynamicPersistentTileSchedulerILi128ELi96ELi256ELi128ELb1ELb1ELb1ELb1ELb0ELb1EEEEEEEEEvNT_6ParamsE) ;  /* 0xfffffc0c02e47950 */ /* 0x001fea0003c3ffff */
.L_x_12575:
[----:B0-----:R0:W1:Y:S02]  /*3f070*/  SYNCS.PHASECHK.TRANS64.TRYWAIT P0, [R8+URZ], R9 ;  /* 0x00000009080075a7 */ /* 0x001064000800017f */
[----:B-1----:R-:W-:Y:S05]  /*3f080*/  @!P0 NANOSLEEP.SYNCS 0x989680 ;  /* 0x009896800000895d */ /* 0x002fea0003900000 */
[----:B------:R-:W1:Y:S02]  /*3f090*/  @!P0 SYNCS.PHASECHK.TRANS64 P0, [R8+URZ], R9 ;  /* 0x00000009080085a7 */ /* 0x000e64000800007f */
[----:B-1----:R-:W-:Y:S05]  /*3f0a0*/  @!P0 BRA `(.L_x_12575) ;  /* 0xfffffffc00f08947 */ /* 0x002fea000383ffff */
[----:B------:R-:W-:Y:S05]  /*3f0b0*/  BRA `(.L_x_12574) ;  /* 0xffffff5000b87947 */ /* 0x000fea000383ffff */
.L_x_12598:
[----:B0-----:R0:W1:Y:S02]  /*3f0c0*/  SYNCS.PHASECHK.TRANS64.TRYWAIT P0, [R0+URZ], R7 ;  /* 0x00000007000075a7 */ /* 0x001064000800017f */
[----:B-1----:R-:W-:Y:S05]  /*3f0d0*/  @!P0 NANOSLEEP.SYNCS 0x989680 ;  /* 0x009896800000895d */ /* 0x002fea0003900000 */
[----:B------:R-:W1:Y:S02]  /*3f0e0*/  @!P0 SYNCS.PHASECHK.TRANS64 P0, [R0+URZ], R7 ;  /* 0x00000007000085a7 */ /* 0x000e64000800007f */
[----:B-1----:R-:W-:Y:S05]  /*3f0f0*/  @!P0 BRA `(.L_x_12598) ;  /* 0xfffffffc00f08947 */ /* 0x002fea000383ffff */
[----:B------:R-:W-:Y:S05]  /*3f100*/  BRA `(.L_x_12597) ;  /* 0xffffff8000a07947 */ /* 0x000fea000383ffff */
.L_x_12601:
        /* <DEDUP_REMOVED lines=15> */
.L_x_15775:


//--------------------- .text._ZN7cutlass13device_kernelIN5flash11enable_sm90INS1_16FlashAttnFwdSm90INS1_25CollectiveMainloopFwdSm90ILi2EN4cute5tupleIJNS5_1CILi1EEES8_S8_EEENS6_IJNS7_ILi128EEENS7_ILi96EEENS7_ILi64EEEEEELi256ENS_10bfloat16_tEfNS_4arch4Sm90ELb0ELb1ELb1ELb1ELb1ELb0ELb1ELb1ELb0ELb1ELb1ELb0EEENS1_21CollectiveEpilogueFwdINS6_IJSA_NS7_ILi256EEESB_EEES9_SE_SG_Li256ELb1ELb1ELb1ELb0EEENS1_36VarlenDynamicPersistentTileSchedulerILi128ELi96ELi256ELi128ELb1ELb1ELb1ELb1ELb0ELb1EEEEEEEEEvNT_6ParamsE --------------------------
	.section	.text._ZN7cutlass13device_kernelIN5flash11enable_sm90INS1_16FlashAttnFwdSm90INS1_25CollectiveMainloopFwdSm90ILi2EN4cute5tupleIJNS5_1CILi1EEES8_S8_EEENS6_IJNS7_ILi128EEENS7_ILi96EEENS7_ILi64EEEEEELi256ENS_10bfloat16_tEfNS_4arch4Sm90ELb0ELb1ELb1ELb1ELb1ELb0ELb1ELb1ELb0ELb1ELb1ELb0EEENS1_21CollectiveEpilogueFwdINS6_IJSA_NS7_ILi256EEESB_EEES9_SE_SG_Li256ELb1ELb1ELb1ELb0EEENS1_36VarlenDynamicPersistentTileSchedulerILi128ELi96ELi256ELi128ELb1ELb1ELb1ELb1ELb0ELb1EEEEEEEEEvNT_6ParamsE,"ax",@progbits
	.align	128
.text._ZN7cutlass13device_kernelIN5flash11enable_sm90INS1_16FlashAttnFwdSm90INS1_25CollectiveMainloopFwdSm90ILi2EN4cute5tupleIJNS5_1CILi1EEES8_S8_EEENS6_IJNS7_ILi128EEENS7_ILi96EEENS7_ILi64EEEEEELi256ENS_10bfloat16_tEfNS_4arch4Sm90ELb0ELb1ELb1ELb1ELb1ELb0ELb1ELb1ELb0ELb1ELb1ELb0EEENS1_21CollectiveEpilogueFwdINS6_IJSA_NS7_ILi256EEESB_EEES9_SE_SG_Li256ELb1ELb1ELb1ELb0EEENS1_36VarlenDynamicPersistentTileSchedulerILi128ELi96ELi256ELi128ELb1ELb1ELb1ELb1ELb0ELb1EEEEEEEEEvNT_6ParamsE:
        .type           _ZN7cutlass13device_kernelIN5flash11enable_sm90INS1_16FlashAttnFwdSm90INS1_25CollectiveMainloopFwdSm90ILi2EN4cute5tupleIJNS5_1CILi1EEES8_S8_EEENS6_IJNS7_ILi128EEENS7_ILi96EEENS7_ILi64EEEEEELi256ENS_10bfloat16_tEfNS_4arch4Sm90ELb0ELb1ELb1ELb1ELb1ELb0ELb1ELb1ELb0ELb1ELb1ELb0EEENS1_21CollectiveEpilogueFwdINS6_IJSA_NS7_ILi256EEESB_EEES9_SE_SG_Li256ELb1ELb1ELb1ELb0EEENS1_36VarlenDynamicPersistentTileSchedulerILi128ELi96ELi256ELi128ELb1ELb1ELb1ELb1ELb0ELb1EEEEEEEEEvNT_6ParamsE,@function
        .size           _ZN7cutlass13device_kernelIN5flash11enable_sm90INS1_16FlashAttnFwdSm90INS1_25CollectiveMainloopFwdSm90ILi2EN4cute5tupleIJNS5_1CILi1EEES8_S8_EEENS6_IJNS7_ILi128EEENS7_ILi96EEENS7_ILi64EEEEEELi256ENS_10bfloat16_tEfNS_4arch4Sm90ELb0ELb1ELb1ELb1ELb1ELb0ELb1ELb1ELb0ELb1ELb1ELb0EEENS1_21CollectiveEpilogueFwdINS6_IJSA_NS7_ILi256EEESB_EEES9_SE_SG_Li256ELb1ELb1ELb1ELb0EEENS1_36VarlenDynamicPersistentTileSchedulerILi128ELi96ELi256ELi128ELb1ELb1ELb1ELb1ELb0ELb1EEEEEEEEEvNT_6ParamsE,(.L_x_15777 - _ZN7cutlass13device_kernelIN5flash11enable_sm90INS1_16FlashAttnFwdSm90INS1_25CollectiveMainloopFwdSm90ILi2EN4cute5tupleIJNS5_1CILi1EEES8_S8_EEENS6_IJNS7_ILi128EEENS7_ILi96EEENS7_ILi64EEEEEELi256ENS_10bfloat16_tEfNS_4arch4Sm90ELb0ELb1ELb1ELb1ELb1ELb0ELb1ELb1ELb0ELb1ELb1ELb0EEENS1_21CollectiveEpilogueFwdINS6_IJSA_NS7_ILi256EEESB_EEES9_SE_SG_Li256ELb1ELb1ELb1ELb0EEENS1_36VarlenDynamicPersistentTileSchedulerILi128ELi96ELi256ELi128ELb1ELb1ELb1ELb1ELb0ELb1EEEEEEEEEvNT_6ParamsE)
        .other          _ZN7cutlass13device_kernelIN5flash11enable_sm90INS1_16FlashAttnFwdSm90INS1_25CollectiveMainloopFwdSm90ILi2EN4cute5tupleIJNS5_1CILi1EEES8_S8_EEENS6_IJNS7_ILi128EEENS7_ILi96EEENS7_ILi64EEEEEELi256ENS_10bfloat16_tEfNS_4arch4Sm90ELb0ELb1ELb1ELb1ELb1ELb0ELb1ELb1ELb0ELb1ELb1ELb0EEENS1_21CollectiveEpilogueFwdINS6_IJSA_NS7_ILi256EEESB_EEES9_SE_SG_Li256ELb1ELb1ELb1ELb0EEENS1_36VarlenDynamicPersistentTileSchedulerILi128ELi96ELi256ELi128ELb1ELb1ELb1ELb1ELb0ELb1EEEEEEEEEvNT_6ParamsE,@"STO_CUDA_ENTRY STV_DEFAULT"
_ZN7cutlass13device_kernelIN5flash11enable_sm90INS1_16FlashAttnFwdSm90INS1_25CollectiveMainloopFwdSm90ILi2EN4cute5tupleIJNS5_1CILi1EEES8_S8_EEENS6_IJNS7_ILi128EEENS7_ILi96EEENS7_ILi64EEEEEELi256ENS_10bfloat16_tEfNS_4arch4Sm90ELb0ELb1ELb1ELb1ELb1ELb0ELb1ELb1ELb0ELb1ELb1ELb0EEENS1_21CollectiveEpilogueFwdINS6_IJSA_NS7_ILi256EEESB_EEES9_SE_SG_Li256ELb1ELb1ELb1ELb0EEENS1_36VarlenDynamicPersistentTileSchedulerILi128ELi96ELi256ELi128ELb1ELb1ELb1ELb1ELb0ELb1EEEEEEEEEvNT_6ParamsE:
        /* <DEDUP_REMOVED lines=47> */
.L_x_12602:
        /* <DEDUP_REMOVED lines=22> */
.L_x_12603:
        /* <DEDUP_REMOVED lines=18> */
.L_x_12604:
        /* <DEDUP_REMOVED lines=22> */
.L_x_12605:
        /* <DEDUP_REMOVED lines=23> */
.L_x_12606:
[----:B------:R-:W-:Y:S01]  /*0840*/  UISETP.NE.AND UP0, UPT, UR9, URZ, UPT ;  /* 0x0000003f0900728c */ /* 0x000fe2000bf05270 */
[----:B------:R-:W-:Y:S01]  /*0850*/  NOP ;  /* 0x0000000000007918 */ /* 0x000fe20000000000 */
[----:B0-----:R-:W-:Y:S01]  /*0860*/  UMOV UR4, 0x1 ;  /* 0x0000000100047882 */ /* 0x001fe20000000000 */
[----:B------:R-:W-:Y:S01]  /*0870*/  ULDC UR5, c[0x0][0x20] ;  /* 0x0000080000057ab9 */ /* 0x000fe20000000800 */
[----:B------:R-:W-:Y:S01]  /*0880*/  USEL UR4, UR4, 0x2, !UP0 ;  /* 0x0000000204047887 */ /* 0x000fe2000c000000 */
[----:B-1234-:R-:W-:Y:S01]  /*0890*/  BAR.SYNC.DEFER_BLOCKING 0x0 ;  /* 0x0000000000007b1d */ /* 0x01efe20000010000 */
[----:B------:R-:W-:Y:S02]  /*08a0*/  PLOP3.LUT P1, PT, PT, PT, UP0, 0x80, 0x0 ;  /* 0x000000000000781c */ /* 0x000fe40003f2f008 */
[----:B------:R-:W-:Y:S02]  /*08b0*/  IADD3 R16, P0, R1, UR5, RZ ;  /* 0x0000000501107c10 */ /* 0x000fe4000ff1e0ff */
[----:B------:R-:W-:Y:S01]  /*08c0*/  IMAD.U32 R2, RZ, RZ, UR4 ;  /* 0x00000004ff027e24 */ /* 0x000fe2000f8e00ff */
[----:B------:R-:W-:Y:S01]  /*08d0*/  ULDC UR6, c[0x0][0x24] ;  /* 0x0000090000067ab9 */ /* 0x000fe20000000800 */
[----:B------:R-:W-:Y:S01]  /*08e0*/  ULDC.64 UR36, c[0x0][0x208] ;  /* 0x0000820000247ab9 */ /* 0x000fe20000000a00 */
[----:B------:R-:W-:-:S02]  /*08f0*/  IMAD.X R17, RZ, RZ, UR6, P0 ;  /* 0x00000006ff117e24 */ /* 0x000fc400080e06ff */
[----:B------:R0:W-:Y:S04]  /*0900*/  STL [R1+0x4c8], R2 ;  /* 0x0004c80201007387 */ /* 0x0001e80000100800 */
[----:B------:R-:W-:Y:S05]  /*0910*/  @!P1 BRA `(.L_x_12607) ;  /* 0x0000024800849947 */ /* 0x000fea0003800000 */
.L_x_12608:
        /* <DEDUP_REMOVED lines=12> */
[----:B------:R-:W-:Y:S04]  /*09e0*/  STL [R1+0x200], RZ ;  /* 0x000200ff01007387 */ /* 0x000fe80000100800 */
[----:B------:R-:W-:Y:S01]  /*09f0*/  STL [R1+0x204], RZ ;  /* 0x000204ff01007387 */ /* 0x000fe20000100800 */
[----:B-1----:R-:W-:-:S04]  /*0a00*/  SHF.R.U32.HI R0, RZ, 0x7, R0 ;  /* 0x00000007ff007819 */ /* 0x002fc80000011600 */
[----:B------:R-:W-:Y:S02]  /*0a10*/  ISETP.NE.AND P0, PT, R0, 0x1, PT ;  /* 0x000000010000780c */ /* 0x000fe40003f05270 */
[----:B------:R-:W-:-:S04]  /*0a20*/  MOV R0, 0x400 ;  /* 0x0000040000007802 */ /* 0x000fc80000000f00 */
[----:B0-----:R-:W-:-:S07]  /*0a30*/  LEA R0, R7, R0, 0x18 ;  /* 0x0000000007007211 */ /* 0x001fce00078ec0ff */
[----:B------:R-:W-:Y:S08]  /*0a40*/  @!P0 BAR.ARV 0x9, 0x100 ;  /* 0x0244000000008b1d */ /* 0x000ff00000002000 */
[----:B------:R-:W-:Y:S06]  /*0a50*/  BAR.SYNC.DEFER_BLOCKING 0x5, 0x180 ;  /* 0x0146000000007b1d */ /* 0x000fec0000010000 */
[----:B------:R0:W1:Y:S02]  /*0a60*/  LDS.128 R12, [R0+0x324d0] ;  /* 0x0324d000000c7984 */ /* 0x0000640000000c00 */
[----:B------:R-:W-:Y:S06]  /*0a70*/  BAR.ARV 0x4, 0x180 ;  /* 0x0106000000007b1d */ /* 0x000fec0000002000 */
[----:B0-----:R-:W-:-:S05]  /*0a80*/  IADD3 R0, P2, R16, 0x204, RZ ;  /* 0x0000020410007810 */ /* 0x001fca0007f5e0ff */
[----:B------:R0:W-:Y:S02]  /*0a90*/  STL [R1+0x4c0], R0 ;  /* 0x0004c00001007387 */ /* 0x0001e40000100800 */
[----:B0-----:R-:W-:-:S05]  /*0aa0*/  IMAD.X R0, RZ, RZ, R17, P2 ;  /* 0x000000ffff007224 */ /* 0x001fca00010e0611 */
[----:B------:R0:W-:Y:S01]  /*0ab0*/  STL [R1+0x4bc], R0 ;  /* 0x0004bc0001007387 */ /* 0x0001e20000100800 */
[----:B-1----:R-:W-:-:S13]  /*0ac0*/  ISETP.GE.AND P0, PT, R15, UR4, PT ;  /* 0x000000040f007c0c */ /* 0x002fda000bf06270 */
[----:B0-----:R-:W-:Y:S05]  /*0ad0*/  @P0 EXIT ;  /* 0x000000000000094d */ /* 0x001fea0003800000 */
[----:B------:R-:W0:Y:S01]  /*0ae0*/  S2R R2, SR_TID.X ;  /* 0x0000000000027919 */ /* 0x000e220000002100 */
[----:B------:R-:W-:Y:S02]  /*0af0*/  R2UR UR5, R13 ;  /* 0x000000000d0572ca */ /* 0x000fe400000e0000 */
[----:B------:R-:W-:Y:S02]  /*0b00*/  R2UR UR6, R14 ;  /* 0x000000000e0672ca */ /* 0x000fe400000e0000 */
[----:B------:R-:W-:Y:S01]  /*0b10*/  R2UR UR7, R15 ;  /* 0x000000000f0772ca */ /* 0x000fe200000e0000 */
[----:B0-----:R-:W-:-:S05]  /*0b20*/  VIADD R217, R2, 0xffffff80 ;  /* 0xffffff8002d97836 */ /* 0x001fca0000000000 */
[----:B------:R-:W-:-:S04]  /*0b30*/  SHF.R.S32.HI R0, RZ, 0x1f, R217 ;  /* 0x0000001fff007819 */ /* 0x000fc800000114d9 */
[CC--:B------:R-:W-:Y:S02]  /*0b40*/  LEA.HI R2, R0.reuse, R217.reuse, RZ, 0x7 ;  /* 0x000000d900027211 */ /* 0x0c0fe400078f38ff */
[-C--:B------:R-:W-:Y:S02]  /*0b50*/  LEA.HI R5, R0, R217.reuse, RZ, 0x4 ;  /* 0x000000d900057211 */ /* 0x080fe400078f20ff */
[----:B------:R-:W-:Y:S02]  /*0b60*/  LOP3.LUT R4, R2, 0xffffff80, RZ, 0xc0, !PT ;  /* 0xffffff8002047812 */ /* 0x000fe400078ec0ff */
[----:B------:R-:W-:Y:S02]  /*0b70*/  SHF.R.S32.HI R10, RZ, 0x4, R5 ;  /* 0x00000004ff0a7819 */ /* 0x000fe40000011405 */
[----:B------:R-:W-:Y:S01]  /*0b80*/  LOP3.LUT R8, R5, 0x3fffff0, RZ, 0xc0, !PT ;  /* 0x03fffff005087812 */ /* 0x000fe200078ec0ff */
[----:B------:R-:W-:Y:S01]  /*0b90*/  IMAD.IADD R12, R217, 0x1, -R4 ;  /* 0x00000001d90c7824 */ /* 0x000fe200078e0a04 */
[----:B------:R-:W-:-:S02]  /*0ba0*/  LEA.HI R4, R0, R217, RZ, 0x5 ;  /* 0x000000d900047211 */ /* 0x000fc400078f28ff */
[----:B------:R-:W-:Y:S01]  /*0bb0*/  LEA.HI R9, R5, R10, RZ, 0x1 ;  /* 0x0000000a05097211 */ /* 0x000fe200078f08ff */
[----:B------:R-:W-:Y:S01]  /*0bc0*/  IMAD.IADD R8, R217, 0x1, -R8 ;  /* 0x00000001d9087824 */ /* 0x000fe200078e0a08 */
[----:B------:R-:W-:Y:S01]  /*0bd0*/  SHF.R.S32.HI R3, RZ, 0x1f, R12 ;  /* 0x0000001fff037819 */ /* 0x000fe2000001140c */
[----:B------:R-:W-:Y:S01]  /*0be0*/  IMAD.SHL.U32 R6, R4, 0x20, RZ ;  /* 0x0000002004067824 */ /* 0x000fe200078e00ff */
[----:B------:R-:W-:Y:S01]  /*0bf0*/  LOP3.LUT R9, R9, 0x1ffffffe, RZ, 0xc0, !PT ;  /* 0x1ffffffe09097812 */ /* 0x000fe200078ec0ff */
[----:B------:R-:W-:Y:S01]  /*0c00*/  STL [R1+0x4b8], R12 ;  /* 0x0004b80c01007387 */ /* 0x000fe20000100800 */
[----:B------:R-:W-:Y:S02]  /*0c10*/  LEA.HI R4, R3, R12, RZ, 0x2 ;  /* 0x0000000c03047211 */ /* 0x000fe400078f10ff */
[----:B------:R-:W-:Y:S01]  /*0c20*/  LOP3.LUT R11, R6, 0xfffffc00, RZ, 0xc0, !PT ;  /* 0xfffffc00060b7812 */ /* 0x000fe200078ec0ff */
[----:B------:R-:W-:Y:S01]  /*0c30*/  IMAD.IADD R9, R10, 0x1, -R9 ;  /* 0x000000010a097824 */ /* 0x000fe200078e0a09 */
[----:B------:R-:W-:-:S02]  /*0c40*/  SHF.R.S32.HI R5, RZ, 0x2, R4 ;  /* 0x00000002ff057819 */ /* 0x000fc40000011404 */
[----:B------:R-:W-:Y:S01]  /*0c50*/  SHF.R.S32.HI R6, RZ, 0x1f, R4 ;  /* 0x0000001fff067819 */ /* 0x000fe20000011404 */
[----:B------:R-:W-:Y:S01]  /*0c60*/  IMAD R8, R8, 0x40, R11 ;  /* 0x0000004008087824 */ /* 0x000fe200078e020b */
[----:B------:R-:W-:Y:S02]  /*0c70*/  LOP3.LUT R4, R4, 0x7ffffffc, RZ, 0xc0, !PT ;  /* 0x7ffffffc04047812 */ /* 0x000fe400078ec0ff */
[----:B------:R-:W-:Y:S01]  /*0c80*/  LEA.HI R11, R0, R217, RZ, 0x2 ;  /* 0x000000d9000b7211 */ /* 0x000fe200078f10ff */
[----:B------:R-:W-:Y:S01]  /*0c90*/  IMAD R8, R9, 0x8, R8 ;  /* 0x0000000809087824 */ /* 0x000fe200078e0208 */
[----:B------:R-:W-:Y:S01]  /*0ca0*/  LEA.HI R6, R6, R5, RZ, 0x3 ;  /* 0x0000000506067211 */ /* 0x000fe200078f18ff */
[----:B------:R-:W-:Y:S01]  /*0cb0*/  IMAD.IADD R4, R12, 0x1, -R4 ;  /* 0x000000010c047824 */ /* 0x000fe200078e0a04 */
[----:B------:R-:W-:Y:S02]  /*0cc0*/  LOP3.LUT R10, R11, 0xfffffffc, RZ, 0xc0, !PT ;  /* 0xfffffffc0b0a7812 */ /* 0x000fe400078ec0ff */
[----:B------:R-:W-:Y:S01]  /*0cd0*/  SHF.R.S32.HI R11, RZ, 0x7, R2 ;  /* 0x00000007ff0b7819 */ /* 0x000fe20000011402 */
[----:B------:R-:W-:Y:S01]  /*0ce0*/  IMAD.SHL.U32 R179, R4, 0x2, RZ ;  /* 0x0000000204b37824 */ /* 0x000fe200078e00ff */
[----:B------:R-:W-:Y:S01]  /*0cf0*/  LOP3.LUT R6, R6, 0xfffffff8, RZ, 0xc0, !PT ;  /* 0xfffffff806067812 */ /* 0x000fe200078ec0ff */
[----:B------:R0:W-:Y:S01]  /*0d00*/  STL [R1+0x4d0], R8 ;  /* 0x0004d00801007387 */ /* 0x0001e20000100800 */
[----:B------:R-:W-:Y:S01]  /*0d10*/  LEA.HI R3, R3, R12, RZ, 0x5 ;  /* 0x0000000c03037211 */ /* 0x000fe200078f28ff */
[----:B------:R-:W-:Y:S01]  /*0d20*/  VIADD R210, R179, 0x18 ;  /* 0x00000018b3d27836 */ /* 0x000fe20000000000 */
[----:B------:R-:W-:Y:S01]  /*0d30*/  LEA.HI R2, R2, R11, RZ, 0x1 ;  /* 0x0000000b02027211 */ /* 0x000fe200078f08ff */
[----:B------:R-:W-:Y:S01]  /*0d40*/  IMAD.IADD R6, R5, 0x1, -R6 ;  /* 0x0000000105067824 */ /* 0x000fe200078e0a06 */
[----:B------:R-:W-:Y:S01]  /*0d50*/  LEA.HI R0, R0, R217, RZ, 0x3 ;  /* 0x000000d900007211 */ /* 0x000fe200078f18ff */
[C---:B------:R-:W-:Y:S01]  /*0d60*/  VIADD R212, R179.reuse, 0x8 ;  /* 0x00000008b3d47836 */ /* 0x040fe20000000000 */
[----:B------:R-:W-:Y:S01]  /*0d70*/  SHF.R.S32.HI R3, RZ, 0x5, R3 ;  /* 0x00000005ff037819 */ /* 0x000fe20000011403 */
[C---:B------:R-:W-:Y:S01]  /*0d80*/  VIADD R211, R179.reuse, 0x10 ;  /* 0x00000010b3d37836 */ /* 0x040fe20000000000 */
[----:B------:R-:W-:Y:S01]  /*0d90*/  LOP3.LUT R2, R2, 0x3fffffe, RZ, 0xc0, !PT ;  /* 0x03fffffe02027812 */ /* 0x000fe200078ec0ff */
[----:B------:R-:W-:Y:S01]  /*0da0*/  VIADD R207, R179, 0x30 ;  /* 0x00000030b3cf7836 */ /* 0x000fe20000000000 */
[----:B0-----:R-:W-:Y:S01]  /*0db0*/  LOP3.LUT R8, R0, 0xfffffff8, RZ, 0xc0, !PT ;  /* 0xfffffff800087812 */ /* 0x001fe200078ec0ff */
[----:B------:R-:W-:Y:S01]  /*0dc0*/  IMAD R3, R3, 0x10, R6 ;  /* 0x0000001003037824 */ /* 0x000fe200078e0206 */
[----:B------:R-:W-:Y:S01]  /*0dd0*/  SHF.R.S32.HI R215, RZ, 0x3, R0 ;  /* 0x00000003ffd77819 */ /* 0x000fe20000011400 */
[----:B------:R-:W-:Y:S01]  /*0de0*/  IMAD.IADD R2, R11, 0x1, -R2 ;  /* 0x000000010b027824 */ /* 0x000fe200078e0a02 */
[----:B------:R-:W-:Y:S01]  /*0df0*/  SHF.R.S32.HI R0, RZ, 0x1f, R210 ;  /* 0x0000001fff007819 */ /* 0x000fe200000114d2 */
[C---:B------:R-:W-:Y:S01]  /*0e00*/  VIADD R209, R179.reuse, 0x20 ;  /* 0x00000020b3d17836 */ /* 0x040fe20000000000 */
[----:B------:R-:W-:Y:S01]  /*0e10*/  STL [R1+0x4c4], R11 ;  /* 0x0004c40b01007387 */ /* 0x000fe20000100800 */
[----:B------:R-:W-:Y:S01]  /*0e20*/  IMAD R178, R2, 0x40, R3 ;  /* 0x0000004002b27824 */ /* 0x000fe200078e0203 */
[----:B------:R-:W-:Y:S01]  /*0e30*/  SHF.R.S32.HI R3, RZ, 0x1f, R212 ;  /* 0x0000001fff037819 */ /* 0x000fe200000114d4 */
[C---:B------:R-:W-:Y:S01]  /*0e40*/  VIADD R208, R179.reuse, 0x28 ;  /* 0x00000028b3d07836 */ /* 0x040fe20000000000 */
[----:B------:R0:W-:Y:S01]  /*0e50*/  STL [R1+0x4a4], R0 ;  /* 0x0004a40001007387 */ /* 0x0001e20000100800 */
[----:B------:R-:W-:Y:S01]  /*0e60*/  SHF.R.S32.HI R2, RZ, 0x1f, R211 ;  /* 0x0000001fff027819 */ /* 0x000fe200000114d3 */
[----:B------:R-:W-:-:S02]  /*0e70*/  VIADD R204, R179, 0x48 ;  /* 0x00000048b3cc7836 */ /* 0x000fc40000000000 */
[----:B------:R1:W-:Y:S01]  /*0e80*/  STL [R1+0x4ac], R3 ;  /* 0x0004ac0301007387 */ /* 0x0003e20000100800 */
[C---:B------:R-:W-:Y:S02]  /*0e90*/  VIADD R206, R179.reuse, 0x38 ;  /* 0x00000038b3ce7836 */ /* 0x040fe40000000000 */
[C---:B------:R-:W-:Y:S01]  /*0ea0*/  VIADD R205, R179.reuse, 0x40 ;  /* 0x00000040b3cd7836 */ /* 0x040fe20000000000 */
[----:B------:R2:W-:Y:S01]  /*0eb0*/  STL [R1+0x4a8], R2 ;  /* 0x0004a80201007387 */ /* 0x0005e20000100800 */
[C---:B------:R-:W-:Y:S01]  /*0ec0*/  VIADD R201, R179.reuse, 0x60 ;  /* 0x00000060b3c97836 */ /* 0x040fe20000000000 */
[----:B0-----:R-:W-:Y:S01]  /*0ed0*/  SHF.R.S32.HI R0, RZ, 0x1f, R207 ;  /* 0x0000001fff007819 */ /* 0x001fe200000114cf */
[C---:B------:R-:W-:Y:S02]  /*0ee0*/  VIADD R203, R179.reuse, 0x50 ;  /* 0x00000050b3cb7836 */ /* 0x040fe40000000000 */
[C---:B------:R-:W-:Y:S01]  /*0ef0*/  VIADD R202, R179.reuse, 0x58 ;  /* 0x00000058b3ca7836 */ /* 0x040fe20000000000 */
[----:B-1----:R-:W-:Y:S01]  /*0f00*/  SHF.R.S32.HI R3, RZ, 0x1f, R209 ;  /* 0x0000001fff037819 */ /* 0x002fe200000114d1 */
[----:B------:R0:W-:Y:S01]  /*0f10*/  STL [R1+0x498], R0 ;  /* 0x0004980001007387 */ /* 0x0001e20000100800 */
[----:B------:R-:W-:Y:S01]  /*0f20*/  VIADD R198, R179, 0x78 ;  /* 0x00000078b3c67836 */ /* 0x000fe20000000000 */
[----:B--2---:R-:W-:-:S02]  /*0f30*/  SHF.R.S32.HI R2, RZ, 0x1f, R208 ;  /* 0x0000001fff027819 */ /* 0x004fc400000114d0 */
        /* <DEDUP_REMOVED lines=13> */
[----:B------:R-:W-:Y:S02]  /*1010*/  IMAD.IADD R10, R217, 0x1, -R10 ;  /* 0x00000001d90a7824 */ /* 0x000fe400078e0a0a */
[C---:B------:R-:W-:Y:S01]  /*1020*/  VIADD R194, R179.reuse, 0x98 ;  /* 0x00000098b3c27836 */ /* 0x040fe20000000000 */
[----:B------:R2:W-:Y:S01]  /*1030*/  STL [R1+0x490], R2 ;  /* 0x0004900201007387 */ /* 0x0005e20000100800 */
[C---:B------:R-:W-:Y:S01]  /*1040*/  VIADD R193, R179.reuse, 0xa0 ;  /* 0x000000a0b3c17836 */ /* 0x040fe20000000000 */
[----:B0-----:R-:W-:Y:S01]  /*1050*/  SHF.R.S32.HI R0, RZ, 0x1f, R201 ;  /* 0x0000001fff007819 */ /* 0x001fe200000114c9 */
[C---:B------:R-:W-:Y:S01]  /*1060*/  VIADD R189, R179.reuse, 0xc0 ;  /* 0x000000c0b3bd7836 */ /* 0x040fe20000000000 */
[----:B------:R-:W-:Y:S01]  /*1070*/  LEA.HI R5, R10, R10, RZ, 0x1 ;  /* 0x0000000a0a057211 */ /* 0x000fe200078f08ff */
[C---:B------:R-:W-:Y:S01]  /*1080*/  VIADD R191, R179.reuse, 0xb0 ;  /* 0x000000b0b3bf7836 */ /* 0x040fe20000000000 */
[----:B-1----:R-:W-:Y:S01]  /*1090*/  SHF.R.S32.HI R3, RZ, 0x1f, R203 ;  /* 0x0000001fff037819 */ /* 0x002fe200000114cb */
[----:B------:R0:W-:Y:S01]  /*10a0*/  STL [R1+0x480], R0 ;  /* 0x0004800001007387 */ /* 0x0001e20000100800 */
[----:B------:R-:W-:Y:S01]  /*10b0*/  VIADD R190, R179, 0xb8 ;  /* 0x000000b8b3be7836 */ /* 0x000fe20000000000 */
[----:B------:R-:W-:Y:S01]  /*10c0*/  LOP3.LUT R5, R5, 0x1ffffffe, RZ, 0xc0, !PT ;  /* 0x1ffffffe05057812 */ /* 0x000fe200078ec0ff */
[C---:B------:R-:W-:Y:S01]  /*10d0*/  VIADD R186, R179.reuse, 0xd8 ;  /* 0x000000d8b3ba7836 */ /* 0x040fe20000000000 */
[----:B--2---:R-:W-:Y:S01]  /*10e0*/  SHF.R.S32.HI R2, RZ, 0x1f, R202 ;  /* 0x0000001fff027819 */ /* 0x004fe200000114ca */
[----:B------:R1:W-:Y:S01]  /*10f0*/  STL [R1+0x488], R3 ;  /* 0x0004880301007387 */ /* 0x0003e20000100800 */
[----:B------:R-:W-:-:S02]  /*1100*/  VIADD R188, R179, 0xc8 ;  /* 0x000000c8b3bc7836 */ /* 0x000fc40000000000 */
[----:B------:R-:W-:Y:S01]  /*1110*/  VIADD R187, R179, 0xd0 ;  /* 0x000000d0b3bb7836 */ /* 0x000fe20000000000 */
[----:B------:R2:W-:Y:S01]  /*1120*/  STL [R1+0x484], R2 ;  /* 0x0004840201007387 */ /* 0x0005e20000100800 */
[----:B0-----:R-:W-:Y:S01]  /*1130*/  SHF.R.S32.HI R0, RZ, 0x1f, R198 ;  /* 0x0000001fff007819 */ /* 0x001fe200000114c6 */
[----:B------:R-:W-:Y:S02]  /*1140*/  IMAD.IADD R5, R10, 0x1, -R5 ;  /* 0x000000010a057824 */ /* 0x000fe400078e0a05 */
[----:B------:R-:W-:Y:S02]  /*1150*/  IMAD.IADD R225, R217, 0x1, -R8 ;  /* 0x00000001d9e17824 */ /* 0x000fe400078e0a08 */
[----:B------:R0:W-:Y:S01]  /*1160*/  STL [R1+0x474], R0 ;  /* 0x0004740001007387 */ /* 0x0001e20000100800 */
[----:B-1----:R-:W-:Y:S01]  /*1170*/  SHF.R.S32.HI R3, RZ, 0x1f, R200 ;  /* 0x0000001fff037819 */ /* 0x002fe200000114c8 */
[----:B------:R-:W-:Y:S01]  /*1180*/  IMAD.SHL.U32 R22, R225, 0x8, RZ ;  /* 0x00000008e1167824 */ /* 0x000fe200078e00ff */
[----:B--2---:R-:W-:Y:S01]  /*1190*/  SHF.R.S32.HI R2, RZ, 0x1f, R199 ;  /* 0x0000001fff027819 */ /* 0x004fe200000114c7 */
[----:B------:R-:W-:-:S02]  /*11a0*/  VIADD R185, R179, 0xe0 ;  /* 0x000000e0b3b97836 */ /* 0x000fc40000000000 */
[----:B------:R1:W-:Y:S01]  /*11b0*/  STL [R1+0x47c], R3 ;  /* 0x00047c0301007387 */ /* 0x0003e20000100800 */
[C---:B------:R-:W-:Y:S01]  /*11c0*/  VIADD R176, R22.reuse, 0x40 ;  /* 0x0000004016b07836 */ /* 0x040fe20000000000 */
[----:B------:R-:W-:Y:S01]  /*11d0*/  SHF.R.S32.HI R183, RZ, 0x1f, R22 ;  /* 0x0000001fffb77819 */ /* 0x000fe20000011416 */
[C---:B------:R-:W-:Y:S01]  /*11e0*/  VIADD R23, R22.reuse, 0x80 ;  /* 0x0000008016177836 */ /* 0x040fe20000000000 */
[----:B0-----:R-:W-:Y:S01]  /*11f0*/  SHF.R.S32.HI R0, RZ, 0x1f, R195 ;  /* 0x0000001fff007819 */ /* 0x001fe200000114c3 */
[----:B------:R0:W-:Y:S01]  /*1200*/  STL [R1+0x478], R2 ;  /* 0x0004780201007387 */ /* 0x0001e20000100800 */
[----:B------:R-:W-:Y:S01]  /*1210*/  VIADD R177, R22, 0xc0 ;  /* 0x000000c016b17836 */ /* 0x000fe20000000000 */
[----:B------:R-:W-:Y:S01]  /*1220*/  SHF.R.S32.HI R182, RZ, 0x1f, R176 ;  /* 0x0000001fffb67819 */ /* 0x000fe200000114b0 */
[C---:B------:R-:W-:Y:S01]  /*1230*/  VIADD R184, R179.reuse, 0xe8 ;  /* 0x000000e8b3b87836 */ /* 0x040fe20000000000 */
[----:B------:R2:W-:Y:S01]  /*1240*/  STL [R1+0x468], R0 ;  /* 0x0004680001007387 */ /* 0x0005e20000100800 */
[----:B-1----:R-:W-:Y:S01]  /*1250*/  SHF.R.S32.HI R3, RZ, 0x1f, R197 ;  /* 0x0000001fff037819 */ /* 0x002fe200000114c5 */
[C---:B------:R-:W-:Y:S01]  /*1260*/  VIADD R214, R179.reuse, 0xf0 ;  /* 0x000000f0b3d67836 */ /* 0x040fe20000000000 */
[----:B------:R-:W-:Y:S01]  /*1270*/  SHF.R.S32.HI R181, RZ, 0x1f, R23 ;  /* 0x0000001fffb57819 */ /* 0x000fe20000011417 */
[----:B------:R-:W-:Y:S01]  /*1280*/  VIADD R213, R179, 0xf8 ;  /* 0x000000f8b3d57836 */ /* 0x000fe20000000000 */
[----:B------:R-:W-:Y:S01]  /*1290*/  SHF.R.S32.HI R180, RZ, 0x1f, R177 ;  /* 0x0000001fffb47819 */ /* 0x000fe200000114b1 */
[----:B------:R1:W-:Y:S01]  /*12a0*/  STL [R1+0x470], R3 ;  /* 0x0004700301007387 */ /* 0x0003e20000100800 */
[----:B0-----:R-:W-:-:S02]  /*12b0*/  SHF.R.S32.HI R2, RZ, 0x1f, R196 ;  /* 0x0000001fff027819 */ /* 0x001fc400000114c4 */
[----:B------:R-:W-:Y:S02]  /*12c0*/  SHF.R.S32.HI R229, RZ, 0x1f, R185 ;  /* 0x0000001fffe57819 */ /* 0x000fe400000114b9 */
[----:B--2---:R-:W-:Y:S01]  /*12d0*/  SHF.R.S32.HI R0, RZ, 0x1f, R192 ;  /* 0x0000001fff007819 */ /* 0x004fe200000114c0 */
[----:B------:R0:W-:Y:S01]  /*12e0*/  STL [R1+0x46c], R2 ;  /* 0x00046c0201007387 */ /* 0x0001e20000100800 */
[----:B------:R-:W-:Y:S02]  /*12f0*/  SHF.R.S32.HI R228, RZ, 0x1f, R184 ;  /* 0x0000001fffe47819 */ /* 0x000fe400000114b8 */
[----:B------:R-:W-:Y:S01]  /*1300*/  SHF.R.S32.HI R227, RZ, 0x1f, R214 ;  /* 0x0000001fffe37819 */ /* 0x000fe200000114d6 */
[----:B------:R2:W-:Y:S01]  /*1310*/  STL [R1+0x45c], R0 ;  /* 0x00045c0001007387 */ /* 0x0005e20000100800 */
[----:B-1----:R-:W-:Y:S02]  /*1320*/  SHF.R.S32.HI R3, RZ, 0x1f, R194 ;  /* 0x0000001fff037819 */ /* 0x002fe400000114c2 */
[----:B------:R-:W-:-:S02]  /*1330*/  SHF.R.S32.HI R226, RZ, 0x1f, R213 ;  /* 0x0000001fffe27819 */ /* 0x000fc400000114d5 */
[----:B0-----:R-:W-:Y:S01]  /*1340*/  SHF.R.S32.HI R2, RZ, 0x1f, R193 ;  /* 0x0000001fff027819 */ /* 0x001fe200000114c1 */
[----:B------:R0:W-:Y:S01]  /*1350*/  STL [R1+0x464], R3 ;  /* 0x0004640301007387 */ /* 0x0001e20000100800 */
[----:B--2---:R-:W-:-:S03]  /*1360*/  SHF.R.S32.HI R0, RZ, 0x1f, R189 ;  /* 0x0000001fff007819 */ /* 0x004fc600000114bd */
[----:B------:R1:W-:Y:S04]  /*1370*/  STL [R1+0x460], R2 ;  /* 0x0004600201007387 */ /* 0x0003e80000100800 */
[----:B------:R2:W-:Y:S01]  /*1380*/  STL [R1+0x450], R0 ;  /* 0x0004500001007387 */ /* 0x0005e20000100800 */
[----:B0-----:R-:W-:Y:S02]  /*1390*/  SHF.R.S32.HI R3, RZ, 0x1f, R191 ;  /* 0x0000001fff037819 */ /* 0x001fe400000114bf */
[----:B-1----:R-:W-:-:S03]  /*13a0*/  SHF.R.S32.HI R2, RZ, 0x1f, R190 ;  /* 0x0000001fff027819 */ /* 0x002fc600000114be */
[----:B------:R0:W-:Y:S01]  /*13b0*/  STL [R1+0x458], R3 ;  /* 0x0004580301007387 */ /* 0x0001e20000100800 */
[----:B--2---:R-:W-:-:S03]  /*13c0*/  SHF.R.S32.HI R0, RZ, 0x1f, R186 ;  /* 0x0000001fff007819 */ /* 0x004fc600000114ba */
[----:B------:R1:W-:Y:S04]  /*13d0*/  STL [R1+0x454], R2 ;  /* 0x0004540201007387 */ /* 0x0003e80000100800 */
[----:B------:R2:W-:Y:S01]  /*13e0*/  STL [R1+0x444], R0 ;  /* 0x0004440001007387 */ /* 0x0005e20000100800 */
[----:B0-----:R-:W-:Y:S02]  /*13f0*/  SHF.R.S32.HI R3, RZ, 0x1f, R188 ;  /* 0x0000001fff037819 */ /* 0x001fe400000114bc */
[----:B-1----:R-:W-:-:S03]  /*1400*/  SHF.R.S32.HI R2, RZ, 0x1f, R187 ;  /* 0x0000001fff027819 */ /* 0x002fc600000114bb */
[----:B------:R0:W-:Y:S01]  /*1410*/  STL [R1+0x44c], R3 ;  /* 0x00044c0301007387 */ /* 0x0001e20000100800 */
[----:B--2---:R-:W-:-:S03]  /*1420*/  IMAD R0, R5, 0x8, R178 ;  /* 0x0000000805007824 */ /* 0x004fc600078e02b2 */
[----:B------:R0:W-:Y:S04]  /*1430*/  STL [R1+0x448], R2 ;  /* 0x0004480201007387 */ /* 0x0001e80000100800 */
[----:B------:R0:W-:Y:S02]  /*1440*/  STL [R1+0x4cc], R0 ;  /* 0x0004cc0001007387 */ /* 0x0001e40000100800 */
.L_x_12739:
        /* <DEDUP_REMOVED lines=12> */
[----:B01-3--:R-:W-:Y:S02]  /*1510*/  IMAD.U32 R2, RZ, RZ, UR8 ;  /* 0x00000008ff027e24 */ /* 0x00bfe4000f8e00ff */
[----:B------:R-:W-:Y:S01]  /*1520*/  IMAD.U32 R3, RZ, RZ, UR9 ;  /* 0x00000009ff037e24 */ /* 0x000fe2000f8e00ff */
[----:B------:R-:W-:Y:S02]  /*1530*/  @UP1 ULDC.64 UR8, c[0x0][0xb10] ;  /* 0x0002c40000081ab9 */ /* 0x000fe40000000a00 */
[----:B------:R-:W-:Y:S02]  /*1540*/  @UP1 UIMAD.WIDE UR8, UR7, 0x4, UR8 ;  /* 0x00000004070818a5 */ /* 0x000fe4000f8e0208 */
[----:B--2---:R-:W2:Y:S04]  /*1550*/  @P0 LDG.E R2, desc[UR36][R2.64] ;  /* 0x0000002402020981 */ /* 0x004ea8000c1e1900 */
[----:B------:R-:W-:-:S02]  /*1560*/  IMAD.U32 R4, RZ, RZ, UR8 ;  /* 0x00000008ff047e24 */ /* 0x000fc4000f8e00ff */
[----:B------:R-:W-:Y:S01]  /*1570*/  IMAD.U32 R5, RZ, RZ, UR9 ;  /* 0x00000009ff057e24 */ /* 0x000fe2000f8e00ff */
[----:B------:R-:W-:-:S04]  /*1580*/  ULDC.64 UR8, c[0x0][0x418] ;  /* 0x0001060000087ab9 */ /* 0x000fc80000000a00 */
[----:B------:R-:W3:Y:S01]  /*1590*/  @P2 LDG.E R4, desc[UR36][R4.64] ;  /* 0x0000002404042981 */ /* 0x000ee2000c1e1900 */
[----:B------:R-:W-:Y:S01]  /*15a0*/  UISETP.NE.U32.AND UP0, UPT, UR8, URZ, UPT ;  /* 0x0000003f0800728c */ /* 0x000fe2000bf05070 */
[----:B------:R-:W-:Y:S01]  /*15b0*/  ISETP.NE.U32.AND P1, PT, RZ, UR10, PT ;  /* 0x0000000aff007c0c */ /* 0x000fe2000bf25070 */
[----:B------:R-:W-:Y:S01]  /*15c0*/  UMOV UR4, URZ ;  /* 0x0000003f00047c82 */ /* 0x000fe20008000000 */
[----:B------:R-:W-:Y:S01]  /*15d0*/  ULDC UR8, c[0x0][0x424] ;  /* 0x0001090000087ab9 */ /* 0x000fe20000000800 */
[----:B------:R-:W-:Y:S01]  /*15e0*/  UISETP.NE.AND.EX UP0, UPT, UR9, URZ, UPT, UP0 ;  /* 0x0000003f0900728c */ /* 0x000fe2000bf05300 */
[----:B------:R-:W-:Y:S01]  /*15f0*/  ISETP.NE.AND.EX P1, PT, RZ, UR11, PT, P1 ;  /* 0x0000000bff007c0c */ /* 0x000fe2000bf25310 */
[----:B------:R-:W-:Y:S01]  /*1600*/  ULDC UR44, c[0x0][0x288] ;  /* 0x0000a200002c7ab9 */ /* 0x000fe20000000800 */
[----:B------:R-:W-:Y:S02]  /*1610*/  ULOP3.LUT UR60, UR6, 0xffff, URZ, 0xc0, !UPT ;  /* 0x0000ffff063c7892 */ /* 0x000fe4000f8ec03f */
[----:B------:R-:W-:-:S04]  /*1620*/  USEL UR8, UR8, 0x1, UP0 ;  /* 0x0000000108087887 */ /* 0x000fc80008000000 */
[----:B------:R-:W-:Y:S01]  /*1630*/  UIMAD UR45, UR8, UR45, URZ ;  /* 0x0000002d082d72a4 */ /* 0x000fe2000f8e023f */
[----:B--2---:R-:W-:Y:S02]  /*1640*/  @P0 R2UR UR4, R2 ;  /* 0x00000000020402ca */ /* 0x004fe400000e0000 */
        /* <DEDUP_REMOVED lines=15> */
.L_x_12609:
[----:B------:R-:W-:Y:S01]  /*1740*/  IMAD.U32 R216, RZ, RZ, UR7 ;  /* 0x00000007ffd87e24 */ /* 0x000fe2000f8e00ff */
[----:B------:R-:W-:Y:S06]  /*1750*/  @!P1 BRA `(.L_x_12610) ;  /* 0x00000000001c9947 */ /* 0x000fec0003800000 */
[----:B------:R-:W-:Y:S02]  /*1760*/  ULDC.64 UR8, c[0x0][0xb18] ;  /* 0x0002c60000087ab9 */ /* 0x000fe40000000a00 */
[----:B------:R-:W-:-:S06]  /*1770*/  UIMAD.WIDE UR8, UR7, 0x4, UR8 ;  /* 0x00000004070878a5 */ /* 0x000fcc000f8e0208 */
[----:B------:R-:W-:Y:S02]  /*1780*/  IMAD.U32 R2, RZ, RZ, UR8 ;  /* 0x00000008ff027e24 */ /* 0x000fe4000f8e00ff */
[----:B------:R-:W-:-:S05]  /*1790*/  IMAD.U32 R3, RZ, RZ, UR9 ;  /* 0x00000009ff037e24 */ /* 0x000fca000f8e00ff */
[----:B------:R-:W2:Y:S02]  /*17a0*/  LDG.E R2, desc[UR36][R2.64] ;  /* 0x0000002402027981 */ /* 0x000ea4000c1e1900 */
[----:B--2---:R-:W-:Y:S01]  /*17b0*/  R2UR UR45, R2 ;  /* 0x00000000022d72ca */ /* 0x004fe200000e0000 */
[----:B------:R-:W-:-:S14]  /*17c0*/  BRA `(.L_x_12611) ;  /* 0x0000000000347947 */ /* 0x000fdc0003800000 */
.L_x_12610:
        /* <DEDUP_REMOVED lines=13> */
.L_x_12611:
        /* <DEDUP_REMOVED lines=8> */
[----:B------:R-:W3:Y:S01]  /*1920*/  S2R R3, SR_SWINHI ;  /* 0x0000000000037919 */ /* 0x000ee20000002f00 */
[----:B------:R-:W-:Y:S01]  /*1930*/  ULDC UR4, c[0x0][0x448] ;  /* 0x0001120000047ab9 */ /* 0x000fe20000000800 */
[----:B------:R-:W-:Y:S01]  /*1940*/  IMAD.MOV.U32 R20, RZ, RZ, 0x100 ;  /* 0x00000100ff147424 */ /* 0x000fe200078e00ff */
[----:B------:R-:W-:Y:S01]  /*1950*/  UISETP.NE.AND UP1, UPT, UR4, 0x1, UPT ;  /* 0x000000010400788c */ /* 0x000fe2000bf25270 */
[----:B------:R-:W-:Y:S01]  /*1960*/  IMAD.U32 R14, RZ, RZ, UR5 ;  /* 0x00000005ff0e7e24 */ /* 0x000fe2000f8e00ff */
[----:B------:R-:W-:Y:S01]  /*1970*/  USHF.L.U32 UR58, UR5, 0x7, URZ ;  /* 0x00000007053a7899 */ /* 0x000fe2000800063f */
[----:B------:R-:W-:Y:S01]  /*1980*/  STL.128 [R1+0x210], RZ ;  /* 0x000210ff01007387 */ /* 0x000fe20000100c00 */
[----:B------:R-:W-:Y:S01]  /*1990*/  ULOP3.LUT UR8, UR6, 0xff000000, URZ, 0xc0, !UPT ;  /* 0xff00000006087892 */ /* 0x000fe2000f8ec03f */
[----:B------:R-:W-:-:S02]  /*19a0*/  ULDC.64 UR4, c[0x0][0xad8] ;  /* 0x0002b60000047ab9 */ /* 0x000fc40000000a00 */
[----:B------:R-:W-:Y:S01]  /*19b0*/  STL [R1+0x50], R14 ;  /* 0x0000500e01007387 */ /* 0x000fe20000100800 */
[----:B------:R-:W-:Y:S02]  /*19c0*/  UISETP.GE.AND UP0, UPT, UR5, 0x1, UPT ;  /* 0x000000010500788c */ /* 0x000fe4000bf06270 */
[----:B------:R-:W-:Y:S01]  /*19d0*/  UIADD3 UR9, UR58, 0x7f, URZ ;  /* 0x0000007f3a097890 */ /* 0x000fe2000fffe03f */
[----:B------:R-:W-:Y:S01]  /*19e0*/  STL.128 [R1+0x220], RZ ;  /* 0x000220ff01007387 */ /* 0x000fe20000100c00 */
[----:B------:R-:W-:Y:S01]  /*19f0*/  ULOP3.LUT UR59, UR6, 0xff0000, URZ, 0xc0, !UPT ;  /* 0x00ff0000063b7892 */ /* 0x000fe2000f8ec03f */
[----:B------:R-:W-:Y:S02]  /*1a00*/  @UP1 ULDC UR10, c[0x0][0x450] ;  /* 0x00011400000a1ab9 */ /* 0x000fe40000000800 */
[----:B0-----:R-:W-:Y:S01]  /*1a10*/  STL [R1+0x230], R8 ;  /* 0x0002300801007387 */ /* 0x001fe20000100800 */
[----:B------:R-:W-:Y:S01]  /*1a20*/  @UP1 ULDC UR6, c[0x0][0x44c] ;  /* 0x0001130000061ab9 */ /* 0x000fe20000000800 */
[----:B------:R-:W-:-:S02]  /*1a30*/  UIADD3 UR38, UR45, 0x1, -UR44 ;  /* 0x000000012d267890 */ /* 0x000fc4000fffe82c */
[----:B------:R-:W-:Y:S01]  /*1a40*/  STL.128 [R1+0x240], RZ ;  /* 0x000240ff01007387 */ /* 0x000fe20000100c00 */
[----:B------:R-:W-:Y:S02]  /*1a50*/  USHF.R.U32.HI UR8, URZ, 0x8, UR8 ;  /* 0x000000083f087899 */ /* 0x000fe40008011608 */
[----:B------:R-:W-:Y:S01]  /*1a60*/  UP2UR UR39, UPR, URZ, 0x2 ;  /* 0x000000023f277883 */ /* 0x000fe20008000000 */
[----:B------:R-:W-:Y:S01]  /*1a70*/  STL.128 [R1+0x250], RZ ;  /* 0x000250ff01007387 */ /* 0x000fe20000100c00 */
[----:B------:R-:W-:Y:S01]  /*1a80*/  UP2UR UR41, UPR, URZ, 0x1 ;  /* 0x000000013f297883 */ /* 0x000fe20008000000 */
[----:B-1----:R-:W-:Y:S01]  /*1a90*/  LEA R72, R21, R72, 0x18 ;  /* 0x0000004815487211 */ /* 0x002fe200078ec0ff */
[----:B------:R-:W-:Y:S01]  /*1aa0*/  ULEA.HI UR59, UR59, UR8, URZ, 0x10 ;  /* 0x000000083b3b7291 */ /* 0x000fe2000f8f803f */
[----:B------:R-:W-:Y:S02]  /*1ab0*/  STL.64 [R1+0x30], R20 ;  /* 0x0000301401007387 */ /* 0x000fe40000100a00 */
[----:B------:R-:W-:-:S02]  /*1ac0*/  MOV R26, R72 ;  /* 0x00000048001a7202 */ /* 0x000fc40000000f00 */
[----:B---3--:R-:W-:Y:S01]  /*1ad0*/  MOV R27, R3 ;  /* 0x00000003001b7202 */ /* 0x008fe20000000f00 */
[----:B------:R-:W-:Y:S01]  /*1ae0*/  STL.128 [R1+0x260], RZ ;  /* 0x000260ff01007387 */ /* 0x000fe20000100c00 */
[C---:B------:R-:W-:Y:S02]  /*1af0*/  IADD3 R2, P2, R26.reuse, 0x32450, RZ ;  /* 0x000324501a027810 */ /* 0x040fe40007f5e0ff */
[C---:B------:R-:W-:Y:S01]  /*1b00*/  IADD3 R10, P0, R26.reuse, 0x32430, RZ ;  /* 0x000324301a0a7810 */ /* 0x040fe20007f1e0ff */
[----:B------:R-:W-:Y:S01]  /*1b10*/  STL.128 [R1+0x270], RZ ;  /* 0x000270ff01007387 */ /* 0x000fe20000100c00 */
[----:B------:R-:W-:Y:S01]  /*1b20*/  IADD3 R12, P1, R26, 0x32440, RZ ;  /* 0x000324401a0c7810 */ /* 0x000fe20007f3e0ff */
[--C-:B------:R-:W-:Y:S01]  /*1b30*/  IMAD.X R9, RZ, RZ, R27.reuse, P2 ;  /* 0x000000ffff097224 */ /* 0x100fe200010e061b */
[C---:B------:R-:W-:Y:S01]  /*1b40*/  IADD3 R36, P2, R16.reuse, 0x28, RZ ;  /* 0x0000002810247810 */ /* 0x040fe20007f5e0ff */
[--C-:B------:R-:W-:Y:S01]  /*1b50*/  IMAD.X R11, RZ, RZ, R27.reuse, P0 ;  /* 0x000000ffff0b7224 */ /* 0x100fe200000e061b */
[----:B------:R-:W-:Y:S01]  /*1b60*/  STL.128 [R1+0x280], RZ ;  /* 0x000280ff01007387 */ /* 0x000fe20000100c00 */
[----:B------:R-:W-:Y:S01]  /*1b70*/  IMAD.X R13, RZ, RZ, R27, P1 ;  /* 0x000000ffff0d7224 */ /* 0x000fe200008e061b */
[C---:B------:R-:W-:Y:S01]  /*1b80*/  IADD3 R35, P0, R16.reuse, 0x210, RZ ;  /* 0x0000021010237810 */ /* 0x040fe20007f1e0ff */
[----:B------:R-:W-:Y:S01]  /*1b90*/  IMAD.X R47, RZ, RZ, R17, P2 ;  /* 0x000000ffff2f7224 */ /* 0x000fe200010e0611 */
[----:B------:R-:W-:Y:S01]  /*1ba0*/  STL.64 [R1+0x18], R10 ;  /* 0x0000180a01007387 */ /* 0x000fe20000100a00 */
[----:B------:R-:W-:-:S02]  /*1bb0*/  IADD3 R34, P1, R16, 0x240, RZ ;  /* 0x0000024010227810 */ /* 0x000fc40007f3e0ff */
[--C-:B------:R-:W-:Y:S01]  /*1bc0*/  IMAD.X R44, RZ, RZ, R17.reuse, P0 ;  /* 0x000000ffff2c7224 */ /* 0x100fe200000e0611 */
[----:B------:R-:W-:Y:S02]  /*1bd0*/  STL.64 [R1+0x20], R12 ;  /* 0x0000200c01007387 */ /* 0x000fe40000100a00 */
[----:B------:R-:W-:Y:S02]  /*1be0*/  IMAD.X R45, RZ, RZ, R17, P1 ;  /* 0x000000ffff2d7224 */ /* 0x000fe400008e0611 */
        /* <DEDUP_REMOVED lines=30> */
[----:B------:R-:W-:-:S05]  /*1dd0*/  IADD3 R0, P3, R26, 0x32460, RZ ;  /* 0x000324601a007810 */ /* 0x000fca0007f7e0ff */
[----:B------:R-:W-:Y:S01]  /*1de0*/  IMAD.X R3, RZ, RZ, R27, P3 ;  /* 0x000000ffff037224 */ /* 0x000fe200018e061b */
[----:B------:R-:W-:-:S05]  /*1df0*/  PLOP3.LUT P3, PT, PT, PT, UP0, 0x40, 0x0 ;  /* 0x000000000000781c */ /* 0x000fca0003f6e808 */
[----:B------:R-:W-:Y:S02]  /*1e00*/  IMAD.U32 R4, RZ, RZ, UR7 ;  /* 0x00000007ff047e24 */ /* 0x000fe4000f8e00ff */
[----:B------:R-:W-:Y:S01]  /*1e10*/  IMAD.U32 R18, RZ, RZ, UR7 ;  /* 0x00000007ff127e24 */ /* 0x000fe2000f8e00ff */
[----:B------:R-:W-:Y:S02]  /*1e20*/  UIMAD.WIDE.U32 UR6, UR9, UR6, URZ ;  /* 0x00000006090672a5 */ /* 0x000fe4000f8e003f */
[----:B------:R0:W-:Y:S02]  /*1e30*/  STL.128 [R1], R4 ;  /* 0x0000000401007387 */ /* 0x0001e40000100c00 */
[----:B------:R-:W-:Y:S02]  /*1e40*/  @UP1 USHF.R.U32.HI UR9, URZ, UR10, UR7 ;  /* 0x0000000a3f091299 */ /* 0x000fe40008011607 */
[----:B------:R1:W-:Y:S02]  /*1e50*/  STL.64 [R1+0x28], R18 ;  /* 0x0000281201007387 */ /* 0x0003e40000100a00 */
[----:B------:R-:W-:-:S04]  /*1e60*/  UIADD3 UR9, UR38, UR9, URZ ;  /* 0x0000000926097290 */ /* 0x000fc8000fffe03f */
[----:B------:R-:W-:Y:S01]  /*1e70*/  UIADD3 UR4, UR9, UR4, URZ ;  /* 0x0000000409047290 */ /* 0x000fe2000fffe03f */
[----:B0-----:R-:W-:Y:S02]  /*1e80*/  IMAD.MOV.U32 R4, RZ, RZ, R2 ;  /* 0x000000ffff047224 */ /* 0x001fe400078e0002 */
[----:B------:R-:W-:Y:S02]  /*1e90*/  IMAD.MOV.U32 R5, RZ, RZ, R9 ;  /* 0x000000ffff057224 */ /* 0x000fe400078e0009 */
[----:B------:R-:W-:Y:S02]  /*1ea0*/  IMAD.MOV.U32 R6, RZ, RZ, R0 ;  /* 0x000000ffff067224 */ /* 0x000fe400078e0000 */
[----:B------:R-:W-:-:S05]  /*1eb0*/  IMAD.MOV.U32 R7, RZ, RZ, R3 ;  /* 0x000000ffff077224 */ /* 0x000fca00078e0003 */
[----:B------:R1:W-:Y:S01]  /*1ec0*/  STL.128 [R1+0x40], R4 ;  /* 0x0000400401007387 */ /* 0x0003e20000100c00 */
        /* <DEDUP_REMOVED lines=11> */
.L_x_12613:
[----:B------:R-:W-:-:S11]  /*1f80*/  UISETP.NE.AND UP0, UPT, UR5, 0x1, UPT ;  /* 0x000000010500788c */ /* 0x000fd6000bf05270 */
[----:B------:R-:W-:Y:S02]  /*1f90*/  @UP0 ULDC.64 UR10, c[0x0][0xae0] ;  /* 0x0002b800000a0ab9 */ /* 0x000fe40000000a00 */
[----:B------:R-:W-:-:S04]  /*1fa0*/  UIMAD.WIDE.U32 UR6, UR8, UR10, URZ ;  /* 0x0000000a080672a5 */ /* 0x000fc8000f8e003f */
[----:B------:R-:W-:-:S12]  /*1fb0*/  @UP0 USHF.R.U32.HI UR8, URZ, UR11, UR7 ;  /* 0x0000000b3f080299 */ /* 0x000fd80008011607 */
.L_x_12614:
[----:B------:R-:W-:-:S04]  /*1fc0*/  UIMAD UR8, UR8, UR5, UR5 ;  /* 0x00000005080872a4 */ /* 0x000fc8000f8e0205 */
[----:B------:R-:W-:-:S04]  /*1fd0*/  UISETP.LT.AND UP0, UPT, UR4, UR8, UPT ;  /* 0x000000080400728c */ /* 0x000fc8000bf01270 */
[----:B------:R-:W-:-:S12]  /*1fe0*/  USEL UR4, UR4, UR8, UP0 ;  /* 0x0000000804047287 */ /* 0x000fd80008000000 */
.L_x_12612:
        /* <DEDUP_REMOVED lines=33> */
.L_x_12616:
[----:B------:R-:W-:-:S11]  /*2200*/  UISETP.NE.AND UP0, UPT, UR5, 0x1, UPT ;  /* 0x000000010500788c */ /* 0x000fd6000bf05270 */
[----:B------:R-:W-:Y:S02]  /*2210*/  @UP0 ULDC.64 UR12, c[0x0][0xae0] ;  /* 0x0002b800000c0ab9 */ /* 0x000fe40000000a00 */
[----:B------:R-:W-:-:S04]  /*2220*/  UIMAD.WIDE.U32 UR8, UR7, UR12, URZ ;  /* 0x0000000c070872a5 */ /* 0x000fc8000f8e003f */
[----:B------:R-:W-:-:S12]  /*2230*/  @UP0 USHF.R.U32.HI UR7, URZ, UR13, UR9 ;  /* 0x0000000d3f070299 */ /* 0x000fd80008011609 */
.L_x_12617:
[----:B------:R-:W-:-:S04]  /*2240*/  UIMAD UR5, UR7, UR5, URZ ;  /* 0x00000005070572a4 */ /* 0x000fc8000f8e023f */
[----:B------:R-:W-:-:S04]  /*2250*/  UISETP.LT.AND UP0, UPT, UR10, UR5, UPT ;  /* 0x000000050a00728c */ /* 0x000fc8000bf01270 */
[----:B------:R-:W-:-:S12]  /*2260*/  USEL UR10, UR10, UR5, !UP0 ;  /* 0x000000050a0a7287 */ /* 0x000fd8000c000000 */
.L_x_12615:
        /* <DEDUP_REMOVED lines=15> */
[----:B------:R-:W-:Y:S02]  /*2360*/  IMAD.U32 R3, RZ, RZ, UR10 ;  /* 0x0000000aff037e24 */ /* 0x000fe4000f8e00ff */
[----:B------:R-:W-:-:S03]  /*2370*/  UIADD3 UR7, -UR40, UR4, URZ ;  /* 0x0000000428077290 */ /* 0x000fc6000fffe13f */
[-C--:B------:R-:W-:Y:S01]  /*2380*/  IABS R0, R3.reuse ;  /* 0x0000000300007213 */ /* 0x080fe20000000000 */
[----:B------:R-:W-:Y:S01]  /*2390*/  UMOV UR4, URZ ;  /* 0x0000003f00047c82 */ /* 0x000fe20008000000 */
[----:B-1----:R-:W-:Y:S01]  /*23a0*/  IABS R5, R3 ;  /* 0x0000000300057213 */ /* 0x002fe20000000000 */
        /* <DEDUP_REMOVED lines=28> */
.L_x_12618:
        /* <DEDUP_REMOVED lines=9> */
[----:B------:R-:W2:Y:S01]  /*2600*/  LDL R2, [R1+0x4c4] ;  /* 0x0004c40001027983 */ /* 0x000ea20000100800 */
[----:B------:R-:W-:Y:S01]  /*2610*/  VIADD R8, R72, 0x400 ;  /* 0x0000040048087836 */ /* 0x000fe20000000000 */
[----:B-1----:R-:W-:Y:S01]  /*2620*/  IADD3 R18, P5, R16, 0x58, RZ ;  /* 0x0000005810127810 */ /* 0x002fe20007fbe0ff */
[----:B------:R-:W-:Y:S01]  /*2630*/  IMAD.MOV.U32 R4, RZ, RZ, 0x1 ;  /* 0x00000001ff047424 */ /* 0x000fe200078e00ff */
[----:B------:R-:W-:Y:S01]  /*2640*/  STL.64 [R1+0x58], RZ ;  /* 0x000058ff01007387 */ /* 0x000fe20000100a00 */
[----:B------:R-:W-:Y:S01]  /*2650*/  IMAD.MOV.U32 R5, RZ, RZ, RZ ;  /* 0x000000ffff057224 */ /* 0x000fe200078e00ff */
[----:B------:R-:W-:Y:S01]  /*2660*/  SHF.R.U32.HI R8, RZ, 0x4, R8 ;  /* 0x00000004ff087819 */ /* 0x000fe20000011608 */
[----:B------:R-:W-:Y:S01]  /*2670*/  IMAD.MOV.U32 R6, RZ, RZ, 0x1 ;  /* 0x00000001ff067424 */ /* 0x000fe200078e00ff */
[----:B------:R-:W-:Y:S01]  /*2680*/  STL.128 [R1+0x90], RZ ;  /* 0x000090ff01007387 */ /* 0x000fe20000100c00 */
[----:B------:R-:W-:Y:S01]  /*2690*/  IMAD.MOV.U32 R7, RZ, RZ, RZ ;  /* 0x000000ffff077224 */ /* 0x000fe200078e00ff */
[----:B------:R-:W-:Y:S01]  /*26a0*/  LOP3.LUT R8, R8, 0x3fff, RZ, 0xc0, !PT ;  /* 0x00003fff08087812 */ /* 0x000fe200078ec0ff */
[----:B------:R-:W-:Y:S01]  /*26b0*/  IMAD.MOV.U32 R10, RZ, RZ, 0x1 ;  /* 0x00000001ff0a7424 */ /* 0x000fe200078e00ff */
[----:B------:R-:W-:Y:S01]  /*26c0*/  STL.128 [R1+0xa0], RZ ;  /* 0x0000a0ff01007387 */ /* 0x000fe20000100c00 */
[----:B------:R-:W-:Y:S01]  /*26d0*/  IMAD.MOV.U32 R11, RZ, RZ, RZ ;  /* 0x000000ffff0b7224 */ /* 0x000fe200078e00ff */
[C---:B------:R-:W-:Y:S01]  /*26e0*/  IADD3 R42, P6, R16.reuse, 0x60, RZ ;  /* 0x00000060102a7810 */ /* 0x040fe20007fde0ff */
[----:B------:R-:W-:Y:S01]  /*26f0*/  IMAD.X R19, RZ, RZ, R17, P5 ;  /* 0x000000ffff137224 */ /* 0x000fe200028e0611 */
[----:B------:R0:W-:Y:S01]  /*2700*/  STL.128 [R1+0x60], R4 ;  /* 0x0000600401007387 */ /* 0x0001e20000100c00 */
[----:B------:R-:W-:-:S02]  /*2710*/  IADD3 R41, P1, R16, 0x68, RZ ;  /* 0x0000006810297810 */ /* 0x000fc40007f3e0ff */
[C---:B------:R-:W-:Y:S01]  /*2720*/  IADD3 R40, P2, R16.reuse, 0x70, RZ ;  /* 0x0000007010287810 */ /* 0x040fe20007f5e0ff */
[----:B------:R-:W-:Y:S01]  /*2730*/  STL.64 [R1+0x70], R10 ;  /* 0x0000700a01007387 */ /* 0x000fe20000100a00 */
[--C-:B------:R-:W-:Y:S01]  /*2740*/  IMAD.X R43, RZ, RZ, R17.reuse, P6 ;  /* 0x000000ffff2b7224 */ /* 0x100fe200030e0611 */
[C---:B------:R-:W-:Y:S01]  /*2750*/  IADD3 R39, P3, R16.reuse, 0x78, RZ ;  /* 0x0000007810277810 */ /* 0x040fe20007f7e0ff */
[--C-:B------:R-:W-:Y:S01]  /*2760*/  IMAD.X R56, RZ, RZ, R17.reuse, P1 ;  /* 0x000000ffff387224 */ /* 0x100fe200008e0611 */
[----:B------:R-:W-:Y:S01]  /*2770*/  STL.128 [R1+0xb0], RZ ;  /* 0x0000b0ff01007387 */ /* 0x000fe20000100c00 */
[--C-:B------:R-:W-:Y:S01]  /*2780*/  IMAD.X R55, RZ, RZ, R17.reuse, P2 ;  /* 0x000000ffff377224 */ /* 0x100fe200010e0611 */
[C---:B------:R-:W-:Y:S01]  /*2790*/  IADD3 R38, P4, R16.reuse, 0x80, RZ ;  /* 0x0000008010267810 */ /* 0x040fe20007f9e0ff */
[----:B------:R-:W-:Y:S01]  /*27a0*/  IMAD.X R54, RZ, RZ, R17, P3 ;  /* 0x000000ffff367224 */ /* 0x000fe200018e0611 */
[----:B------:R-:W-:Y:S01]  /*27b0*/  STL.128 [R1+0xc0], RZ ;  /* 0x0000c0ff01007387 */ /* 0x000fe20000100c00 */
[----:B------:R-:W-:-:S02]  /*27c0*/  IADD3 R32, P5, R16, 0x88, RZ ;  /* 0x0000008810207810 */ /* 0x000fc40007fbe0ff */
[----:B------:R-:W-:Y:S01]  /*27d0*/  IADD3 R37, P6, R16, 0x90, RZ ;  /* 0x0000009010257810 */ /* 0x000fe20007fde0ff */
[----:B0-----:R-:W-:Y:S01]  /*27e0*/  IMAD.MOV.U32 R5, RZ, RZ, 0x40000040 ;  /* 0x40000040ff057424 */ /* 0x001fe200078e00ff */
[C---:B------:R-:W-:Y:S01]  /*27f0*/  LOP3.LUT R6, R8.reuse, 0x3000000, RZ, 0xfc, !PT ;  /* 0x0300000008067812 */ /* 0x040fe200078efcff */
[----:B------:R-:W-:Y:S01]  /*2800*/  IMAD.MOV.U32 R7, RZ, RZ, 0x40000040 ;  /* 0x40000040ff077424 */ /* 0x000fe200078e00ff */
[----:B------:R-:W-:Y:S01]  /*2810*/  LOP3.LUT R8, R8, 0x10000, RZ, 0xfc, !PT ;  /* 0x0001000008087812 */ /* 0x000fe200078efcff */
[----:B------:R-:W-:Y:S01]  /*2820*/  STL.128 [R1+0xd0], RZ ;  /* 0x0000d0ff01007387 */ /* 0x000fe20000100c00 */
[C---:B------:R-:W-:Y:S01]  /*2830*/  IADD3 R50, P1, R16.reuse, 0xf0, RZ ;  /* 0x000000f010327810 */ /* 0x040fe20007f3e0ff */
[--C-:B------:R-:W-:Y:S01]  /*2840*/  IMAD.X R53, RZ, RZ, R17.reuse, P4 ;  /* 0x000000ffff357224 */ /* 0x100fe200020e0611 */
[----:B------:R-:W-:Y:S01]  /*2850*/  IADD3 R48, P2, R16, 0xf8, RZ ;  /* 0x000000f810307810 */ /* 0x000fe20007f5e0ff */
[----:B------:R-:W-:Y:S01]  /*2860*/  STL.128 [R1+0xe0], RZ ;  /* 0x0000e0ff01007387 */ /* 0x000fe20000100c00 */
[----:B------:R-:W-:-:S02]  /*2870*/  IMAD.X R33, RZ, RZ, R17, P5 ;  /* 0x000000ffff217224 */ /* 0x000fc400028e0611 */
[--C-:B------:R-:W-:Y:S02]  /*2880*/  IMAD.X R52, RZ, RZ, R17.reuse, P6 ;  /* 0x000000ffff347224 */ /* 0x100fe400030e0611 */
[--C-:B------:R-:W-:Y:S02]  /*2890*/  IMAD.X R51, RZ, RZ, R17.reuse, P1 ;  /* 0x000000ffff337224 */ /* 0x100fe400008e0611 */
[----:B------:R-:W-:Y:S01]  /*28a0*/  IMAD.X R49, RZ, RZ, R17, P2 ;  /* 0x000000ffff317224 */ /* 0x000fe200010e0611 */
[----:B--2---:R-:W0:Y:S02]  /*28b0*/  SHFL.IDX PT, R0, R2, RZ, 0x1f ;  /* 0x00001fff02007589 */ /* 0x004e2400000e0000 */
[----:B0-----:R-:W-:-:S04]  /*28c0*/  LEA.HI R2, R0, R0, RZ, 0x1 ;  /* 0x0000000000027211 */ /* 0x001fc800078f08ff */
[----:B------:R-:W-:Y:S01]  /*28d0*/  LOP3.LUT R3, R2, 0x7fffe, RZ, 0xc0, !PT ;  /* 0x0007fffe02037812 */ /* 0x000fe200078ec0ff */
[----:B------:R-:W-:-:S04]  /*28e0*/  VIADD R2, R72, 0x1c400 ;  /* 0x0001c40048027836 */ /* 0x000fc80000000000 */
[----:B------:R-:W-:Y:S01]  /*28f0*/  IMAD.IADD R0, R0, 0x1, -R3 ;  /* 0x0000000100007824 */ /* 0x000fe200078e0a03 */
[----:B------:R-:W-:Y:S01]  /*2900*/  SHF.R.U32.HI R2, RZ, 0x4, R2 ;  /* 0x00000004ff027819 */ /* 0x000fe20000011602 */
[----:B------:R-:W-:-:S03]  /*2910*/  VIADD R3, R72, 0x18400 ;  /* 0x0001840048037836 */ /* 0x000fc60000000000 */
[----:B------:R-:W-:Y:S01]  /*2920*/  LOP3.LUT R2, R2, 0x3fff, RZ, 0xc0, !PT ;  /* 0x00003fff02027812 */ /* 0x000fe200078ec0ff */
[----:B------:R-:W-:Y:S01]  /*2930*/  IMAD R0, R0, 0x2000, R3 ;  /* 0x0000200000007824 */ /* 0x000fe200078e0203 */
[----:B------:R-:W-:Y:S02]  /*2940*/  LOP3.LUT P0, RZ, R3, 0x1bf, RZ, 0xc0, !PT ;  /* 0x000001bf03ff7812 */ /* 0x000fe4000780c0ff */
[----:B------:R-:W-:Y:S01]  /*2950*/  LOP3.LUT R4, R2, 0x10000, RZ, 0xfc, !PT ;  /* 0x0001000002047812 */ /* 0x000fe200078efcff */
[----:B------:R-:W-:Y:S01]  /*2960*/  VIADD R3, R0, 0xa000 ;  /* 0x0000a00000037836 */ /* 0x000fe20000000000 */
[----:B------:R-:W-:-:S03]  /*2970*/  SHF.R.U32.HI R0, RZ, 0x4, R0 ;  /* 0x00000004ff007819 */ /* 0x000fc60000011600 */
[----:B------:R0:W-:Y:S01]  /*2980*/  STL.128 [R1+0x80], R4 ;  /* 0x0000800401007387 */ /* 0x0001e20000100c00 */
[----:B------:R-:W-:Y:S02]  /*2990*/  SHF.R.U32.HI R3, RZ, 0x4, R3 ;  /* 0x00000004ff037819 */ /* 0x000fe40000011603 */
[----:B------:R-:W-:Y:S02]  /*29a0*/  LOP3.LUT R0, R0, 0x3fff, RZ, 0xc0, !PT ;  /* 0x00003fff00007812 */ /* 0x000fe400078ec0ff */
[----:B------:R-:W-:Y:S02]  /*29b0*/  LOP3.LUT R3, R3, 0x3fff, RZ, 0xc0, !PT ;  /* 0x00003fff03037812 */ /* 0x000fe400078ec0ff */
[----:B------:R-:W-:Y:S02]  /*29c0*/  LOP3.LUT R2, R0, 0x10000, RZ, 0xfc, !PT ;  /* 0x0001000000027812 */ /* 0x000fe400078efcff */
[----:B------:R-:W-:Y:S01]  /*29d0*/  LOP3.LUT R0, R3, 0x10000, RZ, 0xfc, !PT ;  /* 0x0001000003007812 */ /* 0x000fe200078efcff */
[----:B------:R-:W-:-:S05]  /*29e0*/  IMAD.MOV.U32 R3, RZ, RZ, 0x40000040 ;  /* 0x40000040ff037424 */ /* 0x000fca00078e00ff */
[----:B------:R1:W-:Y:S01]  /*29f0*/  STL.64 [R1+0x78], R2 ;  /* 0x0000780201007387 */ /* 0x0003e20000100a00 */
[----:B0-----:R-:W-:Y:S02]  /*2a00*/  IMAD.MOV.U32 R6, RZ, RZ, R8 ;  /* 0x000000ffff067224 */ /* 0x001fe400078e0008 */
[----:B------:R-:W-:-:S05]  /*2a10*/  IMAD.MOV.U32 R4, RZ, RZ, R0 ;  /* 0x000000ffff047224 */ /* 0x000fca00078e0000 */
[----:B------:R1:W-:Y:S01]  /*2a20*/  STL.128 [R1+0xf0], R4 ;  /* 0x0000f00401007387 */ /* 0x0003e20000100c00 */
[----:B------:R-:W-:Y:S05]  /*2a30*/  @!P0 BRA `(.L_x_12620) ;  /* 0x0000000000408947 */ /* 0x000fea0003800000 */
[----:B-1----:R-:W-:Y:S01]  /*2a40*/  MOV R2, 0x0 ;  /* 0x0000000000027802 */ /* 0x002fe20000000f00 */
        /* <DEDUP_REMOVED lines=15> */
.L_x_12620:
[----:B------:R-:W2:Y:S01]  /*2b40*/  LDL R46, [R1+0x204] ;  /* 0x00020400012e7983 */ /* 0x000ea20000100800 */
[----:B------:R-:W0:Y:S01]  /*2b50*/  LDC.64 R10, c[0x0][0xad0] ;  /* 0x0002b400ff0a7b82 */ /* 0x000e220000000a00 */
[C---:B------:R-:W-:Y:S01]  /*2b60*/  IADD3 R24, P0, R16.reuse, 0x100, RZ ;  /* 0x0000010010187810 */ /* 0x040fe20007f1e0ff */
[----:B------:R-:W-:Y:S01]  /*2b70*/  IMAD.U32 R13, RZ, RZ, UR45 ;  /* 0x0000002dff0d7e24 */ /* 0x000fe2000f8e00ff */
[----:B------:R-:W3:Y:S01]  /*2b80*/  S2R R57, SR_TID.X ;  /* 0x0000000000397919 */ /* 0x000ee20000002100 */
[----:B------:R-:W-:Y:S01]  /*2b90*/  IMAD.U32 R12, RZ, RZ, UR44 ;  /* 0x0000002cff0c7e24 */ /* 0x000fe2000f8e00ff */
[----:B------:R-:W-:Y:S01]  /*2ba0*/  BSSY B0, `(.L_x_12621) ;  /* 0x000001f000007945 */ /* 0x000fe20003800000 */
[--C-:B------:R-:W-:Y:S01]  /*2bb0*/  IMAD.X R25, RZ, RZ, R17.reuse, P0 ;  /* 0x000000ffff197224 */ /* 0x100fe200000e0611 */
[----:B------:R-:W-:Y:S01]  /*2bc0*/  IADD3 R20, P0, R16, 0x14c, RZ ;  /* 0x0000014c10147810 */ /* 0x000fe20007f1e0ff */
[----:B-1----:R-:W1:Y:S01]  /*2bd0*/  LDC.64 R2, c[0x0][0xad8] ;  /* 0x0002b600ff027b82 */ /* 0x002e620000000a00 */
[----:B------:R-:W-:Y:S01]  /*2be0*/  IMAD.MOV.U32 R28, RZ, RZ, RZ ;  /* 0x000000ffff1c7224 */ /* 0x000fe200078e00ff */
[----:B------:R4:W-:Y:S02]  /*2bf0*/  STL.64 [R1+0x110], R18 ;  /* 0x0001101201007387 */ /* 0x0009e40000100a00 */
[----:B------:R-:W-:-:S02]  /*2c00*/  IMAD.X R21, RZ, RZ, R17, P0 ;  /* 0x000000ffff157224 */ /* 0x000fc400000e0611 */
[----:B------:R4:W-:Y:S02]  /*2c10*/  STL.64 [R1+0x108], R24 ;  /* 0x0001081801007387 */ /* 0x0009e40000100a00 */
[----:B------:R-:W5:Y:S02]  /*2c20*/  LDC.64 R8, c[0x0][0xae0] ;  /* 0x0002b800ff087b82 */ /* 0x000f640000000a00 */
[----:B------:R4:W-:Y:S04]  /*2c30*/  STL.64 [R1+0x150], R20 ;  /* 0x0001501401007387 */ /* 0x0009e80000100a00 */
[----:B------:R4:W-:Y:S02]  /*2c40*/  STL.64 [R1+0x100], R178 ;  /* 0x000100b201007387 */ /* 0x0009e40000100a00 */
[----:B------:R-:W4:Y:S01]  /*2c50*/  LDC R6, c[0x0][0x450] ;  /* 0x00011400ff067b82 */ /* 0x000f220000000800 */
[----:B0-----:R-:W-:Y:S01]  /*2c60*/  IMAD.MOV.U32 R14, RZ, RZ, R11 ;  /* 0x000000ffff0e7224 */ /* 0x001fe200078e000b */
[----:B------:R0:W-:Y:S01]  /*2c70*/  STL.U8 [R1+0x118], RZ ;  /* 0x000118ff01007387 */ /* 0x0001e20000100000 */
[----:B------:R-:W-:-:S05]  /*2c80*/  IMAD.MOV.U32 R7, RZ, RZ, R10 ;  /* 0x000000ffff077224 */ /* 0x000fca00078e000a */
[----:B------:R-:W4:Y:S01]  /*2c90*/  LDC.64 R4, c[0x0][0x448] ;  /* 0x00011200ff047b82 */ /* 0x000f220000000a00 */
[----:B-1----:R-:W-:Y:S02]  /*2ca0*/  IMAD.MOV.U32 R15, RZ, RZ, R2 ;  /* 0x000000ffff0f7224 */ /* 0x002fe400078e0002 */
[----:B------:R-:W-:Y:S02]  /*2cb0*/  IMAD.MOV.U32 R29, RZ, RZ, R3 ;  /* 0x000000ffff1d7224 */ /* 0x000fe400078e0003 */
[----:B---3--:R-:W-:Y:S01]  /*2cc0*/  VIADD R217, R57, 0xffffff80 ;  /* 0xffffff8039d97836 */ /* 0x008fe20000000000 */
[----:B------:R0:W-:Y:S01]  /*2cd0*/  STL.128 [R1+0x120], R12 ;  /* 0x0001200c01007387 */ /* 0x0001e20000100c00 */
[----:B-----5:R-:W-:Y:S02]  /*2ce0*/  IMAD.MOV.U32 R30, RZ, RZ, R8 ;  /* 0x000000ffff1e7224 */ /* 0x020fe400078e0008 */
[----:B------:R-:W-:Y:S01]  /*2cf0*/  IMAD.MOV.U32 R31, RZ, RZ, R9 ;  /* 0x000000ffff1f7224 */ /* 0x000fe200078e0009 */
[----:B------:R0:W-:Y:S04]  /*2d00*/  STL [R1+0x11c], R217 ;  /* 0x00011cd901007387 */ /* 0x0001e80000100800 */
[----:B------:R0:W-:Y:S04]  /*2d10*/  STL.128 [R1+0x130], R28 ;  /* 0x0001301c01007387 */ /* 0x0001e80000100c00 */
[----:B----4-:R0:W-:Y:S01]  /*2d20*/  STL.128 [R1+0x140], R4 ;  /* 0x0001400401007387 */ /* 0x0101e20000100c00 */
[----:B--2---:R-:W-:-:S04]  /*2d30*/  LEA.HI R0, R46, R46, RZ, 0x1 ;  /* 0x0000002e2e007211 */ /* 0x004fc800078f08ff */
[----:B------:R-:W-:-:S05]  /*2d40*/  LOP3.LUT R11, R0, 0xfffffffe, RZ, 0xc0, !PT ;  /* 0xfffffffe000b7812 */ /* 0x000fca00078ec0ff */
[----:B------:R-:W-:-:S05]  /*2d50*/  IMAD.IADD R0, R46, 0x1, -R11 ;  /* 0x000000012e007824 */ /* 0x000fca00078e0a0b */
[----:B------:R-:W-:-:S04]  /*2d60*/  SHF.L.U32 R11, R0, 0x1f, RZ ;  /* 0x0000001f000b7819 */ /* 0x000fc800000006ff */
[----:B------:R-:W1:Y:S02]  /*2d70*/  SYNCS.PHASECHK.TRANS64.TRYWAIT P0, [R72+URZ+0x32400], R11 ;  /* 0x0324000b480075a7 */ /* 0x000e64000800017f */
[----:B01----:R-:W-:Y:S05]  /*2d80*/  @!P0 BRA `(.L_x_12622) ;  /* 0x00000294009c8947 */ /* 0x003fea0003800000 */
.L_x_12840:
[----:B------:R-:W-:Y:S05]  /*2d90*/  BSYNC B0 ;  /* 0x0000000000007941 */ /* 0x000fea0003800000 */
.L_x_12621:
[----:B------:R-:W2:Y:S04]  /*2da0*/  LDL R4, [R1+0x4bc] ;  /* 0x0004bc0001047983 */ /* 0x000ea80000100800 */
[----:B------:R-:W3:Y:S04]  /*2db0*/  LDL R0, [R1+0x4c0] ;  /* 0x0004c00001007983 */ /* 0x000ee80000100800 */
[----:B------:R-:W4:Y:S04]  /*2dc0*/  LDL.64 R28, [R1+0x4b0] ;  /* 0x0004b000011c7983 */ /* 0x000f280000100a00 */
[----:B------:R-:W4:Y:S04]  /*2dd0*/  LDL R20, [R1] ;  /* 0x0000000001147983 */ /* 0x000f280000100800 */
[----:B0-----:R0:W5:Y:S01]  /*2de0*/  LDL.64 R10, [R1+0x1f8] ;  /* 0x0001f800010a7983 */ /* 0x0011620000100a00 */
[C---:B------:R-:W-:Y:S01]  /*2df0*/  IADD3 R14, P0, R16.reuse, 0x118, RZ ;  /* 0x00000118100e7810 */ /* 0x040fe20007f1e0ff */
[----:B------:R-:W-:Y:S01]  /*2e00*/  IMAD.MOV.U32 R12, RZ, RZ, R42 ;  /* 0x000000ffff0c7224 */ /* 0x000fe200078e002a */
[----:B------:R-:W-:Y:S05]  /*2e10*/  WARPSYNC.ALL ;  /* 0x0000000000007948 */ /* 0x000fea0003800000 */
[----:B------:R-:W-:Y:S01]  /*2e20*/  IMAD.X R15, RZ, RZ, R17, P0 ;  /* 0x000000ffff0f7224 */ /* 0x000fe200000e0611 */
[----:B------:R-:W-:Y:S01]  /*2e30*/  IADD3 R18, P0, R16, 0x150, RZ ;  /* 0x0000015010127810 */ /* 0x000fe20007f1e0ff */
[----:B------:R-:W-:Y:S01]  /*2e40*/  IMAD.MOV.U32 R13, RZ, RZ, R43 ;  /* 0x000000ffff0d7224 */ /* 0x000fe200078e002b */
[----:B------:R-:W1:Y:S01]  /*2e50*/  S2R R21, SR_TID.X ;  /* 0x0000000000157919 */ /* 0x000e620000002100 */
[----:B------:R-:W-:Y:S01]  /*2e60*/  IMAD.MOV.U32 R24, RZ, RZ, R38 ;  /* 0x000000ffff187224 */ /* 0x000fe200078e0026 */
[----:B------:R-:W-:Y:S01]  /*2e70*/  BSSY B0, `(.L_x_12623) ;  /* 0x0000033000007945 */ /* 0x000fe20003800000 */
[----:B------:R-:W-:Y:S01]  /*2e80*/  IMAD.X R19, RZ, RZ, R17, P0 ;  /* 0x000000ffff137224 */ /* 0x000fe200000e0611 */
[----:B------:R0:W-:Y:S01]  /*2e90*/  STL.128 [R1+0x160], R12 ;  /* 0x0001600c01007387 */ /* 0x0001e20000100c00 */
[----:B------:R-:W-:-:S03]  /*2ea0*/  IMAD.MOV.U32 R25, RZ, RZ, R53 ;  /* 0x000000ffff197224 */ /* 0x000fc600078e0035 */
[----:B------:R-:W-:Y:S04]  /*2eb0*/  STL.64 [R1+0x1f0], R32 ;  /* 0x0001f02001007387 */ /* 0x000fe80000100a00 */
[----:B------:R-:W-:Y:S01]  /*2ec0*/  STL.128 [R1+0x180], R24 ;  /* 0x0001801801007387 */ /* 0x000fe20000100c00 */
[----:B0-----:R-:W-:Y:S02]  /*2ed0*/  IMAD.MOV.U32 R14, RZ, RZ, R36 ;  /* 0x000000ffff0e7224 */ /* 0x001fe400078e0024 */
[----:B------:R-:W-:Y:S01]  /*2ee0*/  IMAD.MOV.U32 R15, RZ, RZ, R47 ;  /* 0x000000ffff0f7224 */ /* 0x000fe200078e002f */
[----:B-1----:R-:W-:Y:S01]  /*2ef0*/  SHF.R.U32.HI R21, RZ, 0x7, R21 ;  /* 0x00000007ff157819 */ /* 0x002fe20000011615 */
[----:B--2---:R-:W-:Y:S02]  /*2f00*/  IMAD.MOV.U32 R13, RZ, RZ, R4 ;  /* 0x000000ffff0d7224 */ /* 0x004fe400078e0004 */
[----:B---3--:R-:W-:Y:S01]  /*2f10*/  IMAD.MOV.U32 R12, RZ, RZ, R0 ;  /* 0x000000ffff0c7224 */ /* 0x008fe200078e0000 */
[C---:B------:R-:W-:Y:S01]  /*2f20*/  IADD3 R0, P1, R16.reuse, 0x208, RZ ;  /* 0x0000020810007810 */ /* 0x040fe20007f3e0ff */
[----:B----4-:R-:W-:Y:S04]  /*2f30*/  STL.64 [R1+0x158], R28 ;  /* 0x0001581c01007387 */ /* 0x010fe80000100a00 */
[----:B------:R-:W-:Y:S01]  /*2f40*/  IMAD.X R7, RZ, RZ, R17, P1 ;  /* 0x000000ffff077224 */ /* 0x000fe200008e0611 */
[----:B------:R-:W-:Y:S01]  /*2f50*/  IADD3 R4, P1, R16, 0x108, RZ ;  /* 0x0000010810047810 */ /* 0x000fe20007f3e0ff */
[----:B------:R0:W-:Y:S02]  /*2f60*/  STL.128 [R1+0x190], R12 ;  /* 0x0001900c01007387 */ /* 0x0001e40000100c00 */
[----:B0-----:R-:W-:-:S02]  /*2f70*/  IMAD.MOV.U32 R12, RZ, RZ, R40 ;  /* 0x000000ffff0c7224 */ /* 0x001fc400078e0028 */
[----:B------:R-:W-:Y:S02]  /*2f80*/  IMAD.MOV.U32 R13, RZ, RZ, R55 ;  /* 0x000000ffff0d7224 */ /* 0x000fe400078e0037 */
[----:B------:R-:W-:Y:S02]  /*2f90*/  IMAD.MOV.U32 R14, RZ, RZ, R50 ;  /* 0x000000ffff0e7224 */ /* 0x000fe400078e0032 */
[----:B------:R-:W-:-:S05]  /*2fa0*/  IMAD.MOV.U32 R15, RZ, RZ, R51 ;  /* 0x000000ffff0f7224 */ /* 0x000fca00078e0033 */
[----:B------:R0:W-:Y:S02]  /*2fb0*/  STL.128 [R1+0x1a0], R12 ;  /* 0x0001a00c01007387 */ /* 0x0001e40000100c00 */
[----:B0-----:R-:W-:Y:S02]  /*2fc0*/  IMAD.MOV.U32 R12, RZ, RZ, R48 ;  /* 0x000000ffff0c7224 */ /* 0x001fe400078e0030 */
[----:B------:R-:W-:Y:S02]  /*2fd0*/  IMAD.MOV.U32 R13, RZ, RZ, R49 ;  /* 0x000000ffff0d7224 */ /* 0x000fe400078e0031 */
[----:B------:R-:W-:Y:S01]  /*2fe0*/  IMAD.MOV.U32 R14, RZ, RZ, R0 ;  /* 0x000000ffff0e7224 */ /* 0x000fe200078e0000 */
[----:B------:R-:W-:Y:S01]  /*2ff0*/  LOP3.LUT R0, R20, 0x1, RZ, 0xfc, !PT ;  /* 0x0000000114007812 */ /* 0x000fe200078efcff */
[----:B------:R-:W-:Y:S02]  /*3000*/  IMAD.MOV.U32 R15, RZ, RZ, R7 ;  /* 0x000000ffff0f7224 */ /* 0x000fe400078e0007 */
[----:B------:R-:W-:Y:S01]  /*3010*/  IMAD.X R7, RZ, RZ, R17, P1 ;  /* 0x000000ffff077224 */ /* 0x000fe200008e0611 */
[----:B------:R-:W-:-:S02]  /*3020*/  ISETP.NE.AND P1, PT, R0, 0x3, PT ;  /* 0x000000030000780c */ /* 0x000fc40003f25270 */
[----:B------:R0:W-:Y:S02]  /*3030*/  STL.128 [R1+0x1b0], R12 ;  /* 0x0001b00c01007387 */ /* 0x0001e40000100c00 */
[----:B0-----:R-:W-:Y:S02]  /*3040*/  IMAD.MOV.U32 R14, RZ, RZ, R35 ;  /* 0x000000ffff0e7224 */ /* 0x001fe400078e0023 */
[----:B------:R-:W-:Y:S02]  /*3050*/  IMAD.MOV.U32 R15, RZ, RZ, R44 ;  /* 0x000000ffff0f7224 */ /* 0x000fe400078e002c */
[----:B------:R-:W-:Y:S02]  /*3060*/  IMAD.MOV.U32 R12, RZ, RZ, R18 ;  /* 0x000000ffff0c7224 */ /* 0x000fe400078e0012 */
[----:B------:R-:W-:Y:S02]  /*3070*/  IMAD.MOV.U32 R13, RZ, RZ, R19 ;  /* 0x000000ffff0d7224 */ /* 0x000fe400078e0013 */
[----:B------:R-:W-:-:S02]  /*3080*/  IMAD.MOV.U32 R18, RZ, RZ, R39 ;  /* 0x000000ffff127224 */ /* 0x000fc400078e0027 */
[----:B------:R-:W-:Y:S01]  /*3090*/  IMAD.MOV.U32 R19, RZ, RZ, R54 ;  /* 0x000000ffff137224 */ /* 0x000fe200078e0036 */
[----:B------:R0:W-:Y:S04]  /*30a0*/  STL.128 [R1+0x1c0], R12 ;  /* 0x0001c00c01007387 */ /* 0x0001e80000100c00 */
[----:B------:R-:W-:Y:S01]  /*30b0*/  STL.128 [R1+0x170], R16 ;  /* 0x0001701001007387 */ /* 0x000fe20000100c00 */
[----:B0-----:R-:W-:Y:S02]  /*30c0*/  IMAD.MOV.U32 R14, RZ, RZ, R34 ;  /* 0x000000ffff0e7224 */ /* 0x001fe400078e0022 */
[----:B------:R-:W-:Y:S02]  /*30d0*/  IMAD.MOV.U32 R15, RZ, RZ, R45 ;  /* 0x000000ffff0f7224 */ /* 0x000fe400078e002d */
[----:B------:R-:W-:-:S02]  /*30e0*/  IMAD.MOV.U32 R12, RZ, RZ, R4 ;  /* 0x000000ffff0c7224 */ /* 0x000fc400078e0004 */
[----:B------:R-:W-:Y:S02]  /*30f0*/  IMAD.MOV.U32 R13, RZ, RZ, R7 ;  /* 0x000000ffff0d7224 */ /* 0x000fe400078e0007 */
[----:B------:R-:W-:-:S03]  /*3100*/  VIADD R4, R21, 0x8 ;  /* 0x0000000815047836 */ /* 0x000fc60000000000 */
[----:B------:R0:W-:Y:S02]  /*3110*/  STL.128 [R1+0x1d0], R12 ;  /* 0x0001d00c01007387 */ /* 0x0001e40000100c00 */
[----:B0-----:R-:W-:Y:S02]  /*3120*/  IMAD.MOV.U32 R12, RZ, RZ, R41 ;  /* 0x000000ffff0c7224 */ /* 0x001fe400078e0029 */
[----:B------:R-:W-:Y:S02]  /*3130*/  IMAD.MOV.U32 R13, RZ, RZ, R56 ;  /* 0x000000ffff0d7224 */ /* 0x000fe400078e0038 */
[----:B------:R-:W-:Y:S02]  /*3140*/  IMAD.MOV.U32 R14, RZ, RZ, R37 ;  /* 0x000000ffff0e7224 */ /* 0x000fe400078e0025 */
[----:B------:R-:W-:-:S05]  /*3150*/  IMAD.MOV.U32 R15, RZ, RZ, R52 ;  /* 0x000000ffff0f7224 */ /* 0x000fca00078e0034 */
[----:B------:R0:W-:Y:S01]  /*3160*/  STL.128 [R1+0x1e0], R12 ;  /* 0x0001e00c01007387 */ /* 0x0001e20000100c00 */
[----:B------:R0:W-:Y:S06]  /*3170*/  BAR.SYNC.DEFER_BLOCKING R4, 0x100 ;  /* 0x000400040000751d */ /* 0x0001ec0000010000 */
[----:B------:R-:W-:Y:S05]  /*3180*/  @!P1 BRA `(.L_x_12624) ;  /* 0x0000000000049947 */ /* 0x000fea0003800000 */
[----:B------:R-:W-:Y:S01]  /*3190*/  BPT.TRAP 0x1 ;  /* 0x000000040000795c */ /* 0x000fe20000300000 */
.L_x_12624:
[----:B------:R-:W-:Y:S05]  /*31a0*/  BSYNC B0 ;  /* 0x0000000000007941 */ /* 0x000fea0003800000 */
.L_x_12623:
        /* <DEDUP_REMOVED lines=8> */
.L_x_12626:
[----:B------:R-:W-:Y:S05]  /*3230*/  BSYNC B0 ;  /* 0x0000000000007941 */ /* 0x000fea0003800000 */
.L_x_12625:
[----:B------:R-:W-:Y:S04]  /*3240*/  BSSY B0, `(.L_x_12627) ;  /* 0x0000004000007945 */ /* 0x000fe80003800000 */
[----:B-1----:R-:W-:Y:S05]  /*3250*/  @P0 BRA `(.L_x_12628) ;  /* 0x0000000000080947 */ /* 0x002fea0003800000 */
[----:B------:R-:W1:Y:S02]  /*3260*/  SYNCS.PHASECHK.TRANS64.TRYWAIT P0, [R10+URZ], R11 ;  /* 0x0000000b0a0075a7 */ /* 0x000e64000800017f */
[----:B-1----:R-:W-:Y:S05]  /*3270*/  @!P0 BRA `(.L_x_12629) ;  /* 0x0000029000748947 */ /* 0x002fea0003800000 */
.L_x_12628:
[----:B------:R-:W-:Y:S05]  /*3280*/  BSYNC B0 ;  /* 0x0000000000007941 */ /* 0x000fea0003800000 */
.L_x_12627:
[----:B------:R-:W2:Y:S04]  /*3290*/  LDL R21, [R1+0x1f8] ;  /* 0x0001f80001157983 */ /* 0x000ea80000100800 */
[----:B01----:R-:W2:Y:S01]  /*32a0*/  LDL.64 R10, [R1+0x80] ;  /* 0x00008000010a7983 */ /* 0x003ea20000100a00 */
[----:B------:R-:W-:Y:S05]  /*32b0*/  WARPSYNC.ALL ;  /* 0x0000000000007948 */ /* 0x000fea0003800000 */
[----:B------:R-:W3:Y:S04]  /*32c0*/  LDL.64 R24, [R1+0x78] ;  /* 0x0000780001187983 */ /* 0x000ee80000100a00 */
[----:B------:R-:W4:Y:S04]  /*32d0*/  LDL.64 R12, [R1+0x78] ;  /* 0x00007800010c7983 */ /* 0x000f280000100a00 */
[----:B------:R-:W5:Y:S01]  /*32e0*/  LDL.64 R14, [R1+0x78] ;  /* 0x00007800010e7983 */ /* 0x000f620000100a00 */
[----:B--2---:R-:W-:-:S03]  /*32f0*/  IMAD R10, R21, 0x300, R10 ;  /* 0x00000300150a7824 */ /* 0x004fc600078e020a */
[----:B------:R-:W2:Y:S01]  /*3300*/  LDL.64 R18, [R1+0x78] ;  /* 0x0000780001127983 */ /* 0x000ea20000100a00 */
[----:B------:R-:W-:Y:S02]  /*3310*/  R2UR UR7, R11 ;  /* 0x000000000b0772ca */ /* 0x000fe400000e0000 */
[C---:B------:R-:W-:Y:S01]  /*3320*/  R2UR UR6, R10.reuse ;  /* 0x000000000a0672ca */ /* 0x040fe200000e0000 */
[----:B------:R-:W2:Y:S01]  /*3330*/  LDL R7, [R1+0x204] ;  /* 0x0002040001077983 */ /* 0x000ea20000100800 */
[----:B------:R-:W-:Y:S01]  /*3340*/  VIADD R20, R10, 0x2 ;  /* 0x000000020a147836 */ /* 0x000fe20000000000 */
[----:B------:R-:W-:Y:S01]  /*3350*/  BSSY B0, `(.L_x_12630) ;  /* 0x000002e000007945 */ /* 0x000fe20003800000 */
[----:B------:R-:W-:Y:S01]  /*3360*/  IMAD.MOV.U32 R21, RZ, RZ, R11 ;  /* 0x000000ffff157224 */ /* 0x000fe200078e000b */
[----:B------:R0:W-:Y:S01]  /*3370*/  STL [R1+0x60], RZ ;  /* 0x000060ff01007387 */ /* 0x0001e20000100800 */
[----:B---3--:R-:W-:Y:S02]  /*3380*/  R2UR UR4, R24 ;  /* 0x00000000180472ca */ /* 0x008fe400000e0000 */
[----:B------:R-:W-:-:S02]  /*3390*/  R2UR UR5, R25 ;  /* 0x00000000190572ca */ /* 0x000fc400000e0000 */
[----:B------:R-:W-:Y:S01]  /*33a0*/  WARPGROUP.ARRIVE ;  /* 0x00000000000079c5 */ /* 0x000fe20000000000 */
[----:B----4-:R-:W-:Y:S02]  /*33b0*/  VIADD R12, R12, 0x2 ;  /* 0x000000020c0c7836 */ /* 0x010fe40000000000 */
[----:B-----5:R-:W-:Y:S02]  /*33c0*/  VIADD R14, R14, 0x4 ;  /* 0x000000040e0e7836 */ /* 0x020fe40000000000 */
[----:B--2---:R-:W-:-:S06]  /*33d0*/  VIADD R18, R18, 0x6 ;  /* 0x0000000612127836 */ /* 0x004fcc0000000000 */
[----:B------:R-:W-:Y:S01]  /*33e0*/  HGMMA.64x96x16.F32.BF16 R24, gdesc[UR4], RZ, !UPT, gsb0 ;  /* 0x01600000041879f0 */ /* 0x000fe2000c0018ff */
[----:B------:R-:W-:Y:S02]  /*33f0*/  R2UR UR6, R20 ;  /* 0x00000000140672ca */ /* 0x000fe400000e0000 */
[----:B------:R-:W-:Y:S02]  /*3400*/  R2UR UR7, R21 ;  /* 0x00000000150772ca */ /* 0x000fe400000e0000 */
[----:B------:R-:W-:Y:S01]  /*3410*/  R2UR UR4, R12 ;  /* 0x000000000c0472ca */ /* 0x000fe200000e0000 */
[C---:B------:R-:W-:Y:S01]  /*3420*/  VIADD R12, R10.reuse, 0x4 ;  /* 0x000000040a0c7836 */ /* 0x040fe20000000000 */
[----:B------:R-:W-:Y:S01]  /*3430*/  R2UR UR5, R13 ;  /* 0x000000000d0572ca */ /* 0x000fe200000e0000 */
[----:B------:R-:W-:Y:S01]  /*3440*/  IMAD.MOV.U32 R13, RZ, RZ, R11 ;  /* 0x000000ffff0d7224 */ /* 0x000fe200078e000b */
[----:B------:R-:W-:Y:S01]  /*3450*/  LEA.HI R0, R7, R7, RZ, 0x1 ;  /* 0x0000000707007211 */ /* 0x000fe200078f08ff */
        /* <DEDUP_REMOVED lines=25> */
[----:B------:R-:W-:Y:S03]  /*35f0*/  HGMMA.64x96x16.F32.BF16 R24, gdesc[UR4], R24, gsb0 ;  /* 0x01600000041879f0 */ /* 0x000fe60008001818 */
[----:B------:R-:W-:Y:S02]  /*3600*/  WARPGROUP.DEPBAR.LE gsb0, 0x0 ;  /* 0x00008000000079c5 */ /* 0x000fe40000010000 */
[----:B------:R-:W1:Y:S02]  /*3610*/  SYNCS.PHASECHK.TRANS64.TRYWAIT P0, [R72+URZ+0x32410], R7 ;  /* 0x03241007480075a7 */ /* 0x000e64000800017f */
[----:B01----:R-:W-:Y:S05]  /*3620*/  @!P0 BRA `(.L_x_12631) ;  /* 0x0000028c009c8947 */ /* 0x003fea0003800000 */
.L_x_12841:
[----:B------:R-:W-:Y:S05]  /*3630*/  BSYNC B0 ;  /* 0x0000000000007941 */ /* 0x000fea0003800000 */
.L_x_12630:
[----:B0-----:R-:W2:Y:S04]  /*3640*/  LDL R7, [R1+0x28] ;  /* 0x0000280001077983 */ /* 0x001ea80000100800 */
[----:B------:R0:W5:Y:S01]  /*3650*/  LDL.64 R10, [R1+0x1f8] ;  /* 0x0001f800010a7983 */ /* 0x0001620000100a00 */
[----:B------:R-:W-:Y:S01]  /*3660*/  BSSY B0, `(.L_x_12632) ;  /* 0x0000005000007945 */ /* 0x000fe20003800000 */
[----:B--2---:R-:W-:-:S04]  /*3670*/  LOP3.LUT R7, R7, 0x1, RZ, 0xfc, !PT ;  /* 0x0000000107077812 */ /* 0x004fc800078efcff */
[----:B------:R-:W-:-:S13]  /*3680*/  ISETP.NE.AND P1, PT, R7, 0x3, PT ;  /* 0x000000030700780c */ /* 0x000fda0003f25270 */
[----:B0-----:R-:W-:Y:S05]  /*3690*/  @!P1 BRA `(.L_x_12633) ;  /* 0x0000000000049947 */ /* 0x001fea0003800000 */
[----:B------:R-:W-:Y:S01]  /*36a0*/  BPT.TRAP 0x1 ;  /* 0x000000040000795c */ /* 0x000fe20000300000 */
.L_x_12633:
[----:B------:R-:W-:Y:S05]  /*36b0*/  BSYNC B0 ;  /* 0x0000000000007941 */ /* 0x000fea0003800000 */
.L_x_12632:
        /* <DEDUP_REMOVED lines=8> */
.L_x_12635:
[----:B------:R-:W-:Y:S05]  /*3740*/  BSYNC B0 ;  /* 0x0000000000007941 */ /* 0x000fea0003800000 */
.L_x_12634:
[----:B------:R-:W-:Y:S04]  /*3750*/  BSSY B0, `(.L_x_12636) ;  /* 0x0000004000007945 */ /* 0x000fe80003800000 */
[----:B-1----:R-:W-:Y:S05]  /*3760*/  @P0 BRA `(.L_x_12637) ;  /* 0x0000000000080947 */ /* 0x002fea0003800000 */
[----:B------:R-:W1:Y:S02]  /*3770*/  SYNCS.PHASECHK.TRANS64.TRYWAIT P0, [R10+URZ], R11 ;  /* 0x0000000b0a0075a7 */ /* 0x000e64000800017f */
[----:B-1----:R-:W-:Y:S05]  /*3780*/  @!P0 BRA `(.L_x_12638) ;  /* 0x0000028c00588947 */ /* 0x002fea0003800000 */
.L_x_12637:
[----:B------:R-:W-:Y:S05]  /*3790*/  BSYNC B0 ;  /* 0x0000000000007941 */ /* 0x000fea0003800000 */
.L_x_12636:
[----:B------:R-:W2:Y:S04]  /*37a0*/  LDL R73, [R1+0x1f8] ;  /* 0x0001f80001497983 */ /* 0x000ea80000100800 */
[----:B01----:R-:W2:Y:S04]  /*37b0*/  LDL.64 R10, [R1+0xf8] ;  /* 0x0000f800010a7983 */ /* 0x003ea80000100a00 */
[----:B------:R-:W3:Y:S04]  /*37c0*/  LDL R7, [R1+0x70] ;  /* 0x0000700001077983 */ /* 0x000ee80000100800 */
[----:B------:R-:W4:Y:S04]  /*37d0*/  LDL.64 R12, [R1+0xf0] ;  /* 0x0000f000010c7983 */ /* 0x000f280000100a00 */
[----:B------:R-:W4:Y:S04]  /*37e0*/  LDL.64 R20, [R1+0xf0] ;  /* 0x0000f00001147983 */ /* 0x000f280000100a00 */
[----:B------:R-:W4:Y:S04]  /*37f0*/  LDL.64 R18, [R1+0xf0] ;  /* 0x0000f00001127983 */ /* 0x000f280000100a00 */
[----:B------:R-:W4:Y:S01]  /*3800*/  LDL.64 R14, [R1+0xf0] ;  /* 0x0000f000010e7983 */ /* 0x000f220000100a00 */
[----:B------:R-:W-:Y:S05]  /*3810*/  WARPSYNC.ALL ;  /* 0x0000000000007948 */ /* 0x000fea0003800000 */
[----:B------:R-:W-:Y:S01]  /*3820*/  WARPGROUP.ARRIVE ;  /* 0x00000000000079c5 */ /* 0x000fe20000000000 */
[----:B------:R0:W5:Y:S01]  /*3830*/  LDL R74, [R1+0xc] ;  /* 0x00000c00014a7983 */ /* 0x0001620000100800 */
[----:B--2---:R-:W-:Y:S01]  /*3840*/  IMAD R10, R73, 0xc00, R10 ;  /* 0x00000c00490a7824 */ /* 0x004fe200078e020a */
[----:B------:R-:W-:-:S02]  /*3850*/  R2UR UR7, R11 ;  /* 0x000000000b0772ca */ /* 0x000fc400000e0000 */
[----:B---3--:R-:W-:Y:S02]  /*3860*/  ISETP.NE.U32.AND P0, PT, R7, RZ, PT ;  /* 0x000000ff0700720c */ /* 0x008fe40003f05070 */
[----:B------:R-:W-:Y:S02]  /*3870*/  R2UR UR6, R10 ;  /* 0x000000000a0672ca */ /* 0x000fe400000e0000 */
[----:B----4-:R-:W-:Y:S02]  /*3880*/  R2UR UR4, R12 ;  /* 0x000000000c0472ca */ /* 0x010fe400000e0000 */
[----:B------:R-:W-:Y:S01]  /*3890*/  R2UR UR5, R13 ;  /* 0x000000000d0572ca */ /* 0x000fe200000e0000 */
[----:B------:R-:W-:Y:S01]  /*38a0*/  VIADD R72, R10, 0x2 ;  /* 0x000000020a487836 */ /* 0x000fe20000000000 */
[----:B------:R-:W2:Y:S01]  /*38b0*/  LDL.64 R12, [R1+0xf0] ;  /* 0x0000f000010c7983 */ /* 0x000ea20000100a00 */
[----:B------:R-:W-:Y:S02]  /*38c0*/  VIADD R20, R20, 0x2 ;  /* 0x0000000214147836 */ /* 0x000fe40000000000 */
[----:B------:R-:W-:Y:S01]  /*38d0*/  IMAD.MOV.U32 R73, RZ, RZ, R11 ;  /* 0x000000ffff497224 */ /* 0x000fe200078e000b */
[----:B------:R0:W5:Y:S01]  /*38e0*/  LDL R7, [R1+0x1f8] ;  /* 0x0001f80001077983 */ /* 0x0001620000100800 */
[----:B------:R-:W-:-:S06]  /*38f0*/  VOTEU.ANY UP0, P0 ;  /* 0x00000000003f7886 */ /* 0x000fcc0000000100 */
[----:B------:R-:W-:Y:S01]  /*3900*/  HGMMA.64x96x16.F32.BF16 R24, gdesc[UR4], R24, UP0, gsb0 ;  /* 0x01600000041879f0 */ /* 0x000fe2000b801818 */
[----:B------:R-:W-:Y:S02]  /*3910*/  R2UR UR6, R72 ;  /* 0x00000000480672ca */ /* 0x000fe400000e0000 */
[----:B------:R-:W-:Y:S02]  /*3920*/  R2UR UR7, R73 ;  /* 0x00000000490772ca */ /* 0x000fe400000e0000 */
[----:B------:R-:W-:Y:S02]  /*3930*/  R2UR UR4, R20 ;  /* 0x00000000140472ca */ /* 0x000fe400000e0000 */
[----:B------:R-:W-:Y:S02]  /*3940*/  R2UR UR5, R21 ;  /* 0x00000000150572ca */ /* 0x000fe400000e0000 */
[----:B------:R-:W3:Y:S01]  /*3950*/  LDL.64 R20, [R1+0xf0] ;  /* 0x0000f00001147983 */ /* 0x000ee20000100a00 */
[----:B------:R-:W-:-:S02]  /*3960*/  VIADD R18, R18, 0x4 ;  /* 0x0000000412127836 */ /* 0x000fc40000000000 */
[----:B------:R-:W-:Y:S02]  /*3970*/  VIADD R72, R10, 0x4 ;  /* 0x000000040a487836 */ /* 0x000fe40000000000 */
[----:B------:R-:W-:Y:S01]  /*3980*/  IMAD.MOV.U32 R73, RZ, RZ, R11 ;  /* 0x000000ffff497224 */ /* 0x000fe200078e000b */
[----:B------:R-:W-:Y:S02]  /*3990*/  WARPGROUP.DEPBAR.LE gsb0, 0x0 ;  /* 0x00008000000079c5 */ /* 0x000fe40000010000 */
[----:B------:R-:W-:-:S06]  /*39a0*/  WARPGROUP.ARRIVE ;  /* 0x00000000000079c5 */ /* 0x000fcc0000000000 */
[----:B------:R-:W-:Y:S01]  /*39b0*/  HGMMA.64x96x16.F32.BF16 R24, gdesc[UR4], R24, gsb0 ;  /* 0x01600000041879f0 */ /* 0x000fe20008001818 */
[----:B------:R-:W-:Y:S02]  /*39c0*/  R2UR UR6, R72 ;  /* 0x00000000480672ca */ /* 0x000fe400000e0000 */
[----:B------:R-:W-:Y:S02]  /*39d0*/  R2UR UR7, R73 ;  /* 0x00000000490772ca */ /* 0x000fe400000e0000 */
[----:B------:R-:W-:Y:S02]  /*39e0*/  R2UR UR4, R18 ;  /* 0x00000000120472ca */ /* 0x000fe400000e0000 */
[----:B------:R-:W-:Y:S02]  /*39f0*/  R2UR UR5, R19 ;  /* 0x00000000130572ca */ /* 0x000fe400000e0000 */
[----:B------:R-:W4:Y:S01]  /*3a00*/  LDL.64 R18, [R1+0xf0] ;  /* 0x0000f00001127983 */ /* 0x000f220000100a00 */
        /* <DEDUP_REMOVED lines=12> */
[----:B------:R-:W-:Y:S01]  /*3ad0*/  IMAD.MOV.U32 R73, RZ, RZ, R11 ;  /* 0x000000ffff497224 */ /* 0x000fe200078e000b */
[----:B------:R-:W-:Y:S02]  /*3ae0*/  WARPGROUP.DEPBAR.LE gsb0, 0x0 ;  /* 0x00008000000079c5 */ /* 0x000fe40000010000 */
[----:B------:R-:W-:-:S06]  /*3af0*/  WARPGROUP.ARRIVE ;  /* 0x00000000000079c5 */ /* 0x000fcc0000000000 */
[----:B------:R-:W-:Y:S01]  /*3b00*/  HGMMA.64x96x16.F32.BF16 R24, gdesc[UR4], R24, gsb0 ;  /* 0x01600000041879f0 */ /* 0x000fe20008001818 */
[----:B--2---:R-:W-:Y:S01]  /*3b10*/  VIADD R12, R12, 0x400 ;  /* 0x000004000c0c7836 */ /* 0x004fe20000000000 */
[----:B------:R-:W-:Y:S02]  /*3b20*/  R2UR UR6, R72 ;  /* 0x00000000480672ca */ /* 0x000fe400000e0000 */
[----:B------:R-:W-:Y:S02]  /*3b30*/  R2UR UR7, R73 ;  /* 0x00000000490772ca */ /* 0x000fe400000e0000 */
[----:B------:R-:W-:Y:S02]  /*3b40*/  R2UR UR4, R12 ;  /* 0x000000000c0472ca */ /* 0x000fe400000e0000 */
[----:B------:R-:W-:Y:S02]  /*3b50*/  R2UR UR5, R13 ;  /* 0x000000000d0572ca */ /* 0x000fe400000e0000 */
[----:B------:R-:W2:Y:S01]  /*3b60*/  LDL.64 R12, [R1+0xf0] ;  /* 0x0000f000010c7983 */ /* 0x000ea20000100a00 */
[----:B---3--:R-:W-:-:S02]  /*3b70*/  VIADD R20, R20, 0x402 ;  /* 0x0000040214147836 */ /* 0x008fc40000000000 */
[----:B------:R-:W-:Y:S01]  /*3b80*/  VIADD R72, R10, 0x302 ;  /* 0x000003020a487836 */ /* 0x000fe20000000000 */
[----:B------:R-:W-:Y:S02]  /*3b90*/  WARPGROUP.DEPBAR.LE gsb0, 0x0 ;  /* 0x00008000000079c5 */ /* 0x000fe40000010000 */
[----:B------:R-:W-:-:S06]  /*3ba0*/  WARPGROUP.ARRIVE ;  /* 0x00000000000079c5 */ /* 0x000fcc0000000000 */
[----:B------:R-:W-:Y:S01]  /*3bb0*/  HGMMA.64x96x16.F32.BF16 R24, gdesc[UR4], R24, gsb0 ;  /* 0x01600000041879f0 */ /* 0x000fe20008001818 */
[----:B------:R-:W-:Y:S01]  /*3bc0*/  IMAD.MOV.U32 R73, RZ, RZ, R11 ;  /* 0x000000ffff497224 */ /* 0x000fe200078e000b */
[----:B------:R-:W-:Y:S02]  /*3bd0*/  R2UR UR6, R72 ;  /* 0x00000000480672ca */ /* 0x000fe400000e0000 */
[----:B------:R-:W-:Y:S02]  /*3be0*/  R2UR UR4, R20 ;  /* 0x00000000140472ca */ /* 0x000fe400000e0000 */
[----:B------:R-:W-:Y:S02]  /*3bf0*/  R2UR UR7, R73 ;  /* 0x00000000490772ca */ /* 0x000fe400000e0000 */
[----:B------:R-:W-:Y:S02]  /*3c00*/  R2UR UR5, R21 ;  /* 0x00000000150572ca */ /* 0x000fe400000e0000 */
[----:B------:R-:W3:Y:S01]  /*3c10*/  LDL.64 R20, [R1+0xf0] ;  /* 0x0000f00001147983 */ /* 0x000ee20000100a00 */
[----:B----4-:R-:W-:-:S02]  /*3c20*/  VIADD R18, R18, 0x404 ;  /* 0x0000040412127836 */ /* 0x010fc40000000000 */
        /* <DEDUP_REMOVED lines=9> */
[----:B------:R-:W4:Y:S01]  /*3cc0*/  LDL.64 R18, [R1+0xf0] ;  /* 0x0000f00001127983 */ /* 0x000f220000100a00 */
[----:B------:R-:W-:-:S02]  /*3cd0*/  VIADD R14, R14, 0x406 ;  /* 0x000004060e0e7836 */ /* 0x000fc40000000000 */
        /* <DEDUP_REMOVED lines=10> */
[----:B--2---:R-:W-:-:S02]  /*3d80*/  VIADD R12, R12, 0x800 ;  /* 0x000008000c0c7836 */ /* 0x004fc40000000000 */
        /* <DEDUP_REMOVED lines=50> */
[----:B------:R-:W-:Y:S01]  /*40b0*/  R2UR UR4, R12 ;  /* 0x000000000c0472ca */ /* 0x000fe200000e0000 */
[----:B------:R-:W2:Y:S01]  /*40c0*/  LDL R72, [R1] ;  /* 0x0000000001487983 */ /* 0x000ea20000100800 */
[----:B------:R-:W-:Y:S02]  /*40d0*/  R2UR UR7, R73 ;  /* 0x00000000490772ca */ /* 0x000fe400000e0000 */
[----:B------:R-:W-:Y:S01]  /*40e0*/  R2UR UR5, R13 ;  /* 0x000000000d0572ca */ /* 0x000fe200000e0000 */
[----:B---3--:R-:W-:Y:S02]  /*40f0*/  VIADD R20, R20, 0xc02 ;  /* 0x00000c0214147836 */ /* 0x008fe40000000000 */
        /* <DEDUP_REMOVED lines=9> */
[----:B----4-:R-:W-:Y:S02]  /*4190*/  VIADD R18, R18, 0xc04 ;  /* 0x00000c0412127836 */ /* 0x010fe40000000000 */
        /* <DEDUP_REMOVED lines=39> */
[----:B------:R-:W-:Y:S02]  /*4410*/  ISETP.NE.AND P0, PT, R72, 0x3, PT ;  /* 0x000000034800780c */ /* 0x000fe40003f05270 */
[----:B-1----:R-:W-:-:S04]  /*4420*/  SHF.R.U32.HI R75, RZ, 0x7, R75 ;  /* 0x00000007ff4b7819 */ /* 0x002fc8000001164b */
[----:B------:R-:W-:Y:S01]  /*4430*/  IADD3 R10, -R75, 0xb, RZ ;  /* 0x0000000b4b0a7810 */ /* 0x000fe20007ffe1ff */
[----:B------:R-:W-:Y:S01]  /*4440*/  BSSY B0, `(.L_x_12639) ;  /* 0x0000005000007945 */ /* 0x000fe20003800000 */
[----:B------:R-:W-:-:S03]  /*4450*/  WARPGROUP.DEPBAR.LE gsb0, 0x0 ;  /* 0x00008000000079c5 */ /* 0x000fc60000010000 */
[----:B------:R0:W-:Y:S06]  /*4460*/  BAR.ARV R10, 0x100 ;  /* 0x0004000a0000751d */ /* 0x0001ec0000002000 */
[----:B------:R-:W-:Y:S05]  /*4470*/  @!P0 BRA `(.L_x_12640) ;  /* 0x0000000000048947 */ /* 0x000fea0003800000 */
[----:B------:R-:W-:Y:S01]  /*4480*/  BPT.TRAP 0x1 ;  /* 0x000000040000795c */ /* 0x000fe20000300000 */
.L_x_12640:
[----:B------:R-:W-:Y:S05]  /*4490*/  BSYNC B0 ;  /* 0x0000000000007941 */ /* 0x000fea0003800000 */
.L_x_12639:
[----:B0-----:R-:W2:Y:S02]  /*44a0*/  LDL.64 R10, [R1+0x20] ;  /* 0x00002000010a7983 */ /* 0x001ea40000100a00 */
        /* <DEDUP_REMOVED lines=8> */
[----:B------:R-:W4:Y:S04]  /*4530*/  LDL.128 R12, [R1+0x120] ;  /* 0x00012000010c7983 */ /* 0x000f280000100c00 */
[----:B------:R-:W3:Y:S04]  /*4540*/  LDL.128 R72, [R1+0x130] ;  /* 0x0001300001487983 */ /* 0x000ee80000100c00 */
[----:B--2---:R-:W2:Y:S04]  /*4550*/  LD.E R20, desc[UR36][R10.64] ;  /* 0x000000240a147980 */ /* 0x004ea8000c101900 */
[----:B------:R-:W4:Y:S01]  /*4560*/  LDL.64 R10, [R1+0x140] ;  /* 0x00014000010a7983 */ /* 0x000f220000100a00 */
[----:B------:R-:W-:-:S02]  /*4570*/  UMOV UR4, 0xffffffa0 ;  /* 0xffffffa000047882 */ /* 0x000fc40000000000 */
[----:B------:R-:W-:Y:S01]  /*4580*/  UIMAD UR4, UR43, UR4, 0x60 ;  /* 0x000000602b0474a4 */ /* 0x000fe2000f8e0204 */
[----:B---3--:R-:W-:-:S05]  /*4590*/  ISETP.GE.AND P1, PT, R73, 0x1, PT ;  /* 0x000000014900780c */ /* 0x008fca0003f26270 */
[----:B------:R-:W-:Y:S01]  /*45a0*/  VIADD R72, R72, UR4 ;  /* 0x0000000448487c36 */ /* 0x000fe20008000000 */
[----:B------:R-:W-:Y:S01]  /*45b0*/  BSSY B0, `(.L_x_12641) ;  /* 0x00000a2000007945 */ /* 0x000fe20003800000 */
[-C--:B--2---:R-:W-:Y:S01]  /*45c0*/  FMUL.FTZ R80, R34, R20.reuse ;  /* 0x0000001422507220 */ /* 0x084fe20000410000 */
[----:B------:R-:W-:Y:S01]  /*45d0*/  SHF.R.S32.HI R34, RZ, 0x1f, R77 ;  /* 0x0000001fff227819 */ /* 0x000fe2000001144d */
[-C--:B0-----:R-:W-:Y:S01]  /*45e0*/  FMUL.FTZ R7, R26, R20.reuse ;  /* 0x000000141a077220 */ /* 0x081fe20000410000 */
[-C--:B------:R-:W-:Y:S02]  /*45f0*/  FMUL.FTZ R26, R33, R20.reuse ;  /* 0x00000014211a7220 */ /* 0x080fe40000410000 */
[----:B------:R-:W-:Y:S01]  /*4600*/  LEA.HI R33, R34, R77, RZ, 0x7 ;  /* 0x0000004d22217211 */ /* 0x000fe200078f38ff */
[----:B------:R-:W-:-:S03]  /*4610*/  FMUL.FTZ R149, R36, R20 ;  /* 0x0000001424957220 */ /* 0x000fc60000410000 */
[----:B------:R-:W-:Y:S01]  /*4620*/  LOP3.LUT R36, R33, 0xffffff80, RZ, 0xc0, !PT ;  /* 0xffffff8021247812 */ /* 0x000fe200078ec0ff */
[----:B------:R-:W-:-:S04]  /*4630*/  FMUL.FTZ R138, R35, R20 ;  /* 0x00000014238a7220 */ /* 0x000fc80000410000 */
[----:B------:R-:W-:Y:S02]  /*4640*/  IMAD.IADD R36, R77, 0x1, -R36 ;  /* 0x000000014d247824 */ /* 0x000fe400078e0a24 */
[----:B------:R-:W-:-:S03]  /*4650*/  FMUL.FTZ R82, R38, R20 ;  /* 0x0000001426527220 */ /* 0x000fc60000410000 */
[----:B------:R-:W-:Y:S01]  /*4660*/  SHF.R.S32.HI R35, RZ, 0x1f, R36 ;  /* 0x0000001fff237819 */ /* 0x000fe20000011424 */
[----:B------:R-:W-:-:S03]  /*4670*/  FMUL.FTZ R19, R27, R20 ;  /* 0x000000141b137220 */ /* 0x000fc60000410000 */
[----:B------:R-:W-:Y:S01]  /*4680*/  LEA.HI R38, R35, R36, RZ, 0x2 ;  /* 0x0000002423267211 */ /* 0x000fe200078f10ff */
[-C--:B------:R-:W-:Y:S01]  /*4690*/  FMUL.FTZ R27, R37, R20.reuse ;  /* 0x00000014251b7220 */ /* 0x080fe20000410000 */
[-C--:B------:R-:W-:Y:S01]  /*46a0*/  FMUL.FTZ R147, R40, R20.reuse ;  /* 0x0000001428937220 */ /* 0x080fe20000410000 */
[----:B------:R-:W-:Y:S02]  /*46b0*/  LEA.HI R34, R34, R77, RZ, 0x2 ;  /* 0x0000004d22227211 */ /* 0x000fe400078f10ff */
        /* <DEDUP_REMOVED lines=18> */
[----:B----4-:R-:W-:Y:S01]  /*47e0*/  IMAD R41, R76, 0x8, R41 ;  /* 0x000000084c297824 */ /* 0x010fe200078e0229 */
[----:B------:R-:W-:Y:S01]  /*47f0*/  ISETP.NE.AND P0, PT, R10, 0x1, PT ;  /* 0x000000010a00780c */ /* 0x000fe20003f05270 */
        /* <DEDUP_REMOVED lines=10> */
[----:B------:R-:W0:Y:S01]  /*48a0*/  SHFL.IDX PT, R41, R10, RZ, 0x1c1f ;  /* 0x001c1fff0a297589 */ /* 0x000e2200000e0000 */
[----:B------:R-:W-:Y:S02]  /*48b0*/  IMAD R21, R40, -0x60, R13 ;  /* 0xffffffa028157824 */ /* 0x000fe400078e020d */
[-C--:B------:R-:W-:Y:S01]  /*48c0*/  FMUL.FTZ R135, R29, R20.reuse ;  /* 0x000000141d877220 */ /* 0x080fe20000410000 */
        /* <DEDUP_REMOVED lines=34> */
[----:B------:R-:W-:Y:S01]  /*4af0*/  FMUL.FTZ R44, R71, R20 ;  /* 0x00000014472c7220 */ /* 0x000fe20000410000 */
[----:B------:R-:W1:Y:S01]  /*4b00*/  MUFU.TANH R18, R18 ;  /* 0x0000001200127308 */ /* 0x000e620000002400 */
[----:B------:R-:W-:Y:S02]  /*4b10*/  IMAD R33, R36, -0x2, R33 ;  /* 0xfffffffe24217824 */ /* 0x000fe400078e0221 */
[----:B------:R-:W-:Y:S02]  /*4b20*/  VIADD R21, R21, 0x60 ;  /* 0x0000006015157836 */ /* 0x000fe40000000000 */
[----:B------:R-:W-:-:S03]  /*4b30*/  IMAD.IADD R20, R33, 0x1, -R12 ;  /* 0x0000000121147824 */ /* 0x000fc600078e0a0c */
[----:B------:R-:W2:Y:S01]  /*4b40*/  MUFU.TANH R24, R24 ;  /* 0x0000001800187308 */ /* 0x000ea20000002400 */
[----:B------:R-:W-:-:S07]  /*4b50*/  LOP3.LUT R33, RZ, R14, RZ, 0x33, !PT ;  /* 0x0000000eff217212 */ /* 0x000fce00078e33ff */
        /* <DEDUP_REMOVED lines=48> */
[----:B------:R-:W-:-:S02]  /*4e60*/  IMAD.U32 R43, RZ, RZ, UR4 ;  /* 0x00000004ff2b7e24 */ /* 0x000fc4000f8e00ff */
[----:B------:R-:W-:Y:S01]  /*4e70*/  IMAD.IADD R40, R20, 0x1, R33 ;  /* 0x0000000114287824 */ /* 0x000fe200078e0221 */
[----:B0-----:R-:W-:Y:S01]  /*4e80*/  VIADDMNMX R14, R41, R45, R38, PT ;  /* 0x0000002d290e7246 */ /* 0x001fe20003800126 */
[----:B------:R-:W-:Y:S02]  /*4e90*/  IMAD R42, R36, -0x2, R43 ;  /* 0xfffffffe242a7824 */ /* 0x000fe400078e022b */
        /* <DEDUP_REMOVED lines=12> */
.L_x_12644:
[----:B------:R-:W-:-:S13]  /*4f60*/  ISETP.NE.AND P0, PT, R73, 0x1, PT ;  /* 0x000000014900780c */ /* 0x000fda0003f05270 */
[----:B------:R-:W-:-:S05]  /*4f70*/  @P0 IMAD.HI.U32 R36, R15, R74, RZ ;  /* 0x0000004a0f240227 */ /* 0x000fca00078e00ff */
[----:B------:R-:W-:-:S07]  /*4f80*/  @P0 SHF.R.U32.HI R15, RZ, R75, R36 ;  /* 0x0000004bff0f0219 */ /* 0x000fce0000011624 */
.L_x_12645:
[----:B------:R-:W-:Y:S05]  /*4f90*/  BSYNC B1 ;  /* 0x0000000000017941 */ /* 0x000fea0003800000 */
.L_x_12643:
[----:B------:R-:W-:-:S05]  /*4fa0*/  IMAD R15, R15, R73, R42 ;  /* 0x000000490f0f7224 */ /* 0x000fca00078e022a */
[----:B------:R-:W-:Y:S02]  /*4fb0*/  VIMNMX R20, R20, R15, !PT ;  /* 0x0000000f14147248 */ /* 0x000fe40007fe0100 */
[----:B------:R-:W-:-:S07]  /*4fc0*/  VIADDMNMX R14, R15, R73, R14, PT ;  /* 0x000000490f0e7246 */ /* 0x000fce000380010e */
.L_x_12642:
[----:B------:R-:W-:Y:S05]  /*4fd0*/  BSYNC B0 ;  /* 0x0000000000007941 */ /* 0x000fea0003800000 */
.L_x_12641:
        /* <DEDUP_REMOVED lines=130> */
.L_x_12649:
[----:B------:R-:W-:-:S13]  /*5800*/  ISETP.NE.AND P6, PT, R73, 0x1, PT ;  /* 0x000000014900780c */ /* 0x000fda0003fc5270 */
[----:B------:R-:W-:-:S05]  /*5810*/  @P6 IMAD.HI.U32 R74, R12, R74, RZ ;  /* 0x0000004a0c4a6227 */ /* 0x000fca00078e00ff */
[----:B------:R-:W-:-:S07]  /*5820*/  @P6 SHF.R.U32.HI R12, RZ, R75, R74 ;  /* 0x0000004bff0c6219 */ /* 0x000fce000001164a */
.L_x_12650:
[----:B------:R-:W-:Y:S05]  /*5830*/  BSYNC B1 ;  /* 0x0000000000017941 */ /* 0x000fea0003800000 */
.L_x_12648:
[----:B------:R-:W-:-:S05]  /*5840*/  IMAD R13, R12, R73, R42 ;  /* 0x000000490c0d7224 */ /* 0x000fca00078e022a */
[----:B------:R-:W-:Y:S02]  /*5850*/  VIADDMNMX R14, R13, R73, R14, PT ;  /* 0x000000490d0e7246 */ /* 0x000fe4000380010e */
[----:B------:R-:W-:-:S07]  /*5860*/  VIMNMX R18, R18, R13, !PT ;  /* 0x0000000d12127248 */ /* 0x000fce0007fe0100 */
.L_x_12647:
[----:B------:R-:W-:Y:S05]  /*5870*/  BSYNC B0 ;  /* 0x0000000000007941 */ /* 0x000fea0003800000 */
.L_x_12646:
        /* <DEDUP_REMOVED lines=22> */
[----:B------:R-:W4:Y:S01]  /*59e0*/  LDL R68, [R1+0x264] ;  /* 0x0002640001447983 */ /* 0x000f220000100800 */
[----:B------:R-:W-:Y:S02]  /*59f0*/  FMNMX.FTZ R10, R153, R10, !PT ;  /* 0x0000000a990a7209 */ /* 0x000fe40007810000 */
[----:B------:R-:W-:Y:S01]  /*5a00*/  ISETP.LT.OR P0, PT, R14, 0x11, P0 ;  /* 0x000000110e00780c */ /* 0x000fe20000701670 */
[----:B------:R-:W4:Y:S01]  /*5a10*/  LDL R70, [R1+0x268] ;  /* 0x0002680001467983 */ /* 0x000f220000100800 */
[----:B------:R-:W-:-:S02]  /*5a20*/  FMNMX.FTZ R10, R135, R10, !PT ;  /* 0x0000000a870a7209 */ /* 0x000fc40007810000 */
[----:B------:R-:W-:Y:S01]  /*5a30*/  FSEL R80, R80, -INF , !P0 ;  /* 0xff80000050507808 */ /* 0x000fe20004000000 */
[----:B------:R-:W4:Y:S01]  /*5a40*/  LDL R38, [R1+0x274] ;  /* 0x0002740001267983 */ /* 0x000f220000100800 */
[----:B------:R-:W-:Y:S02]  /*5a50*/  ISETP.GT.AND P0, PT, R18, 0x11, !P1 ;  /* 0x000000111200780c */ /* 0x000fe40004f04270 */
[----:B------:R-:W-:Y:S01]  /*5a60*/  ISETP.NE.AND P1, PT, R58, RZ, PT ;  /* 0x000000ff3a00720c */ /* 0x000fe20003f25270 */
[----:B------:R-:W4:Y:S01]  /*5a70*/  LDL R48, [R1+0x280] ;  /* 0x0002800001307983 */ /* 0x000f220000100800 */
[----:B------:R-:W-:Y:S02]  /*5a80*/  ISETP.LT.OR P0, PT, R14, 0x12, P0 ;  /* 0x000000120e00780c */ /* 0x000fe40000701670 */
[----:B------:R-:W-:Y:S01]  /*5a90*/  FMNMX.FTZ R10, R151, R10, !PT ;  /* 0x0000000a970a7209 */ /* 0x000fe20007810000 */
[----:B------:R-:W4:Y:S01]  /*5aa0*/  LDL R58, [R1+0x250] ;  /* 0x00025000013a7983 */ /* 0x000f220000100800 */
[----:B------:R-:W-:-:S02]  /*5ab0*/  FSEL R138, R138, -INF , !P0 ;  /* 0xff8000008a8a7808 */ /* 0x000fc40004000000 */
[----:B------:R-:W-:Y:S01]  /*5ac0*/  ISETP.GT.AND P0, PT, R18, 0x18, !P6 ;  /* 0x000000181200780c */ /* 0x000fe20007704270 */
[----:B------:R-:W4:Y:S01]  /*5ad0*/  LDL R46, [R1+0x28c] ;  /* 0x00028c00012e7983 */ /* 0x000f220000100800 */
[----:B------:R-:W-:Y:S02]  /*5ae0*/  ISETP.NE.AND P6, PT, R24, RZ, PT ;  /* 0x000000ff1800720c */ /* 0x000fe40003fc5270 */
[----:B------:R-:W-:Y:S01]  /*5af0*/  ISETP.LT.OR P0, PT, R14, 0x19, P0 ;  /* 0x000000190e00780c */ /* 0x000fe20000701670 */
[----:B------:R-:W4:Y:S01]  /*5b00*/  LDL.64 R24, [R1+0x88] ;  /* 0x0000880001187983 */ /* 0x000f220000100a00 */
[----:B------:R-:W-:Y:S02]  /*5b10*/  FMNMX.FTZ R10, R43, R10, !PT ;  /* 0x0000000a2b0a7209 */ /* 0x000fe40007810000 */
[----:B------:R-:W-:Y:S01]  /*5b20*/  FSEL R82, R82, -INF , !P0 ;  /* 0xff80000052527808 */ /* 0x000fe20004000000 */
[----:B------:R-:W4:Y:S01]  /*5b30*/  LDL R42, [R1+0x290] ;  /* 0x00029000012a7983 */ /* 0x000f220000100800 */
[----:B------:R-:W-:-:S02]  /*5b40*/  ISETP.NE.AND P0, PT, R50, RZ, PT ;  /* 0x000000ff3200720c */ /* 0x000fc40003f05270 */
[----:B------:R-:W-:Y:S01]  /*5b50*/  FMNMX.FTZ R10, R149, R10, !PT ;  /* 0x0000000a950a7209 */ /* 0x000fe20007810000 */
[----:B------:R-:W4:Y:S01]  /*5b60*/  LDL R50, [R1+0x27c] ;  /* 0x00027c0001327983 */ /* 0x000f220000100800 */
[----:B------:R-:W-:Y:S02]  /*5b70*/  ISETP.GT.AND P0, PT, R18, 0x19, !P0 ;  /* 0x000000191200780c */ /* 0x000fe40004704270 */
[----:B------:R-:W-:Y:S01]  /*5b80*/  FMNMX.FTZ R10, R47, R10, !PT ;  /* 0x0000000a2f0a7209 */ /* 0x000fe20007810000 */
[----:B------:R-:W4:Y:S01]  /*5b90*/  LDL R129, [R1+0x2a4] ;  /* 0x0002a40001817983 */ /* 0x000f220000100800 */
[----:B------:R-:W-:Y:S02]  /*5ba0*/  ISETP.LT.OR P0, PT, R14, 0x1a, P0 ;  /* 0x0000001a0e00780c */ /* 0x000fe40000701670 */
[----:B------:R-:W-:Y:S01]  /*5bb0*/  FMNMX.FTZ R10, R147, R10, !PT ;  /* 0x0000000a930a7209 */ /* 0x000fe20007810000 */
        /* <DEDUP_REMOVED lines=34> */
[----:B------:R-:W-:Y:S02]  /*5de0*/  ISETP.NE.AND P0, PT, R54, RZ, PT ;  /* 0x000000ff3600720c */ /* 0x000fe40003f05270 */
[C---:B------:R-:W-:Y:S01]  /*5df0*/  ISETP.GT.AND P2, PT, R18.reuse, 0x49, !P2 ;  /* 0x000000491200780c */ /* 0x040fe20005744270 */
[----:B------:R-:W4:Y:S01]  /*5e00*/  LDL R54, [R1+0x26c] ;  /* 0x00026c0001367983 */ /* 0x000f220000100800 */
[----:B------:R-:W-:-:S02]  /*5e10*/  ISETP.GT.AND P0, PT, R18, 0x29, !P0 ;  /* 0x000000291200780c */ /* 0x000fc40004704270 */
[----:B------:R-:W-:Y:S01]  /*5e20*/  FMNMX.FTZ R10, R39, R10, !PT ;  /* 0x0000000a270a7209 */ /* 0x000fe20007810000 */
[----:B------:R-:W4:Y:S01]  /*5e30*/  LDL R119, [R1+0x2d4] ;  /* 0x0002d40001777983 */ /* 0x000f220000100800 */
[----:B------:R-:W-:Y:S02]  /*5e40*/  ISETP.LT.OR P0, PT, R14, 0x2a, P0 ;  /* 0x0000002a0e00780c */ /* 0x000fe40000701670 */
[----:B------:R-:W-:Y:S01]  /*5e50*/  ISETP.GT.AND P3, PT, R18, 0x50, !P3 ;  /* 0x000000501200780c */ /* 0x000fe20005f64270 */
[----:B------:R-:W4:Y:S01]  /*5e60*/  LDL R118, [R1+0x2d8] ;  /* 0x0002d80001767983 */ /* 0x000f220000100800 */
[----:B------:R-:W-:Y:S02]  /*5e70*/  FSEL R86, R86, -INF , !P0 ;  /* 0xff80000056567808 */ /* 0x000fe40004000000 */
[----:B------:R-:W-:Y:S01]  /*5e80*/  ISETP.NE.AND P0, PT, R29, RZ, PT ;  /* 0x000000ff1d00720c */ /* 0x000fe20003f05270 */
[----:B------:R-:W4:Y:S01]  /*5e90*/  LDL R117, [R1+0x2dc] ;  /* 0x0002dc0001757983 */ /* 0x000f220000100800 */
[----:B------:R-:W-:-:S02]  /*5ea0*/  ISETP.LT.OR P2, PT, R14, 0x4a, P2 ;  /* 0x0000004a0e00780c */ /* 0x000fc40001741670 */
[----:B------:R-:W-:Y:S01]  /*5eb0*/  ISETP.GT.AND P0, PT, R18, 0x30, !P0 ;  /* 0x000000301200780c */ /* 0x000fe20004704270 */
[----:B------:R-:W4:Y:S01]  /*5ec0*/  LDL R29, [R1+0x230] ;  /* 0x00023000011d7983 */ /* 0x000f220000100800 */
[----:B------:R-:W-:Y:S02]  /*5ed0*/  FMNMX.FTZ R10, R21, R10, !PT ;  /* 0x0000000a150a7209 */ /* 0x000fe40007810000 */
[----:B------:R-:W-:Y:S01]  /*5ee0*/  ISETP.LT.OR P0, PT, R14, 0x31, P0 ;  /* 0x000000310e00780c */ /* 0x000fe20000701670 */
[----:B------:R-:W4:Y:S01]  /*5ef0*/  LDL R116, [R1+0x2e0] ;  /* 0x0002e00001747983 */ /* 0x000f220000100800 */
[----:B------:R-:W-:Y:S02]  /*5f00*/  ISETP.GT.AND P4, PT, R18, 0x51, !P4 ;  /* 0x000000511200780c */ /* 0x000fe40006784270 */
[----:B------:R-:W-:Y:S01]  /*5f10*/  FSEL R174, R174, -INF , !P0 ;  /* 0xff800000aeae7808 */ /* 0x000fe20004000000 */
[----:B------:R-:W4:Y:S01]  /*5f20*/  LDL R115, [R1+0x2e8] ;  /* 0x0002e80001737983 */ /* 0x000f220000100800 */
[----:B------:R-:W-:-:S02]  /*5f30*/  ISETP.NE.AND P0, PT, R30, RZ, PT ;  /* 0x000000ff1e00720c */ /* 0x000fc40003f05270 */
[----:B------:R-:W-:Y:S01]  /*5f40*/  ISETP.LT.OR P3, PT, R14, 0x51, P3 ;  /* 0x000000510e00780c */ /* 0x000fe20001f61670 */
[----:B------:R-:W4:Y:S01]  /*5f50*/  LDL R30, [R1+0x278] ;  /* 0x00027800011e7983 */ /* 0x000f220000100800 */
[----:B------:R-:W-:Y:S02]  /*5f60*/  ISETP.GT.AND P0, PT, R18, 0x31, !P0 ;  /* 0x000000311200780c */ /* 0x000fe40004704270 */
[----:B------:R-:W-:Y:S01]  /*5f70*/  FSEL R94, R94, -INF , !P2 ;  /* 0xff8000005e5e7808 */ /* 0x000fe20005000000 */
[----:B------:R-:W4:Y:S01]  /*5f80*/  LDL R114, [R1+0x2ec] ;  /* 0x0002ec0001727983 */ /* 0x000f220000100800 */
[----:B------:R-:W-:Y:S02]  /*5f90*/  ISETP.LT.OR P0, PT, R14, 0x32, P0 ;  /* 0x000000320e00780c */ /* 0x000fe40000701670 */
[----:B------:R-:W-:Y:S01]  /*5fa0*/  FMNMX.FTZ R10, R37, R10, !PT ;  /* 0x0000000a250a7209 */ /* 0x000fe20007810000 */
[----:B------:R-:W4:Y:S01]  /*5fb0*/  LDL R113, [R1+0x2f0] ;  /* 0x0002f00001717983 */ /* 0x000f220000100800 */
[----:B------:R-:W-:-:S02]  /*5fc0*/  FSEL R88, R88, -INF , !P0 ;  /* 0xff80000058587808 */ /* 0x000fc40004000000 */
[----:B------:R-:W-:Y:S01]  /*5fd0*/  ISETP.NE.AND P0, PT, R56, RZ, PT ;  /* 0x000000ff3800720c */ /* 0x000fe20003f05270 */
[----:B------:R-:W4:Y:S01]  /*5fe0*/  LDL R112, [R1+0x2f4] ;  /* 0x0002f40001707983 */ /* 0x000f220000100800 */
[C---:B------:R-:W-:Y:S02]  /*5ff0*/  ISETP.GT.AND P5, PT, R18.reuse, 0x58, !P5 ;  /* 0x000000581200780c */ /* 0x040fe40006fa4270 */
[----:B------:R-:W-:Y:S01]  /*6000*/  ISETP.GT.AND P0, PT, R18, 0x38, !P0 ;  /* 0x000000381200780c */ /* 0x000fe20004704270 */
[----:B------:R-:W4:Y:S01]  /*6010*/  LDL R56, [R1+0x24c] ;  /* 0x00024c0001387983 */ /* 0x000f220000100800 */
[C---:B------:R-:W-:Y:S02]  /*6020*/  ISETP.LT.OR P4, PT, R14.reuse, 0x52, P4 ;  /* 0x000000520e00780c */ /* 0x040fe40002781670 */
[----:B------:R-:W-:Y:S01]  /*6030*/  ISETP.LT.OR P0, PT, R14, 0x39, P0 ;  /* 0x000000390e00780c */ /* 0x000fe20000701670 */
[----:B------:R-:W4:Y:S01]  /*6040*/  LDL R111, [R1+0x2f8] ;  /* 0x0002f800016f7983 */ /* 0x000f220000100800 */
[----:B------:R-:W-:-:S02]  /*6050*/  FSEL R76, R76, -INF , !P3 ;  /* 0xff8000004c4c7808 */ /* 0x000fc40005800000 */
[----:B------:R-:W-:Y:S01]  /*6060*/  FSEL R218, R218, -INF , !P0 ;  /* 0xff800000dada7808 */ /* 0x000fe20004000000 */
[----:B------:R-:W4:Y:S01]  /*6070*/  LDL R110, [R1+0x2fc] ;  /* 0x0002fc00016e7983 */ /* 0x000f220000100800 */
[----:B------:R-:W-:Y:S02]  /*6080*/  ISETP.NE.AND P0, PT, R31, RZ, PT ;  /* 0x000000ff1f00720c */ /* 0x000fe40003f05270 */
[----:B------:R-:W-:Y:S01]  /*6090*/  FMNMX.FTZ R10, R35, R10, !PT ;  /* 0x0000000a230a7209 */ /* 0x000fe20007810000 */
[----:B------:R-:W4:Y:S01]  /*60a0*/  LDL R31, [R1+0x298] ;  /* 0x00029800011f7983 */ /* 0x000f220000100800 */
[----:B------:R-:W-:Y:S02]  /*60b0*/  ISETP.GT.AND P0, PT, R18, 0x39, !P0 ;  /* 0x000000391200780c */ /* 0x000fe40004704270 */
[C---:B------:R-:W-:Y:S01]  /*60c0*/  ISETP.LT.OR P5, PT, R14.reuse, 0x59, P5 ;  /* 0x000000590e00780c */ /* 0x040fe20002fa1670 */
[----:B------:R-:W4:Y:S01]  /*60d0*/  LDL R109, [R1+0x304] ;  /* 0x00030400016d7983 */ /* 0x000f220000100800 */
[----:B------:R-:W-:-:S02]  /*60e0*/  ISETP.LT.OR P0, PT, R14, 0x3a, P0 ;  /* 0x0000003a0e00780c */ /* 0x000fc40000701670 */
[----:B------:R-:W-:Y:S01]  /*60f0*/  FSEL R74, R34, -INF , !P4 ;  /* 0xff800000224a7808 */ /* 0x000fe20006000000 */
        /* <DEDUP_REMOVED lines=10> */
[----:B------:R-:W-:Y:S02]  /*61a0*/  ISETP.GT.AND P0, PT, R18, RZ, !P6 ;  /* 0x000000ff1200720c */ /* 0x000fe40007704270 */
[C---:B------:R-:W-:Y:S01]  /*61b0*/  ISETP.LT.OR P1, PT, R14.reuse, 0x49, P1 ;  /* 0x000000490e00780c */ /* 0x040fe20000f21670 */
[----:B------:R-:W4:Y:S01]  /*61c0*/  LDL R105, [R1+0x314] ;  /* 0x0003140001697983 */ /* 0x000f220000100800 */
[----:B------:R-:W-:Y:S02]  /*61d0*/  ISETP.LT.OR P0, PT, R14, 0x1, P0 ;  /* 0x000000010e00780c */ /* 0x000fe40000701670 */
[----:B------:R-:W-:Y:S01]  /*61e0*/  FSEL R168, R168, -INF , !P1 ;  /* 0xff800000a8a87808 */ /* 0x000fe20004800000 */
        /* <DEDUP_REMOVED lines=14> */
[----:B------:R-:W-:Y:S01]  /*62d0*/  ISETP.NE.AND P6, PT, R32, RZ, PT ;  /* 0x000000ff2000720c */ /* 0x000fe20003fc5270 */
[----:B------:R-:W4:Y:S01]  /*62e0*/  LDL R100, [R1+0x32c] ;  /* 0x00032c0001647983 */ /* 0x000f220000100800 */
[----:B------:R-:W-:Y:S02]  /*62f0*/  FMNMX.FTZ R7, R138, R7, !PT ;  /* 0x000000078a077209 */ /* 0x000fe40007810000 */
[----:B------:R-:W-:Y:S01]  /*6300*/  ISETP.GT.AND P6, PT, R18, 0x59, !P6 ;  /* 0x000000591200780c */ /* 0x000fe200077c4270 */
[----:B------:R-:W4:Y:S01]  /*6310*/  LDL R32, [R1+0x244] ;  /* 0x0002440001207983 */ /* 0x000f220000100800 */
[----:B------:R-:W-:-:S02]  /*6320*/  FMNMX.FTZ R7, R82, R7, !PT ;  /* 0x0000000752077209 */ /* 0x000fc40007810000 */
[----:B------:R-:W-:Y:S01]  /*6330*/  FMNMX.FTZ R10, R15, R10, !PT ;  /* 0x0000000a0f0a7209 */ /* 0x000fe20007810000 */
[----:B------:R-:W4:Y:S01]  /*6340*/  LDL R99, [R1+0x330] ;  /* 0x0003300001637983 */ /* 0x000f220000100800 */
[----:B------:R-:W-:Y:S02]  /*6350*/  FMNMX.FTZ R7, R132, R7, !PT ;  /* 0x0000000784077209 */ /* 0x000fe40007810000 */
[----:B------:R-:W-:Y:S01]  /*6360*/  ISETP.LT.OR P6, PT, R14, 0x5a, P6 ;  /* 0x0000005a0e00780c */ /* 0x000fe200037c1670 */
[----:B------:R-:W4:Y:S01]  /*6370*/  LDL R98, [R1+0x334] ;  /* 0x0003340001627983 */ /* 0x000f220000100800 */
[----:B------:R-:W-:Y:S02]  /*6380*/  FMNMX.FTZ R7, R136, R7, !PT ;  /* 0x0000000788077209 */ /* 0x000fe40007810000 */
[----:B------:R-:W-:Y:S01]  /*6390*/  FSEL R72, R11, -INF , !P5 ;  /* 0xff8000000b487808 */ /* 0x000fe20006800000 */
[----:B------:R-:W4:Y:S01]  /*63a0*/  LDL R97, [R1+0x33c] ;  /* 0x00033c0001617983 */ /* 0x000f220000100800 */
[----:B------:R-:W-:-:S02]  /*63b0*/  FMNMX.FTZ R7, R84, R7, !PT ;  /* 0x0000000754077209 */ /* 0x000fc40007810000 */
[----:B------:R-:W-:Y:S01]  /*63c0*/  FMNMX.FTZ R10, R33, R10, !PT ;  /* 0x0000000a210a7209 */ /* 0x000fe20007810000 */
[----:B------:R-:W4:Y:S01]  /*63d0*/  LDL R96, [R1+0x340] ;  /* 0x0003400001607983 */ /* 0x000f220000100800 */
[----:B------:R-:W-:Y:S02]  /*63e0*/  FMNMX.FTZ R7, R134, R7, !PT ;  /* 0x0000000786077209 */ /* 0x000fe40007810000 */
[----:B------:R-:W-:Y:S01]  /*63f0*/  FSEL R44, R44, -INF , !P6 ;  /* 0xff8000002c2c7808 */ /* 0x000fe20007000000 */
[----:B------:R-:W0:Y:S01]  /*6400*/  SHFL.BFLY PT, R13, R10, 0x2, 0x1f ;  /* 0x0c401f000a0d7f89 */ /* 0x000e2200000e0000 */
[----:B------:R-:W-:-:S03]  /*6410*/  FMNMX.FTZ R7, R86, R7, !PT ;  /* 0x0000000756077209 */ /* 0x000fc60007810000 */
[----:B------:R-:W4:Y:S01]  /*6420*/  LDL R95, [R1+0x344] ;  /* 0x00034400015f7983 */ /* 0x000f220000100800 */
        /* <DEDUP_REMOVED lines=23> */
[----:B------:R-:W4:Y:S04]  /*65a0*/  LDL R71, [R1+0x3b4] ;  /* 0x0003b40001477983 */ /* 0x000f280000100800 */
[----:B------:R-:W-:Y:S04]  /*65b0*/  STL.64 [R1+0x210], R10 ;  /* 0x0002100a01007387 */ /* 0x000fe80000100a00 */
[----:B------:R-:W4:Y:S01]  /*65c0*/  LDL R14, [R1+0x214] ;  /* 0x00021400010e7983 */ /* 0x000f220000100800 */
[----:B0-----:R-:W-:-:S03]  /*65d0*/  FMNMX.FTZ R7, R10, R13, !PT ;  /* 0x0000000d0a077209 */ /* 0x001fc60007810000 */
[----:B---3--:R-:W-:Y:S04]  /*65e0*/  STL [R1+0x248], R40 ;  /* 0x0002482801007387 */ /* 0x008fe80000100800 */
[----:B------:R-:W0:Y:S04]  /*65f0*/  SHFL.BFLY PT, R12, R7, 0x1, 0x1f ;  /* 0x0c201f00070c7f89 */ /* 0x000e2800000e0000 */
[----:B--2---:R1:W-:Y:S04]  /*6600*/  STL [R1+0x284], R36 ;  /* 0x0002842401007387 */ /* 0x0043e80000100800 */
[----:B----4-:R-:W-:Y:S04]  /*6610*/  STL [R1+0x258], R62 ;  /* 0x0002583e01007387 */ /* 0x010fe80000100800 */
[----:B------:R2:W-:Y:S04]  /*6620*/  STL [R1+0x240], R26 ;  /* 0x0002401a01007387 */ /* 0x0005e80000100800 */
[----:B-1----:R-:W3:Y:S04]  /*6630*/  LDL R36, [R1+0x38c] ;  /* 0x00038c0001247983 */ /* 0x002ee80000100800 */
[----:B------:R-:W-:Y:S01]  /*6640*/  STL [R1+0x25c], R64 ;  /* 0x00025c4001007387 */ /* 0x000fe20000100800 */
[----:B0-----:R-:W-:-:S03]  /*6650*/  FMNMX.FTZ R12, R7, R12, !PT ;  /* 0x0000000c070c7209 */ /* 0x001fc60007810000 */
[----:B--2---:R-:W2:Y:S04]  /*6660*/  LDL R26, [R1+0x2a0] ;  /* 0x0002a000011a7983 */ /* 0x004ea80000100800 */
[----:B------:R-:W-:Y:S04]  /*6670*/  STL [R1+0x210], R12 ;  /* 0x0002100c01007387 */ /* 0x000fe80000100800 */
[----:B------:R-:W4:Y:S04]  /*6680*/  LDL R18, [R1+0x210] ;  /* 0x0002100001127983 */ /* 0x000f280000100800 */
        /* <DEDUP_REMOVED lines=10> */
[----:B0-----:R-:W2:Y:S04]  /*6730*/  LDL R27, [R1+0x418] ;  /* 0x00041800011b7983 */ /* 0x001ea80000100800 */
[----:B------:R-:W-:Y:S04]  /*6740*/  STL [R1+0x270], R52 ;  /* 0x0002703401007387 */ /* 0x000fe80000100800 */
[----:B------:R-:W2:Y:S04]  /*6750*/  LDL R40, [R1+0x2b4] ;  /* 0x0002b40001287983 */ /* 0x000ea80000100800 */
[----:B------:R-:W2:Y:S04]  /*6760*/  LDL R38, [R1+0x31c] ;  /* 0x00031c0001267983 */ /* 0x000ea80000100800 */
[----:B------:R0:W-:Y:S04]  /*6770*/  STL [R1+0x288], R28 ;  /* 0x0002881c01007387 */ /* 0x0001e80000100800 */
[----:B------:R-:W2:Y:S04]  /*6780*/  LDL R70, [R1+0x3b8] ;  /* 0x0003b80001467983 */ /* 0x000ea80000100800 */
[----:B------:R-:W2:Y:S04]  /*6790*/  LDL R69, [R1+0x3bc] ;  /* 0x0003bc0001457983 */ /* 0x000ea80000100800 */
[----:B0-----:R-:W2:Y:S04]  /*67a0*/  LDL R28, [R1+0x3a8] ;  /* 0x0003a800011c7983 */ /* 0x001ea80000100800 */
[----:B------:R-:W-:Y:S04]  /*67b0*/  STL [R1+0x26c], R54 ;  /* 0x00026c3601007387 */ /* 0x000fe80000100800 */
[----:B------:R-:W2:Y:S04]  /*67c0*/  LDL R68, [R1+0x3c0] ;  /* 0x0003c00001447983 */ /* 0x000ea80000100800 */
[----:B------:R-:W2:Y:S04]  /*67d0*/  LDL R67, [R1+0x3c8] ;  /* 0x0003c80001437983 */ /* 0x000ea80000100800 */
[----:B------:R-:W2:Y:S04]  /*67e0*/  LDL R66, [R1+0x3cc] ;  /* 0x0003cc0001427983 */ /* 0x000ea80000100800 */
[----:B------:R-:W2:Y:S04]  /*67f0*/  LDL R65, [R1+0x3d0] ;  /* 0x0003d00001417983 */ /* 0x000ea80000100800 */
[----:B------:R-:W2:Y:S04]  /*6800*/  LDL R64, [R1+0x3d4] ;  /* 0x0003d40001407983 */ /* 0x000ea80000100800 */
[----:B------:R0:W-:Y:S04]  /*6810*/  STL [R1+0x278], R30 ;  /* 0x0002781e01007387 */ /* 0x0001e80000100800 */
[----:B------:R-:W2:Y:S04]  /*6820*/  LDL R63, [R1+0x3d8] ;  /* 0x0003d800013f7983 */ /* 0x000ea80000100800 */
[----:B------:R-:W2:Y:S04]  /*6830*/  LDL R62, [R1+0x3dc] ;  /* 0x0003dc00013e7983 */ /* 0x000ea80000100800 */
[----:B0-----:R-:W2:Y:S04]  /*6840*/  LDL R30, [R1+0x338] ;  /* 0x00033800011e7983 */ /* 0x001ea80000100800 */
[----:B------:R0:W-:Y:S04]  /*6850*/  STL [R1+0x24c], R56 ;  /* 0x00024c3801007387 */ /* 0x0001e80000100800 */
[----:B------:R-:W2:Y:S04]  /*6860*/  LDL R61, [R1+0x3e4] ;  /* 0x0003e400013d7983 */ /* 0x000ea80000100800 */
[----:B------:R-:W2:Y:S04]  /*6870*/  LDL R58, [R1+0x3f0] ;  /* 0x0003f000013a7983 */ /* 0x000ea80000100800 */
[----:B------:R1:W-:Y:S04]  /*6880*/  STL [R1+0x298], R31 ;  /* 0x0002981f01007387 */ /* 0x0003e80000100800 */
[----:B0-----:R-:W2:Y:S04]  /*6890*/  LDL R56, [R1+0x3f8] ;  /* 0x0003f80001387983 */ /* 0x001ea80000100800 */
[----:B------:R-:W2:Y:S04]  /*68a0*/  LDL R54, [R1+0x404] ;  /* 0x0004040001367983 */ /* 0x000ea80000100800 */
[----:B------:R0:W-:Y:S04]  /*68b0*/  STL [R1+0x294], R34 ;  /* 0x0002942201007387 */ /* 0x0001e80000100800 */
[----:B-1----:R-:W2:Y:S04]  /*68c0*/  LDL R31, [R1+0x3e0] ;  /* 0x0003e000011f7983 */ /* 0x002ea80000100800 */
[----:B------:R-:W2:Y:S04]  /*68d0*/  LDL R52, [R1+0x40c] ;  /* 0x00040c0001347983 */ /* 0x000ea80000100800 */
[----:B0-----:R-:W3:Y:S04]  /*68e0*/  LDL R34, [R1+0x3fc] ;  /* 0x0003fc0001227983 */ /* 0x001ee80000100800 */
[----:B------:R-:W2:Y:S04]  /*68f0*/  LDL R50, [R1+0x414] ;  /* 0x0004140001327983 */ /* 0x000ea80000100800 */
[----:B------:R-:W2:Y:S04]  /*6900*/  LDL R48, [R1+0x420] ;  /* 0x0004200001307983 */ /* 0x000ea80000100800 */
[----:B------:R0:W-:Y:S04]  /*6910*/  STL [R1+0x254], R60 ;  /* 0x0002543c01007387 */ /* 0x0001e80000100800 */
[----:B------:R-:W2:Y:S04]  /*6920*/  LDL R46, [R1+0x428] ;  /* 0x00042800012e7983 */ /* 0x000ea80000100800 */
[----:B------:R-:W2:Y:S04]  /*6930*/  LDL R42, [R1+0x438] ;  /* 0x00043800012a7983 */ /* 0x000ea80000100800 */
[----:B0-----:R-:W2:Y:S04]  /*6940*/  LDL R60, [R1+0x3e8] ;  /* 0x0003e800013c7983 */ /* 0x001ea80000100800 */
[----:B------:R-:W0:Y:S02]  /*6950*/  SHFL.BFLY PT, R7, R14, 0x2, 0x1f ;  /* 0x0c401f000e077f89 */ /* 0x000e2400000e0000 */
[----:B0-----:R-:W-:-:S05]  /*6960*/  FMNMX.FTZ R7, R7, R14, !PT ;  /* 0x0000000e07077209 */ /* 0x001fca0007810000 */
[----:B------:R-:W0:Y:S01]  /*6970*/  SHFL.BFLY PT, R10, R7, 0x1, 0x1f ;  /* 0x0c201f00070a7f89 */ /* 0x000e2200000e0000 */
[----:B------:R0:W-:Y:S01]  /*6980*/  BAR.SYNC.DEFER_BLOCKING R4, 0x100 ;  /* 0x000400040000751d */ /* 0x0001e20000010000 */
[----:B----4-:R-:W-:Y:S01]  /*6990*/  FMUL.FTZ R11, R29, R18 ;  /* 0x000000121d0b7220 */ /* 0x010fe20000410000 */
[----:B------:R-:W-:-:S04]  /*69a0*/  FSETP.NEU.FTZ.AND P0, PT, R18, -INF , PT ;  /* 0xff8000001200780b */ /* 0x000fc80003f1d000 */
[----:B------:R-:W-:Y:S02]  /*69b0*/  FSEL R12, R11, RZ, P0 ;  /* 0x000000ff0b0c7208 */ /* 0x000fe40000000000 */
[----:B0-----:R-:W-:-:S03]  /*69c0*/  FMNMX.FTZ R4, R7, R10, !PT ;  /* 0x0000000a07047209 */ /* 0x001fc60007810000 */
[-CC-:B------:R-:W-:Y:S01]  /*69d0*/  FFMA.FTZ R20, R39, R29.reuse, -R12.reuse ;  /* 0x0000001d27147223 */ /* 0x180fe2000001080c */
[C---:B------:R-:W-:Y:S01]  /*69e0*/  FSETP.NEU.FTZ.AND P0, PT, R4.reuse, -INF , PT ;  /* 0xff8000000400780b */ /* 0x040fe20003f1d000 */
[-C--:B------:R-:W-:Y:S01]  /*69f0*/  FMUL.FTZ R7, R4, R29.reuse ;  /* 0x0000001d04077220 */ /* 0x080fe20000410000 */
[-CC-:B------:R-:W-:Y:S02]  /*6a00*/  FFMA.FTZ R10, R35, R29.reuse, -R12.reuse ;  /* 0x0000001d230a7223 */ /* 0x180fe4000001080c */
[----:B------:R-:W4:Y:S02]  /*6a10*/  LDL R35, [R1+0x3c4] ;  /* 0x0003c40001237983 */ /* 0x000f240000100800 */
[----:B------:R-:W-:Y:S01]  /*6a20*/  FSEL R39, R7, RZ, P0 ;  /* 0x000000ff07277208 */ /* 0x000fe20000000000 */
[-C--:B------:R-:W-:Y:S02]  /*6a30*/  FFMA.FTZ R7, R37, R29.reuse, -R12 ;  /* 0x0000001d25077223 */ /* 0x080fe4000001080c */
[----:B------:R-:W4:Y:S02]  /*6a40*/  LDL R37, [R1+0x354] ;  /* 0x0003540001257983 */ /* 0x000f240000100800 */
[----:B------:R-:W-:Y:S01]  /*6a50*/  FFMA.FTZ R18, R44, R29, -R39 ;  /* 0x0000001d2c127223 */ /* 0x000fe20000010827 */
[----:B------:R-:W-:-:S02]  /*6a60*/  IMAD R44, R45, 0xc00, R24 ;  /* 0x00000c002d2c7824 */ /* 0x000fc400078e0218 */
        /* <DEDUP_REMOVED lines=20> */
[----:B------:R-:W4:Y:S01]  /*6bb0*/  LDL R24, [R1+0x300] ;  /* 0x0003000001187983 */ /* 0x000f220000100800 */
        /* <DEDUP_REMOVED lines=24> */
[----:B------:R-:W4:Y:S04]  /*6d40*/  LDL R45, [R1+0x42c] ;  /* 0x00042c00012d7983 */ /* 0x000f280000100800 */
[----:B------:R-:W4:Y:S04]  /*6d50*/  LDL R29, [R1+0x370] ;  /* 0x00037000011d7983 */ /* 0x000f280000100800 */
        /* <DEDUP_REMOVED lines=25> */
[----:B------:R-:W-:Y:S08]  /*6ef0*/  MUFU.EX2 R152, R152 ;  /* 0x0000009800987308 */ /* 0x000ff00000000800 */
[----:B------:R-:W0:Y:S08]  /*6f00*/  MUFU.EX2 R130, R130 ;  /* 0x0000008200827308 */ /* 0x000e300000000800 */
[----:B------:R-:W1:Y:S08]  /*6f10*/  MUFU.EX2 R153, R153 ;  /* 0x0000009900997308 */ /* 0x000e700000000800 */
[----:B------:R-:W2:Y:S01]  /*6f20*/  MUFU.EX2 R135, R135 ;  /* 0x0000008700877308 */ /* 0x000ea20000000800 */
[----:B---3--:R0:W-:Y:S07]  /*6f30*/  STL [R1+0x3fc], R34 ;  /* 0x0003fc2201007387 */ /* 0x0081ee0000100800 */
[----:B------:R-:W-:Y:S08]  /*6f40*/  MUFU.EX2 R143, R143 ;  /* 0x0000008f008f7308 */ /* 0x000ff00000000800 */
[----:B------:R-:W3:Y:S01]  /*6f50*/  MUFU.EX2 R142, R142 ;  /* 0x0000008e008e7308 */ /* 0x000ee20000000800 */
[----:B0-----:R-:W-:-:S07]  /*6f60*/  FADD.FTZ R34, R152, R130 ;  /* 0x0000008298227221 */ /* 0x001fce0000010000 */
[----:B------:R-:W-:Y:S08]  /*6f70*/  MUFU.EX2 R151, R151 ;  /* 0x0000009700977308 */ /* 0x000ff00000000800 */
[----:B------:R-:W0:Y:S01]  /*6f80*/  MUFU.EX2 R141, R141 ;  /* 0x0000008d008d7308 */ /* 0x000e220000000800 */
[----:B-1----:R-:W-:-:S07]  /*6f90*/  FADD.FTZ R34, R153, R34 ;  /* 0x0000002299227221 */ /* 0x002fce0000010000 */
[----:B------:R-:W-:Y:S01]  /*6fa0*/  MUFU.EX2 R150, R150 ;  /* 0x0000009600967308 */ /* 0x000fe20000000800 */
[----:B------:R2:W-:Y:S07]  /*6fb0*/  STL [R1+0x38c], R36 ;  /* 0x00038c2401007387 */ /* 0x0005ee0000100800 */
[----:B------:R-:W1:Y:S01]  /*6fc0*/  MUFU.EX2 R140, R140 ;  /* 0x0000008c008c7308 */ /* 0x000e620000000800 */
[----:B--2---:R-:W-:-:S07]  /*6fd0*/  FADD.FTZ R36, R135, R34 ;  /* 0x0000002287247221 */ /* 0x004fce0000010000 */
[----:B------:R-:W-:Y:S01]  /*6fe0*/  MUFU.EX2 R149, R149 ;  /* 0x0000009500957308 */ /* 0x000fe20000000800 */
[----:B---3--:R-:W-:-:S07]  /*6ff0*/  FADD.FTZ R34, R143, R142 ;  /* 0x0000008e8f227221 */ /* 0x008fce0000010000 */
[----:B------:R-:W2:Y:S01]  /*7000*/  MUFU.EX2 R139, R139 ;  /* 0x0000008b008b7308 */ /* 0x000ea20000000800 */
[----:B------:R3:W-:Y:S07]  /*7010*/  STL [R1+0x3e0], R31 ;  /* 0x0003e01f01007387 */ /* 0x0007ee0000100800 */
[----:B------:R-:W2:Y:S01]  /*7020*/  MUFU.EX2 R148, R148 ;  /* 0x0000009400947308 */ /* 0x000ea20000000800 */
[----:B------:R0:W-:Y:S07]  /*7030*/  STL [R1+0x418], R27 ;  /* 0x0004181b01007387 */ /* 0x0001ee0000100800 */
[----:B------:R-:W2:Y:S01]  /*7040*/  MUFU.EX2 R138, R138 ;  /* 0x0000008a008a7308 */ /* 0x000ea20000000800 */
[----:B---3--:R-:W-:-:S02]  /*7050*/  IMAD.MOV.U32 R31, RZ, RZ, R25 ;  /* 0x000000ffff1f7224 */ /* 0x008fc400078e0019 */
[----:B0-----:R-:W-:-:S05]  /*7060*/  IMAD.MOV.U32 R27, RZ, RZ, R25 ;  /* 0x000000ffff1b7224 */ /* 0x001fca00078e0019 */
[----:B------:R-:W0:Y:S01]  /*7070*/  MUFU.EX2 R147, R147 ;  /* 0x0000009300937308 */ /* 0x000e220000000800 */
[----:B------:R3:W-:Y:S07]  /*7080*/  STL [R1+0x3a8], R28 ;  /* 0x0003a81c01007387 */ /* 0x0007ee0000100800 */
[----:B------:R-:W-:Y:S01]  /*7090*/  MUFU.EX2 R137, R137 ;  /* 0x0000008900897308 */ /* 0x000fe20000000800 */
[----:B------:R1:W-:Y:S01]  /*70a0*/  STL [R1+0x2a0], R26 ;  /* 0x0002a01a01007387 */ /* 0x0003e20000100800 */
[----:B------:R-:W-:Y:S01]  /*70b0*/  R2UR UR15, R31 ;  /* 0x000000001f0f72ca */ /* 0x000fe200000e0000 */
[----:B---3--:R-:W-:-:S05]  /*70c0*/  VIADD R28, R44, 0x180 ;  /* 0x000001802c1c7836 */ /* 0x008fca0000000000 */
[----:B------:R-:W3:Y:S01]  /*70d0*/  MUFU.EX2 R146, R146 ;  /* 0x0000009200927308 */ /* 0x000ee20000000800 */
[----:B------:R-:W-:Y:S01]  /*70e0*/  R2UR UR11, R27 ;  /* 0x000000001b0b72ca */ /* 0x000fe200000e0000 */
[----:B-1----:R-:W-:-:S06]  /*70f0*/  VIADD R26, R44, 0x80 ;  /* 0x000000802c1a7836 */ /* 0x002fcc0000000000 */
[----:B------:R-:W1:Y:S01]  /*7100*/  MUFU.EX2 R132, R132 ;  /* 0x0000008400847308 */ /* 0x000e620000000800 */
[----:B----4-:R4:W-:Y:S04]  /*7110*/  STL [R1+0x3c4], R35 ;  /* 0x0003c42301007387 */ /* 0x0109e80000100800 */
[----:B------:R2:W-:Y:S01]  /*7120*/  STL [R1+0x354], R37 ;  /* 0x0003542501007387 */ /* 0x0005e20000100800 */
[----:B----4-:R-:W-:Y:S01]  /*7130*/  FADD.FTZ R35, R141, R34 ;  /* 0x000000228d237221 */ /* 0x010fe20000010000 */
[----:B--2---:R-:W-:-:S03]  /*7140*/  FADD.FTZ R37, R151, R36 ;  /* 0x0000002497257221 */ /* 0x004fc60000010000 */
[----:B------:R-:W-:Y:S01]  /*7150*/  FADD.FTZ R34, R140, R35 ;  /* 0x000000238c227221 */ /* 0x000fe20000010000 */
[----:B------:R-:W-:Y:S01]  /*7160*/  FADD.FTZ R36, R150, R37 ;  /* 0x0000002596247221 */ /* 0x000fe20000010000 */
[----:B------:R-:W2:Y:S02]  /*7170*/  MUFU.EX2 R145, R145 ;  /* 0x0000009100917308 */ /* 0x000ea40000000800 */
[----:B------:R-:W-:Y:S01]  /*7180*/  FADD.FTZ R27, R139, R34 ;  /* 0x000000228b1b7221 */ /* 0x000fe20000010000 */
[----:B------:R-:W-:Y:S01]  /*7190*/  FADD.FTZ R31, R149, R36 ;  /* 0x00000024951f7221 */ /* 0x000fe20000010000 */
[----:B------:R-:W-:-:S04]  /*71a0*/  R2UR UR18, R28 ;  /* 0x000000001c1272ca */ /* 0x000fc800000e0000 */
[----:B------:R-:W4:Y:S01]  /*71b0*/  MUFU.EX2 R136, R136 ;  /* 0x0000008800887308 */ /* 0x000f220000000800 */
[----:B------:R-:W-:Y:S01]  /*71c0*/  R2UR UR10, R26 ;  /* 0x000000001a0a72ca */ /* 0x000fe200000e0000 */
[----:B------:R-:W-:Y:S01]  /*71d0*/  FADD.FTZ R28, R148, R31 ;  /* 0x0000001f941c7221 */ /* 0x000fe20000010000 */
[----:B------:R3:W-:Y:S01]  /*71e0*/  STL [R1+0x300], R24 ;  /* 0x0003001801007387 */ /* 0x0007e20000100800 */
[----:B------:R-:W-:-:S04]  /*71f0*/  FADD.FTZ R26, R138, R27 ;  /* 0x0000001b8a1a7221 */ /* 0x000fc80000010000 */
[----:B------:R-:W4:Y:S01]  /*7200*/  MUFU.EX2 R133, R133 ;  /* 0x0000008500857308 */ /* 0x000f220000000800 */
[----:B------:R-:W-:Y:S01]  /*7210*/  R2UR UR23, R25 ;  /* 0x00000000191772ca */ /* 0x000fe200000e0000 */
[----:B0-----:R-:W-:Y:S01]  /*7220*/  FADD.FTZ R27, R147, R28 ;  /* 0x0000001c931b7221 */ /* 0x001fe20000010000 */
[----:B---3--:R-:W-:-:S05]  /*7230*/  VIADD R24, R44, 0x200 ;  /* 0x000002002c187836 */ /* 0x008fca0000000000 */
[----:B------:R-:W0:Y:S01]  /*7240*/  MUFU.EX2 R134, R134 ;  /* 0x0000008600867308 */ /* 0x000e220000000800 */
[----:B------:R-:W-:Y:S01]  /*7250*/  R2UR UR22, R24 ;  /* 0x00000000181672ca */ /* 0x000fe200000e0000 */
[----:B------:R-:W-:Y:S01]  /*7260*/  FADD.FTZ R24, R146, R27 ;  /* 0x0000001b92187221 */ /* 0x000fe20000010000 */
[----:B------:R3:W-:Y:S04]  /*7270*/  STL [R1+0x42c], R45 ;  /* 0x00042c2d01007387 */ /* 0x0007e80000100800 */
[----:B------:R1:W-:Y:S04]  /*7280*/  STL [R1+0x370], R29 ;  /* 0x0003701d01007387 */ /* 0x0003e80000100800 */
[----:B------:R2:W-:Y:S01]  /*7290*/  STL [R1+0x434], R33 ;  /* 0x0004342101007387 */ /* 0x0005e20000100800 */
[----:B---3--:R-:W-:-:S02]  /*72a0*/  IMAD.MOV.U32 R45, RZ, RZ, R25 ;  /* 0x000000ffff2d7224 */ /* 0x008fc400078e0019 */
[--C-:B-1----:R-:W-:Y:S02]  /*72b0*/  IMAD.MOV.U32 R29, RZ, RZ, R25.reuse ;  /* 0x000000ffff1d7224 */ /* 0x102fe400078e0019 */
[----:B--2---:R-:W-:Y:S02]  /*72c0*/  IMAD.MOV.U32 R33, RZ, RZ, R25 ;  /* 0x000000ffff217224 */ /* 0x004fe400078e0019 */
[----:B------:R-:W-:Y:S01]  /*72d0*/  FADD.FTZ R25, R137, R26 ;  /* 0x0000001a89197221 */ /* 0x000fe20000010000 */
[----:B------:R-:W1:Y:S03]  /*72e0*/  MUFU.EX2 R144, R144 ;  /* 0x0000009000907308 */ /* 0x000e660000000800 */
[----:B------:R-:W-:Y:S01]  /*72f0*/  FADD.FTZ R25, R132, R25 ;  /* 0x0000001984197221 */ /* 0x000fe20000010000 */
[----:B------:R-:W-:-:S04]  /*7300*/  FADD.FTZ R219, R145, R24 ;  /* 0x0000001891db7221 */ /* 0x000fc80000010000 */
[----:B------:R-:W2:Y:S01]  /*7310*/  MUFU.EX2 R131, R131 ;  /* 0x0000008300837308 */ /* 0x000ea20000000800 */
[----:B----4-:R-:W-:Y:S01]  /*7320*/  FADD.FTZ R24, R136, R25 ;  /* 0x0000001988187221 */ /* 0x010fe20000010000 */
[----:B------:R3:W-:Y:S01]  /*7330*/  STL [R1+0x2cc], R32 ;  /* 0x0002cc2001007387 */ /* 0x0007e20000100800 */
[----:B------:R-:W-:Y:S02]  /*7340*/  R2UR UR6, R44 ;  /* 0x000000002c0672ca */ /* 0x000fe400000e0000 */
[----:B------:R-:W-:Y:S01]  /*7350*/  FADD.FTZ R25, R133, R24 ;  /* 0x0000001885197221 */ /* 0x000fe20000010000 */
[----:B------:R4:W-:Y:S01]  /*7360*/  STL [R1+0x338], R30 ;  /* 0x0003381e01007387 */ /* 0x0009e20000100800 */
[----:B------:R-:W-:Y:S02]  /*7370*/  R2UR UR7, R45 ;  /* 0x000000002d0772ca */ /* 0x000fe400000e0000 */
[----:B------:R-:W-:Y:S01]  /*7380*/  F2FP.BF16.F32.PACK_AB R154, R135, R153 ;  /* 0x00000099879a723e */ /* 0x000fe200000010ff */
[----:B0-----:R-:W-:Y:S01]  /*7390*/  FADD.FTZ R220, R134, R25 ;  /* 0x0000001986dc7221 */ /* 0x001fe20000010000 */
[----:B---3--:R-:W-:Y:S01]  /*73a0*/  VIADD R32, R44, 0x280 ;  /* 0x000002802c207836 */ /* 0x008fe20000000000 */
[----:B------:R-:W-:Y:S01]  /*73b0*/  F2FP.BF16.F32.PACK_AB R152, R130, R152 ;  /* 0x000000988298723e */ /* 0x000fe200000010ff */
[----:B----4-:R-:W-:Y:S01]  /*73c0*/  VIADD R30, R44, 0x100 ;  /* 0x000001002c1e7836 */ /* 0x010fe20000000000 */
[----:B------:R-:W-:-:S02]  /*73d0*/  F2FP.BF16.F32.PACK_AB R153, R142, R143 ;  /* 0x0000008f8e99723e */ /* 0x000fc400000010ff */
[----:B------:R-:W-:Y:S01]  /*73e0*/  F2FP.BF16.F32.PACK_AB R155, R140, R141 ;  /* 0x0000008d8c9b723e */ /* 0x000fe200000010ff */
[----:B------:R-:W-:Y:S01]  /*73f0*/  STL [R1+0x2a4], R129 ;  /* 0x0002a48101007387 */ /* 0x000fe20000100800 */
[----:B------:R-:W-:Y:S01]  /*7400*/  R2UR UR14, R30 ;  /* 0x000000001e0e72ca */ /* 0x000fe200000e0000 */
[----:B-1----:R-:W-:Y:S01]  /*7410*/  FADD.FTZ R219, R144, R219 ;  /* 0x000000db90db7221 */ /* 0x002fe20000010000 */
[----:B------:R-:W-:Y:S01]  /*7420*/  R2UR UR19, R29 ;  /* 0x000000001d1372ca */ /* 0x000fe200000e0000 */
[----:B------:R-:W-:Y:S01]  /*7430*/  STL [R1+0x2a8], R128 ;  /* 0x0002a88001007387 */ /* 0x000fe20000100800 */
[----:B------:R-:W-:Y:S01]  /*7440*/  R2UR UR26, R32 ;  /* 0x00000000201a72ca */ /* 0x000fe200000e0000 */
[----:B--2---:R-:W-:Y:S01]  /*7450*/  FADD.FTZ R220, R131, R220 ;  /* 0x000000dc83dc7221 */ /* 0x004fe20000010000 */
[----:B------:R-:W-:Y:S01]  /*7460*/  R2UR UR27, R33 ;  /* 0x00000000211b72ca */ /* 0x000fe200000e0000 */
[----:B------:R-:W-:Y:S01]  /*7470*/  STL [R1+0x2ac], R127 ;  /* 0x0002ac7f01007387 */ /* 0x000fe20000100800 */
[----:B------:R-:W-:-:S02]  /*7480*/  F2FP.BF16.F32.PACK_AB R156, R150, R151 ;  /* 0x00000097969c723e */ /* 0x000fc400000010ff */
[----:B------:R-:W-:Y:S01]  /*7490*/  F2FP.BF16.F32.PACK_AB R158, R148, R149 ;  /* 0x00000095949e723e */ /* 0x000fe200000010ff */
[----:B------:R-:W-:Y:S01]  /*74a0*/  STL [R1+0x2b0], R126 ;  /* 0x0002b07e01007387 */ /* 0x000fe20000100800 */
[----:B------:R-:W-:Y:S02]  /*74b0*/  F2FP.BF16.F32.PACK_AB R160, R146, R147 ;  /* 0x0000009392a0723e */ /* 0x000fe400000010ff */
[----:B------:R-:W-:Y:S01]  /*74c0*/  F2FP.BF16.F32.PACK_AB R162, R144, R145 ;  /* 0x0000009190a2723e */ /* 0x000fe200000010ff */
[----:B------:R-:W-:Y:S01]  /*74d0*/  STL [R1+0x2b4], R40 ;  /* 0x0002b42801007387 */ /* 0x000fe20000100800 */
[----:B------:R-:W-:Y:S02]  /*74e0*/  F2FP.BF16.F32.PACK_AB R157, R138, R139 ;  /* 0x0000008b8a9d723e */ /* 0x000fe400000010ff */
[----:B------:R-:W-:Y:S01]  /*74f0*/  F2FP.BF16.F32.PACK_AB R159, R132, R137 ;  /* 0x00000089849f723e */ /* 0x000fe200000010ff */
[----:B------:R-:W-:Y:S01]  /*7500*/  STL [R1+0x2b8], R125 ;  /* 0x0002b87d01007387 */ /* 0x000fe20000100800 */
[----:B------:R-:W-:-:S02]  /*7510*/  F2FP.BF16.F32.PACK_AB R161, R133, R136 ;  /* 0x0000008885a1723e */ /* 0x000fc400000010ff */
[----:B------:R-:W-:Y:S01]  /*7520*/  F2FP.BF16.F32.PACK_AB R163, R131, R134 ;  /* 0x0000008683a3723e */ /* 0x000fe200000010ff */
        /* <DEDUP_REMOVED lines=85> */
[----:B------:R-:W-:Y:S03]  /*7a80*/  HGMMA.64x256x16.F32.BF16 R24, R152, gdesc[UR4].tnspB, RZ, !UPT, gsb0 ;  /* 0x43e0000498187df0 */ /* 0x000fe6000c0018ff */
        /* <DEDUP_REMOVED lines=43> */
[----:B0-----:R-:W-:-:S02]  /*7d40*/  F2FP.BF16.F32.PACK_AB R154, R173, R172 ;  /* 0x000000acad9a723e */ /* 0x001fc400000010ff */
[----:B-1----:R-:W-:Y:S01]  /*7d50*/  F2FP.BF16.F32.PACK_AB R155, R169, R218 ;  /* 0x000000daa99b723e */ /* 0x002fe200000010ff */
        /* <DEDUP_REMOVED lines=36> */
[----:B------:R-:W-:Y:S01]  /*7fa0*/  FADD.FTZ R157, R153, R220 ;  /* 0x000000dc999d7221 */ /* 0x000fe20000010000 */
[----:B------:R-:W-:Y:S02]  /*7fb0*/  F2FP.BF16.F32.PACK_AB R152, R171, R152 ;  /* 0x00000098ab98723e */ /* 0x000fe400000010ff */
[----:B------:R-:W-:Y:S01]  /*7fc0*/  F2FP.BF16.F32.PACK_AB R153, R175, R153 ;  /* 0x00000099af99723e */ /* 0x000fe200000010ff */
[----:B------:R-:W-:Y:S01]  /*7fd0*/  MUFU.EX2 R164, R164 ;  /* 0x000000a400a47308 */ /* 0x000fe20000000800 */
[----:B------:R-:W-:Y:S01]  /*7fe0*/  FADD.FTZ R156, R171, R156 ;  /* 0x0000009cab9c7221 */ /* 0x000fe20000010000 */
[----:B------:R-:W-:-:S06]  /*7ff0*/  FADD.FTZ R157, R175, R157 ;  /* 0x0000009daf9d7221 */ /* 0x000fcc0000010000 */
[----:B------:R-:W-:Y:S08]  /*8000*/  MUFU.EX2 R20, R20 ;  /* 0x0000001400147308 */ /* 0x000ff00000000800 */
[----:B------:R-:W-:Y:S08]  /*8010*/  MUFU.EX2 R167, R167 ;  /* 0x000000a700a77308 */ /* 0x000ff00000000800 */
[----:B------:R-:W0:Y:S08]  /*8020*/  MUFU.EX2 R21, R21 ;  /* 0x0000001500157308 */ /* 0x000e300000000800 */
[----:B------:R-:W-:Y:S08]  /*8030*/  MUFU.EX2 R168, R168 ;  /* 0x000000a800a87308 */ /* 0x000ff00000000800 */
[----:B------:R-:W1:Y:S01]  /*8040*/  MUFU.EX2 R19, R19 ;  /* 0x0000001300137308 */ /* 0x000e620000000800 */
        /* <DEDUP_REMOVED lines=48> */
[----:B------:R-:W2:Y:S08]  /*8350*/  MUFU.EX2 R152, R165 ;  /* 0x000000a500987308 */ /* 0x000eb00000000800 */
[----:B------:R-:W3:Y:S01]  /*8360*/  MUFU.EX2 R153, R166 ;  /* 0x000000a600997308 */ /* 0x000ee20000000800 */
[----:B0-----:R-:W-:Y:S02]  /*8370*/  F2FP.BF16.F32.PACK_AB R154, R21, R20 ;  /* 0x00000014159a723e */ /* 0x001fe400000010ff */
[----:B-1----:R-:W-:Y:S01]  /*8380*/  F2FP.BF16.F32.PACK_AB R155, R19, R168 ;  /* 0x000000a8139b723e */ /* 0x002fe200000010ff */
[----:B------:R-:W-:Y:S01]  /*8390*/  STL.128 [R1+0x240], R24 ;  /* 0x0002401801007387 */ /* 0x000fe20000100c00 */
[----:B--2---:R-:W-:Y:S01]  /*83a0*/  FADD.FTZ R156, R152, R156 ;  /* 0x0000009c989c7221 */ /* 0x004fe20000010000 */
[----:B------:R-:W-:-:S02]  /*83b0*/  F2FP.BF16.F32.PACK_AB R152, R164, R152 ;  /* 0x00000098a498723e */ /* 0x000fc400000010ff */
[----:B------:R-:W-:Y:S01]  /*83c0*/  STL.128 [R1+0x250], R28 ;  /* 0x0002501c01007387 */ /* 0x000fe20000100c00 */
[----:B---3--:R-:W-:Y:S01]  /*83d0*/  FADD.FTZ R157, R153, R157 ;  /* 0x0000009d999d7221 */ /* 0x008fe20000010000 */
[----:B------:R-:W-:Y:S02]  /*83e0*/  F2FP.BF16.F32.PACK_AB R153, R167, R153 ;  /* 0x00000099a799723e */ /* 0x000fe400000010ff */
        /* <DEDUP_REMOVED lines=39> */
[----:B------:R-:W-:-:S04]  /*8660*/  FADD.FTZ R19, R7, R156 ;  /* 0x0000009c07137221 */ /* 0x000fc80000010000 */
[C---:B------:R-:W-:Y:S01]  /*8670*/  FADD.FTZ R19, R10.reuse, R19 ;  /* 0x000000130a137221 */ /* 0x040fe20000010000 */
[----:B------:R-:W-:Y:S02]  /*8680*/  WARPGROUP.DEPBAR.LE gsb0, 0x0 ;  /* 0x00008000000079c5 */ /* 0x000fe40000010000 */
[----:B------:R-:W-:Y:S02]  /*8690*/  F2FP.BF16.F32.PACK_AB R152, R10, R7 ;  /* 0x000000070a98723e */ /* 0x000fe400000010ff */
[----:B------:R-:W-:Y:S02]  /*86a0*/  F2FP.BF16.F32.PACK_AB R153, R14, R13 ;  /* 0x0000000d0e99723e */ /* 0x000fe400000010ff */
        /* <DEDUP_REMOVED lines=34> */
[----:B------:R-:W-:-:S03]  /*88d0*/  FADD.FTZ R7, R14, R20 ;  /* 0x000000140e077221 */ /* 0x000fc60000010000 */
[----:B------:R1:W5:Y:S01]  /*88e0*/  LDL R10, [R1+0x1f8] ;  /* 0x0001f800010a7983 */ /* 0x0003620000100800 */
        /* <DEDUP_REMOVED lines=38> */
[----:B0-----:R-:W4:Y:S04]  /*8b50*/  LDL R24, [R1+0x24c] ;  /* 0x00024c0001187983 */ /* 0x001f280000100800 */
        /* <DEDUP_REMOVED lines=125> */
[----:B------:R-:W-:Y:S01]  /*9330*/  FADD.FTZ R19, R11, R19 ;  /* 0x000000130b137221 */ /* 0x000fe20000010000 */
[----:B------:R-:W-:-:S02]  /*9340*/  FADD.FTZ R7, R15, R7 ;  /* 0x000000070f077221 */ /* 0x000fc40000010000 */
[----:B------:R0:W-:Y:S01]  /*9350*/  STL [R1+0x68], RZ ;  /* 0x000068ff01007387 */ /* 0x0001e20000100800 */
[----:B------:R-:W-:Y:S01]  /*9360*/  FADD.FTZ R12, R12, R19 ;  /* 0x000000130c0c7221 */ /* 0x000fe20000010000 */
[----:B------:R-:W-:Y:S02]  /*9370*/  FADD.FTZ R13, R18, R7 ;  /* 0x00000007120d7221 */ /* 0x000fe40000010000 */
[----:B------:R0:W-:Y:S04]  /*9380*/  STL [R1+0x68], R0 ;  /* 0x0000680001007387 */ /* 0x0001e80000100800 */
[----:B------:R0:W-:Y:S04]  /*9390*/  STL [R1+0x68], R0 ;  /* 0x0000680001007387 */ /* 0x0001e80000100800 */
[----:B------:R0:W-:Y:S04]  /*93a0*/  STL [R1+0x68], R0 ;  /* 0x0000680001007387 */ /* 0x0001e80000100800 */
[----:B------:R0:W-:Y:S04]  /*93b0*/  STL [R1+0x68], R0 ;  /* 0x0000680001007387 */ /* 0x0001e80000100800 */
[----:B------:R0:W-:Y:S04]  /*93c0*/  STL [R1+0x68], R0 ;  /* 0x0000680001007387 */ /* 0x0001e80000100800 */
[----:B------:R0:W-:Y:S04]  /*93d0*/  STL [R1+0x68], R0 ;  /* 0x0000680001007387 */ /* 0x0001e80000100800 */
[----:B------:R0:W-:Y:S04]  /*93e0*/  STL [R1+0x214], R4 ;  /* 0x0002140401007387 */ /* 0x0001e80000100800 */
        /* <DEDUP_REMOVED lines=134> */
.L_x_12652:
[----:B------:R-:W-:Y:S05]  /*9c50*/  BSYNC B0 ;  /* 0x0000000000007941 */ /* 0x000fea0003800000 */
.L_x_12651:
        /* <DEDUP_REMOVED lines=31> */
.L_x_12655:
[----:B------:R-:W-:-:S13]  /*9e50*/  ISETP.NE.AND P0, PT, R3, 0x1, PT ;  /* 0x000000010300780c */ /* 0x000fda0003f05270 */
[----:B------:R-:W-:-:S05]  /*9e60*/  @P0 IMAD.HI.U32 R8, R4, R8, RZ ;  /* 0x0000000804080227 */ /* 0x000fca00078e00ff */
[----:B------:R-:W-:-:S07]  /*9e70*/  @P0 SHF.R.U32.HI R4, RZ, R9, R8 ;  /* 0x00000009ff040219 */ /* 0x000fce0000011608 */
.L_x_12656:
[----:B------:R-:W-:Y:S05]  /*9e80*/  BSYNC B0 ;  /* 0x0000000000007941 */ /* 0x000fea0003800000 */
.L_x_12654:
[----:B------:R-:W-:-:S05]  /*9e90*/  IMAD R3, R4, R3, R3 ;  /* 0x0000000304037224 */ /* 0x000fca00078e0203 */
[----:B------:R-:W-:-:S07]  /*9ea0*/  VIMNMX R2, R2, R3, PT ;  /* 0x0000000302027248 */ /* 0x000fce0003fe0100 */
.L_x_12653:
        /* <DEDUP_REMOVED lines=8> */
.L_x_12660:
[C---:B------:R-:W-:Y:S01]  /*9f30*/  IADD3 R2, P0, R16.reuse, 0x50, RZ ;  /* 0x0000005010027810 */ /* 0x040fe20007f1e0ff */
[C---:B------:R-:W-:Y:S01]  /*9f40*/  VIADD R0, R16.reuse, 0x158 ;  /* 0x0000015810007836 */ /* 0x040fe20000000000 */
[----:B------:R-:W-:Y:S02]  /*9f50*/  IADD3 R24, P1, R16, 0x11c, RZ ;  /* 0x0000011c10187810 */ /* 0x000fe40007f3e0ff */
[----:B------:R-:W-:Y:S01]  /*9f60*/  MOV R218, 0x9fa0 ;  /* 0x00009fa000da7802 */ /* 0x000fe20000000f00 */
[--C-:B------:R-:W-:Y:S02]  /*9f70*/  IMAD.X R3, RZ, RZ, R17.reuse, P0 ;  /* 0x000000ffff037224 */ /* 0x100fe400000e0611 */
[----:B------:R-:W-:-:S08]  /*9f80*/  IMAD.X R25, RZ, RZ, R17, P1 ;  /* 0x000000ffff197224 */ /* 0x000fd000008e0611 */
[----:B------:R-:W-:Y:S05]  /*9f90*/  CALL.REL.NOINC `($_ZN7cutlass13device_kernelIN5flash11enable_sm90INS1_16FlashAttnFwdSm90INS1_25CollectiveMainloopFwdSm90ILi2EN4cute5tupleIJNS5_1CILi1EEES8_S8_EEENS6_IJNS7_ILi128EEENS7_ILi96EEENS7_ILi64EEEEEELi256ENS_10bfloat16_tEfNS_4arch4Sm90ELb0ELb1ELb1ELb1ELb1ELb0ELb1ELb1ELb0ELb1ELb1ELb0EEENS1_21CollectiveEpilogueFwdINS6_IJSA_NS7_ILi256EEESB_EEES9_SE_SG_Li256ELb1ELb1ELb1ELb0EEENS1_36VarlenDynamicPersistentTileSchedulerILi128ELi96ELi256ELi128ELb1ELb1ELb1ELb1ELb0ELb1EEEEEEEEEvNT_6ParamsE$_ZZN5flash25CollectiveMainloopFwdSm90ILi2EN4cute5tupleIJNS1_1CILi1EEES4_S4_EEENS2_IJNS3_ILi128EEENS3_ILi96EEENS3_ILi64EEEEEELi256EN7cutlass10bfloat16_tEfNSA_4arch4Sm90ELb0ELb1ELb1ELb1ELb1ELb0ELb1ELb1ELb0ELb1ELb1ELb0EE3mmaINS_16FlashAttnFwdSm90ISE_NS_21CollectiveEpilogueFwdINS2_IJS6_NS3_ILi256EEES7_EEES5_SB_SD_Li256ELb1ELb1ELb1ELb0EEENS_36VarlenDynamicPersistentTileSchedulerILi128ELi96ELi256ELi128ELb1ELb1ELb1ELb1ELb0ELb1EEEE13SharedStorageENS1_6TensorINS1_11ArrayEngineIfLm128EEENS1_6LayoutINS2_IJNS2_IJNS3_ILi2EEEST_NS3_ILi32EEEEEES4_S4_EEENS2_IJNS2_IJS4_ST_NS3_ILi4EEEEEENS3_ILi0EEESZ_EEEEEEENS_7SoftmaxILi2ELi0EEEEEbRKNSE_6ParamsENSA_13PipelineAsyncILi2EEES19_RNSA_13PipelineStateILj2EEERT0_RT1_iRiRKNS_16SeqlenInfoQKNewKILb1ELb0EEENS2_IJiiiiEEERT_ENKUliT_T0_T1_E_clIZSF_ISO_S12_S14_EbS17_S19_S19_S1C_S1E_S1G_iS1H_S1L_S1M_S1O_EUlRS1P_iE1_NS3_ILb0EEENS3_ILb1EEEEEDaiS1P_S1Q_S1R_) ;  /* 0x0000026800847944 */ /* 0x000fea0003c00000 */
[C---:B------:R-:W-:Y:S01]  /*9fa0*/  ISETP.GT.AND P0, PT, R10.reuse, R11, PT ;  /* 0x0000000b0a00720c */ /* 0x040fe20003f04270 */
[----:B------:R-:W-:-:S12]  /*9fb0*/  VIADD R10, R10, 0xffffffff ;  /* 0xffffffff0a0a7836 */ /* 0x000fd80000000000 */
[----:B------:R-:W-:Y:S05]  /*9fc0*/  @P0 BRA `(.L_x_12660) ;  /* 0xfffffffc00d80947 */ /* 0x000fea000383ffff */
[----:B------:R-:W-:Y:S05]  /*9fd0*/  BSYNC B0 ;  /* 0x0000000000007941 */ /* 0x000fea0003800000 */
.L_x_12659:
[----:B------:R-:W2:Y:S02]  /*9fe0*/  LDL R0, [R1+0x50] ;  /* 0x0000500001007983 */ /* 0x000ea40000100800 */
[----:B--2---:R-:W-:-:S07]  /*9ff0*/  IMAD.SHL.U32 R0, R0, 0x80, RZ ;  /* 0x0000008000007824 */ /* 0x004fce00078e00ff */
.L_x_12658:
[----:B------:R-:W-:Y:S05]  /*a000*/  BSYNC B1 ;  /* 0x0000000000017941 */ /* 0x000fea0003800000 */
.L_x_12657:
        /* <DEDUP_REMOVED lines=26> */
.L_x_12663:
[----:B------:R-:W-:Y:S02]  /*a1b0*/  ULDC UR4, c[0x0][0xadc] ;  /* 0x0002b70000047ab9 */ /* 0x000fe40000000800 */
[----:B------:R-:W-:-:S05]  /*a1c0*/  IMAD.U32 R5, RZ, RZ, UR4 ;  /* 0x00000004ff057e24 */ /* 0x000fca000f8e00ff */
[----:B------:R-:W-:-:S13]  /*a1d0*/  ISETP.NE.AND P0, PT, R5, 0x1, PT ;  /* 0x000000010500780c */ /* 0x000fda0003f05270 */
[----:B------:R-:W0:Y:S02]  /*a1e0*/  @P0 LDC.64 R6, c[0x0][0xae0] ;  /* 0x0002b800ff060b82 */ /* 0x000e240000000a00 */
[----:B0-----:R-:W-:-:S05]  /*a1f0*/  @P0 IMAD.HI.U32 R4, R0, R6, RZ ;  /* 0x0000000600040227 */ /* 0x001fca00078e00ff */
[----:B------:R-:W-:-:S07]  /*a200*/  @P0 SHF.R.U32.HI R0, RZ, R7, R4 ;  /* 0x00000007ff000219 */ /* 0x000fce0000011604 */
.L_x_12664:
[----:B------:R-:W-:Y:S05]  /*a210*/  BSYNC B0 ;  /* 0x0000000000007941 */ /* 0x000fea0003800000 */
.L_x_12662:
[----:B------:R-:W-:-:S05]  /*a220*/  IMAD R3, R0, R5, RZ ;  /* 0x0000000500037224 */ /* 0x000fca00078e02ff */
[----:B------:R-:W-:-:S07]  /*a230*/  VIMNMX R2, R2, R3, !PT ;  /* 0x0000000302027248 */ /* 0x000fce0007fe0100 */
.L_x_12661:
[----:B------:R-:W-:-:S04]  /*a240*/  VIADD R2, R2, 0x5f ;  /* 0x0000005f02027836 */ /* 0x000fc80000000000 */
[----:B------:R-:W-:-:S05]  /*a250*/  IMAD.HI R2, R2, 0x2aaaaaab, RZ ;  /* 0x2aaaaaab02027827 */ /* 0x000fca00078e02ff */
[----:B------:R-:W-:-:S04]  /*a260*/  SHF.R.U32.HI R3, RZ, 0x1f, R2 ;  /* 0x0000001fff037819 */ /* 0x000fc80000011602 */
[----:B------:R-:W-:-:S04]  /*a270*/  LEA.HI.SX32 R2, R2, R3, 0x1c ;  /* 0x0000000302027211 */ /* 0x000fc800078fe2ff */
[----:B------:R-:W-:-:S04]  /*a280*/  VIMNMX R2, R2, UR40, !PT ;  /* 0x0000002802027c48 */ /* 0x000fc8000ffe0100 */
[----:B------:R-:W-:-:S13]  /*a290*/  ISETP.GE.AND P0, PT, R10, R2, PT ;  /* 0x000000020a00720c */ /* 0x000fda0003f06270 */
[----:B------:R-:W-:Y:S05]  /*a2a0*/  @!P0 BRA `(.L_x_12665) ;  /* 0x0000009c00ac8947 */ /* 0x000fea0003800000 */
.L_x_12684:
        /* <DEDUP_REMOVED lines=20> */
.L_x_12667:
[----:B------:R-:W-:Y:S05]  /*a3f0*/  BSYNC B0 ;  /* 0x0000000000007941 */ /* 0x000fea0003800000 */
.L_x_12666:
[----:B------:R-:W2:Y:S01]  /*a400*/  LDL.64 R8, [R1+0x18] ;  /* 0x0000180001087983 */ /* 0x000ea20000100a00 */
[----:B-----5:R-:W-:Y:S02]  /*a410*/  SHF.L.U32 R5, R6, 0x1f, RZ ;  /* 0x0000001f06057819 */ /* 0x020fe400000006ff */
[----:B--2---:R-:W-:-:S05]  /*a420*/  MOV R3, R8 ;  /* 0x0000000800037202 */ /* 0x004fca0000000f00 */
[----:B------:R-:W-:-:S04]  /*a430*/  IMAD R4, R4, 0x8, R3 ;  /* 0x0000000804047824 */ /* 0x000fc800078e0203 */
[----:B------:R1:W2:Y:S01]  /*a440*/  SYNCS.PHASECHK.TRANS64.TRYWAIT P0, [R4+URZ], R5 ;  /* 0x00000005040075a7 */ /* 0x0002a2000800017f */
[----:B0-----:R1:W5:Y:S01]  /*a450*/  LDL.64 R6, [R1+0x1f8] ;  /* 0x0001f80001067983 */ /* 0x0013620000100a00 */
[----:B------:R-:W-:Y:S04]  /*a460*/  BSSY B0, `(.L_x_12668) ;  /* 0x0000003000007945 */ /* 0x000fe80003800000 */
[----:B------:R-:W-:Y:S05]  /*a470*/  @!P1 BRA `(.L_x_12669) ;  /* 0x0000000000049947 */ /* 0x000fea0003800000 */
[----:B------:R-:W-:Y:S01]  /*a480*/  BPT.TRAP 0x1 ;  /* 0x000000040000795c */ /* 0x000fe20000300000 */
.L_x_12669:
[----:B------:R-:W-:Y:S05]  /*a490*/  BSYNC B0 ;  /* 0x0000000000007941 */ /* 0x000fea0003800000 */
.L_x_12668:
[----:B------:R-:W-:Y:S04]  /*a4a0*/  BSSY B0, `(.L_x_12670) ;  /* 0x0000006000007945 */ /* 0x000fe80003800000 */
[----:B--2---:R-:W-:Y:S05]  /*a4b0*/  @P0 BRA `(.L_x_12671) ;  /* 0x0000000000100947 */ /* 0x004fea0003800000 */
[----:B-----5:R-:W-:Y:S01]  /*a4c0*/  IMAD R6, R6, 0x8, R3 ;  /* 0x0000000806067824 */ /* 0x020fe200078e0203 */
[----:B------:R-:W-:-:S04]  /*a4d0*/  SHF.L.U32 R7, R7, 0x1f, RZ ;  /* 0x0000001f07077819 */ /* 0x000fc800000006ff */
[----:B------:R-:W0:Y:S02]  /*a4e0*/  SYNCS.PHASECHK.TRANS64.TRYWAIT P0, [R6+URZ], R7 ;  /* 0x00000007060075a7 */ /* 0x000e24000800017f */
[----:B0-----:R-:W-:Y:S05]  /*a4f0*/  @!P0 BRA `(.L_x_12672) ;  /* 0x0000022000108947 */ /* 0x001fea0003800000 */
.L_x_12671:
[----:B------:R-:W-:Y:S05]  /*a500*/  BSYNC B0 ;  /* 0x0000000000007941 */ /* 0x000fea0003800000 */
.L_x_12670:
[----:B------:R-:W2:Y:S04]  /*a510*/  LDL R3, [R1+0x1f8] ;  /* 0x0001f80001037983 */ /* 0x000ea80000100800 */
[----:B-1----:R-:W2:Y:S01]  /*a520*/  LDL.64 R4, [R1+0x80] ;  /* 0x0000800001047983 */ /* 0x002ea20000100a00 */
[----:B------:R-:W-:Y:S05]  /*a530*/  WARPSYNC.ALL ;  /* 0x0000000000007948 */ /* 0x000fea0003800000 */
[----:B0----5:R-:W3:Y:S04]  /*a540*/  LDL.64 R6, [R1+0x78] ;  /* 0x0000780001067983 */ /* 0x021ee80000100a00 */
[----:B------:R-:W4:Y:S04]  /*a550*/  LDL.64 R8, [R1+0x78] ;  /* 0x0000780001087983 */ /* 0x000f280000100a00 */
[----:B------:R-:W4:Y:S01]  /*a560*/  LDL.64 R12, [R1+0x78] ;  /* 0x00007800010c7983 */ /* 0x000f220000100a00 */
[----:B--2---:R-:W-:Y:S01]  /*a570*/  IMAD R4, R3, 0x300, R4 ;  /* 0x0000030003047824 */ /* 0x004fe200078e0204 */
[----:B------:R-:W-:-:S02]  /*a580*/  R2UR UR7, R5 ;  /* 0x00000000050772ca */ /* 0x000fc400000e0000 */
[----:B------:R-:W2:Y:S01]  /*a590*/  LDL.64 R14, [R1+0x78] ;  /* 0x00007800010e7983 */ /* 0x000ea20000100a00 */
        /* <DEDUP_REMOVED lines=10> */
[----:B---3--:R-:W-:Y:S02]  /*a640*/  R2UR UR4, R6 ;  /* 0x00000000060472ca */ /* 0x008fe400000e0000 */
        /* <DEDUP_REMOVED lines=9> */
[----:B------:R-:W3:Y:S01]  /*a6e0*/  LD.E R3, desc[UR36][R16.64+0x28] ;  /* 0x0000282410037980 */ /* 0x000ee2000c101900 */
        /* <DEDUP_REMOVED lines=13> */
[----:B--2---:R-:W-:Y:S01]  /*a7c0*/  VIADD R14, R14, 0x6 ;  /* 0x000000060e0e7836 */ /* 0x004fe20000000000 */
        /* <DEDUP_REMOVED lines=8> */
[----:B---3--:R-:W-:-:S04]  /*a850*/  LOP3.LUT R3, R3, 0x1, RZ, 0xfc, !PT ;  /* 0x0000000103037812 */ /* 0x008fc800078efcff */
[----:B------:R-:W-:Y:S01]  /*a860*/  ISETP.NE.AND P0, PT, R3, 0x3, PT ;  /* 0x000000030300780c */ /* 0x000fe20003f05270 */
[----:B------:R-:W-:-:S12]  /*a870*/  WARPGROUP.DEPBAR.LE gsb0, 0x0 ;  /* 0x00008000000079c5 */ /* 0x000fd80000010000 */
[----:B0-----:R-:W-:Y:S05]  /*a880*/  @!P0 BRA `(.L_x_12674) ;  /* 0x0000000000048947 */ /* 0x001fea0003800000 */
[----:B------:R-:W-:Y:S01]  /*a890*/  BPT.TRAP 0x1 ;  /* 0x000000040000795c */ /* 0x000fe20000300000 */
.L_x_12674:
[----:B------:R-:W-:Y:S05]  /*a8a0*/  BSYNC B0 ;  /* 0x0000000000007941 */ /* 0x000fea0003800000 */
.L_x_12673:
[----:B------:R-:W2:Y:S01]  /*a8b0*/  LD.E.64 R4, desc[UR36][R16.64+0x40] ;  /* 0x0000402410047980 */ /* 0x000ea2000c101b00 */
[----:B-----5:R-:W-:Y:S02]  /*a8c0*/  SHF.L.U32 R7, R7, 0x1f, RZ ;  /* 0x0000001f07077819 */ /* 0x020fe400000006ff */
[----:B--2---:R-:W-:-:S05]  /*a8d0*/  MOV R3, R4 ;  /* 0x0000000400037202 */ /* 0x004fca0000000f00 */
[----:B------:R-:W-:-:S04]  /*a8e0*/  IMAD R3, R6, 0x8, R3 ;  /* 0x0000000806037824 */ /* 0x000fc800078e0203 */
[----:B------:R0:W1:Y:S01]  /*a8f0*/  SYNCS.PHASECHK.TRANS64.TRYWAIT P0, [R3+URZ], R7 ;  /* 0x00000007030075a7 */ /* 0x000062000800017f */
[----:B------:R-:W2:Y:S01]  /*a900*/  LD.E R4, desc[UR36][R16.64+0x28] ;  /* 0x0000282410047980 */ /* 0x000ea2000c101900 */
[----:B------:R-:W-:Y:S01]  /*a910*/  BSSY B0, `(.L_x_12675) ;  /* 0x0000005000007945 */ /* 0x000fe20003800000 */
[----:B--2---:R-:W-:-:S04]  /*a920*/  LOP3.LUT R4, R4, 0x1, RZ, 0xfc, !PT ;  /* 0x0000000104047812 */ /* 0x004fc800078efcff */
[----:B------:R-:W-:-:S13]  /*a930*/  ISETP.NE.AND P1, PT, R4, 0x3, PT ;  /* 0x000000030400780c */ /* 0x000fda0003f25270 */
[----:B01----:R-:W-:Y:S05]  /*a940*/  @!P1 BRA `(.L_x_12676) ;  /* 0x0000000000049947 */ /* 0x003fea0003800000 */
[----:B------:R-:W-:Y:S01]  /*a950*/  BPT.TRAP 0x1 ;  /* 0x000000040000795c */ /* 0x000fe20000300000 */
.L_x_12676:
[----:B------:R-:W-:Y:S05]  /*a960*/  BSYNC B0 ;  /* 0x0000000000007941 */ /* 0x000fea0003800000 */
.L_x_12675:
[----:B------:R-:W-:Y:S04]  /*a970*/  BSSY B0, `(.L_x_12677) ;  /* 0x0000007000007945 */ /* 0x000fe80003800000 */
[----:B------:R-:W-:Y:S05]  /*a980*/  @P0 BRA `(.L_x_12678) ;  /* 0x0000000000140947 */ /* 0x000fea0003800000 */
[----:B------:R-:W2:Y:S02]  /*a990*/  LD.E.64 R4, desc[UR36][R16.64+0x40] ;  /* 0x0000402410047980 */ /* 0x000ea4000c101b00 */
[----:B--2---:R-:W-:-:S05]  /*a9a0*/  MOV R5, R4 ;  /* 0x0000000400057202 */ /* 0x004fca0000000f00 */
[----:B------:R-:W-:-:S04]  /*a9b0*/  IMAD R6, R6, 0x8, R5 ;  /* 0x0000000806067824 */ /* 0x000fc800078e0205 */
[----:B------:R-:W0:Y:S02]  /*a9c0*/  SYNCS.PHASECHK.TRANS64.TRYWAIT P0, [R6+URZ], R7 ;  /* 0x00000007060075a7 */ /* 0x000e24000800017f */
[----:B0-----:R-:W-:Y:S05]  /*a9d0*/  @!P0 BRA `(.L_x_12679) ;  /* 0x0000021800ec8947 */ /* 0x001fea0003800000 */
.L_x_12678:
[----:B------:R-:W-:Y:S05]  /*a9e0*/  BSYNC B0 ;  /* 0x0000000000007941 */ /* 0x000fea0003800000 */
.L_x_12677:
[----:B------:R-:W2:Y:S04]  /*a9f0*/  LDL R11, [R1+0x1f8] ;  /* 0x0001f800010b7983 */ /* 0x000ea80000100800 */
[----:B------:R-:W2:Y:S04]  /*aa00*/  LDL.64 R4, [R1+0xf8] ;  /* 0x0000f80001047983 */ /* 0x000ea80000100a00 */
[----:B------:R-:W3:Y:S04]  /*aa10*/  LDL R3, [R1+0x70] ;  /* 0x0000700001037983 */ /* 0x000ee80000100800 */
[----:B0-----:R-:W4:Y:S04]  /*aa20*/  LDL.64 R6, [R1+0xf0] ;  /* 0x0000f00001067983 */ /* 0x001f280000100a00 */
[----:B------:R-:W4:Y:S04]  /*aa30*/  LDL.64 R14, [R1+0xf0] ;  /* 0x0000f000010e7983 */ /* 0x000f280000100a00 */
[----:B------:R-:W4:Y:S04]  /*aa40*/  LDL.64 R12, [R1+0xf0] ;  /* 0x0000f000010c7983 */ /* 0x000f280000100a00 */
[----:B------:R-:W4:Y:S01]  /*aa50*/  LDL.64 R8, [R1+0xf0] ;  /* 0x0000f00001087983 */ /* 0x000f220000100a00 */
[----:B------:R-:W-:Y:S05]  /*aa60*/  WARPSYNC.ALL ;  /* 0x0000000000007948 */ /* 0x000fea0003800000 */
[----:B------:R-:W-:Y:S01]  /*aa70*/  WARPGROUP.ARRIVE ;  /* 0x00000000000079c5 */ /* 0x000fe20000000000 */
[----:B--2---:R-:W-:Y:S01]  /*aa80*/  IMAD R4, R11, 0xc00, R4 ;  /* 0x00000c000b047824 */ /* 0x004fe200078e0204 */
[----:B------:R-:W-:Y:S01]  /*aa90*/  R2UR UR7, R5 ;  /* 0x00000000050772ca */ /* 0x000fe200000e0000 */
[----:B------:R-:W-:Y:S01]  /*aaa0*/  IMAD.MOV.U32 R19, RZ, RZ, R5 ;  /* 0x000000ffff137224 */ /* 0x000fe200078e0005 */
[----:B------:R-:W2:Y:S01]  /*aab0*/  LDL R11, [R1] ;  /* 0x00000000010b7983 */ /* 0x000ea20000100800 */
[----:B---3--:R-:W-:-:S02]  /*aac0*/  ISETP.NE.U32.AND P0, PT, R3, RZ, PT ;  /* 0x000000ff0300720c */ /* 0x008fc40003f05070 */
[----:B------:R-:W-:Y:S02]  /*aad0*/  R2UR UR6, R4 ;  /* 0x00000000040672ca */ /* 0x000fe400000e0000 */
[----:B----4-:R-:W-:Y:S02]  /*aae0*/  R2UR UR4, R6 ;  /* 0x00000000060472ca */ /* 0x010fe400000e0000 */
[----:B------:R-:W-:Y:S01]  /*aaf0*/  R2UR UR5, R7 ;  /* 0x00000000070572ca */ /* 0x000fe200000e0000 */
[----:B------:R-:W-:Y:S01]  /*ab00*/  VIADD R18, R4, 0x2 ;  /* 0x0000000204127836 */ /* 0x000fe20000000000 */
[----:B------:R-:W3:Y:S01]  /*ab10*/  LDL.64 R6, [R1+0xf0] ;  /* 0x0000f00001067983 */ /* 0x000ee20000100a00 */
[----:B------:R-:W-:Y:S02]  /*ab20*/  VIADD R14, R14, 0x2 ;  /* 0x000000020e0e7836 */ /* 0x000fe40000000000 */
[----:B------:R-:W-:Y:S02]  /*ab30*/  VIADD R12, R12, 0x4 ;  /* 0x000000040c0c7836 */ /* 0x000fe40000000000 */
[----:B------:R-:W-:Y:S01]  /*ab40*/  VOTEU.ANY UP0, P0 ;  /* 0x00000000003f7886 */ /* 0x000fe20000000100 */
[----:B------:R0:W5:Y:S05]  /*ab50*/  LDL R3, [R1+0x1f8] ;  /* 0x0001f80001037983 */ /* 0x00016a0000100800 */
[----:B------:R-:W-:Y:S01]  /*ab60*/  HGMMA.64x96x16.F32.BF16 R24, gdesc[UR4], R24, UP0, gsb0 ;  /* 0x01600000041879f0 */ /* 0x000fe2000b801818 */
[----:B------:R-:W-:-:S02]  /*ab70*/  R2UR UR6, R18 ;  /* 0x00000000120672ca */ /* 0x000fc400000e0000 */
[----:B------:R-:W-:Y:S02]  /*ab80*/  R2UR UR7, R19 ;  /* 0x00000000130772ca */ /* 0x000fe400000e0000 */
[----:B------:R-:W-:Y:S02]  /*ab90*/  R2UR UR4, R14 ;  /* 0x000000000e0472ca */ /* 0x000fe400000e0000 */
[----:B------:R-:W-:Y:S02]  /*aba0*/  R2UR UR5, R15 ;  /* 0x000000000f0572ca */ /* 0x000fe400000e0000 */
[----:B------:R-:W4:Y:S01]  /*abb0*/  LDL.64 R14, [R1+0xf0] ;  /* 0x0000f000010e7983 */ /* 0x000f220000100a00 */
        /* <DEDUP_REMOVED lines=8> */
[----:B------:R-:W-:Y:S02]  /*ac40*/  R2UR UR5, R13 ;  /* 0x000000000d0572ca */ /* 0x000fe400000e0000 */
[----:B------:R-:W2:Y:S01]  /*ac50*/  LDL.64 R12, [R1+0xf0] ;  /* 0x0000f000010c7983 */ /* 0x000ea20000100a00 */
        /* <DEDUP_REMOVED lines=12> */
[----:B------:R-:W-:Y:S01]  /*ad20*/  IMAD.MOV.U32 R19, RZ, RZ, R5 ;  /* 0x000000ffff137224 */ /* 0x000fe200078e0005 */
[----:B------:R-:W-:Y:S02]  /*ad30*/  WARPGROUP.DEPBAR.LE gsb0, 0x0 ;  /* 0x00008000000079c5 */ /* 0x000fe40000010000 */
[----:B------:R-:W-:-:S06]  /*ad40*/  WARPGROUP.ARRIVE ;  /* 0x00000000000079c5 */ /* 0x000fcc0000000000 */
[----:B------:R-:W-:Y:S01]  /*ad50*/  HGMMA.64x96x16.F32.BF16 R24, gdesc[UR4], R24, gsb0 ;  /* 0x01600000041879f0 */ /* 0x000fe20008001818 */
[----:B---3--:R-:W-:Y:S01]  /*ad60*/  VIADD R6, R6, 0x400 ;  /* 0x0000040006067836 */ /* 0x008fe20000000000 */
        /* <DEDUP_REMOVED lines=91> */
[----:B------:R-:W-:Y:S01]  /*b320*/  R2UR UR5, R7 ;  /* 0x00000000070572ca */ /* 0x000fe200000e0000 */
[----:B----4-:R-:W-:Y:S01]  /*b330*/  VIADD R14, R14, 0xc02 ;  /* 0x00000c020e0e7836 */ /* 0x010fe20000000000 */
[----:B------:R0:W5:Y:S01]  /*b340*/  LDL R18, [R1+0xc] ;  /* 0x00000c0001127983 */ /* 0x0001620000100800 */
        /* <DEDUP_REMOVED lines=9> */
[----:B--2---:R-:W-:Y:S02]  /*b3e0*/  VIADD R12, R12, 0xc04 ;  /* 0x00000c040c0c7836 */ /* 0x004fe40000000000 */
        /* <DEDUP_REMOVED lines=47> */
.L_x_12681:
[----:B------:R-:W-:Y:S05]  /*b6e0*/  BSYNC B0 ;  /* 0x0000000000007941 */ /* 0x000fea0003800000 */
.L_x_12680:
[----:B0-----:R-:W2:Y:S02]  /*b6f0*/  LDL.64 R4, [R1+0x20] ;  /* 0x0000200001047983 */ /* 0x001ea40000100a00 */
[----:B--2---:R-:W-:-:S05]  /*b700*/  MOV R4, R4 ;  /* 0x0000000400047202 */ /* 0x004fca0000000f00 */
[----:B-----5:R-:W-:-:S05]  /*b710*/  IMAD R3, R3, 0x8, R4 ;  /* 0x0000000803037824 */ /* 0x020fca00078e0204 */
[----:B------:R-:W-:-:S04]  /*b720*/  PRMT R3, R18, 0x654, R3 ;  /* 0x0000065412037816 */ /* 0x000fc80000000003 */
[----:B------:R0:W-:Y:S01]  /*b730*/  SYNCS.ARRIVE.TRANS64.RED.A1T0 RZ, [R3+URZ], RZ ;  /* 0x000000ff03ff79a7 */ /* 0x0001e2000810043f */
[----:B------:R-:W2:Y:S04]  /*b740*/  LD.E.64 R4, desc[UR36][R16.64+0x150] ;  /* 0x0001502410047980 */ /* 0x000ea8000c101b00 */
[----:B--2---:R-:W2:Y:S04]  /*b750*/  LD.E R6, desc[UR36][R4.64] ;  /* 0x0000002404067980 */ /* 0x004ea8000c101900 */
[----:B------:R-:W3:Y:S01]  /*b760*/  LDL.64 R4, [R1+0x210] ;  /* 0x0002100001047983 */ /* 0x000ee20000100a00 */
[-C--:B--2---:R-:W-:Y:S01]  /*b770*/  FMUL.FTZ R11, R24, R6.reuse ;  /* 0x00000006180b7220 */ /* 0x084fe20000410000 */
[-C--:B------:R-:W-:Y:S01]  /*b780*/  FMUL.FTZ R14, R25, R6.reuse ;  /* 0x00000006190e7220 */ /* 0x080fe20000410000 */
[-C--:B------:R-:W-:Y:S01]  /*b790*/  FMUL.FTZ R18, R28, R6.reuse ;  /* 0x000000061c127220 */ /* 0x080fe20000410000 */
[-C--:B------:R-:W-:Y:S01]  /*b7a0*/  FMUL.FTZ R21, R29, R6.reuse ;  /* 0x000000061d157220 */ /* 0x080fe20000410000 */
[-C--:B0-----:R-:W-:Y:S01]  /*b7b0*/  FMUL.FTZ R3, R27, R6.reuse ;  /* 0x000000061b037220 */ /* 0x081fe20000410000 */
        /* <DEDUP_REMOVED lines=18> */
[----:B---3--:R-:W-:Y:S01]  /*b8e0*/  FMNMX.FTZ R7, R11, R4, !PT ;  /* 0x000000040b077209 */ /* 0x008fe20007810000 */
        /* <DEDUP_REMOVED lines=36> */
[----:B------:R-:W3:Y:S02]  /*bb30*/  LDL R25, [R1+0x230] ;  /* 0x0002300001197983 */ /* 0x000ee40000100800 */
        /* <DEDUP_REMOVED lines=56> */
[----:B------:R-:W1:Y:S02]  /*bec0*/  SHFL.BFLY PT, R9, R8, 0x2, 0x1f ;  /* 0x0c401f0008097f89 */ /* 0x000e6400000e0000 */
[----:B------:R-:W4:Y:S01]  /*bed0*/  MUFU.TANH R46, R46 ;  /* 0x0000002e002e7308 */ /* 0x000f220000002400 */
[----:B--2---:R-:W-:-:S07]  /*bee0*/  FMNMX.FTZ R7, R42, R7, !PT ;  /* 0x000000072a077209 */ /* 0x004fce0007810000 */
[----:B------:R-:W2:Y:S01]  /*bef0*/  MUFU.TANH R48, R48 ;  /* 0x0000003000307308 */ /* 0x000ea20000002400 */
[----:B0-----:R-:W-:-:S07]  /*bf00*/  FMNMX.FTZ R7, R44, R7, !PT ;  /* 0x000000072c077209 */ /* 0x001fce0007810000 */
[----:B------:R-:W0:Y:S01]  /*bf10*/  MUFU.TANH R50, R50 ;  /* 0x0000003200327308 */ /* 0x000e220000002400 */
[----:B----4-:R-:W-:Y:S02]  /*bf20*/  FMNMX.FTZ R7, R46, R7, !PT ;  /* 0x000000072e077209 */ /* 0x010fe40007810000 */
[----:B-1----:R-:W-:-:S05]  /*bf30*/  FMNMX.FTZ R13, R8, R9, !PT ;  /* 0x00000009080d7209 */ /* 0x002fca0007810000 */
[----:B------:R-:W1:Y:S01]  /*bf40*/  MUFU.TANH R52, R52 ;  /* 0x0000003400347308 */ /* 0x000e620000002400 */
[----:B--2---:R-:W-:Y:S01]  /*bf50*/  FMNMX.FTZ R7, R48, R7, !PT ;  /* 0x0000000730077209 */ /* 0x004fe20007810000 */
[----:B------:R-:W2:Y:S06]  /*bf60*/  SHFL.BFLY PT, R20, R13, 0x1, 0x1f ;  /* 0x0c201f000d147f89 */ /* 0x000eac00000e0000 */
[----:B------:R-:W4:Y:S01]  /*bf70*/  MUFU.TANH R54, R54 ;  /* 0x0000003600367308 */ /* 0x000f220000002400 */
[----:B0-----:R-:W-:-:S07]  /*bf80*/  FMNMX.FTZ R7, R50, R7, !PT ;  /* 0x0000000732077209 */ /* 0x001fce0007810000 */
[----:B------:R-:W0:Y:S01]  /*bf90*/  MUFU.TANH R56, R56 ;  /* 0x0000003800387308 */ /* 0x000e220000002400 */
[----:B-1----:R-:W-:-:S07]  /*bfa0*/  FMNMX.FTZ R7, R52, R7, !PT ;  /* 0x0000000734077209 */ /* 0x002fce0007810000 */
[----:B------:R-:W1:Y:S01]  /*bfb0*/  MUFU.TANH R58, R58 ;  /* 0x0000003a003a7308 */ /* 0x000e620000002400 */
[----:B----4-:R-:W-:Y:S02]  /*bfc0*/  FMNMX.FTZ R7, R54, R7, !PT ;  /* 0x0000000736077209 */ /* 0x010fe40007810000 */
[----:B--2---:R-:W-:-:S05]  /*bfd0*/  FMNMX.FTZ R20, R13, R20, !PT ;  /* 0x000000140d147209 */ /* 0x004fca0007810000 */
        /* <DEDUP_REMOVED lines=11> */
[----:B--2---:R-:W-:-:S04]  /*c090*/  FMNMX.FTZ R7, R66, R7, !PT ;  /* 0x0000000742077209 */ /* 0x004fc80007810000 */
[----:B0-----:R-:W-:-:S04]  /*c0a0*/  FMNMX.FTZ R7, R68, R7, !PT ;  /* 0x0000000744077209 */ /* 0x001fc80007810000 */
[----:B-1----:R-:W-:Y:S02]  /*c0b0*/  FMNMX.FTZ R9, R70, R7, !PT ;  /* 0x0000000746097209 */ /* 0x002fe40007810000 */
[----:B------:R-:W2:Y:S04]  /*c0c0*/  LDL.64 R6, [R1+0x220] ;  /* 0x0002200001067983 */ /* 0x000ea80000100a00 */
[----:B------:R-:W-:Y:S04]  /*c0d0*/  STL.64 [R1+0x210], R8 ;  /* 0x0002100801007387 */ /* 0x000fe80000100a00 */
[----:B------:R-:W-:Y:S04]  /*c0e0*/  STL [R1+0x210], R20 ;  /* 0x0002101401007387 */ /* 0x000fe80000100800 */
[----:B------:R-:W4:Y:S04]  /*c0f0*/  LDL R24, [R1+0x210] ;  /* 0x0002100001187983 */ /* 0x000f280000100800 */
[----:B------:R-:W2:Y:S01]  /*c100*/  LDL R19, [R1+0x214] ;  /* 0x0002140001137983 */ /* 0x000ea20000100800 */
[----:B----4-:R-:W-:-:S04]  /*c110*/  FADD.FTZ R4, R4, -R24 ;  /* 0x8000001804047221 */ /* 0x010fc80000010000 */
[----:B---3--:R-:W-:-:S04]  /*c120*/  FMUL.FTZ R4, R4, R25 ;  /* 0x0000001904047220 */ /* 0x008fc80000410000 */
[----:B------:R2:W-:Y:S02]  /*c130*/  MUFU.EX2 R13, R4 ;  /* 0x00000004000d7308 */ /* 0x0005e40000000800 */
[----:B--2---:R-:W0:Y:S02]  /*c140*/  SHFL.BFLY PT, R4, R19, 0x2, 0x1f ;  /* 0x0c401f0013047f89 */ /* 0x004e2400000e0000 */
[----:B0-----:R-:W-:-:S05]  /*c150*/  FMNMX.FTZ R4, R4, R19, !PT ;  /* 0x0000001304047209 */ /* 0x001fca0007810000 */
[----:B------:R-:W0:Y:S01]  /*c160*/  SHFL.BFLY PT, R9, R4, 0x1, 0x1f ;  /* 0x0c201f0004097f89 */ /* 0x000e2200000e0000 */
[----:B------:R-:W-:-:S04]  /*c170*/  FMUL.FTZ R24, R25, R24 ;  /* 0x0000001819187220 */ /* 0x000fc80000410000 */
        /* <DEDUP_REMOVED lines=30> */
[----:B------:R-:W-:Y:S01]  /*c360*/  MUFU.EX2 R152, R152 ;  /* 0x0000009800987308 */ /* 0x000fe20000000800 */
[-CC-:B------:R-:W-:Y:S01]  /*c370*/  FFMA.FTZ R35, R26, R25.reuse, -R5.reuse ;  /* 0x000000191a237223 */ /* 0x180fe20000010805 */
[----:B------:R-:W-:-:S06]  /*c380*/  FFMA.FTZ R155, R72, R25, -R5 ;  /* 0x00000019489b7223 */ /* 0x000fcc0000010805 */
[----:B------:R-:W-:Y:S08]  /*c390*/  MUFU.EX2 R24, R4 ;  /* 0x0000000400187308 */ /* 0x000ff00000000800 */
[----:B------:R-:W0:Y:S01]  /*c3a0*/  MUFU.EX2 R37, R37 ;  /* 0x0000002500257308 */ /* 0x000e220000000800 */
[----:B------:R-:W-:-:S07]  /*c3b0*/  FFMA.FTZ R33, R74, R25, -R5 ;  /* 0x000000194a217223 */ /* 0x000fce0000010805 */
[----:B------:R-:W-:Y:S08]  /*c3c0*/  MUFU.EX2 R15, R15 ;  /* 0x0000000f000f7308 */ /* 0x000ff00000000800 */
[----:B------:R-:W1:Y:S01]  /*c3d0*/  MUFU.EX2 R153, R153 ;  /* 0x0000009900997308 */ /* 0x000e620000000800 */
[----:B------:R-:W-:-:S07]  /*c3e0*/  FFMA.FTZ R157, R76, R25, -R5 ;  /* 0x000000194c9d7223 */ /* 0x000fce0000010805 */
[----:B------:R-:W-:Y:S08]  /*c3f0*/  MUFU.EX2 R154, R154 ;  /* 0x0000009a009a7308 */ /* 0x000ff00000000800 */
[----:B------:R-:W2:Y:S01]  /*c400*/  MUFU.EX2 R35, R35 ;  /* 0x0000002300237308 */ /* 0x000ea20000000800 */
[----:B0-----:R-:W-:Y:S01]  /*c410*/  FFMA.FTZ R4, R7, R24, R37 ;  /* 0x0000001807047223 */ /* 0x001fe20000010025 */
[----:B------:R-:W-:-:S06]  /*c420*/  FFMA.FTZ R6, R13, R6, R152 ;  /* 0x000000060d067223 */ /* 0x000fcc0000010098 */
        /* <DEDUP_REMOVED lines=105> */
[----:B------:R-:W-:Y:S01]  /*cac0*/  STL [R1+0x214], R8 ;  /* 0x0002140801007387 */ /* 0x000fe20000100800 */
[----:B---3--:R-:W-:-:S05]  /*cad0*/  FADD.FTZ R5, R11, R6 ;  /* 0x000000060b057221 */ /* 0x008fca0000010000 */
[----:B------:R0:W-:Y:S04]  /*cae0*/  STL.64 [R1+0x220], R4 ;  /* 0x0002200401007387 */ /* 0x0001e80000100a00 */
[----:B------:R-:W2:Y:S01]  /*caf0*/  LD.E R12, desc[UR36][R16.64+0x240] ;  /* 0x00024024100c7980 */ /* 0x000ea2000c101900 */
[----:B------:R-:W-:-:S05]  /*cb00*/  IADD3 R6, P0, R16, 0x240, RZ ;  /* 0x0000024010067810 */ /* 0x000fca0007f1e0ff */
[----:B0-----:R-:W-:Y:S01]  /*cb10*/  IMAD.X R5, RZ, RZ, R17, P0 ;  /* 0x000000ffff057224 */ /* 0x001fe200000e0611 */
[----:B------:R-:W-:Y:S01]  /*cb20*/  LOP3.LUT R4, R6, 0x4, RZ, 0xfc, !PT ;  /* 0x0000000406047812 */ /* 0x000fe200078efcff */
[----:B--2---:R-:W-:-:S05]  /*cb30*/  FMUL.FTZ R7, R13, R12 ;  /* 0x0000000c0d077220 */ /* 0x004fca0000410000 */
[----:B------:R-:W-:Y:S04]  /*cb40*/  ST.E desc[UR36][R16.64+0x240], R7 ;  /* 0x0002400710007985 */ /* 0x000fe8000c101924 */
[----:B------:R-:W2:Y:S02]  /*cb50*/  LD.E R12, desc[UR36][R4.64] ;  /* 0x00000024040c7980 */ /* 0x000ea4000c101900 */
[----:B--2---:R-:W-:-:S05]  /*cb60*/  FMUL.FTZ R9, R13, R12 ;  /* 0x0000000c0d097220 */ /* 0x004fca0000410000 */
[----:B------:R0:W-:Y:S04]  /*cb70*/  ST.E desc[UR36][R4.64], R9 ;  /* 0x0000000904007985 */ /* 0x0001e8000c101924 */
[----:B------:R-:W0:Y:S04]  /*cb80*/  LD.E R118, desc[UR36][R16.64+0x254] ;  /* 0x0002542410767980 */ /* 0x000e28000c101900 */
[----:B------:R-:W2:Y:S04]  /*cb90*/  LD.E R8, desc[UR36][R16.64+0x434] ;  /* 0x0004342410087980 */ /* 0x000ea8000c101900 */
[----:B------:R-:W3:Y:S04]  /*cba0*/  LD.E R132, desc[UR36][R16.64+0x290] ;  /* 0x0002902410847980 */ /* 0x000ee8000c101900 */
[----:B------:R-:W4:Y:S04]  /*cbb0*/  LD.E R116, desc[UR36][R16.64+0x250] ;  /* 0x0002502410747980 */ /* 0x000f28000c101900 */
        /* <DEDUP_REMOVED lines=58> */
[C---:B0-----:R-:W-:Y:S01]  /*cf60*/  FMUL.FTZ R9, R13.reuse, R118 ;  /* 0x000000760d097220 */ /* 0x041fe20000410000 */
[----:B--2---:R-:W-:-:S04]  /*cf70*/  FMUL.FTZ R45, R13, R8 ;  /* 0x000000080d2d7220 */ /* 0x004fc80000410000 */
[----:B------:R3:W-:Y:S04]  /*cf80*/  ST.E desc[UR36][R16.64+0x254], R9 ;  /* 0x0002540910007985 */ /* 0x0007e8000c101924 */
[----:B------:R0:W-:Y:S01]  /*cf90*/  ST.E desc[UR36][R16.64+0x434], R45 ;  /* 0x0004342d10007985 */ /* 0x0001e2000c101924 */
[C---:B----4-:R-:W-:Y:S01]  /*cfa0*/  FMUL.FTZ R7, R13.reuse, R116 ;  /* 0x000000740d077220 */ /* 0x050fe20000410000 */
[C---:B---3--:R-:W-:Y:S01]  /*cfb0*/  FMUL.FTZ R9, R13.reuse, R132 ;  /* 0x000000840d097220 */ /* 0x048fe20000410000 */
[C---:B------:R-:W-:Y:S01]  /*cfc0*/  FMUL.FTZ R25, R13.reuse, R120 ;  /* 0x000000780d197220 */ /* 0x040fe20000410000 */
[----:B------:R-:W-:-:S03]  /*cfd0*/  FMUL.FTZ R27, R13, R122 ;  /* 0x0000007a0d1b7220 */ /* 0x000fc60000410000 */
[----:B------:R1:W-:Y:S01]  /*cfe0*/  ST.E desc[UR36][R16.64+0x290], R9 ;  /* 0x0002900910007985 */ /* 0x0003e2000c101924 */
[C---:B------:R-:W-:Y:S01]  /*cff0*/  FMUL.FTZ R39, R13.reuse, R124 ;  /* 0x0000007c0d277220 */ /* 0x040fe20000410000 */
[C---:B------:R-:W-:Y:S01]  /*d000*/  FMUL.FTZ R41, R13.reuse, R126 ;  /* 0x0000007e0d297220 */ /* 0x040fe20000410000 */
[C---:B------:R-:W-:Y:S01]  /*d010*/  FMUL.FTZ R43, R13.reuse, R128 ;  /* 0x000000800d2b7220 */ /* 0x040fe20000410000 */
[C---:B0-----:R-:W-:Y:S01]  /*d020*/  FMUL.FTZ R45, R13.reuse, R134 ;  /* 0x000000860d2d7220 */ /* 0x041fe20000410000 */
[C---:B------:R-:W-:Y:S01]  /*d030*/  FMUL.FTZ R47, R13.reuse, R136 ;  /* 0x000000880d2f7220 */ /* 0x040fe20000410000 */
        /* <DEDUP_REMOVED lines=13> */
[C---:B0-----:R-:W-:Y:S01]  /*d110*/  FMUL.FTZ R41, R13.reuse, R146 ;  /* 0x000000920d297220 */ /* 0x041fe20000410000 */
[C---:B-1----:R-:W-:Y:S02]  /*d120*/  FMUL.FTZ R43, R13.reuse, R148 ;  /* 0x000000940d2b7220 */ /* 0x042fe40000410000 */
[----:B------:R0:W-:Y:S01]  /*d130*/  ST.E desc[UR36][R16.64+0x2e0], R9 ;  /* 0x0002e00910007985 */ /* 0x0001e2000c101924 */
[C---:B--2---:R-:W-:Y:S01]  /*d140*/  FMUL.FTZ R45, R13.reuse, R114 ;  /* 0x000000720d2d7220 */ /* 0x044fe20000410000 */
[C---:B---3--:R-:W-:Y:S02]  /*d150*/  FMUL.FTZ R47, R13.reuse, R112 ;  /* 0x000000700d2f7220 */ /* 0x048fe40000410000 */
[----:B------:R1:W-:Y:S01]  /*d160*/  ST.E desc[UR36][R16.64+0x284], R7 ;  /* 0x0002840710007985 */ /* 0x0003e2000c101924 */
[----:B0-----:R-:W-:-:S03]  /*d170*/  FMUL.FTZ R9, R13, R92 ;  /* 0x0000005c0d097220 */ /* 0x001fc60000410000 */
[----:B------:R0:W-:Y:S01]  /*d180*/  ST.E desc[UR36][R16.64+0x2b0], R25 ;  /* 0x0002b01910007985 */ /* 0x0001e2000c101924 */
[----:B------:R-:W-:-:S03]  /*d190*/  FMUL.FTZ R49, R13, R138 ;  /* 0x0000008a0d317220 */ /* 0x000fc60000410000 */
[----:B------:R2:W-:Y:S01]  /*d1a0*/  ST.E desc[UR36][R16.64+0x2b4], R27 ;  /* 0x0002b41b10007985 */ /* 0x0005e2000c101924 */
[----:B-1----:R-:W-:-:S03]  /*d1b0*/  FMUL.FTZ R7, R13, R150 ;  /* 0x000000960d077220 */ /* 0x002fc60000410000 */
[----:B------:R1:W-:Y:S04]  /*d1c0*/  ST.E desc[UR36][R16.64+0x2c0], R39 ;  /* 0x0002c02710007985 */ /* 0x0003e8000c101924 */
[----:B------:R3:W-:Y:S01]  /*d1d0*/  ST.E desc[UR36][R16.64+0x2c4], R41 ;  /* 0x0002c42910007985 */ /* 0x0007e2000c101924 */
[----:B0-----:R-:W-:-:S03]  /*d1e0*/  FMUL.FTZ R25, R13, R110 ;  /* 0x0000006e0d197220 */ /* 0x001fc60000410000 */
[----:B------:R0:W-:Y:S01]  /*d1f0*/  ST.E desc[UR36][R16.64+0x2d0], R43 ;  /* 0x0002d02b10007985 */ /* 0x0001e2000c101924 */
[----:B--2---:R-:W-:-:S03]  /*d200*/  FMUL.FTZ R27, R13, R102 ;  /* 0x000000660d1b7220 */ /* 0x004fc60000410000 */
[----:B------:R2:W-:Y:S01]  /*d210*/  ST.E desc[UR36][R16.64+0x2f0], R45 ;  /* 0x0002f02d10007985 */ /* 0x0005e2000c101924 */
[----:B-1----:R-:W-:-:S03]  /*d220*/  FMUL.FTZ R39, R13, R108 ;  /* 0x0000006c0d277220 */ /* 0x002fc60000410000 */
[----:B------:R1:W-:Y:S01]  /*d230*/  ST.E desc[UR36][R16.64+0x2f4], R47 ;  /* 0x0002f42f10007985 */ /* 0x0003e2000c101924 */
[C---:B---3--:R-:W-:Y:S01]  /*d240*/  FMUL.FTZ R41, R13.reuse, R106 ;  /* 0x0000006a0d297220 */ /* 0x048fe20000410000 */
[C---:B0-----:R-:W-:Y:S02]  /*d250*/  FMUL.FTZ R43, R13.reuse, R104 ;  /* 0x000000680d2b7220 */ /* 0x041fe40000410000 */
[----:B------:R0:W-:Y:S01]  /*d260*/  ST.E desc[UR36][R16.64+0x330], R9 ;  /* 0x0003300910007985 */ /* 0x0001e2000c101924 */
[C---:B--2---:R-:W-:Y:S01]  /*d270*/  FMUL.FTZ R45, R13.reuse, R98 ;  /* 0x000000620d2d7220 */ /* 0x044fe20000410000 */
[C---:B-1----:R-:W-:Y:S02]  /*d280*/  FMUL.FTZ R47, R13.reuse, R96 ;  /* 0x000000600d2f7220 */ /* 0x042fe40000410000 */
[----:B------:R1:W-:Y:S01]  /*d290*/  ST.E desc[UR36][R16.64+0x2a4], R49 ;  /* 0x0002a43110007985 */ /* 0x0003e2000c101924 */
[----:B0-----:R-:W-:-:S03]  /*d2a0*/  FMUL.FTZ R9, R13, R72 ;  /* 0x000000480d097220 */ /* 0x001fc60000410000 */
[----:B------:R0:W-:Y:S04]  /*d2b0*/  ST.E desc[UR36][R16.64+0x2d4], R7 ;  /* 0x0002d40710007985 */ /* 0x0001e8000c101924 */
        /* <DEDUP_REMOVED lines=10> */
[----:B---3--:R-:W-:-:S03]  /*d360*/  FMUL.FTZ R39, R13, R88 ;  /* 0x000000580d277220 */ /* 0x008fc60000410000 */
[----:B------:R3:W-:Y:S01]  /*d370*/  ST.E desc[UR36][R16.64+0x340], R47 ;  /* 0x0003402f10007985 */ /* 0x0007e2000c101924 */
[C---:B0-----:R-:W-:Y:S01]  /*d380*/  FMUL.FTZ R41, R13.reuse, R86 ;  /* 0x000000560d297220 */ /* 0x041fe20000410000 */
[C---:B--2---:R-:W-:Y:S02]  /*d390*/  FMUL.FTZ R43, R13.reuse, R84 ;  /* 0x000000540d2b7220 */ /* 0x044fe40000410000 */
[----:B------:R0:W-:Y:S01]  /*d3a0*/  ST.E desc[UR36][R16.64+0x380], R9 ;  /* 0x0003800910007985 */ /* 0x0001e2000c101924 */
[C---:B-1----:R-:W-:Y:S01]  /*d3b0*/  FMUL.FTZ R45, R13.reuse, R78 ;  /* 0x0000004e0d2d7220 */ /* 0x042fe20000410000 */
[C---:B---3--:R-:W-:Y:S02]  /*d3c0*/  FMUL.FTZ R47, R13.reuse, R76 ;  /* 0x0000004c0d2f7220 */ /* 0x048fe40000410000 */
        /* <DEDUP_REMOVED lines=22> */
[----:B------:R0:W-:Y:S01]  /*d530*/  ST.E desc[UR36][R16.64+0x394], R49 ;  /* 0x0003943110007985 */ /* 0x0001e2000c101924 */
[----:B------:R-:W-:-:S03]  /*d540*/  FMUL.FTZ R51, R13, R51 ;  /* 0x000000330d337220 */ /* 0x000fc60000410000 */
[----:B------:R2:W-:Y:S01]  /*d550*/  ST.E desc[UR36][R16.64+0x3a0], R25 ;  /* 0x0003a01910007985 */ /* 0x0005e2000c101924 */
[----:B------:R-:W-:Y:S01]  /*d560*/  LOP3.LUT R8, R6, 0x8, RZ, 0xfc, !PT ;  /* 0x0000000806087812 */ /* 0x000fe200078efcff */
[C---:B-1----:R-:W-:Y:S02]  /*d570*/  FMUL.FTZ R7, R13.reuse, R60 ;  /* 0x0000003c0d077220 */ /* 0x042fe40000410000 */
        /* <DEDUP_REMOVED lines=14> */
[C---:B---3--:R-:W-:Y:S01]  /*d660*/  FMUL.FTZ R47, R13.reuse, R26 ;  /* 0x0000001a0d2f7220 */ /* 0x048fe20000410000 */
[----:B------:R-:W-:Y:S01]  /*d670*/  FMUL.FTZ R13, R13, R38 ;  /* 0x000000260d0d7220 */ /* 0x000fe20000410000 */
[--C-:B0-----:R-:W-:Y:S01]  /*d680*/  IMAD.MOV.U32 R9, RZ, RZ, R5.reuse ;  /* 0x000000ffff097224 */ /* 0x101fe200078e0005 */
[----:B------:R-:W-:Y:S04]  /*d690*/  ST.E desc[UR36][R16.64+0x2e4], R51 ;  /* 0x0002e43310007985 */ /* 0x000fe8000c101924 */
[----:B------:R0:W-:Y:S04]  /*d6a0*/  ST.E desc[UR36][R16.64+0x3c4], R7 ;  /* 0x0003c40710007985 */ /* 0x0001e8000c101924 */
[----:B------:R-:W-:Y:S04]  /*d6b0*/  ST.E desc[UR36][R16.64+0x3e4], R49 ;  /* 0x0003e43110007985 */ /* 0x000fe8000c101924 */
[----:B------:R1:W-:Y:S04]  /*d6c0*/  ST.E desc[UR36][R16.64+0x3f0], R25 ;  /* 0x0003f01910007985 */ /* 0x0003e8000c101924 */
[----:B------:R2:W-:Y:S04]  /*d6d0*/  ST.E desc[UR36][R16.64+0x3f4], R27 ;  /* 0x0003f41b10007985 */ /* 0x0005e8000c101924 */
[----:B------:R-:W-:Y:S04]  /*d6e0*/  ST.E desc[UR36][R16.64+0x400], R39 ;  /* 0x0004002710007985 */ /* 0x000fe8000c101924 */
[----:B------:R3:W-:Y:S04]  /*d6f0*/  ST.E desc[UR36][R16.64+0x404], R41 ;  /* 0x0004042910007985 */ /* 0x0007e8000c101924 */
[----:B------:R-:W-:Y:S04]  /*d700*/  ST.E desc[UR36][R16.64+0x410], R43 ;  /* 0x0004102b10007985 */ /* 0x000fe8000c101924 */
[----:B------:R-:W-:Y:S04]  /*d710*/  ST.E desc[UR36][R16.64+0x420], R45 ;  /* 0x0004202d10007985 */ /* 0x000fe8000c101924 */
[----:B------:R4:W-:Y:S04]  /*d720*/  ST.E desc[UR36][R16.64+0x424], R47 ;  /* 0x0004242f10007985 */ /* 0x0009e8000c101924 */
[----:B------:R4:W-:Y:S04]  /*d730*/  ST.E desc[UR36][R16.64+0x430], R13 ;  /* 0x0004300d10007985 */ /* 0x0009e8000c101924 */
[----:B0-----:R-:W1:Y:S01]  /*d740*/  LD.E R7, desc[UR36][R8.64] ;  /* 0x0000002408077980 */ /* 0x001e62000c101900 */
[----:B------:R-:W-:Y:S01]  /*d750*/  LOP3.LUT R6, R6, 0xc, RZ, 0xfc, !PT ;  /* 0x0000000c06067812 */ /* 0x000fe200078efcff */
[----:B-1----:R-:W-:Y:S01]  /*d760*/  FMUL.FTZ R25, R24, R7 ;  /* 0x0000000718197220 */ /* 0x002fe20000410000 */
[----:B------:R-:W-:-:S04]  /*d770*/  IMAD.MOV.U32 R7, RZ, RZ, R5 ;  /* 0x000000ffff077224 */ /* 0x000fc800078e0005 */
[----:B------:R0:W-:Y:S04]  /*d780*/  ST.E desc[UR36][R8.64], R25 ;  /* 0x0000001908007985 */ /* 0x0001e8000c101924 */
[----:B--2---:R-:W2:Y:S01]  /*d790*/  LD.E R27, desc[UR36][R6.64] ;  /* 0x00000024061b7980 */ /* 0x004ea2000c101900 */
[----:B------:R-:W1:Y:S01]  /*d7a0*/  S2R R116, SR_TID.X ;  /* 0x0000000000747919 */ /* 0x000e620000002100 */
[----:B--2---:R-:W-:-:S05]  /*d7b0*/  FMUL.FTZ R27, R24, R27 ;  /* 0x0000001b181b7220 */ /* 0x004fca0000410000 */
[----:B------:R2:W-:Y:S04]  /*d7c0*/  ST.E desc[UR36][R6.64], R27 ;  /* 0x0000001b06007985 */ /* 0x0005e8000c101924 */
        /* <DEDUP_REMOVED lines=54> */
[----:B---3--:R-:W3:Y:S04]  /*db30*/  LD.E R41, desc[UR36][R16.64+0x3fc] ;  /* 0x0003fc2410297980 */ /* 0x008ee8000c101900 */
[----:B----4-:R-:W4:Y:S04]  /*db40*/  LD.E R47, desc[UR36][R16.64+0x408] ;  /* 0x00040824102f7980 */ /* 0x010f28000c101900 */
[----:B------:R-:W4:Y:S04]  /*db50*/  LD.E R45, desc[UR36][R16.64+0x40c] ;  /* 0x00040c24102d7980 */ /* 0x000f28000c101900 */
[----:B------:R-:W4:Y:S04]  /*db60*/  LD.E R43, desc[UR36][R16.64+0x418] ;  /* 0x00041824102b7980 */ /* 0x000f28000c101900 */
[----:B------:R-:W4:Y:S04]  /*db70*/  LD.E R39, desc[UR36][R16.64+0x41c] ;  /* 0x00041c2410277980 */ /* 0x000f28000c101900 */
[----:B------:R-:W4:Y:S04]  /*db80*/  LD.E R13, desc[UR36][R16.64+0x428] ;  /* 0x00042824100d7980 */ /* 0x000f28000c101900 */
[----:B0-----:R-:W4:Y:S04]  /*db90*/  LD.E R25, desc[UR36][R16.64+0x42c] ;  /* 0x00042c2410197980 */ /* 0x001f28000c101900 */
[----:B--2---:R-:W2:Y:S01]  /*dba0*/  LD.E R27, desc[UR36][R16.64+0x438] ;  /* 0x00043824101b7980 */ /* 0x004ea2000c101900 */
[----:B-1----:R-:W-:Y:S01]  /*dbb0*/  SHF.R.U32.HI R116, RZ, 0x7, R116 ;  /* 0x00000007ff747819 */ /* 0x002fe20000011674 */
[C---:B------:R-:W-:Y:S01]  /*dbc0*/  FMUL.FTZ R119, R24.reuse, R119 ;  /* 0x0000007718777220 */ /* 0x040fe20000410000 */
[C---:B------:R-:W-:Y:S01]  /*dbd0*/  FMUL.FTZ R51, R24.reuse, R51 ;  /* 0x0000003318337220 */ /* 0x040fe20000410000 */
[C---:B------:R-:W-:Y:S01]  /*dbe0*/  FMUL.FTZ R55, R24.reuse, R55 ;  /* 0x0000003718377220 */ /* 0x040fe20000410000 */
[C---:B------:R-:W-:Y:S01]  /*dbf0*/  FMUL.FTZ R53, R24.reuse, R53 ;  /* 0x0000003518357220 */ /* 0x040fe20000410000 */
[C---:B------:R-:W-:Y:S01]  /*dc00*/  FMUL.FTZ R26, R24.reuse, R26 ;  /* 0x0000001a181a7220 */ /* 0x040fe20000410000 */
        /* <DEDUP_REMOVED lines=9> */
[C---:B------:R-:W-:Y:S01]  /*dca0*/  FMUL.FTZ R129, R24.reuse, R129 ;  /* 0x0000008118817220 */ /* 0x040fe20000410000 */
[C---:B------:R-:W-:Y:S01]  /*dcb0*/  FMUL.FTZ R131, R24.reuse, R131 ;  /* 0x0000008318837220 */ /* 0x040fe20000410000 */
[----:B------:R-:W-:Y:S01]  /*dcc0*/  FMUL.FTZ R133, R24, R133 ;  /* 0x0000008518857220 */ /* 0x000fe20000410000 */
[----:B0-----:R-:W-:Y:S02]  /*dcd0*/  VIADD R26, R116, 0x8 ;  /* 0x00000008741a7836 */ /* 0x001fe40000000000 */
        /* <DEDUP_REMOVED lines=43> */
[C---:B----4-:R-:W-:Y:S01]  /*df90*/  FMUL.FTZ R47, R24.reuse, R47 ;  /* 0x0000002f182f7220 */ /* 0x050fe20000410000 */
[C---:B------:R-:W-:Y:S01]  /*dfa0*/  FMUL.FTZ R45, R24.reuse, R45 ;  /* 0x0000002d182d7220 */ /* 0x040fe20000410000 */
[C---:B------:R-:W-:Y:S01]  /*dfb0*/  FMUL.FTZ R43, R24.reuse, R43 ;  /* 0x0000002b182b7220 */ /* 0x040fe20000410000 */
[C---:B------:R-:W-:Y:S01]  /*dfc0*/  FMUL.FTZ R39, R24.reuse, R39 ;  /* 0x0000002718277220 */ /* 0x040fe20000410000 */
[C---:B------:R-:W-:Y:S01]  /*dfd0*/  FMUL.FTZ R51, R24.reuse, R13 ;  /* 0x0000000d18337220 */ /* 0x040fe20000410000 */
[C---:B------:R-:W-:Y:S01]  /*dfe0*/  FMUL.FTZ R53, R24.reuse, R25 ;  /* 0x0000001918357220 */ /* 0x040fe20000410000 */
[----:B--2---:R-:W-:Y:S01]  /*dff0*/  FMUL.FTZ R55, R24, R27 ;  /* 0x0000001b18377220 */ /* 0x004fe20000410000 */
        /* <DEDUP_REMOVED lines=53> */
[----:B------:R1:W-:Y:S04]  /*e350*/  ST.E desc[UR36][R16.64+0x41c], R39 ;  /* 0x00041c2710007985 */ /* 0x0003e8000c101924 */
[----:B------:R-:W-:Y:S04]  /*e360*/  ST.E desc[UR36][R16.64+0x428], R51 ;  /* 0x0004283310007985 */ /* 0x000fe8000c101924 */
[----:B------:R-:W-:Y:S04]  /*e370*/  ST.E desc[UR36][R16.64+0x42c], R53 ;  /* 0x00042c3510007985 */ /* 0x000fe8000c101924 */
[----:B------:R-:W-:Y:S01]  /*e380*/  ST.E desc[UR36][R16.64+0x438], R55 ;  /* 0x0004383710007985 */ /* 0x000fe2000c101924 */
[----:B------:R2:W-:Y:S06]  /*e390*/  BAR.SYNC.DEFER_BLOCKING R26, 0x100 ;  /* 0x0004001a0000751d */ /* 0x0005ec0000010000 */
[----:B------:R-:W3:Y:S04]  /*e3a0*/  LDL R24, [R1+0x1f8] ;  /* 0x0001f80001187983 */ /* 0x000ee80000100800 */
[----:B0-----:R-:W4:Y:S04]  /*e3b0*/  LD.E R45, desc[UR36][R16.64+0x240] ;  /* 0x00024024102d7980 */ /* 0x001f28000c101900 */
[----:B------:R-:W3:Y:S04]  /*e3c0*/  LD.E.64 R12, desc[UR36][R16.64+0x88] ;  /* 0x00008824100c7980 */ /* 0x000ee8000c101b00 */
[----:B----4-:R0:W-:Y:S04]  /*e3d0*/  ST.E desc[UR36][R16.64+0x240], R45 ;  /* 0x0002402d10007985 */ /* 0x0101e8000c101924 */
[----:B------:R-:W4:Y:S04]  /*e3e0*/  LD.E R25, desc[UR36][R4.64] ;  /* 0x0000002404197980 */ /* 0x000f28000c101900 */
[----:B----4-:R4:W-:Y:S04]  /*e3f0*/  ST.E desc[UR36][R4.64], R25 ;  /* 0x0000001904007985 */ /* 0x0109e8000c101924 */
[----:B------:R-:W2:Y:S04]  /*e400*/  LD.E R27, desc[UR36][R8.64] ;  /* 0x00000024081b7980 */ /* 0x000ea8000c101900 */
[----:B--2---:R2:W-:Y:S04]  /*e410*/  ST.E desc[UR36][R8.64], R27 ;  /* 0x0000001b08007985 */ /* 0x0045e8000c101924 */
[----:B-1----:R-:W3:Y:S04]  /*e420*/  LD.E R39, desc[UR36][R6.64] ;  /* 0x0000002406277980 */ /* 0x002ee8000c101900 */
[----:B---3--:R1:W-:Y:S04]  /*e430*/  ST.E desc[UR36][R6.64], R39 ;  /* 0x0000002706007985 */ /* 0x0083e8000c101924 */
[----:B------:R-:W3:Y:S04]  /*e440*/  LD.E R41, desc[UR36][R16.64+0x250] ;  /* 0x0002502410297980 */ /* 0x000ee8000c101900 */
[----:B------:R-:W3:Y:S04]  /*e450*/  LD.E R43, desc[UR36][R16.64+0x254] ;  /* 0x00025424102b7980 */ /* 0x000ee8000c101900 */
        /* <DEDUP_REMOVED lines=16> */
[----:B--2---:R-:W2:Y:S04]  /*e560*/  LD.E R27, desc[UR36][R16.64+0x298] ;  /* 0x00029824101b7980 */ /* 0x004ea8000c101900 */
        /* <DEDUP_REMOVED lines=121> */
[----:B------:R0:W-:Y:S04]  /*ed00*/  ST.E desc[UR36][R16.64+0x290], R25 ;  /* 0x0002901910007985 */ /* 0x0001e8000c101924 */
[----:B------:R-:W-:Y:S04]  /*ed10*/  ST.E desc[UR36][R16.64+0x294], R26 ;  /* 0x0002941a10007985 */ /* 0x000fe8000c101924 */
[----:B--2---:R1:W-:Y:S04]  /*ed20*/  ST.E desc[UR36][R16.64+0x298], R27 ;  /* 0x0002981b10007985 */ /* 0x0043e8000c101924 */
[----:B------:R2:W-:Y:S04]  /*ed30*/  ST.E desc[UR36][R16.64+0x29c], R38 ;  /* 0x00029c2610007985 */ /* 0x0005e8000c101924 */
[----:B------:R2:W-:Y:S04]  /*ed40*/  ST.E desc[UR36][R16.64+0x2a0], R39 ;  /* 0x0002a02710007985 */ /* 0x0005e8000c101924 */
        /* <DEDUP_REMOVED lines=103> */
[----:B0-----:R-:W4:Y:S01]  /*f3c0*/  LDL R25, [R1+0x68] ;  /* 0x0000680001197983 */ /* 0x001f220000100800 */
[----:B------:R-:W-:-:S02]  /*f3d0*/  IMAD R12, R24, 0xc00, R12 ;  /* 0x00000c00180c7824 */ /* 0x000fc400078e020c */
[----:B-1----:R-:W-:Y:S01]  /*f3e0*/  IMAD.MOV.U32 R27, RZ, RZ, R13 ;  /* 0x000000ffff1b7224 */ /* 0x002fe200078e000d */
[----:B------:R-:W-:Y:S01]  /*f3f0*/  F2FP.BF16.F32.PACK_AB R153, R153, R37 ;  /* 0x000000259999723e */ /* 0x000fe200000010ff */
[----:B------:R-:W-:Y:S01]  /*f400*/  VIADD R24, R12, 0x80 ;  /* 0x000000800c187836 */ /* 0x000fe20000000000 */
[----:B------:R-:W-:Y:S01]  /*f410*/  F2FP.BF16.F32.PACK_AB R154, R36, R154 ;  /* 0x0000009a249a723e */ /* 0x000fe200000010ff */
[----:B------:R-:W-:Y:S01]  /*f420*/  VIADD R26, R12, 0x100 ;  /* 0x000001000c1a7836 */ /* 0x000fe20000000000 */
[----:B------:R-:W-:Y:S01]  /*f430*/  R2UR UR15, R27 ;  /* 0x000000001b0f72ca */ /* 0x000fe200000e0000 */
[----:B------:R-:W4:Y:S01]  /*f440*/  LD.E R36, desc[UR36][R16.64+0x270] ;  /* 0x0002702410247980 */ /* 0x000f22000c101900 */
[----:B------:R-:W-:Y:S02]  /*f450*/  R2UR UR10, R24 ;  /* 0x00000000180a72ca */ /* 0x000fe400000e0000 */
[----:B------:R-:W-:Y:S01]  /*f460*/  R2UR UR14, R26 ;  /* 0x000000001a0e72ca */ /* 0x000fe200000e0000 */
[----:B------:R-:W4:Y:S01]  /*f470*/  LD.E R24, desc[UR36][R16.64+0x240] ;  /* 0x0002402410187980 */ /* 0x000f22000c101900 */
[----:B------:R-:W-:-:S02]  /*f480*/  F2FP.BF16.F32.PACK_AB R155, R155, R35 ;  /* 0x000000239b9b723e */ /* 0x000fc400000010ff */
[----:B------:R-:W-:Y:S01]  /*f490*/  F2FP.BF16.F32.PACK_AB R156, R156, R34 ;  /* 0x000000229c9c723e */ /* 0x000fe200000010ff */
[----:B------:R-:W4:Y:S01]  /*f4a0*/  LD.E R35, desc[UR36][R16.64+0x26c] ;  /* 0x00026c2410237980 */ /* 0x000f22000c101900 */
[----:B------:R-:W-:Y:S02]  /*f4b0*/  F2FP.BF16.F32.PACK_AB R157, R157, R33 ;  /* 0x000000219d9d723e */ /* 0x000fe400000010ff */
[----:B------:R-:W-:Y:S01]  /*f4c0*/  F2FP.BF16.F32.PACK_AB R158, R158, R32 ;  /* 0x000000209e9e723e */ /* 0x000fe200000010ff */
[----:B------:R-:W4:Y:S01]  /*f4d0*/  LD.E R33, desc[UR36][R16.64+0x264] ;  /* 0x0002642410217980 */ /* 0x000f22000c101900 */
[----:B------:R-:W-:Y:S02]  /*f4e0*/  F2FP.BF16.F32.PACK_AB R159, R159, R31 ;  /* 0x0000001f9f9f723e */ /* 0x000fe400000010ff */
[----:B------:R-:W-:Y:S01]  /*f4f0*/  F2FP.BF16.F32.PACK_AB R160, R160, R30 ;  /* 0x0000001ea0a0723e */ /* 0x000fe200000010ff */
[----:B------:R-:W4:Y:S01]  /*f500*/  LD.E R31, desc[UR36][R16.64+0x25c] ;  /* 0x00025c24101f7980 */ /* 0x000f22000c101900 */
[----:B------:R-:W-:-:S02]  /*f510*/  F2FP.BF16.F32.PACK_AB R161, R161, R29 ;  /* 0x0000001da1a1723e */ /* 0x000fc400000010ff */
[----:B------:R-:W-:Y:S01]  /*f520*/  F2FP.BF16.F32.PACK_AB R162, R162, R28 ;  /* 0x0000001ca2a2723e */ /* 0x000fe200000010ff */
[----:B------:R-:W4:Y:S04]  /*f530*/  LD.E R29, desc[UR36][R16.64+0x254] ;  /* 0x00025424101d7980 */ /* 0x000f28000c101900 */
[----:B------:R-:W4:Y:S04]  /*f540*/  LD.E R28, desc[UR36][R16.64+0x250] ;  /* 0x00025024101c7980 */ /* 0x000f28000c101900 */
[----:B------:R-:W4:Y:S04]  /*f550*/  LD.E R30, desc[UR36][R16.64+0x258] ;  /* 0x00025824101e7980 */ /* 0x000f28000c101900 */
[----:B------:R-:W4:Y:S04]  /*f560*/  LD.E R32, desc[UR36][R16.64+0x260] ;  /* 0x0002602410207980 */ /* 0x000f28000c101900 */
[----:B------:R-:W4:Y:S04]  /*f570*/  LD.E R34, desc[UR36][R16.64+0x268] ;  /* 0x0002682410227980 */ /* 0x000f28000c101900 */
        /* <DEDUP_REMOVED lines=8> */
[----:B---3--:R-:W2:Y:S04]  /*f600*/  LD.E R45, desc[UR36][R16.64+0x294] ;  /* 0x00029424102d7980 */ /* 0x008ea8000c101900 */
        /* <DEDUP_REMOVED lines=54> */
[----:B------:R-:W-:Y:S01]  /*f970*/  ISETP.NE.U32.AND P0, PT, R25, RZ, PT ;  /* 0x000000ff1900720c */ /* 0x000fe20003f05070 */
[----:B------:R-:W-:-:S02]  /*f980*/  IMAD.MOV.U32 R25, RZ, RZ, R13 ;  /* 0x000000ffff197224 */ /* 0x000fc400078e000d */
[----:B------:R-:W2:Y:S03]  /*f990*/  LD.E R100, desc[UR36][R16.64+0x370] ;  /* 0x0003702410647980 */ /* 0x000ea6000c101900 */
        /* <DEDUP_REMOVED lines=56> */
[----:B------:R-:W-:Y:S02]  /*fd20*/  R2UR UR7, R13 ;  /* 0x000000000d0772ca */ /* 0x000fe400000e0000 */
[----:B------:R-:W-:Y:S01]  /*fd30*/  F2FP.BF16.F32.PACK_AB R152, R15, R152 ;  /* 0x000000980f98723e */ /* 0x000fe200000010ff */
[----:B------:R-:W-:-:S03]  /*fd40*/  VOTEU.ANY UP0, P0 ;  /* 0x00000000003f7886 */ /* 0x000fc60000000100 */
[----:B--2---:R-:W-:-:S07]  /*fd50*/  WARPGROUP.ARRIVE ;  /* 0x00000000000079c5 */ /* 0x004fce0000000000 */
[----:B------:R-:W-:Y:S01]  /*fd60*/  HGMMA.64x256x16.F32.BF16 R24, R152, gdesc[UR4].tnspB, R24, UP0, gsb0 ;  /* 0x43e0000498187df0 */ /* 0x000fe2000b801818 */
[----:B------:R-:W-:Y:S02]  /*fd70*/  F2FP.BF16.F32.PACK_AB R163, R14, R163 ;  /* 0x000000a30ea3723e */ /* 0x000fe400000010ff */
        /* <DEDUP_REMOVED lines=131> */
[----:B------:R-:W-:Y:S01]  /*105b0*/  STL [R1+0x68], R0 ;  /* 0x0000680001007387 */ /* 0x000fe20000100800 */
[----:B------:R-:W-:Y:S02]  /*105c0*/  VIADD R14, R12, 0x180 ;  /* 0x000001800c0e7836 */ /* 0x000fe40000000000 */
[----:B------:R-:W-:-:S03]  /*105d0*/  IMAD.MOV.U32 R15, RZ, RZ, R13 ;  /* 0x000000ffff0f7224 */ /* 0x000fc600078e000d */
[----:B------:R-:W-:Y:S02]  /*105e0*/  R2UR UR6, R14 ;  /* 0x000000000e0672ca */ /* 0x000fe400000e0000 */
[----:B------:R-:W-:Y:S02]  /*105f0*/  R2UR UR7, R15 ;  /* 0x000000000f0772ca */ /* 0x000fe400000e0000 */
[----:B------:R-:W-:Y:S02]  /*10600*/  F2FP.BF16.F32.PACK_AB R152, R223, R222 ;  /* 0x000000dedf98723e */ /* 0x000fe400000010ff */
[----:B------:R-:W-:Y:S02]  /*10610*/  F2FP.BF16.F32.PACK_AB R153, R221, R220 ;  /* 0x000000dcdd99723e */ /* 0x000fe400000010ff */
[----:B------:R-:W-:Y:S02]  /*10620*/  F2FP.BF16.F32.PACK_AB R154, R219, R218 ;  /* 0x000000dadb9a723e */ /* 0x000fe400000010ff */
[----:B------:R-:W-:Y:S01]  /*10630*/  F2FP.BF16.F32.PACK_AB R155, R175, R174 ;  /* 0x000000aeaf9b723e */ /* 0x000fe200000010ff */
[----:B------:R-:W-:-:S02]  /*10640*/  WARPGROUP.DEPBAR.LE gsb0, 0x0 ;  /* 0x00008000000079c5 */ /* 0x000fc40000010000 */
        /* <DEDUP_REMOVED lines=132> */
[----:B------:R-:W-:Y:S01]  /*10e90*/  IMAD.MOV.U32 R15, RZ, RZ, R13 ;  /* 0x000000ffff0f7224 */ /* 0x000fe200078e000d */
        /* <DEDUP_REMOVED lines=131> */
[----:B------:R-:W-:Y:S01]  /*116d0*/  R2UR UR6, R14 ;  /* 0x000000000e0672ca */ /* 0x000fe200000e0000 */
[----:B------:R-:W-:Y:S01]  /*116e0*/  STL [R1+0x68], R0 ;  /* 0x0000680001007387 */ /* 0x000fe20000100800 */
[----:B------:R-:W-:Y:S01]  /*116f0*/  R2UR UR7, R15 ;  /* 0x000000000f0772ca */ /* 0x000fe200000e0000 */
[----:B------:R-:W-:Y:S01]  /*11700*/  VIADD R12, R12, 0x280 ;  /* 0x000002800c0c7836 */ /* 0x000fe20000000000 */
[----:B------:R-:W-:Y:S02]  /*11710*/  WARPGROUP.DEPBAR.LE gsb0, 0x0 ;  /* 0x00008000000079c5 */ /* 0x000fe40000010000 */
[----:B------:R-:W-:Y:S01]  /*11720*/  ST.E desc[UR36][R16.64+0x240], R24 ;  /* 0x0002401810007985 */ /* 0x000fe2000c101924 */
[----:B------:R-:W-:Y:S02]  /*11730*/  F2FP.BF16.F32.PACK_AB R152, R173, R172 ;  /* 0x000000acad98723e */ /* 0x000fe400000010ff */
[----:B------:R-:W-:Y:S01]  /*11740*/  F2FP.BF16.F32.PACK_AB R153, R171, R170 ;  /* 0x000000aaab99723e */ /* 0x000fe200000010ff */
[----:B------:R-:W-:Y:S01]  /*11750*/  ST.E desc[UR36][R4.64], R25 ;  /* 0x0000001904007985 */ /* 0x000fe2000c101924 */
[----:B------:R-:W-:-:S02]  /*11760*/  F2FP.BF16.F32.PACK_AB R154, R168, R169 ;  /* 0x000000a9a89a723e */ /* 0x000fc400000010ff */
[----:B------:R-:W-:Y:S01]  /*11770*/  F2FP.BF16.F32.PACK_AB R155, R167, R166 ;  /* 0x000000a6a79b723e */ /* 0x000fe200000010ff */
        /* <DEDUP_REMOVED lines=266> */
[----:B------:R-:W-:Y:S02]  /*12820*/  STL [R1+0x68], R0 ;  /* 0x0000680001007387 */ /* 0x000fe40000100800 */
        /* <DEDUP_REMOVED lines=129> */
[----:B------:R0:W-:Y:S04]  /*13040*/  STL [R1+0x68], R0 ;  /* 0x0000680001007387 */ /* 0x0001e80000100800 */
[----:B------:R-:W2:Y:S04]  /*13050*/  LD.E R3, desc[UR36][R16.64+0x240] ;  /* 0x0002402410037980 */ /* 0x000ea8000c101900 */
[----:B--2---:R1:W-:Y:S04]  /*13060*/  ST.E desc[UR36][R16.64+0x240], R3 ;  /* 0x0002400310007985 */ /* 0x0043e8000c101924 */
[----:B------:R-:W2:Y:S04]  /*13070*/  LD.E R11, desc[UR36][R4.64] ;  /* 0x00000024040b7980 */ /* 0x000ea8000c101900 */
[----:B--2---:R2:W-:Y:S04]  /*13080*/  ST.E desc[UR36][R4.64], R11 ;  /* 0x0000000b04007985 */ /* 0x0045e8000c101924 */
[----:B------:R-:W3:Y:S04]  /*13090*/  LD.E R13, desc[UR36][R8.64] ;  /* 0x00000024080d7980 */ /* 0x000ee8000c101900 */
[----:B---3--:R3:W-:Y:S04]  /*130a0*/  ST.E desc[UR36][R8.64], R13 ;  /* 0x0000000d08007985 */ /* 0x0087e8000c101924 */
[----:B------:R-:W4:Y:S04]  /*130b0*/  LD.E R15, desc[UR36][R6.64] ;  /* 0x00000024060f7980 */ /* 0x000f28000c101900 */
[----:B----4-:R4:W-:Y:S04]  /*130c0*/  ST.E desc[UR36][R6.64], R15 ;  /* 0x0000000f06007985 */ /* 0x0109e8000c101924 */
[----:B0-----:R-:W4:Y:S04]  /*130d0*/  LD.E R0, desc[UR36][R16.64+0x3b0] ;  /* 0x0003b02410007980 */ /* 0x001f28000c101900 */
        /* <DEDUP_REMOVED lines=124> */
[----:B0-----:R-:W4:Y:S04]  /*138a0*/  LD.E R0, desc[UR36][R16.64+0x28] ;  /* 0x0000282410007980 */ /* 0x001f28000c101900 */
[----:B------:R-:W-:Y:S04]  /*138b0*/  ST.E desc[UR36][R16.64+0x250], R19 ;  /* 0x0002501310007985 */ /* 0x000fe8000c101924 */
[----:B------:R-:W-:Y:S04]  /*138c0*/  ST.E desc[UR36][R16.64+0x254], R21 ;  /* 0x0002541510007985 */ /* 0x000fe8000c101924 */
[----:B------:R-:W-:Y:S04]  /*138d0*/  ST.E desc[UR36][R16.64+0x258], R25 ;  /* 0x0002581910007985 */ /* 0x000fe8000c101924 */
[----:B------:R-:W-:Y:S04]  /*138e0*/  ST.E desc[UR36][R16.64+0x25c], R27 ;  /* 0x00025c1b10007985 */ /* 0x000fe8000c101924 */
[----:B------:R0:W-:Y:S04]  /*138f0*/  ST.E desc[UR36][R16.64+0x260], R3 ;  /* 0x0002600310007985 */ /* 0x0001e8000c101924 */
[----:B------:R1:W-:Y:S04]  /*13900*/  ST.E desc[UR36][R16.64+0x264], R29 ;  /* 0x0002641d10007985 */ /* 0x0003e8000c101924 */
[----:B--2---:R1:W-:Y:S04]  /*13910*/  ST.E desc[UR36][R16.64+0x268], R5 ;  /* 0x0002680510007985 */ /* 0x0043e8000c101924 */
[----:B------:R1:W-:Y:S04]  /*13920*/  ST.E desc[UR36][R16.64+0x26c], R11 ;  /* 0x00026c0b10007985 */ /* 0x0003e8000c101924 */
[----:B---3--:R1:W-:Y:S04]  /*13930*/  ST.E desc[UR36][R16.64+0x270], R9 ;  /* 0x0002700910007985 */ /* 0x0083e8000c101924 */
        /* <DEDUP_REMOVED lines=114> */
[----:B0-----:R1:W5:Y:S01]  /*14060*/  LDL R3, [R1+0x1f8] ;  /* 0x0001f80001037983 */ /* 0x0013620000100800 */
[----:B------:R-:W-:-:S04]  /*14070*/  LOP3.LUT R0, R0, 0x1, RZ, 0xfc, !PT ;  /* 0x0000000100007812 */ /* 0x000fc800078efcff */
[----:B------:R-:W-:Y:S01]  /*14080*/  ISETP.NE.AND P0, PT, R0, 0x3, PT ;  /* 0x000000030000780c */ /* 0x000fe20003f05270 */
[----:B------:R-:W-:-:S12]  /*14090*/  BSSY B0, `(.L_x_12682) ;  /* 0x0000003000007945 */ /* 0x000fd80003800000 */
[----:B-1----:R-:W-:Y:S05]  /*140a0*/  @!P0 BRA `(.L_x_12683) ;  /* 0x0000000000048947 */ /* 0x002fea0003800000 */
[----:B------:R-:W-:Y:S01]  /*140b0*/  BPT.TRAP 0x1 ;  /* 0x000000040000795c */ /* 0x000fe20000300000 */
.L_x_12683:
[----:B------:R-:W-:Y:S05]  /*140c0*/  BSYNC B0 ;  /* 0x0000000000007941 */ /* 0x000fea0003800000 */
.L_x_12682:
[----:B------:R-:W2:Y:S04]  /*140d0*/  LD.E.64 R4, desc[UR36][R16.64+0x48] ;  /* 0x0000482410047980 */ /* 0x000ea8000c101b00 */
[----:B------:R-:W3:Y:S01]  /*140e0*/  LD.E R0, desc[UR36][R16.64+0x34] ;  /* 0x0000342410007980 */ /* 0x000ee2000c101900 */
[C---:B------:R-:W-:Y:S01]  /*140f0*/  ISETP.GT.AND P0, PT, R10.reuse, R2, PT ;  /* 0x000000020a00720c */ /* 0x040fe20003f04270 */
[----:B------:R-:W-:Y:S01]  /*14100*/  VIADD R10, R10, 0xffffffff ;  /* 0xffffffff0a0a7836 */ /* 0x000fe20000000000 */
[----:B--2---:R-:W-:-:S05]  /*14110*/  MOV R4, R4 ;  /* 0x0000000400047202 */ /* 0x004fca0000000f00 */
[----:B-----5:R-:W-:-:S05]  /*14120*/  IMAD R3, R3, 0x8, R4 ;  /* 0x0000000803037824 */ /* 0x020fca00078e0204 */
[----:B---3--:R-:W-:-:S04]  /*14130*/  PRMT R0, R0, 0x654, R3 ;  /* 0x0000065400007816 */ /* 0x008fc80000000003 */
[----:B------:R0:W-:Y:S01]  /*14140*/  SYNCS.ARRIVE.TRANS64.RED.A1T0 RZ, [R0+URZ], RZ ;  /* 0x000000ff00ff79a7 */ /* 0x0001e2000810043f */
[----:B------:R-:W-:Y:S05]  /*14150*/  @P0 BRA `(.L_x_12684) ;  /* 0xffffff6000540947 */ /* 0x000fea000383ffff */
.L_x_12665:
[----:B------:R-:W-:-:S13]  /*14160*/  ISETP.GE.AND P0, PT, R10, UR40, PT ;  /* 0x000000280a007c0c */ /* 0x000fda000bf06270 */
[----:B------:R-:W-:Y:S05]  /*14170*/  @!P0 BRA `(.L_x_12685) ;  /* 0x000000b000988947 */ /* 0x000fea0003800000 */
[----:B------:R1:W5:Y:S01]  /*14180*/  LDL.64 R2, [R1+0x158] ;  /* 0x0001580001027983 */ /* 0x0003620000100a00 */
[----:B------:R-:W-:-:S05]  /*14190*/  IADD3 R4, P0, R16, 0x28, RZ ;  /* 0x0000002810047810 */ /* 0x000fca0007f1e0ff */
[----:B------:R-:W-:-:S08]  /*141a0*/  IMAD.X R5, RZ, RZ, R17, P0 ;  /* 0x000000ffff057224 */ /* 0x000fd000000e0611 */
.L_x_12714:
[----:B--2--5:R-:W2:Y:S04]  /*141b0*/  LD.E R7, desc[UR36][R2.64] ;  /* 0x0000002402077980 */ /* 0x024ea8000c101900 */
[----:B0-----:R-:W3:Y:S01]  /*141c0*/  LD.E R0, desc[UR36][R2.64+0x8] ;  /* 0x0000082402007980 */ /* 0x001ee2000c101900 */
        /* <DEDUP_REMOVED lines=10> */
[----:B------:R-:W2:Y:S01]  /*14270*/  LDL R0, [R1] ;  /* 0x0000000001007983 */ /* 0x000ea20000100800 */
[----:B------:R-:W-:Y:S05]  /*14280*/  YIELD ;  /* 0x0000000000007946 */ /* 0x000fea0003800000 */
[----:B------:R-:W-:Y:S01]  /*14290*/  BSSY B0, `(.L_x_12686) ;  /* 0x0000006000007945 */ /* 0x000fe20003800000 */
[----:B---3--:R-:W-:Y:S01]  /*142a0*/  @!P0 IMAD.MOV.U32 R7, RZ, RZ, RZ ;  /* 0x000000ffff078224 */ /* 0x008fe200078e00ff */
[----:B--2---:R-:W-:-:S04]  /*142b0*/  LOP3.LUT R0, R0, 0x1, RZ, 0xfc, !PT ;  /* 0x0000000100007812 */ /* 0x004fc800078efcff */
[----:B------:R-:W-:-:S13]  /*142c0*/  ISETP.NE.AND P1, PT, R0, 0x3, PT ;  /* 0x000000030000780c */ /* 0x000fda0003f25270 */
[----:B0-----:R-:W-:Y:S05]  /*142d0*/  @!P1 BRA `(.L_x_12687) ;  /* 0x0000000000049947 */ /* 0x001fea0003800000 */
[----:B------:R-:W-:Y:S01]  /*142e0*/  BPT.TRAP 0x1 ;  /* 0x000000040000795c */ /* 0x000fe20000300000 */
.L_x_12687:
[----:B------:R-:W-:Y:S05]  /*142f0*/  BSYNC B0 ;  /* 0x0000000000007941 */ /* 0x000fea0003800000 */
.L_x_12686:
[----:B------:R-:W2:Y:S01]  /*14300*/  LDL.64 R8, [R1+0x18] ;  /* 0x0000180001087983 */ /* 0x000ea20000100a00 */
[----:B-----5:R-:W-:Y:S02]  /*14310*/  SHF.L.U32 R12, R11, 0x1f, RZ ;  /* 0x0000001f0b0c7819 */ /* 0x020fe400000006ff */
[----:B--2---:R-:W-:-:S05]  /*14320*/  MOV R8, R8 ;  /* 0x0000000800087202 */ /* 0x004fca0000000f00 */
[----:B------:R-:W-:-:S04]  /*14330*/  IMAD R7, R7, 0x8, R8 ;  /* 0x0000000807077824 */ /* 0x000fc800078e0208 */
[----:B------:R0:W2:Y:S01]  /*14340*/  SYNCS.PHASECHK.TRANS64.TRYWAIT P0, [R7+URZ], R12 ;  /* 0x0000000c070075a7 */ /* 0x0000a2000800017f */
[----:B------:R0:W5:Y:S04]  /*14350*/  LD.E R0, desc[UR36][R2.64] ;  /* 0x0000002402007980 */ /* 0x000168000c101900 */
[----:B------:R0:W5:Y:S01]  /*14360*/  LD.E R6, desc[UR36][R2.64+0x4] ;  /* 0x0000042402067980 */ /* 0x000162000c101900 */
[----:B------:R-:W-:Y:S04]  /*14370*/  BSSY B0, `(.L_x_12688) ;  /* 0x0000003000007945 */ /* 0x000fe80003800000 */
[----:B------:R-:W-:Y:S05]  /*14380*/  @!P1 BRA `(.L_x_12689) ;  /* 0x0000000000049947 */ /* 0x000fea0003800000 */
[----:B------:R-:W-:Y:S01]  /*14390*/  BPT.TRAP 0x1 ;  /* 0x000000040000795c */ /* 0x000fe20000300000 */
.L_x_12689:
[----:B------:R-:W-:Y:S05]  /*143a0*/  BSYNC B0 ;  /* 0x0000000000007941 */ /* 0x000fea0003800000 */
.L_x_12688:
[----:B------:R-:W-:Y:S04]  /*143b0*/  BSSY B0, `(.L_x_12690) ;  /* 0x0000006000007945 */ /* 0x000fe80003800000 */
[----:B--2---:R-:W-:Y:S05]  /*143c0*/  @P0 BRA `(.L_x_12691) ;  /* 0x0000000000100947 */ /* 0x004fea0003800000 */
[----:B-----5:R-:W-:Y:S01]  /*143d0*/  IMAD R0, R0, 0x8, R8 ;  /* 0x0000000800007824 */ /* 0x020fe200078e0208 */
[----:B0-----:R-:W-:-:S04]  /*143e0*/  SHF.L.U32 R7, R6, 0x1f, RZ ;  /* 0x0000001f06077819 */ /* 0x001fc800000006ff */
[----:B------:R-:W0:Y:S02]  /*143f0*/  SYNCS.PHASECHK.TRANS64.TRYWAIT P0, [R0+URZ], R7 ;  /* 0x00000007000075a7 */ /* 0x000e24000800017f */
[----:B0-----:R-:W-:Y:S05]  /*14400*/  @!P0 BRA `(.L_x_12692) ;  /* 0x0000018000748947 */ /* 0x001fea0003800000 */
.L_x_12691:
[----:B------:R-:W-:Y:S05]  /*14410*/  BSYNC B0 ;  /* 0x0000000000007941 */ /* 0x000fea0003800000 */
.L_x_12690:
[----:B------:R-:W2:Y:S04]  /*14420*/  LD.E R11, desc[UR36][R2.64] ;  /* 0x00000024020b7980 */ /* 0x000ea8000c101900 */
[----:B------:R-:W2:Y:S01]  /*14430*/  LDL.64 R14, [R1+0x80] ;  /* 0x00008000010e7983 */ /* 0x000ea20000100a00 */
[----:B------:R-:W-:Y:S05]  /*14440*/  WARPSYNC.ALL ;  /* 0x0000000000007948 */ /* 0x000fea0003800000 */
[----:B------:R-:W3:Y:S04]  /*14450*/  LDL.64 R18, [R1+0x78] ;  /* 0x0000780001127983 */ /* 0x000ee80000100a00 */
[----:B0----5:R-:W4:Y:S04]  /*14460*/  LDL.64 R6, [R1+0x78] ;  /* 0x0000780001067983 */ /* 0x021f280000100a00 */
[----:B------:R-:W4:Y:S01]  /*14470*/  LDL.64 R8, [R1+0x78] ;  /* 0x0000780001087983 */ /* 0x000f220000100a00 */
[----:B--2---:R-:W-:Y:S01]  /*14480*/  IMAD R14, R11, 0x300, R14 ;  /* 0x000003000b0e7824 */ /* 0x004fe200078e020e */
[----:B------:R-:W-:-:S02]  /*14490*/  R2UR UR7, R15 ;  /* 0x000000000f0772ca */ /* 0x000fc400000e0000 */
[----:B------:R-:W2:Y:S01]  /*144a0*/  LDL.64 R12, [R1+0x78] ;  /* 0x00007800010c7983 */ /* 0x000ea20000100a00 */
        /* <DEDUP_REMOVED lines=26> */
[--C-:B------:R-:W-:Y:S01]  /*14650*/  IMAD.MOV.U32 R7, RZ, RZ, R15.reuse ;  /* 0x000000ffff077224 */ /* 0x100fe200078e000f */
[----:B------:R-:W-:Y:S01]  /*14660*/  HGMMA.64x96x16.F32.BF16 R24, gdesc[UR4], R24, gsb0 ;  /* 0x01600000041879f0 */ /* 0x000fe20008001818 */
[----:B------:R-:W-:Y:S01]  /*14670*/  R2UR UR4, R8 ;  /* 0x00000000080472ca */ /* 0x000fe200000e0000 */
[----:B--2---:R-:W-:Y:S01]  /*14680*/  VIADD R12, R12, 0x6 ;  /* 0x000000060c0c7836 */ /* 0x004fe20000000000 */
[----:B------:R-:W-:Y:S01]  /*14690*/  R2UR UR6, R6 ;  /* 0x00000000060672ca */ /* 0x000fe200000e0000 */
[----:B------:R-:W-:Y:S01]  /*146a0*/  VIADD R6, R14, 0x6 ;  /* 0x000000060e067836 */ /* 0x000fe20000000000 */
[----:B------:R-:W-:Y:S01]  /*146b0*/  R2UR UR7, R7 ;  /* 0x00000000070772ca */ /* 0x000fe200000e0000 */
[----:B------:R-:W-:Y:S01]  /*146c0*/  IMAD.MOV.U32 R7, RZ, RZ, R15 ;  /* 0x000000ffff077224 */ /* 0x000fe200078e000f */
        /* <DEDUP_REMOVED lines=14> */
[----:B0-----:R-:W-:Y:S05]  /*147b0*/  @!P0 BRA `(.L_x_12694) ;  /* 0x0000000000048947 */ /* 0x001fea0003800000 */
[----:B------:R-:W-:Y:S01]  /*147c0*/  BPT.TRAP 0x1 ;  /* 0x000000040000795c */ /* 0x000fe20000300000 */
.L_x_12694:
[----:B------:R-:W-:Y:S05]  /*147d0*/  BSYNC B0 ;  /* 0x0000000000007941 */ /* 0x000fea0003800000 */
.L_x_12693:
        /* <DEDUP_REMOVED lines=11> */
[----:B0-2---:R-:W-:Y:S05]  /*14890*/  @!P1 BRA `(.L_x_12696) ;  /* 0x0000000000049947 */ /* 0x005fea0003800000 */
[----:B------:R-:W-:Y:S01]  /*148a0*/  BPT.TRAP 0x1 ;  /* 0x000000040000795c */ /* 0x000fe20000300000 */
.L_x_12696:
[----:B------:R-:W-:Y:S05]  /*148b0*/  BSYNC B0 ;  /* 0x0000000000007941 */ /* 0x000fea0003800000 */
.L_x_12695:
        /* <DEDUP_REMOVED lines=8> */
.L_x_12698:
[----:B------:R-:W-:Y:S05]  /*14940*/  BSYNC B0 ;  /* 0x0000000000007941 */ /* 0x000fea0003800000 */
.L_x_12697:
[----:B------:R-:W2:Y:S04]  /*14950*/  LD.E R19, desc[UR36][R2.64] ;  /* 0x0000002402137980 */ /* 0x000ea8000c101900 */
[----:B------:R-:W2:Y:S04]  /*14960*/  LDL.64 R4, [R1+0xf8] ;  /* 0x0000f80001047983 */ /* 0x000ea80000100a00 */
[----:B------:R-:W3:Y:S04]  /*14970*/  LDL R11, [R1+0x70] ;  /* 0x00007000010b7983 */ /* 0x000ee80000100800 */
[----:B0----5:R-:W4:Y:S04]  /*14980*/  LDL.64 R6, [R1+0xf0] ;  /* 0x0000f00001067983 */ /* 0x021f280000100a00 */
[----:B------:R-:W4:Y:S04]  /*14990*/  LDL.64 R14, [R1+0xf0] ;  /* 0x0000f000010e7983 */ /* 0x000f280000100a00 */
[----:B------:R-:W4:Y:S04]  /*149a0*/  LDL.64 R12, [R1+0xf0] ;  /* 0x0000f000010c7983 */ /* 0x000f280000100a00 */
[----:B------:R-:W4:Y:S01]  /*149b0*/  LDL.64 R8, [R1+0xf0] ;  /* 0x0000f00001087983 */ /* 0x000f220000100a00 */
[----:B------:R-:W-:Y:S05]  /*149c0*/  WARPSYNC.ALL ;  /* 0x0000000000007948 */ /* 0x000fea0003800000 */
[----:B------:R-:W-:Y:S01]  /*149d0*/  WARPGROUP.ARRIVE ;  /* 0x00000000000079c5 */ /* 0x000fe20000000000 */
[----:B--2---:R-:W-:Y:S01]  /*149e0*/  IMAD R4, R19, 0xc00, R4 ;  /* 0x00000c0013047824 */ /* 0x004fe200078e0204 */
[----:B------:R-:W-:-:S02]  /*149f0*/  R2UR UR7, R5 ;  /* 0x00000000050772ca */ /* 0x000fc400000e0000 */
[----:B---3--:R-:W-:Y:S02]  /*14a00*/  ISETP.NE.U32.AND P0, PT, R11, RZ, PT ;  /* 0x000000ff0b00720c */ /* 0x008fe40003f05070 */
[----:B------:R-:W-:Y:S02]  /*14a10*/  R2UR UR6, R4 ;  /* 0x00000000040672ca */ /* 0x000fe400000e0000 */
[----:B----4-:R-:W-:Y:S02]  /*14a20*/  R2UR UR4, R6 ;  /* 0x00000000060472ca */ /* 0x010fe400000e0000 */
[----:B------:R-:W-:Y:S02]  /*14a30*/  R2UR UR5, R7 ;  /* 0x00000000070572ca */ /* 0x000fe400000e0000 */
[----:B------:R-:W2:Y:S05]  /*14a40*/  LDL.64 R6, [R1+0xf0] ;  /* 0x0000f00001067983 */ /* 0x000eaa0000100a00 */
        /* <DEDUP_REMOVED lines=150> */
[----:B------:R-:W-:Y:S01]  /*153b0*/  VIADD R8, R8, 0xc06 ;  /* 0x00000c0608087836 */ /* 0x000fe20000000000 */
[----:B------:R-:W0:Y:S01]  /*153c0*/  S2R R20, SR_TID.X ;  /* 0x0000000000147919 */ /* 0x000e220000002100 */
[----:B------:R-:W-:Y:S01]  /*153d0*/  VIADD R4, R4, 0x906 ;  /* 0x0000090604047836 */ /* 0x000fe20000000000 */
[----:B------:R2:W-:Y:S01]  /*153e0*/  STL [R1+0x70], R0 ;  /* 0x0000700001007387 */ /* 0x0005e20000100800 */
[----:B------:R-:W-:-:S02]  /*153f0*/  WARPGROUP.DEPBAR.LE gsb0, 0x0 ;  /* 0x00008000000079c5 */ /* 0x000fc40000010000 */
[----:B------:R-:W-:Y:S01]  /*15400*/  WARPGROUP.ARRIVE ;  /* 0x00000000000079c5 */ /* 0x000fe20000000000 */
[----:B------:R2:W5:Y:S05]  /*15410*/  LDL R7, [R1+0xc] ;  /* 0x00000c0001077983 */ /* 0x00056a0000100800 */
[----:B------:R-:W-:Y:S01]  /*15420*/  HGMMA.64x96x16.F32.BF16 R24, gdesc[UR4], R24, gsb0 ;  /* 0x01600000041879f0 */ /* 0x000fe20008001818 */
[----:B------:R-:W-:Y:S02]  /*15430*/  R2UR UR4, R8 ;  /* 0x00000000080472ca */ /* 0x000fe400000e0000 */
[----:B------:R-:W-:Y:S02]  /*15440*/  R2UR UR5, R9 ;  /* 0x00000000090572ca */ /* 0x000fe400000e0000 */
[----:B------:R-:W-:-:S02]  /*15450*/  R2UR UR6, R4 ;  /* 0x00000000040672ca */ /* 0x000fc400000e0000 */
[----:B------:R-:W-:Y:S01]  /*15460*/  R2UR UR7, R5 ;  /* 0x00000000050772ca */ /* 0x000fe200000e0000 */
[----:B------:R-:W3:Y:S04]  /*15470*/  LDL R4, [R1] ;  /* 0x0000000001047983 */ /* 0x000ee80000100800 */
[----:B------:R2:W-:Y:S01]  /*15480*/  STL [R1+0x70], R0 ;  /* 0x0000700001007387 */ /* 0x0005e20000100800 */
[----:B------:R-:W-:Y:S02]  /*15490*/  WARPGROUP.DEPBAR.LE gsb0, 0x0 ;  /* 0x00008000000079c5 */ /* 0x000fe40000010000 */
[----:B------:R-:W-:-:S06]  /*154a0*/  WARPGROUP.ARRIVE ;  /* 0x00000000000079c5 */ /* 0x000fcc0000000000 */
[----:B------:R-:W-:Y:S01]  /*154b0*/  HGMMA.64x96x16.F32.BF16 R24, gdesc[UR4], R24, gsb0 ;  /* 0x01600000041879f0 */ /* 0x000fe20008001818 */
[----:B------:R2:W-:Y:S01]  /*154c0*/  STL [R1+0x70], R0 ;  /* 0x0000700001007387 */ /* 0x0005e20000100800 */
[----:B0-----:R-:W-:-:S03]  /*154d0*/  SHF.R.U32.HI R20, RZ, 0x7, R20 ;  /* 0x00000007ff147819 */ /* 0x001fc60000011614 */
[----:B------:R2:W-:Y:S04]  /*154e0*/  STL [R1+0x70], R0 ;  /* 0x0000700001007387 */ /* 0x0005e80000100800 */
[----:B------:R2:W-:Y:S04]  /*154f0*/  STL [R1+0x70], R0 ;  /* 0x0000700001007387 */ /* 0x0005e80000100800 */
[----:B------:R2:W-:Y:S04]  /*15500*/  STL [R1+0x70], R0 ;  /* 0x0000700001007387 */ /* 0x0005e80000100800 */
[----:B------:R2:W-:Y:S01]  /*15510*/  STL [R1+0x70], R0 ;  /* 0x0000700001007387 */ /* 0x0005e20000100800 */
[----:B------:R-:W-:-:S03]  /*15520*/  IADD3 R5, -R20, 0xb, RZ ;  /* 0x0000000b14057810 */ /* 0x000fc60007ffe1ff */
        /* <DEDUP_REMOVED lines=11> */
[----:B------:R2:W5:Y:S01]  /*155e0*/  LD.E R6, desc[UR36][R2.64] ;  /* 0x0000002402067980 */ /* 0x000562000c101900 */
[----:B------:R-:W-:Y:S01]  /*155f0*/  BSSY B0, `(.L_x_12700) ;  /* 0x0000005000007945 */ /* 0x000fe20003800000 */
[----:B---3--:R-:W-:-:S04]  /*15600*/  LOP3.LUT R4, R4, 0x1, RZ, 0xfc, !PT ;  /* 0x0000000104047812 */ /* 0x008fc800078efcff */
[----:B------:R-:W-:-:S13]  /*15610*/  ISETP.NE.AND P0, PT, R4, 0x3, PT ;  /* 0x000000030400780c */ /* 0x000fda0003f05270 */
[----:B--2---:R-:W-:Y:S05]  /*15620*/  @!P0 BRA `(.L_x_12701) ;  /* 0x0000000000048947 */ /* 0x004fea0003800000 */
[----:B------:R-:W-:Y:S01]  /*15630*/  BPT.TRAP 0x1 ;  /* 0x000000040000795c */ /* 0x000fe20000300000 */
.L_x_12701:
[----:B------:R-:W-:Y:S05]  /*15640*/  BSYNC B0 ;  /* 0x0000000000007941 */ /* 0x000fea0003800000 */
.L_x_12700:
[----:B------:R-:W2:Y:S02]  /*15650*/  LDL.64 R4, [R1+0x20] ;  /* 0x0000200001047983 */ /* 0x000ea40000100a00 */
[----:B--2---:R-:W-:-:S05]  /*15660*/  MOV R5, R4 ;  /* 0x0000000400057202 */ /* 0x004fca0000000f00 */
[----:B-----5:R-:W-:-:S05]  /*15670*/  IMAD R6, R6, 0x8, R5 ;  /* 0x0000000806067824 */ /* 0x020fca00078e0205 */
[----:B------:R-:W-:-:S04]  /*15680*/  PRMT R6, R7, 0x654, R6 ;  /* 0x0000065407067816 */ /* 0x000fc80000000006 */
[----:B------:R0:W-:Y:S01]  /*15690*/  SYNCS.ARRIVE.TRANS64.RED.A1T0 RZ, [R6+URZ], RZ ;  /* 0x000000ff06ff79a7 */ /* 0x0001e2000810043f */
[----:B------:R-:W2:Y:S04]  /*156a0*/  LD.E.64 R4, desc[UR36][R16.64+0x150] ;  /* 0x0001502410047980 */ /* 0x000ea8000c101b00 */
[----:B------:R-:W3:Y:S04]  /*156b0*/  LDL R73, [R1+0x11c] ;  /* 0x00011c0001497983 */ /* 0x000ee80000100800 */
[----:B------:R-:W4:Y:S04]  /*156c0*/  LDL R72, [R1+0x50] ;  /* 0x0000500001487983 */ /* 0x000f280000100800 */
[----:B------:R-:W3:Y:S04]  /*156d0*/  LDL.64 R8, [R1+0x140] ;  /* 0x0001400001087983 */ /* 0x000ee80000100a00 */
[----:B------:R-:W4:Y:S04]  /*156e0*/  LDL R21, [R1+0x148] ;  /* 0x0001480001157983 */ /* 0x000f280000100800 */
[----:B------:R-:W4:Y:S04]  /*156f0*/  LDL.128 R12, [R1+0x130] ;  /* 0x00013000010c7983 */ /* 0x000f280000100c00 */
[----:B--2---:R-:W2:Y:S04]  /*15700*/  LD.E R20, desc[UR36][R4.64] ;  /* 0x0000002404147980 */ /* 0x004ea8000c101900 */
[----:B0-----:R-:W2:Y:S01]  /*15710*/  LDL.128 R4, [R1+0x120] ;  /* 0x0001200001047983 */ /* 0x001ea20000100c00 */
[----:B---3--:R-:W-:-:S02]  /*15720*/  ISETP.NE.AND P0, PT, R8, 0x1, PT ;  /* 0x000000010800780c */ /* 0x008fc40003f05270 */
[----:B----4-:R-:W-:Y:S01]  /*15730*/  ISETP.GE.AND P1, PT, R13, 0x1, PT ;  /* 0x000000010d00780c */ /* 0x010fe20003f26270 */
[----:B------:R-:W-:Y:S01]  /*15740*/  BSSY B0, `(.L_x_12702) ;  /* 0x000009e000007945 */ /* 0x000fe20003800000 */
[-C--:B--2---:R-:W-:Y:S01]  /*15750*/  FMUL.FTZ R77, R36, R20.reuse ;  /* 0x00000014244d7220 */ /* 0x084fe20000410000 */
[-C--:B------:R-:W-:Y:S01]  /*15760*/  FMUL.FTZ R36, R50, R20.reuse ;  /* 0x0000001432247220 */ /* 0x080fe20000410000 */
        /* <DEDUP_REMOVED lines=25> */
[-C--:B------:R-:W-:Y:S01]  /*15900*/  FMUL.FTZ R54, R60, R20.reuse ;  /* 0x000000143c367220 */ /* 0x080fe20000410000 */
[----:B------:R-:W-:Y:S01]  /*15910*/  FMUL.FTZ R46, R48, R20 ;  /* 0x00000014302e7220 */ /* 0x000fe20000410000 */
[----:B------:R-:W-:Y:S01]  /*15920*/  LEA.HI R60, R53, R58, RZ, 0x2 ;  /* 0x0000003a353c7211 */ /* 0x000fe200078f10ff */
[-C--:B------:R-:W-:Y:S01]  /*15930*/  FMUL.FTZ R48, R52, R20.reuse ;  /* 0x0000001434307220 */ /* 0x080fe20000410000 */
[-C--:B------:R-:W-:Y:S01]  /*15940*/  FMUL.FTZ R78, R37, R20.reuse ;  /* 0x00000014254e7220 */ /* 0x080fe20000410000 */
[-C--:B------:R-:W-:Y:S01]  /*15950*/  FMUL.FTZ R52, R57, R20.reuse ;  /* 0x0000001439347220 */ /* 0x080fe20000410000 */
[-C--:B------:R-:W-:Y:S01]  /*15960*/  FMUL.FTZ R19, R27, R20.reuse ;  /* 0x000000141b137220 */ /* 0x080fe20000410000 */
[-C--:B------:R-:W-:Y:S01]  /*15970*/  FMUL.FTZ R37, R59, R20.reuse ;  /* 0x000000143b257220 */ /* 0x080fe20000410000 */
[----:B------:R-:W-:Y:S01]  /*15980*/  LEA.HI R57, R56, R73, RZ, 0x2 ;  /* 0x0000004938397211 */ /* 0x000fe200078f10ff */
[-C--:B------:R-:W-:Y:S01]  /*15990*/  FMUL.FTZ R27, R31, R20.reuse ;  /* 0x000000141f1b7220 */ /* 0x080fe20000410000 */
[--C-:B------:R-:W-:Y:S01]  /*159a0*/  SHF.R.S32.HI R59, RZ, 0x2, R60.reuse ;  /* 0x00000002ff3b7819 */ /* 0x100fe2000001143c */
[-C--:B------:R-:W-:Y:S01]  /*159b0*/  FMUL.FTZ R31, R39, R20.reuse ;  /* 0x00000014271f7220 */ /* 0x080fe20000410000 */
[----:B------:R-:W-:Y:S01]  /*159c0*/  SHF.R.S32.HI R56, RZ, 0x1f, R60 ;  /* 0x0000001fff387819 */ /* 0x000fe2000001143c */
[----:B------:R-:W-:Y:S01]  /*159d0*/  FMUL.FTZ R39, R62, R20 ;  /* 0x000000143e277220 */ /* 0x000fe20000410000 */
[----:B------:R-:W-:-:S02]  /*159e0*/  LOP3.LUT R62, R57, 0xfffffffc, RZ, 0xc0, !PT ;  /* 0xfffffffc393e7812 */ /* 0x000fc400078ec0ff */
[----:B------:R-:W-:Y:S02]  /*159f0*/  LEA.HI R57, R56, R59, RZ, 0x3 ;  /* 0x0000003b38397211 */ /* 0x000fe400078f18ff */
[----:B------:R-:W-:Y:S02]  /*15a00*/  SHF.R.S32.HI R56, RZ, 0x7, R51 ;  /* 0x00000007ff387819 */ /* 0x000fe40000011433 */
[----:B------:R-:W-:Y:S01]  /*15a10*/  LEA.HI R53, R53, R58, RZ, 0x5 ;  /* 0x0000003a35357211 */ /* 0x000fe200078f28ff */
[----:B------:R-:W-:Y:S02]  /*15a20*/  IMAD.IADD R73, R73, 0x1, -R62 ;  /* 0x0000000149497824 */ /* 0x000fe400078e0a3e */
[-C--:B------:R-:W-:Y:S01]  /*15a30*/  FMUL.FTZ R75, R32, R20.reuse ;  /* 0x00000014204b7220 */ /* 0x080fe20000410000 */
[----:B------:R-:W-:Y:S01]  /*15a40*/  LOP3.LUT R62, R57, 0xfffffff8, RZ, 0xc0, !PT ;  /* 0xfffffff8393e7812 */ /* 0x000fe200078ec0ff */
[----:B------:R-:W-:Y:S01]  /*15a50*/  FMUL.FTZ R32, R42, R20 ;  /* 0x000000142a207220 */ /* 0x000fe20000410000 */
[----:B------:R-:W-:-:S02]  /*15a60*/  LEA.HI R51, R51, R56, RZ, 0x1 ;  /* 0x0000003833337211 */ /* 0x000fc400078f08ff */
[----:B------:R-:W-:Y:S01]  /*15a70*/  SHF.R.S32.HI R53, RZ, 0x5, R53 ;  /* 0x00000005ff357819 */ /* 0x000fe20000011435 */
[-C--:B------:R-:W-:Y:S01]  /*15a80*/  FMUL.FTZ R42, R55, R20.reuse ;  /* 0x00000014372a7220 */ /* 0x080fe20000410000 */
[-C--:B------:R-:W-:Y:S01]  /*15a90*/  FMUL.FTZ R55, R61, R20.reuse ;  /* 0x000000143d377220 */ /* 0x080fe20000410000 */
[----:B------:R-:W-:Y:S01]  /*15aa0*/  LOP3.LUT R51, R51, 0x3fffffe, RZ, 0xc0, !PT ;  /* 0x03fffffe33337812 */ /* 0x000fe200078ec0ff */
[----:B------:R-:W-:Y:S01]  /*15ab0*/  IMAD.IADD R62, R59, 0x1, -R62 ;  /* 0x000000013b3e7824 */ /* 0x000fe200078e0a3e */
[----:B------:R-:W-:Y:S01]  /*15ac0*/  LEA.HI R61, R73, R73, RZ, 0x1 ;  /* 0x00000049493d7211 */ /* 0x000fe200078f08ff */
[----:B------:R-:W-:Y:S02]  /*15ad0*/  IMAD R53, R72, 0x8, R53 ;  /* 0x0000000848357824 */ /* 0x000fe400078e0235 */
[----:B------:R-:W-:Y:S01]  /*15ae0*/  FMUL.FTZ R57, R64, R20 ;  /* 0x0000001440397220 */ /* 0x000fe20000410000 */
[----:B------:R-:W-:Y:S01]  /*15af0*/  IMAD.IADD R56, R56, 0x1, -R51 ;  /* 0x0000000138387824 */ /* 0x000fe200078e0a33 */
[----:B------:R-:W-:Y:S01]  /*15b00*/  LOP3.LUT R64, R61, 0x1ffffffe, RZ, 0xc0, !PT ;  /* 0x1ffffffe3d407812 */ /* 0x000fe200078ec0ff */
[----:B------:R-:W-:-:S04]  /*15b10*/  IMAD.U32 R53, R53, 0x10, R62 ;  /* 0x0000001035357824 */ /* 0x000fc800078e003e */
[----:B------:R-:W-:Y:S02]  /*15b20*/  IMAD.IADD R64, R73, 0x1, -R64 ;  /* 0x0000000149407824 */ /* 0x000fe400078e0a40 */
[----:B------:R-:W-:-:S04]  /*15b30*/  IMAD R53, R56, 0x40, R53 ;  /* 0x0000004038357824 */ /* 0x000fc800078e0235 */
[----:B------:R-:W-:-:S04]  /*15b40*/  IMAD R8, R64, 0x8, R53 ;  /* 0x0000000840087824 */ /* 0x000fc800078e0235 */
[----:B------:R-:W-:Y:S01]  /*15b50*/  @P0 IMAD.HI.U32 R56, R8, R9, RZ ;  /* 0x0000000908380227 */ /* 0x000fe200078e00ff */
[----:B------:R-:W-:-:S04]  /*15b60*/  LOP3.LUT R9, R60, 0x7ffffffc, RZ, 0xc0, !PT ;  /* 0x7ffffffc3c097812 */ /* 0x000fc800078ec0ff */
[----:B------:R-:W-:Y:S01]  /*15b70*/  @P0 SHF.R.U32.HI R8, RZ, R21, R56 ;  /* 0x00000015ff080219 */ /* 0x000fe20000011638 */
[----:B------:R-:W-:Y:S02]  /*15b80*/  IMAD.MOV.U32 R21, RZ, RZ, -0x60 ;  /* 0xffffffa0ff157424 */ /* 0x000fe400078e00ff */
[----:B------:R-:W-:Y:S02]  /*15b90*/  IMAD.IADD R58, R58, 0x1, -R9 ;  /* 0x000000013a3a7824 */ /* 0x000fe400078e0a09 */
        /* <DEDUP_REMOVED lines=15> */
[----:B------:R-:W-:Y:S02]  /*15c90*/  IADD3 R20, -R4, R58, R5 ;  /* 0x0000003a04147210 */ /* 0x000fe40007ffe105 */
[----:B------:R-:W-:-:S05]  /*15ca0*/  LOP3.LUT R61, RZ, R6, RZ, 0x33, !PT ;  /* 0x00000006ff3d7212 */ /* 0x000fca00078e33ff */
        /* <DEDUP_REMOVED lines=64> */
.L_x_12705:
[----:B------:R-:W-:-:S13]  /*160b0*/  ISETP.NE.AND P0, PT, R13, 0x1, PT ;  /* 0x000000010d00780c */ /* 0x000fda0003f05270 */
[----:B------:R-:W-:-:S05]  /*160c0*/  @P0 IMAD.HI.U32 R20, R12, R14, RZ ;  /* 0x0000000e0c140227 */ /* 0x000fca00078e00ff */
[----:B------:R-:W-:-:S07]  /*160d0*/  @P0 SHF.R.U32.HI R12, RZ, R15, R20 ;  /* 0x0000000fff0c0219 */ /* 0x000fce0000011614 */
.L_x_12706:
[----:B------:R-:W-:Y:S05]  /*160e0*/  BSYNC B1 ;  /* 0x0000000000017941 */ /* 0x000fea0003800000 */
.L_x_12704:
[----:B------:R-:W-:-:S05]  /*160f0*/  IMAD R12, R12, R13, R73 ;  /* 0x0000000d0c0c7224 */ /* 0x000fca00078e0249 */
[----:B------:R-:W-:Y:S02]  /*16100*/  VIMNMX R7, R7, R12, !PT ;  /* 0x0000000c07077248 */ /* 0x000fe40007fe0100 */
[----:B------:R-:W-:-:S07]  /*16110*/  VIADDMNMX R6, R12, R13, R6, PT ;  /* 0x0000000d0c067246 */ /* 0x000fce0003800106 */
.L_x_12703:
[----:B------:R-:W-:Y:S05]  /*16120*/  BSYNC B0 ;  /* 0x0000000000007941 */ /* 0x000fea0003800000 */
.L_x_12702:
[C---:B------:R-:W-:Y:S01]  /*16130*/  ISETP.GE.AND P0, PT, R71.reuse, 0x9, PT ;  /* 0x000000094700780c */ /* 0x040fe20003f06270 */
[----:B------:R-:W0:Y:S01]  /*16140*/  SHFL.IDX PT, R8, R8, 0x1, 0x1c1f ;  /* 0x003c1f0008087f89 */ /* 0x000e2200000e0000 */
[----:B------:R-:W-:Y:S01]  /*16150*/  ISETP.GE.AND P1, PT, R71, 0x2, PT ;  /* 0x000000024700780c */ /* 0x000fe20003f26270 */
[----:B------:R-:W-:Y:S01]  /*16160*/  BSSY B0, `(.L_x_12707) ;  /* 0x0000086000007945 */ /* 0x000fe20003800000 */
[----:B------:R-:W-:Y:S02]  /*16170*/  P2R R81, PR, RZ, 0x1 ;  /* 0x00000001ff517803 */ /* 0x000fe40000000000 */
[----:B------:R-:W-:Y:S02]  /*16180*/  ISETP.GT.AND P0, PT, R7, 0x8, !P0 ;  /* 0x000000080700780c */ /* 0x000fe40004704270 */
[----:B------:R-:W-:Y:S02]  /*16190*/  P2R R61, PR, RZ, 0x2 ;  /* 0x00000002ff3d7803 */ /* 0x000fe40000000000 */
[----:B------:R-:W-:-:S02]  /*161a0*/  ISETP.LT.OR P0, PT, R6, 0x9, P0 ;  /* 0x000000090600780c */ /* 0x000fc40000701670 */
[----:B------:R-:W-:Y:S02]  /*161b0*/  ISETP.GT.AND P1, PT, R7, 0x1, !P1 ;  /* 0x000000010700780c */ /* 0x000fe40004f24270 */
[----:B------:R-:W-:Y:S02]  /*161c0*/  ISETP.GE.AND P2, PT, R71, 0x11, PT ;  /* 0x000000114700780c */ /* 0x000fe40003f46270 */
[----:B------:R-:W-:Y:S02]  /*161d0*/  FSEL R154, R25, -INF , !P0 ;  /* 0xff800000199a7808 */ /* 0x000fe40004000000 */
[----:B------:R-:W-:Y:S02]  /*161e0*/  ISETP.LT.OR P1, PT, R6, 0x2, P1 ;  /* 0x000000020600780c */ /* 0x000fe40000f21670 */
[----:B------:R-:W-:Y:S02]  /*161f0*/  ISETP.GT.AND P0, PT, R7, 0x10, !P2 ;  /* 0x000000100700780c */ /* 0x000fe40005704270 */
[----:B------:R-:W-:-:S02]  /*16200*/  ISETP.GE.AND P3, PT, R71, 0xa, PT ;  /* 0x0000000a4700780c */ /* 0x000fc40003f66270 */
[----:B------:R-:W-:Y:S01]  /*16210*/  FSEL R82, R24, -INF , !P1 ;  /* 0xff80000018527808 */ /* 0x000fe20004800000 */
[----:B0-----:R-:W-:Y:S01]  /*16220*/  IMAD.IADD R12, R65, 0x1, R8 ;  /* 0x00000001410c7824 */ /* 0x001fe200078e0208 */
[----:B------:R-:W-:Y:S02]  /*16230*/  P2R R85, PR, RZ, 0x4 ;  /* 0x00000004ff557803 */ /* 0x000fe40000000000 */
[----:B------:R-:W-:Y:S02]  /*16240*/  ISETP.LT.OR P0, PT, R6, 0x11, P0 ;  /* 0x000000110600780c */ /* 0x000fe40000701670 */
[----:B------:R-:W-:Y:S02]  /*16250*/  ISETP.GT.AND P1, PT, R7, 0x9, !P3 ;  /* 0x000000090700780c */ /* 0x000fe40005f24270 */
[----:B------:R-:W-:Y:S02]  /*16260*/  ISETP.GE.AND P2, PT, R71, 0x12, PT ;  /* 0x000000124700780c */ /* 0x000fe40003f46270 */
[----:B------:R-:W-:-:S02]  /*16270*/  FSEL R24, R75, -INF , !P0 ;  /* 0xff8000004b187808 */ /* 0x000fc40004000000 */
        /* <DEDUP_REMOVED lines=64> */
[----:B------:R-:W-:Y:S02]  /*16680*/  P2R R25, PR, RZ, 0x4 ;  /* 0x00000004ff197803 */ /* 0x000fe40000000000 */
[----:B------:R-:W-:-:S02]  /*16690*/  FSEL R52, R52, -INF , !P0 ;  /* 0xff80000034347808 */ /* 0x000fc40004000000 */
        /* <DEDUP_REMOVED lines=43> */
.L_x_12710:
[----:B------:R-:W-:-:S13]  /*16950*/  ISETP.NE.AND P6, PT, R13, 0x1, PT ;  /* 0x000000010d00780c */ /* 0x000fda0003fc5270 */
[----:B------:R-:W-:-:S05]  /*16960*/  @P6 IMAD.HI.U32 R14, R4, R14, RZ ;  /* 0x0000000e040e6227 */ /* 0x000fca00078e00ff */
[----:B------:R-:W-:-:S07]  /*16970*/  @P6 SHF.R.U32.HI R4, RZ, R15, R14 ;  /* 0x0000000fff046219 */ /* 0x000fce000001160e */
.L_x_12711:
[----:B------:R-:W-:Y:S05]  /*16980*/  BSYNC B1 ;  /* 0x0000000000017941 */ /* 0x000fea0003800000 */
.L_x_12709:
[----:B------:R-:W-:-:S05]  /*16990*/  IMAD R4, R4, R13, R73 ;  /* 0x0000000d04047224 */ /* 0x000fca00078e0249 */
[----:B------:R-:W-:Y:S02]  /*169a0*/  VIADDMNMX R12, R4, R13, R12, PT ;  /* 0x0000000d040c7246 */ /* 0x000fe4000380010c */
[----:B------:R-:W-:-:S07]  /*169b0*/  VIMNMX R11, R11, R4, !PT ;  /* 0x000000040b0b7248 */ /* 0x000fce0007fe0100 */
.L_x_12708:
[----:B------:R-:W-:Y:S05]  /*169c0*/  BSYNC B0 ;  /* 0x0000000000007941 */ /* 0x000fea0003800000 */
.L_x_12707:
[----:B------:R-:W2:Y:S01]  /*169d0*/  LDL.64 R6, [R1+0x210] ;  /* 0x0002100001067983 */ /* 0x000ea20000100a00 */
        /* <DEDUP_REMOVED lines=33> */
[C---:B------:R-:W-:Y:S01]  /*16bf0*/  ISETP.GT.AND P0, PT, R11.reuse, 0x48, !P0 ;  /* 0x000000480b00780c */ /* 0x040fe20004704270 */
[----:B------:R-:W3:Y:S01]  /*16c00*/  LDL R86, [R1+0x230] ;  /* 0x0002300001567983 */ /* 0x000ee20000100800 */
        /* <DEDUP_REMOVED lines=35> */
[----:B------:R-:W-:Y:S02]  /*16e40*/  ISETP.NE.AND P5, PT, R93, RZ, PT ;  /* 0x000000ff5d00720c */ /* 0x000fe40003fa5270 */
        /* <DEDUP_REMOVED lines=35> */
[----:B------:R-:W0:Y:S01]  /*17080*/  SHFL.BFLY PT, R13, R8, 0x2, 0x1f ;  /* 0x0c401f00080d7f89 */ /* 0x000e2200000e0000 */
[----:B------:R-:W-:-:S04]  /*17090*/  FMNMX.FTZ R4, R18, R5, !PT ;  /* 0x0000000512047209 */ /* 0x000fc80007810000 */
[----:B------:R-:W-:-:S04]  /*170a0*/  FMNMX.FTZ R5, R19, R4, !PT ;  /* 0x0000000413057209 */ /* 0x000fc80007810000 */
[----:B------:R-:W-:Y:S02]  /*170b0*/  FMNMX.FTZ R5, R38, R5, !PT ;  /* 0x0000000526057209 */ /* 0x000fe40007810000 */
[C---:B------:R-:W-:Y:S02]  /*170c0*/  ISETP.GT.AND P5, PT, R11.reuse, 0x41, !P5 ;  /* 0x000000410b00780c */ /* 0x040fe40006fa4270 */
[----:B------:R-:W-:Y:S02]  /*170d0*/  FMNMX.FTZ R5, R40, R5, !PT ;  /* 0x0000000528057209 */ /* 0x000fe40007810000 */
[----:B------:R-:W-:Y:S02]  /*170e0*/  ISETP.LT.OR P5, PT, R12, 0x42, P5 ;  /* 0x000000420c00780c */ /* 0x000fe40002fa1670 */
[----:B------:R-:W-:Y:S02]  /*170f0*/  FMNMX.FTZ R4, R42, R5, !PT ;  /* 0x000000052a047209 */ /* 0x000fe40007810000 */
[----:B------:R-:W-:-:S02]  /*17100*/  ISETP.GT.AND P1, PT, R11, 0x49, !P1 ;  /* 0x000000490b00780c */ /* 0x000fc40004f24270 */
[----:B------:R-:W-:Y:S02]  /*17110*/  ISETP.LT.OR P0, PT, R12, 0x49, P0 ;  /* 0x000000490c00780c */ /* 0x000fe40000701670 */
[----:B------:R-:W-:Y:S02]  /*17120*/  FSEL R59, R37, -INF , !P5 ;  /* 0xff800000253b7808 */ /* 0x000fe40006800000 */
[----:B------:R-:W-:Y:S02]  /*17130*/  FMNMX.FTZ R4, R43, R4, !PT ;  /* 0x000000042b047209 */ /* 0x000fe40007810000 */
[----:B------:R-:W-:Y:S02]  /*17140*/  ISETP.GT.AND P2, PT, R11, 0x50, !P2 ;  /* 0x000000500b00780c */ /* 0x000fe40005744270 */
[----:B0-----:R-:W-:Y:S02]  /*17150*/  FMNMX.FTZ R13, R8, R13, !PT ;  /* 0x0000000d080d7209 */ /* 0x001fe40007810000 */
[----:B------:R-:W-:-:S02]  /*17160*/  ISETP.LT.OR P1, PT, R12, 0x4a, P1 ;  /* 0x0000004a0c00780c */ /* 0x000fc40000f21670 */
[----:B------:R-:W-:Y:S02]  /*17170*/  FSEL R39, R39, -INF , !P0 ;  /* 0xff80000027277808 */ /* 0x000fe40004000000 */
[----:B------:R-:W-:Y:S01]  /*17180*/  FMNMX.FTZ R4, R59, R4, !PT ;  /* 0x000000043b047209 */ /* 0x000fe20007810000 */
[----:B------:R-:W0:Y:S01]  /*17190*/  SHFL.BFLY PT, R14, R13, 0x1, 0x1f ;  /* 0x0c201f000d0e7f89 */ /* 0x000e2200000e0000 */
        /* <DEDUP_REMOVED lines=8> */
[----:B------:R-:W-:Y:S02]  /*17220*/  ISETP.GT.AND P0, PT, R11, 0x59, !P6 ;  /* 0x000000590b00780c */ /* 0x000fe40007704270 */
[----:B------:R-:W-:-:S02]  /*17230*/  ISETP.LT.OR P4, PT, R12, 0x59, P4 ;  /* 0x000000590c00780c */ /* 0x000fc40002781670 */
[----:B------:R-:W-:Y:S02]  /*17240*/  FSEL R53, R53, -INF , !P3 ;  /* 0xff80000035357808 */ /* 0x000fe40005800000 */
[----:B------:R-:W-:Y:S02]  /*17250*/  FMNMX.FTZ R4, R51, R4, !PT ;  /* 0x0000000433047209 */ /* 0x000fe40007810000 */
[----:B------:R-:W-:Y:S02]  /*17260*/  ISETP.LT.OR P0, PT, R12, 0x5a, P0 ;  /* 0x0000005a0c00780c */ /* 0x000fe40000701670 */
[----:B------:R-:W-:Y:S02]  /*17270*/  FSEL R61, R9, -INF , !P4 ;  /* 0xff800000093d7808 */ /* 0x000fe40006000000 */
[----:B------:R-:W-:Y:S02]  /*17280*/  FMNMX.FTZ R4, R53, R4, !PT ;  /* 0x0000000435047209 */ /* 0x000fe40007810000 */
[----:B-1----:R-:W-:-:S02]  /*17290*/  FSEL R63, R21, -INF , !P0 ;  /* 0xff800000153f7808 */ /* 0x002fc40004000000 */
[----:B------:R-:W-:-:S04]  /*172a0*/  FMNMX.FTZ R4, R61, R4, !PT ;  /* 0x000000043d047209 */ /* 0x000fc80007810000 */
[----:B------:R-:W-:Y:S02]  /*172b0*/  FMNMX.FTZ R9, R63, R4, !PT ;  /* 0x000000043f097209 */ /* 0x000fe40007810000 */
[----:B0-----:R-:W-:Y:S01]  /*172c0*/  FMNMX.FTZ R12, R13, R14, !PT ;  /* 0x0000000e0d0c7209 */ /* 0x001fe20007810000 */
[----:B------:R-:W2:Y:S04]  /*172d0*/  LDL.64 R4, [R1+0x220] ;  /* 0x0002200001047983 */ /* 0x000ea80000100a00 */
[----:B------:R-:W-:Y:S04]  /*172e0*/  STL.64 [R1+0x210], R8 ;  /* 0x0002100801007387 */ /* 0x000fe80000100a00 */
[----:B------:R-:W4:Y:S04]  /*172f0*/  LDL R13, [R1+0x214] ;  /* 0x00021400010d7983 */ /* 0x000f280000100800 */
[----:B------:R-:W-:Y:S04]  /*17300*/  STL [R1+0x210], R12 ;  /* 0x0002100c01007387 */ /* 0x000fe80000100800 */
[----:B------:R-:W3:Y:S04]  /*17310*/  LDL R14, [R1+0x210] ;  /* 0x00021000010e7983 */ /* 0x000ee80000100800 */
[----:B----4-:R-:W0:Y:S02]  /*17320*/  SHFL.BFLY PT, R8, R13, 0x2, 0x1f ;  /* 0x0c401f000d087f89 */ /* 0x010e2400000e0000 */
[----:B0-----:R-:W-:-:S05]  /*17330*/  FMNMX.FTZ R8, R8, R13, !PT ;  /* 0x0000000d08087209 */ /* 0x001fca0007810000 */
[----:B------:R-:W0:Y:S01]  /*17340*/  SHFL.BFLY PT, R9, R8, 0x1, 0x1f ;  /* 0x0c201f0008097f89 */ /* 0x000e2200000e0000 */
[----:B---3--:R-:W-:Y:S01]  /*17350*/  FSETP.NEU.FTZ.AND P0, PT, R14, -INF , PT ;  /* 0xff8000000e00780b */ /* 0x008fe20003f1d000 */
[----:B------:R-:W-:-:S03]  /*17360*/  FMUL.FTZ R11, R86, R14 ;  /* 0x0000000e560b7220 */ /* 0x000fc60000410000 */
[----:B------:R-:W-:Y:S02]  /*17370*/  FSEL R13, R14, RZ, P0 ;  /* 0x000000ff0e0d7208 */ /* 0x000fe40000000000 */
[----:B------:R-:W-:-:S03]  /*17380*/  FSEL R11, R11, RZ, P0 ;  /* 0x000000ff0b0b7208 */ /* 0x000fc60000000000 */
[----:B------:R-:W-:Y:S01]  /*17390*/  FADD.FTZ R13, R6, -R13 ;  /* 0x8000000d060d7221 */ /* 0x000fe20000010000 */
[----:B0-----:R-:W-:-:S04]  /*173a0*/  FMNMX.FTZ R8, R8, R9, !PT ;  /* 0x0000000908087209 */ /* 0x001fc80007810000 */
[C---:B------:R-:W-:Y:S01]  /*173b0*/  FSETP.NEU.FTZ.AND P0, PT, R8.reuse, -INF , PT ;  /* 0xff8000000800780b */ /* 0x040fe20003f1d000 */
[----:B------:R-:W-:-:S03]  /*173c0*/  FMUL.FTZ R6, R8, R86 ;  /* 0x0000005608067220 */ /* 0x000fc60000410000 */
[----:B------:R-:W-:Y:S02]  /*173d0*/  FSEL R12, R8, RZ, P0 ;  /* 0x000000ff080c7208 */ /* 0x000fe40000000000 */
[----:B------:R-:W-:Y:S01]  /*173e0*/  FSEL R6, R6, RZ, P0 ;  /* 0x000000ff06067208 */ /* 0x000fe20000000000 */
[-CC-:B------:R-:W-:Y:S01]  /*173f0*/  FFMA.FTZ R152, R152, R86.reuse, -R11.reuse ;  /* 0x0000005698987223 */ /* 0x180fe2000001080b */
[-C--:B------:R-:W-:Y:S01]  /*17400*/  FMUL.FTZ R13, R13, R86.reuse ;  /* 0x000000560d0d7220 */ /* 0x080fe20000410000 */
[----:B------:R-:W-:Y:S02]  /*17410*/  FADD.FTZ R7, R7, -R12 ;  /* 0x8000000c07077221 */ /* 0x000fe40000010000 */
[-CC-:B------:R-:W-:Y:S01]  /*17420*/  FFMA.FTZ R32, R84, R86.reuse, -R6.reuse ;  /* 0x0000005654207223 */ /* 0x180fe20000010806 */
[-CC-:B------:R-:W-:Y:S01]  /*17430*/  FFMA.FTZ R15, R82, R86.reuse, -R11.reuse ;  /* 0x00000056520f7223 */ /* 0x180fe2000001080b */
[----:B------:R-:W-:Y:S01]  /*17440*/  FMUL.FTZ R7, R86, R7 ;  /* 0x0000000756077220 */ /* 0x000fe20000410000 */
[-CC-:B------:R-:W-:Y:S01]  /*17450*/  FFMA.FTZ R153, R57, R86.reuse, -R6.reuse ;  /* 0x0000005639997223 */ /* 0x180fe20000010806 */
[----:B------:R-:W-:Y:S01]  /*17460*/  MUFU.EX2 R152, R152 ;  /* 0x0000009800987308 */ /* 0x000fe20000000800 */
[-C--:B------:R-:W-:Y:S01]  /*17470*/  FFMA.FTZ R154, R154, R86.reuse, -R11 ;  /* 0x000000569a9a7223 */ /* 0x080fe2000001080b */
[----:B------:R-:W-:-:S06]  /*17480*/  FFMA.FTZ R31, R26, R86, -R6 ;  /* 0x000000561a1f7223 */ /* 0x000fcc0000010806 */
[----:B------:R-:W2:Y:S01]  /*17490*/  MUFU.EX2 R13, R13 ;  /* 0x0000000d000d7308 */ /* 0x000ea20000000800 */
[-C--:B------:R-:W-:Y:S01]  /*174a0*/  FFMA.FTZ R37, R74, R86.reuse, -R11 ;  /* 0x000000564a257223 */ /* 0x080fe2000001080b */
[----:B------:R-:W-:-:S06]  /*174b0*/  FFMA.FTZ R155, R55, R86, -R6 ;  /* 0x00000056379b7223 */ /* 0x000fcc0000010806 */
[----:B------:R-:W-:Y:S08]  /*174c0*/  MUFU.EX2 R32, R32 ;  /* 0x0000002000207308 */ /* 0x000ff00000000800 */
[----:B------:R-:W0:Y:S01]  /*174d0*/  MUFU.EX2 R12, R7 ;  /* 0x00000007000c7308 */ /* 0x000e220000000800 */
[----:B------:R-:W-:-:S07]  /*174e0*/  FFMA.FTZ R36, R24, R86, -R11 ;  /* 0x0000005618247223 */ /* 0x000fce000001080b */
[----:B------:R-:W1:Y:S01]  /*174f0*/  MUFU.EX2 R15, R15 ;  /* 0x0000000f000f7308 */ /* 0x000e620000000800 */
[----:B------:R-:W-:-:S07]  /*17500*/  FFMA.FTZ R30, R28, R86, -R6 ;  /* 0x000000561c1e7223 */ /* 0x000fce0000010806 */
[----:B------:R-:W3:Y:S01]  /*17510*/  MUFU.EX2 R153, R153 ;  /* 0x0000009900997308 */ /* 0x000ee20000000800 */
[----:B------:R-:W-:-:S07]  /*17520*/  FFMA.FTZ R156, R76, R86, -R11 ;  /* 0x000000564c9c7223 */ /* 0x000fce000001080b */
[----:B------:R-:W4:Y:S01]  /*17530*/  MUFU.EX2 R154, R154 ;  /* 0x0000009a009a7308 */ /* 0x000f220000000800 */
[----:B------:R-:W-:-:S07]  /*17540*/  FFMA.FTZ R157, R29, R86, -R6 ;  /* 0x000000561d9d7223 */ /* 0x000fce0000010806 */
[----:B------:R-:W4:Y:S01]  /*17550*/  MUFU.EX2 R31, R31 ;  /* 0x0000001f001f7308 */ /* 0x000f220000000800 */
[----:B------:R-:W-:Y:S01]  /*17560*/  FFMA.FTZ R14, R18, R86, -R6 ;  /* 0x00000056120e7223 */ /* 0x000fe20000010806 */
[----:B--2---:R-:W-:-:S06]  /*17570*/  FFMA.FTZ R4, R13, R4, R152 ;  /* 0x000000040d047223 */ /* 0x004fcc0000010098 */
[----:B------:R-:W2:Y:S01]  /*17580*/  MUFU.EX2 R37, R37 ;  /* 0x0000002500257308 */ /* 0x000ea20000000800 */
[----:B------:R-:W-:Y:S01]  /*17590*/  FFMA.FTZ R35, R56, R86, -R11 ;  /* 0x0000005638237223 */ /* 0x000fe2000001080b */
[----:B0-----:R-:W-:-:S06]  /*175a0*/  FFMA.FTZ R18, R5, R12, R32 ;  /* 0x0000000c05127223 */ /* 0x001fcc0000010020 */
[----:B------:R-:W0:Y:S01]  /*175b0*/  MUFU.EX2 R155, R155 ;  /* 0x0000009b009b7308 */ /* 0x000e220000000800 */
[----:B------:R-:W-:Y:S01]  /*175c0*/  FFMA.FTZ R29, R25, R86, -R6 ;  /* 0x00000056191d7223 */ /* 0x000fe20000010806 */
[----:B-1----:R-:W-:-:S06]  /*175d0*/  FADD.FTZ R5, R15, R4 ;  /* 0x000000040f057221 */ /* 0x002fcc0000010000 */
[----:B------:R-:W1:Y:S01]  /*175e0*/  MUFU.EX2 R36, R36 ;  /* 0x0000002400247308 */ /* 0x000e620000000800 */
[----:B------:R-:W-:Y:S01]  /*175f0*/  FFMA.FTZ R158, R78, R86, -R11 ;  /* 0x000000564e9e7223 */ /* 0x000fe2000001080b */
[----:B---3--:R-:W-:-:S06]  /*17600*/  FADD.FTZ R18, R153, R18 ;  /* 0x0000001299127221 */ /* 0x008fcc0000010000 */
[----:B------:R-:W3:Y:S01]  /*17610*/  MUFU.EX2 R30, R30 ;  /* 0x0000001e001e7308 */ /* 0x000ee20000000800 */
[----:B------:R-:W-:Y:S01]  /*17620*/  FFMA.FTZ R159, R49, R86, -R6 ;  /* 0x00000056319f7223 */ /* 0x000fe20000010806 */
[----:B----4-:R-:W-:-:S06]  /*17630*/  FADD.FTZ R4, R154, R5 ;  /* 0x000000059a047221 */ /* 0x010fcc0000010000 */
[----:B------:R-:W4:Y:S01]  /*17640*/  MUFU.EX2 R156, R156 ;  /* 0x0000009c009c7308 */ /* 0x000f220000000800 */
[----:B------:R-:W-:Y:S01]  /*17650*/  FFMA.FTZ R34, R58, R86, -R11 ;  /* 0x000000563a227223 */ /* 0x000fe2000001080b */
[----:B------:R-:W-:-:S06]  /*17660*/  FADD.FTZ R18, R31, R18 ;  /* 0x000000121f127221 */ /* 0x000fcc0000010000 */
[----:B------:R-:W4:Y:S01]  /*17670*/  MUFU.EX2 R157, R157 ;  /* 0x0000009d009d7308 */ /* 0x000f220000000800 */
[----:B------:R-:W-:Y:S01]  /*17680*/  FFMA.FTZ R28, R27, R86, -R6 ;  /* 0x000000561b1c7223 */ /* 0x000fe20000010806 */
[----:B--2---:R-:W-:-:S06]  /*17690*/  FADD.FTZ R5, R37, R4 ;  /* 0x0000000425057221 */ /* 0x004fcc0000010000 */
[----:B------:R-:W2:Y:S01]  /*176a0*/  MUFU.EX2 R35, R35 ;  /* 0x0000002300237308 */ /* 0x000ea20000000800 */
[----:B------:R-:W-:Y:S01]  /*176b0*/  FFMA.FTZ R160, R80, R86, -R11 ;  /* 0x0000005650a07223 */ /* 0x000fe2000001080b */
[----:B0-----:R-:W-:-:S06]  /*176c0*/  FADD.FTZ R7, R155, R18 ;  /* 0x000000129b077221 */ /* 0x001fcc0000010000 */
        /* <DEDUP_REMOVED lines=13> */
[----:B--2---:R-:W-:Y:S01]  /*177a0*/  FADD.FTZ R5, R35, R18 ;  /* 0x0000001223057221 */ /* 0x004fe20000010000 */
[----:B------:R-:W-:-:S06]  /*177b0*/  FFMA.FTZ R223, R46, R86, -R11 ;  /* 0x000000562edf7223 */ /* 0x000fcc000001080b */
[----:B------:R-:W2:Y:S01]  /*177c0*/  MUFU.EX2 R160, R160 ;  /* 0x000000a000a07308 */ /* 0x000ea20000000800 */
[----:B0-----:R-:W-:Y:S01]  /*177d0*/  FADD.FTZ R4, R29, R4 ;  /* 0x000000041d047221 */ /* 0x001fe20000010000 */
[----:B------:R-:W-:-:S06]  /*177e0*/  FFMA.FTZ R219, R19, R86, -R6 ;  /* 0x0000005613db7223 */ /* 0x000fcc0000010806 */
[----:B------:R-:W0:Y:S01]  /*177f0*/  MUFU.EX2 R161, R161 ;  /* 0x000000a100a17308 */ /* 0x000e220000000800 */
[----:B-1----:R-:W-:Y:S01]  /*17800*/  FADD.FTZ R5, R158, R5 ;  /* 0x000000059e057221 */ /* 0x002fe20000010000 */
[----:B------:R-:W-:-:S06]  /*17810*/  FFMA.FTZ R224, R62, R86, -R11 ;  /* 0x000000563ee07223 */ /* 0x000fcc000001080b */
[----:B------:R-:W1:Y:S01]  /*17820*/  MUFU.EX2 R33, R33 ;  /* 0x0000002100217308 */ /* 0x000e620000000800 */
[----:B---3--:R-:W-:Y:S01]  /*17830*/  FADD.FTZ R7, R159, R4 ;  /* 0x000000049f077221 */ /* 0x008fe20000010000 */
[----:B------:R-:W-:-:S06]  /*17840*/  FFMA.FTZ R220, R38, R86, -R6 ;  /* 0x0000005626dc7223 */ /* 0x000fcc0000010806 */
[----:B------:R-:W3:Y:S01]  /*17850*/  MUFU.EX2 R163, R163 ;  /* 0x000000a300a37308 */ /* 0x000ee20000000800 */
[----:B----4-:R-:W-:Y:S01]  /*17860*/  FADD.FTZ R5, R34, R5 ;  /* 0x0000000522057221 */ /* 0x010fe20000010000 */
[----:B------:R-:W-:-:S06]  /*17870*/  FFMA.FTZ R221, R48, R86, -R11 ;  /* 0x0000005630dd7223 */ /* 0x000fcc000001080b */
[----:B------:R-:W4:Y:S01]  /*17880*/  MUFU.EX2 R162, R162 ;  /* 0x000000a200a27308 */ /* 0x000f220000000800 */
[----:B------:R-:W-:Y:S01]  /*17890*/  FADD.FTZ R4, R28, R7 ;  /* 0x000000071c047221 */ /* 0x000fe20000010000 */
[----:B------:R-:W-:-:S06]  /*178a0*/  FFMA.FTZ R175, R40, R86, -R6 ;  /* 0x0000005628af7223 */ /* 0x000fcc0000010806 */
        /* <DEDUP_REMOVED lines=52> */
[----:B------:R-:W-:Y:S01]  /*17bf0*/  FADD.FTZ R4, R170, R5 ;  /* 0x00000005aa047221 */ /* 0x000fe20000010000 */
[----:B------:R-:W-:-:S06]  /*17c00*/  FFMA.FTZ R18, R63, R86, -R6 ;  /* 0x000000563f127223 */ /* 0x000fcc0000010806 */
[----:B------:R-:W4:Y:S01]  /*17c10*/  MUFU.EX2 R19, R19 ;  /* 0x0000001300137308 */ /* 0x000f220000000800 */
[----:B--2---:R-:W-:Y:S01]  /*17c20*/  FADD.FTZ R6, R172, R7 ;  /* 0x00000007ac067221 */ /* 0x004fe20000010000 */
[----:B0-----:R-:W-:-:S06]  /*17c30*/  FADD.FTZ R5, R167, R4 ;  /* 0x00000004a7057221 */ /* 0x001fcc0000010000 */
[----:B------:R-:W0:Y:S08]  /*17c40*/  MUFU.EX2 R166, R166 ;  /* 0x000000a600a67308 */ /* 0x000e300000000800 */
[----:B------:R-:W2:Y:S01]  /*17c50*/  MUFU.EX2 R20, R20 ;  /* 0x0000001400147308 */ /* 0x000ea20000000800 */
[----:B-1----:R-:W-:Y:S01]  /*17c60*/  FADD.FTZ R6, R171, R6 ;  /* 0x00000006ab067221 */ /* 0x002fe20000010000 */
[----:B---3--:R-:W-:-:S06]  /*17c70*/  FADD.FTZ R4, R168, R5 ;  /* 0x00000005a8047221 */ /* 0x008fcc0000010000 */
[----:B------:R-:W1:Y:S08]  /*17c80*/  MUFU.EX2 R164, R164 ;  /* 0x000000a400a47308 */ /* 0x000e700000000800 */
[----:B------:R-:W3:Y:S01]  /*17c90*/  MUFU.EX2 R11, R11 ;  /* 0x0000000b000b7308 */ /* 0x000ee20000000800 */
[----:B----4-:R-:W-:Y:S01]  /*17ca0*/  FADD.FTZ R5, R165, R6 ;  /* 0x00000006a5057221 */ /* 0x010fe20000010000 */
[----:B------:R-:W-:-:S06]  /*17cb0*/  FADD.FTZ R7, R19, R4 ;  /* 0x0000000413077221 */ /* 0x000fcc0000010000 */
[----:B------:R-:W4:Y:S08]  /*17cc0*/  MUFU.EX2 R21, R21 ;  /* 0x0000001500157308 */ /* 0x000f300000000800 */
[----:B------:R-:W4:Y:S01]  /*17cd0*/  MUFU.EX2 R18, R18 ;  /* 0x0000001200127308 */ /* 0x000f220000000800 */
[----:B0-----:R-:W-:Y:S01]  /*17ce0*/  FADD.FTZ R5, R166, R5 ;  /* 0x00000005a6057221 */ /* 0x001fe20000010000 */
[----:B--2---:R-:W-:-:S03]  /*17cf0*/  FADD.FTZ R4, R20, R7 ;  /* 0x0000000714047221 */ /* 0x004fc60000010000 */
[----:B-1----:R-:W-:Y:S01]  /*17d00*/  FADD.FTZ R6, R164, R5 ;  /* 0x00000005a4067221 */ /* 0x002fe20000010000 */
[----:B---3--:R-:W-:-:S03]  /*17d10*/  FADD.FTZ R5, R11, R4 ;  /* 0x000000040b057221 */ /* 0x008fc60000010000 */
[----:B----4-:R-:W-:Y:S01]  /*17d20*/  FADD.FTZ R4, R21, R6 ;  /* 0x0000000615047221 */ /* 0x010fe20000010000 */
[----:B------:R-:W-:Y:S01]  /*17d30*/  STL [R1+0x214], R8 ;  /* 0x0002140801007387 */ /* 0x000fe20000100800 */
[----:B------:R-:W-:-:S05]  /*17d40*/  FADD.FTZ R5, R18, R5 ;  /* 0x0000000512057221 */ /* 0x000fca0000010000 */
        /* <DEDUP_REMOVED lines=85> */
[----:B------:R0:W-:Y:S01]  /*182a0*/  ST.E desc[UR36][R16.64+0x250], R7 ;  /* 0x0002500710007985 */ /* 0x0001e2000c101924 */
[----:B-1----:R-:W-:-:S03]  /*182b0*/  FMUL.FTZ R9, R13, R114 ;  /* 0x000000720d097220 */ /* 0x002fc60000410000 */
[----:B------:R1:W-:Y:S04]  /*182c0*/  ST.E desc[UR36][R16.64+0x260], R25 ;  /* 0x0002601910007985 */ /* 0x0003e8000c101924 */
[----:B------:R2:W-:Y:S01]  /*182d0*/  ST.E desc[UR36][R16.64+0x264], R27 ;  /* 0x0002641b10007985 */ /* 0x0005e2000c101924 */
[----:B------:R-:W-:-:S03]  /*182e0*/  FMUL.FTZ R47, R13, R138 ;  /* 0x0000008a0d2f7220 */ /* 0x000fc60000410000 */
[----:B------:R3:W-:Y:S01]  /*182f0*/  ST.E desc[UR36][R16.64+0x270], R39 ;  /* 0x0002702710007985 */ /* 0x0007e2000c101924 */
[----:B0-----:R-:W-:-:S03]  /*18300*/  FMUL.FTZ R7, R13, R132 ;  /* 0x000000840d077220 */ /* 0x001fc60000410000 */
[----:B------:R0:W-:Y:S01]  /*18310*/  ST.E desc[UR36][R16.64+0x274], R41 ;  /* 0x0002742910007985 */ /* 0x0001e2000c101924 */
[----:B-1----:R-:W-:-:S03]  /*18320*/  FMUL.FTZ R25, R13, R142 ;  /* 0x0000008e0d197220 */ /* 0x002fc60000410000 */
[----:B------:R1:W-:Y:S01]  /*18330*/  ST.E desc[UR36][R16.64+0x280], R43 ;  /* 0x0002802b10007985 */ /* 0x0003e2000c101924 */
[----:B--2---:R-:W-:-:S03]  /*18340*/  FMUL.FTZ R27, R13, R144 ;  /* 0x000000900d1b7220 */ /* 0x004fc60000410000 */
[----:B------:R2:W-:Y:S01]  /*18350*/  ST.E desc[UR36][R16.64+0x294], R45 ;  /* 0x0002942d10007985 */ /* 0x0005e2000c101924 */
[C---:B---3--:R-:W-:Y:S01]  /*18360*/  FMUL.FTZ R39, R13.reuse, R146 ;  /* 0x000000920d277220 */ /* 0x048fe20000410000 */
[C---:B0-----:R-:W-:Y:S02]  /*18370*/  FMUL.FTZ R41, R13.reuse, R148 ;  /* 0x000000940d297220 */ /* 0x041fe40000410000 */
[----:B------:R0:W-:Y:S01]  /*18380*/  ST.E desc[UR36][R16.64+0x2f0], R9 ;  /* 0x0002f00910007985 */ /* 0x0001e2000c101924 */
[C---:B-1----:R-:W-:Y:S01]  /*18390*/  FMUL.FTZ R43, R13.reuse, R150 ;  /* 0x000000960d2b7220 */ /* 0x042fe20000410000 */
[C---:B--2---:R-:W-:Y:S02]  /*183a0*/  FMUL.FTZ R45, R13.reuse, R112 ;  /* 0x000000700d2d7220 */ /* 0x044fe40000410000 */
[----:B------:R1:W-:Y:S01]  /*183b0*/  ST.E desc[UR36][R16.64+0x284], R7 ;  /* 0x0002840710007985 */ /* 0x0003e2000c101924 */
[----:B0-----:R-:W-:-:S03]  /*183c0*/  FMUL.FTZ R9, R13, R92 ;  /* 0x0000005c0d097220 */ /* 0x001fc60000410000 */
[----:B------:R-:W-:Y:S01]  /*183d0*/  ST.E desc[UR36][R16.64+0x2a0], R47 ;  /* 0x0002a02f10007985 */ /* 0x000fe2000c101924 */
[----:B------:R-:W-:-:S03]  /*183e0*/  FMUL.FTZ R49, R13, R140 ;  /* 0x0000008c0d317220 */ /* 0x000fc60000410000 */
        /* <DEDUP_REMOVED lines=10> */
[C---:B---3--:R-:W-:Y:S02]  /*18490*/  FMUL.FTZ R41, R13.reuse, R106 ;  /* 0x0000006a0d297220 */ /* 0x048fe40000410000 */
[----:B------:R2:W-:Y:S01]  /*184a0*/  ST.E desc[UR36][R16.64+0x330], R9 ;  /* 0x0003300910007985 */ /* 0x0005e2000c101924 */
[C---:B0-----:R-:W-:Y:S01]  /*184b0*/  FMUL.FTZ R43, R13.reuse, R104 ;  /* 0x000000680d2b7220 */ /* 0x041fe20000410000 */
[C---:B------:R-:W-:Y:S01]  /*184c0*/  FMUL.FTZ R47, R13.reuse, R96 ;  /* 0x000000600d2f7220 */ /* 0x040fe20000410000 */
[C---:B-1----:R-:W-:Y:S01]  /*184d0*/  FMUL.FTZ R45, R13.reuse, R98 ;  /* 0x000000620d2d7220 */ /* 0x042fe20000410000 */
[----:B------:R0:W-:Y:S01]  /*184e0*/  ST.E desc[UR36][R16.64+0x2a4], R49 ;  /* 0x0002a43110007985 */ /* 0x0001e2000c101924 */
[----:B--2---:R-:W-:-:S03]  /*184f0*/  FMUL.FTZ R9, R13, R72 ;  /* 0x000000480d097220 */ /* 0x004fc60000410000 */
[----:B------:R1:W-:Y:S04]  /*18500*/  ST.E desc[UR36][R16.64+0x2e4], R7 ;  /* 0x0002e40710007985 */ /* 0x0003e8000c101924 */
[----:B------:R2:W-:Y:S01]  /*18510*/  ST.E desc[UR36][R16.64+0x300], R25 ;  /* 0x0003001910007985 */ /* 0x0005e2000c101924 */
[----:B0-----:R-:W-:-:S03]  /*18520*/  FMUL.FTZ R49, R13, R94 ;  /* 0x0000005e0d317220 */ /* 0x001fc60000410000 */
[----:B------:R0:W-:Y:S04]  /*18530*/  ST.E desc[UR36][R16.64+0x304], R27 ;  /* 0x0003041b10007985 */ /* 0x0001e8000c101924 */
[----:B------:R3:W-:Y:S01]  /*18540*/  ST.E desc[UR36][R16.64+0x310], R39 ;  /* 0x0003102710007985 */ /* 0x0007e2000c101924 */
[----:B-1----:R-:W-:-:S03]  /*18550*/  FMUL.FTZ R7, R13, R100 ;  /* 0x000000640d077220 */ /* 0x002fc60000410000 */
[----:B------:R1:W-:Y:S01]  /*18560*/  ST.E desc[UR36][R16.64+0x314], R41 ;  /* 0x0003142910007985 */ /* 0x0003e2000c101924 */
[----:B--2---:R-:W-:-:S03]  /*18570*/  FMUL.FTZ R25, R13, R90 ;  /* 0x0000005a0d197220 */ /* 0x004fc60000410000 */
[----:B------:R2:W-:Y:S01]  /*18580*/  ST.E desc[UR36][R16.64+0x320], R43 ;  /* 0x0003202b10007985 */ /* 0x0005e2000c101924 */
[----:B0-----:R-:W-:-:S03]  /*18590*/  FMUL.FTZ R27, R13, R82 ;  /* 0x000000520d1b7220 */ /* 0x001fc60000410000 */
[----:B------:R0:W-:Y:S01]  /*185a0*/  ST.E desc[UR36][R16.64+0x334], R45 ;  /* 0x0003342d10007985 */ /* 0x0001e2000c101924 */
[----:B---3--:R-:W-:-:S03]  /*185b0*/  FMUL.FTZ R39, R13, R88 ;  /* 0x000000580d277220 */ /* 0x008fc60000410000 */
[----:B------:R3:W-:Y:S01]  /*185c0*/  ST.E desc[UR36][R16.64+0x340], R47 ;  /* 0x0003402f10007985 */ /* 0x0007e2000c101924 */
[C---:B-1----:R-:W-:Y:S01]  /*185d0*/  FMUL.FTZ R41, R13.reuse, R86 ;  /* 0x000000560d297220 */ /* 0x042fe20000410000 */
[C---:B--2---:R-:W-:Y:S02]  /*185e0*/  FMUL.FTZ R43, R13.reuse, R84 ;  /* 0x000000540d2b7220 */ /* 0x044fe40000410000 */
[----:B------:R1:W-:Y:S01]  /*185f0*/  ST.E desc[UR36][R16.64+0x380], R9 ;  /* 0x0003800910007985 */ /* 0x0003e2000c101924 */
[C---:B0-----:R-:W-:Y:S01]  /*18600*/  FMUL.FTZ R45, R13.reuse, R78 ;  /* 0x0000004e0d2d7220 */ /* 0x041fe20000410000 */
[C---:B---3--:R-:W-:Y:S02]  /*18610*/  FMUL.FTZ R47, R13.reuse, R76 ;  /* 0x0000004c0d2f7220 */ /* 0x048fe40000410000 */
[----:B------:R0:W-:Y:S01]  /*18620*/  ST.E desc[UR36][R16.64+0x324], R7 ;  /* 0x0003240710007985 */ /* 0x0001e2000c101924 */
[----:B-1----:R-:W-:-:S03]  /*18630*/  FMUL.FTZ R9, R13, R52 ;  /* 0x000000340d097220 */ /* 0x002fc60000410000 */
        /* <DEDUP_REMOVED lines=20> */
[----:B------:R1:W-:Y:S01]  /*18780*/  ST.E desc[UR36][R16.64+0x394], R49 ;  /* 0x0003943110007985 */ /* 0x0003e2000c101924 */
[C---:B------:R-:W-:Y:S01]  /*18790*/  FMUL.FTZ R51, R13.reuse, R51 ;  /* 0x000000330d337220 */ /* 0x040fe20000410000 */
[C---:B------:R-:W-:Y:S02]  /*187a0*/  FMUL.FTZ R53, R13.reuse, R53 ;  /* 0x000000350d357220 */ /* 0x040fe40000410000 */
[----:B------:R2:W-:Y:S01]  /*187b0*/  ST.E desc[UR36][R16.64+0x3a0], R25 ;  /* 0x0003a01910007985 */ /* 0x0005e2000c101924 */
[----:B------:R-:W-:Y:S01]  /*187c0*/  LOP3.LUT R8, R6, 0x8, RZ, 0xfc, !PT ;  /* 0x0000000806087812 */ /* 0x000fe200078efcff */
[C---:B0-----:R-:W-:Y:S02]  /*187d0*/  FMUL.FTZ R7, R13.reuse, R60 ;  /* 0x0000003c0d077220 */ /* 0x041fe40000410000 */
        /* <DEDUP_REMOVED lines=14> */
[C---:B---3--:R-:W-:Y:S01]  /*188c0*/  FMUL.FTZ R47, R13.reuse, R26 ;  /* 0x0000001a0d2f7220 */ /* 0x048fe20000410000 */
[----:B------:R-:W-:Y:S01]  /*188d0*/  FMUL.FTZ R13, R13, R38 ;  /* 0x000000260d0d7220 */ /* 0x000fe20000410000 */
[--C-:B-1----:R-:W-:Y:S01]  /*188e0*/  IMAD.MOV.U32 R9, RZ, RZ, R5.reuse ;  /* 0x000000ffff097224 */ /* 0x102fe200078e0005 */
[----:B------:R-:W-:Y:S04]  /*188f0*/  ST.E desc[UR36][R16.64+0x2d4], R51 ;  /* 0x0002d43310007985 */ /* 0x000fe8000c101924 */
        /* <DEDUP_REMOVED lines=203> */
[----:B------:R1:W-:Y:S04]  /*195b0*/  ST.E desc[UR36][R16.64+0x418], R43 ;  /* 0x0004182b10007985 */ /* 0x0003e8000c101924 */
[----:B------:R2:W-:Y:S04]  /*195c0*/  ST.E desc[UR36][R16.64+0x41c], R39 ;  /* 0x00041c2710007985 */ /* 0x0005e8000c101924 */
[----:B------:R-:W-:Y:S04]  /*195d0*/  ST.E desc[UR36][R16.64+0x428], R51 ;  /* 0x0004283310007985 */ /* 0x000fe8000c101924 */
[----:B------:R3:W-:Y:S04]  /*195e0*/  ST.E desc[UR36][R16.64+0x42c], R25 ;  /* 0x00042c1910007985 */ /* 0x0007e8000c101924 */
[----:B------:R4:W-:Y:S01]  /*195f0*/  ST.E desc[UR36][R16.64+0x438], R27 ;  /* 0x0004381b10007985 */ /* 0x0009e2000c101924 */
[----:B------:R4:W-:Y:S06]  /*19600*/  BAR.SYNC.DEFER_BLOCKING R26, 0x100 ;  /* 0x0004001a0000751d */ /* 0x0009ec0000010000 */
[----:B0-----:R-:W2:Y:S04]  /*19610*/  LD.E R41, desc[UR36][R16.64+0x240] ;  /* 0x0002402410297980 */ /* 0x001ea8000c101900 */
[----:B------:R-:W4:Y:S04]  /*19620*/  LD.E R24, desc[UR36][R2.64] ;  /* 0x0000002402187980 */ /* 0x000f28000c101900 */
[----:B------:R-:W4:Y:S04]  /*19630*/  LD.E.64 R12, desc[UR36][R16.64+0x88] ;  /* 0x00008824100c7980 */ /* 0x000f28000c101b00 */
[----:B--2---:R0:W-:Y:S04]  /*19640*/  ST.E desc[UR36][R16.64+0x240], R41 ;  /* 0x0002402910007985 */ /* 0x0041e8000c101924 */
[----:B-1----:R-:W2:Y:S04]  /*19650*/  LD.E R43, desc[UR36][R4.64] ;  /* 0x00000024042b7980 */ /* 0x002ea8000c101900 */
[----:B--2---:R1:W-:Y:S04]  /*19660*/  ST.E desc[UR36][R4.64], R43 ;  /* 0x0000002b04007985 */ /* 0x0043e8000c101924 */
[----:B------:R-:W2:Y:S04]  /*19670*/  LD.E R39, desc[UR36][R8.64] ;  /* 0x0000002408277980 */ /* 0x000ea8000c101900 */
[----:B--2---:R2:W-:Y:S04]  /*19680*/  ST.E desc[UR36][R8.64], R39 ;  /* 0x0000002708007985 */ /* 0x0045e8000c101924 */
[----:B---3--:R-:W3:Y:S04]  /*19690*/  LD.E R25, desc[UR36][R6.64] ;  /* 0x0000002406197980 */ /* 0x008ee8000c101900 */
[----:B---3--:R3:W-:Y:S04]  /*196a0*/  ST.E desc[UR36][R6.64], R25 ;  /* 0x0000001906007985 */ /* 0x0087e8000c101924 */
[----:B----4-:R-:W4:Y:S04]  /*196b0*/  LD.E R27, desc[UR36][R16.64+0x250] ;  /* 0x00025024101b7980 */ /* 0x010f28000c101900 */
[----:B------:R-:W4:Y:S04]  /*196c0*/  LD.E R45, desc[UR36][R16.64+0x254] ;  /* 0x00025424102d7980 */ /* 0x000f28000c101900 */
[----:B------:R-:W4:Y:S04]  /*196d0*/  LD.E R47, desc[UR36][R16.64+0x258] ;  /* 0x00025824102f7980 */ /* 0x000f28000c101900 */
[----:B0-----:R-:W4:Y:S04]  /*196e0*/  LD.E R41, desc[UR36][R16.64+0x25c] ;  /* 0x00025c2410297980 */ /* 0x001f28000c101900 */
[----:B------:R-:W4:Y:S04]  /*196f0*/  LD.E R49, desc[UR36][R16.64+0x260] ;  /* 0x0002602410317980 */ /* 0x000f28000c101900 */
[----:B------:R-:W4:Y:S04]  /*19700*/  LD.E R51, desc[UR36][R16.64+0x264] ;  /* 0x0002642410337980 */ /* 0x000f28000c101900 */
        /* <DEDUP_REMOVED lines=69> */
[----:B----4-:R0:W-:Y:S04]  /*19b60*/  ST.E desc[UR36][R16.64+0x250], R27 ;  /* 0x0002501b10007985 */ /* 0x0101e8000c101924 */
[----:B------:R-:W-:Y:S04]  /*19b70*/  ST.E desc[UR36][R16.64+0x254], R45 ;  /* 0x0002542d10007985 */ /* 0x000fe8000c101924 */
[----:B------:R-:W-:Y:S04]  /*19b80*/  ST.E desc[UR36][R16.64+0x258], R47 ;  /* 0x0002582f10007985 */ /* 0x000fe8000c101924 */
[----:B------:R-:W-:Y:S04]  /*19b90*/  ST.E desc[UR36][R16.64+0x25c], R41 ;  /* 0x00025c2910007985 */ /* 0x000fe8000c101924 */
[----:B------:R-:W-:Y:S04]  /*19ba0*/  ST.E desc[UR36][R16.64+0x260], R49 ;  /* 0x0002603110007985 */ /* 0x000fe8000c101924 */
[----:B------:R-:W-:Y:S04]  /*19bb0*/  ST.E desc[UR36][R16.64+0x264], R51 ;  /* 0x0002643310007985 */ /* 0x000fe8000c101924 */
[----:B------:R-:W-:Y:S04]  /*19bc0*/  ST.E desc[UR36][R16.64+0x268], R43 ;  /* 0x0002682b10007985 */ /* 0x000fe8000c101924 */
[----:B------:R-:W-:Y:S04]  /*19bd0*/  ST.E desc[UR36][R16.64+0x26c], R53 ;  /* 0x00026c3510007985 */ /* 0x000fe8000c101924 */
        /* <DEDUP_REMOVED lines=8> */
[----:B0-----:R-:W3:Y:S04]  /*19c60*/  LD.E R27, desc[UR36][R16.64+0x298] ;  /* 0x00029824101b7980 */ /* 0x001ee8000c101900 */
[----:B-1----:R-:W3:Y:S04]  /*19c70*/  LD.E R39, desc[UR36][R16.64+0x2a0] ;  /* 0x0002a02410277980 */ /* 0x002ee8000c101900 */
[----:B------:R-:W3:Y:S04]  /*19c80*/  LD.E R41, desc[UR36][R16.64+0x2a8] ;  /* 0x0002a82410297980 */ /* 0x000ee8000c101900 */
[----:B------:R-:W3:Y:S04]  /*19c90*/  LD.E R43, desc[UR36][R16.64+0x2b0] ;  /* 0x0002b024102b7980 */ /* 0x000ee8000c101900 */
[----:B------:R-:W3:Y:S04]  /*19ca0*/  LD.E R45, desc[UR36][R16.64+0x2b8] ;  /* 0x0002b824102d7980 */ /* 0x000ee8000c101900 */
[----:B------:R-:W3:Y:S04]  /*19cb0*/  LD.E R47, desc[UR36][R16.64+0x2c0] ;  /* 0x0002c024102f7980 */ /* 0x000ee8000c101900 */
[----:B------:R-:W3:Y:S04]  /*19cc0*/  LD.E R49, desc[UR36][R16.64+0x2c8] ;  /* 0x0002c82410317980 */ /* 0x000ee8000c101900 */
[----:B------:R-:W3:Y:S04]  /*19cd0*/  LD.E R51, desc[UR36][R16.64+0x2d0] ;  /* 0x0002d02410337980 */ /* 0x000ee8000c101900 */
[----:B------:R-:W3:Y:S04]  /*19ce0*/  LD.E R53, desc[UR36][R16.64+0x2d8] ;  /* 0x0002d82410357980 */ /* 0x000ee8000c101900 */
[----:B--2---:R-:W2:Y:S04]  /*19cf0*/  LD.E R55, desc[UR36][R16.64+0x2e0] ;  /* 0x0002e02410377980 */ /* 0x004ea8000c101900 */
        /* <DEDUP_REMOVED lines=39> */
[----:B---3--:R0:W-:Y:S04]  /*19f70*/  ST.E desc[UR36][R16.64+0x290], R25 ;  /* 0x0002901910007985 */ /* 0x0081e8000c101924 */
        /* <DEDUP_REMOVED lines=34> */
[----:B--2---:R2:W-:Y:S04]  /*1a1a0*/  ST.E desc[UR36][R16.64+0x2e0], R55 ;  /* 0x0002e03710007985 */ /* 0x0045e8000c101924 */
        /* <DEDUP_REMOVED lines=101> */
[----:B------:R-:W4:Y:S04]  /*1a800*/  LD.E R38, desc[UR36][R16.64+0x278] ;  /* 0x0002782410267980 */ /* 0x000f28000c101900 */
        /* <DEDUP_REMOVED lines=16> */
[----:B--2---:R-:W3:Y:S04]  /*1a910*/  LD.E R55, desc[UR36][R16.64+0x2bc] ;  /* 0x0002bc2410377980 */ /* 0x004ee8000c101900 */
[----:B------:R-:W3:Y:S04]  /*1a920*/  LD.E R56, desc[UR36][R16.64+0x2c0] ;  /* 0x0002c02410387980 */ /* 0x000ee8000c101900 */
[----:B----4-:R-:W3:Y:S04]  /*1a930*/  LD.E R57, desc[UR36][R16.64+0x2c4] ;  /* 0x0002c42410397980 */ /* 0x010ee8000c101900 */
        /* <DEDUP_REMOVED lines=42> */
[----:B------:R-:W-:Y:S01]  /*1abe0*/  ISETP.NE.U32.AND P0, PT, R25, RZ, PT ;  /* 0x000000ff1900720c */ /* 0x000fe20003f05070 */
[----:B------:R-:W-:-:S02]  /*1abf0*/  IMAD.MOV.U32 R25, RZ, RZ, R13 ;  /* 0x000000ffff197224 */ /* 0x000fc400078e000d */
[----:B------:R-:W3:Y:S03]  /*1ac00*/  LD.E R100, desc[UR36][R16.64+0x370] ;  /* 0x0003702410647980 */ /* 0x000ee6000c101900 */
        /* <DEDUP_REMOVED lines=55> */
[----:B------:R-:W-:-:S02]  /*1af80*/  R2UR UR6, R12 ;  /* 0x000000000c0672ca */ /* 0x000fc400000e0000 */
[----:B------:R-:W-:Y:S02]  /*1af90*/  R2UR UR7, R13 ;  /* 0x000000000d0772ca */ /* 0x000fe400000e0000 */
[----:B------:R-:W-:Y:S01]  /*1afa0*/  F2FP.BF16.F32.PACK_AB R152, R15, R152 ;  /* 0x000000980f98723e */ /* 0x000fe200000010ff */
[----:B------:R-:W-:-:S03]  /*1afb0*/  VOTEU.ANY UP0, P0 ;  /* 0x00000000003f7886 */ /* 0x000fc60000000100 */
[----:B---3--:R-:W-:-:S07]  /*1afc0*/  WARPGROUP.ARRIVE ;  /* 0x00000000000079c5 */ /* 0x008fce0000000000 */
        /* <DEDUP_REMOVED lines=687> */
[----:B------:R0:W-:Y:S04]  /*1dac0*/  ST.E desc[UR36][R4.64], R25 ;  /* 0x0000001904007985 */ /* 0x0001e8000c101924 */
[----:B------:R-:W-:Y:S04]  /*1dad0*/  ST.E desc[UR36][R8.64], R26 ;  /* 0x0000001a08007985 */ /* 0x000fe8000c101924 */
[----:B------:R1:W-:Y:S04]  /*1dae0*/  ST.E desc[UR36][R6.64], R27 ;  /* 0x0000001b06007985 */ /* 0x0003e8000c101924 */
[----:B------:R-:W-:Y:S04]  /*1daf0*/  ST.E desc[UR36][R16.64+0x250], R28 ;  /* 0x0002501c10007985 */ /* 0x000fe8000c101924 */
        /* <DEDUP_REMOVED lines=123> */
[----:B------:R-:W-:Y:S04]  /*1e2b0*/  STL [R1+0x68], R0 ;  /* 0x0000680001007387 */ /* 0x000fe80000100800 */
[----:B------:R-:W3:Y:S04]  /*1e2c0*/  LD.E R11, desc[UR36][R16.64+0x240] ;  /* 0x00024024100b7980 */ /* 0x000ee8000c101900 */
[----:B---3--:R3:W-:Y:S04]  /*1e2d0*/  ST.E desc[UR36][R16.64+0x240], R11 ;  /* 0x0002400b10007985 */ /* 0x0087e8000c101924 */
[----:B------:R-:W4:Y:S04]  /*1e2e0*/  LD.E R13, desc[UR36][R4.64] ;  /* 0x00000024040d7980 */ /* 0x000f28000c101900 */
[----:B----4-:R4:W-:Y:S04]  /*1e2f0*/  ST.E desc[UR36][R4.64], R13 ;  /* 0x0000000d04007985 */ /* 0x0109e8000c101924 */
[----:B------:R-:W2:Y:S04]  /*1e300*/  LD.E R15, desc[UR36][R8.64] ;  /* 0x00000024080f7980 */ /* 0x000ea8000c101900 */
[----:B--2---:R2:W-:Y:S04]  /*1e310*/  ST.E desc[UR36][R8.64], R15 ;  /* 0x0000000f08007985 */ /* 0x0045e8000c101924 */
[----:B------:R-:W3:Y:S04]  /*1e320*/  LD.E R19, desc[UR36][R6.64] ;  /* 0x0000002406137980 */ /* 0x000ee8000c101900 */
[----:B---3--:R3:W-:Y:S04]  /*1e330*/  ST.E desc[UR36][R6.64], R19 ;  /* 0x0000001306007985 */ /* 0x0087e8000c101924 */
[----:B------:R-:W3:Y:S04]  /*1e340*/  LD.E R21, desc[UR36][R16.64+0x250] ;  /* 0x0002502410157980 */ /* 0x000ee8000c101900 */
[----:B0-----:R-:W3:Y:S04]  /*1e350*/  LD.E R25, desc[UR36][R16.64+0x254] ;  /* 0x0002542410197980 */ /* 0x001ee8000c101900 */
[----:B-1----:R-:W3:Y:S04]  /*1e360*/  LD.E R27, desc[UR36][R16.64+0x258] ;  /* 0x00025824101b7980 */ /* 0x002ee8000c101900 */
[----:B------:R-:W3:Y:S04]  /*1e370*/  LD.E R29, desc[UR36][R16.64+0x25c] ;  /* 0x00025c24101d7980 */ /* 0x000ee8000c101900 */
[----:B------:R-:W3:Y:S04]  /*1e380*/  LD.E R11, desc[UR36][R16.64+0x260] ;  /* 0x00026024100b7980 */ /* 0x000ee8000c101900 */
[----:B------:R-:W3:Y:S04]  /*1e390*/  LD.E R31, desc[UR36][R16.64+0x264] ;  /* 0x00026424101f7980 */ /* 0x000ee8000c101900 */
[----:B----4-:R-:W4:Y:S04]  /*1e3a0*/  LD.E R5, desc[UR36][R16.64+0x268] ;  /* 0x0002682410057980 */ /* 0x010f28000c101900 */
[----:B------:R-:W4:Y:S04]  /*1e3b0*/  LD.E R13, desc[UR36][R16.64+0x26c] ;  /* 0x00026c24100d7980 */ /* 0x000f28000c101900 */
        /* <DEDUP_REMOVED lines=116> */
[----:B------:R-:W-:Y:S04]  /*1eb00*/  ST.E desc[UR36][R16.64+0x250], R21 ;  /* 0x0002501510007985 */ /* 0x000fe8000c101924 */
[----:B------:R-:W-:Y:S04]  /*1eb10*/  ST.E desc[UR36][R16.64+0x254], R25 ;  /* 0x0002541910007985 */ /* 0x000fe8000c101924 */
[----:B------:R-:W-:Y:S04]  /*1eb20*/  ST.E desc[UR36][R16.64+0x258], R27 ;  /* 0x0002581b10007985 */ /* 0x000fe8000c101924 */
[----:B------:R-:W-:Y:S04]  /*1eb30*/  ST.E desc[UR36][R16.64+0x25c], R29 ;  /* 0x00025c1d10007985 */ /* 0x000fe8000c101924 */
[----:B------:R-:W-:Y:S04]  /*1eb40*/  ST.E desc[UR36][R16.64+0x260], R11 ;  /* 0x0002600b10007985 */ /* 0x000fe8000c101924 */
[----:B------:R-:W-:Y:S04]  /*1eb50*/  ST.E desc[UR36][R16.64+0x264], R31 ;  /* 0x0002641f10007985 */ /* 0x000fe8000c101924 */
[----:B----4-:R-:W-:Y:S04]  /*1eb60*/  ST.E desc[UR36][R16.64+0x268], R5 ;  /* 0x0002680510007985 */ /* 0x010fe8000c101924 */
        /* <DEDUP_REMOVED lines=125> */
.L_x_12713:
[----:B------:R-:W-:Y:S05]  /*1f340*/  BSYNC B0 ;  /* 0x0000000000007941 */ /* 0x000fea0003800000 */
.L_x_12712:
        /* <DEDUP_REMOVED lines=9> */
.L_x_12685:
[----:B0-----:R-:W0:Y:S01]  /*1f3e0*/  S2R R0, SR_TID.X ;  /* 0x0000000000007919 */ /* 0x001e220000002100 */
[----:B------:R-:W-:Y:S05]  /*1f3f0*/  WARPSYNC.ALL ;  /* 0x0000000000007948 */ /* 0x000fea0003800000 */
[----:B0-----:R-:W-:-:S04]  /*1f400*/  SHF.R.U32.HI R0, RZ, 0x7, R0 ;  /* 0x00000007ff007819 */ /* 0x001fc80000011600 */
[----:B------:R-:W-:Y:S01]  /*1f410*/  IADD3 R141, -R0, 0xb, RZ ;  /* 0x0000000b008d7810 */ /* 0x000fe20007ffe1ff */
[----:B------:R-:W3:Y:S04]  /*1f420*/  LDL R5, [R1+0x220] ;  /* 0x0002200001057983 */ /* 0x000ee80000100800 */
[----:B------:R-:W4:Y:S04]  /*1f430*/  LDL R8, [R1+0x224] ;  /* 0x0002240001087983 */ /* 0x000f280000100800 */
[----:B------:R-:W5:Y:S04]  /*1f440*/  LDL R135, [R1+0x1f8] ;  /* 0x0001f80001877983 */ /* 0x000f680000100800 */
[----:B------:R-:W2:Y:S01]  /*1f450*/  LDL.64 R122, [R1+0x290] ;  /* 0x00029000017a7983 */ /* 0x000ea20000100a00 */
[----:B------:R-:W-:-:S02]  /*1f460*/  IMAD.MOV.U32 R140, RZ, RZ, -0x800000 ;  /* 0xff800000ff8c7424 */ /* 0x000fc400078e00ff */
[----:B------:R-:W-:Y:S01]  /*1f470*/  IMAD.MOV.U32 R138, RZ, RZ, -0x800000 ;  /* 0xff800000ff8a7424 */ /* 0x000fe200078e00ff */
[----:B------:R-:W2:Y:S01]  /*1f480*/  LDL.64 R132, [R1+0x240] ;  /* 0x0002400001847983 */ /* 0x000ea20000100a00 */
[----:B------:R-:W-:-:S03]  /*1f490*/  IMAD.MOV.U32 R137, RZ, RZ, RZ ;  /* 0x000000ffff897224 */ /* 0x000fc600078e00ff */
        /* <DEDUP_REMOVED lines=58> */
[----:B------:R-:W2:Y:S04]  /*1f840*/  LDL R136, [R1+0x200] ;  /* 0x0002000001887983 */ /* 0x000ea80000100800 */
[----:B---3--:R-:W0:Y:S02]  /*1f850*/  SHFL.BFLY PT, R0, R5, 0x2, 0x1f ;  /* 0x0c401f0005007f89 */ /* 0x008e2400000e0000 */
[----:B0-----:R-:W-:-:S05]  /*1f860*/  FADD.FTZ R0, R5, R0 ;  /* 0x0000000005007221 */ /* 0x001fca0000010000 */
[----:B------:R-:W0:Y:S02]  /*1f870*/  SHFL.BFLY PT, R3, R0, 0x1, 0x1f ;  /* 0x0c201f0000037f89 */ /* 0x000e2400000e0000 */
[----:B0-----:R-:W-:-:S05]  /*1f880*/  FADD.FTZ R2, R0, R3 ;  /* 0x0000000300027221 */ /* 0x001fca0000010000 */
[----:B------:R-:W-:Y:S04]  /*1f890*/  STL [R1+0x220], R2 ;  /* 0x0002200201007387 */ /* 0x000fe80000100800 */
[----:B------:R-:W3:Y:S04]  /*1f8a0*/  LDL R134, [R1+0x220] ;  /* 0x0002200001867983 */ /* 0x000ee80000100800 */
[----:B----4-:R-:W0:Y:S02]  /*1f8b0*/  SHFL.BFLY PT, R3, R8, 0x2, 0x1f ;  /* 0x0c401f0008037f89 */ /* 0x010e2400000e0000 */
[----:B0-----:R-:W-:Y:S01]  /*1f8c0*/  FADD.FTZ R3, R3, R8 ;  /* 0x0000000803037221 */ /* 0x001fe20000010000 */
[----:B-----5:R-:W-:Y:S01]  /*1f8d0*/  VIADD R135, R135, 0x1 ;  /* 0x0000000187877836 */ /* 0x020fe20000000000 */
[----:B------:R-:W4:Y:S04]  /*1f8e0*/  LDL.64 R8, [R1+0x3f8] ;  /* 0x0003f80001087983 */ /* 0x000f280000100a00 */
[----:B------:R-:W0:Y:S02]  /*1f8f0*/  SHFL.BFLY PT, R4, R3, 0x1, 0x1f ;  /* 0x0c201f0003047f89 */ /* 0x000e2400000e0000 */
[----:B0-----:R-:W-:Y:S01]  /*1f900*/  FADD.FTZ R139, R3, R4 ;  /* 0x00000004038b7221 */ /* 0x001fe20000010000 */
[----:B------:R0:W-:Y:S08]  /*1f910*/  BAR.ARV R141, 0x100 ;  /* 0x0004008d0000751d */ /* 0x0001f00000002000 */
[----:B------:R-:W-:Y:S06]  /*1f920*/  BAR.ARV 0x8, 0x180 ;  /* 0x0206000000007b1d */ /* 0x000fec0000002000 */
[----:B------:R-:W-:-:S13]  /*1f930*/  FSETP.NE.FTZ.AND P1, PT, R139, RZ, PT ;  /* 0x000000ff8b00720b */ /* 0x000fda0003f35000 */
[----:B------:R-:W5:Y:S04]  /*1f940*/  @P1 LDL R6, [R1+0x230] ;  /* 0x0002300001061983 */ /* 0x000f680000100800 */
[----:B--2---:R-:W2:Y:S01]  /*1f950*/  @P1 LDL R7, [R1+0x214] ;  /* 0x0002140001071983 */ /* 0x004ea20000100800 */
[----:B---3--:R-:W-:-:S13]  /*1f960*/  FSETP.NE.FTZ.AND P0, PT, R134, RZ, PT ;  /* 0x000000ff8600720b */ /* 0x008fda0003f15000 */
[----:B------:R-:W3:Y:S04]  /*1f970*/  @P0 LDL R4, [R1+0x230] ;  /* 0x0002300001040983 */ /* 0x000ee80000100800 */
[----:B------:R-:W4:Y:S01]  /*1f980*/  @P0 LDL R5, [R1+0x210] ;  /* 0x0002100001050983 */ /* 0x000f220000100800 */
[----:B------:R-:W1:Y:S08]  /*1f990*/  @P0 MUFU.LG2 R0, R134 ;  /* 0x0000008600000308 */ /* 0x000e700000000c00 */
[----:B------:R-:W0:Y:S01]  /*1f9a0*/  @P1 MUFU.LG2 R2, R139 ;  /* 0x0000008b00021308 */ /* 0x000e220000000c00 */
[----:B-1----:R-:W-:-:S02]  /*1f9b0*/  @P0 FMUL.FTZ R3, R0, 0.69314718246459960938 ;  /* 0x3f31721800030820 */ /* 0x002fc40000410000 */
[----:B------:R-:W2:Y:S05]  /*1f9c0*/  LDL R0, [R1+0x204] ;  /* 0x0002040001007983 */ /* 0x000eaa0000100800 */
[----:B------:R1:W1:Y:S01]  /*1f9d0*/  @P0 MUFU.RCP R137, R134 ;  /* 0x0000008600890308 */ /* 0x0002620000001000 */
[----:B-----5:R-:W-:Y:S01]  /*1f9e0*/  @P1 FMUL.FTZ R6, R6, 0.69314718246459960938 ;  /* 0x3f31721806061820 */ /* 0x020fe20000410000 */
[----:B---3--:R-:W-:-:S04]  /*1f9f0*/  @P0 FMUL.FTZ R4, R4, 0.69314718246459960938 ;  /* 0x3f31721804040820 */ /* 0x008fc80000410000 */
[----:B----4-:R-:W-:Y:S01]  /*1fa00*/  @P0 FFMA.FTZ R140, R4, R5, R3 ;  /* 0x00000005048c0223 */ /* 0x010fe20000010003 */
[----:B0-----:R-:W-:Y:S01]  /*1fa10*/  @P1 FMUL.FTZ R3, R2, 0.69314718246459960938 ;  /* 0x3f31721802031820 */ /* 0x001fe20000410000 */
[----:B------:R-:W3:Y:S03]  /*1fa20*/  LDL.64 R4, [R1+0x408] ;  /* 0x0004080001047983 */ /* 0x000ee60000100a00 */
[----:B--2---:R-:W-:Y:S02]  /*1fa30*/  @P1 FFMA.FTZ R138, R6, R7, R3 ;  /* 0x00000007068a1223 */ /* 0x004fe40000010003 */
[----:B------:R-:W2:Y:S04]  /*1fa40*/  LDL.64 R2, [R1+0x428] ;  /* 0x0004280001027983 */ /* 0x000ea80000100a00 */
[----:B------:R-:W4:Y:S01]  /*1fa50*/  LDL.64 R6, [R1+0x438] ;  /* 0x0004380001067983 */ /* 0x000f220000100a00 */
[----:B------:R-:W-:-:S13]  /*1fa60*/  ISETP.NE.AND P0, PT, R135, 0x2, PT ;  /* 0x000000028700780c */ /* 0x000fda0003f05270 */
[----:B-1----:R-:W5:Y:S01]  /*1fa70*/  @!P0 LDL R134, [R1+0x1fc] ;  /* 0x0001fc0001868983 */ /* 0x002f620000100800 */
[-C--:B------:R-:W-:Y:S01]  /*1fa80*/  FMUL.FTZ R123, R123, R137.reuse ;  /* 0x000000897b7b7220 */ /* 0x080fe20000410000 */
[----:B------:R-:W-:-:S05]  /*1fa90*/  FMUL.FTZ R122, R122, R137 ;  /* 0x000000897a7a7220 */ /* 0x000fca0000410000 */
[----:B------:R0:W-:Y:S02]  /*1faa0*/  STL.64 [R1+0x290], R122 ;  /* 0x0002907a01007387 */ /* 0x0001e40000100a00 */
        /* <DEDUP_REMOVED lines=124> */
[----:B------:R0:W-:Y:S04]  /*20270*/  STL [R1+0x224], R139 ;  /* 0x0002248b01007387 */ /* 0x0001e80000100800 */
[----:B------:R0:W-:Y:S04]  /*20280*/  STL.64 [R1+0x240], R132 ;  /* 0x0002408401007387 */ /* 0x0001e80000100a00 */
[----:B------:R0:W-:Y:S04]  /*20290*/  STL.64 [R1+0x250], R130 ;  /* 0x0002508201007387 */ /* 0x0001e80000100a00 */
[----:B------:R0:W-:Y:S04]  /*202a0*/  STL.64 [R1+0x260], R128 ;  /* 0x0002608001007387 */ /* 0x0001e80000100a00 */
[----:B------:R0:W-:Y:S04]  /*202b0*/  STL.64 [R1+0x270], R126 ;  /* 0x0002707e01007387 */ /* 0x0001e80000100a00 */
[----:B------:R0:W-:Y:S04]  /*202c0*/  STL.64 [R1+0x280], R124 ;  /* 0x0002807c01007387 */ /* 0x0001e80000100a00 */
[----:B------:R0:W-:Y:S04]  /*202d0*/  STL [R1+0x220], R140 ;  /* 0x0002208c01007387 */ /* 0x0001e80000100800 */
        /* <DEDUP_REMOVED lines=26> */
[-C--:B--2---:R-:W-:Y:S01]  /*20480*/  FMUL.FTZ R3, R3, R122.reuse ;  /* 0x0000007a03037220 */ /* 0x084fe20000410000 */
[-C--:B------:R-:W-:Y:S01]  /*20490*/  FMUL.FTZ R2, R2, R122.reuse ;  /* 0x0000007a02027220 */ /* 0x080fe20000410000 */
[-C--:B----4-:R-:W-:Y:S01]  /*204a0*/  FMUL.FTZ R7, R7, R122.reuse ;  /* 0x0000007a07077220 */ /* 0x090fe20000410000 */
        /* <DEDUP_REMOVED lines=38> */
[----:B-----5:R-:W-:-:S03]  /*20710*/  @!P0 LOP3.LUT R134, R134, 0x1, RZ, 0x3c, !PT ;  /* 0x0000000186868812 */ /* 0x020fc600078e3cff */
[----:B------:R0:W-:Y:S04]  /*20720*/  STL [R1+0x1f8], R135 ;  /* 0x0001f88701007387 */ /* 0x0001e80000100800 */
[----:B------:R0:W-:Y:S04]  /*20730*/  @!P0 STL [R1+0x1fc], R134 ;  /* 0x0001fc8601008387 */ /* 0x0001e80000100800 */
[----:B------:R0:W-:Y:S01]  /*20740*/  @!P0 STL [R1+0x1f8], RZ ;  /* 0x0001f8ff01008387 */ /* 0x0001e20000100800 */
[----:B------:R-:W-:-:S13]  /*20750*/  PLOP3.LUT P0, PT, PT, PT, PT, 0x8, 0x0 ;  /* 0x000000000000781c */ /* 0x000fda0003f0e170 */
.L_x_12619:
[----:B01----:R-:W0:Y:S01]  /*20760*/  S2R R7, SR_CgaCtaId ;  /* 0x0000000000077919 */ /* 0x003e220000008800 */
        /* <DEDUP_REMOVED lines=10> */
[----:B------:R-:W2:Y:S01]  /*20810*/  LDL R4, [R1+0x4d0] ;  /* 0x0004d00001047983 */ /* 0x000ea20000100800 */
[----:B------:R-:W-:Y:S01]  /*20820*/  R2UR UR4, R216 ;  /* 0x00000000d80472ca */ /* 0x000fe200000e0000 */
[----:B------:R-:W-:Y:S01]  /*20830*/  ULDC.64 UR8, c[0x0][0xd00] ;  /* 0x0003400000087ab9 */ /* 0x000fe20000000a00 */
[----:B------:R-:W-:Y:S01]  /*20840*/  ULDC.64 UR10, c[0x0][0xd00] ;  /* 0x00034000000a7ab9 */ /* 0x000fe20000000a00 */
[----:B------:R-:W3:Y:S04]  /*20850*/  LDL.128 R8, [R1+0x240] ;  /* 0x0002400001087983 */ /* 0x000ee80000100c00 */
[----:B------:R-:W4:Y:S04]  /*20860*/  LDL.128 R12, [R1+0x260] ;  /* 0x00026000010c7983 */ /* 0x000f280000100c00 */
[----:B------:R-:W4:Y:S04]  /*20870*/  LDL.128 R28, [R1+0x250] ;  /* 0x00025000011c7983 */ /* 0x000f280000100c00 */
[----:B------:R-:W4:Y:S01]  /*20880*/  LDL.128 R24, [R1+0x270] ;  /* 0x0002700001187983 */ /* 0x000f220000100c00 */
[----:B------:R-:W0:Y:S03]  /*20890*/  S2R R5, SR_SWINHI ;  /* 0x0000000000057919 */ /* 0x000e260000002f00 */
[----:B------:R-:W4:Y:S04]  /*208a0*/  LDL.128 R124, [R1+0x280] ;  /* 0x00028000017c7983 */ /* 0x000f280000100c00 */
[----:B------:R-:W4:Y:S04]  /*208b0*/  LDL.128 R116, [R1+0x2a0] ;  /* 0x0002a00001747983 */ /* 0x000f280000100c00 */
[----:B------:R-:W4:Y:S04]  /*208c0*/  LDL.128 R120, [R1+0x290] ;  /* 0x0002900001787983 */ /* 0x000f280000100c00 */
[----:B------:R-:W4:Y:S04]  /*208d0*/  LDL.128 R108, [R1+0x2c0] ;  /* 0x0002c000016c7983 */ /* 0x000f280000100c00 */
[----:B------:R-:W4:Y:S04]  /*208e0*/  LDL.128 R112, [R1+0x2b0] ;  /* 0x0002b00001707983 */ /* 0x000f280000100c00 */
[----:B------:R-:W4:Y:S04]  /*208f0*/  LDL.128 R100, [R1+0x2e0] ;  /* 0x0002e00001647983 */ /* 0x000f280000100c00 */
[----:B------:R-:W4:Y:S01]  /*20900*/  LDL.128 R104, [R1+0x2d0] ;  /* 0x0002d00001687983 */ /* 0x000f220000100c00 */
[----:B------:R-:W-:-:S02]  /*20910*/  MOV R2, R0 ;  /* 0x0000000000027202 */ /* 0x000fc40000000f00 */
[----:B0-----:R-:W-:Y:S01]  /*20920*/  MOV R3, R5 ;  /* 0x0000000500037202 */ /* 0x001fe20000000f00 */
        /* <DEDUP_REMOVED lines=16> */
[----:B--2---:R-:W-:-:S03]  /*20a30*/  IMAD.WIDE R4, R4, 0x2, R2 ;  /* 0x0000000204047825 */ /* 0x004fc600078e0202 */
[C---:B------:R-:W-:Y:S02]  /*20a40*/  IADD3 R33, P1, R4.reuse, 0x20, RZ ;  /* 0x0000002004217810 */ /* 0x040fe40007f3e0ff */
[----:B------:R-:W-:Y:S02]  /*20a50*/  LOP3.LUT R35, R4, 0x380, RZ, 0xc0, !PT ;  /* 0x0000038004237812 */ /* 0x000fe400078ec0ff */
[----:B------:R-:W-:Y:S02]  /*20a60*/  LOP3.LUT R32, R33, 0x380, RZ, 0xc0, !PT ;  /* 0x0000038021207812 */ /* 0x000fe400078ec0ff */
[----:B------:R-:W-:Y:S02]  /*20a70*/  SHF.R.U64 R35, R35, 0x3, RZ ;  /* 0x0000000323237819 */ /* 0x000fe400000012ff */
[----:B------:R-:W-:Y:S02]  /*20a80*/  SHF.R.U64 R32, R32, 0x3, RZ ;  /* 0x0000000320207819 */ /* 0x000fe400000012ff */
[----:B------:R-:W-:Y:S01]  /*20a90*/  LOP3.LUT R34, R35, R4, RZ, 0x3c, !PT ;  /* 0x0000000423227212 */ /* 0x000fe200078e3cff */
[--C-:B------:R-:W-:Y:S01]  /*20aa0*/  IMAD.MOV.U32 R35, RZ, RZ, R5.reuse ;  /* 0x000000ffff237224 */ /* 0x100fe200078e0005 */
[----:B------:R-:W-:Y:S01]  /*20ab0*/  LOP3.LUT R32, R32, R33, RZ, 0x3c, !PT ;  /* 0x0000002120207212 */ /* 0x000fe200078e3cff */
[----:B------:R-:W-:Y:S01]  /*20ac0*/  IMAD.X R33, RZ, RZ, R5, P1 ;  /* 0x000000ffff217224 */ /* 0x000fe200008e0605 */
[----:B---3--:R-:W-:-:S02]  /*20ad0*/  F2FP.BF16.F32.PACK_AB R8, R9, R8 ;  /* 0x000000080908723e */ /* 0x008fc400000010ff */
[----:B------:R-:W-:Y:S02]  /*20ae0*/  F2FP.BF16.F32.PACK_AB R9, R11, R10 ;  /* 0x0000000a0b09723e */ /* 0x000fe400000010ff */
[----:B----4-:R-:W-:Y:S02]  /*20af0*/  F2FP.BF16.F32.PACK_AB R12, R13, R12 ;  /* 0x0000000c0d0c723e */ /* 0x010fe400000010ff */
[----:B------:R-:W-:Y:S02]  /*20b00*/  MOV R34, R34 ;  /* 0x0000002200227202 */ /* 0x000fe40000000f00 */
[----:B------:R-:W-:Y:S02]  /*20b10*/  F2FP.BF16.F32.PACK_AB R10, R29, R28 ;  /* 0x0000001c1d0a723e */ /* 0x000fe400000010ff */
[----:B------:R-:W-:Y:S01]  /*20b20*/  F2FP.BF16.F32.PACK_AB R11, R31, R30 ;  /* 0x0000001e1f0b723e */ /* 0x000fe200000010ff */
[----:B------:R-:W-:Y:S01]  /*20b30*/  BAR.SYNC.DEFER_BLOCKING 0x1, 0x100 ;  /* 0x0044000000007b1d */ /* 0x000fe20000010000 */
[----:B------:R-:W-:-:S02]  /*20b40*/  F2FP.BF16.F32.PACK_AB R13, R15, R14 ;  /* 0x0000000e0f0d723e */ /* 0x000fc400000010ff */
[----:B------:R-:W-:Y:S02]  /*20b50*/  MOV R6, R32 ;  /* 0x0000002000067202 */ /* 0x000fe40000000f00 */
[----:B------:R-:W-:Y:S02]  /*20b60*/  F2FP.BF16.F32.PACK_AB R14, R25, R24 ;  /* 0x00000018190e723e */ /* 0x000fe400000010ff */
[----:B------:R-:W-:Y:S01]  /*20b70*/  F2FP.BF16.F32.PACK_AB R15, R27, R26 ;  /* 0x0000001a1b0f723e */ /* 0x000fe200000010ff */
[----:B------:R-:W2:Y:S04]  /*20b80*/  LDL.128 R28, [R1+0x400] ;  /* 0x00040000011c7983 */ /* 0x000ea80000100c00 */
[----:B------:R-:W3:Y:S04]  /*20b90*/  LDL.128 R24, [R1+0x410] ;  /* 0x0004100001187983 */ /* 0x000ee80000100c00 */
[----:B------:R0:W-:Y:S04]  /*20ba0*/  STSM.16.M88.4 [R34], R8 ;  /* 0x0000000822007844 */ /* 0x0001e80000000200 */
[----:B------:R1:W-:Y:S04]  /*20bb0*/  STSM.16.M88.4 [R6], R12 ;  /* 0x0000000c06007844 */ /* 0x0003e80000000200 */
[----:B0-----:R-:W4:Y:S04]  /*20bc0*/  LDL.128 R32, [R1+0x3f0] ;  /* 0x0003f00001207983 */ /* 0x001f280000100c00 */
[----:B-1----:R-:W4:Y:S04]  /*20bd0*/  LDL.128 R12, [R1+0x420] ;  /* 0x00042000010c7983 */ /* 0x002f280000100c00 */
[----:B------:R-:W4:Y:S01]  /*20be0*/  LDL.128 R8, [R1+0x430] ;  /* 0x0004300001087983 */ /* 0x000f220000100c00 */
[----:B------:R-:W-:-:S02]  /*20bf0*/  IADD3 R139, P0, R4, 0x40, RZ ;  /* 0x00000040048b7810 */ /* 0x000fc40007f1e0ff */
[C---:B------:R-:W-:Y:S02]  /*20c00*/  IADD3 R141, P4, R4.reuse, 0x60, RZ ;  /* 0x00000060048d7810 */ /* 0x040fe40007f9e0ff */
[C---:B------:R-:W-:Y:S02]  /*20c10*/  IADD3 R19, P3, R4.reuse, 0x4000, RZ ;  /* 0x0000400004137810 */ /* 0x040fe40007f7e0ff */
[C---:B------:R-:W-:Y:S02]  /*20c20*/  IADD3 R21, P6, R4.reuse, 0x4020, RZ ;  /* 0x0000402004157810 */ /* 0x040fe40007fde0ff */
[----:B------:R-:W-:Y:S02]  /*20c30*/  LOP3.LUT R138, R139, 0x380, RZ, 0xc0, !PT ;  /* 0x000003808b8a7812 */ /* 0x000fe400078ec0ff */
[----:B------:R-:W-:Y:S02]  /*20c40*/  IADD3 R129, P5, R4, 0x4040, RZ ;  /* 0x0000404004817810 */ /* 0x000fe40007fbe0ff */
[----:B------:R-:W-:-:S02]  /*20c50*/  LOP3.LUT R140, R141, 0x380, RZ, 0xc0, !PT ;  /* 0x000003808d8c7812 */ /* 0x000fc400078ec0ff */
[----:B------:R-:W-:Y:S02]  /*20c60*/  IADD3 R131, P2, R4, 0x4060, RZ ;  /* 0x0000406004837810 */ /* 0x000fe40007f5e0ff */
[----:B------:R-:W-:Y:S02]  /*20c70*/  LOP3.LUT R18, R19, 0x380, RZ, 0xc0, !PT ;  /* 0x0000038013127812 */ /* 0x000fe400078ec0ff */
[----:B------:R-:W-:Y:S02]  /*20c80*/  LOP3.LUT R20, R21, 0x380, RZ, 0xc0, !PT ;  /* 0x0000038015147812 */ /* 0x000fe400078ec0ff */
[----:B------:R-:W-:Y:S02]  /*20c90*/  SHF.R.U64 R138, R138, 0x3, RZ ;  /* 0x000000038a8a7819 */ /* 0x000fe400000012ff */
[----:B------:R-:W-:Y:S02]  /*20ca0*/  LOP3.LUT R128, R129, 0x380, RZ, 0xc0, !PT ;  /* 0x0000038081807812 */ /* 0x000fe400078ec0ff */
[----:B------:R-:W-:-:S02]  /*20cb0*/  IADD3 R133, P1, R4, 0x8000, RZ ;  /* 0x0000800004857810 */ /* 0x000fc40007f3e0ff */
[----:B------:R-:W-:Y:S02]  /*20cc0*/  SHF.R.U64 R140, R140, 0x3, RZ ;  /* 0x000000038c8c7819 */ /* 0x000fe400000012ff */
[----:B------:R-:W-:Y:S02]  /*20cd0*/  LOP3.LUT R130, R131, 0x380, RZ, 0xc0, !PT ;  /* 0x0000038083827812 */ /* 0x000fe400078ec0ff */
[----:B------:R-:W-:Y:S02]  /*20ce0*/  SHF.R.U64 R18, R18, 0x3, RZ ;  /* 0x0000000312127819 */ /* 0x000fe400000012ff */
[----:B------:R-:W-:Y:S02]  /*20cf0*/  SHF.R.U64 R20, R20, 0x3, RZ ;  /* 0x0000000314147819 */ /* 0x000fe400000012ff */
[----:B------:R-:W-:Y:S01]  /*20d00*/  LOP3.LUT R138, R138, R139, RZ, 0x3c, !PT ;  /* 0x0000008b8a8a7212 */ /* 0x000fe200078e3cff */
[----:B------:R-:W-:Y:S01]  /*20d10*/  IMAD.X R139, RZ, RZ, R5, P0 ;  /* 0x000000ffff8b7224 */ /* 0x000fe200000e0605 */
[----:B------:R-:W-:-:S02]  /*20d20*/  SHF.R.U64 R128, R128, 0x3, RZ ;  /* 0x0000000380807819 */ /* 0x000fc400000012ff */
[----:B------:R-:W-:Y:S02]  /*20d30*/  LOP3.LUT R132, R133, 0x380, RZ, 0xc0, !PT ;  /* 0x0000038085847812 */ /* 0x000fe400078ec0ff */
[----:B------:R-:W-:Y:S01]  /*20d40*/  LOP3.LUT R140, R140, R141, RZ, 0x3c, !PT ;  /* 0x0000008d8c8c7212 */ /* 0x000fe200078e3cff */
[--C-:B------:R-:W-:Y:S01]  /*20d50*/  IMAD.X R141, RZ, RZ, R5.reuse, P4 ;  /* 0x000000ffff8d7224 */ /* 0x100fe200020e0605 */
[----:B------:R-:W-:Y:S02]  /*20d60*/  SHF.R.U64 R130, R130, 0x3, RZ ;  /* 0x0000000382827819 */ /* 0x000fe400000012ff */
        /* <DEDUP_REMOVED lines=8> */
[----:B------:R-:W-:Y:S02]  /*20df0*/  SHF.R.U64 R132, R132, 0x3, RZ ;  /* 0x0000000384847819 */ /* 0x000fe400000012ff */
[----:B------:R-:W-:Y:S02]  /*20e00*/  IADD3 R135, P3, R4, 0x8060, RZ ;  /* 0x0000806004877810 */ /* 0x000fe40007f7e0ff */
[----:B------:R-:W-:Y:S01]  /*20e10*/  LOP3.LUT R130, R130, R131, RZ, 0x3c, !PT ;  /* 0x0000008382827212 */ /* 0x000fe200078e3cff */
[----:B------:R-:W-:Y:S01]  /*20e20*/  IMAD.X R131, RZ, RZ, R5, P2 ;  /* 0x000000ffff837224 */ /* 0x000fe200010e0605 */
[----:B------:R-:W-:Y:S02]  /*20e30*/  IADD3 R137, P6, R4, 0xc000, RZ ;  /* 0x0000c00004897810 */ /* 0x000fe40007fde0ff */
[----:B------:R-:W-:-:S02]  /*20e40*/  LOP3.LUT R142, R143, 0x380, RZ, 0xc0, !PT ;  /* 0x000003808f8e7812 */ /* 0x000fc400078ec0ff */
[C---:B------:R-:W-:Y:S02]  /*20e50*/  IADD3 R147, P5, R4.reuse, 0xc020, RZ ;  /* 0x0000c02004937810 */ /* 0x040fe40007fbe0ff */
[----:B------:R-:W-:Y:S02]  /*20e60*/  LOP3.LUT R144, R145, 0x380, RZ, 0xc0, !PT ;  /* 0x0000038091907812 */ /* 0x000fe400078ec0ff */
[----:B------:R-:W-:Y:S02]  /*20e70*/  IADD3 R149, P2, R4, 0xc040, RZ ;  /* 0x0000c04004957810 */ /* 0x000fe40007f5e0ff */
[----:B------:R-:W-:Y:S01]  /*20e80*/  LOP3.LUT R132, R132, R133, RZ, 0x3c, !PT ;  /* 0x0000008584847212 */ /* 0x000fe200078e3cff */
[----:B------:R-:W-:Y:S01]  /*20e90*/  IMAD.X R133, RZ, RZ, R5, P1 ;  /* 0x000000ffff857224 */ /* 0x000fe200008e0605 */
[----:B------:R-:W-:Y:S02]  /*20ea0*/  LOP3.LUT R134, R135, 0x380, RZ, 0xc0, !PT ;  /* 0x0000038087867812 */ /* 0x000fe400078ec0ff */
[----:B------:R-:W-:-:S02]  /*20eb0*/  LOP3.LUT R136, R137, 0x380, RZ, 0xc0, !PT ;  /* 0x0000038089887812 */ /* 0x000fc400078ec0ff */
[----:B------:R-:W-:Y:S02]  /*20ec0*/  SHF.R.U64 R142, R142, 0x3, RZ ;  /* 0x000000038e8e7819 */ /* 0x000fe400000012ff */
[----:B------:R-:W-:Y:S02]  /*20ed0*/  LOP3.LUT R146, R147, 0x380, RZ, 0xc0, !PT ;  /* 0x0000038093927812 */ /* 0x000fe400078ec0ff */
[----:B------:R-:W-:Y:S02]  /*20ee0*/  IADD3 R4, P1, R4, 0xc060, RZ ;  /* 0x0000c06004047810 */ /* 0x000fe40007f3e0ff */
[----:B------:R-:W-:Y:S02]  /*20ef0*/  SHF.R.U64 R144, R144, 0x3, RZ ;  /* 0x0000000390907819 */ /* 0x000fe400000012ff */
[----:B------:R-:W-:Y:S02]  /*20f00*/  LOP3.LUT R148, R149, 0x380, RZ, 0xc0, !PT ;  /* 0x0000038095947812 */ /* 0x000fe400078ec0ff */
[----:B------:R-:W-:-:S02]  /*20f10*/  F2FP.BF16.F32.PACK_AB R124, R125, R124 ;  /* 0x0000007c7d7c723e */ /* 0x000fc400000010ff */
[----:B------:R-:W-:Y:S02]  /*20f20*/  SHF.R.U64 R134, R134, 0x3, RZ ;  /* 0x0000000386867819 */ /* 0x000fe400000012ff */
[----:B------:R-:W-:Y:S02]  /*20f30*/  F2FP.BF16.F32.PACK_AB R125, R127, R126 ;  /* 0x0000007e7f7d723e */ /* 0x000fe400000010ff */
[----:B------:R-:W-:Y:S02]  /*20f40*/  F2FP.BF16.F32.PACK_AB R116, R117, R116 ;  /* 0x000000747574723e */ /* 0x000fe400000010ff */
[----:B------:R-:W-:Y:S02]  /*20f50*/  SHF.R.U64 R136, R136, 0x3, RZ ;  /* 0x0000000388887819 */ /* 0x000fe400000012ff */
[----:B------:R-:W-:Y:S02]  /*20f60*/  MOV R138, R138 ;  /* 0x0000008a008a7202 */ /* 0x000fe40000000f00 */
[----:B------:R-:W-:-:S02]  /*20f70*/  F2FP.BF16.F32.PACK_AB R126, R121, R120 ;  /* 0x00000078797e723e */ /* 0x000fc400000010ff */
[----:B------:R-:W-:Y:S02]  /*20f80*/  F2FP.BF16.F32.PACK_AB R127, R123, R122 ;  /* 0x0000007a7b7f723e */ /* 0x000fe400000010ff */
[----:B------:R-:W-:Y:S02]  /*20f90*/  F2FP.BF16.F32.PACK_AB R117, R119, R118 ;  /* 0x000000767775723e */ /* 0x000fe400000010ff */
[----:B------:R-:W-:Y:S02]  /*20fa0*/  F2FP.BF16.F32.PACK_AB R108, R109, R108 ;  /* 0x0000006c6d6c723e */ /* 0x000fe400000010ff */
[----:B------:R-:W-:Y:S01]  /*20fb0*/  LOP3.LUT R142, R142, R143, RZ, 0x3c, !PT ;  /* 0x0000008f8e8e7212 */ /* 0x000fe200078e3cff */
[----:B------:R-:W-:Y:S01]  /*20fc0*/  IMAD.X R143, RZ, RZ, R5, P0 ;  /* 0x000000ffff8f7224 */ /* 0x000fe200000e0605 */
[----:B------:R-:W-:Y:S02]  /*20fd0*/  SHF.R.U64 R146, R146, 0x3, RZ ;  /* 0x0000000392927819 */ /* 0x000fe400000012ff */
[----:B------:R-:W-:-:S02]  /*20fe0*/  MOV R140, R140 ;  /* 0x0000008c008c7202 */ /* 0x000fc40000000f00 */
[----:B------:R-:W-:Y:S02]  /*20ff0*/  LOP3.LUT R6, R4, 0x380, RZ, 0xc0, !PT ;  /* 0x0000038004067812 */ /* 0x000fe400078ec0ff */
[----:B------:R-:W-:Y:S02]  /*21000*/  F2FP.BF16.F32.PACK_AB R118, R113, R112 ;  /* 0x000000707176723e */ /* 0x000fe400000010ff */
[----:B------:R-:W-:Y:S02]  /*21010*/  F2FP.BF16.F32.PACK_AB R119, R115, R114 ;  /* 0x000000727377723e */ /* 0x000fe400000010ff */
[----:B------:R-:W-:Y:S02]  /*21020*/  F2FP.BF16.F32.PACK_AB R109, R111, R110 ;  /* 0x0000006e6f6d723e */ /* 0x000fe400000010ff */
[----:B------:R-:W-:Y:S02]  /*21030*/  F2FP.BF16.F32.PACK_AB R100, R101, R100 ;  /* 0x000000646564723e */ /* 0x000fe400000010ff */
[----:B------:R-:W-:Y:S01]  /*21040*/  LOP3.LUT R144, R144, R145, RZ, 0x3c, !PT ;  /* 0x0000009190907212 */ /* 0x000fe200078e3cff */
[----:B------:R-:W-:Y:S01]  /*21050*/  IMAD.X R145, RZ, RZ, R5, P4 ;  /* 0x000000ffff917224 */ /* 0x000fe200020e0605 */
[----:B------:R-:W-:-:S02]  /*21060*/  SHF.R.U64 R148, R148, 0x3, RZ ;  /* 0x0000000394947819 */ /* 0x000fc400000012ff */
[----:B------:R-:W-:Y:S02]  /*21070*/  MOV R18, R18 ;  /* 0x0000001200127202 */ /* 0x000fe40000000f00 */
[----:B------:R-:W-:Y:S02]  /*21080*/  F2FP.BF16.F32.PACK_AB R110, R105, R104 ;  /* 0x00000068696e723e */ /* 0x000fe400000010ff */
[----:B------:R-:W-:Y:S02]  /*21090*/  F2FP.BF16.F32.PACK_AB R111, R107, R106 ;  /* 0x0000006a6b6f723e */ /* 0x000fe400000010ff */
[----:B------:R-:W-:Y:S02]  /*210a0*/  F2FP.BF16.F32.PACK_AB R101, R103, R102 ;  /* 0x000000666765723e */ /* 0x000fe400000010ff */
[----:B------:R-:W-:Y:S02]  /*210b0*/  F2FP.BF16.F32.PACK_AB R92, R93, R92 ;  /* 0x0000005c5d5c723e */ /* 0x000fe400000010ff */
[----:B------:R-:W-:Y:S01]  /*210c0*/  LOP3.LUT R134, R134, R135, RZ, 0x3c, !PT ;  /* 0x0000008786867212 */ /* 0x000fe200078e3cff */
[----:B------:R-:W-:Y:S01]  /*210d0*/  IMAD.X R135, RZ, RZ, R5, P3 ;  /* 0x000000ffff877224 */ /* 0x000fe200018e0605 */
[----:B------:R-:W-:-:S02]  /*210e0*/  MOV R20, R20 ;  /* 0x0000001400147202 */ /* 0x000fc40000000f00 */
[----:B------:R-:W-:Y:S02]  /*210f0*/  F2FP.BF16.F32.PACK_AB R102, R97, R96 ;  /* 0x000000606166723e */ /* 0x000fe400000010ff */
[----:B------:R-:W-:Y:S02]  /*21100*/  F2FP.BF16.F32.PACK_AB R103, R99, R98 ;  /* 0x000000626367723e */ /* 0x000fe400000010ff */
[----:B------:R-:W-:Y:S02]  /*21110*/  F2FP.BF16.F32.PACK_AB R93, R95, R94 ;  /* 0x0000005e5f5d723e */ /* 0x000fe400000010ff */
[----:B------:R-:W-:Y:S01]  /*21120*/  F2FP.BF16.F32.PACK_AB R84, R85, R84 ;  /* 0x000000545554723e */ /* 0x000fe200000010ff */
[----:B------:R-:W-:Y:S01]  /*21130*/  STSM.16.M88.4 [R138], R124 ;  /* 0x0000007c8a007844 */ /* 0x000fe20000000200 */
        /* <DEDUP_REMOVED lines=10> */
[----:B------:R-:W-:Y:S01]  /*211e0*/  SHF.R.U64 R6, R6, 0x3, RZ ;  /* 0x0000000306067819 */ /* 0x000fe200000012ff */
[----:B------:R-:W-:Y:S01]  /*211f0*/  UIMAD.WIDE UR8, UR4, 0x4, UR8 ;  /* 0x00000004040878a5 */ /* 0x000fe2000f8e0208 */
[----:B------:R-:W-:-:S02]  /*21200*/  MOV R130, R130 ;  /* 0x0000008200827202 */ /* 0x000fc40000000f00 */
[----:B------:R-:W-:Y:S02]  /*21210*/  F2FP.BF16.F32.PACK_AB R86, R81, R80 ;  /* 0x000000505156723e */ /* 0x000fe400000010ff */
[----:B------:R-:W-:Y:S02]  /*21220*/  F2FP.BF16.F32.PACK_AB R87, R83, R82 ;  /* 0x000000525357723e */ /* 0x000fe400000010ff */
[----:B------:R-:W-:Y:S02]  /*21230*/  F2FP.BF16.F32.PACK_AB R77, R79, R78 ;  /* 0x0000004e4f4d723e */ /* 0x000fe400000010ff */
[----:B------:R-:W-:Y:S01]  /*21240*/  F2FP.BF16.F32.PACK_AB R68, R69, R68 ;  /* 0x000000444544723e */ /* 0x000fe200000010ff */
[----:B------:R0:W-:Y:S01]  /*21250*/  STSM.16.M88.4 [R18], R108 ;  /* 0x0000006c12007844 */ /* 0x0001e20000000200 */
[----:B------:R-:W-:Y:S01]  /*21260*/  LOP3.LUT R148, R148, R149, RZ, 0x3c, !PT ;  /* 0x0000009594947212 */ /* 0x000fe200078e3cff */
[----:B------:R-:W-:Y:S01]  /*21270*/  IMAD.X R149, RZ, RZ, R5, P2 ;  /* 0x000000ffff957224 */ /* 0x000fe200010e0605 */
[----:B------:R-:W-:-:S02]  /*21280*/  MOV R132, R132 ;  /* 0x0000008400847202 */ /* 0x000fc40000000f00 */
[----:B------:R-:W-:Y:S02]  /*21290*/  F2FP.BF16.F32.PACK_AB R78, R73, R72 ;  /* 0x00000048494e723e */ /* 0x000fe400000010ff */
[----:B------:R-:W-:Y:S02]  /*212a0*/  F2FP.BF16.F32.PACK_AB R79, R75, R74 ;  /* 0x0000004a4b4f723e */ /* 0x000fe400000010ff */
[----:B------:R-:W-:Y:S02]  /*212b0*/  F2FP.BF16.F32.PACK_AB R69, R71, R70 ;  /* 0x000000464745723e */ /* 0x000fe400000010ff */
[----:B------:R-:W-:Y:S01]  /*212c0*/  F2FP.BF16.F32.PACK_AB R60, R61, R60 ;  /* 0x0000003c3d3c723e */ /* 0x000fe200000010ff */
[----:B------:R-:W-:Y:S01]  /*212d0*/  IMAD.X R5, RZ, RZ, R5, P1 ;  /* 0x000000ffff057224 */ /* 0x000fe200008e0605 */
[----:B------:R-:W-:Y:S01]  /*212e0*/  MOV R142, R142 ;  /* 0x0000008e008e7202 */ /* 0x000fe20000000f00 */
[----:B------:R-:W-:Y:S01]  /*212f0*/  STSM.16.M88.4 [R20], R100 ;  /* 0x0000006414007844 */ /* 0x000fe20000000200 */
[----:B------:R-:W-:Y:S01]  /*21300*/  F2FP.BF16.F32.PACK_AB R70, R65, R64 ;  /* 0x000000404146723e */ /* 0x000fe200000010ff */
[----:B0-----:R-:W0:Y:S01]  /*21310*/  LDC R18, c[0x0][0xce8] ;  /* 0x00033a00ff127b82 */ /* 0x001e220000000800 */
[----:B------:R-:W-:-:S02]  /*21320*/  F2FP.BF16.F32.PACK_AB R71, R67, R66 ;  /* 0x000000424347723e */ /* 0x000fc400000010ff */
[----:B------:R-:W-:Y:S02]  /*21330*/  F2FP.BF16.F32.PACK_AB R61, R63, R62 ;  /* 0x0000003e3f3d723e */ /* 0x000fe400000010ff */
[----:B------:R-:W-:Y:S01]  /*21340*/  F2FP.BF16.F32.PACK_AB R52, R53, R52 ;  /* 0x000000343534723e */ /* 0x000fe200000010ff */
[----:B------:R-:W-:Y:S01]  /*21350*/  STSM.16.M88.4 [R128], R92 ;  /* 0x0000005c80007844 */ /* 0x000fe20000000200 */
[----:B------:R-:W-:Y:S02]  /*21360*/  MOV R144, R144 ;  /* 0x0000009000907202 */ /* 0x000fe40000000f00 */
[----:B------:R-:W-:Y:S02]  /*21370*/  F2FP.BF16.F32.PACK_AB R62, R57, R56 ;  /* 0x00000038393e723e */ /* 0x000fe400000010ff */
[----:B------:R-:W-:Y:S02]  /*21380*/  F2FP.BF16.F32.PACK_AB R63, R59, R58 ;  /* 0x0000003a3b3f723e */ /* 0x000fe400000010ff */
[----:B------:R-:W-:-:S02]  /*21390*/  F2FP.BF16.F32.PACK_AB R53, R55, R54 ;  /* 0x000000363735723e */ /* 0x000fc400000010ff */
[----:B------:R-:W-:Y:S01]  /*213a0*/  F2FP.BF16.F32.PACK_AB R44, R45, R44 ;  /* 0x0000002c2d2c723e */ /* 0x000fe200000010ff */
[----:B------:R-:W-:Y:S01]  /*213b0*/  STSM.16.M88.4 [R130], R84 ;  /* 0x0000005482007844 */ /* 0x000fe20000000200 */
[----:B------:R-:W-:Y:S02]  /*213c0*/  LOP3.LUT R4, R6, R4, RZ, 0x3c, !PT ;  /* 0x0000000406047212 */ /* 0x000fe400078e3cff */
[----:B------:R-:W-:Y:S02]  /*213d0*/  MOV R134, R134 ;  /* 0x0000008600867202 */ /* 0x000fe40000000f00 */
        /* <DEDUP_REMOVED lines=8> */
[----:B------:R-:W-:Y:S01]  /*21460*/  F2FP.BF16.F32.PACK_AB R37, R39, R38 ;  /* 0x000000262725723e */ /* 0x000fe200000010ff */
[----:B------:R-:W-:Y:S01]  /*21470*/  STSM.16.M88.4 [R142], R68 ;  /* 0x000000448e007844 */ /* 0x000fe20000000200 */
[----:B------:R-:W-:-:S02]  /*21480*/  MOV R146, R146 ;  /* 0x0000009200927202 */ /* 0x000fc40000000f00 */
[----:B------:R-:W-:Y:S01]  /*21490*/  MOV R148, R148 ;  /* 0x0000009400947202 */ /* 0x000fe20000000f00 */
[----:B------:R-:W-:Y:S01]  /*214a0*/  STSM.16.M88.4 [R144], R60 ;  /* 0x0000003c90007844 */ /* 0x000fe20000000200 */
[----:B------:R-:W-:-:S03]  /*214b0*/  MOV R4, R4 ;  /* 0x0000000400047202 */ /* 0x000fc60000000f00 */
[----:B------:R-:W-:Y:S04]  /*214c0*/  STSM.16.M88.4 [R134], R52 ;  /* 0x0000003486007844 */ /* 0x000fe80000000200 */
[----:B------:R-:W-:Y:S01]  /*214d0*/  STSM.16.M88.4 [R136], R44 ;  /* 0x0000002c88007844 */ /* 0x000fe20000000200 */
[----:B------:R-:W-:Y:S02]  /*214e0*/  ISETP.NE.U32.AND P1, PT, RZ, UR10, PT ;  /* 0x0000000aff007c0c */ /* 0x000fe4000bf25070 */
[----:B--2---:R-:W-:Y:S02]  /*214f0*/  F2FP.BF16.F32.PACK_AB R28, R29, R28 ;  /* 0x0000001c1d1c723e */ /* 0x004fe400000010ff */
[----:B------:R-:W-:Y:S02]  /*21500*/  F2FP.BF16.F32.PACK_AB R29, R31, R30 ;  /* 0x0000001e1f1d723e */ /* 0x000fe400000010ff */
[----:B---3--:R-:W-:-:S02]  /*21510*/  F2FP.BF16.F32.PACK_AB R30, R25, R24 ;  /* 0x00000018191e723e */ /* 0x008fc400000010ff */
[----:B------:R-:W-:Y:S02]  /*21520*/  F2FP.BF16.F32.PACK_AB R31, R27, R26 ;  /* 0x0000001a1b1f723e */ /* 0x000fe400000010ff */
[----:B------:R-:W-:Y:S02]  /*21530*/  ISETP.NE.AND.EX P1, PT, RZ, UR11, PT, P1 ;  /* 0x0000000bff007c0c */ /* 0x000fe4000bf25310 */
[----:B----4-:R-:W-:Y:S02]  /*21540*/  F2FP.BF16.F32.PACK_AB R38, R33, R32 ;  /* 0x000000202126723e */ /* 0x010fe400000010ff */
[----:B------:R-:W-:Y:S02]  /*21550*/  F2FP.BF16.F32.PACK_AB R39, R35, R34 ;  /* 0x000000222327723e */ /* 0x000fe400000010ff */
[----:B------:R-:W-:Y:S02]  /*21560*/  F2FP.BF16.F32.PACK_AB R12, R13, R12 ;  /* 0x0000000c0d0c723e */ /* 0x000fe400000010ff */
[----:B------:R-:W-:-:S02]  /*21570*/  F2FP.BF16.F32.PACK_AB R13, R15, R14 ;  /* 0x0000000e0f0d723e */ /* 0x000fc400000010ff */
[----:B------:R-:W-:Y:S01]  /*21580*/  F2FP.BF16.F32.PACK_AB R14, R9, R8 ;  /* 0x00000008090e723e */ /* 0x000fe200000010ff */
[----:B------:R-:W-:Y:S01]  /*21590*/  IMAD.U32 R8, RZ, RZ, UR8 ;  /* 0x00000008ff087e24 */ /* 0x000fe2000f8e00ff */
[----:B------:R-:W-:Y:S01]  /*215a0*/  F2FP.BF16.F32.PACK_AB R15, R11, R10 ;  /* 0x0000000a0b0f723e */ /* 0x000fe200000010ff */
[----:B------:R-:W-:Y:S01]  /*215b0*/  IMAD.U32 R9, RZ, RZ, UR9 ;  /* 0x00000009ff097e24 */ /* 0x000fe2000f8e00ff */
[----:B------:R-:W-:Y:S01]  /*215c0*/  ULDC.64 UR8, c[0x0][0xd08] ;  /* 0x0003420000087ab9 */ /* 0x000fe20000000a00 */
[----:B------:R-:W-:Y:S01]  /*215d0*/  STSM.16.M88.4 [R146], R36 ;  /* 0x0000002492007844 */ /* 0x000fe20000000200 */
[----:B------:R-:W-:-:S03]  /*215e0*/  UISETP.NE.U32.AND UP0, UPT, UR8, URZ, UPT ;  /* 0x0000003f0800728c */ /* 0x000fc6000bf05070 */
[----:B------:R-:W-:Y:S01]  /*215f0*/  STSM.16.M88.4 [R148], R28 ;  /* 0x0000001c94007844 */ /* 0x000fe20000000200 */
[----:B------:R-:W-:-:S03]  /*21600*/  UISETP.NE.AND.EX UP0, UPT, UR9, URZ, UPT, UP0 ;  /* 0x0000003f0900728c */ /* 0x000fc6000bf05300 */
[----:B------:R1:W-:Y:S01]  /*21610*/  STSM.16.M88.4 [R4], R12 ;  /* 0x0000000c04007844 */ /* 0x0003e20000000200 */
[----:B------:R-:W-:Y:S02]  /*21620*/  BAR.SYNC.DEFER_BLOCKING 0x1, 0x100 ;  /* 0x0044000000007b1d */ /* 0x000fe40000010000 */
[----:B------:R-:W-:-:S05]  /*21630*/  PLOP3.LUT P0, PT, PT, PT, UP0, 0x80, 0x0 ;  /* 0x000000000000781c */ /* 0x000fca0003f0f008 */
[----:B------:R-:W-:Y:S02]  /*21640*/  @UP0 ULDC.64 UR8, c[0x0][0xd08] ;  /* 0x0003420000080ab9 */ /* 0x000fe40000000a00 */
[----:B------:R-:W-:-:S03]  /*21650*/  @UP0 UIMAD.WIDE UR8, UR4, 0x4, UR8 ;  /* 0x00000004040808a5 */ /* 0x000fc6000f8e0208 */
[----:B------:R-:W-:Y:S02]  /*21660*/  ULDC UR4, c[0x0][0xb88] ;  /* 0x0002e20000047ab9 */ /* 0x000fe40000000800 */
[----:B------:R-:W-:Y:S01]  /*21670*/  IMAD.U32 R11, RZ, RZ, UR4 ;  /* 0x00000004ff0b7e24 */ /* 0x000fe2000f8e00ff */
[----:B------:R2:W5:Y:S01]  /*21680*/  @P1 LDG.E R10, desc[UR36][R8.64] ;  /* 0x00000024080a1981 */ /* 0x000562000c1e1900 */
[----:B-1----:R-:W-:Y:S01]  /*21690*/  IMAD.U32 R4, RZ, RZ, UR8 ;  /* 0x00000008ff047e24 */ /* 0x002fe2000f8e00ff */
[----:B------:R-:W-:Y:S01]  /*216a0*/  UISETP.NE.AND UP0, UPT, UR59, URZ, UPT ;  /* 0x0000003f3b00728c */ /* 0x000fe2000bf05270 */
[----:B------:R-:W-:Y:S01]  /*216b0*/  IMAD.U32 R5, RZ, RZ, UR9 ;  /* 0x00000009ff057e24 */ /* 0x000fe2000f8e00ff */
[----:B------:R-:W-:-:S04]  /*216c0*/  ULDC UR4, c[0x0][0xbd4] ;  /* 0x0002f50000047ab9 */ /* 0x000fc80000000800 */
[----:B------:R2:W5:Y:S01]  /*216d0*/  @P0 LDG.E R11, desc[UR36][R4.64] ;  /* 0x00000024040b0981 */ /* 0x000562000c1e1900 */
[----:B------:R-:W-:Y:S01]  /*216e0*/  USEL UR4, UR59, UR4, UP0 ;  /* 0x000000043b047287 */ /* 0x000fe20008000000 */
[----:B0-----:R-:W-:Y:S11]  /*216f0*/  @P0 BRA `(.L_x_12717) ;  /* 0x0000000000100947 */ /* 0x001ff60003800000 */
[----:B------:R-:W-:Y:S05]  /*21700*/  @!P1 BRA `(.L_x_12717) ;  /* 0x00000000000c9947 */ /* 0x000fea0003800000 */
[----:B--2---:R-:W2:Y:S04]  /*21710*/  LDG.E R4, desc[UR36][R8.64] ;  /* 0x0000002408047981 */ /* 0x004ea8000c1e1900 */
[----:B-----5:R-:W2:Y:S02]  /*21720*/  LDG.E R11, desc[UR36][R8.64+0x4] ;  /* 0x00000424080b7981 */ /* 0x020ea4000c1e1900 */
[----:B--2---:R-:W-:-:S07]  /*21730*/  IMAD.IADD R11, R11, 0x1, -R4 ;  /* 0x000000010b0b7824 */ /* 0x004fce00078e0a04 */
.L_x_12717:
[----:B--2---:R-:W2:Y:S04]  /*21740*/  LDL R4, [R1+0x4b8] ;  /* 0x0004b80001047983 */ /* 0x004ea80000100800 */
[----:B------:R-:W3:Y:S01]  /*21750*/  LDL R8, [R1+0x4cc] ;  /* 0x0004cc0001087983 */ /* 0x000ee20000100800 */
[----:B-----5:R-:W-:Y:S01]  /*21760*/  IMAD R6, R11, R18, RZ ;  /* 0x000000120b067224 */ /* 0x020fe200078e02ff */
[----:B------:R-:W-:Y:S01]  /*21770*/  R2UR UR8, R216 ;  /* 0x00000000d80872ca */ /* 0x000fe200000e0000 */
        /* <DEDUP_REMOVED lines=243> */
.L_x_12720:
[----:B------:R-:W-:Y:S05]  /*226b0*/  BSYNC B1 ;  /* 0x0000000000017941 */ /* 0x000fea0003800000 */
.L_x_12719:
        /* <DEDUP_REMOVED lines=21> */
.L_x_12722:
[----:B------:R-:W-:Y:S05]  /*22810*/  BSYNC B1 ;  /* 0x0000000000017941 */ /* 0x000fea0003800000 */
.L_x_12721:
        /* <DEDUP_REMOVED lines=21> */
.L_x_12724:
[----:B------:R-:W-:Y:S05]  /*22970*/  BSYNC B1 ;  /* 0x0000000000017941 */ /* 0x000fea0003800000 */
.L_x_12723:
        /* <DEDUP_REMOVED lines=24> */
.L_x_12718:
        /* <DEDUP_REMOVED lines=236> */
.L_x_12727:
[----:B------:R-:W-:Y:S05]  /*239c0*/  BSYNC B1 ;  /* 0x0000000000017941 */ /* 0x000fea0003800000 */
.L_x_12726:
[----:B--23--:R4:W2:Y:S04]  /*239d0*/  SHFL.IDX PT, R11, R6, 0x1, 0x1c1f ;  /* 0x003c1f00060b7f89 */ /* 0x00c8a800000e0000 */
[----:B0-----:R4:W0:Y:S01]  /*239e0*/  SHFL.IDX PT, R10, R0, 0x1, 0x1c1f ;  /* 0x003c1f00000a7f89 */ /* 0x00182200000e0000 */
[----:B------:R-:W-:Y:S05]  /*239f0*/  @P0 BRA `(.L_x_12725) ;  /* 0x0000001800340947 */ /* 0x000fea0003800000 */
[----:B-1--4-:R-:W1:Y:S02]  /*23a00*/  LDC R0, c[0x0][0xbc8] ;  /* 0x0002f200ff007b82 */ /* 0x012e640000000800 */
[----:B-1----:R-:W-:-:S13]  /*23a10*/  ISETP.GE.AND P0, PT, R179, R0, PT ;  /* 0x00000000b300720c */ /* 0x002fda0003f06270 */
[----:B------:R-:W3:Y:S01]  /*23a20*/  @!P0 LDL.64 R18, [R1+0x248] ;  /* 0x0002480001128983 */ /* 0x000ee20000100a00 */
[-C--:B------:R-:W-:Y:S01]  /*23a30*/  ISETP.GE.AND P1, PT, R212, R0.reuse, PT ;  /* 0x00000000d400720c */ /* 0x080fe20003f26270 */
[----:B0-2---:R-:W-:Y:S01]  /*23a40*/  @!P0 IMAD.WIDE R2, R179, 0x4, R10 ;  /* 0x00000004b3028825 */ /* 0x005fe200078e020a */
[----:B------:R-:W-:-:S04]  /*23a50*/  ISETP.GE.AND P2, PT, R211, R0, PT ;  /* 0x00000000d300720c */ /* 0x000fc80003f46270 */
[----:B---3--:R0:W-:Y:S07]  /*23a60*/  @!P0 ST.E.64 desc[UR36][R2.64], R18 ;  /* 0x0000001202008985 */ /* 0x0081ee000c101b24 */
        /* <DEDUP_REMOVED lines=151> */
.L_x_12729:
[----:B------:R-:W-:Y:S05]  /*243e0*/  BSYNC B1 ;  /* 0x0000000000017941 */ /* 0x000fea0003800000 */
.L_x_12728:
[----:B------:R-:W-:Y:S05]  /*243f0*/  @P1 BRA `(.L_x_12725) ;  /* 0x0000000c00b41947 */ /* 0x000fea0003800000 */
[----:B01----:R-:W2:Y:S01]  /*24400*/  LDL.64 R4, [R1+0x438] ;  /* 0x0004380001047983 */ /* 0x003ea20000100a00 */
[----:B------:R-:W-:-:S04]  /*24410*/  LEA R2, P0, R213, R10, 0x2 ;  /* 0x0000000ad5027211 */ /* 0x000fc800078010ff */
[----:B------:R-:W-:-:S05]  /*24420*/  LEA.HI.X R3, R213, R11, R226, 0x2, P0 ;  /* 0x0000000bd5037211 */ /* 0x000fca00000f14e2 */
[----:B--2---:R0:W-:Y:S01]  /*24430*/  ST.E.64 desc[UR36][R2.64], R4 ;  /* 0x0000000402007985 */ /* 0x0041e2000c101b24 */
[----:B------:R-:W-:Y:S05]  /*24440*/  BRA `(.L_x_12725) ;  /* 0x0000000c00a07947 */ /* 0x000fea0003800000 */
.L_x_12716:
[----:B------:R-:W-:Y:S01]  /*24450*/  R2UR UR4, R216 ;  /* 0x00000000d80472ca */ /* 0x000fe200000e0000 */
[----:B------:R-:W-:Y:S02]  /*24460*/  ULDC.64 UR8, c[0x0][0xd00] ;  /* 0x0003400000087ab9 */ /* 0x000fe40000000a00 */
[----:B------:R-:W-:-:S04]  /*24470*/  UISETP.NE.U32.AND UP0, UPT, UR8, URZ, UPT ;  /* 0x0000003f0800728c */ /* 0x000fc8000bf05070 */
        /* <DEDUP_REMOVED lines=11> */
[----:B------:R-:W-:Y:S02]  /*24530*/  @UP1 ULDC.64 UR8, c[0x0][0xd08] ;  /* 0x0003420000081ab9 */ /* 0x000fe40000000a00 */
[----:B------:R-:W-:-:S03]  /*24540*/  @UP1 UIMAD.WIDE UR8, UR4, 0x4, UR8 ;  /* 0x00000004040818a5 */ /* 0x000fc6000f8e0208 */
[----:B------:R-:W-:Y:S02]  /*24550*/  ULDC UR4, c[0x0][0xb88] ;  /* 0x0002e20000047ab9 */ /* 0x000fe40000000800 */
[----:B------:R-:W-:Y:S02]  /*24560*/  IMAD.U32 R0, RZ, RZ, UR4 ;  /* 0x00000004ff007e24 */ /* 0x000fe4000f8e00ff */
        /* <DEDUP_REMOVED lines=13> */
.L_x_12730:
[----:B------:R-:W-:Y:S01]  /*24640*/  R2UR UR8, R216 ;  /* 0x00000000d80872ca */ /* 0x000fe200000e0000 */
[----:B------:R-:W-:Y:S01]  /*24650*/  USHF.R.S32.HI UR20, URZ, 0x1f, UR4 ;  /* 0x0000001f3f147899 */ /* 0x000fe20008011404 */
[----:B------:R-:W-:Y:S11]  /*24660*/  BSSY B1, `(.L_x_12731) ;  /* 0x000003a000017945 */ /* 0x000ff60003800000 */
[----:B------:R-:W-:-:S02]  /*24670*/  USHF.R.S32.HI UR21, URZ, 0x1f, UR8 ;  /* 0x0000001f3f157899 */ /* 0x000fc40008011408 */
        /* <DEDUP_REMOVED lines=38> */
[----:B------:R-:W-:Y:S01]  /*248e0*/  ULDC.64 UR10, c[0x0][UR18+0x210] ;  /* 0x00008400120a7abb */ /* 0x000fe20008000a00 */
[----:B------:R-:W-:Y:S01]  /*248f0*/  ULDC.64 UR12, c[0x0][0xca8] ;  /* 0x00032a00000c7ab9 */ /* 0x000fe20000000a00 */
[----:B------:R-:W-:Y:S01]  /*24900*/  @!UP0 ULDC UR12, c[0x0][0xc50] ;  /* 0x00031400000c8ab9 */ /* 0x000fe20000000800 */
[--C-:B------:R-:W-:Y:S01]  /*24910*/  IMAD.MOV R9, RZ, RZ, -R5.reuse ;  /* 0x000000ffff097224 */ /* 0x100fe200078e0a05 */
[----:B------:R-:W-:Y:S01]  /*24920*/  IADD3 R2, P0, P1, R5, UR16, R2 ;  /* 0x0000001005027c10 */ /* 0x000fe2000f91e002 */
[----:B------:R-:W-:Y:S01]  /*24930*/  @!UP0 ULDC UR13, c[0x0][0xc54] ;  /* 0x00031500000d8ab9 */ /* 0x000fe20000000800 */
[----:B------:R-:W-:Y:S01]  /*24940*/  SHF.R.S32.HI R5, RZ, 0x1f, R5 ;  /* 0x0000001fff057819 */ /* 0x000fe20000011405 */
[----:B------:R-:W-:-:S03]  /*24950*/  IMAD R9, R11, R9, R4 ;  /* 0x000000090b097224 */ /* 0x000fc600078e0204 */
[----:B------:R-:W-:Y:S01]  /*24960*/  IADD3.X R3, R5, UR9, R6, P0, P1 ;  /* 0x0000000905037c10 */ /* 0x000fe200087e2406 */
        /* <DEDUP_REMOVED lines=9> */
.L_x_12732:
[----:B------:R-:W-:Y:S05]  /*24a00*/  BSYNC B1 ;  /* 0x0000000000017941 */ /* 0x000fea0003800000 */
.L_x_12731:
        /* <DEDUP_REMOVED lines=11> */
[----:B------:R-:W-:Y:S01]  /*24ac0*/  ULDC.64 UR12, c[0x0][0xbe8] ;  /* 0x0002fa00000c7ab9 */ /* 0x000fe20000000a00 */
[----:B------:R-:W-:Y:S01]  /*24ad0*/  UIADD3 UR11, UR11, UR9, URZ ;  /* 0x000000090b0b7290 */ /* 0x000fe2000fffe03f */
[----:B0-----:R-:W-:-:S03]  /*24ae0*/  IMAD.MOV.U32 R5, RZ, RZ, R6 ;  /* 0x000000ffff057224 */ /* 0x001fc600078e0006 */
        /* <DEDUP_REMOVED lines=59> */
.L_x_12734:
[----:B------:R-:W-:Y:S05]  /*24ea0*/  BSYNC B1 ;  /* 0x0000000000017941 */ /* 0x000fea0003800000 */
.L_x_12733:
        /* <DEDUP_REMOVED lines=21> */
.L_x_12736:
[----:B------:R-:W-:Y:S05]  /*25000*/  BSYNC B1 ;  /* 0x0000000000017941 */ /* 0x000fea0003800000 */
.L_x_12735:
        /* <DEDUP_REMOVED lines=21> */
.L_x_12738:
[----:B------:R-:W-:Y:S05]  /*25160*/  BSYNC B1 ;  /* 0x0000000000017941 */ /* 0x000fea0003800000 */
.L_x_12737:
[----:B0-----:R-:W-:Y:S01]  /*25170*/  VIADD R0, R6, 0x60 ;  /* 0x0000006006007836 */ /* 0x001fe20000000000 */
[----:B--2-4-:R-:W2:Y:S04]  /*25180*/  SHFL.IDX PT, R5, R5, 0x3, 0x181f ;  /* 0x00781f0005057f89 */ /* 0x014ea800000e0000 */
[----:B------:R-:W-:Y:S01]  /*25190*/  ISETP.GE.AND P0, PT, R0, R13, PT ;  /* 0x0000000d0000720c */ /* 0x000fe20003f06270 */
[----:B-1-3--:R1:W3:-:S12]  /*251a0*/  SHFL.IDX PT, R2, R4, 0x3, 0x181f ;  /* 0x00781f0004027f89 */ /* 0x00a2d800000e0000 */
[----:B-1----:R-:W-:Y:S05]  /*251b0*/  @P0 BRA `(.L_x_12725) ;  /* 0x0000000000440947 */ /* 0x002fea0003800000 */
[----:B------:R-:W-:Y:S02]  /*251c0*/  ULDC UR4, c[0x0][0xbc8] ;  /* 0x0002f20000047ab9 */ /* 0x000fe40000000800 */
[----:B------:R-:W-:Y:S02]  /*251d0*/  ISETP.GE.AND P3, PT, R22, UR4, PT ;  /* 0x0000000416007c0c */ /* 0x000fe4000bf66270 */
[----:B------:R-:W-:Y:S02]  /*251e0*/  ISETP.GE.AND P2, PT, R176, UR4, PT ;  /* 0x00000004b0007c0c */ /* 0x000fe4000bf46270 */
[----:B------:R-:W-:Y:S02]  /*251f0*/  ISETP.GE.AND P1, PT, R23, UR4, PT ;  /* 0x0000000417007c0c */ /* 0x000fe4000bf26270 */
[----:B------:R-:W-:-:S07]  /*25200*/  ISETP.GE.AND P0, PT, R177, UR4, PT ;  /* 0x00000004b1007c0c */ /* 0x000fce000bf06270 */
[-C--:B---3--:R-:W-:Y:S02]  /*25210*/  @!P3 LEA R8, P6, R22, R2.reuse, 0x1 ;  /* 0x000000021608b211 */ /* 0x088fe400078c08ff */
[-C--:B------:R-:W-:Y:S02]  /*25220*/  @!P2 LEA R10, P5, R176, R2.reuse, 0x1 ;  /* 0x00000002b00aa211 */ /* 0x080fe400078a08ff */
[-C--:B------:R-:W-:Y:S02]  /*25230*/  @!P1 LEA R12, P4, R23, R2.reuse, 0x1 ;  /* 0x00000002170c9211 */ /* 0x080fe400078808ff */
[-C--:B--2---:R-:W-:Y:S02]  /*25240*/  @!P3 LEA.HI.X R9, R22, R5.reuse, R183, 0x1, P6 ;  /* 0x000000051609b211 */ /* 0x084fe400030f0cb7 */
        /* <DEDUP_REMOVED lines=8> */
.L_x_12725:
[----:B------:R-:W-:Y:S05]  /*252d0*/  BSYNC B0 ;  /* 0x0000000000007941 */ /* 0x000fea0003800000 */
.L_x_12715:
[----:B------:R-:W-:Y:S02]  /*252e0*/  ULDC UR4, c[0x0][0xd3c] ;  /* 0x00034f0000047ab9 */ /* 0x000fe40000000800 */
[----:B------:R-:W-:-:S06]  /*252f0*/  UISETP.GE.AND UP0, UPT, UR7, UR4, UPT ;  /* 0x000000040700728c */ /* 0x000fcc000bf06270 */
[----:B------:R-:W-:-:S13]  /*25300*/  PLOP3.LUT P0, PT, PT, PT, UP0, 0x80, 0x0 ;  /* 0x000000000000781c */ /* 0x000fda0003f0f008 */
[----:B------:R-:W-:Y:S05]  /*25310*/  @!P0 BRA `(.L_x_12739) ;  /* 0xfffffdc0004c8947 */ /* 0x000fea000383ffff */
[----:B------:R-:W-:Y:S05]  /*25320*/  EXIT ;  /* 0x000000000000794d */ /* 0x000fea0003800000 */
.L_x_12607:
        /* <DEDUP_REMOVED lines=16> */
.L_x_12740:
        /* <DEDUP_REMOVED lines=44> */
.L_x_12744:
        /* <DEDUP_REMOVED lines=35> */
.L_x_12742:
        /* <DEDUP_REMOVED lines=13> */
.L_x_12745:
        /* <DEDUP_REMOVED lines=62> */
.L_x_12746:
        /* <DEDUP_REMOVED lines=61> */
.L_x_12747:
[----:B------:R-:W-:-:S05]  /*261a0*/  LOP3.LUT R17, RZ, R2, RZ, 0x33, !PT ;  /* 0x00000002ff117212 */ /* 0x000fca00078e33ff */
[----:B------:R-:W-:Y:S01]  /*261b0*/  IMAD.IADD R17, R0, 0x1, R17 ;  /* 0x0000000100117824 */ /* 0x000fe200078e0211 */
[----:B------:R-:W-:Y:S06]  /*261c0*/  BRA `(.L_x_12748) ;  /* 0x0000000000147947 */ /* 0x000fec0003800000 */
.L_x_12743:
[----:B------:R-:W-:Y:S01]  /*261d0*/  ULDC UR4, c[0x0][0xd3c] ;  /* 0x00034f0000047ab9 */ /* 0x000fe20000000800 */
[----:B------:R-:W-:Y:S02]  /*261e0*/  IMAD.MOV.U32 R17, RZ, RZ, RZ ;  /* 0x000000ffff117224 */ /* 0x000fe400078e00ff */
[----:B------:R-:W-:Y:S02]  /*261f0*/  IMAD.U32 R16, RZ, RZ, UR6 ;  /* 0x00000006ff107e24 */ /* 0x000fe4000f8e00ff */
[----:B------:R-:W-:Y:S02]  /*26200*/  IMAD.MOV.U32 R18, RZ, RZ, RZ ;  /* 0x000000ffff127224 */ /* 0x000fe400078e00ff */
[----:B------:R-:W-:-:S07]  /*26210*/  IMAD.U32 R19, RZ, RZ, UR4 ;  /* 0x00000004ff137e24 */ /* 0x000fce000f8e00ff */
.L_x_12748:
[----:B------:R-:W-:-:S13]  /*26220*/  ISETP.NE.AND P0, PT, R7, RZ, PT ;  /* 0x000000ff0700720c */ /* 0x000fda0003f05270 */
[----:B------:R-:W0:Y:S01]  /*26230*/  @!P0 S2R R3, SR_CgaCtaId ;  /* 0x0000000000038919 */ /* 0x000e220000008800 */
[----:B------:R-:W-:-:S04]  /*26240*/  @!P0 MOV R0, 0x400 ;  /* 0x0000040000008802 */ /* 0x000fc80000000f00 */
[----:B0-----:R-:W-:-:S05]  /*26250*/  @!P0 LEA R0, R3, R0, 0x18 ;  /* 0x0000000003008211 */ /* 0x001fca00078ec0ff */
[----:B------:R0:W-:Y:S01]  /*26260*/  @!P0 STS.128 [R0+0x324d0], R16 ;  /* 0x0324d01000008388 */ /* 0x0001e20000000c00 */
[----:B------:R-:W-:Y:S06]  /*26270*/  BAR.ARV 0x5, 0x180 ;  /* 0x0146000000007b1d */ /* 0x000fec0000002000 */
.L_x_12741:
        /* <DEDUP_REMOVED lines=32> */
.L_x_12826:
        /* <DEDUP_REMOVED lines=31> */
[----:B0-23--:R-:W-:Y:S06]  /*26670*/  @P1 BRA `(.L_x_12750) ;  /* 0x0000000000181947 */ /* 0x00dfec0003800000 */
[----:B------:R-:W-:Y:S02]  /*26680*/  ULDC UR4, c[0x0][0x288] ;  /* 0x0000a20000047ab9 */ /* 0x000fe40000000800 */
[----:B-----5:R-:W-:Y:S01]  /*26690*/  IMAD.U32 R37, RZ, RZ, UR4 ;  /* 0x00000004ff257e24 */ /* 0x020fe2000f8e00ff */
[----:B------:R-:W-:Y:S06]  /*266a0*/  @!P2 BRA `(.L_x_12750) ;  /* 0x00000000000ca947 */ /* 0x000fec0003800000 */
[----:B------:R-:W2:Y:S04]  /*266b0*/  LDG.E R4, desc[UR36][R2.64] ;  /* 0x0000002402047981 */ /* 0x000ea8000c1e1900 */
[----:B------:R-:W2:Y:S02]  /*266c0*/  LDG.E R37, desc[UR36][R2.64+0x4] ;  /* 0x0000042402257981 */ /* 0x000ea4000c1e1900 */
[----:B--2---:R-:W-:-:S07]  /*266d0*/  IMAD.IADD R37, R37, 0x1, -R4 ;  /* 0x0000000125257824 */ /* 0x004fce00078e0a04 */
.L_x_12750:
        /* <DEDUP_REMOVED lines=8> */
.L_x_12751:
        /* <DEDUP_REMOVED lines=9> */
.L_x_12752:
[----:B0-----:R-:W0:Y:S01]  /*267f0*/  LDC R2, c[0x0][0x448] ;  /* 0x00011200ff027b82 */ /* 0x001e220000000800 */
[----:B------:R-:W-:Y:S01]  /*26800*/  IMAD.SHL.U32 R36, R17, 0x80, RZ ;  /* 0x0000008011247824 */ /* 0x000fe200078e00ff */
[----:B------:R-:W-:Y:S01]  /*26810*/  LOP3.LUT R23, R23, 0xfffeffff, RZ, 0xc0, !PT ;  /* 0xfffeffff17177812 */ /* 0x000fe200078ec0ff */
[----:B-----5:R-:W-:Y:S02]  /*26820*/  IMAD.IADD R17, R0, 0x1, -R31 ;  /* 0x0000000100117824 */ /* 0x020fe400078e0a1f */
[----:B------:R-:W-:Y:S01]  /*26830*/  VIADD R4, R36, 0x7f ;  /* 0x0000007f24047836 */ /* 0x000fe20000000000 */
[----:B0-----:R-:W-:Y:S02]  /*26840*/  ISETP.NE.AND P2, PT, R2, 0x1, PT ;  /* 0x000000010200780c */ /* 0x001fe40003f45270 */
[----:B------:R-:W0:Y:S11]  /*26850*/  LDC.64 R2, c[0x0][0xad8] ;  /* 0x0002b600ff027b82 */ /* 0x000e360000000a00 */
[----:B------:R-:W1:Y:S01]  /*26860*/  @P2 LDC R5, c[0x0][0x44c] ;  /* 0x00011300ff052b82 */ /* 0x000e620000000800 */
[----:B------:R-:W-:-:S07]  /*26870*/  @P2 LOP3.LUT R23, R23, 0x10000, RZ, 0xfc, !PT ;  /* 0x0001000017172812 */ /* 0x000fce00078efcff */
[----:B------:R-:W2:Y:S01]  /*26880*/  @P2 LDC R6, c[0x0][0x450] ;  /* 0x00011400ff062b82 */ /* 0x000ea20000000800 */
[----:B0-----:R-:W-:Y:S01]  /*26890*/  ISETP.GE.AND P1, PT, R3, 0x1, PT ;  /* 0x000000010300780c */ /* 0x001fe20003f26270 */
[----:B-1----:R-:W-:-:S05]  /*268a0*/  @P2 IMAD.HI.U32 R5, R4, R5, RZ ;  /* 0x0000000504052227 */ /* 0x002fca00078e00ff */
[----:B--2---:R-:W-:Y:S02]  /*268b0*/  @P2 SHF.R.U32.HI R4, RZ, R6, R5 ;  /* 0x00000006ff042219 */ /* 0x004fe40000011605 */
[----:B------:R-:W-:-:S05]  /*268c0*/  IADD3 R5, R17, 0x1, -R37 ;  /* 0x0000000111057810 */ /* 0x000fca0007ffe825 */
        /* <DEDUP_REMOVED lines=14> */
.L_x_12755:
[----:B------:R-:W-:-:S13]  /*269b0*/  ISETP.NE.AND P0, PT, R3, 0x1, PT ;  /* 0x000000010300780c */ /* 0x000fda0003f05270 */
[----:B------:R-:W0:Y:S02]  /*269c0*/  @P0 LDC.64 R4, c[0x0][0xae0] ;  /* 0x0002b800ff040b82 */ /* 0x000e240000000a00 */
[----:B0-----:R-:W-:-:S05]  /*269d0*/  @P0 IMAD.HI.U32 R4, R0, R4, RZ ;  /* 0x0000000400040227 */ /* 0x001fca00078e00ff */
[----:B------:R-:W-:-:S07]  /*269e0*/  @P0 SHF.R.U32.HI R0, RZ, R5, R4 ;  /* 0x00000005ff000219 */ /* 0x000fce0000011604 */
.L_x_12756:
[----:B------:R-:W-:Y:S05]  /*269f0*/  BSYNC B0 ;  /* 0x0000000000007941 */ /* 0x000fea0003800000 */
.L_x_12754:
[----:B------:R-:W-:-:S05]  /*26a00*/  IMAD R5, R0, R3, R3 ;  /* 0x0000000300057224 */ /* 0x000fca00078e0203 */
[----:B------:R-:W-:-:S07]  /*26a10*/  VIMNMX R2, R2, R5, PT ;  /* 0x0000000502027248 */ /* 0x000fce0003fe0100 */
.L_x_12753:
[----:B------:R-:W0:Y:S01]  /*26a20*/  @P2 LDC R5, c[0x0][0x44c] ;  /* 0x00011300ff052b82 */ /* 0x000e220000000800 */
[----:B------:R-:W-:Y:S01]  /*26a30*/  VIADD R2, R2, 0x5f ;  /* 0x0000005f02027836 */ /* 0x000fe20000000000 */
[----:B------:R-:W-:Y:S01]  /*26a40*/  ULDC UR4, c[0x0][0xad4] ;  /* 0x0002b50000047ab9 */ /* 0x000fe20000000800 */
[----:B------:R-:W-:-:S05]  /*26a50*/  IMAD.MOV.U32 R0, RZ, RZ, R36 ;  /* 0x000000ffff007224 */ /* 0x000fca00078e0024 */
[----:B------:R-:W1:Y:S01]  /*26a60*/  @P2 LDC R7, c[0x0][0x450] ;  /* 0x00011400ff072b82 */ /* 0x000e620000000800 */
[----:B0-----:R-:W-:-:S05]  /*26a70*/  @P2 IMAD.HI.U32 R4, R36, R5, RZ ;  /* 0x0000000524042227 */ /* 0x001fca00078e00ff */
[----:B-1----:R-:W-:Y:S01]  /*26a80*/  @P2 SHF.R.U32.HI R0, RZ, R7, R4 ;  /* 0x00000007ff002219 */ /* 0x002fe20000011604 */
[----:B------:R-:W-:-:S04]  /*26a90*/  IMAD.HI R4, R2, 0x2aaaaaab, RZ ;  /* 0x2aaaaaab02047827 */ /* 0x000fc800078e02ff */
[----:B------:R-:W-:Y:S01]  /*26aa0*/  VIADD R2, R17, 0x5f ;  /* 0x0000005f11027836 */ /* 0x000fe20000000000 */
[----:B------:R-:W-:-:S03]  /*26ab0*/  SHF.R.U32.HI R5, RZ, 0x1f, R4 ;  /* 0x0000001fff057819 */ /* 0x000fc60000011604 */
[----:B------:R-:W-:Y:S01]  /*26ac0*/  IMAD.HI R2, R2, 0x2aaaaaab, RZ ;  /* 0x2aaaaaab02027827 */ /* 0x000fe200078e02ff */
[----:B------:R-:W-:-:S04]  /*26ad0*/  LEA.HI.SX32 R4, R4, R5, 0x1c ;  /* 0x0000000504047211 */ /* 0x000fc800078fe2ff */
[----:B------:R-:W-:-:S04]  /*26ae0*/  SHF.R.U32.HI R5, RZ, 0x1f, R2 ;  /* 0x0000001fff057819 */ /* 0x000fc80000011602 */
[----:B------:R-:W-:Y:S02]  /*26af0*/  LEA.HI.SX32 R5, R2, R5, 0x1c ;  /* 0x0000000502057211 */ /* 0x000fe400078fe2ff */
[----:B------:R-:W-:Y:S02]  /*26b00*/  IADD3 R2, R0, R17, -R37 ;  /* 0x0000001100027210 */ /* 0x000fe40007ffe825 */
        /* <DEDUP_REMOVED lines=13> */
.L_x_12759:
[----:B------:R-:W-:-:S13]  /*26be0*/  ISETP.NE.AND P0, PT, R3, 0x1, PT ;  /* 0x000000010300780c */ /* 0x000fda0003f05270 */
[----:B------:R-:W0:Y:S02]  /*26bf0*/  @P0 LDC.64 R4, c[0x0][0xae0] ;  /* 0x0002b800ff040b82 */ /* 0x000e240000000a00 */
[----:B0-----:R-:W-:-:S05]  /*26c00*/  @P0 IMAD.HI.U32 R4, R2, R4, RZ ;  /* 0x0000000402040227 */ /* 0x001fca00078e00ff */
[----:B------:R-:W-:-:S07]  /*26c10*/  @P0 SHF.R.U32.HI R2, RZ, R5, R4 ;  /* 0x00000005ff020219 */ /* 0x000fce0000011604 */
.L_x_12760:
[----:B------:R-:W-:Y:S05]  /*26c20*/  BSYNC B0 ;  /* 0x0000000000007941 */ /* 0x000fea0003800000 */
.L_x_12758:
[----:B------:R-:W-:-:S05]  /*26c30*/  IMAD R3, R2, R3, RZ ;  /* 0x0000000302037224 */ /* 0x000fca00078e02ff */
[----:B------:R-:W-:-:S07]  /*26c40*/  VIMNMX R0, R0, R3, !PT ;  /* 0x0000000300007248 */ /* 0x000fce0007fe0100 */
.L_x_12757:
        /* <DEDUP_REMOVED lines=17> */
[----:B0-----:R-:W-:-:S04]  /*26d60*/  IABS R4, R0 ;  /* 0x0000000000047213 */ /* 0x001fc80000000000 */
[----:B------:R-:W0:Y:S08]  /*26d70*/  I2F.RP R6, R4 ;  /* 0x0000000400067306 */ /* 0x000e300000209400 */
        /* <DEDUP_REMOVED lines=8> */
[----:B------:R-:W-:-:S05]  /*26e00*/  IADD3 R3, R0, -0x1, R7 ;  /* 0xffffffff00037810 */ /* 0x000fca0007ffe007 */
[----:B------:R-:W-:-:S05]  /*26e10*/  IMAD.IADD R3, R3, 0x1, -R30 ;  /* 0x0000000103037824 */ /* 0x000fca00078e0a1e */
[----:B------:R-:W-:Y:S02]  /*26e20*/  LOP3.LUT R9, R3, R0, RZ, 0x3c, !PT ;  /* 0x0000000003097212 */ /* 0x000fe400078e3cff */
[----:B------:R-:W-:Y:S02]  /*26e30*/  IABS R3, R3 ;  /* 0x0000000300037213 */ /* 0x000fe40000000000 */
[----:B------:R-:W-:-:S03]  /*26e40*/  ISETP.GE.AND P2, PT, R9, RZ, PT ;  /* 0x000000ff0900720c */ /* 0x000fc60003f46270 */
        /* <DEDUP_REMOVED lines=11> */
.L_x_12762:
[----:B------:R-:W-:Y:S05]  /*26f00*/  BSYNC B0 ;  /* 0x0000000000007941 */ /* 0x000fea0003800000 */
.L_x_12761:
        /* <DEDUP_REMOVED lines=23> */
.L_x_12764:
        /* <DEDUP_REMOVED lines=20> */
.L_x_12767:
[----:B------:R-:W-:Y:S05]  /*271c0*/  BSYNC B6 ;  /* 0x0000000000067941 */ /* 0x000fea0003800000 */
.L_x_12766:
        /* <DEDUP_REMOVED lines=20> */
.L_x_12770:
        /* <DEDUP_REMOVED lines=15> */
.L_x_12769:
[----:B------:R-:W-:Y:S05]  /*27400*/  BSYNC B6 ;  /* 0x0000000000067941 */ /* 0x000fea0003800000 */
.L_x_12768:
        /* <DEDUP_REMOVED lines=39> */
.L_x_12844:
        /* <DEDUP_REMOVED lines=21> */
[----:B------:R-:W-:Y:S01]  /*277d0*/  IMAD.MOV R5, RZ, RZ, -R7 ;  /* 0x000000ffff057224 */ /* 0x000fe200078e0a07 */
[----:B0-----:R-:W-:-:S04]  /*277e0*/  @!P0 LEA R2, P1, R4, R2, 0x2 ;  /* 0x0000000204028211 */ /* 0x001fc800078210ff */
[----:B------:R-:W-:-:S05]  /*277f0*/  @!P0 LEA.HI.X R3, R4, R3, R8, 0x2, P1 ;  /* 0x0000000304038211 */ /* 0x000fca00008f1408 */
[----:B------:R0:W5:Y:S01]  /*27800*/  @!P0 LDG.E R35, desc[UR36][R2.64] ;  /* 0x0000002402238981 */ /* 0x000162000c1e1900 */
[----:B------:R-:W-:Y:S01]  /*27810*/  IMAD.U32 R4, RZ, RZ, UR38 ;  /* 0x00000026ff047e24 */ /* 0x000fe2000f8e00ff */
[----:B------:R-:W-:Y:S02]  /*27820*/  ISETP.GT.U32.AND P1, PT, R20, 0x5f, PT ;  /* 0x0000005f1400780c */ /* 0x000fe40003f24070 */
[----:B------:R-:W-:Y:S02]  /*27830*/  LOP3.LUT R23, R23, 0xfffffbff, RZ, 0xc0, !PT ;  /* 0xfffffbff17177812 */ /* 0x000fe400078ec0ff */
[----:B------:R-:W-:Y:S02]  /*27840*/  ISETP.NE.AND P0, PT, R4, 0x3, PT ;  /* 0x000000030400780c */ /* 0x000fe40003f05270 */
[----:B------:R-:W-:Y:S01]  /*27850*/  LOP3.LUT R18, R18, 0xffff, RZ, 0xc0, !PT ;  /* 0x0000ffff12127812 */ /* 0x000fe200078ec0ff */
[----:B0-----:R-:W-:-:S05]  /*27860*/  IMAD R2, R9, R5, R6 ;  /* 0x0000000509027224 */ /* 0x001fca00078e0206 */
[----:B------:R0:W-:Y:S05]  /*27870*/  STL [R1+0x440], R2 ;  /* 0x0004400201007387 */ /* 0x0001ea0000100800 */
[----:B------:R-:W-:-:S04]  /*27880*/  @P0 LOP3.LUT R23, R23, 0x400, RZ, 0xfc, !PT ;  /* 0x0000040017170812 */ /* 0x000fc800078efcff */
[----:B------:R-:W-:Y:S02]  /*27890*/  LOP3.LUT R23, R23, 0xffffffdf, RZ, 0xc0, !PT ;  /* 0xffffffdf17177812 */ /* 0x000fe400078ec0ff */
[----:B0-----:R-:W-:Y:S02]  /*278a0*/  SEL R2, RZ, 0x1, P2 ;  /* 0x00000001ff027807 */ /* 0x001fe40001000000 */
[----:B------:R-:W-:-:S03]  /*278b0*/  @P1 LOP3.LUT R23, R23, 0x20, RZ, 0xfc, !PT ;  /* 0x0000002017171812 */ /* 0x000fc600078efcff */
[----:B------:R0:W-:Y:S01]  /*278c0*/  STL [R1+0x478], R2 ;  /* 0x0004780201007387 */ /* 0x0001e20000100800 */
[----:B------:R-:W-:Y:S05]  /*278d0*/  @!P0 BRA `(.L_x_12772) ;  /* 0x0000000000048947 */ /* 0x000fea0003800000 */
[----:B------:R-:W-:Y:S01]  /*278e0*/  BPT.TRAP 0x1 ;  /* 0x000000040000795c */ /* 0x000fe20000300000 */
.L_x_12772:
[----:B------:R-:W-:Y:S01]  /*278f0*/  IMAD R25, R0, -0x60, R17 ;  /* 0xffffffa000197824 */ /* 0x000fe200078e0211 */
[----:B------:R-:W-:Y:S01]  /*27900*/  SHF.L.U32 R0, R27, 0x1f, RZ ;  /* 0x0000001f1b007819 */ /* 0x000fe200000006ff */
[----:B------:R-:W-:Y:S01]  /*27910*/  IMAD R17, R24, 0x8, R22 ;  /* 0x0000000818117824 */ /* 0x000fe200078e0216 */
[----:B------:R-:W-:Y:S03]  /*27920*/  BSSY B0, `(.L_x_12773) ;  /* 0x0000003000007945 */ /* 0x000fe60003800000 */
[----:B------:R-:W1:Y:S02]  /*27930*/  SYNCS.PHASECHK.TRANS64.TRYWAIT P0, [R17+URZ+0x32440], R0 ;  /* 0x03244000110075a7 */ /* 0x000e64000800017f */
[----:B-1----:R-:W-:Y:S05]  /*27940*/  @!P0 BRA `(.L_x_12774) ;  /* 0x0000004c007c8947 */ /* 0x002fea0003800000 */
.L_x_12845:
[----:B------:R-:W-:Y:S05]  /*27950*/  BSYNC B0 ;  /* 0x0000000000007941 */ /* 0x000fea0003800000 */
.L_x_12773:
[----:B0-----:R-:W1:Y:S01]  /*27960*/  LDL R2, [R1+0x440] ;  /* 0x0004400001027983 */ /* 0x001e620000100800 */
[----:B------:R-:W-:Y:S01]  /*27970*/  ULDC.64 UR4, c[0x0][0x300] ;  /* 0x0000c00000047ab9 */ /* 0x000fe20000000a00 */
[----:B-----5:R-:W-:Y:S01]  /*27980*/  SHF.R.S32.HI R4, RZ, 0x1f, R35 ;  /* 0x0000001fff047819 */ /* 0x020fe20000011423 */
[----:B------:R-:W-:Y:S01]  /*27990*/  ULDC.64 UR6, c[0x0][0x2e8] ;  /* 0x0000ba0000067ab9 */ /* 0x000fe20000000a00 */
[----:B------:R-:W-:-:S03]  /*279a0*/  LOP3.LUT R23, R23, 0xfffffffd, RZ, 0xc0, !PT ;  /* 0xfffffffd17177812 */ /* 0x000fc600078ec0ff */
[----:B------:R-:W-:Y:S01]  /*279b0*/  STL [R1+0x460], R4 ;  /* 0x0004600401007387 */ /* 0x000fe20000100800 */
[----:B-1----:R-:W-:-:S05]  /*279c0*/  SHF.R.S32.HI R0, RZ, 0x1f, R2 ;  /* 0x0000001fff007819 */ /* 0x002fca0000011402 */
        /* <DEDUP_REMOVED lines=81> */
.L_x_12859:
        /* <DEDUP_REMOVED lines=10> */
.L_x_12776:
        /* <DEDUP_REMOVED lines=10> */
.L_x_12777:
        /* <DEDUP_REMOVED lines=31> */
.L_x_12779:
[----:B------:R-:W-:Y:S05]  /*28210*/  BSYNC B6 ;  /* 0x0000000000067941 */ /* 0x000fea0003800000 */
.L_x_12778:
[----:B------:R-:W3:Y:S01]  /*28220*/  LDL R20, [R1+0x450] ;  /* 0x0004500001147983 */ /* 0x000ee20000100800 */
[----:B------:R-:W-:Y:S01]  /*28230*/  IMAD.MOV.U32 R21, RZ, RZ, R34 ;  /* 0x000000ffff157224 */ /* 0x000fe200078e0022 */
[----:B------:R-:W-:Y:S01]  /*28240*/  ULDC.64 UR4, c[0x0][0x298] ;  /* 0x0000a60000047ab9 */ /* 0x000fe20000000a00 */
[----:B0-----:R-:W0:Y:S01]  /*28250*/  LDC R5, c[0x0][0x448] ;  /* 0x00011200ff057b82 */ /* 0x001e220000000800 */
[----:B------:R-:W4:Y:S01]  /*28260*/  S2R R2, SR_TID.X ;  /* 0x0000000000027919 */ /* 0x000f220000002100 */
[----:B------:R-:W5:Y:S01]  /*28270*/  S2R R34, SR_TID.X ;  /* 0x0000000000227919 */ /* 0x000f620000002100 */
[----:B----4-:R-:W-:-:S04]  /*28280*/  LOP3.LUT R2, R2, 0x7f, RZ, 0xc0, !PT ;  /* 0x0000007f02027812 */ /* 0x010fc800078ec0ff */
[----:B--2---:R-:W-:Y:S02]  /*28290*/  SHF.R.U32.HI R0, RZ, 0x3, R2 ;  /* 0x00000003ff007819 */ /* 0x004fe40000011602 */
[----:B------:R-:W2:Y:S01]  /*282a0*/  LDC R2, c[0x0][0x448] ;  /* 0x00011200ff027b82 */ /* 0x000ea20000000800 */
[----:B---3--:R-:W-:Y:S02]  /*282b0*/  IMAD.MOV.U32 R4, RZ, RZ, R20 ;  /* 0x000000ffff047224 */ /* 0x008fe400078e0014 */
[----:B------:R-:W3:Y:S01]  /*282c0*/  LDL R20, [R1+0x448] ;  /* 0x0004480001147983 */ /* 0x000ee20000100800 */
[----:B--2---:R-:W-:Y:S01]  /*282d0*/  ISETP.NE.AND P6, PT, R2, 0x1, PT ;  /* 0x000000010200780c */ /* 0x004fe20003fc5270 */
[----:B-----5:R-:W-:Y:S02]  /*282e0*/  IMAD.SHL.U32 R34, R34, 0x10, RZ ;  /* 0x0000001022227824 */ /* 0x020fe400078e00ff */
[----:B------:R-:W-:Y:S01]  /*282f0*/  IMAD R4, R4, UR4, RZ ;  /* 0x0000000404047c24 */ /* 0x000fe2000f8e02ff */
[----:B------:R-:W2:Y:S02]  /*28300*/  S2R R6, SR_TID.X ;  /* 0x0000000000067919 */ /* 0x000ea40000002100 */
[----:B------:R-:W-:Y:S01]  /*28310*/  LOP3.LUT R34, R0, 0x70, R34, 0xf8, !PT ;  /* 0x0000007000227812 */ /* 0x000fe200078ef822 */
[----:B------:R-:W-:-:S04]  /*28320*/  IMAD R4, R33, UR5, R4 ;  /* 0x0000000521047c24 */ /* 0x000fc8000f8e0204 */
[----:B------:R-:W-:Y:S02]  /*28330*/  IMAD.IADD R34, R34, 0x1, R36 ;  /* 0x0000000122227824 */ /* 0x000fe400078e0224 */
[----:B------:R-:W4:Y:S02]  /*28340*/  @P6 LDC R3, c[0x0][0x44c] ;  /* 0x00011300ff036b82 */ /* 0x000f240000000800 */
[----:B------:R-:W-:-:S06]  /*28350*/  IMAD.MOV.U32 R0, RZ, RZ, R34 ;  /* 0x000000ffff007224 */ /* 0x000fcc00078e0022 */
[----:B------:R-:W5:Y:S01]  /*28360*/  @P6 LDC R2, c[0x0][0x450] ;  /* 0x00011400ff026b82 */ /* 0x000f620000000800 */
[----:B----4-:R-:W-:-:S05]  /*28370*/  @P6 IMAD.HI.U32 R3, R34, R3, RZ ;  /* 0x0000000322036227 */ /* 0x010fca00078e00ff */
[----:B-----5:R-:W-:Y:S01]  /*28380*/  @P6 SHF.R.U32.HI R0, RZ, R2, R3 ;  /* 0x00000002ff006219 */ /* 0x020fe20000011603 */
[----:B------:R-:W-:Y:S01]  /*28390*/  IMAD.WIDE.U32 R2, R33, UR4, RZ ;  /* 0x0000000421027c25 */ /* 0x000fe2000f8e00ff */
[----:B------:R-:W-:-:S03]  /*283a0*/  ULDC.64 UR4, c[0x0][0x2d8] ;  /* 0x0000b60000047ab9 */ /* 0x000fc60000000a00 */
[----:B------:R-:W-:Y:S02]  /*283b0*/  IMAD.IADD R3, R3, 0x1, R4 ;  /* 0x0000000103037824 */ /* 0x000fe400078e0204 */
[----:B------:R-:W-:-:S04]  /*283c0*/  IMAD.WIDE.U32 R2, R18, UR4, R2 ;  /* 0x0000000412027c25 */ /* 0x000fc8000f8e0002 */
[----:B------:R-:W-:Y:S01]  /*283d0*/  IMAD R3, R18, UR5, R3 ;  /* 0x0000000512037c24 */ /* 0x000fe2000f8e0203 */
[----:B------:R-:W-:Y:S02]  /*283e0*/  ULDC.64 UR4, c[0x0][0x2e0] ;  /* 0x0000b80000047ab9 */ /* 0x000fe40000000a00 */
[----:B------:R-:W-:Y:S01]  /*283f0*/  IMAD R4, R21, UR4, RZ ;  /* 0x0000000415047c24 */ /* 0x000fe2000f8e02ff */
[----:B--2---:R-:W-:-:S04]  /*28400*/  LOP3.LUT R21, R6, 0x7f, RZ, 0xc0, !PT ;  /* 0x0000007f06157812 */ /* 0x004fc800078ec0ff */
[----:B------:R-:W-:Y:S01]  /*28410*/  SHF.R.U32.HI R21, RZ, 0x3, R21 ;  /* 0x00000003ff157819 */ /* 0x000fe20000011615 */
[C---:B---3--:R-:W-:Y:S02]  /*28420*/  IMAD R4, R20.reuse, UR5, R4 ;  /* 0x0000000514047c24 */ /* 0x048fe4000f8e0204 */
[----:B------:R-:W-:Y:S01]  /*28430*/  IMAD.WIDE.U32 R2, R20, UR4, R2 ;  /* 0x0000000414027c25 */ /* 0x000fe2000f8e0002 */
[----:B------:R-:W-:-:S03]  /*28440*/  ULDC.64 UR4, c[0x0][0x2d0] ;  /* 0x0000b40000047ab9 */ /* 0x000fc60000000a00 */
[----:B------:R-:W-:Y:S01]  /*28450*/  IMAD.IADD R3, R3, 0x1, R4 ;  /* 0x0000000103037824 */ /* 0x000fe200078e0204 */
[----:B------:R-:W-:Y:S01]  /*28460*/  SHF.R.S32.HI R4, RZ, 0x1f, R0 ;  /* 0x0000001fff047819 */ /* 0x000fe20000011400 */
[----:B------:R-:W-:Y:S02]  /*28470*/  IMAD.SHL.U32 R20, R6, 0x8, RZ ;  /* 0x0000000806147824 */ /* 0x000fe400078e00ff */
[----:B------:R-:W-:-:S03]  /*28480*/  IMAD.WIDE.U32 R2, R0, UR4, R2 ;  /* 0x0000000400027c25 */ /* 0x000fc6000f8e0002 */
[----:B------:R-:W-:Y:S01]  /*28490*/  LOP3.LUT R20, R20, 0x38, RZ, 0xc0, !PT ;  /* 0x0000003814147812 */ /* 0x000fe200078ec0ff */
[----:B------:R-:W-:-:S04]  /*284a0*/  IMAD R4, R4, UR4, RZ ;  /* 0x0000000404047c24 */ /* 0x000fc8000f8e02ff */
[----:B------:R-:W-:Y:S01]  /*284b0*/  IMAD R4, R0, UR5, R4 ;  /* 0x0000000500047c24 */ /* 0x000fe2000f8e0204 */
[----:B------:R-:W-:Y:S01]  /*284c0*/  ULDC.64 UR4, c[0x0][0x2c8] ;  /* 0x0000b20000047ab9 */ /* 0x000fe20000000a00 */
[----:B------:R-:W-:Y:S02]  /*284d0*/  IMAD.MOV R0, RZ, RZ, -R0 ;  /* 0x000000ffff007224 */ /* 0x000fe400078e0a00 */
[----:B------:R-:W-:Y:S02]  /*284e0*/  IMAD.IADD R3, R3, 0x1, R4 ;  /* 0x0000000103037824 */ /* 0x000fe400078e0204 */
[----:B0-----:R-:W-:-:S04]  /*284f0*/  IMAD R0, R5, R0, R34 ;  /* 0x0000000005007224 */ /* 0x001fc800078e0222 */
[----:B------:R-:W-:Y:S01]  /*28500*/  IMAD.WIDE.U32 R2, R0, UR4, R2 ;  /* 0x0000000400027c25 */ /* 0x000fe2000f8e0002 */
[----:B------:R-:W-:-:S05]  /*28510*/  SHF.R.S32.HI R4, RZ, 0x1f, R0 ;  /* 0x0000001fff047819 */ /* 0x000fca0000011400 */
[----:B------:R-:W-:-:S04]  /*28520*/  IMAD R4, R4, UR4, RZ ;  /* 0x0000000404047c24 */ /* 0x000fc8000f8e02ff */
        /* <DEDUP_REMOVED lines=10> */
[----:B------:R-:W-:Y:S01]  /*285d0*/  IMAD R37, R37, R5, RZ ;  /* 0x0000000525257224 */ /* 0x000fe200078e02ff */
[----:B------:R-:W-:Y:S01]  /*285e0*/  LOP3.LUT R23, R23, 0xffffdfff, RZ, 0xc0, !PT ;  /* 0xffffdfff17177812 */ /* 0x000fe200078ec0ff */
[----:B------:R-:W-:Y:S01]  /*285f0*/  IMAD.IADD R36, R21, 0x1, R36 ;  /* 0x0000000115247824 */ /* 0x000fe200078e0224 */
[----:B------:R-:W2:Y:S04]  /*28600*/  SHFL.IDX PT, R2, R4, RZ, 0x181f ;  /* 0x00181fff04027589 */ /* 0x000ea800000e0000 */
[----:B------:R-:W-:Y:S01]  /*28610*/  ISETP.GE.AND P6, PT, R36, R37, PT ;  /* 0x000000252400720c */ /* 0x000fe20003fc6270 */
[----:B------:R-:W3:Y:S04]  /*28620*/  SHFL.IDX PT, R11, R0, 0x1, 0x181f ;  /* 0x00381f00000b7f89 */ /* 0x000ee800000e0000 */
[----:B------:R-:W4:Y:S04]  /*28630*/  SHFL.IDX PT, R6, R4, 0x1, 0x181f ;  /* 0x00381f0004067f89 */ /* 0x000f2800000e0000 */
[----:B------:R-:W5:Y:S04]  /*28640*/  SHFL.IDX PT, R8, R0, 0x2, 0x181f ;  /* 0x00581f0000087f89 */ /* 0x000f6800000e0000 */
[----:B------:R-:W1:Y:S01]  /*28650*/  SHFL.IDX PT, R5, R4, 0x2, 0x181f ;  /* 0x00581f0004057f89 */ /* 0x000e6200000e0000 */
[----:B------:R-:W-:-:S02]  /*28660*/  @P6 LOP3.LUT R23, R23, 0x2000, RZ, 0xfc, !PT ;  /* 0x0000200017176812 */ /* 0x000fc400078efcff */
[----:B0-----:R-:W-:Y:S01]  /*28670*/  @!P6 LEA R3, P1, R20, R3, 0x1 ;  /* 0x000000031403e211 */ /* 0x001fe200078208ff */
[----:B------:R-:W0:Y:S01]  /*28680*/  SHFL.IDX PT, R9, R0, 0x3, 0x181f ;  /* 0x00781f0000097f89 */ /* 0x000e2200000e0000 */
[----:B------:R-:W-:-:S03]  /*28690*/  LOP3.LUT R23, R23, 0xffffefff, RZ, 0xc0, !PT ;  /* 0xffffefff17177812 */ /* 0x000fc600078ec0ff */
[----:B--2---:R-:W-:Y:S02]  /*286a0*/  @!P6 IMAD.X R7, RZ, RZ, R2, P1 ;  /* 0x000000ffff07e224 */ /* 0x004fe400008e0602 */
[----:B------:R-:W-:-:S05]  /*286b0*/  VIADD R2, R36, 0x10 ;  /* 0x0000001024027836 */ /* 0x000fca0000000000 */
[----:B------:R-:W-:Y:S01]  /*286c0*/  ISETP.GE.AND P5, PT, R2, R37, PT ;  /* 0x000000250200720c */ /* 0x000fe20003fa6270 */
[----:B------:R-:W-:-:S05]  /*286d0*/  VIADD R2, R36, 0x20 ;  /* 0x0000002024027836 */ /* 0x000fca0000000000 */
[----:B------:R-:W-:Y:S01]  /*286e0*/  ISETP.GE.AND P3, PT, R2, R37, PT ;  /* 0x000000250200720c */ /* 0x000fe20003f66270 */
[----:B------:R-:W-:-:S05]  /*286f0*/  VIADD R2, R36, 0x30 ;  /* 0x0000003024027836 */ /* 0x000fca0000000000 */
[----:B------:R-:W-:Y:S01]  /*28700*/  ISETP.GE.AND P2, PT, R2, R37, PT ;  /* 0x000000250200720c */ /* 0x000fe20003f46270 */
[----:B------:R-:W-:Y:S01]  /*28710*/  VIADD R2, R36, 0x40 ;  /* 0x0000004024027836 */ /* 0x000fe20000000000 */
[----:B---3--:R-:W-:Y:S02]  /*28720*/  @!P5 LEA R11, P1, R20, R11, 0x1 ;  /* 0x0000000b140bd211 */ /* 0x008fe400078208ff */
[----:B------:R-:W-:Y:S02]  /*28730*/  @P5 LOP3.LUT R23, R23, 0x1000, RZ, 0xfc, !PT ;  /* 0x0000100017175812 */ /* 0x000fe400078efcff */
[----:B------:R-:W-:Y:S01]  /*28740*/  ISETP.GE.AND P4, PT, R2, R37, PT ;  /* 0x000000250200720c */ /* 0x000fe20003f86270 */
[----:B----4-:R-:W-:Y:S01]  /*28750*/  @!P5 IMAD.X R6, RZ, RZ, R6, P1 ;  /* 0x000000ffff06d224 */ /* 0x010fe200008e0606 */
[----:B------:R-:W2:Y:S01]  /*28760*/  SHFL.IDX PT, R2, R4, 0x3, 0x181f ;  /* 0x00781f0004027f89 */ /* 0x000ea200000e0000 */
[----:B-----5:R-:W-:Y:S02]  /*28770*/  @!P3 LEA R8, P1, R20, R8, 0x1 ;  /* 0x000000081408b211 */ /* 0x020fe400078208ff */
[----:B------:R-:W-:-:S03]  /*28780*/  LOP3.LUT R23, R23, 0xfffff7ff, RZ, 0xc0, !PT ;  /* 0xfffff7ff17177812 */ /* 0x000fc600078ec0ff */
[----:B-1----:R-:W-:Y:S01]  /*28790*/  @!P3 IMAD.X R5, RZ, RZ, R5, P1 ;  /* 0x000000ffff05b224 */ /* 0x002fe200008e0605 */
[----:B0-----:R-:W-:Y:S02]  /*287a0*/  @!P2 LEA R12, P1, R20, R9, 0x1 ;  /* 0x00000009140ca211 */ /* 0x001fe400078208ff */
[----:B------:R-:W0:Y:S01]  /*287b0*/  SHFL.IDX PT, R9, R0, 0x4, 0x181f ;  /* 0x00981f0000097f89 */ /* 0x000e2200000e0000 */
[----:B------:R-:W-:-:S04]  /*287c0*/  @P3 LOP3.LUT R23, R23, 0x800, RZ, 0xfc, !PT ;  /* 0x0000080017173812 */ /* 0x000fc800078efcff */
[----:B------:R-:W-:-:S04]  /*287d0*/  LOP3.LUT R23, R23, 0xfffffdff, RZ, 0xc0, !PT ;  /* 0xfffffdff17177812 */ /* 0x000fc800078ec0ff */
[----:B------:R-:W-:-:S04]  /*287e0*/  @P2 LOP3.LUT R23, R23, 0x200, RZ, 0xfc, !PT ;  /* 0x0000020017172812 */ /* 0x000fc800078efcff */
[----:B------:R-:W-:Y:S01]  /*287f0*/  LOP3.LUT R23, R23, 0xfffffeff, RZ, 0xc0, !PT ;  /* 0xfffffeff17177812 */ /* 0x000fe200078ec0ff */
[----:B--2---:R-:W-:Y:S02]  /*28800*/  @!P2 IMAD.X R10, RZ, RZ, R2, P1 ;  /* 0x000000ffff0aa224 */ /* 0x004fe400008e0602 */
[----:B------:R-:W1:Y:S01]  /*28810*/  SHFL.IDX PT, R2, R4, 0x4, 0x181f ;  /* 0x00981f0004027f89 */ /* 0x000e6200000e0000 */
[----:B------:R-:W-:-:S04]  /*28820*/  @P4 LOP3.LUT R23, R23, 0x100, RZ, 0xfc, !PT ;  /* 0x0000010017174812 */ /* 0x000fc800078efcff */
[----:B------:R-:W-:Y:S02]  /*28830*/  LOP3.LUT R23, R23, 0xffffff7f, RZ, 0xc0, !PT ;  /* 0xffffff7f17177812 */ /* 0x000fe400078ec0ff */
[----:B0-----:R-:W-:-:S05]  /*28840*/  @!P4 LEA R13, P1, R20, R9, 0x1 ;  /* 0x00000009140dc211 */ /* 0x001fca00078208ff */
[----:B-1----:R-:W-:Y:S02]  /*28850*/  @!P4 IMAD.X R9, RZ, RZ, R2, P1 ;  /* 0x000000ffff09c224 */ /* 0x002fe400008e0602 */
[----:B------:R-:W-:Y:S02]  /*28860*/  @!P6 IMAD.MOV.U32 R2, RZ, RZ, R3 ;  /* 0x000000ffff02e224 */ /* 0x000fe400078e0003 */
[----:B------:R-:W-:Y:S02]  /*28870*/  @!P6 IMAD.MOV.U32 R3, RZ, RZ, R7 ;  /* 0x000000ffff03e224 */ /* 0x000fe400078e0007 */
[----:B------:R-:W0:Y:S04]  /*28880*/  SHFL.IDX PT, R7, R0, 0x5, 0x181f ;  /* 0x00b81f0000077f89 */ /* 0x000e2800000e0000 */
[----:B------:R1:W-:Y:S02]  /*28890*/  @!P6 LDGSTS.E.BYPASS.LTC128B.128 [R26+0x18400], desc[UR36][R2.64], !P0 ;  /* 0x18400000021aefae */ /* 0x0003e4000c101d64 */
[----:B-1----:R-:W-:-:S02]  /*288a0*/  @!P5 IMAD.MOV.U32 R2, RZ, RZ, R11 ;  /* 0x000000ffff02d224 */ /* 0x002fc400078e000b */
[----:B------:R-:W-:Y:S02]  /*288b0*/  @!P5 IMAD.MOV.U32 R3, RZ, RZ, R6 ;  /* 0x000000ffff03d224 */ /* 0x000fe400078e0006 */
[----:B------:R-:W1:Y:S04]  /*288c0*/  SHFL.IDX PT, R6, R4, 0x5, 0x181f ;  /* 0x00b81f0004067f89 */ /* 0x000e6800000e0000 */
[----:B------:R2:W-:Y:S02]  /*288d0*/  @!P5 LDGSTS.E.BYPASS.LTC128B.128 [R26+0x18c00], desc[UR36][R2.64], !P0 ;  /* 0x18c00000021adfae */ /* 0x0005e4000c101d64 */
[----:B--2---:R-:W-:Y:S02]  /*288e0*/  @!P3 IMAD.MOV.U32 R2, RZ, RZ, R8 ;  /* 0x000000ffff02b224 */ /* 0x004fe400078e0008 */
[----:B------:R-:W-:-:S02]  /*288f0*/  @!P3 IMAD.MOV.U32 R3, RZ, RZ, R5 ;  /* 0x000000ffff03b224 */ /* 0x000fc400078e0005 */
[----:B------:R-:W2:Y:S04]  /*28900*/  SHFL.IDX PT, R5, R0, 0x6, 0x181f ;  /* 0x00d81f0000057f89 */ /* 0x000ea800000e0000 */
[----:B------:R3:W-:Y:S04]  /*28910*/  @!P3 LDGSTS.E.BYPASS.LTC128B.128 [R26+0x19400], desc[UR36][R2.64], !P0 ;  /* 0x19400000021abfae */ /* 0x0007e8000c101d64 */
[----:B------:R-:W-:Y:S01]  /*28920*/  SHFL.IDX PT, R0, R0, 0x7, 0x181f ;  /* 0x00f81f0000007f89 */ /* 0x000fe200000e0000 */
[----:B---3--:R-:W-:Y:S02]  /*28930*/  VIADD R2, R36, 0x50 ;  /* 0x0000005024027836 */ /* 0x008fe40000000000 */
[----:B------:R-:W-:-:S03]  /*28940*/  @!P2 IMAD.MOV.U32 R3, RZ, RZ, R10 ;  /* 0x000000ffff03a224 */ /* 0x000fc600078e000a */
[----:B------:R-:W-:Y:S01]  /*28950*/  ISETP.GE.AND P3, PT, R2, R37, PT ;  /* 0x000000250200720c */ /* 0x000fe20003f66270 */
[----:B------:R-:W-:-:S05]  /*28960*/  @!P2 IMAD.MOV.U32 R2, RZ, RZ, R12 ;  /* 0x000000ffff02a224 */ /* 0x000fca00078e000c */
[----:B------:R3:W-:Y:S07]  /*28970*/  @!P2 LDGSTS.E.BYPASS.LTC128B.128 [R26+0x19c00], desc[UR36][R2.64], !P0 ;  /* 0x19c00000021aafae */ /* 0x0007ee000c101d64 */
[----:B0-----:R-:W-:Y:S02]  /*28980*/  @!P3 LEA R7, P1, R20, R7, 0x1 ;  /* 0x000000071407b211 */ /* 0x001fe400078208ff */
[----:B------:R-:W-:Y:S01]  /*28990*/  @P3 LOP3.LUT R23, R23, 0x80, RZ, 0xfc, !PT ;  /* 0x0000008017173812 */ /* 0x000fe200078efcff */
[----:B---3--:R-:W0:Y:S01]  /*289a0*/  SHFL.IDX PT, R2, R4, 0x6, 0x181f ;  /* 0x00d81f0004027f89 */ /* 0x008e2200000e0000 */
[----:B------:R-:W-:-:S02]  /*289b0*/  VIADD R3, R36, 0x60 ;  /* 0x0000006024037836 */ /* 0x000fc40000000000 */
[----:B------:R-:W-:Y:S01]  /*289c0*/  LOP3.LUT R23, R23, 0xffffffbf, RZ, 0xc0, !PT ;  /* 0xffffffbf17177812 */ /* 0x000fe200078ec0ff */
[----:B-1----:R-:W-:Y:S01]  /*289d0*/  @!P3 IMAD.X R6, RZ, RZ, R6, P1 ;  /* 0x000000ffff06b224 */ /* 0x002fe200008e0606 */
[----:B------:R-:W1:Y:S01]  /*289e0*/  SHFL.IDX PT, R4, R4, 0x7, 0x181f ;  /* 0x00f81f0004047f89 */ /* 0x000e6200000e0000 */
[----:B------:R-:W-:Y:S01]  /*289f0*/  ISETP.GE.AND P2, PT, R3, R37, PT ;  /* 0x000000250300720c */ /* 0x000fe20003f46270 */
[----:B------:R-:W-:-:S12]  /*28a00*/  @!P4 IMAD.MOV.U32 R3, RZ, RZ, R9 ;  /* 0x000000ffff03c224 */ /* 0x000fd800078e0009 */
[----:B--2---:R-:W-:Y:S02]  /*28a10*/  @!P2 LEA R5, P1, R20, R5, 0x1 ;  /* 0x000000051405a211 */ /* 0x004fe400078208ff */
[----:B------:R-:W-:-:S03]  /*28a20*/  @P2 LOP3.LUT R23, R23, 0x40, RZ, 0xfc, !PT ;  /* 0x0000004017172812 */ /* 0x000fc600078efcff */
[----:B0-----:R-:W-:Y:S02]  /*28a30*/  @!P2 IMAD.X R8, RZ, RZ, R2, P1 ;  /* 0x000000ffff08a224 */ /* 0x001fe400008e0602 */
[----:B------:R-:W-:-:S05]  /*28a40*/  @!P4 IMAD.MOV.U32 R2, RZ, RZ, R13 ;  /* 0x000000ffff02c224 */ /* 0x000fca00078e000d */
[----:B------:R0:W-:Y:S02]  /*28a50*/  @!P4 LDGSTS.E.BYPASS.LTC128B.128 [R26+0x1a400], desc[UR36][R2.64], !P0 ;  /* 0x1a400000021acfae */ /* 0x0001e4000c101d64 */
[----:B0-----:R-:W-:Y:S02]  /*28a60*/  @!P3 IMAD.MOV.U32 R2, RZ, RZ, R7 ;  /* 0x000000ffff02b224 */ /* 0x001fe400078e0007 */
[----:B------:R-:W-:-:S05]  /*28a70*/  @!P3 IMAD.MOV.U32 R3, RZ, RZ, R6 ;  /* 0x000000ffff03b224 */ /* 0x000fca00078e0006 */
[----:B------:R0:W-:Y:S02]  /*28a80*/  @!P3 LDGSTS.E.BYPASS.LTC128B.128 [R26+0x1ac00], desc[UR36][R2.64], !P0 ;  /* 0x1ac00000021abfae */ /* 0x0001e4000c101d64 */
[----:B0-----:R-:W-:Y:S02]  /*28a90*/  @!P2 IMAD.MOV.U32 R2, RZ, RZ, R5 ;  /* 0x000000ffff02a224 */ /* 0x001fe400078e0005 */
[----:B------:R-:W-:-:S05]  /*28aa0*/  @!P2 IMAD.MOV.U32 R3, RZ, RZ, R8 ;  /* 0x000000ffff03a224 */ /* 0x000fca00078e0008 */
[----:B-1----:R0:W-:Y:S02]  /*28ab0*/  @!P2 LDGSTS.E.BYPASS.LTC128B.128 [R26+0x1b400], desc[UR36][R2.64], !P0 ;  /* 0x1b400000021aafae */ /* 0x0021e4000c101d64 */
.L_x_12876:
        /* <DEDUP_REMOVED lines=12> */
.L_x_12781:
        /* <DEDUP_REMOVED lines=28> */
.L_x_12783:
[----:B------:R-:W-:Y:S05]  /*28d40*/  BSYNC B6 ;  /* 0x0000000000067941 */ /* 0x000fea0003800000 */
.L_x_12782:
        /* <DEDUP_REMOVED lines=143> */
.L_x_12894:
        /* <DEDUP_REMOVED lines=12> */
.L_x_12786:
[----:B------:R-:W-:Y:S05]  /*29700*/  BSYNC B0 ;  /* 0x0000000000007941 */ /* 0x000fea0003800000 */
.L_x_12785:
[----:B------:R-:W-:Y:S01]  /*29710*/  NOP ;  /* 0x0000000000007918 */ /* 0x000fe20000000000 */
[----:B------:R-:W-:-:S13]  /*29720*/  PLOP3.LUT P0, PT, PT, PT, PT, 0x80, 0x0 ;  /* 0x000000000000781c */ /* 0x000fda0003f0f070 */
.L_x_12787:
        /* <DEDUP_REMOVED lines=18> */
.L_x_12895:
[----:B------:R-:W-:Y:S05]  /*29850*/  BSYNC B0 ;  /* 0x0000000000007941 */ /* 0x000fea0003800000 */
.L_x_12788:
[----:B------:R-:W-:-:S13]  /*29860*/  LOP3.LUT P0, RZ, R23, 0x400, RZ, 0xc0, !PT ;  /* 0x0000040017ff7812 */ /* 0x000fda000780c0ff */
[----:B------:R-:W-:Y:S05]  /*29870*/  @!P0 BRA `(.L_x_12790) ;  /* 0x0000000000048947 */ /* 0x000fea0003800000 */
[----:B------:R-:W-:Y:S01]  /*29880*/  BPT.TRAP 0x1 ;  /* 0x000000040000795c */ /* 0x000fe20000300000 */
.L_x_12790:
[----:B------:R-:W-:Y:S01]  /*29890*/  SHF.L.U32 R0, R27, 0x1f, RZ ;  /* 0x0000001f1b007819 */ /* 0x000fe200000006ff */
[----:B------:R-:W-:Y:S03]  /*298a0*/  BSSY B0, `(.L_x_12791) ;  /* 0x0000003000007945 */ /* 0x000fe60003800000 */
[----:B------:R-:W1:Y:S02]  /*298b0*/  SYNCS.PHASECHK.TRANS64.TRYWAIT P0, [R17+URZ+0x32460], R0 ;  /* 0x03246000110075a7 */ /* 0x000e64000800017f */
[----:B-1----:R-:W-:Y:S05]  /*298c0*/  @!P0 BRA `(.L_x_12792) ;  /* 0x0000004c00348947 */ /* 0x002fea0003800000 */
.L_x_12896:
[----:B------:R-:W-:Y:S05]  /*298d0*/  BSYNC B0 ;  /* 0x0000000000007941 */ /* 0x000fea0003800000 */
.L_x_12791:
[----:B0-----:R-:W1:Y:S01]  /*298e0*/  LDL.LU R3, [R1+0x45c] ;  /* 0x00045c0001037983 */ /* 0x001e620000300800 */
[----:B------:R-:W-:Y:S01]  /*298f0*/  ULDC.64 UR4, c[0x0][0x328] ;  /* 0x0000ca0000047ab9 */ /* 0x000fe20000000a00 */
[----:B------:R-:W-:Y:S02]  /*29900*/  ULDC.64 UR6, c[0x0][0x318] ;  /* 0x0000c60000067ab9 */ /* 0x000fe40000000a00 */
[----:B------:R-:W2:Y:S04]  /*29910*/  LDL.LU R2, [R1+0x440] ;  /* 0x0004400001027983 */ /* 0x000ea80000300800 */
[----:B------:R-:W3:Y:S04]  /*29920*/  LDL.LU R6, [R1+0x460] ;  /* 0x0004600001067983 */ /* 0x000ee80000300800 */
[----:B------:R-:W4:Y:S01]  /*29930*/  LDL.LU R4, [R1+0x478] ;  /* 0x0004780001047983 */ /* 0x000f220000300800 */
[----:B------:R-:W-:-:S02]  /*29940*/  LOP3.LUT P3, RZ, R23, 0x10, RZ, 0xc0, !PT ;  /* 0x0000001017ff7812 */ /* 0x000fc4000786c0ff */
[C---:B------:R-:W-:Y:S02]  /*29950*/  LOP3.LUT P2, RZ, R23.reuse, 0x8, RZ, 0xc0, !PT ;  /* 0x0000000817ff7812 */ /* 0x040fe4000784c0ff */
[C---:B------:R-:W-:Y:S02]  /*29960*/  LOP3.LUT P1, RZ, R23.reuse, 0x4, RZ, 0xc0, !PT ;  /* 0x0000000417ff7812 */ /* 0x040fe4000782c0ff */
[----:B------:R-:W-:Y:S02]  /*29970*/  LOP3.LUT P4, RZ, R23, 0x1, RZ, 0xc0, !PT ;  /* 0x0000000117ff7812 */ /* 0x000fe4000788c0ff */
[----:B------:R-:W-:Y:S01]  /*29980*/  SEL R7, RZ, 0x8, P1 ;  /* 0x00000008ff077807 */ /* 0x000fe20000800000 */
[----:B-1----:R-:W-:-:S04]  /*29990*/  IMAD R0, R3, UR4, RZ ;  /* 0x0000000403007c24 */ /* 0x002fc8000f8e02ff */
[C---:B--2---:R-:W-:Y:S02]  /*299a0*/  IMAD R5, R2.reuse, UR5, R0 ;  /* 0x0000000502057c24 */ /* 0x044fe4000f8e0200 */
[----:B------:R-:W-:Y:S01]  /*299b0*/  IMAD.WIDE.U32 R2, R2, UR4, RZ ;  /* 0x0000000402027c25 */ /* 0x000fe2000f8e00ff */
[----:B------:R-:W-:-:S03]  /*299c0*/  ULDC.64 UR4, c[0x0][0x338] ;  /* 0x0000ce0000047ab9 */ /* 0x000fc60000000a00 */
[----:B------:R-:W-:Y:S02]  /*299d0*/  IMAD.IADD R3, R3, 0x1, R5 ;  /* 0x0000000103037824 */ /* 0x000fe400078e0205 */
[----:B---3--:R-:W-:Y:S02]  /*299e0*/  IMAD R0, R6, UR4, RZ ;  /* 0x0000000406007c24 */ /* 0x008fe4000f8e02ff */
[----:B------:R-:W-:-:S04]  /*299f0*/  IMAD.WIDE.U32 R2, R35, UR4, R2 ;  /* 0x0000000423027c25 */ /* 0x000fc8000f8e0002 */
[----:B------:R-:W-:Y:S01]  /*29a00*/  IMAD R5, R35, UR5, R0 ;  /* 0x0000000523057c24 */ /* 0x000fe2000f8e0200 */
[----:B------:R-:W-:Y:S01]  /*29a10*/  ULDC.64 UR4, c[0x0][0x330] ;  /* 0x0000cc0000047ab9 */ /* 0x000fe20000000a00 */
[----:B------:R-:W-:Y:S02]  /*29a20*/  SEL R0, RZ, 0x2, P3 ;  /* 0x00000002ff007807 */ /* 0x000fe40001800000 */
        /* <DEDUP_REMOVED lines=81> */
.L_x_12910:
        /* <DEDUP_REMOVED lines=15> */
.L_x_12794:
        /* <DEDUP_REMOVED lines=10> */
.L_x_12795:
[----:B0-----:R-:W2:Y:S01]  /*2a0d0*/  LDL.LU R2, [R1+0x458] ;  /* 0x0004580001027983 */ /* 0x001ea20000300800 */
[----:B------:R0:W-:Y:S01]  /*2a0e0*/  SYNCS.ARRIVE.TRANS64.A1T0 RZ, [R17+URZ+0x32450], RZ ;  /* 0x032450ff11ff79a7 */ /* 0x0001e2000810003f */
[----:B------:R-:W-:Y:S01]  /*2a0f0*/  BSSY B0, `(.L_x_12796) ;  /* 0x00000d8000007945 */ /* 0x000fe20003800000 */
[----:B--2---:R-:W-:-:S05]  /*2a100*/  VIADD R21, R2, 0xfffffffe ;  /* 0xfffffffe02157836 */ /* 0x004fca0000000000 */
[----:B------:R-:W-:-:S13]  /*2a110*/  ISETP.GE.AND P0, PT, R21, R30, PT ;  /* 0x0000001e1500720c */ /* 0x000fda0003f06270 */
[----:B0-----:R-:W-:Y:S05]  /*2a120*/  @!P0 BRA `(.L_x_12797) ;  /* 0x0000000c00508947 */ /* 0x001fea0003800000 */
.L_x_12810:
        /* <DEDUP_REMOVED lines=12> */
[----:B-1----:R-:W1:Y:S01]  /*2a1f0*/  @!P2 LDC.64 R4, c[0x0][0x428] ;  /* 0x00010a00ff04ab82 */ /* 0x002e620000000a00 */
[----:B0-----:R-:W-:-:S13]  /*2a200*/  ISETP.NE.AND P0, PT, R3, 0x1, PT ;  /* 0x000000010300780c */ /* 0x001fda0003f05270 */
[----:B------:R-:W0:Y:S08]  /*2a210*/  @P0 LDC R3, c[0x0][0x434] ;  /* 0x00010d00ff030b82 */ /* 0x000e300000000800 */
[----:B--2---:R-:W2:Y:S01]  /*2a220*/  @P0 LDC R7, c[0x0][0x438] ;  /* 0x00010e00ff070b82 */ /* 0x004ea20000000800 */
[----:B0-----:R-:W-:-:S05]  /*2a230*/  @P0 IMAD.HI.U32 R2, R8, R3, RZ ;  /* 0x0000000308020227 */ /* 0x001fca00078e00ff */
[----:B--2---:R-:W-:Y:S01]  /*2a240*/  @P0 SHF.R.U32.HI R9, RZ, R7, R2 ;  /* 0x00000007ff090219 */ /* 0x004fe20000011602 */
[----:B-1----:R-:W-:Y:S01]  /*2a250*/  @!P2 IMAD R2, R32, R4, RZ ;  /* 0x000000042002a224 */ /* 0x002fe200078e02ff */
        /* <DEDUP_REMOVED lines=21> */
[----:B------:R-:W-:-:S12]  /*2a3b0*/  @!P1 BRA `(.L_x_12798) ;  /* 0x0000000000049947 */ /* 0x000fd80003800000 */
[----:B------:R-:W-:Y:S01]  /*2a3c0*/  BPT.TRAP 0x1 ;  /* 0x000000040000795c */ /* 0x000fe20000300000 */
.L_x_12798:
[----:B------:R-:W-:Y:S01]  /*2a3d0*/  IMAD R10, R24, 0x8, R22 ;  /* 0x00000008180a7824 */ /* 0x000fe200078e0216 */
[----:B------:R-:W-:Y:S01]  /*2a3e0*/  SHF.L.U32 R20, R27, 0x1f, RZ ;  /* 0x0000001f1b147819 */ /* 0x000fe200000006ff */
[----:B------:R-:W-:Y:S01]  /*2a3f0*/  BSSY B1, `(.L_x_12799) ;  /* 0x0000004000017945 */ /* 0x000fe20003800000 */
[----:B------:R-:W-:Y:S02]  /*2a400*/  SHF.R.S32.HI R9, RZ, 0x1f, R5 ;  /* 0x0000001fff097819 */ /* 0x000fe40000011405 */
[----:B------:R-:W1:Y:S02]  /*2a410*/  SYNCS.PHASECHK.TRANS64.TRYWAIT P0, [R10+URZ+0x32440], R20 ;  /* 0x032440140a0075a7 */ /* 0x000e64000800017f */
[----:B-1----:R-:W-:Y:S05]  /*2a420*/  @!P0 BRA `(.L_x_12800) ;  /* 0x0000004800b08947 */ /* 0x002fea0003800000 */
.L_x_12911:
[----:B------:R-:W-:Y:S05]  /*2a430*/  BSYNC B1 ;  /* 0x0000000000017941 */ /* 0x000fea0003800000 */
.L_x_12799:
        /* <DEDUP_REMOVED lines=49> */
.L_x_12925:
        /* <DEDUP_REMOVED lines=8> */
.L_x_12802:
        /* <DEDUP_REMOVED lines=10> */
.L_x_12803:
[----:B------:R2:W-:Y:S01]  /*2a870*/  SYNCS.ARRIVE.TRANS64.A1T0 RZ, [R10+URZ+0x32430], RZ ;  /* 0x032430ff0aff79a7 */ /* 0x0005e2000810003f */
[----:B------:R-:W-:Y:S05]  /*2a880*/  @!P3 BRA `(.L_x_12804) ;  /* 0x000000000004b947 */ /* 0x000fea0003800000 */
[----:B------:R-:W-:Y:S01]  /*2a890*/  BPT.TRAP 0x1 ;  /* 0x000000040000795c */ /* 0x000fe20000300000 */
.L_x_12804:
[----:B------:R-:W3:Y:S01]  /*2a8a0*/  SYNCS.PHASECHK.TRANS64.TRYWAIT P0, [R10+URZ+0x32460], R20 ;  /* 0x032460140a0075a7 */ /* 0x000ee2000800017f */
[----:B------:R-:W-:Y:S04]  /*2a8b0*/  BSSY B1, `(.L_x_12805) ;  /* 0x0000002000017945 */ /* 0x000fe80003800000 */
[----:B---3--:R-:W-:Y:S05]  /*2a8c0*/  @!P0 BRA `(.L_x_12806) ;  /* 0x0000004c003c8947 */ /* 0x008fea0003800000 */
.L_x_12926:
[----:B------:R-:W-:Y:S05]  /*2a8d0*/  BSYNC B1 ;  /* 0x0000000000017941 */ /* 0x000fea0003800000 */
.L_x_12805:
        /* <DEDUP_REMOVED lines=66> */
.L_x_12940:
        /* <DEDUP_REMOVED lines=11> */
.L_x_12808:
        /* <DEDUP_REMOVED lines=10> */
.L_x_12809:
[----:B------:R1:W-:Y:S01]  /*2ae50*/  SYNCS.ARRIVE.TRANS64.A1T0 RZ, [R10+URZ+0x32450], RZ ;  /* 0x032450ff0aff79a7 */ /* 0x0003e2000810003f */
[----:B------:R-:W-:Y:S05]  /*2ae60*/  @P2 BRA `(.L_x_12810) ;  /* 0xfffffff000b02947 */ /* 0x000fea000383ffff */
.L_x_12797:
[----:B------:R-:W-:Y:S05]  /*2ae70*/  BSYNC B0 ;  /* 0x0000000000007941 */ /* 0x000fea0003800000 */
.L_x_12796:
        /* <DEDUP_REMOVED lines=20> */
.L_x_12812:
[----:B------:R-:W-:Y:S05]  /*2afc0*/  BSYNC B0 ;  /* 0x0000000000007941 */ /* 0x000fea0003800000 */
.L_x_12811:
[----:B------:R-:W-:Y:S02]  /*2afd0*/  SEL R24, R24, RZ, P0 ;  /* 0x000000ff18187207 */ /* 0x000fe40000000000 */
[----:B------:R-:W-:-:S07]  /*2afe0*/  LOP3.LUT R27, R27, R0, RZ, 0x3c, !PT ;  /* 0x000000001b1b7212 */ /* 0x000fce00078e3cff */
.L_x_12765:
[----:B------:R-:W-:Y:S05]  /*2aff0*/  BSYNC B7 ;  /* 0x0000000000077941 */ /* 0x000fea0003800000 */
.L_x_12763:
        /* <DEDUP_REMOVED lines=8> */
[----:B------:R3:W4:Y:S01]  /*2b080*/  LDS.128 R16, [R22+0x324d0] ;  /* 0x0324d00016107984 */ /* 0x0007220000000c00 */
[----:B------:R-:W-:Y:S06]  /*2b090*/  BAR.ARV 0x4, 0x180 ;  /* 0x0106000000007b1d */ /* 0x000fec0000002000 */
[----:B------:R-:W-:Y:S05]  /*2b0a0*/  BRA `(.L_x_12814) ;  /* 0x0000000c00d47947 */ /* 0x000fea0003800000 */
.L_x_12813:
        /* <DEDUP_REMOVED lines=43> */
.L_x_12950:
[----:B------:R-:W-:Y:S02]  /*2b360*/  ULDC UR4, c[0x0][0xd38] ;  /* 0x00034e0000047ab9 */ /* 0x000fe40000000800 */
[----:B------:R-:W-:-:S04]  /*2b370*/  IMAD.U32 R5, RZ, RZ, UR4 ;  /* 0x00000004ff057e24 */ /* 0x000fc8000f8e00ff */
[----:B---3--:R-:W-:-:S04]  /*2b380*/  IMAD R14, R14, R5, RZ ;  /* 0x000000050e0e7224 */ /* 0x008fc800078e02ff */
[----:B------:R-:W-:-:S05]  /*2b390*/  IMAD.IADD R7, R7, 0x1, R14 ;  /* 0x0000000107077824 */ /* 0x000fca00078e020e */
[----:B------:R-:W-:-:S13]  /*2b3a0*/  ISETP.GT.AND P6, PT, R7, R0, PT ;  /* 0x000000000700720c */ /* 0x000fda0003fc4270 */
[----:B------:R-:W-:Y:S05]  /*2b3b0*/  @P6 BRA `(.L_x_12816) ;  /* 0x0000000000a46947 */ /* 0x000fea0003800000 */
.L_x_12819:
        /* <DEDUP_REMOVED lines=35> */
.L_x_12958:
[----:B------:R-:W-:Y:S02]  /*2b5f0*/  ULDC UR4, c[0x0][0xd38] ;  /* 0x00034e0000047ab9 */ /* 0x000fe40000000800 */
[----:B------:R-:W-:-:S04]  /*2b600*/  IMAD.U32 R5, RZ, RZ, UR4 ;  /* 0x00000004ff057e24 */ /* 0x000fc8000f8e00ff */
[----:B---3--:R-:W-:-:S04]  /*2b610*/  IMAD R14, R14, R5, RZ ;  /* 0x000000050e0e7224 */ /* 0x008fc800078e02ff */
[----:B------:R-:W-:-:S05]  /*2b620*/  IMAD.IADD R7, R14, 0x1, R7 ;  /* 0x000000010e077824 */ /* 0x000fca00078e0207 */
[----:B------:R-:W-:-:S13]  /*2b630*/  ISETP.GT.AND P6, PT, R7, R0, PT ;  /* 0x000000000700720c */ /* 0x000fda0003fc4270 */
[----:B------:R-:W-:Y:S05]  /*2b640*/  @!P6 BRA `(.L_x_12819) ;  /* 0xfffffffc005ce947 */ /* 0x000fea000383ffff */
.L_x_12816:
[----:B------:R-:W-:Y:S01]  /*2b650*/  IMAD.IADD R7, R7, 0x1, -R14 ;  /* 0x0000000107077824 */ /* 0x000fe200078e0a0e */
[----:B------:R-:W-:-:S03]  /*2b660*/  UMOV UR4, 0xffffffff ;  /* 0xffffffff00047882 */ /* 0x000fc60000000000 */
[----:B------:R-:W-:-:S05]  /*2b670*/  IMAD R3, R2, R5, R7 ;  /* 0x0000000502037224 */ /* 0x000fca00078e0207 */
[----:B------:R-:W-:Y:S01]  /*2b680*/  ISETP.GT.AND P6, PT, R3, R0, PT ;  /* 0x000000000300720c */ /* 0x000fe20003fc4270 */
[----:B------:R-:W-:-:S12]  /*2b690*/  BRA.DIV UR4, `(.L_x_12820) ;  /* 0x0000004e049c7947 */ /* 0x000fd8000b800000 */
[----:B------:R-:W-:-:S04]  /*2b6a0*/  VOTE.ANY R3, PT, !P6 ;  /* 0x0000000000037806 */ /* 0x000fc800070e0100 */
[----:B------:R-:W3:Y:S02]  /*2b6b0*/  POPC R12, R3 ;  /* 0x00000003000c7309 */ /* 0x000ee40000000000 */
[----:B---3--:R3:W4:Y:S01]  /*2b6c0*/  SHFL.IDX PT, R17, R17, R12, 0x1f ;  /* 0x00001f0c11117589 */ /* 0x00872200000e0000 */
[----:B------:R-:W-:-:S03]  /*2b6d0*/  IMAD.IADD R19, R12, 0x1, R19 ;  /* 0x000000010c137824 */ /* 0x000fc600078e0213 */
[----:B------:R3:W0:Y:S04]  /*2b6e0*/  SHFL.IDX PT, R4, R4, R12, 0x1f ;  /* 0x00001f0c04047589 */ /* 0x00062800000e0000 */
.L_x_12963:
[----:B------:R-:W-:-:S13]  /*2b6f0*/  ISETP.NE.AND P0, PT, R3, RZ, PT ;  /* 0x000000ff0300720c */ /* 0x000fda0003f05270 */
[----:B------:R-:W-:Y:S05]  /*2b700*/  @!P0 BRA `(.L_x_12821) ;  /* 0x0000000000108947 */ /* 0x000fea0003800000 */
[----:B------:R-:W-:Y:S01]  /*2b710*/  UMOV UR4, 0xffffffff ;  /* 0xffffffff00047882 */ /* 0x000fe20000000000 */
[----:B---3--:R-:W-:Y:S02]  /*2b720*/  VIADD R12, R12, 0xffffffff ;  /* 0xffffffff0c0c7836 */ /* 0x008fe40000000000 */
[----:B------:R-:W-:Y:S05]  /*2b730*/  BRA.DIV UR4, `(.L_x_12822) ;  /* 0x0000004e04d07947 */ /* 0x000fea000b800000 */
[----:B------:R3:W0:Y:S02]  /*2b740*/  SHFL.IDX PT, R6, R2, R12, 0x1f ;  /* 0x00001f0c02067589 */ /* 0x00062400000e0000 */
.L_x_12821:
[----:B0-----:R-:W-:Y:S01]  /*2b750*/  ISETP.NE.AND P0, PT, R4, 0x1, PT ;  /* 0x000000010400780c */ /* 0x001fe20003f05270 */
[----:B------:R-:W-:-:S04]  /*2b760*/  IMAD R16, R6, R5, R7 ;  /* 0x0000000506107224 */ /* 0x000fc800078e0207 */
[----:B------:R-:W-:-:S08]  /*2b770*/  IMAD.IADD R0, R0, 0x1, -R16 ;  /* 0x0000000100007824 */ /* 0x000fd000078e0a10 */
[----:B------:R-:W-:Y:S05]  /*2b780*/  @!P0 BRA `(.L_x_12823) ;  /* 0x0000000000dc8947 */ /* 0x000fea0003800000 */
[-C--:B----4-:R-:W-:Y:S02]  /*2b790*/  IABS R6, R17.reuse ;  /* 0x0000001100067213 */ /* 0x090fe40000000000 */
[----:B------:R-:W-:Y:S02]  /*2b7a0*/  IABS R5, R4 ;  /* 0x0000000400057213 */ /* 0x000fe40000000000 */
[----:B------:R-:W0:Y:S08]  /*2b7b0*/  I2F.RP R7, R6 ;  /* 0x0000000600077306 */ /* 0x000e300000209400 */
[----:B------:R-:W4:Y:S08]  /*2b7c0*/  I2F.RP R8, R5 ;  /* 0x0000000500087306 */ /* 0x000f300000209400 */
[----:B0-----:R-:W3:Y:S08]  /*2b7d0*/  MUFU.RCP R7, R7 ;  /* 0x0000000700077308 */ /* 0x001ef00000001000 */
[----:B----4-:R-:W-:Y:S01]  /*2b7e0*/  MUFU.RCP R8, R8 ;  /* 0x0000000800087308 */ /* 0x010fe20000001000 */
[----:B---3--:R-:W-:Y:S01]  /*2b7f0*/  VIADD R2, R7, 0xffffffe ;  /* 0x0ffffffe07027836 */ /* 0x008fe20000000000 */
[----:B------:R-:W-:-:S06]  /*2b800*/  IABS R7, R17 ;  /* 0x0000001100077213 */ /* 0x000fcc0000000000 */
[----:B------:R0:W3:Y:S02]  /*2b810*/  F2I.FTZ.U32.TRUNC.NTZ R3, R2 ;  /* 0x0000000200037305 */ /* 0x0000e4000021f000 */
[----:B0-----:R-:W-:Y:S02]  /*2b820*/  IMAD.MOV.U32 R2, RZ, RZ, RZ ;  /* 0x000000ffff027224 */ /* 0x001fe400078e00ff */
[----:B---3--:R-:W-:-:S04]  /*2b830*/  IMAD.MOV R9, RZ, RZ, -R3 ;  /* 0x000000ffff097224 */ /* 0x008fc800078e0a03 */
        /* <DEDUP_REMOVED lines=44> */
.L_x_12823:
[----:B---3--:R-:W0:Y:S02]  /*2bb00*/  LDC.64 R2, c[0x0][0xd90] ;  /* 0x00036400ff027b82 */ /* 0x008e240000000a00 */
[----:B0-----:R-:W-:-:S05]  /*2bb10*/  IMAD.WIDE R2, R19, 0x4, R2 ;  /* 0x0000000413027825 */ /* 0x001fca00078e0202 */
[----:B------:R0:W4:Y:S02]  /*2bb20*/  LDG.E R6, desc[UR36][R2.64] ;  /* 0x0000002402067981 */ /* 0x000124000c1e1900 */
[----:B0-----:R-:W-:Y:S02]  /*2bb30*/  IMAD.MOV.U32 R2, RZ, RZ, RZ ;  /* 0x000000ffff027224 */ /* 0x001fe400078e00ff */
[----:B----4-:R-:W-:-:S05]  /*2bb40*/  IMAD R7, R17, R6, RZ ;  /* 0x0000000611077224 */ /* 0x010fca00078e02ff */
        /* <DEDUP_REMOVED lines=55> */
.L_x_12824:
[----:B------:R-:W-:-:S05]  /*2bec0*/  LOP3.LUT R2, RZ, R2, RZ, 0x33, !PT ;  /* 0x00000002ff027212 */ /* 0x000fca00078e33ff */
[----:B------:R-:W-:Y:S01]  /*2bed0*/  IMAD.IADD R17, R17, 0x1, R2 ;  /* 0x0000000111117824 */ /* 0x000fe200078e0202 */
[----:B------:R-:W-:Y:S06]  /*2bee0*/  BRA `(.L_x_12825) ;  /* 0x00000000001c7947 */ /* 0x000fec0003800000 */
.L_x_12817:
[----:B------:R-:W-:Y:S01]  /*2bef0*/  UMOV UR4, URZ ;  /* 0x0000003f00047c82 */ /* 0x000fe20008000000 */
[----:B------:R-:W-:Y:S01]  /*2bf00*/  UMOV UR5, URZ ;  /* 0x0000003f00057c82 */ /* 0x000fe20008000000 */
[----:B------:R-:W-:Y:S01]  /*2bf10*/  ULDC UR6, c[0x0][0xd3c] ;  /* 0x00034f0000067ab9 */ /* 0x000fe20000000800 */
[----:B------:R-:W-:Y:S02]  /*2bf20*/  IMAD.MOV.U32 R16, RZ, RZ, R0 ;  /* 0x000000ffff107224 */ /* 0x000fe400078e0000 */
[----:B------:R-:W-:Y:S02]  /*2bf30*/  IMAD.U32 R17, RZ, RZ, UR4 ;  /* 0x00000004ff117e24 */ /* 0x000fe4000f8e00ff */
[----:B------:R-:W-:Y:S02]  /*2bf40*/  IMAD.U32 R18, RZ, RZ, UR5 ;  /* 0x00000005ff127e24 */ /* 0x000fe4000f8e00ff */
[----:B------:R-:W-:-:S07]  /*2bf50*/  IMAD.U32 R19, RZ, RZ, UR6 ;  /* 0x00000006ff137e24 */ /* 0x000fce000f8e00ff */
.L_x_12825:
        /* <DEDUP_REMOVED lines=10> */
.L_x_12814:
[----:B------:R-:W-:Y:S02]  /*2c000*/  ULDC UR4, c[0x0][0xd3c] ;  /* 0x00034f0000047ab9 */ /* 0x000fe40000000800 */
[----:B----4-:R-:W-:-:S13]  /*2c010*/  ISETP.GE.AND P0, PT, R19, UR4, PT ;  /* 0x0000000413007c0c */ /* 0x010fda000bf06270 */
[----:B------:R-:W-:Y:S05]  /*2c020*/  @!P0 BRA `(.L_x_12826) ;  /* 0xffffffa400148947 */ /* 0x000fea000383ffff */
[----:B------:R-:W-:Y:S05]  /*2c030*/  BSYNC B8 ;  /* 0x0000000000087941 */ /* 0x000fea0003800000 */
.L_x_12749:
        /* <DEDUP_REMOVED lines=12> */
.L_x_12966:
[----:B------:R-:W-:Y:S05]  /*2c100*/  BSYNC B0 ;  /* 0x0000000000007941 */ /* 0x000fea0003800000 */
.L_x_12827:
[----:B------:R-:W-:-:S03]  /*2c110*/  UMOV UR4, 0xffffffff ;  /* 0xffffffff00047882 */ /* 0x000fc60000000000 */
[----:B------:R-:W-:Y:S05]  /*2c120*/  BRA.DIV UR4, `(.L_x_12829) ;  /* 0x0000004604907947 */ /* 0x000fea000b800000 */
[----:B0-----:R-:W0:Y:S02]  /*2c130*/  S2R R0, SR_TID.X ;  /* 0x0000000000007919 */ /* 0x001e240000002100 */
[----:B0-----:R-:W-:-:S04]  /*2c140*/  SHF.R.U32.HI R0, RZ, 0x5, R0 ;  /* 0x00000005ff007819 */ /* 0x001fc80000011600 */
[----:B------:R-:W-:-:S05]  /*2c150*/  LOP3.LUT R0, R0, 0x3, RZ, 0xc0, !PT ;  /* 0x0000000300007812 */ /* 0x000fca00078ec0ff */
[----:B------:R0:W4:Y:S02]  /*2c160*/  SHFL.IDX PT, R14, R0, RZ, 0x1f ;  /* 0x00001fff000e7589 */ /* 0x00012400000e0000 */
.L_x_12969:
[----:B----4-:R-:W-:Y:S01]  /*2c170*/  ISETP.NE.AND P0, PT, R14, RZ, PT ;  /* 0x000000ff0e00720c */ /* 0x010fe20003f05270 */
[----:B------:R-:W-:-:S12]  /*2c180*/  BSSY B0, `(.L_x_12830) ;  /* 0x0000026000007945 */ /* 0x000fd80003800000 */
[----:B------:R-:W-:Y:S05]  /*2c190*/  @P0 BRA `(.L_x_12831) ;  /* 0x0000000000900947 */ /* 0x000fea0003800000 */
[----:B------:R-:W-:-:S03]  /*2c1a0*/  UMOV UR4, 0xffffffff ;  /* 0xffffffff00047882 */ /* 0x000fc60000000000 */
[----:B------:R-:W-:Y:S05]  /*2c1b0*/  BRA.DIV UR4, `(.L_x_12832) ;  /* 0x0000004604a07947 */ /* 0x000fea000b800000 */
[----:B------:R-:W-:-:S13]  /*2c1c0*/  ELECT P6, URZ, PT ;  /* 0x00000000003f782f */ /* 0x000fda00038c0000 */
.L_x_12972:
[----:B------:R-:W-:Y:S05]  /*2c1d0*/  @!P6 BRA `(.L_x_12831) ;  /* 0x000000000080e947 */ /* 0x000fea0003800000 */
[----:B0-----:R-:W4:Y:S02]  /*2c1e0*/  LDL R0, [R1+0x4c8] ;  /* 0x0004c80001007983 */ /* 0x001f240000100800 */
[----:B----4-:R-:W-:-:S13]  /*2c1f0*/  R2UR UR4, R0 ;  /* 0x00000000000472ca */ /* 0x010fda00000e0000 */
[----:B------:R-:W-:-:S06]  /*2c200*/  ULOP3.LUT UR4, UR4, 0x2, URZ, 0xfc, !UPT ;  /* 0x0000000204047892 */ /* 0x000fcc000f8efc3f */
[----:B------:R-:W-:-:S05]  /*2c210*/  IMAD.U32 R0, RZ, RZ, UR4 ;  /* 0x00000004ff007e24 */ /* 0x000fca000f8e00ff */
[----:B------:R-:W-:-:S13]  /*2c220*/  ISETP.NE.AND P0, PT, R0, 0x3, PT ;  /* 0x000000030000780c */ /* 0x000fda0003f05270 */
[----:B------:R-:W-:Y:S05]  /*2c230*/  @!P0 BRA `(.L_x_12833) ;  /* 0x0000000000048947 */ /* 0x000fea0003800000 */
[----:B------:R-:W-:Y:S01]  /*2c240*/  BPT.TRAP 0x1 ;  /* 0x000000040000795c */ /* 0x000fe20000300000 */
.L_x_12833:
[C---:B------:R-:W-:Y:S01]  /*2c250*/  IMAD R3, R24.reuse, 0x8, R5 ;  /* 0x0000000818037824 */ /* 0x040fe200078e0205 */
[----:B------:R-:W-:Y:S01]  /*2c260*/  SHF.L.U32 R2, R27, 0x1f, RZ ;  /* 0x0000001f1b027819 */ /* 0x000fe200000006ff */
[----:B------:R-:W-:-:S03]  /*2c270*/  VIADD R24, R24, 0x1 ;  /* 0x0000000118187836 */ /* 0x000fc60000000000 */
[----:B------:R-:W0:Y:S02]  /*2c280*/  SYNCS.PHASECHK.TRANS64.TRYWAIT P1, [R3+URZ+0x32440], R2 ;  /* 0x03244002030075a7 */ /* 0x000e24000802017f */
[----:B------:R-:W-:-:S04]  /*2c290*/  ISETP.NE.AND P2, PT, R24, 0x2, PT ;  /* 0x000000021800780c */ /* 0x000fc80003f45270 */
[----:B------:R-:W-:Y:S01]  /*2c2a0*/  SEL R0, RZ, 0x1, P2 ;  /* 0x00000001ff007807 */ /* 0x000fe20001000000 */
[----:B0-----:R-:W-:Y:S08]  /*2c2b0*/  @!P1 BRA `(.L_x_12834) ;  /* 0x0000004400809947 */ /* 0x001ff00003800000 */
.L_x_12973:
[----:B------:R-:W-:Y:S02]  /*2c2c0*/  SEL R24, R24, RZ, P2 ;  /* 0x000000ff18187207 */ /* 0x000fe40001000000 */
[----:B------:R-:W-:Y:S01]  /*2c2d0*/  LOP3.LUT R0, R27, R0, RZ, 0x3c, !PT ;  /* 0x000000001b007212 */ /* 0x000fe200078e3cff */
[----:B------:R-:W-:Y:S06]  /*2c2e0*/  @!P0 BRA `(.L_x_12835) ;  /* 0x0000000000048947 */ /* 0x000fec0003800000 */
[----:B------:R-:W-:Y:S01]  /*2c2f0*/  BPT.TRAP 0x1 ;  /* 0x000000040000795c */ /* 0x000fe20000300000 */
.L_x_12835:
[----:B------:R-:W-:Y:S01]  /*2c300*/  IMAD R5, R24, 0x8, R5 ;  /* 0x0000000818057824 */ /* 0x000fe200078e0205 */
[----:B------:R-:W-:-:S04]  /*2c310*/  SHF.L.U32 R0, R0, 0x1f, RZ ;  /* 0x0000001f00007819 */ /* 0x000fc800000006ff */
[----:B------:R-:W4:Y:S02]  /*2c320*/  SYNCS.PHASECHK.TRANS64.TRYWAIT P1, [R5+URZ+0x32440], R0 ;  /* 0x03244000050075a7 */ /* 0x000f24000802017f */
[----:B----4-:R-:W-:Y:S05]  /*2c330*/  @!P1 BRA `(.L_x_12836) ;  /* 0x0000004400749947 */ /* 0x010fea0003800000 */
.L_x_12974:
[----:B------:R-:W-:Y:S05]  /*2c340*/  @!P0 BRA `(.L_x_12837) ;  /* 0x0000000000048947 */ /* 0x000fea0003800000 */
[----:B------:R-:W-:Y:S01]  /*2c350*/  BPT.TRAP 0x1 ;  /* 0x000000040000795c */ /* 0x000fe20000300000 */
.L_x_12837:
[----:B------:R-:W5:Y:S02]  /*2c360*/  SYNCS.PHASECHK.TRANS64.TRYWAIT P1, [R3+URZ+0x32460], R2 ;  /* 0x03246002030075a7 */ /* 0x000f64000802017f */
[----:B-----5:R-:W-:Y:S05]  /*2c370*/  @!P1 BRA `(.L_x_12838) ;  /* 0x0000004400789947 */ /* 0x020fea0003800000 */
.L_x_12975:
[----:B------:R-:W-:Y:S05]  /*2c380*/  @!P0 BRA `(.L_x_12839) ;  /* 0x0000000000048947 */ /* 0x000fea0003800000 */
[----:B------:R-:W-:Y:S01]  /*2c390*/  BPT.TRAP 0x1 ;  /* 0x000000040000795c */ /* 0x000fe20000300000 */
.L_x_12839:
[----:B------:R0:W0:Y:S02]  /*2c3a0*/  SYNCS.PHASECHK.TRANS64.TRYWAIT P0, [R5+URZ+0x32460], R0 ;  /* 0x03246000050075a7 */ /* 0x000024000800017f */
[----:B0-----:R-:W-:Y:S05]  /*2c3b0*/  @!P0 NANOSLEEP.SYNCS 0x989680 ;  /* 0x009896800000895d */ /* 0x001fea0003900000 */
[----:B------:R-:W0:Y:S02]  /*2c3c0*/  @!P0 SYNCS.PHASECHK.TRANS64 P0, [R5+URZ+0x32460], R0 ;  /* 0x03246000050085a7 */ /* 0x000e24000800007f */
[----:B0-----:R-:W-:Y:S05]  /*2c3d0*/  @!P0 BRA `(.L_x_12839) ;  /* 0xfffffffc00f08947 */ /* 0x001fea000383ffff */
.L_x_12831:
[----:B------:R-:W-:Y:S05]  /*2c3e0*/  BSYNC B0 ;  /* 0x0000000000007941 */ /* 0x000fea0003800000 */
.L_x_12830:
[----:B------:R-:W-:Y:S05]  /*2c3f0*/  EXIT ;  /* 0x000000000000794d */ /* 0x000fea0003800000 */
.L_x_12622:
[----:B0-----:R0:W1:Y:S02]  /*2c400*/  SYNCS.PHASECHK.TRANS64.TRYWAIT P0, [R72+URZ+0x32400], R11 ;  /* 0x0324000b480075a7 */ /* 0x001064000800017f */
[----:B-1----:R-:W-:Y:S05]  /*2c410*/  @!P0 NANOSLEEP.SYNCS 0x989680 ;  /* 0x009896800000895d */ /* 0x002fea0003900000 */
[----:B------:R-:W1:Y:S02]  /*2c420*/  @!P0 SYNCS.PHASECHK.TRANS64 P0, [R72+URZ+0x32400], R11 ;  /* 0x0324000b480085a7 */ /* 0x000e64000800007f */
[----:B-1----:R-:W-:Y:S05]  /*2c430*/  @!P0 BRA `(.L_x_12622) ;  /* 0xfffffffc00f08947 */ /* 0x002fea000383ffff */
[----:B------:R-:W-:Y:S05]  /*2c440*/  BRA `(.L_x_12840) ;  /* 0xfffffd6800507947 */ /* 0x000fea000383ffff */
.L_x_12629:
[----:B-1----:R1:W2:Y:S02]  /*2c450*/  SYNCS.PHASECHK.TRANS64.TRYWAIT P0, [R10+URZ], R11 ;  /* 0x0000000b0a0075a7 */ /* 0x0022a4000800017f */
[----:B--2---:R-:W-:Y:S05]  /*2c460*/  @!P0 NANOSLEEP.SYNCS 0x989680 ;  /* 0x009896800000895d */ /* 0x004fea0003900000 */
[----:B------:R-:W2:Y:S02]  /*2c470*/  @!P0 SYNCS.PHASECHK.TRANS64 P0, [R10+URZ], R11 ;  /* 0x0000000b0a0085a7 */ /* 0x000ea4000800007f */
[----:B--2---:R-:W-:Y:S05]  /*2c480*/  @!P0 BRA `(.L_x_12629) ;  /* 0xfffffffc00f08947 */ /* 0x004fea000383ffff */
[----:B------:R-:W-:Y:S05]  /*2c490*/  BRA `(.L_x_12628) ;  /* 0xfffffd6c00787947 */ /* 0x000fea000383ffff */
.L_x_12631:
[----:B0-----:R0:W1:Y:S02]  /*2c4a0*/  SYNCS.PHASECHK.TRANS64.TRYWAIT P0, [R72+URZ+0x32410], R7 ;  /* 0x03241007480075a7 */ /* 0x001064000800017f */
[----:B-1----:R-:W-:Y:S05]  /*2c4b0*/  @!P0 NANOSLEEP.SYNCS 0x989680 ;  /* 0x009896800000895d */ /* 0x002fea0003900000 */
[----:B------:R-:W1:Y:S02]  /*2c4c0*/  @!P0 SYNCS.PHASECHK.TRANS64 P0, [R72+URZ+0x32410], R7 ;  /* 0x03241007480085a7 */ /* 0x000e64000800007f */
[----:B-1----:R-:W-:Y:S05]  /*2c4d0*/  @!P0 BRA `(.L_x_12631) ;  /* 0xfffffffc00f08947 */ /* 0x002fea000383ffff */
[----:B------:R-:W-:Y:S05]  /*2c4e0*/  BRA `(.L_x_12841) ;  /* 0xfffffd7000507947 */ /* 0x000fea000383ffff */
.L_x_12638:
[----:B-1----:R1:W2:Y:S02]  /*2c4f0*/  SYNCS.PHASECHK.TRANS64.TRYWAIT P0, [R10+URZ], R11 ;  /* 0x0000000b0a0075a7 */ /* 0x0022a4000800017f */
[----:B--2---:R-:W-:Y:S05]  /*2c500*/  @!P0 NANOSLEEP.SYNCS 0x989680 ;  /* 0x009896800000895d */ /* 0x004fea0003900000 */
[----:B------:R-:W2:Y:S02]  /*2c510*/  @!P0 SYNCS.PHASECHK.TRANS64 P0, [R10+URZ], R11 ;  /* 0x0000000b0a0085a7 */ /* 0x000ea4000800007f */
[----:B--2---:R-:W-:Y:S05]  /*2c520*/  @!P0 BRA `(.L_x_12638) ;  /* 0xfffffffc00f08947 */ /* 0x004fea000383ffff */
[----:B------:R-:W-:Y:S05]  /*2c530*/  BRA `(.L_x_12637) ;  /* 0xfffffd7000947947 */ /* 0x000fea000383ffff */
.L_x_12672:
[----:B0-----:R0:W2:Y:S02]  /*2c540*/  SYNCS.PHASECHK.TRANS64.TRYWAIT P0, [R6+URZ], R7 ;  /* 0x00000007060075a7 */ /* 0x0010a4000800017f */
[----:B--2---:R-:W-:Y:S05]  /*2c550*/  @!P0 NANOSLEEP.SYNCS 0x989680 ;  /* 0x009896800000895d */ /* 0x004fea0003900000 */
[----:B------:R-:W2:Y:S02]  /*2c560*/  @!P0 SYNCS.PHASECHK.TRANS64 P0, [R6+URZ], R7 ;  /* 0x00000007060085a7 */ /* 0x000ea4000800007f */
[----:B--2---:R-:W-:Y:S05]  /*2c570*/  @!P0 BRA `(.L_x_12672) ;  /* 0xfffffffc00f08947 */ /* 0x004fea000383ffff */
[----:B------:R-:W-:Y:S05]  /*2c580*/  BRA `(.L_x_12671) ;  /* 0xfffffddc00dc7947 */ /* 0x000fea000383ffff */
.L_x_12679:
[----:B0-----:R0:W1:Y:S02]  /*2c590*/  SYNCS.PHASECHK.TRANS64.TRYWAIT P0, [R6+URZ], R7 ;  /* 0x00000007060075a7 */ /* 0x001064000800017f */
[----:B-1----:R-:W-:Y:S05]  /*2c5a0*/  @!P0 NANOSLEEP.SYNCS 0x989680 ;  /* 0x009896800000895d */ /* 0x002fea0003900000 */
[----:B------:R-:W1:Y:S02]  /*2c5b0*/  @!P0 SYNCS.PHASECHK.TRANS64 P0, [R6+URZ], R7 ;  /* 0x00000007060085a7 */ /* 0x000e64000800007f */
[----:B-1----:R-:W-:Y:S05]  /*2c5c0*/  @!P0 BRA `(.L_x_12679) ;  /* 0xfffffffc00f08947 */ /* 0x002fea000383ffff */
[----:B------:R-:W-:Y:S05]  /*2c5d0*/  BRA `(.L_x_12678) ;  /* 0xfffffde400007947 */ /* 0x000fea000383ffff */
.L_x_12692:
[----:B0-----:R0:W2:Y:S02]  /*2c5e0*/  SYNCS.PHASECHK.TRANS64.TRYWAIT P0, [R0+URZ], R7 ;  /* 0x00000007000075a7 */ /* 0x0010a4000800017f */
[----:B--2---:R-:W-:Y:S05]  /*2c5f0*/  @!P0 NANOSLEEP.SYNCS 0x989680 ;  /* 0x009896800000895d */ /* 0x004fea0003900000 */
[----:B------:R-:W2:Y:S02]  /*2c600*/  @!P0 SYNCS.PHASECHK.TRANS64 P0, [R0+URZ], R7 ;  /* 0x00000007000085a7 */ /* 0x000ea4000800007f */
[----:B--2---:R-:W-:Y:S05]  /*2c610*/  @!P0 BRA `(.L_x_12692) ;  /* 0xfffffffc00f08947 */ /* 0x004fea000383ffff */
[----:B------:R-:W-:Y:S05]  /*2c620*/  BRA `(.L_x_12691) ;  /* 0xfffffe7c00787947 */ /* 0x000fea000383ffff */
.L_x_12699:
[----:B0-----:R0:W2:Y:S02]  /*2c630*/  SYNCS.PHASECHK.TRANS64.TRYWAIT P0, [R6+URZ], R7 ;  /* 0x00000007060075a7 */ /* 0x0010a4000800017f */
[----:B--2---:R-:W-:Y:S05]  /*2c640*/  @!P0 NANOSLEEP.SYNCS 0x989680 ;  /* 0x009896800000895d */ /* 0x004fea0003900000 */
[----:B------:R-:W2:Y:S02]  /*2c650*/  @!P0 SYNCS.PHASECHK.TRANS64 P0, [R6+URZ], R7 ;  /* 0x00000007060085a7 */ /* 0x000ea4000800007f */
[----:B--2---:R-:W-:Y:S05]  /*2c660*/  @!P0 BRA `(.L_x_12699) ;  /* 0xfffffffc00f08947 */ /* 0x004fea000383ffff */
[----:B------:R-:W-:Y:S05]  /*2c670*/  BRA `(.L_x_12698) ;  /* 0xfffffe8000b07947 */ /* 0x000fea000383ffff */
.L_x_12771:
        /* <DEDUP_REMOVED lines=10> */
.L_x_12843:
[----:B------:R-:W-:Y:S05]  /*2c720*/  BSYNC B0 ;  /* 0x0000000000007941 */ /* 0x000fea0003800000 */
.L_x_12842:
[----:B------:R-:W-:Y:S05]  /*2c730*/  BRA `(.L_x_12844) ;  /* 0xffffffac00d07947 */ /* 0x000fea000383ffff */
.L_x_12774:
[----:B-1----:R1:W2:Y:S02]  /*2c740*/  SYNCS.PHASECHK.TRANS64.TRYWAIT P0, [R17+URZ+0x32440], R0 ;  /* 0x03244000110075a7 */ /* 0x0022a4000800017f */
[----:B--2---:R-:W-:Y:S05]  /*2c750*/  @!P0 NANOSLEEP.SYNCS 0x989680 ;  /* 0x009896800000895d */ /* 0x004fea0003900000 */
[----:B------:R-:W2:Y:S02]  /*2c760*/  @!P0 SYNCS.PHASECHK.TRANS64 P0, [R17+URZ+0x32440], R0 ;  /* 0x03244000110085a7 */ /* 0x000ea4000800007f */
[----:B--2---:R-:W-:Y:S05]  /*2c770*/  @!P0 BRA `(.L_x_12774) ;  /* 0xfffffffc00f08947 */ /* 0x004fea000383ffff */
[----:B------:R-:W-:Y:S05]  /*2c780*/  BRA `(.L_x_12845) ;  /* 0xffffffb000707947 */ /* 0x000fea000383ffff */
.L_x_12775:
        /* <DEDUP_REMOVED lines=8> */
.L_x_12847:
[----:B------:R-:W-:Y:S05]  /*2c810*/  BSYNC B0 ;  /* 0x0000000000007941 */ /* 0x000fea0003800000 */
.L_x_12846:
        /* <DEDUP_REMOVED lines=9> */
.L_x_12848:
[----:B------:R-:W-:Y:S02]  /*2c8b0*/  IMAD.MOV.U32 R13, RZ, RZ, R4 ;  /* 0x000000ffff0d7224 */ /* 0x000fe400078e0004 */
[----:B------:R-:W-:Y:S02]  /*2c8c0*/  IMAD.MOV.U32 R12, RZ, RZ, 0x1 ;  /* 0x00000001ff0c7424 */ /* 0x000fe400078e00ff */
[----:B------:R-:W-:-:S07]  /*2c8d0*/  IMAD.MOV.U32 R3, RZ, RZ, R14 ;  /* 0x000000ffff037224 */ /* 0x000fce00078e000e */
[----:B------:R-:W-:Y:S05]  /*2c8e0*/  WARPSYNC.COLLECTIVE R15, `(.L_x_12849) ;  /* 0x000000000f087348 */ /* 0x000fea0003c00000 */
[----:B------:R0:W1:Y:S02]  /*2c8f0*/  SHFL.IDX P6, R14, R13, R12, R11 ;  /* 0x0000000c0d0e7389 */ /* 0x00006400000c000b */
[----:B01----:R-:W-:Y:S01]  /*2c900*/  ENDCOLLECTIVE ;  /* 0x000000000000791b */ /* 0x003fe20003800000 */
.L_x_12849:
        /* <DEDUP_REMOVED lines=15> */
.L_x_12850:
[----:B------:R-:W-:Y:S02]  /*2ca00*/  @P0 IMAD R6, R5, 0x2, R22 ;  /* 0x0000000205060824 */ /* 0x000fe400078e0216 */
[----:B------:R-:W-:Y:S02]  /*2ca10*/  IMAD.MOV.U32 R13, RZ, RZ, R4 ;  /* 0x000000ffff0d7224 */ /* 0x000fe400078e0004 */
[----:B------:R-:W-:Y:S02]  /*2ca20*/  IMAD.MOV.U32 R12, RZ, RZ, 0x2 ;  /* 0x00000002ff0c7424 */ /* 0x000fe400078e00ff */
[----:B------:R-:W-:-:S07]  /*2ca30*/  IMAD.MOV.U32 R3, RZ, RZ, R14 ;  /* 0x000000ffff037224 */ /* 0x000fce00078e000e */
[----:B------:R-:W-:Y:S05]  /*2ca40*/  WARPSYNC.COLLECTIVE R15, `(.L_x_12851) ;  /* 0x000000000f087348 */ /* 0x000fea0003c00000 */
[----:B------:R0:W1:Y:S02]  /*2ca50*/  SHFL.IDX P6, R14, R13, R12, R11 ;  /* 0x0000000c0d0e7389 */ /* 0x00006400000c000b */
[----:B01----:R-:W-:Y:S01]  /*2ca60*/  ENDCOLLECTIVE ;  /* 0x000000000000791b */ /* 0x003fe20003800000 */
.L_x_12851:
        /* <DEDUP_REMOVED lines=15> */
.L_x_12852:
[----:B------:R-:W-:Y:S02]  /*2cb60*/  @P0 IMAD R6, R5, 0x2, R22 ;  /* 0x0000000205060824 */ /* 0x000fe400078e0216 */
[----:B------:R-:W-:Y:S02]  /*2cb70*/  IMAD.MOV.U32 R13, RZ, RZ, R4 ;  /* 0x000000ffff0d7224 */ /* 0x000fe400078e0004 */
[----:B------:R-:W-:Y:S02]  /*2cb80*/  IMAD.MOV.U32 R12, RZ, RZ, 0x3 ;  /* 0x00000003ff0c7424 */ /* 0x000fe400078e00ff */
[----:B------:R-:W-:-:S07]  /*2cb90*/  IMAD.MOV.U32 R3, RZ, RZ, R14 ;  /* 0x000000ffff037224 */ /* 0x000fce00078e000e */
[----:B------:R-:W-:Y:S05]  /*2cba0*/  WARPSYNC.COLLECTIVE R15, `(.L_x_12853) ;  /* 0x000000000f087348 */ /* 0x000fea0003c00000 */
[----:B------:R0:W1:Y:S02]  /*2cbb0*/  SHFL.IDX P6, R14, R13, R12, R11 ;  /* 0x0000000c0d0e7389 */ /* 0x00006400000c000b */
[----:B01----:R-:W-:Y:S01]  /*2cbc0*/  ENDCOLLECTIVE ;  /* 0x000000000000791b */ /* 0x003fe20003800000 */
.L_x_12853:
        /* <DEDUP_REMOVED lines=15> */
.L_x_12854:
[----:B------:R-:W-:Y:S02]  /*2ccc0*/  @P0 IMAD R6, R5, 0x2, R22 ;  /* 0x0000000205060824 */ /* 0x000fe400078e0216 */
[----:B------:R-:W-:Y:S02]  /*2ccd0*/  IMAD.MOV.U32 R13, RZ, RZ, R4 ;  /* 0x000000ffff0d7224 */ /* 0x000fe400078e0004 */
[----:B------:R-:W-:Y:S02]  /*2cce0*/  IMAD.MOV.U32 R12, RZ, RZ, 0x4 ;  /* 0x00000004ff0c7424 */ /* 0x000fe400078e00ff */
[----:B------:R-:W-:-:S07]  /*2ccf0*/  IMAD.MOV.U32 R3, RZ, RZ, R14 ;  /* 0x000000ffff037224 */ /* 0x000fce00078e000e */
[----:B------:R-:W-:Y:S05]  /*2cd00*/  WARPSYNC.COLLECTIVE R15, `(.L_x_12855) ;  /* 0x000000000f087348 */ /* 0x000fea0003c00000 */
[----:B------:R0:W1:Y:S02]  /*2cd10*/  SHFL.IDX P6, R14, R13, R12, R11 ;  /* 0x0000000c0d0e7389 */ /* 0x00006400000c000b */
[----:B01----:R-:W-:Y:S01]  /*2cd20*/  ENDCOLLECTIVE ;  /* 0x000000000000791b */ /* 0x003fe20003800000 */
.L_x_12855:
        /* <DEDUP_REMOVED lines=15> */
.L_x_12856:
[----:B------:R-:W-:Y:S02]  /*2ce20*/  @P0 IMAD R6, R5, 0x2, R22 ;  /* 0x0000000205060824 */ /* 0x000fe400078e0216 */
[----:B------:R-:W-:Y:S02]  /*2ce30*/  IMAD.MOV.U32 R13, RZ, RZ, R4 ;  /* 0x000000ffff0d7224 */ /* 0x000fe400078e0004 */
[----:B------:R-:W-:Y:S02]  /*2ce40*/  IMAD.MOV.U32 R12, RZ, RZ, 0x5 ;  /* 0x00000005ff0c7424 */ /* 0x000fe400078e00ff */
[----:B------:R-:W-:-:S07]  /*2ce50*/  IMAD.MOV.U32 R3, RZ, RZ, R14 ;  /* 0x000000ffff037224 */ /* 0x000fce00078e000e */
[----:B------:R-:W-:Y:S05]  /*2ce60*/  WARPSYNC.COLLECTIVE R15, `(.L_x_12857) ;  /* 0x000000000f087348 */ /* 0x000fea0003c00000 */
[----:B------:R0:W1:Y:S02]  /*2ce70*/  SHFL.IDX P6, R14, R13, R12, R11 ;  /* 0x0000000c0d0e7389 */ /* 0x00006400000c000b */
[----:B01----:R-:W-:Y:S01]  /*2ce80*/  ENDCOLLECTIVE ;  /* 0x000000000000791b */ /* 0x003fe20003800000 */
.L_x_12857:
        /* <DEDUP_REMOVED lines=10> */
.L_x_12858:
[----:B------:R-:W-:Y:S01]  /*2cf30*/  @!PT LDS RZ, [RZ] ;  /* 0x00000000fffff984 */ /* 0x000fe20000000800 */
[----:B------:R-:W-:Y:S01]  /*2cf40*/  @!PT LDS RZ, [RZ] ;  /* 0x00000000fffff984 */ /* 0x000fe20000000800 */
[----:B------:R-:W-:Y:S01]  /*2cf50*/  @!PT LDS RZ, [RZ] ;  /* 0x00000000fffff984 */ /* 0x000fe20000000800 */
[----:B------:R1:W-:Y:S01]  /*2cf60*/  @P0 LDGSTS.E.BYPASS.LTC128B.128 [R6+0x1e400], desc[UR36][R2.64], !P2 ;  /* 0x1e40000002060fae */ /* 0x0003e2000d101d64 */
[----:B------:R-:W-:Y:S01]  /*2cf70*/  IMAD.MOV.U32 R0, RZ, RZ, R14 ;  /* 0x000000ffff007224 */ /* 0x000fe200078e000e */
[----:B------:R-:W-:Y:S06]  /*2cf80*/  BRA `(.L_x_12859) ;  /* 0xffffffac00d47947 */ /* 0x000fec000383ffff */
.L_x_12780:
[----:B------:R-:W-:Y:S01]  /*2cf90*/  IMAD.MOV.U32 R13, RZ, RZ, R4 ;  /* 0x000000ffff0d7224 */ /* 0x000fe200078e0004 */
[----:B------:R-:W-:Y:S01]  /*2cfa0*/  LOP3.LUT R23, R23, 0xffffdfff, RZ, 0xc0, !PT ;  /* 0xffffdfff17177812 */ /* 0x000fe200078ec0ff */
        /* <DEDUP_REMOVED lines=8> */
.L_x_12860:
        /* <DEDUP_REMOVED lines=8> */
.L_x_12861:
[----:B------:R-:W-:Y:S02]  /*2d0b0*/  IMAD.MOV.U32 R13, RZ, RZ, R4 ;  /* 0x000000ffff0d7224 */ /* 0x000fe400078e0004 */
[----:B------:R-:W-:Y:S02]  /*2d0c0*/  IMAD.MOV.U32 R12, RZ, RZ, 0x1 ;  /* 0x00000001ff0c7424 */ /* 0x000fe400078e00ff */
[----:B------:R-:W-:-:S07]  /*2d0d0*/  IMAD.MOV.U32 R3, RZ, RZ, R14 ;  /* 0x000000ffff037224 */ /* 0x000fce00078e000e */
[----:B------:R-:W-:Y:S05]  /*2d0e0*/  WARPSYNC.COLLECTIVE R15, `(.L_x_12862) ;  /* 0x000000000f087348 */ /* 0x000fea0003c00000 */
[----:B------:R0:W1:Y:S02]  /*2d0f0*/  SHFL.IDX P6, R14, R13, R12, R11 ;  /* 0x0000000c0d0e7389 */ /* 0x00006400000c000b */
[----:B01----:R-:W-:Y:S01]  /*2d100*/  ENDCOLLECTIVE ;  /* 0x000000000000791b */ /* 0x003fe20003800000 */
.L_x_12862:
        /* <DEDUP_REMOVED lines=13> */
.L_x_12863:
[----:B------:R-:W-:-:S05]  /*2d1e0*/  VIADD R2, R36, 0x10 ;  /* 0x0000001024027836 */ /* 0x000fca0000000000 */
[----:B------:R-:W-:Y:S01]  /*2d1f0*/  ISETP.GE.AND P2, PT, R2, R37, PT ;  /* 0x000000250200720c */ /* 0x000fe20003f46270 */
[----:B------:R-:W-:Y:S02]  /*2d200*/  IMAD.MOV.U32 R13, RZ, RZ, R4 ;  /* 0x000000ffff0d7224 */ /* 0x000fe400078e0004 */
[----:B------:R-:W-:-:S10]  /*2d210*/  IMAD.MOV.U32 R12, RZ, RZ, 0x2 ;  /* 0x00000002ff0c7424 */ /* 0x000fd400078e00ff */
[----:B------:R-:W-:Y:S01]  /*2d220*/  @P2 LOP3.LUT R23, R23, 0x1000, RZ, 0xfc, !PT ;  /* 0x0000100017172812 */ /* 0x000fe200078efcff */
[----:B------:R-:W-:-:S03]  /*2d230*/  IMAD.MOV.U32 R11, RZ, RZ, R14 ;  /* 0x000000ffff0b7224 */ /* 0x000fc600078e000e */
[----:B------:R-:W-:Y:S02]  /*2d240*/  LOP3.LUT R23, R23, 0xfffff7ff, RZ, 0xc0, !PT ;  /* 0xfffff7ff17177812 */ /* 0x000fe400078ec0ff */
[----:B------:R-:W-:-:S05]  /*2d250*/  @!P2 LEA R11, P1, R20, R11, 0x1 ;  /* 0x0000000b140ba211 */ /* 0x000fca00078208ff */
[----:B------:R-:W-:Y:S02]  /*2d260*/  @!P2 IMAD.MOV.U32 R2, RZ, RZ, R11 ;  /* 0x000000ffff02a224 */ /* 0x000fe400078e000b */
[----:B------:R-:W-:Y:S02]  /*2d270*/  IMAD.MOV.U32 R11, RZ, RZ, 0x181f ;  /* 0x0000181fff0b7424 */ /* 0x000fe400078e00ff */
[----:B------:R-:W-:-:S07]  /*2d280*/  @!P2 IMAD.X R6, RZ, RZ, R6, P1 ;  /* 0x000000ffff06a224 */ /* 0x000fce00008e0606 */
[----:B------:R-:W-:Y:S05]  /*2d290*/  WARPSYNC.COLLECTIVE R15, `(.L_x_12864) ;  /* 0x000000000f087348 */ /* 0x000fea0003c00000 */
[----:B------:R0:W1:Y:S02]  /*2d2a0*/  SHFL.IDX P6, R14, R13, R12, R11 ;  /* 0x0000000c0d0e7389 */ /* 0x00006400000c000b */
[----:B01----:R-:W-:Y:S01]  /*2d2b0*/  ENDCOLLECTIVE ;  /* 0x000000000000791b */ /* 0x003fe20003800000 */
.L_x_12864:
[----:B------:R-:W-:-:S05]  /*2d2c0*/  @!P2 IMAD.MOV.U32 R3, RZ, RZ, R6 ;  /* 0x000000ffff03a224 */ /* 0x000fca00078e0006 */
        /* <DEDUP_REMOVED lines=11> */
.L_x_12865:
        /* <DEDUP_REMOVED lines=8> */
.L_x_12866:
        /* <DEDUP_REMOVED lines=15> */
.L_x_12867:
[----:B------:R-:W-:Y:S01]  /*2d4f0*/  @P2 LOP3.LUT R23, R23, 0x200, RZ, 0xfc, !PT ;  /* 0x0000020017172812 */ /* 0x000fe200078efcff */
[----:B------:R-:W-:-:S03]  /*2d500*/  IMAD.MOV.U32 R13, RZ, RZ, R4 ;  /* 0x000000ffff0d7224 */ /* 0x000fc600078e0004 */
[----:B------:R-:W-:Y:S01]  /*2d510*/  LOP3.LUT R23, R23, 0xfffffeff, RZ, 0xc0, !PT ;  /* 0xfffffeff17177812 */ /* 0x000fe200078ec0ff */
        /* <DEDUP_REMOVED lines=9> */
.L_x_12868:
        /* <DEDUP_REMOVED lines=11> */
.L_x_12869:
[----:B------:R-:W-:-:S04]  /*2d660*/  @P2 LOP3.LUT R23, R23, 0x100, RZ, 0xfc, !PT ;  /* 0x0000010017172812 */ /* 0x000fc800078efcff */
[----:B------:R-:W-:Y:S01]  /*2d670*/  LOP3.LUT R23, R23, 0xffffff7f, RZ, 0xc0, !PT ;  /* 0xffffff7f17177812 */ /* 0x000fe200078ec0ff */
[----:B------:R-:W-:Y:S02]  /*2d680*/  IMAD.MOV.U32 R12, RZ, RZ, 0x5 ;  /* 0x00000005ff0c7424 */ /* 0x000fe400078e00ff */
[----:B------:R-:W-:-:S05]  /*2d690*/  IMAD.MOV.U32 R9, RZ, RZ, R14 ;  /* 0x000000ffff097224 */ /* 0x000fca00078e000e */
[----:B------:R-:W-:-:S05]  /*2d6a0*/  @!P2 LEA R13, P1, R20, R9, 0x1 ;  /* 0x00000009140da211 */ /* 0x000fca00078208ff */
[----:B------:R-:W-:Y:S02]  /*2d6b0*/  @!P2 IMAD.X R9, RZ, RZ, R2, P1 ;  /* 0x000000ffff09a224 */ /* 0x000fe400008e0602 */
[----:B------:R-:W-:Y:S02]  /*2d6c0*/  @!P2 IMAD.MOV.U32 R2, RZ, RZ, R13 ;  /* 0x000000ffff02a224 */ /* 0x000fe400078e000d */
[----:B------:R-:W-:Y:S02]  /*2d6d0*/  IMAD.MOV.U32 R13, RZ, RZ, R4 ;  /* 0x000000ffff0d7224 */ /* 0x000fe400078e0004 */
[----:B------:R-:W-:-:S07]  /*2d6e0*/  @!P2 IMAD.MOV.U32 R3, RZ, RZ, R9 ;  /* 0x000000ffff03a224 */ /* 0x000fce00078e0009 */
[----:B------:R-:W-:Y:S05]  /*2d6f0*/  WARPSYNC.COLLECTIVE R15, `(.L_x_12870) ;  /* 0x000000000f087348 */ /* 0x000fea0003c00000 */
[----:B------:R0:W1:Y:S02]  /*2d700*/  SHFL.IDX P6, R14, R13, R12, R11 ;  /* 0x0000000c0d0e7389 */ /* 0x00006400000c000b */
[----:B01----:R-:W-:Y:S01]  /*2d710*/  ENDCOLLECTIVE ;  /* 0x000000000000791b */ /* 0x003fe20003800000 */
.L_x_12870:
        /* <DEDUP_REMOVED lines=11> */
.L_x_12871:
        /* <DEDUP_REMOVED lines=8> */
.L_x_12872:
        /* <DEDUP_REMOVED lines=9> */
[----:B------:R0:W-:Y:S04]  /*2d8e0*/  @!P2 LDGSTS.E.BYPASS.LTC128B.128 [R26+0x1ac00], desc[UR36][R2.64], !P0 ;  /* 0x1ac00000021aafae */ /* 0x0001e8000c101d64 */
[----:B------:R-:W-:Y:S01]  /*2d8f0*/  ISETP.GE.AND P2, PT, R6, R37, PT ;  /* 0x000000250600720c */ /* 0x000fe20003f46270 */
[----:B0-----:R-:W-:-:S12]  /*2d900*/  IMAD.MOV.U32 R2, RZ, RZ, R14 ;  /* 0x000000ffff027224 */ /* 0x001fd800078e000e */
[----:B------:R-:W-:Y:S05]  /*2d910*/  WARPSYNC.COLLECTIVE R15, `(.L_x_12873) ;  /* 0x000000000f087348 */ /* 0x000fea0003c00000 */
[----:B------:R0:W1:Y:S02]  /*2d920*/  SHFL.IDX P6, R14, R13, R12, R11 ;  /* 0x0000000c0d0e7389 */ /* 0x00006400000c000b */
[----:B01----:R-:W-:Y:S01]  /*2d930*/  ENDCOLLECTIVE ;  /* 0x000000000000791b */ /* 0x003fe20003800000 */
.L_x_12873:
[----:B------:R-:W-:Y:S01]  /*2d940*/  @P2 LOP3.LUT R23, R23, 0x40, RZ, 0xfc, !PT ;  /* 0x0000004017172812 */ /* 0x000fe200078efcff */
[----:B------:R-:W-:Y:S02]  /*2d950*/  IMAD.MOV.U32 R13, RZ, RZ, R4 ;  /* 0x000000ffff0d7224 */ /* 0x000fe400078e0004 */
[----:B------:R-:W-:Y:S02]  /*2d960*/  IMAD.MOV.U32 R12, RZ, RZ, 0x7 ;  /* 0x00000007ff0c7424 */ /* 0x000fe400078e00ff */
[----:B------:R-:W-:-:S07]  /*2d970*/  IMAD.MOV.U32 R5, RZ, RZ, R14 ;  /* 0x000000ffff057224 */ /* 0x000fce00078e000e */
[----:B------:R-:W-:Y:S05]  /*2d980*/  WARPSYNC.COLLECTIVE R15, `(.L_x_12874) ;  /* 0x000000000f087348 */ /* 0x000fea0003c00000 */
[----:B------:R0:W1:Y:S02]  /*2d990*/  SHFL.IDX P6, R14, R13, R12, R11 ;  /* 0x0000000c0d0e7389 */ /* 0x00006400000c000b */
[----:B01----:R-:W-:Y:S01]  /*2d9a0*/  ENDCOLLECTIVE ;  /* 0x000000000000791b */ /* 0x003fe20003800000 */
.L_x_12874:
        /* <DEDUP_REMOVED lines=13> */
.L_x_12875:
[----:B------:R-:W-:Y:S01]  /*2da80*/  IMAD.MOV.U32 R0, RZ, RZ, R14 ;  /* 0x000000ffff007224 */ /* 0x000fe200078e000e */
[----:B------:R-:W-:Y:S06]  /*2da90*/  BRA `(.L_x_12876) ;  /* 0xffffffb000087947 */ /* 0x000fec000383ffff */
.L_x_12784:
        /* <DEDUP_REMOVED lines=8> */
.L_x_12878:
[----:B------:R-:W-:Y:S05]  /*2db20*/  BSYNC B0 ;  /* 0x0000000000007941 */ /* 0x000fea0003800000 */
.L_x_12877:
        /* <DEDUP_REMOVED lines=9> */
.L_x_12879:
[----:B------:R-:W-:Y:S02]  /*2dbc0*/  IMAD.MOV.U32 R13, RZ, RZ, R4 ;  /* 0x000000ffff0d7224 */ /* 0x000fe400078e0004 */
[----:B------:R-:W-:Y:S01]  /*2dbd0*/  IMAD.MOV.U32 R12, RZ, RZ, 0x1 ;  /* 0x00000001ff0c7424 */ /* 0x000fe200078e00ff */
[----:B------:R-:W-:-:S13]  /*2dbe0*/  @!P5 LEA R5, P0, R8, R14, 0x1 ;  /* 0x0000000e0805d211 */ /* 0x000fda00078008ff */
[----:B------:R-:W-:Y:S05]  /*2dbf0*/  WARPSYNC.COLLECTIVE R15, `(.L_x_12880) ;  /* 0x000000000f087348 */ /* 0x000fea0003c00000 */
[----:B------:R0:W1:Y:S02]  /*2dc00*/  SHFL.IDX P6, R14, R13, R12, R11 ;  /* 0x0000000c0d0e7389 */ /* 0x00006400000c000b */
[----:B01----:R-:W-:Y:S01]  /*2dc10*/  ENDCOLLECTIVE ;  /* 0x000000000000791b */ /* 0x003fe20003800000 */
.L_x_12880:
        /* <DEDUP_REMOVED lines=15> */
.L_x_12881:
        /* <DEDUP_REMOVED lines=17> */
.L_x_12882:
[----:B------:R-:W-:Y:S02]  /*2de20*/  IMAD.MOV.U32 R13, RZ, RZ, R0 ;  /* 0x000000ffff0d7224 */ /* 0x000fe400078e0000 */
[----:B------:R-:W-:-:S07]  /*2de30*/  IMAD.MOV.U32 R5, RZ, RZ, R14 ;  /* 0x000000ffff057224 */ /* 0x000fce00078e000e */
[----:B------:R-:W-:Y:S05]  /*2de40*/  WARPSYNC.COLLECTIVE R15, `(.L_x_12883) ;  /* 0x000000000f087348 */ /* 0x000fea0003c00000 */
[----:B------:R0:W1:Y:S02]  /*2de50*/  SHFL.IDX P6, R14, R13, R12, R11 ;  /* 0x0000000c0d0e7389 */ /* 0x00006400000c000b */
[----:B01----:R-:W-:Y:S01]  /*2de60*/  ENDCOLLECTIVE ;  /* 0x000000000000791b */ /* 0x003fe20003800000 */
.L_x_12883:
[----:B------:R-:W-:Y:S02]  /*2de70*/  IMAD.MOV.U32 R13, RZ, RZ, R4 ;  /* 0x000000ffff0d7224 */ /* 0x000fe400078e0004 */
[----:B------:R-:W-:Y:S01]  /*2de80*/  IMAD.MOV.U32 R12, RZ, RZ, 0x3 ;  /* 0x00000003ff0c7424 */ /* 0x000fe200078e00ff */
[----:B------:R-:W-:-:S13]  /*2de90*/  @!P5 LEA R6, P0, R8, R14, 0x1 ;  /* 0x0000000e0806d211 */ /* 0x000fda00078008ff */
[----:B------:R-:W-:Y:S05]  /*2dea0*/  WARPSYNC.COLLECTIVE R15, `(.L_x_12884) ;  /* 0x000000000f087348 */ /* 0x000fea0003c00000 */
[----:B------:R0:W1:Y:S02]  /*2deb0*/  SHFL.IDX P6, R14, R13, R12, R11 ;  /* 0x0000000c0d0e7389 */ /* 0x00006400000c000b */
[----:B01----:R-:W-:Y:S01]  /*2dec0*/  ENDCOLLECTIVE ;  /* 0x000000000000791b */ /* 0x003fe20003800000 */
.L_x_12884:
        /* <DEDUP_REMOVED lines=16> */
.L_x_12885:
        /* <DEDUP_REMOVED lines=17> */
.L_x_12886:
[----:B------:R-:W-:Y:S02]  /*2e0e0*/  IMAD.MOV.U32 R13, RZ, RZ, R0 ;  /* 0x000000ffff0d7224 */ /* 0x000fe400078e0000 */
[----:B------:R-:W-:-:S07]  /*2e0f0*/  IMAD.MOV.U32 R5, RZ, RZ, R14 ;  /* 0x000000ffff057224 */ /* 0x000fce00078e000e */
[----:B------:R-:W-:Y:S05]  /*2e100*/  WARPSYNC.COLLECTIVE R15, `(.L_x_12887) ;  /* 0x000000000f087348 */ /* 0x000fea0003c00000 */
[----:B------:R0:W1:Y:S02]  /*2e110*/  SHFL.IDX P6, R14, R13, R12, R11 ;  /* 0x0000000c0d0e7389 */ /* 0x00006400000c000b */
[----:B01----:R-:W-:Y:S01]  /*2e120*/  ENDCOLLECTIVE ;  /* 0x000000000000791b */ /* 0x003fe20003800000 */
.L_x_12887:
[----:B------:R-:W-:Y:S02]  /*2e130*/  IMAD.MOV.U32 R13, RZ, RZ, R4 ;  /* 0x000000ffff0d7224 */ /* 0x000fe400078e0004 */
[----:B------:R-:W-:Y:S01]  /*2e140*/  IMAD.MOV.U32 R12, RZ, RZ, 0x5 ;  /* 0x00000005ff0c7424 */ /* 0x000fe200078e00ff */
[----:B------:R-:W-:-:S13]  /*2e150*/  @!P5 LEA R6, P0, R8, R14, 0x1 ;  /* 0x0000000e0806d211 */ /* 0x000fda00078008ff */
[----:B------:R-:W-:Y:S05]  /*2e160*/  WARPSYNC.COLLECTIVE R15, `(.L_x_12888) ;  /* 0x000000000f087348 */ /* 0x000fea0003c00000 */
[----:B------:R0:W1:Y:S02]  /*2e170*/  SHFL.IDX P6, R14, R13, R12, R11 ;  /* 0x0000000c0d0e7389 */ /* 0x00006400000c000b */
[----:B01----:R-:W-:Y:S01]  /*2e180*/  ENDCOLLECTIVE ;  /* 0x000000000000791b */ /* 0x003fe20003800000 */
.L_x_12888:
        /* <DEDUP_REMOVED lines=16> */
.L_x_12889:
        /* <DEDUP_REMOVED lines=17> */
.L_x_12890:
[----:B------:R-:W-:Y:S02]  /*2e3a0*/  IMAD.MOV.U32 R13, RZ, RZ, R0 ;  /* 0x000000ffff0d7224 */ /* 0x000fe400078e0000 */
[----:B------:R-:W-:-:S07]  /*2e3b0*/  IMAD.MOV.U32 R5, RZ, RZ, R14 ;  /* 0x000000ffff057224 */ /* 0x000fce00078e000e */
[----:B------:R-:W-:Y:S05]  /*2e3c0*/  WARPSYNC.COLLECTIVE R15, `(.L_x_12891) ;  /* 0x000000000f087348 */ /* 0x000fea0003c00000 */
[----:B------:R0:W1:Y:S02]  /*2e3d0*/  SHFL.IDX P6, R14, R13, R12, R11 ;  /* 0x0000000c0d0e7389 */ /* 0x00006400000c000b */
[----:B01----:R-:W-:Y:S01]  /*2e3e0*/  ENDCOLLECTIVE ;  /* 0x000000000000791b */ /* 0x003fe20003800000 */
.L_x_12891:
[----:B------:R-:W-:Y:S02]  /*2e3f0*/  IMAD.MOV.U32 R13, RZ, RZ, R4 ;  /* 0x000000ffff0d7224 */ /* 0x000fe400078e0004 */
[----:B------:R-:W-:Y:S01]  /*2e400*/  IMAD.MOV.U32 R12, RZ, RZ, 0x7 ;  /* 0x00000007ff0c7424 */ /* 0x000fe200078e00ff */
[----:B------:R-:W-:-:S13]  /*2e410*/  @!P5 LEA R6, P0, R8, R14, 0x1 ;  /* 0x0000000e0806d211 */ /* 0x000fda00078008ff */
[----:B------:R-:W-:Y:S05]  /*2e420*/  WARPSYNC.COLLECTIVE R15, `(.L_x_12892) ;  /* 0x000000000f087348 */ /* 0x000fea0003c00000 */
[----:B------:R0:W1:Y:S02]  /*2e430*/  SHFL.IDX P6, R14, R13, R12, R11 ;  /* 0x0000000c0d0e7389 */ /* 0x00006400000c000b */
[----:B01----:R-:W-:Y:S01]  /*2e440*/  ENDCOLLECTIVE ;  /* 0x000000000000791b */ /* 0x003fe20003800000 */
.L_x_12892:
        /* <DEDUP_REMOVED lines=15> */
.L_x_12893:
[----:B------:R-:W-:Y:S05]  /*2e540*/  BRA `(.L_x_12894) ;  /* 0xffffffb0003c7947 */ /* 0x000fea000383ffff */
.L_x_12789:
[----:B0-----:R0:W1:Y:S02]  /*2e550*/  SYNCS.PHASECHK.TRANS64.TRYWAIT P0, [R22+URZ+0x32420], R3 ;  /* 0x03242003160075a7 */ /* 0x001064000800017f */
[----:B-1----:R-:W-:Y:S05]  /*2e560*/  @!P0 NANOSLEEP.SYNCS 0x989680 ;  /* 0x009896800000895d */ /* 0x002fea0003900000 */
[----:B------:R-:W1:Y:S02]  /*2e570*/  @!P0 SYNCS.PHASECHK.TRANS64 P0, [R22+URZ+0x32420], R3 ;  /* 0x03242003160085a7 */ /* 0x000e64000800007f */
[----:B-1----:R-:W-:Y:S05]  /*2e580*/  @!P0 BRA `(.L_x_12789) ;  /* 0xfffffffc00f08947 */ /* 0x002fea000383ffff */
[----:B------:R-:W-:Y:S05]  /*2e590*/  BRA `(.L_x_12895) ;  /* 0xffffffb000ac7947 */ /* 0x000fea000383ffff */
.L_x_12792:
[----:B-1----:R1:W2:Y:S02]  /*2e5a0*/  SYNCS.PHASECHK.TRANS64.TRYWAIT P0, [R17+URZ+0x32460], R0 ;  /* 0x03246000110075a7 */ /* 0x0022a4000800017f */
[----:B--2---:R-:W-:Y:S05]  /*2e5b0*/  @!P0 NANOSLEEP.SYNCS 0x989680 ;  /* 0x009896800000895d */ /* 0x004fea0003900000 */
[----:B------:R-:W2:Y:S02]  /*2e5c0*/  @!P0 SYNCS.PHASECHK.TRANS64 P0, [R17+URZ+0x32460], R0 ;  /* 0x03246000110085a7 */ /* 0x000ea4000800007f */
[----:B--2---:R-:W-:Y:S05]  /*2e5d0*/  @!P0 BRA `(.L_x_12792) ;  /* 0xfffffffc00f08947 */ /* 0x004fea000383ffff */
[----:B------:R-:W-:Y:S05]  /*2e5e0*/  BRA `(.L_x_12896) ;  /* 0xffffffb000b87947 */ /* 0x000fea000383ffff */
.L_x_12793:
        /* <DEDUP_REMOVED lines=8> */
.L_x_12898:
[----:B------:R-:W-:Y:S05]  /*2e670*/  BSYNC B0 ;  /* 0x0000000000007941 */ /* 0x000fea0003800000 */
.L_x_12897:
        /* <DEDUP_REMOVED lines=13> */
.L_x_12899:
        /* <DEDUP_REMOVED lines=9> */
.L_x_12900:
        /* <DEDUP_REMOVED lines=17> */
.L_x_12901:
[----:B------:R-:W-:Y:S02]  /*2e8f0*/  IMAD.MOV.U32 R13, RZ, RZ, R6 ;  /* 0x000000ffff0d7224 */ /* 0x000fe400078e0006 */
[----:B------:R-:W-:Y:S01]  /*2e900*/  IMAD.MOV.U32 R12, RZ, RZ, 0x2 ;  /* 0x00000002ff0c7424 */ /* 0x000fe200078e00ff */
[----:B------:R-:W-:-:S13]  /*2e910*/  IADD3 R2, P3, R14, R0, RZ ;  /* 0x000000000e027210 */ /* 0x000fda0007f7e0ff */
[----:B------:R-:W-:Y:S05]  /*2e920*/  WARPSYNC.COLLECTIVE R15, `(.L_x_12902) ;  /* 0x000000000f087348 */ /* 0x000fea0003c00000 */
[----:B------:R0:W1:Y:S02]  /*2e930*/  SHFL.IDX P6, R14, R13, R12, R11 ;  /* 0x0000000c0d0e7389 */ /* 0x00006400000c000b */
[----:B01----:R-:W-:Y:S01]  /*2e940*/  ENDCOLLECTIVE ;  /* 0x000000000000791b */ /* 0x003fe20003800000 */
.L_x_12902:
        /* <DEDUP_REMOVED lines=17> */
.L_x_12903:
[----:B------:R-:W-:Y:S02]  /*2ea60*/  IMAD.MOV.U32 R13, RZ, RZ, R6 ;  /* 0x000000ffff0d7224 */ /* 0x000fe400078e0006 */
[----:B------:R-:W-:Y:S01]  /*2ea70*/  IMAD.MOV.U32 R12, RZ, RZ, 0x3 ;  /* 0x00000003ff0c7424 */ /* 0x000fe200078e00ff */
[----:B------:R-:W-:-:S13]  /*2ea80*/  IADD3 R2, P3, R14, R0, RZ ;  /* 0x000000000e027210 */ /* 0x000fda0007f7e0ff */
[----:B------:R-:W-:Y:S05]  /*2ea90*/  WARPSYNC.COLLECTIVE R15, `(.L_x_12904) ;  /* 0x000000000f087348 */ /* 0x000fea0003c00000 */
[----:B------:R0:W1:Y:S02]  /*2eaa0*/  SHFL.IDX P6, R14, R13, R12, R11 ;  /* 0x0000000c0d0e7389 */ /* 0x00006400000c000b */
[----:B01----:R-:W-:Y:S01]  /*2eab0*/  ENDCOLLECTIVE ;  /* 0x000000000000791b */ /* 0x003fe20003800000 */
.L_x_12904:
        /* <DEDUP_REMOVED lines=17> */
.L_x_12905:
[----:B------:R-:W-:Y:S02]  /*2ebd0*/  IMAD.MOV.U32 R13, RZ, RZ, R6 ;  /* 0x000000ffff0d7224 */ /* 0x000fe400078e0006 */
[----:B------:R-:W-:Y:S01]  /*2ebe0*/  IMAD.MOV.U32 R12, RZ, RZ, 0x4 ;  /* 0x00000004ff0c7424 */ /* 0x000fe200078e00ff */
[----:B------:R-:W-:-:S13]  /*2ebf0*/  IADD3 R2, P3, R14, R0, RZ ;  /* 0x000000000e027210 */ /* 0x000fda0007f7e0ff */
[----:B------:R-:W-:Y:S05]  /*2ec00*/  WARPSYNC.COLLECTIVE R15, `(.L_x_12906) ;  /* 0x000000000f087348 */ /* 0x000fea0003c00000 */
[----:B------:R0:W1:Y:S02]  /*2ec10*/  SHFL.IDX P6, R14, R13, R12, R11 ;  /* 0x0000000c0d0e7389 */ /* 0x00006400000c000b */
[----:B01----:R-:W-:Y:S01]  /*2ec20*/  ENDCOLLECTIVE ;  /* 0x000000000000791b */ /* 0x003fe20003800000 */
.L_x_12906:
        /* <DEDUP_REMOVED lines=17> */
.L_x_12907:
[----:B------:R-:W-:Y:S02]  /*2ed40*/  IMAD.MOV.U32 R13, RZ, RZ, R6 ;  /* 0x000000ffff0d7224 */ /* 0x000fe400078e0006 */
[----:B------:R-:W-:Y:S01]  /*2ed50*/  IMAD.MOV.U32 R12, RZ, RZ, 0x5 ;  /* 0x00000005ff0c7424 */ /* 0x000fe200078e00ff */
[----:B------:R-:W-:-:S13]  /*2ed60*/  IADD3 R2, P3, R14, R0, RZ ;  /* 0x000000000e027210 */ /* 0x000fda0007f7e0ff */
[----:B------:R-:W-:Y:S05]  /*2ed70*/  WARPSYNC.COLLECTIVE R15, `(.L_x_12908) ;  /* 0x000000000f087348 */ /* 0x000fea0003c00000 */
[----:B------:R0:W1:Y:S02]  /*2ed80*/  SHFL.IDX P6, R14, R13, R12, R11 ;  /* 0x0000000c0d0e7389 */ /* 0x00006400000c000b */
[----:B01----:R-:W-:Y:S01]  /*2ed90*/  ENDCOLLECTIVE ;  /* 0x000000000000791b */ /* 0x003fe20003800000 */
.L_x_12908:
        /* <DEDUP_REMOVED lines=12> */
.L_x_12909:
        /* <DEDUP_REMOVED lines=9> */
.L_x_12800:
[----:B-1----:R1:W2:Y:S02]  /*2eef0*/  SYNCS.PHASECHK.TRANS64.TRYWAIT P0, [R10+URZ+0x32440], R20 ;  /* 0x032440140a0075a7 */ /* 0x0022a4000800017f */
[----:B--2---:R-:W-:Y:S05]  /*2ef00*/  @!P0 NANOSLEEP.SYNCS 0x989680 ;  /* 0x009896800000895d */ /* 0x004fea0003900000 */
[----:B------:R-:W2:Y:S02]  /*2ef10*/  @!P0 SYNCS.PHASECHK.TRANS64 P0, [R10+URZ+0x32440], R20 ;  /* 0x032440140a0085a7 */ /* 0x000ea4000800007f */
[----:B--2---:R-:W-:Y:S05]  /*2ef20*/  @!P0 BRA `(.L_x_12800) ;  /* 0xfffffffc00f08947 */ /* 0x004fea000383ffff */
[----:B------:R-:W-:Y:S05]  /*2ef30*/  BRA `(.L_x_12911) ;  /* 0xffffffb4003c7947 */ /* 0x000fea000383ffff */
.L_x_12801:
        /* <DEDUP_REMOVED lines=8> */
.L_x_12913:
[----:B------:R-:W-:Y:S05]  /*2efc0*/  BSYNC B1 ;  /* 0x0000000000017941 */ /* 0x000fea0003800000 */
.L_x_12912:
        /* <DEDUP_REMOVED lines=9> */
.L_x_12914:
[----:B------:R-:W-:Y:S02]  /*2f060*/  IMAD.MOV.U32 R13, RZ, RZ, R8 ;  /* 0x000000ffff0d7224 */ /* 0x000fe400078e0008 */
[----:B------:R-:W-:Y:S02]  /*2f070*/  IMAD.MOV.U32 R12, RZ, RZ, 0x1 ;  /* 0x00000001ff0c7424 */ /* 0x000fe400078e00ff */
[----:B------:R-:W-:-:S07]  /*2f080*/  IMAD.MOV.U32 R2, RZ, RZ, R14 ;  /* 0x000000ffff027224 */ /* 0x000fce00078e000e */
[----:B------:R-:W-:Y:S05]  /*2f090*/  WARPSYNC.COLLECTIVE R15, `(.L_x_12915) ;  /* 0x000000000f087348 */ /* 0x000fea0003c00000 */
[----:B------:R0:W1:Y:S02]  /*2f0a0*/  SHFL.IDX P6, R14, R13, R12, R11 ;  /* 0x0000000c0d0e7389 */ /* 0x00006400000c000b */
[----:B01----:R-:W-:Y:S01]  /*2f0b0*/  ENDCOLLECTIVE ;  /* 0x000000000000791b */ /* 0x003fe20003800000 */
.L_x_12915:
        /* <DEDUP_REMOVED lines=11> */
.L_x_12916:
[----:B------:R-:W-:Y:S02]  /*2f170*/  IMAD.MOV.U32 R13, RZ, RZ, R8 ;  /* 0x000000ffff0d7224 */ /* 0x000fe400078e0008 */
[----:B------:R-:W-:Y:S02]  /*2f180*/  IMAD.MOV.U32 R12, RZ, RZ, 0x2 ;  /* 0x00000002ff0c7424 */ /* 0x000fe400078e00ff */
[----:B------:R-:W-:-:S07]  /*2f190*/  IMAD.MOV.U32 R2, RZ, RZ, R14 ;  /* 0x000000ffff027224 */ /* 0x000fce00078e000e */
[----:B------:R-:W-:Y:S05]  /*2f1a0*/  WARPSYNC.COLLECTIVE R15, `(.L_x_12917) ;  /* 0x000000000f087348 */ /* 0x000fea0003c00000 */
[----:B------:R0:W1:Y:S02]  /*2f1b0*/  SHFL.IDX P6, R14, R13, R12, R11 ;  /* 0x0000000c0d0e7389 */ /* 0x00006400000c000b */
[----:B01----:R-:W-:Y:S01]  /*2f1c0*/  ENDCOLLECTIVE ;  /* 0x000000000000791b */ /* 0x003fe20003800000 */
.L_x_12917:
        /* <DEDUP_REMOVED lines=11> */
.L_x_12918:
[----:B------:R-:W-:Y:S02]  /*2f280*/  IMAD.MOV.U32 R13, RZ, RZ, R8 ;  /* 0x000000ffff0d7224 */ /* 0x000fe400078e0008 */
[----:B------:R-:W-:Y:S02]  /*2f290*/  IMAD.MOV.U32 R12, RZ, RZ, 0x3 ;  /* 0x00000003ff0c7424 */ /* 0x000fe400078e00ff */
[----:B------:R-:W-:-:S07]  /*2f2a0*/  IMAD.MOV.U32 R2, RZ, RZ, R14 ;  /* 0x000000ffff027224 */ /* 0x000fce00078e000e */
[----:B------:R-:W-:Y:S05]  /*2f2b0*/  WARPSYNC.COLLECTIVE R15, `(.L_x_12919) ;  /* 0x000000000f087348 */ /* 0x000fea0003c00000 */
[----:B------:R0:W1:Y:S02]  /*2f2c0*/  SHFL.IDX P6, R14, R13, R12, R11 ;  /* 0x0000000c0d0e7389 */ /* 0x00006400000c000b */
[----:B01----:R-:W-:Y:S01]  /*2f2d0*/  ENDCOLLECTIVE ;  /* 0x000000000000791b */ /* 0x003fe20003800000 */
.L_x_12919:
        /* <DEDUP_REMOVED lines=11> */
.L_x_12920:
[----:B------:R-:W-:Y:S02]  /*2f390*/  IMAD.MOV.U32 R13, RZ, RZ, R8 ;  /* 0x000000ffff0d7224 */ /* 0x000fe400078e0008 */
[----:B------:R-:W-:Y:S02]  /*2f3a0*/  IMAD.MOV.U32 R12, RZ, RZ, 0x4 ;  /* 0x00000004ff0c7424 */ /* 0x000fe400078e00ff */
[----:B------:R-:W-:-:S07]  /*2f3b0*/  IMAD.MOV.U32 R2, RZ, RZ, R14 ;  /* 0x000000ffff027224 */ /* 0x000fce00078e000e */
[----:B------:R-:W-:Y:S05]  /*2f3c0*/  WARPSYNC.COLLECTIVE R15, `(.L_x_12921) ;  /* 0x000000000f087348 */ /* 0x000fea0003c00000 */
[----:B------:R0:W1:Y:S02]  /*2f3d0*/  SHFL.IDX P6, R14, R13, R12, R11 ;  /* 0x0000000c0d0e7389 */ /* 0x00006400000c000b */
[----:B01----:R-:W-:Y:S01]  /*2f3e0*/  ENDCOLLECTIVE ;  /* 0x000000000000791b */ /* 0x003fe20003800000 */
.L_x_12921:
        /* <DEDUP_REMOVED lines=11> */
.L_x_12922:
[----:B------:R-:W-:Y:S02]  /*2f4a0*/  IMAD.MOV.U32 R13, RZ, RZ, R8 ;  /* 0x000000ffff0d7224 */ /* 0x000fe400078e0008 */
[----:B------:R-:W-:Y:S02]  /*2f4b0*/  IMAD.MOV.U32 R12, RZ, RZ, 0x5 ;  /* 0x00000005ff0c7424 */ /* 0x000fe400078e00ff */
[----:B------:R-:W-:-:S07]  /*2f4c0*/  IMAD.MOV.U32 R2, RZ, RZ, R14 ;  /* 0x000000ffff027224 */ /* 0x000fce00078e000e */
[----:B------:R-:W-:Y:S05]  /*2f4d0*/  WARPSYNC.COLLECTIVE R15, `(.L_x_12923) ;  /* 0x000000000f087348 */ /* 0x000fea0003c00000 */
[----:B------:R0:W1:Y:S02]  /*2f4e0*/  SHFL.IDX P6, R14, R13, R12, R11 ;  /* 0x0000000c0d0e7389 */ /* 0x00006400000c000b */
[----:B01----:R-:W-:Y:S01]  /*2f4f0*/  ENDCOLLECTIVE ;  /* 0x000000000000791b */ /* 0x003fe20003800000 */
.L_x_12923:
        /* <DEDUP_REMOVED lines=11> */
.L_x_12924:
[----:B------:R-:W-:Y:S05]  /*2f5b0*/  BRA `(.L_x_12925) ;  /* 0xffffffb000647947 */ /* 0x000fea000383ffff */
.L_x_12806:
[----:B---3--:R3:W4:Y:S02]  /*2f5c0*/  SYNCS.PHASECHK.TRANS64.TRYWAIT P0, [R10+URZ+0x32460], R20 ;  /* 0x032460140a0075a7 */ /* 0x008724000800017f */
[----:B----4-:R-:W-:Y:S05]  /*2f5d0*/  @!P0 NANOSLEEP.SYNCS 0x989680 ;  /* 0x009896800000895d */ /* 0x010fea0003900000 */
[----:B------:R-:W4:Y:S02]  /*2f5e0*/  @!P0 SYNCS.PHASECHK.TRANS64 P0, [R10+URZ+0x32460], R20 ;  /* 0x032460140a0085a7 */ /* 0x000f24000800007f */
[----:B----4-:R-:W-:Y:S05]  /*2f5f0*/  @!P0 BRA `(.L_x_12806) ;  /* 0xfffffffc00f08947 */ /* 0x010fea000383ffff */
[----:B------:R-:W-:Y:S05]  /*2f600*/  BRA `(.L_x_12926) ;  /* 0xffffffb000b07947 */ /* 0x000fea000383ffff */
.L_x_12807:
        /* <DEDUP_REMOVED lines=8> */
.L_x_12928:
[----:B------:R-:W-:Y:S05]  /*2f690*/  BSYNC B1 ;  /* 0x0000000000017941 */ /* 0x000fea0003800000 */
.L_x_12927:
        /* <DEDUP_REMOVED lines=9> */
.L_x_12929:
[----:B------:R-:W-:Y:S02]  /*2f730*/  IMAD.MOV.U32 R13, RZ, RZ, R25 ;  /* 0x000000ffff0d7224 */ /* 0x000fe400078e0019 */
[----:B------:R-:W-:Y:S01]  /*2f740*/  IMAD.MOV.U32 R12, RZ, RZ, 0x1 ;  /* 0x00000001ff0c7424 */ /* 0x000fe200078e00ff */
[----:B------:R-:W-:-:S13]  /*2f750*/  IADD3 R2, P0, R14, R0, RZ ;  /* 0x000000000e027210 */ /* 0x000fda0007f1e0ff */
[----:B------:R-:W-:Y:S05]  /*2f760*/  WARPSYNC.COLLECTIVE R15, `(.L_x_12930) ;  /* 0x000000000f087348 */ /* 0x000fea0003c00000 */
[----:B------:R0:W1:Y:S02]  /*2f770*/  SHFL.IDX P6, R14, R13, R12, R11 ;  /* 0x0000000c0d0e7389 */ /* 0x00006400000c000b */
[----:B01----:R-:W-:Y:S01]  /*2f780*/  ENDCOLLECTIVE ;  /* 0x000000000000791b */ /* 0x003fe20003800000 */
.L_x_12930:
        /* <DEDUP_REMOVED lines=13> */
.L_x_12931:
[----:B------:R-:W-:Y:S02]  /*2f860*/  IMAD.MOV.U32 R13, RZ, RZ, R25 ;  /* 0x000000ffff0d7224 */ /* 0x000fe400078e0019 */
[----:B------:R-:W-:Y:S01]  /*2f870*/  IMAD.MOV.U32 R12, RZ, RZ, 0x2 ;  /* 0x00000002ff0c7424 */ /* 0x000fe200078e00ff */
[----:B------:R-:W-:-:S13]  /*2f880*/  IADD3 R2, P0, R14, R0, RZ ;  /* 0x000000000e027210 */ /* 0x000fda0007f1e0ff */
[----:B------:R-:W-:Y:S05]  /*2f890*/  WARPSYNC.COLLECTIVE R15, `(.L_x_12932) ;  /* 0x000000000f087348 */ /* 0x000fea0003c00000 */
[----:B------:R0:W1:Y:S02]  /*2f8a0*/  SHFL.IDX P6, R14, R13, R12, R11 ;  /* 0x0000000c0d0e7389 */ /* 0x00006400000c000b */
[----:B01----:R-:W-:Y:S01]  /*2f8b0*/  ENDCOLLECTIVE ;  /* 0x000000000000791b */ /* 0x003fe20003800000 */
.L_x_12932:
        /* <DEDUP_REMOVED lines=13> */
.L_x_12933:
[----:B------:R-:W-:Y:S02]  /*2f990*/  IMAD.MOV.U32 R13, RZ, RZ, R25 ;  /* 0x000000ffff0d7224 */ /* 0x000fe400078e0019 */
[----:B------:R-:W-:Y:S02]  /*2f9a0*/  IMAD.MOV.U32 R12, RZ, RZ, 0x3 ;  /* 0x00000003ff0c7424 */ /* 0x000fe400078e00ff */
[----:B------:R-:W-:-:S07]  /*2f9b0*/  IMAD.MOV.U32 R8, RZ, RZ, R14 ;  /* 0x000000ffff087224 */ /* 0x000fce00078e000e */
[----:B------:R-:W-:Y:S05]  /*2f9c0*/  WARPSYNC.COLLECTIVE R15, `(.L_x_12934) ;  /* 0x000000000f087348 */ /* 0x000fea0003c00000 */
[----:B------:R0:W1:Y:S02]  /*2f9d0*/  SHFL.IDX P6, R14, R13, R12, R11 ;  /* 0x0000000c0d0e7389 */ /* 0x00006400000c000b */
[----:B01----:R-:W-:Y:S01]  /*2f9e0*/  ENDCOLLECTIVE ;  /* 0x000000000000791b */ /* 0x003fe20003800000 */
.L_x_12934:
        /* <DEDUP_REMOVED lines=14> */
.L_x_12935:
[----:B------:R-:W-:Y:S02]  /*2fad0*/  IMAD.MOV.U32 R13, RZ, RZ, R25 ;  /* 0x000000ffff0d7224 */ /* 0x000fe400078e0019 */
[----:B------:R-:W-:Y:S01]  /*2fae0*/  IMAD.MOV.U32 R12, RZ, RZ, 0x4 ;  /* 0x00000004ff0c7424 */ /* 0x000fe200078e00ff */
[----:B------:R-:W-:-:S13]  /*2faf0*/  IADD3 R2, P0, R14, R0, RZ ;  /* 0x000000000e027210 */ /* 0x000fda0007f1e0ff */
[----:B------:R-:W-:Y:S05]  /*2fb00*/  WARPSYNC.COLLECTIVE R15, `(.L_x_12936) ;  /* 0x000000000f087348 */ /* 0x000fea0003c00000 */
[----:B------:R0:W1:Y:S02]  /*2fb10*/  SHFL.IDX P6, R14, R13, R12, R11 ;  /* 0x0000000c0d0e7389 */ /* 0x00006400000c000b */
[----:B01----:R-:W-:Y:S01]  /*2fb20*/  ENDCOLLECTIVE ;  /* 0x000000000000791b */ /* 0x003fe20003800000 */
.L_x_12936:
        /* <DEDUP_REMOVED lines=13> */
.L_x_12937:
[----:B------:R-:W-:Y:S02]  /*2fc00*/  IMAD.MOV.U32 R13, RZ, RZ, R25 ;  /* 0x000000ffff0d7224 */ /* 0x000fe400078e0019 */
[----:B------:R-:W-:Y:S01]  /*2fc10*/  IMAD.MOV.U32 R12, RZ, RZ, 0x5 ;  /* 0x00000005ff0c7424 */ /* 0x000fe200078e00ff */
[----:B------:R-:W-:-:S13]  /*2fc20*/  IADD3 R2, P0, R14, R0, RZ ;  /* 0x000000000e027210 */ /* 0x000fda0007f1e0ff */
[----:B------:R-:W-:Y:S05]  /*2fc30*/  WARPSYNC.COLLECTIVE R15, `(.L_x_12938) ;  /* 0x000000000f087348 */ /* 0x000fea0003c00000 */
[----:B------:R0:W1:Y:S02]  /*2fc40*/  SHFL.IDX P6, R14, R13, R12, R11 ;  /* 0x0000000c0d0e7389 */ /* 0x00006400000c000b */
[----:B01----:R-:W-:Y:S01]  /*2fc50*/  ENDCOLLECTIVE ;  /* 0x000000000000791b */ /* 0x003fe20003800000 */
.L_x_12938:
        /* <DEDUP_REMOVED lines=13> */
.L_x_12939:
[----:B------:R-:W-:Y:S05]  /*2fd30*/  BRA `(.L_x_12940) ;  /* 0xffffffac00f07947 */ /* 0x000fea000383ffff */
.L_x_12815:
        /* <DEDUP_REMOVED lines=8> */
.L_x_12942:
[----:B------:R-:W-:Y:S05]  /*2fdc0*/  BSYNC B0 ;  /* 0x0000000000007941 */ /* 0x000fea0003800000 */
.L_x_12941:
        /* <DEDUP_REMOVED lines=9> */
.L_x_12943:
        /* <DEDUP_REMOVED lines=24> */
.L_x_12944:
[----:B------:R-:W-:Y:S01]  /*2ffe0*/  IMAD.MOV.U32 R12, RZ, RZ, 0x2 ;  /* 0x00000002ff0c7424 */ /* 0x000fe200078e00ff */
[----:B------:R-:W-:-:S05]  /*2fff0*/  SEL R14, R14, RZ, P1 ;  /* 0x000000ff0e0e7207 */ /* 0x000fca0000800000 */
[----:B------:R-:W-:-:S04]  /*30000*/  IMAD.IADD R5, R13, 0x1, R14 ;  /* 0x000000010d057824 */ /* 0x000fc800078e020e */
[----:B------:R-:W-:-:S07]  /*30010*/  IMAD.MOV.U32 R13, RZ, RZ, R5 ;  /* 0x000000ffff0d7224 */ /* 0x000fce00078e0005 */
[----:B------:R-:W-:Y:S05]  /*30020*/  WARPSYNC.COLLECTIVE R15, `(.L_x_12945) ;  /* 0x000000000f087348 */ /* 0x000fea0003c00000 */
[----:B------:R0:W1:Y:S02]  /*30030*/  SHFL.UP P6, R14, R13, R12, R11 ;  /* 0x0400000c0d0e7389 */ /* 0x00006400000c000b */
[----:B01----:R-:W-:Y:S01]  /*30040*/  ENDCOLLECTIVE ;  /* 0x000000000000791b */ /* 0x003fe20003800000 */
.L_x_12945:
[----:B------:R-:W-:Y:S01]  /*30050*/  IMAD.MOV.U32 R12, RZ, RZ, 0x4 ;  /* 0x00000004ff0c7424 */ /* 0x000fe200078e00ff */
[----:B------:R-:W-:-:S05]  /*30060*/  SEL R2, R14, RZ, P2 ;  /* 0x000000ff0e027207 */ /* 0x000fca0001000000 */
[----:B------:R-:W-:-:S04]  /*30070*/  IMAD.IADD R2, R5, 0x1, R2 ;  /* 0x0000000105027824 */ /* 0x000fc800078e0202 */
[----:B------:R-:W-:-:S07]  /*30080*/  IMAD.MOV.U32 R13, RZ, RZ, R2 ;  /* 0x000000ffff0d7224 */ /* 0x000fce00078e0002 */
[----:B------:R-:W-:Y:S05]  /*30090*/  WARPSYNC.COLLECTIVE R15, `(.L_x_12946) ;  /* 0x000000000f087348 */ /* 0x000fea0003c00000 */
[----:B------:R0:W1:Y:S02]  /*300a0*/  SHFL.UP P6, R14, R13, R12, R11 ;  /* 0x0400000c0d0e7389 */ /* 0x00006400000c000b */
[----:B01----:R-:W-:Y:S01]  /*300b0*/  ENDCOLLECTIVE ;  /* 0x000000000000791b */ /* 0x003fe20003800000 */
.L_x_12946:
[----:B------:R-:W-:Y:S01]  /*300c0*/  IMAD.MOV.U32 R12, RZ, RZ, 0x8 ;  /* 0x00000008ff0c7424 */ /* 0x000fe200078e00ff */
[----:B------:R-:W-:-:S05]  /*300d0*/  SEL R3, R14, RZ, P3 ;  /* 0x000000ff0e037207 */ /* 0x000fca0001800000 */
[----:B------:R-:W-:-:S04]  /*300e0*/  IMAD.IADD R3, R2, 0x1, R3 ;  /* 0x0000000102037824 */ /* 0x000fc800078e0203 */
[----:B------:R-:W-:-:S07]  /*300f0*/  IMAD.MOV.U32 R13, RZ, RZ, R3 ;  /* 0x000000ffff0d7224 */ /* 0x000fce00078e0003 */
[----:B------:R-:W-:Y:S05]  /*30100*/  WARPSYNC.COLLECTIVE R15, `(.L_x_12947) ;  /* 0x000000000f087348 */ /* 0x000fea0003c00000 */
[----:B------:R0:W1:Y:S02]  /*30110*/  SHFL.UP P6, R14, R13, R12, R11 ;  /* 0x0400000c0d0e7389 */ /* 0x00006400000c000b */
[----:B01----:R-:W-:Y:S01]  /*30120*/  ENDCOLLECTIVE ;  /* 0x000000000000791b */ /* 0x003fe20003800000 */
.L_x_12947:
[----:B------:R-:W-:Y:S01]  /*30130*/  IMAD.MOV.U32 R12, RZ, RZ, 0x10 ;  /* 0x00000010ff0c7424 */ /* 0x000fe200078e00ff */
[----:B------:R-:W-:-:S05]  /*30140*/  SEL R14, R14, RZ, P4 ;  /* 0x000000ff0e0e7207 */ /* 0x000fca0002000000 */
[----:B------:R-:W-:-:S04]  /*30150*/  IMAD.IADD R5, R3, 0x1, R14 ;  /* 0x0000000103057824 */ /* 0x000fc800078e020e */
[----:B------:R-:W-:-:S07]  /*30160*/  IMAD.MOV.U32 R13, RZ, RZ, R5 ;  /* 0x000000ffff0d7224 */ /* 0x000fce00078e0005 */
[----:B------:R-:W-:Y:S05]  /*30170*/  WARPSYNC.COLLECTIVE R15, `(.L_x_12948) ;  /* 0x000000000f087348 */ /* 0x000fea0003c00000 */
[----:B------:R0:W1:Y:S02]  /*30180*/  SHFL.UP P6, R14, R13, R12, R11 ;  /* 0x0400000c0d0e7389 */ /* 0x00006400000c000b */
[----:B01----:R-:W-:Y:S01]  /*30190*/  ENDCOLLECTIVE ;  /* 0x000000000000791b */ /* 0x003fe20003800000 */
.L_x_12948:
        /* <DEDUP_REMOVED lines=8> */
.L_x_12949:
[----:B------:R-:W-:Y:S05]  /*30220*/  BRA `(.L_x_12950) ;  /* 0xffffffb0004c7947 */ /* 0x000fea000383ffff */
.L_x_12818:
[----:B------:R-:W-:Y:S01]  /*30230*/  BSSY B0, `(.L_x_12951) ;  /* 0x0000007000007945 */ /* 0x000fe20003800000 */
[----:B------:R-:W-:Y:S02]  /*30240*/  IMAD.MOV.U32 R12, RZ, RZ, 0x1 ;  /* 0x00000001ff0c7424 */ /* 0x000fe400078e00ff */
[----:B------:R-:W-:Y:S02]  /*30250*/  IMAD.MOV.U32 R11, RZ, RZ, RZ ;  /* 0x000000ffff0b7224 */ /* 0x000fe400078e00ff */
[----:B------:R-:W-:-:S07]  /*30260*/  IMAD.MOV.U32 R15, RZ, RZ, -0x1 ;  /* 0xffffffffff0f7424 */ /* 0x000fce00078e00ff */
[----:B-12---:R-:W-:Y:S05]  /*30270*/  WARPSYNC.COLLECTIVE R15, `(.L_x_12952) ;  /* 0x000000000f087348 */ /* 0x006fea0003c00000 */
[----:B------:R0:W3:Y:S02]  /*30280*/  SHFL.UP P6, R14, R13, R12, R11 ;  /* 0x0400000c0d0e7389 */ /* 0x0000e400000c000b */
[----:B0123--:R-:W-:Y:S01]  /*30290*/  ENDCOLLECTIVE ;  /* 0x000000000000791b */ /* 0x00ffe20003800000 */
.L_x_12952:
[----:B------:R-:W-:Y:S05]  /*302a0*/  BSYNC B0 ;  /* 0x0000000000007941 */ /* 0x000fea0003800000 */
.L_x_12951:
        /* <DEDUP_REMOVED lines=8> */
.L_x_12953:
[----:B------:R-:W-:Y:S01]  /*30330*/  IMAD.MOV.U32 R12, RZ, RZ, 0x4 ;  /* 0x00000004ff0c7424 */ /* 0x000fe200078e00ff */
[----:B------:R-:W-:-:S05]  /*30340*/  SEL R2, R14, RZ, P2 ;  /* 0x000000ff0e027207 */ /* 0x000fca0001000000 */
[----:B------:R-:W-:-:S04]  /*30350*/  IMAD.IADD R2, R13, 0x1, R2 ;  /* 0x000000010d027824 */ /* 0x000fc800078e0202 */
[----:B------:R-:W-:-:S07]  /*30360*/  IMAD.MOV.U32 R13, RZ, RZ, R2 ;  /* 0x000000ffff0d7224 */ /* 0x000fce00078e0002 */
[----:B------:R-:W-:Y:S05]  /*30370*/  WARPSYNC.COLLECTIVE R15, `(.L_x_12954) ;  /* 0x000000000f087348 */ /* 0x000fea0003c00000 */
[----:B------:R0:W1:Y:S02]  /*30380*/  SHFL.UP P6, R14, R13, R12, R11 ;  /* 0x0400000c0d0e7389 */ /* 0x00006400000c000b */
[----:B01----:R-:W-:Y:S01]  /*30390*/  ENDCOLLECTIVE ;  /* 0x000000000000791b */ /* 0x003fe20003800000 */
.L_x_12954:
[----:B------:R-:W-:Y:S01]  /*303a0*/  IMAD.MOV.U32 R12, RZ, RZ, 0x8 ;  /* 0x00000008ff0c7424 */ /* 0x000fe200078e00ff */
[----:B------:R-:W-:-:S05]  /*303b0*/  SEL R3, R14, RZ, P3 ;  /* 0x000000ff0e037207 */ /* 0x000fca0001800000 */
[----:B------:R-:W-:-:S04]  /*303c0*/  IMAD.IADD R3, R2, 0x1, R3 ;  /* 0x0000000102037824 */ /* 0x000fc800078e0203 */
[----:B------:R-:W-:-:S07]  /*303d0*/  IMAD.MOV.U32 R13, RZ, RZ, R3 ;  /* 0x000000ffff0d7224 */ /* 0x000fce00078e0003 */
[----:B------:R-:W-:Y:S05]  /*303e0*/  WARPSYNC.COLLECTIVE R15, `(.L_x_12955) ;  /* 0x000000000f087348 */ /* 0x000fea0003c00000 */
[----:B------:R0:W1:Y:S02]  /*303f0*/  SHFL.UP P6, R14, R13, R12, R11 ;  /* 0x0400000c0d0e7389 */ /* 0x00006400000c000b */
[----:B01----:R-:W-:Y:S01]  /*30400*/  ENDCOLLECTIVE ;  /* 0x000000000000791b */ /* 0x003fe20003800000 */
.L_x_12955:
[----:B------:R-:W-:Y:S01]  /*30410*/  IMAD.MOV.U32 R12, RZ, RZ, 0x10 ;  /* 0x00000010ff0c7424 */ /* 0x000fe200078e00ff */
[----:B------:R-:W-:-:S05]  /*30420*/  SEL R14, R14, RZ, P4 ;  /* 0x000000ff0e0e7207 */ /* 0x000fca0002000000 */
[----:B------:R-:W-:-:S04]  /*30430*/  IMAD.IADD R5, R3, 0x1, R14 ;  /* 0x0000000103057824 */ /* 0x000fc800078e020e */
[----:B------:R-:W-:-:S07]  /*30440*/  IMAD.MOV.U32 R13, RZ, RZ, R5 ;  /* 0x000000ffff0d7224 */ /* 0x000fce00078e0005 */
[----:B------:R-:W-:Y:S05]  /*30450*/  WARPSYNC.COLLECTIVE R15, `(.L_x_12956) ;  /* 0x000000000f087348 */ /* 0x000fea0003c00000 */
[----:B------:R0:W1:Y:S02]  /*30460*/  SHFL.UP P6, R14, R13, R12, R11 ;  /* 0x0400000c0d0e7389 */ /* 0x00006400000c000b */
[----:B01----:R-:W-:Y:S01]  /*30470*/  ENDCOLLECTIVE ;  /* 0x000000000000791b */ /* 0x003fe20003800000 */
.L_x_12956:
        /* <DEDUP_REMOVED lines=8> */
.L_x_12957:
[----:B------:R-:W-:Y:S05]  /*30500*/  BRA `(.L_x_12958) ;  /* 0xffffffb000387947 */ /* 0x000fea000383ffff */
.L_x_12820:
[----:B------:R-:W-:Y:S01]  /*30510*/  BSSY B0, `(.L_x_12959) ;  /* 0x0000006000007945 */ /* 0x000fe20003800000 */
[----:B------:R-:W-:Y:S01]  /*30520*/  PLOP3.LUT P6, PT, P6, PT, PT, 0x8, 0x0 ;  /* 0x000000000000781c */ /* 0x000fe200037ce170 */
[----:B------:R-:W-:-:S12]  /*30530*/  IMAD.MOV.U32 R15, RZ, RZ, -0x1 ;  /* 0xffffffffff0f7424 */ /* 0x000fd800078e00ff */
[----:B012---:R-:W-:Y:S05]  /*30540*/  WARPSYNC.COLLECTIVE R15, `(.L_x_12960) ;  /* 0x000000000f087348 */ /* 0x007fea0003c00000 */
[----:B------:R-:W-:Y:S01]  /*30550*/  VOTE.ANY R14, PT, P6 ;  /* 0x00000000000e7806 */ /* 0x000fe200030e0100 */
[----:B012---:R-:W-:Y:S06]  /*30560*/  ENDCOLLECTIVE ;  /* 0x000000000000791b */ /* 0x007fec0003800000 */
.L_x_12960:
[----:B------:R-:W-:Y:S05]  /*30570*/  BSYNC B0 ;  /* 0x0000000000007941 */ /* 0x000fea0003800000 */
.L_x_12959:
        /* <DEDUP_REMOVED lines=8> */
.L_x_12961:
[----:B------:R-:W-:Y:S02]  /*30600*/  IMAD.IADD R19, R12, 0x1, R19 ;  /* 0x000000010c137824 */ /* 0x000fe400078e0213 */
[----:B------:R-:W-:Y:S02]  /*30610*/  IMAD.MOV.U32 R13, RZ, RZ, R4 ;  /* 0x000000ffff0d7224 */ /* 0x000fe400078e0004 */
[----:B------:R-:W-:-:S07]  /*30620*/  IMAD.MOV.U32 R17, RZ, RZ, R14 ;  /* 0x000000ffff117224 */ /* 0x000fce00078e000e */
[----:B------:R-:W-:Y:S05]  /*30630*/  WARPSYNC.COLLECTIVE R15, `(.L_x_12962) ;  /* 0x000000000f087348 */ /* 0x000fea0003c00000 */
[----:B------:R0:W1:Y:S02]  /*30640*/  SHFL.IDX P6, R14, R13, R12, R11 ;  /* 0x0000000c0d0e7389 */ /* 0x00006400000c000b */
[----:B01----:R-:W-:Y:S01]  /*30650*/  ENDCOLLECTIVE ;  /* 0x000000000000791b */ /* 0x003fe20003800000 */
.L_x_12962:
[----:B------:R-:W-:Y:S01]  /*30660*/  IMAD.MOV.U32 R4, RZ, RZ, R14 ;  /* 0x000000ffff047224 */ /* 0x000fe200078e000e */
[----:B------:R-:W-:Y:S06]  /*30670*/  BRA `(.L_x_12963) ;  /* 0xffffffb0001c7947 */ /* 0x000fec000383ffff */
.L_x_12822:
[----:B------:R-:W-:Y:S01]  /*30680*/  BSSY B0, `(.L_x_12964) ;  /* 0x0000007000007945 */ /* 0x000fe20003800000 */
[----:B------:R-:W-:Y:S02]  /*30690*/  IMAD.MOV.U32 R13, RZ, RZ, R2 ;  /* 0x000000ffff0d7224 */ /* 0x000fe400078e0002 */
[----:B------:R-:W-:Y:S02]  /*306a0*/  IMAD.MOV.U32 R11, RZ, RZ, 0x1f ;  /* 0x0000001fff0b7424 */ /* 0x000fe400078e00ff */
[----:B------:R-:W-:-:S07]  /*306b0*/  IMAD.MOV.U32 R15, RZ, RZ, -0x1 ;  /* 0xffffffffff0f7424 */ /* 0x000fce00078e00ff */
[----:B012-4-:R-:W-:Y:S05]  /*306c0*/  WARPSYNC.COLLECTIVE R15, `(.L_x_12965) ;  /* 0x000000000f087348 */ /* 0x017fea0003c00000 */
[----:B------:R3:W0:Y:S02]  /*306d0*/  SHFL.IDX P6, R14, R13, R12, R11 ;  /* 0x0000000c0d0e7389 */ /* 0x00062400000c000b */
[----:B01234-:R-:W-:Y:S01]  /*306e0*/  ENDCOLLECTIVE ;  /* 0x000000000000791b */ /* 0x01ffe20003800000 */
.L_x_12965:
[----:B------:R-:W-:Y:S05]  /*306f0*/  BSYNC B0 ;  /* 0x0000000000007941 */ /* 0x000fea0003800000 */
.L_x_12964:
[----:B------:R-:W-:Y:S01]  /*30700*/  IMAD.MOV.U32 R6, RZ, RZ, R14 ;  /* 0x000000ffff067224 */ /* 0x000fe200078e000e */
[----:B------:R-:W-:Y:S06]  /*30710*/  BRA `(.L_x_12821) ;  /* 0xffffffb0000c7947 */ /* 0x000fec000383ffff */
.L_x_12828:
[----:B0-----:R0:W4:Y:S02]  /*30720*/  SYNCS.PHASECHK.TRANS64.TRYWAIT P0, [R5+URZ+0x32420], R0 ;  /* 0x03242000050075a7 */ /* 0x001124000800017f */
[----:B----4-:R-:W-:Y:S05]  /*30730*/  @!P0 NANOSLEEP.SYNCS 0x989680 ;  /* 0x009896800000895d */ /* 0x010fea0003900000 */
[----:B------:R-:W4:Y:S02]  /*30740*/  @!P0 SYNCS.PHASECHK.TRANS64 P0, [R5+URZ+0x32420], R0 ;  /* 0x03242000050085a7 */ /* 0x000f24000800007f */
[----:B----4-:R-:W-:Y:S05]  /*30750*/  @!P0 BRA `(.L_x_12828) ;  /* 0xfffffffc00f08947 */ /* 0x010fea000383ffff */
[----:B------:R-:W-:Y:S05]  /*30760*/  BRA `(.L_x_12966) ;  /* 0xffffffb800647947 */ /* 0x000fea000383ffff */
.L_x_12829:
        /* <DEDUP_REMOVED lines=11> */
.L_x_12968:
[----:B------:R-:W-:Y:S05]  /*30820*/  BSYNC B0 ;  /* 0x0000000000007941 */ /* 0x000fea0003800000 */
.L_x_12967:
[----:B------:R-:W-:Y:S05]  /*30830*/  BRA `(.L_x_12969) ;  /* 0xffffffb8004c7947 */ /* 0x000fea000383ffff */
.L_x_12832:
[----:B------:R-:W-:Y:S01]  /*30840*/  BSSY B1, `(.L_x_12970) ;  /* 0x0000006000017945 */ /* 0x000fe20003800000 */
[----:B------:R-:W-:-:S07]  /*30850*/  IMAD.MOV.U32 R15, RZ, RZ, -0x1 ;  /* 0xffffffffff0f7424 */ /* 0x000fce00078e00ff */
[----:B0123--:R-:W-:Y:S05]  /*30860*/  WARPSYNC.COLLECTIVE R15, `(.L_x_12971) ;  /* 0x000000000f0c7348 */ /* 0x00ffea0003c00000 */
[----:B------:R-:W-:Y:S02]  /*30870*/  ELECT P6, UR62, PT ;  /* 0x00000000003e782f */ /* 0x000fe400038c0000 */
[----:B------:R-:W-:Y:S01]  /*30880*/  MOV R14, UR62 ;  /* 0x0000003e000e7c02 */ /* 0x000fe20008000f00 */
[----:B0123--:R-:W-:Y:S10]  /*30890*/  ENDCOLLECTIVE ;  /* 0x000000000000791b */ /* 0x00fff40003800000 */
.L_x_12971:
[----:B------:R-:W-:Y:S05]  /*308a0*/  BSYNC B1 ;  /* 0x0000000000017941 */ /* 0x000fea0003800000 */
.L_x_12970:
[----:B------:R-:W-:Y:S05]  /*308b0*/  BRA `(.L_x_12972) ;  /* 0xffffffb800447947 */ /* 0x000fea000383ffff */
.L_x_12834:
[----:B0-----:R0:W4:Y:S02]  /*308c0*/  SYNCS.PHASECHK.TRANS64.TRYWAIT P1, [R3+URZ+0x32440], R2 ;  /* 0x03244002030075a7 */ /* 0x001124000802017f */
[----:B----4-:R-:W-:Y:S05]  /*308d0*/  @!P1 NANOSLEEP.SYNCS 0x989680 ;  /* 0x009896800000995d */ /* 0x010fea0003900000 */
[----:B------:R-:W4:Y:S02]  /*308e0*/  @!P1 SYNCS.PHASECHK.TRANS64 P1, [R3+URZ+0x32440], R2 ;  /* 0x03244002030095a7 */ /* 0x000f24000802007f */
[----:B----4-:R-:W-:Y:S05]  /*308f0*/  @!P1 BRA `(.L_x_12834) ;  /* 0xfffffffc00f09947 */ /* 0x010fea000383ffff */
[----:B------:R-:W-:Y:S05]  /*30900*/  BRA `(.L_x_12973) ;  /* 0xffffffb8006c7947 */ /* 0x000fea000383ffff */
.L_x_12836:
[----:B----4-:R4:W0:Y:S02]  /*30910*/  SYNCS.PHASECHK.TRANS64.TRYWAIT P1, [R5+URZ+0x32440], R0 ;  /* 0x03244000050075a7 */ /* 0x010824000802017f */
[----:B0-----:R-:W-:Y:S05]  /*30920*/  @!P1 NANOSLEEP.SYNCS 0x989680 ;  /* 0x009896800000995d */ /* 0x001fea0003900000 */
[----:B------:R-:W0:Y:S02]  /*30930*/  @!P1 SYNCS.PHASECHK.TRANS64 P1, [R5+URZ+0x32440], R0 ;  /* 0x03244000050095a7 */ /* 0x000e24000802007f */
[----:B0-----:R-:W-:Y:S05]  /*30940*/  @!P1 BRA `(.L_x_12836) ;  /* 0xfffffffc00f09947 */ /* 0x001fea000383ffff */
[----:B------:R-:W-:Y:S05]  /*30950*/  BRA `(.L_x_12974) ;  /* 0xffffffb800787947 */ /* 0x000fea000383ffff */
.L_x_12838:
[----:B------:R0:W0:Y:S02]  /*30960*/  SYNCS.PHASECHK.TRANS64.TRYWAIT P1, [R3+URZ+0x32460], R2 ;  /* 0x03246002030075a7 */ /* 0x000024000802017f */
[----:B0-----:R-:W-:Y:S05]  /*30970*/  @!P1 NANOSLEEP.SYNCS 0x989680 ;  /* 0x009896800000995d */ /* 0x001fea0003900000 */
[----:B------:R-:W0:Y:S02]  /*30980*/  @!P1 SYNCS.PHASECHK.TRANS64 P1, [R3+URZ+0x32460], R2 ;  /* 0x03246002030095a7 */ /* 0x000e24000802007f */
[----:B0-----:R-:W-:Y:S05]  /*30990*/  @!P1 BRA `(.L_x_12838) ;  /* 0xfffffffc00f09947 */ /* 0x001fea000383ffff */
[----:B------:R-:W-:Y:S05]  /*309a0*/  BRA `(.L_x_12975) ;  /* 0xffffffb800747947 */ /* 0x000fea000383ffff */
        .type           $_ZN7cutlass13device_kernelIN5flash11enable_sm90INS1_16FlashAttnFwdSm90INS1_25CollectiveMainloopFwdSm90ILi2EN4cute5tupleIJNS5_1CILi1EEES8_S8_EEENS6_IJNS7_ILi128EEENS7_ILi96EEENS7_ILi64EEEEEELi256ENS_10bfloat16_tEfNS_4arch4Sm90ELb0ELb1ELb1ELb1ELb1ELb0ELb1ELb1ELb0ELb1ELb1ELb0EEENS1_21CollectiveEpilogueFwdINS6_IJSA_NS7_ILi256EEESB_EEES9_SE_SG_Li256ELb1ELb1ELb1ELb0EEENS1_36VarlenDynamicPersistentTileSchedulerILi128ELi96ELi256ELi128ELb1ELb1ELb1ELb1ELb0ELb1EEEEEEEEEvNT_6ParamsE$_ZZN5flash25CollectiveMainloopFwdSm90ILi2EN4cute5tupleIJNS1_1CILi1EEES4_S4_EEENS2_IJNS3_ILi128EEENS3_ILi96EEENS3_ILi64EEEEEELi256EN7cutlass10bfloat16_tEfNSA_4arch4Sm90ELb0ELb1ELb1ELb1ELb1ELb0ELb1ELb1ELb0ELb1ELb1ELb0EE3mmaINS_16FlashAttnFwdSm90ISE_NS_21CollectiveEpilogueFwdINS2_IJS6_NS3_ILi256EEES7_EEES5_SB_SD_Li256ELb1ELb1ELb1ELb0EEENS_36VarlenDynamicPersistentTileSchedulerILi128ELi96ELi256ELi128ELb1ELb1ELb1ELb1ELb0ELb1EEEE13SharedStorageENS1_6TensorINS1_11ArrayEngineIfLm128EEENS1_6LayoutINS2_IJNS2_IJNS3_ILi2EEEST_NS3_ILi32EEEEEES4_S4_EEENS2_IJNS2_IJS4_ST_NS3_ILi4EEEEEENS3_ILi0EEESZ_EEEEEEENS_7SoftmaxILi2ELi0EEEEEbRKNSE_6ParamsENSA_13PipelineAsyncILi2EEES19_RNSA_13PipelineStateILj2EEERT0_RT1_iRiRKNS_16SeqlenInfoQKNewKILb1ELb0EEENS2_IJiiiiEEERT_ENKUliT_T0_T1_E_clIZSF_ISO_S12_S14_EbS17_S19_S19_S1C_S1E_S1G_iS1H_S1L_S1M_S1O_EUlRS1P_iE1_NS3_ILb0EEENS3_ILb1EEEEEDaiS1P_S1Q_S1R_,@function
        .size           $_ZN7cutlass13device_kernelIN5flash11enable_sm90INS1_16FlashAttnFwdSm90INS1_25CollectiveMainloopFwdSm90ILi2EN4cute5tupleIJNS5_1CILi1EEES8_S8_EEENS6_IJNS7_ILi128EEENS7_ILi96EEENS7_ILi64EEEEEELi256ENS_10bfloat16_tEfNS_4arch4Sm90ELb0ELb1ELb1ELb1ELb1ELb0ELb1ELb1ELb0ELb1ELb1ELb0EEENS1_21CollectiveEpilogueFwdINS6_IJSA_NS7_ILi256EEESB_EEES9_SE_SG_Li256ELb1ELb1ELb1ELb0EEENS1_36VarlenDynamicPersistentTileSchedulerILi128ELi96ELi256ELi128ELb1ELb1ELb1ELb1ELb0ELb1EEEEEEEEEvNT_6ParamsE$_ZZN5flash25CollectiveMainloopFwdSm90ILi2EN4cute5tupleIJNS1_1CILi1EEES4_S4_EEENS2_IJNS3_ILi128EEENS3_ILi96EEENS3_ILi64EEEEEELi256EN7cutlass10bfloat16_tEfNSA_4arch4Sm90ELb0ELb1ELb1ELb1ELb1ELb0ELb1ELb1ELb0ELb1ELb1ELb0EE3mmaINS_16FlashAttnFwdSm90ISE_NS_21CollectiveEpilogueFwdINS2_IJS6_NS3_ILi256EEES7_EEES5_SB_SD_Li256ELb1ELb1ELb1ELb0EEENS_36VarlenDynamicPersistentTileSchedulerILi128ELi96ELi256ELi128ELb1ELb1ELb1ELb1ELb0ELb1EEEE13SharedStorageENS1_6TensorINS1_11ArrayEngineIfLm128EEENS1_6LayoutINS2_IJNS2_IJNS3_ILi2EEEST_NS3_ILi32EEEEEES4_S4_EEENS2_IJNS2_IJS4_ST_NS3_ILi4EEEEEENS3_ILi0EEESZ_EEEEEEENS_7SoftmaxILi2ELi0EEEEEbRKNSE_6ParamsENSA_13PipelineAsyncILi2EEES19_RNSA_13PipelineStateILj2EEERT0_RT1_iRiRKNS_16SeqlenInfoQKNewKILb1ELb0EEENS2_IJiiiiEEERT_ENKUliT_T0_T1_E_clIZSF_ISO_S12_S14_EbS17_S19_S19_S1C_S1E_S1G_iS1H_S1L_S1M_S1O_EUlRS1P_iE1_NS3_ILb0EEENS3_ILb1EEEEEDaiS1P_S1Q_S1R_,(.L_x_15777 - $_ZN7cutlass13device_kernelIN5flash11enable_sm90INS1_16FlashAttnFwdSm90INS1_25CollectiveMainloopFwdSm90ILi2EN4cute5tupleIJNS5_1CILi1EEES8_S8_EEENS6_IJNS7_ILi128EEENS7_ILi96EEENS7_ILi64EEEEEELi256ENS_10bfloat16_tEfNS_4arch4Sm90ELb0ELb1ELb1ELb1ELb1ELb0ELb1ELb1ELb0ELb1ELb1ELb0EEENS1_21CollectiveEpilogueFwdINS6_IJSA_NS7_ILi256EEESB_EEES9_SE_SG_Li256ELb1ELb1ELb1ELb0EEENS1_36VarlenDynamicPersistentTileSchedulerILi128ELi96ELi256ELi128ELb1ELb1ELb1ELb1ELb0ELb1EEEEEEEEEvNT_6ParamsE$_ZZN5flash25CollectiveMainloopFwdSm90ILi2EN4cute5tupleIJNS1_1CILi1EEES4_S4_EEENS2_IJNS3_ILi128EEENS3_ILi96EEENS3_ILi64EEEEEELi256EN7cutlass10bfloat16_tEfNSA_4arch4Sm90ELb0ELb1ELb1ELb1ELb1ELb0ELb1ELb1ELb0ELb1ELb1ELb0EE3mmaINS_16FlashAttnFwdSm90ISE_NS_21CollectiveEpilogueFwdINS2_IJS6_NS3_ILi256EEES7_EEES5_SB_SD_Li256ELb1ELb1ELb1ELb0EEENS_36VarlenDynamicPersistentTileSchedulerILi128ELi96ELi256ELi128ELb1ELb1ELb1ELb1ELb0ELb1EEEE13SharedStorageENS1_6TensorINS1_11ArrayEngineIfLm128EEENS1_6LayoutINS2_IJNS2_IJNS3_ILi2EEEST_NS3_ILi32EEEEEES4_S4_EEENS2_IJNS2_IJS4_ST_NS3_ILi4EEEEEENS3_ILi0EEESZ_EEEEEEENS_7SoftmaxILi2ELi0EEEEEbRKNSE_6ParamsENSA_13PipelineAsyncILi2EEES19_RNSA_13PipelineStateILj2EEERT0_RT1_iRiRKNS_16SeqlenInfoQKNewKILb1ELb0EEENS2_IJiiiiEEERT_ENKUliT_T0_T1_E_clIZSF_ISO_S12_S14_EbS17_S19_S19_S1C_S1E_S1G_iS1H_S1L_S1M_S1O_EUlRS1P_iE1_NS3_ILb0EEENS3_ILb1EEEEEDaiS1P_S1Q_S1R_)
$_ZN7cutlass13device_kernelIN5flash11enable_sm90INS1_16FlashAttnFwdSm90INS1_25CollectiveMainloopFwdSm90ILi2EN4cute5tupleIJNS5_1CILi1EEES8_S8_EEENS6_IJNS7_ILi128EEENS7_ILi96EEENS7_ILi64EEEEEELi256ENS_10bfloat16_tEfNS_4arch4Sm90ELb0ELb1ELb1ELb1ELb1ELb0ELb1ELb1ELb0ELb1ELb1ELb0EEENS1_21CollectiveEpilogueFwdINS6_IJSA_NS7_ILi256EEESB_EEES9_SE_SG_Li256ELb1ELb1ELb1ELb0EEENS1_36VarlenDynamicPersistentTileSchedulerILi128ELi96ELi256ELi128ELb1ELb1ELb1ELb1ELb0ELb1EEEEEEEEEvNT_6ParamsE$_ZZN5flash25CollectiveMainloopFwdSm90ILi2EN4cute5tupleIJNS1_1CILi1EEES4_S4_EEENS2_IJNS3_ILi128EEENS3_ILi96EEENS3_ILi64EEEEEELi256EN7cutlass10bfloat16_tEfNSA_4arch4Sm90ELb0ELb1ELb1ELb1ELb1ELb0ELb1ELb1ELb0ELb1ELb1ELb0EE3mmaINS_16FlashAttnFwdSm90ISE_NS_21CollectiveEpilogueFwdINS2_IJS6_NS3_ILi256EEES7_EEES5_SB_SD_Li256ELb1ELb1ELb1ELb0EEENS_36VarlenDynamicPersistentTileSchedulerILi128ELi96ELi256ELi128ELb1ELb1ELb1ELb1ELb0ELb1EEEE13SharedStorageENS1_6TensorINS1_11ArrayEngineIfLm128EEENS1_6LayoutINS2_IJNS2_IJNS3_ILi2EEEST_NS3_ILi32EEEEEES4_S4_EEENS2_IJNS2_IJS4_ST_NS3_ILi4EEEEEENS3_ILi0EEESZ_EEEEEEENS_7SoftmaxILi2ELi0EEEEEbRKNSE_6ParamsENSA_13PipelineAsyncILi2EEES19_RNSA_13PipelineStateILj2EEERT0_RT1_iRiRKNS_16SeqlenInfoQKNewKILb1ELb0EEENS2_IJiiiiEEERT_ENKUliT_T0_T1_E_clIZSF_ISO_S12_S14_EbS17_S19_S19_S1C_S1E_S1G_iS1H_S1L_S1M_S1O_EUlRS1P_iE1_NS3_ILb0EEENS3_ILb1EEEEEDaiS1P_S1Q_S1R_:
        /* <DEDUP_REMOVED lines=48> */
.L_x_12977:
[----:B------:R-:W-:Y:S05]  /*30cb0*/  BSYNC B2 ;  /* 0x0000000000027941 */ /* 0x000fea0003800000 */
.L_x_12976:
        /* <DEDUP_REMOVED lines=17> */
.L_x_12979:
[----:B------:R-:W-:Y:S05]  /*30dd0*/  BSYNC B2 ;  /* 0x0000000000027941 */ /* 0x000fea0003800000 */
.L_x_12978:
        /* <DEDUP_REMOVED lines=10> */
.L_x_12981:
[----:B------:R-:W-:Y:S05]  /*30e80*/  BSYNC B2 ;  /* 0x0000000000027941 */ /* 0x000fea0003800000 */
.L_x_12980:
        /* <DEDUP_REMOVED lines=20> */
[----:B------:R-:W-:Y:S02]  /*30fd0*/  R2UR UR8, R4 ;  /* 0x00000000040872ca */ /* 0x000fe400000e0000 */
[----:B------:R-:W-:-:S02]  /*30fe0*/  R2UR UR6, R6 ;  /* 0x00000000060672ca */ /* 0x000fc400000e0000 */
[C---:B------:R-:W-:Y:S02]  /*30ff0*/  R2UR UR9, R5.reuse ;  /* 0x00000000050972ca */ /* 0x040fe400000e0000 */
[----:B------:R-:W-:Y:S02]  /*31000*/  R2UR UR10, R4 ;  /* 0x00000000040a72ca */ /* 0x000fe400000e0000 */
[----:B------:R-:W-:Y:S02]  /*31010*/  R2UR UR11, R5 ;  /* 0x00000000050b72ca */ /* 0x000fe400000e0000 */
[----:B---3--:R-:W-:Y:S01]  /*31020*/  R2UR UR4, R12 ;  /* 0x000000000c0472ca */ /* 0x008fe200000e0000 */
[----:B------:R-:W-:Y:S01]  /*31030*/  IMAD.MOV.U32 R12, RZ, RZ, 0x1 ;  /* 0x00000001ff0c7424 */ /* 0x000fe200078e00ff */
        /* <DEDUP_REMOVED lines=65> */
.L_x_12984:
[----:B------:R-:W-:Y:S05]  /*31450*/  BSYNC B2 ;  /* 0x0000000000027941 */ /* 0x000fea0003800000 */
.L_x_12983:
        /* <DEDUP_REMOVED lines=17> */
.L_x_12986:
[----:B------:R-:W-:Y:S05]  /*31570*/  BSYNC B2 ;  /* 0x0000000000027941 */ /* 0x000fea0003800000 */
.L_x_12985:
        /* <DEDUP_REMOVED lines=10> */
.L_x_12988:
[----:B------:R-:W-:Y:S05]  /*31620*/  BSYNC B2 ;  /* 0x0000000000027941 */ /* 0x000fea0003800000 */
.L_x_12987:
        /* <DEDUP_REMOVED lines=29> */
[----:B------:R-:W-:Y:S03]  /*31800*/  HGMMA.64x96x16.F32.BF16 R24, gdesc[UR4], R24, UP0, gsb0 ;  /* 0x01600000041879f0 */ /* 0x000fe6000b801818 */
        /* <DEDUP_REMOVED lines=238> */
[----:B------:R0:W-:Y:S01]  /*326f0*/  ST.E desc[UR8][R14.64], R12 ;  /* 0x0000000c0e007985 */ /* 0x0001e2000c101908 */
[----:B------:R-:W1:Y:S01]  /*32700*/  S2R R6, SR_TID.X ;  /* 0x0000000000067919 */ /* 0x000e620000002100 */
[----:B------:R-:W-:Y:S02]  /*32710*/  R2UR UR4, R4 ;  /* 0x00000000040472ca */ /* 0x000fe400000e0000 */
[----:B------:R-:W-:Y:S01]  /*32720*/  R2UR UR5, R5 ;  /* 0x00000000050572ca */ /* 0x000fe200000e0000 */
[----:B------:R-:W2:Y:S04]  /*32730*/  LDL.64 R18, [R0] ;  /* 0x0000000000127983 */ /* 0x000ea80000100a00 */
[----:B0-----:R-:W3:Y:S01]  /*32740*/  LDL.64 R14, [R0+0x18] ;  /* 0x00001800000e7983 */ /* 0x001ee20000100a00 */
[----:B-1----:R-:W-:-:S04]  /*32750*/  SHF.R.U32.HI R7, RZ, 0x7, R6 ;  /* 0x00000007ff077819 */ /* 0x002fc80000011606 */
[----:B------:R-:W-:-:S05]  /*32760*/  IADD3 R7, -R7, 0xb, RZ ;  /* 0x0000000b07077810 */ /* 0x000fca0007ffe1ff */
[----:B------:R0:W-:Y:S06]  /*32770*/  BAR.ARV R7, 0x100 ;  /* 0x000400070000751d */ /* 0x0001ec0000002000 */
[----:B---3--:R-:W3:Y:S01]  /*32780*/  LD.E R20, desc[UR4][R14.64] ;  /* 0x000000040e147980 */ /* 0x008ee2000c101900 */
[----:B------:R-:W-:Y:S02]  /*32790*/  R2UR UR4, R4 ;  /* 0x00000000040472ca */ /* 0x000fe400000e0000 */
[----:B------:R-:W-:Y:S01]  /*327a0*/  R2UR UR5, R5 ;  /* 0x00000000050572ca */ /* 0x000fe200000e0000 */
[----:B------:R-:W-:-:S12]  /*327b0*/  BSSY B2, `(.L_x_12990) ;  /* 0x0000006000027945 */ /* 0x000fd80003800000 */
[----:B--2---:R0:W5:Y:S01]  /*327c0*/  LD.E R13, desc[UR4][R18.64] ;  /* 0x00000004120d7980 */ /* 0x004162000c101900 */
[----:B---3--:R-:W-:-:S04]  /*327d0*/  LOP3.LUT R20, R20, 0x1, RZ, 0xfc, !PT ;  /* 0x0000000114147812 */ /* 0x008fc800078efcff */
[----:B------:R-:W-:-:S13]  /*327e0*/  ISETP.NE.AND P0, PT, R20, 0x3, PT ;  /* 0x000000031400780c */ /* 0x000fda0003f05270 */
[----:B0-----:R-:W-:Y:S05]  /*327f0*/  @!P0 BRA `(.L_x_12991) ;  /* 0x0000000000048947 */ /* 0x001fea0003800000 */
[----:B------:R-:W-:Y:S01]  /*32800*/  BPT.TRAP 0x1 ;  /* 0x000000040000795c */ /* 0x000fe20000300000 */
.L_x_12991:
[----:B------:R-:W-:Y:S05]  /*32810*/  BSYNC B2 ;  /* 0x0000000000027941 */ /* 0x000fea0003800000 */
.L_x_12990:
        /* <DEDUP_REMOVED lines=30> */
[----:B------:R-:W4:Y:S04]  /*32a00*/  LD.E R7, desc[UR6][R8.64+0x4] ;  /* 0x0000040608077980 */ /* 0x000f28000c101900 */
[----:B------:R-:W4:Y:S04]  /*32a10*/  LD.E R73, desc[UR10][R8.64+0xc] ;  /* 0x00000c0a08497980 */ /* 0x000f28000c101900 */
[----:B------:R-:W4:Y:S04]  /*32a20*/  LD.E R74, desc[UR8][R8.64+0x10] ;  /* 0x00001008084a7980 */ /* 0x000f28000c101900 */
[----:B------:R-:W4:Y:S04]  /*32a30*/  LD.E R75, desc[UR12][R8.64+0x14] ;  /* 0x0000140c084b7980 */ /* 0x000f28000c101900 */
[----:B--2---:R-:W2:Y:S01]  /*32a40*/  LD.E R72, desc[UR4][R14.64] ;  /* 0x000000040e487980 */ /* 0x004ea2000c101900 */
[----:B------:R-:W-:-:S02]  /*32a50*/  @P0 R2UR UR4, R4 ;  /* 0x00000000040402ca */ /* 0x000fc400000e0000 */
[----:B------:R-:W-:-:S13]  /*32a60*/  @P0 R2UR UR5, R5 ;  /* 0x00000000050502ca */ /* 0x000fda00000e0000 */
[----:B------:R-:W2:Y:S01]  /*32a70*/  @P0 LD.E R76, desc[UR4][R8.64+0x28] ;  /* 0x00002804084c0980 */ /* 0x000ea2000c101900 */
[----:B------:R-:W-:Y:S02]  /*32a80*/  R2UR UR4, R4 ;  /* 0x00000000040472ca */ /* 0x000fe400000e0000 */
[----:B------:R-:W-:-:S13]  /*32a90*/  R2UR UR5, R5 ;  /* 0x00000000050572ca */ /* 0x000fda00000e0000 */
[----:B------:R-:W2:Y:S01]  /*32aa0*/  LD.E R14, desc[UR4][R8.64+0x8] ;  /* 0x00000804080e7980 */ /* 0x000ea2000c101900 */
[----:B---3--:R-:W-:Y:S01]  /*32ab0*/  ISETP.GE.AND P1, PT, R3, 0x1, PT ;  /* 0x000000010300780c */ /* 0x008fe20003f26270 */
[----:B------:R-:W-:Y:S01]  /*32ac0*/  BSSY B2, `(.L_x_12992) ;  /* 0x00000ae000027945 */ /* 0x000fe20003800000 */
[----:B----4-:R-:W-:Y:S02]  /*32ad0*/  IMAD R75, R10, -0x60, R75 ;  /* 0xffffffa00a4b7824 */ /* 0x010fe400078e024b */
[-C--:B--2---:R-:W-:Y:S01]  /*32ae0*/  FMUL.FTZ R13, R24, R72.reuse ;  /* 0x00000048180d7220 */ /* 0x084fe20000410000 */
        /* <DEDUP_REMOVED lines=15> */
[----:B------:R-:W-:Y:S01]  /*32be0*/  LEA.HI R54, R54, R79, RZ, 0x2 ;  /* 0x0000004f36367211 */ /* 0x000fe200078f10ff */
[-C--:B0-----:R-:W-:Y:S01]  /*32bf0*/  FMUL.FTZ R2, R26, R72.reuse ;  /* 0x000000481a027220 */ /* 0x081fe20000410000 */
[----:B------:R-:W-:Y:S01]  /*32c00*/  SHF.R.S32.HI R57, RZ, 0x1f, R56 ;  /* 0x0000001fff397819 */ /* 0x000fe20000011438 */
[-C--:B------:R-:W-:Y:S01]  /*32c10*/  FMUL.FTZ R26, R42, R72.reuse ;  /* 0x000000482a1a7220 */ /* 0x080fe20000410000 */
[-C--:B------:R-:W-:Y:S01]  /*32c20*/  FMUL.FTZ R18, R30, R72.reuse ;  /* 0x000000481e127220 */ /* 0x080fe20000410000 */
[-C--:B------:R-:W-:Y:S01]  /*32c30*/  FMUL.FTZ R42, R58, R72.reuse ;  /* 0x000000483a2a7220 */ /* 0x080fe20000410000 */
[-C--:B------:R-:W-:Y:S01]  /*32c40*/  FMUL.FTZ R30, R46, R72.reuse ;  /* 0x000000482e1e7220 */ /* 0x080fe20000410000 */
[----:B------:R-:W-:Y:S01]  /*32c50*/  LOP3.LUT R54, R54, 0xfffffffc, RZ, 0xc0, !PT ;  /* 0xfffffffc36367812 */ /* 0x000fe200078ec0ff */
[----:B------:R-:W-:Y:S01]  /*32c60*/  FMUL.FTZ R81, R40, R72 ;  /* 0x0000004828517220 */ /* 0x000fe20000410000 */
[----:B------:R-:W-:Y:S01]  /*32c70*/  LEA.HI R58, R57, R56, RZ, 0x2 ;  /* 0x00000038393a7211 */ /* 0x000fe200078f10ff */
[-C--:B------:R-:W-:Y:S01]  /*32c80*/  FMUL.FTZ R46, R48, R72.reuse ;  /* 0x00000048302e7220 */ /* 0x080fe20000410000 */
[-C--:B------:R-:W-:Y:S01]  /*32c90*/  FMUL.FTZ R48, R52, R72.reuse ;  /* 0x0000004834307220 */ /* 0x080fe20000410000 */
[-C--:B------:R-:W-:Y:S01]  /*32ca0*/  FMUL.FTZ R40, R59, R72.reuse ;  /* 0x000000483b287220 */ /* 0x080fe20000410000 */
[----:B------:R-:W-:Y:S01]  /*32cb0*/  FMUL.FTZ R52, R60, R72 ;  /* 0x000000483c347220 */ /* 0x000fe20000410000 */
[----:B------:R-:W-:Y:S01]  /*32cc0*/  LEA.HI R59, R57, R56, RZ, 0x5 ;  /* 0x00000038393b7211 */ /* 0x000fe200078f28ff */
[----:B------:R-:W-:Y:S01]  /*32cd0*/  IMAD.IADD R79, R79, 0x1, -R54 ;  /* 0x000000014f4f7824 */ /* 0x000fe200078e0a36 */
[----:B------:R-:W-:-:S02]  /*32ce0*/  SHF.R.S32.HI R57, RZ, 0x2, R58 ;  /* 0x00000002ff397819 */ /* 0x000fc4000001143a */
[----:B------:R-:W-:Y:S02]  /*32cf0*/  SHF.R.S32.HI R60, RZ, 0x1f, R58 ;  /* 0x0000001fff3c7819 */ /* 0x000fe4000001143a */
[----:B------:R-:W-:Y:S02]  /*32d00*/  SHF.R.S32.HI R54, RZ, 0x7, R55 ;  /* 0x00000007ff367819 */ /* 0x000fe40000011437 */
[----:B------:R-:W-:Y:S01]  /*32d10*/  LEA.HI R60, R60, R57, RZ, 0x3 ;  /* 0x000000393c3c7211 */ /* 0x000fe200078f18ff */
[-C--:B------:R-:W-:Y:S01]  /*32d20*/  FMUL.FTZ R19, R31, R72.reuse ;  /* 0x000000481f137220 */ /* 0x080fe20000410000 */
[----:B------:R-:W-:Y:S01]  /*32d30*/  SHF.R.S32.HI R59, RZ, 0x5, R59 ;  /* 0x00000005ff3b7819 */ /* 0x000fe2000001143b */
[----:B------:R-:W-:Y:S01]  /*32d40*/  FMUL.FTZ R31, R47, R72 ;  /* 0x000000482f1f7220 */ /* 0x000fe20000410000 */
[----:B------:R-:W-:Y:S01]  /*32d50*/  LEA.HI R55, R55, R54, RZ, 0x1 ;  /* 0x0000003637377211 */ /* 0x000fe200078f08ff */
[-C--:B------:R-:W-:Y:S01]  /*32d60*/  FMUL.FTZ R47, R49, R72.reuse ;  /* 0x00000048312f7220 */ /* 0x080fe20000410000 */
[----:B------:R-:W-:Y:S01]  /*32d70*/  LOP3.LUT R60, R60, 0xfffffff8, RZ, 0xc0, !PT ;  /* 0xfffffff83c3c7812 */ /* 0x000fe200078ec0ff */
[-C--:B------:R-:W-:Y:S01]  /*32d80*/  FMUL.FTZ R49, R53, R72.reuse ;  /* 0x0000004835317220 */ /* 0x080fe20000410000 */
[----:B------:R-:W-:Y:S01]  /*32d90*/  FMUL.FTZ R53, R61, R72 ;  /* 0x000000483d357220 */ /* 0x000fe20000410000 */
[----:B------:R-:W-:Y:S01]  /*32da0*/  LOP3.LUT R55, R55, 0x3fffffe, RZ, 0xc0, !PT ;  /* 0x03fffffe37377812 */ /* 0x000fe200078ec0ff */
[----:B------:R-:W-:Y:S01]  /*32db0*/  IMAD R61, R80, 0x8, R59 ;  /* 0x00000008503d7824 */ /* 0x000fe200078e023b */
[----:B------:R-:W-:Y:S01]  /*32dc0*/  LEA.HI R59, R79, R79, RZ, 0x1 ;  /* 0x0000004f4f3b7211 */ /* 0x000fe200078f08ff */
[----:B------:R-:W-:-:S02]  /*32dd0*/  IMAD.IADD R60, R57, 0x1, -R60 ;  /* 0x00000001393c7824 */ /* 0x000fc400078e0a3c */
[----:B------:R-:W-:Y:S01]  /*32de0*/  IMAD.IADD R55, R54, 0x1, -R55 ;  /* 0x0000000136377824 */ /* 0x000fe200078e0a37 */
[----:B------:R-:W-:Y:S01]  /*32df0*/  LOP3.LUT R54, R59, 0x1ffffffe, RZ, 0xc0, !PT ;  /* 0x1ffffffe3b367812 */ /* 0x000fe200078ec0ff */
[----:B------:R-:W-:Y:S02]  /*32e00*/  IMAD.U32 R60, R61, 0x10, R60 ;  /* 0x000000103d3c7824 */ /* 0x000fe400078e003c */
[-C--:B------:R-:W-:Y:S01]  /*32e10*/  FMUL.FTZ R82, R45, R72.reuse ;  /* 0x000000482d527220 */ /* 0x080fe20000410000 */
[-C--:B------:R-:W-:Y:S01]  /*32e20*/  FMUL.FTZ R45, R63, R72.reuse ;  /* 0x000000483f2d7220 */ /* 0x080fe20000410000 */
[----:B------:R-:W-:Y:S01]  /*32e30*/  FMUL.FTZ R63, R65, R72 ;  /* 0x00000048413f7220 */ /* 0x000fe20000410000 */
        /* <DEDUP_REMOVED lines=101> */
.L_x_12997:
[----:B------:R-:W-:Y:S05]  /*33490*/  BSYNC B4 ;  /* 0x0000000000047941 */ /* 0x000fea0003800000 */
.L_x_12996:
[----:B------:R-:W-:Y:S01]  /*334a0*/  LOP3.LUT R58, RZ, R58, RZ, 0x33, !PT ;  /* 0x0000003aff3a7212 */ /* 0x000fe200078e33ff */
[----:B------:R-:W-:Y:S06]  /*334b0*/  BRA `(.L_x_12998) ;  /* 0x0000000000287947 */ /* 0x000fec0003800000 */
.L_x_12995:
        /* <DEDUP_REMOVED lines=10> */
.L_x_12998:
[----:B------:R-:W-:Y:S05]  /*33560*/  BSYNC B3 ;  /* 0x0000000000037941 */ /* 0x000fea0003800000 */
.L_x_12994:
[----:B------:R-:W-:-:S05]  /*33570*/  IMAD R59, R3, R58, R67 ;  /* 0x0000003a033b7224 */ /* 0x000fca00078e0243 */
[----:B------:R-:W-:Y:S02]  /*33580*/  VIMNMX R66, R66, R59, !PT ;  /* 0x0000003b42427248 */ /* 0x000fe40007fe0100 */
[----:B------:R-:W-:-:S07]  /*33590*/  VIADDMNMX R64, R59, R3, R64, PT ;  /* 0x000000033b407246 */ /* 0x000fce0003800140 */
.L_x_12993:
[----:B------:R-:W-:Y:S05]  /*335a0*/  BSYNC B2 ;  /* 0x0000000000027941 */ /* 0x000fea0003800000 */
.L_x_12992:
        /* <DEDUP_REMOVED lines=136> */
.L_x_13004:
[----:B------:R-:W-:Y:S05]  /*33e30*/  BSYNC B4 ;  /* 0x0000000000047941 */ /* 0x000fea0003800000 */
.L_x_13003:
[----:B------:R-:W-:Y:S01]  /*33e40*/  LOP3.LUT R14, RZ, R14, RZ, 0x33, !PT ;  /* 0x0000000eff0e7212 */ /* 0x000fe200078e33ff */
[----:B------:R-:W-:Y:S06]  /*33e50*/  BRA `(.L_x_13005) ;  /* 0x0000000000287947 */ /* 0x000fec0003800000 */
.L_x_13002:
        /* <DEDUP_REMOVED lines=10> */
.L_x_13005:
[----:B------:R-:W-:Y:S05]  /*33f00*/  BSYNC B3 ;  /* 0x0000000000037941 */ /* 0x000fea0003800000 */
.L_x_13001:
[----:B------:R-:W-:-:S05]  /*33f10*/  IMAD R7, R3, R14, R67 ;  /* 0x0000000e03077224 */ /* 0x000fca00078e0243 */
[----:B------:R-:W-:Y:S02]  /*33f20*/  VIADDMNMX R74, R7, R3, R74, PT ;  /* 0x00000003074a7246 */ /* 0x000fe4000380014a */
[----:B------:R-:W-:-:S07]  /*33f30*/  VIMNMX R72, R72, R7, !PT ;  /* 0x0000000748487248 */ /* 0x000fce0007fe0100 */
.L_x_13000:
[----:B------:R-:W-:Y:S05]  /*33f40*/  BSYNC B2 ;  /* 0x0000000000027941 */ /* 0x000fea0003800000 */
.L_x_12999:
[----:B------:R-:W-:Y:S02]  /*33f50*/  ISETP.GT.AND P0, PT, R72, 0x1, !P0 ;  /* 0x000000014800780c */ /* 0x000fe40004704270 */
[----:B------:R-:W-:Y:S02]  /*33f60*/  ISETP.NE.AND P6, PT, R71, RZ, PT ;  /* 0x000000ff4700720c */ /* 0x000fe40003fc5270 */
[----:B------:R-:W-:Y:S02]  /*33f70*/  ISETP.LT.OR P0, PT, R74, 0x2, P0 ;  /* 0x000000024a00780c */ /* 0x000fe40000701670 */
[----:B------:R-:W-:Y:S02]  /*33f80*/  ISETP.GT.AND P1, PT, R72, 0x8, !P1 ;  /* 0x000000084800780c */ /* 0x000fe40004f24270 */
[----:B------:R-:W-:Y:S02]  /*33f90*/  FSEL R71, R15, -INF , !P0 ;  /* 0xff8000000f477808 */ /* 0x000fe40004000000 */
[----:B------:R-:W2:Y:S01]  /*33fa0*/  LDL.64 R14, [R0+0x70] ;  /* 0x00007000000e7983 */ /* 0x000ea20000100a00 */
[----:B------:R-:W-:-:S02]  /*33fb0*/  ISETP.NE.AND P0, PT, R70, RZ, PT ;  /* 0x000000ff4600720c */ /* 0x000fc40003f05270 */
[----:B------:R-:W-:Y:S02]  /*33fc0*/  ISETP.LT.OR P1, PT, R74, 0x9, P1 ;  /* 0x000000094a00780c */ /* 0x000fe40000f21670 */
        /* <DEDUP_REMOVED lines=66> */
[----:B------:R-:W-:Y:S01]  /*343f0*/  ISETP.GT.AND P1, PT, R72, 0x48, !P1 ;  /* 0x000000484800780c */ /* 0x000fe20004f24270 */
        /* <DEDUP_REMOVED lines=9> */
[C---:B------:R-:W-:Y:S02]  /*34490*/  ISETP.LT.OR P2, PT, R74.reuse, 0x4a, P2 ;  /* 0x0000004a4a00780c */ /* 0x040fe40001741670 */
[----:B------:R-:W-:Y:S02]  /*344a0*/  FSEL R43, R43, -INF , !P1 ;  /* 0xff8000002b2b7808 */ /* 0x000fe40004800000 */
[----:B------:R-:W-:-:S02]  /*344b0*/  ISETP.LT.OR P3, PT, R74, 0x51, P3 ;  /* 0x000000514a00780c */ /* 0x000fc40001f61670 */
[----:B------:R-:W-:Y:S02]  /*344c0*/  FSEL R45, R45, -INF , !P2 ;  /* 0xff8000002d2d7808 */ /* 0x000fe40005000000 */
[----:B------:R-:W-:Y:S02]  /*344d0*/  ISETP.LT.OR P4, PT, R74, 0x52, P4 ;  /* 0x000000524a00780c */ /* 0x000fe40002781670 */
[----:B------:R-:W-:Y:S02]  /*344e0*/  FSEL R54, R54, -INF , !P3 ;  /* 0xff80000036367808 */ /* 0x000fe40005800000 */
        /* <DEDUP_REMOVED lines=97> */
[----:B------:R-:W-:Y:S01]  /*34b00*/  FMUL.FTZ R44, R9, R74 ;  /* 0x0000004a092c7220 */ /* 0x000fe20000410000 */
[----:B------:R-:W-:-:S04]  /*34b10*/  FFMA.FTZ R30, R29, R9, -R14 ;  /* 0x000000091d1e7223 */ /* 0x000fc8000001080e */
[----:B------:R-:W-:Y:S01]  /*34b20*/  FSEL R44, R44, RZ, P0 ;  /* 0x000000ff2c2c7208 */ /* 0x000fe20000000000 */
[-CC-:B------:R-:W-:Y:S01]  /*34b30*/  FFMA.FTZ R29, R28, R9.reuse, -R14.reuse ;  /* 0x000000091c1d7223 */ /* 0x180fe2000001080e */
[----:B------:R-:W-:-:S03]  /*34b40*/  FFMA.FTZ R172, R37, R9, -R14 ;  /* 0x0000000925ac7223 */ /* 0x000fc6000001080e */
[-C--:B------:R-:W-:Y:S01]  /*34b50*/  FFMA.FTZ R28, R26, R9.reuse, -R44 ;  /* 0x000000091a1c7223 */ /* 0x080fe2000001082c */
[-C--:B------:R-:W-:Y:S01]  /*34b60*/  FFMA.FTZ R40, R78, R9.reuse, -R14 ;  /* 0x000000094e287223 */ /* 0x080fe2000001080e */
[-C--:B------:R-:W-:Y:S01]  /*34b70*/  FFMA.FTZ R173, R71, R9.reuse, -R44 ;  /* 0x0000000947ad7223 */ /* 0x080fe2000001082c */
[----:B------:R-:W4:Y:S01]  /*34b80*/  MUFU.EX2 R172, R172 ;  /* 0x000000ac00ac7308 */ /* 0x000f220000000800 */
[-C--:B------:R-:W-:Y:S01]  /*34b90*/  FFMA.FTZ R39, R58, R9.reuse, -R14 ;  /* 0x000000093a277223 */ /* 0x080fe2000001080e */
[----:B------:R-:W-:-:S06]  /*34ba0*/  FFMA.FTZ R27, R18, R9, -R44 ;  /* 0x00000009121b7223 */ /* 0x000fcc000001082c */
[----:B------:R-:W0:Y:S01]  /*34bb0*/  MUFU.EX2 R28, R28 ;  /* 0x0000001c001c7308 */ /* 0x000e220000000800 */
[-C--:B------:R-:W-:Y:S01]  /*34bc0*/  FFMA.FTZ R174, R59, R9.reuse, -R14 ;  /* 0x000000093bae7223 */ /* 0x080fe2000001080e */
[----:B------:R-:W-:-:S06]  /*34bd0*/  FFMA.FTZ R175, R70, R9, -R44 ;  /* 0x0000000946af7223 */ /* 0x000fcc000001082c */
[----:B------:R-:W1:Y:S01]  /*34be0*/  MUFU.EX2 R40, R40 ;  /* 0x0000002800287308 */ /* 0x000e620000000800 */
[-C--:B------:R-:W-:Y:S01]  /*34bf0*/  FFMA.FTZ R38, R32, R9.reuse, -R14 ;  /* 0x0000000920267223 */ /* 0x080fe2000001080e */
[----:B------:R-:W-:-:S06]  /*34c00*/  FFMA.FTZ R26, R64, R9, -R44 ;  /* 0x00000009401a7223 */ /* 0x000fcc000001082c */
[----:B------:R-:W2:Y:S01]  /*34c10*/  MUFU.EX2 R173, R173 ;  /* 0x000000ad00ad7308 */ /* 0x000ea20000000800 */
[-C--:B------:R-:W-:Y:S01]  /*34c20*/  FFMA.FTZ R152, R61, R9.reuse, -R14 ;  /* 0x000000093d987223 */ /* 0x080fe2000001080e */
[----:B------:R-:W-:-:S06]  /*34c30*/  FFMA.FTZ R153, R69, R9, -R44 ;  /* 0x0000000945997223 */ /* 0x000fcc000001082c */
[----:B------:R-:W3:Y:S01]  /*34c40*/  MUFU.EX2 R39, R39 ;  /* 0x0000002700277308 */ /* 0x000ee20000000800 */
[----:B------:R-:W-:-:S07]  /*34c50*/  FFMA.FTZ R37, R36, R9, -R14 ;  /* 0x0000000924257223 */ /* 0x000fce000001080e */
[----:B------:R-:W3:Y:S01]  /*34c60*/  MUFU.EX2 R27, R27 ;  /* 0x0000001b001b7308 */ /* 0x000ee20000000800 */
[-CC-:B------:R-:W-:Y:S01]  /*34c70*/  FFMA.FTZ R156, R33, R9.reuse, -R14.reuse ;  /* 0x00000009219c7223 */ /* 0x180fe2000001080e */
[-CC-:B------:R-:W-:Y:S01]  /*34c80*/  FFMA.FTZ R154, R60, R9.reuse, -R14.reuse ;  /* 0x000000093c9a7223 */ /* 0x180fe2000001080e */
[-CC-:B------:R-:W-:Y:S01]  /*34c90*/  FFMA.FTZ R36, R81, R9.reuse, -R14.reuse ;  /* 0x0000000951247223 */ /* 0x180fe2000001080e */
[----:B------:R-:W-:-:S04]  /*34ca0*/  FFMA.FTZ R158, R82, R9, -R14 ;  /* 0x00000009529e7223 */ /* 0x000fc8000001080e */
        /* <DEDUP_REMOVED lines=9> */
[-CC-:B------:R-:W-:Y:S01]  /*34d40*/  FFMA.FTZ R166, R53, R9.reuse, -R14.reuse ;  /* 0x0000000935a67223 */ /* 0x180fe2000001080e */
[-CC-:B------:R-:W-:Y:S01]  /*34d50*/  FFMA.FTZ R168, R41, R9.reuse, -R14.reuse ;  /* 0x0000000929a87223 */ /* 0x180fe2000001080e */
[-C--:B------:R-:W-:Y:S01]  /*34d60*/  FFMA.FTZ R170, R13, R9.reuse, -R14 ;  /* 0x000000090daa7223 */ /* 0x080fe2000001080e */
[----:B----4-:R-:W-:Y:S01]  /*34d70*/  FADD.FTZ R73, R172, R73 ;  /* 0x00000049ac497221 */ /* 0x010fe20000010000 */
[----:B------:R-:W4:Y:S01]  /*34d80*/  MUFU.EX2 R38, R38 ;  /* 0x0000002600267308 */ /* 0x000f220000000800 */
[----:B0-----:R-:W-:Y:S01]  /*34d90*/  FADD.FTZ R14, R28, R15 ;  /* 0x0000000f1c0e7221 */ /* 0x001fe20000010000 */
[----:B------:R-:W-:Y:S01]  /*34da0*/  FFMA.FTZ R25, R24, R9, -R44 ;  /* 0x0000000918197223 */ /* 0x000fe2000001082c */
[----:B-1----:R-:W-:-:S05]  /*34db0*/  FADD.FTZ R18, R40, R73 ;  /* 0x0000004928127221 */ /* 0x002fca0000010000 */
[----:B------:R-:W0:Y:S01]  /*34dc0*/  MUFU.EX2 R26, R26 ;  /* 0x0000001a001a7308 */ /* 0x000e220000000800 */
[----:B--2---:R-:W-:Y:S01]  /*34dd0*/  FADD.FTZ R14, R173, R14 ;  /* 0x0000000ead0e7221 */ /* 0x004fe20000010000 */
[----:B------:R-:W-:Y:S01]  /*34de0*/  FFMA.FTZ R155, R68, R9, -R44 ;  /* 0x00000009449b7223 */ /* 0x000fe2000001082c */
[----:B---3--:R-:W-:-:S05]  /*34df0*/  FADD.FTZ R13, R39, R18 ;  /* 0x00000012270d7221 */ /* 0x008fca0000010000 */
[----:B------:R-:W1:Y:S01]  /*34e00*/  MUFU.EX2 R152, R152 ;  /* 0x0000009800987308 */ /* 0x000e620000000800 */
[----:B------:R-:W-:Y:S01]  /*34e10*/  FADD.FTZ R14, R27, R14 ;  /* 0x0000000e1b0e7221 */ /* 0x000fe20000010000 */
[----:B------:R-:W-:-:S06]  /*34e20*/  FFMA.FTZ R24, R20, R9, -R44 ;  /* 0x0000000914187223 */ /* 0x000fcc000001082c */
[----:B------:R-:W2:Y:S01]  /*34e30*/  MUFU.EX2 R153, R153 ;  /* 0x0000009900997308 */ /* 0x000ea20000000800 */
[----:B------:R-:W-:Y:S01]  /*34e40*/  FADD.FTZ R13, R174, R13 ;  /* 0x0000000dae0d7221 */ /* 0x000fe20000010000 */
        /* <DEDUP_REMOVED lines=10> */
[----:B-1----:R-:W-:Y:S01]  /*34ef0*/  FADD.FTZ R42, R152, R13 ;  /* 0x0000000d982a7221 */ /* 0x002fe20000010000 */
[----:B--2---:R-:W-:-:S05]  /*34f00*/  FADD.FTZ R14, R153, R14 ;  /* 0x0000000e990e7221 */ /* 0x004fca0000010000 */
        /* <DEDUP_REMOVED lines=75> */
[----:B------:R-:W-:-:S03]  /*353c0*/  FADD.FTZ R42, R169, R42 ;  /* 0x0000002aa92a7221 */ /* 0x000fc60000010000 */
[----:B0-----:R-:W-:Y:S01]  /*353d0*/  FADD.FTZ R9, R29, R44 ;  /* 0x0000002c1d097221 */ /* 0x001fe20000010000 */
[----:B----4-:R-:W-:-:S03]  /*353e0*/  FADD.FTZ R42, R13, R42 ;  /* 0x0000002a0d2a7221 */ /* 0x010fc60000010000 */
[----:B-1----:R-:W-:Y:S01]  /*353f0*/  FADD.FTZ R9, R170, R9 ;  /* 0x00000009aa097221 */ /* 0x002fe20000010000 */
[----:B--2---:R-:W-:-:S04]  /*35400*/  FADD.FTZ R41, R171, R42 ;  /* 0x0000002aab297221 */ /* 0x004fc80000010000 */
[----:B------:R-:W-:Y:S04]  /*35410*/  ST.E desc[UR4][R2.64+0x10], R9 ;  /* 0x0000100902007985 */ /* 0x000fe8000c101904 */
[----:B------:R0:W-:Y:S04]  /*35420*/  ST.E desc[UR6][R2.64+0x14], R41 ;  /* 0x0000142902007985 */ /* 0x0001e8000c101906 */
[----:B0-----:R-:W2:Y:S01]  /*35430*/  LDL.64 R2, [R0+0x80] ;  /* 0x0000800000027983 */ /* 0x001ea20000100a00 */
        /* <DEDUP_REMOVED lines=100> */
[----:B------:R-:W3:Y:S04]  /*35a80*/  LD.E R90, desc[UR14][R2.64+0x6c] ;  /* 0x00006c0e025a7980 */ /* 0x000ee8000c101900 */
[----:B0-----:R-:W4:Y:S01]  /*35a90*/  LD.E R91, desc[UR12][R2.64+0x68] ;  /* 0x0000680c025b7980 */ /* 0x001f22000c101900 */
[C---:B------:R-:W-:Y:S01]  /*35aa0*/  FMUL.FTZ R83, R8.reuse, R83 ;  /* 0x0000005308537220 */ /* 0x040fe20000410000 */
[C---:B------:R-:W-:Y:S02]  /*35ab0*/  FMUL.FTZ R79, R8.reuse, R79 ;  /* 0x0000004f084f7220 */ /* 0x040fe40000410000 */
[----:B------:R0:W-:Y:S04]  /*35ac0*/  ST.E desc[UR4][R2.64+0x44], R85 ;  /* 0x0000445502007985 */ /* 0x0001e8000c101904 */
[----:B-1----:R-:W3:Y:S01]  /*35ad0*/  LD.E R89, desc[UR24][R2.64+0x78] ;  /* 0x0000781802597980 */ /* 0x002ee2000c101900 */
[----:B------:R-:W-:-:S03]  /*35ae0*/  FMUL.FTZ R81, R8, R81 ;  /* 0x0000005108517220 */ /* 0x000fc60000410000 */
[----:B------:R1:W-:Y:S04]  /*35af0*/  ST.E desc[UR6][R2.64+0x50], R87 ;  /* 0x0000505702007985 */ /* 0x0003e8000c101906 */
[----:B0-----:R-:W3:Y:S04]  /*35b00*/  LD.E R85, desc[UR26][R2.64+0x7c] ;  /* 0x00007c1a02557980 */ /* 0x001ee8000c101900 */
[----:B------:R-:W3:Y:S01]  /*35b10*/  LD.E R88, desc[UR16][R2.64+0x88] ;  /* 0x0000881002587980 */ /* 0x000ee2000c101900 */
[----:B------:R-:W-:-:S03]  /*35b20*/  FMUL.FTZ R77, R8, R77 ;  /* 0x0000004d084d7220 */ /* 0x000fc60000410000 */
[----:B-1----:R-:W3:Y:S04]  /*35b30*/  LD.E R87, desc[UR18][R2.64+0x8c] ;  /* 0x00008c1202577980 */ /* 0x002ee8000c101900 */
[----:B------:R-:W3:Y:S04]  /*35b40*/  LD.E R86, desc[UR20][R2.64+0x98] ;  /* 0x0000981402567980 */ /* 0x000ee8000c101900 */
[----:B------:R0:W-:Y:S04]  /*35b50*/  ST.E desc[UR8][R2.64+0x40], R83 ;  /* 0x0000405302007985 */ /* 0x0001e8000c101908 */
[----:B------:R-:W3:Y:S01]  /*35b60*/  LD.E R84, desc[UR6][R2.64+0x9c] ;  /* 0x00009c0602547980 */ /* 0x000ee2000c101900 */
[----:B------:R-:W-:-:S03]  /*35b70*/  FMUL.FTZ R73, R8, R73 ;  /* 0x0000004908497220 */ /* 0x000fc60000410000 */
[----:B------:R1:W-:Y:S04]  /*35b80*/  ST.E desc[UR4][R2.64+0x30], R79 ;  /* 0x0000304f02007985 */ /* 0x0003e8000c101904 */
[----:B0-----:R-:W3:Y:S01]  /*35b90*/  LD.E R83, desc[UR10][R2.64+0xa8] ;  /* 0x0000a80a02537980 */ /* 0x001ee2000c101900 */
[----:B------:R-:W-:-:S03]  /*35ba0*/  FMUL.FTZ R75, R8, R75 ;  /* 0x0000004b084b7220 */ /* 0x000fc60000410000 */
[----:B------:R0:W-:Y:S04]  /*35bb0*/  ST.E desc[UR6][R2.64+0x34], R81 ;  /* 0x0000345102007985 */ /* 0x0001e8000c101906 */
[----:B-1----:R-:W3:Y:S04]  /*35bc0*/  LD.E R79, desc[UR12][R2.64+0xac] ;  /* 0x0000ac0c024f7980 */ /* 0x002ee8000c101900 */
[----:B------:R-:W3:Y:S04]  /*35bd0*/  LD.E R82, desc[UR14][R2.64+0xb8] ;  /* 0x0000b80e02527980 */ /* 0x000ee8000c101900 */
[----:B0-----:R-:W3:Y:S04]  /*35be0*/  LD.E R81, desc[UR16][R2.64+0xbc] ;  /* 0x0000bc1002517980 */ /* 0x001ee8000c101900 */
[----:B------:R-:W3:Y:S01]  /*35bf0*/  LD.E R80, desc[UR18][R2.64+0xc8] ;  /* 0x0000c81202507980 */ /* 0x000ee2000c101900 */
[----:B------:R-:W-:-:S03]  /*35c00*/  FMUL.FTZ R71, R8, R71 ;  /* 0x0000004708477220 */ /* 0x000fc60000410000 */
[----:B------:R0:W-:Y:S04]  /*35c10*/  ST.E desc[UR10][R2.64+0x24], R77 ;  /* 0x0000244d02007985 */ /* 0x0001e8000c10190a */
[----:B------:R-:W3:Y:S01]  /*35c20*/  LD.E R78, desc[UR20][R2.64+0xcc] ;  /* 0x0000cc14024e7980 */ /* 0x000ee2000c101900 */
[----:B------:R-:W-:-:S03]  /*35c30*/  FMUL.FTZ R69, R8, R69 ;  /* 0x0000004508457220 */ /* 0x000fc60000410000 */
[----:B------:R1:W-:Y:S04]  /*35c40*/  ST.E desc[UR6][R2.64+0x14], R73 ;  /* 0x0000144902007985 */ /* 0x0003e8000c101906 */
[----:B0-----:R-:W3:Y:S04]  /*35c50*/  LD.E R77, desc[UR22][R2.64+0xd8] ;  /* 0x0000d816024d7980 */ /* 0x001ee8000c101900 */
[----:B------:R-:W3:Y:S01]  /*35c60*/  LD.E R76, desc[UR24][R2.64+0xdc] ;  /* 0x0000dc18024c7980 */ /* 0x000ee2000c101900 */
[----:B------:R-:W-:-:S03]  /*35c70*/  FMUL.FTZ R67, R8, R67 ;  /* 0x0000004308437220 */ /* 0x000fc60000410000 */
[----:B------:R0:W-:Y:S04]  /*35c80*/  ST.E desc[UR8][R2.64+0x20], R75 ;  /* 0x0000204b02007985 */ /* 0x0001e8000c101908 */
[----:B-1----:R-:W3:Y:S04]  /*35c90*/  LD.E R73, desc[UR10][R2.64+0xe8] ;  /* 0x0000e80a02497980 */ /* 0x002ee8000c101900 */
[----:B------:R-:W3:Y:S04]  /*35ca0*/  LD.E R74, desc[UR14][R2.64+0xf8] ;  /* 0x0000f80e024a7980 */ /* 0x000ee8000c101900 */
[----:B0-----:R-:W3:Y:S01]  /*35cb0*/  LD.E R75, desc[UR12][R2.64+0xec] ;  /* 0x0000ec0c024b7980 */ /* 0x001ee2000c101900 */
[----:B------:R-:W-:-:S03]  /*35cc0*/  FMUL.FTZ R63, R8, R63 ;  /* 0x0000003f083f7220 */ /* 0x000fc60000410000 */
[----:B------:R-:W3:Y:S01]  /*35cd0*/  LD.E R72, desc[UR16][R2.64+0xfc] ;  /* 0x0000fc1002487980 */ /* 0x000ee2000c101900 */
[----:B------:R-:W-:-:S03]  /*35ce0*/  FMUL.FTZ R65, R8, R65 ;  /* 0x0000004108417220 */ /* 0x000fc60000410000 */
[----:B------:R0:W-:Y:S04]  /*35cf0*/  ST.E desc[UR4][R2.64+0x10], R71 ;  /* 0x0000104702007985 */ /* 0x0001e8000c101904 */
[----:B------:R-:W3:Y:S04]  /*35d00*/  LD.E R70, desc[UR18][R2.64+0x108] ;  /* 0x0001081202467980 */ /* 0x000ee8000c101900 */
[----:B------:R1:W-:Y:S04]  /*35d10*/  ST.E desc[UR6][R2.64+0x4], R69 ;  /* 0x0000044502007985 */ /* 0x0003e8000c101906 */
[----:B0-----:R-:W3:Y:S01]  /*35d20*/  LD.E R71, desc[UR20][R2.64+0x10c] ;  /* 0x00010c1402477980 */ /* 0x001ee2000c101900 */
[----:B------:R-:W-:-:S03]  /*35d30*/  FMUL.FTZ R61, R8, R61 ;  /* 0x0000003d083d7220 */ /* 0x000fc60000410000 */
[----:B------:R0:W-:Y:S04]  /*35d40*/  ST.E desc[UR4][R2.64], R67 ;  /* 0x0000004302007985 */ /* 0x0001e8000c101904 */
[----:B-1----:R-:W3:Y:S04]  /*35d50*/  LD.E R69, desc[UR12][R2.64+0x118] ;  /* 0x0001180c02457980 */ /* 0x002ee8000c101900 */
[----:B------:R-:W3:Y:S04]  /*35d60*/  LD.E R68, desc[UR22][R2.64+0x128] ;  /* 0x0001281602447980 */ /* 0x000ee8000c101900 */
[----:B0-----:R-:W3:Y:S01]  /*35d70*/  LD.E R67, desc[UR14][R2.64+0x11c] ;  /* 0x00011c0e02437980 */ /* 0x001ee2000c101900 */
[----:B------:R-:W-:-:S03]  /*35d80*/  FMUL.FTZ R59, R8, R59 ;  /* 0x0000003b083b7220 */ /* 0x000fc60000410000 */
[----:B------:R0:W-:Y:S04]  /*35d90*/  ST.E desc[UR8][R2.64+0x74], R63 ;  /* 0x0000743f02007985 */ /* 0x0001e8000c101908 */
[----:B------:R-:W3:Y:S04]  /*35da0*/  LD.E R66, desc[UR16][R2.64+0x12c] ;  /* 0x00012c1002427980 */ /* 0x000ee8000c101900 */
[----:B------:R1:W-:Y:S04]  /*35db0*/  ST.E desc[UR10][R2.64+0x80], R65 ;  /* 0x0000804102007985 */ /* 0x0003e8000c10190a */
[----:B0-----:R-:W3:Y:S01]  /*35dc0*/  LD.E R63, desc[UR18][R2.64+0x138] ;  /* 0x00013812023f7980 */ /* 0x001ee2000c101900 */
[----:B------:R-:W-:-:S03]  /*35dd0*/  FMUL.FTZ R57, R8, R57 ;  /* 0x0000003908397220 */ /* 0x000fc60000410000 */
[----:B------:R-:W3:Y:S04]  /*35de0*/  LD.E R64, desc[UR24][R2.64+0x148] ;  /* 0x0001481802407980 */ /* 0x000ee8000c101900 */
[----:B-1----:R-:W3:Y:S04]  /*35df0*/  LD.E R65, desc[UR20][R2.64+0x13c] ;  /* 0x00013c1402417980 */ /* 0x002ee8000c101900 */
[----:B------:R0:W-:Y:S04]  /*35e00*/  ST.E desc[UR6][R2.64+0x70], R61 ;  /* 0x0000703d02007985 */ /* 0x0001e8000c101906 */
[----:B------:R-:W3:Y:S01]  /*35e10*/  LD.E R62, desc[UR6][R2.64+0x14c] ;  /* 0x00014c06023e7980 */ /* 0x000ee2000c101900 */
[----:B------:R-:W-:-:S03]  /*35e20*/  FMUL.FTZ R55, R8, R55 ;  /* 0x0000003708377220 */ /* 0x000fc60000410000 */
[----:B------:R-:W3:Y:S04]  /*35e30*/  LD.E R60, desc[UR12][R2.64+0x15c] ;  /* 0x00015c0c023c7980 */ /* 0x000ee8000c101900 */
[----:B0-----:R-:W3:Y:S04]  /*35e40*/  LD.E R61, desc[UR8][R2.64+0x158] ;  /* 0x00015808023d7980 */ /* 0x001ee8000c101900 */
[----:B------:R0:W-:Y:S04]  /*35e50*/  ST.E desc[UR4][R2.64+0x64], R59 ;  /* 0x0000643b02007985 */ /* 0x0001e8000c101904 */
[----:B------:R-:W3:Y:S01]  /*35e60*/  LD.E R56, desc[UR14][R2.64+0x168] ;  /* 0x0001680e02387980 */ /* 0x000ee2000c101900 */
[----:B------:R-:W-:-:S03]  /*35e70*/  FMUL.FTZ R53, R8, R53 ;  /* 0x0000003508357220 */ /* 0x000fc60000410000 */
[----:B------:R1:W-:Y:S04]  /*35e80*/  ST.E desc[UR4][R2.64+0x84], R57 ;  /* 0x0000843902007985 */ /* 0x0003e8000c101904 */
[----:B0-----:R-:W3:Y:S04]  /*35e90*/  LD.E R59, desc[UR16][R2.64+0x16c] ;  /* 0x00016c10023b7980 */ /* 0x001ee8000c101900 */
[----:B------:R-:W3:Y:S01]  /*35ea0*/  LD.E R58, desc[UR18][R2.64+0x178] ;  /* 0x00017812023a7980 */ /* 0x000ee2000c101900 */
[----:B------:R-:W-:-:S03]  /*35eb0*/  FMUL.FTZ R51, R8, R51 ;  /* 0x0000003308337220 */ /* 0x000fc60000410000 */
[----:B-1----:R-:W3:Y:S04]  /*35ec0*/  LD.E R57, desc[UR20][R2.64+0x17c] ;  /* 0x00017c1402397980 */ /* 0x002ee8000c101900 */
[----:B------:R0:W-:Y:S01]  /*35ed0*/  ST.E desc[UR8][R2.64+0xa0], R55 ;  /* 0x0000a03702007985 */ /* 0x0001e2000c101908 */
[----:B------:R-:W-:-:S03]  /*35ee0*/  FMUL.FTZ R47, R8, R47 ;  /* 0x0000002f082f7220 */ /* 0x000fc60000410000 */
[----:B------:R-:W3:Y:S01]  /*35ef0*/  LD.E R54, desc[UR24][R2.64+0x18c] ;  /* 0x00018c1802367980 */ /* 0x000ee2000c101900 */
[----:B------:R-:W-:-:S03]  /*35f00*/  FMUL.FTZ R45, R8, R45 ;  /* 0x0000002d082d7220 */ /* 0x000fc60000410000 */
[----:B------:R1:W-:Y:S04]  /*35f10*/  ST.E desc[UR6][R2.64+0x94], R53 ;  /* 0x0000943502007985 */ /* 0x0003e8000c101906 */
[----:B0-----:R-:W3:Y:S01]  /*35f20*/  LD.E R55, desc[UR22][R2.64+0x188] ;  /* 0x0001881602377980 */ /* 0x001ee2000c101900 */
[----:B------:R-:W-:-:S03]  /*35f30*/  FMUL.FTZ R46, R8, R49 ;  /* 0x00000031082e7220 */ /* 0x000fc60000410000 */
[----:B------:R-:W3:Y:S01]  /*35f40*/  LD.E R50, desc[UR26][R2.64+0x198] ;  /* 0x0001981a02327980 */ /* 0x000ee2000c101900 */
[----:B------:R-:W-:-:S03]  /*35f50*/  FMUL.FTZ R44, R8, R44 ;  /* 0x0000002c082c7220 */ /* 0x000fc60000410000 */
[----:B-1----:R-:W3:Y:S01]  /*35f60*/  LD.E R53, desc[UR12][R2.64+0x19c] ;  /* 0x00019c0c02357980 */ /* 0x002ee2000c101900 */
[----:B------:R-:W-:-:S03]  /*35f70*/  FMUL.FTZ R9, R8, R9 ;  /* 0x0000000908097220 */ /* 0x000fc60000410000 */
[----:B------:R0:W-:Y:S04]  /*35f80*/  ST.E desc[UR4][R2.64+0x90], R51 ;  /* 0x0000903302007985 */ /* 0x0001e8000c101904 */
[----:B------:R-:W3:Y:S01]  /*35f90*/  LD.E R52, desc[UR14][R2.64+0x1a8] ;  /* 0x0001a80e02347980 */ /* 0x000ee2000c101900 */
[----:B------:R-:W-:-:S03]  /*35fa0*/  FMUL.FTZ R43, R8, R43 ;  /* 0x0000002b082b7220 */ /* 0x000fc60000410000 */
[----:B------:R-:W3:Y:S04]  /*35fb0*/  LD.E R49, desc[UR4][R2.64+0x1b8] ;  /* 0x0001b80402317980 */ /* 0x000ee8000c101900 */
[----:B0-----:R-:W3:Y:S01]  /*35fc0*/  LD.E R51, desc[UR16][R2.64+0x1ac] ;  /* 0x0001ac1002337980 */ /* 0x001ee2000c101900 */
[C---:B------:R-:W-:Y:S01]  /*35fd0*/  FMUL.FTZ R42, R8.reuse, R42 ;  /* 0x0000002a082a7220 */ /* 0x040fe20000410000 */
[C---:B------:R-:W-:Y:S02]  /*35fe0*/  FMUL.FTZ R41, R8.reuse, R41 ;  /* 0x0000002908297220 */ /* 0x040fe40000410000 */
[----:B------:R0:W-:Y:S04]  /*35ff0*/  ST.E desc[UR8][R2.64+0xb4], R47 ;  /* 0x0000b42f02007985 */ /* 0x0001e8000c101908 */
[----:B------:R-:W3:Y:S04]  /*36000*/  LD.E R48, desc[UR6][R2.64+0x1bc] ;  /* 0x0001bc0602307980 */ /* 0x000ee8000c101900 */
        /* <DEDUP_REMOVED lines=14> */
[----:B-1----:R-:W3:Y:S01]  /*360f0*/  LD.E R41, desc[UR22][R2.64+0x1fc] ;  /* 0x0001fc1602297980 */ /* 0x002ee2000c101900 */
[C---:B------:R-:W-:Y:S01]  /*36100*/  FMUL.FTZ R136, R8.reuse, R136 ;  /* 0x0000008808887220 */ /* 0x040fe20000410000 */
[C---:B------:R-:W-:Y:S01]  /*36110*/  FMUL.FTZ R138, R8.reuse, R138 ;  /* 0x0000008a088a7220 */ /* 0x040fe20000410000 */
[C---:B------:R-:W-:Y:S01]  /*36120*/  FMUL.FTZ R137, R8.reuse, R137 ;  /* 0x0000008908897220 */ /* 0x040fe20000410000 */
[C---:B------:R-:W-:Y:S01]  /*36130*/  FMUL.FTZ R135, R8.reuse, R135 ;  /* 0x0000008708877220 */ /* 0x040fe20000410000 */
[C---:B------:R-:W-:Y:S01]  /*36140*/  FMUL.FTZ R134, R8.reuse, R134 ;  /* 0x0000008608867220 */ /* 0x040fe20000410000 */
[----:B------:R-:W-:Y:S01]  /*36150*/  ST.E desc[UR4][R2.64+0xe4], R136 ;  /* 0x0000e48802007985 */ /* 0x000fe2000c101904 */
[C---:B------:R-:W-:Y:S01]  /*36160*/  FMUL.FTZ R133, R8.reuse, R133 ;  /* 0x0000008508857220 */ /* 0x040fe20000410000 */
[C---:B------:R-:W-:Y:S01]  /*36170*/  FMUL.FTZ R132, R8.reuse, R132 ;  /* 0x0000008408847220 */ /* 0x040fe20000410000 */
[C---:B------:R-:W-:Y:S01]  /*36180*/  FMUL.FTZ R131, R8.reuse, R131 ;  /* 0x0000008308837220 */ /* 0x040fe20000410000 */
        /* <DEDUP_REMOVED lines=33> */
[----:B------:R-:W-:Y:S04]  /*363a0*/  ST.E desc[UR16][R2.64+0x170], R122 ;  /* 0x0001707a02007985 */ /* 0x000fe8000c101910 */
[----:B------:R-:W-:Y:S04]  /*363b0*/  ST.E desc[UR6][R2.64+0x174], R120 ;  /* 0x0001747802007985 */ /* 0x000fe8000c101906 */
[----:B------:R0:W-:Y:S01]  /*363c0*/  ST.E desc[UR8][R2.64+0x180], R119 ;  /* 0x0001807702007985 */ /* 0x0001e2000c101908 */
[----:B------:R-:W-:-:S03]  /*363d0*/  FMUL.FTZ R113, R8, R113 ;  /* 0x0000007108717220 */ /* 0x000fc60000410000 */
[----:B------:R-:W-:Y:S04]  /*363e0*/  ST.E desc[UR4][R2.64+0x184], R118 ;  /* 0x0001847602007985 */ /* 0x000fe8000c101904 */
[----:B------:R-:W-:Y:S04]  /*363f0*/  ST.E desc[UR10][R2.64+0x190], R114 ;  /* 0x0001907202007985 */ /* 0x000fe8000c10190a */
[----:B------:R1:W-:Y:S01]  /*36400*/  ST.E desc[UR12][R2.64+0x194], R117 ;  /* 0x0001947502007985 */ /* 0x0003e2000c10190c */
[----:B------:R-:W-:-:S03]  /*36410*/  FMUL.FTZ R111, R8, R111 ;  /* 0x0000006f086f7220 */ /* 0x000fc60000410000 */
[----:B------:R-:W-:Y:S01]  /*36420*/  ST.E desc[UR14][R2.64+0x1a0], R116 ;  /* 0x0001a07402007985 */ /* 0x000fe2000c10190e */
[----:B0-----:R-:W-:-:S03]  /*36430*/  FMUL.FTZ R119, R8, R110 ;  /* 0x0000006e08777220 */ /* 0x001fc60000410000 */
[----:B------:R0:W-:Y:S01]  /*36440*/  ST.E desc[UR16][R2.64+0x1a4], R115 ;  /* 0x0001a47302007985 */ /* 0x0001e2000c101910 */
[----:B-1----:R-:W-:-:S03]  /*36450*/  FMUL.FTZ R117, R8, R112 ;  /* 0x0000007008757220 */ /* 0x002fc60000410000 */
[----:B------:R1:W-:Y:S01]  /*36460*/  ST.E desc[UR6][R2.64+0x1b0], R113 ;  /* 0x0001b07102007985 */ /* 0x0003e2000c101906 */
[C---:B------:R-:W-:Y:S01]  /*36470*/  FMUL.FTZ R109, R8.reuse, R109 ;  /* 0x0000006d086d7220 */ /* 0x040fe20000410000 */
[C---:B------:R-:W-:Y:S01]  /*36480*/  FMUL.FTZ R107, R8.reuse, R107 ;  /* 0x0000006b086b7220 */ /* 0x040fe20000410000 */
[C---:B0-----:R-:W-:Y:S01]  /*36490*/  FMUL.FTZ R115, R8.reuse, R108 ;  /* 0x0000006c08737220 */ /* 0x041fe20000410000 */
[----:B------:R-:W-:Y:S01]  /*364a0*/  ST.E desc[UR4][R2.64+0x1b4], R117 ;  /* 0x0001b47502007985 */ /* 0x000fe2000c101904 */
[----:B------:R-:W-:-:S03]  /*364b0*/  FMUL.FTZ R105, R8, R105 ;  /* 0x0000006908697220 */ /* 0x000fc60000410000 */
[----:B------:R-:W-:Y:S01]  /*364c0*/  ST.E desc[UR8][R2.64+0x1c0], R115 ;  /* 0x0001c07302007985 */ /* 0x000fe2000c101908 */
[----:B-1----:R-:W-:-:S03]  /*364d0*/  FMUL.FTZ R113, R8, R106 ;  /* 0x0000006a08717220 */ /* 0x002fc60000410000 */
[----:B------:R0:W-:Y:S01]  /*364e0*/  ST.E desc[UR10][R2.64+0x1c4], R111 ;  /* 0x0001c46f02007985 */ /* 0x0001e2000c10190a */
[----:B------:R-:W-:-:S03]  /*364f0*/  FMUL.FTZ R103, R7, R103 ;  /* 0x0000006707677220 */ /* 0x000fc60000410000 */
[----:B------:R-:W-:Y:S04]  /*36500*/  ST.E desc[UR12][R2.64+0x1d0], R119 ;  /* 0x0001d07702007985 */ /* 0x000fe8000c10190c */
[----:B------:R1:W-:Y:S01]  /*36510*/  ST.E desc[UR14][R2.64+0x1d4], R109 ;  /* 0x0001d46d02007985 */ /* 0x0003e2000c10190e */
[----:B0-----:R-:W-:-:S03]  /*36520*/  FMUL.FTZ R111, R8, R102 ;  /* 0x00000066086f7220 */ /* 0x001fc60000410000 */
[----:B------:R0:W-:Y:S01]  /*36530*/  ST.E desc[UR6][R2.64+0x1e0], R107 ;  /* 0x0001e06b02007985 */ /* 0x0001e2000c101906 */
[----:B------:R-:W-:-:S03]  /*36540*/  FMUL.FTZ R101, R7, R101 ;  /* 0x0000006507657220 */ /* 0x000fc60000410000 */
[----:B------:R-:W-:Y:S01]  /*36550*/  ST.E desc[UR16][R2.64+0x1e4], R113 ;  /* 0x0001e47102007985 */ /* 0x000fe2000c101910 */
[----:B-1----:R-:W-:-:S03]  /*36560*/  FMUL.FTZ R109, R7, R104 ;  /* 0x00000068076d7220 */ /* 0x002fc60000410000 */
[----:B------:R1:W-:Y:S01]  /*36570*/  ST.E desc[UR4][R2.64+0x1f0], R105 ;  /* 0x0001f06902007985 */ /* 0x0003e2000c101904 */
[----:B------:R-:W-:-:S03]  /*36580*/  FMUL.FTZ R99, R7, R99 ;  /* 0x0000006307637220 */ /* 0x000fc60000410000 */
[----:B------:R-:W-:Y:S01]  /*36590*/  ST.E desc[UR8][R2.64+0x1f4], R111 ;  /* 0x0001f46f02007985 */ /* 0x000fe2000c101908 */
[----:B0-----:R-:W-:-:S03]  /*365a0*/  FMUL.FTZ R107, R7, R100 ;  /* 0x00000064076b7220 */ /* 0x001fc60000410000 */
[----:B------:R-:W-:Y:S01]  /*365b0*/  ST.E desc[UR10][R2.64+0x8], R109 ;  /* 0x0000086d02007985 */ /* 0x000fe2000c10190a */
[----:B------:R-:W-:-:S03]  /*365c0*/  FMUL.FTZ R97, R7, R97 ;  /* 0x0000006107617220 */ /* 0x000fc60000410000 */
[----:B------:R0:W-:Y:S01]  /*365d0*/  ST.E desc[UR12][R2.64+0xc], R103 ;  /* 0x00000c6702007985 */ /* 0x0001e2000c10190c */
[C---:B-1----:R-:W-:Y:S01]  /*365e0*/  FMUL.FTZ R105, R7.reuse, R96 ;  /* 0x0000006007697220 */ /* 0x042fe20000410000 */
[C---:B------:R-:W-:Y:S02]  /*365f0*/  FMUL.FTZ R95, R7.reuse, R95 ;  /* 0x0000005f075f7220 */ /* 0x040fe40000410000 */
[----:B------:R1:W-:Y:S01]  /*36600*/  ST.E desc[UR6][R2.64+0x18], R101 ;  /* 0x0000186502007985 */ /* 0x0003e2000c101906 */
[----:B--2---:R-:W-:-:S03]  /*36610*/  FMUL.FTZ R93, R7, R93 ;  /* 0x0000005d075d7220 */ /* 0x004fc60000410000 */
[----:B------:R2:W-:Y:S01]  /*36620*/  ST.E desc[UR14][R2.64+0x1c], R99 ;  /* 0x00001c6302007985 */ /* 0x0005e2000c10190e */
[----:B0-----:R-:W-:-:S03]  /*36630*/  FMUL.FTZ R103, R7, R98 ;  /* 0x0000006207677220 */ /* 0x001fc60000410000 */
[----:B------:R-:W-:Y:S01]  /*36640*/  ST.E desc[UR16][R2.64+0x28], R107 ;  /* 0x0000286b02007985 */ /* 0x000fe2000c101910 */
[----:B-1----:R-:W-:-:S03]  /*36650*/  FMUL.FTZ R101, R7, R94 ;  /* 0x0000005e07657220 */ /* 0x002fc60000410000 */
[----:B------:R-:W-:Y:S01]  /*36660*/  ST.E desc[UR4][R2.64+0x2c], R103 ;  /* 0x00002c6702007985 */ /* 0x000fe2000c101904 */
[----:B--2---:R-:W-:-:S03]  /*36670*/  FMUL.FTZ R99, R7, R92 ;  /* 0x0000005c07637220 */ /* 0x004fc60000410000 */
[----:B------:R-:W-:Y:S01]  /*36680*/  ST.E desc[UR8][R2.64+0x38], R105 ;  /* 0x0000386902007985 */ /* 0x000fe2000c101908 */
[----:B----4-:R-:W-:-:S03]  /*36690*/  FMUL.FTZ R91, R7, R91 ;  /* 0x0000005b075b7220 */ /* 0x010fc60000410000 */
[----:B------:R0:W-:Y:S01]  /*366a0*/  ST.E desc[UR10][R2.64+0x3c], R97 ;  /* 0x00003c6102007985 */ /* 0x0001e2000c10190a */
[----:B---3--:R-:W-:-:S03]  /*366b0*/  FMUL.FTZ R89, R7, R89 ;  /* 0x0000005907597220 */ /* 0x008fc60000410000 */
[----:B------:R1:W-:Y:S01]  /*366c0*/  ST.E desc[UR6][R2.64+0x48], R95 ;  /* 0x0000485f02007985 */ /* 0x0003e2000c101906 */
[----:B------:R-:W-:-:S03]  /*366d0*/  FMUL.FTZ R85, R7, R85 ;  /* 0x0000005507557220 */ /* 0x000fc60000410000 */
[----:B------:R-:W-:Y:S01]  /*366e0*/  ST.E desc[UR12][R2.64+0x4c], R99 ;  /* 0x00004c6302007985 */ /* 0x000fe2000c10190c */
[----:B0-----:R-:W-:-:S03]  /*366f0*/  FMUL.FTZ R97, R7, R90 ;  /* 0x0000005a07617220 */ /* 0x001fc60000410000 */
[----:B------:R-:W-:Y:S01]  /*36700*/  ST.E desc[UR14][R2.64+0x58], R101 ;  /* 0x0000586502007985 */ /* 0x000fe2000c10190e */
[----:B------:R-:W-:-:S03]  /*36710*/  FMUL.FTZ R87, R7, R87 ;  /* 0x0000005707577220 */ /* 0x000fc60000410000 */
[----:B------:R0:W-:Y:S01]  /*36720*/  ST.E desc[UR16][R2.64+0x5c], R93 ;  /* 0x00005c5d02007985 */ /* 0x0001e2000c101910 */
[----:B-1----:R-:W-:-:S03]  /*36730*/  FMUL.FTZ R95, R7, R86 ;  /* 0x00000056075f7220 */ /* 0x002fc60000410000 */
[----:B------:R1:W-:Y:S01]  /*36740*/  ST.E desc[UR4][R2.64+0x68], R91 ;  /* 0x0000685b02007985 */ /* 0x0003e2000c101904 */
[----:B------:R-:W-:-:S03]  /*36750*/  FMUL.FTZ R83, R7, R83 ;  /* 0x0000005307537220 */ /* 0x000fc60000410000 */
[----:B------:R-:W-:Y:S01]  /*36760*/  ST.E desc[UR8][R2.64+0x6c], R97 ;  /* 0x00006c6102007985 */ /* 0x000fe2000c101908 */
[----:B0-----:R-:W-:-:S03]  /*36770*/  FMUL.FTZ R93, R7, R88 ;  /* 0x00000058075d7220 */ /* 0x001fc60000410000 */
[----:B------:R0:W-:Y:S01]  /*36780*/  ST.E desc[UR6][R2.64+0x78], R89 ;  /* 0x0000785902007985 */ /* 0x0001e2000c101906 */
[C---:B------:R-:W-:Y:S01]  /*36790*/  FMUL.FTZ R79, R7.reuse, R79 ;  /* 0x0000004f074f7220 */ /* 0x040fe20000410000 */
[C---:B-1----:R-:W-:Y:S02]  /*367a0*/  FMUL.FTZ R91, R7.reuse, R84 ;  /* 0x00000054075b7220 */ /* 0x042fe40000410000 */
[----:B------:R1:W-:Y:S01]  /*367b0*/  ST.E desc[UR10][R2.64+0x7c], R85 ;  /* 0x00007c5502007985 */ /* 0x0003e2000c10190a */
[----:B------:R-:W-:-:S03]  /*367c0*/  FMUL.FTZ R81, R7, R81 ;  /* 0x0000005107517220 */ /* 0x000fc60000410000 */
[----:B------:R-:W-:Y:S04]  /*367d0*/  ST.E desc[UR12][R2.64+0x88], R93 ;  /* 0x0000885d02007985 */ /* 0x000fe8000c10190c */
[----:B------:R2:W-:Y:S01]  /*367e0*/  ST.E desc[UR14][R2.64+0x8c], R87 ;  /* 0x00008c5702007985 */ /* 0x0005e2000c10190e */
[C---:B0-----:R-:W-:Y:S01]  /*367f0*/  FMUL.FTZ R89, R7.reuse, R78 ;  /* 0x0000004e07597220 */ /* 0x041fe20000410000 */
[C---:B-1----:R-:W-:Y:S02]  /*36800*/  FMUL.FTZ R85, R7.reuse, R82 ;  /* 0x0000005207557220 */ /* 0x042fe40000410000 */
[----:B------:R-:W-:Y:S01]  /*36810*/  ST.E desc[UR16][R2.64+0x98], R95 ;  /* 0x0000985f02007985 */ /* 0x000fe2000c101910 */
[----:B------:R-:W-:-:S03]  /*36820*/  FMUL.FTZ R77, R7, R77 ;  /* 0x0000004d074d7220 */ /* 0x000fc60000410000 */
[----:B------:R-:W-:Y:S01]  /*36830*/  ST.E desc[UR4][R2.64+0x9c], R91 ;  /* 0x00009c5b02007985 */ /* 0x000fe2000c101904 */
[----:B--2---:R-:W-:-:S03]  /*36840*/  FMUL.FTZ R87, R7, R80 ;  /* 0x0000005007577220 */ /* 0x004fc60000410000 */
[----:B------:R-:W-:Y:S01]  /*36850*/  ST.E desc[UR6][R2.64+0xa8], R83 ;  /* 0x0000a85302007985 */ /* 0x000fe2000c101906 */
[----:B------:R-:W-:-:S03]  /*36860*/  FMUL.FTZ R73, R7, R73 ;  /* 0x0000004907497220 */ /* 0x000fc60000410000 */
[----:B------:R0:W-:Y:S01]  /*36870*/  ST.E desc[UR8][R2.64+0xac], R79 ;  /* 0x0000ac4f02007985 */ /* 0x0001e2000c101908 */
[----:B------:R-:W-:-:S03]  /*36880*/  FMUL.FTZ R75, R7, R75 ;  /* 0x0000004b074b7220 */ /* 0x000fc60000410000 */
[----:B------:R-:W-:Y:S04]  /*36890*/  ST.E desc[UR10][R2.64+0xb8], R85 ;  /* 0x0000b85502007985 */ /* 0x000fe8000c10190a */
[----:B------:R1:W-:Y:S01]  /*368a0*/  ST.E desc[UR12][R2.64+0xbc], R81 ;  /* 0x0000bc5102007985 */ /* 0x0003e2000c10190c */
[----:B0-----:R-:W-:-:S03]  /*368b0*/  FMUL.FTZ R79, R7, R76 ;  /* 0x0000004c074f7220 */ /* 0x001fc60000410000 */
[----:B------:R-:W-:Y:S01]  /*368c0*/  ST.E desc[UR14][R2.64+0xc8], R87 ;  /* 0x0000c85702007985 */ /* 0x000fe2000c10190e */
[----:B------:R-:W-:-:S03]  /*368d0*/  FMUL.FTZ R83, R7, R70 ;  /* 0x0000004607537220 */ /* 0x000fc60000410000 */
[----:B------:R-:W-:Y:S01]  /*368e0*/  ST.E desc[UR4][R2.64+0xcc], R89 ;  /* 0x0000cc5902007985 */ /* 0x000fe2000c101904 */
[----:B-1----:R-:W-:-:S03]  /*368f0*/  FMUL.FTZ R81, R7, R74 ;  /* 0x0000004a07517220 */ /* 0x002fc60000410000 */
[----:B------:R0:W-:Y:S01]  /*36900*/  ST.E desc[UR16][R2.64+0xd8], R77 ;  /* 0x0000d84d02007985 */ /* 0x0001e2000c101910 */
[----:B------:R-:W-:-:S03]  /*36910*/  FMUL.FTZ R71, R7, R71 ;  /* 0x0000004707477220 */ /* 0x000fc60000410000 */
[----:B------:R-:W-:Y:S01]  /*36920*/  ST.E desc[UR6][R2.64+0xdc], R79 ;  /* 0x0000dc4f02007985 */ /* 0x000fe2000c101906 */
[----:B------:R-:W-:-:S03]  /*36930*/  FMUL.FTZ R69, R7, R69 ;  /* 0x0000004507457220 */ /* 0x000fc60000410000 */
[----:B------:R1:W-:Y:S01]  /*36940*/  ST.E desc[UR8][R2.64+0xe8], R73 ;  /* 0x0000e84902007985 */ /* 0x0003e2000c101908 */
[----:B0-----:R-:W-:-:S03]  /*36950*/  FMUL.FTZ R77, R7, R72 ;  /* 0x00000048074d7220 */ /* 0x001fc60000410000 */
[----:B------:R0:W-:Y:S01]  /*36960*/  ST.E desc[UR10][R2.64+0xec], R75 ;  /* 0x0000ec4b02007985 */ /* 0x0001e2000c10190a */
[----:B------:R-:W-:-:S03]  /*36970*/  FMUL.FTZ R67, R7, R67 ;  /* 0x0000004307437220 */ /* 0x000fc60000410000 */
[----:B------:R-:W-:Y:S04]  /*36980*/  ST.E desc[UR12][R2.64+0xf8], R81 ;  /* 0x0000f85102007985 */ /* 0x000fe8000c10190c */
[----:B------:R-:W-:Y:S01]  /*36990*/  ST.E desc[UR4][R2.64+0xfc], R77 ;  /* 0x0000fc4d02007985 */ /* 0x000fe2000c101904 */
[----:B-1----:R-:W-:-:S03]  /*369a0*/  FMUL.FTZ R73, R7, R68 ;  /* 0x0000004407497220 */ /* 0x002fc60000410000 */
[----:B------:R-:W-:Y:S01]  /*369b0*/  ST.E desc[UR14][R2.64+0x108], R83 ;  /* 0x0001085302007985 */ /* 0x000fe2000c10190e */
[----:B------:R-:W-:-:S03]  /*369c0*/  FMUL.FTZ R63, R7, R63 ;  /* 0x0000003f073f7220 */ /* 0x000fc60000410000 */
[----:B------:R1:W-:Y:S01]  /*369d0*/  ST.E desc[UR16][R2.64+0x10c], R71 ;  /* 0x00010c4702007985 */ /* 0x0003e2000c101910 */
[C---:B------:R-:W-:Y:S01]  /*369e0*/  FMUL.FTZ R65, R7.reuse, R65 ;  /* 0x0000004107417220 */ /* 0x040fe20000410000 */
[C---:B0-----:R-:W-:Y:S02]  /*369f0*/  FMUL.FTZ R75, R7.reuse, R64 ;  /* 0x00000040074b7220 */ /* 0x041fe40000410000 */
[----:B------:R-:W-:Y:S01]  /*36a00*/  ST.E desc[UR6][R2.64+0x118], R69 ;  /* 0x0001184502007985 */ /* 0x000fe2000c101906 */
[----:B------:R-:W-:-:S03]  /*36a10*/  FMUL.FTZ R61, R7, R61 ;  /* 0x0000003d073d7220 */ /* 0x000fc60000410000 */
[----:B------:R0:W-:Y:S01]  /*36a20*/  ST.E desc[UR8][R2.64+0x11c], R67 ;  /* 0x00011c4302007985 */ /* 0x0001e2000c101908 */
[----:B-1----:R-:W-:-:S03]  /*36a30*/  FMUL.FTZ R71, R7, R66 ;  /* 0x0000004207477220 */ /* 0x002fc60000410000 */
[----:B------:R-:W-:Y:S04]  /*36a40*/  ST.E desc[UR10][R2.64+0x128], R73 ;  /* 0x0001284902007985 */ /* 0x000fe8000c10190a */
[----:B------:R-:W-:Y:S01]  /*36a50*/  ST.E desc[UR4][R2.64+0x12c], R71 ;  /* 0x00012c4702007985 */ /* 0x000fe2000c101904 */
[----:B0-----:R-:W-:-:S03]  /*36a60*/  FMUL.FTZ R67, R7, R62 ;  /* 0x0000003e07437220 */ /* 0x001fc60000410000 */
[----:B------:R0:W-:Y:S01]  /*36a70*/  ST.E desc[UR12][R2.64+0x138], R63 ;  /* 0x0001383f02007985 */ /* 0x0001e2000c10190c */
[----:B------:R-:W-:-:S03]  /*36a80*/  FMUL.FTZ R59, R7, R59 ;  /* 0x0000003b073b7220 */ /* 0x000fc60000410000 */
[----:B------:R1:W-:Y:S01]  /*36a90*/  ST.E desc[UR14][R2.64+0x13c], R65 ;  /* 0x00013c4102007985 */ /* 0x0003e2000c10190e */
[C---:B------:R-:W-:Y:S01]  /*36aa0*/  FMUL.FTZ R69, R7.reuse, R58 ;  /* 0x0000003a07457220 */ /* 0x040fe20000410000 */
[C---:B------:R-:W-:Y:S02]  /*36ab0*/  FMUL.FTZ R57, R7.reuse, R57 ;  /* 0x0000003907397220 */ /* 0x040fe40000410000 */
[----:B------:R-:W-:Y:S01]  /*36ac0*/  ST.E desc[UR16][R2.64+0x148], R75 ;  /* 0x0001484b02007985 */ /* 0x000fe2000c101910 */
[----:B0-----:R-:W-:-:S03]  /*36ad0*/  FMUL.FTZ R63, R7, R60 ;  /* 0x0000003c073f7220 */ /* 0x001fc60000410000 */
[----:B------:R-:W-:Y:S01]  /*36ae0*/  ST.E desc[UR6][R2.64+0x14c], R67 ;  /* 0x00014c4302007985 */ /* 0x000fe2000c101906 */
[----:B-1----:R-:W-:-:S03]  /*36af0*/  FMUL.FTZ R65, R7, R56 ;  /* 0x0000003807417220 */ /* 0x002fc60000410000 */
        /* <DEDUP_REMOVED lines=17> */
[C---:B-1----:R-:W-:Y:S01]  /*36c10*/  FMUL.FTZ R55, R7.reuse, R48 ;  /* 0x0000003007377220 */ /* 0x042fe20000410000 */
[C---:B------:R-:W-:Y:S02]  /*36c20*/  FMUL.FTZ R45, R7.reuse, R45 ;  /* 0x0000002d072d7220 */ /* 0x040fe40000410000 */
[----:B------:R0:W-:Y:S04]  /*36c30*/  ST.E desc[UR10][R2.64+0x19c], R53 ;  /* 0x00019c3502007985 */ /* 0x0001e8000c10190a */
[----:B------:R-:W-:Y:S04]  /*36c40*/  ST.E desc[UR12][R2.64+0x1a8], R61 ;  /* 0x0001a83d02007985 */ /* 0x000fe8000c10190c */
[----:B------:R1:W-:Y:S01]  /*36c50*/  ST.E desc[UR14][R2.64+0x1ac], R51 ;  /* 0x0001ac3302007985 */ /* 0x0003e2000c10190e */
[----:B------:R-:W-:-:S03]  /*36c60*/  FMUL.FTZ R43, R7, R43 ;  /* 0x0000002b072b7220 */ /* 0x000fc60000410000 */
[----:B------:R2:W-:Y:S01]  /*36c70*/  ST.E desc[UR6][R2.64+0x1b8], R49 ;  /* 0x0001b83102007985 */ /* 0x0005e2000c101906 */
[----:B0-----:R-:W-:-:S03]  /*36c80*/  FMUL.FTZ R53, R7, R9 ;  /* 0x0000000907357220 */ /* 0x001fc60000410000 */
[----:B------:R0:W-:Y:S01]  /*36c90*/  ST.E desc[UR16][R2.64+0x1bc], R55 ;  /* 0x0001bc3702007985 */ /* 0x0001e2000c101910 */
[----:B-1----:R-:W-:-:S03]  /*36ca0*/  FMUL.FTZ R51, R7, R46 ;  /* 0x0000002e07337220 */ /* 0x002fc60000410000 */
[----:B------:R-:W-:Y:S01]  /*36cb0*/  ST.E desc[UR4][R2.64+0x1c8], R47 ;  /* 0x0001c82f02007985 */ /* 0x000fe2000c101904 */
[----:B--2---:R-:W-:-:S03]  /*36cc0*/  FMUL.FTZ R49, R7, R44 ;  /* 0x0000002c07317220 */ /* 0x004fc60000410000 */
[----:B------:R-:W-:Y:S01]  /*36cd0*/  ST.E desc[UR8][R2.64+0x1cc], R45 ;  /* 0x0001cc2d02007985 */ /* 0x000fe2000c101908 */
[C---:B------:R-:W-:Y:S01]  /*36ce0*/  FMUL.FTZ R41, R7.reuse, R41 ;  /* 0x0000002907297220 */ /* 0x040fe20000410000 */
[----:B0-----:R-:W-:Y:S02]  /*36cf0*/  FMUL.FTZ R55, R7, R42 ;  /* 0x0000002a07377220 */ /* 0x001fe40000410000 */
[----:B------:R-:W-:Y:S04]  /*36d00*/  ST.E desc[UR10][R2.64+0x1d8], R51 ;  /* 0x0001d83302007985 */ /* 0x000fe8000c10190a */
[----:B------:R-:W-:Y:S04]  /*36d10*/  ST.E desc[UR6][R2.64+0x1dc], R49 ;  /* 0x0001dc3102007985 */ /* 0x000fe8000c101906 */
[----:B------:R-:W-:Y:S04]  /*36d20*/  ST.E desc[UR12][R2.64+0x1e8], R53 ;  /* 0x0001e83502007985 */ /* 0x000fe8000c10190c */
[----:B------:R-:W-:Y:S04]  /*36d30*/  ST.E desc[UR14][R2.64+0x1ec], R43 ;  /* 0x0001ec2b02007985 */ /* 0x000fe8000c10190e */
[----:B------:R-:W-:Y:S04]  /*36d40*/  ST.E desc[UR16][R2.64+0x1f8], R55 ;  /* 0x0001f83702007985 */ /* 0x000fe8000c101910 */
[----:B------:R0:W-:Y:S01]  /*36d50*/  ST.E desc[UR18][R2.64+0x1fc], R41 ;  /* 0x0001fc2902007985 */ /* 0x0001e2000c101912 */
[----:B------:R-:W-:-:S03]  /*36d60*/  LEA.HI R42, R6, 0x8, RZ, 0x19 ;  /* 0x00000008062a7811 */ /* 0x000fc600078fc8ff */
[----:B------:R-:W2:Y:S02]  /*36d70*/  LDL.64 R8, [R0] ;  /* 0x0000000000087983 */ /* 0x000ea40000100a00 */
[----:B------:R1:W-:Y:S06]  /*36d80*/  BAR.SYNC.DEFER_BLOCKING R42, 0x100 ;  /* 0x0004002a0000751d */ /* 0x0003ec0000010000 */
[----:B0-----:R-:W3:Y:S01]  /*36d90*/  LDL.64 R2, [R0+0x80] ;  /* 0x0000800000027983 */ /* 0x001ee20000100a00 */
[C---:B------:R-:W-:Y:S02]  /*36da0*/  R2UR UR28, R4.reuse ;  /* 0x00000000041c72ca */ /* 0x040fe400000e0000 */
[----:B------:R-:W-:Y:S01]  /*36db0*/  R2UR UR29, R5 ;  /* 0x00000000051d72ca */ /* 0x000fe200000e0000 */
[----:B------:R-:W4:Y:S04]  /*36dc0*/  LDL.64 R6, [R0+0x98] ;  /* 0x0000980000067983 */ /* 0x000f280000100a00 */
[----:B--2---:R-:W2:Y:S04]  /*36dd0*/  LD.E R41, desc[UR6][R8.64] ;  /* 0x0000000608297980 */ /* 0x004ea8000c101900 */
[----:B------:R-:W2:Y:S04]  /*36de0*/  LDL.64 R8, [R0+0x88] ;  /* 0x0000880000087983 */ /* 0x000ea80000100a00 */
[----:B---3--:R-:W3:Y:S04]  /*36df0*/  LD.E R45, desc[UR4][R2.64] ;  /* 0x00000004022d7980 */ /* 0x008ee8000c101900 */
        /* <DEDUP_REMOVED lines=64> */
[----:B----4-:R-:W4:Y:S04]  /*37200*/  LD.E.64 R6, desc[UR4][R6.64] ;  /* 0x0000000406067980 */ /* 0x010f28000c101b00 */
[----:B---3--:R-:W-:Y:S04]  /*37210*/  ST.E desc[UR8][R2.64], R45 ;  /* 0x0000002d02007985 */ /* 0x008fe8000c101908 */
        /* <DEDUP_REMOVED lines=64> */
[----:B0-----:R-:W3:Y:S04]  /*37620*/  LD.E R43, desc[UR28][R2.64+0x104] ;  /* 0x0001041c022b7980 */ /* 0x001ee8000c101900 */
[----:B---3--:R0:W-:Y:S04]  /*37630*/  ST.E desc[UR4][R2.64+0x104], R43 ;  /* 0x0001042b02007985 */ /* 0x0081e8000c101904 */
[----:B------:R-:W3:Y:S04]  /*37640*/  LD.E R45, desc[UR6][R2.64+0x108] ;  /* 0x00010806022d7980 */ /* 0x000ee8000c101900 */
[----:B-1----:R-:W4:Y:S04]  /*37650*/  LD.E R47, desc[UR8][R2.64+0x10c] ;  /* 0x00010c08022f7980 */ /* 0x002f28000c101900 */
        /* <DEDUP_REMOVED lines=60> */
[----:B---3--:R-:W-:Y:S04]  /*37a20*/  ST.E desc[UR4][R2.64+0x108], R45 ;  /* 0x0001082d02007985 */ /* 0x008fe8000c101904 */
[----:B----4-:R-:W-:Y:S04]  /*37a30*/  ST.E desc[UR6][R2.64+0x10c], R47 ;  /* 0x00010c2f02007985 */ /* 0x010fe8000c101906 */
[----:B--2---:R-:W-:Y:S04]  /*37a40*/  ST.E desc[UR8][R2.64+0x110], R49 ;  /* 0x0001103102007985 */ /* 0x004fe8000c101908 */
        /* <DEDUP_REMOVED lines=59> */
[----:B0-----:R-:W4:Y:S01]  /*37e00*/  LD.E R43, desc[UR28][R8.64] ;  /* 0x0000001c082b7980 */ /* 0x001f22000c101900 */
        /* <DEDUP_REMOVED lines=22> */
[----:B------:R-:W-:Y:S01]  /*37f70*/  IMAD R6, R41, 0xc00, R6 ;  /* 0x00000c0029067824 */ /* 0x000fe200078e0206 */
[----:B------:R-:W-:Y:S01]  /*37f80*/  F2FP.BF16.F32.PACK_AB R172, R40, R172 ;  /* 0x000000ac28ac723e */ /* 0x000fe200000010ff */
[----:B------:R-:W4:Y:S01]  /*37f90*/  LD.E R41, desc[UR30][R2.64+0x44] ;  /* 0x0000441e02297980 */ /* 0x000f22000c101900 */
[----:B------:R-:W-:Y:S02]  /*37fa0*/  F2FP.BF16.F32.PACK_AB R174, R174, R39 ;  /* 0x00000027aeae723e */ /* 0x000fe400000010ff */
[----:B------:R-:W-:Y:S01]  /*37fb0*/  F2FP.BF16.F32.PACK_AB R152, R152, R38 ;  /* 0x000000269898723e */ /* 0x000fe200000010ff */
        /* <DEDUP_REMOVED lines=77> */
[----:B------:R-:W-:-:S03]  /*38490*/  ISETP.NE.U32.AND P0, PT, R43, RZ, PT ;  /* 0x000000ff2b00720c */ /* 0x000fc60003f05070 */
        /* <DEDUP_REMOVED lines=65> */
[----:B------:R-:W-:Y:S01]  /*388b0*/  R2UR UR7, R7 ;  /* 0x00000000070772ca */ /* 0x000fe200000e0000 */
[----:B------:R-:W-:Y:S01]  /*388c0*/  VOTEU.ANY UP0, P0 ;  /* 0x00000000003f7886 */ /* 0x000fe20000000100 */
        /* <DEDUP_REMOVED lines=52> */
[----:B------:R-:W-:Y:S02]  /*38c10*/  R2UR UR4, R4 ;  /* 0x00000000040472ca */ /* 0x000fe400000e0000 */
        /* <DEDUP_REMOVED lines=721> */
[----:B------:R-:W-:Y:S01]  /*3b930*/  F2FP.BF16.F32.PACK_AB R167, R167, R15 ;  /* 0x0000000fa7a7723e */ /* 0x000fe200000010ff */
[----:B------:R-:W-:Y:S01]  /*3b940*/  IMAD.MOV.U32 R15, RZ, RZ, R7 ;  /* 0x000000ffff0f7224 */ /* 0x000fe200078e0007 */
[----:B------:R-:W-:Y:S01]  /*3b950*/  F2FP.BF16.F32.PACK_AB R169, R169, R14 ;  /* 0x0000000ea9a9723e */ /* 0x000fe200000010ff */
[----:B------:R-:W-:-:S03]  /*3b960*/  VIADD R14, R6, 0x80 ;  /* 0x00000080060e7836 */ /* 0x000fc60000000000 */
        /* <DEDUP_REMOVED lines=3117> */
[----:B------:R-:W-:Y:S02]  /*47c40*/  F2FP.BF16.F32.PACK_AB R171, R171, R13 ;  /* 0x0000000dabab723e */ /* 0x000fe400000010ff */
        /* <DEDUP_REMOVED lines=1158> */
[----:B0-----:R-:W1:Y:S01]  /*4c4b0*/  LDL.64 R8, [R0+0x40] ;  /* 0x0000400000087983 */ /* 0x001e620000100a00 */
[----:B------:R-:W-:-:S02]  /*4c4c0*/  R2UR UR4, R4 ;  /* 0x00000000040472ca */ /* 0x000fc400000e0000 */
[----:B------:R-:W-:Y:S01]  /*4c4d0*/  R2UR UR5, R5 ;  /* 0x00000000050572ca */ /* 0x000fe200000e0000 */
[----:B------:R-:W3:-:S12]  /*4c4e0*/  LDL.64 R6, [R0] ;  /* 0x0000000000067983 */ /* 0x000ed80000100a00 */
[----:B-1----:R-:W4:Y:S01]  /*4c4f0*/  LD.E R12, desc[UR4][R8.64] ;  /* 0x00000004080c7980 */ /* 0x002f22000c101900 */
[----:B------:R-:W-:Y:S02]  /*4c500*/  R2UR UR4, R4 ;  /* 0x00000000040472ca */ /* 0x000fe400000e0000 */
[----:B------:R-:W-:Y:S01]  /*4c510*/  R2UR UR5, R5 ;  /* 0x00000000050572ca */ /* 0x000fe200000e0000 */
[----:B------:R-:W-:-:S12]  /*4c520*/  BSSY B2, `(.L_x_13006) ;  /* 0x0000006000027945 */ /* 0x000fd80003800000 */
[----:B---3--:R2:W5:Y:S01]  /*4c530*/  LD.E R6, desc[UR4][R6.64] ;  /* 0x0000000406067980 */ /* 0x008562000c101900 */
[----:B----4-:R-:W-:-:S04]  /*4c540*/  LOP3.LUT R12, R12, 0x1, RZ, 0xfc, !PT ;  /* 0x000000010c0c7812 */ /* 0x010fc800078efcff */
[----:B------:R-:W-:-:S13]  /*4c550*/  ISETP.NE.AND P0, PT, R12, 0x3, PT ;  /* 0x000000030c00780c */ /* 0x000fda0003f05270 */
[----:B--2---:R-:W-:Y:S05]  /*4c560*/  @!P0 BRA `(.L_x_13007) ;  /* 0x0000000000048947 */ /* 0x004fea0003800000 */
[----:B------:R-:W-:Y:S01]  /*4c570*/  BPT.TRAP 0x1 ;  /* 0x000000040000795c */ /* 0x000fe20000300000 */
.L_x_13007:
[----:B------:R-:W-:Y:S05]  /*4c580*/  BSYNC B2 ;  /* 0x0000000000027941 */ /* 0x000fea0003800000 */
.L_x_13006:
        /* <DEDUP_REMOVED lines=11> */
[----:B0-----:R-:W-:Y:S05]  /*4c640*/  RET.REL.NODEC R218 `(_ZN7cutlass13device_kernelIN5flash11enable_sm90INS1_16FlashAttnFwdSm90INS1_25CollectiveMainloopFwdSm90ILi2EN4cute5tupleIJNS5_1CILi1EEES8_S8_EEENS6_IJNS7_ILi128EEENS7_ILi96EEENS7_ILi64EEEEEELi256ENS_10bfloat16_tEfNS_4arch4Sm90ELb0ELb1ELb1ELb1ELb1ELb0ELb1ELb1ELb0ELb1ELb1ELb0EEENS1_21CollectiveEpilogueFwdINS6_IJSA_NS7_ILi256EEESB_EEES9_SE_SG_Li256ELb1ELb1ELb1ELb0EEENS1_36VarlenDynamicPersistentTileSchedulerILi128ELi96ELi256ELi128ELb1ELb1ELb1ELb1ELb0ELb1EEEEEEEEEvNT_6ParamsE) ;  /* 0xfffffb38da6c7950 */ /* 0x001fea0003c3ffff */
.L_x_12982:
[----:B0-----:R0:W1:Y:S02]  /*4c650*/  SYNCS.PHASECHK.TRANS64.TRYWAIT P0, [R6+URZ], R7 ;  /* 0x00000007060075a7 */ /* 0x001064000800017f */
[----:B-1----:R-:W-:Y:S05]  /*4c660*/  @!P0 NANOSLEEP.SYNCS 0x989680 ;  /* 0x009896800000895d */ /* 0x002fea0003900000 */
[----:B------:R-:W1:Y:S02]  /*4c670*/  @!P0 SYNCS.PHASECHK.TRANS64 P0, [R6+URZ], R7 ;  /* 0x00000007060085a7 */ /* 0x000e64000800007f */
[----:B-1----:R-:W-:Y:S05]  /*4c680*/  @!P0 BRA `(.L_x_12982) ;  /* 0xfffffffc00f08947 */ /* 0x002fea000383ffff */
[----:B------:R-:W-:Y:S05]  /*4c690*/  BRA `(.L_x_12981) ;  /* 0xfffffe4400f87947 */ /* 0x000fea000383ffff */
.L_x_12989:
[----:B0-----:R0:W1:Y:S02]  /*4c6a0*/  SYNCS.PHASECHK.TRANS64.TRYWAIT P0, [R18+URZ], R19 ;  /* 0x00000013120075a7 */ /* 0x001064000800017f */
[----:B-1----:R-:W-:Y:S05]  /*4c6b0*/  @!P0 NANOSLEEP.SYNCS 0x989680 ;  /* 0x009896800000895d */ /* 0x002fea0003900000 */
[----:B------:R-:W1:Y:S02]  /*4c6c0*/  @!P0 SYNCS.PHASECHK.TRANS64 P0, [R18+URZ], R19 ;  /* 0x00000013120085a7 */ /* 0x000e64000800007f */
[----:B-1----:R-:W-:Y:S05]  /*4c6d0*/  @!P0 BRA `(.L_x_12989) ;  /* 0xfffffffc00f08947 */ /* 0x002fea000383ffff */
[----:B------:R-:W-:Y:S05]  /*4c6e0*/  BRA `(.L_x_12988) ;  /* 0xfffffe4c00cc7947 */ /* 0x000fea000383ffff */
.L_x_13008:
        /* <DEDUP_REMOVED lines=9> */
.L_x_15777:


//--------------------- .text._ZN7cutlass13device_kernelIN5flash11enable_sm90INS1_16FlashAttnFwdSm90INS1_25CollectiveMainloopFwdSm90ILi2EN4cute5tupleIJNS5_1CILi1EEES8_S8_EEENS6_IJNS7_ILi128EEENS7_ILi96EEENS7_ILi64EEEEEELi256ENS_10bfloat16_tEfNS_4arch4Sm90ELb0ELb1ELb1ELb1ELb1ELb1ELb1ELb1ELb0ELb1ELb1ELb0EEENS1_21CollectiveEpilogueFwdINS6_IJSA_NS7_ILi256EEESB_EEES9_SE_SG_Li256ELb1ELb1ELb1ELb0EEENS1_36VarlenDynamicPersistentTileSchedulerILi128ELi96ELi256ELi128ELb1ELb1ELb1ELb1ELb0ELb1EEEEEEEEEvNT_6ParamsE --------------------------
	.section	.text._ZN7cutlass13device_kernelIN5flash11enable_sm90INS1_16FlashAttnFwdSm90INS1_25CollectiveMainloopFwdSm90ILi2EN4cute5tupleIJNS5_1CILi1EEES8_S8_EEENS6_IJNS7_ILi128EEENS7_ILi96EEENS7_ILi64EEEEEELi256ENS_10bfloat16_tEfNS_4arch4Sm90ELb0ELb1ELb1ELb1ELb1ELb1ELb1ELb1ELb0ELb1ELb1ELb0EEENS1_21CollectiveEpilogueFwdINS6_IJSA_NS7_ILi256EEESB_EEES9_SE_SG_Li256ELb1ELb1ELb1ELb0EEENS1_36VarlenDynamicPersistentTileSchedulerILi128ELi96ELi256ELi128ELb1ELb1ELb1ELb1ELb0ELb1EEEEEEEEEvNT_6ParamsE,"ax",@progbits
	.align	128
.text._ZN7cutlass13device_kernelIN5flash11enable_sm90INS1_16FlashAttnFwdSm90INS1_25CollectiveMainloopFwdSm90ILi2EN4cute5tupleIJNS5_1CILi1EEES8_S8_EEENS6_IJNS7_ILi128EEENS7_ILi96EEENS7_ILi64EEEEEELi256ENS_10bfloat16_tEfNS_4arch4Sm90ELb0ELb1ELb1ELb1ELb1ELb1ELb1ELb1ELb0ELb1ELb1ELb0EEENS1_21CollectiveEpilogueFwdINS6_IJSA_NS7_ILi256EEESB_EEES9_SE_SG_Li256ELb1ELb1ELb1ELb0EEENS1_36VarlenDynamicPersistentTileSchedulerILi128ELi96ELi256ELi128ELb1ELb1ELb1ELb1ELb0ELb1EEEEEEEEEvNT_6ParamsE:
        .type           _ZN7cutlass13device_kernelIN5flash11enable_sm90INS1_16FlashAttnFwdSm90INS1_25CollectiveMainloopFwdSm90ILi2EN4cute5tupleIJNS5_1CILi1EEES8_S8_EEENS6_IJNS7_ILi128EEENS7_ILi96EEENS7_ILi64EEEEEELi256ENS_10bfloat16_tEfNS_4arch4Sm90ELb0ELb1ELb1ELb1ELb1ELb1ELb1ELb1ELb0ELb1ELb1ELb0EEENS1_21CollectiveEpilogueFwdINS6_IJSA_NS7_ILi256EEESB_EEES9_SE_SG_Li256ELb1ELb1ELb1ELb0EEENS1_36VarlenDynamicPersistentTileSchedulerILi128ELi96ELi256ELi128ELb1ELb1ELb1ELb1ELb0ELb1EEEEEEEEEvNT_6ParamsE,@function
        .size           _ZN7cutlass13device_kernelIN5flash11enable_sm90INS1_16FlashAttnFwdSm90INS1_25CollectiveMainloopFwdSm90ILi2EN4cute5tupleIJNS5_1CILi1EEES8_S8_EEENS6_IJNS7_ILi128EEENS7_ILi96EEENS7_ILi64EEEEEELi256ENS_10bfloat16_tEfNS_4arch4Sm90ELb0ELb1ELb1ELb1ELb1ELb1ELb1ELb1ELb0ELb1ELb1ELb0EEENS1_21CollectiveEpilogueFwdINS6_IJSA_NS7_ILi256EEESB_EEES9_SE_SG_Li256ELb1ELb1ELb1ELb0EEENS1_36VarlenDynamicPersistentTileSchedulerILi128ELi96ELi256ELi128ELb1ELb1ELb1ELb1ELb0ELb1EEEEEEEEEvNT_6ParamsE,(.L_x_15779 - _ZN7cutlass13device_kernelIN5flash11enable_sm90INS1_16FlashAttnFwdSm90INS1_25CollectiveMainloopFwdSm90ILi2EN4cute5tupleIJNS5_1CILi1EEES8_S8_EEENS6_IJNS7_ILi128EEENS7_ILi96EEENS7_ILi64EEEEEELi256ENS_10bfloat16_tEfNS_4arch4Sm90ELb0ELb1ELb1ELb1ELb1ELb1ELb1ELb1ELb0ELb1ELb1ELb0EEENS1_21CollectiveEpilogueFwdINS6_IJSA_NS7_ILi256EEESB_EEES9_SE_SG_Li256ELb1ELb1ELb1ELb0EEENS1_36VarlenDynamicPersistentTileSchedulerILi128ELi96ELi256ELi128ELb1ELb1ELb1ELb1ELb0ELb1EEEEEEEEEvNT_6ParamsE)
        .other          _ZN7cutlass13device_kernelIN5flash11enable_sm90INS1_16FlashAttnFwdSm90INS1_25CollectiveMainloopFwdSm90ILi2EN4cute5tupleIJNS5_1CILi1EEES8_S8_EEENS6_IJNS7_ILi128EEENS7_ILi96EEENS7_ILi64EEEEEELi256ENS_10bfloat16_tEfNS_4arch4Sm90ELb0ELb1ELb1ELb1ELb1ELb1ELb1ELb1ELb0ELb1ELb1ELb0EEENS1_21CollectiveEpilogueFwdINS6_IJSA_NS7_ILi256EEESB_EEES9_SE_SG_Li256ELb1ELb1ELb1ELb0EEENS1_36VarlenDynamicPersistentTileSchedulerILi128ELi96ELi256ELi128ELb1ELb1ELb1ELb1ELb0ELb1EEEEEEEEEvNT_6ParamsE,@"STO_CUDA_ENTRY STV_DEFAULT"
_ZN7cutlass13device_kernelIN5flash11enable_sm90INS1_16FlashAttnFwdSm90INS1_25CollectiveMainloopFwdSm90ILi2EN4cute5tupleIJNS5_1CILi1EEES8_S8_EEENS6_IJNS7_ILi128EEENS7_ILi96EEENS7_ILi64EEEEEELi256ENS_10bfloat16_tEfNS_4arch4Sm90ELb0ELb1ELb1ELb1ELb1ELb1ELb1ELb1ELb0ELb1ELb1ELb0EEENS1_21CollectiveEpilogueFwdINS6_IJSA_NS7_ILi256EEESB_EEES9_SE_SG_Li256ELb1ELb1ELb1ELb0EEENS1_36VarlenDynamicPersistentTileSchedulerILi128ELi96ELi256ELi128ELb1ELb1ELb1ELb1ELb0ELb1EEEEEEEEEvNT_6ParamsE:
        /* <DEDUP_REMOVED lines=23> */
.L_x_13010:
[----:B------:R-:W-:Y:S05]  /*0170*/  BSYNC B0 ;  /* 0x0000000000007941 */ /* 0x000fea0003800000 */
.L_x_13009:
        /* <DEDUP_REMOVED lines=43> */
.L_x_13011:
        /* <DEDUP_REMOVED lines=22> */
.L_x_13012:
        /* <DEDUP_REMOVED lines=18> */
.L_x_13013:
        /* <DEDUP_REMOVED lines=22> */
.L_x_13014:
        /* <DEDUP_REMOVED lines=22> */
.L_x_13015:
[----:B------:R-:W-:Y:S01]  /*0970*/  PLOP3.LUT P0, PT, PT, PT, UP0, 0x80, 0x0 ;  /* 0x000000000000781c */ /* 0x000fe20003f0f008 */
[----:B------:R-:W-:Y:S01]  /*0980*/  UMOV UR38, 0x1 ;  /* 0x0000000100267882 */ /* 0x000fe20000000000 */
[----:B------:R-:W-:Y:S01]  /*0990*/  NOP ;  /* 0x0000000000007918 */ /* 0x000fe20000000000 */
[----:B------:R-:W-:Y:S01]  /*09a0*/  USEL UR38, UR38, 0x2, !UP0 ;  /* 0x0000000226267887 */ /* 0x000fe2000c000000 */
[----:B------:R-:W-:Y:S01]  /*09b0*/  BSSY B9, `(.L_x_13016) ;  /* 0x0003a6e000097945 */ /* 0x000fe20003800000 */
[----:B------:R-:W-:Y:S01]  /*09c0*/  ULDC.64 UR44, c[0x0][0x208] ;  /* 0x00008200002c7ab9 */ /* 0x000fe20000000a00 */
[----:B------:R-:W-:Y:S02]  /*09d0*/  IMAD.U32 R16, RZ, RZ, UR37 ;  /* 0x00000025ff107e24 */ /* 0x000fe4000f8e00ff */
[----:B------:R-:W-:Y:S01]  /*09e0*/  IMAD.U32 R17, RZ, RZ, UR36 ;  /* 0x00000024ff117e24 */ /* 0x000fe2000f8e00ff */
[----:B0123--:R-:W-:Y:S06]  /*09f0*/  BAR.SYNC.DEFER_BLOCKING 0x0 ;  /* 0x0000000000007b1d */ /* 0x00ffec0000010000 */
[----:B------:R-:W-:Y:S05]  /*0a00*/  @!P0 BRA `(.L_x_13017) ;  /* 0x0000031800e08947 */ /* 0x000fea0003800000 */
.L_x_13018:
[----:B------:R-:W-:-:S08]  /*0a10*/  NOP ;  /* 0x0000000000007918 */ /* 0x000fd00000000000 */
[----:B------:R-:W0:Y:S02]  /*0a20*/  USETMAXREG.TRY_ALLOC.CTAPOOL UP0, 0xe8 ;  /* 0x000000e8000079c8 */ /* 0x000e240008000600 */
[----:B0-----:R-:W-:-:S13]  /*0a30*/  PLOP3.LUT P0, PT, PT, PT, UP0, 0x80, 0x0 ;  /* 0x000000000000781c */ /* 0x001fda0003f0f008 */
[----:B------:R-:W-:Y:S05]  /*0a40*/  @!P0 BRA `(.L_x_13018) ;  /* 0xfffffffc00f08947 */ /* 0x000fea000383ffff */
[----:B------:R-:W0:Y:S01]  /*0a50*/  S2R R0, SR_TID.X ;  /* 0x0000000000007919 */ /* 0x000e220000002100 */
[----:B------:R-:W1:Y:S01]  /*0a60*/  S2UR UR4, SR_CgaCtaId ;  /* 0x00000000000479c3 */ /* 0x000e620000008800 */
[----:B------:R-:W-:Y:S01]  /*0a70*/  MOV R2, 0x400 ;  /* 0x0000040000027802 */ /* 0x000fe20000000f00 */
[----:B------:R-:W-:-:S06]  /*0a80*/  UIADD3 URZ, UP0, UR37, 0x1f8, URZ ;  /* 0x000001f8253f7890 */ /* 0x000fcc000ff1e03f */
[----:B------:R-:W-:Y:S06]  /*0a90*/  BAR.ARV 0x8, 0x180 ;  /* 0x0206000000007b1d */ /* 0x000fec0000002000 */
[----:B------:R-:W-:Y:S01]  /*0aa0*/  UIADD3 URZ, UP1, UR37, 0x204, URZ ;  /* 0x00000204253f7890 */ /* 0x000fe2000ff3e03f */
[----:B------:R-:W-:Y:S01]  /*0ab0*/  STL.64 [R1+0x1f8], RZ ;  /* 0x0001f8ff01007387 */ /* 0x000fe20000100a00 */
[----:B------:R-:W-:Y:S02]  /*0ac0*/  UIADD3.X UR39, URZ, UR36, URZ, UP0, !UPT ;  /* 0x000000243f277290 */ /* 0x000fe400087fe43f */
[----:B------:R-:W-:Y:S01]  /*0ad0*/  UIADD3.X UR40, URZ, UR36, URZ, UP1, !UPT ;  /* 0x000000243f287290 */ /* 0x000fe20008ffe43f */
[----:B------:R-:W-:Y:S04]  /*0ae0*/  STL [R1+0x200], RZ ;  /* 0x000200ff01007387 */ /* 0x000fe80000100800 */
        /* <DEDUP_REMOVED lines=13> */
[----:B------:R-:W-:Y:S02]  /*0bc0*/  IMAD.MOV.U32 R153, RZ, RZ, RZ ;  /* 0x000000ffff997224 */ /* 0x000fe400078e00ff */
[----:B------:R-:W-:Y:S02]  /*0bd0*/  IMAD.MOV.U32 R159, RZ, RZ, RZ ;  /* 0x000000ffff9f7224 */ /* 0x000fe400078e00ff */
[----:B0-----:R-:W-:-:S05]  /*0be0*/  VIADD R11, R0, 0xffffff80 ;  /* 0xffffff80000b7836 */ /* 0x001fca0000000000 */
[----:B------:R-:W-:Y:S01]  /*0bf0*/  SHF.R.S32.HI R0, RZ, 0x1f, R11 ;  /* 0x0000001fff007819 */ /* 0x000fe2000001140b */
[----:B------:R-:W-:Y:S03]  /*0c00*/  STL [R1+0x4a0], R11 ;  /* 0x0004a00b01007387 */ /* 0x000fe60000100800 */
[CC--:B------:R-:W-:Y:S02]  /*0c10*/  LEA.HI R3, R0.reuse, R11.reuse, RZ, 0x7 ;  /* 0x0000000b00037211 */ /* 0x0c0fe400078f38ff */
[----:B------:R-:W-:Y:S02]  /*0c20*/  LEA.HI R8, R0, R11, RZ, 0x4 ;  /* 0x0000000b00087211 */ /* 0x000fe400078f20ff */
[----:B------:R-:W-:Y:S02]  /*0c30*/  LOP3.LUT R4, R3, 0xffffff80, RZ, 0xc0, !PT ;  /* 0xffffff8003047812 */ /* 0x000fe400078ec0ff */
[----:B------:R-:W-:-:S02]  /*0c40*/  SHF.R.S32.HI R12, RZ, 0x7, R3 ;  /* 0x00000007ff0c7819 */ /* 0x000fc40000011403 */
[----:B------:R-:W-:Y:S01]  /*0c50*/  SHF.R.S32.HI R9, RZ, 0x4, R8 ;  /* 0x00000004ff097819 */ /* 0x000fe20000011408 */
[----:B------:R-:W-:Y:S01]  /*0c60*/  IMAD.IADD R10, R11, 0x1, -R4 ;  /* 0x000000010b0a7824 */ /* 0x000fe200078e0a04 */
[----:B------:R-:W-:Y:S01]  /*0c70*/  LEA.HI R3, R3, R12, RZ, 0x1 ;  /* 0x0000000c03037211 */ /* 0x000fe200078f08ff */
[----:B------:R-:W-:Y:S01]  /*0c80*/  STL [R1+0x51c], R12 ;  /* 0x00051c0c01007387 */ /* 0x000fe20000100800 */
[----:B------:R-:W-:Y:S02]  /*0c90*/  LEA.HI R203, R0, R11, RZ, 0x5 ;  /* 0x0000000b00cb7211 */ /* 0x000fe400078f28ff */
[----:B------:R-:W-:Y:S01]  /*0ca0*/  SHF.R.S32.HI R4, RZ, 0x1f, R10 ;  /* 0x0000001fff047819 */ /* 0x000fe2000001140a */
[----:B------:R-:W-:Y:S01]  /*0cb0*/  STL [R1+0x518], R10 ;  /* 0x0005180a01007387 */ /* 0x000fe20000100800 */
[----:B------:R-:W-:Y:S02]  /*0cc0*/  LOP3.LUT R3, R3, 0x3fffffe, RZ, 0xc0, !PT ;  /* 0x03fffffe03037812 */ /* 0x000fe400078ec0ff */
[----:B------:R-:W-:-:S02]  /*0cd0*/  LEA.HI R5, R4, R10, RZ, 0x2 ;  /* 0x0000000a04057211 */ /* 0x000fc400078f10ff */
[----:B------:R-:W-:Y:S01]  /*0ce0*/  LEA.HI R4, R4, R10, RZ, 0x5 ;  /* 0x0000000a04047211 */ /* 0x000fe200078f28ff */
[----:B------:R-:W-:Y:S01]  /*0cf0*/  IMAD.IADD R3, R12, 0x1, -R3 ;  /* 0x000000010c037824 */ /* 0x000fe200078e0a03 */
[--C-:B------:R-:W-:Y:S02]  /*0d00*/  SHF.R.S32.HI R6, RZ, 0x2, R5.reuse ;  /* 0x00000002ff067819 */ /* 0x100fe40000011405 */
[----:B------:R-:W-:Y:S02]  /*0d10*/  SHF.R.S32.HI R7, RZ, 0x1f, R5 ;  /* 0x0000001fff077819 */ /* 0x000fe40000011405 */
[----:B------:R-:W-:Y:S02]  /*0d20*/  SHF.R.S32.HI R4, RZ, 0x5, R4 ;  /* 0x00000005ff047819 */ /* 0x000fe40000011404 */
[----:B------:R-:W-:Y:S02]  /*0d30*/  LEA.HI R7, R7, R6, RZ, 0x3 ;  /* 0x0000000607077211 */ /* 0x000fe400078f18ff */
[----:B------:R-:W-:-:S02]  /*0d40*/  SHF.R.S32.HI R203, RZ, 0x5, R203 ;  /* 0x00000005ffcb7819 */ /* 0x000fc400000114cb */
[----:B------:R-:W-:Y:S02]  /*0d50*/  LOP3.LUT R7, R7, 0xfffffff8, RZ, 0xc0, !PT ;  /* 0xfffffff807077812 */ /* 0x000fe400078ec0ff */
[----:B------:R-:W-:-:S03]  /*0d60*/  LOP3.LUT R5, R5, 0x7ffffffc, RZ, 0xc0, !PT ;  /* 0x7ffffffc05057812 */ /* 0x000fc600078ec0ff */
[----:B------:R-:W-:Y:S01]  /*0d70*/  IMAD.IADD R7, R6, 0x1, -R7 ;  /* 0x0000000106077824 */ /* 0x000fe200078e0a07 */
[----:B------:R-:W-:Y:S01]  /*0d80*/  LOP3.LUT R6, R8, 0x3fffff0, RZ, 0xc0, !PT ;  /* 0x03fffff008067812 */ /* 0x000fe200078ec0ff */
[----:B------:R-:W-:Y:S01]  /*0d90*/  IMAD.IADD R5, R10, 0x1, -R5 ;  /* 0x000000010a057824 */ /* 0x000fe200078e0a05 */
[----:B------:R-:W-:Y:S01]  /*0da0*/  LEA.HI R8, R8, R9, RZ, 0x1 ;  /* 0x0000000908087211 */ /* 0x000fe200078f08ff */
[----:B------:R-:W-:Y:S02]  /*0db0*/  IMAD R4, R4, 0x10, R7 ;  /* 0x0000001004047824 */ /* 0x000fe400078e0207 */
[----:B------:R-:W-:Y:S01]  /*0dc0*/  IMAD.IADD R6, R11, 0x1, -R6 ;  /* 0x000000010b067824 */ /* 0x000fe200078e0a06 */
[----:B------:R-:W-:Y:S01]  /*0dd0*/  LOP3.LUT R8, R8, 0x1ffffffe, RZ, 0xc0, !PT ;  /* 0x1ffffffe08087812 */ /* 0x000fe200078ec0ff */
[----:B------:R-:W-:Y:S01]  /*0de0*/  IMAD R204, R3, 0x40, R4 ;  /* 0x0000004003cc7824 */ /* 0x000fe200078e0204 */
[CC--:B------:R-:W-:Y:S01]  /*0df0*/  LEA.HI R3, R0.reuse, R11.reuse, RZ, 0x2 ;  /* 0x0000000b00037211 */ /* 0x0c0fe200078f10ff */
[----:B------:R-:W-:Y:S01]  /*0e00*/  IMAD.SHL.U32 R205, R5, 0x2, RZ ;  /* 0x0000000205cd7824 */ /* 0x000fe200078e00ff */
[----:B------:R-:W-:Y:S01]  /*0e10*/  LEA.HI R0, R0, R11, RZ, 0x3 ;  /* 0x0000000b00007211 */ /* 0x000fe200078f18ff */
[----:B------:R-:W-:Y:S01]  /*0e20*/  IMAD.IADD R8, R9, 0x1, -R8 ;  /* 0x0000000109087824 */ /* 0x000fe200078e0a08 */
[--C-:B------:R-:W-:Y:S01]  /*0e30*/  SHF.R.S32.HI R158, RZ, 0x2, R3.reuse ;  /* 0x00000002ff9e7819 */ /* 0x100fe20000011403 */
[----:B------:R-:W-:Y:S01]  /*0e40*/  IMAD R9, R203, 0x10, R6 ;  /* 0x00000010cb097824 */ /* 0x000fe200078e0206 */
[----:B------:R-:W-:Y:S01]  /*0e50*/  SHF.R.S32.HI R7, RZ, 0x1f, R3 ;  /* 0x0000001fff077819 */ /* 0x000fe20000011403 */
[----:B------:R-:W-:Y:S01]  /*0e60*/  VIADD R28, R205, 0x40 ;  /* 0x00000040cd1c7836 */ /* 0x000fe20000000000 */
[----:B------:R-:W-:Y:S01]  /*0e70*/  LOP3.LUT R3, R3, 0xfffffffc, RZ, 0xc0, !PT ;  /* 0xfffffffc03037812 */ /* 0x000fe200078ec0ff */
[----:B------:R-:W-:Y:S01]  /*0e80*/  VIADD R175, R158, 0x40 ;  /* 0x000000409eaf7836 */ /* 0x000fe20000000000 */
[----:B------:R-:W-:Y:S01]  /*0e90*/  SHF.R.S32.HI R4, RZ, 0x3, R0 ;  /* 0x00000003ff047819 */ /* 0x000fe20000011400 */
[----:B------:R-:W-:Y:S01]  /*0ea0*/  VIADD R25, R205, 0x50 ;  /* 0x00000050cd197836 */ /* 0x000fe20000000000 */
[----:B------:R-:W-:Y:S01]  /*0eb0*/  LOP3.LUT R0, R0, 0xfffffff8, RZ, 0xc0, !PT ;  /* 0xfffffff800007812 */ /* 0x000fe200078ec0ff */
[----:B------:R-:W-:Y:S01]  /*0ec0*/  IMAD.IADD R3, R11, 0x1, -R3 ;  /* 0x000000010b037824 */ /* 0x000fe200078e0a03 */
[----:B------:R-:W-:Y:S01]  /*0ed0*/  LEA.HI R7, R7, R158, RZ, 0x3 ;  /* 0x0000009e07077211 */ /* 0x000fe200078f18ff */
[----:B------:R0:W-:Y:S01]  /*0ee0*/  STL [R1+0x49c], R4 ;  /* 0x00049c0401007387 */ /* 0x0001e20000100800 */
[----:B------:R-:W-:-:S02]  /*0ef0*/  IMAD.SHL.U32 R206, R175, 0x40, RZ ;  /* 0x00000040afce7824 */ /* 0x000fc400078e00ff */
[----:B------:R-:W-:Y:S01]  /*0f00*/  IMAD.IADD R6, R11, 0x1, -R0 ;  /* 0x000000010b067824 */ /* 0x000fe200078e0a00 */
[C---:B------:R-:W-:Y:S01]  /*0f10*/  LEA.HI R0, R3.reuse, R3, RZ, 0x1 ;  /* 0x0000000303007211 */ /* 0x040fe200078f08ff */
[C---:B------:R-:W-:Y:S01]  /*0f20*/  IMAD.SHL.U32 R22, R3.reuse, 0x8, RZ ;  /* 0x0000000803167824 */ /* 0x040fe200078e00ff */
[----:B------:R-:W-:Y:S01]  /*0f30*/  LOP3.LUT R206, R206, 0x1c0, RZ, 0xc0, !PT ;  /* 0x000001c0cece7812 */ /* 0x000fe200078ec0ff */
[----:B------:R1:W-:Y:S01]  /*0f40*/  STL [R1+0x4a4], R3 ;  /* 0x0004a40301007387 */ /* 0x0003e20000100800 */
[----:B------:R-:W-:Y:S01]  /*0f50*/  LOP3.LUT R0, R0, 0x1ffffffe, RZ, 0xc0, !PT ;  /* 0x1ffffffe00007812 */ /* 0x000fe200078ec0ff */
[----:B------:R-:W-:Y:S01]  /*0f60*/  IMAD.SHL.U32 R154, R3, 0x4, RZ ;  /* 0x00000004039a7824 */ /* 0x000fe200078e00ff */
[----:B0-----:R-:W-:Y:S01]  /*0f70*/  SHF.R.S32.HI R4, RZ, 0x1f, R175 ;  /* 0x0000001fff047819 */ /* 0x001fe200000114af */
[----:B------:R0:W-:Y:S01]  /*0f80*/  STL [R1+0x4ac], R6 ;  /* 0x0004ac0601007387 */ /* 0x0001e20000100800 */
[----:B------:R-:W-:Y:S01]  /*0f90*/  LOP3.LUT R7, R7, 0xfffffff8, RZ, 0xc0, !PT ;  /* 0xfffffff807077812 */ /* 0x000fe200078ec0ff */
[----:B------:R-:W-:Y:S01]  /*0fa0*/  IMAD.SHL.U32 R198, R6, 0x8, RZ ;  /* 0x0000000806c67824 */ /* 0x000fe200078e00ff */
[----:B------:R-:W-:Y:S01]  /*0fb0*/  LEA.HI R4, R4, R175, RZ, 0x3 ;  /* 0x000000af04047211 */ /* 0x000fe200078f18ff */
[----:B------:R-:W-:Y:S01]  /*0fc0*/  VIADD R20, R205, 0x68 ;  /* 0x00000068cd147836 */ /* 0x000fe20000000000 */
[----:B------:R-:W-:Y:S01]  /*0fd0*/  SHF.R.U32.HI R207, RZ, 0x3, R206 ;  /* 0x00000003ffcf7819 */ /* 0x000fe200000116ce */
[----:B-1----:R-:W-:Y:S01]  /*0fe0*/  IMAD.IADD R3, R3, 0x1, -R0 ;  /* 0x0000000103037824 */ /* 0x002fe200078e0a00 */
[--C-:B------:R-:W-:Y:S01]  /*0ff0*/  LOP3.LUT R0, R206, 0x38, R22.reuse, 0xf8, !PT ;  /* 0x00000038ce007812 */ /* 0x100fe200078ef816 */
[----:B------:R-:W-:Y:S01]  /*1000*/  IMAD.SHL.U32 R4, R4, 0x40, RZ ;  /* 0x0000004004047824 */ /* 0x000fe200078e00ff */
[----:B------:R-:W-:Y:S01]  /*1010*/  STL [R1+0x488], R28 ;  /* 0x0004881c01007387 */ /* 0x000fe20000100800 */
[----:B0-----:R-:W-:Y:S01]  /*1020*/  IMAD.IADD R6, R158, 0x1, -R7 ;  /* 0x000000019e067824 */ /* 0x001fe200078e0a07 */
[----:B------:R-:W-:Y:S01]  /*1030*/  SHF.R.S32.HI R23, RZ, 0x1f, R22 ;  /* 0x0000001fff177819 */ /* 0x000fe20000011416 */
[C---:B------:R-:W-:Y:S01]  /*1040*/  VIADD R15, R205.reuse, 0x80 ;  /* 0x00000080cd0f7836 */ /* 0x040fe20000000000 */
[----:B------:R-:W-:Y:S01]  /*1050*/  LOP3.LUT R208, R4, 0xfffffe00, RZ, 0xc0, !PT ;  /* 0xfffffe0004d07812 */ /* 0x000fe200078ec0ff */
[----:B------:R-:W-:Y:S01]  /*1060*/  VIADD R12, R205, 0x98 ;  /* 0x00000098cd0c7836 */ /* 0x000fe20000000000 */
[----:B------:R0:W-:Y:S01]  /*1070*/  STL [R1+0x498], R6 ;  /* 0x0004980601007387 */ /* 0x0001e20000100800 */
[----:B------:R-:W-:Y:S01]  /*1080*/  VIADD R164, R154, 0x10 ;  /* 0x000000109aa47836 */ /* 0x000fe20000000000 */
[----:B------:R-:W-:Y:S01]  /*1090*/  LOP3.LUT R7, R208, R0, R207, 0xf6, !PT ;  /* 0x00000000d0077212 */ /* 0x000fe200078ef6cf */
[----:B------:R-:W-:Y:S01]  /*10a0*/  IMAD R8, R9, 0x8, R8 ;  /* 0x0000000809087824 */ /* 0x000fe200078e0208 */
[----:B------:R-:W-:Y:S01]  /*10b0*/  STL [R1+0x480], R25 ;  /* 0x0004801901007387 */ /* 0x000fe20000100800 */
[----:B------:R-:W-:Y:S01]  /*10c0*/  VIADD R9, R205, 0xb0 ;  /* 0x000000b0cd097836 */ /* 0x000fe20000000000 */
[----:B------:R-:W-:Y:S01]  /*10d0*/  SHF.R.S32.HI R216, RZ, 0x1f, R198 ;  /* 0x0000001fffd87819 */ /* 0x000fe200000114c6 */
[----:B------:R-:W-:Y:S01]  /*10e0*/  IMAD R0, R7, 0x2, R2 ;  /* 0x0000000207007824 */ /* 0x000fe200078e0202 */
[----:B------:R-:W-:Y:S01]  /*10f0*/  SHF.R.S32.HI R7, RZ, 0x1f, R28 ;  /* 0x0000001fff077819 */ /* 0x000fe2000001141c */
[----:B------:R-:W-:Y:S01]  /*1100*/  IMAD.SHL.U32 R4, R8, 0x8, RZ ;  /* 0x0000000808047824 */ /* 0x000fe200078e00ff */
[----:B0-----:R-:W-:Y:S01]  /*1110*/  SHF.R.S32.HI R6, RZ, 0x1f, R164 ;  /* 0x0000001fff067819 */ /* 0x001fe200000114a4 */
[C---:B------:R-:W-:Y:S01]  /*1120*/  VIADD R5, R205.reuse, 0xc8 ;  /* 0x000000c8cd057836 */ /* 0x040fe20000000000 */
[----:B------:R-:W-:Y:S01]  /*1130*/  STL [R1+0x450], R9 ;  /* 0x0004500901007387 */ /* 0x000fe20000100800 */
[----:B------:R-:W-:-:S02]  /*1140*/  VIADD R8, R205, 0xb8 ;  /* 0x000000b8cd087836 */ /* 0x000fc40000000000 */
[C---:B------:R-:W-:Y:S01]  /*1150*/  VIADD R228, R205.reuse, 0xd8 ;  /* 0x000000d8cde47836 */ /* 0x040fe20000000000 */
[----:B------:R0:W-:Y:S01]  /*1160*/  STL [R1+0x50c], R7 ;  /* 0x00050c0701007387 */ /* 0x0001e20000100800 */
[C---:B------:R-:W-:Y:S02]  /*1170*/  VIADD R229, R205.reuse, 0xd0 ;  /* 0x000000d0cde57836 */ /* 0x040fe40000000000 */
[C---:B------:R-:W-:Y:S01]  /*1180*/  VIADD R29, R205.reuse, 0x38 ;  /* 0x00000038cd1d7836 */ /* 0x040fe20000000000 */
[----:B------:R1:W-:Y:S01]  /*1190*/  STL [R1+0x4a8], R6 ;  /* 0x0004a80601007387 */ /* 0x0003e20000100800 */
[C---:B------:R-:W-:Y:S02]  /*11a0*/  VIADD R26, R205.reuse, 0x48 ;  /* 0x00000048cd1a7836 */ /* 0x040fe40000000000 */
[C---:B------:R-:W-:Y:S01]  /*11b0*/  VIADD R24, R205.reuse, 0x58 ;  /* 0x00000058cd187836 */ /* 0x040fe20000000000 */
[----:B------:R-:W-:Y:S01]  /*11c0*/  STL [R1+0x444], R5 ;  /* 0x0004440501007387 */ /* 0x000fe20000100800 */
[C---:B------:R-:W-:Y:S01]  /*11d0*/  VIADD R21, R205.reuse, 0x60 ;  /* 0x00000060cd157836 */ /* 0x040fe20000000000 */
[----:B0-----:R-:W-:Y:S01]  /*11e0*/  SHF.R.S32.HI R7, RZ, 0x1f, R25 ;  /* 0x0000001fff077819 */ /* 0x001fe20000011419 */
[C---:B------:R-:W-:Y:S01]  /*11f0*/  VIADD R19, R205.reuse, 0x70 ;  /* 0x00000070cd137836 */ /* 0x040fe20000000000 */
[----:B------:R0:W-:Y:S01]  /*1200*/  STL [R1+0x524], R4 ;  /* 0x0005240401007387 */ /* 0x0001e20000100800 */
[----:B------:R-:W-:-:S02]  /*1210*/  VIADD R18, R205, 0x78 ;  /* 0x00000078cd127836 */ /* 0x000fc40000000000 */
[C---:B-1----:R-:W-:Y:S01]  /*1220*/  VIADD R6, R205.reuse, 0xc0 ;  /* 0x000000c0cd067836 */ /* 0x042fe20000000000 */
[----:B------:R1:W-:Y:S01]  /*1230*/  STL [R1+0x504], R7 ;  /* 0x0005040701007387 */ /* 0x0003e20000100800 */
[C---:B------:R-:W-:Y:S02]  /*1240*/  VIADD R14, R205.reuse, 0x88 ;  /* 0x00000088cd0e7836 */ /* 0x040fe40000000000 */
[C---:B------:R-:W-:Y:S01]  /*1250*/  VIADD R13, R205.reuse, 0x90 ;  /* 0x00000090cd0d7836 */ /* 0x040fe20000000000 */
[----:B------:R-:W-:Y:S01]  /*1260*/  STL [R1+0x44c], R8 ;  /* 0x00044c0801007387 */ /* 0x000fe20000100800 */
[C---:B------:R-:W-:Y:S02]  /*1270*/  VIADD R11, R205.reuse, 0xa0 ;  /* 0x000000a0cd0b7836 */ /* 0x040fe40000000000 */
[C---:B0-----:R-:W-:Y:S01]  /*1280*/  VIADD R4, R205.reuse, 0xf0 ;  /* 0x000000f0cd047836 */ /* 0x041fe20000000000 */
[----:B------:R0:W-:Y:S01]  /*1290*/  STL [R1+0x514], R0 ;  /* 0x0005140001007387 */ /* 0x0001e20000100800 */
[C---:B------:R-:W-:Y:S01]  /*12a0*/  VIADD R10, R205.reuse, 0xa8 ;  /* 0x000000a8cd0a7836 */ /* 0x040fe20000000000 */
[----:B-1----:R-:W-:Y:S01]  /*12b0*/  SHF.R.S32.HI R7, RZ, 0x1f, R20 ;  /* 0x0000001fff077819 */ /* 0x002fe20000011414 */
[C---:B------:R-:W-:Y:S01]  /*12c0*/  VIADD R227, R205.reuse, 0xe0 ;  /* 0x000000e0cde37836 */ /* 0x040fe20000000000 */
[----:B------:R-:W-:Y:S01]  /*12d0*/  STL [R1+0x448], R6 ;  /* 0x0004480601007387 */ /* 0x000fe20000100800 */
[----:B------:R-:W-:-:S02]  /*12e0*/  VIADD R220, R205, 0xe8 ;  /* 0x000000e8cddc7836 */ /* 0x000fc40000000000 */
[C---:B------:R-:W-:Y:S01]  /*12f0*/  VIADD R152, R22.reuse, 0x20 ;  /* 0x0000002016987836 */ /* 0x040fe20000000000 */
[----:B------:R1:W-:Y:S01]  /*1300*/  STL [R1+0x4f8], R7 ;  /* 0x0004f80701007387 */ /* 0x0003e20000100800 */
[C---:B------:R-:W-:Y:S02]  /*1310*/  VIADD R172, R22.reuse, 0x40 ;  /* 0x0000004016ac7836 */ /* 0x040fe40000000000 */
[C---:B0-----:R-:W-:Y:S01]  /*1320*/  VIADD R0, R205.reuse, 0xf8 ;  /* 0x000000f8cd007836 */ /* 0x041fe20000000000 */
        /* <DEDUP_REMOVED lines=14> */
[----:B0-----:R-:W-:Y:S01]  /*1410*/  SHF.R.S32.HI R29, RZ, 0x1f, R29 ;  /* 0x0000001fff1d7819 */ /* 0x001fe2000001141d */
[----:B------:R-:W-:Y:S01]  /*1420*/  VIADD R201, R198, 0xc0 ;  /* 0x000000c0c6c97836 */ /* 0x000fe20000000000 */
[----:B------:R0:W-:Y:S01]  /*1430*/  STL [R1+0x47c], R24 ;  /* 0x00047c1801007387 */ /* 0x0001e20000100800 */
[----:B------:R-:W-:Y:S01]  /*1440*/  SHF.R.S32.HI R196, RZ, 0x1f, R167 ;  /* 0x0000001fffc47819 */ /* 0x000fe200000114a7 */
[----:B------:R-:W-:Y:S01]  /*1450*/  VIADD R218, R205, 0x30 ;  /* 0x00000030cdda7836 */ /* 0x000fe20000000000 */
[----:B-1----:R-:W-:Y:S01]  /*1460*/  SHF.R.S32.HI R26, RZ, 0x1f, R26 ;  /* 0x0000001fff1a7819 */ /* 0x002fe2000001141a */
[----:B------:R1:W-:Y:S01]  /*1470*/  STL [R1+0x478], R21 ;  /* 0x0004781501007387 */ /* 0x0003e20000100800 */
[----:B------:R-:W-:-:S02]  /*1480*/  SHF.R.S32.HI R195, RZ, 0x1f, R166 ;  /* 0x0000001fffc37819 */ /* 0x000fc400000114a6 */
[----:B--2---:R-:W-:Y:S01]  /*1490*/  SHF.R.S32.HI R7, RZ, 0x1f, R12 ;  /* 0x0000001fff077819 */ /* 0x004fe2000001140c */
[----:B------:R2:W-:Y:S01]  /*14a0*/  STL [R1+0x470], R19 ;  /* 0x0004701301007387 */ /* 0x0005e20000100800 */
[----:B------:R-:W-:Y:S02]  /*14b0*/  SHF.R.S32.HI R194, RZ, 0x1f, R165 ;  /* 0x0000001fffc27819 */ /* 0x000fe400000114a5 */
[----:B0-----:R-:W-:Y:S01]  /*14c0*/  SHF.R.S32.HI R24, RZ, 0x1f, R24 ;  /* 0x0000001fff187819 */ /* 0x001fe20000011418 */
[----:B------:R0:W-:Y:S01]  /*14d0*/  STL [R1+0x4e0], R7 ;  /* 0x0004e00701007387 */ /* 0x0001e20000100800 */
[----:B------:R-:W-:Y:S02]  /*14e0*/  SHF.R.S32.HI R193, RZ, 0x1f, R174 ;  /* 0x0000001fffc17819 */ /* 0x000fe400000114ae */
        /* <DEDUP_REMOVED lines=9> */
[----:B------:R-:W-:Y:S01]  /*1580*/  SHF.R.S32.HI R8, RZ, 0x1f, R6 ;  /* 0x0000001fff087819 */ /* 0x000fe20000011406 */
[----:B------:R3:W-:Y:S01]  /*1590*/  STL [R1+0x4d4], R7 ;  /* 0x0004d40701007387 */ /* 0x0007e20000100800 */
[----:B------:R-:W-:-:S02]  /*15a0*/  SHF.R.S32.HI R6, RZ, 0x1f, R229 ;  /* 0x0000001fff067819 */ /* 0x000fc400000114e5 */
[----:B-1----:R-:W-:Y:S01]  /*15b0*/  SHF.R.S32.HI R18, RZ, 0x1f, R18 ;  /* 0x0000001fff127819 */ /* 0x002fe20000011412 */
[----:B------:R1:W-:Y:S01]  /*15c0*/  STL [R1+0x458], R11 ;  /* 0x0004580b01007387 */ /* 0x0003e20000100800 */
[----:B--2---:R-:W-:Y:S02]  /*15d0*/  SHF.R.S32.HI R14, RZ, 0x1f, R14 ;  /* 0x0000001fff0e7819 */ /* 0x004fe4000001140e */
[----:B0-----:R-:W-:Y:S01]  /*15e0*/  SHF.R.S32.HI R13, RZ, 0x1f, R13 ;  /* 0x0000001fff0d7819 */ /* 0x001fe2000001140d */
[----:B------:R0:W-:Y:S01]  /*15f0*/  STL [R1+0x454], R10 ;  /* 0x0004540a01007387 */ /* 0x0001e20000100800 */
[----:B------:R-:W-:Y:S02]  /*1600*/  SHF.R.S32.HI R213, RZ, 0x1f, R199 ;  /* 0x0000001fffd57819 */ /* 0x000fe400000114c7 */
[----:B---3--:R-:W-:Y:S01]  /*1610*/  SHF.R.S32.HI R7, RZ, 0x1f, R5 ;  /* 0x0000001fff077819 */ /* 0x008fe20000011405 */
[----:B------:R-:W-:Y:S01]  /*1620*/  STL [R1+0x490], R0 ;  /* 0x0004900001007387 */ /* 0x000fe20000100800 */
[----:B------:R-:W-:-:S02]  /*1630*/  SHF.R.S32.HI R5, RZ, 0x1f, R228 ;  /* 0x0000001fff057819 */ /* 0x000fc400000114e4 */
[----:B-1----:R-:W-:Y:S01]  /*1640*/  SHF.R.S32.HI R11, RZ, 0x1f, R11 ;  /* 0x0000001fff0b7819 */ /* 0x002fe2000001140b */
[----:B------:R1:W-:Y:S01]  /*1650*/  STL [R1+0x4c8], R7 ;  /* 0x0004c80701007387 */ /* 0x0003e20000100800 */
[----:B------:R-:W-:Y:S02]  /*1660*/  SHF.R.S32.HI R212, RZ, 0x1f, R201 ;  /* 0x0000001fffd47819 */ /* 0x000fe400000114c9 */
[----:B0-----:R-:W-:Y:S01]  /*1670*/  SHF.R.S32.HI R10, RZ, 0x1f, R10 ;  /* 0x0000001fff0a7819 */ /* 0x001fe2000001140a */
[----:B------:R0:W-:Y:S04]  /*1680*/  STL [R1+0x4c0], R5 ;  /* 0x0004c00501007387 */ /* 0x0001e80000100800 */
[----:B------:R2:W-:Y:S01]  /*1690*/  STL [R1+0x4c4], R6 ;  /* 0x0004c40601007387 */ /* 0x0005e20000100800 */
[----:B-1----:R-:W-:-:S03]  /*16a0*/  SHF.R.S32.HI R7, RZ, 0x1f, R227 ;  /* 0x0000001fff077819 */ /* 0x002fc600000114e3 */
[----:B------:R1:W-:Y:S01]  /*16b0*/  STL [R1+0x474], R20 ;  /* 0x0004741401007387 */ /* 0x0003e20000100800 */
[----:B0-----:R-:W-:Y:S02]  /*16c0*/  SHF.R.S32.HI R5, RZ, 0x1f, R4 ;  /* 0x0000001fff057819 */ /* 0x001fe40000011404 */
[----:B------:R-:W-:Y:S01]  /*16d0*/  SHF.R.S32.HI R4, RZ, 0x1f, R0 ;  /* 0x0000001fff047819 */ /* 0x000fe20000011400 */
[----:B------:R-:W-:Y:S01]  /*16e0*/  IMAD R0, R3, 0x8, R204 ;  /* 0x0000000803007824 */ /* 0x000fe200078e02cc */
[----:B--2---:R-:W-:Y:S01]  /*16f0*/  SHF.R.S32.HI R6, RZ, 0x1f, R220 ;  /* 0x0000001fff067819 */ /* 0x004fe200000114dc */
        /* <DEDUP_REMOVED lines=18> */
[----:B------:R1:W-:Y:S02]  /*1820*/  STL [R1+0x4b0], R4 ;  /* 0x0004b00401007387 */ /* 0x0003e40000100800 */
.L_x_13262:
[----:B------:R-:W-:Y:S05]  /*1830*/  YIELD ;  /* 0x0000000000007946 */ /* 0x000fea0003800000 */
[----:B------:R-:W-:Y:S01]  /*1840*/  ULDC.64 UR4, c[0x0][0xb20] ;  /* 0x0002c80000047ab9 */ /* 0x000fe20000000a00 */
[----:B012---:R-:W0:Y:S01]  /*1850*/  LDC.64 R4, c[0x0][0xb00] ;  /* 0x0002c000ff047b82 */ /* 0x007e220000000a00 */
[----:B------:R-:W-:Y:S01]  /*1860*/  ISETP.NE.U32.AND P1, PT, RZ, UR4, PT ;  /* 0x00000004ff007c0c */ /* 0x000fe2000bf25070 */
[----:B----4-:R-:W-:Y:S02]  /*1870*/  IMAD.MOV.U32 R10, RZ, RZ, RZ ;  /* 0x000000ffff0a7224 */ /* 0x010fe400078e00ff */
[----:B------:R-:W-:Y:S01]  /*1880*/  IMAD.MOV.U32 R30, RZ, RZ, RZ ;  /* 0x000000ffff1e7224 */ /* 0x000fe200078e00ff */
[----:B------:R-:W-:Y:S01]  /*1890*/  ISETP.NE.AND.EX P1, PT, RZ, UR5, PT, P1 ;  /* 0x00000005ff007c0c */ /* 0x000fe2000bf25310 */
[----:B------:R-:W-:-:S02]  /*18a0*/  ULDC.64 UR4, c[0x0][0xb10] ;  /* 0x0002c40000047ab9 */ /* 0x000fc40000000a00 */
[----:B------:R-:W-:-:S04]  /*18b0*/  ISETP.NE.U32.AND P2, PT, RZ, UR4, PT ;  /* 0x00000004ff007c0c */ /* 0x000fc8000bf45070 */
[----:B------:R-:W-:Y:S01]  /*18c0*/  ISETP.NE.AND.EX P2, PT, RZ, UR5, PT, P2 ;  /* 0x00000005ff007c0c */ /* 0x000fe2000bf45320 */
[----:B------:R-:W-:Y:S02]  /*18d0*/  ULDC.64 UR4, c[0x0][0xb00] ;  /* 0x0002c00000047ab9 */ /* 0x000fe40000000a00 */
[----:B------:R-:W-:-:S03]  /*18e0*/  ISETP.NE.U32.AND P0, PT, RZ, UR4, PT ;  /* 0x00000004ff007c0c */ /* 0x000fc6000bf05070 */
[----:B---3--:R-:W1:Y:S01]  /*18f0*/  @P1 LDC.64 R6, c[0x0][0xb20] ;  /* 0x0002c800ff061b82 */ /* 0x008e620000000a00 */
        /* <DEDUP_REMOVED lines=30> */
.L_x_13020:
        /* <DEDUP_REMOVED lines=14> */
.L_x_13021:
[----:B------:R-:W-:Y:S05]  /*1bc0*/  @!P0 BRA `(.L_x_13022) ;  /* 0x00000000000c8947 */ /* 0x000fea0003800000 */
[----:B------:R-:W2:Y:S04]  /*1bd0*/  LDG.E R0, desc[UR44][R4.64] ;  /* 0x0000002c04007981 */ /* 0x000ea8000c1e1900 */
[----:B------:R-:W2:Y:S02]  /*1be0*/  LDG.E R31, desc[UR44][R4.64+0x4] ;  /* 0x0000042c041f7981 */ /* 0x000ea4000c1e1900 */
[----:B--2---:R-:W-:-:S07]  /*1bf0*/  IMAD.IADD R31, R31, 0x1, -R0 ;  /* 0x000000011f1f7824 */ /* 0x004fce00078e0a00 */
.L_x_13022:
[----:B------:R-:W-:Y:S02]  /*1c00*/  ULDC.64 UR4, c[0x0][0xb08] ;  /* 0x0002c20000047ab9 */ /* 0x000fe40000000a00 */
[----:B------:R-:W-:-:S04]  /*1c10*/  ISETP.NE.U32.AND P0, PT, RZ, UR4, PT ;  /* 0x00000004ff007c0c */ /* 0x000fc8000bf05070 */
[----:B------:R-:W-:Y:S01]  /*1c20*/  ISETP.NE.AND.EX P0, PT, RZ, UR5, PT, P0 ;  /* 0x00000005ff007c0c */ /* 0x000fe2000bf05300 */
[----:B------:R-:W-:Y:S02]  /*1c30*/  ULDC.64 UR4, c[0x0][0xb28] ;  /* 0x0002ca0000047ab9 */ /* 0x000fe40000000a00 */
[----:B------:R-:W-:-:S04]  /*1c40*/  ISETP.NE.U32.AND P1, PT, RZ, UR4, PT ;  /* 0x00000004ff007c0c */ /* 0x000fc8000bf25070 */
[----:B------:R-:W-:-:S06]  /*1c50*/  ISETP.NE.AND.EX P1, PT, RZ, UR5, PT, P1 ;  /* 0x00000005ff007c0c */ /* 0x000fcc000bf25310 */
[----:B------:R-:W1:Y:S08]  /*1c60*/  @P0 LDC.64 R8, c[0x0][0xb08] ;  /* 0x0002c200ff080b82 */ /* 0x000e700000000a00 */
[----:B0-----:R-:W0:Y:S01]  /*1c70*/  @P1 LDC.64 R4, c[0x0][0xb28] ;  /* 0x0002ca00ff041b82 */ /* 0x001e220000000a00 */
[----:B-1----:R-:W-:-:S05]  /*1c80*/  @P0 IMAD.WIDE R8, R99, 0x4, R8 ;  /* 0x0000000463080825 */ /* 0x002fca00078e0208 */
[----:B------:R-:W2:Y:S04]  /*1c90*/  @P0 LDG.E R0, desc[UR44][R8.64] ;  /* 0x0000002c08000981 */ /* 0x000ea8000c1e1900 */
[----:B------:R-:W2:Y:S01]  /*1ca0*/  @P0 LDG.E R3, desc[UR44][R8.64+0x4] ;  /* 0x0000042c08030981 */ /* 0x000ea2000c1e1900 */
[----:B0-----:R-:W-:Y:S02]  /*1cb0*/  @P1 IMAD.WIDE R6, R99, 0x4, R4 ;  /* 0x0000000463061825 */ /* 0x001fe400078e0204 */
[----:B------:R-:W0:Y:S02]  /*1cc0*/  LDC R4, c[0x0][0x448] ;  /* 0x00011200ff047b82 */ /* 0x000e240000000800 */
[----:B-----5:R-:W-:-:S06]  /*1cd0*/  IMAD.MOV.U32 R44, RZ, RZ, R31 ;  /* 0x000000ffff2c7224 */ /* 0x020fcc00078e001f */
[----:B------:R1:W5:Y:S01]  /*1ce0*/  @P1 LDG.E R44, desc[UR44][R6.64] ;  /* 0x0000002c062c1981 */ /* 0x000362000c1e1900 */
[----:B------:R-:W-:Y:S02]  /*1cf0*/  IMAD.SHL.U32 R209, R97, 0x80, RZ ;  /* 0x0000008061d17824 */ /* 0x000fe400078e00ff */
[----:B------:R-:W-:Y:S01]  /*1d00*/  IMAD.IADD R13, R31, 0x1, -R10 ;  /* 0x000000011f0d7824 */ /* 0x000fe200078e0a0a */
[----:B0-----:R-:W-:Y:S02]  /*1d10*/  ISETP.NE.AND P1, PT, R4, 0x1, PT ;  /* 0x000000010400780c */ /* 0x001fe40003f25270 */
[----:B------:R-:W0:Y:S11]  /*1d20*/  LDC.64 R4, c[0x0][0xad8] ;  /* 0x0002b600ff047b82 */ /* 0x000e360000000a00 */
        /* <DEDUP_REMOVED lines=8> */
[----:B------:R-:W-:Y:S01]  /*1db0*/  VIADD R0, R29, 0x5f ;  /* 0x0000005f1d007836 */ /* 0x000fe20000000000 */
[----:B---3--:R-:W-:-:S03]  /*1dc0*/  @P1 SHF.R.U32.HI R3, RZ, R11, R6 ;  /* 0x0000000bff031219 */ /* 0x008fc60000011606 */
        /* <DEDUP_REMOVED lines=17> */
.L_x_13025:
[----:B------:R-:W-:-:S13]  /*1ee0*/  ISETP.NE.AND P0, PT, R5, 0x1, PT ;  /* 0x000000010500780c */ /* 0x000fda0003f05270 */
[----:B------:R-:W0:Y:S02]  /*1ef0*/  @P0 LDC.64 R6, c[0x0][0xae0] ;  /* 0x0002b800ff060b82 */ /* 0x000e240000000a00 */
[----:B0-----:R-:W-:-:S05]  /*1f00*/  @P0 IMAD.HI.U32 R6, R0, R6, RZ ;  /* 0x0000000600060227 */ /* 0x001fca00078e00ff */
[----:B------:R-:W-:-:S07]  /*1f10*/  @P0 SHF.R.U32.HI R0, RZ, R7, R6 ;  /* 0x00000007ff000219 */ /* 0x000fce0000011606 */
.L_x_13026:
[----:B------:R-:W-:Y:S05]  /*1f20*/  BSYNC B0 ;  /* 0x0000000000007941 */ /* 0x000fea0003800000 */
.L_x_13024:
[----:B------:R-:W-:-:S05]  /*1f30*/  IMAD R3, R0, R5, R5 ;  /* 0x0000000500037224 */ /* 0x000fca00078e0205 */
[----:B------:R-:W-:-:S07]  /*1f40*/  VIMNMX R4, R4, R3, PT ;  /* 0x0000000304047248 */ /* 0x000fce0003fe0100 */
.L_x_13023:
        /* <DEDUP_REMOVED lines=25> */
.L_x_13029:
[----:B------:R-:W-:-:S13]  /*20e0*/  ISETP.NE.AND P0, PT, R5, 0x1, PT ;  /* 0x000000010500780c */ /* 0x000fda0003f05270 */
[----:B------:R-:W0:Y:S02]  /*20f0*/  @P0 LDC.64 R6, c[0x0][0xae0] ;  /* 0x0002b800ff060b82 */ /* 0x000e240000000a00 */
[----:B0-----:R-:W-:-:S05]  /*2100*/  @P0 IMAD.HI.U32 R6, R0, R6, RZ ;  /* 0x0000000600060227 */ /* 0x001fca00078e00ff */
[----:B------:R-:W-:-:S07]  /*2110*/  @P0 SHF.R.U32.HI R0, RZ, R7, R6 ;  /* 0x00000007ff000219 */ /* 0x000fce0000011606 */
.L_x_13030:
[----:B------:R-:W-:Y:S05]  /*2120*/  BSYNC B0 ;  /* 0x0000000000007941 */ /* 0x000fea0003800000 */
.L_x_13028:
[----:B------:R-:W-:-:S05]  /*2130*/  IMAD R0, R0, R5, RZ ;  /* 0x0000000500007224 */ /* 0x000fca00078e02ff */
[----:B------:R-:W-:-:S07]  /*2140*/  VIMNMX R3, R3, R0, !PT ;  /* 0x0000000003037248 */ /* 0x000fce0007fe0100 */
.L_x_13027:
        /* <DEDUP_REMOVED lines=41> */
.L_x_13032:
[----:B------:R-:W-:Y:S05]  /*23e0*/  BSYNC B0 ;  /* 0x0000000000007941 */ /* 0x000fea0003800000 */
.L_x_13031:
        /* <DEDUP_REMOVED lines=37> */
.L_x_13035:
[----:B------:R-:W-:Y:S05]  /*2640*/  BSYNC B6 ;  /* 0x0000000000067941 */ /* 0x000fea0003800000 */
.L_x_13034:
        /* <DEDUP_REMOVED lines=20> */
.L_x_13037:
[----:B------:R-:W-:Y:S05]  /*2790*/  BSYNC B6 ;  /* 0x0000000000067941 */ /* 0x000fea0003800000 */
.L_x_13036:
[----:B------:R-:W-:Y:S01]  /*27a0*/  ULDC.64 UR4, c[0x0][0xaf0] ;  /* 0x0002bc0000047ab9 */ /* 0x000fe20000000a00 */
[----:B------:R-:W2:Y:S01]  /*27b0*/  LDL R34, [R1+0x498] ;  /* 0x0004980001227983 */ /* 0x000ea20000100800 */
[----:B------:R-:W-:Y:S01]  /*27c0*/  ISETP.NE.U32.AND P0, PT, RZ, UR4, PT ;  /* 0x00000004ff007c0c */ /* 0x000fe2000bf05070 */
[----:B------:R-:W-:Y:S02]  /*27d0*/  IMAD.MOV.U32 R0, RZ, RZ, R99 ;  /* 0x000000ffff007224 */ /* 0x000fe400078e0063 */
[----:B------:R-:W3:Y:S01]  /*27e0*/  LDL R32, [R1+0x4a4] ;  /* 0x0004a40001207983 */ /* 0x000ee20000100800 */
[----:B------:R-:W-:Y:S01]  /*27f0*/  ISETP.NE.AND.EX P0, PT, RZ, UR5, PT, P0 ;  /* 0x00000005ff007c0c */ /* 0x000fe2000bf05300 */
[----:B------:R-:W-:Y:S01]  /*2800*/  ULDC UR8, c[0x0][0x320] ;  /* 0x0000c80000087ab9 */ /* 0x000fe20000000800 */
[----:B------:R-:W-:Y:S01]  /*2810*/  SHF.R.S32.HI R3, RZ, 0x1f, R158 ;  /* 0x0000001fff037819 */ /* 0x000fe2000001149e */
[----:B------:R-:W0:Y:S01]  /*2820*/  S2R R33, SR_TID.X ;  /* 0x0000000000217919 */ /* 0x000e220000002100 */
[----:B------:R-:W1:Y:S01]  /*2830*/  LDC R11, c[0x0][0x3f4] ;  /* 0x0000fd00ff0b7b82 */ /* 0x000e620000000800 */
[----:B------:R-:W-:Y:S01]  /*2840*/  ULDC.64 UR4, c[0x0][0x3f8] ;  /* 0x0000fe0000047ab9 */ /* 0x000fe20000000a00 */
[----:B------:R-:W-:Y:S01]  /*2850*/  SHF.R.S32.HI R155, RZ, 0x1f, R154 ;  /* 0x0000001fff9b7819 */ /* 0x000fe2000001149a */
[----:B------:R-:W-:-:S06]  /*2860*/  ULDC.64 UR6, c[0x0][0x408] ;  /* 0x0001020000067ab9 */ /* 0x000fcc0000000a00 */
[----:B------:R-:W4:Y:S02]  /*2870*/  @P0 LDC.64 R4, c[0x0][0xaf0] ;  /* 0x0002bc00ff040b82 */ /* 0x000f240000000a00 */
[----:B----4-:R-:W-:-:S05]  /*2880*/  @P0 IMAD.WIDE R4, R99, 0x4, R4 ;  /* 0x0000000463040825 */ /* 0x010fca00078e0204 */
[----:B------:R4:W3:Y:S01]  /*2890*/  @P0 LDG.E R0, desc[UR44][R4.64] ;  /* 0x0000002c04000981 */ /* 0x0008e2000c1e1900 */
[----:B------:R-:W-:Y:S01]  /*28a0*/  ISETP.GE.AND P1, PT, R152, UR8, PT ;  /* 0x0000000898007c0c */ /* 0x000fe2000bf26270 */
[C---:B------:R-:W-:Y:S01]  /*28b0*/  IMAD R7, R3.reuse, UR4, RZ ;  /* 0x0000000403077c24 */ /* 0x040fe2000f8e02ff */
[----:B0-----:R-:W-:Y:S01]  /*28c0*/  SHF.R.U32.HI R33, RZ, 0x7, R33 ;  /* 0x00000007ff217819 */ /* 0x001fe20000011621 */
[----:B------:R-:W-:Y:S01]  /*28d0*/  IMAD R9, R3, UR6, RZ ;  /* 0x0000000603097c24 */ /* 0x000fe2000f8e02ff */
[----:B------:R-:W-:Y:S01]  /*28e0*/  SEL R3, RZ, 0xffffffff, P1 ;  /* 0xffffffffff037807 */ /* 0x000fe20000800000 */
[----:B------:R-:W-:Y:S01]  /*28f0*/  IMAD.WIDE.U32 R18, R158, UR4, R154 ;  /* 0x000000049e127c25 */ /* 0x000fe2000f8e009a */
[----:B------:R-:W-:Y:S02]  /*2900*/  ISETP.GE.AND P0, PT, R22, UR8, PT ;  /* 0x0000000816007c0c */ /* 0x000fe4000bf06270 */
[----:B------:R-:W-:Y:S01]  /*2910*/  ISETP.NE.AND P6, PT, R33, 0x1, PT ;  /* 0x000000012100780c */ /* 0x000fe20003fc5270 */
[C---:B------:R-:W-:Y:S01]  /*2920*/  IMAD R7, R158.reuse, UR5, R7 ;  /* 0x000000059e077c24 */ /* 0x040fe2000f8e0207 */
[----:B----4-:R-:W-:Y:S01]  /*2930*/  SEL R4, RZ, 0x1, P0 ;  /* 0x00000001ff047807 */ /* 0x010fe20000000000 */
[----:B------:R-:W-:Y:S01]  /*2940*/  IMAD.WIDE.U32 R20, R158, UR4, R22 ;  /* 0x000000049e147c25 */ /* 0x000fe2000f8e0016 */
[----:B------:R-:W-:-:S02]  /*2950*/  ISETP.GE.AND P0, PT, R172, UR8, PT ;  /* 0x00000008ac007c0c */ /* 0x000fc4000bf06270 */
[----:B------:R-:W-:Y:S01]  /*2960*/  ISETP.GE.AND P1, PT, R167, UR8, PT ;  /* 0x00000008a7007c0c */ /* 0x000fe2000bf26270 */
[----:B------:R-:W-:Y:S01]  /*2970*/  IMAD.SHL.U32 R5, R3, 0x2, RZ ;  /* 0x0000000203057824 */ /* 0x000fe200078e00ff */
[----:B------:R-:W-:Y:S01]  /*2980*/  ISETP.GE.AND P2, PT, R173, UR8, PT ;  /* 0x00000008ad007c0c */ /* 0x000fe2000bf46270 */
[----:B------:R-:W-:Y:S01]  /*2990*/  IMAD.IADD R3, R30, 0x1, R31 ;  /* 0x000000011e037824 */ /* 0x000fe200078e021f */
[----:B------:R-:W-:Y:S01]  /*29a0*/  SEL R6, RZ, 0x8, P1 ;  /* 0x00000008ff067807 */ /* 0x000fe20000800000 */
[----:B------:R-:W-:Y:S01]  /*29b0*/  IMAD.IADD R19, R19, 0x1, R7 ;  /* 0x0000000113137824 */ /* 0x000fe200078e0207 */
[----:B------:R-:W-:Y:S01]  /*29c0*/  LOP3.LUT R4, R5, 0x2, R4, 0xe2, !PT ;  /* 0x0000000205047812 */ /* 0x000fe200078ee204 */
[----:B------:R-:W-:Y:S01]  /*29d0*/  IMAD.IADD R21, R7, 0x1, R21 ;  /* 0x0000000107157824 */ /* 0x000fe200078e0215 */
[----:B-----5:R-:W-:Y:S01]  /*29e0*/  SHF.R.S32.HI R7, RZ, 0x1f, R44 ;  /* 0x0000001fff077819 */ /* 0x020fe2000001142c */
[----:B------:R-:W-:Y:S01]  /*29f0*/  IMAD.WIDE.U32 R24, R158, UR6, R154 ;  /* 0x000000069e187c25 */ /* 0x000fe2000f8e009a */
[----:B------:R-:W-:-:S02]  /*2a00*/  SEL R5, RZ, 0x4, P0 ;  /* 0x00000004ff057807 */ /* 0x000fc40000000000 */
[----:B------:R-:W-:Y:S01]  /*2a10*/  ISETP.GE.AND P0, PT, R166, UR8, PT ;  /* 0x00000008a6007c0c */ /* 0x000fe2000bf06270 */
[C---:B------:R-:W-:Y:S01]  /*2a20*/  IMAD R9, R158.reuse, UR7, R9 ;  /* 0x000000079e097c24 */ /* 0x040fe2000f8e0209 */
[----:B------:R-:W-:Y:S01]  /*2a30*/  ISETP.GE.AND P1, PT, R165, UR8, PT ;  /* 0x00000008a5007c0c */ /* 0x000fe2000bf26270 */
[----:B------:R-:W-:Y:S01]  /*2a40*/  IMAD.WIDE.U32 R30, R158, UR6, R22 ;  /* 0x000000069e1e7c25 */ /* 0x000fe2000f8e0016 */
[----:B------:R-:W-:Y:S02]  /*2a50*/  LOP3.LUT R4, R6, R4, R5, 0xfe, !PT ;  /* 0x0000000406047212 */ /* 0x000fe400078efe05 */
[----:B------:R-:W-:Y:S01]  /*2a60*/  SEL R5, RZ, 0x10, P0 ;  /* 0x00000010ff057807 */ /* 0x000fe20000000000 */
[----:B------:R-:W-:Y:S01]  /*2a70*/  IMAD.IADD R25, R25, 0x1, R9 ;  /* 0x0000000119197824 */ /* 0x000fe200078e0209 */
[----:B------:R-:W-:Y:S01]  /*2a80*/  ISETP.GE.AND P0, PT, R174, UR8, PT ;  /* 0x00000008ae007c0c */ /* 0x000fe2000bf06270 */
[----:B------:R-:W-:Y:S01]  /*2a90*/  IMAD.IADD R31, R9, 0x1, R31 ;  /* 0x00000001091f7824 */ /* 0x000fe200078e021f */
[----:B------:R-:W-:Y:S01]  /*2aa0*/  SEL R6, RZ, 0x20, P1 ;  /* 0x00000020ff067807 */ /* 0x000fe20000800000 */
[C---:B------:R-:W-:Y:S01]  /*2ab0*/  IMAD R9, R7.reuse, UR4, RZ ;  /* 0x0000000407097c24 */ /* 0x040fe2000f8e02ff */
[----:B-1----:R-:W-:Y:S01]  /*2ac0*/  ISETP.GE.AND P1, PT, R22, R11, PT ;  /* 0x0000000b1600720c */ /* 0x002fe20003f26270 */
[----:B------:R-:W-:Y:S01]  /*2ad0*/  IMAD R7, R7, UR6, RZ ;  /* 0x0000000607077c24 */ /* 0x000fe2000f8e02ff */
[----:B------:R-:W-:Y:S01]  /*2ae0*/  LOP3.LUT R4, R6, R4, R5, 0xfe, !PT ;  /* 0x0000000406047212 */ /* 0x000fe200078efe05 */
[C---:B------:R-:W-:Y:S01]  /*2af0*/  IMAD R9, R44.reuse, UR5, R9 ;  /* 0x000000052c097c24 */ /* 0x040fe2000f8e0209 */
[----:B------:R-:W-:Y:S01]  /*2b00*/  SEL R51, RZ, 0x40, P0 ;  /* 0x00000040ff337807 */ /* 0x000fe20000000000 */
[----:B------:R-:W-:Y:S01]  /*2b10*/  IMAD.WIDE.U32 R18, R44, UR4, R18 ;  /* 0x000000042c127c25 */ /* 0x000fe2000f8e0012 */
[----:B------:R-:W-:-:S03]  /*2b20*/  SEL R5, RZ, 0x7fff80, P2 ;  /* 0x007fff80ff057807 */ /* 0x000fc60001000000 */
[----:B------:R-:W-:Y:S01]  /*2b30*/  IMAD.WIDE.U32 R20, R44, UR4, R20 ;  /* 0x000000042c147c25 */ /* 0x000fe2000f8e0014 */
[----:B------:R-:W-:-:S03]  /*2b40*/  LOP3.LUT R51, R5, R4, R51, 0xfe, !PT ;  /* 0x0000000405337212 */ /* 0x000fc600078efe33 */
[C---:B------:R-:W-:Y:S01]  /*2b50*/  IMAD R63, R44.reuse, UR7, R7 ;  /* 0x000000072c3f7c24 */ /* 0x040fe2000f8e0207 */
[----:B------:R-:W-:Y:S01]  /*2b60*/  SEL R7, R11, RZ, P1 ;  /* 0x000000ff0b077207 */ /* 0x000fe20000800000 */
[----:B------:R-:W-:Y:S01]  /*2b70*/  IMAD.WIDE.U32 R24, R44, UR6, R24 ;  /* 0x000000062c187c25 */ /* 0x000fe2000f8e0018 */
[----:B------:R-:W-:-:S03]  /*2b80*/  PRMT R68, R51, 0x8880, RZ ;  /* 0x0000888033447816 */ /* 0x000fc600000000ff */
[----:B------:R-:W-:Y:S01]  /*2b90*/  IMAD.WIDE.U32 R30, R44, UR6, R30 ;  /* 0x000000062c1e7c25 */ /* 0x000fe2000f8e001e */
[----:B------:R-:W-:Y:S05]  /*2ba0*/  @!P6 WARPSYNC.ALL ;  /* 0x000000000000e948 */ /* 0x000fea0003800000 */
[----:B------:R-:W-:Y:S01]  /*2bb0*/  ULDC UR4, c[0x0][0x2f4] ;  /* 0x0000bd0000047ab9 */ /* 0x000fe20000000800 */
[----:B------:R-:W-:Y:S01]  /*2bc0*/  IMAD.IADD R7, R22, 0x1, R7 ;  /* 0x0000000116077824 */ /* 0x000fe200078e0207 */
[----:B------:R-:W-:Y:S01]  /*2bd0*/  ISETP.GE.AND P3, PT, R152, UR4, PT ;  /* 0x0000000498007c0c */ /* 0x000fe2000bf66270 */
[----:B------:R-:W-:Y:S01]  /*2be0*/  IMAD.MOV.U32 R55, RZ, RZ, 0x20 ;  /* 0x00000020ff377424 */ /* 0x000fe200078e00ff */
[----:B------:R-:W-:Y:S01]  /*2bf0*/  ISETP.GE.AND P0, PT, R22, UR4, PT ;  /* 0x0000000416007c0c */ /* 0x000fe2000bf06270 */
[----:B------:R-:W-:Y:S01]  /*2c00*/  IMAD.U32 R58, RZ, RZ, UR38 ;  /* 0x00000026ff3a7e24 */ /* 0x000fe2000f8e00ff */
[----:B------:R-:W-:Y:S01]  /*2c10*/  SEL R6, RZ, 0xffffffff, P3 ;  /* 0xffffffffff067807 */ /* 0x000fe20001800000 */
[----:B------:R-:W-:Y:S01]  /*2c20*/  IMAD.IADD R62, R25, 0x1, R63 ;  /* 0x00000001193e7824 */ /* 0x000fe200078e023f */
[----:B------:R-:W-:Y:S01]  /*2c30*/  SHF.R.S32.HI R4, RZ, 0x1f, R7 ;  /* 0x0000001fff047819 */ /* 0x000fe20000011407 */
[----:B------:R-:W-:Y:S01]  /*2c40*/  VIADD R54, R33, 0x8 ;  /* 0x0000000821367836 */ /* 0x000fe20000000000 */
[----:B------:R-:W-:Y:S01]  /*2c50*/  SEL R52, RZ, 0x1, P0 ;  /* 0x00000001ff347807 */ /* 0x000fe20000000000 */
[----:B------:R-:W-:Y:S01]  /*2c60*/  IMAD.SHL.U32 R11, R6, 0x2, RZ ;  /* 0x00000002060b7824 */ /* 0x000fe200078e00ff */
[----:B------:R-:W-:Y:S01]  /*2c70*/  LEA.HI R7, R4, R7, RZ, 0x3 ;  /* 0x0000000704077211 */ /* 0x000fe200078f18ff */
[----:B------:R-:W-:Y:S01]  /*2c80*/  IMAD.IADD R60, R19, 0x1, R9 ;  /* 0x00000001133c7824 */ /* 0x000fe200078e0209 */
[----:B------:R-:W-:Y:S01]  /*2c90*/  LOP3.LUT R58, R58, 0x1, RZ, 0xfc, !PT ;  /* 0x000000013a3a7812 */ /* 0x000fe200078efcff */
[----:B------:R-:W-:Y:S01]  /*2ca0*/  IMAD.IADD R61, R9, 0x1, R21 ;  /* 0x00000001093d7824 */ /* 0x000fe200078e0215 */
[----:B------:R-:W-:Y:S01]  /*2cb0*/  LOP3.LUT R52, R11, 0x2, R52, 0xe2, !PT ;  /* 0x000000020b347812 */ /* 0x000fe200078ee234 */
[----:B------:R-:W-:Y:S01]  /*2cc0*/  IMAD.IADD R63, R63, 0x1, R31 ;  /* 0x000000013f3f7824 */ /* 0x000fe200078e021f */
[----:B------:R-:W-:-:S02]  /*2cd0*/  SHF.R.S32.HI R65, RZ, 0x3, R7 ;  /* 0x00000003ff417819 */ /* 0x000fc40000011407 */
[----:B------:R-:W-:Y:S01]  /*2ce0*/  PRMT R68, R68, 0x7710, RZ ;  /* 0x0000771044447816 */ /* 0x000fe200000000ff */
[C---:B--2---:R-:W-:Y:S01]  /*2cf0*/  IMAD.SHL.U32 R50, R34.reuse, 0x40, RZ ;  /* 0x0000004022327824 */ /* 0x044fe200078e00ff */
[----:B------:R-:W-:Y:S01]  /*2d00*/  @!P6 BAR.SYNC.DEFER_BLOCKING 0x9, 0x100 ;  /* 0x024400000000eb1d */ /* 0x000fe20000010000 */
[----:B------:R-:W-:Y:S01]  /*2d10*/  LOP3.LUT P0, RZ, R34, 0x4, RZ, 0xc0, !PT ;  /* 0x0000000422ff7812 */ /* 0x000fe2000780c0ff */
[----:B---3--:R-:W-:Y:S02]  /*2d20*/  IMAD R57, R32, 0x40, R158 ;  /* 0x0000004020397824 */ /* 0x008fe400078e029e */
[----:B------:R-:W-:Y:S02]  /*2d30*/  LOP3.LUT R50, R50, 0x1c0, RZ, 0xc0, !PT ;  /* 0x000001c032327812 */ /* 0x000fe400078ec0ff */
[----:B------:R-:W-:Y:S02]  /*2d40*/  SEL R55, R55, 0xffffffe0, !P0 ;  /* 0xffffffe037377807 */ /* 0x000fe40004000000 */
[----:B------:R-:W-:-:S02]  /*2d50*/  SHF.R.U32.HI R53, RZ, 0x3, R50 ;  /* 0x00000003ff357819 */ /* 0x000fc40000011632 */
[C---:B------:R-:W-:Y:S02]  /*2d60*/  LOP3.LUT R6, R50.reuse, 0x18, R22, 0xf8, !PT ;  /* 0x0000001832067812 */ /* 0x040fe400078ef816 */
[----:B------:R-:W-:Y:S02]  /*2d70*/  LOP3.LUT R4, R50, 0x38, R7, 0xf8, !PT ;  /* 0x0000003832047812 */ /* 0x000fe400078ef807 */
[-C--:B------:R-:W-:Y:S02]  /*2d80*/  LOP3.LUT R6, R6, R53.reuse, RZ, 0x3c, !PT ;  /* 0x0000003506067212 */ /* 0x080fe400078e3cff */
[----:B------:R-:W-:-:S03]  /*2d90*/  LOP3.LUT R4, R4, R53, RZ, 0x3c, !PT ;  /* 0x0000003504047212 */ /* 0x000fc600078e3cff */
[C---:B------:R-:W-:Y:S01]  /*2da0*/  IMAD R56, R203.reuse, 0x200, R6 ;  /* 0x00000200cb387824 */ /* 0x040fe200078e0206 */
[----:B------:R-:W-:Y:S01]  /*2db0*/  LOP3.LUT R6, R206, 0x38, R7, 0xf8, !PT ;  /* 0x00000038ce067812 */ /* 0x000fe200078ef807 */
[----:B------:R-:W-:Y:S02]  /*2dc0*/  IMAD R66, R203, 0x200, R4 ;  /* 0x00000200cb427824 */ /* 0x000fe400078e0204 */
[----:B------:R-:W-:Y:S01]  /*2dd0*/  IMAD.IADD R59, R55, 0x1, R56 ;  /* 0x00000001373b7824 */ /* 0x000fe200078e0238 */
[----:B------:R-:W-:-:S05]  /*2de0*/  LOP3.LUT R67, R6, R207, RZ, 0x3c, !PT ;  /* 0x000000cf06437212 */ /* 0x000fca00078e3cff */
[----:B------:R-:W-:Y:S01]  /*2df0*/  IMAD.IADD R67, R208, 0x1, R67 ;  /* 0x00000001d0437824 */ /* 0x000fe200078e0243 */
[----:B------:R-:W-:-:S07]  /*2e00*/  SHF.R.S32.HI R64, RZ, 0x1f, R0 ;  /* 0x0000001fff407819 */ /* 0x000fce0000011400 */
.L_x_13093:
[----:B------:R-:W0:Y:S01]  /*2e10*/  LDC R75, c[0x0][0x430] ;  /* 0x00010c00ff4b7b82 */ /* 0x000e220000000800 */
        /* <DEDUP_REMOVED lines=28> */
[C---:B------:R-:W-:Y:S01]  /*2fe0*/  IMAD R84, R153.reuse, 0x1800, R56 ;  /* 0x0000180099547824 */ /* 0x040fe200078e0238 */
        /* <DEDUP_REMOVED lines=44> */
[----:B------:R-:W-:Y:S02]  /*32b0*/  CS2R R72, SRZ ;  /* 0x0000000000487805 */ /* 0x000fe4000001ff00 */
[----:B------:R-:W-:-:S13]  /*32c0*/  ISETP.GE.AND P0, PT, R158, R78, PT ;  /* 0x0000004e9e00720c */ /* 0x000fda0003f06270 */
[----:B------:R-:W-:Y:S05]  /*32d0*/  @P0 BRA `(.L_x_13042) ;  /* 0x0000000000680947 */ /* 0x000fea0003800000 */
[----:B------:R-:W-:Y:S01]  /*32e0*/  IMAD.MOV.U32 R4, RZ, RZ, R18 ;  /* 0x000000ffff047224 */ /* 0x000fe200078e0012 */
[----:B------:R-:W-:Y:S01]  /*32f0*/  ULDC.64 UR4, c[0x0][0x3e8] ;  /* 0x0000fa0000047ab9 */ /* 0x000fe20000000a00 */
[----:B------:R-:W-:Y:S01]  /*3300*/  IMAD.MOV.U32 R5, RZ, RZ, R60 ;  /* 0x000000ffff057224 */ /* 0x000fe200078e003c */
[----:B------:R-:W-:Y:S01]  /*3310*/  ISETP.GE.AND P4, PT, R164, R81, PT ;  /* 0x00000051a400720c */ /* 0x000fe20003f86270 */
[----:B------:R-:W-:Y:S01]  /*3320*/  IMAD R33, R69, 0x60, RZ ;  /* 0x0000006045217824 */ /* 0x000fe200078e02ff */
[----:B------:R-:W-:Y:S01]  /*3330*/  CS2R R42, SRZ ;  /* 0x00000000002a7805 */ /* 0x000fe2000001ff00 */
[----:B------:R-:W-:Y:S01]  /*3340*/  IMAD.WIDE.U32 R6, R14, 0x60, R4 ;  /* 0x000000600e067825 */ /* 0x000fe200078e0004 */
[----:B------:R-:W-:Y:S02]  /*3350*/  CS2R R38, SRZ ;  /* 0x0000000000267805 */ /* 0x000fe4000001ff00 */
[----:B------:R-:W-:Y:S02]  /*3360*/  CS2R R72, SRZ ;  /* 0x0000000000487805 */ /* 0x000fe4000001ff00 */
[----:B------:R-:W-:Y:S01]  /*3370*/  CS2R R40, SRZ ;  /* 0x0000000000287805 */ /* 0x000fe2000001ff00 */
[----:B------:R-:W-:Y:S01]  /*3380*/  IMAD.IADD R5, R7, 0x1, R33 ;  /* 0x0000000107057824 */ /* 0x000fe200078e0221 */
[----:B------:R-:W-:Y:S01]  /*3390*/  LEA R4, P3, R6, UR4, 0x1 ;  /* 0x0000000406047c11 */ /* 0x000fe2000f8608ff */
[----:B------:R-:W-:-:S02]  /*33a0*/  IMAD.MOV.U32 R32, RZ, RZ, R24 ;  /* 0x000000ffff207224 */ /* 0x000fc400078e0018 */
[----:B------:R-:W-:Y:S01]  /*33b0*/  IMAD.MOV.U32 R33, RZ, RZ, R62 ;  /* 0x000000ffff217224 */ /* 0x000fe200078e003e */
[----:B------:R-:W-:Y:S01]  /*33c0*/  LEA.HI.X R5, R6, UR5, R5, 0x1, P3 ;  /* 0x0000000506057c11 */ /* 0x000fe200098f0c05 */
[----:B------:R-:W-:Y:S01]  /*33d0*/  IMAD R7, R82, 0x60, RZ ;  /* 0x0000006052077824 */ /* 0x000fe200078e02ff */
[----:B------:R-:W-:Y:S01]  /*33e0*/  ISETP.GE.AND P3, PT, R154, R81, PT ;  /* 0x000000519a00720c */ /* 0x000fe20003f66270 */
[----:B------:R-:W-:Y:S01]  /*33f0*/  IMAD.WIDE.U32 R32, R70, 0x60, R32 ;  /* 0x0000006046207825 */ /* 0x000fe200078e0020 */
[----:B------:R-:W-:Y:S01]  /*3400*/  ULDC.64 UR4, c[0x0][0x400] ;  /* 0x0001000000047ab9 */ /* 0x000fe20000000a00 */
[----:B------:R0:W5:Y:S02]  /*3410*/  @!P4 LDG.E.64 R38, desc[UR44][R4.64+0x20] ;  /* 0x0000202c0426c981 */ /* 0x000164000c1e1b00 */
[----:B------:R-:W-:Y:S01]  /*3420*/  IMAD.IADD R7, R33, 0x1, R7 ;  /* 0x0000000121077824 */ /* 0x000fe200078e0207 */
[----:B------:R-:W-:-:S04]  /*3430*/  LEA R6, P5, R32, UR4, 0x1 ;  /* 0x0000000420067c11 */ /* 0x000fc8000f8a08ff */
[----:B------:R-:W-:-:S03]  /*3440*/  LEA.HI.X R7, R32, UR5, R7, 0x1, P5 ;  /* 0x0000000520077c11 */ /* 0x000fc6000a8f0c07 */
[----:B------:R0:W5:Y:S04]  /*3450*/  @!P3 LDG.E.64 R42, desc[UR44][R4.64] ;  /* 0x0000002c042ab981 */ /* 0x000168000c1e1b00 */
[----:B------:R0:W5:Y:S04]  /*3460*/  @!P3 LDG.E.64 R72, desc[UR44][R6.64] ;  /* 0x0000002c0648b981 */ /* 0x000168000c1e1b00 */
[----:B------:R0:W5:Y:S02]  /*3470*/  @!P4 LDG.E.64 R40, desc[UR44][R6.64+0x20] ;  /* 0x0000202c0628c981 */ /* 0x000164000c1e1b00 */
.L_x_13042:
[----:B------:R-:W-:Y:S05]  /*3480*/  BSYNC B1 ;  /* 0x0000000000017941 */ /* 0x000fea0003800000 */
.L_x_13041:
[----:B------:R-:W-:Y:S01]  /*3490*/  ISETP.GE.AND P4, PT, R175, R78, PT ;  /* 0x0000004eaf00720c */ /* 0x000fe20003f86270 */
[----:B------:R-:W-:Y:S01]  /*34a0*/  BSSY B1, `(.L_x_13043) ;  /* 0x0000023000017945 */ /* 0x000fe20003800000 */
[----:B------:R-:W-:Y:S02]  /*34b0*/  CS2R R34, SRZ ;  /* 0x0000000000227805 */ /* 0x000fe4000001ff00 */
[----:B------:R-:W-:Y:S01]  /*34c0*/  CS2R R32, SRZ ;  /* 0x0000000000207805 */ /* 0x000fe2000001ff00 */
[----:B-----5:R-:W-:Y:S01]  /*34d0*/  IMAD.MOV.U32 R85, RZ, RZ, R38 ;  /* 0x000000ffff557224 */ /* 0x020fe200078e0026 */
[----:B------:R-:W-:Y:S01]  /*34e0*/  CS2R R36, SRZ ;  /* 0x0000000000247805 */ /* 0x000fe2000001ff00 */
[----:B------:R-:W-:-:S06]  /*34f0*/  IMAD.MOV.U32 R86, RZ, RZ, R39 ;  /* 0x000000ffff567224 */ /* 0x000fcc00078e0027 */
[----:B------:R-:W-:Y:S05]  /*3500*/  @P4 BRA `(.L_x_13044) ;  /* 0x0000000000704947 */ /* 0x000fea0003800000 */
[C---:B0-----:R-:W-:Y:S01]  /*3510*/  SHF.L.U64.HI R5, R10.reuse, 0x6, R11 ;  /* 0x000000060a057819 */ /* 0x041fe2000001020b */
[----:B------:R-:W-:Y:S01]  /*3520*/  IMAD.SHL.U32 R4, R10, 0x40, RZ ;  /* 0x000000400a047824 */ /* 0x000fe200078e00ff */
[C---:B------:R-:W-:Y:S01]  /*3530*/  SHF.L.U64.HI R7, R12.reuse, 0x6, R13 ;  /* 0x000000060c077819 */ /* 0x040fe2000001020d */
[----:B------:R-:W-:Y:S01]  /*3540*/  IMAD.SHL.U32 R6, R12, 0x40, RZ ;  /* 0x000000400c067824 */ /* 0x000fe200078e00ff */
[----:B------:R-:W-:Y:S01]  /*3550*/  ULDC.64 UR4, c[0x0][0x3e8] ;  /* 0x0000fa0000047ab9 */ /* 0x000fe20000000a00 */
[----:B------:R-:W-:Y:S01]  /*3560*/  IMAD.WIDE.U32 R4, R14, 0x60, R4 ;  /* 0x000000600e047825 */ /* 0x000fe200078e0004 */
[----:B------:R-:W-:Y:S01]  /*3570*/  ULDC.64 UR6, c[0x0][0x400] ;  /* 0x0001000000067ab9 */ /* 0x000fe20000000a00 */
[----:B------:R-:W-:Y:S02]  /*3580*/  CS2R R34, SRZ ;  /* 0x0000000000227805 */ /* 0x000fe4000001ff00 */
[----:B------:R-:W-:Y:S01]  /*3590*/  CS2R R36, SRZ ;  /* 0x0000000000247805 */ /* 0x000fe2000001ff00 */
[----:B------:R-:W-:Y:S01]  /*35a0*/  IMAD.WIDE.U32 R6, R70, 0x60, R6 ;  /* 0x0000006046067825 */ /* 0x000fe200078e0006 */
[----:B------:R-:W-:-:S02]  /*35b0*/  IADD3 R9, P3, R18, R4, RZ ;  /* 0x0000000412097210 */ /* 0x000fc40007f7e0ff */
[----:B------:R-:W-:Y:S01]  /*35c0*/  CS2R R32, SRZ ;  /* 0x0000000000207805 */ /* 0x000fe2000001ff00 */
[----:B------:R-:W-:Y:S01]  /*35d0*/  IMAD R69, R69, 0x60, RZ ;  /* 0x0000006045457824 */ /* 0x000fe200078e02ff */
[----:B------:R-:W-:Y:S01]  /*35e0*/  IADD3 R8, P5, R24, R6, RZ ;  /* 0x0000000618087210 */ /* 0x000fe20007fbe0ff */
[----:B------:R-:W-:-:S03]  /*35f0*/  IMAD R11, R82, 0x60, RZ ;  /* 0x00000060520b7824 */ /* 0x000fc600078e02ff */
[----:B------:R-:W-:Y:S02]  /*3600*/  IADD3.X R10, R60, R69, R5, P3, !PT ;  /* 0x000000453c0a7210 */ /* 0x000fe40001ffe405 */
[----:B------:R-:W-:Y:S02]  /*3610*/  IADD3.X R7, R62, R11, R7, P5, !PT ;  /* 0x0000000b3e077210 */ /* 0x000fe40002ffe407 */
[C---:B------:R-:W-:Y:S02]  /*3620*/  LEA R4, P3, R9.reuse, UR4, 0x1 ;  /* 0x0000000409047c11 */ /* 0x040fe4000f8608ff */
[C---:B------:R-:W-:Y:S02]  /*3630*/  LEA R6, P5, R8.reuse, UR6, 0x1 ;  /* 0x0000000608067c11 */ /* 0x040fe4000f8a08ff */
[----:B------:R-:W-:Y:S02]  /*3640*/  LEA.HI.X R5, R9, UR5, R10, 0x1, P3 ;  /* 0x0000000509057c11 */ /* 0x000fe400098f0c0a */
[----:B------:R-:W-:-:S02]  /*3650*/  LEA.HI.X R7, R8, UR7, R7, 0x1, P5 ;  /* 0x0000000708077c11 */ /* 0x000fc4000a8f0c07 */
[----:B------:R-:W-:Y:S02]  /*3660*/  CS2R R8, SRZ ;  /* 0x0000000000087805 */ /* 0x000fe4000001ff00 */
[-C--:B------:R-:W-:Y:S02]  /*3670*/  ISETP.GE.AND P3, PT, R154, R81.reuse, PT ;  /* 0x000000519a00720c */ /* 0x080fe40003f66270 */
[----:B------:R-:W-:-:S11]  /*3680*/  ISETP.GE.AND P5, PT, R164, R81, PT ;  /* 0x00000051a400720c */ /* 0x000fd60003fa6270 */
[----:B------:R1:W5:Y:S04]  /*3690*/  @!P3 LDG.E.64 R34, desc[UR44][R4.64] ;  /* 0x0000002c0422b981 */ /* 0x000368000c1e1b00 */
[----:B------:R1:W5:Y:S04]  /*36a0*/  @!P5 LDG.E.64 R8, desc[UR44][R4.64+0x20] ;  /* 0x0000202c0408d981 */ /* 0x000368000c1e1b00 */
[----:B------:R1:W5:Y:S04]  /*36b0*/  @!P3 LDG.E.64 R36, desc[UR44][R6.64] ;  /* 0x0000002c0624b981 */ /* 0x000368000c1e1b00 */
[----:B------:R1:W5:Y:S02]  /*36c0*/  @!P5 LDG.E.64 R32, desc[UR44][R6.64+0x20] ;  /* 0x0000202c0620d981 */ /* 0x000364000c1e1b00 */
.L_x_13044:
[----:B------:R-:W-:Y:S05]  /*36d0*/  BSYNC B1 ;  /* 0x0000000000017941 */ /* 0x000fea0003800000 */
.L_x_13043:
[----:B01----:R-:W-:Y:S01]  /*36e0*/  IMAD.MOV.U32 R4, RZ, RZ, R42 ;  /* 0x000000ffff047224 */ /* 0x003fe200078e002a */
[----:B------:R-:W-:Y:S01]  /*36f0*/  PRMT R70, R70, 0x5410, R85 ;  /* 0x0000541046467816 */ /* 0x000fe20000000055 */
[----:B------:R-:W-:Y:S01]  /*3700*/  IMAD.MOV.U32 R5, RZ, RZ, R43 ;  /* 0x000000ffff057224 */ /* 0x000fe200078e002b */
[----:B------:R-:W-:Y:S01]  /*3710*/  ISETP.NE.AND P3, PT, R58, 0x3, PT ;  /* 0x000000033a00780c */ /* 0x000fe20003f65270 */
[----:B------:R-:W-:Y:S01]  /*3720*/  IMAD.MOV.U32 R6, RZ, RZ, R72 ;  /* 0x000000ffff067224 */ /* 0x000fe200078e0048 */
[----:B------:R-:W-:Y:S01]  /*3730*/  PRMT R85, R85, 0x5410, R4 ;  /* 0x0000541055557816 */ /* 0x000fe20000000004 */
[----:B------:R-:W-:Y:S01]  /*3740*/  IMAD.MOV.U32 R4, RZ, RZ, R40 ;  /* 0x000000ffff047224 */ /* 0x000fe200078e0028 */
[----:B------:R-:W-:Y:S01]  /*3750*/  PRMT R94, R5, 0x7610, R94 ;  /* 0x00007610055e7816 */ /* 0x000fe2000000005e */
[----:B------:R-:W-:Y:S01]  /*3760*/  IMAD.MOV.U32 R5, RZ, RZ, R41 ;  /* 0x000000ffff057224 */ /* 0x000fe200078e0029 */
[C---:B------:R-:W-:Y:S01]  /*3770*/  PRMT R99, R86.reuse, 0x7610, R99 ;  /* 0x0000761056637816 */ /* 0x040fe20000000063 */
        /* <DEDUP_REMOVED lines=23> */
.L_x_13045:
[----:B------:R-:W-:Y:S01]  /*38f0*/  IMAD R69, R153, 0x8, R2 ;  /* 0x0000000899457824 */ /* 0x000fe200078e0202 */
[----:B------:R-:W-:Y:S01]  /*3900*/  SHF.L.U32 R82, R159, 0x1f, RZ ;  /* 0x0000001f9f527819 */ /* 0x000fe200000006ff */
[----:B------:R-:W-:Y:S03]  /*3910*/  BSSY B1, `(.L_x_13046) ;  /* 0x0000003000017945 */ /* 0x000fe60003800000 */
[----:B------:R-:W0:Y:S02]  /*3920*/  SYNCS.PHASECHK.TRANS64.TRYWAIT P5, [R69+URZ+0x32490], R82 ;  /* 0x03249052450075a7 */ /* 0x000e2400080a017f */
[----:B0-----:R-:W-:Y:S05]  /*3930*/  @!P5 BRA `(.L_x_13047) ;  /* 0x0000037400dcd947 */ /* 0x001fea0003800000 */
.L_x_13409:
[----:B------:R-:W-:Y:S05]  /*3940*/  BSYNC B1 ;  /* 0x0000000000017941 */ /* 0x000fea0003800000 */
.L_x_13046:
[----:B------:R-:W-:-:S03]  /*3950*/  UMOV UR4, 0xffffffff ;  /* 0xffffffff00047882 */ /* 0x000fc60000000000 */
[----:B------:R-:W-:Y:S05]  /*3960*/  BRA.DIV UR4, `(.L_x_13048) ;  /* 0x0000037604e47947 */ /* 0x000fea000b800000 */
[----:B------:R1:W2:Y:S04]  /*3970*/  SHFL.IDX PT, R71, R80, RZ, 0x1c1f ;  /* 0x001c1fff50477589 */ /* 0x0002a800000e0000 */
[----:B------:R1:W3:Y:S02]  /*3980*/  SHFL.IDX PT, R14, R79, RZ, 0x1c1f ;  /* 0x001c1fff4f0e7589 */ /* 0x0002e400000e0000 */
.L_x_13413:
        /* <DEDUP_REMOVED lines=19> */
[----:B------:R-:W-:Y:S02]  /*3ac0*/  PRMT R43, R85, 0x5432, R92 ;  /* 0x00005432552b7816 */ /* 0x000fe4000000005c */
[----:B------:R-:W-:Y:S01]  /*3ad0*/  PRMT R73, R94, 0x5410, R15 ;  /* 0x000054105e497816 */ /* 0x000fe2000000000f */
[----:B------:R-:W-:Y:S01]  /*3ae0*/  IMAD.U32 R96, R95, 0x10000, RZ ;  /* 0x000100005f607824 */ /* 0x000fe200078e00ff */
        /* <DEDUP_REMOVED lines=8> */
[----:B------:R-:W-:Y:S01]  /*3b70*/  LOP3.LUT R12, R7, 0xffff0000, RZ, 0xc0, !PT ;  /* 0xffff0000070c7812 */ /* 0x000fe200078ec0ff */
[----:B------:R-:W-:-:S02]  /*3b80*/  IMAD.U32 R7, R5, 0x10000, RZ ;  /* 0x0001000005077824 */ /* 0x000fc400078e00ff */
[C---:B------:R-:W-:Y:S01]  /*3b90*/  FMUL.FTZ R98, R15.reuse, R94 ;  /* 0x0000005e0f627220 */ /* 0x040fe20000410000 */
[C---:B------:R-:W-:Y:S02]  /*3ba0*/  IMAD.U32 R5, R4.reuse, 0x10000, RZ ;  /* 0x0001000004057824 */ /* 0x040fe400078e00ff */
[----:B------:R-:W-:Y:S01]  /*3bb0*/  FMUL.FTZ R15, R15, R72 ;  /* 0x000000480f0f7220 */ /* 0x000fe20000410000 */
[----:B------:R-:W-:Y:S01]  /*3bc0*/  LOP3.LUT R95, R95, 0xffff0000, RZ, 0xc0, !PT ;  /* 0xffff00005f5f7812 */ /* 0x000fe200078ec0ff */
[----:B------:R-:W-:Y:S01]  /*3bd0*/  IMAD.U32 R93, R93, 0x10000, RZ ;  /* 0x000100005d5d7824 */ /* 0x000fe200078e00ff */
[----:B------:R-:W-:Y:S01]  /*3be0*/  LOP3.LUT R73, R73, 0xffff0000, RZ, 0xc0, !PT ;  /* 0xffff000049497812 */ /* 0x000fe200078ec0ff */
[----:B------:R-:W-:Y:S01]  /*3bf0*/  FFMA.FTZ R100, R13, R92, -R100 ;  /* 0x0000005c0d647223 */ /* 0x000fe20000010864 */
[----:B------:R-:W-:Y:S01]  /*3c00*/  LOP3.LUT R4, R4, 0xffff0000, RZ, 0xc0, !PT ;  /* 0xffff000004047812 */ /* 0x000fe200078ec0ff */
[----:B------:R-:W-:Y:S02]  /*3c10*/  IMAD.U32 R43, R43, 0x10000, RZ ;  /* 0x000100002b2b7824 */ /* 0x000fe400078e00ff */
[C---:B------:R-:W-:Y:S01]  /*3c20*/  FFMA.FTZ R98, R7.reuse, R72, -R98 ;  /* 0x0000004807627223 */ /* 0x040fe20000010862 */
[----:B------:R-:W-:Y:S01]  /*3c30*/  FFMA.FTZ R15, R7, R94, R15 ;  /* 0x0000005e070f7223 */ /* 0x000fe2000001000f */
        /* <DEDUP_REMOVED lines=14> */
.L_x_13054:
[----:B------:R-:W-:Y:S05]  /*3d20*/  BSYNC B3 ;  /* 0x0000000000037941 */ /* 0x000fea0003800000 */
.L_x_13053:
[----:B0-----:R4:W-:Y:S02]  /*3d30*/  ST.E.128 desc[UR44][R10.64], R4 ;  /* 0x000000040a007985 */ /* 0x0019e4000c101d2c */
.L_x_13052:
[----:B------:R-:W-:Y:S05]  /*3d40*/  BSYNC B2 ;  /* 0x0000000000027941 */ /* 0x000fea0003800000 */
.L_x_13051:
        /* <DEDUP_REMOVED lines=30> */
[----:B------:R-:W-:Y:S01]  /*3f30*/  LOP3.LUT R40, R40, 0xffff0000, RZ, 0xc0, !PT ;  /* 0xffff000028287812 */ /* 0x000fe200078ec0ff */
[C---:B------:R-:W-:Y:S01]  /*3f40*/  FMUL.FTZ R7, R13.reuse, R72 ;  /* 0x000000480d077220 */ /* 0x040fe20000410000 */
[----:B------:R-:W-:Y:S01]  /*3f50*/  FMUL.FTZ R13, R13, R41 ;  /* 0x000000290d0d7220 */ /* 0x000fe20000410000 */
[----:B------:R-:W-:-:S02]  /*3f60*/  IMAD.U32 R6, R5, 0x10000, RZ ;  /* 0x0001000005067824 */ /* 0x000fc400078e00ff */
[----:B------:R-:W-:Y:S02]  /*3f70*/  IMAD.U32 R5, R4, 0x10000, RZ ;  /* 0x0001000004057824 */ /* 0x000fe400078e00ff */
[----:B------:R-:W-:Y:S01]  /*3f80*/  FFMA.FTZ R41, R12, R41, -R7 ;  /* 0x000000290c297223 */ /* 0x000fe20000010807 */
[----:B------:R-:W-:Y:S01]  /*3f90*/  LOP3.LUT R4, R4, 0xffff0000, RZ, 0xc0, !PT ;  /* 0xffff000004047812 */ /* 0x000fe200078ec0ff */
[----:B------:R-:W-:Y:S01]  /*3fa0*/  FFMA.FTZ R12, R12, R72, R13 ;  /* 0x000000480c0c7223 */ /* 0x000fe2000001000d */
[C---:B------:R-:W-:Y:S01]  /*3fb0*/  FMUL.FTZ R13, R15.reuse, R71 ;  /* 0x000000470f0d7220 */ /* 0x040fe20000410000 */
[----:B------:R-:W-:Y:S01]  /*3fc0*/  FMUL.FTZ R72, R15, R40 ;  /* 0x000000280f487220 */ /* 0x000fe20000410000 */
[C---:B------:R-:W-:Y:S01]  /*3fd0*/  FFMA.FTZ R73, R6.reuse, R39, -R73 ;  /* 0x0000002706497223 */ /* 0x040fe20000010849 */
        /* <DEDUP_REMOVED lines=13> */
.L_x_13056:
[----:B------:R-:W-:Y:S05]  /*40b0*/  BSYNC B2 ;  /* 0x0000000000027941 */ /* 0x000fea0003800000 */
.L_x_13055:
[----:B0-----:R0:W-:Y:S02]  /*40c0*/  ST.E.128 desc[UR44][R10.64], R4 ;  /* 0x000000040a007985 */ /* 0x0011e4000c101d2c */
.L_x_13050:
[----:B------:R-:W-:Y:S05]  /*40d0*/  BSYNC B1 ;  /* 0x0000000000017941 */ /* 0x000fea0003800000 */
.L_x_13049:
[----:B------:R-:W-:-:S03]  /*40e0*/  UMOV UR4, 0xffffffff ;  /* 0xffffffff00047882 */ /* 0x000fc60000000000 */
[----:B------:R-:W-:Y:S05]  /*40f0*/  BRA.DIV UR4, `(.L_x_13057) ;  /* 0x0000037204487947 */ /* 0x000fea000b800000 */
[----:B------:R0:W0:Y:S04]  /*4100*/  SHFL.IDX PT, R39, R80, 0x1, 0x1c1f ;  /* 0x003c1f0050277f89 */ /* 0x00002800000e0000 */
[----:B---3--:R3:W0:Y:S02]  /*4110*/  SHFL.IDX PT, R14, R79, 0x1, 0x1c1f ;  /* 0x003c1f004f0e7f89 */ /* 0x00862400000e0000 */
.L_x_13417:
        /* <DEDUP_REMOVED lines=9> */
[----:B------:R-:W-:-:S07]  /*41b0*/  LEA.HI.X R11, R22, R39, R23, 0x1, P0 ;  /* 0x00000027160b7211 */ /* 0x000fce00000f0c17 */
        /* <DEDUP_REMOVED lines=28> */
[C---:B------:R-:W-:Y:S01]  /*4380*/  FFMA.FTZ R36, R12.reuse, R36, -R7 ;  /* 0x000000240c247223 */ /* 0x040fe20000010807 */
[----:B------:R-:W-:Y:S01]  /*4390*/  FFMA.FTZ R13, R12, R38, R13 ;  /* 0x000000260c0d7223 */ /* 0x000fe2000001000d */
[----:B------:R-:W-:Y:S01]  /*43a0*/  LOP3.LUT R4, R4, 0xffff0000, RZ, 0xc0, !PT ;  /* 0xffff000004047812 */ /* 0x000fe200078ec0ff */
[C---:B------:R-:W-:Y:S01]  /*43b0*/  FMUL.FTZ R12, R34.reuse, R91 ;  /* 0x0000005b220c7220 */ /* 0x040fe20000410000 */
[----:B------:R-:W-:Y:S01]  /*43c0*/  FMUL.FTZ R34, R34, R89 ;  /* 0x0000005922227220 */ /* 0x000fe20000410000 */
        /* <DEDUP_REMOVED lines=14> */
.L_x_13062:
[----:B------:R-:W-:Y:S05]  /*44b0*/  BSYNC B2 ;  /* 0x0000000000027941 */ /* 0x000fea0003800000 */
.L_x_13061:
[----:B----4-:R0:W-:Y:S02]  /*44c0*/  ST.E.128 desc[UR44][R10.64], R4 ;  /* 0x000000040a007985 */ /* 0x0101e4000c101d2c */
.L_x_13060:
[----:B------:R-:W-:Y:S05]  /*44d0*/  BSYNC B1 ;  /* 0x0000000000017941 */ /* 0x000fea0003800000 */
.L_x_13059:
[----:B------:R-:W-:-:S13]  /*44e0*/  LOP3.LUT P0, RZ, R52, 0x2, RZ, 0xc0, !PT ;  /* 0x0000000234ff7812 */ /* 0x000fda000780c0ff */
[----:B------:R-:W-:Y:S05]  /*44f0*/  @!P0 BRA `(.L_x_13058) ;  /* 0x0000001c006c8947 */ /* 0x000fea0003800000 */
[----:B0-----:R0:W4:Y:S01]  /*4500*/  LDS.128 R4, [R83+0x2000] ;  /* 0x0020000053047984 */ /* 0x0011220000000c00 */
[----:B------:R-:W-:Y:S01]  /*4510*/  ISETP.GE.AND P4, PT, R164, R81, PT ;  /* 0x00000051a400720c */ /* 0x000fe20003f86270 */
[----:B------:R-:W-:Y:S01]  /*4520*/  BSSY B1, `(.L_x_13063) ;  /* 0x0000032000017945 */ /* 0x000fe20003800000 */
[----:B------:R-:W-:-:S04]  /*4530*/  LEA R10, P0, R152, R14, 0x1 ;  /* 0x0000000e980a7211 */ /* 0x000fc800078008ff */
[----:B------:R-:W-:-:S07]  /*4540*/  LEA.HI.X R11, R152, R39, R157, 0x1, P0 ;  /* 0x00000027980b7211 */ /* 0x000fce00000f0c9d */
[----:B0-----:R-:W-:Y:S05]  /*4550*/  @P4 BRA `(.L_x_13064) ;  /* 0x0000000000b84947 */ /* 0x001fea0003800000 */
[--C-:B------:R-:W-:Y:S01]  /*4560*/  SHF.R.U64 R15, R32, 0x10, R33.reuse ;  /* 0x00000010200f7819 */ /* 0x100fe20000001221 */
[----:B----4-:R-:W-:Y:S01]  /*4570*/  IMAD.U32 R12, R7, 0x10000, RZ ;  /* 0x00010000070c7824 */ /* 0x010fe200078e00ff */
[----:B------:R-:W-:Y:S02]  /*4580*/  SHF.R.U32.HI R32, RZ, 0x10, R33 ;  /* 0x00000010ff207819 */ /* 0x000fe40000011621 */
[--C-:B------:R-:W-:Y:S02]  /*4590*/  SHF.R.U32.HI R14, RZ, 0x10, R9.reuse ;  /* 0x00000010ff0e7819 */ /* 0x100fe40000011609 */
[----:B------:R-:W-:Y:S02]  /*45a0*/  PRMT R87, R87, 0x5410, R32 ;  /* 0x0000541057577816 */ /* 0x000fe40000000020 */
[----:B------:R-:W-:Y:S01]  /*45b0*/  SHF.R.U64 R35, R8, 0x10, R9 ;  /* 0x0000001008237819 */ /* 0x000fe20000001209 */
[----:B------:R-:W-:Y:S01]  /*45c0*/  IMAD.U32 R8, R6, 0x10000, RZ ;  /* 0x0001000006087824 */ /* 0x000fe200078e00ff */
[----:B------:R-:W-:Y:S01]  /*45d0*/  PRMT R85, R85, 0x5410, R14 ;  /* 0x0000541055557816 */ /* 0x000fe2000000000e */
[----:B------:R-:W-:Y:S01]  /*45e0*/  IMAD.U32 R33, R87, 0x10000, RZ ;  /* 0x0001000057217824 */ /* 0x000fe200078e00ff */
[----:B------:R-:W-:-:S02]  /*45f0*/  PRMT R86, R86, 0x5410, R15 ;  /* 0x0000541056567816 */ /* 0x000fc4000000000f */
[----:B------:R-:W-:Y:S01]  /*4600*/  LOP3.LUT R9, R6, 0xffff0000, RZ, 0xc0, !PT ;  /* 0xffff000006097812 */ /* 0x000fe200078ec0ff */
[----:B------:R-:W-:Y:S01]  /*4610*/  IMAD.U32 R15, R85, 0x10000, RZ ;  /* 0x00010000550f7824 */ /* 0x000fe200078e00ff */
[----:B------:R-:W-:Y:S01]  /*4620*/  LOP3.LUT R13, R7, 0xffff0000, RZ, 0xc0, !PT ;  /* 0xffff0000070d7812 */ /* 0x000fe200078ec0ff */
[----:B------:R-:W-:Y:S01]  /*4630*/  IMAD.U32 R6, R5, 0x10000, RZ ;  /* 0x0001000005067824 */ /* 0x000fe200078e00ff */
[----:B------:R-:W-:Y:S01]  /*4640*/  PRMT R70, R70, 0x5410, R35 ;  /* 0x0000541046467816 */ /* 0x000fe20000000023 */
[----:B------:R-:W-:Y:S01]  /*4650*/  FMUL.FTZ R37, R9, R33 ;  /* 0x0000002109257220 */ /* 0x000fe20000410000 */
[----:B------:R-:W-:Y:S01]  /*4660*/  LOP3.LUT R7, R5, 0xffff0000, RZ, 0xc0, !PT ;  /* 0xffff000005077812 */ /* 0x000fe200078ec0ff */
[-C--:B------:R-:W-:Y:S01]  /*4670*/  FMUL.FTZ R9, R9, R15.reuse ;  /* 0x0000000f09097220 */ /* 0x080fe20000410000 */
[----:B------:R-:W-:Y:S01]  /*4680*/  LOP3.LUT R32, R86, 0xffff0000, RZ, 0xc0, !PT ;  /* 0xffff000056207812 */ /* 0x000fe200078ec0ff */
[----:B------:R-:W-:Y:S01]  /*4690*/  IMAD.U32 R5, R4, 0x10000, RZ ;  /* 0x0001000004057824 */ /* 0x000fe200078e00ff */
[----:B------:R-:W-:Y:S01]  /*46a0*/  LOP3.LUT R14, R70, 0xffff0000, RZ, 0xc0, !PT ;  /* 0xffff0000460e7812 */ /* 0x000fe200078ec0ff */
[----:B------:R-:W-:Y:S01]  /*46b0*/  FFMA.FTZ R37, R8, R15, -R37 ;  /* 0x0000000f08257223 */ /* 0x000fe20000010825 */
[----:B------:R-:W-:Y:S01]  /*46c0*/  LOP3.LUT R87, R87, 0xffff0000, RZ, 0xc0, !PT ;  /* 0xffff000057577812 */ /* 0x000fe200078ec0ff */
[----:B------:R-:W-:Y:S01]  /*46d0*/  FMUL.FTZ R35, R7, R32 ;  /* 0x0000002007237220 */ /* 0x000fe20000410000 */
[----:B------:R-:W-:Y:S01]  /*46e0*/  LOP3.LUT R85, R85, 0xffff0000, RZ, 0xc0, !PT ;  /* 0xffff000055557812 */ /* 0x000fe200078ec0ff */
[-C--:B------:R-:W-:Y:S01]  /*46f0*/  FMUL.FTZ R7, R7, R14.reuse ;  /* 0x0000000e07077220 */ /* 0x080fe20000410000 */
[----:B------:R-:W-:Y:S01]  /*4700*/  LOP3.LUT R4, R4, 0xffff0000, RZ, 0xc0, !PT ;  /* 0xffff000004047812 */ /* 0x000fe200078ec0ff */
[----:B------:R-:W-:Y:S01]  /*4710*/  FFMA.FTZ R35, R6, R14, -R35 ;  /* 0x0000000e06237223 */ /* 0x000fe20000010823 */
[----:B------:R-:W-:Y:S01]  /*4720*/  FFMA.FTZ R8, R8, R33, R9 ;  /* 0x0000002108087223 */ /* 0x000fe20000010009 */
[----:B------:R-:W-:-:S02]  /*4730*/  IMAD.U32 R86, R86, 0x10000, RZ ;  /* 0x0001000056567824 */ /* 0x000fc400078e00ff */
[C---:B------:R-:W-:Y:S01]  /*4740*/  FMUL.FTZ R9, R13.reuse, R87 ;  /* 0x000000570d097220 */ /* 0x040fe20000410000 */
        /* <DEDUP_REMOVED lines=15> */
.L_x_13064:
[----:B------:R-:W-:Y:S05]  /*4840*/  BSYNC B1 ;  /* 0x0000000000017941 */ /* 0x000fea0003800000 */
.L_x_13063:
[----:B----4-:R0:W-:Y:S01]  /*4850*/  ST.E.128 desc[UR44][R10.64], R4 ;  /* 0x000000040a007985 */ /* 0x0101e2000c101d2c */
[----:B------:R-:W-:Y:S05]  /*4860*/  BRA `(.L_x_13058) ;  /* 0x0000001800907947 */ /* 0x000fea0003800000 */
.L_x_13040:
[----:B------:R-:W-:-:S05]  /*4870*/  IMAD R78, R48, -0x60, R26 ;  /* 0xffffffa0304e7824 */ /* 0x000fca00078e021a */
[----:B------:R-:W-:-:S04]  /*4880*/  VIMNMX R78, R78, 0x60, PT ;  /* 0x000000604e4e7848 */ /* 0x000fc80003fe0100 */
[----:B------:R-:W-:-:S04]  /*4890*/  ISETP.GE.AND P0, PT, R158, R78, PT ;  /* 0x0000004e9e00720c */ /* 0x000fc80003f06270 */
[----:B------:R-:W-:-:S13]  /*48a0*/  ISETP.GE.OR P0, PT, R22, R81, P0 ;  /* 0x000000511600720c */ /* 0x000fda0000706670 */
[----:B------:R-:W0:Y:S01]  /*48b0*/  @!P0 LDC.64 R36, c[0x0][0x3e8] ;  /* 0x0000fa00ff248b82 */ /* 0x000e220000000a00 */
[----:B------:R-:W-:Y:S02]  /*48c0*/  @!P0 IMAD.MOV.U32 R4, RZ, RZ, R20 ;  /* 0x000000ffff048224 */ /* 0x000fe400078e0014 */
[----:B------:R-:W-:Y:S02]  /*48d0*/  @!P0 IMAD.MOV.U32 R5, RZ, RZ, R61 ;  /* 0x000000ffff058224 */ /* 0x000fe400078e003d */
[----:B------:R-:W-:Y:S02]  /*48e0*/  @!P0 IMAD R33, R69, 0x60, RZ ;  /* 0x0000006045218824 */ /* 0x000fe400078e02ff */
[----:B------:R-:W-:Y:S01]  /*48f0*/  @!P0 IMAD.WIDE.U32 R6, R14, 0x60, R4 ;  /* 0x000000600e068825 */ /* 0x000fe200078e0004 */
[----:B------:R-:W1:Y:S03]  /*4900*/  @!P0 LDC.64 R8, c[0x0][0x400] ;  /* 0x00010000ff088b82 */ /* 0x000e660000000a00 */
[----:B------:R-:W-:-:S02]  /*4910*/  @!P0 IMAD.MOV.U32 R4, RZ, RZ, R30 ;  /* 0x000000ffff048224 */ /* 0x000fc400078e001e */
[----:B------:R-:W-:Y:S02]  /*4920*/  @!P0 IMAD.MOV.U32 R5, RZ, RZ, R63 ;  /* 0x000000ffff058224 */ /* 0x000fe400078e003f */
[----:B------:R-:W-:Y:S02]  /*4930*/  @!P0 IMAD R35, R82, 0x60, RZ ;  /* 0x0000006052238824 */ /* 0x000fe400078e02ff */
[----:B------:R-:W-:-:S04]  /*4940*/  @!P0 IMAD.WIDE.U32 R4, R70, 0x60, R4 ;  /* 0x0000006046048825 */ /* 0x000fc800078e0004 */
[----:B------:R-:W-:Y:S01]  /*4950*/  @!P0 IMAD.IADD R7, R33, 0x1, R7 ;  /* 0x0000000121078824 */ /* 0x000fe200078e0207 */
[----:B------:R-:W-:Y:S01]  /*4960*/  CS2R R32, SRZ ;  /* 0x0000000000207805 */ /* 0x000fe2000001ff00 */
[----:B------:R-:W-:Y:S01]  /*4970*/  @!P0 IMAD.IADD R5, R35, 0x1, R5 ;  /* 0x0000000123058824 */ /* 0x000fe200078e0205 */
[C---:B0-----:R-:W-:Y:S02]  /*4980*/  @!P0 LEA R36, P3, R6.reuse, R36, 0x1 ;  /* 0x0000002406248211 */ /* 0x041fe400078608ff */
[----:B------:R-:W-:Y:S02]  /*4990*/  CS2R R34, SRZ ;  /* 0x0000000000227805 */ /* 0x000fe4000001ff00 */
[----:B------:R-:W-:Y:S02]  /*49a0*/  @!P0 LEA.HI.X R37, R6, R37, R7, 0x1, P3 ;  /* 0x0000002506258211 */ /* 0x000fe400018f0c07 */
[----:B------:R-:W-:Y:S02]  /*49b0*/  CS2R R6, SRZ ;  /* 0x0000000000067805 */ /* 0x000fe4000001ff00 */
[----:B-1----:R-:W-:-:S04]  /*49c0*/  @!P0 LEA R8, P4, R4, R8, 0x1 ;  /* 0x0000000804088211 */ /* 0x002fc800078808ff */
[----:B------:R-:W-:Y:S02]  /*49d0*/  @!P0 LEA.HI.X R9, R4, R9, R5, 0x1, P4 ;  /* 0x0000000904098211 */ /* 0x000fe400020f0c05 */
[----:B------:R-:W-:-:S03]  /*49e0*/  CS2R R4, SRZ ;  /* 0x0000000000047805 */ /* 0x000fc6000001ff00 */
[----:B------:R-:W5:Y:S04]  /*49f0*/  @!P0 LDG.E.128 R32, desc[UR44][R8.64] ;  /* 0x0000002c08208981 */ /* 0x000f68000c1e1d00 */
[----:B------:R0:W5:Y:S01]  /*4a00*/  @!P0 LDG.E.128 R4, desc[UR44][R36.64] ;  /* 0x0000002c24048981 */ /* 0x000162000c1e1d00 */
[----:B------:R-:W-:-:S04]  /*4a10*/  ISETP.GE.AND P0, PT, R175, R78, PT ;  /* 0x0000004eaf00720c */ /* 0x000fc80003f06270 */
[----:B------:R-:W-:Y:S01]  /*4a20*/  ISETP.GE.OR P0, PT, R22, R81, P0 ;  /* 0x000000511600720c */ /* 0x000fe20000706670 */
[----:B------:R-:W-:Y:S01]  /*4a30*/  BSSY B1, `(.L_x_13065) ;  /* 0x000001a000017945 */ /* 0x000fe20003800000 */
[----:B------:R-:W-:Y:S02]  /*4a40*/  CS2R R38, SRZ ;  /* 0x0000000000267805 */ /* 0x000fe4000001ff00 */
[----:B------:R-:W-:Y:S02]  /*4a50*/  CS2R R42, SRZ ;  /* 0x00000000002a7805 */ /* 0x000fe4000001ff00 */
[----:B------:R-:W-:Y:S02]  /*4a60*/  CS2R R40, SRZ ;  /* 0x0000000000287805 */ /* 0x000fe4000001ff00 */
[----:B0-----:R-:W-:-:S05]  /*4a70*/  CS2R R36, SRZ ;  /* 0x0000000000247805 */ /* 0x001fca000001ff00 */
[----:B------:R-:W-:Y:S05]  /*4a80*/  @P0 BRA `(.L_x_13066) ;  /* 0x0000000000500947 */ /* 0x000fea0003800000 */
[C---:B------:R-:W-:Y:S01]  /*4a90*/  SHF.L.U64.HI R9, R10.reuse, 0x6, R11 ;  /* 0x000000060a097819 */ /* 0x040fe2000001020b */
[----:B------:R-:W-:Y:S01]  /*4aa0*/  IMAD.SHL.U32 R8, R10, 0x40, RZ ;  /* 0x000000400a087824 */ /* 0x000fe200078e00ff */
[C---:B------:R-:W-:Y:S01]  /*4ab0*/  SHF.L.U64.HI R11, R12.reuse, 0x6, R13 ;  /* 0x000000060c0b7819 */ /* 0x040fe2000001020d */
[----:B------:R-:W-:Y:S01]  /*4ac0*/  IMAD.SHL.U32 R10, R12, 0x40, RZ ;  /* 0x000000400c0a7824 */ /* 0x000fe200078e00ff */
[----:B------:R-:W-:Y:S01]  /*4ad0*/  ULDC.64 UR4, c[0x0][0x3e8] ;  /* 0x0000fa0000047ab9 */ /* 0x000fe20000000a00 */
[----:B------:R-:W-:Y:S01]  /*4ae0*/  IMAD.WIDE.U32 R8, R14, 0x60, R8 ;  /* 0x000000600e087825 */ /* 0x000fe200078e0008 */
[----:B------:R-:W-:-:S03]  /*4af0*/  ULDC.64 UR6, c[0x0][0x400] ;  /* 0x0001000000067ab9 */ /* 0x000fc60000000a00 */
[----:B------:R-:W-:Y:S01]  /*4b00*/  IMAD.WIDE.U32 R10, R70, 0x60, R10 ;  /* 0x00000060460a7825 */ /* 0x000fe200078e000a */
[----:B------:R-:W-:-:S03]  /*4b10*/  IADD3 R12, P0, R20, R8, RZ ;  /* 0x00000008140c7210 */ /* 0x000fc60007f1e0ff */
[----:B------:R-:W-:Y:S01]  /*4b20*/  IMAD R69, R69, 0x60, RZ ;  /* 0x0000006045457824 */ /* 0x000fe200078e02ff */
[----:B------:R-:W-:Y:S01]  /*4b30*/  IADD3 R8, P3, R30, R10, RZ ;  /* 0x0000000a1e087210 */ /* 0x000fe20007f7e0ff */
[----:B------:R-:W-:-:S03]  /*4b40*/  IMAD R82, R82, 0x60, RZ ;  /* 0x0000006052527824 */ /* 0x000fc600078e02ff */
[----:B------:R-:W-:Y:S02]  /*4b50*/  IADD3.X R9, R61, R69, R9, P0, !PT ;  /* 0x000000453d097210 */ /* 0x000fe400007fe409 */
[----:B------:R-:W-:Y:S02]  /*4b60*/  IADD3.X R11, R63, R82, R11, P3, !PT ;  /* 0x000000523f0b7210 */ /* 0x000fe40001ffe40b */
[----:B------:R-:W-:Y:S02]  /*4b70*/  LEA R36, P0, R12, UR4, 0x1 ;  /* 0x000000040c247c11 */ /* 0x000fe4000f8008ff */
[----:B------:R-:W-:Y:S02]  /*4b80*/  LEA R40, P3, R8, UR6, 0x1 ;  /* 0x0000000608287c11 */ /* 0x000fe4000f8608ff */
[----:B------:R-:W-:Y:S02]  /*4b90*/  LEA.HI.X R37, R12, UR5, R9, 0x1, P0 ;  /* 0x000000050c257c11 */ /* 0x000fe400080f0c09 */
[----:B------:R-:W-:-:S04]  /*4ba0*/  LEA.HI.X R41, R8, UR7, R11, 0x1, P3 ;  /* 0x0000000708297c11 */ /* 0x000fc800098f0c0b */
[----:B------:R-:W5:Y:S04]  /*4bb0*/  LDG.E.128 R36, desc[UR44][R36.64] ;  /* 0x0000002c24247981 */ /* 0x000f68000c1e1d00 */
[----:B------:R-:W5:Y:S02]  /*4bc0*/  LDG.E.128 R40, desc[UR44][R40.64] ;  /* 0x0000002c28287981 */ /* 0x000f64000c1e1d00 */
.L_x_13066:
[----:B------:R-:W-:Y:S05]  /*4bd0*/  BSYNC B1 ;  /* 0x0000000000017941 */ /* 0x000fea0003800000 */
.L_x_13065:
[----:B-----5:R-:W-:Y:S01]  /*4be0*/  IMAD.MOV.U32 R8, RZ, RZ, R38 ;  /* 0x000000ffff087224 */ /* 0x020fe200078e0026 */
[----:B------:R-:W-:Y:S01]  /*4bf0*/  ISETP.NE.AND P3, PT, R58, 0x3, PT ;  /* 0x000000033a00780c */ /* 0x000fe20003f65270 */
[----:B------:R-:W-:Y:S01]  /*4c00*/  IMAD.MOV.U32 R9, RZ, RZ, R39 ;  /* 0x000000ffff097224 */ /* 0x000fe200078e0027 */
[----:B------:R-:W-:Y:S01]  /*4c10*/  ISETP.GE.AND P4, PT, R22, R81, PT ;  /* 0x000000511600720c */ /* 0x000fe20003f86270 */
        /* <DEDUP_REMOVED lines=32> */
.L_x_13067:
[----:B------:R-:W-:Y:S01]  /*4e20*/  IMAD R69, R153, 0x8, R2 ;  /* 0x0000000899457824 */ /* 0x000fe200078e0202 */
[----:B------:R-:W-:Y:S01]  /*4e30*/  SHF.L.U32 R82, R159, 0x1f, RZ ;  /* 0x0000001f9f527819 */ /* 0x000fe200000006ff */
[----:B------:R-:W-:Y:S01]  /*4e40*/  BSSY B1, `(.L_x_13068) ;  /* 0x0000005000017945 */ /* 0x000fe20003800000 */
[----:B------:R-:W-:Y:S02]  /*4e50*/  LOP3.LUT R8, R52, 0x1, RZ, 0xc0, !PT ;  /* 0x0000000134087812 */ /* 0x000fe400078ec0ff */
[----:B------:R-:W0:Y:S02]  /*4e60*/  SYNCS.PHASECHK.TRANS64.TRYWAIT P5, [R69+URZ+0x32490], R82 ;  /* 0x03249052450075a7 */ /* 0x000e2400080a017f */
[----:B------:R-:W-:Y:S01]  /*4e70*/  ISETP.NE.U32.AND P0, PT, R8, 0x1, PT ;  /* 0x000000010800780c */ /* 0x000fe20003f05070 */
[----:B0-----:R-:W-:-:S12]  /*4e80*/  @!P5 BRA `(.L_x_13069) ;  /* 0x00000364002cd947 */ /* 0x001fd80003800000 */
.L_x_13418:
[----:B------:R-:W-:Y:S05]  /*4e90*/  BSYNC B1 ;  /* 0x0000000000017941 */ /* 0x000fea0003800000 */
.L_x_13068:
[----:B------:R-:W-:-:S03]  /*4ea0*/  UMOV UR4, 0xffffffff ;  /* 0xffffffff00047882 */ /* 0x000fc60000000000 */
[----:B------:R-:W-:Y:S05]  /*4eb0*/  BRA.DIV UR4, `(.L_x_13070) ;  /* 0x0000036604347947 */ /* 0x000fea000b800000 */
[----:B------:R1:W2:Y:S04]  /*4ec0*/  SHFL.IDX PT, R73, R80, RZ, 0x1c1f ;  /* 0x001c1fff50497589 */ /* 0x0002a800000e0000 */
[----:B------:R1:W3:Y:S02]  /*4ed0*/  SHFL.IDX PT, R72, R79, RZ, 0x1c1f ;  /* 0x001c1fff4f487589 */ /* 0x0002e400000e0000 */
.L_x_13422:
[----:B------:R-:W-:Y:S01]  /*4ee0*/  ISETP.GE.OR P5, PT, R158, R78, P0 ;  /* 0x0000004e9e00720c */ /* 0x000fe200007a6670 */
[----:B------:R-:W-:Y:S01]  /*4ef0*/  BSSY B1, `(.L_x_13071) ;  /* 0x0000079000017945 */ /* 0x000fe20003800000 */
[----:B------:R-:W-:-:S11]  /*4f00*/  IMAD.SHL.U32 R81, R81, 0x2, RZ ;  /* 0x0000000251517824 */ /* 0x000fd600078e00ff */
[----:B------:R-:W-:Y:S05]  /*4f10*/  @P5 BRA `(.L_x_13072) ;  /* 0x0000000400d85947 */ /* 0x000fea0003800000 */
[----:B------:R-:W4:Y:S01]  /*4f20*/  LDC R10, c[0x0][0x2f4] ;  /* 0x0000bd00ff0a7b82 */ /* 0x000f220000000800 */
[----:B------:R-:W-:Y:S01]  /*4f30*/  IMAD.SHL.U32 R71, R65, 0x8, RZ ;  /* 0x0000000841477824 */ /* 0x000fe200078e00ff */
[----:B------:R-:W-:Y:S03]  /*4f40*/  BSSY B2, `(.L_x_13073) ;  /* 0x0000071000027945 */ /* 0x000fe60003800000 */
[----:B--23--:R-:W-:-:S04]  /*4f50*/  IMAD.WIDE R70, R71, 0x2, R72 ;  /* 0x0000000247467825 */ /* 0x00cfc800078e0248 */
[----:B----4-:R-:W-:-:S05]  /*4f60*/  IMAD.IADD R8, R10, 0x1, -R81 ;  /* 0x000000010a087824 */ /* 0x010fca00078e0a51 */
[----:B------:R-:W-:-:S04]  /*4f70*/  SEL R8, R81, R8, !P1 ;  /* 0x0000000851087207 */ /* 0x000fc80004800000 */
[----:B------:R-:W-:-:S04]  /*4f80*/  SHF.R.S32.HI R9, RZ, 0x1f, R8 ;  /* 0x0000001fff097819 */ /* 0x000fc80000011408 */
[----:B------:R-:W-:Y:S01]  /*4f90*/  LEA.HI R8, R9, R8, RZ, 0x4 ;  /* 0x0000000809087211 */ /* 0x000fe200078f20ff */
[----:B------:R-:W-:-:S03]  /*4fa0*/  IMAD R9, R153, 0x1800, R66 ;  /* 0x0000180099097824 */ /* 0x000fc600078e0242 */
[----:B------:R-:W-:Y:S01]  /*4fb0*/  LEA.HI.SX32 R8, R8, R65, 0x1c ;  /* 0x0000004108087211 */ /* 0x000fe200078fe2ff */
[----:B------:R-:W-:-:S04]  /*4fc0*/  IMAD R9, R9, 0x2, R2 ;  /* 0x0000000209097824 */ /* 0x000fc800078e0202 */
[----:B------:R-:W-:-:S05]  /*4fd0*/  IMAD.SHL.U32 R91, R8, 0x8, RZ ;  /* 0x00000008085b7824 */ /* 0x000fca00078e00ff */
[----:B------:R-:W-:Y:S02]  /*4fe0*/  LOP3.LUT R8, R50, 0x38, R91, 0xf8, !PT ;  /* 0x0000003832087812 */ /* 0x000fe400078ef85b */
[----:B------:R-:W-:Y:S02]  /*4ff0*/  ISETP.GE.AND P5, PT, R91, R10, PT ;  /* 0x0000000a5b00720c */ /* 0x000fe40003fa6270 */
[----:B------:R-:W-:-:S05]  /*5000*/  LOP3.LUT R8, R8, R53, RZ, 0x3c, !PT ;  /* 0x0000003508087212 */ /* 0x000fca00078e3cff */
[----:B------:R-:W-:-:S04]  /*5010*/  IMAD R8, R203, 0x200, R8 ;  /* 0x00000200cb087824 */ /* 0x000fc800078e0208 */
        /* <DEDUP_REMOVED lines=8> */
[--C-:B------:R-:W-:Y:S01]  /*50a0*/  SHF.R.U32.HI R100, RZ, 0x10, R5.reuse ;  /* 0x00000010ff647819 */ /* 0x100fe20000011605 */
[----:B------:R-:W-:Y:S01]  /*50b0*/  IMAD.U32 R93, R15, 0x10000, RZ ;  /* 0x000100000f5d7824 */ /* 0x000fe200078e00ff */
[----:B------:R-:W-:Y:S01]  /*50c0*/  SHF.R.U64 R103, R4, 0x10, R5 ;  /* 0x0000001004677819 */ /* 0x000fe20000001205 */
[----:B--2---:R-:W-:Y:S01]  /*50d0*/  IMAD.U32 R91, R11, 0x10000, RZ ;  /* 0x000100000b5b7824 */ /* 0x004fe200078e00ff */
[----:B------:R-:W-:Y:S01]  /*50e0*/  PRMT R101, R107, 0x5410, R101 ;  /* 0x000054106b657816 */ /* 0x000fe20000000065 */
[----:B------:R-:W-:Y:S01]  /*50f0*/  IMAD.U32 R5, R12, 0x10000, RZ ;  /* 0x000100000c057824 */ /* 0x000fe200078e00ff */
[--C-:B------:R-:W-:Y:S01]  /*5100*/  SHF.R.U64 R95, R34, 0x10, R35.reuse ;  /* 0x00000010225f7819 */ /* 0x100fe20000001223 */
[----:B------:R-:W-:Y:S01]  /*5110*/  IMAD.U32 R34, R9, 0x10000, RZ ;  /* 0x0001000009227824 */ /* 0x000fe200078e00ff */
[----:B------:R-:W-:Y:S01]  /*5120*/  PRMT R100, R84, 0x5432, R100 ;  /* 0x0000543254647816 */ /* 0x000fe20000000064 */
[----:B------:R-:W-:Y:S01]  /*5130*/  IMAD.U32 R4, R8, 0x10000, RZ ;  /* 0x0001000008047824 */ /* 0x000fe200078e00ff */
[----:B------:R-:W-:-:S02]  /*5140*/  SHF.R.U32.HI R96, RZ, 0x10, R35 ;  /* 0x00000010ff607819 */ /* 0x000fc40000011623 */
[----:B------:R-:W-:Y:S02]  /*5150*/  SHF.R.U32.HI R99, RZ, 0x10, R7 ;  /* 0x00000010ff637819 */ /* 0x000fe40000011607 */
[----:B------:R-:W-:Y:S01]  /*5160*/  PRMT R35, R105, 0x5410, R103 ;  /* 0x0000541069237816 */ /* 0x000fe20000000067 */
[----:B------:R-:W-:Y:S01]  /*5170*/  IMAD.U32 R103, R101, 0x10000, RZ ;  /* 0x0001000065677824 */ /* 0x000fe200078e00ff */
[----:B------:R-:W-:Y:S02]  /*5180*/  SHF.R.U64 R94, R32, 0x10, R33 ;  /* 0x00000010205e7819 */ /* 0x000fe40000001221 */
[----:B------:R-:W-:Y:S01]  /*5190*/  LOP3.LUT R92, R13, 0xffff0000, RZ, 0xc0, !PT ;  /* 0xffff00000d5c7812 */ /* 0x000fe200078ec0ff */
[----:B------:R-:W-:Y:S01]  /*51a0*/  FMUL.FTZ R105, R98, R103 ;  /* 0x0000006762697220 */ /* 0x000fe20000410000 */
[----:B------:R-:W-:Y:S01]  /*51b0*/  SHF.R.U64 R102, R6, 0x10, R7 ;  /* 0x0000001006667819 */ /* 0x000fe20000001207 */
[----:B------:R-:W-:Y:S01]  /*51c0*/  IMAD.U32 R7, R14, 0x10000, RZ ;  /* 0x000100000e077824 */ /* 0x000fe200078e00ff */
[----:B------:R-:W-:Y:S01]  /*51d0*/  LOP3.LUT R32, R15, 0xffff0000, RZ, 0xc0, !PT ;  /* 0xffff00000f207812 */ /* 0x000fe200078ec0ff */
[----:B------:R-:W-:Y:S01]  /*51e0*/  IMAD.U32 R15, R100, 0x10000, RZ ;  /* 0x00010000640f7824 */ /* 0x000fe200078e00ff */
[----:B------:R-:W-:Y:S01]  /*51f0*/  PRMT R13, R106, 0x5410, R95 ;  /* 0x000054106a0d7816 */ /* 0x000fe2000000005f */
[----:B------:R-:W-:Y:S01]  /*5200*/  IMAD.U32 R6, R10, 0x10000, RZ ;  /* 0x000100000a067824 */ /* 0x000fe200078e00ff */
[----:B------:R-:W-:Y:S01]  /*5210*/  LOP3.LUT R101, R101, 0xffff0000, RZ, 0xc0, !PT ;  /* 0xffff000065657812 */ /* 0x000fe200078ec0ff */
[-C--:B------:R-:W-:Y:S01]  /*5220*/  FMUL.FTZ R107, R98, R15.reuse ;  /* 0x0000000f626b7220 */ /* 0x080fe20000410000 */
[----:B------:R-:W-:Y:S01]  /*5230*/  PRMT R95, R85, 0x5432, R96 ;  /* 0x00005432555f7816 */ /* 0x000fe20000000060 */
[C---:B------:R-:W-:Y:S01]  /*5240*/  FFMA.FTZ R15, R34.reuse, R15, -R105 ;  /* 0x0000000f220f7223 */ /* 0x040fe20000010869 */
[----:B------:R-:W-:Y:S01]  /*5250*/  LOP3.LUT R33, R9, 0xffff0000, RZ, 0xc0, !PT ;  /* 0xffff000009217812 */ /* 0x000fe200078ec0ff */
[----:B------:R-:W-:Y:S01]  /*5260*/  FFMA.FTZ R34, R34, R103, R107 ;  /* 0x0000006722227223 */ /* 0x000fe2000001006b */
[----:B------:R-:W-:Y:S01]  /*5270*/  PRMT R99, R104, 0x5410, R99 ;  /* 0x0000541068637816 */ /* 0x000fe20000000063 */
[----:B------:R-:W-:Y:S01]  /*5280*/  IMAD.U32 R98, R95, 0x10000, RZ ;  /* 0x000100005f627824 */ /* 0x000fe200078e00ff */
[----:B------:R-:W-:-:S02]  /*5290*/  LOP3.LUT R9, R11, 0xffff0000, RZ, 0xc0, !PT ;  /* 0xffff00000b097812 */ /* 0x000fc400078ec0ff */
[----:B------:R-:W-:Y:S01]  /*52a0*/  LOP3.LUT R100, R100, 0xffff0000, RZ, 0xc0, !PT ;  /* 0xffff000064647812 */ /* 0x000fe200078ec0ff */
[----:B------:R-:W-:Y:S01]  /*52b0*/  IMAD.U32 R96, R99, 0x10000, RZ ;  /* 0x0001000063607824 */ /* 0x000fe200078e00ff */
[----:B------:R-:W-:Y:S01]  /*52c0*/  PRMT R11, R83, 0x5432, R102 ;  /* 0x00005432530b7816 */ /* 0x000fe20000000066 */
[-C--:B------:R-:W-:Y:S01]  /*52d0*/  FMUL.FTZ R102, R92, R101.reuse ;  /* 0x000000655c667220 */ /* 0x080fe20000410000 */
[----:B------:R-:W-:Y:S01]  /*52e0*/  PRMT R94, R86, 0x5432, R94 ;  /* 0x00005432565e7816 */ /* 0x000fe2000000005e */
[-C--:B------:R-:W-:Y:S01]  /*52f0*/  FMUL.FTZ R104, R92, R100.reuse ;  /* 0x000000645c687220 */ /* 0x080fe20000410000 */
[----:B------:R-:W-:Y:S01]  /*5300*/  LOP3.LUT R99, R99, 0xffff0000, RZ, 0xc0, !PT ;  /* 0xffff000063637812 */ /* 0x000fe200078ec0ff */
[----:B------:R-:W-:Y:S01]  /*5310*/  FFMA.FTZ R92, R33, R100, -R102 ;  /* 0x00000064215c7223 */ /* 0x000fe20000010866 */
[----:B------:R-:W-:Y:S01]  /*5320*/  FMUL.FTZ R102, R93, R98 ;  /* 0x000000625d667220 */ /* 0x000fe20000410000 */
[----:B------:R-:W-:Y:S01]  /*5330*/  LOP3.LUT R100, R95, 0xffff0000, RZ, 0xc0, !PT ;  /* 0xffff00005f647812 */ /* 0x000fe200078ec0ff */
[-C--:B------:R-:W-:Y:S01]  /*5340*/  FMUL.FTZ R95, R93, R96.reuse ;  /* 0x000000605d5f7220 */ /* 0x080fe20000410000 */
[----:B------:R-:W-:Y:S01]  /*5350*/  FFMA.FTZ R33, R33, R101, R104 ;  /* 0x0000006521217223 */ /* 0x000fe20000010068 */
[----:B------:R-:W-:Y:S01]  /*5360*/  FFMA.FTZ R93, R91, R96, -R102 ;  /* 0x000000605b5d7223 */ /* 0x000fe20000010866 */
[----:B------:R-:W-:-:S02]  /*5370*/  IMAD.U32 R96, R94, 0x10000, RZ ;  /* 0x000100005e607824 */ /* 0x000fc400078e00ff */
[----:B------:R-:W-:Y:S01]  /*5380*/  FFMA.FTZ R91, R91, R98, R95 ;  /* 0x000000625b5b7223 */ /* 0x000fe2000001005f */
[C---:B------:R-:W-:Y:S01]  /*5390*/  FMUL.FTZ R98, R32.reuse, R100 ;  /* 0x0000006420627220 */ /* 0x040fe20000410000 */
[----:B------:R-:W-:Y:S02]  /*53a0*/  IMAD.U32 R95, R35, 0x10000, RZ ;  /* 0x00010000235f7824 */ /* 0x000fe400078e00ff */
[-C--:B------:R-:W-:Y:S01]  /*53b0*/  FMUL.FTZ R32, R32, R99.reuse ;  /* 0x0000006320207220 */ /* 0x080fe20000410000 */
[----:B------:R-:W-:Y:S01]  /*53c0*/  FMUL.FTZ R101, R5, R96 ;  /* 0x0000006005657220 */ /* 0x000fe20000410000 */
[----:B------:R-:W-:Y:S01]  /*53d0*/  FFMA.FTZ R98, R9, R99, -R98 ;  /* 0x0000006309627223 */ /* 0x000fe20000010862 */
[----:B------:R-:W-:Y:S01]  /*53e0*/  LOP3.LUT R12, R12, 0xffff0000, RZ, 0xc0, !PT ;  /* 0xffff00000c0c7812 */ /* 0x000fe200078ec0ff */
[-C--:B------:R-:W-:Y:S01]  /*53f0*/  FMUL.FTZ R5, R5, R95.reuse ;  /* 0x0000005f05057220 */ /* 0x080fe20000410000 */
[----:B------:R-:W-:Y:S01]  /*5400*/  LOP3.LUT R99, R94, 0xffff0000, RZ, 0xc0, !PT ;  /* 0xffff00005e637812 */ /* 0x000fe200078ec0ff */
[----:B------:R-:W-:Y:S01]  /*5410*/  FFMA.FTZ R32, R9, R100, R32 ;  /* 0x0000006409207223 */ /* 0x000fe20000010020 */
[----:B------:R-:W-:Y:S01]  /*5420*/  LOP3.LUT R35, R35, 0xffff0000, RZ, 0xc0, !PT ;  /* 0xffff000023237812 */ /* 0x000fe200078ec0ff */
[----:B------:R-:W-:Y:S01]  /*5430*/  FFMA.FTZ R101, R4, R95, -R101 ;  /* 0x0000005f04657223 */ /* 0x000fe20000010865 */
[----:B------:R-:W-:Y:S01]  /*5440*/  LOP3.LUT R8, R8, 0xffff0000, RZ, 0xc0, !PT ;  /* 0xffff000008087812 */ /* 0x000fe200078ec0ff */
[----:B------:R-:W-:Y:S01]  /*5450*/  FFMA.FTZ R96, R4, R96, R5 ;  /* 0x0000006004607223 */ /* 0x000fe20000010005 */
[C---:B------:R-:W-:Y:S01]  /*5460*/  FMUL.FTZ R9, R12.reuse, R99 ;  /* 0x000000630c097220 */ /* 0x040fe20000410000 */
        /* <DEDUP_REMOVED lines=10> */
[----:B------:R-:W-:Y:S01]  /*5510*/  LOP3.LUT R10, R10, 0xffff0000, RZ, 0xc0, !PT ;  /* 0xffff00000a0a7812 */ /* 0x000fe200078ec0ff */
        /* <DEDUP_REMOVED lines=19> */
.L_x_13074:
[----:B------:R-:W-:Y:S05]  /*5650*/  BSYNC B2 ;  /* 0x0000000000027941 */ /* 0x000fea0003800000 */
.L_x_13073:
[----:B--2---:R4:W-:Y:S04]  /*5660*/  ST.E.128 desc[UR44][R70.64], R8 ;  /* 0x0000000846007985 */ /* 0x0049e8000c101d2c */
[----:B---3--:R4:W-:Y:S02]  /*5670*/  @!P5 ST.E.128 desc[UR44][R72.64], R12 ;  /* 0x0000000c4800d985 */ /* 0x0089e4000c101d2c */
.L_x_13072:
[----:B------:R-:W-:Y:S05]  /*5680*/  BSYNC B1 ;  /* 0x0000000000017941 */ /* 0x000fea0003800000 */
.L_x_13071:
[----:B------:R-:W-:-:S03]  /*5690*/  UMOV UR4, 0xffffffff ;  /* 0xffffffff00047882 */ /* 0x000fc60000000000 */
[----:B------:R-:W-:Y:S05]  /*56a0*/  BRA.DIV UR4, `(.L_x_13075) ;  /* 0x0000035e04847947 */ /* 0x000fea000b800000 */
[----:B-1----:R-:W1:Y:S04]  /*56b0*/  SHFL.IDX PT, R80, R80, 0x1, 0x1c1f ;  /* 0x003c1f0050507f89 */ /* 0x002e6800000e0000 */
[----:B----4-:R4:W0:Y:S02]  /*56c0*/  SHFL.IDX PT, R14, R79, 0x1, 0x1c1f ;  /* 0x003c1f004f0e7f89 */ /* 0x01082400000e0000 */
.L_x_13426:
[----:B------:R-:W-:Y:S01]  /*56d0*/  ISETP.GE.OR P0, PT, R175, R78, P0 ;  /* 0x0000004eaf00720c */ /* 0x000fe20000706670 */
[----:B0-----:R-:W-:Y:S02]  /*56e0*/  IMAD.MOV.U32 R12, RZ, RZ, R14 ;  /* 0x000000ffff0c7224 */ /* 0x001fe400078e000e */
[----:B-1----:R-:W-:-:S10]  /*56f0*/  IMAD.MOV.U32 R13, RZ, RZ, R80 ;  /* 0x000000ffff0d7224 */ /* 0x002fd400078e0050 */
[----:B------:R-:W-:Y:S05]  /*5700*/  @P0 BRA `(.L_x_13058) ;  /* 0x0000000800e80947 */ /* 0x000fea0003800000 */
[----:B------:R-:W0:Y:S01]  /*5710*/  LDC R32, c[0x0][0x2f4] ;  /* 0x0000bd00ff207b82 */ /* 0x000e220000000800 */
[----:B------:R-:W-:Y:S01]  /*5720*/  IMAD.SHL.U32 R15, R65, 0x8, RZ ;  /* 0x00000008410f7824 */ /* 0x000fe200078e00ff */
[----:B------:R-:W-:Y:S03]  /*5730*/  BSSY B1, `(.L_x_13076) ;  /* 0x000006f000017945 */ /* 0x000fe60003800000 */
[----:B------:R-:W-:-:S04]  /*5740*/  IMAD.WIDE R14, R15, 0x2, R12 ;  /* 0x000000020f0e7825 */ /* 0x000fc800078e020c */
[----:B0-----:R-:W-:-:S05]  /*5750*/  @P1 IMAD.IADD R81, R32, 0x1, -R81 ;  /* 0x0000000120511824 */ /* 0x001fca00078e0a51 */
[----:B------:R-:W-:-:S04]  /*5760*/  SHF.R.S32.HI R4, RZ, 0x1f, R81 ;  /* 0x0000001fff047819 */ /* 0x000fc80000011451 */
[----:B------:R-:W-:-:S04]  /*5770*/  LEA.HI R4, R4, R81, RZ, 0x4 ;  /* 0x0000005104047211 */ /* 0x000fc800078f20ff */
[----:B------:R-:W-:-:S05]  /*5780*/  LEA.HI.SX32 R4, R4, R65, 0x1c ;  /* 0x0000004104047211 */ /* 0x000fca00078fe2ff */
[----:B------:R-:W-:-:S05]  /*5790*/  IMAD.SHL.U32 R33, R4, 0x8, RZ ;  /* 0x0000000804217824 */ /* 0x000fca00078e00ff */
[----:B------:R-:W-:-:S04]  /*57a0*/  LOP3.LUT R4, R206, 0x38, R33, 0xf8, !PT ;  /* 0x00000038ce047812 */ /* 0x000fc800078ef821 */
        /* <DEDUP_REMOVED lines=13> */
[----:B------:R-:W-:Y:S02]  /*5880*/  PRMT R90, R90, 0x5410, R81 ;  /* 0x000054105a5a7816 */ /* 0x000fe40000000051 */
[----:B------:R-:W-:Y:S02]  /*5890*/  PRMT R87, R87, 0x5410, R70 ;  /* 0x0000541057577816 */ /* 0x000fe40000000046 */
[----:B--2---:R-:W-:Y:S01]  /*58a0*/  SHF.R.U64 R73, R40, 0x10, R41 ;  /* 0x0000001028497819 */ /* 0x004fe20000001229 */
[----:B------:R-:W-:Y:S01]  /*58b0*/  IMAD.U32 R40, R9, 0x10000, RZ ;  /* 0x0001000009287824 */ /* 0x000fe200078e00ff */
[--C-:B------:R-:W-:Y:S01]  /*58c0*/  SHF.R.U64 R71, R42, 0x10, R43.reuse ;  /* 0x000000102a477819 */ /* 0x100fe2000000122b */
[----:B------:R-:W-:Y:S01]  /*58d0*/  IMAD.U32 R42, R11, 0x10000, RZ ;  /* 0x000100000b2a7824 */ /* 0x000fe200078e00ff */
[----:B---3--:R-:W-:-:S02]  /*58e0*/  SHF.R.U32.HI R72, RZ, 0x10, R43 ;  /* 0x00000010ff487819 */ /* 0x008fc4000001162b */
[----:B------:R-:W-:Y:S01]  /*58f0*/  LOP3.LUT R41, R9, 0xffff0000, RZ, 0xc0, !PT ;  /* 0xffff000009297812 */ /* 0x000fe200078ec0ff */
[----:B------:R-:W-:Y:S01]  /*5900*/  IMAD.U32 R9, R90, 0x10000, RZ ;  /* 0x000100005a097824 */ /* 0x000fe200078e00ff */
[----:B------:R-:W-:Y:S01]  /*5910*/  LOP3.LUT R43, R11, 0xffff0000, RZ, 0xc0, !PT ;  /* 0xffff00000b2b7812 */ /* 0x000fe200078ec0ff */
[----:B------:R-:W-:Y:S01]  /*5920*/  IMAD.U32 R11, R87, 0x10000, RZ ;  /* 0x00010000570b7824 */ /* 0x000fe200078e00ff */
[----:B------:R-:W-:Y:S02]  /*5930*/  SHF.R.U32.HI R80, RZ, 0x10, R39 ;  /* 0x00000010ff507819 */ /* 0x000fe40000011627 */
[----:B------:R-:W-:Y:S01]  /*5940*/  SHF.R.U64 R92, R36, 0x10, R37 ;  /* 0x00000010245c7819 */ /* 0x000fe20000001225 */
[----:B------:R-:W-:Y:S01]  /*5950*/  IMAD.U32 R37, R5, 0x10000, RZ ;  /* 0x0001000005257824 */ /* 0x000fe200078e00ff */
[----:B------:R-:W-:Y:S01]  /*5960*/  PRMT R85, R85, 0x5410, R72 ;  /* 0x0000541055557816 */ /* 0x000fe20000000048 */
[C---:B------:R-:W-:Y:S01]  /*5970*/  FMUL.FTZ R70, R40.reuse, R11 ;  /* 0x0000000b28467220 */ /* 0x040fe20000410000 */
[----:B------:R-:W-:Y:S01]  /*5980*/  LOP3.LUT R87, R87, 0xffff0000, RZ, 0xc0, !PT ;  /* 0xffff000057577812 */ /* 0x000fe200078ec0ff */
[-C--:B------:R-:W-:Y:S01]  /*5990*/  FMUL.FTZ R72, R40, R9.reuse ;  /* 0x0000000928487220 */ /* 0x080fe20000410000 */
[----:B------:R-:W-:Y:S01]  /*59a0*/  PRMT R83, R83, 0x5410, R80 ;  /* 0x0000541053537816 */ /* 0x000fe20000000050 */
[C---:B------:R-:W-:Y:S01]  /*59b0*/  FFMA.FTZ R9, R37.reuse, R9, -R70 ;  /* 0x0000000925097223 */ /* 0x040fe20000010846 */
[----:B----4-:R-:W-:Y:S01]  /*59c0*/  SHF.R.U64 R79, R38, 0x10, R39 ;  /* 0x00000010264f7819 */ /* 0x010fe20000001227 */
        /* <DEDUP_REMOVED lines=8> */
[----:B------:R-:W-:-:S02]  /*5a50*/  IMAD.U32 R39, R7, 0x10000, RZ ;  /* 0x0001000007277824 */ /* 0x000fc400078e00ff */
[----:B------:R-:W-:Y:S01]  /*5a60*/  FMUL.FTZ R70, R42, R40 ;  /* 0x000000282a467220 */ /* 0x000fe20000410000 */
[----:B------:R-:W-:Y:S01]  /*5a70*/  FFMA.FTZ R90, R38, R90, -R71 ;  /* 0x0000005a265a7223 */ /* 0x000fe20000010847 */
[----:B------:R-:W-:Y:S01]  /*5a80*/  LOP3.LUT R85, R85, 0xffff0000, RZ, 0xc0, !PT ;  /* 0xffff000055557812 */ /* 0x000fe200078ec0ff */
[-C--:B------:R-:W-:Y:S01]  /*5a90*/  FMUL.FTZ R71, R42, R37.reuse ;  /* 0x000000252a477220 */ /* 0x080fe20000410000 */
[----:B------:R-:W-:Y:S01]  /*5aa0*/  PRMT R86, R86, 0x5410, R73 ;  /* 0x0000541056567816 */ /* 0x000fe20000000049 */
[----:B------:R-:W-:Y:S01]  /*5ab0*/  FFMA.FTZ R70, R39, R37, -R70 ;  /* 0x0000002527467223 */ /* 0x000fe20000010846 */
[----:B------:R-:W-:Y:S01]  /*5ac0*/  LOP3.LUT R83, R83, 0xffff0000, RZ, 0xc0, !PT ;  /* 0xffff000053537812 */ /* 0x000fe200078ec0ff */
[----:B------:R-:W-:Y:S01]  /*5ad0*/  FFMA.FTZ R71, R39, R40, R71 ;  /* 0x0000002827477223 */ /* 0x000fe20000010047 */
[----:B------:R-:W-:Y:S01]  /*5ae0*/  LOP3.LUT R36, R7, 0xffff0000, RZ, 0xc0, !PT ;  /* 0xffff000007247812 */ /* 0x000fe200078ec0ff */
[----:B------:R-:W-:Y:S01]  /*5af0*/  FFMA.FTZ R42, R38, R87, R41 ;  /* 0x00000057262a7223 */ /* 0x000fe20000010029 */
[----:B------:R-:W-:Y:S01]  /*5b00*/  PRMT R89, R89, 0x5410, R92 ;  /* 0x0000541059597816 */ /* 0x000fe2000000005c */
[----:B------:R-:W-:Y:S01]  /*5b10*/  FMUL.FTZ R39, R43, R85 ;  /* 0x000000552b277220 */ /* 0x000fe20000410000 */
[----:B------:R-:W-:-:S02]  /*5b20*/  IMAD.U32 R38, R86, 0x10000, RZ ;  /* 0x0001000056267824 */ /* 0x000fc400078e00ff */
[-C--:B------:R-:W-:Y:S01]  /*5b30*/  FMUL.FTZ R43, R43, R83.reuse ;  /* 0x000000532b2b7220 */ /* 0x080fe20000410000 */
[----:B------:R-:W-:Y:S01]  /*5b40*/  LOP3.LUT R8, R8, 0xffff0000, RZ, 0xc0, !PT ;  /* 0xffff000008087812 */ /* 0x000fe200078ec0ff */
[----:B------:R-:W-:Y:S02]  /*5b50*/  IMAD.U32 R37, R89, 0x10000, RZ ;  /* 0x0001000059257824 */ /* 0x000fe400078e00ff */
[----:B------:R-:W-:Y:S01]  /*5b60*/  FFMA.FTZ R83, R36, R83, -R39 ;  /* 0x0000005324537223 */ /* 0x000fe20000010827 */
[----:B------:R-:W-:Y:S01]  /*5b70*/  LOP3.LUT R39, R86, 0xffff0000, RZ, 0xc0, !PT ;  /* 0xffff000056277812 */ /* 0x000fe200078ec0ff */
[----:B------:R-:W-:Y:S01]  /*5b80*/  FMUL.FTZ R41, R35, R38 ;  /* 0x0000002623297220 */ /* 0x000fe20000410000 */
[----:B------:R-:W-:Y:S01]  /*5b90*/  LOP3.LUT R89, R89, 0xffff0000, RZ, 0xc0, !PT ;  /* 0xffff000059597812 */ /* 0x000fe200078ec0ff */
[----:B------:R-:W-:Y:S01]  /*5ba0*/  FMUL.FTZ R35, R35, R37 ;  /* 0x0000002523237220 */ /* 0x000fe20000410000 */
[----:B------:R-:W-:Y:S01]  /*5bb0*/  PRMT R88, R88, 0x5410, R79 ;  /* 0x0000541058587816 */ /* 0x000fe2000000004f */
[----:B------:R-:W-:Y:S01]  /*5bc0*/  FFMA.FTZ R40, R36, R85, R43 ;  /* 0x0000005524287223 */ /* 0x000fe2000001002b */
[----:B------:R-:W-:Y:S01]  /*5bd0*/  FFMA.FTZ R41, R34, R37, -R41 ;  /* 0x0000002522297223 */ /* 0x000fe20000010829 */
[----:B------:R-:W-:Y:S01]  /*5be0*/  LOP3.LUT R4, R4, 0xffff0000, RZ, 0xc0, !PT ;  /* 0xffff000004047812 */ /* 0x000fe200078ec0ff */
[C---:B------:R-:W-:Y:S01]  /*5bf0*/  IMAD.U32 R5, R6.reuse, 0x10000, RZ ;  /* 0x0001000006057824 */ /* 0x040fe200078e00ff */
[----:B------:R-:W-:Y:S01]  /*5c00*/  LOP3.LUT R7, R6, 0xffff0000, RZ, 0xc0, !PT ;  /* 0xffff000006077812 */ /* 0x000fe200078ec0ff */
[C---:B------:R-:W-:Y:S01]  /*5c10*/  FMUL.FTZ R43, R8.reuse, R39 ;  /* 0x00000027082b7220 */ /* 0x040fe20000410000 */
[----:B------:R-:W-:Y:S01]  /*5c20*/  FMUL.FTZ R37, R8, R89 ;  /* 0x0000005908257220 */ /* 0x000fe20000410000 */
[C---:B------:R-:W-:Y:S01]  /*5c30*/  IMAD.U32 R6, R10.reuse, 0x10000, RZ ;  /* 0x000100000a067824 */ /* 0x040fe200078e00ff */
[----:B------:R-:W-:Y:S01]  /*5c40*/  LOP3.LUT R10, R10, 0xffff0000, RZ, 0xc0, !PT ;  /* 0xffff00000a0a7812 */ /* 0x000fe200078ec0ff */
[----:B------:R-:W-:-:S02]  /*5c50*/  IMAD.U32 R8, R88, 0x10000, RZ ;  /* 0x0001000058087824 */ /* 0x000fc400078e00ff */
[----:B------:R-:W-:Y:S01]  /*5c60*/  FFMA.FTZ R35, R34, R38, R35 ;  /* 0x0000002622237223 */ /* 0x000fe20000010023 */
[----:B------:R-:W-:Y:S01]  /*5c70*/  LOP3.LUT R88, R88, 0xffff0000, RZ, 0xc0, !PT ;  /* 0xffff000058587812 */ /* 0x000fe200078ec0ff */
[C---:B------:R-:W-:Y:S01]  /*5c80*/  IMAD.U32 R34, R84.reuse, 0x10000, RZ ;  /* 0x0001000054227824 */ /* 0x040fe200078e00ff */
[----:B------:R-:W-:Y:S01]  /*5c90*/  LOP3.LUT R84, R84, 0xffff0000, RZ, 0xc0, !PT ;  /* 0xffff000054547812 */ /* 0x000fe200078ec0ff */
[C---:B------:R-:W-:Y:S01]  /*5ca0*/  FFMA.FTZ R36, R4.reuse, R89, -R43 ;  /* 0x0000005904247223 */ /* 0x040fe2000001082b */
[----:B------:R-:W-:Y:S01]  /*5cb0*/  FFMA.FTZ R4, R4, R39, R37 ;  /* 0x0000002704047223 */ /* 0x000fe20000010025 */
[----:B------:R-:W-:Y:S01]  /*5cc0*/  FMUL.FTZ R37, R6, R8 ;  /* 0x0000000806257220 */ /* 0x000fe20000410000 */
[----:B------:R-:W-:Y:S01]  /*5cd0*/  FMUL.FTZ R39, R10, R88 ;  /* 0x000000580a277220 */ /* 0x000fe20000410000 */
[----:B------:R-:W-:Y:S01]  /*5ce0*/  FMUL.FTZ R38, R6, R34 ;  /* 0x0000002206267220 */ /* 0x000fe20000410000 */
[----:B------:R-:W-:Y:S01]  /*5cf0*/  FMUL.FTZ R6, R10, R84 ;  /* 0x000000540a067220 */ /* 0x000fe20000410000 */
[----:B------:R-:W-:Y:S01]  /*5d00*/  FFMA.FTZ R37, R5, R34, R37 ;  /* 0x0000002205257223 */ /* 0x000fe20000010025 */
[----:B------:R-:W-:Y:S01]  /*5d10*/  FFMA.FTZ R84, R7, R84, R39 ;  /* 0x0000005407547223 */ /* 0x000fe20000010027 */
[----:B------:R-:W-:Y:S01]  /*5d20*/  FFMA.FTZ R38, R5, R8, -R38 ;  /* 0x0000000805267223 */ /* 0x000fe20000010826 */
[----:B------:R-:W-:Y:S01]  /*5d30*/  FFMA.FTZ R5, R7, R88, -R6 ;  /* 0x0000005807057223 */ /* 0x000fe20000010806 */
        /* <DEDUP_REMOVED lines=12> */
[----:B------:R-:W-:Y:S02]  /*5e00*/  IMAD.MOV.U32 R10, RZ, RZ, R37 ;  /* 0x000000ffff0a7224 */ /* 0x000fe400078e0025 */
[----:B------:R-:W-:-:S07]  /*5e10*/  IMAD.MOV.U32 R11, RZ, RZ, R40 ;  /* 0x000000ffff0b7224 */ /* 0x000fce00078e0028 */
.L_x_13077:
[----:B------:R-:W-:Y:S05]  /*5e20*/  BSYNC B1 ;  /* 0x0000000000017941 */ /* 0x000fea0003800000 */
.L_x_13076:
[----:B0-----:R0:W-:Y:S01]  /*5e30*/  ST.E.128 desc[UR44][R14.64], R4 ;  /* 0x000000040e007985 */ /* 0x0011e2000c101d2c */
[----:B------:R-:W-:-:S13]  /*5e40*/  ISETP.GE.AND P0, PT, R33, R32, PT ;  /* 0x000000202100720c */ /* 0x000fda0003f06270 */
[----:B------:R-:W-:Y:S05]  /*5e50*/  @P0 BRA `(.L_x_13058) ;  /* 0x0000000400140947 */ /* 0x000fea0003800000 */
[----:B------:R-:W-:-:S05]  /*5e60*/  IMAD.WIDE R12, R33, 0x2, R12 ;  /* 0x00000002210c7825 */ /* 0x000fca00078e020c */
[----:B-1----:R1:W-:Y:S01]  /*5e70*/  ST.E.128 desc[UR44][R12.64], R8 ;  /* 0x000000080c007985 */ /* 0x0023e2000c101d2c */
[----:B------:R-:W-:Y:S05]  /*5e80*/  BRA `(.L_x_13058) ;  /* 0x0000000400087947 */ /* 0x000fea0003800000 */
.L_x_13039:
[----:B------:R-:W-:-:S13]  /*5e90*/  ISETP.NE.AND P3, PT, R58, 0x3, PT ;  /* 0x000000033a00780c */ /* 0x000fda0003f65270 */
[----:B------:R-:W-:Y:S05]  /*5ea0*/  @!P3 BRA `(.L_x_13078) ;  /* 0x000000000004b947 */ /* 0x000fea0003800000 */
[----:B------:R-:W-:Y:S01]  /*5eb0*/  BPT.TRAP 0x1 ;  /* 0x000000040000795c */ /* 0x000fe20000300000 */
.L_x_13078:
[----:B------:R-:W-:Y:S01]  /*5ec0*/  IMAD R69, R153, 0x8, R2 ;  /* 0x0000000899457824 */ /* 0x000fe200078e0202 */
[----:B------:R-:W-:Y:S01]  /*5ed0*/  SHF.L.U32 R82, R159, 0x1f, RZ ;  /* 0x0000001f9f527819 */ /* 0x000fe200000006ff */
[----:B------:R-:W-:Y:S01]  /*5ee0*/  BSSY B1, `(.L_x_13079) ;  /* 0x0000004000017945 */ /* 0x000fe20003800000 */
[----:B------:R-:W-:Y:S02]  /*5ef0*/  SHF.R.S32.HI R76, RZ, 0x1f, R75 ;  /* 0x0000001fff4c7819 */ /* 0x000fe4000001144b */
[----:B------:R-:W0:Y:S02]  /*5f00*/  SYNCS.PHASECHK.TRANS64.TRYWAIT P0, [R69+URZ+0x32490], R82 ;  /* 0x03249052450075a7 */ /* 0x000e24000800017f */
[----:B0-----:R-:W-:Y:S05]  /*5f10*/  @!P0 BRA `(.L_x_13080) ;  /* 0x0000035400b08947 */ /* 0x001fea0003800000 */
.L_x_13427:
[----:B------:R-:W-:Y:S05]  /*5f20*/  BSYNC B1 ;  /* 0x0000000000017941 */ /* 0x000fea0003800000 */
.L_x_13079:
        /* <DEDUP_REMOVED lines=25> */
.L_x_13431:
        /* <DEDUP_REMOVED lines=13> */
.L_x_13083:
[----:B------:R-:W-:Y:S05]  /*6190*/  BSYNC B1 ;  /* 0x0000000000017941 */ /* 0x000fea0003800000 */
.L_x_13082:
[----:B------:R-:W-:-:S03]  /*61a0*/  UMOV UR4, 0xffffffff ;  /* 0xffffffff00047882 */ /* 0x000fc60000000000 */
[----:B------:R-:W-:Y:S05]  /*61b0*/  BRA.DIV UR4, `(.L_x_13084) ;  /* 0x0000035604647947 */ /* 0x000fea000b800000 */
[----:B--2---:R2:W0:Y:S04]  /*61c0*/  SHFL.IDX PT, R33, R32, 0x1, 0x1c1f ;  /* 0x003c1f0020217f89 */ /* 0x00442800000e0000 */
[----:B---3--:R2:W3:Y:S02]  /*61d0*/  SHFL.IDX PT, R14, R10, 0x1, 0x1c1f ;  /* 0x003c1f000a0e7f89 */ /* 0x0084e400000e0000 */
.L_x_13435:
        /* <DEDUP_REMOVED lines=13> */
.L_x_13058:
[----:B------:R-:W-:Y:S05]  /*62b0*/  BSYNC B0 ;  /* 0x0000000000007941 */ /* 0x000fea0003800000 */
.L_x_13038:
[----:B0---4-:R-:W0:Y:S01]  /*62c0*/  S2R R4, SR_TID.X ;  /* 0x0000000000047919 */ /* 0x011e220000002100 */
        /* <DEDUP_REMOVED lines=8> */
[----:B----4-:R4:W-:Y:S01]  /*6350*/  BAR.SYNC.DEFER_BLOCKING R54, 0x80 ;  /* 0x000200360000751d */ /* 0x0109e20000010000 */
[----:B0-----:R-:W-:-:S13]  /*6360*/  LOP3.LUT P0, RZ, R4, 0x7f, RZ, 0xc0, !PT ;  /* 0x0000007f04ff7812 */ /* 0x001fda000780c0ff */
[----:B------:R-:W-:-:S05]  /*6370*/  @!P0 VIADD R4, R69, 0x324a0 ;  /* 0x000324a045048836 */ /* 0x000fca0000000000 */
[----:B------:R-:W-:-:S04]  /*6380*/  @!P0 PRMT R4, RZ, 0x654, R4 ;  /* 0x00000654ff048816 */ /* 0x000fc80000000004 */
[----:B------:R4:W-:Y:S01]  /*6390*/  @!P0 SYNCS.ARRIVE.TRANS64.RED.A1T0 RZ, [R4+URZ], RZ ;  /* 0x000000ff04ff89a7 */ /* 0x0009e2000810043f */
[----:B------:R-:W-:Y:S05]  /*63a0*/  @!P3 BRA `(.L_x_13086) ;  /* 0x000000000004b947 */ /* 0x000fea0003800000 */
[----:B------:R-:W-:Y:S01]  /*63b0*/  BPT.TRAP 0x1 ;  /* 0x000000040000795c */ /* 0x000fe20000300000 */
.L_x_13086:
[----:B------:R-:W-:Y:S05]  /*63c0*/  BSYNC B0 ;  /* 0x0000000000007941 */ /* 0x000fea0003800000 */
.L_x_13085:
[----:B------:R-:W0:Y:S01]  /*63d0*/  SYNCS.PHASECHK.TRANS64.TRYWAIT P3, [R69+URZ+0x324b0], R82 ;  /* 0x0324b052450075a7 */ /* 0x000e22000806017f */
[----:B------:R-:W-:Y:S04]  /*63e0*/  BSSY B0, `(.L_x_13087) ;  /* 0x0000002000007945 */ /* 0x000fe80003800000 */
[----:B0-----:R-:W-:Y:S05]  /*63f0*/  @!P3 BRA `(.L_x_13088) ;  /* 0x00000354001cb947 */ /* 0x001fea0003800000 */
.L_x_13436:
[----:B------:R-:W-:Y:S05]  /*6400*/  BSYNC B0 ;  /* 0x0000000000007941 */ /* 0x000fea0003800000 */
.L_x_13087:
[----:B------:R-:W-:Y:S01]  /*6410*/  ULDC.64 UR4, c[0x0][0x328] ;  /* 0x0000ca0000047ab9 */ /* 0x000fe20000000a00 */
[----:B------:R-:W-:Y:S01]  /*6420*/  IMAD.IADD R78, R78, 0x1, -R158 ;  /* 0x000000014e4e7824 */ /* 0x000fe200078e0a9e */
[----:B------:R-:W-:Y:S01]  /*6430*/  ULDC.64 UR6, c[0x0][0x318] ;  /* 0x0000c60000067ab9 */ /* 0x000fe20000000a00 */
[----:B------:R-:W-:Y:S01]  /*6440*/  IMAD R76, R76, UR4, RZ ;  /* 0x000000044c4c7c24 */ /* 0x000fe2000f8e02ff */
[----:B------:R-:W-:Y:S01]  /*6450*/  BSSY B0, `(.L_x_13089) ;  /* 0x0000040000007945 */ /* 0x000fe20003800000 */
[----:B----4-:R-:W-:Y:S01]  /*6460*/  IMAD.WIDE.U32 R4, R75, UR4, RZ ;  /* 0x000000044b047c25 */ /* 0x010fe2000f8e00ff */
[----:B------:R-:W-:-:S03]  /*6470*/  ISETP.GE.AND P3, PT, R78, 0x1, PT ;  /* 0x000000014e00780c */ /* 0x000fc60003f66270 */
[----:B------:R-:W-:Y:S01]  /*6480*/  IMAD R75, R75, UR5, R76 ;  /* 0x000000054b4b7c24 */ /* 0x000fe2000f8e024c */
[----:B------:R-:W-:Y:S01]  /*6490*/  ULDC.64 UR4, c[0x0][0x338] ;  /* 0x0000ce0000047ab9 */ /* 0x000fe20000000a00 */
[----:B-1----:R-:W-:Y:S02]  /*64a0*/  IMAD R11, R153, 0x6000, R56 ;  /* 0x00006000990b7824 */ /* 0x002fe400078e0238 */
        /* <DEDUP_REMOVED lines=8> */
[C---:B------:R-:W-:Y:S01]  /*6530*/  LEA R13, P4, R4.reuse, UR6, 0x1 ;  /* 0x00000006040d7c11 */ /* 0x040fe2000f8808ff */
[----:B------:R-:W-:Y:S02]  /*6540*/  IMAD.IADD R5, R55, 0x1, R11 ;  /* 0x0000000137057824 */ /* 0x000fe400078e020b */
[--C-:B------:R-:W-:Y:S01]  /*6550*/  IMAD R11, R11, 0x2, R46.reuse ;  /* 0x000000020b0b7824 */ /* 0x100fe200078e022e */
[----:B---3--:R-:W-:Y:S01]  /*6560*/  LEA.HI.X R14, R4, UR7, R7, 0x1, P4 ;  /* 0x00000007040e7c11 */ /* 0x008fe2000a0f0c07 */
[----:B------:R0:W1:Y:S01]  /*6570*/  SHFL.IDX PT, R33, R13, RZ, 0x1c1f ;  /* 0x001c1fff0d217589 */ /* 0x00006200000e0000 */
[----:B--2---:R-:W-:-:S03]  /*6580*/  IMAD R10, R5, 0x2, R46 ;  /* 0x00000002050a7824 */ /* 0x004fc600078e022e */
[----:B------:R0:W2:Y:S01]  /*6590*/  SHFL.IDX PT, R15, R14, RZ, 0x1c1f ;  /* 0x001c1fff0e0f7589 */ /* 0x0000a200000e0000 */
[----:B------:R-:W-:Y:S05]  /*65a0*/  @!P3 BRA `(.L_x_13090) ;  /* 0x0000000000a8b947 */ /* 0x000fea0003800000 */
[C---:B------:R-:W-:Y:S02]  /*65b0*/  LOP3.LUT R4, R68.reuse, 0x1, RZ, 0xc0, !PT ;  /* 0x0000000144047812 */ /* 0x040fe400078ec0ff */
[----:B------:R-:W-:Y:S02]  /*65c0*/  LOP3.LUT P3, RZ, R68, 0x2, RZ, 0xc0, !PT ;  /* 0x0000000244ff7812 */ /* 0x000fe4000786c0ff */
[----:B------:R-:W-:Y:S02]  /*65d0*/  ISETP.NE.U32.AND P4, PT, R4, 0x1, PT ;  /* 0x000000010400780c */ /* 0x000fe40003f85070 */
[----:B------:R-:W-:-:S11]  /*65e0*/  PRMT R12, R51, 0x8880, RZ ;  /* 0x00008880330c7816 */ /* 0x000fd600000000ff */
[----:B------:R-:W3:Y:S01]  /*65f0*/  @!P4 LDS.128 R4, [R11] ;  /* 0x000000000b04c984 */ /* 0x000ee20000000c00 */
[----:B-1----:R-:W-:-:S04]  /*6600*/  @!P4 LEA R8, P5, R22, R33, 0x1 ;  /* 0x000000211608c211 */ /* 0x002fc800078a08ff */
[----:B--2---:R-:W-:-:S05]  /*6610*/  @!P4 LEA.HI.X R9, R22, R15, R23, 0x1, P5 ;  /* 0x0000000f1609c211 */ /* 0x004fca00028f0c17 */
[----:B---3--:R1:W-:Y:S01]  /*6620*/  @!P4 ST.E.128 desc[UR44][R8.64], R4 ;  /* 0x000000040800c985 */ /* 0x0083e2000c101d2c */
[----:B------:R-:W-:-:S03]  /*6630*/  LOP3.LUT P4, RZ, R68, 0x4, RZ, 0xc0, !PT ;  /* 0x0000000444ff7812 */ /* 0x000fc6000788c0ff */
[----:B------:R-:W2:Y:S01]  /*6640*/  @P3 LDS.128 R4, [R10] ;  /* 0x000000000a043984 */ /* 0x000ea20000000c00 */
[----:B-1----:R-:W-:-:S04]  /*6650*/  @P3 LEA R8, P5, R152, R33, 0x1 ;  /* 0x0000002198083211 */ /* 0x002fc800078a08ff */
[----:B------:R-:W-:-:S05]  /*6660*/  @P3 LEA.HI.X R9, R152, R15, R157, 0x1, P5 ;  /* 0x0000000f98093211 */ /* 0x000fca00028f0c9d */
[----:B--2---:R1:W-:Y:S01]  /*6670*/  @P3 ST.E.128 desc[UR44][R8.64], R4 ;  /* 0x0000000408003985 */ /* 0x0043e2000c101d2c */
[----:B------:R-:W-:-:S03]  /*6680*/  LOP3.LUT P3, RZ, R68, 0x8, RZ, 0xc0, !PT ;  /* 0x0000000844ff7812 */ /* 0x000fc6000786c0ff */
[----:B------:R-:W2:Y:S01]  /*6690*/  @P4 LDS.128 R4, [R11+0x3000] ;  /* 0x003000000b044984 */ /* 0x000ea20000000c00 */
        /* <DEDUP_REMOVED lines=18> */
[----:B------:R-:W-:-:S03]  /*67c0*/  ISETP.GT.AND P3, PT, R12, -0x1, PT ;  /* 0xffffffff0c00780c */ /* 0x000fc60003f64270 */
[----:B------:R-:W2:Y:S01]  /*67d0*/  @P4 LDS.128 R4, [R11+0x9000] ;  /* 0x009000000b044984 */ /* 0x000ea20000000c00 */
[----:B-1----:R-:W-:-:S04]  /*67e0*/  @P4 LEA R8, P5, R174, R33, 0x1 ;  /* 0x00000021ae084211 */ /* 0x002fc800078a08ff */
[----:B------:R-:W-:-:S05]  /*67f0*/  @P4 LEA.HI.X R9, R174, R15, R193, 0x1, P5 ;  /* 0x0000000fae094211 */ /* 0x000fca00028f0cc1 */
[----:B--2---:R1:W-:Y:S04]  /*6800*/  @P4 ST.E.128 desc[UR44][R8.64], R4 ;  /* 0x0000000408004985 */ /* 0x0043e8000c101d2c */
[----:B------:R-:W2:Y:S01]  /*6810*/  @!P3 LDS.128 R4, [R10+0x9000] ;  /* 0x009000000a04b984 */ /* 0x000ea20000000c00 */
[----:B-1----:R-:W-:-:S04]  /*6820*/  @!P3 LEA R8, P4, R173, R33, 0x1 ;  /* 0x00000021ad08b211 */ /* 0x002fc800078808ff */
[----:B------:R-:W-:-:S05]  /*6830*/  @!P3 LEA.HI.X R9, R173, R15, R192, 0x1, P4 ;  /* 0x0000000fad09b211 */ /* 0x000fca00020f0cc0 */
[----:B--2---:R3:W-:Y:S04]  /*6840*/  @!P3 ST.E.128 desc[UR44][R8.64], R4 ;  /* 0x000000040800b985 */ /* 0x0047e8000c101d2c */
.L_x_13090:
[----:B------:R-:W-:Y:S05]  /*6850*/  BSYNC B0 ;  /* 0x0000000000007941 */ /* 0x000fea0003800000 */
.L_x_13089:
[----:B------:R-:W-:Y:S01]  /*6860*/  ISETP.GE.AND P3, PT, R78, 0x41, PT ;  /* 0x000000414e00780c */ /* 0x000fe20003f66270 */
[----:B--2---:R2:W4:Y:S01]  /*6870*/  SHFL.IDX PT, R15, R14, 0x1, 0x1c1f ;  /* 0x003c1f000e0f7f89 */ /* 0x00452200000e0000 */
[----:B------:R-:W-:Y:S03]  /*6880*/  BSSY B0, `(.L_x_13091) ;  /* 0x000002d000007945 */ /* 0x000fe60003800000 */
[----:B0-----:R-:W0:Y:S08]  /*6890*/  SHFL.IDX PT, R13, R13, 0x1, 0x1c1f ;  /* 0x003c1f000d0d7f89 */ /* 0x001e3000000e0000 */
[----:B--2---:R-:W-:Y:S05]  /*68a0*/  @!P3 BRA `(.L_x_13092) ;  /* 0x0000000000a8b947 */ /* 0x004fea0003800000 */
[C---:B---3--:R-:W-:Y:S02]  /*68b0*/  LOP3.LUT R4, R68.reuse, 0x1, RZ, 0xc0, !PT ;  /* 0x0000000144047812 */ /* 0x048fe400078ec0ff */
[----:B------:R-:W-:Y:S02]  /*68c0*/  LOP3.LUT P4, RZ, R68, 0x2, RZ, 0xc0, !PT ;  /* 0x0000000244ff7812 */ /* 0x000fe4000788c0ff */
[----:B------:R-:W-:Y:S02]  /*68d0*/  ISETP.NE.U32.AND P5, PT, R4, 0x1, PT ;  /* 0x000000010400780c */ /* 0x000fe40003fa5070 */
[----:B------:R-:W-:-:S11]  /*68e0*/  PRMT R12, R51, 0x8880, RZ ;  /* 0x00008880330c7816 */ /* 0x000fd600000000ff */
[----:B------:R-:W2:Y:S01]  /*68f0*/  @!P5 LDS.128 R4, [R11+0x2000] ;  /* 0x002000000b04d984 */ /* 0x000ea20000000c00 */
[----:B0-----:R-:W-:-:S04]  /*6900*/  @!P5 LEA R8, P3, R22, R13, 0x1 ;  /* 0x0000000d1608d211 */ /* 0x001fc800078608ff */
[----:B----4-:R-:W-:Y:S02]  /*6910*/  @!P5 LEA.HI.X R9, R22, R15, R23, 0x1, P3 ;  /* 0x0000000f1609d211 */ /* 0x010fe400018f0c17 */
[----:B------:R-:W-:-:S03]  /*6920*/  LOP3.LUT P3, RZ, R68, 0x4, RZ, 0xc0, !PT ;  /* 0x0000000444ff7812 */ /* 0x000fc6000786c0ff */
[----:B--2---:R0:W-:Y:S04]  /*6930*/  @!P5 ST.E.128 desc[UR44][R8.64], R4 ;  /* 0x000000040800d985 */ /* 0x0041e8000c101d2c */
[----:B------:R-:W2:Y:S01]  /*6940*/  @P4 LDS.128 R4, [R10+0x2000] ;  /* 0x002000000a044984 */ /* 0x000ea20000000c00 */
[----:B0-----:R-:W-:-:S04]  /*6950*/  @P4 LEA R8, P5, R152, R13, 0x1 ;  /* 0x0000000d98084211 */ /* 0x001fc800078a08ff */
[----:B------:R-:W-:-:S05]  /*6960*/  @P4 LEA.HI.X R9, R152, R15, R157, 0x1, P5 ;  /* 0x0000000f98094211 */ /* 0x000fca00028f0c9d */
[----:B--2---:R0:W-:Y:S01]  /*6970*/  @P4 ST.E.128 desc[UR44][R8.64], R4 ;  /* 0x0000000408004985 */ /* 0x0041e2000c101d2c */
[----:B------:R-:W-:-:S03]  /*6980*/  LOP3.LUT P4, RZ, R68, 0x8, RZ, 0xc0, !PT ;  /* 0x0000000844ff7812 */ /* 0x000fc6000788c0ff */
        /* <DEDUP_REMOVED lines=19> */
[----:B------:R-:W-:-:S03]  /*6ac0*/  ISETP.GT.AND P4, PT, R12, -0x1, PT ;  /* 0xffffffff0c00780c */ /* 0x000fc60003f84270 */
[----:B------:R-:W2:Y:S01]  /*6ad0*/  @P3 LDS.128 R4, [R11+0xb000] ;  /* 0x00b000000b043984 */ /* 0x000ea20000000c00 */
[----:B0-----:R-:W-:-:S04]  /*6ae0*/  @P3 LEA R8, P5, R174, R13, 0x1 ;  /* 0x0000000dae083211 */ /* 0x001fc800078a08ff */
[----:B------:R-:W-:-:S05]  /*6af0*/  @P3 LEA.HI.X R9, R174, R15, R193, 0x1, P5 ;  /* 0x0000000fae093211 */ /* 0x000fca00028f0cc1 */
[----:B--2---:R0:W-:Y:S04]  /*6b00*/  @P3 ST.E.128 desc[UR44][R8.64], R4 ;  /* 0x0000000408003985 */ /* 0x0041e8000c101d2c */
[----:B------:R-:W2:Y:S01]  /*6b10*/  @!P4 LDS.128 R4, [R10+0xb000] ;  /* 0x00b000000a04c984 */ /* 0x000ea20000000c00 */
[----:B0-----:R-:W-:-:S04]  /*6b20*/  @!P4 LEA R8, P3, R173, R13, 0x1 ;  /* 0x0000000dad08c211 */ /* 0x001fc800078608ff */
[----:B------:R-:W-:-:S05]  /*6b30*/  @!P4 LEA.HI.X R9, R173, R15, R192, 0x1, P3 ;  /* 0x0000000fad09c211 */ /* 0x000fca00018f0cc0 */
[----:B--2---:R2:W-:Y:S04]  /*6b40*/  @!P4 ST.E.128 desc[UR44][R8.64], R4 ;  /* 0x000000040800c985 */ /* 0x0045e8000c101d2c */
.L_x_13092:
[----:B------:R-:W-:Y:S05]  /*6b50*/  BSYNC B0 ;  /* 0x0000000000007941 */ /* 0x000fea0003800000 */
.L_x_13091:
[----:B------:R-:W-:Y:S01]  /*6b60*/  @!PT LDS RZ, [RZ] ;  /* 0x00000000fffff984 */ /* 0x000fe20000000800 */
[----:B------:R-:W-:Y:S01]  /*6b70*/  @!PT LDS RZ, [RZ] ;  /* 0x00000000fffff984 */ /* 0x000fe20000000800 */
[----:B------:R-:W-:Y:S01]  /*6b80*/  @!PT LDS RZ, [RZ] ;  /* 0x00000000fffff984 */ /* 0x000fe20000000800 */
[----:B------:R-:W-:Y:S01]  /*6b90*/  @!PT LDS RZ, [RZ] ;  /* 0x00000000fffff984 */ /* 0x000fe20000000800 */
[----:B------:R5:W-:Y:S06]  /*6ba0*/  MEMBAR.ALL.CTA ;  /* 0x0000000000007992 */ /* 0x000bec0000008000 */
[----:B-----5:R-:W5:Y:S01]  /*6bb0*/  FENCE.VIEW.ASYNC.S ;  /* 0x00000000000073c6 */ /* 0x020f620000000000 */
[----:B------:R-:W-:Y:S02]  /*6bc0*/  @!P0 VIADD R69, R69, 0x324c0 ;  /* 0x000324c045458836 */ /* 0x000fe40000000000 */
[----:B------:R-:W-:-:S03]  /*6bd0*/  VIADD R153, R153, 0x1 ;  /* 0x0000000199997836 */ /* 0x000fc60000000000 */
[----:B------:R-:W-:Y:S01]  /*6be0*/  @!P0 PRMT R69, RZ, 0x654, R69 ;  /* 0x00000654ff458816 */ /* 0x000fe20000000045 */
[----:B-----5:R0:W-:Y:S06]  /*6bf0*/  BAR.SYNC.DEFER_BLOCKING R54, 0x80 ;  /* 0x000200360000751d */ /* 0x0201ec0000010000 */
[----:B------:R0:W-:Y:S01]  /*6c00*/  @!P0 SYNCS.ARRIVE.TRANS64.RED.A1T0 RZ, [R69+URZ], RZ ;  /* 0x000000ff45ff89a7 */ /* 0x0001e2000810043f */
[----:B------:R-:W-:-:S04]  /*6c10*/  ISETP.NE.AND P0, PT, R153, 0x2, PT ;  /* 0x000000029900780c */ /* 0x000fc80003f05270 */
[----:B--23--:R-:W-:Y:S02]  /*6c20*/  SEL R4, RZ, 0x1, P0 ;  /* 0x00000001ff047807 */ /* 0x00cfe40000000000 */
[----:B------:R-:W-:Y:S02]  /*6c30*/  SEL R153, R153, RZ, P0 ;  /* 0x000000ff99997207 */ /* 0x000fe40000000000 */
[----:B------:R-:W-:Y:S01]  /*6c40*/  LOP3.LUT R159, R159, R4, RZ, 0x3c, !PT ;  /* 0x000000049f9f7212 */ /* 0x000fe200078e3cff */
[----:B0-----:R-:W-:Y:S06]  /*6c50*/  @P2 BRA `(.L_x_13093) ;  /* 0xffffffc0006c2947 */ /* 0x001fec000383ffff */
[----:B------:R-:W0:Y:S01]  /*6c60*/  S2R R5, SR_TID.X ;  /* 0x0000000000057919 */ /* 0x000e220000002100 */
[----:B------:R-:W-:Y:S02]  /*6c70*/  PLOP3.LUT P0, PT, PT, PT, PT, 0x8, 0x0 ;  /* 0x000000000000781c */ /* 0x000fe40003f0e170 */
[----:B0-----:R-:W-:-:S04]  /*6c80*/  SHF.R.U32.HI R5, RZ, 0x7, R5 ;  /* 0x00000007ff057819 */ /* 0x001fc80000011605 */
[----:B------:R-:W-:-:S13]  /*6c90*/  ISETP.NE.AND P3, PT, R5, 0x1, PT ;  /* 0x000000010500780c */ /* 0x000fda0003f65270 */
[----:B------:R-:W-:Y:S05]  /*6ca0*/  @!P3 WARPSYNC.ALL ;  /* 0x000000000000b948 */ /* 0x000fea0003800000 */
[----:B------:R-:W-:Y:S06]  /*6cb0*/  @!P3 BAR.ARV 0x9, 0x100 ;  /* 0x024400000000bb1d */ /* 0x000fec0000002000 */
.L_x_13033:
[----:B------:R-:W0:Y:S01]  /*6cc0*/  S2R R3, SR_SWINHI ;  /* 0x0000000000037919 */ /* 0x000e220000002f00 */
[----:B------:R-:W2:Y:S01]  /*6cd0*/  LDC R13, c[0x0][0x448] ;  /* 0x00011200ff0d7b82 */ /* 0x000ea20000000800 */
[----:B------:R-:W-:Y:S02]  /*6ce0*/  IMAD.U32 R6, RZ, RZ, UR38 ;  /* 0x00000026ff067e24 */ /* 0x000fe4000f8e00ff */
[----:B------:R-:W-:Y:S01]  /*6cf0*/  IMAD.MOV.U32 R7, RZ, RZ, 0x80 ;  /* 0x00000080ff077424 */ /* 0x000fe200078e00ff */
[----:B------:R-:W-:Y:S01]  /*6d00*/  STL [R1+0x50], R97 ;  /* 0x0000506101007387 */ /* 0x000fe20000100800 */
[----:B------:R-:W-:Y:S02]  /*6d10*/  IMAD.MOV.U32 R26, RZ, RZ, 0x100 ;  /* 0x00000100ff1a7424 */ /* 0x000fe400078e00ff */
[----:B------:R-:W-:Y:S01]  /*6d20*/  IMAD.U32 R24, RZ, RZ, UR38 ;  /* 0x00000026ff187e24 */ /* 0x000fe2000f8e00ff */
[----:B------:R-:W3:Y:S01]  /*6d30*/  LDC R14, c[0x0][0xa80] ;  /* 0x0002a000ff0e7b82 */ /* 0x000ee20000000800 */
[----:B------:R1:W-:Y:S01]  /*6d40*/  STL.64 [R1+0x28], R6 ;  /* 0x0000280601007387 */ /* 0x0003e20000100a00 */
[----:B------:R-:W-:-:S02]  /*6d50*/  IMAD.MOV.U32 R25, RZ, RZ, 0x80 ;  /* 0x00000080ff197424 */ /* 0x000fc400078e00ff */
[----:B------:R-:W-:Y:S01]  /*6d60*/  IMAD.U32 R72, RZ, RZ, UR37 ;  /* 0x00000025ff487e24 */ /* 0x000fe2000f8e00ff */
[----:B------:R-:W-:Y:S04]  /*6d70*/  STL.64 [R1+0x30], R26 ;  /* 0x0000301a01007387 */ /* 0x000fe80000100a00 */
[----:B------:R-:W-:Y:S04]  /*6d80*/  STL.128 [R1], R24 ;  /* 0x0000001801007387 */ /* 0x000fe80000100c00 */
[----:B------:R-:W-:Y:S04]  /*6d90*/  STL.128 [R1+0x210], RZ ;  /* 0x000210ff01007387 */ /* 0x000fe80000100c00 */
[----:B------:R-:W-:Y:S04]  /*6da0*/  STL.128 [R1+0x220], RZ ;  /* 0x000220ff01007387 */ /* 0x000fe80000100c00 */
[----:B------:R-:W-:Y:S01]  /*6db0*/  STL.128 [R1+0x240], RZ ;  /* 0x000240ff01007387 */ /* 0x000fe20000100c00 */
[----:B------:R-:W-:-:S02]  /*6dc0*/  MOV R4, R2 ;  /* 0x0000000200047202 */ /* 0x000fc40000000f00 */
[----:B0-----:R-:W-:Y:S01]  /*6dd0*/  MOV R5, R3 ;  /* 0x0000000300057202 */ /* 0x001fe20000000f00 */
[----:B---3--:R-:W-:Y:S01]  /*6de0*/  STL [R1+0x230], R14 ;  /* 0x0002300e01007387 */ /* 0x008fe20000100800 */
[C---:B------:R-:W-:Y:S02]  /*6df0*/  IADD3 R8, P1, R4.reuse, 0x32430, RZ ;  /* 0x0003243004087810 */ /* 0x040fe40007f3e0ff */
[C---:B------:R-:W-:Y:S01]  /*6e00*/  IADD3 R3, P3, R4.reuse, 0x32450, RZ ;  /* 0x0003245004037810 */ /* 0x040fe20007f7e0ff */
[----:B------:R-:W-:Y:S01]  /*6e10*/  STL.128 [R1+0x250], RZ ;  /* 0x000250ff01007387 */ /* 0x000fe20000100c00 */
[C---:B------:R-:W-:Y:S01]  /*6e20*/  IADD3 R0, P4, R4.reuse, 0x32460, RZ ;  /* 0x0003246004007810 */ /* 0x040fe20007f9e0ff */
[--C-:B------:R-:W-:Y:S01]  /*6e30*/  IMAD.X R9, RZ, RZ, R5.reuse, P1 ;  /* 0x000000ffff097224 */ /* 0x100fe200008e0605 */
[----:B--2---:R-:W-:Y:S01]  /*6e40*/  ISETP.NE.AND P1, PT, R13, 0x1, PT ;  /* 0x000000010d00780c */ /* 0x004fe20003f25270 */
[--C-:B------:R-:W-:Y:S01]  /*6e50*/  IMAD.X R12, RZ, RZ, R5.reuse, P3 ;  /* 0x000000ffff0c7224 */ /* 0x100fe200018e0605 */
[----:B------:R-:W-:Y:S01]  /*6e60*/  IADD3 R10, P2, R4, 0x32440, RZ ;  /* 0x00032440040a7810 */ /* 0x000fe20007f5e0ff */
[----:B-1----:R-:W-:Y:S01]  /*6e70*/  IMAD.X R7, RZ, RZ, R5, P4 ;  /* 0x000000ffff077224 */ /* 0x002fe200020e0605 */
[----:B------:R-:W-:Y:S01]  /*6e80*/  STL.64 [R1+0x18], R8 ;  /* 0x0000180801007387 */ /* 0x000fe20000100a00 */
[----:B------:R-:W-:Y:S01]  /*6e90*/  IMAD.MOV.U32 R4, RZ, RZ, R3 ;  /* 0x000000ffff047224 */ /* 0x000fe200078e0003 */
[----:B------:R-:W-:Y:S01]  /*6ea0*/  IADD3 R72, P3, R72, 0x50, RZ ;  /* 0x0000005048487810 */ /* 0x000fe20007f7e0ff */
[----:B------:R-:W-:Y:S01]  /*6eb0*/  IMAD.X R11, RZ, RZ, R5, P2 ;  /* 0x000000ffff0b7224 */ /* 0x000fe200010e0605 */
[----:B------:R-:W-:Y:S01]  /*6ec0*/  STL.128 [R1+0x260], RZ ;  /* 0x000260ff01007387 */ /* 0x000fe20000100c00 */
[----:B------:R-:W-:-:S02]  /*6ed0*/  IMAD.MOV.U32 R5, RZ, RZ, R12 ;  /* 0x000000ffff057224 */ /* 0x000fc400078e000c */
[----:B------:R-:W-:Y:S01]  /*6ee0*/  IMAD.MOV.U32 R6, RZ, RZ, R0 ;  /* 0x000000ffff067224 */ /* 0x000fe200078e0000 */
[----:B------:R-:W-:Y:S01]  /*6ef0*/  STL.64 [R1+0x20], R10 ;  /* 0x0000200a01007387 */ /* 0x000fe20000100a00 */
[----:B------:R-:W0:Y:S01]  /*6f00*/  @P1 LDC R3, c[0x0][0x44c] ;  /* 0x00011300ff031b82 */ /* 0x000e220000000800 */
[----:B------:R-:W-:Y:S02]  /*6f10*/  VIADD R0, R209, 0x7f ;  /* 0x0000007fd1007836 */ /* 0x000fe40000000000 */
        /* <DEDUP_REMOVED lines=16> */
[----:B------:R-:W-:Y:S01]  /*7020*/  IMAD.IADD R3, R225, 0x1, R0 ;  /* 0x00000001e1037824 */ /* 0x000fe200078e0200 */
[----:B0-----:R-:W-:Y:S02]  /*7030*/  ISETP.GE.AND P2, PT, R5, 0x1, PT ;  /* 0x000000010500780c */ /* 0x001fe40003f46270 */
        /* <DEDUP_REMOVED lines=24> */
.L_x_13094:
        /* <DEDUP_REMOVED lines=14> */
.L_x_13097:
[----:B------:R-:W-:-:S13]  /*72a0*/  ISETP.NE.AND P0, PT, R5, 0x1, PT ;  /* 0x000000010500780c */ /* 0x000fda0003f05270 */
[----:B------:R-:W0:Y:S02]  /*72b0*/  @P0 LDC.64 R6, c[0x0][0xae0] ;  /* 0x0002b800ff060b82 */ /* 0x000e240000000a00 */
[----:B0-----:R-:W-:-:S05]  /*72c0*/  @P0 IMAD.HI.U32 R6, R0, R6, RZ ;  /* 0x0000000600060227 */ /* 0x001fca00078e00ff */
[----:B------:R-:W-:-:S07]  /*72d0*/  @P0 SHF.R.U32.HI R0, RZ, R7, R6 ;  /* 0x00000007ff000219 */ /* 0x000fce0000011606 */
.L_x_13098:
[----:B------:R-:W-:Y:S05]  /*72e0*/  BSYNC B0 ;  /* 0x0000000000007941 */ /* 0x000fea0003800000 */
.L_x_13096:
[----:B------:R-:W-:-:S05]  /*72f0*/  IMAD R3, R0, R5, R5 ;  /* 0x0000000500037224 */ /* 0x000fca00078e0205 */
[----:B------:R-:W-:-:S07]  /*7300*/  VIMNMX R4, R4, R3, PT ;  /* 0x0000000304047248 */ /* 0x000fce0003fe0100 */
.L_x_13095:
        /* <DEDUP_REMOVED lines=24> */
.L_x_13101:
[----:B------:R-:W-:-:S13]  /*7490*/  ISETP.NE.AND P0, PT, R5, 0x1, PT ;  /* 0x000000010500780c */ /* 0x000fda0003f05270 */
[----:B------:R-:W0:Y:S02]  /*74a0*/  @P0 LDC.64 R6, c[0x0][0xae0] ;  /* 0x0002b800ff060b82 */ /* 0x000e240000000a00 */
[----:B0-----:R-:W-:-:S05]  /*74b0*/  @P0 IMAD.HI.U32 R6, R0, R6, RZ ;  /* 0x0000000600060227 */ /* 0x001fca00078e00ff */
[----:B------:R-:W-:-:S07]  /*74c0*/  @P0 SHF.R.U32.HI R0, RZ, R7, R6 ;  /* 0x00000007ff000219 */ /* 0x000fce0000011606 */
.L_x_13102:
[----:B------:R-:W-:Y:S05]  /*74d0*/  BSYNC B0 ;  /* 0x0000000000007941 */ /* 0x000fea0003800000 */
.L_x_13100:
[----:B------:R-:W-:-:S05]  /*74e0*/  IMAD R0, R0, R5, RZ ;  /* 0x0000000500007224 */ /* 0x000fca00078e02ff */
[----:B------:R-:W-:-:S07]  /*74f0*/  VIMNMX R3, R3, R0, !PT ;  /* 0x0000000003037248 */ /* 0x000fce0007fe0100 */
.L_x_13099:
        /* <DEDUP_REMOVED lines=39> */
.L_x_13104:
[----:B------:R-:W-:Y:S05]  /*7770*/  BSYNC B0 ;  /* 0x0000000000007941 */ /* 0x000fea0003800000 */
.L_x_13103:
        /* <DEDUP_REMOVED lines=12> */
[----:B------:R-:W-:Y:S02]  /*7840*/  IADD3 R19, P1, R19, 0x78, RZ ;  /* 0x0000007813137810 */ /* 0x000fe40007f3e0ff */
[----:B------:R-:W-:Y:S01]  /*7850*/  IADD3 R24, P2, R24, 0x58, RZ ;  /* 0x0000005818187810 */ /* 0x000fe20007f5e0ff */
[----:B------:R-:W-:Y:S01]  /*7860*/  IMAD.X R33, RZ, RZ, UR36, P0 ;  /* 0x00000024ff217e24 */ /* 0x000fe200080e06ff */
[----:B------:R-:W-:Y:S01]  /*7870*/  IADD3 R37, P3, R37, 0x60, RZ ;  /* 0x0000006025257810 */ /* 0x000fe20007f7e0ff */
[----:B------:R-:W-:-:S02]  /*7880*/  IMAD.X R18, RZ, RZ, UR36, P1 ;  /* 0x00000024ff127e24 */ /* 0x000fc400088e06ff */
[----:B------:R-:W-:Y:S02]  /*7890*/  IMAD.X R25, RZ, RZ, UR36, P2 ;  /* 0x00000024ff197e24 */ /* 0x000fe400090e06ff */
[----:B------:R-:W-:Y:S01]  /*78a0*/  IMAD.X R46, RZ, RZ, UR36, P3 ;  /* 0x00000024ff2e7e24 */ /* 0x000fe200098e06ff */
[----:B0-----:R-:W-:Y:S07]  /*78b0*/  BRA.DIV UR4, `(.L_x_13106) ;  /* 0x0000034204007947 */ /* 0x001fee000b800000 */
[----:B------:R-:W3:Y:S04]  /*78c0*/  LDL R0, [R1+0x51c] ;  /* 0x00051c0001007983 */ /* 0x000ee80000100800 */
[----:B---3--:R0:W1:Y:S02]  /*78d0*/  SHFL.IDX PT, R14, R0, RZ, 0x1f ;  /* 0x00001fff000e7589 */ /* 0x00806400000e0000 */
.L_x_13439:
[----:B01----:R-:W-:Y:S01]  /*78e0*/  LEA.HI R0, R14, R14, RZ, 0x1 ;  /* 0x0000000e0e007211 */ /* 0x003fe200078f08ff */
[C---:B------:R-:W-:Y:S01]  /*78f0*/  VIADD R26, R2.reuse, 0x18400 ;  /* 0x00018400021a7836 */ /* 0x040fe20000000000 */
[----:B------:R-:W-:Y:S01]  /*7900*/  STL.128 [R1+0x90], RZ ;  /* 0x000090ff01007387 */ /* 0x000fe20000100c00 */
[----:B------:R-:W-:Y:S01]  /*7910*/  VIADD R10, R2, 0x400 ;  /* 0x00000400020a7836 */ /* 0x000fe20000000000 */
[----:B------:R-:W-:Y:S01]  /*7920*/  LOP3.LUT R3, R0, 0x7fffe, RZ, 0xc0, !PT ;  /* 0x0007fffe00037812 */ /* 0x000fe200078ec0ff */
[----:B------:R-:W-:Y:S01]  /*7930*/  IMAD.MOV.U32 R4, RZ, RZ, 0x1 ;  /* 0x00000001ff047424 */ /* 0x000fe200078e00ff */
[----:B------:R-:W-:Y:S01]  /*7940*/  STL.128 [R1+0xa0], RZ ;  /* 0x0000a0ff01007387 */ /* 0x000fe20000100c00 */
[----:B------:R-:W-:Y:S01]  /*7950*/  IMAD.MOV.U32 R5, RZ, RZ, RZ ;  /* 0x000000ffff057224 */ /* 0x000fe200078e00ff */
[----:B------:R-:W-:Y:S01]  /*7960*/  SHF.R.U32.HI R10, RZ, 0x4, R10 ;  /* 0x00000004ff0a7819 */ /* 0x000fe2000001160a */
[----:B------:R-:W-:Y:S01]  /*7970*/  IMAD.IADD R11, R14, 0x1, -R3 ;  /* 0x000000010e0b7824 */ /* 0x000fe200078e0a03 */
[----:B------:R-:W-:Y:S01]  /*7980*/  STL.128 [R1+0xb0], RZ ;  /* 0x0000b0ff01007387 */ /* 0x000fe20000100c00 */
[----:B------:R-:W-:Y:S01]  /*7990*/  VIADD R3, R2, 0x1c400 ;  /* 0x0001c40002037836 */ /* 0x000fe20000000000 */
[----:B------:R-:W-:Y:S01]  /*79a0*/  LOP3.LUT R10, R10, 0x3fff, RZ, 0xc0, !PT ;  /* 0x00003fff0a0a7812 */ /* 0x000fe200078ec0ff */
[----:B------:R-:W-:Y:S01]  /*79b0*/  IMAD R0, R11, 0x2000, R26 ;  /* 0x000020000b007824 */ /* 0x000fe200078e021a */
[----:B------:R-:W-:Y:S01]  /*79c0*/  STL.128 [R1+0xc0], RZ ;  /* 0x0000c0ff01007387 */ /* 0x000fe20000100c00 */
[----:B------:R-:W-:Y:S01]  /*79d0*/  IMAD.MOV.U32 R6, RZ, RZ, 0x1 ;  /* 0x00000001ff067424 */ /* 0x000fe200078e00ff */
[----:B------:R-:W-:Y:S01]  /*79e0*/  SHF.R.U32.HI R3, RZ, 0x4, R3 ;  /* 0x00000004ff037819 */ /* 0x000fe20000011603 */
[----:B------:R-:W-:Y:S01]  /*79f0*/  VIADD R11, R0, 0xa000 ;  /* 0x0000a000000b7836 */ /* 0x000fe20000000000 */
[----:B------:R-:W-:Y:S01]  /*7a00*/  SHF.R.U32.HI R0, RZ, 0x4, R0 ;  /* 0x00000004ff007819 */ /* 0x000fe20000011600 */
[----:B------:R-:W-:Y:S01]  /*7a10*/  IMAD.MOV.U32 R7, RZ, RZ, RZ ;  /* 0x000000ffff077224 */ /* 0x000fe200078e00ff */
[----:B------:R-:W-:Y:S01]  /*7a20*/  LOP3.LUT R3, R3, 0x3fff, RZ, 0xc0, !PT ;  /* 0x00003fff03037812 */ /* 0x000fe200078ec0ff */
[----:B------:R-:W-:Y:S01]  /*7a30*/  IMAD.MOV.U32 R8, RZ, RZ, 0x1 ;  /* 0x00000001ff087424 */ /* 0x000fe200078e00ff */
[----:B------:R-:W-:Y:S01]  /*7a40*/  SHF.R.U32.HI R11, RZ, 0x4, R11 ;  /* 0x00000004ff0b7819 */ /* 0x000fe2000001160b */
[----:B------:R-:W-:Y:S01]  /*7a50*/  IMAD.MOV.U32 R9, RZ, RZ, RZ ;  /* 0x000000ffff097224 */ /* 0x000fe200078e00ff */
[----:B------:R-:W-:Y:S01]  /*7a60*/  LOP3.LUT R3, R3, 0x10000, RZ, 0xfc, !PT ;  /* 0x0001000003037812 */ /* 0x000fe200078efcff */
[----:B------:R0:W-:Y:S01]  /*7a70*/  STL.128 [R1+0x60], R4 ;  /* 0x0000600401007387 */ /* 0x0001e20000100c00 */
[----:B------:R-:W-:Y:S01]  /*7a80*/  LOP3.LUT R11, R11, 0x3fff, RZ, 0xc0, !PT ;  /* 0x00003fff0b0b7812 */ /* 0x000fe200078ec0ff */
[----:B------:R-:W-:Y:S01]  /*7a90*/  IMAD.U32 R34, RZ, RZ, UR37 ;  /* 0x00000025ff227e24 */ /* 0x000fe2000f8e00ff */
[----:B------:R-:W-:Y:S01]  /*7aa0*/  LOP3.LUT R0, R0, 0x3fff, RZ, 0xc0, !PT ;  /* 0x00003fff00007812 */ /* 0x000fe200078ec0ff */
[----:B------:R1:W-:Y:S01]  /*7ab0*/  STL.64 [R1+0x70], R8 ;  /* 0x0000700801007387 */ /* 0x0003e20000100a00 */
[----:B------:R-:W-:Y:S01]  /*7ac0*/  LOP3.LUT R11, R11, 0x10000, RZ, 0xfc, !PT ;  /* 0x000100000b0b7812 */ /* 0x000fe200078efcff */
[----:B------:R-:W-:Y:S01]  /*7ad0*/  IMAD.U32 R38, RZ, RZ, UR37 ;  /* 0x00000025ff267e24 */ /* 0x000fe2000f8e00ff */
[----:B------:R-:W-:Y:S01]  /*7ae0*/  LOP3.LUT P0, RZ, R26, 0x1bf, RZ, 0xc0, !PT ;  /* 0x000001bf1aff7812 */ /* 0x000fe2000780c0ff */
[----:B------:R-:W-:Y:S01]  /*7af0*/  STL.128 [R1+0xd0], RZ ;  /* 0x0000d0ff01007387 */ /* 0x000fe20000100c00 */
[----:B------:R-:W-:Y:S01]  /*7b00*/  IADD3 R34, P5, R34, 0x68, RZ ;  /* 0x0000006822227810 */ /* 0x000fe20007fbe0ff */
[----:B------:R-:W-:Y:S01]  /*7b10*/  IMAD.U32 R39, RZ, RZ, UR37 ;  /* 0x00000025ff277e24 */ /* 0x000fe2000f8e00ff */
[----:B------:R-:W-:Y:S01]  /*7b20*/  IADD3 R38, P4, R38, 0x70, RZ ;  /* 0x0000007026267810 */ /* 0x000fe20007f9e0ff */
[----:B------:R-:W-:Y:S01]  /*7b30*/  STL.128 [R1+0xe0], RZ ;  /* 0x0000e0ff01007387 */ /* 0x000fe20000100c00 */
[----:B------:R-:W-:Y:S01]  /*7b40*/  IMAD.U32 R41, RZ, RZ, UR37 ;  /* 0x00000025ff297e24 */ /* 0x000fe2000f8e00ff */
[----:B------:R-:W-:Y:S01]  /*7b50*/  BSSY B6, `(.L_x_13107) ;  /* 0x000002a000067945 */ /* 0x000fe20003800000 */
[----:B------:R-:W-:Y:S01]  /*7b60*/  IMAD.U32 R45, RZ, RZ, UR37 ;  /* 0x00000025ff2d7e24 */ /* 0x000fe2000f8e00ff */
[C---:B0-----:R-:W-:Y:S01]  /*7b70*/  LOP3.LUT R6, R10.reuse, 0x3000000, RZ, 0xfc, !PT ;  /* 0x030000000a067812 */ /* 0x041fe200078efcff */
[----:B------:R-:W-:Y:S01]  /*7b80*/  IMAD.MOV.U32 R4, RZ, RZ, R3 ;  /* 0x000000ffff047224 */ /* 0x000fe200078e0003 */
[----:B------:R-:W-:Y:S01]  /*7b90*/  LOP3.LUT R10, R10, 0x10000, RZ, 0xfc, !PT ;  /* 0x000100000a0a7812 */ /* 0x000fe200078efcff */
[----:B------:R-:W-:Y:S01]  /*7ba0*/  IMAD.MOV.U32 R5, RZ, RZ, 0x40000040 ;  /* 0x40000040ff057424 */ /* 0x000fe200078e00ff */
[----:B-1----:R-:W-:Y:S01]  /*7bb0*/  LOP3.LUT R8, R0, 0x10000, RZ, 0xfc, !PT ;  /* 0x0001000000087812 */ /* 0x002fe200078efcff */
[----:B------:R-:W-:Y:S01]  /*7bc0*/  IMAD.MOV.U32 R7, RZ, RZ, 0x40000040 ;  /* 0x40000040ff077424 */ /* 0x000fe200078e00ff */
[----:B------:R-:W-:Y:S01]  /*7bd0*/  IADD3 R39, P3, R39, 0x80, RZ ;  /* 0x0000008027277810 */ /* 0x000fe20007f7e0ff */
[----:B------:R-:W-:Y:S01]  /*7be0*/  IMAD.MOV.U32 R9, RZ, RZ, 0x40000040 ;  /* 0x40000040ff097424 */ /* 0x000fe200078e00ff */
[----:B------:R-:W-:Y:S01]  /*7bf0*/  IADD3 R41, P2, R41, 0x90, RZ ;  /* 0x0000009029297810 */ /* 0x000fe20007f5e0ff */
[----:B------:R-:W-:Y:S01]  /*7c00*/  IMAD.U32 R35, RZ, RZ, UR37 ;  /* 0x00000025ff237e24 */ /* 0x000fe2000f8e00ff */
[----:B------:R0:W-:Y:S01]  /*7c10*/  STL.128 [R1+0x80], R4 ;  /* 0x0000800401007387 */ /* 0x0001e20000100c00 */
[----:B------:R-:W-:Y:S01]  /*7c20*/  IMAD.X R42, RZ, RZ, UR36, P5 ;  /* 0x00000024ff2a7e24 */ /* 0x000fe2000a8e06ff */
[----:B------:R-:W-:Y:S01]  /*7c30*/  IADD3 R45, P1, R45, 0xf0, RZ ;  /* 0x000000f02d2d7810 */ /* 0x000fe20007f3e0ff */
[----:B------:R-:W-:Y:S01]  /*7c40*/  IMAD.X R48, RZ, RZ, UR36, P4 ;  /* 0x00000024ff307e24 */ /* 0x000fe2000a0e06ff */
[----:B------:R1:W-:Y:S01]  /*7c50*/  STL.64 [R1+0x78], R8 ;  /* 0x0000780801007387 */ /* 0x0003e20000100a00 */
[----:B------:R-:W-:Y:S01]  /*7c60*/  IADD3 R35, P5, R35, 0xf8, RZ ;  /* 0x000000f823237810 */ /* 0x000fe20007fbe0ff */
[----:B------:R-:W-:-:S02]  /*7c70*/  IMAD.X R49, RZ, RZ, UR36, P3 ;  /* 0x00000024ff317e24 */ /* 0x000fc400098e06ff */
[----:B------:R-:W-:Y:S02]  /*7c80*/  IMAD.X R40, RZ, RZ, UR36, P2 ;  /* 0x00000024ff287e24 */ /* 0x000fe400090e06ff */
[----:B------:R-:W-:Y:S02]  /*7c90*/  IMAD.X R47, RZ, RZ, UR36, P1 ;  /* 0x00000024ff2f7e24 */ /* 0x000fe400088e06ff */
[----:B------:R-:W-:Y:S02]  /*7ca0*/  IMAD.X R36, RZ, RZ, UR36, P5 ;  /* 0x00000024ff247e24 */ /* 0x000fe4000a8e06ff */
[----:B0-----:R-:W-:Y:S02]  /*7cb0*/  IMAD.MOV.U32 R6, RZ, RZ, R10 ;  /* 0x000000ffff067224 */ /* 0x001fe400078e000a */
[----:B------:R-:W-:-:S05]  /*7cc0*/  IMAD.MOV.U32 R4, RZ, RZ, R11 ;  /* 0x000000ffff047224 */ /* 0x000fca00078e000b */
[----:B------:R1:W-:Y:S01]  /*7cd0*/  STL.128 [R1+0xf0], R4 ;  /* 0x0000f00401007387 */ /* 0x0003e20000100c00 */
[----:B------:R-:W-:Y:S05]  /*7ce0*/  @!P0 BRA `(.L_x_13108) ;  /* 0x0000000000408947 */ /* 0x000fea0003800000 */
[----:B------:R-:W-:Y:S01]  /*7cf0*/  MOV R14, 0x0 ;  /* 0x00000000000e7802 */ /* 0x000fe20000000f00 */
[----:B------:R-:W-:Y:S01]  /*7d00*/  ULDC.64 UR4, c[0x4][0xf0] ;  /* 0x01003c0000047ab9 */ /* 0x000fe20000000a00 */
[----:B------:R-:W-:Y:S01]  /*7d10*/  ULDC.64 UR6, c[0x4][0xf8] ;  /* 0x01003e0000067ab9 */ /* 0x000fe20000000a00 */
[----:B-1----:R-:W-:Y:S02]  /*7d20*/  IMAD.U32 R4, RZ, RZ, UR4 ;  /* 0x00000004ff047e24 */ /* 0x002fe4000f8e00ff */
[----:B------:R-:W-:Y:S01]  /*7d30*/  IMAD.U32 R5, RZ, RZ, UR5 ;  /* 0x00000005ff057e24 */ /* 0x000fe2000f8e00ff */
[----:B----4-:R-:W0:Y:S01]  /*7d40*/  LDC.64 R14, c[0x4][R14] ;  /* 0x010000000e0e7b82 */ /* 0x010e220000000a00 */
        /* <DEDUP_REMOVED lines=10> */
.L_x_13108:
[----:B------:R-:W-:Y:S05]  /*7df0*/  BSYNC B6 ;  /* 0x0000000000067941 */ /* 0x000fea0003800000 */
.L_x_13107:
[----:B------:R-:W0:Y:S01]  /*7e00*/  LDC.64 R10, c[0x0][0xad0] ;  /* 0x0002b400ff0a7b82 */ /* 0x000e220000000a00 */
[----:B------:R-:W3:Y:S01]  /*7e10*/  S2R R27, SR_TID.X ;  /* 0x00000000001b7919 */ /* 0x000ee20000002100 */
[----:B------:R-:W-:Y:S02]  /*7e20*/  UIADD3 UR5, UP0, UR37, 0x100, URZ ;  /* 0x0000010025057890 */ /* 0x000fe4000ff1e03f */
[----:B------:R-:W-:Y:S01]  /*7e30*/  IMAD.U32 R54, RZ, RZ, UR37 ;  /* 0x00000025ff367e24 */ /* 0x000fe2000f8e00ff */
[----:B------:R-:W-:Y:S01]  /*7e40*/  STL.64 [R1+0x110], R24 ;  /* 0x0001101801007387 */ /* 0x000fe20000100a00 */
[----:B------:R-:W-:Y:S01]  /*7e50*/  UIADD3.X UR6, URZ, UR36, URZ, UP0, !UPT ;  /* 0x000000243f067290 */ /* 0x000fe200087fe43f */
[----:B------:R-:W-:Y:S01]  /*7e60*/  IMAD.U32 R3, RZ, RZ, UR37 ;  /* 0x00000025ff037e24 */ /* 0x000fe2000f8e00ff */
[----:B----4-:R-:W4:Y:S01]  /*7e70*/  LDC.64 R14, c[0x0][0xad8] ;  /* 0x0002b600ff0e7b82 */ /* 0x010f220000000a00 */
[----:B------:R-:W-:Y:S01]  /*7e80*/  UIADD3 UR4, UP0, UR37, 0x14c, URZ ;  /* 0x0000014c25047890 */ /* 0x000fe2000ff1e03f */
[----:B-1----:R-:W-:Y:S01]  /*7e90*/  IMAD.U32 R8, RZ, RZ, UR5 ;  /* 0x00000005ff087e24 */ /* 0x002fe2000f8e00ff */
[----:B------:R-:W-:Y:S01]  /*7ea0*/  STL.64 [R1+0x100], R204 ;  /* 0x000100cc01007387 */ /* 0x000fe20000100a00 */
[----:B------:R-:W-:Y:S01]  /*7eb0*/  IMAD.U32 R9, RZ, RZ, UR6 ;  /* 0x00000006ff097e24 */ /* 0x000fe2000f8e00ff */
[----:B------:R-:W-:Y:S01]  /*7ec0*/  UIADD3.X UR5, URZ, UR36, URZ, UP0, !UPT ;  /* 0x000000243f057290 */ /* 0x000fe200087fe43f */
[----:B------:R-:W-:Y:S01]  /*7ed0*/  IMAD.U32 R43, RZ, RZ, UR37 ;  /* 0x00000025ff2b7e24 */ /* 0x000fe2000f8e00ff */
[----:B------:R-:W-:Y:S01]  /*7ee0*/  STL.U8 [R1+0x118], RZ ;  /* 0x000118ff01007387 */ /* 0x000fe20000100000 */
[----:B------:R-:W1:Y:S01]  /*7ef0*/  LDC.64 R20, c[0x0][0xae0] ;  /* 0x0002b800ff147b82 */ /* 0x000e620000000a00 */
[----:B------:R-:W-:Y:S01]  /*7f00*/  IMAD.U32 R12, RZ, RZ, UR4 ;  /* 0x00000004ff0c7e24 */ /* 0x000fe2000f8e00ff */
[----:B------:R-:W-:Y:S01]  /*7f10*/  ULDC UR4, c[0x0][0x3f4] ;  /* 0x0000fd0000047ab9 */ /* 0x000fe20000000800 */
[----:B------:R2:W-:Y:S01]  /*7f20*/  STL.64 [R1+0x108], R8 ;  /* 0x0001080801007387 */ /* 0x0005e20000100a00 */
[----:B------:R-:W-:Y:S01]  /*7f30*/  IMAD.U32 R13, RZ, RZ, UR5 ;  /* 0x00000005ff0d7e24 */ /* 0x000fe2000f8e00ff */
[----:B------:R-:W-:-:S02]  /*7f40*/  ISETP.LT.AND P0, PT, RZ, UR4, PT ;  /* 0x00000004ff007c0c */ /* 0x000fc4000bf01270 */
[----:B------:R-:W-:Y:S01]  /*7f50*/  IADD3 R54, P2, R54, 0x118, RZ ;  /* 0x0000011836367810 */ /* 0x000fe20007f5e0ff */
[----:B------:R-:W1:Y:S01]  /*7f60*/  LDC R6, c[0x0][0x450] ;  /* 0x00011400ff067b82 */ /* 0x000e620000000800 */
[----:B0-----:R-:W-:Y:S01]  /*7f70*/  IMAD.MOV.U32 R30, RZ, RZ, R11 ;  /* 0x000000ffff1e7224 */ /* 0x001fe200078e000b */
[----:B------:R-:W-:Y:S01]  /*7f80*/  STL.64 [R1+0x150], R12 ;  /* 0x0001500c01007387 */ /* 0x000fe20000100a00 */
[----:B------:R-:W-:Y:S01]  /*7f90*/  IMAD.MOV.U32 R7, RZ, RZ, R10 ;  /* 0x000000ffff077224 */ /* 0x000fe200078e000a */
[----:B------:R-:W-:Y:S01]  /*7fa0*/  IADD3 R43, P4, R43, 0x150, RZ ;  /* 0x000001502b2b7810 */ /* 0x000fe20007f9e0ff */
[----:B------:R-:W-:Y:S02]  /*7fb0*/  IMAD.X R55, RZ, RZ, UR36, P2 ;  /* 0x00000024ff377e24 */ /* 0x000fe400090e06ff */
[----:B--2---:R-:W-:Y:S01]  /*7fc0*/  IMAD.MOV.U32 R8, RZ, RZ, RZ ;  /* 0x000000ffff087224 */ /* 0x004fe200078e00ff */
[----:B------:R-:W0:Y:S01]  /*7fd0*/  LDC.64 R4, c[0x0][0x448] ;  /* 0x00011200ff047b82 */ /* 0x000e220000000a00 */
[----:B----4-:R-:W-:-:S02]  /*7fe0*/  IMAD.MOV.U32 R9, RZ, RZ, R15 ;  /* 0x000000ffff097224 */ /* 0x010fc400078e000f */
[----:B---3--:R-:W-:Y:S02]  /*7ff0*/  VIADD R0, R27, 0xffffff80 ;  /* 0xffffff801b007836 */ /* 0x008fe40000000000 */
[----:B------:R-:W-:Y:S02]  /*8000*/  IMAD.MOV.U32 R31, RZ, RZ, R14 ;  /* 0x000000ffff1f7224 */ /* 0x000fe400078e000e */
[----:B------:R-:W-:Y:S01]  /*8010*/  IMAD.X R51, RZ, RZ, UR36, P4 ;  /* 0x00000024ff337e24 */ /* 0x000fe2000a0e06ff */
[----:B------:R-:W-:Y:S01]  /*8020*/  STL [R1+0x4a0], R0 ;  /* 0x0004a00001007387 */ /* 0x000fe20000100800 */
[----:B-1----:R-:W-:Y:S02]  /*8030*/  IMAD.MOV.U32 R10, RZ, RZ, R20 ;  /* 0x000000ffff0a7224 */ /* 0x002fe400078e0014 */
[----:B------:R-:W-:Y:S01]  /*8040*/  IMAD.MOV.U32 R11, RZ, RZ, R21 ;  /* 0x000000ffff0b7224 */ /* 0x000fe200078e0015 */
[----:B------:R1:W-:Y:S04]  /*8050*/  STL [R1+0x11c], R0 ;  /* 0x00011c0001007387 */ /* 0x0003e80000100800 */
[----:B------:R-:W-:Y:S04]  /*8060*/  STL.128 [R1+0x130], R8 ;  /* 0x0001300801007387 */ /* 0x000fe80000100c00 */
[----:B------:R2:W-:Y:S01]  /*8070*/  STL.128 [R1+0x120], R28 ;  /* 0x0001201c01007387 */ /* 0x0005e20000100c00 */
[----:B-1----:R-:W-:-:S03]  /*8080*/  IMAD.U32 R0, RZ, RZ, UR37 ;  /* 0x00000025ff007e24 */ /* 0x002fc6000f8e00ff */
[----:B0-----:R0:W-:Y:S02]  /*8090*/  STL.128 [R1+0x140], R4 ;  /* 0x0001400401007387 */ /* 0x0011e40000100c00 */
[----:B--2---:R-:W-:Y:S02]  /*80a0*/  IADD3 R29, P1, R0, 0x11c, RZ ;  /* 0x0000011c001d7810 */ /* 0x004fe40007f3e0ff */
[----:B------:R-:W-:-:S03]  /*80b0*/  IADD3 R30, P3, R3, 0x108, RZ ;  /* 0x00000108031e7810 */ /* 0x000fc60007f7e0ff */
[----:B------:R-:W-:Y:S02]  /*80c0*/  IMAD.X R31, RZ, RZ, UR36, P1 ;  /* 0x00000024ff1f7e24 */ /* 0x000fe400088e06ff */
[----:B------:R-:W-:Y:S01]  /*80d0*/  IMAD.X R50, RZ, RZ, UR36, P3 ;  /* 0x00000024ff327e24 */ /* 0x000fe200098e06ff */
[----:B------:R-:W-:Y:S07]  /*80e0*/  @P0 BRA `(.L_x_13109) ;  /* 0x0000000000400947 */ /* 0x000fee0003800000 */
        /* <DEDUP_REMOVED lines=10> */
.L_x_13112:
[----:B--2---:R2:W3:Y:S02]  /*8190*/  SYNCS.PHASECHK.TRANS64.TRYWAIT P0, [R2+URZ+0x32400], R3 ;  /* 0x03240003020075a7 */ /* 0x0044e4000800017f */
[----:B---3--:R-:W-:Y:S05]  /*81a0*/  @!P0 NANOSLEEP.SYNCS 0x989680 ;  /* 0x009896800000895d */ /* 0x008fea0003900000 */
[----:B------:R-:W3:Y:S02]  /*81b0*/  @!P0 SYNCS.PHASECHK.TRANS64 P0, [R2+URZ+0x32400], R3 ;  /* 0x03240003020085a7 */ /* 0x000ee4000800007f */
[----:B---3--:R-:W-:Y:S05]  /*81c0*/  @!P0 BRA `(.L_x_13112) ;  /* 0xfffffffc00f08947 */ /* 0x008fea000383ffff */
.L_x_13111:
[----:B------:R-:W-:Y:S05]  /*81d0*/  BSYNC B0 ;  /* 0x0000000000007941 */ /* 0x000fea0003800000 */
.L_x_13110:
[----:B------:R-:W-:Y:S05]  /*81e0*/  BRA `(.L_x_13113) ;  /* 0x0000002c00a07947 */ /* 0x000fea0003800000 */
.L_x_13109:
[----:B------:R-:W-:Y:S01]  /*81f0*/  LOP3.LUT P0, RZ, R26, 0x3ff, RZ, 0xc0, !PT ;  /* 0x000003ff1aff7812 */ /* 0x000fe2000780c0ff */
[----:B------:R-:W-:Y:S01]  /*8200*/  ULDC.64 UR4, c[0x0][0x3f8] ;  /* 0x0000fe0000047ab9 */ /* 0x000fe20000000a00 */
[----:B-----5:R-:W-:Y:S01]  /*8210*/  SHF.R.S32.HI R0, RZ, 0x1f, R44 ;  /* 0x0000001fff007819 */ /* 0x020fe2000001142c */
[----:B------:R-:W-:Y:S01]  /*8220*/  ULDC.64 UR6, c[0x0][0x408] ;  /* 0x0001020000067ab9 */ /* 0x000fe20000000a00 */
[----:B------:R-:W-:Y:S01]  /*8230*/  IMAD.WIDE.U32 R24, R44, UR4, RZ ;  /* 0x000000042c187c25 */ /* 0x000fe2000f8e00ff */
[----:B------:R-:W-:Y:S03]  /*8240*/  BSSY B6, `(.L_x_13114) ;  /* 0x0000019000067945 */ /* 0x000fe60003800000 */
[C---:B------:R-:W-:Y:S02]  /*8250*/  IMAD R3, R0.reuse, UR4, RZ ;  /* 0x0000000400037c24 */ /* 0x040fe4000f8e02ff */
[----:B0-----:R-:W-:-:S02]  /*8260*/  IMAD R5, R0, UR6, RZ ;  /* 0x0000000600057c24 */ /* 0x001fc4000f8e02ff */
        /* <DEDUP_REMOVED lines=22> */
.L_x_13115:
[----:B------:R-:W-:Y:S05]  /*83d0*/  BSYNC B6 ;  /* 0x0000000000067941 */ /* 0x000fea0003800000 */
.L_x_13114:
        /* <DEDUP_REMOVED lines=39> */
.L_x_13445:
        /* <DEDUP_REMOVED lines=31> */
.L_x_13120:
[----:B------:R-:W-:Y:S05]  /*8840*/  BSYNC B1 ;  /* 0x0000000000017941 */ /* 0x000fea0003800000 */
.L_x_13119:
[----:B-1---5:R-:W-:Y:S01]  /*8850*/  IMAD.MOV.U32 R3, RZ, RZ, R24 ;  /* 0x000000ffff037224 */ /* 0x022fe200078e0018 */
[----:B------:R-:W-:Y:S01]  /*8860*/  UMOV UR4, 0xffffffff ;  /* 0xffffffff00047882 */ /* 0x000fe20000000000 */
[----:B------:R-:W-:Y:S01]  /*8870*/  IMAD.MOV.U32 R4, RZ, RZ, R25 ;  /* 0x000000ffff047224 */ /* 0x000fe200078e0019 */
[----:B------:R-:W-:Y:S01]  /*8880*/  CS2R R20, SRZ ;  /* 0x0000000000147805 */ /* 0x000fe2000001ff00 */
[----:B------:R-:W-:Y:S02]  /*8890*/  IMAD.MOV.U32 R5, RZ, RZ, R52 ;  /* 0x000000ffff057224 */ /* 0x000fe400078e0034 */
        /* <DEDUP_REMOVED lines=14> */
[----:B------:R1:W0:Y:S04]  /*8980*/  SHFL.IDX PT, R6, R10, 0x1, 0x1c1f ;  /* 0x003c1f000a067f89 */ /* 0x00022800000e0000 */
[----:B---3--:R1:W3:Y:S04]  /*8990*/  SHFL.IDX PT, R7, R59, 0x1, 0x1c1f ;  /* 0x003c1f003b077f89 */ /* 0x0082e800000e0000 */
[----:B------:R1:W0:Y:S02]  /*89a0*/  SHFL.IDX PT, R14, R58, 0x1, 0x1c1f ;  /* 0x003c1f003a0e7f89 */ /* 0x00022400000e0000 */
.L_x_13451:
[----:B------:R-:W5:Y:S01]  /*89b0*/  LDL R5, [R1+0x204] ;  /* 0x0002040001057983 */ /* 0x000f620000100800 */
[----:B------:R-:W-:Y:S01]  /*89c0*/  VIADD R0, R0, 0x40 ;  /* 0x0000004000007836 */ /* 0x000fe20000000000 */
[----:B------:R-:W-:Y:S01]  /*89d0*/  BSSY B1, `(.L_x_13122) ;  /* 0x0000022000017945 */ /* 0x000fe20003800000 */
[----:B01----:R-:W-:Y:S02]  /*89e0*/  CS2R R10, SRZ ;  /* 0x00000000000a7805 */ /* 0x003fe4000001ff00 */
        /* <DEDUP_REMOVED lines=10> */
[----:B------:R-:W-:Y:S01]  /*8a90*/  IMAD.MOV.U32 R4, RZ, RZ, R6 ;  /* 0x000000ffff047224 */ /* 0x000fe200078e0006 */
        /* <DEDUP_REMOVED lines=12> */
[----:B---3--:R-:W-:Y:S01]  /*8b60*/  IMAD.MOV.U32 R9, RZ, RZ, R7 ;  /* 0x000000ffff097224 */ /* 0x008fe200078e0007 */
        /* <DEDUP_REMOVED lines=8> */
.L_x_13123:
[----:B------:R-:W-:Y:S05]  /*8bf0*/  BSYNC B1 ;  /* 0x0000000000017941 */ /* 0x000fea0003800000 */
.L_x_13122:
[----:B------:R-:W1:Y:S01]  /*8c00*/  SYNCS.PHASECHK.TRANS64.TRYWAIT P0, [R2+URZ+0x32400], R59 ;  /* 0x0324003b020075a7 */ /* 0x000e62000800017f */
[----:B------:R-:W-:Y:S04]  /*8c10*/  BSSY B1, `(.L_x_13124) ;  /* 0x0000002000017945 */ /* 0x000fe80003800000 */
[----:B-1----:R-:W-:Y:S05]  /*8c20*/  @!P0 BRA `(.L_x_13125) ;  /* 0x0000033000308947 */ /* 0x002fea0003800000 */
.L_x_13452:
[----:B------:R-:W-:Y:S05]  /*8c30*/  BSYNC B1 ;  /* 0x0000000000017941 */ /* 0x000fea0003800000 */
.L_x_13124:
[----:B0--3--:R-:W3:Y:S04]  /*8c40*/  LDL R7, [R1+0x498] ;  /* 0x0004980001077983 */ /* 0x009ee80000100800 */
[----:B------:R-:W4:Y:S01]  /*8c50*/  LDL R28, [R1+0x50] ;  /* 0x00005000011c7983 */ /* 0x000f220000100800 */
[----:B-----5:R-:W-:Y:S01]  /*8c60*/  IMAD.MOV.U32 R4, RZ, RZ, R20 ;  /* 0x000000ffff047224 */ /* 0x020fe200078e0014 */
[----:B------:R-:W-:Y:S01]  /*8c70*/  BSSY B1, `(.L_x_13126) ;  /* 0x0000082000017945 */ /* 0x000fe20003800000 */
[----:B------:R-:W-:Y:S02]  /*8c80*/  IMAD.MOV.U32 R5, RZ, RZ, R21 ;  /* 0x000000ffff057224 */ /* 0x000fe400078e0015 */
[----:B------:R-:W-:-:S03]  /*8c90*/  IMAD.MOV.U32 R6, RZ, RZ, R10 ;  /* 0x000000ffff067224 */ /* 0x000fc600078e000a */
[----:B------:R-:W-:Y:S01]  /*8ca0*/  PRMT R14, R5, 0x7610, R14 ;  /* 0x00007610050e7816 */ /* 0x000fe2000000000e */
[----:B------:R-:W-:Y:S01]  /*8cb0*/  IMAD.MOV.U32 R5, RZ, RZ, R8 ;  /* 0x000000ffff057224 */ /* 0x000fe200078e0008 */
[----:B-1----:R-:W-:Y:S01]  /*8cc0*/  PRMT R59, R6, 0x7610, R59 ;  /* 0x00007610063b7816 */ /* 0x002fe2000000003b */
[----:B------:R-:W-:-:S03]  /*8cd0*/  IMAD.MOV.U32 R6, RZ, RZ, R13 ;  /* 0x000000ffff067224 */ /* 0x000fc600078e000d */
[----:B------:R-:W-:Y:S01]  /*8ce0*/  PRMT R44, R5, 0x7610, R44 ;  /* 0x00007610052c7816 */ /* 0x000fe2000000002c */
[----:B------:R-:W-:-:S05]  /*8cf0*/  IMAD.MOV.U32 R5, RZ, RZ, R12 ;  /* 0x000000ffff057224 */ /* 0x000fca00078e000c */
[----:B------:R-:W-:Y:S01]  /*8d00*/  PRMT R76, R5, 0x7610, R76 ;  /* 0x00007610054c7816 */ /* 0x000fe2000000004c */
[C---:B---3--:R-:W-:Y:S01]  /*8d10*/  IMAD.SHL.U32 R0, R7.reuse, 0x40, RZ ;  /* 0x0000004007007824 */ /* 0x048fe200078e00ff */
[----:B------:R-:W-:Y:S01]  /*8d20*/  LOP3.LUT P1, RZ, R7, 0x4, RZ, 0xc0, !PT ;  /* 0x0000000407ff7812 */ /* 0x000fe2000782c0ff */
[----:B----4-:R-:W-:-:S03]  /*8d30*/  IMAD R28, R28, -0x80, R61 ;  /* 0xffffff801c1c7824 */ /* 0x010fc600078e023d */
[----:B--2---:R-:W-:-:S04]  /*8d40*/  LOP3.LUT R3, R0, 0x1c0, RZ, 0xc0, !PT ;  /* 0x000001c000037812 */ /* 0x004fc800078ec0ff */
[----:B------:R-:W-:Y:S02]  /*8d50*/  LOP3.LUT R0, R3, 0x18, R22, 0xf8, !PT ;  /* 0x0000001803007812 */ /* 0x000fe400078ef816 */
[----:B------:R-:W-:Y:S02]  /*8d60*/  SHF.R.U32.HI R3, RZ, 0x3, R3 ;  /* 0x00000003ff037819 */ /* 0x000fe40000011603 */
[----:B------:R-:W-:Y:S02]  /*8d70*/  VIMNMX R28, R28, 0x80, PT ;  /* 0x000000801c1c7848 */ /* 0x000fe40003fe0100 */
[----:B------:R-:W-:Y:S02]  /*8d80*/  LOP3.LUT R0, R0, R3, RZ, 0x3c, !PT ;  /* 0x0000000300007212 */ /* 0x000fe400078e3cff */
[----:B------:R-:W-:Y:S02]  /*8d90*/  ISETP.GE.AND P0, PT, R158, R28, PT ;  /* 0x0000001c9e00720c */ /* 0x000fe40003f06270 */
[----:B------:R-:W-:Y:S01]  /*8da0*/  PRMT R3, R4, 0x7610, R3 ;  /* 0x0000761004037816 */ /* 0x000fe20000000003 */
[----:B------:R-:W-:-:S02]  /*8db0*/  IMAD R15, R203, 0x200, R0 ;  /* 0x00000200cb0f7824 */ /* 0x000fc400078e0200 */
[----:B------:R-:W-:Y:S01]  /*8dc0*/  IMAD.MOV.U32 R4, RZ, RZ, R11 ;  /* 0x000000ffff047224 */ /* 0x000fe200078e000b */
[----:B------:R-:W-:Y:S01]  /*8dd0*/  PRMT R3, R3, 0x5410, R6 ;  /* 0x0000541003037816 */ /* 0x000fe20000000006 */
[----:B------:R-:W-:-:S03]  /*8de0*/  IMAD R15, R15, 0x2, R2 ;  /* 0x000000020f0f7824 */ /* 0x000fc600078e0202 */
[----:B------:R-:W-:Y:S01]  /*8df0*/  PRMT R61, R4, 0x7610, R61 ;  /* 0x00007610043d7816 */ /* 0x000fe2000000003d */
[----:B------:R-:W-:Y:S02]  /*8e00*/  IMAD.MOV.U32 R4, RZ, RZ, R9 ;  /* 0x000000ffff047224 */ /* 0x000fe400078e0009 */
[C---:B------:R-:W-:Y:S02]  /*8e10*/  VIADD R7, R15.reuse, 0x18400 ;  /* 0x000184000f077836 */ /* 0x040fe40000000000 */
[----:B------:R-:W-:Y:S01]  /*8e20*/  VIADD R0, R15, 0x18440 ;  /* 0x000184400f007836 */ /* 0x000fe20000000000 */
[----:B------:R-:W-:Y:S01]  /*8e30*/  PRMT R58, R4, 0x7610, R58 ;  /* 0x00007610043a7816 */ /* 0x000fe2000000003a */
        /* <DEDUP_REMOVED lines=10> */
[----:B------:R-:W-:Y:S02]  /*8ee0*/  PRMT R69, R70, 0x5410, R69 ;  /* 0x0000541046457816 */ /* 0x000fe40000000045 */
[----:B------:R-:W-:Y:S02]  /*8ef0*/  SHF.R.U64 R65, R52, 0x10, R53 ;  /* 0x0000001034417819 */ /* 0x000fe40000001235 */
[----:B------:R-:W-:Y:S01]  /*8f00*/  PRMT R66, R60, 0x5432, R66 ;  /* 0x000054323c427816 */ /* 0x000fe20000000042 */
[----:B------:R-:W-:Y:S01]  /*8f10*/  IMAD.U32 R70, R69, 0x10000, RZ ;  /* 0x0001000045467824 */ /* 0x000fe200078e00ff */
[----:B------:R-:W-:-:S02]  /*8f20*/  SHF.R.U64 R68, R56, 0x10, R57 ;  /* 0x0000001038447819 */ /* 0x000fc40000001239 */
[----:B------:R-:W-:Y:S01]  /*8f30*/  PRMT R65, R67, 0x5410, R65 ;  /* 0x0000541043417816 */ /* 0x000fe20000000041 */
[C---:B------:R-:W-:Y:S01]  /*8f40*/  IMAD.U32 R67, R66.reuse, 0x10000, RZ ;  /* 0x0001000042437824 */ /* 0x040fe200078e00ff */
[----:B------:R-:W-:Y:S02]  /*8f50*/  LOP3.LUT R69, R69, 0xffff0000, RZ, 0xc0, !PT ;  /* 0xffff000045457812 */ /* 0x000fe400078ec0ff */
        /* <DEDUP_REMOVED lines=35> */
.L_x_13129:
[----:B------:R-:W-:Y:S05]  /*9190*/  BSYNC B2 ;  /* 0x0000000000027941 */ /* 0x000fea0003800000 */
.L_x_13128:
        /* <DEDUP_REMOVED lines=30> */
[----:B------:R-:W-:-:S02]  /*9380*/  LOP3.LUT R5, R5, 0xffff0000, RZ, 0xc0, !PT ;  /* 0xffff000005057812 */ /* 0x000fc400078ec0ff */
[----:B------:R-:W-:Y:S01]  /*9390*/  LOP3.LUT R24, R63, 0xffff0000, RZ, 0xc0, !PT ;  /* 0xffff00003f187812 */ /* 0x000fe200078ec0ff */
[----:B------:R-:W-:Y:S01]  /*93a0*/  FFMA.FTZ R63, R26, R64, R53 ;  /* 0x000000401a3f7223 */ /* 0x000fe20000010035 */
[----:B------:R-:W-:Y:S01]  /*93b0*/  LOP3.LUT R60, R60, 0xffff0000, RZ, 0xc0, !PT ;  /* 0xffff00003c3c7812 */ /* 0x000fe200078ec0ff */
[C---:B------:R-:W-:Y:S01]  /*93c0*/  FMUL.FTZ R53, R4.reuse, R27 ;  /* 0x0000001b04357220 */ /* 0x040fe20000410000 */
[-C--:B------:R-:W-:Y:S01]  /*93d0*/  FMUL.FTZ R26, R4, R25.reuse ;  /* 0x00000019041a7220 */ /* 0x080fe20000410000 */
[C---:B------:R-:W-:Y:S02]  /*93e0*/  FMUL.FTZ R52, R5.reuse, R24 ;  /* 0x0000001805347220 */ /* 0x040fe40000410000 */
        /* <DEDUP_REMOVED lines=10> */
.L_x_13127:
[----:B------:R-:W-:Y:S05]  /*9490*/  BSYNC B1 ;  /* 0x0000000000017941 */ /* 0x000fea0003800000 */
.L_x_13126:
[----:B------:R-:W-:-:S13]  /*94a0*/  ISETP.GE.AND P0, PT, R175, R28, PT ;  /* 0x0000001caf00720c */ /* 0x000fda0003f06270 */
[----:B------:R-:W-:Y:S05]  /*94b0*/  @P0 BRA `(.L_x_13130) ;  /* 0x0000001800c80947 */ /* 0x000fea0003800000 */
[----:B01----:R-:W0:Y:S01]  /*94c0*/  LDC R5, c[0x0][0x3f4] ;  /* 0x0000fd00ff057b82 */ /* 0x003e220000000800 */
[----:B------:R-:W-:Y:S01]  /*94d0*/  BSSY B1, `(.L_x_13131) ;  /* 0x0000032000017945 */ /* 0x000fe20003800000 */
[-C--:B0-----:R-:W-:Y:S02]  /*94e0*/  ISETP.GE.AND P0, PT, R154, R5.reuse, PT ;  /* 0x000000059a00720c */ /* 0x081fe40003f06270 */
[----:B------:R-:W-:-:S11]  /*94f0*/  ISETP.GE.AND P1, PT, R164, R5, PT ;  /* 0x00000005a400720c */ /* 0x000fd60003f26270 */
[----:B------:R-:W-:Y:S05]  /*9500*/  @P0 BRA `(.L_x_13132) ;  /* 0x0000000000b80947 */ /* 0x000fea0003800000 */
[----:B------:R-:W0:Y:S01]  /*9510*/  LDS.128 R4, [R15+0x1a400] ;  /* 0x01a400000f047984 */ /* 0x000e220000000c00 */
[--C-:B------:R-:W-:Y:S02]  /*9520*/  SHF.R.U64 R24, R10, 0x10, R11.reuse ;  /* 0x000000100a187819 */ /* 0x100fe4000000120b */
[----:B------:R-:W-:Y:S02]  /*9530*/  SHF.R.U32.HI R10, RZ, 0x10, R11 ;  /* 0x00000010ff0a7819 */ /* 0x000fe4000001160b */
[--C-:B------:R-:W-:Y:S02]  /*9540*/  SHF.R.U32.HI R26, RZ, 0x10, R13.reuse ;  /* 0x00000010ff1a7819 */ /* 0x100fe4000001160d */
[----:B------:R-:W-:Y:S02]  /*9550*/  PRMT R61, R61, 0x5410, R10 ;  /* 0x000054103d3d7816 */ /* 0x000fe4000000000a */
[----:B------:R-:W-:Y:S02]  /*9560*/  PRMT R26, R3, 0x5432, R26 ;  /* 0x00005432031a7816 */ /* 0x000fe4000000001a */
[----:B------:R-:W-:Y:S01]  /*9570*/  PRMT R59, R59, 0x5410, R24 ;  /* 0x000054103b3b7816 */ /* 0x000fe20000000018 */
[----:B------:R-:W-:Y:S01]  /*9580*/  IMAD.U32 R24, R61, 0x10000, RZ ;  /* 0x000100003d187824 */ /* 0x000fe200078e00ff */
[----:B------:R-:W-:Y:S01]  /*9590*/  SHF.R.U64 R25, R12, 0x10, R13 ;  /* 0x000000100c197819 */ /* 0x000fe2000000120d */
[C---:B------:R-:W-:Y:S01]  /*95a0*/  IMAD.U32 R27, R26.reuse, 0x10000, RZ ;  /* 0x000100001a1b7824 */ /* 0x040fe200078e00ff */
[----:B------:R-:W-:-:S02]  /*95b0*/  LOP3.LUT R26, R26, 0xffff0000, RZ, 0xc0, !PT ;  /* 0xffff00001a1a7812 */ /* 0x000fc400078ec0ff */
[----:B------:R-:W-:Y:S02]  /*95c0*/  LOP3.LUT R61, R61, 0xffff0000, RZ, 0xc0, !PT ;  /* 0xffff00003d3d7812 */ /* 0x000fe400078ec0ff */
[----:B------:R-:W-:Y:S02]  /*95d0*/  PRMT R25, R76, 0x5410, R25 ;  /* 0x000054104c197816 */ /* 0x000fe40000000019 */
[C---:B0-----:R-:W-:Y:S01]  /*95e0*/  LOP3.LUT R11, R6.reuse, 0xffff0000, RZ, 0xc0, !PT ;  /* 0xffff0000060b7812 */ /* 0x041fe200078ec0ff */
[----:B------:R-:W-:Y:S01]  /*95f0*/  IMAD.U32 R10, R6, 0x10000, RZ ;  /* 0x00010000060a7824 */ /* 0x000fe200078e00ff */
[C---:B------:R-:W-:Y:S01]  /*9600*/  LOP3.LUT R13, R7.reuse, 0xffff0000, RZ, 0xc0, !PT ;  /* 0xffff0000070d7812 */ /* 0x040fe200078ec0ff */
[----:B------:R-:W-:Y:S02]  /*9610*/  IMAD.U32 R12, R7, 0x10000, RZ ;  /* 0x00010000070c7824 */ /* 0x000fe400078e00ff */
[C---:B------:R-:W-:Y:S01]  /*9620*/  FMUL.FTZ R28, R11.reuse, R24 ;  /* 0x000000180b1c7220 */ /* 0x040fe20000410000 */
[----:B------:R-:W-:Y:S01]  /*9630*/  FMUL.FTZ R53, R11, R27 ;  /* 0x0000001b0b357220 */ /* 0x000fe20000410000 */
[----:B------:R-:W-:Y:S01]  /*9640*/  FMUL.FTZ R11, R13, R26 ;  /* 0x0000001a0d0b7220 */ /* 0x000fe20000410000 */
[----:B------:R-:W-:-:S02]  /*9650*/  IMAD.U32 R6, R4, 0x10000, RZ ;  /* 0x0001000004067824 */ /* 0x000fc400078e00ff */
        /* <DEDUP_REMOVED lines=25> */
.L_x_13132:
[----:B------:R-:W-:Y:S05]  /*97f0*/  BSYNC B1 ;  /* 0x0000000000017941 */ /* 0x000fea0003800000 */
.L_x_13131:
        /* <DEDUP_REMOVED lines=15> */
[C---:B------:R-:W-:Y:S01]  /*98f0*/  IMAD.U32 R10, R7.reuse, 0x10000, RZ ;  /* 0x00010000070a7824 */ /* 0x040fe200078e00ff */
[----:B------:R-:W-:Y:S01]  /*9900*/  LOP3.LUT R7, R7, 0xffff0000, RZ, 0xc0, !PT ;  /* 0xffff000007077812 */ /* 0x000fe200078ec0ff */
[----:B------:R-:W-:-:S02]  /*9910*/  IMAD.U32 R8, R6, 0x10000, RZ ;  /* 0x0001000006087824 */ /* 0x000fc400078e00ff */
[C---:B------:R-:W-:Y:S01]  /*9920*/  FMUL.FTZ R20, R9.reuse, R12 ;  /* 0x0000000c09147220 */ /* 0x040fe20000410000 */
[-C--:B------:R-:W-:Y:S01]  /*9930*/  FMUL.FTZ R15, R9, R13.reuse ;  /* 0x0000000d090f7220 */ /* 0x080fe20000410000 */
[C---:B------:R-:W-:Y:S01]  /*9940*/  FMUL.FTZ R9, R7.reuse, R58 ;  /* 0x0000003a07097220 */ /* 0x040fe20000410000 */
[----:B------:R-:W-:Y:S02]  /*9950*/  IMAD.U32 R3, R4, 0x10000, RZ ;  /* 0x0001000004037824 */ /* 0x000fe400078e00ff */
[C---:B------:R-:W-:Y:S01]  /*9960*/  FFMA.FTZ R21, R8.reuse, R13, R20 ;  /* 0x0000000d08157223 */ /* 0x040fe20000010014 */
[----:B------:R-:W-:Y:S01]  /*9970*/  FFMA.FTZ R12, R8, R12, -R15 ;  /* 0x0000000c080c7223 */ /* 0x000fe2000001080f */
        /* <DEDUP_REMOVED lines=24> */
.L_x_13117:
        /* <DEDUP_REMOVED lines=40> */
[----:B--2---:R-:W-:Y:S01]  /*9d80*/  @!P1 IMAD.X R9, R4, 0x1, R21, P2 ;  /* 0x0000000104099824 */ /* 0x004fe200010e0615 */
[----:B---3--:R-:W-:-:S05]  /*9d90*/  @!P1 IADD3 R4, P2, R14, R7, RZ ;  /* 0x000000070e049210 */ /* 0x008fca0007f5e0ff */
[----:B----4-:R-:W-:Y:S01]  /*9da0*/  @!P1 IMAD.X R5, R6, 0x1, R21, P2 ;  /* 0x0000000106059824 */ /* 0x010fe200010e0615 */
[----:B------:R-:W2:Y:S05]  /*9db0*/  @!P1 LD.E.128 R8, desc[UR44][R8.64] ;  /* 0x0000002c08089980 */ /* 0x000eaa000c101d00 */
        /* <DEDUP_REMOVED lines=11> */
[----:B------:R-:W-:Y:S02]  /*9e70*/  @!P1 IMAD.MOV.U32 R21, RZ, RZ, R11 ;  /* 0x000000ffff159224 */ /* 0x000fe400078e000b */
[----:B---3--:R-:W-:Y:S02]  /*9e80*/  @!P1 IMAD.MOV.U32 R58, RZ, RZ, R4 ;  /* 0x000000ffff3a9224 */ /* 0x008fe400078e0004 */
[----:B------:R-:W-:Y:S02]  /*9e90*/  @!P1 IMAD.MOV.U32 R59, RZ, RZ, R5 ;  /* 0x000000ffff3b9224 */ /* 0x000fe400078e0005 */
[----:B------:R-:W-:Y:S02]  /*9ea0*/  IMAD.MOV.U32 R10, RZ, RZ, R20 ;  /* 0x000000ffff0a7224 */ /* 0x000fe400078e0014 */
[----:B------:R-:W-:Y:S02]  /*9eb0*/  @!P1 IMAD.MOV.U32 R52, RZ, RZ, R8 ;  /* 0x000000ffff349224 */ /* 0x000fe400078e0008 */
[----:B------:R-:W-:Y:S01]  /*9ec0*/  IMAD.MOV.U32 R9, RZ, RZ, R53 ;  /* 0x000000ffff097224 */ /* 0x000fe200078e0035 */
[----:B------:R-:W-:Y:S01]  /*9ed0*/  PRMT R28, R28, 0x5410, R10 ;  /* 0x000054101c1c7816 */ /* 0x000fe2000000000a */
[----:B------:R-:W-:-:S02]  /*9ee0*/  @!P1 IMAD.MOV.U32 R56, RZ, RZ, R6 ;  /* 0x000000ffff389224 */ /* 0x000fc400078e0006 */
[----:B------:R-:W-:Y:S01]  /*9ef0*/  @!P1 IMAD.MOV.U32 R57, RZ, RZ, R7 ;  /* 0x000000ffff399224 */ /* 0x000fe200078e0007 */
[----:B----4-:R-:W-:Y:S01]  /*9f00*/  PRMT R44, R9, 0x7610, R44 ;  /* 0x00007610092c7816 */ /* 0x010fe2000000002c */
        /* <DEDUP_REMOVED lines=12> */
[----:B01----:R-:W-:-:S07]  /*9fd0*/  PRMT R70, R5, 0x7610, R70 ;  /* 0x0000761005467816 */ /* 0x003fce0000000046 */
.L_x_13462:
        /* <DEDUP_REMOVED lines=24> */
.L_x_13135:
[----:B------:R-:W-:Y:S05]  /*a160*/  BSYNC B1 ;  /* 0x0000000000017941 */ /* 0x000fea0003800000 */
.L_x_13134:
[----:B------:R-:W0:Y:S01]  /*a170*/  SYNCS.PHASECHK.TRANS64.TRYWAIT P1, [R2+URZ+0x32400], R13 ;  /* 0x0324000d020075a7 */ /* 0x000e22000802017f */
[----:B------:R-:W-:Y:S04]  /*a180*/  BSSY B1, `(.L_x_13136) ;  /* 0x0000002000017945 */ /* 0x000fe80003800000 */
[----:B0-----:R-:W-:Y:S05]  /*a190*/  @!P1 BRA `(.L_x_13137) ;  /* 0x0000032000509947 */ /* 0x001fea0003800000 */
.L_x_13463:
[----:B------:R-:W-:Y:S05]  /*a1a0*/  BSYNC B1 ;  /* 0x0000000000017941 */ /* 0x000fea0003800000 */
.L_x_13136:
[----:B------:R-:W2:Y:S01]  /*a1b0*/  LDL R0, [R1+0x50] ;  /* 0x0000500001007983 */ /* 0x000ea20000100800 */
[----:B-----5:R-:W-:Y:S01]  /*a1c0*/  IMAD.MOV.U32 R12, RZ, RZ, R7 ;  /* 0x000000ffff0c7224 */ /* 0x020fe200078e0007 */
[----:B------:R-:W-:Y:S01]  /*a1d0*/  BSSY B1, `(.L_x_13138) ;  /* 0x000007b000017945 */ /* 0x000fe20003800000 */
[----:B0-----:R-:W-:Y:S02]  /*a1e0*/  IMAD.MOV.U32 R13, RZ, RZ, R10 ;  /* 0x000000ffff0d7224 */ /* 0x001fe400078e000a */
[----:B------:R-:W-:Y:S01]  /*a1f0*/  IMAD.MOV.U32 R14, RZ, RZ, R11 ;  /* 0x000000ffff0e7224 */ /* 0x000fe200078e000b */
[----:B------:R-:W-:Y:S01]  /*a200*/  PRMT R60, R12, 0x7610, R60 ;  /* 0x000076100c3c7816 */ /* 0x000fe2000000003c */
[----:B------:R-:W-:Y:S01]  /*a210*/  IMAD.MOV.U32 R12, RZ, RZ, R5 ;  /* 0x000000ffff0c7224 */ /* 0x000fe200078e0005 */
[----:B------:R-:W-:Y:S01]  /*a220*/  PRMT R66, R13, 0x7610, R66 ;  /* 0x000076100d427816 */ /* 0x000fe20000000042 */
[----:B------:R-:W-:Y:S01]  /*a230*/  IMAD.MOV.U32 R62, RZ, RZ, R9 ;  /* 0x000000ffff3e7224 */ /* 0x000fe200078e0009 */
[----:B------:R-:W-:-:S02]  /*a240*/  PRMT R65, R14, 0x7610, R65 ;  /* 0x000076100e417816 */ /* 0x000fc40000000041 */
[----:B------:R-:W-:Y:S01]  /*a250*/  PRMT R68, R12, 0x7610, R68 ;  /* 0x000076100c447816 */ /* 0x000fe20000000044 */
[----:B--2---:R-:W-:Y:S02]  /*a260*/  IMAD R3, R0, -0x80, R3 ;  /* 0xffffff8000037824 */ /* 0x004fe400078e0203 */
[----:B------:R-:W-:-:S03]  /*a270*/  IMAD.MOV.U32 R0, RZ, RZ, R6 ;  /* 0x000000ffff007224 */ /* 0x000fc600078e0006 */
[----:B------:R-:W-:-:S04]  /*a280*/  VIMNMX R3, R3, 0x80, PT ;  /* 0x0000008003037848 */ /* 0x000fc80003fe0100 */
[-C--:B------:R-:W-:Y:S02]  /*a290*/  ISETP.GE.OR P1, PT, R158, R3.reuse, P0 ;  /* 0x000000039e00720c */ /* 0x080fe40000726670 */
[----:B------:R-:W-:Y:S01]  /*a2a0*/  ISETP.GE.OR P0, PT, R175, R3, P0 ;  /* 0x00000003af00720c */ /* 0x000fe20000706670 */
[----:B------:R-:W-:-:S05]  /*a2b0*/  IMAD.MOV.U32 R3, RZ, RZ, R4 ;  /* 0x000000ffff037224 */ /* 0x000fca00078e0004 */
[----:B------:R-:W-:Y:S01]  /*a2c0*/  PRMT R67, R3, 0x7610, R67 ;  /* 0x0000761003437816 */ /* 0x000fe20000000043 */
[----:B------:R-:W-:-:S04]  /*a2d0*/  IMAD.MOV.U32 R3, RZ, RZ, R8 ;  /* 0x000000ffff037224 */ /* 0x000fc800078e0008 */
[----:B------:R-:W-:Y:S05]  /*a2e0*/  @P1 BRA `(.L_x_13139) ;  /* 0x0000000400a41947 */ /* 0x000fea0003800000 */
[----:B------:R-:W2:Y:S01]  /*a2f0*/  LDL R15, [R1+0x498] ;  /* 0x00049800010f7983 */ /* 0x000ea20000100800 */
[----:B------:R-:W-:Y:S01]  /*a300*/  IMAD.IADD R13, R22, 0x1, R61 ;  /* 0x00000001160d7824 */ /* 0x000fe200078e023d */
[----:B------:R-:W-:Y:S02]  /*a310*/  SHF.R.U64 R69, R52, 0x10, R53 ;  /* 0x0000001034457819 */ /* 0x000fe40000001235 */
[----:B------:R-:W-:Y:S02]  /*a320*/  SHF.R.U64 R74, R58, 0x10, R59 ;  /* 0x000000103a4a7819 */ /* 0x000fe4000000123b */
[----:B------:R-:W-:Y:S02]  /*a330*/  SHF.R.U32.HI R71, RZ, 0x10, R53 ;  /* 0x00000010ff477819 */ /* 0x000fe40000011635 */
[----:B------:R-:W-:Y:S02]  /*a340*/  SHF.R.U64 R52, R20, 0x10, R21 ;  /* 0x0000001014347819 */ /* 0x000fe40000001215 */
[----:B------:R-:W-:-:S02]  /*a350*/  SHF.R.U64 R78, R56, 0x10, R57 ;  /* 0x00000010384e7819 */ /* 0x000fc40000001239 */
[----:B------:R-:W-:Y:S02]  /*a360*/  SHF.R.U32.HI R20, RZ, 0x10, R21 ;  /* 0x00000010ff147819 */ /* 0x000fe40000011615 */
[----:B------:R-:W-:Y:S02]  /*a370*/  PRMT R74, R60, 0x5432, R74 ;  /* 0x000054323c4a7816 */ /* 0x000fe4000000004a */
[----:B------:R-:W-:Y:S02]  /*a380*/  SHF.R.U32.HI R79, RZ, 0x10, R57 ;  /* 0x00000010ff4f7819 */ /* 0x000fe40000011639 */
[----:B------:R-:W-:Y:S01]  /*a390*/  PRMT R69, R28, 0x5410, R69 ;  /* 0x000054101c457816 */ /* 0x000fe20000000045 */
[----:B------:R-:W-:Y:S01]  /*a3a0*/  IMAD.U32 R75, R74, 0x10000, RZ ;  /* 0x000100004a4b7824 */ /* 0x000fe200078e00ff */
[----:B------:R-:W-:Y:S02]  /*a3b0*/  PRMT R71, R44, 0x5410, R71 ;  /* 0x000054102c477816 */ /* 0x000fe40000000047 */
[----:B------:R-:W-:-:S02]  /*a3c0*/  PRMT R21, R28, 0x5432, R52 ;  /* 0x000054321c157816 */ /* 0x000fc40000000034 */
[----:B------:R-:W-:Y:S02]  /*a3d0*/  PRMT R78, R44, 0x5432, R78 ;  /* 0x000054322c4e7816 */ /* 0x000fe4000000004e */
[----:B------:R-:W-:Y:S02]  /*a3e0*/  SHF.R.U32.HI R76, RZ, 0x10, R59 ;  /* 0x00000010ff4c7819 */ /* 0x000fe4000001163b */
[----:B------:R-:W-:Y:S01]  /*a3f0*/  PRMT R79, R70, 0x5410, R79 ;  /* 0x00005410464f7816 */ /* 0x000fe2000000004f */
[C---:B------:R-:W-:Y:S01]  /*a400*/  IMAD.U32 R70, R69.reuse, 0x10000, RZ ;  /* 0x0001000045467824 */ /* 0x040fe200078e00ff */
[----:B------:R-:W-:Y:S02]  /*a410*/  LOP3.LUT R77, R74, 0xffff0000, RZ, 0xc0, !PT ;  /* 0xffff00004a4d7812 */ /* 0x000fe400078ec0ff */
[----:B------:R-:W-:Y:S02]  /*a420*/  PRMT R76, R66, 0x5432, R76 ;  /* 0x00005432424c7816 */ /* 0x000fe4000000004c */
[----:B------:R-:W-:-:S02]  /*a430*/  LOP3.LUT R69, R69, 0xffff0000, RZ, 0xc0, !PT ;  /* 0xffff000045457812 */ /* 0x000fc400078ec0ff */
[----:B------:R-:W-:Y:S01]  /*a440*/  PRMT R20, R65, 0x5432, R20 ;  /* 0x0000543241147816 */ /* 0x000fe20000000014 */
[----:B--2---:R-:W-:-:S05]  /*a450*/  IMAD.SHL.U32 R12, R15, 0x40, RZ ;  /* 0x000000400f0c7824 */ /* 0x004fca00078e00ff */
[----:B------:R-:W-:-:S04]  /*a460*/  LOP3.LUT R14, R12, 0x1c0, RZ, 0xc0, !PT ;  /* 0x000001c00c0e7812 */ /* 0x000fc800078ec0ff */
[C---:B------:R-:W-:Y:S02]  /*a470*/  LOP3.LUT R12, R14.reuse, 0x38, R22, 0xf8, !PT ;  /* 0x000000380e0c7812 */ /* 0x040fe400078ef816 */
[----:B------:R-:W-:Y:S02]  /*a480*/  SHF.R.U32.HI R15, RZ, 0x3, R14 ;  /* 0x00000003ff0f7819 */ /* 0x000fe4000001160e */
[----:B------:R-:W-:Y:S02]  /*a490*/  LOP3.LUT R13, R14, 0x38, R13, 0xf8, !PT ;  /* 0x000000380e0d7812 */ /* 0x000fe400078ef80d */
[----:B------:R-:W-:-:S05]  /*a4a0*/  LOP3.LUT R12, R12, R15, RZ, 0x3c, !PT ;  /* 0x0000000f0c0c7212 */ /* 0x000fca00078e3cff */
[----:B------:R-:W-:Y:S01]  /*a4b0*/  IMAD R63, R203, 0x200, R12 ;  /* 0x00000200cb3f7824 */ /* 0x000fe200078e020c */
[----:B------:R-:W-:-:S03]  /*a4c0*/  LOP3.LUT R12, R13, R15, RZ, 0x3c, !PT ;  /* 0x0000000f0d0c7212 */ /* 0x000fc600078e3cff */
[----:B------:R-:W-:Y:S02]  /*a4d0*/  IMAD R63, R63, 0x2, R2 ;  /* 0x000000023f3f7824 */ /* 0x000fe400078e0202 */
[----:B------:R-:W-:-:S03]  /*a4e0*/  IMAD R25, R203, 0x200, R12 ;  /* 0x00000200cb197824 */ /* 0x000fc600078e020c */
[----:B------:R-:W0:Y:S01]  /*a4f0*/  LDS.128 R12, [R63+0x18400] ;  /* 0x018400003f0c7984 */ /* 0x000e220000000c00 */
        /* <DEDUP_REMOVED lines=13> */
[-C--:B------:R-:W-:Y:S01]  /*a5d0*/  FMUL.FTZ R15, R15, R70.reuse ;  /* 0x000000460f0f7220 */ /* 0x080fe20000410000 */
[C---:B------:R-:W-:Y:S01]  /*a5e0*/  FMUL.FTZ R83, R24.reuse, R77 ;  /* 0x0000004d18537220 */ /* 0x040fe20000410000 */
[----:B------:R-:W-:Y:S01]  /*a5f0*/  FMUL.FTZ R85, R24, R69 ;  /* 0x0000004518557220 */ /* 0x000fe20000410000 */
[----:B------:R-:W-:Y:S01]  /*a600*/  FFMA.FTZ R81, R28, R70, -R81 ;  /* 0x000000461c517223 */ /* 0x000fe20000010851 */
[----:B------:R-:W-:-:S02]  /*a610*/  IMAD.U32 R70, R76, 0x10000, RZ ;  /* 0x000100004c467824 */ /* 0x000fc400078e00ff */
[----:B------:R-:W-:Y:S01]  /*a620*/  FFMA.FTZ R75, R28, R75, R15 ;  /* 0x0000004b1c4b7223 */ /* 0x000fe2000001000f */
[----:B------:R-:W-:Y:S02]  /*a630*/  IMAD.U32 R15, R71, 0x10000, RZ ;  /* 0x00010000470f7824 */ /* 0x000fe400078e00ff */
[----:B------:R-:W-:Y:S01]  /*a640*/  FFMA.FTZ R74, R44, R69, -R83 ;  /* 0x000000452c4a7223 */ /* 0x000fe20000010853 */
[-C--:B------:R-:W-:Y:S01]  /*a650*/  FMUL.FTZ R69, R57, R70.reuse ;  /* 0x0000004639457220 */ /* 0x080fe20000410000 */
[----:B------:R-:W-:Y:S01]  /*a660*/  IMAD.U32 R52, R13, 0x10000, RZ ;  /* 0x000100000d347824 */ /* 0x000fe200078e00ff */
[----:B------:R-:W-:Y:S01]  /*a670*/  LOP3.LUT R76, R76, 0xffff0000, RZ, 0xc0, !PT ;  /* 0xffff00004c4c7812 */ /* 0x000fe200078ec0ff */
[-C--:B------:R-:W-:Y:S01]  /*a680*/  FMUL.FTZ R57, R57, R15.reuse ;  /* 0x0000000f39397220 */ /* 0x080fe20000410000 */
[----:B------:R-:W-:Y:S01]  /*a690*/  LOP3.LUT R24, R71, 0xffff0000, RZ, 0xc0, !PT ;  /* 0xffff000047187812 */ /* 0x000fe200078ec0ff */
[C---:B------:R-:W-:Y:S01]  /*a6a0*/  FFMA.FTZ R69, R52.reuse, R15, -R69 ;  /* 0x0000000f34457223 */ /* 0x040fe20000010845 */
[----:B------:R-:W-:Y:S01]  /*a6b0*/  LOP3.LUT R13, R13, 0xffff0000, RZ, 0xc0, !PT ;  /* 0xffff00000d0d7812 */ /* 0x000fe200078ec0ff */
[----:B------:R-:W-:Y:S01]  /*a6c0*/  FFMA.FTZ R57, R52, R70, R57 ;  /* 0x0000004634397223 */ /* 0x000fe20000010039 */
[----:B------:R-:W-:-:S02]  /*a6d0*/  IMAD.U32 R58, R26, 0x10000, RZ ;  /* 0x000100001a3a7824 */ /* 0x000fc400078e00ff */
        /* <DEDUP_REMOVED lines=11> */
[-C--:B------:R-:W-:Y:S01]  /*a790*/  FMUL.FTZ R80, R58, R28.reuse ;  /* 0x0000001c3a507220 */ /* 0x080fe20000410000 */
[----:B------:R-:W-:Y:S01]  /*a7a0*/  FFMA.FTZ R71, R53, R28, R71 ;  /* 0x0000001c35477223 */ /* 0x000fe20000010047 */
[----:B------:R-:W-:Y:S01]  /*a7b0*/  LOP3.LUT R26, R26, 0xffff0000, RZ, 0xc0, !PT ;  /* 0xffff00001a1a7812 */ /* 0x000fe200078ec0ff */
[-C--:B------:R-:W-:Y:S01]  /*a7c0*/  FFMA.FTZ R28, R56, R24.reuse, -R13 ;  /* 0x00000018381c7223 */ /* 0x080fe2000001080d */
[----:B------:R-:W-:Y:S01]  /*a7d0*/  LOP3.LUT R13, R78, 0xffff0000, RZ, 0xc0, !PT ;  /* 0xffff00004e0d7812 */ /* 0x000fe200078ec0ff */
[----:B------:R-:W-:Y:S01]  /*a7e0*/  FMUL.FTZ R59, R59, R24 ;  /* 0x000000183b3b7220 */ /* 0x000fe20000410000 */
[----:B------:R-:W-:Y:S01]  /*a7f0*/  LOP3.LUT R27, R27, 0xffff0000, RZ, 0xc0, !PT ;  /* 0xffff00001b1b7812 */ /* 0x000fe200078ec0ff */
[----:B------:R-:W-:Y:S01]  /*a800*/  FFMA.FTZ R80, R53, R15, -R80 ;  /* 0x0000000f35507223 */ /* 0x000fe20000010850 */
[----:B------:R-:W-:Y:S01]  /*a810*/  LOP3.LUT R79, R79, 0xffff0000, RZ, 0xc0, !PT ;  /* 0xffff00004f4f7812 */ /* 0x000fe200078ec0ff */
[----:B------:R-:W-:Y:S01]  /*a820*/  FFMA.FTZ R59, R56, R25, R59 ;  /* 0x00000019383b7223 */ /* 0x000fe2000001003b */
[----:B------:R-:W-:Y:S01]  /*a830*/  LOP3.LUT R21, R21, 0xffff0000, RZ, 0xc0, !PT ;  /* 0xffff000015157812 */ /* 0x000fe200078ec0ff */
[----:B------:R-:W-:Y:S01]  /*a840*/  FMUL.FTZ R15, R26, R13 ;  /* 0x0000000d1a0f7220 */ /* 0x000fe20000410000 */
[----:B------:R-:W-:Y:S01]  /*a850*/  LOP3.LUT R20, R20, 0xffff0000, RZ, 0xc0, !PT ;  /* 0xffff000014147812 */ /* 0x000fe200078ec0ff */
[C---:B------:R-:W-:Y:S01]  /*a860*/  FMUL.FTZ R25, R27.reuse, R79 ;  /* 0x0000004f1b197220 */ /* 0x040fe20000410000 */
[----:B------:R-:W-:Y:S01]  /*a870*/  FFMA.FTZ R44, R44, R77, R85 ;  /* 0x0000004d2c2c7223 */ /* 0x000fe20000010055 */
        /* <DEDUP_REMOVED lines=16> */
.L_x_13139:
[----:B------:R-:W-:Y:S05]  /*a980*/  BSYNC B1 ;  /* 0x0000000000017941 */ /* 0x000fea0003800000 */
.L_x_13138:
[----:B------:R-:W-:Y:S02]  /*a990*/  PRMT R0, R0, 0x5410, R3 ;  /* 0x0000541000007816 */ /* 0x000fe40000000003 */
[----:B------:R-:W-:Y:S01]  /*a9a0*/  PRMT R20, R62, 0x7610, R20 ;  /* 0x000076103e147816 */ /* 0x000fe20000000014 */
[----:B------:R-:W-:Y:S06]  /*a9b0*/  @P0 BRA `(.L_x_13130) ;  /* 0x0000000400880947 */ /* 0x000fec0003800000 */
[----:B------:R-:W2:Y:S01]  /*a9c0*/  LDL R59, [R1+0x514] ;  /* 0x00051400013b7983 */ /* 0x000ea20000100800 */
[----:B------:R-:W-:Y:S01]  /*a9d0*/  IMAD.IADD R61, R22, 0x1, R61 ;  /* 0x00000001163d7824 */ /* 0x000fe200078e023d */
[--C-:B------:R-:W-:Y:S02]  /*a9e0*/  SHF.R.U64 R4, R4, 0x10, R5.reuse ;  /* 0x0000001004047819 */ /* 0x100fe40000001205 */
[----:B------:R-:W-:Y:S02]  /*a9f0*/  SHF.R.U32.HI R57, RZ, 0x10, R5 ;  /* 0x00000010ff397819 */ /* 0x000fe40000011605 */
[----:B0-----:R-:W-:Y:S02]  /*aa00*/  LOP3.LUT R12, R206, 0x38, R61, 0xf8, !PT ;  /* 0x00000038ce0c7812 */ /* 0x001fe400078ef83d */
[----:B------:R-:W-:Y:S02]  /*aa10*/  SHF.R.U64 R52, R8, 0x10, R9 ;  /* 0x0000001008347819 */ /* 0x000fe40000001209 */
[----:B------:R-:W-:-:S02]  /*aa20*/  LOP3.LUT R3, R12, R207, RZ, 0x3c, !PT ;  /* 0x000000cf0c037212 */ /* 0x000fc400078e3cff */
[--C-:B------:R-:W-:Y:S02]  /*aa30*/  SHF.R.U64 R5, R10, 0x10, R11.reuse ;  /* 0x000000100a057819 */ /* 0x100fe4000000120b */
[----:B------:R-:W-:Y:S01]  /*aa40*/  SHF.R.U32.HI R10, RZ, 0x10, R11 ;  /* 0x00000010ff0a7819 */ /* 0x000fe2000001160b */
[----:B------:R-:W-:Y:S01]  /*aa50*/  IMAD.IADD R3, R208, 0x1, R3 ;  /* 0x00000001d0037824 */ /* 0x000fe200078e0203 */
[----:B------:R-:W-:Y:S02]  /*aa60*/  PRMT R52, R0, 0x5432, R52 ;  /* 0x0000543200347816 */ /* 0x000fe40000000034 */
[----:B------:R-:W-:Y:S01]  /*aa70*/  SHF.R.U32.HI R53, RZ, 0x10, R9 ;  /* 0x00000010ff357819 */ /* 0x000fe20000011609 */
[----:B------:R-:W-:Y:S01]  /*aa80*/  IMAD R3, R3, 0x2, R2 ;  /* 0x0000000203037824 */ /* 0x000fe200078e0202 */
[----:B------:R-:W-:Y:S02]  /*aa90*/  PRMT R65, R65, 0x5410, R10 ;  /* 0x0000541041417816 */ /* 0x000fe4000000000a */
[----:B------:R-:W-:-:S02]  /*aaa0*/  SHF.R.U64 R21, R6, 0x10, R7 ;  /* 0x0000001006157819 */ /* 0x000fc40000001207 */
[----:B------:R-:W0:Y:S01]  /*aab0*/  LDS.128 R24, [R3+0x18400] ;  /* 0x0184000003187984 */ /* 0x000e220000000c00 */
[----:B------:R-:W-:Y:S02]  /*aac0*/  PRMT R67, R67, 0x5410, R4 ;  /* 0x0000541043437816 */ /* 0x000fe40000000004 */
[----:B------:R-:W-:Y:S02]  /*aad0*/  PRMT R44, R0, 0x5410, R21 ;  /* 0x00005410002c7816 */ /* 0x000fe40000000015 */
[----:B------:R-:W-:Y:S01]  /*aae0*/  SHF.R.U32.HI R7, RZ, 0x10, R7 ;  /* 0x00000010ff077819 */ /* 0x000fe20000011607 */
[----:B------:R-:W-:Y:S01]  /*aaf0*/  IMAD.U32 R21, R67, 0x10000, RZ ;  /* 0x0001000043157824 */ /* 0x000fe200078e00ff */
[----:B------:R-:W-:Y:S02]  /*ab00*/  PRMT R68, R68, 0x5410, R57 ;  /* 0x0000541044447816 */ /* 0x000fe40000000039 */
[----:B------:R-:W-:Y:S02]  /*ab10*/  PRMT R53, R20, 0x5410, R53 ;  /* 0x0000541014357816 */ /* 0x000fe40000000035 */
[----:B------:R-:W-:Y:S01]  /*ab20*/  PRMT R60, R60, 0x5410, R7 ;  /* 0x000054103c3c7816 */ /* 0x000fe20000000007 */
[----:B------:R-:W-:Y:S01]  /*ab30*/  IMAD.U32 R28, R68, 0x10000, RZ ;  /* 0x00010000441c7824 */ /* 0x000fe200078e00ff */
[----:B------:R-:W-:Y:S01]  /*ab40*/  PRMT R66, R66, 0x5410, R5 ;  /* 0x0000541042427816 */ /* 0x000fe20000000005 */
[----:B------:R-:W-:Y:S01]  /*ab50*/  IMAD.U32 R56, R53, 0x10000, RZ ;  /* 0x0001000035387824 */ /* 0x000fe200078e00ff */
[----:B------:R-:W-:-:S02]  /*ab60*/  LOP3.LUT R67, R67, 0xffff0000, RZ, 0xc0, !PT ;  /* 0xffff000043437812 */ /* 0x000fc400078ec0ff */
[----:B------:R-:W-:Y:S01]  /*ab70*/  LOP3.LUT R53, R53, 0xffff0000, RZ, 0xc0, !PT ;  /* 0xffff000035357812 */ /* 0x000fe200078ec0ff */
[C---:B0-----:R-:W-:Y:S01]  /*ab80*/  IMAD.U32 R9, R24.reuse, 0x10000, RZ ;  /* 0x0001000018097824 */ /* 0x041fe200078e00ff */
[----:B------:R-:W-:Y:S01]  /*ab90*/  LOP3.LUT R10, R24, 0xffff0000, RZ, 0xc0, !PT ;  /* 0xffff0000180a7812 */ /* 0x000fe200078ec0ff */
[C---:B------:R-:W-:Y:S01]  /*aba0*/  IMAD.U32 R11, R25.reuse, 0x10000, RZ ;  /* 0x00010000190b7824 */ /* 0x040fe200078e00ff */
[----:B------:R-:W-:Y:S01]  /*abb0*/  LOP3.LUT R24, R25, 0xffff0000, RZ, 0xc0, !PT ;  /* 0xffff000019187812 */ /* 0x000fe200078ec0ff */
[----:B------:R-:W-:Y:S02]  /*abc0*/  IMAD.U32 R25, R52, 0x10000, RZ ;  /* 0x0001000034197824 */ /* 0x000fe400078e00ff */
[----:B------:R-:W-:Y:S02]  /*abd0*/  IMAD.U32 R20, R27, 0x10000, RZ ;  /* 0x000100001b147824 */ /* 0x000fe400078e00ff */
[----:B------:R-:W-:Y:S01]  /*abe0*/  FMUL.FTZ R58, R11, R56 ;  /* 0x000000380b3a7220 */ /* 0x000fe20000410000 */
[C---:B------:R-:W-:Y:S01]  /*abf0*/  FMUL.FTZ R57, R9.reuse, R25 ;  /* 0x0000001909397220 */ /* 0x040fe20000410000 */
[-C--:B------:R-:W-:Y:S01]  /*ac00*/  FMUL.FTZ R9, R9, R21.reuse ;  /* 0x0000001509097220 */ /* 0x080fe20000410000 */
[----:B--2---:R-:W0:Y:S02]  /*ac10*/  LDS.128 R12, [R59+0x18400] ;  /* 0x018400003b0c7984 */ /* 0x004e240000000c00 */
[C---:B0-----:R-:W-:Y:S01]  /*ac20*/  IMAD.U32 R0, R12.reuse, 0x10000, RZ ;  /* 0x000100000c007824 */ /* 0x041fe200078e00ff */
[----:B------:R-:W-:Y:S01]  /*ac30*/  LOP3.LUT R4, R12, 0xffff0000, RZ, 0xc0, !PT ;  /* 0xffff00000c047812 */ /* 0x000fe200078ec0ff */
[C---:B------:R-:W-:Y:S01]  /*ac40*/  IMAD.U32 R6, R14.reuse, 0x10000, RZ ;  /* 0x000100000e067824 */ /* 0x040fe200078e00ff */
[----:B------:R-:W-:Y:S01]  /*ac50*/  LOP3.LUT R7, R14, 0xffff0000, RZ, 0xc0, !PT ;  /* 0xffff00000e077812 */ /* 0x000fe200078ec0ff */
[----:B------:R-:W-:Y:S01]  /*ac60*/  FFMA.FTZ R57, R0, R21, -R57 ;  /* 0x0000001500397223 */ /* 0x000fe20000010839 */
[----:B------:R-:W-:Y:S01]  /*ac70*/  IMAD.U32 R21, R65, 0x10000, RZ ;  /* 0x0001000041157824 */ /* 0x000fe200078e00ff */
[C---:B------:R-:W-:Y:S01]  /*ac80*/  LOP3.LUT R12, R13.reuse, 0xffff0000, RZ, 0xc0, !PT ;  /* 0xffff00000d0c7812 */ /* 0x040fe200078ec0ff */
[----:B------:R-:W-:Y:S01]  /*ac90*/  IMAD.U32 R5, R13, 0x10000, RZ ;  /* 0x000100000d057824 */ /* 0x000fe200078e00ff */
[C---:B------:R-:W-:Y:S01]  /*aca0*/  LOP3.LUT R14, R15.reuse, 0xffff0000, RZ, 0xc0, !PT ;  /* 0xffff00000f0e7812 */ /* 0x040fe200078ec0ff */
[----:B------:R-:W-:Y:S01]  /*acb0*/  IMAD.U32 R8, R15, 0x10000, RZ ;  /* 0x000100000f087824 */ /* 0x000fe200078e00ff */
[C---:B------:R-:W-:Y:S01]  /*acc0*/  LOP3.LUT R15, R26.reuse, 0xffff0000, RZ, 0xc0, !PT ;  /* 0xffff00001a0f7812 */ /* 0x040fe200078ec0ff */
[----:B------:R-:W-:-:S02]  /*acd0*/  IMAD.U32 R13, R26, 0x10000, RZ ;  /* 0x000100001a0d7824 */ /* 0x000fc400078e00ff */
[----:B------:R-:W-:Y:S01]  /*ace0*/  FFMA.FTZ R25, R0, R25, R9 ;  /* 0x0000001900197223 */ /* 0x000fe20000010009 */
[----:B------:R-:W-:Y:S01]  /*acf0*/  LOP3.LUT R26, R27, 0xffff0000, RZ, 0xc0, !PT ;  /* 0xffff00001b1a7812 */ /* 0x000fe200078ec0ff */
[----:B------:R-:W-:Y:S02]  /*ad00*/  IMAD.U32 R9, R60, 0x10000, RZ ;  /* 0x000100003c097824 */ /* 0x000fe400078e00ff */
[-C--:B------:R-:W-:Y:S01]  /*ad10*/  FMUL.FTZ R0, R11, R28.reuse ;  /* 0x0000001c0b007220 */ /* 0x080fe20000410000 */
[----:B------:R-:W-:Y:S01]  /*ad20*/  FMUL.FTZ R27, R20, R21 ;  /* 0x00000015141b7220 */ /* 0x000fe20000410000 */
[----:B------:R-:W-:Y:S01]  /*ad30*/  LOP3.LUT R11, R52, 0xffff0000, RZ, 0xc0, !PT ;  /* 0xffff0000340b7812 */ /* 0x000fe200078ec0ff */
[-C--:B------:R-:W-:Y:S01]  /*ad40*/  FMUL.FTZ R20, R20, R9.reuse ;  /* 0x0000000914147220 */ /* 0x080fe20000410000 */
[C---:B------:R-:W-:Y:S01]  /*ad50*/  FFMA.FTZ R58, R5.reuse, R28, -R58 ;  /* 0x0000001c053a7223 */ /* 0x040fe2000001083a */
[----:B------:R-:W-:Y:S01]  /*ad60*/  FFMA.FTZ R27, R8, R9, -R27 ;  /* 0x00000009081b7223 */ /* 0x000fe2000001081b */
[----:B------:R-:W-:Y:S01]  /*ad70*/  FFMA.FTZ R56, R5, R56, R0 ;  /* 0x0000003805387223 */ /* 0x000fe20000010000 */
[----:B------:R-:W-:Y:S01]  /*ad80*/  FMUL.FTZ R9, R10, R11 ;  /* 0x0000000b0a097220 */ /* 0x000fe20000410000 */
[----:B------:R-:W-:Y:S01]  /*ad90*/  FFMA.FTZ R28, R8, R21, R20 ;  /* 0x00000015081c7223 */ /* 0x000fe20000010014 */
[-C--:B------:R-:W-:Y:S01]  /*ada0*/  FMUL.FTZ R21, R10, R67.reuse ;  /* 0x000000430a157220 */ /* 0x080fe20000410000 */
[----:B------:R-:W-:Y:S01]  /*adb0*/  LOP3.LUT R5, R68, 0xffff0000, RZ, 0xc0, !PT ;  /* 0xffff000044057812 */ /* 0x000fe200078ec0ff */
[----:B------:R-:W-:Y:S01]  /*adc0*/  FFMA.FTZ R10, R4, R67, -R9 ;  /* 0x00000043040a7223 */ /* 0x000fe20000010809 */
[----:B------:R-:W-:-:S02]  /*add0*/  IMAD.U32 R8, R66, 0x10000, RZ ;  /* 0x0001000042087824 */ /* 0x000fc400078e00ff */
[----:B------:R-:W-:Y:S01]  /*ade0*/  FMUL.FTZ R9, R24, R53 ;  /* 0x0000003518097220 */ /* 0x000fe20000410000 */
[----:B------:R-:W-:Y:S01]  /*adf0*/  FFMA.FTZ R20, R4, R11, R21 ;  /* 0x0000000b04147223 */ /* 0x000fe20000010015 */
[----:B------:R-:W-:Y:S02]  /*ae00*/  IMAD.U32 R0, R44, 0x10000, RZ ;  /* 0x000100002c007824 */ /* 0x000fe400078e00ff */
[-C--:B------:R-:W-:Y:S01]  /*ae10*/  FMUL.FTZ R24, R24, R5.reuse ;  /* 0x0000000518187220 */ /* 0x080fe20000410000 */
[C---:B------:R-:W-:Y:S01]  /*ae20*/  FMUL.FTZ R11, R13.reuse, R8 ;  /* 0x000000080d0b7220 */ /* 0x040fe20000410000 */
[----:B------:R-:W-:Y:S01]  /*ae30*/  FFMA.FTZ R9, R12, R5, -R9 ;  /* 0x000000050c097223 */ /* 0x000fe20000010809 */
[----:B------:R-:W-:Y:S01]  /*ae40*/  LOP3.LUT R66, R66, 0xffff0000, RZ, 0xc0, !PT ;  /* 0xffff000042427812 */ /* 0x000fe200078ec0ff */
[-C--:B------:R-:W-:Y:S01]  /*ae50*/  FMUL.FTZ R13, R13, R0.reuse ;  /* 0x000000000d0d7220 */ /* 0x080fe20000410000 */
[----:B------:R-:W-:Y:S01]  /*ae60*/  LOP3.LUT R65, R65, 0xffff0000, RZ, 0xc0, !PT ;  /* 0xffff000041417812 */ /* 0x000fe200078ec0ff */
[----:B------:R-:W-:Y:S01]  /*ae70*/  FFMA.FTZ R11, R6, R0, -R11 ;  /* 0x00000000060b7223 */ /* 0x000fe2000001080b */
[----:B------:R-:W-:Y:S01]  /*ae80*/  LOP3.LUT R44, R44, 0xffff0000, RZ, 0xc0, !PT ;  /* 0xffff00002c2c7812 */ /* 0x000fe200078ec0ff */
[C---:B------:R-:W-:Y:S01]  /*ae90*/  FMUL.FTZ R0, R15.reuse, R66 ;  /* 0x000000420f007220 */ /* 0x040fe20000410000 */
[----:B------:R-:W-:Y:S01]  /*aea0*/  LOP3.LUT R5, R60, 0xffff0000, RZ, 0xc0, !PT ;  /* 0xffff00003c057812 */ /* 0x000fe200078ec0ff */
[----:B------:R-:W-:Y:S01]  /*aeb0*/  FMUL.FTZ R21, R26, R65 ;  /* 0x000000411a157220 */ /* 0x000fe20000410000 */
[----:B------:R-:W-:Y:S01]  /*aec0*/  FFMA.FTZ R53, R12, R53, R24 ;  /* 0x000000350c357223 */ /* 0x000fe20000010018 */
[-C--:B------:R-:W-:Y:S01]  /*aed0*/  FMUL.FTZ R15, R15, R44.reuse ;  /* 0x0000002c0f0f7220 */ /* 0x080fe20000410000 */
[C---:B------:R-:W-:Y:S01]  /*aee0*/  FFMA.FTZ R0, R7.reuse, R44, -R0 ;  /* 0x0000002c07007223 */ /* 0x040fe20000010800 */
[-C--:B------:R-:W-:Y:S01]  /*aef0*/  FMUL.FTZ R26, R26, R5.reuse ;  /* 0x000000051a1a7220 */ /* 0x080fe20000410000 */
        /* <DEDUP_REMOVED lines=14> */
.L_x_13130:
[----:B------:R-:W-:Y:S05]  /*afe0*/  BSYNC B0 ;  /* 0x0000000000007941 */ /* 0x000fea0003800000 */
.L_x_13116:
        /* <DEDUP_REMOVED lines=8> */
.L_x_13113:
[----:B-12---:R-:W1:Y:S01]  /*b070*/  S2R R0, SR_TID.X ;  /* 0x0000000000007919 */ /* 0x006e620000002100 */
[----:B------:R-:W-:Y:S01]  /*b080*/  IMAD.U32 R20, RZ, RZ, UR37 ;  /* 0x00000025ff147e24 */ /* 0x000fe2000f8e00ff */
[----:B------:R-:W-:Y:S05]  /*b090*/  WARPSYNC.ALL ;  /* 0x0000000000007948 */ /* 0x000fea0003800000 */
[----:B---3--:R-:W2:Y:S01]  /*b0a0*/  S2R R3, SR_SWINHI ;  /* 0x0000000000037919 */ /* 0x008ea20000002f00 */
[----:B0-----:R-:W-:Y:S01]  /*b0b0*/  IMAD.U32 R14, RZ, RZ, UR37 ;  /* 0x00000025ff0e7e24 */ /* 0x001fe2000f8e00ff */
[----:B------:R-:W-:Y:S01]  /*b0c0*/  IADD3 R20, P0, R20, 0x240, RZ ;  /* 0x0000024014147810 */ /* 0x000fe20007f1e0ff */
[----:B------:R-:W-:-:S03]  /*b0d0*/  IMAD.U32 R12, RZ, RZ, UR37 ;  /* 0x00000025ff0c7e24 */ /* 0x000fc6000f8e00ff */
[----:B------:R-:W-:Y:S01]  /*b0e0*/  IADD3 R14, P2, R14, 0x28, RZ ;  /* 0x000000280e0e7810 */ /* 0x000fe20007f5e0ff */
[----:B------:R-:W-:Y:S02]  /*b0f0*/  VIADD R12, R12, 0x1f8 ;  /* 0x000001f80c0c7836 */ /* 0x000fe40000000000 */
[----:B------:R-:W-:Y:S02]  /*b100*/  IMAD.X R21, RZ, RZ, UR36, P0 ;  /* 0x00000024ff157e24 */ /* 0x000fe400080e06ff */
[----:B------:R-:W-:Y:S01]  /*b110*/  IMAD.X R15, RZ, RZ, UR36, P2 ;  /* 0x00000024ff0f7e24 */ /* 0x000fe200090e06ff */
[----:B-1----:R-:W-:Y:S01]  /*b120*/  SHF.R.U32.HI R4, RZ, 0x7, R0 ;  /* 0x00000007ff047819 */ /* 0x002fe20000011600 */
[----:B------:R-:W-:-:S04]  /*b130*/  IMAD.U32 R0, RZ, RZ, UR37 ;  /* 0x00000025ff007e24 */ /* 0x000fc8000f8e00ff */
[----:B------:R-:W-:Y:S01]  /*b140*/  VIADD R4, R4, 0x8 ;  /* 0x0000000804047836 */ /* 0x000fe20000000000 */
[----:B------:R-:W-:Y:S02]  /*b150*/  IADD3 R0, P1, R0, 0x210, RZ ;  /* 0x0000021000007810 */ /* 0x000fe40007f3e0ff */
[----:B------:R-:W-:Y:S02]  /*b160*/  MOV R10, R2 ;  /* 0x00000002000a7202 */ /* 0x000fe40000000f00 */
[----:B--2---:R-:W-:Y:S01]  /*b170*/  MOV R11, R3 ;  /* 0x00000003000b7202 */ /* 0x004fe20000000f00 */
[----:B------:R-:W-:Y:S01]  /*b180*/  IMAD.X R3, RZ, RZ, UR36, P1 ;  /* 0x00000024ff037e24 */ /* 0x000fe200088e06ff */
[----:B------:R0:W-:Y:S01]  /*b190*/  BAR.SYNC.DEFER_BLOCKING R4, 0x100 ;  /* 0x000400040000751d */ /* 0x0001e20000010000 */
[----:B------:R-:W-:Y:S01]  /*b1a0*/  IMAD.MOV.U32 R5, RZ, RZ, R46 ;  /* 0x000000ffff057224 */ /* 0x000fe200078e002e */
[----:B------:R-:W-:Y:S01]  /*b1b0*/  UIADD3 UR6, UR37, 0x204, URZ ;  /* 0x0000020425067890 */ /* 0x000fe2000fffe03f */
[----:B------:R-:W-:Y:S01]  /*b1c0*/  IMAD.MOV.U32 R6, RZ, RZ, R54 ;  /* 0x000000ffff067224 */ /* 0x000fe200078e0036 */
[----:B------:R-:W-:Y:S01]  /*b1d0*/  UIADD3 UR4, UP0, UR37, 0x208, URZ ;  /* 0x0000020825047890 */ /* 0x000fe2000ff1e03f */
[----:B------:R-:W-:Y:S01]  /*b1e0*/  IMAD.MOV.U32 R7, RZ, RZ, R55 ;  /* 0x000000ffff077224 */ /* 0x000fe200078e0037 */
[-C--:B------:R-:W-:Y:S01]  /*b1f0*/  LOP3.LUT R19, R19, R18.reuse, RZ, 0x3c, !PT ;  /* 0x0000001213137212 */ /* 0x080fe200078e3cff */
[----:B------:R-:W-:Y:S01]  /*b200*/  IMAD.MOV.U32 R8, RZ, RZ, R39 ;  /* 0x000000ffff087224 */ /* 0x000fe200078e0027 */
[----:B------:R-:W-:Y:S01]  /*b210*/  UIADD3.X UR5, URZ, UR36, URZ, UP0, !UPT ;  /* 0x000000243f057290 */ /* 0x000fe200087fe43f */
[----:B0-----:R-:W-:Y:S01]  /*b220*/  IMAD.MOV.U32 R4, RZ, RZ, R37 ;  /* 0x000000ffff047224 */ /* 0x001fe200078e0025 */
[C---:B------:R-:W-:Y:S01]  /*b230*/  LOP3.LUT R18, R19.reuse, R18, RZ, 0x3c, !PT ;  /* 0x0000001213127212 */ /* 0x040fe200078e3cff */
[----:B------:R-:W-:Y:S01]  /*b240*/  IMAD.MOV.U32 R9, RZ, RZ, R49 ;  /* 0x000000ffff097224 */ /* 0x000fe200078e0031 */
[----:B------:R-:W-:Y:S01]  /*b250*/  STL.64 [R1+0x1f0], R32 ;  /* 0x0001f02001007387 */ /* 0x000fe20000100a00 */
[----:B------:R-:W-:Y:S01]  /*b260*/  IMAD.U32 R2, RZ, RZ, UR4 ;  /* 0x00000004ff027e24 */ /* 0x000fe2000f8e00ff */
[----:B------:R-:W-:Y:S01]  /*b270*/  LOP3.LUT R19, R19, R18, RZ, 0x3c, !PT ;  /* 0x0000001213137212 */ /* 0x000fe200078e3cff */
[----:B------:R-:W-:Y:S01]  /*b280*/  IMAD.U32 R13, RZ, RZ, UR39 ;  /* 0x00000027ff0d7e24 */ /* 0x000fe2000f8e00ff */
[----:B------:R0:W-:Y:S01]  /*b290*/  STL.128 [R1+0x160], R4 ;  /* 0x0001600401007387 */ /* 0x0001e20000100c00 */
[----:B------:R-:W-:-:S03]  /*b2a0*/  MOV R222, 0xb520 ;  /* 0x0000b52000de7802 */ /* 0x000fc60000000f00 */
[----:B------:R1:W-:Y:S04]  /*b2b0*/  STL.128 [R1+0x180], R8 ;  /* 0x0001800801007387 */ /* 0x0003e80000100c00 */
[----:B------:R-:W-:Y:S04]  /*b2c0*/  STL.128 [R1+0x170], R16 ;  /* 0x0001701001007387 */ /* 0x000fe80000100c00 */
[----:B------:R-:W-:Y:S01]  /*b2d0*/  STL.64 [R1+0x158], R12 ;  /* 0x0001580c01007387 */ /* 0x000fe20000100a00 */
[----:B0-----:R-:W-:Y:S02]  /*b2e0*/  IMAD.MOV.U32 R4, RZ, RZ, R38 ;  /* 0x000000ffff047224 */ /* 0x001fe400078e0026 */
[----:B------:R-:W-:-:S02]  /*b2f0*/  IMAD.MOV.U32 R5, RZ, RZ, R48 ;  /* 0x000000ffff057224 */ /* 0x000fc400078e0030 */
[----:B------:R-:W-:Y:S02]  /*b300*/  IMAD.MOV.U32 R6, RZ, RZ, R45 ;  /* 0x000000ffff067224 */ /* 0x000fe400078e002d */
[----:B------:R-:W-:Y:S02]  /*b310*/  IMAD.MOV.U32 R7, RZ, RZ, R47 ;  /* 0x000000ffff077224 */ /* 0x000fe400078e002f */
[----:B-1----:R-:W-:Y:S01]  /*b320*/  IMAD.U32 R9, RZ, RZ, UR5 ;  /* 0x00000005ff097e24 */ /* 0x002fe2000f8e00ff */
[----:B------:R-:W-:Y:S02]  /*b330*/  UIADD3 UR5, UR37, 0x158, URZ ;  /* 0x0000015825057890 */ /* 0x000fe4000fffe03f */
[----:B------:R0:W-:Y:S02]  /*b340*/  STL.128 [R1+0x1a0], R4 ;  /* 0x0001a00401007387 */ /* 0x0001e40000100c00 */
[----:B0-----:R-:W-:Y:S02]  /*b350*/  IMAD.MOV.U32 R4, RZ, RZ, R43 ;  /* 0x000000ffff047224 */ /* 0x001fe400078e002b */
[----:B------:R-:W-:-:S02]  /*b360*/  IMAD.MOV.U32 R5, RZ, RZ, R51 ;  /* 0x000000ffff057224 */ /* 0x000fc400078e0033 */
[----:B------:R-:W-:Y:S02]  /*b370*/  IMAD.MOV.U32 R6, RZ, RZ, R0 ;  /* 0x000000ffff067224 */ /* 0x000fe400078e0000 */
[----:B------:R-:W-:Y:S02]  /*b380*/  IMAD.MOV.U32 R7, RZ, RZ, R3 ;  /* 0x000000ffff077224 */ /* 0x000fe400078e0003 */
[----:B------:R-:W-:Y:S02]  /*b390*/  IMAD.U32 R3, RZ, RZ, UR40 ;  /* 0x00000028ff037e24 */ /* 0x000fe4000f8e00ff */
[----:B------:R-:W-:Y:S01]  /*b3a0*/  IMAD.U32 R0, RZ, RZ, UR6 ;  /* 0x00000006ff007e24 */ /* 0x000fe2000f8e00ff */
[----:B------:R0:W-:Y:S02]  /*b3b0*/  STL.128 [R1+0x1c0], R4 ;  /* 0x0001c00401007387 */ /* 0x0001e40000100c00 */
[----:B0-----:R-:W-:Y:S02]  /*b3c0*/  IMAD.MOV.U32 R4, RZ, RZ, R30 ;  /* 0x000000ffff047224 */ /* 0x001fe400078e001e */
[----:B------:R-:W-:-:S02]  /*b3d0*/  IMAD.MOV.U32 R5, RZ, RZ, R50 ;  /* 0x000000ffff057224 */ /* 0x000fc400078e0032 */
        /* <DEDUP_REMOVED lines=19> */
[----:B0----5:R-:W-:Y:S05]  /*b510*/  CALL.REL.NOINC `($_ZN7cutlass13device_kernelIN5flash11enable_sm90INS1_16FlashAttnFwdSm90INS1_25CollectiveMainloopFwdSm90ILi2EN4cute5tupleIJNS5_1CILi1EEES8_S8_EEENS6_IJNS7_ILi128EEENS7_ILi96EEENS7_ILi64EEEEEELi256ENS_10bfloat16_tEfNS_4arch4Sm90ELb0ELb1ELb1ELb1ELb1ELb1ELb1ELb1ELb0ELb1ELb1ELb0EEENS1_21CollectiveEpilogueFwdINS6_IJSA_NS7_ILi256EEESB_EEES9_SE_SG_Li256ELb1ELb1ELb1ELb0EEENS1_36VarlenDynamicPersistentTileSchedulerILi128ELi96ELi256ELi128ELb1ELb1ELb1ELb1ELb0ELb1EEEEEEEEEvNT_6ParamsE$_ZZN5flash25CollectiveMainloopFwdSm90ILi2EN4cute5tupleIJNS1_1CILi1EEES4_S4_EEENS2_IJNS3_ILi128EEENS3_ILi96EEENS3_ILi64EEEEEELi256EN7cutlass10bfloat16_tEfNSA_4arch4Sm90ELb0ELb1ELb1ELb1ELb1ELb1ELb1ELb1ELb0ELb1ELb1ELb0EE3mmaINS_16FlashAttnFwdSm90ISE_NS_21CollectiveEpilogueFwdINS2_IJS6_NS3_ILi256EEES7_EEES5_SB_SD_Li256ELb1ELb1ELb1ELb0EEENS_36VarlenDynamicPersistentTileSchedulerILi128ELi96ELi256ELi128ELb1ELb1ELb1ELb1ELb0ELb1EEEE13SharedStorageENS1_6TensorINS1_11ArrayEngineIfLm128EEENS1_6LayoutINS2_IJNS2_IJNS3_ILi2EEEST_NS3_ILi32EEEEEES4_S4_EEENS2_IJNS2_IJS4_ST_NS3_ILi4EEEEEENS3_ILi0EEESZ_EEEEEEENS_7SoftmaxILi2ELi0EEEEEbRKNSE_6ParamsENSA_13PipelineAsyncILi2EEES19_RNSA_13PipelineStateILj2EEERT0_RT1_iRiRKNS_16SeqlenInfoQKNewKILb1ELb1EEENS2_IJiiiiEEERT_ENKUliT_T0_T1_E_clIZSF_ISO_S12_S14_EbS17_S19_S19_S1C_S1E_S1G_iS1H_S1L_S1M_S1O_EUlRS1P_iE0_NS3_ILb1EEES1W_EEDaiS1P_S1Q_S1R_) ;  /* 0x0000036000b87944 */ /* 0x021fea0003c00000 */
        /* <DEDUP_REMOVED lines=26> */
.L_x_13142:
[----:B------:R-:W-:-:S13]  /*b6c0*/  ISETP.NE.AND P0, PT, R3, 0x1, PT ;  /* 0x000000010300780c */ /* 0x000fda0003f05270 */
[----:B------:R-:W0:Y:S02]  /*b6d0*/  @P0 LDC.64 R6, c[0x0][0xae0] ;  /* 0x0002b800ff060b82 */ /* 0x000e240000000a00 */
[----:B0-----:R-:W-:-:S05]  /*b6e0*/  @P0 IMAD.HI.U32 R6, R5, R6, RZ ;  /* 0x0000000605060227 */ /* 0x001fca00078e00ff */
[----:B------:R-:W-:-:S07]  /*b6f0*/  @P0 SHF.R.U32.HI R5, RZ, R7, R6 ;  /* 0x00000007ff050219 */ /* 0x000fce0000011606 */
.L_x_13143:
[----:B------:R-:W-:Y:S05]  /*b700*/  BSYNC B0 ;  /* 0x0000000000007941 */ /* 0x000fea0003800000 */
.L_x_13141:
[----:B------:R-:W-:-:S05]  /*b710*/  IMAD R3, R5, R3, R3 ;  /* 0x0000000305037224 */ /* 0x000fca00078e0203 */
[----:B------:R-:W-:-:S07]  /*b720*/  VIMNMX R2, R2, R3, PT ;  /* 0x0000000302027248 */ /* 0x000fce0003fe0100 */
.L_x_13140:
[----:B------:R-:W-:-:S05]  /*b730*/  IMAD.HI R2, R2, 0x2aaaaaab, RZ ;  /* 0x2aaaaaab02027827 */ /* 0x000fca00078e02ff */
[----:B------:R-:W-:-:S04]  /*b740*/  SHF.R.U32.HI R3, RZ, 0x1f, R2 ;  /* 0x0000001fff037819 */ /* 0x000fc80000011602 */
[----:B------:R-:W-:-:S04]  /*b750*/  LEA.HI.SX32 R3, R2, R3, 0x1c ;  /* 0x0000000302037211 */ /* 0x000fc800078fe2ff */
[----:B------:R-:W-:-:S04]  /*b760*/  VIMNMX R3, R202, R3, !PT ;  /* 0x00000003ca037248 */ /* 0x000fc80007fe0100 */
[----:B------:R-:W-:-:S13]  /*b770*/  ISETP.GE.AND P0, PT, R0, R3, PT ;  /* 0x000000030000720c */ /* 0x000fda0003f06270 */
[----:B------:R-:W-:Y:S05]  /*b780*/  @!P0 BRA `(.L_x_13144) ;  /* 0x000000b000948947 */ /* 0x000fea0003800000 */
.L_x_13173:
[----:B------:R-:W2:Y:S04]  /*b790*/  LDL R4, [R1+0x1f8] ;  /* 0x0001f80001047983 */ /* 0x000ea80000100800 */
[----:B0-----:R-:W3:Y:S01]  /*b7a0*/  LDL R2, [R1+0x200] ;  /* 0x0002000001027983 */ /* 0x001ee20000100800 */
        /* <DEDUP_REMOVED lines=18> */
.L_x_13146:
[----:B------:R-:W-:Y:S05]  /*b8d0*/  BSYNC B0 ;  /* 0x0000000000007941 */ /* 0x000fea0003800000 */
.L_x_13145:
        /* <DEDUP_REMOVED lines=12> */
.L_x_13148:
[----:B------:R-:W-:Y:S05]  /*b9a0*/  BSYNC B0 ;  /* 0x0000000000007941 */ /* 0x000fea0003800000 */
.L_x_13147:
        /* <DEDUP_REMOVED lines=8> */
.L_x_13150:
[----:B------:R-:W-:Y:S05]  /*ba30*/  BSYNC B0 ;  /* 0x0000000000007941 */ /* 0x000fea0003800000 */
.L_x_13149:
[----:B------:R-:W2:Y:S04]  /*ba40*/  LDL R15, [R1+0x1f8] ;  /* 0x0001f800010f7983 */ /* 0x000ea80000100800 */
[----:B------:R-:W2:Y:S01]  /*ba50*/  LDL.64 R4, [R1+0x80] ;  /* 0x0000800001047983 */ /* 0x000ea20000100a00 */
[----:B------:R-:W-:Y:S05]  /*ba60*/  WARPSYNC.ALL ;  /* 0x0000000000007948 */ /* 0x000fea0003800000 */
[----:B------:R1:W-:Y:S04]  /*ba70*/  STL [R1+0x60], RZ ;  /* 0x000060ff01007387 */ /* 0x0003e80000100800 */
[----:B0----5:R-:W3:Y:S01]  /*ba80*/  LD.E.64 R6, desc[UR44][R16.64+0x78] ;  /* 0x0000782c10067980 */ /* 0x021ee2000c101b00 */
[----:B------:R-:W-:-:S05]  /*ba90*/  IMAD.MOV.U32 R2, RZ, RZ, 0x1 ;  /* 0x00000001ff027424 */ /* 0x000fca00078e00ff */
[----:B------:R1:W-:Y:S04]  /*baa0*/  STL [R1+0x60], R2 ;  /* 0x0000600201007387 */ /* 0x0003e80000100800 */
[----:B------:R-:W4:Y:S04]  /*bab0*/  LD.E.64 R8, desc[UR44][R16.64+0x78] ;  /* 0x0000782c10087980 */ /* 0x000f28000c101b00 */
[----:B------:R1:W-:Y:S04]  /*bac0*/  STL [R1+0x60], R2 ;  /* 0x0000600201007387 */ /* 0x0003e80000100800 */
[----:B------:R-:W4:Y:S01]  /*bad0*/  LD.E.64 R10, desc[UR44][R16.64+0x78] ;  /* 0x0000782c100a7980 */ /* 0x000f22000c101b00 */
[----:B--2---:R-:W-:Y:S01]  /*bae0*/  IMAD R4, R15, 0x300, R4 ;  /* 0x000003000f047824 */ /* 0x004fe200078e0204 */
[----:B------:R-:W-:-:S02]  /*baf0*/  R2UR UR7, R5 ;  /* 0x00000000050772ca */ /* 0x000fc400000e0000 */
[----:B------:R1:W-:Y:S02]  /*bb00*/  STL [R1+0x60], R2 ;  /* 0x0000600201007387 */ /* 0x0003e40000100800 */
[----:B------:R-:W-:Y:S02]  /*bb10*/  R2UR UR6, R4 ;  /* 0x00000000040672ca */ /* 0x000fe400000e0000 */
[----:B------:R-:W2:Y:S01]  /*bb20*/  LD.E.64 R12, desc[UR44][R16.64+0x78] ;  /* 0x0000782c100c7980 */ /* 0x000ea2000c101b00 */
[----:B------:R-:W-:-:S03]  /*bb30*/  WARPGROUP.ARRIVE ;  /* 0x00000000000079c5 */ /* 0x000fc60000000000 */
[----:B------:R1:W-:Y:S01]  /*bb40*/  STL [R1+0x60], R2 ;  /* 0x0000600201007387 */ /* 0x0003e20000100800 */
[----:B------:R-:W-:Y:S02]  /*bb50*/  VIADD R14, R4, 0x2 ;  /* 0x00000002040e7836 */ /* 0x000fe40000000000 */
[----:B------:R-:W-:Y:S01]  /*bb60*/  IMAD.MOV.U32 R15, RZ, RZ, R5 ;  /* 0x000000ffff0f7224 */ /* 0x000fe200078e0005 */
[----:B---3--:R-:W-:Y:S02]  /*bb70*/  R2UR UR4, R6 ;  /* 0x00000000060472ca */ /* 0x008fe400000e0000 */
[----:B------:R-:W-:Y:S02]  /*bb80*/  R2UR UR5, R7 ;  /* 0x00000000070572ca */ /* 0x000fe400000e0000 */
[----:B------:R1:W5:Y:S11]  /*bb90*/  LDL.64 R6, [R1+0x1f8] ;  /* 0x0001f80001067983 */ /* 0x0003760000100a00 */
[----:B------:R-:W-:Y:S01]  /*bba0*/  HGMMA.64x96x16.F32.BF16 R24, gdesc[UR4], RZ, !UPT, gsb0 ;  /* 0x01600000041879f0 */ /* 0x000fe2000c0018ff */
[----:B----4-:R-:W-:Y:S01]  /*bbb0*/  VIADD R8, R8, 0x2 ;  /* 0x0000000208087836 */ /* 0x010fe20000000000 */
        /* <DEDUP_REMOVED lines=31> */
[----:B-1----:R-:W-:Y:S05]  /*bdb0*/  @!P0 BRA `(.L_x_13153) ;  /* 0x0000000000048947 */ /* 0x002fea0003800000 */
[----:B------:R-:W-:Y:S01]  /*bdc0*/  BPT.TRAP 0x1 ;  /* 0x000000040000795c */ /* 0x000fe20000300000 */
.L_x_13153:
[----:B------:R-:W-:Y:S05]  /*bdd0*/  BSYNC B0 ;  /* 0x0000000000007941 */ /* 0x000fea0003800000 */
.L_x_13152:
        /* <DEDUP_REMOVED lines=11> */
.L_x_13155:
[----:B------:R-:W-:Y:S05]  /*be90*/  BSYNC B0 ;  /* 0x0000000000007941 */ /* 0x000fea0003800000 */
.L_x_13154:
[----:B------:R-:W-:Y:S04]  /*bea0*/  BSSY B0, `(.L_x_13156) ;  /* 0x0000007000007945 */ /* 0x000fe80003800000 */
[----:B------:R-:W-:Y:S05]  /*beb0*/  @P0 BRA `(.L_x_13157) ;  /* 0x0000000000140947 */ /* 0x000fea0003800000 */
[----:B------:R-:W2:Y:S02]  /*bec0*/  LD.E.64 R4, desc[UR44][R16.64+0x40] ;  /* 0x0000402c10047980 */ /* 0x000ea4000c101b00 */
[----:B--2---:R-:W-:-:S05]  /*bed0*/  MOV R5, R4 ;  /* 0x0000000400057202 */ /* 0x004fca0000000f00 */
[----:B------:R-:W-:-:S04]  /*bee0*/  IMAD R6, R6, 0x8, R5 ;  /* 0x0000000806067824 */ /* 0x000fc800078e0205 */
[----:B------:R-:W0:Y:S02]  /*bef0*/  SYNCS.PHASECHK.TRANS64.TRYWAIT P0, [R6+URZ], R7 ;  /* 0x00000007060075a7 */ /* 0x000e24000800017f */
[----:B0-----:R-:W-:Y:S05]  /*bf00*/  @!P0 BRA `(.L_x_13158) ;  /* 0x00000304001c8947 */ /* 0x001fea0003800000 */
.L_x_13157:
[----:B------:R-:W-:Y:S05]  /*bf10*/  BSYNC B0 ;  /* 0x0000000000007941 */ /* 0x000fea0003800000 */
.L_x_13156:
        /* <DEDUP_REMOVED lines=163> */
[----:B------:R-:W-:Y:S01]  /*c950*/  R2UR UR4, R10 ;  /* 0x000000000a0472ca */ /* 0x000fe200000e0000 */
[----:B------:R-:W-:Y:S01]  /*c960*/  VIADD R8, R8, 0xc06 ;  /* 0x00000c0608087836 */ /* 0x000fe20000000000 */
[----:B------:R-:W-:Y:S01]  /*c970*/  R2UR UR7, R7 ;  /* 0x00000000070772ca */ /* 0x000fe200000e0000 */
[----:B------:R-:W-:Y:S01]  /*c980*/  VIADD R4, R4, 0x906 ;  /* 0x0000090604047836 */ /* 0x000fe20000000000 */
[----:B------:R-:W-:Y:S01]  /*c990*/  R2UR UR5, R11 ;  /* 0x000000000b0572ca */ /* 0x000fe200000e0000 */
[----:B------:R-:W0:Y:S01]  /*c9a0*/  S2R R18, SR_TID.X ;  /* 0x0000000000127919 */ /* 0x000e220000002100 */
[----:B------:R1:W-:Y:S01]  /*c9b0*/  STL [R1+0x70], R2 ;  /* 0x0000700201007387 */ /* 0x0003e20000100800 */
[----:B------:R-:W-:-:S02]  /*c9c0*/  WARPGROUP.DEPBAR.LE gsb0, 0x0 ;  /* 0x00008000000079c5 */ /* 0x000fc40000010000 */
[----:B------:R-:W-:Y:S01]  /*c9d0*/  WARPGROUP.ARRIVE ;  /* 0x00000000000079c5 */ /* 0x000fe20000000000 */
[----:B------:R1:W5:Y:S07]  /*c9e0*/  LDL R6, [R1+0x1f8] ;  /* 0x0001f80001067983 */ /* 0x00036e0000100800 */
[----:B------:R-:W-:Y:S01]  /*c9f0*/  HGMMA.64x96x16.F32.BF16 R24, gdesc[UR4], R24, gsb0 ;  /* 0x01600000041879f0 */ /* 0x000fe20008001818 */
[----:B------:R-:W-:Y:S02]  /*ca00*/  R2UR UR4, R8 ;  /* 0x00000000080472ca */ /* 0x000fe400000e0000 */
[----:B------:R-:W-:-:S02]  /*ca10*/  R2UR UR5, R9 ;  /* 0x00000000090572ca */ /* 0x000fc400000e0000 */
[----:B------:R-:W-:Y:S02]  /*ca20*/  R2UR UR6, R4 ;  /* 0x00000000040672ca */ /* 0x000fe400000e0000 */
[----:B------:R-:W-:Y:S01]  /*ca30*/  R2UR UR7, R5 ;  /* 0x00000000050772ca */ /* 0x000fe200000e0000 */
[----:B------:R1:W-:Y:S04]  /*ca40*/  STL [R1+0x70], R2 ;  /* 0x0000700201007387 */ /* 0x0003e80000100800 */
        /* <DEDUP_REMOVED lines=21> */
[----:B------:R-:W2:Y:S01]  /*cba0*/  LD.E R4, desc[UR44][R16.64] ;  /* 0x0000002c10047980 */ /* 0x000ea2000c101900 */
[----:B------:R-:W-:Y:S01]  /*cbb0*/  BSSY B0, `(.L_x_13159) ;  /* 0x0000005000007945 */ /* 0x000fe20003800000 */
[----:B--2---:R-:W-:-:S04]  /*cbc0*/  LOP3.LUT R4, R4, 0x1, RZ, 0xfc, !PT ;  /* 0x0000000104047812 */ /* 0x004fc800078efcff */
[----:B------:R-:W-:-:S13]  /*cbd0*/  ISETP.NE.AND P0, PT, R4, 0x3, PT ;  /* 0x000000030400780c */ /* 0x000fda0003f05270 */
[----:B-1----:R-:W-:Y:S05]  /*cbe0*/  @!P0 BRA `(.L_x_13160) ;  /* 0x0000000000048947 */ /* 0x002fea0003800000 */
[----:B------:R-:W-:Y:S01]  /*cbf0*/  BPT.TRAP 0x1 ;  /* 0x000000040000795c */ /* 0x000fe20000300000 */
.L_x_13160:
[----:B------:R-:W-:Y:S05]  /*cc00*/  BSYNC B0 ;  /* 0x0000000000007941 */ /* 0x000fea0003800000 */
.L_x_13159:
        /* <DEDUP_REMOVED lines=27> */
[----:B------:R-:W-:-:S03]  /*cdc0*/  FMUL.FTZ R79, R50, R19 ;  /* 0x00000013324f7220 */ /* 0x000fc60000410000 */
[----:B------:R-:W-:Y:S01]  /*cdd0*/  LOP3.LUT R50, R49, 0xffffff80, RZ, 0xc0, !PT ;  /* 0xffffff8031327812 */ /* 0x000fe200078ec0ff */
        /* <DEDUP_REMOVED lines=16> */
[-C--:B------:R-:W-:Y:S01]  /*cee0*/  FMUL.FTZ R44, R52, R19.reuse ;  /* 0x00000013342c7220 */ /* 0x080fe20000410000 */
[----:B------:R-:W-:Y:S01]  /*cef0*/  FMUL.FTZ R76, R56, R19 ;  /* 0x00000013384c7220 */ /* 0x000fe20000410000 */
[----:B------:R-:W-:-:S02]  /*cf00*/  LEA.HI R52, R36, R73, RZ, 0x2 ;  /* 0x0000004924347211 */ /* 0x000fc400078f10ff */
[--C-:B------:R-:W-:Y:S02]  /*cf10*/  SHF.R.S32.HI R56, RZ, 0x2, R54.reuse ;  /* 0x00000002ff387819 */ /* 0x100fe40000011436 */
[----:B------:R-:W-:Y:S02]  /*cf20*/  SHF.R.S32.HI R47, RZ, 0x1f, R54 ;  /* 0x0000001fff2f7819 */ /* 0x000fe40000011436 */
[----:B------:R-:W-:Y:S02]  /*cf30*/  LOP3.LUT R52, R52, 0xfffffffc, RZ, 0xc0, !PT ;  /* 0xfffffffc34347812 */ /* 0x000fe400078ec0ff */
        /* <DEDUP_REMOVED lines=10> */
[-C--:B------:R-:W-:Y:S01]  /*cfe0*/  FMUL.FTZ R78, R57, R19.reuse ;  /* 0x00000013394e7220 */ /* 0x080fe20000410000 */
        /* <DEDUP_REMOVED lines=14> */
[----:B------:R-:W-:Y:S01]  /*d0d0*/  FMUL.FTZ R14, R24, R19 ;  /* 0x00000013180e7220 */ /* 0x000fe20000410000 */
[----:B------:R-:W-:Y:S01]  /*d0e0*/  IMAD.IADD R50, R50, 0x1, -R13 ;  /* 0x0000000132327824 */ /* 0x000fe200078e0a0d */
[----:B------:R-:W0:Y:S01]  /*d0f0*/  SHFL.IDX PT, R54, R84, RZ, 0x1c1f ;  /* 0x001c1fff54367589 */ /* 0x000e2200000e0000 */
[----:B------:R-:W-:Y:S02]  /*d100*/  IMAD R21, R0, R21, 0x1 ;  /* 0x0000000100157424 */ /* 0x000fe400078e0215 */
[-C--:B------:R-:W-:Y:S01]  /*d110*/  FMUL.FTZ R24, R28, R19.reuse ;  /* 0x000000131c187220 */ /* 0x080fe20000410000 */
[-C--:B------:R-:W-:Y:S01]  /*d120*/  FMUL.FTZ R28, R33, R19.reuse ;  /* 0x00000013211c7220 */ /* 0x080fe20000410000 */
[-C--:B------:R-:W-:Y:S01]  /*d130*/  FMUL.FTZ R74, R42, R19.reuse ;  /* 0x000000132a4a7220 */ /* 0x080fe20000410000 */
        /* <DEDUP_REMOVED lines=84> */
.L_x_13164:
[----:B------:R-:W-:-:S13]  /*d680*/  ISETP.NE.AND P0, PT, R9, 0x1, PT ;  /* 0x000000010900780c */ /* 0x000fda0003f05270 */
[----:B------:R-:W-:-:S05]  /*d690*/  @P0 IMAD.HI.U32 R50, R8, R10, RZ ;  /* 0x0000000a08320227 */ /* 0x000fca00078e00ff */
[----:B------:R-:W-:-:S07]  /*d6a0*/  @P0 SHF.R.U32.HI R8, RZ, R11, R50 ;  /* 0x0000000bff080219 */ /* 0x000fce0000011632 */
.L_x_13165:
[----:B------:R-:W-:Y:S05]  /*d6b0*/  BSYNC B1 ;  /* 0x0000000000017941 */ /* 0x000fea0003800000 */
.L_x_13163:
[----:B------:R-:W-:-:S05]  /*d6c0*/  IMAD R8, R8, R9, R71 ;  /* 0x0000000908087224 */ /* 0x000fca00078e0247 */
[----:B------:R-:W-:Y:S02]  /*d6d0*/  VIMNMX R7, R7, R8, !PT ;  /* 0x0000000807077248 */ /* 0x000fe40007fe0100 */
[----:B------:R-:W-:-:S07]  /*d6e0*/  VIADDMNMX R6, R8, R9, R6, PT ;  /* 0x0000000908067246 */ /* 0x000fce0003800106 */
.L_x_13162:
[----:B------:R-:W-:Y:S05]  /*d6f0*/  BSYNC B0 ;  /* 0x0000000000007941 */ /* 0x000fea0003800000 */
.L_x_13161:
[C---:B------:R-:W-:Y:S01]  /*d700*/  ISETP.GE.AND P0, PT, R69.reuse, 0x2, PT ;  /* 0x000000024500780c */ /* 0x040fe20003f06270 */
[----:B------:R-:W0:Y:S01]  /*d710*/  SHFL.IDX PT, R84, R84, 0x1, 0x1c1f ;  /* 0x003c1f0054547f89 */ /* 0x000e2200000e0000 */
[----:B------:R-:W-:Y:S01]  /*d720*/  ISETP.GE.AND P2, PT, R69, 0xa, PT ;  /* 0x0000000a4500780c */ /* 0x000fe20003f46270 */
[----:B------:R-:W-:Y:S01]  /*d730*/  BSSY B0, `(.L_x_13166) ;  /* 0x0000086000007945 */ /* 0x000fe20003800000 */
[----:B------:R-:W-:Y:S02]  /*d740*/  P2R R8, PR, RZ, 0x1 ;  /* 0x00000001ff087803 */ /* 0x000fe40000000000 */
[----:B------:R-:W-:Y:S02]  /*d750*/  ISETP.GT.AND P0, PT, R7, 0x1, !P0 ;  /* 0x000000010700780c */ /* 0x000fe40004704270 */
[----:B------:R-:W-:Y:S02]  /*d760*/  ISETP.GE.AND P1, PT, R69, 0x9, PT ;  /* 0x000000094500780c */ /* 0x000fe40003f26270 */
[----:B------:R-:W-:-:S02]  /*d770*/  ISETP.LT.OR P0, PT, R6, 0x2, P0 ;  /* 0x000000020600780c */ /* 0x000fc40000701670 */
[----:B------:R-:W-:Y:S02]  /*d780*/  P2R R19, PR, RZ, 0x2 ;  /* 0x00000002ff137803 */ /* 0x000fe40000000000 */
[----:B------:R-:W-:Y:S02]  /*d790*/  FSEL R82, R20, -INF , !P0 ;  /* 0xff80000014527808 */ /* 0x000fe40004000000 */
[C---:B------:R-:W-:Y:S02]  /*d7a0*/  ISETP.GT.AND P0, PT, R7.reuse, 0x9, !P2 ;  /* 0x000000090700780c */ /* 0x040fe40005704270 */
[----:B------:R-:W-:Y:S02]  /*d7b0*/  P2R R73, PR, RZ, 0x4 ;  /* 0x00000004ff497803 */ /* 0x000fe40000000000 */
[----:B------:R-:W-:Y:S02]  /*d7c0*/  ISETP.LT.OR P0, PT, R6, 0xa, P0 ;  /* 0x0000000a0600780c */ /* 0x000fe40000701670 */
[----:B------:R-:W-:-:S02]  /*d7d0*/  ISETP.GT.AND P1, PT, R7, 0x8, !P1 ;  /* 0x000000080700780c */ /* 0x000fc40004f24270 */
[----:B------:R-:W-:Y:S02]  /*d7e0*/  ISETP.GE.AND P2, PT, R69, 0x11, PT ;  /* 0x000000114500780c */ /* 0x000fe40003f46270 */
[----:B------:R-:W-:Y:S02]  /*d7f0*/  FSEL R80, R80, -INF , !P0 ;  /* 0xff80000050507808 */ /* 0x000fe40004000000 */
[----:B------:R-:W-:Y:S02]  /*d800*/  ISETP.LT.OR P1, PT, R6, 0x9, P1 ;  /* 0x000000090600780c */ /* 0x000fe40000f21670 */
[----:B------:R-:W-:Y:S02]  /*d810*/  ISETP.GT.AND P0, PT, R7, 0x10, !P2 ;  /* 0x000000100700780c */ /* 0x000fe40005704270 */
[----:B------:R-:W-:Y:S02]  /*d820*/  FSEL R162, R24, -INF , !P1 ;  /* 0xff80000018a27808 */ /* 0x000fe40004800000 */
        /* <DEDUP_REMOVED lines=66> */
[----:B------:R-:W-:-:S02]  /*dc50*/  P2R R83, PR, RZ, 0x4 ;  /* 0x00000004ff537803 */ /* 0x000fc40000000000 */
        /* <DEDUP_REMOVED lines=17> */
[----:B0-----:R-:W-:Y:S01]  /*dd70*/  IMAD.IADD R59, R67, 0x1, R84 ;  /* 0x00000001433b7824 */ /* 0x001fe200078e0254 */
[----:B------:R-:W-:-:S04]  /*dd80*/  ISETP.GE.AND P4, PT, R69, 0x59, PT ;  /* 0x000000594500780c */ /* 0x000fc80003f86270 */
[----:B------:R-:W-:-:S04]  /*dd90*/  ISETP.GT.AND P5, PT, R7, 0x58, !P4 ;  /* 0x000000580700780c */ /* 0x000fc800067a4270 */
[----:B------:R-:W-:-:S04]  /*dda0*/  ISETP.LT.OR P5, PT, R6, 0x59, P5 ;  /* 0x000000590600780c */ /* 0x000fc80002fa1670 */
[----:B------:R-:W-:Y:S02]  /*ddb0*/  FSEL R24, R61, -INF , !P5 ;  /* 0xff8000003d187808 */ /* 0x000fe40006800000 */
[----:B------:R-:W-:-:S04]  /*ddc0*/  ISETP.GE.AND P5, PT, R69, 0x1, PT ;  /* 0x000000014500780c */ /* 0x000fc80003fa6270 */
        /* <DEDUP_REMOVED lines=21> */
.L_x_13169:
[----:B------:R-:W-:-:S13]  /*df20*/  ISETP.NE.AND P6, PT, R9, 0x1, PT ;  /* 0x000000010900780c */ /* 0x000fda0003fc5270 */
[----:B------:R-:W-:-:S05]  /*df30*/  @P6 IMAD.HI.U32 R10, R4, R10, RZ ;  /* 0x0000000a040a6227 */ /* 0x000fca00078e00ff */
[----:B------:R-:W-:-:S07]  /*df40*/  @P6 SHF.R.U32.HI R4, RZ, R11, R10 ;  /* 0x0000000bff046219 */ /* 0x000fce000001160a */
.L_x_13170:
[----:B------:R-:W-:Y:S05]  /*df50*/  BSYNC B1 ;  /* 0x0000000000017941 */ /* 0x000fea0003800000 */
.L_x_13168:
[----:B------:R-:W-:-:S05]  /*df60*/  IMAD R4, R4, R9, R71 ;  /* 0x0000000904047224 */ /* 0x000fca00078e0247 */
[----:B------:R-:W-:Y:S02]  /*df70*/  VIADDMNMX R14, R4, R9, R14, PT ;  /* 0x00000009040e7246 */ /* 0x000fe4000380010e */
[----:B------:R-:W-:-:S07]  /*df80*/  VIMNMX R59, R59, R4, !PT ;  /* 0x000000043b3b7248 */ /* 0x000fce0007fe0100 */
.L_x_13167:
[----:B------:R-:W-:Y:S05]  /*df90*/  BSYNC B0 ;  /* 0x0000000000007941 */ /* 0x000fea0003800000 */
.L_x_13166:
        /* <DEDUP_REMOVED lines=38> */
[----:B------:R-:W3:Y:S03]  /*e200*/  LDL R74, [R1+0x230] ;  /* 0x00023000014a7983 */ /* 0x000ee60000100800 */
        /* <DEDUP_REMOVED lines=34> */
[----:B--2---:R-:W-:Y:S02]  /*e430*/  FMNMX.FTZ R4, R160, R6, !PT ;  /* 0x00000006a0047209 */ /* 0x004fe40007810000 */
[----:B------:R-:W-:-:S02]  /*e440*/  FSEL R15, R55, -INF , !P5 ;  /* 0xff800000370f7808 */ /* 0x000fc40006800000 */
[----:B------:R-:W-:Y:S02]  /*e450*/  FMNMX.FTZ R4, R82, R4, !PT ;  /* 0x0000000452047209 */ /* 0x000fe40007810000 */
[C---:B------:R-:W-:Y:S02]  /*e460*/  ISETP.GT.AND P1, PT, R59.reuse, 0x49, !P1 ;  /* 0x000000493b00780c */ /* 0x040fe40004f24270 */
[----:B------:R-:W-:Y:S02]  /*e470*/  FMNMX.FTZ R4, R162, R4, !PT ;  /* 0x00000004a2047209 */ /* 0x000fe40007810000 */
[C---:B------:R-:W-:Y:S02]  /*e480*/  ISETP.GT.AND P2, PT, R59.reuse, 0x50, !P2 ;  /* 0x000000503b00780c */ /* 0x040fe40005744270 */
[----:B------:R-:W-:Y:S02]  /*e490*/  FMNMX.FTZ R4, R80, R4, !PT ;  /* 0x0000000450047209 */ /* 0x000fe40007810000 */
[----:B------:R-:W-:-:S02]  /*e4a0*/  ISETP.GT.AND P3, PT, R59, 0x51, !P3 ;  /* 0x000000513b00780c */ /* 0x000fc40005f64270 */
        /* <DEDUP_REMOVED lines=13> */
[----:B------:R-:W-:-:S04]  /*e580*/  FMNMX.FTZ R5, R70, R5, !PT ;  /* 0x0000000546057209 */ /* 0x000fc80007810000 */
[----:B------:R-:W-:Y:S02]  /*e590*/  FMNMX.FTZ R9, R72, R5, !PT ;  /* 0x0000000548097209 */ /* 0x000fe40007810000 */
        /* <DEDUP_REMOVED lines=22> */
[----:B------:R-:W-:-:S02]  /*e700*/  ISETP.LT.OR P0, PT, R14, 0x49, P0 ;  /* 0x000000490e00780c */ /* 0x000fc40000701670 */
[----:B------:R-:W-:Y:S01]  /*e710*/  FMNMX.FTZ R4, R18, R5, !PT ;  /* 0x0000000512047209 */ /* 0x000fe20007810000 */
[----:B------:R-:W0:Y:S01]  /*e720*/  SHFL.BFLY PT, R9, R8, 0x2, 0x1f ;  /* 0x0c401f0008097f89 */ /* 0x000e2200000e0000 */
[C---:B------:R-:W-:Y:S02]  /*e730*/  ISETP.LT.OR P1, PT, R14.reuse, 0x4a, P1 ;  /* 0x0000004a0e00780c */ /* 0x040fe40000f21670 */
[----:B------:R-:W-:Y:S02]  /*e740*/  FSEL R55, R35, -INF , !P0 ;  /* 0xff80000023377808 */ /* 0x000fe40004000000 */
[----:B------:R-:W-:Y:S02]  /*e750*/  FMNMX.FTZ R4, R15, R4, !PT ;  /* 0x000000040f047209 */ /* 0x000fe40007810000 */
[----:B------:R-:W-:Y:S02]  /*e760*/  ISETP.LT.OR P2, PT, R14, 0x51, P2 ;  /* 0x000000510e00780c */ /* 0x000fe40001741670 */
[----:B------:R-:W-:-:S02]  /*e770*/  FSEL R53, R36, -INF , !P1 ;  /* 0xff80000024357808 */ /* 0x000fc40004800000 */
        /* <DEDUP_REMOVED lines=15> */
[----:B------:R-:W-:-:S05]  /*e870*/  FMNMX.FTZ R9, R59, R4, !PT ;  /* 0x000000043b097209 */ /* 0x000fca0007810000 */
[----:B------:R-:W-:Y:S04]  /*e880*/  STL.64 [R1+0x210], R8 ;  /* 0x0002100801007387 */ /* 0x000fe80000100a00 */
[----:B------:R-:W2:Y:S04]  /*e890*/  LDL R12, [R1+0x214] ;  /* 0x00021400010c7983 */ /* 0x000ea80000100800 */
[----:B------:R-:W0:Y:S02]  /*e8a0*/  SHFL.BFLY PT, R5, R10, 0x1, 0x1f ;  /* 0x0c201f000a057f89 */ /* 0x000e2400000e0000 */
[----:B0-----:R-:W-:-:S02]  /*e8b0*/  FMNMX.FTZ R10, R10, R5, !PT ;  /* 0x000000050a0a7209 */ /* 0x001fc40007810000 */
[----:B------:R-:W4:Y:S04]  /*e8c0*/  LDL.64 R4, [R1+0x220] ;  /* 0x0002200001047983 */ /* 0x000f280000100a00 */
[----:B------:R-:W-:Y:S04]  /*e8d0*/  STL [R1+0x210], R10 ;  /* 0x0002100a01007387 */ /* 0x000fe80000100800 */
[----:B------:R-:W3:Y:S04]  /*e8e0*/  LDL R14, [R1+0x210] ;  /* 0x00021000010e7983 */ /* 0x000ee80000100800 */
[----:B--2---:R-:W0:Y:S02]  /*e8f0*/  SHFL.BFLY PT, R9, R12, 0x2, 0x1f ;  /* 0x0c401f000c097f89 */ /* 0x004e2400000e0000 */
        /* <DEDUP_REMOVED lines=37> */
[-C--:B------:R-:W-:Y:S01]  /*eb50*/  FMUL.FTZ R11, R61, R74.reuse ;  /* 0x0000004a3d0b7220 */ /* 0x080fe20000410000 */
[----:B------:R-:W-:-:S02]  /*eb60*/  FFMA.FTZ R32, R32, R74, -R6 ;  /* 0x0000004a20207223 */ /* 0x000fc40000010806 */
[----:B------:R-:W-:Y:S01]  /*eb70*/  FMUL.FTZ R7, R74, R7 ;  /* 0x000000074a077220 */ /* 0x000fe20000410000 */
[-CC-:B------:R-:W-:Y:S01]  /*eb80*/  FFMA.FTZ R161, R29, R74.reuse, -R6.reuse ;  /* 0x0000004a1da17223 */ /* 0x180fe20000010806 */
[----:B------:R-:W-:Y:S01]  /*eb90*/  MUFU.EX2 R160, R160 ;  /* 0x000000a000a07308 */ /* 0x000fe20000000800 */
[----:B------:R-:W-:-:S07]  /*eba0*/  FFMA.FTZ R31, R31, R74, -R6 ;  /* 0x0000004a1f1f7223 */ /* 0x000fce0000010806 */
[----:B------:R-:W4:Y:S01]  /*ebb0*/  MUFU.EX2 R11, R11 ;  /* 0x0000000b000b7308 */ /* 0x000f220000000800 */
[----:B------:R-:W-:-:S07]  /*ebc0*/  FFMA.FTZ R163, R40, R74, -R6 ;  /* 0x0000004a28a37223 */ /* 0x000fce0000010806 */
[----:B------:R-:W-:Y:S08]  /*ebd0*/  MUFU.EX2 R32, R32 ;  /* 0x0000002000207308 */ /* 0x000ff00000000800 */
[----:B------:R-:W0:Y:S01]  /*ebe0*/  MUFU.EX2 R10, R7 ;  /* 0x00000007000a7308 */ /* 0x000e220000000800 */
[----:B------:R-:W-:-:S07]  /*ebf0*/  FFMA.FTZ R30, R41, R74, -R6 ;  /* 0x0000004a291e7223 */ /* 0x000fce0000010806 */
[----:B------:R-:W1:Y:S08]  /*ec00*/  MUFU.EX2 R13, R13 ;  /* 0x0000000d000d7308 */ /* 0x000e700000000800 */
[----:B------:R-:W2:Y:S01]  /*ec10*/  MUFU.EX2 R161, R161 ;  /* 0x000000a100a17308 */ /* 0x000ea20000000800 */
[----:B------:R-:W-:-:S07]  /*ec20*/  FFMA.FTZ R169, R42, R74, -R6 ;  /* 0x0000004a2aa97223 */ /* 0x000fce0000010806 */
[----:B------:R-:W3:Y:S08]  /*ec30*/  MUFU.EX2 R162, R162 ;  /* 0x000000a200a27308 */ /* 0x000ef00000000800 */
[----:B------:R-:W3:Y:S01]  /*ec40*/  MUFU.EX2 R31, R31 ;  /* 0x0000001f001f7308 */ /* 0x000ee20000000800 */
[----:B----4-:R-:W-:Y:S01]  /*ec50*/  FFMA.FTZ R4, R11, R4, R160 ;  /* 0x000000040b047223 */ /* 0x010fe200000100a0 */
[----:B0-----:R-:W-:-:S06]  /*ec60*/  FFMA.FTZ R14, R5, R10, R32 ;  /* 0x0000000a050e7223 */ /* 0x001fcc0000010020 */
        /* <DEDUP_REMOVED lines=105> */
[----:B------:R-:W-:Y:S01]  /*f300*/  STL [R1+0x214], R8 ;  /* 0x0002140801007387 */ /* 0x000fe20000100800 */
[----:B------:R-:W-:-:S05]  /*f310*/  FADD.FTZ R5, R15, R6 ;  /* 0x000000060f057221 */ /* 0x000fca0000010000 */
[----:B------:R0:W-:Y:S04]  /*f320*/  STL.64 [R1+0x220], R4 ;  /* 0x0002200401007387 */ /* 0x0001e80000100a00 */
[----:B------:R-:W2:Y:S01]  /*f330*/  LD.E R6, desc[UR44][R16.64+0x240] ;  /* 0x0002402c10067980 */ /* 0x000ea2000c101900 */
[----:B------:R-:W-:-:S04]  /*f340*/  UIADD3 UR4, UP0, UR37, 0x240, URZ ;  /* 0x0000024025047890 */ /* 0x000fc8000ff1e03f */
[----:B------:R-:W-:Y:S02]  /*f350*/  ULOP3.LUT UR5, UR4, 0x4, URZ, 0xfc, !UPT ;  /* 0x0000000404057892 */ /* 0x000fe4000f8efc3f */
[----:B------:R-:W-:-:S04]  /*f360*/  UIADD3.X UR6, URZ, UR36, URZ, UP0, !UPT ;  /* 0x000000243f067290 */ /* 0x000fc800087fe43f */
[----:B0-----:R-:W-:Y:S02]  /*f370*/  IMAD.U32 R4, RZ, RZ, UR5 ;  /* 0x00000005ff047e24 */ /* 0x001fe4000f8e00ff */
[----:B------:R-:W-:Y:S02]  /*f380*/  IMAD.U32 R5, RZ, RZ, UR6 ;  /* 0x00000006ff057e24 */ /* 0x000fe4000f8e00ff */
        /* <DEDUP_REMOVED lines=67> */
[----:B------:R-:W-:Y:S01]  /*f7c0*/  ULOP3.LUT UR5, UR4, 0x8, URZ, 0xfc, !UPT ;  /* 0x0000000804057892 */ /* 0x000fe2000f8efc3f */
[C---:B0-----:R-:W-:Y:S01]  /*f7d0*/  FMUL.FTZ R9, R11.reuse, R150 ;  /* 0x000000960b097220 */ /* 0x041fe20000410000 */
[----:B--2---:R-:W-:-:S04]  /*f7e0*/  FMUL.FTZ R45, R11, R226 ;  /* 0x000000e20b2d7220 */ /* 0x004fc80000410000 */
[----:B------:R0:W-:Y:S01]  /*f7f0*/  ST.E desc[UR44][R16.64+0x254], R9 ;  /* 0x0002540910007985 */ /* 0x0001e2000c10192c */
[C---:B---3--:R-:W-:Y:S01]  /*f800*/  FMUL.FTZ R7, R11.reuse, R148 ;  /* 0x000000940b077220 */ /* 0x048fe20000410000 */
[C---:B----4-:R-:W-:Y:S01]  /*f810*/  FMUL.FTZ R25, R11.reuse, R146 ;  /* 0x000000920b197220 */ /* 0x050fe20000410000 */
[C---:B------:R-:W-:Y:S01]  /*f820*/  FMUL.FTZ R27, R11.reuse, R144 ;  /* 0x000000900b1b7220 */ /* 0x040fe20000410000 */
[C---:B------:R-:W-:Y:S01]  /*f830*/  FMUL.FTZ R39, R11.reuse, R142 ;  /* 0x0000008e0b277220 */ /* 0x040fe20000410000 */
[----:B------:R-:W-:Y:S01]  /*f840*/  ST.E desc[UR44][R16.64+0x434], R45 ;  /* 0x0004342d10007985 */ /* 0x000fe2000c10192c */
[----:B0-----:R-:W-:-:S03]  /*f850*/  FMUL.FTZ R9, R11, R134 ;  /* 0x000000860b097220 */ /* 0x001fc60000410000 */
[----:B------:R0:W-:Y:S01]  /*f860*/  ST.E desc[UR44][R16.64+0x250], R7 ;  /* 0x0002500710007985 */ /* 0x0001e2000c10192c */
[----:B------:R-:W-:-:S03]  /*f870*/  FMUL.FTZ R41, R11, R138 ;  /* 0x0000008a0b297220 */ /* 0x000fc60000410000 */
[----:B------:R1:W-:Y:S01]  /*f880*/  ST.E desc[UR44][R16.64+0x260], R25 ;  /* 0x0002601910007985 */ /* 0x0003e2000c10192c */
[----:B------:R-:W-:-:S03]  /*f890*/  FMUL.FTZ R43, R11, R140 ;  /* 0x0000008c0b2b7220 */ /* 0x000fc60000410000 */
[----:B------:R2:W-:Y:S04]  /*f8a0*/  ST.E desc[UR44][R16.64+0x264], R27 ;  /* 0x0002641b10007985 */ /* 0x0005e8000c10192c */
[----:B------:R3:W-:Y:S01]  /*f8b0*/  ST.E desc[UR44][R16.64+0x270], R39 ;  /* 0x0002702710007985 */ /* 0x0007e2000c10192c */
[C---:B0-----:R-:W-:Y:S01]  /*f8c0*/  FMUL.FTZ R7, R11.reuse, R136 ;  /* 0x000000880b077220 */ /* 0x041fe20000410000 */
[C---:B------:R-:W-:Y:S02]  /*f8d0*/  FMUL.FTZ R45, R11.reuse, R120 ;  /* 0x000000780b2d7220 */ /* 0x040fe40000410000 */
[----:B------:R0:W-:Y:S01]  /*f8e0*/  ST.E desc[UR44][R16.64+0x290], R9 ;  /* 0x0002900910007985 */ /* 0x0001e2000c10192c */
[C---:B------:R-:W-:Y:S01]  /*f8f0*/  FMUL.FTZ R47, R11.reuse, R130 ;  /* 0x000000820b2f7220 */ /* 0x040fe20000410000 */
[C---:B-1----:R-:W-:Y:S01]  /*f900*/  FMUL.FTZ R25, R11.reuse, R132 ;  /* 0x000000840b197220 */ /* 0x042fe20000410000 */
[C---:B--2---:R-:W-:Y:S01]  /*f910*/  FMUL.FTZ R27, R11.reuse, R128 ;  /* 0x000000800b1b7220 */ /* 0x044fe20000410000 */
[C---:B---3--:R-:W-:Y:S01]  /*f920*/  FMUL.FTZ R39, R11.reuse, R126 ;  /* 0x0000007e0b277220 */ /* 0x048fe20000410000 */
[----:B------:R1:W-:Y:S01]  /*f930*/  ST.E desc[UR44][R16.64+0x274], R41 ;  /* 0x0002742910007985 */ /* 0x0003e2000c10192c */
[----:B0-----:R-:W-:-:S03]  /*f940*/  FMUL.FTZ R9, R11, R118 ;  /* 0x000000760b097220 */ /* 0x001fc60000410000 */
[----:B------:R0:W-:Y:S04]  /*f950*/  ST.E desc[UR44][R16.64+0x280], R43 ;  /* 0x0002802b10007985 */ /* 0x0001e8000c10192c */
[----:B------:R2:W-:Y:S04]  /*f960*/  ST.E desc[UR44][R16.64+0x284], R7 ;  /* 0x0002840710007985 */ /* 0x0005e8000c10192c */
[----:B------:R3:W-:Y:S01]  /*f970*/  ST.E desc[UR44][R16.64+0x294], R45 ;  /* 0x0002942d10007985 */ /* 0x0007e2000c10192c */
[----:B-1----:R-:W-:-:S03]  /*f980*/  FMUL.FTZ R41, R11, R110 ;  /* 0x0000006e0b297220 */ /* 0x002fc60000410000 */
[----:B------:R1:W-:Y:S01]  /*f990*/  ST.E desc[UR44][R16.64+0x2a0], R47 ;  /* 0x0002a02f10007985 */ /* 0x0003e2000c10192c */
[----:B0-----:R-:W-:-:S03]  /*f9a0*/  FMUL.FTZ R43, R11, R122 ;  /* 0x0000007a0b2b7220 */ /* 0x001fc60000410000 */
[----:B------:R0:W-:Y:S01]  /*f9b0*/  ST.E desc[UR44][R16.64+0x2a4], R25 ;  /* 0x0002a41910007985 */ /* 0x0001e2000c10192c */
[----:B--2---:R-:W-:-:S03]  /*f9c0*/  FMUL.FTZ R7, R11, R124 ;  /* 0x0000007c0b077220 */ /* 0x004fc60000410000 */
[----:B------:R2:W-:Y:S01]  /*f9d0*/  ST.E desc[UR44][R16.64+0x2b0], R27 ;  /* 0x0002b01b10007985 */ /* 0x0005e2000c10192c */
[----:B---3--:R-:W-:-:S03]  /*f9e0*/  FMUL.FTZ R45, R11, R100 ;  /* 0x000000640b2d7220 */ /* 0x008fc60000410000 */
[----:B------:R3:W-:Y:S01]  /*f9f0*/  ST.E desc[UR44][R16.64+0x2b4], R39 ;  /* 0x0002b42710007985 */ /* 0x0007e2000c10192c */
[C---:B-1----:R-:W-:Y:S01]  /*fa00*/  FMUL.FTZ R47, R11.reuse, R112 ;  /* 0x000000700b2f7220 */ /* 0x042fe20000410000 */
[C---:B0-----:R-:W-:Y:S02]  /*fa10*/  FMUL.FTZ R25, R11.reuse, R116 ;  /* 0x000000740b197220 */ /* 0x041fe40000410000 */
[----:B------:R0:W-:Y:S01]  /*fa20*/  ST.E desc[UR44][R16.64+0x2d4], R9 ;  /* 0x0002d40910007985 */ /* 0x0001e2000c10192c */
[C---:B--2---:R-:W-:Y:S01]  /*fa30*/  FMUL.FTZ R27, R11.reuse, R114 ;  /* 0x000000720b1b7220 */ /* 0x044fe20000410000 */
        /* <DEDUP_REMOVED lines=60> */
[----:B------:R1:W-:Y:S01]  /*fe00*/  ST.E desc[UR44][R16.64+0x3b4], R43 ;  /* 0x0003b42b10007985 */ /* 0x0003e2000c10192c */
[----:B------:R-:W-:-:S03]  /*fe10*/  FMUL.FTZ R49, R11, R8 ;  /* 0x000000080b317220 */ /* 0x000fc60000410000 */
        /* <DEDUP_REMOVED lines=8> */
[----:B------:R-:W-:Y:S02]  /*fea0*/  IMAD.U32 R8, RZ, RZ, UR5 ;  /* 0x00000005ff087e24 */ /* 0x000fe4000f8e00ff */
[C---:B0-----:R-:W-:Y:S01]  /*feb0*/  FMUL.FTZ R39, R11.reuse, R44 ;  /* 0x0000002c0b277220 */ /* 0x041fe20000410000 */
[----:B------:R0:W-:Y:S01]  /*fec0*/  ST.E desc[UR44][R16.64+0x3e4], R9 ;  /* 0x0003e40910007985 */ /* 0x0001e2000c10192c */
[C---:B--2---:R-:W-:Y:S01]  /*fed0*/  FMUL.FTZ R45, R11.reuse, R26 ;  /* 0x0000001a0b2d7220 */ /* 0x044fe20000410000 */
[C---:B-1----:R-:W-:Y:S01]  /*fee0*/  FMUL.FTZ R47, R11.reuse, R6 ;  /* 0x000000060b2f7220 */ /* 0x042fe20000410000 */
[----:B------:R-:W-:Y:S01]  /*fef0*/  FMUL.FTZ R11, R11, R24 ;  /* 0x000000180b0b7220 */ /* 0x000fe20000410000 */
[----:B0-----:R-:W-:Y:S01]  /*ff00*/  IMAD.U32 R9, RZ, RZ, UR6 ;  /* 0x00000006ff097e24 */ /* 0x001fe2000f8e00ff */
[----:B------:R-:W-:Y:S04]  /*ff10*/  ST.E desc[UR44][R16.64+0x3d0], R7 ;  /* 0x0003d00710007985 */ /* 0x000fe8000c10192c */
[----:B------:R0:W-:Y:S04]  /*ff20*/  ST.E desc[UR44][R16.64+0x3f0], R25 ;  /* 0x0003f01910007985 */ /* 0x0001e8000c10192c */
[----:B------:R1:W-:Y:S04]  /*ff30*/  ST.E desc[UR44][R16.64+0x3f4], R27 ;  /* 0x0003f41b10007985 */ /* 0x0003e8000c10192c */
[----:B------:R-:W-:Y:S04]  /*ff40*/  ST.E desc[UR44][R16.64+0x400], R41 ;  /* 0x0004002910007985 */ /* 0x000fe8000c10192c */
[----:B------:R-:W-:Y:S04]  /*ff50*/  ST.E desc[UR44][R16.64+0x404], R43 ;  /* 0x0004042b10007985 */ /* 0x000fe8000c10192c */
[----:B------:R-:W-:Y:S04]  /*ff60*/  ST.E desc[UR44][R16.64+0x410], R39 ;  /* 0x0004102710007985 */ /* 0x000fe8000c10192c */
[----:B------:R-:W-:Y:S04]  /*ff70*/  ST.E desc[UR44][R16.64+0x414], R45 ;  /* 0x0004142d10007985 */ /* 0x000fe8000c10192c */
[----:B------:R2:W-:Y:S04]  /*ff80*/  ST.E desc[UR44][R16.64+0x420], R47 ;  /* 0x0004202f10007985 */ /* 0x0005e8000c10192c */
[----:B------:R3:W-:Y:S04]  /*ff90*/  ST.E desc[UR44][R16.64+0x424], R49 ;  /* 0x0004243110007985 */ /* 0x0007e8000c10192c */
[----:B------:R-:W-:Y:S04]  /*ffa0*/  ST.E desc[UR44][R16.64+0x430], R11 ;  /* 0x0004300b10007985 */ /* 0x000fe8000c10192c */
[----:B0-----:R-:W4:Y:S01]  /*ffb0*/  LD.E R25, desc[UR44][R8.64] ;  /* 0x0000002c08197980 */ /* 0x001f22000c101900 */
[----:B------:R-:W-:Y:S01]  /*ffc0*/  ULOP3.LUT UR4, UR4, 0xc, URZ, 0xfc, !UPT ;  /* 0x0000000c04047892 */ /* 0x000fe2000f8efc3f */
[----:B------:R-:W-:-:S05]  /*ffd0*/  IMAD.U32 R7, RZ, RZ, UR6 ;  /* 0x00000006ff077e24 */ /* 0x000fca000f8e00ff */
[----:B------:R-:W-:Y:S02]  /*ffe0*/  IMAD.U32 R6, RZ, RZ, UR4 ;  /* 0x00000004ff067e24 */ /* 0x000fe4000f8e00ff */
[----:B----4-:R-:W-:-:S05]  /*fff0*/  FMUL.FTZ R25, R10, R25 ;  /* 0x000000190a197220 */ /* 0x010fca0000410000 */
[----:B------:R-:W-:Y:S04]  /*10000*/  ST.E desc[UR44][R8.64], R25 ;  /* 0x0000001908007985 */ /* 0x000fe8000c10192c */
[----:B-1----:R-:W4:Y:S02]  /*10010*/  LD.E R27, desc[UR44][R6.64] ;  /* 0x0000002c061b7980 */ /* 0x002f24000c101900 */
[----:B----4-:R-:W-:-:S05]  /*10020*/  FMUL.FTZ R27, R10, R27 ;  /* 0x0000001b0a1b7220 */ /* 0x010fca0000410000 */
[----:B------:R0:W-:Y:S04]  /*10030*/  ST.E desc[UR44][R6.64], R27 ;  /* 0x0000001b06007985 */ /* 0x0001e8000c10192c */
        /* <DEDUP_REMOVED lines=22> */
[----:B--2---:R-:W2:Y:S04]  /*101a0*/  LD.E R47, desc[UR44][R16.64+0x3ac] ;  /* 0x0003ac2c102f7980 */ /* 0x004ea8000c101900 */
        /* <DEDUP_REMOVED lines=38> */
[----:B------:R-:W3:Y:S01]  /*10410*/  LD.E R25, desc[UR44][R16.64+0x438] ;  /* 0x0004382c10197980 */ /* 0x000ee2000c101900 */
[C---:B----4-:R-:W-:Y:S01]  /*10420*/  FMUL.FTZ R53, R10.reuse, R53 ;  /* 0x000000350a357220 */ /* 0x050fe20000410000 */
[----:B------:R-:W-:-:S04]  /*10430*/  FMUL.FTZ R93, R10, R93 ;  /* 0x0000005d0a5d7220 */ /* 0x000fc80000410000 */
        /* <DEDUP_REMOVED lines=22> */
[C---:B---3--:R-:W-:Y:S01]  /*105a0*/  FMUL.FTZ R49, R10.reuse, R49 ;  /* 0x000000310a317220 */ /* 0x048fe20000410000 */
[C---:B0-----:R-:W-:Y:S01]  /*105b0*/  FMUL.FTZ R53, R10.reuse, R46 ;  /* 0x0000002e0a357220 */ /* 0x041fe20000410000 */
[C---:B------:R-:W-:Y:S01]  /*105c0*/  FMUL.FTZ R45, R10.reuse, R45 ;  /* 0x0000002d0a2d7220 */ /* 0x040fe20000410000 */
[C---:B------:R-:W-:Y:S01]  /*105d0*/  FMUL.FTZ R43, R10.reuse, R43 ;  /* 0x0000002b0a2b7220 */ /* 0x040fe20000410000 */
        /* <DEDUP_REMOVED lines=9> */
[----:B0-----:R-:W-:-:S03]  /*10670*/  FMUL.FTZ R93, R10, R86 ;  /* 0x000000560a5d7220 */ /* 0x001fc60000410000 */
[----:B------:R0:W-:Y:S01]  /*10680*/  ST.E desc[UR44][R16.64+0x2ac], R83 ;  /* 0x0002ac5310007985 */ /* 0x0001e2000c10192c */
[----:B------:R-:W-:-:S03]  /*10690*/  FMUL.FTZ R99, R10, R82 ;  /* 0x000000520a637220 */ /* 0x000fc60000410000 */
[----:B------:R-:W-:Y:S01]  /*106a0*/  ST.E desc[UR44][R16.64+0x2b8], R81 ;  /* 0x0002b85110007985 */ /* 0x000fe2000c10192c */
[----:B------:R-:W-:-:S03]  /*106b0*/  FMUL.FTZ R101, R10, R84 ;  /* 0x000000540a657220 */ /* 0x000fc60000410000 */
[----:B------:R3:W-:Y:S01]  /*106c0*/  ST.E desc[UR44][R16.64+0x2bc], R77 ;  /* 0x0002bc4d10007985 */ /* 0x0007e2000c10192c */
[----:B-1----:R-:W-:-:S03]  /*106d0*/  FMUL.FTZ R87, R10, R80 ;  /* 0x000000500a577220 */ /* 0x002fc60000410000 */
[----:B------:R1:W-:Y:S01]  /*106e0*/  ST.E desc[UR44][R16.64+0x2cc], R79 ;  /* 0x0002cc4f10007985 */ /* 0x0003e2000c10192c */
[----:B--2---:R-:W-:-:S03]  /*106f0*/  FMUL.FTZ R89, R10, R78 ;  /* 0x0000004e0a597220 */ /* 0x004fc60000410000 */
[----:B------:R-:W-:Y:S01]  /*10700*/  ST.E desc[UR44][R16.64+0x2ec], R75 ;  /* 0x0002ec4b10007985 */ /* 0x000fe2000c10192c */
[----:B0-----:R-:W-:-:S03]  /*10710*/  FMUL.FTZ R83, R10, R76 ;  /* 0x0000004c0a537220 */ /* 0x001fc60000410000 */
[----:B------:R0:W-:Y:S01]  /*10720*/  ST.E desc[UR44][R16.64+0x2fc], R73 ;  /* 0x0002fc4910007985 */ /* 0x0001e2000c10192c */
[----:B------:R-:W-:-:S03]  /*10730*/  FMUL.FTZ R85, R10, R72 ;  /* 0x000000480a557220 */ /* 0x000fc60000410000 */
[----:B------:R-:W-:Y:S01]  /*10740*/  ST.E desc[UR44][R16.64+0x308], R71 ;  /* 0x0003084710007985 */ /* 0x000fe2000c10192c */
[----:B------:R-:W-:-:S03]  /*10750*/  FMUL.FTZ R91, R10, R74 ;  /* 0x0000004a0a5b7220 */ /* 0x000fc60000410000 */
[----:B------:R2:W-:Y:S01]  /*10760*/  ST.E desc[UR44][R16.64+0x30c], R67 ;  /* 0x00030c4310007985 */ /* 0x0005e2000c10192c */
[----:B---3--:R-:W-:-:S03]  /*10770*/  FMUL.FTZ R77, R10, R70 ;  /* 0x000000460a4d7220 */ /* 0x008fc60000410000 */
[----:B------:R3:W-:Y:S01]  /*10780*/  ST.E desc[UR44][R16.64+0x31c], R69 ;  /* 0x00031c4510007985 */ /* 0x0007e2000c10192c */
[----:B-1----:R-:W-:-:S03]  /*10790*/  FMUL.FTZ R79, R10, R68 ;  /* 0x000000440a4f7220 */ /* 0x002fc60000410000 */
[----:B------:R-:W-:Y:S01]  /*107a0*/  ST.E desc[UR44][R16.64+0x33c], R65 ;  /* 0x00033c4110007985 */ /* 0x000fe2000c10192c */
[----:B0-----:R-:W-:-:S03]  /*107b0*/  FMUL.FTZ R73, R10, R66 ;  /* 0x000000420a497220 */ /* 0x001fc60000410000 */
[----:B------:R0:W-:Y:S01]  /*107c0*/  ST.E desc[UR44][R16.64+0x34c], R63 ;  /* 0x00034c3f10007985 */ /* 0x0001e2000c10192c */
[----:B------:R-:W-:-:S03]  /*107d0*/  FMUL.FTZ R75, R10, R62 ;  /* 0x0000003e0a4b7220 */ /* 0x000fc60000410000 */
[----:B------:R-:W-:Y:S01]  /*107e0*/  ST.E desc[UR44][R16.64+0x358], R61 ;  /* 0x0003583d10007985 */ /* 0x000fe2000c10192c */
[----:B------:R-:W-:-:S03]  /*107f0*/  FMUL.FTZ R81, R10, R64 ;  /* 0x000000400a517220 */ /* 0x000fc60000410000 */
[----:B------:R1:W-:Y:S01]  /*10800*/  ST.E desc[UR44][R16.64+0x35c], R57 ;  /* 0x00035c3910007985 */ /* 0x0003e2000c10192c */
[----:B--2---:R-:W-:-:S03]  /*10810*/  FMUL.FTZ R67, R10, R60 ;  /* 0x0000003c0a437220 */ /* 0x004fc60000410000 */
[----:B------:R2:W-:Y:S01]  /*10820*/  ST.E desc[UR44][R16.64+0x36c], R59 ;  /* 0x00036c3b10007985 */ /* 0x0005e2000c10192c */
[----:B---3--:R-:W-:-:S03]  /*10830*/  FMUL.FTZ R69, R10, R58 ;  /* 0x0000003a0a457220 */ /* 0x008fc60000410000 */
[----:B------:R3:W-:Y:S01]  /*10840*/  ST.E desc[UR44][R16.64+0x38c], R55 ;  /* 0x00038c3710007985 */ /* 0x0007e2000c10192c */
[----:B0-----:R-:W-:-:S03]  /*10850*/  FMUL.FTZ R63, R10, R56 ;  /* 0x000000380a3f7220 */ /* 0x001fc60000410000 */
[----:B------:R-:W-:Y:S01]  /*10860*/  ST.E desc[UR44][R16.64+0x3a8], R51 ;  /* 0x0003a83310007985 */ /* 0x000fe2000c10192c */
[----:B------:R-:W-:-:S03]  /*10870*/  FMUL.FTZ R65, R10, R52 ;  /* 0x000000340a417220 */ /* 0x000fc60000410000 */
[----:B------:R0:W-:Y:S01]  /*10880*/  ST.E desc[UR44][R16.64+0x3ac], R47 ;  /* 0x0003ac2f10007985 */ /* 0x0001e2000c10192c */
[----:B------:R-:W-:-:S03]  /*10890*/  FMUL.FTZ R71, R10, R54 ;  /* 0x000000360a477220 */ /* 0x000fc60000410000 */
[----:B------:R4:W-:Y:S01]  /*108a0*/  ST.E desc[UR44][R16.64+0x3bc], R49 ;  /* 0x0003bc3110007985 */ /* 0x0009e2000c10192c */
[----:B-1----:R-:W-:-:S03]  /*108b0*/  FMUL.FTZ R57, R10, R50 ;  /* 0x000000320a397220 */ /* 0x002fc60000410000 */
[----:B------:R-:W-:Y:S01]  /*108c0*/  ST.E desc[UR44][R16.64+0x3cc], R53 ;  /* 0x0003cc3510007985 */ /* 0x000fe2000c10192c */
[----:B--2---:R-:W-:-:S03]  /*108d0*/  FMUL.FTZ R59, R10, R48 ;  /* 0x000000300a3b7220 */ /* 0x004fc60000410000 */
[----:B------:R-:W-:Y:S01]  /*108e0*/  ST.E desc[UR44][R16.64+0x3dc], R45 ;  /* 0x0003dc2d10007985 */ /* 0x000fe2000c10192c */
[----:B---3--:R-:W-:-:S03]  /*108f0*/  FMUL.FTZ R55, R10, R42 ;  /* 0x0000002a0a377220 */ /* 0x008fc60000410000 */
[----:B------:R1:W-:Y:S01]  /*10900*/  ST.E desc[UR44][R16.64+0x3ec], R43 ;  /* 0x0003ec2b10007985 */ /* 0x0003e2000c10192c */
[C---:B------:R-:W-:Y:S01]  /*10910*/  FMUL.FTZ R61, R10.reuse, R44 ;  /* 0x0000002c0a3d7220 */ /* 0x040fe20000410000 */
[C---:B------:R-:W-:Y:S01]  /*10920*/  FMUL.FTZ R41, R10.reuse, R41 ;  /* 0x000000290a297220 */ /* 0x040fe20000410000 */
[C---:B------:R-:W-:Y:S01]  /*10930*/  FMUL.FTZ R27, R10.reuse, R27 ;  /* 0x0000001b0a1b7220 */ /* 0x040fe20000410000 */
[C---:B0-----:R-:W-:Y:S01]  /*10940*/  FMUL.FTZ R47, R10.reuse, R40 ;  /* 0x000000280a2f7220 */ /* 0x041fe20000410000 */
[C---:B------:R-:W-:Y:S01]  /*10950*/  FMUL.FTZ R39, R10.reuse, R39 ;  /* 0x000000270a277220 */ /* 0x040fe20000410000 */
[C---:B----4-:R-:W-:Y:S01]  /*10960*/  FMUL.FTZ R49, R10.reuse, R38 ;  /* 0x000000260a317220 */ /* 0x050fe20000410000 */
[C---:B-1----:R-:W-:Y:S01]  /*10970*/  FMUL.FTZ R43, R10.reuse, R26 ;  /* 0x0000001a0a2b7220 */ /* 0x042fe20000410000 */
[----:B------:R-:W-:Y:S02]  /*10980*/  VIADD R26, R103, 0x8 ;  /* 0x00000008671a7836 */ /* 0x000fe40000000000 */
[C---:B------:R-:W-:Y:S01]  /*10990*/  FMUL.FTZ R45, R10.reuse, R11 ;  /* 0x0000000b0a2d7220 */ /* 0x040fe20000410000 */
[C---:B------:R-:W-:Y:S01]  /*109a0*/  FMUL.FTZ R51, R10.reuse, R24 ;  /* 0x000000180a337220 */ /* 0x040fe20000410000 */
        /* <DEDUP_REMOVED lines=33> */
[----:B------:R3:W-:Y:S04]  /*10bc0*/  ST.E desc[UR44][R16.64+0x428], R45 ;  /* 0x0004282d10007985 */ /* 0x0007e8000c10192c */
[----:B------:R-:W-:Y:S04]  /*10bd0*/  ST.E desc[UR44][R16.64+0x42c], R51 ;  /* 0x00042c3310007985 */ /* 0x000fe8000c10192c */
[----:B------:R-:W-:Y:S01]  /*10be0*/  ST.E desc[UR44][R16.64+0x438], R53 ;  /* 0x0004383510007985 */ /* 0x000fe2000c10192c */
[----:B------:R4:W-:Y:S06]  /*10bf0*/  BAR.SYNC.DEFER_BLOCKING R26, 0x100 ;  /* 0x0004001a0000751d */ /* 0x0009ec0000010000 */
[----:B------:R-:W4:Y:S04]  /*10c00*/  LDL R24, [R1+0x1f8] ;  /* 0x0001f80001187983 */ /* 0x000f280000100800 */
[----:B0-----:R-:W2:Y:S04]  /*10c10*/  LD.E R47, desc[UR44][R16.64+0x240] ;  /* 0x0002402c102f7980 */ /* 0x001ea8000c101900 */
[----:B------:R-:W4:Y:S04]  /*10c20*/  LD.E.64 R10, desc[UR44][R16.64+0x88] ;  /* 0x0000882c100a7980 */ /* 0x000f28000c101b00 */
[----:B--2---:R0:W-:Y:S04]  /*10c30*/  ST.E desc[UR44][R16.64+0x240], R47 ;  /* 0x0002402f10007985 */ /* 0x0041e8000c10192c */
[----:B------:R-:W2:Y:S04]  /*10c40*/  LD.E R25, desc[UR44][R4.64] ;  /* 0x0000002c04197980 */ /* 0x000ea8000c101900 */
[----:B--2---:R2:W-:Y:S04]  /*10c50*/  ST.E desc[UR44][R4.64], R25 ;  /* 0x0000001904007985 */ /* 0x0045e8000c10192c */
[----:B------:R-:W3:Y:S04]  /*10c60*/  LD.E R27, desc[UR44][R8.64] ;  /* 0x0000002c081b7980 */ /* 0x000ee8000c101900 */
[----:B---3--:R3:W-:Y:S04]  /*10c70*/  ST.E desc[UR44][R8.64], R27 ;  /* 0x0000001b08007985 */ /* 0x0087e8000c10192c */
[----:B-1----:R-:W4:Y:S04]  /*10c80*/  LD.E R39, desc[UR44][R6.64] ;  /* 0x0000002c06277980 */ /* 0x002f28000c101900 */
[----:B----4-:R1:W-:Y:S04]  /*10c90*/  ST.E desc[UR44][R6.64], R39 ;  /* 0x0000002706007985 */ /* 0x0103e8000c10192c */
        /* <DEDUP_REMOVED lines=18> */
[----:B---3--:R-:W3:Y:S04]  /*10dc0*/  LD.E R27, desc[UR44][R16.64+0x298] ;  /* 0x0002982c101b7980 */ /* 0x008ee8000c101900 */
[----:B------:R-:W3:Y:S04]  /*10dd0*/  LD.E R38, desc[UR44][R16.64+0x29c] ;  /* 0x00029c2c10267980 */ /* 0x000ee8000c101900 */
        /* <DEDUP_REMOVED lines=73> */
[----:B----4-:R-:W4:Y:S04]  /*11270*/  LD.E R45, desc[UR44][R16.64+0x2b8] ;  /* 0x0002b82c102d7980 */ /* 0x010f28000c101900 */
        /* <DEDUP_REMOVED lines=46> */
[----:B------:R0:W-:Y:S04]  /*11560*/  ST.E desc[UR44][R16.64+0x290], R25 ;  /* 0x0002901910007985 */ /* 0x0001e8000c10192c */
[----:B------:R-:W-:Y:S04]  /*11570*/  ST.E desc[UR44][R16.64+0x294], R26 ;  /* 0x0002941a10007985 */ /* 0x000fe8000c10192c */
[----:B---3--:R1:W-:Y:S04]  /*11580*/  ST.E desc[UR44][R16.64+0x298], R27 ;  /* 0x0002981b10007985 */ /* 0x0083e8000c10192c */
        /* <DEDUP_REMOVED lines=105> */
[----:B0-----:R-:W2:Y:S01]  /*11c20*/  LDL R25, [R1+0x68] ;  /* 0x0000680001197983 */ /* 0x001ea20000100800 */
[----:B------:R-:W-:-:S02]  /*11c30*/  IMAD R10, R24, 0xc00, R10 ;  /* 0x00000c00180a7824 */ /* 0x000fc400078e020a */
[----:B-1----:R-:W-:Y:S01]  /*11c40*/  IMAD.MOV.U32 R27, RZ, RZ, R11 ;  /* 0x000000ffff1b7224 */ /* 0x002fe200078e000b */
[----:B------:R-:W-:Y:S01]  /*11c50*/  F2FP.BF16.F32.PACK_AB R162, R37, R162 ;  /* 0x000000a225a2723e */ /* 0x000fe200000010ff */
[----:B------:R-:W-:Y:S01]  /*11c60*/  VIADD R24, R10, 0x80 ;  /* 0x000000800a187836 */ /* 0x000fe20000000000 */
[----:B------:R-:W-:Y:S01]  /*11c70*/  F2FP.BF16.F32.PACK_AB R168, R168, R36 ;  /* 0x00000024a8a8723e */ /* 0x000fe200000010ff */
[----:B------:R-:W-:Y:S01]  /*11c80*/  VIADD R26, R10, 0x100 ;  /* 0x000001000a1a7836 */ /* 0x000fe20000000000 */
[----:B------:R-:W-:Y:S01]  /*11c90*/  R2UR UR15, R27 ;  /* 0x000000001b0f72ca */ /* 0x000fe200000e0000 */
[----:B------:R-:W2:Y:S01]  /*11ca0*/  LD.E R36, desc[UR44][R16.64+0x270] ;  /* 0x0002702c10247980 */ /* 0x000ea2000c101900 */
[----:B------:R-:W-:Y:S02]  /*11cb0*/  R2UR UR10, R24 ;  /* 0x00000000180a72ca */ /* 0x000fe400000e0000 */
[----:B------:R-:W-:Y:S01]  /*11cc0*/  R2UR UR14, R26 ;  /* 0x000000001a0e72ca */ /* 0x000fe200000e0000 */
[----:B------:R-:W2:Y:S01]  /*11cd0*/  LD.E R24, desc[UR44][R16.64+0x240] ;  /* 0x0002402c10187980 */ /* 0x000ea2000c101900 */
[----:B------:R-:W-:-:S02]  /*11ce0*/  F2FP.BF16.F32.PACK_AB R170, R170, R35 ;  /* 0x00000023aaaa723e */ /* 0x000fc400000010ff */
[----:B------:R-:W-:Y:S01]  /*11cf0*/  F2FP.BF16.F32.PACK_AB R176, R176, R34 ;  /* 0x00000022b0b0723e */ /* 0x000fe200000010ff */
[----:B------:R-:W2:Y:S01]  /*11d00*/  LD.E R35, desc[UR44][R16.64+0x26c] ;  /* 0x00026c2c10237980 */ /* 0x000ea2000c101900 */
[----:B------:R-:W-:Y:S02]  /*11d10*/  F2FP.BF16.F32.PACK_AB R178, R178, R33 ;  /* 0x00000021b2b2723e */ /* 0x000fe400000010ff */
[----:B------:R-:W-:Y:S01]  /*11d20*/  F2FP.BF16.F32.PACK_AB R161, R161, R32 ;  /* 0x00000020a1a1723e */ /* 0x000fe200000010ff */
[----:B------:R-:W2:Y:S01]  /*11d30*/  LD.E R33, desc[UR44][R16.64+0x264] ;  /* 0x0002642c10217980 */ /* 0x000ea2000c101900 */
[----:B------:R-:W-:Y:S02]  /*11d40*/  F2FP.BF16.F32.PACK_AB R163, R163, R31 ;  /* 0x0000001fa3a3723e */ /* 0x000fe400000010ff */
[----:B------:R-:W-:Y:S01]  /*11d50*/  F2FP.BF16.F32.PACK_AB R169, R169, R30 ;  /* 0x0000001ea9a9723e */ /* 0x000fe200000010ff */
[----:B------:R-:W2:Y:S01]  /*11d60*/  LD.E R31, desc[UR44][R16.64+0x25c] ;  /* 0x00025c2c101f7980 */ /* 0x000ea2000c101900 */
[----:B------:R-:W-:-:S02]  /*11d70*/  F2FP.BF16.F32.PACK_AB R171, R171, R29 ;  /* 0x0000001dabab723e */ /* 0x000fc400000010ff */
[----:B------:R-:W-:Y:S01]  /*11d80*/  F2FP.BF16.F32.PACK_AB R177, R177, R28 ;  /* 0x0000001cb1b1723e */ /* 0x000fe200000010ff */
        /* <DEDUP_REMOVED lines=947> */
[----:B--2---:R-:W-:Y:S04]  /*158c0*/  ST.E desc[UR44][R16.64+0x240], R11 ;  /* 0x0002400b10007985 */ /* 0x004fe8000c10192c */
[----:B------:R-:W2:Y:S04]  /*158d0*/  LD.E R13, desc[UR44][R4.64] ;  /* 0x0000002c040d7980 */ /* 0x000ea8000c101900 */
[----:B--2---:R1:W-:Y:S04]  /*158e0*/  ST.E desc[UR44][R4.64], R13 ;  /* 0x0000000d04007985 */ /* 0x0043e8000c10192c */
[----:B------:R-:W2:Y:S04]  /*158f0*/  LD.E R15, desc[UR44][R8.64] ;  /* 0x0000002c080f7980 */ /* 0x000ea8000c101900 */
[----:B--2---:R-:W-:Y:S04]  /*15900*/  ST.E desc[UR44][R8.64], R15 ;  /* 0x0000000f08007985 */ /* 0x004fe8000c10192c */
[----:B------:R-:W2:Y:S04]  /*15910*/  LD.E R19, desc[UR44][R6.64] ;  /* 0x0000002c06137980 */ /* 0x000ea8000c101900 */
[----:B--2---:R2:W-:Y:S04]  /*15920*/  ST.E desc[UR44][R6.64], R19 ;  /* 0x0000001306007985 */ /* 0x0045e8000c10192c */
[----:B0-----:R-:W3:Y:S04]  /*15930*/  LD.E R2, desc[UR44][R16.64+0x250] ;  /* 0x0002502c10027980 */ /* 0x001ee8000c101900 */
        /* <DEDUP_REMOVED lines=124> */
[----:B0-----:R-:W3:Y:S04]  /*16100*/  LD.E R2, desc[UR44][R16.64+0x28] ;  /* 0x0000282c10027980 */ /* 0x001ee8000c101900 */
[----:B----4-:R-:W-:Y:S04]  /*16110*/  ST.E desc[UR44][R16.64+0x254], R4 ;  /* 0x0002540410007985 */ /* 0x010fe8000c10192c */
        /* <DEDUP_REMOVED lines=123> */
[----:B---3--:R-:W-:-:S04]  /*168d0*/  LOP3.LUT R2, R2, 0x1, RZ, 0xfc, !PT ;  /* 0x0000000102027812 */ /* 0x008fc800078efcff */
[----:B------:R-:W-:Y:S01]  /*168e0*/  ISETP.NE.AND P0, PT, R2, 0x3, PT ;  /* 0x000000030200780c */ /* 0x000fe20003f05270 */
[----:B------:R-:W-:-:S12]  /*168f0*/  BSSY B0, `(.L_x_13171) ;  /* 0x0000003000007945 */ /* 0x000fd80003800000 */
[----:B-1----:R-:W-:Y:S05]  /*16900*/  @!P0 BRA `(.L_x_13172) ;  /* 0x0000000000048947 */ /* 0x002fea0003800000 */
[----:B------:R-:W-:Y:S01]  /*16910*/  BPT.TRAP 0x1 ;  /* 0x000000040000795c */ /* 0x000fe20000300000 */
.L_x_13172:
[----:B------:R-:W-:Y:S05]  /*16920*/  BSYNC B0 ;  /* 0x0000000000007941 */ /* 0x000fea0003800000 */
.L_x_13171:
        /* <DEDUP_REMOVED lines=11> */
.L_x_13144:
        /* <DEDUP_REMOVED lines=23> */
.L_x_13176:
[----:B------:R-:W-:-:S13]  /*16b50*/  ISETP.NE.AND P0, PT, R7, 0x1, PT ;  /* 0x000000010700780c */ /* 0x000fda0003f05270 */
[----:B------:R-:W0:Y:S02]  /*16b60*/  @P0 LDC.64 R8, c[0x0][0xae0] ;  /* 0x0002b800ff080b82 */ /* 0x000e240000000a00 */
[----:B0-----:R-:W-:-:S05]  /*16b70*/  @P0 IMAD.HI.U32 R6, R4, R8, RZ ;  /* 0x0000000804060227 */ /* 0x001fca00078e00ff */
[----:B------:R-:W-:-:S07]  /*16b80*/  @P0 SHF.R.U32.HI R4, RZ, R9, R6 ;  /* 0x00000009ff040219 */ /* 0x000fce0000011606 */
.L_x_13177:
[----:B------:R-:W-:Y:S05]  /*16b90*/  BSYNC B0 ;  /* 0x0000000000007941 */ /* 0x000fea0003800000 */
.L_x_13175:
[----:B------:R-:W-:-:S05]  /*16ba0*/  IMAD R3, R4, R7, RZ ;  /* 0x0000000704037224 */ /* 0x000fca00078e02ff */
[----:B------:R-:W-:-:S07]  /*16bb0*/  VIMNMX R2, R2, R3, !PT ;  /* 0x0000000302027248 */ /* 0x000fce0007fe0100 */
.L_x_13174:
[----:B------:R-:W-:Y:S01]  /*16bc0*/  VIADD R2, R2, 0x5f ;  /* 0x0000005f02027836 */ /* 0x000fe20000000000 */
[----:B------:R-:W-:-:S03]  /*16bd0*/  UIADD3 UR4, UP0, UR37, 0x28, URZ ;  /* 0x0000002825047890 */ /* 0x000fc6000ff1e03f */
[----:B------:R-:W-:Y:S01]  /*16be0*/  IMAD.HI R2, R2, 0x2aaaaaab, RZ ;  /* 0x2aaaaaab02027827 */ /* 0x000fe200078e02ff */
[----:B------:R-:W-:-:S03]  /*16bf0*/  UIADD3.X UR5, URZ, UR36, URZ, UP0, !UPT ;  /* 0x000000243f057290 */ /* 0x000fc600087fe43f */
[----:B------:R-:W-:Y:S01]  /*16c00*/  IMAD.U32 R6, RZ, RZ, UR4 ;  /* 0x00000004ff067e24 */ /* 0x000fe2000f8e00ff */
[----:B------:R-:W-:Y:S02]  /*16c10*/  SHF.R.U32.HI R3, RZ, 0x1f, R2 ;  /* 0x0000001fff037819 */ /* 0x000fe40000011602 */
[----:B------:R-:W-:Y:S02]  /*16c20*/  IMAD.U32 R7, RZ, RZ, UR5 ;  /* 0x00000005ff077e24 */ /* 0x000fe4000f8e00ff */
[----:B------:R-:W-:-:S04]  /*16c30*/  LEA.HI.SX32 R3, R2, R3, 0x1c ;  /* 0x0000000302037211 */ /* 0x000fc800078fe2ff */
[----:B------:R-:W-:-:S04]  /*16c40*/  VIMNMX R4, R202, R3, !PT ;  /* 0x00000003ca047248 */ /* 0x000fc80007fe0100 */
[----:B------:R-:W-:-:S13]  /*16c50*/  ISETP.GE.AND P0, PT, R0, R4, PT ;  /* 0x000000040000720c */ /* 0x000fda0003f06270 */
[----:B------:R-:W-:Y:S05]  /*16c60*/  @!P0 BRA `(.L_x_13178) ;  /* 0x000000a0000c8947 */ /* 0x000fea0003800000 */
[----:B------:R0:W5:Y:S02]  /*16c70*/  LDL.64 R2, [R1+0x158] ;  /* 0x0001580001027983 */ /* 0x0001640000100a00 */
.L_x_13197:
[----:B-1---5:R-:W2:Y:S04]  /*16c80*/  LD.E R5, desc[UR44][R2.64] ;  /* 0x0000002c02057980 */ /* 0x022ea8000c101900 */
        /* <DEDUP_REMOVED lines=20> */
.L_x_13180:
[----:B------:R-:W-:Y:S05]  /*16dd0*/  BSYNC B0 ;  /* 0x0000000000007941 */ /* 0x000fea0003800000 */
.L_x_13179:
        /* <DEDUP_REMOVED lines=13> */
.L_x_13182:
[----:B------:R-:W-:Y:S05]  /*16eb0*/  BSYNC B0 ;  /* 0x0000000000007941 */ /* 0x000fea0003800000 */
.L_x_13181:
        /* <DEDUP_REMOVED lines=8> */
.L_x_13184:
[----:B------:R-:W-:Y:S05]  /*16f40*/  BSYNC B0 ;  /* 0x0000000000007941 */ /* 0x000fea0003800000 */
.L_x_13183:
[----:B------:R-:W2:Y:S04]  /*16f50*/  LD.E R25, desc[UR44][R2.64] ;  /* 0x0000002c02197980 */ /* 0x000ea8000c101900 */
[----:B------:R-:W2:Y:S01]  /*16f60*/  LDL.64 R14, [R1+0x80] ;  /* 0x00008000010e7983 */ /* 0x000ea20000100a00 */
[----:B------:R-:W-:Y:S05]  /*16f70*/  WARPSYNC.ALL ;  /* 0x0000000000007948 */ /* 0x000fea0003800000 */
[----:B------:R3:W-:Y:S04]  /*16f80*/  STL [R1+0x60], RZ ;  /* 0x000060ff01007387 */ /* 0x0007e80000100800 */
[----:B------:R-:W4:Y:S01]  /*16f90*/  LD.E.64 R20, desc[UR44][R16.64+0x78] ;  /* 0x0000782c10147980 */ /* 0x000f22000c101b00 */
[----:B------:R-:W-:-:S05]  /*16fa0*/  IMAD.MOV.U32 R5, RZ, RZ, 0x1 ;  /* 0x00000001ff057424 */ /* 0x000fca00078e00ff */
[----:B------:R3:W-:Y:S04]  /*16fb0*/  STL [R1+0x60], R5 ;  /* 0x0000600501007387 */ /* 0x0007e80000100800 */
[----:B------:R-:W3:Y:S04]  /*16fc0*/  LD.E.64 R8, desc[UR44][R16.64+0x78] ;  /* 0x0000782c10087980 */ /* 0x000ee8000c101b00 */
[----:B------:R0:W-:Y:S04]  /*16fd0*/  STL [R1+0x60], R5 ;  /* 0x0000600501007387 */ /* 0x0001e80000100800 */
[----:B-1---5:R-:W3:Y:S01]  /*16fe0*/  LD.E.64 R10, desc[UR44][R16.64+0x78] ;  /* 0x0000782c100a7980 */ /* 0x022ee2000c101b00 */
        /* <DEDUP_REMOVED lines=49> */
.L_x_13187:
[----:B------:R-:W-:Y:S05]  /*17300*/  BSYNC B0 ;  /* 0x0000000000007941 */ /* 0x000fea0003800000 */
.L_x_13186:
        /* <DEDUP_REMOVED lines=13> */
.L_x_13189:
[----:B------:R-:W-:Y:S05]  /*173e0*/  BSYNC B0 ;  /* 0x0000000000007941 */ /* 0x000fea0003800000 */
.L_x_13188:
        /* <DEDUP_REMOVED lines=8> */
.L_x_13191:
[----:B------:R-:W-:Y:S05]  /*17470*/  BSYNC B0 ;  /* 0x0000000000007941 */ /* 0x000fea0003800000 */
.L_x_13190:
        /* <DEDUP_REMOVED lines=175> */
[----:B------:R-:W0:Y:S01]  /*17f70*/  S2R R72, SR_TID.X ;  /* 0x0000000000487919 */ /* 0x000e220000002100 */
[----:B------:R1:W-:Y:S04]  /*17f80*/  STL [R1+0x70], R5 ;  /* 0x0000700501007387 */ /* 0x0003e80000100800 */
[----:B------:R1:W-:Y:S01]  /*17f90*/  STL [R1+0x70], R5 ;  /* 0x0000700501007387 */ /* 0x0003e20000100800 */
[----:B------:R-:W-:-:S02]  /*17fa0*/  WARPGROUP.DEPBAR.LE gsb0, 0x0 ;  /* 0x00008000000079c5 */ /* 0x000fc40000010000 */
        /* <DEDUP_REMOVED lines=27> */
.L_x_13194:
[----:B------:R-:W-:Y:S05]  /*18160*/  BSYNC B0 ;  /* 0x0000000000007941 */ /* 0x000fea0003800000 */
.L_x_13193:
[----:B------:R-:W2:Y:S04]  /*18170*/  LD.E.64 R6, desc[UR44][R18.64+0x20] ;  /* 0x0000202c12067980 */ /* 0x000ea8000c101b00 */
[----:B------:R-:W3:Y:S01]  /*18180*/  LD.E R9, desc[UR44][R18.64+0xc] ;  /* 0x00000c2c12097980 */ /* 0x000ee2000c101900 */
[----:B--2---:R-:W-:-:S05]  /*18190*/  MOV R7, R6 ;  /* 0x0000000600077202 */ /* 0x004fca0000000f00 */
[----:B-----5:R-:W-:-:S05]  /*181a0*/  IMAD R8, R8, 0x8, R7 ;  /* 0x0000000808087824 */ /* 0x020fca00078e0207 */
[----:B---3--:R-:W-:-:S04]  /*181b0*/  PRMT R8, R9, 0x654, R8 ;  /* 0x0000065409087816 */ /* 0x008fc80000000008 */
[----:B------:R0:W-:Y:S01]  /*181c0*/  SYNCS.ARRIVE.TRANS64.RED.A1T0 RZ, [R8+URZ], RZ ;  /* 0x000000ff08ff79a7 */ /* 0x0001e2000810043f */
[----:B------:R-:W2:Y:S04]  /*181d0*/  LDL.64 R6, [R1+0x150] ;  /* 0x0001500001067983 */ /* 0x000ea80000100a00 */
[----:B--2---:R-:W2:Y:S04]  /*181e0*/  LD.E R12, desc[UR44][R6.64] ;  /* 0x0000002c060c7980 */ /* 0x004ea8000c101900 */
[----:B------:R-:W3:Y:S01]  /*181f0*/  LD.E.64 R6, desc[UR44][R16.64+0x210] ;  /* 0x0002102c10067980 */ /* 0x000ee2000c101b00 */
[----:B------:R-:W-:-:S04]  /*18200*/  UIADD3 UR4, UP0, UR37, 0x210, URZ ;  /* 0x0000021025047890 */ /* 0x000fc8000ff1e03f */
[----:B------:R-:W-:Y:S02]  /*18210*/  ULOP3.LUT UR4, UR4, 0x4, URZ, 0xfc, !UPT ;  /* 0x0000000404047892 */ /* 0x000fe4000f8efc3f */
[----:B------:R-:W-:Y:S01]  /*18220*/  UIADD3.X UR5, URZ, UR36, URZ, UP0, !UPT ;  /* 0x000000243f057290 */ /* 0x000fe200087fe43f */
        /* <DEDUP_REMOVED lines=23> */
[----:B---3--:R-:W-:Y:S01]  /*183a0*/  FMNMX.FTZ R13, R11, R6, !PT ;  /* 0x000000060b0d7209 */ /* 0x008fe20007810000 */
[-C--:B------:R-:W-:Y:S01]  /*183b0*/  FMUL.FTZ R47, R49, R12.reuse ;  /* 0x0000000c312f7220 */ /* 0x080fe20000410000 */
[-C--:B0-----:R-:W-:Y:S01]  /*183c0*/  FMUL.FTZ R8, R26, R12.reuse ;  /* 0x0000000c1a087220 */ /* 0x081fe20000410000 */
        /* <DEDUP_REMOVED lines=68> */
[-C--:B------:R-:W-:Y:S01]  /*18810*/  FMUL.FTZ R52, R59, R12.reuse ;  /* 0x0000000c3b347220 */ /* 0x080fe20000410000 */
[----:B------:R-:W-:-:S05]  /*18820*/  FMUL.FTZ R59, R66, R12 ;  /* 0x0000000c423b7220 */ /* 0x000fca0000410000 */
        /* <DEDUP_REMOVED lines=12> */
[----:B------:R-:W-:-:S06]  /*188f0*/  FMUL.FTZ R54, R62, R12 ;  /* 0x0000000c3e367220 */ /* 0x000fcc0000410000 */
        /* <DEDUP_REMOVED lines=8> */
[----:B0-----:R-:W-:Y:S01]  /*18980*/  FMNMX.FTZ R62, R38, R13, !PT ;  /* 0x0000000d263e7209 */ /* 0x001fe20007810000 */
[----:B------:R-:W-:Y:S06]  /*18990*/  ST.E desc[UR44][R16.64+0x210], R25 ;  /* 0x0002101910007985 */ /* 0x000fec000c10192c */
[----:B------:R-:W0:Y:S01]  /*189a0*/  MUFU.TANH R42, R42 ;  /* 0x0000002a002a7308 */ /* 0x000e220000002400 */
[----:B-1----:R-:W-:-:S07]  /*189b0*/  FMNMX.FTZ R13, R39, R62, !PT ;  /* 0x0000003e270d7209 */ /* 0x002fce0007810000 */
[----:B------:R-:W1:Y:S01]  /*189c0*/  MUFU.TANH R41, R41 ;  /* 0x0000002900297308 */ /* 0x000e620000002400 */
[----:B---3--:R-:W-:Y:S02]  /*189d0*/  FMNMX.FTZ R13, R40, R13, !PT ;  /* 0x0000000d280d7209 */ /* 0x008fe40007810000 */
[----:B--2---:R-:W-:-:S05]  /*189e0*/  FMNMX.FTZ R68, R25, R68, !PT ;  /* 0x0000004419447209 */ /* 0x004fca0007810000 */
[----:B------:R-:W2:Y:S01]  /*189f0*/  MUFU.TANH R43, R43 ;  /* 0x0000002b002b7308 */ /* 0x000ea20000002400 */
[----:B0-----:R-:W-:Y:S01]  /*18a00*/  FMNMX.FTZ R62, R42, R13, !PT ;  /* 0x0000000d2a3e7209 */ /* 0x001fe20007810000 */
[----:B------:R-:W0:Y:S06]  /*18a10*/  SHFL.BFLY PT, R33, R68, 0x1, 0x1f ;  /* 0x0c201f0044217f89 */ /* 0x000e2c00000e0000 */
[----:B------:R-:W3:Y:S01]  /*18a20*/  MUFU.TANH R44, R44 ;  /* 0x0000002c002c7308 */ /* 0x000ee20000002400 */
[----:B-1----:R-:W-:-:S07]  /*18a30*/  FMNMX.FTZ R62, R41, R62, !PT ;  /* 0x0000003e293e7209 */ /* 0x002fce0007810000 */
[----:B------:R-:W1:Y:S01]  /*18a40*/  MUFU.TANH R45, R45 ;  /* 0x0000002d002d7308 */ /* 0x000e620000002400 */
[----:B--2---:R-:W-:Y:S01]  /*18a50*/  FMNMX.FTZ R13, R43, R62, !PT ;  /* 0x0000003e2b0d7209 */ /* 0x004fe20007810000 */
[----:B------:R-:W-:-:S06]  /*18a60*/  FMUL.FTZ R62, R70, R12 ;  /* 0x0000000c463e7220 */ /* 0x000fcc0000410000 */
[----:B------:R-:W2:Y:S01]  /*18a70*/  MUFU.TANH R52, R52 ;  /* 0x0000003400347308 */ /* 0x000ea20000002400 */
[----:B---3--:R-:W-:Y:S02]  /*18a80*/  FMNMX.FTZ R66, R44, R13, !PT ;  /* 0x0000000d2c427209 */ /* 0x008fe40007810000 */
[----:B0-----:R-:W-:-:S05]  /*18a90*/  FMNMX.FTZ R33, R68, R33, !PT ;  /* 0x0000002144217209 */ /* 0x001fca0007810000 */
        /* <DEDUP_REMOVED lines=12> */
[----:B------:R-:W-:-:S03]  /*18b60*/  IMAD.U32 R12, RZ, RZ, UR4 ;  /* 0x00000004ff0c7e24 */ /* 0x000fc6000f8e00ff */
[----:B-1----:R-:W-:Y:S01]  /*18b70*/  FMNMX.FTZ R66, R62, R13, !PT ;  /* 0x0000000d3e427209 */ /* 0x002fe20007810000 */
[----:B------:R-:W-:-:S03]  /*18b80*/  IMAD.U32 R13, RZ, RZ, UR5 ;  /* 0x00000005ff0d7e24 */ /* 0x000fc6000f8e00ff */
[----:B--2---:R-:W-:-:S05]  /*18b90*/  FMNMX.FTZ R31, R63, R66, !PT ;  /* 0x000000423f1f7209 */ /* 0x004fca0007810000 */
        /* <DEDUP_REMOVED lines=11> */
[----:B------:R-:W4:Y:S04]  /*18c50*/  LD.E R68, desc[UR44][R16.64+0x224] ;  /* 0x0002242c10447980 */ /* 0x000f28000c101900 */
[----:B------:R-:W4:Y:S01]  /*18c60*/  LD.E R66, desc[UR44][R16.64+0x240] ;  /* 0x0002402c10427980 */ /* 0x000f22000c101900 */
[----:B------:R-:W-:Y:S01]  /*18c70*/  FADD.FTZ R74, R7, -R70 ;  /* 0x80000046074a7221 */ /* 0x000fe20000010000 */
[----:B------:R-:W-:-:S04]  /*18c80*/  UIADD3 UR4, UP0, UR37, 0x240, URZ ;  /* 0x0000024025047890 */ /* 0x000fc8000ff1e03f */
[----:B------:R-:W-:Y:S02]  /*18c90*/  ULOP3.LUT UR6, UR4, 0x4, URZ, 0xfc, !UPT ;  /* 0x0000000404067892 */ /* 0x000fe4000f8efc3f */
[----:B------:R-:W-:Y:S01]  /*18ca0*/  UIADD3.X UR5, URZ, UR36, URZ, UP0, !UPT ;  /* 0x000000243f057290 */ /* 0x000fe200087fe43f */
[----:B--2---:R-:W-:-:S04]  /*18cb0*/  FADD.FTZ R6, R6, -R69 ;  /* 0x8000004506067221 */ /* 0x004fc80000010000 */
[-C--:B---3--:R-:W-:Y:S01]  /*18cc0*/  FMUL.FTZ R6, R6, R65.reuse ;  /* 0x0000004106067220 */ /* 0x088fe20000410000 */
[----:B0-----:R-:W-:-:S03]  /*18cd0*/  FMUL.FTZ R12, R69, R65 ;  /* 0x00000041450c7220 */ /* 0x001fc60000410000 */
[----:B------:R0:W-:Y:S01]  /*18ce0*/  MUFU.EX2 R7, R6 ;  /* 0x0000000600077308 */ /* 0x0001e20000000800 */
[-CC-:B------:R-:W-:Y:S01]  /*18cf0*/  FFMA.FTZ R160, R11, R65.reuse, -R12.reuse ;  /* 0x000000410ba07223 */ /* 0x180fe2000001080c */
[-CC-:B------:R-:W-:Y:S01]  /*18d00*/  FFMA.FTZ R176, R36, R65.reuse, -R12.reuse ;  /* 0x0000004124b07223 */ /* 0x180fe2000001080c */
[----:B------:R-:W-:Y:S01]  /*18d10*/  FMUL.FTZ R25, R65, R74 ;  /* 0x0000004a41197220 */ /* 0x000fe20000410000 */
[-C--:B0-----:R-:W-:Y:S01]  /*18d20*/  FMUL.FTZ R6, R70, R65.reuse ;  /* 0x0000004146067220 */ /* 0x081fe20000410000 */
[----:B------:R-:W-:-:S03]  /*18d30*/  FFMA.FTZ R37, R10, R65, -R12 ;  /* 0x000000410a257223 */ /* 0x000fc6000001080c */
[-CC-:B------:R-:W-:Y:S01]  /*18d40*/  FFMA.FTZ R36, R8, R65.reuse, -R6.reuse ;  /* 0x0000004108247223 */ /* 0x180fe20000010806 */
[-C--:B------:R-:W-:Y:S01]  /*18d50*/  FFMA.FTZ R161, R9, R65.reuse, -R6 ;  /* 0x0000004109a17223 */ /* 0x080fe20000010806 */
[----:B------:R-:W4:Y:S01]  /*18d60*/  MUFU.EX2 R160, R160 ;  /* 0x000000a000a07308 */ /* 0x000f220000000800 */
[-CC-:B------:R-:W-:Y:S01]  /*18d70*/  FFMA.FTZ R168, R29, R65.reuse, -R12.reuse ;  /* 0x000000411da87223 */ /* 0x180fe2000001080c */
[-CC-:B------:R-:W-:Y:S01]  /*18d80*/  FFMA.FTZ R35, R15, R65.reuse, -R12.reuse ;  /* 0x000000410f237223 */ /* 0x180fe2000001080c */
[-C--:B------:R-:W-:Y:S01]  /*18d90*/  FFMA.FTZ R29, R34, R65.reuse, -R12 ;  /* 0x00000041221d7223 */ /* 0x080fe2000001080c */
[----:B------:R-:W-:-:S04]  /*18da0*/  FFMA.FTZ R34, R14, R65, -R6 ;  /* 0x000000410e227223 */ /* 0x000fc80000010806 */
[----:B------:R-:W-:Y:S01]  /*18db0*/  MUFU.EX2 R25, R25 ;  /* 0x0000001900197308 */ /* 0x000fe20000000800 */
[-C--:B------:R-:W-:Y:S01]  /*18dc0*/  FFMA.FTZ R162, R20, R65.reuse, -R12 ;  /* 0x0000004114a27223 */ /* 0x080fe2000001080c */
[----:B------:R-:W-:-:S06]  /*18dd0*/  FFMA.FTZ R163, R18, R65, -R6 ;  /* 0x0000004112a37223 */ /* 0x000fcc0000010806 */
[----:B------:R-:W0:Y:S01]  /*18de0*/  MUFU.EX2 R36, R36 ;  /* 0x0000002400247308 */ /* 0x000e220000000800 */
[----:B------:R-:W-:-:S07]  /*18df0*/  FFMA.FTZ R170, R32, R65, -R12 ;  /* 0x0000004120aa7223 */ /* 0x000fce000001080c */
[----:B------:R-:W1:Y:S01]  /*18e00*/  MUFU.EX2 R37, R37 ;  /* 0x0000002500257308 */ /* 0x000e620000000800 */
[-C--:B------:R-:W-:Y:S01]  /*18e10*/  FFMA.FTZ R33, R21, R65.reuse, -R12 ;  /* 0x0000004115217223 */ /* 0x080fe2000001080c */
[----:B------:R-:W-:-:S06]  /*18e20*/  FFMA.FTZ R32, R19, R65, -R6 ;  /* 0x0000004113207223 */ /* 0x000fcc0000010806 */
[----:B------:R-:W2:Y:S01]  /*18e30*/  MUFU.EX2 R161, R161 ;  /* 0x000000a100a17308 */ /* 0x000ea20000000800 */
[----:B------:R-:W-:-:S07]  /*18e40*/  FFMA.FTZ R169, R24, R65, -R6 ;  /* 0x0000004118a97223 */ /* 0x000fce0000010806 */
[----:B------:R-:W3:Y:S08]  /*18e50*/  MUFU.EX2 R35, R35 ;  /* 0x0000002300237308 */ /* 0x000ef00000000800 */
[----:B------:R-:W3:Y:S01]  /*18e60*/  MUFU.EX2 R34, R34 ;  /* 0x0000002200227308 */ /* 0x000ee20000000800 */
[----:B----4-:R-:W-:Y:S01]  /*18e70*/  FFMA.FTZ R8, R7, R67, R160 ;  /* 0x0000004307087223 */ /* 0x010fe200000100a0 */
[----:B------:R-:W-:Y:S01]  /*18e80*/  FFMA.FTZ R31, R30, R65, -R12 ;  /* 0x000000411e1f7223 */ /* 0x000fe2000001080c */
[----:B0-----:R-:W-:-:S05]  /*18e90*/  FFMA.FTZ R68, R25, R68, R36 ;  /* 0x0000004419447223 */ /* 0x001fca0000010024 */
        /* <DEDUP_REMOVED lines=21> */
[-C--:B------:R-:W-:Y:S01]  /*18ff0*/  FFMA.FTZ R15, R72, R65.reuse, -R12 ;  /* 0x00000041480f7223 */ /* 0x080fe2000001080c */
[----:B------:R-:W-:-:S06]  /*19000*/  FFMA.FTZ R179, R39, R65, -R6 ;  /* 0x0000004127b37223 */ /* 0x000fcc0000010806 */
[----:B------:R-:W2:Y:S01]  /*19010*/  MUFU.EX2 R171, R171 ;  /* 0x000000ab00ab7308 */ /* 0x000ea20000000800 */
[----:B---3--:R-:W-:Y:S01]  /*19020*/  FADD.FTZ R10, R168, R11 ;  /* 0x0000000ba80a7221 */ /* 0x008fe20000010000 */
[----:B------:R-:W-:-:S06]  /*19030*/  FADD.FTZ R9, R169, R8 ;  /* 0x00000008a9097221 */ /* 0x000fcc0000010000 */
[----:B------:R-:W3:Y:S01]  /*19040*/  MUFU.EX2 R29, R29 ;  /* 0x0000001d001d7308 */ /* 0x000ee20000000800 */
[-C--:B------:R-:W-:Y:S01]  /*19050*/  FFMA.FTZ R178, R73, R65.reuse, -R12 ;  /* 0x0000004149b27223 */ /* 0x080fe2000001080c */
[----:B------:R-:W-:-:S06]  /*19060*/  FFMA.FTZ R14, R40, R65, -R6 ;  /* 0x00000041280e7223 */ /* 0x000fcc0000010806 */
[----:B------:R-:W3:Y:S01]  /*19070*/  MUFU.EX2 R28, R28 ;  /* 0x0000001c001c7308 */ /* 0x000ee20000000800 */
[----:B0-----:R-:W-:Y:S01]  /*19080*/  FADD.FTZ R11, R31, R10 ;  /* 0x0000000a1f0b7221 */ /* 0x001fe20000010000 */
[----:B----4-:R-:W-:-:S06]  /*19090*/  FADD.FTZ R8, R30, R9 ;  /* 0x000000091e087221 */ /* 0x010fcc0000010000 */
[----:B------:R-:W0:Y:S01]  /*190a0*/  MUFU.EX2 R176, R176 ;  /* 0x000000b000b07308 */ /* 0x000e220000000800 */
[-C--:B------:R-:W-:Y:S01]  /*190b0*/  FFMA.FTZ R225, R46, R65.reuse, -R12 ;  /* 0x000000412ee17223 */ /* 0x080fe2000001080c */
[----:B------:R-:W-:-:S06]  /*190c0*/  FFMA.FTZ R223, R42, R65, -R6 ;  /* 0x000000412adf7223 */ /* 0x000fcc0000010806 */
        /* <DEDUP_REMOVED lines=82> */
[----:B--2---:R-:W-:Y:S01]  /*195f0*/  FADD.FTZ R8, R18, R11 ;  /* 0x0000000b12087221 */ /* 0x004fe20000010000 */
[----:B------:R-:W-:Y:S01]  /*19600*/  FMUL.FTZ R27, R7, R66 ;  /* 0x00000042071b7220 */ /* 0x000fe20000410000 */
[----:B------:R-:W-:Y:S02]  /*19610*/  IMAD.U32 R10, RZ, RZ, UR6 ;  /* 0x00000006ff0a7e24 */ /* 0x000fe4000f8e00ff */
[----:B---3--:R-:W-:Y:S01]  /*19620*/  FADD.FTZ R9, R21, R6 ;  /* 0x0000000615097221 */ /* 0x008fe20000010000 */
[----:B------:R-:W-:Y:S01]  /*19630*/  IMAD.U32 R11, RZ, RZ, UR5 ;  /* 0x00000005ff0b7e24 */ /* 0x000fe2000f8e00ff */
[----:B------:R-:W-:Y:S01]  /*19640*/  ST.E desc[UR44][R16.64+0x240], R27 ;  /* 0x0002401b10007985 */ /* 0x000fe2000c10192c */
[----:B------:R-:W-:-:S03]  /*19650*/  FADD.FTZ R13, R19, R8 ;  /* 0x00000008130d7221 */ /* 0x000fc60000010000 */
[----:B------:R-:W-:Y:S04]  /*19660*/  ST.E desc[UR44][R16.64+0x220], R9 ;  /* 0x0002200910007985 */ /* 0x000fe8000c10192c */
[----:B------:R0:W-:Y:S04]  /*19670*/  ST.E desc[UR44][R16.64+0x224], R13 ;  /* 0x0002240d10007985 */ /* 0x0001e8000c10192c */
[----:B------:R-:W2:Y:S02]  /*19680*/  LD.E R6, desc[UR44][R10.64] ;  /* 0x0000002c0a067980 */ /* 0x000ea4000c101900 */
[----:B--2---:R-:W-:-:S05]  /*19690*/  FMUL.FTZ R39, R7, R6 ;  /* 0x0000000607277220 */ /* 0x004fca0000410000 */
[----:B------:R1:W-:Y:S04]  /*196a0*/  ST.E desc[UR44][R10.64], R39 ;  /* 0x000000270a007985 */ /* 0x0003e8000c10192c */
[----:B------:R-:W0:Y:S04]  /*196b0*/  LD.E R148, desc[UR44][R16.64+0x250] ;  /* 0x0002502c10947980 */ /* 0x000e28000c101900 */
[----:B------:R-:W2:Y:S04]  /*196c0*/  LD.E R150, desc[UR44][R16.64+0x434] ;  /* 0x0004342c10967980 */ /* 0x000ea8000c101900 */
[----:B------:R-:W3:Y:S04]  /*196d0*/  LD.E R146, desc[UR44][R16.64+0x254] ;  /* 0x0002542c10927980 */ /* 0x000ee8000c101900 */
[----:B------:R-:W1:Y:S04]  /*196e0*/  LD.E R144, desc[UR44][R16.64+0x260] ;  /* 0x0002602c10907980 */ /* 0x000e68000c101900 */
        /* <DEDUP_REMOVED lines=62> */
[----:B---3--:R-:W-:-:S03]  /*19ad0*/  FMUL.FTZ R27, R7, R146 ;  /* 0x00000092071b7220 */ /* 0x008fc60000410000 */
[----:B------:R2:W-:Y:S01]  /*19ae0*/  ST.E desc[UR44][R16.64+0x434], R9 ;  /* 0x0004340910007985 */ /* 0x0005e2000c10192c */
[C---:B-1----:R-:W-:Y:S01]  /*19af0*/  FMUL.FTZ R39, R7.reuse, R144 ;  /* 0x0000009007277220 */ /* 0x042fe20000410000 */
[C---:B----4-:R-:W-:Y:S01]  /*19b00*/  FMUL.FTZ R41, R7.reuse, R142 ;  /* 0x0000008e07297220 */ /* 0x050fe20000410000 */
[C---:B------:R-:W-:Y:S01]  /*19b10*/  FMUL.FTZ R43, R7.reuse, R128 ;  /* 0x00000080072b7220 */ /* 0x040fe20000410000 */
[C---:B0-----:R-:W-:Y:S01]  /*19b20*/  FMUL.FTZ R13, R7.reuse, R134 ;  /* 0x00000086070d7220 */ /* 0x041fe20000410000 */
[C---:B--2---:R-:W-:Y:S01]  /*19b30*/  FMUL.FTZ R9, R7.reuse, R136 ;  /* 0x0000008807097220 */ /* 0x044fe20000410000 */
        /* <DEDUP_REMOVED lines=29> */
[C---:B-1----:R-:W-:Y:S01]  /*19d10*/  FMUL.FTZ R41, R7.reuse, R112 ;  /* 0x0000007007297220 */ /* 0x042fe20000410000 */
[C---:B--2---:R-:W-:Y:S01]  /*19d20*/  FMUL.FTZ R43, R7.reuse, R106 ;  /* 0x0000006a072b7220 */ /* 0x044fe20000410000 */
[C---:B---3--:R-:W-:Y:S01]  /*19d30*/  FMUL.FTZ R13, R7.reuse, R102 ;  /* 0x00000066070d7220 */ /* 0x048fe20000410000 */
[C---:B0-----:R-:W-:Y:S01]  /*19d40*/  FMUL.FTZ R9, R7.reuse, R104 ;  /* 0x0000006807097220 */ /* 0x041fe20000410000 */
        /* <DEDUP_REMOVED lines=54> */
[----:B------:R0:W-:Y:S01]  /*1a0b0*/  ST.E desc[UR44][R16.64+0x3a4], R27 ;  /* 0x0003a41b10007985 */ /* 0x0001e2000c10192c */
        /* <DEDUP_REMOVED lines=16> */
[----:B------:R-:W-:Y:S02]  /*1a1c0*/  IMAD.U32 R8, RZ, RZ, UR6 ;  /* 0x00000006ff087e24 */ /* 0x000fe4000f8e00ff */
[----:B---3--:R-:W-:Y:S01]  /*1a1d0*/  FMUL.FTZ R13, R7, R24 ;  /* 0x00000018070d7220 */ /* 0x008fe20000410000 */
[----:B0-----:R-:W-:Y:S01]  /*1a1e0*/  IMAD.U32 R9, RZ, RZ, UR5 ;  /* 0x00000005ff097e24 */ /* 0x001fe2000f8e00ff */
[----:B------:R0:W-:Y:S04]  /*1a1f0*/  ST.E desc[UR44][R16.64+0x3f0], R27 ;  /* 0x0003f01b10007985 */ /* 0x0001e8000c10192c */
        /* <DEDUP_REMOVED lines=8> */
[----:B------:R-:W0:Y:S01]  /*1a280*/  LD.E R12, desc[UR44][R8.64] ;  /* 0x0000002c080c7980 */ /* 0x000e22000c101900 */
[----:B------:R-:W-:Y:S01]  /*1a290*/  ULOP3.LUT UR4, UR4, 0xc, URZ, 0xfc, !UPT ;  /* 0x0000000c04047892 */ /* 0x000fe2000f8efc3f */
[----:B------:R-:W-:-:S05]  /*1a2a0*/  IMAD.U32 R7, RZ, RZ, UR5 ;  /* 0x00000005ff077e24 */ /* 0x000fca000f8e00ff */
[----:B------:R-:W-:Y:S02]  /*1a2b0*/  IMAD.U32 R6, RZ, RZ, UR4 ;  /* 0x00000004ff067e24 */ /* 0x000fe4000f8e00ff */
[----:B0-----:R-:W-:-:S05]  /*1a2c0*/  FMUL.FTZ R27, R25, R12 ;  /* 0x0000000c191b7220 */ /* 0x001fca0000410000 */
[----:B------:R0:W-:Y:S04]  /*1a2d0*/  ST.E desc[UR44][R8.64], R27 ;  /* 0x0000001b08007985 */ /* 0x0001e8000c10192c */
[----:B------:R-:W1:Y:S02]  /*1a2e0*/  LD.E R12, desc[UR44][R6.64] ;  /* 0x0000002c060c7980 */ /* 0x000e64000c101900 */
[----:B-1----:R-:W-:-:S05]  /*1a2f0*/  FMUL.FTZ R13, R25, R12 ;  /* 0x0000000c190d7220 */ /* 0x002fca0000410000 */
[----:B------:R1:W-:Y:S04]  /*1a300*/  ST.E desc[UR44][R6.64], R13 ;  /* 0x0000000d06007985 */ /* 0x0003e8000c10192c */
        /* <DEDUP_REMOVED lines=60> */
[----:B-1----:R-:W2:Y:S04]  /*1a6d0*/  LD.E R13, desc[UR44][R16.64+0x42c] ;  /* 0x00042c2c100d7980 */ /* 0x002ea8000c101900 */
[----:B------:R-:W2:Y:S01]  /*1a6e0*/  LD.E R24, desc[UR44][R16.64+0x438] ;  /* 0x0004382c10187980 */ /* 0x000ea2000c101900 */
[C---:B---3--:R-:W-:Y:S01]  /*1a6f0*/  FMUL.FTZ R93, R25.reuse, R93 ;  /* 0x0000005d195d7220 */ /* 0x048fe20000410000 */
        /* <DEDUP_REMOVED lines=76> */
[C---:B------:R-:W-:Y:S01]  /*1abc0*/  FMUL.FTZ R55, R25.reuse, R42 ;  /* 0x0000002a19377220 */ /* 0x040fe20000410000 */
[C---:B------:R-:W-:Y:S01]  /*1abd0*/  FMUL.FTZ R61, R25.reuse, R44 ;  /* 0x0000002c193d7220 */ /* 0x040fe20000410000 */
[C---:B------:R-:W-:Y:S01]  /*1abe0*/  FMUL.FTZ R41, R25.reuse, R41 ;  /* 0x0000002919297220 */ /* 0x040fe20000410000 */
[C---:B------:R-:W-:Y:S01]  /*1abf0*/  FMUL.FTZ R27, R25.reuse, R27 ;  /* 0x0000001b191b7220 */ /* 0x040fe20000410000 */
[C---:B---3--:R-:W-:Y:S01]  /*1ac00*/  FMUL.FTZ R47, R25.reuse, R40 ;  /* 0x00000028192f7220 */ /* 0x048fe20000410000 */
[C---:B------:R-:W-:Y:S01]  /*1ac10*/  FMUL.FTZ R39, R25.reuse, R39 ;  /* 0x0000002719277220 */ /* 0x040fe20000410000 */
[C---:B-1----:R-:W-:Y:S01]  /*1ac20*/  FMUL.FTZ R49, R25.reuse, R38 ;  /* 0x0000002619317220 */ /* 0x042fe20000410000 */
[----:B0-----:R-:W-:Y:S01]  /*1ac30*/  FMUL.FTZ R43, R25, R26 ;  /* 0x0000001a192b7220 */ /* 0x001fe20000410000 */
        /* <DEDUP_REMOVED lines=49> */
[----:B------:R-:W3:Y:S04]  /*1af50*/  LD.E R43, desc[UR44][R6.64] ;  /* 0x0000002c062b7980 */ /* 0x000ee8000c101900 */
[----:B---3--:R3:W-:Y:S04]  /*1af60*/  ST.E desc[UR44][R6.64], R43 ;  /* 0x0000002b06007985 */ /* 0x0087e8000c10192c */
[----:B------:R-:W4:Y:S04]  /*1af70*/  LD.E R25, desc[UR44][R16.64+0x250] ;  /* 0x0002502c10197980 */ /* 0x000f28000c101900 */
        /* <DEDUP_REMOVED lines=76> */
[----:B------:R-:W-:Y:S04]  /*1b440*/  ST.E desc[UR44][R16.64+0x258], R47 ;  /* 0x0002582f10007985 */ /* 0x000fe8000c10192c */
[----:B------:R1:W-:Y:S04]  /*1b450*/  ST.E desc[UR44][R16.64+0x25c], R27 ;  /* 0x00025c1b10007985 */ /* 0x0003e8000c10192c */
[----:B------:R-:W-:Y:S04]  /*1b460*/  ST.E desc[UR44][R16.64+0x260], R49 ;  /* 0x0002603110007985 */ /* 0x000fe8000c10192c */
[----:B------:R-:W-:Y:S04]  /*1b470*/  ST.E desc[UR44][R16.64+0x264], R51 ;  /* 0x0002643310007985 */ /* 0x000fe8000c10192c */
[----:B------:R1:W-:Y:S04]  /*1b480*/  ST.E desc[UR44][R16.64+0x268], R39 ;  /* 0x0002682710007985 */ /* 0x0003e8000c10192c */
[----:B------:R-:W-:Y:S04]  /*1b490*/  ST.E desc[UR44][R16.64+0x26c], R53 ;  /* 0x00026c3510007985 */ /* 0x000fe8000c10192c */
[----:B--2---:R2:W-:Y:S04]  /*1b4a0*/  ST.E desc[UR44][R16.64+0x270], R41 ;  /* 0x0002702910007985 */ /* 0x0045e8000c10192c */
[----:B------:R-:W-:Y:S04]  /*1b4b0*/  ST.E desc[UR44][R16.64+0x274], R55 ;  /* 0x0002743710007985 */ /* 0x000fe8000c10192c */
[----:B---3--:R3:W-:Y:S04]  /*1b4c0*/  ST.E desc[UR44][R16.64+0x278], R43 ;  /* 0x0002782b10007985 */ /* 0x0087e8000c10192c */
[----:B------:R3:W-:Y:S04]  /*1b4d0*/  ST.E desc[UR44][R16.64+0x27c], R57 ;  /* 0x00027c3910007985 */ /* 0x0007e8000c10192c */
[----:B------:R3:W-:Y:S04]  /*1b4e0*/  ST.E desc[UR44][R16.64+0x280], R59 ;  /* 0x0002803b10007985 */ /* 0x0007e8000c10192c */
[----:B------:R3:W-:Y:S04]  /*1b4f0*/  ST.E desc[UR44][R16.64+0x284], R61 ;  /* 0x0002843d10007985 */ /* 0x0007e8000c10192c */
[----:B------:R3:W-:Y:S04]  /*1b500*/  ST.E desc[UR44][R16.64+0x288], R63 ;  /* 0x0002883f10007985 */ /* 0x0007e8000c10192c */
[----:B------:R3:W-:Y:S04]  /*1b510*/  ST.E desc[UR44][R16.64+0x28c], R65 ;  /* 0x00028c4110007985 */ /* 0x0007e8000c10192c */
[----:B0-----:R-:W4:Y:S04]  /*1b520*/  LD.E R25, desc[UR44][R16.64+0x290] ;  /* 0x0002902c10197980 */ /* 0x001f28000c101900 */
[----:B-1----:R-:W4:Y:S04]  /*1b530*/  LD.E R27, desc[UR44][R16.64+0x298] ;  /* 0x0002982c101b7980 */ /* 0x002f28000c101900 */
        /* <DEDUP_REMOVED lines=76> */
[----:B--2---:R2:W-:Y:S04]  /*1ba00*/  ST.E desc[UR44][R16.64+0x2a8], R41 ;  /* 0x0002a82910007985 */ /* 0x0045e8000c10192c */
[----:B---3--:R3:W-:Y:S04]  /*1ba10*/  ST.E desc[UR44][R16.64+0x2b0], R43 ;  /* 0x0002b02b10007985 */ /* 0x0087e8000c10192c */
        /* <DEDUP_REMOVED lines=77> */
[----:B0-----:R-:W3:Y:S01]  /*1bef0*/  LDL R25, [R1+0x68] ;  /* 0x0000680001197983 */ /* 0x001ee20000100800 */
[----:B------:R-:W-:-:S02]  /*1bf00*/  IMAD R12, R24, 0xc00, R12 ;  /* 0x00000c00180c7824 */ /* 0x000fc400078e020c */
[----:B-1----:R-:W-:Y:S01]  /*1bf10*/  IMAD.MOV.U32 R27, RZ, RZ, R13 ;  /* 0x000000ffff1b7224 */ /* 0x002fe200078e000d */
[----:B------:R-:W-:Y:S01]  /*1bf20*/  F2FP.BF16.F32.PACK_AB R160, R37, R160 ;  /* 0x000000a025a0723e */ /* 0x000fe200000010ff */
[C---:B------:R-:W-:Y:S01]  /*1bf30*/  VIADD R24, R12.reuse, 0x80 ;  /* 0x000000800c187836 */ /* 0x040fe20000000000 */
[----:B------:R-:W-:Y:S01]  /*1bf40*/  F2FP.BF16.F32.PACK_AB R161, R161, R36 ;  /* 0x00000024a1a1723e */ /* 0x000fe200000010ff */
[----:B------:R-:W-:Y:S01]  /*1bf50*/  VIADD R26, R12, 0x100 ;  /* 0x000001000c1a7836 */ /* 0x000fe20000000000 */
[----:B------:R-:W-:Y:S01]  /*1bf60*/  R2UR UR15, R27 ;  /* 0x000000001b0f72ca */ /* 0x000fe200000e0000 */
[----:B------:R-:W3:Y:S01]  /*1bf70*/  LD.E R36, desc[UR44][R16.64+0x270] ;  /* 0x0002702c10247980 */ /* 0x000ee2000c101900 */
[----:B------:R-:W-:Y:S02]  /*1bf80*/  R2UR UR10, R24 ;  /* 0x00000000180a72ca */ /* 0x000fe400000e0000 */
[----:B------:R-:W-:Y:S01]  /*1bf90*/  R2UR UR14, R26 ;  /* 0x000000001a0e72ca */ /* 0x000fe200000e0000 */
[----:B------:R-:W3:Y:S01]  /*1bfa0*/  LD.E R24, desc[UR44][R16.64+0x240] ;  /* 0x0002402c10187980 */ /* 0x000ee2000c101900 */
[----:B------:R-:W-:-:S02]  /*1bfb0*/  F2FP.BF16.F32.PACK_AB R162, R162, R35 ;  /* 0x00000023a2a2723e */ /* 0x000fc400000010ff */
[----:B------:R-:W-:Y:S01]  /*1bfc0*/  F2FP.BF16.F32.PACK_AB R163, R163, R34 ;  /* 0x00000022a3a3723e */ /* 0x000fe200000010ff */
[----:B------:R-:W3:Y:S01]  /*1bfd0*/  LD.E R35, desc[UR44][R16.64+0x26c] ;  /* 0x00026c2c10237980 */ /* 0x000ee2000c101900 */
[----:B------:R-:W-:Y:S02]  /*1bfe0*/  F2FP.BF16.F32.PACK_AB R168, R168, R33 ;  /* 0x00000021a8a8723e */ /* 0x000fe400000010ff */
[----:B------:R-:W-:Y:S01]  /*1bff0*/  F2FP.BF16.F32.PACK_AB R169, R169, R32 ;  /* 0x00000020a9a9723e */ /* 0x000fe200000010ff */
[----:B------:R-:W3:Y:S01]  /*1c000*/  LD.E R33, desc[UR44][R16.64+0x264] ;  /* 0x0002642c10217980 */ /* 0x000ee2000c101900 */
[----:B------:R-:W-:Y:S02]  /*1c010*/  F2FP.BF16.F32.PACK_AB R170, R170, R31 ;  /* 0x0000001faaaa723e */ /* 0x000fe400000010ff */
[----:B------:R-:W-:Y:S01]  /*1c020*/  F2FP.BF16.F32.PACK_AB R171, R171, R30 ;  /* 0x0000001eabab723e */ /* 0x000fe200000010ff */
[----:B------:R-:W3:Y:S01]  /*1c030*/  LD.E R31, desc[UR44][R16.64+0x25c] ;  /* 0x00025c2c101f7980 */ /* 0x000ee2000c101900 */
[----:B------:R-:W-:-:S02]  /*1c040*/  F2FP.BF16.F32.PACK_AB R176, R176, R29 ;  /* 0x0000001db0b0723e */ /* 0x000fc400000010ff */
[----:B------:R-:W-:Y:S01]  /*1c050*/  F2FP.BF16.F32.PACK_AB R177, R177, R28 ;  /* 0x0000001cb1b1723e */ /* 0x000fe200000010ff */
        /* <DEDUP_REMOVED lines=9> */
[----:B--2---:R-:W4:Y:S04]  /*1c0f0*/  LD.E R41, desc[UR44][R16.64+0x284] ;  /* 0x0002842c10297980 */ /* 0x004f28000c101900 */
[----:B------:R-:W4:Y:S04]  /*1c100*/  LD.E R42, desc[UR44][R16.64+0x288] ;  /* 0x0002882c102a7980 */ /* 0x000f28000c101900 */
[----:B---3--:R-:W4:Y:S04]  /*1c110*/  LD.E R43, desc[UR44][R16.64+0x28c] ;  /* 0x00028c2c102b7980 */ /* 0x008f28000c101900 */
        /* <DEDUP_REMOVED lines=56> */
[----:B------:R-:W-:Y:S01]  /*1c4a0*/  ISETP.NE.U32.AND P0, PT, R25, RZ, PT ;  /* 0x000000ff1900720c */ /* 0x000fe20003f05070 */
[----:B------:R-:W-:-:S02]  /*1c4b0*/  IMAD.MOV.U32 R25, RZ, RZ, R13 ;  /* 0x000000ffff197224 */ /* 0x000fc400078e000d */
[----:B------:R-:W4:Y:S03]  /*1c4c0*/  LD.E R100, desc[UR44][R16.64+0x370] ;  /* 0x0003702c10647980 */ /* 0x000f26000c101900 */
        /* <DEDUP_REMOVED lines=57> */
[----:B------:R-:W-:Y:S01]  /*1c860*/  VOTEU.ANY UP0, P0 ;  /* 0x00000000003f7886 */ /* 0x000fe20000000100 */
[----:B----4-:R-:W-:-:S11]  /*1c870*/  WARPGROUP.ARRIVE ;  /* 0x00000000000079c5 */ /* 0x010fd60000000000 */
[----:B------:R-:W-:Y:S01]  /*1c880*/  HGMMA.64x256x16.F32.BF16 R24, R160, gdesc[UR4].tnspB, R24, UP0, gsb0 ;  /* 0x43e00004a0187df0 */ /* 0x000fe2000b801818 */
[----:B------:R-:W-:Y:S02]  /*1c890*/  F2FP.BF16.F32.PACK_AB R178, R178, R15 ;  /* 0x0000000fb2b2723e */ /* 0x000fe400000010ff */
[----:B------:R-:W-:Y:S01]  /*1c8a0*/  F2FP.BF16.F32.PACK_AB R179, R14, R179 ;  /* 0x000000b30eb3723e */ /* 0x000fe200000010ff */
        /* <DEDUP_REMOVED lines=816> */
[----:B--2---:R-:W-:Y:S04]  /*1fbb0*/  ST.E desc[UR44][R10.64], R15 ;  /* 0x0000000f0a007985 */ /* 0x004fe8000c10192c */
[----:B------:R-:W2:Y:S04]  /*1fbc0*/  LD.E R19, desc[UR44][R8.64] ;  /* 0x0000002c08137980 */ /* 0x000ea8000c101900 */
[----:B--2---:R1:W-:Y:S04]  /*1fbd0*/  ST.E desc[UR44][R8.64], R19 ;  /* 0x0000001308007985 */ /* 0x0043e8000c10192c */
[----:B------:R-:W2:Y:S04]  /*1fbe0*/  LD.E R21, desc[UR44][R6.64] ;  /* 0x0000002c06157980 */ /* 0x000ea8000c101900 */
[----:B--2---:R2:W-:Y:S04]  /*1fbf0*/  ST.E desc[UR44][R6.64], R21 ;  /* 0x0000001506007985 */ /* 0x0045e8000c10192c */
[----:B0-----:R-:W3:Y:S04]  /*1fc00*/  LD.E R5, desc[UR44][R16.64+0x250] ;  /* 0x0002502c10057980 */ /* 0x001ee8000c101900 */
[----:B-1----:R-:W4:Y:S04]  /*1fc10*/  LD.E R8, desc[UR44][R16.64+0x25c] ;  /* 0x00025c2c10087980 */ /* 0x002f28000c101900 */
[----:B--2---:R-:W2:Y:S04]  /*1fc20*/  LD.E R6, desc[UR44][R16.64+0x254] ;  /* 0x0002542c10067980 */ /* 0x004ea8000c101900 */
        /* <DEDUP_REMOVED lines=121> */
[----:B---3--:R-:W-:Y:S04]  /*203c0*/  ST.E desc[UR44][R16.64+0x250], R5 ;  /* 0x0002500510007985 */ /* 0x008fe8000c10192c */
[----:B--2---:R-:W-:Y:S04]  /*203d0*/  ST.E desc[UR44][R16.64+0x254], R6 ;  /* 0x0002540610007985 */ /* 0x004fe8000c10192c */
        /* <DEDUP_REMOVED lines=130> */
.L_x_13196:
[----:B------:R-:W-:Y:S05]  /*20c00*/  BSYNC B0 ;  /* 0x0000000000007941 */ /* 0x000fea0003800000 */
.L_x_13195:
        /* <DEDUP_REMOVED lines=9> */
.L_x_13178:
[----:B------:R-:W-:-:S13]  /*20ca0*/  ISETP.GE.AND P0, PT, R0, R202, PT ;  /* 0x000000ca0000720c */ /* 0x000fda0003f06270 */
[----:B------:R-:W-:Y:S05]  /*20cb0*/  @!P0 BRA `(.L_x_13198) ;  /* 0x000000b000d08947 */ /* 0x000fea0003800000 */
[----:B------:R0:W5:Y:S02]  /*20cc0*/  LDL.64 R2, [R1+0x158] ;  /* 0x0001580001027983 */ /* 0x0001640000100a00 */
.L_x_13227:
        /* <DEDUP_REMOVED lines=21> */
.L_x_13200:
[----:B------:R-:W-:Y:S05]  /*20e20*/  BSYNC B0 ;  /* 0x0000000000007941 */ /* 0x000fea0003800000 */
.L_x_13199:
        /* <DEDUP_REMOVED lines=13> */
.L_x_13202:
[----:B------:R-:W-:Y:S05]  /*20f00*/  BSYNC B0 ;  /* 0x0000000000007941 */ /* 0x000fea0003800000 */
.L_x_13201:
        /* <DEDUP_REMOVED lines=8> */
.L_x_13204:
[----:B------:R-:W-:Y:S05]  /*20f90*/  BSYNC B0 ;  /* 0x0000000000007941 */ /* 0x000fea0003800000 */
.L_x_13203:
[----:B------:R-:W2:Y:S04]  /*20fa0*/  LD.E R5, desc[UR44][R2.64] ;  /* 0x0000002c02057980 */ /* 0x000ea8000c101900 */
[----:B------:R-:W2:Y:S01]  /*20fb0*/  LDL.64 R14, [R1+0x80] ;  /* 0x00008000010e7983 */ /* 0x000ea20000100a00 */
[----:B------:R-:W-:Y:S05]  /*20fc0*/  WARPSYNC.ALL ;  /* 0x0000000000007948 */ /* 0x000fea0003800000 */
[----:B------:R3:W-:Y:S04]  /*20fd0*/  STL [R1+0x60], RZ ;  /* 0x000060ff01007387 */ /* 0x0007e80000100800 */
[----:B------:R-:W4:Y:S01]  /*20fe0*/  LD.E.64 R20, desc[UR44][R16.64+0x78] ;  /* 0x0000782c10147980 */ /* 0x000f22000c101b00 */
[----:B------:R-:W-:-:S05]  /*20ff0*/  IMAD.MOV.U32 R4, RZ, RZ, 0x1 ;  /* 0x00000001ff047424 */ /* 0x000fca00078e00ff */
[----:B------:R3:W-:Y:S04]  /*21000*/  STL [R1+0x60], R4 ;  /* 0x0000600401007387 */ /* 0x0007e80000100800 */
[----:B-1---5:R-:W3:Y:S04]  /*21010*/  LD.E.64 R8, desc[UR44][R16.64+0x78] ;  /* 0x0000782c10087980 */ /* 0x022ee8000c101b00 */
        /* <DEDUP_REMOVED lines=51> */
.L_x_13207:
[----:B------:R-:W-:Y:S05]  /*21350*/  BSYNC B0 ;  /* 0x0000000000007941 */ /* 0x000fea0003800000 */
.L_x_13206:
        /* <DEDUP_REMOVED lines=13> */
.L_x_13209:
[----:B------:R-:W-:Y:S05]  /*21430*/  BSYNC B0 ;  /* 0x0000000000007941 */ /* 0x000fea0003800000 */
.L_x_13208:
        /* <DEDUP_REMOVED lines=8> */
.L_x_13211:
[----:B------:R-:W-:Y:S05]  /*214c0*/  BSYNC B0 ;  /* 0x0000000000007941 */ /* 0x000fea0003800000 */
.L_x_13210:
        /* <DEDUP_REMOVED lines=177> */
[----:B------:R2:W-:Y:S01]  /*21fe0*/  STL [R1+0x70], R4 ;  /* 0x0000700401007387 */ /* 0x0005e20000100800 */
[----:B------:R-:W-:-:S02]  /*21ff0*/  WARPGROUP.DEPBAR.LE gsb0, 0x0 ;  /* 0x00008000000079c5 */ /* 0x000fc40000010000 */
[----:B------:R-:W-:-:S06]  /*22000*/  WARPGROUP.ARRIVE ;  /* 0x00000000000079c5 */ /* 0x000fcc0000000000 */
[----:B------:R-:W-:Y:S01]  /*22010*/  HGMMA.64x96x16.F32.BF16 R24, gdesc[UR4], R24, gsb0 ;  /* 0x01600000041879f0 */ /* 0x000fe20008001818 */
[----:B------:R2:W-:Y:S01]  /*22020*/  STL [R1+0x70], R4 ;  /* 0x0000700401007387 */ /* 0x0005e20000100800 */
[----:B-1----:R-:W-:-:S03]  /*22030*/  SHF.R.U32.HI R103, RZ, 0x7, R72 ;  /* 0x00000007ff677819 */ /* 0x002fc60000011648 */
        /* <DEDUP_REMOVED lines=16> */
[----:B------:R-:W3:Y:S04]  /*22140*/  LD.E R6, desc[UR44][R18.64] ;  /* 0x0000002c12067980 */ /* 0x000ee8000c101900 */
[----:B------:R2:W5:Y:S01]  /*22150*/  LD.E R5, desc[UR44][R2.64] ;  /* 0x0000002c02057980 */ /* 0x000562000c101900 */
[----:B------:R-:W-:Y:S01]  /*22160*/  BSSY B0, `(.L_x_13213) ;  /* 0x0000005000007945 */ /* 0x000fe20003800000 */
[----:B---3--:R-:W-:-:S04]  /*22170*/  LOP3.LUT R6, R6, 0x1, RZ, 0xfc, !PT ;  /* 0x0000000106067812 */ /* 0x008fc800078efcff */
[----:B------:R-:W-:-:S13]  /*22180*/  ISETP.NE.AND P0, PT, R6, 0x3, PT ;  /* 0x000000030600780c */ /* 0x000fda0003f05270 */
[----:B--2---:R-:W-:Y:S05]  /*22190*/  @!P0 BRA `(.L_x_13214) ;  /* 0x0000000000048947 */ /* 0x004fea0003800000 */
[----:B------:R-:W-:Y:S01]  /*221a0*/  BPT.TRAP 0x1 ;  /* 0x000000040000795c */ /* 0x000fe20000300000 */
.L_x_13214:
[----:B------:R-:W-:Y:S05]  /*221b0*/  BSYNC B0 ;  /* 0x0000000000007941 */ /* 0x000fea0003800000 */
.L_x_13213:
        /* <DEDUP_REMOVED lines=19> */
[-C--:B------:R-:W-:Y:S01]  /*222f0*/  FMUL.FTZ R77, R33, R20.reuse ;  /* 0x00000014214d7220 */ /* 0x080fe20000410000 */
[----:B------:R-:W-:-:S02]  /*22300*/  FMUL.FTZ R33, R47, R20 ;  /* 0x000000142f217220 */ /* 0x000fc40000410000 */
[----:B------:R-:W-:Y:S01]  /*22310*/  LEA.HI R47, R39, R74, RZ, 0x7 ;  /* 0x0000004a272f7211 */ /* 0x000fe200078f38ff */
[-C--:B------:R-:W-:Y:S01]  /*22320*/  FMUL.FTZ R79, R37, R20.reuse ;  /* 0x00000014254f7220 */ /* 0x080fe20000410000 */
[-C--:B------:R-:W-:Y:S01]  /*22330*/  FMUL.FTZ R37, R55, R20.reuse ;  /* 0x0000001437257220 */ /* 0x080fe20000410000 */
[-C--:B-1----:R-:W-:Y:S01]  /*22340*/  FMUL.FTZ R5, R24, R20.reuse ;  /* 0x0000001418057220 */ /* 0x082fe20000410000 */
[----:B------:R-:W-:Y:S01]  /*22350*/  LOP3.LUT R55, R47, 0xffffff80, RZ, 0xc0, !PT ;  /* 0xffffff802f377812 */ /* 0x000fe200078ec0ff */
        /* <DEDUP_REMOVED lines=29> */
[--C-:B------:R-:W-:Y:S01]  /*22530*/  SHF.R.S32.HI R58, RZ, 0x2, R59.reuse ;  /* 0x00000002ff3a7819 */ /* 0x100fe2000001143b */
[----:B------:R-:W-:Y:S01]  /*22540*/  FMUL.FTZ R54, R61, R20 ;  /* 0x000000143d367220 */ /* 0x000fe20000410000 */
[----:B------:R-:W-:-:S02]  /*22550*/  SHF.R.S32.HI R55, RZ, 0x1f, R59 ;  /* 0x0000001fff377819 */ /* 0x000fc4000001143b */
[----:B------:R-:W-:Y:S02]  /*22560*/  LOP3.LUT R61, R48, 0xfffffffc, RZ, 0xc0, !PT ;  /* 0xfffffffc303d7812 */ /* 0x000fe400078ec0ff */
[----:B------:R-:W-:Y:S02]  /*22570*/  LEA.HI R55, R55, R58, RZ, 0x3 ;  /* 0x0000003a37377211 */ /* 0x000fe400078f18ff */
[----:B------:R-:W-:Y:S01]  /*22580*/  SHF.R.S32.HI R48, RZ, 0x7, R47 ;  /* 0x00000007ff307819 */ /* 0x000fe2000001142f */
[----:B------:R-:W-:Y:S01]  /*22590*/  IMAD.IADD R74, R74, 0x1, -R61 ;  /* 0x000000014a4a7824 */ /* 0x000fe200078e0a3d */
[----:B------:R-:W-:Y:S02]  /*225a0*/  LOP3.LUT R61, R55, 0xfffffff8, RZ, 0xc0, !PT ;  /* 0xfffffff8373d7812 */ /* 0x000fe400078ec0ff */
[----:B------:R-:W-:Y:S02]  /*225b0*/  LEA.HI R57, R57, R56, RZ, 0x5 ;  /* 0x0000003839397211 */ /* 0x000fe400078f28ff */
[----:B------:R-:W-:Y:S01]  /*225c0*/  LEA.HI R47, R47, R48, RZ, 0x1 ;  /* 0x000000302f2f7211 */ /* 0x000fe200078f08ff */
[----:B------:R-:W-:-:S02]  /*225d0*/  IMAD.IADD R61, R58, 0x1, -R61 ;  /* 0x000000013a3d7824 */ /* 0x000fc400078e0a3d */
[-C--:B------:R-:W-:Y:S01]  /*225e0*/  FMUL.FTZ R78, R36, R20.reuse ;  /* 0x00000014244e7220 */ /* 0x080fe20000410000 */
[----:B------:R-:W-:Y:S01]  /*225f0*/  SHF.R.S32.HI R58, RZ, 0x5, R57 ;  /* 0x00000005ff3a7819 */ /* 0x000fe20000011439 */
[-C--:B------:R-:W-:Y:S01]  /*22600*/  FMUL.FTZ R36, R50, R20.reuse ;  /* 0x0000001432247220 */ /* 0x080fe20000410000 */
[-C--:B------:R-:W-:Y:S01]  /*22610*/  FMUL.FTZ R50, R53, R20.reuse ;  /* 0x0000001435327220 */ /* 0x080fe20000410000 */
[----:B------:R-:W-:Y:S01]  /*22620*/  LOP3.LUT R47, R47, 0x3fffffe, RZ, 0xc0, !PT ;  /* 0x03fffffe2f2f7812 */ /* 0x000fe200078ec0ff */
[----:B------:R-:W-:Y:S01]  /*22630*/  FMUL.FTZ R53, R60, R20 ;  /* 0x000000143c357220 */ /* 0x000fe20000410000 */
        /* <DEDUP_REMOVED lines=11> */
[----:B------:R-:W-:Y:S02]  /*226f0*/  @P0 SHF.R.U32.HI R6, RZ, R72, R61 ;  /* 0x00000048ff060219 */ /* 0x000fe4000001163d */
[----:B------:R-:W-:Y:S01]  /*22700*/  LOP3.LUT R59, R59, 0x7ffffffc, RZ, 0xc0, !PT ;  /* 0x7ffffffc3b3b7812 */ /* 0x000fe200078ec0ff */
[----:B------:R-:W-:Y:S02]  /*22710*/  IMAD.MOV.U32 R61, RZ, RZ, -0x60 ;  /* 0xffffffa0ff3d7424 */ /* 0x000fe400078e00ff */
[----:B------:R-:W1:Y:S01]  /*22720*/  SHFL.IDX PT, R64, R6, RZ, 0x1c1f ;  /* 0x001c1fff06407589 */ /* 0x000e6200000e0000 */
        /* <DEDUP_REMOVED lines=11> */
[----:B------:R-:W-:Y:S01]  /*227e0*/  FMUL.FTZ R20, R71, R20 ;  /* 0x0000001447147220 */ /* 0x000fe20000410000 */
[----:B------:R-:W2:Y:S01]  /*227f0*/  MUFU.TANH R5, R5 ;  /* 0x0000000500057308 */ /* 0x000ea20000002400 */
[----:B------:R-:W-:Y:S01]  /*22800*/  IMAD R59, R59, -0x2, R60 ;  /* 0xfffffffe3b3b7824 */ /* 0x000fe200078e023c */
[----:B------:R-:W-:-:S06]  /*22810*/  LOP3.LUT R61, RZ, R10, RZ, 0x33, !PT ;  /* 0x0000000aff3d7212 */ /* 0x000fcc00078e33ff */
[----:B------:R-:W3:Y:S01]  /*22820*/  MUFU.TANH R21, R21 ;  /* 0x0000001500157308 */ /* 0x000ee20000002400 */
[----:B------:R-:W-:-:S07]  /*22830*/  IADD3 R60, -R8, R59, R9 ;  /* 0x0000003b083c7210 */ /* 0x000fce0007ffe109 */
        /* <DEDUP_REMOVED lines=47> */
[----:B------:R-:W-:Y:S02]  /*22b30*/  IMAD.IADD R61, R60, 0x1, R61 ;  /* 0x000000013c3d7824 */ /* 0x000fe400078e023d */
[----:B------:R-:W-:Y:S02]  /*22b40*/  IMAD R63, R0, -0x60, R12 ;  /* 0xffffffa0003f7824 */ /* 0x000fe400078e020c */
[----:B------:R-:W-:Y:S02]  /*22b50*/  VIADD R66, R59, 0xffffffff ;  /* 0xffffffff3b427836 */ /* 0x000fe40000000000 */
        /* <DEDUP_REMOVED lines=13> */
.L_x_13218:
[----:B------:R-:W-:-:S13]  /*22c30*/  ISETP.NE.AND P0, PT, R13, 0x1, PT ;  /* 0x000000010d00780c */ /* 0x000fda0003f05270 */
[----:B------:R-:W-:-:S05]  /*22c40*/  @P0 IMAD.HI.U32 R60, R10, R14, RZ ;  /* 0x0000000e0a3c0227 */ /* 0x000fca00078e00ff */
[----:B------:R-:W-:-:S07]  /*22c50*/  @P0 SHF.R.U32.HI R10, RZ, R15, R60 ;  /* 0x0000000fff0a0219 */ /* 0x000fce000001163c */
.L_x_13219:
[----:B------:R-:W-:Y:S05]  /*22c60*/  BSYNC B1 ;  /* 0x0000000000017941 */ /* 0x000fea0003800000 */
.L_x_13217:
[----:B------:R-:W-:-:S05]  /*22c70*/  IMAD R10, R10, R13, R66 ;  /* 0x0000000d0a0a7224 */ /* 0x000fca00078e0242 */
[----:B------:R-:W-:Y:S02]  /*22c80*/  VIMNMX R59, R59, R10, !PT ;  /* 0x0000000a3b3b7248 */ /* 0x000fe40007fe0100 */
[----:B------:R-:W-:-:S07]  /*22c90*/  VIADDMNMX R12, R10, R13, R12, PT ;  /* 0x0000000d0a0c7246 */ /* 0x000fce000380010c */
.L_x_13216:
[----:B------:R-:W-:Y:S05]  /*22ca0*/  BSYNC B0 ;  /* 0x0000000000007941 */ /* 0x000fea0003800000 */
.L_x_13215:
[C---:B------:R-:W-:Y:S01]  /*22cb0*/  ISETP.GE.AND P0, PT, R63.reuse, 0x2, PT ;  /* 0x000000023f00780c */ /* 0x040fe20003f06270 */
[----:B------:R-:W1:Y:S01]  /*22cc0*/  SHFL.IDX PT, R6, R6, 0x1, 0x1c1f ;  /* 0x003c1f0006067f89 */ /* 0x000e6200000e0000 */
        /* <DEDUP_REMOVED lines=12> */
[----:B------:R-:W-:Y:S01]  /*22d90*/  ISETP.GE.AND P2, PT, R63, 0x11, PT ;  /* 0x000000113f00780c */ /* 0x000fe20003f46270 */
[----:B-1----:R-:W-:Y:S01]  /*22da0*/  IMAD.IADD R64, R61, 0x1, R6 ;  /* 0x000000013d407824 */ /* 0x002fe200078e0206 */
[----:B0-----:R-:W-:Y:S02]  /*22db0*/  FSEL R75, R75, -INF , !P0 ;  /* 0xff8000004b4b7808 */ /* 0x001fe40004000000 */
        /* <DEDUP_REMOVED lines=113> */
.L_x_13223:
[----:B------:R-:W-:-:S13]  /*234d0*/  ISETP.NE.AND P6, PT, R13, 0x1, PT ;  /* 0x000000010d00780c */ /* 0x000fda0003fc5270 */
[----:B------:R-:W-:-:S05]  /*234e0*/  @P6 IMAD.HI.U32 R14, R8, R14, RZ ;  /* 0x0000000e080e6227 */ /* 0x000fca00078e00ff */
[----:B------:R-:W-:-:S07]  /*234f0*/  @P6 SHF.R.U32.HI R8, RZ, R15, R14 ;  /* 0x0000000fff086219 */ /* 0x000fce000001160e */
.L_x_13224:
[----:B------:R-:W-:Y:S05]  /*23500*/  BSYNC B1 ;  /* 0x0000000000017941 */ /* 0x000fea0003800000 */
.L_x_13222:
[----:B------:R-:W-:-:S05]  /*23510*/  IMAD R7, R8, R13, R66 ;  /* 0x0000000d08077224 */ /* 0x000fca00078e0242 */
[----:B------:R-:W-:Y:S02]  /*23520*/  VIADDMNMX R12, R7, R13, R12, PT ;  /* 0x0000000d070c7246 */ /* 0x000fe4000380010c */
[----:B------:R-:W-:-:S07]  /*23530*/  VIMNMX R64, R64, R7, !PT ;  /* 0x0000000740407248 */ /* 0x000fce0007fe0100 */
.L_x_13221:
[----:B------:R-:W-:Y:S05]  /*23540*/  BSYNC B0 ;  /* 0x0000000000007941 */ /* 0x000fea0003800000 */
.L_x_13220:
[----:B------:R-:W2:Y:S01]  /*23550*/  LD.E.64 R6, desc[UR44][R16.64+0x210] ;  /* 0x0002102c10067980 */ /* 0x000ea2000c101b00 */
        /* <DEDUP_REMOVED lines=74> */
[----:B------:R-:W-:Y:S02]  /*23a00*/  ISETP.GT.AND P1, PT, R64, 0x49, !P1 ;  /* 0x000000494000780c */ /* 0x000fe40004f24270 */
        /* <DEDUP_REMOVED lines=40> */
[----:B------:R-:W-:-:S04]  /*23c90*/  FMNMX.FTZ R9, R38, R9, !PT ;  /* 0x0000000926097209 */ /* 0x000fc80007810000 */
[----:B------:R-:W-:Y:S02]  /*23ca0*/  FMNMX.FTZ R9, R18, R9, !PT ;  /* 0x0000000912097209 */ /* 0x000fe40007810000 */
[----:B------:R-:W-:Y:S02]  /*23cb0*/  ISETP.LT.OR P0, PT, R12, 0x49, P0 ;  /* 0x000000490c00780c */ /* 0x000fe40000701670 */
[----:B------:R-:W-:Y:S02]  /*23cc0*/  FMNMX.FTZ R8, R42, R9, !PT ;  /* 0x000000092a087209 */ /* 0x000fe40007810000 */
[----:B0-----:R-:W-:Y:S02]  /*23cd0*/  FMNMX.FTZ R32, R19, R32, !PT ;  /* 0x0000002013207209 */ /* 0x001fe40007810000 */
[----:B------:R-:W-:Y:S02]  /*23ce0*/  ISETP.LT.OR P1, PT, R12, 0x4a, P1 ;  /* 0x0000004a0c00780c */ /* 0x000fe40000f21670 */
[----:B------:R-:W-:Y:S01]  /*23cf0*/  FSEL R40, R40, -INF , !P0 ;  /* 0xff80000028287808 */ /* 0x000fe20004000000 */
[----:B------:R-:W0:Y:S01]  /*23d00*/  SHFL.BFLY PT, R29, R32, 0x1, 0x1f ;  /* 0x0c201f00201d7f89 */ /* 0x000e2200000e0000 */
[----:B------:R-:W-:-:S02]  /*23d10*/  FMNMX.FTZ R9, R41, R8, !PT ;  /* 0x0000000829097209 */ /* 0x000fc40007810000 */
[----:B------:R-:W-:Y:S02]  /*23d20*/  ISETP.LT.OR P2, PT, R12, 0x51, P2 ;  /* 0x000000510c00780c */ /* 0x000fe40001741670 */
[----:B------:R-:W-:Y:S02]  /*23d30*/  FSEL R39, R39, -INF , !P1 ;  /* 0xff80000027277808 */ /* 0x000fe40004800000 */
[----:B------:R-:W-:Y:S02]  /*23d40*/  FMNMX.FTZ R8, R40, R9, !PT ;  /* 0x0000000928087209 */ /* 0x000fe40007810000 */
[----:B------:R-:W-:Y:S02]  /*23d50*/  ISETP.GT.AND P4, PT, R64, 0x58, !P4 ;  /* 0x000000584000780c */ /* 0x000fe40006784270 */
[----:B------:R-:W-:Y:S02]  /*23d60*/  ISETP.LT.OR P3, PT, R12, 0x52, P3 ;  /* 0x000000520c00780c */ /* 0x000fe40001f61670 */
[----:B------:R-:W-:-:S02]  /*23d70*/  FSEL R47, R47, -INF , !P2 ;  /* 0xff8000002f2f7808 */ /* 0x000fc40005000000 */
[----:B------:R-:W-:Y:S02]  /*23d80*/  FMNMX.FTZ R8, R39, R8, !PT ;  /* 0x0000000827087209 */ /* 0x000fe40007810000 */
[----:B------:R-:W-:Y:S02]  /*23d90*/  ISETP.GT.AND P0, PT, R64, 0x59, !P6 ;  /* 0x000000594000780c */ /* 0x000fe40007704270 */
[----:B------:R-:W-:Y:S02]  /*23da0*/  ISETP.LT.OR P4, PT, R12, 0x59, P4 ;  /* 0x000000590c00780c */ /* 0x000fe40002781670 */
[----:B------:R-:W-:Y:S02]  /*23db0*/  FSEL R48, R48, -INF , !P3 ;  /* 0xff80000030307808 */ /* 0x000fe40005800000 */
[----:B------:R-:W-:Y:S01]  /*23dc0*/  FMNMX.FTZ R9, R47, R8, !PT ;  /* 0x000000082f097209 */ /* 0x000fe20007810000 */
[----:B------:R-:W-:Y:S01]  /*23dd0*/  UIADD3 UR4, UP0, UR37, 0x210, URZ ;  /* 0x0000021025047890 */ /* 0x000fe2000ff1e03f */
[----:B------:R-:W-:-:S02]  /*23de0*/  ISETP.LT.OR P0, PT, R12, 0x5a, P0 ;  /* 0x0000005a0c00780c */ /* 0x000fc40000701670 */
[----:B------:R-:W-:Y:S02]  /*23df0*/  FSEL R56, R56, -INF , !P4 ;  /* 0xff80000038387808 */ /* 0x000fe40006000000 */
[----:B------:R-:W-:Y:S01]  /*23e00*/  FMNMX.FTZ R9, R48, R9, !PT ;  /* 0x0000000930097209 */ /* 0x000fe20007810000 */
[----:B------:R-:W-:Y:S02]  /*23e10*/  ULOP3.LUT UR4, UR4, 0x4, URZ, 0xfc, !UPT ;  /* 0x0000000404047892 */ /* 0x000fe4000f8efc3f */
[----:B------:R-:W-:Y:S01]  /*23e20*/  UIADD3.X UR5, URZ, UR36, URZ, UP0, !UPT ;  /* 0x000000243f057290 */ /* 0x000fe200087fe43f */
[----:B------:R-:W-:Y:S02]  /*23e30*/  FSEL R64, R20, -INF , !P0 ;  /* 0xff80000014407808 */ /* 0x000fe40004000000 */
[----:B------:R-:W-:Y:S01]  /*23e40*/  FMNMX.FTZ R15, R56, R9, !PT ;  /* 0x00000009380f7209 */ /* 0x000fe20007810000 */
[----:B------:R-:W-:Y:S01]  /*23e50*/  IMAD.U32 R8, RZ, RZ, UR4 ;  /* 0x00000004ff087e24 */ /* 0x000fe2000f8e00ff */
[----:B0-----:R-:W-:Y:S01]  /*23e60*/  FMNMX.FTZ R29, R32, R29, !PT ;  /* 0x0000001d201d7209 */ /* 0x001fe20007810000 */
[----:B------:R-:W-:Y:S01]  /*23e70*/  IMAD.U32 R9, RZ, RZ, UR5 ;  /* 0x00000005ff097e24 */ /* 0x000fe2000f8e00ff */
[----:B------:R-:W-:Y:S01]  /*23e80*/  FMNMX.FTZ R15, R64, R15, !PT ;  /* 0x0000000f400f7209 */ /* 0x000fe20007810000 */
        /* <DEDUP_REMOVED lines=14> */
[----:B------:R-:W-:-:S04]  /*23f70*/  FSETP.NEU.FTZ.AND P1, PT, R20, -INF , PT ;  /* 0xff8000001400780b */ /* 0x000fc80003f3d000 */
[----:B------:R-:W-:-:S05]  /*23f80*/  FSEL R32, R20, RZ, P1 ;  /* 0x000000ff14207208 */ /* 0x000fca0000800000 */
[----:B------:R-:W-:Y:S01]  /*23f90*/  FADD.FTZ R32, R7, -R32 ;  /* 0x8000002007207221 */ /* 0x000fe20000010000 */
[----:B------:R-:W-:-:S04]  /*23fa0*/  UIADD3 UR4, UP0, UR37, 0x240, URZ ;  /* 0x0000024025047890 */ /* 0x000fc8000ff1e03f */
[----:B------:R-:W-:Y:S02]  /*23fb0*/  ULOP3.LUT UR6, UR4, 0x4, URZ, 0xfc, !UPT ;  /* 0x0000000404067892 */ /* 0x000fe4000f8efc3f */
[----:B------:R-:W-:Y:S01]  /*23fc0*/  UIADD3.X UR5, URZ, UR36, URZ, UP0, !UPT ;  /* 0x000000243f057290 */ /* 0x000fe200087fe43f */
[C---:B--2---:R-:W-:Y:S01]  /*23fd0*/  FSETP.NEU.FTZ.AND P0, PT, R70.reuse, -INF , PT ;  /* 0xff8000004600780b */ /* 0x044fe20003f1d000 */
[----:B---3--:R-:W-:-:S05]  /*23fe0*/  FMUL.FTZ R7, R70, R67 ;  /* 0x0000004346077220 */ /* 0x008fca0000410000 */
[----:B0-----:R-:W-:Y:S01]  /*23ff0*/  FSEL R8, R7, RZ, P0 ;  /* 0x000000ff07087208 */ /* 0x001fe20000000000 */
[----:B------:R-:W-:-:S04]  /*24000*/  FMUL.FTZ R7, R20, R67 ;  /* 0x0000004314077220 */ /* 0x000fc80000410000 */
[-CC-:B------:R-:W-:Y:S01]  /*24010*/  FFMA.FTZ R20, R5, R67.reuse, -R8.reuse ;  /* 0x0000004305147223 */ /* 0x180fe20000010808 */
        /* <DEDUP_REMOVED lines=24> */
[----:B------:R-:W-:Y:S01]  /*241a0*/  FSEL R8, R7, RZ, P1 ;  /* 0x000000ff07087208 */ /* 0x000fe20000800000 */
[----:B------:R-:W-:Y:S01]  /*241b0*/  FADD.FTZ R6, R6, -R5 ;  /* 0x8000000506067221 */ /* 0x000fe20000010000 */
[----:B------:R-:W-:-:S03]  /*241c0*/  FMUL.FTZ R12, R67, R32 ;  /* 0x00000020430c7220 */ /* 0x000fc60000410000 */
[-CC-:B------:R-:W-:Y:S01]  /*241d0*/  FFMA.FTZ R36, R14, R67.reuse, -R8.reuse ;  /* 0x000000430e247223 */ /* 0x180fe20000010808 */
[-C--:B------:R-:W-:Y:S01]  /*241e0*/  FMUL.FTZ R6, R6, R67.reuse ;  /* 0x0000004306067220 */ /* 0x080fe20000410000 */
        /* <DEDUP_REMOVED lines=119> */
[C---:B------:R-:W-:Y:S01]  /*24960*/  FMUL.FTZ R25, R7.reuse, R66 ;  /* 0x0000004207197220 */ /* 0x040fe20000410000 */
[----:B------:R-:W-:Y:S02]  /*24970*/  IMAD.U32 R10, RZ, RZ, UR6 ;  /* 0x00000006ff0a7e24 */ /* 0x000fe4000f8e00ff */
[----:B---3--:R-:W-:Y:S02]  /*24980*/  FADD.FTZ R9, R20, R9 ;  /* 0x0000000914097221 */ /* 0x008fe40000010000 */
[----:B------:R-:W-:Y:S01]  /*24990*/  ST.E desc[UR44][R16.64+0x240], R25 ;  /* 0x0002401910007985 */ /* 0x000fe2000c10192c */
[----:B------:R-:W-:Y:S01]  /*249a0*/  FADD.FTZ R13, R18, R11 ;  /* 0x0000000b120d7221 */ /* 0x000fe20000010000 */
[----:B------:R-:W-:Y:S02]  /*249b0*/  IMAD.U32 R11, RZ, RZ, UR5 ;  /* 0x00000005ff0b7e24 */ /* 0x000fe4000f8e00ff */
        /* <DEDUP_REMOVED lines=8> */
[----:B------:R-:W4:Y:S04]  /*24a40*/  LD.E R146, desc[UR44][R16.64+0x260] ;  /* 0x0002602c10927980 */ /* 0x000f28000c101900 */
        /* <DEDUP_REMOVED lines=64> */
[C---:B----4-:R-:W-:Y:S01]  /*24e50*/  FMUL.FTZ R25, R7.reuse, R146 ;  /* 0x0000009207197220 */ /* 0x050fe20000410000 */
[C---:B-1----:R-:W-:Y:S01]  /*24e60*/  FMUL.FTZ R27, R7.reuse, R144 ;  /* 0x00000090071b7220 */ /* 0x042fe20000410000 */
        /* <DEDUP_REMOVED lines=111> */
[----:B------:R1:W-:Y:S04]  /*25560*/  ST.E desc[UR44][R16.64+0x3f4], R27 ;  /* 0x0003f41b10007985 */ /* 0x0003e8000c10192c */
[----:B------:R-:W-:Y:S04]  /*25570*/  ST.E desc[UR44][R16.64+0x400], R41 ;  /* 0x0004002910007985 */ /* 0x000fe8000c10192c */
[----:B------:R-:W-:Y:S04]  /*25580*/  ST.E desc[UR44][R16.64+0x404], R43 ;  /* 0x0004042b10007985 */ /* 0x000fe8000c10192c */
[----:B------:R-:W-:Y:S04]  /*25590*/  ST.E desc[UR44][R16.64+0x410], R39 ;  /* 0x0004102710007985 */ /* 0x000fe8000c10192c */
[----:B------:R-:W-:Y:S04]  /*255a0*/  ST.E desc[UR44][R16.64+0x414], R13 ;  /* 0x0004140d10007985 */ /* 0x000fe8000c10192c */
[----:B------:R-:W-:Y:S04]  /*255b0*/  ST.E desc[UR44][R16.64+0x420], R45 ;  /* 0x0004202d10007985 */ /* 0x000fe8000c10192c */
[----:B------:R2:W-:Y:S04]  /*255c0*/  ST.E desc[UR44][R16.64+0x424], R47 ;  /* 0x0004242f10007985 */ /* 0x0005e8000c10192c */
[----:B------:R3:W-:Y:S04]  /*255d0*/  ST.E desc[UR44][R16.64+0x430], R49 ;  /* 0x0004303110007985 */ /* 0x0007e8000c10192c */
        /* <DEDUP_REMOVED lines=155> */
[C---:B0-----:R-:W-:Y:S01]  /*25f90*/  FMUL.FTZ R43, R12.reuse, R26 ;  /* 0x0000001a0c2b7220 */ /* 0x041fe20000410000 */
        /* <DEDUP_REMOVED lines=1273> */
[----:B--2---:R-:W-:Y:S04]  /*2af30*/  ST.E desc[UR44][R8.64], R19 ;  /* 0x0000001308007985 */ /* 0x004fe8000c10192c */
[----:B------:R-:W2:Y:S04]  /*2af40*/  LD.E R21, desc[UR44][R6.64] ;  /* 0x0000002c06157980 */ /* 0x000ea8000c101900 */
[----:B--2---:R1:W-:Y:S04]  /*2af50*/  ST.E desc[UR44][R6.64], R21 ;  /* 0x0000001506007985 */ /* 0x0043e8000c10192c */
[----:B0-----:R-:W2:Y:S04]  /*2af60*/  LD.E R4, desc[UR44][R16.64+0x250] ;  /* 0x0002502c10047980 */ /* 0x001ea8000c101900 */
[----:B------:R-:W3:Y:S04]  /*2af70*/  LD.E R5, desc[UR44][R16.64+0x254] ;  /* 0x0002542c10057980 */ /* 0x000ee8000c101900 */
        /* <DEDUP_REMOVED lines=122> */
[----:B--2---:R-:W-:Y:S04]  /*2b720*/  ST.E desc[UR44][R16.64+0x250], R4 ;  /* 0x0002500410007985 */ /* 0x004fe8000c10192c */
[----:B---3--:R-:W-:Y:S04]  /*2b730*/  ST.E desc[UR44][R16.64+0x254], R5 ;  /* 0x0002540510007985 */ /* 0x008fe8000c10192c */
[----:B----4-:R-:W-:Y:S04]  /*2b740*/  ST.E desc[UR44][R16.64+0x258], R6 ;  /* 0x0002580610007985 */ /* 0x010fe8000c10192c */
        /* <DEDUP_REMOVED lines=122> */
[----:B------:R1:W5:Y:S04]  /*2bef0*/  LD.E R4, desc[UR44][R2.64] ;  /* 0x0000002c02047980 */ /* 0x000368000c101900 */
[----:B--2---:R-:W2:Y:S01]  /*2bf00*/  LD.E R5, desc[UR44][R6.64] ;  /* 0x0000002c06057980 */ /* 0x004ea2000c101900 */
[----:B------:R-:W-:Y:S01]  /*2bf10*/  BSSY B0, `(.L_x_13225) ;  /* 0x0000005000007945 */ /* 0x000fe20003800000 */
[----:B--2---:R-:W-:-:S04]  /*2bf20*/  LOP3.LUT R5, R5, 0x1, RZ, 0xfc, !PT ;  /* 0x0000000105057812 */ /* 0x004fc800078efcff */
[----:B------:R-:W-:-:S13]  /*2bf30*/  ISETP.NE.AND P0, PT, R5, 0x3, PT ;  /* 0x000000030500780c */ /* 0x000fda0003f05270 */
[----:B-1----:R-:W-:Y:S05]  /*2bf40*/  @!P0 BRA `(.L_x_13226) ;  /* 0x0000000000048947 */ /* 0x002fea0003800000 */
[----:B------:R-:W-:Y:S01]  /*2bf50*/  BPT.TRAP 0x1 ;  /* 0x000000040000795c */ /* 0x000fe20000300000 */
.L_x_13226:
[----:B------:R-:W-:Y:S05]  /*2bf60*/  BSYNC B0 ;  /* 0x0000000000007941 */ /* 0x000fea0003800000 */
.L_x_13225:
        /* <DEDUP_REMOVED lines=9> */
.L_x_13198:
[----:B------:R-:W3:Y:S01]  /*2c000*/  LDL R7, [R1+0x220] ;  /* 0x0002200001077983 */ /* 0x000ee20000100800 */
[----:B------:R-:W-:Y:S05]  /*2c010*/  WARPSYNC.ALL ;  /* 0x0000000000007948 */ /* 0x000fea0003800000 */
[----:B-1----:R-:W4:Y:S04]  /*2c020*/  LDL R5, [R1+0x224] ;  /* 0x0002240001057983 */ /* 0x002f280000100800 */
[----:B------:R-:W5:Y:S04]  /*2c030*/  LDL.64 R18, [R1+0x240] ;  /* 0x0002400001127983 */ /* 0x000f680000100a00 */
[----:B------:R-:W5:Y:S04]  /*2c040*/  LDL.64 R20, [R1+0x250] ;  /* 0x0002500001147983 */ /* 0x000f680000100a00 */
[----:B------:R-:W5:Y:S04]  /*2c050*/  LDL.64 R14, [R1+0x260] ;  /* 0x00026000010e7983 */ /* 0x000f680000100a00 */
[----:B------:R-:W5:Y:S04]  /*2c060*/  LDL.64 R12, [R1+0x270] ;  /* 0x00027000010c7983 */ /* 0x000f680000100a00 */
[----:B------:R-:W5:Y:S04]  /*2c070*/  LDL.64 R10, [R1+0x280] ;  /* 0x00028000010a7983 */ /* 0x000f680000100a00 */
[----:B------:R-:W5:Y:S04]  /*2c080*/  LDL.64 R8, [R1+0x290] ;  /* 0x0002900001087983 */ /* 0x000f680000100a00 */
[----:B------:R-:W5:Y:S01]  /*2c090*/  LDL R121, [R1+0x1f8] ;  /* 0x0001f80001797983 */ /* 0x000f620000100800 */
[----:B------:R-:W-:-:S03]  /*2c0a0*/  IMAD.MOV.U32 R116, RZ, RZ, RZ ;  /* 0x000000ffff747224 */ /* 0x000fc600078e00ff */
[----:B------:R-:W5:Y:S01]  /*2c0b0*/  LDL.64 R104, [R1+0x320] ;  /* 0x0003200001687983 */ /* 0x000f620000100a00 */
[----:B------:R-:W-:Y:S02]  /*2c0c0*/  IMAD.MOV.U32 R117, RZ, RZ, -0x800000 ;  /* 0xff800000ff757424 */ /* 0x000fe400078e00ff */
        /* <DEDUP_REMOVED lines=44> */
[----:B---3--:R-:W0:Y:S02]  /*2c390*/  SHFL.BFLY PT, R0, R7, 0x2, 0x1f ;  /* 0x0c401f0007007f89 */ /* 0x008e2400000e0000 */
[----:B0-----:R-:W-:-:S02]  /*2c3a0*/  FADD.FTZ R2, R7, R0 ;  /* 0x0000000007027221 */ /* 0x001fc40000010000 */
[----:B------:R-:W3:Y:S04]  /*2c3b0*/  LDL.64 R6, [R1+0x2c0] ;  /* 0x0002c00001067983 */ /* 0x000ee80000100a00 */
[----:B------:R-:W2:Y:S02]  /*2c3c0*/  SHFL.BFLY PT, R3, R2, 0x1, 0x1f ;  /* 0x0c201f0002037f89 */ /* 0x000ea400000e0000 */
[----:B--2---:R-:W-:-:S05]  /*2c3d0*/  FADD.FTZ R4, R2, R3 ;  /* 0x0000000302047221 */ /* 0x004fca0000010000 */
[----:B------:R-:W-:Y:S04]  /*2c3e0*/  STL [R1+0x220], R4 ;  /* 0x0002200401007387 */ /* 0x000fe80000100800 */
[----:B------:R-:W2:Y:S04]  /*2c3f0*/  LDL R30, [R1+0x220] ;  /* 0x00022000011e7983 */ /* 0x000ea80000100800 */
[----:B----4-:R-:W0:Y:S02]  /*2c400*/  SHFL.BFLY PT, R0, R5, 0x2, 0x1f ;  /* 0x0c401f0005007f89 */ /* 0x010e2400000e0000 */
[----:B0-----:R-:W-:-:S02]  /*2c410*/  FADD.FTZ R3, R0, R5 ;  /* 0x0000000500037221 */ /* 0x001fc40000010000 */
[----:B------:R-:W4:Y:S04]  /*2c420*/  LDL.64 R4, [R1+0x2b0] ;  /* 0x0002b00001047983 */ /* 0x000f280000100a00 */
[----:B------:R-:W0:Y:S02]  /*2c430*/  SHFL.BFLY PT, R0, R3, 0x1, 0x1f ;  /* 0x0c201f0003007f89 */ /* 0x000e2400000e0000 */
[----:B0-----:R-:W-:Y:S02]  /*2c440*/  FADD.FTZ R0, R3, R0 ;  /* 0x0000000003007221 */ /* 0x001fe40000010000 */
[----:B------:R-:W3:Y:S03]  /*2c450*/  LDL.64 R2, [R1+0x2a0] ;  /* 0x0002a00001027983 */ /* 0x000ee60000100a00 */
[----:B------:R-:W-:-:S13]  /*2c460*/  FSETP.NE.FTZ.AND P1, PT, R0, RZ, PT ;  /* 0x000000ff0000720b */ /* 0x000fda0003f35000 */
[----:B------:R-:W4:Y:S04]  /*2c470*/  @P1 LDL R28, [R1+0x230] ;  /* 0x00023000011c1983 */ /* 0x000f280000100800 */
[----:B------:R-:W4:Y:S01]  /*2c480*/  @P1 LDL R29, [R1+0x214] ;  /* 0x00021400011d1983 */ /* 0x000f220000100800 */
[----:B--2---:R-:W-:-:S13]  /*2c490*/  FSETP.NE.FTZ.AND P0, PT, R30, RZ, PT ;  /* 0x000000ff1e00720b */ /* 0x004fda0003f15000 */
[----:B------:R-:W2:Y:S04]  /*2c4a0*/  @P0 LDL R24, [R1+0x230] ;  /* 0x0002300001180983 */ /* 0x000ea80000100800 */
[----:B------:R-:W2:Y:S01]  /*2c4b0*/  @P0 LDL R25, [R1+0x210] ;  /* 0x0002100001190983 */ /* 0x000ea20000100800 */
[----:B------:R-:W0:Y:S08]  /*2c4c0*/  @P1 MUFU.LG2 R27, R0 ;  /* 0x00000000001b1308 */ /* 0x000e300000000c00 */
[----:B------:R-:W1:Y:S08]  /*2c4d0*/  @P0 MUFU.LG2 R26, R30 ;  /* 0x0000001e001a0308 */ /* 0x000e700000000c00 */
[----:B------:R-:W1:Y:S01]  /*2c4e0*/  @P0 MUFU.RCP R116, R30 ;  /* 0x0000001e00740308 */ /* 0x000e620000001000 */
[----:B0-----:R-:W-:Y:S01]  /*2c4f0*/  @P1 FMUL.FTZ R31, R27, 0.69314718246459960938 ;  /* 0x3f3172181b1f1820 */ /* 0x001fe20000410000 */
[----:B-----5:R-:W-:-:S02]  /*2c500*/  VIADD R121, R121, 0x1 ;  /* 0x0000000179797836 */ /* 0x020fc40000000000 */
[----:B-1----:R-:W-:Y:S01]  /*2c510*/  @P0 FMUL.FTZ R27, R26, 0.69314718246459960938 ;  /* 0x3f3172181a1b0820 */ /* 0x002fe20000410000 */
        /* <DEDUP_REMOVED lines=17> */
[----:B------:R-:W-:Y:S01]  /*2c630*/  FMUL.FTZ R6, R6, R116 ;  /* 0x0000007406067220 */ /* 0x000fe20000410000 */
[----:B------:R-:W-:Y:S01]  /*2c640*/  STL.64 [R1+0x240], R18 ;  /* 0x0002401201007387 */ /* 0x000fe20000100a00 */
[----:B------:R-:W-:-:S03]  /*2c650*/  @P1 FMUL.FTZ R28, R28, 0.69314718246459960938 ;  /* 0x3f3172181c1c1820 */ /* 0x000fc60000410000 */
[----:B------:R-:W-:Y:S01]  /*2c660*/  STL.64 [R1+0x250], R20 ;  /* 0x0002501401007387 */ /* 0x000fe20000100a00 */
[----:B------:R-:W-:-:S03]  /*2c670*/  @P1 FFMA.FTZ R118, R28, R29, R31 ;  /* 0x0000001d1c761223 */ /* 0x000fc6000001001f */
[----:B------:R-:W-:Y:S04]  /*2c680*/  STL.64 [R1+0x260], R14 ;  /* 0x0002600e01007387 */ /* 0x000fe80000100a00 */
[----:B------:R0:W-:Y:S04]  /*2c690*/  STL.64 [R1+0x270], R12 ;  /* 0x0002700c01007387 */ /* 0x0001e80000100a00 */
[----:B------:R-:W-:Y:S04]  /*2c6a0*/  STL.64 [R1+0x280], R10 ;  /* 0x0002800a01007387 */ /* 0x000fe80000100a00 */
[----:B------:R1:W-:Y:S04]  /*2c6b0*/  STL.64 [R1+0x290], R8 ;  /* 0x0002900801007387 */ /* 0x0003e80000100a00 */
[----:B------:R-:W-:Y:S04]  /*2c6c0*/  STL.64 [R1+0x2a0], R2 ;  /* 0x0002a00201007387 */ /* 0x000fe80000100a00 */
[----:B------:R3:W-:Y:S04]  /*2c6d0*/  STL.64 [R1+0x2b0], R4 ;  /* 0x0002b00401007387 */ /* 0x0007e80000100a00 */
[----:B------:R4:W-:Y:S04]  /*2c6e0*/  STL.64 [R1+0x2c0], R6 ;  /* 0x0002c00601007387 */ /* 0x0009e80000100a00 */
[----:B------:R-:W5:Y:S04]  /*2c6f0*/  LDL.64 R30, [R1+0x388] ;  /* 0x00038800011e7983 */ /* 0x000f680000100a00 */
[----:B------:R-:W5:Y:S04]  /*2c700*/  LDL.64 R28, [R1+0x398] ;  /* 0x00039800011c7983 */ /* 0x000f680000100a00 */
[----:B0-----:R-:W5:Y:S04]  /*2c710*/  LDL.64 R12, [R1+0x3a8] ;  /* 0x0003a800010c7983 */ /* 0x001f680000100a00 */
[----:B------:R-:W5:Y:S04]  /*2c720*/  LDL.64 R20, [R1+0x3c8] ;  /* 0x0003c80001147983 */ /* 0x000f680000100a00 */
[----:B------:R-:W5:Y:S04]  /*2c730*/  LDL.64 R18, [R1+0x3d8] ;  /* 0x0003d80001127983 */ /* 0x000f680000100a00 */
[----:B------:R-:W5:Y:S04]  /*2c740*/  LDL.64 R14, [R1+0x3e8] ;  /* 0x0003e800010e7983 */ /* 0x000f680000100a00 */
[----:B-1----:R-:W5:Y:S04]  /*2c750*/  LDL.64 R8, [R1+0x3f8] ;  /* 0x0003f80001087983 */ /* 0x002f680000100a00 */
[----:B---3--:R-:W3:Y:S04]  /*2c760*/  LDL.64 R4, [R1+0x408] ;  /* 0x0004080001047983 */ /* 0x008ee80000100a00 */
[----:B------:R-:W3:Y:S04]  /*2c770*/  LDL.64 R10, [R1+0x418] ;  /* 0x00041800010a7983 */ /* 0x000ee80000100a00 */
[----:B------:R-:W3:Y:S04]  /*2c780*/  LDL.64 R2, [R1+0x428] ;  /* 0x0004280001027983 */ /* 0x000ee80000100a00 */
[----:B----4-:R-:W4:Y:S01]  /*2c790*/  LDL.64 R6, [R1+0x438] ;  /* 0x0004380001067983 */ /* 0x010f220000100a00 */
[----:B--2---:R-:W-:-:S04]  /*2c7a0*/  @P0 FMUL.FTZ R24, R24, 0.69314718246459960938 ;  /* 0x3f31721818180820 */ /* 0x004fc80000410000 */
[----:B------:R-:W-:Y:S02]  /*2c7b0*/  @P0 FFMA.FTZ R117, R24, R25, R27 ;  /* 0x0000001918750223 */ /* 0x000fe4000001001b */
[----:B------:R-:W2:Y:S04]  /*2c7c0*/  LDL.64 R26, [R1+0x358] ;  /* 0x00035800011a7983 */ /* 0x000ea80000100a00 */
[----:B------:R-:W2:Y:S01]  /*2c7d0*/  LDL.64 R24, [R1+0x3b8] ;  /* 0x0003b80001187983 */ /* 0x000ea20000100a00 */
[----:B------:R-:W-:-:S13]  /*2c7e0*/  ISETP.NE.AND P0, PT, R121, 0x2, PT ;  /* 0x000000027900780c */ /* 0x000fda0003f05270 */
[----:B------:R-:W2:Y:S01]  /*2c7f0*/  @!P0 LDL R120, [R1+0x1fc] ;  /* 0x0001fc0001788983 */ /* 0x000ea20000100800 */
[----:B------:R-:W0:Y:S01]  /*2c800*/  S2R R123, SR_TID.X ;  /* 0x00000000007b7919 */ /* 0x000e220000002100 */
[-C--:B------:R-:W-:Y:S01]  /*2c810*/  FMUL.FTZ R105, R105, R116.reuse ;  /* 0x0000007469697220 */ /* 0x080fe20000410000 */
[----:B------:R-:W-:-:S05]  /*2c820*/  FMUL.FTZ R104, R104, R116 ;  /* 0x0000007468687220 */ /* 0x000fca0000410000 */
[----:B------:R1:W-:Y:S02]  /*2c830*/  STL.64 [R1+0x320], R104 ;  /* 0x0003206801007387 */ /* 0x0003e40000100a00 */
[----:B-1----:R-:W-:-:S06]  /*2c840*/  IMAD.MOV.U32 R104, RZ, RZ, RZ ;  /* 0x000000ffff687224 */ /* 0x002fcc00078e00ff */
[----:B------:R-:W1:Y:S01]  /*2c850*/  @P1 MUFU.RCP R104, R0 ;  /* 0x0000000000681308 */ /* 0x000e620000001000 */
[----:B------:R4:W-:Y:S01]  /*2c860*/  STL [R1+0x224], R0 ;  /* 0x0002240001007387 */ /* 0x0009e20000100800 */
[-C--:B------:R-:W-:Y:S01]  /*2c870*/  FMUL.FTZ R115, R115, R116.reuse ;  /* 0x0000007473737220 */ /* 0x080fe20000410000 */
[----:B0-----:R-:W-:Y:S01]  /*2c880*/  SHF.R.U32.HI R123, RZ, 0x7, R123 ;  /* 0x00000007ff7b7819 */ /* 0x001fe2000001167b */
        /* <DEDUP_REMOVED lines=102> */
[-C--:B----4-:R-:W-:Y:S01]  /*2cef0*/  FMUL.FTZ R7, R7, R104.reuse ;  /* 0x0000006807077220 */ /* 0x090fe20000410000 */
        /* <DEDUP_REMOVED lines=37> */
[-C--:B--2---:R-:W-:Y:S01]  /*2d150*/  FMUL.FTZ R27, R27, R104.reuse ;  /* 0x000000681b1b7220 */ /* 0x084fe20000410000 */
        /* <DEDUP_REMOVED lines=27> */
[----:B------:R-:W-:-:S03]  /*2d310*/  @!P0 LOP3.LUT R120, R120, 0x1, RZ, 0x3c, !PT ;  /* 0x0000000178788812 */ /* 0x000fc600078e3cff */
[----:B------:R0:W-:Y:S04]  /*2d320*/  STL [R1+0x1f8], R121 ;  /* 0x0001f87901007387 */ /* 0x0001e80000100800 */
[----:B------:R0:W-:Y:S04]  /*2d330*/  @!P0 STL [R1+0x1fc], R120 ;  /* 0x0001fc7801008387 */ /* 0x0001e80000100800 */
[----:B------:R0:W-:Y:S01]  /*2d340*/  @!P0 STL [R1+0x1f8], RZ ;  /* 0x0001f8ff01008387 */ /* 0x0001e20000100800 */
[----:B------:R0:W-:Y:S08]  /*2d350*/  BAR.ARV R105, 0x100 ;  /* 0x000400690000751d */ /* 0x0001f00000002000 */
[----:B------:R-:W-:Y:S06]  /*2d360*/  BAR.ARV 0x8, 0x180 ;  /* 0x0206000000007b1d */ /* 0x000fec0000002000 */
[----:B------:R-:W-:-:S13]  /*2d370*/  PLOP3.LUT P0, PT, PT, PT, PT, 0x8, 0x0 ;  /* 0x000000000000781c */ /* 0x000fda0003f0e170 */
.L_x_13105:
[----:B------:R-:W-:Y:S05]  /*2d380*/  WARPSYNC.ALL ;  /* 0x0000000000007948 */ /* 0x000fea0003800000 */
[----:B------:R-:W1:Y:S08]  /*2d390*/  S2UR UR4, SR_CgaCtaId ;  /* 0x00000000000479c3 */ /* 0x000e700000008800 */
[----:B------:R-:W-:Y:S01]  /*2d3a0*/  BAR.SYNC.DEFER_BLOCKING 0x5, 0x180 ;  /* 0x0146000000007b1d */ /* 0x000fe20000010000 */
[----:B0-----:R-:W-:-:S05]  /*2d3b0*/  MOV R2, 0x400 ;  /* 0x0000040000027802 */ /* 0x001fca0000000f00 */
[----:B------:R-:W-:Y:S01]  /*2d3c0*/  BSSY B0, `(.L_x_13228) ;  /* 0x0000518000007945 */ /* 0x000fe20003800000 */
[----:B-1----:R-:W-:-:S05]  /*2d3d0*/  IMAD.U32 R27, RZ, RZ, UR4 ;  /* 0x00000004ff1b7e24 */ /* 0x002fca000f8e00ff */
[----:B------:R-:W-:-:S05]  /*2d3e0*/  LEA R2, R27, R2, 0x18 ;  /* 0x000000021b027211 */ /* 0x000fca00078ec0ff */
[----:B------:R0:W1:Y:S01]  /*2d3f0*/  LDS.128 R96, [R2+0x324d0] ;  /* 0x0324d00002607984 */ /* 0x0000620000000c00 */
[----:B------:R-:W-:Y:S06]  /*2d400*/  BAR.ARV 0x4, 0x180 ;  /* 0x0106000000007b1d */ /* 0x000fec0000002000 */
[----:B------:R-:W-:Y:S05]  /*2d410*/  @P0 BRA `(.L_x_13229) ;  /* 0x0000004000c00947 */ /* 0x000fea0003800000 */
[----:B------:R-:W3:Y:S01]  /*2d420*/  LDL R0, [R1+0x524] ;  /* 0x0005240001007983 */ /* 0x000ee20000100800 */
[----:B------:R-:W-:-:S03]  /*2d430*/  ULDC UR4, c[0x0][0xbd4] ;  /* 0x0002f50000047ab9 */ /* 0x000fc60000000800 */
[----:B------:R-:W2:Y:S04]  /*2d440*/  LDL.128 R56, [R1+0x240] ;  /* 0x0002400001387983 */ /* 0x000ea80000100c00 */
[----:B------:R-:W2:Y:S04]  /*2d450*/  LDL.128 R52, [R1+0x260] ;  /* 0x0002600001347983 */ /* 0x000ea80000100c00 */
[----:B------:R-:W2:Y:S04]  /*2d460*/  LDL.128 R8, [R1+0x250] ;  /* 0x0002500001087983 */ /* 0x000ea80000100c00 */
[----:B------:R-:W2:Y:S04]  /*2d470*/  LDL.128 R4, [R1+0x270] ;  /* 0x0002700001047983 */ /* 0x000ea80000100c00 */
[----:B-----5:R-:W2:Y:S04]  /*2d480*/  LDL.128 R44, [R1+0x280] ;  /* 0x00028000012c7983 */ /* 0x020ea80000100c00 */
[----:B------:R-:W2:Y:S04]  /*2d490*/  LDL.128 R48, [R1+0x290] ;  /* 0x0002900001307983 */ /* 0x000ea80000100c00 */
[----:B------:R-:W2:Y:S04]  /*2d4a0*/  LDL.128 R88, [R1+0x2a0] ;  /* 0x0002a00001587983 */ /* 0x000ea80000100c00 */
[----:B------:R-:W2:Y:S01]  /*2d4b0*/  LDL.128 R40, [R1+0x2b0] ;  /* 0x0002b00001287983 */ /* 0x000ea20000100c00 */
[----:B------:R-:W4:Y:S03]  /*2d4c0*/  S2R R3, SR_SWINHI ;  /* 0x0000000000037919 */ /* 0x000f260000002f00 */
[----:B------:R-:W2:Y:S04]  /*2d4d0*/  LDL.128 R112, [R1+0x2c0] ;  /* 0x0002c00001707983 */ /* 0x000ea80000100c00 */
[----:B------:R-:W2:Y:S04]  /*2d4e0*/  LDL.128 R116, [R1+0x2d0] ;  /* 0x0002d00001747983 */ /* 0x000ea80000100c00 */
[----:B------:R-:W2:Y:S04]  /*2d4f0*/  LDL.128 R84, [R1+0x340] ;  /* 0x0003400001547983 */ /* 0x000ea80000100c00 */
[----:B------:R-:W2:Y:S04]  /*2d500*/  LDL.128 R76, [R1+0x360] ;  /* 0x00036000014c7983 */ /* 0x000ea80000100c00 */
[----:B------:R-:W2:Y:S04]  /*2d510*/  LDL.128 R80, [R1+0x350] ;  /* 0x0003500001507983 */ /* 0x000ea80000100c00 */
[----:B------:R-:W2:Y:S04]  /*2d520*/  LDL.128 R68, [R1+0x380] ;  /* 0x0003800001447983 */ /* 0x000ea80000100c00 */
[----:B------:R-:W2:Y:S01]  /*2d530*/  LDL.128 R72, [R1+0x370] ;  /* 0x0003700001487983 */ /* 0x000ea20000100c00 */
[----:B------:R-:W-:-:S02]  /*2d540*/  MOV R18, R2 ;  /* 0x0000000200127202 */ /* 0x000fc40000000f00 */
[----:B----4-:R-:W-:Y:S01]  /*2d550*/  MOV R19, R3 ;  /* 0x0000000300137202 */ /* 0x010fe20000000f00 */
[----:B------:R-:W4:Y:S04]  /*2d560*/  LDL.128 R64, [R1+0x390] ;  /* 0x0003900001407983 */ /* 0x000f280000100c00 */
[----:B------:R-:W4:Y:S04]  /*2d570*/  LDL.128 R104, [R1+0x420] ;  /* 0x0004200001687983 */ /* 0x000f280000100c00 */
[----:B------:R-:W4:Y:S01]  /*2d580*/  LDL.128 R108, [R1+0x430] ;  /* 0x00043000016c7983 */ /* 0x000f220000100c00 */
[----:B---3--:R-:W-:-:S03]  /*2d590*/  IMAD.WIDE R100, R0, 0x2, R18 ;  /* 0x0000000200647825 */ /* 0x008fc600078e0212 */
[----:B------:R-:W-:-:S04]  /*2d5a0*/  IADD3 R123, P0, R100, 0x4040, RZ ;  /* 0x00004040647b7810 */ /* 0x000fc80007f1e0ff */
[----:B------:R-:W-:-:S04]  /*2d5b0*/  LOP3.LUT R122, R123, 0x380, RZ, 0xc0, !PT ;  /* 0x000003807b7a7812 */ /* 0x000fc800078ec0ff */
[----:B------:R-:W-:-:S04]  /*2d5c0*/  SHF.R.U64 R122, R122, 0x3, RZ ;  /* 0x000000037a7a7819 */ /* 0x000fc800000012ff */
[----:B------:R-:W-:Y:S01]  /*2d5d0*/  LOP3.LUT R122, R122, R123, RZ, 0x3c, !PT ;  /* 0x0000007b7a7a7212 */ /* 0x000fe200078e3cff */
[----:B------:R-:W-:Y:S01]  /*2d5e0*/  IMAD.X R123, RZ, RZ, R101, P0 ;  /* 0x000000ffff7b7224 */ /* 0x000fe200000e0665 */
[C---:B------:R-:W-:Y:S02]  /*2d5f0*/  IADD3 R15, P0, R100.reuse, 0xc000, RZ ;  /* 0x0000c000640f7810 */ /* 0x040fe40007f1e0ff */
[C---:B------:R-:W-:Y:S02]  /*2d600*/  IADD3 R13, P1, R100.reuse, 0x20, RZ ;  /* 0x00000020640d7810 */ /* 0x040fe40007f3e0ff */
[----:B------:R-:W-:Y:S02]  /*2d610*/  IADD3 R103, P2, R100, 0x40, RZ ;  /* 0x0000004064677810 */ /* 0x000fe40007f5e0ff */
[----:B------:R-:W-:Y:S02]  /*2d620*/  LOP3.LUT R14, R15, 0x380, RZ, 0xc0, !PT ;  /* 0x000003800f0e7812 */ /* 0x000fe400078ec0ff */
[----:B------:R-:W-:-:S02]  /*2d630*/  LOP3.LUT R12, R13, 0x380, RZ, 0xc0, !PT ;  /* 0x000003800d0c7812 */ /* 0x000fc400078ec0ff */
[----:B------:R-:W-:Y:S02]  /*2d640*/  LOP3.LUT R102, R103, 0x380, RZ, 0xc0, !PT ;  /* 0x0000038067667812 */ /* 0x000fe400078ec0ff */
[C---:B------:R-:W-:Y:S02]  /*2d650*/  IADD3 R39, P4, R100.reuse, 0x4000, RZ ;  /* 0x0000400064277810 */ /* 0x040fe40007f9e0ff */
[C---:B------:R-:W-:Y:S02]  /*2d660*/  IADD3 R25, P3, R100.reuse, 0x60, RZ ;  /* 0x0000006064197810 */ /* 0x040fe40007f7e0ff */
[----:B------:R-:W-:Y:S02]  /*2d670*/  IADD3 R37, P5, R100, 0x4020, RZ ;  /* 0x0000402064257810 */ /* 0x000fe40007fbe0ff */
[----:B------:R-:W-:Y:S02]  /*2d680*/  SHF.R.U64 R14, R14, 0x3, RZ ;  /* 0x000000030e0e7819 */ /* 0x000fe400000012ff */
[----:B------:R-:W-:-:S02]  /*2d690*/  SHF.R.U64 R12, R12, 0x3, RZ ;  /* 0x000000030c0c7819 */ /* 0x000fc400000012ff */
[----:B------:R-:W-:Y:S02]  /*2d6a0*/  SHF.R.U64 R102, R102, 0x3, RZ ;  /* 0x0000000366667819 */ /* 0x000fe400000012ff */
[----:B------:R-:W-:Y:S02]  /*2d6b0*/  LOP3.LUT R38, R39, 0x380, RZ, 0xc0, !PT ;  /* 0x0000038027267812 */ /* 0x000fe400078ec0ff */
[----:B------:R-:W-:Y:S02]  /*2d6c0*/  LOP3.LUT R24, R25, 0x380, RZ, 0xc0, !PT ;  /* 0x0000038019187812 */ /* 0x000fe400078ec0ff */
[----:B------:R-:W-:Y:S02]  /*2d6d0*/  LOP3.LUT R36, R37, 0x380, RZ, 0xc0, !PT ;  /* 0x0000038025247812 */ /* 0x000fe400078ec0ff */
[----:B------:R-:W-:Y:S01]  /*2d6e0*/  LOP3.LUT R14, R14, R15, RZ, 0x3c, !PT ;  /* 0x0000000f0e0e7212 */ /* 0x000fe200078e3cff */
[--C-:B------:R-:W-:Y:S01]  /*2d6f0*/  IMAD.X R15, RZ, RZ, R101.reuse, P0 ;  /* 0x000000ffff0f7224 */ /* 0x100fe200000e0665 */
[----:B------:R-:W-:Y:S01]  /*2d700*/  LOP3.LUT R12, R12, R13, RZ, 0x3c, !PT ;  /* 0x0000000d0c0c7212 */ /* 0x000fe200078e3cff */
[--C-:B------:R-:W-:Y:S01]  /*2d710*/  IMAD.X R13, RZ, RZ, R101.reuse, P1 ;  /* 0x000000ffff0d7224 */ /* 0x100fe200008e0665 */
[----:B------:R-:W-:Y:S01]  /*2d720*/  LOP3.LUT R102, R102, R103, RZ, 0x3c, !PT ;  /* 0x0000006766667212 */ /* 0x000fe200078e3cff */
[----:B------:R-:W-:Y:S01]  /*2d730*/  IMAD.X R103, RZ, RZ, R101, P2 ;  /* 0x000000ffff677224 */ /* 0x000fe200010e0665 */
[----:B------:R-:W-:-:S02]  /*2d740*/  ISETP.NE.AND P0, PT, R210, RZ, PT ;  /* 0x000000ffd200720c */ /* 0x000fc40003f05270 */
[----:B------:R-:W-:Y:S02]  /*2d750*/  SHF.R.U64 R38, R38, 0x3, RZ ;  /* 0x0000000326267819 */ /* 0x000fe400000012ff */
[----:B------:R-:W-:Y:S02]  /*2d760*/  SHF.R.U64 R24, R24, 0x3, RZ ;  /* 0x0000000318187819 */ /* 0x000fe400000012ff */
[----:B------:R-:W-:Y:S02]  /*2d770*/  SHF.R.U64 R36, R36, 0x3, RZ ;  /* 0x0000000324247819 */ /* 0x000fe400000012ff */
[C---:B------:R-:W-:Y:S02]  /*2d780*/  IADD3 R35, P1, R100.reuse, 0x4060, RZ ;  /* 0x0000406064237810 */ /* 0x040fe40007f3e0ff */
[----:B------:R-:W-:Y:S02]  /*2d790*/  IADD3 R33, P2, R100, 0x8000, RZ ;  /* 0x0000800064217810 */ /* 0x000fe40007f5e0ff */
[----:B------:R-:W-:Y:S01]  /*2d7a0*/  SEL R210, R210, UR4, P0 ;  /* 0x00000004d2d27c07 */ /* 0x000fe20008000000 */
[----:B------:R-:W-:Y:S05]  /*2d7b0*/  WARPSYNC.ALL ;  /* 0x0000000000007948 */ /* 0x000fea0003800000 */
[----:B------:R-:W-:Y:S01]  /*2d7c0*/  LOP3.LUT R38, R38, R39, RZ, 0x3c, !PT ;  /* 0x0000002726267212 */ /* 0x000fe200078e3cff */
[--C-:B------:R-:W-:Y:S01]  /*2d7d0*/  IMAD.X R39, RZ, RZ, R101.reuse, P4 ;  /* 0x000000ffff277224 */ /* 0x100fe200020e0665 */
[----:B------:R-:W-:Y:S01]  /*2d7e0*/  LOP3.LUT R24, R24, R25, RZ, 0x3c, !PT ;  /* 0x0000001918187212 */ /* 0x000fe200078e3cff */
[--C-:B------:R-:W-:Y:S01]  /*2d7f0*/  IMAD.X R25, RZ, RZ, R101.reuse, P3 ;  /* 0x000000ffff197224 */ /* 0x100fe200018e0665 */
[----:B------:R-:W-:Y:S01]  /*2d800*/  LOP3.LUT R36, R36, R37, RZ, 0x3c, !PT ;  /* 0x0000002524247212 */ /* 0x000fe200078e3cff */
[----:B------:R-:W-:Y:S01]  /*2d810*/  IMAD.X R37, RZ, RZ, R101, P5 ;  /* 0x000000ffff257224 */ /* 0x000fe200028e0665 */
[----:B------:R-:W-:Y:S01]  /*2d820*/  LOP3.LUT R34, R35, 0x380, RZ, 0xc0, !PT ;  /* 0x0000038023227812 */ /* 0x000fe200078ec0ff */
[----:B------:R-:W-:Y:S01]  /*2d830*/  ULDC.64 UR6, c[0x0][0xd08] ;  /* 0x0003420000067ab9 */ /* 0x000fe20000000a00 */
[----:B------:R-:W-:Y:S01]  /*2d840*/  LOP3.LUT R32, R33, 0x380, RZ, 0xc0, !PT ;  /* 0x0000038021207812 */ /* 0x000fe200078ec0ff */
[----:B------:R-:W-:Y:S01]  /*2d850*/  ULDC.64 UR4, c[0x0][0xd00] ;  /* 0x0003400000047ab9 */ /* 0x000fe20000000a00 */
[----:B------:R-:W-:-:S02]  /*2d860*/  IADD3 R21, P4, R100, 0x8040, RZ ;  /* 0x0000804064157810 */ /* 0x000fc40007f9e0ff */
[C---:B------:R-:W-:Y:S02]  /*2d870*/  IADD3 R31, P3, R100.reuse, 0x8020, RZ ;  /* 0x00008020641f7810 */ /* 0x040fe40007f7e0ff */
[----:B------:R-:W-:Y:S02]  /*2d880*/  IADD3 R29, P5, R100, 0x8060, RZ ;  /* 0x00008060641d7810 */ /* 0x000fe40007fbe0ff */
[----:B------:R-:W-:Y:S02]  /*2d890*/  SHF.R.U64 R34, R34, 0x3, RZ ;  /* 0x0000000322227819 */ /* 0x000fe400000012ff */
[----:B------:R-:W-:Y:S02]  /*2d8a0*/  SHF.R.U64 R32, R32, 0x3, RZ ;  /* 0x0000000320207819 */ /* 0x000fe400000012ff */
[----:B------:R-:W-:Y:S02]  /*2d8b0*/  LOP3.LUT R20, R21, 0x380, RZ, 0xc0, !PT ;  /* 0x0000038015147812 */ /* 0x000fe400078ec0ff */
[----:B------:R-:W-:-:S02]  /*2d8c0*/  LOP3.LUT R61, R100, 0x380, RZ, 0xc0, !PT ;  /* 0x00000380643d7812 */ /* 0x000fc400078ec0ff */
[----:B------:R-:W-:Y:S02]  /*2d8d0*/  LOP3.LUT R30, R31, 0x380, RZ, 0xc0, !PT ;  /* 0x000003801f1e7812 */ /* 0x000fe400078ec0ff */
[----:B------:R-:W-:Y:S02]  /*2d8e0*/  LOP3.LUT R28, R29, 0x380, RZ, 0xc0, !PT ;  /* 0x000003801d1c7812 */ /* 0x000fe400078ec0ff */
[----:B------:R-:W-:Y:S01]  /*2d8f0*/  LOP3.LUT R34, R34, R35, RZ, 0x3c, !PT ;  /* 0x0000002322227212 */ /* 0x000fe200078e3cff */
[--C-:B------:R-:W-:Y:S01]  /*2d900*/  IMAD.X R35, RZ, RZ, R101.reuse, P1 ;  /* 0x000000ffff237224 */ /* 0x100fe200008e0665 */
[----:B------:R-:W-:Y:S01]  /*2d910*/  LOP3.LUT R32, R32, R33, RZ, 0x3c, !PT ;  /* 0x0000002120207212 */ /* 0x000fe200078e3cff */
[----:B------:R-:W-:Y:S01]  /*2d920*/  IMAD.X R33, RZ, RZ, R101, P2 ;  /* 0x000000ffff217224 */ /* 0x000fe200010e0665 */
[----:B------:R-:W-:Y:S02]  /*2d930*/  SHF.R.U64 R20, R20, 0x3, RZ ;  /* 0x0000000314147819 */ /* 0x000fe400000012ff */
[----:B------:R-:W-:-:S02]  /*2d940*/  SHF.R.U64 R61, R61, 0x3, RZ ;  /* 0x000000033d3d7819 */ /* 0x000fc400000012ff */
[----:B------:R-:W-:Y:S02]  /*2d950*/  SHF.R.U64 R30, R30, 0x3, RZ ;  /* 0x000000031e1e7819 */ /* 0x000fe400000012ff */
[C---:B------:R-:W-:Y:S02]  /*2d960*/  IADD3 R95, P1, R100.reuse, 0xc020, RZ ;  /* 0x0000c020645f7810 */ /* 0x040fe40007f3e0ff */
[----:B------:R-:W-:Y:S02]  /*2d970*/  IADD3 R93, P2, R100, 0xc040, RZ ;  /* 0x0000c040645d7810 */ /* 0x000fe40007f5e0ff */
[----:B------:R-:W-:Y:S02]  /*2d980*/  SHF.R.U64 R28, R28, 0x3, RZ ;  /* 0x000000031c1c7819 */ /* 0x000fe400000012ff */
[----:B------:R-:W-:Y:S01]  /*2d990*/  LOP3.LUT R20, R20, R21, RZ, 0x3c, !PT ;  /* 0x0000001514147212 */ /* 0x000fe200078e3cff */
[--C-:B------:R-:W-:Y:S01]  /*2d9a0*/  IMAD.X R21, RZ, RZ, R101.reuse, P4 ;  /* 0x000000ffff157224 */ /* 0x100fe200020e0665 */
[----:B------:R-:W-:Y:S01]  /*2d9b0*/  LOP3.LUT R60, R61, R100, RZ, 0x3c, !PT ;  /* 0x000000643d3c7212 */ /* 0x000fe200078e3cff */
[--C-:B------:R-:W-:Y:S01]  /*2d9c0*/  IMAD.MOV.U32 R61, RZ, RZ, R101.reuse ;  /* 0x000000ffff3d7224 */ /* 0x100fe200078e0065 */
[----:B------:R-:W-:Y:S01]  /*2d9d0*/  LOP3.LUT R30, R30, R31, RZ, 0x3c, !PT ;  /* 0x0000001f1e1e7212 */ /* 0x000fe200078e3cff */
[----:B------:R-:W-:Y:S01]  /*2d9e0*/  IMAD.X R31, RZ, RZ, R101, P3 ;  /* 0x000000ffff1f7224 */ /* 0x000fe200018e0665 */
[----:B------:R-:W-:-:S02]  /*2d9f0*/  LOP3.LUT R94, R95, 0x380, RZ, 0xc0, !PT ;  /* 0x000003805f5e7812 */ /* 0x000fc400078ec0ff */
[----:B------:R-:W-:Y:S02]  /*2da00*/  LOP3.LUT R92, R93, 0x380, RZ, 0xc0, !PT ;  /* 0x000003805d5c7812 */ /* 0x000fe400078ec0ff */
[----:B------:R-:W-:Y:S01]  /*2da10*/  LOP3.LUT R28, R28, R29, RZ, 0x3c, !PT ;  /* 0x0000001d1c1c7212 */ /* 0x000fe200078e3cff */
[----:B------:R-:W-:Y:S01]  /*2da20*/  IMAD.X R29, RZ, RZ, R101, P5 ;  /* 0x000000ffff1d7224 */ /* 0x000fe200028e0665 */
[----:B--2---:R-:W-:Y:S02]  /*2da30*/  F2FP.BF16.F32.PACK_AB R56, R57, R56 ;  /* 0x000000383938723e */ /* 0x004fe400000010ff */
[----:B------:R-:W-:Y:S02]  /*2da40*/  SHF.R.U64 R94, R94, 0x3, RZ ;  /* 0x000000035e5e7819 */ /* 0x000fe400000012ff */
[----:B------:R-:W-:Y:S02]  /*2da50*/  SHF.R.U64 R92, R92, 0x3, RZ ;  /* 0x000000035c5c7819 */ /* 0x000fe400000012ff */
[----:B------:R-:W-:-:S02]  /*2da60*/  F2FP.BF16.F32.PACK_AB R57, R59, R58 ;  /* 0x0000003a3b39723e */ /* 0x000fc400000010ff */
[----:B------:R-:W-:Y:S02]  /*2da70*/  F2FP.BF16.F32.PACK_AB R52, R53, R52 ;  /* 0x000000343534723e */ /* 0x000fe400000010ff */
[----:B------:R-:W-:Y:S02]  /*2da80*/  MOV R61, R60 ;  /* 0x0000003c003d7202 */ /* 0x000fe40000000f00 */
[----:B------:R-:W-:Y:S02]  /*2da90*/  MOV R26, R38 ;  /* 0x00000026001a7202 */ /* 0x000fe40000000f00 */
[----:B-1----:R-:W-:Y:S02]  /*2daa0*/  MOV R96, R36 ;  /* 0x0000002400607202 */ /* 0x002fe40000000f00 */
[----:B------:R-:W-:Y:S01]  /*2dab0*/  MOV R20, R20 ;  /* 0x0000001400147202 */ /* 0x000fe20000000f00 */
[----:B------:R-:W2:Y:S01]  /*2dac0*/  LDL.128 R36, [R1+0x2e0] ;  /* 0x0002e00001247983 */ /* 0x000ea20000100c00 */
[----:B------:R-:W-:-:S02]  /*2dad0*/  F2FP.BF16.F32.PACK_AB R58, R9, R8 ;  /* 0x00000008093a723e */ /* 0x000fc400000010ff */
[----:B------:R-:W-:Y:S01]  /*2dae0*/  F2FP.BF16.F32.PACK_AB R59, R11, R10 ;  /* 0x0000000a0b3b723e */ /* 0x000fe200000010ff */
[----:B------:R-:W-:Y:S01]  /*2daf0*/  BAR.SYNC.DEFER_BLOCKING 0x1, 0x100 ;  /* 0x0044000000007b1d */ /* 0x000fe20000010000 */
[----:B------:R-:W-:Y:S02]  /*2db00*/  F2FP.BF16.F32.PACK_AB R53, R55, R54 ;  /* 0x000000363735723e */ /* 0x000fe400000010ff */
[----:B------:R-:W-:Y:S02]  /*2db10*/  MOV R60, R12 ;  /* 0x0000000c003c7202 */ /* 0x000fe40000000f00 */
[----:B------:R-:W-:Y:S02]  /*2db20*/  MOV R3, R30 ;  /* 0x0000001e00037202 */ /* 0x000fe40000000f00 */
[----:B------:R-:W-:Y:S01]  /*2db30*/  MOV R21, R28 ;  /* 0x0000001c00157202 */ /* 0x000fe20000000f00 */
[----:B------:R-:W3:Y:S01]  /*2db40*/  LDL.128 R8, [R1+0x320] ;  /* 0x0003200001087983 */ /* 0x000ee20000100c00 */
[----:B------:R-:W-:-:S02]  /*2db50*/  F2FP.BF16.F32.PACK_AB R54, R5, R4 ;  /* 0x000000040536723e */ /* 0x000fc400000010ff */
[----:B------:R-:W-:Y:S01]  /*2db60*/  F2FP.BF16.F32.PACK_AB R55, R7, R6 ;  /* 0x000000060737723e */ /* 0x000fe200000010ff */
[----:B------:R-:W3:Y:S01]  /*2db70*/  LDL.128 R28, [R1+0x300] ;  /* 0x00030000011c7983 */ /* 0x000ee20000100c00 */
[----:B------:R-:W-:Y:S02]  /*2db80*/  F2FP.BF16.F32.PACK_AB R44, R45, R44 ;  /* 0x0000002c2d2c723e */ /* 0x000fe400000010ff */
[----:B------:R-:W-:Y:S01]  /*2db90*/  MOV R122, R122 ;  /* 0x0000007a007a7202 */ /* 0x000fe20000000f00 */
[----:B------:R-:W3:Y:S01]  /*2dba0*/  LDL.128 R4, [R1+0x2f0] ;  /* 0x0002f00001047983 */ /* 0x000ee20000100c00 */
[----:B------:R-:W-:Y:S02]  /*2dbb0*/  F2FP.BF16.F32.PACK_AB R45, R47, R46 ;  /* 0x0000002e2f2d723e */ /* 0x000fe400000010ff */
        /* <DEDUP_REMOVED lines=8> */
[----:B------:R-:W-:Y:S01]  /*2dc40*/  F2FP.BF16.F32.PACK_AB R46, R49, R48 ;  /* 0x00000030312e723e */ /* 0x000fe200000010ff */
[----:B------:R-:W3:Y:S01]  /*2dc50*/  LDL.128 R32, [R1+0x310] ;  /* 0x0003100001207983 */ /* 0x000ee20000100c00 */
[----:B------:R-:W-:Y:S02]  /*2dc60*/  F2FP.BF16.F32.PACK_AB R47, R51, R50 ;  /* 0x00000032332f723e */ /* 0x000fe400000010ff */
[----:B------:R-:W-:Y:S01]  /*2dc70*/  MOV R24, R14 ;  /* 0x0000000e00187202 */ /* 0x000fe20000000f00 */
[----:B------:R1:W-:Y:S01]  /*2dc80*/  STSM.16.M88.4 [R61], R56 ;  /* 0x000000383d007844 */ /* 0x0003e20000000200 */
[----:B------:R-:W-:-:S03]  /*2dc90*/  IADD3 R120, P0, R100, 0xc060, RZ ;  /* 0x0000c06064787810 */ /* 0x000fc60007f1e0ff */
[----:B------:R-:W3:Y:S01]  /*2dca0*/  LDL.128 R12, [R1+0x330] ;  /* 0x00033000010c7983 */ /* 0x000ee20000100c00 */
[----:B------:R-:W-:-:S03]  /*2dcb0*/  F2FP.BF16.F32.PACK_AB R88, R89, R88 ;  /* 0x000000585958723e */ /* 0x000fc600000010ff */
[----:B------:R0:W-:Y:S01]  /*2dcc0*/  STSM.16.M88.4 [R60], R52 ;  /* 0x000000343c007844 */ /* 0x0001e20000000200 */
[----:B------:R-:W-:Y:S02]  /*2dcd0*/  MOV R124, R94 ;  /* 0x0000005e007c7202 */ /* 0x000fe40000000f00 */
[----:B------:R-:W-:Y:S01]  /*2dce0*/  MOV R125, R92 ;  /* 0x0000005c007d7202 */ /* 0x000fe20000000f00 */
[----:B------:R4:W-:Y:S01]  /*2dcf0*/  STSM.16.M88.4 [R102], R44 ;  /* 0x0000002c66007844 */ /* 0x0009e20000000200 */
[----:B------:R-:W-:Y:S01]  /*2dd00*/  F2FP.BF16.F32.PACK_AB R89, R91, R90 ;  /* 0x0000005a5b59723e */ /* 0x000fe200000010ff */
[----:B------:R-:W-:Y:S01]  /*2dd10*/  IMAD.X R121, RZ, RZ, R101, P0 ;  /* 0x000000ffff797224 */ /* 0x000fe200000e0665 */
[----:B------:R-:W-:Y:S01]  /*2dd20*/  F2FP.BF16.F32.PACK_AB R90, R41, R40 ;  /* 0x00000028295a723e */ /* 0x000fe200000010ff */
[----:B-1----:R-:W3:Y:S01]  /*2dd30*/  LDL.128 R56, [R1+0x3b0] ;  /* 0x0003b00001387983 */ /* 0x002ee20000100c00 */
[----:B------:R-:W-:-:S03]  /*2dd40*/  F2FP.BF16.F32.PACK_AB R91, R43, R42 ;  /* 0x0000002a2b5b723e */ /* 0x000fc600000010ff */
[----:B------:R-:W3:Y:S04]  /*2dd50*/  LDL.128 R48, [R1+0x3d0] ;  /* 0x0003d00001307983 */ /* 0x000ee80000100c00 */
[----:B0-----:R-:W3:Y:S04]  /*2dd60*/  LDL.128 R60, [R1+0x3a0] ;  /* 0x0003a000013c7983 */ /* 0x001ee80000100c00 */
[----:B------:R-:W3:Y:S04]  /*2dd70*/  LDL.128 R52, [R1+0x3c0] ;  /* 0x0003c00001347983 */ /* 0x000ee80000100c00 */
[----:B----4-:R-:W4:Y:S04]  /*2dd80*/  LDL.128 R44, [R1+0x3e0] ;  /* 0x0003e000012c7983 */ /* 0x010f280000100c00 */
[----:B------:R-:W4:Y:S04]  /*2dd90*/  LDL.128 R92, [R1+0x400] ;  /* 0x00040000015c7983 */ /* 0x000f280000100c00 */
[----:B------:R-:W4:Y:S04]  /*2dda0*/  LDL.128 R40, [R1+0x3f0] ;  /* 0x0003f00001287983 */ /* 0x000f280000100c00 */
[----:B------:R-:W4:Y:S01]  /*2ddb0*/  LDL.128 R100, [R1+0x410] ;  /* 0x0004100001647983 */ /* 0x000f220000100c00 */
[----:B------:R-:W-:-:S02]  /*2ddc0*/  F2FP.BF16.F32.PACK_AB R112, R113, R112 ;  /* 0x000000707170723e */ /* 0x000fc400000010ff */
[----:B------:R-:W-:Y:S02]  /*2ddd0*/  LOP3.LUT R113, R120, 0x380, RZ, 0xc0, !PT ;  /* 0x0000038078717812 */ /* 0x000fe400078ec0ff */
[----:B------:R-:W-:Y:S02]  /*2dde0*/  ISETP.NE.U32.AND P0, PT, RZ, UR6, PT ;  /* 0x00000006ff007c0c */ /* 0x000fe4000bf05070 */
[----:B------:R-:W-:Y:S02]  /*2ddf0*/  SHF.R.U64 R113, R113, 0x3, RZ ;  /* 0x0000000371717819 */ /* 0x000fe400000012ff */
[----:B------:R-:W-:Y:S02]  /*2de00*/  ISETP.NE.AND.EX P0, PT, RZ, UR7, PT, P0 ;  /* 0x00000007ff007c0c */ /* 0x000fe4000bf05300 */
[----:B------:R-:W-:Y:S02]  /*2de10*/  LOP3.LUT R120, R113, R120, RZ, 0x3c, !PT ;  /* 0x0000007871787212 */ /* 0x000fe400078e3cff */
[----:B------:R-:W-:-:S02]  /*2de20*/  F2FP.BF16.F32.PACK_AB R113, R115, R114 ;  /* 0x000000727371723e */ /* 0x000fc400000010ff */
[----:B------:R-:W-:Y:S02]  /*2de30*/  F2FP.BF16.F32.PACK_AB R114, R117, R116 ;  /* 0x000000747572723e */ /* 0x000fe400000010ff */
[----:B------:R-:W-:Y:S02]  /*2de40*/  F2FP.BF16.F32.PACK_AB R115, R119, R118 ;  /* 0x000000767773723e */ /* 0x000fe400000010ff */
[----:B------:R-:W-:Y:S01]  /*2de50*/  F2FP.BF16.F32.PACK_AB R84, R85, R84 ;  /* 0x000000545554723e */ /* 0x000fe200000010ff */
[----:B------:R-:W-:Y:S01]  /*2de60*/  STSM.16.M88.4 [R25], R88 ;  /* 0x0000005819007844 */ /* 0x000fe20000000200 */
[----:B------:R-:W-:Y:S02]  /*2de70*/  F2FP.BF16.F32.PACK_AB R85, R87, R86 ;  /* 0x000000565755723e */ /* 0x000fe400000010ff */
[----:B------:R-:W-:Y:S01]  /*2de80*/  F2FP.BF16.F32.PACK_AB R76, R77, R76 ;  /* 0x0000004c4d4c723e */ /* 0x000fe200000010ff */
        /* <DEDUP_REMOVED lines=19> */
[----:B------:R-:W-:Y:S02]  /*2dfc0*/  F2FP.BF16.F32.PACK_AB R37, R39, R38 ;  /* 0x000000262725723e */ /* 0x000fe400000010ff */
[----:B---3--:R-:W-:Y:S02]  /*2dfd0*/  F2FP.BF16.F32.PACK_AB R8, R9, R8 ;  /* 0x000000080908723e */ /* 0x008fe400000010ff */
[----:B------:R-:W-:Y:S02]  /*2dfe0*/  F2FP.BF16.F32.PACK_AB R9, R11, R10 ;  /* 0x0000000a0b09723e */ /* 0x000fe400000010ff */
[----:B------:R-:W-:-:S02]  /*2dff0*/  F2FP.BF16.F32.PACK_AB R28, R29, R28 ;  /* 0x0000001c1d1c723e */ /* 0x000fc400000010ff */
[----:B------:R-:W-:Y:S02]  /*2e000*/  F2FP.BF16.F32.PACK_AB R29, R31, R30 ;  /* 0x0000001e1f1d723e */ /* 0x000fe400000010ff */
[----:B------:R-:W-:Y:S02]  /*2e010*/  F2FP.BF16.F32.PACK_AB R38, R5, R4 ;  /* 0x000000040526723e */ /* 0x000fe400000010ff */
[----:B------:R-:W-:Y:S01]  /*2e020*/  F2FP.BF16.F32.PACK_AB R39, R7, R6 ;  /* 0x000000060727723e */ /* 0x000fe200000010ff */
[----:B------:R-:W0:Y:S04]  /*2e030*/  LDC.64 R4, c[0x0][0xd00] ;  /* 0x00034000ff047b82 */ /* 0x000e280000000a00 */
[----:B------:R-:W-:Y:S04]  /*2e040*/  STSM.16.M88.4 [R96], R36 ;  /* 0x0000002460007844 */ /* 0x000fe80000000200 */
[----:B------:R-:W1:Y:S01]  /*2e050*/  @P0 LDC.64 R6, c[0x0][0xd08] ;  /* 0x00034200ff060b82 */ /* 0x000e620000000a00 */
[----:B------:R-:W-:-:S02]  /*2e060*/  F2FP.BF16.F32.PACK_AB R30, R33, R32 ;  /* 0x00000020211e723e */ /* 0x000fc400000010ff */
[----:B------:R-:W-:Y:S02]  /*2e070*/  F2FP.BF16.F32.PACK_AB R31, R35, R34 ;  /* 0x00000022231f723e */ /* 0x000fe400000010ff */
[----:B------:R-:W-:Y:S02]  /*2e080*/  F2FP.BF16.F32.PACK_AB R10, R13, R12 ;  /* 0x0000000c0d0a723e */ /* 0x000fe400000010ff */
[----:B------:R-:W-:Y:S01]  /*2e090*/  F2FP.BF16.F32.PACK_AB R11, R15, R14 ;  /* 0x0000000e0f0b723e */ /* 0x000fe200000010ff */
[----:B------:R-:W-:Y:S04]  /*2e0a0*/  STSM.16.M88.4 [R122], R28 ;  /* 0x0000001c7a007844 */ /* 0x000fe80000000200 */
[----:B------:R2:W-:Y:S04]  /*2e0b0*/  STSM.16.M88.4 [R123], R8 ;  /* 0x000000087b007844 */ /* 0x0005e80000000200 */
[----:B------:R3:W-:Y:S04]  /*2e0c0*/  STSM.16.M88.4 [R0], R84 ;  /* 0x0000005400007844 */ /* 0x0007e80000000200 */
[----:B------:R0:W-:Y:S01]  /*2e0d0*/  STSM.16.M88.4 [R3], R76 ;  /* 0x0000004c03007844 */ /* 0x0001e20000000200 */
[----:B------:R-:W-:-:S02]  /*2e0e0*/  F2FP.BF16.F32.PACK_AB R60, R61, R60 ;  /* 0x0000003c3d3c723e */ /* 0x000fc400000010ff */
[----:B------:R-:W-:Y:S02]  /*2e0f0*/  F2FP.BF16.F32.PACK_AB R61, R63, R62 ;  /* 0x0000003e3f3d723e */ /* 0x000fe400000010ff */
[----:B------:R-:W-:Y:S02]  /*2e100*/  F2FP.BF16.F32.PACK_AB R52, R53, R52 ;  /* 0x000000343534723e */ /* 0x000fe400000010ff */
[----:B------:R-:W-:Y:S02]  /*2e110*/  F2FP.BF16.F32.PACK_AB R62, R57, R56 ;  /* 0x00000038393e723e */ /* 0x000fe400000010ff */
[----:B------:R-:W-:Y:S02]  /*2e120*/  F2FP.BF16.F32.PACK_AB R63, R59, R58 ;  /* 0x0000003a3b3f723e */ /* 0x000fe400000010ff */
[----:B------:R-:W-:Y:S02]  /*2e130*/  F2FP.BF16.F32.PACK_AB R53, R55, R54 ;  /* 0x000000363735723e */ /* 0x000fe400000010ff */
[----:B----4-:R-:W-:-:S02]  /*2e140*/  F2FP.BF16.F32.PACK_AB R44, R45, R44 ;  /* 0x0000002c2d2c723e */ /* 0x010fc400000010ff */
[----:B------:R-:W-:Y:S01]  /*2e150*/  F2FP.BF16.F32.PACK_AB R92, R93, R92 ;  /* 0x0000005c5d5c723e */ /* 0x000fe200000010ff */
[----:B--2---:R-:W-:Y:S01]  /*2e160*/  IMAD.MOV.U32 R8, RZ, RZ, RZ ;  /* 0x000000ffff087224 */ /* 0x004fe200078e00ff */
[----:B------:R-:W-:Y:S01]  /*2e170*/  F2FP.BF16.F32.PACK_AB R54, R49, R48 ;  /* 0x000000303136723e */ /* 0x000fe200000010ff */
[----:B---3--:R-:W-:Y:S01]  /*2e180*/  IMAD.U32 R0, RZ, RZ, UR6 ;  /* 0x00000006ff007e24 */ /* 0x008fe2000f8e00ff */
[----:B------:R-:W-:Y:S01]  /*2e190*/  F2FP.BF16.F32.PACK_AB R55, R51, R50 ;  /* 0x000000323337723e */ /* 0x000fe200000010ff */
[----:B0-----:R-:W-:Y:S01]  /*2e1a0*/  IMAD.WIDE R4, R211, 0x4, R4 ;  /* 0x00000004d3047825 */ /* 0x001fe200078e0204 */
[----:B------:R-:W-:Y:S01]  /*2e1b0*/  F2FP.BF16.F32.PACK_AB R45, R47, R46 ;  /* 0x0000002e2f2d723e */ /* 0x000fe200000010ff */
[----:B------:R-:W0:Y:S01]  /*2e1c0*/  LDC R3, c[0x0][0xce8] ;  /* 0x00033a00ff037b82 */ /* 0x000e220000000800 */
[----:B------:R-:W-:Y:S02]  /*2e1d0*/  F2FP.BF16.F32.PACK_AB R46, R41, R40 ;  /* 0x00000028292e723e */ /* 0x000fe400000010ff */
[----:B------:R-:W-:-:S02]  /*2e1e0*/  F2FP.BF16.F32.PACK_AB R47, R43, R42 ;  /* 0x0000002a2b2f723e */ /* 0x000fc400000010ff */
[----:B------:R-:W-:Y:S01]  /*2e1f0*/  F2FP.BF16.F32.PACK_AB R93, R95, R94 ;  /* 0x0000005e5f5d723e */ /* 0x000fe200000010ff */
[----:B------:R2:W-:Y:S01]  /*2e200*/  STSM.16.M88.4 [R20], R68 ;  /* 0x0000004414007844 */ /* 0x0005e20000000200 */
[----:B------:R-:W-:Y:S02]  /*2e210*/  F2FP.BF16.F32.PACK_AB R94, R101, R100 ;  /* 0x00000064655e723e */ /* 0x000fe400000010ff */
[----:B------:R-:W-:Y:S01]  /*2e220*/  F2FP.BF16.F32.PACK_AB R95, R103, R102 ;  /* 0x00000066675f723e */ /* 0x000fe200000010ff */
[----:B------:R2:W-:Y:S04]  /*2e230*/  STSM.16.M88.4 [R21], R60 ;  /* 0x0000003c15007844 */ /* 0x0005e80000000200 */
[----:B------:R2:W-:Y:S04]  /*2e240*/  STSM.16.M88.4 [R24], R52 ;  /* 0x0000003418007844 */ /* 0x0005e80000000200 */
[----:B------:R2:W-:Y:S04]  /*2e250*/  STSM.16.M88.4 [R124], R44 ;  /* 0x0000002c7c007844 */ /* 0x0005e80000000200 */
[----:B------:R2:W-:Y:S04]  /*2e260*/  STSM.16.M88.4 [R125], R92 ;  /* 0x0000005c7d007844 */ /* 0x0005e80000000200 */
[----:B------:R2:W-:Y:S01]  /*2e270*/  STSM.16.M88.4 [R120], R104 ;  /* 0x0000006878007844 */ /* 0x0005e20000000200 */
[----:B------:R-:W-:Y:S01]  /*2e280*/  BAR.SYNC.DEFER_BLOCKING 0x1, 0x100 ;  /* 0x0044000000007b1d */ /* 0x000fe20000010000 */
[----:B-1----:R-:W-:-:S05]  /*2e290*/  @P0 IMAD.WIDE R6, R211, 0x4, R6 ;  /* 0x00000004d3060825 */ /* 0x002fca00078e0206 */
[----:B------:R2:W5:Y:S04]  /*2e2a0*/  @P1 LDG.E R8, desc[UR44][R4.64] ;  /* 0x0000002c04081981 */ /* 0x000568000c1e1900 */
[----:B------:R2:W5:Y:S01]  /*2e2b0*/  @P0 LDG.E R0, desc[UR44][R6.64] ;  /* 0x0000002c06000981 */ /* 0x000562000c1e1900 */
[----:B------:R-:W-:Y:S05]  /*2e2c0*/  @P0 BRA `(.L_x_13230) ;  /* 0x0000000000100947 */ /* 0x000fea0003800000 */
[----:B------:R-:W-:Y:S05]  /*2e2d0*/  @!P1 BRA `(.L_x_13230) ;  /* 0x00000000000c9947 */ /* 0x000fea0003800000 */
[----:B--2---:R-:W2:Y:S04]  /*2e2e0*/  LDG.E R7, desc[UR44][R4.64] ;  /* 0x0000002c04077981 */ /* 0x004ea8000c1e1900 */
[----:B-----5:R-:W2:Y:S02]  /*2e2f0*/  LDG.E R0, desc[UR44][R4.64+0x4] ;  /* 0x0000042c04007981 */ /* 0x020ea4000c1e1900 */
[----:B--2---:R-:W-:-:S07]  /*2e300*/  IMAD.IADD R0, R0, 0x1, -R7 ;  /* 0x0000000100007824 */ /* 0x004fce00078e0a07 */
.L_x_13230:
[----:B--2---:R-:W2:Y:S04]  /*2e310*/  LDL R4, [R1+0x518] ;  /* 0x0005180001047983 */ /* 0x004ea80000100800 */
[----:B------:R-:W3:Y:S01]  /*2e320*/  LDL R28, [R1+0x520] ;  /* 0x00052000011c7983 */ /* 0x000ee20000100800 */
[----:B0----5:R-:W-:Y:S02]  /*2e330*/  IMAD R0, R0, R3, RZ ;  /* 0x0000000300007224 */ /* 0x021fe400078e02ff */
[----:B------:R-:W-:Y:S01]  /*2e340*/  IMAD.IADD R33, R204, 0x1, R209 ;  /* 0x00000001cc217824 */ /* 0x000fe200078e02d1 */
[----:B------:R-:W-:Y:S01]  /*2e350*/  ISETP.GT.AND P3, PT, R210, 0x1, PT ;  /* 0x00000001d200780c */ /* 0x000fe20003f64270 */
[----:B------:R-:W-:Y:S01]  /*2e360*/  IMAD.MOV.U32 R9, RZ, RZ, 0xab8 ;  /* 0x00000ab8ff097424 */ /* 0x000fe200078e00ff */
[----:B------:R-:W-:Y:S01]  /*2e370*/  ISETP.NE.AND P2, PT, R3, 0x1, PT ;  /* 0x000000010300780c */ /* 0x000fe20003f45270 */
[----:B------:R-:W0:Y:S03]  /*2e380*/  LDC.64 R20, c[0x0][0xca8] ;  /* 0x00032a00ff147b82 */ /* 0x000e260000000a00 */
[----:B------:R-:W-:-:S05]  /*2e390*/  SEL R9, R9, 0xa78, P3 ;  /* 0x00000a7809097807 */ /* 0x000fca0001800000 */
[----:B------:R-:W1:Y:S08]  /*2e3a0*/  LDC.64 R6, c[0x0][R9+0x220] ;  /* 0x0000880009067b82 */ /* 0x000e700000000a00 */
[----:B------:R-:W4:Y:S08]  /*2e3b0*/  LDC.64 R10, c[0x0][R9+0x218] ;  /* 0x00008600090a7b82 */ /* 0x000f300000000a00 */
[----:B------:R4:W4:Y:S01]  /*2e3c0*/  LDC.64 R14, c[0x0][R9+0x228] ;  /* 0x00008a00090e7b82 */ /* 0x0009220000000a00 */
[----:B------:R-:W-:-:S07]  /*2e3d0*/  ISETP.NE.U32.AND P1, PT, RZ, UR4, PT ;  /* 0x00000004ff007c0c */ /* 0x000fce000bf25070 */
[----:B------:R-:W4:Y:S01]  /*2e3e0*/  @P2 LDC R13, c[0x0][0xcec] ;  /* 0x00033b00ff0d2b82 */ /* 0x000f220000000800 */
[----:B------:R-:W-:-:S07]  /*2e3f0*/  ISETP.NE.AND.EX P1, PT, RZ, UR5, PT, P1 ;  /* 0x00000005ff007c0c */ /* 0x000fce000bf25310 */
[----:B------:R-:W4:Y:S01]  /*2e400*/  @P2 LDC R26, c[0x0][0xcf0] ;  /* 0x00033c00ff1a2b82 */ /* 0x000f220000000800 */
[----:B------:R-:W-:Y:S02]  /*2e410*/  SHF.R.S32.HI R24, RZ, 0x1f, R211 ;  /* 0x0000001fff187819 */ /* 0x000fe400000114d3 */
[----:B------:R-:W-:Y:S02]  /*2e420*/  SEL R12, R211, RZ, !P1 ;  /* 0x000000ffd30c7207 */ /* 0x000fe40004800000 */
[----:B--2---:R-:W-:-:S03]  /*2e430*/  LOP3.LUT P0, RZ, R4, 0x3, RZ, 0xc0, !PT ;  /* 0x0000000304ff7812 */ /* 0x004fc6000780c0ff */
[----:B0-----:R-:W0:Y:S01]  /*2e440*/  @!P3 LDC R20, c[0x0][0xc50] ;  /* 0x00031400ff14bb82 */ /* 0x001e220000000800 */
[----:B------:R-:W-:Y:S01]  /*2e450*/  ISETP.GE.OR P4, PT, R33, R0, P0 ;  /* 0x000000002100720c */ /* 0x000fe20000786670 */
[----:B---3--:R-:W-:-:S06]  /*2e460*/  IMAD.IADD R28, R28, 0x1, R209 ;  /* 0x000000011c1c7824 */ /* 0x008fcc00078e02d1 */
[----:B------:R-:W2:Y:S06]  /*2e470*/  @!P3 LDC R21, c[0x0][0xc54] ;  /* 0x00031500ff15bb82 */ /* 0x000eac0000000800 */
[----:B------:R-:W3:Y:S02]  /*2e480*/  @!P4 LDL R29, [R1+0x220] ;  /* 0x00022000011dc983 */ /* 0x000ee40000100800 */
[----:B------:R4:W0:Y:S01]  /*2e490*/  LDC.64 R4, c[0x0][R9+0x210] ;  /* 0x0000840009047b82 */ /* 0x0008220000000a00 */
[----:B------:R-:W-:Y:S01]  /*2e4a0*/  SEL R25, R24, RZ, !P1 ;  /* 0x000000ff18197207 */ /* 0x000fe20004800000 */
[----:B-1----:R-:W-:-:S02]  /*2e4b0*/  IMAD R7, R7, R12, RZ ;  /* 0x0000000c07077224 */ /* 0x002fc400078e02ff */
[-C--:B----4-:R-:W-:Y:S02]  /*2e4c0*/  IMAD R31, R11, R156.reuse, RZ ;  /* 0x0000009c0b1f7224 */ /* 0x090fe400078e02ff */
[----:B------:R-:W-:Y:S01]  /*2e4d0*/  IMAD R35, R6, R25, R7 ;  /* 0x0000001906237224 */ /* 0x000fe200078e0207 */
[----:B------:R-:W-:Y:S01]  /*2e4e0*/  SEL R25, R219, RZ, P3 ;  /* 0x000000ffdb197207 */ /* 0x000fe20001800000 */
[----:B------:R-:W-:Y:S01]  /*2e4f0*/  IMAD.WIDE.U32 R10, R10, R156, RZ ;  /* 0x0000009c0a0a7225 */ /* 0x000fe200078e00ff */
[----:B------:R-:W-:-:S03]  /*2e500*/  SHF.R.S32.HI R9, RZ, 0x1f, R8 ;  /* 0x0000001fff097819 */ /* 0x000fc60000011408 */
[----:B------:R-:W-:-:S04]  /*2e510*/  IMAD.WIDE.U32 R6, R6, R12, RZ ;  /* 0x0000000c06067225 */ /* 0x000fc800078e00ff */
[----:B------:R-:W-:Y:S01]  /*2e520*/  @P2 IMAD.HI.U32 R13, R28, R13, RZ ;  /* 0x0000000d1c0d2227 */ /* 0x000fe200078e00ff */
[----:B------:R-:W-:-:S03]  /*2e530*/  IADD3 R6, P1, P5, R6, R10, R8 ;  /* 0x0000000a06067210 */ /* 0x000fc60007d3e008 */
[----:B------:R-:W-:Y:S02]  /*2e540*/  IMAD.IADD R24, R11, 0x1, R31 ;  /* 0x000000010b187824 */ /* 0x000fe400078e021f */
[----:B------:R-:W-:Y:S02]  /*2e550*/  IMAD.IADD R11, R7, 0x1, R35 ;  /* 0x00000001070b7824 */ /* 0x000fe400078e0223 */
[----:B------:R-:W-:Y:S01]  /*2e560*/  IMAD.MOV.U32 R7, RZ, RZ, R28 ;  /* 0x000000ffff077224 */ /* 0x000fe200078e001c */
[----:B------:R-:W-:Y:S01]  /*2e570*/  @P2 SHF.R.U32.HI R7, RZ, R26, R13 ;  /* 0x0000001aff072219 */ /* 0x000fe2000001160d */
[-C--:B------:R-:W-:Y:S01]  /*2e580*/  IMAD R31, R15, R25.reuse, RZ ;  /* 0x000000190f1f7224 */ /* 0x080fe200078e02ff */
[----:B------:R-:W-:Y:S01]  /*2e590*/  IADD3.X R11, R11, R24, R9, P1, P5 ;  /* 0x000000180b0b7210 */ /* 0x000fe20000fea409 */
[----:B------:R-:W-:-:S04]  /*2e5a0*/  IMAD.WIDE.U32 R14, R14, R25, RZ ;  /* 0x000000190e0e7225 */ /* 0x000fc800078e00ff */
[----:B------:R-:W-:Y:S01]  /*2e5b0*/  IMAD.MOV R10, RZ, RZ, -R7 ;  /* 0x000000ffff0a7224 */ /* 0x000fe200078e0a07 */
[----:B------:R-:W-:Y:S01]  /*2e5c0*/  IADD3 R14, P1, P5, R7, R6, R14 ;  /* 0x00000006070e7210 */ /* 0x000fe20007d3e00e */
[----:B------:R-:W-:Y:S01]  /*2e5d0*/  IMAD.IADD R31, R15, 0x1, R31 ;  /* 0x000000010f1f7824 */ /* 0x000fe200078e021f */
[----:B------:R-:W-:Y:S01]  /*2e5e0*/  SHF.R.S32.HI R6, RZ, 0x1f, R7 ;  /* 0x0000001fff067819 */ /* 0x000fe20000011407 */
[----:B------:R-:W-:-:S03]  /*2e5f0*/  IMAD R7, R3, R10, R28 ;  /* 0x0000000a03077224 */ /* 0x000fc600078e021c */
[----:B------:R-:W-:Y:S02]  /*2e600*/  IADD3.X R15, R6, R11, R31, P1, P5 ;  /* 0x0000000b060f7210 */ /* 0x000fe40000fea41f */
[----:B------:R-:W-:Y:S01]  /*2e610*/  SHF.R.S32.HI R11, RZ, 0x1f, R7 ;  /* 0x0000001fff0b7819 */ /* 0x000fe20000011407 */
[-C--:B0-----:R-:W-:Y:S02]  /*2e620*/  IMAD R5, R5, R7.reuse, RZ ;  /* 0x0000000705057224 */ /* 0x081fe400078e02ff */
[----:B------:R-:W-:-:S04]  /*2e630*/  IMAD.WIDE.U32 R14, R4, R7, R14 ;  /* 0x00000007040e7225 */ /* 0x000fc800078e000e */
[----:B------:R-:W-:Y:S01]  /*2e640*/  IMAD R5, R4, R11, R5 ;  /* 0x0000000b04057224 */ /* 0x000fe200078e0205 */
[C---:B------:R-:W-:Y:S01]  /*2e650*/  LEA R20, P1, R14.reuse, R20, 0x2 ;  /* 0x000000140e147211 */ /* 0x040fe200078210ff */
[----:B------:R-:W-:Y:S02]  /*2e660*/  VIADD R7, R33, 0x8 ;  /* 0x0000000821077836 */ /* 0x000fe40000000000 */
[----:B------:R-:W-:Y:S02]  /*2e670*/  IMAD.IADD R4, R15, 0x1, R5 ;  /* 0x000000010f047824 */ /* 0x000fe400078e0205 */
[----:B------:R-:W-:Y:S01]  /*2e680*/  SHFL.IDX PT, R10, R20, RZ, 0x1c1f ;  /* 0x001c1fff140a7589 */ /* 0x000fe200000e0000 */
[----:B------:R-:W-:Y:S02]  /*2e690*/  ISETP.GE.OR P0, PT, R7, R0, P0 ;  /* 0x000000000700720c */ /* 0x000fe40000706670 */
[----:B--2---:R-:W-:-:S05]  /*2e6a0*/  LEA.HI.X R21, R14, R21, R4, 0x2, P1 ;  /* 0x000000150e157211 */ /* 0x004fca00008f1404 */
[----:B------:R-:W3:Y:S04]  /*2e6b0*/  SHFL.IDX PT, R11, R21, RZ, 0x1c1f ;  /* 0x001c1fff150b7589 */ /* 0x000ee800000e0000 */
[----:B---3--:R-:W-:Y:S04]  /*2e6c0*/  @!P4 ST.E desc[UR44][R10.64], R29 ;  /* 0x0000001d0a00c985 */ /* 0x008fe8000c10192c */
[----:B------:R-:W2:Y:S04]  /*2e6d0*/  @!P0 LDL R13, [R1+0x224] ;  /* 0x00022400010d8983 */ /* 0x000ea80000100800 */
[----:B------:R-:W-:Y:S04]  /*2e6e0*/  SHFL.IDX PT, R4, R20, 0x1, 0x1c1f ;  /* 0x003c1f0014047f89 */ /* 0x000fe800000e0000 */
[----:B------:R-:W2:Y:S04]  /*2e6f0*/  SHFL.IDX PT, R5, R21, 0x1, 0x1c1f ;  /* 0x003c1f0015057f89 */ /* 0x000ea800000e0000 */
[----:B--2---:R0:W-:Y:S01]  /*2e700*/  @!P0 ST.E desc[UR44][R4.64], R13 ;  /* 0x0000000d04008985 */ /* 0x0041e2000c10192c */
[----:B------:R-:W-:Y:S05]  /*2e710*/  @P3 BRA `(.L_x_13231) ;  /* 0x0000000c00e83947 */ /* 0x000fea0003800000 */
[----:B------:R-:W2:Y:S01]  /*2e720*/  LDL R88, [R1+0x49c] ;  /* 0x00049c0001587983 */ /* 0x000ea20000100800 */
[----:B------:R-:W1:Y:S01]  /*2e730*/  @P2 LDC R14, c[0x0][0xcec] ;  /* 0x00033b00ff0e2b82 */ /* 0x000e620000000800 */
[----:B------:R-:W-:Y:S02]  /*2e740*/  ULDC.64 UR4, c[0x0][0xba0] ;  /* 0x0002e80000047ab9 */ /* 0x000fe40000000a00 */
[----:B------:R-:W3:Y:S01]  /*2e750*/  LDL R89, [R1+0x4ac] ;  /* 0x0004ac0001597983 */ /* 0x000ee20000100800 */
[----:B------:R-:W-:-:S04]  /*2e760*/  IMAD R9, R9, UR4, RZ ;  /* 0x0000000409097c24 */ /* 0x000fc8000f8e02ff */
[C---:B------:R-:W-:Y:S02]  /*2e770*/  IMAD R11, R8.reuse, UR5, R9 ;  /* 0x00000005080b7c24 */ /* 0x040fe4000f8e0209 */
[----:B------:R-:W-:Y:S01]  /*2e780*/  IMAD.WIDE.U32 R8, R8, UR4, RZ ;  /* 0x0000000408087c25 */ /* 0x000fe2000f8e00ff */
[----:B------:R-:W-:-:S03]  /*2e790*/  ULDC.64 UR4, c[0x0][0xbe8] ;  /* 0x0002fa0000047ab9 */ /* 0x000fc60000000a00 */
[----:B------:R-:W-:Y:S01]  /*2e7a0*/  IMAD.IADD R9, R9, 0x1, R11 ;  /* 0x0000000109097824 */ /* 0x000fe200078e020b */
[----:B0-----:R-:W-:Y:S01]  /*2e7b0*/  SHF.R.S32.HI R13, RZ, 0x1f, R12 ;  /* 0x0000001fff0d7819 */ /* 0x001fe2000001140c */
[----:B------:R-:W-:-:S04]  /*2e7c0*/  IMAD.WIDE.U32 R8, R156, UR4, R8 ;  /* 0x000000049c087c25 */ /* 0x000fc8000f8e0008 */
[----:B------:R-:W-:Y:S01]  /*2e7d0*/  IMAD R9, R156, UR5, R9 ;  /* 0x000000059c097c24 */ /* 0x000fe2000f8e0209 */
[----:B------:R-:W-:Y:S02]  /*2e7e0*/  ULDC.64 UR4, c[0x0][0xbf0] ;  /* 0x0002fc0000047ab9 */ /* 0x000fe40000000a00 */
[----:B------:R-:W-:Y:S02]  /*2e7f0*/  IMAD R13, R13, UR4, RZ ;  /* 0x000000040d0d7c24 */ /* 0x000fe4000f8e02ff */
[----:B------:R-:W-:-:S04]  /*2e800*/  IMAD.WIDE.U32 R8, R12, UR4, R8 ;  /* 0x000000040c087c25 */ /* 0x000fc8000f8e0008 */
[----:B------:R-:W-:Y:S01]  /*2e810*/  IMAD R13, R12, UR5, R13 ;  /* 0x000000050c0d7c24 */ /* 0x000fe2000f8e020d */
[----:B------:R-:W-:-:S03]  /*2e820*/  ULDC.64 UR4, c[0x0][0xbe0] ;  /* 0x0002f80000047ab9 */ /* 0x000fc60000000a00 */
[----:B------:R-:W-:Y:S02]  /*2e830*/  IMAD.IADD R9, R9, 0x1, R13 ;  /* 0x0000000109097824 */ /* 0x000fe400078e020d */
[----:B--2---:R-:W-:-:S04]  /*2e840*/  IMAD R5, R88, 0x40, R198 ;  /* 0x0000004058057824 */ /* 0x004fc800078e02c6 */
        /* <DEDUP_REMOVED lines=24> */
[----:B---3--:R-:W-:Y:S01]  /*2e9d0*/  IMAD R10, R89, 0x20, R88 ;  /* 0x00000020590a7824 */ /* 0x008fe200078e0258 */
[C---:B------:R-:W-:Y:S01]  /*2e9e0*/  IADD3 R53, P1, R18.reuse, 0x7000, RZ ;  /* 0x0000700012357810 */ /* 0x040fe20007f3e0ff */
[----:B------:R-:W5:Y:S01]  /*2e9f0*/  LD.E.128 R28, desc[UR44][R28.64] ;  /* 0x0000002c1c1c7980 */ /* 0x000f62000c101d00 */
[----:B------:R-:W-:-:S02]  /*2ea00*/  IADD3 R57, P3, R18, 0x8000, RZ ;  /* 0x0000800012397810 */ /* 0x000fc40007f7e0ff */
[----:B------:R-:W-:Y:S01]  /*2ea10*/  IADD3 R61, P4, R18, 0x9000, RZ ;  /* 0x00009000123d7810 */ /* 0x000fe20007f9e0ff */
[----:B------:R-:W5:Y:S01]  /*2ea20*/  LD.E.128 R32, desc[UR44][R32.64] ;  /* 0x0000002c20207980 */ /* 0x000f62000c101d00 */
[----:B------:R-:W-:Y:S02]  /*2ea30*/  SHF.R.U64 R44, R44, 0x3, RZ ;  /* 0x000000032c2c7819 */ /* 0x000fe400000012ff */
[----:B------:R-:W-:Y:S01]  /*2ea40*/  LOP3.LUT R48, R49, 0x380, RZ, 0xc0, !PT ;  /* 0x0000038031307812 */ /* 0x000fe200078ec0ff */
        /* <DEDUP_REMOVED lines=8> */
[----:B------:R-:W-:Y:S02]  /*2ead0*/  IADD3 R65, P5, R18, 0xa000, RZ ;  /* 0x0000a00012417810 */ /* 0x000fe40007fbe0ff */
[----:B------:R-:W-:Y:S01]  /*2eae0*/  SHF.R.U64 R52, R52, 0x3, RZ ;  /* 0x0000000334347819 */ /* 0x000fe200000012ff */
[----:B------:R-:W5:Y:S01]  /*2eaf0*/  LD.E.128 R44, desc[UR44][R44.64] ;  /* 0x0000002c2c2c7980 */ /* 0x000f62000c101d00 */
[----:B------:R-:W-:Y:S02]  /*2eb00*/  SHF.R.U64 R56, R56, 0x3, RZ ;  /* 0x0000000338387819 */ /* 0x000fe400000012ff */
[----:B------:R-:W-:-:S02]  /*2eb10*/  SHF.R.U64 R60, R60, 0x3, RZ ;  /* 0x000000033c3c7819 */ /* 0x000fc400000012ff */
[----:B------:R-:W-:Y:S01]  /*2eb20*/  LOP3.LUT R48, R48, R49, RZ, 0x3c, !PT ;  /* 0x0000003130307212 */ /* 0x000fe200078e3cff */
[--C-:B------:R-:W-:Y:S01]  /*2eb30*/  IMAD.X R49, RZ, RZ, R19.reuse, P0 ;  /* 0x000000ffff317224 */ /* 0x100fe200000e0613 */
[----:B------:R-:W-:Y:S02]  /*2eb40*/  LOP3.LUT R64, R65, 0x380, RZ, 0xc0, !PT ;  /* 0x0000038041407812 */ /* 0x000fe400078ec0ff */
        /* <DEDUP_REMOVED lines=41> */
[----:B------:R-:W5:Y:S01]  /*2ede0*/  LD.E.128 R68, desc[UR44][R68.64] ;  /* 0x0000002c44447980 */ /* 0x000f62000c101d00 */
[----:B------:R-:W0:Y:S01]  /*2edf0*/  @P2 LDC R19, c[0x0][0xcf0] ;  /* 0x00033c00ff132b82 */ /* 0x000e220000000800 */
[----:B------:R-:W-:-:S02]  /*2ee00*/  SHF.R.U64 R6, R6, 0x3, RZ ;  /* 0x0000000306067819 */ /* 0x000fc400000012ff */
[----:B------:R-:W5:Y:S02]  /*2ee10*/  LD.E.128 R72, desc[UR44][R72.64] ;  /* 0x0000002c48487980 */ /* 0x000f64000c101d00 */
[----:B------:R-:W-:Y:S02]  /*2ee20*/  LOP3.LUT R84, R6, R7, RZ, 0x3c, !PT ;  /* 0x0000000706547212 */ /* 0x000fe400078e3cff */
        /* <DEDUP_REMOVED lines=11> */
[----:B-1----:R-:W-:-:S04]  /*2eee0*/  @P2 IMAD.HI.U32 R10, R15, R14, RZ ;  /* 0x0000000e0f0a2227 */ /* 0x002fc800078e00ff */
[----:B------:R-:W-:Y:S01]  /*2eef0*/  IMAD.MOV.U32 R11, RZ, RZ, R15 ;  /* 0x000000ffff0b7224 */ /* 0x000fe200078e000f */
[----:B0-----:R-:W-:Y:S01]  /*2ef00*/  @P2 SHF.R.U32.HI R11, RZ, R19, R10 ;  /* 0x00000013ff0b2219 */ /* 0x001fe2000001160a */
[----:B------:R-:W-:-:S03]  /*2ef10*/  VIADD R10, R2, 0x32420 ;  /* 0x00032420020a7836 */ /* 0x000fc60000000000 */
[--C-:B------:R-:W-:Y:S01]  /*2ef20*/  SHF.R.S32.HI R12, RZ, 0x1f, R11.reuse ;  /* 0x0000001fff0c7819 */ /* 0x100fe2000001140b */
[----:B------:R-:W-:Y:S01]  /*2ef30*/  IMAD.MOV R14, RZ, RZ, -R11 ;  /* 0x000000ffff0e7224 */ /* 0x000fe200078e0a0b */
[----:B------:R-:W-:-:S03]  /*2ef40*/  PRMT R10, RZ, 0x654, R10 ;  /* 0x00000654ff0a7816 */ /* 0x000fc6000000000a */
[----:B------:R-:W-:Y:S02]  /*2ef50*/  IMAD R3, R3, R14, R15 ;  /* 0x0000000e03037224 */ /* 0x000fe400078e020f */
[----:B------:R-:W-:Y:S02]  /*2ef60*/  IMAD R12, R12, UR4, RZ ;  /* 0x000000040c0c7c24 */ /* 0x000fe4000f8e02ff */
[C---:B------:R-:W-:Y:S01]  /*2ef70*/  IMAD.WIDE.U32 R8, R11.reuse, UR4, R8 ;  /* 0x000000040b087c25 */ /* 0x040fe2000f8e0008 */
[----:B--2---:R0:W-:Y:S03]  /*2ef80*/  SYNCS.ARRIVE.TRANS64.RED.A1T0 RZ, [R10+URZ], RZ ;  /* 0x000000ff0aff79a7 */ /* 0x0041e6000810043f */
[----:B------:R-:W-:Y:S01]  /*2ef90*/  IMAD R13, R11, UR5, R12 ;  /* 0x000000050b0d7c24 */ /* 0x000fe2000f8e020c */
[----:B------:R-:W-:Y:S01]  /*2efa0*/  ULDC.64 UR4, c[0x0][0xbd8] ;  /* 0x0002f60000047ab9 */ /* 0x000fe20000000a00 */
[----:B0-----:R-:W-:-:S02]  /*2efb0*/  SHF.R.S32.HI R10, RZ, 0x1f, R3 ;  /* 0x0000001fff0a7819 */ /* 0x001fc40000011403 */
[----:B------:R-:W-:-:S03]  /*2efc0*/  IMAD.IADD R9, R9, 0x1, R13 ;  /* 0x0000000109097824 */ /* 0x000fc600078e020d */
        /* <DEDUP_REMOVED lines=11> */
.L_x_13466:
[----:B------:R-:W-:Y:S01]  /*2f080*/  IMAD.IADD R209, R88, 0x1, R209 ;  /* 0x0000000158d17824 */ /* 0x000fe200078e02d1 */
[----:B------:R-:W-:Y:S04]  /*2f090*/  BSSY B1, `(.L_x_13233) ;  /* 0x0000014000017945 */ /* 0x000fe80003800000 */
[----:B------:R-:W-:-:S13]  /*2f0a0*/  ISETP.GE.AND P0, PT, R209, R0, PT ;  /* 0x00000000d100720c */ /* 0x000fda0003f06270 */
[----:B------:R-:W-:Y:S05]  /*2f0b0*/  @P0 BRA `(.L_x_13234) ;  /* 0x0000000000440947 */ /* 0x000fea0003800000 */
[----:B------:R-:W-:Y:S02]  /*2f0c0*/  ULDC UR4, c[0x0][0xbc8] ;  /* 0x0002f20000047ab9 */ /* 0x000fe40000000800 */
[----:B------:R-:W-:Y:S02]  /*2f0d0*/  ISETP.GE.AND P3, PT, R198, UR4, PT ;  /* 0x00000004c6007c0c */ /* 0x000fe4000bf66270 */
[----:B------:R-:W-:Y:S02]  /*2f0e0*/  ISETP.GE.AND P2, PT, R200, UR4, PT ;  /* 0x00000004c8007c0c */ /* 0x000fe4000bf46270 */
[----:B------:R-:W-:Y:S02]  /*2f0f0*/  ISETP.GE.AND P1, PT, R199, UR4, PT ;  /* 0x00000004c7007c0c */ /* 0x000fe4000bf26270 */
[----:B------:R-:W-:-:S07]  /*2f100*/  ISETP.GE.AND P0, PT, R201, UR4, PT ;  /* 0x00000004c9007c0c */ /* 0x000fce000bf06270 */
[-C--:B--2---:R-:W-:Y:S02]  /*2f110*/  @!P3 LEA R8, P5, R198, R14.reuse, 0x1 ;  /* 0x0000000ec608b211 */ /* 0x084fe400078a08ff */
[-C--:B------:R-:W-:Y:S02]  /*2f120*/  @!P2 LEA R10, P4, R200, R14.reuse, 0x1 ;  /* 0x0000000ec80aa211 */ /* 0x080fe400078808ff */
[-C--:B-1----:R-:W-:Y:S02]  /*2f130*/  @!P3 LEA.HI.X R9, R198, R3.reuse, R216, 0x1, P5 ;  /* 0x00000003c609b211 */ /* 0x082fe400028f0cd8 */
[-C--:B------:R-:W-:Y:S02]  /*2f140*/  @!P1 LEA R12, P5, R199, R14.reuse, 0x1 ;  /* 0x0000000ec70c9211 */ /* 0x080fe400078a08ff */
[----:B------:R-:W-:Y:S01]  /*2f150*/  @!P2 LEA.HI.X R11, R200, R3, R214, 0x1, P4 ;  /* 0x00000003c80ba211 */ /* 0x000fe200020f0cd6 */
[----:B-----5:R3:W-:Y:S01]  /*2f160*/  @!P3 ST.E.128 desc[UR44][R8.64], R4 ;  /* 0x000000040800b985 */ /* 0x0207e2000c101d2c */
[----:B------:R-:W-:-:S02]  /*2f170*/  @!P0 LEA R14, P4, R201, R14, 0x1 ;  /* 0x0000000ec90e8211 */ /* 0x000fc400078808ff */
[-C--:B------:R-:W-:Y:S01]  /*2f180*/  @!P1 LEA.HI.X R13, R199, R3.reuse, R213, 0x1, P5 ;  /* 0x00000003c70d9211 */ /* 0x080fe200028f0cd5 */
[----:B------:R3:W-:Y:S01]  /*2f190*/  @!P2 ST.E.128 desc[UR44][R10.64], R40 ;  /* 0x000000280a00a985 */ /* 0x0007e2000c101d2c */
[----:B------:R-:W-:-:S03]  /*2f1a0*/  @!P0 LEA.HI.X R15, R201, R3, R212, 0x1, P4 ;  /* 0x00000003c90f8211 */ /* 0x000fc600020f0cd4 */
[----:B------:R3:W-:Y:S04]  /*2f1b0*/  @!P1 ST.E.128 desc[UR44][R12.64], R56 ;  /* 0x000000380c009985 */ /* 0x0007e8000c101d2c */
[----:B------:R3:W-:Y:S02]  /*2f1c0*/  @!P0 ST.E.128 desc[UR44][R14.64], R72 ;  /* 0x000000480e008985 */ /* 0x0007e4000c101d2c */
.L_x_13234:
[----:B------:R-:W-:Y:S05]  /*2f1d0*/  BSYNC B1 ;  /* 0x0000000000017941 */ /* 0x000fea0003800000 */
.L_x_13233:
[----:B------:R-:W-:-:S03]  /*2f1e0*/  UMOV UR4, 0xffffffff ;  /* 0xffffffff00047882 */ /* 0x000fc60000000000 */
[----:B------:R-:W-:Y:S05]  /*2f1f0*/  BRA.DIV UR4, `(.L_x_13235) ;  /* 0x000000d204f87947 */ /* 0x000fea000b800000 */
[----:B-1----:R1:W4:Y:S04]  /*2f200*/  SHFL.IDX PT, R3, R19, 0x1, 0x181f ;  /* 0x00381f0013037f89 */ /* 0x00232800000e0000 */
[----:B--23--:R1:W2:Y:S02]  /*2f210*/  SHFL.IDX PT, R14, R18, 0x1, 0x181f ;  /* 0x00381f00120e7f89 */ /* 0x00c2a400000e0000 */
.L_x_13470:
[----:B-----5:R-:W-:Y:S01]  /*2f220*/  VIADD R5, R209, 0x20 ;  /* 0x00000020d1057836 */ /* 0x020fe20000000000 */
        /* <DEDUP_REMOVED lines=10> */
[-C--:B----4-:R-:W-:Y:S02]  /*2f2d0*/  @!P3 LEA.HI.X R5, R198, R3.reuse, R216, 0x1, P5 ;  /* 0x00000003c605b211 */ /* 0x090fe400028f0cd8 */
[-C--:B------:R-:W-:Y:S02]  /*2f2e0*/  @!P1 LEA R8, P5, R199, R14.reuse, 0x1 ;  /* 0x0000000ec7089211 */ /* 0x080fe400078a08ff */
        /* <DEDUP_REMOVED lines=8> */
.L_x_13237:
[----:B------:R-:W-:Y:S05]  /*2f370*/  BSYNC B1 ;  /* 0x0000000000017941 */ /* 0x000fea0003800000 */
.L_x_13236:
[----:B------:R-:W-:-:S03]  /*2f380*/  UMOV UR4, 0xffffffff ;  /* 0xffffffff00047882 */ /* 0x000fc60000000000 */
[----:B------:R-:W-:Y:S05]  /*2f390*/  BRA.DIV UR4, `(.L_x_13238) ;  /* 0x000000d204d87947 */ /* 0x000fea000b800000 */
[----:B----4-:R4:W0:Y:S04]  /*2f3a0*/  SHFL.IDX PT, R3, R19, 0x2, 0x181f ;  /* 0x00581f0013037f89 */ /* 0x01082800000e0000 */
[----:B--2---:R4:W2:Y:S02]  /*2f3b0*/  SHFL.IDX PT, R14, R18, 0x2, 0x181f ;  /* 0x00581f00120e7f89 */ /* 0x0048a400000e0000 */
.L_x_13474:
[----:B---3--:R-:W-:Y:S01]  /*2f3c0*/  VIADD R5, R209, 0x40 ;  /* 0x00000040d1057836 */ /* 0x008fe20000000000 */
        /* <DEDUP_REMOVED lines=10> */
[-C--:B0-----:R-:W-:Y:S02]  /*2f470*/  @!P3 LEA.HI.X R5, R198, R3.reuse, R216, 0x1, P5 ;  /* 0x00000003c605b211 */ /* 0x081fe400028f0cd8 */
        /* <DEDUP_REMOVED lines=9> */
.L_x_13240:
[----:B------:R-:W-:Y:S05]  /*2f510*/  BSYNC B1 ;  /* 0x0000000000017941 */ /* 0x000fea0003800000 */
.L_x_13239:
[----:B------:R-:W-:-:S03]  /*2f520*/  UMOV UR4, 0xffffffff ;  /* 0xffffffff00047882 */ /* 0x000fc60000000000 */
[----:B------:R-:W-:Y:S05]  /*2f530*/  BRA.DIV UR4, `(.L_x_13241) ;  /* 0x000000d204b87947 */ /* 0x000fea000b800000 */
[----:B0-----:R0:W0:Y:S04]  /*2f540*/  SHFL.IDX PT, R3, R19, 0x3, 0x181f ;  /* 0x00781f0013037f89 */ /* 0x00102800000e0000 */
[----:B--2---:R2:W0:Y:S02]  /*2f550*/  SHFL.IDX PT, R14, R18, 0x3, 0x181f ;  /* 0x00781f00120e7f89 */ /* 0x00442400000e0000 */
.L_x_13478:
[----:B---3--:R-:W-:-:S05]  /*2f560*/  VIADD R5, R209, 0x60 ;  /* 0x00000060d1057836 */ /* 0x008fca0000000000 */
[----:B------:R-:W-:-:S13]  /*2f570*/  ISETP.GE.AND P0, PT, R5, R0, PT ;  /* 0x000000000500720c */ /* 0x000fda0003f06270 */
[----:B------:R-:W-:Y:S05]  /*2f580*/  @P0 BRA `(.L_x_13242) ;  /* 0x0000002c00ec0947 */ /* 0x000fea0003800000 */
[----:B------:R-:W-:Y:S02]  /*2f590*/  ULDC UR4, c[0x0][0xbc8] ;  /* 0x0002f20000047ab9 */ /* 0x000fe40000000800 */
[----:B------:R-:W-:Y:S02]  /*2f5a0*/  ISETP.GE.AND P3, PT, R198, UR4, PT ;  /* 0x00000004c6007c0c */ /* 0x000fe4000bf66270 */
[----:B------:R-:W-:Y:S02]  /*2f5b0*/  ISETP.GE.AND P4, PT, R200, UR4, PT ;  /* 0x00000004c8007c0c */ /* 0x000fe4000bf86270 */
[----:B------:R-:W-:-:S09]  /*2f5c0*/  ISETP.GE.AND P5, PT, R199, UR4, PT ;  /* 0x00000004c7007c0c */ /* 0x000fd2000bfa6270 */
        /* <DEDUP_REMOVED lines=11> */
[----:B------:R-:W-:-:S04]  /*2f680*/  LEA R14, P0, R201, R14, 0x1 ;  /* 0x0000000ec90e7211 */ /* 0x000fc800078008ff */
[----:B------:R-:W-:-:S05]  /*2f690*/  LEA.HI.X R15, R201, R3, R212, 0x1, P0 ;  /* 0x00000003c90f7211 */ /* 0x000fca00000f0cd4 */
[----:B------:R3:W-:Y:S01]  /*2f6a0*/  ST.E.128 desc[UR44][R14.64], R84 ;  /* 0x000000540e007985 */ /* 0x0007e2000c101d2c */
[----:B------:R-:W-:Y:S05]  /*2f6b0*/  BRA `(.L_x_13242) ;  /* 0x0000002c00a07947 */ /* 0x000fea0003800000 */
.L_x_13231:
[----:B0-----:R-:W0:Y:S01]  /*2f6c0*/  @P2 LDC R13, c[0x0][0xcec] ;  /* 0x00033b00ff0d2b82 */ /* 0x001e220000000800 */
[----:B------:R-:W-:Y:S01]  /*2f6d0*/  ULDC.64 UR4, c[0x0][0xc08] ;  /* 0x0003020000047ab9 */ /* 0x000fe20000000a00 */
[----:B------:R-:W-:Y:S01]  /*2f6e0*/  ULDC.64 UR6, c[0x0][0xc30] ;  /* 0x00030c0000067ab9 */ /* 0x000fe20000000a00 */
[----:B------:R-:W-:Y:S01]  /*2f6f0*/  IMAD R9, R9, UR4, RZ ;  /* 0x0000000409097c24 */ /* 0x000fe2000f8e02ff */
[----:B------:R-:W-:Y:S01]  /*2f700*/  SHF.R.S32.HI R25, RZ, 0x1f, R218 ;  /* 0x0000001fff197819 */ /* 0x000fe200000114da */
[----:B------:R-:W-:-:S03]  /*2f710*/  IMAD.WIDE.U32 R4, R8, UR4, RZ ;  /* 0x0000000408047c25 */ /* 0x000fc6000f8e00ff */
[----:B------:R-:W1:Y:S01]  /*2f720*/  @P2 LDC R6, c[0x0][0xcf0] ;  /* 0x00033c00ff062b82 */ /* 0x000e620000000800 */
[----:B------:R-:W-:Y:S01]  /*2f730*/  IMAD R9, R8, UR5, R9 ;  /* 0x0000000508097c24 */ /* 0x000fe2000f8e0209 */
[----:B------:R-:W-:Y:S01]  /*2f740*/  ULDC.64 UR4, c[0x0][0xc38] ;  /* 0x00030e0000047ab9 */ /* 0x000fe20000000a00 */
[----:B------:R-:W-:Y:S02]  /*2f750*/  VIADD R18, R205, 0x8 ;  /* 0x00000008cd127836 */ /* 0x000fe40000000000 */
[----:B------:R-:W-:Y:S01]  /*2f760*/  IMAD.IADD R5, R5, 0x1, R9 ;  /* 0x0000000105057824 */ /* 0x000fe200078e0209 */
[----:B------:R-:W-:Y:S01]  /*2f770*/  SHF.R.S32.HI R9, RZ, 0x1f, R12 ;  /* 0x0000001fff097819 */ /* 0x000fe2000001140c */
[----:B------:R-:W-:Y:S01]  /*2f780*/  VIADD R19, R205, 0x10 ;  /* 0x00000010cd137836 */ /* 0x000fe20000000000 */
[----:B------:R-:W-:Y:S01]  /*2f790*/  SHF.R.S32.HI R26, RZ, 0x1f, R18 ;  /* 0x0000001fff1a7819 */ /* 0x000fe20000011412 */
[----:B------:R-:W-:-:S04]  /*2f7a0*/  IMAD.WIDE.U32 R4, R156, UR4, R4 ;  /* 0x000000049c047c25 */ /* 0x000fc8000f8e0004 */
[----:B------:R-:W-:Y:S01]  /*2f7b0*/  IMAD R5, R156, UR5, R5 ;  /* 0x000000059c057c24 */ /* 0x000fe2000f8e0205 */
[----:B------:R-:W-:Y:S01]  /*2f7c0*/  ULDC.64 UR4, c[0x0][0xc40] ;  /* 0x0003100000047ab9 */ /* 0x000fe20000000a00 */
[----:B------:R-:W-:Y:S02]  /*2f7d0*/  VIADD R20, R205, 0x18 ;  /* 0x00000018cd147836 */ /* 0x000fe40000000000 */
[----:B------:R-:W-:Y:S02]  /*2f7e0*/  IMAD R9, R9, UR4, RZ ;  /* 0x0000000409097c24 */ /* 0x000fe4000f8e02ff */
[----:B0-----:R-:W-:Y:S01]  /*2f7f0*/  @P2 IMAD.HI.U32 R13, R28, R13, RZ ;  /* 0x0000000d1c0d2227 */ /* 0x001fe200078e00ff */
[----:B------:R-:W-:-:S03]  /*2f800*/  SHF.R.S32.HI R29, RZ, 0x1f, R20 ;  /* 0x0000001fff1d7819 */ /* 0x000fc60000011414 */
[C---:B------:R-:W-:Y:S02]  /*2f810*/  IMAD R11, R12.reuse, UR5, R9 ;  /* 0x000000050c0b7c24 */ /* 0x040fe4000f8e0209 */
[----:B------:R-:W-:Y:S01]  /*2f820*/  IMAD.WIDE.U32 R4, R12, UR4, R4 ;  /* 0x000000040c047c25 */ /* 0x000fe2000f8e0004 */
[----:B------:R-:W-:-:S03]  /*2f830*/  ULDC.64 UR4, c[0x0][0xc48] ;  /* 0x0003120000047ab9 */ /* 0x000fc60000000a00 */
[----:B------:R-:W-:Y:S01]  /*2f840*/  IMAD.MOV.U32 R9, RZ, RZ, R28 ;  /* 0x000000ffff097224 */ /* 0x000fe200078e001c */
[----:B-1----:R-:W-:Y:S01]  /*2f850*/  @P2 SHF.R.U32.HI R9, RZ, R6, R13 ;  /* 0x00000006ff092219 */ /* 0x002fe2000001160d */
[----:B------:R-:W-:Y:S02]  /*2f860*/  IMAD.IADD R5, R5, 0x1, R11 ;  /* 0x0000000105057824 */ /* 0x000fe400078e020b */
[----:B------:R-:W-:Y:S01]  /*2f870*/  VIADD R21, R205, 0x20 ;  /* 0x00000020cd157836 */ /* 0x000fe20000000000 */
[--C-:B------:R-:W-:Y:S01]  /*2f880*/  SHF.R.S32.HI R6, RZ, 0x1f, R9.reuse ;  /* 0x0000001fff067819 */ /* 0x100fe20000011409 */
[----:B------:R-:W-:Y:S02]  /*2f890*/  IMAD.MOV R8, RZ, RZ, -R9 ;  /* 0x000000ffff087224 */ /* 0x000fe400078e0a09 */
[----:B------:R-:W-:Y:S01]  /*2f8a0*/  IMAD.WIDE.U32 R4, R219, UR4, R4 ;  /* 0x00000004db047c25 */ /* 0x000fe2000f8e0004 */
[----:B------:R-:W-:-:S03]  /*2f8b0*/  SHF.R.S32.HI R30, RZ, 0x1f, R21 ;  /* 0x0000001fff1e7819 */ /* 0x000fc60000011415 */
[----:B------:R-:W-:Y:S01]  /*2f8c0*/  IMAD R3, R3, R8, R28 ;  /* 0x0000000803037224 */ /* 0x000fe200078e021c */
[----:B------:R-:W-:Y:S01]  /*2f8d0*/  SHF.R.S32.HI R28, RZ, 0x1f, R19 ;  /* 0x0000001fff1c7819 */ /* 0x000fe20000011413 */
        /* <DEDUP_REMOVED lines=15> */
[----:B------:R-:W-:Y:S01]  /*2f9d0*/  VIADD R24, R205, 0x28 ;  /* 0x00000028cd187836 */ /* 0x000fe20000000000 */
[----:B------:R-:W-:Y:S01]  /*2f9e0*/  UMOV UR4, 0xffffffff ;  /* 0xffffffff00047882 */ /* 0x000fe20000000000 */
[----:B------:R0:W-:Y:S01]  /*2f9f0*/  SYNCS.ARRIVE.TRANS64.RED.A1T0 RZ, [R8+URZ], RZ ;  /* 0x000000ff08ff79a7 */ /* 0x0001e2000810043f */
[----:B------:R-:W-:Y:S02]  /*2fa00*/  LEA.HI.X R4, R4, UR5, R5, 0x2, P0 ;  /* 0x0000000504047c11 */ /* 0x000fe400080f1405 */
[----:B------:R-:W-:Y:S01]  /*2fa10*/  SHF.R.S32.HI R31, RZ, 0x1f, R24 ;  /* 0x0000001fff1f7819 */ /* 0x000fe20000011418 */
[----:B------:R-:W-:Y:S06]  /*2fa20*/  BRA.DIV UR4, `(.L_x_13243) ;  /* 0x000000ce04c47947 */ /* 0x000fec000b800000 */
[----:B------:R1:W2:Y:S04]  /*2fa30*/  SHFL.IDX PT, R5, R4, RZ, 0x1c1f ;  /* 0x001c1fff04057589 */ /* 0x0002a800000e0000 */
[----:B------:R1:W3:Y:S02]  /*2fa40*/  SHFL.IDX PT, R6, R3, RZ, 0x1c1f ;  /* 0x001c1fff03067589 */ /* 0x0002e400000e0000 */
.L_x_13481:
[----:B------:R-:W-:Y:S01]  /*2fa50*/  ISETP.GE.AND P0, PT, R33, R0, PT ;  /* 0x000000002100720c */ /* 0x000fe20003f06270 */
[----:B------:R-:W-:-:S12]  /*2fa60*/  BSSY B1, `(.L_x_13244) ;  /* 0x00000d2000017945 */ /* 0x000fd80003800000 */
[----:B------:R-:W-:Y:S05]  /*2fa70*/  @P0 BRA `(.L_x_13245) ;  /* 0x0000000c00400947 */ /* 0x000fea0003800000 */
[----:B------:R-:W-:Y:S01]  /*2fa80*/  ULDC UR4, c[0x0][0xbc8] ;  /* 0x0002f20000047ab9 */ /* 0x000fe20000000800 */
[----:B------:R-:W4:Y:S01]  /*2fa90*/  LDL R15, [R1+0x48c] ;  /* 0x00048c00010f7983 */ /* 0x000f220000100800 */
[----:B------:R-:W-:-:S03]  /*2faa0*/  ISETP.GE.AND P0, PT, R205, UR4, PT ;  /* 0x00000004cd007c0c */ /* 0x000fc6000bf06270 */
[----:B------:R-:W5:Y:S04]  /*2fab0*/  LDL R36, [R1+0x488] ;  /* 0x0004880001247983 */ /* 0x000f680000100800 */
[----:B------:R-:W5:Y:S04]  /*2fac0*/  LDL R39, [R1+0x510] ;  /* 0x0005100001277983 */ /* 0x000f680000100800 */
[----:B------:R-:W5:Y:S04]  /*2fad0*/  LDL R32, [R1+0x484] ;  /* 0x0004840001207983 */ /* 0x000f680000100800 */
[----:B------:R-:W4:Y:S01]  /*2fae0*/  @!P0 LDL.64 R10, [R1+0x240] ;  /* 0x00024000010a8983 */ /* 0x000f220000100a00 */
[----:B------:R-:W-:Y:S01]  /*2faf0*/  ISETP.GE.AND P1, PT, R18, UR4, PT ;  /* 0x0000000412007c0c */ /* 0x000fe2000bf26270 */
[----:B0--3--:R-:W-:-:S02]  /*2fb00*/  @!P0 IMAD.MOV.U32 R8, RZ, RZ, R6 ;  /* 0x000000ffff088224 */ /* 0x009fc400078e0006 */
[----:B--2---:R-:W-:Y:S01]  /*2fb10*/  @!P0 IMAD.MOV.U32 R9, RZ, RZ, R5 ;  /* 0x000000ffff098224 */ /* 0x004fe200078e0005 */
[----:B------:R-:W2:Y:S01]  /*2fb20*/  LDL R37, [R1+0x50c] ;  /* 0x00050c0001257983 */ /* 0x000ea20000100800 */
[----:B------:R-:W-:-:S03]  /*2fb30*/  @!P0 IMAD.WIDE R8, R205, 0x4, R8 ;  /* 0x00000004cd088825 */ /* 0x000fc600078e0208 */
[----:B------:R-:W3:Y:S04]  /*2fb40*/  LDL R12, [R1+0x480] ;  /* 0x00048000010c7983 */ /* 0x000ee80000100800 */
[----:B------:R-:W3:Y:S04]  /*2fb50*/  LDL R38, [R1+0x508] ;  /* 0x0005080001267983 */ /* 0x000ee80000100800 */
[----:B------:R-:W3:Y:S04]  /*2fb60*/  LDL R13, [R1+0x47c] ;  /* 0x00047c00010d7983 */ /* 0x000ee80000100800 */
[----:B------:R-:W3:Y:S04]  /*2fb70*/  LDL R34, [R1+0x504] ;  /* 0x0005040001227983 */ /* 0x000ee80000100800 */
[----:B------:R-:W3:Y:S04]  /*2fb80*/  LDL R14, [R1+0x478] ;  /* 0x00047800010e7983 */ /* 0x000ee80000100800 */
[----:B------:R-:W3:Y:S04]  /*2fb90*/  LDL R35, [R1+0x500] ;  /* 0x0005000001237983 */ /* 0x000ee80000100800 */
[----:B------:R-:W3:Y:S04]  /*2fba0*/  LDL R33, [R1+0x4fc] ;  /* 0x0004fc0001217983 */ /* 0x000ee80000100800 */
[----:B----4-:R0:W-:Y:S04]  /*2fbb0*/  @!P0 ST.E.64 desc[UR44][R8.64], R10 ;  /* 0x0000000a08008985 */ /* 0x0101e8000c101b2c */
[----:B0-----:R-:W4:Y:S01]  /*2fbc0*/  @!P1 LDL.64 R8, [R1+0x250] ;  /* 0x0002500001089983 */ /* 0x001f220000100a00 */
[----:B------:R-:W-:-:S02]  /*2fbd0*/  ISETP.GE.AND P0, PT, R19, UR4, PT ;  /* 0x0000000413007c0c */ /* 0x000fc4000bf06270 */
[----:B------:R-:W-:-:S04]  /*2fbe0*/  @!P1 LEA R10, P2, R18, R6, 0x2 ;  /* 0x00000006120a9211 */ /* 0x000fc800078410ff */
[----:B------:R-:W-:-:S05]  /*2fbf0*/  @!P1 LEA.HI.X R11, R18, R5, R26, 0x2, P2 ;  /* 0x00000005120b9211 */ /* 0x000fca00010f141a */
[----:B----4-:R0:W-:Y:S04]  /*2fc00*/  @!P1 ST.E.64 desc[UR44][R10.64], R8 ;  /* 0x000000080a009985 */ /* 0x0101e8000c101b2c */
[----:B0-----:R-:W4:Y:S01]  /*2fc10*/  @!P0 LDL.64 R8, [R1+0x260] ;  /* 0x0002600001088983 */ /* 0x001f220000100a00 */
[----:B------:R-:W-:Y:S02]  /*2fc20*/  ISETP.GE.AND P1, PT, R20, UR4, PT ;  /* 0x0000000414007c0c */ /* 0x000fe4000bf26270 */
        /* <DEDUP_REMOVED lines=24> */
[----:B-----5:R-:W-:Y:S02]  /*2fdb0*/  ISETP.GE.AND P0, PT, R36, UR4, PT ;  /* 0x0000000424007c0c */ /* 0x020fe4000bf06270 */
[----:B------:R-:W-:-:S04]  /*2fdc0*/  @!P1 LEA R10, P2, R15, R6, 0x2 ;  /* 0x000000060f0a9211 */ /* 0x000fc800078410ff */
[----:B------:R-:W-:Y:S02]  /*2fdd0*/  @!P1 LEA.HI.X R11, R15, R5, R39, 0x2, P2 ;  /* 0x000000050f0b9211 */ /* 0x000fe400010f1427 */
[----:B------:R-:W5:Y:S04]  /*2fde0*/  LDL R15, [R1+0x474] ;  /* 0x00047400010f7983 */ /* 0x000f680000100800 */
[----:B------:R-:W5:Y:S04]  /*2fdf0*/  LDL R39, [R1+0x4e0] ;  /* 0x0004e00001277983 */ /* 0x000f680000100800 */
[----:B----4-:R0:W-:Y:S04]  /*2fe00*/  @!P1 ST.E.64 desc[UR44][R10.64], R8 ;  /* 0x000000080a009985 */ /* 0x0101e8000c101b2c */
[----:B0-----:R-:W4:Y:S01]  /*2fe10*/  @!P0 LDL.64 R8, [R1+0x2c0] ;  /* 0x0002c00001088983 */ /* 0x001f220000100a00 */
[----:B------:R-:W-:-:S02]  /*2fe20*/  ISETP.GE.AND P1, PT, R32, UR4, PT ;  /* 0x0000000420007c0c */ /* 0x000fc4000bf26270 */
[----:B------:R-:W-:-:S04]  /*2fe30*/  @!P0 LEA R10, P2, R36, R6, 0x2 ;  /* 0x00000006240a8211 */ /* 0x000fc800078410ff */
[----:B--2---:R-:W-:Y:S02]  /*2fe40*/  @!P0 LEA.HI.X R11, R36, R5, R37, 0x2, P2 ;  /* 0x00000005240b8211 */ /* 0x004fe400010f1425 */
[----:B------:R-:W2:Y:S04]  /*2fe50*/  LDL R37, [R1+0x470] ;  /* 0x0004700001257983 */ /* 0x000ea80000100800 */
[----:B------:R-:W2:Y:S04]  /*2fe60*/  LDL R36, [R1+0x4f8] ;  /* 0x0004f80001247983 */ /* 0x000ea80000100800 */
[----:B----4-:R0:W-:Y:S04]  /*2fe70*/  @!P0 ST.E.64 desc[UR44][R10.64], R8 ;  /* 0x000000080a008985 */ /* 0x0101e8000c101b2c */
[----:B0-----:R-:W4:Y:S01]  /*2fe80*/  @!P1 LDL.64 R8, [R1+0x2d0] ;  /* 0x0002d00001089983 */ /* 0x001f220000100a00 */
[----:B---3--:R-:W-:-:S02]  /*2fe90*/  ISETP.GE.AND P0, PT, R12, UR4, PT ;  /* 0x000000040c007c0c */ /* 0x008fc4000bf06270 */
[----:B------:R-:W-:-:S04]  /*2fea0*/  @!P1 LEA R10, P2, R32, R6, 0x2 ;  /* 0x00000006200a9211 */ /* 0x000fc800078410ff */
[----:B------:R-:W-:Y:S02]  /*2feb0*/  @!P1 LEA.HI.X R11, R32, R5, R38, 0x2, P2 ;  /* 0x00000005200b9211 */ /* 0x000fe400010f1426 */
[----:B------:R-:W3:Y:S04]  /*2fec0*/  LDL R32, [R1+0x46c] ;  /* 0x00046c0001207983 */ /* 0x000ee80000100800 */
[----:B------:R-:W3:Y:S04]  /*2fed0*/  LDL R38, [R1+0x4f4] ;  /* 0x0004f40001267983 */ /* 0x000ee80000100800 */
[----:B----4-:R0:W-:Y:S04]  /*2fee0*/  @!P1 ST.E.64 desc[UR44][R10.64], R8 ;  /* 0x000000080a009985 */ /* 0x0101e8000c101b2c */
[----:B0-----:R-:W4:Y:S01]  /*2fef0*/  @!P0 LDL.64 R8, [R1+0x2e0] ;  /* 0x0002e00001088983 */ /* 0x001f220000100a00 */
[----:B------:R-:W-:-:S02]  /*2ff00*/  ISETP.GE.AND P1, PT, R13, UR4, PT ;  /* 0x000000040d007c0c */ /* 0x000fc4000bf26270 */
        /* <DEDUP_REMOVED lines=13> */
[----:B-----5:R-:W-:-:S02]  /*2ffe0*/  ISETP.GE.AND P1, PT, R15, UR4, PT ;  /* 0x000000040f007c0c */ /* 0x020fc4000bf26270 */
[----:B------:R-:W-:-:S04]  /*2fff0*/  @!P0 LEA R10, P2, R14, R6, 0x2 ;  /* 0x000000060e0a8211 */ /* 0x000fc800078410ff */
[----:B------:R-:W-:Y:S02]  /*30000*/  @!P0 LEA.HI.X R11, R14, R5, R33, 0x2, P2 ;  /* 0x000000050e0b8211 */ /* 0x000fe400010f1421 */
[----:B------:R-:W5:Y:S04]  /*30010*/  LDL R14, [R1+0x460] ;  /* 0x00046000010e7983 */ /* 0x000f680000100800 */
[----:B------:R-:W5:Y:S04]  /*30020*/  LDL R33, [R1+0x4e8] ;  /* 0x0004e80001217983 */ /* 0x000f680000100800 */
[----:B----4-:R0:W-:Y:S04]  /*30030*/  @!P0 ST.E.64 desc[UR44][R10.64], R8 ;  /* 0x000000080a008985 */ /* 0x0101e8000c101b2c */
[----:B0-----:R-:W4:Y:S01]  /*30040*/  @!P1 LDL.64 R8, [R1+0x310] ;  /* 0x0003100001089983 */ /* 0x001f220000100a00 */
[----:B--2---:R-:W-:-:S02]  /*30050*/  ISETP.GE.AND P0, PT, R37, UR4, PT ;  /* 0x0000000425007c0c */ /* 0x004fc4000bf06270 */
[----:B------:R-:W-:-:S04]  /*30060*/  @!P1 LEA R10, P2, R15, R6, 0x2 ;  /* 0x000000060f0a9211 */ /* 0x000fc800078410ff */
[----:B------:R-:W-:Y:S02]  /*30070*/  @!P1 LEA.HI.X R11, R15, R5, R36, 0x2, P2 ;  /* 0x000000050f0b9211 */ /* 0x000fe400010f1424 */
        /* <DEDUP_REMOVED lines=43> */
[----:B----4-:R0:W-:Y:S04]  /*30330*/  @!P1 ST.E.64 desc[UR44][R10.64], R8 ;  /* 0x000000080a009985 */ /* 0x0101e8000c101b2c */
[----:B0-----:R-:W4:Y:S01]  /*30340*/  @!P0 LDL.64 R8, [R1+0x380] ;  /* 0x0003800001088983 */ /* 0x001f220000100a00 */
[----:B------:R-:W-:-:S02]  /*30350*/  ISETP.GE.AND P1, PT, R34, UR4, PT ;  /* 0x0000000422007c0c */ /* 0x000fc4000bf26270 */
        /* <DEDUP_REMOVED lines=14> */
[----:B-----5:R-:W-:Y:S02]  /*30440*/  @!P0 LEA.HI.X R11, R32, R5, R33, 0x2, P2 ;  /* 0x00000005200b8211 */ /* 0x020fe400010f1421 */
        /* <DEDUP_REMOVED lines=11> */
[----:B------:R-:W-:-:S02]  /*30500*/  ISETP.GE.AND P1, PT, R36, UR4, PT ;  /* 0x0000000424007c0c */ /* 0x000fc4000bf26270 */
[----:B------:R-:W-:-:S04]  /*30510*/  @!P0 LEA R10, P2, R13, R6, 0x2 ;  /* 0x000000060d0a8211 */ /* 0x000fc800078410ff */
[----:B---3--:R-:W-:Y:S02]  /*30520*/  @!P0 LEA.HI.X R11, R13, R5, R15, 0x2, P2 ;  /* 0x000000050d0b8211 */ /* 0x008fe400010f140f */
        /* <DEDUP_REMOVED lines=21> */
[----:B-----5:R-:W-:-:S05]  /*30680*/  @!P0 LEA.HI.X R11, R227, R5, R33, 0x2, P2 ;  /* 0x00000005e30b8211 */ /* 0x020fca00010f1421 */
[----:B----4-:R0:W-:Y:S04]  /*30690*/  @!P0 ST.E.64 desc[UR44][R10.64], R8 ;  /* 0x000000080a008985 */ /* 0x0101e8000c101b2c */
[----:B0-----:R-:W4:Y:S01]  /*306a0*/  @!P1 LDL.64 R8, [R1+0x410] ;  /* 0x0004100001089983 */ /* 0x001f220000100a00 */
[----:B--2---:R-:W-:Y:S02]  /*306b0*/  ISETP.GE.AND P0, PT, R14, UR4, PT ;  /* 0x000000040e007c0c */ /* 0x004fe4000bf06270 */
[----:B------:R-:W-:-:S04]  /*306c0*/  @!P1 LEA R10, P2, R220, R6, 0x2 ;  /* 0x00000006dc0a9211 */ /* 0x000fc800078410ff */
[----:B------:R-:W-:-:S05]  /*306d0*/  @!P1 LEA.HI.X R11, R220, R5, R32, 0x2, P2 ;  /* 0x00000005dc0b9211 */ /* 0x000fca00010f1420 */
[----:B----4-:R0:W-:Y:S04]  /*306e0*/  @!P1 ST.E.64 desc[UR44][R10.64], R8 ;  /* 0x000000080a009985 */ /* 0x0101e8000c101b2c */
[----:B0-----:R-:W2:Y:S01]  /*306f0*/  @!P0 LDL.64 R8, [R1+0x420] ;  /* 0x0004200001088983 */ /* 0x001ea20000100a00 */
[----:B------:R-:W-:Y:S02]  /*30700*/  ISETP.GE.AND P1, PT, R12, UR4, PT ;  /* 0x000000040c007c0c */ /* 0x000fe4000bf26270 */
[----:B------:R-:W-:-:S04]  /*30710*/  @!P0 LEA R10, P2, R14, R6, 0x2 ;  /* 0x000000060e0a8211 */ /* 0x000fc800078410ff */
[----:B---3--:R-:W-:-:S05]  /*30720*/  @!P0 LEA.HI.X R11, R14, R5, R15, 0x2, P2 ;  /* 0x000000050e0b8211 */ /* 0x008fca00010f140f */
[----:B--2---:R0:W-:Y:S04]  /*30730*/  @!P0 ST.E.64 desc[UR44][R10.64], R8 ;  /* 0x000000080a008985 */ /* 0x0041e8000c101b2c */
[----:B0-----:R-:W2:Y:S01]  /*30740*/  @!P1 LDL.64 R8, [R1+0x430] ;  /* 0x0004300001089983 */ /* 0x001ea20000100a00 */
[----:B------:R-:W-:-:S04]  /*30750*/  @!P1 LEA R10, P0, R12, R6, 0x2 ;  /* 0x000000060c0a9211 */ /* 0x000fc800078010ff */
[----:B------:R-:W-:-:S05]  /*30760*/  @!P1 LEA.HI.X R11, R12, R5, R13, 0x2, P0 ;  /* 0x000000050c0b9211 */ /* 0x000fca00000f140d */
[----:B--2---:R4:W-:Y:S04]  /*30770*/  @!P1 ST.E.64 desc[UR44][R10.64], R8 ;  /* 0x000000080a009985 */ /* 0x0049e8000c101b2c */
.L_x_13245:
[----:B------:R-:W-:Y:S05]  /*30780*/  BSYNC B1 ;  /* 0x0000000000017941 */ /* 0x000fea0003800000 */
.L_x_13244:
[----:B------:R-:W-:-:S03]  /*30790*/  UMOV UR4, 0xffffffff ;  /* 0xffffffff00047882 */ /* 0x000fc60000000000 */
[----:B------:R-:W-:Y:S05]  /*307a0*/  BRA.DIV UR4, `(.L_x_13246) ;  /* 0x000000c2049c7947 */ /* 0x000fea000b800000 */
[----:B------:R0:W0:Y:S04]  /*307b0*/  SHFL.IDX PT, R33, R4, 0x1, 0x1c1f ;  /* 0x003c1f0004217f89 */ /* 0x00002800000e0000 */
[----:B------:R0:W0:Y:S02]  /*307c0*/  SHFL.IDX PT, R14, R3, 0x1, 0x1c1f ;  /* 0x003c1f00030e7f89 */ /* 0x00002400000e0000 */
.L_x_13485:
[----:B------:R-:W-:-:S13]  /*307d0*/  ISETP.GE.AND P0, PT, R7, R0, PT ;  /* 0x000000000700720c */ /* 0x000fda0003f06270 */
[----:B------:R-:W-:Y:S05]  /*307e0*/  @P0 BRA `(.L_x_13242) ;  /* 0x0000001c00540947 */ /* 0x000fea0003800000 */
[----:B01----:R-:W0:Y:S01]  /*307f0*/  LDC R3, c[0x0][0xbc8] ;  /* 0x0002f200ff037b82 */ /* 0x003e220000000800 */
[----:B------:R-:W5:Y:S04]  /*30800*/  LDL R68, [R1+0x48c] ;  /* 0x00048c0001447983 */ /* 0x000f680000100800 */
[----:B------:R-:W5:Y:S04]  /*30810*/  LDL R65, [R1+0x488] ;  /* 0x0004880001417983 */ /* 0x000f680000100800 */
[----:B------:R-:W5:Y:S04]  /*30820*/  LDL R69, [R1+0x510] ;  /* 0x0005100001457983 */ /* 0x000f680000100800 */
[----:B------:R-:W5:Y:S04]  /*30830*/  LDL R63, [R1+0x484] ;  /* 0x00048400013f7983 */ /* 0x000f680000100800 */
[----:B------:R-:W5:Y:S04]  /*30840*/  LDL R61, [R1+0x50c] ;  /* 0x00050c00013d7983 */ /* 0x000f680000100800 */
[----:B------:R-:W5:Y:S01]  /*30850*/  LDL R60, [R1+0x508] ;  /* 0x00050800013c7983 */ /* 0x000f620000100800 */
[----:B0-----:R-:W-:-:S03]  /*30860*/  ISETP.GE.AND P0, PT, R205, R3, PT ;  /* 0x00000003cd00720c */ /* 0x001fc60003f06270 */
[----:B------:R-:W5:Y:S04]  /*30870*/  LDL R67, [R1+0x480] ;  /* 0x0004800001437983 */ /* 0x000f680000100800 */
[----:B------:R-:W5:Y:S04]  /*30880*/  LDL R59, [R1+0x470] ;  /* 0x00047000013b7983 */ /* 0x000f680000100800 */
[----:B------:R-:W5:Y:S04]  /*30890*/  LDL R57, [R1+0x504] ;  /* 0x0005040001397983 */ /* 0x000f680000100800 */
[----:B---3--:R-:W3:Y:S01]  /*308a0*/  @!P0 LDL.64 R6, [R1+0x248] ;  /* 0x0002480001068983 */ /* 0x008ee20000100a00 */
[----:B------:R-:W-:Y:S01]  /*308b0*/  ISETP.GE.AND P1, PT, R18, R3, PT ;  /* 0x000000031200720c */ /* 0x000fe20003f26270 */
[----:B------:R-:W-:-:S02]  /*308c0*/  @!P0 IMAD.MOV.U32 R4, RZ, RZ, R14 ;  /* 0x000000ffff048224 */ /* 0x000fc400078e000e */
[----:B--2---:R-:W-:Y:S01]  /*308d0*/  @!P0 IMAD.MOV.U32 R5, RZ, RZ, R33 ;  /* 0x000000ffff058224 */ /* 0x004fe200078e0021 */
[----:B------:R-:W2:Y:S01]  /*308e0*/  LDL R66, [R1+0x47c] ;  /* 0x00047c0001427983 */ /* 0x000ea20000100800 */
[----:B------:R-:W-:Y:S01]  /*308f0*/  @!P0 IMAD.WIDE R4, R205, 0x4, R4 ;  /* 0x00000004cd048825 */ /* 0x000fe200078e0204 */
[----:B------:R-:W-:Y:S02]  /*30900*/  ISETP.GE.AND P2, PT, R19, R3, PT ;  /* 0x000000031300720c */ /* 0x000fe40003f46270 */
        /* <DEDUP_REMOVED lines=28> */
[----:B---3--:R0:W-:Y:S04]  /*30ad0*/  @!P0 ST.E.64 desc[UR44][R4.64], R6 ;  /* 0x0000000604008985 */ /* 0x0081e8000c101b2c */
[----:B0-----:R-:W3:Y:S01]  /*30ae0*/  @!P1 LDL.64 R4, [R1+0x258] ;  /* 0x0002580001049983 */ /* 0x001ee20000100a00 */
[----:B------:R-:W-:-:S04]  /*30af0*/  @!P1 LEA R6, P0, R18, R14, 0x2 ;  /* 0x0000000e12069211 */ /* 0x000fc800078010ff */
[----:B------:R-:W-:Y:S02]  /*30b00*/  @!P1 LEA.HI.X R7, R18, R33, R26, 0x2, P0 ;  /* 0x0000002112079211 */ /* 0x000fe400000f141a */
[----:B----4-:R-:W-:-:S03]  /*30b10*/  @!P2 LEA R10, P0, R19, R14, 0x2 ;  /* 0x0000000e130aa211 */ /* 0x010fc600078010ff */
[----:B---3--:R0:W-:Y:S04]  /*30b20*/  @!P1 ST.E.64 desc[UR44][R6.64], R4 ;  /* 0x0000000406009985 */ /* 0x0081e8000c101b2c */
[----:B------:R-:W3:Y:S01]  /*30b30*/  @!P2 LDL.64 R8, [R1+0x268] ;  /* 0x000268000108a983 */ /* 0x000ee20000100a00 */
[----:B------:R-:W-:Y:S02]  /*30b40*/  ISETP.GE.AND P1, PT, R20, R3, PT ;  /* 0x000000031400720c */ /* 0x000fe40003f26270 */
[----:B------:R-:W-:-:S05]  /*30b50*/  @!P2 LEA.HI.X R11, R19, R33, R28, 0x2, P0 ;  /* 0x00000021130ba211 */ /* 0x000fca00000f141c */
[----:B---3--:R1:W-:Y:S06]  /*30b60*/  @!P2 ST.E.64 desc[UR44][R10.64], R8 ;  /* 0x000000080a00a985 */ /* 0x0083ec000c101b2c */
        /* <DEDUP_REMOVED lines=10> */
[----:B------:R-:W4:Y:S01]  /*30c10*/  @!P1 LDL.64 R6, [R1+0x298] ;  /* 0x0002980001069983 */ /* 0x000f220000100a00 */
[----:B------:R-:W-:Y:S02]  /*30c20*/  ISETP.GE.AND P2, PT, R218, R3, PT ;  /* 0x00000003da00720c */ /* 0x000fe40003f46270 */
[----:B-1----:R-:W-:-:S04]  /*30c30*/  @!P1 LEA R10, P0, R24, R14, 0x2 ;  /* 0x0000000e180a9211 */ /* 0x002fc800078010ff */
[----:B------:R-:W-:-:S05]  /*30c40*/  @!P1 LEA.HI.X R11, R24, R33, R31, 0x2, P0 ;  /* 0x00000021180b9211 */ /* 0x000fca00000f141f */
[----:B----4-:R1:W-:Y:S04]  /*30c50*/  @!P1 ST.E.64 desc[UR44][R10.64], R6 ;  /* 0x000000060a009985 */ /* 0x0103e8000c101b2c */
[----:B------:R-:W4:Y:S01]  /*30c60*/  @!P2 LDL.64 R8, [R1+0x2a8] ;  /* 0x0002a8000108a983 */ /* 0x000f220000100a00 */
[----:B-----5:R-:W-:Y:S02]  /*30c70*/  ISETP.GE.AND P1, PT, R68, R3, PT ;  /* 0x000000034400720c */ /* 0x020fe40003f26270 */
[----:B---3--:R-:W-:-:S04]  /*30c80*/  @!P2 LEA R12, P0, R218, R14, 0x2 ;  /* 0x0000000eda0ca211 */ /* 0x008fc800078010ff */
[----:B------:R-:W-:-:S05]  /*30c90*/  @!P2 LEA.HI.X R13, R218, R33, R25, 0x2, P0 ;  /* 0x00000021da0da211 */ /* 0x000fca00000f1419 */
[----:B----4-:R3:W-:Y:S04]  /*30ca0*/  @!P2 ST.E.64 desc[UR44][R12.64], R8 ;  /* 0x000000080c00a985 */ /* 0x0107e8000c101b2c */
[----:B0-----:R-:W4:Y:S01]  /*30cb0*/  @!P1 LDL.64 R4, [R1+0x2b8] ;  /* 0x0002b80001049983 */ /* 0x001f220000100a00 */
[----:B------:R-:W-:Y:S02]  /*30cc0*/  ISETP.GE.AND P2, PT, R65, R3, PT ;  /* 0x000000034100720c */ /* 0x000fe40003f46270 */
[----:B------:R-:W-:-:S04]  /*30cd0*/  @!P1 LEA R18, P0, R68, R14, 0x2 ;  /* 0x0000000e44129211 */ /* 0x000fc800078010ff */
[----:B------:R-:W-:Y:S01]  /*30ce0*/  @!P1 LEA.HI.X R19, R68, R33, R69, 0x2, P0 ;  /* 0x0000002144139211 */ /* 0x000fe200000f1445 */
[----:B------:R-:W-:-:S04]  /*30cf0*/  IMAD.MOV.U32 R68, RZ, RZ, R61 ;  /* 0x000000ffff447224 */ /* 0x000fc800078e003d */
[----:B----4-:R0:W-:Y:S04]  /*30d00*/  @!P1 ST.E.64 desc[UR44][R18.64], R4 ;  /* 0x0000000412009985 */ /* 0x0101e8000c101b2c */
[----:B-1----:R-:W4:Y:S01]  /*30d10*/  @!P2 LDL.64 R6, [R1+0x2c8] ;  /* 0x0002c8000106a983 */ /* 0x002f220000100a00 */
[----:B------:R-:W-:Y:S02]  /*30d20*/  ISETP.GE.AND P1, PT, R63, R3, PT ;  /* 0x000000033f00720c */ /* 0x000fe40003f26270 */
[----:B------:R-:W-:-:S04]  /*30d30*/  @!P2 LEA R10, P0, R65, R14, 0x2 ;  /* 0x0000000e410aa211 */ /* 0x000fc800078010ff */
[----:B------:R-:W-:Y:S01]  /*30d40*/  @!P2 LEA.HI.X R11, R65, R33, R68, 0x2, P0 ;  /* 0x00000021410ba211 */ /* 0x000fe200000f1444 */
[----:B------:R-:W-:-:S04]  /*30d50*/  IMAD.MOV.U32 R61, RZ, RZ, R60 ;  /* 0x000000ffff3d7224 */ /* 0x000fc800078e003c */
[----:B----4-:R1:W-:Y:S04]  /*30d60*/  @!P2 ST.E.64 desc[UR44][R10.64], R6 ;  /* 0x000000060a00a985 */ /* 0x0103e8000c101b2c */
[----:B---3--:R-:W3:Y:S01]  /*30d70*/  @!P1 LDL.64 R8, [R1+0x2d8] ;  /* 0x0002d80001089983 */ /* 0x008ee20000100a00 */
[----:B------:R-:W-:Y:S01]  /*30d80*/  ISETP.GE.AND P2, PT, R67, R3, PT ;  /* 0x000000034300720c */ /* 0x000fe20003f46270 */
[----:B------:R-:W-:Y:S01]  /*30d90*/  IMAD.MOV.U32 R65, RZ, RZ, R61 ;  /* 0x000000ffff417224 */ /* 0x000fe200078e003d */
[----:B------:R-:W-:-:S04]  /*30da0*/  @!P1 LEA R12, P0, R63, R14, 0x2 ;  /* 0x0000000e3f0c9211 */ /* 0x000fc800078010ff */
[----:B------:R-:W-:Y:S01]  /*30db0*/  @!P1 LEA.HI.X R13, R63, R33, R65, 0x2, P0 ;  /* 0x000000213f0d9211 */ /* 0x000fe200000f1441 */
[----:B------:R-:W-:Y:S02]  /*30dc0*/  IMAD.MOV.U32 R60, RZ, RZ, R59 ;  /* 0x000000ffff3c7224 */ /* 0x000fe400078e003b */
[----:B------:R-:W-:Y:S02]  /*30dd0*/  IMAD.MOV.U32 R59, RZ, RZ, R57 ;  /* 0x000000ffff3b7224 */ /* 0x000fe400078e0039 */
[----:B---3--:R3:W-:Y:S04]  /*30de0*/  @!P1 ST.E.64 desc[UR44][R12.64], R8 ;  /* 0x000000080c009985 */ /* 0x0087e8000c101b2c */
[----:B0-----:R-:W4:Y:S01]  /*30df0*/  @!P2 LDL.64 R4, [R1+0x2e8] ;  /* 0x0002e8000104a983 */ /* 0x001f220000100a00 */
[----:B------:R-:W-:Y:S01]  /*30e00*/  IMAD.MOV.U32 R61, RZ, RZ, R59 ;  /* 0x000000ffff3d7224 */ /* 0x000fe200078e003b */
[----:B--2---:R-:W-:-:S02]  /*30e10*/  ISETP.GE.AND P1, PT, R66, R3, PT ;  /* 0x000000034200720c */ /* 0x004fc40003f26270 */
[----:B------:R-:W-:Y:S01]  /*30e20*/  @!P2 LEA R18, P0, R67, R14, 0x2 ;  /* 0x0000000e4312a211 */ /* 0x000fe200078010ff */
[----:B------:R-:W-:-:S05]  /*30e30*/  IMAD.MOV.U32 R68, RZ, RZ, R61 ;  /* 0x000000ffff447224 */ /* 0x000fca00078e003d */
[----:B------:R-:W-:Y:S01]  /*30e40*/  @!P2 LEA.HI.X R19, R67, R33, R68, 0x2, P0 ;  /* 0x000000214313a211 */ /* 0x000fe200000f1444 */
[----:B------:R-:W-:-:S04]  /*30e50*/  IMAD.MOV.U32 R57, RZ, RZ, R56 ;  /* 0x000000ffff397224 */ /* 0x000fc800078e0038 */
[----:B------:R-:W-:Y:S01]  /*30e60*/  IMAD.MOV.U32 R59, RZ, RZ, R57 ;  /* 0x000000ffff3b7224 */ /* 0x000fe200078e0039 */
[----:B----4-:R0:W-:Y:S04]  /*30e70*/  @!P2 ST.E.64 desc[UR44][R18.64], R4 ;  /* 0x000000041200a985 */ /* 0x0101e8000c101b2c */
[----:B-1----:R-:W2:Y:S01]  /*30e80*/  @!P1 LDL.64 R6, [R1+0x2f8] ;  /* 0x0002f80001069983 */ /* 0x002ea20000100a00 */
[----:B------:R-:W-:Y:S01]  /*30e90*/  IMAD.MOV.U32 R65, RZ, RZ, R59 ;  /* 0x000000ffff417224 */ /* 0x000fe200078e003b */
[----:B------:R-:W-:Y:S02]  /*30ea0*/  ISETP.GE.AND P2, PT, R64, R3, PT ;  /* 0x000000034000720c */ /* 0x000fe40003f46270 */
[----:B------:R-:W-:Y:S01]  /*30eb0*/  @!P1 LEA R10, P0, R66, R14, 0x2 ;  /* 0x0000000e420a9211 */ /* 0x000fe200078010ff */
[----:B------:R-:W-:-:S05]  /*30ec0*/  IMAD.MOV.U32 R67, RZ, RZ, R65 ;  /* 0x000000ffff437224 */ /* 0x000fca00078e0041 */
[----:B------:R-:W-:Y:S01]  /*30ed0*/  @!P1 LEA.HI.X R11, R66, R33, R67, 0x2, P0 ;  /* 0x00000021420b9211 */ /* 0x000fe200000f1443 */
[----:B------:R-:W-:Y:S02]  /*30ee0*/  IMAD.MOV.U32 R56, RZ, RZ, R55 ;  /* 0x000000ffff387224 */ /* 0x000fe400078e0037 */
[----:B------:R-:W-:-:S04]  /*30ef0*/  IMAD.MOV.U32 R55, RZ, RZ, R54 ;  /* 0x000000ffff377224 */ /* 0x000fc800078e0036 */
[----:B------:R-:W-:Y:S01]  /*30f00*/  IMAD.MOV.U32 R57, RZ, RZ, R55 ;  /* 0x000000ffff397224 */ /* 0x000fe200078e0037 */
[----:B--2---:R1:W-:Y:S04]  /*30f10*/  @!P1 ST.E.64 desc[UR44][R10.64], R6 ;  /* 0x000000060a009985 */ /* 0x0043e8000c101b2c */
[----:B---3--:R-:W2:Y:S01]  /*30f20*/  @!P2 LDL.64 R8, [R1+0x308] ;  /* 0x000308000108a983 */ /* 0x008ea20000100a00 */
[----:B------:R-:W-:Y:S01]  /*30f30*/  IMAD.MOV.U32 R63, RZ, RZ, R57 ;  /* 0x000000ffff3f7224 */ /* 0x000fe200078e0039 */
[----:B------:R-:W-:Y:S02]  /*30f40*/  ISETP.GE.AND P1, PT, R62, R3, PT ;  /* 0x000000033e00720c */ /* 0x000fe40003f26270 */
[C---:B------:R-:W-:Y:S01]  /*30f50*/  @!P2 LEA R12, P0, R64.reuse, R14, 0x2 ;  /* 0x0000000e400ca211 */ /* 0x040fe200078010ff */
[----:B------:R-:W-:Y:S01]  /*30f60*/  IMAD.MOV.U32 R65, RZ, RZ, R63 ;  /* 0x000000ffff417224 */ /* 0x000fe200078e003f */
[----:B------:R-:W3:Y:S04]  /*30f70*/  LDL R57, [R1+0x4f4] ;  /* 0x0004f40001397983 */ /* 0x000ee80000100800 */
[----:B------:R-:W-:Y:S01]  /*30f80*/  @!P2 LEA.HI.X R13, R64, R33, R65, 0x2, P0 ;  /* 0x00000021400da211 */ /* 0x000fe200000f1441 */
[----:B------:R-:W-:-:S02]  /*30f90*/  IMAD.MOV.U32 R54, RZ, RZ, R53 ;  /* 0x000000ffff367224 */ /* 0x000fc400078e0035 */
[----:B------:R-:W-:-:S04]  /*30fa0*/  IMAD.MOV.U32 R53, RZ, RZ, R52 ;  /* 0x000000ffff357224 */ /* 0x000fc800078e0034 */
[----:B------:R-:W-:Y:S01]  /*30fb0*/  IMAD.MOV.U32 R55, RZ, RZ, R53 ;  /* 0x000000ffff377224 */ /* 0x000fe200078e0035 */
[----:B--2---:R2:W-:Y:S04]  /*30fc0*/  @!P2 ST.E.64 desc[UR44][R12.64], R8 ;  /* 0x000000080c00a985 */ /* 0x0045e8000c101b2c */
[----:B0-----:R-:W4:Y:S01]  /*30fd0*/  @!P1 LDL.64 R4, [R1+0x318] ;  /* 0x0003180001049983 */ /* 0x001f220000100a00 */
[----:B------:R-:W-:Y:S01]  /*30fe0*/  IMAD.MOV.U32 R61, RZ, RZ, R55 ;  /* 0x000000ffff3d7224 */ /* 0x000fe200078e0037 */
[----:B------:R-:W-:Y:S02]  /*30ff0*/  ISETP.GE.AND P2, PT, R60, R3, PT ;  /* 0x000000033c00720c */ /* 0x000fe40003f46270 */
[C---:B------:R-:W-:Y:S01]  /*31000*/  @!P1 LEA R18, P0, R62.reuse, R14, 0x2 ;  /* 0x0000000e3e129211 */ /* 0x040fe200078010ff */
[----:B------:R-:W-:Y:S01]  /*31010*/  IMAD.MOV.U32 R63, RZ, RZ, R61 ;  /* 0x000000ffff3f7224 */ /* 0x000fe200078e003d */
[----:B------:R-:W5:Y:S04]  /*31020*/  LDL R55, [R1+0x4e8] ;  /* 0x0004e80001377983 */ /* 0x000f680000100800 */
[----:B------:R-:W-:-:S05]  /*31030*/  @!P1 LEA.HI.X R19, R62, R33, R63, 0x2, P0 ;  /* 0x000000213e139211 */ /* 0x000fca00000f143f */
[----:B----4-:R0:W-:Y:S04]  /*31040*/  @!P1 ST.E.64 desc[UR44][R18.64], R4 ;  /* 0x0000000412009985 */ /* 0x0101e8000c101b2c */
[----:B-1----:R-:W4:Y:S01]  /*31050*/  @!P2 LDL.64 R6, [R1+0x328] ;  /* 0x000328000106a983 */ /* 0x002f220000100a00 */
[----:B------:R-:W-:Y:S01]  /*31060*/  ISETP.GE.AND P1, PT, R58, R3, PT ;  /* 0x000000033a00720c */ /* 0x000fe20003f26270 */
[----:B---3--:R-:W-:Y:S01]  /*31070*/  IMAD.MOV.U32 R61, RZ, RZ, R57 ;  /* 0x000000ffff3d7224 */ /* 0x008fe200078e0039 */
[----:B------:R-:W-:-:S04]  /*31080*/  @!P2 LEA R10, P0, R60, R14, 0x2 ;  /* 0x0000000e3c0aa211 */ /* 0x000fc800078010ff */
[----:B------:R-:W-:Y:S01]  /*31090*/  @!P2 LEA.HI.X R11, R60, R33, R61, 0x2, P0 ;  /* 0x000000213c0ba211 */ /* 0x000fe200000f143d */
[----:B------:R-:W-:-:S04]  /*310a0*/  IMAD.MOV.U32 R53, RZ, RZ, R48 ;  /* 0x000000ffff357224 */ /* 0x000fc800078e0030 */
[----:B----4-:R1:W-:Y:S04]  /*310b0*/  @!P2 ST.E.64 desc[UR44][R10.64], R6 ;  /* 0x000000060a00a985 */ /* 0x0103e8000c101b2c */
[----:B--2---:R-:W2:Y:S01]  /*310c0*/  @!P1 LDL.64 R8, [R1+0x338] ;  /* 0x0003380001089983 */ /* 0x004ea20000100a00 */
[----:B------:R-:W-:Y:S01]  /*310d0*/  ISETP.GE.AND P2, PT, R56, R3, PT ;  /* 0x000000033800720c */ /* 0x000fe20003f46270 */
[----:B------:R-:W-:Y:S01]  /*310e0*/  IMAD.MOV.U32 R59, RZ, RZ, R53 ;  /* 0x000000ffff3b7224 */ /* 0x000fe200078e0035 */
[----:B------:R-:W-:-:S04]  /*310f0*/  @!P1 LEA R12, P0, R58, R14, 0x2 ;  /* 0x0000000e3a0c9211 */ /* 0x000fc800078010ff */
[----:B------:R-:W-:Y:S01]  /*31100*/  @!P1 LEA.HI.X R13, R58, R33, R59, 0x2, P0 ;  /* 0x000000213a0d9211 */ /* 0x000fe200000f143b */
[----:B------:R-:W-:-:S04]  /*31110*/  IMAD.MOV.U32 R57, RZ, RZ, R51 ;  /* 0x000000ffff397224 */ /* 0x000fc800078e0033 */
[----:B--2---:R2:W-:Y:S04]  /*31120*/  @!P1 ST.E.64 desc[UR44][R12.64], R8 ;  /* 0x000000080c009985 */ /* 0x0045e8000c101b2c */
[----:B0-----:R-:W3:Y:S01]  /*31130*/  @!P2 LDL.64 R4, [R1+0x348] ;  /* 0x000348000104a983 */ /* 0x001ee20000100a00 */
[----:B------:R-:W-:Y:S02]  /*31140*/  ISETP.GE.AND P1, PT, R54, R3, PT ;  /* 0x000000033600720c */ /* 0x000fe40003f26270 */
[----:B------:R-:W-:-:S04]  /*31150*/  @!P2 LEA R18, P0, R56, R14, 0x2 ;  /* 0x0000000e3812a211 */ /* 0x000fc800078010ff */
[----:B------:R-:W-:Y:S01]  /*31160*/  @!P2 LEA.HI.X R19, R56, R33, R57, 0x2, P0 ;  /* 0x000000213813a211 */ /* 0x000fe200000f1439 */
[----:B------:R-:W-:-:S04]  /*31170*/  IMAD.MOV.U32 R52, RZ, RZ, R43 ;  /* 0x000000ffff347224 */ /* 0x000fc800078e002b */
[----:B---3--:R0:W-:Y:S04]  /*31180*/  @!P2 ST.E.64 desc[UR44][R18.64], R4 ;  /* 0x000000041200a985 */ /* 0x0081e8000c101b2c */
[----:B-1----:R-:W3:Y:S01]  /*31190*/  @!P1 LDL.64 R6, [R1+0x358] ;  /* 0x0003580001069983 */ /* 0x002ee20000100a00 */
[----:B------:R-:W-:Y:S01]  /*311a0*/  ISETP.GE.AND P2, PT, R52, R3, PT ;  /* 0x000000033400720c */ /* 0x000fe20003f46270 */
[----:B------:R-:W-:Y:S01]  /*311b0*/  IMAD.MOV.U32 R48, RZ, RZ, R47 ;  /* 0x000000ffff307224 */ /* 0x000fe200078e002f */
[C---:B------:R-:W-:Y:S01]  /*311c0*/  @!P1 LEA R10, P0, R54.reuse, R14, 0x2 ;  /* 0x0000000e360a9211 */ /* 0x040fe200078010ff */
[----:B------:R-:W4:Y:S03]  /*311d0*/  LDL R47, [R1+0x4e4] ;  /* 0x0004e400012f7983 */ /* 0x000f260000100800 */
[----:B-----5:R-:W-:-:S05]  /*311e0*/  @!P1 LEA.HI.X R11, R54, R33, R55, 0x2, P0 ;  /* 0x00000021360b9211 */ /* 0x020fca00000f1437 */
[----:B---3--:R1:W-:Y:S04]  /*311f0*/  @!P1 ST.E.64 desc[UR44][R10.64], R6 ;  /* 0x000000060a009985 */ /* 0x0083e8000c101b2c */
[----:B--2---:R-:W2:Y:S01]  /*31200*/  @!P2 LDL.64 R8, [R1+0x368] ;  /* 0x000368000108a983 */ /* 0x004ea20000100a00 */
[----:B------:R-:W-:Y:S01]  /*31210*/  ISETP.GE.AND P1, PT, R50, R3, PT ;  /* 0x000000033200720c */ /* 0x000fe20003f26270 */
[----:B----4-:R-:W-:Y:S01]  /*31220*/  IMAD.MOV.U32 R53, RZ, RZ, R47 ;  /* 0x000000ffff357224 */ /* 0x010fe200078e002f */
[C---:B------:R-:W-:Y:S01]  /*31230*/  @!P2 LEA R12, P0, R52.reuse, R14, 0x2 ;  /* 0x0000000e340ca211 */ /* 0x040fe200078010ff */
[----:B------:R-:W-:Y:S01]  /*31240*/  IMAD.MOV.U32 R51, RZ, RZ, R44 ;  /* 0x000000ffff337224 */ /* 0x000fe200078e002c */
[----:B------:R-:W3:Y:S02]  /*31250*/  LDL R47, [R1+0x4d8] ;  /* 0x0004d800012f7983 */ /* 0x000ee40000100800 */
[----:B------:R-:W-:-:S02]  /*31260*/  @!P2 LEA.HI.X R13, R52, R33, R53, 0x2, P0 ;  /* 0x00000021340da211 */ /* 0x000fc400000f1435 */
[----:B------:R-:W4:Y:S04]  /*31270*/  LDL R44, [R1+0x450] ;  /* 0x00045000012c7983 */ /* 0x000f280000100800 */
[----:B--2---:R2:W-:Y:S04]  /*31280*/  @!P2 ST.E.64 desc[UR44][R12.64], R8 ;  /* 0x000000080c00a985 */ /* 0x0045e8000c101b2c */
[----:B0-----:R-:W5:Y:S01]  /*31290*/  @!P1 LDL.64 R4, [R1+0x378] ;  /* 0x0003780001049983 */ /* 0x001f620000100a00 */
[----:B------:R-:W-:Y:S02]  /*312a0*/  ISETP.GE.AND P2, PT, R48, R3, PT ;  /* 0x000000033000720c */ /* 0x000fe40003f46270 */
[----:B------:R-:W-:-:S04]  /*312b0*/  @!P1 LEA R18, P0, R50, R14, 0x2 ;  /* 0x0000000e32129211 */ /* 0x000fc800078010ff */
[----:B------:R-:W-:-:S05]  /*312c0*/  @!P1 LEA.HI.X R19, R50, R33, R51, 0x2, P0 ;  /* 0x0000002132139211 */ /* 0x000fca00000f1433 */
[----:B-----5:R0:W-:Y:S04]  /*312d0*/  @!P1 ST.E.64 desc[UR44][R18.64], R4 ;  /* 0x0000000412009985 */ /* 0x0201e8000c101b2c */
[----:B-1----:R-:W5:Y:S01]  /*312e0*/  @!P2 LDL.64 R6, [R1+0x388] ;  /* 0x000388000106a983 */ /* 0x002f620000100a00 */
[----:B------:R-:W-:Y:S02]  /*312f0*/  ISETP.GE.AND P1, PT, R46, R3, PT ;  /* 0x000000032e00720c */ /* 0x000fe40003f26270 */
[----:B------:R-:W-:-:S04]  /*31300*/  @!P2 LEA R10, P0, R48, R14, 0x2 ;  /* 0x0000000e300aa211 */ /* 0x000fc800078010ff */
[----:B------:R-:W-:-:S05]  /*31310*/  @!P2 LEA.HI.X R11, R48, R33, R49, 0x2, P0 ;  /* 0x00000021300ba211 */ /* 0x000fca00000f1431 */
[----:B-----5:R1:W-:Y:S04]  /*31320*/  @!P2 ST.E.64 desc[UR44][R10.64], R6 ;  /* 0x000000060a00a985 */ /* 0x0203e8000c101b2c */
[----:B--2---:R-:W2:Y:S01]  /*31330*/  @!P1 LDL.64 R8, [R1+0x398] ;  /* 0x0003980001089983 */ /* 0x004ea20000100a00 */
[----:B----4-:R-:W-:Y:S02]  /*31340*/  ISETP.GE.AND P2, PT, R44, R3, PT ;  /* 0x000000032c00720c */ /* 0x010fe40003f46270 */
[----:B------:R-:W-:-:S04]  /*31350*/  @!P1 LEA R12, P0, R46, R14, 0x2 ;  /* 0x0000000e2e0c9211 */ /* 0x000fc800078010ff */
[----:B---3--:R-:W-:-:S05]  /*31360*/  @!P1 LEA.HI.X R13, R46, R33, R47, 0x2, P0 ;  /* 0x000000212e0d9211 */ /* 0x008fca00000f142f */
[----:B--2---:R2:W-:Y:S04]  /*31370*/  @!P1 ST.E.64 desc[UR44][R12.64], R8 ;  /* 0x000000080c009985 */ /* 0x0045e8000c101b2c */
[----:B0-----:R-:W3:Y:S01]  /*31380*/  @!P2 LDL.64 R4, [R1+0x3a8] ;  /* 0x0003a8000104a983 */ /* 0x001ee20000100a00 */
[----:B------:R-:W-:Y:S02]  /*31390*/  ISETP.GE.AND P1, PT, R42, R3, PT ;  /* 0x000000032a00720c */ /* 0x000fe40003f26270 */
[----:B------:R-:W-:-:S04]  /*313a0*/  @!P2 LEA R18, P0, R44, R14, 0x2 ;  /* 0x0000000e2c12a211 */ /* 0x000fc800078010ff */
[----:B------:R-:W-:Y:S01]  /*313b0*/  @!P2 LEA.HI.X R19, R44, R33, R45, 0x2, P0 ;  /* 0x000000212c13a211 */ /* 0x000fe200000f142d */
[----:B------:R-:W-:Y:S02]  /*313c0*/  IMAD.MOV.U32 R43, RZ, RZ, R32 ;  /* 0x000000ffff2b7224 */ /* 0x000fe400078e0020 */
[----:B------:R-:W4:Y:S04]  /*313d0*/  LDL R32, [R1+0x490] ;  /* 0x0004900001207983 */ /* 0x000f280000100800 */
[----:B---3--:R0:W-:Y:S04]  /*313e0*/  @!P2 ST.E.64 desc[UR44][R18.64], R4 ;  /* 0x000000041200a985 */ /* 0x0081e8000c101b2c */
[----:B-1----:R-:W3:Y:S01]  /*313f0*/  @!P1 LDL.64 R6, [R1+0x3b8] ;  /* 0x0003b80001069983 */ /* 0x002ee20000100a00 */
[----:B------:R-:W-:-:S02]  /*31400*/  ISETP.GE.AND P2, PT, R40, R3, PT ;  /* 0x000000032800720c */ /* 0x000fc40003f46270 */
        /* <DEDUP_REMOVED lines=26> */
[----:B------:R-:W-:-:S07]  /*315b0*/  @!P2 LEA.HI.X R19, R227, R33, R35, 0x2, P0 ;  /* 0x00000021e313a211 */ /* 0x000fce00000f1423 */
[C---:B-1----:R-:W-:Y:S01]  /*315c0*/  @!P1 LEA R10, P0, R220.reuse, R14, 0x2 ;  /* 0x0000000edc0a9211 */ /* 0x042fe200078010ff */
[----:B---3--:R2:W-:Y:S04]  /*315d0*/  @!P2 ST.E.64 desc[UR44][R18.64], R4 ;  /* 0x000000041200a985 */ /* 0x0085e8000c101b2c */
[----:B------:R-:W3:Y:S01]  /*315e0*/  @!P1 LDL.64 R6, [R1+0x418] ;  /* 0x0004180001069983 */ /* 0x000ee20000100a00 */
[----:B------:R-:W-:Y:S02]  /*315f0*/  @!P1 LEA.HI.X R11, R220, R33, R34, 0x2, P0 ;  /* 0x00000021dc0b9211 */ /* 0x000fe400000f1422 */
[-C--:B------:R-:W-:Y:S01]  /*31600*/  ISETP.GE.AND P0, PT, R15, R3.reuse, PT ;  /* 0x000000030f00720c */ /* 0x080fe20003f06270 */
[----:B------:R-:W-:Y:S02]  /*31610*/  BSSY B1, `(.L_x_13247) ;  /* 0x0000009000017945 */ /* 0x000fe40003800000 */
[----:B---3--:R2:W-:Y:S01]  /*31620*/  @!P1 ST.E.64 desc[UR44][R10.64], R6 ;  /* 0x000000060a009985 */ /* 0x0085e2000c101b2c */
[----:B----4-:R-:W-:-:S09]  /*31630*/  ISETP.GE.AND P1, PT, R32, R3, PT ;  /* 0x000000032000720c */ /* 0x010fd20003f26270 */
[----:B------:R-:W-:Y:S05]  /*31640*/  @P0 BRA `(.L_x_13248) ;  /* 0x0000000000140947 */ /* 0x000fea0003800000 */
[----:B------:R-:W3:Y:S04]  /*31650*/  LDL R34, [R1+0x4b4] ;  /* 0x0004b40001227983 */ /* 0x000ee80000100800 */
[----:B--2---:R-:W2:Y:S01]  /*31660*/  LDL.64 R6, [R1+0x428] ;  /* 0x0004280001067983 */ /* 0x004ea20000100a00 */
[----:B------:R-:W-:-:S04]  /*31670*/  LEA R4, P0, R15, R14, 0x2 ;  /* 0x0000000e0f047211 */ /* 0x000fc800078010ff */
[----:B---3--:R-:W-:-:S05]  /*31680*/  LEA.HI.X R5, R15, R33, R34, 0x2, P0 ;  /* 0x000000210f057211 */ /* 0x008fca00000f1422 */
[----:B--2---:R0:W-:Y:S04]  /*31690*/  ST.E.64 desc[UR44][R4.64], R6 ;  /* 0x0000000604007985 */ /* 0x0041e8000c101b2c */
.L_x_13248:
[----:B------:R-:W-:Y:S05]  /*316a0*/  BSYNC B1 ;  /* 0x0000000000017941 */ /* 0x000fea0003800000 */
.L_x_13247:
[----:B------:R-:W-:Y:S05]  /*316b0*/  @P1 BRA `(.L_x_13242) ;  /* 0x0000000c00a01947 */ /* 0x000fea0003800000 */
[----:B------:R-:W3:Y:S04]  /*316c0*/  LDL R0, [R1+0x4b0] ;  /* 0x0004b00001007983 */ /* 0x000ee80000100800 */
[----:B0-2---:R-:W2:Y:S01]  /*316d0*/  LDL.64 R4, [R1+0x438] ;  /* 0x0004380001047983 */ /* 0x005ea20000100a00 */
[----:B------:R-:W-:-:S04]  /*316e0*/  LEA R14, P0, R32, R14, 0x2 ;  /* 0x0000000e200e7211 */ /* 0x000fc800078010ff */
[----:B---3--:R-:W-:-:S05]  /*316f0*/  LEA.HI.X R15, R32, R33, R0, 0x2, P0 ;  /* 0x00000021200f7211 */ /* 0x008fca00000f1400 */
[----:B--2---:R0:W-:Y:S01]  /*31700*/  ST.E.64 desc[UR44][R14.64], R4 ;  /* 0x000000040e007985 */ /* 0x0041e2000c101b2c */
[----:B------:R-:W-:Y:S05]  /*31710*/  BRA `(.L_x_13242) ;  /* 0x0000000c00887947 */ /* 0x000fea0003800000 */
.L_x_13229:
        /* <DEDUP_REMOVED lines=17> */
[----:B------:R-:W-:-:S11]  /*31830*/  SHF.R.S32.HI R26, RZ, 0x1f, R211 ;  /* 0x0000001fff1a7819 */ /* 0x000fd600000114d3 */
[----:B------:R-:W4:Y:S02]  /*31840*/  @!P2 LDC R210, c[0x0][0xbd4] ;  /* 0x0002f500ffd2ab82 */ /* 0x000f240000000800 */
[----:B----4-:R-:W-:Y:S02]  /*31850*/  ISETP.GT.AND P2, PT, R210, 0x1, PT ;  /* 0x00000001d200780c */ /* 0x010fe40003f44270 */
[----:B--2---:R-:W-:Y:S01]  /*31860*/  ISETP.GT.AND P3, PT, R0, 0x7f, PT ;  /* 0x0000007f0000780c */ /* 0x004fe20003f64270 */
[----:B---3--:R-:W-:-:S12]  /*31870*/  @P1 BRA `(.L_x_13249) ;  /* 0x0000000000101947 */ /* 0x008fd80003800000 */
[----:B------:R-:W-:Y:S05]  /*31880*/  @!P0 BRA `(.L_x_13249) ;  /* 0x00000000000c8947 */ /* 0x000fea0003800000 */
[----:B------:R-:W2:Y:S04]  /*31890*/  LDG.E R7, desc[UR44][R4.64] ;  /* 0x0000002c04077981 */ /* 0x000ea8000c1e1900 */
[----:B-----5:R-:W2:Y:S02]  /*318a0*/  LDG.E R18, desc[UR44][R4.64+0x4] ;  /* 0x0000042c04127981 */ /* 0x020ea4000c1e1900 */
[----:B--2---:R-:W-:-:S07]  /*318b0*/  IMAD.IADD R18, R18, 0x1, -R7 ;  /* 0x0000000112127824 */ /* 0x004fce00078e0a07 */
.L_x_13249:
[----:B------:R-:W-:Y:S01]  /*318c0*/  BSSY B1, `(.L_x_13250) ;  /* 0x0000036000017945 */ /* 0x000fe20003800000 */
[----:B------:R-:W-:Y:S02]  /*318d0*/  SEL R29, R211, RZ, !P0 ;  /* 0x000000ffd31d7207 */ /* 0x000fe40004000000 */
[----:B------:R-:W-:Y:S02]  /*318e0*/  SEL R26, R26, RZ, !P0 ;  /* 0x000000ff1a1a7207 */ /* 0x000fe40004000000 */
[----:B-----5:R-:W-:Y:S01]  /*318f0*/  SHF.R.S32.HI R24, RZ, 0x1f, R3 ;  /* 0x0000001fff187819 */ /* 0x020fe20000011403 */
[----:B------:R-:W-:Y:S06]  /*31900*/  @P3 BRA `(.L_x_13251) ;  /* 0x0000000000c43947 */ /* 0x000fec0003800000 */
[----:B------:R-:W2:Y:S01]  /*31910*/  S2R R4, SR_TID.X ;  /* 0x0000000000047919 */ /* 0x000ea20000002100 */
[----:B------:R-:W3:Y:S02]  /*31920*/  LDC R33, c[0x0][0xce8] ;  /* 0x00033a00ff217b82 */ /* 0x000ee40000000800 */
[----:B---3--:R-:W-:Y:S01]  /*31930*/  IMAD R0, R18, R33, RZ ;  /* 0x0000002112007224 */ /* 0x008fe200078e02ff */
[----:B--2---:R-:W-:-:S04]  /*31940*/  IADD3 R31, R209, -0x80, R4 ;  /* 0xffffff80d11f7810 */ /* 0x004fc80007ffe004 */
        /* <DEDUP_REMOVED lines=38> */
[----:B------:R-:W-:Y:S02]  /*31bb0*/  IMAD.MOV.U32 R7, RZ, RZ, -0x800000 ;  /* 0xff800000ff077424 */ /* 0x000fe400078e00ff */
[----:B------:R-:W-:-:S04]  /*31bc0*/  IMAD.WIDE.U32 R8, R6, R11, R8 ;  /* 0x0000000b06087225 */ /* 0x000fc800078e0008 */
[----:B------:R-:W-:Y:S01]  /*31bd0*/  IMAD R13, R6, R13, R0 ;  /* 0x0000000d060d7224 */ /* 0x000fe200078e0200 */
[----:B0-----:R-:W-:-:S03]  /*31be0*/  LEA R4, P0, R8, R4, 0x2 ;  /* 0x0000000408047211 */ /* 0x001fc600078010ff */
[----:B------:R-:W-:-:S05]  /*31bf0*/  IMAD.IADD R0, R9, 0x1, R13 ;  /* 0x0000000109007824 */ /* 0x000fca00078e020d */
[----:B--2---:R-:W-:-:S05]  /*31c00*/  LEA.HI.X R5, R8, R5, R0, 0x2, P0 ;  /* 0x0000000508057211 */ /* 0x004fca00000f1400 */
[----:B------:R2:W-:Y:S02]  /*31c10*/  STG.E desc[UR44][R4.64], R7 ;  /* 0x0000000704007986 */ /* 0x0005e4000c10192c */
.L_x_13251:
[----:B------:R-:W-:Y:S05]  /*31c20*/  BSYNC B1 ;  /* 0x0000000000017941 */ /* 0x000fea0003800000 */
.L_x_13250:
[----:B------:R-:W-:Y:S05]  /*31c30*/  @P2 BRA `(.L_x_13242) ;  /* 0x0000000800402947 */ /* 0x000fea0003800000 */
[----:B------:R-:W3:Y:S01]  /*31c40*/  LDL R9, [R1+0x4ac] ;  /* 0x0004ac0001097983 */ /* 0x000ee20000100800 */
[----:B------:R-:W4:Y:S01]  /*31c50*/  LDC R19, c[0x0][0xce8] ;  /* 0x00033a00ff137b82 */ /* 0x000f220000000800 */
[----:B------:R-:W-:Y:S01]  /*31c60*/  ULDC.64 UR4, c[0x0][0xba0] ;  /* 0x0002e80000047ab9 */ /* 0x000fe20000000a00 */
[----:B------:R-:W-:Y:S01]  /*31c70*/  ULDC.64 UR6, c[0x0][0xbf0] ;  /* 0x0002fc0000067ab9 */ /* 0x000fe20000000a00 */
[----:B------:R-:W3:Y:S01]  /*31c80*/  LDL R8, [R1+0x49c] ;  /* 0x00049c0001087983 */ /* 0x000ee20000100800 */
[----:B------:R-:W-:Y:S02]  /*31c90*/  IMAD R0, R24, UR4, RZ ;  /* 0x0000000418007c24 */ /* 0x000fe4000f8e02ff */
[----:B--2---:R-:W-:-:S04]  /*31ca0*/  IMAD.WIDE.U32 R4, R3, UR4, RZ ;  /* 0x0000000403047c25 */ /* 0x004fc8000f8e00ff */
[----:B------:R-:W-:Y:S01]  /*31cb0*/  IMAD R7, R3, UR5, R0 ;  /* 0x0000000503077c24 */ /* 0x000fe2000f8e0200 */
[----:B------:R-:W-:-:S03]  /*31cc0*/  ULDC.64 UR4, c[0x0][0xbe8] ;  /* 0x0002fa0000047ab9 */ /* 0x000fc60000000a00 */
[----:B------:R-:W-:Y:S02]  /*31cd0*/  IMAD.IADD R5, R5, 0x1, R7 ;  /* 0x0000000105057824 */ /* 0x000fe400078e0207 */
[----:B------:R-:W-:-:S04]  /*31ce0*/  IMAD.WIDE.U32 R4, R156, UR4, R4 ;  /* 0x000000049c047c25 */ /* 0x000fc8000f8e0004 */
[----:B------:R-:W-:Y:S01]  /*31cf0*/  IMAD R5, R156, UR5, R5 ;  /* 0x000000059c057c24 */ /* 0x000fe2000f8e0205 */
[----:B------:R-:W-:Y:S01]  /*31d00*/  ULDC.64 UR4, c[0x0][0xbe0] ;  /* 0x0002f80000047ab9 */ /* 0x000fe20000000a00 */
[----:B----4-:R-:W-:Y:S01]  /*31d10*/  ISETP.NE.AND P0, PT, R19, 0x1, PT ;  /* 0x000000011300780c */ /* 0x010fe20003f05270 */
[----:B------:R-:W-:-:S12]  /*31d20*/  IMAD.WIDE.U32 R4, R29, UR6, R4 ;  /* 0x000000061d047c25 */ /* 0x000fd8000f8e0004 */
[----:B------:R-:W2:Y:S08]  /*31d30*/  @P0 LDC R6, c[0x0][0xcec] ;  /* 0x00033b00ff060b82 */ /* 0x000eb00000000800 */
[----:B------:R-:W4:Y:S01]  /*31d40*/  @P0 LDC R11, c[0x0][0xcf0] ;  /* 0x00033c00ff0b0b82 */ /* 0x000f220000000800 */
[----:B---3--:R-:W-:-:S04]  /*31d50*/  IMAD R0, R9, 0x20, R8 ;  /* 0x0000002009007824 */ /* 0x008fc800078e0208 */
[----:B------:R-:W-:-:S04]  /*31d60*/  IMAD.IADD R9, R209, 0x1, R0 ;  /* 0x00000001d1097824 */ /* 0x000fc800078e0200 */
[----:B--2---:R-:W-:-:S04]  /*31d70*/  @P0 IMAD.HI.U32 R0, R9, R6, RZ ;  /* 0x0000000609000227 */ /* 0x004fc800078e00ff */
[----:B------:R-:W-:Y:S01]  /*31d80*/  IMAD.MOV.U32 R3, RZ, RZ, R9 ;  /* 0x000000ffff037224 */ /* 0x000fe200078e0009 */
[----:B----4-:R-:W-:Y:S01]  /*31d90*/  @P0 SHF.R.U32.HI R3, RZ, R11, R0 ;  /* 0x0000000bff030219 */ /* 0x010fe20000011600 */
[----:B------:R-:W-:-:S03]  /*31da0*/  IMAD R6, R26, UR6, RZ ;  /* 0x000000061a067c24 */ /* 0x000fc6000f8e02ff */
[--C-:B------:R-:W-:Y:S01]  /*31db0*/  SHF.R.S32.HI R0, RZ, 0x1f, R3.reuse ;  /* 0x0000001fff007819 */ /* 0x100fe20000011403 */
[----:B------:R-:W-:Y:S02]  /*31dc0*/  IMAD R7, R29, UR7, R6 ;  /* 0x000000071d077c24 */ /* 0x000fe4000f8e0206 */
        /* <DEDUP_REMOVED lines=18> */
[----:B------:R2:W3:Y:S04]  /*31ef0*/  SHFL.IDX PT, R3, R4, RZ, 0x181f ;  /* 0x00181fff04037589 */ /* 0x0004e800000e0000 */
[----:B------:R2:W4:Y:S02]  /*31f00*/  SHFL.IDX PT, R14, R0, RZ, 0x181f ;  /* 0x00181fff000e7589 */ /* 0x00052400000e0000 */
.L_x_13488:
[----:B------:R-:W-:Y:S01]  /*31f10*/  IMAD R18, R18, R19, RZ ;  /* 0x0000001312127224 */ /* 0x000fe200078e02ff */
[----:B------:R-:W-:Y:S01]  /*31f20*/  BSSY B1, `(.L_x_13253) ;  /* 0x0000015000017945 */ /* 0x000fe20003800000 */
[----:B------:R-:W-:-:S05]  /*31f30*/  IMAD.IADD R209, R8, 0x1, R209 ;  /* 0x0000000108d17824 */ /* 0x000fca00078e02d1 */
[----:B------:R-:W-:-:S13]  /*31f40*/  ISETP.GE.AND P0, PT, R209, R18, PT ;  /* 0x00000012d100720c */ /* 0x000fda0003f06270 */
[----:B------:R-:W-:Y:S05]  /*31f50*/  @P0 BRA `(.L_x_13254) ;  /* 0x0000000000440947 */ /* 0x000fea0003800000 */
[----:B------:R-:W-:Y:S02]  /*31f60*/  ULDC UR4, c[0x0][0xbc8] ;  /* 0x0002f20000047ab9 */ /* 0x000fe40000000800 */
[----:B------:R-:W-:Y:S02]  /*31f70*/  ISETP.GE.AND P3, PT, R198, UR4, PT ;  /* 0x00000004c6007c0c */ /* 0x000fe4000bf66270 */
[----:B------:R-:W-:Y:S02]  /*31f80*/  ISETP.GE.AND P2, PT, R200, UR4, PT ;  /* 0x00000004c8007c0c */ /* 0x000fe4000bf46270 */
[----:B------:R-:W-:Y:S02]  /*31f90*/  ISETP.GE.AND P1, PT, R199, UR4, PT ;  /* 0x00000004c7007c0c */ /* 0x000fe4000bf26270 */
[----:B------:R-:W-:-:S07]  /*31fa0*/  ISETP.GE.AND P0, PT, R201, UR4, PT ;  /* 0x00000004c9007c0c */ /* 0x000fce000bf06270 */
[-C--:B----4-:R-:W-:Y:S02]  /*31fb0*/  @!P3 LEA R6, P5, R198, R14.reuse, 0x1 ;  /* 0x0000000ec606b211 */ /* 0x090fe400078a08ff */
[-C--:B------:R-:W-:Y:S02]  /*31fc0*/  @!P2 LEA R8, P4, R200, R14.reuse, 0x1 ;  /* 0x0000000ec808a211 */ /* 0x080fe400078808ff */
[-C--:B---3--:R-:W-:Y:S02]  /*31fd0*/  @!P3 LEA.HI.X R7, R198, R3.reuse, R216, 0x1, P5 ;  /* 0x00000003c607b211 */ /* 0x088fe400028f0cd8 */
[-C--:B------:R-:W-:Y:S02]  /*31fe0*/  @!P1 LEA R10, P5, R199, R14.reuse, 0x1 ;  /* 0x0000000ec70a9211 */ /* 0x080fe400078a08ff */
        /* <DEDUP_REMOVED lines=8> */
.L_x_13254:
[----:B------:R-:W-:Y:S05]  /*32070*/  BSYNC B1 ;  /* 0x0000000000017941 */ /* 0x000fea0003800000 */
.L_x_13253:
[----:B------:R-:W-:-:S03]  /*32080*/  UMOV UR4, 0xffffffff ;  /* 0xffffffff00047882 */ /* 0x000fc60000000000 */
[----:B------:R-:W-:Y:S05]  /*32090*/  BRA.DIV UR4, `(.L_x_13255) ;  /* 0x000000aa04dc7947 */ /* 0x000fea000b800000 */
[----:B---3--:R3:W0:Y:S04]  /*320a0*/  SHFL.IDX PT, R3, R4, 0x1, 0x181f ;  /* 0x00381f0004037f89 */ /* 0x00862800000e0000 */
[----:B----4-:R3:W4:Y:S02]  /*320b0*/  SHFL.IDX PT, R14, R0, 0x1, 0x181f ;  /* 0x00381f00000e7f89 */ /* 0x01072400000e0000 */
.L_x_13492:
[----:B------:R-:W-:Y:S01]  /*320c0*/  VIADD R5, R209, 0x20 ;  /* 0x00000020d1057836 */ /* 0x000fe20000000000 */
        /* <DEDUP_REMOVED lines=10> */
[-C--:B0-----:R-:W-:Y:S02]  /*32170*/  @!P3 LEA.HI.X R7, R198, R3.reuse, R216, 0x1, P5 ;  /* 0x00000003c607b211 */ /* 0x081fe400028f0cd8 */
        /* <DEDUP_REMOVED lines=9> */
.L_x_13257:
[----:B------:R-:W-:Y:S05]  /*32210*/  BSYNC B1 ;  /* 0x0000000000017941 */ /* 0x000fea0003800000 */
.L_x_13256:
[----:B------:R-:W-:-:S03]  /*32220*/  UMOV UR4, 0xffffffff ;  /* 0xffffffff00047882 */ /* 0x000fc60000000000 */
[----:B------:R-:W-:Y:S05]  /*32230*/  BRA.DIV UR4, `(.L_x_13258) ;  /* 0x000000aa04bc7947 */ /* 0x000fea000b800000 */
[----:B0-----:R0:W0:Y:S04]  /*32240*/  SHFL.IDX PT, R3, R4, 0x2, 0x181f ;  /* 0x00581f0004037f89 */ /* 0x00102800000e0000 */
[----:B----4-:R4:W0:Y:S02]  /*32250*/  SHFL.IDX PT, R14, R0, 0x2, 0x181f ;  /* 0x00581f00000e7f89 */ /* 0x01082400000e0000 */
.L_x_13496:
        /* <DEDUP_REMOVED lines=11> */
[-C--:B------:R-:W-:Y:S02]  /*32310*/  @!P3 LEA.HI.X R7, R198, R3.reuse, R216, 0x1, P5 ;  /* 0x00000003c607b211 */ /* 0x080fe400028f0cd8 */
        /* <DEDUP_REMOVED lines=9> */
.L_x_13260:
[----:B------:R-:W-:Y:S05]  /*323b0*/  BSYNC B1 ;  /* 0x0000000000017941 */ /* 0x000fea0003800000 */
.L_x_13259:
[----:B------:R-:W-:-:S03]  /*323c0*/  UMOV UR4, 0xffffffff ;  /* 0xffffffff00047882 */ /* 0x000fc60000000000 */
[----:B------:R-:W-:Y:S05]  /*323d0*/  BRA.DIV UR4, `(.L_x_13261) ;  /* 0x000000aa049c7947 */ /* 0x000fea000b800000 */
[----:B0-----:R0:W0:Y:S04]  /*323e0*/  SHFL.IDX PT, R3, R4, 0x3, 0x181f ;  /* 0x00781f0004037f89 */ /* 0x00102800000e0000 */
[----:B------:R0:W0:Y:S02]  /*323f0*/  SHFL.IDX PT, R14, R0, 0x3, 0x181f ;  /* 0x00781f00000e7f89 */ /* 0x00002400000e0000 */
.L_x_13500:
[----:B0-234-:R-:W-:-:S05]  /*32400*/  VIADD R0, R209, 0x60 ;  /* 0x00000060d1007836 */ /* 0x01dfca0000000000 */
[----:B------:R-:W-:-:S13]  /*32410*/  ISETP.GE.AND P0, PT, R0, R18, PT ;  /* 0x000000120000720c */ /* 0x000fda0003f06270 */
[----:B------:R-:W-:Y:S05]  /*32420*/  @P0 BRA `(.L_x_13242) ;  /* 0x0000000000440947 */ /* 0x000fea0003800000 */
[----:B------:R-:W-:Y:S02]  /*32430*/  ULDC UR4, c[0x0][0xbc8] ;  /* 0x0002f20000047ab9 */ /* 0x000fe40000000800 */
[----:B------:R-:W-:Y:S02]  /*32440*/  ISETP.GE.AND P3, PT, R198, UR4, PT ;  /* 0x00000004c6007c0c */ /* 0x000fe4000bf66270 */
[----:B------:R-:W-:Y:S02]  /*32450*/  ISETP.GE.AND P2, PT, R200, UR4, PT ;  /* 0x00000004c8007c0c */ /* 0x000fe4000bf46270 */
[----:B------:R-:W-:Y:S02]  /*32460*/  ISETP.GE.AND P1, PT, R199, UR4, PT ;  /* 0x00000004c7007c0c */ /* 0x000fe4000bf26270 */
[----:B------:R-:W-:-:S07]  /*32470*/  ISETP.GE.AND P0, PT, R201, UR4, PT ;  /* 0x00000004c9007c0c */ /* 0x000fce000bf06270 */
[-C--:B------:R-:W-:Y:S02]  /*32480*/  @!P3 LEA R4, P5, R198, R14.reuse, 0x1 ;  /* 0x0000000ec604b211 */ /* 0x080fe400078a08ff */
        /* <DEDUP_REMOVED lines=11> */
.L_x_13242:
[----:B------:R-:W-:Y:S05]  /*32540*/  BSYNC B0 ;  /* 0x0000000000007941 */ /* 0x000fea0003800000 */
.L_x_13228:
[----:B------:R-:W-:Y:S02]  /*32550*/  ULDC UR4, c[0x0][0xd3c] ;  /* 0x00034f0000047ab9 */ /* 0x000fe40000000800 */
[----:B-1----:R-:W-:-:S13]  /*32560*/  ISETP.GE.AND P0, PT, R99, UR4, PT ;  /* 0x0000000463007c0c */ /* 0x002fda000bf06270 */
[----:B------:R-:W-:Y:S05]  /*32570*/  @!P0 BRA `(.L_x_13262) ;  /* 0xfffffcf000ac8947 */ /* 0x000fea000383ffff */
[----:B------:R-:W-:Y:S05]  /*32580*/  BRA `(.L_x_13019) ;  /* 0x0000008800c07947 */ /* 0x000fea0003800000 */
.L_x_13017:
        /* <DEDUP_REMOVED lines=16> */
.L_x_13263:
        /* <DEDUP_REMOVED lines=44> */
.L_x_13267:
        /* <DEDUP_REMOVED lines=37> */
.L_x_13265:
        /* <DEDUP_REMOVED lines=13> */
.L_x_13268:
        /* <DEDUP_REMOVED lines=62> */
.L_x_13269:
        /* <DEDUP_REMOVED lines=61> */
.L_x_13270:
[----:B------:R-:W-:-:S05]  /*33420*/  LOP3.LUT R17, RZ, R2, RZ, 0x33, !PT ;  /* 0x00000002ff117212 */ /* 0x000fca00078e33ff */
[----:B------:R-:W-:Y:S01]  /*33430*/  IMAD.IADD R17, R0, 0x1, R17 ;  /* 0x0000000100117824 */ /* 0x000fe200078e0211 */
[----:B------:R-:W-:Y:S06]  /*33440*/  BRA `(.L_x_13271) ;  /* 0x00000000000c7947 */ /* 0x000fec0003800000 */
.L_x_13266:
[----:B------:R-:W-:Y:S02]  /*33450*/  IMAD.MOV.U32 R17, RZ, RZ, RZ ;  /* 0x000000ffff117224 */ /* 0x000fe400078e00ff */
[----:B------:R-:W-:Y:S02]  /*33460*/  IMAD.U32 R16, RZ, RZ, UR6 ;  /* 0x00000006ff107e24 */ /* 0x000fe4000f8e00ff */
[----:B------:R-:W-:-:S07]  /*33470*/  IMAD.MOV.U32 R18, RZ, RZ, RZ ;  /* 0x000000ffff127224 */ /* 0x000fce00078e00ff */
.L_x_13271:
[----:B------:R-:W-:-:S13]  /*33480*/  ISETP.NE.AND P0, PT, R7, RZ, PT ;  /* 0x000000ff0700720c */ /* 0x000fda0003f05270 */
[----:B------:R-:W0:Y:S01]  /*33490*/  @!P0 S2R R3, SR_CgaCtaId ;  /* 0x0000000000038919 */ /* 0x000e220000008800 */
[----:B------:R-:W-:-:S04]  /*334a0*/  @!P0 MOV R0, 0x400 ;  /* 0x0000040000008802 */ /* 0x000fc80000000f00 */
[----:B0-----:R-:W-:-:S05]  /*334b0*/  @!P0 LEA R0, R3, R0, 0x18 ;  /* 0x0000000003008211 */ /* 0x001fca00078ec0ff */
[----:B------:R1:W-:Y:S01]  /*334c0*/  @!P0 STS.128 [R0+0x324d0], R16 ;  /* 0x0324d01000008388 */ /* 0x0003e20000000c00 */
[----:B------:R-:W-:Y:S06]  /*334d0*/  BAR.ARV 0x5, 0x180 ;  /* 0x0146000000007b1d */ /* 0x000fec0000002000 */
.L_x_13264:
        /* <DEDUP_REMOVED lines=27> */
[----:B------:R-:W-:-:S03]  /*33690*/  SHF.R.U32.HI R3, RZ, 0x3, R4 ;  /* 0x00000003ff037819 */ /* 0x000fc60000011604 */
[----:B------:R-:W-:Y:S01]  /*336a0*/  IMAD R26, R30, 0x2, R23 ;  /* 0x000000021e1a7824 */ /* 0x000fe200078e0217 */
[----:B------:R-:W-:Y:S02]  /*336b0*/  LOP3.LUT R2, R3, 0x70, R2, 0xf8, !PT ;  /* 0x0000007003027812 */ /* 0x000fe400078ef802 */
[C---:B------:R-:W-:Y:S02]  /*336c0*/  LOP3.LUT R3, R0.reuse, 0x40, RZ, 0xfc, !PT ;  /* 0x0000004000037812 */ /* 0x040fe400078efcff */
[C---:B------:R-:W-:Y:S02]  /*336d0*/  LOP3.LUT R2, R0.reuse, 0x80, RZ, 0xfc, !PT ;  /* 0x0000008000027812 */ /* 0x040fe400078efcff */
[----:B---3--:R-:W-:-:S07]  /*336e0*/  LOP3.LUT R0, R0, 0xc0, RZ, 0xfc, !PT ;  /* 0x000000c000007812 */ /* 0x008fce00078efcff */
.L_x_13397:
        /* <DEDUP_REMOVED lines=8> */
[----:B-1----:R-:W1:Y:S02]  /*33770*/  @P0 LDC.64 R2, c[0x0][0xb20] ;  /* 0x0002c800ff020b82 */ /* 0x002e640000000a00 */
[----:B-1----:R-:W-:-:S05]  /*33780*/  @P0 IMAD.WIDE R2, R19, 0x4, R2 ;  /* 0x0000000413020825 */ /* 0x002fca00078e0202 */
[----:B------:R1:W5:Y:S01]  /*33790*/  @P0 LDG.E R33, desc[UR44][R2.64] ;  /* 0x0000002c02210981 */ /* 0x000362000c1e1900 */
[----:B------:R-:W-:Y:S01]  /*337a0*/  ISETP.NE.U32.AND P0, PT, RZ, UR4, PT ;  /* 0x00000004ff007c0c */ /* 0x000fe2000bf05070 */
[----:B------:R-:W-:Y:S01]  /*337b0*/  IMAD.MOV.U32 R37, RZ, RZ, RZ ;  /* 0x000000ffff257224 */ /* 0x000fe200078e00ff */
[----:B------:R-:W-:Y:S01]  /*337c0*/  ISETP.NE.U32.AND P1, PT, RZ, UR6, PT ;  /* 0x00000006ff007c0c */ /* 0x000fe2000bf25070 */
[----:B------:R-:W-:Y:S01]  /*337d0*/  IMAD.MOV.U32 R0, RZ, RZ, RZ ;  /* 0x000000ffff007224 */ /* 0x000fe200078e00ff */
[----:B------:R-:W-:Y:S01]  /*337e0*/  ISETP.NE.AND.EX P2, PT, RZ, UR5, PT, P0 ;  /* 0x00000005ff007c0c */ /* 0x000fe2000bf45300 */
[----:B------:R-:W-:Y:S01]  /*337f0*/  ULDC.64 UR4, c[0x0][0xaf8] ;  /* 0x0002be0000047ab9 */ /* 0x000fe20000000a00 */
[----:B------:R-:W-:Y:S01]  /*33800*/  ISETP.NE.AND.EX P1, PT, RZ, UR7, PT, P1 ;  /* 0x00000007ff007c0c */ /* 0x000fe2000bf25310 */
[----:B0-----:R-:W-:Y:S01]  /*33810*/  IMAD.WIDE R4, R19, 0x4, R4 ;  /* 0x0000000413047825 */ /* 0x001fe200078e0204 */
[----:B------:R-:W-:Y:S01]  /*33820*/  ISETP.NE.U32.AND P0, PT, RZ, UR4, PT ;  /* 0x00000004ff007c0c */ /* 0x000fe2000bf05070 */
[----:B-1----:R-:W0:Y:S08]  /*33830*/  LDC.64 R2, c[0x0][0xb08] ;  /* 0x0002c200ff027b82 */ /* 0x002e300000000a00 */
[----:B--23--:R-:W1:Y:S01]  /*33840*/  @P2 LDC.64 R6, c[0x0][0xb10] ;  /* 0x0002c400ff062b82 */ /* 0x00ce620000000a00 */
        /* <DEDUP_REMOVED lines=17> */
[----:B--2---:R0:W-:Y:S01]  /*33960*/  STL [R1+0x440], R8 ;  /* 0x0004400801007387 */ /* 0x0041e20000100800 */
[----:B------:R-:W-:Y:S02]  /*33970*/  IMAD.MOV.U32 R12, RZ, RZ, R8 ;  /* 0x000000ffff0c7224 */ /* 0x000fe400078e0008 */
[----:B0-----:R-:W-:Y:S01]  /*33980*/  IMAD.U32 R8, RZ, RZ, UR4 ;  /* 0x00000004ff087e24 */ /* 0x001fe2000f8e00ff */
[----:B----4-:R-:W-:Y:S06]  /*33990*/  @P2 BRA `(.L_x_13273) ;  /* 0x0000000000142947 */ /* 0x010fec0003800000 */
[----:B------:R-:W-:Y:S05]  /*339a0*/  @!P0 BRA `(.L_x_13273) ;  /* 0x0000000000108947 */ /* 0x000fea0003800000 */
[----:B------:R-:W2:Y:S04]  /*339b0*/  LDG.E R9, desc[UR44][R4.64] ;  /* 0x0000002c04097981 */ /* 0x000ea8000c1e1900 */
[----:B------:R-:W2:Y:S02]  /*339c0*/  LDG.E R6, desc[UR44][R4.64+0x4] ;  /* 0x0000042c04067981 */ /* 0x000ea4000c1e1900 */
[----:B--2---:R-:W-:-:S05]  /*339d0*/  IMAD.IADD R12, R6, 0x1, -R9 ;  /* 0x00000001060c7824 */ /* 0x004fca00078e0a09 */
[----:B------:R0:W-:Y:S02]  /*339e0*/  STL [R1+0x440], R12 ;  /* 0x0004400c01007387 */ /* 0x0001e40000100800 */
.L_x_13273:
        /* <DEDUP_REMOVED lines=13> */
.L_x_13274:
        /* <DEDUP_REMOVED lines=9> */
.L_x_13275:
[----:B-1----:R-:W2:Y:S01]  /*33b50*/  @P1 LDG.E R5, desc[UR44][R2.64] ;  /* 0x0000002c02051981 */ /* 0x002ea2000c1e1900 */
[----:B------:R-:W1:Y:S03]  /*33b60*/  LDC R9, c[0x0][0x448] ;  /* 0x00011200ff097b82 */ /* 0x000e660000000800 */
[----:B------:R3:W2:Y:S01]  /*33b70*/  @P1 LDG.E R4, desc[UR44][R2.64+0x4] ;  /* 0x0000042c02041981 */ /* 0x0006a2000c1e1900 */
[----:B------:R-:W-:-:S04]  /*33b80*/  IMAD.SHL.U32 R35, R17, 0x80, RZ ;  /* 0x0000008011237824 */ /* 0x000fc800078e00ff */
[----:B---3--:R-:W3:Y:S01]  /*33b90*/  LDC.64 R2, c[0x0][0xad8] ;  /* 0x0002b600ff027b82 */ /* 0x008ee20000000a00 */
[----:B-1----:R-:W-:-:S13]  /*33ba0*/  ISETP.NE.AND P2, PT, R9, 0x1, PT ;  /* 0x000000010900780c */ /* 0x002fda0003f45270 */
[----:B------:R-:W1:Y:S01]  /*33bb0*/  @P2 LDC R10, c[0x0][0x44c] ;  /* 0x00011300ff0a2b82 */ /* 0x000e620000000800 */
[----:B---3--:R-:W-:-:S07]  /*33bc0*/  ISETP.GE.AND P3, PT, R3, 0x1, PT ;  /* 0x000000010300780c */ /* 0x008fce0003f66270 */
[----:B------:R-:W3:Y:S01]  /*33bd0*/  @P2 LDC R9, c[0x0][0x450] ;  /* 0x00011400ff092b82 */ /* 0x000ee20000000800 */
[----:B--2---:R-:W-:Y:S02]  /*33be0*/  @P1 IMAD.IADD R7, R4, 0x1, -R5 ;  /* 0x0000000104071824 */ /* 0x004fe400078e0a05 */
[----:B------:R-:W-:-:S04]  /*33bf0*/  VIADD R5, R35, 0x7f ;  /* 0x0000007f23057836 */ /* 0x000fc80000000000 */
[----:B-1----:R-:W-:-:S05]  /*33c00*/  @P2 IMAD.HI.U32 R4, R5, R10, RZ ;  /* 0x0000000a05042227 */ /* 0x002fca00078e00ff */
[----:B---3--:R-:W-:Y:S01]  /*33c10*/  @P2 SHF.R.U32.HI R5, RZ, R9, R4 ;  /* 0x00000009ff052219 */ /* 0x008fe20000011604 */
[----:B-----5:R-:W-:-:S04]  /*33c20*/  IMAD.IADD R9, R8, 0x1, -R33 ;  /* 0x0000000108097824 */ /* 0x020fc800078e0a21 */
[----:B------:R-:W-:-:S04]  /*33c30*/  IMAD.IADD R17, R9, 0x1, R7 ;  /* 0x0000000109117824 */ /* 0x000fc800078e0207 */
        /* <DEDUP_REMOVED lines=19> */
.L_x_13278:
[----:B------:R-:W-:-:S13]  /*33d70*/  ISETP.NE.AND P0, PT, R3, 0x1, PT ;  /* 0x000000010300780c */ /* 0x000fda0003f05270 */
[----:B------:R-:W1:Y:S02]  /*33d80*/  @P0 LDC.64 R4, c[0x0][0xae0] ;  /* 0x0002b800ff040b82 */ /* 0x000e640000000a00 */
[----:B-1----:R-:W-:-:S05]  /*33d90*/  @P0 IMAD.HI.U32 R4, R11, R4, RZ ;  /* 0x000000040b040227 */ /* 0x002fca00078e00ff */
[----:B------:R-:W-:-:S07]  /*33da0*/  @P0 SHF.R.U32.HI R11, RZ, R5, R4 ;  /* 0x00000005ff0b0219 */ /* 0x000fce0000011604 */
.L_x_13279:
[----:B------:R-:W-:Y:S05]  /*33db0*/  BSYNC B0 ;  /* 0x0000000000007941 */ /* 0x000fea0003800000 */
.L_x_13277:
[----:B------:R-:W-:-:S05]  /*33dc0*/  IMAD R11, R11, R3, R3 ;  /* 0x000000030b0b7224 */ /* 0x000fca00078e0203 */
[----:B------:R-:W-:-:S07]  /*33dd0*/  VIMNMX R2, R2, R11, PT ;  /* 0x0000000b02027248 */ /* 0x000fce0003fe0100 */
.L_x_13276:
        /* <DEDUP_REMOVED lines=9> */
[----:B------:R-:W-:-:S03]  /*33e70*/  SHF.R.U32.HI R11, RZ, 0x1f, R2 ;  /* 0x0000001fff0b7819 */ /* 0x000fc60000011602 */
[----:B0-----:R-:W-:Y:S01]  /*33e80*/  IMAD.IADD R12, R8, 0x1, R5 ;  /* 0x00000001080c7824 */ /* 0x001fe200078e0205 */
        /* <DEDUP_REMOVED lines=14> */
.L_x_13282:
[----:B------:R-:W-:-:S13]  /*33f70*/  ISETP.NE.AND P0, PT, R3, 0x1, PT ;  /* 0x000000010300780c */ /* 0x000fda0003f05270 */
[----:B------:R-:W0:Y:S02]  /*33f80*/  @P0 LDC.64 R4, c[0x0][0xae0] ;  /* 0x0002b800ff040b82 */ /* 0x000e240000000a00 */
[----:B0-----:R-:W-:-:S05]  /*33f90*/  @P0 IMAD.HI.U32 R4, R12, R4, RZ ;  /* 0x000000040c040227 */ /* 0x001fca00078e00ff */
[----:B------:R-:W-:-:S07]  /*33fa0*/  @P0 SHF.R.U32.HI R12, RZ, R5, R4 ;  /* 0x00000005ff0c0219 */ /* 0x000fce0000011604 */
.L_x_13283:
[----:B------:R-:W-:Y:S05]  /*33fb0*/  BSYNC B0 ;  /* 0x0000000000007941 */ /* 0x000fea0003800000 */
.L_x_13281:
[----:B------:R-:W-:-:S05]  /*33fc0*/  IMAD R3, R12, R3, RZ ;  /* 0x000000030c037224 */ /* 0x000fca00078e02ff */
[----:B------:R-:W-:-:S07]  /*33fd0*/  VIMNMX R2, R2, R3, !PT ;  /* 0x0000000302027248 */ /* 0x000fce0007fe0100 */
.L_x_13280:
        /* <DEDUP_REMOVED lines=39> */
.L_x_13285:
[----:B------:R-:W-:Y:S05]  /*34250*/  BSYNC B0 ;  /* 0x0000000000007941 */ /* 0x000fea0003800000 */
.L_x_13284:
[-C--:B------:R-:W-:Y:S01]  /*34260*/  IMAD R4, R32, R14.reuse, R4 ;  /* 0x0000000e20047224 */ /* 0x080fe200078e0204 */
[----:B------:R-:W-:Y:S04]  /*34270*/  BSSY B0, `(.L_x_13286) ;  /* 0x0000131000007945 */ /* 0x000fe80003800000 */
        /* <DEDUP_REMOVED lines=23> */
.L_x_13503:
[----:B-1----:R-:W-:Y:S02]  /*343f0*/  ISETP.NE.AND P0, PT, R14, RZ, PT ;  /* 0x000000ff0e00720c */ /* 0x002fe40003f05270 */
[----:B------:R-:W-:-:S11]  /*34400*/  PLOP3.LUT P6, PT, PT, PT, PT, 0x8, 0x0 ;  /* 0x000000000000781c */ /* 0x000fd60003fce170 */
[----:B------:R-:W-:Y:S05]  /*34410*/  @P0 BRA `(.L_x_13289) ;  /* 0x00000000000c0947 */ /* 0x000fea0003800000 */
[----:B------:R-:W-:-:S03]  /*34420*/  UMOV UR4, 0xffffffff ;  /* 0xffffffff00047882 */ /* 0x000fc60000000000 */
[----:B------:R-:W-:Y:S05]  /*34430*/  BRA.DIV UR4, `(.L_x_13290) ;  /* 0x0000008e04007947 */ /* 0x000fea000b800000 */
[----:B------:R-:W-:-:S13]  /*34440*/  ELECT P6, URZ, PT ;  /* 0x00000000003f782f */ /* 0x000fda00038c0000 */
.L_x_13289:
        /* <DEDUP_REMOVED lines=9> */
.L_x_13506:
[----:B------:R-:W-:Y:S05]  /*344e0*/  BSYNC B1 ;  /* 0x0000000000017941 */ /* 0x000fea0003800000 */
.L_x_13291:
[----:B------:R-:W-:Y:S04]  /*344f0*/  BSSY B1, `(.L_x_13293) ;  /* 0x000007b000017945 */ /* 0x000fe80003800000 */
[----:B------:R-:W-:Y:S05]  /*34500*/  @!P6 BRA `(.L_x_13294) ;  /* 0x0000000400e4e947 */ /* 0x000fea0003800000 */
[----:B------:R-:W1:Y:S01]  /*34510*/  S2R R3, SR_TID.X ;  /* 0x0000000000037919 */ /* 0x000e620000002100 */
[----:B------:R-:W-:Y:S01]  /*34520*/  SHF.L.U32 R7, R28, 0x1f, RZ ;  /* 0x0000001f1c077819 */ /* 0x000fe200000006ff */
[----:B------:R-:W-:Y:S01]  /*34530*/  BSSY B2, `(.L_x_13295) ;  /* 0x0000006000027945 */ /* 0x000fe20003800000 */
[----:B-1----:R-:W-:Y:S01]  /*34540*/  LOP3.LUT R9, R3, 0x7f, RZ, 0xc0, !PT ;  /* 0x0000007f03097812 */ /* 0x002fe200078ec0ff */
[----:B------:R-:W-:-:S03]  /*34550*/  IMAD R3, R24, 0x8, R23 ;  /* 0x0000000818037824 */ /* 0x000fc600078e0217 */
[----:B------:R-:W-:Y:S01]  /*34560*/  ISETP.NE.AND P1, PT, R9, RZ, PT ;  /* 0x000000ff0900720c */ /* 0x000fe20003f25270 */
[----:B------:R-:W1:Y:S02]  /*34570*/  SYNCS.PHASECHK.TRANS64.TRYWAIT P0, [R3+URZ+0x324a0], R7 ;  /* 0x0324a007030075a7 */ /* 0x000e64000800017f */
[----:B-1----:R-:W-:Y:S10]  /*34580*/  @!P0 BRA `(.L_x_13296) ;  /* 0x0000008800e08947 */ /* 0x002ff40003800000 */
.L_x_13507:
[----:B------:R-:W-:Y:S05]  /*34590*/  BSYNC B2 ;  /* 0x0000000000027941 */ /* 0x000fea0003800000 */
.L_x_13295:
[----:B------:R-:W-:Y:S04]  /*345a0*/  BSSY B2, `(.L_x_13297) ;  /* 0x0000009000027945 */ /* 0x000fe80003800000 */
[----:B------:R-:W-:Y:S05]  /*345b0*/  @P1 BRA `(.L_x_13298) ;  /* 0x00000000001c1947 */ /* 0x000fea0003800000 */
[----:B------:R-:W2:Y:S02]  /*345c0*/  S2R R9, SR_TID.X ;  /* 0x0000000000097919 */ /* 0x000ea40000002100 */
[----:B--2---:R-:W-:Y:S01]  /*345d0*/  LOP3.LUT R11, R9, 0x1f, RZ, 0xc0, !PT ;  /* 0x0000001f090b7812 */ /* 0x004fe200078ec0ff */
[----:B------:R-:W-:-:S03]  /*345e0*/  IMAD.MOV.U32 R9, RZ, RZ, 0x3000 ;  /* 0x00003000ff097424 */ /* 0x000fc600078e00ff */
[----:B------:R-:W-:Y:S01]  /*345f0*/  ISETP.NE.AND P0, PT, R11, RZ, PT ;  /* 0x000000ff0b00720c */ /* 0x000fe20003f05270 */
[----:B------:R2:W-:-:S12]  /*34600*/  SYNCS.ARRIVE.TRANS64 RZ, [R3+URZ+0x32490], R9 ;  /* 0x0324900903ff79a7 */ /* 0x0005d8000800003f */
[----:B--2---:R-:W-:Y:S05]  /*34610*/  @!P0 BRA `(.L_x_13298) ;  /* 0x0000000000048947 */ /* 0x004fea0003800000 */
[----:B------:R-:W-:Y:S01]  /*34620*/  BPT.TRAP 0x1 ;  /* 0x000000040000795c */ /* 0x000fe20000300000 */
.L_x_13298:
[----:B------:R-:W-:Y:S05]  /*34630*/  BSYNC B2 ;  /* 0x0000000000027941 */ /* 0x000fea0003800000 */
.L_x_13297:
        /* <DEDUP_REMOVED lines=10> */
[----:B0-----:R-:W-:Y:S01]  /*346e0*/  VIADD R12, R3, 0x32490 ;  /* 0x00032490030c7836 */ /* 0x001fe20000000000 */
[----:B------:R-:W-:-:S09]  /*346f0*/  UMOV UR7, 0x12f00000 ;  /* 0x12f0000000077882 */ /* 0x000fd20000000000 */
.L_x_13299:
        /* <DEDUP_REMOVED lines=13> */
.L_x_13508:
[----:B------:R-:W-:Y:S05]  /*347d0*/  BSYNC B2 ;  /* 0x0000000000027941 */ /* 0x000fea0003800000 */
.L_x_13300:
        /* <DEDUP_REMOVED lines=11> */
.L_x_13303:
[----:B------:R-:W-:Y:S05]  /*34890*/  BSYNC B2 ;  /* 0x0000000000027941 */ /* 0x000fea0003800000 */
.L_x_13302:
        /* <DEDUP_REMOVED lines=9> */
.L_x_13304:
        /* <DEDUP_REMOVED lines=15> */
.L_x_13305:
        /* <DEDUP_REMOVED lines=15> */
.L_x_13306:
        /* <DEDUP_REMOVED lines=15> */
.L_x_13307:
        /* <DEDUP_REMOVED lines=10> */
.L_x_13294:
[----:B------:R-:W-:Y:S05]  /*34ca0*/  BSYNC B1 ;  /* 0x0000000000017941 */ /* 0x000fea0003800000 */
.L_x_13293:
        /* <DEDUP_REMOVED lines=9> */
.L_x_13323:
[----:B------:R-:W-:Y:S05]  /*34d40*/  YIELD ;  /* 0x0000000000007946 */ /* 0x000fea0003800000 */
[----:B------:R-:W-:Y:S04]  /*34d50*/  BSSY B1, `(.L_x_13308) ;  /* 0x000007a000017945 */ /* 0x000fe80003800000 */
[----:B------:R-:W-:Y:S05]  /*34d60*/  @!P6 BRA `(.L_x_13309) ;  /* 0x0000000400e0e947 */ /* 0x000fea0003800000 */
[----:B------:R-:W1:Y:S01]  /*34d70*/  S2R R2, SR_TID.X ;  /* 0x0000000000027919 */ /* 0x000e620000002100 */
[----:B------:R-:W-:Y:S01]  /*34d80*/  IMAD R9, R24, 0x8, R23 ;  /* 0x0000000818097824 */ /* 0x000fe200078e0217 */
[----:B------:R-:W-:Y:S01]  /*34d90*/  BSSY B2, `(.L_x_13310) ;  /* 0x0000006000027945 */ /* 0x000fe20003800000 */
[----:B-1----:R-:W-:Y:S02]  /*34da0*/  LOP3.LUT R3, R2, 0x7f, RZ, 0xc0, !PT ;  /* 0x0000007f02037812 */ /* 0x002fe400078ec0ff */
[----:B------:R-:W-:Y:S02]  /*34db0*/  SHF.L.U32 R2, R28, 0x1f, RZ ;  /* 0x0000001f1c027819 */ /* 0x000fe400000006ff */
[----:B------:R-:W-:Y:S02]  /*34dc0*/  ISETP.NE.AND P2, PT, R3, RZ, PT ;  /* 0x000000ff0300720c */ /* 0x000fe40003f45270 */
[----:B------:R-:W1:Y:S02]  /*34dd0*/  SYNCS.PHASECHK.TRANS64.TRYWAIT P1, [R9+URZ+0x324a0], R2 ;  /* 0x0324a002090075a7 */ /* 0x000e64000802017f */
[----:B-1----:R-:W-:Y:S09]  /*34de0*/  @!P1 BRA `(.L_x_13311) ;  /* 0x0000008000f09947 */ /* 0x002ff20003800000 */
.L_x_13509:
[----:B------:R-:W-:Y:S05]  /*34df0*/  BSYNC B2 ;  /* 0x0000000000027941 */ /* 0x000fea0003800000 */
.L_x_13310:
        /* <DEDUP_REMOVED lines=9> */
.L_x_13313:
[----:B------:R-:W-:Y:S05]  /*34e90*/  BSYNC B2 ;  /* 0x0000000000027941 */ /* 0x000fea0003800000 */
.L_x_13312:
        /* <DEDUP_REMOVED lines=11> */
.L_x_13314:
        /* <DEDUP_REMOVED lines=13> */
.L_x_13510:
[----:B------:R-:W-:Y:S05]  /*35020*/  BSYNC B2 ;  /* 0x0000000000027941 */ /* 0x000fea0003800000 */
.L_x_13315:
        /* <DEDUP_REMOVED lines=11> */
.L_x_13318:
[----:B------:R-:W-:Y:S05]  /*350e0*/  BSYNC B2 ;  /* 0x0000000000027941 */ /* 0x000fea0003800000 */
.L_x_13317:
        /* <DEDUP_REMOVED lines=9> */
.L_x_13319:
        /* <DEDUP_REMOVED lines=15> */
.L_x_13320:
        /* <DEDUP_REMOVED lines=15> */
.L_x_13321:
        /* <DEDUP_REMOVED lines=15> */
.L_x_13322:
        /* <DEDUP_REMOVED lines=10> */
.L_x_13309:
[----:B------:R-:W-:Y:S05]  /*354f0*/  BSYNC B1 ;  /* 0x0000000000017941 */ /* 0x000fea0003800000 */
.L_x_13308:
        /* <DEDUP_REMOVED lines=8> */
.L_x_13287:
[----:B------:R-:W-:Y:S05]  /*35580*/  BSYNC B0 ;  /* 0x0000000000007941 */ /* 0x000fea0003800000 */
.L_x_13286:
[----:B------:R-:W1:Y:S01]  /*35590*/  LDC R0, c[0x0][0x448] ;  /* 0x00011200ff007b82 */ /* 0x000e620000000800 */
[----:B------:R-:W-:Y:S01]  /*355a0*/  VIADD R5, R35, 0x7f ;  /* 0x0000007f23057836 */ /* 0x000fe20000000000 */
[----:B------:R-:W-:Y:S06]  /*355b0*/  @!P0 WARPSYNC.ALL ;  /* 0x0000000000008948 */ /* 0x000fec0003800000 */
[----:B------:R-:W-:Y:S01]  /*355c0*/  @!P0 BAR.SYNC.DEFER_BLOCKING 0xc, 0x180 ;  /* 0x0306000000008b1d */ /* 0x000fe20000010000 */
[----:B-1----:R-:W-:-:S13]  /*355d0*/  ISETP.NE.AND P1, PT, R0, 0x1, PT ;  /* 0x000000010000780c */ /* 0x002fda0003f25270 */
[----:B------:R-:W1:Y:S08]  /*355e0*/  @P1 LDC R0, c[0x0][0x44c] ;  /* 0x00011300ff001b82 */ /* 0x000e700000000800 */
[----:B------:R-:W2:Y:S01]  /*355f0*/  @P1 LDC R3, c[0x0][0x450] ;  /* 0x00011400ff031b82 */ /* 0x000ea20000000800 */
[----:B-1----:R-:W-:-:S05]  /*35600*/  @P1 IMAD.HI.U32 R0, R5, R0, RZ ;  /* 0x0000000005001227 */ /* 0x002fca00078e00ff */
[----:B--2---:R-:W-:Y:S02]  /*35610*/  @P1 SHF.R.U32.HI R5, RZ, R3, R0 ;  /* 0x00000003ff051219 */ /* 0x004fe40000011600 */
[----:B------:R-:W1:Y:S03]  /*35620*/  LDC.64 R2, c[0x0][0xad8] ;  /* 0x0002b600ff027b82 */ /* 0x000e660000000a00 */
[----:B------:R-:W-:Y:S01]  /*35630*/  IMAD.IADD R7, R10, 0x1, R5 ;  /* 0x000000010a077824 */ /* 0x000fe200078e0205 */
[----:B-1----:R-:W-:-:S03]  /*35640*/  ISETP.GE.AND P2, PT, R3, 0x1, PT ;  /* 0x000000010300780c */ /* 0x002fc60003f46270 */
        /* <DEDUP_REMOVED lines=13> */
.L_x_13326:
[----:B------:R-:W-:-:S13]  /*35720*/  ISETP.NE.AND P0, PT, R3, 0x1, PT ;  /* 0x000000010300780c */ /* 0x000fda0003f05270 */
[----:B------:R-:W1:Y:S02]  /*35730*/  @P0 LDC.64 R4, c[0x0][0xae0] ;  /* 0x0002b800ff040b82 */ /* 0x000e640000000a00 */
[----:B-1----:R-:W-:-:S05]  /*35740*/  @P0 IMAD.HI.U32 R4, R0, R4, RZ ;  /* 0x0000000400040227 */ /* 0x002fca00078e00ff */
[----:B------:R-:W-:-:S07]  /*35750*/  @P0 SHF.R.U32.HI R0, RZ, R5, R4 ;  /* 0x00000005ff000219 */ /* 0x000fce0000011604 */
.L_x_13327:
[----:B------:R-:W-:Y:S05]  /*35760*/  BSYNC B0 ;  /* 0x0000000000007941 */ /* 0x000fea0003800000 */
.L_x_13325:
[----:B------:R-:W-:-:S05]  /*35770*/  IMAD R5, R0, R3, R3 ;  /* 0x0000000300057224 */ /* 0x000fca00078e0203 */
[----:B------:R-:W-:-:S07]  /*35780*/  VIMNMX R2, R2, R5, PT ;  /* 0x0000000502027248 */ /* 0x000fce0003fe0100 */
.L_x_13324:
[----:B------:R-:W1:Y:S01]  /*35790*/  @P1 LDC R4, c[0x0][0x44c] ;  /* 0x00011300ff041b82 */ /* 0x000e620000000800 */
[----:B------:R-:W-:Y:S01]  /*357a0*/  VIADD R2, R2, 0x5f ;  /* 0x0000005f02027836 */ /* 0x000fe20000000000 */
[----:B------:R-:W-:Y:S01]  /*357b0*/  ULDC UR4, c[0x0][0xad4] ;  /* 0x0002b50000047ab9 */ /* 0x000fe20000000800 */
[----:B------:R-:W-:Y:S02]  /*357c0*/  IMAD.MOV.U32 R7, RZ, RZ, R35 ;  /* 0x000000ffff077224 */ /* 0x000fe400078e0023 */
[----:B------:R-:W-:-:S03]  /*357d0*/  IMAD.HI R2, R2, 0x2aaaaaab, RZ ;  /* 0x2aaaaaab02027827 */ /* 0x000fc600078e02ff */
[----:B------:R-:W2:Y:S02]  /*357e0*/  @P1 LDC R0, c[0x0][0x450] ;  /* 0x00011400ff001b82 */ /* 0x000ea40000000800 */
[----:B------:R-:W-:-:S04]  /*357f0*/  SHF.R.U32.HI R5, RZ, 0x1f, R2 ;  /* 0x0000001fff057819 */ /* 0x000fc80000011602 */
[----:B------:R-:W-:Y:S01]  /*35800*/  LEA.HI.SX32 R5, R2, R5, 0x1c ;  /* 0x0000000502057211 */ /* 0x000fe200078fe2ff */
[----:B-1----:R-:W-:-:S05]  /*35810*/  @P1 IMAD.HI.U32 R9, R35, R4, RZ ;  /* 0x0000000423091227 */ /* 0x002fca00078e00ff */
[----:B--2---:R-:W-:-:S05]  /*35820*/  @P1 SHF.R.U32.HI R7, RZ, R0, R9 ;  /* 0x00000000ff071219 */ /* 0x004fca0000011609 */
        /* <DEDUP_REMOVED lines=14> */
.L_x_13330:
[----:B------:R-:W-:-:S13]  /*35910*/  ISETP.NE.AND P0, PT, R3, 0x1, PT ;  /* 0x000000010300780c */ /* 0x000fda0003f05270 */
[----:B------:R-:W1:Y:S02]  /*35920*/  @P0 LDC.64 R4, c[0x0][0xae0] ;  /* 0x0002b800ff040b82 */ /* 0x000e640000000a00 */
[----:B-1----:R-:W-:-:S05]  /*35930*/  @P0 IMAD.HI.U32 R4, R8, R4, RZ ;  /* 0x0000000408040227 */ /* 0x002fca00078e00ff */
[----:B------:R-:W-:-:S07]  /*35940*/  @P0 SHF.R.U32.HI R8, RZ, R5, R4 ;  /* 0x00000005ff080219 */ /* 0x000fce0000011604 */
.L_x_13331:
[----:B------:R-:W-:Y:S05]  /*35950*/  BSYNC B0 ;  /* 0x0000000000007941 */ /* 0x000fea0003800000 */
.L_x_13329:
[----:B------:R-:W-:-:S05]  /*35960*/  IMAD R3, R8, R3, RZ ;  /* 0x0000000308037224 */ /* 0x000fca00078e02ff */
[----:B------:R-:W-:-:S07]  /*35970*/  VIMNMX R0, R0, R3, !PT ;  /* 0x0000000300007248 */ /* 0x000fce0007fe0100 */
.L_x_13328:
[----:B------:R-:W-:Y:S01]  /*35980*/  ISETP.NE.AND P1, PT, R6, RZ, PT ;  /* 0x000000ff0600720c */ /* 0x000fe20003f25270 */
[----:B------:R-:W-:Y:S01]  /*35990*/  IMAD.HI R0, R0, 0x2aaaaaab, RZ ;  /* 0x2aaaaaab00007827 */ /* 0x000fe200078e02ff */
[----:B------:R-:W-:Y:S04]  /*359a0*/  BSSY B0, `(.L_x_13332) ;  /* 0x0000023000007945 */ /* 0x000fe80003800000 */
[----:B------:R-:W-:-:S04]  /*359b0*/  SHF.R.U32.HI R3, RZ, 0x1f, R0 ;  /* 0x0000001fff037819 */ /* 0x000fc80000011600 */
[----:B------:R-:W-:Y:S01]  /*359c0*/  LEA.HI.SX32 R0, R0, R3, 0x1c ;  /* 0x0000000300007211 */ /* 0x000fe200078fe2ff */
[----:B------:R-:W-:Y:S02]  /*359d0*/  IMAD.MOV.U32 R3, RZ, RZ, RZ ;  /* 0x000000ffff037224 */ /* 0x000fe400078e00ff */
[----:B------:R-:W1:Y:S01]  /*359e0*/  @!P1 LDC R6, c[0x0][0xae8] ;  /* 0x0002ba00ff069b82 */ /* 0x000e620000000800 */
[----:B------:R-:W-:-:S04]  /*359f0*/  VIMNMX R0, RZ, R0, !PT ;  /* 0x00000000ff007248 */ /* 0x000fc80007fe0100 */
[----:B------:R-:W-:-:S13]  /*35a00*/  ISETP.GT.AND P0, PT, R7, R0, PT ;  /* 0x000000000700720c */ /* 0x000fda0003f04270 */
[----:B------:R-:W-:Y:S05]  /*35a10*/  @!P0 BRA `(.L_x_13333) ;  /* 0x00000000006c8947 */ /* 0x000fea0003800000 */
[----:B-1----:R-:W-:Y:S01]  /*35a20*/  IABS R4, R6 ;  /* 0x0000000600047213 */ /* 0x002fe20000000000 */
[----:B------:R-:W-:-:S03]  /*35a30*/  IMAD.MOV.U32 R2, RZ, RZ, RZ ;  /* 0x000000ffff027224 */ /* 0x000fc600078e00ff */
[----:B------:R-:W1:Y:S08]  /*35a40*/  I2F.RP R5, R4 ;  /* 0x0000000400057306 */ /* 0x000e700000209400 */
[----:B-1----:R-:W1:Y:S02]  /*35a50*/  MUFU.RCP R5, R5 ;  /* 0x0000000500057308 */ /* 0x002e640000001000 */
[----:B-1----:R-:W-:-:S06]  /*35a60*/  VIADD R8, R5, 0xffffffe ;  /* 0x0ffffffe05087836 */ /* 0x002fcc0000000000 */
[----:B------:R-:W1:Y:S02]  /*35a70*/  F2I.FTZ.U32.TRUNC.NTZ R3, R8 ;  /* 0x0000000800037305 */ /* 0x000e64000021f000 */
[----:B-1----:R-:W-:-:S04]  /*35a80*/  IMAD.MOV R9, RZ, RZ, -R3 ;  /* 0x000000ffff097224 */ /* 0x002fc800078e0a03 */
        /* <DEDUP_REMOVED lines=20> */
.L_x_13333:
[----:B------:R-:W-:Y:S05]  /*35bd0*/  BSYNC B0 ;  /* 0x0000000000007941 */ /* 0x000fea0003800000 */
.L_x_13332:
        /* <DEDUP_REMOVED lines=23> */
.L_x_13335:
        /* <DEDUP_REMOVED lines=13> */
[----:B------:R-:W-:Y:S02]  /*35e20*/  IMAD.U32 R10, RZ, RZ, UR4 ;  /* 0x00000004ff0a7e24 */ /* 0x000fe4000f8e00ff */
[----:B------:R-:W-:Y:S02]  /*35e30*/  IMAD.U32 R11, RZ, RZ, UR5 ;  /* 0x00000005ff0b7e24 */ /* 0x000fe4000f8e00ff */
[----:B------:R-:W-:Y:S02]  /*35e40*/  IMAD.MOV.U32 R8, RZ, RZ, 0x70 ;  /* 0x00000070ff087424 */ /* 0x000fe400078e00ff */
[----:B0-----:R-:W-:Y:S02]  /*35e50*/  IMAD.MOV.U32 R12, RZ, RZ, 0x1 ;  /* 0x00000001ff0c7424 */ /* 0x001fe400078e00ff */
[----:B------:R-:W-:-:S07]  /*35e60*/  IMAD.MOV.U32 R13, RZ, RZ, RZ ;  /* 0x000000ffff0d7224 */ /* 0x000fce00078e00ff */
[----:B------:R-:W-:-:S07]  /*35e70*/  LEPC R20, `(.L_x_13338) ;  /* 0x000000001014794e */ /* 0x000fce0000000000 */
[----:B--2---:R-:W-:Y:S05]  /*35e80*/  CALL.ABS.NOINC R2 ;  /* 0x0000000002007343 */ /* 0x004fea0003c00000 */
.L_x_13338:
[----:B------:R-:W-:Y:S05]  /*35e90*/  BSYNC B6 ;  /* 0x0000000000067941 */ /* 0x000fea0003800000 */
.L_x_13337:
        /* <DEDUP_REMOVED lines=13> */
[----:B------:R-:W-:Y:S02]  /*35f70*/  IMAD.U32 R10, RZ, RZ, UR4 ;  /* 0x00000004ff0a7e24 */ /* 0x000fe4000f8e00ff */
[----:B------:R-:W-:Y:S02]  /*35f80*/  IMAD.U32 R11, RZ, RZ, UR5 ;  /* 0x00000005ff0b7e24 */ /* 0x000fe4000f8e00ff */
[----:B------:R-:W-:Y:S02]  /*35f90*/  IMAD.MOV.U32 R8, RZ, RZ, 0x70 ;  /* 0x00000070ff087424 */ /* 0x000fe400078e00ff */
[----:B0-----:R-:W-:Y:S02]  /*35fa0*/  IMAD.MOV.U32 R12, RZ, RZ, 0x1 ;  /* 0x00000001ff0c7424 */ /* 0x001fe400078e00ff */
[----:B--2---:R-:W-:-:S07]  /*35fb0*/  IMAD.MOV.U32 R13, RZ, RZ, RZ ;  /* 0x000000ffff0d7224 */ /* 0x004fce00078e00ff */
[----:B------:R-:W-:-:S07]  /*35fc0*/  LEPC R20, `(.L_x_13341) ;  /* 0x000000001014794e */ /* 0x000fce0000000000 */
[----:B---3--:R-:W-:Y:S05]  /*35fd0*/  CALL.ABS.NOINC R2 ;  /* 0x0000000002007343 */ /* 0x008fea0003c00000 */
.L_x_13341:
        /* <DEDUP_REMOVED lines=15> */
.L_x_13340:
[----:B------:R-:W-:Y:S05]  /*360d0*/  BSYNC B6 ;  /* 0x0000000000067941 */ /* 0x000fea0003800000 */
.L_x_13339:
[----:B------:R-:W2:Y:S01]  /*360e0*/  S2R R2, SR_TID.X ;  /* 0x0000000000027919 */ /* 0x000ea20000002100 */
[----:B------:R-:W-:Y:S01]  /*360f0*/  ULDC.64 UR4, c[0x0][0xaf0] ;  /* 0x0002bc0000047ab9 */ /* 0x000fe20000000a00 */
[----:B------:R-:W-:Y:S01]  /*36100*/  IMAD.MOV.U32 R29, RZ, RZ, R19 ;  /* 0x000000ffff1d7224 */ /* 0x000fe200078e0013 */
[----:B------:R-:W-:Y:S01]  /*36110*/  ISETP.NE.U32.AND P0, PT, RZ, UR4, PT ;  /* 0x00000004ff007c0c */ /* 0x000fe2000bf05070 */
[----:B------:R-:W3:Y:S01]  /*36120*/  S2R R21, SR_TID.X ;  /* 0x0000000000157919 */ /* 0x000ee20000002100 */
[----:B------:R-:W4:Y:S01]  /*36130*/  LDC R9, c[0x0][0x430] ;  /* 0x00010c00ff097b82 */ /* 0x000f220000000800 */
[----:B------:R-:W-:Y:S01]  /*36140*/  VIADD R0, R31, 0xffffffff ;  /* 0xffffffff1f007836 */ /* 0x000fe20000000000 */
[----:B------:R-:W-:Y:S01]  /*36150*/  ISETP.NE.AND.EX P0, PT, RZ, UR5, PT, P0 ;  /* 0x00000005ff007c0c */ /* 0x000fe2000bf05300 */
[----:B------:R-:W-:Y:S01]  /*36160*/  IMAD.MOV.U32 R10, RZ, RZ, RZ ;  /* 0x000000ffff0a7224 */ /* 0x000fe200078e00ff */
[----:B------:R-:W5:Y:S01]  /*36170*/  S2R R11, SR_TID.X ;  /* 0x00000000000b7919 */ /* 0x000f620000002100 */
[----:B------:R-:W-:Y:S01]  /*36180*/  ULDC UR4, c[0x0][0x2f4] ;  /* 0x0000bd0000047ab9 */ /* 0x000fe20000000800 */
[----:B------:R-:W-:Y:S01]  /*36190*/  LOP3.LUT R22, R22, 0xfffff7ff, RZ, 0xc0, !PT ;  /* 0xfffff7ff16167812 */ /* 0x000fe200078ec0ff */
[----:B------:R-:W-:Y:S01]  /*361a0*/  ULDC UR5, c[0x0][0x320] ;  /* 0x0000c80000057ab9 */ /* 0x000fe20000000800 */
[----:B--2---:R-:W-:-:S07]  /*361b0*/  LOP3.LUT R20, R2, 0x7f, RZ, 0xc0, !PT ;  /* 0x0000007f02147812 */ /* 0x004fce00078ec0ff */
[----:B------:R-:W2:Y:S01]  /*361c0*/  @P0 LDC.64 R2, c[0x0][0xaf0] ;  /* 0x0002bc00ff020b82 */ /* 0x000ea20000000a00 */
[----:B------:R-:W-:Y:S01]  /*361d0*/  SHF.R.U32.HI R34, RZ, 0x3, R20 ;  /* 0x00000003ff227819 */ /* 0x000fe20000011614 */
[----:B--2---:R-:W-:-:S05]  /*361e0*/  @P0 IMAD.WIDE R2, R19, 0x4, R2 ;  /* 0x0000000413020825 */ /* 0x004fca00078e0202 */
[----:B------:R2:W5:Y:S01]  /*361f0*/  @P0 LDG.E R29, desc[UR44][R2.64] ;  /* 0x0000002c021d0981 */ /* 0x000562000c1e1900 */
[----:B---3--:R-:W-:Y:S01]  /*36200*/  IMAD.SHL.U32 R20, R21, 0x10, RZ ;  /* 0x0000001015147824 */ /* 0x008fe200078e00ff */
[----:B----4-:R-:W-:-:S04]  /*36210*/  ISETP.NE.AND P1, PT, R9, 0x1, PT ;  /* 0x000000010900780c */ /* 0x010fc80003f25270 */
[----:B------:R-:W-:-:S05]  /*36220*/  LOP3.LUT R20, R34, 0x70, R20, 0xf8, !PT ;  /* 0x0000007022147812 */ /* 0x000fca00078ef814 */
[----:B-1----:R-:W-:-:S04]  /*36230*/  IMAD R6, R0, 0x60, R20 ;  /* 0x0000006000067824 */ /* 0x002fc800078e0214 */
[----:B------:R-:W1:Y:S01]  /*36240*/  @P1 LDC R5, c[0x0][0x434] ;  /* 0x00010d00ff051b82 */ /* 0x000e620000000800 */
[C---:B------:R-:W-:Y:S01]  /*36250*/  ISETP.GE.AND P0, PT, R6.reuse, R17, PT ;  /* 0x000000110600720c */ /* 0x040fe20003f06270 */
[----:B------:R-:W-:-:S03]  /*36260*/  IMAD.IADD R6, R6, 0x1, R33 ;  /* 0x0000000106067824 */ /* 0x000fc600078e0221 */
[----:B------:R-:W-:Y:S01]  /*36270*/  ISETP.GT.U32.OR P0, PT, R20, 0x5f, P0 ;  /* 0x0000005f1400780c */ /* 0x000fe20000704470 */
[----:B------:R-:W-:Y:S02]  /*36280*/  IMAD.MOV.U32 R7, RZ, RZ, R6 ;  /* 0x000000ffff077224 */ /* 0x000fe400078e0006 */
[----:B------:R-:W3:Y:S10]  /*36290*/  @P1 LDC R4, c[0x0][0x438] ;  /* 0x00010e00ff041b82 */ /* 0x000ef40000000800 */
[----:B--2---:R-:W2:Y:S01]  /*362a0*/  @!P0 LDC.64 R2, c[0x0][0x428] ;  /* 0x00010a00ff028b82 */ /* 0x004ea20000000a00 */
[----:B-1----:R-:W-:-:S05]  /*362b0*/  @P1 IMAD.HI.U32 R5, R6, R5, RZ ;  /* 0x0000000506051227 */ /* 0x002fca00078e00ff */
[----:B---3--:R-:W-:-:S04]  /*362c0*/  @P1 SHF.R.U32.HI R7, RZ, R4, R5 ;  /* 0x00000004ff071219 */ /* 0x008fc80000011605 */
[--C-:B------:R-:W-:Y:S01]  /*362d0*/  @!P0 SHF.R.S32.HI R5, RZ, 0x1f, R7.reuse ;  /* 0x0000001fff058819 */ /* 0x100fe20000011407 */
[----:B------:R-:W-:Y:S01]  /*362e0*/  @!P0 IMAD.MOV.U32 R4, RZ, RZ, R7 ;  /* 0x000000ffff048224 */ /* 0x000fe200078e0007 */
[----:B-----5:R-:W-:-:S03]  /*362f0*/  SHF.R.S32.HI R34, RZ, 0x1f, R29 ;  /* 0x0000001fff227819 */ /* 0x020fc6000001141d */
[----:B--2---:R-:W-:-:S04]  /*36300*/  @!P0 IMAD.WIDE.U32 R4, R29, R2, R4 ;  /* 0x000000021d048225 */ /* 0x004fc800078e0004 */
[----:B------:R-:W-:-:S04]  /*36310*/  @!P0 IMAD R8, R34, R2, RZ ;  /* 0x0000000222088224 */ /* 0x000fc800078e02ff */
[----:B------:R-:W-:Y:S02]  /*36320*/  @!P0 IMAD R8, R29, R3, R8 ;  /* 0x000000031d088224 */ /* 0x000fe400078e0208 */
[----:B------:R-:W1:Y:S02]  /*36330*/  @!P0 LDC.64 R2, c[0x0][0x418] ;  /* 0x00010600ff028b82 */ /* 0x000e640000000a00 */
[----:B------:R-:W-:Y:S01]  /*36340*/  @!P0 IMAD.IADD R8, R5, 0x1, R8 ;  /* 0x0000000105088824 */ /* 0x000fe200078e0208 */
[----:B-1----:R-:W-:-:S04]  /*36350*/  @!P0 LEA R2, P1, R4, R2, 0x2 ;  /* 0x0000000204028211 */ /* 0x002fc800078210ff */
[----:B------:R-:W-:-:S05]  /*36360*/  @!P0 LEA.HI.X R3, R4, R3, R8, 0x2, P1 ;  /* 0x0000000304038211 */ /* 0x000fca00008f1408 */
[----:B------:R1:W2:Y:S01]  /*36370*/  @!P0 LDG.E R10, desc[UR44][R2.64] ;  /* 0x0000002c020a8981 */ /* 0x0002a2000c1e1900 */
[----:B------:R-:W-:Y:S01]  /*36380*/  IMAD.SHL.U32 R31, R11, 0x8, RZ ;  /* 0x000000080b1f7824 */ /* 0x000fe200078e00ff */
[----:B------:R-:W-:Y:S01]  /*36390*/  UMOV UR6, 0xffffffff ;  /* 0xffffffff00067882 */ /* 0x000fe20000000000 */
[----:B------:R-:W-:-:S03]  /*363a0*/  IMAD.MOV R4, RZ, RZ, -R7 ;  /* 0x000000ffff047224 */ /* 0x000fc600078e0a07 */
[----:B------:R-:W-:Y:S01]  /*363b0*/  LOP3.LUT R31, R31, 0x38, RZ, 0xc0, !PT ;  /* 0x000000381f1f7812 */ /* 0x000fe200078ec0ff */
[----:B-1----:R-:W-:Y:S02]  /*363c0*/  IMAD.U32 R2, RZ, RZ, UR40 ;  /* 0x00000028ff027e24 */ /* 0x002fe4000f8e00ff */
[----:B------:R-:W-:-:S03]  /*363d0*/  IMAD R3, R9, R4, R6 ;  /* 0x0000000409037224 */ /* 0x000fc600078e0206 */
[----:B------:R-:W-:Y:S02]  /*363e0*/  ISETP.NE.AND P2, PT, R2, 0x3, PT ;  /* 0x000000030200780c */ /* 0x000fe40003f45270 */
[----:B------:R-:W-:Y:S11]  /*363f0*/  STL [R1+0x448], R3 ;  /* 0x0004480301007387 */ /* 0x000ff60000100800 */
[----:B------:R-:W-:-:S04]  /*36400*/  @P2 LOP3.LUT R22, R22, 0x800, RZ, 0xfc, !PT ;  /* 0x0000080016162812 */ /* 0x000fc800078efcff */
[----:B------:R-:W-:Y:S01]  /*36410*/  LOP3.LUT R22, R22, 0xfffffffd, RZ, 0xc0, !PT ;  /* 0xfffffffd16167812 */ /* 0x000fe200078ec0ff */
[----:B--2---:R1:W-:Y:S02]  /*36420*/  STL [R1+0x444], R10 ;  /* 0x0004440a01007387 */ /* 0x0043e40000100800 */
[----:B-1----:R-:W-:Y:S01]  /*36430*/  IMAD.SHL.U32 R10, R11, 0x8, RZ ;  /* 0x000000080b0a7824 */ /* 0x002fe200078e00ff */
[----:B------:R-:W-:-:S04]  /*36440*/  LOP3.LUT R11, R31, 0x40, RZ, 0xfc, !PT ;  /* 0x000000401f0b7812 */ /* 0x000fc800078efcff */
[----:B------:R-:W-:Y:S02]  /*36450*/  LOP3.LUT R10, R10, 0x38, RZ, 0xc0, !PT ;  /* 0x000000380a0a7812 */ /* 0x000fe400078ec0ff */
[----:B------:R-:W-:Y:S02]  /*36460*/  ISETP.GE.AND P4, PT, R11, UR5, PT ;  /* 0x000000050b007c0c */ /* 0x000fe4000bf86270 */
[C---:B------:R-:W-:Y:S02]  /*36470*/  ISETP.GE.AND P1, PT, R10.reuse, UR4, PT ;  /* 0x000000040a007c0c */ /* 0x040fe4000bf26270 */
[C---:B------:R-:W-:Y:S02]  /*36480*/  LOP3.LUT R11, R10.reuse, 0x80, RZ, 0xfc, !PT ;  /* 0x000000800a0b7812 */ /* 0x040fe400078efcff */
[----:B------:R-:W-:Y:S02]  /*36490*/  ISETP.GE.AND P0, PT, R10, UR5, PT ;  /* 0x000000050a007c0c */ /* 0x000fe4000bf06270 */
[----:B------:R-:W-:-:S02]  /*364a0*/  ISETP.GE.AND P3, PT, R11, UR5, PT ;  /* 0x000000050b007c0c */ /* 0x000fc4000bf66270 */
[----:B------:R-:W-:-:S05]  /*364b0*/  LOP3.LUT R10, R10, 0xc0, RZ, 0xfc, !PT ;  /* 0x000000c00a0a7812 */ /* 0x000fca00078efcff */
        /* <DEDUP_REMOVED lines=10> */
[----:B------:R-:W-:Y:S06]  /*36560*/  BRA.DIV UR6, `(.L_x_13342) ;  /* 0x0000006e06387947 */ /* 0x000fec000b800000 */
.L_x_13513:
[----:B------:R-:W-:Y:S02]  /*36570*/  SEL R2, RZ, 0x1, P0 ;  /* 0x00000001ff027807 */ /* 0x000fe40000000000 */
[----:B------:R-:W-:Y:S02]  /*36580*/  ISETP.GT.U32.AND P0, PT, R20, 0x5f, PT ;  /* 0x0000005f1400780c */ /* 0x000fe40003f04070 */
[----:B------:R-:W-:Y:S01]  /*36590*/  LOP3.LUT R22, R22, 0xffffffdf, RZ, 0xc0, !PT ;  /* 0xffffffdf16167812 */ /* 0x000fe200078ec0ff */
[----:B------:R1:W-:Y:S10]  /*365a0*/  STL [R1+0x49c], R2 ;  /* 0x00049c0201007387 */ /* 0x0003f40000100800 */
[----:B------:R-:W-:Y:S01]  /*365b0*/  @P0 LOP3.LUT R22, R22, 0x20, RZ, 0xfc, !PT ;  /* 0x0000002016160812 */ /* 0x000fe200078efcff */
[----:B-1----:R-:W-:Y:S06]  /*365c0*/  @!P2 BRA `(.L_x_13343) ;  /* 0x000000000004a947 */ /* 0x002fec0003800000 */
[----:B------:R-:W-:Y:S01]  /*365d0*/  BPT.TRAP 0x1 ;  /* 0x000000040000795c */ /* 0x000fe20000300000 */
.L_x_13343:
[----:B------:R-:W-:Y:S01]  /*365e0*/  IMAD R31, R0, -0x60, R17 ;  /* 0xffffffa0001f7824 */ /* 0x000fe200078e0211 */
[----:B------:R-:W-:Y:S01]  /*365f0*/  SHF.L.U32 R0, R27, 0x1f, RZ ;  /* 0x0000001f1b007819 */ /* 0x000fe200000006ff */
[----:B------:R-:W-:Y:S01]  /*36600*/  IMAD R17, R25, 0x8, R23 ;  /* 0x0000000819117824 */ /* 0x000fe200078e0217 */
[----:B------:R-:W-:Y:S03]  /*36610*/  BSSY B0, `(.L_x_13344) ;  /* 0x0000003000007945 */ /* 0x000fe60003800000 */
[----:B------:R-:W1:Y:S02]  /*36620*/  SYNCS.PHASECHK.TRANS64.TRYWAIT P0, [R17+URZ+0x32440], R0 ;  /* 0x03244000110075a7 */ /* 0x000e64000800017f */
[----:B-1----:R-:W-:Y:S05]  /*36630*/  @!P0 BRA `(.L_x_13345) ;  /* 0x0000006c00348947 */ /* 0x002fea0003800000 */
.L_x_13514:
[----:B------:R-:W-:Y:S05]  /*36640*/  BSYNC B0 ;  /* 0x0000000000007941 */ /* 0x000fea0003800000 */
.L_x_13344:
[----:B------:R-:W1:Y:S01]  /*36650*/  LDL R2, [R1+0x448] ;  /* 0x0004480001027983 */ /* 0x000e620000100800 */
[----:B------:R-:W-:Y:S01]  /*36660*/  ULDC.64 UR4, c[0x0][0x300] ;  /* 0x0000c00000047ab9 */ /* 0x000fe20000000a00 */
[----:B------:R-:W-:Y:S02]  /*36670*/  ULDC.64 UR6, c[0x0][0x2e8] ;  /* 0x0000ba0000067ab9 */ /* 0x000fe40000000a00 */
[----:B------:R-:W2:Y:S01]  /*36680*/  LDL R4, [R1+0x444] ;  /* 0x0004440001047983 */ /* 0x000ea20000100800 */
[----:B------:R-:W-:Y:S01]  /*36690*/  LOP3.LUT P2, RZ, R22, 0x2, RZ, 0xc0, !PT ;  /* 0x0000000216ff7812 */ /* 0x000fe2000784c0ff */
[----:B------:R-:W3:Y:S02]  /*366a0*/  S2R R6, SR_TID.X ;  /* 0x0000000000067919 */ /* 0x000ee40000002100 */
[----:B---3--:R-:W-:-:S05]  /*366b0*/  IMAD.SHL.U32 R7, R6, 0x8, RZ ;  /* 0x0000000806077824 */ /* 0x008fca00078e00ff */
[----:B------:R-:W-:Y:S02]  /*366c0*/  LOP3.LUT R7, R7, 0x38, RZ, 0xc0, !PT ;  /* 0x0000003807077812 */ /* 0x000fe400078ec0ff */
[----:B-1----:R-:W-:Y:S02]  /*366d0*/  SHF.R.S32.HI R0, RZ, 0x1f, R2 ;  /* 0x0000001fff007819 */ /* 0x002fe40000011402 */
[----:B--2---:R-:W-:-:S03]  /*366e0*/  SHF.R.S32.HI R5, RZ, 0x1f, R4 ;  /* 0x0000001fff057819 */ /* 0x004fc60000011404 */
[----:B------:R1:W-:Y:S04]  /*366f0*/  STL [R1+0x484], R0 ;  /* 0x0004840001007387 */ /* 0x0003e80000100800 */
[----:B------:R2:W-:Y:S01]  /*36700*/  STL [R1+0x488], R5 ;  /* 0x0004880501007387 */ /* 0x0005e20000100800 */
[----:B-1----:R-:W-:-:S04]  /*36710*/  IMAD R0, R0, UR4, RZ ;  /* 0x0000000400007c24 */ /* 0x002fc8000f8e02ff */
        /* <DEDUP_REMOVED lines=8> */
[----:B------:R-:W2:Y:S02]  /*367a0*/  S2R R4, SR_TID.X ;  /* 0x0000000000047919 */ /* 0x000ea40000002100 */
[----:B------:R-:W-:Y:S02]  /*367b0*/  IMAD.IADD R3, R3, 0x1, R0 ;  /* 0x0000000103037824 */ /* 0x000fe400078e0200 */
[----:B------:R-:W-:Y:S01]  /*367c0*/  IMAD.WIDE.U32 R2, R18, UR4, R2 ;  /* 0x0000000412027c25 */ /* 0x000fe2000f8e0002 */
[----:B------:R-:W-:Y:S02]  /*367d0*/  UMOV UR4, 0xffffffff ;  /* 0xffffffff00047882 */ /* 0x000fe40000000000 */
[----:B------:R-:W-:Y:S02]  /*367e0*/  LEA R0, P0, R2, UR6, 0x1 ;  /* 0x0000000602007c11 */ /* 0x000fe4000f8008ff */
[----:B--2---:R-:W-:Y:S01]  /*367f0*/  LOP3.LUT R5, R4, 0x7f, RZ, 0xc0, !PT ;  /* 0x0000007f04057812 */ /* 0x004fe200078ec0ff */
[----:B------:R-:W-:-:S03]  /*36800*/  IMAD R4, R18, UR5, R3 ;  /* 0x0000000512047c24 */ /* 0x000fc6000f8e0203 */
[----:B------:R-:W-:Y:S02]  /*36810*/  SHF.R.U32.HI R5, RZ, 0x3, R5 ;  /* 0x00000003ff057819 */ /* 0x000fe40000011605 */
[----:B------:R-:W-:-:S03]  /*36820*/  LEA.HI.X R4, R2, UR7, R4, 0x1, P0 ;  /* 0x0000000702047c11 */ /* 0x000fc600080f0c04 */
[----:B------:R-:W-:Y:S02]  /*36830*/  IMAD.IADD R31, R31, 0x1, -R5 ;  /* 0x000000011f1f7824 */ /* 0x000fe400078e0a05 */
[----:B------:R-:W-:-:S03]  /*36840*/  IMAD R5, R25, 0x1800, R30 ;  /* 0x0000180019057824 */ /* 0x000fc600078e021e */
[----:B------:R-:W-:Y:S01]  /*36850*/  ISETP.GE.AND P0, PT, R31, 0x1, PT ;  /* 0x000000011f00780c */ /* 0x000fe20003f06270 */
[----:B------:R-:W-:-:S12]  /*36860*/  BRA.DIV UR4, `(.L_x_13346) ;  /* 0x0000006a04bc7947 */ /* 0x000fd8000b800000 */
[----:B------:R-:W1:Y:S01]  /*36870*/  SHFL.IDX PT, R3, R0, RZ, 0x181f ;  /* 0x00181fff00037589 */ /* 0x000e6200000e0000 */
[----:B------:R-:W-:-:S03]  /*36880*/  @P0 IMAD R6, R5, 0x2, R23 ;  /* 0x0000000205060824 */ /* 0x000fc600078e0217 */
[----:B------:R-:W2:Y:S01]  /*36890*/  SHFL.IDX PT, R2, R4, RZ, 0x181f ;  /* 0x00181fff04027589 */ /* 0x000ea200000e0000 */
[----:B-1----:R-:W-:-:S05]  /*368a0*/  @P0 LEA R3, P1, R7, R3, 0x1 ;  /* 0x0000000307030211 */ /* 0x002fca00078208ff */
[----:B--2---:R-:W-:-:S05]  /*368b0*/  @P0 IMAD.X R2, RZ, RZ, R2, P1 ;  /* 0x000000ffff020224 */ /* 0x004fca00008e0602 */
[----:B------:R-:W-:-:S04]  /*368c0*/  @P0 LOP3.LUT R3, R3, R2, RZ, 0x3c, !PT ;  /* 0x0000000203030212 */ /* 0x000fc800078e3cff */
[----:B------:R-:W-:-:S04]  /*368d0*/  @P0 LOP3.LUT R2, R3, R2, RZ, 0x3c, !PT ;  /* 0x0000000203020212 */ /* 0x000fc800078e3cff */
[----:B------:R-:W-:-:S05]  /*368e0*/  @P0 LOP3.LUT R3, R3, R2, RZ, 0x3c, !PT ;  /* 0x0000000203030212 */ /* 0x000fca00078e3cff */
[----:B------:R-:W-:Y:S01]  /*368f0*/  @!PT LDS RZ, [RZ] ;  /* 0x00000000fffff984 */ /* 0x000fe20000000800 */
[----:B------:R1:W-:Y:S01]  /*36900*/  @P0 LDGSTS.E.BYPASS.LTC128B.128 [R6+0x1c400], desc[UR44][R2.64], !P2 ;  /* 0x1c40000002060fae */ /* 0x0003e2000d101d6c */
[----:B------:R-:W-:-:S03]  /*36910*/  ISETP.GE.AND P0, PT, R31, 0x11, PT ;  /* 0x000000111f00780c */ /* 0x000fc60003f06270 */
[----:B-1----:R-:W1:Y:S10]  /*36920*/  SHFL.IDX PT, R3, R0, 0x1, 0x181f ;  /* 0x00381f0000037f89 */ /* 0x002e7400000e0000 */
[----:B------:R-:W-:Y:S01]  /*36930*/  @P0 IMAD R6, R5, 0x2, R23 ;  /* 0x0000000205060824 */ /* 0x000fe200078e0217 */
[----:B------:R-:W2:Y:S01]  /*36940*/  SHFL.IDX PT, R2, R4, 0x1, 0x181f ;  /* 0x00381f0004027f89 */ /* 0x000ea200000e0000 */
[----:B-1----:R-:W-:-:S05]  /*36950*/  @P0 LEA R3, P1, R7, R3, 0x1 ;  /* 0x0000000307030211 */ /* 0x002fca00078208ff */
[----:B--2---:R-:W-:-:S05]  /*36960*/  @P0 IMAD.X R2, RZ, RZ, R2, P1 ;  /* 0x000000ffff020224 */ /* 0x004fca00008e0602 */
[----:B------:R-:W-:-:S04]  /*36970*/  @P0 LOP3.LUT R3, R3, R2, RZ, 0x3c, !PT ;  /* 0x0000000203030212 */ /* 0x000fc800078e3cff */
[----:B------:R-:W-:-:S04]  /*36980*/  @P0 LOP3.LUT R2, R3, R2, RZ, 0x3c, !PT ;  /* 0x0000000203020212 */ /* 0x000fc800078e3cff */
[----:B------:R-:W-:-:S05]  /*36990*/  @P0 LOP3.LUT R3, R3, R2, RZ, 0x3c, !PT ;  /* 0x0000000203030212 */ /* 0x000fca00078e3cff */
        /* <DEDUP_REMOVED lines=24> */
[----:B------:R-:W2:Y:S04]  /*36b20*/  SHFL.IDX PT, R2, R4, 0x4, 0x181f ;  /* 0x00981f0004027f89 */ /* 0x000ea800000e0000 */
[----:B------:R-:W3:Y:S04]  /*36b30*/  SHFL.IDX PT, R4, R4, 0x5, 0x181f ;  /* 0x00b81f0004047f89 */ /* 0x000ee800000e0000 */
[----:B------:R-:W4:Y:S01]  /*36b40*/  SHFL.IDX PT, R0, R0, 0x5, 0x181f ;  /* 0x00b81f0000007f89 */ /* 0x000f2200000e0000 */
[----:B-1----:R-:W-:-:S05]  /*36b50*/  @P0 LEA R3, P1, R7, R3, 0x1 ;  /* 0x0000000307030211 */ /* 0x002fca00078208ff */
[----:B--2---:R-:W-:-:S05]  /*36b60*/  @P0 IMAD.X R2, RZ, RZ, R2, P1 ;  /* 0x000000ffff020224 */ /* 0x004fca00008e0602 */
[----:B------:R-:W-:-:S04]  /*36b70*/  @P0 LOP3.LUT R3, R3, R2, RZ, 0x3c, !PT ;  /* 0x0000000203030212 */ /* 0x000fc800078e3cff */
[----:B------:R-:W-:-:S04]  /*36b80*/  @P0 LOP3.LUT R2, R3, R2, RZ, 0x3c, !PT ;  /* 0x0000000203020212 */ /* 0x000fc800078e3cff */
[----:B------:R-:W-:-:S05]  /*36b90*/  @P0 LOP3.LUT R3, R3, R2, RZ, 0x3c, !PT ;  /* 0x0000000203030212 */ /* 0x000fca00078e3cff */
[----:B---34-:R1:W-:Y:S02]  /*36ba0*/  @P0 LDGSTS.E.BYPASS.LTC128B.128 [R6+0x1e400], desc[UR44][R2.64], !P2 ;  /* 0x1e40000002060fae */ /* 0x0183e4000d101d6c */
.L_x_13528:
[----:B------:R-:W-:-:S13]  /*36bb0*/  ISETP.GE.AND P0, PT, R31, 0x51, PT ;  /* 0x000000511f00780c */ /* 0x000fda0003f06270 */
[----:B-12---:R-:W-:Y:S01]  /*36bc0*/  @P0 LEA R2, P1, R7, R0, 0x1 ;  /* 0x0000000007020211 */ /* 0x006fe200078208ff */
        /* <DEDUP_REMOVED lines=8> */
.L_x_13347:
        /* <DEDUP_REMOVED lines=11> */
.L_x_13348:
        /* <DEDUP_REMOVED lines=10> */
[----:B-1----:R-:W-:Y:S02]  /*36da0*/  SEL R2, R19, RZ, !P0 ;  /* 0x000000ff13027207 */ /* 0x002fe40004000000 */
[----:B------:R-:W-:-:S03]  /*36db0*/  SEL R0, R0, RZ, !P0 ;  /* 0x000000ff00007207 */ /* 0x000fc60004000000 */
[----:B------:R-:W-:Y:S04]  /*36dc0*/  STL [R1+0x44c], R2 ;  /* 0x00044c0201007387 */ /* 0x000fe80000100800 */
[----:B------:R1:W-:Y:S02]  /*36dd0*/  STL [R1+0x474], R0 ;  /* 0x0004740001007387 */ /* 0x0003e40000100800 */
[----:B-1----:R-:W-:-:S05]  /*36de0*/  SHF.R.S32.HI R0, RZ, 0x1f, R37 ;  /* 0x0000001fff007819 */ /* 0x002fca0000011425 */
[----:B------:R1:W-:Y:S01]  /*36df0*/  STL [R1+0x468], R0 ;  /* 0x0004680001007387 */ /* 0x0003e20000100800 */
[----:B------:R-:W-:Y:S05]  /*36e00*/  @!P1 BRA `(.L_x_13350) ;  /* 0x0000000000409947 */ /* 0x000fea0003800000 */
[----:B------:R-:W-:Y:S01]  /*36e10*/  MOV R2, 0x0 ;  /* 0x0000000000027802 */ /* 0x000fe20000000f00 */
[----:B------:R-:W-:Y:S01]  /*36e20*/  ULDC.64 UR4, c[0x4][0xf0] ;  /* 0x01003c0000047ab9 */ /* 0x000fe20000000a00 */
[----:B------:R-:W-:Y:S01]  /*36e30*/  ULDC.64 UR6, c[0x4][0xf8] ;  /* 0x01003e0000067ab9 */ /* 0x000fe20000000a00 */
[----:B------:R-:W-:Y:S01]  /*36e40*/  ULDC.64 UR8, c[0x4][0x20] ;  /* 0x0100080000087ab9 */ /* 0x000fe20000000a00 */
[----:B------:R-:W-:Y:S02]  /*36e50*/  IMAD.U32 R4, RZ, RZ, UR4 ;  /* 0x00000004ff047e24 */ /* 0x000fe4000f8e00ff */
[----:B------:R-:W3:Y:S01]  /*36e60*/  LDC.64 R2, c[0x4][R2] ;  /* 0x0100000002027b82 */ /* 0x000ee20000000a00 */
[----:B------:R-:W-:Y:S02]  /*36e70*/  IMAD.U32 R5, RZ, RZ, UR5 ;  /* 0x00000005ff057e24 */ /* 0x000fe4000f8e00ff */
[----:B------:R-:W-:Y:S02]  /*36e80*/  IMAD.U32 R6, RZ, RZ, UR6 ;  /* 0x00000006ff067e24 */ /* 0x000fe4000f8e00ff */
[----:B------:R-:W-:-:S02]  /*36e90*/  IMAD.U32 R7, RZ, RZ, UR7 ;  /* 0x00000007ff077e24 */ /* 0x000fc4000f8e00ff */
[----:B------:R-:W-:Y:S02]  /*36ea0*/  IMAD.U32 R10, RZ, RZ, UR8 ;  /* 0x00000008ff0a7e24 */ /* 0x000fe4000f8e00ff */
[----:B------:R-:W-:Y:S02]  /*36eb0*/  IMAD.U32 R11, RZ, RZ, UR9 ;  /* 0x00000009ff0b7e24 */ /* 0x000fe4000f8e00ff */
[----:B------:R-:W-:Y:S02]  /*36ec0*/  IMAD.MOV.U32 R8, RZ, RZ, 0x70 ;  /* 0x00000070ff087424 */ /* 0x000fe400078e00ff */
[----:B0-----:R-:W-:Y:S02]  /*36ed0*/  IMAD.MOV.U32 R12, RZ, RZ, 0x1 ;  /* 0x00000001ff0c7424 */ /* 0x001fe400078e00ff */
[----:B------:R-:W-:-:S07]  /*36ee0*/  IMAD.MOV.U32 R13, RZ, RZ, RZ ;  /* 0x000000ffff0d7224 */ /* 0x000fce00078e00ff */
[----:B------:R-:W-:-:S07]  /*36ef0*/  LEPC R20, `(.L_x_13350) ;  /* 0x000000001014794e */ /* 0x000fce0000000000 */
[----:B-123--:R-:W-:Y:S05]  /*36f00*/  CALL.ABS.NOINC R2 ;  /* 0x0000000002007343 */ /* 0x00efea0003c00000 */
.L_x_13350:
[----:B------:R-:W-:Y:S05]  /*36f10*/  BSYNC B6 ;  /* 0x0000000000067941 */ /* 0x000fea0003800000 */
.L_x_13349:
[----:B-1----:R-:W3:Y:S01]  /*36f20*/  LDL R0, [R1+0x468] ;  /* 0x0004680001007983 */ /* 0x002ee20000100800 */
[----:B------:R-:W1:Y:S01]  /*36f30*/  LDC R6, c[0x0][0x448] ;  /* 0x00011200ff067b82 */ /* 0x000e620000000800 */
[----:B------:R-:W-:Y:S02]  /*36f40*/  ULDC.64 UR4, c[0x0][0x298] ;  /* 0x0000a60000047ab9 */ /* 0x000fe40000000a00 */
[----:B------:R-:W4:Y:S04]  /*36f50*/  LDL R21, [R1+0x474] ;  /* 0x0004740001157983 */ /* 0x000f280000100800 */
[----:B------:R-:W2:Y:S04]  /*36f60*/  LDL R20, [R1+0x44c] ;  /* 0x00044c0001147983 */ /* 0x000ea80000100800 */
[----:B------:R0:W5:Y:S01]  /*36f70*/  LDL R9, [R1+0x440] ;  /* 0x0004400001097983 */ /* 0x0001620000100800 */
[----:B------:R-:W0:Y:S01]  /*36f80*/  S2R R2, SR_TID.X ;  /* 0x0000000000027919 */ /* 0x000e220000002100 */
[----:B------:R-:W0:Y:S01]  /*36f90*/  S2R R5, SR_TID.X ;  /* 0x0000000000057919 */ /* 0x000e220000002100 */
[----:B-1----:R-:W-:-:S13]  /*36fa0*/  ISETP.NE.AND P0, PT, R6, 0x1, PT ;  /* 0x000000010600780c */ /* 0x002fda0003f05270 */
[----:B------:R-:W1:Y:S01]  /*36fb0*/  @P0 LDC R3, c[0x0][0x44c] ;  /* 0x00011300ff030b82 */ /* 0x000e620000000800 */
[----:B0-----:R-:W-:-:S04]  /*36fc0*/  LOP3.LUT R2, R2, 0x7f, RZ, 0xc0, !PT ;  /* 0x0000007f02027812 */ /* 0x001fc800078ec0ff */
[----:B------:R-:W-:Y:S01]  /*36fd0*/  SHF.R.U32.HI R2, RZ, 0x3, R2 ;  /* 0x00000003ff027819 */ /* 0x000fe20000011602 */
[----:B------:R-:W-:-:S05]  /*36fe0*/  IMAD.SHL.U32 R7, R5, 0x8, RZ ;  /* 0x0000000805077824 */ /* 0x000fca00078e00ff */
[----:B------:R-:W-:Y:S01]  /*36ff0*/  LOP3.LUT R7, R7, 0x38, RZ, 0xc0, !PT ;  /* 0x0000003807077812 */ /* 0x000fe200078ec0ff */
[----:B---3--:R-:W-:Y:S02]  /*37000*/  IMAD.MOV.U32 R4, RZ, RZ, R0 ;  /* 0x000000ffff047224 */ /* 0x008fe400078e0000 */
[----:B------:R-:W0:Y:S02]  /*37010*/  S2R R0, SR_TID.X ;  /* 0x0000000000007919 */ /* 0x000e240000002100 */
[----:B------:R-:W-:-:S04]  /*37020*/  IMAD R4, R4, UR4, RZ ;  /* 0x0000000404047c24 */ /* 0x000fc8000f8e02ff */
[----:B------:R-:W-:Y:S02]  /*37030*/  IMAD R4, R37, UR5, R4 ;  /* 0x0000000525047c24 */ /* 0x000fe4000f8e0204 */
[----:B0-----:R-:W-:-:S05]  /*37040*/  IMAD.SHL.U32 R0, R0, 0x10, RZ ;  /* 0x0000001000007824 */ /* 0x001fca00078e00ff */
[----:B------:R-:W-:Y:S02]  /*37050*/  LOP3.LUT R0, R2, 0x70, R0, 0xf8, !PT ;  /* 0x0000007002007812 */ /* 0x000fe400078ef800 */
[----:B------:R-:W0:Y:S03]  /*37060*/  @P0 LDC R2, c[0x0][0x450] ;  /* 0x00011400ff020b82 */ /* 0x000e260000000800 */
[----:B------:R-:W-:-:S04]  /*37070*/  IMAD.IADD R36, R0, 0x1, R35 ;  /* 0x0000000100247824 */ /* 0x000fc800078e0223 */
[----:B-1----:R-:W-:-:S04]  /*37080*/  @P0 IMAD.HI.U32 R3, R36, R3, RZ ;  /* 0x0000000324030227 */ /* 0x002fc800078e00ff */
[----:B------:R-:W-:Y:S01]  /*37090*/  IMAD.MOV.U32 R0, RZ, RZ, R36 ;  /* 0x000000ffff007224 */ /* 0x000fe200078e0024 */
[----:B0-----:R-:W-:Y:S01]  /*370a0*/  @P0 SHF.R.U32.HI R0, RZ, R2, R3 ;  /* 0x00000002ff000219 */ /* 0x001fe20000011603 */
[----:B------:R-:W-:Y:S01]  /*370b0*/  IMAD.WIDE.U32 R2, R37, UR4, RZ ;  /* 0x0000000425027c25 */ /* 0x000fe2000f8e00ff */
[----:B------:R-:W-:-:S03]  /*370c0*/  ULDC.64 UR4, c[0x0][0x2d8] ;  /* 0x0000b60000047ab9 */ /* 0x000fc60000000a00 */
[----:B------:R-:W-:Y:S02]  /*370d0*/  IMAD.IADD R3, R3, 0x1, R4 ;  /* 0x0000000103037824 */ /* 0x000fe400078e0204 */
[----:B------:R-:W-:-:S04]  /*370e0*/  IMAD.WIDE.U32 R2, R18, UR4, R2 ;  /* 0x0000000412027c25 */ /* 0x000fc8000f8e0002 */
[----:B------:R-:W-:Y:S01]  /*370f0*/  IMAD R3, R18, UR5, R3 ;  /* 0x0000000512037c24 */ /* 0x000fe2000f8e0203 */
[----:B------:R-:W-:Y:S02]  /*37100*/  ULDC.64 UR4, c[0x0][0x2e0] ;  /* 0x0000b80000047ab9 */ /* 0x000fe40000000a00 */
[----:B----4-:R-:W-:Y:S02]  /*37110*/  IMAD R4, R21, UR4, RZ ;  /* 0x0000000415047c24 */ /* 0x010fe4000f8e02ff */
[----:B--2---:R-:W-:-:S04]  /*37120*/  IMAD.WIDE.U32 R2, R20, UR4, R2 ;  /* 0x0000000414027c25 */ /* 0x004fc8000f8e0002 */
[----:B------:R-:W-:Y:S01]  /*37130*/  IMAD R4, R20, UR5, R4 ;  /* 0x0000000514047c24 */ /* 0x000fe2000f8e0204 */
[----:B------:R-:W-:-:S03]  /*37140*/  ULDC.64 UR4, c[0x0][0x2d0] ;  /* 0x0000b40000047ab9 */ /* 0x000fc60000000a00 */
[----:B------:R-:W-:Y:S01]  /*37150*/  IMAD.IADD R3, R3, 0x1, R4 ;  /* 0x0000000103037824 */ /* 0x000fe200078e0204 */
[----:B------:R-:W-:Y:S01]  /*37160*/  SHF.R.S32.HI R4, RZ, 0x1f, R0 ;  /* 0x0000001fff047819 */ /* 0x000fe20000011400 */
[----:B------:R-:W-:-:S04]  /*37170*/  IMAD.WIDE.U32 R2, R0, UR4, R2 ;  /* 0x0000000400027c25 */ /* 0x000fc8000f8e0002 */
[----:B------:R-:W-:-:S04]  /*37180*/  IMAD R4, R4, UR4, RZ ;  /* 0x0000000404047c24 */ /* 0x000fc8000f8e02ff */
[----:B------:R-:W-:Y:S01]  /*37190*/  IMAD R4, R0, UR5, R4 ;  /* 0x0000000500047c24 */ /* 0x000fe2000f8e0204 */
[----:B------:R-:W-:Y:S01]  /*371a0*/  ULDC.64 UR4, c[0x0][0x2c8] ;  /* 0x0000b20000047ab9 */ /* 0x000fe20000000a00 */
[----:B------:R-:W-:Y:S02]  /*371b0*/  IMAD.MOV R0, RZ, RZ, -R0 ;  /* 0x000000ffff007224 */ /* 0x000fe400078e0a00 */
[----:B------:R-:W-:Y:S02]  /*371c0*/  IMAD.IADD R3, R3, 0x1, R4 ;  /* 0x0000000103037824 */ /* 0x000fe400078e0204 */
[----:B------:R-:W-:-:S04]  /*371d0*/  IMAD R0, R6, R0, R36 ;  /* 0x0000000006007224 */ /* 0x000fc800078e0224 */
[----:B------:R-:W-:Y:S01]  /*371e0*/  IMAD.WIDE.U32 R2, R0, UR4, R2 ;  /* 0x0000000400027c25 */ /* 0x000fe2000f8e0002 */
[----:B------:R-:W-:-:S05]  /*371f0*/  SHF.R.S32.HI R4, RZ, 0x1f, R0 ;  /* 0x0000001fff047819 */ /* 0x000fca0000011400 */
        /* <DEDUP_REMOVED lines=19> */
[----:B------:R2:W-:Y:S04]  /*37330*/  STL [R1+0x458], R6 ;  /* 0x0004580601007387 */ /* 0x0005e80000100800 */
[----:B------:R-:W-:Y:S05]  /*37340*/  STL [R1+0x464], R8 ;  /* 0x0004640801007387 */ /* 0x000fea0000100800 */
        /* <DEDUP_REMOVED lines=71> */
.L_x_13545:
[----:B0-2---:R-:W-:-:S05]  /*377c0*/  VIADD R4, R35, 0x70 ;  /* 0x0000007023047836 */ /* 0x005fca0000000000 */
        /* <DEDUP_REMOVED lines=10> */
.L_x_13352:
        /* <DEDUP_REMOVED lines=28> */
.L_x_13354:
[----:B------:R-:W-:Y:S05]  /*37a30*/  BSYNC B6 ;  /* 0x0000000000067941 */ /* 0x000fea0003800000 */
.L_x_13353:
        /* <DEDUP_REMOVED lines=23> */
[----:B------:R-:W-:Y:S02]  /*37bb0*/  IMAD.SHL.U32 R20, R8, 0x8, RZ ;  /* 0x0000000808147824 */ /* 0x000fe400078e00ff */
[----:B------:R-:W-:Y:S02]  /*37bc0*/  IMAD.IADD R3, R3, 0x1, R0 ;  /* 0x0000000103037824 */ /* 0x000fe400078e0200 */
[----:B------:R-:W1:Y:S01]  /*37bd0*/  @P0 LDC R0, c[0x0][0x44c] ;  /* 0x00011300ff000b82 */ /* 0x000e620000000800 */
[----:B------:R-:W-:-:S04]  /*37be0*/  LOP3.LUT R20, R20, 0x38, RZ, 0xc0, !PT ;  /* 0x0000003814147812 */ /* 0x000fc800078ec0ff */
[C---:B------:R-:W-:Y:S02]  /*37bf0*/  LOP3.LUT R10, R20.reuse, 0x40, RZ, 0xfc, !PT ;  /* 0x00000040140a7812 */ /* 0x040fe400078efcff */
[C---:B------:R-:W-:Y:S02]  /*37c00*/  LOP3.LUT R9, R20.reuse, 0x80, RZ, 0xfc, !PT ;  /* 0x0000008014097812 */ /* 0x040fe400078efcff */
[----:B------:R-:W-:Y:S01]  /*37c10*/  LOP3.LUT R8, R20, 0xc0, RZ, 0xfc, !PT ;  /* 0x000000c014087812 */ /* 0x000fe200078efcff */
[----:B-1----:R-:W-:-:S05]  /*37c20*/  @P0 IMAD.HI.U32 R0, R36, R0, RZ ;  /* 0x0000000024000227 */ /* 0x002fca00078e00ff */
[----:B0-----:R-:W-:-:S04]  /*37c30*/  @P0 SHF.R.U32.HI R4, RZ, R5, R0 ;  /* 0x00000005ff040219 */ /* 0x001fc80000011600 */
        /* <DEDUP_REMOVED lines=27> */
[----:B------:R-:W5:Y:S04]  /*37df0*/  LDL.LU R8, [R1+0x45c] ;  /* 0x00045c0001087983 */ /* 0x000f680000300800 */
[----:B------:R-:W-:Y:S01]  /*37e00*/  SHFL.IDX PT, R2, R0, RZ, 0x181f ;  /* 0x00181fff00027589 */ /* 0x000fe200000e0000 */
[----:B--2---:R-:W-:-:S02]  /*37e10*/  IMAD R5, R11, R6, RZ ;  /* 0x000000060b057224 */ /* 0x004fc400078e02ff */
[----:B---3--:R-:W-:Y:S02]  /*37e20*/  IMAD.MOV.U32 R11, RZ, RZ, R3 ;  /* 0x000000ffff0b7224 */ /* 0x008fe400078e0003 */
[----:B------:R-:W0:Y:S01]  /*37e30*/  SHFL.IDX PT, R3, R4, RZ, 0x181f ;  /* 0x00181fff04037589 */ /* 0x000e2200000e0000 */
[----:B------:R-:W-:-:S13]  /*37e40*/  ISETP.GE.AND P0, PT, R35, R5, PT ;  /* 0x000000052300720c */ /* 0x000fda0003f06270 */
[----:B0-----:R-:W-:-:S05]  /*37e50*/  @!P0 LEA R3, P6, R7, R3, 0x1 ;  /* 0x0000000307038211 */ /* 0x001fca00078c08ff */
[----:B------:R-:W-:-:S05]  /*37e60*/  @!P0 IMAD.X R2, RZ, RZ, R2, P6 ;  /* 0x000000ffff028224 */ /* 0x000fca00030e0602 */
[----:B------:R-:W-:-:S04]  /*37e70*/  @!P0 LOP3.LUT R3, R3, R2, RZ, 0x3c, !PT ;  /* 0x0000000203038212 */ /* 0x000fc800078e3cff */
[----:B------:R-:W-:-:S04]  /*37e80*/  @!P0 LOP3.LUT R2, R3, R2, RZ, 0x3c, !PT ;  /* 0x0000000203028212 */ /* 0x000fc800078e3cff */
[----:B------:R-:W-:-:S05]  /*37e90*/  @!P0 LOP3.LUT R3, R3, R2, RZ, 0x3c, !PT ;  /* 0x0000000203038212 */ /* 0x000fca00078e3cff */
[----:B------:R-:W-:Y:S01]  /*37ea0*/  @!PT LDS RZ, [RZ] ;  /* 0x00000000fffff984 */ /* 0x000fe20000000800 */
[----:B------:R-:W-:Y:S04]  /*37eb0*/  @!P0 LDGSTS.E.BYPASS.LTC128B.128 [R26+0x22400], desc[UR44][R2.64], !P4 ;  /* 0x22400000021a8fae */ /* 0x000fe8000e101d6c */
[----:B------:R-:W-:Y:S04]  /*37ec0*/  @!P0 LDGSTS.E.BYPASS.LTC128B.128 [R26+0x26400], desc[UR44][R2.64+0x80], !P3 ;  /* 0x26400080021a8fae */ /* 0x000fe8000d901d6c */
[----:B------:R-:W-:Y:S04]  /*37ed0*/  @!P0 LDGSTS.E.BYPASS.LTC128B.128 [R26+0x2a400], desc[UR44][R2.64+0x100], !P2 ;  /* 0x2a400100021a8fae */ /* 0x000fe8000d101d6c */
[----:B------:R0:W-:Y:S01]  /*37ee0*/  @!P0 LDGSTS.E.BYPASS.LTC128B.128 [R26+0x2e400], desc[UR44][R2.64+0x180], !P1 ;  /* 0x2e400180021a8fae */ /* 0x0001e2000c901d6c */
[----:B----4-:R-:W-:Y:S01]  /*37ef0*/  ISETP.GE.AND P0, PT, R10, R5, PT ;  /* 0x000000050a00720c */ /* 0x010fe20003f06270 */
[----:B-----5:R-:W-:-:S02]  /*37f00*/  IMAD.MOV.U32 R10, RZ, RZ, R9 ;  /* 0x000000ffff0a7224 */ /* 0x020fc400078e0009 */
[----:B------:R-:W2:Y:S04]  /*37f10*/  LDL.LU R9, [R1+0x46c] ;  /* 0x00046c0001097983 */ /* 0x000ea80000300800 */
[----:B0-----:R-:W0:Y:S04]  /*37f20*/  SHFL.IDX PT, R2, R4, 0x1, 0x181f ;  /* 0x00381f0004027f89 */ /* 0x001e2800000e0000 */
[----:B------:R-:W1:Y:S02]  /*37f30*/  SHFL.IDX PT, R6, R0, 0x1, 0x181f ;  /* 0x00381f0000067f89 */ /* 0x000e6400000e0000 */
[----:B0-----:R-:W-:-:S05]  /*37f40*/  @!P0 LEA R2, P6, R7, R2, 0x1 ;  /* 0x0000000207028211 */ /* 0x001fca00078c08ff */
[----:B-1----:R-:W-:-:S05]  /*37f50*/  @!P0 IMAD.X R3, RZ, RZ, R6, P6 ;  /* 0x000000ffff038224 */ /* 0x002fca00030e0606 */
[----:B------:R-:W-:Y:S04]  /*37f60*/  @!P0 LDGSTS.E.BYPASS.LTC128B.128 [R26+0x22c00], desc[UR44][R2.64], !P4 ;  /* 0x22c00000021a8fae */ /* 0x000fe8000e101d6c */
[----:B------:R-:W-:Y:S04]  /*37f70*/  @!P0 LDGSTS.E.BYPASS.LTC128B.128 [R26+0x26c00], desc[UR44][R2.64+0x80], !P3 ;  /* 0x26c00080021a8fae */ /* 0x000fe8000d901d6c */
[----:B------:R-:W-:Y:S04]  /*37f80*/  @!P0 LDGSTS.E.BYPASS.LTC128B.128 [R26+0x2ac00], desc[UR44][R2.64+0x100], !P2 ;  /* 0x2ac00100021a8fae */ /* 0x000fe8000d101d6c */
[----:B------:R0:W-:Y:S01]  /*37f90*/  @!P0 LDGSTS.E.BYPASS.LTC128B.128 [R26+0x2ec00], desc[UR44][R2.64+0x180], !P1 ;  /* 0x2ec00180021a8fae */ /* 0x0001e2000c901d6c */
[----:B------:R-:W-:-:S03]  /*37fa0*/  ISETP.GE.AND P0, PT, R8, R5, PT ;  /* 0x000000050800720c */ /* 0x000fc60003f06270 */
[----:B------:R-:W3:Y:S04]  /*37fb0*/  LDL.LU R8, [R1+0x470] ;  /* 0x0004700001087983 */ /* 0x000ee80000300800 */
[----:B0-----:R-:W0:Y:S04]  /*37fc0*/  SHFL.IDX PT, R2, R4, 0x2, 0x181f ;  /* 0x00581f0004027f89 */ /* 0x001e2800000e0000 */
[----:B------:R-:W1:Y:S02]  /*37fd0*/  SHFL.IDX PT, R6, R0, 0x2, 0x181f ;  /* 0x00581f0000067f89 */ /* 0x000e6400000e0000 */
[----:B0-----:R-:W-:-:S05]  /*37fe0*/  @!P0 LEA R2, P6, R7, R2, 0x1 ;  /* 0x0000000207028211 */ /* 0x001fca00078c08ff */
[----:B-1----:R-:W-:-:S05]  /*37ff0*/  @!P0 IMAD.X R3, RZ, RZ, R6, P6 ;  /* 0x000000ffff038224 */ /* 0x002fca00030e0606 */
        /* <DEDUP_REMOVED lines=42> */
.L_x_13563:
        /* <DEDUP_REMOVED lines=13> */
.L_x_13357:
[----:B------:R-:W-:Y:S05]  /*38370*/  BSYNC B0 ;  /* 0x0000000000007941 */ /* 0x000fea0003800000 */
.L_x_13356:
[----:B------:R-:W-:Y:S01]  /*38380*/  NOP ;  /* 0x0000000000007918 */ /* 0x000fe20000000000 */
[----:B------:R-:W-:-:S13]  /*38390*/  PLOP3.LUT P0, PT, PT, PT, PT, 0x80, 0x0 ;  /* 0x000000000000781c */ /* 0x000fda0003f0f070 */
.L_x_13358:
        /* <DEDUP_REMOVED lines=18> */
.L_x_13564:
[----:B------:R-:W-:Y:S05]  /*384c0*/  BSYNC B0 ;  /* 0x0000000000007941 */ /* 0x000fea0003800000 */
.L_x_13359:
[----:B------:R-:W-:-:S05]  /*384d0*/  IMAD.U32 R2, RZ, RZ, UR40 ;  /* 0x00000028ff027e24 */ /* 0x000fca000f8e00ff */
[----:B------:R-:W-:-:S13]  /*384e0*/  ISETP.NE.AND P0, PT, R2, 0x3, PT ;  /* 0x000000030200780c */ /* 0x000fda0003f05270 */
[----:B------:R-:W-:Y:S05]  /*384f0*/  @!P0 BRA `(.L_x_13361) ;  /* 0x0000000000048947 */ /* 0x000fea0003800000 */
[----:B------:R-:W-:Y:S01]  /*38500*/  BPT.TRAP 0x1 ;  /* 0x000000040000795c */ /* 0x000fe20000300000 */
.L_x_13361:
[----:B0-----:R-:W-:Y:S01]  /*38510*/  SHF.L.U32 R0, R27, 0x1f, RZ ;  /* 0x0000001f1b007819 */ /* 0x001fe200000006ff */
[----:B------:R-:W-:Y:S03]  /*38520*/  BSSY B0, `(.L_x_13362) ;  /* 0x0000003000007945 */ /* 0x000fe60003800000 */
[----:B------:R-:W0:Y:S02]  /*38530*/  SYNCS.PHASECHK.TRANS64.TRYWAIT P0, [R17+URZ+0x32460], R0 ;  /* 0x03246000110075a7 */ /* 0x000e24000800017f */
[----:B0-----:R-:W-:Y:S05]  /*38540*/  @!P0 BRA `(.L_x_13363) ;  /* 0x0000006c00a88947 */ /* 0x001fea0003800000 */
.L_x_13565:
[----:B------:R-:W-:Y:S05]  /*38550*/  BSYNC B0 ;  /* 0x0000000000007941 */ /* 0x000fea0003800000 */
.L_x_13362:
[----:B------:R-:W0:Y:S01]  /*38560*/  LDL.LU R3, [R1+0x484] ;  /* 0x0004840001037983 */ /* 0x000e220000300800 */
[----:B------:R-:W-:Y:S01]  /*38570*/  ULDC.64 UR4, c[0x0][0x328] ;  /* 0x0000ca0000047ab9 */ /* 0x000fe20000000a00 */
[----:B------:R-:W-:Y:S02]  /*38580*/  ULDC.64 UR6, c[0x0][0x318] ;  /* 0x0000c60000067ab9 */ /* 0x000fe40000000a00 */
[----:B------:R-:W3:Y:S04]  /*38590*/  LDL.LU R2, [R1+0x448] ;  /* 0x0004480001027983 */ /* 0x000ee80000300800 */
[----:B------:R-:W4:Y:S04]  /*385a0*/  LDL.LU R7, [R1+0x488] ;  /* 0x0004880001077983 */ /* 0x000f280000300800 */
[----:B--2---:R-:W2:Y:S04]  /*385b0*/  LDL.LU R6, [R1+0x444] ;  /* 0x0004440001067983 */ /* 0x004ea80000300800 */
[----:B------:R-:W5:Y:S01]  /*385c0*/  LDL.LU R4, [R1+0x49c] ;  /* 0x00049c0001047983 */ /* 0x000f620000300800 */
[----:B------:R-:W-:-:S02]  /*385d0*/  LOP3.LUT P3, RZ, R22, 0x10, RZ, 0xc0, !PT ;  /* 0x0000001016ff7812 */ /* 0x000fc4000786c0ff */
[C---:B------:R-:W-:Y:S02]  /*385e0*/  LOP3.LUT P2, RZ, R22.reuse, 0x8, RZ, 0xc0, !PT ;  /* 0x0000000816ff7812 */ /* 0x040fe4000784c0ff */
[C---:B------:R-:W-:Y:S02]  /*385f0*/  LOP3.LUT P1, RZ, R22.reuse, 0x4, RZ, 0xc0, !PT ;  /* 0x0000000416ff7812 */ /* 0x040fe4000782c0ff */
[----:B------:R-:W-:Y:S01]  /*38600*/  LOP3.LUT P4, RZ, R22, 0x1, RZ, 0xc0, !PT ;  /* 0x0000000116ff7812 */ /* 0x000fe2000788c0ff */
[----:B0-----:R-:W-:-:S04]  /*38610*/  IMAD R0, R3, UR4, RZ ;  /* 0x0000000403007c24 */ /* 0x001fc8000f8e02ff */
[C---:B---3--:R-:W-:Y:S02]  /*38620*/  IMAD R5, R2.reuse, UR5, R0 ;  /* 0x0000000502057c24 */ /* 0x048fe4000f8e0200 */
[----:B------:R-:W-:Y:S01]  /*38630*/  IMAD.WIDE.U32 R2, R2, UR4, RZ ;  /* 0x0000000402027c25 */ /* 0x000fe2000f8e00ff */
[----:B------:R-:W-:-:S03]  /*38640*/  ULDC.64 UR4, c[0x0][0x338] ;  /* 0x0000ce0000047ab9 */ /* 0x000fc60000000a00 */
[----:B------:R-:W-:Y:S02]  /*38650*/  IMAD.IADD R3, R3, 0x1, R5 ;  /* 0x0000000103037824 */ /* 0x000fe400078e0205 */
[----:B----4-:R-:W-:Y:S01]  /*38660*/  IMAD R0, R7, UR4, RZ ;  /* 0x0000000407007c24 */ /* 0x010fe2000f8e02ff */
[----:B------:R-:W-:Y:S01]  /*38670*/  SEL R7, RZ, 0x8, P1 ;  /* 0x00000008ff077807 */ /* 0x000fe20000800000 */
[----:B--2---:R-:W-:-:S04]  /*38680*/  IMAD.WIDE.U32 R2, R6, UR4, R2 ;  /* 0x0000000406027c25 */ /* 0x004fc8000f8e0002 */
        /* <DEDUP_REMOVED lines=84> */
.L_x_13579:
        /* <DEDUP_REMOVED lines=15> */
.L_x_13365:
        /* <DEDUP_REMOVED lines=11> */
.L_x_13366:
[----:B------:R-:W2:Y:S01]  /*38d70*/  LDL.LU R2, [R1+0x47c] ;  /* 0x00047c0001027983 */ /* 0x000ea20000300800 */
[----:B------:R0:W-:Y:S01]  /*38d80*/  SYNCS.ARRIVE.TRANS64.A1T0 RZ, [R17+URZ+0x32450], RZ ;  /* 0x032450ff11ff79a7 */ /* 0x0001e2000810003f */
[----:B------:R-:W-:Y:S01]  /*38d90*/  BSSY B0, `(.L_x_13367) ;  /* 0x00000dc000007945 */ /* 0x000fe20003800000 */
[----:B--2---:R-:W-:-:S05]  /*38da0*/  VIADD R10, R2, 0xfffffffe ;  /* 0xfffffffe020a7836 */ /* 0x004fca0000000000 */
[----:B------:R-:W-:-:S13]  /*38db0*/  ISETP.GE.AND P0, PT, R10, R32, PT ;  /* 0x000000200a00720c */ /* 0x000fda0003f06270 */
[----:B0-----:R-:W-:Y:S05]  /*38dc0*/  @!P0 BRA `(.L_x_13368) ;  /* 0x0000000c00608947 */ /* 0x001fea0003800000 */
.L_x_13381:
        /* <DEDUP_REMOVED lines=31> */
[----:B------:R-:W-:Y:S01]  /*38fc0*/  ISETP.NE.AND P1, PT, R12, 0x3, PT ;  /* 0x000000030c00780c */ /* 0x000fe20003f25270 */
[----:B------:R-:W-:Y:S01]  /*38fd0*/  IMAD.MOV.U32 R3, RZ, RZ, R10 ;  /* 0x000000ffff037224 */ /* 0x000fe200078e000a */
[----:B------:R-:W-:Y:S01]  /*38fe0*/  SEL R2, RZ, 0x1, P0 ;  /* 0x00000001ff027807 */ /* 0x000fe20000000000 */
[----:B------:R-:W-:Y:S01]  /*38ff0*/  IMAD.MOV R5, RZ, RZ, -R11 ;  /* 0x000000ffff057224 */ /* 0x000fe200078e0a0b */
[----:B------:R-:W-:Y:S05]  /*39000*/  YIELD ;  /* 0x0000000000007946 */ /* 0x000fea0003800000 */
[----:B------:R-:W-:Y:S01]  /*39010*/  SEL R25, R25, RZ, P0 ;  /* 0x000000ff19197207 */ /* 0x000fe20000000000 */
[----:B------:R-:W-:Y:S01]  /*39020*/  IMAD R5, R8, R5, R9 ;  /* 0x0000000508057224 */ /* 0x000fe200078e0209 */
[----:B------:R-:W-:Y:S01]  /*39030*/  LOP3.LUT R27, R27, R2, RZ, 0x3c, !PT ;  /* 0x000000021b1b7212 */ /* 0x000fe200078e3cff */
[----:B------:R-:W-:Y:S01]  /*39040*/  VIADD R10, R10, 0xffffffff ;  /* 0xffffffff0a0a7836 */ /* 0x000fe20000000000 */
[----:B------:R-:W-:Y:S01]  /*39050*/  ISETP.GT.AND P2, PT, R3, R32, PT ;  /* 0x000000200300720c */ /* 0x000fe20003f44270 */
[----:B0-----:R-:W-:-:S12]  /*39060*/  @!P1 BRA `(.L_x_13369) ;  /* 0x0000000000049947 */ /* 0x001fd80003800000 */
[----:B------:R-:W-:Y:S01]  /*39070*/  BPT.TRAP 0x1 ;  /* 0x000000040000795c */ /* 0x000fe20000300000 */
.L_x_13369:
[----:B------:R-:W-:Y:S01]  /*39080*/  IMAD R6, R25, 0x8, R23 ;  /* 0x0000000819067824 */ /* 0x000fe200078e0217 */
[----:B------:R-:W-:Y:S01]  /*39090*/  SHF.L.U32 R21, R27, 0x1f, RZ ;  /* 0x0000001f1b157819 */ /* 0x000fe200000006ff */
[----:B------:R-:W-:Y:S01]  /*390a0*/  BSSY B1, `(.L_x_13370) ;  /* 0x0000004000017945 */ /* 0x000fe20003800000 */
[----:B------:R-:W-:Y:S02]  /*390b0*/  SHF.R.S32.HI R17, RZ, 0x1f, R5 ;  /* 0x0000001fff117819 */ /* 0x000fe40000011405 */
[----:B------:R-:W0:Y:S02]  /*390c0*/  SYNCS.PHASECHK.TRANS64.TRYWAIT P0, [R6+URZ+0x32440], R21 ;  /* 0x03244015060075a7 */ /* 0x000e24000800017f */
[----:B0-----:R-:W-:Y:S05]  /*390d0*/  @!P0 BRA `(.L_x_13371) ;  /* 0x0000006c00188947 */ /* 0x001fea0003800000 */
.L_x_13580:
[----:B------:R-:W-:Y:S05]  /*390e0*/  BSYNC B1 ;  /* 0x0000000000017941 */ /* 0x000fea0003800000 */
.L_x_13370:
        /* <DEDUP_REMOVED lines=50> */
.L_x_13594:
        /* <DEDUP_REMOVED lines=8> */
.L_x_13373:
        /* <DEDUP_REMOVED lines=11> */
.L_x_13374:
[----:B------:R2:W-:Y:S01]  /*39540*/  SYNCS.ARRIVE.TRANS64.A1T0 RZ, [R6+URZ+0x32430], RZ ;  /* 0x032430ff06ff79a7 */ /* 0x0005e2000810003f */
[----:B------:R-:W-:Y:S05]  /*39550*/  @!P3 BRA `(.L_x_13375) ;  /* 0x000000000004b947 */ /* 0x000fea0003800000 */
[----:B------:R-:W-:Y:S01]  /*39560*/  BPT.TRAP 0x1 ;  /* 0x000000040000795c */ /* 0x000fe20000300000 */
.L_x_13375:
[----:B------:R-:W3:Y:S01]  /*39570*/  SYNCS.PHASECHK.TRANS64.TRYWAIT P0, [R6+URZ+0x32460], R21 ;  /* 0x03246015060075a7 */ /* 0x000ee2000800017f */
[----:B------:R-:W-:Y:S04]  /*39580*/  BSSY B1, `(.L_x_13376) ;  /* 0x0000002000017945 */ /* 0x000fe80003800000 */
[----:B---3--:R-:W-:Y:S05]  /*39590*/  @!P0 BRA `(.L_x_13377) ;  /* 0x0000006c00a08947 */ /* 0x008fea0003800000 */
.L_x_13595:
[----:B------:R-:W-:Y:S05]  /*395a0*/  BSYNC B1 ;  /* 0x0000000000017941 */ /* 0x000fea0003800000 */
.L_x_13376:
[----:B------:R-:W-:Y:S01]  /*395b0*/  ULDC.64 UR4, c[0x0][0x328] ;  /* 0x0000ca0000047ab9 */ /* 0x000fe20000000a00 */
[----:B------:R-:W-:Y:S01]  /*395c0*/  ULDC.64 UR6, c[0x0][0x318] ;  /* 0x0000c60000067ab9 */ /* 0x000fe20000000a00 */
[----:B------:R-:W-:Y:S01]  /*395d0*/  IMAD R2, R17, UR4, RZ ;  /* 0x0000000411027c24 */ /* 0x000fe2000f8e02ff */
[C---:B------:R-:W-:Y:S01]  /*395e0*/  LOP3.LUT P5, RZ, R22.reuse, 0x1, RZ, 0xc0, !PT ;  /* 0x0000000116ff7812 */ /* 0x040fe200078ac0ff */
[----:B-1----:R-:W-:Y:S01]  /*395f0*/  IMAD R8, R25, 0x6000, R30 ;  /* 0x0000600019087824 */ /* 0x002fe200078e021e */
[C---:B------:R-:W-:Y:S01]  /*39600*/  LOP3.LUT P4, RZ, R22.reuse, 0x10, RZ, 0xc0, !PT ;  /* 0x0000001016ff7812 */ /* 0x040fe2000788c0ff */
[C---:B------:R-:W-:Y:S01]  /*39610*/  IMAD R7, R5.reuse, UR5, R2 ;  /* 0x0000000505077c24 */ /* 0x040fe2000f8e0202 */
[C---:B------:R-:W-:Y:S01]  /*39620*/  LOP3.LUT P3, RZ, R22.reuse, 0x8, RZ, 0xc0, !PT ;  /* 0x0000000816ff7812 */ /* 0x040fe2000786c0ff */
        /* <DEDUP_REMOVED lines=58> */
.L_x_13609:
        /* <DEDUP_REMOVED lines=11> */
.L_x_13379:
        /* <DEDUP_REMOVED lines=11> */
.L_x_13380:
[----:B------:R0:W-:Y:S01]  /*39b30*/  SYNCS.ARRIVE.TRANS64.A1T0 RZ, [R6+URZ+0x32450], RZ ;  /* 0x032450ff06ff79a7 */ /* 0x0001e2000810003f */
[----:B------:R-:W-:Y:S05]  /*39b40*/  @P2 BRA `(.L_x_13381) ;  /* 0xfffffff000a02947 */ /* 0x000fea000383ffff */
.L_x_13368:
[----:B------:R-:W-:Y:S05]  /*39b50*/  BSYNC B0 ;  /* 0x0000000000007941 */ /* 0x000fea0003800000 */
.L_x_13367:
        /* <DEDUP_REMOVED lines=20> */
.L_x_13383:
[----:B------:R-:W-:Y:S05]  /*39ca0*/  BSYNC B0 ;  /* 0x0000000000007941 */ /* 0x000fea0003800000 */
.L_x_13382:
[----:B------:R-:W-:Y:S02]  /*39cb0*/  LOP3.LUT R27, R27, R0, RZ, 0x3c, !PT ;  /* 0x000000001b1b7212 */ /* 0x000fe400078e3cff */
[----:B------:R-:W-:-:S07]  /*39cc0*/  SEL R25, R25, RZ, P0 ;  /* 0x000000ff19197207 */ /* 0x000fce0000000000 */
.L_x_13336:
[----:B------:R-:W-:Y:S05]  /*39cd0*/  BSYNC B7 ;  /* 0x0000000000077941 */ /* 0x000fea0003800000 */
.L_x_13334:
        /* <DEDUP_REMOVED lines=8> */
[----:B------:R4:W0:Y:S01]  /*39d60*/  LDS.128 R16, [R23+0x324d0] ;  /* 0x0324d00017107984 */ /* 0x0008220000000c00 */
[----:B------:R-:W-:Y:S06]  /*39d70*/  BAR.ARV 0x4, 0x180 ;  /* 0x0106000000007b1d */ /* 0x000fec0000002000 */
[----:B------:R-:W-:Y:S05]  /*39d80*/  BRA `(.L_x_13385) ;  /* 0x0000000c00d47947 */ /* 0x000fea0003800000 */
.L_x_13384:
        /* <DEDUP_REMOVED lines=9> */
[----:B------:R-:W5:Y:S01]  /*39e20*/  @!P1 LDC.64 R4, c[0x0][0xd78] ;  /* 0x00035e00ff049b82 */ /* 0x000f620000000a00 */
[----:B----4-:R-:W-:-:S05]  /*39e30*/  @!P1 IMAD.WIDE R2, R7, 0x4, R2 ;  /* 0x0000000407029825 */ /* 0x010fca00078e0202 */
[----:B0123--:R5:W2:Y:S02]  /*39e40*/  @!P1 LDG.E R6, desc[UR44][R2.64] ;  /* 0x0000002c02069981 */ /* 0x00faa4000c1e1900 */
[----:B-----5:R-:W-:-:S05]  /*39e50*/  @!P1 IMAD.WIDE R2, R7, 0x4, R4 ;  /* 0x0000000407029825 */ /* 0x020fca00078e0204 */
        /* <DEDUP_REMOVED lines=30> */
.L_x_13619:
[----:B------:R-:W-:Y:S02]  /*3a040*/  ULDC UR4, c[0x0][0xd38] ;  /* 0x00034e0000047ab9 */ /* 0x000fe40000000800 */
[----:B------:R-:W-:-:S04]  /*3a050*/  IMAD.U32 R5, RZ, RZ, UR4 ;  /* 0x00000004ff057e24 */ /* 0x000fc8000f8e00ff */
[----:B-1----:R-:W-:-:S04]  /*3a060*/  IMAD R14, R14, R5, RZ ;  /* 0x000000050e0e7224 */ /* 0x002fc800078e02ff */
[----:B------:R-:W-:-:S05]  /*3a070*/  IMAD.IADD R7, R7, 0x1, R14 ;  /* 0x0000000107077824 */ /* 0x000fca00078e020e */
[----:B------:R-:W-:-:S13]  /*3a080*/  ISETP.GT.AND P6, PT, R7, R0, PT ;  /* 0x000000000700720c */ /* 0x000fda0003fc4270 */
[----:B------:R-:W-:Y:S05]  /*3a090*/  @P6 BRA `(.L_x_13387) ;  /* 0x0000000000a46947 */ /* 0x000fea0003800000 */
.L_x_13390:
        /* <DEDUP_REMOVED lines=35> */
.L_x_13627:
[----:B------:R-:W-:Y:S02]  /*3a2d0*/  ULDC UR4, c[0x0][0xd38] ;  /* 0x00034e0000047ab9 */ /* 0x000fe40000000800 */
[----:B------:R-:W-:-:S04]  /*3a2e0*/  IMAD.U32 R5, RZ, RZ, UR4 ;  /* 0x00000004ff057e24 */ /* 0x000fc8000f8e00ff */
[----:B-1----:R-:W-:-:S04]  /*3a2f0*/  IMAD R14, R14, R5, RZ ;  /* 0x000000050e0e7224 */ /* 0x002fc800078e02ff */
[----:B------:R-:W-:-:S05]  /*3a300*/  IMAD.IADD R7, R14, 0x1, R7 ;  /* 0x000000010e077824 */ /* 0x000fca00078e0207 */
[----:B------:R-:W-:-:S13]  /*3a310*/  ISETP.GT.AND P6, PT, R7, R0, PT ;  /* 0x000000000700720c */ /* 0x000fda0003fc4270 */
[----:B------:R-:W-:Y:S05]  /*3a320*/  @!P6 BRA `(.L_x_13390) ;  /* 0xfffffffc005ce947 */ /* 0x000fea000383ffff */
.L_x_13387:
        /* <DEDUP_REMOVED lines=10> */
.L_x_13632:
[----:B------:R-:W-:-:S13]  /*3a3d0*/  ISETP.NE.AND P0, PT, R3, RZ, PT ;  /* 0x000000ff0300720c */ /* 0x000fda0003f05270 */
[----:B------:R-:W-:Y:S05]  /*3a3e0*/  @!P0 BRA `(.L_x_13392) ;  /* 0x0000000000108947 */ /* 0x000fea0003800000 */
[----:B------:R-:W-:Y:S01]  /*3a3f0*/  UMOV UR4, 0xffffffff ;  /* 0xffffffff00047882 */ /* 0x000fe20000000000 */
[----:B-1----:R-:W-:Y:S02]  /*3a400*/  VIADD R12, R12, 0xffffffff ;  /* 0xffffffff0c0c7836 */ /* 0x002fe40000000000 */
[----:B------:R-:W-:Y:S05]  /*3a410*/  BRA.DIV UR4, `(.L_x_13393) ;  /* 0x00000072042c7947 */ /* 0x000fea000b800000 */
[----:B------:R4:W1:Y:S02]  /*3a420*/  SHFL.IDX PT, R6, R2, R12, 0x1f ;  /* 0x00001f0c02067589 */ /* 0x00086400000e0000 */
.L_x_13392:
        /* <DEDUP_REMOVED lines=59> */
.L_x_13394:
        /* <DEDUP_REMOVED lines=60> */
.L_x_13395:
[----:B------:R-:W-:-:S05]  /*3aba0*/  LOP3.LUT R2, RZ, R2, RZ, 0x33, !PT ;  /* 0x00000002ff027212 */ /* 0x000fca00078e33ff */
[----:B------:R-:W-:Y:S01]  /*3abb0*/  IMAD.IADD R17, R17, 0x1, R2 ;  /* 0x0000000111117824 */ /* 0x000fe200078e0202 */
[----:B------:R-:W-:Y:S06]  /*3abc0*/  BRA `(.L_x_13396) ;  /* 0x00000000001c7947 */ /* 0x000fec0003800000 */
.L_x_13388:
[----:B------:R-:W-:Y:S01]  /*3abd0*/  UMOV UR4, URZ ;  /* 0x0000003f00047c82 */ /* 0x000fe20008000000 */
[----:B------:R-:W-:Y:S01]  /*3abe0*/  UMOV UR5, URZ ;  /* 0x0000003f00057c82 */ /* 0x000fe20008000000 */
[----:B------:R-:W-:Y:S01]  /*3abf0*/  ULDC UR6, c[0x0][0xd3c] ;  /* 0x00034f0000067ab9 */ /* 0x000fe20000000800 */
[----:B------:R-:W-:Y:S02]  /*3ac00*/  IMAD.MOV.U32 R16, RZ, RZ, R0 ;  /* 0x000000ffff107224 */ /* 0x000fe400078e0000 */
[----:B------:R-:W-:Y:S02]  /*3ac10*/  IMAD.U32 R17, RZ, RZ, UR4 ;  /* 0x00000004ff117e24 */ /* 0x000fe4000f8e00ff */
[----:B------:R-:W-:Y:S02]  /*3ac20*/  IMAD.U32 R18, RZ, RZ, UR5 ;  /* 0x00000005ff127e24 */ /* 0x000fe4000f8e00ff */
[----:B------:R-:W-:-:S07]  /*3ac30*/  IMAD.U32 R19, RZ, RZ, UR6 ;  /* 0x00000006ff137e24 */ /* 0x000fce000f8e00ff */
.L_x_13396:
        /* <DEDUP_REMOVED lines=10> */
.L_x_13385:
[----:B------:R-:W-:Y:S02]  /*3ace0*/  ULDC UR4, c[0x0][0xd3c] ;  /* 0x00034f0000047ab9 */ /* 0x000fe40000000800 */
[----:B0-----:R-:W-:-:S13]  /*3acf0*/  ISETP.GE.AND P0, PT, R19, UR4, PT ;  /* 0x0000000413007c0c */ /* 0x001fda000bf06270 */
[----:B------:R-:W-:Y:S05]  /*3ad00*/  @!P0 BRA `(.L_x_13397) ;  /* 0xffffff8800788947 */ /* 0x000fea000383ffff */
[----:B------:R-:W-:Y:S05]  /*3ad10*/  BSYNC B8 ;  /* 0x0000000000087941 */ /* 0x000fea0003800000 */
.L_x_13272:
        /* <DEDUP_REMOVED lines=12> */
.L_x_13635:
[----:B------:R-:W-:Y:S05]  /*3ade0*/  BSYNC B0 ;  /* 0x0000000000007941 */ /* 0x000fea0003800000 */
.L_x_13398:
[----:B------:R-:W-:-:S03]  /*3adf0*/  UMOV UR4, 0xffffffff ;  /* 0xffffffff00047882 */ /* 0x000fc60000000000 */
[----:B------:R-:W-:Y:S05]  /*3ae00*/  BRA.DIV UR4, `(.L_x_13400) ;  /* 0x0000006604ec7947 */ /* 0x000fea000b800000 */
[----:B0-----:R-:W0:Y:S02]  /*3ae10*/  S2R R0, SR_TID.X ;  /* 0x0000000000007919 */ /* 0x001e240000002100 */
[----:B0-----:R-:W-:-:S04]  /*3ae20*/  SHF.R.U32.HI R0, RZ, 0x5, R0 ;  /* 0x00000005ff007819 */ /* 0x001fc80000011600 */
[----:B------:R-:W-:-:S05]  /*3ae30*/  LOP3.LUT R0, R0, 0x3, RZ, 0xc0, !PT ;  /* 0x0000000300007812 */ /* 0x000fca00078ec0ff */
[----:B------:R0:W1:Y:S02]  /*3ae40*/  SHFL.IDX PT, R14, R0, RZ, 0x1f ;  /* 0x00001fff000e7589 */ /* 0x00006400000e0000 */
.L_x_13638:
[----:B-1----:R-:W-:-:S13]  /*3ae50*/  ISETP.NE.AND P0, PT, R14, RZ, PT ;  /* 0x000000ff0e00720c */ /* 0x002fda0003f05270 */
[----:B------:R-:W-:Y:S05]  /*3ae60*/  @P0 BRA `(.L_x_13019) ;  /* 0x0000000000880947 */ /* 0x000fea0003800000 */
[----:B------:R-:W-:-:S03]  /*3ae70*/  UMOV UR4, 0xffffffff ;  /* 0xffffffff00047882 */ /* 0x000fc60000000000 */
[----:B------:R-:W-:Y:S05]  /*3ae80*/  BRA.DIV UR4, `(.L_x_13401) ;  /* 0x0000006a04007947 */ /* 0x000fea000b800000 */
[----:B------:R-:W-:-:S13]  /*3ae90*/  ELECT P6, URZ, PT ;  /* 0x00000000003f782f */ /* 0x000fda00038c0000 */
.L_x_13641:
[----:B------:R-:W-:Y:S05]  /*3aea0*/  @!P6 BRA `(.L_x_13019) ;  /* 0x000000000078e947 */ /* 0x000fea0003800000 */
[----:B------:R-:W-:-:S06]  /*3aeb0*/  ULOP3.LUT UR4, UR38, 0x2, URZ, 0xfc, !UPT ;  /* 0x0000000226047892 */ /* 0x000fcc000f8efc3f */
[----:B0-----:R-:W-:-:S05]  /*3aec0*/  IMAD.U32 R0, RZ, RZ, UR4 ;  /* 0x00000004ff007e24 */ /* 0x001fca000f8e00ff */
[----:B------:R-:W-:-:S13]  /*3aed0*/  ISETP.NE.AND P0, PT, R0, 0x3, PT ;  /* 0x000000030000780c */ /* 0x000fda0003f05270 */
[----:B------:R-:W-:Y:S05]  /*3aee0*/  @!P0 BRA `(.L_x_13402) ;  /* 0x0000000000048947 */ /* 0x000fea0003800000 */
[----:B------:R-:W-:Y:S01]  /*3aef0*/  BPT.TRAP 0x1 ;  /* 0x000000040000795c */ /* 0x000fe20000300000 */
.L_x_13402:
[----:B------:R-:W-:Y:S01]  /*3af00*/  IMAD R3, R25, 0x8, R5 ;  /* 0x0000000819037824 */ /* 0x000fe200078e0205 */
[----:B------:R-:W-:Y:S01]  /*3af10*/  SHF.L.U32 R2, R27, 0x1f, RZ ;  /* 0x0000001f1b027819 */ /* 0x000fe200000006ff */
[----:B------:R-:W-:-:S03]  /*3af20*/  VIADD R25, R25, 0x1 ;  /* 0x0000000119197836 */ /* 0x000fc60000000000 */
[----:B------:R-:W0:Y:S02]  /*3af30*/  SYNCS.PHASECHK.TRANS64.TRYWAIT P1, [R3+URZ+0x32440], R2 ;  /* 0x03244002030075a7 */ /* 0x000e24000802017f */
[----:B------:R-:W-:-:S04]  /*3af40*/  ISETP.NE.AND P2, PT, R25, 0x2, PT ;  /* 0x000000021900780c */ /* 0x000fc80003f45270 */
[----:B------:R-:W-:Y:S01]  /*3af50*/  SEL R0, RZ, 0x1, P2 ;  /* 0x00000001ff007807 */ /* 0x000fe20001000000 */
[----:B0-----:R-:W-:Y:S08]  /*3af60*/  @!P1 BRA `(.L_x_13403) ;  /* 0x0000006400e89947 */ /* 0x001ff00003800000 */
.L_x_13642:
[----:B------:R-:W-:Y:S02]  /*3af70*/  SEL R25, R25, RZ, P2 ;  /* 0x000000ff19197207 */ /* 0x000fe40001000000 */
[----:B------:R-:W-:Y:S01]  /*3af80*/  LOP3.LUT R0, R27, R0, RZ, 0x3c, !PT ;  /* 0x000000001b007212 */ /* 0x000fe200078e3cff */
[----:B------:R-:W-:Y:S06]  /*3af90*/  @!P0 BRA `(.L_x_13404) ;  /* 0x0000000000048947 */ /* 0x000fec0003800000 */
[----:B------:R-:W-:Y:S01]  /*3afa0*/  BPT.TRAP 0x1 ;  /* 0x000000040000795c */ /* 0x000fe20000300000 */
.L_x_13404:
[----:B------:R-:W-:Y:S01]  /*3afb0*/  IMAD R25, R25, 0x8, R5 ;  /* 0x0000000819197824 */ /* 0x000fe200078e0205 */
[----:B------:R-:W-:-:S04]  /*3afc0*/  SHF.L.U32 R0, R0, 0x1f, RZ ;  /* 0x0000001f00007819 */ /* 0x000fc800000006ff */
[----:B------:R-:W1:Y:S02]  /*3afd0*/  SYNCS.PHASECHK.TRANS64.TRYWAIT P1, [R25+URZ+0x32440], R0 ;  /* 0x03244000190075a7 */ /* 0x000e64000802017f */
[----:B-1----:R-:W-:Y:S05]  /*3afe0*/  @!P1 BRA `(.L_x_13405) ;  /* 0x0000006400dc9947 */ /* 0x002fea0003800000 */
.L_x_13643:
[----:B------:R-:W-:Y:S05]  /*3aff0*/  @!P0 BRA `(.L_x_13406) ;  /* 0x0000000000048947 */ /* 0x000fea0003800000 */
[----:B------:R-:W-:Y:S01]  /*3b000*/  BPT.TRAP 0x1 ;  /* 0x000000040000795c */ /* 0x000fe20000300000 */
.L_x_13406:
[----:B------:R-:W5:Y:S02]  /*3b010*/  SYNCS.PHASECHK.TRANS64.TRYWAIT P1, [R3+URZ+0x32460], R2 ;  /* 0x03246002030075a7 */ /* 0x000f64000802017f */
[----:B-----5:R-:W-:Y:S05]  /*3b020*/  @!P1 BRA `(.L_x_13407) ;  /* 0x0000006400e09947 */ /* 0x020fea0003800000 */
.L_x_13644:
[----:B------:R-:W-:Y:S05]  /*3b030*/  @!P0 BRA `(.L_x_13408) ;  /* 0x0000000000048947 */ /* 0x000fea0003800000 */
[----:B------:R-:W-:Y:S01]  /*3b040*/  BPT.TRAP 0x1 ;  /* 0x000000040000795c */ /* 0x000fe20000300000 */
.L_x_13408:
[----:B------:R0:W0:Y:S02]  /*3b050*/  SYNCS.PHASECHK.TRANS64.TRYWAIT P0, [R25+URZ+0x32460], R0 ;  /* 0x03246000190075a7 */ /* 0x000024000800017f */
[----:B0-----:R-:W-:Y:S05]  /*3b060*/  @!P0 NANOSLEEP.SYNCS 0x989680 ;  /* 0x009896800000895d */ /* 0x001fea0003900000 */
[----:B------:R-:W0:Y:S02]  /*3b070*/  @!P0 SYNCS.PHASECHK.TRANS64 P0, [R25+URZ+0x32460], R0 ;  /* 0x03246000190085a7 */ /* 0x000e24000800007f */
[----:B0-----:R-:W-:Y:S05]  /*3b080*/  @!P0 BRA `(.L_x_13408) ;  /* 0xfffffffc00f08947 */ /* 0x001fea000383ffff */
.L_x_13019:
[----:B------:R-:W-:Y:S05]  /*3b090*/  BSYNC B9 ;  /* 0x0000000000097941 */ /* 0x000fea0003800000 */
.L_x_13016:
[----:B------:R-:W-:Y:S05]  /*3b0a0*/  EXIT ;  /* 0x000000000000794d */ /* 0x000fea0003800000 */
.L_x_13047:
[----:B0-----:R0:W1:Y:S02]  /*3b0b0*/  SYNCS.PHASECHK.TRANS64.TRYWAIT P5, [R69+URZ+0x32490], R82 ;  /* 0x03249052450075a7 */ /* 0x00106400080a017f */
[----:B-1----:R-:W-:Y:S05]  /*3b0c0*/  @!P5 NANOSLEEP.SYNCS 0x989680 ;  /* 0x009896800000d95d */ /* 0x002fea0003900000 */
[----:B------:R-:W1:Y:S02]  /*3b0d0*/  @!P5 SYNCS.PHASECHK.TRANS64 P5, [R69+URZ+0x32490], R82 ;  /* 0x032490524500d5a7 */ /* 0x000e6400080a007f */
[----:B-1----:R-:W-:Y:S05]  /*3b0e0*/  @!P5 BRA `(.L_x_13047) ;  /* 0xfffffffc00f0d947 */ /* 0x002fea000383ffff */
[----:B------:R-:W-:Y:S05]  /*3b0f0*/  BRA `(.L_x_13409) ;  /* 0xfffffc8800107947 */ /* 0x000fea000383ffff */
.L_x_13048:
        /* <DEDUP_REMOVED lines=8> */
.L_x_13411:
[----:B------:R-:W-:Y:S05]  /*3b180*/  BSYNC B1 ;  /* 0x0000000000017941 */ /* 0x000fea0003800000 */
.L_x_13410:
        /* <DEDUP_REMOVED lines=8> */
.L_x_13412:
[----:B------:R-:W-:Y:S05]  /*3b210*/  BRA `(.L_x_13413) ;  /* 0xfffffc8400dc7947 */ /* 0x000fea000383ffff */
.L_x_13057:
        /* <DEDUP_REMOVED lines=8> */
.L_x_13415:
[----:B------:R-:W-:Y:S05]  /*3b2a0*/  BSYNC B1 ;  /* 0x0000000000017941 */ /* 0x000fea0003800000 */
.L_x_13414:
        /* <DEDUP_REMOVED lines=8> */
.L_x_13416:
[----:B------:R-:W-:Y:S05]  /*3b330*/  BRA `(.L_x_13417) ;  /* 0xfffffc8c00787947 */ /* 0x000fea000383ffff */
.L_x_13069:
[----:B0-----:R0:W1:Y:S02]  /*3b340*/  SYNCS.PHASECHK.TRANS64.TRYWAIT P5, [R69+URZ+0x32490], R82 ;  /* 0x03249052450075a7 */ /* 0x00106400080a017f */
[----:B-1----:R-:W-:Y:S05]  /*3b350*/  @!P5 NANOSLEEP.SYNCS 0x989680 ;  /* 0x009896800000d95d */ /* 0x002fea0003900000 */
[----:B------:R-:W1:Y:S02]  /*3b360*/  @!P5 SYNCS.PHASECHK.TRANS64 P5, [R69+URZ+0x32490], R82 ;  /* 0x032490524500d5a7 */ /* 0x000e6400080a007f */
[----:B-1----:R-:W-:Y:S05]  /*3b370*/  @!P5 BRA `(.L_x_13069) ;  /* 0xfffffffc00f0d947 */ /* 0x002fea000383ffff */
[----:B------:R-:W-:Y:S05]  /*3b380*/  BRA `(.L_x_13418) ;  /* 0xfffffc9800c07947 */ /* 0x000fea000383ffff */
.L_x_13070:
        /* <DEDUP_REMOVED lines=8> */
.L_x_13420:
[----:B------:R-:W-:Y:S05]  /*3b410*/  BSYNC B1 ;  /* 0x0000000000017941 */ /* 0x000fea0003800000 */
.L_x_13419:
        /* <DEDUP_REMOVED lines=8> */
.L_x_13421:
[----:B------:R-:W-:Y:S01]  /*3b4a0*/  IMAD.MOV.U32 R72, RZ, RZ, R14 ;  /* 0x000000ffff487224 */ /* 0x000fe200078e000e */
[----:B------:R-:W-:Y:S06]  /*3b4b0*/  BRA `(.L_x_13422) ;  /* 0xfffffc9800887947 */ /* 0x000fec000383ffff */
.L_x_13075:
        /* <DEDUP_REMOVED lines=8> */
.L_x_13424:
[----:B------:R-:W-:Y:S05]  /*3b540*/  BSYNC B1 ;  /* 0x0000000000017941 */ /* 0x000fea0003800000 */
.L_x_13423:
        /* <DEDUP_REMOVED lines=8> */
.L_x_13425:
[----:B------:R-:W-:Y:S05]  /*3b5d0*/  BRA `(.L_x_13426) ;  /* 0xfffffca0003c7947 */ /* 0x000fea000383ffff */
.L_x_13080:
[----:B0-----:R0:W1:Y:S02]  /*3b5e0*/  SYNCS.PHASECHK.TRANS64.TRYWAIT P0, [R69+URZ+0x32490], R82 ;  /* 0x03249052450075a7 */ /* 0x001064000800017f */
[----:B-1----:R-:W-:Y:S05]  /*3b5f0*/  @!P0 NANOSLEEP.SYNCS 0x989680 ;  /* 0x009896800000895d */ /* 0x002fea0003900000 */
[----:B------:R-:W1:Y:S02]  /*3b600*/  @!P0 SYNCS.PHASECHK.TRANS64 P0, [R69+URZ+0x32490], R82 ;  /* 0x03249052450085a7 */ /* 0x000e64000800007f */
[----:B-1----:R-:W-:Y:S05]  /*3b610*/  @!P0 BRA `(.L_x_13080) ;  /* 0xfffffffc00f08947 */ /* 0x002fea000383ffff */
[----:B------:R-:W-:Y:S05]  /*3b620*/  BRA `(.L_x_13427) ;  /* 0xfffffca8003c7947 */ /* 0x000fea000383ffff */
.L_x_13081:
        /* <DEDUP_REMOVED lines=8> */
.L_x_13429:
[----:B------:R-:W-:Y:S05]  /*3b6b0*/  BSYNC B1 ;  /* 0x0000000000017941 */ /* 0x000fea0003800000 */
.L_x_13428:
        /* <DEDUP_REMOVED lines=8> */
.L_x_13430:
[----:B------:R-:W-:Y:S05]  /*3b740*/  BRA `(.L_x_13431) ;  /* 0xfffffca8005c7947 */ /* 0x000fea000383ffff */
.L_x_13084:
        /* <DEDUP_REMOVED lines=8> */
.L_x_13433:
[----:B------:R-:W-:Y:S05]  /*3b7d0*/  BSYNC B1 ;  /* 0x0000000000017941 */ /* 0x000fea0003800000 */
.L_x_13432:
        /* <DEDUP_REMOVED lines=8> */
.L_x_13434:
[----:B------:R-:W-:Y:S05]  /*3b860*/  BRA `(.L_x_13435) ;  /* 0xfffffca8005c7947 */ /* 0x000fea000383ffff */
.L_x_13088:
[----:B------:R0:W0:Y:S02]  /*3b870*/  SYNCS.PHASECHK.TRANS64.TRYWAIT P3, [R69+URZ+0x324b0], R82 ;  /* 0x0324b052450075a7 */ /* 0x000024000806017f */
[----:B0-----:R-:W-:Y:S05]  /*3b880*/  @!P3 NANOSLEEP.SYNCS 0x989680 ;  /* 0x009896800000b95d */ /* 0x001fea0003900000 */
[----:B------:R-:W0:Y:S02]  /*3b890*/  @!P3 SYNCS.PHASECHK.TRANS64 P3, [R69+URZ+0x324b0], R82 ;  /* 0x0324b0524500b5a7 */ /* 0x000e24000806007f */
[----:B0-----:R-:W-:Y:S05]  /*3b8a0*/  @!P3 BRA `(.L_x_13088) ;  /* 0xfffffffc00f0b947 */ /* 0x001fea000383ffff */
[----:B------:R-:W-:Y:S05]  /*3b8b0*/  BRA `(.L_x_13436) ;  /* 0xfffffca800d07947 */ /* 0x000fea000383ffff */
.L_x_13106:
[----:B------:R0:W5:Y:S01]  /*3b8c0*/  LDL R13, [R1+0x51c] ;  /* 0x00051c00010d7983 */ /* 0x0001620000100800 */
[----:B------:R-:W-:Y:S01]  /*3b8d0*/  BSSY B0, `(.L_x_13437) ;  /* 0x0000007000007945 */ /* 0x000fe20003800000 */
[----:B------:R-:W-:Y:S02]  /*3b8e0*/  IMAD.MOV.U32 R12, RZ, RZ, RZ ;  /* 0x000000ffff0c7224 */ /* 0x000fe400078e00ff */
[----:B------:R-:W-:Y:S02]  /*3b8f0*/  IMAD.MOV.U32 R11, RZ, RZ, 0x1f ;  /* 0x0000001fff0b7424 */ /* 0x000fe400078e00ff */
[----:B----4-:R-:W-:-:S07]  /*3b900*/  IMAD.MOV.U32 R15, RZ, RZ, -0x1 ;  /* 0xffffffffff0f7424 */ /* 0x010fce00078e00ff */
[----:B0-2--5:R-:W-:Y:S05]  /*3b910*/  WARPSYNC.COLLECTIVE R15, `(.L_x_13438) ;  /* 0x000000000f087348 */ /* 0x025fea0003c00000 */
[----:B-----5:R1:W3:Y:S02]  /*3b920*/  SHFL.IDX P6, R14, R13, R12, R11 ;  /* 0x0000000c0d0e7389 */ /* 0x0202e400000c000b */
[----:B0123--:R-:W-:Y:S01]  /*3b930*/  ENDCOLLECTIVE ;  /* 0x000000000000791b */ /* 0x00ffe20003800000 */
.L_x_13438:
[----:B------:R-:W-:Y:S05]  /*3b940*/  BSYNC B0 ;  /* 0x0000000000007941 */ /* 0x000fea0003800000 */
.L_x_13437:
[----:B------:R-:W-:Y:S05]  /*3b950*/  BRA `(.L_x_13439) ;  /* 0xfffffcbc00e07947 */ /* 0x000fea000383ffff */
.L_x_13118:
        /* <DEDUP_REMOVED lines=8> */
.L_x_13441:
[----:B------:R-:W-:Y:S05]  /*3b9e0*/  BSYNC B1 ;  /* 0x0000000000017941 */ /* 0x000fea0003800000 */
.L_x_13440:
        /* <DEDUP_REMOVED lines=8> */
.L_x_13442:
[----:B------:R-:W-:Y:S02]  /*3ba70*/  IMAD.MOV.U32 R13, RZ, RZ, R59 ;  /* 0x000000ffff0d7224 */ /* 0x000fe400078e003b */
[----:B------:R-:W-:-:S07]  /*3ba80*/  IMAD.MOV.U32 R6, RZ, RZ, R14 ;  /* 0x000000ffff067224 */ /* 0x000fce00078e000e */
[----:B------:R-:W-:Y:S05]  /*3ba90*/  WARPSYNC.COLLECTIVE R15, `(.L_x_13443) ;  /* 0x000000000f087348 */ /* 0x000fea0003c00000 */
[----:B------:R0:W1:Y:S02]  /*3baa0*/  SHFL.IDX P6, R14, R13, R12, R11 ;  /* 0x0000000c0d0e7389 */ /* 0x00006400000c000b */
[----:B01----:R-:W-:Y:S01]  /*3bab0*/  ENDCOLLECTIVE ;  /* 0x000000000000791b */ /* 0x003fe20003800000 */
.L_x_13443:
[----:B------:R-:W-:Y:S02]  /*3bac0*/  IMAD.MOV.U32 R13, RZ, RZ, R58 ;  /* 0x000000ffff0d7224 */ /* 0x000fe400078e003a */
[----:B------:R-:W-:-:S07]  /*3bad0*/  IMAD.MOV.U32 R7, RZ, RZ, R14 ;  /* 0x000000ffff077224 */ /* 0x000fce00078e000e */
[----:B------:R-:W-:Y:S05]  /*3bae0*/  WARPSYNC.COLLECTIVE R15, `(.L_x_13444) ;  /* 0x000000000f087348 */ /* 0x000fea0003c00000 */
[----:B------:R0:W1:Y:S02]  /*3baf0*/  SHFL.IDX P6, R14, R13, R12, R11 ;  /* 0x0000000c0d0e7389 */ /* 0x00006400000c000b */
[----:B01----:R-:W-:Y:S01]  /*3bb00*/  ENDCOLLECTIVE ;  /* 0x000000000000791b */ /* 0x003fe20003800000 */
.L_x_13444:
[----:B------:R-:W-:Y:S01]  /*3bb10*/  IMAD.MOV.U32 R8, RZ, RZ, R14 ;  /* 0x000000ffff087224 */ /* 0x000fe200078e000e */
[----:B------:R-:W-:Y:S06]  /*3bb20*/  BRA `(.L_x_13445) ;  /* 0xfffffcc800c87947 */ /* 0x000fec000383ffff */
.L_x_13121:
[----:B------:R-:W-:Y:S01]  /*3bb30*/  BSSY B1, `(.L_x_13446) ;  /* 0x0000008000017945 */ /* 0x000fe20003800000 */
[----:B------:R-:W-:Y:S02]  /*3bb40*/  IMAD.MOV.U32 R13, RZ, RZ, R44 ;  /* 0x000000ffff0d7224 */ /* 0x000fe400078e002c */
[----:B------:R-:W-:Y:S02]  /*3bb50*/  IMAD.MOV.U32 R12, RZ, RZ, 0x1 ;  /* 0x00000001ff0c7424 */ /* 0x000fe400078e00ff */
[----:B------:R-:W-:Y:S02]  /*3bb60*/  IMAD.MOV.U32 R11, RZ, RZ, 0x1c1f ;  /* 0x00001c1fff0b7424 */ /* 0x000fe400078e00ff */
[----:B------:R-:W-:-:S07]  /*3bb70*/  IMAD.MOV.U32 R15, RZ, RZ, -0x1 ;  /* 0xffffffffff0f7424 */ /* 0x000fce00078e00ff */
[----:B0--34-:R-:W-:Y:S05]  /*3bb80*/  WARPSYNC.COLLECTIVE R15, `(.L_x_13447) ;  /* 0x000000000f087348 */ /* 0x019fea0003c00000 */
[----:B------:R1:W2:Y:S02]  /*3bb90*/  SHFL.IDX P6, R14, R13, R12, R11 ;  /* 0x0000000c0d0e7389 */ /* 0x0002a400000c000b */
[----:B01234-:R-:W-:Y:S01]  /*3bba0*/  ENDCOLLECTIVE ;  /* 0x000000000000791b */ /* 0x01ffe20003800000 */
.L_x_13447:
[----:B------:R-:W-:Y:S05]  /*3bbb0*/  BSYNC B1 ;  /* 0x0000000000017941 */ /* 0x000fea0003800000 */
.L_x_13446:
        /* <DEDUP_REMOVED lines=8> */
.L_x_13448:
[----:B------:R-:W-:Y:S02]  /*3bc40*/  IMAD.MOV.U32 R13, RZ, RZ, R59 ;  /* 0x000000ffff0d7224 */ /* 0x000fe400078e003b */
[----:B------:R-:W-:-:S07]  /*3bc50*/  IMAD.MOV.U32 R6, RZ, RZ, R14 ;  /* 0x000000ffff067224 */ /* 0x000fce00078e000e */
[----:B------:R-:W-:Y:S05]  /*3bc60*/  WARPSYNC.COLLECTIVE R15, `(.L_x_13449) ;  /* 0x000000000f087348 */ /* 0x000fea0003c00000 */
[----:B------:R0:W1:Y:S02]  /*3bc70*/  SHFL.IDX P6, R14, R13, R12, R11 ;  /* 0x0000000c0d0e7389 */ /* 0x00006400000c000b */
[----:B01----:R-:W-:Y:S01]  /*3bc80*/  ENDCOLLECTIVE ;  /* 0x000000000000791b */ /* 0x003fe20003800000 */
.L_x_13449:
[----:B------:R-:W-:Y:S02]  /*3bc90*/  IMAD.MOV.U32 R13, RZ, RZ, R58 ;  /* 0x000000ffff0d7224 */ /* 0x000fe400078e003a */
[----:B------:R-:W-:-:S07]  /*3bca0*/  IMAD.MOV.U32 R7, RZ, RZ, R14 ;  /* 0x000000ffff077224 */ /* 0x000fce00078e000e */
[----:B------:R-:W-:Y:S05]  /*3bcb0*/  WARPSYNC.COLLECTIVE R15, `(.L_x_13450) ;  /* 0x000000000f087348 */ /* 0x000fea0003c00000 */
[----:B------:R0:W1:Y:S02]  /*3bcc0*/  SHFL.IDX P6, R14, R13, R12, R11 ;  /* 0x0000000c0d0e7389 */ /* 0x00006400000c000b */
[----:B01----:R-:W-:Y:S01]  /*3bcd0*/  ENDCOLLECTIVE ;  /* 0x000000000000791b */ /* 0x003fe20003800000 */
.L_x_13450:
[----:B------:R-:W-:Y:S05]  /*3bce0*/  BRA `(.L_x_13451) ;  /* 0xfffffccc00307947 */ /* 0x000fea000383ffff */
.L_x_13125:
[----:B-1----:R1:W4:Y:S02]  /*3bcf0*/  SYNCS.PHASECHK.TRANS64.TRYWAIT P0, [R2+URZ+0x32400], R59 ;  /* 0x0324003b020075a7 */ /* 0x002324000800017f */
[----:B----4-:R-:W-:Y:S05]  /*3bd00*/  @!P0 NANOSLEEP.SYNCS 0x989680 ;  /* 0x009896800000895d */ /* 0x010fea0003900000 */
[----:B------:R-:W4:Y:S02]  /*3bd10*/  @!P0 SYNCS.PHASECHK.TRANS64 P0, [R2+URZ+0x32400], R59 ;  /* 0x0324003b020085a7 */ /* 0x000f24000800007f */
[----:B----4-:R-:W-:Y:S05]  /*3bd20*/  @!P0 BRA `(.L_x_13125) ;  /* 0xfffffffc00f08947 */ /* 0x010fea000383ffff */
[----:B------:R-:W-:Y:S05]  /*3bd30*/  BRA `(.L_x_13452) ;  /* 0xfffffccc00bc7947 */ /* 0x000fea000383ffff */
.L_x_13133:
        /* <DEDUP_REMOVED lines=9> */
.L_x_13454:
[----:B------:R-:W-:Y:S05]  /*3bdd0*/  BSYNC B1 ;  /* 0x0000000000017941 */ /* 0x000fea0003800000 */
.L_x_13453:
        /* <DEDUP_REMOVED lines=10> */
.L_x_13455:
        /* <DEDUP_REMOVED lines=8> */
.L_x_13456:
[----:B------:R-:W-:-:S05]  /*3bf00*/  @!P1 IADD3 R8, P2, R5, R7, RZ ;  /* 0x0000000705089210 */ /* 0x000fca0007f5e0ff */
[----:B------:R-:W-:Y:S02]  /*3bf10*/  @!P1 IMAD.X R9, R4, 0x1, R21, P2 ;  /* 0x0000000104099824 */ /* 0x000fe400010e0615 */
[----:B------:R-:W-:Y:S02]  /*3bf20*/  IMAD.MOV.U32 R13, RZ, RZ, R60 ;  /* 0x000000ffff0d7224 */ /* 0x000fe400078e003c */
[----:B------:R-:W-:-:S07]  /*3bf30*/  IMAD.MOV.U32 R6, RZ, RZ, R14 ;  /* 0x000000ffff067224 */ /* 0x000fce00078e000e */
[----:B------:R-:W-:Y:S05]  /*3bf40*/  WARPSYNC.COLLECTIVE R15, `(.L_x_13457) ;  /* 0x000000000f087348 */ /* 0x000fea0003c00000 */
[----:B------:R0:W1:Y:S02]  /*3bf50*/  SHFL.IDX P6, R14, R13, R12, R11 ;  /* 0x0000000c0d0e7389 */ /* 0x00006400000c000b */
[----:B01----:R-:W-:Y:S01]  /*3bf60*/  ENDCOLLECTIVE ;  /* 0x000000000000791b */ /* 0x003fe20003800000 */
.L_x_13457:
        /* <DEDUP_REMOVED lines=11> */
[----:B------:R-:W-:-:S02]  /*3c020*/  @!P1 IMAD.MOV.U32 R20, RZ, RZ, R10 ;  /* 0x000000ffff149224 */ /* 0x000fc400078e000a */
[----:B------:R-:W-:Y:S02]  /*3c030*/  IMAD.MOV.U32 R11, RZ, RZ, R21 ;  /* 0x000000ffff0b7224 */ /* 0x000fe400078e0015 */
[----:B------:R-:W-:Y:S02]  /*3c040*/  @!P1 IMAD.MOV.U32 R53, RZ, RZ, R9 ;  /* 0x000000ffff359224 */ /* 0x000fe400078e0009 */
[----:B------:R-:W-:Y:S01]  /*3c050*/  IMAD.MOV.U32 R10, RZ, RZ, R20 ;  /* 0x000000ffff0a7224 */ /* 0x000fe200078e0014 */
[----:B------:R-:W-:Y:S01]  /*3c060*/  PRMT R65, R65, 0x5410, R11 ;  /* 0x0000541041417816 */ /* 0x000fe2000000000b */
[----:B------:R-:W-:Y:S02]  /*3c070*/  IMAD.MOV.U32 R11, RZ, RZ, 0x1c1f ;  /* 0x00001c1fff0b7424 */ /* 0x000fe400078e00ff */
[----:B------:R-:W-:Y:S01]  /*3c080*/  @!P1 IMAD.MOV.U32 R52, RZ, RZ, R8 ;  /* 0x000000ffff349224 */ /* 0x000fe200078e0008 */
[----:B------:R-:W-:Y:S01]  /*3c090*/  PRMT R28, R28, 0x5410, R10 ;  /* 0x000054101c1c7816 */ /* 0x000fe2000000000a */
[----:B------:R-:W-:-:S07]  /*3c0a0*/  IMAD.MOV.U32 R9, RZ, RZ, R53 ;  /* 0x000000ffff097224 */ /* 0x000fce00078e0035 */
[----:B-----5:R-:W-:Y:S05]  /*3c0b0*/  WARPSYNC.COLLECTIVE R15, `(.L_x_13458) ;  /* 0x000000000f087348 */ /* 0x020fea0003c00000 */
[----:B------:R0:W1:Y:S02]  /*3c0c0*/  SHFL.IDX P6, R14, R13, R12, R11 ;  /* 0x0000000c0d0e7389 */ /* 0x00006400000c000b */
[----:B01---5:R-:W-:Y:S01]  /*3c0d0*/  ENDCOLLECTIVE ;  /* 0x000000000000791b */ /* 0x023fe20003800000 */
.L_x_13458:
[----:B------:R-:W-:Y:S02]  /*3c0e0*/  IMAD.MOV.U32 R8, RZ, RZ, R52 ;  /* 0x000000ffff087224 */ /* 0x000fe400078e0034 */
[----:B------:R-:W-:-:S03]  /*3c0f0*/  @!P1 IMAD.MOV.U32 R58, RZ, RZ, R4 ;  /* 0x000000ffff3a9224 */ /* 0x000fc600078e0004 */
[----:B------:R-:W-:Y:S01]  /*3c100*/  PRMT R28, R8, 0x7610, R28 ;  /* 0x00007610081c7816 */ /* 0x000fe2000000001c */
[----:B------:R-:W-:Y:S02]  /*3c110*/  @!P1 IMAD.MOV.U32 R59, RZ, RZ, R5 ;  /* 0x000000ffff3b9224 */ /* 0x000fe400078e0005 */
[----:B------:R-:W-:Y:S02]  /*3c120*/  @!P1 IMAD.MOV.U32 R56, RZ, RZ, R6 ;  /* 0x000000ffff389224 */ /* 0x000fe400078e0006 */
[----:B------:R-:W-:Y:S02]  /*3c130*/  @!P1 IMAD.MOV.U32 R57, RZ, RZ, R7 ;  /* 0x000000ffff399224 */ /* 0x000fe400078e0007 */
[--C-:B------:R-:W-:Y:S01]  /*3c140*/  IMAD.MOV.U32 R13, RZ, RZ, R44.reuse ;  /* 0x000000ffff0d7224 */ /* 0x100fe200078e002c */
[----:B------:R-:W-:Y:S01]  /*3c150*/  PRMT R44, R9, 0x7610, R44 ;  /* 0x00007610092c7816 */ /* 0x000fe2000000002c */
[----:B------:R-:W-:Y:S02]  /*3c160*/  IMAD.MOV.U32 R6, RZ, RZ, R58 ;  /* 0x000000ffff067224 */ /* 0x000fe400078e003a */
[----:B------:R-:W-:-:S02]  /*3c170*/  IMAD.MOV.U32 R7, RZ, RZ, R59 ;  /* 0x000000ffff077224 */ /* 0x000fc400078e003b */
        /* <DEDUP_REMOVED lines=8> */
.L_x_13459:
[----:B------:R-:W-:Y:S01]  /*3c200*/  PRMT R70, R5, 0x7610, R70 ;  /* 0x0000761005467816 */ /* 0x000fe20000000046 */
[----:B------:R-:W-:Y:S02]  /*3c210*/  IMAD.MOV.U32 R13, RZ, RZ, R26 ;  /* 0x000000ffff0d7224 */ /* 0x000fe400078e001a */
[----:B------:R-:W-:-:S07]  /*3c220*/  IMAD.MOV.U32 R25, RZ, RZ, R14 ;  /* 0x000000ffff197224 */ /* 0x000fce00078e000e */
[----:B------:R-:W-:Y:S05]  /*3c230*/  WARPSYNC.COLLECTIVE R15, `(.L_x_13460) ;  /* 0x000000000f087348 */ /* 0x000fea0003c00000 */
[----:B------:R0:W1:Y:S02]  /*3c240*/  SHFL.IDX P6, R14, R13, R12, R11 ;  /* 0x0000000c0d0e7389 */ /* 0x00006400000c000b */
[----:B01----:R-:W-:Y:S01]  /*3c250*/  ENDCOLLECTIVE ;  /* 0x000000000000791b */ /* 0x003fe20003800000 */
.L_x_13460:
[----:B------:R-:W-:Y:S01]  /*3c260*/  IMAD.MOV.U32 R13, RZ, RZ, R60 ;  /* 0x000000ffff0d7224 */ /* 0x000fe200078e003c */
[----:B------:R-:W-:Y:S02]  /*3c270*/  PRMT R60, R60, 0x5410, R6 ;  /* 0x000054103c3c7816 */ /* 0x000fe40000000006 */
[----:B------:R-:W-:Y:S01]  /*3c280*/  CS2R R6, SRZ ;  /* 0x0000000000067805 */ /* 0x000fe2000001ff00 */
[----:B------:R-:W-:-:S07]  /*3c290*/  IMAD.MOV.U32 R26, RZ, RZ, R14 ;  /* 0x000000ffff1a7224 */ /* 0x000fce00078e000e */
[----:B------:R-:W-:Y:S05]  /*3c2a0*/  WARPSYNC.COLLECTIVE R15, `(.L_x_13461) ;  /* 0x000000000f087348 */ /* 0x000fea0003c00000 */
[----:B------:R0:W1:Y:S02]  /*3c2b0*/  SHFL.IDX P6, R14, R13, R12, R11 ;  /* 0x0000000c0d0e7389 */ /* 0x00006400000c000b */
[----:B01----:R-:W-:Y:S01]  /*3c2c0*/  ENDCOLLECTIVE ;  /* 0x000000000000791b */ /* 0x003fe20003800000 */
.L_x_13461:
[----:B------:R-:W-:Y:S05]  /*3c2d0*/  BRA `(.L_x_13462) ;  /* 0xfffffcdc00407947 */ /* 0x000fea000383ffff */
.L_x_13137:
[----:B0-----:R0:W1:Y:S02]  /*3c2e0*/  SYNCS.PHASECHK.TRANS64.TRYWAIT P1, [R2+URZ+0x32400], R13 ;  /* 0x0324000d020075a7 */ /* 0x001064000802017f */
[----:B-1----:R-:W-:Y:S05]  /*3c2f0*/  @!P1 NANOSLEEP.SYNCS 0x989680 ;  /* 0x009896800000995d */ /* 0x002fea0003900000 */
[----:B------:R-:W1:Y:S02]  /*3c300*/  @!P1 SYNCS.PHASECHK.TRANS64 P1, [R2+URZ+0x32400], R13 ;  /* 0x0324000d020095a7 */ /* 0x000e64000802007f */
[----:B-1----:R-:W-:Y:S05]  /*3c310*/  @!P1 BRA `(.L_x_13137) ;  /* 0xfffffffc00f09947 */ /* 0x002fea000383ffff */
[----:B------:R-:W-:Y:S05]  /*3c320*/  BRA `(.L_x_13463) ;  /* 0xfffffcdc009c7947 */ /* 0x000fea000383ffff */
.L_x_13151:
[----:B0-----:R0:W1:Y:S02]  /*3c330*/  SYNCS.PHASECHK.TRANS64.TRYWAIT P0, [R2+URZ], R7 ;  /* 0x00000007020075a7 */ /* 0x001064000800017f */
[----:B-1----:R-:W-:Y:S05]  /*3c340*/  @!P0 NANOSLEEP.SYNCS 0x989680 ;  /* 0x009896800000895d */ /* 0x002fea0003900000 */
[----:B------:R-:W1:Y:S02]  /*3c350*/  @!P0 SYNCS.PHASECHK.TRANS64 P0, [R2+URZ], R7 ;  /* 0x00000007020085a7 */ /* 0x000e64000800007f */
[----:B-1----:R-:W-:Y:S05]  /*3c360*/  @!P0 BRA `(.L_x_13151) ;  /* 0xfffffffc00f08947 */ /* 0x002fea000383ffff */
[----:B------:R-:W-:Y:S05]  /*3c370*/  BRA `(.L_x_13150) ;  /* 0xfffffcf400ac7947 */ /* 0x000fea000383ffff */
.L_x_13158:
[----:B0-----:R0:W1:Y:S02]  /*3c380*/  SYNCS.PHASECHK.TRANS64.TRYWAIT P0, [R6+URZ], R7 ;  /* 0x00000007060075a7 */ /* 0x001064000800017f */
[----:B-1----:R-:W-:Y:S05]  /*3c390*/  @!P0 NANOSLEEP.SYNCS 0x989680 ;  /* 0x009896800000895d */ /* 0x002fea0003900000 */
[----:B------:R-:W1:Y:S02]  /*3c3a0*/  @!P0 SYNCS.PHASECHK.TRANS64 P0, [R6+URZ], R7 ;  /* 0x00000007060085a7 */ /* 0x000e64000800007f */
[----:B-1----:R-:W-:Y:S05]  /*3c3b0*/  @!P0 BRA `(.L_x_13158) ;  /* 0xfffffffc00f08947 */ /* 0x002fea000383ffff */
[----:B------:R-:W-:Y:S05]  /*3c3c0*/  BRA `(.L_x_13157) ;  /* 0xfffffcf800d07947 */ /* 0x000fea000383ffff */
.L_x_13185:
[----:B-1----:R1:W2:Y:S02]  /*3c3d0*/  SYNCS.PHASECHK.TRANS64.TRYWAIT P0, [R10+URZ], R11 ;  /* 0x0000000b0a0075a7 */ /* 0x0022a4000800017f */
[----:B--2---:R-:W-:Y:S05]  /*3c3e0*/  @!P0 NANOSLEEP.SYNCS 0x989680 ;  /* 0x009896800000895d */ /* 0x004fea0003900000 */
[----:B------:R-:W2:Y:S02]  /*3c3f0*/  @!P0 SYNCS.PHASECHK.TRANS64 P0, [R10+URZ], R11 ;  /* 0x0000000b0a0085a7 */ /* 0x000ea4000800007f */
[----:B--2---:R-:W-:Y:S05]  /*3c400*/  @!P0 BRA `(.L_x_13185) ;  /* 0xfffffffc00f08947 */ /* 0x004fea000383ffff */
[----:B------:R-:W-:Y:S05]  /*3c410*/  BRA `(.L_x_13184) ;  /* 0xfffffda800c87947 */ /* 0x000fea000383ffff */
.L_x_13192:
[----:B0-----:R0:W1:Y:S02]  /*3c420*/  SYNCS.PHASECHK.TRANS64.TRYWAIT P0, [R8+URZ], R9 ;  /* 0x00000009080075a7 */ /* 0x001064000800017f */
[----:B-1----:R-:W-:Y:S05]  /*3c430*/  @!P0 NANOSLEEP.SYNCS 0x989680 ;  /* 0x009896800000895d */ /* 0x002fea0003900000 */
[----:B------:R-:W1:Y:S02]  /*3c440*/  @!P0 SYNCS.PHASECHK.TRANS64 P0, [R8+URZ], R9 ;  /* 0x00000009080085a7 */ /* 0x000e64000800007f */
[----:B-1----:R-:W-:Y:S05]  /*3c450*/  @!P0 BRA `(.L_x_13192) ;  /* 0xfffffffc00f08947 */ /* 0x002fea000383ffff */
[----:B------:R-:W-:Y:S05]  /*3c460*/  BRA `(.L_x_13191) ;  /* 0xfffffdb000007947 */ /* 0x000fea000383ffff */
.L_x_13205:
[----:B-1----:R1:W2:Y:S02]  /*3c470*/  SYNCS.PHASECHK.TRANS64.TRYWAIT P0, [R8+URZ], R9 ;  /* 0x00000009080075a7 */ /* 0x0022a4000800017f */
[----:B--2---:R-:W-:Y:S05]  /*3c480*/  @!P0 NANOSLEEP.SYNCS 0x989680 ;  /* 0x009896800000895d */ /* 0x004fea0003900000 */
[----:B------:R-:W2:Y:S02]  /*3c490*/  @!P0 SYNCS.PHASECHK.TRANS64 P0, [R8+URZ], R9 ;  /* 0x00000009080085a7 */ /* 0x000ea4000800007f */
[----:B--2---:R-:W-:Y:S05]  /*3c4a0*/  @!P0 BRA `(.L_x_13205) ;  /* 0xfffffffc00f08947 */ /* 0x004fea000383ffff */
[----:B------:R-:W-:Y:S05]  /*3c4b0*/  BRA `(.L_x_13204) ;  /* 0xfffffe4800b47947 */ /* 0x000fea000383ffff */
.L_x_13212:
[----:B-1----:R1:W2:Y:S02]  /*3c4c0*/  SYNCS.PHASECHK.TRANS64.TRYWAIT P0, [R8+URZ], R9 ;  /* 0x00000009080075a7 */ /* 0x0022a4000800017f */
[----:B--2---:R-:W-:Y:S05]  /*3c4d0*/  @!P0 NANOSLEEP.SYNCS 0x989680 ;  /* 0x009896800000895d */ /* 0x004fea0003900000 */
[----:B------:R-:W2:Y:S02]  /*3c4e0*/  @!P0 SYNCS.PHASECHK.TRANS64 P0, [R8+URZ], R9 ;  /* 0x00000009080085a7 */ /* 0x000ea4000800007f */
[----:B--2---:R-:W-:Y:S05]  /*3c4f0*/  @!P0 BRA `(.L_x_13212) ;  /* 0xfffffffc00f08947 */ /* 0x004fea000383ffff */
[----:B------:R-:W-:Y:S05]  /*3c500*/  BRA `(.L_x_13211) ;  /* 0xfffffe4c00ec7947 */ /* 0x000fea000383ffff */
.L_x_13232:
[----:B------:R-:W-:Y:S02]  /*3c510*/  IMAD.MOV.U32 R13, RZ, RZ, R19 ;  /* 0x000000ffff0d7224 */ /* 0x000fe400078e0013 */
[----:B------:R-:W-:Y:S02]  /*3c520*/  IMAD.MOV.U32 R12, RZ, RZ, RZ ;  /* 0x000000ffff0c7224 */ /* 0x000fe400078e00ff */
[----:B------:R-:W-:Y:S02]  /*3c530*/  IMAD.MOV.U32 R11, RZ, RZ, 0x181f ;  /* 0x0000181fff0b7424 */ /* 0x000fe400078e00ff */
[----:B------:R-:W-:-:S07]  /*3c540*/  IMAD.MOV.U32 R15, RZ, RZ, -0x1 ;  /* 0xffffffffff0f7424 */ /* 0x000fce00078e00ff */
[----:B-----5:R-:W-:Y:S05]  /*3c550*/  WARPSYNC.COLLECTIVE R15, `(.L_x_13464) ;  /* 0x000000000f087348 */ /* 0x020fea0003c00000 */
[----:B------:R0:W1:Y:S02]  /*3c560*/  SHFL.IDX P6, R14, R13, R12, R11 ;  /* 0x0000000c0d0e7389 */ /* 0x00006400000c000b */
[----:B01---5:R-:W-:Y:S01]  /*3c570*/  ENDCOLLECTIVE ;  /* 0x000000000000791b */ /* 0x023fe20003800000 */
.L_x_13464:
[----:B------:R-:W-:Y:S02]  /*3c580*/  IMAD.MOV.U32 R13, RZ, RZ, R18 ;  /* 0x000000ffff0d7224 */ /* 0x000fe400078e0012 */
[----:B------:R-:W-:-:S07]  /*3c590*/  IMAD.MOV.U32 R3, RZ, RZ, R14 ;  /* 0x000000ffff037224 */ /* 0x000fce00078e000e */
[----:B------:R-:W-:Y:S05]  /*3c5a0*/  WARPSYNC.COLLECTIVE R15, `(.L_x_13465) ;  /* 0x000000000f087348 */ /* 0x000fea0003c00000 */
[----:B------:R0:W1:Y:S02]  /*3c5b0*/  SHFL.IDX P6, R14, R13, R12, R11 ;  /* 0x0000000c0d0e7389 */ /* 0x00006400000c000b */
[----:B01----:R-:W-:Y:S01]  /*3c5c0*/  ENDCOLLECTIVE ;  /* 0x000000000000791b */ /* 0x003fe20003800000 */
.L_x_13465:
[----:B------:R-:W-:Y:S05]  /*3c5d0*/  BRA `(.L_x_13466) ;  /* 0xffffff2800a87947 */ /* 0x000fea000383ffff */
.L_x_13235:
        /* <DEDUP_REMOVED lines=8> */
.L_x_13468:
[----:B------:R-:W-:Y:S05]  /*3c660*/  BSYNC B1 ;  /* 0x0000000000017941 */ /* 0x000fea0003800000 */
.L_x_13467:
        /* <DEDUP_REMOVED lines=8> */
.L_x_13469:
[----:B------:R-:W-:Y:S05]  /*3c6f0*/  BRA `(.L_x_13470) ;  /* 0xffffff2800c87947 */ /* 0x000fea000383ffff */
.L_x_13238:
        /* <DEDUP_REMOVED lines=8> */
.L_x_13472:
[----:B------:R-:W-:Y:S05]  /*3c780*/  BSYNC B1 ;  /* 0x0000000000017941 */ /* 0x000fea0003800000 */
.L_x_13471:
        /* <DEDUP_REMOVED lines=8> */
.L_x_13473:
[----:B------:R-:W-:Y:S05]  /*3c810*/  BRA `(.L_x_13474) ;  /* 0xffffff2800e87947 */ /* 0x000fea000383ffff */
.L_x_13241:
        /* <DEDUP_REMOVED lines=8> */
.L_x_13476:
[----:B------:R-:W-:Y:S05]  /*3c8a0*/  BSYNC B1 ;  /* 0x0000000000017941 */ /* 0x000fea0003800000 */
.L_x_13475:
        /* <DEDUP_REMOVED lines=8> */
.L_x_13477:
[----:B------:R-:W-:Y:S05]  /*3c930*/  BRA `(.L_x_13478) ;  /* 0xffffff2c00087947 */ /* 0x000fea000383ffff */
.L_x_13243:
[----:B------:R-:W-:Y:S02]  /*3c940*/  IMAD.MOV.U32 R13, RZ, RZ, R4 ;  /* 0x000000ffff0d7224 */ /* 0x000fe400078e0004 */
[----:B------:R-:W-:Y:S02]  /*3c950*/  IMAD.MOV.U32 R12, RZ, RZ, RZ ;  /* 0x000000ffff0c7224 */ /* 0x000fe400078e00ff */
[----:B------:R-:W-:Y:S02]  /*3c960*/  IMAD.MOV.U32 R11, RZ, RZ, 0x1c1f ;  /* 0x00001c1fff0b7424 */ /* 0x000fe400078e00ff */
[----:B------:R-:W-:-:S07]  /*3c970*/  IMAD.MOV.U32 R15, RZ, RZ, -0x1 ;  /* 0xffffffffff0f7424 */ /* 0x000fce00078e00ff */
[----:B0-----:R-:W-:Y:S05]  /*3c980*/  WARPSYNC.COLLECTIVE R15, `(.L_x_13479) ;  /* 0x000000000f087348 */ /* 0x001fea0003c00000 */
[----:B------:R1:W2:Y:S02]  /*3c990*/  SHFL.IDX P6, R14, R13, R12, R11 ;  /* 0x0000000c0d0e7389 */ /* 0x0002a400000c000b */
[----:B012---:R-:W-:Y:S01]  /*3c9a0*/  ENDCOLLECTIVE ;  /* 0x000000000000791b */ /* 0x007fe20003800000 */
.L_x_13479:
[----:B------:R-:W-:Y:S02]  /*3c9b0*/  IMAD.MOV.U32 R13, RZ, RZ, R3 ;  /* 0x000000ffff0d7224 */ /* 0x000fe400078e0003 */
[----:B------:R-:W-:-:S07]  /*3c9c0*/  IMAD.MOV.U32 R5, RZ, RZ, R14 ;  /* 0x000000ffff057224 */ /* 0x000fce00078e000e */
[----:B------:R-:W-:Y:S05]  /*3c9d0*/  WARPSYNC.COLLECTIVE R15, `(.L_x_13480) ;  /* 0x000000000f087348 */ /* 0x000fea0003c00000 */
[----:B------:R0:W1:Y:S02]  /*3c9e0*/  SHFL.IDX P6, R14, R13, R12, R11 ;  /* 0x0000000c0d0e7389 */ /* 0x00006400000c000b */
[----:B01----:R-:W-:Y:S01]  /*3c9f0*/  ENDCOLLECTIVE ;  /* 0x000000000000791b */ /* 0x003fe20003800000 */
.L_x_13480:
[----:B------:R-:W-:Y:S01]  /*3ca00*/  IMAD.MOV.U32 R6, RZ, RZ, R14 ;  /* 0x000000ffff067224 */ /* 0x000fe200078e000e */
[----:B------:R-:W-:Y:S06]  /*3ca10*/  BRA `(.L_x_13481) ;  /* 0xffffff30000c7947 */ /* 0x000fec000383ffff */
.L_x_13246:
[----:B------:R-:W-:Y:S01]  /*3ca20*/  BSSY B1, `(.L_x_13482) ;  /* 0x0000008000017945 */ /* 0x000fe20003800000 */
[----:B------:R-:W-:Y:S02]  /*3ca30*/  IMAD.MOV.U32 R13, RZ, RZ, R4 ;  /* 0x000000ffff0d7224 */ /* 0x000fe400078e0004 */
[----:B------:R-:W-:Y:S02]  /*3ca40*/  IMAD.MOV.U32 R12, RZ, RZ, 0x1 ;  /* 0x00000001ff0c7424 */ /* 0x000fe400078e00ff */
[----:B----4-:R-:W-:Y:S02]  /*3ca50*/  IMAD.MOV.U32 R11, RZ, RZ, 0x1c1f ;  /* 0x00001c1fff0b7424 */ /* 0x010fe400078e00ff */
[----:B------:R-:W-:-:S07]  /*3ca60*/  IMAD.MOV.U32 R15, RZ, RZ, -0x1 ;  /* 0xffffffffff0f7424 */ /* 0x000fce00078e00ff */
[----:B0123--:R-:W-:Y:S05]  /*3ca70*/  WARPSYNC.COLLECTIVE R15, `(.L_x_13483) ;  /* 0x000000000f087348 */ /* 0x00ffea0003c00000 */
[----:B------:R4:W0:Y:S02]  /*3ca80*/  SHFL.IDX P6, R14, R13, R12, R11 ;  /* 0x0000000c0d0e7389 */ /* 0x00082400000c000b */
[----:B01234-:R-:W-:Y:S01]  /*3ca90*/  ENDCOLLECTIVE ;  /* 0x000000000000791b */ /* 0x01ffe20003800000 */
.L_x_13483:
[----:B------:R-:W-:Y:S05]  /*3caa0*/  BSYNC B1 ;  /* 0x0000000000017941 */ /* 0x000fea0003800000 */
.L_x_13482:
        /* <DEDUP_REMOVED lines=8> */
.L_x_13484:
[----:B------:R-:W-:Y:S05]  /*3cb30*/  BRA `(.L_x_13485) ;  /* 0xffffff3c00247947 */ /* 0x000fea000383ffff */
.L_x_13252:
[----:B------:R-:W-:Y:S02]  /*3cb40*/  IMAD.MOV.U32 R13, RZ, RZ, R4 ;  /* 0x000000ffff0d7224 */ /* 0x000fe400078e0004 */
[----:B------:R-:W-:Y:S02]  /*3cb50*/  IMAD.MOV.U32 R12, RZ, RZ, RZ ;  /* 0x000000ffff0c7224 */ /* 0x000fe400078e00ff */
[----:B------:R-:W-:Y:S02]  /*3cb60*/  IMAD.MOV.U32 R11, RZ, RZ, 0x181f ;  /* 0x0000181fff0b7424 */ /* 0x000fe400078e00ff */
[----:B------:R-:W-:-:S07]  /*3cb70*/  IMAD.MOV.U32 R15, RZ, RZ, -0x1 ;  /* 0xffffffffff0f7424 */ /* 0x000fce00078e00ff */
[----:B01----:R-:W-:Y:S05]  /*3cb80*/  WARPSYNC.COLLECTIVE R15, `(.L_x_13486) ;  /* 0x000000000f087348 */ /* 0x003fea0003c00000 */
[----:B------:R2:W3:Y:S02]  /*3cb90*/  SHFL.IDX P6, R14, R13, R12, R11 ;  /* 0x0000000c0d0e7389 */ /* 0x0004e400000c000b */
[----:B0123--:R-:W-:Y:S01]  /*3cba0*/  ENDCOLLECTIVE ;  /* 0x000000000000791b */ /* 0x00ffe20003800000 */
.L_x_13486:
[----:B------:R-:W-:Y:S02]  /*3cbb0*/  IMAD.MOV.U32 R13, RZ, RZ, R0 ;  /* 0x000000ffff0d7224 */ /* 0x000fe400078e0000 */
[----:B------:R-:W-:-:S07]  /*3cbc0*/  IMAD.MOV.U32 R3, RZ, RZ, R14 ;  /* 0x000000ffff037224 */ /* 0x000fce00078e000e */
[----:B------:R-:W-:Y:S05]  /*3cbd0*/  WARPSYNC.COLLECTIVE R15, `(.L_x_13487) ;  /* 0x000000000f087348 */ /* 0x000fea0003c00000 */
[----:B------:R0:W1:Y:S02]  /*3cbe0*/  SHFL.IDX P6, R14, R13, R12, R11 ;  /* 0x0000000c0d0e7389 */ /* 0x00006400000c000b */
[----:B01----:R-:W-:Y:S01]  /*3cbf0*/  ENDCOLLECTIVE ;  /* 0x000000000000791b */ /* 0x003fe20003800000 */
.L_x_13487:
[----:B------:R-:W-:Y:S05]  /*3cc00*/  BRA `(.L_x_13488) ;  /* 0xffffff5000c07947 */ /* 0x000fea000383ffff */
.L_x_13255:
[----:B------:R-:W-:Y:S01]  /*3cc10*/  BSSY B1, `(.L_x_13489) ;  /* 0x0000008000017945 */ /* 0x000fe20003800000 */
[----:B------:R-:W-:Y:S02]  /*3cc20*/  IMAD.MOV.U32 R13, RZ, RZ, R4 ;  /* 0x000000ffff0d7224 */ /* 0x000fe400078e0004 */
[----:B------:R-:W-:Y:S02]  /*3cc30*/  IMAD.MOV.U32 R12, RZ, RZ, 0x1 ;  /* 0x00000001ff0c7424 */ /* 0x000fe400078e00ff */
[----:B---3--:R-:W-:Y:S02]  /*3cc40*/  IMAD.MOV.U32 R11, RZ, RZ, 0x181f ;  /* 0x0000181fff0b7424 */ /* 0x008fe400078e00ff */
[----:B------:R-:W-:-:S07]  /*3cc50*/  IMAD.MOV.U32 R15, RZ, RZ, -0x1 ;  /* 0xffffffffff0f7424 */ /* 0x000fce00078e00ff */
[----:B012-4-:R-:W-:Y:S05]  /*3cc60*/  WARPSYNC.COLLECTIVE R15, `(.L_x_13490) ;  /* 0x000000000f087348 */ /* 0x017fea0003c00000 */
[----:B----4-:R3:W4:Y:S02]  /*3cc70*/  SHFL.IDX P6, R14, R13, R12, R11 ;  /* 0x0000000c0d0e7389 */ /* 0x01072400000c000b */
[----:B01234-:R-:W-:Y:S01]  /*3cc80*/  ENDCOLLECTIVE ;  /* 0x000000000000791b */ /* 0x01ffe20003800000 */
.L_x_13490:
[----:B------:R-:W-:Y:S05]  /*3cc90*/  BSYNC B1 ;  /* 0x0000000000017941 */ /* 0x000fea0003800000 */
.L_x_13489:
        /* <DEDUP_REMOVED lines=8> */
.L_x_13491:
[----:B------:R-:W-:Y:S05]  /*3cd20*/  BRA `(.L_x_13492) ;  /* 0xffffff5000e47947 */ /* 0x000fea000383ffff */
.L_x_13258:
        /* <DEDUP_REMOVED lines=8> */
.L_x_13494:
[----:B------:R-:W-:Y:S05]  /*3cdb0*/  BSYNC B1 ;  /* 0x0000000000017941 */ /* 0x000fea0003800000 */
.L_x_13493:
        /* <DEDUP_REMOVED lines=8> */
.L_x_13495:
[----:B------:R-:W-:Y:S05]  /*3ce40*/  BRA `(.L_x_13496) ;  /* 0xffffff5400047947 */ /* 0x000fea000383ffff */
.L_x_13261:
        /* <DEDUP_REMOVED lines=8> */
.L_x_13498:
[----:B------:R-:W-:Y:S05]  /*3ced0*/  BSYNC B1 ;  /* 0x0000000000017941 */ /* 0x000fea0003800000 */
.L_x_13497:
        /* <DEDUP_REMOVED lines=8> */
.L_x_13499:
[----:B------:R-:W-:Y:S05]  /*3cf60*/  BRA `(.L_x_13500) ;  /* 0xffffff5400247947 */ /* 0x000fea000383ffff */
.L_x_13288:
        /* <DEDUP_REMOVED lines=11> */
.L_x_13502:
[----:B------:R-:W-:Y:S05]  /*3d020*/  BSYNC B1 ;  /* 0x0000000000017941 */ /* 0x000fea0003800000 */
.L_x_13501:
[----:B------:R-:W-:Y:S05]  /*3d030*/  BRA `(.L_x_13503) ;  /* 0xffffff7000ec7947 */ /* 0x000fea000383ffff */
.L_x_13290:
[----:B------:R-:W-:Y:S01]  /*3d040*/  BSSY B1, `(.L_x_13504) ;  /* 0x0000006000017945 */ /* 0x000fe20003800000 */
[----:B------:R-:W-:-:S07]  /*3d050*/  IMAD.MOV.U32 R15, RZ, RZ, -0x1 ;  /* 0xffffffffff0f7424 */ /* 0x000fce00078e00ff */
[----:B0-----:R-:W-:Y:S05]  /*3d060*/  WARPSYNC.COLLECTIVE R15, `(.L_x_13505) ;  /* 0x000000000f0c7348 */ /* 0x001fea0003c00000 */
[----:B------:R-:W-:Y:S02]  /*3d070*/  ELECT P6, UR62, PT ;  /* 0x00000000003e782f */ /* 0x000fe400038c0000 */
[----:B------:R-:W-:Y:S01]  /*3d080*/  MOV R14, UR62 ;  /* 0x0000003e000e7c02 */ /* 0x000fe20008000f00 */
[----:B0-----:R-:W-:Y:S10]  /*3d090*/  ENDCOLLECTIVE ;  /* 0x000000000000791b */ /* 0x001ff40003800000 */
.L_x_13505:
[----:B------:R-:W-:Y:S05]  /*3d0a0*/  BSYNC B1 ;  /* 0x0000000000017941 */ /* 0x000fea0003800000 */
.L_x_13504:
[----:B------:R-:W-:Y:S05]  /*3d0b0*/  BRA `(.L_x_13289) ;  /* 0xffffff7000e47947 */ /* 0x000fea000383ffff */
.L_x_13292:
[----:B0-----:R0:W1:Y:S02]  /*3d0c0*/  SYNCS.PHASECHK.TRANS64.TRYWAIT P0, [R23+URZ+0x32420], R12 ;  /* 0x0324200c170075a7 */ /* 0x001064000800017f */
[----:B-1----:R-:W-:Y:S05]  /*3d0d0*/  @!P0 NANOSLEEP.SYNCS 0x989680 ;  /* 0x009896800000895d */ /* 0x002fea0003900000 */
[----:B------:R-:W1:Y:S02]  /*3d0e0*/  @!P0 SYNCS.PHASECHK.TRANS64 P0, [R23+URZ+0x32420], R12 ;  /* 0x0324200c170085a7 */ /* 0x000e64000800007f */
[----:B-1----:R-:W-:Y:S05]  /*3d0f0*/  @!P0 BRA `(.L_x_13292) ;  /* 0xfffffffc00f08947 */ /* 0x002fea000383ffff */
[----:B------:R-:W-:Y:S05]  /*3d100*/  BRA `(.L_x_13506) ;  /* 0xffffff7000f47947 */ /* 0x000fea000383ffff */
.L_x_13296:
[----:B-1----:R1:W2:Y:S02]  /*3d110*/  SYNCS.PHASECHK.TRANS64.TRYWAIT P0, [R3+URZ+0x324a0], R7 ;  /* 0x0324a007030075a7 */ /* 0x0022a4000800017f */
[----:B--2---:R-:W-:Y:S05]  /*3d120*/  @!P0 NANOSLEEP.SYNCS 0x989680 ;  /* 0x009896800000895d */ /* 0x004fea0003900000 */
[----:B------:R-:W2:Y:S02]  /*3d130*/  @!P0 SYNCS.PHASECHK.TRANS64 P0, [R3+URZ+0x324a0], R7 ;  /* 0x0324a007030085a7 */ /* 0x000ea4000800007f */
[----:B--2---:R-:W-:Y:S05]  /*3d140*/  @!P0 BRA `(.L_x_13296) ;  /* 0xfffffffc00f08947 */ /* 0x004fea000383ffff */
[----:B------:R-:W-:Y:S05]  /*3d150*/  BRA `(.L_x_13507) ;  /* 0xffffff74000c7947 */ /* 0x000fea000383ffff */
.L_x_13301:
[----:B0-----:R0:W2:Y:S02]  /*3d160*/  SYNCS.PHASECHK.TRANS64.TRYWAIT P0, [R3+URZ+0x324c0], R7 ;  /* 0x0324c007030075a7 */ /* 0x0010a4000800017f */
[----:B--2---:R-:W-:Y:S05]  /*3d170*/  @!P0 NANOSLEEP.SYNCS 0x989680 ;  /* 0x009896800000895d */ /* 0x004fea0003900000 */
[----:B------:R-:W2:Y:S02]  /*3d180*/  @!P0 SYNCS.PHASECHK.TRANS64 P0, [R3+URZ+0x324c0], R7 ;  /* 0x0324c007030085a7 */ /* 0x000ea4000800007f */
[----:B--2---:R-:W-:Y:S05]  /*3d190*/  @!P0 BRA `(.L_x_13301) ;  /* 0xfffffffc00f08947 */ /* 0x004fea000383ffff */
[----:B------:R-:W-:Y:S05]  /*3d1a0*/  BRA `(.L_x_13508) ;  /* 0xffffff7400887947 */ /* 0x000fea000383ffff */
.L_x_13311:
[----:B-1----:R1:W2:Y:S02]  /*3d1b0*/  SYNCS.PHASECHK.TRANS64.TRYWAIT P1, [R9+URZ+0x324a0], R2 ;  /* 0x0324a002090075a7 */ /* 0x0022a4000802017f */
[----:B--2---:R-:W-:Y:S05]  /*3d1c0*/  @!P1 NANOSLEEP.SYNCS 0x989680 ;  /* 0x009896800000995d */ /* 0x004fea0003900000 */
[----:B------:R-:W2:Y:S02]  /*3d1d0*/  @!P1 SYNCS.PHASECHK.TRANS64 P1, [R9+URZ+0x324a0], R2 ;  /* 0x0324a002090095a7 */ /* 0x000ea4000802007f */
[----:B--2---:R-:W-:Y:S05]  /*3d1e0*/  @!P1 BRA `(.L_x_13311) ;  /* 0xfffffffc00f09947 */ /* 0x004fea000383ffff */
[----:B------:R-:W-:Y:S05]  /*3d1f0*/  BRA `(.L_x_13509) ;  /* 0xffffff7800fc7947 */ /* 0x000fea000383ffff */
.L_x_13316:
[----:B0-----:R0:W2:Y:S02]  /*3d200*/  SYNCS.PHASECHK.TRANS64.TRYWAIT P1, [R9+URZ+0x324c0], R2 ;  /* 0x0324c002090075a7 */ /* 0x0010a4000802017f */
[----:B--2---:R-:W-:Y:S05]  /*3d210*/  @!P1 NANOSLEEP.SYNCS 0x989680 ;  /* 0x009896800000995d */ /* 0x004fea0003900000 */
[----:B------:R-:W2:Y:S02]  /*3d220*/  @!P1 SYNCS.PHASECHK.TRANS64 P1, [R9+URZ+0x324c0], R2 ;  /* 0x0324c002090095a7 */ /* 0x000ea4000802007f */
[----:B--2---:R-:W-:Y:S05]  /*3d230*/  @!P1 BRA `(.L_x_13316) ;  /* 0xfffffffc00f09947 */ /* 0x004fea000383ffff */
[----:B------:R-:W-:Y:S05]  /*3d240*/  BRA `(.L_x_13510) ;  /* 0xffffff7c00747947 */ /* 0x000fea000383ffff */
.L_x_13342:
[----:B------:R-:W-:Y:S01]  /*3d250*/  SHF.R.U32.HI R10, RZ, 0x5, R21 ;  /* 0x00000005ff0a7819 */ /* 0x000fe20000011615 */
[----:B------:R-:W-:Y:S01]  /*3d260*/  BSSY B0, `(.L_x_13511) ;  /* 0x0000009000007945 */ /* 0x000fe20003800000 */
[----:B0-----:R-:W-:Y:S02]  /*3d270*/  IMAD.MOV.U32 R12, RZ, RZ, RZ ;  /* 0x000000ffff0c7224 */ /* 0x001fe400078e00ff */
[----:B------:R-:W-:Y:S01]  /*3d280*/  LOP3.LUT R10, R10, 0x3, RZ, 0xc0, !PT ;  /* 0x000000030a0a7812 */ /* 0x000fe200078ec0ff */
[----:B------:R-:W-:Y:S02]  /*3d290*/  IMAD.MOV.U32 R11, RZ, RZ, 0x1f ;  /* 0x0000001fff0b7424 */ /* 0x000fe400078e00ff */
[----:B------:R-:W-:Y:S02]  /*3d2a0*/  IMAD.MOV.U32 R15, RZ, RZ, -0x1 ;  /* 0xffffffffff0f7424 */ /* 0x000fe400078e00ff */
[----:B------:R-:W-:-:S07]  /*3d2b0*/  IMAD.MOV.U32 R13, RZ, RZ, R10 ;  /* 0x000000ffff0d7224 */ /* 0x000fce00078e000a */
[----:B------:R-:W-:Y:S05]  /*3d2c0*/  WARPSYNC.COLLECTIVE R15, `(.L_x_13512) ;  /* 0x000000000f087348 */ /* 0x000fea0003c00000 */
[----:B------:R0:W1:Y:S02]  /*3d2d0*/  SHFL.IDX P6, R14, R13, R12, R11 ;  /* 0x0000000c0d0e7389 */ /* 0x00006400000c000b */
[----:B01----:R-:W-:Y:S01]  /*3d2e0*/  ENDCOLLECTIVE ;  /* 0x000000000000791b */ /* 0x003fe20003800000 */
.L_x_13512:
[----:B------:R-:W-:Y:S05]  /*3d2f0*/  BSYNC B0 ;  /* 0x0000000000007941 */ /* 0x000fea0003800000 */
.L_x_13511:
[----:B------:R-:W-:Y:S05]  /*3d300*/  BRA `(.L_x_13513) ;  /* 0xffffff9000987947 */ /* 0x000fea000383ffff */
.L_x_13345:
[----:B-1----:R1:W2:Y:S02]  /*3d310*/  SYNCS.PHASECHK.TRANS64.TRYWAIT P0, [R17+URZ+0x32440], R0 ;  /* 0x03244000110075a7 */ /* 0x0022a4000800017f */
[----:B--2---:R-:W-:Y:S05]  /*3d320*/  @!P0 NANOSLEEP.SYNCS 0x989680 ;  /* 0x009896800000895d */ /* 0x004fea0003900000 */
[----:B------:R-:W2:Y:S02]  /*3d330*/  @!P0 SYNCS.PHASECHK.TRANS64 P0, [R17+URZ+0x32440], R0 ;  /* 0x03244000110085a7 */ /* 0x000ea4000800007f */
[----:B--2---:R-:W-:Y:S05]  /*3d340*/  @!P0 BRA `(.L_x_13345) ;  /* 0xfffffffc00f08947 */ /* 0x004fea000383ffff */
[----:B------:R-:W-:Y:S05]  /*3d350*/  BRA `(.L_x_13514) ;  /* 0xffffff9000b87947 */ /* 0x000fea000383ffff */
.L_x_13346:
[----:B------:R-:W-:Y:S01]  /*3d360*/  BSSY B0, `(.L_x_13515) ;  /* 0x0000008000007945 */ /* 0x000fe20003800000 */
[----:B------:R-:W-:Y:S02]  /*3d370*/  IMAD.MOV.U32 R13, RZ, RZ, R4 ;  /* 0x000000ffff0d7224 */ /* 0x000fe400078e0004 */
[----:B0-----:R-:W-:Y:S02]  /*3d380*/  IMAD.MOV.U32 R12, RZ, RZ, RZ ;  /* 0x000000ffff0c7224 */ /* 0x001fe400078e00ff */
[----:B------:R-:W-:Y:S02]  /*3d390*/  IMAD.MOV.U32 R11, RZ, RZ, 0x181f ;  /* 0x0000181fff0b7424 */ /* 0x000fe400078e00ff */
[----:B------:R-:W-:-:S07]  /*3d3a0*/  IMAD.MOV.U32 R15, RZ, RZ, -0x1 ;  /* 0xffffffffff0f7424 */ /* 0x000fce00078e00ff */
[----:B------:R-:W-:Y:S05]  /*3d3b0*/  WARPSYNC.COLLECTIVE R15, `(.L_x_13516) ;  /* 0x000000000f087348 */ /* 0x000fea0003c00000 */
[----:B------:R0:W1:Y:S02]  /*3d3c0*/  SHFL.IDX P6, R14, R13, R12, R11 ;  /* 0x0000000c0d0e7389 */ /* 0x00006400000c000b */
[----:B01----:R-:W-:Y:S01]  /*3d3d0*/  ENDCOLLECTIVE ;  /* 0x000000000000791b */ /* 0x003fe20003800000 */
.L_x_13516:
[----:B------:R-:W-:Y:S05]  /*3d3e0*/  BSYNC B0 ;  /* 0x0000000000007941 */ /* 0x000fea0003800000 */
.L_x_13515:
        /* <DEDUP_REMOVED lines=9> */
.L_x_13517:
[----:B------:R-:W-:Y:S02]  /*3d480*/  IMAD.MOV.U32 R13, RZ, RZ, R4 ;  /* 0x000000ffff0d7224 */ /* 0x000fe400078e0004 */
[----:B------:R-:W-:Y:S02]  /*3d490*/  IMAD.MOV.U32 R12, RZ, RZ, 0x1 ;  /* 0x00000001ff0c7424 */ /* 0x000fe400078e00ff */
[----:B------:R-:W-:-:S07]  /*3d4a0*/  IMAD.MOV.U32 R3, RZ, RZ, R14 ;  /* 0x000000ffff037224 */ /* 0x000fce00078e000e */
[----:B------:R-:W-:Y:S05]  /*3d4b0*/  WARPSYNC.COLLECTIVE R15, `(.L_x_13518) ;  /* 0x000000000f087348 */ /* 0x000fea0003c00000 */
[----:B------:R0:W1:Y:S02]  /*3d4c0*/  SHFL.IDX P6, R14, R13, R12, R11 ;  /* 0x0000000c0d0e7389 */ /* 0x00006400000c000b */
[----:B01----:R-:W-:Y:S01]  /*3d4d0*/  ENDCOLLECTIVE ;  /* 0x000000000000791b */ /* 0x003fe20003800000 */
.L_x_13518:
        /* <DEDUP_REMOVED lines=15> */
.L_x_13519:
[----:B------:R-:W-:Y:S02]  /*3d5d0*/  @P0 IMAD R6, R5, 0x2, R23 ;  /* 0x0000000205060824 */ /* 0x000fe400078e0217 */
[----:B------:R-:W-:Y:S02]  /*3d5e0*/  IMAD.MOV.U32 R13, RZ, RZ, R4 ;  /* 0x000000ffff0d7224 */ /* 0x000fe400078e0004 */
[----:B------:R-:W-:Y:S02]  /*3d5f0*/  IMAD.MOV.U32 R12, RZ, RZ, 0x2 ;  /* 0x00000002ff0c7424 */ /* 0x000fe400078e00ff */
[----:B------:R-:W-:-:S07]  /*3d600*/  IMAD.MOV.U32 R3, RZ, RZ, R14 ;  /* 0x000000ffff037224 */ /* 0x000fce00078e000e */
[----:B------:R-:W-:Y:S05]  /*3d610*/  WARPSYNC.COLLECTIVE R15, `(.L_x_13520) ;  /* 0x000000000f087348 */ /* 0x000fea0003c00000 */
[----:B------:R0:W1:Y:S02]  /*3d620*/  SHFL.IDX P6, R14, R13, R12, R11 ;  /* 0x0000000c0d0e7389 */ /* 0x00006400000c000b */
[----:B01----:R-:W-:Y:S01]  /*3d630*/  ENDCOLLECTIVE ;  /* 0x000000000000791b */ /* 0x003fe20003800000 */
.L_x_13520:
        /* <DEDUP_REMOVED lines=15> */
.L_x_13521:
[----:B------:R-:W-:Y:S02]  /*3d730*/  @P0 IMAD R6, R5, 0x2, R23 ;  /* 0x0000000205060824 */ /* 0x000fe400078e0217 */
[----:B------:R-:W-:Y:S02]  /*3d740*/  IMAD.MOV.U32 R13, RZ, RZ, R4 ;  /* 0x000000ffff0d7224 */ /* 0x000fe400078e0004 */
[----:B------:R-:W-:Y:S02]  /*3d750*/  IMAD.MOV.U32 R12, RZ, RZ, 0x3 ;  /* 0x00000003ff0c7424 */ /* 0x000fe400078e00ff */
[----:B------:R-:W-:-:S07]  /*3d760*/  IMAD.MOV.U32 R3, RZ, RZ, R14 ;  /* 0x000000ffff037224 */ /* 0x000fce00078e000e */
[----:B------:R-:W-:Y:S05]  /*3d770*/  WARPSYNC.COLLECTIVE R15, `(.L_x_13522) ;  /* 0x000000000f087348 */ /* 0x000fea0003c00000 */
[----:B------:R0:W1:Y:S02]  /*3d780*/  SHFL.IDX P6, R14, R13, R12, R11 ;  /* 0x0000000c0d0e7389 */ /* 0x00006400000c000b */
[----:B01----:R-:W-:Y:S01]  /*3d790*/  ENDCOLLECTIVE ;  /* 0x000000000000791b */ /* 0x003fe20003800000 */
.L_x_13522:
        /* <DEDUP_REMOVED lines=15> */
.L_x_13523:
[----:B------:R-:W-:Y:S02]  /*3d890*/  @P0 IMAD R6, R5, 0x2, R23 ;  /* 0x0000000205060824 */ /* 0x000fe400078e0217 */
[----:B------:R-:W-:Y:S02]  /*3d8a0*/  IMAD.MOV.U32 R13, RZ, RZ, R4 ;  /* 0x000000ffff0d7224 */ /* 0x000fe400078e0004 */
[----:B------:R-:W-:Y:S02]  /*3d8b0*/  IMAD.MOV.U32 R12, RZ, RZ, 0x4 ;  /* 0x00000004ff0c7424 */ /* 0x000fe400078e00ff */
[----:B------:R-:W-:-:S07]  /*3d8c0*/  IMAD.MOV.U32 R3, RZ, RZ, R14 ;  /* 0x000000ffff037224 */ /* 0x000fce00078e000e */
[----:B------:R-:W-:Y:S05]  /*3d8d0*/  WARPSYNC.COLLECTIVE R15, `(.L_x_13524) ;  /* 0x000000000f087348 */ /* 0x000fea0003c00000 */
[----:B------:R0:W1:Y:S02]  /*3d8e0*/  SHFL.IDX P6, R14, R13, R12, R11 ;  /* 0x0000000c0d0e7389 */ /* 0x00006400000c000b */
[----:B01----:R-:W-:Y:S01]  /*3d8f0*/  ENDCOLLECTIVE ;  /* 0x000000000000791b */ /* 0x003fe20003800000 */
.L_x_13524:
        /* <DEDUP_REMOVED lines=15> */
.L_x_13525:
[----:B------:R-:W-:Y:S02]  /*3d9f0*/  @P0 IMAD R6, R5, 0x2, R23 ;  /* 0x0000000205060824 */ /* 0x000fe400078e0217 */
[----:B------:R-:W-:Y:S02]  /*3da00*/  IMAD.MOV.U32 R13, RZ, RZ, R4 ;  /* 0x000000ffff0d7224 */ /* 0x000fe400078e0004 */
[----:B------:R-:W-:Y:S02]  /*3da10*/  IMAD.MOV.U32 R12, RZ, RZ, 0x5 ;  /* 0x00000005ff0c7424 */ /* 0x000fe400078e00ff */
[----:B------:R-:W-:-:S07]  /*3da20*/  IMAD.MOV.U32 R3, RZ, RZ, R14 ;  /* 0x000000ffff037224 */ /* 0x000fce00078e000e */
[----:B------:R-:W-:Y:S05]  /*3da30*/  WARPSYNC.COLLECTIVE R15, `(.L_x_13526) ;  /* 0x000000000f087348 */ /* 0x000fea0003c00000 */
[----:B------:R0:W1:Y:S02]  /*3da40*/  SHFL.IDX P6, R14, R13, R12, R11 ;  /* 0x0000000c0d0e7389 */ /* 0x00006400000c000b */
[----:B01----:R-:W-:Y:S01]  /*3da50*/  ENDCOLLECTIVE ;  /* 0x000000000000791b */ /* 0x003fe20003800000 */
.L_x_13526:
        /* <DEDUP_REMOVED lines=10> */
.L_x_13527:
[----:B------:R-:W-:Y:S01]  /*3db00*/  @!PT LDS RZ, [RZ] ;  /* 0x00000000fffff984 */ /* 0x000fe20000000800 */
[----:B------:R-:W-:Y:S01]  /*3db10*/  @!PT LDS RZ, [RZ] ;  /* 0x00000000fffff984 */ /* 0x000fe20000000800 */
[----:B------:R-:W-:Y:S01]  /*3db20*/  @!PT LDS RZ, [RZ] ;  /* 0x00000000fffff984 */ /* 0x000fe20000000800 */
[----:B------:R2:W-:Y:S01]  /*3db30*/  @P0 LDGSTS.E.BYPASS.LTC128B.128 [R6+0x1e400], desc[UR44][R2.64], !P2 ;  /* 0x1e40000002060fae */ /* 0x0005e2000d101d6c */
[----:B------:R-:W-:Y:S01]  /*3db40*/  IMAD.MOV.U32 R0, RZ, RZ, R14 ;  /* 0x000000ffff007224 */ /* 0x000fe200078e000e */
[----:B------:R-:W-:Y:S06]  /*3db50*/  BRA `(.L_x_13528) ;  /* 0xffffff9000147947 */ /* 0x000fec000383ffff */
.L_x_13351:
        /* <DEDUP_REMOVED lines=9> */
.L_x_13529:
[C---:B------:R-:W-:Y:S01]  /*3dbf0*/  VIADD R10, R35.reuse, 0x10 ;  /* 0x00000010230a7836 */ /* 0x040fe20000000000 */
[C---:B------:R-:W-:Y:S01]  /*3dc00*/  ISETP.GE.AND P0, PT, R35.reuse, R2, PT ;  /* 0x000000022300720c */ /* 0x040fe20003f06270 */
[C---:B------:R-:W-:Y:S02]  /*3dc10*/  VIADD R6, R35.reuse, 0x20 ;  /* 0x0000002023067836 */ /* 0x040fe40000000000 */
[----:B------:R-:W-:Y:S01]  /*3dc20*/  VIADD R8, R35, 0x40 ;  /* 0x0000004023087836 */ /* 0x000fe20000000000 */
[----:B------:R0:W-:Y:S04]  /*3dc30*/  STL [R1+0x458], R10 ;  /* 0x0004580a01007387 */ /* 0x0001e80000100800 */
[----:B------:R0:W-:Y:S01]  /*3dc40*/  STL [R1+0x45c], R6 ;  /* 0x00045c0601007387 */ /* 0x0001e20000100800 */
[----:B------:R-:W-:-:S03]  /*3dc50*/  IMAD.MOV.U32 R13, RZ, RZ, R0 ;  /* 0x000000ffff0d7224 */ /* 0x000fc600078e0000 */
[----:B------:R0:W-:Y:S01]  /*3dc60*/  STL [R1+0x464], R8 ;  /* 0x0004640801007387 */ /* 0x0001e20000100800 */
[----:B------:R-:W-:-:S07]  /*3dc70*/  IMAD.MOV.U32 R4, RZ, RZ, R14 ;  /* 0x000000ffff047224 */ /* 0x000fce00078e000e */
[----:B0-----:R-:W-:Y:S05]  /*3dc80*/  WARPSYNC.COLLECTIVE R15, `(.L_x_13530) ;  /* 0x000000000f087348 */ /* 0x001fea0003c00000 */
[----:B------:R1:W2:Y:S02]  /*3dc90*/  SHFL.IDX P6, R14, R13, R12, R11 ;  /* 0x0000000c0d0e7389 */ /* 0x0002a400000c000b */
[----:B012---:R-:W-:Y:S01]  /*3dca0*/  ENDCOLLECTIVE ;  /* 0x000000000000791b */ /* 0x007fe20003800000 */
.L_x_13530:
[----:B------:R-:W-:Y:S02]  /*3dcb0*/  IMAD.MOV.U32 R13, RZ, RZ, R3 ;  /* 0x000000ffff0d7224 */ /* 0x000fe400078e0003 */
[----:B------:R-:W-:Y:S02]  /*3dcc0*/  IMAD.MOV.U32 R12, RZ, RZ, 0x1 ;  /* 0x00000001ff0c7424 */ /* 0x000fe400078e00ff */
[----:B------:R-:W-:-:S07]  /*3dcd0*/  IMAD.MOV.U32 R5, RZ, RZ, R14 ;  /* 0x000000ffff057224 */ /* 0x000fce00078e000e */
[----:B------:R-:W-:Y:S05]  /*3dce0*/  WARPSYNC.COLLECTIVE R15, `(.L_x_13531) ;  /* 0x000000000f087348 */ /* 0x000fea0003c00000 */
[----:B------:R0:W1:Y:S02]  /*3dcf0*/  SHFL.IDX P6, R14, R13, R12, R11 ;  /* 0x0000000c0d0e7389 */ /* 0x00006400000c000b */
[----:B01----:R-:W-:Y:S01]  /*3dd00*/  ENDCOLLECTIVE ;  /* 0x000000000000791b */ /* 0x003fe20003800000 */
.L_x_13531:
        /* <DEDUP_REMOVED lines=15> */
.L_x_13532:
[----:B------:R-:W-:Y:S02]  /*3de00*/  IMAD.MOV.U32 R13, RZ, RZ, R3 ;  /* 0x000000ffff0d7224 */ /* 0x000fe400078e0003 */
[----:B------:R-:W-:Y:S02]  /*3de10*/  IMAD.MOV.U32 R12, RZ, RZ, 0x2 ;  /* 0x00000002ff0c7424 */ /* 0x000fe400078e00ff */
[----:B------:R-:W-:-:S07]  /*3de20*/  IMAD.MOV.U32 R5, RZ, RZ, R14 ;  /* 0x000000ffff057224 */ /* 0x000fce00078e000e */
[----:B------:R-:W-:Y:S05]  /*3de30*/  WARPSYNC.COLLECTIVE R15, `(.L_x_13533) ;  /* 0x000000000f087348 */ /* 0x000fea0003c00000 */
[----:B------:R0:W1:Y:S02]  /*3de40*/  SHFL.IDX P6, R14, R13, R12, R11 ;  /* 0x0000000c0d0e7389 */ /* 0x00006400000c000b */
[----:B01----:R-:W-:Y:S01]  /*3de50*/  ENDCOLLECTIVE ;  /* 0x000000000000791b */ /* 0x003fe20003800000 */
.L_x_13533:
        /* <DEDUP_REMOVED lines=11> */
[----:B------:R-:W-:-:S05]  /*3df10*/  VIADD R6, R35, 0x30 ;  /* 0x0000003023067836 */ /* 0x000fca0000000000 */
[----:B------:R1:W-:Y:S01]  /*3df20*/  STL [R1+0x460], R6 ;  /* 0x0004600601007387 */ /* 0x0003e20000100800 */
[----:B0-----:R-:W-:-:S07]  /*3df30*/  IMAD.MOV.U32 R4, RZ, RZ, R14 ;  /* 0x000000ffff047224 */ /* 0x001fce00078e000e */
[----:B-1----:R-:W-:Y:S05]  /*3df40*/  WARPSYNC.COLLECTIVE R15, `(.L_x_13534) ;  /* 0x000000000f087348 */ /* 0x002fea0003c00000 */
[----:B------:R0:W2:Y:S02]  /*3df50*/  SHFL.IDX P6, R14, R13, R12, R11 ;  /* 0x0000000c0d0e7389 */ /* 0x0000a400000c000b */
[----:B012---:R-:W-:Y:S01]  /*3df60*/  ENDCOLLECTIVE ;  /* 0x000000000000791b */ /* 0x007fe20003800000 */
.L_x_13534:
[----:B------:R-:W-:Y:S02]  /*3df70*/  IMAD.MOV.U32 R13, RZ, RZ, R3 ;  /* 0x000000ffff0d7224 */ /* 0x000fe400078e0003 */
[----:B------:R-:W-:Y:S02]  /*3df80*/  IMAD.MOV.U32 R12, RZ, RZ, 0x3 ;  /* 0x00000003ff0c7424 */ /* 0x000fe400078e00ff */
[----:B------:R-:W-:-:S07]  /*3df90*/  IMAD.MOV.U32 R5, RZ, RZ, R14 ;  /* 0x000000ffff057224 */ /* 0x000fce00078e000e */
[----:B------:R-:W-:Y:S05]  /*3dfa0*/  WARPSYNC.COLLECTIVE R15, `(.L_x_13535) ;  /* 0x000000000f087348 */ /* 0x000fea0003c00000 */
[----:B------:R0:W1:Y:S02]  /*3dfb0*/  SHFL.IDX P6, R14, R13, R12, R11 ;  /* 0x0000000c0d0e7389 */ /* 0x00006400000c000b */
[----:B01----:R-:W-:Y:S01]  /*3dfc0*/  ENDCOLLECTIVE ;  /* 0x000000000000791b */ /* 0x003fe20003800000 */
.L_x_13535:
        /* <DEDUP_REMOVED lines=15> */
.L_x_13536:
[----:B------:R-:W-:Y:S02]  /*3e0c0*/  IMAD.MOV.U32 R13, RZ, RZ, R3 ;  /* 0x000000ffff0d7224 */ /* 0x000fe400078e0003 */
[----:B------:R-:W-:Y:S02]  /*3e0d0*/  IMAD.MOV.U32 R12, RZ, RZ, 0x4 ;  /* 0x00000004ff0c7424 */ /* 0x000fe400078e00ff */
[----:B------:R-:W-:-:S07]  /*3e0e0*/  IMAD.MOV.U32 R5, RZ, RZ, R14 ;  /* 0x000000ffff057224 */ /* 0x000fce00078e000e */
[----:B------:R-:W-:Y:S05]  /*3e0f0*/  WARPSYNC.COLLECTIVE R15, `(.L_x_13537) ;  /* 0x000000000f087348 */ /* 0x000fea0003c00000 */
[----:B------:R0:W1:Y:S02]  /*3e100*/  SHFL.IDX P6, R14, R13, R12, R11 ;  /* 0x0000000c0d0e7389 */ /* 0x00006400000c000b */
[----:B01----:R-:W-:Y:S01]  /*3e110*/  ENDCOLLECTIVE ;  /* 0x000000000000791b */ /* 0x003fe20003800000 */
.L_x_13537:
        /* <DEDUP_REMOVED lines=10> */
.L_x_13538:
        /* <DEDUP_REMOVED lines=13> */
.L_x_13539:
        /* <DEDUP_REMOVED lines=10> */
.L_x_13540:
        /* <DEDUP_REMOVED lines=13> */
.L_x_13541:
        /* <DEDUP_REMOVED lines=10> */
.L_x_13542:
        /* <DEDUP_REMOVED lines=11> */
.L_x_13543:
        /* <DEDUP_REMOVED lines=10> */
.L_x_13544:
[----:B------:R-:W-:Y:S01]  /*3e5f0*/  @!PT LDS RZ, [RZ] ;  /* 0x00000000fffff984 */ /* 0x000fe20000000800 */
[----:B------:R-:W-:Y:S01]  /*3e600*/  @!PT LDS RZ, [RZ] ;  /* 0x00000000fffff984 */ /* 0x000fe20000000800 */
[----:B------:R-:W-:Y:S01]  /*3e610*/  @!PT LDS RZ, [RZ] ;  /* 0x00000000fffff984 */ /* 0x000fe20000000800 */
[----:B------:R0:W-:Y:S01]  /*3e620*/  @!P0 LDGSTS.E.BYPASS.LTC128B.128 [R26+0x1b400], desc[UR44][R4.64], !P1 ;  /* 0x1b400000041a8fae */ /* 0x0001e2000c901d6c */
[----:B------:R-:W-:Y:S01]  /*3e630*/  IMAD.MOV.U32 R0, RZ, RZ, R14 ;  /* 0x000000ffff007224 */ /* 0x000fe200078e000e */
[----:B------:R-:W-:Y:S06]  /*3e640*/  BRA `(.L_x_13545) ;  /* 0xffffff90005c7947 */ /* 0x000fec000383ffff */
.L_x_13355:
[----:B------:R-:W2:Y:S04]  /*3e650*/  LDL.LU R14, [R1+0x440] ;  /* 0x00044000010e7983 */ /* 0x000ea80000300800 */
[----:B------:R-:W3:Y:S04]  /*3e660*/  LDL.LU R13, [R1+0x458] ;  /* 0x00045800010d7983 */ /* 0x000ee80000300800 */
[----:B------:R-:W4:Y:S04]  /*3e670*/  LDL.LU R12, [R1+0x45c] ;  /* 0x00045c00010c7983 */ /* 0x000f280000300800 */
[----:B------:R-:W5:Y:S04]  /*3e680*/  LDL.LU R11, [R1+0x460] ;  /* 0x00046000010b7983 */ /* 0x000f680000300800 */
[----:B------:R-:W5:Y:S04]  /*3e690*/  LDL.LU R10, [R1+0x464] ;  /* 0x00046400010a7983 */ /* 0x000f680000300800 */
[----:B------:R-:W5:Y:S04]  /*3e6a0*/  LDL.LU R9, [R1+0x46c] ;  /* 0x00046c0001097983 */ /* 0x000f680000300800 */
[----:B------:R-:W5:Y:S01]  /*3e6b0*/  LDL.LU R8, [R1+0x470] ;  /* 0x0004700001087983 */ /* 0x000f620000300800 */
[----:B------:R-:W-:Y:S01]  /*3e6c0*/  LOP3.LUT R22, R22, 0xfffffbff, RZ, 0xc0, !PT ;  /* 0xfffffbff16167812 */ /* 0x000fe200078ec0ff */
[----:B------:R-:W-:Y:S01]  /*3e6d0*/  BSSY B0, `(.L_x_13546) ;  /* 0x0000019000007945 */ /* 0x000fe20003800000 */
[----:B------:R-:W-:-:S02]  /*3e6e0*/  IMAD.MOV.U32 R15, RZ, RZ, -0x1 ;  /* 0xffffffffff0f7424 */ /* 0x000fc400078e00ff */
[----:B--2---:R-:W-:-:S05]  /*3e6f0*/  IMAD R5, R14, R6, RZ ;  /* 0x000000060e057224 */ /* 0x004fca00078e02ff */
[-C--:B------:R-:W-:Y:S02]  /*3e700*/  ISETP.GE.AND P0, PT, R35, R5.reuse, PT ;  /* 0x000000052300720c */ /* 0x080fe40003f06270 */
[-C--:B---3--:R-:W-:Y:S01]  /*3e710*/  ISETP.GE.AND P6, PT, R13, R5.reuse, PT ;  /* 0x000000050d00720c */ /* 0x088fe20003fc6270 */
[----:B------:R-:W-:Y:S01]  /*3e720*/  IMAD.MOV.U32 R13, RZ, RZ, R0 ;  /* 0x000000ffff0d7224 */ /* 0x000fe200078e0000 */
[----:B----4-:R-:W-:Y:S01]  /*3e730*/  ISETP.GE.AND P5, PT, R12, R5, PT ;  /* 0x000000050c00720c */ /* 0x010fe20003fa6270 */
[----:B------:R-:W-:-:S08]  /*3e740*/  IMAD.MOV.U32 R12, RZ, RZ, RZ ;  /* 0x000000ffff0c7224 */ /* 0x000fd000078e00ff */
[----:B------:R-:W-:Y:S02]  /*3e750*/  @P0 LOP3.LUT R22, R22, 0x400, RZ, 0xfc, !PT ;  /* 0x0000040016160812 */ /* 0x000fe400078efcff */
[----:B-----5:R-:W-:Y:S01]  /*3e760*/  ISETP.GE.AND P0, PT, R11, R5, PT ;  /* 0x000000050b00720c */ /* 0x020fe20003f06270 */
        /* <DEDUP_REMOVED lines=8> */
[----:B------:R-:W-:Y:S02]  /*3e7f0*/  @P0 LOP3.LUT R22, R22, 0x80, RZ, 0xfc, !PT ;  /* 0x0000008016160812 */ /* 0x000fe400078efcff */
[----:B------:R-:W-:Y:S02]  /*3e800*/  ISETP.GE.AND P0, PT, R8, R5, PT ;  /* 0x000000050800720c */ /* 0x000fe40003f06270 */
[----:B------:R-:W-:-:S04]  /*3e810*/  LOP3.LUT R22, R22, 0xffffffbf, RZ, 0xc0, !PT ;  /* 0xffffffbf16167812 */ /* 0x000fc800078ec0ff */
[----:B------:R-:W-:-:S07]  /*3e820*/  @P6 LOP3.LUT R22, R22, 0x40, RZ, 0xfc, !PT ;  /* 0x0000004016166812 */ /* 0x000fce00078efcff */
[----:B------:R-:W-:Y:S05]  /*3e830*/  WARPSYNC.COLLECTIVE R15, `(.L_x_13547) ;  /* 0x000000000f087348 */ /* 0x000fea0003c00000 */
[----:B------:R0:W1:Y:S02]  /*3e840*/  SHFL.IDX P6, R14, R13, R12, R11 ;  /* 0x0000000c0d0e7389 */ /* 0x00006400000c000b */
[----:B01----:R-:W-:Y:S01]  /*3e850*/  ENDCOLLECTIVE ;  /* 0x000000000000791b */ /* 0x003fe20003800000 */
.L_x_13547:
[----:B------:R-:W-:Y:S05]  /*3e860*/  BSYNC B0 ;  /* 0x0000000000007941 */ /* 0x000fea0003800000 */
.L_x_13546:
        /* <DEDUP_REMOVED lines=11> */
.L_x_13548:
[----:B------:R-:W-:-:S04]  /*3e920*/  LOP3.LUT R22, R22, 0xffefffff, RZ, 0xc0, !PT ;  /* 0xffefffff16167812 */ /* 0x000fc800078ec0ff */
[----:B------:R-:W-:-:S04]  /*3e930*/  @P0 LOP3.LUT R22, R22, 0x100000, RZ, 0xfc, !PT ;  /* 0x0010000016160812 */ /* 0x000fc800078efcff */
[----:B------:R-:W-:Y:S01]  /*3e940*/  LOP3.LUT P0, RZ, R22, 0x400, RZ, 0xc0, !PT ;  /* 0x0000040016ff7812 */ /* 0x000fe2000780c0ff */
[----:B------:R-:W-:Y:S02]  /*3e950*/  IMAD.MOV.U32 R13, RZ, RZ, R0 ;  /* 0x000000ffff0d7224 */ /* 0x000fe400078e0000 */
[----:B------:R-:W-:Y:S02]  /*3e960*/  IMAD.MOV.U32 R12, RZ, RZ, 0x1 ;  /* 0x00000001ff0c7424 */ /* 0x000fe400078e00ff */
[----:B------:R-:W-:-:S08]  /*3e970*/  IMAD.MOV.U32 R3, RZ, RZ, R14 ;  /* 0x000000ffff037224 */ /* 0x000fd000078e000e */
[----:B------:R-:W-:-:S05]  /*3e980*/  @!P0 LEA R3, P6, R7, R3, 0x1 ;  /* 0x0000000307038211 */ /* 0x000fca00078c08ff */
[----:B------:R-:W-:-:S05]  /*3e990*/  @!P0 IMAD.X R2, RZ, RZ, R2, P6 ;  /* 0x000000ffff028224 */ /* 0x000fca00030e0602 */
[----:B------:R-:W-:-:S07]  /*3e9a0*/  @!P0 LOP3.LUT R3, R3, R2, RZ, 0x3c, !PT ;  /* 0x0000000203038212 */ /* 0x000fce00078e3cff */
[----:B------:R-:W-:Y:S05]  /*3e9b0*/  WARPSYNC.COLLECTIVE R15, `(.L_x_13549) ;  /* 0x000000000f087348 */ /* 0x000fea0003c00000 */
[----:B------:R0:W1:Y:S02]  /*3e9c0*/  SHFL.IDX P6, R14, R13, R12, R11 ;  /* 0x0000000c0d0e7389 */ /* 0x00006400000c000b */
[----:B01----:R-:W-:Y:S01]  /*3e9d0*/  ENDCOLLECTIVE ;  /* 0x000000000000791b */ /* 0x003fe20003800000 */
.L_x_13549:
        /* <DEDUP_REMOVED lines=15> */
.L_x_13550:
        /* <DEDUP_REMOVED lines=12> */
.L_x_13551:
        /* <DEDUP_REMOVED lines=12> */
.L_x_13552:
        /* <DEDUP_REMOVED lines=12> */
.L_x_13553:
        /* <DEDUP_REMOVED lines=12> */
.L_x_13554:
        /* <DEDUP_REMOVED lines=12> */
.L_x_13555:
        /* <DEDUP_REMOVED lines=12> */
.L_x_13556:
        /* <DEDUP_REMOVED lines=12> */
.L_x_13557:
        /* <DEDUP_REMOVED lines=12> */
.L_x_13558:
        /* <DEDUP_REMOVED lines=12> */
.L_x_13559:
        /* <DEDUP_REMOVED lines=11> */
.L_x_13560:
[----:B------:R-:W-:Y:S02]  /*3f240*/  IMAD.MOV.U32 R13, RZ, RZ, R0 ;  /* 0x000000ffff0d7224 */ /* 0x000fe400078e0000 */
[----:B------:R-:W-:Y:S02]  /*3f250*/  IMAD.MOV.U32 R12, RZ, RZ, 0x7 ;  /* 0x00000007ff0c7424 */ /* 0x000fe400078e00ff */
[----:B------:R-:W-:-:S07]  /*3f260*/  IMAD.MOV.U32 R2, RZ, RZ, R14 ;  /* 0x000000ffff027224 */ /* 0x000fce00078e000e */
[----:B------:R-:W-:Y:S05]  /*3f270*/  WARPSYNC.COLLECTIVE R15, `(.L_x_13561) ;  /* 0x000000000f087348 */ /* 0x000fea0003c00000 */
[----:B------:R0:W1:Y:S02]  /*3f280*/  SHFL.IDX P6, R14, R13, R12, R11 ;  /* 0x0000000c0d0e7389 */ /* 0x00006400000c000b */
[----:B01----:R-:W-:Y:S01]  /*3f290*/  ENDCOLLECTIVE ;  /* 0x000000000000791b */ /* 0x003fe20003800000 */
.L_x_13561:
        /* <DEDUP_REMOVED lines=14> */
.L_x_13562:
[----:B------:R-:W-:Y:S01]  /*3f380*/  IMAD.MOV.U32 R2, RZ, RZ, R14 ;  /* 0x000000ffff027224 */ /* 0x000fe200078e000e */
[----:B------:R-:W-:Y:S06]  /*3f390*/  BRA `(.L_x_13563) ;  /* 0xffffff8c00c07947 */ /* 0x000fec000383ffff */
.L_x_13360:
[----:B0-----:R0:W1:Y:S02]  /*3f3a0*/  SYNCS.PHASECHK.TRANS64.TRYWAIT P0, [R23+URZ+0x32420], R0 ;  /* 0x03242000170075a7 */ /* 0x001064000800017f */
[----:B-1----:R-:W-:Y:S05]  /*3f3b0*/  @!P0 NANOSLEEP.SYNCS 0x989680 ;  /* 0x009896800000895d */ /* 0x002fea0003900000 */
[----:B------:R-:W1:Y:S02]  /*3f3c0*/  @!P0 SYNCS.PHASECHK.TRANS64 P0, [R23+URZ+0x32420], R0 ;  /* 0x03242000170085a7 */ /* 0x000e64000800007f */
[----:B-1----:R-:W-:Y:S05]  /*3f3d0*/  @!P0 BRA `(.L_x_13360) ;  /* 0xfffffffc00f08947 */ /* 0x002fea000383ffff */
[----:B------:R-:W-:Y:S05]  /*3f3e0*/  BRA `(.L_x_13564) ;  /* 0xffffff9000347947 */ /* 0x000fea000383ffff */
.L_x_13363:
[----:B0-----:R0:W1:Y:S02]  /*3f3f0*/  SYNCS.PHASECHK.TRANS64.TRYWAIT P0, [R17+URZ+0x32460], R0 ;  /* 0x03246000110075a7 */ /* 0x001064000800017f */
[----:B-1----:R-:W-:Y:S05]  /*3f400*/  @!P0 NANOSLEEP.SYNCS 0x989680 ;  /* 0x009896800000895d */ /* 0x002fea0003900000 */
[----:B------:R-:W1:Y:S02]  /*3f410*/  @!P0 SYNCS.PHASECHK.TRANS64 P0, [R17+URZ+0x32460], R0 ;  /* 0x03246000110085a7 */ /* 0x000e64000800007f */
[----:B-1----:R-:W-:Y:S05]  /*3f420*/  @!P0 BRA `(.L_x_13363) ;  /* 0xfffffffc00f08947 */ /* 0x002fea000383ffff */
[----:B------:R-:W-:Y:S05]  /*3f430*/  BRA `(.L_x_13565) ;  /* 0xffffff9000447947 */ /* 0x000fea000383ffff */
.L_x_13364:
        /* <DEDUP_REMOVED lines=8> */
.L_x_13567:
[----:B------:R-:W-:Y:S05]  /*3f4c0*/  BSYNC B0 ;  /* 0x0000000000007941 */ /* 0x000fea0003800000 */
.L_x_13566:
        /* <DEDUP_REMOVED lines=13> */
.L_x_13568:
        /* <DEDUP_REMOVED lines=9> */
.L_x_13569:
        /* <DEDUP_REMOVED lines=17> */
.L_x_13570:
[----:B------:R-:W-:Y:S02]  /*3f740*/  IMAD.MOV.U32 R13, RZ, RZ, R6 ;  /* 0x000000ffff0d7224 */ /* 0x000fe400078e0006 */
[----:B------:R-:W-:Y:S01]  /*3f750*/  IMAD.MOV.U32 R12, RZ, RZ, 0x2 ;  /* 0x00000002ff0c7424 */ /* 0x000fe200078e00ff */
[----:B------:R-:W-:-:S13]  /*3f760*/  IADD3 R2, P3, R14, R0, RZ ;  /* 0x000000000e027210 */ /* 0x000fda0007f7e0ff */
[----:B------:R-:W-:Y:S05]  /*3f770*/  WARPSYNC.COLLECTIVE R15, `(.L_x_13571) ;  /* 0x000000000f087348 */ /* 0x000fea0003c00000 */
[----:B------:R0:W1:Y:S02]  /*3f780*/  SHFL.IDX P6, R14, R13, R12, R11 ;  /* 0x0000000c0d0e7389 */ /* 0x00006400000c000b */
[----:B01----:R-:W-:Y:S01]  /*3f790*/  ENDCOLLECTIVE ;  /* 0x000000000000791b */ /* 0x003fe20003800000 */
.L_x_13571:
        /* <DEDUP_REMOVED lines=17> */
.L_x_13572:
[----:B------:R-:W-:Y:S02]  /*3f8b0*/  IMAD.MOV.U32 R13, RZ, RZ, R6 ;  /* 0x000000ffff0d7224 */ /* 0x000fe400078e0006 */
[----:B------:R-:W-:Y:S01]  /*3f8c0*/  IMAD.MOV.U32 R12, RZ, RZ, 0x3 ;  /* 0x00000003ff0c7424 */ /* 0x000fe200078e00ff */
[----:B------:R-:W-:-:S13]  /*3f8d0*/  IADD3 R2, P3, R14, R0, RZ ;  /* 0x000000000e027210 */ /* 0x000fda0007f7e0ff */
[----:B------:R-:W-:Y:S05]  /*3f8e0*/  WARPSYNC.COLLECTIVE R15, `(.L_x_13573) ;  /* 0x000000000f087348 */ /* 0x000fea0003c00000 */
[----:B------:R0:W1:Y:S02]  /*3f8f0*/  SHFL.IDX P6, R14, R13, R12, R11 ;  /* 0x0000000c0d0e7389 */ /* 0x00006400000c000b */
[----:B01----:R-:W-:Y:S01]  /*3f900*/  ENDCOLLECTIVE ;  /* 0x000000000000791b */ /* 0x003fe20003800000 */
.L_x_13573:
        /* <DEDUP_REMOVED lines=17> */
.L_x_13574:
[----:B------:R-:W-:Y:S02]  /*3fa20*/  IMAD.MOV.U32 R13, RZ, RZ, R6 ;  /* 0x000000ffff0d7224 */ /* 0x000fe400078e0006 */
[----:B------:R-:W-:Y:S01]  /*3fa30*/  IMAD.MOV.U32 R12, RZ, RZ, 0x4 ;  /* 0x00000004ff0c7424 */ /* 0x000fe200078e00ff */
[----:B------:R-:W-:-:S13]  /*3fa40*/  IADD3 R2, P3, R14, R0, RZ ;  /* 0x000000000e027210 */ /* 0x000fda0007f7e0ff */
[----:B------:R-:W-:Y:S05]  /*3fa50*/  WARPSYNC.COLLECTIVE R15, `(.L_x_13575) ;  /* 0x000000000f087348 */ /* 0x000fea0003c00000 */
[----:B------:R0:W1:Y:S02]  /*3fa60*/  SHFL.IDX P6, R14, R13, R12, R11 ;  /* 0x0000000c0d0e7389 */ /* 0x00006400000c000b */
[----:B01----:R-:W-:Y:S01]  /*3fa70*/  ENDCOLLECTIVE ;  /* 0x000000000000791b */ /* 0x003fe20003800000 */
.L_x_13575:
        /* <DEDUP_REMOVED lines=17> */
.L_x_13576:
[----:B------:R-:W-:Y:S02]  /*3fb90*/  IMAD.MOV.U32 R13, RZ, RZ, R6 ;  /* 0x000000ffff0d7224 */ /* 0x000fe400078e0006 */
[----:B------:R-:W-:Y:S01]  /*3fba0*/  IMAD.MOV.U32 R12, RZ, RZ, 0x5 ;  /* 0x00000005ff0c7424 */ /* 0x000fe200078e00ff */
[----:B------:R-:W-:-:S13]  /*3fbb0*/  IADD3 R2, P3, R14, R0, RZ ;  /* 0x000000000e027210 */ /* 0x000fda0007f7e0ff */
[----:B------:R-:W-:Y:S05]  /*3fbc0*/  WARPSYNC.COLLECTIVE R15, `(.L_x_13577) ;  /* 0x000000000f087348 */ /* 0x000fea0003c00000 */
[----:B------:R0:W1:Y:S02]  /*3fbd0*/  SHFL.IDX P6, R14, R13, R12, R11 ;  /* 0x0000000c0d0e7389 */ /* 0x00006400000c000b */
[----:B01----:R-:W-:Y:S01]  /*3fbe0*/  ENDCOLLECTIVE ;  /* 0x000000000000791b */ /* 0x003fe20003800000 */
.L_x_13577:
        /* <DEDUP_REMOVED lines=12> */
.L_x_13578:
        /* <DEDUP_REMOVED lines=9> */
.L_x_13371:
[----:B0-----:R0:W1:Y:S02]  /*3fd40*/  SYNCS.PHASECHK.TRANS64.TRYWAIT P0, [R6+URZ+0x32440], R21 ;  /* 0x03244015060075a7 */ /* 0x001064000800017f */
[----:B-1----:R-:W-:Y:S05]  /*3fd50*/  @!P0 NANOSLEEP.SYNCS 0x989680 ;  /* 0x009896800000895d */ /* 0x002fea0003900000 */
[----:B------:R-:W1:Y:S02]  /*3fd60*/  @!P0 SYNCS.PHASECHK.TRANS64 P0, [R6+URZ+0x32440], R21 ;  /* 0x03244015060085a7 */ /* 0x000e64000800007f */
[----:B-1----:R-:W-:Y:S05]  /*3fd70*/  @!P0 BRA `(.L_x_13371) ;  /* 0xfffffffc00f08947 */ /* 0x002fea000383ffff */
[----:B------:R-:W-:Y:S05]  /*3fd80*/  BRA `(.L_x_13580) ;  /* 0xffffff9000d47947 */ /* 0x000fea000383ffff */
.L_x_13372:
        /* <DEDUP_REMOVED lines=8> */
.L_x_13582:
[----:B------:R-:W-:Y:S05]  /*3fe10*/  BSYNC B1 ;  /* 0x0000000000017941 */ /* 0x000fea0003800000 */
.L_x_13581:
        /* <DEDUP_REMOVED lines=9> */
.L_x_13583:
[----:B------:R-:W-:Y:S02]  /*3feb0*/  IMAD.MOV.U32 R13, RZ, RZ, R9 ;  /* 0x000000ffff0d7224 */ /* 0x000fe400078e0009 */
[----:B------:R-:W-:Y:S02]  /*3fec0*/  IMAD.MOV.U32 R12, RZ, RZ, 0x1 ;  /* 0x00000001ff0c7424 */ /* 0x000fe400078e00ff */
[----:B------:R-:W-:-:S07]  /*3fed0*/  IMAD.MOV.U32 R2, RZ, RZ, R14 ;  /* 0x000000ffff027224 */ /* 0x000fce00078e000e */
[----:B------:R-:W-:Y:S05]  /*3fee0*/  WARPSYNC.COLLECTIVE R15, `(.L_x_13584) ;  /* 0x000000000f087348 */ /* 0x000fea0003c00000 */
[----:B------:R0:W1:Y:S02]  /*3fef0*/  SHFL.IDX P6, R14, R13, R12, R11 ;  /* 0x0000000c0d0e7389 */ /* 0x00006400000c000b */
[----:B01----:R-:W-:Y:S01]  /*3ff00*/  ENDCOLLECTIVE ;  /* 0x000000000000791b */ /* 0x003fe20003800000 */
.L_x_13584:
        /* <DEDUP_REMOVED lines=11> */
.L_x_13585:
[----:B------:R-:W-:Y:S02]  /*3ffc0*/  IMAD.MOV.U32 R13, RZ, RZ, R9 ;  /* 0x000000ffff0d7224 */ /* 0x000fe400078e0009 */
[----:B------:R-:W-:Y:S02]  /*3ffd0*/  IMAD.MOV.U32 R12, RZ, RZ, 0x2 ;  /* 0x00000002ff0c7424 */ /* 0x000fe400078e00ff */
[----:B------:R-:W-:-:S07]  /*3ffe0*/  IMAD.MOV.U32 R2, RZ, RZ, R14 ;  /* 0x000000ffff027224 */ /* 0x000fce00078e000e */
[----:B------:R-:W-:Y:S05]  /*3fff0*/  WARPSYNC.COLLECTIVE R15, `(.L_x_13586) ;  /* 0x000000000f087348 */ /* 0x000fea0003c00000 */
[----:B------:R0:W1:Y:S02]  /*40000*/  SHFL.IDX P6, R14, R13, R12, R11 ;  /* 0x0000000c0d0e7389 */ /* 0x00006400000c000b */
[----:B01----:R-:W-:Y:S01]  /*40010*/  ENDCOLLECTIVE ;  /* 0x000000000000791b */ /* 0x003fe20003800000 */
.L_x_13586:
        /* <DEDUP_REMOVED lines=11> */
.L_x_13587:
[----:B------:R-:W-:Y:S02]  /*400d0*/  IMAD.MOV.U32 R13, RZ, RZ, R9 ;  /* 0x000000ffff0d7224 */ /* 0x000fe400078e0009 */
[----:B------:R-:W-:Y:S02]  /*400e0*/  IMAD.MOV.U32 R12, RZ, RZ, 0x3 ;  /* 0x00000003ff0c7424 */ /* 0x000fe400078e00ff */
[----:B------:R-:W-:-:S07]  /*400f0*/  IMAD.MOV.U32 R2, RZ, RZ, R14 ;  /* 0x000000ffff027224 */ /* 0x000fce00078e000e */
[----:B------:R-:W-:Y:S05]  /*40100*/  WARPSYNC.COLLECTIVE R15, `(.L_x_13588) ;  /* 0x000000000f087348 */ /* 0x000fea0003c00000 */
[----:B------:R0:W1:Y:S02]  /*40110*/  SHFL.IDX P6, R14, R13, R12, R11 ;  /* 0x0000000c0d0e7389 */ /* 0x00006400000c000b */
[----:B01----:R-:W-:Y:S01]  /*40120*/  ENDCOLLECTIVE ;  /* 0x000000000000791b */ /* 0x003fe20003800000 */
.L_x_13588:
        /* <DEDUP_REMOVED lines=11> */
.L_x_13589:
[----:B------:R-:W-:Y:S02]  /*401e0*/  IMAD.MOV.U32 R13, RZ, RZ, R9 ;  /* 0x000000ffff0d7224 */ /* 0x000fe400078e0009 */
[----:B------:R-:W-:Y:S02]  /*401f0*/  IMAD.MOV.U32 R12, RZ, RZ, 0x4 ;  /* 0x00000004ff0c7424 */ /* 0x000fe400078e00ff */
[----:B------:R-:W-:-:S07]  /*40200*/  IMAD.MOV.U32 R2, RZ, RZ, R14 ;  /* 0x000000ffff027224 */ /* 0x000fce00078e000e */
[----:B------:R-:W-:Y:S05]  /*40210*/  WARPSYNC.COLLECTIVE R15, `(.L_x_13590) ;  /* 0x000000000f087348 */ /* 0x000fea0003c00000 */
[----:B------:R0:W1:Y:S02]  /*40220*/  SHFL.IDX P6, R14, R13, R12, R11 ;  /* 0x0000000c0d0e7389 */ /* 0x00006400000c000b */
[----:B01----:R-:W-:Y:S01]  /*40230*/  ENDCOLLECTIVE ;  /* 0x000000000000791b */ /* 0x003fe20003800000 */
.L_x_13590:
        /* <DEDUP_REMOVED lines=11> */
.L_x_13591:
[----:B------:R-:W-:Y:S02]  /*402f0*/  IMAD.MOV.U32 R13, RZ, RZ, R9 ;  /* 0x000000ffff0d7224 */ /* 0x000fe400078e0009 */
[----:B------:R-:W-:Y:S02]  /*40300*/  IMAD.MOV.U32 R12, RZ, RZ, 0x5 ;  /* 0x00000005ff0c7424 */ /* 0x000fe400078e00ff */
[----:B------:R-:W-:-:S07]  /*40310*/  IMAD.MOV.U32 R2, RZ, RZ, R14 ;  /* 0x000000ffff027224 */ /* 0x000fce00078e000e */
[----:B------:R-:W-:Y:S05]  /*40320*/  WARPSYNC.COLLECTIVE R15, `(.L_x_13592) ;  /* 0x000000000f087348 */ /* 0x000fea0003c00000 */
[----:B------:R0:W1:Y:S02]  /*40330*/  SHFL.IDX P6, R14, R13, R12, R11 ;  /* 0x0000000c0d0e7389 */ /* 0x00006400000c000b */
[----:B01----:R-:W-:Y:S01]  /*40340*/  ENDCOLLECTIVE ;  /* 0x000000000000791b */ /* 0x003fe20003800000 */
.L_x_13592:
        /* <DEDUP_REMOVED lines=11> */
.L_x_13593:
[----:B------:R-:W-:Y:S01]  /*40400*/  IMAD.MOV.U32 R2, RZ, RZ, R14 ;  /* 0x000000ffff027224 */ /* 0x000fe200078e000e */
[----:B------:R-:W-:Y:S06]  /*40410*/  BRA `(.L_x_13594) ;  /* 0xffffff8c00fc7947 */ /* 0x000fec000383ffff */
.L_x_13377:
[----:B---3--:R3:W4:Y:S02]  /*40420*/  SYNCS.PHASECHK.TRANS64.TRYWAIT P0, [R6+URZ+0x32460], R21 ;  /* 0x03246015060075a7 */ /* 0x008724000800017f */
[----:B----4-:R-:W-:Y:S05]  /*40430*/  @!P0 NANOSLEEP.SYNCS 0x989680 ;  /* 0x009896800000895d */ /* 0x010fea0003900000 */
[----:B------:R-:W4:Y:S02]  /*40440*/  @!P0 SYNCS.PHASECHK.TRANS64 P0, [R6+URZ+0x32460], R21 ;  /* 0x03246015060085a7 */ /* 0x000f24000800007f */
[----:B----4-:R-:W-:Y:S05]  /*40450*/  @!P0 BRA `(.L_x_13377) ;  /* 0xfffffffc00f08947 */ /* 0x010fea000383ffff */
[----:B------:R-:W-:Y:S05]  /*40460*/  BRA `(.L_x_13595) ;  /* 0xffffff90004c7947 */ /* 0x000fea000383ffff */
.L_x_13378:
        /* <DEDUP_REMOVED lines=8> */
.L_x_13597:
[----:B------:R-:W-:Y:S05]  /*404f0*/  BSYNC B1 ;  /* 0x0000000000017941 */ /* 0x000fea0003800000 */
.L_x_13596:
        /* <DEDUP_REMOVED lines=9> */
.L_x_13598:
[----:B------:R-:W-:Y:S02]  /*40590*/  IMAD.MOV.U32 R13, RZ, RZ, R9 ;  /* 0x000000ffff0d7224 */ /* 0x000fe400078e0009 */
[----:B------:R-:W-:Y:S01]  /*405a0*/  IMAD.MOV.U32 R12, RZ, RZ, 0x1 ;  /* 0x00000001ff0c7424 */ /* 0x000fe200078e00ff */
[----:B------:R-:W-:-:S13]  /*405b0*/  IADD3 R2, P0, R14, R0, RZ ;  /* 0x000000000e027210 */ /* 0x000fda0007f1e0ff */
[----:B------:R-:W-:Y:S05]  /*405c0*/  WARPSYNC.COLLECTIVE R15, `(.L_x_13599) ;  /* 0x000000000f087348 */ /* 0x000fea0003c00000 */
[----:B------:R0:W1:Y:S02]  /*405d0*/  SHFL.IDX P6, R14, R13, R12, R11 ;  /* 0x0000000c0d0e7389 */ /* 0x00006400000c000b */
[----:B01----:R-:W-:Y:S01]  /*405e0*/  ENDCOLLECTIVE ;  /* 0x000000000000791b */ /* 0x003fe20003800000 */
.L_x_13599:
        /* <DEDUP_REMOVED lines=13> */
.L_x_13600:
[----:B------:R-:W-:Y:S02]  /*406c0*/  IMAD.MOV.U32 R13, RZ, RZ, R9 ;  /* 0x000000ffff0d7224 */ /* 0x000fe400078e0009 */
[----:B------:R-:W-:Y:S01]  /*406d0*/  IMAD.MOV.U32 R12, RZ, RZ, 0x2 ;  /* 0x00000002ff0c7424 */ /* 0x000fe200078e00ff */
[----:B------:R-:W-:-:S13]  /*406e0*/  IADD3 R2, P0, R14, R0, RZ ;  /* 0x000000000e027210 */ /* 0x000fda0007f1e0ff */
[----:B------:R-:W-:Y:S05]  /*406f0*/  WARPSYNC.COLLECTIVE R15, `(.L_x_13601) ;  /* 0x000000000f087348 */ /* 0x000fea0003c00000 */
[----:B------:R0:W1:Y:S02]  /*40700*/  SHFL.IDX P6, R14, R13, R12, R11 ;  /* 0x0000000c0d0e7389 */ /* 0x00006400000c000b */
[----:B01----:R-:W-:Y:S01]  /*40710*/  ENDCOLLECTIVE ;  /* 0x000000000000791b */ /* 0x003fe20003800000 */
.L_x_13601:
        /* <DEDUP_REMOVED lines=13> */
.L_x_13602:
[----:B------:R-:W-:Y:S02]  /*407f0*/  IMAD.MOV.U32 R13, RZ, RZ, R9 ;  /* 0x000000ffff0d7224 */ /* 0x000fe400078e0009 */
[----:B------:R-:W-:Y:S01]  /*40800*/  IMAD.MOV.U32 R12, RZ, RZ, 0x3 ;  /* 0x00000003ff0c7424 */ /* 0x000fe200078e00ff */
[----:B------:R-:W-:-:S13]  /*40810*/  IADD3 R2, P0, R14, R0, RZ ;  /* 0x000000000e027210 */ /* 0x000fda0007f1e0ff */
[----:B------:R-:W-:Y:S05]  /*40820*/  WARPSYNC.COLLECTIVE R15, `(.L_x_13603) ;  /* 0x000000000f087348 */ /* 0x000fea0003c00000 */
[----:B------:R0:W1:Y:S02]  /*40830*/  SHFL.IDX P6, R14, R13, R12, R11 ;  /* 0x0000000c0d0e7389 */ /* 0x00006400000c000b */
[----:B01----:R-:W-:Y:S01]  /*40840*/  ENDCOLLECTIVE ;  /* 0x000000000000791b */ /* 0x003fe20003800000 */
.L_x_13603:
        /* <DEDUP_REMOVED lines=13> */
.L_x_13604:
[----:B------:R-:W-:Y:S02]  /*40920*/  IMAD.MOV.U32 R13, RZ, RZ, R9 ;  /* 0x000000ffff0d7224 */ /* 0x000fe400078e0009 */
[----:B------:R-:W-:Y:S01]  /*40930*/  IMAD.MOV.U32 R12, RZ, RZ, 0x4 ;  /* 0x00000004ff0c7424 */ /* 0x000fe200078e00ff */
[----:B------:R-:W-:-:S13]  /*40940*/  IADD3 R2, P0, R14, R0, RZ ;  /* 0x000000000e027210 */ /* 0x000fda0007f1e0ff */
[----:B------:R-:W-:Y:S05]  /*40950*/  WARPSYNC.COLLECTIVE R15, `(.L_x_13605) ;  /* 0x000000000f087348 */ /* 0x000fea0003c00000 */
[----:B------:R0:W1:Y:S02]  /*40960*/  SHFL.IDX P6, R14, R13, R12, R11 ;  /* 0x0000000c0d0e7389 */ /* 0x00006400000c000b */
[----:B01----:R-:W-:Y:S01]  /*40970*/  ENDCOLLECTIVE ;  /* 0x000000000000791b */ /* 0x003fe20003800000 */
.L_x_13605:
        /* <DEDUP_REMOVED lines=13> */
.L_x_13606:
[----:B------:R-:W-:Y:S02]  /*40a50*/  IMAD.MOV.U32 R13, RZ, RZ, R9 ;  /* 0x000000ffff0d7224 */ /* 0x000fe400078e0009 */
[----:B------:R-:W-:Y:S01]  /*40a60*/  IMAD.MOV.U32 R12, RZ, RZ, 0x5 ;  /* 0x00000005ff0c7424 */ /* 0x000fe200078e00ff */
[----:B------:R-:W-:-:S13]  /*40a70*/  IADD3 R2, P0, R14, R0, RZ ;  /* 0x000000000e027210 */ /* 0x000fda0007f1e0ff */
[----:B------:R-:W-:Y:S05]  /*40a80*/  WARPSYNC.COLLECTIVE R15, `(.L_x_13607) ;  /* 0x000000000f087348 */ /* 0x000fea0003c00000 */
[----:B------:R0:W1:Y:S02]  /*40a90*/  SHFL.IDX P6, R14, R13, R12, R11 ;  /* 0x0000000c0d0e7389 */ /* 0x00006400000c000b */
[----:B01----:R-:W-:Y:S01]  /*40aa0*/  ENDCOLLECTIVE ;  /* 0x000000000000791b */ /* 0x003fe20003800000 */
.L_x_13607:
        /* <DEDUP_REMOVED lines=13> */
.L_x_13608:
[----:B------:R-:W-:Y:S05]  /*40b80*/  BRA `(.L_x_13609) ;  /* 0xffffff8c00907947 */ /* 0x000fea000383ffff */
.L_x_13386:
[----:B------:R-:W-:Y:S01]  /*40b90*/  BSSY B0, `(.L_x_13610) ;  /* 0x0000008000007945 */ /* 0x000fe20003800000 */
[----:B------:R-:W-:Y:S02]  /*40ba0*/  IMAD.MOV.U32 R13, RZ, RZ, R16 ;  /* 0x000000ffff0d7224 */ /* 0x000fe400078e0010 */
[----:B0-----:R-:W-:Y:S02]  /*40bb0*/  IMAD.MOV.U32 R12, RZ, RZ, RZ ;  /* 0x000000ffff0c7224 */ /* 0x001fe400078e00ff */
[----:B------:R-:W-:Y:S02]  /*40bc0*/  IMAD.MOV.U32 R11, RZ, RZ, 0x1f ;  /* 0x0000001fff0b7424 */ /* 0x000fe400078e00ff */
[----:B------:R-:W-:-:S07]  /*40bd0*/  IMAD.MOV.U32 R15, RZ, RZ, -0x1 ;  /* 0xffffffffff0f7424 */ /* 0x000fce00078e00ff */
[----:B-123--:R-:W-:Y:S05]  /*40be0*/  WARPSYNC.COLLECTIVE R15, `(.L_x_13611) ;  /* 0x000000000f087348 */ /* 0x00efea0003c00000 */
[----:B------:R0:W4:Y:S02]  /*40bf0*/  SHFL.IDX P6, R14, R13, R12, R11 ;  /* 0x0000000c0d0e7389 */ /* 0x00012400000c000b */
[----:B01234-:R-:W-:Y:S01]  /*40c00*/  ENDCOLLECTIVE ;  /* 0x000000000000791b */ /* 0x01ffe20003800000 */
.L_x_13611:
[----:B------:R-:W-:Y:S05]  /*40c10*/  BSYNC B0 ;  /* 0x0000000000007941 */ /* 0x000fea0003800000 */
.L_x_13610:
        /* <DEDUP_REMOVED lines=9> */
.L_x_13612:
        /* <DEDUP_REMOVED lines=24> */
.L_x_13613:
[----:B------:R-:W-:Y:S01]  /*40e30*/  IMAD.MOV.U32 R12, RZ, RZ, 0x2 ;  /* 0x00000002ff0c7424 */ /* 0x000fe200078e00ff */
[----:B------:R-:W-:-:S05]  /*40e40*/  SEL R14, R14, RZ, P1 ;  /* 0x000000ff0e0e7207 */ /* 0x000fca0000800000 */
[----:B------:R-:W-:-:S04]  /*40e50*/  IMAD.IADD R5, R13, 0x1, R14 ;  /* 0x000000010d057824 */ /* 0x000fc800078e020e */
[----:B------:R-:W-:-:S07]  /*40e60*/  IMAD.MOV.U32 R13, RZ, RZ, R5 ;  /* 0x000000ffff0d7224 */ /* 0x000fce00078e0005 */
[----:B------:R-:W-:Y:S05]  /*40e70*/  WARPSYNC.COLLECTIVE R15, `(.L_x_13614) ;  /* 0x000000000f087348 */ /* 0x000fea0003c00000 */
[----:B------:R0:W1:Y:S02]  /*40e80*/  SHFL.UP P6, R14, R13, R12, R11 ;  /* 0x0400000c0d0e7389 */ /* 0x00006400000c000b */
[----:B01----:R-:W-:Y:S01]  /*40e90*/  ENDCOLLECTIVE ;  /* 0x000000000000791b */ /* 0x003fe20003800000 */
.L_x_13614:
[----:B------:R-:W-:Y:S01]  /*40ea0*/  IMAD.MOV.U32 R12, RZ, RZ, 0x4 ;  /* 0x00000004ff0c7424 */ /* 0x000fe200078e00ff */
[----:B------:R-:W-:-:S05]  /*40eb0*/  SEL R2, R14, RZ, P2 ;  /* 0x000000ff0e027207 */ /* 0x000fca0001000000 */
[----:B------:R-:W-:-:S04]  /*40ec0*/  IMAD.IADD R2, R5, 0x1, R2 ;  /* 0x0000000105027824 */ /* 0x000fc800078e0202 */
[----:B------:R-:W-:-:S07]  /*40ed0*/  IMAD.MOV.U32 R13, RZ, RZ, R2 ;  /* 0x000000ffff0d7224 */ /* 0x000fce00078e0002 */
[----:B------:R-:W-:Y:S05]  /*40ee0*/  WARPSYNC.COLLECTIVE R15, `(.L_x_13615) ;  /* 0x000000000f087348 */ /* 0x000fea0003c00000 */
[----:B------:R0:W1:Y:S02]  /*40ef0*/  SHFL.UP P6, R14, R13, R12, R11 ;  /* 0x0400000c0d0e7389 */ /* 0x00006400000c000b */
[----:B01----:R-:W-:Y:S01]  /*40f00*/  ENDCOLLECTIVE ;  /* 0x000000000000791b */ /* 0x003fe20003800000 */
.L_x_13615:
[----:B------:R-:W-:Y:S01]  /*40f10*/  IMAD.MOV.U32 R12, RZ, RZ, 0x8 ;  /* 0x00000008ff0c7424 */ /* 0x000fe200078e00ff */
[----:B------:R-:W-:-:S05]  /*40f20*/  SEL R3, R14, RZ, P3 ;  /* 0x000000ff0e037207 */ /* 0x000fca0001800000 */
[----:B------:R-:W-:-:S04]  /*40f30*/  IMAD.IADD R3, R2, 0x1, R3 ;  /* 0x0000000102037824 */ /* 0x000fc800078e0203 */
[----:B------:R-:W-:-:S07]  /*40f40*/  IMAD.MOV.U32 R13, RZ, RZ, R3 ;  /* 0x000000ffff0d7224 */ /* 0x000fce00078e0003 */
[----:B------:R-:W-:Y:S05]  /*40f50*/  WARPSYNC.COLLECTIVE R15, `(.L_x_13616) ;  /* 0x000000000f087348 */ /* 0x000fea0003c00000 */
[----:B------:R0:W1:Y:S02]  /*40f60*/  SHFL.UP P6, R14, R13, R12, R11 ;  /* 0x0400000c0d0e7389 */ /* 0x00006400000c000b */
[----:B01----:R-:W-:Y:S01]  /*40f70*/  ENDCOLLECTIVE ;  /* 0x000000000000791b */ /* 0x003fe20003800000 */
.L_x_13616:
[----:B------:R-:W-:Y:S01]  /*40f80*/  IMAD.MOV.U32 R12, RZ, RZ, 0x10 ;  /* 0x00000010ff0c7424 */ /* 0x000fe200078e00ff */
[----:B------:R-:W-:-:S05]  /*40f90*/  SEL R14, R14, RZ, P4 ;  /* 0x000000ff0e0e7207 */ /* 0x000fca0002000000 */
[----:B------:R-:W-:-:S04]  /*40fa0*/  IMAD.IADD R5, R3, 0x1, R14 ;  /* 0x0000000103057824 */ /* 0x000fc800078e020e */
[----:B------:R-:W-:-:S07]  /*40fb0*/  IMAD.MOV.U32 R13, RZ, RZ, R5 ;  /* 0x000000ffff0d7224 */ /* 0x000fce00078e0005 */
[----:B------:R-:W-:Y:S05]  /*40fc0*/  WARPSYNC.COLLECTIVE R15, `(.L_x_13617) ;  /* 0x000000000f087348 */ /* 0x000fea0003c00000 */
[----:B------:R0:W1:Y:S02]  /*40fd0*/  SHFL.UP P6, R14, R13, R12, R11 ;  /* 0x0400000c0d0e7389 */ /* 0x00006400000c000b */
[----:B01----:R-:W-:Y:S01]  /*40fe0*/  ENDCOLLECTIVE ;  /* 0x000000000000791b */ /* 0x003fe20003800000 */
.L_x_13617:
        /* <DEDUP_REMOVED lines=8> */
.L_x_13618:
[----:B------:R-:W-:Y:S05]  /*41070*/  BRA `(.L_x_13619) ;  /* 0xffffff8c00f07947 */ /* 0x000fea000383ffff */
.L_x_13389:
[----:B------:R-:W-:Y:S01]  /*41080*/  BSSY B0, `(.L_x_13620) ;  /* 0x0000007000007945 */ /* 0x000fe20003800000 */
[----:B------:R-:W-:Y:S02]  /*41090*/  IMAD.MOV.U32 R12, RZ, RZ, 0x1 ;  /* 0x00000001ff0c7424 */ /* 0x000fe400078e00ff */
[----:B------:R-:W-:Y:S02]  /*410a0*/  IMAD.MOV.U32 R11, RZ, RZ, RZ ;  /* 0x000000ffff0b7224 */ /* 0x000fe400078e00ff */
[----:B------:R-:W-:-:S07]  /*410b0*/  IMAD.MOV.U32 R15, RZ, RZ, -0x1 ;  /* 0xffffffffff0f7424 */ /* 0x000fce00078e00ff */
[----:B------:R-:W-:Y:S05]  /*410c0*/  WARPSYNC.COLLECTIVE R15, `(.L_x_13621) ;  /* 0x000000000f087348 */ /* 0x000fea0003c00000 */
[----:B------:R0:W1:Y:S02]  /*410d0*/  SHFL.UP P6, R14, R13, R12, R11 ;  /* 0x0400000c0d0e7389 */ /* 0x00006400000c000b */
[----:B01----:R-:W-:Y:S01]  /*410e0*/  ENDCOLLECTIVE ;  /* 0x000000000000791b */ /* 0x003fe20003800000 */
.L_x_13621:
[----:B------:R-:W-:Y:S05]  /*410f0*/  BSYNC B0 ;  /* 0x0000000000007941 */ /* 0x000fea0003800000 */
.L_x_13620:
        /* <DEDUP_REMOVED lines=8> */
.L_x_13622:
[----:B------:R-:W-:Y:S01]  /*41180*/  IMAD.MOV.U32 R12, RZ, RZ, 0x4 ;  /* 0x00000004ff0c7424 */ /* 0x000fe200078e00ff */
[----:B------:R-:W-:-:S05]  /*41190*/  SEL R2, R14, RZ, P2 ;  /* 0x000000ff0e027207 */ /* 0x000fca0001000000 */
[----:B------:R-:W-:-:S04]  /*411a0*/  IMAD.IADD R2, R13, 0x1, R2 ;  /* 0x000000010d027824 */ /* 0x000fc800078e0202 */
[----:B------:R-:W-:-:S07]  /*411b0*/  IMAD.MOV.U32 R13, RZ, RZ, R2 ;  /* 0x000000ffff0d7224 */ /* 0x000fce00078e0002 */
[----:B------:R-:W-:Y:S05]  /*411c0*/  WARPSYNC.COLLECTIVE R15, `(.L_x_13623) ;  /* 0x000000000f087348 */ /* 0x000fea0003c00000 */
[----:B------:R0:W1:Y:S02]  /*411d0*/  SHFL.UP P6, R14, R13, R12, R11 ;  /* 0x0400000c0d0e7389 */ /* 0x00006400000c000b */
[----:B01----:R-:W-:Y:S01]  /*411e0*/  ENDCOLLECTIVE ;  /* 0x000000000000791b */ /* 0x003fe20003800000 */
.L_x_13623:
[----:B------:R-:W-:Y:S01]  /*411f0*/  IMAD.MOV.U32 R12, RZ, RZ, 0x8 ;  /* 0x00000008ff0c7424 */ /* 0x000fe200078e00ff */
[----:B------:R-:W-:-:S05]  /*41200*/  SEL R3, R14, RZ, P3 ;  /* 0x000000ff0e037207 */ /* 0x000fca0001800000 */
[----:B------:R-:W-:-:S04]  /*41210*/  IMAD.IADD R3, R2, 0x1, R3 ;  /* 0x0000000102037824 */ /* 0x000fc800078e0203 */
[----:B------:R-:W-:-:S07]  /*41220*/  IMAD.MOV.U32 R13, RZ, RZ, R3 ;  /* 0x000000ffff0d7224 */ /* 0x000fce00078e0003 */
[----:B------:R-:W-:Y:S05]  /*41230*/  WARPSYNC.COLLECTIVE R15, `(.L_x_13624) ;  /* 0x000000000f087348 */ /* 0x000fea0003c00000 */
[----:B------:R0:W1:Y:S02]  /*41240*/  SHFL.UP P6, R14, R13, R12, R11 ;  /* 0x0400000c0d0e7389 */ /* 0x00006400000c000b */
[----:B01----:R-:W-:Y:S01]  /*41250*/  ENDCOLLECTIVE ;  /* 0x000000000000791b */ /* 0x003fe20003800000 */
.L_x_13624:
[----:B------:R-:W-:Y:S01]  /*41260*/  IMAD.MOV.U32 R12, RZ, RZ, 0x10 ;  /* 0x00000010ff0c7424 */ /* 0x000fe200078e00ff */
[----:B------:R-:W-:-:S05]  /*41270*/  SEL R14, R14, RZ, P4 ;  /* 0x000000ff0e0e7207 */ /* 0x000fca0002000000 */
[----:B------:R-:W-:-:S04]  /*41280*/  IMAD.IADD R5, R3, 0x1, R14 ;  /* 0x0000000103057824 */ /* 0x000fc800078e020e */
[----:B------:R-:W-:-:S07]  /*41290*/  IMAD.MOV.U32 R13, RZ, RZ, R5 ;  /* 0x000000ffff0d7224 */ /* 0x000fce00078e0005 */
[----:B------:R-:W-:Y:S05]  /*412a0*/  WARPSYNC.COLLECTIVE R15, `(.L_x_13625) ;  /* 0x000000000f087348 */ /* 0x000fea0003c00000 */
[----:B------:R0:W1:Y:S02]  /*412b0*/  SHFL.UP P6, R14, R13, R12, R11 ;  /* 0x0400000c0d0e7389 */ /* 0x00006400000c000b */
[----:B01----:R-:W-:Y:S01]  /*412c0*/  ENDCOLLECTIVE ;  /* 0x000000000000791b */ /* 0x003fe20003800000 */
.L_x_13625:
        /* <DEDUP_REMOVED lines=8> */
.L_x_13626:
[----:B------:R-:W-:Y:S05]  /*41350*/  BRA `(.L_x_13627) ;  /* 0xffffff8c00dc7947 */ /* 0x000fea000383ffff */
.L_x_13391:
[----:B------:R-:W-:Y:S01]  /*41360*/  BSSY B0, `(.L_x_13628) ;  /* 0x0000006000007945 */ /* 0x000fe20003800000 */
[----:B------:R-:W-:Y:S01]  /*41370*/  PLOP3.LUT P6, PT, P6, PT, PT, 0x8, 0x0 ;  /* 0x000000000000781c */ /* 0x000fe200037ce170 */
[----:B------:R-:W-:-:S12]  /*41380*/  IMAD.MOV.U32 R15, RZ, RZ, -0x1 ;  /* 0xffffffffff0f7424 */ /* 0x000fd800078e00ff */
[----:B0-----:R-:W-:Y:S05]  /*41390*/  WARPSYNC.COLLECTIVE R15, `(.L_x_13629) ;  /* 0x000000000f087348 */ /* 0x001fea0003c00000 */
[----:B------:R-:W-:Y:S01]  /*413a0*/  VOTE.ANY R14, PT, P6 ;  /* 0x00000000000e7806 */ /* 0x000fe200030e0100 */
[----:B0-----:R-:W-:Y:S06]  /*413b0*/  ENDCOLLECTIVE ;  /* 0x000000000000791b */ /* 0x001fec0003800000 */
.L_x_13629:
[----:B------:R-:W-:Y:S05]  /*413c0*/  BSYNC B0 ;  /* 0x0000000000007941 */ /* 0x000fea0003800000 */
.L_x_13628:
        /* <DEDUP_REMOVED lines=8> */
.L_x_13630:
[----:B------:R-:W-:Y:S02]  /*41450*/  IMAD.IADD R19, R12, 0x1, R19 ;  /* 0x000000010c137824 */ /* 0x000fe400078e0213 */
[----:B------:R-:W-:Y:S02]  /*41460*/  IMAD.MOV.U32 R13, RZ, RZ, R4 ;  /* 0x000000ffff0d7224 */ /* 0x000fe400078e0004 */
[----:B------:R-:W-:-:S07]  /*41470*/  IMAD.MOV.U32 R17, RZ, RZ, R14 ;  /* 0x000000ffff117224 */ /* 0x000fce00078e000e */
[----:B------:R-:W-:Y:S05]  /*41480*/  WARPSYNC.COLLECTIVE R15, `(.L_x_13631) ;  /* 0x000000000f087348 */ /* 0x000fea0003c00000 */
[----:B------:R0:W1:Y:S02]  /*41490*/  SHFL.IDX P6, R14, R13, R12, R11 ;  /* 0x0000000c0d0e7389 */ /* 0x00006400000c000b */
[----:B01----:R-:W-:Y:S01]  /*414a0*/  ENDCOLLECTIVE ;  /* 0x000000000000791b */ /* 0x003fe20003800000 */
.L_x_13631:
[----:B------:R-:W-:Y:S01]  /*414b0*/  IMAD.MOV.U32 R4, RZ, RZ, R14 ;  /* 0x000000ffff047224 */ /* 0x000fe200078e000e */
[----:B------:R-:W-:Y:S06]  /*414c0*/  BRA `(.L_x_13632) ;  /* 0xffffff8c00c07947 */ /* 0x000fec000383ffff */
.L_x_13393:
[----:B------:R-:W-:Y:S01]  /*414d0*/  BSSY B0, `(.L_x_13633) ;  /* 0x0000007000007945 */ /* 0x000fe20003800000 */
[----:B------:R-:W-:Y:S02]  /*414e0*/  IMAD.MOV.U32 R13, RZ, RZ, R2 ;  /* 0x000000ffff0d7224 */ /* 0x000fe400078e0002 */
[----:B------:R-:W-:Y:S02]  /*414f0*/  IMAD.MOV.U32 R11, RZ, RZ, 0x1f ;  /* 0x0000001fff0b7424 */ /* 0x000fe400078e00ff */
[----:B------:R-:W-:-:S07]  /*41500*/  IMAD.MOV.U32 R15, RZ, RZ, -0x1 ;  /* 0xffffffffff0f7424 */ /* 0x000fce00078e00ff */
[----:B0-23--:R-:W-:Y:S05]  /*41510*/  WARPSYNC.COLLECTIVE R15, `(.L_x_13634) ;  /* 0x000000000f087348 */ /* 0x00dfea0003c00000 */
[----:B------:R1:W4:Y:S02]  /*41520*/  SHFL.IDX P6, R14, R13, R12, R11 ;  /* 0x0000000c0d0e7389 */ /* 0x00032400000c000b */
[----:B01234-:R-:W-:Y:S01]  /*41530*/  ENDCOLLECTIVE ;  /* 0x000000000000791b */ /* 0x01ffe20003800000 */
.L_x_13634:
[----:B------:R-:W-:Y:S05]  /*41540*/  BSYNC B0 ;  /* 0x0000000000007941 */ /* 0x000fea0003800000 */
.L_x_13633:
[----:B------:R-:W-:Y:S01]  /*41550*/  IMAD.MOV.U32 R6, RZ, RZ, R14 ;  /* 0x000000ffff067224 */ /* 0x000fe200078e000e */
[----:B------:R-:W-:Y:S06]  /*41560*/  BRA `(.L_x_13392) ;  /* 0xffffff8c00b07947 */ /* 0x000fec000383ffff */
.L_x_13399:
[----:B0-----:R0:W1:Y:S02]  /*41570*/  SYNCS.PHASECHK.TRANS64.TRYWAIT P0, [R5+URZ+0x32420], R0 ;  /* 0x03242000050075a7 */ /* 0x001064000800017f */
[----:B-1----:R-:W-:Y:S05]  /*41580*/  @!P0 NANOSLEEP.SYNCS 0x989680 ;  /* 0x009896800000895d */ /* 0x002fea0003900000 */
[----:B------:R-:W1:Y:S02]  /*41590*/  @!P0 SYNCS.PHASECHK.TRANS64 P0, [R5+URZ+0x32420], R0 ;  /* 0x03242000050085a7 */ /* 0x000e64000800007f */
[----:B-1----:R-:W-:Y:S05]  /*415a0*/  @!P0 BRA `(.L_x_13399) ;  /* 0xfffffffc00f08947 */ /* 0x002fea000383ffff */
[----:B------:R-:W-:Y:S05]  /*415b0*/  BRA `(.L_x_13635) ;  /* 0xffffff9800087947 */ /* 0x000fea000383ffff */
.L_x_13400:
        /* <DEDUP_REMOVED lines=11> */
.L_x_13637:
[----:B------:R-:W-:Y:S05]  /*41670*/  BSYNC B0 ;  /* 0x0000000000007941 */ /* 0x000fea0003800000 */
.L_x_13636:
[----:B------:R-:W-:Y:S05]  /*41680*/  BRA `(.L_x_13638) ;  /* 0xffffff9400f07947 */ /* 0x000fea000383ffff */
.L_x_13401:
[----:B------:R-:W-:Y:S01]  /*41690*/  BSSY B0, `(.L_x_13639) ;  /* 0x0000006000007945 */ /* 0x000fe20003800000 */
[----:B------:R-:W-:-:S07]  /*416a0*/  IMAD.MOV.U32 R15, RZ, RZ, -0x1 ;  /* 0xffffffffff0f7424 */ /* 0x000fce00078e00ff */
[----:B0-234-:R-:W-:Y:S05]  /*416b0*/  WARPSYNC.COLLECTIVE R15, `(.L_x_13640) ;  /* 0x000000000f0c7348 */ /* 0x01dfea0003c00000 */
[----:B------:R-:W-:Y:S02]  /*416c0*/  ELECT P6, UR62, PT ;  /* 0x00000000003e782f */ /* 0x000fe400038c0000 */
[----:B------:R-:W-:Y:S01]  /*416d0*/  MOV R14, UR62 ;  /* 0x0000003e000e7c02 */ /* 0x000fe20008000f00 */
[----:B0-234-:R-:W-:Y:S10]  /*416e0*/  ENDCOLLECTIVE ;  /* 0x000000000000791b */ /* 0x01dff40003800000 */
.L_x_13640:
[----:B------:R-:W-:Y:S05]  /*416f0*/  BSYNC B0 ;  /* 0x0000000000007941 */ /* 0x000fea0003800000 */
.L_x_13639:
[----:B------:R-:W-:Y:S05]  /*41700*/  BRA `(.L_x_13641) ;  /* 0xffffff9400e47947 */ /* 0x000fea000383ffff */
.L_x_13403:
[----:B0-----:R0:W1:Y:S02]  /*41710*/  SYNCS.PHASECHK.TRANS64.TRYWAIT P1, [R3+URZ+0x32440], R2 ;  /* 0x03244002030075a7 */ /* 0x001064000802017f */
[----:B-1----:R-:W-:Y:S05]  /*41720*/  @!P1 NANOSLEEP.SYNCS 0x989680 ;  /* 0x009896800000995d */ /* 0x002fea0003900000 */
[----:B------:R-:W1:Y:S02]  /*41730*/  @!P1 SYNCS.PHASECHK.TRANS64 P1, [R3+URZ+0x32440], R2 ;  /* 0x03244002030095a7 */ /* 0x000e64000802007f */
[----:B-1----:R-:W-:Y:S05]  /*41740*/  @!P1 BRA `(.L_x_13403) ;  /* 0xfffffffc00f09947 */ /* 0x002fea000383ffff */
[----:B------:R-:W-:Y:S05]  /*41750*/  BRA `(.L_x_13642) ;  /* 0xffffff9800047947 */ /* 0x000fea000383ffff */
.L_x_13405:
[----:B-1----:R1:W0:Y:S02]  /*41760*/  SYNCS.PHASECHK.TRANS64.TRYWAIT P1, [R25+URZ+0x32440], R0 ;  /* 0x03244000190075a7 */ /* 0x002224000802017f */
[----:B0-----:R-:W-:Y:S05]  /*41770*/  @!P1 NANOSLEEP.SYNCS 0x989680 ;  /* 0x009896800000995d */ /* 0x001fea0003900000 */
[----:B------:R-:W0:Y:S02]  /*41780*/  @!P1 SYNCS.PHASECHK.TRANS64 P1, [R25+URZ+0x32440], R0 ;  /* 0x03244000190095a7 */ /* 0x000e24000802007f */
[----:B0-----:R-:W-:Y:S05]  /*41790*/  @!P1 BRA `(.L_x_13405) ;  /* 0xfffffffc00f09947 */ /* 0x001fea000383ffff */
[----:B------:R-:W-:Y:S05]  /*417a0*/  BRA `(.L_x_13643) ;  /* 0xffffff9800107947 */ /* 0x000fea000383ffff */
.L_x_13407:
[----:B------:R0:W0:Y:S02]  /*417b0*/  SYNCS.PHASECHK.TRANS64.TRYWAIT P1, [R3+URZ+0x32460], R2 ;  /* 0x03246002030075a7 */ /* 0x000024000802017f */
[----:B0-----:R-:W-:Y:S05]  /*417c0*/  @!P1 NANOSLEEP.SYNCS 0x989680 ;  /* 0x009896800000995d */ /* 0x001fea0003900000 */
[----:B------:R-:W0:Y:S02]  /*417d0*/  @!P1 SYNCS.PHASECHK.TRANS64 P1, [R3+URZ+0x32460], R2 ;  /* 0x03246002030095a7 */ /* 0x000e24000802007f */
[----:B0-----:R-:W-:Y:S05]  /*417e0*/  @!P1 BRA `(.L_x_13407) ;  /* 0xfffffffc00f09947 */ /* 0x001fea000383ffff */
[----:B------:R-:W-:Y:S05]  /*417f0*/  BRA `(.L_x_13644) ;  /* 0xffffff98000c7947 */ /* 0x000fea000383ffff */
        .type           $_ZN7cutlass13device_kernelIN5flash11enable_sm90INS1_16FlashAttnFwdSm90INS1_25CollectiveMainloopFwdSm90ILi2EN4cute5tupleIJNS5_1CILi1EEES8_S8_EEENS6_IJNS7_ILi128EEENS7_ILi96EEENS7_ILi64EEEEEELi256ENS_10bfloat16_tEfNS_4arch4Sm90ELb0ELb1ELb1ELb1ELb1ELb1ELb1ELb1ELb0ELb1ELb1ELb0EEENS1_21CollectiveEpilogueFwdINS6_IJSA_NS7_ILi256EEESB_EEES9_SE_SG_Li256ELb1ELb1ELb1ELb0EEENS1_36VarlenDynamicPersistentTileSchedulerILi128ELi96ELi256ELi128ELb1ELb1ELb1ELb1ELb0ELb1EEEEEEEEEvNT_6ParamsE$_ZZN5flash25CollectiveMainloopFwdSm90ILi2EN4cute5tupleIJNS1_1CILi1EEES4_S4_EEENS2_IJNS3_ILi128EEENS3_ILi96EEENS3_ILi64EEEEEELi256EN7cutlass10bfloat16_tEfNSA_4arch4Sm90ELb0ELb1ELb1ELb1ELb1ELb1ELb1ELb1ELb0ELb1ELb1ELb0EE3mmaINS_16FlashAttnFwdSm90ISE_NS_21CollectiveEpilogueFwdINS2_IJS6_NS3_ILi256EEES7_EEES5_SB_SD_Li256ELb1ELb1ELb1ELb0EEENS_36VarlenDynamicPersistentTileSchedulerILi128ELi96ELi256ELi128ELb1ELb1ELb1ELb1ELb0ELb1EEEE13SharedStorageENS1_6TensorINS1_11ArrayEngineIfLm128EEENS1_6LayoutINS2_IJNS2_IJNS3_ILi2EEEST_NS3_ILi32EEEEEES4_S4_EEENS2_IJNS2_IJS4_ST_NS3_ILi4EEEEEENS3_ILi0EEESZ_EEEEEEENS_7SoftmaxILi2ELi0EEEEEbRKNSE_6ParamsENSA_13PipelineAsyncILi2EEES19_RNSA_13PipelineStateILj2EEERT0_RT1_iRiRKNS_16SeqlenInfoQKNewKILb1ELb1EEENS2_IJiiiiEEERT_ENKUliT_T0_T1_E_clIZSF_ISO_S12_S14_EbS17_S19_S19_S1C_S1E_S1G_iS1H_S1L_S1M_S1O_EUlRS1P_iE0_NS3_ILb1EEES1W_EEDaiS1P_S1Q_S1R_,@function
        .size           $_ZN7cutlass13device_kernelIN5flash11enable_sm90INS1_16FlashAttnFwdSm90INS1_25CollectiveMainloopFwdSm90ILi2EN4cute5tupleIJNS5_1CILi1EEES8_S8_EEENS6_IJNS7_ILi128EEENS7_ILi96EEENS7_ILi64EEEEEELi256ENS_10bfloat16_tEfNS_4arch4Sm90ELb0ELb1ELb1ELb1ELb1ELb1ELb1ELb1ELb0ELb1ELb1ELb0EEENS1_21CollectiveEpilogueFwdINS6_IJSA_NS7_ILi256EEESB_EEES9_SE_SG_Li256ELb1ELb1ELb1ELb0EEENS1_36VarlenDynamicPersistentTileSchedulerILi128ELi96ELi256ELi128ELb1ELb1ELb1ELb1ELb0ELb1EEEEEEEEEvNT_6ParamsE$_ZZN5flash25CollectiveMainloopFwdSm90ILi2EN4cute5tupleIJNS1_1CILi1EEES4_S4_EEENS2_IJNS3_ILi128EEENS3_ILi96EEENS3_ILi64EEEEEELi256EN7cutlass10bfloat16_tEfNSA_4arch4Sm90ELb0ELb1ELb1ELb1ELb1ELb1ELb1ELb1ELb0ELb1ELb1ELb0EE3mmaINS_16FlashAttnFwdSm90ISE_NS_21CollectiveEpilogueFwdINS2_IJS6_NS3_ILi256EEES7_EEES5_SB_SD_Li256ELb1ELb1ELb1ELb0EEENS_36VarlenDynamicPersistentTileSchedulerILi128ELi96ELi256ELi128ELb1ELb1ELb1ELb1ELb0ELb1EEEE13SharedStorageENS1_6TensorINS1_11ArrayEngineIfLm128EEENS1_6LayoutINS2_IJNS2_IJNS3_ILi2EEEST_NS3_ILi32EEEEEES4_S4_EEENS2_IJNS2_IJS4_ST_NS3_ILi4EEEEEENS3_ILi0EEESZ_EEEEEEENS_7SoftmaxILi2ELi0EEEEEbRKNSE_6ParamsENSA_13PipelineAsyncILi2EEES19_RNSA_13PipelineStateILj2EEERT0_RT1_iRiRKNS_16SeqlenInfoQKNewKILb1ELb1EEENS2_IJiiiiEEERT_ENKUliT_T0_T1_E_clIZSF_ISO_S12_S14_EbS17_S19_S19_S1C_S1E_S1G_iS1H_S1L_S1M_S1O_EUlRS1P_iE0_NS3_ILb1EEES1W_EEDaiS1P_S1Q_S1R_,(.L_x_15779 - $_ZN7cutlass13device_kernelIN5flash11enable_sm90INS1_16FlashAttnFwdSm90INS1_25CollectiveMainloopFwdSm90ILi2EN4cute5tupleIJNS5_1CILi1EEES8_S8_EEENS6_IJNS7_ILi128EEENS7_ILi96EEENS7_ILi64EEEEEELi256ENS_10bfloat16_tEfNS_4arch4Sm90ELb0ELb1ELb1ELb1ELb1ELb1ELb1ELb1ELb0ELb1ELb1ELb0EEENS1_21CollectiveEpilogueFwdINS6_IJSA_NS7_ILi256EEESB_EEES9_SE_SG_Li256ELb1ELb1ELb1ELb0EEENS1_36VarlenDynamicPersistentTileSchedulerILi128ELi96ELi256ELi128ELb1ELb1ELb1ELb1ELb0ELb1EEEEEEEEEvNT_6ParamsE$_ZZN5flash25CollectiveMainloopFwdSm90ILi2EN4cute5tupleIJNS1_1CILi1EEES4_S4_EEENS2_IJNS3_ILi128EEENS3_ILi96EEENS3_ILi64EEEEEELi256EN7cutlass10bfloat16_tEfNSA_4arch4Sm90ELb0ELb1ELb1ELb1ELb1ELb1ELb1ELb1ELb0ELb1ELb1ELb0EE3mmaINS_16FlashAttnFwdSm90ISE_NS_21CollectiveEpilogueFwdINS2_IJS6_NS3_ILi256EEES7_EEES5_SB_SD_Li256ELb1ELb1ELb1ELb0EEENS_36VarlenDynamicPersistentTileSchedulerILi128ELi96ELi256ELi128ELb1ELb1ELb1ELb1ELb0ELb1EEEE13SharedStorageENS1_6TensorINS1_11ArrayEngineIfLm128EEENS1_6LayoutINS2_IJNS2_IJNS3_ILi2EEEST_NS3_ILi32EEEEEES4_S4_EEENS2_IJNS2_IJS4_ST_NS3_ILi4EEEEEENS3_ILi0EEESZ_EEEEEEENS_7SoftmaxILi2ELi0EEEEEbRKNSE_6ParamsENSA_13PipelineAsyncILi2EEES19_RNSA_13PipelineStateILj2EEERT0_RT1_iRiRKNS_16SeqlenInfoQKNewKILb1ELb1EEENS2_IJiiiiEEERT_ENKUliT_T0_T1_E_clIZSF_ISO_S12_S14_EbS17_S19_S19_S1C_S1E_S1G_iS1H_S1L_S1M_S1O_EUlRS1P_iE0_NS3_ILb1EEES1W_EEDaiS1P_S1Q_S1R_)
$_ZN7cutlass13device_kernelIN5flash11enable_sm90INS1_16FlashAttnFwdSm90INS1_25CollectiveMainloopFwdSm90ILi2EN4cute5tupleIJNS5_1CILi1EEES8_S8_EEENS6_IJNS7_ILi128EEENS7_ILi96EEENS7_ILi64EEEEEELi256ENS_10bfloat16_tEfNS_4arch4Sm90ELb0ELb1ELb1ELb1ELb1ELb1ELb1ELb1ELb0ELb1ELb1ELb0EEENS1_21CollectiveEpilogueFwdINS6_IJSA_NS7_ILi256EEESB_EEES9_SE_SG_Li256ELb1ELb1ELb1ELb0EEENS1_36VarlenDynamicPersistentTileSchedulerILi128ELi96ELi256ELi128ELb1ELb1ELb1ELb1ELb0ELb1EEEEEEEEEvNT_6ParamsE$_ZZN5flash25CollectiveMainloopFwdSm90ILi2EN4cute5tupleIJNS1_1CILi1EEES4_S4_EEENS2_IJNS3_ILi128EEENS3_ILi96EEENS3_ILi64EEEEEELi256EN7cutlass10bfloat16_tEfNSA_4arch4Sm90ELb0ELb1ELb1ELb1ELb1ELb1ELb1ELb1ELb0ELb1ELb1ELb0EE3mmaINS_16FlashAttnFwdSm90ISE_NS_21CollectiveEpilogueFwdINS2_IJS6_NS3_ILi256EEES7_EEES5_SB_SD_Li256ELb1ELb1ELb1ELb0EEENS_36VarlenDynamicPersistentTileSchedulerILi128ELi96ELi256ELi128ELb1ELb1ELb1ELb1ELb0ELb1EEEE13SharedStorageENS1_6TensorINS1_11ArrayEngineIfLm128EEENS1_6LayoutINS2_IJNS2_IJNS3_ILi2EEEST_NS3_ILi32EEEEEES4_S4_EEENS2_IJNS2_IJS4_ST_NS3_ILi4EEEEEENS3_ILi0EEESZ_EEEEEEENS_7SoftmaxILi2ELi0EEEEEbRKNSE_6ParamsENSA_13PipelineAsyncILi2EEES19_RNSA_13PipelineStateILj2EEERT0_RT1_iRiRKNS_16SeqlenInfoQKNewKILb1ELb1EEENS2_IJiiiiEEERT_ENKUliT_T0_T1_E_clIZSF_ISO_S12_S14_EbS17_S19_S19_S1C_S1E_S1G_iS1H_S1L_S1M_S1O_EUlRS1P_iE0_NS3_ILb1EEES1W_EEDaiS1P_S1Q_S1R_:
[----:B------:R-:W-:Y:S02]  /*41800*/  ULDC UR4, c[0x0][0x20] ;  /* 0x0000080000047ab9 */ /* 0x000fe40000000800 */
        /* <DEDUP_REMOVED lines=14> */
.L_x_13646:
[----:B------:R-:W-:Y:S05]  /*418f0*/  BSYNC B0 ;  /* 0x0000000000007941 */ /* 0x000fea0003800000 */
.L_x_13645:
        /* <DEDUP_REMOVED lines=13> */
.L_x_13648:
[----:B------:R-:W-:Y:S05]  /*419d0*/  BSYNC B0 ;  /* 0x0000000000007941 */ /* 0x000fea0003800000 */
.L_x_13647:
        /* <DEDUP_REMOVED lines=8> */
.L_x_13650:
[----:B------:R-:W-:Y:S05]  /*41a60*/  BSYNC B0 ;  /* 0x0000000000007941 */ /* 0x000fea0003800000 */
.L_x_13649:
[----:B------:R-:W2:Y:S04]  /*41a70*/  LDL.64 R6, [UR4] ;  /* 0x00000004ff067983 */ /* 0x000ea80008100a00 */
[----:B------:R-:W3:Y:S04]  /*41a80*/  LDL.64 R2, [UR4+0x28] ;  /* 0x00002804ff027983 */ /* 0x000ee80008100a00 */
[----:B0----5:R-:W4:Y:S04]  /*41a90*/  LDL.64 R8, [UR4+0x20] ;  /* 0x00002004ff087983 */ /* 0x021f280008100a00 */
[----:B--2---:R-:W2:Y:S04]  /*41aa0*/  LD.E R13, desc[UR6][R6.64] ;  /* 0x00000006060d7980 */ /* 0x004ea8000c101900 */
[----:B---3--:R-:W2:Y:S04]  /*41ab0*/  LD.E.64 R2, desc[UR6][R2.64] ;  /* 0x0000000602027980 */ /* 0x008ea8000c101b00 */
[----:B------:R-:W3:Y:S01]  /*41ac0*/  LDL.64 R6, [UR4+0x8] ;  /* 0x00000804ff067983 */ /* 0x000ee20008100a00 */
[----:B------:R-:W-:Y:S05]  /*41ad0*/  WARPSYNC.ALL ;  /* 0x0000000000007948 */ /* 0x000fea0003800000 */
[----:B---3--:R0:W-:Y:S04]  /*41ae0*/  ST.E desc[UR6][R6.64], RZ ;  /* 0x000000ff06007985 */ /* 0x0081e8000c101906 */
[----:B----4-:R-:W3:Y:S01]  /*41af0*/  LD.E.64 R10, desc[UR6][R8.64] ;  /* 0x00000006080a7980 */ /* 0x010ee2000c101b00 */
        /* <DEDUP_REMOVED lines=46> */
[----:B--2---:R-:W2:Y:S04]  /*41de0*/  LD.E R10, desc[UR6][R2.64] ;  /* 0x00000006020a7980 */ /* 0x004ea8000c101900 */
[----:B------:R-:W3:Y:S01]  /*41df0*/  LDL.64 R2, [UR4+0x30] ;  /* 0x00003004ff027983 */ /* 0x000ee20008100a00 */
        /* <DEDUP_REMOVED lines=8> */
.L_x_13679:
[----:B------:R-:W-:Y:S05]  /*41e80*/  BSYNC B0 ;  /* 0x0000000000007941 */ /* 0x000fea0003800000 */
.L_x_13652:
[----:B------:R-:W0:Y:S04]  /*41e90*/  LDL.64 R2, [UR4+0x40] ;  /* 0x00004004ff027983 */ /* 0x000e280008100a00 */
[----:B------:R-:W2:Y:S04]  /*41ea0*/  LDL.64 R6, [UR4] ;  /* 0x00000004ff067983 */ /* 0x000ea80008100a00 */
[----:B0-----:R-:W3:Y:S04]  /*41eb0*/  LD.E R8, desc[UR6][R2.64] ;  /* 0x0000000602087980 */ /* 0x001ee8000c101900 */
[----:B--2---:R0:W5:Y:S04]  /*41ec0*/  LD.E R10, desc[UR6][R6.64] ;  /* 0x00000006060a7980 */ /* 0x004168000c101900 */
[----:B------:R0:W5:Y:S01]  /*41ed0*/  LD.E R11, desc[UR6][R6.64+0x4] ;  /* 0x00000406060b7980 */ /* 0x000162000c101900 */
[----:B------:R-:W-:Y:S01]  /*41ee0*/  BSSY B0, `(.L_x_13654) ;  /* 0x0000005000007945 */ /* 0x000fe20003800000 */
[----:B---3--:R-:W-:-:S04]  /*41ef0*/  LOP3.LUT R8, R8, 0x1, RZ, 0xfc, !PT ;  /* 0x0000000108087812 */ /* 0x008fc800078efcff */
[----:B------:R-:W-:-:S13]  /*41f00*/  ISETP.NE.AND P0, PT, R8, 0x3, PT ;  /* 0x000000030800780c */ /* 0x000fda0003f05270 */
[----:B0-----:R-:W-:Y:S05]  /*41f10*/  @!P0 BRA `(.L_x_13655) ;  /* 0x0000000000048947 */ /* 0x001fea0003800000 */
[----:B------:R-:W-:Y:S01]  /*41f20*/  BPT.TRAP 0x1 ;  /* 0x000000040000795c */ /* 0x000fe20000300000 */
.L_x_13655:
[----:B------:R-:W-:Y:S05]  /*41f30*/  BSYNC B0 ;  /* 0x0000000000007941 */ /* 0x000fea0003800000 */
.L_x_13654:
        /* <DEDUP_REMOVED lines=13> */
.L_x_13657:
[----:B------:R-:W-:Y:S05]  /*42010*/  BSYNC B0 ;  /* 0x0000000000007941 */ /* 0x000fea0003800000 */
.L_x_13656:
        /* <DEDUP_REMOVED lines=8> */
.L_x_13659:
[----:B------:R-:W-:Y:S05]  /*420a0*/  BSYNC B0 ;  /* 0x0000000000007941 */ /* 0x000fea0003800000 */
.L_x_13658:
[----:B------:R-:W2:Y:S04]  /*420b0*/  LDL.64 R2, [UR4] ;  /* 0x00000004ff027983 */ /* 0x000ea80008100a00 */
[----:B------:R-:W3:Y:S04]  /*420c0*/  LDL.64 R10, [UR4+0x58] ;  /* 0x00005804ff0a7983 */ /* 0x000ee80008100a00 */
[----:B------:R-:W4:Y:S04]  /*420d0*/  LDL.64 R6, [UR4+0x48] ;  /* 0x00004804ff067983 */ /* 0x000f280008100a00 */
[----:B0----5:R-:W3:Y:S04]  /*420e0*/  LDL.64 R8, [UR4+0x50] ;  /* 0x00005004ff087983 */ /* 0x021ee80008100a00 */
[----:B--2---:R-:W2:Y:S04]  /*420f0*/  LD.E R13, desc[UR6][R2.64] ;  /* 0x00000006020d7980 */ /* 0x004ea8000c101900 */
[----:B----4-:R-:W4:Y:S04]  /*42100*/  LD.E R12, desc[UR6][R6.64] ;  /* 0x00000006060c7980 */ /* 0x010f28000c101900 */
[----:B---3--:R-:W2:Y:S04]  /*42110*/  LD.E.64 R2, desc[UR6][R10.64] ;  /* 0x000000060a027980 */ /* 0x008ea8000c101b00 */
[----:B------:R-:W3:Y:S01]  /*42120*/  LD.E.64 R10, desc[UR6][R8.64] ;  /* 0x00000006080a7980 */ /* 0x000ee2000c101b00 */
[----:B------:R-:W-:Y:S05]  /*42130*/  WARPSYNC.ALL ;  /* 0x0000000000007948 */ /* 0x000fea0003800000 */
[----:B------:R-:W-:Y:S01]  /*42140*/  WARPGROUP.ARRIVE ;  /* 0x00000000000079c5 */ /* 0x000fe20000000000 */
[----:B----4-:R-:W-:Y:S01]  /*42150*/  ISETP.NE.U32.AND P0, PT, R12, RZ, PT ;  /* 0x000000ff0c00720c */ /* 0x010fe20003f05070 */
[----:B--2---:R-:W-:Y:S01]  /*42160*/  IMAD R2, R13, 0xc00, R2 ;  /* 0x00000c000d027824 */ /* 0x004fe200078e0202 */
[----:B------:R-:W-:-:S04]  /*42170*/  R2UR UR11, R3 ;  /* 0x00000000030b72ca */ /* 0x000fc800000e0000 */
[----:B------:R-:W-:Y:S02]  /*42180*/  R2UR UR10, R2 ;  /* 0x00000000020a72ca */ /* 0x000fe400000e0000 */
[----:B---3--:R-:W-:Y:S02]  /*42190*/  R2UR UR8, R10 ;  /* 0x000000000a0872ca */ /* 0x008fe400000e0000 */
[----:B------:R-:W-:-:S03]  /*421a0*/  R2UR UR9, R11 ;  /* 0x000000000b0972ca */ /* 0x000fc600000e0000 */
[----:B------:R-:W-:-:S10]  /*421b0*/  VOTEU.ANY UP0, P0 ;  /* 0x00000000003f7886 */ /* 0x000fd40000000100 */
[----:B------:R-:W-:Y:S03]  /*421c0*/  HGMMA.64x96x16.F32.BF16 R24, gdesc[UR8], R24, UP0, gsb0 ;  /* 0x01600000081879f0 */ /* 0x000fe6000b801818 */
[----:B------:R-:W-:Y:S02]  /*421d0*/  WARPGROUP.DEPBAR.LE gsb0, 0x0 ;  /* 0x00008000000079c5 */ /* 0x000fe40000010000 */
[----:B------:R-:W-:Y:S04]  /*421e0*/  ST.E desc[UR6][R6.64], R221 ;  /* 0x000000dd06007985 */ /* 0x000fe8000c101906 */
[----:B------:R-:W2:Y:S01]  /*421f0*/  LD.E.64 R10, desc[UR6][R8.64] ;  /* 0x00000006080a7980 */ /* 0x000ea2000c101b00 */
[----:B------:R-:W-:-:S02]  /*42200*/  VIADD R12, R2, 0x2 ;  /* 0x00000002020c7836 */ /* 0x000fc40000000000 */
[----:B------:R-:W-:-:S03]  /*42210*/  IMAD.MOV.U32 R13, RZ, RZ, R3 ;  /* 0x000000ffff0d7224 */ /* 0x000fc600078e0003 */
[----:B------:R-:W-:Y:S02]  /*42220*/  R2UR UR10, R12 ;  /* 0x000000000c0a72ca */ /* 0x000fe400000e0000 */
[----:B------:R-:W-:Y:S01]  /*42230*/  R2UR UR11, R13 ;  /* 0x000000000d0b72ca */ /* 0x000fe200000e0000 */
[----:B------:R-:W-:Y:S01]  /*42240*/  WARPGROUP.ARRIVE ;  /* 0x00000000000079c5 */ /* 0x000fe20000000000 */
[----:B--2---:R-:W-:Y:S01]  /*42250*/  VIADD R10, R10, 0x2 ;  /* 0x000000020a0a7836 */ /* 0x004fe20000000000 */
[----:B------:R-:W-:-:S04]  /*42260*/  R2UR UR9, R11 ;  /* 0x000000000b0972ca */ /* 0x000fc800000e0000 */
[----:B------:R-:W-:-:S13]  /*42270*/  R2UR UR8, R10 ;  /* 0x000000000a0872ca */ /* 0x000fda00000e0000 */
[----:B------:R-:W-:Y:S03]  /*42280*/  HGMMA.64x96x16.F32.BF16 R24, gdesc[UR8], R24, gsb0 ;  /* 0x01600000081879f0 */ /* 0x000fe60008001818 */
        /* <DEDUP_REMOVED lines=160> */
[----:B------:R-:W-:-:S04]  /*42c90*/  R2UR UR11, R3 ;  /* 0x00000000030b72ca */ /* 0x000fc800000e0000 */
[----:B------:R-:W-:Y:S01]  /*42ca0*/  R2UR UR10, R2 ;  /* 0x00000000020a72ca */ /* 0x000fe200000e0000 */
[----:B------:R-:W-:Y:S01]  /*42cb0*/  WARPGROUP.ARRIVE ;  /* 0x00000000000079c5 */ /* 0x000fe20000000000 */
        /* <DEDUP_REMOVED lines=19> */
.L_x_13662:
[----:B------:R-:W-:Y:S05]  /*42df0*/  BSYNC B0 ;  /* 0x0000000000007941 */ /* 0x000fea0003800000 */
.L_x_13661:
        /* <DEDUP_REMOVED lines=10> */
[----:B0-----:R-:W4:Y:S04]  /*42ea0*/  LD.E R8, desc[UR6][R4.64+0x8] ;  /* 0x0000080604087980 */ /* 0x001f28000c101900 */
        /* <DEDUP_REMOVED lines=23> */
[----:B------:R-:W-:Y:S01]  /*43020*/  LEA.HI R29, R29, R82, RZ, 0x2 ;  /* 0x000000521d1d7211 */ /* 0x000fe200078f10ff */
[-C--:B------:R-:W-:Y:S01]  /*43030*/  FMUL.FTZ R35, R37, R76.reuse ;  /* 0x0000004c25237220 */ /* 0x080fe20000410000 */
[-C--:B------:R-:W-:Y:S01]  /*43040*/  FMUL.FTZ R37, R41, R76.reuse ;  /* 0x0000004c29257220 */ /* 0x080fe20000410000 */
[----:B------:R-:W-:Y:S01]  /*43050*/  SHF.R.S32.HI R33, RZ, 0x1f, R44 ;  /* 0x0000001fff217819 */ /* 0x000fe2000001142c */
[-C--:B-1----:R-:W-:Y:S01]  /*43060*/  FMUL.FTZ R72, R25, R76.reuse ;  /* 0x0000004c19487220 */ /* 0x082fe20000410000 */
[-C--:B------:R-:W-:Y:S01]  /*43070*/  FMUL.FTZ R41, R49, R76.reuse ;  /* 0x0000004c31297220 */ /* 0x080fe20000410000 */
[----:B------:R-:W-:Y:S01]  /*43080*/  FMUL.FTZ R25, R50, R76 ;  /* 0x0000004c32197220 */ /* 0x000fe20000410000 */
[----:B------:R-:W-:-:S02]  /*43090*/  LOP3.LUT R49, R29, 0xfffffffc, RZ, 0xc0, !PT ;  /* 0xfffffffc1d317812 */ /* 0x000fc400078ec0ff */
[----:B------:R-:W-:Y:S01]  /*430a0*/  LEA.HI R50, R33, R44, RZ, 0x2 ;  /* 0x0000002c21327211 */ /* 0x000fe200078f10ff */
[-C--:B------:R-:W-:Y:S01]  /*430b0*/  FMUL.FTZ R2, R24, R76.reuse ;  /* 0x0000004c18027220 */ /* 0x080fe20000410000 */
[-C--:B------:R-:W-:Y:S01]  /*430c0*/  FMUL.FTZ R18, R42, R76.reuse ;  /* 0x0000004c2a127220 */ /* 0x080fe20000410000 */
[-C--:B------:R-:W-:Y:S01]  /*430d0*/  FMUL.FTZ R24, R51, R76.reuse ;  /* 0x0000004c33187220 */ /* 0x080fe20000410000 */
[----:B------:R-:W-:Y:S01]  /*430e0*/  FMUL.FTZ R42, R52, R76 ;  /* 0x0000004c342a7220 */ /* 0x000fe20000410000 */
[----:B------:R-:W-:Y:S01]  /*430f0*/  IMAD.IADD R82, R82, 0x1, -R49 ;  /* 0x0000000152527824 */ /* 0x000fe200078e0a31 */
[--C-:B------:R-:W-:Y:S02]  /*43100*/  SHF.R.S32.HI R52, RZ, 0x2, R50.reuse ;  /* 0x00000002ff347819 */ /* 0x100fe40000011432 */
[----:B------:R-:W-:Y:S02]  /*43110*/  SHF.R.S32.HI R51, RZ, 0x1f, R50 ;  /* 0x0000001fff337819 */ /* 0x000fe40000011432 */
[----:B------:R-:W-:-:S02]  /*43120*/  LEA.HI R49, R33, R44, RZ, 0x5 ;  /* 0x0000002c21317211 */ /* 0x000fc400078f28ff */
[----:B------:R-:W-:Y:S01]  /*43130*/  SHF.R.S32.HI R33, RZ, 0x7, R32 ;  /* 0x00000007ff217819 */ /* 0x000fe20000011420 */
[----:B------:R-:W-:Y:S01]  /*43140*/  FMUL.FTZ R9, R27, R76 ;  /* 0x0000004c1b097220 */ /* 0x000fe20000410000 */
[----:B------:R-:W-:Y:S01]  /*43150*/  LEA.HI R51, R51, R52, RZ, 0x3 ;  /* 0x0000003433337211 */ /* 0x000fe200078f18ff */
[-C--:B------:R-:W-:Y:S01]  /*43160*/  FMUL.FTZ R27, R54, R76.reuse ;  /* 0x0000004c361b7220 */ /* 0x080fe20000410000 */
[-C--:B------:R-:W-:Y:S01]  /*43170*/  FMUL.FTZ R19, R43, R76.reuse ;  /* 0x0000004c2b137220 */ /* 0x080fe20000410000 */
[----:B------:R-:W-:Y:S01]  /*43180*/  SHF.R.S32.HI R54, RZ, 0x5, R49 ;  /* 0x00000005ff367819 */ /* 0x000fe20000011431 */
[-C--:B------:R-:W-:Y:S01]  /*43190*/  FMUL.FTZ R43, R53, R76.reuse ;  /* 0x0000004c352b7220 */ /* 0x080fe20000410000 */
        /* <DEDUP_REMOVED lines=17> */
[----:B------:R-:W-:Y:S01]  /*432b0*/  FMUL.FTZ R73, R28, R76 ;  /* 0x0000004c1c497220 */ /* 0x000fe20000410000 */
[----:B------:R-:W-:Y:S01]  /*432c0*/  @P0 SHF.R.U32.HI R54, RZ, R80, R79 ;  /* 0x00000050ff360219 */ /* 0x000fe2000001164f */
[-C--:B------:R-:W-:Y:S01]  /*432d0*/  FMUL.FTZ R26, R55, R76.reuse ;  /* 0x0000004c371a7220 */ /* 0x080fe20000410000 */
[-C--:B------:R-:W-:Y:S01]  /*432e0*/  FMUL.FTZ R28, R62, R76.reuse ;  /* 0x0000004c3e1c7220 */ /* 0x080fe20000410000 */
[----:B------:R-:W-:Y:S01]  /*432f0*/  LOP3.LUT R55, R50, 0x7ffffffc, RZ, 0xc0, !PT ;  /* 0x7ffffffc32377812 */ /* 0x000fe200078ec0ff */
[-C--:B------:R-:W-:Y:S01]  /*43300*/  FMUL.FTZ R20, R47, R76.reuse ;  /* 0x0000004c2f147220 */ /* 0x080fe20000410000 */
[----:B------:R-:W0:Y:S01]  /*43310*/  SHFL.IDX PT, R62, R54, RZ, 0x1c1f ;  /* 0x001c1fff363e7589 */ /* 0x000e2200000e0000 */
        /* <DEDUP_REMOVED lines=24> */
[----:B------:R-:W1:Y:S03]  /*434a0*/  MUFU.TANH R2, R2 ;  /* 0x0000000200027308 */ /* 0x000e660000002400 */
        /* <DEDUP_REMOVED lines=54> */
[----:B------:R-:W-:Y:S01]  /*43810*/  IMAD R55, R0, -0x60, -R59 ;  /* 0xffffffa000377824 */ /* 0x000fe200078e0a3b */
[----:B0-----:R-:W-:Y:S01]  /*43820*/  VIADDMNMX R59, R62, R56, R67, PT ;  /* 0x000000383e3b7246 */ /* 0x001fe20003800143 */
        /* <DEDUP_REMOVED lines=14> */
.L_x_13668:
[----:B------:R-:W-:Y:S05]  /*43910*/  BSYNC B2 ;  /* 0x0000000000027941 */ /* 0x000fea0003800000 */
.L_x_13667:
[----:B------:R-:W-:Y:S01]  /*43920*/  LOP3.LUT R0, RZ, R0, RZ, 0x33, !PT ;  /* 0x00000000ff007212 */ /* 0x000fe200078e33ff */
[----:B------:R-:W-:Y:S06]  /*43930*/  BRA `(.L_x_13669) ;  /* 0x0000000000187947 */ /* 0x000fec0003800000 */
.L_x_13666:
[----:B------:R-:W-:-:S13]  /*43940*/  ISETP.NE.AND P0, PT, R6, 0x1, PT ;  /* 0x000000010600780c */ /* 0x000fda0003f05270 */
[----:B------:R-:W-:Y:S05]  /*43950*/  @!P0 BRA `(.L_x_13669) ;  /* 0x0000000000108947 */ /* 0x000fea0003800000 */
[----:B------:R-:W2:Y:S04]  /*43960*/  LD.E R61, desc[UR6][R4.64+0x1c] ;  /* 0x00001c06043d7980 */ /* 0x000ea8000c101900 */
[----:B------:R-:W3:Y:S01]  /*43970*/  LD.E R63, desc[UR6][R4.64+0x20] ;  /* 0x00002006043f7980 */ /* 0x000ee2000c101900 */
[----:B--2---:R-:W-:-:S05]  /*43980*/  IMAD.HI.U32 R0, R0, R61, RZ ;  /* 0x0000003d00007227 */ /* 0x004fca00078e00ff */
[----:B---3--:R-:W-:-:S07]  /*43990*/  SHF.R.U32.HI R0, RZ, R63, R0 ;  /* 0x0000003fff007219 */ /* 0x008fce0000011600 */
.L_x_13669:
[----:B------:R-:W-:Y:S05]  /*439a0*/  BSYNC B1 ;  /* 0x0000000000017941 */ /* 0x000fea0003800000 */
.L_x_13665:
[----:B------:R-:W-:-:S05]  /*439b0*/  IMAD R61, R6, R0, R55 ;  /* 0x00000000063d7224 */ /* 0x000fca00078e0237 */
[----:B------:R-:W-:Y:S02]  /*439c0*/  VIMNMX R58, R58, R61, !PT ;  /* 0x0000003d3a3a7248 */ /* 0x000fe40007fe0100 */
[----:B------:R-:W-:-:S07]  /*439d0*/  VIADDMNMX R59, R61, R6, R59, PT ;  /* 0x000000063d3b7246 */ /* 0x000fce000380013b */
.L_x_13664:
[----:B------:R-:W-:Y:S05]  /*439e0*/  BSYNC B0 ;  /* 0x0000000000007941 */ /* 0x000fea0003800000 */
.L_x_13663:
[C---:B------:R-:W-:Y:S01]  /*439f0*/  ISETP.GE.AND P0, PT, R75.reuse, 0x2, PT ;  /* 0x000000024b00780c */ /* 0x040fe20003f06270 */
[----:B------:R-:W0:Y:S01]  /*43a00*/  SHFL.IDX PT, R54, R54, 0x1, 0x1c1f ;  /* 0x003c1f0036367f89 */ /* 0x000e2200000e0000 */
        /* <DEDUP_REMOVED lines=89> */
[----:B0-----:R-:W-:-:S02]  /*43fa0*/  VIADDMNMX R67, R54, R56, R67, PT ;  /* 0x0000003836437246 */ /* 0x001fc40003800143 */
        /* <DEDUP_REMOVED lines=40> */
.L_x_13675:
[----:B------:R-:W-:Y:S05]  /*44230*/  BSYNC B2 ;  /* 0x0000000000027941 */ /* 0x000fea0003800000 */
.L_x_13674:
[----:B------:R-:W-:Y:S01]  /*44240*/  LOP3.LUT R7, RZ, R7, RZ, 0x33, !PT ;  /* 0x00000007ff077212 */ /* 0x000fe200078e33ff */
[----:B------:R-:W-:Y:S06]  /*44250*/  BRA `(.L_x_13676) ;  /* 0x0000000000187947 */ /* 0x000fec0003800000 */
.L_x_13673:
[----:B------:R-:W-:-:S13]  /*44260*/  ISETP.NE.AND P6, PT, R6, 0x1, PT ;  /* 0x000000010600780c */ /* 0x000fda0003fc5270 */
[----:B------:R-:W-:Y:S05]  /*44270*/  @!P6 BRA `(.L_x_13676) ;  /* 0x000000000010e947 */ /* 0x000fea0003800000 */
[----:B------:R-:W2:Y:S04]  /*44280*/  LD.E R8, desc[UR6][R4.64+0x1c] ;  /* 0x00001c0604087980 */ /* 0x000ea8000c101900 */
[----:B------:R-:W3:Y:S01]  /*44290*/  LD.E R34, desc[UR6][R4.64+0x20] ;  /* 0x0000200604227980 */ /* 0x000ee2000c101900 */
[----:B--2---:R-:W-:-:S05]  /*442a0*/  IMAD.HI.U32 R7, R7, R8, RZ ;  /* 0x0000000807077227 */ /* 0x004fca00078e00ff */
[----:B---3--:R-:W-:-:S07]  /*442b0*/  SHF.R.U32.HI R7, RZ, R34, R7 ;  /* 0x00000022ff077219 */ /* 0x008fce0000011607 */
.L_x_13676:
[----:B------:R-:W-:Y:S05]  /*442c0*/  BSYNC B1 ;  /* 0x0000000000017941 */ /* 0x000fea0003800000 */
.L_x_13672:
[----:B------:R-:W-:-:S05]  /*442d0*/  IMAD R7, R6, R7, R55 ;  /* 0x0000000706077224 */ /* 0x000fca00078e0237 */
[----:B------:R-:W-:Y:S02]  /*442e0*/  VIADDMNMX R67, R7, R6, R67, PT ;  /* 0x0000000607437246 */ /* 0x000fe40003800143 */
[----:B------:R-:W-:-:S07]  /*442f0*/  VIMNMX R2, R2, R7, !PT ;  /* 0x0000000702027248 */ /* 0x000fce0007fe0100 */
.L_x_13671:
[----:B------:R-:W-:Y:S05]  /*44300*/  BSYNC B0 ;  /* 0x0000000000007941 */ /* 0x000fea0003800000 */
.L_x_13670:
[----:B------:R-:W2:Y:S01]  /*44310*/  LDL.64 R4, [UR4+0x70] ;  /* 0x00007004ff047983 */ /* 0x000ea20008100a00 */
        /* <DEDUP_REMOVED lines=113> */
[----:B--2---:R0:W-:Y:S04]  /*44a30*/  ST.E desc[UR6][R4.64+0x4], R15 ;  /* 0x0000040f04007985 */ /* 0x0041e8000c101906 */
        /* <DEDUP_REMOVED lines=23> */
[----:B0-----:R-:W-:-:S05]  /*44bb0*/  FMNMX.FTZ R15, R53, R2, !PT ;  /* 0x00000002350f7209 */ /* 0x001fca0007810000 */
[----:B------:R-:W0:Y:S02]  /*44bc0*/  SHFL.BFLY PT, R2, R15, 0x2, 0x1f ;  /* 0x0c401f000f027f89 */ /* 0x000e2400000e0000 */
[----:B0-----:R-:W-:-:S05]  /*44bd0*/  FMNMX.FTZ R19, R15, R2, !PT ;  /* 0x000000020f137209 */ /* 0x001fca0007810000 */
[----:B------:R-:W0:Y:S04]  /*44be0*/  SHFL.BFLY PT, R2, R19, 0x1, 0x1f ;  /* 0x0c201f0013027f89 */ /* 0x000e2800000e0000 */
[----:B------:R-:W-:Y:S01]  /*44bf0*/  ST.E desc[UR6][R4.64], R15 ;  /* 0x0000000f04007985 */ /* 0x000fe2000c101906 */
[----:B0-----:R-:W-:-:S05]  /*44c00*/  FMNMX.FTZ R21, R19, R2, !PT ;  /* 0x0000000213157209 */ /* 0x001fca0007810000 */
[----:B------:R-:W-:Y:S04]  /*44c10*/  ST.E desc[UR6][R4.64], R21 ;  /* 0x0000001504007985 */ /* 0x000fe8000c101906 */
[----:B--2---:R-:W0:Y:S02]  /*44c20*/  SHFL.BFLY PT, R3, R20, 0x2, 0x1f ;  /* 0x0c401f0014037f89 */ /* 0x004e2400000e0000 */
[----:B0-----:R-:W-:-:S05]  /*44c30*/  FMNMX.FTZ R24, R20, R3, !PT ;  /* 0x0000000314187209 */ /* 0x001fca0007810000 */
[----:B------:R-:W0:Y:S02]  /*44c40*/  SHFL.BFLY PT, R3, R24, 0x1, 0x1f ;  /* 0x0c201f0018037f89 */ /* 0x000e2400000e0000 */
[----:B0-----:R-:W-:-:S05]  /*44c50*/  FMNMX.FTZ R25, R24, R3, !PT ;  /* 0x0000000318197209 */ /* 0x001fca0007810000 */
        /* <DEDUP_REMOVED lines=48> */
[----:B------:R-:W4:Y:S01]  /*44f60*/  MUFU.EX2 R178, R178 ;  /* 0x000000b200b27308 */ /* 0x000f220000000800 */
[----:B------:R-:W-:-:S07]  /*44f70*/  FFMA.FTZ R169, R13, R67, -R4 ;  /* 0x000000430da97223 */ /* 0x000fce0000010804 */
[----:B------:R-:W4:Y:S01]  /*44f80*/  MUFU.EX2 R179, R179 ;  /* 0x000000b300b37308 */ /* 0x000f220000000800 */
[-CC-:B------:R-:W-:Y:S01]  /*44f90*/  FFMA.FTZ R13, R12, R67.reuse, -R4.reuse ;  /* 0x000000430c0d7223 */ /* 0x180fe20000010804 */
[----:B------:R-:W-:Y:S01]  /*44fa0*/  FFMA.FTZ R12, R8, R67, -R4 ;  /* 0x00000043080c7223 */ /* 0x000fe20000010804 */
[----:B0-----:R-:W-:-:S05]  /*44fb0*/  FADD.FTZ R0, R34, R176 ;  /* 0x000000b022007221 */ /* 0x001fca0000010000 */
[----:B------:R-:W0:Y:S01]  /*44fc0*/  MUFU.EX2 R32, R32 ;  /* 0x0000002000207308 */ /* 0x000e220000000800 */
[----:B-1----:R-:W-:Y:S01]  /*44fd0*/  FADD.FTZ R8, R20, R177 ;  /* 0x000000b114087221 */ /* 0x002fe20000010000 */
[----:B------:R-:W-:-:S06]  /*44fe0*/  FFMA.FTZ R163, R58, R67, -R4 ;  /* 0x000000433aa37223 */ /* 0x000fcc0000010804 */
[----:B------:R-:W1:Y:S01]  /*44ff0*/  MUFU.EX2 R18, R18 ;  /* 0x0000001200127308 */ /* 0x000e620000000800 */
[----:B--2---:R-:W-:Y:S01]  /*45000*/  FADD.FTZ R5, R33, R0 ;  /* 0x0000000021057221 */ /* 0x004fe20000010000 */
[----:B---3--:R-:W-:-:S06]  /*45010*/  FADD.FTZ R8, R19, R8 ;  /* 0x0000000813087221 */ /* 0x008fcc0000010000 */
[----:B------:R-:W2:Y:S01]  /*45020*/  MUFU.EX2 R160, R160 ;  /* 0x000000a000a07308 */ /* 0x000ea20000000800 */
[----:B------:R-:W-:-:S07]  /*45030*/  FFMA.FTZ R14, R11, R67, -R4 ;  /* 0x000000430b0e7223 */ /* 0x000fce0000010804 */
[----:B------:R-:W3:Y:S01]  /*45040*/  MUFU.EX2 R161, R161 ;  /* 0x000000a100a17308 */ /* 0x000ee20000000800 */
[----:B------:R-:W-:Y:S01]  /*45050*/  FFMA.FTZ R11, R9, R67, -R4 ;  /* 0x00000043090b7223 */ /* 0x000fe20000010804 */
[----:B----4-:R-:W-:-:S06]  /*45060*/  FADD.FTZ R5, R178, R5 ;  /* 0x00000005b2057221 */ /* 0x010fcc0000010000 */
[----:B------:R-:W4:Y:S01]  /*45070*/  MUFU.EX2 R31, R31 ;  /* 0x0000001f001f7308 */ /* 0x000f220000000800 */
[----:B------:R-:W-:-:S07]  /*45080*/  FADD.FTZ R9, R179, R8 ;  /* 0x00000008b3097221 */ /* 0x000fce0000010000 */
        /* <DEDUP_REMOVED lines=16> */
[----:B0-----:R-:W-:-:S06]  /*45190*/  FADD.FTZ R5, R162, R5 ;  /* 0x00000005a2057221 */ /* 0x001fcc0000010000 */
[----:B------:R-:W0:Y:S01]  /*451a0*/  MUFU.EX2 R29, R29 ;  /* 0x0000001d001d7308 */ /* 0x000e220000000800 */
[----:B-1----:R-:W-:Y:S01]  /*451b0*/  FADD.FTZ R7, R163, R0 ;  /* 0x00000000a3077221 */ /* 0x002fe20000010000 */
[----:B------:R-:W-:-:S06]  /*451c0*/  FFMA.FTZ R181, R56, R67, -R4 ;  /* 0x0000004338b57223 */ /* 0x000fcc0000010804 */
        /* <DEDUP_REMOVED lines=16> */
[----:B------:R-:W2:Y:S08]  /*452d0*/  MUFU.EX2 R27, R27 ;  /* 0x0000001b001b7308 */ /* 0x000eb00000000800 */
        /* <DEDUP_REMOVED lines=49> */
[----:B------:R-:W-:Y:S04]  /*455f0*/  ST.E desc[UR6][R2.64+0x10], R35 ;  /* 0x0000102302007985 */ /* 0x000fe8000c101906 */
[----:B------:R0:W-:Y:S04]  /*45600*/  ST.E desc[UR6][R2.64+0x14], R37 ;  /* 0x0000142502007985 */ /* 0x0001e8000c101906 */
[----:B------:R-:W2:Y:S04]  /*45610*/  LDL.64 R4, [UR4] ;  /* 0x00000004ff047983 */ /* 0x000ea80008100a00 */
[----:B------:R-:W3:Y:S04]  /*45620*/  LDL.64 R6, [UR4+0x98] ;  /* 0x00009804ff067983 */ /* 0x000ee80008100a00 */
[----:B0-----:R-:W4:Y:S01]  /*45630*/  LDL.64 R2, [UR4+0x80] ;  /* 0x00008004ff027983 */ /* 0x001f220008100a00 */
[----:B------:R-:W-:-:S05]  /*45640*/  LEA.HI R74, R74, 0x8, RZ, 0x19 ;  /* 0x000000084a4a7811 */ /* 0x000fca00078fc8ff */
[----:B------:R0:W-:Y:S06]  /*45650*/  BAR.SYNC.DEFER_BLOCKING R74, 0x100 ;  /* 0x0004004a0000751d */ /* 0x0001ec0000010000 */
[----:B--2---:R-:W2:Y:S04]  /*45660*/  LD.E R39, desc[UR6][R4.64] ;  /* 0x0000000604277980 */ /* 0x004ea8000c101900 */
[----:B----4-:R-:W4:Y:S04]  /*45670*/  LD.E R41, desc[UR6][R2.64] ;  /* 0x0000000602297980 */ /* 0x010f28000c101900 */
[----:B---3--:R-:W2:Y:S04]  /*45680*/  LD.E.64 R4, desc[UR6][R6.64] ;  /* 0x0000000606047980 */ /* 0x008ea8000c101b00 */
        /* <DEDUP_REMOVED lines=27> */
[----:B------:R-:W3:Y:S04]  /*45840*/  LDL.64 R6, [UR4+0x88] ;  /* 0x00008804ff067983 */ /* 0x000ee80008100a00 */
        /* <DEDUP_REMOVED lines=45> */
[----:B----4-:R-:W-:Y:S01]  /*45b20*/  ST.E desc[UR6][R2.64], R41 ;  /* 0x0000002902007985 */ /* 0x010fe2000c101906 */
[----:B--2---:R-:W-:-:S03]  /*45b30*/  IMAD R4, R39, 0xc00, R4 ;  /* 0x00000c0027047824 */ /* 0x004fc600078e0204 */
[----:B------:R-:W2:Y:S04]  /*45b40*/  LD.E R109, desc[UR6][R2.64+0x198] ;  /* 0x00019806026d7980 */ /* 0x000ea8000c101900 */
[----:B---3--:R-:W-:Y:S04]  /*45b50*/  ST.E desc[UR6][R2.64+0x4], R43 ;  /* 0x0000042b02007985 */ /* 0x008fe8000c101906 */
        /* <DEDUP_REMOVED lines=81> */
[----:B------:R-:W-:Y:S02]  /*46070*/  R2UR UR11, R5 ;  /* 0x00000000050b72ca */ /* 0x000fe400000e0000 */
[----:B------:R-:W-:Y:S02]  /*46080*/  F2FP.BF16.F32.PACK_AB R176, R176, R34 ;  /* 0x00000022b0b0723e */ /* 0x000fe400000010ff */
[----:B------:R-:W-:Y:S02]  /*46090*/  F2FP.BF16.F32.PACK_AB R178, R178, R33 ;  /* 0x00000021b2b2723e */ /* 0x000fe400000010ff */
[----:B------:R-:W-:Y:S02]  /*460a0*/  F2FP.BF16.F32.PACK_AB R177, R177, R20 ;  /* 0x00000014b1b1723e */ /* 0x000fe400000010ff */
[----:B------:R-:W-:Y:S01]  /*460b0*/  F2FP.BF16.F32.PACK_AB R179, R179, R19 ;  /* 0x00000013b3b3723e */ /* 0x000fe200000010ff */
[----:B------:R-:W-:Y:S01]  /*460c0*/  ST.E desc[UR6][R2.64+0x74], R36 ;  /* 0x0000742402007985 */ /* 0x000fe2000c101906 */
[----:B------:R-:W-:-:S02]  /*460d0*/  F2FP.BF16.F32.PACK_AB R160, R160, R32 ;  /* 0x00000020a0a0723e */ /* 0x000fc400000010ff */
[----:B------:R-:W-:Y:S01]  /*460e0*/  F2FP.BF16.F32.PACK_AB R162, R162, R31 ;  /* 0x0000001fa2a2723e */ /* 0x000fe200000010ff */
[----:B------:R-:W-:Y:S01]  /*460f0*/  ST.E desc[UR6][R2.64+0x7c], R38 ;  /* 0x00007c2602007985 */ /* 0x000fe2000c101906 */
[----:B------:R-:W-:Y:S02]  /*46100*/  F2FP.BF16.F32.PACK_AB R168, R168, R30 ;  /* 0x0000001ea8a8723e */ /* 0x000fe400000010ff */
[----:B------:R-:W-:Y:S01]  /*46110*/  F2FP.BF16.F32.PACK_AB R170, R170, R29 ;  /* 0x0000001daaaa723e */ /* 0x000fe200000010ff */
[----:B------:R-:W-:Y:S01]  /*46120*/  ST.E desc[UR6][R2.64+0x84], R40 ;  /* 0x0000842802007985 */ /* 0x000fe2000c101906 */
[----:B------:R-:W-:Y:S02]  /*46130*/  F2FP.BF16.F32.PACK_AB R180, R180, R28 ;  /* 0x0000001cb4b4723e */ /* 0x000fe400000010ff */
[----:B------:R-:W-:Y:S01]  /*46140*/  F2FP.BF16.F32.PACK_AB R182, R182, R27 ;  /* 0x0000001bb6b6723e */ /* 0x000fe200000010ff */
[----:B------:R-:W-:Y:S01]  /*46150*/  ST.E desc[UR6][R2.64+0x8c], R42 ;  /* 0x00008c2a02007985 */ /* 0x000fe2000c101906 */
[----:B------:R-:W-:-:S02]  /*46160*/  F2FP.BF16.F32.PACK_AB R184, R184, R26 ;  /* 0x0000001ab8b8723e */ /* 0x000fc400000010ff */
[----:B------:R-:W-:Y:S01]  /*46170*/  F2FP.BF16.F32.PACK_AB R186, R186, R25 ;  /* 0x00000019baba723e */ /* 0x000fe200000010ff */
[----:B------:R-:W-:Y:S01]  /*46180*/  ST.E desc[UR6][R2.64+0x94], R44 ;  /* 0x0000942c02007985 */ /* 0x000fe2000c101906 */
[----:B------:R-:W-:-:S03]  /*46190*/  F2FP.BF16.F32.PACK_AB R188, R188, R24 ;  /* 0x00000018bcbc723e */ /* 0x000fc600000010ff */
        /* <DEDUP_REMOVED lines=97> */
[----:B------:R-:W-:Y:S03]  /*467b0*/  HGMMA.64x256x16.F32.BF16 R24, R176, gdesc[UR8].tnspB, RZ, !UPT, gsb0 ;  /* 0x43e00008b0187df0 */ /* 0x000fe6000c0018ff */
        /* <DEDUP_REMOVED lines=264> */
[----:B------:R-:W-:Y:S02]  /*47840*/  F2FP.BF16.F32.PACK_AB R161, R161, R18 ;  /* 0x00000012a1a1723e */ /* 0x000fe400000010ff */
[----:B------:R-:W-:-:S04]  /*47850*/  F2FP.BF16.F32.PACK_AB R163, R163, R15 ;  /* 0x0000000fa3a3723e */ /* 0x000fc800000010ff */
[----:B--2---:R-:W-:-:S06]  /*47860*/  WARPGROUP.ARRIVE ;  /* 0x00000000000079c5 */ /* 0x004fcc0000000000 */
        /* <DEDUP_REMOVED lines=795> */
[----:B------:R-:W-:-:S04]  /*4aa20*/  F2FP.BF16.F32.PACK_AB R185, R185, R10 ;  /* 0x0000000ab9b9723e */ /* 0x000fc800000010ff */
[----:B--2---:R-:W-:-:S07]  /*4aa30*/  WARPGROUP.ARRIVE ;  /* 0x00000000000079c5 */ /* 0x004fce0000000000 */
        /* <DEDUP_REMOVED lines=263> */
[----:B------:R-:W-:-:S04]  /*4bab0*/  F2FP.BF16.F32.PACK_AB R191, R191, R0 ;  /* 0x00000000bfbf723e */ /* 0x000fc800000010ff */
[----:B--2---:R-:W-:-:S06]  /*4bac0*/  WARPGROUP.ARRIVE ;  /* 0x00000000000079c5 */ /* 0x004fcc0000000000 */
        /* <DEDUP_REMOVED lines=261> */
[----:B----4-:R0:W-:Y:S04]  /*4cb20*/  ST.E desc[UR6][R2.64+0x4], R5 ;  /* 0x0000040502007985 */ /* 0x0101e8000c101906 */
        /* <DEDUP_REMOVED lines=125> */
[----:B0-----:R-:W3:Y:S04]  /*4d300*/  LDL.64 R4, [UR4+0x40] ;  /* 0x00004004ff047983 */ /* 0x001ee80008100a00 */
[----:B-1----:R-:W4:Y:S04]  /*4d310*/  LDL.64 R6, [UR4] ;  /* 0x00000004ff067983 */ /* 0x002f280008100a00 */
[----:B---3--:R-:W3:Y:S04]  /*4d320*/  LD.E R0, desc[UR6][R4.64] ;  /* 0x0000000604007980 */ /* 0x008ee8000c101900 */
[----:B----4-:R2:W5:Y:S01]  /*4d330*/  LD.E R6, desc[UR6][R6.64] ;  /* 0x0000000606067980 */ /* 0x010562000c101900 */
[----:B------:R-:W-:Y:S01]  /*4d340*/  BSSY B0, `(.L_x_13677) ;  /* 0x0000005000007945 */ /* 0x000fe20003800000 */
[----:B---3--:R-:W-:-:S04]  /*4d350*/  LOP3.LUT R0, R0, 0x1, RZ, 0xfc, !PT ;  /* 0x0000000100007812 */ /* 0x008fc800078efcff */
[----:B------:R-:W-:-:S13]  /*4d360*/  ISETP.NE.AND P0, PT, R0, 0x3, PT ;  /* 0x000000030000780c */ /* 0x000fda0003f05270 */
[----:B--2---:R-:W-:Y:S05]  /*4d370*/  @!P0 BRA `(.L_x_13678) ;  /* 0x0000000000048947 */ /* 0x004fea0003800000 */
[----:B------:R-:W-:Y:S01]  /*4d380*/  BPT.TRAP 0x1 ;  /* 0x000000040000795c */ /* 0x000fe20000300000 */
.L_x_13678:
[----:B------:R-:W-:Y:S05]  /*4d390*/  BSYNC B0 ;  /* 0x0000000000007941 */ /* 0x000fea0003800000 */
.L_x_13677:
[----:B------:R-:W2:Y:S04]  /*4d3a0*/  LD.E.64 R2, desc[UR6][R4.64+0x20] ;  /* 0x0000200604027980 */ /* 0x000ea8000c101b00 */
[----:B------:R-:W3:Y:S01]  /*4d3b0*/  LD.E R0, desc[UR6][R4.64+0xc] ;  /* 0x00000c0604007980 */ /* 0x000ee2000c101900 */
[----:B------:R-:W-:Y:S01]  /*4d3c0*/  IMAD.MOV.U32 R223, RZ, RZ, 0x0 ;  /* 0x00000000ffdf7424 */ /* 0x000fe200078e00ff */
[----:B--2---:R-:W-:-:S05]  /*4d3d0*/  MOV R3, R2 ;  /* 0x0000000200037202 */ /* 0x004fca0000000f00 */
[----:B-----5:R-:W-:-:S05]  /*4d3e0*/  IMAD R3, R6, 0x8, R3 ;  /* 0x0000000806037824 */ /* 0x020fca00078e0203 */
[----:B---3--:R-:W-:-:S04]  /*4d3f0*/  PRMT R0, R0, 0x654, R3 ;  /* 0x0000065400007816 */ /* 0x008fc80000000003 */
[----:B------:R0:W-:Y:S02]  /*4d400*/  SYNCS.ARRIVE.TRANS64.RED.A1T0 RZ, [R0+URZ], RZ ;  /* 0x000000ff00ff79a7 */ /* 0x0001e4000810043f */
[----:B0-----:R-:W-:Y:S05]  /*4d410*/  RET.REL.NODEC R222 `(_ZN7cutlass13device_kernelIN5flash11enable_sm90INS1_16FlashAttnFwdSm90INS1_25CollectiveMainloopFwdSm90ILi2EN4cute5tupleIJNS5_1CILi1EEES8_S8_EEENS6_IJNS7_ILi128EEENS7_ILi96EEENS7_ILi64EEEEEELi256ENS_10bfloat16_tEfNS_4arch4Sm90ELb0ELb1ELb1ELb1ELb1ELb1ELb1ELb1ELb0ELb1ELb1ELb0EEENS1_21CollectiveEpilogueFwdINS6_IJSA_NS7_ILi256EEESB_EEES9_SE_SG_Li256ELb1ELb1ELb1ELb0EEENS1_36VarlenDynamicPersistentTileSchedulerILi128ELi96ELi256ELi128ELb1ELb1ELb1ELb1ELb0ELb1EEEEEEEEEvNT_6ParamsE) ;  /* 0xfffffb28def87950 */ /* 0x001fea0003c3ffff */
.L_x_13651:
[----:B0-----:R0:W1:Y:S02]  /*4d420*/  SYNCS.PHASECHK.TRANS64.TRYWAIT P0, [R8+URZ], R9 ;  /* 0x00000009080075a7 */ /* 0x001064000800017f */
[----:B-1----:R-:W-:Y:S05]  /*4d430*/  @!P0 NANOSLEEP.SYNCS 0x989680 ;  /* 0x009896800000895d */ /* 0x002fea0003900000 */
[----:B------:R-:W1:Y:S02]  /*4d440*/  @!P0 SYNCS.PHASECHK.TRANS64 P0, [R8+URZ], R9 ;  /* 0x00000009080085a7 */ /* 0x000e64000800007f */
[----:B-1----:R-:W-:Y:S05]  /*4d450*/  @!P0 BRA `(.L_x_13651) ;  /* 0xfffffffc00f08947 */ /* 0x002fea000383ffff */
[----:B------:R-:W-:Y:S05]  /*4d460*/  BRA `(.L_x_13650) ;  /* 0xffffff44007c7947 */ /* 0x000fea000383ffff */
.L_x_13653:
[----:B0-----:R0:W1:Y:S02]  /*4d470*/  SYNCS.PHASECHK.TRANS64.TRYWAIT P0, [R8+URZ+0x32410], R9 ;  /* 0x03241009080075a7 */ /* 0x001064000800017f */
[----:B-1----:R-:W-:Y:S05]  /*4d480*/  @!P0 NANOSLEEP.SYNCS 0x989680 ;  /* 0x009896800000895d */ /* 0x002fea0003900000 */
[----:B------:R-:W1:Y:S02]  /*4d490*/  @!P0 SYNCS.PHASECHK.TRANS64 P0, [R8+URZ+0x32410], R9 ;  /* 0x03241009080085a7 */ /* 0x000e64000800007f */
[----:B-1----:R-:W-:Y:S05]  /*4d4a0*/  @!P0 BRA `(.L_x_13653) ;  /* 0xfffffffc00f08947 */ /* 0x002fea000383ffff */
[----:B------:R-:W-:Y:S05]  /*4d4b0*/  BRA `(.L_x_13679) ;  /* 0xffffff4800707947 */ /* 0x000fea000383ffff */
.L_x_13660:
[----:B0-----:R0:W1:Y:S02]  /*4d4c0*/  SYNCS.PHASECHK.TRANS64.TRYWAIT P0, [R8+URZ], R9 ;  /* 0x00000009080075a7 */ /* 0x001064000800017f */
[----:B-1----:R-:W-:Y:S05]  /*4d4d0*/  @!P0 NANOSLEEP.SYNCS 0x989680 ;  /* 0x009896800000895d */ /* 0x002fea0003900000 */
[----:B------:R-:W1:Y:S02]  /*4d4e0*/  @!P0 SYNCS.PHASECHK.TRANS64 P0, [R8+URZ], R9 ;  /* 0x00000009080085a7 */ /* 0x000e64000800007f */
[----:B-1----:R-:W-:Y:S05]  /*4d4f0*/  @!P0 BRA `(.L_x_13660) ;  /* 0xfffffffc00f08947 */ /* 0x002fea000383ffff */
[----:B------:R-:W-:Y:S05]  /*4d500*/  BRA `(.L_x_13659) ;  /* 0xffffff4800e47947 */ /* 0x000fea000383ffff */
.L_x_13680:
        /* <DEDUP_REMOVED lines=15> */
.L_x_15779:


//--------------------- .text._ZN7cutlass13device_kernelIN5flash11enable_sm90INS1_16FlashAttnFwdSm90INS1_25CollectiveMainloopFwdSm90ILi2EN4cute5tupleIJNS5_1CILi1EEES8_S8_EEENS6_IJNS7_ILi128EEENS7_ILi96EEENS7_ILi64EEEEEELi256ENS_10bfloat16_tEfNS_4arch4Sm90ELb1ELb0ELb1ELb0ELb1ELb0ELb0ELb1ELb0ELb1ELb1ELb0EEENS1_21CollectiveEpilogueFwdINS6_IJSA_NS7_ILi256EEESB_EEES9_SE_SG_Li256ELb0ELb1ELb1ELb0EEENS1_19SingleTileSchedulerILb0ELb1ELb1ELi128EEEEEEEEEvNT_6ParamsE --------------------------
	.section	.text._ZN7cutlass13device_kernelIN5flash11enable_sm90INS1_16FlashAttnFwdSm90INS1_25CollectiveMainloopFwdSm90ILi2EN4cute5tupleIJNS5_1CILi1EEES8_S8_EEENS6_IJNS7_ILi128EEENS7_ILi96EEENS7_ILi64EEEEEELi256ENS_10bfloat16_tEfNS_4arch4Sm90ELb1ELb0ELb1ELb0ELb1ELb0ELb0ELb1ELb0ELb1ELb1ELb0EEENS1_21CollectiveEpilogueFwdINS6_IJSA_NS7_ILi256EEESB_EEES9_SE_SG_Li256ELb0ELb1ELb1ELb0EEENS1_19SingleTileSchedulerILb0ELb1ELb1ELi128EEEEEEEEEvNT_6ParamsE,"ax",@progbits
	.align	128
.text._ZN7cutlass13device_kernelIN5flash11enable_sm90INS1_16FlashAttnFwdSm90INS1_25CollectiveMainloopFwdSm90ILi2EN4cute5tupleIJNS5_1CILi1EEES8_S8_EEENS6_IJNS7_ILi128EEENS7_ILi96EEENS7_ILi64EEEEEELi256ENS_10bfloat16_tEfNS_4arch4Sm90ELb1ELb0ELb1ELb0ELb1ELb0ELb0ELb1ELb0ELb1ELb1ELb0EEENS1_21CollectiveEpilogueFwdINS6_IJSA_NS7_ILi256EEESB_EEES9_SE_SG_Li256ELb0ELb1ELb1ELb0EEENS1_19SingleTileSchedulerILb0ELb1ELb1ELi128EEEEEEEEEvNT_6ParamsE:
        .type           _ZN7cutlass13device_kernelIN5flash11enable_sm90INS1_16FlashAttnFwdSm90INS1_25CollectiveMainloopFwdSm90ILi2EN4cute5tupleIJNS5_1CILi1EEES8_S8_EEENS6_IJNS7_ILi128EEENS7_ILi96EEENS7_ILi64EEEEEELi256ENS_10bfloat16_tEfNS_4arch4Sm90ELb1ELb0ELb1ELb0ELb1ELb0ELb0ELb1ELb0ELb1ELb1ELb0EEENS1_21CollectiveEpilogueFwdINS6_IJSA_NS7_ILi256EEESB_EEES9_SE_SG_Li256ELb0ELb1ELb1ELb0EEENS1_19SingleTileSchedulerILb0ELb1ELb1ELi128EEEEEEEEEvNT_6ParamsE,@function
        .size           _ZN7cutlass13device_kernelIN5flash11enable_sm90INS1_16FlashAttnFwdSm90INS1_25CollectiveMainloopFwdSm90ILi2EN4cute5tupleIJNS5_1CILi1EEES8_S8_EEENS6_IJNS7_ILi128EEENS7_ILi96EEENS7_ILi64EEEEEELi256ENS_10bfloat16_tEfNS_4arch4Sm90ELb1ELb0ELb1ELb0ELb1ELb0ELb0ELb1ELb0ELb1ELb1ELb0EEENS1_21CollectiveEpilogueFwdINS6_IJSA_NS7_ILi256EEESB_EEES9_SE_SG_Li256ELb0ELb1ELb1ELb0EEENS1_19SingleTileSchedulerILb0ELb1ELb1ELi128EEEEEEEEEvNT_6ParamsE,(.L_x_15781 - _ZN7cutlass13device_kernelIN5flash11enable_sm90INS1_16FlashAttnFwdSm90INS1_25CollectiveMainloopFwdSm90ILi2EN4cute5tupleIJNS5_1CILi1EEES8_S8_EEENS6_IJNS7_ILi128EEENS7_ILi96EEENS7_ILi64EEEEEELi256ENS_10bfloat16_tEfNS_4arch4Sm90ELb1ELb0ELb1ELb0ELb1ELb0ELb0ELb1ELb0ELb1ELb1ELb0EEENS1_21CollectiveEpilogueFwdINS6_IJSA_NS7_ILi256EEESB_EEES9_SE_SG_Li256ELb0ELb1ELb1ELb0EEENS1_19SingleTileSchedulerILb0ELb1ELb1ELi128EEEEEEEEEvNT_6ParamsE)
        .other          _ZN7cutlass13device_kernelIN5flash11enable_sm90INS1_16FlashAttnFwdSm90INS1_25CollectiveMainloopFwdSm90ILi2EN4cute5tupleIJNS5_1CILi1EEES8_S8_EEENS6_IJNS7_ILi128EEENS7_ILi96EEENS7_ILi64EEEEEELi256ENS_10bfloat16_tEfNS_4arch4Sm90ELb1ELb0ELb1ELb0ELb1ELb0ELb0ELb1ELb0ELb1ELb1ELb0EEENS1_21CollectiveEpilogueFwdINS6_IJSA_NS7_ILi256EEESB_EEES9_SE_SG_Li256ELb0ELb1ELb1ELb0EEENS1_19SingleTileSchedulerILb0ELb1ELb1ELi128EEEEEEEEEvNT_6ParamsE,@"STO_CUDA_ENTRY STV_DEFAULT"
_ZN7cutlass13device_kernelIN5flash11enable_sm90INS1_16FlashAttnFwdSm90INS1_25CollectiveMainloopFwdSm90ILi2EN4cute5tupleIJNS5_1CILi1EEES8_S8_EEENS6_IJNS7_ILi128EEENS7_ILi96EEENS7_ILi64EEEEEELi256ENS_10bfloat16_tEfNS_4arch4Sm90ELb1ELb0ELb1ELb0ELb1ELb0ELb0ELb1ELb0ELb1ELb1ELb0EEENS1_21CollectiveEpilogueFwdINS6_IJSA_NS7_ILi256EEESB_EEES9_SE_SG_Li256ELb0ELb1ELb1ELb0EEENS1_19SingleTileSchedulerILb0ELb1ELb1ELi128EEEEEEEEEvNT_6ParamsE:
        /* <DEDUP_REMOVED lines=44> */
.L_x_13681:
        /* <DEDUP_REMOVED lines=22> */
.L_x_13682:
        /* <DEDUP_REMOVED lines=18> */
.L_x_13683:
        /* <DEDUP_REMOVED lines=22> */
.L_x_13684:
        /* <DEDUP_REMOVED lines=23> */
.L_x_13685:
        /* <DEDUP_REMOVED lines=9> */
.L_x_13688:
        /* <DEDUP_REMOVED lines=20> */
[----:B------:R-:W0:Y:S01]  /*09e0*/  S2UR UR45, SR_CTAID.X ;  /* 0x00000000002d79c3 */ /* 0x000e220000002500 */
[----:B------:R-:W-:Y:S01]  /*09f0*/  ULDC UR4, c[0x0][0x448] ;  /* 0x0001120000047ab9 */ /* 0x000fe20000000800 */
[----:B------:R-:W-:Y:S01]  /*0a00*/  ULDC UR40, c[0x0][0x424] ;  /* 0x0001090000287ab9 */ /* 0x000fe20000000800 */
[----:B------:R-:W-:Y:S01]  /*0a10*/  UISETP.NE.AND UP1, UPT, UR4, 0x1, UPT ;  /* 0x000000010400788c */ /* 0x000fe2000bf25270 */
[----:B------:R-:W-:Y:S02]  /*0a20*/  ULDC UR44, c[0x0][0x2f0] ;  /* 0x0000bc00002c7ab9 */ /* 0x000fe40000000800 */
[----:B------:R-:W-:Y:S01]  /*0a30*/  ULDC.64 UR4, c[0x0][0x418] ;  /* 0x0001060000047ab9 */ /* 0x000fe20000000a00 */
[----:B------:R-:W-:Y:S01]  /*0a40*/  ULDC UR7, c[0x0][0x288] ;  /* 0x0000a20000077ab9 */ /* 0x000fe20000000800 */
[----:B------:R-:W-:Y:S02]  /*0a50*/  UISETP.NE.U32.AND UP0, UPT, UR4, URZ, UPT ;  /* 0x0000003f0400728c */ /* 0x000fe4000bf05070 */
[----:B------:R-:W-:-:S02]  /*0a60*/  UP2UR UR43, UPR, URZ, 0x2 ;  /* 0x000000023f2b7883 */ /* 0x000fc40008000000 */
[----:B------:R-:W-:Y:S02]  /*0a70*/  UISETP.NE.AND.EX UP0, UPT, UR5, URZ, UPT, UP0 ;  /* 0x0000003f0500728c */ /* 0x000fe4000bf05300 */
[----:B------:R-:W-:Y:S01]  /*0a80*/  @UP1 ULDC UR4, c[0x0][0x44c] ;  /* 0x0001130000041ab9 */ /* 0x000fe20000000800 */
[----:B------:R-:W-:Y:S01]  /*0a90*/  @UP1 ULDC UR8, c[0x0][0x450] ;  /* 0x0001140000081ab9 */ /* 0x000fe20000000800 */
[----:B------:R-:W-:Y:S02]  /*0aa0*/  USEL UR40, UR40, 0x1, UP0 ;  /* 0x0000000128287887 */ /* 0x000fe40008000000 */
[----:B------:R-:W-:Y:S02]  /*0ab0*/  USHF.R.U32.HI UR10, URZ, 0x10, UR41 ;  /* 0x000000103f0a7899 */ /* 0x000fe40008011629 */
[----:B------:R-:W-:Y:S02]  /*0ac0*/  UIMAD UR44, UR40, UR44, URZ ;  /* 0x0000002c282c72a4 */ /* 0x000fe4000f8e023f */
[----:B------:R-:W-:-:S02]  /*0ad0*/  ULOP3.LUT UR41, UR41, 0xffff, URZ, 0xc0, !UPT ;  /* 0x0000ffff29297892 */ /* 0x000fc4000f8ec03f */
[----:B0-----:R-:W-:-:S04]  /*0ae0*/  USHF.L.U32 UR45, UR45, 0x7, URZ ;  /* 0x000000072d2d7899 */ /* 0x001fc8000800063f */
[----:B------:R-:W-:-:S04]  /*0af0*/  UIADD3 UR6, UR45, 0x7f, URZ ;  /* 0x0000007f2d067890 */ /* 0x000fc8000fffe03f */
[----:B------:R-:W-:Y:S02]  /*0b00*/  UIMAD.WIDE.U32 UR4, UR6, UR4, URZ ;  /* 0x00000004060472a5 */ /* 0x000fe4000f8e003f */
[----:B------:R-:W-:Y:S02]  /*0b10*/  UIADD3 UR4, UR44, 0x5f, URZ ;  /* 0x0000005f2c047890 */ /* 0x000fe4000fffe03f */
[----:B------:R-:W-:Y:S02]  /*0b20*/  @UP1 USHF.R.U32.HI UR6, URZ, UR8, UR5 ;  /* 0x000000083f061299 */ /* 0x000fe40008011605 */
[----:B------:R-:W-:-:S04]  /*0b30*/  UIADD3 UR5, UR44, 0x60, -UR7 ;  /* 0x000000602c057890 */ /* 0x000fc8000fffe807 */
[----:B------:R-:W-:Y:S02]  /*0b40*/  UIADD3 UR6, UR5, UR6, URZ ;  /* 0x0000000605067290 */ /* 0x000fe4000fffe03f */
[----:B------:R-:W-:Y:S02]  /*0b50*/  UIMAD.WIDE UR4, UR4, 0x2aaaaaab, URZ ;  /* 0x2aaaaaab040478a5 */ /* 0x000fe4000f8e023f */
[----:B------:R-:W-:Y:S02]  /*0b60*/  UIMAD.WIDE UR6, UR6, 0x2aaaaaab, URZ ;  /* 0x2aaaaaab060678a5 */ /* 0x000fe4000f8e023f */
[----:B------:R-:W-:Y:S02]  /*0b70*/  USHF.R.U32.HI UR4, URZ, 0x1f, UR5 ;  /* 0x0000001f3f047899 */ /* 0x000fe40008011605 */
[----:B------:R-:W-:Y:S02]  /*0b80*/  USHF.R.U32.HI UR6, URZ, 0x1f, UR7 ;  /* 0x0000001f3f067899 */ /* 0x000fe40008011607 */
[----:B------:R-:W-:-:S02]  /*0b90*/  ULEA.HI.SX32 UR4, UR5, UR4, 0x1c ;  /* 0x0000000405047291 */ /* 0x000fc4000f8fe23f */
[----:B------:R-:W-:-:S04]  /*0ba0*/  ULEA.HI.SX32 UR6, UR7, UR6, 0x1c ;  /* 0x0000000607067291 */ /* 0x000fc8000f8fe23f */
[----:B------:R-:W-:-:S04]  /*0bb0*/  UISETP.LT.AND UP0, UPT, UR4, UR6, UPT ;  /* 0x000000060400728c */ /* 0x000fc8000bf01270 */
[----:B------:R-:W-:Y:S02]  /*0bc0*/  USEL UR9, UR4, UR6, UP0 ;  /* 0x0000000604097287 */ /* 0x000fe40008000000 */
[----:B------:R-:W-:Y:S02]  /*0bd0*/  UISETP.NE.AND UP0, UPT, UR10, URZ, UPT ;  /* 0x0000003f0a00728c */ /* 0x000fe4000bf05270 */
[----:B------:R-:W-:Y:S01]  /*0be0*/  UISETP.GE.AND UP1, UPT, UR9, 0x1, UPT ;  /* 0x000000010900788c */ /* 0x000fe2000bf26270 */
[----:B------:R-:W-:-:S05]  /*0bf0*/  UMOV UR4, URZ ;  /* 0x0000003f00047c82 */ /* 0x000fca0008000000 */
[----:B------:R-:W-:-:S03]  /*0c00*/  PLOP3.LUT P0, PT, PT, PT, UP1, 0x80, 0x0 ;  /* 0x000000000000781c */ /* 0x000fc60003f0f018 */
[----:B------:R-:W-:-:S10]  /*0c10*/  @!UP0 ULDC UR10, c[0x0][0x9f0] ;  /* 0x00027c00000a8ab9 */ /* 0x000fd40000000800 */
        /* <DEDUP_REMOVED lines=34> */
.L_x_13690:
[----:B------:R-:W-:Y:S02]  /*0e40*/  UIMAD UR41, UR41, UR4, URZ ;  /* 0x00000004292972a4 */ /* 0x000fe4000f8e023f */
[----:B------:R-:W-:Y:S01]  /*0e50*/  IMAD.U32 R3, RZ, RZ, UR4 ;  /* 0x00000004ff037e24 */ /* 0x000fe2000f8e00ff */
[----:B------:R-:W-:Y:S01]  /*0e60*/  MOV R0, UR9 ;  /* 0x0000000900007c02 */ /* 0x000fe20008000f00 */
[----:B------:R-:W-:Y:S01]  /*0e70*/  VIADD R16, R16, 0xffffff80 ;  /* 0xffffff8010107836 */ /* 0x000fe20000000000 */
[----:B------:R-:W-:Y:S01]  /*0e80*/  PLOP3.LUT P0, PT, PT, PT, PT, 0x80, 0x0 ;  /* 0x000000000000781c */ /* 0x000fe20003f0f070 */
[----:B------:R-:W-:Y:S01]  /*0e90*/  IMAD.MOV.U32 R4, RZ, RZ, RZ ;  /* 0x000000ffff047224 */ /* 0x000fe200078e00ff */
[----:B------:R-:W-:Y:S02]  /*0ea0*/  VIADDMNMX R0, R3, UR41, R0, PT ;  /* 0x0000002903007c46 */ /* 0x000fe4000b800100 */
[----:B------:R-:W-:Y:S02]  /*0eb0*/  CS2R R150, SRZ ;  /* 0x0000000000967805 */ /* 0x000fe4000001ff00 */
[----:B------:R-:W-:-:S02]  /*0ec0*/  MOV R3, RZ ;  /* 0x000000ff00037202 */ /* 0x000fc40000000f00 */
        /* <DEDUP_REMOVED lines=101> */
.L_x_13692:
[----:B------:R-:W-:Y:S01]  /*1520*/  SHF.L.U32 R10, RZ, 0x1f, RZ ;  /* 0x0000001fff0a7819 */ /* 0x000fe200000006ff */
[----:B------:R-:W-:-:S03]  /*1530*/  VIADD R3, R2, 0x8 ;  /* 0x0000000802037836 */ /* 0x000fc60000000000 */
[----:B------:R-:W0:Y:S02]  /*1540*/  SYNCS.PHASECHK.TRANS64.TRYWAIT P0, [UR42+0x22800], R10 ;  /* 0x0228000aff0075a7 */ /* 0x000e24000800016a */
[----:B0-----:R-:W-:Y:S05]  /*1550*/  @!P0 BRA `(.L_x_13693) ;  /* 0x000000d800808947 */ /* 0x001fea0003800000 */
.L_x_13777:
[----:B------:R-:W-:Y:S05]  /*1560*/  WARPSYNC.ALL ;  /* 0x0000000000007948 */ /* 0x000fea0003800000 */
[----:B------:R-:W-:Y:S01]  /*1570*/  ULOP3.LUT UR4, UR39, 0x1, URZ, 0xfc, !UPT ;  /* 0x0000000127047892 */ /* 0x000fe2000f8efc3f */
[----:B------:R1:W-:Y:S03]  /*1580*/  BAR.SYNC.DEFER_BLOCKING R3, 0x100 ;  /* 0x000400030000751d */ /* 0x0003e60000010000 */
[----:B------:R-:W-:-:S06]  /*1590*/  UISETP.NE.AND UP0, UPT, UR4, 0x3, UPT ;  /* 0x000000030400788c */ /* 0x000fcc000bf05270 */
[----:B------:R-:W-:-:S13]  /*15a0*/  PLOP3.LUT P0, PT, PT, PT, UP0, 0x80, 0x0 ;  /* 0x000000000000781c */ /* 0x000fda0003f0f008 */
[----:B-1----:R-:W-:Y:S05]  /*15b0*/  @!P0 BRA `(.L_x_13694) ;  /* 0x0000000000048947 */ /* 0x002fea0003800000 */
[----:B------:R-:W-:Y:S01]  /*15c0*/  BPT.TRAP 0x1 ;  /* 0x000000040000795c */ /* 0x000fe20000300000 */
.L_x_13694:
[----:B------:R1:W2:Y:S01]  /*15d0*/  SYNCS.PHASECHK.TRANS64.TRYWAIT P1, [UR42+0x22830], R10 ;  /* 0x0228300aff0075a7 */ /* 0x0002a2000802016a */
[----:B------:R-:W-:Y:S05]  /*15e0*/  @!P0 BRA `(.L_x_13695) ;  /* 0x0000000000048947 */ /* 0x000fea0003800000 */
[----:B------:R-:W-:Y:S01]  /*15f0*/  BPT.TRAP 0x1 ;  /* 0x000000040000795c */ /* 0x000fe20000300000 */
.L_x_13695:
[----:B--2---:R-:W-:Y:S05]  /*1600*/  @P1 BRA `(.L_x_13696) ;  /* 0x0000000000081947 */ /* 0x004fea0003800000 */
[----:B------:R-:W2:Y:S02]  /*1610*/  SYNCS.PHASECHK.TRANS64.TRYWAIT P1, [UR42+0x22830], R10 ;  /* 0x0228300aff0075a7 */ /* 0x000ea4000802016a */
[----:B--2---:R-:W-:Y:S05]  /*1620*/  @!P1 BRA `(.L_x_13697) ;  /* 0x000000d800649947 */ /* 0x004fea0003800000 */
.L_x_13696:
        /* <DEDUP_REMOVED lines=38> */
.L_x_13698:
[----:B------:R-:W-:Y:S01]  /*1890*/  LOP3.LUT R7, R18, 0xffffff80, RZ, 0xc0, !PT ;  /* 0xffffff8012077812 */ /* 0x000fe200078ec0ff */
[----:B------:R-:W-:Y:S01]  /*18a0*/  UISETP.NE.AND UP0, UPT, UR43, URZ, UPT ;  /* 0x0000003f2b00728c */ /* 0x000fe2000bf05270 */
[----:B------:R-:W-:Y:S01]  /*18b0*/  LEA.HI R17, R17, R16, RZ, 0x2 ;  /* 0x0000001011117211 */ /* 0x000fe200078f10ff */
[----:B------:R-:W-:Y:S01]  /*18c0*/  ULDC UR5, c[0x0][0x9d8] ;  /* 0x0002760000057ab9 */ /* 0x000fe20000000800 */
[----:B------:R-:W-:Y:S01]  /*18d0*/  IADD3 R7, R16, -R7, RZ ;  /* 0x8000000710077210 */ /* 0x000fe20007ffe0ff */
[----:B------:R-:W-:Y:S01]  /*18e0*/  FMUL.FTZ R24, R24, UR5 ;  /* 0x0000000518187c20 */ /* 0x000fe20008410000 */
[----:B------:R-:W-:Y:S01]  /*18f0*/  LOP3.LUT R17, R17, 0xfffffffc, RZ, 0xc0, !PT ;  /* 0xfffffffc11117812 */ /* 0x000fe200078ec0ff */
[----:B------:R-:W-:Y:S01]  /*1900*/  FMUL.FTZ R25, R25, UR5 ;  /* 0x0000000519197c20 */ /* 0x000fe20008410000 */
[----:B------:R-:W-:Y:S01]  /*1910*/  SHF.R.S32.HI R6, RZ, 0x1f, R7 ;  /* 0x0000001fff067819 */ /* 0x000fe20000011407 */
[----:B------:R-:W-:Y:S01]  /*1920*/  ULDC UR14, c[0x0][0x288] ;  /* 0x0000a200000e7ab9 */ /* 0x000fe20000000800 */
[----:B------:R-:W-:Y:S01]  /*1930*/  LEA.HI R12, R19, R19, RZ, 0x1 ;  /* 0x00000013130c7211 */ /* 0x000fe200078f08ff */
[----:B------:R-:W-:Y:S01]  /*1940*/  IMAD.IADD R17, R16, 0x1, -R17 ;  /* 0x0000000110117824 */ /* 0x000fe200078e0a11 */
[CC--:B------:R-:W-:Y:S01]  /*1950*/  LEA.HI R8, R6.reuse, R7.reuse, RZ, 0x2 ;  /* 0x0000000706087211 */ /* 0x0c0fe200078f10ff */
[----:B------:R-:W-:Y:S01]  /*1960*/  @UP0 ULDC UR4, c[0x0][0x44c] ;  /* 0x0001130000040ab9 */ /* 0x000fe20000000800 */
[----:B------:R-:W-:Y:S01]  /*1970*/  LEA.HI R9, R6, R7, RZ, 0x5 ;  /* 0x0000000706097211 */ /* 0x000fe200078f28ff */
[----:B------:R-:W2:Y:S01]  /*1980*/  MUFU.TANH R24, R24 ;  /* 0x0000001800187308 */ /* 0x000ea20000002400 */
[--C-:B------:R-:W-:Y:S01]  /*1990*/  SHF.R.S32.HI R6, RZ, 0x2, R8.reuse ;  /* 0x00000002ff067819 */ /* 0x100fe20000011408 */
[----:B------:R-:W-:Y:S01]  /*19a0*/  FMUL.FTZ R28, R28, UR5 ;  /* 0x000000051c1c7c20 */ /* 0x000fe20008410000 */
[----:B------:R-:W-:Y:S01]  /*19b0*/  SHF.R.S32.HI R11, RZ, 0x1f, R8 ;  /* 0x0000001fff0b7819 */ /* 0x000fe20000011408 */
[----:B------:R-:W-:Y:S01]  /*19c0*/  FMUL.FTZ R29, R29, UR5 ;  /* 0x000000051d1d7c20 */ /* 0x000fe20008410000 */
[----:B------:R-:W-:Y:S01]  /*19d0*/  SHF.R.S32.HI R9, RZ, 0x5, R9 ;  /* 0x00000005ff097819 */ /* 0x000fe20000011409 */
[----:B------:R-:W-:Y:S01]  /*19e0*/  FMUL.FTZ R32, R32, UR5 ;  /* 0x0000000520207c20 */ /* 0x000fe20008410000 */
[-C--:B------:R-:W-:Y:S01]  /*19f0*/  LEA.HI R11, R11, R6.reuse, RZ, 0x3 ;  /* 0x000000060b0b7211 */ /* 0x080fe200078f18ff */
[----:B------:R-:W4:Y:S01]  /*1a00*/  MUFU.TANH R14, R25 ;  /* 0x00000019000e7308 */ /* 0x000f220000002400 */
[----:B------:R-:W-:Y:S01]  /*1a10*/  LEA R13, R9, UR45, 0x4 ;  /* 0x0000002d090d7c11 */ /* 0x000fe2000f8e20ff */
[----:B------:R-:W-:Y:S01]  /*1a20*/  FMUL.FTZ R33, R33, UR5 ;  /* 0x0000000521217c20 */ /* 0x000fe20008410000 */
[----:B------:R-:W-:Y:S01]  /*1a30*/  LOP3.LUT R11, R11, 0xfffffff8, RZ, 0xc0, !PT ;  /* 0xfffffff80b0b7812 */ /* 0x000fe200078ec0ff */
[----:B------:R-:W-:Y:S01]  /*1a40*/  FMUL.FTZ R36, R36, UR5 ;  /* 0x0000000524247c20 */ /* 0x000fe20008410000 */
[----:B------:R-:W-:Y:S01]  /*1a50*/  LOP3.LUT R12, R12, 0x3fffffe, RZ, 0xc0, !PT ;  /* 0x03fffffe0c0c7812 */ /* 0x000fe200078ec0ff */
[----:B------:R-:W-:Y:S01]  /*1a60*/  FMUL.FTZ R37, R37, UR5 ;  /* 0x0000000525257c20 */ /* 0x000fe20008410000 */
[----:B------:R-:W-:Y:S01]  /*1a70*/  LEA.HI R9, R17, R17, RZ, 0x1 ;  /* 0x0000001111097211 */ /* 0x000fe200078f08ff */
[----:B------:R-:W5:Y:S01]  /*1a80*/  MUFU.TANH R15, R28 ;  /* 0x0000001c000f7308 */ /* 0x000f620000002400 */
[----:B------:R-:W-:Y:S01]  /*1a90*/  IADD3 R11, R13, R6, -R11 ;  /* 0x000000060d0b7210 */ /* 0x000fe20007ffe80b */
[----:B------:R-:W-:Y:S01]  /*1aa0*/  IMAD.IADD R12, R19, 0x1, -R12 ;  /* 0x00000001130c7824 */ /* 0x000fe200078e0a0c */
[----:B------:R-:W-:Y:S01]  /*1ab0*/  LOP3.LUT R6, R9, 0x1ffffffe, RZ, 0xc0, !PT ;  /* 0x1ffffffe09067812 */ /* 0x000fe200078ec0ff */
[----:B------:R-:W-:Y:S01]  /*1ac0*/  FMUL.FTZ R40, R40, UR5 ;  /* 0x0000000528287c20 */ /* 0x000fe20008410000 */
[----:B------:R-:W-:Y:S01]  /*1ad0*/  PLOP3.LUT P1, PT, PT, PT, UP0, 0x80, 0x0 ;  /* 0x000000000000781c */ /* 0x000fe20003f2f008 */
[----:B------:R-:W-:Y:S01]  /*1ae0*/  IMAD R11, R12, 0x40, R11 ;  /* 0x000000400c0b7824 */ /* 0x000fe200078e020b */
[----:B------:R-:W-:Y:S01]  /*1af0*/  IADD3 R6, R17, -R6, RZ ;  /* 0x8000000611067210 */ /* 0x000fe20007ffe0ff */
[----:B------:R-:W1:Y:S01]  /*1b00*/  MUFU.TANH R29, R29 ;  /* 0x0000001d001d7308 */ /* 0x000e620000002400 */
[----:B------:R-:W-:Y:S01]  /*1b10*/  PLOP3.LUT P2, PT, PT, PT, UP0, 0x80, 0x0 ;  /* 0x000000000000781c */ /* 0x000fe20003f4f008 */
[----:B------:R-:W-:Y:S01]  /*1b20*/  FMUL.FTZ R41, R41, UR5 ;  /* 0x0000000529297c20 */ /* 0x000fe20008410000 */
[----:B------:R-:W-:Y:S01]  /*1b30*/  LOP3.LUT R8, R8, 0x7ffffffc, RZ, 0xc0, !PT ;  /* 0x7ffffffc08087812 */ /* 0x000fe200078ec0ff */
[----:B------:R-:W-:-:S02]  /*1b40*/  IMAD R6, R6, 0x8, R11 ;  /* 0x0000000806067824 */ /* 0x000fc400078e020b */
[----:B------:R-:W-:Y:S01]  /*1b50*/  FMUL.FTZ R44, R44, UR5 ;  /* 0x000000052c2c7c20 */ /* 0x000fe20008410000 */
[----:B------:R-:W-:Y:S01]  /*1b60*/  FMUL.FTZ R45, R45, UR5 ;  /* 0x000000052d2d7c20 */ /* 0x000fe20008410000 */
[----:B------:R-:W-:Y:S01]  /*1b70*/  FMUL.FTZ R48, R48, UR5 ;  /* 0x0000000530307c20 */ /* 0x000fe20008410000 */
[----:B------:R-:W-:Y:S01]  /*1b80*/  IMAD.IADD R7, R7, 0x1, -R8 ;  /* 0x0000000107077824 */ /* 0x000fe200078e0a08 */
[----:B------:R-:W-:Y:S01]  /*1b90*/  MOV R9, R6 ;  /* 0x0000000600097202 */ /* 0x000fe20000000f00 */
[----:B------:R-:W-:Y:S01]  /*1ba0*/  @P1 IMAD.HI.U32 R11, R6, UR4, RZ ;  /* 0x00000004060b1c27 */ /* 0x000fe2000f8e00ff */
[----:B------:R-:W-:Y:S01]  /*1bb0*/  @UP0 ULDC UR4, c[0x0][0x450] ;  /* 0x0001140000040ab9 */ /* 0x000fe20000000800 */
[----:B------:R-:W3:Y:S02]  /*1bc0*/  MUFU.TANH R32, R32 ;  /* 0x0000002000207308 */ /* 0x000ee40000002400 */
[----:B------:R-:W-:Y:S01]  /*1bd0*/  FMUL.FTZ R49, R49, UR5 ;  /* 0x0000000531317c20 */ /* 0x000fe20008410000 */
[----:B------:R-:W-:Y:S01]  /*1be0*/  FMUL.FTZ R52, R52, UR5 ;  /* 0x0000000534347c20 */ /* 0x000fe20008410000 */
[----:B------:R-:W-:Y:S01]  /*1bf0*/  @P2 SHF.R.U32.HI R9, RZ, UR4, R11 ;  /* 0x00000004ff092c19 */ /* 0x000fe2000801160b */
[----:B------:R-:W-:Y:S01]  /*1c00*/  UIMAD UR4, UR46, -0x60, UR44 ;  /* 0xffffffa02e0478a4 */ /* 0x000fe2000f8e022c */
[----:B------:R-:W-:Y:S01]  /*1c10*/  MOV R11, UR14 ;  /* 0x0000000e000b7c02 */ /* 0x000fe20008000f00 */
[----:B------:R-:W-:Y:S01]  /*1c20*/  FMUL.FTZ R53, R53, UR5 ;  /* 0x0000000535357c20 */ /* 0x000fe20008410000 */
[----:B------:R-:W-:Y:S01]  /*1c30*/  FMUL.FTZ R4, R26, UR5 ;  /* 0x000000051a047c20 */ /* 0x000fe20008410000 */
[----:B------:R-:W2:Y:S01]  /*1c40*/  SHFL.IDX PT, R12, R9, RZ, 0x1c1f ;  /* 0x001c1fff090c7589 */ /* 0x000ea200000e0000 */
[----:B------:R-:W-:Y:S01]  /*1c50*/  UIADD3 UR4, UR4, 0x60, URZ ;  /* 0x0000006004047890 */ /* 0x000fe2000fffe03f */
[----:B------:R-:W3:Y:S01]  /*1c60*/  MUFU.TANH R33, R33 ;  /* 0x0000002100217308 */ /* 0x000ee20000002400 */
[----:B------:R-:W-:Y:S01]  /*1c70*/  FMUL.FTZ R56, R56, UR5 ;  /* 0x0000000538387c20 */ /* 0x000fe20008410000 */
[----:B0-----:R-:W-:Y:S01]  /*1c80*/  FMUL.FTZ R5, R27, UR5 ;  /* 0x000000051b057c20 */ /* 0x001fe20008410000 */
[----:B------:R-:W-:Y:S01]  /*1c90*/  FMUL.FTZ R57, R57, UR5 ;  /* 0x0000000539397c20 */ /* 0x000fe20008410000 */
[----:B------:R-:W-:Y:S01]  /*1ca0*/  FMUL.FTZ R60, R60, UR5 ;  /* 0x000000053c3c7c20 */ /* 0x000fe20008410000 */
[----:B------:R-:W-:-:S02]  /*1cb0*/  IMAD.U32 R8, RZ, RZ, UR4 ;  /* 0x00000004ff087e24 */ /* 0x000fc4000f8e00ff */
[----:B------:R-:W-:Y:S01]  /*1cc0*/  FMUL.FTZ R30, R30, UR5 ;  /* 0x000000051e1e7c20 */ /* 0x000fe20008410000 */
[----:B------:R-:W-:Y:S01]  /*1cd0*/  FMUL.FTZ R61, R61, UR5 ;  /* 0x000000053d3d7c20 */ /* 0x000fe20008410000 */
[----:B------:R-:W0:Y:S01]  /*1ce0*/  MUFU.TANH R36, R36 ;  /* 0x0000002400247308 */ /* 0x000e220000002400 */
[----:B------:R-:W-:Y:S02]  /*1cf0*/  IMAD R8, R7, -0x2, R8 ;  /* 0xfffffffe07087824 */ /* 0x000fe400078e0208 */
[----:B------:R-:W-:Y:S01]  /*1d00*/  FMUL.FTZ R31, R31, UR5 ;  /* 0x000000051f1f7c20 */ /* 0x000fe20008410000 */
[----:B------:R-:W-:Y:S01]  /*1d10*/  FMUL.FTZ R64, R64, UR5 ;  /* 0x0000000540407c20 */ /* 0x000fe20008410000 */
[----:B------:R-:W-:Y:S01]  /*1d20*/  FMUL.FTZ R65, R65, UR5 ;  /* 0x0000000541417c20 */ /* 0x000fe20008410000 */
[----:B------:R-:W-:Y:S01]  /*1d30*/  FMUL.FTZ R68, R68, UR5 ;  /* 0x0000000544447c20 */ /* 0x000fe20008410000 */
[----:B------:R-:W-:Y:S01]  /*1d40*/  IADD3 R11, R8, 0x1, -R11 ;  /* 0x00000001080b7810 */ /* 0x000fe20007ffe80b */
[----:B------:R-:W-:Y:S01]  /*1d50*/  FMUL.FTZ R34, R34, UR5 ;  /* 0x0000000522227c20 */ /* 0x000fe20008410000 */
[----:B------:R-:W0:Y:S01]  /*1d60*/  MUFU.TANH R37, R37 ;  /* 0x0000002500257308 */ /* 0x000e220000002400 */
[----:B------:R-:W-:Y:S01]  /*1d70*/  FMUL.FTZ R69, R69, UR5 ;  /* 0x0000000545457c20 */ /* 0x000fe20008410000 */
[----:B------:R-:W-:Y:S01]  /*1d80*/  FMUL.FTZ R35, R35, UR5 ;  /* 0x0000000523237c20 */ /* 0x000fe20008410000 */
[----:B------:R-:W0:Y:S01]  /*1d90*/  SHFL.IDX PT, R9, R9, 0x1, 0x1c1f ;  /* 0x003c1f0009097f89 */ /* 0x000e2200000e0000 */
[----:B------:R-:W-:Y:S01]  /*1da0*/  FMUL.FTZ R38, R38, UR5 ;  /* 0x0000000526267c20 */ /* 0x000fe20008410000 */
[----:B------:R-:W-:Y:S01]  /*1db0*/  ULDC UR7, c[0x0][0x988] ;  /* 0x0002620000077ab9 */ /* 0x000fe20000000800 */
[----:B--2---:R-:W-:Y:S01]  /*1dc0*/  VIADDMNMX R12, R12, R11, R8, PT ;  /* 0x0000000b0c0c7246 */ /* 0x004fe20003800108 */
[----:B------:R-:W-:Y:S01]  /*1dd0*/  FMUL.FTZ R39, R39, UR5 ;  /* 0x0000000527277c20 */ /* 0x000fe20008410000 */
[----:B------:R-:W2:Y:S01]  /*1de0*/  MUFU.TANH R40, R40 ;  /* 0x0000002800287308 */ /* 0x000ea20000002400 */
[----:B------:R-:W-:Y:S01]  /*1df0*/  FMUL.FTZ R42, R42, UR5 ;  /* 0x000000052a2a7c20 */ /* 0x000fe20008410000 */
[C---:B------:R-:W-:Y:S01]  /*1e00*/  ISETP.GT.AND P1, PT, R12.reuse, RZ, PT ;  /* 0x000000ff0c00720c */ /* 0x040fe20003f24270 */
[----:B------:R-:W-:Y:S01]  /*1e10*/  FMUL.FTZ R43, R43, UR5 ;  /* 0x000000052b2b7c20 */ /* 0x000fe20008410000 */
[----:B------:R-:W-:Y:S01]  /*1e20*/  ISETP.GT.AND P2, PT, R12, 0x1, PT ;  /* 0x000000010c00780c */ /* 0x000fe20003f44270 */
[----:B------:R-:W-:Y:S01]  /*1e30*/  FMUL.FTZ R46, R46, UR5 ;  /* 0x000000052e2e7c20 */ /* 0x000fe20008410000 */
[----:B------:R-:W-:Y:S01]  /*1e40*/  ISETP.GT.AND P3, PT, R12, 0x8, PT ;  /* 0x000000080c00780c */ /* 0x000fe20003f64270 */
[----:B------:R-:W-:Y:S01]  /*1e50*/  FMUL.FTZ R47, R47, UR5 ;  /* 0x000000052f2f7c20 */ /* 0x000fe20008410000 */
[----:B------:R-:W-:Y:S01]  /*1e60*/  FSEL R13, R24, -INF , P1 ;  /* 0xff800000180d7808 */ /* 0x000fe20000800000 */
[----:B------:R-:W2:Y:S01]  /*1e70*/  MUFU.TANH R41, R41 ;  /* 0x0000002900297308 */ /* 0x000ea20000002400 */
[----:B----4-:R-:W-:Y:S01]  /*1e80*/  FSEL R14, R14, -INF , P2 ;  /* 0xff8000000e0e7808 */ /* 0x010fe20001000000 */
[----:B------:R-:W-:Y:S01]  /*1e90*/  FMUL.FTZ R50, R50, UR5 ;  /* 0x0000000532327c20 */ /* 0x000fe20008410000 */
[----:B------:R-:W-:Y:S01]  /*1ea0*/  ISETP.GT.AND P1, PT, R12, 0x9, PT ;  /* 0x000000090c00780c */ /* 0x000fe20003f24270 */
[----:B------:R-:W-:Y:S01]  /*1eb0*/  FMUL.FTZ R51, R51, UR5 ;  /* 0x0000000533337c20 */ /* 0x000fe20008410000 */
[----:B-----5:R-:W-:Y:S01]  /*1ec0*/  FSEL R15, R15, -INF , P3 ;  /* 0xff8000000f0f7808 */ /* 0x020fe20001800000 */
[----:B------:R-:W-:Y:S01]  /*1ed0*/  FMUL.FTZ R54, R54, UR5 ;  /* 0x0000000536367c20 */ /* 0x000fe20008410000 */
[----:B------:R-:W-:Y:S01]  /*1ee0*/  FMNMX.FTZ R18, R13, R14, !PT ;  /* 0x0000000e0d127209 */ /* 0x000fe20007810000 */
[----:B------:R-:W4:Y:S01]  /*1ef0*/  MUFU.TANH R44, R44 ;  /* 0x0000002c002c7308 */ /* 0x000f220000002400 */
[----:B------:R-:W-:Y:S01]  /*1f00*/  ISETP.GT.AND P2, PT, R12, 0x10, PT ;  /* 0x000000100c00780c */ /* 0x000fe20003f44270 */
[----:B------:R-:W-:Y:S01]  /*1f10*/  FMUL.FTZ R55, R55, UR5 ;  /* 0x0000000537377c20 */ /* 0x000fe20008410000 */
[----:B-1----:R-:W-:Y:S01]  /*1f20*/  FSEL R16, R29, -INF , P1 ;  /* 0xff8000001d107808 */ /* 0x002fe20000800000 */
        /* <DEDUP_REMOVED lines=11> */
[----:B------:R-:W-:Y:S01]  /*1fe0*/  FSEL R18, R33, -INF , P1 ;  /* 0xff80000021127808 */ /* 0x000fe20000800000 */
[----:B------:R-:W3:Y:S01]  /*1ff0*/  MUFU.TANH R48, R48 ;  /* 0x0000003000307308 */ /* 0x000ee20000002400 */
        /* <DEDUP_REMOVED lines=8> */
[----:B------:R-:W-:Y:S01]  /*2080*/  ISETP.GT.AND P2, PT, R12, 0x20, PT ;  /* 0x000000200c00780c */ /* 0x000fe20003f44270 */
[----:B------:R-:W-:Y:S01]  /*2090*/  UIADD3 UR4, UR42, 0x22840, URZ ;  /* 0x000228402a047890 */ /* 0x000fe2000fffe03f */
[----:B------:R-:W-:-:S02]  /*20a0*/  FSEL R20, R37, -INF , P1 ;  /* 0xff80000025147808 */ /* 0x000fc40000800000 */
[----:B------:R-:W-:Y:S01]  /*20b0*/  FMNMX.FTZ R23, R19, R22, !PT ;  /* 0x0000001613177209 */ /* 0x000fe20007810000 */
[----:B------:R-:W-:Y:S01]  /*20c0*/  UPRMT UR4, UR25, 0x654, UR4 ;  /* 0x0000065419047896 */ /* 0x000fe20008000004 */
[----:B------:R-:W-:Y:S01]  /*20d0*/  ISETP.GT.AND P1, PT, R12, 0x21, PT ;  /* 0x000000210c00780c */ /* 0x000fe20003f24270 */
[----:B------:R-:W5:Y:S01]  /*20e0*/  MUFU.TANH R52, R52 ;  /* 0x0000003400347308 */ /* 0x000f620000002400 */
[----:B--2---:R-:W-:Y:S02]  /*20f0*/  FSEL R21, R40, -INF , P2 ;  /* 0xff80000028157808 */ /* 0x004fe40001000000 */
[----:B------:R-:W-:Y:S02]  /*2100*/  FMNMX.FTZ R24, R20, R23, !PT ;  /* 0x0000001714187209 */ /* 0x000fe40007810000 */
[C---:B------:R-:W-:Y:S02]  /*2110*/  ISETP.GT.AND P2, PT, R12.reuse, 0x28, PT ;  /* 0x000000280c00780c */ /* 0x040fe40003f44270 */
[----:B------:R-:W-:Y:S01]  /*2120*/  FSEL R22, R41, -INF , P1 ;  /* 0xff80000029167808 */ /* 0x000fe20000800000 */
[----:B------:R-:W2:Y:S01]  /*2130*/  MUFU.TANH R53, R53 ;  /* 0x0000003500357308 */ /* 0x000ea20000002400 */
[----:B------:R-:W-:Y:S01]  /*2140*/  FMNMX.FTZ R25, R21, R24, !PT ;  /* 0x0000001815197209 */ /* 0x000fe20007810000 */
[----:B------:R-:W-:Y:S01]  /*2150*/  SYNCS.ARRIVE.TRANS64.RED.A1T0 RZ, [UR4], RZ ;  /* 0x000000ffffff79a7 */ /* 0x000fe20008100404 */
[----:B------:R-:W-:-:S02]  /*2160*/  ISETP.GT.AND P1, PT, R12, 0x29, PT ;  /* 0x000000290c00780c */ /* 0x000fc40003f24270 */
[----:B----4-:R-:W-:Y:S02]  /*2170*/  FSEL R23, R44, -INF , P2 ;  /* 0xff8000002c177808 */ /* 0x010fe40001000000 */
[----:B------:R-:W-:Y:S01]  /*2180*/  FMNMX.FTZ R26, R22, R25, !PT ;  /* 0x00000019161a7209 */ /* 0x000fe20007810000 */
[----:B------:R-:W4:Y:S01]  /*2190*/  MUFU.TANH R56, R56 ;  /* 0x0000003800387308 */ /* 0x000f220000002400 */
[C---:B------:R-:W-:Y:S02]  /*21a0*/  ISETP.GT.AND P2, PT, R12.reuse, 0x30, PT ;  /* 0x000000300c00780c */ /* 0x040fe40003f44270 */
[----:B-1----:R-:W-:Y:S02]  /*21b0*/  FSEL R24, R45, -INF , P1 ;  /* 0xff8000002d187808 */ /* 0x002fe40000800000 */
[----:B------:R-:W-:Y:S02]  /*21c0*/  FMNMX.FTZ R27, R23, R26, !PT ;  /* 0x0000001a171b7209 */ /* 0x000fe40007810000 */
[----:B------:R-:W-:Y:S01]  /*21d0*/  ISETP.GT.AND P1, PT, R12, 0x31, PT ;  /* 0x000000310c00780c */ /* 0x000fe20003f24270 */
[----:B------:R-:W1:Y:S01]  /*21e0*/  MUFU.TANH R57, R57 ;  /* 0x0000003900397308 */ /* 0x000e620000002400 */
[----:B---3--:R-:W-:-:S02]  /*21f0*/  FSEL R25, R48, -INF , P2 ;  /* 0xff80000030197808 */ /* 0x008fc40001000000 */
[----:B------:R-:W-:Y:S02]  /*2200*/  FMNMX.FTZ R28, R24, R27, !PT ;  /* 0x0000001b181c7209 */ /* 0x000fe40007810000 */
[C---:B------:R-:W-:Y:S02]  /*2210*/  ISETP.GT.AND P2, PT, R12.reuse, 0x38, PT ;  /* 0x000000380c00780c */ /* 0x040fe40003f44270 */
[----:B0-----:R-:W-:Y:S01]  /*2220*/  FSEL R26, R49, -INF , P1 ;  /* 0xff800000311a7808 */ /* 0x001fe20000800000 */
[----:B------:R0:W-:Y:S01]  /*2230*/  MUFU.TANH R72, R30 ;  /* 0x0000001e00487308 */ /* 0x0001e20000002400 */
[----:B------:R-:W-:Y:S02]  /*2240*/  FMNMX.FTZ R29, R25, R28, !PT ;  /* 0x0000001c191d7209 */ /* 0x000fe40007810000 */
[----:B------:R-:W-:Y:S02]  /*2250*/  ISETP.GT.AND P1, PT, R12, 0x39, PT ;  /* 0x000000390c00780c */ /* 0x000fe40003f24270 */
[----:B-----5:R-:W-:-:S02]  /*2260*/  FSEL R27, R52, -INF , P2 ;  /* 0xff800000341b7808 */ /* 0x020fc40001000000 */
[----:B------:R-:W-:Y:S01]  /*2270*/  ISETP.GT.AND P2, PT, R12, 0x40, PT ;  /* 0x000000400c00780c */ /* 0x000fe20003f44270 */
[----:B------:R-:W3:Y:S01]  /*2280*/  MUFU.TANH R60, R60 ;  /* 0x0000003c003c7308 */ /* 0x000ee20000002400 */
[----:B0-----:R-:W-:Y:S02]  /*2290*/  FMNMX.FTZ R30, R26, R29, !PT ;  /* 0x0000001d1a1e7209 */ /* 0x001fe40007810000 */
[----:B--2---:R-:W-:Y:S02]  /*22a0*/  FSEL R28, R53, -INF , P1 ;  /* 0xff800000351c7808 */ /* 0x004fe40000800000 */
[----:B------:R-:W-:Y:S02]  /*22b0*/  ISETP.GT.AND P1, PT, R12, 0x41, PT ;  /* 0x000000410c00780c */ /* 0x000fe40003f24270 */
[----:B----4-:R-:W-:Y:S01]  /*22c0*/  FSEL R29, R56, -INF , P2 ;  /* 0xff800000381d7808 */ /* 0x010fe20001000000 */
[----:B------:R0:W-:Y:S01]  /*22d0*/  MUFU.TANH R73, R31 ;  /* 0x0000001f00497308 */ /* 0x0001e20000002400 */
[----:B------:R-:W-:-:S02]  /*22e0*/  ISETP.GT.AND P2, PT, R12, 0x48, PT ;  /* 0x000000480c00780c */ /* 0x000fc40003f44270 */
[----:B------:R-:W-:-:S04]  /*22f0*/  VIADDMNMX R9, R9, R11, R8, PT ;  /* 0x0000000b09097246 */ /* 0x000fc80003800108 */
[----:B------:R-:W-:Y:S01]  /*2300*/  ISETP.GT.AND P3, PT, R9, 0x8, PT ;  /* 0x000000080900780c */ /* 0x000fe20003f64270 */
[----:B------:R-:W2:Y:S01]  /*2310*/  MUFU.TANH R61, R61 ;  /* 0x0000003d003d7308 */ /* 0x000ea20000002400 */
[----:B0-----:R-:W-:Y:S02]  /*2320*/  FMNMX.FTZ R31, R27, R30, !PT ;  /* 0x0000001e1b1f7209 */ /* 0x001fe40007810000 */
[----:B-1----:R-:W-:Y:S02]  /*2330*/  FSEL R30, R57, -INF , P1 ;  /* 0xff800000391e7808 */ /* 0x002fe40000800000 */
[----:B------:R-:W-:Y:S02]  /*2340*/  FMNMX.FTZ R32, R28, R31, !PT ;  /* 0x0000001f1c207209 */ /* 0x000fe40007810000 */
[----:B------:R-:W-:Y:S01]  /*2350*/  ISETP.GT.AND P1, PT, R12, 0x49, PT ;  /* 0x000000490c00780c */ /* 0x000fe20003f24270 */
[----:B------:R-:W0:Y:S01]  /*2360*/  MUFU.TANH R64, R64 ;  /* 0x0000004000407308 */ /* 0x000e220000002400 */
[----:B------:R-:W-:-:S02]  /*2370*/  FMNMX.FTZ R33, R29, R32, !PT ;  /* 0x000000201d217209 */ /* 0x000fc40007810000 */
[----:B---3--:R-:W-:Y:S02]  /*2380*/  FSEL R31, R60, -INF , P2 ;  /* 0xff8000003c1f7808 */ /* 0x008fe40001000000 */
[C---:B------:R-:W-:Y:S02]  /*2390*/  ISETP.GT.AND P2, PT, R12.reuse, 0x50, PT ;  /* 0x000000500c00780c */ /* 0x040fe40003f44270 */
[----:B------:R-:W-:Y:S01]  /*23a0*/  ISETP.GT.AND P4, PT, R9, 0x9, PT ;  /* 0x000000090900780c */ /* 0x000fe20003f84270 */
[----:B------:R-:W1:Y:S01]  /*23b0*/  MUFU.TANH R65, R65 ;  /* 0x0000004100417308 */ /* 0x000e620000002400 */
[----:B--2---:R-:W-:Y:S02]  /*23c0*/  FSEL R32, R61, -INF , P1 ;  /* 0xff8000003d207808 */ /* 0x004fe40000800000 */
[----:B------:R-:W-:Y:S02]  /*23d0*/  ISETP.GT.AND P1, PT, R12, 0x51, PT ;  /* 0x000000510c00780c */ /* 0x000fe40003f24270 */
[----:B------:R-:W-:-:S03]  /*23e0*/  FSEL R11, R72, -INF , P3 ;  /* 0xff800000480b7808 */ /* 0x000fc60001800000 */
[----:B------:R2:W-:Y:S08]  /*23f0*/  MUFU.TANH R74, R34 ;  /* 0x00000022004a7308 */ /* 0x0005f00000002400 */
[----:B------:R-:W3:Y:S01]  /*2400*/  MUFU.TANH R68, R68 ;  /* 0x0000004400447308 */ /* 0x000ee20000002400 */
[----:B--2---:R-:W-:Y:S02]  /*2410*/  FMNMX.FTZ R34, R30, R33, !PT ;  /* 0x000000211e227209 */ /* 0x004fe40007810000 */
[----:B0-----:R-:W-:-:S02]  /*2420*/  FSEL R33, R64, -INF , P2 ;  /* 0xff80000040217808 */ /* 0x001fc40001000000 */
[----:B------:R-:W-:-:S03]  /*2430*/  ISETP.GT.AND P2, PT, R12, 0x58, PT ;  /* 0x000000580c00780c */ /* 0x000fc60003f44270 */
[----:B------:R0:W-:Y:S08]  /*2440*/  MUFU.TANH R75, R35 ;  /* 0x00000023004b7308 */ /* 0x0001f00000002400 */
[----:B------:R-:W2:Y:S01]  /*2450*/  MUFU.TANH R69, R69 ;  /* 0x0000004500457308 */ /* 0x000ea20000002400 */
[----:B0-----:R-:W-:Y:S02]  /*2460*/  FMNMX.FTZ R35, R31, R34, !PT ;  /* 0x000000221f237209 */ /* 0x001fe40007810000 */
[----:B-1----:R-:W-:-:S02]  /*2470*/  FSEL R34, R65, -INF , P1 ;  /* 0xff80000041227808 */ /* 0x002fc40000800000 */
[----:B------:R-:W-:Y:S02]  /*2480*/  FMNMX.FTZ R36, R32, R35, !PT ;  /* 0x0000002320247209 */ /* 0x000fe40007810000 */
[----:B------:R-:W-:Y:S01]  /*2490*/  ISETP.GT.AND P1, PT, R12, 0x59, PT ;  /* 0x000000590c00780c */ /* 0x000fe20003f24270 */
[----:B------:R-:W0:Y:S01]  /*24a0*/  MUFU.TANH R4, R4 ;  /* 0x0000000400047308 */ /* 0x000e220000002400 */
[----:B------:R-:W-:Y:S02]  /*24b0*/  FMNMX.FTZ R35, R33, R36, !PT ;  /* 0x0000002421237209 */ /* 0x000fe40007810000 */
[----:B---3--:R-:W-:Y:S02]  /*24c0*/  FSEL R12, R68, -INF , P2 ;  /* 0xff800000440c7808 */ /* 0x008fe40001000000 */
[----:B------:R-:W-:Y:S02]  /*24d0*/  FMNMX.FTZ R37, R34, R35, !PT ;  /* 0x0000002322257209 */ /* 0x000fe40007810000 */
[----:B------:R-:W-:Y:S01]  /*24e0*/  ISETP.GT.AND P2, PT, R9, 0x1, PT ;  /* 0x000000010900780c */ /* 0x000fe20003f44270 */
[----:B------:R-:W1:Y:S01]  /*24f0*/  MUFU.TANH R5, R5 ;  /* 0x0000000500057308 */ /* 0x000e620000002400 */
[----:B--2---:R-:W-:-:S02]  /*2500*/  FSEL R35, R69, -INF , P1 ;  /* 0xff80000045237808 */ /* 0x004fc40000800000 */
[----:B------:R-:W-:Y:S02]  /*2510*/  FMNMX.FTZ R36, R12, R37, !PT ;  /* 0x000000250c247209 */ /* 0x000fe40007810000 */
[----:B------:R-:W-:Y:S02]  /*2520*/  ISETP.GT.AND P1, PT, R9, RZ, PT ;  /* 0x000000ff0900720c */ /* 0x000fe40003f24270 */
[----:B------:R-:W-:Y:S01]  /*2530*/  FMNMX.FTZ R36, R35, R36, !PT ;  /* 0x0000002423247209 */ /* 0x000fe20007810000 */
[----:B------:R2:W3:Y:S01]  /*2540*/  MUFU.TANH R76, R38 ;  /* 0x00000026004c7308 */ /* 0x0004e20000002400 */
[----:B0-----:R-:W-:Y:S02]  /*2550*/  FSEL R4, R4, -INF , P1 ;  /* 0xff80000004047808 */ /* 0x001fe40000800000 */
[----:B------:R-:W-:Y:S01]  /*2560*/  ISETP.GT.AND P1, PT, R9, 0x10, PT ;  /* 0x000000100900780c */ /* 0x000fe20003f24270 */
[----:B------:R-:W0:Y:S04]  /*2570*/  SHFL.BFLY PT, R37, R36, 0x2, 0x1f ;  /* 0x0c401f0024257f89 */ /* 0x000e2800000e0000 */
[----:B------:R4:W5:Y:S01]  /*2580*/  MUFU.TANH R77, R39 ;  /* 0x00000027004d7308 */ /* 0x0009620000002400 */
[----:B-1----:R-:W-:-:S04]  /*2590*/  FSEL R5, R5, -INF , P2 ;  /* 0xff80000005057808 */ /* 0x002fc80001000000 */
[----:B--2---:R-:W-:-:S03]  /*25a0*/  FMNMX.FTZ R38, R4, R5, !PT ;  /* 0x0000000504267209 */ /* 0x004fc60007810000 */
[----:B------:R1:W2:Y:S01]  /*25b0*/  MUFU.TANH R78, R42 ;  /* 0x0000002a004e7308 */ /* 0x0002a20000002400 */
[----:B----4-:R-:W-:-:S07]  /*25c0*/  FMNMX.FTZ R39, R11, R38, !PT ;  /* 0x000000260b277209 */ /* 0x010fce0007810000 */
[----:B------:R4:W2:Y:S01]  /*25d0*/  MUFU.TANH R79, R43 ;  /* 0x0000002b004f7308 */ /* 0x0008a20000002400 */
[----:B0-----:R-:W-:-:S07]  /*25e0*/  FMNMX.FTZ R37, R36, R37, !PT ;  /* 0x0000002524257209 */ /* 0x001fce0007810000 */
[----:B------:R-:W0:Y:S01]  /*25f0*/  MUFU.TANH R46, R46 ;  /* 0x0000002e002e7308 */ /* 0x000e220000002400 */
[----:B------:R-:W3:Y:S07]  /*2600*/  SHFL.BFLY PT, R36, R37, 0x1, 0x1f ;  /* 0x0c201f0025247f89 */ /* 0x000eee00000e0000 */
[----:B------:R-:W0:Y:S08]  /*2610*/  MUFU.TANH R47, R47 ;  /* 0x0000002f002f7308 */ /* 0x000e300000002400 */
[----:B------:R-:W0:Y:S08]  /*2620*/  MUFU.TANH R50, R50 ;  /* 0x0000003200327308 */ /* 0x000e300000002400 */
[----:B------:R-:W0:Y:S01]  /*2630*/  MUFU.TANH R48, R51 ;  /* 0x0000003300307308 */ /* 0x000e220000002400 */
[----:B---3--:R-:W-:-:S02]  /*2640*/  FMNMX.FTZ R8, R37, R36, !PT ;  /* 0x0000002425087209 */ /* 0x008fc40007810000 */
[----:B------:R-:W-:Y:S02]  /*2650*/  FSEL R37, R74, -INF , P1 ;  /* 0xff8000004a257808 */ /* 0x000fe40000800000 */
[C---:B------:R-:W-:Y:S01]  /*2660*/  FSETP.NEU.FTZ.AND P2, PT, R8.reuse, -INF , PT ;  /* 0xff8000000800780b */ /* 0x040fe20003f5d000 */
[----:B------:R-:W-:Y:S01]  /*2670*/  FMUL.FTZ R36, R8, UR7 ;  /* 0x0000000708247c20 */ /* 0x000fe20008410000 */
[----:B------:R-:W-:Y:S01]  /*2680*/  ISETP.GT.AND P1, PT, R9, 0x18, PT ;  /* 0x000000180900780c */ /* 0x000fe20003f24270 */
[----:B------:R-:W3:Y:S03]  /*2690*/  MUFU.TANH R54, R54 ;  /* 0x0000003600367308 */ /* 0x000ee60000002400 */
[----:B------:R-:W-:Y:S02]  /*26a0*/  FSEL R49, R36, RZ, P2 ;  /* 0x000000ff24317208 */ /* 0x000fe40001000000 */
[----:B------:R-:W-:-:S02]  /*26b0*/  FSEL R36, R73, -INF , P4 ;  /* 0xff80000049247808 */ /* 0x000fc40002000000 */
[----:B------:R-:W-:Y:S01]  /*26c0*/  ISETP.GT.AND P2, PT, R9, 0x11, PT ;  /* 0x000000110900780c */ /* 0x000fe20003f44270 */
[--C-:B-1----:R-:W-:Y:S01]  /*26d0*/  FFMA.FTZ R42, R13, UR7, -R49.reuse ;  /* 0x000000070d2a7c23 */ /* 0x102fe20008010831 */
[----:B------:R-:W-:Y:S01]  /*26e0*/  FMNMX.FTZ R38, R36, R39, !PT ;  /* 0x0000002724267209 */ /* 0x000fe20007810000 */
[--C-:B----4-:R-:W-:Y:S01]  /*26f0*/  FFMA.FTZ R43, R14, UR7, -R49.reuse ;  /* 0x000000070e2b7c23 */ /* 0x110fe20008010831 */
[----:B------:R-:W-:Y:S01]  /*2700*/  FSEL R13, R75, -INF , P2 ;  /* 0xff8000004b0d7808 */ /* 0x000fe20001000000 */
[----:B------:R1:W-:Y:S01]  /*2710*/  MUFU.EX2 R168, R42 ;  /* 0x0000002a00a87308 */ /* 0x0003e20000000800 */
[----:B------:R-:W-:Y:S01]  /*2720*/  FMNMX.FTZ R40, R37, R38, !PT ;  /* 0x0000002625287209 */ /* 0x000fe20007810000 */
[--C-:B------:R-:W-:Y:S01]  /*2730*/  FFMA.FTZ R44, R15, UR7, -R49.reuse ;  /* 0x000000070f2c7c23 */ /* 0x100fe20008010831 */
[----:B------:R-:W-:Y:S01]  /*2740*/  ISETP.GT.AND P2, PT, R9, 0x19, PT ;  /* 0x000000190900780c */ /* 0x000fe20003f44270 */
[--C-:B------:R-:W-:Y:S01]  /*2750*/  FFMA.FTZ R45, R16, UR7, -R49.reuse ;  /* 0x00000007102d7c23 */ /* 0x100fe20008010831 */
[----:B------:R-:W-:Y:S01]  /*2760*/  FSEL R38, R76, -INF , P1 ;  /* 0xff8000004c267808 */ /* 0x000fe20000800000 */
[--C-:B------:R-:W-:Y:S01]  /*2770*/  FFMA.FTZ R52, R21, UR7, -R49.reuse ;  /* 0x0000000715347c23 */ /* 0x100fe20008010831 */
[----:B------:R-:W-:Y:S01]  /*2780*/  FMNMX.FTZ R39, R13, R40, !PT ;  /* 0x000000280d277209 */ /* 0x000fe20007810000 */
[----:B------:R-:W4:Y:S01]  /*2790*/  MUFU.TANH R55, R55 ;  /* 0x0000003700377308 */ /* 0x000f220000002400 */
[----:B------:R-:W-:Y:S01]  /*27a0*/  ISETP.GT.AND P1, PT, R9, 0x20, PT ;  /* 0x000000200900780c */ /* 0x000fe20003f24270 */
[--C-:B------:R-:W-:Y:S01]  /*27b0*/  FFMA.FTZ R23, R23, UR7, -R49.reuse ;  /* 0x0000000717177c23 */ /* 0x100fe20008010831 */
[----:B-----5:R-:W-:Y:S01]  /*27c0*/  FSEL R14, R77, -INF , P2 ;  /* 0xff8000004d0e7808 */ /* 0x020fe20001000000 */
[--C-:B------:R-:W-:Y:S01]  /*27d0*/  FFMA.FTZ R25, R25, UR7, -R49.reuse ;  /* 0x0000000719197c23 */ /* 0x100fe20008010831 */
[----:B------:R-:W-:Y:S01]  /*27e0*/  FMNMX.FTZ R41, R38, R39, !PT ;  /* 0x0000002726297209 */ /* 0x000fe20007810000 */
[--C-:B------:R-:W-:Y:S01]  /*27f0*/  FFMA.FTZ R26, R26, UR7, -R49.reuse ;  /* 0x000000071a1a7c23 */ /* 0x100fe20008010831 */
[----:B------:R-:W-:Y:S01]  /*2800*/  ISETP.GT.AND P2, PT, R9, 0x21, PT ;  /* 0x000000210900780c */ /* 0x000fe20003f44270 */
[----:B------:R5:W-:Y:S01]  /*2810*/  MUFU.EX2 R51, R43 ;  /* 0x0000002b00337308 */ /* 0x000be20000000800 */
[----:B--2---:R-:W-:Y:S01]  /*2820*/  FSEL R39, R78, -INF , P1 ;  /* 0xff8000004e277808 */ /* 0x004fe20000800000 */
[--C-:B------:R-:W-:Y:S01]  /*2830*/  FFMA.FTZ R27, R27, UR7, -R49.reuse ;  /* 0x000000071b1b7c23 */ /* 0x100fe20008010831 */
[----:B------:R-:W-:Y:S01]  /*2840*/  FMNMX.FTZ R40, R14, R41, !PT ;  /* 0x000000290e287209 */ /* 0x000fe20007810000 */
[--C-:B------:R-:W-:Y:S01]  /*2850*/  FFMA.FTZ R28, R28, UR7, -R49.reuse ;  /* 0x000000071c1c7c23 */ /* 0x100fe20008010831 */
[----:B------:R-:W-:Y:S01]  /*2860*/  ISETP.GT.AND P1, PT, R9, 0x28, PT ;  /* 0x000000280900780c */ /* 0x000fe20003f24270 */
[--C-:B------:R-:W-:Y:S01]  /*2870*/  FFMA.FTZ R29, R29, UR7, -R49.reuse ;  /* 0x000000071d1d7c23 */ /* 0x100fe20008010831 */
[----:B------:R-:W-:Y:S01]  /*2880*/  FSEL R15, R79, -INF , P2 ;  /* 0xff8000004f0f7808 */ /* 0x000fe20001000000 */
[----:B------:R-:W-:Y:S01]  /*2890*/  MUFU.TANH R58, R58 ;  /* 0x0000003a003a7308 */ /* 0x000fe20000002400 */
[----:B-1----:R-:W-:Y:S01]  /*28a0*/  FMNMX.FTZ R42, R39, R40, !PT ;  /* 0x00000028272a7209 */ /* 0x002fe20007810000 */
[--C-:B------:R-:W-:Y:S01]  /*28b0*/  FFMA.FTZ R30, R30, UR7, -R49.reuse ;  /* 0x000000071e1e7c23 */ /* 0x100fe20008010831 */
[----:B------:R-:W-:Y:S01]  /*28c0*/  ISETP.GT.AND P2, PT, R9, 0x29, PT ;  /* 0x000000290900780c */ /* 0x000fe20003f44270 */
[--C-:B------:R-:W-:Y:S01]  /*28d0*/  FFMA.FTZ R31, R31, UR7, -R49.reuse ;  /* 0x000000071f1f7c23 */ /* 0x100fe20008010831 */
[----:B0-----:R-:W-:Y:S01]  /*28e0*/  FSEL R40, R46, -INF , P1 ;  /* 0xff8000002e287808 */ /* 0x001fe20000800000 */
[--C-:B------:R-:W-:Y:S01]  /*28f0*/  FFMA.FTZ R46, R17, UR7, -R49.reuse ;  /* 0x00000007112e7c23 */ /* 0x100fe20008010831 */
[----:B------:R-:W-:Y:S01]  /*2900*/  FMNMX.FTZ R41, R15, R42, !PT ;  /* 0x0000002a0f297209 */ /* 0x000fe20007810000 */
[----:B------:R-:W0:Y:S01]  /*2910*/  MUFU.TANH R59, R59 ;  /* 0x0000003b003b7308 */ /* 0x000e220000002400 */
[----:B------:R-:W-:Y:S01]  /*2920*/  ISETP.GT.AND P1, PT, R9, 0x30, PT ;  /* 0x000000300900780c */ /* 0x000fe20003f24270 */
[--C-:B------:R-:W-:Y:S01]  /*2930*/  FFMA.FTZ R32, R32, UR7, -R49.reuse ;  /* 0x0000000720207c23 */ /* 0x100fe20008010831 */
[----:B------:R-:W-:Y:S01]  /*2940*/  FSEL R16, R47, -INF , P2 ;  /* 0xff8000002f107808 */ /* 0x000fe20001000000 */
[--C-:B------:R-:W-:Y:S01]  /*2950*/  FFMA.FTZ R47, R18, UR7, -R49.reuse ;  /* 0x00000007122f7c23 */ /* 0x100fe20008010831 */
[----:B-----5:R-:W-:Y:S01]  /*2960*/  FMNMX.FTZ R43, R40, R41, !PT ;  /* 0x00000029282b7209 */ /* 0x020fe20007810000 */
[--C-:B------:R-:W-:Y:S01]  /*2970*/  FFMA.FTZ R33, R33, UR7, -R49.reuse ;  /* 0x0000000721217c23 */ /* 0x100fe20008010831 */
[C---:B------:R-:W-:Y:S01]  /*2980*/  ISETP.GT.AND P2, PT, R9.reuse, 0x31, PT ;  /* 0x000000310900780c */ /* 0x040fe20003f44270 */
[----:B------:R1:W-:Y:S01]  /*2990*/  MUFU.EX2 R170, R44 ;  /* 0x0000002c00aa7308 */ /* 0x0003e20000000800 */
[----:B------:R-:W-:Y:S01]  /*29a0*/  FSEL R41, R50, -INF , P1 ;  /* 0xff80000032297808 */ /* 0x000fe20000800000 */
        /* <DEDUP_REMOVED lines=10> */
[----:B------:R-:W-:Y:S01]  /*2a50*/  FFMA.FTZ R35, R35, UR7, -R49 ;  /* 0x0000000723237c23 */ /* 0x000fe20008010831 */
[----:B---3--:R-:W-:-:S02]  /*2a60*/  FSEL R42, R54, -INF , P1 ;  /* 0xff800000362a7808 */ /* 0x008fc40000800000 */
[----:B------:R-:W-:Y:S01]  /*2a70*/  FMNMX.FTZ R43, R17, R44, !PT ;  /* 0x0000002c112b7209 */ /* 0x000fe20007810000 */
[----:B------:R-:W1:Y:S01]  /*2a80*/  MUFU.TANH R63, R63 ;  /* 0x0000003f003f7308 */ /* 0x000e620000002400 */
[----:B------:R-:W-:Y:S02]  /*2a90*/  ISETP.GT.AND P1, PT, R9, 0x40, PT ;  /* 0x000000400900780c */ /* 0x000fe40003f24270 */
[----:B----4-:R-:W-:Y:S02]  /*2aa0*/  FSEL R18, R55, -INF , P2 ;  /* 0xff80000037127808 */ /* 0x010fe40001000000 */
[----:B------:R-:W-:-:S03]  /*2ab0*/  ISETP.GT.AND P2, PT, R9, 0x41, PT ;  /* 0x000000410900780c */ /* 0x000fc60003f44270 */
[----:B------:R2:W-:Y:S01]  /*2ac0*/  MUFU.EX2 R53, R45 ;  /* 0x0000002d00357308 */ /* 0x0005e20000000800 */
[----:B0-----:R-:W-:Y:S02]  /*2ad0*/  FSEL R19, R59, -INF , P2 ;  /* 0xff8000003b137808 */ /* 0x001fe40001000000 */
[----:B------:R-:W-:-:S05]  /*2ae0*/  ISETP.GT.AND P2, PT, R9, 0x49, PT ;  /* 0x000000490900780c */ /* 0x000fca0003f44270 */
[----:B------:R-:W-:Y:S01]  /*2af0*/  MUFU.TANH R66, R66 ;  /* 0x0000004200427308 */ /* 0x000fe20000002400 */
[----:B--2---:R-:W-:Y:S02]  /*2b00*/  FMNMX.FTZ R45, R42, R43, !PT ;  /* 0x0000002b2a2d7209 */ /* 0x004fe40007810000 */
[----:B------:R-:W-:Y:S02]  /*2b10*/  FSEL R43, R58, -INF , P1 ;  /* 0xff8000003a2b7808 */ /* 0x000fe40000800000 */
[----:B------:R-:W-:Y:S02]  /*2b20*/  FMNMX.FTZ R44, R18, R45, !PT ;  /* 0x0000002d122c7209 */ /* 0x000fe40007810000 */
[----:B------:R-:W-:Y:S01]  /*2b30*/  ISETP.GT.AND P1, PT, R9, 0x48, PT ;  /* 0x000000480900780c */ /* 0x000fe20003f24270 */
[----:B------:R-:W0:Y:S01]  /*2b40*/  MUFU.TANH R67, R67 ;  /* 0x0000004300437308 */ /* 0x000e220000002400 */
[----:B-1----:R-:W-:Y:S02]  /*2b50*/  FSEL R20, R63, -INF , P2 ;  /* 0xff8000003f147808 */ /* 0x002fe40001000000 */
[----:B------:R-:W-:-:S05]  /*2b60*/  ISETP.GT.AND P2, PT, R9, 0x51, PT ;  /* 0x000000510900780c */ /* 0x000fca0003f44270 */
[----:B------:R1:W-:Y:S08]  /*2b70*/  MUFU.EX2 R164, R46 ;  /* 0x0000002e00a47308 */ /* 0x0003f00000000800 */
[----:B------:R-:W2:Y:S01]  /*2b80*/  MUFU.TANH R70, R70 ;  /* 0x0000004600467308 */ /* 0x000ea20000002400 */
[----:B-1----:R-:W-:Y:S02]  /*2b90*/  FMNMX.FTZ R46, R43, R44, !PT ;  /* 0x0000002c2b2e7209 */ /* 0x002fe40007810000 */
[----:B------:R-:W-:-:S02]  /*2ba0*/  FSEL R44, R62, -INF , P1 ;  /* 0xff8000003e2c7808 */ /* 0x000fc40000800000 */
[----:B------:R-:W-:Y:S02]  /*2bb0*/  FMNMX.FTZ R45, R19, R46, !PT ;  /* 0x0000002e132d7209 */ /* 0x000fe40007810000 */
[----:B------:R-:W-:Y:S01]  /*2bc0*/  ISETP.GT.AND P1, PT, R9, 0x50, PT ;  /* 0x000000500900780c */ /* 0x000fe20003f24270 */
[----:B------:R-:W1:Y:S01]  /*2bd0*/  MUFU.TANH R71, R71 ;  /* 0x0000004700477308 */ /* 0x000e620000002400 */
[----:B0-----:R-:W-:Y:S02]  /*2be0*/  FSEL R21, R67, -INF , P2 ;  /* 0xff80000043157808 */ /* 0x001fe40001000000 */
[----:B------:R-:W-:-:S05]  /*2bf0*/  ISETP.GT.AND P2, PT, R9, 0x59, PT ;  /* 0x000000590900780c */ /* 0x000fca0003f44270 */
[----:B------:R0:W-:Y:S08]  /*2c00*/  MUFU.EX2 R55, R47 ;  /* 0x0000002f00377308 */ /* 0x0001f00000000800 */
[----:B------:R3:W-:Y:S01]  /*2c10*/  MUFU.EX2 R166, R48 ;  /* 0x0000003000a67308 */ /* 0x0007e20000000800 */
[----:B0-----:R-:W-:Y:S02]  /*2c20*/  FMNMX.FTZ R47, R44, R45, !PT ;  /* 0x0000002d2c2f7209 */ /* 0x001fe40007810000 */
[----:B------:R-:W-:-:S02]  /*2c30*/  FSEL R45, R66, -INF , P1 ;  /* 0xff800000422d7808 */ /* 0x000fc40000800000 */
[----:B------:R-:W-:Y:S01]  /*2c40*/  FMNMX.FTZ R46, R20, R47, !PT ;  /* 0x0000002f142e7209 */ /* 0x000fe20007810000 */
[--C-:B------:R-:W-:Y:S01]  /*2c50*/  FFMA.FTZ R47, R22, UR7, -R49.reuse ;  /* 0x00000007162f7c23 */ /* 0x100fe20008010831 */
[----:B------:R-:W-:Y:S01]  /*2c60*/  ISETP.GT.AND P1, PT, R9, 0x58, PT ;  /* 0x000000580900780c */ /* 0x000fe20003f24270 */
[----:B------:R-:W-:Y:S01]  /*2c70*/  MUFU.EX2 R57, R50 ;  /* 0x0000003200397308 */ /* 0x000fe20000000800 */
[----:B---3--:R-:W-:Y:S02]  /*2c80*/  FMNMX.FTZ R48, R45, R46, !PT ;  /* 0x0000002e2d307209 */ /* 0x008fe40007810000 */
[----:B--2---:R-:W-:Y:S02]  /*2c90*/  FSEL R46, R70, -INF , P1 ;  /* 0xff800000462e7808 */ /* 0x004fe40000800000 */
[----:B------:R-:W-:Y:S01]  /*2ca0*/  FMNMX.FTZ R9, R21, R48, !PT ;  /* 0x0000003015097209 */ /* 0x000fe20007810000 */
[----:B------:R-:W-:Y:S01]  /*2cb0*/  FFMA.FTZ R48, R24, UR7, -R49 ;  /* 0x0000000718307c23 */ /* 0x000fe20008010831 */
[----:B-1----:R-:W-:Y:S01]  /*2cc0*/  FSEL R22, R71, -INF , P2 ;  /* 0xff80000047167808 */ /* 0x002fe20001000000 */
[----:B------:R-:W-:Y:S01]  /*2cd0*/  MUFU.EX2 R52, R52 ;  /* 0x0000003400347308 */ /* 0x000fe20000000800 */
[----:B------:R-:W-:-:S04]  /*2ce0*/  FMNMX.FTZ R9, R46, R9, !PT ;  /* 0x000000092e097209 */ /* 0x000fc80007810000 */
[----:B------:R-:W-:-:S03]  /*2cf0*/  FMNMX.FTZ R9, R22, R9, !PT ;  /* 0x0000000916097209 */ /* 0x000fc60007810000 */
[----:B------:R-:W0:Y:S02]  /*2d00*/  MUFU.EX2 R47, R47 ;  /* 0x0000002f002f7308 */ /* 0x000e240000000800 */
[----:B------:R-:W1:Y:S06]  /*2d10*/  SHFL.BFLY PT, R24, R9, 0x2, 0x1f ;  /* 0x0c401f0009187f89 */ /* 0x000e6c00000e0000 */
[----:B------:R-:W-:Y:S08]  /*2d20*/  MUFU.EX2 R23, R23 ;  /* 0x0000001700177308 */ /* 0x000ff00000000800 */
[----:B------:R-:W2:Y:S01]  /*2d30*/  MUFU.EX2 R48, R48 ;  /* 0x0000003000307308 */ /* 0x000ea20000000800 */
[----:B0-----:R-:W-:-:S07]  /*2d40*/  F2FP.BF16.F32.PACK_AB R160, R47, R52 ;  /* 0x000000342fa0723e */ /* 0x001fce00000010ff */
[----:B------:R-:W-:Y:S01]  /*2d50*/  MUFU.EX2 R25, R25 ;  /* 0x0000001900197308 */ /* 0x000fe20000000800 */
[----:B-1----:R-:W-:-:S05]  /*2d60*/  FMNMX.FTZ R24, R9, R24, !PT ;  /* 0x0000001809187209 */ /* 0x002fca0007810000 */
[----:B------:R-:W0:Y:S02]  /*2d70*/  SHFL.BFLY PT, R9, R24, 0x1, 0x1f ;  /* 0x0c201f0018097f89 */ /* 0x000e2400000e0000 */
[----:B------:R-:W1:Y:S01]  /*2d80*/  MUFU.EX2 R26, R26 ;  /* 0x0000001a001a7308 */ /* 0x000e620000000800 */
[----:B--2---:R-:W-:-:S07]  /*2d90*/  F2FP.BF16.F32.PACK_AB R162, R48, R23 ;  /* 0x0000001730a2723e */ /* 0x004fce00000010ff */
[----:B------:R-:W-:Y:S08]  /*2da0*/  MUFU.EX2 R27, R27 ;  /* 0x0000001b001b7308 */ /* 0x000ff00000000800 */
[----:B------:R-:W2:Y:S01]  /*2db0*/  MUFU.EX2 R28, R28 ;  /* 0x0000001c001c7308 */ /* 0x000ea20000000800 */
[----:B-1----:R-:W-:Y:S02]  /*2dc0*/  F2FP.BF16.F32.PACK_AB R156, R26, R25 ;  /* 0x000000191a9c723e */ /* 0x002fe400000010ff */
[----:B0-----:R-:W-:-:S05]  /*2dd0*/  FMNMX.FTZ R9, R24, R9, !PT ;  /* 0x0000000918097209 */ /* 0x001fca0007810000 */
[----:B------:R-:W-:Y:S01]  /*2de0*/  MUFU.EX2 R29, R29 ;  /* 0x0000001d001d7308 */ /* 0x000fe20000000800 */
[C---:B------:R-:W-:Y:S01]  /*2df0*/  FSETP.NEU.FTZ.AND P1, PT, R9.reuse, -INF , PT ;  /* 0xff8000000900780b */ /* 0x040fe20003f3d000 */
[----:B------:R-:W-:-:S06]  /*2e00*/  FMUL.FTZ R24, R9, UR7 ;  /* 0x0000000709187c20 */ /* 0x000fcc0008410000 */
[----:B------:R-:W0:Y:S01]  /*2e10*/  MUFU.EX2 R30, R30 ;  /* 0x0000001e001e7308 */ /* 0x000e220000000800 */
[----:B------:R-:W-:Y:S02]  /*2e20*/  FSEL R24, R24, RZ, P1 ;  /* 0x000000ff18187208 */ /* 0x000fe40000800000 */
[----:B--2---:R-:W-:-:S03]  /*2e30*/  F2FP.BF16.F32.PACK_AB R158, R28, R27 ;  /* 0x0000001b1c9e723e */ /* 0x004fc600000010ff */
        /* <DEDUP_REMOVED lines=26> */
[----:B------:R-:W-:Y:S01]  /*2fe0*/  FFMA.FTZ R22, R22, UR7, -R24 ;  /* 0x0000000716167c23 */ /* 0x000fe20008010818 */
[----:B0-----:R-:W-:-:S03]  /*2ff0*/  F2FP.BF16.F32.PACK_AB R152, R30, R29 ;  /* 0x0000001d1e98723e */ /* 0x001fc600000010ff */
[----:B------:R-:W0:Y:S01]  /*3000*/  MUFU.EX2 R36, R36 ;  /* 0x0000002400247308 */ /* 0x000e220000000800 */
[----:B-1----:R-:W-:Y:S01]  /*3010*/  FADD.FTZ R56, R4, R5 ;  /* 0x0000000504387221 */ /* 0x002fe20000010000 */
[----:B------:R-:W-:-:S06]  /*3020*/  F2FP.BF16.F32.PACK_AB R169, R5, R4 ;  /* 0x0000000405a9723e */ /* 0x000fcc00000010ff */
[----:B------:R-:W-:Y:S08]  /*3030*/  MUFU.EX2 R37, R37 ;  /* 0x0000002500257308 */ /* 0x000ff00000000800 */
[----:B------:R1:W2:Y:S01]  /*3040*/  MUFU.EX2 R50, R13 ;  /* 0x0000000d00327308 */ /* 0x0002a20000000800 */
[----:B0-----:R-:W-:-:S07]  /*3050*/  F2FP.BF16.F32.PACK_AB R171, R36, R11 ;  /* 0x0000000b24ab723e */ /* 0x001fce00000010ff */
[----:B------:R-:W-:Y:S01]  /*3060*/  MUFU.EX2 R38, R38 ;  /* 0x0000002600267308 */ /* 0x000fe20000000800 */
[----:B-1----:R-:W-:Y:S01]  /*3070*/  FADD.FTZ R13, R168, R51 ;  /* 0x00000033a80d7221 */ /* 0x002fe20000010000 */
[----:B------:R-:W-:-:S03]  /*3080*/  F2FP.BF16.F32.PACK_AB R168, R51, R168 ;  /* 0x000000a833a8723e */ /* 0x000fc600000010ff */
[----:B------:R-:W-:Y:S01]  /*3090*/  FADD.FTZ R58, R170, R13 ;  /* 0x0000000daa3a7221 */ /* 0x000fe20000010000 */
[----:B------:R-:W-:Y:S01]  /*30a0*/  FADD.FTZ R13, R11, R56 ;  /* 0x000000380b0d7221 */ /* 0x000fe20000010000 */
[----:B------:R-:W-:Y:S01]  /*30b0*/  F2FP.BF16.F32.PACK_AB R170, R53, R170 ;  /* 0x000000aa35aa723e */ /* 0x000fe200000010ff */
[----:B------:R0:W-:Y:S01]  /*30c0*/  MUFU.EX2 R54, R15 ;  /* 0x0000000f00367308 */ /* 0x0001e20000000800 */
[----:B--2---:R-:W-:-:S07]  /*30d0*/  F2FP.BF16.F32.PACK_AB R165, R50, R37 ;  /* 0x0000002532a5723e */ /* 0x004fce00000010ff */
[----:B------:R-:W-:Y:S01]  /*30e0*/  MUFU.EX2 R167, R14 ;  /* 0x0000000e00a77308 */ /* 0x000fe20000000800 */
[----:B0-----:R-:W-:-:S04]  /*30f0*/  FADD.FTZ R15, R53, R58 ;  /* 0x0000003a350f7221 */ /* 0x001fc80000010000 */
[----:B------:R-:W-:Y:S01]  /*3100*/  FADD.FTZ R56, R164, R15 ;  /* 0x0000000fa4387221 */ /* 0x000fe20000010000 */
[C---:B------:R-:W-:Y:S02]  /*3110*/  F2FP.BF16.F32.PACK_AB R164, R55.reuse, R164 ;  /* 0x000000a437a4723e */ /* 0x040fe400000010ff */
[----:B------:R0:W-:Y:S01]  /*3120*/  MUFU.EX2 R163, R16 ;  /* 0x0000001000a37308 */ /* 0x0001e20000000800 */
[----:B------:R-:W-:-:S07]  /*3130*/  FADD.FTZ R15, R55, R56 ;  /* 0x00000038370f7221 */ /* 0x000fce0000010000 */
[----:B------:R-:W1:Y:S01]  /*3140*/  MUFU.EX2 R39, R39 ;  /* 0x0000002700277308 */ /* 0x000e620000000800 */
[----:B0-----:R-:W-:-:S04]  /*3150*/  FADD.FTZ R16, R36, R13 ;  /* 0x0000000d24107221 */ /* 0x001fc80000010000 */
[----:B------:R-:W-:Y:S01]  /*3160*/  FADD.FTZ R13, R37, R16 ;  /* 0x00000010250d7221 */ /* 0x000fe20000010000 */
[----:B------:R-:W-:Y:S01]  /*3170*/  FADD.FTZ R16, R166, R15 ;  /* 0x0000000fa6107221 */ /* 0x000fe20000010000 */
[----:B------:R-:W-:Y:S01]  /*3180*/  F2FP.BF16.F32.PACK_AB R166, R57, R166 ;  /* 0x000000a639a6723e */ /* 0x000fe200000010ff */
[----:B------:R-:W0:Y:S01]  /*3190*/  MUFU.EX2 R40, R40 ;  /* 0x0000002800287308 */ /* 0x000e220000000800 */
[----:B------:R-:W-:-:S07]  /*31a0*/  FADD.FTZ R13, R50, R13 ;  /* 0x0000000d320d7221 */ /* 0x000fce0000010000 */
[----:B------:R2:W-:Y:S01]  /*31b0*/  MUFU.EX2 R159, R18 ;  /* 0x00000012009f7308 */ /* 0x0005e20000000800 */
[----:B-1----:R-:W-:-:S07]  /*31c0*/  F2FP.BF16.F32.PACK_AB R161, R54, R39 ;  /* 0x0000002736a1723e */ /* 0x002fce00000010ff */
[----:B------:R-:W1:Y:S01]  /*31d0*/  MUFU.EX2 R41, R41 ;  /* 0x0000002900297308 */ /* 0x000e620000000800 */
[----:B--2---:R-:W-:Y:S01]  /*31e0*/  FADD.FTZ R18, R38, R13 ;  /* 0x0000000d26127221 */ /* 0x004fe20000010000 */
[----:B------:R-:W-:-:S03]  /*31f0*/  FADD.FTZ R13, R57, R16 ;  /* 0x00000010390d7221 */ /* 0x000fc60000010000 */
[C---:B------:R-:W-:Y:S01]  /*3200*/  FADD.FTZ R18, R167.reuse, R18 ;  /* 0x00000012a7127221 */ /* 0x040fe20000010000 */
[----:B------:R-:W-:Y:S01]  /*3210*/  FADD.FTZ R24, R52, R13 ;  /* 0x0000000d34187221 */ /* 0x000fe20000010000 */
[----:B------:R-:W-:Y:S01]  /*3220*/  F2FP.BF16.F32.PACK_AB R167, R167, R38 ;  /* 0x00000026a7a7723e */ /* 0x000fe200000010ff */
[----:B------:R-:W2:Y:S01]  /*3230*/  MUFU.EX2 R14, R17 ;  /* 0x00000011000e7308 */ /* 0x000ea20000000800 */
[----:B------:R-:W-:Y:S01]  /*3240*/  FADD.FTZ R13, R39, R18 ;  /* 0x00000012270d7221 */ /* 0x000fe20000010000 */
[----:B------:R-:W-:-:S03]  /*3250*/  FADD.FTZ R24, R47, R24 ;  /* 0x000000182f187221 */ /* 0x000fc60000010000 */
[----:B------:R-:W-:Y:S01]  /*3260*/  FADD.FTZ R13, R54, R13 ;  /* 0x0000000d360d7221 */ /* 0x000fe20000010000 */
[----:B------:R-:W-:Y:S02]  /*3270*/  FADD.FTZ R5, R23, R24 ;  /* 0x0000001817057221 */ /* 0x000fe40000010000 */
[----:B------:R-:W3:Y:S01]  /*3280*/  MUFU.EX2 R42, R42 ;  /* 0x0000002a002a7308 */ /* 0x000ee20000000800 */
[----:B0-----:R-:W-:Y:S01]  /*3290*/  FADD.FTZ R4, R40, R13 ;  /* 0x0000000d28047221 */ /* 0x001fe20000010000 */
[----:B------:R-:W-:-:S03]  /*32a0*/  FADD.FTZ R18, R48, R5 ;  /* 0x0000000530127221 */ /* 0x000fc60000010000 */
[----:B------:R-:W-:Y:S01]  /*32b0*/  FADD.FTZ R4, R163, R4 ;  /* 0x00000004a3047221 */ /* 0x000fe20000010000 */
[----:B------:R-:W-:Y:S01]  /*32c0*/  FADD.FTZ R5, R25, R18 ;  /* 0x0000001219057221 */ /* 0x000fe20000010000 */
[----:B------:R-:W-:Y:S01]  /*32d0*/  F2FP.BF16.F32.PACK_AB R163, R163, R40 ;  /* 0x00000028a3a3723e */ /* 0x000fe200000010ff */
[----:B------:R-:W0:Y:S01]  /*32e0*/  MUFU.EX2 R43, R43 ;  /* 0x0000002b002b7308 */ /* 0x000e220000000800 */
[----:B-1----:R-:W-:Y:S01]  /*32f0*/  FADD.FTZ R11, R41, R4 ;  /* 0x00000004290b7221 */ /* 0x002fe20000010000 */
[----:B------:R-:W-:Y:S01]  /*3300*/  FADD.FTZ R4, R26, R5 ;  /* 0x000000051a047221 */ /* 0x000fe20000010000 */
[C---:B--2---:R-:W-:Y:S02]  /*3310*/  F2FP.BF16.F32.PACK_AB R157, R14.reuse, R41 ;  /* 0x000000290e9d723e */ /* 0x044fe400000010ff */
[----:B------:R-:W-:Y:S01]  /*3320*/  FADD.FTZ R11, R14, R11 ;  /* 0x0000000b0e0b7221 */ /* 0x000fe20000010000 */
[----:B------:R-:W-:Y:S02]  /*3330*/  FADD.FTZ R5, R27, R4 ;  /* 0x000000041b057221 */ /* 0x000fe40000010000 */
[----:B------:R-:W1:Y:S01]  /*3340*/  MUFU.EX2 R16, R19 ;  /* 0x0000001300107308 */ /* 0x000e620000000800 */
[----:B---3--:R-:W-:-:S04]  /*3350*/  FADD.FTZ R18, R42, R11 ;  /* 0x0000000b2a127221 */ /* 0x008fc80000010000 */
[C---:B------:R-:W-:Y:S01]  /*3360*/  FADD.FTZ R18, R159.reuse, R18 ;  /* 0x000000129f127221 */ /* 0x040fe20000010000 */
[----:B------:R-:W-:Y:S02]  /*3370*/  F2FP.BF16.F32.PACK_AB R159, R159, R42 ;  /* 0x0000002a9f9f723e */ /* 0x000fe400000010ff */
[----:B------:R-:W2:Y:S01]  /*3380*/  MUFU.EX2 R44, R44 ;  /* 0x0000002c002c7308 */ /* 0x000ea20000000800 */
[----:B0-----:R-:W-:-:S07]  /*3390*/  FADD.FTZ R11, R43, R18 ;  /* 0x000000122b0b7221 */ /* 0x001fce0000010000 */
[----:B------:R-:W-:Y:S01]  /*33a0*/  MUFU.EX2 R31, R31 ;  /* 0x0000001f001f7308 */ /* 0x000fe20000000800 */
[C---:B-1----:R-:W-:Y:S01]  /*33b0*/  FADD.FTZ R11, R16.reuse, R11 ;  /* 0x0000000b100b7221 */ /* 0x042fe20000010000 */
[----:B------:R-:W-:-:S06]  /*33c0*/  F2FP.BF16.F32.PACK_AB R153, R16, R43 ;  /* 0x0000002b1099723e */ /* 0x000fcc00000010ff */
[----:B------:R0:W1:Y:S01]  /*33d0*/  MUFU.EX2 R155, R20 ;  /* 0x00000014009b7308 */ /* 0x0000620000000800 */
[----:B--2---:R-:W-:-:S07]  /*33e0*/  FADD.FTZ R14, R44, R11 ;  /* 0x0000000b2c0e7221 */ /* 0x004fce0000010000 */
[----:B------:R-:W2:Y:S01]  /*33f0*/  MUFU.EX2 R32, R32 ;  /* 0x0000002000207308 */ /* 0x000ea20000000800 */
[----:B0-----:R-:W-:-:S04]  /*3400*/  FADD.FTZ R20, R28, R5 ;  /* 0x000000051c147221 */ /* 0x001fc80000010000 */
[----:B------:R-:W-:-:S03]  /*3410*/  FADD.FTZ R5, R29, R20 ;  /* 0x000000141d057221 */ /* 0x000fc60000010000 */
[----:B------:R-:W0:Y:S01]  /*3420*/  MUFU.EX2 R45, R45 ;  /* 0x0000002d002d7308 */ /* 0x000e220000000800 */
[----:B------:R-:W-:Y:S01]  /*3430*/  FADD.FTZ R18, R30, R5 ;  /* 0x000000051e127221 */ /* 0x000fe20000010000 */
[C---:B-1----:R-:W-:Y:S01]  /*3440*/  FADD.FTZ R14, R155.reuse, R14 ;  /* 0x0000000e9b0e7221 */ /* 0x042fe20000010000 */
[----:B------:R-:W-:Y:S02]  /*3450*/  F2FP.BF16.F32.PACK_AB R155, R155, R44 ;  /* 0x0000002c9b9b723e */ /* 0x000fe400000010ff */
[----:B------:R-:W-:-:S03]  /*3460*/  FADD.FTZ R5, R31, R18 ;  /* 0x000000121f057221 */ /* 0x000fc60000010000 */
        /* <DEDUP_REMOVED lines=23> */
.L_x_13699:
[----:B------:R0:W1:Y:S01]  /*35e0*/  SYNCS.PHASECHK.TRANS64.TRYWAIT P1, [UR42+0x22850], R10 ;  /* 0x0228500aff0075a7 */ /* 0x000062000802016a */
[----:B------:R-:W-:Y:S05]  /*35f0*/  @!P0 BRA `(.L_x_13700) ;  /* 0x0000000000048947 */ /* 0x000fea0003800000 */
[----:B------:R-:W-:Y:S01]  /*3600*/  BPT.TRAP 0x1 ;  /* 0x000000040000795c */ /* 0x000fe20000300000 */
.L_x_13700:
[----:B-1----:R-:W-:Y:S05]  /*3610*/  @P1 BRA `(.L_x_13701) ;  /* 0x0000000000081947 */ /* 0x002fea0003800000 */
[----:B------:R-:W1:Y:S02]  /*3620*/  SYNCS.PHASECHK.TRANS64.TRYWAIT P1, [UR42+0x22850], R10 ;  /* 0x0228500aff0075a7 */ /* 0x000e64000802016a */
[----:B-1----:R-:W-:Y:S05]  /*3630*/  @!P1 BRA `(.L_x_13702) ;  /* 0x000000b800789947 */ /* 0x002fea0003800000 */
.L_x_13701:
        /* <DEDUP_REMOVED lines=45> */
[----:B--2---:R-:W-:Y:S05]  /*3910*/  @!P0 BRA `(.L_x_13703) ;  /* 0x0000000000048947 */ /* 0x004fea0003800000 */
[----:B------:R-:W-:Y:S01]  /*3920*/  BPT.TRAP 0x1 ;  /* 0x000000040000795c */ /* 0x000fe20000300000 */
.L_x_13703:
[----:B------:R-:W2:Y:S01]  /*3930*/  S2UR UR4, SR_CTAID.X ;  /* 0x00000000000479c3 */ /* 0x000ea20000002500 */
[----:B------:R-:W-:Y:S02]  /*3940*/  UISETP.NE.AND UP0, UPT, UR43, URZ, UPT ;  /* 0x0000003f2b00728c */ /* 0x000fe4000bf05270 */
[----:B------:R-:W-:-:S09]  /*3950*/  UIADD3 UR27, UR46, -0x2, URZ ;  /* 0xfffffffe2e1b7890 */ /* 0x000fd2000fffe03f */
[----:B------:R-:W-:Y:S01]  /*3960*/  @UP0 ULDC UR11, c[0x0][0x450] ;  /* 0x00011400000b0ab9 */ /* 0x000fe20000000800 */
[----:B--2---:R-:W-:-:S03]  /*3970*/  USHF.L.U32 UR10, UR4, 0x7, URZ ;  /* 0x00000007040a7899 */ /* 0x004fc6000800063f */
[----:B------:R-:W-:Y:S02]  /*3980*/  @UP0 ULDC UR4, c[0x0][0x44c] ;  /* 0x0001130000040ab9 */ /* 0x000fe40000000800 */
[----:B------:R-:W-:-:S04]  /*3990*/  UIMAD.WIDE.U32 UR4, UR10, UR4, URZ ;  /* 0x000000040a0472a5 */ /* 0x000fc8000f8e003f */
[----:B------:R-:W-:-:S04]  /*39a0*/  @UP0 USHF.R.U32.HI UR10, URZ, UR11, UR5 ;  /* 0x0000000b3f0a0299 */ /* 0x000fc80008011605 */
[----:B------:R-:W-:Y:S02]  /*39b0*/  UIADD3 UR4, UR10, -UR14, UR44 ;  /* 0x8000000e0a047290 */ /* 0x000fe4000fffe02c */
[----:B------:R-:W-:Y:S02]  /*39c0*/  UIADD3 UR10, UR42, 0x22860, URZ ;  /* 0x000228602a0a7890 */ /* 0x000fe4000fffe03f */
[----:B------:R-:W-:Y:S02]  /*39d0*/  UIMAD.WIDE UR4, UR4, 0x2aaaaaab, URZ ;  /* 0x2aaaaaab040478a5 */ /* 0x000fe4000f8e023f */
[----:B------:R-:W-:Y:S02]  /*39e0*/  UPRMT UR10, UR25, 0x654, UR10 ;  /* 0x00000654190a7896 */ /* 0x000fe4000800000a */
[----:B------:R-:W-:-:S04]  /*39f0*/  USHF.R.U32.HI UR4, URZ, 0x1f, UR5 ;  /* 0x0000001f3f047899 */ /* 0x000fc80008011605 */
[----:B------:R-:W-:-:S03]  /*3a00*/  ULEA.HI.SX32 UR4, UR5, UR4, 0x1c ;  /* 0x0000000405047291 */ /* 0x000fc6000f8fe23f */
[----:B------:R-:W-:Y:S01]  /*3a10*/  SYNCS.ARRIVE.TRANS64.RED.A1T0 RZ, [UR10], RZ ;  /* 0x000000ffffff79a7 */ /* 0x000fe2000810040a */
[----:B------:R-:W-:Y:S01]  /*3a20*/  UISETP.LT.AND UP0, UPT, UR41, UR4, UPT ;  /* 0x000000042900728c */ /* 0x000fe2000bf01270 */
[----:B------:R-:W-:-:S03]  /*3a30*/  UMOV UR5, URZ ;  /* 0x0000003f00057c82 */ /* 0x000fc60008000000 */
[----:B------:R-:W-:-:S03]  /*3a40*/  USEL UR26, UR41, UR4, !UP0 ;  /* 0x00000004291a7287 */ /* 0x000fc6000c000000 */
[----:B------:R-:W-:Y:S01]  /*3a50*/  UMOV UR4, URZ ;  /* 0x0000003f00047c82 */ /* 0x000fe20008000000 */
[----:B------:R-:W-:-:S06]  /*3a60*/  UISETP.GE.AND UP0, UPT, UR27, UR26, UPT ;  /* 0x0000001a1b00728c */ /* 0x000fcc000bf06270 */
[----:B------:R-:W-:-:S13]  /*3a70*/  PLOP3.LUT P1, PT, PT, PT, UP0, 0x80, 0x0 ;  /* 0x000000000000781c */ /* 0x000fda0003f2f008 */
[----:B------:R-:W-:Y:S05]  /*3a80*/  @!P1 BRA `(.L_x_13704) ;  /* 0x0000002800ac9947 */ /* 0x000fea0003800000 */
[----:B------:R-:W-:Y:S01]  /*3a90*/  IMAD.MOV.U32 R12, RZ, RZ, R9 ;  /* 0x000000ffff0c7224 */ /* 0x000fe200078e0009 */
[----:B------:R-:W-:Y:S01]  /*3aa0*/  UMOV UR5, URZ ;  /* 0x0000003f00057c82 */ /* 0x000fe20008000000 */
[----:B-1----:R-:W-:Y:S01]  /*3ab0*/  IMAD.MOV.U32 R11, RZ, RZ, R8 ;  /* 0x000000ffff0b7224 */ /* 0x002fe200078e0008 */
[----:B------:R-:W-:Y:S01]  /*3ac0*/  UMOV UR4, URZ ;  /* 0x0000003f00047c82 */ /* 0x000fe20008000000 */
[----:B------:R-:W-:Y:S01]  /*3ad0*/  ULDC UR29, c[0x0][0x288] ;  /* 0x0000a200001d7ab9 */ /* 0x000fe20000000800 */
[----:B------:R-:W-:Y:S01]  /*3ae0*/  ULDC UR30, c[0x0][0x2f0] ;  /* 0x0000bc00001e7ab9 */ /* 0x000fe20000000800 */
[----:B------:R-:W-:Y:S01]  /*3af0*/  ULDC UR31, c[0x0][0x9d8] ;  /* 0x00027600001f7ab9 */ /* 0x000fe20000000800 */
[----:B------:R-:W-:-:S05]  /*3b00*/  ULDC UR7, c[0x0][0x988] ;  /* 0x0002620000077ab9 */ /* 0x000fca0000000800 */
.L_x_13715:
[----:B------:R-:W-:-:S04]  /*3b10*/  UIADD3 UR4, UR4, 0x1, URZ ;  /* 0x0000000104047890 */ /* 0x000fc8000fffe03f */
[----:B------:R-:W-:-:S04]  /*3b20*/  UISETP.NE.AND UP0, UPT, UR4, 0x2, UPT ;  /* 0x000000020400788c */ /* 0x000fc8000bf05270 */
[----:B------:R-:W-:Y:S02]  /*3b30*/  USEL UR10, URZ, 0x1, UP0 ;  /* 0x000000013f0a7887 */ /* 0x000fe40008000000 */
[----:B------:R-:W-:Y:S02]  /*3b40*/  USEL UR4, UR4, URZ, UP0 ;  /* 0x0000003f04047287 */ /* 0x000fe40008000000 */
[----:B------:R-:W-:Y:S01]  /*3b50*/  ULOP3.LUT UR5, UR5, UR10, URZ, 0x3c, !UPT ;  /* 0x0000000a05057292 */ /* 0x000fe2000f8e3c3f */
[----:B------:R-:W-:Y:S11]  /*3b60*/  @!P0 BRA `(.L_x_13705) ;  /* 0x0000000000048947 */ /* 0x000ff60003800000 */
[----:B------:R-:W-:Y:S01]  /*3b70*/  BPT.TRAP 0x1 ;  /* 0x000000040000795c */ /* 0x000fe20000300000 */
.L_x_13705:
[----:B------:R-:W-:Y:S01]  /*3b80*/  ULEA UR28, UR4, UR42, 0x3 ;  /* 0x0000002a041c7291 */ /* 0x000fe2000f8e183f */
[----:B0-----:R-:W-:-:S04]  /*3b90*/  MOV R10, UR5 ;  /* 0x00000005000a7c02 */ /* 0x001fc80008000f00 */
[----:B------:R-:W-:-:S04]  /*3ba0*/  SHF.L.U32 R10, R10, 0x1f, RZ ;  /* 0x0000001f0a0a7819 */ /* 0x000fc800000006ff */
[----:B------:R0:W1:Y:S01]  /*3bb0*/  SYNCS.PHASECHK.TRANS64.TRYWAIT P1, [UR28+0x22830], R10 ;  /* 0x0228300aff0075a7 */ /* 0x000062000802015c */
[----:B------:R-:W-:Y:S05]  /*3bc0*/  @!P0 BRA `(.L_x_13706) ;  /* 0x0000000000048947 */ /* 0x000fea0003800000 */
[----:B------:R-:W-:Y:S01]  /*3bd0*/  BPT.TRAP 0x1 ;  /* 0x000000040000795c */ /* 0x000fe20000300000 */
.L_x_13706:
[----:B-1----:R-:W-:Y:S05]  /*3be0*/  @P1 BRA `(.L_x_13707) ;  /* 0x0000000000081947 */ /* 0x002fea0003800000 */
[----:B------:R-:W1:Y:S02]  /*3bf0*/  SYNCS.PHASECHK.TRANS64.TRYWAIT P1, [UR28+0x22830], R10 ;  /* 0x0228300aff0075a7 */ /* 0x000e64000802015c */
[----:B-1----:R-:W-:Y:S05]  /*3c00*/  @!P1 BRA `(.L_x_13708) ;  /* 0x000000b4001c9947 */ /* 0x002fea0003800000 */
.L_x_13707:
[----:B------:R-:W-:Y:S01]  /*3c10*/  UIMAD UR10, UR4, 0x300, UR6 ;  /* 0x00000300040a78a4 */ /* 0x000fe2000f8e0206 */
[----:B------:R-:W-:Y:S01]  /*3c20*/  WARPGROUP.ARRIVE ;  /* 0x00000000000079c5 */ /* 0x000fe20000000000 */
[----:B------:R-:W-:Y:S01]  /*3c30*/  UMOV UR11, 0x40000040 ;  /* 0x40000040000b7882 */ /* 0x000fe20000000000 */
[----:B------:R-:W-:Y:S01]  /*3c40*/  UMOV UR15, 0x40000040 ;  /* 0x40000040000f7882 */ /* 0x000fe20000000000 */
[----:B------:R-:W-:Y:S01]  /*3c50*/  UIADD3 UR14, UR10, 0x2, URZ ;  /* 0x000000020a0e7890 */ /* 0x000fe2000fffe03f */
[----:B------:R-:W-:Y:S01]  /*3c60*/  IADD3 R0, -R2, 0xb, RZ ;  /* 0x0000000b02007810 */ /* 0x000fe20007ffe1ff */
        /* <DEDUP_REMOVED lines=18> */
.L_x_13709:
[----:B------:R-:W-:Y:S01]  /*3d90*/  UISETP.NE.AND UP0, UPT, UR43, URZ, UPT ;  /* 0x0000003f2b00728c */ /* 0x000fe2000bf05270 */
[----:B-1----:R-:W-:Y:S02]  /*3da0*/  IMAD.MOV.U32 R9, RZ, RZ, R6 ;  /* 0x000000ffff097224 */ /* 0x002fe400078e0006 */
[----:B------:R-:W-:Y:S01]  /*3db0*/  FMUL.FTZ R8, R154, UR31 ;  /* 0x0000001f9a087c20 */ /* 0x000fe20008410000 */
[----:B------:R-:W-:Y:S02]  /*3dc0*/  IMAD.MOV.U32 R22, RZ, RZ, -0x2 ;  /* 0xfffffffeff167424 */ /* 0x000fe400078e00ff */
[----:B------:R-:W-:Y:S01]  /*3dd0*/  FMUL.FTZ R14, R155, UR31 ;  /* 0x0000001f9b0e7c20 */ /* 0x000fe20008410000 */
[----:B------:R-:W-:Y:S01]  /*3de0*/  FMUL.FTZ R155, R167, UR31 ;  /* 0x0000001fa79b7c20 */ /* 0x000fe20008410000 */
[----:B------:R-:W-:Y:S01]  /*3df0*/  PLOP3.LUT P1, PT, PT, PT, UP0, 0x80, 0x0 ;  /* 0x000000000000781c */ /* 0x000fe20003f2f008 */
[----:B------:R-:W-:Y:S01]  /*3e00*/  FMUL.FTZ R16, R158, UR31 ;  /* 0x0000001f9e107c20 */ /* 0x000fe20008410000 */
[----:B------:R-:W-:Y:S01]  /*3e10*/  PLOP3.LUT P2, PT, PT, PT, UP0, 0x80, 0x0 ;  /* 0x000000000000781c */ /* 0x000fe20003f4f008 */
[----:B------:R-:W1:Y:S01]  /*3e20*/  MUFU.TANH R8, R8 ;  /* 0x0000000800087308 */ /* 0x000e620000002400 */
[----:B------:R-:W-:Y:S01]  /*3e30*/  MOV R20, UR30 ;  /* 0x0000001e00147c02 */ /* 0x000fe20008000f00 */
[----:B------:R-:W-:Y:S01]  /*3e40*/  @UP0 ULDC UR10, c[0x0][0x44c] ;  /* 0x00011300000a0ab9 */ /* 0x000fe20000000800 */
[----:B------:R-:W-:Y:S01]  /*3e50*/  FMUL.FTZ R15, R159, UR31 ;  /* 0x0000001f9f0f7c20 */ /* 0x000fe20008410000 */
[----:B------:R-:W-:Y:S01]  /*3e60*/  FMUL.FTZ R162, R162, UR31 ;  /* 0x0000001fa2a27c20 */ /* 0x000fe20008410000 */
[----:B------:R-:W-:Y:S01]  /*3e70*/  FMUL.FTZ R203, R157, UR31 ;  /* 0x0000001f9dcb7c20 */ /* 0x000fe20008410000 */
[----:B------:R-:W-:Y:S01]  /*3e80*/  FMUL.FTZ R158, R163, UR31 ;  /* 0x0000001fa39e7c20 */ /* 0x000fe20008410000 */
[----:B------:R-:W-:Y:S01]  /*3e90*/  FMUL.FTZ R157, R166, UR31 ;  /* 0x0000001fa69d7c20 */ /* 0x000fe20008410000 */
[----:B------:R-:W3:Y:S01]  /*3ea0*/  MUFU.TANH R14, R14 ;  /* 0x0000000e000e7308 */ /* 0x000ee20000002400 */
        /* <DEDUP_REMOVED lines=8> */
[----:B------:R-:W-:Y:S01]  /*3f30*/  MUFU.TANH R16, R16 ;  /* 0x0000001000107308 */ /* 0x000fe20000002400 */
[----:B------:R-:W-:Y:S01]  /*3f40*/  UIMAD UR10, UR27, -0x60, UR10 ;  /* 0xffffffa01b0a78a4 */ /* 0x000fe2000f8e020a */
[----:B------:R-:W-:Y:S01]  /*3f50*/  FMUL.FTZ R201, R153, UR31 ;  /* 0x0000001f99c97c20 */ /* 0x000fe20008410000 */
[----:B------:R-:W4:Y:S01]  /*3f60*/  SHFL.IDX PT, R18, R9, 0x1, 0x1c1f ;  /* 0x003c1f0009127f89 */ /* 0x000f2200000e0000 */
[----:B------:R-:W-:Y:S01]  /*3f70*/  FMUL.FTZ R163, R165, UR31 ;  /* 0x0000001fa5a37c20 */ /* 0x000fe20008410000 */
[----:B------:R-:W-:Y:S01]  /*3f80*/  FMUL.FTZ R171, R171, UR31 ;  /* 0x0000001fabab7c20 */ /* 0x000fe20008410000 */
[----:B------:R-:W-:Y:S01]  /*3f90*/  FMUL.FTZ R200, R152, UR31 ;  /* 0x0000001f98c87c20 */ /* 0x000fe20008410000 */
[----:B------:R-:W-:Y:S01]  /*3fa0*/  IMAD R167, R7, R22, UR10 ;  /* 0x0000000a07a77e24 */ /* 0x000fe2000f8e0216 */
[----:B------:R-:W5:Y:S01]  /*3fb0*/  MUFU.TANH R15, R15 ;  /* 0x0000000f000f7308 */ /* 0x000f620000002400 */
[----:B------:R-:W-:Y:S01]  /*3fc0*/  FMUL.FTZ R152, R175, UR31 ;  /* 0x0000001faf987c20 */ /* 0x000fe20008410000 */
[----:B------:R-:W-:Y:S01]  /*3fd0*/  FMUL.FTZ R178, R178, UR31 ;  /* 0x0000001fb2b27c20 */ /* 0x000fe20008410000 */
[----:B------:R-:W-:-:S02]  /*3fe0*/  IMAD R167, R20, UR40, R167 ;  /* 0x0000002814a77c24 */ /* 0x000fc4000f8e02a7 */
        /* <DEDUP_REMOVED lines=15> */
[----:B----4-:R-:W-:Y:S01]  /*40e0*/  IADD3 R13, R18, -UR29, R167 ;  /* 0x8000001d120d7c10 */ /* 0x010fe2000fffe0a7 */
[----:B------:R-:W-:Y:S01]  /*40f0*/  FMUL.FTZ R164, R169, UR31 ;  /* 0x0000001fa9a47c20 */ /* 0x000fe20008410000 */
[----:B------:R-:W-:Y:S01]  /*4100*/  FMUL.FTZ R169, R172, UR31 ;  /* 0x0000001faca97c20 */ /* 0x000fe20008410000 */
[----:B------:R-:W-:Y:S01]  /*4110*/  FMUL.FTZ R175, R177, UR31 ;  /* 0x0000001fb1af7c20 */ /* 0x000fe20008410000 */
[C---:B------:R-:W-:Y:S01]  /*4120*/  ISETP.GT.AND P1, PT, R13.reuse, RZ, PT ;  /* 0x000000ff0d00720c */ /* 0x040fe20003f24270 */
[----:B------:R3:W-:Y:S01]  /*4130*/  MUFU.TANH R156, R170 ;  /* 0x000000aa009c7308 */ /* 0x0007e20000002400 */
[----:B------:R-:W-:Y:S01]  /*4140*/  ISETP.GT.AND P2, PT, R13, 0x1, PT ;  /* 0x000000010d00780c */ /* 0x000fe20003f44270 */
[----:B------:R-:W-:Y:S01]  /*4150*/  FMUL.FTZ R177, R181, UR31 ;  /* 0x0000001fb5b17c20 */ /* 0x000fe20008410000 */
[----:B-1----:R-:W-:Y:S01]  /*4160*/  FSEL R168, R8, -INF , P1 ;  /* 0xff80000008a87808 */ /* 0x002fe20000800000 */
[----:B------:R-:W-:Y:S01]  /*4170*/  FMUL.FTZ R160, R160, UR31 ;  /* 0x0000001fa0a07c20 */ /* 0x000fe20008410000 */
[----:B------:R-:W-:Y:S01]  /*4180*/  ISETP.GT.AND P1, PT, R13, 0x8, PT ;  /* 0x000000080d00780c */ /* 0x000fe20003f24270 */
[----:B------:R-:W-:Y:S01]  /*4190*/  FMUL.FTZ R173, R173, UR31 ;  /* 0x0000001fadad7c20 */ /* 0x000fe20008410000 */
[----:B------:R-:W-:Y:S01]  /*41a0*/  FMNMX.FTZ R17, R168, R12, !PT ;  /* 0x0000000ca8117209 */ /* 0x000fe20007810000 */
[----:B------:R-:W1:Y:S01]  /*41b0*/  MUFU.TANH R157, R157 ;  /* 0x0000009d009d7308 */ /* 0x000e620000002400 */
[----:B---3--:R-:W-:Y:S01]  /*41c0*/  FSEL R170, R14, -INF , P2 ;  /* 0xff8000000eaa7808 */ /* 0x008fe20001000000 */
[----:B------:R-:W-:Y:S01]  /*41d0*/  UIADD3 UR10, UR28, 0x22840, URZ ;  /* 0x000228401c0a7890 */ /* 0x000fe2000fffe03f */
[----:B------:R-:W-:-:S02]  /*41e0*/  ISETP.GT.AND P2, PT, R13, 0x9, PT ;  /* 0x000000090d00780c */ /* 0x000fc40003f44270 */
[----:B------:R-:W-:Y:S01]  /*41f0*/  FMNMX.FTZ R17, R170, R17, !PT ;  /* 0x00000011aa117209 */ /* 0x000fe20007810000 */
[----:B------:R-:W-:Y:S01]  /*4200*/  UPRMT UR10, UR25, 0x654, UR10 ;  /* 0x00000654190a7896 */ /* 0x000fe2000800000a */
[----:B-----5:R-:W-:Y:S01]  /*4210*/  FSEL R165, R15, -INF , P2 ;  /* 0xff8000000fa57808 */ /* 0x020fe20001000000 */
[----:B------:R3:W-:Y:S01]  /*4220*/  MUFU.TANH R153, R174 ;  /* 0x000000ae00997308 */ /* 0x0007e20000002400 */
[----:B------:R-:W-:-:S04]  /*4230*/  ISETP.GT.AND P2, PT, R13, 0x11, PT ;  /* 0x000000110d00780c */ /* 0x000fc80003f44270 */
[----:B0-----:R-:W-:Y:S02]  /*4240*/  FSEL R158, R158, -INF , P2 ;  /* 0xff8000009e9e7808 */ /* 0x001fe40001000000 */
[C---:B------:R-:W-:Y:S01]  /*4250*/  ISETP.GT.AND P2, PT, R13.reuse, 0x19, PT ;  /* 0x000000190d00780c */ /* 0x040fe20003f44270 */
[----:B------:R-:W0:Y:S01]  /*4260*/  MUFU.TANH R155, R155 ;  /* 0x0000009b009b7308 */ /* 0x000e220000002400 */
[----:B---3--:R-:W-:Y:S01]  /*4270*/  FSEL R174, R16, -INF , P1 ;  /* 0xff80000010ae7808 */ /* 0x008fe20000800000 */
[----:B------:R-:W-:Y:S01]  /*4280*/  SYNCS.ARRIVE.TRANS64.RED.A1T0 RZ, [UR10], RZ ;  /* 0x000000ffffff79a7 */ /* 0x000fe2000810040a */
[----:B------:R-:W-:Y:S02]  /*4290*/  ISETP.GT.AND P1, PT, R13, 0x10, PT ;  /* 0x000000100d00780c */ /* 0x000fe40003f24270 */
[----:B------:R-:W-:Y:S02]  /*42a0*/  FMNMX.FTZ R8, R174, R17, !PT ;  /* 0x00000011ae087209 */ /* 0x000fe40007810000 */
[----:B------:R-:W-:Y:S01]  /*42b0*/  FSEL R162, R162, -INF , P1 ;  /* 0xff800000a2a27808 */ /* 0x000fe20000800000 */
[----:B------:R-:W3:Y:S01]  /*42c0*/  MUFU.TANH R154, R171 ;  /* 0x000000ab009a7308 */ /* 0x000ee20000002400 */
[----:B------:R-:W-:-:S02]  /*42d0*/  FMNMX.FTZ R15, R165, R8, !PT ;  /* 0x00000008a50f7209 */ /* 0x000fc40007810000 */
[----:B------:R-:W-:Y:S02]  /*42e0*/  ISETP.GT.AND P1, PT, R13, 0x18, PT ;  /* 0x000000180d00780c */ /* 0x000fe40003f24270 */
[----:B------:R-:W-:Y:S02]  /*42f0*/  FMNMX.FTZ R15, R162, R15, !PT ;  /* 0x0000000fa20f7209 */ /* 0x000fe40007810000 */
[----:B-1----:R-:W-:Y:S01]  /*4300*/  FSEL R157, R157, -INF , P1 ;  /* 0xff8000009d9d7808 */ /* 0x002fe20000800000 */
[----:B------:R-:W1:Y:S01]  /*4310*/  MUFU.TANH R152, R152 ;  /* 0x0000009800987308 */ /* 0x000e620000002400 */
[----:B------:R-:W-:Y:S02]  /*4320*/  FMNMX.FTZ R8, R158, R15, !PT ;  /* 0x0000000f9e087209 */ /* 0x000fe40007810000 */
[----:B------:R-:W-:Y:S02]  /*4330*/  ISETP.GT.AND P1, PT, R13, 0x20, PT ;  /* 0x000000200d00780c */ /* 0x000fe40003f24270 */
[----:B0-----:R-:W-:-:S02]  /*4340*/  FSEL R155, R155, -INF , P2 ;  /* 0xff8000009b9b7808 */ /* 0x001fc40001000000 */
[----:B------:R-:W-:Y:S01]  /*4350*/  FMNMX.FTZ R8, R157, R8, !PT ;  /* 0x000000089d087209 */ /* 0x000fe20007810000 */
[----:B------:R-:W0:Y:S01]  /*4360*/  MUFU.TANH R23, R178 ;  /* 0x000000b200177308 */ /* 0x000e220000002400 */
[----:B------:R-:W-:Y:S02]  /*4370*/  ISETP.GT.AND P2, PT, R13, 0x21, PT ;  /* 0x000000210d00780c */ /* 0x000fe40003f44270 */
[----:B------:R-:W-:Y:S02]  /*4380*/  FSEL R156, R156, -INF , P1 ;  /* 0xff8000009c9c7808 */ /* 0x000fe40000800000 */
[----:B------:R-:W-:Y:S02]  /*4390*/  FMNMX.FTZ R15, R155, R8, !PT ;  /* 0x000000089b0f7209 */ /* 0x000fe40007810000 */
[----:B------:R-:W-:Y:S01]  /*43a0*/  ISETP.GT.AND P1, PT, R13, 0x28, PT ;  /* 0x000000280d00780c */ /* 0x000fe20003f24270 */
[----:B------:R4:W5:Y:S01]  /*43b0*/  MUFU.TANH R22, R179 ;  /* 0x000000b300167308 */ /* 0x0009620000002400 */
[----:B---3--:R-:W-:-:S02]  /*43c0*/  FSEL R154, R154, -INF , P2 ;  /* 0xff8000009a9a7808 */ /* 0x008fc40001000000 */
[----:B------:R-:W-:Y:S02]  /*43d0*/  FMNMX.FTZ R15, R156, R15, !PT ;  /* 0x0000000f9c0f7209 */ /* 0x000fe40007810000 */
[----:B------:R-:W-:Y:S02]  /*43e0*/  ISETP.GT.AND P2, PT, R13, 0x29, PT ;  /* 0x000000290d00780c */ /* 0x000fe40003f44270 */
[----:B------:R-:W-:Y:S01]  /*43f0*/  FSEL R153, R153, -INF , P1 ;  /* 0xff80000099997808 */ /* 0x000fe20000800000 */
[----:B------:R3:W2:Y:S01]  /*4400*/  MUFU.TANH R21, R182 ;  /* 0x000000b600157308 */ /* 0x0006a20000002400 */
[----:B------:R-:W-:Y:S01]  /*4410*/  FMNMX.FTZ R8, R154, R15, !PT ;  /* 0x0000000f9a087209 */ /* 0x000fe20007810000 */
[----:B----4-:R-:W-:Y:S01]  /*4420*/  FMUL.FTZ R179, R184, UR31 ;  /* 0x0000001fb8b37c20 */ /* 0x010fe20008410000 */
[----:B------:R-:W-:Y:S01]  /*4430*/  ISETP.GT.AND P1, PT, R13, 0x30, PT ;  /* 0x000000300d00780c */ /* 0x000fe20003f24270 */
[----:B------:R-:W-:Y:S01]  /*4440*/  FMUL.FTZ R184, R189, UR31 ;  /* 0x0000001fbdb87c20 */ /* 0x000fe20008410000 */
[----:B-1----:R-:W-:Y:S01]  /*4450*/  FSEL R152, R152, -INF , P2 ;  /* 0xff80000098987808 */ /* 0x002fe20001000000 */
[----:B------:R-:W-:Y:S01]  /*4460*/  FMUL.FTZ R189, R193, UR31 ;  /* 0x0000001fc1bd7c20 */ /* 0x000fe20008410000 */
[----:B------:R-:W-:Y:S01]  /*4470*/  FMNMX.FTZ R15, R153, R8, !PT ;  /* 0x00000008990f7209 */ /* 0x000fe20007810000 */
[----:B------:R1:W4:Y:S01]  /*4480*/  MUFU.TANH R20, R183 ;  /* 0x000000b700147308 */ /* 0x0003220000002400 */
[----:B------:R-:W-:Y:S01]  /*4490*/  ISETP.GT.AND P2, PT, R13, 0x31, PT ;  /* 0x000000310d00780c */ /* 0x000fe20003f44270 */
[----:B---3--:R-:W-:Y:S01]  /*44a0*/  FMUL.FTZ R182, R192, UR31 ;  /* 0x0000001fc0b67c20 */ /* 0x008fe20008410000 */
[----:B0-----:R-:W-:-:S02]  /*44b0*/  FSEL R23, R23, -INF , P1 ;  /* 0xff80000017177808 */ /* 0x001fc40000800000 */
[----:B------:R-:W-:Y:S02]  /*44c0*/  FMNMX.FTZ R8, R152, R15, !PT ;  /* 0x0000000f98087209 */ /* 0x000fe40007810000 */
[----:B------:R-:W-:Y:S01]  /*44d0*/  ISETP.GT.AND P1, PT, R13, 0x38, PT ;  /* 0x000000380d00780c */ /* 0x000fe20003f24270 */
[----:B------:R0:W3:Y:S01]  /*44e0*/  MUFU.TANH R19, R186 ;  /* 0x000000ba00137308 */ /* 0x0000e20000002400 */
[----:B-----5:R-:W-:Y:S01]  /*44f0*/  FSEL R22, R22, -INF , P2 ;  /* 0xff80000016167808 */ /* 0x020fe20001000000 */
[----:B-1----:R-:W-:Y:S01]  /*4500*/  FMUL.FTZ R183, R196, UR31 ;  /* 0x0000001fc4b77c20 */ /* 0x002fe20008410000 */
[----:B------:R-:W-:Y:S02]  /*4510*/  FMNMX.FTZ R15, R23, R8, !PT ;  /* 0x00000008170f7209 */ /* 0x000fe40007810000 */
[----:B------:R-:W-:Y:S02]  /*4520*/  ISETP.GT.AND P2, PT, R13, 0x39, PT ;  /* 0x000000390d00780c */ /* 0x000fe40003f44270 */
[----:B--2---:R-:W-:Y:S01]  /*4530*/  FSEL R21, R21, -INF , P1 ;  /* 0xff80000015157808 */ /* 0x004fe20000800000 */
[----:B------:R-:W1:Y:S01]  /*4540*/  MUFU.TANH R17, R187 ;  /* 0x000000bb00117308 */ /* 0x000e620000002400 */
[----:B------:R-:W-:Y:S01]  /*4550*/  FMNMX.FTZ R8, R22, R15, !PT ;  /* 0x0000000f16087209 */ /* 0x000fe20007810000 */
[----:B0-----:R-:W0:Y:S01]  /*4560*/  SHFL.IDX PT, R186, R9, RZ, 0x1c1f ;  /* 0x001c1fff09ba7589 */ /* 0x001e2200000e0000 */
[----:B------:R-:W-:-:S02]  /*4570*/  ISETP.GT.AND P1, PT, R13, 0x40, PT ;  /* 0x000000400d00780c */ /* 0x000fc40003f24270 */
[----:B----4-:R-:W-:Y:S02]  /*4580*/  FSEL R20, R20, -INF , P2 ;  /* 0xff80000014147808 */ /* 0x010fe40001000000 */
[----:B------:R-:W-:Y:S01]  /*4590*/  FMNMX.FTZ R15, R21, R8, !PT ;  /* 0x00000008150f7209 */ /* 0x000fe20007810000 */
[----:B------:R-:W2:Y:S01]  /*45a0*/  MUFU.TANH R18, R190 ;  /* 0x000000be00127308 */ /* 0x000ea20000002400 */
[----:B------:R-:W-:Y:S02]  /*45b0*/  ISETP.GT.AND P2, PT, R13, 0x41, PT ;  /* 0x000000410d00780c */ /* 0x000fe40003f44270 */
[----:B---3--:R-:W-:Y:S02]  /*45c0*/  FSEL R19, R19, -INF , P1 ;  /* 0xff80000013137808 */ /* 0x008fe40000800000 */
[----:B------:R-:W-:Y:S02]  /*45d0*/  FMNMX.FTZ R8, R20, R15, !PT ;  /* 0x0000000f14087209 */ /* 0x000fe40007810000 */
[----:B------:R-:W-:Y:S01]  /*45e0*/  ISETP.GT.AND P1, PT, R13, 0x48, PT ;  /* 0x000000480d00780c */ /* 0x000fe20003f24270 */
[----:B------:R-:W3:Y:S01]  /*45f0*/  MUFU.TANH R191, R191 ;  /* 0x000000bf00bf7308 */ /* 0x000ee20000002400 */
[----:B-1----:R-:W-:-:S02]  /*4600*/  FSEL R17, R17, -INF , P2 ;  /* 0xff80000011117808 */ /* 0x002fc40001000000 */
[----:B------:R-:W-:Y:S02]  /*4610*/  FMNMX.FTZ R8, R19, R8, !PT ;  /* 0x0000000813087209 */ /* 0x000fe40007810000 */
[----:B------:R-:W-:Y:S02]  /*4620*/  ISETP.GT.AND P2, PT, R13, 0x49, PT ;  /* 0x000000490d00780c */ /* 0x000fe40003f44270 */
[----:B------:R-:W-:Y:S01]  /*4630*/  FMNMX.FTZ R15, R17, R8, !PT ;  /* 0x00000008110f7209 */ /* 0x000fe20007810000 */
[----:B------:R-:W1:Y:S01]  /*4640*/  MUFU.TANH R16, R194 ;  /* 0x000000c200107308 */ /* 0x000e620000002400 */
[----:B--2---:R-:W-:Y:S02]  /*4650*/  FSEL R18, R18, -INF , P1 ;  /* 0xff80000012127808 */ /* 0x004fe40000800000 */
[----:B------:R-:W-:Y:S02]  /*4660*/  ISETP.GT.AND P1, PT, R13, 0x50, PT ;  /* 0x000000500d00780c */ /* 0x000fe40003f24270 */
[----:B------:R-:W-:-:S02]  /*4670*/  FMNMX.FTZ R15, R18, R15, !PT ;  /* 0x0000000f120f7209 */ /* 0x000fc40007810000 */
[----:B0-----:R-:W-:Y:S01]  /*4680*/  IADD3 R181, R186, -UR29, R167 ;  /* 0x8000001dbab57c10 */ /* 0x001fe2000fffe0a7 */
[----:B------:R-:W0:Y:S01]  /*4690*/  MUFU.TANH R14, R195 ;  /* 0x000000c3000e7308 */ /* 0x000e220000002400 */
[----:B---3--:R-:W-:Y:S02]  /*46a0*/  FSEL R8, R191, -INF , P2 ;  /* 0xff800000bf087808 */ /* 0x008fe40001000000 */
[----:B------:R-:W-:Y:S02]  /*46b0*/  ISETP.GT.AND P2, PT, R13, 0x51, PT ;  /* 0x000000510d00780c */ /* 0x000fe40003f44270 */
[----:B------:R-:W-:Y:S02]  /*46c0*/  FMNMX.FTZ R15, R8, R15, !PT ;  /* 0x0000000f080f7209 */ /* 0x000fe40007810000 */
[----:B------:R-:W-:Y:S01]  /*46d0*/  ISETP.GT.AND P3, PT, R181, 0x18, PT ;  /* 0x00000018b500780c */ /* 0x000fe20003f64270 */
[----:B------:R-:W2:Y:S01]  /*46e0*/  MUFU.TANH R198, R198 ;  /* 0x000000c600c67308 */ /* 0x000ea20000002400 */
[----:B-1----:R-:W-:-:S02]  /*46f0*/  FSEL R16, R16, -INF , P1 ;  /* 0xff80000010107808 */ /* 0x002fc40000800000 */
[----:B------:R-:W-:Y:S02]  /*4700*/  ISETP.GT.AND P1, PT, R13, 0x58, PT ;  /* 0x000000580d00780c */ /* 0x000fe40003f24270 */
[----:B------:R-:W-:-:S03]  /*4710*/  FMNMX.FTZ R171, R16, R15, !PT ;  /* 0x0000000f10ab7209 */ /* 0x000fc60007810000 */
[----:B------:R-:W1:Y:S01]  /*4720*/  MUFU.TANH R199, R199 ;  /* 0x000000c700c77308 */ /* 0x000e620000002400 */
[----:B0-----:R-:W-:Y:S02]  /*4730*/  FSEL R14, R14, -INF , P2 ;  /* 0xff8000000e0e7808 */ /* 0x001fe40001000000 */
[----:B------:R-:W-:Y:S02]  /*4740*/  ISETP.GT.AND P2, PT, R13, 0x59, PT ;  /* 0x000000590d00780c */ /* 0x000fe40003f44270 */
[----:B------:R-:W-:-:S03]  /*4750*/  FMNMX.FTZ R172, R14, R171, !PT ;  /* 0x000000ab0eac7209 */ /* 0x000fc60007810000 */
[----:B------:R-:W0:Y:S01]  /*4760*/  MUFU.TANH R200, R200 ;  /* 0x000000c800c87308 */ /* 0x000e220000002400 */
[----:B--2---:R-:W-:Y:S02]  /*4770*/  FSEL R15, R198, -INF , P1 ;  /* 0xff800000c60f7808 */ /* 0x004fe40000800000 */
[----:B------:R-:W-:Y:S02]  /*4780*/  ISETP.GT.AND P1, PT, R181, RZ, PT ;  /* 0x000000ffb500720c */ /* 0x000fe40003f24270 */
[----:B------:R-:W-:Y:S01]  /*4790*/  FMNMX.FTZ R178, R15, R172, !PT ;  /* 0x000000ac0fb27209 */ /* 0x000fe20007810000 */
[----:B------:R-:W-:Y:S01]  /*47a0*/  FMUL.FTZ R172, R176, UR31 ;  /* 0x0000001fb0ac7c20 */ /* 0x000fe20008410000 */
[----:B------:R-:W-:Y:S01]  /*47b0*/  FMUL.FTZ R176, R180, UR31 ;  /* 0x0000001fb4b07c20 */ /* 0x000fe20008410000 */
[----:B------:R-:W2:Y:S01]  /*47c0*/  MUFU.TANH R201, R201 ;  /* 0x000000c900c97308 */ /* 0x000ea20000002400 */
[----:B-1----:R-:W-:Y:S01]  /*47d0*/  FSEL R13, R199, -INF , P2 ;  /* 0xff800000c70d7808 */ /* 0x002fe20001000000 */
[----:B------:R-:W-:Y:S01]  /*47e0*/  FMUL.FTZ R180, R185, UR31 ;  /* 0x0000001fb9b47c20 */ /* 0x000fe20008410000 */
[----:B------:R-:W-:Y:S01]  /*47f0*/  ISETP.GT.AND P2, PT, R181, 0x1, PT ;  /* 0x00000001b500780c */ /* 0x000fe20003f44270 */
[----:B------:R-:W-:Y:S01]  /*4800*/  FMUL.FTZ R185, R197, UR31 ;  /* 0x0000001fc5b97c20 */ /* 0x000fe20008410000 */
[----:B------:R-:W-:-:S03]  /*4810*/  FMNMX.FTZ R178, R13, R178, !PT ;  /* 0x000000b20db27209 */ /* 0x000fc60007810000 */
[----:B------:R-:W1:Y:S01]  /*4820*/  MUFU.TANH R202, R202 ;  /* 0x000000ca00ca7308 */ /* 0x000e620000002400 */
[----:B0-----:R-:W-:Y:S01]  /*4830*/  FSEL R200, R200, -INF , P1 ;  /* 0xff800000c8c87808 */ /* 0x001fe20000800000 */
[----:B------:R-:W0:Y:S01]  /*4840*/  SHFL.BFLY PT, R171, R178, 0x2, 0x1f ;  /* 0x0c401f00b2ab7f89 */ /* 0x000e2200000e0000 */
[----:B------:R-:W-:Y:S02]  /*4850*/  ISETP.GT.AND P1, PT, R181, 0x8, PT ;  /* 0x00000008b500780c */ /* 0x000fe40003f24270 */
[----:B------:R-:W-:-:S03]  /*4860*/  FMNMX.FTZ R186, R200, R11, !PT ;  /* 0x0000000bc8ba7209 */ /* 0x000fc60007810000 */
[----:B------:R-:W3:Y:S01]  /*4870*/  MUFU.TANH R203, R203 ;  /* 0x000000cb00cb7308 */ /* 0x000ee20000002400 */
[----:B--2---:R-:W-:Y:S02]  /*4880*/  FSEL R201, R201, -INF , P2 ;  /* 0xff800000c9c97808 */ /* 0x004fe40001000000 */
[----:B------:R-:W-:Y:S02]  /*4890*/  ISETP.GT.AND P2, PT, R181, 0x9, PT ;  /* 0x00000009b500780c */ /* 0x000fe40003f44270 */
[----:B------:R-:W-:-:S03]  /*48a0*/  FMNMX.FTZ R167, R201, R186, !PT ;  /* 0x000000bac9a77209 */ /* 0x000fc60007810000 */
[----:B------:R-:W2:Y:S01]  /*48b0*/  MUFU.TANH R160, R160 ;  /* 0x000000a000a07308 */ /* 0x000ea20000002400 */
[----:B-1----:R-:W-:Y:S02]  /*48c0*/  FSEL R202, R202, -INF , P1 ;  /* 0xff800000caca7808 */ /* 0x002fe40000800000 */
[----:B------:R-:W-:Y:S02]  /*48d0*/  ISETP.GT.AND P1, PT, R181, 0x10, PT ;  /* 0x00000010b500780c */ /* 0x000fe40003f24270 */
[----:B------:R-:W-:-:S03]  /*48e0*/  FMNMX.FTZ R186, R202, R167, !PT ;  /* 0x000000a7caba7209 */ /* 0x000fc60007810000 */
[----:B------:R-:W1:Y:S01]  /*48f0*/  MUFU.TANH R159, R159 ;  /* 0x0000009f009f7308 */ /* 0x000e620000002400 */
[----:B---3--:R-:W-:Y:S02]  /*4900*/  FSEL R203, R203, -INF , P2 ;  /* 0xff800000cbcb7808 */ /* 0x008fe40001000000 */
[----:B0-----:R-:W-:Y:S01]  /*4910*/  FMNMX.FTZ R171, R178, R171, !PT ;  /* 0x000000abb2ab7209 */ /* 0x001fe20007810000 */
[----:B------:R-:W-:Y:S01]  /*4920*/  FMUL.FTZ R178, R188, UR31 ;  /* 0x0000001fbcb27c20 */ /* 0x000fe20008410000 */
[----:B------:R-:W-:-:S03]  /*4930*/  ISETP.GT.AND P2, PT, R181, 0x11, PT ;  /* 0x00000011b500780c */ /* 0x000fc60003f44270 */
[----:B------:R-:W0:Y:S01]  /*4940*/  SHFL.BFLY PT, R190, R171, 0x1, 0x1f ;  /* 0x0c201f00abbe7f89 */ /* 0x000e2200000e0000 */
[----:B------:R-:W3:Y:S01]  /*4950*/  MUFU.TANH R161, R161 ;  /* 0x000000a100a17308 */ /* 0x000ee20000002400 */
[----:B--2---:R-:W-:-:S07]  /*4960*/  FSEL R160, R160, -INF , P1 ;  /* 0xff800000a0a07808 */ /* 0x004fce0000800000 */
[----:B------:R-:W2:Y:S01]  /*4970*/  MUFU.TANH R163, R163 ;  /* 0x000000a300a37308 */ /* 0x000ea20000002400 */
[----:B-1----:R-:W-:Y:S02]  /*4980*/  FSEL R167, R159, -INF , P2 ;  /* 0xff8000009fa77808 */ /* 0x002fe40001000000 */
[----:B------:R-:W-:-:S05]  /*4990*/  ISETP.GT.AND P2, PT, R181, 0x19, PT ;  /* 0x00000019b500780c */ /* 0x000fca0003f44270 */
[----:B------:R-:W1:Y:S01]  /*49a0*/  MUFU.TANH R166, R166 ;  /* 0x000000a600a67308 */ /* 0x000e620000002400 */
[----:B---3--:R-:W-:Y:S02]  /*49b0*/  FSEL R161, R161, -INF , P3 ;  /* 0xff800000a1a17808 */ /* 0x008fe40001800000 */
[----:B------:R-:W-:Y:S02]  /*49c0*/  ISETP.GT.AND P3, PT, R181, 0x20, PT ;  /* 0x00000020b500780c */ /* 0x000fe40003f64270 */
[----:B0-----:R-:W-:-:S03]  /*49d0*/  FMNMX.FTZ R9, R171, R190, !PT ;  /* 0x000000beab097209 */ /* 0x001fc60007810000 */
[----:B------:R-:W0:Y:S01]  /*49e0*/  MUFU.TANH R164, R164 ;  /* 0x000000a400a47308 */ /* 0x000e220000002400 */
[----:B------:R-:W-:Y:S02]  /*49f0*/  FMNMX.FTZ R171, R203, R186, !PT ;  /* 0x000000bacbab7209 */ /* 0x000fe40007810000 */
[----:B--2---:R-:W-:Y:S01]  /*4a00*/  FSEL R163, R163, -INF , P2 ;  /* 0xff800000a3a37808 */ /* 0x004fe20001000000 */
[C---:B------:R-:W-:Y:S01]  /*4a10*/  FMUL.FTZ R187, R9.reuse, UR7 ;  /* 0x0000000709bb7c20 */ /* 0x040fe20008410000 */
[----:B------:R-:W-:Y:S02]  /*4a20*/  FMNMX.FTZ R186, R160, R171, !PT ;  /* 0x000000aba0ba7209 */ /* 0x000fe40007810000 */
[----:B------:R-:W-:Y:S01]  /*4a30*/  FSETP.NEU.FTZ.AND P1, PT, R9, -INF , PT ;  /* 0xff8000000900780b */ /* 0x000fe20003f3d000 */
[----:B------:R-:W2:Y:S01]  /*4a40*/  MUFU.TANH R169, R169 ;  /* 0x000000a900a97308 */ /* 0x000ea20000002400 */
[----:B------:R-:W-:Y:S02]  /*4a50*/  FMNMX.FTZ R186, R167, R186, !PT ;  /* 0x000000baa7ba7209 */ /* 0x000fe40007810000 */
[----:B------:R-:W-:-:S02]  /*4a60*/  ISETP.GT.AND P2, PT, R181, 0x21, PT ;  /* 0x00000021b500780c */ /* 0x000fc40003f44270 */
[----:B------:R-:W-:Y:S02]  /*4a70*/  FMNMX.FTZ R186, R161, R186, !PT ;  /* 0x000000baa1ba7209 */ /* 0x000fe40007810000 */
[----:B-1----:R-:W-:Y:S01]  /*4a80*/  FSEL R166, R166, -INF , P3 ;  /* 0xff800000a6a67808 */ /* 0x002fe20001800000 */
[----:B------:R-:W1:Y:S01]  /*4a90*/  MUFU.TANH R173, R173 ;  /* 0x000000ad00ad7308 */ /* 0x000e620000002400 */
[----:B------:R-:W-:Y:S02]  /*4aa0*/  FMNMX.FTZ R171, R163, R186, !PT ;  /* 0x000000baa3ab7209 */ /* 0x000fe40007810000 */
[----:B------:R-:W-:Y:S02]  /*4ab0*/  FSEL R159, R187, RZ, P1 ;  /* 0x000000ffbb9f7208 */ /* 0x000fe40000800000 */
[C---:B------:R-:W-:Y:S02]  /*4ac0*/  ISETP.GT.AND P3, PT, R181.reuse, 0x28, PT ;  /* 0x00000028b500780c */ /* 0x040fe40003f64270 */
[----:B0-----:R-:W-:Y:S01]  /*4ad0*/  FSEL R164, R164, -INF , P2 ;  /* 0xff800000a4a47808 */ /* 0x001fe20001000000 */
[----:B------:R-:W0:Y:S01]  /*4ae0*/  MUFU.TANH R172, R172 ;  /* 0x000000ac00ac7308 */ /* 0x000e220000002400 */
        /* <DEDUP_REMOVED lines=10> */
[----:B-1----:R-:W-:Y:S01]  /*4b90*/  FSEL R173, R173, -INF , P2 ;  /* 0xff800000adad7808 */ /* 0x002fe20001000000 */
[--C-:B------:R-:W-:Y:S01]  /*4ba0*/  FFMA.FTZ R23, R23, UR7, -R159.reuse ;  /* 0x0000000717177c23 */ /* 0x100fe2000801089f */
[----:B------:R-:W-:Y:S01]  /*4bb0*/  FMNMX.FTZ R174, R170, R171, !PT ;  /* 0x000000abaaae7209 */ /* 0x000fe20007810000 */
[--C-:B------:R-:W-:Y:S01]  /*4bc0*/  FFMA.FTZ R22, R22, UR7, -R159.reuse ;  /* 0x0000000716167c23 */ /* 0x100fe2000801089f */
[----:B------:R-:W-:Y:S01]  /*4bd0*/  ISETP.GT.AND P2, PT, R181, 0x31, PT ;  /* 0x00000031b500780c */ /* 0x000fe20003f44270 */
[----:B------:R-:W1:Y:S01]  /*4be0*/  MUFU.TANH R176, R176 ;  /* 0x000000b000b07308 */ /* 0x000e620000002400 */
[----:B0-----:R-:W-:Y:S01]  /*4bf0*/  FSEL R172, R172, -INF , P3 ;  /* 0xff800000acac7808 */ /* 0x001fe20001800000 */
[--C-:B------:R-:W-:Y:S01]  /*4c00*/  FFMA.FTZ R21, R21, UR7, -R159.reuse ;  /* 0x0000000715157c23 */ /* 0x100fe2000801089f */
[----:B------:R-:W-:Y:S01]  /*4c10*/  FMNMX.FTZ R187, R173, R174, !PT ;  /* 0x000000aeadbb7209 */ /* 0x000fe20007810000 */
[--C-:B------:R-:W-:Y:S01]  /*4c20*/  FFMA.FTZ R20, R20, UR7, -R159.reuse ;  /* 0x0000000714147c23 */ /* 0x100fe2000801089f */
[----:B------:R-:W-:Y:S01]  /*4c30*/  ISETP.GT.AND P3, PT, R181, 0x38, PT ;  /* 0x00000038b500780c */ /* 0x000fe20003f64270 */
[--C-:B------:R-:W-:Y:S01]  /*4c40*/  FFMA.FTZ R19, R19, UR7, -R159.reuse ;  /* 0x0000000713137c23 */ /* 0x100fe2000801089f */
[----:B------:R-:W-:Y:S01]  /*4c50*/  FMNMX.FTZ R187, R172, R187, !PT ;  /* 0x000000bbacbb7209 */ /* 0x000fe20007810000 */
[----:B------:R-:W0:Y:S01]  /*4c60*/  MUFU.TANH R177, R177 ;  /* 0x000000b100b17308 */ /* 0x000e220000002400 */
[----:B--2---:R-:W-:Y:S01]  /*4c70*/  FSEL R174, R175, -INF , P2 ;  /* 0xff800000afae7808 */ /* 0x004fe20001000000 */
[--C-:B------:R-:W-:Y:S01]  /*4c80*/  FFMA.FTZ R175, R165, UR7, -R159.reuse ;  /* 0x00000007a5af7c23 */ /* 0x100fe2000801089f */
[----:B------:R-:W-:Y:S01]  /*4c90*/  ISETP.GT.AND P2, PT, R181, 0x39, PT ;  /* 0x00000039b500780c */ /* 0x000fe20003f44270 */
[--C-:B------:R-:W-:Y:S01]  /*4ca0*/  FFMA.FTZ R16, R16, UR7, -R159.reuse ;  /* 0x0000000710107c23 */ /* 0x100fe2000801089f */
[----:B------:R-:W-:-:S03]  /*4cb0*/  FFMA.FTZ R13, R13, UR7, -R159 ;  /* 0x000000070d0d7c23 */ /* 0x000fc6000801089f */
[----:B------:R-:W2:Y:S01]  /*4cc0*/  MUFU.TANH R179, R179 ;  /* 0x000000b300b37308 */ /* 0x000ea20000002400 */
[----:B-1----:R-:W-:Y:S02]  /*4cd0*/  FSEL R165, R176, -INF , P3 ;  /* 0xff800000b0a57808 */ /* 0x002fe40001800000 */
[----:B------:R-:W-:-:S05]  /*4ce0*/  ISETP.GT.AND P3, PT, R181, 0x40, PT ;  /* 0x00000040b500780c */ /* 0x000fca0003f64270 */
[----:B------:R-:W1:Y:S01]  /*4cf0*/  MUFU.TANH R180, R180 ;  /* 0x000000b400b47308 */ /* 0x000e620000002400 */
[----:B0-----:R-:W-:Y:S02]  /*4d00*/  FSEL R177, R177, -INF , P2 ;  /* 0xff800000b1b17808 */ /* 0x001fe40001000000 */
[----:B------:R-:W-:-:S05]  /*4d10*/  ISETP.GT.AND P2, PT, R181, 0x41, PT ;  /* 0x00000041b500780c */ /* 0x000fca0003f44270 */
[----:B------:R-:W-:Y:S01]  /*4d20*/  MUFU.TANH R178, R178 ;  /* 0x000000b200b27308 */ /* 0x000fe20000002400 */
[----:B--2---:R-:W-:Y:S02]  /*4d30*/  FSEL R179, R179, -INF , P3 ;  /* 0xff800000b3b37808 */ /* 0x004fe40001800000 */
[----:B------:R-:W-:-:S05]  /*4d40*/  ISETP.GT.AND P3, PT, R181, 0x48, PT ;  /* 0x00000048b500780c */ /* 0x000fca0003f64270 */
[----:B------:R0:W-:Y:S01]  /*4d50*/  MUFU.EX2 R169, R186 ;  /* 0x000000ba00a97308 */ /* 0x0001e20000000800 */
[----:B-1----:R-:W-:Y:S02]  /*4d60*/  FSEL R180, R180, -INF , P2 ;  /* 0xff800000b4b47808 */ /* 0x002fe40001000000 */
[----:B------:R-:W-:-:S05]  /*4d70*/  ISETP.GT.AND P2, PT, R181, 0x49, PT ;  /* 0x00000049b500780c */ /* 0x000fca0003f44270 */
[----:B------:R-:W1:Y:S01]  /*4d80*/  MUFU.TANH R184, R184 ;  /* 0x000000b800b87308 */ /* 0x000e620000002400 */
[----:B0-----:R-:W-:-:S04]  /*4d90*/  FMNMX.FTZ R186, R174, R187, !PT ;  /* 0x000000bbaeba7209 */ /* 0x001fc80007810000 */
[----:B------:R-:W-:-:S03]  /*4da0*/  FMNMX.FTZ R186, R165, R186, !PT ;  /* 0x000000baa5ba7209 */ /* 0x000fc60007810000 */
[----:B------:R-:W0:Y:S01]  /*4db0*/  MUFU.TANH R182, R182 ;  /* 0x000000b600b67308 */ /* 0x000e220000002400 */
[----:B------:R-:W-:-:S04]  /*4dc0*/  FMNMX.FTZ R186, R177, R186, !PT ;  /* 0x000000bab1ba7209 */ /* 0x000fc80007810000 */
[----:B------:R-:W-:Y:S01]  /*4dd0*/  FMNMX.FTZ R187, R179, R186, !PT ;  /* 0x000000bab3bb7209 */ /* 0x000fe20007810000 */
[----:B------:R-:W-:Y:S02]  /*4de0*/  FFMA.FTZ R186, R155, UR7, -R159 ;  /* 0x000000079bba7c23 */ /* 0x000fe4000801089f */
[----:B------:R-:W2:Y:S01]  /*4df0*/  MUFU.TANH R189, R189 ;  /* 0x000000bd00bd7308 */ /* 0x000ea20000002400 */
[----:B------:R-:W-:Y:S02]  /*4e00*/  FMNMX.FTZ R187, R180, R187, !PT ;  /* 0x000000bbb4bb7209 */ /* 0x000fe40007810000 */
[----:B-1----:R-:W-:Y:S02]  /*4e10*/  FSEL R184, R184, -INF , P2 ;  /* 0xff800000b8b87808 */ /* 0x002fe40001000000 */
[----:B------:R-:W-:-:S03]  /*4e20*/  ISETP.GT.AND P2, PT, R181, 0x51, PT ;  /* 0x00000051b500780c */ /* 0x000fc60003f44270 */
[----:B------:R1:W-:Y:S08]  /*4e30*/  MUFU.EX2 R176, R175 ;  /* 0x000000af00b07308 */ /* 0x0003f00000000800 */
[----:B------:R-:W3:Y:S01]  /*4e40*/  MUFU.TANH R183, R183 ;  /* 0x000000b700b77308 */ /* 0x000ee20000002400 */
[--C-:B-1----:R-:W-:Y:S01]  /*4e50*/  FFMA.FTZ R175, R158, UR7, -R159.reuse ;  /* 0x000000079eaf7c23 */ /* 0x102fe2000801089f */
[----:B------:R-:W-:Y:S01]  /*4e60*/  FSEL R158, R178, -INF , P3 ;  /* 0xff800000b29e7808 */ /* 0x000fe20001800000 */
[----:B------:R-:W-:Y:S01]  /*4e70*/  FFMA.FTZ R178, R157, UR7, -R159 ;  /* 0x000000079db27c23 */ /* 0x000fe2000801089f */
[----:B------:R-:W-:-:S02]  /*4e80*/  ISETP.GT.AND P3, PT, R181, 0x50, PT ;  /* 0x00000050b500780c */ /* 0x000fc40003f64270 */
[----:B------:R-:W-:Y:S02]  /*4e90*/  FMNMX.FTZ R187, R158, R187, !PT ;  /* 0x000000bb9ebb7209 */ /* 0x000fe40007810000 */
[----:B------:R-:W1:Y:S01]  /*4ea0*/  MUFU.TANH R185, R185 ;  /* 0x000000b900b97308 */ /* 0x000e620000002400 */
[----:B0-----:R-:W-:Y:S02]  /*4eb0*/  FSEL R157, R182, -INF , P3 ;  /* 0xff800000b69d7808 */ /* 0x001fe40001800000 */
[----:B------:R-:W-:Y:S02]  /*4ec0*/  FMNMX.FTZ R182, R184, R187, !PT ;  /* 0x000000bbb8b67209 */ /* 0x000fe40007810000 */
[----:B------:R-:W-:Y:S02]  /*4ed0*/  ISETP.GT.AND P3, PT, R181, 0x58, PT ;  /* 0x00000058b500780c */ /* 0x000fe40003f64270 */
[----:B--2---:R-:W-:Y:S01]  /*4ee0*/  FSEL R189, R189, -INF , P2 ;  /* 0xff800000bdbd7808 */ /* 0x004fe20001000000 */
[----:B------:R0:W-:Y:S01]  /*4ef0*/  MUFU.EX2 R171, R188 ;  /* 0x000000bc00ab7308 */ /* 0x0001e20000000800 */
[----:B------:R-:W-:-:S02]  /*4f00*/  FMNMX.FTZ R182, R157, R182, !PT ;  /* 0x000000b69db67209 */ /* 0x000fc40007810000 */
[----:B------:R-:W-:Y:S02]  /*4f10*/  ISETP.GT.AND P2, PT, R181, 0x59, PT ;  /* 0x00000059b500780c */ /* 0x000fe40003f44270 */
[----:B---3--:R-:W-:Y:S01]  /*4f20*/  FSEL R155, R183, -INF , P3 ;  /* 0xff800000b79b7808 */ /* 0x008fe20001800000 */
[--C-:B------:R-:W-:Y:S01]  /*4f30*/  FFMA.FTZ R183, R156, UR7, -R159.reuse ;  /* 0x000000079cb77c23 */ /* 0x100fe2000801089f */
[----:B------:R-:W-:Y:S01]  /*4f40*/  FMNMX.FTZ R182, R189, R182, !PT ;  /* 0x000000b6bdb67209 */ /* 0x000fe20007810000 */
[----:B------:R2:W-:Y:S01]  /*4f50*/  MUFU.EX2 R181, R186 ;  /* 0x000000ba00b57308 */ /* 0x0005e20000000800 */
[----:B-1----:R-:W-:Y:S01]  /*4f60*/  FSEL R190, R185, -INF , P2 ;  /* 0xff800000b9be7808 */ /* 0x002fe20001000000 */
[--C-:B0-----:R-:W-:Y:S01]  /*4f70*/  FFMA.FTZ R188, R154, UR7, -R159.reuse ;  /* 0x000000079abc7c23 */ /* 0x101fe2000801089f */
[----:B------:R-:W-:Y:S01]  /*4f80*/  FMNMX.FTZ R185, R155, R182, !PT ;  /* 0x000000b69bb97209 */ /* 0x000fe20007810000 */
[----:B------:R-:W-:Y:S01]  /*4f90*/  FFMA.FTZ R182, R153, UR7, -R159 ;  /* 0x0000000799b67c23 */ /* 0x000fe2000801089f */
[----:B------:R-:W-:-:S02]  /*4fa0*/  FSEL R153, R9, RZ, P1 ;  /* 0x000000ff09997208 */ /* 0x000fc40000800000 */
[----:B------:R-:W-:Y:S01]  /*4fb0*/  FMNMX.FTZ R156, R190, R185, !PT ;  /* 0x000000b9be9c7209 */ /* 0x000fe20007810000 */
[--C-:B------:R-:W-:Y:S01]  /*4fc0*/  FFMA.FTZ R185, R152, UR7, -R159.reuse ;  /* 0x0000000798b97c23 */ /* 0x100fe2000801089f */
[--C-:B--2---:R-:W-:Y:S01]  /*4fd0*/  FFMA.FTZ R186, R17, UR7, -R159.reuse ;  /* 0x0000000711ba7c23 */ /* 0x104fe2000801089f */
[--C-:B------:R-:W-:Y:S01]  /*4fe0*/  FFMA.FTZ R17, R18, UR7, -R159.reuse ;  /* 0x0000000712117c23 */ /* 0x100fe2000801089f */
[----:B------:R-:W-:Y:S01]  /*4ff0*/  FFMA.FTZ R18, R8, UR7, -R159 ;  /* 0x0000000708127c23 */ /* 0x000fe2000801089f */
[----:B------:R-:W0:Y:S01]  /*5000*/  SHFL.BFLY PT, R187, R156, 0x2, 0x1f ;  /* 0x0c401f009cbb7f89 */ /* 0x000e2200000e0000 */
[----:B------:R-:W-:Y:S01]  /*5010*/  FADD.FTZ R153, -R153, R12 ;  /* 0x0000000c99997221 */ /* 0x000fe20000010100 */
[----:B------:R-:W-:Y:S03]  /*5020*/  MUFU.EX2 R168, R168 ;  /* 0x000000a800a87308 */ /* 0x000fe60000000800 */
[----:B------:R-:W-:-:S05]  /*5030*/  FMUL.FTZ R153, R153, UR7 ;  /* 0x0000000799997c20 */ /* 0x000fca0008410000 */
        /* <DEDUP_REMOVED lines=8> */
[----:B0-----:R-:W-:Y:S01]  /*50c0*/  FMNMX.FTZ R8, R187, R152, !PT ;  /* 0x00000098bb087209 */ /* 0x001fe20007810000 */
[--C-:B------:R-:W-:Y:S01]  /*50d0*/  FFMA.FTZ R187, R14, UR7, -R159.reuse ;  /* 0x000000070ebb7c23 */ /* 0x100fe2000801089f */
[----:B------:R-:W-:-:S02]  /*50e0*/  FFMA.FTZ R14, R15, UR7, -R159 ;  /* 0x000000070f0e7c23 */ /* 0x000fc4000801089f */
[C---:B------:R-:W-:Y:S01]  /*50f0*/  FSETP.NEU.FTZ.AND P2, PT, R8.reuse, -INF , PT ;  /* 0xff8000000800780b */ /* 0x040fe20003f5d000 */
[C---:B------:R-:W-:Y:S02]  /*5100*/  FMUL.FTZ R152, R8.reuse, UR7 ;  /* 0x0000000708987c20 */ /* 0x040fe40008410000 */
[----:B------:R-:W-:Y:S01]  /*5110*/  MUFU.EX2 R185, R185 ;  /* 0x000000b900b97308 */ /* 0x000fe20000000800 */
[----:B------:R-:W-:Y:S02]  /*5120*/  FSEL R12, R8, RZ, P2 ;  /* 0x000000ff080c7208 */ /* 0x000fe40001000000 */
[----:B------:R-:W-:-:S03]  /*5130*/  FSEL R152, R152, RZ, P2 ;  /* 0x000000ff98987208 */ /* 0x000fc60001000000 */
[----:B------:R-:W-:Y:S02]  /*5140*/  FADD.FTZ R12, -R12, R11 ;  /* 0x0000000b0c0c7221 */ /* 0x000fe40000010100 */
        /* <DEDUP_REMOVED lines=22> */
[----:B------:R-:W-:-:S02]  /*52b0*/  FFMA.FTZ R190, R190, UR7, -R152 ;  /* 0x00000007bebe7c23 */ /* 0x000fc40008010898 */
[----:B------:R-:W1:Y:S08]  /*52c0*/  MUFU.EX2 R11, R153 ;  /* 0x00000099000b7308 */ /* 0x000e700000000800 */
        /* <DEDUP_REMOVED lines=9> */
[----:B-1----:R-:W-:Y:S01]  /*5360*/  FFMA.FTZ R4, R11, R5, R168 ;  /* 0x000000050b047223 */ /* 0x002fe200000100a8 */
[-C--:B------:R-:W-:Y:S01]  /*5370*/  FMUL.FTZ R36, R36, R12.reuse ;  /* 0x0000000c24247220 */ /* 0x080fe20000410000 */
[-C--:B------:R-:W-:Y:S01]  /*5380*/  FMUL.FTZ R37, R37, R12.reuse ;  /* 0x0000000c25257220 */ /* 0x080fe20000410000 */
[-C--:B------:R-:W-:Y:S01]  /*5390*/  FMUL.FTZ R40, R40, R12.reuse ;  /* 0x0000000c28287220 */ /* 0x080fe20000410000 */
[----:B------:R-:W-:Y:S01]  /*53a0*/  FADD.FTZ R174, R169, R4 ;  /* 0x00000004a9ae7221 */ /* 0x000fe20000010000 */
[--C-:B------:R-:W-:Y:S01]  /*53b0*/  FFMA.FTZ R4, R179, UR7, -R152.reuse ;  /* 0x00000007b3047c23 */ /* 0x100fe20008010898 */
[----:B------:R-:W-:Y:S01]  /*53c0*/  FFMA.FTZ R179, R184, UR7, -R152 ;  /* 0x00000007b8b37c23 */ /* 0x000fe20008010898 */
[----:B------:R-:W1:Y:S01]  /*53d0*/  MUFU.EX2 R191, R191 ;  /* 0x000000bf00bf7308 */ /* 0x000e620000000800 */
[----:B--2---:R-:W-:Y:S01]  /*53e0*/  FADD.FTZ R165, R154, R165 ;  /* 0x000000a59aa57221 */ /* 0x004fe20000010000 */
[----:B------:R-:W-:Y:S01]  /*53f0*/  FADD.FTZ R153, R171, R174 ;  /* 0x000000aeab997221 */ /* 0x000fe20000010000 */
[--C-:B------:R-:W-:Y:S01]  /*5400*/  FFMA.FTZ R174, R158, UR7, -R152.reuse ;  /* 0x000000079eae7c23 */ /* 0x100fe20008010898 */
[----:B------:R-:W-:Y:S01]  /*5410*/  FFMA.FTZ R184, R155, UR7, -R152 ;  /* 0x000000079bb87c23 */ /* 0x000fe20008010898 */
[-C--:B------:R-:W-:Y:S01]  /*5420*/  FMUL.FTZ R41, R41, R12.reuse ;  /* 0x0000000c29297220 */ /* 0x080fe20000410000 */
[----:B------:R-:W-:Y:S01]  /*5430*/  FADD.FTZ R153, R176, R153 ;  /* 0x00000099b0997221 */ /* 0x000fe20000010000 */
[-C--:B------:R-:W-:Y:S01]  /*5440*/  FMUL.FTZ R44, R44, R12.reuse ;  /* 0x0000000c2c2c7220 */ /* 0x080fe20000410000 */
[----:B------:R-:W2:Y:S01]  /*5450*/  MUFU.EX2 R160, R160 ;  /* 0x000000a000a07308 */ /* 0x000ea20000000800 */
[----:B0-----:R-:W-:Y:S01]  /*5460*/  FADD.FTZ R194, R156, R165 ;  /* 0x000000a59cc27221 */ /* 0x001fe20000010000 */
[----:B------:R-:W-:Y:S01]  /*5470*/  FADD.FTZ R196, R162, R153 ;  /* 0x00000099a2c47221 */ /* 0x000fe20000010000 */
[-C--:B------:R-:W-:Y:S01]  /*5480*/  FMUL.FTZ R45, R45, R12.reuse ;  /* 0x0000000c2d2d7220 */ /* 0x080fe20000410000 */
[-C--:B------:R-:W-:Y:S01]  /*5490*/  FMUL.FTZ R48, R48, R12.reuse ;  /* 0x0000000c30307220 */ /* 0x080fe20000410000 */
[-C--:B------:R-:W-:Y:S01]  /*54a0*/  FMUL.FTZ R49, R49, R12.reuse ;  /* 0x0000000c31317220 */ /* 0x080fe20000410000 */
[----:B------:R-:W-:Y:S01]  /*54b0*/  FADD.FTZ R153, R175, R196 ;  /* 0x000000c4af997221 */ /* 0x000fe20000010000 */
[----:B------:R-:W-:Y:S01]  /*54c0*/  FMUL.FTZ R52, R52, R12 ;  /* 0x0000000c34347220 */ /* 0x000fe20000410000 */
[----:B------:R-:W0:Y:S01]  /*54d0*/  MUFU.EX2 R167, R167 ;  /* 0x000000a700a77308 */ /* 0x000e220000000800 */
[----:B-1----:R-:W-:Y:S01]  /*54e0*/  FADD.FTZ R165, R191, R194 ;  /* 0x000000c2bfa57221 */ /* 0x002fe20000010000 */
[----:B------:R-:W-:Y:S01]  /*54f0*/  FADD.FTZ R158, R178, R153 ;  /* 0x00000099b29e7221 */ /* 0x000fe20000010000 */
[----:B------:R-:W-:Y:S01]  /*5500*/  F2FP.BF16.F32.PACK_AB R153, R169, R168 ;  /* 0x000000a8a999723e */ /* 0x000fe200000010ff */
[-C--:B------:R-:W-:Y:S01]  /*5510*/  FMUL.FTZ R53, R53, R12.reuse ;  /* 0x0000000c35357220 */ /* 0x080fe20000410000 */
[----:B------:R-:W-:Y:S01]  /*5520*/  F2FP.BF16.F32.PACK_AB R169, R188, R183 ;  /* 0x000000b7bca9723e */ /* 0x000fe200000010ff */
[----:B------:R-:W-:Y:S01]  /*5530*/  FADD.FTZ R158, R181, R158 ;  /* 0x0000009eb59e7221 */ /* 0x000fe20000010000 */
[-C--:B------:R-:W-:Y:S01]  /*5540*/  FMUL.FTZ R56, R56, R12.reuse ;  /* 0x0000000c38387220 */ /* 0x080fe20000410000 */
[----:B------:R-:W1:Y:S01]  /*5550*/  MUFU.EX2 R161, R161 ;  /* 0x000000a100a17308 */ /* 0x000e620000000800 */
[----:B--2---:R-:W-:Y:S01]  /*5560*/  FADD.FTZ R194, R160, R165 ;  /* 0x000000a5a0c27221 */ /* 0x004fe20000010000 */
[----:B------:R-:W-:Y:S01]  /*5570*/  FFMA.FTZ R165, R157, UR7, -R152 ;  /* 0x000000079da57c23 */ /* 0x000fe20008010898 */
[----:B------:R-:W-:Y:S01]  /*5580*/  FADD.FTZ R157, R183, R158 ;  /* 0x0000009eb79d7221 */ /* 0x000fe20000010000 */
[----:B------:R-:W-:Y:S01]  /*5590*/  F2FP.BF16.F32.PACK_AB R152, R154, R15 ;  /* 0x0000000f9a98723e */ /* 0x000fe200000010ff */
[----:B------:R-:W-:Y:S01]  /*55a0*/  FMUL.FTZ R57, R57, R12 ;  /* 0x0000000c39397220 */ /* 0x000fe20000410000 */
[----:B------:R-:W-:Y:S01]  /*55b0*/  F2FP.BF16.F32.PACK_AB R154, R191, R156 ;  /* 0x0000009cbf9a723e */ /* 0x000fe200000010ff */
[----:B------:R-:W-:Y:S01]  /*55c0*/  FADD.FTZ R157, R188, R157 ;  /* 0x0000009dbc9d7221 */ /* 0x000fe20000010000 */
[----:B------:R-:W2:Y:S01]  /*55d0*/  MUFU.EX2 R192, R192 ;  /* 0x000000c000c07308 */ /* 0x000ea20000000800 */
[C---:B0-----:R-:W-:Y:S01]  /*55e0*/  FADD.FTZ R194, R167.reuse, R194 ;  /* 0x000000c2a7c27221 */ /* 0x041fe20000010000 */
[----:B------:R-:W-:Y:S01]  /*55f0*/  F2FP.BF16.F32.PACK_AB R156, R167, R160 ;  /* 0x000000a0a79c723e */ /* 0x000fe200000010ff */
[----:B------:R-:W-:Y:S01]  /*5600*/  FADD.FTZ R168, R182, R157 ;  /* 0x0000009db6a87221 */ /* 0x000fe20000010000 */
[-C--:B------:R-:W-:Y:S01]  /*5610*/  FMUL.FTZ R60, R60, R12.reuse ;  /* 0x0000000c3c3c7220 */ /* 0x080fe20000410000 */
[-C--:B------:R-:W-:Y:S01]  /*5620*/  FMUL.FTZ R61, R61, R12.reuse ;  /* 0x0000000c3d3d7220 */ /* 0x080fe20000410000 */
[-C--:B------:R-:W-:Y:S01]  /*5630*/  FMUL.FTZ R64, R64, R12.reuse ;  /* 0x0000000c40407220 */ /* 0x080fe20000410000 */
[----:B------:R-:W-:Y:S01]  /*5640*/  FADD.FTZ R168, R185, R168 ;  /* 0x000000a8b9a87221 */ /* 0x000fe20000010000 */
        /* <DEDUP_REMOVED lines=27> */
[----:B------:R-:W-:Y:S01]  /*5800*/  FMUL.FTZ R101, R101, R12 ;  /* 0x0000000c65657220 */ /* 0x000fe20000410000 */
[----:B------:R-:W-:Y:S01]  /*5810*/  F2FP.BF16.F32.PACK_AB R171, R185, R182 ;  /* 0x000000b6b9ab723e */ /* 0x000fe200000010ff */
[-C--:B------:R-:W-:Y:S01]  /*5820*/  FMUL.FTZ R104, R104, R12.reuse ;  /* 0x0000000c68687220 */ /* 0x080fe20000410000 */
[-C--:B------:R-:W-:Y:S01]  /*5830*/  FMUL.FTZ R105, R105, R12.reuse ;  /* 0x0000000c69697220 */ /* 0x080fe20000410000 */
[-C--:B------:R-:W-:Y:S01]  /*5840*/  FMUL.FTZ R108, R108, R12.reuse ;  /* 0x0000000c6c6c7220 */ /* 0x080fe20000410000 */
[----:B------:R-:W1:Y:S01]  /*5850*/  MUFU.EX2 R166, R166 ;  /* 0x000000a600a67308 */ /* 0x000e620000000800 */
[----:B--2---:R-:W-:Y:S01]  /*5860*/  FADD.FTZ R158, R170, R159 ;  /* 0x0000009faa9e7221 */ /* 0x004fe20000010000 */
[----:B------:R-:W-:Y:S01]  /*5870*/  FADD.FTZ R159, R23, R168 ;  /* 0x000000a8179f7221 */ /* 0x000fe20000010000 */
[----:B------:R-:W-:Y:S01]  /*5880*/  F2FP.BF16.F32.PACK_AB R168, R164, R163 ;  /* 0x000000a3a4a8723e */ /* 0x000fe200000010ff */
[-C--:B------:R-:W-:Y:S01]  /*5890*/  FMUL.FTZ R109, R109, R12.reuse ;  /* 0x0000000c6d6d7220 */ /* 0x080fe20000410000 */
[-C--:B------:R-:W-:Y:S01]  /*58a0*/  FMUL.FTZ R112, R112, R12.reuse ;  /* 0x0000000c70707220 */ /* 0x080fe20000410000 */
[-C--:B------:R-:W-:Y:S01]  /*58b0*/  FMUL.FTZ R113, R113, R12.reuse ;  /* 0x0000000c71717220 */ /* 0x080fe20000410000 */
[-C--:B------:R-:W-:Y:S01]  /*58c0*/  FMUL.FTZ R116, R116, R12.reuse ;  /* 0x0000000c74747220 */ /* 0x080fe20000410000 */
[----:B------:R-:W2:Y:S01]  /*58d0*/  MUFU.EX2 R193, R193 ;  /* 0x000000c100c17308 */ /* 0x000ea20000000800 */
[----:B0-----:R-:W-:Y:S01]  /*58e0*/  FADD.FTZ R157, R173, R158 ;  /* 0x0000009ead9d7221 */ /* 0x001fe20000010000 */
[----:B------:R-:W-:Y:S01]  /*58f0*/  F2FP.BF16.F32.PACK_AB R158, R192, R161 ;  /* 0x000000a1c09e723e */ /* 0x000fe200000010ff */
[----:B------:R-:W-:Y:S01]  /*5900*/  FMUL.FTZ R117, R117, R12 ;  /* 0x0000000c75757220 */ /* 0x000fe20000410000 */
[----:B------:R-:W-:Y:S01]  /*5910*/  F2FP.BF16.F32.PACK_AB R170, R173, R170 ;  /* 0x000000aaadaa723e */ /* 0x000fe200000010ff */
[-C--:B------:R-:W-:Y:S01]  /*5920*/  FMUL.FTZ R120, R120, R12.reuse ;  /* 0x0000000c78787220 */ /* 0x080fe20000410000 */
[-C--:B------:R-:W-:Y:S01]  /*5930*/  FMUL.FTZ R121, R121, R12.reuse ;  /* 0x0000000c79797220 */ /* 0x080fe20000410000 */
[----:B------:R-:W-:Y:S01]  /*5940*/  FMUL.FTZ R124, R124, R12 ;  /* 0x0000000c7c7c7220 */ /* 0x000fe20000410000 */
[----:B------:R-:W0:Y:S01]  /*5950*/  MUFU.EX2 R22, R22 ;  /* 0x0000001600167308 */ /* 0x000e220000000800 */
[----:B-1----:R-:W-:Y:S01]  /*5960*/  FADD.FTZ R160, R166, R157 ;  /* 0x0000009da6a07221 */ /* 0x002fe20000010000 */
[----:B------:R-:W-:Y:S01]  /*5970*/  F2FP.BF16.F32.PACK_AB R157, R175, R162 ;  /* 0x000000a2af9d723e */ /* 0x000fe200000010ff */
[-C--:B------:R-:W-:Y:S01]  /*5980*/  FMUL.FTZ R125, R125, R12.reuse ;  /* 0x0000000c7d7d7220 */ /* 0x080fe20000410000 */
[-C--:B------:R-:W-:Y:S01]  /*5990*/  FMUL.FTZ R128, R128, R12.reuse ;  /* 0x0000000c80807220 */ /* 0x080fe20000410000 */
        /* <DEDUP_REMOVED lines=10> */
[----:B------:R-:W-:Y:S01]  /*5a40*/  FMUL.FTZ R144, R144, R12 ;  /* 0x0000000c90907220 */ /* 0x000fe20000410000 */
[----:B------:R-:W2:Y:S01]  /*5a50*/  MUFU.EX2 R21, R21 ;  /* 0x0000001500157308 */ /* 0x000ea20000000800 */
[----:B0-----:R-:W-:Y:S01]  /*5a60*/  FADD.FTZ R160, R22, R159 ;  /* 0x0000009f16a07221 */ /* 0x001fe20000010000 */
[----:B------:R-:W-:Y:S01]  /*5a70*/  F2FP.BF16.F32.PACK_AB R159, R181, R178 ;  /* 0x000000b2b59f723e */ /* 0x000fe200000010ff */
[-C--:B------:R-:W-:Y:S01]  /*5a80*/  FMUL.FTZ R145, R145, R12.reuse ;  /* 0x0000000c91917220 */ /* 0x080fe20000410000 */
[-C--:B------:R-:W-:Y:S01]  /*5a90*/  FMUL.FTZ R148, R148, R12.reuse ;  /* 0x0000000c94947220 */ /* 0x080fe20000410000 */
        /* <DEDUP_REMOVED lines=20> */
[C---:B0-----:R-:W-:Y:S01]  /*5be0*/  FADD.FTZ R163, R5.reuse, R162 ;  /* 0x000000a205a37221 */ /* 0x041fe20000010000 */
[----:B------:R-:W-:Y:S01]  /*5bf0*/  F2FP.BF16.F32.PACK_AB R166, R5, R172 ;  /* 0x000000ac05a6723e */ /* 0x000fe200000010ff */
[-C--:B------:R-:W-:Y:S01]  /*5c00*/  FMUL.FTZ R54, R54, R11.reuse ;  /* 0x0000000b36367220 */ /* 0x080fe20000410000 */
[-C--:B------:R-:W-:Y:S01]  /*5c10*/  FMUL.FTZ R55, R55, R11.reuse ;  /* 0x0000000b37377220 */ /* 0x080fe20000410000 */
[-C--:B------:R-:W-:Y:S01]  /*5c20*/  FMUL.FTZ R58, R58, R11.reuse ;  /* 0x0000000b3a3a7220 */ /* 0x080fe20000410000 */
[-C--:B------:R-:W-:Y:S01]  /*5c30*/  FMUL.FTZ R59, R59, R11.reuse ;  /* 0x0000000b3b3b7220 */ /* 0x080fe20000410000 */
[----:B------:R-:W-:Y:S01]  /*5c40*/  FMUL.FTZ R62, R62, R11 ;  /* 0x0000000b3e3e7220 */ /* 0x000fe20000410000 */
[----:B------:R-:W0:Y:S01]  /*5c50*/  MUFU.EX2 R19, R19 ;  /* 0x0000001300137308 */ /* 0x000e220000000800 */
        /* <DEDUP_REMOVED lines=23> */
[----:B------:R-:W-:Y:S01]  /*5dd0*/  MUFU.EX2 R174, R174 ;  /* 0x000000ae00ae7308 */ /* 0x000fe20000000800 */
[----:B-1----:R-:W-:Y:S01]  /*5de0*/  FADD.FTZ R163, R177, R162 ;  /* 0x000000a2b1a37221 */ /* 0x002fe20000010000 */
        /* <DEDUP_REMOVED lines=30> */
[----:B------:R0:W3:Y:S01]  /*5fd0*/  MUFU.EX2 R15, R165 ;  /* 0x000000a5000f7308 */ /* 0x0000e20000000800 */
[----:B-1----:R-:W-:Y:S01]  /*5fe0*/  F2FP.BF16.F32.PACK_AB R162, R179, R174 ;  /* 0x000000aeb3a2723e */ /* 0x002fe200000010ff */
[-C--:B------:R-:W-:Y:S01]  /*5ff0*/  FMUL.FTZ R143, R143, R11.reuse ;  /* 0x0000000b8f8f7220 */ /* 0x080fe20000410000 */
[-C--:B------:R-:W-:Y:S01]  /*6000*/  FMUL.FTZ R146, R146, R11.reuse ;  /* 0x0000000b92927220 */ /* 0x080fe20000410000 */
[-C--:B------:R-:W-:Y:S01]  /*6010*/  FMUL.FTZ R147, R147, R11.reuse ;  /* 0x0000000b93937220 */ /* 0x080fe20000410000 */
[-C--:B------:R-:W-:Y:S01]  /*6020*/  FMUL.FTZ R150, R150, R11.reuse ;  /* 0x0000000b96967220 */ /* 0x080fe20000410000 */
[----:B------:R-:W-:-:S02]  /*6030*/  FMUL.FTZ R151, R151, R11 ;  /* 0x0000000b97977220 */ /* 0x000fc40000410000 */
[----:B------:R-:W1:Y:S01]  /*6040*/  MUFU.EX2 R16, R16 ;  /* 0x0000001000107308 */ /* 0x000e620000000800 */
[----:B0-----:R-:W-:Y:S01]  /*6050*/  F2FP.BF16.F32.PACK_AB R165, R22, R23 ;  /* 0x0000001716a5723e */ /* 0x001fe200000010ff */
[----:B------:R-:W-:Y:S01]  /*6060*/  FADD.FTZ R22, R174, R163 ;  /* 0x000000a3ae167221 */ /* 0x000fe20000010000 */
[C---:B--2---:R-:W-:Y:S01]  /*6070*/  FADD.FTZ R5, R18.reuse, R5 ;  /* 0x0000000512057221 */ /* 0x044fe20000010000 */
[----:B------:R-:W-:Y:S02]  /*6080*/  F2FP.BF16.F32.PACK_AB R163, R18, R17 ;  /* 0x0000001112a3723e */ /* 0x000fe400000010ff */
[----:B------:R-:W-:Y:S02]  /*6090*/  FADD.FTZ R22, R179, R22 ;  /* 0x00000016b3167221 */ /* 0x000fe40000010000 */
[----:B------:R-:W0:Y:S02]  /*60a0*/  MUFU.EX2 R176, R189 ;  /* 0x000000bd00b07308 */ /* 0x000e240000000800 */
[----:B---3--:R-:W-:-:S06]  /*60b0*/  FADD.FTZ R21, R15, R22 ;  /* 0x000000160f157221 */ /* 0x008fcc0000010000 */
[----:B------:R-:W2:Y:S01]  /*60c0*/  MUFU.EX2 R187, R187 ;  /* 0x000000bb00bb7308 */ /* 0x000ea20000000800 */
[----:B-1----:R-:W-:-:S07]  /*60d0*/  FADD.FTZ R4, R16, R5 ;  /* 0x0000000510047221 */ /* 0x002fce0000010000 */
[----:B------:R-:W1:Y:S01]  /*60e0*/  MUFU.EX2 R184, R184 ;  /* 0x000000b800b87308 */ /* 0x000e620000000800 */
[C---:B0-----:R-:W-:Y:S01]  /*60f0*/  FADD.FTZ R21, R176.reuse, R21 ;  /* 0x00000015b0157221 */ /* 0x041fe20000010000 */
[----:B------:R-:W-:-:S06]  /*6100*/  F2FP.BF16.F32.PACK_AB R172, R176, R15 ;  /* 0x0000000fb0ac723e */ /* 0x000fcc00000010ff */
[----:B------:R-:W0:Y:S01]  /*6110*/  MUFU.EX2 R14, R14 ;  /* 0x0000000e000e7308 */ /* 0x000e220000000800 */
[C---:B--2---:R-:W-:Y:S01]  /*6120*/  FADD.FTZ R5, R187.reuse, R4 ;  /* 0x00000004bb057221 */ /* 0x044fe20000010000 */
[----:B------:R-:W-:-:S06]  /*6130*/  F2FP.BF16.F32.PACK_AB R173, R187, R16 ;  /* 0x00000010bbad723e */ /* 0x000fcc00000010ff */
[----:B------:R-:W2:Y:S01]  /*6140*/  MUFU.EX2 R175, R190 ;  /* 0x000000be00af7308 */ /* 0x000ea20000000800 */
[----:B-1----:R-:W-:-:S07]  /*6150*/  FADD.FTZ R4, R184, R21 ;  /* 0x00000015b8047221 */ /* 0x002fce0000010000 */
[----:B------:R-:W1:Y:S01]  /*6160*/  MUFU.EX2 R13, R13 ;  /* 0x0000000d000d7308 */ /* 0x000e620000000800 */
[----:B0-----:R-:W-:Y:S01]  /*6170*/  FADD.FTZ R16, R14, R5 ;  /* 0x000000050e107221 */ /* 0x001fe20000010000 */
[C---:B--2---:R-:W-:Y:S01]  /*6180*/  FADD.FTZ R4, R175.reuse, R4 ;  /* 0x00000004af047221 */ /* 0x044fe20000010000 */
[----:B------:R-:W-:Y:S02]  /*6190*/  F2FP.BF16.F32.PACK_AB R174, R175, R184 ;  /* 0x000000b8afae723e */ /* 0x000fe400000010ff */
[C---:B-1----:R-:W-:Y:S01]  /*61a0*/  FADD.FTZ R5, R13.reuse, R16 ;  /* 0x000000100d057221 */ /* 0x042fe20000010000 */
[----:B------:R-:W-:Y:S01]  /*61b0*/  F2FP.BF16.F32.PACK_AB R175, R13, R14 ;  /* 0x0000000e0daf723e */ /* 0x000fe200000010ff */
[----:B------:R-:W-:Y:S06]  /*61c0*/  @!P0 BRA `(.L_x_13710) ;  /* 0x0000000000048947 */ /* 0x000fec0003800000 */
[----:B------:R-:W-:Y:S01]  /*61d0*/  BPT.TRAP 0x1 ;  /* 0x000000040000795c */ /* 0x000fe20000300000 */
.L_x_13710:
[----:B------:R0:W1:Y:S01]  /*61e0*/  SYNCS.PHASECHK.TRANS64.TRYWAIT P1, [UR28+0x22850], R10 ;  /* 0x0228500aff0075a7 */ /* 0x000062000802015c */
[----:B------:R-:W-:Y:S05]  /*61f0*/  @!P0 BRA `(.L_x_13711) ;  /* 0x0000000000048947 */ /* 0x000fea0003800000 */
[----:B------:R-:W-:Y:S01]  /*6200*/  BPT.TRAP 0x1 ;  /* 0x000000040000795c */ /* 0x000fe20000300000 */
.L_x_13711:
[----:B-1----:R-:W-:Y:S05]  /*6210*/  @P1 BRA `(.L_x_13712) ;  /* 0x0000000000081947 */ /* 0x002fea0003800000 */
[----:B------:R-:W1:Y:S02]  /*6220*/  SYNCS.PHASECHK.TRANS64.TRYWAIT P1, [UR28+0x22850], R10 ;  /* 0x0228500aff0075a7 */ /* 0x000e64000802015c */
[----:B-1----:R-:W-:Y:S05]  /*6230*/  @!P1 BRA `(.L_x_13713) ;  /* 0x0000008c00a89947 */ /* 0x002fea0003800000 */
.L_x_13712:
        /* <DEDUP_REMOVED lines=39> */
.L_x_13714:
[----:B------:R-:W-:Y:S01]  /*64b0*/  UISETP.GT.AND UP0, UPT, UR27, UR26, UPT ;  /* 0x0000001a1b00728c */ /* 0x000fe2000bf04270 */
[----:B------:R-:W-:Y:S01]  /*64c0*/  IMAD.MOV.U32 R12, RZ, RZ, R9 ;  /* 0x000000ffff0c7224 */ /* 0x000fe200078e0009 */
[----:B------:R-:W-:Y:S01]  /*64d0*/  UIADD3 UR28, UR28, 0x22860, URZ ;  /* 0x000228601c1c7890 */ /* 0x000fe2000fffe03f */
[----:B-1----:R-:W-:Y:S01]  /*64e0*/  IMAD.MOV.U32 R11, RZ, RZ, R8 ;  /* 0x000000ffff0b7224 */ /* 0x002fe200078e0008 */
[----:B------:R-:W-:Y:S02]  /*64f0*/  UIADD3 UR27, UR27, -0x1, URZ ;  /* 0xffffffff1b1b7890 */ /* 0x000fe4000fffe03f */
[----:B------:R-:W-:Y:S01]  /*6500*/  PLOP3.LUT P1, PT, PT, PT, UP0, 0x80, 0x0 ;  /* 0x000000000000781c */ /* 0x000fe20003f2f008 */
[----:B------:R-:W-:-:S09]  /*6510*/  UPRMT UR28, UR25, 0x654, UR28 ;  /* 0x00000654191c7896 */ /* 0x000fd2000800001c */
[----:B------:R-:W-:Y:S03]  /*6520*/  SYNCS.ARRIVE.TRANS64.RED.A1T0 RZ, [UR28], RZ ;  /* 0x000000ffffff79a7 */ /* 0x000fe6000810041c */
[----:B------:R-:W-:Y:S05]  /*6530*/  @P1 BRA `(.L_x_13715) ;  /* 0xffffffd400741947 */ /* 0x000fea000383ffff */
.L_x_13704:
[----:B------:R-:W-:-:S06]  /*6540*/  UISETP.GE.AND UP0, UPT, UR27, UR41, UPT ;  /* 0x000000291b00728c */ /* 0x000fcc000bf06270 */
[----:B------:R-:W-:-:S13]  /*6550*/  PLOP3.LUT P1, PT, PT, PT, UP0, 0x80, 0x0 ;  /* 0x000000000000781c */ /* 0x000fda0003f2f008 */
[----:B------:R-:W-:Y:S05]  /*6560*/  @!P1 BRA `(.L_x_13716) ;  /* 0x0000002000b89947 */ /* 0x000fea0003800000 */
[----:B01----:R-:W-:Y:S01]  /*6570*/  MOV R10, R9 ;  /* 0x00000009000a7202 */ /* 0x003fe20000000f00 */
[----:B------:R-:W-:Y:S01]  /*6580*/  IMAD.MOV.U32 R21, RZ, RZ, R8 ;  /* 0x000000ffff157224 */ /* 0x000fe200078e0008 */
[----:B------:R-:W-:Y:S01]  /*6590*/  ULDC UR28, c[0x0][0x9d8] ;  /* 0x00027600001c7ab9 */ /* 0x000fe20000000800 */
[----:B------:R-:W-:-:S05]  /*65a0*/  ULDC UR7, c[0x0][0x988] ;  /* 0x0002620000077ab9 */ /* 0x000fca0000000800 */
.L_x_13727:
[----:B------:R-:W-:-:S04]  /*65b0*/  UIADD3 UR4, UR4, 0x1, URZ ;  /* 0x0000000104047890 */ /* 0x000fc8000fffe03f */
[----:B------:R-:W-:-:S04]  /*65c0*/  UISETP.NE.AND UP0, UPT, UR4, 0x2, UPT ;  /* 0x000000020400788c */ /* 0x000fc8000bf05270 */
[----:B------:R-:W-:Y:S02]  /*65d0*/  USEL UR10, URZ, 0x1, UP0 ;  /* 0x000000013f0a7887 */ /* 0x000fe40008000000 */
[----:B------:R-:W-:Y:S02]  /*65e0*/  USEL UR4, UR4, URZ, UP0 ;  /* 0x0000003f04047287 */ /* 0x000fe40008000000 */
[----:B------:R-:W-:Y:S01]  /*65f0*/  ULOP3.LUT UR5, UR5, UR10, URZ, 0x3c, !UPT ;  /* 0x0000000a05057292 */ /* 0x000fe2000f8e3c3f */
[----:B01----:R-:W-:Y:S11]  /*6600*/  @!P0 BRA `(.L_x_13717) ;  /* 0x0000000000048947 */ /* 0x003ff60003800000 */
[----:B------:R-:W-:Y:S01]  /*6610*/  BPT.TRAP 0x1 ;  /* 0x000000040000795c */ /* 0x000fe20000300000 */
.L_x_13717:
[----:B------:R-:W-:Y:S01]  /*6620*/  ULEA UR26, UR4, UR42, 0x3 ;  /* 0x0000002a041a7291 */ /* 0x000fe2000f8e183f */
[----:B------:R-:W-:-:S05]  /*6630*/  IMAD.U32 R6, RZ, RZ, UR5 ;  /* 0x00000005ff067e24 */ /* 0x000fca000f8e00ff */
[----:B------:R-:W-:-:S04]  /*6640*/  SHF.L.U32 R6, R6, 0x1f, RZ ;  /* 0x0000001f06067819 */ /* 0x000fc800000006ff */
[----:B------:R0:W1:Y:S01]  /*6650*/  SYNCS.PHASECHK.TRANS64.TRYWAIT P1, [UR26+0x22830], R6 ;  /* 0x02283006ff0075a7 */ /* 0x000062000802015a */
[----:B------:R-:W-:Y:S05]  /*6660*/  @!P0 BRA `(.L_x_13718) ;  /* 0x0000000000048947 */ /* 0x000fea0003800000 */
[----:B------:R-:W-:Y:S01]  /*6670*/  BPT.TRAP 0x1 ;  /* 0x000000040000795c */ /* 0x000fe20000300000 */
.L_x_13718:
[----:B-1----:R-:W-:Y:S05]  /*6680*/  @P1 BRA `(.L_x_13719) ;  /* 0x0000000000081947 */ /* 0x002fea0003800000 */
[----:B------:R-:W1:Y:S02]  /*6690*/  SYNCS.PHASECHK.TRANS64.TRYWAIT P1, [UR26+0x22830], R6 ;  /* 0x02283006ff0075a7 */ /* 0x000e64000802015a */
[----:B-1----:R-:W-:Y:S05]  /*66a0*/  @!P1 BRA `(.L_x_13720) ;  /* 0x0000008800a49947 */ /* 0x002fea0003800000 */
.L_x_13719:
[----:B------:R-:W-:Y:S01]  /*66b0*/  UIMAD UR10, UR4, 0x300, UR6 ;  /* 0x00000300040a78a4 */ /* 0x000fe2000f8e0206 */
[----:B------:R-:W-:Y:S01]  /*66c0*/  WARPGROUP.ARRIVE ;  /* 0x00000000000079c5 */ /* 0x000fe20000000000 */
[----:B------:R-:W-:Y:S01]  /*66d0*/  UMOV UR11, 0x40000040 ;  /* 0x40000040000b7882 */ /* 0x000fe20000000000 */
[----:B------:R-:W-:Y:S01]  /*66e0*/  UMOV UR15, 0x40000040 ;  /* 0x40000040000f7882 */ /* 0x000fe20000000000 */
[----:B------:R-:W-:Y:S02]  /*66f0*/  UIADD3 UR14, UR10, 0x2, URZ ;  /* 0x000000020a0e7890 */ /* 0x000fe4000fffe03f */
        /* <DEDUP_REMOVED lines=18> */
.L_x_13721:
[----:B------:R-:W-:Y:S01]  /*6820*/  FMUL.FTZ R22, R152, UR28 ;  /* 0x0000001c98167c20 */ /* 0x000fe20008410000 */
[----:B------:R-:W-:Y:S01]  /*6830*/  FMUL.FTZ R9, R153, UR28 ;  /* 0x0000001c99097c20 */ /* 0x000fe20008410000 */
[----:B------:R-:W-:Y:S01]  /*6840*/  FMUL.FTZ R152, R156, UR28 ;  /* 0x0000001c9c987c20 */ /* 0x000fe20008410000 */
[----:B------:R-:W-:Y:S01]  /*6850*/  FMUL.FTZ R23, R157, UR28 ;  /* 0x0000001c9d177c20 */ /* 0x000fe20008410000 */
[----:B-1----:R-:W-:Y:S01]  /*6860*/  FMUL.FTZ R7, R154, UR28 ;  /* 0x0000001c9a077c20 */ /* 0x002fe20008410000 */
        /* <DEDUP_REMOVED lines=51> */
[----:B------:R-:W-:-:S04]  /*6ba0*/  UIADD3 UR10, UR26, 0x22840, URZ ;  /* 0x000228401a0a7890 */ /* 0x000fc8000fffe03f */
[----:B------:R-:W-:Y:S02]  /*6bb0*/  UPRMT UR10, UR25, 0x654, UR10 ;  /* 0x00000654190a7896 */ /* 0x000fe4000800000a */
[----:B------:R-:W3:Y:S01]  /*6bc0*/  MUFU.TANH R201, R201 ;  /* 0x000000c900c97308 */ /* 0x000ee20000002400 */
[----:B----4-:R-:W-:-:S06]  /*6bd0*/  FMNMX.FTZ R155, R153, R8, !PT ;  /* 0x00000008999b7209 */ /* 0x010fcc0007810000 */
[----:B------:R-:W-:Y:S01]  /*6be0*/  SYNCS.ARRIVE.TRANS64.RED.A1T0 RZ, [UR10], RZ ;  /* 0x000000ffffff79a7 */ /* 0x000fe2000810040a */
[----:B------:R-:W4:Y:S01]  /*6bf0*/  MUFU.TANH R202, R202 ;  /* 0x000000ca00ca7308 */ /* 0x000f220000002400 */
[----:B-1----:R-:W-:-:S07]  /*6c00*/  FMNMX.FTZ R8, R200, R155, !PT ;  /* 0x0000009bc8087209 */ /* 0x002fce0007810000 */
[----:B------:R-:W1:Y:S01]  /*6c10*/  MUFU.TANH R169, R169 ;  /* 0x000000a900a97308 */ /* 0x000e620000002400 */
[----:B---3--:R-:W-:-:S07]  /*6c20*/  FMNMX.FTZ R155, R201, R8, !PT ;  /* 0x00000008c99b7209 */ /* 0x008fce0007810000 */
[----:B------:R-:W3:Y:S01]  /*6c30*/  MUFU.TANH R171, R171 ;  /* 0x000000ab00ab7308 */ /* 0x000ee20000002400 */
[----:B----4-:R-:W-:-:S07]  /*6c40*/  FMNMX.FTZ R8, R202, R155, !PT ;  /* 0x0000009bca087209 */ /* 0x010fce0007810000 */
        /* <DEDUP_REMOVED lines=17> */
[----:B----4-:R-:W-:Y:S01]  /*6d60*/  FMNMX.FTZ R8, R206, R155, !PT ;  /* 0x0000009bce087209 */ /* 0x010fe20007810000 */
[----:B------:R-:W-:-:S06]  /*6d70*/  FMUL.FTZ R155, R175, UR28 ;  /* 0x0000001caf9b7c20 */ /* 0x000fcc0008410000 */
        /* <DEDUP_REMOVED lines=9> */
[----:B---3--:R-:W-:Y:S01]  /*6e10*/  FMNMX.FTZ R159, R192, R157, !PT ;  /* 0x0000009dc09f7209 */ /* 0x008fe20007810000 */
[----:B------:R-:W-:-:S06]  /*6e20*/  FMUL.FTZ R157, R179, UR28 ;  /* 0x0000001cb39d7c20 */ /* 0x000fcc0008410000 */
[----:B------:R-:W3:Y:S01]  /*6e30*/  MUFU.TANH R11, R11 ;  /* 0x0000000b000b7308 */ /* 0x000ee20000002400 */
[----:B----4-:R-:W-:Y:S01]  /*6e40*/  FMNMX.FTZ R8, R188, R159, !PT ;  /* 0x0000009fbc087209 */ /* 0x010fe20007810000 */
[----:B------:R-:W-:-:S04]  /*6e50*/  FMUL.FTZ R159, R183, UR28 ;  /* 0x0000001cb79f7c20 */ /* 0x000fc80008410000 */
[----:B------:R-:W4:Y:S02]  /*6e60*/  SHFL.BFLY PT, R163, R8, 0x2, 0x1f ;  /* 0x0c401f0008a37f89 */ /* 0x000f2400000e0000 */
[----:B------:R-:W5:Y:S08]  /*6e70*/  MUFU.TANH R12, R12 ;  /* 0x0000000c000c7308 */ /* 0x000f700000002400 */
[----:B------:R-:W0:Y:S08]  /*6e80*/  MUFU.TANH R13, R13 ;  /* 0x0000000d000d7308 */ /* 0x000e300000002400 */
[----:B------:R-:W2:Y:S01]  /*6e90*/  MUFU.TANH R14, R14 ;  /* 0x0000000e000e7308 */ /* 0x000ea20000002400 */
[----:B----4-:R-:W-:Y:S01]  /*6ea0*/  FMNMX.FTZ R168, R8, R163, !PT ;  /* 0x000000a308a87209 */ /* 0x010fe20007810000 */
[----:B------:R-:W-:-:S06]  /*6eb0*/  FMUL.FTZ R163, R191, UR28 ;  /* 0x0000001cbfa37c20 */ /* 0x000fcc0008410000 */
[----:B------:R-:W4:Y:S01]  /*6ec0*/  MUFU.TANH R15, R15 ;  /* 0x0000000f000f7308 */ /* 0x000f220000002400 */
[----:B------:R-:W1:Y:S07]  /*6ed0*/  SHFL.BFLY PT, R173, R168, 0x1, 0x1f ;  /* 0x0c201f00a8ad7f89 */ /* 0x000e6e00000e0000 */
[----:B------:R-:W4:Y:S08]  /*6ee0*/  MUFU.TANH R16, R16 ;  /* 0x0000001000107308 */ /* 0x000f300000002400 */
[----:B------:R-:W4:Y:S08]  /*6ef0*/  MUFU.TANH R17, R17 ;  /* 0x0000001100117308 */ /* 0x000f300000002400 */
[----:B------:R-:W4:Y:S01]  /*6f00*/  MUFU.TANH R18, R18 ;  /* 0x0000001200127308 */ /* 0x000f220000002400 */
[----:B-1----:R-:W-:-:S02]  /*6f10*/  FMNMX.FTZ R8, R168, R173, !PT ;  /* 0x000000ada8087209 */ /* 0x002fc40007810000 */
[----:B------:R-:W-:-:S03]  /*6f20*/  FMNMX.FTZ R168, R7, R10, !PT ;  /* 0x0000000a07a87209 */ /* 0x000fc60007810000 */
[C---:B------:R-:W-:Y:S01]  /*6f30*/  FMUL.FTZ R186, R8.reuse, UR7 ;  /* 0x0000000708ba7c20 */ /* 0x040fe20008410000 */
[----:B---3--:R-:W-:Y:S01]  /*6f40*/  FMNMX.FTZ R173, R11, R168, !PT ;  /* 0x000000a80bad7209 */ /* 0x008fe20007810000 */
[----:B------:R-:W1:Y:S01]  /*6f50*/  MUFU.TANH R19, R19 ;  /* 0x0000001300137308 */ /* 0x000e620000002400 */
[----:B------:R-:W-:Y:S01]  /*6f60*/  FADD.FTZ R21, -R8, R21 ;  /* 0x0000001508157221 */ /* 0x000fe20000010100 */
        /* <DEDUP_REMOVED lines=9> */
[----:B--2---:R-:W-:Y:S01]  /*7000*/  FMNMX.FTZ R22, R14, R9, !PT ;  /* 0x000000090e167209 */ /* 0x004fe20007810000 */
[--C-:B------:R-:W-:Y:S01]  /*7010*/  FFMA.FTZ R180, R172, UR7, -R186.reuse ;  /* 0x00000007acb47c23 */ /* 0x100fe200080108ba */
[--C-:B------:R-:W-:Y:S01]  /*7020*/  FFMA.FTZ R170, R152, UR7, -R186.reuse ;  /* 0x0000000798aa7c23 */ /* 0x100fe200080108ba */
[--C-:B------:R-:W-:Y:S01]  /*7030*/  FFMA.FTZ R177, R153, UR7, -R186.reuse ;  /* 0x0000000799b17c23 */ /* 0x100fe200080108ba */
[----:B----4-:R-:W-:Y:S01]  /*7040*/  FMNMX.FTZ R9, R15, R22, !PT ;  /* 0x000000160f097209 */ /* 0x010fe20007810000 */
[----:B------:R-:W2:Y:S01]  /*7050*/  MUFU.TANH R155, R155 ;  /* 0x0000009b009b7308 */ /* 0x000ea20000002400 */
[--C-:B------:R-:W-:Y:S01]  /*7060*/  FFMA.FTZ R179, R181, UR7, -R186.reuse ;  /* 0x00000007b5b37c23 */ /* 0x100fe200080108ba */
[--C-:B------:R-:W-:Y:S01]  /*7070*/  FFMA.FTZ R172, R189, UR7, -R186.reuse ;  /* 0x00000007bdac7c23 */ /* 0x100fe200080108ba */
[----:B------:R-:W-:Y:S01]  /*7080*/  FMNMX.FTZ R22, R16, R9, !PT ;  /* 0x0000000910167209 */ /* 0x000fe20007810000 */
        /* <DEDUP_REMOVED lines=11> */
[----:B-1----:R-:W-:Y:S01]  /*7140*/  FMNMX.FTZ R9, R19, R22, !PT ;  /* 0x0000001613097209 */ /* 0x002fe20007810000 */
[----:B------:R-:W1:Y:S01]  /*7150*/  MUFU.TANH R157, R157 ;  /* 0x0000009d009d7308 */ /* 0x000e620000002400 */
[----:B------:R-:W-:Y:S01]  /*7160*/  FFMA.FTZ R189, R188, UR7, -R186 ;  /* 0x00000007bcbd7c23 */ /* 0x000fe200080108ba */
[----:B------:R-:W-:Y:S01]  /*7170*/  FMUL.FTZ R21, R21, UR7 ;  /* 0x0000000715157c20 */ /* 0x000fe20008410000 */
[----:B0-----:R-:W-:-:S04]  /*7180*/  FMNMX.FTZ R22, R20, R9, !PT ;  /* 0x0000000914167209 */ /* 0x001fc80007810000 */
[----:B--2---:R-:W-:Y:S01]  /*7190*/  FMNMX.FTZ R9, R155, R22, !PT ;  /* 0x000000169b097209 */ /* 0x004fe20007810000 */
[----:B------:R-:W0:Y:S03]  /*71a0*/  MUFU.TANH R158, R158 ;  /* 0x0000009e009e7308 */ /* 0x000e260000002400 */
[----:B---3--:R-:W-:-:S05]  /*71b0*/  FMNMX.FTZ R22, R156, R9, !PT ;  /* 0x000000099c167209 */ /* 0x008fca0007810000 */
        /* <DEDUP_REMOVED lines=18> */
[----:B------:R2:W-:Y:S01]  /*72e0*/  MUFU.EX2 R168, R175 ;  /* 0x000000af00a87308 */ /* 0x0005e20000000800 */
[----:B-1----:R-:W-:-:S07]  /*72f0*/  FMNMX.FTZ R22, R166, R9, !PT ;  /* 0x00000009a6167209 */ /* 0x002fce0007810000 */
[----:B------:R-:W1:Y:S01]  /*7300*/  MUFU.EX2 R21, R21 ;  /* 0x0000001500157308 */ /* 0x000e620000000800 */
[----:B0-----:R-:W-:Y:S01]  /*7310*/  FMNMX.FTZ R9, R167, R22, !PT ;  /* 0x00000016a7097209 */ /* 0x001fe20007810000 */
[--C-:B--2---:R-:W-:Y:S01]  /*7320*/  FFMA.FTZ R175, R200, UR7, -R186.reuse ;  /* 0x00000007c8af7c23 */ /* 0x104fe200080108ba */
[----:B------:R-:W-:-:S03]  /*7330*/  FFMA.FTZ R22, R204, UR7, -R186 ;  /* 0x00000007cc167c23 */ /* 0x000fc600080108ba */
[----:B------:R-:W0:Y:S02]  /*7340*/  SHFL.BFLY PT, R154, R9, 0x2, 0x1f ;  /* 0x0c401f00099a7f89 */ /* 0x000e2400000e0000 */
[----:B------:R-:W2:Y:S08]  /*7350*/  MUFU.EX2 R187, R187 ;  /* 0x000000bb00bb7308 */ /* 0x000eb00000000800 */
[----:B------:R-:W3:Y:S01]  /*7360*/  MUFU.EX2 R170, R170 ;  /* 0x000000aa00aa7308 */ /* 0x000ee20000000800 */
[-C--:B-1----:R-:W-:Y:S01]  /*7370*/  FMUL.FTZ R24, R24, R21.reuse ;  /* 0x0000001518187220 */ /* 0x082fe20000410000 */
        /* <DEDUP_REMOVED lines=12> */
[----:B0-----:R-:W-:Y:S01]  /*7440*/  FMNMX.FTZ R169, R9, R154, !PT ;  /* 0x0000009a09a97209 */ /* 0x001fe20007810000 */
[--C-:B------:R-:W-:Y:S01]  /*7450*/  FFMA.FTZ R154, R185, UR7, -R186.reuse ;  /* 0x00000007b99a7c23 */ /* 0x100fe200080108ba */
[----:B------:R-:W-:Y:S01]  /*7460*/  FFMA.FTZ R185, R193, UR7, -R186 ;  /* 0x00000007c1b97c23 */ /* 0x000fe200080108ba */
[----:B------:R-:W0:Y:S01]  /*7470*/  MUFU.EX2 R176, R176 ;  /* 0x000000b000b07308 */ /* 0x000e220000000800 */
[-C--:B------:R-:W-:Y:S01]  /*7480*/  FMUL.FTZ R48, R48, R21.reuse ;  /* 0x0000001530307220 */ /* 0x080fe20000410000 */
[----:B------:R-:W4:Y:S01]  /*7490*/  SHFL.BFLY PT, R174, R169, 0x1, 0x1f ;  /* 0x0c201f00a9ae7f89 */ /* 0x000f2200000e0000 */
        /* <DEDUP_REMOVED lines=23> */
[----:B----4-:R-:W-:Y:S01]  /*7610*/  FMNMX.FTZ R9, R169, R174, !PT ;  /* 0x000000aea9097209 */ /* 0x010fe20007810000 */
        /* <DEDUP_REMOVED lines=19> */
[----:B------:R-:W-:Y:S01]  /*7750*/  FFMA.FTZ R156, R21, R4, R168 ;  /* 0x00000004159c7223 */ /* 0x000fe200000100a8 */
[--C-:B------:R-:W-:Y:S01]  /*7760*/  FFMA.FTZ R13, R18, UR7, -R186.reuse ;  /* 0x00000007120d7c23 */ /* 0x100fe200080108ba */
[----:B------:R-:W-:Y:S01]  /*7770*/  FFMA.FTZ R18, R19, UR7, -R186 ;  /* 0x0000000713127c23 */ /* 0x000fe200080108ba */
[----:B------:R-:W4:Y:S01]  /*7780*/  MUFU.EX2 R169, R169 ;  /* 0x000000a900a97308 */ /* 0x000f220000000800 */
[----:B--2---:R-:W-:Y:S01]  /*7790*/  FADD.FTZ R19, R187, R156 ;  /* 0x0000009cbb137221 */ /* 0x004fe20000010000 */
[--C-:B------:R-:W-:Y:S01]  /*77a0*/  FFMA.FTZ R4, R158, UR7, -R186.reuse ;  /* 0x000000079e047c23 */ /* 0x100fe200080108ba */
[--C-:B------:R-:W-:Y:S01]  /*77b0*/  FFMA.FTZ R15, R20, UR7, -R186.reuse ;  /* 0x00000007140f7c23 */ /* 0x100fe200080108ba */
[--C-:B------:R-:W-:Y:S01]  /*77c0*/  FFMA.FTZ R20, R155, UR7, -R186.reuse ;  /* 0x000000079b147c23 */ /* 0x100fe200080108ba */
[----:B---3--:R-:W-:Y:S01]  /*77d0*/  FADD.FTZ R158, R170, R19 ;  /* 0x00000013aa9e7221 */ /* 0x008fe20000010000 */
[--C-:B------:R-:W-:Y:S01]  /*77e0*/  FFMA.FTZ R190, R157, UR7, -R186.reuse ;  /* 0x000000079dbe7c23 */ /* 0x100fe200080108ba */
[----:B------:R-:W-:Y:S01]  /*77f0*/  FFMA.FTZ R159, R159, UR7, -R186 ;  /* 0x000000079f9f7c23 */ /* 0x000fe200080108ba */
[----:B------:R-:W2:Y:S01]  /*7800*/  MUFU.EX2 R188, R188 ;  /* 0x000000bc00bc7308 */ /* 0x000ea20000000800 */
[----:B-1----:R-:W-:Y:S01]  /*7810*/  FADD.FTZ R19, R191, R158 ;  /* 0x0000009ebf137221 */ /* 0x002fe20000010000 */
[--C-:B------:R-:W-:Y:S01]  /*7820*/  FFMA.FTZ R155, R162, UR7, -R186.reuse ;  /* 0x00000007a29b7c23 */ /* 0x100fe200080108ba */
[--C-:B------:R-:W-:Y:S01]  /*7830*/  FFMA.FTZ R163, R163, UR7, -R186.reuse ;  /* 0x00000007a3a37c23 */ /* 0x100fe200080108ba */
[----:B------:R-:W-:Y:S01]  /*7840*/  FFMA.FTZ R193, R166, UR7, -R186 ;  /* 0x00000007a6c17c23 */ /* 0x000fe200080108ba */
[----:B0-----:R-:W-:Y:S01]  /*7850*/  FADD.FTZ R158, R176, R19 ;  /* 0x00000013b09e7221 */ /* 0x001fe20000010000 */
[----:B-----5:R-:W-:Y:S01]  /*7860*/  F2FP.BF16.F32.PACK_AB R166, R184, R175 ;  /* 0x000000afb8a6723e */ /* 0x020fe200000010ff */
[----:B------:R-:W-:Y:S01]  /*7870*/  FMUL.FTZ R100, R100, R21 ;  /* 0x0000001564647220 */ /* 0x000fe20000410000 */
[----:B------:R-:W0:Y:S01]  /*7880*/  MUFU.EX2 R171, R171 ;  /* 0x000000ab00ab7308 */ /* 0x000e220000000800 */
[----:B----4-:R-:W-:Y:S01]  /*7890*/  FFMA.FTZ R5, R10, R5, R169 ;  /* 0x000000050a057223 */ /* 0x010fe200000100a9 */
[----:B------:R-:W-:Y:S01]  /*78a0*/  FADD.FTZ R158, R177, R158 ;  /* 0x0000009eb19e7221 */ /* 0x000fe20000010000 */
[----:B------:R-:W-:Y:S01]  /*78b0*/  F2FP.BF16.F32.PACK_AB R168, R187, R168 ;  /* 0x000000a8bba8723e */ /* 0x000fe200000010ff */
[----:B------:R-:W-:Y:S01]  /*78c0*/  FMUL.FTZ R101, R101, R21 ;  /* 0x0000001565657220 */ /* 0x000fe20000410000 */
[----:B------:R-:W-:Y:S01]  /*78d0*/  F2FP.BF16.F32.PACK_AB R170, R191, R170 ;  /* 0x000000aabfaa723e */ /* 0x000fe200000010ff */
[----:B------:R-:W-:Y:S01]  /*78e0*/  FADD.FTZ R157, R175, R158 ;  /* 0x0000009eaf9d7221 */ /* 0x000fe20000010000 */
[----:B------:R-:W-:Y:S01]  /*78f0*/  FFMA.FTZ R158, R165, UR7, -R186 ;  /* 0x00000007a59e7c23 */ /* 0x000fe200080108ba */
        /* <DEDUP_REMOVED lines=17> */
[----:B-1----:R-:W-:Y:S01]  /*7a10*/  FADD.FTZ R156, R12, R5 ;  /* 0x000000050c9c7221 */ /* 0x002fe20000010000 */
[----:B------:R-:W-:Y:S01]  /*7a20*/  FFMA.FTZ R5, R160, UR7, -R186 ;  /* 0x00000007a0057c23 */ /* 0x000fe200080108ba */
[----:B------:R-:W-:Y:S01]  /*7a30*/  F2FP.BF16.F32.PACK_AB R171, R12, R171 ;  /* 0x000000ab0cab723e */ /* 0x000fe200000010ff */
        /* <DEDUP_REMOVED lines=15> */
[--C-:B------:R-:W-:Y:S01]  /*7b30*/  FFMA.FTZ R19, R164, UR7, -R186.reuse ;  /* 0x00000007a4137c23 */ /* 0x100fe200080108ba */
[----:B------:R-:W-:Y:S01]  /*7b40*/  F2FP.BF16.F32.PACK_AB R164, R177, R176 ;  /* 0x000000b0b1a4723e */ /* 0x000fe200000010ff */
[-C--:B------:R-:W-:Y:S01]  /*7b50*/  FMUL.FTZ R145, R145, R21.reuse ;  /* 0x0000001591917220 */ /* 0x080fe20000410000 */
[-C--:B------:R-:W-:Y:S01]  /*7b60*/  FMUL.FTZ R148, R148, R21.reuse ;  /* 0x0000001594947220 */ /* 0x080fe20000410000 */
[----:B------:R-:W-:Y:S01]  /*7b70*/  FMUL.FTZ R149, R149, R21 ;  /* 0x0000001595957220 */ /* 0x000fe20000410000 */
        /* <DEDUP_REMOVED lines=41> */
[----:B-1----:R-:W-:Y:S01]  /*7e10*/  FFMA.FTZ R192, R161, UR7, -R186 ;  /* 0x00000007a1c07c23 */ /* 0x002fe200080108ba */
[----:B------:R-:W-:Y:S01]  /*7e20*/  FADD.FTZ R161, R11, R156 ;  /* 0x0000009c0ba17221 */ /* 0x000fe20000010000 */
[----:B------:R-:W-:Y:S01]  /*7e30*/  FADD.FTZ R156, R184, R157 ;  /* 0x0000009db89c7221 */ /* 0x000fe20000010000 */
[----:B------:R-:W-:Y:S01]  /*7e40*/  FFMA.FTZ R186, R167, UR7, -R186 ;  /* 0x00000007a7ba7c23 */ /* 0x000fe200080108ba */
[C---:B--2---:R-:W-:Y:S01]  /*7e50*/  F2FP.BF16.F32.PACK_AB R167, R16.reuse, R11 ;  /* 0x0000000b10a7723e */ /* 0x044fe200000010ff */
[----:B------:R-:W-:Y:S01]  /*7e60*/  FADD.FTZ R160, R16, R161 ;  /* 0x000000a110a07221 */ /* 0x000fe20000010000 */
[----:B------:R-:W-:Y:S01]  /*7e70*/  FADD.FTZ R157, R173, R156 ;  /* 0x0000009cad9d7221 */ /* 0x000fe20000010000 */
[----:B------:R-:W1:Y:S01]  /*7e80*/  MUFU.EX2 R180, R180 ;  /* 0x000000b400b47308 */ /* 0x000e620000000800 */
[-C--:B------:R-:W-:Y:S01]  /*7e90*/  FMUL.FTZ R95, R95, R10.reuse ;  /* 0x0000000a5f5f7220 */ /* 0x080fe20000410000 */
[----:B0-----:R-:W-:Y:S01]  /*7ea0*/  FADD.FTZ R161, R13, R160 ;  /* 0x000000a00da17221 */ /* 0x001fe20000010000 */
[----:B---3--:R-:W-:Y:S01]  /*7eb0*/  FADD.FTZ R156, R178, R157 ;  /* 0x0000009db29c7221 */ /* 0x008fe20000010000 */
[-C--:B------:R-:W-:Y:S01]  /*7ec0*/  FMUL.FTZ R98, R98, R10.reuse ;  /* 0x0000000a62627220 */ /* 0x080fe20000410000 */
[-C--:B------:R-:W-:Y:S01]  /*7ed0*/  FMUL.FTZ R99, R99, R10.reuse ;  /* 0x0000000a63637220 */ /* 0x080fe20000410000 */
[----:B----4-:R-:W-:Y:S01]  /*7ee0*/  FADD.FTZ R160, R18, R161 ;  /* 0x000000a112a07221 */ /* 0x010fe20000010000 */
[----:B-----5:R-:W-:Y:S01]  /*7ef0*/  FADD.FTZ R157, R153, R156 ;  /* 0x0000009c999d7221 */ /* 0x020fe20000010000 */
[----:B------:R-:W0:Y:S01]  /*7f00*/  MUFU.EX2 R20, R20 ;  /* 0x0000001400147308 */ /* 0x000e220000000800 */
[-C--:B------:R-:W-:Y:S01]  /*7f10*/  FMUL.FTZ R102, R102, R10.reuse ;  /* 0x0000000a66667220 */ /* 0x080fe20000410000 */
[----:B------:R-:W-:Y:S01]  /*7f20*/  FADD.FTZ R161, R15, R160 ;  /* 0x000000a00fa17221 */ /* 0x000fe20000010000 */
[-C--:B------:R-:W-:Y:S01]  /*7f30*/  FMUL.FTZ R103, R103, R10.reuse ;  /* 0x0000000a67677220 */ /* 0x080fe20000410000 */
[-C--:B------:R-:W-:Y:S01]  /*7f40*/  FMUL.FTZ R106, R106, R10.reuse ;  /* 0x0000000a6a6a7220 */ /* 0x080fe20000410000 */
[-C--:B------:R-:W-:Y:S01]  /*7f50*/  FMUL.FTZ R107, R107, R10.reuse ;  /* 0x0000000a6b6b7220 */ /* 0x080fe20000410000 */
[-C--:B------:R-:W-:Y:S01]  /*7f60*/  FMUL.FTZ R110, R110, R10.reuse ;  /* 0x0000000a6e6e7220 */ /* 0x080fe20000410000 */
[-C--:B------:R-:W-:Y:S01]  /*7f70*/  FMUL.FTZ R111, R111, R10.reuse ;  /* 0x0000000a6f6f7220 */ /* 0x080fe20000410000 */
[----:B------:R-:W2:Y:S01]  /*7f80*/  MUFU.EX2 R23, R23 ;  /* 0x0000001700177308 */ /* 0x000ea20000000800 */
        /* <DEDUP_REMOVED lines=25> */
[----:B------:R-:W-:Y:S01]  /*8120*/  F2FP.BF16.F32.PACK_AB R160, R178, R173 ;  /* 0x000000adb2a0723e */ /* 0x000fe200000010ff */
[-C--:B------:R-:W-:Y:S01]  /*8130*/  FMUL.FTZ R146, R146, R10.reuse ;  /* 0x0000000a92927220 */ /* 0x080fe20000410000 */
[-C--:B------:R-:W-:Y:S01]  /*8140*/  FMUL.FTZ R147, R147, R10.reuse ;  /* 0x0000000a93937220 */ /* 0x080fe20000410000 */
[-C--:B------:R-:W-:Y:S01]  /*8150*/  FMUL.FTZ R150, R150, R10.reuse ;  /* 0x0000000a96967220 */ /* 0x080fe20000410000 */
[----:B------:R-:W-:-:S02]  /*8160*/  FMUL.FTZ R151, R151, R10 ;  /* 0x0000000a97977220 */ /* 0x000fc40000410000 */
[----:B------:R-:W1:Y:S01]  /*8170*/  MUFU.EX2 R22, R22 ;  /* 0x0000001600167308 */ /* 0x000e620000000800 */
[C---:B0-----:R-:W-:Y:S01]  /*8180*/  FADD.FTZ R157, R182.reuse, R157 ;  /* 0x0000009db69d7221 */ /* 0x041fe20000010000 */
[----:B------:R-:W-:-:S06]  /*8190*/  F2FP.BF16.F32.PACK_AB R156, R182, R23 ;  /* 0x00000017b69c723e */ /* 0x000fcc00000010ff */
[----:B------:R-:W0:Y:S01]  /*81a0*/  MUFU.EX2 R4, R4 ;  /* 0x0000000400047308 */ /* 0x000e220000000800 */
[----:B--2---:R-:W-:-:S07]  /*81b0*/  FADD.FTZ R7, R190, R7 ;  /* 0x00000007be077221 */ /* 0x004fce0000010000 */
[----:B------:R-:W2:Y:S01]  /*81c0*/  MUFU.EX2 R179, R179 ;  /* 0x000000b300b37308 */ /* 0x000ea20000000800 */
[----:B-1----:R-:W-:Y:S01]  /*81d0*/  FADD.FTZ R14, R22, R157 ;  /* 0x0000009d160e7221 */ /* 0x002fe20000010000 */
        /* <DEDUP_REMOVED lines=20> */
[----:B------:R2:W3:Y:S01]  /*8320*/  MUFU.EX2 R12, R163 ;  /* 0x000000a3000c7308 */ /* 0x0004e20000000800 */
[----:B-1----:R-:W-:-:S07]  /*8330*/  FADD.FTZ R7, R155, R16 ;  /* 0x000000109b077221 */ /* 0x002fce0000010000 */
[----:B------:R-:W1:Y:S01]  /*8340*/  MUFU.EX2 R172, R172 ;  /* 0x000000ac00ac7308 */ /* 0x000e620000000800 */
[C---:B0-----:R-:W-:Y:S01]  /*8350*/  FADD.FTZ R11, R183.reuse, R18 ;  /* 0x00000012b70b7221 */ /* 0x041fe20000010000 */
[----:B--2---:R-:W-:Y:S02]  /*8360*/  F2FP.BF16.F32.PACK_AB R163, R20, R15 ;  /* 0x0000000f14a3723e */ /* 0x004fe400000010ff */
[----:B------:R-:W-:-:S04]  /*8370*/  F2FP.BF16.F32.PACK_AB R154, R183, R154 ;  /* 0x0000009ab79a723e */ /* 0x000fc800000010ff */
[----:B------:R-:W0:Y:S01]  /*8380*/  MUFU.EX2 R19, R19 ;  /* 0x0000001300137308 */ /* 0x000e220000000800 */
[C---:B---3--:R-:W-:Y:S01]  /*8390*/  FADD.FTZ R4, R12.reuse, R7 ;  /* 0x000000070c047221 */ /* 0x048fe20000010000 */
[----:B------:R-:W-:-:S06]  /*83a0*/  F2FP.BF16.F32.PACK_AB R155, R12, R155 ;  /* 0x0000009b0c9b723e */ /* 0x000fcc00000010ff */
[----:B------:R-:W2:Y:S01]  /*83b0*/  MUFU.EX2 R185, R185 ;  /* 0x000000b900b97308 */ /* 0x000ea20000000800 */
[----:B-1----:R-:W-:-:S07]  /*83c0*/  FADD.FTZ R16, R172, R11 ;  /* 0x0000000bac107221 */ /* 0x002fce0000010000 */
[----:B------:R1:W3:Y:S01]  /*83d0*/  MUFU.EX2 R14, R158 ;  /* 0x0000009e000e7308 */ /* 0x0002e20000000800 */
[----:B0-----:R-:W-:-:S07]  /*83e0*/  FADD.FTZ R5, R19, R4 ;  /* 0x0000000413057221 */ /* 0x001fce0000010000 */
[----:B------:R-:W0:Y:S01]  /*83f0*/  MUFU.EX2 R175, R193 ;  /* 0x000000c100af7308 */ /* 0x000e220000000800 */
[----:B--2---:R-:W-:Y:S01]  /*8400*/  FADD.FTZ R7, R185, R16 ;  /* 0x00000010b9077221 */ /* 0x004fe20000010000 */
[----:B-1----:R-:W-:Y:S02]  /*8410*/  F2FP.BF16.F32.PACK_AB R158, R179, R22 ;  /* 0x00000016b39e723e */ /* 0x002fe400000010ff */
[----:B------:R-:W-:Y:S01]  /*8420*/  F2FP.BF16.F32.PACK_AB R172, R185, R172 ;  /* 0x000000acb9ac723e */ /* 0x000fe200000010ff */
[----:B------:R-:W-:-:S03]  /*8430*/  FADD.FTZ R12, R174, R7 ;  /* 0x00000007ae0c7221 */ /* 0x000fc60000010000 */
[----:B------:R-:W1:Y:S01]  /*8440*/  MUFU.EX2 R189, R189 ;  /* 0x000000bd00bd7308 */ /* 0x000e620000000800 */
[C---:B---3--:R-:W-:Y:S01]  /*8450*/  FADD.FTZ R4, R14.reuse, R5 ;  /* 0x000000050e047221 */ /* 0x048fe20000010000 */
[----:B------:R-:W-:-:S06]  /*8460*/  F2FP.BF16.F32.PACK_AB R173, R14, R19 ;  /* 0x000000130ead723e */ /* 0x000fcc00000010ff */
[----:B------:R-:W2:Y:S01]  /*8470*/  MUFU.EX2 R186, R186 ;  /* 0x000000ba00ba7308 */ /* 0x000ea20000000800 */
[----:B0-----:R-:W-:Y:S01]  /*8480*/  FADD.FTZ R5, R175, R4 ;  /* 0x00000004af057221 */ /* 0x001fe20000010000 */
[C---:B-1----:R-:W-:Y:S01]  /*8490*/  FADD.FTZ R4, R189.reuse, R12 ;  /* 0x0000000cbd047221 */ /* 0x042fe20000010000 */
[----:B------:R-:W-:Y:S02]  /*84a0*/  F2FP.BF16.F32.PACK_AB R174, R189, R174 ;  /* 0x000000aebdae723e */ /* 0x000fe400000010ff */
[C---:B--2---:R-:W-:Y:S01]  /*84b0*/  FADD.FTZ R5, R186.reuse, R5 ;  /* 0x00000005ba057221 */ /* 0x044fe20000010000 */
[----:B------:R-:W-:Y:S01]  /*84c0*/  F2FP.BF16.F32.PACK_AB R175, R186, R175 ;  /* 0x000000afbaaf723e */ /* 0x000fe200000010ff */
[----:B------:R-:W-:Y:S06]  /*84d0*/  @!P0 BRA `(.L_x_13722) ;  /* 0x0000000000048947 */ /* 0x000fec0003800000 */
[----:B------:R-:W-:Y:S01]  /*84e0*/  BPT.TRAP 0x1 ;  /* 0x000000040000795c */ /* 0x000fe20000300000 */
.L_x_13722:
[----:B------:R0:W1:Y:S01]  /*84f0*/  SYNCS.PHASECHK.TRANS64.TRYWAIT P1, [UR26+0x22850], R6 ;  /* 0x02285006ff0075a7 */ /* 0x000062000802015a */
[----:B------:R-:W-:Y:S05]  /*8500*/  @!P0 BRA `(.L_x_13723) ;  /* 0x0000000000048947 */ /* 0x000fea0003800000 */
[----:B------:R-:W-:Y:S01]  /*8510*/  BPT.TRAP 0x1 ;  /* 0x000000040000795c */ /* 0x000fe20000300000 */
.L_x_13723:
[----:B-1----:R-:W-:Y:S05]  /*8520*/  @P1 BRA `(.L_x_13724) ;  /* 0x0000000000081947 */ /* 0x002fea0003800000 */
[----:B------:R-:W1:Y:S02]  /*8530*/  SYNCS.PHASECHK.TRANS64.TRYWAIT P1, [UR26+0x22850], R6 ;  /* 0x02285006ff0075a7 */ /* 0x000e64000802015a */
[----:B-1----:R-:W-:Y:S05]  /*8540*/  @!P1 BRA `(.L_x_13725) ;  /* 0x0000006c00149947 */ /* 0x002fea0003800000 */
.L_x_13724:
        /* <DEDUP_REMOVED lines=39> */
.L_x_13726:
[----:B------:R-:W-:Y:S01]  /*87c0*/  UISETP.GT.AND UP0, UPT, UR27, UR41, UPT ;  /* 0x000000291b00728c */ /* 0x000fe2000bf04270 */
[----:B------:R-:W-:Y:S01]  /*87d0*/  MOV R10, R9 ;  /* 0x00000009000a7202 */ /* 0x000fe20000000f00 */
[----:B------:R-:W-:Y:S01]  /*87e0*/  UIADD3 UR26, UR26, 0x22860, URZ ;  /* 0x000228601a1a7890 */ /* 0x000fe2000fffe03f */
[----:B------:R-:W-:Y:S01]  /*87f0*/  IMAD.MOV.U32 R21, RZ, RZ, R8 ;  /* 0x000000ffff157224 */ /* 0x000fe200078e0008 */
[----:B------:R-:W-:Y:S02]  /*8800*/  UIADD3 UR27, UR27, -0x1, URZ ;  /* 0xffffffff1b1b7890 */ /* 0x000fe4000fffe03f */
[----:B------:R-:W-:Y:S01]  /*8810*/  PLOP3.LUT P1, PT, PT, PT, UP0, 0x80, 0x0 ;  /* 0x000000000000781c */ /* 0x000fe20003f2f008 */
[----:B------:R-:W-:-:S09]  /*8820*/  UPRMT UR26, UR25, 0x654, UR26 ;  /* 0x00000654191a7896 */ /* 0x000fd2000800001a */
[----:B------:R-:W-:Y:S03]  /*8830*/  SYNCS.ARRIVE.TRANS64.RED.A1T0 RZ, [UR26], RZ ;  /* 0x000000ffffff79a7 */ /* 0x000fe6000810041a */
[----:B------:R-:W-:Y:S05]  /*8840*/  @P1 BRA `(.L_x_13727) ;  /* 0xffffffdc00581947 */ /* 0x000fea000383ffff */
.L_x_13716:
[----:B------:R-:W2:Y:S01]  /*8850*/  SHFL.BFLY PT, R3, R4, 0x2, 0x1f ;  /* 0x0c401f0004037f89 */ /* 0x000ea200000e0000 */
[----:B------:R-:W-:-:S03]  /*8860*/  PLOP3.LUT P0, PT, PT, PT, PT, 0x8, 0x0 ;  /* 0x000000000000781c */ /* 0x000fc60003f0e170 */
[----:B01----:R-:W0:Y:S01]  /*8870*/  SHFL.BFLY PT, R6, R5, 0x2, 0x1f ;  /* 0x0c401f0005067f89 */ /* 0x003e2200000e0000 */
[----:B--2---:R-:W-:Y:S01]  /*8880*/  FADD.FTZ R3, R3, R4 ;  /* 0x0000000403037221 */ /* 0x004fe20000010000 */
[----:B------:R-:W-:Y:S02]  /*8890*/  IMAD.MOV.U32 R4, RZ, RZ, -0x800000 ;  /* 0xff800000ff047424 */ /* 0x000fe400078e00ff */
[----:B0-----:R-:W-:Y:S02]  /*88a0*/  FADD.FTZ R6, R6, R5 ;  /* 0x0000000506067221 */ /* 0x001fe40000010000 */
[----:B------:R-:W0:Y:S01]  /*88b0*/  SHFL.BFLY PT, R0, R3, 0x1, 0x1f ;  /* 0x0c201f0003007f89 */ /* 0x000e2200000e0000 */
[----:B------:R-:W-:-:S03]  /*88c0*/  IMAD.U32 R5, RZ, RZ, UR7 ;  /* 0x00000007ff057e24 */ /* 0x000fc6000f8e00ff */
[----:B------:R-:W1:Y:S01]  /*88d0*/  SHFL.BFLY PT, R7, R6, 0x1, 0x1f ;  /* 0x0c201f0006077f89 */ /* 0x000e6200000e0000 */
[----:B0-----:R-:W-:Y:S01]  /*88e0*/  FADD.FTZ R11, R3, R0 ;  /* 0x00000000030b7221 */ /* 0x001fe20000010000 */
[----:B------:R-:W-:Y:S02]  /*88f0*/  IADD3 R3, -R2, 0xb, RZ ;  /* 0x0000000b02037810 */ /* 0x000fe40007ffe1ff */
[----:B------:R-:W-:Y:S01]  /*8900*/  MOV R0, RZ ;  /* 0x000000ff00007202 */ /* 0x000fe20000000f00 */
[----:B-1----:R-:W-:Y:S02]  /*8910*/  FADD.FTZ R12, R6, R7 ;  /* 0x00000007060c7221 */ /* 0x002fe40000010000 */
[----:B------:R0:W-:Y:S08]  /*8920*/  BAR.ARV R3, 0x100 ;  /* 0x000400030000751d */ /* 0x0001f00000002000 */
[----:B------:R-:W-:Y:S06]  /*8930*/  BAR.ARV 0x8, 0x180 ;  /* 0x0206000000007b1d */ /* 0x000fec0000002000 */
[----:B------:R-:W-:Y:S01]  /*8940*/  FSETP.NE.FTZ.AND P1, PT, R11, RZ, PT ;  /* 0x000000ff0b00720b */ /* 0x000fe20003f35000 */
[----:B------:R-:W-:Y:S01]  /*8950*/  IMAD.MOV.U32 R7, RZ, RZ, RZ ;  /* 0x000000ffff077224 */ /* 0x000fe200078e00ff */
[----:B------:R-:W-:Y:S01]  /*8960*/  FSETP.NE.FTZ.AND P2, PT, R12, RZ, PT ;  /* 0x000000ff0c00720b */ /* 0x000fe20003f55000 */
[----:B0-----:R-:W-:-:S10]  /*8970*/  IMAD.MOV.U32 R3, RZ, RZ, -0x800000 ;  /* 0xff800000ff037424 */ /* 0x001fd400078e00ff */
[----:B------:R-:W0:Y:S01]  /*8980*/  @P1 MUFU.RCP R7, R11 ;  /* 0x0000000b00071308 */ /* 0x000e220000001000 */
[----:B------:R-:W-:-:S07]  /*8990*/  @P1 FMUL.FTZ R5, R5, 0.69314718246459960938 ;  /* 0x3f31721805051820 */ /* 0x000fce0000410000 */
[----:B------:R-:W1:Y:S08]  /*89a0*/  @P1 MUFU.LG2 R10, R11 ;  /* 0x0000000b000a1308 */ /* 0x000e700000000c00 */
[----:B------:R-:W2:Y:S01]  /*89b0*/  @P2 MUFU.LG2 R2, R12 ;  /* 0x0000000c00022308 */ /* 0x000ea20000000c00 */
[-C--:B0-----:R-:W-:Y:S01]  /*89c0*/  FMUL.FTZ R24, R24, R7.reuse ;  /* 0x0000000718187220 */ /* 0x081fe20000410000 */
[-C--:B------:R-:W-:Y:S01]  /*89d0*/  FMUL.FTZ R25, R25, R7.reuse ;  /* 0x0000000719197220 */ /* 0x080fe20000410000 */
[-C--:B------:R-:W-:Y:S01]  /*89e0*/  FMUL.FTZ R28, R28, R7.reuse ;  /* 0x000000071c1c7220 */ /* 0x080fe20000410000 */
[-C--:B------:R-:W-:Y:S01]  /*89f0*/  FMUL.FTZ R29, R29, R7.reuse ;  /* 0x000000071d1d7220 */ /* 0x080fe20000410000 */
[-C--:B------:R-:W-:Y:S01]  /*8a00*/  FMUL.FTZ R32, R32, R7.reuse ;  /* 0x0000000720207220 */ /* 0x080fe20000410000 */
[-C--:B------:R-:W-:Y:S01]  /*8a10*/  FMUL.FTZ R33, R33, R7.reuse ;  /* 0x0000000721217220 */ /* 0x080fe20000410000 */
[-C--:B------:R-:W-:Y:S01]  /*8a20*/  FMUL.FTZ R36, R36, R7.reuse ;  /* 0x0000000724247220 */ /* 0x080fe20000410000 */
        /* <DEDUP_REMOVED lines=59> */
[----:B-1----:R-:W-:Y:S01]  /*8de0*/  @P1 FMUL.FTZ R10, R10, 0.69314718246459960938 ;  /* 0x3f3172180a0a1820 */ /* 0x002fe20000410000 */
[----:B--2---:R-:W-:Y:S01]  /*8df0*/  @P2 FMUL.FTZ R2, R2, 0.69314718246459960938 ;  /* 0x3f31721802022820 */ /* 0x004fe20000410000 */
[-C--:B0-----:R-:W-:Y:S01]  /*8e00*/  FMUL.FTZ R26, R26, R0.reuse ;  /* 0x000000001a1a7220 */ /* 0x081fe20000410000 */
        /* <DEDUP_REMOVED lines=66> */
.L_x_13691:
[----:B------:R-:W-:Y:S05]  /*9230*/  @P0 BRA `(.L_x_13728) ;  /* 0x00000020004c0947 */ /* 0x000fea0003800000 */
[----:B------:R-:W0:Y:S01]  /*9240*/  S2R R0, SR_TID.X ;  /* 0x0000000000007919 */ /* 0x000e220000002100 */
        /* <DEDUP_REMOVED lines=16> */
[----:B0-----:R-:W-:Y:S01]  /*9350*/  VIADD R5, R0, 0xffffff80 ;  /* 0xffffff8000057836 */ /* 0x001fe20000000000 */
[----:B---3--:R-:W-:-:S06]  /*9360*/  USHF.R.S32.HI UR10, URZ, 0x1f, UR12 ;  /* 0x0000001f3f0a7899 */ /* 0x008fcc000801140c */
[----:B------:R-:W1:Y:S01]  /*9370*/  LDC R23, c[0x0][0xc50] ;  /* 0x00031400ff177b82 */ /* 0x000e620000000800 */
[----:B------:R-:W-:-:S04]  /*9380*/  SHF.R.S32.HI R2, RZ, 0x1f, R5 ;  /* 0x0000001fff027819 */ /* 0x000fc80000011405 */
[----:B------:R-:W-:-:S03]  /*9390*/  LEA.HI R6, R2, R5, RZ, 0x7 ;  /* 0x0000000502067211 */ /* 0x000fc600078f38ff */
[----:B------:R-:W0:Y:S01]  /*93a0*/  @P0 LDC R14, c[0x0][0xbec] ;  /* 0x0002fb00ff0e0b82 */ /* 0x000e220000000800 */
[----:B------:R-:W-:Y:S02]  /*93b0*/  LEA.HI R13, R2, R5, RZ, 0x2 ;  /* 0x00000005020d7211 */ /* 0x000fe400078f10ff */
[C---:B------:R-:W-:Y:S02]  /*93c0*/  LOP3.LUT R0, R6.reuse, 0xffffff80, RZ, 0xc0, !PT ;  /* 0xffffff8006007812 */ /* 0x040fe400078ec0ff */
[----:B------:R-:W-:Y:S02]  /*93d0*/  SHF.R.S32.HI R7, RZ, 0x7, R6 ;  /* 0x00000007ff077819 */ /* 0x000fe40000011406 */
[----:B------:R-:W-:Y:S01]  /*93e0*/  IADD3 R0, R5, -R0, RZ ;  /* 0x8000000005007210 */ /* 0x000fe20007ffe0ff */
[----:B------:R-:W3:Y:S01]  /*93f0*/  LDC.64 R20, c[0x0][0xb40] ;  /* 0x0002d000ff147b82 */ /* 0x000ee20000000a00 */
[----:B------:R-:W-:Y:S02]  /*9400*/  LEA.HI R2, R6, R7, RZ, 0x1 ;  /* 0x0000000706027211 */ /* 0x000fe400078f08ff */
[----:B------:R-:W-:-:S02]  /*9410*/  SHF.R.S32.HI R9, RZ, 0x1f, R0 ;  /* 0x0000001fff097819 */ /* 0x000fc40000011400 */
[----:B------:R-:W-:Y:S02]  /*9420*/  LOP3.LUT R6, R13, 0xfffffffc, RZ, 0xc0, !PT ;  /* 0xfffffffc0d067812 */ /* 0x000fe400078ec0ff */
[CC--:B------:R-:W-:Y:S01]  /*9430*/  LEA.HI R10, R9.reuse, R0.reuse, RZ, 0x2 ;  /* 0x00000000090a7211 */ /* 0x0c0fe200078f10ff */
[----:B------:R-:W5:Y:S01]  /*9440*/  @P0 LDC R152, c[0x0][0xbec] ;  /* 0x0002fb00ff980b82 */ /* 0x000f620000000800 */
[----:B------:R-:W-:Y:S01]  /*9450*/  LEA.HI R9, R9, R0, RZ, 0x5 ;  /* 0x0000000009097211 */ /* 0x000fe200078f28ff */
[----:B------:R-:W-:Y:S01]  /*9460*/  IMAD.IADD R13, R5, 0x1, -R6 ;  /* 0x00000001050d7824 */ /* 0x000fe200078e0a06 */
[--C-:B------:R-:W-:Y:S02]  /*9470*/  SHF.R.S32.HI R11, RZ, 0x2, R10.reuse ;  /* 0x00000002ff0b7819 */ /* 0x100fe4000001140a */
[----:B------:R-:W-:Y:S02]  /*9480*/  SHF.R.S32.HI R12, RZ, 0x1f, R10 ;  /* 0x0000001fff0c7819 */ /* 0x000fe4000001140a */
[----:B------:R-:W-:Y:S01]  /*9490*/  LEA.HI R6, R13, R13, RZ, 0x1 ;  /* 0x0000000d0d067211 */ /* 0x000fe200078f08ff */
[----:B------:R-:W5:Y:S01]  /*94a0*/  @P0 LDC R17, c[0x0][0xbf0] ;  /* 0x0002fc00ff110b82 */ /* 0x000f620000000800 */
[----:B------:R-:W-:-:S02]  /*94b0*/  LEA.HI R12, R12, R11, RZ, 0x3 ;  /* 0x0000000b0c0c7211 */ /* 0x000fc400078f18ff */
[----:B------:R-:W-:Y:S02]  /*94c0*/  LOP3.LUT R2, R2, 0x3fffffe, RZ, 0xc0, !PT ;  /* 0x03fffffe02027812 */ /* 0x000fe400078ec0ff */
[----:B------:R-:W-:-:S03]  /*94d0*/  LOP3.LUT R12, R12, 0xfffffff8, RZ, 0xc0, !PT ;  /* 0xfffffff80c0c7812 */ /* 0x000fc600078ec0ff */
[----:B------:R-:W-:Y:S01]  /*94e0*/  IMAD.IADD R2, R7, 0x1, -R2 ;  /* 0x0000000107027824 */ /* 0x000fe200078e0a02 */
[----:B------:R-:W-:Y:S01]  /*94f0*/  IADD3 R5, R11, -R12, RZ ;  /* 0x8000000c0b057210 */ /* 0x000fe20007ffe0ff */
[----:B------:R-:W5:Y:S01]  /*9500*/  @P0 LDC R153, c[0x0][0xbf0] ;  /* 0x0002fc00ff990b82 */ /* 0x000f620000000800 */
[----:B------:R-:W-:Y:S01]  /*9510*/  LOP3.LUT R12, R6, 0x1ffffffe, RZ, 0xc0, !PT ;  /* 0x1ffffffe060c7812 */ /* 0x000fe200078ec0ff */
[----:B------:R-:W-:Y:S01]  /*9520*/  IMAD.U32 R7, RZ, RZ, UR5 ;  /* 0x00000005ff077e24 */ /* 0x000fe2000f8e00ff */
[----:B------:R-:W-:Y:S01]  /*9530*/  SHF.R.S32.HI R6, RZ, 0x5, R9 ;  /* 0x00000005ff067819 */ /* 0x000fe20000011409 */
[----:B------:R-:W-:Y:S01]  /*9540*/  IMAD.U32 R7, RZ, RZ, UR6 ;  /* 0x00000006ff077e24 */ /* 0x000fe2000f8e00ff */
[----:B------:R-:W-:Y:S01]  /*9550*/  UIMAD UR6, UR38, UR9, UR7 ;  /* 0x00000009260672a4 */ /* 0x000fe2000f8e0207 */
[----:B------:R-:W-:Y:S02]  /*9560*/  IMAD.IADD R16, R13, 0x1, -R12 ;  /* 0x000000010d107824 */ /* 0x000fe400078e0a0c */
[----:B------:R-:W-:Y:S01]  /*9570*/  IMAD R5, R6, 0x10, R5 ;  /* 0x0000001006057824 */ /* 0x000fe200078e0205 */
[----:B------:R-:W-:Y:S01]  /*9580*/  MOV R6, UR4 ;  /* 0x0000000400067c02 */ /* 0x000fe20008000f00 */
[----:B------:R-:W-:Y:S01]  /*9590*/  UIMAD.WIDE.U32 UR4, UR38, UR8, URZ ;  /* 0x00000008260472a5 */ /* 0x000fe2000f8e003f */
[----:B----4-:R-:W-:-:S02]  /*95a0*/  IMAD R12, R18, UR10, RZ ;  /* 0x0000000a120c7c24 */ /* 0x010fc4000f8e02ff */
[----:B------:R-:W-:Y:S01]  /*95b0*/  LEA R9, R2, R5, 0x6 ;  /* 0x0000000502097211 */ /* 0x000fe200078e30ff */
[----:B------:R-:W-:Y:S01]  /*95c0*/  UIADD3 UR6, UR5, UR6, URZ ;  /* 0x0000000605067290 */ /* 0x000fe2000fffe03f */
[----:B------:R-:W-:Y:S01]  /*95d0*/  IMAD R15, R19, UR12, R12 ;  /* 0x0000000c130f7c24 */ /* 0x000fe2000f8e020c */
[----:B------:R-:W-:Y:S01]  /*95e0*/  MOV R12, UR4 ;  /* 0x00000004000c7c02 */ /* 0x000fe20008000f00 */
[----:B------:R-:W-:Y:S01]  /*95f0*/  IMAD.WIDE.U32 R6, R18, UR12, R6 ;  /* 0x0000000c12067c25 */ /* 0x000fe2000f8e0006 */
[----:B------:R-:W-:-:S03]  /*9600*/  ULDC.64 UR8, c[0x0][0xb28] ;  /* 0x0002ca0000087ab9 */ /* 0x000fc60000000a00 */
[----:B------:R-:W-:Y:S01]  /*9610*/  IMAD R2, R16, 0x8, R9 ;  /* 0x0000000810027824 */ /* 0x000fe200078e0209 */
[----:B------:R-:W-:Y:S01]  /*9620*/  IADD3 R16, RZ, -UR38, RZ ;  /* 0x80000026ff107c10 */ /* 0x000fe2000fffe0ff */
[----:B------:R-:W-:Y:S01]  /*9630*/  IMAD.U32 R13, RZ, RZ, UR5 ;  /* 0x00000005ff0d7e24 */ /* 0x000fe2000f8e00ff */
[----:B------:R-:W-:Y:S01]  /*9640*/  ULDC.64 UR4, c[0x0][0xbe0] ;  /* 0x0002f80000047ab9 */ /* 0x000fe20000000a00 */
[----:B--2---:R-:W-:Y:S02]  /*9650*/  IMAD R5, R22, 0x80, R2 ;  /* 0x0000008016057824 */ /* 0x004fe400078e0202 */
[----:B-1----:R-:W-:Y:S02]  /*9660*/  IMAD R23, R23, R16, UR11 ;  /* 0x0000000b17177e24 */ /* 0x002fe4000f8e0210 */
[----:B0-----:R-:W-:-:S03]  /*9670*/  @P0 IMAD.HI.U32 R2, R5, R14, RZ ;  /* 0x0000000e05020227 */ /* 0x001fc600078e00ff */
[----:B------:R-:W-:Y:S01]  /*9680*/  SHF.R.S32.HI R16, RZ, 0x1f, R23 ;  /* 0x0000001fff107819 */ /* 0x000fe20000011417 */
[----:B------:R-:W-:Y:S01]  /*9690*/  IMAD.U32 R13, RZ, RZ, UR6 ;  /* 0x00000006ff0d7e24 */ /* 0x000fe2000f8e00ff */
[----:B------:R-:W-:Y:S01]  /*96a0*/  ULDC.64 UR6, c[0x0][0xb48] ;  /* 0x0002d20000067ab9 */ /* 0x000fe20000000a00 */
[----:B------:R-:W-:Y:S01]  /*96b0*/  IMAD.IADD R7, R7, 0x1, R15 ;  /* 0x0000000107077824 */ /* 0x000fe200078e020f */
[----:B------:R-:W-:Y:S01]  /*96c0*/  MOV R15, R5 ;  /* 0x00000005000f7202 */ /* 0x000fe20000000f00 */
[----:B---3--:R-:W-:Y:S02]  /*96d0*/  IMAD R14, R20, UR10, RZ ;  /* 0x0000000a140e7c24 */ /* 0x008fe4000f8e02ff */
[----:B-----5:R-:W-:-:S04]  /*96e0*/  @P0 IMAD.HI.U32 R152, R5, R152, RZ ;  /* 0x0000009805980227 */ /* 0x020fc800078e00ff */
[----:B------:R-:W-:Y:S01]  /*96f0*/  IMAD.MOV.U32 R11, RZ, RZ, R5 ;  /* 0x000000ffff0b7224 */ /* 0x000fe200078e0005 */
[----:B------:R-:W-:Y:S01]  /*9700*/  @P0 SHF.R.U32.HI R11, RZ, R17, R2 ;  /* 0x00000011ff0b0219 */ /* 0x000fe20000011602 */
        /* <DEDUP_REMOVED lines=72> */
[----:B------:R-:W-:Y:S01]  /*9b90*/  VIADD R19, R0, 0x28 ;  /* 0x0000002800137836 */ /* 0x000fe20000000000 */
        /* <DEDUP_REMOVED lines=16> */
[C---:B------:R-:W-:Y:S02]  /*9ca0*/  IADD3 R4, R0.reuse, 0x38, RZ ;  /* 0x0000003800047810 */ /* 0x040fe40007ffe0ff */
[----:B------:R-:W-:Y:S01]  /*9cb0*/  IADD3 R22, R0, 0x50, RZ ;  /* 0x0000005000167810 */ /* 0x000fe20007ffe0ff */
        /* <DEDUP_REMOVED lines=66> */
[----:B------:R-:W-:-:S02]  /*a0e0*/  @!P2 LOP3.LUT R3, R3, 0xfffffffe, RZ, 0xc0, !PT ;  /* 0xfffffffe0303a812 */ /* 0x000fc400078ec0ff */
[----:B------:R-:W-:Y:S01]  /*a0f0*/  @!P3 LEA.HI R22, R22, R22, RZ, 0x1 ;  /* 0x000000161616b211 */ /* 0x000fe200078f08ff */
[----:B------:R1:W-:Y:S01]  /*a100*/  @!P0 ST.E.64 desc[UR36][R12.64], R72 ;  /* 0x000000480c008985 */ /* 0x0003e2000c101b24 */
[----:B--2---:R-:W-:Y:S01]  /*a110*/  @!P6 LOP3.LUT R15, R4, 0xfffffffe, RZ, 0xc0, !PT ;  /* 0xfffffffe040fe812 */ /* 0x004fe200078ec0ff */
        /* <DEDUP_REMOVED lines=9> */
[C---:B------:R-:W-:Y:S01]  /*a1b0*/  VIADD R3, R0.reuse, 0xa0 ;  /* 0x000000a000037836 */ /* 0x040fe20000000000 */
[----:B------:R0:W-:Y:S01]  /*a1c0*/  @!P2 ST.E.64 desc[UR36][R10.64], R76 ;  /* 0x0000004c0a00a985 */ /* 0x0001e2000c101b24 */
[--C-:B-1----:R-:W-:Y:S01]  /*a1d0*/  @!P6 IMAD.WIDE R12, R15, 0x4, R6.reuse ;  /* 0x000000040f0ce825 */ /* 0x102fe200078e0206 */
[----:B------:R-:W-:Y:S02]  /*a1e0*/  IADD3 R20, R0, 0xb0, RZ ;  /* 0x000000b000147810 */ /* 0x000fe40007ffe0ff */
[----:B------:R-:W-:Y:S01]  /*a1f0*/  ISETP.GE.AND P2, PT, R3, UR4, PT ;  /* 0x0000000403007c0c */ /* 0x000fe2000bf46270 */
        /* <DEDUP_REMOVED lines=25> */
[----:B--2---:R-:W-:Y:S01]  /*a390*/  @!P2 IMAD.WIDE R14, R3, 0x4, R6 ;  /* 0x00000004030ea825 */ /* 0x004fe200078e0206 */
[----:B---3--:R-:W-:Y:S01]  /*a3a0*/  @!P3 LOP3.LUT R17, R4, 0xfffffffe, RZ, 0xc0, !PT ;  /* 0xfffffffe0411b812 */ /* 0x008fe200078ec0ff */
[----:B------:R1:W-:Y:S01]  /*a3b0*/  @!P1 ST.E.64 desc[UR36][R12.64], R100 ;  /* 0x000000640c009985 */ /* 0x0003e2000c101b24 */
[----:B----4-:R-:W-:Y:S01]  /*a3c0*/  @!P4 LOP3.LUT R19, R20, 0xfffffffe, RZ, 0xc0, !PT ;  /* 0xfffffffe1413c812 */ /* 0x010fe200078ec0ff */
[----:B------:R-:W-:Y:S01]  /*a3d0*/  VIADD R4, R0, 0xd0 ;  /* 0x000000d000047836 */ /* 0x000fe20000000000 */
[----:B------:R-:W-:Y:S01]  /*a3e0*/  @!P6 LOP3.LUT R3, R22, 0xfffffffe, RZ, 0xc0, !PT ;  /* 0xfffffffe1603e812 */ /* 0x000fe200078ec0ff */
[----:B------:R-:W-:Y:S01]  /*a3f0*/  VIADD R20, R0, 0xd8 ;  /* 0x000000d800147836 */ /* 0x000fe20000000000 */
[----:B------:R-:W-:Y:S01]  /*a400*/  @!P5 LOP3.LUT R21, R21, 0xfffffffe, RZ, 0xc0, !PT ;  /* 0xfffffffe1515d812 */ /* 0x000fe200078ec0ff */
[----:B------:R2:W-:Y:S01]  /*a410*/  @!P2 ST.E.64 desc[UR36][R14.64], R104 ;  /* 0x000000680e00a985 */ /* 0x0005e2000c101b24 */
[----:B------:R-:W-:-:S02]  /*a420*/  ISETP.GE.AND P1, PT, R4, UR4, PT ;  /* 0x0000000404007c0c */ /* 0x000fc4000bf26270 */
[----:B------:R-:W-:Y:S01]  /*a430*/  ISETP.GE.AND P2, PT, R20, UR4, PT ;  /* 0x0000000414007c0c */ /* 0x000fe2000bf46270 */
[----:B0-----:R-:W-:-:S04]  /*a440*/  @!P3 IMAD.WIDE R10, R17, 0x4, R6 ;  /* 0x00000004110ab825 */ /* 0x001fc800078e0206 */
[--C-:B-1----:R-:W-:Y:S01]  /*a450*/  @!P4 IMAD.WIDE R12, R19, 0x4, R6.reuse ;  /* 0x00000004130cc825 */ /* 0x102fe200078e0206 */
[----:B------:R0:W-:Y:S03]  /*a460*/  @!P3 ST.E.64 desc[UR36][R10.64], R108 ;  /* 0x0000006c0a00b985 */ /* 0x0001e6000c101b24 */
[--C-:B------:R-:W-:Y:S01]  /*a470*/  @!P6 IMAD.WIDE R18, R3, 0x4, R6.reuse ;  /* 0x000000040312e825 */ /* 0x100fe200078e0206 */
[----:B------:R-:W-:Y:S01]  /*a480*/  IADD3 R3, R0, 0xc8, RZ ;  /* 0x000000c800037810 */ /* 0x000fe20007ffe0ff */
[----:B------:R1:W-:Y:S01]  /*a490*/  @!P4 ST.E.64 desc[UR36][R12.64], R112 ;  /* 0x000000700c00c985 */ /* 0x0003e2000c101b24 */
[----:B------:R-:W-:Y:S01]  /*a4a0*/  @!P1 LEA.HI R4, R4, R4, RZ, 0x1 ;  /* 0x0000000404049211 */ /* 0x000fe200078f08ff */
[----:B------:R-:W-:Y:S01]  /*a4b0*/  @!P5 IMAD.WIDE R16, R21, 0x4, R6 ;  /* 0x000000041510d825 */ /* 0x000fe200078e0206 */
[C---:B------:R-:W-:Y:S02]  /*a4c0*/  IADD3 R21, R0.reuse, 0xe0, RZ ;  /* 0x000000e000157810 */ /* 0x040fe40007ffe0ff */
[----:B------:R-:W-:Y:S01]  /*a4d0*/  ISETP.GE.AND P0, PT, R3, UR4, PT ;  /* 0x0000000403007c0c */ /* 0x000fe2000bf06270 */
[C---:B--2---:R-:W-:Y:S01]  /*a4e0*/  VIADD R14, R0.reuse, 0xe8 ;  /* 0x000000e8000e7836 */ /* 0x044fe20000000000 */
[----:B------:R2:W-:Y:S01]  /*a4f0*/  @!P5 ST.E.64 desc[UR36][R16.64], R116 ;  /* 0x000000741000d985 */ /* 0x0005e2000c101b24 */
[C---:B------:R-:W-:Y:S01]  /*a500*/  VIADD R15, R0.reuse, 0xf0 ;  /* 0x000000f0000f7836 */ /* 0x040fe20000000000 */
[----:B0-----:R-:W-:-:S02]  /*a510*/  IADD3 R11, R0, 0xf8, RZ ;  /* 0x000000f8000b7810 */ /* 0x001fc40007ffe0ff */
[----:B------:R0:W-:Y:S01]  /*a520*/  @!P6 ST.E.64 desc[UR36][R18.64], R120 ;  /* 0x000000781200e985 */ /* 0x0001e2000c101b24 */
[----:B------:R-:W-:Y:S02]  /*a530*/  ISETP.GE.AND P3, PT, R21, UR4, PT ;  /* 0x0000000415007c0c */ /* 0x000fe4000bf66270 */
[----:B------:R-:W-:Y:S02]  /*a540*/  ISETP.GE.AND P4, PT, R14, UR4, PT ;  /* 0x000000040e007c0c */ /* 0x000fe4000bf86270 */
[----:B------:R-:W-:Y:S02]  /*a550*/  ISETP.GE.AND P5, PT, R15, UR4, PT ;  /* 0x000000040f007c0c */ /* 0x000fe4000bfa6270 */
[----:B------:R-:W-:Y:S02]  /*a560*/  ISETP.GE.AND P6, PT, R11, UR4, PT ;  /* 0x000000040b007c0c */ /* 0x000fe4000bfc6270 */
[----:B------:R-:W-:Y:S02]  /*a570*/  @!P0 LEA.HI R3, R3, R3, RZ, 0x1 ;  /* 0x0000000303038211 */ /* 0x000fe400078f08ff */
[----:B------:R-:W-:-:S02]  /*a580*/  @!P2 LEA.HI R20, R20, R20, RZ, 0x1 ;  /* 0x000000141414a211 */ /* 0x000fc400078f08ff */
[----:B------:R-:W-:Y:S02]  /*a590*/  @!P0 LOP3.LUT R3, R3, 0xfffffffe, RZ, 0xc0, !PT ;  /* 0xfffffffe03038812 */ /* 0x000fe400078ec0ff */
[----:B------:R-:W-:Y:S02]  /*a5a0*/  @!P3 LEA.HI R21, R21, R21, RZ, 0x1 ;  /* 0x000000151515b211 */ /* 0x000fe400078f08ff */
[----:B------:R-:W-:Y:S02]  /*a5b0*/  @!P4 LEA.HI R14, R14, R14, RZ, 0x1 ;  /* 0x0000000e0e0ec211 */ /* 0x000fe400078f08ff */
[----:B------:R-:W-:Y:S02]  /*a5c0*/  @!P5 LEA.HI R10, R15, R15, RZ, 0x1 ;  /* 0x0000000f0f0ad211 */ /* 0x000fe400078f08ff */
[----:B------:R-:W-:Y:S02]  /*a5d0*/  @!P6 LEA.HI R11, R11, R11, RZ, 0x1 ;  /* 0x0000000b0b0be211 */ /* 0x000fe400078f08ff */
[----:B-1----:R-:W-:-:S02]  /*a5e0*/  @!P1 LOP3.LUT R13, R4, 0xfffffffe, RZ, 0xc0, !PT ;  /* 0xfffffffe040d9812 */ /* 0x002fc400078ec0ff */
        /* <DEDUP_REMOVED lines=19> */
.L_x_13730:
[----:B------:R-:W-:Y:S05]  /*a720*/  BSYNC B0 ;  /* 0x0000000000007941 */ /* 0x000fea0003800000 */
.L_x_13729:
        /* <DEDUP_REMOVED lines=196> */
.L_x_13728:
[----:B------:R-:W0:Y:S02]  /*b370*/  S2R R0, SR_TID.X ;  /* 0x0000000000007919 */ /* 0x000e240000002100 */
        /* <DEDUP_REMOVED lines=59> */
.L_x_13687:
        /* <DEDUP_REMOVED lines=18> */
.L_x_13731:
[----:B------:R-:W-:Y:S01]  /*b850*/  ULDC UR44, c[0x0][0xc50] ;  /* 0x00031400002c7ab9 */ /* 0x000fe20000000800 */
[----:B------:R-:W-:Y:S01]  /*b860*/  UMOV UR40, UR6 ;  /* 0x0000000600287c82 */ /* 0x000fe20008000000 */
[----:B------:R-:W-:-:S11]  /*b870*/  UISETP.NE.AND UP0, UPT, UR44, 0x1, UPT ;  /* 0x000000012c00788c */ /* 0x000fd6000bf05270 */
[----:B------:R-:W-:Y:S01]  /*b880*/  @UP0 ULDC UR4, c[0x0][0xc54] ;  /* 0x0003150000040ab9 */ /* 0x000fe20000000800 */
[----:B------:R-:W-:Y:S01]  /*b890*/  @UP0 ULDC UR7, c[0x0][0xc58] ;  /* 0x0003160000070ab9 */ /* 0x000fe20000000800 */
[----:B------:R-:W-:-:S04]  /*b8a0*/  UIMAD.WIDE.U32 UR4, UR6, UR4, URZ ;  /* 0x00000004060472a5 */ /* 0x000fc8000f8e003f */
[----:B------:R-:W-:-:S12]  /*b8b0*/  @UP0 USHF.R.U32.HI UR40, URZ, UR7, UR5 ;  /* 0x000000073f280299 */ /* 0x000fd80008011605 */
.L_x_13732:
        /* <DEDUP_REMOVED lines=25> */
[----:B------:R-:W-:Y:S01]  /*ba50*/  @UP1 ULDC UR7, c[0x0][0x450] ;  /* 0x0001140000071ab9 */ /* 0x000fe20000000800 */
[----:B------:R-:W-:Y:S02]  /*ba60*/  UIADD3 UR8, UR41, 0x60, -UR8 ;  /* 0x0000006029087890 */ /* 0x000fe4000fffe808 */
[----:B------:R-:W-:-:S04]  /*ba70*/  @UP1 USHF.R.U32.HI UR6, URZ, UR7, UR5 ;  /* 0x000000073f061299 */ /* 0x000fc80008011605 */
[----:B------:R-:W0:Y:S01]  /*ba80*/  @P0 LDC.64 R4, c[0x0][0xa28] ;  /* 0x00028a00ff040b82 */ /* 0x000e220000000a00 */
[----:B------:R-:W-:Y:S02]  /*ba90*/  UIADD3 UR4, UR41, 0x5f, URZ ;  /* 0x0000005f29047890 */ /* 0x000fe4000fffe03f */
[----:B------:R-:W-:Y:S02]  /*baa0*/  UIADD3 UR6, UR8, UR6, URZ ;  /* 0x0000000608067290 */ /* 0x000fe4000fffe03f */
[----:B------:R-:W-:Y:S02]  /*bab0*/  UIMAD.WIDE UR4, UR4, 0x2aaaaaab, URZ ;  /* 0x2aaaaaab040478a5 */ /* 0x000fe4000f8e023f */
[----:B------:R-:W-:Y:S02]  /*bac0*/  UIMAD.WIDE UR6, UR6, 0x2aaaaaab, URZ ;  /* 0x2aaaaaab060678a5 */ /* 0x000fe4000f8e023f */
[----:B------:R-:W-:Y:S02]  /*bad0*/  USHF.R.U32.HI UR42, URZ, 0x1f, UR5 ;  /* 0x0000001f3f2a7899 */ /* 0x000fe40008011605 */
[----:B------:R-:W-:-:S02]  /*bae0*/  USHF.R.U32.HI UR43, URZ, 0x1f, UR7 ;  /* 0x0000001f3f2b7899 */ /* 0x000fc40008011607 */
[----:B------:R-:W-:Y:S02]  /*baf0*/  ULEA.HI.SX32 UR42, UR5, UR42, 0x1c ;  /* 0x0000002a052a7291 */ /* 0x000fe4000f8fe23f */
[----:B------:R-:W-:-:S04]  /*bb00*/  ULEA.HI.SX32 UR43, UR7, UR43, 0x1c ;  /* 0x0000002b072b7291 */ /* 0x000fc8000f8fe23f */
[----:B------:R-:W-:-:S04]  /*bb10*/  UISETP.LT.AND UP0, UPT, UR42, UR43, UPT ;  /* 0x0000002b2a00728c */ /* 0x000fc8000bf01270 */
[----:B------:R-:W-:Y:S01]  /*bb20*/  USEL UR11, UR42, UR43, UP0 ;  /* 0x0000002b2a0b7287 */ /* 0x000fe20008000000 */
[----:B0-----:R-:W-:Y:S01]  /*bb30*/  @P0 IMAD.WIDE R4, R33, 0x4, R4 ;  /* 0x0000000421040825 */ /* 0x001fe200078e0204 */
[----:B------:R-:W-:Y:S02]  /*bb40*/  UP2UR UR47, UPR, URZ, 0x2 ;  /* 0x000000023f2f7883 */ /* 0x000fe40008000000 */
[----:B------:R-:W-:Y:S02]  /*bb50*/  UISETP.GE.AND UP1, UPT, UR11, 0x1, UPT ;  /* 0x000000010b00788c */ /* 0x000fe4000bf26270 */
[----:B------:R-:W-:Y:S01]  /*bb60*/  USHF.R.U32.HI UR9, URZ, 0x10, UR44 ;  /* 0x000000103f097899 */ /* 0x000fe2000801162c */
[----:B------:R0:W5:Y:S01]  /*bb70*/  @P0 LDG.E R32, desc[UR36][R4.64] ;  /* 0x0000002404200981 */ /* 0x000162000c1e1900 */
        /* <DEDUP_REMOVED lines=36> */
.L_x_13734:
[----:B------:R-:W-:Y:S02]  /*bdc0*/  UIMAD UR48, UR44, UR38, URZ ;  /* 0x000000262c3072a4 */ /* 0x000fe4000f8e023f */
[----:B------:R-:W-:Y:S02]  /*bdd0*/  IMAD.U32 R0, RZ, RZ, UR38 ;  /* 0x00000026ff007e24 */ /* 0x000fe4000f8e00ff */
[----:B------:R-:W-:Y:S02]  /*bde0*/  IMAD.MOV.U32 R21, RZ, RZ, RZ ;  /* 0x000000ffff157224 */ /* 0x000fe400078e00ff */
[----:B------:R-:W-:Y:S01]  /*bdf0*/  IMAD.MOV.U32 R8, RZ, RZ, 0x1 ;  /* 0x00000001ff087424 */ /* 0x000fe200078e00ff */
[----:B------:R-:W-:-:S04]  /*be00*/  MOV R31, UR48 ;  /* 0x00000030001f7c02 */ /* 0x000fc80008000f00 */
        /* <DEDUP_REMOVED lines=26> */
.L_x_13735:
        /* <DEDUP_REMOVED lines=20> */
.L_x_13737:
        /* <DEDUP_REMOVED lines=15> */
.L_x_13736:
[----:B------:R-:W0:Y:S01]  /*c1e0*/  LDC.64 R4, c[0x0][0x9f8] ;  /* 0x00027e00ff047b82 */ /* 0x000e220000000a00 */
[----:B------:R-:W-:-:S07]  /*c1f0*/  MOV R30, R33 ;  /* 0x00000021001e7202 */ /* 0x000fce0000000f00 */
        /* <DEDUP_REMOVED lines=18> */
[----:B------:R-:W1:Y:S01]  /*c320*/  @P1 LDC R3, c[0x0][0x434] ;  /* 0x00010d00ff031b82 */ /* 0x000e620000000800 */
[----:B-----5:R-:W-:Y:S02]  /*c330*/  IADD3 R22, R13, R32, RZ ;  /* 0x000000200d167210 */ /* 0x020fe40007ffe0ff */
[----:B------:R-:W-:Y:S02]  /*c340*/  ISETP.GT.U32.OR P0, PT, R26, 0x5f, P0 ;  /* 0x0000005f1a00780c */ /* 0x000fe40000704470 */
[----:B------:R-:W-:-:S03]  /*c350*/  @P1 LOP3.LUT R23, R23, 0x40, RZ, 0xfc, !PT ;  /* 0x0000004017171812 */ /* 0x000fc600078efcff */
[----:B0-----:R-:W0:Y:S08]  /*c360*/  @P1 LDC R5, c[0x0][0x438] ;  /* 0x00010e00ff051b82 */ /* 0x001e300000000800 */
[----:B------:R-:W3:Y:S08]  /*c370*/  @!P0 LDC.64 R10, c[0x0][0x428] ;  /* 0x00010a00ff0a8b82 */ /* 0x000ef00000000a00 */
[----:B------:R-:W4:Y:S01]  /*c380*/  @!P0 LDC.64 R12, c[0x0][0x418] ;  /* 0x00010600ff0c8b82 */ /* 0x000f220000000a00 */
[----:B-1----:R-:W-:-:S04]  /*c390*/  @P1 IMAD.HI.U32 R0, R22, R3, RZ ;  /* 0x0000000316001227 */ /* 0x002fc800078e00ff */
[----:B------:R-:W-:Y:S01]  /*c3a0*/  IMAD.MOV.U32 R3, RZ, RZ, R22 ;  /* 0x000000ffff037224 */ /* 0x000fe200078e0016 */
[----:B0-----:R-:W-:-:S04]  /*c3b0*/  @P1 SHF.R.U32.HI R3, RZ, R5, R0 ;  /* 0x00000005ff031219 */ /* 0x001fc80000011600 */
[--C-:B------:R-:W-:Y:S01]  /*c3c0*/  @!P0 SHF.R.S32.HI R5, RZ, 0x1f, R3.reuse ;  /* 0x0000001fff058819 */ /* 0x100fe20000011403 */
[----:B------:R-:W-:Y:S01]  /*c3d0*/  @!P0 IMAD.MOV.U32 R4, RZ, RZ, R3 ;  /* 0x000000ffff048224 */ /* 0x000fe200078e0003 */
[----:B--2---:R-:W-:-:S05]  /*c3e0*/  SHF.R.S32.HI R25, RZ, 0x1f, R30 ;  /* 0x0000001fff197819 */ /* 0x004fca000001141e */
[----:B---3--:R-:W-:-:S04]  /*c3f0*/  @!P0 IMAD R0, R25, R10, RZ ;  /* 0x0000000a19008224 */ /* 0x008fc800078e02ff */
[C---:B------:R-:W-:Y:S02]  /*c400*/  @!P0 IMAD R15, R30.reuse, R11, R0 ;  /* 0x0000000b1e0f8224 */ /* 0x040fe400078e0200 */
[----:B------:R-:W-:-:S05]  /*c410*/  @!P0 IMAD.WIDE.U32 R10, R30, R10, R4 ;  /* 0x0000000a1e0a8225 */ /* 0x000fca00078e0004 */
[----:B------:R-:W-:Y:S02]  /*c420*/  @!P0 IADD3 R0, R11, R15, RZ ;  /* 0x0000000f0b008210 */ /* 0x000fe40007ffe0ff */
        /* <DEDUP_REMOVED lines=21> */
.L_x_13779:
[----:B------:R-:W-:Y:S01]  /*c580*/  ULOP3.LUT UR4, UR39, 0x2, URZ, 0xfc, !UPT ;  /* 0x0000000227047892 */ /* 0x000fe2000f8efc3f */
[--C-:B-----5:R-:W-:Y:S02]  /*c590*/  @!P0 SHF.R.S32.HI R5, RZ, 0x1f, R4.reuse ;  /* 0x0000001fff058819 */ /* 0x120fe40000011404 */
[----:B------:R-:W-:Y:S02]  /*c5a0*/  CS2R R36, SRZ ;  /* 0x0000000000247805 */ /* 0x000fe4000001ff00 */
[----:B------:R-:W-:Y:S01]  /*c5b0*/  LOP3.LUT R23, R23, 0xffffffdf, RZ, 0xc0, !PT ;  /* 0xffffffdf17177812 */ /* 0x000fe200078ec0ff */
[----:B------:R-:W-:Y:S01]  /*c5c0*/  @!P0 IMAD.MOV.U32 R36, RZ, RZ, R4 ;  /* 0x000000ffff248224 */ /* 0x000fe200078e0004 */
[----:B------:R-:W-:Y:S01]  /*c5d0*/  @!P0 MOV R37, R5 ;  /* 0x0000000500258202 */ /* 0x000fe20000000f00 */
[----:B------:R-:W-:Y:S01]  /*c5e0*/  IMAD.U32 R34, RZ, RZ, UR4 ;  /* 0x00000004ff227e24 */ /* 0x000fe2000f8e00ff */
[----:B------:R-:W-:Y:S01]  /*c5f0*/  ISETP.GT.U32.AND P0, PT, R26, 0x5f, PT ;  /* 0x0000005f1a00780c */ /* 0x000fe20003f04070 */
[----:B------:R-:W-:Y:S01]  /*c600*/  IMAD.MOV R0, RZ, RZ, -R3 ;  /* 0x000000ffff007224 */ /* 0x000fe200078e0a03 */
[----:B------:R-:W-:-:S02]  /*c610*/  LOP3.LUT R23, R23, 0xffffff7f, RZ, 0xc0, !PT ;  /* 0xffffff7f17177812 */ /* 0x000fc400078ec0ff */
[----:B------:R-:W-:Y:S01]  /*c620*/  ISETP.NE.AND P1, PT, R34, 0x3, PT ;  /* 0x000000032200780c */ /* 0x000fe20003f25270 */
[----:B------:R-:W-:Y:S01]  /*c630*/  IMAD R22, R29, R0, R22 ;  /* 0x000000001d167224 */ /* 0x000fe200078e0216 */
[----:B------:R-:W-:Y:S02]  /*c640*/  MOV R19, UR40 ;  /* 0x0000002800137c02 */ /* 0x000fe40008000f00 */
[----:B------:R-:W-:Y:S02]  /*c650*/  SEL R18, RZ, 0x1, P2 ;  /* 0x00000001ff127807 */ /* 0x000fe40001000000 */
[----:B------:R-:W-:-:S03]  /*c660*/  SHF.R.S32.HI R19, RZ, 0x1f, R19 ;  /* 0x0000001fff137819 */ /* 0x000fc60000011413 */
[----:B------:R-:W-:-:S04]  /*c670*/  @P0 LOP3.LUT R23, R23, 0x80, RZ, 0xfc, !PT ;  /* 0x0000008017170812 */ /* 0x000fc800078efcff */
[----:B------:R-:W-:Y:S01]  /*c680*/  @P1 LOP3.LUT R23, R23, 0x20, RZ, 0xfc, !PT ;  /* 0x0000002017171812 */ /* 0x000fe200078efcff */
[----:B------:R-:W-:Y:S06]  /*c690*/  @!P1 BRA `(.L_x_13739) ;  /* 0x0000000000049947 */ /* 0x000fec0003800000 */
[----:B------:R-:W-:Y:S01]  /*c6a0*/  BPT.TRAP 0x1 ;  /* 0x000000040000795c */ /* 0x000fe20000300000 */
.L_x_13739:
[----:B------:R-:W-:-:S05]  /*c6b0*/  IMAD.MOV.U32 R0, RZ, RZ, 0x1 ;  /* 0x00000001ff007424 */ /* 0x000fca00078e00ff */
[----:B------:R-:W-:-:S04]  /*c6c0*/  SHF.L.U32 R0, R0, 0x1f, RZ ;  /* 0x0000001f00007819 */ /* 0x000fc800000006ff */
[----:B------:R-:W0:Y:S02]  /*c6d0*/  SYNCS.PHASECHK.TRANS64.TRYWAIT P0, [UR45+0x22840], R0 ;  /* 0x02284000ff0075a7 */ /* 0x000e24000800016d */
[----:B0-----:R-:W-:Y:S05]  /*c6e0*/  @!P0 BRA `(.L_x_13740) ;  /* 0x0000002800e48947 */ /* 0x001fea0003800000 */
.L_x_13780:
[----:B------:R-:W-:Y:S01]  /*c6f0*/  SHF.R.S32.HI R17, RZ, 0x1f, R22 ;  /* 0x0000001fff117819 */ /* 0x000fe20000011416 */
[----:B------:R-:W-:Y:S01]  /*c700*/  ULDC.64 UR4, c[0x0][0x300] ;  /* 0x0000c00000047ab9 */ /* 0x000fe20000000a00 */
[----:B------:R-:W-:Y:S01]  /*c710*/  R2UR UR6, R19 ;  /* 0x00000000130672ca */ /* 0x000fe200000e0000 */
[----:B------:R-:W-:Y:S01]  /*c720*/  IMAD.WIDE.U32 R4, R22, UR4, RZ ;  /* 0x0000000416047c25 */ /* 0x000fe2000f8e00ff */
[----:B------:R-:W-:-:S03]  /*c730*/  LOP3.LUT R23, R23, 0xfffffffd, RZ, 0xc0, !PT ;  /* 0xfffffffd17177812 */ /* 0x000fc600078ec0ff */
[----:B0-----:R-:W-:-:S04]  /*c740*/  IMAD R3, R17, UR4, RZ ;  /* 0x0000000411037c24 */ /* 0x001fc8000f8e02ff */
        /* <DEDUP_REMOVED lines=20> */
[----:B------:R-:W-:Y:S02]  /*c890*/  MOV R4, 0xffffffa0 ;  /* 0xffffffa000047802 */ /* 0x000fe40000000f00 */
[----:B------:R-:W-:-:S03]  /*c8a0*/  LOP3.LUT R5, R5, 0x38, R6, 0xf8, !PT ;  /* 0x0000003805057812 */ /* 0x000fc600078ef806 */
[----:B------:R-:W-:Y:S01]  /*c8b0*/  IMAD R4, R9, R4, UR41 ;  /* 0x0000002909047e24 */ /* 0x000fe2000f8e0204 */
[----:B------:R-:W-:Y:S01]  /*c8c0*/  LOP3.LUT R5, R5, 0x38, R16, 0x78, !PT ;  /* 0x0000003805057812 */ /* 0x000fe200078e7810 */
[----:B------:R-:W-:Y:S01]  /*c8d0*/  IMAD.SHL.U32 R16, R7, 0x8, RZ ;  /* 0x0000000807107824 */ /* 0x000fe200078e00ff */
[----:B------:R-:W-:Y:S01]  /*c8e0*/  @P2 LOP3.LUT R23, R23, 0x2, RZ, 0xfc, !PT ;  /* 0x0000000217172812 */ /* 0x000fe200078efcff */
[----:B------:R-:W-:-:S03]  /*c8f0*/  IMAD.IADD R35, R4, 0x1, -R27 ;  /* 0x0000000104237824 */ /* 0x000fc600078e0a1b */
[----:B------:R-:W-:Y:S02]  /*c900*/  LOP3.LUT R16, R5, 0x200, R16, 0xf8, !PT ;  /* 0x0000020005107812 */ /* 0x000fe400078ef810 */
[----:B------:R-:W-:Y:S01]  /*c910*/  ISETP.GE.AND P0, PT, R35, 0x1, PT ;  /* 0x000000012300780c */ /* 0x000fe20003f06270 */
[----:B------:R-:W-:-:S12]  /*c920*/  BRA.DIV UR5, `(.L_x_13741) ;  /* 0x0000002a056c7947 */ /* 0x000fd8000b800000 */
        /* <DEDUP_REMOVED lines=37> */
.L_x_13794:
        /* <DEDUP_REMOVED lines=15> */
.L_x_13742:
        /* <DEDUP_REMOVED lines=23> */
.L_x_13743:
[----:B------:R-:W-:Y:S01]  /*cde0*/  UISETP.NE.AND UP0, UPT, UR47, URZ, UPT ;  /* 0x0000003f2f00728c */ /* 0x000fe2000bf05270 */
[----:B------:R-:W-:Y:S01]  /*cdf0*/  IMAD.U32 R3, RZ, RZ, UR46 ;  /* 0x0000002eff037e24 */ /* 0x000fe2000f8e00ff */
[----:B------:R-:W-:Y:S01]  /*ce00*/  R2UR UR6, R19 ;  /* 0x00000000130672ca */ /* 0x000fe200000e0000 */
[----:B------:R-:W-:Y:S01]  /*ce10*/  ULDC.64 UR8, c[0x0][0x2d8] ;  /* 0x0000b60000087ab9 */ /* 0x000fe20000000a00 */
[----:B------:R-:W-:Y:S01]  /*ce20*/  SHF.R.S32.HI R8, RZ, 0x1f, R33 ;  /* 0x0000001fff087819 */ /* 0x000fe20000011421 */
[----:B------:R-:W-:Y:S01]  /*ce30*/  IMAD R0, R3, 0x80, R26 ;  /* 0x0000008003007824 */ /* 0x000fe200078e021a */
[----:B------:R-:W-:-:S04]  /*ce40*/  PLOP3.LUT P0, PT, PT, PT, UP0, 0x80, 0x0 ;  /* 0x000000000000781c */ /* 0x000fc80003f0f008 */
[----:B------:R-:W-:Y:S01]  /*ce50*/  MOV R9, R0 ;  /* 0x0000000000097202 */ /* 0x000fe20000000f00 */
[----:B------:R-:W-:-:S04]  /*ce60*/  @UP0 ULDC UR4, c[0x0][0x44c] ;  /* 0x0001130000040ab9 */ /* 0x000fc80000000800 */
[----:B------:R-:W-:-:S04]  /*ce70*/  UIMAD UR6, UR6, UR8, URZ ;  /* 0x00000008060672a4 */ /* 0x000fc8000f8e023f */
[----:B------:R-:W-:Y:S01]  /*ce80*/  @P0 IMAD.HI.U32 R3, R0, UR4, RZ ;  /* 0x0000000400030c27 */ /* 0x000fe2000f8e00ff */
[----:B------:R-:W-:Y:S01]  /*ce90*/  PLOP3.LUT P0, PT, PT, PT, UP0, 0x80, 0x0 ;  /* 0x000000000000781c */ /* 0x000fe20003f0f008 */
[----:B------:R-:W-:Y:S01]  /*cea0*/  @UP0 ULDC UR4, c[0x0][0x450] ;  /* 0x0001140000040ab9 */ /* 0x000fe20000000800 */
[----:B------:R-:W-:-:S11]  /*ceb0*/  UIMAD UR6, UR40, UR9, UR6 ;  /* 0x00000009280672a4 */ /* 0x000fd6000f8e0206 */
[----:B------:R-:W-:Y:S01]  /*cec0*/  @P0 SHF.R.U32.HI R9, RZ, UR4, R3 ;  /* 0x00000004ff090c19 */ /* 0x000fe20008011603 */
[----:B------:R-:W-:Y:S01]  /*ced0*/  UIMAD.WIDE.U32 UR4, UR40, UR8, URZ ;  /* 0x00000008280472a5 */ /* 0x000fe2000f8e003f */
[----:B------:R-:W0:Y:S02]  /*cee0*/  LDC R3, c[0x0][0x448] ;  /* 0x00011200ff037b82 */ /* 0x000e240000000800 */
[----:B------:R-:W-:Y:S01]  /*cef0*/  ULDC.64 UR8, c[0x0][0x2e0] ;  /* 0x0000b80000087ab9 */ /* 0x000fe20000000a00 */
[----:B------:R-:W-:Y:S01]  /*cf00*/  UIADD3 UR6, UR5, UR6, URZ ;  /* 0x0000000605067290 */ /* 0x000fe2000fffe03f */
[----:B------:R-:W-:Y:S01]  /*cf10*/  IMAD R8, R8, UR8, RZ ;  /* 0x0000000808087c24 */ /* 0x000fe2000f8e02ff */
[----:B------:R-:W-:Y:S01]  /*cf20*/  MOV R5, UR5 ;  /* 0x0000000500057c02 */ /* 0x000fe20008000f00 */
[----:B------:R-:W-:Y:S01]  /*cf30*/  IMAD.U32 R4, RZ, RZ, UR4 ;  /* 0x00000004ff047e24 */ /* 0x000fe2000f8e00ff */
[----:B------:R-:W-:Y:S01]  /*cf40*/  ULDC.64 UR4, c[0x0][0x2d0] ;  /* 0x0000b40000047ab9 */ /* 0x000fe20000000a00 */
[----:B------:R-:W-:-:S02]  /*cf50*/  IMAD R11, R33, UR9, R8 ;  /* 0x00000009210b7c24 */ /* 0x000fc4000f8e0208 */
[----:B------:R-:W-:Y:S02]  /*cf60*/  IMAD.U32 R7, RZ, RZ, UR6 ;  /* 0x00000006ff077e24 */ /* 0x000fe4000f8e00ff */
[----:B------:R-:W-:-:S04]  /*cf70*/  IMAD.MOV.U32 R6, RZ, RZ, R4 ;  /* 0x000000ffff067224 */ /* 0x000fc800078e0004 */
[----:B------:R-:W-:Y:S01]  /*cf80*/  IMAD.WIDE.U32 R4, R33, UR8, R6 ;  /* 0x0000000821047c25 */ /* 0x000fe2000f8e0006 */
[----:B------:R-:W-:-:S03]  /*cf90*/  SHF.R.S32.HI R6, RZ, 0x1f, R9 ;  /* 0x0000001fff067819 */ /* 0x000fc60000011409 */
[----:B------:R-:W-:Y:S01]  /*cfa0*/  IMAD.IADD R5, R5, 0x1, R11 ;  /* 0x0000000105057824 */ /* 0x000fe200078e020b */
[----:B------:R-:W-:Y:S01]  /*cfb0*/  IADD3 R11, -R9, RZ, RZ ;  /* 0x000000ff090b7210 */ /* 0x000fe20007ffe1ff */
[----:B------:R-:W-:-:S04]  /*cfc0*/  IMAD R6, R6, UR4, RZ ;  /* 0x0000000406067c24 */ /* 0x000fc8000f8e02ff */
[----:B0-----:R-:W-:Y:S02]  /*cfd0*/  IMAD R11, R3, R11, R0 ;  /* 0x0000000b030b7224 */ /* 0x001fe400078e0200 */
        /* <DEDUP_REMOVED lines=17> */
[----:B------:R-:W-:Y:S01]  /*d0f0*/  MOV R0, UR46 ;  /* 0x0000002e00007c02 */ /* 0x000fe20008000f00 */
[----:B------:R-:W-:Y:S02]  /*d100*/  ULDC UR4, c[0x0][0x288] ;  /* 0x0000a20000047ab9 */ /* 0x000fe40000000800 */
[----:B------:R-:W1:Y:S01]  /*d110*/  SHFL.IDX PT, R4, R6, RZ, 0x181f ;  /* 0x00181fff06047589 */ /* 0x000e6200000e0000 */
[----:B------:R-:W-:Y:S02]  /*d120*/  IMAD R3, R3, UR4, RZ ;  /* 0x0000000403037c24 */ /* 0x000fe4000f8e02ff */
[----:B------:R-:W-:Y:S01]  /*d130*/  IMAD R0, R0, 0x80, R27 ;  /* 0x0000008000007824 */ /* 0x000fe200078e021b */
[----:B------:R-:W-:Y:S03]  /*d140*/  SHFL.IDX PT, R8, R6, 0x1, 0x181f ;  /* 0x00381f0006087f89 */ /* 0x000fe600000e0000 */
[C---:B------:R-:W-:Y:S01]  /*d150*/  VIADD R10, R0.reuse, 0x10 ;  /* 0x00000010000a7836 */ /* 0x040fe20000000000 */
[----:B------:R-:W-:-:S13]  /*d160*/  ISETP.GE.AND P0, PT, R0, R3, PT ;  /* 0x000000030000720c */ /* 0x000fda0003f06270 */
[----:B0-----:R-:W-:Y:S02]  /*d170*/  @!P0 LEA R14, P2, R24, R14, 0x1 ;  /* 0x0000000e180e8211 */ /* 0x001fe400078408ff */
[----:B------:R-:W-:-:S03]  /*d180*/  @!P0 LEA R9, R16, UR45, 0x1 ;  /* 0x0000002d10098c11 */ /* 0x000fc6000f8e08ff */
[----:B-1----:R-:W-:Y:S01]  /*d190*/  @!P0 IMAD.X R5, RZ, RZ, R4, P2 ;  /* 0x000000ffff058224 */ /* 0x002fe200010e0604 */
[----:B------:R-:W-:Y:S02]  /*d1a0*/  @!P0 MOV R4, R14 ;  /* 0x0000000e00048202 */ /* 0x000fe40000000f00 */
[----:B------:R-:W0:Y:S04]  /*d1b0*/  SHFL.IDX PT, R14, R7, 0x1, 0x181f ;  /* 0x00381f00070e7f89 */ /* 0x000e2800000e0000 */
[----:B------:R0:W-:Y:S01]  /*d1c0*/  @!P0 LDGSTS.E.BYPASS.LTC128B.128 [R9+0x18400], desc[UR36][R4.64], !P1 ;  /* 0x1840000004098fae */ /* 0x0001e2000c901d64 */
[----:B------:R-:W-:Y:S02]  /*d1d0*/  ISETP.GE.AND P0, PT, R10, R3, PT ;  /* 0x000000030a00720c */ /* 0x000fe40003f06270 */
[----:B------:R-:W-:-:S11]  /*d1e0*/  IADD3 R10, R0, 0x20, RZ ;  /* 0x00000020000a7810 */ /* 0x000fd60007ffe0ff */
        /* <DEDUP_REMOVED lines=45> */
.L_x_13811:
[----:B------:R-:W-:-:S05]  /*d4c0*/  VIADD R0, R0, 0x70 ;  /* 0x0000007000007836 */ /* 0x000fca0000000000 */
[----:B------:R-:W-:Y:S02]  /*d4d0*/  ISETP.GE.AND P0, PT, R0, R3, PT ;  /* 0x000000030000720c */ /* 0x000fe40003f06270 */
[----:B------:R-:W-:-:S04]  /*d4e0*/  MOV R0, 0x1 ;  /* 0x0000000100007802 */ /* 0x000fc80000000f00 */
        /* <DEDUP_REMOVED lines=15> */
.L_x_13812:
[----:B------:R-:W-:-:S13]  /*d5e0*/  ISETP.NE.AND P0, PT, R34, 0x3, PT ;  /* 0x000000032200780c */ /* 0x000fda0003f05270 */
[----:B------:R-:W-:Y:S05]  /*d5f0*/  @!P0 BRA `(.L_x_13746) ;  /* 0x0000000000048947 */ /* 0x000fea0003800000 */
[----:B------:R-:W-:Y:S01]  /*d600*/  BPT.TRAP 0x1 ;  /* 0x000000040000795c */ /* 0x000fe20000300000 */
.L_x_13746:
[----:B------:R-:W1:Y:S02]  /*d610*/  SYNCS.PHASECHK.TRANS64.TRYWAIT P0, [UR45+0x22860], R0 ;  /* 0x02286000ff0075a7 */ /* 0x000e64000800016d */
[----:B-1----:R-:W-:Y:S05]  /*d620*/  @!P0 BRA `(.L_x_13747) ;  /* 0x0000002c004c8947 */ /* 0x002fea0003800000 */
.L_x_13813:
        /* <DEDUP_REMOVED lines=10> */
[----:B------:R-:W-:Y:S01]  /*d6d0*/  SEL R0, RZ, 0x4, P2 ;  /* 0x00000004ff007807 */ /* 0x000fe20001000000 */
[----:B------:R-:W-:Y:S01]  /*d6e0*/  IMAD.IADD R5, R5, 0x1, R17 ;  /* 0x0000000105057824 */ /* 0x000fe200078e0211 */
[----:B------:R-:W-:Y:S01]  /*d6f0*/  SEL R7, RZ, 0x8, P1 ;  /* 0x00000008ff077807 */ /* 0x000fe20000800000 */
[C---:B------:R-:W-:Y:S01]  /*d700*/  IMAD R3, R36.reuse, UR7, R3 ;  /* 0x0000000724037c24 */ /* 0x040fe2000f8e0203 */
[----:B------:R-:W-:Y:S01]  /*d710*/  LOP3.LUT P4, RZ, R23, 0x1, RZ, 0xc0, !PT ;  /* 0x0000000117ff7812 */ /* 0x000fe2000788c0ff */
[----:B------:R-:W-:Y:S01]  /*d720*/  IMAD.WIDE.U32 R10, R36, UR6, R4 ;  /* 0x00000006240a7c25 */ /* 0x000fe2000f8e0004 */
[----:B------:R-:W-:-:S02]  /*d730*/  ULDC.64 UR6, c[0x0][0x330] ;  /* 0x0000cc0000067ab9 */ /* 0x000fc40000000a00 */
        /* <DEDUP_REMOVED lines=14> */
[----:B------:R-:W0:Y:S01]  /*d820*/  SHFL.IDX PT, R14, R3, RZ, 0x181f ;  /* 0x00181fff030e7589 */ /* 0x000e2200000e0000 */
[----:B------:R-:W-:Y:S02]  /*d830*/  SHF.L.U32 R24, R24, 0x1, RZ ;  /* 0x0000000118187819 */ /* 0x000fe400000006ff */
[----:B------:R-:W-:Y:S01]  /*d840*/  LEA R17, R16, UR45, 0x1 ;  /* 0x0000002d10117c11 */ /* 0x000fe2000f8e08ff */
[----:B------:R-:W1:Y:S01]  /*d850*/  SHFL.IDX PT, R0, R10, RZ, 0x181f ;  /* 0x00181fff0a007589 */ /* 0x000e6200000e0000 */
[C---:B------:R-:W-:Y:S02]  /*d860*/  LOP3.LUT P2, RZ, R8.reuse, 0x2, RZ, 0xc0, !PT ;  /* 0x0000000208ff7812 */ /* 0x040fe4000784c0ff */
[----:B------:R-:W-:Y:S02]  /*d870*/  LOP3.LUT P1, RZ, R8, 0x4, RZ, 0xc0, !PT ;  /* 0x0000000408ff7812 */ /* 0x000fe4000782c0ff */
[----:B0-----:R-:W-:Y:S02]  /*d880*/  IADD3 R6, P0, R14, R24, RZ ;  /* 0x000000180e067210 */ /* 0x001fe40007f1e0ff */
[----:B------:R-:W0:Y:S03]  /*d890*/  SHFL.IDX PT, R14, R3, 0x1, 0x181f ;  /* 0x00381f00030e7f89 */ /* 0x000e2600000e0000 */
[----:B-1----:R-:W-:-:S02]  /*d8a0*/  IMAD.X R7, RZ, RZ, R0, P0 ;  /* 0x000000ffff077224 */ /* 0x002fc400000e0600 */
        /* <DEDUP_REMOVED lines=27> */
[----:B------:R-:W1:Y:S02]  /*da60*/  SHFL.IDX PT, R14, R3, 0x4, 0x181f ;  /* 0x00981f00030e7f89 */ /* 0x000e6400000e0000 */
[----:B0-----:R-:W-:Y:S01]  /*da70*/  IMAD.X R7, RZ, RZ, R0, P3 ;  /* 0x000000ffff077224 */ /* 0x001fe200018e0600 */
[C---:B------:R-:W-:Y:S01]  /*da80*/  ISETP.LT.OR P3, PT, R35.reuse, 0x21, P4 ;  /* 0x000000212300780c */ /* 0x040fe20002761670 */
[----:B------:R-:W0:Y:S04]  /*da90*/  SHFL.IDX PT, R0, R10, 0x4, 0x181f ;  /* 0x00981f000a007f89 */ /* 0x000e2800000e0000 */
[----:B------:R-:W2:Y:S08]  /*daa0*/  SHFL.IDX PT, R10, R10, 0x5, 0x181f ;  /* 0x00b81f000a0a7f89 */ /* 0x000eb000000e0000 */
        /* <DEDUP_REMOVED lines=8> */
[----:B------:R1:W4:Y:S02]  /*db30*/  SHFL.IDX PT, R14, R3, 0x5, 0x181f ;  /* 0x00b81f00030e7f89 */ /* 0x00032400000e0000 */
[----:B0-----:R-:W-:Y:S01]  /*db40*/  IMAD.X R5, RZ, RZ, R0, P3 ;  /* 0x000000ffff057224 */ /* 0x001fe200018e0600 */
[----:B------:R-:W-:Y:S01]  /*db50*/  ISETP.LT.OR P3, PT, R35, 0x31, P4 ;  /* 0x000000312300780c */ /* 0x000fe20002761670 */
[----:B------:R-:W-:Y:S01]  /*db60*/  VIADD R0, R17, 0x400 ;  /* 0x0000040011007836 */ /* 0x000fe20000000000 */
[----:B---3--:R-:W-:-:S11]  /*db70*/  MOV R8, RZ ;  /* 0x000000ff00087202 */ /* 0x008fd60000000f00 */
        /* <DEDUP_REMOVED lines=15> */
.L_x_13827:
        /* <DEDUP_REMOVED lines=20> */
.L_x_13749:
[----:B------:R-:W-:Y:S01]  /*ddb0*/  IADD3 R31, R31, -0x2, RZ ;  /* 0xfffffffe1f1f7810 */ /* 0x000fe20007ffe0ff */
[----:B------:R-:W-:Y:S01]  /*ddc0*/  SYNCS.ARRIVE.TRANS64.A1T0 RZ, [UR45+0x22850], RZ ;  /* 0x022850ffffff79a7 */ /* 0x000fe2000810002d */
[----:B------:R-:W-:Y:S01]  /*ddd0*/  BSSY B0, `(.L_x_13733) ;  /* 0x00000e7000007945 */ /* 0x000fe20003800000 */
[----:B------:R-:W-:Y:S01]  /*dde0*/  IMAD.MOV.U32 R21, RZ, RZ, 0x1 ;  /* 0x00000001ff157424 */ /* 0x000fe200078e00ff */
[----:B------:R-:W-:Y:S01]  /*ddf0*/  ISETP.GE.AND P0, PT, R31, UR48, PT ;  /* 0x000000301f007c0c */ /* 0x000fe2000bf06270 */
[----:B------:R-:W-:-:S12]  /*de00*/  IMAD.MOV.U32 R20, RZ, RZ, 0x1 ;  /* 0x00000001ff147424 */ /* 0x000fd800078e00ff */
[----:B------:R-:W-:Y:S05]  /*de10*/  @!P0 BRA `(.L_x_13750) ;  /* 0x0000000c00888947 */ /* 0x000fea0003800000 */
[----:B------:R-:W-:Y:S01]  /*de20*/  UIADD3 UR4, UR44, 0x1, URZ ;  /* 0x000000012c047890 */ /* 0x000fe2000fffe03f */
[----:B------:R-:W-:Y:S01]  /*de30*/  IADD3 R27, R28, R32, R27 ;  /* 0x000000201c1b7210 */ /* 0x000fe20007ffe01b */
[----:B------:R-:W-:Y:S01]  /*de40*/  ULOP3.LUT UR5, URZ, UR43, URZ, 0x33, !UPT ;  /* 0x0000002b3f057292 */ /* 0x000fe2000f8e333f */
[----:B------:R-:W-:Y:S01]  /*de50*/  LOP3.LUT R3, RZ, UR42, RZ, 0x33, !PT ;  /* 0x0000002aff037c12 */ /* 0x000fe2000f8e33ff */
[----:B------:R-:W-:Y:S01]  /*de60*/  UIMAD UR4, UR4, UR38, URZ ;  /* 0x00000026040472a4 */ /* 0x000fe2000f8e023f */
[----:B------:R-:W-:Y:S01]  /*de70*/  IADD3 R36, R27, -0x120, RZ ;  /* 0xfffffee01b247810 */ /* 0x000fe20007ffe0ff */
[----:B------:R-:W-:Y:S02]  /*de80*/  IMAD.MOV.U32 R20, RZ, RZ, 0x1 ;  /* 0x00000001ff147424 */ /* 0x000fe400078e00ff */
[----:B------:R-:W-:Y:S02]  /*de90*/  IMAD.MOV.U32 R21, RZ, RZ, 0x1 ;  /* 0x00000001ff157424 */ /* 0x000fe400078e00ff */
[----:B------:R-:W-:-:S04]  /*dea0*/  LOP3.LUT R4, RZ, UR4, RZ, 0x33, !PT ;  /* 0x00000004ff047c12 */ /* 0x000fc8000f8e33ff */
[----:B------:R-:W-:-:S04]  /*deb0*/  VIMNMX3 R3, R3, UR5, R4, !PT ;  /* 0x0000000503037c0f */ /* 0x000fc8000f800104 */
[C---:B------:R-:W-:Y:S01]  /*dec0*/  IADD3 R35, -R3.reuse, -0x2, RZ ;  /* 0xfffffffe03237810 */ /* 0x040fe20007ffe1ff */
[----:B------:R-:W-:-:S07]  /*ded0*/  IMAD R36, R3, -0x60, R36 ;  /* 0xffffffa003247824 */ /* 0x000fce00078e0224 */
.L_x_13765:
[----:B------:R-:W-:Y:S01]  /*dee0*/  ISETP.NE.AND P1, PT, R29, 0x1, PT ;  /* 0x000000011d00780c */ /* 0x000fe20003f25270 */
[----:B------:R-:W-:Y:S01]  /*def0*/  BSSY B1, `(.L_x_13751) ;  /* 0x0000014000017945 */ /* 0x000fe20003800000 */
[----:B------:R-:W-:Y:S01]  /*df00*/  ISETP.GT.U32.AND P0, PT, R26, 0x5f, PT ;  /* 0x0000005f1a00780c */ /* 0x000fe20003f04070 */
[----:B------:R-:W-:-:S10]  /*df10*/  IMAD.MOV.U32 R33, RZ, RZ, RZ ;  /* 0x000000ffff217224 */ /* 0x000fd400078e00ff */
[----:B0-----:R-:W0:Y:S08]  /*df20*/  @P1 LDC R3, c[0x0][0x434] ;  /* 0x00010d00ff031b82 */ /* 0x001e300000000800 */
[----:B------:R-:W1:Y:S01]  /*df30*/  @P1 LDC R5, c[0x0][0x438] ;  /* 0x00010e00ff051b82 */ /* 0x000e620000000800 */
[----:B0-----:R-:W-:Y:S01]  /*df40*/  @P1 IMAD.HI.U32 R4, R36, R3, RZ ;  /* 0x0000000324041227 */ /* 0x001fe200078e00ff */
[----:B------:R-:W-:-:S04]  /*df50*/  MOV R3, R36 ;  /* 0x0000002400037202 */ /* 0x000fc80000000f00 */
[----:B-1----:R-:W-:Y:S01]  /*df60*/  @P1 SHF.R.U32.HI R3, RZ, R5, R4 ;  /* 0x00000005ff031219 */ /* 0x002fe20000011604 */
[----:B--23--:R-:W-:Y:S06]  /*df70*/  @P0 BRA `(.L_x_13752) ;  /* 0x00000000002c0947 */ /* 0x00cfec0003800000 */
[--C-:B------:R-:W-:Y:S01]  /*df80*/  SHF.R.S32.HI R5, RZ, 0x1f, R3.reuse ;  /* 0x0000001fff057819 */ /* 0x100fe20000011403 */
[----:B------:R-:W-:Y:S01]  /*df90*/  ULDC.64 UR4, c[0x0][0x428] ;  /* 0x00010a0000047ab9 */ /* 0x000fe20000000a00 */
[----:B------:R-:W-:Y:S02]  /*dfa0*/  IMAD.MOV.U32 R4, RZ, RZ, R3 ;  /* 0x000000ffff047224 */ /* 0x000fe400078e0003 */
[----:B------:R-:W-:Y:S02]  /*dfb0*/  IMAD R9, R25, UR4, RZ ;  /* 0x0000000419097c24 */ /* 0x000fe4000f8e02ff */
[----:B------:R-:W-:-:S04]  /*dfc0*/  IMAD.WIDE.U32 R6, R30, UR4, R4 ;  /* 0x000000041e067c25 */ /* 0x000fc8000f8e0004 */
[----:B------:R-:W-:Y:S01]  /*dfd0*/  IMAD R5, R30, UR5, R9 ;  /* 0x000000051e057c24 */ /* 0x000fe2000f8e0209 */
[----:B------:R-:W-:Y:S02]  /*dfe0*/  ULDC.64 UR4, c[0x0][0x418] ;  /* 0x0001060000047ab9 */ /* 0x000fe40000000a00 */
[----:B------:R-:W-:Y:S02]  /*dff0*/  LEA R4, P0, R6, UR4, 0x2 ;  /* 0x0000000406047c11 */ /* 0x000fe4000f8010ff */
[----:B------:R-:W-:-:S04]  /*e000*/  IADD3 R5, R5, R7, RZ ;  /* 0x0000000705057210 */ /* 0x000fc80007ffe0ff */
[----:B------:R-:W-:-:S05]  /*e010*/  LEA.HI.X R5, R6, UR5, R5, 0x2, P0 ;  /* 0x0000000506057c11 */ /* 0x000fca00080f1405 */
[----:B------:R0:W5:Y:S02]  /*e020*/  LDG.E R33, desc[UR36][R4.64] ;  /* 0x0000002404217981 */ /* 0x000164000c1e1900 */
.L_x_13752:
[----:B------:R-:W-:Y:S05]  /*e030*/  BSYNC B1 ;  /* 0x0000000000017941 */ /* 0x000fea0003800000 */
.L_x_13751:
[----:B------:R-:W-:-:S13]  /*e040*/  ISETP.NE.AND P0, PT, R34, 0x3, PT ;  /* 0x000000032200780c */ /* 0x000fda0003f05270 */
[----:B------:R-:W-:Y:S05]  /*e050*/  @!P0 BRA `(.L_x_13753) ;  /* 0x0000000000048947 */ /* 0x000fea0003800000 */
[----:B------:R-:W-:Y:S01]  /*e060*/  BPT.TRAP 0x1 ;  /* 0x000000040000795c */ /* 0x000fe20000300000 */
.L_x_13753:
[----:B------:R-:W-:Y:S01]  /*e070*/  LEA R32, R21, UR45, 0x3 ;  /* 0x0000002d15207c11 */ /* 0x000fe2000f8e18ff */
[----:B------:R-:W-:Y:S01]  /*e080*/  BSSY B1, `(.L_x_13754) ;  /* 0x0000004000017945 */ /* 0x000fe20003800000 */
[----:B------:R-:W-:-:S04]  /*e090*/  SHF.L.U32 R31, R20, 0x1f, RZ ;  /* 0x0000001f141f7819 */ /* 0x000fc800000006ff */
[----:B------:R-:W1:Y:S02]  /*e0a0*/  SYNCS.PHASECHK.TRANS64.TRYWAIT P0, [R32+URZ+0x22840], R31 ;  /* 0x0228401f200075a7 */ /* 0x000e64000800017f */
[----:B-1----:R-:W-:Y:S05]  /*e0b0*/  @!P0 BRA `(.L_x_13755) ;  /* 0x0000002c002c8947 */ /* 0x002fea0003800000 */
.L_x_13828:
[----:B------:R-:W-:Y:S05]  /*e0c0*/  BSYNC B1 ;  /* 0x0000000000017941 */ /* 0x000fea0003800000 */
.L_x_13754:
        /* <DEDUP_REMOVED lines=42> */
[----:B------:R-:W0:Y:S01]  /*e370*/  SHFL.IDX PT, R14, R10, 0x2, 0x181f ;  /* 0x00581f000a0e7f89 */ /* 0x000e2200000e0000 */
[----:B------:R-:W-:-:S05]  /*e380*/  IADD3.X R9, RZ, R7, RZ, P0, !PT ;  /* 0x00000007ff097210 */ /* 0x000fca00007fe4ff */
        /* <DEDUP_REMOVED lines=9> */
[----:B0-----:R-:W-:-:S04]  /*e420*/  IADD3 R14, P0, R14, R24, RZ ;  /* 0x000000180e0e7210 */ /* 0x001fc80007f1e0ff */
[----:B------:R-:W-:Y:S02]  /*e430*/  IADD3.X R15, RZ, R18, RZ, P0, !PT ;  /* 0x00000012ff0f7210 */ /* 0x000fe400007fe4ff */
[----:B------:R2:W0:Y:S04]  /*e440*/  SHFL.IDX PT, R18, R3, 0x5, 0x181f ;  /* 0x00b81f0003127f89 */ /* 0x00042800000e0000 */
[----:B------:R2:W-:Y:S03]  /*e450*/  LDGSTS.E.BYPASS.LTC128B.128 [R17+0x1e400], desc[UR36][R14.64], !P1 ;  /* 0x1e4000000e117fae */ /* 0x0005e6000c901d64 */
.L_x_13842:
        /* <DEDUP_REMOVED lines=8> */
.L_x_13757:
        /* <DEDUP_REMOVED lines=10> */
.L_x_13758:
[----:B------:R2:W-:Y:S01]  /*e580*/  SYNCS.ARRIVE.TRANS64.A1T0 RZ, [R32+URZ+0x22830], RZ ;  /* 0x022830ff20ff79a7 */ /* 0x0005e2000810003f */
[----:B------:R-:W-:Y:S05]  /*e590*/  @!P2 BRA `(.L_x_13759) ;  /* 0x000000000004a947 */ /* 0x000fea0003800000 */
[----:B------:R-:W-:Y:S01]  /*e5a0*/  BPT.TRAP 0x1 ;  /* 0x000000040000795c */ /* 0x000fe20000300000 */
.L_x_13759:
[----:B------:R-:W3:Y:S01]  /*e5b0*/  SYNCS.PHASECHK.TRANS64.TRYWAIT P0, [R32+URZ+0x22860], R31 ;  /* 0x0228601f200075a7 */ /* 0x000ee2000800017f */
[----:B------:R-:W-:Y:S04]  /*e5c0*/  BSSY B1, `(.L_x_13760) ;  /* 0x0000002000017945 */ /* 0x000fe80003800000 */
[----:B---3--:R-:W-:Y:S05]  /*e5d0*/  @!P0 BRA `(.L_x_13761) ;  /* 0x0000002c00888947 */ /* 0x008fea0003800000 */
.L_x_13843:
[----:B------:R-:W-:Y:S05]  /*e5e0*/  BSYNC B1 ;  /* 0x0000000000017941 */ /* 0x000fea0003800000 */
.L_x_13760:
        /* <DEDUP_REMOVED lines=10> */
[----:B------:R-:W-:Y:S01]  /*e690*/  LOP3.LUT P1, RZ, R23, 0x4, RZ, 0xc0, !PT ;  /* 0x0000000417ff7812 */ /* 0x000fe2000782c0ff */
[----:B------:R-:W-:-:S02]  /*e6a0*/  IMAD.IADD R5, R5, 0x1, R27 ;  /* 0x0000000105057824 */ /* 0x000fc400078e021b */
        /* <DEDUP_REMOVED lines=20> */
[----:B0-----:R-:W-:-:S04]  /*e7f0*/  IADD3 R14, P0, R14, R24, RZ ;  /* 0x000000180e0e7210 */ /* 0x001fc80007f1e0ff */
[----:B----4-:R-:W-:Y:S02]  /*e800*/  IADD3.X R15, RZ, R5, RZ, P0, !PT ;  /* 0x00000005ff0f7210 */ /* 0x010fe400007fe4ff */
        /* <DEDUP_REMOVED lines=16> */
[----:B----4-:R-:W-:-:S05]  /*e910*/  IMAD.X R9, RZ, RZ, R6, P0 ;  /* 0x000000ffff097224 */ /* 0x010fca00000e0606 */
[----:B------:R-:W-:Y:S04]  /*e920*/  LDGSTS.E.BYPASS.LTC128B.128 [R17+0x1000], desc[UR36][R8.64], !P4 ;  /* 0x0100000008117fae */ /* 0x000fe8000e101d64 */
[----:B------:R-:W-:Y:S04]  /*e930*/  LDGSTS.E.BYPASS.LTC128B.128 [R17+0x4000], desc[UR36][R8.64+0x80], !P3 ;  /* 0x0400008008117fae */ /* 0x000fe8000d901d64 */
[----:B------:R-:W-:Y:S04]  /*e940*/  LDGSTS.E.BYPASS.LTC128B.128 [R17+0x7000], desc[UR36][R8.64+0x100], !P2 ;  /* 0x0700010008117fae */ /* 0x000fe8000d101d64 */
[----:B------:R4:W-:Y:S01]  /*e950*/  LDGSTS.E.BYPASS.LTC128B.128 [R17+0xa000], desc[UR36][R8.64+0x180], !P1 ;  /* 0x0a00018008117fae */ /* 0x0009e2000c901d64 */
[----:B0-----:R-:W-:-:S03]  /*e960*/  IADD3 R6, P0, R5, R24, RZ ;  /* 0x0000001805067210 */ /* 0x001fc60007f1e0ff */
[----:B------:R-:W0:Y:S01]  /*e970*/  SHFL.IDX PT, R5, R3, 0x4, 0x181f ;  /* 0x00981f0003057f89 */ /* 0x000e2200000e0000 */
[----:B------:R-:W-:-:S03]  /*e980*/  IADD3.X R7, RZ, R7, RZ, P0, !PT ;  /* 0x00000007ff077210 */ /* 0x000fc600007fe4ff */
[----:B------:R-:W1:Y:S01]  /*e990*/  SHFL.IDX PT, R3, R3, 0x5, 0x181f ;  /* 0x00b81f0003037f89 */ /* 0x000e6200000e0000 */
[----:B----4-:R-:W-:-:S03]  /*e9a0*/  IMAD.MOV.U32 R8, RZ, RZ, RZ ;  /* 0x000000ffff087224 */ /* 0x010fc600078e00ff */
        /* <DEDUP_REMOVED lines=10> */
.L_x_13857:
[----:B----4-:R-:W-:-:S04]  /*ea50*/  IADD3 R4, P0, R3, R24, RZ ;  /* 0x0000001803047210 */ /* 0x010fc80007f1e0ff */
[----:B------:R-:W-:Y:S02]  /*ea60*/  IADD3.X R5, RZ, R18, RZ, P0, !PT ;  /* 0x00000012ff057210 */ /* 0x000fe400007fe4ff */
[----:B------:R-:W-:-:S03]  /*ea70*/  PLOP3.LUT P0, PT, PT, PT, PT, 0x80, 0x0 ;  /* 0x000000000000781c */ /* 0x000fc60003f0f070 */
        /* <DEDUP_REMOVED lines=8> */
.L_x_13763:
        /* <DEDUP_REMOVED lines=10> */
.L_x_13764:
[----:B------:R-:W-:Y:S01]  /*eba0*/  VIADD R21, R21, 0x1 ;  /* 0x0000000115157836 */ /* 0x000fe20000000000 */
[----:B------:R1:W-:Y:S01]  /*ebb0*/  SYNCS.ARRIVE.TRANS64.A1T0 RZ, [R32+URZ+0x22850], RZ ;  /* 0x022850ff20ff79a7 */ /* 0x0003e2000810003f */
[----:B------:R-:W-:Y:S01]  /*ebc0*/  VIADD R35, R35, 0xffffffff ;  /* 0xffffffff23237836 */ /* 0x000fe20000000000 */
[----:B------:R-:W-:Y:S02]  /*ebd0*/  IADD3 R36, R36, -0x60, RZ ;  /* 0xffffffa024247810 */ /* 0x000fe40007ffe0ff */
[----:B------:R-:W-:-:S04]  /*ebe0*/  ISETP.NE.AND P0, PT, R21, 0x2, PT ;  /* 0x000000021500780c */ /* 0x000fc80003f05270 */
[----:B------:R-:W-:Y:S02]  /*ebf0*/  SEL R21, R21, RZ, P0 ;  /* 0x000000ff15157207 */ /* 0x000fe40000000000 */
[----:B------:R-:W-:Y:S02]  /*ec00*/  SEL R3, RZ, 0x1, P0 ;  /* 0x00000001ff037807 */ /* 0x000fe40000000000 */
[----:B------:R-:W-:Y:S02]  /*ec10*/  ISETP.GT.AND P0, PT, R35, UR48, PT ;  /* 0x0000003023007c0c */ /* 0x000fe4000bf04270 */
[----:B------:R-:W-:-:S11]  /*ec20*/  LOP3.LUT R20, R20, R3, RZ, 0x3c, !PT ;  /* 0x0000000314147212 */ /* 0x000fd600078e3cff */
[----:B-1----:R-:W-:Y:S05]  /*ec30*/  @P0 BRA `(.L_x_13765) ;  /* 0xfffffff000a80947 */ /* 0x002fea000383ffff */
.L_x_13750:
[----:B------:R-:W-:Y:S05]  /*ec40*/  BSYNC B0 ;  /* 0x0000000000007941 */ /* 0x000fea0003800000 */
.L_x_13733:
[----:B------:R-:W0:Y:S01]  /*ec50*/  S2R R3, SR_CgaCtaId ;  /* 0x0000000000037919 */ /* 0x000e220000008800 */
[----:B------:R-:W-:Y:S01]  /*ec60*/  MOV R0, 0x400 ;  /* 0x0000040000007802 */ /* 0x000fe20000000f00 */
[----:B------:R-:W-:Y:S01]  /*ec70*/  BSSY B0, `(.L_x_13766) ;  /* 0x0000005000007945 */ /* 0x000fe20003800000 */
[----:B------:R-:W-:Y:S02]  /*ec80*/  SHF.L.U32 R8, R8, 0x1f, RZ ;  /* 0x0000001f08087819 */ /* 0x000fe400000006ff */
[----:B0-----:R-:W-:-:S04]  /*ec90*/  LEA R4, R3, R0, 0x18 ;  /* 0x0000000003047211 */ /* 0x001fc800078ec0ff */
[----:B------:R-:W0:Y:S02]  /*eca0*/  SYNCS.PHASECHK.TRANS64.TRYWAIT P0, [R4+URZ+0x22820], R8 ;  /* 0x02282008040075a7 */ /* 0x000e24000800017f */
[----:B0-----:R-:W-:Y:S05]  /*ecb0*/  @!P0 BRA `(.L_x_13767) ;  /* 0x0000002c00c48947 */ /* 0x001fea0003800000 */
.L_x_13858:
[----:B------:R-:W-:Y:S05]  /*ecc0*/  BSYNC B0 ;  /* 0x0000000000007941 */ /* 0x000fea0003800000 */
.L_x_13766:
[----:B------:R-:W-:-:S03]  /*ecd0*/  UMOV UR4, 0xffffffff ;  /* 0xffffffff00047882 */ /* 0x000fc60000000000 */
[----:B------:R-:W-:Y:S05]  /*ece0*/  BRA.DIV UR4, `(.L_x_13768) ;  /* 0x0000002e04cc7947 */ /* 0x000fea000b800000 */
[----:B------:R1:W4:Y:S02]  /*ecf0*/  SHFL.IDX PT, R14, R2, RZ, 0x1f ;  /* 0x00001fff020e7589 */ /* 0x00032400000e0000 */
.L_x_13861:
[----:B----4-:R-:W-:-:S13]  /*ed00*/  ISETP.NE.AND P0, PT, R14, RZ, PT ;  /* 0x000000ff0e00720c */ /* 0x010fda0003f05270 */
[----:B------:R-:W-:Y:S05]  /*ed10*/  @P0 BRA `(.L_x_13689) ;  /* 0x0000000000880947 */ /* 0x000fea0003800000 */
[----:B------:R-:W-:-:S03]  /*ed20*/  UMOV UR4, 0xffffffff ;  /* 0xffffffff00047882 */ /* 0x000fc60000000000 */
[----:B------:R-:W-:Y:S05]  /*ed30*/  BRA.DIV UR4, `(.L_x_13769) ;  /* 0x0000002e04e07947 */ /* 0x000fea000b800000 */
[----:B------:R-:W-:-:S13]  /*ed40*/  ELECT P6, URZ, PT ;  /* 0x00000000003f782f */ /* 0x000fda00038c0000 */
.L_x_13864:
[----:B------:R-:W-:Y:S05]  /*ed50*/  @!P6 BRA `(.L_x_13689) ;  /* 0x000000000078e947 */ /* 0x000fea0003800000 */
[----:B------:R-:W-:-:S06]  /*ed60*/  ULOP3.LUT UR4, UR39, 0x2, URZ, 0xfc, !UPT ;  /* 0x0000000227047892 */ /* 0x000fcc000f8efc3f */
[----:B------:R-:W-:-:S05]  /*ed70*/  IMAD.U32 R0, RZ, RZ, UR4 ;  /* 0x00000004ff007e24 */ /* 0x000fca000f8e00ff */
[----:B------:R-:W-:-:S13]  /*ed80*/  ISETP.NE.AND P0, PT, R0, 0x3, PT ;  /* 0x000000030000780c */ /* 0x000fda0003f05270 */
[----:B------:R-:W-:Y:S05]  /*ed90*/  @!P0 BRA `(.L_x_13770) ;  /* 0x0000000000048947 */ /* 0x000fea0003800000 */
[----:B------:R-:W-:Y:S01]  /*eda0*/  BPT.TRAP 0x1 ;  /* 0x000000040000795c */ /* 0x000fe20000300000 */
.L_x_13770:
[C---:B------:R-:W-:Y:S01]  /*edb0*/  IMAD R5, R21.reuse, 0x8, R4 ;  /* 0x0000000815057824 */ /* 0x040fe200078e0204 */
[----:B------:R-:W-:Y:S02]  /*edc0*/  SHF.L.U32 R0, R20, 0x1f, RZ ;  /* 0x0000001f14007819 */ /* 0x000fe400000006ff */
[----:B------:R-:W-:Y:S02]  /*edd0*/  IADD3 R21, R21, 0x1, RZ ;  /* 0x0000000115157810 */ /* 0x000fe40007ffe0ff */
[----:B------:R-:W4:Y:S02]  /*ede0*/  SYNCS.PHASECHK.TRANS64.TRYWAIT P1, [R5+URZ+0x22840], R0 ;  /* 0x02284000050075a7 */ /* 0x000f24000802017f */
[----:B------:R-:W-:-:S04]  /*edf0*/  ISETP.NE.AND P2, PT, R21, 0x2, PT ;  /* 0x000000021500780c */ /* 0x000fc80003f45270 */
[----:B------:R-:W-:Y:S01]  /*ee00*/  SEL R3, RZ, 0x1, P2 ;  /* 0x00000001ff037807 */ /* 0x000fe20001000000 */
[----:B----4-:R-:W-:Y:S08]  /*ee10*/  @!P1 BRA `(.L_x_13771) ;  /* 0x0000002c00c89947 */ /* 0x010ff00003800000 */
.L_x_13865:
[----:B------:R-:W-:Y:S02]  /*ee20*/  SEL R21, R21, RZ, P2 ;  /* 0x000000ff15157207 */ /* 0x000fe40001000000 */
[----:B-1----:R-:W-:Y:S01]  /*ee30*/  LOP3.LUT R2, R20, R3, RZ, 0x3c, !PT ;  /* 0x0000000314027212 */ /* 0x002fe200078e3cff */
[----:B------:R-:W-:Y:S06]  /*ee40*/  @!P0 BRA `(.L_x_13772) ;  /* 0x0000000000048947 */ /* 0x000fec0003800000 */
[----:B------:R-:W-:Y:S01]  /*ee50*/  BPT.TRAP 0x1 ;  /* 0x000000040000795c */ /* 0x000fe20000300000 */
.L_x_13772:
[----:B------:R-:W-:Y:S01]  /*ee60*/  IMAD R21, R21, 0x8, R4 ;  /* 0x0000000815157824 */ /* 0x000fe200078e0204 */
[----:B------:R-:W-:-:S04]  /*ee70*/  SHF.L.U32 R2, R2, 0x1f, RZ ;  /* 0x0000001f02027819 */ /* 0x000fc800000006ff */
[----:B------:R-:W1:Y:S02]  /*ee80*/  SYNCS.PHASECHK.TRANS64.TRYWAIT P1, [R21+URZ+0x22840], R2 ;  /* 0x02284002150075a7 */ /* 0x000e64000802017f */
[----:B-1----:R-:W-:Y:S05]  /*ee90*/  @!P1 BRA `(.L_x_13773) ;  /* 0x0000002c00bc9947 */ /* 0x002fea0003800000 */
.L_x_13866:
[----:B------:R-:W-:Y:S05]  /*eea0*/  @!P0 BRA `(.L_x_13774) ;  /* 0x0000000000048947 */ /* 0x000fea0003800000 */
[----:B------:R-:W-:Y:S01]  /*eeb0*/  BPT.TRAP 0x1 ;  /* 0x000000040000795c */ /* 0x000fe20000300000 */
.L_x_13774:
[----:B------:R-:W0:Y:S02]  /*eec0*/  SYNCS.PHASECHK.TRANS64.TRYWAIT P1, [R5+URZ+0x22860], R0 ;  /* 0x02286000050075a7 */ /* 0x000e24000802017f */
[----:B0-----:R-:W-:Y:S05]  /*eed0*/  @!P1 BRA `(.L_x_13775) ;  /* 0x0000002c00c09947 */ /* 0x001fea0003800000 */
.L_x_13867:
[----:B------:R-:W-:Y:S05]  /*eee0*/  @!P0 BRA `(.L_x_13776) ;  /* 0x0000000000048947 */ /* 0x000fea0003800000 */
[----:B------:R-:W-:Y:S01]  /*eef0*/  BPT.TRAP 0x1 ;  /* 0x000000040000795c */ /* 0x000fe20000300000 */
.L_x_13776:
[----:B------:R0:W0:Y:S02]  /*ef00*/  SYNCS.PHASECHK.TRANS64.TRYWAIT P0, [R21+URZ+0x22860], R2 ;  /* 0x02286002150075a7 */ /* 0x000024000800017f */
[----:B0-----:R-:W-:Y:S05]  /*ef10*/  @!P0 NANOSLEEP.SYNCS 0x989680 ;  /* 0x009896800000895d */ /* 0x001fea0003900000 */
[----:B------:R-:W0:Y:S02]  /*ef20*/  @!P0 SYNCS.PHASECHK.TRANS64 P0, [R21+URZ+0x22860], R2 ;  /* 0x02286002150085a7 */ /* 0x000e24000800007f */
[----:B0-----:R-:W-:Y:S05]  /*ef30*/  @!P0 BRA `(.L_x_13776) ;  /* 0xfffffffc00f08947 */ /* 0x001fea000383ffff */
.L_x_13689:
[----:B------:R-:W-:Y:S05]  /*ef40*/  BSYNC B6 ;  /* 0x0000000000067941 */ /* 0x000fea0003800000 */
.L_x_13686:
[----:B------:R-:W-:Y:S05]  /*ef50*/  EXIT ;  /* 0x000000000000794d */ /* 0x000fea0003800000 */
.L_x_13693:
[----:B0-----:R-:W-:-:S04]  /*ef60*/  IMAD.U32 R5, RZ, RZ, UR42 ;  /* 0x0000002aff057e24 */ /* 0x001fc8000f8e00ff */
[----:B------:R0:W1:Y:S03]  /*ef70*/  SYNCS.PHASECHK.TRANS64.TRYWAIT P0, [R5+URZ+0x22800], R10 ;  /* 0x0228000a050075a7 */ /* 0x000066000800017f */
[----:B-1----:R-:W-:Y:S05]  /*ef80*/  @!P0 NANOSLEEP.SYNCS 0x989680 ;  /* 0x009896800000895d */ /* 0x002fea0003900000 */
[----:B------:R-:W1:Y:S02]  /*ef90*/  @!P0 SYNCS.PHASECHK.TRANS64 P0, [R5+URZ+0x22800], R10 ;  /* 0x0228000a050085a7 */ /* 0x000e64000800007f */
[----:B-1----:R-:W-:Y:S05]  /*efa0*/  @!P0 BRA `(.L_x_13693) ;  /* 0xfffffffc00ec8947 */ /* 0x002fea000383ffff */
[----:B------:R-:W-:Y:S05]  /*efb0*/  BRA `(.L_x_13777) ;  /* 0xffffff2400687947 */ /* 0x000fea000383ffff */
.L_x_13697:
[----:B0-----:R-:W-:-:S04]  /*efc0*/  MOV R5, UR42 ;  /* 0x0000002a00057c02 */ /* 0x001fc80008000f00 */
[----:B------:R0:W2:Y:S03]  /*efd0*/  SYNCS.PHASECHK.TRANS64.TRYWAIT P1, [R5+URZ+0x22830], R10 ;  /* 0x0228300a050075a7 */ /* 0x0000a6000802017f */
[----:B--2---:R-:W-:Y:S05]  /*efe0*/  @!P1 NANOSLEEP.SYNCS 0x989680 ;  /* 0x009896800000995d */ /* 0x004fea0003900000 */
[----:B------:R-:W2:Y:S02]  /*eff0*/  @!P1 SYNCS.PHASECHK.TRANS64 P1, [R5+URZ+0x22830], R10 ;  /* 0x0228300a050095a7 */ /* 0x000ea4000802007f */
[----:B--2---:R-:W-:Y:S05]  /*f000*/  @!P1 BRA `(.L_x_13697) ;  /* 0xfffffffc00ec9947 */ /* 0x004fea000383ffff */
[----:B------:R-:W-:Y:S05]  /*f010*/  BRA `(.L_x_13696) ;  /* 0xffffff2400847947 */ /* 0x000fea000383ffff */
.L_x_13702:
[----:B-1----:R-:W-:-:S04]  /*f020*/  IMAD.U32 R11, RZ, RZ, UR42 ;  /* 0x0000002aff0b7e24 */ /* 0x002fc8000f8e00ff */
[----:B------:R1:W2:Y:S03]  /*f030*/  SYNCS.PHASECHK.TRANS64.TRYWAIT P1, [R11+URZ+0x22850], R10 ;  /* 0x0228500a0b0075a7 */ /* 0x0002a6000802017f */
[----:B--2---:R-:W-:Y:S05]  /*f040*/  @!P1 NANOSLEEP.SYNCS 0x989680 ;  /* 0x009896800000995d */ /* 0x004fea0003900000 */
[----:B------:R-:W2:Y:S02]  /*f050*/  @!P1 SYNCS.PHASECHK.TRANS64 P1, [R11+URZ+0x22850], R10 ;  /* 0x0228500a0b0095a7 */ /* 0x000ea4000802007f */
[----:B--2---:R-:W-:Y:S05]  /*f060*/  @!P1 BRA `(.L_x_13702) ;  /* 0xfffffffc00ec9947 */ /* 0x004fea000383ffff */
[----:B------:R-:W-:Y:S05]  /*f070*/  BRA `(.L_x_13701) ;  /* 0xffffff4400707947 */ /* 0x000fea000383ffff */
.L_x_13708:
[----:B-1----:R-:W-:-:S04]  /*f080*/  IMAD.U32 R9, RZ, RZ, UR28 ;  /* 0x0000001cff097e24 */ /* 0x002fc8000f8e00ff */
[----:B------:R1:W2:Y:S03]  /*f090*/  SYNCS.PHASECHK.TRANS64.TRYWAIT P1, [R9+URZ+0x22830], R10 ;  /* 0x0228300a090075a7 */ /* 0x0002a6000802017f */
[----:B--2---:R-:W-:Y:S05]  /*f0a0*/  @!P1 NANOSLEEP.SYNCS 0x989680 ;  /* 0x009896800000995d */ /* 0x004fea0003900000 */
[----:B------:R-:W2:Y:S02]  /*f0b0*/  @!P1 SYNCS.PHASECHK.TRANS64 P1, [R9+URZ+0x22830], R10 ;  /* 0x0228300a090095a7 */ /* 0x000ea4000802007f */
[----:B--2---:R-:W-:Y:S05]  /*f0c0*/  @!P1 BRA `(.L_x_13708) ;  /* 0xfffffffc00ec9947 */ /* 0x004fea000383ffff */
[----:B------:R-:W-:Y:S05]  /*f0d0*/  BRA `(.L_x_13707) ;  /* 0xffffff4800cc7947 */ /* 0x000fea000383ffff */
.L_x_13713:
[----:B-1----:R-:W-:-:S04]  /*f0e0*/  MOV R11, UR28 ;  /* 0x0000001c000b7c02 */ /* 0x002fc80008000f00 */
[----:B------:R1:W2:Y:S03]  /*f0f0*/  SYNCS.PHASECHK.TRANS64.TRYWAIT P1, [R11+URZ+0x22850], R10 ;  /* 0x0228500a0b0075a7 */ /* 0x0002a6000802017f */
[----:B--2---:R-:W-:Y:S05]  /*f100*/  @!P1 NANOSLEEP.SYNCS 0x989680 ;  /* 0x009896800000995d */ /* 0x004fea0003900000 */
[----:B------:R-:W2:Y:S02]  /*f110*/  @!P1 SYNCS.PHASECHK.TRANS64 P1, [R11+URZ+0x22850], R10 ;  /* 0x0228500a0b0095a7 */ /* 0x000ea4000802007f */
[----:B--2---:R-:W-:Y:S05]  /*f120*/  @!P1 BRA `(.L_x_13713) ;  /* 0xfffffffc00ec9947 */ /* 0x004fea000383ffff */
[----:B------:R-:W-:Y:S05]  /*f130*/  BRA `(.L_x_13712) ;  /* 0xffffff7000407947 */ /* 0x000fea000383ffff */
.L_x_13720:
[----:B-1----:R-:W-:-:S04]  /*f140*/  IMAD.U32 R7, RZ, RZ, UR26 ;  /* 0x0000001aff077e24 */ /* 0x002fc8000f8e00ff */
[----:B------:R1:W2:Y:S03]  /*f150*/  SYNCS.PHASECHK.TRANS64.TRYWAIT P1, [R7+URZ+0x22830], R6 ;  /* 0x02283006070075a7 */ /* 0x0002a6000802017f */
[----:B--2---:R-:W-:Y:S05]  /*f160*/  @!P1 NANOSLEEP.SYNCS 0x989680 ;  /* 0x009896800000995d */ /* 0x004fea0003900000 */
[----:B------:R-:W2:Y:S02]  /*f170*/  @!P1 SYNCS.PHASECHK.TRANS64 P1, [R7+URZ+0x22830], R6 ;  /* 0x02283006070095a7 */ /* 0x000ea4000802007f */
[----:B--2---:R-:W-:Y:S05]  /*f180*/  @!P1 BRA `(.L_x_13720) ;  /* 0xfffffffc00ec9947 */ /* 0x004fea000383ffff */
[----:B------:R-:W-:Y:S05]  /*f190*/  BRA `(.L_x_13719) ;  /* 0xffffff7400447947 */ /* 0x000fea000383ffff */
.L_x_13725:
[----:B-1----:R-:W-:-:S04]  /*f1a0*/  IMAD.U32 R7, RZ, RZ, UR26 ;  /* 0x0000001aff077e24 */ /* 0x002fc8000f8e00ff */
[----:B------:R1:W2:Y:S03]  /*f1b0*/  SYNCS.PHASECHK.TRANS64.TRYWAIT P1, [R7+URZ+0x22850], R6 ;  /* 0x02285006070075a7 */ /* 0x0002a6000802017f */
[----:B--2---:R-:W-:Y:S05]  /*f1c0*/  @!P1 NANOSLEEP.SYNCS 0x989680 ;  /* 0x009896800000995d */ /* 0x004fea0003900000 */
[----:B------:R-:W2:Y:S02]  /*f1d0*/  @!P1 SYNCS.PHASECHK.TRANS64 P1, [R7+URZ+0x22850], R6 ;  /* 0x02285006070095a7 */ /* 0x000ea4000802007f */
[----:B--2---:R-:W-:Y:S05]  /*f1e0*/  @!P1 BRA `(.L_x_13725) ;  /* 0xfffffffc00ec9947 */ /* 0x004fea000383ffff */
[----:B------:R-:W-:Y:S05]  /*f1f0*/  BRA `(.L_x_13724) ;  /* 0xffffff9000d47947 */ /* 0x000fea000383ffff */
.L_x_13738:
[----:B------:R-:W-:Y:S01]  /*f200*/  MOV R13, R2 ;  /* 0x00000002000d7202 */ /* 0x000fe20000000f00 */
[----:B------:R-:W-:Y:S01]  /*f210*/  IMAD.MOV.U32 R12, RZ, RZ, RZ ;  /* 0x000000ffff0c7224 */ /* 0x000fe200078e00ff */
[----:B------:R-:W-:Y:S01]  /*f220*/  MOV R15, 0xffffffff ;  /* 0xffffffff000f7802 */ /* 0x000fe20000000f00 */
[----:B------:R-:W-:-:S07]  /*f230*/  IMAD.MOV.U32 R11, RZ, RZ, 0x1f ;  /* 0x0000001fff0b7424 */ /* 0x000fce00078e00ff */
[----:B-----5:R-:W-:Y:S05]  /*f240*/  WARPSYNC.COLLECTIVE R15, `(.L_x_13778) ;  /* 0x000000000f087348 */ /* 0x020fea0003c00000 */
[----:B------:R0:W1:Y:S02]  /*f250*/  SHFL.IDX P6, R14, R13, R12, R11 ;  /* 0x0000000c0d0e7389 */ /* 0x00006400000c000b */
[----:B01---5:R-:W-:Y:S01]  /*f260*/  ENDCOLLECTIVE ;  /* 0x000000000000791b */ /* 0x023fe20003800000 */
.L_x_13778:
[----:B------:R-:W-:Y:S05]  /*f270*/  BRA `(.L_x_13779) ;  /* 0xffffffd000c07947 */ /* 0x000fea000383ffff */
.L_x_13740:
[----:B0-----:R-:W-:-:S04]  /*f280*/  IMAD.U32 R3, RZ, RZ, UR45 ;  /* 0x0000002dff037e24 */ /* 0x001fc8000f8e00ff */
[----:B------:R0:W1:Y:S03]  /*f290*/  SYNCS.PHASECHK.TRANS64.TRYWAIT P0, [R3+URZ+0x22840], R0 ;  /* 0x02284000030075a7 */ /* 0x000066000800017f */
[----:B-1----:R-:W-:Y:S05]  /*f2a0*/  @!P0 NANOSLEEP.SYNCS 0x989680 ;  /* 0x009896800000895d */ /* 0x002fea0003900000 */
[----:B------:R-:W1:Y:S02]  /*f2b0*/  @!P0 SYNCS.PHASECHK.TRANS64 P0, [R3+URZ+0x22840], R0 ;  /* 0x02284000030085a7 */ /* 0x000e64000800007f */
[----:B-1----:R-:W-:Y:S05]  /*f2c0*/  @!P0 BRA `(.L_x_13740) ;  /* 0xfffffffc00ec8947 */ /* 0x002fea000383ffff */
[----:B------:R-:W-:Y:S05]  /*f2d0*/  BRA `(.L_x_13780) ;  /* 0xffffffd400047947 */ /* 0x000fea000383ffff */
.L_x_13741:
        /* <DEDUP_REMOVED lines=8> */
.L_x_13782:
[----:B------:R-:W-:Y:S05]  /*f360*/  BSYNC B0 ;  /* 0x0000000000007941 */ /* 0x000fea0003800000 */
.L_x_13781:
        /* <DEDUP_REMOVED lines=9> */
.L_x_13783:
        /* <DEDUP_REMOVED lines=8> */
.L_x_13784:
        /* <DEDUP_REMOVED lines=11> */
.L_x_13785:
[----:B------:R-:W-:Y:S01]  /*f530*/  MOV R13, R0 ;  /* 0x00000000000d7202 */ /* 0x000fe20000000f00 */
[----:B------:R-:W-:Y:S01]  /*f540*/  IMAD.MOV.U32 R12, RZ, RZ, 0x2 ;  /* 0x00000002ff0c7424 */ /* 0x000fe200078e00ff */
[----:B------:R-:W-:-:S13]  /*f550*/  @P0 LEA R4, P1, R24, R14, 0x1 ;  /* 0x0000000e18040211 */ /* 0x000fda00078208ff */
[----:B------:R-:W-:Y:S05]  /*f560*/  WARPSYNC.COLLECTIVE R15, `(.L_x_13786) ;  /* 0x000000000f087348 */ /* 0x000fea0003c00000 */
[----:B------:R0:W1:Y:S02]  /*f570*/  SHFL.IDX P6, R14, R13, R12, R11 ;  /* 0x0000000c0d0e7389 */ /* 0x00006400000c000b */
[----:B01----:R-:W-:Y:S01]  /*f580*/  ENDCOLLECTIVE ;  /* 0x000000000000791b */ /* 0x003fe20003800000 */
.L_x_13786:
        /* <DEDUP_REMOVED lines=12> */
.L_x_13787:
[----:B------:R-:W-:Y:S01]  /*f650*/  IMAD.MOV.U32 R13, RZ, RZ, R0 ;  /* 0x000000ffff0d7224 */ /* 0x000fe200078e0000 */
[----:B------:R-:W-:Y:S02]  /*f660*/  MOV R12, 0x3 ;  /* 0x00000003000c7802 */ /* 0x000fe40000000f00 */
[----:B------:R-:W-:-:S13]  /*f670*/  @P0 LEA R4, P1, R24, R14, 0x1 ;  /* 0x0000000e18040211 */ /* 0x000fda00078208ff */
[----:B------:R-:W-:Y:S05]  /*f680*/  WARPSYNC.COLLECTIVE R15, `(.L_x_13788) ;  /* 0x000000000f087348 */ /* 0x000fea0003c00000 */
[----:B------:R0:W1:Y:S02]  /*f690*/  SHFL.IDX P6, R14, R13, R12, R11 ;  /* 0x0000000c0d0e7389 */ /* 0x00006400000c000b */
[----:B01----:R-:W-:Y:S01]  /*f6a0*/  ENDCOLLECTIVE ;  /* 0x000000000000791b */ /* 0x003fe20003800000 */
.L_x_13788:
        /* <DEDUP_REMOVED lines=12> */
.L_x_13789:
[----:B------:R-:W-:Y:S02]  /*f770*/  IMAD.MOV.U32 R13, RZ, RZ, R0 ;  /* 0x000000ffff0d7224 */ /* 0x000fe400078e0000 */
[----:B------:R-:W-:Y:S01]  /*f780*/  IMAD.MOV.U32 R12, RZ, RZ, 0x4 ;  /* 0x00000004ff0c7424 */ /* 0x000fe200078e00ff */
[----:B------:R-:W-:-:S13]  /*f790*/  @P0 LEA R4, P1, R24, R14, 0x1 ;  /* 0x0000000e18040211 */ /* 0x000fda00078208ff */
[----:B------:R-:W-:Y:S05]  /*f7a0*/  WARPSYNC.COLLECTIVE R15, `(.L_x_13790) ;  /* 0x000000000f087348 */ /* 0x000fea0003c00000 */
[----:B------:R0:W1:Y:S02]  /*f7b0*/  SHFL.IDX P6, R14, R13, R12, R11 ;  /* 0x0000000c0d0e7389 */ /* 0x00006400000c000b */
[----:B01----:R-:W-:Y:S01]  /*f7c0*/  ENDCOLLECTIVE ;  /* 0x000000000000791b */ /* 0x003fe20003800000 */
.L_x_13790:
        /* <DEDUP_REMOVED lines=12> */
.L_x_13791:
[----:B------:R-:W-:Y:S01]  /*f890*/  MOV R13, R0 ;  /* 0x00000000000d7202 */ /* 0x000fe20000000f00 */
[----:B------:R-:W-:Y:S01]  /*f8a0*/  IMAD.MOV.U32 R12, RZ, RZ, 0x5 ;  /* 0x00000005ff0c7424 */ /* 0x000fe200078e00ff */
[----:B------:R-:W-:-:S13]  /*f8b0*/  @P0 LEA R4, P1, R24, R14, 0x1 ;  /* 0x0000000e18040211 */ /* 0x000fda00078208ff */
[----:B------:R-:W-:Y:S05]  /*f8c0*/  WARPSYNC.COLLECTIVE R15, `(.L_x_13792) ;  /* 0x000000000f087348 */ /* 0x000fea0003c00000 */
[----:B------:R0:W1:Y:S02]  /*f8d0*/  SHFL.IDX P6, R14, R13, R12, R11 ;  /* 0x0000000c0d0e7389 */ /* 0x00006400000c000b */
[----:B01----:R-:W-:Y:S01]  /*f8e0*/  ENDCOLLECTIVE ;  /* 0x000000000000791b */ /* 0x003fe20003800000 */
.L_x_13792:
        /* <DEDUP_REMOVED lines=10> */
.L_x_13793:
[----:B------:R-:W-:Y:S05]  /*f990*/  BRA `(.L_x_13794) ;  /* 0xffffffd000787947 */ /* 0x000fea000383ffff */
.L_x_13744:
[----:B------:R-:W-:Y:S01]  /*f9a0*/  IMAD.MOV.U32 R13, RZ, RZ, R6 ;  /* 0x000000ffff0d7224 */ /* 0x000fe200078e0006 */
[----:B------:R-:W-:Y:S01]  /*f9b0*/  MOV R11, 0x181f ;  /* 0x0000181f000b7802 */ /* 0x000fe20000000f00 */
[----:B------:R-:W-:Y:S02]  /*f9c0*/  IMAD.MOV.U32 R12, RZ, RZ, RZ ;  /* 0x000000ffff0c7224 */ /* 0x000fe400078e00ff */
[----:B------:R-:W-:Y:S02]  /*f9d0*/  IMAD.MOV.U32 R15, RZ, RZ, -0x1 ;  /* 0xffffffffff0f7424 */ /* 0x000fe400078e00ff */
[----:B------:R-:W-:-:S07]  /*f9e0*/  IMAD.U32 R0, RZ, RZ, UR46 ;  /* 0x0000002eff007e24 */ /* 0x000fce000f8e00ff */
[----:B------:R-:W-:Y:S05]  /*f9f0*/  WARPSYNC.COLLECTIVE R15, `(.L_x_13795) ;  /* 0x000000000f087348 */ /* 0x000fea0003c00000 */
[----:B------:R0:W1:Y:S02]  /*fa00*/  SHFL.IDX P6, R14, R13, R12, R11 ;  /* 0x0000000c0d0e7389 */ /* 0x00006400000c000b */
[----:B01----:R-:W-:Y:S01]  /*fa10*/  ENDCOLLECTIVE ;  /* 0x000000000000791b */ /* 0x003fe20003800000 */
.L_x_13795:
[----:B------:R-:W-:-:S04]  /*fa20*/  IMAD R0, R0, 0x80, R27 ;  /* 0x0000008000007824 */ /* 0x000fc800078e021b */
[----:B------:R-:W-:Y:S01]  /*fa30*/  VIADD R8, R0, 0x10 ;  /* 0x0000001000087836 */ /* 0x000fe20000000000 */
[----:B------:R-:W-:Y:S01]  /*fa40*/  MOV R13, R7 ;  /* 0x00000007000d7202 */ /* 0x000fe20000000f00 */
[----:B------:R-:W-:-:S07]  /*fa50*/  IMAD.MOV.U32 R4, RZ, RZ, R14 ;  /* 0x000000ffff047224 */ /* 0x000fce00078e000e */
[----:B------:R-:W-:Y:S05]  /*fa60*/  WARPSYNC.COLLECTIVE R15, `(.L_x_13796) ;  /* 0x000000000f087348 */ /* 0x000fea0003c00000 */
[----:B------:R0:W1:Y:S02]  /*fa70*/  SHFL.IDX P6, R14, R13, R12, R11 ;  /* 0x0000000c0d0e7389 */ /* 0x00006400000c000b */
[----:B01----:R-:W-:Y:S01]  /*fa80*/  ENDCOLLECTIVE ;  /* 0x000000000000791b */ /* 0x003fe20003800000 */
.L_x_13796:
        /* <DEDUP_REMOVED lines=12> */
.L_x_13797:
        /* <DEDUP_REMOVED lines=11> */
.L_x_13798:
[----:B------:R-:W-:Y:S01]  /*fc00*/  IMAD.MOV.U32 R13, RZ, RZ, R6 ;  /* 0x000000ffff0d7224 */ /* 0x000fe200078e0006 */
[----:B------:R-:W-:Y:S02]  /*fc10*/  MOV R12, 0x2 ;  /* 0x00000002000c7802 */ /* 0x000fe40000000f00 */
[----:B------:R-:W-:-:S13]  /*fc20*/  @!P0 LEA R4, P2, R24, R14, 0x1 ;  /* 0x0000000e18048211 */ /* 0x000fda00078408ff */
[----:B------:R-:W-:Y:S05]  /*fc30*/  WARPSYNC.COLLECTIVE R15, `(.L_x_13799) ;  /* 0x000000000f087348 */ /* 0x000fea0003c00000 */
[----:B------:R0:W1:Y:S02]  /*fc40*/  SHFL.IDX P6, R14, R13, R12, R11 ;  /* 0x0000000c0d0e7389 */ /* 0x00006400000c000b */
[----:B01----:R-:W-:Y:S01]  /*fc50*/  ENDCOLLECTIVE ;  /* 0x000000000000791b */ /* 0x003fe20003800000 */
.L_x_13799:
[----:B------:R-:W-:Y:S01]  /*fc60*/  @!P0 IMAD.X R5, RZ, RZ, R8, P2 ;  /* 0x000000ffff058224 */ /* 0x000fe200010e0608 */
[----:B------:R-:W-:-:S04]  /*fc70*/  IADD3 R8, R0, 0x20, RZ ;  /* 0x0000002000087810 */ /* 0x000fc80007ffe0ff */
        /* <DEDUP_REMOVED lines=11> */
.L_x_13800:
[----:B------:R-:W-:Y:S01]  /*fd30*/  IMAD.MOV.U32 R13, RZ, RZ, R6 ;  /* 0x000000ffff0d7224 */ /* 0x000fe200078e0006 */
[----:B------:R-:W-:Y:S02]  /*fd40*/  MOV R12, 0x3 ;  /* 0x00000003000c7802 */ /* 0x000fe40000000f00 */
[----:B------:R-:W-:-:S13]  /*fd50*/  @!P0 LEA R4, P2, R24, R14, 0x1 ;  /* 0x0000000e18048211 */ /* 0x000fda00078408ff */
[----:B------:R-:W-:Y:S05]  /*fd60*/  WARPSYNC.COLLECTIVE R15, `(.L_x_13801) ;  /* 0x000000000f087348 */ /* 0x000fea0003c00000 */
[----:B------:R0:W1:Y:S02]  /*fd70*/  SHFL.IDX P6, R14, R13, R12, R11 ;  /* 0x0000000c0d0e7389 */ /* 0x00006400000c000b */
[----:B01----:R-:W-:Y:S01]  /*fd80*/  ENDCOLLECTIVE ;  /* 0x000000000000791b */ /* 0x003fe20003800000 */
.L_x_13801:
        /* <DEDUP_REMOVED lines=13> */
.L_x_13802:
[----:B------:R-:W-:Y:S01]  /*fe60*/  IMAD.MOV.U32 R13, RZ, RZ, R6 ;  /* 0x000000ffff0d7224 */ /* 0x000fe200078e0006 */
[----:B------:R-:W-:Y:S02]  /*fe70*/  MOV R12, 0x4 ;  /* 0x00000004000c7802 */ /* 0x000fe40000000f00 */
[----:B------:R-:W-:-:S13]  /*fe80*/  @!P0 LEA R4, P2, R24, R14, 0x1 ;  /* 0x0000000e18048211 */ /* 0x000fda00078408ff */
[----:B------:R-:W-:Y:S05]  /*fe90*/  WARPSYNC.COLLECTIVE R15, `(.L_x_13803) ;  /* 0x000000000f087348 */ /* 0x000fea0003c00000 */
[----:B------:R0:W1:Y:S02]  /*fea0*/  SHFL.IDX P6, R14, R13, R12, R11 ;  /* 0x0000000c0d0e7389 */ /* 0x00006400000c000b */
[----:B01----:R-:W-:Y:S01]  /*feb0*/  ENDCOLLECTIVE ;  /* 0x000000000000791b */ /* 0x003fe20003800000 */
.L_x_13803:
        /* <DEDUP_REMOVED lines=13> */
.L_x_13804:
[----:B------:R-:W-:Y:S01]  /*ff90*/  IMAD.MOV.U32 R13, RZ, RZ, R6 ;  /* 0x000000ffff0d7224 */ /* 0x000fe200078e0006 */
[----:B------:R-:W-:Y:S02]  /*ffa0*/  MOV R12, 0x5 ;  /* 0x00000005000c7802 */ /* 0x000fe40000000f00 */
[----:B------:R-:W-:-:S13]  /*ffb0*/  @!P0 LEA R4, P2, R24, R14, 0x1 ;  /* 0x0000000e18048211 */ /* 0x000fda00078408ff */
[----:B------:R-:W-:Y:S05]  /*ffc0*/  WARPSYNC.COLLECTIVE R15, `(.L_x_13805) ;  /* 0x000000000f087348 */ /* 0x000fea0003c00000 */
[----:B------:R0:W1:Y:S02]  /*ffd0*/  SHFL.IDX P6, R14, R13, R12, R11 ;  /* 0x0000000c0d0e7389 */ /* 0x00006400000c000b */
[----:B01----:R-:W-:Y:S01]  /*ffe0*/  ENDCOLLECTIVE ;  /* 0x000000000000791b */ /* 0x003fe20003800000 */
.L_x_13805:
        /* <DEDUP_REMOVED lines=13> */
.L_x_13806:
[----:B------:R-:W-:Y:S01]  /*100c0*/  MOV R13, R6 ;  /* 0x00000006000d7202 */ /* 0x000fe20000000f00 */
[----:B------:R-:W-:Y:S01]  /*100d0*/  IMAD.MOV.U32 R12, RZ, RZ, 0x6 ;  /* 0x00000006ff0c7424 */ /* 0x000fe200078e00ff */
[----:B------:R-:W-:-:S13]  /*100e0*/  @!P0 LEA R4, P2, R24, R14, 0x1 ;  /* 0x0000000e18048211 */ /* 0x000fda00078408ff */
[----:B------:R-:W-:Y:S05]  /*100f0*/  WARPSYNC.COLLECTIVE R15, `(.L_x_13807) ;  /* 0x000000000f087348 */ /* 0x000fea0003c00000 */
[----:B------:R0:W1:Y:S02]  /*10100*/  SHFL.IDX P6, R14, R13, R12, R11 ;  /* 0x0000000c0d0e7389 */ /* 0x00006400000c000b */
[----:B01----:R-:W-:Y:S01]  /*10110*/  ENDCOLLECTIVE ;  /* 0x000000000000791b */ /* 0x003fe20003800000 */
.L_x_13807:
[----:B------:R-:W-:-:S05]  /*10120*/  @!P0 IMAD.X R5, RZ, RZ, R8, P2 ;  /* 0x000000ffff058224 */ /* 0x000fca00010e0608 */
[----:B------:R-:W-:Y:S01]  /*10130*/  @!PT LDS RZ, [RZ] ;  /* 0x00000000fffff984 */ /* 0x000fe20000000800 */
[----:B------:R-:W-:Y:S01]  /*10140*/  @!PT LDS RZ, [RZ] ;  /* 0x00000000fffff984 */ /* 0x000fe20000000800 */
[----:B------:R-:W-:Y:S01]  /*10150*/  @!PT LDS RZ, [RZ] ;  /* 0x00000000fffff984 */ /* 0x000fe20000000800 */
[----:B------:R0:W-:Y:S01]  /*10160*/  @!P0 LDGSTS.E.BYPASS.LTC128B.128 [R21+0x1ac00], desc[UR36][R4.64], !P1 ;  /* 0x1ac0000004158fae */ /* 0x0001e2000c901d64 */
[----:B------:R-:W-:Y:S01]  /*10170*/  IMAD.MOV.U32 R13, RZ, RZ, R7 ;  /* 0x000000ffff0d7224 */ /* 0x000fe200078e0007 */
[----:B0-----:R-:W-:Y:S02]  /*10180*/  IADD3 R4, R0, 0x60, RZ ;  /* 0x0000006000047810 */ /* 0x001fe40007ffe0ff */
[----:B------:R-:W-:-:S07]  /*10190*/  MOV R8, R14 ;  /* 0x0000000e00087202 */ /* 0x000fce0000000f00 */
[----:B------:R-:W-:Y:S05]  /*101a0*/  WARPSYNC.COLLECTIVE R15, `(.L_x_13808) ;  /* 0x000000000f087348 */ /* 0x000fea0003c00000 */
[----:B------:R0:W1:Y:S02]  /*101b0*/  SHFL.IDX P6, R14, R13, R12, R11 ;  /* 0x0000000c0d0e7389 */ /* 0x00006400000c000b */
[----:B01----:R-:W-:Y:S01]  /*101c0*/  ENDCOLLECTIVE ;  /* 0x000000000000791b */ /* 0x003fe20003800000 */
.L_x_13808:
[----:B------:R-:W-:Y:S02]  /*101d0*/  ISETP.GE.AND P0, PT, R4, R3, PT ;  /* 0x000000030400720c */ /* 0x000fe40003f06270 */
[----:B------:R-:W-:Y:S01]  /*101e0*/  MOV R13, R6 ;  /* 0x00000006000d7202 */ /* 0x000fe20000000f00 */
[----:B------:R-:W-:-:S10]  /*101f0*/  IMAD.MOV.U32 R12, RZ, RZ, 0x7 ;  /* 0x00000007ff0c7424 */ /* 0x000fd400078e00ff */
[----:B------:R-:W-:Y:S02]  /*10200*/  @!P0 LEA R9, R16, UR45, 0x1 ;  /* 0x0000002d10098c11 */ /* 0x000fe4000f8e08ff */
[----:B------:R-:W-:-:S13]  /*10210*/  @!P0 LEA R4, P2, R24, R14, 0x1 ;  /* 0x0000000e18048211 */ /* 0x000fda00078408ff */
[----:B------:R-:W-:Y:S05]  /*10220*/  WARPSYNC.COLLECTIVE R15, `(.L_x_13809) ;  /* 0x000000000f087348 */ /* 0x000fea0003c00000 */
[----:B------:R0:W1:Y:S02]  /*10230*/  SHFL.IDX P6, R14, R13, R12, R11 ;  /* 0x0000000c0d0e7389 */ /* 0x00006400000c000b */
[----:B01----:R-:W-:Y:S01]  /*10240*/  ENDCOLLECTIVE ;  /* 0x000000000000791b */ /* 0x003fe20003800000 */
.L_x_13809:
[----:B------:R-:W-:-:S05]  /*10250*/  @!P0 IMAD.X R5, RZ, RZ, R8, P2 ;  /* 0x000000ffff058224 */ /* 0x000fca00010e0608 */
        /* <DEDUP_REMOVED lines=9> */
.L_x_13810:
[----:B------:R-:W-:Y:S05]  /*102f0*/  BRA `(.L_x_13811) ;  /* 0xffffffd000707947 */ /* 0x000fea000383ffff */
.L_x_13745:
[----:B0-----:R-:W-:-:S04]  /*10300*/  MOV R3, UR45 ;  /* 0x0000002d00037c02 */ /* 0x001fc80008000f00 */
[----:B------:R0:W1:Y:S03]  /*10310*/  SYNCS.PHASECHK.TRANS64.TRYWAIT P0, [R3+URZ+0x22820], R0 ;  /* 0x02282000030075a7 */ /* 0x000066000800017f */
[----:B-1----:R-:W-:Y:S05]  /*10320*/  @!P0 NANOSLEEP.SYNCS 0x989680 ;  /* 0x009896800000895d */ /* 0x002fea0003900000 */
[----:B------:R-:W1:Y:S02]  /*10330*/  @!P0 SYNCS.PHASECHK.TRANS64 P0, [R3+URZ+0x22820], R0 ;  /* 0x02282000030085a7 */ /* 0x000e64000800007f */
[----:B-1----:R-:W-:Y:S05]  /*10340*/  @!P0 BRA `(.L_x_13745) ;  /* 0xfffffffc00ec8947 */ /* 0x002fea000383ffff */
[----:B------:R-:W-:Y:S05]  /*10350*/  BRA `(.L_x_13812) ;  /* 0xffffffd000a07947 */ /* 0x000fea000383ffff */
.L_x_13747:
[----:B0-----:R-:W-:-:S04]  /*10360*/  IMAD.U32 R3, RZ, RZ, UR45 ;  /* 0x0000002dff037e24 */ /* 0x001fc8000f8e00ff */
[----:B------:R0:W1:Y:S03]  /*10370*/  SYNCS.PHASECHK.TRANS64.TRYWAIT P0, [R3+URZ+0x22860], R0 ;  /* 0x02286000030075a7 */ /* 0x000066000800017f */
[----:B-1----:R-:W-:Y:S05]  /*10380*/  @!P0 NANOSLEEP.SYNCS 0x989680 ;  /* 0x009896800000895d */ /* 0x002fea0003900000 */
[----:B------:R-:W1:Y:S02]  /*10390*/  @!P0 SYNCS.PHASECHK.TRANS64 P0, [R3+URZ+0x22860], R0 ;  /* 0x02286000030085a7 */ /* 0x000e64000800007f */
[----:B-1----:R-:W-:Y:S05]  /*103a0*/  @!P0 BRA `(.L_x_13747) ;  /* 0xfffffffc00ec8947 */ /* 0x002fea000383ffff */
[----:B------:R-:W-:Y:S05]  /*103b0*/  BRA `(.L_x_13813) ;  /* 0xffffffd0009c7947 */ /* 0x000fea000383ffff */
.L_x_13748:
        /* <DEDUP_REMOVED lines=8> */
.L_x_13815:
[----:B------:R-:W-:Y:S05]  /*10440*/  BSYNC B0 ;  /* 0x0000000000007941 */ /* 0x000fea0003800000 */
.L_x_13814:
[----:B------:R-:W-:Y:S01]  /*10450*/  IMAD.MOV.U32 R13, RZ, RZ, R3 ;  /* 0x000000ffff0d7224 */ /* 0x000fe200078e0003 */
[----:B------:R-:W-:Y:S01]  /*10460*/  MOV R12, RZ ;  /* 0x000000ff000c7202 */ /* 0x000fe20000000f00 */
[----:B------:R-:W-:Y:S01]  /*10470*/  IMAD.MOV.U32 R11, RZ, RZ, 0x181f ;  /* 0x0000181fff0b7424 */ /* 0x000fe200078e00ff */
[----:B------:R-:W-:Y:S01]  /*10480*/  MOV R15, 0xffffffff ;  /* 0xffffffff000f7802 */ /* 0x000fe20000000f00 */
[----:B------:R-:W-:Y:S01]  /*10490*/  IMAD.SHL.U32 R24, R24, 0x2, RZ ;  /* 0x0000000218187824 */ /* 0x000fe200078e00ff */
[----:B------:R-:W-:Y:S02]  /*104a0*/  MOV R0, R14 ;  /* 0x0000000e00007202 */ /* 0x000fe40000000f00 */
[----:B------:R-:W-:-:S07]  /*104b0*/  LEA R17, R16, UR45, 0x1 ;  /* 0x0000002d10117c11 */ /* 0x000fce000f8e08ff */
[----:B------:R-:W-:Y:S05]  /*104c0*/  WARPSYNC.COLLECTIVE R15, `(.L_x_13816) ;  /* 0x000000000f087348 */ /* 0x000fea0003c00000 */
[----:B------:R0:W1:Y:S02]  /*104d0*/  SHFL.IDX P6, R14, R13, R12, R11 ;  /* 0x0000000c0d0e7389 */ /* 0x00006400000c000b */
[----:B01----:R-:W-:Y:S01]  /*104e0*/  ENDCOLLECTIVE ;  /* 0x000000000000791b */ /* 0x003fe20003800000 */
.L_x_13816:
[C---:B------:R-:W-:Y:S02]  /*104f0*/  LOP3.LUT P2, RZ, R8.reuse, 0x2, RZ, 0xc0, !PT ;  /* 0x0000000208ff7812 */ /* 0x040fe4000784c0ff */
[----:B------:R-:W-:-:S04]  /*10500*/  LOP3.LUT P1, RZ, R8, 0x4, RZ, 0xc0, !PT ;  /* 0x0000000408ff7812 */ /* 0x000fc8000782c0ff */
[----:B------:R-:W-:Y:S01]  /*10510*/  ISETP.LT.OR P3, PT, R35, 0x1, !P1 ;  /* 0x000000012300780c */ /* 0x000fe20004f61670 */
[----:B------:R-:W-:Y:S01]  /*10520*/  IMAD.MOV.U32 R13, RZ, RZ, R10 ;  /* 0x000000ffff0d7224 */ /* 0x000fe200078e000a */
[----:B------:R-:W-:Y:S02]  /*10530*/  MOV R12, 0x1 ;  /* 0x00000001000c7802 */ /* 0x000fe40000000f00 */
[----:B------:R-:W-:-:S13]  /*10540*/  IADD3 R4, P0, R14, R24, RZ ;  /* 0x000000180e047210 */ /* 0x000fda0007f1e0ff */
[----:B------:R-:W-:Y:S05]  /*10550*/  WARPSYNC.COLLECTIVE R15, `(.L_x_13817) ;  /* 0x000000000f087348 */ /* 0x000fea0003c00000 */
[----:B------:R0:W1:Y:S02]  /*10560*/  SHFL.IDX P6, R14, R13, R12, R11 ;  /* 0x0000000c0d0e7389 */ /* 0x00006400000c000b */
[----:B01----:R-:W-:Y:S01]  /*10570*/  ENDCOLLECTIVE ;  /* 0x000000000000791b */ /* 0x003fe20003800000 */
.L_x_13817:
        /* <DEDUP_REMOVED lines=12> */
.L_x_13818:
[----:B------:R-:W-:Y:S01]  /*10640*/  @!PT LDS RZ, [RZ] ;  /* 0x00000000fffff984 */ /* 0x000fe20000000800 */
[----:B------:R-:W-:Y:S01]  /*10650*/  @!PT LDS RZ, [RZ] ;  /* 0x00000000fffff984 */ /* 0x000fe20000000800 */
[----:B------:R-:W-:Y:S01]  /*10660*/  @!PT LDS RZ, [RZ] ;  /* 0x00000000fffff984 */ /* 0x000fe20000000800 */
[----:B------:R-:W-:Y:S01]  /*10670*/  LDGSTS.E.BYPASS.LTC128B.128 [R17+0x3400], desc[UR36][R4.64+0x80], !P0 ;  /* 0x0340008004117fae */ /* 0x000fe2000c101d64 */
[----:B------:R-:W-:Y:S01]  /*10680*/  LOP3.LUT P0, RZ, R8, 0x8, RZ, 0xc0, !PT ;  /* 0x0000000808ff7812 */ /* 0x000fe2000780c0ff */
[----:B------:R-:W-:Y:S02]  /*10690*/  IMAD.MOV.U32 R8, RZ, RZ, RZ ;  /* 0x000000ffff087224 */ /* 0x000fe400078e00ff */
        /* <DEDUP_REMOVED lines=9> */
.L_x_13819:
        /* <DEDUP_REMOVED lines=12> */
.L_x_13820:
        /* <DEDUP_REMOVED lines=14> */
.L_x_13821:
        /* <DEDUP_REMOVED lines=12> */
.L_x_13822:
        /* <DEDUP_REMOVED lines=14> */
.L_x_13823:
        /* <DEDUP_REMOVED lines=12> */
.L_x_13824:
        /* <DEDUP_REMOVED lines=14> */
.L_x_13825:
[----:B------:R-:W-:Y:S02]  /*10c10*/  IADD3.X R5, RZ, R0, RZ, P3, !PT ;  /* 0x00000000ff057210 */ /* 0x000fe40001ffe4ff */
[----:B------:R-:W-:Y:S02]  /*10c20*/  ISETP.LT.OR P3, PT, R35, 0x41, P4 ;  /* 0x000000412300780c */ /* 0x000fe40002761670 */
[----:B------:R-:W-:Y:S02]  /*10c30*/  IADD3 R0, R17, 0x400, RZ ;  /* 0x0000040011007810 */ /* 0x000fe40007ffe0ff */
[----:B------:R-:W-:-:S09]  /*10c40*/  MOV R13, R3 ;  /* 0x00000003000d7202 */ /* 0x000fd20000000f00 */
        /* <DEDUP_REMOVED lines=9> */
.L_x_13826:
        /* <DEDUP_REMOVED lines=9> */
.L_x_13755:
[----:B-1----:R1:W2:Y:S02]  /*10d70*/  SYNCS.PHASECHK.TRANS64.TRYWAIT P0, [R32+URZ+0x22840], R31 ;  /* 0x0228401f200075a7 */ /* 0x0022a4000800017f */
[----:B--2---:R-:W-:Y:S05]  /*10d80*/  @!P0 NANOSLEEP.SYNCS 0x989680 ;  /* 0x009896800000895d */ /* 0x004fea0003900000 */
[----:B------:R-:W2:Y:S02]  /*10d90*/  @!P0 SYNCS.PHASECHK.TRANS64 P0, [R32+URZ+0x22840], R31 ;  /* 0x0228401f200085a7 */ /* 0x000ea4000800007f */
[----:B--2---:R-:W-:Y:S05]  /*10da0*/  @!P0 BRA `(.L_x_13755) ;  /* 0xfffffffc00f08947 */ /* 0x004fea000383ffff */
[----:B------:R-:W-:Y:S05]  /*10db0*/  BRA `(.L_x_13828) ;  /* 0xffffffd000c07947 */ /* 0x000fea000383ffff */
.L_x_13756:
        /* <DEDUP_REMOVED lines=8> */
.L_x_13830:
[----:B------:R-:W-:Y:S05]  /*10e40*/  BSYNC B1 ;  /* 0x0000000000017941 */ /* 0x000fea0003800000 */
.L_x_13829:
        /* <DEDUP_REMOVED lines=9> */
.L_x_13831:
[----:B------:R-:W-:Y:S01]  /*10ee0*/  IMAD.MOV.U32 R13, RZ, RZ, R3 ;  /* 0x000000ffff0d7224 */ /* 0x000fe200078e0003 */
[----:B------:R-:W-:Y:S02]  /*10ef0*/  MOV R12, 0x1 ;  /* 0x00000001000c7802 */ /* 0x000fe40000000f00 */
[----:B------:R-:W-:-:S13]  /*10f00*/  IADD3 R4, P0, R14, R24, RZ ;  /* 0x000000180e047210 */ /* 0x000fda0007f1e0ff */
[----:B------:R-:W-:Y:S05]  /*10f10*/  WARPSYNC.COLLECTIVE R15, `(.L_x_13832) ;  /* 0x000000000f087348 */ /* 0x000fea0003c00000 */
[----:B------:R0:W1:Y:S02]  /*10f20*/  SHFL.IDX P6, R14, R13, R12, R11 ;  /* 0x0000000c0d0e7389 */ /* 0x00006400000c000b */
[----:B01----:R-:W-:Y:S01]  /*10f30*/  ENDCOLLECTIVE ;  /* 0x000000000000791b */ /* 0x003fe20003800000 */
.L_x_13832:
        /* <DEDUP_REMOVED lines=10> */
.L_x_13833:
[----:B------:R-:W-:Y:S01]  /*10fe0*/  MOV R13, R3 ;  /* 0x00000003000d7202 */ /* 0x000fe20000000f00 */
[----:B------:R-:W-:Y:S01]  /*10ff0*/  IMAD.MOV.U32 R12, RZ, RZ, 0x2 ;  /* 0x00000002ff0c7424 */ /* 0x000fe200078e00ff */
[----:B------:R-:W-:-:S13]  /*11000*/  IADD3 R6, P0, R14, R24, RZ ;  /* 0x000000180e067210 */ /* 0x000fda0007f1e0ff */
[----:B------:R-:W-:Y:S05]  /*11010*/  WARPSYNC.COLLECTIVE R15, `(.L_x_13834) ;  /* 0x000000000f087348 */ /* 0x000fea0003c00000 */
[----:B------:R0:W1:Y:S02]  /*11020*/  SHFL.IDX P6, R14, R13, R12, R11 ;  /* 0x0000000c0d0e7389 */ /* 0x00006400000c000b */
[----:B01----:R-:W-:Y:S01]  /*11030*/  ENDCOLLECTIVE ;  /* 0x000000000000791b */ /* 0x003fe20003800000 */
.L_x_13834:
[----:B------:R-:W-:-:S05]  /*11040*/  IMAD.X R7, RZ, RZ, R7, P0 ;  /* 0x000000ffff077224 */ /* 0x000fca00000e0607 */
        /* <DEDUP_REMOVED lines=9> */
.L_x_13835:
[----:B------:R-:W-:Y:S01]  /*110e0*/  IMAD.MOV.U32 R13, RZ, RZ, R3 ;  /* 0x000000ffff0d7224 */ /* 0x000fe200078e0003 */
[----:B------:R-:W-:Y:S02]  /*110f0*/  MOV R12, 0x3 ;  /* 0x00000003000c7802 */ /* 0x000fe40000000f00 */
[----:B------:R-:W-:-:S13]  /*11100*/  IADD3 R6, P0, R14, R24, RZ ;  /* 0x000000180e067210 */ /* 0x000fda0007f1e0ff */
[----:B------:R-:W-:Y:S05]  /*11110*/  WARPSYNC.COLLECTIVE R15, `(.L_x_13836) ;  /* 0x000000000f087348 */ /* 0x000fea0003c00000 */
[----:B------:R0:W1:Y:S02]  /*11120*/  SHFL.IDX P6, R14, R13, R12, R11 ;  /* 0x0000000c0d0e7389 */ /* 0x00006400000c000b */
[----:B01----:R-:W-:Y:S01]  /*11130*/  ENDCOLLECTIVE ;  /* 0x000000000000791b */ /* 0x003fe20003800000 */
.L_x_13836:
        /* <DEDUP_REMOVED lines=10> */
.L_x_13837:
[----:B------:R-:W-:Y:S01]  /*111e0*/  MOV R13, R3 ;  /* 0x00000003000d7202 */ /* 0x000fe20000000f00 */
[----:B------:R-:W-:Y:S01]  /*111f0*/  IMAD.MOV.U32 R12, RZ, RZ, 0x4 ;  /* 0x00000004ff0c7424 */ /* 0x000fe200078e00ff */
[----:B------:R-:W-:-:S13]  /*11200*/  IADD3 R4, P0, R14, R24, RZ ;  /* 0x000000180e047210 */ /* 0x000fda0007f1e0ff */
[----:B------:R-:W-:Y:S05]  /*11210*/  WARPSYNC.COLLECTIVE R15, `(.L_x_13838) ;  /* 0x000000000f087348 */ /* 0x000fea0003c00000 */
[----:B------:R0:W1:Y:S02]  /*11220*/  SHFL.IDX P6, R14, R13, R12, R11 ;  /* 0x0000000c0d0e7389 */ /* 0x00006400000c000b */
[----:B01----:R-:W-:Y:S01]  /*11230*/  ENDCOLLECTIVE ;  /* 0x000000000000791b */ /* 0x003fe20003800000 */
.L_x_13838:
        /* <DEDUP_REMOVED lines=10> */
.L_x_13839:
[----:B------:R-:W-:Y:S01]  /*112e0*/  IMAD.MOV.U32 R13, RZ, RZ, R3 ;  /* 0x000000ffff0d7224 */ /* 0x000fe200078e0003 */
[----:B------:R-:W-:Y:S02]  /*112f0*/  MOV R12, 0x5 ;  /* 0x00000005000c7802 */ /* 0x000fe40000000f00 */
[----:B------:R-:W-:-:S13]  /*11300*/  IADD3 R4, P0, R14, R24, RZ ;  /* 0x000000180e047210 */ /* 0x000fda0007f1e0ff */
[----:B------:R-:W-:Y:S05]  /*11310*/  WARPSYNC.COLLECTIVE R15, `(.L_x_13840) ;  /* 0x000000000f087348 */ /* 0x000fea0003c00000 */
[----:B------:R0:W1:Y:S02]  /*11320*/  SHFL.IDX P6, R14, R13, R12, R11 ;  /* 0x0000000c0d0e7389 */ /* 0x00006400000c000b */
[----:B01----:R-:W-:Y:S01]  /*11330*/  ENDCOLLECTIVE ;  /* 0x000000000000791b */ /* 0x003fe20003800000 */
.L_x_13840:
        /* <DEDUP_REMOVED lines=10> */
.L_x_13841:
[----:B------:R-:W-:Y:S01]  /*113e0*/  IMAD.MOV.U32 R37, RZ, RZ, R14 ;  /* 0x000000ffff257224 */ /* 0x000fe200078e000e */
[----:B------:R-:W-:Y:S06]  /*113f0*/  BRA `(.L_x_13842) ;  /* 0xffffffd000187947 */ /* 0x000fec000383ffff */
.L_x_13761:
[----:B---3--:R3:W4:Y:S02]  /*11400*/  SYNCS.PHASECHK.TRANS64.TRYWAIT P0, [R32+URZ+0x22860], R31 ;  /* 0x0228601f200075a7 */ /* 0x008724000800017f */
[----:B----4-:R-:W-:Y:S05]  /*11410*/  @!P0 NANOSLEEP.SYNCS 0x989680 ;  /* 0x009896800000895d */ /* 0x010fea0003900000 */
[----:B------:R-:W4:Y:S02]  /*11420*/  @!P0 SYNCS.PHASECHK.TRANS64 P0, [R32+URZ+0x22860], R31 ;  /* 0x0228601f200085a7 */ /* 0x000f24000800007f */
[----:B----4-:R-:W-:Y:S05]  /*11430*/  @!P0 BRA `(.L_x_13761) ;  /* 0xfffffffc00f08947 */ /* 0x010fea000383ffff */
[----:B------:R-:W-:Y:S05]  /*11440*/  BRA `(.L_x_13843) ;  /* 0xffffffd000647947 */ /* 0x000fea000383ffff */
.L_x_13762:
[----:B------:R-:W-:Y:S01]  /*11450*/  BSSY B1, `(.L_x_13844) ;  /* 0x0000008000017945 */ /* 0x000fe20003800000 */
[----:B------:R-:W-:Y:S01]  /*11460*/  MOV R13, R18 ;  /* 0x00000012000d7202 */ /* 0x000fe20000000f00 */
[----:B------:R-:W-:Y:S01]  /*11470*/  IMAD.MOV.U32 R12, RZ, RZ, RZ ;  /* 0x000000ffff0c7224 */ /* 0x000fe200078e00ff */
[----:B------:R-:W-:Y:S01]  /*11480*/  MOV R11, 0x181f ;  /* 0x0000181f000b7802 */ /* 0x000fe20000000f00 */
[----:B------:R-:W-:-:S07]  /*11490*/  IMAD.MOV.U32 R15, RZ, RZ, -0x1 ;  /* 0xffffffffff0f7424 */ /* 0x000fce00078e00ff */
[----:B-123--:R-:W-:Y:S05]  /*114a0*/  WARPSYNC.COLLECTIVE R15, `(.L_x_13845) ;  /* 0x000000000f087348 */ /* 0x00efea0003c00000 */
[----:B------:R0:W4:Y:S02]  /*114b0*/  SHFL.IDX P6, R14, R13, R12, R11 ;  /* 0x0000000c0d0e7389 */ /* 0x00012400000c000b */
[----:B01234-:R-:W-:Y:S01]  /*114c0*/  ENDCOLLECTIVE ;  /* 0x000000000000791b */ /* 0x01ffe20003800000 */
.L_x_13845:
[----:B------:R-:W-:Y:S05]  /*114d0*/  BSYNC B1 ;  /* 0x0000000000017941 */ /* 0x000fea0003800000 */
.L_x_13844:
[----:B------:R-:W-:Y:S01]  /*114e0*/  IMAD.MOV.U32 R13, RZ, RZ, R3 ;  /* 0x000000ffff0d7224 */ /* 0x000fe200078e0003 */
[----:B------:R-:W-:Y:S01]  /*114f0*/  MOV R12, RZ ;  /* 0x000000ff000c7202 */ /* 0x000fe20000000f00 */
[----:B------:R-:W-:Y:S01]  /*11500*/  IMAD.MOV.U32 R11, RZ, RZ, 0x181f ;  /* 0x0000181fff0b7424 */ /* 0x000fe200078e00ff */
[----:B------:R-:W-:Y:S01]  /*11510*/  MOV R15, 0xffffffff ;  /* 0xffffffff000f7802 */ /* 0x000fe20000000f00 */
[----:B------:R-:W-:Y:S01]  /*11520*/  IMAD R17, R21, 0xc000, R0 ;  /* 0x0000c00015117824 */ /* 0x000fe200078e0200 */
[----:B------:R-:W-:Y:S01]  /*11530*/  MOV R5, R14 ;  /* 0x0000000e00057202 */ /* 0x000fe20000000f00 */
[----:B------:R-:W-:-:S07]  /*11540*/  IMAD.MOV.U32 R8, RZ, RZ, RZ ;  /* 0x000000ffff087224 */ /* 0x000fce00078e00ff */
[----:B------:R-:W-:Y:S05]  /*11550*/  WARPSYNC.COLLECTIVE R15, `(.L_x_13846) ;  /* 0x000000000f087348 */ /* 0x000fea0003c00000 */
[----:B------:R0:W1:Y:S02]  /*11560*/  SHFL.IDX P6, R14, R13, R12, R11 ;  /* 0x0000000c0d0e7389 */ /* 0x00006400000c000b */
[----:B01----:R-:W-:Y:S01]  /*11570*/  ENDCOLLECTIVE ;  /* 0x000000000000791b */ /* 0x003fe20003800000 */
.L_x_13846:
[----:B------:R-:W-:Y:S01]  /*11580*/  MOV R13, R18 ;  /* 0x00000012000d7202 */ /* 0x000fe20000000f00 */
[----:B------:R-:W-:Y:S01]  /*11590*/  IMAD.MOV.U32 R12, RZ, RZ, 0x1 ;  /* 0x00000001ff0c7424 */ /* 0x000fe200078e00ff */
[----:B------:R-:W-:-:S13]  /*115a0*/  IADD3 R4, P0, R14, R24, RZ ;  /* 0x000000180e047210 */ /* 0x000fda0007f1e0ff */
[----:B------:R-:W-:Y:S05]  /*115b0*/  WARPSYNC.COLLECTIVE R15, `(.L_x_13847) ;  /* 0x000000000f087348 */ /* 0x000fea0003c00000 */
[----:B------:R0:W1:Y:S02]  /*115c0*/  SHFL.IDX P6, R14, R13, R12, R11 ;  /* 0x0000000c0d0e7389 */ /* 0x00006400000c000b */
[----:B01----:R-:W-:Y:S01]  /*115d0*/  ENDCOLLECTIVE ;  /* 0x000000000000791b */ /* 0x003fe20003800000 */
.L_x_13847:
        /* <DEDUP_REMOVED lines=13> */
.L_x_13848:
[----:B------:R-:W-:Y:S01]  /*116b0*/  MOV R13, R18 ;  /* 0x00000012000d7202 */ /* 0x000fe20000000f00 */
[----:B------:R-:W-:Y:S01]  /*116c0*/  IMAD.MOV.U32 R12, RZ, RZ, 0x2 ;  /* 0x00000002ff0c7424 */ /* 0x000fe200078e00ff */
[----:B------:R-:W-:-:S07]  /*116d0*/  MOV R5, R14 ;  /* 0x0000000e00057202 */ /* 0x000fce0000000f00 */
[----:B------:R-:W-:Y:S05]  /*116e0*/  WARPSYNC.COLLECTIVE R15, `(.L_x_13849) ;  /* 0x000000000f087348 */ /* 0x000fea0003c00000 */
[----:B------:R0:W1:Y:S02]  /*116f0*/  SHFL.IDX P6, R14, R13, R12, R11 ;  /* 0x0000000c0d0e7389 */ /* 0x00006400000c000b */
[----:B01----:R-:W-:Y:S01]  /*11700*/  ENDCOLLECTIVE ;  /* 0x000000000000791b */ /* 0x003fe20003800000 */
.L_x_13849:
        /* <DEDUP_REMOVED lines=14> */
.L_x_13850:
[----:B------:R-:W-:Y:S01]  /*117f0*/  MOV R13, R18 ;  /* 0x00000012000d7202 */ /* 0x000fe20000000f00 */
[----:B------:R-:W-:Y:S01]  /*11800*/  IMAD.MOV.U32 R12, RZ, RZ, 0x3 ;  /* 0x00000003ff0c7424 */ /* 0x000fe200078e00ff */
[----:B------:R-:W-:-:S07]  /*11810*/  MOV R5, R14 ;  /* 0x0000000e00057202 */ /* 0x000fce0000000f00 */
[----:B------:R-:W-:Y:S05]  /*11820*/  WARPSYNC.COLLECTIVE R15, `(.L_x_13851) ;  /* 0x000000000f087348 */ /* 0x000fea0003c00000 */
[----:B------:R0:W1:Y:S02]  /*11830*/  SHFL.IDX P6, R14, R13, R12, R11 ;  /* 0x0000000c0d0e7389 */ /* 0x00006400000c000b */
[----:B01----:R-:W-:Y:S01]  /*11840*/  ENDCOLLECTIVE ;  /* 0x000000000000791b */ /* 0x003fe20003800000 */
.L_x_13851:
        /* <DEDUP_REMOVED lines=14> */
.L_x_13852:
[----:B------:R-:W-:Y:S01]  /*11930*/  MOV R13, R18 ;  /* 0x00000012000d7202 */ /* 0x000fe20000000f00 */
[----:B------:R-:W-:Y:S01]  /*11940*/  IMAD.MOV.U32 R12, RZ, RZ, 0x4 ;  /* 0x00000004ff0c7424 */ /* 0x000fe200078e00ff */
[----:B------:R-:W-:-:S07]  /*11950*/  MOV R5, R14 ;  /* 0x0000000e00057202 */ /* 0x000fce0000000f00 */
[----:B------:R-:W-:Y:S05]  /*11960*/  WARPSYNC.COLLECTIVE R15, `(.L_x_13853) ;  /* 0x000000000f087348 */ /* 0x000fea0003c00000 */
[----:B------:R0:W1:Y:S02]  /*11970*/  SHFL.IDX P6, R14, R13, R12, R11 ;  /* 0x0000000c0d0e7389 */ /* 0x00006400000c000b */
[----:B01----:R-:W-:Y:S01]  /*11980*/  ENDCOLLECTIVE ;  /* 0x000000000000791b */ /* 0x003fe20003800000 */
.L_x_13853:
        /* <DEDUP_REMOVED lines=14> */
.L_x_13854:
[----:B------:R-:W-:Y:S01]  /*11a70*/  MOV R13, R18 ;  /* 0x00000012000d7202 */ /* 0x000fe20000000f00 */
[----:B------:R-:W-:Y:S01]  /*11a80*/  IMAD.MOV.U32 R12, RZ, RZ, 0x5 ;  /* 0x00000005ff0c7424 */ /* 0x000fe200078e00ff */
[----:B------:R-:W-:-:S07]  /*11a90*/  MOV R5, R14 ;  /* 0x0000000e00057202 */ /* 0x000fce0000000f00 */
[----:B------:R-:W-:Y:S05]  /*11aa0*/  WARPSYNC.COLLECTIVE R15, `(.L_x_13855) ;  /* 0x000000000f087348 */ /* 0x000fea0003c00000 */
[----:B------:R0:W1:Y:S02]  /*11ab0*/  SHFL.IDX P6, R14, R13, R12, R11 ;  /* 0x0000000c0d0e7389 */ /* 0x00006400000c000b */
[----:B01----:R-:W-:Y:S01]  /*11ac0*/  ENDCOLLECTIVE ;  /* 0x000000000000791b */ /* 0x003fe20003800000 */
.L_x_13855:
        /* <DEDUP_REMOVED lines=14> */
.L_x_13856:
[----:B------:R-:W-:Y:S01]  /*11bb0*/  MOV R3, R14 ;  /* 0x0000000e00037202 */ /* 0x000fe20000000f00 */
[----:B------:R-:W-:Y:S06]  /*11bc0*/  BRA `(.L_x_13857) ;  /* 0xffffffcc00a07947 */ /* 0x000fec000383ffff */
.L_x_13767:
[----:B0-----:R0:W1:Y:S02]  /*11bd0*/  SYNCS.PHASECHK.TRANS64.TRYWAIT P0, [R4+URZ+0x22820], R8 ;  /* 0x02282008040075a7 */ /* 0x001064000800017f */
[----:B-1----:R-:W-:Y:S05]  /*11be0*/  @!P0 NANOSLEEP.SYNCS 0x989680 ;  /* 0x009896800000895d */ /* 0x002fea0003900000 */
[----:B------:R-:W1:Y:S02]  /*11bf0*/  @!P0 SYNCS.PHASECHK.TRANS64 P0, [R4+URZ+0x22820], R8 ;  /* 0x02282008040085a7 */ /* 0x000e64000800007f */
[----:B-1----:R-:W-:Y:S05]  /*11c00*/  @!P0 BRA `(.L_x_13767) ;  /* 0xfffffffc00f08947 */ /* 0x002fea000383ffff */
[----:B------:R-:W-:Y:S05]  /*11c10*/  BRA `(.L_x_13858) ;  /* 0xffffffd000287947 */ /* 0x000fea000383ffff */
.L_x_13768:
[----:B------:R-:W-:Y:S01]  /*11c20*/  BSSY B0, `(.L_x_13859) ;  /* 0x0000008000007945 */ /* 0x000fe20003800000 */
[----:B------:R-:W-:Y:S01]  /*11c30*/  MOV R13, R2 ;  /* 0x00000002000d7202 */ /* 0x000fe20000000f00 */
[----:B------:R-:W-:Y:S01]  /*11c40*/  IMAD.MOV.U32 R12, RZ, RZ, RZ ;  /* 0x000000ffff0c7224 */ /* 0x000fe200078e00ff */
[----:B------:R-:W-:Y:S01]  /*11c50*/  MOV R11, 0x1f ;  /* 0x0000001f000b7802 */ /* 0x000fe20000000f00 */
[----:B------:R-:W-:-:S07]  /*11c60*/  IMAD.MOV.U32 R15, RZ, RZ, -0x1 ;  /* 0xffffffffff0f7424 */ /* 0x000fce00078e00ff */
[----:B0-23-5:R-:W-:Y:S05]  /*11c70*/  WARPSYNC.COLLECTIVE R15, `(.L_x_13860) ;  /* 0x000000000f087348 */ /* 0x02dfea0003c00000 */
[----:B------:R1:W4:Y:S02]  /*11c80*/  SHFL.IDX P6, R14, R13, R12, R11 ;  /* 0x0000000c0d0e7389 */ /* 0x00032400000c000b */
[----:B012345:R-:W-:Y:S01]  /*11c90*/  ENDCOLLECTIVE ;  /* 0x000000000000791b */ /* 0x03ffe20003800000 */
.L_x_13860:
[----:B------:R-:W-:Y:S05]  /*11ca0*/  BSYNC B0 ;  /* 0x0000000000007941 */ /* 0x000fea0003800000 */
.L_x_13859:
[----:B------:R-:W-:Y:S05]  /*11cb0*/  BRA `(.L_x_13861) ;  /* 0xffffffd000107947 */ /* 0x000fea000383ffff */
.L_x_13769:
[----:B------:R-:W-:Y:S01]  /*11cc0*/  BSSY B0, `(.L_x_13862) ;  /* 0x0000006000007945 */ /* 0x000fe20003800000 */
[----:B------:R-:W-:-:S07]  /*11cd0*/  MOV R15, 0xffffffff ;  /* 0xffffffff000f7802 */ /* 0x000fce0000000f00 */
[----:B0123-5:R-:W-:Y:S05]  /*11ce0*/  WARPSYNC.COLLECTIVE R15, `(.L_x_13863) ;  /* 0x000000000f0c7348 */ /* 0x02ffea0003c00000 */
[----:B------:R-:W-:Y:S02]  /*11cf0*/  ELECT P6, UR62, PT ;  /* 0x00000000003e782f */ /* 0x000fe400038c0000 */
[----:B------:R-:W-:Y:S01]  /*11d00*/  MOV R14, UR62 ;  /* 0x0000003e000e7c02 */ /* 0x000fe20008000f00 */
[----:B0123-5:R-:W-:Y:S10]  /*11d10*/  ENDCOLLECTIVE ;  /* 0x000000000000791b */ /* 0x02fff40003800000 */
.L_x_13863:
[----:B------:R-:W-:Y:S05]  /*11d20*/  BSYNC B0 ;  /* 0x0000000000007941 */ /* 0x000fea0003800000 */
.L_x_13862:
[----:B------:R-:W-:Y:S05]  /*11d30*/  BRA `(.L_x_13864) ;  /* 0xffffffd000047947 */ /* 0x000fea000383ffff */
.L_x_13771:
[----:B----4-:R4:W0:Y:S02]  /*11d40*/  SYNCS.PHASECHK.TRANS64.TRYWAIT P1, [R5+URZ+0x22840], R0 ;  /* 0x02284000050075a7 */ /* 0x010824000802017f */
[----:B0-----:R-:W-:Y:S05]  /*11d50*/  @!P1 NANOSLEEP.SYNCS 0x989680 ;  /* 0x009896800000995d */ /* 0x001fea0003900000 */
[----:B------:R-:W0:Y:S02]  /*11d60*/  @!P1 SYNCS.PHASECHK.TRANS64 P1, [R5+URZ+0x22840], R0 ;  /* 0x02284000050095a7 */ /* 0x000e24000802007f */
[----:B0-----:R-:W-:Y:S05]  /*11d70*/  @!P1 BRA `(.L_x_13771) ;  /* 0xfffffffc00f09947 */ /* 0x001fea000383ffff */
[----:B------:R-:W-:Y:S05]  /*11d80*/  BRA `(.L_x_13865) ;  /* 0xffffffd000247947 */ /* 0x000fea000383ffff */
.L_x_13773:
[----:B-1----:R1:W0:Y:S02]  /*11d90*/  SYNCS.PHASECHK.TRANS64.TRYWAIT P1, [R21+URZ+0x22840], R2 ;  /* 0x02284002150075a7 */ /* 0x002224000802017f */
[----:B0-----:R-:W-:Y:S05]  /*11da0*/  @!P1 NANOSLEEP.SYNCS 0x989680 ;  /* 0x009896800000995d */ /* 0x001fea0003900000 */
[----:B------:R-:W0:Y:S02]  /*11db0*/  @!P1 SYNCS.PHASECHK.TRANS64 P1, [R21+URZ+0x22840], R2 ;  /* 0x02284002150095a7 */ /* 0x000e24000802007f */
[----:B0-----:R-:W-:Y:S05]  /*11dc0*/  @!P1 BRA `(.L_x_13773) ;  /* 0xfffffffc00f09947 */ /* 0x001fea000383ffff */
[----:B------:R-:W-:Y:S05]  /*11dd0*/  BRA `(.L_x_13866) ;  /* 0xffffffd000307947 */ /* 0x000fea000383ffff */
.L_x_13775:
[----:B------:R0:W0:Y:S02]  /*11de0*/  SYNCS.PHASECHK.TRANS64.TRYWAIT P1, [R5+URZ+0x22860], R0 ;  /* 0x02286000050075a7 */ /* 0x000024000802017f */
[----:B0-----:R-:W-:Y:S05]  /*11df0*/  @!P1 NANOSLEEP.SYNCS 0x989680 ;  /* 0x009896800000995d */ /* 0x001fea0003900000 */
[----:B------:R-:W0:Y:S02]  /*11e00*/  @!P1 SYNCS.PHASECHK.TRANS64 P1, [R5+URZ+0x22860], R0 ;  /* 0x02286000050095a7 */ /* 0x000e24000802007f */
[----:B0-----:R-:W-:Y:S05]  /*11e10*/  @!P1 BRA `(.L_x_13775) ;  /* 0xfffffffc00f09947 */ /* 0x001fea000383ffff */
[----:B------:R-:W-:Y:S05]  /*11e20*/  BRA `(.L_x_13867) ;  /* 0xffffffd0002c7947 */ /* 0x000fea000383ffff */
.L_x_13868:
        /* <DEDUP_REMOVED lines=13> */
.L_x_15781:


//--------------------- .text._ZN7cutlass13device_kernelIN5flash11enable_sm90INS1_16FlashAttnFwdSm90INS1_25CollectiveMainloopFwdSm90ILi2EN4cute5tupleIJNS5_1CILi1EEES8_S8_EEENS6_IJNS7_ILi128EEENS7_ILi96EEENS7_ILi64EEEEEELi256ENS_10bfloat16_tEfNS_4arch4Sm90ELb1ELb0ELb1ELb0ELb1ELb0ELb1ELb1ELb0ELb1ELb1ELb0EEENS1_21CollectiveEpilogueFwdINS6_IJSA_NS7_ILi256EEESB_EEES9_SE_SG_Li256ELb0ELb1ELb1ELb0EEENS1_19SingleTileSchedulerILb0ELb1ELb1ELi128EEEEEEEEEvNT_6ParamsE --------------------------
	.section	.text._ZN7cutlass13device_kernelIN5flash11enable_sm90INS1_16FlashAttnFwdSm90INS1_25CollectiveMainloopFwdSm90ILi2EN4cute5tupleIJNS5_1CILi1EEES8_S8_EEENS6_IJNS7_ILi128EEENS7_ILi96EEENS7_ILi64EEEEEELi256ENS_10bfloat16_tEfNS_4arch4Sm90ELb1ELb0ELb1ELb0ELb1ELb0ELb1ELb1ELb0ELb1ELb1ELb0EEENS1_21CollectiveEpilogueFwdINS6_IJSA_NS7_ILi256EEESB_EEES9_SE_SG_Li256ELb0ELb1ELb1ELb0EEENS1_19SingleTileSchedulerILb0ELb1ELb1ELi128EEEEEEEEEvNT_6ParamsE,"ax",@progbits
	.align	128
.text._ZN7cutlass13device_kernelIN5flash11enable_sm90INS1_16FlashAttnFwdSm90INS1_25CollectiveMainloopFwdSm90ILi2EN4cute5tupleIJNS5_1CILi1EEES8_S8_EEENS6_IJNS7_ILi128EEENS7_ILi96EEENS7_ILi64EEEEEELi256ENS_10bfloat16_tEfNS_4arch4Sm90ELb1ELb0ELb1ELb0ELb1ELb0ELb1ELb1ELb0ELb1ELb1ELb0EEENS1_21CollectiveEpilogueFwdINS6_IJSA_NS7_ILi256EEESB_EEES9_SE_SG_Li256ELb0ELb1ELb1ELb0EEENS1_19SingleTileSchedulerILb0ELb1ELb1ELi128EEEEEEEEEvNT_6ParamsE:
        .type           _ZN7cutlass13device_kernelIN5flash11enable_sm90INS1_16FlashAttnFwdSm90INS1_25CollectiveMainloopFwdSm90ILi2EN4cute5tupleIJNS5_1CILi1EEES8_S8_EEENS6_IJNS7_ILi128EEENS7_ILi96EEENS7_ILi64EEEEEELi256ENS_10bfloat16_tEfNS_4arch4Sm90ELb1ELb0ELb1ELb0ELb1ELb0ELb1ELb1ELb0ELb1ELb1ELb0EEENS1_21CollectiveEpilogueFwdINS6_IJSA_NS7_ILi256EEESB_EEES9_SE_SG_Li256ELb0ELb1ELb1ELb0EEENS1_19SingleTileSchedulerILb0ELb1ELb1ELi128EEEEEEEEEvNT_6ParamsE,@function
        .size           _ZN7cutlass13device_kernelIN5flash11enable_sm90INS1_16FlashAttnFwdSm90INS1_25CollectiveMainloopFwdSm90ILi2EN4cute5tupleIJNS5_1CILi1EEES8_S8_EEENS6_IJNS7_ILi128EEENS7_ILi96EEENS7_ILi64EEEEEELi256ENS_10bfloat16_tEfNS_4arch4Sm90ELb1ELb0ELb1ELb0ELb1ELb0ELb1ELb1ELb0ELb1ELb1ELb0EEENS1_21CollectiveEpilogueFwdINS6_IJSA_NS7_ILi256EEESB_EEES9_SE_SG_Li256ELb0ELb1ELb1ELb0EEENS1_19SingleTileSchedulerILb0ELb1ELb1ELi128EEEEEEEEEvNT_6ParamsE,(.L_x_15782 - _ZN7cutlass13device_kernelIN5flash11enable_sm90INS1_16FlashAttnFwdSm90INS1_25CollectiveMainloopFwdSm90ILi2EN4cute5tupleIJNS5_1CILi1EEES8_S8_EEENS6_IJNS7_ILi128EEENS7_ILi96EEENS7_ILi64EEEEEELi256ENS_10bfloat16_tEfNS_4arch4Sm90ELb1ELb0ELb1ELb0ELb1ELb0ELb1ELb1ELb0ELb1ELb1ELb0EEENS1_21CollectiveEpilogueFwdINS6_IJSA_NS7_ILi256EEESB_EEES9_SE_SG_Li256ELb0ELb1ELb1ELb0EEENS1_19SingleTileSchedulerILb0ELb1ELb1ELi128EEEEEEEEEvNT_6ParamsE)
        .other          _ZN7cutlass13device_kernelIN5flash11enable_sm90INS1_16FlashAttnFwdSm90INS1_25CollectiveMainloopFwdSm90ILi2EN4cute5tupleIJNS5_1CILi1EEES8_S8_EEENS6_IJNS7_ILi128EEENS7_ILi96EEENS7_ILi64EEEEEELi256ENS_10bfloat16_tEfNS_4arch4Sm90ELb1ELb0ELb1ELb0ELb1ELb0ELb1ELb1ELb0ELb1ELb1ELb0EEENS1_21CollectiveEpilogueFwdINS6_IJSA_NS7_ILi256EEESB_EEES9_SE_SG_Li256ELb0ELb1ELb1ELb0EEENS1_19SingleTileSchedulerILb0ELb1ELb1ELi128EEEEEEEEEvNT_6ParamsE,@"STO_CUDA_ENTRY STV_DEFAULT"
_ZN7cutlass13device_kernelIN5flash11enable_sm90INS1_16FlashAttnFwdSm90INS1_25CollectiveMainloopFwdSm90ILi2EN4cute5tupleIJNS5_1CILi1EEES8_S8_EEENS6_IJNS7_ILi128EEENS7_ILi96EEENS7_ILi64EEEEEELi256ENS_10bfloat16_tEfNS_4arch4Sm90ELb1ELb0ELb1ELb0ELb1ELb0ELb1ELb1ELb0ELb1ELb1ELb0EEENS1_21CollectiveEpilogueFwdINS6_IJSA_NS7_ILi256EEESB_EEES9_SE_SG_Li256ELb0ELb1ELb1ELb0EEENS1_19SingleTileSchedulerILb0ELb1ELb1ELi128EEEEEEEEEvNT_6ParamsE:
        /* <DEDUP_REMOVED lines=8> */
[----:B------:R-:W0:Y:S02]  /*0080*/  SHFL.IDX PT, R2, R0, RZ, 0x1f ;  /* 0x00001fff00027589 */ /* 0x000e2400000e0000 */
[C---:B0-----:R-:W-:Y:S02]  /*0090*/  ISETP.NE.OR P0, PT, R2.reuse, RZ, !P0 ;  /* 0x000000ff0200720c */ /* 0x041fe40004705670 */
[----:B------:R-:W-:Y:S02]  /*00a0*/  ISETP.NE.AND P1, PT, R2, RZ, PT ;  /* 0x000000ff0200720c */ /* 0x000fe40003f25270 */
[----:B------:R0:W1:Y:S09]  /*00b0*/  SHFL.IDX PT, R2, R3, RZ, 0x1f ;  /* 0x00001fff03027589 */ /* 0x00007200000e0000 */
[----:B------:R-:W-:Y:S01]  /*00c0*/  VOTEU.ALL UP0, P0 ;  /* 0x00000000003f7886 */ /* 0x000fe20000000000 */
[----:B------:R-:W-:Y:S01]  /*00d0*/  VOTEU.ALL UP1, P0 ;  /* 0x00000000003f7886 */ /* 0x000fe20000020000 */
[----:B------:R-:W-:-:S03]  /*00e0*/  VOTEU.ALL UP2, P0 ;  /* 0x00000000003f7886 */ /* 0x000fc60000040000 */
        /* <DEDUP_REMOVED lines=32> */
.L_x_13869:
        /* <DEDUP_REMOVED lines=22> */
.L_x_13870:
        /* <DEDUP_REMOVED lines=18> */
.L_x_13871:
        /* <DEDUP_REMOVED lines=22> */
.L_x_13872:
        /* <DEDUP_REMOVED lines=22> */
.L_x_13873:
[----:B------:R-:W-:Y:S01]  /*0830*/  ISETP.NE.AND P0, PT, R2, RZ, PT ;  /* 0x000000ff0200720c */ /* 0x000fe20003f05270 */
[----:B------:R-:W-:Y:S01]  /*0840*/  IMAD.MOV.U32 R34, RZ, RZ, 0x1 ;  /* 0x00000001ff227424 */ /* 0x000fe200078e00ff */
[----:B------:R-:W-:Y:S01]  /*0850*/  NOP ;  /* 0x0000000000007918 */ /* 0x000fe20000000000 */
[----:B------:R-:W-:Y:S01]  /*0860*/  ULDC.64 UR36, c[0x0][0x208] ;  /* 0x0000820000247ab9 */ /* 0x000fe20000000a00 */
[----:B------:R-:W-:Y:S02]  /*0870*/  BSSY B6, `(.L_x_13874) ;  /* 0x00010f3000067945 */ /* 0x000fe40003800000 */
[----:B------:R-:W-:Y:S01]  /*0880*/  SEL R34, R34, 0x2, !P0 ;  /* 0x0000000222227807 */ /* 0x000fe20004000000 */
[----:B01234-:R-:W-:Y:S06]  /*0890*/  BAR.SYNC.DEFER_BLOCKING 0x0 ;  /* 0x0000000000007b1d */ /* 0x01ffec0000010000 */
[----:B------:R-:W-:Y:S05]  /*08a0*/  @!P0 BRA `(.L_x_13875) ;  /* 0x000000c800448947 */ /* 0x000fea0003800000 */
.L_x_13876:
[----:B------:R-:W-:-:S08]  /*08b0*/  NOP ;  /* 0x0000000000007918 */ /* 0x000fd00000000000 */
[----:B------:R-:W0:Y:S02]  /*08c0*/  USETMAXREG.TRY_ALLOC.CTAPOOL UP0, 0xe8 ;  /* 0x000000e8000079c8 */ /* 0x000e240008000600 */
[----:B0-----:R-:W-:-:S13]  /*08d0*/  PLOP3.LUT P0, PT, PT, PT, UP0, 0x80, 0x0 ;  /* 0x000000000000781c */ /* 0x001fda0003f0f008 */
[----:B------:R-:W-:Y:S05]  /*08e0*/  @!P0 BRA `(.L_x_13876) ;  /* 0xfffffffc00f08947 */ /* 0x000fea000383ffff */
[----:B------:R-:W0:Y:S01]  /*08f0*/  S2UR UR6, SR_CTAID.Y ;  /* 0x00000000000679c3 */ /* 0x000e220000002600 */
[----:B------:R-:W-:Y:S01]  /*0900*/  ULDC UR7, c[0x0][0xd50] ;  /* 0x0003540000077ab9 */ /* 0x000fe20000000800 */
[----:B------:R-:W-:Y:S01]  /*0910*/  SHF.R.U32.HI R16, RZ, 0x7, R24 ;  /* 0x00000007ff107819 */ /* 0x000fe20000011618 */
[----:B------:R-:W-:-:S05]  /*0920*/  UISETP.NE.AND UP0, UPT, UR7, 0x1, UPT ;  /* 0x000000010700788c */ /* 0x000fca000bf05270 */
[----:B------:R-:W-:Y:S08]  /*0930*/  BAR.ARV 0x8, 0x180 ;  /* 0x0206000000007b1d */ /* 0x000ff00000002000 */
[----:B------:R-:W1:Y:S01]  /*0940*/  S2UR UR8, SR_CTAID.Z ;  /* 0x00000000000879c3 */ /* 0x000e620000002700 */
[----:B------:R-:W-:Y:S01]  /*0950*/  ISETP.NE.AND P0, PT, R16, 0x1, PT ;  /* 0x000000011000780c */ /* 0x000fe20003f05270 */
[----:B------:R-:W-:Y:S01]  /*0960*/  @UP0 ULDC UR4, c[0x0][0xd54] ;  /* 0x0003550000040ab9 */ /* 0x000fe20000000800 */
[----:B------:R-:W-:Y:S01]  /*0970*/  @UP0 ULDC UR9, c[0x0][0xd58] ;  /* 0x0003560000090ab9 */ /* 0x000fe20000000800 */
[----:B0-----:R-:W-:-:S10]  /*0980*/  UIMAD.WIDE.U32 UR4, UR6, UR4, URZ ;  /* 0x00000004060472a5 */ /* 0x001fd4000f8e003f */
[----:B------:R-:W-:Y:S06]  /*0990*/  @!P0 BAR.ARV 0x9, 0x100 ;  /* 0x0244000000008b1d */ /* 0x000fec0000002000 */
[----:B------:R-:W-:Y:S01]  /*09a0*/  UMOV UR10, UR6 ;  /* 0x00000006000a7c82 */ /* 0x000fe20008000000 */
[----:B------:R-:W-:Y:S01]  /*09b0*/  @UP0 USHF.R.U32.HI UR10, URZ, UR9, UR5 ;  /* 0x000000093f0a0299 */ /* 0x000fe20008011605 */
[----:B-1----:R-:W-:-:S03]  /*09c0*/  ISETP.LE.AND P0, PT, RZ, UR8, PT ;  /* 0x00000008ff007c0c */ /* 0x002fc6000bf03270 */
[----:B------:R-:W-:Y:S02]  /*09d0*/  UIADD3 UR4, -UR10, URZ, URZ ;  /* 0x0000003f0a047290 */ /* 0x000fe4000fffe13f */
[----:B------:R-:W-:Y:S02]  /*09e0*/  IMAD.U32 R0, RZ, RZ, UR10 ;  /* 0x0000000aff007e24 */ /* 0x000fe4000f8e00ff */
[----:B------:R-:W-:-:S03]  /*09f0*/  UIMAD UR8, UR7, UR4, UR6 ;  /* 0x00000004070872a4 */ /* 0x000fc6000f8e0206 */
[----:B------:R0:W-:Y:S03]  /*0a00*/  STL [R1], R0 ;  /* 0x0000000001007387 */ /* 0x0001e60000100800 */
[----:B------:R-:W-:Y:S06]  /*0a10*/  @!P0 BRA `(.L_x_13877) ;  /* 0x0000010c00608947 */ /* 0x000fec0003800000 */
[----:B------:R-:W1:Y:S01]  /*0a20*/  S2UR UR38, SR_CTAID.X ;  /* 0x00000000002679c3 */ /* 0x000e620000002500 */
        /* <DEDUP_REMOVED lines=14> */
[----:B-1----:R-:W-:-:S04]  /*0b10*/  USHF.L.U32 UR38, UR38, 0x7, URZ ;  /* 0x0000000726267899 */ /* 0x002fc8000800063f */
[----:B------:R-:W-:Y:S02]  /*0b20*/  @UP1 UIADD3 UR4, UR38, 0x7f, URZ ;  /* 0x0000007f26041890 */ /* 0x000fe4000fffe03f */
[----:B------:R-:W-:Y:S02]  /*0b30*/  UIADD3 UR6, UR38, 0x7f, URZ ;  /* 0x0000007f26067890 */ /* 0x000fe4000fffe03f */
        /* <DEDUP_REMOVED lines=10> */
[----:B------:R-:W-:Y:S02]  /*0be0*/  ULEA.HI.SX32 UR6, UR7, UR6, 0x1c ;  /* 0x0000000607067291 */ /* 0x000fe4000f8fe23f */
[----:B------:R-:W-:Y:S02]  /*0bf0*/  ULOP3.LUT UR7, UR8, 0xffff, URZ, 0xc0, !UPT ;  /* 0x0000ffff08077892 */ /* 0x000fe4000f8ec03f */
        /* <DEDUP_REMOVED lines=8> */
[----:B------:R-:W-:Y:S01]  /*0c80*/  MOV R3, UR11 ;  /* 0x0000000b00037c02 */ /* 0x000fe20008000f00 */
[----:B------:R-:W-:Y:S01]  /*0c90*/  UIADD3 UR6, UR11, -0x1, UR10 ;  /* 0xffffffff0b067890 */ /* 0x000fe2000fffe00a */
[----:B------:R-:W-:Y:S02]  /*0ca0*/  UMOV UR4, URZ ;  /* 0x0000003f00047c82 */ /* 0x000fe40008000000 */
[-C--:B0-----:R-:W-:Y:S02]  /*0cb0*/  IABS R0, R3.reuse ;  /* 0x0000000300007213 */ /* 0x081fe40000000000 */
        /* <DEDUP_REMOVED lines=9> */
[----:B0-----:R-:W-:Y:S01]  /*0d50*/  VIADD R2, R0, 0xffffffe ;  /* 0x0ffffffe00027836 */ /* 0x001fe20000000000 */
[----:B------:R-:W-:-:S05]  /*0d60*/  IADD3 R0, RZ, -R5, RZ ;  /* 0x80000005ff007210 */ /* 0x000fca0007ffe0ff */
        /* <DEDUP_REMOVED lines=18> */
.L_x_13878:
[----:B------:R-:W-:Y:S01]  /*0e90*/  UIMAD UR5, UR7, UR4, URZ ;  /* 0x00000004070572a4 */ /* 0x000fe2000f8e023f */
[----:B0-----:R-:W-:Y:S01]  /*0ea0*/  IMAD.U32 R0, RZ, RZ, UR10 ;  /* 0x0000000aff007e24 */ /* 0x001fe2000f8e00ff */
[----:B------:R-:W-:Y:S01]  /*0eb0*/  IADD3 R152, R24, -0x80, RZ ;  /* 0xffffff8018987810 */ /* 0x000fe20007ffe0ff */
[----:B------:R-:W-:Y:S01]  /*0ec0*/  IMAD.U32 R3, RZ, RZ, UR4 ;  /* 0x00000004ff037e24 */ /* 0x000fe2000f8e00ff */
[----:B------:R-:W-:Y:S02]  /*0ed0*/  PLOP3.LUT P0, PT, PT, PT, PT, 0x80, 0x0 ;  /* 0x000000000000781c */ /* 0x000fe40003f0f070 */
[----:B------:R-:W-:Y:S01]  /*0ee0*/  CS2R R4, SRZ ;  /* 0x0000000000047805 */ /* 0x000fe2000001ff00 */
[----:B------:R-:W-:Y:S01]  /*0ef0*/  IMAD.U32 R223, RZ, RZ, UR5 ;  /* 0x00000005ffdf7e24 */ /* 0x000fe2000f8e00ff */
        /* <DEDUP_REMOVED lines=84> */
[----:B------:R-:W-:Y:S02]  /*1440*/  USHF.R.U32.HI UR4, URZ, 0x4, UR5 ;  /* 0x000000043f047899 */ /* 0x000fe40008011605 */
[----:B------:R-:W-:Y:S02]  /*1450*/  UIADD3 UR5, UR5, 0xa000, URZ ;  /* 0x0000a00005057890 */ /* 0x000fe4000fffe03f */
[----:B------:R-:W-:Y:S02]  /*1460*/  ULOP3.LUT UR4, UR4, 0x3fff, URZ, 0xc0, !UPT ;  /* 0x00003fff04047892 */ /* 0x000fe4000f8ec03f */
[----:B------:R-:W-:Y:S02]  /*1470*/  USHF.R.U32.HI UR5, URZ, 0x4, UR5 ;  /* 0x000000043f057899 */ /* 0x000fe40008011605 */
[----:B------:R-:W-:Y:S02]  /*1480*/  ULOP3.LUT UR40, UR4, 0x10000, URZ, 0xfc, !UPT ;  /* 0x0001000004287892 */ /* 0x000fe4000f8efc3f */
[----:B------:R-:W-:-:S03]  /*1490*/  ULOP3.LUT UR39, UR5, 0x3fff, URZ, 0xc0, !UPT ;  /* 0x00003fff05277892 */ /* 0x000fc6000f8ec03f */
[----:B------:R-:W-:Y:S02]  /*14a0*/  UMOV UR5, 0x40000040 ;  /* 0x4000004000057882 */ /* 0x000fe40000000000 */
[----:B------:R-:W-:Y:S01]  /*14b0*/  UMOV UR4, UR40 ;  /* 0x0000002800047c82 */ /* 0x000fe20008000000 */
[----:B------:R-:W-:Y:S02]  /*14c0*/  IMAD.U32 R23, RZ, RZ, UR5 ;  /* 0x00000005ff177e24 */ /* 0x000fe4000f8e00ff */
[----:B------:R-:W-:Y:S01]  /*14d0*/  IMAD.U32 R22, RZ, RZ, UR4 ;  /* 0x00000004ff167e24 */ /* 0x000fe2000f8e00ff */
[----:B------:R-:W-:Y:S06]  /*14e0*/  @!P0 BRA `(.L_x_13880) ;  /* 0x0000000000408947 */ /* 0x000fec0003800000 */
        /* <DEDUP_REMOVED lines=16> */
.L_x_13880:
[----:B------:R-:W-:Y:S02]  /*15f0*/  SHF.L.U32 R0, RZ, 0x1f, RZ ;  /* 0x0000001fff007819 */ /* 0x000fe400000006ff */
[----:B------:R-:W-:Y:S02]  /*1600*/  IADD3 R224, R16, 0x8, RZ ;  /* 0x0000000810e07810 */ /* 0x000fe40007ffe0ff */
[----:B------:R-:W0:Y:S02]  /*1610*/  SYNCS.PHASECHK.TRANS64.TRYWAIT P0, [UR61+0x32400], R0 ;  /* 0x03240000ff0075a7 */ /* 0x000e24000800017d */
[----:B0-----:R-:W-:Y:S05]  /*1620*/  @!P0 BRA `(.L_x_13881) ;  /* 0x0000010000648947 */ /* 0x001fea0003800000 */
.L_x_13970:
[----:B------:R-:W-:Y:S05]  /*1630*/  WARPSYNC.ALL ;  /* 0x0000000000007948 */ /* 0x000fea0003800000 */
[----:B------:R-:W-:Y:S01]  /*1640*/  LOP3.LUT R34, R34, 0x1, RZ, 0xfc, !PT ;  /* 0x0000000122227812 */ /* 0x000fe200078efcff */
[----:B------:R1:W-:Y:S03]  /*1650*/  BAR.SYNC.DEFER_BLOCKING R224, 0x100 ;  /* 0x000400e00000751d */ /* 0x0003e60000010000 */
[----:B------:R-:W-:-:S13]  /*1660*/  ISETP.NE.AND P0, PT, R34, 0x3, PT ;  /* 0x000000032200780c */ /* 0x000fda0003f05270 */
[----:B-1----:R-:W-:Y:S05]  /*1670*/  @!P0 BRA `(.L_x_13882) ;  /* 0x0000000000048947 */ /* 0x002fea0003800000 */
[----:B------:R-:W-:Y:S01]  /*1680*/  BPT.TRAP 0x1 ;  /* 0x000000040000795c */ /* 0x000fe20000300000 */
.L_x_13882:
[----:B------:R1:W2:Y:S01]  /*1690*/  SYNCS.PHASECHK.TRANS64.TRYWAIT P1, [UR61+0x32430], R0 ;  /* 0x03243000ff0075a7 */ /* 0x0002a2000802017d */
[----:B------:R-:W-:Y:S05]  /*16a0*/  @!P0 BRA `(.L_x_13883) ;  /* 0x0000000000048947 */ /* 0x000fea0003800000 */
[----:B------:R-:W-:Y:S01]  /*16b0*/  BPT.TRAP 0x1 ;  /* 0x000000040000795c */ /* 0x000fe20000300000 */
.L_x_13883:
[----:B--2---:R-:W-:Y:S05]  /*16c0*/  @P1 BRA `(.L_x_13884) ;  /* 0x0000000000081947 */ /* 0x004fea0003800000 */
[----:B------:R-:W2:Y:S02]  /*16d0*/  SYNCS.PHASECHK.TRANS64.TRYWAIT P1, [UR61+0x32430], R0 ;  /* 0x03243000ff0075a7 */ /* 0x000ea4000802017d */
[----:B--2---:R-:W-:Y:S05]  /*16e0*/  @!P1 BRA `(.L_x_13885) ;  /* 0x00000100004c9947 */ /* 0x004fea0003800000 */
.L_x_13884:
[----:B------:R-:W-:Y:S01]  /*16f0*/  UIADD3 UR4, UR61, 0x1c400, URZ ;  /* 0x0001c4003d047890 */ /* 0x000fe2000fffe03f */
[----:B------:R-:W-:Y:S01]  /*1700*/  WARPGROUP.ARRIVE ;  /* 0x00000000000079c5 */ /* 0x000fe20000000000 */
[----:B------:R-:W-:Y:S01]  /*1710*/  UMOV UR6, UR40 ;  /* 0x0000002800067c82 */ /* 0x000fe20008000000 */
[----:B------:R-:W-:Y:S01]  /*1720*/  UMOV UR7, 0x40000040 ;  /* 0x4000004000077882 */ /* 0x000fe20000000000 */
[----:B------:R-:W-:Y:S01]  /*1730*/  USHF.R.U32.HI UR4, URZ, 0x4, UR4 ;  /* 0x000000043f047899 */ /* 0x000fe20008011604 */
[----:B------:R-:W-:Y:S01]  /*1740*/  UMOV UR5, UR7 ;  /* 0x0000000700057c82 */ /* 0x000fe20008000000 */
[----:B------:R-:W-:Y:S02]  /*1750*/  UMOV UR11, 0x40000040 ;  /* 0x40000040000b7882 */ /* 0x000fe40000000000 */
[----:B------:R-:W-:Y:S01]  /*1760*/  ULOP3.LUT UR4, UR4, 0x3fff, URZ, 0xc0, !UPT ;  /* 0x00003fff04047892 */ /* 0x000fe2000f8ec03f */
[----:B------:R-:W-:-:S03]  /*1770*/  IMAD.U32 R15, RZ, RZ, UR11 ;  /* 0x0000000bff0f7e24 */ /* 0x000fc6000f8e00ff */
[----:B------:R-:W-:-:S03]  /*1780*/  ULOP3.LUT UR8, UR4, 0x10000, URZ, 0xfc, !UPT ;  /* 0x0001000004087892 */ /* 0x000fc6000f8efc3f */
[----:B------:R-:W-:-:S03]  /*1790*/  UMOV UR4, UR6 ;  /* 0x0000000600047c82 */ /* 0x000fc60008000000 */
[----:B------:R-:W-:Y:S01]  /*17a0*/  IMAD.U32 R21, RZ, RZ, UR8 ;  /* 0x00000008ff157e24 */ /* 0x000fe2000f8e00ff */
[----:B------:R-:W-:Y:S02]  /*17b0*/  UMOV UR6, UR8 ;  /* 0x0000000800067c82 */ /* 0x000fe40008000000 */
[----:B------:R-:W-:Y:S01]  /*17c0*/  HGMMA.64x96x16.F32.BF16 R24, gdesc[UR4], RZ, !UPT, gsb0 ;  /* 0x01600000041879f0 */ /* 0x000fe2000c0018ff */
[----:B------:R-:W-:Y:S02]  /*17d0*/  UIADD3 UR4, UR40, 0x2, URZ ;  /* 0x0000000228047890 */ /* 0x000fe4000fffe03f */
[----:B------:R-:W-:Y:S01]  /*17e0*/  UIADD3 UR6, UR8, 0x2, URZ ;  /* 0x0000000208067890 */ /* 0x000fe2000fffe03f */
[----:B------:R-:W-:Y:S01]  /*17f0*/  UMOV UR5, UR11 ;  /* 0x0000000b00057c82 */ /* 0x000fe20008000000 */
[----:B------:R-:W-:Y:S01]  /*1800*/  UMOV UR7, 0x40000040 ;  /* 0x4000004000077882 */ /* 0x000fe20000000000 */
[----:B------:R-:W-:Y:S02]  /*1810*/  UMOV UR11, 0x40000040 ;  /* 0x40000040000b7882 */ /* 0x000fe40000000000 */
[----:B------:R-:W-:Y:S01]  /*1820*/  UMOV UR10, UR4 ;  /* 0x00000004000a7c82 */ /* 0x000fe20008000000 */
[----:B------:R-:W-:Y:S01]  /*1830*/  IMAD.U32 R13, RZ, RZ, UR11 ;  /* 0x0000000bff0d7e24 */ /* 0x000fe2000f8e00ff */
[----:B------:R-:W-:Y:S01]  /*1840*/  UMOV UR4, UR10 ;  /* 0x0000000a00047c82 */ /* 0x000fe20008000000 */
[----:B------:R-:W-:Y:S01]  /*1850*/  IMAD.U32 R14, RZ, RZ, UR10 ;  /* 0x0000000aff0e7e24 */ /* 0x000fe2000f8e00ff */
[----:B------:R-:W-:-:S02]  /*1860*/  WARPGROUP.DEPBAR.LE gsb0, 0x0 ;  /* 0x00008000000079c5 */ /* 0x000fc40000010000 */
        /* <DEDUP_REMOVED lines=8> */
[----:B------:R-:W-:Y:S01]  /*18f0*/  MOV R12, UR10 ;  /* 0x0000000a000c7c02 */ /* 0x000fe20008000f00 */
        /* <DEDUP_REMOVED lines=15> */
.L_x_13971:
[----:B------:R-:W-:Y:S05]  /*19f0*/  @!P0 BRA `(.L_x_13887) ;  /* 0x0000000000048947 */ /* 0x000fea0003800000 */
[----:B------:R-:W-:Y:S01]  /*1a00*/  BPT.TRAP 0x1 ;  /* 0x000000040000795c */ /* 0x000fe20000300000 */
.L_x_13887:
[----:B------:R2:W3:Y:S01]  /*1a10*/  SYNCS.PHASECHK.TRANS64.TRYWAIT P1, [UR61+0x32450], R0 ;  /* 0x03245000ff0075a7 */ /* 0x0004e2000802017d */
[----:B------:R-:W-:Y:S05]  /*1a20*/  @!P0 BRA `(.L_x_13888) ;  /* 0x0000000000048947 */ /* 0x000fea0003800000 */
[----:B------:R-:W-:Y:S01]  /*1a30*/  BPT.TRAP 0x1 ;  /* 0x000000040000795c */ /* 0x000fe20000300000 */
.L_x_13888:
[----:B---3--:R-:W-:Y:S05]  /*1a40*/  @P1 BRA `(.L_x_13889) ;  /* 0x0000000000081947 */ /* 0x008fea0003800000 */
[----:B------:R-:W3:Y:S02]  /*1a50*/  SYNCS.PHASECHK.TRANS64.TRYWAIT P1, [UR61+0x32450], R0 ;  /* 0x03245000ff0075a7 */ /* 0x000ee4000802017d */
[----:B---3--:R-:W-:Y:S05]  /*1a60*/  @!P1 BRA `(.L_x_13890) ;  /* 0x000000fc009c9947 */ /* 0x008fea0003800000 */
.L_x_13889:
[----:B------:R-:W-:Y:S01]  /*1a70*/  UIADD3 UR4, UR61, 0x400, URZ ;  /* 0x000004003d047890 */ /* 0x000fe2000fffe03f */
[----:B------:R-:W-:Y:S01]  /*1a80*/  WARPGROUP.ARRIVE ;  /* 0x00000000000079c5 */ /* 0x000fe20000000000 */
[----:B------:R-:W-:-:S05]  /*1a90*/  ULOP3.LUT UR10, UR39, 0x10000, URZ, 0xfc, !UPT ;  /* 0x00010000270a7892 */ /* 0x000fca000f8efc3f */
[----:B------:R-:W3:Y:S01]  /*1aa0*/  S2R R4, SR_TID.X ;  /* 0x0000000000047919 */ /* 0x000ee20000002100 */
[----:B------:R-:W-:Y:S01]  /*1ab0*/  USHF.R.U32.HI UR4, URZ, 0x4, UR4 ;  /* 0x000000043f047899 */ /* 0x000fe20008011604 */
[----:B------:R-:W-:Y:S01]  /*1ac0*/  UMOV UR7, 0x40000040 ;  /* 0x4000004000077882 */ /* 0x000fe20000000000 */
[----:B------:R-:W-:Y:S02]  /*1ad0*/  UMOV UR9, 0x40000040 ;  /* 0x4000004000097882 */ /* 0x000fe40000000000 */
[----:B------:R-:W-:Y:S01]  /*1ae0*/  ULOP3.LUT UR60, UR4, 0x3fff, URZ, 0xc0, !UPT ;  /* 0x00003fff043c7892 */ /* 0x000fe2000f8ec03f */
[----:B------:R-:W-:Y:S01]  /*1af0*/  IMAD.U32 R9, RZ, RZ, UR7 ;  /* 0x00000007ff097e24 */ /* 0x000fe2000f8e00ff */
[----:B------:R-:W-:Y:S01]  /*1b00*/  UMOV UR6, UR10 ;  /* 0x0000000a00067c82 */ /* 0x000fe20008000000 */
[----:B------:R-:W-:Y:S01]  /*1b10*/  UMOV UR5, UR7 ;  /* 0x0000000700057c82 */ /* 0x000fe20008000000 */
[----:B------:R-:W-:Y:S01]  /*1b20*/  ULOP3.LUT UR39, UR60, 0x10000, URZ, 0xfc, !UPT ;  /* 0x000100003c277892 */ /* 0x000fe2000f8efc3f */
[----:B------:R-:W-:Y:S01]  /*1b30*/  MOV R8, UR6 ;  /* 0x0000000600087c02 */ /* 0x000fe20008000f00 */
[----:B------:R-:W-:Y:S01]  /*1b40*/  UMOV UR4, UR6 ;  /* 0x0000000600047c82 */ /* 0x000fe20008000000 */
[----:B------:R-:W-:Y:S01]  /*1b50*/  IMAD.U32 R7, RZ, RZ, UR9 ;  /* 0x00000009ff077e24 */ /* 0x000fe2000f8e00ff */
[----:B------:R-:W-:Y:S01]  /*1b60*/  UIADD3 UR12, UR10, 0x402, URZ ;  /* 0x000004020a0c7890 */ /* 0x000fe2000fffe03f */
[----:B------:R-:W-:-:S02]  /*1b70*/  UMOV UR13, 0x40000040 ;  /* 0x40000040000d7882 */ /* 0x000fc40000000000 */
[----:B------:R-:W-:Y:S01]  /*1b80*/  UMOV UR6, UR39 ;  /* 0x0000002700067c82 */ /* 0x000fe20008000000 */
[----:B------:R-:W-:Y:S01]  /*1b90*/  UIADD3 UR16, UR10, 0x404, URZ ;  /* 0x000004040a107890 */ /* 0x000fe2000fffe03f */
[----:B------:R-:W-:Y:S01]  /*1ba0*/  HGMMA.64x96x16.F32.BF16 R24, gdesc[UR4], R24, gsb0 ;  /* 0x01600000041879f0 */ /* 0x000fe20008001818 */
[----:B------:R-:W-:Y:S02]  /*1bb0*/  UIADD3 UR4, UR10, 0x2, URZ ;  /* 0x000000020a047890 */ /* 0x000fe4000fffe03f */
[----:B------:R-:W-:Y:S01]  /*1bc0*/  UIADD3 UR6, UR39, 0x2, URZ ;  /* 0x0000000227067890 */ /* 0x000fe2000fffe03f */
[----:B------:R-:W-:Y:S01]  /*1bd0*/  UMOV UR5, UR9 ;  /* 0x0000000900057c82 */ /* 0x000fe20008000000 */
[----:B------:R-:W-:Y:S01]  /*1be0*/  UMOV UR7, 0x40000040 ;  /* 0x4000004000077882 */ /* 0x000fe20000000000 */
[----:B------:R-:W-:Y:S02]  /*1bf0*/  UMOV UR9, 0x40000040 ;  /* 0x4000004000097882 */ /* 0x000fe40000000000 */
[----:B------:R-:W-:Y:S01]  /*1c00*/  UMOV UR8, UR4 ;  /* 0x0000000400087c82 */ /* 0x000fe20008000000 */
[----:B0-----:R-:W-:Y:S01]  /*1c10*/  IMAD.U32 R3, RZ, RZ, UR9 ;  /* 0x00000009ff037e24 */ /* 0x001fe2000f8e00ff */
[----:B------:R-:W-:Y:S01]  /*1c20*/  UMOV UR4, UR8 ;  /* 0x0000000800047c82 */ /* 0x000fe20008000000 */
[----:B------:R-:W-:Y:S01]  /*1c30*/  IMAD.U32 R6, RZ, RZ, UR8 ;  /* 0x00000008ff067e24 */ /* 0x000fe2000f8e00ff */
[----:B------:R-:W-:Y:S01]  /*1c40*/  UMOV UR17, 0x40000040 ;  /* 0x4000004000117882 */ /* 0x000fe20000000000 */
[----:B------:R-:W-:Y:S01]  /*1c50*/  UIADD3 UR20, UR10, 0x406, URZ ;  /* 0x000004060a147890 */ /* 0x000fe2000fffe03f */
[----:B---3--:R-:W-:Y:S01]  /*1c60*/  SHF.R.U32.HI R4, RZ, 0x7, R4 ;  /* 0x00000007ff047819 */ /* 0x008fe20000011604 */
[----:B------:R-:W-:Y:S01]  /*1c70*/  UMOV UR21, 0x40000040 ;  /* 0x4000004000157882 */ /* 0x000fe20000000000 */
[----:B------:R-:W-:Y:S01]  /*1c80*/  UIADD3 UR24, UR10, 0x800, URZ ;  /* 0x000008000a187890 */ /* 0x000fe2000fffe03f */
[----:B------:R-:W-:Y:S01]  /*1c90*/  UMOV UR25, 0x40000040 ;  /* 0x4000004000197882 */ /* 0x000fe20000000000 */
[----:B------:R-:W-:Y:S01]  /*1ca0*/  UIADD3 UR28, UR10, 0x802, URZ ;  /* 0x000008020a1c7890 */ /* 0x000fe2000fffe03f */
[----:B------:R-:W-:Y:S01]  /*1cb0*/  IADD3 R20, -R4, 0xb, RZ ;  /* 0x0000000b04147810 */ /* 0x000fe20007ffe1ff */
        /* <DEDUP_REMOVED lines=11> */
[----:B------:R-:W-:-:S02]  /*1d70*/  UMOV UR15, 0x40000040 ;  /* 0x40000040000f7882 */ /* 0x000fc40000000000 */
[----:B------:R-:W-:Y:S01]  /*1d80*/  IMAD.U32 R17, RZ, RZ, UR15 ;  /* 0x0000000fff117e24 */ /* 0x000fe2000f8e00ff */
[----:B------:R-:W-:Y:S02]  /*1d90*/  WARPGROUP.DEPBAR.LE gsb0, 0x0 ;  /* 0x00008000000079c5 */ /* 0x000fe40000010000 */
[----:B------:R-:W-:-:S06]  /*1da0*/  WARPGROUP.ARRIVE ;  /* 0x00000000000079c5 */ /* 0x000fcc0000000000 */
[----:B------:R-:W-:Y:S01]  /*1db0*/  HGMMA.64x96x16.F32.BF16 R24, gdesc[UR4], R24, gsb0 ;  /* 0x01600000041879f0 */ /* 0x000fe20008001818 */
        /* <DEDUP_REMOVED lines=8> */
[----:B------:R-:W-:Y:S01]  /*1e40*/  MOV R2, UR8 ;  /* 0x0000000800027c02 */ /* 0x000fe20008000f00 */
[----:B------:R-:W-:-:S02]  /*1e50*/  WARPGROUP.DEPBAR.LE gsb0, 0x0 ;  /* 0x00008000000079c5 */ /* 0x000fc40000010000 */
[----:B------:R-:W-:-:S06]  /*1e60*/  WARPGROUP.ARRIVE ;  /* 0x00000000000079c5 */ /* 0x000fcc0000000000 */
[----:B------:R-:W-:Y:S01]  /*1e70*/  HGMMA.64x96x16.F32.BF16 R24, gdesc[UR4], R24, gsb0 ;  /* 0x01600000041879f0 */ /* 0x000fe20008001818 */
[----:B------:R-:W-:Y:S02]  /*1e80*/  UIADD3 UR4, UR10, 0x6, URZ ;  /* 0x000000060a047890 */ /* 0x000fe4000fffe03f */
[----:B------:R-:W-:Y:S01]  /*1e90*/  UIADD3 UR6, UR39, 0x6, URZ ;  /* 0x0000000627067890 */ /* 0x000fe2000fffe03f */
[----:B------:R-:W-:Y:S01]  /*1ea0*/  UMOV UR5, UR9 ;  /* 0x0000000900057c82 */ /* 0x000fe20008000000 */
[----:B------:R-:W-:Y:S01]  /*1eb0*/  UMOV UR7, 0x40000040 ;  /* 0x4000004000077882 */ /* 0x000fe20000000000 */
[----:B------:R-:W-:Y:S02]  /*1ec0*/  UMOV UR9, 0x40000040 ;  /* 0x4000004000097882 */ /* 0x000fe40000000000 */
[----:B------:R-:W-:Y:S02]  /*1ed0*/  UMOV UR8, UR4 ;  /* 0x0000000400087c82 */ /* 0x000fe40008000000 */
[----:B------:R-:W-:Y:S01]  /*1ee0*/  UMOV UR4, UR8 ;  /* 0x0000000800047c82 */ /* 0x000fe20008000000 */
[----:B------:R-:W-:Y:S01]  /*1ef0*/  IMAD.U32 R18, RZ, RZ, UR8 ;  /* 0x00000008ff127e24 */ /* 0x000fe2000f8e00ff */
[----:B------:R-:W-:Y:S01]  /*1f00*/  UIADD3 UR8, UR10, 0x400, URZ ;  /* 0x000004000a087890 */ /* 0x000fe2000fffe03f */
        /* <DEDUP_REMOVED lines=89> */
[----:B------:R-:W-:Y:S03]  /*24a0*/  HGMMA.64x96x16.F32.BF16 R24, gdesc[UR4], R24, gsb0 ;  /* 0x01600000041879f0 */ /* 0x000fe60008001818 */
[----:B------:R-:W-:Y:S02]  /*24b0*/  WARPGROUP.DEPBAR.LE gsb0, 0x0 ;  /* 0x00008000000079c5 */ /* 0x000fe40000010000 */
[----:B------:R0:W-:Y:S06]  /*24c0*/  BAR.ARV R20, 0x100 ;  /* 0x000400140000751d */ /* 0x0001ec0000002000 */
[----:B------:R-:W-:Y:S05]  /*24d0*/  @!P0 BRA `(.L_x_13891) ;  /* 0x0000000000048947 */ /* 0x000fea0003800000 */
[----:B------:R-:W-:Y:S01]  /*24e0*/  BPT.TRAP 0x1 ;  /* 0x000000040000795c */ /* 0x000fe20000300000 */
.L_x_13891:
[----:B------:R-:W-:Y:S01]  /*24f0*/  LOP3.LUT R5, R72, 0xffffff80, RZ, 0xc0, !PT ;  /* 0xffffff8048057812 */ /* 0x000fe200078ec0ff */
[----:B------:R-:W-:Y:S01]  /*2500*/  ULDC UR5, c[0x0][0xad0] ;  /* 0x0002b40000057ab9 */ /* 0x000fe20000000800 */
[----:B------:R-:W-:Y:S01]  /*2510*/  LEA.HI R73, R73, R152, RZ, 0x2 ;  /* 0x0000009849497211 */ /* 0x000fe200078f10ff */
[----:B------:R-:W-:Y:S01]  /*2520*/  FMUL.FTZ R24, R24, UR5 ;  /* 0x0000000518187c20 */ /* 0x000fe20008410000 */
[----:B------:R-:W-:Y:S01]  /*2530*/  FMUL.FTZ R25, R25, UR5 ;  /* 0x0000000519197c20 */ /* 0x000fe20008410000 */
[----:B------:R-:W-:Y:S02]  /*2540*/  IMAD.IADD R5, R152, 0x1, -R5 ;  /* 0x0000000198057824 */ /* 0x000fe400078e0a05 */
[----:B------:R-:W-:Y:S01]  /*2550*/  FMUL.FTZ R26, R26, UR5 ;  /* 0x000000051a1a7c20 */ /* 0x000fe20008410000 */
[----:B------:R3:W4:Y:S01]  /*2560*/  MUFU.TANH R75, R24 ;  /* 0x00000018004b7308 */ /* 0x0007220000002400 */
[----:B------:R-:W-:Y:S01]  /*2570*/  LOP3.LUT R73, R73, 0xfffffffc, RZ, 0xc0, !PT ;  /* 0xfffffffc49497812 */ /* 0x000fe200078ec0ff */
[----:B------:R-:W-:Y:S01]  /*2580*/  FMUL.FTZ R27, R27, UR5 ;  /* 0x000000051b1b7c20 */ /* 0x000fe20008410000 */
[----:B-12---:R-:W-:Y:S01]  /*2590*/  SHF.R.S32.HI R0, RZ, 0x1f, R5 ;  /* 0x0000001fff007819 */ /* 0x006fe20000011405 */
[----:B------:R-:W-:Y:S01]  /*25a0*/  UISETP.NE.AND UP0, UPT, UR57, URZ, UPT ;  /* 0x0000003f3900728c */ /* 0x000fe2000bf05270 */
[----:B------:R-:W-:Y:S01]  /*25b0*/  FMUL.FTZ R28, R28, UR5 ;  /* 0x000000051c1c7c20 */ /* 0x000fe20008410000 */
[----:B------:R-:W-:Y:S01]  /*25c0*/  IMAD.IADD R73, R152, 0x1, -R73 ;  /* 0x0000000198497824 */ /* 0x000fe200078e0a49 */
[CC--:B------:R-:W-:Y:S01]  /*25d0*/  LEA.HI R4, R0.reuse, R5.reuse, RZ, 0x2 ;  /* 0x0000000500047211 */ /* 0x0c0fe200078f10ff */
[----:B------:R1:W2:Y:S01]  /*25e0*/  MUFU.TANH R76, R25 ;  /* 0x00000019004c7308 */ /* 0x0002a20000002400 */
[----:B---3--:R-:W-:Y:S01]  /*25f0*/  LEA.HI R24, R0, R5, RZ, 0x5 ;  /* 0x0000000500187211 */ /* 0x008fe200078f28ff */
[----:B------:R-:W-:Y:S01]  /*2600*/  ULDC UR11, c[0x0][0x288] ;  /* 0x0000a200000b7ab9 */ /* 0x000fe20000000800 */
[----:B------:R-:W-:Y:S01]  /*2610*/  SHF.R.S32.HI R0, RZ, 0x2, R4 ;  /* 0x00000002ff007819 */ /* 0x000fe20000011404 */
[----:B------:R-:W-:Y:S01]  /*2620*/  FMUL.FTZ R36, R36, UR5 ;  /* 0x0000000524247c20 */ /* 0x000fe20008410000 */
[----:B------:R-:W-:Y:S01]  /*2630*/  SHF.R.S32.HI R24, RZ, 0x5, R24 ;  /* 0x00000005ff187819 */ /* 0x000fe20000011418 */
[----:B------:R-:W-:Y:S01]  /*2640*/  FMUL.FTZ R37, R37, UR5 ;  /* 0x0000000525257c20 */ /* 0x000fe20008410000 */
[----:B------:R-:W-:Y:S01]  /*2650*/  PLOP3.LUT P1, PT, PT, PT, UP0, 0x80, 0x0 ;  /* 0x000000000000781c */ /* 0x000fe20003f2f008 */
[----:B------:R3:W-:Y:S01]  /*2660*/  MUFU.TANH R77, R26 ;  /* 0x0000001a004d7308 */ /* 0x0007e20000002400 */
[----:B-1----:R-:W-:Y:S01]  /*2670*/  SHF.R.S32.HI R25, RZ, 0x1f, R4 ;  /* 0x0000001fff197819 */ /* 0x002fe20000011404 */
[----:B------:R-:W-:Y:S01]  /*2680*/  @UP0 ULDC UR4, c[0x0][0x44c] ;  /* 0x0001130000040ab9 */ /* 0x000fe20000000800 */
[----:B------:R-:W-:Y:S01]  /*2690*/  PLOP3.LUT P2, PT, PT, PT, UP0, 0x80, 0x0 ;  /* 0x000000000000781c */ /* 0x000fe20003f4f008 */
[----:B------:R-:W-:Y:S01]  /*26a0*/  FMUL.FTZ R29, R29, UR5 ;  /* 0x000000051d1d7c20 */ /* 0x000fe20008410000 */
[----:B------:R-:W-:Y:S01]  /*26b0*/  LEA.HI R25, R25, R0, RZ, 0x3 ;  /* 0x0000000019197211 */ /* 0x000fe200078f18ff */
[----:B------:R-:W-:Y:S01]  /*26c0*/  FMUL.FTZ R32, R32, UR5 ;  /* 0x0000000520207c20 */ /* 0x000fe20008410000 */
[----:B------:R-:W-:Y:S01]  /*26d0*/  LOP3.LUT R222, R4, 0x7ffffffc, RZ, 0xc0, !PT ;  /* 0x7ffffffc04de7812 */ /* 0x000fe200078ec0ff */
[----:B------:R1:W-:Y:S01]  /*26e0*/  MUFU.TANH R78, R27 ;  /* 0x0000001b004e7308 */ /* 0x0003e20000002400 */
[----:B---3--:R-:W-:Y:S01]  /*26f0*/  LEA.HI R26, R74, R74, RZ, 0x1 ;  /* 0x0000004a4a1a7211 */ /* 0x008fe200078f08ff */
[----:B------:R-:W-:Y:S01]  /*2700*/  FMUL.FTZ R33, R33, UR5 ;  /* 0x0000000521217c20 */ /* 0x000fe20008410000 */
[----:B------:R-:W-:Y:S01]  /*2710*/  LOP3.LUT R25, R25, 0xfffffff8, RZ, 0xc0, !PT ;  /* 0xfffffff819197812 */ /* 0x000fe200078ec0ff */
[----:B------:R-:W-:-:S02]  /*2720*/  IMAD.IADD R222, R5, 0x1, -R222 ;  /* 0x0000000105de7824 */ /* 0x000fc400078e0ade */
[----:B------:R-:W-:Y:S01]  /*2730*/  FMUL.FTZ R40, R40, UR5 ;  /* 0x0000000528287c20 */ /* 0x000fe20008410000 */
[----:B------:R-:W-:Y:S01]  /*2740*/  FMUL.FTZ R48, R48, UR5 ;  /* 0x0000000530307c20 */ /* 0x000fe20008410000 */
[----:B------:R-:W-:Y:S01]  /*2750*/  FMUL.FTZ R49, R49, UR5 ;  /* 0x0000000531317c20 */ /* 0x000fe20008410000 */
[----:B------:R-:W3:Y:S01]  /*2760*/  MUFU.TANH R28, R28 ;  /* 0x0000001c001c7308 */ /* 0x000ee20000002400 */
[----:B-1----:R-:W-:Y:S01]  /*2770*/  LOP3.LUT R27, R26, 0x3fffffe, RZ, 0xc0, !PT ;  /* 0x03fffffe1a1b7812 */ /* 0x002fe200078ec0ff */
[----:B------:R-:W-:Y:S01]  /*2780*/  FMUL.FTZ R41, R41, UR5 ;  /* 0x0000000529297c20 */ /* 0x000fe20008410000 */
[----:B------:R-:W-:Y:S01]  /*2790*/  LEA R26, R24, UR38, 0x4 ;  /* 0x00000026181a7c11 */ /* 0x000fe2000f8e20ff */
[----:B------:R-:W-:Y:S01]  /*27a0*/  FMUL.FTZ R44, R44, UR5 ;  /* 0x000000052c2c7c20 */ /* 0x000fe20008410000 */
[----:B------:R-:W-:Y:S01]  /*27b0*/  LEA.HI R24, R73, R73, RZ, 0x1 ;  /* 0x0000004949187211 */ /* 0x000fe200078f08ff */
[----:B------:R-:W-:Y:S01]  /*27c0*/  FMUL.FTZ R45, R45, UR5 ;  /* 0x000000052d2d7c20 */ /* 0x000fe20008410000 */
[----:B------:R-:W-:Y:S01]  /*27d0*/  IADD3 R27, R74, -R27, RZ ;  /* 0x8000001b4a1b7210 */ /* 0x000fe20007ffe0ff */
[----:B------:R-:W1:Y:S01]  /*27e0*/  MUFU.TANH R36, R36 ;  /* 0x0000002400247308 */ /* 0x000e620000002400 */
[----:B------:R-:W-:Y:S01]  /*27f0*/  IADD3 R26, R26, R0, -R25 ;  /* 0x000000001a1a7210 */ /* 0x000fe20007ffe819 */
[----:B------:R-:W-:Y:S01]  /*2800*/  FMUL.FTZ R52, R52, UR5 ;  /* 0x0000000534347c20 */ /* 0x000fe20008410000 */
[----:B------:R-:W-:Y:S01]  /*2810*/  LOP3.LUT R24, R24, 0x1ffffffe, RZ, 0xc0, !PT ;  /* 0x1ffffffe18187812 */ /* 0x000fe200078ec0ff */
[----:B------:R-:W-:Y:S01]  /*2820*/  FMUL.FTZ R60, R60, UR5 ;  /* 0x000000053c3c7c20 */ /* 0x000fe20008410000 */
[----:B------:R-:W-:Y:S01]  /*2830*/  FMUL.FTZ R61, R61, UR5 ;  /* 0x000000053d3d7c20 */ /* 0x000fe20008410000 */
[----:B------:R-:W-:-:S02]  /*2840*/  IMAD R27, R27, 0x40, R26 ;  /* 0x000000401b1b7824 */ /* 0x000fc400078e021a */
[----:B------:R-:W-:Y:S01]  /*2850*/  FMUL.FTZ R53, R53, UR5 ;  /* 0x0000000535357c20 */ /* 0x000fe20008410000 */
[----:B------:R-:W-:Y:S01]  /*2860*/  IMAD.IADD R24, R73, 0x1, -R24 ;  /* 0x0000000149187824 */ /* 0x000fe200078e0a18 */
[----:B------:R-:W5:Y:S01]  /*2870*/  MUFU.TANH R37, R37 ;  /* 0x0000002500257308 */ /* 0x000f620000002400 */
[----:B------:R-:W-:Y:S01]  /*2880*/  FMUL.FTZ R56, R56, UR5 ;  /* 0x0000000538387c20 */ /* 0x000fe20008410000 */
[----:B------:R-:W-:Y:S01]  /*2890*/  FMUL.FTZ R57, R57, UR5 ;  /* 0x0000000539397c20 */ /* 0x000fe20008410000 */
[----:B------:R-:W-:Y:S02]  /*28a0*/  IMAD R200, R24, 0x8, R27 ;  /* 0x0000000818c87824 */ /* 0x000fe400078e021b */
[----:B------:R-:W-:Y:S01]  /*28b0*/  FMUL.FTZ R64, R64, UR5 ;  /* 0x0000000540407c20 */ /* 0x000fe20008410000 */
[----:B------:R-:W-:Y:S01]  /*28c0*/  FMUL.FTZ R65, R65, UR5 ;  /* 0x0000000541417c20 */ /* 0x000fe20008410000 */
[----:B------:R-:W-:Y:S01]  /*28d0*/  FMUL.FTZ R30, R30, UR5 ;  /* 0x000000051e1e7c20 */ /* 0x000fe20008410000 */
[----:B------:R-:W-:Y:S01]  /*28e0*/  @P1 IMAD.HI.U32 R24, R200, UR4, RZ ;  /* 0x00000004c8181c27 */ /* 0x000fe2000f8e00ff */
[----:B------:R-:W-:Y:S01]  /*28f0*/  @UP0 ULDC UR4, c[0x0][0x450] ;  /* 0x0001140000040ab9 */ /* 0x000fe20000000800 */
[----:B------:R-:W-:Y:S01]  /*2900*/  MOV R0, R200 ;  /* 0x000000c800007202 */ /* 0x000fe20000000f00 */
[----:B------:R-:W0:Y:S01]  /*2910*/  MUFU.TANH R29, R29 ;  /* 0x0000001d001d7308 */ /* 0x000e220000002400 */
[----:B------:R-:W-:Y:S01]  /*2920*/  FMUL.FTZ R31, R31, UR5 ;  /* 0x000000051f1f7c20 */ /* 0x000fe20008410000 */
[----:B------:R-:W-:Y:S01]  /*2930*/  @P2 SHF.R.U32.HI R0, RZ, UR4, R24 ;  /* 0x00000004ff002c19 */ /* 0x000fe20008011618 */
[----:B------:R-:W-:Y:S01]  /*2940*/  UIMAD UR4, UR43, -0x60, UR42 ;  /* 0xffffffa02b0478a4 */ /* 0x000fe2000f8e022a */
[----:B------:R-:W-:Y:S01]  /*2950*/  FMUL.FTZ R34, R34, UR5 ;  /* 0x0000000522227c20 */ /* 0x000fe20008410000 */
[----:B------:R-:W-:Y:S01]  /*2960*/  FMUL.FTZ R35, R35, UR5 ;  /* 0x0000000523237c20 */ /* 0x000fe20008410000 */
[----:B------:R-:W-:Y:S01]  /*2970*/  FMUL.FTZ R38, R38, UR5 ;  /* 0x0000000526267c20 */ /* 0x000fe20008410000 */
[----:B------:R-:W4:Y:S01]  /*2980*/  SHFL.IDX PT, R24, R0, RZ, 0x1c1f ;  /* 0x001c1fff00187589 */ /* 0x000f2200000e0000 */
[----:B------:R-:W-:Y:S01]  /*2990*/  UIADD3 UR4, UR4, 0x60, URZ ;  /* 0x0000006004047890 */ /* 0x000fe2000fffe03f */
[----:B------:R-:W0:Y:S01]  /*29a0*/  MUFU.TANH R32, R32 ;  /* 0x0000002000207308 */ /* 0x000e220000002400 */
[----:B------:R-:W-:Y:S01]  /*29b0*/  FMUL.FTZ R39, R39, UR5 ;  /* 0x0000000527277c20 */ /* 0x000fe20008410000 */
[----:B------:R-:W2:Y:S01]  /*29c0*/  SHFL.IDX PT, R25, R0, 0x1, 0x1c1f ;  /* 0x003c1f0000197f89 */ /* 0x000ea200000e0000 */
        /* <DEDUP_REMOVED lines=8> */
[----:B------:R-:W-:Y:S02]  /*2a50*/  IMAD.U32 R5, RZ, RZ, UR11 ;  /* 0x0000000bff057e24 */ /* 0x000fe4000f8e00ff */
        /* <DEDUP_REMOVED lines=9> */
[----:B------:R-:W-:Y:S01]  /*2af0*/  FMUL.FTZ R69, R69, UR5 ;  /* 0x0000000545457c20 */ /* 0x000fe20008410000 */
[-CC-:B----4-:R-:W-:Y:S01]  /*2b00*/  VIADDMNMX R24, R24, R5.reuse, R4.reuse, PT ;  /* 0x0000000518187246 */ /* 0x190fe20003800104 */
[----:B------:R-:W-:Y:S01]  /*2b10*/  FMUL.FTZ R66, R66, UR5 ;  /* 0x0000000542427c20 */ /* 0x000fe20008410000 */
[----:B------:R-:W-:Y:S01]  /*2b20*/  FMUL.FTZ R68, R68, UR5 ;  /* 0x0000000544447c20 */ /* 0x000fe20008410000 */
[----:B------:R-:W4:Y:S01]  /*2b30*/  MUFU.TANH R48, R48 ;  /* 0x0000003000307308 */ /* 0x000f220000002400 */
[C---:B------:R-:W-:Y:S01]  /*2b40*/  ISETP.GT.AND P1, PT, R24.reuse, RZ, PT ;  /* 0x000000ff1800720c */ /* 0x040fe20003f24270 */
[----:B------:R-:W-:Y:S01]  /*2b50*/  FMUL.FTZ R67, R67, UR5 ;  /* 0x0000000543437c20 */ /* 0x000fe20008410000 */
[----:B------:R-:W-:Y:S01]  /*2b60*/  ISETP.GT.AND P6, PT, R24, 0x1, PT ;  /* 0x000000011800780c */ /* 0x000fe20003fc4270 */
[----:B------:R-:W-:Y:S01]  /*2b70*/  FMUL.FTZ R70, R70, UR5 ;  /* 0x0000000546467c20 */ /* 0x000fe20008410000 */
[----:B--2---:R-:W-:Y:S01]  /*2b80*/  VIADDMNMX R25, R25, R5, R4, PT ;  /* 0x0000000519197246 */ /* 0x004fe20003800104 */
[----:B------:R-:W-:Y:S01]  /*2b90*/  FMUL.FTZ R71, R71, UR5 ;  /* 0x0000000547477c20 */ /* 0x000fe20008410000 */
[----:B------:R-:W-:Y:S01]  /*2ba0*/  ISETP.GT.AND P5, PT, R24, 0x8, PT ;  /* 0x000000081800780c */ /* 0x000fe20003fa4270 */
[----:B------:R-:W2:Y:S01]  /*2bb0*/  MUFU.TANH R49, R49 ;  /* 0x0000003100317308 */ /* 0x000ea20000002400 */
[----:B------:R-:W-:Y:S01]  /*2bc0*/  FSEL R0, R75, -INF , P1 ;  /* 0xff8000004b007808 */ /* 0x000fe20000800000 */
[----:B------:R-:W0:Y:S01]  /*2bd0*/  S2UR UR6, SR_CgaCtaId ;  /* 0x00000000000679c3 */ /* 0x000e220000008800 */
[----:B------:R-:W-:Y:S01]  /*2be0*/  FSEL R4, R76, -INF , P6 ;  /* 0xff8000004c047808 */ /* 0x000fe20003000000 */
[----:B------:R-:W-:Y:S01]  /*2bf0*/  ULDC UR10, c[0x0][0xa80] ;  /* 0x0002a000000a7ab9 */ /* 0x000fe20000000800 */
[C---:B------:R-:W-:Y:S01]  /*2c00*/  ISETP.GT.AND P1, PT, R24.reuse, 0x18, PT ;  /* 0x000000181800780c */ /* 0x040fe20003f24270 */
[----:B------:R-:W-:Y:S01]  /*2c10*/  UIADD3 UR4, UR61, 0x32440, URZ ;  /* 0x000324403d047890 */ /* 0x000fe2000fffe03f */
[C---:B------:R-:W-:Y:S01]  /*2c20*/  ISETP.GT.AND P6, PT, R24.reuse, 0x19, PT ;  /* 0x000000191800780c */ /* 0x040fe20003fc4270 */
[----:B------:R-:W2:Y:S01]  /*2c30*/  MUFU.TANH R41, R41 ;  /* 0x0000002900297308 */ /* 0x000ea20000002400 */
[C---:B------:R-:W-:Y:S01]  /*2c40*/  ISETP.GT.AND P3, PT, R24.reuse, 0x9, PT ;  /* 0x000000091800780c */ /* 0x040fe20003f64270 */
[----:B------:R-:W-:Y:S01]  /*2c50*/  ULOP3.LUT UR60, UR60, 0x3000000, URZ, 0xfc, !UPT ;  /* 0x030000003c3c7892 */ /* 0x000fe2000f8efc3f */
[C---:B------:R-:W-:Y:S01]  /*2c60*/  ISETP.GT.AND P4, PT, R24.reuse, 0x10, PT ;  /* 0x000000101800780c */ /* 0x040fe20003f84270 */
[----:B------:R-:W-:Y:S01]  /*2c70*/  UMOV UR7, 0x40000040 ;  /* 0x4000004000077882 */ /* 0x000fe20000000000 */
[----:B------:R-:W-:-:S02]  /*2c80*/  ISETP.GT.AND P2, PT, R24, 0x11, PT ;  /* 0x000000111800780c */ /* 0x000fc40003f44270 */
[----:B---3--:R-:W-:Y:S01]  /*2c90*/  FSEL R26, R28, -INF , P5 ;  /* 0xff8000001c1a7808 */ /* 0x008fe20002800000 */
[----:B------:R-:W3:Y:S01]  /*2ca0*/  MUFU.TANH R44, R44 ;  /* 0x0000002c002c7308 */ /* 0x000ee20000002400 */
[----:B------:R-:W-:Y:S02]  /*2cb0*/  ISETP.GT.AND P5, PT, R24, 0x20, PT ;  /* 0x000000201800780c */ /* 0x000fe40003fa4270 */
[----:B-1----:R-:W-:Y:S02]  /*2cc0*/  FSEL R166, R36, -INF , P1 ;  /* 0xff80000024a67808 */ /* 0x002fe40000800000 */
[----:B-----5:R-:W-:Y:S02]  /*2cd0*/  FSEL R164, R37, -INF , P6 ;  /* 0xff80000025a47808 */ /* 0x020fe40003000000 */
[C---:B------:R-:W-:Y:S01]  /*2ce0*/  ISETP.GT.AND P1, PT, R24.reuse, 0x30, PT ;  /* 0x000000301800780c */ /* 0x040fe20003f24270 */
[----:B------:R-:W1:Y:S01]  /*2cf0*/  MUFU.TANH R45, R45 ;  /* 0x0000002d002d7308 */ /* 0x000e620000002400 */
[----:B------:R-:W-:Y:S01]  /*2d00*/  ISETP.GT.AND P6, PT, R24, 0x31, PT ;  /* 0x000000311800780c */ /* 0x000fe20003fc4270 */
[----:B0-----:R-:W-:Y:S01]  /*2d10*/  UPRMT UR4, UR6, 0x654, UR4 ;  /* 0x0000065406047896 */ /* 0x001fe20008000004 */
[----:B------:R-:W-:-:S02]  /*2d20*/  FMNMX.FTZ R5, R0, R4, !PT ;  /* 0x0000000400057209 */ /* 0x000fc40007810000 */
[----:B------:R-:W-:Y:S01]  /*2d30*/  FSEL R28, R29, -INF , P3 ;  /* 0xff8000001d1c7808 */ /* 0x000fe20001800000 */
[----:B------:R-:W-:Y:S01]  /*2d40*/  UMOV UR6, UR60 ;  /* 0x0000003c00067c82 */ /* 0x000fe20008000000 */
[----:B------:R-:W-:Y:S01]  /*2d50*/  FSEL R162, R32, -INF , P4 ;  /* 0xff80000020a27808 */ /* 0x000fe20002000000 */
[----:B------:R-:W0:Y:S01]  /*2d60*/  MUFU.TANH R52, R52 ;  /* 0x0000003400347308 */ /* 0x000e220000002400 */
[----:B------:R-:W-:Y:S02]  /*2d70*/  FSEL R168, R33, -INF , P2 ;  /* 0xff80000021a87808 */ /* 0x000fe40001000000 */
[C---:B------:R-:W-:Y:S01]  /*2d80*/  ISETP.GT.AND P3, PT, R24.reuse, 0x21, PT ;  /* 0x000000211800780c */ /* 0x040fe20003f64270 */
[----:B------:R-:W-:Y:S01]  /*2d90*/  SYNCS.ARRIVE.TRANS64.RED.A1T0 RZ, [UR4], RZ ;  /* 0x000000ffffff79a7 */ /* 0x000fe20008100404 */
[C---:B------:R-:W-:Y:S02]  /*2da0*/  ISETP.GT.AND P4, PT, R24.reuse, 0x28, PT ;  /* 0x000000281800780c */ /* 0x040fe40003f84270 */
[----:B------:R-:W-:Y:S01]  /*2db0*/  ISETP.GT.AND P2, PT, R24, 0x29, PT ;  /* 0x000000291800780c */ /* 0x000fe20003f44270 */
[----:B------:R-:W5:Y:S01]  /*2dc0*/  MUFU.TANH R60, R60 ;  /* 0x0000003c003c7308 */ /* 0x000f620000002400 */
[----:B------:R-:W-:-:S02]  /*2dd0*/  FSEL R179, R40, -INF , P5 ;  /* 0xff80000028b37808 */ /* 0x000fc40002800000 */
[----:B------:R-:W-:Y:S02]  /*2de0*/  ISETP.GT.AND P5, PT, R24, 0x38, PT ;  /* 0x000000381800780c */ /* 0x000fe40003fa4270 */
[----:B----4-:R-:W-:Y:S02]  /*2df0*/  FSEL R228, R48, -INF , P1 ;  /* 0xff80000030e47808 */ /* 0x010fe40000800000 */
[----:B--2---:R-:W-:Y:S01]  /*2e00*/  FSEL R226, R49, -INF , P6 ;  /* 0xff80000031e27808 */ /* 0x004fe20003000000 */
[----:B------:R-:W2:Y:S01]  /*2e10*/  MUFU.TANH R61, R61 ;  /* 0x0000003d003d7308 */ /* 0x000ea20000002400 */
[C---:B------:R-:W-:Y:S02]  /*2e20*/  ISETP.GT.AND P1, PT, R24.reuse, 0x48, PT ;  /* 0x000000481800780c */ /* 0x040fe40003f24270 */
[----:B------:R-:W-:Y:S02]  /*2e30*/  ISETP.GT.AND P6, PT, R24, 0x49, PT ;  /* 0x000000491800780c */ /* 0x000fe40003fc4270 */
[----:B------:R-:W-:-:S02]  /*2e40*/  FMNMX.FTZ R5, R26, R5, !PT ;  /* 0x000000051a057209 */ /* 0x000fc40007810000 */
[----:B------:R-:W-:Y:S01]  /*2e50*/  FSEL R184, R41, -INF , P3 ;  /* 0xff80000029b87808 */ /* 0x000fe20001800000 */
[----:B------:R-:W4:Y:S01]  /*2e60*/  MUFU.TANH R53, R53 ;  /* 0x0000003500357308 */ /* 0x000f220000002400 */
[----:B---3--:R-:W-:Y:S02]  /*2e70*/  FSEL R188, R44, -INF , P4 ;  /* 0xff8000002cbc7808 */ /* 0x008fe40002000000 */
[----:B-1----:R-:W-:Y:S02]  /*2e80*/  FSEL R186, R45, -INF , P2 ;  /* 0xff8000002dba7808 */ /* 0x002fe40001000000 */
[C---:B------:R-:W-:Y:S02]  /*2e90*/  ISETP.GT.AND P3, PT, R24.reuse, 0x39, PT ;  /* 0x000000391800780c */ /* 0x040fe40003f64270 */
[C---:B------:R-:W-:Y:S01]  /*2ea0*/  ISETP.GT.AND P4, PT, R24.reuse, 0x40, PT ;  /* 0x000000401800780c */ /* 0x040fe20003f84270 */
[----:B------:R-:W1:Y:S01]  /*2eb0*/  MUFU.TANH R56, R56 ;  /* 0x0000003800387308 */ /* 0x000e620000002400 */
[----:B------:R-:W-:-:S02]  /*2ec0*/  ISETP.GT.AND P2, PT, R24, 0x41, PT ;  /* 0x000000411800780c */ /* 0x000fc40003f44270 */
[----:B0-----:R-:W-:Y:S02]  /*2ed0*/  FSEL R220, R52, -INF , P5 ;  /* 0xff80000034dc7808 */ /* 0x001fe40002800000 */
[----:B------:R-:W-:Y:S02]  /*2ee0*/  ISETP.GT.AND P5, PT, R24, 0x50, PT ;  /* 0x000000501800780c */ /* 0x000fe40003fa4270 */
[----:B-----5:R-:W-:Y:S01]  /*2ef0*/  FSEL R196, R60, -INF , P1 ;  /* 0xff8000003cc47808 */ /* 0x020fe20000800000 */
[----:B------:R-:W0:Y:S01]  /*2f00*/  MUFU.TANH R57, R57 ;  /* 0x0000003900397308 */ /* 0x000e220000002400 */
[----:B--2---:R-:W-:Y:S02]  /*2f10*/  FSEL R202, R61, -INF , P6 ;  /* 0xff8000003dca7808 */ /* 0x004fe40003000000 */
[----:B------:R-:W-:Y:S02]  /*2f20*/  FMNMX.FTZ R5, R28, R5, !PT ;  /* 0x000000051c057209 */ /* 0x000fe40007810000 */
[----:B------:R-:W-:-:S02]  /*2f30*/  ISETP.GT.AND P1, PT, R25, RZ, PT ;  /* 0x000000ff1900720c */ /* 0x000fc40003f24270 */
[----:B------:R-:W-:Y:S01]  /*2f40*/  ISETP.GT.AND P6, PT, R25, 0x1, PT ;  /* 0x000000011900780c */ /* 0x000fe20003fc4270 */
[----:B------:R-:W2:Y:S01]  /*2f50*/  MUFU.TANH R64, R64 ;  /* 0x0000004000407308 */ /* 0x000ea20000002400 */
[----:B----4-:R-:W-:Y:S02]  /*2f60*/  FSEL R218, R53, -INF , P3 ;  /* 0xff80000035da7808 */ /* 0x010fe40001800000 */
[----:B-1----:R-:W-:Y:S02]  /*2f70*/  FSEL R208, R56, -INF , P4 ;  /* 0xff80000038d07808 */ /* 0x002fe40002000000 */
[C---:B------:R-:W-:Y:S02]  /*2f80*/  ISETP.GT.AND P3, PT, R24.reuse, 0x51, PT ;  /* 0x000000511800780c */ /* 0x040fe40003f64270 */
[----:B------:R-:W-:Y:S01]  /*2f90*/  ISETP.GT.AND P4, PT, R24, 0x58, PT ;  /* 0x000000581800780c */ /* 0x000fe20003f84270 */
[----:B------:R-:W1:Y:S01]  /*2fa0*/  MUFU.TANH R65, R65 ;  /* 0x0000004100417308 */ /* 0x000e620000002400 */
[----:B0-----:R-:W-:-:S02]  /*2fb0*/  FSEL R192, R57, -INF , P2 ;  /* 0xff80000039c07808 */ /* 0x001fc40001000000 */
[----:B------:R-:W-:Y:S02]  /*2fc0*/  ISETP.GT.AND P2, PT, R24, 0x59, PT ;  /* 0x000000591800780c */ /* 0x000fe40003f44270 */
[----:B------:R-:W-:Y:S02]  /*2fd0*/  FMNMX.FTZ R5, R162, R5, !PT ;  /* 0x00000005a2057209 */ /* 0x000fe40007810000 */
[----:B------:R-:W-:Y:S01]  /*2fe0*/  FSEL R24, R77, -INF , P1 ;  /* 0xff8000004d187808 */ /* 0x000fe20000800000 */
[----:B------:R0:W3:Y:S01]  /*2ff0*/  MUFU.TANH R79, R30 ;  /* 0x0000001e004f7308 */ /* 0x0000e20000002400 */
[----:B--2---:R-:W-:Y:S02]  /*3000*/  FSEL R182, R64, -INF , P5 ;  /* 0xff80000040b67808 */ /* 0x004fe40002800000 */
[----:B------:R-:W-:Y:S02]  /*3010*/  ISETP.GT.AND P5, PT, R25, 0x8, PT ;  /* 0x000000081900780c */ /* 0x000fe40003fa4270 */
[----:B------:R-:W-:-:S02]  /*3020*/  FMNMX.FTZ R27, R168, R5, !PT ;  /* 0x00000005a81b7209 */ /* 0x000fc40007810000 */
[----:B------:R-:W-:Y:S01]  /*3030*/  ISETP.GT.AND P1, PT, R25, 0x10, PT ;  /* 0x000000101900780c */ /* 0x000fe20003f24270 */
[----:B------:R-:W2:Y:S01]  /*3040*/  MUFU.TANH R31, R31 ;  /* 0x0000001f001f7308 */ /* 0x000ea20000002400 */
[----:B0-----:R-:W-:Y:S02]  /*3050*/  FSEL R30, R78, -INF , P6 ;  /* 0xff8000004e1e7808 */ /* 0x001fe40003000000 */
[----:B-1----:R-:W-:Y:S02]  /*3060*/  FSEL R170, R65, -INF , P3 ;  /* 0xff80000041aa7808 */ /* 0x002fe40001800000 */
[----:B------:R-:W-:Y:S02]  /*3070*/  ISETP.GT.AND P3, PT, R25, 0x9, PT ;  /* 0x000000091900780c */ /* 0x000fe40003f64270 */
[----:B------:R-:W-:Y:S01]  /*3080*/  FMNMX.FTZ R5, R24, R30, !PT ;  /* 0x0000001e18057209 */ /* 0x000fe20007810000 */
[----:B------:R2:W0:Y:S01]  /*3090*/  MUFU.TANH R167, R34 ;  /* 0x0000002200a77308 */ /* 0x0004220000002400 */
[----:B---3--:R-:W-:-:S02]  /*30a0*/  FSEL R32, R79, -INF , P5 ;  /* 0xff8000004f207808 */ /* 0x008fc40002800000 */
[----:B------:R-:W-:Y:S02]  /*30b0*/  FMNMX.FTZ R27, R166, R27, !PT ;  /* 0x0000001ba61b7209 */ /* 0x000fe40007810000 */
[----:B------:R-:W-:Y:S02]  /*30c0*/  FMNMX.FTZ R5, R32, R5, !PT ;  /* 0x0000000520057209 */ /* 0x000fe40007810000 */
[----:B------:R-:W-:Y:S01]  /*30d0*/  ISETP.GT.AND P6, PT, R25, 0x11, PT ;  /* 0x000000111900780c */ /* 0x000fe20003fc4270 */
[----:B------:R-:W1:Y:S01]  /*30e0*/  MUFU.TANH R35, R35 ;  /* 0x0000002300237308 */ /* 0x000e620000002400 */
[----:B--2---:R-:W-:Y:S02]  /*30f0*/  FSEL R34, R31, -INF , P3 ;  /* 0xff8000001f227808 */ /* 0x004fe40001800000 */
[----:B------:R-:W-:Y:S02]  /*3100*/  ISETP.GT.AND P5, PT, R25, 0x18, PT ;  /* 0x000000181900780c */ /* 0x000fe40003fa4270 */
[----:B------:R-:W-:-:S02]  /*3110*/  FMNMX.FTZ R36, R34, R5, !PT ;  /* 0x0000000522247209 */ /* 0x000fc40007810000 */
[----:B------:R-:W-:Y:S01]  /*3120*/  ISETP.GT.AND P3, PT, R25, 0x19, PT ;  /* 0x000000191900780c */ /* 0x000fe20003f64270 */
[----:B------:R2:W3:Y:S01]  /*3130*/  MUFU.TANH R183, R38 ;  /* 0x0000002600b77308 */ /* 0x0004e20000002400 */
[----:B0-----:R-:W-:Y:S02]  /*3140*/  FSEL R167, R167, -INF , P1 ;  /* 0xff800000a7a77808 */ /* 0x001fe40000800000 */
[----:B------:R-:W-:Y:S02]  /*3150*/  ISETP.GT.AND P1, PT, R25, 0x20, PT ;  /* 0x000000201900780c */ /* 0x000fe40003f24270 */
[----:B------:R-:W-:-:S03]  /*3160*/  FMNMX.FTZ R36, R167, R36, !PT ;  /* 0x00000024a7247209 */ /* 0x000fc60007810000 */
[----:B------:R-:W0:Y:S01]  /*3170*/  MUFU.TANH R39, R39 ;  /* 0x0000002700277308 */ /* 0x000e220000002400 */
[----:B--2---:R-:W-:Y:S02]  /*3180*/  FMNMX.FTZ R38, R164, R27, !PT ;  /* 0x0000001ba4267209 */ /* 0x004fe40007810000 */
[----:B-1----:R-:W-:Y:S02]  /*3190*/  FSEL R171, R35, -INF , P6 ;  /* 0xff80000023ab7808 */ /* 0x002fe40003000000 */
[----:B------:R-:W-:Y:S02]  /*31a0*/  FMNMX.FTZ R5, R179, R38, !PT ;  /* 0x00000026b3057209 */ /* 0x000fe40007810000 */
[----:B------:R-:W-:Y:S01]  /*31b0*/  FMNMX.FTZ R36, R171, R36, !PT ;  /* 0x00000024ab247209 */ /* 0x000fe20007810000 */
[----:B------:R-:W1:Y:S01]  /*31c0*/  MUFU.TANH R42, R42 ;  /* 0x0000002a002a7308 */ /* 0x000e620000002400 */
[----:B------:R-:W-:Y:S02]  /*31d0*/  FMNMX.FTZ R5, R184, R5, !PT ;  /* 0x00000005b8057209 */ /* 0x000fe40007810000 */
[----:B---3--:R-:W-:-:S02]  /*31e0*/  FSEL R183, R183, -INF , P5 ;  /* 0xff800000b7b77808 */ /* 0x008fc40002800000 */
[----:B------:R-:W-:Y:S02]  /*31f0*/  FMNMX.FTZ R5, R188, R5, !PT ;  /* 0x00000005bc057209 */ /* 0x000fe40007810000 */
[----:B------:R-:W-:Y:S01]  /*3200*/  FMNMX.FTZ R36, R183, R36, !PT ;  /* 0x00000024b7247209 */ /* 0x000fe20007810000 */
[----:B------:R-:W2:Y:S01]  /*3210*/  MUFU.TANH R43, R43 ;  /* 0x0000002b002b7308 */ /* 0x000ea20000002400 */
[----:B0-----:R-:W-:Y:S02]  /*3220*/  FSEL R189, R39, -INF , P3 ;  /* 0xff80000027bd7808 */ /* 0x001fe40001800000 */
[----:B------:R-:W-:Y:S02]  /*3230*/  FMNMX.FTZ R5, R186, R5, !PT ;  /* 0x00000005ba057209 */ /* 0x000fe40007810000 */
[----:B------:R-:W-:Y:S02]  /*3240*/  ISETP.GT.AND P6, PT, R25, 0x21, PT ;  /* 0x000000211900780c */ /* 0x000fe40003fc4270 */
[----:B------:R-:W-:Y:S01]  /*3250*/  FMNMX.FTZ R36, R189, R36, !PT ;  /* 0x00000024bd247209 */ /* 0x000fe20007810000 */
[----:B------:R-:W0:Y:S01]  /*3260*/  MUFU.TANH R46, R46 ;  /* 0x0000002e002e7308 */ /* 0x000e220000002400 */
[----:B-1----:R-:W-:-:S02]  /*3270*/  FSEL R181, R42, -INF , P1 ;  /* 0xff8000002ab57808 */ /* 0x002fc40000800000 */
[----:B------:R-:W-:Y:S02]  /*3280*/  FMNMX.FTZ R5, R228, R5, !PT ;  /* 0x00000005e4057209 */ /* 0x000fe40007810000 */
[----:B------:R-:W-:Y:S02]  /*3290*/  ISETP.GT.AND P5, PT, R25, 0x28, PT ;  /* 0x000000281900780c */ /* 0x000fe40003fa4270 */
[----:B------:R-:W-:Y:S01]  /*32a0*/  FMNMX.FTZ R36, R181, R36, !PT ;  /* 0x00000024b5247209 */ /* 0x000fe20007810000 */
[----:B------:R-:W1:Y:S01]  /*32b0*/  MUFU.TANH R47, R47 ;  /* 0x0000002f002f7308 */ /* 0x000e620000002400 */
[----:B--2---:R-:W-:Y:S02]  /*32c0*/  FSEL R187, R43, -INF , P6 ;  /* 0xff8000002bbb7808 */ /* 0x004fe40003000000 */
[----:B------:R-:W-:Y:S02]  /*32d0*/  FMNMX.FTZ R5, R226, R5, !PT ;  /* 0x00000005e2057209 */ /* 0x000fe40007810000 */
[----:B------:R-:W-:-:S02]  /*32e0*/  ISETP.GT.AND P3, PT, R25, 0x29, PT ;  /* 0x000000291900780c */ /* 0x000fc40003f64270 */
        /* <DEDUP_REMOVED lines=8> */
[C---:B------:R-:W-:Y:S02]  /*3370*/  ISETP.GT.AND P6, PT, R25.reuse, 0x31, PT ;  /* 0x000000311900780c */ /* 0x040fe40003fc4270 */
[----:B------:R-:W-:Y:S02]  /*3380*/  FMNMX.FTZ R5, R190, R5, !PT ;  /* 0x00000005be057209 */ /* 0x000fe40007810000 */
[C---:B------:R-:W-:Y:S01]  /*3390*/  ISETP.GT.AND P5, PT, R25.reuse, 0x38, PT ;  /* 0x000000381900780c */ /* 0x040fe20003fa4270 */
[----:B------:R-:W1:Y:S01]  /*33a0*/  MUFU.TANH R54, R54 ;  /* 0x0000003600367308 */ /* 0x000e620000002400 */
[----:B--2---:R-:W-:Y:S02]  /*33b0*/  FSEL R216, R50, -INF , P1 ;  /* 0xff80000032d87808 */ /* 0x004fe40000800000 */
[----:B------:R-:W-:Y:S02]  /*33c0*/  ISETP.GT.AND P3, PT, R25, 0x39, PT ;  /* 0x000000391900780c */ /* 0x000fe40003f64270 */
[----:B------:R-:W-:-:S02]  /*33d0*/  FMNMX.FTZ R5, R216, R5, !PT ;  /* 0x00000005d8057209 */ /* 0x000fc40007810000 */
[----:B------:R-:W-:Y:S01]  /*33e0*/  FMNMX.FTZ R27, R218, R27, !PT ;  /* 0x0000001bda1b7209 */ /* 0x000fe20007810000 */
[----:B------:R-:W2:Y:S01]  /*33f0*/  MUFU.TANH R55, R55 ;  /* 0x0000003700377308 */ /* 0x000ea20000002400 */
[----:B0-----:R-:W-:Y:S02]  /*3400*/  FSEL R214, R51, -INF , P6 ;  /* 0xff80000033d67808 */ /* 0x001fe40003000000 */
[----:B------:R-:W-:Y:S02]  /*3410*/  ISETP.GT.AND P1, PT, R25, 0x40, PT ;  /* 0x000000401900780c */ /* 0x000fe40003f24270 */
[----:B------:R-:W-:Y:S02]  /*3420*/  FMNMX.FTZ R5, R214, R5, !PT ;  /* 0x00000005d6057209 */ /* 0x000fe40007810000 */
[----:B------:R-:W-:Y:S01]  /*3430*/  FMNMX.FTZ R27, R208, R27, !PT ;  /* 0x0000001bd01b7209 */ /* 0x000fe20007810000 */
[----:B------:R-:W0:Y:S01]  /*3440*/  MUFU.TANH R58, R58 ;  /* 0x0000003a003a7308 */ /* 0x000e220000002400 */
[----:B-1----:R-:W-:-:S02]  /*3450*/  FSEL R212, R54, -INF , P5 ;  /* 0xff80000036d47808 */ /* 0x002fc40002800000 */
[----:B------:R-:W-:Y:S02]  /*3460*/  ISETP.GT.AND P6, PT, R25, 0x41, PT ;  /* 0x000000411900780c */ /* 0x000fe40003fc4270 */
[----:B------:R-:W-:Y:S02]  /*3470*/  FMNMX.FTZ R5, R212, R5, !PT ;  /* 0x00000005d4057209 */ /* 0x000fe40007810000 */
[----:B------:R-:W-:Y:S01]  /*3480*/  FMNMX.FTZ R27, R192, R27, !PT ;  /* 0x0000001bc01b7209 */ /* 0x000fe20007810000 */
        /* <DEDUP_REMOVED lines=17> */
[----:B------:R-:W-:Y:S02]  /*35a0*/  FMNMX.FTZ R36, R170, R27, !PT ;  /* 0x0000001baa247209 */ /* 0x000fe40007810000 */
[----:B------:R-:W-:-:S03]  /*35b0*/  FMNMX.FTZ R5, R198, R5, !PT ;  /* 0x00000005c6057209 */ /* 0x000fc60007810000 */
[----:B------:R-:W2:Y:S01]  /*35c0*/  MUFU.TANH R66, R66 ;  /* 0x0000004200427308 */ /* 0x000ea20000002400 */
[----:B0-----:R-:W-:-:S04]  /*35d0*/  FSEL R204, R63, -INF , P3 ;  /* 0xff8000003fcc7808 */ /* 0x001fc80001800000 */
[----:B------:R-:W-:-:S03]  /*35e0*/  FMNMX.FTZ R5, R204, R5, !PT ;  /* 0x00000005cc057209 */ /* 0x000fc60007810000 */
[----:B------:R-:W0:Y:S01]  /*35f0*/  MUFU.TANH R68, R68 ;  /* 0x0000004400447308 */ /* 0x000e220000002400 */
[----:B-1----:R-:W-:Y:S01]  /*3600*/  FSEL R180, R69, -INF , P2 ;  /* 0xff80000045b47808 */ /* 0x002fe20001000000 */
[----:B------:R1:W-:Y:S01]  /*3610*/  BAR.SYNC.DEFER_BLOCKING R224, 0x100 ;  /* 0x000400e00000751d */ /* 0x0003e20000010000 */
[----:B------:R-:W-:-:S05]  /*3620*/  ISETP.GT.AND P2, PT, R25, 0x51, PT ;  /* 0x000000511900780c */ /* 0x000fca0003f44270 */
[----:B------:R-:W3:Y:S01]  /*3630*/  MUFU.TANH R67, R67 ;  /* 0x0000004300437308 */ /* 0x000ee20000002400 */
[----:B--2---:R-:W-:Y:S02]  /*3640*/  FSEL R176, R66, -INF , P1 ;  /* 0xff80000042b07808 */ /* 0x004fe40000800000 */
[----:B------:R-:W-:Y:S02]  /*3650*/  ISETP.GT.AND P1, PT, R25, 0x58, PT ;  /* 0x000000581900780c */ /* 0x000fe40003f24270 */
[----:B------:R-:W-:-:S03]  /*3660*/  FMNMX.FTZ R5, R176, R5, !PT ;  /* 0x00000005b0057209 */ /* 0x000fc60007810000 */
[----:B------:R-:W2:Y:S01]  /*3670*/  MUFU.TANH R70, R70 ;  /* 0x0000004600467308 */ /* 0x000ea20000002400 */
[----:B0-----:R-:W-:-:S04]  /*3680*/  FSEL R173, R68, -INF , P4 ;  /* 0xff80000044ad7808 */ /* 0x001fc80002000000 */
[----:B------:R-:W-:-:S03]  /*3690*/  FMNMX.FTZ R27, R173, R36, !PT ;  /* 0x00000024ad1b7209 */ /* 0x000fc60007810000 */
[----:B------:R-:W0:Y:S01]  /*36a0*/  MUFU.TANH R71, R71 ;  /* 0x0000004700477308 */ /* 0x000e220000002400 */
[----:B---3--:R-:W-:Y:S02]  /*36b0*/  FSEL R172, R67, -INF , P2 ;  /* 0xff80000043ac7808 */ /* 0x008fe40001000000 */
[----:B------:R-:W-:Y:S02]  /*36c0*/  ISETP.GT.AND P2, PT, R25, 0x59, PT ;  /* 0x000000591900780c */ /* 0x000fe40003f44270 */
[----:B------:R-:W-:Y:S02]  /*36d0*/  FMNMX.FTZ R5, R172, R5, !PT ;  /* 0x00000005ac057209 */ /* 0x000fe40007810000 */
[----:B------:R-:W-:Y:S02]  /*36e0*/  FMNMX.FTZ R27, R180, R27, !PT ;  /* 0x0000001bb41b7209 */ /* 0x000fe40007810000 */
[----:B--2---:R-:W-:-:S03]  /*36f0*/  FSEL R174, R70, -INF , P1 ;  /* 0xff80000046ae7808 */ /* 0x004fc60000800000 */
[----:B------:R-:W2:Y:S01]  /*3700*/  SHFL.BFLY PT, R36, R27, 0x2, 0x1f ;  /* 0x0c401f001b247f89 */ /* 0x000ea200000e0000 */
[----:B------:R-:W-:Y:S02]  /*3710*/  FMNMX.FTZ R5, R174, R5, !PT ;  /* 0x00000005ae057209 */ /* 0x000fe40007810000 */
[----:B0-----:R-:W-:-:S04]  /*3720*/  FSEL R178, R71, -INF , P2 ;  /* 0xff80000047b27808 */ /* 0x001fc80001000000 */
[----:B------:R-:W-:-:S05]  /*3730*/  FMNMX.FTZ R5, R178, R5, !PT ;  /* 0x00000005b2057209 */ /* 0x000fca0007810000 */
[----:B------:R-:W0:Y:S01]  /*3740*/  SHFL.BFLY PT, R38, R5, 0x2, 0x1f ;  /* 0x0c401f0005267f89 */ /* 0x000e2200000e0000 */
[----:B--2---:R-:W-:-:S05]  /*3750*/  FMNMX.FTZ R36, R27, R36, !PT ;  /* 0x000000241b247209 */ /* 0x004fca0007810000 */
[----:B------:R-:W2:Y:S01]  /*3760*/  SHFL.BFLY PT, R25, R36, 0x1, 0x1f ;  /* 0x0c201f0024197f89 */ /* 0x000ea200000e0000 */
[----:B0-----:R-:W-:-:S05]  /*3770*/  FMNMX.FTZ R38, R5, R38, !PT ;  /* 0x0000002605267209 */ /* 0x001fca0007810000 */
[----:B------:R-:W0:Y:S01]  /*3780*/  SHFL.BFLY PT, R153, R38, 0x1, 0x1f ;  /* 0x0c201f0026997f89 */ /* 0x000e2200000e0000 */
[----:B--2---:R-:W-:-:S04]  /*3790*/  FMNMX.FTZ R152, R36, R25, !PT ;  /* 0x0000001924987209 */ /* 0x004fc80007810000 */
[C---:B------:R-:W-:Y:S01]  /*37a0*/  FSETP.NEU.FTZ.AND P1, PT, R152.reuse, -INF , PT ;  /* 0xff8000009800780b */ /* 0x040fe20003f3d000 */
[----:B------:R-:W-:-:S05]  /*37b0*/  FMUL.FTZ R175, R152, UR10 ;  /* 0x0000000a98af7c20 */ /* 0x000fca0008410000 */
[----:B------:R-:W-:Y:S02]  /*37c0*/  FSEL R175, R175, RZ, P1 ;  /* 0x000000ffafaf7208 */ /* 0x000fe40000800000 */
[----:B0-----:R-:W-:-:S03]  /*37d0*/  FMNMX.FTZ R153, R38, R153, !PT ;  /* 0x0000009926997209 */ /* 0x001fc60007810000 */
[--C-:B------:R-:W-:Y:S01]  /*37e0*/  FFMA.FTZ R5, R4, UR10, -R175.reuse ;  /* 0x0000000a04057c23 */ /* 0x100fe200080108af */
[--C-:B------:R-:W-:Y:S01]  /*37f0*/  FFMA.FTZ R0, R0, UR10, -R175.reuse ;  /* 0x0000000a00007c23 */ /* 0x100fe200080108af */
[--C-:B------:R-:W-:Y:S01]  /*3800*/  FFMA.FTZ R4, R26, UR10, -R175.reuse ;  /* 0x0000000a1a047c23 */ /* 0x100fe200080108af */
[C---:B------:R-:W-:Y:S01]  /*3810*/  FSETP.NEU.FTZ.AND P1, PT, R153.reuse, -INF , PT ;  /* 0xff8000009900780b */ /* 0x040fe20003f3d000 */
[----:B------:R-:W-:Y:S01]  /*3820*/  FMUL.FTZ R177, R153, UR10 ;  /* 0x0000000a99b17c20 */ /* 0x000fe20008410000 */
[--C-:B------:R-:W-:Y:S01]  /*3830*/  FFMA.FTZ R155, R28, UR10, -R175.reuse ;  /* 0x0000000a1c9b7c23 */ /* 0x100fe200080108af */
[----:B------:R-:W-:Y:S01]  /*3840*/  MUFU.EX2 R5, R5 ;  /* 0x0000000500057308 */ /* 0x000fe20000000800 */
[--C-:B------:R-:W-:Y:S01]  /*3850*/  FFMA.FTZ R169, R164, UR10, -R175.reuse ;  /* 0x0000000aa4a97c23 */ /* 0x100fe200080108af */
[--C-:B------:R-:W-:Y:S01]  /*3860*/  FFMA.FTZ R165, R168, UR10, -R175.reuse ;  /* 0x0000000aa8a57c23 */ /* 0x100fe200080108af */
[----:B------:R-:W-:Y:S01]  /*3870*/  FSEL R177, R177, RZ, P1 ;  /* 0x000000ffb1b17208 */ /* 0x000fe20000800000 */
[--C-:B------:R-:W-:Y:S01]  /*3880*/  FFMA.FTZ R162, R162, UR10, -R175.reuse ;  /* 0x0000000aa2a27c23 */ /* 0x100fe200080108af */
[--C-:B------:R-:W-:Y:S01]  /*3890*/  FFMA.FTZ R166, R166, UR10, -R175.reuse ;  /* 0x0000000aa6a67c23 */ /* 0x100fe200080108af */
[--C-:B------:R-:W-:Y:S01]  /*38a0*/  FFMA.FTZ R179, R179, UR10, -R175.reuse ;  /* 0x0000000ab3b37c23 */ /* 0x100fe200080108af */
[----:B------:R-:W-:Y:S01]  /*38b0*/  FFMA.FTZ R184, R184, UR10, -R175 ;  /* 0x0000000ab8b87c23 */ /* 0x000fe200080108af */
        /* <DEDUP_REMOVED lines=9> */
[--C-:B------:R-:W-:Y:S01]  /*3950*/  FFMA.FTZ R183, R188, UR10, -R175.reuse ;  /* 0x0000000abcb77c23 */ /* 0x100fe200080108af */
[----:B------:R-:W-:Y:S01]  /*3960*/  FFMA.FTZ R188, R186, UR10, -R175 ;  /* 0x0000000ababc7c23 */ /* 0x000fe200080108af */
[--C-:B------:R-:W-:Y:S01]  /*3970*/  FFMA.FTZ R181, R181, UR10, -R177.reuse ;  /* 0x0000000ab5b57c23 */ /* 0x100fe200080108b1 */
[----:B------:R-:W-:Y:S01]  /*3980*/  MUFU.EX2 R4, R4 ;  /* 0x0000000400047308 */ /* 0x000fe20000000800 */
[--C-:B------:R-:W-:Y:S01]  /*3990*/  FFMA.FTZ R186, R187, UR10, -R177.reuse ;  /* 0x0000000abbba7c23 */ /* 0x100fe200080108b1 */
[--C-:B------:R-:W-:Y:S01]  /*39a0*/  FFMA.FTZ R185, R185, UR10, -R177.reuse ;  /* 0x0000000ab9b97c23 */ /* 0x100fe200080108b1 */
[----:B------:R-:W-:Y:S01]  /*39b0*/  FFMA.FTZ R190, R190, UR10, -R177 ;  /* 0x0000000abebe7c23 */ /* 0x000fe200080108b1 */
[--C-:B------:R-:W-:Y:S01]  /*39c0*/  FFMA.FTZ R187, R228, UR10, -R175.reuse ;  /* 0x0000000ae4bb7c23 */ /* 0x100fe200080108af */
[--C-:B------:R-:W-:Y:S01]  /*39d0*/  FFMA.FTZ R226, R226, UR10, -R175.reuse ;  /* 0x0000000ae2e27c23 */ /* 0x100fe200080108af */
[--C-:B------:R-:W-:Y:S01]  /*39e0*/  FFMA.FTZ R189, R220, UR10, -R175.reuse ;  /* 0x0000000adcbd7c23 */ /* 0x100fe200080108af */
[----:B------:R-:W-:Y:S01]  /*39f0*/  FFMA.FTZ R218, R218, UR10, -R175 ;  /* 0x0000000adada7c23 */ /* 0x000fe200080108af */
[----:B------:R-:W2:Y:S01]  /*3a00*/  MUFU.EX2 R155, R155 ;  /* 0x0000009b009b7308 */ /* 0x000ea20000000800 */
[----:B0-----:R-:W-:Y:S01]  /*3a10*/  F2FP.BF16.F32.PACK_AB R156, R5, R0 ;  /* 0x00000000059c723e */ /* 0x001fe200000010ff */
        /* <DEDUP_REMOVED lines=14> */
[----:B------:R-:W0:Y:S01]  /*3b00*/  MUFU.EX2 R161, R161 ;  /* 0x000000a100a17308 */ /* 0x000e220000000800 */
[----:B--2---:R-:W-:Y:S01]  /*3b10*/  F2FP.BF16.F32.PACK_AB R158, R155, R4 ;  /* 0x000000049b9e723e */ /* 0x004fe200000010ff */
        /* <DEDUP_REMOVED lines=8> */
[----:B------:R-:W-:-:S04]  /*3ba0*/  FADD.FTZ R5, R0, R5 ;  /* 0x0000000500057221 */ /* 0x000fc80000010000 */
[----:B------:R-:W-:Y:S02]  /*3bb0*/  FADD.FTZ R4, R4, R5 ;  /* 0x0000000504047221 */ /* 0x000fe40000010000 */
[----:B------:R-:W2:Y:S01]  /*3bc0*/  MUFU.EX2 R163, R163 ;  /* 0x000000a300a37308 */ /* 0x000ea20000000800 */
[----:B0-----:R-:W-:Y:S01]  /*3bd0*/  F2FP.BF16.F32.PACK_AB R157, R161, R154 ;  /* 0x0000009aa19d723e */ /* 0x001fe200000010ff */
[----:B------:R-:W-:Y:S01]  /*3be0*/  FADD.FTZ R161, R154, R161 ;  /* 0x000000a19aa17221 */ /* 0x000fe20000010000 */
[----:B------:R-:W-:-:S05]  /*3bf0*/  FADD.FTZ R155, R155, R4 ;  /* 0x000000049b9b7221 */ /* 0x000fca0000010000 */
[----:B------:R-:W-:Y:S08]  /*3c00*/  MUFU.EX2 R162, R162 ;  /* 0x000000a200a27308 */ /* 0x000ff00000000800 */
[----:B------:R-:W0:Y:S01]  /*3c10*/  MUFU.EX2 R165, R165 ;  /* 0x000000a500a57308 */ /* 0x000e220000000800 */
[----:B--2---:R-:W-:Y:S01]  /*3c20*/  F2FP.BF16.F32.PACK_AB R159, R163, R160 ;  /* 0x000000a0a39f723e */ /* 0x004fe200000010ff */
[----:B------:R-:W-:-:S03]  /*3c30*/  FADD.FTZ R160, R160, R161 ;  /* 0x000000a1a0a07221 */ /* 0x000fc60000010000 */
[----:B------:R-:W-:Y:S01]  /*3c40*/  WARPGROUP.ARRIVE ;  /* 0x00000000000079c5 */ /* 0x000fe20000000000 */
[----:B------:R-:W-:Y:S02]  /*3c50*/  FADD.FTZ R163, R163, R160 ;  /* 0x000000a0a3a37221 */ /* 0x000fe40000010000 */
[----:B------:R-:W-:Y:S03]  /*3c60*/  MUFU.EX2 R166, R166 ;  /* 0x000000a600a67308 */ /* 0x000fe60000000800 */
[----:B------:R-:W-:Y:S01]  /*3c70*/  HGMMA.64x256x16.F32.BF16 R24, R156, gdesc[UR4].tnspB, RZ, !UPT, gsb0 ;  /* 0x43e000049c187df0 */ /* 0x000fe2000c0018ff */
[----:B------:R-:W-:Y:S01]  /*3c80*/  UIADD3 UR6, UR60, 0x80, URZ ;  /* 0x000000803c067890 */ /* 0x000fe2000fffe03f */
[----:B------:R-:W-:-:S03]  /*3c90*/  UMOV UR7, 0x40000040 ;  /* 0x4000004000077882 */ /* 0x000fc60000000000 */
[----:B------:R-:W-:Y:S08]  /*3ca0*/  MUFU.EX2 R169, R169 ;  /* 0x000000a900a97308 */ /* 0x000ff00000000800 */
[----:B------:R-:W-:Y:S08]  /*3cb0*/  MUFU.EX2 R164, R164 ;  /* 0x000000a400a47308 */ /* 0x000ff00000000800 */
[----:B------:R-:W2:Y:S08]  /*3cc0*/  MUFU.EX2 R167, R167 ;  /* 0x000000a700a77308 */ /* 0x000eb00000000800 */
[----:B------:R-:W-:Y:S08]  /*3cd0*/  MUFU.EX2 R168, R168 ;  /* 0x000000a800a87308 */ /* 0x000ff00000000800 */
[----:B------:R-:W3:Y:S08]  /*3ce0*/  MUFU.EX2 R171, R171 ;  /* 0x000000ab00ab7308 */ /* 0x000ef00000000800 */
[----:B------:R-:W-:Y:S08]  /*3cf0*/  MUFU.EX2 R179, R179 ;  /* 0x000000b300b37308 */ /* 0x000ff00000000800 */
[----:B------:R-:W4:Y:S08]  /*3d00*/  MUFU.EX2 R184, R184 ;  /* 0x000000b800b87308 */ /* 0x000f300000000800 */
[----:B------:R-:W-:Y:S08]  /*3d10*/  MUFU.EX2 R183, R183 ;  /* 0x000000b700b77308 */ /* 0x000ff00000000800 */
[----:B------:R-:W-:Y:S08]  /*3d20*/  MUFU.EX2 R188, R188 ;  /* 0x000000bc00bc7308 */ /* 0x000ff00000000800 */
[----:B------:R-:W-:Y:S08]  /*3d30*/  MUFU.EX2 R181, R181 ;  /* 0x000000b500b57308 */ /* 0x000ff00000000800 */
[----:B------:R-:W5:Y:S08]  /*3d40*/  MUFU.EX2 R186, R186 ;  /* 0x000000ba00ba7308 */ /* 0x000f700000000800 */
        /* <DEDUP_REMOVED lines=24> */
[----:B0-----:R-:W-:Y:S01]  /*3ed0*/  F2FP.BF16.F32.PACK_AB R156, R165, R162 ;  /* 0x000000a2a59c723e */ /* 0x001fe200000010ff */
[----:B------:R-:W-:Y:S01]  /*3ee0*/  FADD.FTZ R162, R162, R155 ;  /* 0x0000009ba2a27221 */ /* 0x000fe20000010000 */
[----:B--2---:R-:W-:Y:S01]  /*3ef0*/  F2FP.BF16.F32.PACK_AB R157, R167, R164 ;  /* 0x000000a4a79d723e */ /* 0x004fe200000010ff */
[----:B------:R-:W-:Y:S01]  /*3f00*/  FADD.FTZ R164, R164, R163 ;  /* 0x000000a3a4a47221 */ /* 0x000fe20000010000 */
[----:B------:R-:W-:Y:S01]  /*3f10*/  F2FP.BF16.F32.PACK_AB R158, R169, R166 ;  /* 0x000000a6a99e723e */ /* 0x000fe200000010ff */
[----:B------:R-:W0:Y:S01]  /*3f20*/  MUFU.EX2 R172, R172 ;  /* 0x000000ac00ac7308 */ /* 0x000e220000000800 */
[----:B---3--:R-:W-:Y:S01]  /*3f30*/  F2FP.BF16.F32.PACK_AB R159, R171, R168 ;  /* 0x000000a8ab9f723e */ /* 0x008fe200000010ff */
        /* <DEDUP_REMOVED lines=11> */
[----:B------:R-:W2:Y:S01]  /*3ff0*/  MUFU.EX2 R177, R177 ;  /* 0x000000b100b17308 */ /* 0x000ea20000000800 */
[----:B------:R-:W-:Y:S02]  /*4000*/  WARPGROUP.DEPBAR.LE gsb0, 0x0 ;  /* 0x00008000000079c5 */ /* 0x000fe40000010000 */
[----:B----4-:R-:W-:Y:S01]  /*4010*/  F2FP.BF16.F32.PACK_AB R156, R184, R179 ;  /* 0x000000b3b89c723e */ /* 0x010fe200000010ff */
[----:B------:R-:W-:Y:S01]  /*4020*/  FADD.FTZ R179, R179, R166 ;  /* 0x000000a6b3b37221 */ /* 0x000fe20000010000 */
[----:B-----5:R-:W-:Y:S01]  /*4030*/  F2FP.BF16.F32.PACK_AB R157, R186, R181 ;  /* 0x000000b5ba9d723e */ /* 0x020fe200000010ff */
        /* <DEDUP_REMOVED lines=50> */
[C---:B0-----:R-:W-:Y:S01]  /*4360*/  F2FP.BF16.F32.PACK_AB R157, R172.reuse, R175 ;  /* 0x000000afac9d723e */ /* 0x041fe200000010ff */
[----:B------:R-:W-:Y:S01]  /*4370*/  FADD.FTZ R175, R175, R198 ;  /* 0x000000c6afaf7221 */ /* 0x000fe20000010000 */
[----:B------:R-:W-:Y:S01]  /*4380*/  F2FP.BF16.F32.PACK_AB R158, R173, R170 ;  /* 0x000000aaad9e723e */ /* 0x000fe200000010ff */
[----:B------:R-:W-:Y:S01]  /*4390*/  FADD.FTZ R203, R203, R182 ;  /* 0x000000b6cbcb7221 */ /* 0x000fe20000010000 */
[----:B--2---:R-:W-:Y:S01]  /*43a0*/  F2FP.BF16.F32.PACK_AB R159, R177, R174 ;  /* 0x000000aeb19f723e */ /* 0x004fe200000010ff */
        /* <DEDUP_REMOVED lines=10> */
.L_x_13892:
[----:B------:R-:W-:Y:S01]  /*4450*/  UISETP.NE.AND UP0, UPT, UR57, URZ, UPT ;  /* 0x0000003f3900728c */ /* 0x000fe2000bf05270 */
[----:B------:R-:W-:Y:S01]  /*4460*/  R2UR UR7, R223 ;  /* 0x00000000df0772ca */ /* 0x000fe200000e0000 */
[----:B------:R-:W0:Y:S01]  /*4470*/  S2UR UR14, SR_CgaCtaId ;  /* 0x00000000000e79c3 */ /* 0x000e220000008800 */
[----:B------:R-:W-:-:S08]  /*4480*/  MOV R5, RZ ;  /* 0x000000ff00057202 */ /* 0x000fd00000000f00 */
[----:B------:R-:W-:Y:S01]  /*4490*/  @UP0 ULDC UR4, c[0x0][0x44c] ;  /* 0x0001130000040ab9 */ /* 0x000fe20000000800 */
[----:B------:R-:W-:Y:S01]  /*44a0*/  @UP0 ULDC UR6, c[0x0][0x450] ;  /* 0x0001140000060ab9 */ /* 0x000fe20000000800 */
[----:B------:R-:W-:-:S04]  /*44b0*/  UIMAD.WIDE.U32 UR4, UR38, UR4, URZ ;  /* 0x00000004260472a5 */ /* 0x000fc8000f8e003f */
[----:B------:R-:W-:Y:S02]  /*44c0*/  @UP0 USHF.R.U32.HI UR38, URZ, UR6, UR5 ;  /* 0x000000063f260299 */ /* 0x000fe40008011605 */
[----:B------:R-:W-:Y:S02]  /*44d0*/  UIADD3 UR6, UR61, 0x32460, URZ ;  /* 0x000324603d067890 */ /* 0x000fe4000fffe03f */
[----:B------:R-:W-:Y:S02]  /*44e0*/  UIADD3 UR4, UR38, -UR11, UR42 ;  /* 0x8000000b26047290 */ /* 0x000fe4000fffe02a */
[----:B------:R-:W-:Y:S02]  /*44f0*/  UIADD3 UR38, UR43, -0x2, URZ ;  /* 0xfffffffe2b267890 */ /* 0x000fe4000fffe03f */
[----:B------:R-:W-:Y:S02]  /*4500*/  UIMAD.WIDE UR4, UR4, 0x2aaaaaab, URZ ;  /* 0x2aaaaaab040478a5 */ /* 0x000fe4000f8e023f */
[----:B0-----:R-:W-:-:S02]  /*4510*/  UPRMT UR6, UR14, 0x654, UR6 ;  /* 0x000006540e067896 */ /* 0x001fc40008000006 */
[----:B------:R-:W-:-:S04]  /*4520*/  USHF.R.U32.HI UR4, URZ, 0x1f, UR5 ;  /* 0x0000001f3f047899 */ /* 0x000fc80008011605 */
[----:B------:R-:W-:-:S03]  /*4530*/  ULEA.HI.SX32 UR4, UR5, UR4, 0x1c ;  /* 0x0000000405047291 */ /* 0x000fc6000f8fe23f */
[----:B------:R-:W-:Y:S01]  /*4540*/  SYNCS.ARRIVE.TRANS64.RED.A1T0 RZ, [UR6], RZ ;  /* 0x000000ffffff79a7 */ /* 0x000fe20008100406 */
[----:B------:R-:W-:-:S04]  /*4550*/  UISETP.LT.AND UP0, UPT, UR7, UR4, UPT ;  /* 0x000000040700728c */ /* 0x000fc8000bf01270 */
[----:B------:R-:W-:-:S03]  /*4560*/  USEL UR56, UR7, UR4, !UP0 ;  /* 0x0000000407387287 */ /* 0x000fc6000c000000 */
[----:B------:R-:W-:Y:S01]  /*4570*/  UMOV UR4, URZ ;  /* 0x0000003f00047c82 */ /* 0x000fe20008000000 */
[----:B------:R-:W-:-:S06]  /*4580*/  UISETP.GE.AND UP0, UPT, UR38, UR56, UPT ;  /* 0x000000382600728c */ /* 0x000fcc000bf06270 */
[----:B------:R-:W-:-:S13]  /*4590*/  PLOP3.LUT P1, PT, PT, PT, UP0, 0x80, 0x0 ;  /* 0x000000000000781c */ /* 0x000fda0003f2f008 */
[----:B------:R-:W-:Y:S05]  /*45a0*/  @!P1 BRA `(.L_x_13893) ;  /* 0x0000003000e49947 */ /* 0x000fea0003800000 */
[----:B------:R-:W-:Y:S01]  /*45b0*/  IMAD.MOV.U32 R201, RZ, RZ, R153 ;  /* 0x000000ffffc97224 */ /* 0x000fe200078e0099 */
[----:B------:R-:W-:Y:S01]  /*45c0*/  UMOV UR7, UR38 ;  /* 0x0000002600077c82 */ /* 0x000fe20008000000 */
[----:B------:R-:W-:Y:S01]  /*45d0*/  IMAD.MOV.U32 R202, RZ, RZ, R152 ;  /* 0x000000ffffca7224 */ /* 0x000fe200078e0098 */
[----:B------:R-:W-:Y:S01]  /*45e0*/  UMOV UR4, URZ ;  /* 0x0000003f00047c82 */ /* 0x000fe20008000000 */
[----:B------:R-:W-:-:S07]  /*45f0*/  IMAD.MOV.U32 R5, RZ, RZ, RZ ;  /* 0x000000ffff057224 */ /* 0x000fce00078e00ff */
.L_x_13904:
[----:B------:R-:W-:-:S04]  /*4600*/  UIADD3 UR4, UR4, 0x1, URZ ;  /* 0x0000000104047890 */ /* 0x000fc8000fffe03f */
[----:B------:R-:W-:-:S04]  /*4610*/  UISETP.NE.AND UP0, UPT, UR4, 0x2, UPT ;  /* 0x000000020400788c */ /* 0x000fc8000bf05270 */
[----:B------:R-:W-:Y:S02]  /*4620*/  USEL UR5, URZ, 0x1, UP0 ;  /* 0x000000013f057887 */ /* 0x000fe40008000000 */
[----:B------:R-:W-:-:S04]  /*4630*/  USEL UR4, UR4, URZ, UP0 ;  /* 0x0000003f04047287 */ /* 0x000fc80008000000 */
[----:B------:R-:W-:Y:S01]  /*4640*/  LOP3.LUT R5, R5, UR5, RZ, 0x3c, !PT ;  /* 0x0000000505057c12 */ /* 0x000fe2000f8e3cff */
[----:B------:R-:W-:Y:S07]  /*4650*/  @!P0 BRA `(.L_x_13894) ;  /* 0x0000000000048947 */ /* 0x000fee0003800000 */
[----:B------:R-:W-:Y:S01]  /*4660*/  BPT.TRAP 0x1 ;  /* 0x000000040000795c */ /* 0x000fe20000300000 */
.L_x_13894:
[----:B------:R-:W-:Y:S01]  /*4670*/  ULEA UR5, UR4, UR61, 0x3 ;  /* 0x0000003d04057291 */ /* 0x000fe2000f8e183f */
[----:B------:R-:W-:-:S08]  /*4680*/  SHF.L.U32 R20, R5, 0x1f, RZ ;  /* 0x0000001f05147819 */ /* 0x000fd000000006ff */
[----:B------:R0:W1:Y:S01]  /*4690*/  SYNCS.PHASECHK.TRANS64.TRYWAIT P1, [UR5+0x32430], R20 ;  /* 0x03243014ff0075a7 */ /* 0x0000620008020145 */
[----:B------:R-:W-:Y:S05]  /*46a0*/  @!P0 BRA `(.L_x_13895) ;  /* 0x0000000000048947 */ /* 0x000fea0003800000 */
[----:B------:R-:W-:Y:S01]  /*46b0*/  BPT.TRAP 0x1 ;  /* 0x000000040000795c */ /* 0x000fe20000300000 */
.L_x_13895:
[----:B-1----:R-:W-:Y:S05]  /*46c0*/  @P1 BRA `(.L_x_13896) ;  /* 0x0000000000081947 */ /* 0x002fea0003800000 */
[----:B------:R-:W1:Y:S02]  /*46d0*/  SYNCS.PHASECHK.TRANS64.TRYWAIT P1, [UR5+0x32430], R20 ;  /* 0x03243014ff0075a7 */ /* 0x000e640008020145 */
[----:B-1----:R-:W-:Y:S05]  /*46e0*/  @!P1 BRA `(.L_x_13897) ;  /* 0x000000d000949947 */ /* 0x002fea0003800000 */
.L_x_13896:
        /* <DEDUP_REMOVED lines=51> */
.L_x_13898:
[----:B------:R1:W2:Y:S01]  /*4a20*/  SYNCS.PHASECHK.TRANS64.TRYWAIT P1, [UR5+0x32450], R20 ;  /* 0x03245014ff0075a7 */ /* 0x0002a20008020145 */
[----:B------:R-:W-:Y:S05]  /*4a30*/  @!P0 BRA `(.L_x_13899) ;  /* 0x0000000000048947 */ /* 0x000fea0003800000 */
[----:B------:R-:W-:Y:S01]  /*4a40*/  BPT.TRAP 0x1 ;  /* 0x000000040000795c */ /* 0x000fe20000300000 */
.L_x_13899:
[----:B--2---:R-:W-:Y:S05]  /*4a50*/  @P1 BRA `(.L_x_13900) ;  /* 0x0000000000081947 */ /* 0x004fea0003800000 */
[----:B------:R-:W2:Y:S02]  /*4a60*/  SYNCS.PHASECHK.TRANS64.TRYWAIT P1, [UR5+0x32450], R20 ;  /* 0x03245014ff0075a7 */ /* 0x000ea40008020145 */
[----:B--2---:R-:W-:Y:S05]  /*4a70*/  @!P1 BRA `(.L_x_13901) ;  /* 0x000000cc00c89947 */ /* 0x004fea0003800000 */
.L_x_13900:
[----:B012---:R-:W-:Y:S01]  /*4a80*/  MOV R20, UR45 ;  /* 0x0000002d00147c02 */ /* 0x007fe20008000f00 */
[----:B------:R-:W-:Y:S01]  /*4a90*/  UIMAD UR6, UR4, 0xc00, UR39 ;  /* 0x00000c00040678a4 */ /* 0x000fe2000f8e0227 */
[----:B------:R-:W-:Y:S01]  /*4aa0*/  MOV R203, UR44 ;  /* 0x0000002c00cb7c02 */ /* 0x000fe20008000f00 */
[----:B------:R-:W-:Y:S01]  /*4ab0*/  WARPGROUP.ARRIVE ;  /* 0x00000000000079c5 */ /* 0x000fe20000000000 */
[----:B------:R-:W-:Y:S01]  /*4ac0*/  R2UR UR44, R8 ;  /* 0x00000000082c72ca */ /* 0x000fe200000e0000 */
[----:B------:R-:W-:Y:S01]  /*4ad0*/  UMOV UR47, 0x40000040 ;  /* 0x40000040002f7882 */ /* 0x000fe20000000000 */
[----:B------:R-:W-:Y:S01]  /*4ae0*/  R2UR UR45, R9 ;  /* 0x00000000092d72ca */ /* 0x000fe200000e0000 */
[----:B------:R-:W-:Y:S01]  /*4af0*/  UIADD3 UR10, UR6, 0x2, URZ ;  /* 0x00000002060a7890 */ /* 0x000fe2000fffe03f */
[----:B------:R-:W-:Y:S01]  /*4b00*/  MOV R204, UR49 ;  /* 0x0000003100cc7c02 */ /* 0x000fe20008000f00 */
[----:B------:R-:W-:Y:S01]  /*4b10*/  UMOV UR46, UR6 ;  /* 0x00000006002e7c82 */ /* 0x000fe20008000000 */
[----:B------:R-:W-:Y:S01]  /*4b20*/  MOV R205, UR48 ;  /* 0x0000003000cd7c02 */ /* 0x000fe20008000f00 */
[----:B------:R-:W-:Y:S01]  /*4b30*/  UMOV UR51, 0x40000040 ;  /* 0x4000004000337882 */ /* 0x000fe20000000000 */
[----:B------:R-:W-:Y:S01]  /*4b40*/  R2UR UR48, R6 ;  /* 0x00000000063072ca */ /* 0x000fe200000e0000 */
[----:B------:R-:W-:Y:S01]  /*4b50*/  UMOV UR55, 0x40000040 ;  /* 0x4000004000377882 */ /* 0x000fe20000000000 */
[----:B------:R-:W-:Y:S01]  /*4b60*/  R2UR UR49, R7 ;  /* 0x00000000073172ca */ /* 0x000fe200000e0000 */
[----:B------:R-:W-:Y:S01]  /*4b70*/  UMOV UR50, UR10 ;  /* 0x0000000a00327c82 */ /* 0x000fe20008000000 */
[----:B------:R-:W-:Y:S01]  /*4b80*/  MOV R206, UR53 ;  /* 0x0000003500ce7c02 */ /* 0x000fe20008000f00 */
[----:B------:R-:W-:Y:S01]  /*4b90*/  UIADD3 UR10, UR6, 0x4, URZ ;  /* 0x00000004060a7890 */ /* 0x000fe2000fffe03f */
[----:B------:R-:W-:Y:S01]  /*4ba0*/  MOV R207, UR52 ;  /* 0x0000003400cf7c02 */ /* 0x000fe20008000f00 */
[----:B------:R-:W-:Y:S01]  /*4bb0*/  HGMMA.64x96x16.F32.BF16 R152, gdesc[UR44], R152, gsb0 ;  /* 0x016000002c9879f0 */ /* 0x000fe20008001898 */
[----:B------:R-:W-:Y:S01]  /*4bc0*/  R2UR UR52, R2 ;  /* 0x00000000023472ca */ /* 0x000fe200000e0000 */
[----:B------:R-:W-:Y:S01]  /*4bd0*/  UMOV UR59, 0x40000040 ;  /* 0x40000040003b7882 */ /* 0x000fe20000000000 */
[----:B------:R-:W-:Y:S01]  /*4be0*/  R2UR UR53, R3 ;  /* 0x00000000033572ca */ /* 0x000fe200000e0000 */
[----:B------:R-:W-:Y:S01]  /*4bf0*/  UMOV UR11, 0x40000040 ;  /* 0x40000040000b7882 */ /* 0x000fe20000000000 */
[----:B------:R-:W-:Y:S01]  /*4c00*/  UMOV UR54, UR10 ;  /* 0x0000000a00367c82 */ /* 0x000fe20008000000 */
[----:B------:R-:W-:Y:S01]  /*4c10*/  MOV R209, UR57 ;  /* 0x0000003900d17c02 */ /* 0x000fe20008000f00 */
[----:B------:R-:W-:Y:S01]  /*4c20*/  UIADD3 UR10, UR6, 0x6, URZ ;  /* 0x00000006060a7890 */ /* 0x000fe2000fffe03f */
[----:B------:R-:W-:Y:S01]  /*4c30*/  MOV R210, UR56 ;  /* 0x0000003800d27c02 */ /* 0x000fe20008000f00 */
[----:B------:R-:W-:Y:S01]  /*4c40*/  UIADD3 UR14, UR6, 0x302, URZ ;  /* 0x00000302060e7890 */ /* 0x000fe2000fffe03f */
[----:B------:R-:W-:Y:S01]  /*4c50*/  R2UR UR56, R18 ;  /* 0x00000000123872ca */ /* 0x000fe200000e0000 */
[----:B------:R-:W-:Y:S01]  /*4c60*/  UMOV UR15, 0x40000040 ;  /* 0x40000040000f7882 */ /* 0x000fe20000000000 */
[----:B------:R-:W-:Y:S01]  /*4c70*/  R2UR UR57, R19 ;  /* 0x00000000133972ca */ /* 0x000fe200000e0000 */
[----:B------:R-:W-:Y:S01]  /*4c80*/  UIADD3 UR18, UR6, 0x304, URZ ;  /* 0x0000030406127890 */ /* 0x000fe2000fffe03f */
[----:B------:R-:W-:Y:S01]  /*4c90*/  MOV R208, UR58 ;  /* 0x0000003a00d07c02 */ /* 0x000fe20008000f00 */
[----:B------:R-:W-:Y:S01]  /*4ca0*/  UMOV UR58, UR10 ;  /* 0x0000000a003a7c82 */ /* 0x000fe20008000000 */
[----:B------:R-:W-:Y:S01]  /*4cb0*/  UIADD3 UR10, UR6, 0x300, URZ ;  /* 0x00000300060a7890 */ /* 0x000fe2000fffe03f */
[----:B------:R-:W-:Y:S01]  /*4cc0*/  R2UR UR45, R20 ;  /* 0x00000000142d72ca */ /* 0x000fe200000e0000 */
[----:B------:R-:W-:Y:S01]  /*4cd0*/  UMOV UR19, 0x40000040 ;  /* 0x4000004000137882 */ /* 0x000fe20000000000 */
[----:B------:R-:W-:Y:S01]  /*4ce0*/  UIADD3 UR22, UR6, 0x306, URZ ;  /* 0x0000030606167890 */ /* 0x000fe2000fffe03f */
[----:B------:R-:W-:Y:S01]  /*4cf0*/  R2UR UR44, R203 ;  /* 0x00000000cb2c72ca */ /* 0x000fe200000e0000 */
[----:B------:R-:W-:Y:S01]  /*4d00*/  UMOV UR23, 0x40000040 ;  /* 0x4000004000177882 */ /* 0x000fe20000000000 */
[----:B------:R-:W-:Y:S01]  /*4d10*/  UIADD3 UR26, UR6, 0x600, URZ ;  /* 0x00000600061a7890 */ /* 0x000fe2000fffe03f */
[----:B------:R-:W0:Y:S01]  /*4d20*/  S2R R211, SR_TID.X ;  /* 0x0000000000d37919 */ /* 0x000e220000002100 */
        /* <DEDUP_REMOVED lines=25> */
[----:B------:R-:W-:Y:S01]  /*4ec0*/  UIADD3 UR6, UR6, 0x906, URZ ;  /* 0x0000090606067890 */ /* 0x000fe2000fffe03f */
[----:B------:R-:W-:Y:S02]  /*4ed0*/  WARPGROUP.DEPBAR.LE gsb0, 0x0 ;  /* 0x00008000000079c5 */ /* 0x000fe40000010000 */
[----:B------:R-:W-:-:S06]  /*4ee0*/  WARPGROUP.ARRIVE ;  /* 0x00000000000079c5 */ /* 0x000fcc0000000000 */
[----:B------:R-:W-:Y:S01]  /*4ef0*/  HGMMA.64x96x16.F32.BF16 R152, gdesc[UR56], R152, gsb0 ;  /* 0x01600000389879f0 */ /* 0x000fe20008001898 */
[----:B------:R-:W-:Y:S01]  /*4f00*/  R2UR UR56, R16 ;  /* 0x00000000103872ca */ /* 0x000fe200000e0000 */
[----:B------:R-:W-:Y:S01]  /*4f10*/  UMOV UR58, UR6 ;  /* 0x00000006003a7c82 */ /* 0x000fe20008000000 */
        /* <DEDUP_REMOVED lines=38> */
[----:B------:R-:W-:Y:S02]  /*5180*/  R2UR UR58, R208 ;  /* 0x00000000d03a72ca */ /* 0x000fe400000e0000 */
[----:B------:R-:W-:Y:S02]  /*5190*/  R2UR UR57, R209 ;  /* 0x00000000d13972ca */ /* 0x000fe400000e0000 */
[----:B------:R-:W-:Y:S01]  /*51a0*/  R2UR UR56, R210 ;  /* 0x00000000d23872ca */ /* 0x000fe200000e0000 */
[----:B------:R-:W-:Y:S02]  /*51b0*/  WARPGROUP.DEPBAR.LE gsb0, 0x0 ;  /* 0x00008000000079c5 */ /* 0x000fe40000010000 */
[----:B------:R0:W-:Y:S06]  /*51c0*/  BAR.ARV R20, 0x100 ;  /* 0x000400140000751d */ /* 0x0001ec0000002000 */
[----:B------:R-:W-:Y:S06]  /*51d0*/  @!P0 BRA `(.L_x_13902) ;  /* 0x0000000000048947 */ /* 0x000fec0003800000 */
[----:B------:R-:W-:Y:S01]  /*51e0*/  BPT.TRAP 0x1 ;  /* 0x000000040000795c */ /* 0x000fe20000300000 */
.L_x_13902:
[----:B------:R-:W-:Y:S01]  /*51f0*/  UISETP.NE.AND UP0, UPT, UR57, URZ, UPT ;  /* 0x0000003f3900728c */ /* 0x000fe2000bf05270 */
[----:B------:R-:W1:Y:S01]  /*5200*/  S2UR UR14, SR_CgaCtaId ;  /* 0x00000000000e79c3 */ /* 0x000e620000008800 */
[----:B------:R-:W-:Y:S01]  /*5210*/  ULDC UR6, c[0x0][0xad0] ;  /* 0x0002b40000067ab9 */ /* 0x000fe20000000800 */
[----:B------:R-:W-:Y:S01]  /*5220*/  ULDC UR11, c[0x0][0x2f0] ;  /* 0x0000bc00000b7ab9 */ /* 0x000fe20000000800 */
[----:B------:R-:W-:Y:S01]  /*5230*/  FMUL.FTZ R218, R158, UR6 ;  /* 0x000000069eda7c20 */ /* 0x000fe20008410000 */
[----:B------:R-:W-:Y:S01]  /*5240*/  FMUL.FTZ R221, R155, UR6 ;  /* 0x000000069bdd7c20 */ /* 0x000fe20008410000 */
[----:B------:R-:W-:Y:S01]  /*5250*/  PLOP3.LUT P1, PT, PT, PT, UP0, 0x80, 0x0 ;  /* 0x000000000000781c */ /* 0x000fe20003f2f008 */
[----:B------:R-:W-:Y:S01]  /*5260*/  FMUL.FTZ R155, R156, UR6 ;  /* 0x000000069c9b7c20 */ /* 0x000fe20008410000 */
[----:B------:R-:W-:Y:S01]  /*5270*/  PLOP3.LUT P2, PT, PT, PT, UP0, 0x80, 0x0 ;  /* 0x000000000000781c */ /* 0x000fe20003f4f008 */
[----:B------:R-:W-:Y:S01]  /*5280*/  FMUL.FTZ R156, R157, UR6 ;  /* 0x000000069d9c7c20 */ /* 0x000fe20008410000 */
[----:B------:R-:W-:Y:S01]  /*5290*/  MOV R157, R200 ;  /* 0x000000c8009d7202 */ /* 0x000fe20000000f00 */
[----:B------:R-:W-:Y:S01]  /*52a0*/  @UP0 ULDC UR10, c[0x0][0x44c] ;  /* 0x00011300000a0ab9 */ /* 0x000fe20000000800 */
[----:B------:R-:W-:Y:S01]  /*52b0*/  FMUL.FTZ R219, R159, UR6 ;  /* 0x000000069fdb7c20 */ /* 0x000fe20008410000 */
[----:B------:R-:W-:Y:S01]  /*52c0*/  FMUL.FTZ R206, R152, UR6 ;  /* 0x0000000698ce7c20 */ /* 0x000fe20008410000 */
[----:B------:R-:W-:Y:S01]  /*52d0*/  FMUL.FTZ R211, R180, UR6 ;  /* 0x00000006b4d37c20 */ /* 0x000fe20008410000 */
        /* <DEDUP_REMOVED lines=8> */
[----:B------:R-:W-:Y:S01]  /*5360*/  IMAD.MOV.U32 R175, RZ, RZ, -0x2 ;  /* 0xfffffffeffaf7424 */ /* 0x000fe200078e00ff */
[----:B------:R-:W-:Y:S01]  /*5370*/  @P2 SHF.R.U32.HI R157, RZ, UR10, R158 ;  /* 0x0000000aff9d2c19 */ /* 0x000fe2000801169e */
[----:B------:R-:W-:Y:S01]  /*5380*/  UMOV UR10, 0x1 ;  /* 0x00000001000a7882 */ /* 0x000fe20000000000 */
[----:B------:R-:W-:Y:S01]  /*5390*/  FMUL.FTZ R183, R185, UR6 ;  /* 0x00000006b9b77c20 */ /* 0x000fe20008410000 */
[----:B------:R-:W-:Y:S01]  /*53a0*/  UIMAD UR10, UR7, -0x60, UR10 ;  /* 0xffffffa0070a78a4 */ /* 0x000fe2000f8e020a */
[----:B------:R-:W-:Y:S01]  /*53b0*/  FMUL.FTZ R207, R164, UR6 ;  /* 0x00000006a4cf7c20 */ /* 0x000fe20008410000 */
[----:B------:R-:W2:Y:S01]  /*53c0*/  SHFL.IDX PT, R159, R157, RZ, 0x1c1f ;  /* 0x001c1fff9d9f7589 */ /* 0x000ea200000e0000 */
[----:B------:R-:W-:Y:S01]  /*53d0*/  FMUL.FTZ R185, R189, UR6 ;  /* 0x00000006bdb97c20 */ /* 0x000fe20008410000 */
[----:B------:R-:W3:Y:S01]  /*53e0*/  MUFU.TANH R206, R206 ;  /* 0x000000ce00ce7308 */ /* 0x000ee20000002400 */
[----:B------:R-:W-:Y:S01]  /*53f0*/  FMUL.FTZ R209, R173, UR6 ;  /* 0x00000006add17c20 */ /* 0x000fe20008410000 */
[----:B------:R-:W4:Y:S01]  /*5400*/  SHFL.IDX PT, R187, R157, 0x1, 0x1c1f ;  /* 0x003c1f009dbb7f89 */ /* 0x000f2200000e0000 */
[----:B------:R-:W-:-:S02]  /*5410*/  IMAD.U32 R189, RZ, RZ, UR11 ;  /* 0x0000000bffbd7e24 */ /* 0x000fc4000f8e00ff */
[----:B------:R-:W-:Y:S01]  /*5420*/  FMUL.FTZ R216, R163, UR6 ;  /* 0x00000006a3d87c20 */ /* 0x000fe20008410000 */
[----:B------:R-:W-:Y:S02]  /*5430*/  IMAD R158, R222, R175, UR10 ;  /* 0x0000000ade9e7e24 */ /* 0x000fe4000f8e02af */
[----:B------:R-:W-:Y:S01]  /*5440*/  FMUL.FTZ R163, R168, UR6 ;  /* 0x00000006a8a37c20 */ /* 0x000fe20008410000 */
[----:B------:R-:W-:Y:S01]  /*5450*/  FMUL.FTZ R176, R176, UR6 ;  /* 0x00000006b0b07c20 */ /* 0x000fe20008410000 */
[----:B------:R-:W5:Y:S01]  /*5460*/  MUFU.TANH R161, R161 ;  /* 0x000000a100a17308 */ /* 0x000f620000002400 */
[----:B------:R-:W-:Y:S02]  /*5470*/  IMAD R158, R189, UR58, R158 ;  /* 0x0000003abd9e7c24 */ /* 0x000fe4000f8e029e */
[----:B------:R-:W-:Y:S01]  /*5480*/  FMUL.FTZ R220, R154, UR6 ;  /* 0x000000069adc7c20 */ /* 0x000fe20008410000 */
[----:B------:R-:W-:Y:S01]  /*5490*/  ULDC UR10, c[0x0][0x288] ;  /* 0x0000a200000a7ab9 */ /* 0x000fe20000000800 */
        /* <DEDUP_REMOVED lines=10> */
[--C-:B--2---:R-:W-:Y:S01]  /*5540*/  IADD3 R166, R159, -UR10, R158.reuse ;  /* 0x8000000a9fa67c10 */ /* 0x104fe2000fffe09e */
[----:B------:R-:W-:Y:S01]  /*5550*/  FMUL.FTZ R217, R162, UR6 ;  /* 0x00000006a2d97c20 */ /* 0x000fe20008410000 */
[----:B------:R-:W2:Y:S01]  /*5560*/  MUFU.TANH R155, R155 ;  /* 0x0000009b009b7308 */ /* 0x000ea20000002400 */
[----:B------:R-:W-:Y:S01]  /*5570*/  FMUL.FTZ R175, R197, UR6 ;  /* 0x00000006c5af7c20 */ /* 0x000fe20008410000 */
[----:B------:R-:W-:Y:S01]  /*5580*/  ISETP.GT.AND P1, PT, R166, RZ, PT ;  /* 0x000000ffa600720c */ /* 0x000fe20003f24270 */
[----:B------:R-:W-:Y:S01]  /*5590*/  FMUL.FTZ R210, R184, UR6 ;  /* 0x00000006b8d27c20 */ /* 0x000fe20008410000 */
[----:B------:R-:W-:Y:S01]  /*55a0*/  ISETP.GT.AND P4, PT, R166, 0x11, PT ;  /* 0x00000011a600780c */ /* 0x000fe20003f84270 */
[----:B------:R-:W-:Y:S01]  /*55b0*/  FMUL.FTZ R203, R174, UR6 ;  /* 0x00000006aecb7c20 */ /* 0x000fe20008410000 */
[----:B------:R-:W-:Y:S01]  /*55c0*/  ISETP.GT.AND P6, PT, R166, 0x1, PT ;  /* 0x00000001a600780c */ /* 0x000fe20003fc4270 */
[----:B------:R-:W-:Y:S01]  /*55d0*/  FMUL.FTZ R184, R188, UR6 ;  /* 0x00000006bcb87c20 */ /* 0x000fe20008410000 */
[----:B------:R-:W1:Y:S01]  /*55e0*/  MUFU.TANH R207, R207 ;  /* 0x000000cf00cf7308 */ /* 0x000e620000002400 */
[----:B---3--:R-:W-:Y:S01]  /*55f0*/  FSEL R159, R206, -INF , P1 ;  /* 0xff800000ce9f7808 */ /* 0x008fe20000800000 */
[----:B------:R-:W-:Y:S01]  /*5600*/  FMUL.FTZ R174, R196, UR6 ;  /* 0x00000006c4ae7c20 */ /* 0x000fe20008410000 */
[C---:B------:R-:W-:Y:S01]  /*5610*/  ISETP.GT.AND P5, PT, R166.reuse, 0x8, PT ;  /* 0x00000008a600780c */ /* 0x040fe20003fa4270 */
[----:B------:R-:W-:Y:S01]  /*5620*/  FMUL.FTZ R162, R179, UR6 ;  /* 0x00000006b3a27c20 */ /* 0x000fe20008410000 */
[----:B------:R-:W-:Y:S01]  /*5630*/  ISETP.GT.AND P1, PT, R166, 0x18, PT ;  /* 0x00000018a600780c */ /* 0x000fe20003f24270 */
[----:B------:R-:W-:Y:S01]  /*5640*/  FMUL.FTZ R179, R186, UR6 ;  /* 0x00000006bab37c20 */ /* 0x000fe20008410000 */
[----:B-----5:R-:W-:Y:S01]  /*5650*/  FSEL R206, R161, -INF , P4 ;  /* 0xff800000a1ce7808 */ /* 0x020fe20002000000 */
[----:B------:R-:W3:Y:S01]  /*5660*/  MUFU.TANH R209, R209 ;  /* 0x000000d100d17308 */ /* 0x000ee20000002400 */
[----:B------:R-:W-:Y:S01]  /*5670*/  ISETP.GT.AND P4, PT, R166, 0x29, PT ;  /* 0x00000029a600780c */ /* 0x000fe20003f84270 */
[----:B------:R-:W-:Y:S01]  /*5680*/  FMUL.FTZ R168, R194, UR6 ;  /* 0x00000006c2a87c20 */ /* 0x000fe20008410000 */
[----:B----4-:R-:W-:Y:S01]  /*5690*/  IADD3 R214, R187, -UR10, R158 ;  /* 0x8000000abbd67c10 */ /* 0x010fe2000fffe09e */
[----:B------:R-:W-:Y:S01]  /*56a0*/  FMUL.FTZ R152, R170, UR6 ;  /* 0x00000006aa987c20 */ /* 0x000fe20008410000 */
[----:B0-----:R-:W-:Y:S01]  /*56b0*/  FSEL R158, R205, -INF , P6 ;  /* 0xff800000cd9e7808 */ /* 0x001fe20003000000 */
[----:B------:R-:W-:Y:S01]  /*56c0*/  FMUL.FTZ R169, R195, UR6 ;  /* 0x00000006c3a97c20 */ /* 0x000fe20008410000 */
[----:B------:R-:W-:Y:S01]  /*56d0*/  ISETP.GT.AND P6, PT, R166, 0x19, PT ;  /* 0x00000019a600780c */ /* 0x000fe20003fc4270 */
[----:B------:R-:W0:Y:S01]  /*56e0*/  MUFU.TANH R208, R208 ;  /* 0x000000d000d07308 */ /* 0x000e220000002400 */
[----:B--2---:R-:W-:Y:S01]  /*56f0*/  FSEL R157, R155, -INF , P5 ;  /* 0xff8000009b9d7808 */ /* 0x004fe20002800000 */
[----:B------:R-:W-:Y:S01]  /*5700*/  FMUL.FTZ R181, R190, UR6 ;  /* 0x00000006beb57c20 */ /* 0x000fe20008410000 */
[----:B-1----:R-:W-:Y:S01]  /*5710*/  FSEL R207, R207, -INF , P1 ;  /* 0xff800000cfcf7808 */ /* 0x002fe20000800000 */
[----:B------:R-:W-:Y:S01]  /*5720*/  FMUL.FTZ R170, R198, UR6 ;  /* 0x00000006c6aa7c20 */ /* 0x000fe20008410000 */
[----:B------:R-:W-:Y:S01]  /*5730*/  ISETP.GT.AND P5, PT, R166, 0x20, PT ;  /* 0x00000020a600780c */ /* 0x000fe20003fa4270 */
[----:B------:R-:W-:Y:S01]  /*5740*/  FMUL.FTZ R164, R182, UR6 ;  /* 0x00000006b6a47c20 */ /* 0x000fe20008410000 */
[----:B------:R-:W-:Y:S01]  /*5750*/  ISETP.GT.AND P1, PT, R166, 0x30, PT ;  /* 0x00000030a600780c */ /* 0x000fe20003f24270 */
[----:B------:R-:W1:Y:S01]  /*5760*/  MUFU.TANH R163, R163 ;  /* 0x000000a300a37308 */ /* 0x000e620000002400 */
[----:B---3--:R-:W-:Y:S01]  /*5770*/  FSEL R197, R209, -INF , P4 ;  /* 0xff800000d1c57808 */ /* 0x008fe20002000000 */
[----:B------:R-:W-:Y:S01]  /*5780*/  FMUL.FTZ R213, R199, UR6 ;  /* 0x00000006c7d57c20 */ /* 0x000fe20008410000 */
[----:B------:R-:W-:Y:S01]  /*5790*/  ISETP.GT.AND P4, PT, R214, RZ, PT ;  /* 0x000000ffd600720c */ /* 0x000fe20003f84270 */
[----:B------:R-:W-:Y:S01]  /*57a0*/  FMUL.FTZ R182, R191, UR6 ;  /* 0x00000006bfb67c20 */ /* 0x000fe20008410000 */
[----:B------:R-:W-:Y:S01]  /*57b0*/  ISETP.GT.AND P2, PT, R166, 0x9, PT ;  /* 0x00000009a600780c */ /* 0x000fe20003f44270 */
[----:B------:R-:W-:Y:S01]  /*57c0*/  FMUL.FTZ R172, R192, UR6 ;  /* 0x00000006c0ac7c20 */ /* 0x000fe20008410000 */
[----:B------:R-:W-:Y:S01]  /*57d0*/  ISETP.GT.AND P3, PT, R166, 0x10, PT ;  /* 0x00000010a600780c */ /* 0x000fe20003f64270 */
[----:B------:R-:W2:Y:S01]  /*57e0*/  MUFU.TANH R176, R176 ;  /* 0x000000b000b07308 */ /* 0x000ea20000002400 */
[----:B0-----:R-:W-:Y:S01]  /*57f0*/  FSEL R208, R208, -INF , P6 ;  /* 0xff800000d0d07808 */ /* 0x001fe20003000000 */
[----:B------:R-:W-:Y:S01]  /*5800*/  FMUL.FTZ R173, R193, UR6 ;  /* 0x00000006c1ad7c20 */ /* 0x000fe20008410000 */
[----:B------:R-:W-:Y:S01]  /*5810*/  ISETP.GT.AND P6, PT, R166, 0x31, PT ;  /* 0x00000031a600780c */ /* 0x000fe20003fc4270 */
[----:B------:R-:W-:Y:S01]  /*5820*/  ULDC UR10, c[0x0][0xa80] ;  /* 0x0002a000000a7ab9 */ /* 0x000fe20000000800 */
[----:B------:R-:W-:-:S02]  /*5830*/  UIADD3 UR11, UR5, 0x32440, URZ ;  /* 0x00032440050b7890 */ /* 0x000fc4000fffe03f */
[----:B------:R-:W-:Y:S01]  /*5840*/  UIMAD UR6, UR4, 0xc00, UR60 ;  /* 0x00000c00040678a4 */ /* 0x000fe2000f8e023c */
[----:B------:R-:W0:Y:S01]  /*5850*/  MUFU.TANH R220, R220 ;  /* 0x000000dc00dc7308 */ /* 0x000e220000002400 */
[----:B-1----:R-:W-:Y:S01]  /*5860*/  FSEL R196, R163, -INF , P5 ;  /* 0xff800000a3c47808 */ /* 0x002fe20002800000 */
[----:B------:R-:W-:Y:S01]  /*5870*/  UPRMT UR11, UR14, 0x654, UR11 ;  /* 0x000006540e0b7896 */ /* 0x000fe2000800000b */
[----:B------:R-:W-:Y:S01]  /*5880*/  ISETP.GT.AND P5, PT, R166, 0x38, PT ;  /* 0x00000038a600780c */ /* 0x000fe20003fa4270 */
[----:B------:R-:W-:Y:S02]  /*5890*/  UMOV UR15, 0x40000040 ;  /* 0x40000040000f7882 */ /* 0x000fe40000000000 */
[----:B------:R-:W-:Y:S02]  /*58a0*/  UMOV UR14, UR6 ;  /* 0x00000006000e7c82 */ /* 0x000fe40008000000 */
[----:B------:R-:W1:Y:S01]  /*58b0*/  MUFU.TANH R156, R156 ;  /* 0x0000009c009c7308 */ /* 0x000e620000002400 */
[----:B--2---:R-:W-:-:S02]  /*58c0*/  FSEL R188, R176, -INF , P1 ;  /* 0xff800000b0bc7808 */ /* 0x004fc40000800000 */
[----:B------:R-:W-:Y:S01]  /*58d0*/  ISETP.GT.AND P1, PT, R214, 0x1, PT ;  /* 0x00000001d600780c */ /* 0x000fe20003f24270 */
[----:B------:R-:W-:Y:S04]  /*58e0*/  SYNCS.ARRIVE.TRANS64.RED.A1T0 RZ, [UR11], RZ ;  /* 0x000000ffffff79a7 */ /* 0x000fe8000810040b */
        /* <DEDUP_REMOVED lines=22> */
[----:B------:R-:W-:-:S05]  /*5a50*/  ISETP.GT.AND P5, PT, R214, 0x9, PT ;  /* 0x00000009d600780c */ /* 0x000fca0003fa4270 */
[----:B------:R-:W0:Y:S01]  /*5a60*/  MUFU.TANH R171, R171 ;  /* 0x000000ab00ab7308 */ /* 0x000e220000002400 */
[----:B-1----:R-:W-:Y:S02]  /*5a70*/  FSEL R160, R218, -INF , P6 ;  /* 0xff800000daa07808 */ /* 0x002fe40003000000 */
[----:B------:R-:W-:Y:S02]  /*5a80*/  ISETP.GT.AND P6, PT, R214, 0x21, PT ;  /* 0x00000021d600780c */ /* 0x000fe40003fc4270 */
[----:B------:R-:W-:Y:S02]  /*5a90*/  FMNMX.FTZ R176, R160, R167, !PT ;  /* 0x000000a7a0b07209 */ /* 0x000fe40007810000 */
[----:B------:R-:W-:Y:S01]  /*5aa0*/  FMNMX.FTZ R167, R159, R202, !PT ;  /* 0x000000ca9fa77209 */ /* 0x000fe20007810000 */
[----:B------:R-:W1:Y:S01]  /*5ab0*/  MUFU.TANH R178, R178 ;  /* 0x000000b200b27308 */ /* 0x000e620000002400 */
[----:B--2---:R-:W-:Y:S02]  /*5ac0*/  FSEL R161, R219, -INF , P5 ;  /* 0xff800000dba17808 */ /* 0x004fe40002800000 */
[----:B------:R-:W-:-:S02]  /*5ad0*/  ISETP.GT.AND P5, PT, R214, 0x20, PT ;  /* 0x00000020d600780c */ /* 0x000fc40003fa4270 */
[----:B------:R-:W-:-:S03]  /*5ae0*/  FMNMX.FTZ R176, R161, R176, !PT ;  /* 0x000000b0a1b07209 */ /* 0x000fc60007810000 */
        /* <DEDUP_REMOVED lines=8> */
[----:B------:R-:W-:Y:S02]  /*5b70*/  ISETP.GT.AND P4, PT, R214, 0x28, PT ;  /* 0x00000028d600780c */ /* 0x000fe40003f84270 */
[----:B------:R-:W-:Y:S02]  /*5b80*/  FMNMX.FTZ R171, R209, R176, !PT ;  /* 0x000000b0d1ab7209 */ /* 0x000fe40007810000 */
[----:B------:R-:W-:Y:S01]  /*5b90*/  FMNMX.FTZ R176, R158, R167, !PT ;  /* 0x000000a79eb07209 */ /* 0x000fe20007810000 */
[----:B------:R-:W2:Y:S01]  /*5ba0*/  MUFU.TANH R215, R215 ;  /* 0x000000d700d77308 */ /* 0x000ea20000002400 */
[----:B0-----:R-:W-:Y:S02]  /*5bb0*/  FSEL R178, R210, -INF , P3 ;  /* 0xff800000d2b27808 */ /* 0x001fe40001800000 */
[----:B------:R-:W-:-:S02]  /*5bc0*/  ISETP.GT.AND P3, PT, R214, 0x19, PT ;  /* 0x00000019d600780c */ /* 0x000fc40003f64270 */
        /* <DEDUP_REMOVED lines=15> */
[----:B------:R-:W-:Y:S02]  /*5cc0*/  FMNMX.FTZ R152, R156, R167, !PT ;  /* 0x000000a79c987209 */ /* 0x000fe40007810000 */
[----:B------:R-:W-:Y:S02]  /*5cd0*/  FMNMX.FTZ R176, R198, R171, !PT ;  /* 0x000000abc6b07209 */ /* 0x000fe40007810000 */
[----:B------:R-:W-:Y:S01]  /*5ce0*/  ISETP.GT.AND P5, PT, R214, 0x38, PT ;  /* 0x00000038d600780c */ /* 0x000fe20003fa4270 */
[----:B------:R-:W1:Y:S01]  /*5cf0*/  MUFU.TANH R204, R204 ;  /* 0x000000cc00cc7308 */ /* 0x000e620000002400 */
[----:B--2---:R-:W-:Y:S02]  /*5d00*/  FSEL R199, R153, -INF , P6 ;  /* 0xff80000099c77808 */ /* 0x004fe40003000000 */
[----:B------:R-:W-:-:S02]  /*5d10*/  FMNMX.FTZ R153, R205, R152, !PT ;  /* 0x00000098cd997209 */ /* 0x000fc40007810000 */
[----:B------:R-:W-:Y:S02]  /*5d20*/  FMNMX.FTZ R176, R199, R176, !PT ;  /* 0x000000b0c7b07209 */ /* 0x000fe40007810000 */
[----:B------:R-:W-:Y:S01]  /*5d30*/  FMNMX.FTZ R152, R206, R153, !PT ;  /* 0x00000099ce987209 */ /* 0x000fe20007810000 */
[----:B------:R-:W2:Y:S01]  /*5d40*/  MUFU.TANH R154, R154 ;  /* 0x0000009a009a7308 */ /* 0x000ea20000002400 */
[----:B0-----:R-:W-:Y:S02]  /*5d50*/  FSEL R203, R203, -INF , P4 ;  /* 0xff800000cbcb7808 */ /* 0x001fe40002000000 */
[----:B------:R-:W-:Y:S02]  /*5d60*/  FMNMX.FTZ R153, R207, R152, !PT ;  /* 0x00000098cf997209 */ /* 0x000fe40007810000 */
[----:B------:R-:W-:Y:S02]  /*5d70*/  FMNMX.FTZ R167, R203, R176, !PT ;  /* 0x000000b0cba77209 */ /* 0x000fe40007810000 */
[----:B------:R-:W-:Y:S01]  /*5d80*/  FMNMX.FTZ R153, R208, R153, !PT ;  /* 0x00000099d0997209 */ /* 0x000fe20007810000 */
[----:B------:R-:W0:Y:S01]  /*5d90*/  MUFU.TANH R162, R162 ;  /* 0x000000a200a27308 */ /* 0x000e220000002400 */
[----:B-1----:R-:W-:-:S02]  /*5da0*/  FSEL R204, R204, -INF , P2 ;  /* 0xff800000cccc7808 */ /* 0x002fc40001000000 */
        /* <DEDUP_REMOVED lines=8> */
[----:B------:R-:W2:Y:S01]  /*5e30*/  MUFU.TANH R165, R165 ;  /* 0x000000a500a57308 */ /* 0x000ea20000002400 */
[----:B0-----:R-:W-:Y:S02]  /*5e40*/  FSEL R191, R162, -INF , P3 ;  /* 0xff800000a2bf7808 */ /* 0x001fe40001800000 */
[----:B------:R-:W-:Y:S02]  /*5e50*/  ISETP.GT.AND P1, PT, R214, 0x48, PT ;  /* 0x00000048d600780c */ /* 0x000fe40003f24270 */
[----:B------:R-:W-:Y:S02]  /*5e60*/  FMNMX.FTZ R167, R191, R152, !PT ;  /* 0x00000098bfa77209 */ /* 0x000fe40007810000 */
[----:B------:R-:W-:Y:S01]  /*5e70*/  FMNMX.FTZ R152, R194, R153, !PT ;  /* 0x00000099c2987209 */ /* 0x000fe20007810000 */
[----:B------:R-:W0:Y:S01]  /*5e80*/  MUFU.TANH R179, R179 ;  /* 0x000000b300b37308 */ /* 0x000e220000002400 */
[----:B-1----:R-:W-:-:S02]  /*5e90*/  FSEL R192, R164, -INF , P5 ;  /* 0xff800000a4c07808 */ /* 0x002fc40002800000 */
[----:B------:R-:W-:Y:S02]  /*5ea0*/  FMNMX.FTZ R152, R195, R152, !PT ;  /* 0x00000098c3987209 */ /* 0x000fe40007810000 */
[----:B------:R-:W-:Y:S02]  /*5eb0*/  FMNMX.FTZ R154, R192, R167, !PT ;  /* 0x000000a7c09a7209 */ /* 0x000fe40007810000 */
[----:B------:R-:W-:Y:S01]  /*5ec0*/  FMNMX.FTZ R153, R197, R152, !PT ;  /* 0x00000098c5997209 */ /* 0x000fe20007810000 */
[----:B------:R-:W1:Y:S01]  /*5ed0*/  MUFU.TANH R180, R180 ;  /* 0x000000b400b47308 */ /* 0x000e620000002400 */
[----:B--2---:R-:W-:Y:S02]  /*5ee0*/  FSEL R193, R165, -INF , P6 ;  /* 0xff800000a5c17808 */ /* 0x004fe40003000000 */
[----:B------:R-:W-:Y:S02]  /*5ef0*/  FMNMX.FTZ R153, R188, R153, !PT ;  /* 0x00000099bc997209 */ /* 0x000fe40007810000 */
[----:B------:R-:W-:-:S02]  /*5f00*/  FMNMX.FTZ R154, R193, R154, !PT ;  /* 0x0000009ac19a7209 */ /* 0x000fc40007810000 */
[----:B------:R-:W-:Y:S01]  /*5f10*/  ISETP.GT.AND P3, PT, R214, 0x49, PT ;  /* 0x00000049d600780c */ /* 0x000fe20003f64270 */
[----:B------:R-:W2:Y:S01]  /*5f20*/  MUFU.TANH R181, R181 ;  /* 0x000000b500b57308 */ /* 0x000ea20000002400 */
[----:B0-----:R-:W-:Y:S02]  /*5f30*/  FSEL R179, R179, -INF , P4 ;  /* 0xff800000b3b37808 */ /* 0x001fe40002000000 */
[----:B------:R-:W-:Y:S02]  /*5f40*/  FMNMX.FTZ R152, R186, R153, !PT ;  /* 0x00000099ba987209 */ /* 0x000fe40007810000 */
[----:B------:R-:W-:Y:S02]  /*5f50*/  FMNMX.FTZ R165, R179, R154, !PT ;  /* 0x0000009ab3a57209 */ /* 0x000fe40007810000 */
[----:B------:R-:W-:Y:S01]  /*5f60*/  FMNMX.FTZ R152, R187, R152, !PT ;  /* 0x00000098bb987209 */ /* 0x000fe20007810000 */
[----:B------:R-:W0:Y:S01]  /*5f70*/  MUFU.TANH R182, R182 ;  /* 0x000000b600b67308 */ /* 0x000e220000002400 */
[----:B-1----:R-:W-:-:S02]  /*5f80*/  FSEL R180, R180, -INF , P2 ;  /* 0xff800000b4b47808 */ /* 0x002fc40001000000 */
[----:B------:R-:W-:Y:S02]  /*5f90*/  ISETP.GT.AND P5, PT, R214, 0x50, PT ;  /* 0x00000050d600780c */ /* 0x000fe40003fa4270 */
        /* <DEDUP_REMOVED lines=19> */
[----:B------:R-:W-:Y:S02]  /*60d0*/  ISETP.GT.AND P5, PT, R166, 0x49, PT ;  /* 0x00000049a600780c */ /* 0x000fe40003fa4270 */
[----:B------:R-:W-:-:S02]  /*60e0*/  ISETP.GT.AND P4, PT, R214, 0x58, PT ;  /* 0x00000058d600780c */ /* 0x000fc40003f84270 */
[----:B------:R-:W-:Y:S01]  /*60f0*/  FMNMX.FTZ R154, R168, R165, !PT ;  /* 0x000000a5a89a7209 */ /* 0x000fe20007810000 */
        /* <DEDUP_REMOVED lines=8> */
[----:B------:R2:W-:Y:S01]  /*6180*/  BAR.SYNC.DEFER_BLOCKING R224, 0x100 ;  /* 0x000400e00000751d */ /* 0x0005e20000010000 */
[----:B------:R-:W-:-:S05]  /*6190*/  ISETP.GT.AND P2, PT, R166, 0x51, PT ;  /* 0x00000051a600780c */ /* 0x000fca0003f44270 */
[----:B------:R-:W3:Y:S01]  /*61a0*/  MUFU.TANH R169, R169 ;  /* 0x000000a900a97308 */ /* 0x000ee20000002400 */
        /* <DEDUP_REMOVED lines=8> */
[----:B---3--:R-:W-:-:S04]  /*6230*/  FSEL R169, R169, -INF , P6 ;  /* 0xff800000a9a97808 */ /* 0x008fc80003000000 */
[----:B------:R-:W-:-:S03]  /*6240*/  FMNMX.FTZ R165, R169, R154, !PT ;  /* 0x0000009aa9a57209 */ /* 0x000fc60007810000 */
[----:B------:R-:W3:Y:S01]  /*6250*/  MUFU.TANH R170, R170 ;  /* 0x000000aa00aa7308 */ /* 0x000ee20000002400 */
[----:B0-----:R-:W-:-:S04]  /*6260*/  FSEL R174, R174, -INF , P1 ;  /* 0xff800000aeae7808 */ /* 0x001fc80000800000 */
[----:B------:R-:W-:Y:S02]  /*6270*/  FMNMX.FTZ R152, R174, R153, !PT ;  /* 0x00000099ae987209 */ /* 0x000fe40007810000 */
[----:B-1----:R-:W-:-:S04]  /*6280*/  FSEL R175, R175, -INF , P2 ;  /* 0xff800000afaf7808 */ /* 0x002fc80001000000 */
[----:B------:R-:W-:Y:S02]  /*6290*/  FMNMX.FTZ R152, R175, R152, !PT ;  /* 0x00000098af987209 */ /* 0x000fe40007810000 */
[----:B---3--:R-:W-:-:S03]  /*62a0*/  FSEL R170, R170, -INF , P4 ;  /* 0xff800000aaaa7808 */ /* 0x008fc60002000000 */
[----:B------:R-:W0:Y:S01]  /*62b0*/  SHFL.BFLY PT, R153, R152, 0x2, 0x1f ;  /* 0x0c401f0098997f89 */ /* 0x000e2200000e0000 */
[----:B------:R-:W-:-:S04]  /*62c0*/  FMNMX.FTZ R154, R170, R165, !PT ;  /* 0x000000a5aa9a7209 */ /* 0x000fc80007810000 */
[----:B------:R-:W-:-:S05]  /*62d0*/  FMNMX.FTZ R154, R171, R154, !PT ;  /* 0x0000009aab9a7209 */ /* 0x000fca0007810000 */
[----:B------:R-:W1:Y:S01]  /*62e0*/  SHFL.BFLY PT, R165, R154, 0x2, 0x1f ;  /* 0x0c401f009aa57f89 */ /* 0x000e6200000e0000 */
[----:B0-----:R-:W-:Y:S02]  /*62f0*/  FMNMX.FTZ R162, R152, R153, !PT ;  /* 0x0000009998a27209 */ /* 0x001fe40007810000 */
[----:B-1----:R-:W-:-:S03]  /*6300*/  FMNMX.FTZ R164, R154, R165, !PT ;  /* 0x000000a59aa47209 */ /* 0x002fc60007810000 */
[----:B------:R-:W0:Y:S04]  /*6310*/  SHFL.BFLY PT, R165, R162, 0x1, 0x1f ;  /* 0x0c201f00a2a57f89 */ /* 0x000e2800000e0000 */
[----:B------:R-:W1:Y:S01]  /*6320*/  SHFL.BFLY PT, R167, R164, 0x1, 0x1f ;  /* 0x0c201f00a4a77f89 */ /* 0x000e6200000e0000 */
[----:B0-----:R-:W-:-:S04]  /*6330*/  FMNMX.FTZ R152, R162, R165, !PT ;  /* 0x000000a5a2987209 */ /* 0x001fc80007810000 */
[C---:B------:R-:W-:Y:S01]  /*6340*/  FSETP.NEU.FTZ.AND P1, PT, R152.reuse, -INF , PT ;  /* 0xff8000009800780b */ /* 0x040fe20003f3d000 */
[----:B------:R-:W-:Y:S01]  /*6350*/  FMUL.FTZ R177, R152, UR10 ;  /* 0x0000000a98b17c20 */ /* 0x000fe20008410000 */
[----:B-1----:R-:W-:-:S04]  /*6360*/  FMNMX.FTZ R153, R164, R167, !PT ;  /* 0x000000a7a4997209 */ /* 0x002fc80007810000 */
[----:B------:R-:W-:Y:S01]  /*6370*/  FSEL R177, R177, RZ, P1 ;  /* 0x000000ffb1b17208 */ /* 0x000fe20000800000 */
[C---:B------:R-:W-:Y:S01]  /*6380*/  FMUL.FTZ R176, R153.reuse, UR10 ;  /* 0x0000000a99b07c20 */ /* 0x040fe20008410000 */
[----:B------:R-:W-:-:S03]  /*6390*/  FSETP.NEU.FTZ.AND P2, PT, R153, -INF , PT ;  /* 0xff8000009900780b */ /* 0x000fc60003f5d000 */
[--C-:B------:R-:W-:Y:S01]  /*63a0*/  FFMA.FTZ R164, R157, UR10, -R177.reuse ;  /* 0x0000000a9da47c23 */ /* 0x100fe200080108b1 */
[--C-:B------:R-:W-:Y:S01]  /*63b0*/  FFMA.FTZ R165, R156, UR10, -R177.reuse ;  /* 0x0000000a9ca57c23 */ /* 0x100fe200080108b1 */
[----:B------:R-:W-:Y:S01]  /*63c0*/  FSEL R157, R152, RZ, P1 ;  /* 0x000000ff989d7208 */ /* 0x000fe20000800000 */
[--C-:B------:R-:W-:Y:S01]  /*63d0*/  FFMA.FTZ R162, R159, UR10, -R177.reuse ;  /* 0x0000000a9fa27c23 */ /* 0x100fe200080108b1 */
[----:B------:R-:W-:Y:S01]  /*63e0*/  FSEL R156, R153, RZ, P2 ;  /* 0x000000ff999c7208 */ /* 0x000fe20001000000 */
[----:B------:R-:W-:Y:S01]  /*63f0*/  FFMA.FTZ R205, R205, UR10, -R177 ;  /* 0x0000000acdcd7c23 */ /* 0x000fe200080108b1 */
[----:B------:R-:W-:Y:S01]  /*6400*/  FSEL R176, R176, RZ, P2 ;  /* 0x000000ffb0b07208 */ /* 0x000fe20001000000 */
[----:B------:R-:W-:Y:S01]  /*6410*/  FADD.FTZ R157, -R157, R202 ;  /* 0x000000ca9d9d7221 */ /* 0x000fe20000010100 */
[----:B------:R-:W-:Y:S01]  /*6420*/  MUFU.EX2 R164, R164 ;  /* 0x000000a400a47308 */ /* 0x000fe20000000800 */
[----:B------:R-:W-:Y:S01]  /*6430*/  FADD.FTZ R156, -R156, R201 ;  /* 0x000000c99c9c7221 */ /* 0x000fe20000010100 */
[--C-:B------:R-:W-:Y:S01]  /*6440*/  FFMA.FTZ R206, R206, UR10, -R177.reuse ;  /* 0x0000000acece7c23 */ /* 0x100fe200080108b1 */
[----:B------:R-:W-:Y:S01]  /*6450*/  FMUL.FTZ R166, R157, UR10 ;  /* 0x0000000a9da67c20 */ /* 0x000fe20008410000 */
[--C-:B------:R-:W-:Y:S01]  /*6460*/  FFMA.FTZ R154, R163, UR10, -R176.reuse ;  /* 0x0000000aa39a7c23 */ /* 0x100fe200080108b0 */
[----:B------:R-:W-:Y:S01]  /*6470*/  FMUL.FTZ R167, R156, UR10 ;  /* 0x0000000a9ca77c20 */ /* 0x000fe20008410000 */
        /* <DEDUP_REMOVED lines=155> */
[----:B0-----:R-:W-:Y:S01]  /*6e30*/  F2FP.BF16.F32.PACK_AB R157, R155, R154 ;  /* 0x0000009a9b9d723e */ /* 0x001fe200000010ff */
[----:B------:R-:W-:Y:S01]  /*6e40*/  MUFU.EX2 R201, R201 ;  /* 0x000000c900c97308 */ /* 0x000fe20000000800 */
[----:B---3--:R-:W-:Y:S01]  /*6e50*/  F2FP.BF16.F32.PACK_AB R159, R161, R160 ;  /* 0x000000a0a19f723e */ /* 0x008fe200000010ff */
[--C-:B------:R-:W-:Y:S01]  /*6e60*/  FFMA.FTZ R197, R186, UR10, -R177.reuse ;  /* 0x0000000abac57c23 */ /* 0x100fe200080108b1 */
[----:B----4-:R-:W-:Y:S01]  /*6e70*/  F2FP.BF16.F32.PACK_AB R156, R163, R162 ;  /* 0x000000a2a39c723e */ /* 0x010fe200000010ff */
[--C-:B------:R-:W-:Y:S01]  /*6e80*/  FFMA.FTZ R186, R187, UR10, -R177.reuse ;  /* 0x0000000abbba7c23 */ /* 0x100fe200080108b1 */
[----:B-----5:R-:W-:Y:S01]  /*6e90*/  F2FP.BF16.F32.PACK_AB R158, R165, R164 ;  /* 0x000000a4a59e723e */ /* 0x020fe200000010ff */
[--C-:B------:R-:W-:Y:S01]  /*6ea0*/  FFMA.FTZ R187, R189, UR10, -R177.reuse ;  /* 0x0000000abdbb7c23 */ /* 0x100fe200080108b1 */
[--C-:B------:R-:W-:Y:S01]  /*6eb0*/  FFMA.FTZ R190, R190, UR10, -R176.reuse ;  /* 0x0000000abebe7c23 */ /* 0x100fe200080108b0 */
[----:B------:R-:W-:Y:S01]  /*6ec0*/  MUFU.EX2 R202, R202 ;  /* 0x000000ca00ca7308 */ /* 0x000fe20000000800 */
[----:B------:R-:W-:Y:S01]  /*6ed0*/  WARPGROUP.ARRIVE ;  /* 0x00000000000079c5 */ /* 0x000fe20000000000 */
[--C-:B------:R-:W-:Y:S01]  /*6ee0*/  FFMA.FTZ R191, R191, UR10, -R176.reuse ;  /* 0x0000000abfbf7c23 */ /* 0x100fe200080108b0 */
[--C-:B------:R-:W-:Y:S01]  /*6ef0*/  FFMA.FTZ R192, R192, UR10, -R176.reuse ;  /* 0x0000000ac0c07c23 */ /* 0x100fe200080108b0 */
[--C-:B------:R-:W-:Y:S01]  /*6f00*/  FFMA.FTZ R188, R188, UR10, -R177.reuse ;  /* 0x0000000abcbc7c23 */ /* 0x100fe200080108b1 */
[--C-:B------:R-:W-:Y:S01]  /*6f10*/  FFMA.FTZ R189, R193, UR10, -R176.reuse ;  /* 0x0000000ac1bd7c23 */ /* 0x100fe200080108b0 */
[--C-:B------:R-:W-:Y:S01]  /*6f20*/  FFMA.FTZ R179, R179, UR10, -R176.reuse ;  /* 0x0000000ab3b37c23 */ /* 0x100fe200080108b0 */
[----:B------:R-:W-:Y:S01]  /*6f30*/  HGMMA.64x256x16.F32.BF16 R24, R156, gdesc[UR12].tnspB, R24, gsb0 ;  /* 0x43e0000c9c187df0 */ /* 0x000fe20008001818 */
[----:B------:R-:W-:Y:S01]  /*6f40*/  MUFU.EX2 R209, R209 ;  /* 0x000000d100d17308 */ /* 0x000fe20000000800 */
[----:B------:R-:W-:Y:S01]  /*6f50*/  UIADD3 UR14, UR6, 0x80, URZ ;  /* 0x00000080060e7890 */ /* 0x000fe2000fffe03f */
[--C-:B------:R-:W-:Y:S01]  /*6f60*/  FFMA.FTZ R180, R180, UR10, -R176.reuse ;  /* 0x0000000ab4b47c23 */ /* 0x100fe200080108b0 */
[----:B------:R-:W-:Y:S01]  /*6f70*/  UMOV UR15, 0x40000040 ;  /* 0x40000040000f7882 */ /* 0x000fe20000000000 */
        /* <DEDUP_REMOVED lines=14> */
[----:B------:R-:W-:Y:S01]  /*7060*/  FFMA.FTZ R175, R175, UR10, -R177 ;  /* 0x0000000aafaf7c23 */ /* 0x000fe200080108b1 */
[----:B------:R-:W-:Y:S01]  /*7070*/  FFMA.FTZ R171, R171, UR10, -R176 ;  /* 0x0000000aabab7c23 */ /* 0x000fe200080108b0 */
[----:B------:R-:W-:Y:S01]  /*7080*/  FFMA.FTZ R4, R167, R4, R154 ;  /* 0x00000004a7047223 */ /* 0x000fe2000001009a */
[----:B------:R-:W-:-:S03]  /*7090*/  FFMA.FTZ R0, R166, R0, R162 ;  /* 0x00000000a6007223 */ /* 0x000fc600000100a2 */
[----:B------:R-:W-:Y:S01]  /*70a0*/  MUFU.EX2 R207, R207 ;  /* 0x000000cf00cf7308 */ /* 0x000fe20000000800 */
[----:B------:R-:W-:Y:S01]  /*70b0*/  FADD.FTZ R155, R155, R4 ;  /* 0x000000049b9b7221 */ /* 0x000fe20000010000 */
[----:B------:R-:W-:-:S03]  /*70c0*/  FADD.FTZ R163, R163, R0 ;  /* 0x00000000a3a37221 */ /* 0x000fc60000010000 */
[----:B------:R-:W-:Y:S01]  /*70d0*/  FADD.FTZ R160, R160, R155 ;  /* 0x0000009ba0a07221 */ /* 0x000fe20000010000 */
[----:B------:R-:W-:Y:S02]  /*70e0*/  FADD.FTZ R164, R164, R163 ;  /* 0x000000a3a4a47221 */ /* 0x000fe40000010000 */
[----:B------:R-:W1:Y:S01]  /*70f0*/  MUFU.EX2 R208, R208 ;  /* 0x000000d000d07308 */ /* 0x000e620000000800 */
[----:B------:R-:W-:Y:S01]  /*7100*/  FADD.FTZ R160, R161, R160 ;  /* 0x000000a0a1a07221 */ /* 0x000fe20000010000 */
[----:B------:R-:W-:-:S06]  /*7110*/  FADD.FTZ R164, R165, R164 ;  /* 0x000000a4a5a47221 */ /* 0x000fcc0000010000 */
[----:B------:R-:W3:Y:S08]  /*7120*/  MUFU.EX2 R210, R210 ;  /* 0x000000d200d27308 */ /* 0x000ef00000000800 */
[----:B------:R-:W-:Y:S08]  /*7130*/  MUFU.EX2 R198, R198 ;  /* 0x000000c600c67308 */ /* 0x000ff00000000800 */
[----:B------:R-:W-:Y:S08]  /*7140*/  MUFU.EX2 R199, R199 ;  /* 0x000000c700c77308 */ /* 0x000ff00000000800 */
[----:B------:R-:W-:Y:S08]  /*7150*/  MUFU.EX2 R203, R203 ;  /* 0x000000cb00cb7308 */ /* 0x000ff00000000800 */
[----:B------:R-:W-:Y:S08]  /*7160*/  MUFU.EX2 R196, R196 ;  /* 0x000000c400c47308 */ /* 0x000ff00000000800 */
[----:B------:R-:W4:Y:S08]  /*7170*/  MUFU.EX2 R211, R211 ;  /* 0x000000d300d37308 */ /* 0x000f300000000800 */
[----:B------:R-:W-:Y:S08]  /*7180*/  MUFU.EX2 R194, R194 ;  /* 0x000000c200c27308 */ /* 0x000ff00000000800 */
[----:B------:R-:W5:Y:S08]  /*7190*/  MUFU.EX2 R195, R195 ;  /* 0x000000c300c37308 */ /* 0x000f700000000800 */
[----:B------:R-:W2:Y:S08]  /*71a0*/  MUFU.EX2 R204, R204 ;  /* 0x000000cc00cc7308 */ /* 0x000eb00000000800 */
[----:B------:R-:W-:Y:S08]  /*71b0*/  MUFU.EX2 R190, R190 ;  /* 0x000000be00be7308 */ /* 0x000ff00000000800 */
[----:B------:R-:W-:Y:S08]  /*71c0*/  MUFU.EX2 R191, R191 ;  /* 0x000000bf00bf7308 */ /* 0x000ff00000000800 */
[----:B------:R-:W-:Y:S08]  /*71d0*/  MUFU.EX2 R192, R192 ;  /* 0x000000c000c07308 */ /* 0x000ff00000000800 */
[----:B------:R-:W-:Y:S08]  /*71e0*/  MUFU.EX2 R188, R188 ;  /* 0x000000bc00bc7308 */ /* 0x000ff00000000800 */
[----:B------:R-:W2:Y:S08]  /*71f0*/  MUFU.EX2 R197, R197 ;  /* 0x000000c500c57308 */ /* 0x000eb00000000800 */
[----:B------:R-:W-:Y:S08]  /*7200*/  MUFU.EX2 R186, R186 ;  /* 0x000000ba00ba7308 */ /* 0x000ff00000000800 */
[----:B------:R-:W2:Y:S08]  /*7210*/  MUFU.EX2 R187, R187 ;  /* 0x000000bb00bb7308 */ /* 0x000eb00000000800 */
        /* <DEDUP_REMOVED lines=12> */
[----:B------:R-:W-:Y:S01]  /*72e0*/  MUFU.EX2 R172, R172 ;  /* 0x000000ac00ac7308 */ /* 0x000fe20000000800 */
[----:B------:R-:W-:-:S02]  /*72f0*/  WARPGROUP.DEPBAR.LE gsb0, 0x0 ;  /* 0x00008000000079c5 */ /* 0x000fc40000010000 */
[----:B0-----:R-:W-:-:S05]  /*7300*/  F2FP.BF16.F32.PACK_AB R156, R206, R205 ;  /* 0x000000cdce9c723e */ /* 0x001fca00000010ff */
[----:B------:R-:W0:Y:S01]  /*7310*/  MUFU.EX2 R173, R173 ;  /* 0x000000ad00ad7308 */ /* 0x000e220000000800 */
[----:B------:R-:W-:Y:S01]  /*7320*/  F2FP.BF16.F32.PACK_AB R157, R202, R201 ;  /* 0x000000c9ca9d723e */ /* 0x000fe200000010ff */
[----:B------:R-:W-:Y:S01]  /*7330*/  FADD.FTZ R201, R201, R160 ;  /* 0x000000a0c9c97221 */ /* 0x000fe20000010000 */
[----:B-1----:R-:W-:Y:S01]  /*7340*/  F2FP.BF16.F32.PACK_AB R158, R208, R207 ;  /* 0x000000cfd09e723e */ /* 0x002fe200000010ff */
[----:B------:R-:W-:Y:S01]  /*7350*/  FADD.FTZ R205, R205, R164 ;  /* 0x000000a4cdcd7221 */ /* 0x000fe20000010000 */
[----:B---3--:R-:W-:Y:S01]  /*7360*/  F2FP.BF16.F32.PACK_AB R159, R210, R209 ;  /* 0x000000d1d29f723e */ /* 0x008fe200000010ff */
        /* <DEDUP_REMOVED lines=8> */
[----:B------:R-:W1:Y:S01]  /*73f0*/  MUFU.EX2 R175, R175 ;  /* 0x000000af00af7308 */ /* 0x000e620000000800 */
[----:B------:R-:W-:Y:S01]  /*7400*/  UMOV UR15, 0x40000040 ;  /* 0x40000040000f7882 */ /* 0x000fe20000000000 */
[----:B------:R-:W-:Y:S01]  /*7410*/  FADD.FTZ R209, R210, R209 ;  /* 0x000000d1d2d17221 */ /* 0x000fe20000010000 */
[----:B------:R-:W-:-:S05]  /*7420*/  FADD.FTZ R207, R208, R207 ;  /* 0x000000cfd0cf7221 */ /* 0x000fca0000010000 */
[----:B------:R-:W3:Y:S01]  /*7430*/  MUFU.EX2 R171, R171 ;  /* 0x000000ab00ab7308 */ /* 0x000ee20000000800 */
[----:B------:R-:W-:Y:S02]  /*7440*/  WARPGROUP.DEPBAR.LE gsb0, 0x0 ;  /* 0x00008000000079c5 */ /* 0x000fe40000010000 */
[----:B----4-:R-:W-:Y:S01]  /*7450*/  F2FP.BF16.F32.PACK_AB R156, R211, R196 ;  /* 0x000000c4d39c723e */ /* 0x010fe200000010ff */
[----:B------:R-:W-:Y:S01]  /*7460*/  FADD.FTZ R196, R196, R207 ;  /* 0x000000cfc4c47221 */ /* 0x000fe20000010000 */
[----:B------:R-:W-:Y:S01]  /*7470*/  F2FP.BF16.F32.PACK_AB R157, R199, R198 ;  /* 0x000000c6c79d723e */ /* 0x000fe200000010ff */
[----:B------:R-:W-:Y:S01]  /*7480*/  FADD.FTZ R198, R198, R209 ;  /* 0x000000d1c6c67221 */ /* 0x000fe20000010000 */
[----:B-----5:R-:W-:Y:S01]  /*7490*/  F2FP.BF16.F32.PACK_AB R158, R195, R194 ;  /* 0x000000c2c39e723e */ /* 0x020fe200000010ff */
[----:B------:R-:W-:Y:S01]  /*74a0*/  FADD.FTZ R211, R211, R196 ;  /* 0x000000c4d3d37221 */ /* 0x000fe20000010000 */
[----:B--2---:R-:W-:Y:S01]  /*74b0*/  F2FP.BF16.F32.PACK_AB R159, R204, R203 ;  /* 0x000000cbcc9f723e */ /* 0x004fe200000010ff */
[----:B------:R-:W-:-:S02]  /*74c0*/  FADD.FTZ R198, R199, R198 ;  /* 0x000000c6c7c67221 */ /* 0x000fc40000010000 */
[----:B------:R-:W-:Y:S01]  /*74d0*/  FADD.FTZ R194, R194, R211 ;  /* 0x000000d3c2c27221 */ /* 0x000fe20000010000 */
[----:B------:R-:W-:Y:S01]  /*74e0*/  WARPGROUP.ARRIVE ;  /* 0x00000000000079c5 */ /* 0x000fe20000000000 */
[----:B------:R-:W-:Y:S02]  /*74f0*/  FADD.FTZ R203, R203, R198 ;  /* 0x000000c6cbcb7221 */ /* 0x000fe40000010000 */
[----:B------:R-:W-:Y:S02]  /*7500*/  FADD.FTZ R195, R195, R194 ;  /* 0x000000c2c3c37221 */ /* 0x000fe40000010000 */
[----:B------:R-:W-:Y:S01]  /*7510*/  FADD.FTZ R203, R204, R203 ;  /* 0x000000cbcccb7221 */ /* 0x000fe20000010000 */
[----:B------:R-:W-:Y:S01]  /*7520*/  HGMMA.64x256x16.F32.BF16 R24, R156, gdesc[UR12].tnspB, R24, gsb0 ;  /* 0x43e0000c9c187df0 */ /* 0x000fe20008001818 */
[----:B------:R-:W-:Y:S01]  /*7530*/  UIADD3 UR14, UR6, 0x180, URZ ;  /* 0x00000180060e7890 */ /* 0x000fe2000fffe03f */
[----:B------:R-:W-:Y:S01]  /*7540*/  UMOV UR15, 0x40000040 ;  /* 0x40000040000f7882 */ /* 0x000fe20000000000 */
[----:B------:R-:W-:-:S02]  /*7550*/  WARPGROUP.DEPBAR.LE gsb0, 0x0 ;  /* 0x00008000000079c5 */ /* 0x000fc40000010000 */
[----:B------:R-:W-:Y:S01]  /*7560*/  F2FP.BF16.F32.PACK_AB R156, R197, R188 ;  /* 0x000000bcc59c723e */ /* 0x000fe200000010ff */
[----:B------:R-:W-:Y:S01]  /*7570*/  FADD.FTZ R188, R188, R195 ;  /* 0x000000c3bcbc7221 */ /* 0x000fe20000010000 */
[----:B------:R-:W-:Y:S01]  /*7580*/  F2FP.BF16.F32.PACK_AB R157, R191, R190 ;  /* 0x000000bebf9d723e */ /* 0x000fe200000010ff */
[----:B------:R-:W-:Y:S01]  /*7590*/  FADD.FTZ R190, R190, R203 ;  /* 0x000000cbbebe7221 */ /* 0x000fe20000010000 */
[----:B------:R-:W-:Y:S01]  /*75a0*/  F2FP.BF16.F32.PACK_AB R158, R187, R186 ;  /* 0x000000babb9e723e */ /* 0x000fe200000010ff */
[----:B------:R-:W-:Y:S01]  /*75b0*/  FADD.FTZ R197, R197, R188 ;  /* 0x000000bcc5c57221 */ /* 0x000fe20000010000 */
[----:B------:R-:W-:Y:S01]  /*75c0*/  F2FP.BF16.F32.PACK_AB R159, R189, R192 ;  /* 0x000000c0bd9f723e */ /* 0x000fe200000010ff */
[----:B------:R-:W-:Y:S02]  /*75d0*/  FADD.FTZ R191, R191, R190 ;  /* 0x000000bebfbf7221 */ /* 0x000fe40000010000 */
[----:B------:R-:W-:Y:S01]  /*75e0*/  FADD.FTZ R186, R186, R197 ;  /* 0x000000c5baba7221 */ /* 0x000fe20000010000 */
[----:B------:R-:W-:Y:S01]  /*75f0*/  WARPGROUP.ARRIVE ;  /* 0x00000000000079c5 */ /* 0x000fe20000000000 */
[----:B------:R-:W-:-:S02]  /*7600*/  FADD.FTZ R192, R192, R191 ;  /* 0x000000bfc0c07221 */ /* 0x000fc40000010000 */
        /* <DEDUP_REMOVED lines=23> */
[----:B0-----:R-:W-:Y:S01]  /*7780*/  F2FP.BF16.F32.PACK_AB R156, R173, R172 ;  /* 0x000000acad9c723e */ /* 0x001fe200000010ff */
[----:B------:R-:W-:Y:S01]  /*7790*/  FADD.FTZ R172, R172, R185 ;  /* 0x000000b9acac7221 */ /* 0x000fe20000010000 */
[----:B------:R-:W-:Y:S01]  /*77a0*/  F2FP.BF16.F32.PACK_AB R157, R169, R168 ;  /* 0x000000a8a99d723e */ /* 0x000fe200000010ff */
[----:B------:R-:W-:Y:S01]  /*77b0*/  FADD.FTZ R168, R168, R181 ;  /* 0x000000b5a8a87221 */ /* 0x000fe20000010000 */
[----:B-1----:R-:W-:Y:S01]  /*77c0*/  F2FP.BF16.F32.PACK_AB R158, R175, R174 ;  /* 0x000000aeaf9e723e */ /* 0x002fe200000010ff */
        /* <DEDUP_REMOVED lines=12> */
.L_x_13903:
[----:B------:R-:W0:Y:S01]  /*7890*/  S2UR UR6, SR_CgaCtaId ;  /* 0x00000000000679c3 */ /* 0x000e220000008800 */
[----:B------:R-:W-:Y:S01]  /*78a0*/  UISETP.GT.AND UP0, UPT, UR7, UR56, UPT ;  /* 0x000000380700728c */ /* 0x000fe2000bf04270 */
[----:B------:R-:W-:Y:S01]  /*78b0*/  IMAD.MOV.U32 R201, RZ, RZ, R153 ;  /* 0x000000ffffc97224 */ /* 0x000fe200078e0099 */
[----:B------:R-:W-:Y:S01]  /*78c0*/  UIADD3 UR5, UR5, 0x32460, URZ ;  /* 0x0003246005057890 */ /* 0x000fe2000fffe03f */
[----:B------:R-:W-:Y:S01]  /*78d0*/  MOV R202, R152 ;  /* 0x0000009800ca7202 */ /* 0x000fe20000000f00 */
[----:B------:R-:W-:Y:S02]  /*78e0*/  UIADD3 UR7, UR7, -0x1, URZ ;  /* 0xffffffff07077890 */ /* 0x000fe4000fffe03f */
[----:B------:R-:W-:Y:S01]  /*78f0*/  PLOP3.LUT P1, PT, PT, PT, UP0, 0x80, 0x0 ;  /* 0x000000000000781c */ /* 0x000fe20003f2f008 */
[----:B0-----:R-:W-:-:S09]  /*7900*/  UPRMT UR5, UR6, 0x654, UR5 ;  /* 0x0000065406057896 */ /* 0x001fd20008000005 */
[----:B------:R-:W-:Y:S03]  /*7910*/  SYNCS.ARRIVE.TRANS64.RED.A1T0 RZ, [UR5], RZ ;  /* 0x000000ffffff79a7 */ /* 0x000fe60008100405 */
[----:B------:R-:W-:Y:S05]  /*7920*/  @P1 BRA `(.L_x_13904) ;  /* 0xffffffcc00341947 */ /* 0x000fea000383ffff */
[----:B------:R-:W-:-:S05]  /*7930*/  UMOV UR38, UR7 ;  /* 0x0000000700267c82 */ /* 0x000fca0008000000 */
.L_x_13893:
[----:B------:R-:W-:-:S13]  /*7940*/  R2UR UR5, R223 ;  /* 0x00000000df0572ca */ /* 0x000fda00000e0000 */
[----:B------:R-:W-:-:S06]  /*7950*/  UISETP.GE.AND UP0, UPT, UR38, UR5, UPT ;  /* 0x000000052600728c */ /* 0x000fcc000bf06270 */
[----:B------:R-:W-:-:S13]  /*7960*/  PLOP3.LUT P1, PT, PT, PT, UP0, 0x80, 0x0 ;  /* 0x000000000000781c */ /* 0x000fda0003f2f008 */
[----:B------:R-:W-:Y:S05]  /*7970*/  @!P1 BRA `(.L_x_13905) ;  /* 0x0000002800409947 */ /* 0x000fea0003800000 */
[----:B------:R-:W-:Y:S01]  /*7980*/  IMAD.MOV.U32 R201, RZ, RZ, R153 ;  /* 0x000000ffffc97224 */ /* 0x000fe200078e0099 */
[----:B------:R-:W-:Y:S01]  /*7990*/  ULDC UR6, c[0x0][0xad0] ;  /* 0x0002b40000067ab9 */ /* 0x000fe20000000800 */
[----:B------:R-:W-:-:S07]  /*79a0*/  IMAD.MOV.U32 R200, RZ, RZ, R152 ;  /* 0x000000ffffc87224 */ /* 0x000fce00078e0098 */
.L_x_13916:
[----:B------:R-:W-:-:S04]  /*79b0*/  UIADD3 UR4, UR4, 0x1, URZ ;  /* 0x0000000104047890 */ /* 0x000fc8000fffe03f */
[----:B------:R-:W-:-:S04]  /*79c0*/  UISETP.NE.AND UP0, UPT, UR4, 0x2, UPT ;  /* 0x000000020400788c */ /* 0x000fc8000bf05270 */
[----:B------:R-:W-:Y:S02]  /*79d0*/  USEL UR5, URZ, 0x1, UP0 ;  /* 0x000000013f057887 */ /* 0x000fe40008000000 */
[----:B------:R-:W-:-:S04]  /*79e0*/  USEL UR4, UR4, URZ, UP0 ;  /* 0x0000003f04047287 */ /* 0x000fc80008000000 */
[----:B------:R-:W-:Y:S01]  /*79f0*/  LOP3.LUT R5, R5, UR5, RZ, 0x3c, !PT ;  /* 0x0000000505057c12 */ /* 0x000fe2000f8e3cff */
[----:B------:R-:W-:Y:S07]  /*7a00*/  @!P0 BRA `(.L_x_13906) ;  /* 0x0000000000048947 */ /* 0x000fee0003800000 */
[----:B------:R-:W-:Y:S01]  /*7a10*/  BPT.TRAP 0x1 ;  /* 0x000000040000795c */ /* 0x000fe20000300000 */
.L_x_13906:
[----:B------:R-:W-:Y:S01]  /*7a20*/  ULEA UR7, UR4, UR61, 0x3 ;  /* 0x0000003d04077291 */ /* 0x000fe2000f8e183f */
[----:B------:R-:W-:-:S08]  /*7a30*/  SHF.L.U32 R202, R5, 0x1f, RZ ;  /* 0x0000001f05ca7819 */ /* 0x000fd000000006ff */
[----:B------:R0:W1:Y:S01]  /*7a40*/  SYNCS.PHASECHK.TRANS64.TRYWAIT P1, [UR7+0x32430], R202 ;  /* 0x032430caff0075a7 */ /* 0x0000620008020147 */
[----:B------:R-:W-:Y:S05]  /*7a50*/  @!P0 BRA `(.L_x_13907) ;  /* 0x0000000000048947 */ /* 0x000fea0003800000 */
[----:B------:R-:W-:Y:S01]  /*7a60*/  BPT.TRAP 0x1 ;  /* 0x000000040000795c */ /* 0x000fe20000300000 */
.L_x_13907:
[----:B-1----:R-:W-:Y:S05]  /*7a70*/  @P1 BRA `(.L_x_13908) ;  /* 0x0000000000081947 */ /* 0x002fea0003800000 */
[----:B------:R-:W1:Y:S02]  /*7a80*/  SYNCS.PHASECHK.TRANS64.TRYWAIT P1, [UR7+0x32430], R202 ;  /* 0x032430caff0075a7 */ /* 0x000e640008020147 */
[----:B-1----:R-:W-:Y:S05]  /*7a90*/  @!P1 BRA `(.L_x_13909) ;  /* 0x0000009c00d89947 */ /* 0x002fea0003800000 */
.L_x_13908:
[----:B------:R-:W-:Y:S01]  /*7aa0*/  R2UR UR5, R21 ;  /* 0x00000000150572ca */ /* 0x000fe200000e0000 */
[----:B-1----:R-:W-:Y:S01]  /*7ab0*/  WARPGROUP.ARRIVE ;  /* 0x00000000000079c5 */ /* 0x002fe20000000000 */
[----:B------:R-:W-:Y:S01]  /*7ac0*/  R2UR UR56, R22 ;  /* 0x00000000163872ca */ /* 0x000fe200000e0000 */
[----:B------:R-:W-:Y:S01]  /*7ad0*/  UMOV UR59, 0x40000040 ;  /* 0x40000040003b7882 */ /* 0x000fe20000000000 */
[----:B------:R-:W-:-:S09]  /*7ae0*/  R2UR UR57, R23 ;  /* 0x00000000173972ca */ /* 0x000fd200000e0000 */
[----:B------:R-:W-:-:S07]  /*7af0*/  UIMAD UR5, UR4, 0x300, UR5 ;  /* 0x00000300040578a4 */ /* 0x000fce000f8e0205 */
[----:B------:R-:W-:Y:S02]  /*7b00*/  UMOV UR58, UR5 ;  /* 0x00000005003a7c82 */ /* 0x000fe40008000000 */
        /* <DEDUP_REMOVED lines=25> */
.L_x_13910:
[----:B------:R1:W2:Y:S01]  /*7ca0*/  SYNCS.PHASECHK.TRANS64.TRYWAIT P1, [UR7+0x32450], R202 ;  /* 0x032450caff0075a7 */ /* 0x0002a20008020147 */
[----:B------:R-:W-:Y:S05]  /*7cb0*/  @!P0 BRA `(.L_x_13911) ;  /* 0x0000000000048947 */ /* 0x000fea0003800000 */
[----:B------:R-:W-:Y:S01]  /*7cc0*/  BPT.TRAP 0x1 ;  /* 0x000000040000795c */ /* 0x000fe20000300000 */
.L_x_13911:
[----:B--2---:R-:W-:Y:S05]  /*7cd0*/  @P1 BRA `(.L_x_13912) ;  /* 0x0000000000081947 */ /* 0x004fea0003800000 */
[----:B------:R-:W2:Y:S02]  /*7ce0*/  SYNCS.PHASECHK.TRANS64.TRYWAIT P1, [UR7+0x32450], R202 ;  /* 0x032450caff0075a7 */ /* 0x000ea40008020147 */
[----:B--2---:R-:W-:Y:S05]  /*7cf0*/  @!P1 BRA `(.L_x_13913) ;  /* 0x0000009c00589947 */ /* 0x004fea0003800000 */
.L_x_13912:
[----:B------:R-:W-:Y:S01]  /*7d00*/  R2UR UR56, R8 ;  /* 0x00000000083872ca */ /* 0x000fe200000e0000 */
[----:B------:R-:W-:Y:S01]  /*7d10*/  UIMAD UR5, UR4, 0xc00, UR39 ;  /* 0x00000c00040578a4 */ /* 0x000fe2000f8e0227 */
[----:B------:R-:W-:Y:S01]  /*7d20*/  R2UR UR57, R9 ;  /* 0x00000000093972ca */ /* 0x000fe200000e0000 */
[----:B------:R-:W-:Y:S01]  /*7d30*/  WARPGROUP.ARRIVE ;  /* 0x00000000000079c5 */ /* 0x000fe20000000000 */
[----:B------:R-:W-:Y:S01]  /*7d40*/  UMOV UR59, 0x40000040 ;  /* 0x40000040003b7882 */ /* 0x000fe20000000000 */
[----:B------:R-:W-:Y:S01]  /*7d50*/  UIADD3 UR10, UR5, 0x300, URZ ;  /* 0x00000300050a7890 */ /* 0x000fe2000fffe03f */
[----:B------:R-:W-:Y:S02]  /*7d60*/  UMOV UR11, 0x40000040 ;  /* 0x40000040000b7882 */ /* 0x000fe40000000000 */
[----:B------:R-:W-:Y:S01]  /*7d70*/  UMOV UR58, UR5 ;  /* 0x00000005003a7c82 */ /* 0x000fe20008000000 */
[----:B------:R-:W-:Y:S01]  /*7d80*/  UIADD3 UR14, UR5, 0x302, URZ ;  /* 0x00000302050e7890 */ /* 0x000fe2000fffe03f */
[----:B------:R-:W-:Y:S01]  /*7d90*/  UMOV UR15, 0x40000040 ;  /* 0x40000040000f7882 */ /* 0x000fe20000000000 */
[----:B------:R-:W-:Y:S01]  /*7da0*/  UIADD3 UR18, UR5, 0x304, URZ ;  /* 0x0000030405127890 */ /* 0x000fe2000fffe03f */
[----:B------:R-:W-:-:S03]  /*7db0*/  UMOV UR19, 0x40000040 ;  /* 0x4000004000137882 */ /* 0x000fc60000000000 */
        /* <DEDUP_REMOVED lines=82> */
.L_x_13914:
[----:B012---:R-:W-:Y:S01]  /*82e0*/  FMUL.FTZ R202, R152, UR6 ;  /* 0x0000000698ca7c20 */ /* 0x007fe20008410000 */
        /* <DEDUP_REMOVED lines=55> */
[----:B------:R-:W1:Y:S01]  /*8660*/  S2UR UR11, SR_CgaCtaId ;  /* 0x00000000000b79c3 */ /* 0x000e620000008800 */
[----:B------:R-:W-:Y:S01]  /*8670*/  ULDC UR10, c[0x0][0xa80] ;  /* 0x0002a000000a7ab9 */ /* 0x000fe20000000800 */
[----:B------:R-:W-:Y:S01]  /*8680*/  UIADD3 UR5, UR7, 0x32440, URZ ;  /* 0x0003244007057890 */ /* 0x000fe2000fffe03f */
[----:B------:R-:W-:-:S03]  /*8690*/  UMOV UR15, 0x40000040 ;  /* 0x40000040000f7882 */ /* 0x000fc60000000000 */
[----:B------:R-:W4:Y:S01]  /*86a0*/  MUFU.TANH R164, R164 ;  /* 0x000000a400a47308 */ /* 0x000f220000002400 */
[----:B--2---:R-:W-:-:S07]  /*86b0*/  FMNMX.FTZ R207, R161, R152, !PT ;  /* 0x00000098a1cf7209 */ /* 0x004fce0007810000 */
[----:B------:R-:W2:Y:S01]  /*86c0*/  MUFU.TANH R155, R155 ;  /* 0x0000009b009b7308 */ /* 0x000ea20000002400 */
[----:B0-----:R-:W-:-:S07]  /*86d0*/  FMNMX.FTZ R152, R154, R201, !PT ;  /* 0x000000c99a987209 */ /* 0x001fce0007810000 */
[----:B------:R-:W0:Y:S01]  /*86e0*/  MUFU.TANH R203, R203 ;  /* 0x000000cb00cb7308 */ /* 0x000e220000002400 */
[----:B----4-:R-:W-:Y:S01]  /*86f0*/  FMNMX.FTZ R186, R164, R207, !PT ;  /* 0x000000cfa4ba7209 */ /* 0x010fe20007810000 */
[----:B-1----:R-:W-:Y:S02]  /*8700*/  UPRMT UR11, UR11, 0x654, UR5 ;  /* 0x000006540b0b7896 */ /* 0x002fe40008000005 */
[----:B------:R-:W-:-:S04]  /*8710*/  UIMAD UR5, UR4, 0xc00, UR60 ;  /* 0x00000c00040578a4 */ /* 0x000fc8000f8e023c */
[----:B------:R-:W1:Y:S01]  /*8720*/  MUFU.TANH R158, R158 ;  /* 0x0000009e009e7308 */ /* 0x000e620000002400 */
[----:B--2---:R-:W-:Y:S02]  /*8730*/  FMNMX.FTZ R207, R155, R152, !PT ;  /* 0x000000989bcf7209 */ /* 0x004fe40007810000 */
[----:B------:R-:W-:Y:S01]  /*8740*/  SYNCS.ARRIVE.TRANS64.RED.A1T0 RZ, [UR11], RZ ;  /* 0x000000ffffff79a7 */ /* 0x000fe2000810040b */
[----:B------:R-:W-:-:S04]  /*8750*/  UMOV UR14, UR5 ;  /* 0x00000005000e7c82 */ /* 0x000fc80008000000 */
        /* <DEDUP_REMOVED lines=77> */
[----:B------:R-:W4:Y:S01]  /*8c30*/  MUFU.TANH R206, R206 ;  /* 0x000000ce00ce7308 */ /* 0x000f220000002400 */
[----:B0-----:R-:W-:-:S04]  /*8c40*/  FMNMX.FTZ R197, R195, R152, !PT ;  /* 0x00000098c3c57209 */ /* 0x001fc80007810000 */
[----:B-1----:R-:W-:-:S04]  /*8c50*/  FMNMX.FTZ R197, R198, R197, !PT ;  /* 0x000000c5c6c57209 */ /* 0x002fc80007810000 */
[----:B----4-:R-:W-:-:S05]  /*8c60*/  FMNMX.FTZ R197, R206, R197, !PT ;  /* 0x000000c5cec57209 */ /* 0x010fca0007810000 */
        /* <DEDUP_REMOVED lines=22> */
[----:B0-----:R-:W-:Y:S01]  /*8dd0*/  FMNMX.FTZ R153, R207, R208, !PT ;  /* 0x000000d0cf997209 */ /* 0x001fe20007810000 */
[----:B------:R-:W-:Y:S01]  /*8de0*/  MUFU.EX2 R196, R196 ;  /* 0x000000c400c47308 */ /* 0x000fe20000000800 */
[--C-:B------:R-:W-:Y:S01]  /*8df0*/  FFMA.FTZ R170, R170, UR10, -R200.reuse ;  /* 0x0000000aaaaa7c23 */ /* 0x100fe200080108c8 */
[--C-:B------:R-:W-:Y:S01]  /*8e00*/  FFMA.FTZ R178, R178, UR10, -R200.reuse ;  /* 0x0000000ab2b27c23 */ /* 0x100fe200080108c8 */
[----:B------:R-:W-:Y:S01]  /*8e10*/  FFMA.FTZ R186, R186, UR10, -R200 ;  /* 0x0000000ababa7c23 */ /* 0x000fe200080108c8 */
[C---:B------:R-:W-:Y:S01]  /*8e20*/  FADD.FTZ R156, -R153.reuse, R201 ;  /* 0x000000c9999c7221 */ /* 0x040fe20000010100 */
[----:B------:R-:W-:-:S03]  /*8e30*/  FMUL.FTZ R208, R153, UR10 ;  /* 0x0000000a99d07c20 */ /* 0x000fc60008410000 */
[----:B------:R-:W-:Y:S01]  /*8e40*/  FMUL.FTZ R156, R156, UR10 ;  /* 0x0000000a9c9c7c20 */ /* 0x000fe20008410000 */
[--C-:B------:R-:W-:Y:S01]  /*8e50*/  FFMA.FTZ R154, R154, UR10, -R208.reuse ;  /* 0x0000000a9a9a7c23 */ /* 0x100fe200080108d0 */
[--C-:B------:R-:W-:Y:S01]  /*8e60*/  FFMA.FTZ R155, R155, UR10, -R208.reuse ;  /* 0x0000000a9b9b7c23 */ /* 0x100fe200080108d0 */
[--C-:B------:R-:W-:Y:S01]  /*8e70*/  FFMA.FTZ R207, R158, UR10, -R208.reuse ;  /* 0x0000000a9ecf7c23 */ /* 0x100fe200080108d0 */
[--C-:B------:R-:W-:Y:S01]  /*8e80*/  FFMA.FTZ R209, R159, UR10, -R208.reuse ;  /* 0x0000000a9fd17c23 */ /* 0x100fe200080108d0 */
[----:B------:R-:W0:Y:S01]  /*8e90*/  MUFU.EX2 R201, R156 ;  /* 0x0000009c00c97308 */ /* 0x000e220000000800 */
        /* <DEDUP_REMOVED lines=136> */
[--C-:B------:R-:W-:Y:S01]  /*9720*/  FFMA.FTZ R162, R162, UR10, -R208.reuse ;  /* 0x0000000aa2a27c23 */ /* 0x100fe200080108d0 */
[----:B--2---:R-:W-:Y:S01]  /*9730*/  F2FP.BF16.F32.PACK_AB R158, R202, R199 ;  /* 0x000000c7ca9e723e */ /* 0x004fe200000010ff */
        /* <DEDUP_REMOVED lines=9> */
[----:B------:R-:W-:Y:S01]  /*97d0*/  FFMA.FTZ R212, R175, UR10, -R208 ;  /* 0x0000000aafd47c23 */ /* 0x000fe200080108d0 */
        /* <DEDUP_REMOVED lines=8> */
[----:B------:R-:W1:Y:S01]  /*9860*/  MUFU.EX2 R161, R161 ;  /* 0x000000a100a17308 */ /* 0x000e620000000800 */
[--C-:B------:R-:W-:Y:S01]  /*9870*/  FFMA.FTZ R181, R180, UR10, -R200.reuse ;  /* 0x0000000ab4b57c23 */ /* 0x100fe200080108c8 */
[--C-:B------:R-:W-:Y:S01]  /*9880*/  FFMA.FTZ R180, R185, UR10, -R200.reuse ;  /* 0x0000000ab9b47c23 */ /* 0x100fe200080108c8 */
[----:B------:R-:W-:Y:S01]  /*9890*/  FFMA.FTZ R183, R187, UR10, -R200 ;  /* 0x0000000abbb77c23 */ /* 0x000fe200080108c8 */
[--C-:B------:R-:W-:Y:S01]  /*98a0*/  FFMA.FTZ R185, R184, UR10, -R208.reuse ;  /* 0x0000000ab8b97c23 */ /* 0x100fe200080108d0 */
[--C-:B------:R-:W-:Y:S01]  /*98b0*/  FFMA.FTZ R182, R182, UR10, -R208.reuse ;  /* 0x0000000ab6b67c23 */ /* 0x100fe200080108d0 */
[--C-:B------:R-:W-:Y:S01]  /*98c0*/  FFMA.FTZ R184, R189, UR10, -R208.reuse ;  /* 0x0000000abdb87c23 */ /* 0x100fe200080108d0 */
[----:B------:R-:W-:Y:S01]  /*98d0*/  FFMA.FTZ R187, R191, UR10, -R208 ;  /* 0x0000000abfbb7c23 */ /* 0x000fe200080108d0 */
[----:B------:R-:W-:Y:S01]  /*98e0*/  MUFU.EX2 R164, R164 ;  /* 0x000000a400a47308 */ /* 0x000fe20000000800 */
[--C-:B------:R-:W-:Y:S01]  /*98f0*/  FFMA.FTZ R189, R188, UR10, -R200.reuse ;  /* 0x0000000abcbd7c23 */ /* 0x100fe200080108c8 */
[----:B------:R-:W-:Y:S01]  /*9900*/  WARPGROUP.ARRIVE ;  /* 0x00000000000079c5 */ /* 0x000fe20000000000 */
[--C-:B------:R-:W-:Y:S01]  /*9910*/  FFMA.FTZ R191, R193, UR10, -R200.reuse ;  /* 0x0000000ac1bf7c23 */ /* 0x100fe200080108c8 */
[----:B------:R-:W-:Y:S01]  /*9920*/  FFMA.FTZ R188, R192, UR10, -R200 ;  /* 0x0000000ac0bc7c23 */ /* 0x000fe200080108c8 */
[--C-:B------:R-:W-:Y:S01]  /*9930*/  FFMA.FTZ R193, R195, UR10, -R208.reuse ;  /* 0x0000000ac3c17c23 */ /* 0x100fe200080108d0 */
[--C-:B------:R-:W-:Y:S01]  /*9940*/  FFMA.FTZ R190, R190, UR10, -R208.reuse ;  /* 0x0000000abebe7c23 */ /* 0x100fe200080108d0 */
[--C-:B------:R-:W-:Y:S01]  /*9950*/  FFMA.FTZ R192, R198, UR10, -R208.reuse ;  /* 0x0000000ac6c07c23 */ /* 0x100fe200080108d0 */
[----:B------:R-:W-:Y:S01]  /*9960*/  HGMMA.64x256x16.F32.BF16 R24, R156, gdesc[UR12].tnspB, R24, gsb0 ;  /* 0x43e0000c9c187df0 */ /* 0x000fe20008001818 */
[----:B------:R-:W-:Y:S01]  /*9970*/  MUFU.EX2 R203, R203 ;  /* 0x000000cb00cb7308 */ /* 0x000fe20000000800 */
[----:B------:R-:W-:Y:S01]  /*9980*/  UIADD3 UR14, UR5, 0x80, URZ ;  /* 0x00000080050e7890 */ /* 0x000fe2000fffe03f */
[----:B------:R-:W-:Y:S01]  /*9990*/  FFMA.FTZ R195, R206, UR10, -R208 ;  /* 0x0000000acec37c23 */ /* 0x000fe200080108d0 */
[----:B------:R-:W-:Y:S01]  /*99a0*/  UMOV UR15, 0x40000040 ;  /* 0x40000040000f7882 */ /* 0x000fe20000000000 */
[----:B------:R-:W-:Y:S01]  /*99b0*/  FFMA.FTZ R0, R194, R0, R196 ;  /* 0x00000000c2007223 */ /* 0x000fe200000100c4 */
[----:B------:R-:W-:-:S03]  /*99c0*/  FFMA.FTZ R4, R201, R4, R154 ;  /* 0x00000004c9047223 */ /* 0x000fc6000001009a */
[----:B------:R-:W-:Y:S01]  /*99d0*/  MUFU.EX2 R162, R162 ;  /* 0x000000a200a27308 */ /* 0x000fe20000000800 */
[----:B------:R-:W-:Y:S01]  /*99e0*/  FADD.FTZ R0, R197, R0 ;  /* 0x00000000c5007221 */ /* 0x000fe20000010000 */
[----:B------:R-:W-:-:S03]  /*99f0*/  FADD.FTZ R4, R155, R4 ;  /* 0x000000049b047221 */ /* 0x000fc60000010000 */
[----:B------:R-:W-:Y:S01]  /*9a00*/  FADD.FTZ R199, R199, R0 ;  /* 0x00000000c7c77221 */ /* 0x000fe20000010000 */
[----:B------:R-:W-:Y:S02]  /*9a10*/  FADD.FTZ R4, R207, R4 ;  /* 0x00000004cf047221 */ /* 0x000fe40000010000 */
[----:B------:R-:W2:Y:S01]  /*9a20*/  MUFU.EX2 R163, R163 ;  /* 0x000000a300a37308 */ /* 0x000ea20000000800 */
[----:B------:R-:W-:Y:S01]  /*9a30*/  FADD.FTZ R199, R202, R199 ;  /* 0x000000c7cac77221 */ /* 0x000fe20000010000 */
[----:B------:R-:W-:-:S06]  /*9a40*/  FADD.FTZ R209, R209, R4 ;  /* 0x00000004d1d17221 */ /* 0x000fcc0000010000 */
[----:B------:R-:W-:Y:S08]  /*9a50*/  MUFU.EX2 R204, R204 ;  /* 0x000000cc00cc7308 */ /* 0x000ff00000000800 */
[----:B------:R-:W4:Y:S08]  /*9a60*/  MUFU.EX2 R205, R205 ;  /* 0x000000cd00cd7308 */ /* 0x000f300000000800 */
[----:B------:R-:W-:Y:S08]  /*9a70*/  MUFU.EX2 R165, R165 ;  /* 0x000000a500a57308 */ /* 0x000ff00000000800 */
[----:B------:R-:W5:Y:S08]  /*9a80*/  MUFU.EX2 R166, R166 ;  /* 0x000000a600a67308 */ /* 0x000f700000000800 */
[----:B------:R-:W-:Y:S08]  /*9a90*/  MUFU.EX2 R169, R169 ;  /* 0x000000a900a97308 */ /* 0x000ff00000000800 */
[----:B------:R-:W-:Y:S08]  /*9aa0*/  MUFU.EX2 R210, R210 ;  /* 0x000000d200d27308 */ /* 0x000ff00000000800 */
[----:B------:R-:W-:Y:S08]  /*9ab0*/  MUFU.EX2 R167, R167 ;  /* 0x000000a700a77308 */ /* 0x000ff00000000800 */
[----:B------:R-:W3:Y:S08]  /*9ac0*/  MUFU.EX2 R168, R168 ;  /* 0x000000a800a87308 */ /* 0x000ef00000000800 */
[----:B------:R-:W-:Y:S08]  /*9ad0*/  MUFU.EX2 R171, R171 ;  /* 0x000000ab00ab7308 */ /* 0x000ff00000000800 */
[----:B------:R-:W0:Y:S08]  /*9ae0*/  MUFU.EX2 R212, R212 ;  /* 0x000000d400d47308 */ /* 0x000e300000000800 */
[----:B------:R-:W-:Y:S08]  /*9af0*/  MUFU.EX2 R170, R170 ;  /* 0x000000aa00aa7308 */ /* 0x000ff00000000800 */
[----:B------:R-:W0:Y:S08]  /*9b00*/  MUFU.EX2 R173, R173 ;  /* 0x000000ad00ad7308 */ /* 0x000e300000000800 */
[----:B------:R-:W-:Y:S08]  /*9b10*/  MUFU.EX2 R172, R172 ;  /* 0x000000ac00ac7308 */ /* 0x000ff00000000800 */
[----:B------:R-:W-:Y:S08]  /*9b20*/  MUFU.EX2 R175, R175 ;  /* 0x000000af00af7308 */ /* 0x000ff00000000800 */
[----:B------:R-:W-:Y:S08]  /*9b30*/  MUFU.EX2 R174, R174 ;  /* 0x000000ae00ae7308 */ /* 0x000ff00000000800 */
[----:B------:R-:W0:Y:S08]  /*9b40*/  MUFU.EX2 R177, R177 ;  /* 0x000000b100b17308 */ /* 0x000e300000000800 */
        /* <DEDUP_REMOVED lines=14> */
[----:B------:R-:W-:Y:S01]  /*9c30*/  MUFU.EX2 R190, R190 ;  /* 0x000000be00be7308 */ /* 0x000fe20000000800 */
[----:B------:R-:W-:-:S02]  /*9c40*/  WARPGROUP.DEPBAR.LE gsb0, 0x0 ;  /* 0x00008000000079c5 */ /* 0x000fc40000010000 */
[----:B-1----:R-:W-:-:S05]  /*9c50*/  F2FP.BF16.F32.PACK_AB R156, R161, R160 ;  /* 0x000000a0a19c723e */ /* 0x002fca00000010ff */
[----:B------:R-:W1:Y:S01]  /*9c60*/  MUFU.EX2 R193, R193 ;  /* 0x000000c100c17308 */ /* 0x000e620000000800 */
[----:B--2---:R-:W-:Y:S01]  /*9c70*/  F2FP.BF16.F32.PACK_AB R157, R163, R162 ;  /* 0x000000a2a39d723e */ /* 0x004fe200000010ff */
        /* <DEDUP_REMOVED lines=12> */
[----:B------:R-:W2:Y:S01]  /*9d40*/  MUFU.EX2 R195, R195 ;  /* 0x000000c300c37308 */ /* 0x000ea20000000800 */
[----:B------:R-:W-:Y:S01]  /*9d50*/  UMOV UR15, 0x40000040 ;  /* 0x40000040000f7882 */ /* 0x000fe20000000000 */
[----:B------:R-:W-:Y:S01]  /*9d60*/  FADD.FTZ R164, R203, R164 ;  /* 0x000000a4cba47221 */ /* 0x000fe20000010000 */
[----:B------:R-:W-:Y:S01]  /*9d70*/  FADD.FTZ R204, R205, R204 ;  /* 0x000000cccdcc7221 */ /* 0x000fe20000010000 */
[----:B------:R-:W-:Y:S02]  /*9d80*/  WARPGROUP.DEPBAR.LE gsb0, 0x0 ;  /* 0x00008000000079c5 */ /* 0x000fe40000010000 */
[----:B-----5:R-:W-:Y:S01]  /*9d90*/  F2FP.BF16.F32.PACK_AB R156, R166, R165 ;  /* 0x000000a5a69c723e */ /* 0x020fe200000010ff */
[----:B------:R-:W-:Y:S01]  /*9da0*/  FADD.FTZ R165, R165, R164 ;  /* 0x000000a4a5a57221 */ /* 0x000fe20000010000 */
[----:B---3--:R-:W-:Y:S01]  /*9db0*/  F2FP.BF16.F32.PACK_AB R157, R168, R167 ;  /* 0x000000a7a89d723e */ /* 0x008fe200000010ff */
[----:B------:R-:W-:Y:S01]  /*9dc0*/  FADD.FTZ R167, R167, R204 ;  /* 0x000000cca7a77221 */ /* 0x000fe20000010000 */
[----:B------:R-:W-:Y:S01]  /*9dd0*/  F2FP.BF16.F32.PACK_AB R158, R210, R169 ;  /* 0x000000a9d29e723e */ /* 0x000fe200000010ff */
[----:B------:R-:W-:Y:S01]  /*9de0*/  FADD.FTZ R166, R166, R165 ;  /* 0x000000a5a6a67221 */ /* 0x000fe20000010000 */
[----:B0-----:R-:W-:Y:S01]  /*9df0*/  F2FP.BF16.F32.PACK_AB R159, R212, R171 ;  /* 0x000000abd49f723e */ /* 0x001fe200000010ff */
        /* <DEDUP_REMOVED lines=46> */
[----:B-1----:R-:W-:Y:S01]  /*a0e0*/  F2FP.BF16.F32.PACK_AB R157, R193, R190 ;  /* 0x000000bec19d723e */ /* 0x002fe200000010ff */
        /* <DEDUP_REMOVED lines=14> */
.L_x_13915:
[----:B------:R-:W0:Y:S01]  /*a1d0*/  S2UR UR11, SR_CgaCtaId ;  /* 0x00000000000b79c3 */ /* 0x000e220000008800 */
[----:B------:R-:W-:Y:S01]  /*a1e0*/  R2UR UR5, R223 ;  /* 0x00000000df0572ca */ /* 0x000fe200000e0000 */
[----:B------:R-:W-:Y:S01]  /*a1f0*/  UIADD3 UR7, UR7, 0x32460, URZ ;  /* 0x0003246007077890 */ /* 0x000fe2000fffe03f */
[----:B------:R-:W-:Y:S01]  /*a200*/  IMAD.MOV.U32 R201, RZ, RZ, R153 ;  /* 0x000000ffffc97224 */ /* 0x000fe200078e0099 */
[----:B------:R-:W-:-:S10]  /*a210*/  MOV R200, R152 ;  /* 0x0000009800c87202 */ /* 0x000fd40000000f00 */
[----:B------:R-:W-:Y:S02]  /*a220*/  UISETP.GT.AND UP0, UPT, UR38, UR5, UPT ;  /* 0x000000052600728c */ /* 0x000fe4000bf04270 */
[----:B------:R-:W-:-:S04]  /*a230*/  UIADD3 UR38, UR38, -0x1, URZ ;  /* 0xffffffff26267890 */ /* 0x000fc8000fffe03f */
[----:B------:R-:W-:Y:S01]  /*a240*/  PLOP3.LUT P1, PT, PT, PT, UP0, 0x80, 0x0 ;  /* 0x000000000000781c */ /* 0x000fe20003f2f008 */
[----:B0-----:R-:W-:-:S09]  /*a250*/  UPRMT UR7, UR11, 0x654, UR7 ;  /* 0x000006540b077896 */ /* 0x001fd20008000007 */
[----:B------:R-:W-:Y:S03]  /*a260*/  SYNCS.ARRIVE.TRANS64.RED.A1T0 RZ, [UR7], RZ ;  /* 0x000000ffffff79a7 */ /* 0x000fe60008100407 */
[----:B------:R-:W-:Y:S05]  /*a270*/  @P1 BRA `(.L_x_13916) ;  /* 0xffffffd400cc1947 */ /* 0x000fea000383ffff */
.L_x_13905:
[----:B------:R-:W0:Y:S01]  /*a280*/  SHFL.BFLY PT, R3, R0, 0x2, 0x1f ;  /* 0x0c401f0000037f89 */ /* 0x000e2200000e0000 */
[----:B------:R-:W-:Y:S01]  /*a290*/  IMAD.U32 R9, RZ, RZ, UR10 ;  /* 0x0000000aff097e24 */ /* 0x000fe2000f8e00ff */
[----:B------:R-:W-:Y:S02]  /*a2a0*/  PLOP3.LUT P0, PT, PT, PT, PT, 0x8, 0x0 ;  /* 0x000000000000781c */ /* 0x000fe40003f0e170 */
[----:B------:R-:W1:Y:S01]  /*a2b0*/  SHFL.BFLY PT, R5, R4, 0x2, 0x1f ;  /* 0x0c401f0004057f89 */ /* 0x000e6200000e0000 */
[----:B------:R-:W2:Y:S01]  /*a2c0*/  S2R R154, SR_TID.X ;  /* 0x00000000009a7919 */ /* 0x000ea20000002100 */
[----:B0-----:R-:W-:Y:S01]  /*a2d0*/  FADD.FTZ R3, R3, R0 ;  /* 0x0000000003037221 */ /* 0x001fe20000010000 */
[----:B------:R-:W-:Y:S02]  /*a2e0*/  IMAD.MOV.U32 R0, RZ, RZ, RZ ;  /* 0x000000ffff007224 */ /* 0x000fe400078e00ff */
[----:B-1----:R-:W-:Y:S02]  /*a2f0*/  FADD.FTZ R5, R5, R4 ;  /* 0x0000000405057221 */ /* 0x002fe40000010000 */
[----:B------:R-:W0:Y:S04]  /*a300*/  SHFL.BFLY PT, R2, R3, 0x1, 0x1f ;  /* 0x0c201f0003027f89 */ /* 0x000e2800000e0000 */
[----:B------:R-:W1:Y:S01]  /*a310*/  SHFL.BFLY PT, R6, R5, 0x1, 0x1f ;  /* 0x0c201f0005067f89 */ /* 0x000e6200000e0000 */
[----:B--2---:R-:W-:-:S04]  /*a320*/  SHF.R.U32.HI R154, RZ, 0x7, R154 ;  /* 0x00000007ff9a7819 */ /* 0x004fc8000001169a */
[----:B------:R-:W-:-:S05]  /*a330*/  IADD3 R4, -R154, 0xb, RZ ;  /* 0x0000000b9a047810 */ /* 0x000fca0007ffe1ff */
[----:B------:R2:W-:Y:S06]  /*a340*/  BAR.ARV R4, 0x100 ;  /* 0x000400040000751d */ /* 0x0005ec0000002000 */
[----:B0-----:R-:W-:Y:S01]  /*a350*/  FADD.FTZ R7, R3, R2 ;  /* 0x0000000203077221 */ /* 0x001fe20000010000 */
[----:B------:R-:W-:Y:S02]  /*a360*/  IMAD.MOV.U32 R2, RZ, RZ, RZ ;  /* 0x000000ffff027224 */ /* 0x000fe400078e00ff */
[----:B-1----:R-:W-:Y:S01]  /*a370*/  FADD.FTZ R8, R5, R6 ;  /* 0x0000000605087221 */ /* 0x002fe20000010000 */
[----:B------:R-:W-:Y:S06]  /*a380*/  BAR.ARV 0x8, 0x180 ;  /* 0x0206000000007b1d */ /* 0x000fec0000002000 */
[----:B------:R-:W-:Y:S01]  /*a390*/  FSETP.NE.FTZ.AND P1, PT, R7, RZ, PT ;  /* 0x000000ff0700720b */ /* 0x000fe20003f35000 */
[----:B--2---:R-:W-:Y:S01]  /*a3a0*/  IMAD.MOV.U32 R4, RZ, RZ, -0x800000 ;  /* 0xff800000ff047424 */ /* 0x004fe200078e00ff */
[----:B------:R-:W-:-:S02]  /*a3b0*/  FSETP.NE.FTZ.AND P2, PT, R8, RZ, PT ;  /* 0x000000ff0800720b */ /* 0x000fc40003f55000 */
[----:B------:R-:W-:-:S09]  /*a3c0*/  MOV R5, 0xff800000 ;  /* 0xff80000000057802 */ /* 0x000fd20000000f00 */
[----:B------:R-:W0:Y:S02]  /*a3d0*/  @P1 MUFU.LG2 R6, R7 ;  /* 0x0000000700061308 */ /* 0x000e240000000c00 */
[----:B------:R-:W-:-:S06]  /*a3e0*/  @P2 FMUL.FTZ R9, R9, 0.69314718246459960938 ;  /* 0x3f31721809092820 */ /* 0x000fcc0000410000 */
[----:B------:R-:W1:Y:S08]  /*a3f0*/  @P2 MUFU.LG2 R3, R8 ;  /* 0x0000000800032308 */ /* 0x000e700000000c00 */
[----:B------:R2:W3:Y:S01]  /*a400*/  @P1 MUFU.RCP R2, R7 ;  /* 0x0000000700021308 */ /* 0x0004e20000001000 */
[----:B0-----:R-:W-:-:S07]  /*a410*/  @P1 FMUL.FTZ R6, R6, 0.69314718246459960938 ;  /* 0x3f31721806061820 */ /* 0x001fce0000410000 */
[----:B------:R1:W0:Y:S01]  /*a420*/  @P2 MUFU.RCP R0, R8 ;  /* 0x0000000800002308 */ /* 0x0002220000001000 */
[----:B--2---:R-:W-:-:S04]  /*a430*/  IMAD.U32 R7, RZ, RZ, UR10 ;  /* 0x0000000aff077e24 */ /* 0x004fc8000f8e00ff */
[----:B------:R-:W-:Y:S01]  /*a440*/  @P1 FMUL.FTZ R7, R7, 0.69314718246459960938 ;  /* 0x3f31721807071820 */ /* 0x000fe20000410000 */
[----:B-1----:R-:W-:Y:S01]  /*a450*/  @P2 FMUL.FTZ R8, R3, 0.69314718246459960938 ;  /* 0x3f31721803082820 */ /* 0x002fe20000410000 */
        /* <DEDUP_REMOVED lines=130> */
.L_x_13879:
[----:B------:R-:W-:Y:S05]  /*ac80*/  @P0 BRA `(.L_x_13917) ;  /* 0x0000002000540947 */ /* 0x000fea0003800000 */
[----:B------:R-:W2:Y:S01]  /*ac90*/  LDL R0, [R1] ;  /* 0x0000000001007983 */ /* 0x000ea20000100800 */
[----:B------:R-:W0:Y:S01]  /*aca0*/  LDC R10, c[0x0][0xce8] ;  /* 0x00033a00ff0a7b82 */ /* 0x000e220000000800 */
[----:B------:R-:W-:Y:S01]  /*acb0*/  ULDC.64 UR8, c[0x0][0xcd0] ;  /* 0x0003340000087ab9 */ /* 0x000fe20000000a00 */
[----:B------:R-:W-:Y:S06]  /*acc0*/  BSSY B0, `(.L_x_13918) ;  /* 0x000014d000007945 */ /* 0x000fec0003800000 */
[----:B------:R-:W1:Y:S08]  /*acd0*/  S2UR UR12, SR_CTAID.Z ;  /* 0x00000000000c79c3 */ /* 0x000e700000002700 */
[----:B------:R-:W3:Y:S08]  /*ace0*/  LDC.64 R20, c[0x0][0xcd8] ;  /* 0x00033600ff147b82 */ /* 0x000ef00000000a00 */
[----:B------:R-:W-:Y:S01]  /*acf0*/  BAR.SYNC.DEFER_BLOCKING 0x1, 0x100 ;  /* 0x0044000000007b1d */ /* 0x000fe20000010000 */
[----:B0-----:R-:W-:-:S07]  /*ad00*/  ISETP.NE.AND P0, PT, R10, 0x1, PT ;  /* 0x000000010a00780c */ /* 0x001fce0003f05270 */
[----:B------:R-:W0:Y:S01]  /*ad10*/  S2UR UR11, SR_CTAID.Y ;  /* 0x00000000000b79c3 */ /* 0x000e220000002600 */
[----:B-1----:R-:W-:-:S07]  /*ad20*/  USHF.R.S32.HI UR10, URZ, 0x1f, UR12 ;  /* 0x0000001f3f0a7899 */ /* 0x002fce000801140c */
[----:B------:R-:W0:Y:S08]  /*ad30*/  LDC R35, c[0x0][0xd50] ;  /* 0x00035400ff237b82 */ /* 0x000e300000000800 */
[----:B------:R-:W1:Y:S08]  /*ad40*/  @P0 LDC R16, c[0x0][0xcec] ;  /* 0x00033b00ff100b82 */ /* 0x000e700000000800 */
[----:B------:R-:W4:Y:S08]  /*ad50*/  LDC.64 R22, c[0x0][0xc40] ;  /* 0x00031000ff167b82 */ /* 0x000f300000000a00 */
[----:B------:R-:W5:Y:S08]  /*ad60*/  @P0 LDC R19, c[0x0][0xcf0] ;  /* 0x00033c00ff130b82 */ /* 0x000f700000000800 */
[----:B------:R-:W5:Y:S08]  /*ad70*/  @P0 LDC R34, c[0x0][0xcec] ;  /* 0x00033b00ff220b82 */ /* 0x000f700000000800 */
[----:B------:R-:W5:Y:S01]  /*ad80*/  @P0 LDC R153, c[0x0][0xcf0] ;  /* 0x00033c00ff990b82 */ /* 0x000f620000000800 */
        /* <DEDUP_REMOVED lines=9> */
[----:B--2---:R-:W-:-:S05]  /*ae20*/  VIADD R7, R0, 0xffffff80 ;  /* 0xffffff8000077836 */ /* 0x004fca0000000000 */
[----:B------:R-:W-:-:S04]  /*ae30*/  SHF.R.S32.HI R6, RZ, 0x1f, R7 ;  /* 0x0000001fff067819 */ /* 0x000fc80000011407 */
[CC--:B------:R-:W-:Y:S02]  /*ae40*/  LEA.HI R8, R6.reuse, R7.reuse, RZ, 0x7 ;  /* 0x0000000706087211 */ /* 0x0c0fe400078f38ff */
[----:B------:R-:W-:Y:S02]  /*ae50*/  LEA.HI R15, R6, R7, RZ, 0x2 ;  /* 0x00000007060f7211 */ /* 0x000fe400078f10ff */
[C---:B------:R-:W-:Y:S02]  /*ae60*/  LOP3.LUT R0, R8.reuse, 0xffffff80, RZ, 0xc0, !PT ;  /* 0xffffff8008007812 */ /* 0x040fe400078ec0ff */
[----:B------:R-:W-:Y:S02]  /*ae70*/  SHF.R.S32.HI R9, RZ, 0x7, R8 ;  /* 0x00000007ff097819 */ /* 0x000fe40000011408 */
[----:B------:R-:W-:Y:S02]  /*ae80*/  IADD3 R0, R7, -R0, RZ ;  /* 0x8000000007007210 */ /* 0x000fe40007ffe0ff */
[----:B------:R-:W-:-:S02]  /*ae90*/  LEA.HI R6, R8, R9, RZ, 0x1 ;  /* 0x0000000908067211 */ /* 0x000fc400078f08ff */
[----:B------:R-:W-:Y:S02]  /*aea0*/  SHF.R.S32.HI R13, RZ, 0x1f, R0 ;  /* 0x0000001fff0d7819 */ /* 0x000fe40000011400 */
[----:B------:R-:W-:Y:S02]  /*aeb0*/  LOP3.LUT R8, R15, 0xfffffffc, RZ, 0xc0, !PT ;  /* 0xfffffffc0f087812 */ /* 0x000fe400078ec0ff */
[----:B------:R-:W-:Y:S02]  /*aec0*/  LEA.HI R12, R13, R0, RZ, 0x2 ;  /* 0x000000000d0c7211 */ /* 0x000fe400078f10ff */
[----:B------:R-:W-:Y:S01]  /*aed0*/  LOP3.LUT R6, R6, 0x3fffffe, RZ, 0xc0, !PT ;  /* 0x03fffffe06067812 */ /* 0x000fe200078ec0ff */
[----:B------:R-:W-:Y:S01]  /*aee0*/  IMAD.IADD R7, R7, 0x1, -R8 ;  /* 0x0000000107077824 */ /* 0x000fe200078e0a08 */
[--C-:B------:R-:W-:Y:S02]  /*aef0*/  SHF.R.S32.HI R11, RZ, 0x2, R12.reuse ;  /* 0x00000002ff0b7819 */ /* 0x100fe4000001140c */
[----:B------:R-:W-:Y:S01]  /*af00*/  SHF.R.S32.HI R14, RZ, 0x1f, R12 ;  /* 0x0000001fff0e7819 */ /* 0x000fe2000001140c */
[----:B------:R-:W-:Y:S01]  /*af10*/  IMAD.IADD R8, R9, 0x1, -R6 ;  /* 0x0000000109087824 */ /* 0x000fe200078e0a06 */
[----:B------:R-:W-:-:S02]  /*af20*/  LEA.HI R9, R7, R7, RZ, 0x1 ;  /* 0x0000000707097211 */ /* 0x000fc400078f08ff */
[----:B------:R-:W-:Y:S02]  /*af30*/  LEA.HI R14, R14, R11, RZ, 0x3 ;  /* 0x0000000b0e0e7211 */ /* 0x000fe400078f18ff */
[----:B------:R-:W-:Y:S02]  /*af40*/  LEA.HI R13, R13, R0, RZ, 0x5 ;  /* 0x000000000d0d7211 */ /* 0x000fe400078f28ff */
[----:B------:R-:W-:-:S05]  /*af50*/  LOP3.LUT R14, R14, 0xfffffff8, RZ, 0xc0, !PT ;  /* 0xfffffff80e0e7812 */ /* 0x000fca00078ec0ff */
[----:B------:R-:W-:Y:S01]  /*af60*/  IMAD.IADD R6, R11, 0x1, -R14 ;  /* 0x000000010b067824 */ /* 0x000fe200078e0a0e */
[----:B------:R-:W-:Y:S01]  /*af70*/  LOP3.LUT R14, R9, 0x1ffffffe, RZ, 0xc0, !PT ;  /* 0x1ffffffe090e7812 */ /* 0x000fe200078ec0ff */
[----:B------:R-:W2:Y:S01]  /*af80*/  S2R R11, SR_CTAID.X ;  /* 0x00000000000b7919 */ /* 0x000ea20000002500 */
[----:B------:R-:W-:Y:S02]  /*af90*/  SHF.R.S32.HI R9, RZ, 0x5, R13 ;  /* 0x00000005ff097819 */ /* 0x000fe4000001140d */
[----:B------:R-:W-:Y:S01]  /*afa0*/  IADD3 R13, R7, -R14, RZ ;  /* 0x8000000e070d7210 */ /* 0x000fe20007ffe0ff */
[----:B------:R-:W-:Y:S01]  /*afb0*/  IMAD.U32 R7, RZ, RZ, UR5 ;  /* 0x00000005ff077e24 */ /* 0x000fe2000f8e00ff */
[----:B------:R-:W-:Y:S01]  /*afc0*/  MOV R7, UR6 ;  /* 0x0000000600077c02 */ /* 0x000fe20008000f00 */
[----:B------:R-:W-:Y:S01]  /*afd0*/  IMAD R9, R9, 0x10, R6 ;  /* 0x0000001009097824 */ /* 0x000fe200078e0206 */
[----:B------:R-:W-:Y:S01]  /*afe0*/  UIMAD UR6, UR13, UR9, UR7 ;  /* 0x000000090d0672a4 */ /* 0x000fe2000f8e0207 */
[----:B------:R-:W-:Y:S01]  /*aff0*/  IMAD.U32 R6, RZ, RZ, UR4 ;  /* 0x00000004ff067e24 */ /* 0x000fe2000f8e00ff */
[----:B------:R-:W-:Y:S01]  /*b000*/  UIMAD.WIDE.U32 UR4, UR13, UR8, URZ ;  /* 0x000000080d0472a5 */ /* 0x000fe2000f8e003f */
[----:B------:R-:W-:-:S02]  /*b010*/  IMAD R18, R8, 0x40, R9 ;  /* 0x0000004008127824 */ /* 0x000fc400078e0209 */
[C---:B---3--:R-:W-:Y:S01]  /*b020*/  IMAD R14, R20.reuse, UR10, RZ ;  /* 0x0000000a140e7c24 */ /* 0x048fe2000f8e02ff */
[----:B------:R-:W-:Y:S01]  /*b030*/  UIADD3 UR6, UR5, UR6, URZ ;  /* 0x0000000605067290 */ /* 0x000fe2000fffe03f */
[----:B------:R-:W-:Y:S01]  /*b040*/  IMAD R8, R13, 0x8, R18 ;  /* 0x000000080d087824 */ /* 0x000fe200078e0212 */
[----:B------:R-:W-:Y:S01]  /*b050*/  ULDC.64 UR8, c[0x0][0xc28] ;  /* 0x00030a0000087ab9 */ /* 0x000fe20000000a00 */
[----:B------:R-:W-:-:S04]  /*b060*/  IMAD.WIDE.U32 R6, R20, UR12, R6 ;  /* 0x0000000c14067c25 */ /* 0x000fc8000f8e0006 */
[----:B------:R-:W-:Y:S02]  /*b070*/  IMAD R20, RZ, RZ, -UR13 ;  /* 0x8000000dff147e24 */ /* 0x000fe4000f8e02ff */
[----:B------:R-:W-:Y:S02]  /*b080*/  IMAD R17, R21, UR12, R14 ;  /* 0x0000000c15117c24 */ /* 0x000fe4000f8e020e */
[----:B------:R-:W-:Y:S02]  /*b090*/  IMAD.U32 R9, RZ, RZ, UR5 ;  /* 0x00000005ff097e24 */ /* 0x000fe4000f8e00ff */
[----:B0-----:R-:W-:Y:S02]  /*b0a0*/  IMAD R35, R35, R20, UR11 ;  /* 0x0000000b23237e24 */ /* 0x001fe4000f8e0214 */
[----:B------:R-:W-:Y:S01]  /*b0b0*/  IMAD.U32 R9, RZ, RZ, UR6 ;  /* 0x00000006ff097e24 */ /* 0x000fe2000f8e00ff */
[----:B------:R-:W-:Y:S01]  /*b0c0*/  ULDC.64 UR6, c[0x0][0xc48] ;  /* 0x0003120000067ab9 */ /* 0x000fe20000000a00 */
[----:B------:R-:W-:-:S02]  /*b0d0*/  IMAD.IADD R7, R7, 0x1, R17 ;  /* 0x0000000107077824 */ /* 0x000fc400078e0211 */
[----:B--2---:R-:W-:Y:S01]  /*b0e0*/  IMAD R13, R11, 0x80, R8 ;  /* 0x000000800b0d7824 */ /* 0x004fe200078e0208 */
[----:B------:R-:W-:Y:S01]  /*b0f0*/  MOV R8, UR4 ;  /* 0x0000000400087c02 */ /* 0x000fe20008000f00 */
[----:B------:R-:W-:Y:S02]  /*b100*/  ULDC.64 UR4, c[0x0][0xce0] ;  /* 0x0003380000047ab9 */ /* 0x000fe40000000a00 */
[----:B-1----:R-:W-:Y:S01]  /*b110*/  @P0 IMAD.HI.U32 R14, R13, R16, RZ ;  /* 0x000000100d0e0227 */ /* 0x002fe200078e00ff */
[----:B------:R-:W-:-:S03]  /*b120*/  MOV R15, R13 ;  /* 0x0000000d000f7202 */ /* 0x000fc60000000f00 */
[C---:B----4-:R-:W-:Y:S01]  /*b130*/  IMAD R16, R22.reuse, UR10, RZ ;  /* 0x0000000a16107c24 */ /* 0x050fe2000f8e02ff */
[----:B-----5:R-:W-:Y:S01]  /*b140*/  @P0 SHF.R.U32.HI R15, RZ, R19, R14 ;  /* 0x00000013ff0f0219 */ /* 0x020fe2000001160e */
[----:B------:R-:W-:-:S04]  /*b150*/  IMAD.WIDE.U32 R8, R22, UR12, R8 ;  /* 0x0000000c16087c25 */ /* 0x000fc8000f8e0008 */
[----:B------:R-:W-:Y:S01]  /*b160*/  IMAD R19, R23, UR12, R16 ;  /* 0x0000000c17137c24 */ /* 0x000fe2000f8e0210 */
[----:B------:R-:W-:Y:S01]  /*b170*/  SHF.R.S32.HI R16, RZ, 0x1f, R35 ;  /* 0x0000001fff107819 */ /* 0x000fe20000011423 */
        /* <DEDUP_REMOVED lines=9> */
[----:B------:R-:W-:Y:S01]  /*b210*/  SHF.R.S32.HI R19, RZ, 0x1f, R15 ;  /* 0x0000001fff137819 */ /* 0x000fe2000001140f */
[----:B------:R-:W-:Y:S01]  /*b220*/  IMAD R16, R35, UR5, R14 ;  /* 0x0000000523107c24 */ /* 0x000fe2000f8e020e */
[--C-:B------:R-:W-:Y:S01]  /*b230*/  SHF.R.S32.HI R14, RZ, 0x1f, R17.reuse ;  /* 0x0000001fff0e7819 */ /* 0x100fe20000011411 */
[----:B------:R-:W-:Y:S01]  /*b240*/  ULDC.64 UR4, c[0x0][0xc30] ;  /* 0x00030c0000047ab9 */ /* 0x000fe20000000a00 */
[----:B------:R-:W-:Y:S01]  /*b250*/  IADD3 R15, -R15, RZ, RZ ;  /* 0x000000ff0f0f7210 */ /* 0x000fe20007ffe1ff */
[----:B------:R-:W-:Y:S01]  /*b260*/  IMAD.MOV R20, RZ, RZ, -R17 ;  /* 0x000000ffff147224 */ /* 0x000fe200078e0a11 */
[----:B------:R-:W-:Y:S01]  /*b270*/  IADD3.X R7, R19, R7, R16, P0, !PT ;  /* 0x0000000713077210 */ /* 0x000fe200007fe410 */
[----:B------:R-:W-:-:S02]  /*b280*/  IMAD R14, R14, UR4, RZ ;  /* 0x000000040e0e7c24 */ /* 0x000fc4000f8e02ff */
[----:B------:R-:W-:Y:S02]  /*b290*/  IMAD R15, R10, R15, R13 ;  /* 0x0000000f0a0f7224 */ /* 0x000fe400078e020d */
        /* <DEDUP_REMOVED lines=32> */
[C---:B------:R-:W-:Y:S01]  /*b4a0*/  VIADD R11, R13.reuse, 0x8 ;  /* 0x000000080d0b7836 */ /* 0x040fe20000000000 */
[----:B------:R-:W0:Y:S01]  /*b4b0*/  SHFL.IDX PT, R15, R19, RZ, 0x1c1f ;  /* 0x001c1fff130f7589 */ /* 0x000e2200000e0000 */
[----:B------:R-:W-:Y:S01]  /*b4c0*/  UIADD3 UR4, UR4, 0x32420, URZ ;  /* 0x0003242004047890 */ /* 0x000fe2000fffe03f */
[----:B------:R-:W-:-:S02]  /*b4d0*/  ISETP.GE.OR P1, PT, R13, R10, P0 ;  /* 0x0000000a0d00720c */ /* 0x000fc40000726670 */
        /* <DEDUP_REMOVED lines=8> */
[----:B------:R-:W-:-:S05]  /*b560*/  IADD3 R0, R0, -R19, RZ ;  /* 0x8000001300007210 */ /* 0x000fca0007ffe0ff */
[----:B------:R-:W-:Y:S01]  /*b570*/  IMAD.SHL.U32 R0, R0, 0x2, RZ ;  /* 0x0000000200007824 */ /* 0x000fe200078e00ff */
[----:B0-----:R3:W-:Y:S04]  /*b580*/  @!P1 ST.E desc[UR36][R14.64], R5 ;  /* 0x000000050e009985 */ /* 0x0017e8000c101924 */
[----:B--2---:R3:W-:Y:S01]  /*b590*/  @!P0 ST.E desc[UR36][R16.64], R4 ;  /* 0x0000000410008985 */ /* 0x0047e2000c101924 */
[----:B------:R-:W-:Y:S05]  /*b5a0*/  @P2 BRA `(.L_x_13919) ;  /* 0x0000000800f82947 */ /* 0x000fea0003800000 */
[C---:B---3--:R-:W-:Y:S01]  /*b5b0*/  VIADD R4, R0.reuse, 0x8 ;  /* 0x0000000800047836 */ /* 0x048fe20000000000 */
[----:B------:R-:W-:Y:S01]  /*b5c0*/  ULDC UR4, c[0x0][0xbc8] ;  /* 0x0002f20000047ab9 */ /* 0x000fe20000000800 */
[C---:B------:R-:W-:Y:S01]  /*b5d0*/  VIADD R5, R0.reuse, 0x10 ;  /* 0x0000001000057836 */ /* 0x040fe20000000000 */
[C---:B------:R-:W-:Y:S01]  /*b5e0*/  IADD3 R12, R0.reuse, 0x18, RZ ;  /* 0x00000018000c7810 */ /* 0x040fe20007ffe0ff */
[----:B------:R-:W-:Y:S01]  /*b5f0*/  VIADD R18, R0, 0x20 ;  /* 0x0000002000127836 */ /* 0x000fe20000000000 */
[----:B------:R-:W-:Y:S01]  /*b600*/  ISETP.GE.AND P3, PT, R4, UR4, PT ;  /* 0x0000000404007c0c */ /* 0x000fe2000bf66270 */
[C---:B------:R-:W-:Y:S01]  /*b610*/  VIADD R19, R0.reuse, 0x28 ;  /* 0x0000002800137836 */ /* 0x040fe20000000000 */
[----:B------:R-:W-:Y:S01]  /*b620*/  ISETP.GE.AND P4, PT, R5, UR4, PT ;  /* 0x0000000405007c0c */ /* 0x000fe2000bf86270 */
[----:B------:R-:W-:Y:S01]  /*b630*/  VIADD R20, R0, 0x30 ;  /* 0x0000003000147836 */ /* 0x000fe20000000000 */
[----:B------:R-:W-:Y:S01]  /*b640*/  ISETP.GE.AND P5, PT, R12, UR4, PT ;  /* 0x000000040c007c0c */ /* 0x000fe2000bfa6270 */
[C---:B------:R-:W-:Y:S01]  /*b650*/  VIADD R22, R0.reuse, 0x40 ;  /* 0x0000004000167836 */ /* 0x040fe20000000000 */
[C---:B------:R-:W-:Y:S01]  /*b660*/  ISETP.GE.AND P2, PT, R0.reuse, UR4, PT ;  /* 0x0000000400007c0c */ /* 0x040fe2000bf46270 */
[----:B------:R-:W-:Y:S01]  /*b670*/  VIADD R23, R0, 0x48 ;  /* 0x0000004800177836 */ /* 0x000fe20000000000 */
[----:B------:R-:W-:Y:S01]  /*b680*/  ISETP.GE.AND P0, PT, R18, UR4, PT ;  /* 0x0000000412007c0c */ /* 0x000fe2000bf06270 */
[----:B------:R-:W-:Y:S01]  /*b690*/  VIADD R34, R0, 0x50 ;  /* 0x0000005000227836 */ /* 0x000fe20000000000 */
[----:B------:R-:W-:-:S02]  /*b6a0*/  ISETP.GE.AND P1, PT, R19, UR4, PT ;  /* 0x0000000413007c0c */ /* 0x000fc4000bf26270 */
[----:B------:R-:W-:Y:S02]  /*b6b0*/  IADD3 R21, R0, 0x38, RZ ;  /* 0x0000003800157810 */ /* 0x000fe40007ffe0ff */
[----:B------:R-:W-:Y:S02]  /*b6c0*/  @!P3 LEA.HI R4, R4, R4, RZ, 0x1 ;  /* 0x000000040404b211 */ /* 0x000fe400078f08ff */
[----:B------:R-:W-:Y:S02]  /*b6d0*/  @!P4 LEA.HI R5, R5, R5, RZ, 0x1 ;  /* 0x000000050505c211 */ /* 0x000fe400078f08ff */
[----:B------:R-:W-:Y:S02]  /*b6e0*/  @!P5 LEA.HI R12, R12, R12, RZ, 0x1 ;  /* 0x0000000c0c0cd211 */ /* 0x000fe400078f08ff */
[----:B------:R-:W-:Y:S02]  /*b6f0*/  @!P3 LOP3.LUT R13, R4, 0xfffffffe, RZ, 0xc0, !PT ;  /* 0xfffffffe040db812 */ /* 0x000fe400078ec0ff */
[----:B------:R-:W-:Y:S01]  /*b700*/  @!P4 LOP3.LUT R15, R5, 0xfffffffe, RZ, 0xc0, !PT ;  /* 0xfffffffe050fc812 */ /* 0x000fe200078ec0ff */
[----:B-1--4-:R-:W-:Y:S01]  /*b710*/  @!P2 IMAD.WIDE R4, R0, 0x4, R6 ;  /* 0x000000040004a825 */ /* 0x012fe200078e0206 */
        /* <DEDUP_REMOVED lines=14> */
[----:B0-----:R-:W-:Y:S01]  /*b800*/  VIADD R25, R0, 0x60 ;  /* 0x0000006000197836 */ /* 0x001fe20000000000 */
[----:B------:R-:W-:Y:S02]  /*b810*/  @!P1 LEA.HI R19, R19, R19, RZ, 0x1 ;  /* 0x0000001313139211 */ /* 0x000fe400078f08ff */
[----:B------:R-:W-:Y:S01]  /*b820*/  @!P0 LOP3.LUT R5, R18, 0xfffffffe, RZ, 0xc0, !PT ;  /* 0xfffffffe12058812 */ /* 0x000fe200078ec0ff */
[----:B-1----:R-:W-:Y:S01]  /*b830*/  VIADD R28, R0, 0x88 ;  /* 0x00000088001c7836 */ /* 0x002fe20000000000 */
[----:B------:R-:W-:Y:S02]  /*b840*/  @!P1 LOP3.LUT R13, R19, 0xfffffffe, RZ, 0xc0, !PT ;  /* 0xfffffffe130d9812 */ /* 0x000fe400078ec0ff */
        /* <DEDUP_REMOVED lines=14> */
[----:B------:R-:W-:Y:S02]  /*b930*/  IADD3 R24, R0, 0x58, RZ ;  /* 0x0000005800187810 */ /* 0x000fe40007ffe0ff */
[----:B------:R-:W-:Y:S01]  /*b940*/  @!P6 LOP3.LUT R19, R34, 0xfffffffe, RZ, 0xc0, !PT ;  /* 0xfffffffe2213e812 */ /* 0x000fe200078ec0ff */
        /* <DEDUP_REMOVED lines=37> */
[----:B---3--:R-:W-:Y:S01]  /*bba0*/  @!P5 LOP3.LUT R17, R22, 0xfffffffe, RZ, 0xc0, !PT ;  /* 0xfffffffe1611d812 */ /* 0x008fe200078ec0ff */
[----:B------:R-:W-:Y:S01]  /*bbb0*/  VIADD R22, R0, 0xb0 ;  /* 0x000000b000167836 */ /* 0x000fe20000000000 */
[----:B------:R-:W-:-:S02]  /*bbc0*/  @!P4 LOP3.LUT R23, R23, 0xfffffffe, RZ, 0xc0, !PT ;  /* 0xfffffffe1717c812 */ /* 0x000fc400078ec0ff */
[----:B----4-:R-:W-:Y:S01]  /*bbd0*/  @!P3 LOP3.LUT R19, R28, 0xfffffffe, RZ, 0xc0, !PT ;  /* 0xfffffffe1c13b812 */ /* 0x010fe200078ec0ff */
[C---:B------:R-:W-:Y:S01]  /*bbe0*/  VIADD R28, R0.reuse, 0xc0 ;  /* 0x000000c0001c7836 */ /* 0x040fe20000000000 */
[----:B------:R-:W-:Y:S01]  /*bbf0*/  IADD3 R25, R0, 0x98, RZ ;  /* 0x0000009800197810 */ /* 0x000fe20007ffe0ff */
[--C-:B0-----:R-:W-:Y:S01]  /*bc00*/  @!P2 IMAD.WIDE R4, R15, 0x4, R6.reuse ;  /* 0x000000040f04a825 */ /* 0x101fe200078e0206 */
[----:B------:R-:W-:Y:S02]  /*bc10*/  ISETP.GE.AND P0, PT, R24, UR4, PT ;  /* 0x0000000418007c0c */ /* 0x000fe4000bf06270 */
[----:B------:R-:W-:Y:S01]  /*bc20*/  ISETP.GE.AND P1, PT, R25, UR4, PT ;  /* 0x0000000419007c0c */ /* 0x000fe2000bf26270 */
[--C-:B-1----:R-:W-:Y:S01]  /*bc30*/  @!P6 IMAD.WIDE R12, R21, 0x4, R6.reuse ;  /* 0x00000004150ce825 */ /* 0x102fe200078e0206 */
        /* <DEDUP_REMOVED lines=19> */
[----:B-1----:R-:W-:Y:S01]  /*bd70*/  @!P1 LOP3.LUT R13, R25, 0xfffffffe, RZ, 0xc0, !PT ;  /* 0xfffffffe190d9812 */ /* 0x002fe200078ec0ff */
[----:B------:R-:W-:Y:S01]  /*bd80*/  @!P0 IMAD.WIDE R4, R5, 0x4, R6 ;  /* 0x0000000405048825 */ /* 0x000fe200078e0206 */
[----:B------:R-:W-:-:S02]  /*bd90*/  @!P4 LEA.HI R22, R22, R22, RZ, 0x1 ;  /* 0x000000161616c211 */ /* 0x000fc400078f08ff */
        /* <DEDUP_REMOVED lines=12> */
[----:B------:R-:W-:-:S02]  /*be60*/  @!P5 LOP3.LUT R23, R23, 0xfffffffe, RZ, 0xc0, !PT ;  /* 0xfffffffe1717d812 */ /* 0x000fc400078ec0ff */
[----:B----4-:R-:W-:Y:S02]  /*be70*/  @!P6 LOP3.LUT R19, R28, 0xfffffffe, RZ, 0xc0, !PT ;  /* 0xfffffffe1c13e812 */ /* 0x010fe400078ec0ff */
[----:B------:R-:W-:Y:S01]  /*be80*/  IADD3 R22, R0, 0xd8, RZ ;  /* 0x000000d800167810 */ /* 0x000fe20007ffe0ff */
[--C-:B0-----:R-:W-:Y:S01]  /*be90*/  @!P3 IMAD.WIDE R4, R21, 0x4, R6.reuse ;  /* 0x000000041504b825 */ /* 0x101fe200078e0206 */
[----:B------:R-:W-:Y:S02]  /*bea0*/  ISETP.GE.AND P0, PT, R20, UR4, PT ;  /* 0x0000000414007c0c */ /* 0x000fe4000bf06270 */
[----:B------:R-:W-:Y:S01]  /*beb0*/  ISETP.GE.AND P2, PT, R22, UR4, PT ;  /* 0x0000000416007c0c */ /* 0x000fe2000bf46270 */
        /* <DEDUP_REMOVED lines=10> */
[C---:B0-----:R-:W-:Y:S01]  /*bf60*/  IADD3 R5, R0.reuse, 0xf8, RZ ;  /* 0x000000f800057810 */ /* 0x041fe20007ffe0ff */
[C---:B------:R-:W-:Y:S01]  /*bf70*/  VIADD R14, R0.reuse, 0xe8 ;  /* 0x000000e8000e7836 */ /* 0x040fe20000000000 */
[----:B------:R0:W-:Y:S01]  /*bf80*/  @!P6 ST.E.64 desc[UR36][R18.64], R120 ;  /* 0x000000781200e985 */ /* 0x0001e2000c101b24 */
[----:B------:R-:W-:Y:S01]  /*bf90*/  VIADD R15, R0, 0xf0 ;  /* 0x000000f0000f7836 */ /* 0x000fe20000000000 */
[----:B------:R-:W-:Y:S02]  /*bfa0*/  ISETP.GE.AND P3, PT, R23, UR4, PT ;  /* 0x0000000417007c0c */ /* 0x000fe4000bf66270 */
[----:B------:R-:W-:Y:S02]  /*bfb0*/  ISETP.GE.AND P6, PT, R5, UR4, PT ;  /* 0x0000000405007c0c */ /* 0x000fe4000bfc6270 */
[----:B------:R-:W-:-:S02]  /*bfc0*/  ISETP.GE.AND P4, PT, R14, UR4, PT ;  /* 0x000000040e007c0c */ /* 0x000fc4000bf86270 */
[----:B------:R-:W-:Y:S02]  /*bfd0*/  ISETP.GE.AND P5, PT, R15, UR4, PT ;  /* 0x000000040f007c0c */ /* 0x000fe4000bfa6270 */
[----:B------:R-:W-:Y:S02]  /*bfe0*/  @!P1 LEA.HI R21, R21, R21, RZ, 0x1 ;  /* 0x0000001515159211 */ /* 0x000fe400078f08ff */
[----:B------:R-:W-:Y:S02]  /*bff0*/  @!P2 LEA.HI R22, R22, R22, RZ, 0x1 ;  /* 0x000000161616a211 */ /* 0x000fe400078f08ff */
[----:B-1----:R-:W-:Y:S02]  /*c000*/  @!P1 LOP3.LUT R13, R21, 0xfffffffe, RZ, 0xc0, !PT ;  /* 0xfffffffe150d9812 */ /* 0x002fe400078ec0ff */
[----:B------:R-:W-:Y:S02]  /*c010*/  @!P3 LEA.HI R23, R23, R23, RZ, 0x1 ;  /* 0x000000171717b211 */ /* 0x000fe400078f08ff */
[----:B------:R-:W-:-:S02]  /*c020*/  @!P6 LEA.HI R12, R5, R5, RZ, 0x1 ;  /* 0x00000005050ce211 */ /* 0x000fc400078f08ff */
[----:B------:R-:W-:Y:S02]  /*c030*/  @!P4 LEA.HI R14, R14, R14, RZ, 0x1 ;  /* 0x0000000e0e0ec211 */ /* 0x000fe400078f08ff */
[----:B------:R-:W-:Y:S02]  /*c040*/  @!P5 LEA.HI R4, R15, R15, RZ, 0x1 ;  /* 0x0000000f0f04d211 */ /* 0x000fe400078f08ff */
[----:B------:R-:W-:Y:S02]  /*c050*/  @!P0 LOP3.LUT R5, R20, 0xfffffffe, RZ, 0xc0, !PT ;  /* 0xfffffffe14058812 */ /* 0x000fe400078ec0ff */
[----:B------:R-:W-:Y:S02]  /*c060*/  @!P2 LOP3.LUT R15, R22, 0xfffffffe, RZ, 0xc0, !PT ;  /* 0xfffffffe160fa812 */ /* 0x000fe400078ec0ff */
[----:B--2---:R-:W-:Y:S02]  /*c070*/  @!P3 LOP3.LUT R17, R23, 0xfffffffe, RZ, 0xc0, !PT ;  /* 0xfffffffe1711b812 */ /* 0x004fe400078ec0ff */
[----:B0-----:R-:W-:Y:S01]  /*c080*/  @!P4 LOP3.LUT R19, R14, 0xfffffffe, RZ, 0xc0, !PT ;  /* 0xfffffffe0e13c812 */ /* 0x001fe200078ec0ff */
        /* <DEDUP_REMOVED lines=16> */
.L_x_13919:
[----:B------:R-:W-:Y:S05]  /*c190*/  BSYNC B0 ;  /* 0x0000000000007941 */ /* 0x000fea0003800000 */
.L_x_13918:
[----:B------:R-:W-:Y:S01]  /*c1a0*/  ISETP.GE.AND P0, PT, R11, R10, PT ;  /* 0x0000000a0b00720c */ /* 0x000fe20003f06270 */
[----:B0--3--:R2:W3:Y:S04]  /*c1b0*/  SHFL.IDX PT, R5, R9, 0x1, 0x1c1f ;  /* 0x003c1f0009057f89 */ /* 0x0094e800000e0000 */
[----:B------:R2:W0:Y:S08]  /*c1c0*/  SHFL.IDX PT, R4, R8, 0x1, 0x1c1f ;  /* 0x003c1f0008047f89 */ /* 0x00043000000e0000 */
[----:B--2---:R-:W-:Y:S05]  /*c1d0*/  @P0 BRA `(.L_x_13877) ;  /* 0x0000005400700947 */ /* 0x004fea0003800000 */
[C---:B----4-:R-:W-:Y:S01]  /*c1e0*/  VIADD R6, R0.reuse, 0x8 ;  /* 0x0000000800067836 */ /* 0x050fe20000000000 */
[----:B------:R-:W-:Y:S01]  /*c1f0*/  ULDC UR4, c[0x0][0xbc8] ;  /* 0x0002f20000047ab9 */ /* 0x000fe20000000800 */
[C---:B-1----:R-:W-:Y:S01]  /*c200*/  VIADD R7, R0.reuse, 0x10 ;  /* 0x0000001000077836 */ /* 0x042fe20000000000 */
[C---:B------:R-:W-:Y:S01]  /*c210*/  ISETP.GE.AND P0, PT, R0.reuse, UR4, PT ;  /* 0x0000000400007c0c */ /* 0x040fe2000bf06270 */
[----:B------:R-:W-:Y:S01]  /*c220*/  VIADD R12, R0, 0x18 ;  /* 0x00000018000c7836 */ /* 0x000fe20000000000 */
        /* <DEDUP_REMOVED lines=11> */
[----:B------:R-:W-:Y:S01]  /*c2e0*/  VIADD R20, R0, 0x58 ;  /* 0x0000005800147836 */ /* 0x000fe20000000000 */
[----:B------:R-:W-:-:S02]  /*c2f0*/  ISETP.GE.AND P4, PT, R18, UR4, PT ;  /* 0x0000000412007c0c */ /* 0x000fc4000bf86270 */
[----:B------:R-:W-:Y:S02]  /*c300*/  @!P1 LEA.HI R6, R6, R6, RZ, 0x1 ;  /* 0x0000000606069211 */ /* 0x000fe400078f08ff */
[----:B------:R-:W-:Y:S02]  /*c310*/  @!P2 LEA.HI R7, R7, R7, RZ, 0x1 ;  /* 0x000000070707a211 */ /* 0x000fe400078f08ff */
[----:B------:R-:W-:Y:S02]  /*c320*/  @!P1 LOP3.LUT R9, R6, 0xfffffffe, RZ, 0xc0, !PT ;  /* 0xfffffffe06099812 */ /* 0x000fe400078ec0ff */
[----:B------:R-:W-:Y:S01]  /*c330*/  @!P2 LOP3.LUT R11, R7, 0xfffffffe, RZ, 0xc0, !PT ;  /* 0xfffffffe070ba812 */ /* 0x000fe200078ec0ff */
[--C-:B0--3--:R-:W-:Y:S01]  /*c340*/  @!P0 IMAD.WIDE R6, R0, 0x4, R4.reuse ;  /* 0x0000000400068825 */ /* 0x109fe200078e0204 */
[----:B------:R-:W-:Y:S02]  /*c350*/  ISETP.GE.AND P3, PT, R17, UR4, PT ;  /* 0x0000000411007c0c */ /* 0x000fe4000bf66270 */
[----:B------:R-:W-:Y:S01]  /*c360*/  @!P5 LEA.HI R12, R12, R12, RZ, 0x1 ;  /* 0x0000000c0c0cd211 */ /* 0x000fe200078f08ff */
[----:B------:R-:W-:Y:S01]  /*c370*/  @!P1 IMAD.WIDE R8, R9, 0x4, R4 ;  /* 0x0000000409089825 */ /* 0x000fe200078e0204 */
[----:B------:R0:W-:Y:S01]  /*c380*/  @!P0 ST.E.64 desc[UR36][R6.64], R26 ;  /* 0x0000001a06008985 */ /* 0x0001e2000c101b24 */
[----:B------:R-:W-:-:S02]  /*c390*/  ISETP.GE.AND P0, PT, R14, UR4, PT ;  /* 0x000000040e007c0c */ /* 0x000fc4000bf06270 */
[----:B------:R-:W-:Y:S01]  /*c3a0*/  @!P2 IMAD.WIDE R10, R11, 0x4, R4 ;  /* 0x000000040b0aa825 */ /* 0x000fe200078e0204 */
[----:B------:R-:W-:Y:S01]  /*c3b0*/  @!P1 ST.E.64 desc[UR36][R8.64], R30 ;  /* 0x0000001e08009985 */ /* 0x000fe2000c101b24 */
[----:B------:R-:W-:Y:S02]  /*c3c0*/  ISETP.GE.AND P1, PT, R15, UR4, PT ;  /* 0x000000040f007c0c */ /* 0x000fe4000bf26270 */
[----:B------:R-:W-:Y:S01]  /*c3d0*/  @!P6 LEA.HI R13, R13, R13, RZ, 0x1 ;  /* 0x0000000d0d0de211 */ /* 0x000fe200078f08ff */
[----:B------:R1:W-:Y:S01]  /*c3e0*/  @!P2 ST.E.64 desc[UR36][R10.64], R2 ;  /* 0x000000020a00a985 */ /* 0x0003e2000c101b24 */
[----:B------:R-:W-:Y:S02]  /*c3f0*/  ISETP.GE.AND P2, PT, R16, UR4, PT ;  /* 0x0000000410007c0c */ /* 0x000fe4000bf46270 */
[----:B------:R-:W-:Y:S02]  /*c400*/  @!P6 LOP3.LUT R13, R13, 0xfffffffe, RZ, 0xc0, !PT ;  /* 0xfffffffe0d0de812 */ /* 0x000fe400078ec0ff */
[----:B------:R-:W-:-:S02]  /*c410*/  @!P3 LEA.HI R17, R17, R17, RZ, 0x1 ;  /* 0x000000111111b211 */ /* 0x000fc400078f08ff */
[----:B0-----:R-:W-:Y:S02]  /*c420*/  @!P5 LOP3.LUT R7, R12, 0xfffffffe, RZ, 0xc0, !PT ;  /* 0xfffffffe0c07d812 */ /* 0x001fe400078ec0ff */
[----:B------:R-:W-:Y:S02]  /*c430*/  @!P0 LEA.HI R14, R14, R14, RZ, 0x1 ;  /* 0x0000000e0e0e8211 */ /* 0x000fe400078f08ff */
[----:B------:R-:W-:Y:S02]  /*c440*/  @!P1 LEA.HI R15, R15, R15, RZ, 0x1 ;  /* 0x0000000f0f0f9211 */ /* 0x000fe400078f08ff */
[----:B------:R-:W-:Y:S01]  /*c450*/  @!P4 LEA.HI R18, R18, R18, RZ, 0x1 ;  /* 0x000000121212c211 */ /* 0x000fe200078f08ff */
[--C-:B-1----:R-:W-:Y:S01]  /*c460*/  @!P5 IMAD.WIDE R2, R7, 0x4, R4.reuse ;  /* 0x000000040702d825 */ /* 0x102fe200078e0204 */
[----:B------:R-:W-:Y:S02]  /*c470*/  @!P2 LEA.HI R16, R16, R16, RZ, 0x1 ;  /* 0x000000101010a211 */ /* 0x000fe400078f08ff */
[----:B------:R-:W-:Y:S01]  /*c480*/  @!P0 LOP3.LUT R9, R14, 0xfffffffe, RZ, 0xc0, !PT ;  /* 0xfffffffe0e098812 */ /* 0x000fe200078ec0ff */
[----:B------:R-:W-:Y:S01]  /*c490*/  @!P6 IMAD.WIDE R6, R13, 0x4, R4 ;  /* 0x000000040d06e825 */ /* 0x000fe200078e0204 */
[----:B------:R-:W-:Y:S01]  /*c4a0*/  @!P1 LOP3.LUT R15, R15, 0xfffffffe, RZ, 0xc0, !PT ;  /* 0xfffffffe0f0f9812 */ /* 0x000fe200078ec0ff */
[----:B------:R0:W-:Y:S01]  /*c4b0*/  @!P5 ST.E.64 desc[UR36][R2.64], R38 ;  /* 0x000000260200d985 */ /* 0x0001e2000c101b24 */
[----:B------:R-:W-:Y:S01]  /*c4c0*/  @!P2 LOP3.LUT R11, R16, 0xfffffffe, RZ, 0xc0, !PT ;  /* 0xfffffffe100ba812 */ /* 0x000fe200078ec0ff */
[----:B------:R-:W-:Y:S01]  /*c4d0*/  VIADD R16, R0, 0x70 ;  /* 0x0000007000107836 */ /* 0x000fe20000000000 */
[----:B------:R-:W-:Y:S01]  /*c4e0*/  @!P3 LOP3.LUT R17, R17, 0xfffffffe, RZ, 0xc0, !PT ;  /* 0xfffffffe1111b812 */ /* 0x000fe200078ec0ff */
[----:B------:R1:W-:Y:S01]  /*c4f0*/  @!P6 ST.E.64 desc[UR36][R6.64], R42 ;  /* 0x0000002a0600e985 */ /* 0x0003e2000c101b24 */
[----:B------:R-:W-:-:S02]  /*c500*/  @!P4 LOP3.LUT R13, R18, 0xfffffffe, RZ, 0xc0, !PT ;  /* 0xfffffffe120dc812 */ /* 0x000fc400078ec0ff */
[----:B------:R-:W-:Y:S02]  /*c510*/  ISETP.GE.AND P5, PT, R19, UR4, PT ;  /* 0x0000000413007c0c */ /* 0x000fe4000bfa6270 */
[----:B------:R-:W-:Y:S01]  /*c520*/  ISETP.GE.AND P6, PT, R20, UR4, PT ;  /* 0x0000000414007c0c */ /* 0x000fe2000bfc6270 */
[--C-:B------:R-:W-:Y:S01]  /*c530*/  @!P4 IMAD.WIDE R12, R13, 0x4, R4.reuse ;  /* 0x000000040d0cc825 */ /* 0x100fe200078e0204 */
[C---:B------:R-:W-:Y:S02]  /*c540*/  IADD3 R14, R0.reuse, 0x60, RZ ;  /* 0x00000060000e7810 */ /* 0x040fe40007ffe0ff */
        /* <DEDUP_REMOVED lines=11> */
[C---:B------:R-:W-:Y:S01]  /*c600*/  VIADD R15, R0.reuse, 0x68 ;  /* 0x00000068000f7836 */ /* 0x040fe20000000000 */
[----:B------:R3:W-:Y:S01]  /*c610*/  @!P3 ST.E.64 desc[UR36][R10.64], R58 ;  /* 0x0000003a0a00b985 */ /* 0x0007e2000c101b24 */
[----:B------:R-:W-:Y:S01]  /*c620*/  VIADD R17, R0, 0x78 ;  /* 0x0000007800117836 */ /* 0x000fe20000000000 */
[----:B------:R-:W-:Y:S02]  /*c630*/  @!P6 LEA.HI R20, R20, R20, RZ, 0x1 ;  /* 0x000000141414e211 */ /* 0x000fe400078f08ff */
[----:B------:R4:W-:Y:S01]  /*c640*/  @!P4 ST.E.64 desc[UR36][R12.64], R62 ;  /* 0x0000003e0c00c985 */ /* 0x0009e2000c101b24 */
[----:B------:R-:W-:Y:S02]  /*c650*/  ISETP.GE.AND P4, PT, R14, UR4, PT ;  /* 0x000000040e007c0c */ /* 0x000fe4000bf86270 */
        /* <DEDUP_REMOVED lines=81> */
[----:B------:R-:W-:Y:S01]  /*cb70*/  @!P6 LEA.HI R20, R20, R20, RZ, 0x1 ;  /* 0x000000141414e211 */ /* 0x000fe200078f08ff */
[C---:B------:R-:W-:Y:S01]  /*cb80*/  VIADD R18, R0.reuse, 0xf0 ;  /* 0x000000f000127836 */ /* 0x040fe20000000000 */
[----:B------:R-:W-:Y:S01]  /*cb90*/  ISETP.GE.AND P1, PT, R15, UR4, PT ;  /* 0x000000040f007c0c */ /* 0x000fe2000bf26270 */
[----:B------:R-:W-:Y:S01]  /*cba0*/  VIADD R0, R0, 0xf8 ;  /* 0x000000f800007836 */ /* 0x000fe20000000000 */
[----:B------:R-:W-:-:S02]  /*cbb0*/  ISETP.GE.AND P3, PT, R17, UR4, PT ;  /* 0x0000000411007c0c */ /* 0x000fc4000bf66270 */
[----:B------:R-:W-:Y:S02]  /*cbc0*/  ISETP.GE.AND P4, PT, R18, UR4, PT ;  /* 0x0000000412007c0c */ /* 0x000fe4000bf86270 */
        /* <DEDUP_REMOVED lines=33> */
.L_x_13917:
        /* <DEDUP_REMOVED lines=31> */
[----:B------:R-:W-:Y:S01]  /*cfd0*/  IADD3 R7, -R5, RZ, RZ ;  /* 0x000000ff05077210 */ /* 0x000fe20007ffe1ff */
[----:B------:R-:W-:Y:S01]  /*cfe0*/  UIMAD UR6, UR11, UR9, UR6 ;  /* 0x000000090b0672a4 */ /* 0x000fe2000f8e0206 */
[----:B------:R-:W-:Y:S01]  /*cff0*/  MOV R2, UR4 ;  /* 0x0000000400027c02 */ /* 0x000fe20008000f00 */
[----:B------:R-:W-:Y:S01]  /*d000*/  IMAD.U32 R3, RZ, RZ, UR5 ;  /* 0x00000005ff037e24 */ /* 0x000fe2000f8e00ff */
[----:B------:R-:W-:Y:S01]  /*d010*/  SHF.R.S32.HI R4, RZ, 0x1f, R9 ;  /* 0x0000001fff047819 */ /* 0x000fe20000011409 */
[----:B------:R-:W-:Y:S01]  /*d020*/  UIADD3 UR6, UR5, UR6, URZ ;  /* 0x0000000605067290 */ /* 0x000fe2000fffe03f */
[----:B0-----:R-:W-:-:S02]  /*d030*/  IMAD R12, R10, UR8, RZ ;  /* 0x000000080a0c7c24 */ /* 0x001fc4000f8e02ff */
[----:B------:R-:W-:Y:S01]  /*d040*/  ULDC.64 UR4, c[0x0][0xce0] ;  /* 0x0003380000047ab9 */ /* 0x000fe20000000a00 */
[----:B------:R-:W-:Y:S02]  /*d050*/  IMAD R7, R6, R7, R0 ;  /* 0x0000000706077224 */ /* 0x000fe400078e0200 */
[----:B------:R-:W-:Y:S02]  /*d060*/  IMAD.U32 R3, RZ, RZ, UR6 ;  /* 0x00000006ff037e24 */ /* 0x000fe4000f8e00ff */
[----:B------:R-:W-:Y:S01]  /*d070*/  IMAD R11, R11, UR7, R12 ;  /* 0x000000070b0b7c24 */ /* 0x000fe2000f8e020c */
[----:B------:R-:W-:Y:S01]  /*d080*/  SHF.R.S32.HI R0, RZ, 0x1f, R7 ;  /* 0x0000001fff007819 */ /* 0x000fe20000011407 */
[----:B------:R-:W-:-:S04]  /*d090*/  IMAD.WIDE.U32 R2, R10, UR7, R2 ;  /* 0x000000070a027c25 */ /* 0x000fc8000f8e0002 */
[----:B------:R-:W-:Y:S02]  /*d0a0*/  IMAD.IADD R3, R11, 0x1, R3 ;  /* 0x000000010b037824 */ /* 0x000fe400078e0203 */
[----:B------:R-:W-:Y:S02]  /*d0b0*/  IMAD R4, R4, UR4, RZ ;  /* 0x0000000404047c24 */ /* 0x000fe4000f8e02ff */
[----:B------:R-:W-:-:S04]  /*d0c0*/  IMAD.WIDE.U32 R2, R9, UR4, R2 ;  /* 0x0000000409027c25 */ /* 0x000fc8000f8e0002 */
[----:B------:R-:W-:Y:S01]  /*d0d0*/  IMAD R4, R9, UR5, R4 ;  /* 0x0000000509047c24 */ /* 0x000fe2000f8e0204 */
[----:B------:R-:W-:Y:S01]  /*d0e0*/  SHF.R.S32.HI R9, RZ, 0x1f, R5 ;  /* 0x0000001fff097819 */ /* 0x000fe20000011405 */
[----:B------:R-:W-:Y:S01]  /*d0f0*/  ULDC.64 UR4, c[0x0][0xcc8] ;  /* 0x0003320000047ab9 */ /* 0x000fe20000000a00 */
[----:B------:R-:W-:Y:S01]  /*d100*/  IADD3 R2, P0, R5, R2, RZ ;  /* 0x0000000205027210 */ /* 0x000fe20007f1e0ff */
[----:B------:R-:W-:-:S03]  /*d110*/  IMAD R0, R0, UR4, RZ ;  /* 0x0000000400007c24 */ /* 0x000fc6000f8e02ff */
[----:B------:R-:W-:Y:S01]  /*d120*/  IADD3.X R3, R9, R3, R4, P0, !PT ;  /* 0x0000000309037210 */ /* 0x000fe200007fe404 */
        /* <DEDUP_REMOVED lines=9> */
.L_x_13875:
[----:B------:R-:W-:-:S08]  /*d1c0*/  NOP ;  /* 0x0000000000007918 */ /* 0x000fd00000000000 */
[----:B------:R-:W0:-:S00]  /*d1d0*/  USETMAXREG.DEALLOC.CTAPOOL 0x28 ;  /* 0x00000028000079c8 */ /* 0x000e0000080e0500 */
        /* <DEDUP_REMOVED lines=16> */
.L_x_13920:
[----:B------:R-:W-:Y:S01]  /*d2e0*/  ULDC UR40, c[0x0][0xd50] ;  /* 0x0003540000287ab9 */ /* 0x000fe20000000800 */
[----:B------:R-:W-:Y:S01]  /*d2f0*/  UMOV UR39, UR6 ;  /* 0x0000000600277c82 */ /* 0x000fe20008000000 */
[----:B------:R-:W-:-:S11]  /*d300*/  UISETP.NE.AND UP0, UPT, UR40, 0x1, UPT ;  /* 0x000000012800788c */ /* 0x000fd6000bf05270 */
[----:B------:R-:W-:Y:S01]  /*d310*/  @UP0 ULDC UR4, c[0x0][0xd54] ;  /* 0x0003550000040ab9 */ /* 0x000fe20000000800 */
[----:B------:R-:W-:Y:S01]  /*d320*/  @UP0 ULDC UR7, c[0x0][0xd58] ;  /* 0x0003560000070ab9 */ /* 0x000fe20000000800 */
[----:B------:R-:W-:-:S04]  /*d330*/  UIMAD.WIDE.U32 UR4, UR6, UR4, URZ ;  /* 0x00000004060472a5 */ /* 0x000fc8000f8e003f */
[----:B------:R-:W-:-:S12]  /*d340*/  @UP0 USHF.R.U32.HI UR39, URZ, UR7, UR5 ;  /* 0x000000073f270299 */ /* 0x000fd80008011605 */
.L_x_13921:
[----:B------:R-:W-:Y:S01]  /*d350*/  ISETP.LE.AND P0, PT, RZ, UR45, PT ;  /* 0x0000002dff007c0c */ /* 0x000fe2000bf03270 */
[----:B------:R-:W-:Y:S01]  /*d360*/  UIADD3 UR4, -UR39, URZ, URZ ;  /* 0x0000003f27047290 */ /* 0x000fe2000fffe13f */
[----:B------:R-:W-:Y:S01]  /*d370*/  MOV R26, 0x1 ;  /* 0x00000001001a7802 */ /* 0x000fe20000000f00 */
[----:B------:R-:W-:Y:S02]  /*d380*/  IMAD.MOV.U32 R17, RZ, RZ, RZ ;  /* 0x000000ffff117224 */ /* 0x000fe400078e00ff */
[----:B------:R-:W-:Y:S01]  /*d390*/  UIMAD UR40, UR40, UR4, UR6 ;  /* 0x00000004282872a4 */ /* 0x000fe2000f8e0206 */
[----:B------:R-:W-:-:S07]  /*d3a0*/  IMAD.MOV.U32 R9, RZ, RZ, 0x1 ;  /* 0x00000001ff097424 */ /* 0x000fce00078e00ff */
[----:B------:R-:W-:Y:S05]  /*d3b0*/  @!P0 BRA `(.L_x_13922) ;  /* 0x0000004000348947 */ /* 0x000fea0003800000 */
[----:B------:R-:W-:Y:S01]  /*d3c0*/  ULDC.64 UR4, c[0x0][0xb20] ;  /* 0x0002c80000047ab9 */ /* 0x000fe20000000a00 */
[----:B------:R-:W0:Y:S01]  /*d3d0*/  S2UR UR46, SR_CTAID.X ;  /* 0x00000000002e79c3 */ /* 0x000e220000002500 */
[----:B------:R-:W-:Y:S01]  /*d3e0*/  UISETP.NE.U32.AND UP0, UPT, UR4, URZ, UPT ;  /* 0x0000003f0400728c */ /* 0x000fe2000bf05070 */
[----:B------:R-:W-:Y:S01]  /*d3f0*/  IMAD.MOV.U32 R27, RZ, RZ, RZ ;  /* 0x000000ffff1b7224 */ /* 0x000fe200078e00ff */
        /* <DEDUP_REMOVED lines=8> */
[----:B------:R-:W-:Y:S01]  /*d480*/  MOV R2, UR4 ;  /* 0x0000000400027c02 */ /* 0x000fe20008000f00 */
        /* <DEDUP_REMOVED lines=17> */
[----:B------:R-:W-:Y:S02]  /*d5a0*/  UIMAD.WIDE UR4, UR4, 0x2aaaaaab, URZ ;  /* 0x2aaaaaab040478a5 */ /* 0x000fe4000f8e023f */
[----:B------:R-:W-:Y:S02]  /*d5b0*/  UIADD3 UR6, UR7, UR6, URZ ;  /* 0x0000000607067290 */ /* 0x000fe4000fffe03f */
[----:B------:R-:W-:Y:S02]  /*d5c0*/  USHF.R.U32.HI UR42, URZ, 0x1f, UR5 ;  /* 0x0000001f3f2a7899 */ /* 0x000fe40008011605 */
[----:B------:R-:W-:Y:S02]  /*d5d0*/  UIMAD.WIDE UR6, UR6, 0x2aaaaaab, URZ ;  /* 0x2aaaaaab060678a5 */ /* 0x000fe4000f8e023f */
[----:B------:R-:W-:-:S02]  /*d5e0*/  ULEA.HI.SX32 UR42, UR5, UR42, 0x1c ;  /* 0x0000002a052a7291 */ /* 0x000fc4000f8fe23f */
[----:B------:R-:W-:Y:S02]  /*d5f0*/  USHF.R.U32.HI UR41, URZ, 0x1f, UR7 ;  /* 0x0000001f3f297899 */ /* 0x000fe40008011607 */
[----:B------:R-:W-:Y:S02]  /*d600*/  ULOP3.LUT UR40, UR40, 0xffff, URZ, 0xc0, !UPT ;  /* 0x0000ffff28287892 */ /* 0x000fe4000f8ec03f */
[----:B------:R-:W-:Y:S01]  /*d610*/  ULEA.HI.SX32 UR41, UR7, UR41, 0x1c ;  /* 0x0000002907297291 */ /* 0x000fe2000f8fe23f */
        /* <DEDUP_REMOVED lines=38> */
.L_x_13923:
[----:B------:R-:W-:Y:S02]  /*d880*/  UIMAD UR48, UR40, UR38, URZ ;  /* 0x00000026283072a4 */ /* 0x000fe4000f8e023f */
[----:B------:R-:W-:Y:S01]  /*d890*/  MOV R0, UR38 ;  /* 0x0000002600007c02 */ /* 0x000fe20008000f00 */
        /* <DEDUP_REMOVED lines=28> */
[----:B0----5:R-:W-:Y:S05]  /*da60*/  CALL.ABS.NOINC R2 ;  /* 0x0000000002007343 */ /* 0x021fea0003c00000 */
.L_x_13924:
        /* <DEDUP_REMOVED lines=20> */
.L_x_13926:
        /* <DEDUP_REMOVED lines=8> */
[----:B------:R-:W-:Y:S01]  /*dc30*/  MOV R8, 0x70 ;  /* 0x0000007000087802 */ /* 0x000fe20000000f00 */
[----:B------:R-:W-:Y:S02]  /*dc40*/  IMAD.U32 R10, RZ, RZ, UR4 ;  /* 0x00000004ff0a7e24 */ /* 0x000fe4000f8e00ff */
[----:B------:R-:W-:-:S02]  /*dc50*/  IMAD.U32 R11, RZ, RZ, UR5 ;  /* 0x00000005ff0b7e24 */ /* 0x000fc4000f8e00ff */
[----:B------:R-:W-:Y:S02]  /*dc60*/  IMAD.MOV.U32 R12, RZ, RZ, 0x1 ;  /* 0x00000001ff0c7424 */ /* 0x000fe400078e00ff */
[----:B0-----:R-:W-:-:S07]  /*dc70*/  IMAD.MOV.U32 R13, RZ, RZ, RZ ;  /* 0x000000ffff0d7224 */ /* 0x001fce00078e00ff */
[----:B------:R-:W-:-:S07]  /*dc80*/  LEPC R20, `(.L_x_13925) ;  /* 0x000000001014794e */ /* 0x000fce0000000000 */
[----:B-1----:R-:W-:Y:S05]  /*dc90*/  CALL.ABS.NOINC R2 ;  /* 0x0000000002007343 */ /* 0x002fea0003c00000 */
.L_x_13925:
        /* <DEDUP_REMOVED lines=8> */
[----:B------:R-:W-:Y:S01]  /*dd20*/  MOV R2, UR4 ;  /* 0x0000000400027c02 */ /* 0x000fe20008000f00 */
[----:B------:R-:W-:Y:S01]  /*dd30*/  IMAD.U32 R3, RZ, RZ, UR5 ;  /* 0x00000005ff037e24 */ /* 0x000fe2000f8e00ff */
[C---:B------:R-:W-:Y:S01]  /*dd40*/  LOP3.LUT R7, R24.reuse, 0x7f, RZ, 0xc0, !PT ;  /* 0x0000007f18077812 */ /* 0x040fe200078ec0ff */
[----:B------:R-:W-:Y:S01]  /*dd50*/  IMAD.SHL.U32 R0, R24, 0x10, RZ ;  /* 0x0000001018007824 */ /* 0x000fe200078e00ff */
[----:B0-----:R-:W-:Y:S02]  /*dd60*/  ISETP.NE.AND P1, PT, R12, 0x1, PT ;  /* 0x000000010c00780c */ /* 0x001fe40003f25270 */
[----:B------:R-:W-:Y:S01]  /*dd70*/  LOP3.LUT R16, R16, 0xffffbfff, RZ, 0xc0, !PT ;  /* 0xffffbfff10107812 */ /* 0x000fe200078ec0ff */
[----:B------:R0:W2:Y:S01]  /*dd80*/  @P0 LDG.E R30, desc[UR36][R2.64] ;  /* 0x00000024021e0981 */ /* 0x0000a2000c1e1900 */
[----:B------:R-:W-:Y:S01]  /*dd90*/  LOP3.LUT R4, R0, 0x70, RZ, 0xc0, !PT ;  /* 0x0000007000047812 */ /* 0x000fe200078ec0ff */
[----:B------:R-:W-:Y:S01]  /*dda0*/  VIADD R0, R25, 0xffffffff ;  /* 0xffffffff19007836 */ /* 0x000fe20000000000 */
[----:B------:R-:W-:Y:S01]  /*ddb0*/  SHF.R.U32.HI R5, RZ, 0x3, R7 ;  /* 0x00000003ff057819 */ /* 0x000fe20000011607 */
[----:B------:R-:W-:Y:S01]  /*ddc0*/  IMAD.SHL.U32 R6, R24, 0x8, RZ ;  /* 0x0000000818067824 */ /* 0x000fe200078e00ff */
[----:B------:R-:W-:Y:S01]  /*ddd0*/  LOP3.LUT R37, R34, 0x2, RZ, 0xfc, !PT ;  /* 0x0000000222257812 */ /* 0x000fe200078efcff */
[----:B------:R-:W-:Y:S01]  /*dde0*/  ULDC UR4, c[0x0][0x320] ;  /* 0x0000c80000047ab9 */ /* 0x000fe20000000800 */
[----:B------:R-:W-:-:S03]  /*ddf0*/  LOP3.LUT R32, R4, R5, RZ, 0xfc, !PT ;  /* 0x0000000504207212 */ /* 0x000fc600078efcff */
[----:B0-----:R-:W0:Y:S01]  /*de00*/  @P1 LDC R2, c[0x0][0x434] ;  /* 0x00010d00ff021b82 */ /* 0x001e220000000800 */
[----:B------:R-:W-:Y:S01]  /*de10*/  @P1 LOP3.LUT R16, R16, 0x4000, RZ, 0xfc, !PT ;  /* 0x0000400010101812 */ /* 0x000fe200078efcff */
[----:B------:R-:W-:-:S05]  /*de20*/  IMAD R4, R0, 0x60, R32 ;  /* 0x0000006000047824 */ /* 0x000fca00078e0220 */
[C---:B------:R-:W-:Y:S01]  /*de30*/  ISETP.GE.AND P0, PT, R4.reuse, UR43, PT ;  /* 0x0000002b04007c0c */ /* 0x040fe2000bf06270 */
[----:B------:R-:W1:Y:S01]  /*de40*/  @P1 LDC R3, c[0x0][0x438] ;  /* 0x00010e00ff031b82 */ /* 0x000e620000000800 */
[----:B-----5:R-:W-:Y:S02]  /*de50*/  IADD3 R10, R4, R27, RZ ;  /* 0x0000001b040a7210 */ /* 0x020fe40007ffe0ff */
[----:B------:R-:W-:-:S03]  /*de60*/  ISETP.GT.U32.OR P0, PT, R32, 0x5f, P0 ;  /* 0x0000005f2000780c */ /* 0x000fc60000704470 */
[----:B------:R-:W-:-:S10]  /*de70*/  IMAD.MOV.U32 R11, RZ, RZ, R10 ;  /* 0x000000ffff0b7224 */ /* 0x000fd400078e000a */
        /* <DEDUP_REMOVED lines=12> */
[----:B------:R-:W-:-:S06]  /*df40*/  @!P0 LEA.HI.X R5, R2, R5, R3, 0x2, P1 ;  /* 0x0000000502058211 */ /* 0x000fcc00008f1403 */
[----:B------:R-:W2:Y:S01]  /*df50*/  @!P0 LDG.E R5, desc[UR36][R4.64] ;  /* 0x0000002404058981 */ /* 0x000ea2000c1e1900 */
[----:B------:R-:W-:Y:S02]  /*df60*/  ISETP.NE.AND P2, PT, R37, 0x3, PT ;  /* 0x000000032500780c */ /* 0x000fe40003f45270 */
[----:B------:R-:W-:Y:S02]  /*df70*/  CS2R R18, SRZ ;  /* 0x0000000000127805 */ /* 0x000fe4000001ff00 */
[----:B------:R-:W-:Y:S01]  /*df80*/  LOP3.LUT R22, R6, 0x38, RZ, 0xc0, !PT ;  /* 0x0000003806167812 */ /* 0x000fe200078ec0ff */
[----:B------:R-:W-:Y:S01]  /*df90*/  UMOV UR5, 0xffffffff ;  /* 0xffffffff00057882 */ /* 0x000fe20000000000 */
[----:B------:R-:W-:Y:S01]  /*dfa0*/  ISETP.GT.U32.AND P1, PT, R32, 0x5f, PT ;  /* 0x0000005f2000780c */ /* 0x000fe20003f24070 */
[----:B------:R-:W-:Y:S01]  /*dfb0*/  IMAD.U32 R29, RZ, RZ, UR39 ;  /* 0x00000027ff1d7e24 */ /* 0x000fe2000f8e00ff */
[----:B------:R-:W-:Y:S02]  /*dfc0*/  LOP3.LUT R16, R16, 0xffffffdf, RZ, 0xc0, !PT ;  /* 0xffffffdf10107812 */ /* 0x000fe400078ec0ff */
[----:B------:R-:W-:-:S02]  /*dfd0*/  LOP3.LUT R36, R22, 0x40, RZ, 0xfc, !PT ;  /* 0x0000004016247812 */ /* 0x000fc400078efcff */
[----:B------:R-:W-:Y:S02]  /*dfe0*/  LOP3.LUT R35, R22, 0x80, RZ, 0xfc, !PT ;  /* 0x0000008016237812 */ /* 0x000fe400078efcff */
[----:B------:R-:W-:Y:S02]  /*dff0*/  ISETP.GE.AND P4, PT, R36, UR4, PT ;  /* 0x0000000424007c0c */ /* 0x000fe4000bf86270 */
[----:B------:R-:W-:Y:S02]  /*e000*/  @P2 LOP3.LUT R16, R16, 0x20, RZ, 0xfc, !PT ;  /* 0x0000002010102812 */ /* 0x000fe400078efcff */
[----:B------:R-:W-:Y:S02]  /*e010*/  ISETP.GE.AND P3, PT, R35, UR4, PT ;  /* 0x0000000423007c0c */ /* 0x000fe4000bf66270 */
[----:B------:R-:W-:Y:S02]  /*e020*/  LOP3.LUT R16, R16, 0xffff7fff, RZ, 0xc0, !PT ;  /* 0xffff7fff10107812 */ /* 0x000fe400078ec0ff */
[----:B------:R-:W-:-:S02]  /*e030*/  LOP3.LUT R31, R22, 0xc0, RZ, 0xfc, !PT ;  /* 0x000000c0161f7812 */ /* 0x000fc400078efcff */
[----:B------:R-:W-:Y:S02]  /*e040*/  @P1 LOP3.LUT R16, R16, 0x8000, RZ, 0xfc, !PT ;  /* 0x0000800010101812 */ /* 0x000fe400078efcff */
[----:B------:R-:W-:Y:S02]  /*e050*/  ISETP.GE.AND P1, PT, R31, UR4, PT ;  /* 0x000000041f007c0c */ /* 0x000fe4000bf26270 */
[----:B------:R-:W-:Y:S02]  /*e060*/  LOP3.LUT R16, R16, 0xffffffef, RZ, 0xc0, !PT ;  /* 0xffffffef10107812 */ /* 0x000fe400078ec0ff */
[----:B------:R-:W-:Y:S02]  /*e070*/  IADD3 R23, -R11, RZ, RZ ;  /* 0x000000ff0b177210 */ /* 0x000fe40007ffe1ff */
[----:B------:R-:W-:-:S03]  /*e080*/  @P4 LOP3.LUT R16, R16, 0x10, RZ, 0xfc, !PT ;  /* 0x0000001010104812 */ /* 0x000fc600078efcff */
[----:B------:R-:W-:Y:S01]  /*e090*/  IMAD R23, R12, R23, R10 ;  /* 0x000000170c177224 */ /* 0x000fe200078e020a */
[----:B------:R-:W-:-:S04]  /*e0a0*/  LOP3.LUT R16, R16, 0xfffffffe, RZ, 0xc0, !PT ;  /* 0xfffffffe10107812 */ /* 0x000fc800078ec0ff */
[----:B------:R-:W-:-:S04]  /*e0b0*/  LOP3.LUT R16, R16, 0xfffffff7, RZ, 0xc0, !PT ;  /* 0xfffffff710107812 */ /* 0x000fc800078ec0ff */
[----:B------:R-:W-:Y:S02]  /*e0c0*/  @P3 LOP3.LUT R16, R16, 0x8, RZ, 0xfc, !PT ;  /* 0x0000000810103812 */ /* 0x000fe400078efcff */
[--C-:B--2---:R-:W-:Y:S01]  /*e0d0*/  @!P0 SHF.R.S32.HI R19, RZ, 0x1f, R5.reuse ;  /* 0x0000001fff138819 */ /* 0x104fe20000011405 */
[----:B------:R-:W-:Y:S01]  /*e0e0*/  @!P0 IMAD.MOV.U32 R18, RZ, RZ, R5 ;  /* 0x000000ffff128224 */ /* 0x000fe200078e0005 */
[----:B------:R-:W-:-:S13]  /*e0f0*/  ISETP.GE.AND P0, PT, R22, UR4, PT ;  /* 0x0000000416007c0c */ /* 0x000fda000bf06270 */
[----:B------:R-:W-:-:S04]  /*e100*/  @P0 LOP3.LUT R16, R16, 0x1, RZ, 0xfc, !PT ;  /* 0x0000000110100812 */ /* 0x000fc800078efcff */
[----:B------:R-:W-:-:S04]  /*e110*/  LOP3.LUT R16, R16, 0xfffffffb, RZ, 0xc0, !PT ;  /* 0xfffffffb10107812 */ /* 0x000fc800078ec0ff */
[----:B------:R-:W-:Y:S01]  /*e120*/  @P1 LOP3.LUT R16, R16, 0x4, RZ, 0xfc, !PT ;  /* 0x0000000410101812 */ /* 0x000fe200078efcff */
[----:B------:R-:W-:Y:S06]  /*e130*/  BRA.DIV UR5, `(.L_x_13927) ;  /* 0x0000003a05607947 */ /* 0x000fec000b800000 */
.L_x_13973:
[----:B------:R-:W-:Y:S02]  /*e140*/  SEL R2, RZ, 0x1, P0 ;  /* 0x00000001ff027807 */ /* 0x000fe40000000000 */
[----:B------:R-:W-:-:S03]  /*e150*/  SHF.R.S32.HI R29, RZ, 0x1f, R29 ;  /* 0x0000001fff1d7819 */ /* 0x000fc6000001141d */
[----:B------:R0:W-:Y:S01]  /*e160*/  STL [R1], R2 ;  /* 0x0000000201007387 */ /* 0x0001e20000100800 */
[----:B------:R-:W-:Y:S05]  /*e170*/  @!P2 BRA `(.L_x_13928) ;  /* 0x000000000004a947 */ /* 0x000fea0003800000 */
[----:B------:R-:W-:Y:S01]  /*e180*/  BPT.TRAP 0x1 ;  /* 0x000000040000795c */ /* 0x000fe20000300000 */
.L_x_13928:
[----:B0-----:R-:W-:-:S04]  /*e190*/  MOV R2, 0x1 ;  /* 0x0000000100027802 */ /* 0x001fc80000000f00 */
[----:B------:R-:W-:-:S04]  /*e1a0*/  SHF.L.U32 R2, R2, 0x1f, RZ ;  /* 0x0000001f02027819 */ /* 0x000fc800000006ff */
[----:B------:R-:W0:Y:S02]  /*e1b0*/  SYNCS.PHASECHK.TRANS64.TRYWAIT P0, [UR44+0x32440], R2 ;  /* 0x03244002ff0075a7 */ /* 0x000e24000800016c */
[----:B0-----:R-:W-:Y:S05]  /*e1c0*/  @!P0 BRA `(.L_x_13929) ;  /* 0x00000038005c8947 */ /* 0x001fea0003800000 */
.L_x_13974:
        /* <DEDUP_REMOVED lines=16> */
[----:B------:R-:W-:Y:S02]  /*e2d0*/  IMAD.SHL.U32 R28, R7, 0x8, RZ ;  /* 0x00000008071c7824 */ /* 0x000fe400078e00ff */
[----:B------:R-:W-:Y:S02]  /*e2e0*/  IMAD.IADD R3, R3, 0x1, R5 ;  /* 0x0000000103037824 */ /* 0x000fe400078e0205 */
[----:B------:R-:W-:Y:S01]  /*e2f0*/  IMAD.U32 R5, RZ, RZ, UR4 ;  /* 0x00000004ff057e24 */ /* 0x000fe2000f8e00ff */
[----:B------:R-:W-:Y:S01]  /*e300*/  UIMAD UR4, UR6, UR4, URZ ;  /* 0x00000004060472a4 */ /* 0x000fe2000f8e023f */
[----:B------:R-:W-:Y:S02]  /*e310*/  IMAD.IADD R17, R17, 0x1, -R8 ;  /* 0x0000000111117824 */ /* 0x000fe400078e0a08 */
[----:B------:R-:W-:Y:S01]  /*e320*/  IMAD.WIDE.U32 R2, R5, UR39, R2 ;  /* 0x0000002705027c25 */ /* 0x000fe2000f8e0002 */
[----:B------:R-:W-:Y:S01]  /*e330*/  UIMAD UR4, UR39, UR5, UR4 ;  /* 0x00000005270472a4 */ /* 0x000fe2000f8e0204 */
[----:B------:R-:W-:-:S02]  /*e340*/  ULDC.64 UR6, c[0x0][0x2e8] ;  /* 0x0000ba0000067ab9 */ /* 0x000fc40000000a00 */
[----:B------:R-:W-:Y:S01]  /*e350*/  UMOV UR5, 0xffffffff ;  /* 0xffffffff00057882 */ /* 0x000fe20000000000 */
[----:B------:R-:W-:Y:S02]  /*e360*/  LEA R4, P0, R2, UR6, 0x1 ;  /* 0x0000000602047c11 */ /* 0x000fe4000f8008ff */
[----:B------:R-:W-:Y:S01]  /*e370*/  IADD3 R5, R3, UR4, RZ ;  /* 0x0000000403057c10 */ /* 0x000fe2000fffe0ff */
[----:B------:R-:W-:Y:S01]  /*e380*/  ULDC UR4, c[0x0][0x2f4] ;  /* 0x0000bd0000047ab9 */ /* 0x000fe20000000800 */
[----:B------:R-:W-:Y:S02]  /*e390*/  LOP3.LUT R3, R6, 0x1c0, RZ, 0xc0, !PT ;  /* 0x000001c006037812 */ /* 0x000fe400078ec0ff */
[----:B------:R-:W-:Y:S02]  /*e3a0*/  ISETP.GE.AND P2, PT, R22, UR4, PT ;  /* 0x0000000416007c0c */ /* 0x000fe4000bf46270 */
[----:B------:R-:W-:Y:S02]  /*e3b0*/  LOP3.LUT R3, R3, 0x38, R6, 0xf8, !PT ;  /* 0x0000003803037812 */ /* 0x000fe400078ef806 */
[----:B------:R-:W-:-:S02]  /*e3c0*/  LEA.HI.X R5, R2, UR7, R5, 0x1, P0 ;  /* 0x0000000702057c11 */ /* 0x000fc400080f0c05 */
[----:B------:R-:W-:Y:S02]  /*e3d0*/  LOP3.LUT R3, R3, 0x38, R24, 0x78, !PT ;  /* 0x0000003803037812 */ /* 0x000fe400078e7818 */
[----:B------:R-:W-:Y:S02]  /*e3e0*/  ISETP.GE.AND P0, PT, R17, 0x1, PT ;  /* 0x000000011100780c */ /* 0x000fe40003f06270 */
[----:B------:R-:W-:-:S03]  /*e3f0*/  LOP3.LUT R28, R3, 0x200, R28, 0xf8, !PT ;  /* 0x00000200031c7812 */ /* 0x000fc600078ef81c */
[----:B------:R-:W-:Y:S01]  /*e400*/  @P2 LOP3.LUT R16, R16, 0x2, RZ, 0xfc, !PT ;  /* 0x0000000210102812 */ /* 0x000fe200078efcff */
[----:B------:R-:W-:Y:S07]  /*e410*/  BRA.DIV UR5, `(.L_x_13930) ;  /* 0x0000003605e07947 */ /* 0x000fee000b800000 */
[----:B------:R-:W0:Y:S01]  /*e420*/  SHFL.IDX PT, R14, R4, RZ, 0x181f ;  /* 0x00181fff040e7589 */ /* 0x000e2200000e0000 */
[----:B------:R-:W-:-:S03]  /*e430*/  @P0 LEA R7, R28, UR44, 0x1 ;  /* 0x0000002c1c070c11 */ /* 0x000fc6000f8e08ff */
[----:B------:R-:W1:Y:S01]  /*e440*/  SHFL.IDX PT, R0, R5, RZ, 0x181f ;  /* 0x00181fff05007589 */ /* 0x000e6200000e0000 */
[----:B0-----:R-:W-:-:S03]  /*e450*/  @P0 LEA R2, P1, R22, R14, 0x1 ;  /* 0x0000000e16020211 */ /* 0x001fc600078208ff */
[----:B------:R-:W0:Y:S01]  /*e460*/  SHFL.IDX PT, R14, R4, 0x1, 0x181f ;  /* 0x00381f00040e7f89 */ /* 0x000e2200000e0000 */
[----:B-1----:R-:W-:-:S03]  /*e470*/  @P0 IADD3.X R3, RZ, R0, RZ, P1, !PT ;  /* 0x00000000ff030210 */ /* 0x002fc60000ffe4ff */
        /* <DEDUP_REMOVED lines=30> */
.L_x_13988:
        /* <DEDUP_REMOVED lines=15> */
.L_x_13931:
        /* <DEDUP_REMOVED lines=24> */
.L_x_13932:
[----:B------:R-:W-:Y:S01]  /*e8d0*/  UISETP.NE.AND UP0, UPT, UR47, URZ, UPT ;  /* 0x0000003f2f00728c */ /* 0x000fe2000bf05270 */
[----:B------:R-:W-:Y:S01]  /*e8e0*/  IMAD.U32 R3, RZ, RZ, UR46 ;  /* 0x0000002eff037e24 */ /* 0x000fe2000f8e00ff */
[----:B------:R-:W-:Y:S01]  /*e8f0*/  R2UR UR6, R29 ;  /* 0x000000001d0672ca */ /* 0x000fe200000e0000 */
[----:B------:R-:W-:Y:S01]  /*e900*/  ULDC.64 UR8, c[0x0][0x2d8] ;  /* 0x0000b60000087ab9 */ /* 0x000fe20000000a00 */
[----:B------:R-:W0:Y:S01]  /*e910*/  LDC R7, c[0x0][0x448] ;  /* 0x00011200ff077b82 */ /* 0x000e220000000800 */
[----:B------:R-:W1:Y:S01]  /*e920*/  S2R R20, SR_TID.X ;  /* 0x0000000000147919 */ /* 0x000e620000002100 */
[----:B------:R-:W-:Y:S02]  /*e930*/  PLOP3.LUT P0, PT, PT, PT, UP0, 0x80, 0x0 ;  /* 0x000000000000781c */ /* 0x000fe40003f0f008 */
[----:B------:R-:W-:-:S03]  /*e940*/  LEA R24, R3, R32, 0x7 ;  /* 0x0000002003187211 */ /* 0x000fc600078e38ff */
[----:B------:R-:W-:Y:S02]  /*e950*/  @UP0 ULDC UR4, c[0x0][0x44c] ;  /* 0x0001130000040ab9 */ /* 0x000fe40000000800 */
[----:B------:R-:W-:Y:S02]  /*e960*/  IMAD.MOV.U32 R9, RZ, RZ, R24 ;  /* 0x000000ffff097224 */ /* 0x000fe400078e0018 */
        /* <DEDUP_REMOVED lines=15> */
[----:B------:R-:W-:Y:S01]  /*ea60*/  MOV R5, UR5 ;  /* 0x0000000500057c02 */ /* 0x000fe20008000f00 */
[----:B------:R-:W-:Y:S01]  /*ea70*/  UIADD3 UR6, UR5, UR6, URZ ;  /* 0x0000000605067290 */ /* 0x000fe2000fffe03f */
[----:B------:R-:W-:Y:S02]  /*ea80*/  IMAD.MOV R5, RZ, RZ, -R9 ;  /* 0x000000ffff057224 */ /* 0x000fe400078e0a09 */
[----:B------:R-:W-:Y:S01]  /*ea90*/  IMAD.U32 R4, RZ, RZ, UR4 ;  /* 0x00000004ff047e24 */ /* 0x000fe2000f8e00ff */
[----:B------:R-:W-:Y:S01]  /*eaa0*/  ULDC.64 UR4, c[0x0][0x2d0] ;  /* 0x0000b40000047ab9 */ /* 0x000fe20000000a00 */
[----:B0-----:R-:W-:Y:S02]  /*eab0*/  IMAD R5, R7, R5, R24 ;  /* 0x0000000507057224 */ /* 0x001fe400078e0218 */
[----:B------:R-:W-:Y:S02]  /*eac0*/  IMAD R0, R0, UR4, RZ ;  /* 0x0000000400007c24 */ /* 0x000fe4000f8e02ff */
[----:B------:R-:W-:-:S02]  /*ead0*/  IMAD.U32 R3, RZ, RZ, UR6 ;  /* 0x00000006ff037e24 */ /* 0x000fc4000f8e00ff */
[----:B------:R-:W-:Y:S02]  /*eae0*/  IMAD.MOV.U32 R2, RZ, RZ, R4 ;  /* 0x000000ffff027224 */ /* 0x000fe400078e0004 */
        /* <DEDUP_REMOVED lines=20> */
[----:B------:R-:W-:Y:S01]  /*ec30*/  IMAD R5, R7, UR4, RZ ;  /* 0x0000000407057c24 */ /* 0x000fe2000f8e02ff */
[----:B------:R-:W1:Y:S01]  /*ec40*/  SHFL.IDX PT, R3, R6, RZ, 0x181f ;  /* 0x00181fff06037589 */ /* 0x000e6200000e0000 */
[----:B------:R-:W-:-:S03]  /*ec50*/  IMAD R4, R4, 0x80, R20 ;  /* 0x0000008004047824 */ /* 0x000fc600078e0214 */
[----:B------:R-:W-:Y:S02]  /*ec60*/  SHFL.IDX PT, R2, R6, 0x1, 0x181f ;  /* 0x00381f0006027f89 */ /* 0x000fe400000e0000 */
[CC--:B------:R-:W-:Y:S02]  /*ec70*/  ISETP.GE.AND P4, PT, R4.reuse, R5.reuse, PT ;  /* 0x000000050400720c */ /* 0x0c0fe40003f86270 */
[----:B------:R-:W-:Y:S01]  /*ec80*/  IADD3 R8, R4, 0x10, RZ ;  /* 0x0000001004087810 */ /* 0x000fe20007ffe0ff */
[----:B------:R-:W-:Y:S03]  /*ec90*/  SHFL.IDX PT, R7, R0, 0x3, 0x181f ;  /* 0x00781f0000077f89 */ /* 0x000fe600000e0000 */
[----:B------:R-:W-:Y:S01]  /*eca0*/  ISETP.GE.AND P3, PT, R8, R5, PT ;  /* 0x000000050800720c */ /* 0x000fe20003f66270 */
[----:B------:R-:W-:-:S05]  /*ecb0*/  VIADD R8, R4, 0x20 ;  /* 0x0000002004087836 */ /* 0x000fca0000000000 */
[----:B------:R-:W-:Y:S02]  /*ecc0*/  ISETP.GE.AND P2, PT, R8, R5, PT ;  /* 0x000000050800720c */ /* 0x000fe40003f46270 */
[----:B0-----:R-:W-:Y:S01]  /*ecd0*/  @!P4 LEA R10, P1, R22, R14, 0x1 ;  /* 0x0000000e160ac211 */ /* 0x001fe200078208ff */
[----:B------:R-:W-:Y:S01]  /*ece0*/  SHFL.IDX PT, R8, R6, 0x3, 0x181f ;  /* 0x00781f0006087f89 */ /* 0x000fe200000e0000 */
[----:B------:R-:W-:Y:S02]  /*ecf0*/  @!P4 LEA R9, R28, UR44, 0x1 ;  /* 0x0000002c1c09cc11 */ /* 0x000fe4000f8e08ff */
[----:B------:R-:W-:Y:S01]  /*ed00*/  @P4 LOP3.LUT R16, R16, 0x1000, RZ, 0xfc, !PT ;  /* 0x0000100010104812 */ /* 0x000fe200078efcff */
[----:B------:R-:W0:Y:S01]  /*ed10*/  SHFL.IDX PT, R14, R0, 0x1, 0x181f ;  /* 0x00381f00000e7f89 */ /* 0x000e2200000e0000 */
[----:B-1----:R-:W-:Y:S01]  /*ed20*/  @!P4 IMAD.X R3, RZ, RZ, R3, P1 ;  /* 0x000000ffff03c224 */ /* 0x002fe200008e0603 */
[----:B------:R-:W-:Y:S02]  /*ed30*/  @!P3 LEA R15, R28, UR44, 0x1 ;  /* 0x0000002c1c0fbc11 */ /* 0x000fe4000f8e08ff */
[----:B------:R-:W-:-:S04]  /*ed40*/  LOP3.LUT R16, R16, 0xfffff7ff, RZ, 0xc0, !PT ;  /* 0xfffff7ff10107812 */ /* 0x000fc800078ec0ff */
[----:B------:R-:W-:-:S04]  /*ed50*/  @P3 LOP3.LUT R16, R16, 0x800, RZ, 0xfc, !PT ;  /* 0x0000080010103812 */ /* 0x000fc800078efcff */
[----:B------:R-:W-:-:S04]  /*ed60*/  LOP3.LUT R16, R16, 0xfffffbff, RZ, 0xc0, !PT ;  /* 0xfffffbff10107812 */ /* 0x000fc800078ec0ff */
[----:B------:R-:W-:-:S04]  /*ed70*/  @P2 LOP3.LUT R16, R16, 0x400, RZ, 0xfc, !PT ;  /* 0x0000040010102812 */ /* 0x000fc800078efcff */
[----:B------:R-:W-:Y:S02]  /*ed80*/  LOP3.LUT R16, R16, 0xfffffdff, RZ, 0xc0, !PT ;  /* 0xfffffdff10107812 */ /* 0x000fe400078ec0ff */
[C---:B0-----:R-:W-:Y:S02]  /*ed90*/  @!P3 LEA R12, P1, R22.reuse, R14, 0x1 ;  /* 0x0000000e160cb211 */ /* 0x041fe400078208ff */
[----:B------:R-:W0:Y:S03]  /*eda0*/  SHFL.IDX PT, R14, R0, 0x2, 0x181f ;  /* 0x00581f00000e7f89 */ /* 0x000e2600000e0000 */
[----:B------:R-:W-:Y:S02]  /*edb0*/  @!P3 IMAD.X R11, RZ, RZ, R2, P1 ;  /* 0x000000ffff0bb224 */ /* 0x000fe400008e0602 */
[----:B------:R-:W1:Y:S01]  /*edc0*/  SHFL.IDX PT, R2, R6, 0x2, 0x181f ;  /* 0x00581f0006027f89 */ /* 0x000e6200000e0000 */
[----:B0-----:R-:W-:-:S05]  /*edd0*/  @!P2 LEA R13, P1, R22, R14, 0x1 ;  /* 0x0000000e160da211 */ /* 0x001fca00078208ff */
[----:B-1----:R-:W-:Y:S01]  /*ede0*/  @!P2 IMAD.X R14, RZ, RZ, R2, P1 ;  /* 0x000000ffff0ea224 */ /* 0x002fe200008e0602 */
[----:B------:R-:W-:-:S04]  /*edf0*/  IADD3 R2, R4, 0x30, RZ ;  /* 0x0000003004027810 */ /* 0x000fc80007ffe0ff */
[----:B------:R-:W-:Y:S01]  /*ee00*/  ISETP.GE.AND P5, PT, R2, R5, PT ;  /* 0x000000050200720c */ /* 0x000fe20003fa6270 */
[----:B------:R-:W-:Y:S02]  /*ee10*/  @!P4 IMAD.MOV.U32 R2, RZ, RZ, R10 ;  /* 0x000000ffff02c224 */ /* 0x000fe400078e000a */
[----:B------:R-:W-:Y:S04]  /*ee20*/  SHFL.IDX PT, R10, R6, 0x4, 0x181f ;  /* 0x00981f00060a7f89 */ /* 0x000fe800000e0000 */
[----:B------:R0:W-:Y:S06]  /*ee30*/  @!P4 LDGSTS.E.BYPASS.LTC128B.128 [R9+0x18400], desc[UR36][R2.64], !P0 ;  /* 0x184000000209cfae */ /* 0x0001ec000c101d64 */
[----:B------:R-:W-:-:S02]  /*ee40*/  @!P5 LEA R7, P1, R22, R7, 0x1 ;  /* 0x000000071607d211 */ /* 0x000fc400078208ff */
[----:B------:R-:W-:-:S03]  /*ee50*/  @P5 LOP3.LUT R16, R16, 0x200, RZ, 0xfc, !PT ;  /* 0x0000020010105812 */ /* 0x000fc600078efcff */
[----:B------:R-:W-:Y:S01]  /*ee60*/  @!P5 IMAD.X R8, RZ, RZ, R8, P1 ;  /* 0x000000ffff08d224 */ /* 0x000fe200008e0608 */
[----:B0-----:R-:W0:Y:S01]  /*ee70*/  SHFL.IDX PT, R9, R0, 0x4, 0x181f ;  /* 0x00981f0000097f89 */ /* 0x001e2200000e0000 */
[----:B------:R-:W-:Y:S01]  /*ee80*/  VIADD R2, R4, 0x40 ;  /* 0x0000004004027836 */ /* 0x000fe20000000000 */
[----:B------:R-:W-:Y:S01]  /*ee90*/  LOP3.LUT R16, R16, 0xfffffeff, RZ, 0xc0, !PT ;  /* 0xfffffeff10107812 */ /* 0x000fe200078ec0ff */
[----:B------:R-:W-:Y:S02]  /*eea0*/  @!P3 IMAD.MOV.U32 R3, RZ, RZ, R11 ;  /* 0x000000ffff03b224 */ /* 0x000fe400078e000b */
[----:B------:R-:W1:Y:S01]  /*eeb0*/  SHFL.IDX PT, R11, R0, 0x5, 0x181f ;  /* 0x00b81f00000b7f89 */ /* 0x000e6200000e0000 */
[----:B------:R-:W-:Y:S01]  /*eec0*/  ISETP.GE.AND P4, PT, R2, R5, PT ;  /* 0x000000050200720c */ /* 0x000fe20003f86270 */
[----:B------:R-:W-:-:S05]  /*eed0*/  @!P3 IMAD.MOV.U32 R2, RZ, RZ, R12 ;  /* 0x000000ffff02b224 */ /* 0x000fca00078e000c */
[----:B------:R2:W-:Y:S07]  /*eee0*/  @!P3 LDGSTS.E.BYPASS.LTC128B.128 [R15+0x18c00], desc[UR36][R2.64], !P0 ;  /* 0x18c00000020fbfae */ /* 0x0005ee000c101d64 */
[----:B------:R-:W-:-:S04]  /*eef0*/  @P4 LOP3.LUT R16, R16, 0x100, RZ, 0xfc, !PT ;  /* 0x0000010010104812 */ /* 0x000fc800078efcff */
[----:B------:R-:W-:Y:S01]  /*ef00*/  LOP3.LUT R16, R16, 0xffffff7f, RZ, 0xc0, !PT ;  /* 0xffffff7f10107812 */ /* 0x000fe200078ec0ff */
[----:B--2---:R-:W2:Y:S01]  /*ef10*/  SHFL.IDX PT, R2, R6, 0x5, 0x181f ;  /* 0x00b81f0006027f89 */ /* 0x004ea200000e0000 */
[----:B------:R-:W-:Y:S01]  /*ef20*/  VIADD R3, R4, 0x50 ;  /* 0x0000005004037836 */ /* 0x000fe20000000000 */
[----:B0-----:R-:W-:Y:S02]  /*ef30*/  @!P4 LEA R9, P1, R22, R9, 0x1 ;  /* 0x000000091609c211 */ /* 0x001fe400078208ff */
[----:B------:R-:W-:Y:S02]  /*ef40*/  @!P2 LEA R15, R28, UR44, 0x1 ;  /* 0x0000002c1c0fac11 */ /* 0x000fe4000f8e08ff */
[----:B------:R-:W-:Y:S01]  /*ef50*/  ISETP.GE.AND P3, PT, R3, R5, PT ;  /* 0x000000050300720c */ /* 0x000fe20003f66270 */
[----:B------:R-:W-:Y:S01]  /*ef60*/  @!P2 IMAD.MOV.U32 R3, RZ, RZ, R14 ;  /* 0x000000ffff03a224 */ /* 0x000fe200078e000e */
[----:B------:R-:W-:-:S11]  /*ef70*/  @!P4 IADD3.X R10, RZ, R10, RZ, P1, !PT ;  /* 0x0000000aff0ac210 */ /* 0x000fd60000ffe4ff */
[----:B-1----:R-:W-:Y:S02]  /*ef80*/  @!P3 LEA R11, P1, R22, R11, 0x1 ;  /* 0x0000000b160bb211 */ /* 0x002fe400078208ff */
[----:B------:R-:W-:Y:S02]  /*ef90*/  @P3 LOP3.LUT R16, R16, 0x80, RZ, 0xfc, !PT ;  /* 0x0000008010103812 */ /* 0x000fe400078efcff */
[----:B--2---:R-:W-:Y:S01]  /*efa0*/  @!P3 IADD3.X R12, RZ, R2, RZ, P1, !PT ;  /* 0x00000002ff0cb210 */ /* 0x004fe20000ffe4ff */
[----:B------:R-:W-:Y:S01]  /*efb0*/  @!P2 IMAD.MOV.U32 R2, RZ, RZ, R13 ;  /* 0x000000ffff02a224 */ /* 0x000fe200078e000d */
[----:B------:R-:W-:Y:S01]  /*efc0*/  LOP3.LUT R16, R16, 0xffffffbf, RZ, 0xc0, !PT ;  /* 0xffffffbf10107812 */ /* 0x000fe200078ec0ff */
[----:B------:R-:W0:Y:S04]  /*efd0*/  SHFL.IDX PT, R13, R0, 0x6, 0x181f ;  /* 0x00d81f00000d7f89 */ /* 0x000e2800000e0000 */
[----:B------:R1:W-:Y:S04]  /*efe0*/  @!P2 LDGSTS.E.BYPASS.LTC128B.128 [R15+0x19400], desc[UR36][R2.64], !P0 ;  /* 0x19400000020fafae */ /* 0x0003e8000c101d64 */
[----:B-1----:R-:W1:Y:S01]  /*eff0*/  SHFL.IDX PT, R2, R6, 0x6, 0x181f ;  /* 0x00d81f0006027f89 */ /* 0x002e6200000e0000 */
[----:B------:R-:W-:Y:S01]  /*f000*/  VIADD R3, R4, 0x60 ;  /* 0x0000006004037836 */ /* 0x000fe20000000000 */
[----:B------:R-:W-:-:S02]  /*f010*/  @!P5 LEA R15, R28, UR44, 0x1 ;  /* 0x0000002c1c0fdc11 */ /* 0x000fc4000f8e08ff */
[----:B------:R-:W2:Y:S02]  /*f020*/  SHFL.IDX PT, R6, R6, 0x7, 0x181f ;  /* 0x00f81f0006067f89 */ /* 0x000ea400000e0000 */
[----:B------:R-:W-:Y:S01]  /*f030*/  ISETP.GE.AND P2, PT, R3, R5, PT ;  /* 0x000000050300720c */ /* 0x000fe20003f46270 */
[----:B------:R-:W-:-:S12]  /*f040*/  @!P5 IMAD.MOV.U32 R3, RZ, RZ, R8 ;  /* 0x000000ffff03d224 */ /* 0x000fd800078e0008 */
[----:B0-----:R-:W-:Y:S02]  /*f050*/  @!P2 LEA R13, P1, R22, R13, 0x1 ;  /* 0x0000000d160da211 */ /* 0x001fe400078208ff */
[----:B------:R-:W-:Y:S02]  /*f060*/  @!P2 LEA R21, R28, UR44, 0x1 ;  /* 0x0000002c1c15ac11 */ /* 0x000fe4000f8e08ff */
[----:B------:R-:W-:Y:S02]  /*f070*/  @P2 LOP3.LUT R16, R16, 0x40, RZ, 0xfc, !PT ;  /* 0x0000004010102812 */ /* 0x000fe400078efcff */
[----:B-1----:R-:W-:Y:S01]  /*f080*/  @!P2 IADD3.X R14, RZ, R2, RZ, P1, !PT ;  /* 0x00000002ff0ea210 */ /* 0x002fe20000ffe4ff */
[----:B------:R-:W-:Y:S01]  /*f090*/  @!P5 IMAD.MOV.U32 R2, RZ, RZ, R7 ;  /* 0x000000ffff02d224 */ /* 0x000fe200078e0007 */
[----:B------:R-:W-:-:S04]  /*f0a0*/  @!P4 LEA R7, R28, UR44, 0x1 ;  /* 0x0000002c1c07cc11 */ /* 0x000fc8000f8e08ff */
[----:B------:R0:W-:Y:S02]  /*f0b0*/  @!P5 LDGSTS.E.BYPASS.LTC128B.128 [R15+0x19c00], desc[UR36][R2.64], !P0 ;  /* 0x19c00000020fdfae */ /* 0x0001e4000c101d64 */
[----:B0-----:R-:W-:Y:S01]  /*f0c0*/  @!P4 IMAD.MOV.U32 R2, RZ, RZ, R9 ;  /* 0x000000ffff02c224 */ /* 0x001fe200078e0009 */
[----:B------:R-:W-:Y:S02]  /*f0d0*/  @!P4 MOV R3, R10 ;  /* 0x0000000a0003c202 */ /* 0x000fe40000000f00 */
[----:B------:R-:W-:-:S03]  /*f0e0*/  @!P3 LEA R9, R28, UR44, 0x1 ;  /* 0x0000002c1c09bc11 */ /* 0x000fc6000f8e08ff */
[----:B------:R0:W-:Y:S02]  /*f0f0*/  @!P4 LDGSTS.E.BYPASS.LTC128B.128 [R7+0x1a400], desc[UR36][R2.64], !P0 ;  /* 0x1a4000000207cfae */ /* 0x0001e4000c101d64 */
[----:B0-----:R-:W-:Y:S02]  /*f100*/  @!P3 IMAD.MOV.U32 R2, RZ, RZ, R11 ;  /* 0x000000ffff02b224 */ /* 0x001fe400078e000b */
[----:B------:R-:W-:-:S05]  /*f110*/  @!P3 IMAD.MOV.U32 R3, RZ, RZ, R12 ;  /* 0x000000ffff03b224 */ /* 0x000fca00078e000c */
[----:B------:R0:W-:Y:S02]  /*f120*/  @!P3 LDGSTS.E.BYPASS.LTC128B.128 [R9+0x1ac00], desc[UR36][R2.64], !P0 ;  /* 0x1ac000000209bfae */ /* 0x0001e4000c101d64 */
[----:B0-----:R-:W-:Y:S01]  /*f130*/  @!P2 IMAD.MOV.U32 R2, RZ, RZ, R13 ;  /* 0x000000ffff02a224 */ /* 0x001fe200078e000d */
[----:B------:R-:W-:Y:S02]  /*f140*/  @!P2 MOV R3, R14 ;  /* 0x0000000e0003a202 */ /* 0x000fe40000000f00 */
[----:B------:R0:W1:Y:S04]  /*f150*/  SHFL.IDX PT, R14, R0, 0x7, 0x181f ;  /* 0x00f81f00000e7f89 */ /* 0x00006800000e0000 */
[----:B--2---:R0:W-:Y:S02]  /*f160*/  @!P2 LDGSTS.E.BYPASS.LTC128B.128 [R21+0x1b400], desc[UR36][R2.64], !P0 ;  /* 0x1b4000000215afae */ /* 0x0041e4000c101d64 */
.L_x_14005:
[----:B------:R-:W-:Y:S01]  /*f170*/  VIADD R4, R4, 0x70 ;  /* 0x0000007004047836 */ /* 0x000fe20000000000 */
[----:B------:R-:W-:-:S04]  /*f180*/  LOP3.LUT R16, R16, 0xffffdfff, RZ, 0xc0, !PT ;  /* 0xffffdfff10107812 */ /* 0x000fc800078ec0ff */
[----:B------:R-:W-:-:S13]  /*f190*/  ISETP.GE.AND P2, PT, R4, R5, PT ;  /* 0x000000050400720c */ /* 0x000fda0003f46270 */
[----:B01----:R-:W-:Y:S02]  /*f1a0*/  @!P2 LEA R2, P1, R22, R14, 0x1 ;  /* 0x0000000e1602a211 */ /* 0x003fe400078208ff */
        /* <DEDUP_REMOVED lines=32> */
.L_x_13934:
[----:B------:R-:W-:Y:S01]  /*f3b0*/  UISETP.NE.AND UP0, UPT, UR47, URZ, UPT ;  /* 0x0000003f2f00728c */ /* 0x000fe2000bf05270 */
[----:B------:R-:W-:Y:S01]  /*f3c0*/  R2UR UR6, R29 ;  /* 0x000000001d0672ca */ /* 0x000fe200000e0000 */
[----:B------:R-:W-:Y:S01]  /*f3d0*/  ULDC.64 UR8, c[0x0][0x3d8] ;  /* 0x0000f60000087ab9 */ /* 0x000fe20000000a00 */
[----:B------:R-:W-:Y:S01]  /*f3e0*/  MOV R2, R24 ;  /* 0x0000001800027202 */ /* 0x000fe20000000f00 */
[----:B------:R-:W-:Y:S02]  /*f3f0*/  ULDC UR7, c[0x0][0x448] ;  /* 0x0001120000077ab9 */ /* 0x000fe40000000800 */
[----:B------:R-:W-:-:S05]  /*f400*/  PLOP3.LUT P0, PT, PT, PT, UP0, 0x80, 0x0 ;  /* 0x000000000000781c */ /* 0x000fca0003f0f008 */
[----:B------:R-:W-:-:S03]  /*f410*/  @UP0 ULDC UR4, c[0x0][0x44c] ;  /* 0x0001130000040ab9 */ /* 0x000fc60000000800 */
[----:B------:R-:W-:-:S04]  /*f420*/  UIMAD UR6, UR6, UR8, URZ ;  /* 0x00000008060672a4 */ /* 0x000fc8000f8e023f */
[----:B------:R-:W-:Y:S01]  /*f430*/  UIMAD UR6, UR39, UR9, UR6 ;  /* 0x00000009270672a4 */ /* 0x000fe2000f8e0206 */
        /* <DEDUP_REMOVED lines=54> */
[----:B0-----:R-:W-:-:S04]  /*f7a0*/  @!P6 LEA R14, P0, R22, R14, 0x1 ;  /* 0x0000000e160ee211 */ /* 0x001fc800078008ff */
[----:B-1----:R-:W-:Y:S02]  /*f7b0*/  @!P6 MOV R2, R14 ;  /* 0x0000000e0002e202 */ /* 0x002fe40000000f00 */
[----:B------:R-:W0:Y:S03]  /*f7c0*/  SHFL.IDX PT, R14, R0, 0x2, 0x181f ;  /* 0x00581f00000e7f89 */ /* 0x000e2600000e0000 */
[----:B------:R-:W-:Y:S01]  /*f7d0*/  @!P5 LEA R7, R28, UR44, 0x1 ;  /* 0x0000002c1c07dc11 */ /* 0x000fe2000f8e08ff */
[----:B--2---:R-:W-:-:S04]  /*f7e0*/  @!P6 IMAD.X R5, RZ, RZ, R5, P0 ;  /* 0x000000ffff05e224 */ /* 0x004fc800000e0605 */
[----:B------:R-:W-:Y:S02]  /*f7f0*/  @!P6 IMAD.MOV.U32 R3, RZ, RZ, R5 ;  /* 0x000000ffff03e224 */ /* 0x000fe400078e0005 */
[----:B------:R-:W1:Y:S01]  /*f800*/  SHFL.IDX PT, R5, R4, 0x2, 0x181f ;  /* 0x00581f0004057f89 */ /* 0x000e6200000e0000 */
[----:B0-----:R-:W-:-:S03]  /*f810*/  @!P5 LEA R14, P0, R22, R14, 0x1 ;  /* 0x0000000e160ed211 */ /* 0x001fc600078008ff */
[----:B------:R-:W-:Y:S04]  /*f820*/  @!P6 LDGSTS.E.BYPASS.LTC128B.128 [R9+0x22c00], desc[UR36][R2.64], !P4 ;  /* 0x22c000000209efae */ /* 0x000fe8000e101d64 */
[----:B------:R-:W-:Y:S04]  /*f830*/  @!P6 LDGSTS.E.BYPASS.LTC128B.128 [R9+0x26c00], desc[UR36][R2.64+0x80], !P3 ;  /* 0x26c000800209efae */ /* 0x000fe8000d901d64 */
[----:B------:R-:W-:Y:S04]  /*f840*/  @!P6 LDGSTS.E.BYPASS.LTC128B.128 [R9+0x2ac00], desc[UR36][R2.64+0x100], !P2 ;  /* 0x2ac001000209efae */ /* 0x000fe8000d101d64 */
[----:B------:R0:W-:Y:S01]  /*f850*/  @!P6 LDGSTS.E.BYPASS.LTC128B.128 [R9+0x2ec00], desc[UR36][R2.64+0x180], !P1 ;  /* 0x2ec001800209efae */ /* 0x0001e2000c901d64 */
[----:B------:R-:W-:-:S04]  /*f860*/  LOP3.LUT P6, RZ, R16, 0x80, RZ, 0xc0, !PT ;  /* 0x0000008010ff7812 */ /* 0x000fc800078cc0ff */
[----:B------:R-:W-:Y:S01]  /*f870*/  P2R R6, PR, RZ, 0x40 ;  /* 0x00000040ff067803 */ /* 0x000fe20000000000 */
[----:B-1----:R-:W-:Y:S01]  /*f880*/  @!P5 IMAD.X R5, RZ, RZ, R5, P0 ;  /* 0x000000ffff05d224 */ /* 0x002fe200000e0605 */
[----:B------:R-:W-:Y:S01]  /*f890*/  LOP3.LUT P6, RZ, R16, 0x200, RZ, 0xc0, !PT ;  /* 0x0000020010ff7812 */ /* 0x000fe200078cc0ff */
[----:B0-----:R-:W-:-:S03]  /*f8a0*/  @!P5 IMAD.MOV.U32 R2, RZ, RZ, R14 ;  /* 0x000000ffff02d224 */ /* 0x001fc600078e000e */
[----:B------:R-:W-:Y:S01]  /*f8b0*/  @!P5 MOV R3, R5 ;  /* 0x000000050003d202 */ /* 0x000fe20000000f00 */
[----:B------:R-:W0:Y:S04]  /*f8c0*/  SHFL.IDX PT, R14, R0, 0x3, 0x181f ;  /* 0x00781f00000e7f89 */ /* 0x000e2800000e0000 */
        /* <DEDUP_REMOVED lines=21> */
[----:B0-----:R-:W-:-:S04]  /*fa20*/  @!P5 LEA R14, P0, R22, R14, 0x1 ;  /* 0x0000000e160ed211 */ /* 0x001fc800078008ff */
[----:B-1----:R-:W-:Y:S01]  /*fa30*/  @!P5 IADD3.X R5, RZ, R5, RZ, P0, !PT ;  /* 0x00000005ff05d210 */ /* 0x002fe200007fe4ff */
[----:B--2---:R-:W-:Y:S02]  /*fa40*/  @!P5 IMAD.MOV.U32 R2, RZ, RZ, R14 ;  /* 0x000000ffff02d224 */ /* 0x004fe400078e000e */
[----:B------:R-:W0:Y:S02]  /*fa50*/  SHFL.IDX PT, R14, R0, 0x5, 0x181f ;  /* 0x00b81f00000e7f89 */ /* 0x000e2400000e0000 */
[----:B------:R-:W-:Y:S02]  /*fa60*/  @!P5 IMAD.MOV.U32 R3, RZ, RZ, R5 ;  /* 0x000000ffff03d224 */ /* 0x000fe400078e0005 */
        /* <DEDUP_REMOVED lines=8> */
[----:B-1----:R-:W-:Y:S01]  /*faf0*/  @!P6 IMAD.X R5, RZ, RZ, R5, P0 ;  /* 0x000000ffff05e224 */ /* 0x002fe200000e0605 */
[----:B--2---:R-:W-:Y:S02]  /*fb00*/  @!P6 MOV R2, R14 ;  /* 0x0000000e0002e202 */ /* 0x004fe40000000f00 */
        /* <DEDUP_REMOVED lines=10> */
[----:B--2---:R-:W-:-:S03]  /*fbb0*/  @!P5 IMAD.MOV.U32 R2, RZ, RZ, R14 ;  /* 0x000000ffff02d224 */ /* 0x004fc600078e000e */
[----:B------:R-:W-:Y:S01]  /*fbc0*/  @!P5 MOV R3, R5 ;  /* 0x000000050003d202 */ /* 0x000fe20000000f00 */
[----:B------:R0:W1:Y:S04]  /*fbd0*/  SHFL.IDX PT, R14, R0, 0x7, 0x181f ;  /* 0x00f81f00000e7f89 */ /* 0x00006800000e0000 */
[----:B------:R0:W-:Y:S04]  /*fbe0*/  @!P5 LDGSTS.E.BYPASS.LTC128B.128 [R9+0x25400], desc[UR36][R2.64], !P4 ;  /* 0x254000000209dfae */ /* 0x0001e8000e101d64 */
[----:B------:R0:W-:Y:S04]  /*fbf0*/  @!P5 LDGSTS.E.BYPASS.LTC128B.128 [R9+0x29400], desc[UR36][R2.64+0x80], !P3 ;  /* 0x294000800209dfae */ /* 0x0001e8000d901d64 */
[----:B------:R0:W-:Y:S04]  /*fc00*/  @!P5 LDGSTS.E.BYPASS.LTC128B.128 [R9+0x2d400], desc[UR36][R2.64+0x100], !P2 ;  /* 0x2d4001000209dfae */ /* 0x0001e8000d101d64 */
[----:B------:R0:W-:Y:S04]  /*fc10*/  @!P5 LDGSTS.E.BYPASS.LTC128B.128 [R9+0x31400], desc[UR36][R2.64+0x180], !P1 ;  /* 0x314001800209dfae */ /* 0x0001e8000c901d64 */
[----:B------:R0:W2:Y:S02]  /*fc20*/  SHFL.IDX PT, R5, R4, 0x7, 0x181f ;  /* 0x00f81f0004057f89 */ /* 0x0000a400000e0000 */
.L_x_14023:
        /* <DEDUP_REMOVED lines=13> */
.L_x_13937:
[----:B------:R-:W-:Y:S05]  /*fd00*/  BSYNC B0 ;  /* 0x0000000000007941 */ /* 0x000fea0003800000 */
.L_x_13936:
        /* <DEDUP_REMOVED lines=9> */
.L_x_14024:
[----:B------:R-:W-:-:S13]  /*fda0*/  ISETP.NE.AND P0, PT, R37, 0x3, PT ;  /* 0x000000032500780c */ /* 0x000fda0003f05270 */
[----:B------:R-:W-:Y:S05]  /*fdb0*/  @!P0 BRA `(.L_x_13939) ;  /* 0x0000000000048947 */ /* 0x000fea0003800000 */
[----:B------:R-:W-:Y:S01]  /*fdc0*/  BPT.TRAP 0x1 ;  /* 0x000000040000795c */ /* 0x000fe20000300000 */
.L_x_13939:
[----:B------:R-:W4:Y:S02]  /*fdd0*/  SYNCS.PHASECHK.TRANS64.TRYWAIT P0, [UR44+0x32460], R0 ;  /* 0x03246000ff0075a7 */ /* 0x000f24000800016c */
[----:B----4-:R-:W-:Y:S05]  /*fde0*/  @!P0 BRA `(.L_x_13940) ;  /* 0x0000003800dc8947 */ /* 0x010fea0003800000 */
.L_x_14025:
[----:B------:R-:W4:Y:S01]  /*fdf0*/  LDL.LU R4, [R1] ;  /* 0x0000000001047983 */ /* 0x000f220000300800 */
        /* <DEDUP_REMOVED lines=16> */
[----:B------:R-:W-:Y:S02]  /*ff00*/  UIMAD UR4, UR4, UR6, URZ ;  /* 0x00000006040472a4 */ /* 0x000fe4000f8e023f */
[----:B------:R-:W-:Y:S01]  /*ff10*/  IADD3 R3, R3, R5, RZ ;  /* 0x0000000503037210 */ /* 0x000fe20007ffe0ff */
        /* <DEDUP_REMOVED lines=10> */
[----:B----4-:R-:W-:-:S05]  /*ffc0*/  IADD3 R0, R3, R0, R4 ;  /* 0x0000000003007210 */ /* 0x010fca0007ffe004 */
[----:B------:R-:W-:Y:S01]  /*ffd0*/  IMAD.IADD R5, R0, 0x1, R5 ;  /* 0x0000000100057824 */ /* 0x000fe200078e0205 */
[----:B------:R-:W-:Y:S06]  /*ffe0*/  BRA.DIV UR4, `(.L_x_13941) ;  /* 0x0000003a04747947 */ /* 0x000fec000b800000 */
[----:B-1----:R-:W0:Y:S01]  /*fff0*/  SHFL.IDX PT, R14, R7, RZ, 0x181f ;  /* 0x00181fff070e7589 */ /* 0x002e2200000e0000 */
[----:B------:R-:W-:Y:S02]  /*10000*/  SHF.L.U32 R0, R22, 0x1, RZ ;  /* 0x0000000116007819 */ /* 0x000fe400000006ff */
[----:B------:R-:W-:Y:S01]  /*10010*/  LEA R6, R28, UR44, 0x1 ;  /* 0x0000002c1c067c11 */ /* 0x000fe2000f8e08ff */
        /* <DEDUP_REMOVED lines=10> */
[----:B------:R-:W0:Y:S03]  /*100c0*/  SHFL.IDX PT, R14, R7, 0x2, 0x181f ;  /* 0x00581f00070e7f89 */ /* 0x000e2600000e0000 */
[----:B------:R-:W-:Y:S01]  /*100d0*/  IMAD.X R11, RZ, RZ, R4, P0 ;  /* 0x000000ffff0b7224 */ /* 0x000fe200000e0604 */
[----:B------:R-:W-:Y:S01]  /*100e0*/  ISETP.LT.OR P0, PT, R17, 0x1, P4 ;  /* 0x000000011100780c */ /* 0x000fe20002701670 */
[----:B------:R-:W1:-:S12]  /*100f0*/  SHFL.IDX PT, R4, R8, 0x2, 0x181f ;  /* 0x00581f0008047f89 */ /* 0x000e5800000e0000 */
[----:B------:R-:W-:Y:S01]  /*10100*/  LDGSTS.E.BYPASS.LTC128B.128 [R6+0x400], desc[UR36][R2.64], !P0 ;  /* 0x0040000002067fae */ /* 0x000fe2000c101d64 */
[----:B------:R-:W-:-:S13]  /*10110*/  ISETP.LT.OR P0, PT, R17, 0x1, !P2 ;  /* 0x000000011100780c */ /* 0x000fda0005701670 */
[----:B------:R-:W-:Y:S01]  /*10120*/  LDGSTS.E.BYPASS.LTC128B.128 [R6+0x3400], desc[UR36][R2.64+0x80], !P0 ;  /* 0x0340008002067fae */ /* 0x000fe2000c101d64 */
[----:B------:R-:W-:-:S13]  /*10130*/  ISETP.LT.OR P0, PT, R17, 0x1, !P1 ;  /* 0x000000011100780c */ /* 0x000fda0004f01670 */
[----:B------:R-:W-:Y:S01]  /*10140*/  LDGSTS.E.BYPASS.LTC128B.128 [R6+0x6400], desc[UR36][R2.64+0x100], !P0 ;  /* 0x0640010002067fae */ /* 0x000fe2000c101d64 */
[----:B------:R-:W-:-:S03]  /*10150*/  LOP3.LUT P0, RZ, R5, 0x8, RZ, 0xc0, !PT ;  /* 0x0000000805ff7812 */ /* 0x000fc6000780c0ff */
[----:B------:R-:W-:Y:S01]  /*10160*/  SHFL.IDX PT, R5, R8, 0x3, 0x181f ;  /* 0x00781f0008057f89 */ /* 0x000fe200000e0000 */
[----:B------:R-:W-:-:S03]  /*10170*/  ISETP.LT.OR P3, PT, R17, 0x1, !P0 ;  /* 0x000000011100780c */ /* 0x000fc60004761670 */
[----:B------:R-:W-:Y:S10]  /*10180*/  SHFL.IDX PT, R8, R8, 0x5, 0x181f ;  /* 0x00b81f0008087f89 */ /* 0x000ff400000e0000 */
[----:B------:R0:W-:Y:S02]  /*10190*/  LDGSTS.E.BYPASS.LTC128B.128 [R6+0x9400], desc[UR36][R2.64+0x180], !P3 ;  /* 0x0940018002067fae */ /* 0x0001e4000d901d64 */
[----:B0-----:R-:W-:-:S02]  /*101a0*/  IADD3 R2, P3, R14, R0, RZ ;  /* 0x000000000e027210 */ /* 0x001fc40007f7e0ff */
[----:B------:R-:W0:Y:S03]  /*101b0*/  SHFL.IDX PT, R14, R7, 0x3, 0x181f ;  /* 0x00781f00070e7f89 */ /* 0x000e2600000e0000 */
        /* <DEDUP_REMOVED lines=10> */
[----:B------:R-:W0:Y:S01]  /*10260*/  SHFL.IDX PT, R14, R7, 0x4, 0x181f ;  /* 0x00981f00070e7f89 */ /* 0x000e2200000e0000 */
[----:B------:R-:W-:Y:S02]  /*10270*/  IADD3.X R5, RZ, R5, RZ, P3, !PT ;  /* 0x00000005ff057210 */ /* 0x000fe40001ffe4ff */
[----:B------:R-:W-:-:S13]  /*10280*/  ISETP.LT.OR P3, PT, R17, 0x21, P4 ;  /* 0x000000211100780c */ /* 0x000fda0002761670 */
        /* <DEDUP_REMOVED lines=8> */
[----:B------:R0:W1:Y:S03]  /*10310*/  SHFL.IDX PT, R14, R7, 0x5, 0x181f ;  /* 0x00b81f00070e7f89 */ /* 0x00006600000e0000 */
[----:B------:R-:W-:Y:S01]  /*10320*/  IMAD.X R3, RZ, RZ, R9, P3 ;  /* 0x000000ffff037224 */ /* 0x000fe200018e0609 */
        /* <DEDUP_REMOVED lines=16> */
[----:B-1----:R0:W-:Y:S02]  /*10430*/  LDGSTS.E.BYPASS.LTC128B.128 [R6+0xb400], desc[UR36][R2.64+0x180], !P3 ;  /* 0x0b40018002067fae */ /* 0x0021e4000d901d64 */
.L_x_14039:
[----:B01----:R-:W-:Y:S02]  /*10440*/  IADD3 R2, P3, R14, R0, RZ ;  /* 0x000000000e027210 */ /* 0x003fe40007f7e0ff */
[C---:B------:R-:W-:Y:S02]  /*10450*/  ISETP.LT.OR P2, PT, R17.reuse, 0x51, !P2 ;  /* 0x000000511100780c */ /* 0x040fe40005741670 */
[----:B------:R-:W-:Y:S02]  /*10460*/  IADD3.X R3, RZ, R8, RZ, P3, !PT ;  /* 0x00000008ff037210 */ /* 0x000fe40001ffe4ff */
[C---:B------:R-:W-:Y:S02]  /*10470*/  ISETP.LT.OR P3, PT, R17.reuse, 0x51, P4 ;  /* 0x000000511100780c */ /* 0x040fe40002761670 */
[C---:B------:R-:W-:Y:S02]  /*10480*/  ISETP.LT.OR P1, PT, R17.reuse, 0x51, !P1 ;  /* 0x000000511100780c */ /* 0x040fe40004f21670 */
[----:B------:R-:W-:-:S09]  /*10490*/  ISETP.LT.OR P0, PT, R17, 0x51, !P0 ;  /* 0x000000511100780c */ /* 0x000fd20004701670 */
        /* <DEDUP_REMOVED lines=14> */
.L_x_13942:
        /* <DEDUP_REMOVED lines=9> */
[----:B------:R-:W-:Y:S01]  /*10610*/  IMAD.MOV.U32 R26, RZ, RZ, 0x1 ;  /* 0x00000001ff1a7424 */ /* 0x000fe200078e00ff */
[----:B------:R-:W-:Y:S01]  /*10620*/  ULOP3.LUT UR5, URZ, UR41, URZ, 0x33, !UPT ;  /* 0x000000293f057292 */ /* 0x000fe2000f8e333f */
[----:B------:R-:W1:Y:S01]  /*10630*/  S2R R3, SR_TID.X ;  /* 0x0000000000037919 */ /* 0x000e620000002100 */
[----:B------:R-:W-:Y:S01]  /*10640*/  UIMAD UR4, UR4, UR38, URZ ;  /* 0x00000026040472a4 */ /* 0x000fe2000f8e023f */
[----:B------:R-:W-:Y:S01]  /*10650*/  IMAD.MOV.U32 R17, RZ, RZ, 0x1 ;  /* 0x00000001ff117424 */ /* 0x000fe200078e00ff */
[----:B0-----:R-:W-:Y:S02]  /*10660*/  SHF.L.U32 R2, R2, 0x4, RZ ;  /* 0x0000000402027819 */ /* 0x001fe400000006ff */
[----:B-1----:R-:W-:Y:S02]  /*10670*/  LOP3.LUT R3, R3, 0x7f, RZ, 0xc0, !PT ;  /* 0x0000007f03037812 */ /* 0x002fe400078ec0ff */
[----:B------:R-:W-:-:S02]  /*10680*/  LOP3.LUT R2, R2, 0x70, RZ, 0xc0, !PT ;  /* 0x0000007002027812 */ /* 0x000fc400078ec0ff */
[----:B------:R-:W-:-:S04]  /*10690*/  SHF.R.U32.HI R3, RZ, 0x3, R3 ;  /* 0x00000003ff037819 */ /* 0x000fc80000011603 */
[----:B------:R-:W-:Y:S02]  /*106a0*/  IADD3 R27, R2, R27, R3 ;  /* 0x0000001b021b7210 */ /* 0x000fe40007ffe003 */
[----:B------:R-:W-:Y:S02]  /*106b0*/  LOP3.LUT R2, RZ, UR42, RZ, 0x33, !PT ;  /* 0x0000002aff027c12 */ /* 0x000fe4000f8e33ff */
[----:B------:R-:W-:Y:S01]  /*106c0*/  LOP3.LUT R3, RZ, UR4, RZ, 0x33, !PT ;  /* 0x00000004ff037c12 */ /* 0x000fe2000f8e33ff */
[----:B------:R-:W-:-:S03]  /*106d0*/  VIADD R27, R27, 0xfffffee0 ;  /* 0xfffffee01b1b7836 */ /* 0x000fc60000000000 */
[----:B------:R-:W-:-:S05]  /*106e0*/  VIMNMX3 R2, R2, UR5, R3, !PT ;  /* 0x0000000502027c0f */ /* 0x000fca000f800103 */
[C---:B------:R-:W-:Y:S01]  /*106f0*/  IMAD R18, R2.reuse, -0x60, R27 ;  /* 0xffffffa002127824 */ /* 0x040fe200078e021b */
[----:B------:R-:W-:-:S07]  /*10700*/  IADD3 R27, -R2, -0x2, RZ ;  /* 0xfffffffe021b7810 */ /* 0x000fce0007ffe1ff */
.L_x_13958:
[----:B------:R-:W0:Y:S01]  /*10710*/  LDC R2, c[0x0][0x430] ;  /* 0x00010c00ff027b82 */ /* 0x000e220000000800 */
[----:B------:R-:W-:Y:S01]  /*10720*/  ISETP.GT.U32.AND P0, PT, R32, 0x5f, PT ;  /* 0x0000005f2000780c */ /* 0x000fe20003f04070 */
[----:B------:R-:W-:Y:S01]  /*10730*/  BSSY B1, `(.L_x_13944) ;  /* 0x0000014000017945 */ /* 0x000fe20003800000 */
[----:B------:R-:W-:Y:S01]  /*10740*/  MOV R7, R18 ;  /* 0x0000001200077202 */ /* 0x000fe20000000f00 */
[----:B------:R-:W-:Y:S01]  /*10750*/  IMAD.MOV.U32 R4, RZ, RZ, RZ ;  /* 0x000000ffff047224 */ /* 0x000fe200078e00ff */
[----:B0-----:R-:W-:-:S13]  /*10760*/  ISETP.NE.AND P1, PT, R2, 0x1, PT ;  /* 0x000000010200780c */ /* 0x001fda0003f25270 */
[----:B------:R-:W0:Y:S08]  /*10770*/  @P1 LDC R3, c[0x0][0x434] ;  /* 0x00010d00ff031b82 */ /* 0x000e300000000800 */
[----:B-1----:R-:W1:Y:S01]  /*10780*/  @P1 LDC R5, c[0x0][0x438] ;  /* 0x00010e00ff051b82 */ /* 0x002e620000000800 */
[----:B0-----:R-:W-:-:S05]  /*10790*/  @P1 IMAD.HI.U32 R2, R18, R3, RZ ;  /* 0x0000000312021227 */ /* 0x001fca00078e00ff */
[----:B-1----:R-:W-:Y:S01]  /*107a0*/  @P1 SHF.R.U32.HI R7, RZ, R5, R2 ;  /* 0x00000005ff071219 */ /* 0x002fe20000011602 */
[----:B--23--:R-:W-:Y:S06]  /*107b0*/  @P0 BRA `(.L_x_13945) ;  /* 0x00000000002c0947 */ /* 0x00cfec0003800000 */
        /* <DEDUP_REMOVED lines=11> */
.L_x_13945:
[----:B------:R-:W-:Y:S05]  /*10870*/  BSYNC B1 ;  /* 0x0000000000017941 */ /* 0x000fea0003800000 */
.L_x_13944:
[----:B------:R-:W-:-:S13]  /*10880*/  ISETP.NE.AND P0, PT, R37, 0x3, PT ;  /* 0x000000032500780c */ /* 0x000fda0003f05270 */
[----:B------:R-:W-:Y:S05]  /*10890*/  @!P0 BRA `(.L_x_13946) ;  /* 0x0000000000048947 */ /* 0x000fea0003800000 */
[----:B------:R-:W-:Y:S01]  /*108a0*/  BPT.TRAP 0x1 ;  /* 0x000000040000795c */ /* 0x000fe20000300000 */
.L_x_13946:
[----:B------:R-:W-:Y:S01]  /*108b0*/  LEA R19, R17, UR44, 0x3 ;  /* 0x0000002c11137c11 */ /* 0x000fe2000f8e18ff */
[----:B------:R-:W-:Y:S01]  /*108c0*/  BSSY B1, `(.L_x_13947) ;  /* 0x0000004000017945 */ /* 0x000fe20003800000 */
[----:B------:R-:W-:-:S04]  /*108d0*/  SHF.L.U32 R25, R26, 0x1f, RZ ;  /* 0x0000001f1a197819 */ /* 0x000fc800000006ff */
[----:B------:R-:W1:Y:S02]  /*108e0*/  SYNCS.PHASECHK.TRANS64.TRYWAIT P0, [R19+URZ+0x32440], R25 ;  /* 0x03244019130075a7 */ /* 0x000e64000800017f */
[----:B-1----:R-:W-:Y:S05]  /*108f0*/  @!P0 BRA `(.L_x_13948) ;  /* 0x00000038009c8947 */ /* 0x002fea0003800000 */
.L_x_14040:
[----:B------:R-:W-:Y:S05]  /*10900*/  BSYNC B1 ;  /* 0x0000000000017941 */ /* 0x000fea0003800000 */
.L_x_13947:
[----:B------:R-:W-:Y:S01]  /*10910*/  ULDC UR4, c[0x0][0x430] ;  /* 0x00010c0000047ab9 */ /* 0x000fe20000000800 */
[----:B-----5:R-:W-:Y:S01]  /*10920*/  SHF.R.S32.HI R20, RZ, 0x1f, R4 ;  /* 0x0000001fff147819 */ /* 0x020fe20000011404 */
[----:B------:R-:W-:Y:S01]  /*10930*/  UIADD3 UR4, -UR4, URZ, URZ ;  /* 0x0000003f04047290 */ /* 0x000fe2000fffe13f */
[----:B------:R-:W-:Y:S01]  /*10940*/  R2UR UR6, R29 ;  /* 0x000000001d0672ca */ /* 0x000fe200000e0000 */
[----:B------:R-:W-:Y:S01]  /*10950*/  IMAD R22, R17, 0x1800, R28 ;  /* 0x0000180011167824 */ /* 0x000fe200078e021c */
[----:B------:R-:W-:-:S03]  /*10960*/  LOP3.LUT P1, RZ, R16, 0x2, RZ, 0xc0, !PT ;  /* 0x0000000210ff7812 */ /* 0x000fc6000782c0ff */
[----:B0-----:R-:W-:Y:S01]  /*10970*/  IMAD R5, R7, UR4, R18 ;  /* 0x0000000407057c24 */ /* 0x001fe2000f8e0212 */
[----:B------:R-:W-:-:S04]  /*10980*/  ULDC.64 UR4, c[0x0][0x300] ;  /* 0x0000c00000047ab9 */ /* 0x000fc80000000a00 */
[----:B------:R-:W-:-:S05]  /*10990*/  SHF.R.S32.HI R23, RZ, 0x1f, R5 ;  /* 0x0000001fff177819 */ /* 0x000fca0000011405 */
[----:B------:R-:W-:-:S04]  /*109a0*/  IMAD R2, R23, UR4, RZ ;  /* 0x0000000417027c24 */ /* 0x000fc8000f8e02ff */
[C---:B------:R-:W-:Y:S02]  /*109b0*/  IMAD R7, R5.reuse, UR5, R2 ;  /* 0x0000000505077c24 */ /* 0x040fe4000f8e0202 */
        /* <DEDUP_REMOVED lines=23> */
[----:B------:R-:W0:Y:S01]  /*10b30*/  SHFL.IDX PT, R14, R21, 0x1, 0x181f ;  /* 0x00381f00150e7f89 */ /* 0x000e2200000e0000 */
[----:B--2---:R-:W-:-:S03]  /*10b40*/  IADD3.X R13, RZ, R3, RZ, P0, !PT ;  /* 0x00000003ff0d7210 */ /* 0x004fc600007fe4ff */
        /* <DEDUP_REMOVED lines=21> */
.L_x_14054:
        /* <DEDUP_REMOVED lines=8> */
.L_x_13950:
        /* <DEDUP_REMOVED lines=10> */
.L_x_13951:
[----:B------:R2:W-:Y:S01]  /*10dc0*/  SYNCS.ARRIVE.TRANS64.A1T0 RZ, [R19+URZ+0x32430], RZ ;  /* 0x032430ff13ff79a7 */ /* 0x0005e2000810003f */
[----:B------:R-:W-:Y:S05]  /*10dd0*/  @!P2 BRA `(.L_x_13952) ;  /* 0x000000000004a947 */ /* 0x000fea0003800000 */
[----:B------:R-:W-:Y:S01]  /*10de0*/  BPT.TRAP 0x1 ;  /* 0x000000040000795c */ /* 0x000fe20000300000 */
.L_x_13952:
[----:B------:R-:W3:Y:S01]  /*10df0*/  SYNCS.PHASECHK.TRANS64.TRYWAIT P0, [R19+URZ+0x32460], R25 ;  /* 0x03246019130075a7 */ /* 0x000ee2000800017f */
[----:B------:R-:W-:Y:S04]  /*10e00*/  BSSY B1, `(.L_x_13953) ;  /* 0x0000002000017945 */ /* 0x000fe80003800000 */
[----:B---3--:R-:W-:Y:S05]  /*10e10*/  @!P0 BRA `(.L_x_13954) ;  /* 0x0000003800f48947 */ /* 0x008fea0003800000 */
.L_x_14055:
[----:B------:R-:W-:Y:S05]  /*10e20*/  BSYNC B1 ;  /* 0x0000000000017941 */ /* 0x000fea0003800000 */
.L_x_13953:
        /* <DEDUP_REMOVED lines=16> */
[----:B------:R-:W-:Y:S01]  /*10f30*/  MOV R5, UR6 ;  /* 0x0000000600057c02 */ /* 0x000fe20008000f00 */
[----:B------:R-:W-:Y:S01]  /*10f40*/  IMAD.IADD R3, R3, 0x1, R7 ;  /* 0x0000000103037824 */ /* 0x000fe200078e0207 */
        /* <DEDUP_REMOVED lines=12> */
[----:B------:R-:W-:Y:S01]  /*11010*/  SHFL.IDX PT, R5, R22, 0x3, 0x181f ;  /* 0x00781f0016057f89 */ /* 0x000fe200000e0000 */
[----:B0-----:R-:W-:-:S03]  /*11020*/  IADD3 R10, P0, R14, R0, RZ ;  /* 0x000000000e0a7210 */ /* 0x001fc60007f1e0ff */
[----:B------:R-:W0:Y:S02]  /*11030*/  SHFL.IDX PT, R14, R20, 0x1, 0x181f ;  /* 0x00381f00140e7f89 */ /* 0x000e2400000e0000 */
[----:B----4-:R-:W-:Y:S02]  /*11040*/  IMAD.X R11, RZ, RZ, R3, P0 ;  /* 0x000000ffff0b7224 */ /* 0x010fe400000e0603 */
[----:B------:R-:W-:Y:S04]  /*11050*/  SHFL.IDX PT, R3, R22, 0x4, 0x181f ;  /* 0x00981f0016037f89 */ /* 0x000fe800000e0000 */
        /* <DEDUP_REMOVED lines=11> */
[----:B------:R5:W-:Y:S01]  /*11110*/  LDGSTS.E.BYPASS.LTC128B.128 [R21+0x9800], desc[UR36][R8.64+0x180], !P1 ;  /* 0x0980018008157fae */ /* 0x000be2000c901d64 */
[----:B0-----:R-:W-:-:S03]  /*11120*/  IADD3 R6, P0, R14, R0, RZ ;  /* 0x000000000e067210 */ /* 0x001fc60007f1e0ff */
[----:B------:R-:W-:Y:S04]  /*11130*/  SHFL.IDX PT, R22, R22, 0x5, 0x181f ;  /* 0x00b81f0016167f89 */ /* 0x000fe800000e0000 */
[----:B------:R-:W0:Y:S01]  /*11140*/  SHFL.IDX PT, R14, R20, 0x3, 0x181f ;  /* 0x00781f00140e7f89 */ /* 0x000e2200000e0000 */
[----:B----4-:R-:W-:Y:S01]  /*11150*/  IADD3.X R7, RZ, R4, RZ, P0, !PT ;  /* 0x00000004ff077210 */ /* 0x010fe200007fe4ff */
[----:B-----5:R-:W-:-:S04]  /*11160*/  IMAD.MOV.U32 R9, RZ, RZ, RZ ;  /* 0x000000ffff097224 */ /* 0x020fc800078e00ff */
        /* <DEDUP_REMOVED lines=18> */
.L_x_14069:
[----:B0---4-:R-:W-:-:S04]  /*11290*/  IADD3 R2, P0, R14, R0, RZ ;  /* 0x000000000e027210 */ /* 0x011fc80007f1e0ff */
        /* <DEDUP_REMOVED lines=10> */
.L_x_13956:
        /* <DEDUP_REMOVED lines=10> */
.L_x_13957:
        /* <DEDUP_REMOVED lines=9> */
[----:B----4-:R-:W-:Y:S05]  /*11470*/  @P0 BRA `(.L_x_13958) ;  /* 0xfffffff000a40947 */ /* 0x010fea000383ffff */
.L_x_13943:
[----:B------:R-:W-:Y:S05]  /*11480*/  BSYNC B0 ;  /* 0x0000000000007941 */ /* 0x000fea0003800000 */
.L_x_13922:
[----:B------:R-:W0:Y:S01]  /*11490*/  S2R R3, SR_CgaCtaId ;  /* 0x0000000000037919 */ /* 0x000e220000008800 */
[----:B------:R-:W-:Y:S01]  /*114a0*/  MOV R0, 0x400 ;  /* 0x0000040000007802 */ /* 0x000fe20000000f00 */
[----:B------:R-:W-:Y:S01]  /*114b0*/  BSSY B0, `(.L_x_13959) ;  /* 0x0000005000007945 */ /* 0x000fe20003800000 */
[----:B------:R-:W-:Y:S02]  /*114c0*/  SHF.L.U32 R9, R9, 0x1f, RZ ;  /* 0x0000001f09097819 */ /* 0x000fe400000006ff */
[----:B0-----:R-:W-:-:S04]  /*114d0*/  LEA R4, R3, R0, 0x18 ;  /* 0x0000000003047211 */ /* 0x001fc800078ec0ff */
[----:B------:R-:W0:Y:S02]  /*114e0*/  SYNCS.PHASECHK.TRANS64.TRYWAIT P0, [R4+URZ+0x32420], R9 ;  /* 0x03242009040075a7 */ /* 0x000e24000800017f */
[----:B0-----:R-:W-:Y:S05]  /*114f0*/  @!P0 BRA `(.L_x_13960) ;  /* 0x0000003c001c8947 */ /* 0x001fea0003800000 */
.L_x_14070:
[----:B------:R-:W-:Y:S05]  /*11500*/  BSYNC B0 ;  /* 0x0000000000007941 */ /* 0x000fea0003800000 */
.L_x_13959:
[----:B------:R-:W-:-:S03]  /*11510*/  UMOV UR4, 0xffffffff ;  /* 0xffffffff00047882 */ /* 0x000fc60000000000 */
[----:B------:R-:W-:Y:S05]  /*11520*/  BRA.DIV UR4, `(.L_x_13961) ;  /* 0x0000003e04247947 */ /* 0x000fea000b800000 */
[----:B------:R-:W4:Y:S02]  /*11530*/  S2R R0, SR_TID.X ;  /* 0x0000000000007919 */ /* 0x000f240000002100 */
[----:B----4-:R-:W-:-:S04]  /*11540*/  SHF.R.U32.HI R0, RZ, 0x5, R0 ;  /* 0x00000005ff007819 */ /* 0x010fc80000011600 */
[----:B------:R-:W-:-:S05]  /*11550*/  LOP3.LUT R0, R0, 0x3, RZ, 0xc0, !PT ;  /* 0x0000000300007812 */ /* 0x000fca00078ec0ff */
[----:B------:R4:W0:Y:S02]  /*11560*/  SHFL.IDX PT, R14, R0, RZ, 0x1f ;  /* 0x00001fff000e7589 */ /* 0x00082400000e0000 */
.L_x_14073:
[----:B0-----:R-:W-:-:S13]  /*11570*/  ISETP.NE.AND P0, PT, R14, RZ, PT ;  /* 0x000000ff0e00720c */ /* 0x001fda0003f05270 */
[----:B------:R-:W-:Y:S05]  /*11580*/  @P0 BRA `(.L_x_13877) ;  /* 0x0000000000840947 */ /* 0x000fea0003800000 */
[----:B------:R-:W-:-:S03]  /*11590*/  UMOV UR4, 0xffffffff ;  /* 0xffffffff00047882 */ /* 0x000fc60000000000 */
[----:B------:R-:W-:Y:S05]  /*115a0*/  BRA.DIV UR4, `(.L_x_13962) ;  /* 0x0000003e04387947 */ /* 0x000fea000b800000 */
[----:B------:R-:W-:-:S13]  /*115b0*/  ELECT P6, URZ, PT ;  /* 0x00000000003f782f */ /* 0x000fda00038c0000 */
.L_x_14076:
[----:B------:R-:W-:Y:S05]  /*115c0*/  @!P6 BRA `(.L_x_13877) ;  /* 0x000000000074e947 */ /* 0x000fea0003800000 */
[----:B------:R-:W-:-:S04]  /*115d0*/  LOP3.LUT R34, R34, 0x2, RZ, 0xfc, !PT ;  /* 0x0000000222227812 */ /* 0x000fc800078efcff */
[----:B------:R-:W-:-:S13]  /*115e0*/  ISETP.NE.AND P0, PT, R34, 0x3, PT ;  /* 0x000000032200780c */ /* 0x000fda0003f05270 */
[----:B------:R-:W-:Y:S05]  /*115f0*/  @!P0 BRA `(.L_x_13963) ;  /* 0x0000000000048947 */ /* 0x000fea0003800000 */
[----:B------:R-:W-:Y:S01]  /*11600*/  BPT.TRAP 0x1 ;  /* 0x000000040000795c */ /* 0x000fe20000300000 */
.L_x_13963:
[C---:B------:R-:W-:Y:S01]  /*11610*/  LEA R5, R17.reuse, R4, 0x3 ;  /* 0x0000000411057211 */ /* 0x040fe200078e18ff */
[----:B------:R-:W-:Y:S01]  /*11620*/  VIADD R17, R17, 0x1 ;  /* 0x0000000111117836 */ /* 0x000fe20000000000 */
[----:B----4-:R-:W-:-:S04]  /*11630*/  SHF.L.U32 R0, R26, 0x1f, RZ ;  /* 0x0000001f1a007819 */ /* 0x010fc800000006ff */
[----:B------:R-:W0:Y:S01]  /*11640*/  SYNCS.PHASECHK.TRANS64.TRYWAIT P1, [R5+URZ+0x32440], R0 ;  /* 0x03244000050075a7 */ /* 0x000e22000802017f */
[----:B------:R-:W-:-:S04]  /*11650*/  ISETP.NE.AND P2, PT, R17, 0x2, PT ;  /* 0x000000021100780c */ /* 0x000fc80003f45270 */
[----:B------:R-:W-:Y:S01]  /*11660*/  SEL R3, RZ, 0x1, P2 ;  /* 0x00000001ff037807 */ /* 0x000fe20001000000 */
[----:B0-----:R-:W-:Y:S08]  /*11670*/  @!P1 BRA `(.L_x_13964) ;  /* 0x0000003c00249947 */ /* 0x001ff00003800000 */
.L_x_14077:
[----:B------:R-:W-:Y:S02]  /*11680*/  SEL R17, R17, RZ, P2 ;  /* 0x000000ff11117207 */ /* 0x000fe40001000000 */
[----:B------:R-:W-:Y:S01]  /*11690*/  LOP3.LUT R2, R26, R3, RZ, 0x3c, !PT ;  /* 0x000000031a027212 */ /* 0x000fe200078e3cff */
[----:B------:R-:W-:Y:S06]  /*116a0*/  @!P0 BRA `(.L_x_13965) ;  /* 0x0000000000048947 */ /* 0x000fec0003800000 */
[----:B------:R-:W-:Y:S01]  /*116b0*/  BPT.TRAP 0x1 ;  /* 0x000000040000795c */ /* 0x000fe20000300000 */
.L_x_13965:
[----:B------:R-:W-:Y:S01]  /*116c0*/  IMAD R17, R17, 0x8, R4 ;  /* 0x0000000811117824 */ /* 0x000fe200078e0204 */
[----:B------:R-:W-:-:S04]  /*116d0*/  SHF.L.U32 R2, R2, 0x1f, RZ ;  /* 0x0000001f02027819 */ /* 0x000fc800000006ff */
[----:B------:R-:W4:Y:S02]  /*116e0*/  SYNCS.PHASECHK.TRANS64.TRYWAIT P1, [R17+URZ+0x32440], R2 ;  /* 0x03244002110075a7 */ /* 0x000f24000802017f */
[----:B----4-:R-:W-:Y:S05]  /*116f0*/  @!P1 BRA `(.L_x_13966) ;  /* 0x0000003c00189947 */ /* 0x010fea0003800000 */
.L_x_14078:
[----:B------:R-:W-:Y:S05]  /*11700*/  @!P0 BRA `(.L_x_13967) ;  /* 0x0000000000048947 */ /* 0x000fea0003800000 */
[----:B------:R-:W-:Y:S01]  /*11710*/  BPT.TRAP 0x1 ;  /* 0x000000040000795c */ /* 0x000fe20000300000 */
.L_x_13967:
[----:B------:R-:W0:Y:S02]  /*11720*/  SYNCS.PHASECHK.TRANS64.TRYWAIT P1, [R5+URZ+0x32460], R0 ;  /* 0x03246000050075a7 */ /* 0x000e24000802017f */
[----:B0-----:R-:W-:Y:S05]  /*11730*/  @!P1 BRA `(.L_x_13968) ;  /* 0x0000003c001c9947 */ /* 0x001fea0003800000 */
.L_x_14079:
[----:B------:R-:W-:Y:S05]  /*11740*/  @!P0 BRA `(.L_x_13969) ;  /* 0x0000000000048947 */ /* 0x000fea0003800000 */
[----:B------:R-:W-:Y:S01]  /*11750*/  BPT.TRAP 0x1 ;  /* 0x000000040000795c */ /* 0x000fe20000300000 */
.L_x_13969:
[----:B------:R0:W0:Y:S02]  /*11760*/  SYNCS.PHASECHK.TRANS64.TRYWAIT P0, [R17+URZ+0x32460], R2 ;  /* 0x03246002110075a7 */ /* 0x000024000800017f */
[----:B0-----:R-:W-:Y:S05]  /*11770*/  @!P0 NANOSLEEP.SYNCS 0x989680 ;  /* 0x009896800000895d */ /* 0x001fea0003900000 */
[----:B------:R-:W0:Y:S02]  /*11780*/  @!P0 SYNCS.PHASECHK.TRANS64 P0, [R17+URZ+0x32460], R2 ;  /* 0x03246002110085a7 */ /* 0x000e24000800007f */
[----:B0-----:R-:W-:Y:S05]  /*11790*/  @!P0 BRA `(.L_x_13969) ;  /* 0xfffffffc00f08947 */ /* 0x001fea000383ffff */
.L_x_13877:
[----:B------:R-:W-:Y:S05]  /*117a0*/  BSYNC B6 ;  /* 0x0000000000067941 */ /* 0x000fea0003800000 */
.L_x_13874:
[----:B------:R-:W-:Y:S05]  /*117b0*/  EXIT ;  /* 0x000000000000794d */ /* 0x000fea0003800000 */
.L_x_13881:
[----:B0-----:R-:W-:-:S04]  /*117c0*/  IMAD.U32 R3, RZ, RZ, UR61 ;  /* 0x0000003dff037e24 */ /* 0x001fc8000f8e00ff */
[----:B------:R0:W1:Y:S03]  /*117d0*/  SYNCS.PHASECHK.TRANS64.TRYWAIT P0, [R3+URZ+0x32400], R0 ;  /* 0x03240000030075a7 */ /* 0x000066000800017f */
[----:B-1----:R-:W-:Y:S05]  /*117e0*/  @!P0 NANOSLEEP.SYNCS 0x989680 ;  /* 0x009896800000895d */ /* 0x002fea0003900000 */
[----:B------:R-:W1:Y:S02]  /*117f0*/  @!P0 SYNCS.PHASECHK.TRANS64 P0, [R3+URZ+0x32400], R0 ;  /* 0x03240000030085a7 */ /* 0x000e64000800007f */
[----:B-1----:R-:W-:Y:S05]  /*11800*/  @!P0 BRA `(.L_x_13881) ;  /* 0xfffffffc00ec8947 */ /* 0x002fea000383ffff */
[----:B------:R-:W-:Y:S05]  /*11810*/  BRA `(.L_x_13970) ;  /* 0xfffffefc00847947 */ /* 0x000fea000383ffff */
.L_x_13885:
[----:B0-----:R-:W-:-:S04]  /*11820*/  MOV R3, UR61 ;  /* 0x0000003d00037c02 */ /* 0x001fc80008000f00 */
[----:B------:R0:W2:Y:S03]  /*11830*/  SYNCS.PHASECHK.TRANS64.TRYWAIT P1, [R3+URZ+0x32430], R0 ;  /* 0x03243000030075a7 */ /* 0x0000a6000802017f */
[----:B--2---:R-:W-:Y:S05]  /*11840*/  @!P1 NANOSLEEP.SYNCS 0x989680 ;  /* 0x009896800000995d */ /* 0x004fea0003900000 */
[----:B------:R-:W2:Y:S02]  /*11850*/  @!P1 SYNCS.PHASECHK.TRANS64 P1, [R3+URZ+0x32430], R0 ;  /* 0x03243000030095a7 */ /* 0x000ea4000802007f */
[----:B--2---:R-:W-:Y:S05]  /*11860*/  @!P1 BRA `(.L_x_13885) ;  /* 0xfffffffc00ec9947 */ /* 0x004fea000383ffff */
[----:B------:R-:W-:Y:S05]  /*11870*/  BRA `(.L_x_13884) ;  /* 0xfffffefc009c7947 */ /* 0x000fea000383ffff */
.L_x_13886:
[----:B0-----:R-:W-:-:S04]  /*11880*/  IMAD.U32 R3, RZ, RZ, UR61 ;  /* 0x0000003dff037e24 */ /* 0x001fc8000f8e00ff */
[----:B------:R0:W2:Y:S03]  /*11890*/  SYNCS.PHASECHK.TRANS64.TRYWAIT P1, [R3+URZ+0x32410], R0 ;  /* 0x03241000030075a7 */ /* 0x0000a6000802017f */
[----:B--2---:R-:W-:Y:S05]  /*118a0*/  @!P1 NANOSLEEP.SYNCS 0x989680 ;  /* 0x009896800000995d */ /* 0x004fea0003900000 */
[----:B------:R-:W2:Y:S02]  /*118b0*/  @!P1 SYNCS.PHASECHK.TRANS64 P1, [R3+URZ+0x32410], R0 ;  /* 0x03241000030095a7 */ /* 0x000ea4000802007f */
[----:B--2---:R-:W-:Y:S05]  /*118c0*/  @!P1 BRA `(.L_x_13886) ;  /* 0xfffffffc00ec9947 */ /* 0x004fea000383ffff */
[----:B------:R-:W-:Y:S05]  /*118d0*/  BRA `(.L_x_13971) ;  /* 0xffffff0000447947 */ /* 0x000fea000383ffff */
.L_x_13890:
[----:B0-----:R-:W-:-:S04]  /*118e0*/  IMAD.U32 R3, RZ, RZ, UR61 ;  /* 0x0000003dff037e24 */ /* 0x001fc8000f8e00ff */
[----:B------:R0:W3:Y:S03]  /*118f0*/  SYNCS.PHASECHK.TRANS64.TRYWAIT P1, [R3+URZ+0x32450], R0 ;  /* 0x03245000030075a7 */ /* 0x0000e6000802017f */
[----:B---3--:R-:W-:Y:S05]  /*11900*/  @!P1 NANOSLEEP.SYNCS 0x989680 ;  /* 0x009896800000995d */ /* 0x008fea0003900000 */
[----:B------:R-:W3:Y:S02]  /*11910*/  @!P1 SYNCS.PHASECHK.TRANS64 P1, [R3+URZ+0x32450], R0 ;  /* 0x03245000030095a7 */ /* 0x000ee4000802007f */
[----:B---3--:R-:W-:Y:S05]  /*11920*/  @!P1 BRA `(.L_x_13890) ;  /* 0xfffffffc00ec9947 */ /* 0x008fea000383ffff */
[----:B------:R-:W-:Y:S05]  /*11930*/  BRA `(.L_x_13889) ;  /* 0xffffff00004c7947 */ /* 0x000fea000383ffff */
.L_x_13897:
[----:B-1----:R-:W-:-:S04]  /*11940*/  IMAD.U32 R153, RZ, RZ, UR5 ;  /* 0x00000005ff997e24 */ /* 0x002fc8000f8e00ff */
[----:B------:R1:W2:Y:S03]  /*11950*/  SYNCS.PHASECHK.TRANS64.TRYWAIT P1, [R153+URZ+0x32430], R20 ;  /* 0x03243014990075a7 */ /* 0x0002a6000802017f */
[----:B--2---:R-:W-:Y:S05]  /*11960*/  @!P1 NANOSLEEP.SYNCS 0x989680 ;  /* 0x009896800000995d */ /* 0x004fea0003900000 */
[----:B------:R-:W2:Y:S02]  /*11970*/  @!P1 SYNCS.PHASECHK.TRANS64 P1, [R153+URZ+0x32430], R20 ;  /* 0x03243014990095a7 */ /* 0x000ea4000802007f */
[----:B--2---:R-:W-:Y:S05]  /*11980*/  @!P1 BRA `(.L_x_13897) ;  /* 0xfffffffc00ec9947 */ /* 0x004fea000383ffff */
[----:B------:R-:W-:Y:S05]  /*11990*/  BRA `(.L_x_13896) ;  /* 0xffffff2c00547947 */ /* 0x000fea000383ffff */
.L_x_13901:
[----:B--2---:R-:W-:-:S04]  /*119a0*/  MOV R203, UR5 ;  /* 0x0000000500cb7c02 */ /* 0x004fc80008000f00 */
[----:B------:R2:W3:Y:S03]  /*119b0*/  SYNCS.PHASECHK.TRANS64.TRYWAIT P1, [R203+URZ+0x32450], R20 ;  /* 0x03245014cb0075a7 */ /* 0x0004e6000802017f */
[----:B---3--:R-:W-:Y:S05]  /*119c0*/  @!P1 NANOSLEEP.SYNCS 0x989680 ;  /* 0x009896800000995d */ /* 0x008fea0003900000 */
[----:B------:R-:W3:Y:S02]  /*119d0*/  @!P1 SYNCS.PHASECHK.TRANS64 P1, [R203+URZ+0x32450], R20 ;  /* 0x03245014cb0095a7 */ /* 0x000ee4000802007f */
[----:B---3--:R-:W-:Y:S05]  /*119e0*/  @!P1 BRA `(.L_x_13901) ;  /* 0xfffffffc00ec9947 */ /* 0x008fea000383ffff */
[----:B------:R-:W-:Y:S05]  /*119f0*/  BRA `(.L_x_13900) ;  /* 0xffffff3000207947 */ /* 0x000fea000383ffff */
.L_x_13909:
[----:B-1----:R-:W-:-:S04]  /*11a00*/  IMAD.U32 R153, RZ, RZ, UR7 ;  /* 0x00000007ff997e24 */ /* 0x002fc8000f8e00ff */
[----:B------:R1:W2:Y:S03]  /*11a10*/  SYNCS.PHASECHK.TRANS64.TRYWAIT P1, [R153+URZ+0x32430], R202 ;  /* 0x032430ca990075a7 */ /* 0x0002a6000802017f */
[----:B--2---:R-:W-:Y:S05]  /*11a20*/  @!P1 NANOSLEEP.SYNCS 0x989680 ;  /* 0x009896800000995d */ /* 0x004fea0003900000 */
[----:B------:R-:W2:Y:S02]  /*11a30*/  @!P1 SYNCS.PHASECHK.TRANS64 P1, [R153+URZ+0x32430], R202 ;  /* 0x032430ca990095a7 */ /* 0x000ea4000802007f */
[----:B--2---:R-:W-:Y:S05]  /*11a40*/  @!P1 BRA `(.L_x_13909) ;  /* 0xfffffffc00ec9947 */ /* 0x004fea000383ffff */
[----:B------:R-:W-:Y:S05]  /*11a50*/  BRA `(.L_x_13908) ;  /* 0xffffff6000107947 */ /* 0x000fea000383ffff */
.L_x_13913:
[----:B--2---:R-:W-:-:S04]  /*11a60*/  IMAD.U32 R203, RZ, RZ, UR7 ;  /* 0x00000007ffcb7e24 */ /* 0x004fc8000f8e00ff */
[----:B------:R2:W3:Y:S03]  /*11a70*/  SYNCS.PHASECHK.TRANS64.TRYWAIT P1, [R203+URZ+0x32450], R202 ;  /* 0x032450cacb0075a7 */ /* 0x0004e6000802017f */
[----:B---3--:R-:W-:Y:S05]  /*11a80*/  @!P1 NANOSLEEP.SYNCS 0x989680 ;  /* 0x009896800000995d */ /* 0x008fea0003900000 */
[----:B------:R-:W3:Y:S02]  /*11a90*/  @!P1 SYNCS.PHASECHK.TRANS64 P1, [R203+URZ+0x32450], R202 ;  /* 0x032450cacb0095a7 */ /* 0x000ee4000802007f */
[----:B---3--:R-:W-:Y:S05]  /*11aa0*/  @!P1 BRA `(.L_x_13913) ;  /* 0xfffffffc00ec9947 */ /* 0x008fea000383ffff */
[----:B------:R-:W-:Y:S05]  /*11ab0*/  BRA `(.L_x_13912) ;  /* 0xffffff6000907947 */ /* 0x000fea000383ffff */
.L_x_13927:
[----:B------:R-:W-:Y:S01]  /*11ac0*/  IMAD.MOV.U32 R13, RZ, RZ, R28 ;  /* 0x000000ffff0d7224 */ /* 0x000fe200078e001c */
[----:B------:R-:W-:Y:S01]  /*11ad0*/  MOV R12, RZ ;  /* 0x000000ff000c7202 */ /* 0x000fe20000000f00 */
[----:B------:R-:W-:Y:S02]  /*11ae0*/  IMAD.MOV.U32 R11, RZ, RZ, 0x1f ;  /* 0x0000001fff0b7424 */ /* 0x000fe400078e00ff */
[----:B------:R-:W-:-:S07]  /*11af0*/  IMAD.MOV.U32 R15, RZ, RZ, -0x1 ;  /* 0xffffffffff0f7424 */ /* 0x000fce00078e00ff */
[----:B------:R-:W-:Y:S05]  /*11b00*/  WARPSYNC.COLLECTIVE R15, `(.L_x_13972) ;  /* 0x000000000f087348 */ /* 0x000fea0003c00000 */
[----:B------:R0:W1:Y:S02]  /*11b10*/  SHFL.IDX P6, R14, R13, R12, R11 ;  /* 0x0000000c0d0e7389 */ /* 0x00006400000c000b */
[----:B01----:R-:W-:Y:S01]  /*11b20*/  ENDCOLLECTIVE ;  /* 0x000000000000791b */ /* 0x003fe20003800000 */
.L_x_13972:
[----:B------:R-:W-:Y:S05]  /*11b30*/  BRA `(.L_x_13973) ;  /* 0xffffffc400807947 */ /* 0x000fea000383ffff */
.L_x_13929:
[----:B0-----:R-:W-:-:S04]  /*11b40*/  IMAD.U32 R3, RZ, RZ, UR44 ;  /* 0x0000002cff037e24 */ /* 0x001fc8000f8e00ff */
[----:B------:R0:W1:Y:S03]  /*11b50*/  SYNCS.PHASECHK.TRANS64.TRYWAIT P0, [R3+URZ+0x32440], R2 ;  /* 0x03244002030075a7 */ /* 0x000066000800017f */
[----:B-1----:R-:W-:Y:S05]  /*11b60*/  @!P0 NANOSLEEP.SYNCS 0x989680 ;  /* 0x009896800000895d */ /* 0x002fea0003900000 */
[----:B------:R-:W1:Y:S02]  /*11b70*/  @!P0 SYNCS.PHASECHK.TRANS64 P0, [R3+URZ+0x32440], R2 ;  /* 0x03244002030085a7 */ /* 0x000e64000800007f */
[----:B-1----:R-:W-:Y:S05]  /*11b80*/  @!P0 BRA `(.L_x_13929) ;  /* 0xfffffffc00ec8947 */ /* 0x002fea000383ffff */
[----:B------:R-:W-:Y:S05]  /*11b90*/  BRA `(.L_x_13974) ;  /* 0xffffffc4008c7947 */ /* 0x000fea000383ffff */
.L_x_13930:
        /* <DEDUP_REMOVED lines=8> */
.L_x_13976:
[----:B------:R-:W-:Y:S05]  /*11c20*/  BSYNC B0 ;  /* 0x0000000000007941 */ /* 0x000fea0003800000 */
.L_x_13975:
        /* <DEDUP_REMOVED lines=9> */
.L_x_13977:
[----:B------:R-:W-:Y:S02]  /*11cc0*/  IMAD.MOV.U32 R13, RZ, RZ, R5 ;  /* 0x000000ffff0d7224 */ /* 0x000fe400078e0005 */
[----:B------:R-:W-:Y:S01]  /*11cd0*/  IMAD.MOV.U32 R12, RZ, RZ, 0x1 ;  /* 0x00000001ff0c7424 */ /* 0x000fe200078e00ff */
[----:B------:R-:W-:-:S13]  /*11ce0*/  @P0 LEA R2, P1, R22, R14, 0x1 ;  /* 0x0000000e16020211 */ /* 0x000fda00078208ff */
[----:B------:R-:W-:Y:S05]  /*11cf0*/  WARPSYNC.COLLECTIVE R15, `(.L_x_13978) ;  /* 0x000000000f087348 */ /* 0x000fea0003c00000 */
[----:B------:R0:W1:Y:S02]  /*11d00*/  SHFL.IDX P6, R14, R13, R12, R11 ;  /* 0x0000000c0d0e7389 */ /* 0x00006400000c000b */
[----:B01----:R-:W-:Y:S01]  /*11d10*/  ENDCOLLECTIVE ;  /* 0x000000000000791b */ /* 0x003fe20003800000 */
.L_x_13978:
        /* <DEDUP_REMOVED lines=12> */
.L_x_13979:
[----:B------:R-:W-:Y:S01]  /*11de0*/  IMAD.MOV.U32 R13, RZ, RZ, R5 ;  /* 0x000000ffff0d7224 */ /* 0x000fe200078e0005 */
[----:B------:R-:W-:Y:S02]  /*11df0*/  MOV R12, 0x2 ;  /* 0x00000002000c7802 */ /* 0x000fe40000000f00 */
[----:B------:R-:W-:-:S13]  /*11e00*/  @P0 LEA R2, P1, R22, R14, 0x1 ;  /* 0x0000000e16020211 */ /* 0x000fda00078208ff */
[----:B------:R-:W-:Y:S05]  /*11e10*/  WARPSYNC.COLLECTIVE R15, `(.L_x_13980) ;  /* 0x000000000f087348 */ /* 0x000fea0003c00000 */
[----:B------:R0:W1:Y:S02]  /*11e20*/  SHFL.IDX P6, R14, R13, R12, R11 ;  /* 0x0000000c0d0e7389 */ /* 0x00006400000c000b */
[----:B01----:R-:W-:Y:S01]  /*11e30*/  ENDCOLLECTIVE ;  /* 0x000000000000791b */ /* 0x003fe20003800000 */
.L_x_13980:
        /* <DEDUP_REMOVED lines=12> */
.L_x_13981:
[----:B------:R-:W-:Y:S01]  /*11f00*/  MOV R13, R5 ;  /* 0x00000005000d7202 */ /* 0x000fe20000000f00 */
[----:B------:R-:W-:Y:S01]  /*11f10*/  IMAD.MOV.U32 R12, RZ, RZ, 0x3 ;  /* 0x00000003ff0c7424 */ /* 0x000fe200078e00ff */
[----:B------:R-:W-:-:S13]  /*11f20*/  @P0 LEA R2, P1, R22, R14, 0x1 ;  /* 0x0000000e16020211 */ /* 0x000fda00078208ff */
[----:B------:R-:W-:Y:S05]  /*11f30*/  WARPSYNC.COLLECTIVE R15, `(.L_x_13982) ;  /* 0x000000000f087348 */ /* 0x000fea0003c00000 */
[----:B------:R0:W1:Y:S02]  /*11f40*/  SHFL.IDX P6, R14, R13, R12, R11 ;  /* 0x0000000c0d0e7389 */ /* 0x00006400000c000b */
[----:B01----:R-:W-:Y:S01]  /*11f50*/  ENDCOLLECTIVE ;  /* 0x000000000000791b */ /* 0x003fe20003800000 */
.L_x_13982:
        /* <DEDUP_REMOVED lines=12> */
.L_x_13983:
[----:B------:R-:W-:Y:S02]  /*12020*/  IMAD.MOV.U32 R13, RZ, RZ, R5 ;  /* 0x000000ffff0d7224 */ /* 0x000fe400078e0005 */
[----:B------:R-:W-:Y:S01]  /*12030*/  IMAD.MOV.U32 R12, RZ, RZ, 0x4 ;  /* 0x00000004ff0c7424 */ /* 0x000fe200078e00ff */
[----:B------:R-:W-:-:S13]  /*12040*/  @P0 LEA R2, P1, R22, R14, 0x1 ;  /* 0x0000000e16020211 */ /* 0x000fda00078208ff */
[----:B------:R-:W-:Y:S05]  /*12050*/  WARPSYNC.COLLECTIVE R15, `(.L_x_13984) ;  /* 0x000000000f087348 */ /* 0x000fea0003c00000 */
[----:B------:R0:W1:Y:S02]  /*12060*/  SHFL.IDX P6, R14, R13, R12, R11 ;  /* 0x0000000c0d0e7389 */ /* 0x00006400000c000b */
[----:B01----:R-:W-:Y:S01]  /*12070*/  ENDCOLLECTIVE ;  /* 0x000000000000791b */ /* 0x003fe20003800000 */
.L_x_13984:
        /* <DEDUP_REMOVED lines=12> */
.L_x_13985:
[----:B------:R-:W-:Y:S02]  /*12140*/  IMAD.MOV.U32 R13, RZ, RZ, R5 ;  /* 0x000000ffff0d7224 */ /* 0x000fe400078e0005 */
[----:B------:R-:W-:Y:S01]  /*12150*/  IMAD.MOV.U32 R12, RZ, RZ, 0x5 ;  /* 0x00000005ff0c7424 */ /* 0x000fe200078e00ff */
[----:B------:R-:W-:-:S13]  /*12160*/  @P0 LEA R2, P1, R22, R14, 0x1 ;  /* 0x0000000e16020211 */ /* 0x000fda00078208ff */
[----:B------:R-:W-:Y:S05]  /*12170*/  WARPSYNC.COLLECTIVE R15, `(.L_x_13986) ;  /* 0x000000000f087348 */ /* 0x000fea0003c00000 */
[----:B------:R0:W1:Y:S02]  /*12180*/  SHFL.IDX P6, R14, R13, R12, R11 ;  /* 0x0000000c0d0e7389 */ /* 0x00006400000c000b */
[----:B01----:R-:W-:Y:S01]  /*12190*/  ENDCOLLECTIVE ;  /* 0x000000000000791b */ /* 0x003fe20003800000 */
.L_x_13986:
        /* <DEDUP_REMOVED lines=10> */
.L_x_13987:
[----:B------:R-:W-:Y:S05]  /*12240*/  BRA `(.L_x_13988) ;  /* 0xffffffc400047947 */ /* 0x000fea000383ffff */
.L_x_13933:
[----:B------:R-:W-:Y:S01]  /*12250*/  IMAD.MOV.U32 R13, RZ, RZ, R6 ;  /* 0x000000ffff0d7224 */ /* 0x000fe200078e0006 */
[----:B------:R-:W-:Y:S01]  /*12260*/  MOV R11, 0x181f ;  /* 0x0000181f000b7802 */ /* 0x000fe20000000f00 */
[----:B------:R-:W-:Y:S01]  /*12270*/  IMAD.MOV.U32 R12, RZ, RZ, RZ ;  /* 0x000000ffff0c7224 */ /* 0x000fe200078e00ff */
[----:B------:R-:W-:Y:S01]  /*12280*/  MOV R4, UR46 ;  /* 0x0000002e00047c02 */ /* 0x000fe20008000f00 */
[----:B------:R-:W-:Y:S01]  /*12290*/  IMAD.MOV.U32 R15, RZ, RZ, -0x1 ;  /* 0xffffffffff0f7424 */ /* 0x000fe200078e00ff */
[----:B------:R-:W-:-:S03]  /*122a0*/  LOP3.LUT R16, R16, 0xffffefff, RZ, 0xc0, !PT ;  /* 0xffffefff10107812 */ /* 0x000fc600078ec0ff */
[----:B------:R-:W-:-:S07]  /*122b0*/  IMAD R4, R4, 0x80, R20 ;  /* 0x0000008004047824 */ /* 0x000fce00078e0214 */
[----:B------:R-:W-:Y:S05]  /*122c0*/  WARPSYNC.COLLECTIVE R15, `(.L_x_13989) ;  /* 0x000000000f087348 */ /* 0x000fea0003c00000 */
[----:B------:R0:W1:Y:S02]  /*122d0*/  SHFL.IDX P6, R14, R13, R12, R11 ;  /* 0x0000000c0d0e7389 */ /* 0x00006400000c000b */
[----:B01----:R-:W-:Y:S01]  /*122e0*/  ENDCOLLECTIVE ;  /* 0x000000000000791b */ /* 0x003fe20003800000 */
.L_x_13989:
[----:B------:R-:W-:Y:S01]  /*122f0*/  IADD3 R8, R4, 0x10, RZ ;  /* 0x0000001004087810 */ /* 0x000fe20007ffe0ff */
[----:B------:R-:W-:Y:S02]  /*12300*/  IMAD.MOV.U32 R13, RZ, RZ, R0 ;  /* 0x000000ffff0d7224 */ /* 0x000fe400078e0000 */
[----:B------:R-:W-:-:S07]  /*12310*/  IMAD.MOV.U32 R3, RZ, RZ, R14 ;  /* 0x000000ffff037224 */ /* 0x000fce00078e000e */
[----:B------:R-:W-:Y:S05]  /*12320*/  WARPSYNC.COLLECTIVE R15, `(.L_x_13990) ;  /* 0x000000000f087348 */ /* 0x000fea0003c00000 */
[----:B------:R0:W1:Y:S02]  /*12330*/  SHFL.IDX P6, R14, R13, R12, R11 ;  /* 0x0000000c0d0e7389 */ /* 0x00006400000c000b */
[----:B01----:R-:W-:Y:S01]  /*12340*/  ENDCOLLECTIVE ;  /* 0x000000000000791b */ /* 0x003fe20003800000 */
.L_x_13990:
        /* <DEDUP_REMOVED lines=11> */
.L_x_13991:
[----:B------:R-:W-:Y:S01]  /*12400*/  LOP3.LUT R16, R16, 0xfffff7ff, RZ, 0xc0, !PT ;  /* 0xfffff7ff10107812 */ /* 0x000fe200078ec0ff */
[----:B------:R-:W-:Y:S02]  /*12410*/  @!P2 IMAD.X R3, RZ, RZ, R3, P1 ;  /* 0x000000ffff03a224 */ /* 0x000fe400008e0603 */
[----:B------:R-:W-:-:S05]  /*12420*/  @!P2 IMAD.MOV.U32 R2, RZ, RZ, R10 ;  /* 0x000000ffff02a224 */ /* 0x000fca00078e000a */
[----:B------:R-:W-:Y:S01]  /*12430*/  @!PT LDS RZ, [RZ] ;  /* 0x00000000fffff984 */ /* 0x000fe20000000800 */
[----:B------:R-:W-:Y:S01]  /*12440*/  @!PT LDS RZ, [RZ] ;  /* 0x00000000fffff984 */ /* 0x000fe20000000800 */
[----:B------:R-:W-:Y:S01]  /*12450*/  @!PT LDS RZ, [RZ] ;  /* 0x00000000fffff984 */ /* 0x000fe20000000800 */
[----:B------:R0:W-:Y:S01]  /*12460*/  @!P2 LDGSTS.E.BYPASS.LTC128B.128 [R9+0x18400], desc[UR36][R2.64], !P0 ;  /* 0x184000000209afae */ /* 0x0001e2000c101d64 */
[----:B------:R-:W-:Y:S02]  /*12470*/  ISETP.GE.AND P2, PT, R8, R5, PT ;  /* 0x000000050800720c */ /* 0x000fe40003f46270 */
[----:B------:R-:W-:Y:S02]  /*12480*/  IADD3 R8, R4, 0x20, RZ ;  /* 0x0000002004087810 */ /* 0x000fe40007ffe0ff */
[----:B------:R-:W-:Y:S01]  /*12490*/  MOV R13, R0 ;  /* 0x00000000000d7202 */ /* 0x000fe20000000f00 */
[----:B0-----:R-:W-:-:S08]  /*124a0*/  IMAD.MOV.U32 R2, RZ, RZ, R14 ;  /* 0x000000ffff027224 */ /* 0x001fd000078e000e */
[----:B------:R-:W-:-:S07]  /*124b0*/  @P2 LOP3.LUT R16, R16, 0x800, RZ, 0xfc, !PT ;  /* 0x0000080010102812 */ /* 0x000fce00078efcff */
[----:B------:R-:W-:Y:S05]  /*124c0*/  WARPSYNC.COLLECTIVE R15, `(.L_x_13992) ;  /* 0x000000000f087348 */ /* 0x000fea0003c00000 */
[----:B------:R0:W1:Y:S02]  /*124d0*/  SHFL.IDX P6, R14, R13, R12, R11 ;  /* 0x0000000c0d0e7389 */ /* 0x00006400000c000b */
[----:B01----:R-:W-:Y:S01]  /*124e0*/  ENDCOLLECTIVE ;  /* 0x000000000000791b */ /* 0x003fe20003800000 */
.L_x_13992:
[----:B------:R-:W-:Y:S02]  /*124f0*/  LOP3.LUT R16, R16, 0xfffffbff, RZ, 0xc0, !PT ;  /* 0xfffffbff10107812 */ /* 0x000fe400078ec0ff */
[----:B------:R-:W-:Y:S01]  /*12500*/  @!P2 LEA R15, R28, UR44, 0x1 ;  /* 0x0000002c1c0fac11 */ /* 0x000fe2000f8e08ff */
[----:B------:R-:W-:Y:S01]  /*12510*/  IMAD.MOV.U32 R13, RZ, RZ, R6 ;  /* 0x000000ffff0d7224 */ /* 0x000fe200078e0006 */
        /* <DEDUP_REMOVED lines=9> */
[----:B------:R0:W-:Y:S01]  /*125b0*/  @!P2 LDGSTS.E.BYPASS.LTC128B.128 [R15+0x18c00], desc[UR36][R2.64], !P0 ;  /* 0x18c00000020fafae */ /* 0x0001e2000c101d64 */
[----:B------:R-:W-:Y:S01]  /*125c0*/  ISETP.GE.AND P2, PT, R8, R5, PT ;  /* 0x000000050800720c */ /* 0x000fe20003f46270 */
[----:B------:R-:W-:Y:S01]  /*125d0*/  VIADD R8, R4, 0x30 ;  /* 0x0000003004087836 */ /* 0x000fe20000000000 */
[----:B0-----:R-:W-:-:S11]  /*125e0*/  MOV R15, 0xffffffff ;  /* 0xffffffff000f7802 */ /* 0x001fd60000000f00 */
[----:B------:R-:W-:-:S07]  /*125f0*/  @P2 LOP3.LUT R16, R16, 0x400, RZ, 0xfc, !PT ;  /* 0x0000040010102812 */ /* 0x000fce00078efcff */
[----:B------:R-:W-:Y:S05]  /*12600*/  WARPSYNC.COLLECTIVE R15, `(.L_x_13993) ;  /* 0x000000000f087348 */ /* 0x000fea0003c00000 */
[----:B------:R0:W1:Y:S02]  /*12610*/  SHFL.IDX P6, R14, R13, R12, R11 ;  /* 0x0000000c0d0e7389 */ /* 0x00006400000c000b */
[----:B01----:R-:W-:Y:S01]  /*12620*/  ENDCOLLECTIVE ;  /* 0x000000000000791b */ /* 0x003fe20003800000 */
.L_x_13993:
[----:B------:R-:W-:Y:S01]  /*12630*/  LOP3.LUT R16, R16, 0xfffffdff, RZ, 0xc0, !PT ;  /* 0xfffffdff10107812 */ /* 0x000fe200078ec0ff */
[----:B------:R-:W-:Y:S02]  /*12640*/  IMAD.MOV.U32 R13, RZ, RZ, R0 ;  /* 0x000000ffff0d7224 */ /* 0x000fe400078e0000 */
[----:B------:R-:W-:-:S07]  /*12650*/  IMAD.MOV.U32 R2, RZ, RZ, R14 ;  /* 0x000000ffff027224 */ /* 0x000fce00078e000e */
[----:B------:R-:W-:Y:S05]  /*12660*/  WARPSYNC.COLLECTIVE R15, `(.L_x_13994) ;  /* 0x000000000f087348 */ /* 0x000fea0003c00000 */
[----:B------:R0:W1:Y:S02]  /*12670*/  SHFL.IDX P6, R14, R13, R12, R11 ;  /* 0x0000000c0d0e7389 */ /* 0x00006400000c000b */
[----:B01----:R-:W-:Y:S01]  /*12680*/  ENDCOLLECTIVE ;  /* 0x000000000000791b */ /* 0x003fe20003800000 */
.L_x_13994:
[----:B------:R-:W-:Y:S02]  /*12690*/  @!P2 LEA R15, R28, UR44, 0x1 ;  /* 0x0000002c1c0fac11 */ /* 0x000fe4000f8e08ff */
[----:B------:R-:W-:Y:S02]  /*126a0*/  MOV R12, 0x3 ;  /* 0x00000003000c7802 */ /* 0x000fe40000000f00 */
[----:B------:R-:W-:-:S05]  /*126b0*/  @!P2 LEA R13, P1, R22, R14, 0x1 ;  /* 0x0000000e160da211 */ /* 0x000fca00078208ff */
[----:B------:R-:W-:Y:S01]  /*126c0*/  @!P2 IMAD.X R14, RZ, RZ, R2, P1 ;  /* 0x000000ffff0ea224 */ /* 0x000fe200008e0602 */
[----:B------:R-:W-:Y:S01]  /*126d0*/  @!P2 MOV R2, R13 ;  /* 0x0000000d0002a202 */ /* 0x000fe20000000f00 */
[----:B------:R-:W-:Y:S02]  /*126e0*/  IMAD.MOV.U32 R13, RZ, RZ, R6 ;  /* 0x000000ffff0d7224 */ /* 0x000fe400078e0006 */
[----:B------:R-:W-:-:S05]  /*126f0*/  @!P2 IMAD.MOV.U32 R3, RZ, RZ, R14 ;  /* 0x000000ffff03a224 */ /* 0x000fca00078e000e */
[----:B------:R-:W-:Y:S01]  /*12700*/  @!PT LDS RZ, [RZ] ;  /* 0x00000000fffff984 */ /* 0x000fe20000000800 */
[----:B------:R-:W-:Y:S01]  /*12710*/  @!PT LDS RZ, [RZ] ;  /* 0x00000000fffff984 */ /* 0x000fe20000000800 */
[----:B------:R-:W-:Y:S01]  /*12720*/  @!PT LDS RZ, [RZ] ;  /* 0x00000000fffff984 */ /* 0x000fe20000000800 */
[----:B------:R0:W-:Y:S01]  /*12730*/  @!P2 LDGSTS.E.BYPASS.LTC128B.128 [R15+0x19400], desc[UR36][R2.64], !P0 ;  /* 0x19400000020fafae */ /* 0x0001e2000c101d64 */
[----:B------:R-:W-:Y:S01]  /*12740*/  ISETP.GE.AND P2, PT, R8, R5, PT ;  /* 0x000000050800720c */ /* 0x000fe20003f46270 */
[----:B0-----:R-:W-:-:S12]  /*12750*/  IMAD.MOV.U32 R15, RZ, RZ, -0x1 ;  /* 0xffffffffff0f7424 */ /* 0x001fd800078e00ff */
[----:B------:R-:W-:-:S07]  /*12760*/  @P2 LOP3.LUT R16, R16, 0x200, RZ, 0xfc, !PT ;  /* 0x0000020010102812 */ /* 0x000fce00078efcff */
[----:B------:R-:W-:Y:S05]  /*12770*/  WARPSYNC.COLLECTIVE R15, `(.L_x_13995) ;  /* 0x000000000f087348 */ /* 0x000fea0003c00000 */
[----:B------:R0:W1:Y:S02]  /*12780*/  SHFL.IDX P6, R14, R13, R12, R11 ;  /* 0x0000000c0d0e7389 */ /* 0x00006400000c000b */
[----:B01----:R-:W-:Y:S01]  /*12790*/  ENDCOLLECTIVE ;  /* 0x000000000000791b */ /* 0x003fe20003800000 */
.L_x_13995:
[----:B------:R-:W-:Y:S01]  /*127a0*/  LOP3.LUT R16, R16, 0xfffffeff, RZ, 0xc0, !PT ;  /* 0xfffffeff10107812 */ /* 0x000fe200078ec0ff */
[----:B------:R-:W-:Y:S02]  /*127b0*/  IMAD.MOV.U32 R13, RZ, RZ, R0 ;  /* 0x000000ffff0d7224 */ /* 0x000fe400078e0000 */
[----:B------:R-:W-:-:S07]  /*127c0*/  IMAD.MOV.U32 R8, RZ, RZ, R14 ;  /* 0x000000ffff087224 */ /* 0x000fce00078e000e */
[----:B------:R-:W-:Y:S05]  /*127d0*/  WARPSYNC.COLLECTIVE R15, `(.L_x_13996) ;  /* 0x000000000f087348 */ /* 0x000fea0003c00000 */
[----:B------:R0:W1:Y:S02]  /*127e0*/  SHFL.IDX P6, R14, R13, R12, R11 ;  /* 0x0000000c0d0e7389 */ /* 0x00006400000c000b */
[----:B01----:R-:W-:Y:S01]  /*127f0*/  ENDCOLLECTIVE ;  /* 0x000000000000791b */ /* 0x003fe20003800000 */
.L_x_13996:
[----:B------:R-:W-:Y:S01]  /*12800*/  @!P2 LEA R15, R28, UR44, 0x1 ;  /* 0x0000002c1c0fac11 */ /* 0x000fe2000f8e08ff */
[----:B------:R-:W-:Y:S02]  /*12810*/  IMAD.MOV.U32 R13, RZ, RZ, R6 ;  /* 0x000000ffff0d7224 */ /* 0x000fe400078e0006 */
[----:B------:R-:W-:Y:S01]  /*12820*/  IMAD.MOV.U32 R12, RZ, RZ, 0x4 ;  /* 0x00000004ff0c7424 */ /* 0x000fe200078e00ff */
[----:B------:R-:W-:-:S04]  /*12830*/  MOV R7, R14 ;  /* 0x0000000e00077202 */ /* 0x000fc80000000f00 */
[----:B------:R-:W-:-:S05]  /*12840*/  @!P2 LEA R7, P1, R22, R7, 0x1 ;  /* 0x000000071607a211 */ /* 0x000fca00078208ff */
[----:B------:R-:W-:Y:S02]  /*12850*/  @!P2 IMAD.X R8, RZ, RZ, R8, P1 ;  /* 0x000000ffff08a224 */ /* 0x000fe400008e0608 */
[----:B------:R-:W-:Y:S02]  /*12860*/  @!P2 IMAD.MOV.U32 R2, RZ, RZ, R7 ;  /* 0x000000ffff02a224 */ /* 0x000fe400078e0007 */
[----:B------:R-:W-:Y:S01]  /*12870*/  @!P2 IMAD.MOV.U32 R3, RZ, RZ, R8 ;  /* 0x000000ffff03a224 */ /* 0x000fe200078e0008 */
[----:B------:R-:W-:-:S04]  /*12880*/  IADD3 R8, R4, 0x40, RZ ;  /* 0x0000004004087810 */ /* 0x000fc80007ffe0ff */
[----:B------:R-:W-:Y:S01]  /*12890*/  @!PT LDS RZ, [RZ] ;  /* 0x00000000fffff984 */ /* 0x000fe20000000800 */
[----:B------:R-:W-:Y:S01]  /*128a0*/  @!PT LDS RZ, [RZ] ;  /* 0x00000000fffff984 */ /* 0x000fe20000000800 */
[----:B------:R-:W-:Y:S01]  /*128b0*/  @!PT LDS RZ, [RZ] ;  /* 0x00000000fffff984 */ /* 0x000fe20000000800 */
[----:B------:R0:W-:Y:S01]  /*128c0*/  @!P2 LDGSTS.E.BYPASS.LTC128B.128 [R15+0x19c00], desc[UR36][R2.64], !P0 ;  /* 0x19c00000020fafae */ /* 0x0001e2000c101d64 */
[----:B------:R-:W-:Y:S01]  /*128d0*/  ISETP.GE.AND P2, PT, R8, R5, PT ;  /* 0x000000050800720c */ /* 0x000fe20003f46270 */
[----:B------:R-:W-:Y:S02]  /*128e0*/  VIADD R8, R4, 0x50 ;  /* 0x0000005004087836 */ /* 0x000fe40000000000 */
[----:B0-----:R-:W-:-:S10]  /*128f0*/  IMAD.MOV.U32 R15, RZ, RZ, -0x1 ;  /* 0xffffffffff0f7424 */ /* 0x001fd400078e00ff */
[----:B------:R-:W-:Y:S02]  /*12900*/  @!P2 LEA R7, R28, UR44, 0x1 ;  /* 0x0000002c1c07ac11 */ /* 0x000fe4000f8e08ff */
[----:B------:R-:W-:-:S07]  /*12910*/  @P2 LOP3.LUT R16, R16, 0x100, RZ, 0xfc, !PT ;  /* 0x0000010010102812 */ /* 0x000fce00078efcff */
[----:B------:R-:W-:Y:S05]  /*12920*/  WARPSYNC.COLLECTIVE R15, `(.L_x_13997) ;  /* 0x000000000f087348 */ /* 0x000fea0003c00000 */
[----:B------:R0:W1:Y:S02]  /*12930*/  SHFL.IDX P6, R14, R13, R12, R11 ;  /* 0x0000000c0d0e7389 */ /* 0x00006400000c000b */
[----:B01----:R-:W-:Y:S01]  /*12940*/  ENDCOLLECTIVE ;  /* 0x000000000000791b */ /* 0x003fe20003800000 */
.L_x_13997:
[----:B------:R-:W-:Y:S01]  /*12950*/  LOP3.LUT R16, R16, 0xffffff7f, RZ, 0xc0, !PT ;  /* 0xffffff7f10107812 */ /* 0x000fe200078ec0ff */
[----:B------:R-:W-:Y:S01]  /*12960*/  IMAD.MOV.U32 R13, RZ, RZ, R0 ;  /* 0x000000ffff0d7224 */ /* 0x000fe200078e0000 */
[----:B------:R-:W-:-:S07]  /*12970*/  MOV R10, R14 ;  /* 0x0000000e000a7202 */ /* 0x000fce0000000f00 */
[----:B------:R-:W-:Y:S05]  /*12980*/  WARPSYNC.COLLECTIVE R15, `(.L_x_13998) ;  /* 0x000000000f087348 */ /* 0x000fea0003c00000 */
[----:B------:R0:W1:Y:S02]  /*12990*/  SHFL.IDX P6, R14, R13, R12, R11 ;  /* 0x0000000c0d0e7389 */ /* 0x00006400000c000b */
[----:B01----:R-:W-:Y:S01]  /*129a0*/  ENDCOLLECTIVE ;  /* 0x000000000000791b */ /* 0x003fe20003800000 */
.L_x_13998:
[----:B------:R-:W-:Y:S01]  /*129b0*/  IMAD.MOV.U32 R13, RZ, RZ, R6 ;  /* 0x000000ffff0d7224 */ /* 0x000fe200078e0006 */
[----:B------:R-:W-:Y:S01]  /*129c0*/  MOV R12, 0x5 ;  /* 0x00000005000c7802 */ /* 0x000fe20000000f00 */
[----:B------:R-:W-:-:S07]  /*129d0*/  IMAD.MOV.U32 R9, RZ, RZ, R14 ;  /* 0x000000ffff097224 */ /* 0x000fce00078e000e */
[----:B------:R-:W-:Y:S05]  /*129e0*/  WARPSYNC.COLLECTIVE R15, `(.L_x_13999) ;  /* 0x000000000f087348 */ /* 0x000fea0003c00000 */
[----:B------:R0:W1:Y:S02]  /*129f0*/  SHFL.IDX P6, R14, R13, R12, R11 ;  /* 0x0000000c0d0e7389 */ /* 0x00006400000c000b */
[----:B01----:R-:W-:Y:S01]  /*12a00*/  ENDCOLLECTIVE ;  /* 0x000000000000791b */ /* 0x003fe20003800000 */
.L_x_13999:
[----:B------:R-:W-:-:S04]  /*12a10*/  @!P2 LEA R9, P1, R22, R9, 0x1 ;  /* 0x000000091609a211 */ /* 0x000fc800078208ff */
[----:B------:R-:W-:Y:S01]  /*12a20*/  @!P2 MOV R2, R9 ;  /* 0x000000090002a202 */ /* 0x000fe20000000f00 */
[----:B------:R-:W-:-:S04]  /*12a30*/  @!P2 IMAD.X R10, RZ, RZ, R10, P1 ;  /* 0x000000ffff0aa224 */ /* 0x000fc800008e060a */
[----:B------:R-:W-:Y:S02]  /*12a40*/  @!P2 IMAD.MOV.U32 R3, RZ, RZ, R10 ;  /* 0x000000ffff03a224 */ /* 0x000fe400078e000a */
[----:B------:R-:W-:-:S03]  /*12a50*/  IMAD.MOV.U32 R13, RZ, RZ, R0 ;  /* 0x000000ffff0d7224 */ /* 0x000fc600078e0000 */
        /* <DEDUP_REMOVED lines=10> */
.L_x_14000:
[----:B------:R-:W-:Y:S02]  /*12b00*/  @!P2 LEA R9, R28, UR44, 0x1 ;  /* 0x0000002c1c09ac11 */ /* 0x000fe4000f8e08ff */
[----:B------:R-:W-:-:S04]  /*12b10*/  @P2 LOP3.LUT R16, R16, 0x80, RZ, 0xfc, !PT ;  /* 0x0000008010102812 */ /* 0x000fc800078efcff */
[----:B------:R-:W-:Y:S01]  /*12b20*/  LOP3.LUT R16, R16, 0xffffffbf, RZ, 0xc0, !PT ;  /* 0xffffffbf10107812 */ /* 0x000fe200078ec0ff */
[----:B------:R-:W-:Y:S02]  /*12b30*/  IMAD.MOV.U32 R13, RZ, RZ, R6 ;  /* 0x000000ffff0d7224 */ /* 0x000fe400078e0006 */
[----:B------:R-:W-:-:S05]  /*12b40*/  IMAD.MOV.U32 R11, RZ, RZ, R14 ;  /* 0x000000ffff0b7224 */ /* 0x000fca00078e000e */
[----:B------:R-:W-:-:S04]  /*12b50*/  @!P2 LEA R11, P1, R22, R11, 0x1 ;  /* 0x0000000b160ba211 */ /* 0x000fc800078208ff */
[----:B------:R-:W-:Y:S01]  /*12b60*/  @!P2 IADD3.X R12, RZ, R2, RZ, P1, !PT ;  /* 0x00000002ff0ca210 */ /* 0x000fe20000ffe4ff */
[----:B------:R-:W-:Y:S02]  /*12b70*/  @!P2 IMAD.MOV.U32 R2, RZ, RZ, R11 ;  /* 0x000000ffff02a224 */ /* 0x000fe400078e000b */
[----:B------:R-:W-:Y:S02]  /*12b80*/  IMAD.MOV.U32 R11, RZ, RZ, 0x181f ;  /* 0x0000181fff0b7424 */ /* 0x000fe400078e00ff */
[----:B------:R-:W-:Y:S01]  /*12b90*/  @!P2 IMAD.MOV.U32 R3, RZ, RZ, R12 ;  /* 0x000000ffff03a224 */ /* 0x000fe200078e000c */
[----:B------:R-:W-:-:S04]  /*12ba0*/  MOV R12, 0x6 ;  /* 0x00000006000c7802 */ /* 0x000fc80000000f00 */
        /* <DEDUP_REMOVED lines=8> */
.L_x_14001:
[----:B------:R-:W-:Y:S02]  /*12c30*/  @!P2 LEA R21, R28, UR44, 0x1 ;  /* 0x0000002c1c15ac11 */ /* 0x000fe4000f8e08ff */
[----:B------:R-:W-:Y:S01]  /*12c40*/  @P2 LOP3.LUT R16, R16, 0x40, RZ, 0xfc, !PT ;  /* 0x0000004010102812 */ /* 0x000fe200078efcff */
[----:B------:R-:W-:Y:S02]  /*12c50*/  IMAD.MOV.U32 R13, RZ, RZ, R0 ;  /* 0x000000ffff0d7224 */ /* 0x000fe400078e0000 */
[----:B------:R-:W-:-:S07]  /*12c60*/  IMAD.MOV.U32 R2, RZ, RZ, R14 ;  /* 0x000000ffff027224 */ /* 0x000fce00078e000e */
[----:B------:R-:W-:Y:S05]  /*12c70*/  WARPSYNC.COLLECTIVE R15, `(.L_x_14002) ;  /* 0x000000000f087348 */ /* 0x000fea0003c00000 */
[----:B------:R0:W1:Y:S02]  /*12c80*/  SHFL.IDX P6, R14, R13, R12, R11 ;  /* 0x0000000c0d0e7389 */ /* 0x00006400000c000b */
[----:B01----:R-:W-:Y:S01]  /*12c90*/  ENDCOLLECTIVE ;  /* 0x000000000000791b */ /* 0x003fe20003800000 */
.L_x_14002:
[----:B------:R-:W-:Y:S01]  /*12ca0*/  IMAD.MOV.U32 R12, RZ, RZ, 0x7 ;  /* 0x00000007ff0c7424 */ /* 0x000fe200078e00ff */
[----:B------:R-:W-:-:S04]  /*12cb0*/  MOV R13, R14 ;  /* 0x0000000e000d7202 */ /* 0x000fc80000000f00 */
[----:B------:R-:W-:-:S05]  /*12cc0*/  @!P2 LEA R13, P1, R22, R13, 0x1 ;  /* 0x0000000d160da211 */ /* 0x000fca00078208ff */
[----:B------:R-:W-:Y:S02]  /*12cd0*/  @!P2 IMAD.X R14, RZ, RZ, R2, P1 ;  /* 0x000000ffff0ea224 */ /* 0x000fe400008e0602 */
[----:B------:R-:W-:Y:S02]  /*12ce0*/  @!P2 IMAD.MOV.U32 R2, RZ, RZ, R13 ;  /* 0x000000ffff02a224 */ /* 0x000fe400078e000d */
[----:B------:R-:W-:Y:S01]  /*12cf0*/  IMAD.MOV.U32 R13, RZ, RZ, R6 ;  /* 0x000000ffff0d7224 */ /* 0x000fe200078e0006 */
[----:B------:R-:W-:-:S07]  /*12d00*/  @!P2 MOV R3, R14 ;  /* 0x0000000e0003a202 */ /* 0x000fce0000000f00 */
[----:B------:R-:W-:Y:S05]  /*12d10*/  WARPSYNC.COLLECTIVE R15, `(.L_x_14003) ;  /* 0x000000000f087348 */ /* 0x000fea0003c00000 */
[----:B------:R0:W1:Y:S02]  /*12d20*/  SHFL.IDX P6, R14, R13, R12, R11 ;  /* 0x0000000c0d0e7389 */ /* 0x00006400000c000b */
[----:B01----:R-:W-:Y:S01]  /*12d30*/  ENDCOLLECTIVE ;  /* 0x000000000000791b */ /* 0x003fe20003800000 */
.L_x_14003:
        /* <DEDUP_REMOVED lines=9> */
.L_x_14004:
[----:B------:R-:W-:Y:S05]  /*12dd0*/  BRA `(.L_x_14005) ;  /* 0xffffffc000e47947 */ /* 0x000fea000383ffff */
.L_x_13935:
        /* <DEDUP_REMOVED lines=8> */
.L_x_14007:
[----:B------:R-:W-:Y:S05]  /*12e60*/  BSYNC B0 ;  /* 0x0000000000007941 */ /* 0x000fea0003800000 */
.L_x_14006:
        /* <DEDUP_REMOVED lines=9> */
.L_x_14008:
        /* <DEDUP_REMOVED lines=9> */
.L_x_14009:
        /* <DEDUP_REMOVED lines=13> */
.L_x_14010:
        /* <DEDUP_REMOVED lines=19> */
.L_x_14011:
[----:B------:R-:W-:Y:S02]  /*13190*/  IMAD.MOV.U32 R13, RZ, RZ, R0 ;  /* 0x000000ffff0d7224 */ /* 0x000fe400078e0000 */
[----:B------:R-:W-:-:S07]  /*131a0*/  IMAD.MOV.U32 R5, RZ, RZ, R14 ;  /* 0x000000ffff057224 */ /* 0x000fce00078e000e */
[----:B------:R-:W-:Y:S05]  /*131b0*/  WARPSYNC.COLLECTIVE R15, `(.L_x_14012) ;  /* 0x000000000f087348 */ /* 0x000fea0003c00000 */
[----:B------:R0:W1:Y:S02]  /*131c0*/  SHFL.IDX P6, R14, R13, R12, R11 ;  /* 0x0000000c0d0e7389 */ /* 0x00006400000c000b */
[----:B01----:R-:W-:Y:S01]  /*131d0*/  ENDCOLLECTIVE ;  /* 0x000000000000791b */ /* 0x003fe20003800000 */
.L_x_14012:
        /* <DEDUP_REMOVED lines=8> */
.L_x_14013:
        /* <DEDUP_REMOVED lines=14> */
.L_x_14014:
        /* <DEDUP_REMOVED lines=19> */
.L_x_14015:
[----:B------:R-:W-:Y:S01]  /*13470*/  MOV R13, R0 ;  /* 0x00000000000d7202 */ /* 0x000fe20000000f00 */
[----:B------:R-:W-:-:S07]  /*13480*/  IMAD.MOV.U32 R5, RZ, RZ, R14 ;  /* 0x000000ffff057224 */ /* 0x000fce00078e000e */
[----:B------:R-:W-:Y:S05]  /*13490*/  WARPSYNC.COLLECTIVE R15, `(.L_x_14016) ;  /* 0x000000000f087348 */ /* 0x000fea0003c00000 */
[----:B------:R0:W1:Y:S02]  /*134a0*/  SHFL.IDX P6, R14, R13, R12, R11 ;  /* 0x0000000c0d0e7389 */ /* 0x00006400000c000b */
[----:B01----:R-:W-:Y:S01]  /*134b0*/  ENDCOLLECTIVE ;  /* 0x000000000000791b */ /* 0x003fe20003800000 */
.L_x_14016:
[----:B------:R-:W-:Y:S01]  /*134c0*/  MOV R13, R4 ;  /* 0x00000004000d7202 */ /* 0x000fe20000000f00 */
[----:B------:R-:W-:Y:S01]  /*134d0*/  IMAD.MOV.U32 R12, RZ, RZ, 0x5 ;  /* 0x00000005ff0c7424 */ /* 0x000fe200078e00ff */
[----:B------:R-:W-:-:S05]  /*134e0*/  @!P5 LEA R14, P0, R22, R14, 0x1 ;  /* 0x0000000e160ed211 */ /* 0x000fca00078008ff */
[----:B------:R-:W-:-:S08]  /*134f0*/  @!P5 IMAD.MOV.U32 R2, RZ, RZ, R14 ;  /* 0x000000ffff02d224 */ /* 0x000fd000078e000e */
[----:B------:R-:W-:Y:S05]  /*13500*/  WARPSYNC.COLLECTIVE R15, `(.L_x_14017) ;  /* 0x000000000f087348 */ /* 0x000fea0003c00000 */
[----:B------:R0:W1:Y:S02]  /*13510*/  SHFL.IDX P6, R14, R13, R12, R11 ;  /* 0x0000000c0d0e7389 */ /* 0x00006400000c000b */
[----:B01----:R-:W-:Y:S01]  /*13520*/  ENDCOLLECTIVE ;  /* 0x000000000000791b */ /* 0x003fe20003800000 */
.L_x_14017:
[----:B------:R-:W-:-:S04]  /*13530*/  @!P5 IMAD.X R5, RZ, RZ, R5, P0 ;  /* 0x000000ffff05d224 */ /* 0x000fc800000e0605 */
[----:B------:R-:W-:-:S05]  /*13540*/  @!P5 IMAD.MOV.U32 R3, RZ, RZ, R5 ;  /* 0x000000ffff03d224 */ /* 0x000fca00078e0005 */
[----:B------:R-:W-:Y:S01]  /*13550*/  @!PT LDS RZ, [RZ] ;  /* 0x00000000fffff984 */ /* 0x000fe20000000800 */
[----:B------:R-:W-:Y:S01]  /*13560*/  @!PT LDS RZ, [RZ] ;  /* 0x00000000fffff984 */ /* 0x000fe20000000800 */
[----:B------:R-:W-:Y:S01]  /*13570*/  @!PT LDS RZ, [RZ] ;  /* 0x00000000fffff984 */ /* 0x000fe20000000800 */
[----:B------:R0:W-:Y:S01]  /*13580*/  @!P5 LDGSTS.E.BYPASS.LTC128B.128 [R21+0x24400], desc[UR36][R2.64], !P4 ;  /* 0x244000000215dfae */ /* 0x0001e2000e101d64 */
[----:B------:R-:W-:-:S03]  /*13590*/  MOV R13, R0 ;  /* 0x00000000000d7202 */ /* 0x000fc60000000f00 */
        /* <DEDUP_REMOVED lines=8> */
.L_x_14018:
        /* <DEDUP_REMOVED lines=19> */
.L_x_14019:
[----:B------:R-:W-:Y:S01]  /*13750*/  IMAD.MOV.U32 R13, RZ, RZ, R0 ;  /* 0x000000ffff0d7224 */ /* 0x000fe200078e0000 */
[----:B------:R-:W-:-:S07]  /*13760*/  MOV R5, R14 ;  /* 0x0000000e00057202 */ /* 0x000fce0000000f00 */
[----:B------:R-:W-:Y:S05]  /*13770*/  WARPSYNC.COLLECTIVE R15, `(.L_x_14020) ;  /* 0x000000000f087348 */ /* 0x000fea0003c00000 */
[----:B------:R0:W1:Y:S02]  /*13780*/  SHFL.IDX P6, R14, R13, R12, R11 ;  /* 0x0000000c0d0e7389 */ /* 0x00006400000c000b */
[----:B01----:R-:W-:Y:S01]  /*13790*/  ENDCOLLECTIVE ;  /* 0x000000000000791b */ /* 0x003fe20003800000 */
.L_x_14020:
[----:B------:R-:W-:Y:S01]  /*137a0*/  IMAD.MOV.U32 R13, RZ, RZ, R4 ;  /* 0x000000ffff0d7224 */ /* 0x000fe200078e0004 */
[----:B------:R-:W-:Y:S02]  /*137b0*/  MOV R12, 0x7 ;  /* 0x00000007000c7802 */ /* 0x000fe40000000f00 */
[----:B------:R-:W-:-:S04]  /*137c0*/  @!P5 LEA R14, P0, R22, R14, 0x1 ;  /* 0x0000000e160ed211 */ /* 0x000fc800078008ff */
[----:B------:R-:W-:Y:S01]  /*137d0*/  @!P5 MOV R2, R14 ;  /* 0x0000000e0002d202 */ /* 0x000fe20000000f00 */
[----:B------:R-:W-:-:S08]  /*137e0*/  @!P5 IMAD.X R5, RZ, RZ, R5, P0 ;  /* 0x000000ffff05d224 */ /* 0x000fd000000e0605 */
[----:B------:R-:W-:Y:S05]  /*137f0*/  WARPSYNC.COLLECTIVE R15, `(.L_x_14021) ;  /* 0x000000000f087348 */ /* 0x000fea0003c00000 */
[----:B------:R0:W1:Y:S02]  /*13800*/  SHFL.IDX P6, R14, R13, R12, R11 ;  /* 0x0000000c0d0e7389 */ /* 0x00006400000c000b */
[----:B01----:R-:W-:Y:S01]  /*13810*/  ENDCOLLECTIVE ;  /* 0x000000000000791b */ /* 0x003fe20003800000 */
.L_x_14021:
        /* <DEDUP_REMOVED lines=9> */
[----:B------:R-:W-:-:S07]  /*138b0*/  IMAD.MOV.U32 R5, RZ, RZ, R14 ;  /* 0x000000ffff057224 */ /* 0x000fce00078e000e */
[----:B0-----:R-:W-:Y:S05]  /*138c0*/  WARPSYNC.COLLECTIVE R15, `(.L_x_14022) ;  /* 0x000000000f087348 */ /* 0x001fea0003c00000 */
[----:B------:R1:W2:Y:S02]  /*138d0*/  SHFL.IDX P6, R14, R13, R12, R11 ;  /* 0x0000000c0d0e7389 */ /* 0x0002a400000c000b */
[----:B012---:R-:W-:Y:S01]  /*138e0*/  ENDCOLLECTIVE ;  /* 0x000000000000791b */ /* 0x007fe20003800000 */
.L_x_14022:
[----:B------:R-:W-:Y:S05]  /*138f0*/  BRA `(.L_x_14023) ;  /* 0xffffffc000cc7947 */ /* 0x000fea000383ffff */
.L_x_13938:
[----:B0--3--:R-:W-:-:S04]  /*13900*/  MOV R3, UR44 ;  /* 0x0000002c00037c02 */ /* 0x009fc80008000f00 */
[----:B------:R0:W3:Y:S03]  /*13910*/  SYNCS.PHASECHK.TRANS64.TRYWAIT P0, [R3+URZ+0x32420], R0 ;  /* 0x03242000030075a7 */ /* 0x0000e6000800017f */
[----:B---3--:R-:W-:Y:S05]  /*13920*/  @!P0 NANOSLEEP.SYNCS 0x989680 ;  /* 0x009896800000895d */ /* 0x008fea0003900000 */
[----:B------:R-:W3:Y:S02]  /*13930*/  @!P0 SYNCS.PHASECHK.TRANS64 P0, [R3+URZ+0x32420], R0 ;  /* 0x03242000030085a7 */ /* 0x000ee4000800007f */
[----:B---3--:R-:W-:Y:S05]  /*13940*/  @!P0 BRA `(.L_x_13938) ;  /* 0xfffffffc00ec8947 */ /* 0x008fea000383ffff */
[----:B------:R-:W-:Y:S05]  /*13950*/  BRA `(.L_x_14024) ;  /* 0xffffffc400107947 */ /* 0x000fea000383ffff */
.L_x_13940:
[----:B0--3--:R-:W-:-:S04]  /*13960*/  IMAD.U32 R3, RZ, RZ, UR44 ;  /* 0x0000002cff037e24 */ /* 0x009fc8000f8e00ff */
[----:B------:R0:W3:Y:S03]  /*13970*/  SYNCS.PHASECHK.TRANS64.TRYWAIT P0, [R3+URZ+0x32460], R0 ;  /* 0x03246000030075a7 */ /* 0x0000e6000800017f */
[----:B---3--:R-:W-:Y:S05]  /*13980*/  @!P0 NANOSLEEP.SYNCS 0x989680 ;  /* 0x009896800000895d */ /* 0x008fea0003900000 */
[----:B------:R-:W3:Y:S02]  /*13990*/  @!P0 SYNCS.PHASECHK.TRANS64 P0, [R3+URZ+0x32460], R0 ;  /* 0x03246000030085a7 */ /* 0x000ee4000800007f */
[----:B---3--:R-:W-:Y:S05]  /*139a0*/  @!P0 BRA `(.L_x_13940) ;  /* 0xfffffffc00ec8947 */ /* 0x008fea000383ffff */
[----:B------:R-:W-:Y:S05]  /*139b0*/  BRA `(.L_x_14025) ;  /* 0xffffffc4000c7947 */ /* 0x000fea000383ffff */
.L_x_13941:
[----:B------:R-:W-:Y:S01]  /*139c0*/  BSSY B0, `(.L_x_14026) ;  /* 0x0000008000007945 */ /* 0x000fe20003800000 */
[----:B------:R-:W-:Y:S01]  /*139d0*/  IMAD.MOV.U32 R13, RZ, RZ, R8 ;  /* 0x000000ffff0d7224 */ /* 0x000fe200078e0008 */
[----:B------:R-:W-:Y:S01]  /*139e0*/  MOV R12, RZ ;  /* 0x000000ff000c7202 */ /* 0x000fe20000000f00 */
[----:B------:R-:W-:Y:S02]  /*139f0*/  IMAD.MOV.U32 R11, RZ, RZ, 0x181f ;  /* 0x0000181fff0b7424 */ /* 0x000fe400078e00ff */
[----:B------:R-:W-:-:S07]  /*13a00*/  IMAD.MOV.U32 R15, RZ, RZ, -0x1 ;  /* 0xffffffffff0f7424 */ /* 0x000fce00078e00ff */
[----:B-1----:R-:W-:Y:S05]  /*13a10*/  WARPSYNC.COLLECTIVE R15, `(.L_x_14027) ;  /* 0x000000000f087348 */ /* 0x002fea0003c00000 */
[----:B-1----:R0:W1:Y:S02]  /*13a20*/  SHFL.IDX P6, R14, R13, R12, R11 ;  /* 0x0000000c0d0e7389 */ /* 0x00206400000c000b */
[----:B01----:R-:W-:Y:S01]  /*13a30*/  ENDCOLLECTIVE ;  /* 0x000000000000791b */ /* 0x003fe20003800000 */
.L_x_14027:
[----:B------:R-:W-:Y:S05]  /*13a40*/  BSYNC B0 ;  /* 0x0000000000007941 */ /* 0x000fea0003800000 */
.L_x_14026:
[----:B------:R-:W-:Y:S01]  /*13a50*/  IMAD.MOV.U32 R13, RZ, RZ, R7 ;  /* 0x000000ffff0d7224 */ /* 0x000fe200078e0007 */
[----:B------:R-:W-:Y:S01]  /*13a60*/  MOV R11, 0x181f ;  /* 0x0000181f000b7802 */ /* 0x000fe20000000f00 */
[----:B------:R-:W-:Y:S01]  /*13a70*/  IMAD.MOV.U32 R12, RZ, RZ, RZ ;  /* 0x000000ffff0c7224 */ /* 0x000fe200078e00ff */
[----:B------:R-:W-:Y:S01]  /*13a80*/  MOV R3, R14 ;  /* 0x0000000e00037202 */ /* 0x000fe20000000f00 */
[----:B------:R-:W-:Y:S01]  /*13a90*/  IMAD.MOV.U32 R15, RZ, RZ, -0x1 ;  /* 0xffffffffff0f7424 */ /* 0x000fe200078e00ff */
[----:B------:R-:W-:Y:S01]  /*13aa0*/  LEA R6, R28, UR44, 0x1 ;  /* 0x0000002c1c067c11 */ /* 0x000fe2000f8e08ff */
[----:B------:R-:W-:Y:S01]  /*13ab0*/  IMAD.SHL.U32 R0, R22, 0x2, RZ ;  /* 0x0000000216007824 */ /* 0x000fe200078e00ff */
[----:B------:R-:W-:-:S13]  /*13ac0*/  LOP3.LUT P2, RZ, R5, 0x2, RZ, 0xc0, !PT ;  /* 0x0000000205ff7812 */ /* 0x000fda000784c0ff */
[----:B------:R-:W-:Y:S05]  /*13ad0*/  WARPSYNC.COLLECTIVE R15, `(.L_x_14028) ;  /* 0x000000000f087348 */ /* 0x000fea0003c00000 */
[----:B------:R0:W1:Y:S02]  /*13ae0*/  SHFL.IDX P6, R14, R13, R12, R11 ;  /* 0x0000000c0d0e7389 */ /* 0x00006400000c000b */
[----:B01----:R-:W-:Y:S01]  /*13af0*/  ENDCOLLECTIVE ;  /* 0x000000000000791b */ /* 0x003fe20003800000 */
.L_x_14028:
[----:B------:R-:W-:Y:S01]  /*13b00*/  LOP3.LUT P1, RZ, R5, 0x4, RZ, 0xc0, !PT ;  /* 0x0000000405ff7812 */ /* 0x000fe2000782c0ff */
[----:B------:R-:W-:-:S03]  /*13b10*/  VIADD R31, R6, 0x400 ;  /* 0x00000400061f7836 */ /* 0x000fc60000000000 */
[----:B------:R-:W-:Y:S01]  /*13b20*/  ISETP.LT.OR P3, PT, R17, 0x1, !P1 ;  /* 0x000000011100780c */ /* 0x000fe20004f61670 */
[----:B------:R-:W-:Y:S02]  /*13b30*/  IMAD.MOV.U32 R13, RZ, RZ, R8 ;  /* 0x000000ffff0d7224 */ /* 0x000fe400078e0008 */
[----:B------:R-:W-:Y:S01]  /*13b40*/  IMAD.MOV.U32 R12, RZ, RZ, 0x1 ;  /* 0x00000001ff0c7424 */ /* 0x000fe200078e00ff */
[----:B------:R-:W-:-:S13]  /*13b50*/  IADD3 R2, P0, R14, R0, RZ ;  /* 0x000000000e027210 */ /* 0x000fda0007f1e0ff */
[----:B------:R-:W-:Y:S05]  /*13b60*/  WARPSYNC.COLLECTIVE R15, `(.L_x_14029) ;  /* 0x000000000f087348 */ /* 0x000fea0003c00000 */
[----:B------:R0:W1:Y:S02]  /*13b70*/  SHFL.IDX P6, R14, R13, R12, R11 ;  /* 0x0000000c0d0e7389 */ /* 0x00006400000c000b */
[----:B01----:R-:W-:Y:S01]  /*13b80*/  ENDCOLLECTIVE ;  /* 0x000000000000791b */ /* 0x003fe20003800000 */
.L_x_14029:
        /* <DEDUP_REMOVED lines=12> */
.L_x_14030:
        /* <DEDUP_REMOVED lines=14> */
.L_x_14031:
        /* <DEDUP_REMOVED lines=12> */
.L_x_14032:
        /* <DEDUP_REMOVED lines=14> */
.L_x_14033:
        /* <DEDUP_REMOVED lines=12> */
.L_x_14034:
        /* <DEDUP_REMOVED lines=14> */
.L_x_14035:
        /* <DEDUP_REMOVED lines=12> */
.L_x_14036:
        /* <DEDUP_REMOVED lines=14> */
.L_x_14037:
[----:B------:R-:W-:Y:S01]  /*14210*/  IMAD.X R3, RZ, RZ, R9, P3 ;  /* 0x000000ffff037224 */ /* 0x000fe200018e0609 */
[----:B------:R-:W-:Y:S01]  /*14220*/  ISETP.LT.OR P3, PT, R17, 0x41, P4 ;  /* 0x000000411100780c */ /* 0x000fe20002761670 */
[----:B------:R-:W-:Y:S01]  /*14230*/  IMAD.MOV.U32 R9, RZ, RZ, RZ ;  /* 0x000000ffff097224 */ /* 0x000fe200078e00ff */
        /* <DEDUP_REMOVED lines=10> */
.L_x_14038:
        /* <DEDUP_REMOVED lines=9> */
.L_x_13948:
[----:B-1----:R1:W2:Y:S02]  /*14370*/  SYNCS.PHASECHK.TRANS64.TRYWAIT P0, [R19+URZ+0x32440], R25 ;  /* 0x03244019130075a7 */ /* 0x0022a4000800017f */
[----:B--2---:R-:W-:Y:S05]  /*14380*/  @!P0 NANOSLEEP.SYNCS 0x989680 ;  /* 0x009896800000895d */ /* 0x004fea0003900000 */
[----:B------:R-:W2:Y:S02]  /*14390*/  @!P0 SYNCS.PHASECHK.TRANS64 P0, [R19+URZ+0x32440], R25 ;  /* 0x03244019130085a7 */ /* 0x000ea4000800007f */
[----:B--2---:R-:W-:Y:S05]  /*143a0*/  @!P0 BRA `(.L_x_13948) ;  /* 0xfffffffc00f08947 */ /* 0x004fea000383ffff */
[----:B------:R-:W-:Y:S05]  /*143b0*/  BRA `(.L_x_14040) ;  /* 0xffffffc400507947 */ /* 0x000fea000383ffff */
.L_x_13949:
        /* <DEDUP_REMOVED lines=8> */
.L_x_14042:
[----:B------:R-:W-:Y:S05]  /*14440*/  BSYNC B1 ;  /* 0x0000000000017941 */ /* 0x000fea0003800000 */
.L_x_14041:
        /* <DEDUP_REMOVED lines=9> */
.L_x_14043:
[----:B------:R-:W-:Y:S02]  /*144e0*/  IMAD.MOV.U32 R13, RZ, RZ, R24 ;  /* 0x000000ffff0d7224 */ /* 0x000fe400078e0018 */
[----:B------:R-:W-:Y:S01]  /*144f0*/  IMAD.MOV.U32 R12, RZ, RZ, 0x1 ;  /* 0x00000001ff0c7424 */ /* 0x000fe200078e00ff */
[----:B------:R-:W-:-:S13]  /*14500*/  IADD3 R2, P0, R14, R0, RZ ;  /* 0x000000000e027210 */ /* 0x000fda0007f1e0ff */
[----:B------:R-:W-:Y:S05]  /*14510*/  WARPSYNC.COLLECTIVE R15, `(.L_x_14044) ;  /* 0x000000000f087348 */ /* 0x000fea0003c00000 */
[----:B------:R0:W1:Y:S02]  /*14520*/  SHFL.IDX P6, R14, R13, R12, R11 ;  /* 0x0000000c0d0e7389 */ /* 0x00006400000c000b */
[----:B01----:R-:W-:Y:S01]  /*14530*/  ENDCOLLECTIVE ;  /* 0x000000000000791b */ /* 0x003fe20003800000 */
.L_x_14044:
        /* <DEDUP_REMOVED lines=10> */
.L_x_14045:
[----:B------:R-:W-:Y:S01]  /*145e0*/  MOV R13, R24 ;  /* 0x00000018000d7202 */ /* 0x000fe20000000f00 */
[----:B------:R-:W-:Y:S01]  /*145f0*/  IMAD.MOV.U32 R12, RZ, RZ, 0x2 ;  /* 0x00000002ff0c7424 */ /* 0x000fe200078e00ff */
[----:B------:R-:W-:-:S13]  /*14600*/  IADD3 R2, P0, R14, R0, RZ ;  /* 0x000000000e027210 */ /* 0x000fda0007f1e0ff */
[----:B------:R-:W-:Y:S05]  /*14610*/  WARPSYNC.COLLECTIVE R15, `(.L_x_14046) ;  /* 0x000000000f087348 */ /* 0x000fea0003c00000 */
[----:B------:R0:W1:Y:S02]  /*14620*/  SHFL.IDX P6, R14, R13, R12, R11 ;  /* 0x0000000c0d0e7389 */ /* 0x00006400000c000b */
[----:B01----:R-:W-:Y:S01]  /*14630*/  ENDCOLLECTIVE ;  /* 0x000000000000791b */ /* 0x003fe20003800000 */
.L_x_14046:
        /* <DEDUP_REMOVED lines=10> */
.L_x_14047:
[----:B------:R-:W-:Y:S01]  /*146e0*/  IMAD.MOV.U32 R13, RZ, RZ, R24 ;  /* 0x000000ffff0d7224 */ /* 0x000fe200078e0018 */
[----:B------:R-:W-:Y:S02]  /*146f0*/  MOV R12, 0x3 ;  /* 0x00000003000c7802 */ /* 0x000fe40000000f00 */
[----:B------:R-:W-:-:S13]  /*14700*/  IADD3 R2, P0, R14, R0, RZ ;  /* 0x000000000e027210 */ /* 0x000fda0007f1e0ff */
[----:B------:R-:W-:Y:S05]  /*14710*/  WARPSYNC.COLLECTIVE R15, `(.L_x_14048) ;  /* 0x000000000f087348 */ /* 0x000fea0003c00000 */
[----:B------:R0:W1:Y:S02]  /*14720*/  SHFL.IDX P6, R14, R13, R12, R11 ;  /* 0x0000000c0d0e7389 */ /* 0x00006400000c000b */
[----:B01----:R-:W-:Y:S01]  /*14730*/  ENDCOLLECTIVE ;  /* 0x000000000000791b */ /* 0x003fe20003800000 */
.L_x_14048:
        /* <DEDUP_REMOVED lines=10> */
.L_x_14049:
[----:B------:R-:W-:Y:S02]  /*147e0*/  IMAD.MOV.U32 R13, RZ, RZ, R24 ;  /* 0x000000ffff0d7224 */ /* 0x000fe400078e0018 */
[----:B------:R-:W-:Y:S01]  /*147f0*/  IMAD.MOV.U32 R12, RZ, RZ, 0x4 ;  /* 0x00000004ff0c7424 */ /* 0x000fe200078e00ff */
[----:B------:R-:W-:-:S13]  /*14800*/  IADD3 R2, P0, R14, R0, RZ ;  /* 0x000000000e027210 */ /* 0x000fda0007f1e0ff */
[----:B------:R-:W-:Y:S05]  /*14810*/  WARPSYNC.COLLECTIVE R15, `(.L_x_14050) ;  /* 0x000000000f087348 */ /* 0x000fea0003c00000 */
[----:B------:R0:W1:Y:S02]  /*14820*/  SHFL.IDX P6, R14, R13, R12, R11 ;  /* 0x0000000c0d0e7389 */ /* 0x00006400000c000b */
[----:B01----:R-:W-:Y:S01]  /*14830*/  ENDCOLLECTIVE ;  /* 0x000000000000791b */ /* 0x003fe20003800000 */
.L_x_14050:
        /* <DEDUP_REMOVED lines=10> */
.L_x_14051:
[----:B------:R-:W-:Y:S01]  /*148e0*/  MOV R13, R24 ;  /* 0x00000018000d7202 */ /* 0x000fe20000000f00 */
[----:B------:R-:W-:Y:S01]  /*148f0*/  IMAD.MOV.U32 R12, RZ, RZ, 0x5 ;  /* 0x00000005ff0c7424 */ /* 0x000fe200078e00ff */
[----:B------:R-:W-:-:S13]  /*14900*/  IADD3 R2, P0, R14, R0, RZ ;  /* 0x000000000e027210 */ /* 0x000fda0007f1e0ff */
[----:B------:R-:W-:Y:S05]  /*14910*/  WARPSYNC.COLLECTIVE R15, `(.L_x_14052) ;  /* 0x000000000f087348 */ /* 0x000fea0003c00000 */
[----:B------:R0:W1:Y:S02]  /*14920*/  SHFL.IDX P6, R14, R13, R12, R11 ;  /* 0x0000000c0d0e7389 */ /* 0x00006400000c000b */
[----:B01----:R-:W-:Y:S01]  /*14930*/  ENDCOLLECTIVE ;  /* 0x000000000000791b */ /* 0x003fe20003800000 */
.L_x_14052:
        /* <DEDUP_REMOVED lines=10> */
.L_x_14053:
[----:B------:R-:W-:Y:S05]  /*149e0*/  BRA `(.L_x_14054) ;  /* 0xffffffc000ac7947 */ /* 0x000fea000383ffff */
.L_x_13954:
[----:B---3--:R3:W4:Y:S02]  /*149f0*/  SYNCS.PHASECHK.TRANS64.TRYWAIT P0, [R19+URZ+0x32460], R25 ;  /* 0x03246019130075a7 */ /* 0x008724000800017f */
[----:B----4-:R-:W-:Y:S05]  /*14a00*/  @!P0 NANOSLEEP.SYNCS 0x989680 ;  /* 0x009896800000895d */ /* 0x010fea0003900000 */
[----:B------:R-:W4:Y:S02]  /*14a10*/  @!P0 SYNCS.PHASECHK.TRANS64 P0, [R19+URZ+0x32460], R25 ;  /* 0x03246019130085a7 */ /* 0x000f24000800007f */
[----:B----4-:R-:W-:Y:S05]  /*14a20*/  @!P0 BRA `(.L_x_13954) ;  /* 0xfffffffc00f08947 */ /* 0x010fea000383ffff */
[----:B------:R-:W-:Y:S05]  /*14a30*/  BRA `(.L_x_14055) ;  /* 0xffffffc000f87947 */ /* 0x000fea000383ffff */
.L_x_13955:
[----:B------:R-:W-:Y:S01]  /*14a40*/  BSSY B1, `(.L_x_14056) ;  /* 0x0000008000017945 */ /* 0x000fe20003800000 */
[----:B------:R-:W-:Y:S01]  /*14a50*/  IMAD.MOV.U32 R13, RZ, RZ, R22 ;  /* 0x000000ffff0d7224 */ /* 0x000fe200078e0016 */
[----:B------:R-:W-:Y:S01]  /*14a60*/  MOV R11, 0x181f ;  /* 0x0000181f000b7802 */ /* 0x000fe20000000f00 */
[----:B------:R-:W-:Y:S02]  /*14a70*/  IMAD.MOV.U32 R12, RZ, RZ, RZ ;  /* 0x000000ffff0c7224 */ /* 0x000fe400078e00ff */
[----:B------:R-:W-:-:S07]  /*14a80*/  IMAD.MOV.U32 R15, RZ, RZ, -0x1 ;  /* 0xffffffffff0f7424 */ /* 0x000fce00078e00ff */
[----:B-123--:R-:W-:Y:S05]  /*14a90*/  WARPSYNC.COLLECTIVE R15, `(.L_x_14057) ;  /* 0x000000000f087348 */ /* 0x00efea0003c00000 */
[----:B------:R0:W4:Y:S02]  /*14aa0*/  SHFL.IDX P6, R14, R13, R12, R11 ;  /* 0x0000000c0d0e7389 */ /* 0x00012400000c000b */
[----:B01234-:R-:W-:Y:S01]  /*14ab0*/  ENDCOLLECTIVE ;  /* 0x000000000000791b */ /* 0x01ffe20003800000 */
.L_x_14057:
[----:B------:R-:W-:Y:S05]  /*14ac0*/  BSYNC B1 ;  /* 0x0000000000017941 */ /* 0x000fea0003800000 */
.L_x_14056:
[----:B------:R-:W-:Y:S01]  /*14ad0*/  MOV R13, R20 ;  /* 0x00000014000d7202 */ /* 0x000fe20000000f00 */
[----:B------:R-:W-:Y:S01]  /*14ae0*/  IMAD.MOV.U32 R12, RZ, RZ, RZ ;  /* 0x000000ffff0c7224 */ /* 0x000fe200078e00ff */
[----:B------:R-:W-:Y:S01]  /*14af0*/  MOV R15, 0xffffffff ;  /* 0xffffffff000f7802 */ /* 0x000fe20000000f00 */
[----:B------:R-:W-:Y:S02]  /*14b00*/  IMAD.MOV.U32 R11, RZ, RZ, 0x181f ;  /* 0x0000181fff0b7424 */ /* 0x000fe400078e00ff */
[----:B------:R-:W-:Y:S02]  /*14b10*/  IMAD.MOV.U32 R3, RZ, RZ, R14 ;  /* 0x000000ffff037224 */ /* 0x000fe400078e000e */
[----:B------:R-:W-:-:S07]  /*14b20*/  IMAD R21, R17, 0xc000, R31 ;  /* 0x0000c00011157824 */ /* 0x000fce00078e021f */
[----:B------:R-:W-:Y:S05]  /*14b30*/  WARPSYNC.COLLECTIVE R15, `(.L_x_14058) ;  /* 0x000000000f087348 */ /* 0x000fea0003c00000 */
[----:B------:R0:W1:Y:S02]  /*14b40*/  SHFL.IDX P6, R14, R13, R12, R11 ;  /* 0x0000000c0d0e7389 */ /* 0x00006400000c000b */
[----:B01----:R-:W-:Y:S01]  /*14b50*/  ENDCOLLECTIVE ;  /* 0x000000000000791b */ /* 0x003fe20003800000 */
.L_x_14058:
[----:B------:R-:W-:Y:S02]  /*14b60*/  IMAD.MOV.U32 R9, RZ, RZ, RZ ;  /* 0x000000ffff097224 */ /* 0x000fe400078e00ff */
[----:B------:R-:W-:Y:S01]  /*14b70*/  IMAD.MOV.U32 R13, RZ, RZ, R22 ;  /* 0x000000ffff0d7224 */ /* 0x000fe200078e0016 */
[----:B------:R-:W-:Y:S02]  /*14b80*/  MOV R12, 0x1 ;  /* 0x00000001000c7802 */ /* 0x000fe40000000f00 */
[----:B------:R-:W-:-:S13]  /*14b90*/  IADD3 R2, P0, R14, R0, RZ ;  /* 0x000000000e027210 */ /* 0x000fda0007f1e0ff */
[----:B------:R-:W-:Y:S05]  /*14ba0*/  WARPSYNC.COLLECTIVE R15, `(.L_x_14059) ;  /* 0x000000000f087348 */ /* 0x000fea0003c00000 */
[----:B------:R0:W1:Y:S02]  /*14bb0*/  SHFL.IDX P6, R14, R13, R12, R11 ;  /* 0x0000000c0d0e7389 */ /* 0x00006400000c000b */
[----:B01----:R-:W-:Y:S01]  /*14bc0*/  ENDCOLLECTIVE ;  /* 0x000000000000791b */ /* 0x003fe20003800000 */
.L_x_14059:
        /* <DEDUP_REMOVED lines=13> */
.L_x_14060:
[----:B------:R-:W-:Y:S02]  /*14ca0*/  IMAD.MOV.U32 R13, RZ, RZ, R22 ;  /* 0x000000ffff0d7224 */ /* 0x000fe400078e0016 */
[----:B------:R-:W-:Y:S01]  /*14cb0*/  IMAD.MOV.U32 R12, RZ, RZ, 0x2 ;  /* 0x00000002ff0c7424 */ /* 0x000fe200078e00ff */
[----:B------:R-:W-:-:S13]  /*14cc0*/  IADD3 R2, P0, R14, R0, RZ ;  /* 0x000000000e027210 */ /* 0x000fda0007f1e0ff */
[----:B------:R-:W-:Y:S05]  /*14cd0*/  WARPSYNC.COLLECTIVE R15, `(.L_x_14061) ;  /* 0x000000000f087348 */ /* 0x000fea0003c00000 */
[----:B------:R0:W1:Y:S02]  /*14ce0*/  SHFL.IDX P6, R14, R13, R12, R11 ;  /* 0x0000000c0d0e7389 */ /* 0x00006400000c000b */
[----:B01----:R-:W-:Y:S01]  /*14cf0*/  ENDCOLLECTIVE ;  /* 0x000000000000791b */ /* 0x003fe20003800000 */
.L_x_14061:
[----:B------:R-:W-:-:S05]  /*14d00*/  IADD3.X R3, RZ, R4, RZ, P0, !PT ;  /* 0x00000004ff037210 */ /* 0x000fca00007fe4ff */
        /* <DEDUP_REMOVED lines=12> */
.L_x_14062:
[----:B------:R-:W-:Y:S01]  /*14dd0*/  MOV R13, R22 ;  /* 0x00000016000d7202 */ /* 0x000fe20000000f00 */
[----:B------:R-:W-:Y:S01]  /*14de0*/  IMAD.MOV.U32 R12, RZ, RZ, 0x3 ;  /* 0x00000003ff0c7424 */ /* 0x000fe200078e00ff */
[----:B------:R-:W-:-:S13]  /*14df0*/  IADD3 R2, P0, R14, R0, RZ ;  /* 0x000000000e027210 */ /* 0x000fda0007f1e0ff */
[----:B------:R-:W-:Y:S05]  /*14e00*/  WARPSYNC.COLLECTIVE R15, `(.L_x_14063) ;  /* 0x000000000f087348 */ /* 0x000fea0003c00000 */
[----:B------:R0:W1:Y:S02]  /*14e10*/  SHFL.IDX P6, R14, R13, R12, R11 ;  /* 0x0000000c0d0e7389 */ /* 0x00006400000c000b */
[----:B01----:R-:W-:Y:S01]  /*14e20*/  ENDCOLLECTIVE ;  /* 0x000000000000791b */ /* 0x003fe20003800000 */
.L_x_14063:
[----:B------:R-:W-:-:S05]  /*14e30*/  IMAD.X R3, RZ, RZ, R4, P0 ;  /* 0x000000ffff037224 */ /* 0x000fca00000e0604 */
        /* <DEDUP_REMOVED lines=12> */
.L_x_14064:
[----:B------:R-:W-:Y:S01]  /*14f00*/  IMAD.MOV.U32 R13, RZ, RZ, R22 ;  /* 0x000000ffff0d7224 */ /* 0x000fe200078e0016 */
[----:B------:R-:W-:Y:S02]  /*14f10*/  MOV R12, 0x4 ;  /* 0x00000004000c7802 */ /* 0x000fe40000000f00 */
[----:B------:R-:W-:-:S13]  /*14f20*/  IADD3 R2, P0, R14, R0, RZ ;  /* 0x000000000e027210 */ /* 0x000fda0007f1e0ff */
[----:B------:R-:W-:Y:S05]  /*14f30*/  WARPSYNC.COLLECTIVE R15, `(.L_x_14065) ;  /* 0x000000000f087348 */ /* 0x000fea0003c00000 */
[----:B------:R0:W1:Y:S02]  /*14f40*/  SHFL.IDX P6, R14, R13, R12, R11 ;  /* 0x0000000c0d0e7389 */ /* 0x00006400000c000b */
[----:B01----:R-:W-:Y:S01]  /*14f50*/  ENDCOLLECTIVE ;  /* 0x000000000000791b */ /* 0x003fe20003800000 */
.L_x_14065:
        /* <DEDUP_REMOVED lines=13> */
.L_x_14066:
[----:B------:R-:W-:Y:S02]  /*15030*/  IMAD.MOV.U32 R13, RZ, RZ, R22 ;  /* 0x000000ffff0d7224 */ /* 0x000fe400078e0016 */
[----:B------:R-:W-:Y:S01]  /*15040*/  IMAD.MOV.U32 R12, RZ, RZ, 0x5 ;  /* 0x00000005ff0c7424 */ /* 0x000fe200078e00ff */
[----:B------:R-:W-:-:S13]  /*15050*/  IADD3 R2, P0, R14, R0, RZ ;  /* 0x000000000e027210 */ /* 0x000fda0007f1e0ff */
[----:B------:R-:W-:Y:S05]  /*15060*/  WARPSYNC.COLLECTIVE R15, `(.L_x_14067) ;  /* 0x000000000f087348 */ /* 0x000fea0003c00000 */
[----:B------:R0:W1:Y:S02]  /*15070*/  SHFL.IDX P6, R14, R13, R12, R11 ;  /* 0x0000000c0d0e7389 */ /* 0x00006400000c000b */
[----:B01----:R-:W-:Y:S01]  /*15080*/  ENDCOLLECTIVE ;  /* 0x000000000000791b */ /* 0x003fe20003800000 */
.L_x_14067:
        /* <DEDUP_REMOVED lines=13> */
.L_x_14068:
[----:B------:R-:W-:Y:S05]  /*15160*/  BRA `(.L_x_14069) ;  /* 0xffffffc000487947 */ /* 0x000fea000383ffff */
.L_x_13960:
[----:B0-----:R0:W4:Y:S02]  /*15170*/  SYNCS.PHASECHK.TRANS64.TRYWAIT P0, [R4+URZ+0x32420], R9 ;  /* 0x03242009040075a7 */ /* 0x001124000800017f */
[----:B----4-:R-:W-:Y:S05]  /*15180*/  @!P0 NANOSLEEP.SYNCS 0x989680 ;  /* 0x009896800000895d */ /* 0x010fea0003900000 */
[----:B------:R-:W4:Y:S02]  /*15190*/  @!P0 SYNCS.PHASECHK.TRANS64 P0, [R4+URZ+0x32420], R9 ;  /* 0x03242009040085a7 */ /* 0x000f24000800007f */
[----:B----4-:R-:W-:Y:S05]  /*151a0*/  @!P0 BRA `(.L_x_13960) ;  /* 0xfffffffc00f08947 */ /* 0x010fea000383ffff */
[----:B------:R-:W-:Y:S05]  /*151b0*/  BRA `(.L_x_14070) ;  /* 0xffffffc000d07947 */ /* 0x000fea000383ffff */
.L_x_13961:
[----:B------:R-:W4:Y:S01]  /*151c0*/  S2R R0, SR_TID.X ;  /* 0x0000000000007919 */ /* 0x000f220000002100 */
[----:B------:R-:W-:Y:S01]  /*151d0*/  BSSY B0, `(.L_x_14071) ;  /* 0x000000a000007945 */ /* 0x000fe20003800000 */
[----:B------:R-:W-:Y:S01]  /*151e0*/  IMAD.MOV.U32 R12, RZ, RZ, RZ ;  /* 0x000000ffff0c7224 */ /* 0x000fe200078e00ff */
[----:B------:R-:W-:Y:S01]  /*151f0*/  MOV R15, 0xffffffff ;  /* 0xffffffff000f7802 */ /* 0x000fe20000000f00 */
[----:B------:R-:W-:Y:S01]  /*15200*/  IMAD.MOV.U32 R11, RZ, RZ, 0x1f ;  /* 0x0000001fff0b7424 */ /* 0x000fe200078e00ff */
[----:B----4-:R-:W-:-:S04]  /*15210*/  SHF.R.U32.HI R0, RZ, 0x5, R0 ;  /* 0x00000005ff007819 */ /* 0x010fc80000011600 */
[----:B------:R-:W-:-:S04]  /*15220*/  LOP3.LUT R0, R0, 0x3, RZ, 0xc0, !PT ;  /* 0x0000000300007812 */ /* 0x000fc800078ec0ff */
[----:B------:R-:W-:-:S07]  /*15230*/  MOV R13, R0 ;  /* 0x00000000000d7202 */ /* 0x000fce0000000f00 */
[----:B0123-5:R-:W-:Y:S05]  /*15240*/  WARPSYNC.COLLECTIVE R15, `(.L_x_14072) ;  /* 0x000000000f087348 */ /* 0x02ffea0003c00000 */
[----:B------:R4:W0:Y:S02]  /*15250*/  SHFL.IDX P6, R14, R13, R12, R11 ;  /* 0x0000000c0d0e7389 */ /* 0x00082400000c000b */
[----:B012345:R-:W-:Y:S01]  /*15260*/  ENDCOLLECTIVE ;  /* 0x000000000000791b */ /* 0x03ffe20003800000 */
.L_x_14072:
[----:B------:R-:W-:Y:S05]  /*15270*/  BSYNC B0 ;  /* 0x0000000000007941 */ /* 0x000fea0003800000 */
.L_x_14071:
[----:B------:R-:W-:Y:S05]  /*15280*/  BRA `(.L_x_14073) ;  /* 0xffffffc000b87947 */ /* 0x000fea000383ffff */
.L_x_13962:
[----:B------:R-:W-:Y:S01]  /*15290*/  BSSY B0, `(.L_x_14074) ;  /* 0x0000006000007945 */ /* 0x000fe20003800000 */
[----:B------:R-:W-:-:S07]  /*152a0*/  IMAD.MOV.U32 R15, RZ, RZ, -0x1 ;  /* 0xffffffffff0f7424 */ /* 0x000fce00078e00ff */
[----:B-12345:R-:W-:Y:S05]  /*152b0*/  WARPSYNC.COLLECTIVE R15, `(.L_x_14075) ;  /* 0x000000000f0c7348 */ /* 0x03efea0003c00000 */
[----:B------:R-:W-:Y:S02]  /*152c0*/  ELECT P6, UR62, PT ;  /* 0x00000000003e782f */ /* 0x000fe400038c0000 */
[----:B------:R-:W-:Y:S01]  /*152d0*/  MOV R14, UR62 ;  /* 0x0000003e000e7c02 */ /* 0x000fe20008000f00 */
[----:B-12345:R-:W-:Y:S10]  /*152e0*/  ENDCOLLECTIVE ;  /* 0x000000000000791b */ /* 0x03eff40003800000 */
.L_x_14075:
[----:B------:R-:W-:Y:S05]  /*152f0*/  BSYNC B0 ;  /* 0x0000000000007941 */ /* 0x000fea0003800000 */
.L_x_14074:
[----:B------:R-:W-:Y:S05]  /*15300*/  BRA `(.L_x_14076) ;  /* 0xffffffc000ac7947 */ /* 0x000fea000383ffff */
.L_x_13964:
[----:B0-----:R0:W4:Y:S02]  /*15310*/  SYNCS.PHASECHK.TRANS64.TRYWAIT P1, [R5+URZ+0x32440], R0 ;  /* 0x03244000050075a7 */ /* 0x001124000802017f */
[----:B----4-:R-:W-:Y:S05]  /*15320*/  @!P1 NANOSLEEP.SYNCS 0x989680 ;  /* 0x009896800000995d */ /* 0x010fea0003900000 */
[----:B------:R-:W4:Y:S02]  /*15330*/  @!P1 SYNCS.PHASECHK.TRANS64 P1, [R5+URZ+0x32440], R0 ;  /* 0x03244000050095a7 */ /* 0x000f24000802007f */
[----:B----4-:R-:W-:Y:S05]  /*15340*/  @!P1 BRA `(.L_x_13964) ;  /* 0xfffffffc00f09947 */ /* 0x010fea000383ffff */
[----:B------:R-:W-:Y:S05]  /*15350*/  BRA `(.L_x_14077) ;  /* 0xffffffc000c87947 */ /* 0x000fea000383ffff */
.L_x_13966:
[----:B----4-:R4:W0:Y:S02]  /*15360*/  SYNCS.PHASECHK.TRANS64.TRYWAIT P1, [R17+URZ+0x32440], R2 ;  /* 0x03244002110075a7 */ /* 0x010824000802017f */
[----:B0-----:R-:W-:Y:S05]  /*15370*/  @!P1 NANOSLEEP.SYNCS 0x989680 ;  /* 0x009896800000995d */ /* 0x001fea0003900000 */
[----:B------:R-:W0:Y:S02]  /*15380*/  @!P1 SYNCS.PHASECHK.TRANS64 P1, [R17+URZ+0x32440], R2 ;  /* 0x03244002110095a7 */ /* 0x000e24000802007f */
[----:B0-----:R-:W-:Y:S05]  /*15390*/  @!P1 BRA `(.L_x_13966) ;  /* 0xfffffffc00f09947 */ /* 0x001fea000383ffff */
[----:B------:R-:W-:Y:S05]  /*153a0*/  BRA `(.L_x_14078) ;  /* 0xffffffc000d47947 */ /* 0x000fea000383ffff */
.L_x_13968:
[----:B------:R0:W0:Y:S02]  /*153b0*/  SYNCS.PHASECHK.TRANS64.TRYWAIT P1, [R5+URZ+0x32460], R0 ;  /* 0x03246000050075a7 */ /* 0x000024000802017f */
[----:B0-----:R-:W-:Y:S05]  /*153c0*/  @!P1 NANOSLEEP.SYNCS 0x989680 ;  /* 0x009896800000995d */ /* 0x001fea0003900000 */
[----:B------:R-:W0:Y:S02]  /*153d0*/  @!P1 SYNCS.PHASECHK.TRANS64 P1, [R5+URZ+0x32460], R0 ;  /* 0x03246000050095a7 */ /* 0x000e24000802007f */
[----:B0-----:R-:W-:Y:S05]  /*153e0*/  @!P1 BRA `(.L_x_13968) ;  /* 0xfffffffc00f09947 */ /* 0x001fea000383ffff */
[----:B------:R-:W-:Y:S05]  /*153f0*/  BRA `(.L_x_14079) ;  /* 0xffffffc000d07947 */ /* 0x000fea000383ffff */
.L_x_14080:
        /* <DEDUP_REMOVED lines=16> */
.L_x_15782:


//--------------------- .text._ZN7cutlass13device_kernelIN5flash11enable_sm90INS1_16FlashAttnFwdSm90INS1_25CollectiveMainloopFwdSm90ILi2EN4cute5tupleIJNS5_1CILi1EEES8_S8_EEENS6_IJNS7_ILi128EEENS7_ILi96EEENS7_ILi64EEEEEELi256ENS_10bfloat16_tEfNS_4arch4Sm90ELb1ELb0ELb1ELb1ELb1ELb0ELb0ELb1ELb0ELb1ELb1ELb0EEENS1_21CollectiveEpilogueFwdINS6_IJSA_NS7_ILi256EEESB_EEES9_SE_SG_Li256ELb1ELb1ELb1ELb0EEENS1_36VarlenDynamicPersistentTileSchedulerILi128ELi96ELi256ELi128ELb1ELb1ELb1ELb1ELb1ELb1EEEEEEEEEvNT_6ParamsE --------------------------
	.section	.text._ZN7cutlass13device_kernelIN5flash11enable_sm90INS1_16FlashAttnFwdSm90INS1_25CollectiveMainloopFwdSm90ILi2EN4cute5tupleIJNS5_1CILi1EEES8_S8_EEENS6_IJNS7_ILi128EEENS7_ILi96EEENS7_ILi64EEEEEELi256ENS_10bfloat16_tEfNS_4arch4Sm90ELb1ELb0ELb1ELb1ELb1ELb0ELb0ELb1ELb0ELb1ELb1ELb0EEENS1_21CollectiveEpilogueFwdINS6_IJSA_NS7_ILi256EEESB_EEES9_SE_SG_Li256ELb1ELb1ELb1ELb0EEENS1_36VarlenDynamicPersistentTileSchedulerILi128ELi96ELi256ELi128ELb1ELb1ELb1ELb1ELb1ELb1EEEEEEEEEvNT_6ParamsE,"ax",@progbits
	.align	128
.text._ZN7cutlass13device_kernelIN5flash11enable_sm90INS1_16FlashAttnFwdSm90INS1_25CollectiveMainloopFwdSm90ILi2EN4cute5tupleIJNS5_1CILi1EEES8_S8_EEENS6_IJNS7_ILi128EEENS7_ILi96EEENS7_ILi64EEEEEELi256ENS_10bfloat16_tEfNS_4arch4Sm90ELb1ELb0ELb1ELb1ELb1ELb0ELb0ELb1ELb0ELb1ELb1ELb0EEENS1_21CollectiveEpilogueFwdINS6_IJSA_NS7_ILi256EEESB_EEES9_SE_SG_Li256ELb1ELb1ELb1ELb0EEENS1_36VarlenDynamicPersistentTileSchedulerILi128ELi96ELi256ELi128ELb1ELb1ELb1ELb1ELb1ELb1EEEEEEEEEvNT_6ParamsE:
        .type           _ZN7cutlass13device_kernelIN5flash11enable_sm90INS1_16FlashAttnFwdSm90INS1_25CollectiveMainloopFwdSm90ILi2EN4cute5tupleIJNS5_1CILi1EEES8_S8_EEENS6_IJNS7_ILi128EEENS7_ILi96EEENS7_ILi64EEEEEELi256ENS_10bfloat16_tEfNS_4arch4Sm90ELb1ELb0ELb1ELb1ELb1ELb0ELb0ELb1ELb0ELb1ELb1ELb0EEENS1_21CollectiveEpilogueFwdINS6_IJSA_NS7_ILi256EEESB_EEES9_SE_SG_Li256ELb1ELb1ELb1ELb0EEENS1_36VarlenDynamicPersistentTileSchedulerILi128ELi96ELi256ELi128ELb1ELb1ELb1ELb1ELb1ELb1EEEEEEEEEvNT_6ParamsE,@function
        .size           _ZN7cutlass13device_kernelIN5flash11enable_sm90INS1_16FlashAttnFwdSm90INS1_25CollectiveMainloopFwdSm90ILi2EN4cute5tupleIJNS5_1CILi1EEES8_S8_EEENS6_IJNS7_ILi128EEENS7_ILi96EEENS7_ILi64EEEEEELi256ENS_10bfloat16_tEfNS_4arch4Sm90ELb1ELb0ELb1ELb1ELb1ELb0ELb0ELb1ELb0ELb1ELb1ELb0EEENS1_21CollectiveEpilogueFwdINS6_IJSA_NS7_ILi256EEESB_EEES9_SE_SG_Li256ELb1ELb1ELb1ELb0EEENS1_36VarlenDynamicPersistentTileSchedulerILi128ELi96ELi256ELi128ELb1ELb1ELb1ELb1ELb1ELb1EEEEEEEEEvNT_6ParamsE,(.L_x_15783 - _ZN7cutlass13device_kernelIN5flash11enable_sm90INS1_16FlashAttnFwdSm90INS1_25CollectiveMainloopFwdSm90ILi2EN4cute5tupleIJNS5_1CILi1EEES8_S8_EEENS6_IJNS7_ILi128EEENS7_ILi96EEENS7_ILi64EEEEEELi256ENS_10bfloat16_tEfNS_4arch4Sm90ELb1ELb0ELb1ELb1ELb1ELb0ELb0ELb1ELb0ELb1ELb1ELb0EEENS1_21CollectiveEpilogueFwdINS6_IJSA_NS7_ILi256EEESB_EEES9_SE_SG_Li256ELb1ELb1ELb1ELb0EEENS1_36VarlenDynamicPersistentTileSchedulerILi128ELi96ELi256ELi128ELb1ELb1ELb1ELb1ELb1ELb1EEEEEEEEEvNT_6ParamsE)
        .other          _ZN7cutlass13device_kernelIN5flash11enable_sm90INS1_16FlashAttnFwdSm90INS1_25CollectiveMainloopFwdSm90ILi2EN4cute5tupleIJNS5_1CILi1EEES8_S8_EEENS6_IJNS7_ILi128EEENS7_ILi96EEENS7_ILi64EEEEEELi256ENS_10bfloat16_tEfNS_4arch4Sm90ELb1ELb0ELb1ELb1ELb1ELb0ELb0ELb1ELb0ELb1ELb1ELb0EEENS1_21CollectiveEpilogueFwdINS6_IJSA_NS7_ILi256EEESB_EEES9_SE_SG_Li256ELb1ELb1ELb1ELb0EEENS1_36VarlenDynamicPersistentTileSchedulerILi128ELi96ELi256ELi128ELb1ELb1ELb1ELb1ELb1ELb1EEEEEEEEEvNT_6ParamsE,@"STO_CUDA_ENTRY STV_DEFAULT"
_ZN7cutlass13device_kernelIN5flash11enable_sm90INS1_16FlashAttnFwdSm90INS1_25CollectiveMainloopFwdSm90ILi2EN4cute5tupleIJNS5_1CILi1EEES8_S8_EEENS6_IJNS7_ILi128EEENS7_ILi96EEENS7_ILi64EEEEEELi256ENS_10bfloat16_tEfNS_4arch4Sm90ELb1ELb0ELb1ELb1ELb1ELb0ELb0ELb1ELb0ELb1ELb1ELb0EEENS1_21CollectiveEpilogueFwdINS6_IJSA_NS7_ILi256EEESB_EEES9_SE_SG_Li256ELb1ELb1ELb1ELb0EEENS1_36VarlenDynamicPersistentTileSchedulerILi128ELi96ELi256ELi128ELb1ELb1ELb1ELb1ELb1ELb1EEEEEEEEEvNT_6ParamsE:
        /* <DEDUP_REMOVED lines=45> */
.L_x_14081:
        /* <DEDUP_REMOVED lines=22> */
.L_x_14082:
        /* <DEDUP_REMOVED lines=18> */
.L_x_14083:
        /* <DEDUP_REMOVED lines=22> */
.L_x_14084:
        /* <DEDUP_REMOVED lines=23> */
.L_x_14085:
        /* <DEDUP_REMOVED lines=8> */
.L_x_14087:
        /* <DEDUP_REMOVED lines=28> */
[----:B------:R-:W-:-:S03]  /*0a60*/  LOP3.LUT R5, R2, 0xffffff80, RZ, 0xc0, !PT ;  /* 0xffffff8002057812 */ /* 0x000fc600078ec0ff */
[----:B------:R-:W-:Y:S02]  /*0a70*/  IMAD.SHL.U32 R6, R4, 0x20, RZ ;  /* 0x0000002004067824 */ /* 0x000fe400078e00ff */
[----:B------:R-:W-:Y:S01]  /*0a80*/  IMAD.IADD R222, R0, 0x1, -R5 ;  /* 0x0000000100de7824 */ /* 0x000fe200078e0a05 */
[CC--:B------:R-:W-:Y:S02]  /*0a90*/  LEA.HI R5, R3.reuse, R0.reuse, RZ, 0x2 ;  /* 0x0000000003057211 */ /* 0x0c0fe400078f10ff */
[----:B------:R-:W-:Y:S02]  /*0aa0*/  LEA.HI R3, R3, R0, RZ, 0x4 ;  /* 0x0000000003037211 */ /* 0x000fe400078f20ff */
[----:B------:R-:W-:Y:S02]  /*0ab0*/  SHF.R.S32.HI R9, RZ, 0x1f, R222 ;  /* 0x0000001fff097819 */ /* 0x000fe400000114de */
[----:B------:R-:W-:Y:S02]  /*0ac0*/  LOP3.LUT R11, R5, 0xfffffffc, RZ, 0xc0, !PT ;  /* 0xfffffffc050b7812 */ /* 0x000fe400078ec0ff */
[----:B------:R-:W-:-:S02]  /*0ad0*/  LEA.HI R8, R9, R222, RZ, 0x2 ;  /* 0x000000de09087211 */ /* 0x000fc400078f10ff */
[C---:B------:R-:W-:Y:S01]  /*0ae0*/  LOP3.LUT R5, R3.reuse, 0x3fffff0, RZ, 0xc0, !PT ;  /* 0x03fffff003057812 */ /* 0x040fe200078ec0ff */
[C---:B------:R-:W-:Y:S01]  /*0af0*/  IMAD.IADD R12, R0.reuse, 0x1, -R11 ;  /* 0x00000001000c7824 */ /* 0x040fe200078e0a0b */
[----:B------:R-:W-:Y:S02]  /*0b00*/  SHF.R.S32.HI R4, RZ, 0x4, R3 ;  /* 0x00000004ff047819 */ /* 0x000fe40000011403 */
[--C-:B------:R-:W-:Y:S01]  /*0b10*/  SHF.R.S32.HI R10, RZ, 0x2, R8.reuse ;  /* 0x00000002ff0a7819 */ /* 0x100fe20000011408 */
[----:B------:R-:W-:Y:S01]  /*0b20*/  IMAD.IADD R5, R0, 0x1, -R5 ;  /* 0x0000000100057824 */ /* 0x000fe200078e0a05 */
[----:B------:R-:W-:Y:S02]  /*0b30*/  SHF.R.S32.HI R7, RZ, 0x1f, R8 ;  /* 0x0000001fff077819 */ /* 0x000fe40000011408 */
[----:B------:R-:W-:Y:S02]  /*0b40*/  LEA.HI R0, R3, R4, RZ, 0x1 ;  /* 0x0000000403007211 */ /* 0x000fe400078f08ff */
[----:B------:R-:W-:-:S02]  /*0b50*/  LEA.HI R11, R7, R10, RZ, 0x3 ;  /* 0x0000000a070b7211 */ /* 0x000fc400078f18ff */
[----:B------:R-:W-:Y:S02]  /*0b60*/  SHF.R.S32.HI R3, RZ, 0x7, R2 ;  /* 0x00000007ff037819 */ /* 0x000fe40000011402 */
[----:B------:R-:W-:Y:S02]  /*0b70*/  LOP3.LUT R6, R6, 0xfffffc00, RZ, 0xc0, !PT ;  /* 0xfffffc0006067812 */ /* 0x000fe400078ec0ff */
[----:B------:R-:W-:Y:S02]  /*0b80*/  LOP3.LUT R7, R0, 0x1ffffffe, RZ, 0xc0, !PT ;  /* 0x1ffffffe00077812 */ /* 0x000fe400078ec0ff */
[----:B------:R-:W-:Y:S01]  /*0b90*/  LOP3.LUT R11, R11, 0xfffffff8, RZ, 0xc0, !PT ;  /* 0xfffffff80b0b7812 */ /* 0x000fe200078ec0ff */
[----:B------:R-:W-:Y:S01]  /*0ba0*/  IMAD R6, R5, 0x40, R6 ;  /* 0x0000004005067824 */ /* 0x000fe200078e0206 */
[----:B------:R-:W-:Y:S01]  /*0bb0*/  LEA.HI R2, R2, R3, RZ, 0x1 ;  /* 0x0000000302027211 */ /* 0x000fe200078f08ff */
[----:B------:R-:W-:Y:S01]  /*0bc0*/  IMAD.IADD R7, R4, 0x1, -R7 ;  /* 0x0000000104077824 */ /* 0x000fe200078e0a07 */
[----:B------:R-:W-:Y:S01]  /*0bd0*/  LEA.HI R9, R9, R222, RZ, 0x5 ;  /* 0x000000de09097211 */ /* 0x000fe200078f28ff */
[----:B------:R-:W-:Y:S01]  /*0be0*/  IMAD.IADD R10, R10, 0x1, -R11 ;  /* 0x000000010a0a7824 */ /* 0x000fe200078e0a0b */
[----:B------:R-:W-:-:S02]  /*0bf0*/  LEA.HI R0, R12, R12, RZ, 0x1 ;  /* 0x0000000c0c007211 */ /* 0x000fc400078f08ff */
[----:B------:R-:W-:Y:S02]  /*0c00*/  LOP3.LUT R2, R2, 0x3fffffe, RZ, 0xc0, !PT ;  /* 0x03fffffe02027812 */ /* 0x000fe400078ec0ff */
[----:B------:R-:W-:Y:S02]  /*0c10*/  SHF.R.S32.HI R9, RZ, 0x5, R9 ;  /* 0x00000005ff097819 */ /* 0x000fe40000011409 */
[----:B------:R-:W-:Y:S01]  /*0c20*/  LOP3.LUT R5, R0, 0x1ffffffe, RZ, 0xc0, !PT ;  /* 0x1ffffffe00057812 */ /* 0x000fe200078ec0ff */
[----:B------:R-:W-:Y:S01]  /*0c30*/  IMAD R0, R7, 0x8, R6 ;  /* 0x0000000807007824 */ /* 0x000fe200078e0206 */
[----:B------:R-:W-:Y:S01]  /*0c40*/  LOP3.LUT R11, R8, 0x7ffffffc, RZ, 0xc0, !PT ;  /* 0x7ffffffc080b7812 */ /* 0x000fe200078ec0ff */
[----:B------:R-:W-:Y:S02]  /*0c50*/  IMAD.IADD R3, R3, 0x1, -R2 ;  /* 0x0000000103037824 */ /* 0x000fe400078e0a02 */
[----:B------:R-:W-:Y:S01]  /*0c60*/  IMAD R10, R9, 0x10, R10 ;  /* 0x00000010090a7824 */ /* 0x000fe200078e020a */
[----:B------:R0:W-:Y:S01]  /*0c70*/  STL [R1+0x2c], R0 ;  /* 0x00002c0001007387 */ /* 0x0001e20000100800 */
[----:B------:R-:W-:-:S02]  /*0c80*/  IMAD.IADD R2, R222, 0x1, -R11 ;  /* 0x00000001de027824 */ /* 0x000fc400078e0a0b */
[----:B------:R-:W-:Y:S02]  /*0c90*/  IMAD.IADD R5, R12, 0x1, -R5 ;  /* 0x000000010c057824 */ /* 0x000fe400078e0a05 */
[----:B------:R-:W-:-:S04]  /*0ca0*/  IMAD.SHL.U32 R2, R2, 0x2, RZ ;  /* 0x0000000202027824 */ /* 0x000fc800078e00ff */
[C---:B------:R-:W-:Y:S02]  /*0cb0*/  VIADD R221, R2.reuse, 0x8 ;  /* 0x0000000802dd7836 */ /* 0x040fe40000000000 */
[----:B0-----:R-:W-:Y:S02]  /*0cc0*/  IMAD R0, R3, 0x40, R10 ;  /* 0x0000004003007824 */ /* 0x001fe400078e020a */
        /* <DEDUP_REMOVED lines=53> */
[----:B0-----:R-:W-:-:S07]  /*1020*/  SHF.R.S32.HI R223, RZ, 0x1f, R18 ;  /* 0x0000001fffdf7819 */ /* 0x001fce0000011412 */
.L_x_14151:
[----:B------:R-:W-:Y:S01]  /*1030*/  ULDC.64 UR8, c[0x0][0xc88] ;  /* 0x0003220000087ab9 */ /* 0x000fe20000000a00 */
[----:B------:R-:W-:Y:S01]  /*1040*/  ULDC.64 UR10, c[0x0][0xa18] ;  /* 0x00028600000a7ab9 */ /* 0x000fe20000000a00 */
[----:B------:R-:W-:Y:S02]  /*1050*/  UIMAD.WIDE UR8, UR7, 0x4, UR8 ;  /* 0x00000004070878a5 */ /* 0x000fe4000f8e0208 */
[----:B------:R-:W-:Y:S01]  /*1060*/  UISETP.NE.U32.AND UP1, UPT, UR10, URZ, UPT ;  /* 0x0000003f0a00728c */ /* 0x000fe2000bf25070 */
[----:B------:R-:W-:Y:S01]  /*1070*/  ULDC UR4, c[0x0][0x424] ;  /* 0x0001090000047ab9 */ /* 0x000fe20000000800 */
[----:B------:R-:W-:Y:S02]  /*1080*/  ULDC UR7, c[0x0][0x2f0] ;  /* 0x0000bc0000077ab9 */ /* 0x000fe40000000800 */
[----:B01-34-:R-:W-:Y:S02]  /*1090*/  IMAD.U32 R4, RZ, RZ, UR8 ;  /* 0x00000008ff047e24 */ /* 0x01bfe4000f8e00ff */
[----:B------:R-:W-:Y:S01]  /*10a0*/  IMAD.U32 R5, RZ, RZ, UR9 ;  /* 0x00000009ff057e24 */ /* 0x000fe2000f8e00ff */
        /* <DEDUP_REMOVED lines=19> */
[----:B------:R-:W-:Y:S01]  /*11e0*/  UISETP.NE.U32.AND UP0, UPT, UR8, URZ, UPT ;  /* 0x0000003f0800728c */ /* 0x000fe2000bf05070 */
[----:B------:R-:W-:Y:S02]  /*11f0*/  ULDC.64 UR10, c[0x0][0xa20] ;  /* 0x00028800000a7ab9 */ /* 0x000fe40000000a00 */
[----:B------:R-:W3:Y:S01]  /*1200*/  @P2 LDG.E R6, desc[UR52][R6.64] ;  /* 0x0000003406062981 */ /* 0x000ee2000c1e1900 */
[----:B------:R-:W-:Y:S01]  /*1210*/  UISETP.NE.AND.EX UP0, UPT, UR9, URZ, UPT, UP0 ;  /* 0x0000003f0900728c */ /* 0x000fe2000bf05300 */
[----:B------:R-:W-:Y:S01]  /*1220*/  ISETP.NE.U32.AND P1, PT, RZ, UR10, PT ;  /* 0x0000000aff007c0c */ /* 0x000fe2000bf25070 */
[----:B------:R-:W-:Y:S01]  /*1230*/  UMOV UR48, URZ ;  /* 0x0000003f00307c82 */ /* 0x000fe20008000000 */
[----:B------:R-:W-:Y:S02]  /*1240*/  ULOP3.LUT UR41, UR5, 0xffff, URZ, 0xc0, !UPT ;  /* 0x0000ffff05297892 */ /* 0x000fe4000f8ec03f */
[----:B------:R-:W-:Y:S01]  /*1250*/  USEL UR4, UR4, 0x1, UP0 ;  /* 0x0000000104047887 */ /* 0x000fe20008000000 */
[----:B------:R-:W-:-:S03]  /*1260*/  ISETP.NE.AND.EX P1, PT, RZ, UR11, PT, P1 ;  /* 0x0000000bff007c0c */ /* 0x000fc6000bf25310 */
        /* <DEDUP_REMOVED lines=18> */
.L_x_14088:
        /* <DEDUP_REMOVED lines=8> */
.L_x_14089:
        /* <DEDUP_REMOVED lines=13> */
.L_x_14090:
        /* <DEDUP_REMOVED lines=26> */
[----:B------:R-:W-:Y:S01]  /*1680*/  ULOP3.LUT UR43, UR5, 0xff, URZ, 0xc0, !UPT ;  /* 0x000000ff052b7892 */ /* 0x000fe2000f8ec03f */
[----:B------:R-:W-:Y:S01]  /*1690*/  UMOV UR4, URZ ;  /* 0x0000003f00047c82 */ /* 0x000fe20008000000 */
[----:B------:R-:W-:Y:S02]  /*16a0*/  USHF.R.U32.HI UR44, URZ, 0x10, UR5 ;  /* 0x000000103f2c7899 */ /* 0x000fe40008011605 */
[----:B------:R-:W-:-:S13]  /*16b0*/  PLOP3.LUT P0, PT, PT, PT, UP0, 0x80, 0x0 ;  /* 0x000000000000781c */ /* 0x000fda0003f0f008 */
[----:B------:R-:W-:Y:S05]  /*16c0*/  @!P0 BRA `(.L_x_14091) ;  /* 0x0000000000908947 */ /* 0x000fea0003800000 */
        /* <DEDUP_REMOVED lines=36> */
.L_x_14091:
        /* <DEDUP_REMOVED lines=111> */
.L_x_14093:
        /* <DEDUP_REMOVED lines=13> */
.L_x_14238:
[----:B0-----:R-:W-:Y:S01]  /*20d0*/  IMAD.U32 R0, RZ, RZ, UR47 ;  /* 0x0000002fff007e24 */ /* 0x001fe2000f8e00ff */
[----:B------:R-:W-:Y:S05]  /*20e0*/  WARPSYNC.ALL ;  /* 0x0000000000007948 */ /* 0x000fea0003800000 */
[----:B------:R0:W-:Y:S01]  /*20f0*/  BAR.SYNC.DEFER_BLOCKING R8, 0x100 ;  /* 0x000400080000751d */ /* 0x0001e20000010000 */
[----:B------:R-:W-:-:S13]  /*2100*/  ISETP.NE.AND P0, PT, R0, 0x3, PT ;  /* 0x000000030000780c */ /* 0x000fda0003f05270 */
[----:B0-----:R-:W-:Y:S05]  /*2110*/  @!P0 BRA `(.L_x_14095) ;  /* 0x0000000000048947 */ /* 0x001fea0003800000 */
[----:B------:R-:W-:Y:S01]  /*2120*/  BPT.TRAP 0x1 ;  /* 0x000000040000795c */ /* 0x000fe20000300000 */
.L_x_14095:
[----:B------:R-:W-:Y:S01]  /*2130*/  R2UR UR22, R7 ;  /* 0x00000000071672ca */ /* 0x000fe200000e0000 */
[----:B------:R-:W-:-:S05]  /*2140*/  IMAD.U32 R9, RZ, RZ, UR36 ;  /* 0x00000024ff097e24 */ /* 0x000fca000f8e00ff */
[----:B------:R-:W-:-:S07]  /*2150*/  SHF.L.U32 R9, R9, 0x1f, RZ ;  /* 0x0000001f09097819 */ /* 0x000fce00000006ff */
[----:B------:R-:W-:-:S09]  /*2160*/  ULEA UR22, UR37, UR22, 0x3 ;  /* 0x0000001625167291 */ /* 0x000fd2000f8e183f */
[----:B------:R0:W1:Y:S01]  /*2170*/  SYNCS.PHASECHK.TRANS64.TRYWAIT P1, [UR22+0x22830], R9 ;  /* 0x02283009ff0075a7 */ /* 0x0000620008020156 */
[----:B------:R-:W-:Y:S05]  /*2180*/  @!P0 BRA `(.L_x_14096) ;  /* 0x0000000000048947 */ /* 0x000fea0003800000 */
[----:B------:R-:W-:Y:S01]  /*2190*/  BPT.TRAP 0x1 ;  /* 0x000000040000795c */ /* 0x000fe20000300000 */
.L_x_14096:
[----:B-1----:R-:W-:Y:S05]  /*21a0*/  @P1 BRA `(.L_x_14097) ;  /* 0x0000000000081947 */ /* 0x002fea0003800000 */
[----:B------:R-:W1:Y:S02]  /*21b0*/  SYNCS.PHASECHK.TRANS64.TRYWAIT P1, [UR22+0x22830], R9 ;  /* 0x02283009ff0075a7 */ /* 0x000e640008020156 */
[----:B-1----:R-:W-:Y:S05]  /*21c0*/  @!P1 BRA `(.L_x_14098) ;  /* 0x0000012400689947 */ /* 0x002fea0003800000 */
.L_x_14097:
        /* <DEDUP_REMOVED lines=39> */
.L_x_14099:
[----:B------:R-:W-:Y:S01]  /*2440*/  UISETP.NE.AND UP0, UPT, UR50, URZ, UPT ;  /* 0x0000003f3200728c */ /* 0x000fe2000bf05270 */
[----:B------:R-:W-:Y:S01]  /*2450*/  ULDC UR7, c[0x0][0x9d8] ;  /* 0x0002760000077ab9 */ /* 0x000fe20000000800 */
[----:B------:R-:W-:Y:S01]  /*2460*/  ULDC UR10, c[0x0][0x988] ;  /* 0x00026200000a7ab9 */ /* 0x000fe20000000800 */
[----:B------:R-:W-:Y:S01]  /*2470*/  FMUL.FTZ R3, R27, UR7 ;  /* 0x000000071b037c20 */ /* 0x000fe20008410000 */
[----:B------:R-:W-:Y:S02]  /*2480*/  FMUL.FTZ R4, R30, UR7 ;  /* 0x000000071e047c20 */ /* 0x000fe40008410000 */
[----:B------:R-:W-:Y:S01]  /*2490*/  PLOP3.LUT P1, PT, PT, PT, UP0, 0x80, 0x0 ;  /* 0x000000000000781c */ /* 0x000fe20003f2f008 */
[----:B------:R-:W-:Y:S01]  /*24a0*/  FMUL.FTZ R39, R39, UR7 ;  /* 0x0000000727277c20 */ /* 0x000fe20008410000 */
[----:B------:R2:W-:Y:S01]  /*24b0*/  MUFU.TANH R10, R3 ;  /* 0x00000003000a7308 */ /* 0x0005e20000002400 */
[----:B------:R-:W-:Y:S01]  /*24c0*/  PLOP3.LUT P2, PT, PT, PT, UP0, 0x80, 0x0 ;  /* 0x000000000000781c */ /* 0x000fe20003f4f008 */
[----:B------:R-:W-:Y:S01]  /*24d0*/  FMUL.FTZ R26, R26, UR7 ;  /* 0x000000071a1a7c20 */ /* 0x000fe20008410000 */
[----:B------:R-:W-:Y:S01]  /*24e0*/  @UP0 ULDC UR6, c[0x0][0x44c] ;  /* 0x0001130000060ab9 */ /* 0x000fe20000000800 */
[----:B------:R-:W-:Y:S01]  /*24f0*/  FMUL.FTZ R5, R31, UR7 ;  /* 0x000000071f057c20 */ /* 0x000fe20008410000 */
[----:B------:R-:W-:Y:S01]  /*2500*/  FMUL.FTZ R35, R35, UR7 ;  /* 0x0000000723237c20 */ /* 0x000fe20008410000 */
[----:B------:R-:W-:Y:S01]  /*2510*/  FMUL.FTZ R38, R38, UR7 ;  /* 0x0000000726267c20 */ /* 0x000fe20008410000 */
[----:B------:R-:W-:Y:S01]  /*2520*/  FMUL.FTZ R50, R50, UR7 ;  /* 0x0000000732327c20 */ /* 0x000fe20008410000 */
[----:B------:R-:W-:Y:S01]  /*2530*/  MUFU.TANH R11, R4 ;  /* 0x00000004000b7308 */ /* 0x000fe20000002400 */
[----:B--2---:R-:W-:Y:S01]  /*2540*/  FMUL.FTZ R3, R34, UR7 ;  /* 0x0000000722037c20 */ /* 0x004fe20008410000 */
        /* <DEDUP_REMOVED lines=15> */
[----:B--2---:R-:W-:-:S02]  /*2640*/  VIADD R3, R16, UR42 ;  /* 0x0000002a10037c36 */ /* 0x004fc40008000000 */
[----:B------:R-:W-:Y:S01]  /*2650*/  FMUL.FTZ R59, R59, UR7 ;  /* 0x000000073b3b7c20 */ /* 0x000fe20008410000 */
[----:B------:R-:W-:Y:S01]  /*2660*/  FMUL.FTZ R62, R62, UR7 ;  /* 0x000000073e3e7c20 */ /* 0x000fe20008410000 */
[----:B------:R-:W-:Y:S01]  /*2670*/  FMUL.FTZ R63, R63, UR7 ;  /* 0x000000073f3f7c20 */ /* 0x000fe20008410000 */
[----:B------:R-:W-:Y:S01]  /*2680*/  @P1 IMAD.HI.U32 R4, R3, UR6, RZ ;  /* 0x0000000603041c27 */ /* 0x000fe2000f8e00ff */
[----:B------:R-:W-:-:S03]  /*2690*/  @UP0 ULDC UR6, c[0x0][0x450] ;  /* 0x0001140000060ab9 */ /* 0x000fc60000000800 */
[----:B------:R-:W-:Y:S01]  /*26a0*/  FMUL.FTZ R66, R66, UR7 ;  /* 0x0000000742427c20 */ /* 0x000fe20008410000 */
[----:B------:R2:W4:Y:S01]  /*26b0*/  MUFU.TANH R76, R26 ;  /* 0x0000001a004c7308 */ /* 0x0005220000002400 */
[----:B------:R-:W-:Y:S01]  /*26c0*/  IMAD.MOV.U32 R6, RZ, RZ, R3 ;  /* 0x000000ffff067224 */ /* 0x000fe200078e0003 */
[----:B------:R-:W-:Y:S01]  /*26d0*/  @P2 SHF.R.U32.HI R6, RZ, UR6, R4 ;  /* 0x00000006ff062c19 */ /* 0x000fe20008011604 */
[----:B------:R-:W-:Y:S01]  /*26e0*/  UIMAD UR6, UR51, -0x60, UR48 ;  /* 0xffffffa0330678a4 */ /* 0x000fe2000f8e0230 */
[----:B------:R-:W-:Y:S01]  /*26f0*/  FMUL.FTZ R73, R25, UR7 ;  /* 0x0000000719497c20 */ /* 0x000fe20008410000 */
[----:B------:R-:W-:Y:S01]  /*2700*/  FMUL.FTZ R67, R67, UR7 ;  /* 0x0000000743437c20 */ /* 0x000fe20008410000 */
[----:B------:R-:W-:Y:S01]  /*2710*/  FMUL.FTZ R70, R70, UR7 ;  /* 0x0000000746467c20 */ /* 0x000fe20008410000 */
[----:B------:R-:W2:Y:S01]  /*2720*/  SHFL.IDX PT, R4, R6, 0x1, 0x1c1f ;  /* 0x003c1f0006047f89 */ /* 0x000ea200000e0000 */
[----:B------:R-:W5:Y:S01]  /*2730*/  MUFU.TANH R12, R5 ;  /* 0x00000005000c7308 */ /* 0x000f620000002400 */
[----:B---3--:R-:W-:-:S02]  /*2740*/  IMAD.U32 R39, RZ, RZ, UR6 ;  /* 0x00000006ff277e24 */ /* 0x008fc4000f8e00ff */
[----:B------:R-:W-:Y:S01]  /*2750*/  FMUL.FTZ R72, R24, UR7 ;  /* 0x0000000718487c20 */ /* 0x000fe20008410000 */
[----:B------:R-:W-:Y:S01]  /*2760*/  FMUL.FTZ R71, R71, UR7 ;  /* 0x0000000747477c20 */ /* 0x000fe20008410000 */
[----:B------:R-:W-:Y:S01]  /*2770*/  FMUL.FTZ R34, R36, UR7 ;  /* 0x0000000724227c20 */ /* 0x000fe20008410000 */
[----:B------:R-:W-:Y:S01]  /*2780*/  FMUL.FTZ R36, R41, UR7 ;  /* 0x0000000729247c20 */ /* 0x000fe20008410000 */
[C-C-:B------:R-:W-:Y:S01]  /*2790*/  IADD3 R3, -R2.reuse, 0x61, R39.reuse ;  /* 0x0000006102037810 */ /* 0x140fe20007ffe127 */
[----:B------:R-:W3:Y:S01]  /*27a0*/  SHFL.IDX PT, R6, R6, RZ, 0x1c1f ;  /* 0x001c1fff06067589 */ /* 0x000ee200000e0000 */
[----:B------:R-:W-:Y:S01]  /*27b0*/  IADD3 R39, -R2, 0x60, R39 ;  /* 0x0000006002277810 */ /* 0x000fe20007ffe127 */
[----:B------:R-:W0:Y:S01]  /*27c0*/  MUFU.TANH R35, R35 ;  /* 0x0000002300237308 */ /* 0x000e220000002400 */
[----:B------:R-:W-:Y:S01]  /*27d0*/  FMUL.FTZ R44, R44, UR7 ;  /* 0x000000072c2c7c20 */ /* 0x000fe20008410000 */
[----:B------:R-:W-:Y:S02]  /*27e0*/  VIADD R74, R3, -UR49 ;  /* 0x80000031034a7c36 */ /* 0x000fe40008000000 */
        /* <DEDUP_REMOVED lines=11> */
[----:B--2---:R-:W-:Y:S01]  /*28a0*/  VIADDMNMX R26, R4, R74, R39, PT ;  /* 0x0000004a041a7246 */ /* 0x004fe20003800127 */
[----:B------:R-:W-:Y:S01]  /*28b0*/  FMUL.FTZ R64, R64, UR7 ;  /* 0x0000000740407c20 */ /* 0x000fe20008410000 */
[----:B------:R2:W-:Y:S01]  /*28c0*/  MUFU.TANH R20, R50 ;  /* 0x0000003200147308 */ /* 0x0005e20000002400 */
[----:B------:R-:W-:Y:S01]  /*28d0*/  FMUL.FTZ R65, R65, UR7 ;  /* 0x0000000741417c20 */ /* 0x000fe20008410000 */
[----:B------:R-:W-:Y:S01]  /*28e0*/  ISETP.GT.AND P1, PT, R26, RZ, PT ;  /* 0x000000ff1a00720c */ /* 0x000fe20003f24270 */
[----:B------:R-:W-:Y:S01]  /*28f0*/  FMUL.FTZ R68, R68, UR7 ;  /* 0x0000000744447c20 */ /* 0x000fe20008410000 */
[C---:B------:R-:W-:Y:S01]  /*2900*/  ISETP.GT.AND P2, PT, R26.reuse, 0x1, PT ;  /* 0x000000011a00780c */ /* 0x040fe20003f44270 */
[----:B------:R-:W-:Y:S01]  /*2910*/  FMUL.FTZ R69, R69, UR7 ;  /* 0x0000000745457c20 */ /* 0x000fe20008410000 */
[----:B------:R-:W-:Y:S01]  /*2920*/  ISETP.GT.AND P3, PT, R26, 0x8, PT ;  /* 0x000000081a00780c */ /* 0x000fe20003f64270 */
[----:B------:R-:W0:Y:S01]  /*2930*/  S2UR UR7, SR_CgaCtaId ;  /* 0x00000000000779c3 */ /* 0x000e220000008800 */
[----:B----4-:R-:W-:Y:S01]  /*2940*/  FSEL R76, R76, -INF , P1 ;  /* 0xff8000004c4c7808 */ /* 0x010fe20000800000 */
[----:B------:R5:W-:Y:S01]  /*2950*/  MUFU.TANH R15, R46 ;  /* 0x0000002e000f7308 */ /* 0x000be20000002400 */
[----:B------:R-:W-:Y:S01]  /*2960*/  FSEL R54, R10, -INF , P2 ;  /* 0xff8000000a367808 */ /* 0x000fe20001000000 */
[----:B------:R-:W-:Y:S01]  /*2970*/  UIADD3 UR6, UR22, 0x22840, URZ ;  /* 0x0002284016067890 */ /* 0x000fe2000fffe03f */
[----:B------:R-:W-:-:S02]  /*2980*/  ISETP.GT.AND P1, PT, R26, 0x9, PT ;  /* 0x000000091a00780c */ /* 0x000fc40003f24270 */
[----:B--2---:R-:W-:Y:S02]  /*2990*/  FSEL R50, R11, -INF , P3 ;  /* 0xff8000000b327808 */ /* 0x004fe40001800000 */
[----:B------:R-:W-:Y:S01]  /*29a0*/  FMNMX.FTZ R5, R76, R54, !PT ;  /* 0x000000364c057209 */ /* 0x000fe20007810000 */
[----:B------:R2:W4:Y:S01]  /*29b0*/  MUFU.TANH R32, R42 ;  /* 0x0000002a00207308 */ /* 0x0005220000002400 */
[----:B------:R-:W-:Y:S02]  /*29c0*/  ISETP.GT.AND P2, PT, R26, 0x10, PT ;  /* 0x000000101a00780c */ /* 0x000fe40003f44270 */
[----:B-----5:R-:W-:Y:S02]  /*29d0*/  FSEL R46, R12, -INF , P1 ;  /* 0xff8000000c2e7808 */ /* 0x020fe40000800000 */
[----:B------:R-:W-:Y:S02]  /*29e0*/  FMNMX.FTZ R5, R50, R5, !PT ;  /* 0x0000000532057209 */ /* 0x000fe40007810000 */
[----:B------:R-:W-:Y:S01]  /*29f0*/  ISETP.GT.AND P1, PT, R26, 0x11, PT ;  /* 0x000000111a00780c */ /* 0x000fe20003f24270 */
[----:B------:R-:W5:Y:S01]  /*2a00*/  MUFU.TANH R29, R43 ;  /* 0x0000002b001d7308 */ /* 0x000f620000002400 */
[----:B--2---:R-:W-:-:S02]  /*2a10*/  FSEL R42, R13, -INF , P2 ;  /* 0xff8000000d2a7808 */ /* 0x004fc40001000000 */
[----:B------:R-:W-:Y:S02]  /*2a20*/  FMNMX.FTZ R5, R46, R5, !PT ;  /* 0x000000052e057209 */ /* 0x000fe40007810000 */
[----:B------:R-:W-:Y:S01]  /*2a30*/  ISETP.GT.AND P2, PT, R26, 0x18, PT ;  /* 0x000000181a00780c */ /* 0x000fe20003f44270 */
[----:B0-----:R-:W-:Y:S01]  /*2a40*/  UPRMT UR6, UR7, 0x654, UR6 ;  /* 0x0000065407067896 */ /* 0x001fe20008000006 */
[----:B------:R-:W-:Y:S01]  /*2a50*/  FSEL R40, R35, -INF , P1 ;  /* 0xff80000023287808 */ /* 0x000fe20000800000 */
[----:B------:R-:W0:Y:S01]  /*2a60*/  MUFU.TANH R47, R47 ;  /* 0x0000002f002f7308 */ /* 0x000e220000002400 */
[----:B------:R-:W-:Y:S02]  /*2a70*/  FMNMX.FTZ R5, R42, R5, !PT ;  /* 0x000000052a057209 */ /* 0x000fe40007810000 */
[----:B------:R-:W-:Y:S02]  /*2a80*/  ISETP.GT.AND P1, PT, R26, 0x19, PT ;  /* 0x000000191a00780c */ /* 0x000fe40003f24270 */
[----:B-1----:R-:W-:-:S02]  /*2a90*/  FSEL R38, R38, -INF , P2 ;  /* 0xff80000026267808 */ /* 0x002fc40001000000 */
[----:B------:R-:W-:Y:S01]  /*2aa0*/  FMNMX.FTZ R5, R40, R5, !PT ;  /* 0x0000000528057209 */ /* 0x000fe20007810000 */
[----:B------:R1:W-:Y:S01]  /*2ab0*/  MUFU.TANH R21, R3 ;  /* 0x0000000300157308 */ /* 0x0003e20000002400 */
[----:B------:R-:W-:Y:S01]  /*2ac0*/  ISETP.GT.AND P2, PT, R26, 0x20, PT ;  /* 0x000000201a00780c */ /* 0x000fe20003f44270 */
[----:B------:R-:W-:Y:S01]  /*2ad0*/  SYNCS.ARRIVE.TRANS64.RED.A1T0 RZ, [UR6], RZ ;  /* 0x000000ffffff79a7 */ /* 0x000fe20008100406 */
[----:B------:R-:W-:Y:S02]  /*2ae0*/  FSEL R35, R14, -INF , P1 ;  /* 0xff8000000e237808 */ /* 0x000fe40000800000 */
[----:B------:R-:W-:Y:S02]  /*2af0*/  FMNMX.FTZ R4, R38, R5, !PT ;  /* 0x0000000526047209 */ /* 0x000fe40007810000 */
[----:B------:R-:W-:Y:S01]  /*2b00*/  ISETP.GT.AND P1, PT, R26, 0x21, PT ;  /* 0x000000211a00780c */ /* 0x000fe20003f24270 */
[----:B------:R-:W2:Y:S01]  /*2b10*/  MUFU.TANH R51, R51 ;  /* 0x0000003300337308 */ /* 0x000ea20000002400 */
[----:B----4-:R-:W-:-:S02]  /*2b20*/  FSEL R32, R32, -INF , P2 ;  /* 0xff80000020207808 */ /* 0x010fc40001000000 */
[----:B-1----:R-:W-:Y:S02]  /*2b30*/  FMNMX.FTZ R3, R35, R4, !PT ;  /* 0x0000000423037209 */ /* 0x002fe40007810000 */
[----:B------:R-:W-:Y:S02]  /*2b40*/  ISETP.GT.AND P2, PT, R26, 0x28, PT ;  /* 0x000000281a00780c */ /* 0x000fe40003f44270 */
[----:B-----5:R-:W-:Y:S01]  /*2b50*/  FSEL R29, R29, -INF , P1 ;  /* 0xff8000001d1d7808 */ /* 0x020fe20000800000 */
[----:B------:R-:W1:Y:S01]  /*2b60*/  MUFU.TANH R55, R55 ;  /* 0x0000003700377308 */ /* 0x000e620000002400 */
[----:B------:R-:W-:Y:S02]  /*2b70*/  FMNMX.FTZ R10, R32, R3, !PT ;  /* 0x00000003200a7209 */ /* 0x000fe40007810000 */
[----:B------:R-:W-:Y:S02]  /*2b80*/  ISETP.GT.AND P1, PT, R26, 0x29, PT ;  /* 0x000000291a00780c */ /* 0x000fe40003f24270 */
[----:B------:R-:W-:-:S02]  /*2b90*/  FSEL R4, R15, -INF , P2 ;  /* 0xff8000000f047808 */ /* 0x000fc40001000000 */
[----:B------:R-:W-:Y:S01]  /*2ba0*/  FMNMX.FTZ R3, R29, R10, !PT ;  /* 0x0000000a1d037209 */ /* 0x000fe20007810000 */
[----:B------:R-:W4:Y:S01]  /*2bb0*/  MUFU.TANH R13, R58 ;  /* 0x0000003a000d7308 */ /* 0x000f220000002400 */
[----:B------:R-:W-:Y:S02]  /*2bc0*/  ISETP.GT.AND P2, PT, R26, 0x30, PT ;  /* 0x000000301a00780c */ /* 0x000fe40003f44270 */
[----:B0-----:R-:W-:Y:S02]  /*2bd0*/  FSEL R5, R47, -INF , P1 ;  /* 0xff8000002f057808 */ /* 0x001fe40000800000 */
[----:B------:R-:W-:Y:S02]  /*2be0*/  FMNMX.FTZ R12, R4, R3, !PT ;  /* 0x00000003040c7209 */ /* 0x000fe40007810000 */
[----:B------:R-:W-:Y:S01]  /*2bf0*/  ISETP.GT.AND P1, PT, R26, 0x31, PT ;  /* 0x000000311a00780c */ /* 0x000fe20003f24270 */
[----:B------:R-:W0:Y:S01]  /*2c00*/  MUFU.TANH R59, R59 ;  /* 0x0000003b003b7308 */ /* 0x000e220000002400 */
[----:B------:R-:W-:-:S02]  /*2c10*/  FSEL R10, R20, -INF , P2 ;  /* 0xff800000140a7808 */ /* 0x000fc40001000000 */
[----:B------:R-:W-:Y:S02]  /*2c20*/  FMNMX.FTZ R3, R5, R12, !PT ;  /* 0x0000000c05037209 */ /* 0x000fe40007810000 */
[----:B------:R-:W-:Y:S02]  /*2c30*/  ISETP.GT.AND P2, PT, R26, 0x38, PT ;  /* 0x000000381a00780c */ /* 0x000fe40003f44270 */
[----:B--2---:R-:W-:Y:S01]  /*2c40*/  FSEL R11, R51, -INF , P1 ;  /* 0xff800000330b7808 */ /* 0x004fe20000800000 */
[----:B------:R-:W2:Y:S01]  /*2c50*/  MUFU.TANH R62, R62 ;  /* 0x0000003e003e7308 */ /* 0x000ea20000002400 */
[----:B------:R-:W-:Y:S02]  /*2c60*/  FMNMX.FTZ R14, R10, R3, !PT ;  /* 0x000000030a0e7209 */ /* 0x000fe40007810000 */
[----:B------:R-:W-:Y:S02]  /*2c70*/  ISETP.GT.AND P1, PT, R26, 0x39, PT ;  /* 0x000000391a00780c */ /* 0x000fe40003f24270 */
[----:B------:R-:W-:-:S02]  /*2c80*/  FSEL R12, R21, -INF , P2 ;  /* 0xff800000150c7808 */ /* 0x000fc40001000000 */
[----:B------:R-:W-:Y:S01]  /*2c90*/  FMNMX.FTZ R3, R11, R14, !PT ;  /* 0x0000000e0b037209 */ /* 0x000fe20007810000 */
[----:B------:R-:W5:Y:S01]  /*2ca0*/  MUFU.TANH R25, R63 ;  /* 0x0000003f00197308 */ /* 0x000f620000002400 */
[----:B------:R-:W-:Y:S02]  /*2cb0*/  ISETP.GT.AND P2, PT, R26, 0x40, PT ;  /* 0x000000401a00780c */ /* 0x000fe40003f44270 */
[----:B-1----:R-:W-:Y:S02]  /*2cc0*/  FSEL R14, R55, -INF , P1 ;  /* 0xff800000370e7808 */ /* 0x002fe40000800000 */
[----:B------:R-:W-:Y:S02]  /*2cd0*/  FMNMX.FTZ R3, R12, R3, !PT ;  /* 0x000000030c037209 */ /* 0x000fe40007810000 */
[----:B------:R-:W-:Y:S01]  /*2ce0*/  ISETP.GT.AND P1, PT, R26, 0x41, PT ;  /* 0x000000411a00780c */ /* 0x000fe20003f24270 */
[----:B------:R-:W1:Y:S01]  /*2cf0*/  MUFU.TANH R66, R66 ;  /* 0x0000004200427308 */ /* 0x000e620000002400 */
[----:B----4-:R-:W-:-:S02]  /*2d00*/  FSEL R13, R13, -INF , P2 ;  /* 0xff8000000d0d7808 */ /* 0x010fc40001000000 */
        /* <DEDUP_REMOVED lines=9> */
[----:B------:R-:W-:Y:S02]  /*2da0*/  ISETP.GT.AND P2, PT, R26, 0x50, PT ;  /* 0x000000501a00780c */ /* 0x000fe40003f44270 */
[----:B-----5:R-:W-:Y:S02]  /*2db0*/  FSEL R25, R25, -INF , P1 ;  /* 0xff80000019197808 */ /* 0x020fe40000800000 */
[----:B------:R-:W-:Y:S02]  /*2dc0*/  FMNMX.FTZ R24, R20, R3, !PT ;  /* 0x0000000314187209 */ /* 0x000fe40007810000 */
[----:B------:R-:W-:Y:S01]  /*2dd0*/  ISETP.GT.AND P1, PT, R26, 0x51, PT ;  /* 0x000000511a00780c */ /* 0x000fe20003f24270 */
[----:B------:R-:W4:Y:S01]  /*2de0*/  MUFU.TANH R71, R71 ;  /* 0x0000004700477308 */ /* 0x000f220000002400 */
[----:B-1----:R-:W-:-:S02]  /*2df0*/  FSEL R21, R66, -INF , P2 ;  /* 0xff80000042157808 */ /* 0x002fc40001000000 */
[----:B------:R-:W-:Y:S02]  /*2e00*/  FMNMX.FTZ R58, R25, R24, !PT ;  /* 0x00000018193a7209 */ /* 0x000fe40007810000 */
[C---:B------:R-:W-:Y:S02]  /*2e10*/  ISETP.GT.AND P2, PT, R26.reuse, 0x58, PT ;  /* 0x000000581a00780c */ /* 0x040fe40003f44270 */
[----:B0-----:R-:W-:Y:S01]  /*2e20*/  FSEL R24, R67, -INF , P1 ;  /* 0xff80000043187808 */ /* 0x001fe20000800000 */
[----:B------:R-:W-:Y:S01]  /*2e30*/  MUFU.TANH R51, R44 ;  /* 0x0000002c00337308 */ /* 0x000fe20000002400 */
[----:B------:R-:W-:Y:S02]  /*2e40*/  FMNMX.FTZ R3, R21, R58, !PT ;  /* 0x0000003a15037209 */ /* 0x000fe40007810000 */
[----:B------:R-:W-:Y:S02]  /*2e50*/  ISETP.GT.AND P1, PT, R26, 0x59, PT ;  /* 0x000000591a00780c */ /* 0x000fe40003f24270 */
[----:B--2---:R-:W-:-:S02]  /*2e60*/  FSEL R26, R70, -INF , P2 ;  /* 0xff800000461a7808 */ /* 0x004fc40001000000 */
[----:B------:R-:W-:Y:S01]  /*2e70*/  FMNMX.FTZ R41, R24, R3, !PT ;  /* 0x0000000318297209 */ /* 0x000fe20007810000 */
[----:B------:R-:W0:Y:S01]  /*2e80*/  MUFU.TANH R72, R72 ;  /* 0x0000004800487308 */ /* 0x000e220000002400 */
[----:B----4-:R-:W-:Y:S02]  /*2e90*/  FSEL R3, R71, -INF , P1 ;  /* 0xff80000047037808 */ /* 0x010fe40000800000 */
[----:B------:R-:W-:Y:S02]  /*2ea0*/  FMNMX.FTZ R58, R26, R41, !PT ;  /* 0x000000291a3a7209 */ /* 0x000fe40007810000 */
[----:B---3--:R-:W-:Y:S02]  /*2eb0*/  VIADDMNMX R39, R6, R74, R39, PT ;  /* 0x0000004a06277246 */ /* 0x008fe40003800127 */
[----:B------:R-:W-:Y:S01]  /*2ec0*/  FMNMX.FTZ R58, R3, R58, !PT ;  /* 0x0000003a033a7209 */ /* 0x000fe20007810000 */
[----:B------:R-:W1:Y:S01]  /*2ed0*/  MUFU.TANH R73, R73 ;  /* 0x0000004900497308 */ /* 0x000e620000002400 */
[----:B------:R-:W-:-:S02]  /*2ee0*/  ISETP.GT.AND P1, PT, R39, RZ, PT ;  /* 0x000000ff2700720c */ /* 0x000fc40003f24270 */
[C---:B------:R-:W-:Y:S01]  /*2ef0*/  ISETP.GT.AND P2, PT, R39.reuse, 0x1, PT ;  /* 0x000000012700780c */ /* 0x040fe20003f44270 */
[----:B------:R-:W2:Y:S01]  /*2f00*/  SHFL.BFLY PT, R41, R58, 0x2, 0x1f ;  /* 0x0c401f003a297f89 */ /* 0x000ea200000e0000 */
[----:B------:R-:W-:-:S03]  /*2f10*/  ISETP.GT.AND P3, PT, R39, 0x8, PT ;  /* 0x000000082700780c */ /* 0x000fc60003f64270 */
[----:B------:R-:W-:Y:S01]  /*2f20*/  MUFU.TANH R27, R27 ;  /* 0x0000001b001b7308 */ /* 0x000fe20000002400 */
[----:B0-----:R-:W-:Y:S02]  /*2f30*/  FSEL R72, R72, -INF , P1 ;  /* 0xff80000048487808 */ /* 0x001fe40000800000 */
[----:B------:R-:W-:-:S05]  /*2f40*/  ISETP.GT.AND P1, PT, R39, 0x9, PT ;  /* 0x000000092700780c */ /* 0x000fca0003f24270 */
[----:B------:R-:W0:Y:S01]  /*2f50*/  MUFU.TANH R28, R28 ;  /* 0x0000001c001c7308 */ /* 0x000e220000002400 */
[----:B-1----:R-:W-:Y:S02]  /*2f60*/  FSEL R73, R73, -INF , P2 ;  /* 0xff80000049497808 */ /* 0x002fe40001000000 */
[----:B------:R-:W-:-:S05]  /*2f70*/  ISETP.GT.AND P2, PT, R39, 0x10, PT ;  /* 0x000000102700780c */ /* 0x000fca0003f44270 */
[----:B------:R-:W1:Y:S01]  /*2f80*/  MUFU.TANH R31, R31 ;  /* 0x0000001f001f7308 */ /* 0x000e620000002400 */
[----:B--2---:R-:W-:-:S07]  /*2f90*/  FMNMX.FTZ R41, R58, R41, !PT ;  /* 0x000000293a297209 */ /* 0x004fce0007810000 */
[----:B------:R-:W2:Y:S01]  /*2fa0*/  MUFU.TANH R30, R30 ;  /* 0x0000001e001e7308 */ /* 0x000ea20000002400 */
[----:B------:R-:W3:Y:S01]  /*2fb0*/  SHFL.BFLY PT, R44, R41, 0x1, 0x1f ;  /* 0x0c201f00292c7f89 */ /* 0x000ee200000e0000 */
[----:B0-----:R-:W-:Y:S02]  /*2fc0*/  FSEL R43, R28, -INF , P1 ;  /* 0xff8000001c2b7808 */ /* 0x001fe40000800000 */
[----:B------:R-:W-:-:S04]  /*2fd0*/  ISETP.GT.AND P1, PT, R39, 0x11, PT ;  /* 0x000000112700780c */ /* 0x000fc80003f24270 */
[----:B------:R-:W0:Y:S01]  /*2fe0*/  MUFU.TANH R34, R34 ;  /* 0x0000002200227308 */ /* 0x000e220000002400 */
[----:B-1----:R-:W-:-:S07]  /*2ff0*/  FSEL R31, R31, -INF , P2 ;  /* 0xff8000001f1f7808 */ /* 0x002fce0001000000 */
[----:B------:R-:W1:Y:S08]  /*3000*/  MUFU.TANH R33, R33 ;  /* 0x0000002100217308 */ /* 0x000e700000002400 */
[----:B------:R-:W4:Y:S01]  /*3010*/  MUFU.TANH R37, R37 ;  /* 0x0000002500257308 */ /* 0x000f220000002400 */
[----:B---3--:R-:W-:Y:S02]  /*3020*/  FMNMX.FTZ R6, R41, R44, !PT ;  /* 0x0000002c29067209 */ /* 0x008fe40007810000 */
[----:B------:R-:W-:-:S02]  /*3030*/  FSEL R41, R27, -INF , P3 ;  /* 0xff8000001b297808 */ /* 0x000fc40001800000 */
[----:B------:R-:W-:Y:S01]  /*3040*/  FMNMX.FTZ R44, R72, R73, !PT ;  /* 0x00000049482c7209 */ /* 0x000fe20007810000 */
[C---:B------:R-:W-:Y:S01]  /*3050*/  FMUL.FTZ R27, R6.reuse, UR10 ;  /* 0x0000000a061b7c20 */ /* 0x040fe20008410000 */
[----:B------:R-:W-:Y:S01]  /*3060*/  ISETP.GT.AND P3, PT, R39, 0x18, PT ;  /* 0x000000182700780c */ /* 0x000fe20003f64270 */
[----:B------:R-:W3:Y:S01]  /*3070*/  MUFU.TANH R36, R36 ;  /* 0x0000002400247308 */ /* 0x000ee20000002400 */
[----:B------:R-:W-:Y:S02]  /*3080*/  FMNMX.FTZ R44, R41, R44, !PT ;  /* 0x0000002c292c7209 */ /* 0x000fe40007810000 */
[----:B------:R-:W-:Y:S02]  /*3090*/  FSETP.NEU.FTZ.AND P2, PT, R6, -INF , PT ;  /* 0xff8000000600780b */ /* 0x000fe40003f5d000 */
[----:B------:R-:W-:Y:S02]  /*30a0*/  FMNMX.FTZ R28, R43, R44, !PT ;  /* 0x0000002c2b1c7209 */ /* 0x000fe40007810000 */
[----:B--2---:R-:W-:Y:S01]  /*30b0*/  FSEL R44, R30, -INF , P1 ;  /* 0xff8000001e2c7808 */ /* 0x004fe20000800000 */
[----:B------:R2:W5:Y:S01]  /*30c0*/  MUFU.TANH R55, R45 ;  /* 0x0000002d00377308 */ /* 0x0005620000002400 */
[----:B------:R-:W-:-:S02]  /*30d0*/  ISETP.GT.AND P1, PT, R39, 0x19, PT ;  /* 0x000000192700780c */ /* 0x000fc40003f24270 */
[----:B0-----:R-:W-:Y:S02]  /*30e0*/  FSEL R34, R34, -INF , P3 ;  /* 0xff80000022227808 */ /* 0x001fe40001800000 */
[----:B------:R-:W-:Y:S02]  /*30f0*/  FSEL R27, R27, RZ, P2 ;  /* 0x000000ff1b1b7208 */ /* 0x000fe40001000000 */
[----:B------:R-:W-:Y:S01]  /*3100*/  ISETP.GT.AND P2, PT, R39, 0x20, PT ;  /* 0x000000202700780c */ /* 0x000fe20003f44270 */
[----:B------:R-:W0:Y:S01]  /*3110*/  MUFU.TANH R48, R48 ;  /* 0x0000003000307308 */ /* 0x000e220000002400 */
[----:B--2---:R-:W-:Y:S01]  /*3120*/  FMNMX.FTZ R45, R31, R28, !PT ;  /* 0x0000001c1f2d7209 */ /* 0x004fe20007810000 */
[--C-:B------:R-:W-:Y:S01]  /*3130*/  FFMA.FTZ R155, R50, UR10, -R27.reuse ;  /* 0x0000000a329b7c23 */ /* 0x100fe2000801081b */
[----:B-1----:R-:W-:Y:S01]  /*3140*/  FSEL R33, R33, -INF , P1 ;  /* 0xff80000021217808 */ /* 0x002fe20000800000 */
[--C-:B------:R-:W-:Y:S01]  /*3150*/  FFMA.FTZ R157, R42, UR10, -R27.reuse ;  /* 0x0000000a2a9d7c23 */ /* 0x100fe2000801081b */
[----:B------:R-:W-:Y:S01]  /*3160*/  FMNMX.FTZ R45, R44, R45, !PT ;  /* 0x0000002d2c2d7209 */ /* 0x000fe20007810000 */
[--C-:B------:R-:W-:Y:S01]  /*3170*/  FFMA.FTZ R54, R54, UR10, -R27.reuse ;  /* 0x0000000a36367c23 */ /* 0x100fe2000801081b */
[----:B------:R-:W-:Y:S01]  /*3180*/  ISETP.GT.AND P1, PT, R39, 0x21, PT ;  /* 0x000000212700780c */ /* 0x000fe20003f24270 */
[----:B------:R-:W1:Y:S01]  /*3190*/  MUFU.TANH R49, R49 ;  /* 0x0000003100317308 */ /* 0x000e620000002400 */
[----:B------:R-:W-:Y:S01]  /*31a0*/  FMNMX.FTZ R28, R34, R45, !PT ;  /* 0x0000002d221c7209 */ /* 0x000fe20007810000 */
[--C-:B------:R-:W-:Y:S01]  /*31b0*/  FFMA.FTZ R58, R35, UR10, -R27.reuse ;  /* 0x0000000a233a7c23 */ /* 0x100fe2000801081b */
[----:B----4-:R-:W-:Y:S01]  /*31c0*/  FSEL R37, R37, -INF , P2 ;  /* 0xff80000025257808 */ /* 0x010fe20001000000 */
[--C-:B------:R-:W-:Y:S01]  /*31d0*/  FFMA.FTZ R32, R32, UR10, -R27.reuse ;  /* 0x0000000a20207c23 */ /* 0x100fe2000801081b */
[----:B------:R-:W-:Y:S01]  /*31e0*/  FMNMX.FTZ R28, R33, R28, !PT ;  /* 0x0000001c211c7209 */ /* 0x000fe20007810000 */
[--C-:B------:R-:W-:Y:S01]  /*31f0*/  FFMA.FTZ R5, R5, UR10, -R27.reuse ;  /* 0x0000000a05057c23 */ /* 0x100fe2000801081b */
[----:B------:R-:W-:Y:S01]  /*3200*/  ISETP.GT.AND P2, PT, R39, 0x28, PT ;  /* 0x000000282700780c */ /* 0x000fe20003f44270 */
[----:B------:R-:W2:Y:S01]  /*3210*/  MUFU.TANH R52, R52 ;  /* 0x0000003400347308 */ /* 0x000ea20000002400 */
[----:B---3--:R-:W-:Y:S01]  /*3220*/  FSEL R36, R36, -INF , P1 ;  /* 0xff80000024247808 */ /* 0x008fe20000800000 */
[--C-:B------:R-:W-:Y:S01]  /*3230*/  FFMA.FTZ R59, R4, UR10, -R27.reuse ;  /* 0x0000000a043b7c23 */ /* 0x100fe2000801081b */
[----:B------:R-:W-:Y:S01]  /*3240*/  FMNMX.FTZ R47, R37, R28, !PT ;  /* 0x0000001c252f7209 */ /* 0x000fe20007810000 */
[--C-:B------:R-:W-:Y:S01]  /*3250*/  FFMA.FTZ R4, R11, UR10, -R27.reuse ;  /* 0x0000000a0b047c23 */ /* 0x100fe2000801081b */
[----:B------:R-:W-:Y:S01]  /*3260*/  ISETP.GT.AND P1, PT, R39, 0x29, PT ;  /* 0x000000292700780c */ /* 0x000fe20003f24270 */
[--C-:B------:R-:W-:Y:S01]  /*3270*/  FFMA.FTZ R171, R20, UR10, -R27.reuse ;  /* 0x0000000a14ab7c23 */ /* 0x100fe2000801081b */
[----:B------:R-:W-:Y:S01]  /*3280*/  FSEL R45, R51, -INF , P2 ;  /* 0xff800000332d7808 */ /* 0x000fe20001000000 */
[----:B------:R-:W3:Y:S01]  /*3290*/  MUFU.TANH R53, R53 ;  /* 0x0000003500357308 */ /* 0x000ee20000002400 */
[----:B------:R-:W-:Y:S01]  /*32a0*/  FMNMX.FTZ R30, R36, R47, !PT ;  /* 0x0000002f241e7209 */ /* 0x000fe20007810000 */
[--C-:B------:R-:W-:Y:S01]  /*32b0*/  FFMA.FTZ R20, R24, UR10, -R27.reuse ;  /* 0x0000000a18147c23 */ /* 0x100fe2000801081b */
[----:B------:R-:W-:Y:S01]  /*32c0*/  ISETP.GT.AND P2, PT, R39, 0x30, PT ;  /* 0x000000302700780c */ /* 0x000fe20003f44270 */
[--C-:B------:R-:W-:Y:S01]  /*32d0*/  FFMA.FTZ R153, R76, UR10, -R27.reuse ;  /* 0x0000000a4c997c23 */ /* 0x100fe2000801081b */
[----:B-----5:R-:W-:Y:S01]  /*32e0*/  FSEL R47, R55, -INF , P1 ;  /* 0xff800000372f7808 */ /* 0x020fe20000800000 */
[--C-:B------:R-:W-:Y:S01]  /*32f0*/  FFMA.FTZ R175, R26, UR10, -R27.reuse ;  /* 0x0000000a1aaf7c23 */ /* 0x100fe2000801081b */
[----:B------:R-:W-:Y:S01]  /*3300*/  FMNMX.FTZ R30, R45, R30, !PT ;  /* 0x0000001e2d1e7209 */ /* 0x000fe20007810000 */
[----:B------:R-:W4:Y:S01]  /*3310*/  MUFU.TANH R56, R56 ;  /* 0x0000003800387308 */ /* 0x000f220000002400 */
        /* <DEDUP_REMOVED lines=14> */
[----:B--2---:R-:W-:Y:S01]  /*3400*/  FSEL R46, R52, -INF , P2 ;  /* 0xff800000342e7808 */ /* 0x004fe20001000000 */
[----:B------:R-:W-:Y:S01]  /*3410*/  MUFU.TANH R60, R60 ;  /* 0x0000003c003c7308 */ /* 0x000fe20000002400 */
[----:B------:R-:W-:Y:S01]  /*3420*/  FMNMX.FTZ R51, R49, R50, !PT ;  /* 0x0000003231337209 */ /* 0x000fe20007810000 */
[--C-:B------:R-:W-:Y:S01]  /*3430*/  FFMA.FTZ R14, R25, UR10, -R27.reuse ;  /* 0x0000000a190e7c23 */ /* 0x100fe2000801081b */
[----:B------:R-:W-:Y:S01]  /*3440*/  ISETP.GT.AND P2, PT, R39, 0x40, PT ;  /* 0x000000402700780c */ /* 0x000fe20003f44270 */
[----:B------:R-:W-:Y:S01]  /*3450*/  FFMA.FTZ R173, R21, UR10, -R27 ;  /* 0x0000000a15ad7c23 */ /* 0x000fe2000801081b */
[----:B---3--:R-:W-:-:S02]  /*3460*/  FSEL R50, R53, -INF , P1 ;  /* 0xff80000035327808 */ /* 0x008fc40000800000 */
[----:B------:R-:W-:Y:S01]  /*3470*/  FMNMX.FTZ R51, R46, R51, !PT ;  /* 0x000000332e337209 */ /* 0x000fe20007810000 */
[----:B------:R-:W1:Y:S01]  /*3480*/  MUFU.TANH R61, R61 ;  /* 0x0000003d003d7308 */ /* 0x000e620000002400 */
[C---:B------:R-:W-:Y:S02]  /*3490*/  ISETP.GT.AND P1, PT, R39.reuse, 0x41, PT ;  /* 0x000000412700780c */ /* 0x040fe40003f24270 */
[----:B----4-:R-:W-:Y:S02]  /*34a0*/  FSEL R42, R56, -INF , P2 ;  /* 0xff800000382a7808 */ /* 0x010fe40001000000 */
[----:B------:R-:W-:Y:S02]  /*34b0*/  FMNMX.FTZ R53, R50, R51, !PT ;  /* 0x0000003332357209 */ /* 0x000fe40007810000 */
[----:B------:R-:W-:Y:S01]  /*34c0*/  ISETP.GT.AND P2, PT, R39, 0x48, PT ;  /* 0x000000482700780c */ /* 0x000fe20003f44270 */
[----:B------:R-:W2:Y:S01]  /*34d0*/  MUFU.TANH R64, R64 ;  /* 0x0000004000407308 */ /* 0x000ea20000002400 */
[----:B0-----:R-:W-:Y:S01]  /*34e0*/  FSEL R51, R57, -INF , P1 ;  /* 0xff80000039337808 */ /* 0x001fe20000800000 */
[----:B------:R-:W-:Y:S01]  /*34f0*/  FFMA.FTZ R57, R38, UR10, -R27 ;  /* 0x0000000a26397c23 */ /* 0x000fe2000801081b */
[----:B------:R-:W-:-:S02]  /*3500*/  FMNMX.FTZ R52, R42, R53, !PT ;  /* 0x000000352a347209 */ /* 0x000fc40007810000 */
[----:B------:R-:W-:Y:S02]  /*3510*/  ISETP.GT.AND P1, PT, R39, 0x49, PT ;  /* 0x000000492700780c */ /* 0x000fe40003f24270 */
[----:B------:R-:W-:Y:S01]  /*3520*/  FMNMX.FTZ R53, R51, R52, !PT ;  /* 0x0000003433357209 */ /* 0x000fe20007810000 */
[----:B------:R-:W0:Y:S01]  /*3530*/  MUFU.TANH R65, R65 ;  /* 0x0000004100417308 */ /* 0x000e220000002400 */
[----:B-1----:R-:W-:Y:S02]  /*3540*/  FSEL R52, R61, -INF , P1 ;  /* 0xff8000003d347808 */ /* 0x002fe40000800000 */
[----:B------:R-:W-:-:S05]  /*3550*/  ISETP.GT.AND P1, PT, R39, 0x51, PT ;  /* 0x000000512700780c */ /* 0x000fca0003f24270 */
[----:B------:R1:W-:Y:S08]  /*3560*/  MUFU.EX2 R28, R54 ;  /* 0x00000036001c7308 */ /* 0x0003f00000000800 */
[----:B------:R-:W3:Y:S01]  /*3570*/  MUFU.TANH R68, R68 ;  /* 0x0000004400447308 */ /* 0x000ee20000002400 */
[----:B-1----:R-:W-:Y:S01]  /*3580*/  FFMA.FTZ R54, R40, UR10, -R27 ;  /* 0x0000000a28367c23 */ /* 0x002fe2000801081b */
[----:B------:R-:W-:-:S02]  /*3590*/  FSEL R40, R60, -INF , P2 ;  /* 0xff8000003c287808 */ /* 0x000fc40001000000 */
[C---:B------:R-:W-:Y:S02]  /*35a0*/  ISETP.GT.AND P2, PT, R39.reuse, 0x50, PT ;  /* 0x000000502700780c */ /* 0x040fe40003f44270 */
[----:B------:R-:W-:Y:S02]  /*35b0*/  FMNMX.FTZ R53, R40, R53, !PT ;  /* 0x0000003528357209 */ /* 0x000fe40007810000 */
[----:B------:R-:W1:Y:S01]  /*35c0*/  MUFU.TANH R69, R69 ;  /* 0x0000004500457308 */ /* 0x000e620000002400 */
[----:B--2---:R-:W-:Y:S02]  /*35d0*/  FSEL R38, R64, -INF , P2 ;  /* 0xff80000040267808 */ /* 0x004fe40001000000 */
[----:B------:R-:W-:Y:S02]  /*35e0*/  FMNMX.FTZ R55, R52, R53, !PT ;  /* 0x0000003534377209 */ /* 0x000fe40007810000 */
[----:B------:R-:W-:Y:S02]  /*35f0*/  ISETP.GT.AND P2, PT, R39, 0x58, PT ;  /* 0x000000582700780c */ /* 0x000fe40003f44270 */
[----:B0-----:R-:W-:Y:S01]  /*3600*/  FSEL R53, R65, -INF , P1 ;  /* 0xff80000041357808 */ /* 0x001fe20000800000 */
[----:B------:R0:W-:Y:S01]  /*3610*/  MUFU.EX2 R56, R54 ;  /* 0x0000003600387308 */ /* 0x0001e20000000800 */
[----:B------:R-:W-:-:S02]  /*3620*/  ISETP.GT.AND P1, PT, R39, 0x59, PT ;  /* 0x000000592700780c */ /* 0x000fc40003f24270 */
[----:B---3--:R-:W-:-:S05]  /*3630*/  FSEL R35, R68, -INF , P2 ;  /* 0xff80000044237808 */ /* 0x008fca0001000000 */
[----:B------:R2:W-:Y:S01]  /*3640*/  MUFU.EX2 R161, R32 ;  /* 0x0000002000a17308 */ /* 0x0005e20000000800 */
[----:B0-----:R-:W-:Y:S01]  /*3650*/  FMNMX.FTZ R54, R38, R55, !PT ;  /* 0x0000003726367209 */ /* 0x001fe20007810000 */
[--C-:B------:R-:W-:Y:S01]  /*3660*/  FFMA.FTZ R55, R29, UR10, -R27.reuse ;  /* 0x0000000a1d377c23 */ /* 0x100fe2000801081b */
[----:B-1----:R-:W-:Y:S01]  /*3670*/  FSEL R39, R69, -INF , P1 ;  /* 0xff80000045277808 */ /* 0x002fe20000800000 */
[----:B------:R-:W-:Y:S01]  /*3680*/  FFMA.FTZ R27, R3, UR10, -R27 ;  /* 0x0000000a031b7c23 */ /* 0x000fe2000801081b */
[----:B------:R-:W-:-:S03]  /*3690*/  FMNMX.FTZ R54, R53, R54, !PT ;  /* 0x0000003635367209 */ /* 0x000fc60007810000 */
[----:B------:R0:W-:Y:S01]  /*36a0*/  MUFU.EX2 R62, R5 ;  /* 0x00000005003e7308 */ /* 0x0001e20000000800 */
[----:B------:R-:W-:-:S04]  /*36b0*/  FMNMX.FTZ R54, R35, R54, !PT ;  /* 0x0000003623367209 */ /* 0x000fc80007810000 */
[----:B------:R-:W-:-:S03]  /*36c0*/  FMNMX.FTZ R54, R39, R54, !PT ;  /* 0x0000003627367209 */ /* 0x000fc60007810000 */
[----:B------:R-:W1:Y:S02]  /*36d0*/  MUFU.EX2 R153, R153 ;  /* 0x0000009900997308 */ /* 0x000e640000000800 */
[----:B------:R-:W3:Y:S06]  /*36e0*/  SHFL.BFLY PT, R29, R54, 0x2, 0x1f ;  /* 0x0c401f00361d7f89 */ /* 0x000eec00000e0000 */
[----:B------:R-:W4:Y:S08]  /*36f0*/  MUFU.EX2 R155, R155 ;  /* 0x0000009b009b7308 */ /* 0x000f300000000800 */
[----:B------:R-:W5:Y:S08]  /*3700*/  MUFU.EX2 R30, R30 ;  /* 0x0000001e001e7308 */ /* 0x000f700000000800 */
[----:B------:R-:W-:Y:S01]  /*3710*/  MUFU.EX2 R157, R157 ;  /* 0x0000009d009d7308 */ /* 0x000fe20000000800 */
[----:B---3--:R-:W-:-:S05]  /*3720*/  FMNMX.FTZ R29, R54, R29, !PT ;  /* 0x0000001d361d7209 */ /* 0x008fca0007810000 */
[----:B--2---:R-:W0:Y:S02]  /*3730*/  SHFL.BFLY PT, R32, R29, 0x1, 0x1f ;  /* 0x0c201f001d207f89 */ /* 0x004e2400000e0000 */
[----:B------:R-:W-:Y:S08]  /*3740*/  MUFU.EX2 R57, R57 ;  /* 0x0000003900397308 */ /* 0x000ff00000000800 */
[----:B------:R-:W2:Y:S08]  /*3750*/  MUFU.EX2 R58, R58 ;  /* 0x0000003a003a7308 */ /* 0x000eb00000000800 */
[----:B------:R-:W-:Y:S01]  /*3760*/  MUFU.EX2 R60, R55 ;  /* 0x00000037003c7308 */ /* 0x000fe20000000800 */
[----:B0-----:R-:W-:Y:S01]  /*3770*/  FMNMX.FTZ R5, R29, R32, !PT ;  /* 0x000000201d057209 */ /* 0x001fe20007810000 */
[----:B-1----:R-:W-:-:S06]  /*3780*/  FADD.FTZ R32, R153, R28 ;  /* 0x0000001c99207221 */ /* 0x002fcc0000010000 */
[----:B------:R-:W-:Y:S01]  /*3790*/  MUFU.EX2 R59, R59 ;  /* 0x0000003b003b7308 */ /* 0x000fe20000000800 */
[----:B------:R-:W-:Y:S01]  /*37a0*/  F2FP.BF16.F32.PACK_AB R153, R28, R153 ;  /* 0x000000991c99723e */ /* 0x000fe200000010ff */
[C---:B------:R-:W-:Y:S01]  /*37b0*/  FMUL.FTZ R11, R5.reuse, UR10 ;  /* 0x0000000a050b7c20 */ /* 0x040fe20008410000 */
[----:B------:R-:W-:Y:S01]  /*37c0*/  FSETP.NEU.FTZ.AND P1, PT, R5, -INF , PT ;  /* 0xff8000000500780b */ /* 0x000fe20003f3d000 */
[----:B----4-:R-:W-:Y:S01]  /*37d0*/  FADD.FTZ R13, R155, R32 ;  /* 0x000000209b0d7221 */ /* 0x010fe20000010000 */
[C---:B-----5:R-:W-:Y:S02]  /*37e0*/  F2FP.BF16.F32.PACK_AB R155, R30.reuse, R155 ;  /* 0x0000009b1e9b723e */ /* 0x060fe400000010ff */
[----:B------:R-:W-:Y:S01]  /*37f0*/  FSEL R24, R11, RZ, P1 ;  /* 0x000000ff0b187208 */ /* 0x000fe20000800000 */
[----:B------:R-:W-:Y:S01]  /*3800*/  FADD.FTZ R32, R30, R13 ;  /* 0x0000000d1e207221 */ /* 0x000fe20000010000 */
[----:B------:R-:W-:Y:S01]  /*3810*/  MUFU.EX2 R165, R165 ;  /* 0x000000a500a57308 */ /* 0x000fe20000000800 */
[----:B--2---:R-:W-:-:S02]  /*3820*/  F2FP.BF16.F32.PACK_AB R159, R58, R57 ;  /* 0x000000393a9f723e */ /* 0x004fc400000010ff */
        /* <DEDUP_REMOVED lines=12> */
[----:B------:R-:W-:Y:S01]  /*38f0*/  FADD.FTZ R13, R157, R32 ;  /* 0x000000209d0d7221 */ /* 0x000fe20000010000 */
        /* <DEDUP_REMOVED lines=14> */
[----:B------:R-:W-:Y:S01]  /*39e0*/  FFMA.FTZ R24, R39, UR10, -R24 ;  /* 0x0000000a27187c23 */ /* 0x000fe20008010818 */
[----:B------:R-:W-:-:S02]  /*39f0*/  F2FP.BF16.F32.PACK_AB R157, R56, R157 ;  /* 0x0000009d389d723e */ /* 0x000fc400000010ff */
[----:B------:R-:W2:Y:S01]  /*3a00*/  MUFU.EX2 R154, R43 ;  /* 0x0000002b009a7308 */ /* 0x000ea20000000800 */
[----:B0-----:R-:W-:Y:S01]  /*3a10*/  FADD.FTZ R26, R72, R73 ;  /* 0x00000049481a7221 */ /* 0x001fe20000010000 */
[----:B------:R-:W-:Y:S02]  /*3a20*/  F2FP.BF16.F32.PACK_AB R163, R62, R59 ;  /* 0x0000003b3ea3723e */ /* 0x000fe400000010ff */
[----:B------:R-:W-:-:S04]  /*3a30*/  F2FP.BF16.F32.PACK_AB R152, R73, R72 ;  /* 0x000000484998723e */ /* 0x000fc800000010ff */
[----:B------:R-:W0:Y:S01]  /*3a40*/  MUFU.EX2 R31, R31 ;  /* 0x0000001f001f7308 */ /* 0x000e220000000800 */
[----:B-1----:R-:W-:-:S07]  /*3a50*/  FADD.FTZ R3, R41, R26 ;  /* 0x0000001a29037221 */ /* 0x002fce0000010000 */
[----:B------:R-:W1:Y:S01]  /*3a60*/  MUFU.EX2 R44, R44 ;  /* 0x0000002c002c7308 */ /* 0x000e620000000800 */
[C---:B--2---:R-:W-:Y:S01]  /*3a70*/  FADD.FTZ R26, R154.reuse, R3 ;  /* 0x000000039a1a7221 */ /* 0x044fe20000010000 */
[----:B------:R-:W-:-:S06]  /*3a80*/  F2FP.BF16.F32.PACK_AB R154, R154, R41 ;  /* 0x000000299a9a723e */ /* 0x000fcc00000010ff */
[----:B------:R-:W2:Y:S01]  /*3a90*/  MUFU.EX2 R34, R34 ;  /* 0x0000002200227308 */ /* 0x000ea20000000800 */
[----:B0-----:R-:W-:Y:S01]  /*3aa0*/  FADD.FTZ R3, R31, R26 ;  /* 0x0000001a1f037221 */ /* 0x001fe20000010000 */
[----:B------:R-:W-:-:S06]  /*3ab0*/  FADD.FTZ R26, R56, R13 ;  /* 0x0000000d381a7221 */ /* 0x000fcc0000010000 */
[----:B------:R-:W0:Y:S01]  /*3ac0*/  MUFU.EX2 R33, R33 ;  /* 0x0000002100217308 */ /* 0x000e220000000800 */
[C---:B-1----:R-:W-:Y:S01]  /*3ad0*/  FADD.FTZ R3, R44.reuse, R3 ;  /* 0x000000032c037221 */ /* 0x042fe20000010000 */
[----:B------:R-:W-:-:S06]  /*3ae0*/  F2FP.BF16.F32.PACK_AB R156, R44, R31 ;  /* 0x0000001f2c9c723e */ /* 0x000fcc00000010ff */
[----:B------:R-:W1:Y:S01]  /*3af0*/  MUFU.EX2 R37, R37 ;  /* 0x0000002500257308 */ /* 0x000e620000000800 */
[----:B--2---:R-:W-:Y:S01]  /*3b00*/  FADD.FTZ R32, R34, R3 ;  /* 0x0000000322207221 */ /* 0x004fe20000010000 */
[----:B------:R-:W-:-:S04]  /*3b10*/  FADD.FTZ R3, R57, R26 ;  /* 0x0000001a39037221 */ /* 0x000fc80000010000 */
[----:B------:R-:W-:Y:S02]  /*3b20*/  FADD.FTZ R26, R58, R3 ;  /* 0x000000033a1a7221 */ /* 0x000fe40000010000 */
[----:B------:R-:W2:Y:S01]  /*3b30*/  MUFU.EX2 R36, R36 ;  /* 0x0000002400247308 */ /* 0x000ea20000000800 */
[----:B0-----:R-:W-:Y:S01]  /*3b40*/  FADD.FTZ R32, R33, R32 ;  /* 0x0000002021207221 */ /* 0x001fe20000010000 */
[----:B------:R-:W-:Y:S01]  /*3b50*/  FADD.FTZ R15, R161, R26 ;  /* 0x0000001aa10f7221 */ /* 0x000fe20000010000 */
[C---:B------:R-:W-:Y:S02]  /*3b60*/  F2FP.BF16.F32.PACK_AB R161, R60.reuse, R161 ;  /* 0x000000a13ca1723e */ /* 0x040fe400000010ff */
[----:B------:R-:W-:Y:S01]  /*3b70*/  F2FP.BF16.F32.PACK_AB R158, R33, R34 ;  /* 0x00000022219e723e */ /* 0x000fe200000010ff */
[----:B------:R-:W-:Y:S02]  /*3b80*/  FADD.FTZ R28, R60, R15 ;  /* 0x0000000f3c1c7221 */ /* 0x000fe40000010000 */
[----:B------:R-:W0:Y:S01]  /*3b90*/  MUFU.EX2 R45, R45 ;  /* 0x0000002d002d7308 */ /* 0x000e220000000800 */
[----:B-1----:R-:W-:Y:S01]  /*3ba0*/  FADD.FTZ R13, R37, R32 ;  /* 0x00000020250d7221 */ /* 0x002fe20000010000 */
[----:B------:R-:W-:-:S06]  /*3bb0*/  FADD.FTZ R15, R59, R28 ;  /* 0x0000001c3b0f7221 */ /* 0x000fcc0000010000 */
        /* <DEDUP_REMOVED lines=11> */
[----:B------:R-:W-:-:S06]  /*3c70*/  FADD.FTZ R13, R165, R26 ;  /* 0x0000001aa50d7221 */ /* 0x000fcc0000010000 */
        /* <DEDUP_REMOVED lines=49> */
[----:B-1----:R-:W-:-:S04]  /*3f90*/  FADD.FTZ R3, R35, R10 ;  /* 0x0000000a23037221 */ /* 0x002fc80000010000 */
[C---:B--2---:R-:W-:Y:S01]  /*3fa0*/  FADD.FTZ R3, R24.reuse, R3 ;  /* 0x0000000318037221 */ /* 0x044fe20000010000 */
[----:B------:R-:W-:Y:S01]  /*3fb0*/  F2FP.BF16.F32.PACK_AB R174, R24, R35 ;  /* 0x0000002318ae723e */ /* 0x000fe200000010ff */
[C---:B0-----:R-:W-:Y:S01]  /*3fc0*/  FADD.FTZ R4, R26.reuse, R11 ;  /* 0x0000000b1a047221 */ /* 0x041fe20000010000 */
[----:B------:R-:W-:Y:S01]  /*3fd0*/  F2FP.BF16.F32.PACK_AB R175, R26, R175 ;  /* 0x000000af1aaf723e */ /* 0x000fe200000010ff */
[----:B------:R-:W-:Y:S06]  /*3fe0*/  @!P0 BRA `(.L_x_14100) ;  /* 0x0000000000048947 */ /* 0x000fec0003800000 */
[----:B------:R-:W-:Y:S01]  /*3ff0*/  BPT.TRAP 0x1 ;  /* 0x000000040000795c */ /* 0x000fe20000300000 */
.L_x_14100:
[----:B------:R0:W1:Y:S01]  /*4000*/  SYNCS.PHASECHK.TRANS64.TRYWAIT P1, [UR22+0x22850], R9 ;  /* 0x02285009ff0075a7 */ /* 0x0000620008020156 */
[----:B------:R-:W-:Y:S05]  /*4010*/  @!P0 BRA `(.L_x_14101) ;  /* 0x0000000000048947 */ /* 0x000fea0003800000 */
[----:B------:R-:W-:Y:S01]  /*4020*/  BPT.TRAP 0x1 ;  /* 0x000000040000795c */ /* 0x000fe20000300000 */
.L_x_14101:
[----:B-1----:R-:W-:Y:S05]  /*4030*/  @P1 BRA `(.L_x_14102) ;  /* 0x0000000000081947 */ /* 0x002fea0003800000 */
[----:B------:R-:W1:Y:S02]  /*4040*/  SYNCS.PHASECHK.TRANS64.TRYWAIT P1, [UR22+0x22850], R9 ;  /* 0x02285009ff0075a7 */ /* 0x000e640008020156 */
[----:B-1----:R-:W-:Y:S05]  /*4050*/  @!P1 BRA `(.L_x_14103) ;  /* 0x0000010400dc9947 */ /* 0x002fea0003800000 */
.L_x_14102:
        /* <DEDUP_REMOVED lines=44> */
.L_x_14104:
[----:B------:R-:W-:Y:S01]  /*4320*/  UISETP.NE.AND UP0, UPT, UR50, URZ, UPT ;  /* 0x0000003f3200728c */ /* 0x000fe2000bf05270 */
[----:B------:R-:W2:Y:S01]  /*4330*/  S2UR UR14, SR_CgaCtaId ;  /* 0x00000000000e79c3 */ /* 0x000ea20000008800 */
[----:B------:R-:W-:Y:S01]  /*4340*/  UMOV UR11, UR42 ;  /* 0x0000002a000b7c82 */ /* 0x000fe20008000000 */
[----:B------:R-:W-:Y:S02]  /*4350*/  UIADD3 UR26, UR51, -0x2, URZ ;  /* 0xfffffffe331a7890 */ /* 0x000fe4000fffe03f */
[----:B------:R-:W-:-:S06]  /*4360*/  UIADD3 UR22, UR22, 0x22860, URZ ;  /* 0x0002286016167890 */ /* 0x000fcc000fffe03f */
[----:B------:R-:W-:Y:S01]  /*4370*/  @UP0 ULDC UR6, c[0x0][0x44c] ;  /* 0x0001130000060ab9 */ /* 0x000fe20000000800 */
[----:B------:R-:W-:Y:S01]  /*4380*/  @UP0 ULDC UR15, c[0x0][0x450] ;  /* 0x00011400000f0ab9 */ /* 0x000fe20000000800 */
[----:B------:R-:W-:-:S04]  /*4390*/  UIMAD.WIDE.U32 UR6, UR42, UR6, URZ ;  /* 0x000000062a0672a5 */ /* 0x000fc8000f8e003f */
[----:B------:R-:W-:-:S04]  /*43a0*/  @UP0 USHF.R.U32.HI UR11, URZ, UR15, UR7 ;  /* 0x0000000f3f0b0299 */ /* 0x000fc80008011607 */
[----:B------:R-:W-:-:S04]  /*43b0*/  UIADD3 UR6, UR11, UR48, -UR49 ;  /* 0x000000300b067290 */ /* 0x000fc8000fffe831 */
[----:B------:R-:W-:Y:S02]  /*43c0*/  UIMAD.WIDE UR6, UR6, 0x2aaaaaab, URZ ;  /* 0x2aaaaaab060678a5 */ /* 0x000fe4000f8e023f */
[----:B--2---:R-:W-:Y:S02]  /*43d0*/  UPRMT UR22, UR14, 0x654, UR22 ;  /* 0x000006540e167896 */ /* 0x004fe40008000016 */
[----:B------:R-:W-:-:S04]  /*43e0*/  USHF.R.U32.HI UR6, URZ, 0x1f, UR7 ;  /* 0x0000001f3f067899 */ /* 0x000fc80008011607 */
[----:B------:R-:W-:-:S03]  /*43f0*/  ULEA.HI.SX32 UR6, UR7, UR6, 0x1c ;  /* 0x0000000607067291 */ /* 0x000fc6000f8fe23f */
[----:B------:R-:W-:Y:S01]  /*4400*/  SYNCS.ARRIVE.TRANS64.RED.A1T0 RZ, [UR22], RZ ;  /* 0x000000ffffff79a7 */ /* 0x000fe20008100416 */
[----:B------:R-:W-:-:S04]  /*4410*/  UISETP.LT.AND UP0, UPT, UR45, UR6, UPT ;  /* 0x000000062d00728c */ /* 0x000fc8000bf01270 */
[----:B------:R-:W-:-:S04]  /*4420*/  USEL UR25, UR45, UR6, !UP0 ;  /* 0x000000062d197287 */ /* 0x000fc8000c000000 */
[----:B------:R-:W-:-:S06]  /*4430*/  UISETP.GE.AND UP0, UPT, UR26, UR25, UPT ;  /* 0x000000191a00728c */ /* 0x000fcc000bf06270 */
[----:B------:R-:W-:-:S13]  /*4440*/  PLOP3.LUT P1, PT, PT, PT, UP0, 0x80, 0x0 ;  /* 0x000000000000781c */ /* 0x000fda0003f2f008 */
[----:B------:R-:W-:Y:S05]  /*4450*/  @!P1 BRA `(.L_x_14105) ;  /* 0x0000002800bc9947 */ /* 0x000fea0003800000 */
[----:B01----:R-:W-:Y:S01]  /*4460*/  IMAD.MOV.U32 R9, RZ, RZ, R6 ;  /* 0x000000ffff097224 */ /* 0x003fe200078e0006 */
[----:B------:R-:W-:Y:S01]  /*4470*/  ULDC UR22, c[0x0][0x9d8] ;  /* 0x0002760000167ab9 */ /* 0x000fe20000000800 */
[----:B------:R-:W-:Y:S01]  /*4480*/  IMAD.MOV.U32 R8, RZ, RZ, R5 ;  /* 0x000000ffff087224 */ /* 0x000fe200078e0005 */
[----:B------:R-:W-:-:S06]  /*4490*/  ULDC UR27, c[0x0][0x988] ;  /* 0x00026200001b7ab9 */ /* 0x000fcc0000000800 */
.L_x_14116:
[----:B------:R-:W-:-:S04]  /*44a0*/  UIADD3 UR37, UR37, 0x1, URZ ;  /* 0x0000000125257890 */ /* 0x000fc8000fffe03f */
[----:B------:R-:W-:-:S04]  /*44b0*/  UISETP.NE.AND UP0, UPT, UR37, 0x2, UPT ;  /* 0x000000022500788c */ /* 0x000fc8000bf05270 */
[----:B------:R-:W-:Y:S02]  /*44c0*/  USEL UR6, URZ, 0x1, UP0 ;  /* 0x000000013f067887 */ /* 0x000fe40008000000 */
[----:B------:R-:W-:Y:S02]  /*44d0*/  USEL UR37, UR37, URZ, UP0 ;  /* 0x0000003f25257287 */ /* 0x000fe40008000000 */
[----:B------:R-:W-:Y:S01]  /*44e0*/  ULOP3.LUT UR36, UR36, UR6, URZ, 0x3c, !UPT ;  /* 0x0000000624247292 */ /* 0x000fe2000f8e3c3f */
[----:B------:R-:W-:Y:S11]  /*44f0*/  @!P0 BRA `(.L_x_14106) ;  /* 0x0000000000048947 */ /* 0x000ff60003800000 */
[----:B------:R-:W-:Y:S01]  /*4500*/  BPT.TRAP 0x1 ;  /* 0x000000040000795c */ /* 0x000fe20000300000 */
.L_x_14106:
[----:B------:R-:W0:Y:S01]  /*4510*/  S2UR UR24, SR_CgaCtaId ;  /* 0x00000000001879c3 */ /* 0x000e220000008800 */
[----:B------:R-:W-:Y:S01]  /*4520*/  UMOV UR6, 0x400 ;  /* 0x0000040000067882 */ /* 0x000fe20000000000 */
[----:B------:R-:W-:-:S05]  /*4530*/  IMAD.U32 R7, RZ, RZ, UR36 ;  /* 0x00000024ff077e24 */ /* 0x000fca000f8e00ff */
[----:B------:R-:W-:Y:S01]  /*4540*/  SHF.L.U32 R7, R7, 0x1f, RZ ;  /* 0x0000001f07077819 */ /* 0x000fe200000006ff */
[----:B0-----:R-:W-:-:S04]  /*4550*/  ULEA UR6, UR24, UR6, 0x18 ;  /* 0x0000000618067291 */ /* 0x001fc8000f8ec03f */
[----:B------:R-:W-:-:S09]  /*4560*/  ULEA UR23, UR37, UR6, 0x3 ;  /* 0x0000000625177291 */ /* 0x000fd2000f8e183f */
[----:B------:R0:W1:Y:S01]  /*4570*/  SYNCS.PHASECHK.TRANS64.TRYWAIT P1, [UR23+0x22830], R7 ;  /* 0x02283007ff0075a7 */ /* 0x0000620008020157 */
[----:B------:R-:W-:Y:S05]  /*4580*/  @!P0 BRA `(.L_x_14107) ;  /* 0x0000000000048947 */ /* 0x000fea0003800000 */
[----:B------:R-:W-:Y:S01]  /*4590*/  BPT.TRAP 0x1 ;  /* 0x000000040000795c */ /* 0x000fe20000300000 */
.L_x_14107:
[----:B-1----:R-:W-:Y:S05]  /*45a0*/  @P1 BRA `(.L_x_14108) ;  /* 0x0000000000081947 */ /* 0x002fea0003800000 */
[----:B------:R-:W1:Y:S02]  /*45b0*/  SYNCS.PHASECHK.TRANS64.TRYWAIT P1, [UR23+0x22830], R7 ;  /* 0x02283007ff0075a7 */ /* 0x000e640008020157 */
[----:B-1----:R-:W-:Y:S05]  /*45c0*/  @!P1 BRA `(.L_x_14109) ;  /* 0x0000010000989947 */ /* 0x002fea0003800000 */
.L_x_14108:
        /* <DEDUP_REMOVED lines=26> */
.L_x_14110:
[----:B------:R-:W-:Y:S01]  /*4770*/  UISETP.NE.AND UP0, UPT, UR50, URZ, UPT ;  /* 0x0000003f3200728c */ /* 0x000fe2000bf05270 */
[----:B------:R-:W-:Y:S01]  /*4780*/  FMUL.FTZ R14, R161, UR22 ;  /* 0x00000016a10e7c20 */ /* 0x000fe20008410000 */
[----:B------:R-:W-:Y:S02]  /*4790*/  VIADD R161, R16, UR42 ;  /* 0x0000002a10a17c36 */ /* 0x000fe40008000000 */
[----:B------:R-:W-:Y:S01]  /*47a0*/  FMUL.FTZ R6, R153, UR22 ;  /* 0x0000001699067c20 */ /* 0x000fe20008410000 */
[----:B------:R-:W-:Y:S01]  /*47b0*/  FMUL.FTZ R15, R164, UR22 ;  /* 0x00000016a40f7c20 */ /* 0x000fe20008410000 */
[----:B------:R-:W-:Y:S01]  /*47c0*/  UIMAD UR6, UR26, -0x60, URZ ;  /* 0xffffffa01a0678a4 */ /* 0x000fe2000f8e023f */
[----:B------:R-:W-:Y:S01]  /*47d0*/  PLOP3.LUT P1, PT, PT, PT, UP0, 0x80, 0x0 ;  /* 0x000000000000781c */ /* 0x000fe20003f2f008 */
[----:B------:R-:W-:Y:S01]  /*47e0*/  FMUL.FTZ R11, R156, UR22 ;  /* 0x000000169c0b7c20 */ /* 0x000fe20008410000 */
[----:B------:R-:W-:Y:S01]  /*47f0*/  PLOP3.LUT P2, PT, PT, PT, UP0, 0x80, 0x0 ;  /* 0x000000000000781c */ /* 0x000fe20003f4f008 */
[----:B------:R-:W-:Y:S01]  /*4800*/  FMUL.FTZ R5, R152, UR22 ;  /* 0x0000001698057c20 */ /* 0x000fe20008410000 */
[----:B------:R-:W-:Y:S01]  /*4810*/  FMUL.FTZ R13, R160, UR22 ;  /* 0x00000016a00d7c20 */ /* 0x000fe20008410000 */
[----:B------:R-:W-:Y:S01]  /*4820*/  @UP0 ULDC UR7, c[0x0][0x44c] ;  /* 0x0001130000070ab9 */ /* 0x000fe20000000800 */
[----:B------:R-:W-:-:S02]  /*4830*/  IMAD.U32 R156, RZ, RZ, UR6 ;  /* 0x00000006ff9c7e24 */ /* 0x000fc4000f8e00ff */
[----:B------:R-:W-:Y:S01]  /*4840*/  FMUL.FTZ R12, R157, UR22 ;  /* 0x000000169d0c7c20 */ /* 0x000fe20008410000 */
[----:B------:R-:W-:Y:S01]  /*4850*/  IMAD.U32 R157, RZ, RZ, UR49 ;  /* 0x00000031ff9d7e24 */ /* 0x000fe2000f8e00ff */
[----:B------:R-:W2:Y:S01]  /*4860*/  MUFU.TANH R5, R5 ;  /* 0x0000000500057308 */ /* 0x000ea20000002400 */
[----:B------:R-:W-:Y:S01]  /*4870*/  FMUL.FTZ R10, R154, UR22 ;  /* 0x000000169a0a7c20 */ /* 0x000fe20008410000 */
[----:B------:R-:W-:Y:S01]  /*4880*/  IADD3 R156, -R2, 0x1, R156 ;  /* 0x00000001029c7810 */ /* 0x000fe20007ffe19c */
[----:B------:R-:W-:Y:S01]  /*4890*/  FMUL.FTZ R154, R173, UR22 ;  /* 0x00000016ad9a7c20 */ /* 0x000fe20008410000 */
[----:B------:R-:W-:Y:S01]  /*48a0*/  @P1 IMAD.HI.U32 R153, R161, UR7, RZ ;  /* 0x00000007a1991c27 */ /* 0x000fe2000f8e00ff */
[----:B------:R-:W-:Y:S01]  /*48b0*/  @UP0 ULDC UR7, c[0x0][0x450] ;  /* 0x0001140000070ab9 */ /* 0x000fe20000000800 */
[----:B------:R-:W-:Y:S02]  /*48c0*/  IADD3 R156, -R157, UR48, R156 ;  /* 0x000000309d9c7c10 */ /* 0x000fe4000fffe19c */
[----:B------:R-:W-:Y:S01]  /*48d0*/  FMUL.FTZ R155, R155, UR22 ;  /* 0x000000169b9b7c20 */ /* 0x000fe20008410000 */
[----:B------:R-:W3:Y:S01]  /*48e0*/  MUFU.TANH R13, R13 ;  /* 0x0000000d000d7308 */ /* 0x000ee20000002400 */
[----:B------:R-:W-:Y:S01]  /*48f0*/  @P2 SHF.R.U32.HI R161, RZ, UR7, R153 ;  /* 0x00000007ffa12c19 */ /* 0x000fe20008011699 */
[----:B------:R-:W-:Y:S01]  /*4900*/  FMUL.FTZ R153, R172, UR22 ;  /* 0x00000016ac997c20 */ /* 0x000fe20008410000 */
[----:B------:R-:W-:Y:S01]  /*4910*/  FMUL.FTZ R158, R158, UR22 ;  /* 0x000000169e9e7c20 */ /* 0x000fe20008410000 */
[----:B------:R-:W-:Y:S01]  /*4920*/  FMUL.FTZ R157, R176, UR22 ;  /* 0x00000016b09d7c20 */ /* 0x000fe20008410000 */
[----:B------:R-:W-:Y:S01]  /*4930*/  FMUL.FTZ R159, R159, UR22 ;  /* 0x000000169f9f7c20 */ /* 0x000fe20008410000 */
[----:B------:R-:W4:Y:S01]  /*4940*/  SHFL.IDX PT, R164, R161, RZ, 0x1c1f ;  /* 0x001c1fffa1a47589 */ /* 0x000f2200000e0000 */
[----:B------:R-:W-:Y:S01]  /*4950*/  FMUL.FTZ R162, R162, UR22 ;  /* 0x00000016a2a27c20 */ /* 0x000fe20008410000 */
[----:B------:R-:W5:Y:S01]  /*4960*/  MUFU.TANH R14, R14 ;  /* 0x0000000e000e7308 */ /* 0x000f620000002400 */
[----:B------:R-:W-:Y:S01]  /*4970*/  FMUL.FTZ R163, R163, UR22 ;  /* 0x00000016a3a37c20 */ /* 0x000fe20008410000 */
[----:B------:R-:W0:Y:S01]  /*4980*/  SHFL.IDX PT, R172, R161, 0x1, 0x1c1f ;  /* 0x003c1f00a1ac7f89 */ /* 0x000e2200000e0000 */
        /* <DEDUP_REMOVED lines=19> */
[----:B----4-:R-:W-:-:S02]  /*4ac0*/  IMAD.IADD R164, R156, 0x1, R164 ;  /* 0x000000019ca47824 */ /* 0x010fc400078e02a4 */
[----:B------:R-:W-:Y:S01]  /*4ad0*/  FMUL.FTZ R191, R191, UR22 ;  /* 0x00000016bfbf7c20 */ /* 0x000fe20008410000 */
[----:B------:R-:W4:Y:S01]  /*4ae0*/  MUFU.TANH R10, R10 ;  /* 0x0000000a000a7308 */ /* 0x000f220000002400 */
[----:B------:R-:W-:Y:S01]  /*4af0*/  FMUL.FTZ R152, R169, UR22 ;  /* 0x00000016a9987c20 */ /* 0x000fe20008410000 */
[----:B0-----:R-:W-:Y:S01]  /*4b00*/  IMAD.IADD R172, R156, 0x1, R172 ;  /* 0x000000019cac7824 */ /* 0x001fe200078e02ac */
[C---:B------:R-:W-:Y:S01]  /*4b10*/  ISETP.GT.AND P5, PT, R164.reuse, RZ, PT ;  /* 0x000000ffa400720c */ /* 0x040fe20003fa4270 */
[----:B------:R-:W-:Y:S01]  /*4b20*/  FMUL.FTZ R169, R181, UR22 ;  /* 0x00000016b5a97c20 */ /* 0x000fe20008410000 */
[----:B------:R-:W-:Y:S01]  /*4b30*/  ISETP.GT.AND P1, PT, R164, 0x10, PT ;  /* 0x00000010a400780c */ /* 0x000fe20003f24270 */
[----:B------:R-:W-:Y:S01]  /*4b40*/  FMUL.FTZ R194, R194, UR22 ;  /* 0x00000016c2c27c20 */ /* 0x000fe20008410000 */
[----:B------:R-:W-:Y:S01]  /*4b50*/  ISETP.GT.AND P6, PT, R164, 0x11, PT ;  /* 0x00000011a400780c */ /* 0x000fe20003fc4270 */
[----:B------:R-:W-:Y:S01]  /*4b60*/  MUFU.TANH R156, R162 ;  /* 0x000000a2009c7308 */ /* 0x000fe20000002400 */
[----:B--2---:R-:W-:Y:S01]  /*4b70*/  FSEL R161, R5, -INF , P5 ;  /* 0xff80000005a17808 */ /* 0x004fe20002800000 */
[----:B------:R-:W-:Y:S01]  /*4b80*/  FMUL.FTZ R195, R195, UR22 ;  /* 0x00000016c3c37c20 */ /* 0x000fe20008410000 */
[----:B---3--:R-:W-:Y:S01]  /*4b90*/  FSEL R13, R13, -INF , P1 ;  /* 0xff8000000d0d7808 */ /* 0x008fe20000800000 */
[----:B------:R-:W-:Y:S01]  /*4ba0*/  FMUL.FTZ R198, R198, UR22 ;  /* 0x00000016c6c67c20 */ /* 0x000fe20008410000 */
[----:B------:R-:W-:Y:S01]  /*4bb0*/  ISETP.GT.AND P1, PT, R164, 0x28, PT ;  /* 0x00000028a400780c */ /* 0x000fe20003f24270 */
[----:B------:R-:W-:Y:S01]  /*4bc0*/  FMUL.FTZ R173, R184, UR22 ;  /* 0x00000016b8ad7c20 */ /* 0x000fe20008410000 */
[----:B-----5:R-:W-:Y:S01]  /*4bd0*/  FSEL R14, R14, -INF , P6 ;  /* 0xff8000000e0e7808 */ /* 0x020fe20003000000 */
[----:B------:R-:W0:Y:S01]  /*4be0*/  MUFU.TANH R5, R155 ;  /* 0x0000009b00057308 */ /* 0x000e220000002400 */
[----:B------:R-:W-:Y:S01]  /*4bf0*/  ISETP.GT.AND P6, PT, R164, 0x29, PT ;  /* 0x00000029a400780c */ /* 0x000fe20003fc4270 */
[----:B------:R-:W-:Y:S01]  /*4c00*/  FMUL.FTZ R199, R199, UR22 ;  /* 0x00000016c7c77c20 */ /* 0x000fe20008410000 */
[----:B-1----:R-:W-:Y:S01]  /*4c10*/  FSEL R176, R153, -INF , P1 ;  /* 0xff80000099b07808 */ /* 0x002fe20000800000 */
[----:B------:R-:W-:Y:S01]  /*4c20*/  UMOV UR10, UR27 ;  /* 0x0000001b000a7c82 */ /* 0x000fe20008000000 */
[----:B------:R-:W-:Y:S01]  /*4c30*/  FSEL R154, R154, -INF , P6 ;  /* 0xff8000009a9a7808 */ /* 0x000fe20003000000 */
[----:B------:R-:W-:Y:S01]  /*4c40*/  FMUL.FTZ R185, R185, UR22 ;  /* 0x00000016b9b97c20 */ /* 0x000fe20008410000 */
[----:B------:R-:W-:Y:S01]  /*4c50*/  ISETP.GT.AND P6, PT, R172, RZ, PT ;  /* 0x000000ffac00720c */ /* 0x000fe20003fc4270 */
[----:B------:R-:W1:Y:S01]  /*4c60*/  MUFU.TANH R153, R158 ;  /* 0x0000009e00997308 */ /* 0x000e620000002400 */
[----:B------:R-:W-:Y:S01]  /*4c70*/  ISETP.GT.AND P4, PT, R164, 0x1, PT ;  /* 0x00000001a400780c */ /* 0x000fe20003f84270 */
[----:B------:R-:W-:Y:S01]  /*4c80*/  FMUL.FTZ R188, R188, UR22 ;  /* 0x00000016bcbc7c20 */ /* 0x000fe20008410000 */
[----:B----4-:R-:W-:Y:S01]  /*4c90*/  FSEL R10, R10, -INF , P6 ;  /* 0xff8000000a0a7808 */ /* 0x010fe20003000000 */
        /* <DEDUP_REMOVED lines=8> */
[----:B------:R-:W-:Y:S01]  /*4d20*/  UIADD3 UR6, UR23, 0x22840, URZ ;  /* 0x0002284017067890 */ /* 0x000fe2000fffe03f */
[----:B------:R-:W-:-:S02]  /*4d30*/  ISETP.GT.AND P2, PT, R164, 0x9, PT ;  /* 0x00000009a400780c */ /* 0x000fc40003f44270 */
[----:B------:R-:W-:Y:S01]  /*4d40*/  ISETP.GT.AND P5, PT, R164, 0x18, PT ;  /* 0x00000018a400780c */ /* 0x000fe20003fa4270 */
[----:B------:R-:W0:Y:S01]  /*4d50*/  MUFU.TANH R158, R163 ;  /* 0x000000a3009e7308 */ /* 0x000e220000002400 */
[----:B-1----:R-:W-:Y:S01]  /*4d60*/  FSEL R153, R153, -INF , P6 ;  /* 0xff80000099997808 */ /* 0x002fe20003000000 */
[----:B------:R-:W-:Y:S01]  /*4d70*/  UPRMT UR6, UR24, 0x654, UR6 ;  /* 0x0000065418067896 */ /* 0x000fe20008000006 */
[----:B------:R-:W-:Y:S02]  /*4d80*/  ISETP.GT.AND P6, PT, R172, 0x9, PT ;  /* 0x00000009ac00780c */ /* 0x000fe40003fc4270 */
[----:B------:R-:W-:-:S03]  /*4d90*/  ISETP.GT.AND P1, PT, R164, 0x40, PT ;  /* 0x00000040a400780c */ /* 0x000fc60003f24270 */
[----:B------:R-:W1:Y:S01]  /*4da0*/  MUFU.TANH R6, R6 ;  /* 0x0000000600067308 */ /* 0x000e620000002400 */
[----:B--2---:R-:W-:Y:S02]  /*4db0*/  FSEL R155, R155, -INF , P6 ;  /* 0xff8000009b9b7808 */ /* 0x004fe40003000000 */
[----:B------:R-:W-:Y:S01]  /*4dc0*/  ISETP.GT.AND P6, PT, R172, 0x10, PT ;  /* 0x00000010ac00780c */ /* 0x000fe20003fc4270 */
[----:B------:R-:W-:Y:S03]  /*4dd0*/  SYNCS.ARRIVE.TRANS64.RED.A1T0 RZ, [UR6], RZ ;  /* 0x000000ffffff79a7 */ /* 0x000fe60008100406 */
[----:B------:R-:W-:Y:S01]  /*4de0*/  FSEL R156, R156, -INF , P6 ;  /* 0xff8000009c9c7808 */ /* 0x000fe20003000000 */
[----:B------:R-:W2:Y:S01]  /*4df0*/  MUFU.TANH R159, R166 ;  /* 0x000000a6009f7308 */ /* 0x000ea20000002400 */
[----:B------:R-:W-:-:S04]  /*4e00*/  ISETP.GT.AND P6, PT, R172, 0x11, PT ;  /* 0x00000011ac00780c */ /* 0x000fc80003fc4270 */
[----:B0-----:R-:W-:Y:S02]  /*4e10*/  FSEL R158, R158, -INF , P6 ;  /* 0xff8000009e9e7808 */ /* 0x001fe40003000000 */
        /* <DEDUP_REMOVED lines=29> */
[C---:B------:R-:W-:Y:S02]  /*4ff0*/  ISETP.GT.AND P6, PT, R172.reuse, 0x30, PT ;  /* 0x00000030ac00780c */ /* 0x040fe40003fc4270 */
[----:B------:R-:W-:Y:S01]  /*5000*/  FMNMX.FTZ R6, R163, R6, !PT ;  /* 0x00000006a3067209 */ /* 0x000fe20007810000 */
[----:B------:R-:W1:Y:S01]  /*5010*/  MUFU.TANH R175, R182 ;  /* 0x000000b600af7308 */ /* 0x000e620000002400 */
[----:B--2---:R-:W-:Y:S02]  /*5020*/  FSEL R171, R171, -INF , P6 ;  /* 0xff800000abab7808 */ /* 0x004fe40003000000 */
[----:B------:R-:W-:-:S02]  /*5030*/  ISETP.GT.AND P6, PT, R172, 0x31, PT ;  /* 0x00000031ac00780c */ /* 0x000fc40003fc4270 */
        /* <DEDUP_REMOVED lines=28> */
[----:B------:R-:W-:Y:S02]  /*5200*/  FMNMX.FTZ R6, R179, R6, !PT ;  /* 0x00000006b3067209 */ /* 0x000fe40007810000 */
[----:B------:R-:W-:Y:S02]  /*5210*/  ISETP.GT.AND P6, PT, R172, 0x50, PT ;  /* 0x00000050ac00780c */ /* 0x000fe40003fc4270 */
[----:B------:R-:W-:Y:S01]  /*5220*/  FMNMX.FTZ R6, R180, R6, !PT ;  /* 0x00000006b4067209 */ /* 0x000fe20007810000 */
[----:B------:R-:W0:Y:S01]  /*5230*/  MUFU.TANH R184, R198 ;  /* 0x000000c600b87308 */ /* 0x000e220000002400 */
[----:B-1----:R-:W-:Y:S02]  /*5240*/  FSEL R182, R182, -INF , P6 ;  /* 0xff800000b6b67808 */ /* 0x002fe40003000000 */
[----:B------:R-:W-:-:S02]  /*5250*/  ISETP.GT.AND P6, PT, R172, 0x51, PT ;  /* 0x00000051ac00780c */ /* 0x000fc40003fc4270 */
        /* <DEDUP_REMOVED lines=11> */
[----:B------:R-:W-:-:S04]  /*5310*/  FMNMX.FTZ R6, R184, R6, !PT ;  /* 0x00000006b8067209 */ /* 0x000fc80007810000 */
[----:B------:R-:W-:Y:S01]  /*5320*/  FMNMX.FTZ R6, R172, R6, !PT ;  /* 0x00000006ac067209 */ /* 0x000fe20007810000 */
[----:B------:R-:W1:Y:S01]  /*5330*/  MUFU.TANH R15, R15 ;  /* 0x0000000f000f7308 */ /* 0x000e620000002400 */
[----:B--2---:R-:W-:Y:S02]  /*5340*/  FSEL R11, R11, -INF , P3 ;  /* 0xff8000000b0b7808 */ /* 0x004fe40001800000 */
[----:B------:R-:W-:Y:S01]  /*5350*/  ISETP.GT.AND P3, PT, R164, 0x20, PT ;  /* 0x00000020a400780c */ /* 0x000fe20003f64270 */
[----:B------:R-:W2:Y:S04]  /*5360*/  SHFL.BFLY PT, R186, R6, 0x2, 0x1f ;  /* 0x0c401f0006ba7f89 */ /* 0x000ea800000e0000 */
[----:B------:R-:W3:Y:S01]  /*5370*/  MUFU.TANH R20, R20 ;  /* 0x0000001400147308 */ /* 0x000ee20000002400 */
[----:B0-----:R-:W-:-:S02]  /*5380*/  FSEL R12, R12, -INF , P2 ;  /* 0xff8000000c0c7808 */ /* 0x001fc40001000000 */
[----:B------:R-:W-:-:S05]  /*5390*/  ISETP.GT.AND P2, PT, R164, 0x21, PT ;  /* 0x00000021a400780c */ /* 0x000fca0003f44270 */
[----:B------:R-:W0:Y:S01]  /*53a0*/  MUFU.TANH R21, R21 ;  /* 0x0000001500157308 */ /* 0x000e220000002400 */
[----:B-1----:R-:W-:Y:S02]  /*53b0*/  FSEL R15, R15, -INF , P5 ;  /* 0xff8000000f0f7808 */ /* 0x002fe40002800000 */
[----:B------:R-:W-:-:S05]  /*53c0*/  ISETP.GT.AND P5, PT, R164, 0x30, PT ;  /* 0x00000030a400780c */ /* 0x000fca0003fa4270 */
[----:B------:R-:W1:Y:S01]  /*53d0*/  MUFU.TANH R152, R152 ;  /* 0x0000009800987308 */ /* 0x000e620000002400 */
[----:B---3--:R-:W-:Y:S02]  /*53e0*/  FSEL R20, R20, -INF , P4 ;  /* 0xff80000014147808 */ /* 0x008fe40002000000 */
[----:B------:R-:W-:Y:S02]  /*53f0*/  ISETP.GT.AND P4, PT, R164, 0x31, PT ;  /* 0x00000031a400780c */ /* 0x000fe40003f84270 */
[----:B--2---:R-:W-:-:S03]  /*5400*/  FMNMX.FTZ R6, R6, R186, !PT ;  /* 0x000000ba06067209 */ /* 0x004fc60007810000 */
[----:B------:R-:W2:Y:S01]  /*5410*/  MUFU.TANH R157, R157 ;  /* 0x0000009d009d7308 */ /* 0x000ea20000002400 */
[----:B0-----:R-:W-:Y:S01]  /*5420*/  FSEL R21, R21, -INF , P3 ;  /* 0xff80000015157808 */ /* 0x001fe20001800000 */
[----:B------:R-:W0:Y:S01]  /*5430*/  SHFL.BFLY PT, R186, R6, 0x1, 0x1f ;  /* 0x0c201f0006ba7f89 */ /* 0x000e2200000e0000 */
        /* <DEDUP_REMOVED lines=9> */
[----:B0-----:R-:W-:Y:S02]  /*54d0*/  FMNMX.FTZ R6, R6, R186, !PT ;  /* 0x000000ba06067209 */ /* 0x001fe40007810000 */
[----:B------:R-:W-:Y:S02]  /*54e0*/  ISETP.GT.AND P4, PT, R164, 0x50, PT ;  /* 0x00000050a400780c */ /* 0x000fe40003f84270 */
[C---:B------:R-:W-:Y:S01]  /*54f0*/  FSETP.NEU.FTZ.AND P6, PT, R6.reuse, -INF , PT ;  /* 0xff8000000600780b */ /* 0x040fe20003fdd000 */
[----:B------:R-:W-:Y:S01]  /*5500*/  FMUL.FTZ R187, R6, UR10 ;  /* 0x0000000a06bb7c20 */ /* 0x000fe20008410000 */
[----:B------:R-:W0:Y:S01]  /*5510*/  MUFU.TANH R173, R173 ;  /* 0x000000ad00ad7308 */ /* 0x000e220000002400 */
[----:B-1----:R-:W-:-:S02]  /*5520*/  FSEL R168, R168, -INF , P3 ;  /* 0xff800000a8a87808 */ /* 0x002fc40001800000 */
[----:B------:R-:W-:Y:S02]  /*5530*/  FSEL R186, R6, RZ, P6 ;  /* 0x000000ff06ba7208 */ /* 0x000fe40003000000 */
[----:B------:R-:W-:Y:S02]  /*5540*/  FSEL R187, R187, RZ, P6 ;  /* 0x000000ffbbbb7208 */ /* 0x000fe40003000000 */
[----:B------:R-:W-:Y:S01]  /*5550*/  ISETP.GT.AND P6, PT, R164, 0x41, PT ;  /* 0x00000041a400780c */ /* 0x000fe20003fc4270 */
[----:B------:R-:W-:Y:S01]  /*5560*/  FADD.FTZ R186, -R186, R9 ;  /* 0x00000009baba7221 */ /* 0x000fe20000010100 */
[----:B--2---:R-:W-:Y:S01]  /*5570*/  FSEL R169, R169, -INF , P2 ;  /* 0xff800000a9a97808 */ /* 0x004fe20001000000 */
[--C-:B------:R-:W-:Y:S01]  /*5580*/  FFMA.FTZ R10, R10, UR10, -R187.reuse ;  /* 0x0000000a0a0a7c23 */ /* 0x100fe200080108bb */
        /* <DEDUP_REMOVED lines=25> */
[----:B-1----:R-:W-:Y:S01]  /*5720*/  FMUL.FTZ R10, R186, UR10 ;  /* 0x0000000aba0a7c20 */ /* 0x002fe20008410000 */
[--C-:B------:R-:W-:Y:S01]  /*5730*/  FFMA.FTZ R184, R184, UR10, -R187.reuse ;  /* 0x0000000ab8b87c23 */ /* 0x100fe200080108bb */
[----:B------:R-:W-:Y:S01]  /*5740*/  FFMA.FTZ R172, R172, UR10, -R187 ;  /* 0x0000000aacac7c23 */ /* 0x000fe200080108bb */
[----:B------:R-:W-:Y:S01]  /*5750*/  FMUL.FTZ R187, R193, UR22 ;  /* 0x00000016c1bb7c20 */ /* 0x000fe20008410000 */
[----:B0-----:R-:W-:-:S02]  /*5760*/  FSEL R173, R173, -INF , P1 ;  /* 0xff800000adad7808 */ /* 0x001fc40000800000 */
[----:B--2---:R-:W-:Y:S01]  /*5770*/  FSEL R9, R9, -INF , P6 ;  /* 0xff80000009097808 */ /* 0x004fe20003000000 */
[----:B------:R-:W0:Y:S01]  /*5780*/  MUFU.EX2 R10, R10 ;  /* 0x0000000a000a7308 */ /* 0x000e220000000800 */
[C---:B------:R-:W-:Y:S02]  /*5790*/  ISETP.GT.AND P6, PT, R164.reuse, 0x48, PT ;  /* 0x00000048a400780c */ /* 0x040fe40003fc4270 */
[C---:B------:R-:W-:Y:S02]  /*57a0*/  ISETP.GT.AND P3, PT, R164.reuse, 0x51, PT ;  /* 0x00000051a400780c */ /* 0x040fe40003f64270 */
[C---:B------:R-:W-:Y:S02]  /*57b0*/  ISETP.GT.AND P2, PT, R164.reuse, 0x58, PT ;  /* 0x00000058a400780c */ /* 0x040fe40003f44270 */
[----:B------:R-:W-:Y:S01]  /*57c0*/  ISETP.GT.AND P1, PT, R164, 0x59, PT ;  /* 0x00000059a400780c */ /* 0x000fe20003f24270 */
[----:B------:R-:W1:Y:S08]  /*57d0*/  MUFU.EX2 R155, R155 ;  /* 0x0000009b009b7308 */ /* 0x000e700000000800 */
[----:B------:R-:W2:Y:S01]  /*57e0*/  MUFU.TANH R187, R187 ;  /* 0x000000bb00bb7308 */ /* 0x000ea20000002400 */
[----:B0-----:R-:W-:Y:S01]  /*57f0*/  FFMA.FTZ R4, R10, R4, R153 ;  /* 0x000000040a047223 */ /* 0x001fe20000010099 */
[----:B------:R-:W-:Y:S01]  /*5800*/  F2FP.BF16.F32.PACK_AB R153, R5, R153 ;  /* 0x000000990599723e */ /* 0x000fe200000010ff */
[-C--:B------:R-:W-:Y:S01]  /*5810*/  FMUL.FTZ R26, R26, R10.reuse ;  /* 0x0000000a1a1a7220 */ /* 0x080fe20000410000 */
[----:B------:R-:W-:Y:S01]  /*5820*/  FMUL.FTZ R27, R27, R10 ;  /* 0x0000000a1b1b7220 */ /* 0x000fe20000410000 */
[----:B------:R-:W-:Y:S01]  /*5830*/  FADD.FTZ R4, R5, R4 ;  /* 0x0000000405047221 */ /* 0x000fe20000010000 */
[----:B------:R-:W-:Y:S01]  /*5840*/  FMNMX.FTZ R5, R161, R8, !PT ;  /* 0x00000008a1057209 */ /* 0x000fe20007810000 */
[-C--:B------:R-:W-:Y:S01]  /*5850*/  FMUL.FTZ R30, R30, R10.reuse ;  /* 0x0000000a1e1e7220 */ /* 0x080fe20000410000 */
[----:B------:R-:W0:Y:S01]  /*5860*/  MUFU.EX2 R156, R156 ;  /* 0x0000009c009c7308 */ /* 0x000e220000000800 */
[----:B------:R-:W-:Y:S01]  /*5870*/  FADD.FTZ R4, R185, R4 ;  /* 0x00000004b9047221 */ /* 0x000fe20000010000 */
[----:B------:R-:W-:Y:S01]  /*5880*/  FMNMX.FTZ R5, R165, R5, !PT ;  /* 0x00000005a5057209 */ /* 0x000fe20007810000 */
[-C--:B------:R-:W-:Y:S01]  /*5890*/  FMUL.FTZ R31, R31, R10.reuse ;  /* 0x0000000a1f1f7220 */ /* 0x080fe20000410000 */
[-C--:B------:R-:W-:Y:S01]  /*58a0*/  FMUL.FTZ R34, R34, R10.reuse ;  /* 0x0000000a22227220 */ /* 0x080fe20000410000 */
[----:B-1----:R-:W-:Y:S01]  /*58b0*/  FADD.FTZ R4, R155, R4 ;  /* 0x000000049b047221 */ /* 0x002fe20000010000 */
[----:B------:R-:W-:Y:S01]  /*58c0*/  FMNMX.FTZ R5, R11, R5, !PT ;  /* 0x000000050b057209 */ /* 0x000fe20007810000 */
[-C--:B------:R-:W-:Y:S01]  /*58d0*/  FMUL.FTZ R35, R35, R10.reuse ;  /* 0x0000000a23237220 */ /* 0x080fe20000410000 */
[----:B------:R-:W-:Y:S01]  /*58e0*/  F2FP.BF16.F32.PACK_AB R155, R155, R185 ;  /* 0x000000b99b9b723e */ /* 0x000fe200000010ff */
[----:B------:R-:W1:Y:S01]  /*58f0*/  MUFU.EX2 R158, R158 ;  /* 0x0000009e009e7308 */ /* 0x000e620000000800 */
[----:B------:R-:W-:Y:S01]  /*5900*/  FMNMX.FTZ R5, R12, R5, !PT ;  /* 0x000000050c057209 */ /* 0x000fe20007810000 */
[-C--:B------:R-:W-:Y:S01]  /*5910*/  FMUL.FTZ R38, R38, R10.reuse ;  /* 0x0000000a26267220 */ /* 0x080fe20000410000 */
[----:B--2---:R-:W-:Y:S01]  /*5920*/  FSEL R187, R187, -INF , P3 ;  /* 0xff800000bbbb7808 */ /* 0x004fe20001800000 */
[-C--:B------:R-:W-:Y:S01]  /*5930*/  FMUL.FTZ R39, R39, R10.reuse ;  /* 0x0000000a27277220 */ /* 0x080fe20000410000 */
[----:B------:R-:W-:Y:S01]  /*5940*/  FMNMX.FTZ R5, R13, R5, !PT ;  /* 0x000000050d057209 */ /* 0x000fe20007810000 */
[-C--:B------:R-:W-:Y:S01]  /*5950*/  FMUL.FTZ R42, R42, R10.reuse ;  /* 0x0000000a2a2a7220 */ /* 0x080fe20000410000 */
[-C--:B------:R-:W-:Y:S01]  /*5960*/  FMUL.FTZ R43, R43, R10.reuse ;  /* 0x0000000a2b2b7220 */ /* 0x080fe20000410000 */
[----:B0-----:R-:W-:Y:S01]  /*5970*/  FADD.FTZ R4, R156, R4 ;  /* 0x000000049c047221 */ /* 0x001fe20000010000 */
[----:B------:R-:W-:Y:S01]  /*5980*/  FMNMX.FTZ R5, R14, R5, !PT ;  /* 0x000000050e057209 */ /* 0x000fe20007810000 */
[----:B------:R-:W-:Y:S01]  /*5990*/  MUFU.EX2 R159, R159 ;  /* 0x0000009f009f7308 */ /* 0x000fe20000000800 */
[-C--:B------:R-:W-:Y:S01]  /*59a0*/  FMUL.FTZ R46, R46, R10.reuse ;  /* 0x0000000a2e2e7220 */ /* 0x080fe20000410000 */
[-C--:B------:R-:W-:Y:S01]  /*59b0*/  FMUL.FTZ R47, R47, R10.reuse ;  /* 0x0000000a2f2f7220 */ /* 0x080fe20000410000 */
[----:B------:R-:W-:Y:S01]  /*59c0*/  FMNMX.FTZ R5, R15, R5, !PT ;  /* 0x000000050f057209 */ /* 0x000fe20007810000 */
[-C--:B------:R-:W-:Y:S01]  /*59d0*/  FMUL.FTZ R50, R50, R10.reuse ;  /* 0x0000000a32327220 */ /* 0x080fe20000410000 */
[-C--:B------:R-:W-:Y:S01]  /*59e0*/  FMUL.FTZ R51, R51, R10.reuse ;  /* 0x0000000a33337220 */ /* 0x080fe20000410000 */
[-C--:B------:R-:W-:Y:S01]  /*59f0*/  FMUL.FTZ R54, R54, R10.reuse ;  /* 0x0000000a36367220 */ /* 0x080fe20000410000 */
[----:B------:R-:W-:Y:S01]  /*5a00*/  FMNMX.FTZ R185, R20, R5, !PT ;  /* 0x0000000514b97209 */ /* 0x000fe20007810000 */
[----:B------:R-:W-:Y:S01]  /*5a10*/  MUFU.EX2 R162, R162 ;  /* 0x000000a200a27308 */ /* 0x000fe20000000800 */
[----:B-1----:R-:W-:Y:S01]  /*5a20*/  FADD.FTZ R4, R158, R4 ;  /* 0x000000049e047221 */ /* 0x002fe20000010000 */
[-C--:B------:R-:W-:Y:S01]  /*5a30*/  FMUL.FTZ R55, R55, R10.reuse ;  /* 0x0000000a37377220 */ /* 0x080fe20000410000 */
[----:B------:R-:W-:Y:S01]  /*5a40*/  FMNMX.FTZ R185, R21, R185, !PT ;  /* 0x000000b915b97209 */ /* 0x000fe20007810000 */
[-C--:B------:R-:W-:Y:S01]  /*5a50*/  FMUL.FTZ R58, R58, R10.reuse ;  /* 0x0000000a3a3a7220 */ /* 0x080fe20000410000 */
[-C--:B------:R-:W-:Y:S01]  /*5a60*/  FMUL.FTZ R59, R59, R10.reuse ;  /* 0x0000000a3b3b7220 */ /* 0x080fe20000410000 */
[-C--:B------:R-:W-:Y:S01]  /*5a70*/  FMUL.FTZ R62, R62, R10.reuse ;  /* 0x0000000a3e3e7220 */ /* 0x080fe20000410000 */
[----:B------:R-:W-:Y:S01]  /*5a80*/  FMNMX.FTZ R185, R152, R185, !PT ;  /* 0x000000b998b97209 */ /* 0x000fe20007810000 */
[----:B------:R0:W1:Y:S01]  /*5a90*/  MUFU.TANH R5, R188 ;  /* 0x000000bc00057308 */ /* 0x0000620000002400 */
        /* <DEDUP_REMOVED lines=8> */
[----:B0-----:R-:W-:Y:S01]  /*5b20*/  FMUL.FTZ R188, R189, UR22 ;  /* 0x00000016bdbc7c20 */ /* 0x001fe20008410000 */
[----:B------:R-:W-:Y:S01]  /*5b30*/  FMUL.FTZ R74, R74, R10 ;  /* 0x0000000a4a4a7220 */ /* 0x000fe20000410000 */
[----:B------:R-:W-:Y:S01]  /*5b40*/  FMNMX.FTZ R186, R157, R186, !PT ;  /* 0x000000ba9dba7209 */ /* 0x000fe20007810000 */
[-C--:B------:R-:W-:Y:S01]  /*5b50*/  FMUL.FTZ R75, R75, R10.reuse ;  /* 0x0000000a4b4b7220 */ /* 0x080fe20000410000 */
[-C--:B------:R-:W-:Y:S01]  /*5b60*/  FMUL.FTZ R78, R78, R10.reuse ;  /* 0x0000000a4e4e7220 */ /* 0x080fe20000410000 */
[----:B------:R-:W-:Y:S01]  /*5b70*/  FMUL.FTZ R79, R79, R10 ;  /* 0x0000000a4f4f7220 */ /* 0x000fe20000410000 */
[----:B------:R-:W-:Y:S01]  /*5b80*/  FMNMX.FTZ R186, R160, R186, !PT ;  /* 0x000000baa0ba7209 */ /* 0x000fe20007810000 */
[----:B------:R-:W0:Y:S01]  /*5b90*/  MUFU.TANH R188, R188 ;  /* 0x000000bc00bc7308 */ /* 0x000e220000002400 */
[----:B-1----:R-:W-:Y:S01]  /*5ba0*/  FSEL R164, R5, -INF , P6 ;  /* 0xff80000005a47808 */ /* 0x002fe20003000000 */
[----:B------:R-:W-:Y:S01]  /*5bb0*/  FMUL.FTZ R82, R82, R10 ;  /* 0x0000000a52527220 */ /* 0x000fe20000410000 */
[----:B------:R-:W-:Y:S01]  /*5bc0*/  FMNMX.FTZ R186, R168, R186, !PT ;  /* 0x000000baa8ba7209 */ /* 0x000fe20007810000 */
[-C--:B------:R-:W-:Y:S01]  /*5bd0*/  FMUL.FTZ R83, R83, R10.reuse ;  /* 0x0000000a53537220 */ /* 0x080fe20000410000 */
[-C--:B------:R-:W-:Y:S01]  /*5be0*/  FMUL.FTZ R86, R86, R10.reuse ;  /* 0x0000000a56567220 */ /* 0x080fe20000410000 */
[----:B------:R-:W-:Y:S01]  /*5bf0*/  FMUL.FTZ R87, R87, R10 ;  /* 0x0000000a57577220 */ /* 0x000fe20000410000 */
        /* <DEDUP_REMOVED lines=9> */
[----:B------:R-:W2:Y:S01]  /*5c90*/  MUFU.TANH R186, R196 ;  /* 0x000000c400ba7308 */ /* 0x000ea20000002400 */
[----:B0-----:R-:W-:Y:S01]  /*5ca0*/  FSEL R188, R188, -INF , P5 ;  /* 0xff800000bcbc7808 */ /* 0x001fe20002800000 */
[-C--:B------:R-:W-:Y:S01]  /*5cb0*/  FMUL.FTZ R99, R99, R10.reuse ;  /* 0x0000000a63637220 */ /* 0x080fe20000410000 */
[----:B------:R-:W-:Y:S01]  /*5cc0*/  FMNMX.FTZ R5, R164, R5, !PT ;  /* 0x00000005a4057209 */ /* 0x000fe20007810000 */
[-C--:B------:R-:W-:Y:S01]  /*5cd0*/  FMUL.FTZ R102, R102, R10.reuse ;  /* 0x0000000a66667220 */ /* 0x080fe20000410000 */
[-C--:B------:R-:W-:Y:S01]  /*5ce0*/  FMUL.FTZ R103, R103, R10.reuse ;  /* 0x0000000a67677220 */ /* 0x080fe20000410000 */
[-C--:B------:R-:W-:Y:S01]  /*5cf0*/  FMUL.FTZ R106, R106, R10.reuse ;  /* 0x0000000a6a6a7220 */ /* 0x080fe20000410000 */
[----:B------:R-:W-:Y:S01]  /*5d00*/  FMNMX.FTZ R5, R188, R5, !PT ;  /* 0x00000005bc057209 */ /* 0x000fe20007810000 */
[----:B------:R-:W0:Y:S01]  /*5d10*/  MUFU.TANH R189, R197 ;  /* 0x000000c500bd7308 */ /* 0x000e220000002400 */
        /* <DEDUP_REMOVED lines=16> */
[----:B0-----:R-:W-:Y:S01]  /*5e20*/  FSEL R189, R189, -INF , P1 ;  /* 0xff800000bdbd7808 */ /* 0x001fe20000800000 */
[-C--:B------:R-:W-:Y:S01]  /*5e30*/  FMUL.FTZ R126, R126, R10.reuse ;  /* 0x0000000a7e7e7220 */ /* 0x080fe20000410000 */
[-C--:B------:R-:W-:Y:S01]  /*5e40*/  FMUL.FTZ R127, R127, R10.reuse ;  /* 0x0000000a7f7f7220 */ /* 0x080fe20000410000 */
[-C--:B------:R-:W-:Y:S01]  /*5e50*/  FMUL.FTZ R130, R130, R10.reuse ;  /* 0x0000000a82827220 */ /* 0x080fe20000410000 */
[----:B------:R-:W-:Y:S01]  /*5e60*/  FMNMX.FTZ R5, R189, R5, !PT ;  /* 0x00000005bd057209 */ /* 0x000fe20007810000 */
[-C--:B------:R-:W-:Y:S01]  /*5e70*/  FMUL.FTZ R131, R131, R10.reuse ;  /* 0x0000000a83837220 */ /* 0x080fe20000410000 */
[-C--:B------:R-:W-:Y:S01]  /*5e80*/  FMUL.FTZ R134, R134, R10.reuse ;  /* 0x0000000a86867220 */ /* 0x080fe20000410000 */
[----:B------:R-:W-:Y:S01]  /*5e90*/  MUFU.EX2 R170, R170 ;  /* 0x000000aa00aa7308 */ /* 0x000fe20000000800 */
[-C--:B------:R-:W-:Y:S01]  /*5ea0*/  FMUL.FTZ R135, R135, R10.reuse ;  /* 0x0000000a87877220 */ /* 0x080fe20000410000 */
        /* <DEDUP_REMOVED lines=9> */
[----:B------:R-:W-:-:S05]  /*5f40*/  FMUL.FTZ R151, R151, R10 ;  /* 0x0000000a97977220 */ /* 0x000fca0000410000 */
        /* <DEDUP_REMOVED lines=9> */
[----:B------:R-:W-:-:S04]  /*5fe0*/  FSETP.NEU.FTZ.AND P1, PT, R5, -INF , PT ;  /* 0xff8000000500780b */ /* 0x000fc80003f3d000 */
[----:B------:R-:W-:-:S03]  /*5ff0*/  FSEL R190, R5, RZ, P1 ;  /* 0x000000ff05be7208 */ /* 0x000fc60000800000 */
[----:B------:R-:W-:Y:S02]  /*6000*/  MUFU.EX2 R181, R181 ;  /* 0x000000b500b57308 */ /* 0x000fe40000000800 */
[----:B------:R-:W-:Y:S01]  /*6010*/  FADD.FTZ R8, -R190, R8 ;  /* 0x00000008be087221 */ /* 0x000fe20000010100 */
[----:B------:R-:W-:-:S03]  /*6020*/  FMUL.FTZ R190, R5, UR10 ;  /* 0x0000000a05be7c20 */ /* 0x000fc60008410000 */
[----:B------:R-:W-:Y:S02]  /*6030*/  FMUL.FTZ R8, R8, UR10 ;  /* 0x0000000a08087c20 */ /* 0x000fe40008410000 */
[----:B------:R-:W-:Y:S01]  /*6040*/  MUFU.EX2 R182, R182 ;  /* 0x000000b600b67308 */ /* 0x000fe20000000800 */
[----:B------:R-:W-:-:S05]  /*6050*/  FSEL R190, R190, RZ, P1 ;  /* 0x000000ffbebe7208 */ /* 0x000fca0000800000 */
        /* <DEDUP_REMOVED lines=14> */
[----:B------:R-:W-:Y:S01]  /*6140*/  F2FP.BF16.F32.PACK_AB R157, R158, R156 ;  /* 0x0000009c9e9d723e */ /* 0x000fe200000010ff */
        /* <DEDUP_REMOVED lines=12> */
[----:B0-----:R-:W-:Y:S01]  /*6210*/  FFMA.FTZ R154, R8, R3, R161 ;  /* 0x00000003089a7223 */ /* 0x001fe200000100a1 */
[--C-:B------:R-:W-:Y:S01]  /*6220*/  FFMA.FTZ R186, R186, UR10, -R190.reuse ;  /* 0x0000000ababa7c23 */ /* 0x100fe200080108be */
[----:B------:R-:W-:Y:S01]  /*6230*/  FFMA.FTZ R189, R189, UR10, -R190 ;  /* 0x0000000abdbd7c23 */ /* 0x000fe200080108be */
        /* <DEDUP_REMOVED lines=23> */
[----:B------:R-:W-:Y:S01]  /*63b0*/  FADD.FTZ R12, R159, R4 ;  /* 0x000000049f0c7221 */ /* 0x000fe20000010000 */
[----:B------:R-:W-:Y:S01]  /*63c0*/  F2FP.BF16.F32.PACK_AB R159, R162, R159 ;  /* 0x0000009fa29f723e */ /* 0x000fe200000010ff */
        /* <DEDUP_REMOVED lines=37> */
[----:B0-----:R-:W-:Y:S01]  /*6620*/  F2FP.BF16.F32.PACK_AB R152, R165, R161 ;  /* 0x000000a1a598723e */ /* 0x001fe200000010ff */
[-C--:B------:R-:W-:Y:S01]  /*6630*/  FMUL.FTZ R104, R104, R8.reuse ;  /* 0x0000000868687220 */ /* 0x080fe20000410000 */
[----:B------:R-:W-:Y:S01]  /*6640*/  F2FP.BF16.F32.PACK_AB R161, R166, R163 ;  /* 0x000000a3a6a1723e */ /* 0x000fe200000010ff */
[-C--:B------:R-:W-:Y:S01]  /*6650*/  FMUL.FTZ R105, R105, R8.reuse ;  /* 0x0000000869697220 */ /* 0x080fe20000410000 */
[----:B------:R-:W-:Y:S01]  /*6660*/  F2FP.BF16.F32.PACK_AB R165, R174, R171 ;  /* 0x000000abaea5723e */ /* 0x000fe200000010ff */
        /* <DEDUP_REMOVED lines=11> */
[-C--:B------:R-:W-:Y:S01]  /*6720*/  FMUL.FTZ R121, R121, R8.reuse ;  /* 0x0000000879797220 */ /* 0x080fe20000410000 */
[-C--:B------:R-:W-:Y:S01]  /*6730*/  FMUL.FTZ R124, R124, R8.reuse ;  /* 0x000000087c7c7220 */ /* 0x080fe20000410000 */
[-C--:B------:R-:W-:Y:S01]  /*6740*/  FMUL.FTZ R125, R125, R8.reuse ;  /* 0x000000087d7d7220 */ /* 0x080fe20000410000 */
[-C--:B------:R-:W-:Y:S01]  /*6750*/  FMUL.FTZ R128, R128, R8.reuse ;  /* 0x0000000880807220 */ /* 0x080fe20000410000 */
[-C--:B------:R-:W-:Y:S01]  /*6760*/  FMUL.FTZ R129, R129, R8.reuse ;  /* 0x0000000881817220 */ /* 0x080fe20000410000 */
[----:B------:R-:W-:Y:S01]  /*6770*/  FMUL.FTZ R132, R132, R8 ;  /* 0x0000000884847220 */ /* 0x000fe20000410000 */
[----:B------:R1:W3:Y:S01]  /*6780*/  MUFU.EX2 R4, R160 ;  /* 0x000000a000047308 */ /* 0x0002e20000000800 */
[C---:B0-----:R-:W-:Y:S01]  /*6790*/  FADD.FTZ R11, R176.reuse, R11 ;  /* 0x0000000bb00b7221 */ /* 0x041fe20000010000 */
[----:B------:R-:W-:Y:S01]  /*67a0*/  F2FP.BF16.F32.PACK_AB R162, R176, R192 ;  /* 0x000000c0b0a2723e */ /* 0x000fe200000010ff */
[-C--:B------:R-:W-:Y:S01]  /*67b0*/  FMUL.FTZ R133, R133, R8.reuse ;  /* 0x0000000885857220 */ /* 0x080fe20000410000 */
[-C--:B------:R-:W-:Y:S01]  /*67c0*/  FMUL.FTZ R136, R136, R8.reuse ;  /* 0x0000000888887220 */ /* 0x080fe20000410000 */
[-C--:B------:R-:W-:Y:S01]  /*67d0*/  FMUL.FTZ R137, R137, R8.reuse ;  /* 0x0000000889897220 */ /* 0x080fe20000410000 */
[-C--:B------:R-:W-:Y:S01]  /*67e0*/  FMUL.FTZ R140, R140, R8.reuse ;  /* 0x000000088c8c7220 */ /* 0x080fe20000410000 */
[-C--:B------:R-:W-:Y:S01]  /*67f0*/  FMUL.FTZ R141, R141, R8.reuse ;  /* 0x000000088d8d7220 */ /* 0x080fe20000410000 */
[----:B------:R-:W-:Y:S01]  /*6800*/  MUFU.EX2 R168, R168 ;  /* 0x000000a800a87308 */ /* 0x000fe20000000800 */
[----:B-1----:R-:W-:Y:S01]  /*6810*/  F2FP.BF16.F32.PACK_AB R160, R3, R21 ;  /* 0x0000001503a0723e */ /* 0x002fe200000010ff */
[----:B------:R-:W-:Y:S01]  /*6820*/  FADD.FTZ R3, R163, R12 ;  /* 0x0000000ca3037221 */ /* 0x000fe20000010000 */
[----:B--2---:R-:W-:Y:S01]  /*6830*/  FADD.FTZ R11, R191, R11 ;  /* 0x0000000bbf0b7221 */ /* 0x004fe20000010000 */
[----:B------:R-:W-:Y:S01]  /*6840*/  F2FP.BF16.F32.PACK_AB R163, R170, R167 ;  /* 0x000000a7aaa3723e */ /* 0x000fe200000010ff */
[-C--:B------:R-:W-:Y:S01]  /*6850*/  FMUL.FTZ R144, R144, R8.reuse ;  /* 0x0000000890907220 */ /* 0x080fe20000410000 */
[----:B------:R-:W-:Y:S01]  /*6860*/  FADD.FTZ R3, R166, R3 ;  /* 0x00000003a6037221 */ /* 0x000fe20000010000 */
[-C--:B------:R-:W-:Y:S01]  /*6870*/  FMUL.FTZ R145, R145, R8.reuse ;  /* 0x0000000891917220 */ /* 0x080fe20000410000 */
[----:B------:R-:W0:Y:S01]  /*6880*/  MUFU.EX2 R169, R169 ;  /* 0x000000a900a97308 */ /* 0x000e220000000800 */
[----:B---3--:R-:W-:Y:S01]  /*6890*/  FADD.FTZ R11, R4, R11 ;  /* 0x0000000b040b7221 */ /* 0x008fe20000010000 */
[----:B------:R-:W-:Y:S01]  /*68a0*/  FADD.FTZ R3, R167, R3 ;  /* 0x00000003a7037221 */ /* 0x000fe20000010000 */
[----:B------:R-:W-:Y:S01]  /*68b0*/  F2FP.BF16.F32.PACK_AB R167, R177, R175 ;  /* 0x000000afb1a7723e */ /* 0x000fe200000010ff */
[-C--:B------:R-:W-:Y:S01]  /*68c0*/  FMUL.FTZ R148, R148, R8.reuse ;  /* 0x0000000894947220 */ /* 0x080fe20000410000 */
[----:B------:R-:W-:Y:S01]  /*68d0*/  FMUL.FTZ R149, R149, R8 ;  /* 0x0000000895957220 */ /* 0x000fe20000410000 */
[----:B------:R-:W-:-:S02]  /*68e0*/  FADD.FTZ R3, R170, R3 ;  /* 0x00000003aa037221 */ /* 0x000fc40000010000 */
[----:B------:R-:W-:Y:S02]  /*68f0*/  MUFU.EX2 R173, R173 ;  /* 0x000000ad00ad7308 */ /* 0x000fe40000000800 */
[----:B------:R-:W-:Y:S01]  /*6900*/  FADD.FTZ R3, R171, R3 ;  /* 0x00000003ab037221 */ /* 0x000fe20000010000 */
[----:B------:R-:W-:-:S03]  /*6910*/  F2FP.BF16.F32.PACK_AB R171, R181, R180 ;  /* 0x000000b4b5ab723e */ /* 0x000fc600000010ff */
[----:B------:R-:W-:Y:S02]  /*6920*/  FADD.FTZ R3, R174, R3 ;  /* 0x00000003ae037221 */ /* 0x000fe40000010000 */
[----:B------:R-:W1:Y:S01]  /*6930*/  MUFU.EX2 R9, R9 ;  /* 0x0000000900097308 */ /* 0x000e620000000800 */
[----:B0-----:R-:W-:Y:S01]  /*6940*/  F2FP.BF16.F32.PACK_AB R166, R169, R168 ;  /* 0x000000a8a9a6723e */ /* 0x001fe200000010ff */
[----:B------:R-:W-:-:S04]  /*6950*/  FADD.FTZ R12, R175, R3 ;  /* 0x00000003af0c7221 */ /* 0x000fc80000010000 */
[----:B------:R-:W-:Y:S02]  /*6960*/  FADD.FTZ R3, R177, R12 ;  /* 0x0000000cb1037221 */ /* 0x000fe40000010000 */
[----:B------:R0:W2:Y:S02]  /*6970*/  MUFU.EX2 R170, R164 ;  /* 0x000000a400aa7308 */ /* 0x0000a40000000800 */
[----:B------:R-:W-:-:S04]  /*6980*/  FADD.FTZ R12, R178, R3 ;  /* 0x00000003b20c7221 */ /* 0x000fc80000010000 */
[----:B------:R-:W-:Y:S02]  /*6990*/  FADD.FTZ R3, R179, R12 ;  /* 0x0000000cb3037221 */ /* 0x000fe40000010000 */
[----:B------:R-:W3:Y:S01]  /*69a0*/  MUFU.EX2 R188, R188 ;  /* 0x000000bc00bc7308 */ /* 0x000ee20000000800 */
[----:B0-----:R-:W-:Y:S01]  /*69b0*/  F2FP.BF16.F32.PACK_AB R164, R4, R191 ;  /* 0x000000bf04a4723e */ /* 0x001fe200000010ff */
[----:B------:R-:W-:Y:S01]  /*69c0*/  FADD.FTZ R4, R168, R11 ;  /* 0x0000000ba8047221 */ /* 0x000fe20000010000 */
[----:B-1----:R-:W-:-:S03]  /*69d0*/  F2FP.BF16.F32.PACK_AB R168, R9, R173 ;  /* 0x000000ad09a8723e */ /* 0x002fc600000010ff */
[----:B------:R-:W-:Y:S01]  /*69e0*/  FADD.FTZ R4, R169, R4 ;  /* 0x00000004a9047221 */ /* 0x000fe20000010000 */
[----:B------:R-:W-:Y:S01]  /*69f0*/  F2FP.BF16.F32.PACK_AB R169, R179, R178 ;  /* 0x000000b2b3a9723e */ /* 0x000fe200000010ff */
[----:B------:R-:W0:Y:S02]  /*6a00*/  MUFU.EX2 R185, R185 ;  /* 0x000000b900b97308 */ /* 0x000e240000000800 */
[----:B------:R-:W-:-:S04]  /*6a10*/  FADD.FTZ R4, R173, R4 ;  /* 0x00000004ad047221 */ /* 0x000fc80000010000 */
[----:B------:R-:W-:Y:S02]  /*6a20*/  FADD.FTZ R4, R9, R4 ;  /* 0x0000000409047221 */ /* 0x000fe40000010000 */
[----:B------:R-:W1:Y:S02]  /*6a30*/  MUFU.EX2 R187, R187 ;  /* 0x000000bb00bb7308 */ /* 0x000e640000000800 */
[----:B--2---:R-:W-:Y:S01]  /*6a40*/  FADD.FTZ R9, R170, R4 ;  /* 0x00000004aa097221 */ /* 0x004fe20000010000 */
[----:B------:R-:W-:Y:S01]  /*6a50*/  FADD.FTZ R4, R180, R3 ;  /* 0x00000003b4047221 */ /* 0x000fe20000010000 */
[C---:B---3--:R-:W-:Y:S02]  /*6a60*/  F2FP.BF16.F32.PACK_AB R170, R188.reuse, R170 ;  /* 0x000000aabcaa723e */ /* 0x048fe400000010ff */
[----:B------:R-:W-:Y:S01]  /*6a70*/  FADD.FTZ R12, R188, R9 ;  /* 0x00000009bc0c7221 */ /* 0x000fe20000010000 */
[----:B------:R-:W-:Y:S01]  /*6a80*/  FADD.FTZ R3, R181, R4 ;  /* 0x00000004b5037221 */ /* 0x000fe20000010000 */
[----:B------:R-:W2:Y:S02]  /*6a90*/  MUFU.EX2 R183, R183 ;  /* 0x000000b700b77308 */ /* 0x000ea40000000800 */
[----:B0-----:R-:W-:Y:S01]  /*6aa0*/  FADD.FTZ R12, R185, R12 ;  /* 0x0000000cb90c7221 */ /* 0x001fe20000010000 */
[----:B------:R-:W-:-:S05]  /*6ab0*/  FADD.FTZ R4, R182, R3 ;  /* 0x00000003b6047221 */ /* 0x000fca0000010000 */
[----:B------:R-:W0:Y:S01]  /*6ac0*/  MUFU.EX2 R174, R186 ;  /* 0x000000ba00ae7308 */ /* 0x000e220000000800 */
[----:B-1----:R-:W-:-:S07]  /*6ad0*/  FADD.FTZ R3, R187, R12 ;  /* 0x0000000cbb037221 */ /* 0x002fce0000010000 */
[----:B------:R-:W1:Y:S01]  /*6ae0*/  MUFU.EX2 R184, R184 ;  /* 0x000000b800b87308 */ /* 0x000e620000000800 */
[C---:B--2---:R-:W-:Y:S01]  /*6af0*/  FADD.FTZ R9, R183.reuse, R4 ;  /* 0x00000004b7097221 */ /* 0x044fe20000010000 */
[----:B------:R-:W-:-:S06]  /*6b00*/  F2FP.BF16.F32.PACK_AB R173, R183, R182 ;  /* 0x000000b6b7ad723e */ /* 0x000fcc00000010ff */
[----:B------:R-:W2:Y:S01]  /*6b10*/  MUFU.EX2 R189, R189 ;  /* 0x000000bd00bd7308 */ /* 0x000ea20000000800 */
[----:B0-----:R-:W-:-:S07]  /*6b20*/  FADD.FTZ R4, R174, R3 ;  /* 0x00000003ae047221 */ /* 0x001fce0000010000 */
[----:B------:R0:W3:Y:S01]  /*6b30*/  MUFU.EX2 R175, R172 ;  /* 0x000000ac00af7308 */ /* 0x0000e20000000800 */
[----:B-1----:R-:W-:Y:S01]  /*6b40*/  FADD.FTZ R12, R184, R9 ;  /* 0x00000009b80c7221 */ /* 0x002fe20000010000 */
[----:B--2---:R-:W-:Y:S01]  /*6b50*/  FADD.FTZ R3, R189, R4 ;  /* 0x00000004bd037221 */ /* 0x004fe20000010000 */
[----:B0-----:R-:W-:Y:S02]  /*6b60*/  F2FP.BF16.F32.PACK_AB R172, R187, R185 ;  /* 0x000000b9bbac723e */ /* 0x001fe400000010ff */
[----:B------:R-:W-:Y:S01]  /*6b70*/  F2FP.BF16.F32.PACK_AB R174, R189, R174 ;  /* 0x000000aebdae723e */ /* 0x000fe200000010ff */
[C---:B---3--:R-:W-:Y:S01]  /*6b80*/  FADD.FTZ R4, R175.reuse, R12 ;  /* 0x0000000caf047221 */ /* 0x048fe20000010000 */
[----:B------:R-:W-:Y:S01]  /*6b90*/  F2FP.BF16.F32.PACK_AB R175, R175, R184 ;  /* 0x000000b8afaf723e */ /* 0x000fe200000010ff */
[----:B------:R-:W-:Y:S06]  /*6ba0*/  @!P0 BRA `(.L_x_14111) ;  /* 0x0000000000048947 */ /* 0x000fec0003800000 */
[----:B------:R-:W-:Y:S01]  /*6bb0*/  BPT.TRAP 0x1 ;  /* 0x000000040000795c */ /* 0x000fe20000300000 */
.L_x_14111:
[----:B------:R0:W1:Y:S01]  /*6bc0*/  SYNCS.PHASECHK.TRANS64.TRYWAIT P1, [UR23+0x22850], R7 ;  /* 0x02285007ff0075a7 */ /* 0x0000620008020157 */
[----:B------:R-:W-:Y:S05]  /*6bd0*/  @!P0 BRA `(.L_x_14112) ;  /* 0x0000000000048947 */ /* 0x000fea0003800000 */
[----:B------:R-:W-:Y:S01]  /*6be0*/  BPT.TRAP 0x1 ;  /* 0x000000040000795c */ /* 0x000fe20000300000 */
.L_x_14112:
[----:B-1----:R-:W-:Y:S05]  /*6bf0*/  @P1 BRA `(.L_x_14113) ;  /* 0x0000000000081947 */ /* 0x002fea0003800000 */
[----:B------:R-:W1:Y:S02]  /*6c00*/  SYNCS.PHASECHK.TRANS64.TRYWAIT P1, [UR23+0x22850], R7 ;  /* 0x02285007ff0075a7 */ /* 0x000e640008020157 */
[----:B-1----:R-:W-:Y:S05]  /*6c10*/  @!P1 BRA `(.L_x_14114) ;  /* 0x000000dc001c9947 */ /* 0x002fea0003800000 */
.L_x_14113:
        /* <DEDUP_REMOVED lines=42> */
.L_x_14115:
[----:B------:R-:W-:Y:S01]  /*6ec0*/  UISETP.GT.AND UP0, UPT, UR26, UR25, UPT ;  /* 0x000000191a00728c */ /* 0x000fe2000bf04270 */
[----:B------:R-:W-:Y:S01]  /*6ed0*/  IMAD.MOV.U32 R9, RZ, RZ, R6 ;  /* 0x000000ffff097224 */ /* 0x000fe200078e0006 */
[----:B------:R-:W-:Y:S01]  /*6ee0*/  UIADD3 UR23, UR23, 0x22860, URZ ;  /* 0x0002286017177890 */ /* 0x000fe2000fffe03f */
[----:B------:R-:W-:Y:S01]  /*6ef0*/  IMAD.MOV.U32 R8, RZ, RZ, R5 ;  /* 0x000000ffff087224 */ /* 0x000fe200078e0005 */
[----:B------:R-:W-:Y:S02]  /*6f00*/  UIADD3 UR26, UR26, -0x1, URZ ;  /* 0xffffffff1a1a7890 */ /* 0x000fe4000fffe03f */
[----:B------:R-:W-:Y:S01]  /*6f10*/  PLOP3.LUT P1, PT, PT, PT, UP0, 0x80, 0x0 ;  /* 0x000000000000781c */ /* 0x000fe20003f2f008 */
[----:B------:R-:W-:-:S09]  /*6f20*/  UPRMT UR23, UR24, 0x654, UR23 ;  /* 0x0000065418177896 */ /* 0x000fd20008000017 */
[----:B------:R-:W-:Y:S03]  /*6f30*/  SYNCS.ARRIVE.TRANS64.RED.A1T0 RZ, [UR23], RZ ;  /* 0x000000ffffff79a7 */ /* 0x000fe60008100417 */
[----:B------:R-:W-:Y:S05]  /*6f40*/  @P1 BRA `(.L_x_14116) ;  /* 0xffffffd400541947 */ /* 0x000fea000383ffff */
.L_x_14105:
[----:B------:R-:W-:-:S06]  /*6f50*/  UISETP.GE.AND UP0, UPT, UR26, UR45, UPT ;  /* 0x0000002d1a00728c */ /* 0x000fcc000bf06270 */
[----:B------:R-:W-:-:S13]  /*6f60*/  PLOP3.LUT P1, PT, PT, PT, UP0, 0x80, 0x0 ;  /* 0x000000000000781c */ /* 0x000fda0003f2f008 */
[----:B------:R-:W-:Y:S05]  /*6f70*/  @!P1 BRA `(.L_x_14117) ;  /* 0x0000002000e09947 */ /* 0x000fea0003800000 */
[----:B------:R-:W-:Y:S01]  /*6f80*/  IMAD.MOV.U32 R8, RZ, RZ, R6 ;  /* 0x000000ffff087224 */ /* 0x000fe200078e0006 */
[----:B------:R-:W-:Y:S01]  /*6f90*/  ULDC UR25, c[0x0][0x9d8] ;  /* 0x0002760000197ab9 */ /* 0x000fe20000000800 */
[----:B01----:R-:W-:Y:S01]  /*6fa0*/  IMAD.MOV.U32 R9, RZ, RZ, R5 ;  /* 0x000000ffff097224 */ /* 0x003fe200078e0005 */
[----:B------:R-:W-:-:S06]  /*6fb0*/  ULDC UR24, c[0x0][0x988] ;  /* 0x0002620000187ab9 */ /* 0x000fcc0000000800 */
.L_x_14128:
[----:B------:R-:W-:-:S04]  /*6fc0*/  UIADD3 UR37, UR37, 0x1, URZ ;  /* 0x0000000125257890 */ /* 0x000fc8000fffe03f */
[----:B------:R-:W-:-:S04]  /*6fd0*/  UISETP.NE.AND UP0, UPT, UR37, 0x2, UPT ;  /* 0x000000022500788c */ /* 0x000fc8000bf05270 */
[----:B------:R-:W-:Y:S02]  /*6fe0*/  USEL UR6, URZ, 0x1, UP0 ;  /* 0x000000013f067887 */ /* 0x000fe40008000000 */
[----:B------:R-:W-:Y:S02]  /*6ff0*/  USEL UR37, UR37, URZ, UP0 ;  /* 0x0000003f25257287 */ /* 0x000fe40008000000 */
[----:B------:R-:W-:Y:S01]  /*7000*/  ULOP3.LUT UR36, UR36, UR6, URZ, 0x3c, !UPT ;  /* 0x0000000624247292 */ /* 0x000fe2000f8e3c3f */
[----:B------:R-:W-:Y:S11]  /*7010*/  @!P0 BRA `(.L_x_14118) ;  /* 0x0000000000048947 */ /* 0x000ff60003800000 */
[----:B------:R-:W-:Y:S01]  /*7020*/  BPT.TRAP 0x1 ;  /* 0x000000040000795c */ /* 0x000fe20000300000 */
.L_x_14118:
        /* <DEDUP_REMOVED lines=9> */
.L_x_14119:
[----:B-1----:R-:W-:Y:S05]  /*70c0*/  @P1 BRA `(.L_x_14120) ;  /* 0x0000000000081947 */ /* 0x002fea0003800000 */
[----:B------:R-:W1:Y:S02]  /*70d0*/  SYNCS.PHASECHK.TRANS64.TRYWAIT P1, [UR23+0x22830], R7 ;  /* 0x02283007ff0075a7 */ /* 0x000e640008020157 */
[----:B-1----:R-:W-:Y:S05]  /*70e0*/  @!P1 BRA `(.L_x_14121) ;  /* 0x000000d800009947 */ /* 0x002fea0003800000 */
.L_x_14120:
        /* <DEDUP_REMOVED lines=26> */
.L_x_14122:
        /* <DEDUP_REMOVED lines=462> */
.L_x_14123:
[----:B------:R0:W1:Y:S01]  /*8f70*/  SYNCS.PHASECHK.TRANS64.TRYWAIT P1, [UR23+0x22850], R7 ;  /* 0x02285007ff0075a7 */ /* 0x0000620008020157 */
[----:B------:R-:W-:Y:S05]  /*8f80*/  @!P0 BRA `(.L_x_14124) ;  /* 0x0000000000048947 */ /* 0x000fea0003800000 */
[----:B------:R-:W-:Y:S01]  /*8f90*/  BPT.TRAP 0x1 ;  /* 0x000000040000795c */ /* 0x000fe20000300000 */
.L_x_14124:
[----:B-1----:R-:W-:Y:S05]  /*8fa0*/  @P1 BRA `(.L_x_14125) ;  /* 0x0000000000081947 */ /* 0x002fea0003800000 */
[----:B------:R-:W1:Y:S02]  /*8fb0*/  SYNCS.PHASECHK.TRANS64.TRYWAIT P1, [UR23+0x22850], R7 ;  /* 0x02285007ff0075a7 */ /* 0x000e640008020157 */
[----:B-1----:R-:W-:Y:S05]  /*8fc0*/  @!P1 BRA `(.L_x_14126) ;  /* 0x000000b800609947 */ /* 0x002fea0003800000 */
.L_x_14125:
        /* <DEDUP_REMOVED lines=42> */
.L_x_14127:
        /* <DEDUP_REMOVED lines=9> */
.L_x_14117:
[----:B------:R-:W0:Y:S01]  /*9300*/  SHFL.BFLY PT, R8, R3, 0x2, 0x1f ;  /* 0x0c401f0003087f89 */ /* 0x000e2200000e0000 */
[----:B------:R-:W-:Y:S01]  /*9310*/  UIADD3 UR37, UR37, 0x1, URZ ;  /* 0x0000000125257890 */ /* 0x000fe2000fffe03f */
[----:B------:R2:W-:Y:S06]  /*9320*/  BAR.ARV R0, 0x100 ;  /* 0x000400000000751d */ /* 0x0005ec0000002000 */
[----:B------:R-:W-:Y:S02]  /*9330*/  UISETP.NE.AND UP0, UPT, UR37, 0x2, UPT ;  /* 0x000000022500788c */ /* 0x000fe4000bf05270 */
[----:B------:R-:W-:Y:S06]  /*9340*/  BAR.ARV 0x8, 0x180 ;  /* 0x0206000000007b1d */ /* 0x000fec0000002000 */
[----:B--2---:R-:W-:Y:S01]  /*9350*/  MOV R0, 0xff800000 ;  /* 0xff80000000007802 */ /* 0x004fe20000000f00 */
[----:B------:R-:W-:Y:S01]  /*9360*/  USEL UR4, URZ, 0x1, UP0 ;  /* 0x000000013f047887 */ /* 0x000fe20008000000 */
[----:B------:R-:W2:Y:S01]  /*9370*/  SHFL.BFLY PT, R7, R4, 0x2, 0x1f ;  /* 0x0c401f0004077f89 */ /* 0x000ea200000e0000 */
[----:B------:R-:W-:Y:S01]  /*9380*/  PLOP3.LUT P0, PT, PT, PT, PT, 0x8, 0x0 ;  /* 0x000000000000781c */ /* 0x000fe20003f0e170 */
[----:B------:R-:W-:Y:S01]  /*9390*/  UIADD3 UR46, UR46, 0x1, URZ ;  /* 0x000000012e2e7890 */ /* 0x000fe2000fffe03f */
[----:B01----:R-:W-:Y:S01]  /*93a0*/  FADD.FTZ R9, R8, R3 ;  /* 0x0000000308097221 */ /* 0x003fe20000010000 */
[----:B------:R-:W-:Y:S01]  /*93b0*/  IMAD.MOV.U32 R3, RZ, RZ, RZ ;  /* 0x000000ffff037224 */ /* 0x000fe200078e00ff */
[----:B------:R-:W-:-:S02]  /*93c0*/  USEL UR37, UR37, URZ, UP0 ;  /* 0x0000003f25257287 */ /* 0x000fc40008000000 */
[----:B------:R-:W-:Y:S01]  /*93d0*/  ULOP3.LUT UR36, UR36, UR4, URZ, 0x3c, !UPT ;  /* 0x0000000424247292 */ /* 0x000fe2000f8e3c3f */
[----:B------:R-:W0:Y:S01]  /*93e0*/  SHFL.BFLY PT, R8, R9, 0x1, 0x1f ;  /* 0x0c201f0009087f89 */ /* 0x000e2200000e0000 */
[----:B--2---:R-:W-:-:S05]  /*93f0*/  FADD.FTZ R10, R7, R4 ;  /* 0x00000004070a7221 */ /* 0x004fca0000010000 */
[----:B------:R-:W1:Y:S01]  /*9400*/  SHFL.BFLY PT, R7, R10, 0x1, 0x1f ;  /* 0x0c201f000a077f89 */ /* 0x000e6200000e0000 */
[----:B0-----:R-:W-:Y:S01]  /*9410*/  FADD.FTZ R11, R9, R8 ;  /* 0x00000008090b7221 */ /* 0x001fe20000010000 */
[----:B------:R-:W-:-:S04]  /*9420*/  IMAD.MOV.U32 R8, RZ, RZ, RZ ;  /* 0x000000ffff087224 */ /* 0x000fc800078e00ff */
[----:B------:R-:W-:-:S13]  /*9430*/  FSETP.NE.FTZ.AND P1, PT, R11, RZ, PT ;  /* 0x000000ff0b00720b */ /* 0x000fda0003f35000 */
[----:B------:R-:W0:Y:S01]  /*9440*/  @P1 MUFU.RCP R8, R11 ;  /* 0x0000000b00081308 */ /* 0x000e220000001000 */
[----:B-1----:R-:W-:Y:S01]  /*9450*/  FADD.FTZ R4, R10, R7 ;  /* 0x000000070a047221 */ /* 0x002fe20000010000 */
[----:B------:R-:W-:-:S04]  /*9460*/  IMAD.U32 R10, RZ, RZ, UR10 ;  /* 0x0000000aff0a7e24 */ /* 0x000fc8000f8e00ff */
[----:B------:R-:W-:Y:S02]  /*9470*/  FSETP.NE.FTZ.AND P2, PT, R4, RZ, PT ;  /* 0x000000ff0400720b */ /* 0x000fe40003f55000 */
[----:B------:R-:W1:Y:S01]  /*9480*/  @P1 MUFU.LG2 R7, R11 ;  /* 0x0000000b00071308 */ /* 0x000e620000000c00 */
[----:B------:R-:W-:Y:S01]  /*9490*/  @P1 FMUL.FTZ R10, R10, 0.69314718246459960938 ;  /* 0x3f3172180a0a1820 */ /* 0x000fe20000410000 */
[-C--:B0-----:R-:W-:Y:S01]  /*94a0*/  FMUL.FTZ R24, R24, R8.reuse ;  /* 0x0000000818187220 */ /* 0x081fe20000410000 */
[-C--:B------:R-:W-:Y:S01]  /*94b0*/  FMUL.FTZ R25, R25, R8.reuse ;  /* 0x0000000819197220 */ /* 0x080fe20000410000 */
[----:B------:R-:W-:-:S07]  /*94c0*/  FMUL.FTZ R28, R28, R8 ;  /* 0x000000081c1c7220 */ /* 0x000fce0000410000 */
        /* <DEDUP_REMOVED lines=134> */
.L_x_14092:
        /* <DEDUP_REMOVED lines=16> */
[----:B------:R-:W-:Y:S01]  /*9e30*/  F2FP.BF16.F32.PACK_AB R11, R31, R30 ;  /* 0x0000001e1f0b723e */ /* 0x000fe200000010ff */
[----:B------:R-:W-:Y:S01]  /*9e40*/  ULDC.64 UR12, c[0x0][0xc00] ;  /* 0x00030000000c7ab9 */ /* 0x000fe20000000a00 */
[----:B------:R-:W-:Y:S01]  /*9e50*/  F2FP.BF16.F32.PACK_AB R14, R37, R36 ;  /* 0x00000024250e723e */ /* 0x000fe200000010ff */
[----:B------:R-:W-:Y:S01]  /*9e60*/  UIMAD.WIDE UR12, UR39, 0x4, UR12 ;  /* 0x00000004270c78a5 */ /* 0x000fe2000f8e020c */
[----:B------:R-:W-:Y:S01]  /*9e70*/  F2FP.BF16.F32.PACK_AB R15, R39, R38 ;  /* 0x00000026270f723e */ /* 0x000fe200000010ff */
[----:B------:R-:W-:Y:S01]  /*9e80*/  ULDC.64 UR14, c[0x0][0xc08] ;  /* 0x00030200000e7ab9 */ /* 0x000fe20000000a00 */
[----:B------:R-:W-:Y:S01]  /*9e90*/  ULDC UR9, c[0x0][0xbe8] ;  /* 0x0002fa0000097ab9 */ /* 0x000fe20000000800 */
[----:B------:R-:W-:Y:S01]  /*9ea0*/  UMOV UR10, UR8 ;  /* 0x00000008000a7c82 */ /* 0x000fe20008000000 */
[----:B0-----:R-:W-:Y:S01]  /*9eb0*/  UMOV UR11, UR4 ;  /* 0x00000004000b7c82 */ /* 0x001fe20008000000 */
[----:B------:R-:W-:Y:S01]  /*9ec0*/  UISETP.NE.U32.AND UP0, UPT, UR14, URZ, UPT ;  /* 0x0000003f0e00728c */ /* 0x000fe2000bf05070 */
[----:B------:R-:W-:-:S03]  /*9ed0*/  ULDC UR4, c[0x0][0xad4] ;  /* 0x0002b50000047ab9 */ /* 0x000fc60000000800 */
[----:B------:R-:W-:-:S11]  /*9ee0*/  UISETP.NE.AND.EX UP0, UPT, UR15, URZ, UPT, UP0 ;  /* 0x0000003f0f00728c */ /* 0x000fd6000bf05300 */
[----:B------:R-:W-:-:S04]  /*9ef0*/  @UP0 ULEA UR14, UP1, UR39, UR14, 0x2 ;  /* 0x0000000e270e0291 */ /* 0x000fc8000f82103f */
[----:B------:R-:W-:Y:S01]  /*9f00*/  @UP0 ULEA.HI.X UR15, UR39, UR15, UR40, 0x2, UP1 ;  /* 0x0000000f270f0291 */ /* 0x000fe200088f1428 */
        /* <DEDUP_REMOVED lines=44> */
[----:B------:R-:W-:Y:S01]  /*a1d0*/  MOV R3, R12 ;  /* 0x0000000c00037202 */ /* 0x000fe20000000f00 */
[----:B------:R0:W-:Y:S01]  /*a1e0*/  STSM.16.M88.4 [R5], R8 ;  /* 0x0000000805007844 */ /* 0x0001e20000000200 */
[----:B------:R-:W-:-:S02]  /*a1f0*/  SHF.R.U64 R154, R154, 0x3, RZ ;  /* 0x000000039a9a7819 */ /* 0x000fc400000012ff */
[----:B------:R-:W-:Y:S01]  /*a200*/  LOP3.LUT R164, R164, R165, RZ, 0x3c, !PT ;  /* 0x000000a5a4a47212 */ /* 0x000fe200078e3cff */
[--C-:B------:R-:W-:Y:S01]  /*a210*/  IMAD.X R165, RZ, RZ, R7.reuse, P4 ;  /* 0x000000ffffa57224 */ /* 0x100fe200020e0607 */
[----:B------:R-:W-:Y:S02]  /*a220*/  F2FP.BF16.F32.PACK_AB R12, R33, R32 ;  /* 0x00000020210c723e */ /* 0x000fe400000010ff */
[----:B------:R-:W-:Y:S02]  /*a230*/  F2FP.BF16.F32.PACK_AB R13, R35, R34 ;  /* 0x00000022230d723e */ /* 0x000fe400000010ff */
[----:B------:R-:W-:Y:S02]  /*a240*/  IADD3 R21, P5, R6, 0xc020, RZ ;  /* 0x0000c02006157810 */ /* 0x000fe40007fbe0ff */
[----:B------:R-:W-:Y:S01]  /*a250*/  LOP3.LUT R168, R168, R169, RZ, 0x3c, !PT ;  /* 0x000000a9a8a87212 */ /* 0x000fe200078e3cff */
[----:B------:R-:W-:Y:S01]  /*a260*/  IMAD.X R169, RZ, RZ, R7, P6 ;  /* 0x000000ffffa97224 */ /* 0x000fe200030e0607 */
[C---:B------:R-:W-:Y:S01]  /*a270*/  IADD3 R159, P3, R6.reuse, 0x8060, RZ ;  /* 0x00008060069f7810 */ /* 0x040fe20007f7e0ff */
[----:B------:R1:W-:Y:S01]  /*a280*/  STSM.16.M88.4 [R3], R12 ;  /* 0x0000000c03007844 */ /* 0x0003e20000000200 */
[----:B------:R-:W-:-:S02]  /*a290*/  IADD3 R157, P2, R6, 0xc040, RZ ;  /* 0x0000c040069d7810 */ /* 0x000fc40007f5e0ff */
[----:B------:R-:W-:Y:S02]  /*a2a0*/  SHF.R.U64 R172, R172, 0x3, RZ ;  /* 0x00000003acac7819 */ /* 0x000fe400000012ff */
[----:B------:R-:W-:Y:S02]  /*a2b0*/  IADD3 R175, P4, R6, 0x8040, RZ ;  /* 0x0000804006af7810 */ /* 0x000fe40007f9e0ff */
[----:B------:R-:W-:Y:S01]  /*a2c0*/  LOP3.LUT R154, R154, R155, RZ, 0x3c, !PT ;  /* 0x0000009b9a9a7212 */ /* 0x000fe200078e3cff */
[----:B------:R-:W-:Y:S01]  /*a2d0*/  IMAD.X R155, RZ, RZ, R7, P0 ;  /* 0x000000ffff9b7224 */ /* 0x000fe200000e0607 */
[----:B------:R-:W-:Y:S02]  /*a2e0*/  IADD3 R161, P6, R6, 0xc000, RZ ;  /* 0x0000c00006a17810 */ /* 0x000fe40007fde0ff */
[----:B------:R-:W-:Y:S02]  /*a2f0*/  LOP3.LUT R20, R21, 0x380, RZ, 0xc0, !PT ;  /* 0x0000038015147812 */ /* 0x000fe400078ec0ff */
[----:B------:R-:W-:-:S02]  /*a300*/  LOP3.LUT R158, R159, 0x380, RZ, 0xc0, !PT ;  /* 0x000003809f9e7812 */ /* 0x000fc400078ec0ff */
[----:B------:R-:W-:Y:S02]  /*a310*/  LOP3.LUT R156, R157, 0x380, RZ, 0xc0, !PT ;  /* 0x000003809d9c7812 */ /* 0x000fe400078ec0ff */
[----:B------:R-:W-:Y:S02]  /*a320*/  MOV R163, R162 ;  /* 0x000000a200a37202 */ /* 0x000fe40000000f00 */
[----:B0-----:R-:W-:Y:S02]  /*a330*/  F2FP.BF16.F32.PACK_AB R8, R41, R40 ;  /* 0x000000282908723e */ /* 0x001fe400000010ff */
[----:B------:R-:W-:Y:S02]  /*a340*/  F2FP.BF16.F32.PACK_AB R9, R43, R42 ;  /* 0x0000002a2b09723e */ /* 0x000fe400000010ff */
[----:B------:R-:W-:Y:S02]  /*a350*/  F2FP.BF16.F32.PACK_AB R10, R45, R44 ;  /* 0x0000002c2d0a723e */ /* 0x000fe400000010ff */
[----:B------:R-:W-:-:S02]  /*a360*/  F2FP.BF16.F32.PACK_AB R11, R47, R46 ;  /* 0x0000002e2f0b723e */ /* 0x000fc400000010ff */
[----:B------:R-:W-:Y:S01]  /*a370*/  LOP3.LUT R172, R172, R173, RZ, 0x3c, !PT ;  /* 0x000000adacac7212 */ /* 0x000fe200078e3cff */
[----:B------:R-:W-:Y:S01]  /*a380*/  IMAD.X R173, RZ, RZ, R7, P1 ;  /* 0x000000ffffad7224 */ /* 0x000fe200008e0607 */
[----:B------:R-:W-:Y:S01]  /*a390*/  LOP3.LUT R174, R175, 0x380, RZ, 0xc0, !PT ;  /* 0x00000380afae7812 */ /* 0x000fe200078ec0ff */
[----:B------:R0:W-:Y:S01]  /*a3a0*/  STSM.16.M88.4 [R163], R8 ;  /* 0x00000008a3007844 */ /* 0x0001e20000000200 */
[----:B------:R-:W-:Y:S02]  /*a3b0*/  MOV R164, R164 ;  /* 0x000000a400a47202 */ /* 0x000fe40000000f00 */
[----:B-1----:R-:W-:Y:S02]  /*a3c0*/  F2FP.BF16.F32.PACK_AB R12, R49, R48 ;  /* 0x00000030310c723e */ /* 0x002fe400000010ff */
[----:B------:R-:W-:Y:S02]  /*a3d0*/  F2FP.BF16.F32.PACK_AB R13, R51, R50 ;  /* 0x00000032330d723e */ /* 0x000fe400000010ff */
[----:B------:R-:W-:-:S02]  /*a3e0*/  F2FP.BF16.F32.PACK_AB R14, R53, R52 ;  /* 0x00000034350e723e */ /* 0x000fc400000010ff */
[----:B------:R-:W-:Y:S02]  /*a3f0*/  F2FP.BF16.F32.PACK_AB R15, R55, R54 ;  /* 0x00000036370f723e */ /* 0x000fe400000010ff */
[----:B------:R-:W-:Y:S02]  /*a400*/  LOP3.LUT R160, R161, 0x380, RZ, 0xc0, !PT ;  /* 0x00000380a1a07812 */ /* 0x000fe400078ec0ff */
[----:B------:R-:W-:Y:S01]  /*a410*/  SHF.R.U64 R20, R20, 0x3, RZ ;  /* 0x0000000314147819 */ /* 0x000fe200000012ff */
[----:B------:R1:W-:Y:S01]  /*a420*/  STSM.16.M88.4 [R164], R12 ;  /* 0x0000000ca4007844 */ /* 0x0003e20000000200 */
[----:B------:R-:W-:Y:S02]  /*a430*/  IADD3 R3, P1, R6, 0xc060, RZ ;  /* 0x0000c06006037810 */ /* 0x000fe40007f3e0ff */
[----:B------:R-:W-:Y:S02]  /*a440*/  SHF.R.U64 R158, R158, 0x3, RZ ;  /* 0x000000039e9e7819 */ /* 0x000fe400000012ff */
[----:B------:R-:W-:-:S02]  /*a450*/  SHF.R.U64 R156, R156, 0x3, RZ ;  /* 0x000000039c9c7819 */ /* 0x000fc400000012ff */
[----:B------:R-:W-:Y:S02]  /*a460*/  MOV R162, R152 ;  /* 0x0000009800a27202 */ /* 0x000fe40000000f00 */
[----:B------:R-:W-:Y:S02]  /*a470*/  MOV R5, R154 ;  /* 0x0000009a00057202 */ /* 0x000fe40000000f00 */
[----:B------:R-:W-:Y:S02]  /*a480*/  SHF.R.U64 R174, R174, 0x3, RZ ;  /* 0x00000003aeae7819 */ /* 0x000fe400000012ff */
[----:B------:R-:W-:Y:S02]  /*a490*/  MOV R166, R166 ;  /* 0x000000a600a67202 */ /* 0x000fe40000000f00 */
[----:B------:R-:W-:Y:S02]  /*a4a0*/  F2FP.BF16.F32.PACK_AB R152, R57, R56 ;  /* 0x000000383998723e */ /* 0x000fe400000010ff */
[----:B------:R-:W-:-:S02]  /*a4b0*/  F2FP.BF16.F32.PACK_AB R153, R59, R58 ;  /* 0x0000003a3b99723e */ /* 0x000fc400000010ff */
[----:B------:R-:W-:Y:S02]  /*a4c0*/  F2FP.BF16.F32.PACK_AB R154, R61, R60 ;  /* 0x0000003c3d9a723e */ /* 0x000fe400000010ff */
[----:B------:R-:W-:Y:S02]  /*a4d0*/  F2FP.BF16.F32.PACK_AB R155, R63, R62 ;  /* 0x0000003e3f9b723e */ /* 0x000fe400000010ff */
[----:B------:R-:W-:Y:S02]  /*a4e0*/  SHF.R.U64 R160, R160, 0x3, RZ ;  /* 0x00000003a0a07819 */ /* 0x000fe400000012ff */
[----:B------:R-:W-:Y:S01]  /*a4f0*/  MOV R168, R168 ;  /* 0x000000a800a87202 */ /* 0x000fe20000000f00 */
[----:B------:R2:W-:Y:S01]  /*a500*/  STSM.16.M88.4 [R166], R152 ;  /* 0x00000098a6007844 */ /* 0x0005e20000000200 */
[----:B0-----:R-:W-:Y:S02]  /*a510*/  F2FP.BF16.F32.PACK_AB R8, R65, R64 ;  /* 0x000000404108723e */ /* 0x001fe400000010ff */
[----:B------:R-:W-:-:S02]  /*a520*/  F2FP.BF16.F32.PACK_AB R9, R67, R66 ;  /* 0x000000424309723e */ /* 0x000fc400000010ff */
[----:B------:R-:W-:Y:S02]  /*a530*/  F2FP.BF16.F32.PACK_AB R10, R69, R68 ;  /* 0x00000044450a723e */ /* 0x000fe400000010ff */
[----:B------:R-:W-:Y:S02]  /*a540*/  F2FP.BF16.F32.PACK_AB R11, R71, R70 ;  /* 0x00000046470b723e */ /* 0x000fe400000010ff */
[----:B------:R-:W-:Y:S01]  /*a550*/  LOP3.LUT R20, R20, R21, RZ, 0x3c, !PT ;  /* 0x0000001514147212 */ /* 0x000fe200078e3cff */
[----:B------:R-:W-:Y:S01]  /*a560*/  IMAD.X R21, RZ, RZ, R7, P5 ;  /* 0x000000ffff157224 */ /* 0x000fe200028e0607 */
[----:B------:R-:W-:Y:S01]  /*a570*/  LOP3.LUT R6, R3, 0x380, RZ, 0xc0, !PT ;  /* 0x0000038003067812 */ /* 0x000fe200078ec0ff */
[----:B------:R0:W-:Y:S01]  /*a580*/  STSM.16.M88.4 [R168], R8 ;  /* 0x00000008a8007844 */ /* 0x0001e20000000200 */
[----:B------:R-:W-:Y:S02]  /*a590*/  MOV R170, R170 ;  /* 0x000000aa00aa7202 */ /* 0x000fe40000000f00 */
[----:B-1----:R-:W-:-:S02]  /*a5a0*/  F2FP.BF16.F32.PACK_AB R12, R73, R72 ;  /* 0x00000048490c723e */ /* 0x002fc400000010ff */
        /* <DEDUP_REMOVED lines=11> */
[----:B------:R-:W-:Y:S01]  /*a660*/  SHF.R.U64 R6, R6, 0x3, RZ ;  /* 0x0000000306067819 */ /* 0x000fe200000012ff */
[----:B------:R1:W-:Y:S01]  /*a670*/  STSM.16.M88.4 [R170], R12 ;  /* 0x0000000caa007844 */ /* 0x0003e20000000200 */
[----:B------:R-:W-:Y:S01]  /*a680*/  F2FP.BF16.F32.PACK_AB R164, R81, R80 ;  /* 0x0000005051a4723e */ /* 0x000fe200000010ff */
[----:B------:R-:W-:Y:S01]  /*a690*/  IMAD.X R7, RZ, RZ, R7, P1 ;  /* 0x000000ffff077224 */ /* 0x000fe200008e0607 */
[----:B------:R-:W-:-:S02]  /*a6a0*/  F2FP.BF16.F32.PACK_AB R165, R83, R82 ;  /* 0x0000005253a5723e */ /* 0x000fc400000010ff */
[----:B--2---:R-:W-:Y:S02]  /*a6b0*/  F2FP.BF16.F32.PACK_AB R166, R85, R84 ;  /* 0x0000005455a6723e */ /* 0x004fe400000010ff */
[----:B------:R-:W-:Y:S02]  /*a6c0*/  F2FP.BF16.F32.PACK_AB R167, R87, R86 ;  /* 0x0000005657a7723e */ /* 0x000fe400000010ff */
[----:B------:R-:W-:Y:S02]  /*a6d0*/  MOV R172, R172 ;  /* 0x000000ac00ac7202 */ /* 0x000fe40000000f00 */
[----:B0-----:R-:W-:Y:S01]  /*a6e0*/  F2FP.BF16.F32.PACK_AB R168, R89, R88 ;  /* 0x0000005859a8723e */ /* 0x001fe200000010ff */
[----:B------:R0:W-:Y:S01]  /*a6f0*/  STSM.16.M88.4 [R162], R164 ;  /* 0x000000a4a2007844 */ /* 0x0001e20000000200 */
[----:B------:R-:W-:Y:S02]  /*a700*/  F2FP.BF16.F32.PACK_AB R169, R91, R90 ;  /* 0x0000005a5ba9723e */ /* 0x000fe400000010ff */
[----:B------:R-:W-:-:S02]  /*a710*/  F2FP.BF16.F32.PACK_AB R171, R95, R94 ;  /* 0x0000005e5fab723e */ /* 0x000fc400000010ff */
[----:B-1----:R-:W-:Y:S02]  /*a720*/  F2FP.BF16.F32.PACK_AB R170, R93, R92 ;  /* 0x0000005c5daa723e */ /* 0x002fe400000010ff */
[----:B------:R-:W-:Y:S02]  /*a730*/  MOV R20, R20 ;  /* 0x0000001400147202 */ /* 0x000fe40000000f00 */
[----:B------:R-:W-:Y:S01]  /*a740*/  MOV R173, R158 ;  /* 0x0000009e00ad7202 */ /* 0x000fe20000000f00 */
[----:B------:R-:W-:Y:S01]  /*a750*/  STSM.16.M88.4 [R172], R168 ;  /* 0x000000a8ac007844 */ /* 0x000fe20000000200 */
[----:B------:R-:W-:Y:S02]  /*a760*/  MOV R21, R156 ;  /* 0x0000009c00157202 */ /* 0x000fe40000000f00 */
[----:B------:R-:W-:Y:S02]  /*a770*/  F2FP.BF16.F32.PACK_AB R152, R97, R96 ;  /* 0x000000606198723e */ /* 0x000fe400000010ff */
[----:B------:R-:W-:-:S02]  /*a780*/  F2FP.BF16.F32.PACK_AB R153, R99, R98 ;  /* 0x000000626399723e */ /* 0x000fc400000010ff */
[----:B------:R-:W-:Y:S02]  /*a790*/  F2FP.BF16.F32.PACK_AB R154, R101, R100 ;  /* 0x00000064659a723e */ /* 0x000fe400000010ff */
[----:B------:R-:W-:Y:S02]  /*a7a0*/  F2FP.BF16.F32.PACK_AB R155, R103, R102 ;  /* 0x00000066679b723e */ /* 0x000fe400000010ff */
[----:B------:R-:W-:Y:S02]  /*a7b0*/  LOP3.LUT R6, R6, R3, RZ, 0x3c, !PT ;  /* 0x0000000306067212 */ /* 0x000fe400078e3cff */
[----:B------:R-:W-:Y:S01]  /*a7c0*/  MOV R174, R174 ;  /* 0x000000ae00ae7202 */ /* 0x000fe20000000f00 */
[----:B------:R1:W-:Y:S01]  /*a7d0*/  STSM.16.M88.4 [R5], R152 ;  /* 0x0000009805007844 */ /* 0x0003e20000000200 */
[----:B------:R-:W-:Y:S02]  /*a7e0*/  F2FP.BF16.F32.PACK_AB R156, R105, R104 ;  /* 0x00000068699c723e */ /* 0x000fe400000010ff */
[----:B------:R-:W-:-:S02]  /*a7f0*/  F2FP.BF16.F32.PACK_AB R157, R107, R106 ;  /* 0x0000006a6b9d723e */ /* 0x000fc400000010ff */
[----:B------:R-:W-:Y:S02]  /*a800*/  F2FP.BF16.F32.PACK_AB R158, R109, R108 ;  /* 0x0000006c6d9e723e */ /* 0x000fe400000010ff */
[----:B------:R-:W-:Y:S02]  /*a810*/  F2FP.BF16.F32.PACK_AB R159, R111, R110 ;  /* 0x0000006e6f9f723e */ /* 0x000fe400000010ff */
[----:B------:R-:W-:Y:S02]  /*a820*/  MOV R3, R160 ;  /* 0x000000a000037202 */ /* 0x000fe40000000f00 */
[----:B------:R-:W-:Y:S01]  /*a830*/  F2FP.BF16.F32.PACK_AB R160, R113, R112 ;  /* 0x0000007071a0723e */ /* 0x000fe200000010ff */
[----:B------:R2:W-:Y:S01]  /*a840*/  STSM.16.M88.4 [R174], R156 ;  /* 0x0000009cae007844 */ /* 0x0005e20000000200 */
[----:B------:R-:W-:Y:S02]  /*a850*/  F2FP.BF16.F32.PACK_AB R161, R115, R114 ;  /* 0x0000007273a1723e */ /* 0x000fe400000010ff */
[----:B0-----:R-:W-:-:S02]  /*a860*/  F2FP.BF16.F32.PACK_AB R162, R117, R116 ;  /* 0x0000007475a2723e */ /* 0x001fc400000010ff */
[----:B------:R-:W-:Y:S02]  /*a870*/  F2FP.BF16.F32.PACK_AB R163, R119, R118 ;  /* 0x0000007677a3723e */ /* 0x000fe400000010ff */
[----:B------:R-:W-:Y:S02]  /*a880*/  F2FP.BF16.F32.PACK_AB R8, R121, R120 ;  /* 0x000000787908723e */ /* 0x000fe400000010ff */
        /* <DEDUP_REMOVED lines=9> */
[----:B-1----:R-:W-:Y:S02]  /*a920*/  F2FP.BF16.F32.PACK_AB R152, R137, R136 ;  /* 0x000000888998723e */ /* 0x002fe400000010ff */
[----:B------:R-:W-:Y:S01]  /*a930*/  F2FP.BF16.F32.PACK_AB R153, R139, R138 ;  /* 0x0000008a8b99723e */ /* 0x000fe200000010ff */
[----:B------:R1:W-:Y:S01]  /*a940*/  STSM.16.M88.4 [R20], R12 ;  /* 0x0000000c14007844 */ /* 0x0003e20000000200 */
[----:B------:R-:W-:-:S02]  /*a950*/  F2FP.BF16.F32.PACK_AB R154, R141, R140 ;  /* 0x0000008c8d9a723e */ /* 0x000fc400000010ff */
[----:B------:R-:W-:Y:S02]  /*a960*/  F2FP.BF16.F32.PACK_AB R155, R143, R142 ;  /* 0x0000008e8f9b723e */ /* 0x000fe400000010ff */
[----:B------:R-:W-:Y:S01]  /*a970*/  MOV R164, R6 ;  /* 0x0000000600a47202 */ /* 0x000fe20000000f00 */
[----:B------:R-:W-:Y:S01]  /*a980*/  IMAD.U32 R6, RZ, RZ, UR12 ;  /* 0x0000000cff067e24 */ /* 0x000fe2000f8e00ff */
[----:B--2---:R-:W-:Y:S01]  /*a990*/  F2FP.BF16.F32.PACK_AB R156, R145, R144 ;  /* 0x00000090919c723e */ /* 0x004fe200000010ff */
[----:B------:R2:W-:Y:S01]  /*a9a0*/  STSM.16.M88.4 [R21], R152 ;  /* 0x0000009815007844 */ /* 0x0005e20000000200 */
[----:B------:R-:W-:Y:S01]  /*a9b0*/  F2FP.BF16.F32.PACK_AB R157, R147, R146 ;  /* 0x00000092939d723e */ /* 0x000fe200000010ff */
[----:B------:R-:W-:Y:S01]  /*a9c0*/  IMAD.U32 R7, RZ, RZ, UR13 ;  /* 0x0000000dff077e24 */ /* 0x000fe2000f8e00ff */
[----:B------:R-:W-:Y:S02]  /*a9d0*/  F2FP.BF16.F32.PACK_AB R158, R149, R148 ;  /* 0x00000094959e723e */ /* 0x000fe400000010ff */
[----:B------:R-:W-:-:S02]  /*a9e0*/  F2FP.BF16.F32.PACK_AB R159, R151, R150 ;  /* 0x00000096979f723e */ /* 0x000fc400000010ff */
[----:B------:R-:W-:-:S03]  /*a9f0*/  ISETP.NE.U32.AND P0, PT, RZ, UR16, PT ;  /* 0x00000010ff007c0c */ /* 0x000fc6000bf05070 */
[----:B------:R2:W-:Y:S01]  /*aa00*/  STSM.16.M88.4 [R164], R156 ;  /* 0x0000009ca4007844 */ /* 0x0005e20000000200 */
[----:B------:R-:W-:Y:S01]  /*aa10*/  BAR.SYNC.DEFER_BLOCKING 0x1, 0x100 ;  /* 0x0044000000007b1d */ /* 0x000fe20000010000 */
[----:B------:R-:W-:-:S13]  /*aa20*/  ISETP.NE.AND.EX P0, PT, RZ, UR17, PT, P0 ;  /* 0x00000011ff007c0c */ /* 0x000fda000bf05300 */
[----:B------:R3:W4:Y:S01]  /*aa30*/  @P0 LDG.E R5, desc[UR52][R6.64] ;  /* 0x0000003406050981 */ /* 0x000722000c1e1900 */
[----:B------:R-:W-:Y:S01]  /*aa40*/  PLOP3.LUT P4, PT, PT, PT, UP0, 0x80, 0x0 ;  /* 0x000000000000781c */ /* 0x000fe20003f8f008 */
[----:B---3--:R-:W-:Y:S02]  /*aa50*/  IMAD.U32 R6, RZ, RZ, UR14 ;  /* 0x0000000eff067e24 */ /* 0x008fe4000f8e00ff */
[----:B------:R-:W-:-:S10]  /*aa60*/  IMAD.U32 R7, RZ, RZ, UR15 ;  /* 0x0000000fff077e24 */ /* 0x000fd4000f8e00ff */
[----:B0-----:R0:W3:Y:S01]  /*aa70*/  @P4 LDG.E R3, desc[UR52][R6.64] ;  /* 0x0000003406034981 */ /* 0x0010e2000c1e1900 */
[----:B------:R-:W-:Y:S01]  /*aa80*/  UISETP.NE.AND UP0, UPT, UR44, URZ, UPT ;  /* 0x0000003f2c00728c */ /* 0x000fe2000bf05270 */
[----:B-1----:R-:W-:Y:S01]  /*aa90*/  VIADD R12, R16, UR42 ;  /* 0x0000002a100c7c36 */ /* 0x002fe20008000000 */
[----:B------:R-:W-:Y:S02]  /*aaa0*/  UISETP.NE.AND UP1, UPT, UR9, 0x1, UPT ;  /* 0x000000010900788c */ /* 0x000fe4000bf25270 */
[----:B------:R-:W-:Y:S01]  /*aab0*/  USEL UR4, UR44, UR4, UP0 ;  /* 0x000000042c047287 */ /* 0x000fe20008000000 */
[----:B------:R-:W-:Y:S01]  /*aac0*/  UMOV UR23, 0x9b8 ;  /* 0x000009b800177882 */ /* 0x000fe20000000000 */
[----:B------:R-:W-:Y:S02]  /*aad0*/  UISETP.NE.U32.AND UP0, UPT, UR16, URZ, UPT ;  /* 0x0000003f1000728c */ /* 0x000fe4000bf05070 */
[----:B------:R-:W-:Y:S01]  /*aae0*/  PLOP3.LUT P1, PT, PT, PT, UP1, 0x80, 0x0 ;  /* 0x000000000000781c */ /* 0x000fe20003f2f018 */
[----:B------:R-:W-:-:S02]  /*aaf0*/  UISETP.GT.AND UP2, UPT, UR4, 0x1, UPT ;  /* 0x000000010400788c */ /* 0x000fc4000bf44270 */
[----:B------:R-:W-:Y:S02]  /*ab00*/  UISETP.NE.AND.EX UP0, UPT, UR17, URZ, UPT, UP0 ;  /* 0x0000003f1100728c */ /* 0x000fe4000bf05300 */
[----:B------:R-:W-:Y:S01]  /*ab10*/  USEL UR23, UR23, 0x978, UP2 ;  /* 0x0000097817177887 */ /* 0x000fe20009000000 */
[----:B------:R-:W-:Y:S01]  /*ab20*/  UMOV UR4, URZ ;  /* 0x0000003f00047c82 */ /* 0x000fe20008000000 */
[----:B------:R-:W-:Y:S01]  /*ab30*/  USEL UR39, UR39, URZ, !UP0 ;  /* 0x0000003f27277287 */ /* 0x000fe2000c000000 */
[----:B------:R-:W-:Y:S01]  /*ab40*/  @UP1 ULDC UR25, c[0x0][0xbec] ;  /* 0x0002fb0000191ab9 */ /* 0x000fe20000000800 */
[----:B------:R-:W-:Y:S02]  /*ab50*/  USEL UR22, UR43, URZ, UP2 ;  /* 0x0000003f2b167287 */ /* 0x000fe40009000000 */
[----:B------:R-:W-:Y:S02]  /*ab60*/  USEL UR40, UR40, URZ, !UP0 ;  /* 0x0000003f28287287 */ /* 0x000fe4000c000000 */
[----:B0-----:R-:W-:Y:S01]  /*ab70*/  @P1 IMAD.HI.U32 R6, R12, UR25, RZ ;  /* 0x000000190c061c27 */ /* 0x001fe2000f8e00ff */
[----:B------:R-:W-:-:S03]  /*ab80*/  @UP1 ULDC UR28, c[0x0][0xbf0] ;  /* 0x0002fc00001c1ab9 */ /* 0x000fc60000000800 */
[----:B------:R-:W-:Y:S01]  /*ab90*/  ULDC.64 UR18, c[0x0][UR23+0x220] ;  /* 0x0000880017127abb */ /* 0x000fe20008000a00 */
[----:B------:R-:W-:Y:S01]  /*aba0*/  ULDC.64 UR16, c[0x0][UR23+0x218] ;  /* 0x0000860017107abb */ /* 0x000fe20008000a00 */
[----:B------:R-:W-:Y:S01]  /*abb0*/  UIMAD UR19, UR19, UR39, URZ ;  /* 0x00000027131372a4 */ /* 0x000fe2000f8e023f */
[----:B------:R-:W-:Y:S01]  /*abc0*/  ULDC.64 UR20, c[0x0][UR23+0x228] ;  /* 0x00008a0017147abb */ /* 0x000fe20008000a00 */
[----:B------:R-:W-:Y:S02]  /*abd0*/  UIMAD.WIDE.U32 UR14, UR16, UR41, URZ ;  /* 0x00000029100e72a5 */ /* 0x000fe4000f8e003f */
[----:B------:R-:W-:Y:S02]  /*abe0*/  UIMAD UR24, UR17, UR41, URZ ;  /* 0x00000029111872a4 */ /* 0x000fe4000f8e023f */
[----:B------:R-:W-:Y:S02]  /*abf0*/  UIMAD.WIDE.U32 UR26, UR20, UR22, URZ ;  /* 0x00000016141a72a5 */ /* 0x000fe4000f8e003f */
[----:B------:R-:W-:-:S02]  /*ac00*/  UIMAD.WIDE.U32 UR16, UR18, UR39, URZ ;  /* 0x00000027121072a5 */ /* 0x000fc4000f8e003f */
[----:B------:R-:W-:Y:S02]  /*ac10*/  UIMAD UR20, UR21, UR22, URZ ;  /* 0x00000016151472a4 */ /* 0x000fe4000f8e023f */
[----:B------:R-:W-:Y:S02]  /*ac20*/  UIMAD UR19, UR18, UR40, UR19 ;  /* 0x00000028121372a4 */ /* 0x000fe4000f8e0213 */
[----:B------:R-:W-:Y:S02]  /*ac30*/  UIADD3 UR20, UR27, UR20, URZ ;  /* 0x000000141b147290 */ /* 0x000fe4000fffe03f */
[----:B------:R-:W-:Y:S02]  /*ac40*/  UIADD3 UR19, UR17, UR19, URZ ;  /* 0x0000001311137290 */ /* 0x000fe4000fffe03f */
[----:B------:R-:W-:Y:S02]  /*ac50*/  UIADD3 UR24, UR15, UR24, URZ ;  /* 0x000000180f187290 */ /* 0x000fe4000fffe03f */
[----:B------:R-:W-:Y:S01]  /*ac60*/  IMAD.U32 R10, RZ, RZ, UR20 ;  /* 0x00000014ff0a7e24 */ /* 0x000fe2000f8e00ff */
[----:B----4-:R-:W-:Y:S01]  /*ac70*/  @P0 R2UR UR4, R5 ;  /* 0x00000000050402ca */ /* 0x010fe200000e0000 */
[----:B------:R-:W-:Y:S01]  /*ac80*/  IMAD.MOV.U32 R5, RZ, RZ, R12 ;  /* 0x000000ffff057224 */ /* 0x000fe200078e000c */
[----:B------:R-:W-:Y:S01]  /*ac90*/  @P1 SHF.R.U32.HI R5, RZ, UR28, R6 ;  /* 0x0000001cff051c19 */ /* 0x000fe20008011606 */
[----:B------:R-:W-:-:S03]  /*aca0*/  IMAD.U32 R6, RZ, RZ, UR26 ;  /* 0x0000001aff067e24 */ /* 0x000fc6000f8e00ff */
[--C-:B------:R-:W-:Y:S01]  /*acb0*/  SHF.R.S32.HI R7, RZ, 0x1f, R5.reuse ;  /* 0x0000001fff077819 */ /* 0x100fe20000011405 */
[----:B------:R-:W-:-:S04]  /*acc0*/  IMAD.MOV R9, RZ, RZ, -R5 ;  /* 0x000000ffff097224 */ /* 0x000fc800078e0a05 */
[----:B------:R-:W-:Y:S02]  /*acd0*/  IMAD R9, R9, UR9, R12 ;  /* 0x0000000909097c24 */ /* 0x000fe4000f8e020c */
[----:B------:R-:W-:Y:S02]  /*ace0*/  UIADD3 UR14, UP0, UP3, UR16, UR14, UR4 ;  /* 0x0000000e100e7290 */ /* 0x000fe4000fb1e004 */
[----:B------:R-:W-:-:S04]  /*acf0*/  USHF.R.S32.HI UR17, URZ, 0x1f, UR4 ;  /* 0x0000001f3f117899 */ /* 0x000fc80008011404 */
[----:B------:R-:W-:Y:S01]  /*ad00*/  UIADD3.X UR16, UR19, UR24, UR17, UP0, UP3 ;  /* 0x0000001813107290 */ /* 0x000fe200087e6411 */
[----:B------:R-:W-:Y:S01]  /*ad10*/  IADD3 R6, P2, P3, R5, UR14, R6 ;  /* 0x0000000e05067c10 */ /* 0x000fe2000fb5e006 */
        /* <DEDUP_REMOVED lines=8> */
[----:B------:R-:W-:Y:S01]  /*ada0*/  IMAD.WIDE.U32 R6, R9, UR14, R6 ;  /* 0x0000000e09067c25 */ /* 0x000fe2000f8e0006 */
[----:B------:R-:W-:Y:S01]  /*adb0*/  ULDC UR14, c[0x0][0xa88] ;  /* 0x0002a200000e7ab9 */ /* 0x000fe20000000800 */
[----:B---3--:R-:W-:-:S02]  /*adc0*/  @P4 R2UR UR14, R3 ;  /* 0x00000000030e42ca */ /* 0x008fc400000e0000 */
[----:B------:R-:W-:Y:S01]  /*add0*/  IMAD.IADD R5, R7, 0x1, R5 ;  /* 0x0000000107057824 */ /* 0x000fe200078e0205 */
[----:B------:R-:W-:-:S04]  /*ade0*/  LEA R10, P2, R6, UR18, 0x2 ;  /* 0x00000012060a7c11 */ /* 0x000fc8000f8410ff */
[----:B------:R-:W-:Y:S01]  /*adf0*/  LEA.HI.X R5, R6, UR19, R5, 0x2, P2 ;  /* 0x0000001306057c11 */ /* 0x000fe200090f1405 */
[----:B--2---:R-:W-:Y:S08]  /*ae00*/  @P4 BRA `(.L_x_14131) ;  /* 0x0000000000284947 */ /* 0x004ff00003800000 */
[----:B------:R-:W-:Y:S05]  /*ae10*/  @!P0 BRA `(.L_x_14131) ;  /* 0x0000000000248947 */ /* 0x000fea0003800000 */
[----:B------:R-:W-:Y:S02]  /*ae20*/  IMAD.U32 R6, RZ, RZ, UR12 ;  /* 0x0000000cff067e24 */ /* 0x000fe4000f8e00ff */
[----:B------:R-:W-:Y:S02]  /*ae30*/  IMAD.U32 R8, RZ, RZ, UR12 ;  /* 0x0000000cff087e24 */ /* 0x000fe4000f8e00ff */
[----:B------:R-:W-:Y:S02]  /*ae40*/  IMAD.U32 R7, RZ, RZ, UR13 ;  /* 0x0000000dff077e24 */ /* 0x000fe4000f8e00ff */
[----:B------:R-:W-:-:S03]  /*ae50*/  IMAD.U32 R9, RZ, RZ, UR13 ;  /* 0x0000000dff097e24 */ /* 0x000fc6000f8e00ff */
[----:B------:R-:W2:Y:S04]  /*ae60*/  LDG.E R6, desc[UR52][R6.64] ;  /* 0x0000003406067981 */ /* 0x000ea8000c1e1900 */
[----:B------:R-:W3:Y:S01]  /*ae70*/  LDG.E R8, desc[UR52][R8.64+0x4] ;  /* 0x0000043408087981 */ /* 0x000ee2000c1e1900 */
[----:B--2---:R-:W-:Y:S02]  /*ae80*/  R2UR UR12, R6 ;  /* 0x00000000060c72ca */ /* 0x004fe400000e0000 */
[----:B---3--:R-:W-:-:S13]  /*ae90*/  R2UR UR14, R8 ;  /* 0x00000000080e72ca */ /* 0x008fda00000e0000 */
[----:B------:R-:W-:-:S12]  /*aea0*/  UIADD3 UR14, -UR12, UR14, URZ ;  /* 0x0000000e0c0e7290 */ /* 0x000fd8000fffe13f */
.L_x_14131:
[----:B------:R-:W2:Y:S01]  /*aeb0*/  LDL R3, [R1+0x28] ;  /* 0x0000280001037983 */ /* 0x000ea20000100800 */
[----:B------:R-:W-:Y:S01]  /*aec0*/  UIMAD UR16, UR14, UR9, URZ ;  /* 0x000000090e1072a4 */ /* 0x000fe2000f8e023f */
[----:B------:R-:W-:Y:S02]  /*aed0*/  LOP3.LUT P0, RZ, R222, 0x3, RZ, 0xc0, !PT ;  /* 0x00000003deff7812 */ /* 0x000fe4000780c0ff */
[----:B------:R-:W-:Y:S01]  /*aee0*/  SHFL.IDX PT, R6, R10, RZ, 0x1c1f ;  /* 0x001c1fff0a067589 */ /* 0x000fe200000e0000 */
[----:B------:R-:W-:-:S03]  /*aef0*/  PLOP3.LUT P3, PT, PT, PT, UP2, 0x80, 0x0 ;  /* 0x000000000000781c */ /* 0x000fc60003f6f028 */
[----:B------:R-:W0:Y:S04]  /*af00*/  SHFL.IDX PT, R7, R5, RZ, 0x1c1f ;  /* 0x001c1fff05077589 */ /* 0x000e2800000e0000 */
[----:B------:R-:W-:Y:S04]  /*af10*/  SHFL.IDX PT, R8, R10, 0x1, 0x1c1f ;  /* 0x003c1f000a087f89 */ /* 0x000fe800000e0000 */
[----:B------:R-:W1:Y:S01]  /*af20*/  SHFL.IDX PT, R9, R5, 0x1, 0x1c1f ;  /* 0x003c1f0005097f89 */ /* 0x000e6200000e0000 */
[----:B--2---:R-:W-:-:S04]  /*af30*/  VIADD R11, R3, UR42 ;  /* 0x0000002a030b7c36 */ /* 0x004fc80008000000 */
[C---:B------:R-:W-:Y:S01]  /*af40*/  VIADD R3, R11.reuse, 0x8 ;  /* 0x000000080b037836 */ /* 0x040fe20000000000 */
[----:B------:R-:W-:-:S04]  /*af50*/  ISETP.GE.OR P2, PT, R11, UR16, P0 ;  /* 0x000000100b007c0c */ /* 0x000fc80008746670 */
[----:B------:R-:W-:-:S09]  /*af60*/  ISETP.GE.OR P0, PT, R3, UR16, P0 ;  /* 0x0000001003007c0c */ /* 0x000fd20008706670 */
[----:B0-----:R0:W-:Y:S01]  /*af70*/  @!P2 ST.E desc[UR52][R6.64], R4 ;  /* 0x000000040600a985 */ /* 0x0011e2000c101934 */
[----:B------:R-:W-:-:S03]  /*af80*/  ISETP.GE.AND P2, PT, R11, UR16, PT ;  /* 0x000000100b007c0c */ /* 0x000fc6000bf46270 */
[----:B-1----:R0:W-:Y:S01]  /*af90*/  @!P0 ST.E desc[UR52][R8.64], R0 ;  /* 0x0000000008008985 */ /* 0x0021e2000c101934 */
[----:B------:R-:W-:Y:S01]  /*afa0*/  ISETP.GE.AND P0, PT, R3, UR16, PT ;  /* 0x0000001003007c0c */ /* 0x000fe2000bf06270 */
[----:B------:R-:W-:-:S12]  /*afb0*/  @P3 BRA `(.L_x_14132) ;  /* 0x0000001000083947 */ /* 0x000fd80003800000 */
[----:B0-----:R-:W0:Y:S01]  /*afc0*/  S2R R0, SR_TID.X ;  /* 0x0000000000007919 */ /* 0x001e220000002100 */
[----:B------:R-:W-:Y:S01]  /*afd0*/  ULDC.64 UR14, c[0x0][0xaa0] ;  /* 0x0002a800000e7ab9 */ /* 0x000fe20000000a00 */
        /* <DEDUP_REMOVED lines=9> */
[----:B------:R-:W-:-:S03]  /*b070*/  IMAD.WIDE R4, R4, R5, UR10 ;  /* 0x0000000a04047e25 */ /* 0x000fc6000f8e0205 */
[C---:B------:R-:W-:Y:S02]  /*b080*/  IADD3 R25, P2, R4.reuse, 0x3000, RZ ;  /* 0x0000300004197810 */ /* 0x040fe40007f5e0ff */
[C---:B------:R-:W-:Y:S02]  /*b090*/  IADD3 R9, P4, R4.reuse, 0x1000, RZ ;  /* 0x0000100004097810 */ /* 0x040fe40007f9e0ff */
[----:B------:R-:W-:Y:S02]  /*b0a0*/  LOP3.LUT R24, R25, 0x380, RZ, 0xc0, !PT ;  /* 0x0000038019187812 */ /* 0x000fe400078ec0ff */
[----:B------:R-:W-:Y:S02]  /*b0b0*/  IADD3 R13, P3, R4, 0x2000, RZ ;  /* 0x00002000040d7810 */ /* 0x000fe40007f7e0ff */
[----:B------:R-:W-:Y:S01]  /*b0c0*/  SHF.R.U64 R24, R24, 0x3, RZ ;  /* 0x0000000318187819 */ /* 0x000fe200000012ff */
[----:B------:R-:W-:Y:S01]  /*b0d0*/  UIMAD UR12, UR17, UR14, URZ ;  /* 0x0000000e110c72a4 */ /* 0x000fe2000f8e023f */
[----:B------:R-:W-:-:S02]  /*b0e0*/  LOP3.LUT R8, R9, 0x380, RZ, 0xc0, !PT ;  /* 0x0000038009087812 */ /* 0x000fc400078ec0ff */
[----:B------:R-:W-:Y:S01]  /*b0f0*/  LOP3.LUT R24, R24, R25, RZ, 0x3c, !PT ;  /* 0x0000001918187212 */ /* 0x000fe200078e3cff */
[----:B------:R-:W-:Y:S01]  /*b100*/  IMAD.X R25, RZ, RZ, R5, P2 ;  /* 0x000000ffff197224 */ /* 0x000fe200010e0605 */
[----:B------:R-:W-:Y:S02]  /*b110*/  IADD3 R49, P2, R4, 0x9000, RZ ;  /* 0x0000900004317810 */ /* 0x000fe40007f5e0ff */
[----:B------:R-:W-:Y:S02]  /*b120*/  LOP3.LUT R12, R13, 0x380, RZ, 0xc0, !PT ;  /* 0x000003800d0c7812 */ /* 0x000fe400078ec0ff */
[----:B------:R-:W-:Y:S01]  /*b130*/  LOP3.LUT R48, R49, 0x380, RZ, 0xc0, !PT ;  /* 0x0000038031307812 */ /* 0x000fe200078ec0ff */
[----:B------:R-:W-:Y:S01]  /*b140*/  UIMAD UR12, UR4, UR15, UR12 ;  /* 0x0000000f040c72a4 */ /* 0x000fe2000f8e020c */
[----:B------:R-:W-:Y:S01]  /*b150*/  SHF.R.U64 R8, R8, 0x3, RZ ;  /* 0x0000000308087819 */ /* 0x000fe200000012ff */
[----:B------:R-:W-:Y:S01]  /*b160*/  UIMAD.WIDE.U32 UR10, UR4, UR14, URZ ;  /* 0x0000000e040a72a5 */ /* 0x000fe2000f8e003f */
[----:B------:R-:W-:Y:S01]  /*b170*/  SHF.R.U64 R48, R48, 0x3, RZ ;  /* 0x0000000330307819 */ /* 0x000fe200000012ff */
[----:B------:R-:W5:Y:S01]  /*b180*/  LD.E.128 R24, desc[UR52][R24.64] ;  /* 0x0000003418187980 */ /* 0x000f62000c101d00 */
[----:B------:R-:W-:-:S02]  /*b190*/  SHF.R.U64 R12, R12, 0x3, RZ ;  /* 0x000000030c0c7819 */ /* 0x000fc400000012ff */
[----:B------:R-:W-:Y:S01]  /*b1a0*/  LOP3.LUT R8, R8, R9, RZ, 0x3c, !PT ;  /* 0x0000000908087212 */ /* 0x000fe200078e3cff */
[----:B------:R-:W-:Y:S01]  /*b1b0*/  UIADD3 UR11, UR11, UR12, URZ ;  /* 0x0000000c0b0b7290 */ /* 0x000fe2000fffe03f */
[----:B------:R-:W-:Y:S01]  /*b1c0*/  LOP3.LUT R48, R48, R49, RZ, 0x3c, !PT ;  /* 0x0000003130307212 */ /* 0x000fe200078e3cff */
[--C-:B------:R-:W-:Y:S01]  /*b1d0*/  IMAD.X R49, RZ, RZ, R5.reuse, P2 ;  /* 0x000000ffff317224 */ /* 0x100fe200010e0605 */
[----:B------:R-:W-:Y:S01]  /*b1e0*/  IADD3 R6, P2, R4, 0xf000, RZ ;  /* 0x0000f00004067810 */ /* 0x000fe20007f5e0ff */
[--C-:B------:R-:W-:Y:S01]  /*b1f0*/  IMAD.X R9, RZ, RZ, R5.reuse, P4 ;  /* 0x000000ffff097224 */ /* 0x100fe200020e0605 */
[----:B------:R-:W-:Y:S01]  /*b200*/  LOP3.LUT R12, R12, R13, RZ, 0x3c, !PT ;  /* 0x0000000d0c0c7212 */ /* 0x000fe200078e3cff */
[----:B------:R-:W-:Y:S01]  /*b210*/  IMAD.X R13, RZ, RZ, R5, P3 ;  /* 0x000000ffff0d7224 */ /* 0x000fe200018e0605 */
[----:B------:R-:W-:Y:S01]  /*b220*/  LOP3.LUT R3, R6, 0x380, RZ, 0xc0, !PT ;  /* 0x0000038006037812 */ /* 0x000fe200078ec0ff */
[----:B------:R-:W-:Y:S01]  /*b230*/  ULDC.64 UR12, c[0x0][0xae8] ;  /* 0x0002ba00000c7ab9 */ /* 0x000fe20000000a00 */
[----:B------:R-:W-:-:S02]  /*b240*/  IADD3 R29, P0, R4, 0x4000, RZ ;  /* 0x00004000041d7810 */ /* 0x000fc40007f1e0ff */
[C---:B------:R-:W-:Y:S02]  /*b250*/  IADD3 R33, P6, R4.reuse, 0x5000, RZ ;  /* 0x0000500004217810 */ /* 0x040fe40007fde0ff */
[C---:B------:R-:W-:Y:S01]  /*b260*/  IADD3 R37, P5, R4.reuse, 0x6000, RZ ;  /* 0x0000600004257810 */ /* 0x040fe20007fbe0ff */
[----:B------:R-:W-:Y:S01]  /*b270*/  USHF.R.S32.HI UR4, URZ, 0x1f, UR39 ;  /* 0x0000001f3f047899 */ /* 0x000fe20008011427 */
[----:B------:R-:W-:Y:S01]  /*b280*/  SHF.R.U64 R3, R3, 0x3, RZ ;  /* 0x0000000303037819 */ /* 0x000fe200000012ff */
[----:B------:R-:W-:Y:S01]  /*b290*/  UIMAD.WIDE.U32 UR10, UR41, UR12, UR10 ;  /* 0x0000000c290a72a5 */ /* 0x000fe2000f8e000a */
[----:B------:R-:W-:Y:S01]  /*b2a0*/  IADD3 R41, P4, R4, 0x7000, RZ ;  /* 0x0000700004297810 */ /* 0x000fe20007f9e0ff */
[----:B------:R-:W-:Y:S01]  /*b2b0*/  @UP1 ULDC UR14, c[0x0][0xbec] ;  /* 0x0002fb00000e1ab9 */ /* 0x000fe20000000800 */
[----:B------:R-:W-:Y:S01]  /*b2c0*/  LOP3.LUT R72, R3, R6, RZ, 0x3c, !PT ;  /* 0x0000000603487212 */ /* 0x000fe200078e3cff */
[----:B------:R-:W-:Y:S01]  /*b2d0*/  IMAD R3, R20, 0x20, R81 ;  /* 0x0000002014037824 */ /* 0x000fe200078e0251 */
[----:B------:R-:W-:Y:S01]  /*b2e0*/  IADD3 R45, P3, R4, 0x8000, RZ ;  /* 0x00008000042d7810 */ /* 0x000fe20007f7e0ff */
[----:B------:R-:W-:Y:S01]  /*b2f0*/  UIMAD UR11, UR41, UR13, UR11 ;  /* 0x0000000d290b72a4 */ /* 0x000fe2000f8e020b */
[----:B------:R-:W-:Y:S01]  /*b300*/  LOP3.LUT R28, R29, 0x380, RZ, 0xc0, !PT ;  /* 0x000003801d1c7812 */ /* 0x000fe200078ec0ff */
[----:B------:R-:W-:Y:S01]  /*b310*/  VIADD R78, R3, UR42 ;  /* 0x0000002a034e7c36 */ /* 0x000fe20008000000 */
[----:B------:R-:W-:Y:S01]  /*b320*/  LOP3.LUT R32, R33, 0x380, RZ, 0xc0, !PT ;  /* 0x0000038021207812 */ /* 0x000fe200078ec0ff */
[----:B------:R-:W-:Y:S01]  /*b330*/  ULDC.64 UR12, c[0x0][0xaf0] ;  /* 0x0002bc00000c7ab9 */ /* 0x000fe20000000a00 */
[----:B------:R-:W-:Y:S01]  /*b340*/  LOP3.LUT R36, R37, 0x380, RZ, 0xc0, !PT ;  /* 0x0000038025247812 */ /* 0x000fe200078ec0ff */
[--C-:B------:R-:W-:Y:S01]  /*b350*/  IMAD.X R73, RZ, RZ, R5.reuse, P2 ;  /* 0x000000ffff497224 */ /* 0x100fe200010e0605 */
[----:B------:R-:W-:Y:S01]  /*b360*/  LOP3.LUT R40, R41, 0x380, RZ, 0xc0, !PT ;  /* 0x0000038029287812 */ /* 0x000fe200078ec0ff */
[----:B------:R-:W5:Y:S01]  /*b370*/  LD.E.128 R8, desc[UR52][R8.64] ;  /* 0x0000003408087980 */ /* 0x000f62000c101d00 */
[----:B------:R-:W-:Y:S01]  /*b380*/  LOP3.LUT R44, R45, 0x380, RZ, 0xc0, !PT ;  /* 0x000003802d2c7812 */ /* 0x000fe200078ec0ff */
[----:B------:R-:W-:Y:S01]  /*b390*/  UIMAD UR4, UR4, UR12, URZ ;  /* 0x0000000c040472a4 */ /* 0x000fe2000f8e023f */
[----:B------:R-:W-:Y:S01]  /*b3a0*/  SHF.R.U64 R28, R28, 0x3, RZ ;  /* 0x000000031c1c7819 */ /* 0x000fe200000012ff */
[----:B------:R-:W-:Y:S01]  /*b3b0*/  @P1 IMAD.HI.U32 R20, R78, UR14, RZ ;  /* 0x0000000e4e141c27 */ /* 0x000fe2000f8e00ff */
[----:B------:R-:W-:Y:S01]  /*b3c0*/  SHF.R.U64 R32, R32, 0x3, RZ ;  /* 0x0000000320207819 */ /* 0x000fe200000012ff */
[----:B------:R-:W-:Y:S01]  /*b3d0*/  UIMAD.WIDE.U32 UR10, UR39, UR12, UR10 ;  /* 0x0000000c270a72a5 */ /* 0x000fe2000f8e000a */
[----:B------:R-:W-:Y:S01]  /*b3e0*/  SHF.R.U64 R36, R36, 0x3, RZ ;  /* 0x0000000324247819 */ /* 0x000fe200000012ff */
[----:B------:R-:W-:Y:S01]  /*b3f0*/  IMAD.MOV.U32 R3, RZ, RZ, R78 ;  /* 0x000000ffff037224 */ /* 0x000fe200078e004e */
[----:B------:R-:W-:Y:S01]  /*b400*/  SHF.R.U64 R40, R40, 0x3, RZ ;  /* 0x0000000328287819 */ /* 0x000fe200000012ff */
[----:B------:R-:W-:Y:S01]  /*b410*/  @UP1 ULDC UR12, c[0x0][0xbf0] ;  /* 0x0002fc00000c1ab9 */ /* 0x000fe20000000800 */
[----:B------:R-:W-:Y:S01]  /*b420*/  SHF.R.U64 R44, R44, 0x3, RZ ;  /* 0x000000032c2c7819 */ /* 0x000fe200000012ff */
[----:B------:R-:W-:Y:S01]  /*b430*/  UIMAD UR4, UR39, UR13, UR4 ;  /* 0x0000000d270472a4 */ /* 0x000fe2000f8e0204 */
        /* <DEDUP_REMOVED lines=10> */
[----:B------:R-:W-:Y:S01]  /*b4e0*/  @P1 SHF.R.U32.HI R3, RZ, UR12, R20 ;  /* 0x0000000cff031c19 */ /* 0x000fe20008011614 */
[----:B------:R-:W-:Y:S01]  /*b4f0*/  UIADD3 UR4, UR11, UR4, URZ ;  /* 0x000000040b047290 */ /* 0x000fe2000fffe03f */
[C---:B------:R-:W-:Y:S01]  /*b500*/  IADD3 R53, P0, R4.reuse, 0xa000, RZ ;  /* 0x0000a00004357810 */ /* 0x040fe20007f1e0ff */
[----:B------:R-:W-:Y:S01]  /*b510*/  IMAD.U32 R21, RZ, RZ, UR11 ;  /* 0x0000000bff157e24 */ /* 0x000fe2000f8e00ff */
[C---:B------:R-:W-:Y:S01]  /*b520*/  IADD3 R57, P6, R4.reuse, 0xb000, RZ ;  /* 0x0000b00004397810 */ /* 0x040fe20007fde0ff */
[----:B------:R-:W5:Y:S01]  /*b530*/  LD.E.128 R12, desc[UR52][R12.64] ;  /* 0x000000340c0c7980 */ /* 0x000f62000c101d00 */
[----:B------:R-:W-:-:S02]  /*b540*/  IADD3 R61, P5, R4, 0xc000, RZ ;  /* 0x0000c000043d7810 */ /* 0x000fc40007fbe0ff */
[C---:B------:R-:W-:Y:S01]  /*b550*/  IADD3 R65, P4, R4.reuse, 0xd000, RZ ;  /* 0x0000d00004417810 */ /* 0x040fe20007f9e0ff */
[----:B------:R-:W5:Y:S01]  /*b560*/  LD.E.128 R28, desc[UR52][R28.64] ;  /* 0x000000341c1c7980 */ /* 0x000f62000c101d00 */
[----:B------:R-:W-:Y:S01]  /*b570*/  IADD3 R69, P3, R4, 0xe000, RZ ;  /* 0x0000e00004457810 */ /* 0x000fe20007f7e0ff */
[--C-:B------:R-:W-:Y:S01]  /*b580*/  IMAD.MOV R77, RZ, RZ, -R3.reuse ;  /* 0x000000ffff4d7224 */ /* 0x100fe200078e0a03 */
[----:B------:R-:W-:Y:S01]  /*b590*/  SHF.R.S32.HI R76, RZ, 0x1f, R3 ;  /* 0x0000001fff4c7819 */ /* 0x000fe20000011403 */
[----:B------:R-:W-:Y:S01]  /*b5a0*/  IMAD.U32 R20, RZ, RZ, UR10 ;  /* 0x0000000aff147e24 */ /* 0x000fe2000f8e00ff */
[----:B------:R-:W-:Y:S01]  /*b5b0*/  LOP3.LUT R52, R53, 0x380, RZ, 0xc0, !PT ;  /* 0x0000038035347812 */ /* 0x000fe200078ec0ff */
[----:B------:R-:W-:Y:S01]  /*b5c0*/  ULDC.64 UR10, c[0x0][0xae0] ;  /* 0x0002b800000a7ab9 */ /* 0x000fe20000000a00 */
[----:B------:R-:W-:Y:S01]  /*b5d0*/  LOP3.LUT R56, R57, 0x380, RZ, 0xc0, !PT ;  /* 0x0000038039387812 */ /* 0x000fe200078ec0ff */
[----:B------:R-:W5:Y:S01]  /*b5e0*/  LD.E.128 R32, desc[UR52][R32.64] ;  /* 0x0000003420207980 */ /* 0x000f62000c101d00 */
[----:B------:R-:W-:-:S02]  /*b5f0*/  LOP3.LUT R60, R61, 0x380, RZ, 0xc0, !PT ;  /* 0x000003803d3c7812 */ /* 0x000fc400078ec0ff */
[----:B------:R-:W-:Y:S01]  /*b600*/  LOP3.LUT R64, R65, 0x380, RZ, 0xc0, !PT ;  /* 0x0000038041407812 */ /* 0x000fe200078ec0ff */
[----:B------:R-:W5:Y:S01]  /*b610*/  LD.E.128 R36, desc[UR52][R36.64] ;  /* 0x0000003424247980 */ /* 0x000f62000c101d00 */
[----:B------:R-:W-:Y:S02]  /*b620*/  LOP3.LUT R68, R69, 0x380, RZ, 0xc0, !PT ;  /* 0x0000038045447812 */ /* 0x000fe400078ec0ff */
[----:B------:R-:W-:Y:S01]  /*b630*/  LOP3.LUT R7, R4, 0x380, RZ, 0xc0, !PT ;  /* 0x0000038004077812 */ /* 0x000fe200078ec0ff */
[----:B------:R-:W-:Y:S01]  /*b640*/  IMAD.U32 R21, RZ, RZ, UR4 ;  /* 0x00000004ff157e24 */ /* 0x000fe2000f8e00ff */
[----:B------:R-:W-:Y:S01]  /*b650*/  SHF.R.U64 R52, R52, 0x3, RZ ;  /* 0x0000000334347819 */ /* 0x000fe200000012ff */
[----:B------:R-:W-:Y:S01]  /*b660*/  IMAD R76, R76, UR10, RZ ;  /* 0x0000000a4c4c7c24 */ /* 0x000fe2000f8e02ff */
[----:B------:R-:W-:Y:S01]  /*b670*/  SHF.R.U64 R56, R56, 0x3, RZ ;  /* 0x0000000338387819 */ /* 0x000fe200000012ff */
[----:B------:R-:W-:Y:S01]  /*b680*/  IMAD R77, R77, UR9, R78 ;  /* 0x000000094d4d7c24 */ /* 0x000fe2000f8e024e */
[----:B------:R-:W-:Y:S01]  /*b690*/  SHF.R.U64 R60, R60, 0x3, RZ ;  /* 0x000000033c3c7819 */ /* 0x000fe200000012ff */
[----:B------:R-:W5:Y:S01]  /*b6a0*/  LD.E.128 R40, desc[UR52][R40.64] ;  /* 0x0000003428287980 */ /* 0x000f62000c101d00 */
[----:B------:R-:W-:-:S02]  /*b6b0*/  SHF.R.U64 R64, R64, 0x3, RZ ;  /* 0x0000000340407819 */ /* 0x000fc400000012ff */
[----:B------:R-:W-:Y:S01]  /*b6c0*/  SHF.R.U64 R68, R68, 0x3, RZ ;  /* 0x0000000344447819 */ /* 0x000fe200000012ff */
[----:B------:R-:W5:Y:S01]  /*b6d0*/  LD.E.128 R44, desc[UR52][R44.64] ;  /* 0x000000342c2c7980 */ /* 0x000f62000c101d00 */
[----:B------:R-:W-:Y:S01]  /*b6e0*/  SHF.R.U64 R7, R7, 0x3, RZ ;  /* 0x0000000307077819 */ /* 0x000fe200000012ff */
[C---:B------:R-:W-:Y:S01]  /*b6f0*/  IMAD.WIDE.U32 R20, R3.reuse, UR10, R20 ;  /* 0x0000000a03147c25 */ /* 0x040fe2000f8e0014 */
[----:B------:R-:W-:Y:S01]  /*b700*/  LOP3.LUT R52, R52, R53, RZ, 0x3c, !PT ;  /* 0x0000003534347212 */ /* 0x000fe200078e3cff */
[----:B------:R-:W5:Y:S01]  /*b710*/  LD.E.128 R48, desc[UR52][R48.64] ;  /* 0x0000003430307980 */ /* 0x000f62000c101d00 */
[----:B------:R-:W-:Y:S01]  /*b720*/  LOP3.LUT R56, R56, R57, RZ, 0x3c, !PT ;  /* 0x0000003938387212 */ /* 0x000fe200078e3cff */
        /* <DEDUP_REMOVED lines=10> */
[----:B------:R-:W-:Y:S01]  /*b7d0*/  IMAD.X R69, RZ, RZ, R5, P3 ;  /* 0x000000ffff457224 */ /* 0x000fe200018e0605 */
[----:B------:R-:W-:Y:S01]  /*b7e0*/  ULDC.64 UR10, c[0x0][0xad8] ;  /* 0x0002b600000a7ab9 */ /* 0x000fe20000000a00 */
[----:B------:R-:W-:Y:S01]  /*b7f0*/  IMAD.IADD R21, R21, 0x1, R79 ;  /* 0x0000000115157824 */ /* 0x000fe200078e024f */
[----:B------:R-:W5:Y:S01]  /*b800*/  LD.E.128 R4, desc[UR52][R4.64] ;  /* 0x0000003404047980 */ /* 0x000f62000c101d00 */
[----:B------:R-:W-:-:S03]  /*b810*/  IMAD R76, R3, UR10, RZ ;  /* 0x0000000a034c7c24 */ /* 0x000fc6000f8e02ff */
        /* <DEDUP_REMOVED lines=17> */
[----:B------:R-:W-:Y:S01]  /*b930*/  VIADD R84, R81, UR42 ;  /* 0x0000002a51547c36 */ /* 0x000fe20008000000 */
[----:B------:R-:W-:-:S02]  /*b940*/  UIADD3 UR8, UR8, 0x22820, URZ ;  /* 0x0002282008087890 */ /* 0x000fc4000fffe03f */
[----:B------:R-:W-:Y:S02]  /*b950*/  LEA.HI.X R83, R20, UR11, R3, 0x1, P2 ;  /* 0x0000000b14537c11 */ /* 0x000fe400090f0c03 */
[C---:B------:R-:W-:Y:S01]  /*b960*/  ISETP.GE.AND P2, PT, R84.reuse, UR16, PT ;  /* 0x0000001054007c0c */ /* 0x040fe2000bf46270 */
        /* <DEDUP_REMOVED lines=10> */
[----:B------:R-:W-:Y:S02]  /*ba10*/  ISETP.GE.AND P1, PT, R76, UR16, PT ;  /* 0x000000104c007c0c */ /* 0x000fe4000bf26270 */
[----:B------:R-:W-:Y:S02]  /*ba20*/  ISETP.GE.AND P0, PT, R77, UR16, PT ;  /* 0x000000104d007c0c */ /* 0x000fe4000bf06270 */
        /* <DEDUP_REMOVED lines=22> */
.L_x_14134:
[----:B------:R-:W-:Y:S05]  /*bb90*/  BSYNC B1 ;  /* 0x0000000000017941 */ /* 0x000fea0003800000 */
.L_x_14133:
[----:B--2---:R2:W3:Y:S01]  /*bba0*/  SHFL.IDX PT, R3, R83, 0x1, 0x181f ;  /* 0x00381f0053037f89 */ /* 0x0044e200000e0000 */
[----:B------:R-:W-:Y:S03]  /*bbb0*/  BSSY B1, `(.L_x_14135) ;  /* 0x0000014000017945 */ /* 0x000fe60003800000 */
[----:B0----5:R2:W0:Y:S01]  /*bbc0*/  SHFL.IDX PT, R29, R82, 0x1, 0x181f ;  /* 0x00381f00521d7f89 */ /* 0x02142200000e0000 */
[----:B------:R-:W-:Y:S05]  /*bbd0*/  @P1 BRA `(.L_x_14136) ;  /* 0x0000000000441947 */ /* 0x000fea0003800000 */
[----:B------:R-:W-:Y:S02]  /*bbe0*/  ULDC UR4, c[0x0][0xac8] ;  /* 0x0002b20000047ab9 */ /* 0x000fe40000000800 */
[----:B------:R-:W-:Y:S02]  /*bbf0*/  ISETP.GE.AND P4, PT, R0, UR4, PT ;  /* 0x0000000400007c0c */ /* 0x000fe4000bf86270 */
[----:B------:R-:W-:Y:S02]  /*bc00*/  ISETP.GE.AND P3, PT, R86, UR4, PT ;  /* 0x0000000456007c0c */ /* 0x000fe4000bf66270 */
[----:B------:R-:W-:Y:S02]  /*bc10*/  ISETP.GE.AND P2, PT, R88, UR4, PT ;  /* 0x0000000458007c0c */ /* 0x000fe4000bf46270 */
[----:B------:R-:W-:-:S07]  /*bc20*/  ISETP.GE.AND P1, PT, R90, UR4, PT ;  /* 0x000000045a007c0c */ /* 0x000fce000bf26270 */
[-C--:B0-----:R-:W-:Y:S02]  /*bc30*/  @!P4 LEA R4, P6, R0, R29.reuse, 0x1 ;  /* 0x0000001d0004c211 */ /* 0x081fe400078c08ff */
        /* <DEDUP_REMOVED lines=11> */
.L_x_14136:
[----:B------:R-:W-:Y:S05]  /*bcf0*/  BSYNC B1 ;  /* 0x0000000000017941 */ /* 0x000fea0003800000 */
.L_x_14135:
[----:B---3--:R3:W0:Y:S01]  /*bd00*/  SHFL.IDX PT, R3, R83, 0x2, 0x181f ;  /* 0x00581f0053037f89 */ /* 0x00862200000e0000 */
[----:B------:R-:W-:Y:S03]  /*bd10*/  BSSY B1, `(.L_x_14137) ;  /* 0x0000014000017945 */ /* 0x000fe60003800000 */
[----:B----4-:R3:W4:Y:S01]  /*bd20*/  SHFL.IDX PT, R11, R82, 0x2, 0x181f ;  /* 0x00581f00520b7f89 */ /* 0x01072200000e0000 */
        /* <DEDUP_REMOVED lines=18> */
.L_x_14138:
[----:B------:R-:W-:Y:S05]  /*be50*/  BSYNC B1 ;  /* 0x0000000000017941 */ /* 0x000fea0003800000 */
.L_x_14137:
[----:B0-----:R-:W-:Y:S01]  /*be60*/  VIADD R3, R84, 0x60 ;  /* 0x0000006054037836 */ /* 0x001fe20000000000 */
[----:B--23--:R-:W0:Y:S04]  /*be70*/  SHFL.IDX PT, R83, R83, 0x3, 0x181f ;  /* 0x00781f0053537f89 */ /* 0x00ce2800000e0000 */
[----:B------:R-:W-:Y:S01]  /*be80*/  ISETP.GE.AND P0, PT, R3, UR16, PT ;  /* 0x0000001003007c0c */ /* 0x000fe2000bf06270 */
[----:B----4-:R4:W2:-:S12]  /*be90*/  SHFL.IDX PT, R11, R82, 0x3, 0x181f ;  /* 0x00781f00520b7f89 */ /* 0x01089800000e0000 */
[----:B----4-:R-:W-:Y:S05]  /*bea0*/  @P0 BRA `(.L_x_14139) ;  /* 0x00000024008c0947 */ /* 0x010fea0003800000 */
[----:B------:R-:W-:Y:S02]  /*beb0*/  ULDC UR4, c[0x0][0xac8] ;  /* 0x0002b20000047ab9 */ /* 0x000fe40000000800 */
[----:B------:R-:W-:Y:S02]  /*bec0*/  ISETP.GE.AND P3, PT, R0, UR4, PT ;  /* 0x0000000400007c0c */ /* 0x000fe4000bf66270 */
[----:B------:R-:W-:Y:S02]  /*bed0*/  ISETP.GE.AND P4, PT, R86, UR4, PT ;  /* 0x0000000456007c0c */ /* 0x000fe4000bf86270 */
[----:B------:R-:W-:-:S09]  /*bee0*/  ISETP.GE.AND P5, PT, R88, UR4, PT ;  /* 0x0000000458007c0c */ /* 0x000fd2000bfa6270 */
[-C--:B--2---:R-:W-:Y:S02]  /*bef0*/  @!P3 LEA R4, P0, R0, R11.reuse, 0x1 ;  /* 0x0000000b0004b211 */ /* 0x084fe400078008ff */
[-C--:B------:R-:W-:Y:S02]  /*bf00*/  @!P4 LEA R6, P1, R86, R11.reuse, 0x1 ;  /* 0x0000000b5606c211 */ /* 0x080fe400078208ff */
[----:B------:R-:W-:Y:S02]  /*bf10*/  @!P5 LEA R8, P2, R88, R11, 0x1 ;  /* 0x0000000b5808d211 */ /* 0x000fe400078408ff */
        /* <DEDUP_REMOVED lines=8> */
[----:B----4-:R-:W-:-:S04]  /*bfa0*/  LEA R4, P0, R90, R11, 0x1 ;  /* 0x0000000b5a047211 */ /* 0x010fc800078008ff */
[----:B------:R-:W-:-:S05]  /*bfb0*/  LEA.HI.X R5, R90, R83, R89, 0x1, P0 ;  /* 0x000000535a057211 */ /* 0x000fca00000f0c59 */
[----:B------:R0:W-:Y:S01]  /*bfc0*/  ST.E.128 desc[UR52][R4.64], R72 ;  /* 0x0000004804007985 */ /* 0x0001e2000c101d34 */
[----:B------:R-:W-:Y:S05]  /*bfd0*/  BRA `(.L_x_14139) ;  /* 0x0000002400407947 */ /* 0x000fea0003800000 */
.L_x_14132:
        /* <DEDUP_REMOVED lines=69> */
[C---:B------:R-:W-:Y:S01]  /*c430*/  VIADD R21, R2.reuse, 0xe0 ;  /* 0x000000e002157836 */ /* 0x040fe20000000000 */
[----:B------:R-:W-:Y:S02]  /*c440*/  ISETP.GE.AND P2, PT, R221, UR4, PT ;  /* 0x00000004dd007c0c */ /* 0x000fe4000bf46270 */
[----:B------:R-:W-:Y:S02]  /*c450*/  ISETP.GE.AND P3, PT, R2, UR4, PT ;  /* 0x0000000402007c0c */ /* 0x000fe4000bf66270 */
[----:B------:R-:W-:Y:S02]  /*c460*/  ISETP.GE.AND P1, PT, R220, UR4, PT ;  /* 0x00000004dc007c0c */ /* 0x000fe4000bf26270 */
[----:B------:R-:W-:-:S07]  /*c470*/  ISETP.GE.AND P4, PT, R219, UR4, PT ;  /* 0x00000004db007c0c */ /* 0x000fce000bf86270 */
[C---:B-1----:R-:W-:Y:S02]  /*c480*/  @!P2 LEA R8, P5, R221.reuse, R4, 0x2 ;  /* 0x00000004dd08a211 */ /* 0x042fe400078a10ff */
        /* <DEDUP_REMOVED lines=130> */
.L_x_14141:
[----:B------:R-:W-:Y:S05]  /*ccb0*/  BSYNC B1 ;  /* 0x0000000000017941 */ /* 0x000fea0003800000 */
.L_x_14140:
[----:B--23--:R2:W3:Y:S04]  /*ccc0*/  SHFL.IDX PT, R5, R3, 0x1, 0x1c1f ;  /* 0x003c1f0003057f89 */ /* 0x00c4e800000e0000 */
[----:B-1----:R2:W1:Y:S01]  /*ccd0*/  SHFL.IDX PT, R4, R0, 0x1, 0x1c1f ;  /* 0x003c1f0000047f89 */ /* 0x00246200000e0000 */
[----:B------:R-:W-:Y:S05]  /*cce0*/  @P0 BRA `(.L_x_14139) ;  /* 0x0000001400fc0947 */ /* 0x000fea0003800000 */
[----:B------:R-:W-:Y:S01]  /*ccf0*/  ULDC UR4, c[0x0][0xac8] ;  /* 0x0002b20000047ab9 */ /* 0x000fe20000000800 */
[C---:B------:R-:W-:Y:S01]  /*cd00*/  VIADD R25, R2.reuse, 0xe0 ;  /* 0x000000e002197836 */ /* 0x040fe20000000000 */
[----:B------:R-:W-:Y:S01]  /*cd10*/  ISETP.GE.AND P5, PT, R221, UR4, PT ;  /* 0x00000004dd007c0c */ /* 0x000fe2000bfa6270 */
[C---:B0-2---:R-:W-:Y:S01]  /*cd20*/  VIADD R3, R2.reuse, 0xe8 ;  /* 0x000000e802037836 */ /* 0x045fe20000000000 */
[----:B------:R-:W-:Y:S02]  /*cd30*/  ISETP.GE.AND P4, PT, R2, UR4, PT ;  /* 0x0000000402007c0c */ /* 0x000fe4000bf86270 */
[----:B------:R-:W-:Y:S02]  /*cd40*/  ISETP.GE.AND P2, PT, R220, UR4, PT ;  /* 0x00000004dc007c0c */ /* 0x000fe4000bf46270 */
[----:B------:R-:W-:Y:S02]  /*cd50*/  ISETP.GE.AND P1, PT, R219, UR4, PT ;  /* 0x00000004db007c0c */ /* 0x000fe4000bf26270 */
[----:B------:R-:W-:-:S02]  /*cd60*/  ISETP.GE.AND P0, PT, R218, UR4, PT ;  /* 0x00000004da007c0c */ /* 0x000fc4000bf06270 */
[----:B------:R-:W-:-:S03]  /*cd70*/  SHF.R.S32.HI R0, RZ, 0x1f, R17 ;  /* 0x0000001fff007819 */ /* 0x000fc60000011411 */
[CC--:B-1----:R-:W-:Y:S02]  /*cd80*/  @!P5 LEA R8, P3, R221.reuse, R4.reuse, 0x2 ;  /* 0x00000004dd08d211 */ /* 0x0c2fe400078610ff */
        /* <DEDUP_REMOVED lines=129> */
.L_x_14130:
        /* <DEDUP_REMOVED lines=33> */
.L_x_14142:
        /* <DEDUP_REMOVED lines=31> */
[----:B------:R-:W-:Y:S01]  /*d9a0*/  MOV R3, R6 ;  /* 0x0000000600037202 */ /* 0x000fe20000000f00 */
[----:B------:R-:W-:-:S02]  /*d9b0*/  UIADD3 UR18, UR11, UR18, URZ ;  /* 0x000000120b127290 */ /* 0x000fc4000fffe03f */
[----:B------:R-:W-:Y:S01]  /*d9c0*/  UIADD3 UR13, UR9, UR13, URZ ;  /* 0x0000000d090d7290 */ /* 0x000fe2000fffe03f */
[----:B------:R-:W-:Y:S02]  /*d9d0*/  IMAD.U32 R10, RZ, RZ, UR14 ;  /* 0x0000000eff0a7e24 */ /* 0x000fe4000f8e00ff */
        /* <DEDUP_REMOVED lines=22> */
.L_x_14144:
[----:B------:R-:W-:Y:S05]  /*db40*/  BSYNC B1 ;  /* 0x0000000000017941 */ /* 0x000fea0003800000 */
.L_x_14143:
        /* <DEDUP_REMOVED lines=14> */
[----:B------:R-:W-:-:S03]  /*dc30*/  UIADD3 UR9, UR9, UR10, URZ ;  /* 0x0000000a09097290 */ /* 0x000fc6000fffe03f */
[----:B------:R-:W-:Y:S01]  /*dc40*/  IMAD R3, R10, 0x20, R13 ;  /* 0x000000200a037824 */ /* 0x000fe200078e020d */
[----:B------:R-:W-:Y:S02]  /*dc50*/  ULDC.64 UR10, c[0x0][0xae8] ;  /* 0x0002ba00000a7ab9 */ /* 0x000fe40000000a00 */
[----:B------:R-:W-:Y:S01]  /*dc60*/  UIMAD.WIDE.U32 UR8, UR41, UR10, UR8 ;  /* 0x0000000a290872a5 */ /* 0x000fe2000f8e0008 */
[----:B------:R-:W-:Y:S01]  /*dc70*/  VIADD R8, R3, UR42 ;  /* 0x0000002a03087c36 */ /* 0x000fe20008000000 */
[----:B-1----:R-:W-:Y:S02]  /*dc80*/  ISETP.NE.AND P0, PT, R11, 0x1, PT ;  /* 0x000000010b00780c */ /* 0x002fe40003f05270 */
[----:B------:R-:W-:Y:S01]  /*dc90*/  UIMAD UR9, UR41, UR11, UR9 ;  /* 0x0000000b290972a4 */ /* 0x000fe2000f8e0209 */
[----:B------:R-:W-:Y:S02]  /*dca0*/  IMAD.MOV.U32 R3, RZ, RZ, R8 ;  /* 0x000000ffff037224 */ /* 0x000fe400078e0008 */
[----:B------:R-:W-:-:S02]  /*dcb0*/  ULDC.64 UR10, c[0x0][0xaf0] ;  /* 0x0002bc00000a7ab9 */ /* 0x000fc40000000a00 */
        /* <DEDUP_REMOVED lines=18> */
[----:B------:R-:W-:Y:S02]  /*dde0*/  VIADD R8, R13, UR42 ;  /* 0x0000002a0d087c36 */ /* 0x000fe40008000000 */
[----:B------:R-:W-:Y:S01]  /*ddf0*/  IMAD R9, R3, UR11, R6 ;  /* 0x0000000b03097c24 */ /* 0x000fe2000f8e0206 */
[----:B------:R-:W-:Y:S01]  /*de00*/  SHF.R.S32.HI R6, RZ, 0x1f, R7 ;  /* 0x0000001fff067819 */ /* 0x000fe20000011407 */
[----:B-----5:R-:W-:Y:S02]  /*de10*/  IMAD R11, R0, R11, RZ ;  /* 0x0000000b000b7224 */ /* 0x020fe400078e02ff */
[----:B------:R-:W-:-:S02]  /*de20*/  IMAD.IADD R5, R5, 0x1, R9 ;  /* 0x0000000105057824 */ /* 0x000fc400078e0209 */
[----:B------:R-:W-:Y:S02]  /*de30*/  IMAD R6, R6, UR8, RZ ;  /* 0x0000000806067c24 */ /* 0x000fe4000f8e02ff */
[----:B------:R-:W-:-:S04]  /*de40*/  IMAD.WIDE.U32 R4, R7, UR8, R4 ;  /* 0x0000000807047c25 */ /* 0x000fc8000f8e0004 */
[----:B------:R-:W-:Y:S01]  /*de50*/  IMAD R9, R7, UR9, R6 ;  /* 0x0000000907097c24 */ /* 0x000fe2000f8e0206 */
[----:B------:R-:W-:Y:S01]  /*de60*/  ULDC.64 UR8, c[0x0][0xa80] ;  /* 0x0002a00000087ab9 */ /* 0x000fe20000000a00 */
[----:B------:R-:W-:Y:S01]  /*de70*/  VIADD R3, R8, 0x40 ;  /* 0x0000004008037836 */ /* 0x000fe20000000000 */
[----:B------:R-:W-:Y:S01]  /*de80*/  LEA R6, P2, R4, UR8, 0x1 ;  /* 0x0000000804067c11 */ /* 0x000fe2000f8408ff */
[----:B------:R-:W-:Y:S02]  /*de90*/  IMAD.IADD R5, R5, 0x1, R9 ;  /* 0x0000000105057824 */ /* 0x000fe400078e0209 */
        /* <DEDUP_REMOVED lines=33> */
.L_x_14146:
[----:B------:R-:W-:Y:S05]  /*e0b0*/  BSYNC B1 ;  /* 0x0000000000017941 */ /* 0x000fea0003800000 */
.L_x_14145:
        /* <DEDUP_REMOVED lines=21> */
.L_x_14148:
[----:B------:R-:W-:Y:S05]  /*e210*/  BSYNC B1 ;  /* 0x0000000000017941 */ /* 0x000fea0003800000 */
.L_x_14147:
        /* <DEDUP_REMOVED lines=21> */
.L_x_14150:
[----:B------:R-:W-:Y:S05]  /*e370*/  BSYNC B1 ;  /* 0x0000000000017941 */ /* 0x000fea0003800000 */
.L_x_14149:
        /* <DEDUP_REMOVED lines=10> */
[----:B---3--:R-:W-:-:S04]  /*e420*/  @!P3 LEA R6, P4, R7, R4, 0x1 ;  /* 0x000000040706b211 */ /* 0x008fc800078808ff */
[-C--:B--2---:R-:W-:Y:S02]  /*e430*/  @!P3 LEA.HI.X R7, R7, R3.reuse, R14, 0x1, P4 ;  /* 0x000000030707b211 */ /* 0x084fe400020f0c0e */
        /* <DEDUP_REMOVED lines=10> */
.L_x_14139:
[----:B------:R-:W-:Y:S05]  /*e4e0*/  BSYNC B0 ;  /* 0x0000000000007941 */ /* 0x000fea0003800000 */
.L_x_14129:
[----:B------:R-:W-:Y:S02]  /*e4f0*/  ULDC UR4, c[0x0][0xc3c] ;  /* 0x00030f0000047ab9 */ /* 0x000fe40000000800 */
[----:B------:R-:W-:-:S06]  /*e500*/  UISETP.GE.AND UP0, UPT, UR7, UR4, UPT ;  /* 0x000000040700728c */ /* 0x000fcc000bf06270 */
[----:B------:R-:W-:-:S13]  /*e510*/  PLOP3.LUT P0, PT, PT, PT, UP0, 0x80, 0x0 ;  /* 0x000000000000781c */ /* 0x000fda0003f0f008 */
[----:B------:R-:W-:Y:S05]  /*e520*/  @!P0 BRA `(.L_x_14151) ;  /* 0xffffff2800c08947 */ /* 0x000fea000383ffff */
[----:B------:R-:W-:Y:S05]  /*e530*/  EXIT ;  /* 0x000000000000794d */ /* 0x000fea0003800000 */
.L_x_14086:
        /* <DEDUP_REMOVED lines=16> */
.L_x_14152:
        /* <DEDUP_REMOVED lines=43> */
.L_x_14156:
        /* <DEDUP_REMOVED lines=35> */
.L_x_14154:
        /* <DEDUP_REMOVED lines=13> */
.L_x_14157:
        /* <DEDUP_REMOVED lines=62> */
.L_x_14158:
        /* <DEDUP_REMOVED lines=61> */
.L_x_14159:
[----:B------:R-:W-:-:S05]  /*f3a0*/  LOP3.LUT R17, RZ, R2, RZ, 0x33, !PT ;  /* 0x00000002ff117212 */ /* 0x000fca00078e33ff */
[----:B------:R-:W-:Y:S01]  /*f3b0*/  IMAD.IADD R17, R6, 0x1, R17 ;  /* 0x0000000106117824 */ /* 0x000fe200078e0211 */
[----:B------:R-:W-:Y:S06]  /*f3c0*/  BRA `(.L_x_14160) ;  /* 0x0000000000147947 */ /* 0x000fec0003800000 */
.L_x_14155:
[----:B------:R-:W-:Y:S01]  /*f3d0*/  ULDC UR4, c[0x0][0xc3c] ;  /* 0x00030f0000047ab9 */ /* 0x000fe20000000800 */
[----:B------:R-:W-:Y:S01]  /*f3e0*/  IMAD.MOV.U32 R17, RZ, RZ, RZ ;  /* 0x000000ffff117224 */ /* 0x000fe200078e00ff */
[----:B------:R-:W-:Y:S01]  /*f3f0*/  MOV R16, UR6 ;  /* 0x0000000600107c02 */ /* 0x000fe20008000f00 */
[----:B------:R-:W-:Y:S02]  /*f400*/  IMAD.MOV.U32 R18, RZ, RZ, RZ ;  /* 0x000000ffff127224 */ /* 0x000fe400078e00ff */
[----:B------:R-:W-:-:S07]  /*f410*/  IMAD.U32 R19, RZ, RZ, UR4 ;  /* 0x00000004ff137e24 */ /* 0x000fce000f8e00ff */
.L_x_14160:
[----:B------:R-:W-:-:S13]  /*f420*/  ISETP.NE.AND P0, PT, R7, RZ, PT ;  /* 0x000000ff0700720c */ /* 0x000fda0003f05270 */
[----:B------:R-:W0:Y:S01]  /*f430*/  @!P0 S2R R3, SR_CgaCtaId ;  /* 0x0000000000038919 */ /* 0x000e220000008800 */
[----:B------:R-:W-:-:S04]  /*f440*/  @!P0 MOV R2, 0x400 ;  /* 0x0000040000028802 */ /* 0x000fc80000000f00 */
[----:B0-----:R-:W-:-:S05]  /*f450*/  @!P0 LEA R2, R3, R2, 0x18 ;  /* 0x0000000203028211 */ /* 0x001fca00078ec0ff */
[----:B------:R1:W-:Y:S01]  /*f460*/  @!P0 STS.128 [R2+0x228d0], R16 ;  /* 0x0228d01002008388 */ /* 0x0003e20000000c00 */
[----:B------:R-:W-:Y:S06]  /*f470*/  BAR.ARV 0x5, 0x180 ;  /* 0x0146000000007b1d */ /* 0x000fec0000002000 */
.L_x_14153:
        /* <DEDUP_REMOVED lines=29> */
.L_x_14224:
[----:B0-----:R-:W0:Y:S02]  /*f650*/  LDC.64 R2, c[0x0][0xc88] ;  /* 0x00032200ff027b82 */ /* 0x001e240000000a00 */
        /* <DEDUP_REMOVED lines=37> */
[----:B--2---:R1:W-:Y:S01]  /*f8b0*/  @P0 STL [R1], R0 ;  /* 0x0000000001000387 */ /* 0x0043e20000100800 */
[----:B---3--:R-:W-:Y:S05]  /*f8c0*/  @P0 BRA `(.L_x_14162) ;  /* 0x0000000000200947 */ /* 0x008fea0003800000 */
[----:B------:R-:W-:Y:S02]  /*f8d0*/  ULDC UR4, c[0x0][0x288] ;  /* 0x0000a20000047ab9 */ /* 0x000fe40000000800 */
[----:B-1----:R-:W-:-:S05]  /*f8e0*/  IMAD.U32 R0, RZ, RZ, UR4 ;  /* 0x00000004ff007e24 */ /* 0x002fca000f8e00ff */
[----:B------:R0:W-:Y:S01]  /*f8f0*/  STL [R1], R0 ;  /* 0x0000000001007387 */ /* 0x0001e20000100800 */
[----:B------:R-:W-:Y:S05]  /*f900*/  @!P2 BRA `(.L_x_14162) ;  /* 0x000000000010a947 */ /* 0x000fea0003800000 */
[----:B------:R-:W2:Y:S04]  /*f910*/  LDG.E R5, desc[UR52][R2.64] ;  /* 0x0000003402057981 */ /* 0x000ea8000c1e1900 */
[----:B0-----:R-:W2:Y:S02]  /*f920*/  LDG.E R0, desc[UR52][R2.64+0x4] ;  /* 0x0000043402007981 */ /* 0x001ea4000c1e1900 */
[----:B--2---:R-:W-:-:S05]  /*f930*/  IMAD.IADD R0, R0, 0x1, -R5 ;  /* 0x0000000100007824 */ /* 0x004fca00078e0a05 */
[----:B------:R2:W-:Y:S02]  /*f940*/  STL [R1], R0 ;  /* 0x0000000001007387 */ /* 0x0005e40000100800 */
.L_x_14162:
        /* <DEDUP_REMOVED lines=9> */
.L_x_14163:
        /* <DEDUP_REMOVED lines=9> */
.L_x_14164:
[----:B------:R-:W4:Y:S01]  /*fa70*/  LDL R4, [R1] ;  /* 0x0000000001047983 */ /* 0x000f220000100800 */
[----:B012---:R-:W0:Y:S01]  /*fa80*/  LDC R0, c[0x0][0x448] ;  /* 0x00011200ff007b82 */ /* 0x007e220000000800 */
[----:B-----5:R-:W-:Y:S01]  /*fa90*/  IMAD.IADD R32, R7, 0x1, -R30 ;  /* 0x0000000107207824 */ /* 0x020fe200078e0a1e */
[----:B------:R-:W-:Y:S01]  /*faa0*/  LOP3.LUT R23, R23, 0xfffffdff, RZ, 0xc0, !PT ;  /* 0xfffffdff17177812 */ /* 0x000fe200078ec0ff */
[----:B------:R-:W-:Y:S01]  /*fab0*/  BSSY B0, `(.L_x_14165) ;  /* 0x0000038000007945 */ /* 0x000fe20003800000 */
[----:B0-----:R-:W-:Y:S01]  /*fac0*/  ISETP.NE.AND P0, PT, R0, 0x1, PT ;  /* 0x000000010000780c */ /* 0x001fe20003f05270 */
[----:B------:R-:W-:-:S04]  /*fad0*/  IMAD.SHL.U32 R0, R17, 0x80, RZ ;  /* 0x0000008011007824 */ /* 0x000fc800078e00ff */
[----:B------:R-:W-:-:S08]  /*fae0*/  VIADD R0, R0, 0x7f ;  /* 0x0000007f00007836 */ /* 0x000fd00000000000 */
        /* <DEDUP_REMOVED lines=52> */
.L_x_14166:
[----:B------:R-:W-:Y:S05]  /*fe30*/  BSYNC B0 ;  /* 0x0000000000007941 */ /* 0x000fea0003800000 */
.L_x_14165:
        /* <DEDUP_REMOVED lines=23> */
.L_x_14168:
        /* <DEDUP_REMOVED lines=20> */
.L_x_14171:
[----:B------:R-:W-:Y:S05]  /*100f0*/  BSYNC B6 ;  /* 0x0000000000067941 */ /* 0x000fea0003800000 */
.L_x_14170:
        /* <DEDUP_REMOVED lines=20> */
.L_x_14174:
        /* <DEDUP_REMOVED lines=15> */
.L_x_14173:
[----:B------:R-:W-:Y:S05]  /*10330*/  BSYNC B6 ;  /* 0x0000000000067941 */ /* 0x000fea0003800000 */
.L_x_14172:
[----:B------:R-:W0:Y:S01]  /*10340*/  S2R R20, SR_TID.X ;  /* 0x0000000000147919 */ /* 0x000e220000002100 */
[----:B------:R-:W-:Y:S01]  /*10350*/  ULDC.64 UR4, c[0x0][0x9f8] ;  /* 0x00027e0000047ab9 */ /* 0x000fe20000000a00 */
[----:B------:R-:W1:Y:S01]  /*10360*/  LDC R8, c[0x0][0x430] ;  /* 0x00010c00ff087b82 */ /* 0x000e620000000800 */
[----:B------:R-:W-:-:S04]  /*10370*/  ISETP.NE.U32.AND P0, PT, RZ, UR4, PT ;  /* 0x00000004ff007c0c */ /* 0x000fc8000bf05070 */
[----:B------:R-:W-:-:S13]  /*10380*/  ISETP.NE.AND.EX P0, PT, RZ, UR5, PT, P0 ;  /* 0x00000005ff007c0c */ /* 0x000fda000bf05300 */
[----:B------:R-:W-:Y:S01]  /*10390*/  @P0 IADD3 R2, P1, R31, UR4, RZ ;  /* 0x000000041f020c10 */ /* 0x000fe2000ff3e0ff */
[----:B------:R-:W-:-:S03]  /*103a0*/  ULDC UR4, c[0x0][0x320] ;  /* 0x0000c80000047ab9 */ /* 0x000fc60000000800 */
[----:B------:R-:W-:-:S05]  /*103b0*/  @P0 IADD3.X R3, R33, UR5, RZ, P1, !PT ;  /* 0x0000000521030c10 */ /* 0x000fca0008ffe4ff */
[----:B------:R2:W5:Y:S01]  /*103c0*/  @P0 LDG.E R27, desc[UR52][R2.64] ;  /* 0x00000034021b0981 */ /* 0x000562000c1e1900 */
[----:B------:R-:W-:Y:S01]  /*103d0*/  LOP3.LUT R23, R23, 0xffffffef, RZ, 0xc0, !PT ;  /* 0xffffffef17177812 */ /* 0x000fe200078ec0ff */
[----:B------:R-:W-:Y:S01]  /*103e0*/  UMOV UR5, 0xffffffff ;  /* 0xffffffff00057882 */ /* 0x000fe20000000000 */
[----:B0-----:R-:W-:Y:S01]  /*103f0*/  IMAD.SHL.U32 R20, R20, 0x8, RZ ;  /* 0x0000000814147824 */ /* 0x001fe200078e00ff */
[----:B------:R-:W0:Y:S01]  /*10400*/  S2R R21, SR_TID.X ;  /* 0x0000000000157919 */ /* 0x000e220000002100 */
[----:B------:R-:W-:Y:S01]  /*10410*/  LOP3.LUT R23, R23, 0xfffffff7, RZ, 0xc0, !PT ;  /* 0xfffffff717177812 */ /* 0x000fe200078ec0ff */
[----:B------:R-:W-:Y:S02]  /*10420*/  VIADD R0, R35, 0xffffffff ;  /* 0xffffffff23007836 */ /* 0x000fe40000000000 */
[----:B------:R-:W-:-:S04]  /*10430*/  LOP3.LUT R20, R20, 0x38, RZ, 0xc0, !PT ;  /* 0x0000003814147812 */ /* 0x000fc800078ec0ff */
[C---:B------:R-:W-:Y:S02]  /*10440*/  LOP3.LUT R34, R20.reuse, 0x40, RZ, 0xfc, !PT ;  /* 0x0000004014227812 */ /* 0x040fe400078efcff */
[----:B------:R-:W-:Y:S02]  /*10450*/  LOP3.LUT R20, R20, 0x80, RZ, 0xfc, !PT ;  /* 0x0000008014147812 */ /* 0x000fe400078efcff */
[----:B------:R-:W-:Y:S02]  /*10460*/  ISETP.GE.AND P1, PT, R34, UR4, PT ;  /* 0x0000000422007c0c */ /* 0x000fe4000bf26270 */
[----:B------:R-:W-:Y:S02]  /*10470*/  ISETP.GE.AND P0, PT, R20, UR4, PT ;  /* 0x0000000414007c0c */ /* 0x000fe4000bf06270 */
[----:B------:R-:W3:Y:S09]  /*10480*/  S2R R20, SR_TID.X ;  /* 0x0000000000147919 */ /* 0x000ef20000002100 */
[----:B------:R-:W-:Y:S01]  /*10490*/  @P1 LOP3.LUT R23, R23, 0x8, RZ, 0xfc, !PT ;  /* 0x0000000817171812 */ /* 0x000fe200078efcff */
[----:B0-----:R-:W-:-:S05]  /*104a0*/  IMAD.SHL.U32 R21, R21, 0x8, RZ ;  /* 0x0000000815157824 */ /* 0x001fca00078e00ff */
[----:B------:R-:W-:-:S04]  /*104b0*/  LOP3.LUT R21, R21, 0x38, RZ, 0xc0, !PT ;  /* 0x0000003815157812 */ /* 0x000fc800078ec0ff */
[C---:B------:R-:W-:Y:S02]  /*104c0*/  ISETP.GE.AND P2, PT, R21.reuse, UR4, PT ;  /* 0x0000000415007c0c */ /* 0x040fe4000bf46270 */
[----:B------:R-:W-:Y:S02]  /*104d0*/  LOP3.LUT R21, R21, 0xc0, RZ, 0xfc, !PT ;  /* 0x000000c015157812 */ /* 0x000fe400078efcff */
[----:B---3--:R-:W-:-:S04]  /*104e0*/  LOP3.LUT R20, R20, 0x7f, RZ, 0xc0, !PT ;  /* 0x0000007f14147812 */ /* 0x008fc800078ec0ff */
[----:B------:R-:W-:Y:S02]  /*104f0*/  SHF.R.U32.HI R34, RZ, 0x3, R20 ;  /* 0x00000003ff227819 */ /* 0x000fe40000011614 */
[----:B------:R-:W0:Y:S03]  /*10500*/  S2R R20, SR_TID.X ;  /* 0x0000000000147919 */ /* 0x000e260000002100 */
[----:B------:R-:W-:-:S04]  /*10510*/  @P2 LOP3.LUT R23, R23, 0x10, RZ, 0xfc, !PT ;  /* 0x0000001017172812 */ /* 0x000fc800078efcff */
[----:B------:R-:W-:-:S04]  /*10520*/  LOP3.LUT R23, R23, 0xfffffffb, RZ, 0xc0, !PT ;  /* 0xfffffffb17177812 */ /* 0x000fc800078ec0ff */
[----:B------:R-:W-:Y:S02]  /*10530*/  @P0 LOP3.LUT R23, R23, 0x4, RZ, 0xfc, !PT ;  /* 0x0000000417170812 */ /* 0x000fe400078efcff */
[----:B------:R-:W-:Y:S02]  /*10540*/  ISETP.GE.AND P0, PT, R21, UR4, PT ;  /* 0x0000000415007c0c */ /* 0x000fe4000bf06270 */
[----:B------:R-:W-:-:S11]  /*10550*/  LOP3.LUT R23, R23, 0xfffffffd, RZ, 0xc0, !PT ;  /* 0xfffffffd17177812 */ /* 0x000fd600078ec0ff */
[----:B------:R-:W-:Y:S01]  /*10560*/  @P0 LOP3.LUT R23, R23, 0x2, RZ, 0xfc, !PT ;  /* 0x0000000217170812 */ /* 0x000fe200078efcff */
[----:B0-----:R-:W-:-:S05]  /*10570*/  IMAD.SHL.U32 R20, R20, 0x10, RZ ;  /* 0x0000001014147824 */ /* 0x001fca00078e00ff */
[----:B------:R-:W-:-:S05]  /*10580*/  LOP3.LUT R20, R34, 0x70, R20, 0xf8, !PT ;  /* 0x0000007022147812 */ /* 0x000fca00078ef814 */
[----:B------:R-:W-:Y:S01]  /*10590*/  IMAD R35, R0, 0x60, R20 ;  /* 0x0000006000237824 */ /* 0x000fe200078e0214 */
[----:B-12---:R-:W-:Y:S06]  /*105a0*/  BRA.DIV UR5, `(.L_x_14175) ;  /* 0x0000004605007947 */ /* 0x006fec000b800000 */
.L_x_14241:
        /* <DEDUP_REMOVED lines=21> */
[----:B------:R-:W-:Y:S01]  /*10700*/  IMAD.U32 R3, RZ, RZ, UR36 ;  /* 0x00000024ff037e24 */ /* 0x000fe2000f8e00ff */
[----:B------:R-:W-:Y:S02]  /*10710*/  LOP3.LUT R23, R23, 0xffffffbf, RZ, 0xc0, !PT ;  /* 0xffffffbf17177812 */ /* 0x000fe400078ec0ff */
[----:B0-----:R-:W-:-:S04]  /*10720*/  @!P0 LEA R4, P1, R2, R4, 0x2 ;  /* 0x0000000402048211 */ /* 0x001fc800078210ff */
[----:B------:R-:W-:-:S05]  /*10730*/  @!P0 LEA.HI.X R5, R2, R5, R7, 0x2, P1 ;  /* 0x0000000502058211 */ /* 0x000fca00008f1407 */
[----:B------:R0:W5:Y:S01]  /*10740*/  @!P0 LDG.E R34, desc[UR52][R4.64] ;  /* 0x0000003404228981 */ /* 0x000162000c1e1900 */
[----:B------:R-:W-:Y:S01]  /*10750*/  ISETP.NE.AND P0, PT, R3, 0x3, PT ;  /* 0x000000030300780c */ /* 0x000fe20003f05270 */
[----:B------:R-:W-:Y:S01]  /*10760*/  IMAD.MOV R2, RZ, RZ, -R6 ;  /* 0x000000ffff027224 */ /* 0x000fe200078e0a06 */
[----:B------:R-:W-:Y:S02]  /*10770*/  ISETP.GT.U32.AND P1, PT, R20, 0x5f, PT ;  /* 0x0000005f1400780c */ /* 0x000fe40003f24070 */
[----:B------:R-:W-:Y:S01]  /*10780*/  LOP3.LUT R18, R18, 0xffff, RZ, 0xc0, !PT ;  /* 0x0000ffff12127812 */ /* 0x000fe200078ec0ff */
[----:B------:R-:W-:Y:S01]  /*10790*/  IMAD R35, R8, R2, R35 ;  /* 0x0000000208237224 */ /* 0x000fe200078e0223 */
[----:B------:R-:W-:-:S07]  /*107a0*/  SEL R6, RZ, 0x1, P2 ;  /* 0x00000001ff067807 */ /* 0x000fce0001000000 */
[----:B------:R-:W-:-:S04]  /*107b0*/  @P0 LOP3.LUT R23, R23, 0x40, RZ, 0xfc, !PT ;  /* 0x0000004017170812 */ /* 0x000fc800078efcff */
[----:B------:R-:W-:-:S04]  /*107c0*/  LOP3.LUT R23, R23, 0xffffffdf, RZ, 0xc0, !PT ;  /* 0xffffffdf17177812 */ /* 0x000fc800078ec0ff */
[----:B------:R-:W-:Y:S01]  /*107d0*/  @P1 LOP3.LUT R23, R23, 0x20, RZ, 0xfc, !PT ;  /* 0x0000002017171812 */ /* 0x000fe200078efcff */
[----:B0-----:R-:W-:Y:S06]  /*107e0*/  @!P0 BRA `(.L_x_14176) ;  /* 0x0000000000048947 */ /* 0x001fec0003800000 */
[----:B------:R-:W-:Y:S01]  /*107f0*/  BPT.TRAP 0x1 ;  /* 0x000000040000795c */ /* 0x000fe20000300000 */
.L_x_14176:
[----:B------:R-:W-:Y:S01]  /*10800*/  IMAD R32, R0, -0x60, R32 ;  /* 0xffffffa000207824 */ /* 0x000fe200078e0220 */
[----:B------:R-:W-:Y:S01]  /*10810*/  SHF.L.U32 R0, R26, 0x1f, RZ ;  /* 0x0000001f1a007819 */ /* 0x000fe200000006ff */
[----:B------:R-:W-:Y:S01]  /*10820*/  IMAD R33, R24, 0x8, R22 ;  /* 0x0000000818217824 */ /* 0x000fe200078e0216 */
[----:B------:R-:W-:Y:S03]  /*10830*/  BSSY B0, `(.L_x_14177) ;  /* 0x0000003000007945 */ /* 0x000fe60003800000 */
[----:B------:R-:W0:Y:S02]  /*10840*/  SYNCS.PHASECHK.TRANS64.TRYWAIT P0, [R33+URZ+0x22840], R0 ;  /* 0x02284000210075a7 */ /* 0x000e24000800017f */
[----:B0-----:R-:W-:Y:S05]  /*10850*/  @!P0 BRA `(.L_x_14178) ;  /* 0x0000004000888947 */ /* 0x001fea0003800000 */
.L_x_14242:
[----:B------:R-:W-:Y:S05]  /*10860*/  BSYNC B0 ;  /* 0x0000000000007941 */ /* 0x000fea0003800000 */
.L_x_14177:
        /* <DEDUP_REMOVED lines=87> */
.L_x_14256:
        /* <DEDUP_REMOVED lines=10> */
.L_x_14180:
        /* <DEDUP_REMOVED lines=11> */
.L_x_14181:
        /* <DEDUP_REMOVED lines=15> */
[----:B------:R-:W-:-:S04]  /*11020*/  SEL R25, RZ, 0x8, P0 ;  /* 0x00000008ff197807 */ /* 0x000fc80000000000 */
[----:B------:R-:W-:Y:S02]  /*11030*/  IADD3 R25, R0, R25, RZ ;  /* 0x0000001900197210 */ /* 0x000fe40007ffe0ff */
[----:B------:R-:W-:Y:S01]  /*11040*/  SHF.R.S32.HI R0, RZ, 0x1f, R37 ;  /* 0x0000001fff007819 */ /* 0x000fe20000011425 */
[----:B-1----:R-:W-:-:S04]  /*11050*/  IMAD.WIDE.U32 R4, R37, UR4, RZ ;  /* 0x0000000425047c25 */ /* 0x002fc8000f8e00ff */
[----:B------:R-:W-:-:S04]  /*11060*/  IMAD R0, R0, UR4, RZ ;  /* 0x0000000400007c24 */ /* 0x000fc8000f8e02ff */
[----:B------:R-:W-:-:S04]  /*11070*/  IMAD R0, R37, UR5, R0 ;  /* 0x0000000525007c24 */ /* 0x000fc8000f8e0200 */
[----:B------:R-:W-:Y:S01]  /*11080*/  IMAD.IADD R37, R5, 0x1, R0 ;  /* 0x0000000105257824 */ /* 0x000fe200078e0200 */
[----:B-----5:R-:W-:-:S05]  /*11090*/  SEL R2, R3, RZ, !P1 ;  /* 0x000000ff03027207 */ /* 0x020fca0004800000 */
[----:B------:R1:W-:Y:S04]  /*110a0*/  STL [R1+0x24], R2 ;  /* 0x0000240201007387 */ /* 0x0003e80000100800 */
        /* <DEDUP_REMOVED lines=20> */
.L_x_14183:
[----:B------:R-:W-:Y:S05]  /*111f0*/  BSYNC B6 ;  /* 0x0000000000067941 */ /* 0x000fea0003800000 */
.L_x_14182:
[----:B------:R-:W2:Y:S01]  /*11200*/  LDL.LU.64 R2, [R1+0x8] ;  /* 0x0000080001027983 */ /* 0x000ea20000300a00 */
[----:B------:R-:W-:Y:S01]  /*11210*/  ULDC.64 UR4, c[0x0][0x2d8] ;  /* 0x0000b60000047ab9 */ /* 0x000fe20000000a00 */
[----:B------:R-:W1:Y:S02]  /*11220*/  LDC R4, c[0x0][0x448] ;  /* 0x00011200ff047b82 */ /* 0x000e640000000800 */
[----:B------:R-:W3:Y:S04]  /*11230*/  LDL.LU R20, [R1+0x24] ;  /* 0x0000240001147983 */ /* 0x000ee80000300800 */
[----:B------:R-:W4:Y:S04]  /*11240*/  LDL.LU R21, [R1+0x10] ;  /* 0x0000100001157983 */ /* 0x000f280000300800 */
[----:B------:R0:W5:Y:S01]  /*11250*/  LDL R9, [R1] ;  /* 0x0000000001097983 */ /* 0x0001620000100800 */
[----:B-1----:R-:W-:-:S13]  /*11260*/  ISETP.NE.AND P6, PT, R4, 0x1, PT ;  /* 0x000000010400780c */ /* 0x002fda0003fc5270 */
[----:B------:R-:W1:Y:S08]  /*11270*/  @P6 LDC R6, c[0x0][0x44c] ;  /* 0x00011300ff066b82 */ /* 0x000e700000000800 */
        /* <DEDUP_REMOVED lines=13> */
[----:B------:R-:W-:Y:S01]  /*11350*/  IMAD.IADD R3, R3, 0x1, R0 ;  /* 0x0000000103037824 */ /* 0x000fe200078e0200 */
[----:B-1----:R-:W-:-:S04]  /*11360*/  LOP3.LUT R20, R20, 0x7f, RZ, 0xc0, !PT ;  /* 0x0000007f14147812 */ /* 0x002fc800078ec0ff */
[----:B------:R-:W-:Y:S02]  /*11370*/  SHF.R.U32.HI R21, RZ, 0x3, R20 ;  /* 0x00000003ff157819 */ /* 0x000fe40000011614 */
[----:B------:R-:W1:Y:S02]  /*11380*/  S2R R20, SR_TID.X ;  /* 0x0000000000147919 */ /* 0x000e640000002100 */
[----:B-1----:R-:W-:-:S05]  /*11390*/  IMAD.SHL.U32 R20, R20, 0x10, RZ ;  /* 0x0000001014147824 */ /* 0x002fca00078e00ff */
[----:B------:R-:W-:-:S05]  /*113a0*/  LOP3.LUT R20, R21, 0x70, R20, 0xf8, !PT ;  /* 0x0000007015147812 */ /* 0x000fca00078ef814 */
[----:B------:R-:W-:-:S04]  /*113b0*/  IMAD R0, R17, 0x80, R20 ;  /* 0x0000008011007824 */ /* 0x000fc800078e0214 */
[----:B------:R-:W-:-:S04]  /*113c0*/  @P6 IMAD.HI.U32 R6, R0, R6, RZ ;  /* 0x0000000600066227 */ /* 0x000fc800078e00ff */
[----:B------:R-:W-:Y:S01]  /*113d0*/  IMAD.MOV.U32 R4, RZ, RZ, R0 ;  /* 0x000000ffff047224 */ /* 0x000fe200078e0000 */
[----:B0-----:R-:W-:Y:S02]  /*113e0*/  @P6 SHF.R.U32.HI R4, RZ, R5, R6 ;  /* 0x00000005ff046219 */ /* 0x001fe40000011606 */
[----:B------:R-:W0:Y:S03]  /*113f0*/  LDC R6, c[0x0][0x448] ;  /* 0x00011200ff067b82 */ /* 0x000e260000000800 */
[----:B------:R-:W-:Y:S01]  /*11400*/  IMAD.MOV R5, RZ, RZ, -R4 ;  /* 0x000000ffff057224 */ /* 0x000fe200078e0a04 */
[----:B------:R-:W1:Y:S01]  /*11410*/  S2R R20, SR_TID.X ;  /* 0x0000000000147919 */ /* 0x000e620000002100 */
        /* <DEDUP_REMOVED lines=15> */
[----:B-1----:R-:W-:-:S03]  /*11510*/  LOP3.LUT R20, R20, 0x7f, RZ, 0xc0, !PT ;  /* 0x0000007f14147812 */ /* 0x002fc600078ec0ff */
        /* <DEDUP_REMOVED lines=78> */
.L_x_14273:
        /* <DEDUP_REMOVED lines=10> */
.L_x_14185:
        /* <DEDUP_REMOVED lines=18> */
.L_x_14274:
[----:B------:R-:W-:Y:S05]  /*11bc0*/  BSYNC B0 ;  /* 0x0000000000007941 */ /* 0x000fea0003800000 */
.L_x_14186:
[----:B------:R-:W-:-:S05]  /*11bd0*/  IMAD.U32 R0, RZ, RZ, UR36 ;  /* 0x00000024ff007e24 */ /* 0x000fca000f8e00ff */
[----:B------:R-:W-:-:S13]  /*11be0*/  ISETP.NE.AND P0, PT, R0, 0x3, PT ;  /* 0x000000030000780c */ /* 0x000fda0003f05270 */
[----:B------:R-:W-:Y:S05]  /*11bf0*/  @!P0 BRA `(.L_x_14188) ;  /* 0x0000000000048947 */ /* 0x000fea0003800000 */
[----:B------:R-:W-:Y:S01]  /*11c00*/  BPT.TRAP 0x1 ;  /* 0x000000040000795c */ /* 0x000fe20000300000 */
.L_x_14188:
[----:B------:R-:W-:Y:S01]  /*11c10*/  SHF.L.U32 R0, R26, 0x1f, RZ ;  /* 0x0000001f1a007819 */ /* 0x000fe200000006ff */
[----:B------:R-:W-:Y:S03]  /*11c20*/  BSSY B0, `(.L_x_14189) ;  /* 0x0000003000007945 */ /* 0x000fe60003800000 */
[----:B------:R-:W1:Y:S02]  /*11c30*/  SYNCS.PHASECHK.TRANS64.TRYWAIT P0, [R33+URZ+0x22860], R0 ;  /* 0x02286000210075a7 */ /* 0x000e64000800017f */
[----:B-1----:R-:W-:Y:S05]  /*11c40*/  @!P0 BRA `(.L_x_14190) ;  /* 0x0000004000548947 */ /* 0x002fea0003800000 */
.L_x_14275:
[----:B------:R-:W-:Y:S05]  /*11c50*/  BSYNC B0 ;  /* 0x0000000000007941 */ /* 0x000fea0003800000 */
.L_x_14189:
        /* <DEDUP_REMOVED lines=93> */
.L_x_14289:
        /* <DEDUP_REMOVED lines=15> */
.L_x_14192:
        /* <DEDUP_REMOVED lines=11> */
.L_x_14193:
[----:B------:R-:W2:Y:S01]  /*123d0*/  LDL.LU R2, [R1+0x14] ;  /* 0x0000140001027983 */ /* 0x000ea20000300800 */
[----:B------:R0:W-:Y:S01]  /*123e0*/  SYNCS.ARRIVE.TRANS64.A1T0 RZ, [R33+URZ+0x22850], RZ ;  /* 0x022850ff21ff79a7 */ /* 0x0001e2000810003f */
[----:B------:R-:W-:Y:S01]  /*123f0*/  BSSY B0, `(.L_x_14194) ;  /* 0x00000dc000007945 */ /* 0x000fe20003800000 */
[----:B--2---:R-:W-:-:S05]  /*12400*/  VIADD R21, R2, 0xfffffffe ;  /* 0xfffffffe02157836 */ /* 0x004fca0000000000 */
[----:B------:R-:W-:-:S13]  /*12410*/  ISETP.GE.AND P0, PT, R21, R29, PT ;  /* 0x0000001d1500720c */ /* 0x000fda0003f06270 */
[----:B0-----:R-:W-:Y:S05]  /*12420*/  @!P0 BRA `(.L_x_14195) ;  /* 0x0000000c00608947 */ /* 0x001fea0003800000 */
.L_x_14208:
        /* <DEDUP_REMOVED lines=44> */
.L_x_14196:
[----:B------:R-:W-:Y:S01]  /*126f0*/  IMAD R10, R24, 0x8, R22 ;  /* 0x00000008180a7824 */ /* 0x000fe200078e0216 */
[----:B------:R-:W-:Y:S01]  /*12700*/  SHF.L.U32 R20, R26, 0x1f, RZ ;  /* 0x0000001f1a147819 */ /* 0x000fe200000006ff */
[----:B------:R-:W-:Y:S01]  /*12710*/  BSSY B1, `(.L_x_14197) ;  /* 0x0000004000017945 */ /* 0x000fe20003800000 */
[----:B------:R-:W-:Y:S02]  /*12720*/  SHF.R.S32.HI R9, RZ, 0x1f, R5 ;  /* 0x0000001fff097819 */ /* 0x000fe40000011405 */
[----:B------:R-:W0:Y:S02]  /*12730*/  SYNCS.PHASECHK.TRANS64.TRYWAIT P0, [R10+URZ+0x22840], R20 ;  /* 0x022840140a0075a7 */ /* 0x000e24000800017f */
[----:B0-----:R-:W-:Y:S05]  /*12740*/  @!P0 BRA `(.L_x_14198) ;  /* 0x0000003c00f08947 */ /* 0x001fea0003800000 */
.L_x_14290:
[----:B------:R-:W-:Y:S05]  /*12750*/  BSYNC B1 ;  /* 0x0000000000017941 */ /* 0x000fea0003800000 */
.L_x_14197:
        /* <DEDUP_REMOVED lines=49> */
.L_x_14304:
        /* <DEDUP_REMOVED lines=8> */
.L_x_14200:
        /* <DEDUP_REMOVED lines=11> */
.L_x_14201:
[----:B------:R1:W-:Y:S01]  /*12ba0*/  SYNCS.ARRIVE.TRANS64.A1T0 RZ, [R10+URZ+0x22830], RZ ;  /* 0x022830ff0aff79a7 */ /* 0x0003e2000810003f */
[----:B------:R-:W-:Y:S05]  /*12bb0*/  @!P3 BRA `(.L_x_14202) ;  /* 0x000000000004b947 */ /* 0x000fea0003800000 */
[----:B------:R-:W-:Y:S01]  /*12bc0*/  BPT.TRAP 0x1 ;  /* 0x000000040000795c */ /* 0x000fe20000300000 */
.L_x_14202:
[----:B------:R-:W2:Y:S01]  /*12bd0*/  SYNCS.PHASECHK.TRANS64.TRYWAIT P0, [R10+URZ+0x22860], R20 ;  /* 0x022860140a0075a7 */ /* 0x000ea2000800017f */
[----:B------:R-:W-:Y:S04]  /*12be0*/  BSSY B1, `(.L_x_14203) ;  /* 0x0000002000017945 */ /* 0x000fe80003800000 */
[----:B--2---:R-:W-:Y:S05]  /*12bf0*/  @!P0 BRA `(.L_x_14204) ;  /* 0x0000004000788947 */ /* 0x004fea0003800000 */
.L_x_14305:
[----:B------:R-:W-:Y:S05]  /*12c00*/  BSYNC B1 ;  /* 0x0000000000017941 */ /* 0x000fea0003800000 */
.L_x_14203:
        /* <DEDUP_REMOVED lines=66> */
.L_x_14319:
        /* <DEDUP_REMOVED lines=11> */
.L_x_14206:
        /* <DEDUP_REMOVED lines=11> */
.L_x_14207:
[----:B------:R0:W-:Y:S01]  /*13190*/  SYNCS.ARRIVE.TRANS64.A1T0 RZ, [R10+URZ+0x22850], RZ ;  /* 0x022850ff0aff79a7 */ /* 0x0001e2000810003f */
[----:B------:R-:W-:Y:S05]  /*131a0*/  @P2 BRA `(.L_x_14208) ;  /* 0xfffffff000a02947 */ /* 0x000fea000383ffff */
.L_x_14195:
[----:B------:R-:W-:Y:S05]  /*131b0*/  BSYNC B0 ;  /* 0x0000000000007941 */ /* 0x000fea0003800000 */
.L_x_14194:
        /* <DEDUP_REMOVED lines=20> */
.L_x_14210:
[----:B------:R-:W-:Y:S05]  /*13300*/  BSYNC B0 ;  /* 0x0000000000007941 */ /* 0x000fea0003800000 */
.L_x_14209:
[----:B------:R-:W-:Y:S02]  /*13310*/  SEL R24, R24, RZ, P0 ;  /* 0x000000ff18187207 */ /* 0x000fe40000000000 */
[----:B------:R-:W-:-:S07]  /*13320*/  LOP3.LUT R26, R26, R5, RZ, 0x3c, !PT ;  /* 0x000000051a1a7212 */ /* 0x000fce00078e3cff */
.L_x_14169:
[----:B------:R-:W-:Y:S05]  /*13330*/  BSYNC B7 ;  /* 0x0000000000077941 */ /* 0x000fea0003800000 */
.L_x_14167:
        /* <DEDUP_REMOVED lines=8> */
[----:B------:R3:W4:Y:S01]  /*133c0*/  LDS.128 R16, [R22+0x228d0] ;  /* 0x0228d00016107984 */ /* 0x0007220000000c00 */
[----:B------:R-:W-:Y:S06]  /*133d0*/  BAR.ARV 0x4, 0x180 ;  /* 0x0106000000007b1d */ /* 0x000fec0000002000 */
[----:B------:R-:W-:Y:S05]  /*133e0*/  BRA `(.L_x_14212) ;  /* 0x0000000c00d47947 */ /* 0x000fea0003800000 */
.L_x_14211:
        /* <DEDUP_REMOVED lines=28> */
[----:B--2---:R-:W-:-:S04]  /*135b0*/  SEL R14, R14, RZ, P1 ;  /* 0x000000ff0e0e7207 */ /* 0x004fc80000800000 */
[----:B------:R-:W-:-:S05]  /*135c0*/  IADD3 R5, R13, R14, RZ ;  /* 0x0000000e0d057210 */ /* 0x000fca0007ffe0ff */
        /* <DEDUP_REMOVED lines=13> */
.L_x_14329:
[----:B------:R-:W-:Y:S02]  /*136a0*/  ULDC UR4, c[0x0][0xc38] ;  /* 0x00030e0000047ab9 */ /* 0x000fe40000000800 */
[----:B------:R-:W-:-:S04]  /*136b0*/  IMAD.U32 R5, RZ, RZ, UR4 ;  /* 0x00000004ff057e24 */ /* 0x000fc8000f8e00ff */
[----:B---3--:R-:W-:-:S04]  /*136c0*/  IMAD R14, R14, R5, RZ ;  /* 0x000000050e0e7224 */ /* 0x008fc800078e02ff */
[----:B------:R-:W-:-:S05]  /*136d0*/  IMAD.IADD R7, R7, 0x1, R14 ;  /* 0x0000000107077824 */ /* 0x000fca00078e020e */
[----:B------:R-:W-:-:S13]  /*136e0*/  ISETP.GT.AND P6, PT, R7, R0, PT ;  /* 0x000000000700720c */ /* 0x000fda0003fc4270 */
[----:B------:R-:W-:Y:S05]  /*136f0*/  @P6 BRA `(.L_x_14214) ;  /* 0x0000000000a46947 */ /* 0x000fea0003800000 */
.L_x_14217:
        /* <DEDUP_REMOVED lines=35> */
.L_x_14337:
[----:B------:R-:W-:Y:S02]  /*13930*/  ULDC UR4, c[0x0][0xc38] ;  /* 0x00030e0000047ab9 */ /* 0x000fe40000000800 */
[----:B------:R-:W-:-:S04]  /*13940*/  IMAD.U32 R5, RZ, RZ, UR4 ;  /* 0x00000004ff057e24 */ /* 0x000fc8000f8e00ff */
[----:B---3--:R-:W-:-:S04]  /*13950*/  IMAD R14, R14, R5, RZ ;  /* 0x000000050e0e7224 */ /* 0x008fc800078e02ff */
[----:B------:R-:W-:-:S05]  /*13960*/  IMAD.IADD R7, R14, 0x1, R7 ;  /* 0x000000010e077824 */ /* 0x000fca00078e0207 */
[----:B------:R-:W-:-:S13]  /*13970*/  ISETP.GT.AND P6, PT, R7, R0, PT ;  /* 0x000000000700720c */ /* 0x000fda0003fc4270 */
[----:B------:R-:W-:Y:S05]  /*13980*/  @!P6 BRA `(.L_x_14217) ;  /* 0xfffffffc005ce947 */ /* 0x000fea000383ffff */
.L_x_14214:
        /* <DEDUP_REMOVED lines=10> */
.L_x_14342:
[----:B------:R-:W-:-:S13]  /*13a30*/  ISETP.NE.AND P0, PT, R3, RZ, PT ;  /* 0x000000ff0300720c */ /* 0x000fda0003f05270 */
[----:B------:R-:W-:Y:S05]  /*13a40*/  @!P0 BRA `(.L_x_14219) ;  /* 0x0000000000108947 */ /* 0x000fea0003800000 */
[----:B------:R-:W-:Y:S01]  /*13a50*/  UMOV UR4, 0xffffffff ;  /* 0xffffffff00047882 */ /* 0x000fe20000000000 */
[----:B---3--:R-:W-:Y:S02]  /*13a60*/  VIADD R12, R12, 0xffffffff ;  /* 0xffffffff0c0c7836 */ /* 0x008fe40000000000 */
[----:B------:R-:W-:Y:S05]  /*13a70*/  BRA.DIV UR4, `(.L_x_14220) ;  /* 0x0000004604087947 */ /* 0x000fea000b800000 */
[----:B------:R3:W0:Y:S02]  /*13a80*/  SHFL.IDX PT, R6, R2, R12, 0x1f ;  /* 0x00001f0c02067589 */ /* 0x00062400000e0000 */
.L_x_14219:
        /* <DEDUP_REMOVED lines=8> */
[----:B0-----:R-:W2:Y:S08]  /*13b10*/  MUFU.RCP R7, R7 ;  /* 0x0000000700077308 */ /* 0x001eb00000001000 */
[----:B----4-:R-:W-:Y:S01]  /*13b20*/  MUFU.RCP R8, R8 ;  /* 0x0000000800087308 */ /* 0x010fe20000001000 */
[----:B--23--:R-:W-:Y:S01]  /*13b30*/  VIADD R2, R7, 0xffffffe ;  /* 0x0ffffffe07027836 */ /* 0x00cfe20000000000 */
[----:B------:R-:W-:-:S06]  /*13b40*/  IABS R7, R17 ;  /* 0x0000001100077213 */ /* 0x000fcc0000000000 */
[----:B------:R0:W2:Y:S02]  /*13b50*/  F2I.FTZ.U32.TRUNC.NTZ R3, R2 ;  /* 0x0000000200037305 */ /* 0x0000a4000021f000 */
[----:B0-----:R-:W-:Y:S02]  /*13b60*/  IMAD.MOV.U32 R2, RZ, RZ, RZ ;  /* 0x000000ffff027224 */ /* 0x001fe400078e00ff */
[----:B--2---:R-:W-:-:S04]  /*13b70*/  IMAD.MOV R9, RZ, RZ, -R3 ;  /* 0x000000ffff097224 */ /* 0x004fc800078e0a03 */
        /* <DEDUP_REMOVED lines=44> */
.L_x_14221:
[----:B--23--:R-:W0:Y:S02]  /*13e40*/  LDC.64 R2, c[0x0][0xc90] ;  /* 0x00032400ff027b82 */ /* 0x00ce240000000a00 */
        /* <DEDUP_REMOVED lines=59> */
.L_x_14222:
[----:B------:R-:W-:-:S05]  /*14200*/  LOP3.LUT R2, RZ, R2, RZ, 0x33, !PT ;  /* 0x00000002ff027212 */ /* 0x000fca00078e33ff */
[----:B------:R-:W-:Y:S01]  /*14210*/  IMAD.IADD R17, R17, 0x1, R2 ;  /* 0x0000000111117824 */ /* 0x000fe200078e0202 */
[----:B------:R-:W-:Y:S06]  /*14220*/  BRA `(.L_x_14223) ;  /* 0x00000000001c7947 */ /* 0x000fec0003800000 */
.L_x_14215:
[----:B------:R-:W-:Y:S01]  /*14230*/  UMOV UR4, URZ ;  /* 0x0000003f00047c82 */ /* 0x000fe20008000000 */
[----:B------:R-:W-:Y:S01]  /*14240*/  UMOV UR5, URZ ;  /* 0x0000003f00057c82 */ /* 0x000fe20008000000 */
[----:B------:R-:W-:Y:S01]  /*14250*/  ULDC UR6, c[0x0][0xc3c] ;  /* 0x00030f0000067ab9 */ /* 0x000fe20000000800 */
[----:B------:R-:W-:Y:S02]  /*14260*/  IMAD.MOV.U32 R16, RZ, RZ, R0 ;  /* 0x000000ffff107224 */ /* 0x000fe400078e0000 */
[----:B------:R-:W-:Y:S02]  /*14270*/  IMAD.U32 R17, RZ, RZ, UR4 ;  /* 0x00000004ff117e24 */ /* 0x000fe4000f8e00ff */
[----:B------:R-:W-:Y:S02]  /*14280*/  IMAD.U32 R18, RZ, RZ, UR5 ;  /* 0x00000005ff127e24 */ /* 0x000fe4000f8e00ff */
[----:B------:R-:W-:-:S07]  /*14290*/  IMAD.U32 R19, RZ, RZ, UR6 ;  /* 0x00000006ff137e24 */ /* 0x000fce000f8e00ff */
.L_x_14223:
        /* <DEDUP_REMOVED lines=10> */
.L_x_14212:
[----:B------:R-:W-:Y:S02]  /*14340*/  ULDC UR4, c[0x0][0xc3c] ;  /* 0x00030f0000047ab9 */ /* 0x000fe40000000800 */
[----:B----4-:R-:W-:-:S13]  /*14350*/  ISETP.GE.AND P0, PT, R19, UR4, PT ;  /* 0x0000000413007c0c */ /* 0x010fda000bf06270 */
[----:B------:R-:W-:Y:S05]  /*14360*/  @!P0 BRA `(.L_x_14224) ;  /* 0xffffffb000b88947 */ /* 0x000fea000383ffff */
[----:B------:R-:W-:Y:S05]  /*14370*/  BSYNC B8 ;  /* 0x0000000000087941 */ /* 0x000fea0003800000 */
.L_x_14161:
        /* <DEDUP_REMOVED lines=12> */
.L_x_14345:
[----:B------:R-:W-:Y:S05]  /*14440*/  BSYNC B0 ;  /* 0x0000000000007941 */ /* 0x000fea0003800000 */
.L_x_14225:
[----:B------:R-:W-:-:S03]  /*14450*/  UMOV UR4, 0xffffffff ;  /* 0xffffffff00047882 */ /* 0x000fc60000000000 */
[----:B------:R-:W-:Y:S05]  /*14460*/  BRA.DIV UR4, `(.L_x_14227) ;  /* 0x0000003a04c87947 */ /* 0x000fea000b800000 */
[----:B-1----:R-:W1:Y:S02]  /*14470*/  S2R R0, SR_TID.X ;  /* 0x0000000000007919 */ /* 0x002e640000002100 */
[----:B-1----:R-:W-:-:S04]  /*14480*/  SHF.R.U32.HI R0, RZ, 0x5, R0 ;  /* 0x00000005ff007819 */ /* 0x002fc80000011600 */
[----:B------:R-:W-:-:S05]  /*14490*/  LOP3.LUT R0, R0, 0x3, RZ, 0xc0, !PT ;  /* 0x0000000300007812 */ /* 0x000fca00078ec0ff */
[----:B------:R1:W4:Y:S02]  /*144a0*/  SHFL.IDX PT, R14, R0, RZ, 0x1f ;  /* 0x00001fff000e7589 */ /* 0x00032400000e0000 */
.L_x_14348:
[----:B----4-:R-:W-:Y:S01]  /*144b0*/  ISETP.NE.AND P0, PT, R14, RZ, PT ;  /* 0x000000ff0e00720c */ /* 0x010fe20003f05270 */
[----:B------:R-:W-:-:S12]  /*144c0*/  BSSY B0, `(.L_x_14228) ;  /* 0x0000024000007945 */ /* 0x000fd80003800000 */
[----:B------:R-:W-:Y:S05]  /*144d0*/  @P0 BRA `(.L_x_14229) ;  /* 0x0000000000880947 */ /* 0x000fea0003800000 */
[----:B------:R-:W-:-:S03]  /*144e0*/  UMOV UR4, 0xffffffff ;  /* 0xffffffff00047882 */ /* 0x000fc60000000000 */
[----:B------:R-:W-:Y:S05]  /*144f0*/  BRA.DIV UR4, `(.L_x_14230) ;  /* 0x0000003a04d87947 */ /* 0x000fea000b800000 */
[----:B------:R-:W-:-:S13]  /*14500*/  ELECT P6, URZ, PT ;  /* 0x00000000003f782f */ /* 0x000fda00038c0000 */
.L_x_14351:
[----:B------:R-:W-:Y:S05]  /*14510*/  @!P6 BRA `(.L_x_14229) ;  /* 0x000000000078e947 */ /* 0x000fea0003800000 */
[----:B------:R-:W-:-:S06]  /*14520*/  ULOP3.LUT UR4, UR38, 0x2, URZ, 0xfc, !UPT ;  /* 0x0000000226047892 */ /* 0x000fcc000f8efc3f */
[----:B-1----:R-:W-:-:S05]  /*14530*/  IMAD.U32 R0, RZ, RZ, UR4 ;  /* 0x00000004ff007e24 */ /* 0x002fca000f8e00ff */
[----:B------:R-:W-:-:S13]  /*14540*/  ISETP.NE.AND P0, PT, R0, 0x3, PT ;  /* 0x000000030000780c */ /* 0x000fda0003f05270 */
[----:B------:R-:W-:Y:S05]  /*14550*/  @!P0 BRA `(.L_x_14231) ;  /* 0x0000000000048947 */ /* 0x000fea0003800000 */
[----:B------:R-:W-:Y:S01]  /*14560*/  BPT.TRAP 0x1 ;  /* 0x000000040000795c */ /* 0x000fe20000300000 */
.L_x_14231:
[----:B------:R-:W-:Y:S01]  /*14570*/  IMAD R5, R24, 0x8, R7 ;  /* 0x0000000818057824 */ /* 0x000fe200078e0207 */
[----:B------:R-:W-:Y:S01]  /*14580*/  SHF.L.U32 R0, R26, 0x1f, RZ ;  /* 0x0000001f1a007819 */ /* 0x000fe200000006ff */
[----:B------:R-:W-:-:S03]  /*14590*/  VIADD R24, R24, 0x1 ;  /* 0x0000000118187836 */ /* 0x000fc60000000000 */
[----:B------:R-:W1:Y:S02]  /*145a0*/  SYNCS.PHASECHK.TRANS64.TRYWAIT P1, [R5+URZ+0x22840], R0 ;  /* 0x02284000050075a7 */ /* 0x000e64000802017f */
[----:B------:R-:W-:-:S04]  /*145b0*/  ISETP.NE.AND P2, PT, R24, 0x2, PT ;  /* 0x000000021800780c */ /* 0x000fc80003f45270 */
[----:B------:R-:W-:Y:S01]  /*145c0*/  SEL R3, RZ, 0x1, P2 ;  /* 0x00000001ff037807 */ /* 0x000fe20001000000 */
[----:B-1----:R-:W-:Y:S08]  /*145d0*/  @!P1 BRA `(.L_x_14232) ;  /* 0x0000003800c09947 */ /* 0x002ff00003800000 */
.L_x_14352:
[----:B------:R-:W-:Y:S02]  /*145e0*/  SEL R24, R24, RZ, P2 ;  /* 0x000000ff18187207 */ /* 0x000fe40001000000 */
[----:B------:R-:W-:Y:S01]  /*145f0*/  LOP3.LUT R2, R26, R3, RZ, 0x3c, !PT ;  /* 0x000000031a027212 */ /* 0x000fe200078e3cff */
[----:B------:R-:W-:Y:S06]  /*14600*/  @!P0 BRA `(.L_x_14233) ;  /* 0x0000000000048947 */ /* 0x000fec0003800000 */
[----:B------:R-:W-:Y:S01]  /*14610*/  BPT.TRAP 0x1 ;  /* 0x000000040000795c */ /* 0x000fe20000300000 */
.L_x_14233:
[----:B------:R-:W-:Y:S01]  /*14620*/  IMAD R3, R24, 0x8, R7 ;  /* 0x0000000818037824 */ /* 0x000fe200078e0207 */
[----:B------:R-:W-:-:S04]  /*14630*/  SHF.L.U32 R2, R2, 0x1f, RZ ;  /* 0x0000001f02027819 */ /* 0x000fc800000006ff */
[----:B------:R-:W4:Y:S02]  /*14640*/  SYNCS.PHASECHK.TRANS64.TRYWAIT P1, [R3+URZ+0x22840], R2 ;  /* 0x02284002030075a7 */ /* 0x000f24000802017f */
[----:B----4-:R-:W-:Y:S05]  /*14650*/  @!P1 BRA `(.L_x_14234) ;  /* 0x0000003800b49947 */ /* 0x010fea0003800000 */
.L_x_14353:
[----:B------:R-:W-:Y:S05]  /*14660*/  @!P0 BRA `(.L_x_14235) ;  /* 0x0000000000048947 */ /* 0x000fea0003800000 */
[----:B------:R-:W-:Y:S01]  /*14670*/  BPT.TRAP 0x1 ;  /* 0x000000040000795c */ /* 0x000fe20000300000 */
.L_x_14235:
[----:B------:R-:W5:Y:S02]  /*14680*/  SYNCS.PHASECHK.TRANS64.TRYWAIT P1, [R5+URZ+0x22860], R0 ;  /* 0x02286000050075a7 */ /* 0x000f64000802017f */
[----:B-----5:R-:W-:Y:S05]  /*14690*/  @!P1 BRA `(.L_x_14236) ;  /* 0x0000003800b89947 */ /* 0x020fea0003800000 */
.L_x_14354:
[----:B------:R-:W-:Y:S05]  /*146a0*/  @!P0 BRA `(.L_x_14237) ;  /* 0x0000000000048947 */ /* 0x000fea0003800000 */
[----:B------:R-:W-:Y:S01]  /*146b0*/  BPT.TRAP 0x1 ;  /* 0x000000040000795c */ /* 0x000fe20000300000 */
.L_x_14237:
[----:B------:R0:W0:Y:S02]  /*146c0*/  SYNCS.PHASECHK.TRANS64.TRYWAIT P0, [R3+URZ+0x22860], R2 ;  /* 0x02286002030075a7 */ /* 0x000024000800017f */
[----:B0-----:R-:W-:Y:S05]  /*146d0*/  @!P0 NANOSLEEP.SYNCS 0x989680 ;  /* 0x009896800000895d */ /* 0x001fea0003900000 */
[----:B------:R-:W0:Y:S02]  /*146e0*/  @!P0 SYNCS.PHASECHK.TRANS64 P0, [R3+URZ+0x22860], R2 ;  /* 0x02286002030085a7 */ /* 0x000e24000800007f */
[----:B0-----:R-:W-:Y:S05]  /*146f0*/  @!P0 BRA `(.L_x_14237) ;  /* 0xfffffffc00f08947 */ /* 0x001fea000383ffff */
.L_x_14229:
[----:B------:R-:W-:Y:S05]  /*14700*/  BSYNC B0 ;  /* 0x0000000000007941 */ /* 0x000fea0003800000 */
.L_x_14228:
[----:B------:R-:W-:Y:S05]  /*14710*/  EXIT ;  /* 0x000000000000794d */ /* 0x000fea0003800000 */
.L_x_14094:
[----:B0-----:R0:W1:Y:S02]  /*14720*/  SYNCS.PHASECHK.TRANS64.TRYWAIT P0, [R7+URZ+0x22800], R0 ;  /* 0x02280000070075a7 */ /* 0x001064000800017f */
[----:B-1----:R-:W-:Y:S05]  /*14730*/  @!P0 NANOSLEEP.SYNCS 0x989680 ;  /* 0x009896800000895d */ /* 0x002fea0003900000 */
[----:B------:R-:W1:Y:S02]  /*14740*/  @!P0 SYNCS.PHASECHK.TRANS64 P0, [R7+URZ+0x22800], R0 ;  /* 0x02280000070085a7 */ /* 0x000e64000800007f */
[----:B-1----:R-:W-:Y:S05]  /*14750*/  @!P0 BRA `(.L_x_14094) ;  /* 0xfffffffc00f08947 */ /* 0x002fea000383ffff */
[----:B------:R-:W-:Y:S05]  /*14760*/  BRA `(.L_x_14238) ;  /* 0xfffffed800587947 */ /* 0x000fea000383ffff */
.L_x_14098:
[----:B-1----:R-:W-:-:S04]  /*14770*/  IMAD.U32 R0, RZ, RZ, UR22 ;  /* 0x00000016ff007e24 */ /* 0x002fc8000f8e00ff */
[----:B------:R1:W2:Y:S03]  /*14780*/  SYNCS.PHASECHK.TRANS64.TRYWAIT P1, [R0+URZ+0x22830], R9 ;  /* 0x02283009000075a7 */ /* 0x0002a6000802017f */
[----:B--2---:R-:W-:Y:S05]  /*14790*/  @!P1 NANOSLEEP.SYNCS 0x989680 ;  /* 0x009896800000995d */ /* 0x004fea0003900000 */
[----:B------:R-:W2:Y:S02]  /*147a0*/  @!P1 SYNCS.PHASECHK.TRANS64 P1, [R0+URZ+0x22830], R9 ;  /* 0x02283009000095a7 */ /* 0x000ea4000802007f */
[----:B--2---:R-:W-:Y:S05]  /*147b0*/  @!P1 BRA `(.L_x_14098) ;  /* 0xfffffffc00ec9947 */ /* 0x004fea000383ffff */
[----:B------:R-:W-:Y:S05]  /*147c0*/  BRA `(.L_x_14097) ;  /* 0xfffffed800807947 */ /* 0x000fea000383ffff */
.L_x_14103:
[----:B-1----:R-:W-:-:S04]  /*147d0*/  IMAD.U32 R10, RZ, RZ, UR22 ;  /* 0x00000016ff0a7e24 */ /* 0x002fc8000f8e00ff */
[----:B------:R1:W2:Y:S03]  /*147e0*/  SYNCS.PHASECHK.TRANS64.TRYWAIT P1, [R10+URZ+0x22850], R9 ;  /* 0x022850090a0075a7 */ /* 0x0002a6000802017f */
[----:B--2---:R-:W-:Y:S05]  /*147f0*/  @!P1 NANOSLEEP.SYNCS 0x989680 ;  /* 0x009896800000995d */ /* 0x004fea0003900000 */
[----:B------:R-:W2:Y:S02]  /*14800*/  @!P1 SYNCS.PHASECHK.TRANS64 P1, [R10+URZ+0x22850], R9 ;  /* 0x022850090a0095a7 */ /* 0x000ea4000802007f */
[----:B--2---:R-:W-:Y:S05]  /*14810*/  @!P1 BRA `(.L_x_14103) ;  /* 0xfffffffc00ec9947 */ /* 0x004fea000383ffff */
[----:B------:R-:W-:Y:S05]  /*14820*/  BRA `(.L_x_14102) ;  /* 0xfffffef8000c7947 */ /* 0x000fea000383ffff */
.L_x_14109:
[----:B-1----:R-:W-:-:S04]  /*14830*/  IMAD.U32 R0, RZ, RZ, UR23 ;  /* 0x00000017ff007e24 */ /* 0x002fc8000f8e00ff */
[----:B------:R1:W2:Y:S03]  /*14840*/  SYNCS.PHASECHK.TRANS64.TRYWAIT P1, [R0+URZ+0x22830], R7 ;  /* 0x02283007000075a7 */ /* 0x0002a6000802017f */
[----:B--2---:R-:W-:Y:S05]  /*14850*/  @!P1 NANOSLEEP.SYNCS 0x989680 ;  /* 0x009896800000995d */ /* 0x004fea0003900000 */
[----:B------:R-:W2:Y:S02]  /*14860*/  @!P1 SYNCS.PHASECHK.TRANS64 P1, [R0+URZ+0x22830], R7 ;  /* 0x02283007000095a7 */ /* 0x000ea4000802007f */
[----:B--2---:R-:W-:Y:S05]  /*14870*/  @!P1 BRA `(.L_x_14109) ;  /* 0xfffffffc00ec9947 */ /* 0x004fea000383ffff */
[----:B------:R-:W-:Y:S05]  /*14880*/  BRA `(.L_x_14108) ;  /* 0xfffffefc00507947 */ /* 0x000fea000383ffff */
.L_x_14114:
[----:B-1----:R-:W-:-:S04]  /*14890*/  IMAD.U32 R8, RZ, RZ, UR23 ;  /* 0x00000017ff087e24 */ /* 0x002fc8000f8e00ff */
[----:B------:R1:W2:Y:S03]  /*148a0*/  SYNCS.PHASECHK.TRANS64.TRYWAIT P1, [R8+URZ+0x22850], R7 ;  /* 0x02285007080075a7 */ /* 0x0002a6000802017f */
[----:B--2---:R-:W-:Y:S05]  /*148b0*/  @!P1 NANOSLEEP.SYNCS 0x989680 ;  /* 0x009896800000995d */ /* 0x004fea0003900000 */
[----:B------:R-:W2:Y:S02]  /*148c0*/  @!P1 SYNCS.PHASECHK.TRANS64 P1, [R8+URZ+0x22850], R7 ;  /* 0x02285007080095a7 */ /* 0x000ea4000802007f */
[----:B--2---:R-:W-:Y:S05]  /*148d0*/  @!P1 BRA `(.L_x_14114) ;  /* 0xfffffffc00ec9947 */ /* 0x004fea000383ffff */
[----:B------:R-:W-:Y:S05]  /*148e0*/  BRA `(.L_x_14113) ;  /* 0xffffff2000cc7947 */ /* 0x000fea000383ffff */
.L_x_14121:
[----:B-1----:R-:W-:-:S04]  /*148f0*/  IMAD.U32 R0, RZ, RZ, UR23 ;  /* 0x00000017ff007e24 */ /* 0x002fc8000f8e00ff */
[----:B------:R1:W2:Y:S03]  /*14900*/  SYNCS.PHASECHK.TRANS64.TRYWAIT P1, [R0+URZ+0x22830], R7 ;  /* 0x02283007000075a7 */ /* 0x0002a6000802017f */
[----:B--2---:R-:W-:Y:S05]  /*14910*/  @!P1 NANOSLEEP.SYNCS 0x989680 ;  /* 0x009896800000995d */ /* 0x004fea0003900000 */
[----:B------:R-:W2:Y:S02]  /*14920*/  @!P1 SYNCS.PHASECHK.TRANS64 P1, [R0+URZ+0x22830], R7 ;  /* 0x02283007000095a7 */ /* 0x000ea4000802007f */
[----:B--2---:R-:W-:Y:S05]  /*14930*/  @!P1 BRA `(.L_x_14121) ;  /* 0xfffffffc00ec9947 */ /* 0x004fea000383ffff */
[----:B------:R-:W-:Y:S05]  /*14940*/  BRA `(.L_x_14120) ;  /* 0xffffff2400e87947 */ /* 0x000fea000383ffff */
.L_x_14126:
[----:B-1----:R-:W-:-:S04]  /*14950*/  IMAD.U32 R8, RZ, RZ, UR23 ;  /* 0x00000017ff087e24 */ /* 0x002fc8000f8e00ff */
[----:B------:R1:W2:Y:S03]  /*14960*/  SYNCS.PHASECHK.TRANS64.TRYWAIT P1, [R8+URZ+0x22850], R7 ;  /* 0x02285007080075a7 */ /* 0x0002a6000802017f */
[----:B--2---:R-:W-:Y:S05]  /*14970*/  @!P1 NANOSLEEP.SYNCS 0x989680 ;  /* 0x009896800000995d */ /* 0x004fea0003900000 */
[----:B------:R-:W2:Y:S02]  /*14980*/  @!P1 SYNCS.PHASECHK.TRANS64 P1, [R8+URZ+0x22850], R7 ;  /* 0x02285007080095a7 */ /* 0x000ea4000802007f */
[----:B--2---:R-:W-:Y:S05]  /*14990*/  @!P1 BRA `(.L_x_14126) ;  /* 0xfffffffc00ec9947 */ /* 0x004fea000383ffff */
[----:B------:R-:W-:Y:S05]  /*149a0*/  BRA `(.L_x_14125) ;  /* 0xffffff4400887947 */ /* 0x000fea000383ffff */
.L_x_14175:
        /* <DEDUP_REMOVED lines=11> */
.L_x_14240:
[----:B------:R-:W-:Y:S05]  /*14a60*/  BSYNC B0 ;  /* 0x0000000000007941 */ /* 0x000fea0003800000 */
.L_x_14239:
[----:B------:R-:W-:Y:S05]  /*14a70*/  BRA `(.L_x_14241) ;  /* 0xffffffb800cc7947 */ /* 0x000fea000383ffff */
.L_x_14178:
[----:B0-----:R0:W1:Y:S02]  /*14a80*/  SYNCS.PHASECHK.TRANS64.TRYWAIT P0, [R33+URZ+0x22840], R0 ;  /* 0x02284000210075a7 */ /* 0x001064000800017f */
[----:B-1----:R-:W-:Y:S05]  /*14a90*/  @!P0 NANOSLEEP.SYNCS 0x989680 ;  /* 0x009896800000895d */ /* 0x002fea0003900000 */
[----:B------:R-:W1:Y:S02]  /*14aa0*/  @!P0 SYNCS.PHASECHK.TRANS64 P0, [R33+URZ+0x22840], R0 ;  /* 0x02284000210085a7 */ /* 0x000e64000800007f */
[----:B-1----:R-:W-:Y:S05]  /*14ab0*/  @!P0 BRA `(.L_x_14178) ;  /* 0xfffffffc00f08947 */ /* 0x002fea000383ffff */
[----:B------:R-:W-:Y:S05]  /*14ac0*/  BRA `(.L_x_14242) ;  /* 0xffffffbc00647947 */ /* 0x000fea000383ffff */
.L_x_14179:
        /* <DEDUP_REMOVED lines=8> */
.L_x_14244:
[----:B------:R-:W-:Y:S05]  /*14b50*/  BSYNC B0 ;  /* 0x0000000000007941 */ /* 0x000fea0003800000 */
.L_x_14243:
        /* <DEDUP_REMOVED lines=9> */
.L_x_14245:
[----:B------:R-:W-:Y:S02]  /*14bf0*/  IMAD.MOV.U32 R13, RZ, RZ, R4 ;  /* 0x000000ffff0d7224 */ /* 0x000fe400078e0004 */
[----:B------:R-:W-:Y:S01]  /*14c00*/  IMAD.MOV.U32 R12, RZ, RZ, 0x1 ;  /* 0x00000001ff0c7424 */ /* 0x000fe200078e00ff */
[----:B------:R-:W-:-:S07]  /*14c10*/  MOV R3, R14 ;  /* 0x0000000e00037202 */ /* 0x000fce0000000f00 */
[----:B------:R-:W-:Y:S05]  /*14c20*/  WARPSYNC.COLLECTIVE R15, `(.L_x_14246) ;  /* 0x000000000f087348 */ /* 0x000fea0003c00000 */
[----:B------:R0:W1:Y:S02]  /*14c30*/  SHFL.IDX P6, R14, R13, R12, R11 ;  /* 0x0000000c0d0e7389 */ /* 0x00006400000c000b */
[----:B01----:R-:W-:Y:S01]  /*14c40*/  ENDCOLLECTIVE ;  /* 0x000000000000791b */ /* 0x003fe20003800000 */
.L_x_14246:
        /* <DEDUP_REMOVED lines=15> */
.L_x_14247:
[----:B------:R-:W-:Y:S02]  /*14d40*/  @P0 IMAD R7, R5, 0x2, R22 ;  /* 0x0000000205070824 */ /* 0x000fe400078e0216 */
[----:B------:R-:W-:Y:S02]  /*14d50*/  IMAD.MOV.U32 R13, RZ, RZ, R4 ;  /* 0x000000ffff0d7224 */ /* 0x000fe400078e0004 */
[----:B------:R-:W-:Y:S02]  /*14d60*/  IMAD.MOV.U32 R12, RZ, RZ, 0x2 ;  /* 0x00000002ff0c7424 */ /* 0x000fe400078e00ff */
[----:B------:R-:W-:-:S07]  /*14d70*/  IMAD.MOV.U32 R3, RZ, RZ, R14 ;  /* 0x000000ffff037224 */ /* 0x000fce00078e000e */
[----:B------:R-:W-:Y:S05]  /*14d80*/  WARPSYNC.COLLECTIVE R15, `(.L_x_14248) ;  /* 0x000000000f087348 */ /* 0x000fea0003c00000 */
[----:B------:R0:W1:Y:S02]  /*14d90*/  SHFL.IDX P6, R14, R13, R12, R11 ;  /* 0x0000000c0d0e7389 */ /* 0x00006400000c000b */
[----:B01----:R-:W-:Y:S01]  /*14da0*/  ENDCOLLECTIVE ;  /* 0x000000000000791b */ /* 0x003fe20003800000 */
.L_x_14248:
        /* <DEDUP_REMOVED lines=15> */
.L_x_14249:
[----:B------:R-:W-:Y:S02]  /*14ea0*/  @P0 IMAD R7, R5, 0x2, R22 ;  /* 0x0000000205070824 */ /* 0x000fe400078e0216 */
[----:B------:R-:W-:Y:S02]  /*14eb0*/  IMAD.MOV.U32 R13, RZ, RZ, R4 ;  /* 0x000000ffff0d7224 */ /* 0x000fe400078e0004 */
[----:B------:R-:W-:Y:S02]  /*14ec0*/  IMAD.MOV.U32 R12, RZ, RZ, 0x3 ;  /* 0x00000003ff0c7424 */ /* 0x000fe400078e00ff */
[----:B------:R-:W-:-:S07]  /*14ed0*/  IMAD.MOV.U32 R3, RZ, RZ, R14 ;  /* 0x000000ffff037224 */ /* 0x000fce00078e000e */
[----:B------:R-:W-:Y:S05]  /*14ee0*/  WARPSYNC.COLLECTIVE R15, `(.L_x_14250) ;  /* 0x000000000f087348 */ /* 0x000fea0003c00000 */
[----:B------:R0:W1:Y:S02]  /*14ef0*/  SHFL.IDX P6, R14, R13, R12, R11 ;  /* 0x0000000c0d0e7389 */ /* 0x00006400000c000b */
[----:B01----:R-:W-:Y:S01]  /*14f00*/  ENDCOLLECTIVE ;  /* 0x000000000000791b */ /* 0x003fe20003800000 */
.L_x_14250:
        /* <DEDUP_REMOVED lines=15> */
.L_x_14251:
[----:B------:R-:W-:Y:S02]  /*15000*/  @P0 IMAD R7, R5, 0x2, R22 ;  /* 0x0000000205070824 */ /* 0x000fe400078e0216 */
[----:B------:R-:W-:Y:S02]  /*15010*/  IMAD.MOV.U32 R13, RZ, RZ, R4 ;  /* 0x000000ffff0d7224 */ /* 0x000fe400078e0004 */
[----:B------:R-:W-:Y:S02]  /*15020*/  IMAD.MOV.U32 R12, RZ, RZ, 0x4 ;  /* 0x00000004ff0c7424 */ /* 0x000fe400078e00ff */
[----:B------:R-:W-:-:S07]  /*15030*/  IMAD.MOV.U32 R3, RZ, RZ, R14 ;  /* 0x000000ffff037224 */ /* 0x000fce00078e000e */
[----:B------:R-:W-:Y:S05]  /*15040*/  WARPSYNC.COLLECTIVE R15, `(.L_x_14252) ;  /* 0x000000000f087348 */ /* 0x000fea0003c00000 */
[----:B------:R0:W1:Y:S02]  /*15050*/  SHFL.IDX P6, R14, R13, R12, R11 ;  /* 0x0000000c0d0e7389 */ /* 0x00006400000c000b */
[----:B01----:R-:W-:Y:S01]  /*15060*/  ENDCOLLECTIVE ;  /* 0x000000000000791b */ /* 0x003fe20003800000 */
.L_x_14252:
        /* <DEDUP_REMOVED lines=15> */
.L_x_14253:
[----:B------:R-:W-:Y:S02]  /*15160*/  @P0 IMAD R7, R5, 0x2, R22 ;  /* 0x0000000205070824 */ /* 0x000fe400078e0216 */
[----:B------:R-:W-:Y:S02]  /*15170*/  IMAD.MOV.U32 R13, RZ, RZ, R4 ;  /* 0x000000ffff0d7224 */ /* 0x000fe400078e0004 */
[----:B------:R-:W-:Y:S02]  /*15180*/  IMAD.MOV.U32 R12, RZ, RZ, 0x5 ;  /* 0x00000005ff0c7424 */ /* 0x000fe400078e00ff */
[----:B------:R-:W-:-:S07]  /*15190*/  IMAD.MOV.U32 R3, RZ, RZ, R14 ;  /* 0x000000ffff037224 */ /* 0x000fce00078e000e */
[----:B------:R-:W-:Y:S05]  /*151a0*/  WARPSYNC.COLLECTIVE R15, `(.L_x_14254) ;  /* 0x000000000f087348 */ /* 0x000fea0003c00000 */
[----:B------:R0:W1:Y:S02]  /*151b0*/  SHFL.IDX P6, R14, R13, R12, R11 ;  /* 0x0000000c0d0e7389 */ /* 0x00006400000c000b */
[----:B01----:R-:W-:Y:S01]  /*151c0*/  ENDCOLLECTIVE ;  /* 0x000000000000791b */ /* 0x003fe20003800000 */
.L_x_14254:
        /* <DEDUP_REMOVED lines=10> */
.L_x_14255:
[----:B------:R-:W-:Y:S01]  /*15270*/  @!PT LDS RZ, [RZ] ;  /* 0x00000000fffff984 */ /* 0x000fe20000000800 */
[----:B------:R-:W-:Y:S01]  /*15280*/  @!PT LDS RZ, [RZ] ;  /* 0x00000000fffff984 */ /* 0x000fe20000000800 */
[----:B------:R-:W-:Y:S01]  /*15290*/  @!PT LDS RZ, [RZ] ;  /* 0x00000000fffff984 */ /* 0x000fe20000000800 */
[----:B------:R0:W-:Y:S01]  /*152a0*/  @P0 LDGSTS.E.BYPASS.LTC128B.128 [R7+0x1e400], desc[UR52][R2.64], !P2 ;  /* 0x1e40000002070fae */ /* 0x0001e2000d101d74 */
[----:B------:R-:W-:Y:S01]  /*152b0*/  IMAD.MOV.U32 R0, RZ, RZ, R14 ;  /* 0x000000ffff007224 */ /* 0x000fe200078e000e */
[----:B------:R-:W-:Y:S06]  /*152c0*/  BRA `(.L_x_14256) ;  /* 0xffffffb800c47947 */ /* 0x000fec000383ffff */
.L_x_14184:
        /* <DEDUP_REMOVED lines=9> */
.L_x_14257:
[C---:B------:R-:W-:Y:S01]  /*15360*/  VIADD R6, R17.reuse, 0x10 ;  /* 0x0000001011067836 */ /* 0x040fe20000000000 */
[----:B------:R-:W-:Y:S01]  /*15370*/  ISETP.GE.AND P0, PT, R17, R5, PT ;  /* 0x000000051100720c */ /* 0x000fe20003f06270 */
[----:B------:R-:W-:Y:S02]  /*15380*/  IMAD.MOV.U32 R13, RZ, RZ, R0 ;  /* 0x000000ffff0d7224 */ /* 0x000fe400078e0000 */
[----:B------:R-:W-:-:S10]  /*15390*/  IMAD.MOV.U32 R2, RZ, RZ, R14 ;  /* 0x000000ffff027224 */ /* 0x000fd400078e000e */
[----:B------:R-:W-:Y:S05]  /*153a0*/  WARPSYNC.COLLECTIVE R15, `(.L_x_14258) ;  /* 0x000000000f087348 */ /* 0x000fea0003c00000 */
[----:B------:R0:W1:Y:S02]  /*153b0*/  SHFL.IDX P6, R14, R13, R12, R11 ;  /* 0x0000000c0d0e7389 */ /* 0x00006400000c000b */
[----:B01----:R-:W-:Y:S01]  /*153c0*/  ENDCOLLECTIVE ;  /* 0x000000000000791b */ /* 0x003fe20003800000 */
.L_x_14258:
[----:B------:R-:W-:Y:S02]  /*153d0*/  IMAD.MOV.U32 R13, RZ, RZ, R4 ;  /* 0x000000ffff0d7224 */ /* 0x000fe400078e0004 */
[----:B------:R-:W-:Y:S02]  /*153e0*/  IMAD.MOV.U32 R12, RZ, RZ, 0x1 ;  /* 0x00000001ff0c7424 */ /* 0x000fe400078e00ff */
[----:B------:R-:W-:-:S07]  /*153f0*/  IMAD.MOV.U32 R3, RZ, RZ, R14 ;  /* 0x000000ffff037224 */ /* 0x000fce00078e000e */
[----:B------:R-:W-:Y:S05]  /*15400*/  WARPSYNC.COLLECTIVE R15, `(.L_x_14259) ;  /* 0x000000000f087348 */ /* 0x000fea0003c00000 */
[----:B------:R0:W1:Y:S02]  /*15410*/  SHFL.IDX P6, R14, R13, R12, R11 ;  /* 0x0000000c0d0e7389 */ /* 0x00006400000c000b */
[----:B01----:R-:W-:Y:S01]  /*15420*/  ENDCOLLECTIVE ;  /* 0x000000000000791b */ /* 0x003fe20003800000 */
.L_x_14259:
        /* <DEDUP_REMOVED lines=15> */
.L_x_14260:
[----:B------:R-:W-:Y:S02]  /*15520*/  IMAD.MOV.U32 R13, RZ, RZ, R4 ;  /* 0x000000ffff0d7224 */ /* 0x000fe400078e0004 */
[----:B------:R-:W-:Y:S02]  /*15530*/  IMAD.MOV.U32 R12, RZ, RZ, 0x2 ;  /* 0x00000002ff0c7424 */ /* 0x000fe400078e00ff */
[----:B------:R-:W-:-:S07]  /*15540*/  IMAD.MOV.U32 R3, RZ, RZ, R14 ;  /* 0x000000ffff037224 */ /* 0x000fce00078e000e */
[----:B------:R-:W-:Y:S05]  /*15550*/  WARPSYNC.COLLECTIVE R15, `(.L_x_14261) ;  /* 0x000000000f087348 */ /* 0x000fea0003c00000 */
[----:B------:R0:W1:Y:S02]  /*15560*/  SHFL.IDX P6, R14, R13, R12, R11 ;  /* 0x0000000c0d0e7389 */ /* 0x00006400000c000b */
[----:B01----:R-:W-:Y:S01]  /*15570*/  ENDCOLLECTIVE ;  /* 0x000000000000791b */ /* 0x003fe20003800000 */
.L_x_14261:
        /* <DEDUP_REMOVED lines=16> */
.L_x_14262:
[----:B------:R-:W-:Y:S02]  /*15680*/  IMAD.MOV.U32 R13, RZ, RZ, R4 ;  /* 0x000000ffff0d7224 */ /* 0x000fe400078e0004 */
[----:B------:R-:W-:Y:S02]  /*15690*/  IMAD.MOV.U32 R12, RZ, RZ, 0x3 ;  /* 0x00000003ff0c7424 */ /* 0x000fe400078e00ff */
[----:B------:R-:W-:-:S07]  /*156a0*/  IMAD.MOV.U32 R3, RZ, RZ, R14 ;  /* 0x000000ffff037224 */ /* 0x000fce00078e000e */
[----:B------:R-:W-:Y:S05]  /*156b0*/  WARPSYNC.COLLECTIVE R15, `(.L_x_14263) ;  /* 0x000000000f087348 */ /* 0x000fea0003c00000 */
[----:B------:R0:W1:Y:S02]  /*156c0*/  SHFL.IDX P6, R14, R13, R12, R11 ;  /* 0x0000000c0d0e7389 */ /* 0x00006400000c000b */
[----:B01----:R-:W-:Y:S01]  /*156d0*/  ENDCOLLECTIVE ;  /* 0x000000000000791b */ /* 0x003fe20003800000 */
.L_x_14263:
        /* <DEDUP_REMOVED lines=16> */
.L_x_14264:
[----:B------:R-:W-:Y:S02]  /*157e0*/  IMAD.MOV.U32 R13, RZ, RZ, R4 ;  /* 0x000000ffff0d7224 */ /* 0x000fe400078e0004 */
[----:B------:R-:W-:Y:S02]  /*157f0*/  IMAD.MOV.U32 R12, RZ, RZ, 0x4 ;  /* 0x00000004ff0c7424 */ /* 0x000fe400078e00ff */
[----:B------:R-:W-:-:S07]  /*15800*/  IMAD.MOV.U32 R3, RZ, RZ, R14 ;  /* 0x000000ffff037224 */ /* 0x000fce00078e000e */
[----:B------:R-:W-:Y:S05]  /*15810*/  WARPSYNC.COLLECTIVE R15, `(.L_x_14265) ;  /* 0x000000000f087348 */ /* 0x000fea0003c00000 */
[----:B------:R0:W1:Y:S02]  /*15820*/  SHFL.IDX P6, R14, R13, R12, R11 ;  /* 0x0000000c0d0e7389 */ /* 0x00006400000c000b */
[----:B01----:R-:W-:Y:S01]  /*15830*/  ENDCOLLECTIVE ;  /* 0x000000000000791b */ /* 0x003fe20003800000 */
.L_x_14265:
        /* <DEDUP_REMOVED lines=16> */
.L_x_14266:
[----:B------:R-:W-:Y:S02]  /*15940*/  IMAD.MOV.U32 R13, RZ, RZ, R4 ;  /* 0x000000ffff0d7224 */ /* 0x000fe400078e0004 */
[----:B------:R-:W-:Y:S02]  /*15950*/  IMAD.MOV.U32 R12, RZ, RZ, 0x5 ;  /* 0x00000005ff0c7424 */ /* 0x000fe400078e00ff */
[----:B------:R-:W-:-:S07]  /*15960*/  IMAD.MOV.U32 R3, RZ, RZ, R14 ;  /* 0x000000ffff037224 */ /* 0x000fce00078e000e */
[----:B------:R-:W-:Y:S05]  /*15970*/  WARPSYNC.COLLECTIVE R15, `(.L_x_14267) ;  /* 0x000000000f087348 */ /* 0x000fea0003c00000 */
[----:B------:R0:W1:Y:S02]  /*15980*/  SHFL.IDX P6, R14, R13, R12, R11 ;  /* 0x0000000c0d0e7389 */ /* 0x00006400000c000b */
[----:B01----:R-:W-:Y:S01]  /*15990*/  ENDCOLLECTIVE ;  /* 0x000000000000791b */ /* 0x003fe20003800000 */
.L_x_14267:
        /* <DEDUP_REMOVED lines=16> */
.L_x_14268:
[----:B------:R-:W-:Y:S02]  /*15aa0*/  IMAD.MOV.U32 R13, RZ, RZ, R4 ;  /* 0x000000ffff0d7224 */ /* 0x000fe400078e0004 */
[----:B------:R-:W-:Y:S02]  /*15ab0*/  IMAD.MOV.U32 R12, RZ, RZ, 0x6 ;  /* 0x00000006ff0c7424 */ /* 0x000fe400078e00ff */
[----:B------:R-:W-:-:S07]  /*15ac0*/  IMAD.MOV.U32 R3, RZ, RZ, R14 ;  /* 0x000000ffff037224 */ /* 0x000fce00078e000e */
[----:B------:R-:W-:Y:S05]  /*15ad0*/  WARPSYNC.COLLECTIVE R15, `(.L_x_14269) ;  /* 0x000000000f087348 */ /* 0x000fea0003c00000 */
[----:B------:R0:W1:Y:S02]  /*15ae0*/  SHFL.IDX P6, R14, R13, R12, R11 ;  /* 0x0000000c0d0e7389 */ /* 0x00006400000c000b */
[----:B01----:R-:W-:Y:S01]  /*15af0*/  ENDCOLLECTIVE ;  /* 0x000000000000791b */ /* 0x003fe20003800000 */
.L_x_14269:
        /* <DEDUP_REMOVED lines=16> */
.L_x_14270:
[----:B------:R-:W-:Y:S02]  /*15c00*/  IMAD.MOV.U32 R13, RZ, RZ, R4 ;  /* 0x000000ffff0d7224 */ /* 0x000fe400078e0004 */
[----:B------:R-:W-:Y:S02]  /*15c10*/  IMAD.MOV.U32 R12, RZ, RZ, 0x7 ;  /* 0x00000007ff0c7424 */ /* 0x000fe400078e00ff */
[----:B------:R-:W-:-:S07]  /*15c20*/  IMAD.MOV.U32 R3, RZ, RZ, R14 ;  /* 0x000000ffff037224 */ /* 0x000fce00078e000e */
[----:B------:R-:W-:Y:S05]  /*15c30*/  WARPSYNC.COLLECTIVE R15, `(.L_x_14271) ;  /* 0x000000000f087348 */ /* 0x000fea0003c00000 */
[----:B------:R0:W1:Y:S02]  /*15c40*/  SHFL.IDX P6, R14, R13, R12, R11 ;  /* 0x0000000c0d0e7389 */ /* 0x00006400000c000b */
[----:B01----:R-:W-:Y:S01]  /*15c50*/  ENDCOLLECTIVE ;  /* 0x000000000000791b */ /* 0x003fe20003800000 */
.L_x_14271:
        /* <DEDUP_REMOVED lines=14> */
.L_x_14272:
[----:B------:R-:W-:Y:S05]  /*15d40*/  BRA `(.L_x_14273) ;  /* 0xffffffbc002c7947 */ /* 0x000fea000383ffff */
.L_x_14187:
[----:B0-----:R0:W1:Y:S02]  /*15d50*/  SYNCS.PHASECHK.TRANS64.TRYWAIT P0, [R22+URZ+0x22820], R3 ;  /* 0x02282003160075a7 */ /* 0x001064000800017f */
[----:B-1----:R-:W-:Y:S05]  /*15d60*/  @!P0 NANOSLEEP.SYNCS 0x989680 ;  /* 0x009896800000895d */ /* 0x002fea0003900000 */
[----:B------:R-:W1:Y:S02]  /*15d70*/  @!P0 SYNCS.PHASECHK.TRANS64 P0, [R22+URZ+0x22820], R3 ;  /* 0x02282003160085a7 */ /* 0x000e64000800007f */
[----:B-1----:R-:W-:Y:S05]  /*15d80*/  @!P0 BRA `(.L_x_14187) ;  /* 0xfffffffc00f08947 */ /* 0x002fea000383ffff */
[----:B------:R-:W-:Y:S05]  /*15d90*/  BRA `(.L_x_14274) ;  /* 0xffffffbc00887947 */ /* 0x000fea000383ffff */
.L_x_14190:
[----:B-1----:R1:W2:Y:S02]  /*15da0*/  SYNCS.PHASECHK.TRANS64.TRYWAIT P0, [R33+URZ+0x22860], R0 ;  /* 0x02286000210075a7 */ /* 0x0022a4000800017f */
[----:B--2---:R-:W-:Y:S05]  /*15db0*/  @!P0 NANOSLEEP.SYNCS 0x989680 ;  /* 0x009896800000895d */ /* 0x004fea0003900000 */
[----:B------:R-:W2:Y:S02]  /*15dc0*/  @!P0 SYNCS.PHASECHK.TRANS64 P0, [R33+URZ+0x22860], R0 ;  /* 0x02286000210085a7 */ /* 0x000ea4000800007f */
[----:B--2---:R-:W-:Y:S05]  /*15dd0*/  @!P0 BRA `(.L_x_14190) ;  /* 0xfffffffc00f08947 */ /* 0x004fea000383ffff */
[----:B------:R-:W-:Y:S05]  /*15de0*/  BRA `(.L_x_14275) ;  /* 0xffffffbc00987947 */ /* 0x000fea000383ffff */
.L_x_14191:
        /* <DEDUP_REMOVED lines=8> */
.L_x_14277:
[----:B------:R-:W-:Y:S05]  /*15e70*/  BSYNC B0 ;  /* 0x0000000000007941 */ /* 0x000fea0003800000 */
.L_x_14276:
        /* <DEDUP_REMOVED lines=13> */
.L_x_14278:
        /* <DEDUP_REMOVED lines=11> */
.L_x_14279:
        /* <DEDUP_REMOVED lines=17> */
.L_x_14280:
[----:B------:R-:W-:Y:S02]  /*16110*/  IMAD.MOV.U32 R13, RZ, RZ, R6 ;  /* 0x000000ffff0d7224 */ /* 0x000fe400078e0006 */
[----:B------:R-:W-:Y:S01]  /*16120*/  IMAD.MOV.U32 R12, RZ, RZ, 0x2 ;  /* 0x00000002ff0c7424 */ /* 0x000fe200078e00ff */
[----:B------:R-:W-:-:S13]  /*16130*/  IADD3 R2, P4, R14, R0, RZ ;  /* 0x000000000e027210 */ /* 0x000fda0007f9e0ff */
[----:B------:R-:W-:Y:S05]  /*16140*/  WARPSYNC.COLLECTIVE R15, `(.L_x_14281) ;  /* 0x000000000f087348 */ /* 0x000fea0003c00000 */
[----:B------:R0:W1:Y:S02]  /*16150*/  SHFL.IDX P6, R14, R13, R12, R11 ;  /* 0x0000000c0d0e7389 */ /* 0x00006400000c000b */
[----:B01----:R-:W-:Y:S01]  /*16160*/  ENDCOLLECTIVE ;  /* 0x000000000000791b */ /* 0x003fe20003800000 */
.L_x_14281:
        /* <DEDUP_REMOVED lines=17> */
.L_x_14282:
[----:B------:R-:W-:Y:S02]  /*16280*/  IMAD.MOV.U32 R13, RZ, RZ, R6 ;  /* 0x000000ffff0d7224 */ /* 0x000fe400078e0006 */
[----:B------:R-:W-:Y:S01]  /*16290*/  IMAD.MOV.U32 R12, RZ, RZ, 0x3 ;  /* 0x00000003ff0c7424 */ /* 0x000fe200078e00ff */
[----:B------:R-:W-:-:S13]  /*162a0*/  IADD3 R2, P4, R14, R0, RZ ;  /* 0x000000000e027210 */ /* 0x000fda0007f9e0ff */
[----:B------:R-:W-:Y:S05]  /*162b0*/  WARPSYNC.COLLECTIVE R15, `(.L_x_14283) ;  /* 0x000000000f087348 */ /* 0x000fea0003c00000 */
[----:B------:R0:W1:Y:S02]  /*162c0*/  SHFL.IDX P6, R14, R13, R12, R11 ;  /* 0x0000000c0d0e7389 */ /* 0x00006400000c000b */
[----:B01----:R-:W-:Y:S01]  /*162d0*/  ENDCOLLECTIVE ;  /* 0x000000000000791b */ /* 0x003fe20003800000 */
.L_x_14283:
        /* <DEDUP_REMOVED lines=17> */
.L_x_14284:
[----:B------:R-:W-:Y:S02]  /*163f0*/  IMAD.MOV.U32 R13, RZ, RZ, R6 ;  /* 0x000000ffff0d7224 */ /* 0x000fe400078e0006 */
[----:B------:R-:W-:Y:S01]  /*16400*/  IMAD.MOV.U32 R12, RZ, RZ, 0x4 ;  /* 0x00000004ff0c7424 */ /* 0x000fe200078e00ff */
[----:B------:R-:W-:-:S13]  /*16410*/  IADD3 R2, P4, R14, R0, RZ ;  /* 0x000000000e027210 */ /* 0x000fda0007f9e0ff */
[----:B------:R-:W-:Y:S05]  /*16420*/  WARPSYNC.COLLECTIVE R15, `(.L_x_14285) ;  /* 0x000000000f087348 */ /* 0x000fea0003c00000 */
[----:B------:R0:W1:Y:S02]  /*16430*/  SHFL.IDX P6, R14, R13, R12, R11 ;  /* 0x0000000c0d0e7389 */ /* 0x00006400000c000b */
[----:B01----:R-:W-:Y:S01]  /*16440*/  ENDCOLLECTIVE ;  /* 0x000000000000791b */ /* 0x003fe20003800000 */
.L_x_14285:
        /* <DEDUP_REMOVED lines=17> */
.L_x_14286:
[----:B------:R-:W-:Y:S02]  /*16560*/  IMAD.MOV.U32 R13, RZ, RZ, R6 ;  /* 0x000000ffff0d7224 */ /* 0x000fe400078e0006 */
[----:B------:R-:W-:Y:S01]  /*16570*/  IMAD.MOV.U32 R12, RZ, RZ, 0x5 ;  /* 0x00000005ff0c7424 */ /* 0x000fe200078e00ff */
[----:B------:R-:W-:-:S13]  /*16580*/  IADD3 R2, P4, R14, R0, RZ ;  /* 0x000000000e027210 */ /* 0x000fda0007f9e0ff */
[----:B------:R-:W-:Y:S05]  /*16590*/  WARPSYNC.COLLECTIVE R15, `(.L_x_14287) ;  /* 0x000000000f087348 */ /* 0x000fea0003c00000 */
[----:B------:R0:W1:Y:S02]  /*165a0*/  SHFL.IDX P6, R14, R13, R12, R11 ;  /* 0x0000000c0d0e7389 */ /* 0x00006400000c000b */
[----:B01----:R-:W-:Y:S01]  /*165b0*/  ENDCOLLECTIVE ;  /* 0x000000000000791b */ /* 0x003fe20003800000 */
.L_x_14287:
        /* <DEDUP_REMOVED lines=12> */
.L_x_14288:
        /* <DEDUP_REMOVED lines=9> */
.L_x_14198:
[----:B0-----:R0:W1:Y:S02]  /*16710*/  SYNCS.PHASECHK.TRANS64.TRYWAIT P0, [R10+URZ+0x22840], R20 ;  /* 0x022840140a0075a7 */ /* 0x001064000800017f */
[----:B-1----:R-:W-:Y:S05]  /*16720*/  @!P0 NANOSLEEP.SYNCS 0x989680 ;  /* 0x009896800000895d */ /* 0x002fea0003900000 */
[----:B------:R-:W1:Y:S02]  /*16730*/  @!P0 SYNCS.PHASECHK.TRANS64 P0, [R10+URZ+0x22840], R20 ;  /* 0x022840140a0085a7 */ /* 0x000e64000800007f */
[----:B-1----:R-:W-:Y:S05]  /*16740*/  @!P0 BRA `(.L_x_14198) ;  /* 0xfffffffc00f08947 */ /* 0x002fea000383ffff */
[----:B------:R-:W-:Y:S05]  /*16750*/  BRA `(.L_x_14290) ;  /* 0xffffffbc00fc7947 */ /* 0x000fea000383ffff */
.L_x_14199:
        /* <DEDUP_REMOVED lines=8> */
.L_x_14292:
[----:B------:R-:W-:Y:S05]  /*167e0*/  BSYNC B1 ;  /* 0x0000000000017941 */ /* 0x000fea0003800000 */
.L_x_14291:
        /* <DEDUP_REMOVED lines=9> */
.L_x_14293:
[----:B------:R-:W-:Y:S02]  /*16880*/  IMAD.MOV.U32 R13, RZ, RZ, R8 ;  /* 0x000000ffff0d7224 */ /* 0x000fe400078e0008 */
[----:B------:R-:W-:Y:S02]  /*16890*/  IMAD.MOV.U32 R12, RZ, RZ, 0x1 ;  /* 0x00000001ff0c7424 */ /* 0x000fe400078e00ff */
[----:B------:R-:W-:-:S07]  /*168a0*/  IMAD.MOV.U32 R2, RZ, RZ, R14 ;  /* 0x000000ffff027224 */ /* 0x000fce00078e000e */
[----:B------:R-:W-:Y:S05]  /*168b0*/  WARPSYNC.COLLECTIVE R15, `(.L_x_14294) ;  /* 0x000000000f087348 */ /* 0x000fea0003c00000 */
[----:B------:R0:W1:Y:S02]  /*168c0*/  SHFL.IDX P6, R14, R13, R12, R11 ;  /* 0x0000000c0d0e7389 */ /* 0x00006400000c000b */
[----:B01----:R-:W-:Y:S01]  /*168d0*/  ENDCOLLECTIVE ;  /* 0x000000000000791b */ /* 0x003fe20003800000 */
.L_x_14294:
        /* <DEDUP_REMOVED lines=11> */
.L_x_14295:
[----:B------:R-:W-:Y:S02]  /*16990*/  IMAD.MOV.U32 R13, RZ, RZ, R8 ;  /* 0x000000ffff0d7224 */ /* 0x000fe400078e0008 */
[----:B------:R-:W-:Y:S02]  /*169a0*/  IMAD.MOV.U32 R12, RZ, RZ, 0x2 ;  /* 0x00000002ff0c7424 */ /* 0x000fe400078e00ff */
[----:B------:R-:W-:-:S07]  /*169b0*/  IMAD.MOV.U32 R2, RZ, RZ, R14 ;  /* 0x000000ffff027224 */ /* 0x000fce00078e000e */
[----:B------:R-:W-:Y:S05]  /*169c0*/  WARPSYNC.COLLECTIVE R15, `(.L_x_14296) ;  /* 0x000000000f087348 */ /* 0x000fea0003c00000 */
[----:B------:R0:W1:Y:S02]  /*169d0*/  SHFL.IDX P6, R14, R13, R12, R11 ;  /* 0x0000000c0d0e7389 */ /* 0x00006400000c000b */
[----:B01----:R-:W-:Y:S01]  /*169e0*/  ENDCOLLECTIVE ;  /* 0x000000000000791b */ /* 0x003fe20003800000 */
.L_x_14296:
        /* <DEDUP_REMOVED lines=11> */
.L_x_14297:
[----:B------:R-:W-:Y:S02]  /*16aa0*/  IMAD.MOV.U32 R13, RZ, RZ, R8 ;  /* 0x000000ffff0d7224 */ /* 0x000fe400078e0008 */
[----:B------:R-:W-:Y:S02]  /*16ab0*/  IMAD.MOV.U32 R12, RZ, RZ, 0x3 ;  /* 0x00000003ff0c7424 */ /* 0x000fe400078e00ff */
[----:B------:R-:W-:-:S07]  /*16ac0*/  IMAD.MOV.U32 R2, RZ, RZ, R14 ;  /* 0x000000ffff027224 */ /* 0x000fce00078e000e */
[----:B------:R-:W-:Y:S05]  /*16ad0*/  WARPSYNC.COLLECTIVE R15, `(.L_x_14298) ;  /* 0x000000000f087348 */ /* 0x000fea0003c00000 */
[----:B------:R0:W1:Y:S02]  /*16ae0*/  SHFL.IDX P6, R14, R13, R12, R11 ;  /* 0x0000000c0d0e7389 */ /* 0x00006400000c000b */
[----:B01----:R-:W-:Y:S01]  /*16af0*/  ENDCOLLECTIVE ;  /* 0x000000000000791b */ /* 0x003fe20003800000 */
.L_x_14298:
        /* <DEDUP_REMOVED lines=11> */
.L_x_14299:
[----:B------:R-:W-:Y:S02]  /*16bb0*/  IMAD.MOV.U32 R13, RZ, RZ, R8 ;  /* 0x000000ffff0d7224 */ /* 0x000fe400078e0008 */
[----:B------:R-:W-:Y:S02]  /*16bc0*/  IMAD.MOV.U32 R12, RZ, RZ, 0x4 ;  /* 0x00000004ff0c7424 */ /* 0x000fe400078e00ff */
[----:B------:R-:W-:-:S07]  /*16bd0*/  IMAD.MOV.U32 R2, RZ, RZ, R14 ;  /* 0x000000ffff027224 */ /* 0x000fce00078e000e */
[----:B------:R-:W-:Y:S05]  /*16be0*/  WARPSYNC.COLLECTIVE R15, `(.L_x_14300) ;  /* 0x000000000f087348 */ /* 0x000fea0003c00000 */
[----:B------:R0:W1:Y:S02]  /*16bf0*/  SHFL.IDX P6, R14, R13, R12, R11 ;  /* 0x0000000c0d0e7389 */ /* 0x00006400000c000b */
[----:B01----:R-:W-:Y:S01]  /*16c00*/  ENDCOLLECTIVE ;  /* 0x000000000000791b */ /* 0x003fe20003800000 */
.L_x_14300:
        /* <DEDUP_REMOVED lines=11> */
.L_x_14301:
[----:B------:R-:W-:Y:S02]  /*16cc0*/  IMAD.MOV.U32 R13, RZ, RZ, R8 ;  /* 0x000000ffff0d7224 */ /* 0x000fe400078e0008 */
[----:B------:R-:W-:Y:S02]  /*16cd0*/  IMAD.MOV.U32 R12, RZ, RZ, 0x5 ;  /* 0x00000005ff0c7424 */ /* 0x000fe400078e00ff */
[----:B------:R-:W-:-:S07]  /*16ce0*/  IMAD.MOV.U32 R2, RZ, RZ, R14 ;  /* 0x000000ffff027224 */ /* 0x000fce00078e000e */
[----:B------:R-:W-:Y:S05]  /*16cf0*/  WARPSYNC.COLLECTIVE R15, `(.L_x_14302) ;  /* 0x000000000f087348 */ /* 0x000fea0003c00000 */
[----:B------:R0:W1:Y:S02]  /*16d00*/  SHFL.IDX P6, R14, R13, R12, R11 ;  /* 0x0000000c0d0e7389 */ /* 0x00006400000c000b */
[----:B01----:R-:W-:Y:S01]  /*16d10*/  ENDCOLLECTIVE ;  /* 0x000000000000791b */ /* 0x003fe20003800000 */
.L_x_14302:
        /* <DEDUP_REMOVED lines=11> */
.L_x_14303:
[----:B------:R-:W-:Y:S05]  /*16dd0*/  BRA `(.L_x_14304) ;  /* 0xffffffbc00247947 */ /* 0x000fea000383ffff */
.L_x_14204:
[----:B--2---:R2:W3:Y:S02]  /*16de0*/  SYNCS.PHASECHK.TRANS64.TRYWAIT P0, [R10+URZ+0x22860], R20 ;  /* 0x022860140a0075a7 */ /* 0x0044e4000800017f */
[----:B---3--:R-:W-:Y:S05]  /*16df0*/  @!P0 NANOSLEEP.SYNCS 0x989680 ;  /* 0x009896800000895d */ /* 0x008fea0003900000 */
[----:B------:R-:W3:Y:S02]  /*16e00*/  @!P0 SYNCS.PHASECHK.TRANS64 P0, [R10+URZ+0x22860], R20 ;  /* 0x022860140a0085a7 */ /* 0x000ee4000800007f */
[----:B---3--:R-:W-:Y:S05]  /*16e10*/  @!P0 BRA `(.L_x_14204) ;  /* 0xfffffffc00f08947 */ /* 0x008fea000383ffff */
[----:B------:R-:W-:Y:S05]  /*16e20*/  BRA `(.L_x_14305) ;  /* 0xffffffbc00747947 */ /* 0x000fea000383ffff */
.L_x_14205:
        /* <DEDUP_REMOVED lines=8> */
.L_x_14307:
[----:B------:R-:W-:Y:S05]  /*16eb0*/  BSYNC B1 ;  /* 0x0000000000017941 */ /* 0x000fea0003800000 */
.L_x_14306:
        /* <DEDUP_REMOVED lines=9> */
.L_x_14308:
[----:B------:R-:W-:Y:S02]  /*16f50*/  IMAD.MOV.U32 R13, RZ, RZ, R25 ;  /* 0x000000ffff0d7224 */ /* 0x000fe400078e0019 */
[----:B------:R-:W-:Y:S01]  /*16f60*/  IMAD.MOV.U32 R12, RZ, RZ, 0x1 ;  /* 0x00000001ff0c7424 */ /* 0x000fe200078e00ff */
[----:B------:R-:W-:-:S13]  /*16f70*/  IADD3 R2, P0, R14, R0, RZ ;  /* 0x000000000e027210 */ /* 0x000fda0007f1e0ff */
[----:B------:R-:W-:Y:S05]  /*16f80*/  WARPSYNC.COLLECTIVE R15, `(.L_x_14309) ;  /* 0x000000000f087348 */ /* 0x000fea0003c00000 */
[----:B------:R0:W1:Y:S02]  /*16f90*/  SHFL.IDX P6, R14, R13, R12, R11 ;  /* 0x0000000c0d0e7389 */ /* 0x00006400000c000b */
[----:B01----:R-:W-:Y:S01]  /*16fa0*/  ENDCOLLECTIVE ;  /* 0x000000000000791b */ /* 0x003fe20003800000 */
.L_x_14309:
        /* <DEDUP_REMOVED lines=13> */
.L_x_14310:
[----:B------:R-:W-:Y:S01]  /*17080*/  MOV R13, R25 ;  /* 0x00000019000d7202 */ /* 0x000fe20000000f00 */
[----:B------:R-:W-:Y:S01]  /*17090*/  IMAD.MOV.U32 R12, RZ, RZ, 0x2 ;  /* 0x00000002ff0c7424 */ /* 0x000fe200078e00ff */
[----:B------:R-:W-:-:S13]  /*170a0*/  IADD3 R2, P0, R14, R0, RZ ;  /* 0x000000000e027210 */ /* 0x000fda0007f1e0ff */
[----:B------:R-:W-:Y:S05]  /*170b0*/  WARPSYNC.COLLECTIVE R15, `(.L_x_14311) ;  /* 0x000000000f087348 */ /* 0x000fea0003c00000 */
[----:B------:R0:W1:Y:S02]  /*170c0*/  SHFL.IDX P6, R14, R13, R12, R11 ;  /* 0x0000000c0d0e7389 */ /* 0x00006400000c000b */
[----:B01----:R-:W-:Y:S01]  /*170d0*/  ENDCOLLECTIVE ;  /* 0x000000000000791b */ /* 0x003fe20003800000 */
.L_x_14311:
        /* <DEDUP_REMOVED lines=13> */
.L_x_14312:
[----:B------:R-:W-:Y:S02]  /*171b0*/  IMAD.MOV.U32 R13, RZ, RZ, R25 ;  /* 0x000000ffff0d7224 */ /* 0x000fe400078e0019 */
[----:B------:R-:W-:Y:S02]  /*171c0*/  IMAD.MOV.U32 R12, RZ, RZ, 0x3 ;  /* 0x00000003ff0c7424 */ /* 0x000fe400078e00ff */
[----:B------:R-:W-:-:S07]  /*171d0*/  IMAD.MOV.U32 R8, RZ, RZ, R14 ;  /* 0x000000ffff087224 */ /* 0x000fce00078e000e */
[----:B------:R-:W-:Y:S05]  /*171e0*/  WARPSYNC.COLLECTIVE R15, `(.L_x_14313) ;  /* 0x000000000f087348 */ /* 0x000fea0003c00000 */
[----:B------:R0:W1:Y:S02]  /*171f0*/  SHFL.IDX P6, R14, R13, R12, R11 ;  /* 0x0000000c0d0e7389 */ /* 0x00006400000c000b */
[----:B01----:R-:W-:Y:S01]  /*17200*/  ENDCOLLECTIVE ;  /* 0x000000000000791b */ /* 0x003fe20003800000 */
.L_x_14313:
        /* <DEDUP_REMOVED lines=14> */
.L_x_14314:
[----:B------:R-:W-:Y:S02]  /*172f0*/  IMAD.MOV.U32 R13, RZ, RZ, R25 ;  /* 0x000000ffff0d7224 */ /* 0x000fe400078e0019 */
[----:B------:R-:W-:Y:S01]  /*17300*/  IMAD.MOV.U32 R12, RZ, RZ, 0x4 ;  /* 0x00000004ff0c7424 */ /* 0x000fe200078e00ff */
[----:B------:R-:W-:-:S13]  /*17310*/  IADD3 R2, P0, R14, R0, RZ ;  /* 0x000000000e027210 */ /* 0x000fda0007f1e0ff */
[----:B------:R-:W-:Y:S05]  /*17320*/  WARPSYNC.COLLECTIVE R15, `(.L_x_14315) ;  /* 0x000000000f087348 */ /* 0x000fea0003c00000 */
[----:B------:R0:W1:Y:S02]  /*17330*/  SHFL.IDX P6, R14, R13, R12, R11 ;  /* 0x0000000c0d0e7389 */ /* 0x00006400000c000b */
[----:B01----:R-:W-:Y:S01]  /*17340*/  ENDCOLLECTIVE ;  /* 0x000000000000791b */ /* 0x003fe20003800000 */
.L_x_14315:
        /* <DEDUP_REMOVED lines=13> */
.L_x_14316:
[----:B------:R-:W-:Y:S02]  /*17420*/  IMAD.MOV.U32 R13, RZ, RZ, R25 ;  /* 0x000000ffff0d7224 */ /* 0x000fe400078e0019 */
[----:B------:R-:W-:Y:S01]  /*17430*/  IMAD.MOV.U32 R12, RZ, RZ, 0x5 ;  /* 0x00000005ff0c7424 */ /* 0x000fe200078e00ff */
[----:B------:R-:W-:-:S13]  /*17440*/  IADD3 R2, P0, R14, R0, RZ ;  /* 0x000000000e027210 */ /* 0x000fda0007f1e0ff */
[----:B------:R-:W-:Y:S05]  /*17450*/  WARPSYNC.COLLECTIVE R15, `(.L_x_14317) ;  /* 0x000000000f087348 */ /* 0x000fea0003c00000 */
[----:B------:R0:W1:Y:S02]  /*17460*/  SHFL.IDX P6, R14, R13, R12, R11 ;  /* 0x0000000c0d0e7389 */ /* 0x00006400000c000b */
[----:B01----:R-:W-:Y:S01]  /*17470*/  ENDCOLLECTIVE ;  /* 0x000000000000791b */ /* 0x003fe20003800000 */
.L_x_14317:
        /* <DEDUP_REMOVED lines=13> */
.L_x_14318:
[----:B------:R-:W-:Y:S05]  /*17550*/  BRA `(.L_x_14319) ;  /* 0xffffffb800b47947 */ /* 0x000fea000383ffff */
.L_x_14213:
        /* <DEDUP_REMOVED lines=8> */
.L_x_14321:
[----:B------:R-:W-:Y:S05]  /*175e0*/  BSYNC B0 ;  /* 0x0000000000007941 */ /* 0x000fea0003800000 */
.L_x_14320:
        /* <DEDUP_REMOVED lines=9> */
.L_x_14322:
        /* <DEDUP_REMOVED lines=24> */
.L_x_14323:
[----:B------:R-:W-:Y:S01]  /*17800*/  IMAD.MOV.U32 R12, RZ, RZ, 0x2 ;  /* 0x00000002ff0c7424 */ /* 0x000fe200078e00ff */
[----:B------:R-:W-:-:S05]  /*17810*/  SEL R14, R14, RZ, P1 ;  /* 0x000000ff0e0e7207 */ /* 0x000fca0000800000 */
[----:B------:R-:W-:-:S04]  /*17820*/  IMAD.IADD R5, R13, 0x1, R14 ;  /* 0x000000010d057824 */ /* 0x000fc800078e020e */
[----:B------:R-:W-:-:S07]  /*17830*/  IMAD.MOV.U32 R13, RZ, RZ, R5 ;  /* 0x000000ffff0d7224 */ /* 0x000fce00078e0005 */
[----:B------:R-:W-:Y:S05]  /*17840*/  WARPSYNC.COLLECTIVE R15, `(.L_x_14324) ;  /* 0x000000000f087348 */ /* 0x000fea0003c00000 */
[----:B------:R0:W1:Y:S02]  /*17850*/  SHFL.UP P6, R14, R13, R12, R11 ;  /* 0x0400000c0d0e7389 */ /* 0x00006400000c000b */
[----:B01----:R-:W-:Y:S01]  /*17860*/  ENDCOLLECTIVE ;  /* 0x000000000000791b */ /* 0x003fe20003800000 */
.L_x_14324:
[----:B------:R-:W-:Y:S01]  /*17870*/  IMAD.MOV.U32 R12, RZ, RZ, 0x4 ;  /* 0x00000004ff0c7424 */ /* 0x000fe200078e00ff */
[----:B------:R-:W-:-:S05]  /*17880*/  SEL R2, R14, RZ, P2 ;  /* 0x000000ff0e027207 */ /* 0x000fca0001000000 */
[----:B------:R-:W-:-:S04]  /*17890*/  IMAD.IADD R2, R5, 0x1, R2 ;  /* 0x0000000105027824 */ /* 0x000fc800078e0202 */
[----:B------:R-:W-:-:S07]  /*178a0*/  IMAD.MOV.U32 R13, RZ, RZ, R2 ;  /* 0x000000ffff0d7224 */ /* 0x000fce00078e0002 */
[----:B------:R-:W-:Y:S05]  /*178b0*/  WARPSYNC.COLLECTIVE R15, `(.L_x_14325) ;  /* 0x000000000f087348 */ /* 0x000fea0003c00000 */
[----:B------:R0:W1:Y:S02]  /*178c0*/  SHFL.UP P6, R14, R13, R12, R11 ;  /* 0x0400000c0d0e7389 */ /* 0x00006400000c000b */
[----:B01----:R-:W-:Y:S01]  /*178d0*/  ENDCOLLECTIVE ;  /* 0x000000000000791b */ /* 0x003fe20003800000 */
.L_x_14325:
[----:B------:R-:W-:Y:S01]  /*178e0*/  IMAD.MOV.U32 R12, RZ, RZ, 0x8 ;  /* 0x00000008ff0c7424 */ /* 0x000fe200078e00ff */
[----:B------:R-:W-:-:S05]  /*178f0*/  SEL R3, R14, RZ, P3 ;  /* 0x000000ff0e037207 */ /* 0x000fca0001800000 */
[----:B------:R-:W-:-:S04]  /*17900*/  IMAD.IADD R3, R2, 0x1, R3 ;  /* 0x0000000102037824 */ /* 0x000fc800078e0203 */
[----:B------:R-:W-:-:S07]  /*17910*/  IMAD.MOV.U32 R13, RZ, RZ, R3 ;  /* 0x000000ffff0d7224 */ /* 0x000fce00078e0003 */
[----:B------:R-:W-:Y:S05]  /*17920*/  WARPSYNC.COLLECTIVE R15, `(.L_x_14326) ;  /* 0x000000000f087348 */ /* 0x000fea0003c00000 */
[----:B------:R0:W1:Y:S02]  /*17930*/  SHFL.UP P6, R14, R13, R12, R11 ;  /* 0x0400000c0d0e7389 */ /* 0x00006400000c000b */
[----:B01----:R-:W-:Y:S01]  /*17940*/  ENDCOLLECTIVE ;  /* 0x000000000000791b */ /* 0x003fe20003800000 */
.L_x_14326:
[----:B------:R-:W-:Y:S01]  /*17950*/  IMAD.MOV.U32 R12, RZ, RZ, 0x10 ;  /* 0x00000010ff0c7424 */ /* 0x000fe200078e00ff */
[----:B------:R-:W-:-:S05]  /*17960*/  SEL R14, R14, RZ, P4 ;  /* 0x000000ff0e0e7207 */ /* 0x000fca0002000000 */
[----:B------:R-:W-:-:S04]  /*17970*/  IMAD.IADD R5, R3, 0x1, R14 ;  /* 0x0000000103057824 */ /* 0x000fc800078e020e */
[----:B------:R-:W-:-:S07]  /*17980*/  IMAD.MOV.U32 R13, RZ, RZ, R5 ;  /* 0x000000ffff0d7224 */ /* 0x000fce00078e0005 */
[----:B------:R-:W-:Y:S05]  /*17990*/  WARPSYNC.COLLECTIVE R15, `(.L_x_14327) ;  /* 0x000000000f087348 */ /* 0x000fea0003c00000 */
[----:B------:R0:W1:Y:S02]  /*179a0*/  SHFL.UP P6, R14, R13, R12, R11 ;  /* 0x0400000c0d0e7389 */ /* 0x00006400000c000b */
[----:B01----:R-:W-:Y:S01]  /*179b0*/  ENDCOLLECTIVE ;  /* 0x000000000000791b */ /* 0x003fe20003800000 */
.L_x_14327:
        /* <DEDUP_REMOVED lines=8> */
.L_x_14328:
[----:B------:R-:W-:Y:S05]  /*17a40*/  BRA `(.L_x_14329) ;  /* 0xffffffbc00147947 */ /* 0x000fea000383ffff */
.L_x_14216:
[----:B------:R-:W-:Y:S01]  /*17a50*/  BSSY B0, `(.L_x_14330) ;  /* 0x0000007000007945 */ /* 0x000fe20003800000 */
[----:B------:R-:W-:Y:S02]  /*17a60*/  IMAD.MOV.U32 R12, RZ, RZ, 0x1 ;  /* 0x00000001ff0c7424 */ /* 0x000fe400078e00ff */
[----:B------:R-:W-:Y:S02]  /*17a70*/  IMAD.MOV.U32 R11, RZ, RZ, RZ ;  /* 0x000000ffff0b7224 */ /* 0x000fe400078e00ff */
[----:B------:R-:W-:-:S07]  /*17a80*/  IMAD.MOV.U32 R15, RZ, RZ, -0x1 ;  /* 0xffffffffff0f7424 */ /* 0x000fce00078e00ff */
[----:B01----:R-:W-:Y:S05]  /*17a90*/  WARPSYNC.COLLECTIVE R15, `(.L_x_14331) ;  /* 0x000000000f087348 */ /* 0x003fea0003c00000 */
[----:B------:R2:W3:Y:S02]  /*17aa0*/  SHFL.UP P6, R14, R13, R12, R11 ;  /* 0x0400000c0d0e7389 */ /* 0x0004e400000c000b */
[----:B0123--:R-:W-:Y:S01]  /*17ab0*/  ENDCOLLECTIVE ;  /* 0x000000000000791b */ /* 0x00ffe20003800000 */
.L_x_14331:
[----:B------:R-:W-:Y:S05]  /*17ac0*/  BSYNC B0 ;  /* 0x0000000000007941 */ /* 0x000fea0003800000 */
.L_x_14330:
        /* <DEDUP_REMOVED lines=8> */
.L_x_14332:
[----:B------:R-:W-:Y:S01]  /*17b50*/  IMAD.MOV.U32 R12, RZ, RZ, 0x4 ;  /* 0x00000004ff0c7424 */ /* 0x000fe200078e00ff */
[----:B------:R-:W-:-:S05]  /*17b60*/  SEL R2, R14, RZ, P2 ;  /* 0x000000ff0e027207 */ /* 0x000fca0001000000 */
[----:B------:R-:W-:-:S04]  /*17b70*/  IMAD.IADD R2, R13, 0x1, R2 ;  /* 0x000000010d027824 */ /* 0x000fc800078e0202 */
[----:B------:R-:W-:-:S07]  /*17b80*/  IMAD.MOV.U32 R13, RZ, RZ, R2 ;  /* 0x000000ffff0d7224 */ /* 0x000fce00078e0002 */
[----:B------:R-:W-:Y:S05]  /*17b90*/  WARPSYNC.COLLECTIVE R15, `(.L_x_14333) ;  /* 0x000000000f087348 */ /* 0x000fea0003c00000 */
[----:B------:R0:W1:Y:S02]  /*17ba0*/  SHFL.UP P6, R14, R13, R12, R11 ;  /* 0x0400000c0d0e7389 */ /* 0x00006400000c000b */
[----:B01----:R-:W-:Y:S01]  /*17bb0*/  ENDCOLLECTIVE ;  /* 0x000000000000791b */ /* 0x003fe20003800000 */
.L_x_14333:
[----:B------:R-:W-:Y:S01]  /*17bc0*/  IMAD.MOV.U32 R12, RZ, RZ, 0x8 ;  /* 0x00000008ff0c7424 */ /* 0x000fe200078e00ff */
[----:B------:R-:W-:-:S05]  /*17bd0*/  SEL R3, R14, RZ, P3 ;  /* 0x000000ff0e037207 */ /* 0x000fca0001800000 */
[----:B------:R-:W-:-:S04]  /*17be0*/  IMAD.IADD R3, R2, 0x1, R3 ;  /* 0x0000000102037824 */ /* 0x000fc800078e0203 */
[----:B------:R-:W-:-:S07]  /*17bf0*/  IMAD.MOV.U32 R13, RZ, RZ, R3 ;  /* 0x000000ffff0d7224 */ /* 0x000fce00078e0003 */
[----:B------:R-:W-:Y:S05]  /*17c00*/  WARPSYNC.COLLECTIVE R15, `(.L_x_14334) ;  /* 0x000000000f087348 */ /* 0x000fea0003c00000 */
[----:B------:R0:W1:Y:S02]  /*17c10*/  SHFL.UP P6, R14, R13, R12, R11 ;  /* 0x0400000c0d0e7389 */ /* 0x00006400000c000b */
[----:B01----:R-:W-:Y:S01]  /*17c20*/  ENDCOLLECTIVE ;  /* 0x000000000000791b */ /* 0x003fe20003800000 */
.L_x_14334:
[----:B------:R-:W-:Y:S01]  /*17c30*/  IMAD.MOV.U32 R12, RZ, RZ, 0x10 ;  /* 0x00000010ff0c7424 */ /* 0x000fe200078e00ff */
[----:B------:R-:W-:-:S05]  /*17c40*/  SEL R14, R14, RZ, P4 ;  /* 0x000000ff0e0e7207 */ /* 0x000fca0002000000 */
[----:B------:R-:W-:-:S04]  /*17c50*/  IMAD.IADD R5, R3, 0x1, R14 ;  /* 0x0000000103057824 */ /* 0x000fc800078e020e */
[----:B------:R-:W-:-:S07]  /*17c60*/  IMAD.MOV.U32 R13, RZ, RZ, R5 ;  /* 0x000000ffff0d7224 */ /* 0x000fce00078e0005 */
[----:B------:R-:W-:Y:S05]  /*17c70*/  WARPSYNC.COLLECTIVE R15, `(.L_x_14335) ;  /* 0x000000000f087348 */ /* 0x000fea0003c00000 */
[----:B------:R0:W1:Y:S02]  /*17c80*/  SHFL.UP P6, R14, R13, R12, R11 ;  /* 0x0400000c0d0e7389 */ /* 0x00006400000c000b */
[----:B01----:R-:W-:Y:S01]  /*17c90*/  ENDCOLLECTIVE ;  /* 0x000000000000791b */ /* 0x003fe20003800000 */
.L_x_14335:
        /* <DEDUP_REMOVED lines=8> */
.L_x_14336:
[----:B------:R-:W-:Y:S05]  /*17d20*/  BRA `(.L_x_14337) ;  /* 0xffffffbc00007947 */ /* 0x000fea000383ffff */
.L_x_14218:
[----:B------:R-:W-:Y:S01]  /*17d30*/  BSSY B0, `(.L_x_14338) ;  /* 0x0000006000007945 */ /* 0x000fe20003800000 */
[----:B------:R-:W-:Y:S01]  /*17d40*/  PLOP3.LUT P6, PT, P6, PT, PT, 0x8, 0x0 ;  /* 0x000000000000781c */ /* 0x000fe200037ce170 */
[----:B------:R-:W-:-:S12]  /*17d50*/  IMAD.MOV.U32 R15, RZ, RZ, -0x1 ;  /* 0xffffffffff0f7424 */ /* 0x000fd800078e00ff */
[----:B012---:R-:W-:Y:S05]  /*17d60*/  WARPSYNC.COLLECTIVE R15, `(.L_x_14339) ;  /* 0x000000000f087348 */ /* 0x007fea0003c00000 */
[----:B------:R-:W-:Y:S01]  /*17d70*/  VOTE.ANY R14, PT, P6 ;  /* 0x00000000000e7806 */ /* 0x000fe200030e0100 */
[----:B012---:R-:W-:Y:S06]  /*17d80*/  ENDCOLLECTIVE ;  /* 0x000000000000791b */ /* 0x007fec0003800000 */
.L_x_14339:
[----:B------:R-:W-:Y:S05]  /*17d90*/  BSYNC B0 ;  /* 0x0000000000007941 */ /* 0x000fea0003800000 */
.L_x_14338:
        /* <DEDUP_REMOVED lines=8> */
.L_x_14340:
[----:B------:R-:W-:Y:S02]  /*17e20*/  IMAD.IADD R19, R12, 0x1, R19 ;  /* 0x000000010c137824 */ /* 0x000fe400078e0213 */
[----:B------:R-:W-:Y:S02]  /*17e30*/  IMAD.MOV.U32 R13, RZ, RZ, R4 ;  /* 0x000000ffff0d7224 */ /* 0x000fe400078e0004 */
[----:B------:R-:W-:-:S07]  /*17e40*/  IMAD.MOV.U32 R17, RZ, RZ, R14 ;  /* 0x000000ffff117224 */ /* 0x000fce00078e000e */
[----:B------:R-:W-:Y:S05]  /*17e50*/  WARPSYNC.COLLECTIVE R15, `(.L_x_14341) ;  /* 0x000000000f087348 */ /* 0x000fea0003c00000 */
[----:B------:R0:W1:Y:S02]  /*17e60*/  SHFL.IDX P6, R14, R13, R12, R11 ;  /* 0x0000000c0d0e7389 */ /* 0x00006400000c000b */
[----:B01----:R-:W-:Y:S01]  /*17e70*/  ENDCOLLECTIVE ;  /* 0x000000000000791b */ /* 0x003fe20003800000 */
.L_x_14341:
[----:B------:R-:W-:Y:S01]  /*17e80*/  IMAD.MOV.U32 R4, RZ, RZ, R14 ;  /* 0x000000ffff047224 */ /* 0x000fe200078e000e */
[----:B------:R-:W-:Y:S06]  /*17e90*/  BRA `(.L_x_14342) ;  /* 0xffffffb800e47947 */ /* 0x000fec000383ffff */
.L_x_14220:
[----:B------:R-:W-:Y:S01]  /*17ea0*/  BSSY B0, `(.L_x_14343) ;  /* 0x0000007000007945 */ /* 0x000fe20003800000 */
[----:B------:R-:W-:Y:S02]  /*17eb0*/  IMAD.MOV.U32 R13, RZ, RZ, R2 ;  /* 0x000000ffff0d7224 */ /* 0x000fe400078e0002 */
[----:B------:R-:W-:Y:S02]  /*17ec0*/  IMAD.MOV.U32 R11, RZ, RZ, 0x1f ;  /* 0x0000001fff0b7424 */ /* 0x000fe400078e00ff */
[----:B------:R-:W-:-:S07]  /*17ed0*/  IMAD.MOV.U32 R15, RZ, RZ, -0x1 ;  /* 0xffffffffff0f7424 */ /* 0x000fce00078e00ff */
[----:B012-4-:R-:W-:Y:S05]  /*17ee0*/  WARPSYNC.COLLECTIVE R15, `(.L_x_14344) ;  /* 0x000000000f087348 */ /* 0x017fea0003c00000 */
[----:B------:R3:W0:Y:S02]  /*17ef0*/  SHFL.IDX P6, R14, R13, R12, R11 ;  /* 0x0000000c0d0e7389 */ /* 0x00062400000c000b */
[----:B01234-:R-:W-:Y:S01]  /*17f00*/  ENDCOLLECTIVE ;  /* 0x000000000000791b */ /* 0x01ffe20003800000 */
.L_x_14344:
[----:B------:R-:W-:Y:S05]  /*17f10*/  BSYNC B0 ;  /* 0x0000000000007941 */ /* 0x000fea0003800000 */
.L_x_14343:
[----:B------:R-:W-:Y:S01]  /*17f20*/  IMAD.MOV.U32 R6, RZ, RZ, R14 ;  /* 0x000000ffff067224 */ /* 0x000fe200078e000e */
[----:B------:R-:W-:Y:S06]  /*17f30*/  BRA `(.L_x_14219) ;  /* 0xffffffb800d47947 */ /* 0x000fec000383ffff */
.L_x_14226:
[----:B-1----:R1:W4:Y:S02]  /*17f40*/  SYNCS.PHASECHK.TRANS64.TRYWAIT P0, [R7+URZ+0x22820], R0 ;  /* 0x02282000070075a7 */ /* 0x002324000800017f */
[----:B----4-:R-:W-:Y:S05]  /*17f50*/  @!P0 NANOSLEEP.SYNCS 0x989680 ;  /* 0x009896800000895d */ /* 0x010fea0003900000 */
[----:B------:R-:W4:Y:S02]  /*17f60*/  @!P0 SYNCS.PHASECHK.TRANS64 P0, [R7+URZ+0x22820], R0 ;  /* 0x02282000070085a7 */ /* 0x000f24000800007f */
[----:B----4-:R-:W-:Y:S05]  /*17f70*/  @!P0 BRA `(.L_x_14226) ;  /* 0xfffffffc00f08947 */ /* 0x010fea000383ffff */
[----:B------:R-:W-:Y:S05]  /*17f80*/  BRA `(.L_x_14345) ;  /* 0xffffffc4002c7947 */ /* 0x000fea000383ffff */
.L_x_14227:
        /* <DEDUP_REMOVED lines=11> */
.L_x_14347:
[----:B------:R-:W-:Y:S05]  /*18040*/  BSYNC B0 ;  /* 0x0000000000007941 */ /* 0x000fea0003800000 */
.L_x_14346:
[----:B------:R-:W-:Y:S05]  /*18050*/  BRA `(.L_x_14348) ;  /* 0xffffffc400147947 */ /* 0x000fea000383ffff */
.L_x_14230:
[----:B------:R-:W-:Y:S01]  /*18060*/  BSSY B1, `(.L_x_14349) ;  /* 0x0000006000017945 */ /* 0x000fe20003800000 */
[----:B------:R-:W-:-:S07]  /*18070*/  IMAD.MOV.U32 R15, RZ, RZ, -0x1 ;  /* 0xffffffffff0f7424 */ /* 0x000fce00078e00ff */
[----:B0123--:R-:W-:Y:S05]  /*18080*/  WARPSYNC.COLLECTIVE R15, `(.L_x_14350) ;  /* 0x000000000f0c7348 */ /* 0x00ffea0003c00000 */
[----:B------:R-:W-:Y:S02]  /*18090*/  ELECT P6, UR62, PT ;  /* 0x00000000003e782f */ /* 0x000fe400038c0000 */
[----:B------:R-:W-:Y:S01]  /*180a0*/  MOV R14, UR62 ;  /* 0x0000003e000e7c02 */ /* 0x000fe20008000f00 */
[----:B0123--:R-:W-:Y:S10]  /*180b0*/  ENDCOLLECTIVE ;  /* 0x000000000000791b */ /* 0x00fff40003800000 */
.L_x_14350:
[----:B------:R-:W-:Y:S05]  /*180c0*/  BSYNC B1 ;  /* 0x0000000000017941 */ /* 0x000fea0003800000 */
.L_x_14349:
[----:B------:R-:W-:Y:S05]  /*180d0*/  BRA `(.L_x_14351) ;  /* 0xffffffc4000c7947 */ /* 0x000fea000383ffff */
.L_x_14232:
[----:B-1----:R1:W4:Y:S02]  /*180e0*/  SYNCS.PHASECHK.TRANS64.TRYWAIT P1, [R5+URZ+0x22840], R0 ;  /* 0x02284000050075a7 */ /* 0x002324000802017f */
[----:B----4-:R-:W-:Y:S05]  /*180f0*/  @!P1 NANOSLEEP.SYNCS 0x989680 ;  /* 0x009896800000995d */ /* 0x010fea0003900000 */
[----:B------:R-:W4:Y:S02]  /*18100*/  @!P1 SYNCS.PHASECHK.TRANS64 P1, [R5+URZ+0x22840], R0 ;  /* 0x02284000050095a7 */ /* 0x000f24000802007f */
[----:B----4-:R-:W-:Y:S05]  /*18110*/  @!P1 BRA `(.L_x_14232) ;  /* 0xfffffffc00f09947 */ /* 0x010fea000383ffff */
[----:B------:R-:W-:Y:S05]  /*18120*/  BRA `(.L_x_14352) ;  /* 0xffffffc4002c7947 */ /* 0x000fea000383ffff */
.L_x_14234:
[----:B----4-:R4:W0:Y:S02]  /*18130*/  SYNCS.PHASECHK.TRANS64.TRYWAIT P1, [R3+URZ+0x22840], R2 ;  /* 0x02284002030075a7 */ /* 0x010824000802017f */
[----:B0-----:R-:W-:Y:S05]  /*18140*/  @!P1 NANOSLEEP.SYNCS 0x989680 ;  /* 0x009896800000995d */ /* 0x001fea0003900000 */
[----:B------:R-:W0:Y:S02]  /*18150*/  @!P1 SYNCS.PHASECHK.TRANS64 P1, [R3+URZ+0x22840], R2 ;  /* 0x02284002030095a7 */ /* 0x000e24000802007f */
[----:B0-----:R-:W-:Y:S05]  /*18160*/  @!P1 BRA `(.L_x_14234) ;  /* 0xfffffffc00f09947 */ /* 0x001fea000383ffff */
[----:B------:R-:W-:Y:S05]  /*18170*/  BRA `(.L_x_14353) ;  /* 0xffffffc400387947 */ /* 0x000fea000383ffff */
.L_x_14236:
[----:B------:R0:W0:Y:S02]  /*18180*/  SYNCS.PHASECHK.TRANS64.TRYWAIT P1, [R5+URZ+0x22860], R0 ;  /* 0x02286000050075a7 */ /* 0x000024000802017f */
[----:B0-----:R-:W-:Y:S05]  /*18190*/  @!P1 NANOSLEEP.SYNCS 0x989680 ;  /* 0x009896800000995d */ /* 0x001fea0003900000 */
[----:B------:R-:W0:Y:S02]  /*181a0*/  @!P1 SYNCS.PHASECHK.TRANS64 P1, [R5+URZ+0x22860], R0 ;  /* 0x02286000050095a7 */ /* 0x000e24000802007f */
[----:B0-----:R-:W-:Y:S05]  /*181b0*/  @!P1 BRA `(.L_x_14236) ;  /* 0xfffffffc00f09947 */ /* 0x001fea000383ffff */
[----:B------:R-:W-:Y:S05]  /*181c0*/  BRA `(.L_x_14354) ;  /* 0xffffffc400347947 */ /* 0x000fea000383ffff */
.L_x_14355:
        /* <DEDUP_REMOVED lines=11> */
.L_x_15783:


//--------------------- .text._ZN7cutlass13device_kernelIN5flash11enable_sm90INS1_16FlashAttnFwdSm90INS1_25CollectiveMainloopFwdSm90ILi2EN4cute5tupleIJNS5_1CILi1EEES8_S8_EEENS6_IJNS7_ILi128EEENS7_ILi96EEENS7_ILi64EEEEEELi256ENS_10bfloat16_tEfNS_4arch4Sm90ELb1ELb0ELb1ELb1ELb1ELb1ELb0ELb1ELb0ELb1ELb1ELb0EEENS1_21CollectiveEpilogueFwdINS6_IJSA_NS7_ILi256EEESB_EEES9_SE_SG_Li256ELb1ELb1ELb1ELb0EEENS1_36VarlenDynamicPersistentTileSchedulerILi128ELi96ELi256ELi128ELb1ELb1ELb1ELb1ELb1ELb1EEEEEEEEEvNT_6ParamsE --------------------------
	.section	.text._ZN7cutlass13device_kernelIN5flash11enable_sm90INS1_16FlashAttnFwdSm90INS1_25CollectiveMainloopFwdSm90ILi2EN4cute5tupleIJNS5_1CILi1EEES8_S8_EEENS6_IJNS7_ILi128EEENS7_ILi96EEENS7_ILi64EEEEEELi256ENS_10bfloat16_tEfNS_4arch4Sm90ELb1ELb0ELb1ELb1ELb1ELb1ELb0ELb1ELb0ELb1ELb1ELb0EEENS1_21CollectiveEpilogueFwdINS6_IJSA_NS7_ILi256EEESB_EEES9_SE_SG_Li256ELb1ELb1ELb1ELb0EEENS1_36VarlenDynamicPersistentTileSchedulerILi128ELi96ELi256ELi128ELb1ELb1ELb1ELb1ELb1ELb1EEEEEEEEEvNT_6ParamsE,"ax",@progbits
	.align	128
.text._ZN7cutlass13device_kernelIN5flash11enable_sm90INS1_16FlashAttnFwdSm90INS1_25CollectiveMainloopFwdSm90ILi2EN4cute5tupleIJNS5_1CILi1EEES8_S8_EEENS6_IJNS7_ILi128EEENS7_ILi96EEENS7_ILi64EEEEEELi256ENS_10bfloat16_tEfNS_4arch4Sm90ELb1ELb0ELb1ELb1ELb1ELb1ELb0ELb1ELb0ELb1ELb1ELb0EEENS1_21CollectiveEpilogueFwdINS6_IJSA_NS7_ILi256EEESB_EEES9_SE_SG_Li256ELb1ELb1ELb1ELb0EEENS1_36VarlenDynamicPersistentTileSchedulerILi128ELi96ELi256ELi128ELb1ELb1ELb1ELb1ELb1ELb1EEEEEEEEEvNT_6ParamsE:
        .type           _ZN7cutlass13device_kernelIN5flash11enable_sm90INS1_16FlashAttnFwdSm90INS1_25CollectiveMainloopFwdSm90ILi2EN4cute5tupleIJNS5_1CILi1EEES8_S8_EEENS6_IJNS7_ILi128EEENS7_ILi96EEENS7_ILi64EEEEEELi256ENS_10bfloat16_tEfNS_4arch4Sm90ELb1ELb0ELb1ELb1ELb1ELb1ELb0ELb1ELb0ELb1ELb1ELb0EEENS1_21CollectiveEpilogueFwdINS6_IJSA_NS7_ILi256EEESB_EEES9_SE_SG_Li256ELb1ELb1ELb1ELb0EEENS1_36VarlenDynamicPersistentTileSchedulerILi128ELi96ELi256ELi128ELb1ELb1ELb1ELb1ELb1ELb1EEEEEEEEEvNT_6ParamsE,@function
        .size           _ZN7cutlass13device_kernelIN5flash11enable_sm90INS1_16FlashAttnFwdSm90INS1_25CollectiveMainloopFwdSm90ILi2EN4cute5tupleIJNS5_1CILi1EEES8_S8_EEENS6_IJNS7_ILi128EEENS7_ILi96EEENS7_ILi64EEEEEELi256ENS_10bfloat16_tEfNS_4arch4Sm90ELb1ELb0ELb1ELb1ELb1ELb1ELb0ELb1ELb0ELb1ELb1ELb0EEENS1_21CollectiveEpilogueFwdINS6_IJSA_NS7_ILi256EEESB_EEES9_SE_SG_Li256ELb1ELb1ELb1ELb0EEENS1_36VarlenDynamicPersistentTileSchedulerILi128ELi96ELi256ELi128ELb1ELb1ELb1ELb1ELb1ELb1EEEEEEEEEvNT_6ParamsE,(.L_x_15784 - _ZN7cutlass13device_kernelIN5flash11enable_sm90INS1_16FlashAttnFwdSm90INS1_25CollectiveMainloopFwdSm90ILi2EN4cute5tupleIJNS5_1CILi1EEES8_S8_EEENS6_IJNS7_ILi128EEENS7_ILi96EEENS7_ILi64EEEEEELi256ENS_10bfloat16_tEfNS_4arch4Sm90ELb1ELb0ELb1ELb1ELb1ELb1ELb0ELb1ELb0ELb1ELb1ELb0EEENS1_21CollectiveEpilogueFwdINS6_IJSA_NS7_ILi256EEESB_EEES9_SE_SG_Li256ELb1ELb1ELb1ELb0EEENS1_36VarlenDynamicPersistentTileSchedulerILi128ELi96ELi256ELi128ELb1ELb1ELb1ELb1ELb1ELb1EEEEEEEEEvNT_6ParamsE)
        .other          _ZN7cutlass13device_kernelIN5flash11enable_sm90INS1_16FlashAttnFwdSm90INS1_25CollectiveMainloopFwdSm90ILi2EN4cute5tupleIJNS5_1CILi1EEES8_S8_EEENS6_IJNS7_ILi128EEENS7_ILi96EEENS7_ILi64EEEEEELi256ENS_10bfloat16_tEfNS_4arch4Sm90ELb1ELb0ELb1ELb1ELb1ELb1ELb0ELb1ELb0ELb1ELb1ELb0EEENS1_21CollectiveEpilogueFwdINS6_IJSA_NS7_ILi256EEESB_EEES9_SE_SG_Li256ELb1ELb1ELb1ELb0EEENS1_36VarlenDynamicPersistentTileSchedulerILi128ELi96ELi256ELi128ELb1ELb1ELb1ELb1ELb1ELb1EEEEEEEEEvNT_6ParamsE,@"STO_CUDA_ENTRY STV_DEFAULT"
_ZN7cutlass13device_kernelIN5flash11enable_sm90INS1_16FlashAttnFwdSm90INS1_25CollectiveMainloopFwdSm90ILi2EN4cute5tupleIJNS5_1CILi1EEES8_S8_EEENS6_IJNS7_ILi128EEENS7_ILi96EEENS7_ILi64EEEEEELi256ENS_10bfloat16_tEfNS_4arch4Sm90ELb1ELb0ELb1ELb1ELb1ELb1ELb0ELb1ELb0ELb1ELb1ELb0EEENS1_21CollectiveEpilogueFwdINS6_IJSA_NS7_ILi256EEESB_EEES9_SE_SG_Li256ELb1ELb1ELb1ELb0EEENS1_36VarlenDynamicPersistentTileSchedulerILi128ELi96ELi256ELi128ELb1ELb1ELb1ELb1ELb1ELb1EEEEEEEEEvNT_6ParamsE:
        /* <DEDUP_REMOVED lines=18> */
.L_x_14357:
[----:B------:R-:W-:Y:S05]  /*0120*/  BSYNC B0 ;  /* 0x0000000000007941 */ /* 0x000fea0003800000 */
.L_x_14356:
        /* <DEDUP_REMOVED lines=41> */
.L_x_14358:
        /* <DEDUP_REMOVED lines=22> */
.L_x_14359:
        /* <DEDUP_REMOVED lines=18> */
.L_x_14360:
        /* <DEDUP_REMOVED lines=22> */
.L_x_14361:
        /* <DEDUP_REMOVED lines=22> */
.L_x_14362:
        /* <DEDUP_REMOVED lines=8> */
.L_x_14365:
        /* <DEDUP_REMOVED lines=8> */
[----:B------:R-:W-:Y:S01]  /*0a00*/  UMOV UR4, 0x400 ;  /* 0x0000040000047882 */ /* 0x000fe20000000000 */
[----:B------:R-:W-:-:S11]  /*0a10*/  LOP3.LUT R23, R23, 0xfffffffb, RZ, 0xc0, !PT ;  /* 0xfffffffb17177812 */ /* 0x000fd600078ec0ff */
[----:B------:R-:W-:Y:S06]  /*0a20*/  @!P0 BAR.ARV 0x9, 0x100 ;  /* 0x0244000000008b1d */ /* 0x000fec0000002000 */
[----:B0-----:R-:W-:Y:S01]  /*0a30*/  ULEA UR4, UR41, UR4, 0x18 ;  /* 0x0000000429047291 */ /* 0x001fe2000f8ec03f */
[----:B------:R-:W-:Y:S01]  /*0a40*/  @P0 LOP3.LUT R23, R23, 0x4, RZ, 0xfc, !PT ;  /* 0x0000000417170812 */ /* 0x000fe200078efcff */
[----:B------:R-:W-:Y:S04]  /*0a50*/  BAR.SYNC.DEFER_BLOCKING 0x5, 0x180 ;  /* 0x0146000000007b1d */ /* 0x000fe80000010000 */
[----:B------:R-:W-:-:S02]  /*0a60*/  IMAD.U32 R19, RZ, RZ, UR4 ;  /* 0x00000004ff137e24 */ /* 0x000fc4000f8e00ff */
[----:B------:R-:W-:-:S03]  /*0a70*/  ULDC UR4, c[0x0][0xc3c] ;  /* 0x00030f0000047ab9 */ /* 0x000fc60000000800 */
[----:B------:R-:W0:Y:S01]  /*0a80*/  LDS.128 R12, [R19+0x228d0] ;  /* 0x0228d000130c7984 */ /* 0x000e220000000c00 */
[----:B------:R-:W-:Y:S06]  /*0a90*/  BAR.ARV 0x4, 0x180 ;  /* 0x0106000000007b1d */ /* 0x000fec0000002000 */
[----:B0-----:R-:W-:-:S13]  /*0aa0*/  ISETP.GE.AND P0, PT, R15, UR4, PT ;  /* 0x000000040f007c0c */ /* 0x001fda000bf06270 */
[----:B------:R-:W-:Y:S05]  /*0ab0*/  @P0 BRA `(.L_x_14366) ;  /* 0x000001e8009c0947 */ /* 0x000fea0003800000 */
[----:B------:R-:W-:Y:S01]  /*0ac0*/  VIADD R0, R0, 0xffffff80 ;  /* 0xffffff8000007836 */ /* 0x000fe20000000000 */
[----:B------:R-:W-:Y:S01]  /*0ad0*/  ULOP3.LUT UR44, UR36, 0x1, URZ, 0xfc, !UPT ;  /* 0x00000001242c7892 */ /* 0x000fe2000f8efc3f */
        /* <DEDUP_REMOVED lines=26> */
[CC--:B------:R-:W-:Y:S02]  /*0c80*/  LEA.HI R2, R3.reuse, R0.reuse, RZ, 0x5 ;  /* 0x0000000003027211 */ /* 0x0c0fe400078f28ff */
[----:B------:R-:W-:Y:S01]  /*0c90*/  LEA.HI R3, R3, R0, RZ, 0x3 ;  /* 0x0000000003037211 */ /* 0x000fe200078f18ff */
[----:B------:R-:W-:Y:S01]  /*0ca0*/  IMAD.IADD R12, R11, 0x1, -R12 ;  /* 0x000000010b0c7824 */ /* 0x000fe200078e0a0c */
[----:B------:R-:W-:Y:S02]  /*0cb0*/  SHF.R.S32.HI R9, RZ, 0x5, R9 ;  /* 0x00000005ff097819 */ /* 0x000fe40000011409 */
[----:B------:R-:W-:-:S02]  /*0cc0*/  LOP3.LUT R5, R4, 0x3fffff0, RZ, 0xc0, !PT ;  /* 0x03fffff004057812 */ /* 0x000fc400078ec0ff */
[----:B------:R-:W-:Y:S01]  /*0cd0*/  LOP3.LUT R7, R3, 0xfffffff8, RZ, 0xc0, !PT ;  /* 0xfffffff803077812 */ /* 0x000fe200078ec0ff */
[----:B------:R-:W-:Y:S01]  /*0ce0*/  IMAD R9, R9, 0x10, R12 ;  /* 0x0000001009097824 */ /* 0x000fe200078e020c */
[----:B------:R-:W-:Y:S01]  /*0cf0*/  LOP3.LUT R3, R202, 0xfffffffc, RZ, 0xc0, !PT ;  /* 0xfffffffcca037812 */ /* 0x000fe200078ec0ff */
[----:B------:R-:W-:Y:S01]  /*0d00*/  IMAD.IADD R5, R0, 0x1, -R5 ;  /* 0x0000000100057824 */ /* 0x000fe200078e0a05 */
[----:B------:R-:W-:Y:S01]  /*0d10*/  SHF.R.S32.HI R16, RZ, 0x5, R2 ;  /* 0x00000005ff107819 */ /* 0x000fe20000011402 */
[----:B------:R-:W-:Y:S01]  /*0d20*/  IMAD R8, R8, 0x40, R9 ;  /* 0x0000004008087824 */ /* 0x000fe200078e0209 */
[----:B------:R-:W-:Y:S01]  /*0d30*/  SHF.R.S32.HI R202, RZ, 0x2, R202 ;  /* 0x00000002ffca7819 */ /* 0x000fe200000114ca */
[----:B------:R-:W-:Y:S01]  /*0d40*/  IMAD.IADD R3, R0, 0x1, -R3 ;  /* 0x0000000100037824 */ /* 0x000fe200078e0a03 */
[----:B------:R-:W-:Y:S01]  /*0d50*/  LOP3.LUT R10, R10, 0x7ffffffc, RZ, 0xc0, !PT ;  /* 0x7ffffffc0a0a7812 */ /* 0x000fe200078ec0ff */
[----:B------:R0:W-:Y:S01]  /*0d60*/  STL [R1+0x38], R16 ;  /* 0x0000381001007387 */ /* 0x0001e20000100800 */
[----:B------:R-:W-:-:S02]  /*0d70*/  IMAD R5, R16, 0x10, R5 ;  /* 0x0000001010057824 */ /* 0x000fc400078e0205 */
[----:B------:R-:W-:Y:S01]  /*0d80*/  VIADD R9, R202, 0x40 ;  /* 0x00000040ca097836 */ /* 0x000fe20000000000 */
[----:B------:R-:W-:Y:S01]  /*0d90*/  STL [R1+0x160], R8 ;  /* 0x0001600801007387 */ /* 0x000fe20000100800 */
[----:B------:R-:W-:Y:S01]  /*0da0*/  IMAD.IADD R208, R0, 0x1, -R7 ;  /* 0x0000000100d07824 */ /* 0x000fe200078e0a07 */
[----:B------:R-:W-:Y:S01]  /*0db0*/  LEA.HI R0, R3, R3, RZ, 0x1 ;  /* 0x0000000303007211 */ /* 0x000fe200078f08ff */
[----:B------:R-:W-:Y:S01]  /*0dc0*/  IMAD.MOV.U32 R7, RZ, RZ, R15 ;  /* 0x000000ffff077224 */ /* 0x000fe200078e000f */
[----:B------:R-:W-:Y:S01]  /*0dd0*/  SHF.R.S32.HI R4, RZ, 0x1f, R9 ;  /* 0x0000001fff047819 */ /* 0x000fe20000011409 */
[----:B------:R-:W-:Y:S01]  /*0de0*/  IMAD.SHL.U32 R2, R9, 0x40, RZ ;  /* 0x0000004009027824 */ /* 0x000fe200078e00ff */
[----:B------:R-:W-:Y:S01]  /*0df0*/  LOP3.LUT R0, R0, 0x1ffffffe, RZ, 0xc0, !PT ;  /* 0x1ffffffe00007812 */ /* 0x000fe200078ec0ff */
[C---:B0-----:R-:W-:Y:S01]  /*0e00*/  IMAD.SHL.U32 R16, R3.reuse, 0x8, RZ ;  /* 0x0000000803107824 */ /* 0x041fe200078e00ff */
[----:B------:R-:W-:Y:S01]  /*0e10*/  LEA.HI R4, R4, R9, RZ, 0x3 ;  /* 0x0000000904047211 */ /* 0x000fe200078f18ff */
[----:B------:R-:W-:Y:S01]  /*0e20*/  STL [R1+0x54], RZ ;  /* 0x000054ff01007387 */ /* 0x000fe20000100800 */
[----:B------:R-:W-:-:S02]  /*0e30*/  IMAD.SHL.U32 R200, R3, 0x4, RZ ;  /* 0x0000000403c87824 */ /* 0x000fc400078e00ff */
[C---:B------:R-:W-:Y:S01]  /*0e40*/  VIADD R212, R16.reuse, 0x40 ;  /* 0x0000004010d47836 */ /* 0x040fe20000000000 */
[C---:B------:R-:W-:Y:S01]  /*0e50*/  IADD3 R209, R16.reuse, 0xa0, RZ ;  /* 0x000000a010d17810 */ /* 0x040fe20007ffe0ff */
        /* <DEDUP_REMOVED lines=9> */
[----:B------:R0:W-:Y:S01]  /*0ef0*/  STL [R1+0x24], R24 ;  /* 0x0000241801007387 */ /* 0x0001e20000100800 */
[----:B------:R-:W-:Y:S01]  /*0f00*/  IMAD.IADD R0, R3, 0x1, -R0 ;  /* 0x0000000103007824 */ /* 0x000fe200078e0a00 */
[----:B------:R-:W-:Y:S01]  /*0f10*/  LOP3.LUT R3, R2, 0x1c0, RZ, 0xc0, !PT ;  /* 0x000001c002037812 */ /* 0x000fe200078ec0ff */
[----:B------:R-:W-:Y:S01]  /*0f20*/  IMAD.SHL.U32 R208, R208, 0x8, RZ ;  /* 0x00000008d0d07824 */ /* 0x000fe200078e00ff */
[----:B------:R1:W-:Y:S01]  /*0f30*/  STL [R1+0x20], R21 ;  /* 0x0000201501007387 */ /* 0x0003e20000100800 */
[----:B------:R-:W-:Y:S01]  /*0f40*/  LOP3.LUT R4, R4, 0xfffffe00, RZ, 0xc0, !PT ;  /* 0xfffffe0004047812 */ /* 0x000fe200078ec0ff */
[----:B------:R-:W-:Y:S01]  /*0f50*/  IMAD.IADD R10, R20, 0x1, -R10 ;  /* 0x00000001140a7824 */ /* 0x000fe200078e0a0a */
[----:B------:R-:W-:Y:S01]  /*0f60*/  SHF.R.U32.HI R12, RZ, 0x3, R3 ;  /* 0x00000003ff0c7819 */ /* 0x000fe20000011603 */
[----:B------:R2:W-:Y:S01]  /*0f70*/  STL [R1+0x1c], R15 ;  /* 0x00001c0f01007387 */ /* 0x0005e20000100800 */
[----:B------:R-:W-:Y:S01]  /*0f80*/  LOP3.LUT R3, R3, 0x38, R16, 0xf8, !PT ;  /* 0x0000003803037812 */ /* 0x000fe200078ef810 */
[----:B------:R-:W-:Y:S01]  /*0f90*/  IMAD R11, R5, 0x8, R6 ;  /* 0x00000008050b7824 */ /* 0x000fe200078e0206 */
[----:B0-----:R-:W-:Y:S01]  /*0fa0*/  SHF.R.S32.HI R24, RZ, 0x1f, R209 ;  /* 0x0000001fff187819 */ /* 0x001fe200000114d1 */
[----:B------:R-:W-:Y:S01]  /*0fb0*/  IMAD.SHL.U32 R45, R10, 0x2, RZ ;  /* 0x000000020a2d7824 */ /* 0x000fe200078e00ff */
[----:B------:R-:W-:Y:S01]  /*0fc0*/  SHF.R.S32.HI R9, RZ, 0x1f, R208 ;  /* 0x0000001fff097819 */ /* 0x000fe200000114d0 */
[----:B------:R-:W-:Y:S01]  /*0fd0*/  VIADD R9, R208, 0xc0 ;  /* 0x000000c0d0097836 */ /* 0x000fe20000000000 */
[----:B-1----:R-:W-:Y:S01]  /*0fe0*/  SHF.R.S32.HI R21, RZ, 0x1f, R214 ;  /* 0x0000001fff157819 */ /* 0x002fe200000114d6 */
[----:B------:R-:W-:Y:S01]  /*0ff0*/  STL [R1+0x18], R24 ;  /* 0x0000181801007387 */ /* 0x000fe20000100800 */
[C---:B------:R-:W-:Y:S01]  /*1000*/  VIADD R44, R45.reuse, 0x8 ;  /* 0x000000082d2c7836 */ /* 0x040fe20000000000 */
[----:B--2---:R-:W-:Y:S01]  /*1010*/  SHF.R.S32.HI R15, RZ, 0x1f, R213 ;  /* 0x0000001fff0f7819 */ /* 0x004fe200000114d5 */
[----:B------:R-:W-:Y:S01]  /*1020*/  VIADD R43, R45, 0x10 ;  /* 0x000000102d2b7836 */ /* 0x000fe20000000000 */
[----:B------:R-:W-:Y:S01]  /*1030*/  STL [R1+0x10], R21 ;  /* 0x0000101501007387 */ /* 0x000fe20000100800 */
[----:B------:R-:W-:Y:S01]  /*1040*/  SHF.R.S32.HI R10, RZ, 0x1f, R9 ;  /* 0x0000001fff0a7819 */ /* 0x000fe20000011409 */
[----:B------:R-:W-:Y:S01]  /*1050*/  IMAD.SHL.U32 R9, R11, 0x8, RZ ;  /* 0x000000080b097824 */ /* 0x000fe200078e00ff */
[C---:B------:R-:W-:Y:S01]  /*1060*/  IADD3 R25, R45.reuse, 0xa0, RZ ;  /* 0x000000a02d197810 */ /* 0x040fe20007ffe0ff */
        /* <DEDUP_REMOVED lines=9> */
[----:B------:R-:W-:Y:S01]  /*1100*/  STL [R1+0x164], R9 ;  /* 0x0001640901007387 */ /* 0x000fe20000100800 */
[C---:B------:R-:W-:Y:S01]  /*1110*/  VIADD R36, R45.reuse, 0x48 ;  /* 0x000000482d247836 */ /* 0x040fe20000000000 */
[----:B0-----:R-:W-:Y:S01]  /*1120*/  LOP3.LUT R4, R4, R3, R12, 0xf6, !PT ;  /* 0x0000000304047212 */ /* 0x001fe200078ef60c */
[----:B------:R-:W-:-:S02]  /*1130*/  VIADD R35, R45, 0x50 ;  /* 0x000000502d237836 */ /* 0x000fc40000000000 */
[C---:B------:R-:W-:Y:S02]  /*1140*/  VIADD R34, R45.reuse, 0x58 ;  /* 0x000000582d227836 */ /* 0x040fe40000000000 */
        /* <DEDUP_REMOVED lines=11> */
[----:B------:R-:W-:Y:S02]  /*1200*/  IMAD.MOV.U32 R6, RZ, RZ, R14 ;  /* 0x000000ffff067224 */ /* 0x000fe400078e000e */
[C---:B------:R-:W-:Y:S01]  /*1210*/  VIADD R27, R45.reuse, 0x90 ;  /* 0x000000902d1b7836 */ /* 0x040fe20000000000 */
[----:B------:R-:W-:Y:S01]  /*1220*/  STL [R1+0xcc], R42 ;  /* 0x0000cc2a01007387 */ /* 0x000fe20000100800 */
[----:B------:R-:W-:Y:S02]  /*1230*/  IMAD.MOV.U32 R5, RZ, RZ, R13 ;  /* 0x000000ffff057224 */ /* 0x000fe400078e000d */
[C---:B------:R-:W-:Y:S01]  /*1240*/  VIADD R14, R208.reuse, 0x40 ;  /* 0x00000040d00e7836 */ /* 0x040fe20000000000 */
[----:B------:R1:W-:Y:S01]  /*1250*/  STL [R1+0xc8], R41 ;  /* 0x0000c82901007387 */ /* 0x0003e20000100800 */
[C---:B------:R-:W-:Y:S01]  /*1260*/  VIADD R26, R45.reuse, 0x98 ;  /* 0x000000982d1a7836 */ /* 0x040fe20000000000 */
[----:B0-----:R-:W-:Y:S01]  /*1270*/  SHF.R.S32.HI R43, RZ, 0x1f, R43 ;  /* 0x0000001fff2b7819 */ /* 0x001fe2000001142b */
[----:B------:R-:W-:Y:S01]  /*1280*/  VIADD R13, R208, 0x80 ;  /* 0x00000080d00d7836 */ /* 0x000fe20000000000 */
[----:B------:R0:W-:Y:S01]  /*1290*/  STL [R1+0xc4], R40 ;  /* 0x0000c42801007387 */ /* 0x0001e20000100800 */
[C---:B------:R-:W-:Y:S01]  /*12a0*/  VIADD R24, R45.reuse, 0xa8 ;  /* 0x000000a82d187836 */ /* 0x040fe20000000000 */
[----:B------:R-:W-:Y:S01]  /*12b0*/  SHF.R.S32.HI R14, RZ, 0x1f, R14 ;  /* 0x0000001fff0e7819 */ /* 0x000fe2000001140e */
        /* <DEDUP_REMOVED lines=11> */
[----:B0-----:R-:W-:Y:S01]  /*1370*/  SHF.R.S32.HI R40, RZ, 0x1f, R40 ;  /* 0x0000001fff287819 */ /* 0x001fe20000011428 */
[C---:B------:R-:W-:Y:S01]  /*1380*/  VIADD R11, R45.reuse, 0xe0 ;  /* 0x000000e02d0b7836 */ /* 0x040fe20000000000 */
[----:B------:R-:W-:Y:S01]  /*1390*/  STL [R1+0xb4], R36 ;  /* 0x0000b42401007387 */ /* 0x000fe20000100800 */
[C---:B------:R-:W-:Y:S01]  /*13a0*/  VIADD R10, R45.reuse, 0xe8 ;  /* 0x000000e82d0a7836 */ /* 0x040fe20000000000 */
[----:B--2---:R-:W-:Y:S01]  /*13b0*/  SHF.R.S32.HI R38, RZ, 0x1f, R38 ;  /* 0x0000001fff267819 */ /* 0x004fe20000011426 */
[C---:B------:R-:W-:Y:S01]  /*13c0*/  VIADD R9, R45.reuse, 0xf0 ;  /* 0x000000f02d097836 */ /* 0x040fe20000000000 */
[----:B------:R0:W-:Y:S01]  /*13d0*/  STL [R1+0xb0], R35 ;  /* 0x0000b02301007387 */ /* 0x0001e20000100800 */
[----:B------:R-:W-:Y:S01]  /*13e0*/  VIADD R3, R45, 0xf8 ;  /* 0x000000f82d037836 */ /* 0x000fe20000000000 */
[----:B-1----:R-:W-:Y:S01]  /*13f0*/  SHF.R.S32.HI R37, RZ, 0x1f, R37 ;  /* 0x0000001fff257819 */ /* 0x002fe20000011425 */
[----:B------:R-:W-:Y:S01]  /*1400*/  IMAD R0, R0, 0x8, R8 ;  /* 0x0000000800007824 */ /* 0x000fe200078e0208 */
[----:B------:R1:W-:Y:S01]  /*1410*/  STL [R1+0xac], R34 ;  /* 0x0000ac2201007387 */ /* 0x0003e20000100800 */
[----:B------:R-:W-:-:S02]  /*1420*/  VIADD R2, R16, 0x20 ;  /* 0x0000002010027836 */ /* 0x000fc40000000000 */
[----:B------:R-:W-:Y:S01]  /*1430*/  VIADD R207, R200, 0x10 ;  /* 0x00000010c8cf7836 */ /* 0x000fe20000000000 */
[----:B------:R-:W-:Y:S01]  /*1440*/  STL [R1+0xa8], R33 ;  /* 0x0000a82101007387 */ /* 0x000fe20000100800 */
[----:B0-----:R-:W-:-:S03]  /*1450*/  SHF.R.S32.HI R35, RZ, 0x1f, R35 ;  /* 0x0000001fff237819 */ /* 0x001fc60000011423 */
[----:B------:R0:W-:Y:S01]  /*1460*/  STL [R1+0xa4], R32 ;  /* 0x0000a42001007387 */ /* 0x0001e20000100800 */
[----:B------:R-:W-:Y:S02]  /*1470*/  SHF.R.S32.HI R205, RZ, 0x1f, R2 ;  /* 0x0000001fffcd7819 */ /* 0x000fe40000011402 */
[----:B-1----:R-:W-:Y:S01]  /*1480*/  SHF.R.S32.HI R34, RZ, 0x1f, R34 ;  /* 0x0000001fff227819 */ /* 0x002fe20000011422 */
        /* <DEDUP_REMOVED lines=73> */
.L_x_14538:
[----:B01-3--:R-:W0:Y:S02]  /*1920*/  LDC.64 R8, c[0x0][0xc88] ;  /* 0x00032200ff087b82 */ /* 0x00be240000000a00 */
[----:B0-----:R-:W-:-:S05]  /*1930*/  IMAD.WIDE R8, R7, 0x4, R8 ;  /* 0x0000000407087825 */ /* 0x001fca00078e0208 */
[----:B--2--5:R-:W2:Y:S01]  /*1940*/  LDG.E R34, desc[UR42][R8.64] ;  /* 0x0000002a08227981 */ /* 0x024ea2000c1e1900 */
[----:B------:R-:W-:Y:S05]  /*1950*/  YIELD ;  /* 0x0000000000007946 */ /* 0x000fea0003800000 */
[----:B------:R-:W-:Y:S01]  /*1960*/  ULDC.64 UR4, c[0x0][0xa28] ;  /* 0x00028a0000047ab9 */ /* 0x000fe20000000a00 */
[----:B------:R-:W-:Y:S01]  /*1970*/  ULDC.64 UR8, c[0x0][0xa18] ;  /* 0x0002860000087ab9 */ /* 0x000fe20000000a00 */
[----:B------:R-:W-:Y:S01]  /*1980*/  ISETP.NE.U32.AND P1, PT, RZ, UR4, PT ;  /* 0x00000004ff007c0c */ /* 0x000fe2000bf25070 */
[----:B-1--4-:R-:W-:Y:S01]  /*1990*/  IMAD.MOV.U32 R4, RZ, RZ, RZ ;  /* 0x000000ffff047224 */ /* 0x012fe200078e00ff */
[----:B------:R-:W-:Y:S01]  /*19a0*/  ULDC.64 UR6, c[0x0][0xa08] ;  /* 0x0002820000067ab9 */ /* 0x000fe20000000a00 */
[----:B------:R-:W-:Y:S01]  /*19b0*/  IMAD.MOV.U32 R32, RZ, RZ, RZ ;  /* 0x000000ffff207224 */ /* 0x000fe200078e00ff */
[----:B------:R-:W-:-:S02]  /*19c0*/  ISETP.NE.AND.EX P1, PT, RZ, UR5, PT, P1 ;  /* 0x00000005ff007c0c */ /* 0x000fc4000bf25310 */
[----:B------:R-:W-:-:S04]  /*19d0*/  ISETP.NE.U32.AND P0, PT, RZ, UR6, PT ;  /* 0x00000006ff007c0c */ /* 0x000fc8000bf05070 */
[----:B------:R-:W-:Y:S02]  /*19e0*/  ISETP.NE.AND.EX P0, PT, RZ, UR7, PT, P0 ;  /* 0x00000007ff007c0c */ /* 0x000fe4000bf05300 */
[----:B--2---:R-:W-:Y:S01]  /*19f0*/  SHF.R.S32.HI R0, RZ, 0x1f, R34 ;  /* 0x0000001fff007819 */ /* 0x004fe20000011422 */
[----:B------:R-:W-:-:S04]  /*1a00*/  IMAD.SHL.U32 R36, R34, 0x4, RZ ;  /* 0x0000000422247824 */ /* 0x000fc800078e00ff */
[C---:B------:R-:W-:Y:S01]  /*1a10*/  @P1 LEA R10, P2, R34.reuse, UR4, 0x2 ;  /* 0x00000004220a1c11 */ /* 0x040fe2000f8410ff */
[----:B------:R-:W-:Y:S01]  /*1a20*/  STL [R1+0x48], R34 ;  /* 0x0000482201007387 */ /* 0x000fe20000100800 */
[C-C-:B------:R-:W-:Y:S02]  /*1a30*/  SHF.L.U64.HI R35, R34.reuse, 0x2, R0.reuse ;  /* 0x0000000222237819 */ /* 0x140fe40000010200 */
[----:B------:R-:W-:Y:S01]  /*1a40*/  @P1 LEA.HI.X R11, R34, UR5, R0, 0x2, P2 ;  /* 0x00000005220b1c11 */ /* 0x000fe200090f1400 */
[----:B------:R-:W-:Y:S01]  /*1a50*/  ULDC UR4, c[0x0][0x288] ;  /* 0x0000a20000047ab9 */ /* 0x000fe20000000800 */
[----:B------:R-:W-:Y:S01]  /*1a60*/  ISETP.NE.U32.AND P2, PT, RZ, UR8, PT ;  /* 0x00000008ff007c0c */ /* 0x000fe2000bf45070 */
[----:B------:R0:W-:Y:S01]  /*1a70*/  STL [R1+0xd8], R0 ;  /* 0x0000d80001007387 */ /* 0x0001e20000100800 */
[----:B------:R-:W-:Y:S02]  /*1a80*/  IADD3 R8, P3, R36, UR6, RZ ;  /* 0x0000000624087c10 */ /* 0x000fe4000ff7e0ff */
[----:B------:R-:W-:Y:S01]  /*1a90*/  ISETP.NE.AND.EX P2, PT, RZ, UR9, PT, P2 ;  /* 0x00000009ff007c0c */ /* 0x000fe2000bf45320 */
[----:B------:R1:W5:Y:S01]  /*1aa0*/  @P1 LDG.E R4, desc[UR42][R10.64] ;  /* 0x0000002a0a041981 */ /* 0x000362000c1e1900 */
[----:B------:R-:W-:-:S03]  /*1ab0*/  IADD3.X R9, R35, UR7, RZ, P3, !PT ;  /* 0x0000000723097c10 */ /* 0x000fc60009ffe4ff */
[----:B------:R2:W-:Y:S01]  /*1ac0*/  STL [R1+0x4c], R36 ;  /* 0x00004c2401007387 */ /* 0x0005e20000100800 */
[----:B0-----:R-:W-:Y:S01]  /*1ad0*/  IMAD.U32 R0, RZ, RZ, UR4 ;  /* 0x00000004ff007e24 */ /* 0x001fe2000f8e00ff */
[----:B------:R-:W-:Y:S02]  /*1ae0*/  ULDC.64 UR4, c[0x0][0x418] ;  /* 0x0001060000047ab9 */ /* 0x000fe40000000a00 */
[----:B------:R2:W5:Y:S04]  /*1af0*/  @P0 LDG.E R32, desc[UR42][R8.64] ;  /* 0x0000002a08200981 */ /* 0x000568000c1e1900 */
[----:B-1----:R-:W-:Y:S01]  /*1b00*/  @P2 IADD3 R10, P1, R36, UR8, RZ ;  /* 0x00000008240a2c10 */ /* 0x002fe2000ff3e0ff */
[----:B------:R2:W-:Y:S03]  /*1b10*/  STL [R1+0x50], R35 ;  /* 0x0000502301007387 */ /* 0x0005e60000100800 */
[----:B------:R-:W-:-:S05]  /*1b20*/  @P2 IADD3.X R11, R35, UR9, RZ, P1, !PT ;  /* 0x00000009230b2c10 */ /* 0x000fca0008ffe4ff */
[----:B------:R-:W3:Y:S01]  /*1b30*/  @P2 LDG.E R0, desc[UR42][R10.64] ;  /* 0x0000002a0a002981 */ /* 0x000ee2000c1e1900 */
        /* <DEDUP_REMOVED lines=9> */
[----:B---3--:R2:W-:Y:S01]  /*1bd0*/  STL [R1+0x8], R0 ;  /* 0x0000080001007387 */ /* 0x0085e20000100800 */
[----:B------:R-:W-:Y:S01]  /*1be0*/  IMAD.MOV.U32 R13, RZ, RZ, R0 ;  /* 0x000000ffff0d7224 */ /* 0x000fe200078e0000 */
[----:B------:R-:W-:Y:S06]  /*1bf0*/  @P2 BRA `(.L_x_14367) ;  /* 0x0000000000282947 */ /* 0x000fec0003800000 */
[----:B------:R-:W-:Y:S02]  /*1c00*/  ULDC.64 UR4, c[0x0][0xa00] ;  /* 0x0002800000047ab9 */ /* 0x000fe40000000a00 */
[----:B------:R-:W-:-:S04]  /*1c10*/  ISETP.NE.U32.AND P1, PT, RZ, UR4, PT ;  /* 0x00000004ff007c0c */ /* 0x000fc8000bf25070 */
[----:B------:R-:W-:-:S13]  /*1c20*/  ISETP.NE.AND.EX P1, PT, RZ, UR5, PT, P1 ;  /* 0x00000005ff007c0c */ /* 0x000fda000bf25310 */
[----:B------:R-:W-:Y:S05]  /*1c30*/  @!P1 BRA `(.L_x_14367) ;  /* 0x0000000000189947 */ /* 0x000fea0003800000 */
[----:B------:R-:W0:Y:S02]  /*1c40*/  LDC.64 R10, c[0x0][0xa00] ;  /* 0x00028000ff0a7b82 */ /* 0x000e240000000a00 */
[----:B0-----:R-:W-:-:S05]  /*1c50*/  IMAD.WIDE R10, R34, 0x4, R10 ;  /* 0x00000004220a7825 */ /* 0x001fca00078e020a */
[----:B--2---:R-:W2:Y:S04]  /*1c60*/  LDG.E R0, desc[UR42][R10.64] ;  /* 0x0000002a0a007981 */ /* 0x004ea8000c1e1900 */
[----:B------:R-:W2:Y:S02]  /*1c70*/  LDG.E R3, desc[UR42][R10.64+0x4] ;  /* 0x0000042a0a037981 */ /* 0x000ea4000c1e1900 */
[----:B--2---:R-:W-:-:S05]  /*1c80*/  IMAD.IADD R13, R3, 0x1, -R0 ;  /* 0x00000001030d7824 */ /* 0x004fca00078e0a00 */
[----:B------:R0:W-:Y:S02]  /*1c90*/  STL [R1+0x8], R13 ;  /* 0x0000080d01007387 */ /* 0x0001e40000100800 */
.L_x_14367:
[----:B------:R-:W-:Y:S01]  /*1ca0*/  ULDC.64 UR4, c[0x0][0xa20] ;  /* 0x0002880000047ab9 */ /* 0x000fe20000000a00 */
[C---:B------:R-:W-:Y:S02]  /*1cb0*/  LOP3.LUT R3, R6.reuse, 0xff000000, RZ, 0xc0, !PT ;  /* 0xff00000006037812 */ /* 0x040fe400078ec0ff */
[----:B------:R-:W-:Y:S02]  /*1cc0*/  ISETP.NE.U32.AND P1, PT, RZ, UR4, PT ;  /* 0x00000004ff007c0c */ /* 0x000fe4000bf25070 */
[C---:B--2---:R-:W-:Y:S02]  /*1cd0*/  LOP3.LUT R0, R6.reuse, 0xff0000, RZ, 0xc0, !PT ;  /* 0x00ff000006007812 */ /* 0x044fe400078ec0ff */
[----:B------:R-:W-:Y:S02]  /*1ce0*/  ISETP.NE.AND.EX P1, PT, RZ, UR5, PT, P1 ;  /* 0x00000005ff007c0c */ /* 0x000fe4000bf25310 */
[----:B------:R-:W-:Y:S02]  /*1cf0*/  SHF.R.U32.HI R3, RZ, 0x8, R3 ;  /* 0x00000008ff037819 */ /* 0x000fe40000011603 */
[----:B------:R-:W-:-:S02]  /*1d00*/  LOP3.LUT R203, R6, 0xffff, RZ, 0xc0, !PT ;  /* 0x0000ffff06cb7812 */ /* 0x000fc400078ec0ff */
[----:B------:R-:W-:-:S07]  /*1d10*/  LEA.HI R10, R0, R3, RZ, 0x10 ;  /* 0x00000003000a7211 */ /* 0x000fce00078f80ff */
[----:B------:R-:W-:Y:S05]  /*1d20*/  @!P1 BRA `(.L_x_14368) ;  /* 0x0000000000109947 */ /* 0x000fea0003800000 */
[----:B------:R-:W-:-:S04]  /*1d30*/  IADD3 R6, P0, R36, UR4, RZ ;  /* 0x0000000424067c10 */ /* 0x000fc8000ff1e0ff */
[----:B------:R-:W-:-:S05]  /*1d40*/  IADD3.X R7, R35, UR5, RZ, P0, !PT ;  /* 0x0000000523077c10 */ /* 0x000fca00087fe4ff */
[----:B------:R1:W5:Y:S01]  /*1d50*/  LDG.E R33, desc[UR42][R6.64] ;  /* 0x0000002a06217981 */ /* 0x000362000c1e1900 */
[----:B------:R-:W-:Y:S05]  /*1d60*/  BRA `(.L_x_14369) ;  /* 0x0000000000107947 */ /* 0x000fea0003800000 */
.L_x_14368:
[----:B------:R-:W-:Y:S05]  /*1d70*/  @!P0 BRA `(.L_x_14369) ;  /* 0x00000000000c8947 */ /* 0x000fea0003800000 */
[----:B------:R-:W2:Y:S04]  /*1d80*/  LDG.E R0, desc[UR42][R8.64] ;  /* 0x0000002a08007981 */ /* 0x000ea8000c1e1900 */
[----:B------:R-:W2:Y:S02]  /*1d90*/  LDG.E R33, desc[UR42][R8.64+0x4] ;  /* 0x0000042a08217981 */ /* 0x000ea4000c1e1900 */
[----:B--2---:R-:W-:-:S07]  /*1da0*/  IMAD.IADD R33, R33, 0x1, -R0 ;  /* 0x0000000121217824 */ /* 0x004fce00078e0a00 */
.L_x_14369:
[----:B------:R-:W-:Y:S01]  /*1db0*/  ULDC.64 UR4, c[0x0][0xa10] ;  /* 0x0002840000047ab9 */ /* 0x000fe20000000a00 */
[----:B------:R-:W2:Y:S01]  /*1dc0*/  LDC R8, c[0x0][0x448] ;  /* 0x00011200ff087b82 */ /* 0x000ea20000000800 */
[----:B------:R-:W-:-:S04]  /*1dd0*/  ISETP.NE.U32.AND P0, PT, RZ, UR4, PT ;  /* 0x00000004ff007c0c */ /* 0x000fc8000bf05070 */
[----:B------:R-:W-:Y:S01]  /*1de0*/  ISETP.NE.AND.EX P0, PT, RZ, UR5, PT, P0 ;  /* 0x00000005ff007c0c */ /* 0x000fe2000bf05300 */
[----:B------:R-:W-:-:S12]  /*1df0*/  ULDC.64 UR4, c[0x0][0xa30] ;  /* 0x00028c0000047ab9 */ /* 0x000fd80000000a00 */
[----:B-1----:R-:W1:Y:S02]  /*1e00*/  @P0 LDC.64 R6, c[0x0][0xa10] ;  /* 0x00028400ff060b82 */ /* 0x002e640000000a00 */
[----:B-1----:R-:W-:-:S05]  /*1e10*/  @P0 IMAD.WIDE R6, R34, 0x4, R6 ;  /* 0x0000000422060825 */ /* 0x002fca00078e0206 */
[----:B------:R-:W3:Y:S04]  /*1e20*/  @P0 LDG.E R0, desc[UR42][R6.64] ;  /* 0x0000002a06000981 */ /* 0x000ee8000c1e1900 */
[----:B------:R1:W3:Y:S01]  /*1e30*/  @P0 LDG.E R3, desc[UR42][R6.64+0x4] ;  /* 0x0000042a06030981 */ /* 0x0002e2000c1e1900 */
[----:B------:R-:W-:Y:S01]  /*1e40*/  ISETP.NE.U32.AND P1, PT, RZ, UR4, PT ;  /* 0x00000004ff007c0c */ /* 0x000fe2000bf25070 */
[----:B-----5:R-:W-:-:S03]  /*1e50*/  IMAD.MOV.U32 R24, RZ, RZ, R33 ;  /* 0x000000ffff187224 */ /* 0x020fc600078e0021 */
[----:B------:R-:W-:-:S13]  /*1e60*/  ISETP.NE.AND.EX P1, PT, RZ, UR5, PT, P1 ;  /* 0x00000005ff007c0c */ /* 0x000fda000bf25310 */
[----:B-1----:R-:W-:-:S04]  /*1e70*/  @P1 IADD3 R6, P2, R36, UR4, RZ ;  /* 0x0000000424061c10 */ /* 0x002fc8000ff5e0ff */
[----:B------:R-:W-:-:S05]  /*1e80*/  @P1 IADD3.X R7, R35, UR5, RZ, P2, !PT ;  /* 0x0000000523071c10 */ /* 0x000fca00097fe4ff */
[----:B------:R1:W5:Y:S01]  /*1e90*/  @P1 LDG.E R24, desc[UR42][R6.64] ;  /* 0x0000002a06181981 */ /* 0x000362000c1e1900 */
[----:B--2---:R-:W-:Y:S01]  /*1ea0*/  ISETP.NE.AND P1, PT, R8, 0x1, PT ;  /* 0x000000010800780c */ /* 0x004fe20003f25270 */
[----:B------:R-:W-:Y:S01]  /*1eb0*/  IMAD.SHL.U32 R5, R5, 0x80, RZ ;  /* 0x0000008005057824 */ /* 0x000fe200078e00ff */
[----:B------:R-:W-:Y:S01]  /*1ec0*/  BSSY B0, `(.L_x_14370) ;  /* 0x0000039000007945 */ /* 0x000fe20003800000 */
[----:B------:R-:W-:-:S03]  /*1ed0*/  IMAD.IADD R12, R33, 0x1, -R4 ;  /* 0x00000001210c7824 */ /* 0x000fc600078e0a04 */
[----:B------:R2:W-:Y:S07]  /*1ee0*/  STL [R1+0x4], R5 ;  /* 0x0000040501007387 */ /* 0x0005ee0000100800 */
[----:B------:R-:W4:Y:S01]  /*1ef0*/  @P1 LDC R8, c[0x0][0x44c] ;  /* 0x00011300ff081b82 */ /* 0x000f220000000800 */
[----:B--2---:R-:W-:-:S07]  /*1f00*/  VIADD R5, R5, 0x7f ;  /* 0x0000007f05057836 */ /* 0x004fce0000000000 */
[----:B------:R-:W2:Y:S01]  /*1f10*/  @P1 LDC R9, c[0x0][0x450] ;  /* 0x00011400ff091b82 */ /* 0x000ea20000000800 */
[----:B---3--:R-:W-:Y:S02]  /*1f20*/  @P0 IMAD.IADD R25, R3, 0x1, -R0 ;  /* 0x0000000103190824 */ /* 0x008fe400078e0a00 */
[----:B----4-:R-:W-:-:S04]  /*1f30*/  @P1 IMAD.HI.U32 R0, R5, R8, RZ ;  /* 0x0000000805001227 */ /* 0x010fc800078e00ff */
[----:B-1----:R-:W-:Y:S01]  /*1f40*/  IMAD.IADD R6, R12, 0x1, R25 ;  /* 0x000000010c067824 */ /* 0x002fe200078e0219 */
[----:B--2---:R-:W-:-:S03]  /*1f50*/  @P1 SHF.R.U32.HI R5, RZ, R9, R0 ;  /* 0x00000009ff051219 */ /* 0x004fc60000011600 */
[C---:B------:R-:W-:Y:S01]  /*1f60*/  VIADD R0, R6.reuse, 0x5f ;  /* 0x0000005f06007836 */ /* 0x040fe20000000000 */
[----:B------:R-:W-:Y:S01]  /*1f70*/  IADD3 R31, R6, 0x60, -R13 ;  /* 0x00000060061f7810 */ /* 0x000fe20007ffe80d */
[----:B------:R1:W-:Y:S01]  /*1f80*/  STL [R1+0x28], R6 ;  /* 0x0000280601007387 */ /* 0x0003e20000100800 */
[----:B0-----:R-:W-:Y:S01]  /*1f90*/  LOP3.LUT R13, R10, 0xff, RZ, 0xc0, !PT ;  /* 0x000000ff0a0d7812 */ /* 0x001fe200078ec0ff */
[----:B------:R-:W-:-:S04]  /*1fa0*/  IMAD.HI R0, R0, 0x2aaaaaab, RZ ;  /* 0x2aaaaaab00007827 */ /* 0x000fc800078e02ff */
[----:B------:R-:W-:Y:S01]  /*1fb0*/  IMAD.IADD R5, R31, 0x1, R5 ;  /* 0x000000011f057824 */ /* 0x000fe200078e0205 */
[----:B------:R-:W-:Y:S01]  /*1fc0*/  SHF.R.U32.HI R3, RZ, 0x1f, R0 ;  /* 0x0000001fff037819 */ /* 0x000fe20000011600 */
[----:B------:R0:W-:Y:S02]  /*1fd0*/  STL [R1+0x58], R13 ;  /* 0x0000580d01007387 */ /* 0x0001e40000100800 */
[----:B------:R-:W-:Y:S01]  /*1fe0*/  IMAD.HI R5, R5, 0x2aaaaaab, RZ ;  /* 0x2aaaaaab05057827 */ /* 0x000fe200078e02ff */
[----:B-1----:R-:W-:Y:S02]  /*1ff0*/  SHF.R.U32.HI R6, RZ, 0x10, R10 ;  /* 0x00000010ff067819 */ /* 0x002fe4000001160a */
[----:B------:R-:W-:Y:S01]  /*2000*/  LEA.HI.SX32 R30, R0, R3, 0x1c ;  /* 0x00000003001e7211 */ /* 0x000fe200078fe2ff */
[----:B------:R-:W-:Y:S01]  /*2010*/  IMAD.MOV.U32 R0, RZ, RZ, RZ ;  /* 0x000000ffff007224 */ /* 0x000fe200078e00ff */
[----:B------:R-:W-:Y:S01]  /*2020*/  SHF.R.U32.HI R4, RZ, 0x1f, R5 ;  /* 0x0000001fff047819 */ /* 0x000fe20000011605 */
[----:B------:R0:W-:Y:S03]  /*2030*/  STL [R1+0x44], R6 ;  /* 0x0000440601007387 */ /* 0x0001e60000100800 */
[----:B------:R-:W-:-:S04]  /*2040*/  LEA.HI.SX32 R5, R5, R4, 0x1c ;  /* 0x0000000405057211 */ /* 0x000fc800078fe2ff */
        /* <DEDUP_REMOVED lines=32> */
.L_x_14371:
[----:B------:R-:W-:Y:S05]  /*2250*/  BSYNC B0 ;  /* 0x0000000000007941 */ /* 0x000fea0003800000 */
.L_x_14370:
        /* <DEDUP_REMOVED lines=37> */
.L_x_14374:
[----:B------:R-:W-:Y:S05]  /*24b0*/  BSYNC B6 ;  /* 0x0000000000067941 */ /* 0x000fea0003800000 */
.L_x_14373:
        /* <DEDUP_REMOVED lines=20> */
.L_x_14376:
[----:B------:R-:W-:Y:S05]  /*2600*/  BSYNC B6 ;  /* 0x0000000000067941 */ /* 0x000fea0003800000 */
.L_x_14375:
[----:B------:R-:W-:Y:S01]  /*2610*/  ULDC.64 UR4, c[0x0][0x9f8] ;  /* 0x00027e0000047ab9 */ /* 0x000fe20000000a00 */
[----:B------:R-:W0:Y:S01]  /*2620*/  S2R R7, SR_TID.X ;  /* 0x0000000000077919 */ /* 0x000e220000002100 */
[----:B------:R-:W-:Y:S01]  /*2630*/  ISETP.NE.U32.AND P0, PT, RZ, UR4, PT ;  /* 0x00000004ff007c0c */ /* 0x000fe2000bf05070 */
[----:B------:R-:W1:Y:S01]  /*2640*/  LDC.64 R48, c[0x0][0x3f8] ;  /* 0x0000fe00ff307b82 */ /* 0x000e620000000a00 */
[----:B------:R-:W-:Y:S02]  /*2650*/  MOV R0, R34 ;  /* 0x0000002200007202 */ /* 0x000fe40000000f00 */
[----:B------:R-:W-:Y:S01]  /*2660*/  ISETP.NE.AND.EX P0, PT, RZ, UR5, PT, P0 ;  /* 0x00000005ff007c0c */ /* 0x000fe2000bf05300 */
[----:B------:R-:W2:Y:S04]  /*2670*/  LDL R34, [R1+0x3c] ;  /* 0x00003c0001227983 */ /* 0x000ea80000100800 */
[----:B------:R-:W3:Y:S08]  /*2680*/  LDC.64 R54, c[0x0][0x408] ;  /* 0x00010200ff367b82 */ /* 0x000ef00000000a00 */
[----:B------:R-:W-:Y:S01]  /*2690*/  @P0 IADD3 R4, P1, R36, UR4, RZ ;  /* 0x0000000424040c10 */ /* 0x000fe2000ff3e0ff */
[----:B------:R-:W-:Y:S01]  /*26a0*/  ULDC UR4, c[0x0][0x320] ;  /* 0x0000c80000047ab9 */ /* 0x000fe20000000800 */
[----:B------:R-:W4:Y:S02]  /*26b0*/  LDC R61, c[0x0][0x3f4] ;  /* 0x0000fd00ff3d7b82 */ /* 0x000f240000000800 */
[----:B------:R-:W-:-:S02]  /*26c0*/  @P0 IADD3.X R5, R35, UR5, RZ, P1, !PT ;  /* 0x0000000523050c10 */ /* 0x000fc40008ffe4ff */
[----:B------:R-:W-:-:S03]  /*26d0*/  ISETP.GE.AND P1, PT, R2, UR4, PT ;  /* 0x0000000402007c0c */ /* 0x000fc6000bf26270 */
[----:B------:R0:W2:Y:S01]  /*26e0*/  @P0 LDG.E R0, desc[UR42][R4.64] ;  /* 0x0000002a04000981 */ /* 0x0000a2000c1e1900 */
[----:B------:R-:W-:Y:S02]  /*26f0*/  SEL R6, RZ, 0xffffffff, P1 ;  /* 0xffffffffff067807 */ /* 0x000fe40000800000 */
[----:B------:R-:W-:Y:S02]  /*2700*/  ISETP.GE.AND P0, PT, R16, UR4, PT ;  /* 0x0000000410007c0c */ /* 0x000fe4000bf06270 */
[----:B------:R-:W-:Y:S01]  /*2710*/  ISETP.GE.AND P1, PT, R211, UR4, PT ;  /* 0x00000004d3007c0c */ /* 0x000fe2000bf26270 */
[----:B------:R-:W-:Y:S01]  /*2720*/  IMAD.SHL.U32 R6, R6, 0x2, RZ ;  /* 0x0000000206067824 */ /* 0x000fe200078e00ff */
[----:B------:R-:W-:Y:S02]  /*2730*/  SEL R3, RZ, 0x1, P0 ;  /* 0x00000001ff037807 */ /* 0x000fe40000000000 */
[----:B------:R-:W-:Y:S02]  /*2740*/  ISETP.GE.AND P0, PT, R212, UR4, PT ;  /* 0x00000004d4007c0c */ /* 0x000fe4000bf06270 */
[----:B------:R-:W-:-:S02]  /*2750*/  LOP3.LUT R3, R6, 0x2, R3, 0xe2, !PT ;  /* 0x0000000206037812 */ /* 0x000fc400078ee203 */
[----:B0-----:R-:W-:Y:S02]  /*2760*/  SEL R4, RZ, 0x4, P0 ;  /* 0x00000004ff047807 */ /* 0x001fe40000000000 */
[----:B------:R-:W-:Y:S02]  /*2770*/  SEL R5, RZ, 0x8, P1 ;  /* 0x00000008ff057807 */ /* 0x000fe40000800000 */
[----:B------:R-:W-:Y:S02]  /*2780*/  ISETP.GE.AND P0, PT, R210, UR4, PT ;  /* 0x00000004d2007c0c */ /* 0x000fe4000bf06270 */
[----:B------:R-:W-:Y:S01]  /*2790*/  ISETP.GE.AND P1, PT, R209, UR4, PT ;  /* 0x00000004d1007c0c */ /* 0x000fe2000bf26270 */
[----:B------:R-:W-:Y:S01]  /*27a0*/  VIADD R12, R7, 0xffffff80 ;  /* 0xffffff80070c7836 */ /* 0x000fe20000000000 */
[----:B------:R-:W-:Y:S02]  /*27b0*/  LOP3.LUT R4, R5, R3, R4, 0xfe, !PT ;  /* 0x0000000305047212 */ /* 0x000fe400078efe04 */
[----:B------:R-:W-:-:S02]  /*27c0*/  SEL R5, RZ, 0x10, P0 ;  /* 0x00000010ff057807 */ /* 0x000fc40000000000 */
[----:B------:R-:W-:-:S04]  /*27d0*/  SEL R6, RZ, 0x20, P1 ;  /* 0x00000020ff067807 */ /* 0x000fc80000800000 */
[----:B------:R-:W-:Y:S02]  /*27e0*/  LOP3.LUT R4, R6, R4, R5, 0xfe, !PT ;  /* 0x0000000406047212 */ /* 0x000fe400078efe05 */
[----:B------:R-:W-:Y:S02]  /*27f0*/  SHF.R.S32.HI R5, RZ, 0x1f, R12 ;  /* 0x0000001fff057819 */ /* 0x000fe4000001140c */
[----:B------:R-:W-:Y:S02]  /*2800*/  SHF.R.S32.HI R7, RZ, 0x1f, R202 ;  /* 0x0000001fff077819 */ /* 0x000fe400000114ca */
[----:B------:R-:W-:-:S03]  /*2810*/  LEA.HI R14, R5, R12, RZ, 0x2 ;  /* 0x0000000c050e7211 */ /* 0x000fc600078f10ff */
[C---:B-1----:R-:W-:Y:S01]  /*2820*/  IMAD R6, R7.reuse, R48, RZ ;  /* 0x0000003007067224 */ /* 0x042fe200078e02ff */
[----:B------:R-:W-:Y:S01]  /*2830*/  LOP3.LUT R13, R14, 0xfffffffc, RZ, 0xc0, !PT ;  /* 0xfffffffc0e0d7812 */ /* 0x000fe200078ec0ff */
[----:B---3--:R-:W-:Y:S01]  /*2840*/  IMAD R7, R7, R54, RZ ;  /* 0x0000003607077224 */ /* 0x008fe200078e02ff */
[----:B------:R-:W-:-:S03]  /*2850*/  SHF.R.S32.HI R201, RZ, 0x1f, R200 ;  /* 0x0000001fffc97819 */ /* 0x000fc600000114c8 */
[----:B------:R-:W-:Y:S02]  /*2860*/  IMAD.IADD R15, R12, 0x1, -R13 ;  /* 0x000000010c0f7824 */ /* 0x000fe400078e0a0d */
[C---:B------:R-:W-:Y:S01]  /*2870*/  IMAD R13, R202.reuse, R55, R7 ;  /* 0x00000037ca0d7224 */ /* 0x040fe200078e0207 */
[----:B-----5:R-:W-:Y:S01]  /*2880*/  SHF.R.S32.HI R7, RZ, 0x1f, R24 ;  /* 0x0000001fff077819 */ /* 0x020fe20000011418 */
[C---:B------:R-:W-:Y:S02]  /*2890*/  IMAD R11, R202.reuse, R49, R6 ;  /* 0x00000031ca0b7224 */ /* 0x040fe400078e0206 */
[----:B------:R-:W-:-:S04]  /*28a0*/  IMAD.WIDE.U32 R8, R202, R48, R200 ;  /* 0x00000030ca087225 */ /* 0x000fc800078e00c8 */
[----:B------:R-:W-:-:S04]  /*28b0*/  IMAD.WIDE.U32 R20, R202, R48, R16 ;  /* 0x00000030ca147225 */ /* 0x000fc800078e0010 */
[----:B------:R-:W-:Y:S02]  /*28c0*/  IMAD R6, R7, R48, RZ ;  /* 0x0000003007067224 */ /* 0x000fe400078e02ff */
[----:B------:R-:W-:Y:S02]  /*28d0*/  IMAD.IADD R9, R9, 0x1, R11 ;  /* 0x0000000109097824 */ /* 0x000fe400078e020b */
[----:B------:R-:W-:Y:S02]  /*28e0*/  IMAD.IADD R21, R11, 0x1, R21 ;  /* 0x000000010b157824 */ /* 0x000fe400078e0215 */
[----:B------:R-:W-:Y:S02]  /*28f0*/  IMAD R11, R24, R49, R6 ;  /* 0x00000031180b7224 */ /* 0x000fe400078e0206 */
[----:B------:R-:W3:Y:S01]  /*2900*/  LDL R6, [R1+0x38] ;  /* 0x0000380001067983 */ /* 0x000ee20000100800 */
[----:B------:R-:W0:Y:S01]  /*2910*/  S2R R35, SR_TID.X ;  /* 0x0000000000237919 */ /* 0x000e220000002100 */
[----:B------:R-:W-:-:S02]  /*2920*/  ISETP.GE.AND P0, PT, R214, UR4, PT ;  /* 0x00000004d6007c0c */ /* 0x000fc4000bf06270 */
[----:B------:R-:W-:Y:S02]  /*2930*/  ISETP.GE.AND P1, PT, R213, UR4, PT ;  /* 0x00000004d5007c0c */ /* 0x000fe4000bf26270 */
[----:B------:R-:W-:Y:S02]  /*2940*/  SEL R5, RZ, 0x40, P0 ;  /* 0x00000040ff057807 */ /* 0x000fe40000000000 */
[----:B------:R-:W-:Y:S02]  /*2950*/  SEL R10, RZ, 0x7fff80, P1 ;  /* 0x007fff80ff0a7807 */ /* 0x000fe40000800000 */
[----:B----4-:R-:W-:Y:S02]  /*2960*/  ISETP.GE.AND P0, PT, R16, R61, PT ;  /* 0x0000003d1000720c */ /* 0x010fe40003f06270 */
[----:B------:R-:W-:Y:S02]  /*2970*/  LOP3.LUT R10, R10, R4, R5, 0xfe, !PT ;  /* 0x000000040a0a7212 */ /* 0x000fe400078efe05 */
[----:B------:R-:W-:Y:S01]  /*2980*/  SEL R5, R61, RZ, P0 ;  /* 0x000000ff3d057207 */ /* 0x000fe20000000000 */
[----:B------:R-:W-:-:S04]  /*2990*/  IMAD.WIDE.U32 R50, R202, R54, R200 ;  /* 0x00000036ca327225 */ /* 0x000fc800078e00c8 */
[----:B------:R-:W-:Y:S02]  /*29a0*/  IMAD.IADD R5, R16, 0x1, R5 ;  /* 0x0000000110057824 */ /* 0x000fe400078e0205 */
[----:B------:R-:W-:-:S03]  /*29b0*/  IMAD.WIDE.U32 R52, R202, R54, R16 ;  /* 0x00000036ca347225 */ /* 0x000fc600078e0010 */
[----:B------:R-:W-:Y:S02]  /*29c0*/  SHF.R.S32.HI R4, RZ, 0x1f, R5 ;  /* 0x0000001fff047819 */ /* 0x000fe40000011405 */
[----:B0-----:R-:W-:-:S04]  /*29d0*/  SHF.R.U32.HI R35, RZ, 0x7, R35 ;  /* 0x00000007ff237819 */ /* 0x001fc80000011623 */
[C---:B------:R-:W-:Y:S01]  /*29e0*/  ISETP.NE.AND P6, PT, R35.reuse, 0x1, PT ;  /* 0x000000012300780c */ /* 0x040fe20003fc5270 */
[----:B------:R-:W-:Y:S02]  /*29f0*/  VIADD R60, R35, 0x8 ;  /* 0x00000008233c7836 */ /* 0x000fe40000000000 */
[----:B------:R-:W-:Y:S01]  /*2a00*/  VIADD R35, R202, 0x40 ;  /* 0x00000040ca237836 */ /* 0x000fe20000000000 */
[----:B------:R-:W-:Y:S01]  /*2a10*/  LEA.HI R4, R4, R5, RZ, 0x3 ;  /* 0x0000000504047211 */ /* 0x000fe200078f18ff */
[----:B------:R-:W-:Y:S02]  /*2a20*/  IMAD.IADD R51, R51, 0x1, R13 ;  /* 0x0000000133337824 */ /* 0x000fe400078e020d */
[----:B------:R-:W-:Y:S02]  /*2a30*/  IMAD.SHL.U32 R35, R35, 0x40, RZ ;  /* 0x0000004023237824 */ /* 0x000fe400078e00ff */
[----:B------:R-:W-:Y:S01]  /*2a40*/  IMAD.IADD R53, R13, 0x1, R53 ;  /* 0x000000010d357824 */ /* 0x000fe200078e0235 */
[----:B------:R-:W-:Y:S01]  /*2a50*/  SHF.R.S32.HI R13, RZ, 0x1f, R14 ;  /* 0x0000001fff0d7819 */ /* 0x000fe2000001140e */
[----:B------:R-:W-:Y:S01]  /*2a60*/  IMAD R5, R49, 0x60, RZ ;  /* 0x0000006031057824 */ /* 0x000fe200078e02ff */
[C---:B------:R-:W-:Y:S01]  /*2a70*/  SHF.L.U64.HI R56, R48.reuse, 0x6, R49 ;  /* 0x0000000630387819 */ /* 0x040fe20000010231 */
[----:B------:R-:W-:-:S02]  /*2a80*/  IMAD.SHL.U32 R57, R48, 0x40, RZ ;  /* 0x0000004030397824 */ /* 0x000fc400078e00ff */
[----:B------:R-:W-:Y:S01]  /*2a90*/  IMAD.WIDE.U32 R8, R24, R48, R8 ;  /* 0x0000003018087225 */ /* 0x000fe200078e0008 */
[----:B------:R-:W-:-:S03]  /*2aa0*/  LOP3.LUT R35, R35, 0x1c0, RZ, 0xc0, !PT ;  /* 0x000001c023237812 */ /* 0x000fc600078ec0ff */
[----:B------:R-:W-:Y:S01]  /*2ab0*/  IMAD.WIDE.U32 R20, R24, R48, R20 ;  /* 0x0000003018147225 */ /* 0x000fe200078e0014 */
[----:B------:R-:W-:-:S03]  /*2ac0*/  LEA.HI R13, R13, R202, RZ, 0x3 ;  /* 0x000000ca0d0d7211 */ /* 0x000fc600078f18ff */
[----:B------:R-:W-:Y:S01]  /*2ad0*/  IMAD.WIDE.U32 R48, R48, 0x60, RZ ;  /* 0x0000006030307825 */ /* 0x000fe200078e00ff */
[----:B------:R-:W-:-:S03]  /*2ae0*/  LOP3.LUT R13, R13, 0xfffffff8, RZ, 0xc0, !PT ;  /* 0xfffffff80d0d7812 */ /* 0x000fc600078ec0ff */
[----:B------:R-:W-:Y:S01]  /*2af0*/  IMAD.IADD R62, R49, 0x1, R5 ;  /* 0x00000001313e7824 */ /* 0x000fe200078e0205 */
[----:B------:R-:W-:Y:S01]  /*2b00*/  LOP3.LUT R5, R35, 0x38, R4, 0xf8, !PT ;  /* 0x0000003823057812 */ /* 0x000fe200078ef804 */
[C---:B------:R-:W-:Y:S02]  /*2b10*/  VIADD R35, R202.reuse, 0x40 ;  /* 0x00000040ca237836 */ /* 0x040fe40000000000 */
[----:B------:R-:W-:Y:S02]  /*2b20*/  IMAD.IADD R13, R202, 0x1, -R13 ;  /* 0x00000001ca0d7824 */ /* 0x000fe400078e0a0d */
[----:B------:R-:W-:Y:S01]  /*2b30*/  IMAD.SHL.U32 R35, R35, 0x40, RZ ;  /* 0x0000004023237824 */ /* 0x000fe200078e00ff */
[----:B------:R-:W-:Y:S05]  /*2b40*/  @!P6 WARPSYNC.ALL ;  /* 0x000000000000e948 */ /* 0x000fea0003800000 */
[----:B------:R-:W-:Y:S01]  /*2b50*/  ULDC UR4, c[0x0][0x2f4] ;  /* 0x0000bd0000047ab9 */ /* 0x000fe20000000800 */
[-C--:B------:R-:W-:Y:S01]  /*2b60*/  IMAD R7, R7, R54.reuse, RZ ;  /* 0x0000003607077224 */ /* 0x080fe200078e02ff */
[----:B------:R-:W-:Y:S01]  /*2b70*/  LOP3.LUT R35, R35, 0x1c0, RZ, 0xc0, !PT ;  /* 0x000001c023237812 */ /* 0x000fe200078ec0ff */
[----:B------:R-:W-:Y:S01]  /*2b80*/  IMAD.SHL.U32 R73, R13, 0x40, RZ ;  /* 0x000000400d497824 */ /* 0x000fe200078e00ff */
[----:B------:R-:W-:Y:S01]  /*2b90*/  ISETP.GE.AND P2, PT, R2, UR4, PT ;  /* 0x0000000402007c0c */ /* 0x000fe2000bf46270 */
[C---:B------:R-:W-:Y:S01]  /*2ba0*/  IMAD R7, R24.reuse, R55, R7 ;  /* 0x0000003718077224 */ /* 0x040fe200078e0207 */
[----:B------:R-:W-:Y:S01]  /*2bb0*/  SHF.R.U32.HI R35, RZ, 0x3, R35 ;  /* 0x00000003ff237819 */ /* 0x000fe20000011623 */
[----:B------:R-:W-:Y:S01]  /*2bc0*/  IMAD.WIDE.U32 R50, R24, R54, R50 ;  /* 0x0000003618327225 */ /* 0x000fe200078e0032 */
[----:B------:R-:W-:-:S03]  /*2bd0*/  LOP3.LUT R73, R73, 0x1c0, RZ, 0xc0, !PT ;  /* 0x000001c049497812 */ /* 0x000fc600078ec0ff */
[----:B------:R-:W-:Y:S01]  /*2be0*/  IMAD.WIDE.U32 R52, R24, R54, R52 ;  /* 0x0000003618347225 */ /* 0x000fe200078e0034 */
[----:B------:R-:W-:Y:S02]  /*2bf0*/  LOP3.LUT R5, R5, R35, RZ, 0x3c, !PT ;  /* 0x0000002305057212 */ /* 0x000fe400078e3cff */
[----:B------:R-:W-:Y:S01]  /*2c00*/  SHF.R.U32.HI R76, RZ, 0x3, R73 ;  /* 0x00000003ff4c7819 */ /* 0x000fe20000011649 */
[----:B------:R-:W-:Y:S02]  /*2c10*/  IMAD.IADD R67, R51, 0x1, R7 ;  /* 0x0000000133437824 */ /* 0x000fe400078e0207 */
[----:B------:R-:W-:Y:S01]  /*2c20*/  IMAD.IADD R68, R7, 0x1, R53 ;  /* 0x0000000107447824 */ /* 0x000fe200078e0235 */
[----:B------:R-:W-:Y:S02]  /*2c30*/  LOP3.LUT R7, R73, 0x18, R16, 0xf8, !PT ;  /* 0x0000001849077812 */ /* 0x000fe400078ef810 */
[----:B------:R-:W-:Y:S01]  /*2c40*/  LOP3.LUT R23, R23, 0xfffffffe, RZ, 0xc0, !PT ;  /* 0xfffffffe17177812 */ /* 0x000fe200078ec0ff */
[----:B------:R-:W-:Y:S01]  /*2c50*/  IMAD.MOV.U32 R75, RZ, RZ, 0x20 ;  /* 0x00000020ff4b7424 */ /* 0x000fe200078e00ff */
[----:B------:R-:W-:-:S02]  /*2c60*/  LOP3.LUT R7, R7, R76, RZ, 0x3c, !PT ;  /* 0x0000004c07077212 */ /* 0x000fc400078e3cff */
[----:B------:R-:W-:Y:S02]  /*2c70*/  @P2 LOP3.LUT R23, R23, 0x1, RZ, 0xfc, !PT ;  /* 0x0000000117172812 */ /* 0x000fe400078efcff */
[----:B------:R-:W-:Y:S02]  /*2c80*/  PRMT R84, R10, 0x8880, RZ ;  /* 0x000088800a547816 */ /* 0x000fe400000000ff */
[----:B------:R-:W-:Y:S01]  /*2c90*/  LOP3.LUT P2, RZ, R13, 0x4, RZ, 0xc0, !PT ;  /* 0x000000040dff7812 */ /* 0x000fe2000784c0ff */
[----:B------:R-:W-:Y:S01]  /*2ca0*/  IMAD R63, R55, 0x60, RZ ;  /* 0x00000060373f7824 */ /* 0x000fe200078e02ff */
[C---:B------:R-:W-:Y:S01]  /*2cb0*/  SHF.L.U64.HI R58, R54.reuse, 0x6, R55 ;  /* 0x00000006363a7819 */ /* 0x040fe20000010237 */
[----:B------:R-:W-:Y:S01]  /*2cc0*/  IMAD.SHL.U32 R59, R54, 0x40, RZ ;  /* 0x00000040363b7824 */ /* 0x000fe200078e00ff */
[----:B------:R-:W-:Y:S01]  /*2cd0*/  PRMT R84, R84, 0x7710, RZ ;  /* 0x0000771054547816 */ /* 0x000fe200000000ff */
[----:B------:R-:W-:Y:S01]  /*2ce0*/  IMAD.WIDE.U32 R54, R54, 0x60, RZ ;  /* 0x0000006036367825 */ /* 0x000fe200078e00ff */
[----:B------:R-:W-:-:S02]  /*2cf0*/  LOP3.LUT R70, R4, 0xfffffff8, RZ, 0xc0, !PT ;  /* 0xfffffff804467812 */ /* 0x000fc400078ec0ff */
[----:B------:R-:W-:Y:S01]  /*2d00*/  SEL R75, R75, 0xffffffe0, !P2 ;  /* 0xffffffe04b4b7807 */ /* 0x000fe20005000000 */
[----:B------:R-:W-:Y:S01]  /*2d10*/  IMAD.IADD R3, R32, 0x1, R33 ;  /* 0x0000000120037824 */ /* 0x000fe200078e0221 */
[C---:B------:R-:W-:Y:S01]  /*2d20*/  LOP3.LUT R77, R84.reuse, 0x1, RZ, 0xc0, !PT ;  /* 0x00000001544d7812 */ /* 0x040fe200078ec0ff */
[----:B------:R-:W-:Y:S01]  /*2d30*/  IMAD.SHL.U32 R61, R61, 0x2, RZ ;  /* 0x000000023d3d7824 */ /* 0x000fe200078e00ff */
[C---:B------:R-:W-:Y:S01]  /*2d40*/  LOP3.LUT R78, R84.reuse, 0x2, RZ, 0xc0, !PT ;  /* 0x00000002544e7812 */ /* 0x040fe200078ec0ff */
        /* <DEDUP_REMOVED lines=8> */
[----:B------:R-:W-:Y:S01]  /*2dd0*/  SHF.R.S32.HI R69, RZ, 0x3, R4 ;  /* 0x00000003ff457819 */ /* 0x000fe20000011404 */
[----:B------:R-:W-:Y:S01]  /*2de0*/  @!P6 BAR.SYNC.DEFER_BLOCKING 0x9, 0x100 ;  /* 0x024400000000eb1d */ /* 0x000fe20000010000 */
[----:B------:R-:W-:Y:S02]  /*2df0*/  ISETP.GE.AND P1, PT, R16, UR4, PT ;  /* 0x0000000410007c0c */ /* 0x000fe4000bf26270 */
[----:B------:R-:W-:Y:S02]  /*2e00*/  SHF.R.S32.HI R72, RZ, 0x1f, R70 ;  /* 0x0000001fff487819 */ /* 0x000fe40000011446 */
[----:B------:R-:W-:Y:S01]  /*2e10*/  LOP3.LUT R84, R84, 0x40, RZ, 0xc0, !PT ;  /* 0x0000004054547812 */ /* 0x000fe200078ec0ff */
[----:B--2---:R-:W-:Y:S01]  /*2e20*/  IMAD.IADD R74, R34, 0x1, R5 ;  /* 0x00000001224a7824 */ /* 0x004fe200078e0205 */
[----:B------:R-:W-:-:S04]  /*2e30*/  LOP3.LUT R5, R73, 0x38, R4, 0xf8, !PT ;  /* 0x0000003849057812 */ /* 0x000fc800078ef804 */
[----:B------:R-:W-:Y:S02]  /*2e40*/  LOP3.LUT R5, R5, R76, RZ, 0x3c, !PT ;  /* 0x0000004c05057212 */ /* 0x000fe400078e3cff */
[----:B------:R-:W-:Y:S01]  /*2e50*/  SHF.R.S32.HI R71, RZ, 0x1f, R0 ;  /* 0x0000001fff477819 */ /* 0x000fe20000011400 */
[C---:B---3--:R-:W-:Y:S02]  /*2e60*/  IMAD R82, R6.reuse, 0x200, R7 ;  /* 0x0000020006527824 */ /* 0x048fe400078e0207 */
[----:B------:R-:W-:-:S03]  /*2e70*/  IMAD R85, R6, 0x200, R5 ;  /* 0x0000020006557824 */ /* 0x000fc600078e0205 */
[----:B------:R-:W-:-:S07]  /*2e80*/  IADD3 R86, R75, R82, RZ ;  /* 0x000000524b567210 */ /* 0x000fce0007ffe0ff */
.L_x_14430:
[----:B------:R-:W0:Y:S01]  /*2e90*/  LDC R91, c[0x0][0x430] ;  /* 0x00010c00ff5b7b82 */ /* 0x000e220000000800 */
[----:B------:R-:W-:Y:S02]  /*2ea0*/  VIADD R28, R28, 0xffffffff ;  /* 0xffffffff1c1c7836 */ /* 0x000fe40000000000 */
[----:B------:R-:W-:Y:S02]  /*2eb0*/  IMAD.MOV.U32 R90, RZ, RZ, RZ ;  /* 0x000000ffff5a7224 */ /* 0x000fe400078e00ff */
[----:B------:R-:W-:-:S03]  /*2ec0*/  IMAD R4, R28, 0x60, R64 ;  /* 0x000000601c047824 */ /* 0x000fc600078e0240 */
[----:B-1----:R-:W1:Y:S01]  /*2ed0*/  LDC R88, c[0x0][0x3f4] ;  /* 0x0000fd00ff587b82 */ /* 0x002e620000000800 */
[----:B--2---:R-:W-:Y:S01]  /*2ee0*/  IMAD.IADD R32, R3, 0x1, R4 ;  /* 0x0000000103207824 */ /* 0x004fe200078e0204 */
[----:B------:R-:W-:-:S03]  /*2ef0*/  ISETP.GE.AND P2, PT, R4, R25, PT ;  /* 0x000000190400720c */ /* 0x000fc60003f46270 */
[----:B------:R-:W-:Y:S01]  /*2f00*/  IMAD.MOV.U32 R12, RZ, RZ, R32 ;  /* 0x000000ffff0c7224 */ /* 0x000fe200078e0020 */
[----:B------:R-:W-:Y:S02]  /*2f10*/  ISETP.GT.OR P2, PT, R64, 0x5f, P2 ;  /* 0x0000005f4000780c */ /* 0x000fe40001744670 */
[----:B0-----:R-:W-:-:S11]  /*2f20*/  ISETP.NE.AND P3, PT, R91, 0x1, PT ;  /* 0x000000015b00780c */ /* 0x001fd60003f65270 */
[----:B------:R-:W0:Y:S08]  /*2f30*/  @!P2 LDC.64 R6, c[0x0][0x428] ;  /* 0x00010a00ff06ab82 */ /* 0x000e300000000a00 */
[----:B------:R-:W2:Y:S08]  /*2f40*/  @!P2 LDC.64 R4, c[0x0][0x418] ;  /* 0x00010600ff04ab82 */ /* 0x000eb00000000a00 */
[----:B------:R-:W3:Y:S08]  /*2f50*/  @P3 LDC R11, c[0x0][0x434] ;  /* 0x00010d00ff0b3b82 */ /* 0x000ef00000000800 */
[----:B------:R-:W4:Y:S01]  /*2f60*/  @P3 LDC R14, c[0x0][0x438] ;  /* 0x00010e00ff0e3b82 */ /* 0x000f220000000800 */
        /* <DEDUP_REMOVED lines=8> */
[----:B------:R-:W-:Y:S02]  /*2ff0*/  @!P2 LEA.HI.X R5, R6, R5, R7, 0x2, P3 ;  /* 0x000000050605a211 */ /* 0x000fe400018f1407 */
[----:B------:R-:W-:-:S03]  /*3000*/  ISETP.GT.AND P3, PT, R28, R29, PT ;  /* 0x0000001d1c00720c */ /* 0x000fc60003f64270 */
[----:B-----5:R0:W5:Y:S01]  /*3010*/  @!P2 LDG.E R90, desc[UR42][R4.64] ;  /* 0x0000002a045aa981 */ /* 0x020162000c1e1900 */
[----:B-1----:R-:W-:Y:S01]  /*3020*/  ISETP.GE.AND P2, PT, R88, 0x1, PT ;  /* 0x000000015800780c */ /* 0x002fe20003f46270 */
[----:B------:R-:W-:Y:S01]  /*3030*/  IMAD.MOV R6, RZ, RZ, -R12 ;  /* 0x000000ffff067224 */ /* 0x000fe200078e0a0c */
[----:B------:R-:W-:Y:S01]  /*3040*/  LOP3.LUT R23, R23, 0xfffffffd, RZ, 0xc0, !PT ;  /* 0xfffffffd17177812 */ /* 0x000fe200078ec0ff */
[C---:B------:R-:W-:Y:S01]  /*3050*/  IMAD R98, R18.reuse, 0x1800, R82 ;  /* 0x0000180012627824 */ /* 0x040fe200078e0252 */
[----:B------:R-:W-:Y:S05]  /*3060*/  YIELD ;  /* 0x0000000000007946 */ /* 0x000fea0003800000 */
[----:B------:R-:W-:Y:S01]  /*3070*/  IMAD R91, R91, R6, R32 ;  /* 0x000000065b5b7224 */ /* 0x000fe200078e0220 */
[----:B------:R-:W-:Y:S01]  /*3080*/  BSSY B0, `(.L_x_14377) ;  /* 0x000030b000007945 */ /* 0x000fe20003800000 */
[----:B------:R-:W-:Y:S01]  /*3090*/  IMAD R6, R18, 0x1800, R86 ;  /* 0x0000180012067824 */ /* 0x000fe200078e0256 */
[----:B------:R-:W-:Y:S01]  /*30a0*/  @P3 LOP3.LUT R23, R23, 0x2, RZ, 0xfc, !PT ;  /* 0x0000000217173812 */ /* 0x000fe200078efcff */
        /* <DEDUP_REMOVED lines=10> */
[-C--:B------:R-:W-:Y:S02]  /*3150*/  IMAD R14, R63, R28.reuse, RZ ;  /* 0x0000001c3f0e7224 */ /* 0x080fe400078e02ff */
[----:B------:R-:W-:Y:S01]  /*3160*/  IMAD R7, R91, UR5, R6 ;  /* 0x000000055b077c24 */ /* 0x000fe2000f8e0206 */
[----:B------:R-:W-:Y:S01]  /*3170*/  ULDC.64 UR4, c[0x0][0x310] ;  /* 0x0000c40000047ab9 */ /* 0x000fe20000000a00 */
[----:B------:R-:W-:-:S02]  /*3180*/  IMAD R6, R62, R28, RZ ;  /* 0x0000001c3e067224 */ /* 0x000fc400078e02ff */
[----:B------:R-:W-:Y:S02]  /*3190*/  IMAD R11, R93, UR4, RZ ;  /* 0x000000045d0b7c24 */ /* 0x000fe4000f8e02ff */
[----:B------:R-:W-:Y:S01]  /*31a0*/  IMAD.IADD R5, R5, 0x1, R7 ;  /* 0x0000000105057824 */ /* 0x000fe200078e0207 */
[----:B------:R-:W-:Y:S01]  /*31b0*/  SHF.R.S32.HI R7, RZ, 0x1f, R28 ;  /* 0x0000001fff077819 */ /* 0x000fe2000001141c */
[C---:B------:R-:W-:Y:S02]  /*31c0*/  IMAD R11, R90.reuse, UR5, R11 ;  /* 0x000000055a0b7c24 */ /* 0x040fe4000f8e020b */
[----:B------:R-:W-:Y:S01]  /*31d0*/  IMAD.WIDE.U32 R4, R90, UR4, R4 ;  /* 0x000000045a047c25 */ /* 0x000fe2000f8e0004 */
[----:B------:R-:W-:-:S03]  /*31e0*/  ULDC.64 UR4, c[0x0][0x308] ;  /* 0x0000c20000047ab9 */ /* 0x000fc60000000a00 */
[----:B------:R-:W-:Y:S02]  /*31f0*/  IMAD.IADD R5, R5, 0x1, R11 ;  /* 0x0000000105057824 */ /* 0x000fe400078e020b */
[----:B------:R-:W-:Y:S02]  /*3200*/  IMAD R11, R7, R48, R6 ;  /* 0x00000030070b7224 */ /* 0x000fe400078e0206 */
[----:B------:R-:W-:-:S04]  /*3210*/  IMAD.WIDE.U32 R12, R203, UR4, R4 ;  /* 0x00000004cb0c7c25 */ /* 0x000fc8000f8e0004 */
[----:B------:R-:W-:Y:S01]  /*3220*/  IMAD R97, R203, UR5, R13 ;  /* 0x00000005cb617c24 */ /* 0x000fe2000f8e020d */
[----:B------:R-:W-:Y:S01]  /*3230*/  ULDC.64 UR4, c[0x0][0x2e8] ;  /* 0x0000ba0000047ab9 */ /* 0x000fe20000000a00 */
[----:B------:R-:W-:Y:S01]  /*3240*/  IMAD R15, R7, R54, R14 ;  /* 0x00000036070f7224 */ /* 0x000fe200078e020e */
[----:B------:R-:W-:Y:S01]  /*3250*/  LEA R96, P3, R12, UR4, 0x1 ;  /* 0x000000040c607c11 */ /* 0x000fe2000f8608ff */
[----:B------:R-:W-:Y:S02]  /*3260*/  IMAD R94, R28, -0x60, R25 ;  /* 0xffffffa01c5e7824 */ /* 0x000fe400078e0219 */
[-C--:B------:R-:W-:Y:S01]  /*3270*/  IMAD.WIDE.U32 R6, R48, R28.reuse, RZ ;  /* 0x0000001c30067225 */ /* 0x080fe200078e00ff */
[----:B------:R-:W-:Y:S02]  /*3280*/  LEA.HI.X R97, R12, UR5, R97, 0x1, P3 ;  /* 0x000000050c617c11 */ /* 0x000fe400098f0c61 */
[----:B------:R-:W-:Y:S01]  /*3290*/  VIMNMX R94, R94, 0x60, PT ;  /* 0x000000605e5e7848 */ /* 0x000fe20003fe0100 */
        /* <DEDUP_REMOVED lines=10> */
[----:B------:R-:W-:-:S03]  /*3340*/  CS2R R46, SRZ ;  /* 0x00000000002e7805 */ /* 0x000fc6000001ff00 */
[----:B------:R-:W-:Y:S05]  /*3350*/  @P2 BRA `(.L_x_14381) ;  /* 0x0000000000502947 */ /* 0x000fea0003800000 */
[----:B------:R-:W-:Y:S01]  /*3360*/  IADD3 R13, P3, R8, R6, RZ ;  /* 0x00000006080d7210 */ /* 0x000fe20007f7e0ff */
[----:B------:R-:W-:Y:S01]  /*3370*/  ULDC.64 UR4, c[0x0][0x3e8] ;  /* 0x0000fa0000047ab9 */ /* 0x000fe20000000a00 */
[----:B------:R-:W-:Y:S02]  /*3380*/  CS2R R44, SRZ ;  /* 0x00000000002c7805 */ /* 0x000fe4000001ff00 */
[----:B------:R-:W-:Y:S01]  /*3390*/  CS2R R46, SRZ ;  /* 0x00000000002e7805 */ /* 0x000fe2000001ff00 */
[----:B------:R-:W-:Y:S01]  /*33a0*/  IMAD.X R14, R87, 0x1, R65, P3 ;  /* 0x00000001570e7824 */ /* 0x000fe200018e0641 */
        /* <DEDUP_REMOVED lines=15> */
.L_x_14381:
[----:B------:R-:W-:Y:S05]  /*34a0*/  BSYNC B1 ;  /* 0x0000000000017941 */ /* 0x000fea0003800000 */
.L_x_14380:
[----:B0-----:R-:W-:Y:S01]  /*34b0*/  VIADD R12, R202, 0x40 ;  /* 0x00000040ca0c7836 */ /* 0x001fe20000000000 */
[----:B------:R-:W-:Y:S01]  /*34c0*/  BSSY B1, `(.L_x_14382) ;  /* 0x000001c000017945 */ /* 0x000fe20003800000 */
[----:B------:R-:W-:Y:S02]  /*34d0*/  CS2R R36, SRZ ;  /* 0x0000000000247805 */ /* 0x000fe4000001ff00 */
[----:B------:R-:W-:Y:S01]  /*34e0*/  CS2R R34, SRZ ;  /* 0x0000000000227805 */ /* 0x000fe2000001ff00 */
[----:B-----5:R-:W-:Y:S01]  /*34f0*/  IMAD.MOV.U32 R13, RZ, RZ, R40 ;  /* 0x000000ffff0d7224 */ /* 0x020fe200078e0028 */
[----:B------:R-:W-:Y:S01]  /*3500*/  ISETP.GE.AND P4, PT, R12, R94, PT ;  /* 0x0000005e0c00720c */ /* 0x000fe20003f86270 */
[----:B------:R-:W-:Y:S01]  /*3510*/  IMAD.MOV.U32 R14, RZ, RZ, R41 ;  /* 0x000000ffff0e7224 */ /* 0x000fe200078e0029 */
[----:B------:R-:W-:-:S11]  /*3520*/  CS2R R38, SRZ ;  /* 0x0000000000267805 */ /* 0x000fd6000001ff00 */
        /* <DEDUP_REMOVED lines=21> */
.L_x_14383:
[----:B------:R-:W-:Y:S05]  /*3680*/  BSYNC B1 ;  /* 0x0000000000017941 */ /* 0x000fea0003800000 */
.L_x_14382:
[----:B0-----:R-:W-:Y:S01]  /*3690*/  IMAD.MOV.U32 R4, RZ, RZ, R44 ;  /* 0x000000ffff047224 */ /* 0x001fe200078e002c */
        /* <DEDUP_REMOVED lines=26> */
[----:B------:R-:W-:Y:S02]  /*3840*/  PRMT R113, R14, 0x7610, R113 ;  /* 0x000076100e717816 */ /* 0x000fe40000000071 */
[----:B------:R-:W-:Y:S02]  /*3850*/  PRMT R102, R4, 0x7610, R102 ;  /* 0x0000761004667816 */ /* 0x000fe40000000066 */
[----:B------:R-:W-:Y:S02]  /*3860*/  PRMT R103, R5, 0x7610, R103 ;  /* 0x0000761005677816 */ /* 0x000fe40000000067 */
[----:B------:R-:W-:Y:S02]  /*3870*/  PRMT R106, R6, 0x7610, R106 ;  /* 0x00007610066a7816 */ /* 0x000fe4000000006a */
[----:B------:R-:W-:Y:S01]  /*3880*/  PRMT R107, R7, 0x7610, R107 ;  /* 0x00007610076b7816 */ /* 0x000fe2000000006b */
[----:B------:R-:W-:Y:S06]  /*3890*/  @!P3 BRA `(.L_x_14384) ;  /* 0x000000000004b947 */ /* 0x000fec0003800000 */
[----:B------:R-:W-:Y:S01]  /*38a0*/  BPT.TRAP 0x1 ;  /* 0x000000040000795c */ /* 0x000fe20000300000 */
.L_x_14384:
[----:B------:R-:W-:Y:S01]  /*38b0*/  IMAD R87, R18, 0x8, R19 ;  /* 0x0000000812577824 */ /* 0x000fe200078e0213 */
[----:B------:R-:W-:Y:S01]  /*38c0*/  SHF.L.U32 R95, R206, 0x1f, RZ ;  /* 0x0000001fce5f7819 */ /* 0x000fe200000006ff */
[----:B------:R-:W-:Y:S03]  /*38d0*/  BSSY B1, `(.L_x_14385) ;  /* 0x0000003000017945 */ /* 0x000fe60003800000 */
[----:B------:R-:W0:Y:S02]  /*38e0*/  SYNCS.PHASECHK.TRANS64.TRYWAIT P5, [R87+URZ+0x22890], R95 ;  /* 0x0228905f570075a7 */ /* 0x000e2400080a017f */
[----:B0-----:R-:W-:Y:S05]  /*38f0*/  @!P5 BRA `(.L_x_14386) ;  /* 0x000001bc0014d947 */ /* 0x001fea0003800000 */
.L_x_14663:
[----:B------:R-:W-:Y:S05]  /*3900*/  BSYNC B1 ;  /* 0x0000000000017941 */ /* 0x000fea0003800000 */
.L_x_14385:
[----:B------:R-:W-:-:S03]  /*3910*/  UMOV UR4, 0xffffffff ;  /* 0xffffffff00047882 */ /* 0x000fc60000000000 */
[----:B------:R-:W-:Y:S05]  /*3920*/  BRA.DIV UR4, `(.L_x_14387) ;  /* 0x000001be041c7947 */ /* 0x000fea000b800000 */
[----:B------:R1:W2:Y:S04]  /*3930*/  SHFL.IDX PT, R99, R97, RZ, 0x1c1f ;  /* 0x001c1fff61637589 */ /* 0x0002a800000e0000 */
[----:B------:R1:W3:Y:S02]  /*3940*/  SHFL.IDX PT, R14, R96, RZ, 0x1c1f ;  /* 0x001c1fff600e7589 */ /* 0x0002e400000e0000 */
.L_x_14667:
        /* <DEDUP_REMOVED lines=19> */
[----:B------:R-:W-:Y:S02]  /*3a80*/  LOP3.LUT R109, R11, 0xffff0000, RZ, 0xc0, !PT ;  /* 0xffff00000b6d7812 */ /* 0x000fe400078ec0ff */
[----:B------:R-:W-:Y:S01]  /*3a90*/  SHF.R.U32.HI R45, RZ, 0x10, R45 ;  /* 0x00000010ff2d7819 */ /* 0x000fe2000001162d */
[----:B------:R-:W-:Y:S01]  /*3aa0*/  FMUL.FTZ R5, R110, R47 ;  /* 0x0000002f6e057220 */ /* 0x000fe20000410000 */
[----:B------:R-:W-:Y:S01]  /*3ab0*/  PRMT R46, R102, 0x5432, R46 ;  /* 0x00005432662e7816 */ /* 0x000fe2000000002e */
[-C--:B------:R-:W-:Y:S02]  /*3ac0*/  FMUL.FTZ R110, R110, R109.reuse ;  /* 0x0000006d6e6e7220 */ /* 0x080fe40000410000 */
[C---:B------:R-:W-:Y:S02]  /*3ad0*/  FFMA.FTZ R44, R108.reuse, R109, -R5 ;  /* 0x0000006d6c2c7223 */ /* 0x040fe40000010805 */
[----:B------:R-:W-:Y:S01]  /*3ae0*/  FFMA.FTZ R5, R108, R47, R110 ;  /* 0x0000002f6c057223 */ /* 0x000fe2000001006e */
[----:B------:R-:W-:Y:S01]  /*3af0*/  PRMT R47, R111, 0x5410, R45 ;  /* 0x000054106f2f7816 */ /* 0x000fe2000000002d */
[----:B------:R-:W-:Y:S01]  /*3b00*/  IMAD.U32 R45, R46, 0x10000, RZ ;  /* 0x000100002e2d7824 */ /* 0x000fe200078e00ff */
[C---:B------:R-:W-:Y:S01]  /*3b10*/  LOP3.LUT R110, R6.reuse, 0xffff0000, RZ, 0xc0, !PT ;  /* 0xffff0000066e7812 */ /* 0x040fe200078ec0ff */
[----:B------:R-:W-:Y:S01]  /*3b20*/  IMAD.U32 R108, R6, 0x10000, RZ ;  /* 0x00010000066c7824 */ /* 0x000fe200078e00ff */
[----:B------:R-:W-:Y:S01]  /*3b30*/  LOP3.LUT R46, R46, 0xffff0000, RZ, 0xc0, !PT ;  /* 0xffff00002e2e7812 */ /* 0x000fe200078ec0ff */
[C---:B------:R-:W-:Y:S01]  /*3b40*/  IMAD.U32 R109, R47.reuse, 0x10000, RZ ;  /* 0x000100002f6d7824 */ /* 0x040fe200078e00ff */
[----:B------:R-:W-:Y:S01]  /*3b50*/  LOP3.LUT R47, R47, 0xffff0000, RZ, 0xc0, !PT ;  /* 0xffff00002f2f7812 */ /* 0x000fe200078ec0ff */
[C---:B------:R-:W-:Y:S01]  /*3b60*/  FMUL.FTZ R111, R110.reuse, R45 ;  /* 0x0000002d6e6f7220 */ /* 0x040fe20000410000 */
[----:B------:R-:W-:Y:S01]  /*3b70*/  F2FP.BF16.F32.PACK_AB R5, R5, R44 ;  /* 0x0000002c0505723e */ /* 0x000fe200000010ff */
[----:B------:R-:W-:-:S02]  /*3b80*/  FMUL.FTZ R110, R110, R109 ;  /* 0x0000006d6e6e7220 */ /* 0x000fc40000410000 */
[C---:B------:R-:W-:Y:S01]  /*3b90*/  FFMA.FTZ R6, R108.reuse, R109, -R111 ;  /* 0x0000006d6c067223 */ /* 0x040fe2000001086f */
[C---:B------:R-:W-:Y:S01]  /*3ba0*/  LOP3.LUT R109, R7.reuse, 0xffff0000, RZ, 0xc0, !PT ;  /* 0xffff0000076d7812 */ /* 0x040fe200078ec0ff */
[----:B------:R-:W-:Y:S01]  /*3bb0*/  FFMA.FTZ R45, R108, R45, R110 ;  /* 0x0000002d6c2d7223 */ /* 0x000fe2000001006e */
[----:B------:R-:W-:-:S03]  /*3bc0*/  IMAD.U32 R108, R7, 0x10000, RZ ;  /* 0x00010000076c7824 */ /* 0x000fc600078e00ff */
[C---:B------:R-:W-:Y:S01]  /*3bd0*/  FMUL.FTZ R7, R109.reuse, R46 ;  /* 0x0000002e6d077220 */ /* 0x040fe20000410000 */
[-C--:B------:R-:W-:Y:S01]  /*3be0*/  FMUL.FTZ R109, R109, R47.reuse ;  /* 0x0000002f6d6d7220 */ /* 0x080fe20000410000 */
[----:B------:R-:W-:Y:S02]  /*3bf0*/  F2FP.BF16.F32.PACK_AB R6, R45, R6 ;  /* 0x000000062d06723e */ /* 0x000fe400000010ff */
[----:B------:R-:W-:Y:S01]  /*3c00*/  FFMA.FTZ R7, R108, R47, -R7 ;  /* 0x0000002f6c077223 */ /* 0x000fe20000010807 */
[----:B------:R-:W-:Y:S01]  /*3c10*/  IMAD.U32 R47, R11, 0x10000, RZ ;  /* 0x000100000b2f7824 */ /* 0x000fe200078e00ff */
[----:B------:R-:W-:Y:S01]  /*3c20*/  LOP3.LUT R11, R4, 0xffff0000, RZ, 0xc0, !PT ;  /* 0xffff0000040b7812 */ /* 0x000fe200078ec0ff */
[----:B------:R-:W-:Y:S01]  /*3c30*/  FFMA.FTZ R46, R108, R46, R109 ;  /* 0x0000002e6c2e7223 */ /* 0x000fe2000001006d */
[----:B------:R-:W-:-:S03]  /*3c40*/  IMAD.U32 R4, R4, 0x10000, RZ ;  /* 0x0001000004047824 */ /* 0x000fc600078e00ff */
[C---:B------:R-:W-:Y:S01]  /*3c50*/  FMUL.FTZ R109, R11.reuse, R15 ;  /* 0x0000000f0b6d7220 */ /* 0x040fe20000410000 */
[----:B------:R-:W-:Y:S01]  /*3c60*/  FMUL.FTZ R108, R11, R47 ;  /* 0x0000002f0b6c7220 */ /* 0x000fe20000410000 */
[----:B------:R-:W-:Y:S02]  /*3c70*/  F2FP.BF16.F32.PACK_AB R7, R46, R7 ;  /* 0x000000072e07723e */ /* 0x000fe400000010ff */
[C---:B------:R-:W-:Y:S01]  /*3c80*/  FFMA.FTZ R109, R4.reuse, R47, -R109 ;  /* 0x0000002f046d7223 */ /* 0x040fe2000001086d */
[----:B------:R-:W-:-:S05]  /*3c90*/  FFMA.FTZ R108, R4, R15, R108 ;  /* 0x0000000f046c7223 */ /* 0x000fca000001006c */
[----:B------:R-:W-:-:S07]  /*3ca0*/  F2FP.BF16.F32.PACK_AB R4, R108, R109 ;  /* 0x0000006d6c04723e */ /* 0x000fce00000010ff */
.L_x_14393:
[----:B------:R-:W-:Y:S05]  /*3cb0*/  BSYNC B3 ;  /* 0x0000000000037941 */ /* 0x000fea0003800000 */
.L_x_14392:
[----:B0-----:R4:W-:Y:S02]  /*3cc0*/  ST.E.128 desc[UR42][R12.64], R4 ;  /* 0x000000040c007985 */ /* 0x0019e4000c101d2a */
.L_x_14391:
[----:B------:R-:W-:Y:S05]  /*3cd0*/  BSYNC B2 ;  /* 0x0000000000027941 */ /* 0x000fea0003800000 */
.L_x_14390:
[----:B------:R-:W-:-:S13]  /*3ce0*/  LOP3.LUT P2, RZ, R23, 0x1, RZ, 0xc0, !PT ;  /* 0x0000000117ff7812 */ /* 0x000fda000784c0ff */
[----:B------:R-:W-:Y:S05]  /*3cf0*/  @P2 BRA `(.L_x_14389) ;  /* 0x0000000000d02947 */ /* 0x000fea0003800000 */
[----:B----4-:R4:W0:Y:S01]  /*3d00*/  LDS.128 R4, [R89] ;  /* 0x0000000059047984 */ /* 0x0108220000000c00 */
        /* <DEDUP_REMOVED lines=19> */
[----:B------:R-:W-:Y:S01]  /*3e40*/  PRMT R44, R101, 0x5432, R44 ;  /* 0x00005432652c7816 */ /* 0x000fe2000000002c */
[C---:B------:R-:W-:Y:S01]  /*3e50*/  FFMA.FTZ R5, R40.reuse, R41, -R5 ;  /* 0x0000002928057223 */ /* 0x040fe20000010805 */
[----:B------:R-:W-:Y:S01]  /*3e60*/  PRMT R15, R113, 0x5410, R45 ;  /* 0x00005410710f7816 */ /* 0x000fe2000000002d */
[----:B------:R-:W-:Y:S01]  /*3e70*/  FFMA.FTZ R40, R40, R42, R43 ;  /* 0x0000002a28287223 */ /* 0x000fe2000001002b */
[----:B------:R-:W-:Y:S01]  /*3e80*/  LOP3.LUT R42, R6, 0xffff0000, RZ, 0xc0, !PT ;  /* 0xffff0000062a7812 */ /* 0x000fe200078ec0ff */
        /* <DEDUP_REMOVED lines=8> */
[----:B------:R-:W-:Y:S01]  /*3f10*/  FFMA.FTZ R6, R41, R43, -R6 ;  /* 0x0000002b29067223 */ /* 0x000fe20000010806 */
[----:B------:R-:W-:Y:S01]  /*3f20*/  LOP3.LUT R43, R7, 0xffff0000, RZ, 0xc0, !PT ;  /* 0xffff0000072b7812 */ /* 0x000fe200078ec0ff */
[----:B------:R-:W-:Y:S01]  /*3f30*/  FFMA.FTZ R41, R41, R45, R42 ;  /* 0x0000002d29297223 */ /* 0x000fe2000001002a */
[----:B------:R-:W-:Y:S02]  /*3f40*/  IMAD.U32 R42, R7, 0x10000, RZ ;  /* 0x00010000072a7824 */ /* 0x000fe400078e00ff */
[C---:B------:R-:W-:Y:S01]  /*3f50*/  IMAD.U32 R7, R4.reuse, 0x10000, RZ ;  /* 0x0001000004077824 */ /* 0x040fe200078e00ff */
[----:B------:R-:W-:Y:S01]  /*3f60*/  LOP3.LUT R4, R4, 0xffff0000, RZ, 0xc0, !PT ;  /* 0xffff000004047812 */ /* 0x000fe200078ec0ff */
[C---:B------:R-:W-:Y:S01]  /*3f70*/  FMUL.FTZ R45, R43.reuse, R44 ;  /* 0x0000002c2b2d7220 */ /* 0x040fe20000410000 */
[----:B------:R-:W-:Y:S01]  /*3f80*/  FMUL.FTZ R43, R43, R15 ;  /* 0x0000000f2b2b7220 */ /* 0x000fe20000410000 */
[----:B------:R-:W-:-:S02]  /*3f90*/  F2FP.BF16.F32.PACK_AB R6, R41, R6 ;  /* 0x000000062906723e */ /* 0x000fc400000010ff */
[----:B------:R-:W-:Y:S01]  /*3fa0*/  FFMA.FTZ R45, R42, R15, -R45 ;  /* 0x0000000f2a2d7223 */ /* 0x000fe2000001082d */
[C---:B------:R-:W-:Y:S01]  /*3fb0*/  FMUL.FTZ R46, R4.reuse, R14 ;  /* 0x0000000e042e7220 */ /* 0x040fe20000410000 */
[-C--:B------:R-:W-:Y:S01]  /*3fc0*/  FMUL.FTZ R15, R4, R11.reuse ;  /* 0x0000000b040f7220 */ /* 0x080fe20000410000 */
[----:B------:R-:W-:Y:S02]  /*3fd0*/  FFMA.FTZ R42, R42, R44, R43 ;  /* 0x0000002c2a2a7223 */ /* 0x000fe4000001002b */
[C---:B------:R-:W-:Y:S01]  /*3fe0*/  FFMA.FTZ R46, R7.reuse, R11, -R46 ;  /* 0x0000000b072e7223 */ /* 0x040fe2000001082e */
[----:B------:R-:W-:Y:S02]  /*3ff0*/  FFMA.FTZ R15, R7, R14, R15 ;  /* 0x0000000e070f7223 */ /* 0x000fe4000001000f */
[----:B------:R-:W-:-:S03]  /*4000*/  F2FP.BF16.F32.PACK_AB R7, R42, R45 ;  /* 0x0000002d2a07723e */ /* 0x000fc600000010ff */
[----:B------:R-:W-:-:S07]  /*4010*/  F2FP.BF16.F32.PACK_AB R4, R15, R46 ;  /* 0x0000002e0f04723e */ /* 0x000fce00000010ff */
.L_x_14395:
[----:B------:R-:W-:Y:S05]  /*4020*/  BSYNC B2 ;  /* 0x0000000000027941 */ /* 0x000fea0003800000 */
.L_x_14394:
[----:B0-----:R0:W-:Y:S02]  /*4030*/  ST.E.128 desc[UR42][R12.64], R4 ;  /* 0x000000040c007985 */ /* 0x0011e4000c101d2a */
.L_x_14389:
[----:B------:R-:W-:Y:S05]  /*4040*/  BSYNC B1 ;  /* 0x0000000000017941 */ /* 0x000fea0003800000 */
.L_x_14388:
[----:B------:R-:W-:-:S03]  /*4050*/  UMOV UR4, 0xffffffff ;  /* 0xffffffff00047882 */ /* 0x000fc60000000000 */
[----:B------:R-:W-:Y:S05]  /*4060*/  BRA.DIV UR4, `(.L_x_14396) ;  /* 0x000001b604947947 */ /* 0x000fea000b800000 */
[----:B-1----:R-:W1:Y:S04]  /*4070*/  SHFL.IDX PT, R97, R97, 0x1, 0x1c1f ;  /* 0x003c1f0061617f89 */ /* 0x002e6800000e0000 */
[----:B---3--:R3:W0:Y:S02]  /*4080*/  SHFL.IDX PT, R14, R96, 0x1, 0x1c1f ;  /* 0x003c1f00600e7f89 */ /* 0x00862400000e0000 */
.L_x_14671:
[----:B------:R-:W-:Y:S05]  /*4090*/  @P4 BRA `(.L_x_14397) ;  /* 0x0000002000244947 */ /* 0x000fea0003800000 */
[----:B------:R-:W-:Y:S04]  /*40a0*/  BSSY B1, `(.L_x_14398) ;  /* 0x0000037000017945 */ /* 0x000fe80003800000 */
[----:B------:R-:W-:Y:S05]  /*40b0*/  @P1 BRA `(.L_x_14399) ;  /* 0x0000000000d41947 */ /* 0x000fea0003800000 */
        /* <DEDUP_REMOVED lines=10> */
[----:B------:R-:W-:Y:S02]  /*4160*/  SHF.R.U32.HI R38, RZ, 0x10, R39 ;  /* 0x00000010ff267819 */ /* 0x000fe40000011627 */
[----:B------:R-:W-:Y:S01]  /*4170*/  PRMT R106, R106, 0x5410, R15 ;  /* 0x000054106a6a7816 */ /* 0x000fe2000000000f */
[----:B------:R-:W-:Y:S01]  /*4180*/  IMAD.U32 R15, R5, 0x10000, RZ ;  /* 0x00010000050f7824 */ /* 0x000fe200078e00ff */
        /* <DEDUP_REMOVED lines=8> */
[----:B------:R-:W-:Y:S01]  /*4210*/  IMAD.U32 R5, R4, 0x10000, RZ ;  /* 0x0001000004057824 */ /* 0x000fe200078e00ff */
[----:B------:R-:W-:Y:S01]  /*4220*/  LOP3.LUT R37, R6, 0xffff0000, RZ, 0xc0, !PT ;  /* 0xffff000006257812 */ /* 0x000fe200078ec0ff */
[CC--:B------:R-:W-:Y:S01]  /*4230*/  FMUL.FTZ R44, R36.reuse, R39.reuse ;  /* 0x00000027242c7220 */ /* 0x0c0fe20000410000 */
[----:B------:R-:W-:Y:S01]  /*4240*/  LOP3.LUT R6, R7, 0xffff0000, RZ, 0xc0, !PT ;  /* 0xffff000007067812 */ /* 0x000fe200078ec0ff */
[-C--:B------:R-:W-:Y:S01]  /*4250*/  FMUL.FTZ R36, R36, R38.reuse ;  /* 0x0000002624247220 */ /* 0x080fe20000410000 */
[----:B------:R-:W-:Y:S01]  /*4260*/  LOP3.LUT R107, R107, 0xffff0000, RZ, 0xc0, !PT ;  /* 0xffff00006b6b7812 */ /* 0x000fe200078ec0ff */
[----:B------:R-:W-:Y:S01]  /*4270*/  FFMA.FTZ R44, R15, R38, -R44 ;  /* 0x000000260f2c7223 */ /* 0x000fe2000001082c */
[----:B------:R-:W-:Y:S01]  /*4280*/  LOP3.LUT R105, R105, 0xffff0000, RZ, 0xc0, !PT ;  /* 0xffff000069697812 */ /* 0x000fe200078ec0ff */
[----:B------:R-:W-:Y:S01]  /*4290*/  FFMA.FTZ R15, R15, R39, R36 ;  /* 0x000000270f0f7223 */ /* 0x000fe20000010024 */
[C---:B------:R-:W-:Y:S01]  /*42a0*/  FMUL.FTZ R36, R37.reuse, R40 ;  /* 0x0000002825247220 */ /* 0x040fe20000410000 */
[----:B------:R-:W-:Y:S01]  /*42b0*/  LOP3.LUT R4, R4, 0xffff0000, RZ, 0xc0, !PT ;  /* 0xffff000004047812 */ /* 0x000fe200078ec0ff */
[----:B------:R-:W-:Y:S01]  /*42c0*/  FMUL.FTZ R46, R37, R42 ;  /* 0x0000002a252e7220 */ /* 0x000fe20000410000 */
[----:B------:R-:W-:-:S02]  /*42d0*/  IMAD.U32 R106, R106, 0x10000, RZ ;  /* 0x000100006a6a7824 */ /* 0x000fc400078e00ff */
[C---:B------:R-:W-:Y:S01]  /*42e0*/  FFMA.FTZ R37, R11.reuse, R42, R36 ;  /* 0x0000002a0b257223 */ /* 0x040fe20000010024 */
[----:B------:R-:W-:Y:S02]  /*42f0*/  IMAD.U32 R104, R104, 0x10000, RZ ;  /* 0x0001000068687824 */ /* 0x000fe400078e00ff */
[----:B------:R-:W-:Y:S01]  /*4300*/  FFMA.FTZ R46, R11, R40, -R46 ;  /* 0x000000280b2e7223 */ /* 0x000fe2000001082e */
[C---:B------:R-:W-:Y:S01]  /*4310*/  FMUL.FTZ R36, R6.reuse, R107 ;  /* 0x0000006b06247220 */ /* 0x040fe20000410000 */
[-C--:B------:R-:W-:Y:S01]  /*4320*/  FMUL.FTZ R38, R6, R105.reuse ;  /* 0x0000006906267220 */ /* 0x080fe20000410000 */
[----:B------:R-:W-:Y:S02]  /*4330*/  IMAD.U32 R7, R7, 0x10000, RZ ;  /* 0x0001000007077824 */ /* 0x000fe400078e00ff */
[C---:B------:R-:W-:Y:S01]  /*4340*/  FMUL.FTZ R6, R4.reuse, R106 ;  /* 0x0000006a04067220 */ /* 0x040fe20000410000 */
[----:B------:R-:W-:Y:S01]  /*4350*/  FMUL.FTZ R11, R4, R104 ;  /* 0x00000068040b7220 */ /* 0x000fe20000410000 */
[----:B------:R-:W-:Y:S01]  /*4360*/  F2FP.BF16.F32.PACK_AB R46, R37, R46 ;  /* 0x0000002e252e723e */ /* 0x000fe200000010ff */
[----:B------:R-:W-:Y:S01]  /*4370*/  FFMA.FTZ R36, R7, R105, -R36 ;  /* 0x0000006907247223 */ /* 0x000fe20000010824 */
[C---:B------:R-:W-:Y:S01]  /*4380*/  FFMA.FTZ R6, R5.reuse, R104, -R6 ;  /* 0x0000006805067223 */ /* 0x040fe20000010806 */
[----:B------:R-:W-:Y:S01]  /*4390*/  FFMA.FTZ R11, R5, R106, R11 ;  /* 0x0000006a050b7223 */ /* 0x000fe2000001000b */
[----:B------:R-:W-:Y:S01]  /*43a0*/  FFMA.FTZ R7, R7, R107, R38 ;  /* 0x0000006b07077223 */ /* 0x000fe20000010026 */
[----:B------:R-:W-:-:S03]  /*43b0*/  F2FP.BF16.F32.PACK_AB R5, R15, R44 ;  /* 0x0000002c0f05723e */ /* 0x000fc600000010ff */
[----:B------:R-:W-:Y:S01]  /*43c0*/  F2FP.BF16.F32.PACK_AB R4, R11, R6 ;  /* 0x000000060b04723e */ /* 0x000fe200000010ff */
[----:B------:R-:W-:Y:S01]  /*43d0*/  IMAD.MOV.U32 R6, RZ, RZ, R46 ;  /* 0x000000ffff067224 */ /* 0x000fe200078e002e */
[----:B------:R-:W-:-:S07]  /*43e0*/  F2FP.BF16.F32.PACK_AB R7, R7, R36 ;  /* 0x000000240707723e */ /* 0x000fce00000010ff */
.L_x_14401:
[----:B------:R-:W-:Y:S05]  /*43f0*/  BSYNC B2 ;  /* 0x0000000000027941 */ /* 0x000fea0003800000 */
.L_x_14400:
[----:B----4-:R0:W-:Y:S02]  /*4400*/  ST.E.128 desc[UR42][R12.64], R4 ;  /* 0x000000040c007985 */ /* 0x0101e4000c101d2a */
.L_x_14399:
[----:B------:R-:W-:Y:S05]  /*4410*/  BSYNC B1 ;  /* 0x0000000000017941 */ /* 0x000fea0003800000 */
.L_x_14398:
[----:B------:R-:W-:-:S13]  /*4420*/  LOP3.LUT P2, RZ, R23, 0x1, RZ, 0xc0, !PT ;  /* 0x0000000117ff7812 */ /* 0x000fda000784c0ff */
[----:B------:R-:W-:Y:S05]  /*4430*/  @P2 BRA `(.L_x_14397) ;  /* 0x0000001c003c2947 */ /* 0x000fea0003800000 */
        /* <DEDUP_REMOVED lines=16> */
[----:B------:R-:W-:Y:S01]  /*4540*/  SHF.L.U32 R36, R103, 0x10, RZ ;  /* 0x0000001067247819 */ /* 0x000fe200000006ff */
[----:B------:R-:W-:Y:S01]  /*4550*/  IMAD.U32 R6, R5, 0x10000, RZ ;  /* 0x0001000005067824 */ /* 0x000fe200078e00ff */
[----:B------:R-:W-:Y:S02]  /*4560*/  PRMT R100, R100, 0x5410, R37 ;  /* 0x0000541064647816 */ /* 0x000fe40000000025 */
[----:B------:R-:W-:Y:S01]  /*4570*/  PRMT R102, R102, 0x5410, R33 ;  /* 0x0000541066667816 */ /* 0x000fe20000000021 */
[C---:B------:R-:W-:Y:S01]  /*4580*/  FMUL.FTZ R40, R14.reuse, R36 ;  /* 0x000000240e287220 */ /* 0x040fe20000410000 */
[----:B------:R-:W-:Y:S01]  /*4590*/  LOP3.LUT R32, R7, 0xffff0000, RZ, 0xc0, !PT ;  /* 0xffff000007207812 */ /* 0x000fe200078ec0ff */
[-C--:B------:R-:W-:Y:S01]  /*45a0*/  FMUL.FTZ R14, R14, R34.reuse ;  /* 0x000000220e0e7220 */ /* 0x080fe20000410000 */
[----:B------:R-:W-:Y:S01]  /*45b0*/  LOP3.LUT R7, R5, 0xffff0000, RZ, 0xc0, !PT ;  /* 0xffff000005077812 */ /* 0x000fe200078ec0ff */
[C---:B------:R-:W-:Y:S01]  /*45c0*/  FFMA.FTZ R40, R11.reuse, R34, -R40 ;  /* 0x000000220b287223 */ /* 0x040fe20000010828 */
[----:B------:R-:W-:Y:S01]  /*45d0*/  LOP3.LUT R35, R102, 0xffff0000, RZ, 0xc0, !PT ;  /* 0xffff000066237812 */ /* 0x000fe200078ec0ff */
[----:B------:R-:W-:Y:S01]  /*45e0*/  IMAD.U32 R5, R4, 0x10000, RZ ;  /* 0x0001000004057824 */ /* 0x000fe200078e00ff */
        /* <DEDUP_REMOVED lines=25> */
.L_x_14403:
[----:B------:R-:W-:Y:S05]  /*4780*/  BSYNC B1 ;  /* 0x0000000000017941 */ /* 0x000fea0003800000 */
.L_x_14402:
[----:B----4-:R0:W-:Y:S01]  /*4790*/  ST.E.128 desc[UR42][R12.64], R4 ;  /* 0x000000040c007985 */ /* 0x0101e2000c101d2a */
[----:B------:R-:W-:Y:S05]  /*47a0*/  BRA `(.L_x_14397) ;  /* 0x0000001800607947 */ /* 0x000fea0003800000 */
.L_x_14379:
[----:B------:R-:W-:-:S05]  /*47b0*/  VIADD R12, R202, 0x40 ;  /* 0x00000040ca0c7836 */ /* 0x000fca0000000000 */
[----:B------:R-:W-:-:S04]  /*47c0*/  ISETP.GE.AND P2, PT, R12, R94, PT ;  /* 0x0000005e0c00720c */ /* 0x000fc80003f46270 */
[----:B------:R-:W-:-:S13]  /*47d0*/  ISETP.GE.OR P2, PT, R16, R88, P2 ;  /* 0x000000581000720c */ /* 0x000fda0001746670 */
[----:B------:R-:W-:Y:S01]  /*47e0*/  @!P2 IADD3 R38, P3, P4, R20, R6, R57 ;  /* 0x000000061426a210 */ /* 0x000fe20007c7e039 */
[----:B------:R-:W0:Y:S03]  /*47f0*/  @!P2 LDC.64 R14, c[0x0][0x3e8] ;  /* 0x0000fa00ff0eab82 */ /* 0x000e260000000a00 */
[----:B------:R-:W-:Y:S02]  /*4800*/  @!P2 IADD3.X R39, R66, R87, R56, P3, P4 ;  /* 0x000000574227a210 */ /* 0x000fe40001fe8438 */
[----:B------:R-:W-:-:S03]  /*4810*/  @!P2 IADD3 R40, P3, P4, R52, R4, R59 ;  /* 0x000000043428a210 */ /* 0x000fc60007c7e03b */
[----:B------:R-:W1:Y:S01]  /*4820*/  @!P2 LDC.64 R12, c[0x0][0x400] ;  /* 0x00010000ff0cab82 */ /* 0x000e620000000a00 */
[----:B------:R-:W-:Y:S02]  /*4830*/  @!P2 IADD3.X R41, R68, R11, R58, P3, P4 ;  /* 0x0000000b4429a210 */ /* 0x000fe40001fe843a */
[----:B------:R-:W-:-:S04]  /*4840*/  ISETP.GE.AND P3, PT, R202, R94, PT ;  /* 0x0000005eca00720c */ /* 0x000fc80003f66270 */
[----:B------:R-:W-:-:S13]  /*4850*/  ISETP.GE.OR P3, PT, R16, R88, P3 ;  /* 0x000000581000720c */ /* 0x000fda0001f66670 */
[----:B------:R-:W2:Y:S01]  /*4860*/  @!P3 LDC.64 R32, c[0x0][0x3e8] ;  /* 0x0000fa00ff20bb82 */ /* 0x000ea20000000a00 */
[----:B------:R-:W-:-:S05]  /*4870*/  @!P3 IADD3 R6, P4, R20, R6, RZ ;  /* 0x000000061406b210 */ /* 0x000fca0007f9e0ff */
[----:B------:R-:W-:Y:S02]  /*4880*/  @!P3 IMAD.X R5, R87, 0x1, R66, P4 ;  /* 0x000000015705b824 */ /* 0x000fe400020e0642 */
[----:B------:R-:W3:Y:S01]  /*4890*/  @!P3 LDC.64 R36, c[0x0][0x400] ;  /* 0x00010000ff24bb82 */ /* 0x000ee20000000a00 */
[----:B--2---:R-:W-:-:S04]  /*48a0*/  @!P3 LEA R32, P4, R6, R32, 0x1 ;  /* 0x000000200620b211 */ /* 0x004fc800078808ff */
[----:B------:R-:W-:Y:S02]  /*48b0*/  @!P3 LEA.HI.X R33, R6, R33, R5, 0x1, P4 ;  /* 0x000000210621b211 */ /* 0x000fe400020f0c05 */
[----:B------:R-:W-:Y:S02]  /*48c0*/  CS2R R6, SRZ ;  /* 0x0000000000067805 */ /* 0x000fe4000001ff00 */
[----:B------:R-:W-:-:S05]  /*48d0*/  @!P3 IADD3 R4, P4, R52, R4, RZ ;  /* 0x000000043404b210 */ /* 0x000fca0007f9e0ff */
[----:B------:R-:W-:Y:S01]  /*48e0*/  @!P3 IMAD.X R11, R11, 0x1, R68, P4 ;  /* 0x000000010b0bb824 */ /* 0x000fe200020e0644 */
[----:B---3--:R-:W-:-:S04]  /*48f0*/  @!P3 LEA R36, P4, R4, R36, 0x1 ;  /* 0x000000240424b211 */ /* 0x008fc800078808ff */
[----:B------:R-:W-:Y:S02]  /*4900*/  @!P3 LEA.HI.X R37, R4, R37, R11, 0x1, P4 ;  /* 0x000000250425b211 */ /* 0x000fe400020f0c0b */
[----:B------:R-:W-:Y:S02]  /*4910*/  CS2R R4, SRZ ;  /* 0x0000000000047805 */ /* 0x000fe4000001ff00 */
[----:B------:R-:W-:-:S04]  /*4920*/  CS2R R34, SRZ ;  /* 0x0000000000227805 */ /* 0x000fc8000001ff00 */
[----:B------:R2:W3:Y:S02]  /*4930*/  @!P3 LDG.E.128 R4, desc[UR42][R32.64] ;  /* 0x0000002a2004b981 */ /* 0x0004e4000c1e1d00 */
[----:B--2---:R-:W-:-:S06]  /*4940*/  CS2R R32, SRZ ;  /* 0x0000000000207805 */ /* 0x004fcc000001ff00 */
[----:B------:R2:W4:Y:S01]  /*4950*/  @!P3 LDG.E.128 R32, desc[UR42][R36.64] ;  /* 0x0000002a2420b981 */ /* 0x000522000c1e1d00 */
[----:B0-----:R-:W-:-:S04]  /*4960*/  @!P2 LEA R14, P3, R38, R14, 0x1 ;  /* 0x0000000e260ea211 */ /* 0x001fc800078608ff */
[----:B------:R-:W-:Y:S02]  /*4970*/  @!P2 LEA.HI.X R15, R38, R15, R39, 0x1, P3 ;  /* 0x0000000f260fa211 */ /* 0x000fe400018f0c27 */
[----:B------:R-:W-:Y:S02]  /*4980*/  CS2R R38, SRZ ;  /* 0x0000000000267805 */ /* 0x000fe4000001ff00 */
[C---:B-1----:R-:W-:Y:S02]  /*4990*/  @!P2 LEA R12, P3, R40.reuse, R12, 0x1 ;  /* 0x0000000c280ca211 */ /* 0x042fe400078608ff */
[----:B--2---:R-:W-:Y:S02]  /*49a0*/  CS2R R36, SRZ ;  /* 0x0000000000247805 */ /* 0x004fe4000001ff00 */
[----:B------:R-:W-:Y:S02]  /*49b0*/  @!P2 LEA.HI.X R13, R40, R13, R41, 0x1, P3 ;  /* 0x0000000d280da211 */ /* 0x000fe400018f0c29 */
[----:B------:R-:W-:-:S02]  /*49c0*/  CS2R R42, SRZ ;  /* 0x00000000002a7805 */ /* 0x000fc4000001ff00 */
[----:B------:R-:W-:Y:S01]  /*49d0*/  CS2R R40, SRZ ;  /* 0x0000000000287805 */ /* 0x000fe2000001ff00 */
[----:B------:R-:W2:Y:S05]  /*49e0*/  @!P2 LDG.E.128 R36, desc[UR42][R14.64] ;  /* 0x0000002a0e24a981 */ /* 0x000eaa000c1e1d00 */
[----:B------:R0:W5:Y:S01]  /*49f0*/  @!P2 LDG.E.128 R40, desc[UR42][R12.64] ;  /* 0x0000002a0c28a981 */ /* 0x000162000c1e1d00 */
[----:B------:R-:W-:Y:S01]  /*4a00*/  UISETP.NE.AND UP0, UPT, UR44, 0x3, UPT ;  /* 0x000000032c00788c */ /* 0x000fe2000bf05270 */
[----:B------:R-:W-:-:S05]  /*4a10*/  ISETP.GE.AND P2, PT, R16, R88, PT ;  /* 0x000000581000720c */ /* 0x000fca0003f46270 */
[----:B------:R-:W-:Y:S01]  /*4a20*/  PLOP3.LUT P3, PT, PT, PT, UP0, 0x80, 0x0 ;  /* 0x000000000000781c */ /* 0x000fe20003f6f008 */
[----:B---3--:R-:W-:Y:S02]  /*4a30*/  IMAD.MOV.U32 R11, RZ, RZ, R6 ;  /* 0x000000ffff0b7224 */ /* 0x008fe400078e0006 */
[----:B------:R-:W-:Y:S02]  /*4a40*/  IMAD.MOV.U32 R44, RZ, RZ, R7 ;  /* 0x000000ffff2c7224 */ /* 0x000fe400078e0007 */
[----:B------:R-:W-:Y:S01]  /*4a50*/  IMAD.MOV.U32 R46, RZ, RZ, R5 ;  /* 0x000000ffff2e7224 */ /* 0x000fe200078e0005 */
[----:B------:R-:W-:Y:S01]  /*4a60*/  PRMT R109, R109, 0x5410, R11 ;  /* 0x000054106d6d7816 */ /* 0x000fe2000000000b */
[----:B------:R-:W-:Y:S01]  /*4a70*/  IMAD.MOV.U32 R45, RZ, RZ, R4 ;  /* 0x000000ffff2d7224 */ /* 0x000fe200078e0004 */
[----:B------:R-:W-:Y:S02]  /*4a80*/  PRMT R110, R44, 0x7610, R110 ;  /* 0x000076102c6e7816 */ /* 0x000fe4000000006e */
[----:B------:R-:W-:-:S02]  /*4a90*/  PRMT R101, R101, 0x5410, R46 ;  /* 0x0000541065657816 */ /* 0x000fc4000000002e */
[----:B------:R-:W-:Y:S01]  /*4aa0*/  PRMT R112, R45, 0x7610, R112 ;  /* 0x000076102d707816 */ /* 0x000fe20000000070 */
[----:B----4-:R-:W-:Y:S02]  /*4ab0*/  IMAD.MOV.U32 R11, RZ, RZ, R34 ;  /* 0x000000ffff0b7224 */ /* 0x010fe400078e0022 */
[----:B0-----:R-:W-:Y:S02]  /*4ac0*/  IMAD.MOV.U32 R12, RZ, RZ, R35 ;  /* 0x000000ffff0c7224 */ /* 0x001fe400078e0023 */
[----:B------:R-:W-:Y:S01]  /*4ad0*/  IMAD.MOV.U32 R13, RZ, RZ, R32 ;  /* 0x000000ffff0d7224 */ /* 0x000fe200078e0020 */
[----:B------:R-:W-:Y:S01]  /*4ae0*/  PRMT R111, R111, 0x5410, R11 ;  /* 0x000054106f6f7816 */ /* 0x000fe2000000000b */
[----:B------:R-:W-:Y:S01]  /*4af0*/  IMAD.MOV.U32 R14, RZ, RZ, R33 ;  /* 0x000000ffff0e7224 */ /* 0x000fe200078e0021 */
[----:B------:R-:W-:Y:S02]  /*4b00*/  PRMT R119, R12, 0x7610, R119 ;  /* 0x000076100c777816 */ /* 0x000fe40000000077 */
[----:B------:R-:W-:-:S02]  /*4b10*/  PRMT R110, R110, 0x5410, R13 ;  /* 0x000054106e6e7816 */ /* 0x000fc4000000000d */
[----:B------:R-:W-:Y:S01]  /*4b20*/  PRMT R101, R14, 0x7610, R101 ;  /* 0x000076100e657816 */ /* 0x000fe20000000065 */
[----:B--2---:R-:W-:Y:S02]  /*4b30*/  IMAD.MOV.U32 R11, RZ, RZ, R38 ;  /* 0x000000ffff0b7224 */ /* 0x004fe400078e0026 */
[----:B------:R-:W-:Y:S02]  /*4b40*/  IMAD.MOV.U32 R12, RZ, RZ, R39 ;  /* 0x000000ffff0c7224 */ /* 0x000fe400078e0027 */
        /* <DEDUP_REMOVED lines=16> */
.L_x_14404:
[----:B------:R-:W-:Y:S01]  /*4c50*/  IMAD R87, R18, 0x8, R19 ;  /* 0x0000000812577824 */ /* 0x000fe200078e0213 */
[----:B------:R-:W-:Y:S01]  /*4c60*/  SHF.L.U32 R95, R206, 0x1f, RZ ;  /* 0x0000001fce5f7819 */ /* 0x000fe200000006ff */
[----:B------:R-:W0:Y:S01]  /*4c70*/  LDC R98, c[0x0][0x2f4] ;  /* 0x0000bd00ff627b82 */ /* 0x000e220000000800 */
[----:B------:R-:W-:Y:S02]  /*4c80*/  BSSY B1, `(.L_x_14405) ;  /* 0x0000003000017945 */ /* 0x000fe40003800000 */
[----:B------:R-:W1:Y:S02]  /*4c90*/  SYNCS.PHASECHK.TRANS64.TRYWAIT P4, [R87+URZ+0x22890], R95 ;  /* 0x0228905f570075a7 */ /* 0x000e64000808017f */
[----:B-1----:R-:W-:Y:S05]  /*4ca0*/  @!P4 BRA `(.L_x_14406) ;  /* 0x000001a800ccc947 */ /* 0x002fea0003800000 */
.L_x_14672:
[----:B------:R-:W-:Y:S05]  /*4cb0*/  BSYNC B1 ;  /* 0x0000000000017941 */ /* 0x000fea0003800000 */
.L_x_14405:
[----:B------:R-:W-:Y:S01]  /*4cc0*/  UMOV UR4, 0xffffffff ;  /* 0xffffffff00047882 */ /* 0x000fe20000000000 */
[----:B0-----:R-:W-:Y:S02]  /*4cd0*/  IMAD.IADD R102, R98, 0x1, -R61 ;  /* 0x0000000162667824 */ /* 0x001fe400078e0a3d */
[----:B------:R-:W-:Y:S05]  /*4ce0*/  BRA.DIV UR4, `(.L_x_14407) ;  /* 0x000001aa04d07947 */ /* 0x000fea000b800000 */
[----:B------:R0:W2:Y:S04]  /*4cf0*/  SHFL.IDX PT, R99, R97, RZ, 0x1c1f ;  /* 0x001c1fff61637589 */ /* 0x0000a800000e0000 */
[----:B------:R0:W3:Y:S02]  /*4d00*/  SHFL.IDX PT, R100, R96, RZ, 0x1c1f ;  /* 0x001c1fff60647589 */ /* 0x0000e400000e0000 */
.L_x_14676:
        /* <DEDUP_REMOVED lines=17> */
[----:B------:R-:W-:-:S04]  /*4e20*/  IMAD R14, R18, 0x1800, R13 ;  /* 0x00001800120e7824 */ /* 0x000fc800078e020d */
[----:B------:R-:W-:Y:S02]  /*4e30*/  IMAD R44, R14, 0x2, R19 ;  /* 0x000000020e2c7824 */ /* 0x000fe400078e0213 */
[----:B------:R-:W2:Y:S04]  /*4e40*/  LDS.128 R12, [R12+0x1c400] ;  /* 0x01c400000c0c7984 */ /* 0x000ea80000000c00 */
[----:B------:R-:W3:Y:S01]  /*4e50*/  LDS.128 R44, [R44+0x1c400] ;  /* 0x01c400002c2c7984 */ /* 0x000ee20000000c00 */
[----:B------:R-:W-:Y:S05]  /*4e60*/  @P2 BRA `(.L_x_14411) ;  /* 0x0000000400702947 */ /* 0x000fea0003800000 */
[----:B------:R-:W-:Y:S01]  /*4e70*/  SHF.R.U32.HI R105, RZ, 0x10, R33 ;  /* 0x00000010ff697819 */ /* 0x000fe20000011621 */
[----:B--2---:R-:W-:Y:S01]  /*4e80*/  IMAD.U32 R106, R13, 0x10000, RZ ;  /* 0x000100000d6a7824 */ /* 0x004fe200078e00ff */
[----:B------:R-:W-:Y:S02]  /*4e90*/  SHF.R.U32.HI R104, RZ, 0x10, R5 ;  /* 0x00000010ff687819 */ /* 0x000fe40000011605 */
[C---:B------:R-:W-:Y:S02]  /*4ea0*/  PRMT R105, R101.reuse, 0x5410, R105 ;  /* 0x0000541065697816 */ /* 0x040fe40000000069 */
[----:B------:R-:W-:Y:S02]  /*4eb0*/  PRMT R104, R101, 0x5432, R104 ;  /* 0x0000543265687816 */ /* 0x000fe40000000068 */
[----:B---3--:R-:W-:Y:S01]  /*4ec0*/  SHF.L.U32 R108, R45, 0x10, RZ ;  /* 0x000000102d6c7819 */ /* 0x008fe200000006ff */
[C---:B------:R-:W-:Y:S01]  /*4ed0*/  IMAD.U32 R101, R105.reuse, 0x10000, RZ ;  /* 0x0001000069657824 */ /* 0x040fe200078e00ff */
[----:B------:R-:W-:Y:S01]  /*4ee0*/  SHF.R.U64 R5, R4, 0x10, R5 ;  /* 0x0000001004057819 */ /* 0x000fe20000001205 */
[----:B------:R-:W-:Y:S01]  /*4ef0*/  IMAD.U32 R103, R104, 0x10000, RZ ;  /* 0x0001000068677824 */ /* 0x000fe200078e00ff */
[----:B------:R-:W-:Y:S01]  /*4f00*/  SHF.R.U64 R4, R32, 0x10, R33 ;  /* 0x0000001020047819 */ /* 0x000fe20000001221 */
[C---:B------:R-:W-:Y:S01]  /*4f10*/  FMUL.FTZ R107, R108.reuse, R101 ;  /* 0x000000656c6b7220 */ /* 0x040fe20000410000 */
[----:B------:R-:W-:Y:S01]  /*4f20*/  LOP3.LUT R32, R105, 0xffff0000, RZ, 0xc0, !PT ;  /* 0xffff000069207812 */ /* 0x000fe200078ec0ff */
[-C--:B------:R-:W-:Y:S01]  /*4f30*/  FMUL.FTZ R108, R108, R103.reuse ;  /* 0x000000676c6c7220 */ /* 0x080fe20000410000 */
[----:B------:R-:W-:Y:S01]  /*4f40*/  LOP3.LUT R33, R45, 0xffff0000, RZ, 0xc0, !PT ;  /* 0xffff00002d217812 */ /* 0x000fe200078ec0ff */
[----:B------:R-:W-:Y:S01]  /*4f50*/  FFMA.FTZ R103, R106, R103, -R107 ;  /* 0x000000676a677223 */ /* 0x000fe2000001086b */
        /* <DEDUP_REMOVED lines=9> */
[C---:B------:R-:W-:Y:S01]  /*4ff0*/  PRMT R105, R110.reuse, 0x5410, R105 ;  /* 0x000054106e697816 */ /* 0x040fe20000000069 */
[C---:B------:R-:W-:Y:S01]  /*5000*/  FFMA.FTZ R32, R13.reuse, R32, R33 ;  /* 0x000000200d207223 */ /* 0x040fe20000010021 */
[----:B------:R-:W-:Y:S01]  /*5010*/  FFMA.FTZ R104, R13, R104, -R106 ;  /* 0x000000680d687223 */ /* 0x000fe2000001086a */
[----:B------:R-:W-:Y:S01]  /*5020*/  IMAD.U32 R33, R45, 0x10000, RZ ;  /* 0x000100002d217824 */ /* 0x000fe200078e00ff */
[----:B------:R-:W-:Y:S01]  /*5030*/  PRMT R4, R110, 0x5432, R4 ;  /* 0x000054326e047816 */ /* 0x000fe20000000004 */
[----:B------:R-:W-:Y:S01]  /*5040*/  IMAD.U32 R13, R105, 0x10000, RZ ;  /* 0x00010000690d7824 */ /* 0x000fe200078e00ff */
[----:B------:R-:W-:Y:S01]  /*5050*/  LOP3.LUT R45, R45, 0xffff0000, RZ, 0xc0, !PT ;  /* 0xffff00002d2d7812 */ /* 0x000fe200078ec0ff */
[C---:B------:R-:W-:Y:S01]  /*5060*/  FMUL.FTZ R107, R108.reuse, R33 ;  /* 0x000000216c6b7220 */ /* 0x040fe20000410000 */
[----:B------:R-:W-:Y:S02]  /*5070*/  IMAD.U32 R106, R15, 0x10000, RZ ;  /* 0x000100000f6a7824 */ /* 0x000fe400078e00ff */
[----:B------:R-:W-:Y:S01]  /*5080*/  FMUL.FTZ R108, R108, R13 ;  /* 0x0000000d6c6c7220 */ /* 0x000fe20000410000 */
[----:B------:R-:W-:-:S02]  /*5090*/  LOP3.LUT R110, R47, 0xffff0000, RZ, 0xc0, !PT ;  /* 0xffff00002f6e7812 */ /* 0x000fc400078ec0ff */
[----:B------:R-:W-:Y:S01]  /*50a0*/  LOP3.LUT R105, R105, 0xffff0000, RZ, 0xc0, !PT ;  /* 0xffff000069697812 */ /* 0x000fe200078ec0ff */
[----:B------:R-:W-:Y:S01]  /*50b0*/  FFMA.FTZ R33, R106, R33, R108 ;  /* 0x000000216a217223 */ /* 0x000fe2000001006c */
[----:B------:R-:W-:Y:S01]  /*50c0*/  PRMT R5, R112, 0x5410, R5 ;  /* 0x0000541070057816 */ /* 0x000fe20000000005 */
[----:B------:R-:W-:Y:S01]  /*50d0*/  FFMA.FTZ R13, R106, R13, -R107 ;  /* 0x0000000d6a0d7223 */ /* 0x000fe2000001086b */
[----:B------:R-:W-:Y:S01]  /*50e0*/  LOP3.LUT R108, R15, 0xffff0000, RZ, 0xc0, !PT ;  /* 0xffff00000f6c7812 */ /* 0x000fe200078ec0ff */
[C---:B------:R-:W-:Y:S01]  /*50f0*/  FMUL.FTZ R15, R110.reuse, R45 ;  /* 0x0000002d6e0f7220 */ /* 0x040fe20000410000 */
[-C--:B------:R-:W-:Y:S01]  /*5100*/  FMUL.FTZ R110, R110, R105.reuse ;  /* 0x000000696e6e7220 */ /* 0x080fe20000410000 */
[----:B------:R-:W-:Y:S01]  /*5110*/  IMAD.U32 R112, R44, 0x10000, RZ ;  /* 0x000100002c707824 */ /* 0x000fe200078e00ff */
[----:B------:R-:W-:Y:S01]  /*5120*/  SHF.R.U64 R6, R6, 0x10, R7 ;  /* 0x0000001006067819 */ /* 0x000fe20000001207 */
[----:B------:R-:W-:Y:S01]  /*5130*/  FFMA.FTZ R106, R108, R105, -R15 ;  /* 0x000000696c6a7223 */ /* 0x000fe2000001080f */
[C---:B------:R-:W-:Y:S01]  /*5140*/  IMAD.U32 R47, R5.reuse, 0x10000, RZ ;  /* 0x00010000052f7824 */ /* 0x040fe200078e00ff */
[----:B------:R-:W-:Y:S01]  /*5150*/  LOP3.LUT R44, R44, 0xffff0000, RZ, 0xc0, !PT ;  /* 0xffff00002c2c7812 */ /* 0x000fe200078ec0ff */
[----:B------:R-:W-:Y:S01]  /*5160*/  FFMA.FTZ R108, R108, R45, R110 ;  /* 0x0000002d6c6c7223 */ /* 0x000fe2000001006e */
[C---:B------:R-:W-:Y:S01]  /*5170*/  LOP3.LUT R7, R4.reuse, 0xffff0000, RZ, 0xc0, !PT ;  /* 0xffff000004077812 */ /* 0x040fe200078ec0ff */
[----:B------:R-:W-:Y:S01]  /*5180*/  IMAD.U32 R45, R4, 0x10000, RZ ;  /* 0x00010000042d7824 */ /* 0x000fe200078e00ff */
[----:B------:R-:W-:Y:S01]  /*5190*/  LOP3.LUT R5, R5, 0xffff0000, RZ, 0xc0, !PT ;  /* 0xffff000005057812 */ /* 0x000fe200078ec0ff */
[----:B------:R-:W-:Y:S01]  /*51a0*/  IMAD.U32 R110, R12, 0x10000, RZ ;  /* 0x000100000c6e7824 */ /* 0x000fe200078e00ff */
[----:B------:R-:W-:Y:S01]  /*51b0*/  SHF.R.U64 R34, R34, 0x10, R35 ;  /* 0x0000001022227819 */ /* 0x000fe20000001223 */
[----:B------:R-:W-:Y:S01]  /*51c0*/  FMUL.FTZ R35, R44, R7 ;  /* 0x000000072c237220 */ /* 0x000fe20000410000 */
[----:B------:R-:W-:Y:S01]  /*51d0*/  LOP3.LUT R12, R12, 0xffff0000, RZ, 0xc0, !PT ;  /* 0xffff00000c0c7812 */ /* 0x000fe200078ec0ff */
[----:B------:R-:W-:Y:S01]  /*51e0*/  FMUL.FTZ R15, R112, R45 ;  /* 0x0000002d700f7220 */ /* 0x000fe20000410000 */
[----:B------:R-:W-:Y:S01]  /*51f0*/  FMUL.FTZ R44, R44, R5 ;  /* 0x000000052c2c7220 */ /* 0x000fe20000410000 */
[----:B------:R-:W-:Y:S01]  /*5200*/  PRMT R34, R111, 0x5432, R34 ;  /* 0x000054326f227816 */ /* 0x000fe20000000022 */
[----:B------:R-:W-:Y:S01]  /*5210*/  FMUL.FTZ R112, R112, R47 ;  /* 0x0000002f70707220 */ /* 0x000fe20000410000 */
[----:B------:R-:W-:Y:S01]  /*5220*/  PRMT R6, R109, 0x5432, R6 ;  /* 0x000054326d067816 */ /* 0x000fe20000000006 */
[C---:B------:R-:W-:Y:S01]  /*5230*/  FFMA.FTZ R4, R12.reuse, R5, -R35 ;  /* 0x000000050c047223 */ /* 0x040fe20000010823 */
[----:B------:R-:W-:Y:S01]  /*5240*/  FFMA.FTZ R12, R12, R7, R44 ;  /* 0x000000070c0c7223 */ /* 0x000fe2000001002c */
[C---:B------:R-:W-:Y:S01]  /*5250*/  FFMA.FTZ R15, R110.reuse, R47, -R15 ;  /* 0x0000002f6e0f7223 */ /* 0x040fe2000001080f */
[----:B------:R-:W-:Y:S01]  /*5260*/  FFMA.FTZ R45, R110, R45, R112 ;  /* 0x0000002d6e2d7223 */ /* 0x000fe20000010070 */
[C---:B------:R-:W-:Y:S01]  /*5270*/  IMAD.U32 R7, R46.reuse, 0x10000, RZ ;  /* 0x000100002e077824 */ /* 0x040fe200078e00ff */
        /* <DEDUP_REMOVED lines=11> */
[----:B------:R-:W-:Y:S01]  /*5330*/  LOP3.LUT R5, R14, 0xffff0000, RZ, 0xc0, !PT ;  /* 0xffff00000e057812 */ /* 0x000fe200078ec0ff */
[C---:B------:R-:W-:Y:S01]  /*5340*/  FMUL.FTZ R14, R47.reuse, R34 ;  /* 0x000000222f0e7220 */ /* 0x040fe20000410000 */
[-C--:B------:R-:W-:Y:S01]  /*5350*/  FMUL.FTZ R47, R47, R6.reuse ;  /* 0x000000062f2f7220 */ /* 0x080fe20000410000 */
[----:B------:R-:W-:Y:S01]  /*5360*/  F2FP.BF16.F32.PACK_AB R106, R106, R13 ;  /* 0x0000000d6a6a723e */ /* 0x000fe200000010ff */
[----:B------:R-:W-:Y:S02]  /*5370*/  IMAD.MOV.U32 R13, RZ, RZ, R103 ;  /* 0x000000ffff0d7224 */ /* 0x000fe400078e0067 */
[C---:B------:R-:W-:Y:S01]  /*5380*/  FFMA.FTZ R6, R5.reuse, R6, -R14 ;  /* 0x0000000605067223 */ /* 0x040fe2000001080e */
        /* <DEDUP_REMOVED lines=8> */
[----:B------:R-:W-:Y:S02]  /*5410*/  F2FP.BF16.F32.PACK_AB R14, R6, R35 ;  /* 0x00000023060e723e */ /* 0x000fe400000010ff */
[----:B------:R-:W-:-:S07]  /*5420*/  F2FP.BF16.F32.PACK_AB R46, R34, R7 ;  /* 0x00000007222e723e */ /* 0x000fce00000010ff */
.L_x_14411:
[----:B------:R-:W-:Y:S05]  /*5430*/  BSYNC B2 ;  /* 0x0000000000027941 */ /* 0x000fea0003800000 */
.L_x_14410:
[----:B------:R-:W-:Y:S01]  /*5440*/  ISETP.GE.AND P4, PT, R11, R98, PT ;  /* 0x000000620b00720c */ /* 0x000fe20003f86270 */
[----:B------:R-:W-:Y:S01]  /*5450*/  IMAD.MOV.U32 R4, RZ, RZ, R100 ;  /* 0x000000ffff047224 */ /* 0x000fe200078e0064 */
[----:B--2---:R4:W-:Y:S01]  /*5460*/  ST.E.128 desc[UR42][R88.64], R12 ;  /* 0x0000000c58007985 */ /* 0x0049e2000c101d2a */
[----:B------:R-:W-:-:S10]  /*5470*/  IMAD.MOV.U32 R5, RZ, RZ, R99 ;  /* 0x000000ffff057224 */ /* 0x000fd400078e0063 */
[----:B------:R-:W-:-:S05]  /*5480*/  @!P4 IMAD.WIDE R4, R11, 0x2, R4 ;  /* 0x000000020b04c825 */ /* 0x000fca00078e0204 */
[----:B---3--:R4:W-:Y:S02]  /*5490*/  @!P4 ST.E.128 desc[UR42][R4.64], R44 ;  /* 0x0000002c0400c985 */ /* 0x0089e4000c101d2a */
.L_x_14409:
[----:B------:R-:W-:Y:S05]  /*54a0*/  BSYNC B1 ;  /* 0x0000000000017941 */ /* 0x000fea0003800000 */
.L_x_14408:
[----:B------:R-:W-:-:S03]  /*54b0*/  UMOV UR4, 0xffffffff ;  /* 0xffffffff00047882 */ /* 0x000fc60000000000 */
[----:B------:R-:W-:Y:S05]  /*54c0*/  BRA.DIV UR4, `(.L_x_14412) ;  /* 0x000001a604247947 */ /* 0x000fea000b800000 */
[----:B0-----:R-:W0:Y:S04]  /*54d0*/  SHFL.IDX PT, R97, R97, 0x1, 0x1c1f ;  /* 0x003c1f0061617f89 */ /* 0x001e2800000e0000 */
[----:B------:R-:W0:Y:S02]  /*54e0*/  SHFL.IDX PT, R96, R96, 0x1, 0x1c1f ;  /* 0x003c1f0060607f89 */ /* 0x000e2400000e0000 */
.L_x_14680:
        /* <DEDUP_REMOVED lines=29> */
[----:B------:R-:W-:Y:S01]  /*56c0*/  SHF.R.U64 R34, R36, 0x10, R37 ;  /* 0x0000001024227819 */ /* 0x000fe20000001225 */
[----:B----4-:R-:W-:Y:S01]  /*56d0*/  IMAD.U32 R47, R15, 0x10000, RZ ;  /* 0x000100000f2f7824 */ /* 0x010fe200078e00ff */
[----:B------:R-:W-:Y:S01]  /*56e0*/  SHF.R.U32.HI R44, RZ, 0x10, R41 ;  /* 0x00000010ff2c7819 */ /* 0x000fe20000011629 */
[----:B0-----:R-:W-:Y:S01]  /*56f0*/  IMAD.U32 R45, R7, 0x10000, RZ ;  /* 0x00010000072d7824 */ /* 0x001fe200078e00ff */
[----:B------:R-:W-:Y:S02]  /*5700*/  SHF.R.U64 R35, R42, 0x10, R43 ;  /* 0x000000102a237819 */ /* 0x000fe4000000122b */
[----:B------:R-:W-:Y:S02]  /*5710*/  SHF.R.U32.HI R37, RZ, 0x10, R37 ;  /* 0x00000010ff257819 */ /* 0x000fe40000011625 */
[----:B------:R-:W-:Y:S02]  /*5720*/  SHF.R.U32.HI R42, RZ, 0x10, R43 ;  /* 0x00000010ff2a7819 */ /* 0x000fe4000001162b */
[----:B------:R-:W-:-:S02]  /*5730*/  SHF.R.U64 R36, R38, 0x10, R39 ;  /* 0x0000001026247819 */ /* 0x000fc40000001227 */
[----:B------:R-:W-:Y:S01]  /*5740*/  SHF.R.U32.HI R38, RZ, 0x10, R39 ;  /* 0x00000010ff267819 */ /* 0x000fe20000011627 */
[----:B------:R-:W-:Y:S01]  /*5750*/  IMAD.U32 R39, R13, 0x10000, RZ ;  /* 0x000100000d277824 */ /* 0x000fe200078e00ff */
[----:B------:R-:W-:Y:S02]  /*5760*/  PRMT R117, R117, 0x5410, R44 ;  /* 0x0000541075757816 */ /* 0x000fe4000000002c */
[----:B------:R-:W-:Y:S02]  /*5770*/  PRMT R118, R118, 0x5410, R37 ;  /* 0x0000541076767816 */ /* 0x000fe40000000025 */
[----:B------:R-:W-:Y:S01]  /*5780*/  PRMT R115, R115, 0x5410, R42 ;  /* 0x0000541073737816 */ /* 0x000fe2000000002a */
[----:B------:R-:W-:Y:S01]  /*5790*/  IMAD.U32 R88, R117, 0x10000, RZ ;  /* 0x0001000075587824 */ /* 0x000fe200078e00ff */
[----:B------:R-:W-:Y:S02]  /*57a0*/  PRMT R111, R111, 0x5410, R38 ;  /* 0x000054106f6f7816 */ /* 0x000fe40000000026 */
[----:B------:R-:W-:Y:S01]  /*57b0*/  SHF.R.U64 R41, R40, 0x10, R41 ;  /* 0x0000001028297819 */ /* 0x000fe20000001229 */
[C---:B------:R-:W-:Y:S01]  /*57c0*/  IMAD.U32 R40, R118.reuse, 0x10000, RZ ;  /* 0x0001000076287824 */ /* 0x040fe200078e00ff */
[----:B------:R-:W-:Y:S01]  /*57d0*/  LOP3.LUT R46, R13, 0xffff0000, RZ, 0xc0, !PT ;  /* 0xffff00000d2e7812 */ /* 0x000fe200078ec0ff */
[----:B------:R-:W-:Y:S01]  /*57e0*/  IMAD.U32 R42, R115, 0x10000, RZ ;  /* 0x00010000732a7824 */ /* 0x000fe200078e00ff */
[----:B------:R-:W-:Y:S01]  /*57f0*/  LOP3.LUT R117, R117, 0xffff0000, RZ, 0xc0, !PT ;  /* 0xffff000075757812 */ /* 0x000fe200078ec0ff */
[----:B------:R-:W-:Y:S01]  /*5800*/  IMAD.U32 R38, R111, 0x10000, RZ ;  /* 0x000100006f267824 */ /* 0x000fe200078e00ff */
[----:B------:R-:W-:Y:S01]  /*5810*/  LOP3.LUT R89, R118, 0xffff0000, RZ, 0xc0, !PT ;  /* 0xffff000076597812 */ /* 0x000fe200078ec0ff */
[----:B---3--:R-:W-:Y:S01]  /*5820*/  FMUL.FTZ R100, R39, R88 ;  /* 0x0000005827647220 */ /* 0x008fe20000410000 */
[----:B------:R-:W-:Y:S01]  /*5830*/  SHF.L.U32 R37, R5, 0x10, RZ ;  /* 0x0000001005257819 */ /* 0x000fe200000006ff */
[----:B------:R-:W-:Y:S01]  /*5840*/  FMUL.FTZ R43, R39, R40 ;  /* 0x00000028272b7220 */ /* 0x000fe20000410000 */
[----:B------:R-:W-:Y:S01]  /*5850*/  PRMT R109, R109, 0x5410, R36 ;  /* 0x000054106d6d7816 */ /* 0x000fe20000000024 */
[----:B------:R-:W-:Y:S01]  /*5860*/  FMUL.FTZ R36, R47, R42 ;  /* 0x0000002a2f247220 */ /* 0x000fe20000410000 */
[----:B------:R-:W-:Y:S01]  /*5870*/  LOP3.LUT R44, R5, 0xffff0000, RZ, 0xc0, !PT ;  /* 0xffff0000052c7812 */ /* 0x000fe200078ec0ff */
[C---:B--2---:R-:W-:Y:S01]  /*5880*/  FMUL.FTZ R99, R46.reuse, R117 ;  /* 0x000000752e637220 */ /* 0x044fe20000410000 */
[----:B------:R-:W-:Y:S01]  /*5890*/  PRMT R113, R113, 0x5410, R34 ;  /* 0x0000541071717816 */ /* 0x000fe20000000022 */
[-C--:B------:R-:W-:Y:S01]  /*58a0*/  FMUL.FTZ R46, R46, R89.reuse ;  /* 0x000000592e2e7220 */ /* 0x080fe20000410000 */
[----:B------:R-:W-:Y:S01]  /*58b0*/  PRMT R116, R116, 0x5410, R41 ;  /* 0x0000541074747816 */ /* 0x000fe20000000029 */
[----:B------:R-:W-:Y:S01]  /*58c0*/  FMUL.FTZ R47, R47, R38 ;  /* 0x000000262f2f7220 */ /* 0x000fe20000410000 */
[C---:B------:R-:W-:Y:S01]  /*58d0*/  FFMA.FTZ R39, R37.reuse, R40, -R100 ;  /* 0x0000002825277223 */ /* 0x040fe20000010864 */
[----:B------:R-:W-:Y:S01]  /*58e0*/  PRMT R114, R114, 0x5410, R35 ;  /* 0x0000541072727816 */ /* 0x000fe20000000023 */
[----:B------:R-:W-:Y:S01]  /*58f0*/  FFMA.FTZ R37, R37, R88, R43 ;  /* 0x0000005825257223 */ /* 0x000fe2000001002b */
[----:B------:R-:W-:Y:S01]  /*5900*/  FFMA.FTZ R35, R45, R38, -R36 ;  /* 0x000000262d237223 */ /* 0x000fe20000010824 */
[----:B------:R-:W-:Y:S01]  /*5910*/  LOP3.LUT R15, R15, 0xffff0000, RZ, 0xc0, !PT ;  /* 0xffff00000f0f7812 */ /* 0x000fe200078ec0ff */
[C---:B------:R-:W-:Y:S01]  /*5920*/  FFMA.FTZ R34, R44.reuse, R89, -R99 ;  /* 0x000000592c227223 */ /* 0x040fe20000010863 */
[----:B------:R-:W-:Y:S01]  /*5930*/  LOP3.LUT R88, R115, 0xffff0000, RZ, 0xc0, !PT ;  /* 0xffff000073587812 */ /* 0x000fe200078ec0ff */
[----:B------:R-:W-:Y:S01]  /*5940*/  FFMA.FTZ R44, R44, R117, R46 ;  /* 0x000000752c2c7223 */ /* 0x000fe2000001002e */
[----:B------:R-:W-:Y:S01]  /*5950*/  LOP3.LUT R36, R111, 0xffff0000, RZ, 0xc0, !PT ;  /* 0xffff00006f247812 */ /* 0x000fe200078ec0ff */
[----:B------:R-:W-:Y:S01]  /*5960*/  FFMA.FTZ R45, R45, R42, R47 ;  /* 0x0000002a2d2d7223 */ /* 0x000fe2000001002f */
[----:B------:R-:W-:Y:S01]  /*5970*/  IMAD.U32 R13, R12, 0x10000, RZ ;  /* 0x000100000c0d7824 */ /* 0x000fe200078e00ff */
[----:B------:R-:W-:Y:S01]  /*5980*/  LOP3.LUT R43, R7, 0xffff0000, RZ, 0xc0, !PT ;  /* 0xffff0000072b7812 */ /* 0x000fe200078ec0ff */
[----:B------:R-:W-:-:S02]  /*5990*/  IMAD.U32 R42, R113, 0x10000, RZ ;  /* 0x00010000712a7824 */ /* 0x000fc400078e00ff */
[C---:B------:R-:W-:Y:S01]  /*59a0*/  FMUL.FTZ R38, R15.reuse, R88 ;  /* 0x000000580f267220 */ /* 0x040fe20000410000 */
[----:B------:R-:W-:Y:S02]  /*59b0*/  IMAD.U32 R46, R116, 0x10000, RZ ;  /* 0x00010000742e7824 */ /* 0x000fe400078e00ff */
[----:B------:R-:W-:Y:S01]  /*59c0*/  FMUL.FTZ R102, R15, R36 ;  /* 0x000000240f667220 */ /* 0x000fe20000410000 */
[----:B------:R-:W-:Y:S01]  /*59d0*/  IMAD.U32 R5, R4, 0x10000, RZ ;  /* 0x0001000004057824 */ /* 0x000fe200078e00ff */
[----:B------:R-:W-:Y:S01]  /*59e0*/  LOP3.LUT R12, R12, 0xffff0000, RZ, 0xc0, !PT ;  /* 0xffff00000c0c7812 */ /* 0x000fe200078ec0ff */
[C---:B------:R-:W-:Y:S01]  /*59f0*/  FMUL.FTZ R100, R13.reuse, R46 ;  /* 0x0000002e0d647220 */ /* 0x040fe20000410000 */
[----:B------:R-:W-:Y:S01]  /*5a00*/  LOP3.LUT R15, R116, 0xffff0000, RZ, 0xc0, !PT ;  /* 0xffff0000740f7812 */ /* 0x000fe200078ec0ff */
[----:B------:R-:W-:Y:S01]  /*5a10*/  FMUL.FTZ R41, R13, R42 ;  /* 0x0000002a0d297220 */ /* 0x000fe20000410000 */
[----:B------:R-:W-:Y:S01]  /*5a20*/  LOP3.LUT R113, R113, 0xffff0000, RZ, 0xc0, !PT ;  /* 0xffff000071717812 */ /* 0x000fe200078ec0ff */
[C---:B------:R-:W-:Y:S01]  /*5a30*/  IMAD.U32 R7, R6.reuse, 0x10000, RZ ;  /* 0x0001000006077824 */ /* 0x040fe200078e00ff */
[----:B------:R-:W-:Y:S01]  /*5a40*/  LOP3.LUT R40, R6, 0xffff0000, RZ, 0xc0, !PT ;  /* 0xffff000006287812 */ /* 0x000fe200078ec0ff */
[----:B------:R-:W-:Y:S01]  /*5a50*/  FFMA.FTZ R36, R43, R36, -R38 ;  /* 0x000000242b247223 */ /* 0x000fe20000010826 */
[----:B------:R-:W-:Y:S01]  /*5a60*/  LOP3.LUT R4, R4, 0xffff0000, RZ, 0xc0, !PT ;  /* 0xffff000004047812 */ /* 0x000fe200078ec0ff */
[----:B------:R-:W-:-:S02]  /*5a70*/  IMAD.U32 R6, R14, 0x10000, RZ ;  /* 0x000100000e067824 */ /* 0x000fc400078e00ff */
[----:B------:R-:W-:Y:S01]  /*5a80*/  FFMA.FTZ R38, R43, R88, R102 ;  /* 0x000000582b267223 */ /* 0x000fe20000010066 */
[C---:B------:R-:W-:Y:S01]  /*5a90*/  FFMA.FTZ R13, R5.reuse, R42, -R100 ;  /* 0x0000002a050d7223 */ /* 0x040fe20000010864 */
[----:B------:R-:W-:Y:S01]  /*5aa0*/  FFMA.FTZ R46, R5, R46, R41 ;  /* 0x0000002e052e7223 */ /* 0x000fe20000010029 */
[----:B------:R-:W-:Y:S01]  /*5ab0*/  LOP3.LUT R14, R14, 0xffff0000, RZ, 0xc0, !PT ;  /* 0xffff00000e0e7812 */ /* 0x000fe200078ec0ff */
[----:B------:R-:W-:Y:S01]  /*5ac0*/  FMUL.FTZ R43, R12, R15 ;  /* 0x0000000f0c2b7220 */ /* 0x000fe20000410000 */
[C---:B------:R-:W-:Y:S01]  /*5ad0*/  IMAD.U32 R5, R109.reuse, 0x10000, RZ ;  /* 0x000100006d057824 */ /* 0x040fe200078e00ff */
[----:B------:R-:W-:Y:S01]  /*5ae0*/  LOP3.LUT R41, R114, 0xffff0000, RZ, 0xc0, !PT ;  /* 0xffff000072297812 */ /* 0x000fe200078ec0ff */
[-C--:B------:R-:W-:Y:S01]  /*5af0*/  FMUL.FTZ R47, R12, R113.reuse ;  /* 0x000000710c2f7220 */ /* 0x080fe20000410000 */
[----:B------:R-:W-:Y:S01]  /*5b00*/  LOP3.LUT R109, R109, 0xffff0000, RZ, 0xc0, !PT ;  /* 0xffff00006d6d7812 */ /* 0x000fe200078ec0ff */
[----:B------:R-:W-:Y:S02]  /*5b10*/  IMAD.U32 R12, R114, 0x10000, RZ ;  /* 0x00010000720c7824 */ /* 0x000fe400078e00ff */
[C---:B------:R-:W-:Y:S01]  /*5b20*/  FFMA.FTZ R42, R4.reuse, R113, -R43 ;  /* 0x00000071042a7223 */ /* 0x040fe2000001082b */
[----:B------:R-:W-:Y:S01]  /*5b30*/  FFMA.FTZ R47, R4, R15, R47 ;  /* 0x0000000f042f7223 */ /* 0x000fe2000001002f */
[----:B------:R-:W-:Y:S01]  /*5b40*/  FMUL.FTZ R43, R14, R41 ;  /* 0x000000290e2b7220 */ /* 0x000fe20000410000 */
        /* <DEDUP_REMOVED lines=16> */
[----:B------:R-:W-:-:S02]  /*5c50*/  F2FP.BF16.F32.PACK_AB R7, R36, R35 ;  /* 0x000000232407723e */ /* 0x000fc400000010ff */
[----:B------:R-:W-:-:S07]  /*5c60*/  F2FP.BF16.F32.PACK_AB R12, R47, R46 ;  /* 0x0000002e2f0c723e */ /* 0x000fce00000010ff */
.L_x_14414:
[----:B------:R-:W-:Y:S05]  /*5c70*/  BSYNC B1 ;  /* 0x0000000000017941 */ /* 0x000fea0003800000 */
.L_x_14413:
        /* <DEDUP_REMOVED lines=8> */
.L_x_14378:
[----:B------:R-:W-:-:S06]  /*5d00*/  UISETP.NE.AND UP0, UPT, UR44, 0x3, UPT ;  /* 0x000000032c00788c */ /* 0x000fcc000bf05270 */
[----:B------:R-:W-:-:S13]  /*5d10*/  PLOP3.LUT P3, PT, PT, PT, UP0, 0x80, 0x0 ;  /* 0x000000000000781c */ /* 0x000fda0003f6f008 */
[----:B------:R-:W-:Y:S05]  /*5d20*/  @!P3 BRA `(.L_x_14415) ;  /* 0x000000000004b947 */ /* 0x000fea0003800000 */
[----:B------:R-:W-:Y:S01]  /*5d30*/  BPT.TRAP 0x1 ;  /* 0x000000040000795c */ /* 0x000fe20000300000 */
.L_x_14415:
[----:B------:R-:W-:Y:S01]  /*5d40*/  IMAD R87, R18, 0x8, R19 ;  /* 0x0000000812577824 */ /* 0x000fe200078e0213 */
[----:B------:R-:W-:Y:S01]  /*5d50*/  SHF.L.U32 R95, R206, 0x1f, RZ ;  /* 0x0000001fce5f7819 */ /* 0x000fe200000006ff */
[----:B------:R-:W-:Y:S01]  /*5d60*/  BSSY B1, `(.L_x_14416) ;  /* 0x0000004000017945 */ /* 0x000fe20003800000 */
[----:B------:R-:W-:Y:S02]  /*5d70*/  SHF.R.S32.HI R92, RZ, 0x1f, R91 ;  /* 0x0000001fff5c7819 */ /* 0x000fe4000001145b */
[----:B------:R-:W0:Y:S02]  /*5d80*/  SYNCS.PHASECHK.TRANS64.TRYWAIT P2, [R87+URZ+0x22890], R95 ;  /* 0x0228905f570075a7 */ /* 0x000e24000804017f */
[----:B0-----:R-:W-:Y:S05]  /*5d90*/  @!P2 BRA `(.L_x_14417) ;  /* 0x0000019c003ca947 */ /* 0x001fea0003800000 */
.L_x_14681:
[----:B------:R-:W-:Y:S05]  /*5da0*/  BSYNC B1 ;  /* 0x0000000000017941 */ /* 0x000fea0003800000 */
.L_x_14416:
        /* <DEDUP_REMOVED lines=25> */
.L_x_14685:
        /* <DEDUP_REMOVED lines=13> */
.L_x_14420:
[----:B------:R-:W-:Y:S05]  /*6010*/  BSYNC B1 ;  /* 0x0000000000017941 */ /* 0x000fea0003800000 */
.L_x_14419:
[----:B------:R-:W-:-:S03]  /*6020*/  UMOV UR4, 0xffffffff ;  /* 0xffffffff00047882 */ /* 0x000fc60000000000 */
[----:B------:R-:W-:Y:S05]  /*6030*/  BRA.DIV UR4, `(.L_x_14421) ;  /* 0x0000019a04f47947 */ /* 0x000fea000b800000 */
[----:B--2-4-:R2:W4:Y:S04]  /*6040*/  SHFL.IDX PT, R5, R33, 0x1, 0x1c1f ;  /* 0x003c1f0021057f89 */ /* 0x01452800000e0000 */
[----:B---3--:R2:W3:Y:S02]  /*6050*/  SHFL.IDX PT, R7, R32, 0x1, 0x1c1f ;  /* 0x003c1f0020077f89 */ /* 0x0084e400000e0000 */
.L_x_14689:
        /* <DEDUP_REMOVED lines=13> */
.L_x_14397:
[----:B------:R-:W-:Y:S05]  /*6130*/  BSYNC B0 ;  /* 0x0000000000007941 */ /* 0x000fea0003800000 */
.L_x_14377:
        /* <DEDUP_REMOVED lines=17> */
.L_x_14423:
[----:B------:R-:W-:Y:S05]  /*6250*/  BSYNC B0 ;  /* 0x0000000000007941 */ /* 0x000fea0003800000 */
.L_x_14422:
[----:B------:R-:W3:Y:S01]  /*6260*/  SYNCS.PHASECHK.TRANS64.TRYWAIT P3, [R87+URZ+0x228b0], R95 ;  /* 0x0228b05f570075a7 */ /* 0x000ee2000806017f */
[----:B------:R-:W-:Y:S04]  /*6270*/  BSSY B0, `(.L_x_14424) ;  /* 0x0000002000007945 */ /* 0x000fe80003800000 */
[----:B---3--:R-:W-:Y:S05]  /*6280*/  @!P3 BRA `(.L_x_14425) ;  /* 0x0000019800acb947 */ /* 0x008fea0003800000 */
.L_x_14690:
[----:B------:R-:W-:Y:S05]  /*6290*/  BSYNC B0 ;  /* 0x0000000000007941 */ /* 0x000fea0003800000 */
.L_x_14424:
[----:B------:R4:W5:Y:S01]  /*62a0*/  LDL R45, [R1+0x24] ;  /* 0x00002400012d7983 */ /* 0x0009620000100800 */
[----:B------:R-:W-:Y:S01]  /*62b0*/  ULDC.64 UR4, c[0x0][0x328] ;  /* 0x0000ca0000047ab9 */ /* 0x000fe20000000a00 */
[----:B------:R-:W-:Y:S02]  /*62c0*/  ULDC.64 UR6, c[0x0][0x318] ;  /* 0x0000c60000067ab9 */ /* 0x000fe40000000a00 */
[----:B------:R4:W5:Y:S04]  /*62d0*/  LDL R44, [R1+0x20] ;  /* 0x00002000012c7983 */ /* 0x0009680000100800 */
[----:B------:R4:W5:Y:S04]  /*62e0*/  LDL R43, [R1+0x1c] ;  /* 0x00001c00012b7983 */ /* 0x0009680000100800 */
[----:B------:R4:W5:Y:S04]  /*62f0*/  LDL R42, [R1+0x18] ;  /* 0x00001800012a7983 */ /* 0x0009680000100800 */
[----:B------:R4:W5:Y:S04]  /*6300*/  LDL R40, [R1+0x10] ;  /* 0x0000100001287983 */ /* 0x0009680000100800 */
[----:B------:R4:W5:Y:S01]  /*6310*/  LDL R38, [R1+0xc] ;  /* 0x00000c0001267983 */ /* 0x0009620000100800 */
        /* <DEDUP_REMOVED lines=17> */
[----:B------:R-:W-:Y:S01]  /*6430*/  IMAD R34, R34, 0x2, R26 ;  /* 0x0000000222227824 */ /* 0x000fe200078e021a */
[----:B------:R-:W-:Y:S01]  /*6440*/  LEA.HI.X R36, R4, UR7, R5, 0x1, P3 ;  /* 0x0000000704247c11 */ /* 0x000fe200098f0c05 */
[----:B------:R4:W0:Y:S01]  /*6450*/  SHFL.IDX PT, R41, R35, RZ, 0x1c1f ;  /* 0x001c1fff23297589 */ /* 0x00082200000e0000 */
[----:B------:R-:W-:Y:S02]  /*6460*/  ISETP.GE.AND P3, PT, R94, 0x1, PT ;  /* 0x000000015e00780c */ /* 0x000fe40003f66270 */
[----:B------:R-:W-:Y:S01]  /*6470*/  LEA R11, R11, R26, 0x1 ;  /* 0x0000001a0b0b7211 */ /* 0x000fe200078e08ff */
[----:B------:R4:W0:Y:S10]  /*6480*/  SHFL.IDX PT, R39, R36, RZ, 0x1c1f ;  /* 0x001c1fff24277589 */ /* 0x00083400000e0000 */
[----:B----4-:R-:W-:Y:S05]  /*6490*/  @!P3 BRA `(.L_x_14427) ;  /* 0x0000000000a4b947 */ /* 0x010fea0003800000 */
[----:B------:R-:W-:Y:S02]  /*64a0*/  ISETP.NE.AND P5, PT, R77, RZ, PT ;  /* 0x000000ff4d00720c */ /* 0x000fe40003fa5270 */
[----:B------:R-:W-:Y:S02]  /*64b0*/  ISETP.NE.AND P4, PT, R78, RZ, PT ;  /* 0x000000ff4e00720c */ /* 0x000fe40003f85270 */
[----:B------:R-:W-:-:S09]  /*64c0*/  PRMT R37, R10, 0x8880, RZ ;  /* 0x000088800a257816 */ /* 0x000fd200000000ff */
[----:B------:R-:W4:Y:S01]  /*64d0*/  @P5 LDS.128 R4, [R34] ;  /* 0x0000000022045984 */ /* 0x000f220000000c00 */
[----:B012---:R-:W-:-:S04]  /*64e0*/  @P5 LEA R32, P3, R16, R41, 0x1 ;  /* 0x0000002910205211 */ /* 0x007fc800078608ff */
[----:B------:R-:W-:Y:S02]  /*64f0*/  @P5 LEA.HI.X R33, R16, R39, R17, 0x1, P3 ;  /* 0x0000002710215211 */ /* 0x000fe400018f0c11 */
[----:B------:R-:W-:-:S04]  /*6500*/  @P4 LEA R14, P3, R2, R41, 0x1 ;  /* 0x00000029020e4211 */ /* 0x000fc800078608ff */
[----:B------:R-:W-:Y:S02]  /*6510*/  @P4 LEA.HI.X R15, R2, R39, R205, 0x1, P3 ;  /* 0x00000027020f4211 */ /* 0x000fe400018f0ccd */
[----:B------:R-:W-:-:S13]  /*6520*/  ISETP.NE.AND P3, PT, R79, RZ, PT ;  /* 0x000000ff4f00720c */ /* 0x000fda0003f65270 */
[----:B------:R-:W-:-:S04]  /*6530*/  @P3 LEA R12, P6, R212, R41, 0x1 ;  /* 0x00000029d40c3211 */ /* 0x000fc800078c08ff */
[----:B-----5:R-:W-:Y:S01]  /*6540*/  @P3 LEA.HI.X R13, R212, R39, R45, 0x1, P6 ;  /* 0x00000027d40d3211 */ /* 0x020fe200030f0c2d */
[----:B----4-:R0:W-:Y:S01]  /*6550*/  @P5 ST.E.128 desc[UR42][R32.64], R4 ;  /* 0x0000000420005985 */ /* 0x0101e2000c101d2a */
[----:B------:R-:W-:-:S03]  /*6560*/  ISETP.NE.AND P5, PT, R80, RZ, PT ;  /* 0x000000ff5000720c */ /* 0x000fc60003fa5270 */
[----:B------:R-:W1:Y:S10]  /*6570*/  @P4 LDS.128 R4, [R11] ;  /* 0x000000000b044984 */ /* 0x000e740000000c00 */
        /* <DEDUP_REMOVED lines=27> */
.L_x_14427:
[----:B------:R-:W-:Y:S05]  /*6730*/  BSYNC B0 ;  /* 0x0000000000007941 */ /* 0x000fea0003800000 */
.L_x_14426:
[----:B------:R-:W-:Y:S01]  /*6740*/  ISETP.GE.AND P3, PT, R94, 0x41, PT ;  /* 0x000000415e00780c */ /* 0x000fe20003f66270 */
[----:B------:R0:W0:Y:S01]  /*6750*/  SHFL.IDX PT, R37, R36, 0x1, 0x1c1f ;  /* 0x003c1f0024257f89 */ /* 0x00002200000e0000 */
[----:B------:R-:W-:Y:S03]  /*6760*/  BSSY B0, `(.L_x_14428) ;  /* 0x000002c000007945 */ /* 0x000fe60003800000 */
[----:B------:R-:W0:Y:S08]  /*6770*/  SHFL.IDX PT, R35, R35, 0x1, 0x1c1f ;  /* 0x003c1f0023237f89 */ /* 0x000e3000000e0000 */
[----:B------:R-:W-:Y:S05]  /*6780*/  @!P3 BRA `(.L_x_14429) ;  /* 0x0000000000a4b947 */ /* 0x000fea0003800000 */
[----:B------:R-:W-:Y:S02]  /*6790*/  ISETP.NE.AND P5, PT, R77, RZ, PT ;  /* 0x000000ff4d00720c */ /* 0x000fe40003fa5270 */
[----:B------:R-:W-:Y:S02]  /*67a0*/  ISETP.NE.AND P4, PT, R78, RZ, PT ;  /* 0x000000ff4e00720c */ /* 0x000fe40003f85270 */
[----:B0-----:R-:W-:-:S09]  /*67b0*/  PRMT R36, R10, 0x8880, RZ ;  /* 0x000088800a247816 */ /* 0x001fd200000000ff */
[----:B----4-:R-:W0:Y:S01]  /*67c0*/  @P5 LDS.128 R4, [R34+0x2000] ;  /* 0x0020000022045984 */ /* 0x010e220000000c00 */
[----:B-12---:R-:W-:-:S04]  /*67d0*/  @P5 LEA R32, P3, R16, R35, 0x1 ;  /* 0x0000002310205211 */ /* 0x006fc800078608ff */
[----:B------:R-:W-:Y:S02]  /*67e0*/  @P5 LEA.HI.X R33, R16, R37, R17, 0x1, P3 ;  /* 0x0000002510215211 */ /* 0x000fe400018f0c11 */
[----:B------:R-:W-:-:S04]  /*67f0*/  @P4 LEA R14, P3, R2, R35, 0x1 ;  /* 0x00000023020e4211 */ /* 0x000fc800078608ff */
[----:B------:R-:W-:Y:S02]  /*6800*/  @P4 LEA.HI.X R15, R2, R37, R205, 0x1, P3 ;  /* 0x00000025020f4211 */ /* 0x000fe400018f0ccd */
[----:B------:R-:W-:-:S13]  /*6810*/  ISETP.NE.AND P3, PT, R79, RZ, PT ;  /* 0x000000ff4f00720c */ /* 0x000fda0003f65270 */
[----:B------:R-:W-:-:S04]  /*6820*/  @P3 LEA R12, P6, R212, R35, 0x1 ;  /* 0x00000023d40c3211 */ /* 0x000fc800078c08ff */
[----:B-----5:R-:W-:Y:S01]  /*6830*/  @P3 LEA.HI.X R13, R212, R37, R45, 0x1, P6 ;  /* 0x00000025d40d3211 */ /* 0x020fe200030f0c2d */
[----:B0-----:R0:W-:Y:S01]  /*6840*/  @P5 ST.E.128 desc[UR42][R32.64], R4 ;  /* 0x0000000420005985 */ /* 0x0011e2000c101d2a */
        /* <DEDUP_REMOVED lines=29> */
.L_x_14429:
[----:B------:R-:W-:Y:S05]  /*6a20*/  BSYNC B0 ;  /* 0x0000000000007941 */ /* 0x000fea0003800000 */
.L_x_14428:
[----:B------:R-:W-:Y:S01]  /*6a30*/  @!PT LDS RZ, [RZ] ;  /* 0x00000000fffff984 */ /* 0x000fe20000000800 */
[----:B------:R-:W-:Y:S01]  /*6a40*/  @!PT LDS RZ, [RZ] ;  /* 0x00000000fffff984 */ /* 0x000fe20000000800 */
[----:B------:R-:W-:Y:S01]  /*6a50*/  @!PT LDS RZ, [RZ] ;  /* 0x00000000fffff984 */ /* 0x000fe20000000800 */
[----:B------:R-:W-:Y:S01]  /*6a60*/  @!PT LDS RZ, [RZ] ;  /* 0x00000000fffff984 */ /* 0x000fe20000000800 */
[----:B------:R1:W-:Y:S06]  /*6a70*/  MEMBAR.ALL.CTA ;  /* 0x0000000000007992 */ /* 0x0003ec0000008000 */
[----:B-1----:R-:W1:Y:S01]  /*6a80*/  FENCE.VIEW.ASYNC.S ;  /* 0x00000000000073c6 */ /* 0x002e620000000000 */
[----:B---3--:R-:W-:Y:S01]  /*6a90*/  @!P2 VIADD R87, R87, 0x228c0 ;  /* 0x000228c05757a836 */ /* 0x008fe20000000000 */
[----:B-1----:R1:W-:Y:S01]  /*6aa0*/  BAR.SYNC.DEFER_BLOCKING R60, 0x80 ;  /* 0x0002003c0000751d */ /* 0x0023e20000010000 */
[----:B------:R-:W-:Y:S01]  /*6ab0*/  LOP3.LUT P3, RZ, R23, 0x2, RZ, 0xc0, !PT ;  /* 0x0000000217ff7812 */ /* 0x000fe2000786c0ff */
[----:B------:R-:W-:-:S02]  /*6ac0*/  VIADD R18, R18, 0x1 ;  /* 0x0000000112127836 */ /* 0x000fc40000000000 */
[----:B------:R-:W-:-:S04]  /*6ad0*/  @!P2 PRMT R87, RZ, 0x654, R87 ;  /* 0x00000654ff57a816 */ /* 0x000fc80000000057 */
[----:B------:R1:W-:Y:S01]  /*6ae0*/  @!P2 SYNCS.ARRIVE.TRANS64.RED.A1T0 RZ, [R87+URZ], RZ ;  /* 0x000000ff57ffa9a7 */ /* 0x0003e2000810043f */
[----:B------:R-:W-:-:S04]  /*6af0*/  ISETP.NE.AND P2, PT, R18, 0x2, PT ;  /* 0x000000021200780c */ /* 0x000fc80003f45270 */
[----:B0---4-:R-:W-:Y:S02]  /*6b00*/  SEL R5, RZ, 0x1, P2 ;  /* 0x00000001ff057807 */ /* 0x011fe40001000000 */
[----:B------:R-:W-:Y:S02]  /*6b10*/  SEL R18, R18, RZ, P2 ;  /* 0x000000ff12127207 */ /* 0x000fe40001000000 */
[----:B------:R-:W-:Y:S01]  /*6b20*/  LOP3.LUT R206, R206, R5, RZ, 0x3c, !PT ;  /* 0x00000005cece7212 */ /* 0x000fe200078e3cff */
[----:B------:R-:W-:Y:S06]  /*6b30*/  @P3 BRA `(.L_x_14430) ;  /* 0xffffffc000d43947 */ /* 0x000fec000383ffff */
[----:B------:R-:W0:Y:S01]  /*6b40*/  S2R R4, SR_TID.X ;  /* 0x0000000000047919 */ /* 0x000e220000002100 */
[----:B------:R-:W-:Y:S02]  /*6b50*/  PLOP3.LUT P0, PT, PT, PT, PT, 0x8, 0x0 ;  /* 0x000000000000781c */ /* 0x000fe40003f0e170 */
[----:B0-----:R-:W-:-:S04]  /*6b60*/  SHF.R.U32.HI R4, RZ, 0x7, R4 ;  /* 0x00000007ff047819 */ /* 0x001fc80000011604 */
[----:B------:R-:W-:-:S13]  /*6b70*/  ISETP.NE.AND P3, PT, R4, 0x1, PT ;  /* 0x000000010400780c */ /* 0x000fda0003f65270 */
[----:B------:R-:W-:Y:S05]  /*6b80*/  @!P3 WARPSYNC.ALL ;  /* 0x000000000000b948 */ /* 0x000fea0003800000 */
[----:B------:R-:W-:Y:S06]  /*6b90*/  @!P3 BAR.ARV 0x9, 0x100 ;  /* 0x024400000000bb1d */ /* 0x000fec0000002000 */
.L_x_14372:
[----:B------:R-:W3:Y:S01]  /*6ba0*/  LDL R5, [R1+0x4] ;  /* 0x0000040001057983 */ /* 0x000ee20000100800 */
[----:B------:R-:W0:Y:S01]  /*6bb0*/  LDC R0, c[0x0][0x448] ;  /* 0x00011200ff007b82 */ /* 0x000e220000000800 */
[----:B------:R-:W-:Y:S01]  /*6bc0*/  IMAD.MOV.U32 R176, RZ, RZ, RZ ;  /* 0x000000ffffb07224 */ /* 0x000fe200078e00ff */
[----:B0-----:R-:W-:-:S13]  /*6bd0*/  ISETP.NE.AND P1, PT, R0, 0x1, PT ;  /* 0x000000010000780c */ /* 0x001fda0003f25270 */
[----:B------:R-:W0:Y:S08]  /*6be0*/  @P1 LDC R3, c[0x0][0x44c] ;  /* 0x00011300ff031b82 */ /* 0x000e300000000800 */
[----:B------:R-:W4:Y:S01]  /*6bf0*/  @P1 LDC R4, c[0x0][0x450] ;  /* 0x00011400ff041b82 */ /* 0x000f220000000800 */
[----:B---3--:R-:W-:-:S04]  /*6c00*/  VIADD R0, R5, 0x7f ;  /* 0x0000007f05007836 */ /* 0x008fc80000000000 */
[----:B0-----:R-:W-:-:S05]  /*6c10*/  @P1 IMAD.HI.U32 R3, R0, R3, RZ ;  /* 0x0000000300031227 */ /* 0x001fca00078e00ff */
[----:B----4-:R-:W-:-:S05]  /*6c20*/  @P1 SHF.R.U32.HI R0, RZ, R4, R3 ;  /* 0x00000004ff001219 */ /* 0x010fca0000011603 */
[----:B------:R-:W-:-:S04]  /*6c30*/  IMAD.IADD R0, R31, 0x1, R0 ;  /* 0x000000011f007824 */ /* 0x000fc800078e0200 */
[----:B------:R-:W-:-:S05]  /*6c40*/  IMAD.HI R0, R0, 0x2aaaaaab, RZ ;  /* 0x2aaaaaab00007827 */ /* 0x000fca00078e02ff */
[----:B------:R-:W-:-:S04]  /*6c50*/  SHF.R.U32.HI R3, RZ, 0x1f, R0 ;  /* 0x0000001fff037819 */ /* 0x000fc80000011600 */
[----:B------:R-:W-:-:S04]  /*6c60*/  LEA.HI.SX32 R3, R0, R3, 0x1c ;  /* 0x0000000300037211 */ /* 0x000fc800078fe2ff */
[----:B------:R-:W-:-:S04]  /*6c70*/  VIMNMX R9, R30, R3, PT ;  /* 0x000000031e097248 */ /* 0x000fc80003fe0100 */
[----:B------:R-:W-:Y:S01]  /*6c80*/  ISETP.GE.AND P1, PT, R9, 0x1, PT ;  /* 0x000000010900780c */ /* 0x000fe20003f26270 */
[----:B------:R-:W-:-:S12]  /*6c90*/  @P0 BRA `(.L_x_14431) ;  /* 0x00000000000c0947 */ /* 0x000fd80003800000 */
[----:B------:R-:W0:Y:S01]  /*6ca0*/  FENCE.VIEW.ASYNC.G ;  /* 0x00000000000073c6 */ /* 0x000e220000000100 */
[----:B------:R-:W-:Y:S05]  /*6cb0*/  WARPSYNC.ALL ;  /* 0x0000000000007948 */ /* 0x000fea0003800000 */
[----:B0-----:R-:W-:Y:S06]  /*6cc0*/  BAR.ARV 0xc, 0x180 ;  /* 0x0306000000007b1d */ /* 0x001fec0000002000 */
.L_x_14431:
[----:B------:R-:W-:Y:S04]  /*6cd0*/  BSSY B0, `(.L_x_14432) ;  /* 0x0000020000007945 */ /* 0x000fe80003800000 */
        /* <DEDUP_REMOVED lines=15> */
[----:B------:R0:W3:Y:S02]  /*6dd0*/  F2I.FTZ.U32.TRUNC.NTZ R5, R4 ;  /* 0x0000000400057305 */ /* 0x0000e4000021f000 */
[----:B0-----:R-:W-:Y:S02]  /*6de0*/  IMAD.MOV.U32 R4, RZ, RZ, RZ ;  /* 0x000000ffff047224 */ /* 0x001fe400078e00ff */
        /* <DEDUP_REMOVED lines=14> */
.L_x_14433:
[----:B------:R-:W-:Y:S05]  /*6ed0*/  BSYNC B0 ;  /* 0x0000000000007941 */ /* 0x000fea0003800000 */
.L_x_14432:
[----:B------:R-:W3:Y:S01]  /*6ee0*/  LDL R0, [R1+0x58] ;  /* 0x0000580001007983 */ /* 0x000ee20000100800 */
        /* <DEDUP_REMOVED lines=28> */
[----:B--2---:R-:W-:Y:S02]  /*70b0*/  CS2R R98, SRZ ;  /* 0x0000000000627805 */ /* 0x004fe4000001ff00 */
        /* <DEDUP_REMOVED lines=26> */
[----:B-----5:R-:W-:Y:S02]  /*7260*/  CS2R R44, SRZ ;  /* 0x00000000002c7805 */ /* 0x020fe4000001ff00 */
        /* <DEDUP_REMOVED lines=23> */
.L_x_14693:
        /* <DEDUP_REMOVED lines=26> */
.L_x_14437:
[----:B------:R-:W-:Y:S05]  /*7580*/  BSYNC B6 ;  /* 0x0000000000067941 */ /* 0x000fea0003800000 */
.L_x_14436:
        /* <DEDUP_REMOVED lines=13> */
.L_x_14441:
[----:B--2---:R2:W3:Y:S02]  /*7660*/  SYNCS.PHASECHK.TRANS64.TRYWAIT P0, [R19+URZ+0x22800], R0 ;  /* 0x02280000130075a7 */ /* 0x0044e4000800017f */
[----:B---3--:R-:W-:Y:S05]  /*7670*/  @!P0 NANOSLEEP.SYNCS 0x989680 ;  /* 0x009896800000895d */ /* 0x008fea0003900000 */
[----:B------:R-:W3:Y:S02]  /*7680*/  @!P0 SYNCS.PHASECHK.TRANS64 P0, [R19+URZ+0x22800], R0 ;  /* 0x02280000130085a7 */ /* 0x000ee4000800007f */
[----:B---3--:R-:W-:Y:S05]  /*7690*/  @!P0 BRA `(.L_x_14441) ;  /* 0xfffffffc00f08947 */ /* 0x008fea000383ffff */
.L_x_14440:
[----:B------:R-:W-:Y:S05]  /*76a0*/  BSYNC B0 ;  /* 0x0000000000007941 */ /* 0x000fea0003800000 */
.L_x_14439:
[----:B------:R-:W-:Y:S05]  /*76b0*/  BRA `(.L_x_14442) ;  /* 0x0000002c00c87947 */ /* 0x000fea0003800000 */
.L_x_14438:
[----:B------:R-:W-:Y:S01]  /*76c0*/  LOP3.LUT P0, RZ, R26, 0x3ff, RZ, 0xc0, !PT ;  /* 0x000003ff1aff7812 */ /* 0x000fe2000780c0ff */
[----:B------:R-:W-:Y:S01]  /*76d0*/  ULDC.64 UR4, c[0x0][0x3f8] ;  /* 0x0000fe0000047ab9 */ /* 0x000fe20000000a00 */
[----:B------:R-:W-:Y:S01]  /*76e0*/  SHF.R.S32.HI R0, RZ, 0x1f, R24 ;  /* 0x0000001fff007819 */ /* 0x000fe20000011418 */
[----:B------:R-:W-:Y:S01]  /*76f0*/  ULDC.64 UR6, c[0x0][0x408] ;  /* 0x0001020000067ab9 */ /* 0x000fe20000000a00 */
[----:B------:R-:W-:Y:S01]  /*7700*/  IMAD.WIDE.U32 R26, R24, UR4, RZ ;  /* 0x00000004181a7c25 */ /* 0x000fe2000f8e00ff */
        /* <DEDUP_REMOVED lines=25> */
.L_x_14444:
[----:B------:R-:W-:Y:S05]  /*78a0*/  BSYNC B6 ;  /* 0x0000000000067941 */ /* 0x000fea0003800000 */
.L_x_14443:
[----:B------:R-:W2:Y:S01]  /*78b0*/  LDL R39, [R1+0x4] ;  /* 0x0000040001277983 */ /* 0x000ea20000100800 */
[----:B------:R-:W-:Y:S01]  /*78c0*/  LEA.HI R33, R33, R28, RZ, 0x2 ;  /* 0x0000001c21217211 */ /* 0x000fe200078f10ff */
[----:B------:R-:W-:Y:S01]  /*78d0*/  ULDC.U8 UR4, c[0x0][0x410] ;  /* 0x0001040000047ab9 */ /* 0x000fe20000000000 */
[----:B------:R-:W-:Y:S01]  /*78e0*/  BSSY B0, `(.L_x_14445) ;  /* 0x00002c7000007945 */ /* 0x000fe20003800000 */
[----:B------:R-:W-:Y:S02]  /*78f0*/  ISETP.NE.AND P0, PT, RZ, UR4, PT ;  /* 0x00000004ff007c0c */ /* 0x000fe4000bf05270 */
[----:B------:R-:W-:Y:S02]  /*7900*/  SHF.R.S32.HI R3, RZ, 0x1f, R33 ;  /* 0x0000001fff037819 */ /* 0x000fe40000011421 */
[----:B------:R-:W-:Y:S02]  /*7910*/  LOP3.LUT R33, R33, 0xfffffffc, RZ, 0xc0, !PT ;  /* 0xfffffffc21217812 */ /* 0x000fe400078ec0ff */
[----:B------:R-:W-:-:S03]  /*7920*/  LEA.HI R3, R3, R202, RZ, 0x3 ;  /* 0x000000ca03037211 */ /* 0x000fc600078f18ff */
[----:B------:R-:W-:Y:S01]  /*7930*/  IMAD.IADD R7, R28, 0x1, -R33 ;  /* 0x000000011c077824 */ /* 0x000fe200078e0a21 */
[----:B------:R-:W-:-:S05]  /*7940*/  LOP3.LUT R3, R3, 0xfffffff8, RZ, 0xc0, !PT ;  /* 0xfffffff803037812 */ /* 0x000fca00078ec0ff */
[C---:B------:R-:W-:Y:S02]  /*7950*/  IMAD.IADD R33, R202.reuse, 0x1, -R3 ;  /* 0x00000001ca217824 */ /* 0x040fe400078e0a03 */
[----:B--2---:R-:W-:Y:S01]  /*7960*/  IMAD.IADD R40, R202, 0x1, R39 ;  /* 0x00000001ca287824 */ /* 0x004fe200078e0227 */
[----:B------:R-:W-:Y:S06]  /*7970*/  @!P0 BRA `(.L_x_14446) ;  /* 0x00000014009c8947 */ /* 0x000fec0003800000 */
[----:B------:R-:W1:Y:S01]  /*7980*/  LDC R35, c[0x0][0x448] ;  /* 0x00011200ff237b82 */ /* 0x000e620000000800 */
[----:B------:R-:W-:Y:S01]  /*7990*/  IMAD R3, R7, 0x40, R40 ;  /* 0x0000004007037824 */ /* 0x000fe200078e0228 */
[----:B------:R-:W-:Y:S01]  /*79a0*/  ULDC.64 UR4, c[0x0][0x3f8] ;  /* 0x0000fe0000047ab9 */ /* 0x000fe20000000a00 */
[----:B------:R-:W-:Y:S01]  /*79b0*/  ULDC.64 UR6, c[0x0][0x408] ;  /* 0x0001020000067ab9 */ /* 0x000fe20000000a00 */
[----:B------:R-:W-:Y:S01]  /*79c0*/  IMAD.MOV.U32 R27, RZ, RZ, R29 ;  /* 0x000000ffff1b7224 */ /* 0x000fe200078e001d */
[----:B------:R-:W-:Y:S01]  /*79d0*/  SHF.R.S32.HI R38, RZ, 0x1f, R207 ;  /* 0x0000001fff267819 */ /* 0x000fe200000114cf */
[----:B------:R-:W-:Y:S01]  /*79e0*/  IMAD.MOV.U32 R25, RZ, RZ, R31 ;  /* 0x000000ffff197224 */ /* 0x000fe200078e001f */
[----:B-1----:R-:W-:-:S13]  /*79f0*/  ISETP.NE.AND P0, PT, R35, 0x1, PT ;  /* 0x000000012300780c */ /* 0x002fda0003f05270 */
[----:B------:R-:W1:Y:S08]  /*7a00*/  @P0 LDC R0, c[0x0][0x44c] ;  /* 0x00011300ff000b82 */ /* 0x000e700000000800 */
[----:B------:R-:W2:Y:S01]  /*7a10*/  @P0 LDC R5, c[0x0][0x450] ;  /* 0x00011400ff050b82 */ /* 0x000ea20000000800 */
        /* <DEDUP_REMOVED lines=23> */
.L_x_14699:
[----:B------:R-:W5:Y:S01]  /*7b90*/  LDL R4, [R1+0x8] ;  /* 0x0000080001047983 */ /* 0x000f620000100800 */
[----:B------:R-:W-:Y:S01]  /*7ba0*/  BSSY B1, `(.L_x_14448) ;  /* 0x000001e000017945 */ /* 0x000fe20003800000 */
[----:B------:R-:W-:Y:S02]  /*7bb0*/  CS2R R24, SRZ ;  /* 0x0000000000187805 */ /* 0x000fe4000001ff00 */
[----:B------:R-:W-:Y:S02]  /*7bc0*/  CS2R R26, SRZ ;  /* 0x00000000001a7805 */ /* 0x000fe4000001ff00 */
[----:B------:R-:W-:Y:S02]  /*7bd0*/  CS2R R20, SRZ ;  /* 0x0000000000147805 */ /* 0x000fe4000001ff00 */
[----:B------:R-:W-:Y:S01]  /*7be0*/  CS2R R28, SRZ ;  /* 0x00000000001c7805 */ /* 0x000fe2000001ff00 */
[----:B-----5:R-:W-:-:S05]  /*7bf0*/  IMAD R35, R4, R35, RZ ;  /* 0x0000002304237224 */ /* 0x020fca00078e02ff */
[----:B------:R-:W-:-:S13]  /*7c00*/  ISETP.GE.AND P0, PT, R40, R35, PT ;  /* 0x000000232800720c */ /* 0x000fda0003f06270 */
[----:B------:R-:W-:Y:S05]  /*7c10*/  @P0 BRA `(.L_x_14449) ;  /* 0x0000000000580947 */ /* 0x000fea0003800000 */
[----:B------:R-:W-:Y:S01]  /*7c20*/  ULDC UR4, c[0x0][0x3f4] ;  /* 0x0000fd0000047ab9 */ /* 0x000fe20000000800 */
[----:B---3--:R-:W-:Y:S01]  /*7c30*/  IMAD.MOV.U32 R4, RZ, RZ, R3 ;  /* 0x000000ffff047224 */ /* 0x008fe200078e0003 */
[----:B------:R-:W-:Y:S01]  /*7c40*/  ISETP.GE.AND P2, PT, R200, UR4, PT ;  /* 0x00000004c8007c0c */ /* 0x000fe2000bf46270 */
[----:B--2---:R-:W-:Y:S01]  /*7c50*/  IMAD.MOV.U32 R5, RZ, RZ, R0 ;  /* 0x000000ffff057224 */ /* 0x004fe200078e0000 */
[----:B------:R-:W-:Y:S02]  /*7c60*/  ISETP.GE.AND P3, PT, R207, UR4, PT ;  /* 0x00000004cf007c0c */ /* 0x000fe4000bf66270 */
[----:B------:R-:W-:Y:S01]  /*7c70*/  CS2R R26, SRZ ;  /* 0x00000000001a7805 */ /* 0x000fe2000001ff00 */
[----:B----4-:R-:W-:-:S08]  /*7c80*/  IMAD.MOV.U32 R9, RZ, RZ, R7 ;  /* 0x000000ffff097224 */ /* 0x010fd000078e0007 */
[----:B------:R-:W-:Y:S02]  /*7c90*/  @!P2 IMAD.WIDE R4, R200, 0x2, R4 ;  /* 0x00000002c804a825 */ /* 0x000fe400078e0204 */
[C---:B------:R-:W-:Y:S02]  /*7ca0*/  @!P3 SHF.L.U64.HI R11, R207.reuse, 0x1, R38 ;  /* 0x00000001cf0bb819 */ /* 0x040fe40000010226 */
[----:B------:R-:W-:Y:S01]  /*7cb0*/  @!P3 IMAD.SHL.U32 R6, R207, 0x2, RZ ;  /* 0x00000002cf06b824 */ /* 0x000fe200078e00ff */
[----:B------:R2:W5:Y:S01]  /*7cc0*/  @!P2 LD.E.64 R26, desc[UR42][R4.64] ;  /* 0x0000002a041aa980 */ /* 0x000562000c101b00 */
[----:B------:R-:W-:Y:S02]  /*7cd0*/  CS2R R28, SRZ ;  /* 0x00000000001c7805 */ /* 0x000fe4000001ff00 */
[----:B------:R-:W-:Y:S02]  /*7ce0*/  CS2R R24, SRZ ;  /* 0x0000000000187805 */ /* 0x000fe4000001ff00 */
[----:B------:R-:W-:-:S02]  /*7cf0*/  CS2R R20, SRZ ;  /* 0x0000000000147805 */ /* 0x000fc4000001ff00 */
[-C--:B--2---:R-:W-:Y:S02]  /*7d00*/  @!P3 IADD3 R4, P0, R3, R6.reuse, RZ ;  /* 0x000000060304b210 */ /* 0x084fe40007f1e0ff */
[----:B0-----:R-:W-:Y:S01]  /*7d10*/  @!P3 IADD3 R6, P1, R8, R6, RZ ;  /* 0x000000060806b210 */ /* 0x001fe20007f3e0ff */
[----:B------:R-:W-:-:S04]  /*7d20*/  @!P2 IMAD.WIDE R8, R200, 0x2, R8 ;  /* 0x00000002c808a825 */ /* 0x000fc800078e0208 */
[--C-:B------:R-:W-:Y:S01]  /*7d30*/  @!P3 IMAD.X R5, R0, 0x1, R11.reuse, P0 ;  /* 0x000000010005b824 */ /* 0x100fe200000e060b */
[----:B------:R0:W5:Y:S01]  /*7d40*/  @!P2 LD.E.64 R28, desc[UR42][R8.64] ;  /* 0x0000002a081ca980 */ /* 0x000162000c101b00 */
[----:B------:R-:W-:-:S03]  /*7d50*/  @!P3 IMAD.X R7, R7, 0x1, R11, P1 ;  /* 0x000000010707b824 */ /* 0x000fc600008e060b */
[----:B------:R0:W5:Y:S04]  /*7d60*/  @!P3 LD.E.64 R24, desc[UR42][R4.64] ;  /* 0x0000002a0418b980 */ /* 0x000168000c101b00 */
[----:B------:R0:W5:Y:S02]  /*7d70*/  @!P3 LD.E.64 R20, desc[UR42][R6.64] ;  /* 0x0000002a0614b980 */ /* 0x000164000c101b00 */
.L_x_14449:
[----:B------:R-:W-:Y:S05]  /*7d80*/  BSYNC B1 ;  /* 0x0000000000017941 */ /* 0x000fea0003800000 */
.L_x_14448:
        /* <DEDUP_REMOVED lines=20> */
.L_x_14705:
[----:B------:R-:W5:Y:S01]  /*7ed0*/  LDL R5, [R1+0x54] ;  /* 0x0000540001057983 */ /* 0x000f620000100800 */
[----:B------:R-:W-:Y:S01]  /*7ee0*/  IADD3 R40, R40, 0x40, RZ ;  /* 0x0000004028287810 */ /* 0x000fe20007ffe0ff */
[----:B------:R-:W-:Y:S01]  /*7ef0*/  BSSY B1, `(.L_x_14451) ;  /* 0x0000021000017945 */ /* 0x000fe20003800000 */
[----:B------:R-:W-:Y:S02]  /*7f00*/  CS2R R12, SRZ ;  /* 0x00000000000c7805 */ /* 0x000fe4000001ff00 */
[----:B0-----:R-:W-:Y:S02]  /*7f10*/  CS2R R10, SRZ ;  /* 0x00000000000a7805 */ /* 0x001fe4000001ff00 */
[----:B------:R-:W-:Y:S02]  /*7f20*/  ISETP.GE.AND P0, PT, R40, R35, PT ;  /* 0x000000232800720c */ /* 0x000fe40003f06270 */
[----:B------:R-:W-:Y:S02]  /*7f30*/  CS2R R14, SRZ ;  /* 0x00000000000e7805 */ /* 0x000fe4000001ff00 */
        /* <DEDUP_REMOVED lines=10> */
[----:B------:R-:W-:Y:S01]  /*7fe0*/  CS2R R12, SRZ ;  /* 0x00000000000c7805 */ /* 0x000fe2000001ff00 */
[----:B-1----:R-:W-:-:S08]  /*7ff0*/  IMAD.MOV.U32 R8, RZ, RZ, R30 ;  /* 0x000000ffff087224 */ /* 0x002fd000078e001e */
        /* <DEDUP_REMOVED lines=16> */
.L_x_14452:
[----:B------:R-:W-:Y:S05]  /*8100*/  BSYNC B1 ;  /* 0x0000000000017941 */ /* 0x000fea0003800000 */
.L_x_14451:
[----:B0---4-:R-:W4:Y:S01]  /*8110*/  LDL R7, [R1+0x38] ;  /* 0x0000380001077983 */ /* 0x011f220000100800 */
[----:B------:R-:W0:Y:S01]  /*8120*/  SYNCS.PHASECHK.TRANS64.TRYWAIT P0, [R19+URZ+0x22800], R36 ;  /* 0x02280024130075a7 */ /* 0x000e22000800017f */
[C---:B--2---:R-:W-:Y:S01]  /*8130*/  IMAD.SHL.U32 R0, R33.reuse, 0x40, RZ ;  /* 0x0000004021007824 */ /* 0x044fe200078e00ff */
[----:B------:R-:W-:Y:S01]  /*8140*/  LOP3.LUT P2, RZ, R33, 0x4, RZ, 0xc0, !PT ;  /* 0x0000000421ff7812 */ /* 0x000fe2000784c0ff */
[----:B-----5:R-:W-:Y:S01]  /*8150*/  IMAD.MOV.U32 R4, RZ, RZ, R8 ;  /* 0x000000ffff047224 */ /* 0x020fe200078e0008 */
[----:B------:R-:W-:Y:S01]  /*8160*/  VIADDMNMX R31, R35, -R39, 0x80, PT ;  /* 0x00000080231f7446 */ /* 0x000fe20003800927 */
[----:B------:R-:W-:Y:S01]  /*8170*/  IMAD.MOV.U32 R5, RZ, RZ, R13 ;  /* 0x000000ffff057224 */ /* 0x000fe200078e000d */
[----:B---3--:R-:W-:Y:S01]  /*8180*/  LOP3.LUT R3, R0, 0x1c0, RZ, 0xc0, !PT ;  /* 0x000001c000037812 */ /* 0x008fe200078ec0ff */
[----:B------:R-:W-:Y:S01]  /*8190*/  IMAD.MOV.U32 R6, RZ, RZ, R10 ;  /* 0x000000ffff067224 */ /* 0x000fe200078e000a */
[----:B------:R-:W-:Y:S01]  /*81a0*/  PRMT R33, R4, 0x7610, R33 ;  /* 0x0000761004217816 */ /* 0x000fe20000000021 */
[----:B------:R-:W-:Y:S01]  /*81b0*/  IMAD.MOV.U32 R4, RZ, RZ, R12 ;  /* 0x000000ffff047224 */ /* 0x000fe200078e000c */
[----:B------:R-:W-:Y:S01]  /*81c0*/  LOP3.LUT R0, R3, 0x18, R16, 0xf8, !PT ;  /* 0x0000001803007812 */ /* 0x000fe200078ef810 */
[----:B------:R-:W-:Y:S01]  /*81d0*/  BSSY B1, `(.L_x_14453) ;  /* 0x0000012000017945 */ /* 0x000fe20003800000 */
[----:B------:R-:W-:-:S02]  /*81e0*/  SHF.R.U32.HI R3, RZ, 0x3, R3 ;  /* 0x00000003ff037819 */ /* 0x000fc40000011603 */
[----:B------:R-:W-:Y:S01]  /*81f0*/  PRMT R47, R5, 0x7610, R47 ;  /* 0x00007610052f7816 */ /* 0x000fe2000000002f */
[----:B------:R-:W-:Y:S01]  /*8200*/  IMAD.MOV.U32 R5, RZ, RZ, R14 ;  /* 0x000000ffff057224 */ /* 0x000fe200078e000e */
[----:B------:R-:W-:Y:S01]  /*8210*/  LOP3.LUT R0, R0, R3, RZ, 0x3c, !PT ;  /* 0x0000000300007212 */ /* 0x000fe200078e3cff */
[----:B------:R-:W-:Y:S01]  /*8220*/  IMAD.MOV.U32 R3, RZ, RZ, R9 ;  /* 0x000000ffff037224 */ /* 0x000fe200078e0009 */
[----:B------:R-:W-:Y:S02]  /*8230*/  PRMT R34, R6, 0x7610, R34 ;  /* 0x0000761006227816 */ /* 0x000fe40000000022 */
[----:B------:R-:W-:Y:S01]  /*8240*/  PRMT R48, R5, 0x7610, R48 ;  /* 0x0000761005307816 */ /* 0x000fe20000000030 */
[----:B------:R-:W-:Y:S01]  /*8250*/  IMAD.MOV.U32 R5, RZ, RZ, R15 ;  /* 0x000000ffff057224 */ /* 0x000fe200078e000f */
[----:B-1----:R-:W-:Y:S01]  /*8260*/  PRMT R30, R3, 0x5410, R4 ;  /* 0x00005410031e7816 */ /* 0x002fe20000000004 */
[----:B------:R-:W-:Y:S01]  /*8270*/  IMAD.MOV.U32 R4, RZ, RZ, R11 ;  /* 0x000000ffff047224 */ /* 0x000fe200078e000b */
[----:B------:R-:W-:-:S04]  /*8280*/  ISETP.GE.AND P1, PT, R202, R31, PT ;  /* 0x0000001fca00720c */ /* 0x000fc80003f26270 */
[----:B------:R-:W-:Y:S01]  /*8290*/  PRMT R45, R45, 0x5410, R4 ;  /* 0x000054102d2d7816 */ /* 0x000fe20000000004 */
[----:B----4-:R-:W-:-:S04]  /*82a0*/  IMAD R0, R7, 0x200, R0 ;  /* 0x0000020007007824 */ /* 0x010fc800078e0200 */
[----:B------:R-:W-:-:S04]  /*82b0*/  IMAD R3, R0, 0x2, R19 ;  /* 0x0000000200037824 */ /* 0x000fc800078e0213 */
[C---:B------:R-:W-:Y:S02]  /*82c0*/  VIADD R4, R3.reuse, 0x18400 ;  /* 0x0001840003047836 */ /* 0x040fe40000000000 */
[----:B------:R-:W-:Y:S01]  /*82d0*/  VIADD R0, R3, 0x18440 ;  /* 0x0001844003007836 */ /* 0x000fe20000000000 */
[----:B0-----:R-:W-:Y:S06]  /*82e0*/  @!P0 BRA `(.L_x_14454) ;  /* 0x0000017c00b48947 */ /* 0x001fec0003800000 */
.L_x_14706:
[----:B------:R-:W-:Y:S05]  /*82f0*/  BSYNC B1 ;  /* 0x0000000000017941 */ /* 0x000fea0003800000 */
.L_x_14453:
        /* <DEDUP_REMOVED lines=12> */
[----:B------:R-:W-:Y:S02]  /*83c0*/  PRMT R39, R41, 0x5410, R39 ;  /* 0x0000541029277816 */ /* 0x000fe40000000027 */
[----:B------:R-:W-:Y:S02]  /*83d0*/  SHF.R.U64 R35, R26, 0x10, R27 ;  /* 0x000000101a237819 */ /* 0x000fe4000000121b */
[----:B------:R-:W-:Y:S01]  /*83e0*/  PRMT R36, R37, 0x5432, R36 ;  /* 0x0000543225247816 */ /* 0x000fe20000000024 */
[----:B------:R-:W-:Y:S01]  /*83f0*/  IMAD.U32 R40, R39, 0x10000, RZ ;  /* 0x0001000027287824 */ /* 0x000fe200078e00ff */
[----:B------:R-:W-:-:S02]  /*8400*/  SHF.R.U64 R38, R28, 0x10, R29 ;  /* 0x000000101c267819 */ /* 0x000fc4000000121d */
[----:B------:R-:W-:Y:S01]  /*8410*/  PRMT R35, R37, 0x5410, R35 ;  /* 0x0000541025237816 */ /* 0x000fe20000000023 */
[C---:B------:R-:W-:Y:S01]  /*8420*/  IMAD.U32 R37, R36.reuse, 0x10000, RZ ;  /* 0x0001000024257824 */ /* 0x040fe200078e00ff */
[----:B------:R-:W-:Y:S02]  /*8430*/  PRMT R38, R41, 0x5432, R38 ;  /* 0x0000543229267816 */ /* 0x000fe40000000026 */
        /* <DEDUP_REMOVED lines=35> */
.L_x_14458:
[----:B------:R-:W-:Y:S05]  /*8670*/  BSYNC B2 ;  /* 0x0000000000027941 */ /* 0x000fea0003800000 */
.L_x_14457:
        /* <DEDUP_REMOVED lines=15> */
[C---:B------:R-:W-:Y:S01]  /*8770*/  IMAD.U32 R24, R7.reuse, 0x10000, RZ ;  /* 0x0001000007187824 */ /* 0x040fe200078e00ff */
[----:B------:R-:W-:Y:S01]  /*8780*/  SHF.L.U32 R20, R6, 0x10, RZ ;  /* 0x0000001006147819 */ /* 0x000fe200000006ff */
[C---:B------:R-:W-:Y:S01]  /*8790*/  IMAD.U32 R6, R4.reuse, 0x10000, RZ ;  /* 0x0001000004067824 */ /* 0x040fe200078e00ff */
[----:B------:R-:W-:Y:S01]  /*87a0*/  LOP3.LUT R25, R7, 0xffff0000, RZ, 0xc0, !PT ;  /* 0xffff000007197812 */ /* 0x000fe200078ec0ff */
[C---:B------:R-:W-:Y:S01]  /*87b0*/  FMUL.FTZ R37, R21.reuse, R36 ;  /* 0x0000002415257220 */ /* 0x040fe20000410000 */
[-C--:B------:R-:W-:Y:S01]  /*87c0*/  FMUL.FTZ R21, R21, R28.reuse ;  /* 0x0000001c15157220 */ /* 0x080fe20000410000 */
[C---:B------:R-:W-:Y:S01]  /*87d0*/  IMAD.U32 R7, R5.reuse, 0x10000, RZ ;  /* 0x0001000005077824 */ /* 0x040fe200078e00ff */
[----:B------:R-:W-:Y:S01]  /*87e0*/  LOP3.LUT R4, R4, 0xffff0000, RZ, 0xc0, !PT ;  /* 0xffff000004047812 */ /* 0x000fe200078ec0ff */
[C---:B------:R-:W-:Y:S01]  /*87f0*/  FFMA.FTZ R37, R20.reuse, R28, -R37 ;  /* 0x0000001c14257223 */ /* 0x040fe20000010825 */
[----:B------:R-:W-:Y:S01]  /*8800*/  FFMA.FTZ R36, R20, R36, R21 ;  /* 0x0000002414247223 */ /* 0x000fe20000010015 */
        /* <DEDUP_REMOVED lines=22> */
.L_x_14456:
[----:B------:R-:W-:Y:S05]  /*8970*/  BSYNC B1 ;  /* 0x0000000000017941 */ /* 0x000fea0003800000 */
.L_x_14455:
        /* <DEDUP_REMOVED lines=54> */
.L_x_14461:
[----:B------:R-:W-:Y:S05]  /*8ce0*/  BSYNC B1 ;  /* 0x0000000000017941 */ /* 0x000fea0003800000 */
.L_x_14460:
[----:B------:R-:W-:Y:S05]  /*8cf0*/  @P1 BRA `(.L_x_14459) ;  /* 0x0000001800141947 */ /* 0x000fea0003800000 */
[----:B-1----:R-:W1:Y:S01]  /*8d00*/  LDS.128 R4, [R0+0x2000] ;  /* 0x0020000000047984 */ /* 0x002e620000000c00 */
[----:B------:R-:W-:Y:S02]  /*8d10*/  SHF.R.U64 R8, R8, 0x10, R9 ;  /* 0x0000001008087819 */ /* 0x000fe40000001209 */
[----:B------:R-:W-:Y:S02]  /*8d20*/  SHF.R.U32.HI R12, RZ, 0x10, R11 ;  /* 0x00000010ff0c7819 */ /* 0x000fe4000001160b */
[----:B------:R-:W-:Y:S02]  /*8d30*/  SHF.R.U32.HI R9, RZ, 0x10, R9 ;  /* 0x00000010ff097819 */ /* 0x000fe40000011609 */
[----:B------:R-:W-:Y:S02]  /*8d40*/  PRMT R12, R45, 0x5432, R12 ;  /* 0x000054322d0c7816 */ /* 0x000fe4000000000c */
[----:B------:R-:W-:Y:S02]  /*8d50*/  PRMT R30, R30, 0x5410, R9 ;  /* 0x000054101e1e7816 */ /* 0x000fe40000000009 */
[----:B------:R-:W-:Y:S01]  /*8d60*/  SHF.R.U64 R3, R10, 0x10, R11 ;  /* 0x000000100a037819 */ /* 0x000fe2000000120b */
[----:B------:R-:W-:Y:S01]  /*8d70*/  IMAD.U32 R13, R12, 0x10000, RZ ;  /* 0x000100000c0d7824 */ /* 0x000fe200078e00ff */
[----:B------:R-:W-:Y:S01]  /*8d80*/  PRMT R33, R33, 0x5410, R8 ;  /* 0x0000541021217816 */ /* 0x000fe20000000008 */
[----:B------:R-:W-:Y:S01]  /*8d90*/  IMAD.U32 R11, R30, 0x10000, RZ ;  /* 0x000100001e0b7824 */ /* 0x000fe200078e00ff */
[----:B------:R-:W-:-:S02]  /*8da0*/  LOP3.LUT R12, R12, 0xffff0000, RZ, 0xc0, !PT ;  /* 0xffff00000c0c7812 */ /* 0x000fc400078ec0ff */
[----:B------:R-:W-:Y:S02]  /*8db0*/  LOP3.LUT R30, R30, 0xffff0000, RZ, 0xc0, !PT ;  /* 0xffff00001e1e7812 */ /* 0x000fe400078ec0ff */
[----:B------:R-:W-:Y:S02]  /*8dc0*/  PRMT R34, R34, 0x5410, R3 ;  /* 0x0000541022227816 */ /* 0x000fe40000000003 */
[C---:B-1----:R-:W-:Y:S01]  /*8dd0*/  LOP3.LUT R9, R6.reuse, 0xffff0000, RZ, 0xc0, !PT ;  /* 0xffff000006097812 */ /* 0x042fe200078ec0ff */
[C---:B------:R-:W-:Y:S01]  /*8de0*/  IMAD.U32 R10, R7.reuse, 0x10000, RZ ;  /* 0x00010000070a7824 */ /* 0x040fe200078e00ff */
[----:B------:R-:W-:Y:S01]  /*8df0*/  LOP3.LUT R7, R7, 0xffff0000, RZ, 0xc0, !PT ;  /* 0xffff000007077812 */ /* 0x000fe200078ec0ff */
[----:B------:R-:W-:Y:S02]  /*8e00*/  IMAD.U32 R8, R6, 0x10000, RZ ;  /* 0x0001000006087824 */ /* 0x000fe400078e00ff */
[C---:B------:R-:W-:Y:S01]  /*8e10*/  FMUL.FTZ R15, R9.reuse, R13 ;  /* 0x0000000d090f7220 */ /* 0x040fe20000410000 */
[----:B------:R-:W-:Y:S01]  /*8e20*/  FMUL.FTZ R14, R9, R11 ;  /* 0x0000000b090e7220 */ /* 0x000fe20000410000 */
[----:B------:R-:W-:Y:S01]  /*8e30*/  FMUL.FTZ R9, R7, R12 ;  /* 0x0000000c07097220 */ /* 0x000fe20000410000 */
[----:B------:R-:W-:-:S02]  /*8e40*/  IMAD.U32 R3, R4, 0x10000, RZ ;  /* 0x0001000004037824 */ /* 0x000fc400078e00ff */
        /* <DEDUP_REMOVED lines=26> */
.L_x_14446:
[----:B------:R-:W1:Y:S01]  /*8ff0*/  LDC R6, c[0x0][0x448] ;  /* 0x00011200ff067b82 */ /* 0x000e620000000800 */
[----:B------:R-:W-:Y:S01]  /*9000*/  IMAD R3, R7, 0x40, R40 ;  /* 0x0000004007037824 */ /* 0x000fe200078e0228 */
[----:B------:R-:W-:Y:S01]  /*9010*/  ULDC.64 UR4, c[0x0][0x3f8] ;  /* 0x0000fe0000047ab9 */ /* 0x000fe20000000a00 */
[----:B------:R-:W-:Y:S01]  /*9020*/  ULDC.64 UR6, c[0x0][0x408] ;  /* 0x0001020000067ab9 */ /* 0x000fe20000000a00 */
[----:B------:R-:W-:Y:S02]  /*9030*/  IMAD.MOV.U32 R27, RZ, RZ, R29 ;  /* 0x000000ffff1b7224 */ /* 0x000fe400078e001d */
        /* <DEDUP_REMOVED lines=23> */
[----:B------:R-:W2:Y:S01]  /*91b0*/  LDL R4, [R1+0x8] ;  /* 0x0000080001047983 */ /* 0x000ea20000100800 */
[----:B------:R-:W1:Y:S03]  /*91c0*/  LDC R39, c[0x0][0x3f4] ;  /* 0x0000fd00ff277b82 */ /* 0x000e660000000800 */
[----:B------:R-:W3:Y:S04]  /*91d0*/  SHFL.IDX PT, R3, R36, RZ, 0x1c1f ;  /* 0x001c1fff24037589 */ /* 0x000ee800000e0000 */
[----:B------:R-:W4:Y:S04]  /*91e0*/  SHFL.IDX PT, R0, R26, RZ, 0x1c1f ;  /* 0x001c1fff1a007589 */ /* 0x000f2800000e0000 */
[----:B------:R-:W5:Y:S01]  /*91f0*/  SHFL.IDX PT, R14, R37, RZ, 0x1c1f ;  /* 0x001c1fff250e7589 */ /* 0x000f6200000e0000 */
[----:B-1----:R-:W-:Y:S01]  /*9200*/  ISETP.GE.AND P0, PT, R16, R39, PT ;  /* 0x000000271000720c */ /* 0x002fe20003f06270 */
[----:B--2---:R-:W-:-:S02]  /*9210*/  IMAD R25, R4, R6, RZ ;  /* 0x0000000604197224 */ /* 0x004fc400078e02ff */
[----:B------:R-:W1:Y:S03]  /*9220*/  SHFL.IDX PT, R4, R24, RZ, 0x1c1f ;  /* 0x001c1fff18047589 */ /* 0x000e6600000e0000 */
[----:B------:R-:W-:-:S13]  /*9230*/  ISETP.GE.OR P1, PT, R40, R25, P0 ;  /* 0x000000192800720c */ /* 0x000fda0000726670 */
[C---:B------:R-:W-:Y:S01]  /*9240*/  @!P1 IMAD.SHL.U32 R5, R16.reuse, 0x2, RZ ;  /* 0x0000000210059824 */ /* 0x040fe200078e00ff */
[----:B------:R-:W-:-:S04]  /*9250*/  @!P1 SHF.L.U64.HI R7, R16, 0x1, R17 ;  /* 0x0000000110079819 */ /* 0x000fc80000010211 */
[----:B---3--:R-:W-:-:S04]  /*9260*/  @!P1 IADD3 R8, P2, R3, R5, RZ ;  /* 0x0000000503089210 */ /* 0x008fc80007f5e0ff */
[----:B----4-:R-:W-:-:S06]  /*9270*/  @!P1 IADD3.X R9, R0, R7, RZ, P2, !PT ;  /* 0x0000000700099210 */ /* 0x010fcc00017fe4ff */
[----:B------:R-:W2:Y:S01]  /*9280*/  @!P1 LD.E.128 R8, desc[UR42][R8.64] ;  /* 0x0000002a08089980 */ /* 0x000ea2000c101d00 */
[----:B-----5:R-:W-:-:S05]  /*9290*/  @!P1 IADD3 R14, P2, R14, R5, RZ ;  /* 0x000000050e0e9210 */ /* 0x020fca0007f5e0ff */
[----:B-1----:R-:W-:Y:S02]  /*92a0*/  @!P1 IMAD.X R5, R4, 0x1, R7, P2 ;  /* 0x0000000104059824 */ /* 0x002fe400010e0607 */
[----:B------:R-:W-:-:S06]  /*92b0*/  @!P1 IMAD.MOV.U32 R4, RZ, RZ, R14 ;  /* 0x000000ffff049224 */ /* 0x000fcc00078e000e */
[----:B------:R-:W3:Y:S01]  /*92c0*/  @!P1 LD.E.128 R4, desc[UR42][R4.64] ;  /* 0x0000002a04049980 */ /* 0x000ee2000c101d00 */
[----:B------:R-:W-:Y:S02]  /*92d0*/  CS2R R20, SRZ ;  /* 0x0000000000147805 */ /* 0x000fe4000001ff00 */
[----:B------:R-:W-:Y:S02]  /*92e0*/  CS2R R34, SRZ ;  /* 0x0000000000227805 */ /* 0x000fe4000001ff00 */
[----:B------:R-:W-:Y:S01]  /*92f0*/  CS2R R28, SRZ ;  /* 0x00000000001c7805 */ /* 0x000fe2000001ff00 */
[----:B------:R-:W1:Y:S01]  /*9300*/  SHFL.IDX PT, R14, R37, 0x1, 0x1c1f ;  /* 0x003c1f00250e7f89 */ /* 0x000e6200000e0000 */
[----:B------:R-:W-:-:S03]  /*9310*/  CS2R R30, SRZ ;  /* 0x00000000001e7805 */ /* 0x000fc6000001ff00 */
[----:B------:R-:W4:Y:S01]  /*9320*/  SHFL.IDX PT, R24, R24, 0x1, 0x1c1f ;  /* 0x003c1f0018187f89 */ /* 0x000f2200000e0000 */
[----:B--2---:R-:W-:Y:S02]  /*9330*/  @!P1 IMAD.MOV.U32 R20, RZ, RZ, R10 ;  /* 0x000000ffff149224 */ /* 0x004fe400078e000a */
[----:B------:R-:W-:Y:S02]  /*9340*/  @!P1 IMAD.MOV.U32 R21, RZ, RZ, R11 ;  /* 0x000000ffff159224 */ /* 0x000fe400078e000b */
[----:B------:R-:W-:Y:S02]  /*9350*/  IMAD.MOV.U32 R0, RZ, RZ, R20 ;  /* 0x000000ffff007224 */ /* 0x000fe400078e0014 */
[----:B------:R-:W-:Y:S02]  /*9360*/  IMAD.MOV.U32 R3, RZ, RZ, R21 ;  /* 0x000000ffff037224 */ /* 0x000fe400078e0015 */
[----:B------:R-:W-:Y:S01]  /*9370*/  @!P1 IMAD.MOV.U32 R28, RZ, RZ, R8 ;  /* 0x000000ffff1c9224 */ /* 0x000fe200078e0008 */
[----:B------:R-:W-:Y:S01]  /*9380*/  PRMT R45, R45, 0x5410, R0 ;  /* 0x000054102d2d7816 */ /* 0x000fe20000000000 */
[----:B------:R-:W-:Y:S01]  /*9390*/  @!P1 IMAD.MOV.U32 R29, RZ, RZ, R9 ;  /* 0x000000ffff1d9224 */ /* 0x000fe200078e0009 */
[----:B------:R-:W2:Y:S01]  /*93a0*/  SHFL.IDX PT, R0, R26, 0x1, 0x1c1f ;  /* 0x003c1f001a007f89 */ /* 0x000ea200000e0000 */
[----:B------:R-:W-:Y:S01]  /*93b0*/  PRMT R48, R48, 0x5410, R3 ;  /* 0x0000541030307816 */ /* 0x000fe20000000003 */
[----:B------:R-:W-:-:S02]  /*93c0*/  IMAD.MOV.U32 R8, RZ, RZ, R28 ;  /* 0x000000ffff087224 */ /* 0x000fc400078e001c */
[----:B---3--:R-:W-:Y:S01]  /*93d0*/  @!P1 IMAD.MOV.U32 R34, RZ, RZ, R4 ;  /* 0x000000ffff229224 */ /* 0x008fe200078e0004 */
[----:B------:R3:W0:Y:S01]  /*93e0*/  SHFL.IDX PT, R3, R36, 0x1, 0x1c1f ;  /* 0x003c1f0024037f89 */ /* 0x00062200000e0000 */
[----:B------:R-:W-:Y:S01]  /*93f0*/  @!P1 IMAD.MOV.U32 R35, RZ, RZ, R5 ;  /* 0x000000ffff239224 */ /* 0x000fe200078e0005 */
[----:B------:R-:W-:Y:S01]  /*9400*/  PRMT R38, R8, 0x7610, R38 ;  /* 0x0000761008267816 */ /* 0x000fe20000000026 */
        /* <DEDUP_REMOVED lines=8> */
[----:B------:R-:W-:Y:S01]  /*9490*/  IMAD.MOV.U32 R5, RZ, RZ, R31 ;  /* 0x000000ffff057224 */ /* 0x000fe200078e001f */
[----:B---3--:R-:W-:Y:S02]  /*94a0*/  PRMT R36, R9, 0x7610, R36 ;  /* 0x0000761009247816 */ /* 0x008fe40000000024 */
[----:B------:R-:W-:Y:S02]  /*94b0*/  CS2R R6, SRZ ;  /* 0x0000000000067805 */ /* 0x000fe4000001ff00 */
[----:B------:R-:W-:Y:S02]  /*94c0*/  PRMT R49, R49, 0x5410, R4 ;  /* 0x0000541031317816 */ /* 0x000fe40000000004 */
[----:B-12-4-:R-:W-:-:S07]  /*94d0*/  PRMT R45, R5, 0x7610, R45 ;  /* 0x00007610052d7816 */ /* 0x016fce000000002d */
.L_x_14716:
        /* <DEDUP_REMOVED lines=18> */
[-C--:B0-----:R-:W-:Y:S02]  /*9600*/  IADD3 R8, P1, R3, R4.reuse, RZ ;  /* 0x0000000403087210 */ /* 0x081fe40007f3e0ff */
[----:B------:R-:W-:-:S03]  /*9610*/  IADD3 R4, P2, R14, R4, RZ ;  /* 0x000000040e047210 */ /* 0x000fc60007f5e0ff */
[--C-:B------:R-:W-:Y:S02]  /*9620*/  IMAD.X R9, R0, 0x1, R5.reuse, P1 ;  /* 0x0000000100097824 */ /* 0x100fe400008e0605 */
[----:B------:R-:W-:-:S04]  /*9630*/  IMAD.X R5, R24, 0x1, R5, P2 ;  /* 0x0000000118057824 */ /* 0x000fc800010e0605 */
[----:B------:R-:W5:Y:S04]  /*9640*/  LD.E.128 R8, desc[UR42][R8.64] ;  /* 0x0000002a08087980 */ /* 0x000f68000c101d00 */
[----:B------:R-:W5:Y:S02]  /*9650*/  LD.E.128 R4, desc[UR42][R4.64] ;  /* 0x0000002a04047980 */ /* 0x000f64000c101d00 */
.L_x_14464:
[----:B------:R-:W-:Y:S05]  /*9660*/  BSYNC B1 ;  /* 0x0000000000017941 */ /* 0x000fea0003800000 */
.L_x_14463:
[----:B------:R-:W2:Y:S01]  /*9670*/  LDL R0, [R1+0x4] ;  /* 0x0000040001007983 */ /* 0x000ea20000100800 */
[----:B------:R-:W1:Y:S01]  /*9680*/  SYNCS.PHASECHK.TRANS64.TRYWAIT P1, [R19+URZ+0x22800], R12 ;  /* 0x0228000c130075a7 */ /* 0x000e62000802017f */
[----:B0----5:R-:W-:Y:S01]  /*9690*/  IMAD.MOV.U32 R3, RZ, RZ, R7 ;  /* 0x000000ffff037224 */ /* 0x021fe200078e0007 */
[----:B------:R-:W-:Y:S01]  /*96a0*/  BSSY B1, `(.L_x_14465) ;  /* 0x0000012000017945 */ /* 0x000fe20003800000 */
[----:B------:R-:W-:Y:S02]  /*96b0*/  VIADD R13, R202, 0x40 ;  /* 0x00000040ca0d7836 */ /* 0x000fe40000000000 */
[----:B------:R-:W-:-:S05]  /*96c0*/  IMAD.MOV.U32 R14, RZ, RZ, R9 ;  /* 0x000000ffff0e7224 */ /* 0x000fca00078e0009 */
[----:B------:R-:W-:Y:S02]  /*96d0*/  PRMT R58, R14, 0x7610, R58 ;  /* 0x000076100e3a7816 */ /* 0x000fe4000000003a */
[----:B--2---:R-:W-:Y:S01]  /*96e0*/  VIADDMNMX R25, R25, -R0, 0x80, PT ;  /* 0x0000008019197446 */ /* 0x004fe20003800900 */
[----:B------:R-:W-:-:S03]  /*96f0*/  IMAD.MOV.U32 R0, RZ, RZ, R6 ;  /* 0x000000ffff007224 */ /* 0x000fc600078e0006 */
[-C--:B------:R-:W-:Y:S02]  /*9700*/  ISETP.GE.OR P2, PT, R202, R25.reuse, P0 ;  /* 0x00000019ca00720c */ /* 0x080fe40000746670 */
[----:B------:R-:W-:Y:S01]  /*9710*/  PRMT R54, R0, 0x5410, R3 ;  /* 0x0000541000367816 */ /* 0x000fe20000000003 */
[----:B------:R-:W-:Y:S01]  /*9720*/  IMAD.MOV.U32 R0, RZ, RZ, R4 ;  /* 0x000000ffff007224 */ /* 0x000fe200078e0004 */
[----:B------:R-:W-:Y:S01]  /*9730*/  ISETP.GE.OR P0, PT, R13, R25, P0 ;  /* 0x000000190d00720c */ /* 0x000fe20000706670 */
[----:B------:R-:W-:Y:S02]  /*9740*/  IMAD.MOV.U32 R3, RZ, RZ, R5 ;  /* 0x000000ffff037224 */ /* 0x000fe400078e0005 */
[----:B------:R-:W-:Y:S01]  /*9750*/  IMAD.MOV.U32 R13, RZ, RZ, R8 ;  /* 0x000000ffff0d7224 */ /* 0x000fe200078e0008 */
[----:B------:R-:W-:Y:S02]  /*9760*/  PRMT R55, R0, 0x7610, R55 ;  /* 0x0000761000377816 */ /* 0x000fe40000000037 */
[----:B------:R-:W-:Y:S01]  /*9770*/  PRMT R56, R3, 0x7610, R56 ;  /* 0x0000761003387816 */ /* 0x000fe20000000038 */
[----:B------:R-:W-:Y:S01]  /*9780*/  IMAD.MOV.U32 R3, RZ, RZ, R11 ;  /* 0x000000ffff037224 */ /* 0x000fe200078e000b */
[----:B------:R-:W-:-:S02]  /*9790*/  PRMT R57, R13, 0x7610, R57 ;  /* 0x000076100d397816 */ /* 0x000fc40000000039 */
[----:B------:R-:W-:Y:S01]  /*97a0*/  MOV R0, R10 ;  /* 0x0000000a00007202 */ /* 0x000fe20000000f00 */
[----:B-1----:R-:W-:Y:S06]  /*97b0*/  @!P1 BRA `(.L_x_14466) ;  /* 0x0000017000049947 */ /* 0x002fec0003800000 */
.L_x_14717:
[----:B------:R-:W-:Y:S05]  /*97c0*/  BSYNC B1 ;  /* 0x0000000000017941 */ /* 0x000fea0003800000 */
.L_x_14465:
[----:B------:R-:W-:Y:S04]  /*97d0*/  BSSY B1, `(.L_x_14467) ;  /* 0x000006b000017945 */ /* 0x000fe80003800000 */
[----:B------:R-:W-:Y:S05]  /*97e0*/  @P2 BRA `(.L_x_14468) ;  /* 0x0000000400a42947 */ /* 0x000fea0003800000 */
[----:B------:R-:W2:Y:S01]  /*97f0*/  LDL R15, [R1+0x38] ;  /* 0x00003800010f7983 */ /* 0x000ea20000100800 */
[----:B------:R-:W-:Y:S01]  /*9800*/  IMAD.SHL.U32 R33, R33, 0x40, RZ ;  /* 0x0000004021217824 */ /* 0x000fe200078e00ff */
[----:B------:R-:W-:Y:S01]  /*9810*/  SHF.R.U64 R43, R34, 0x10, R35 ;  /* 0x00000010222b7819 */ /* 0x000fe20000001223 */
[----:B------:R-:W-:Y:S01]  /*9820*/  IMAD.IADD R13, R16, 0x1, R39 ;  /* 0x00000001100d7824 */ /* 0x000fe200078e0227 */
[----:B------:R-:W-:Y:S02]  /*9830*/  SHF.R.U64 R41, R28, 0x10, R29 ;  /* 0x000000101c297819 */ /* 0x000fe4000000121d */
[----:B------:R-:W-:Y:S02]  /*9840*/  LOP3.LUT R33, R33, 0x1c0, RZ, 0xc0, !PT ;  /* 0x000001c021217812 */ /* 0x000fe400078ec0ff */
[----:B------:R-:W-:Y:S02]  /*9850*/  SHF.R.U64 R40, R20, 0x10, R21 ;  /* 0x0000001014287819 */ /* 0x000fe40000001215 */
[----:B------:R-:W-:-:S02]  /*9860*/  SHF.R.U32.HI R14, RZ, 0x3, R33 ;  /* 0x00000003ff0e7819 */ /* 0x000fc40000011621 */
[C---:B------:R-:W-:Y:S02]  /*9870*/  LOP3.LUT R13, R33.reuse, 0x38, R13, 0xf8, !PT ;  /* 0x00000038210d7812 */ /* 0x040fe400078ef80d */
[----:B0-----:R-:W-:Y:S02]  /*9880*/  LOP3.LUT R12, R33, 0x38, R16, 0xf8, !PT ;  /* 0x00000038210c7812 */ /* 0x001fe400078ef810 */
[-C--:B------:R-:W-:Y:S02]  /*9890*/  LOP3.LUT R13, R13, R14.reuse, RZ, 0x3c, !PT ;  /* 0x0000000e0d0d7212 */ /* 0x080fe400078e3cff */
[----:B------:R-:W-:Y:S02]  /*98a0*/  LOP3.LUT R12, R12, R14, RZ, 0x3c, !PT ;  /* 0x0000000e0c0c7212 */ /* 0x000fe400078e3cff */
[----:B------:R-:W-:Y:S02]  /*98b0*/  SHF.R.U32.HI R47, RZ, 0x10, R31 ;  /* 0x00000010ff2f7819 */ /* 0x000fe4000001161f */
[----:B------:R-:W-:-:S02]  /*98c0*/  PRMT R43, R48, 0x5410, R43 ;  /* 0x00005410302b7816 */ /* 0x000fc4000000002b */
[----:B------:R-:W-:Y:S02]  /*98d0*/  SHF.R.U64 R46, R30, 0x10, R31 ;  /* 0x000000101e2e7819 */ /* 0x000fe4000000121f */
[----:B------:R-:W-:Y:S02]  /*98e0*/  PRMT R38, R38, 0x5410, R41 ;  /* 0x0000541026267816 */ /* 0x000fe40000000029 */
[C---:B------:R-:W-:Y:S02]  /*98f0*/  PRMT R40, R45.reuse, 0x5432, R40 ;  /* 0x000054322d287816 */ /* 0x040fe40000000028 */
[----:B------:R-:W-:Y:S01]  /*9900*/  PRMT R47, R45, 0x5410, R47 ;  /* 0x000054102d2f7816 */ /* 0x000fe2000000002f */
[----:B------:R-:W-:Y:S01]  /*9910*/  IMAD.U32 R45, R43, 0x10000, RZ ;  /* 0x000100002b2d7824 */ /* 0x000fe200078e00ff */
[----:B------:R-:W-:Y:S01]  /*9920*/  PRMT R46, R49, 0x5432, R46 ;  /* 0x00005432312e7816 */ /* 0x000fe2000000002e */
[----:B------:R-:W-:Y:S01]  /*9930*/  IMAD.U32 R41, R38, 0x10000, RZ ;  /* 0x0001000026297824 */ /* 0x000fe200078e00ff */
[----:B------:R-:W-:-:S02]  /*9940*/  SHF.R.U32.HI R44, RZ, 0x10, R35 ;  /* 0x00000010ff2c7819 */ /* 0x000fc40000011623 */
[----:B------:R-:W-:Y:S02]  /*9950*/  SHF.R.U32.HI R29, RZ, 0x10, R29 ;  /* 0x00000010ff1d7819 */ /* 0x000fe4000001161d */
[----:B------:R-:W-:Y:S02]  /*9960*/  PRMT R44, R50, 0x5432, R44 ;  /* 0x00005432322c7816 */ /* 0x000fe4000000002c */
[----:B------:R-:W-:Y:S02]  /*9970*/  LOP3.LUT R43, R43, 0xffff0000, RZ, 0xc0, !PT ;  /* 0xffff00002b2b7812 */ /* 0x000fe400078ec0ff */
[----:B------:R-:W-:Y:S02]  /*9980*/  SHF.R.U32.HI R42, RZ, 0x10, R21 ;  /* 0x00000010ff2a7819 */ /* 0x000fe40000011615 */
[----:B------:R-:W-:Y:S02]  /*9990*/  PRMT R36, R36, 0x5410, R29 ;  /* 0x0000541024247816 */ /* 0x000fe4000000001d */
[----:B------:R-:W-:Y:S01]  /*99a0*/  PRMT R42, R48, 0x5432, R42 ;  /* 0x00005432302a7816 */ /* 0x000fe2000000002a */
        /* <DEDUP_REMOVED lines=16> */
[----:B------:R-:W-:Y:S01]  /*9ab0*/  LOP3.LUT R41, R38, 0xffff0000, RZ, 0xc0, !PT ;  /* 0xffff000026297812 */ /* 0x000fe200078ec0ff */
[----:B------:R-:W-:Y:S01]  /*9ac0*/  FFMA.FTZ R51, R20, R45, R51 ;  /* 0x0000002d14337223 */ /* 0x000fe20000010033 */
[----:B------:R-:W-:Y:S01]  /*9ad0*/  FMUL.FTZ R53, R24, R43 ;  /* 0x0000002b18357220 */ /* 0x000fe20000410000 */
[----:B------:R-:W-:Y:S02]  /*9ae0*/  IMAD.U32 R20, R36, 0x10000, RZ ;  /* 0x0001000024147824 */ /* 0x000fe400078e00ff */
[----:B------:R-:W-:Y:S01]  /*9af0*/  FMUL.FTZ R50, R31, R30 ;  /* 0x0000001e1f327220 */ /* 0x000fe20000410000 */
[-C--:B------:R-:W-:Y:S01]  /*9b00*/  FMUL.FTZ R45, R24, R41.reuse ;  /* 0x00000029182d7220 */ /* 0x080fe20000410000 */
[----:B------:R-:W-:Y:S02]  /*9b10*/  IMAD.U32 R21, R13, 0x10000, RZ ;  /* 0x000100000d157824 */ /* 0x000fe400078e00ff */
[----:B------:R-:W-:Y:S01]  /*9b20*/  FFMA.FTZ R38, R12, R41, -R53 ;  /* 0x000000290c267223 */ /* 0x000fe20000010835 */
[----:B------:R-:W-:-:S02]  /*9b30*/  IMAD.U32 R35, R27, 0x10000, RZ ;  /* 0x000100001b237824 */ /* 0x000fc400078e00ff */
[----:B------:R-:W-:Y:S01]  /*9b40*/  FFMA.FTZ R48, R12, R43, R45 ;  /* 0x0000002b0c307223 */ /* 0x000fe2000001002d */
[----:B------:R-:W-:Y:S02]  /*9b50*/  IMAD.U32 R24, R47, 0x10000, RZ ;  /* 0x000100002f187824 */ /* 0x000fe400078e00ff */
[-C--:B------:R-:W-:Y:S01]  /*9b60*/  FMUL.FTZ R31, R31, R20.reuse ;  /* 0x000000141f1f7220 */ /* 0x080fe20000410000 */
[----:B------:R-:W-:Y:S02]  /*9b70*/  IMAD.U32 R12, R42, 0x10000, RZ ;  /* 0x000100002a0c7824 */ /* 0x000fe400078e00ff */
[----:B------:R-:W-:Y:S01]  /*9b80*/  FFMA.FTZ R50, R21, R20, -R50 ;  /* 0x0000001415327223 */ /* 0x000fe20000010832 */
[----:B------:R-:W-:Y:S02]  /*9b90*/  IMAD.U32 R29, R15, 0x10000, RZ ;  /* 0x000100000f1d7824 */ /* 0x000fe400078e00ff */
[----:B------:R-:W-:Y:S01]  /*9ba0*/  FFMA.FTZ R30, R21, R30, R31 ;  /* 0x0000001e151e7223 */ /* 0x000fe2000001001f */
[C---:B------:R-:W-:Y:S01]  /*9bb0*/  FMUL.FTZ R20, R35.reuse, R24 ;  /* 0x0000001823147220 */ /* 0x040fe20000410000 */
[----:B------:R-:W-:Y:S01]  /*9bc0*/  LOP3.LUT R44, R44, 0xffff0000, RZ, 0xc0, !PT ;  /* 0xffff00002c2c7812 */ /* 0x000fe200078ec0ff */
[-C--:B------:R-:W-:Y:S01]  /*9bd0*/  FMUL.FTZ R52, R35, R12.reuse ;  /* 0x0000000c23347220 */ /* 0x080fe20000410000 */
[----:B------:R-:W-:Y:S01]  /*9be0*/  IMAD.U32 R34, R26, 0x10000, RZ ;  /* 0x000100001a227824 */ /* 0x000fe200078e00ff */
[----:B------:R-:W-:Y:S01]  /*9bf0*/  LOP3.LUT R36, R36, 0xffff0000, RZ, 0xc0, !PT ;  /* 0xffff000024247812 */ /* 0x000fe200078ec0ff */
[----:B------:R-:W-:Y:S01]  /*9c00*/  IMAD.U32 R31, R46, 0x10000, RZ ;  /* 0x000100002e1f7824 */ /* 0x000fe200078e00ff */
[----:B------:R-:W-:Y:S01]  /*9c10*/  LOP3.LUT R13, R13, 0xffff0000, RZ, 0xc0, !PT ;  /* 0xffff00000d0d7812 */ /* 0x000fe200078ec0ff */
[C---:B------:R-:W-:Y:S01]  /*9c20*/  FFMA.FTZ R43, R29.reuse, R12, -R20 ;  /* 0x0000000c1d2b7223 */ /* 0x040fe20000010814 */
[----:B------:R-:W-:Y:S01]  /*9c30*/  FFMA.FTZ R52, R29, R24, R52 ;  /* 0x000000181d347223 */ /* 0x000fe20000010034 */
[----:B------:R-:W-:-:S02]  /*9c40*/  IMAD.U32 R28, R14, 0x10000, RZ ;  /* 0x000100000e1c7824 */ /* 0x000fc400078e00ff */
[C---:B------:R-:W-:Y:S01]  /*9c50*/  FMUL.FTZ R12, R25.reuse, R44 ;  /* 0x0000002c190c7220 */ /* 0x040fe20000410000 */
[----:B------:R-:W-:Y:S02]  /*9c60*/  IMAD.U32 R21, R40, 0x10000, RZ ;  /* 0x0001000028157824 */ /* 0x000fe400078e00ff */
[C---:B------:R-:W-:Y:S01]  /*9c70*/  FMUL.FTZ R29, R34.reuse, R31 ;  /* 0x0000001f221d7220 */ /* 0x040fe20000410000 */
[-C--:B------:R-:W-:Y:S01]  /*9c80*/  FMUL.FTZ R35, R25, R36.reuse ;  /* 0x0000002419237220 */ /* 0x080fe20000410000 */
[C---:B------:R-:W-:Y:S01]  /*9c90*/  FFMA.FTZ R25, R13.reuse, R36, -R12 ;  /* 0x000000240d197223 */ /* 0x040fe2000001080c */
[-C--:B------:R-:W-:Y:S01]  /*9ca0*/  FMUL.FTZ R41, R34, R21.reuse ;  /* 0x0000001522297220 */ /* 0x080fe20000410000 */
[----:B------:R-:W-:Y:S01]  /*9cb0*/  FFMA.FTZ R29, R28, R21, -R29 ;  /* 0x000000151c1d7223 */ /* 0x000fe2000001081d */
[----:B------:R-:W-:Y:S01]  /*9cc0*/  LOP3.LUT R26, R26, 0xffff0000, RZ, 0xc0, !PT ;  /* 0xffff00001a1a7812 */ /* 0x000fe200078ec0ff */
[----:B------:R-:W-:Y:S01]  /*9cd0*/  FFMA.FTZ R35, R13, R44, R35 ;  /* 0x0000002c0d237223 */ /* 0x000fe20000010023 */
[----:B------:R-:W-:Y:S01]  /*9ce0*/  LOP3.LUT R27, R27, 0xffff0000, RZ, 0xc0, !PT ;  /* 0xffff00001b1b7812 */ /* 0x000fe200078ec0ff */
[----:B------:R-:W-:Y:S01]  /*9cf0*/  FFMA.FTZ R41, R28, R31, R41 ;  /* 0x0000001f1c297223 */ /* 0x000fe20000010029 */
[----:B------:R-:W-:-:S02]  /*9d00*/  LOP3.LUT R21, R46, 0xffff0000, RZ, 0xc0, !PT ;  /* 0xffff00002e157812 */ /* 0x000fc400078ec0ff */
[----:B------:R-:W-:Y:S02]  /*9d10*/  LOP3.LUT R12, R47, 0xffff0000, RZ, 0xc0, !PT ;  /* 0xffff00002f0c7812 */ /* 0x000fe400078ec0ff */
[----:B------:R-:W-:Y:S01]  /*9d20*/  LOP3.LUT R13, R40, 0xffff0000, RZ, 0xc0, !PT ;  /* 0xffff0000280d7812 */ /* 0x000fe200078ec0ff */
[----:B------:R-:W-:Y:S01]  /*9d30*/  FMUL.FTZ R31, R26, R21 ;  /* 0x000000151a1f7220 */ /* 0x000fe20000410000 */
[----:B------:R-:W-:Y:S01]  /*9d40*/  LOP3.LUT R42, R42, 0xffff0000, RZ, 0xc0, !PT ;  /* 0xffff00002a2a7812 */ /* 0x000fe200078ec0ff */
[----:B------:R-:W-:Y:S01]  /*9d50*/  FMUL.FTZ R24, R27, R12 ;  /* 0x0000000c1b187220 */ /* 0x000fe20000410000 */
[----:B------:R-:W-:Y:S01]  /*9d60*/  LOP3.LUT R14, R14, 0xffff0000, RZ, 0xc0, !PT ;  /* 0xffff00000e0e7812 */ /* 0x000fe200078ec0ff */
[-C--:B------:R-:W-:Y:S01]  /*9d70*/  FMUL.FTZ R26, R26, R13.reuse ;  /* 0x0000000d1a1a7220 */ /* 0x080fe20000410000 */
        /* <DEDUP_REMOVED lines=16> */
.L_x_14468:
[----:B------:R-:W-:Y:S05]  /*9e80*/  BSYNC B1 ;  /* 0x0000000000017941 */ /* 0x000fea0003800000 */
.L_x_14467:
[----:B------:R-:W-:Y:S01]  /*9e90*/  PRMT R3, R3, 0x5410, R0 ;  /* 0x0000541003037816 */ /* 0x000fe20000000000 */
[----:B------:R-:W-:Y:S06]  /*9ea0*/  @P0 BRA `(.L_x_14459) ;  /* 0x0000000400a80947 */ /* 0x000fec0003800000 */
[----:B01----:R-:W2:Y:S01]  /*9eb0*/  LDL R12, [R1+0x3c] ;  /* 0x00003c00010c7983 */ /* 0x003ea20000100800 */
        /* <DEDUP_REMOVED lines=11> */
[----:B------:R-:W-:Y:S02]  /*9f70*/  SHF.R.U64 R33, R4, 0x10, R5 ;  /* 0x0000001004217819 */ /* 0x000fe40000001205 */
[----:B------:R-:W-:Y:S02]  /*9f80*/  SHF.R.U64 R21, R8, 0x10, R9 ;  /* 0x0000001008157819 */ /* 0x000fe40000001209 */
[----:B------:R-:W-:Y:S02]  /*9f90*/  PRMT R33, R55, 0x5410, R33 ;  /* 0x0000541037217816 */ /* 0x000fe40000000021 */
[--C-:B------:R-:W-:Y:S02]  /*9fa0*/  SHF.R.U64 R30, R10, 0x10, R11.reuse ;  /* 0x000000100a1e7819 */ /* 0x100fe4000000120b */
[----:B------:R-:W-:Y:S01]  /*9fb0*/  SHF.R.U32.HI R31, RZ, 0x10, R11 ;  /* 0x00000010ff1f7819 */ /* 0x000fe2000001160b */
[----:B------:R-:W-:Y:S01]  /*9fc0*/  IMAD.U32 R34, R33, 0x10000, RZ ;  /* 0x0001000021227824 */ /* 0x000fe200078e00ff */
[----:B------:R-:W-:-:S02]  /*9fd0*/  SHF.R.U32.HI R29, RZ, 0x10, R9 ;  /* 0x00000010ff1d7819 */ /* 0x000fc40000011609 */
[----:B------:R-:W-:Y:S02]  /*9fe0*/  SHF.R.U32.HI R35, RZ, 0x10, R5 ;  /* 0x00000010ff237819 */ /* 0x000fe40000011605 */
[----:B------:R-:W-:Y:S02]  /*9ff0*/  PRMT R21, R57, 0x5410, R21 ;  /* 0x0000541039157816 */ /* 0x000fe40000000015 */
[----:B------:R-:W-:Y:S02]  /*a000*/  SHF.R.U32.HI R38, RZ, 0x10, R7 ;  /* 0x00000010ff267819 */ /* 0x000fe40000011607 */
[C---:B------:R-:W-:Y:S02]  /*a010*/  PRMT R30, R3.reuse, 0x5432, R30 ;  /* 0x00005432031e7816 */ /* 0x040fe4000000001e */
[----:B------:R-:W-:Y:S01]  /*a020*/  PRMT R31, R3, 0x5410, R31 ;  /* 0x00005410031f7816 */ /* 0x000fe2000000001f */
[----:B------:R-:W-:Y:S01]  /*a030*/  IMAD.U32 R28, R21, 0x10000, RZ ;  /* 0x00010000151c7824 */ /* 0x000fe200078e00ff */
[----:B------:R-:W-:-:S02]  /*a040*/  PRMT R35, R56, 0x5410, R35 ;  /* 0x0000541038237816 */ /* 0x000fc40000000023 */
[----:B------:R-:W-:Y:S02]  /*a050*/  PRMT R29, R58, 0x5410, R29 ;  /* 0x000054103a1d7816 */ /* 0x000fe4000000001d */
[----:B------:R-:W-:Y:S01]  /*a060*/  PRMT R38, R54, 0x5432, R38 ;  /* 0x0000543236267816 */ /* 0x000fe20000000026 */
[----:B------:R-:W-:Y:S01]  /*a070*/  IMAD.U32 R36, R35, 0x10000, RZ ;  /* 0x0001000023247824 */ /* 0x000fe200078e00ff */
[----:B------:R-:W-:Y:S02]  /*a080*/  SHF.R.U64 R37, R6, 0x10, R7 ;  /* 0x0000001006257819 */ /* 0x000fe40000001207 */
[----:B------:R-:W-:Y:S02]  /*a090*/  LOP3.LUT R33, R33, 0xffff0000, RZ, 0xc0, !PT ;  /* 0xffff000021217812 */ /* 0x000fe400078ec0ff */
[----:B------:R-:W-:Y:S02]  /*a0a0*/  PRMT R37, R54, 0x5410, R37 ;  /* 0x0000541036257816 */ /* 0x000fe40000000025 */
[----:B------:R-:W-:-:S02]  /*a0b0*/  LOP3.LUT R21, R21, 0xffff0000, RZ, 0xc0, !PT ;  /* 0xffff000015157812 */ /* 0x000fc400078ec0ff */
[----:B------:R-:W-:Y:S01]  /*a0c0*/  LOP3.LUT R35, R35, 0xffff0000, RZ, 0xc0, !PT ;  /* 0xffff000023237812 */ /* 0x000fe200078ec0ff */
[----:B--2---:R-:W-:-:S04]  /*a0d0*/  IMAD.IADD R0, R12, 0x1, R0 ;  /* 0x000000010c007824 */ /* 0x004fc800078e0200 */
[----:B------:R-:W-:Y:S01]  /*a0e0*/  IMAD R0, R0, 0x2, R19 ;  /* 0x0000000200007824 */ /* 0x000fe200078e0213 */
[----:B---3--:R-:W0:Y:S04]  /*a0f0*/  LDS.128 R12, [R41+0x18400] ;  /* 0x01840000290c7984 */ /* 0x008e280000000c00 */
[----:B------:R-:W1:Y:S01]  /*a100*/  LDS.128 R24, [R0+0x18400] ;  /* 0x0184000000187984 */ /* 0x000e620000000c00 */
[----:B0-----:R-:W-:Y:S01]  /*a110*/  SHF.L.U32 R3, R12, 0x10, RZ ;  /* 0x000000100c037819 */ /* 0x001fe200000006ff */
[----:B-1----:R-:W-:-:S04]  /*a120*/  IMAD.U32 R9, R24, 0x10000, RZ ;  /* 0x0001000018097824 */ /* 0x002fc800078e00ff */
[----:B------:R-:W-:Y:S01]  /*a130*/  FMUL.FTZ R40, R9, R34 ;  /* 0x0000002209287220 */ /* 0x000fe20000410000 */
[----:B------:R-:W-:Y:S02]  /*a140*/  IMAD.U32 R11, R25, 0x10000, RZ ;  /* 0x00010000190b7824 */ /* 0x000fe400078e00ff */
[-C--:B------:R-:W-:Y:S01]  /*a150*/  FMUL.FTZ R42, R9, R28.reuse ;  /* 0x0000001c092a7220 */ /* 0x080fe20000410000 */
[----:B------:R-:W-:Y:S01]  /*a160*/  FFMA.FTZ R40, R3, R28, -R40 ;  /* 0x0000001c03287223 */ /* 0x000fe20000010828 */
[----:B------:R-:W-:Y:S02]  /*a170*/  IMAD.U32 R28, R29, 0x10000, RZ ;  /* 0x000100001d1c7824 */ /* 0x000fe400078e00ff */
[----:B------:R-:W-:Y:S02]  /*a180*/  IMAD.U32 R20, R27, 0x10000, RZ ;  /* 0x000100001b147824 */ /* 0x000fe400078e00ff */
[----:B------:R-:W-:Y:S02]  /*a190*/  IMAD.U32 R9, R38, 0x10000, RZ ;  /* 0x0001000026097824 */ /* 0x000fe400078e00ff */
[----:B------:R-:W-:Y:S01]  /*a1a0*/  FMUL.FTZ R44, R11, R36 ;  /* 0x000000240b2c7220 */ /* 0x000fe20000410000 */
[----:B------:R-:W-:-:S02]  /*a1b0*/  IMAD.U32 R5, R13, 0x10000, RZ ;  /* 0x000100000d057824 */ /* 0x000fc400078e00ff */
[----:B------:R-:W-:Y:S01]  /*a1c0*/  FFMA.FTZ R42, R3, R34, R42 ;  /* 0x00000022032a7223 */ /* 0x000fe2000001002a */
[----:B------:R-:W-:Y:S02]  /*a1d0*/  IMAD.U32 R3, R31, 0x10000, RZ ;  /* 0x000100001f037824 */ /* 0x000fe400078e00ff */
[-C--:B------:R-:W-:Y:S01]  /*a1e0*/  FMUL.FTZ R34, R11, R28.reuse ;  /* 0x0000001c0b227220 */ /* 0x080fe20000410000 */
[----:B------:R-:W-:Y:S01]  /*a1f0*/  IMAD.U32 R8, R15, 0x10000, RZ ;  /* 0x000100000f087824 */ /* 0x000fe200078e00ff */
[----:B------:R-:W-:Y:S01]  /*a200*/  LOP3.LUT R10, R24, 0xffff0000, RZ, 0xc0, !PT ;  /* 0xffff0000180a7812 */ /* 0x000fe200078ec0ff */
[C---:B------:R-:W-:Y:S01]  /*a210*/  FMUL.FTZ R11, R20.reuse, R9 ;  /* 0x00000009140b7220 */ /* 0x040fe20000410000 */
[----:B------:R-:W-:Y:S01]  /*a220*/  FFMA.FTZ R44, R5, R28, -R44 ;  /* 0x0000001c052c7223 */ /* 0x000fe2000001082c */
[-C--:B------:R-:W-:Y:S01]  /*a230*/  FMUL.FTZ R28, R20, R3.reuse ;  /* 0x00000003141c7220 */ /* 0x080fe20000410000 */
[----:B------:R-:W-:Y:S01]  /*a240*/  LOP3.LUT R4, R12, 0xffff0000, RZ, 0xc0, !PT ;  /* 0xffff00000c047812 */ /* 0x000fe200078ec0ff */
[----:B------:R-:W-:Y:S01]  /*a250*/  FFMA.FTZ R20, R8, R3, -R11 ;  /* 0x0000000308147223 */ /* 0x000fe2000001080b */
[----:B------:R-:W-:Y:S01]  /*a260*/  FMUL.FTZ R3, R10, R33 ;  /* 0x000000210a037220 */ /* 0x000fe20000410000 */
[----:B------:R-:W-:Y:S01]  /*a270*/  LOP3.LUT R12, R13, 0xffff0000, RZ, 0xc0, !PT ;  /* 0xffff00000d0c7812 */ /* 0x000fe200078ec0ff */
[----:B------:R-:W-:Y:S01]  /*a280*/  FFMA.FTZ R34, R5, R36, R34 ;  /* 0x0000002405227223 */ /* 0x000fe20000010022 */
[----:B------:R-:W-:-:S02]  /*a290*/  IMAD.U32 R13, R26, 0x10000, RZ ;  /* 0x000100001a0d7824 */ /* 0x000fc400078e00ff */
[----:B------:R-:W-:Y:S01]  /*a2a0*/  FFMA.FTZ R28, R8, R9, R28 ;  /* 0x00000009081c7223 */ /* 0x000fe2000001001c */
[----:B------:R-:W-:Y:S02]  /*a2b0*/  IMAD.U32 R5, R37, 0x10000, RZ ;  /* 0x0001000025057824 */ /* 0x000fe400078e00ff */
[-C--:B------:R-:W-:Y:S01]  /*a2c0*/  FMUL.FTZ R9, R10, R21.reuse ;  /* 0x000000150a097220 */ /* 0x080fe20000410000 */
[----:B------:R-:W-:Y:S01]  /*a2d0*/  FFMA.FTZ R21, R4, R21, -R3 ;  /* 0x0000001504157223 */ /* 0x000fe20000010803 */
[----:B------:R-:W-:Y:S01]  /*a2e0*/  LOP3.LUT R24, R25, 0xffff0000, RZ, 0xc0, !PT ;  /* 0xffff000019187812 */ /* 0x000fe200078ec0ff */
[----:B------:R-:W-:Y:S02]  /*a2f0*/  IMAD.U32 R3, R30, 0x10000, RZ ;  /* 0x000100001e037824 */ /* 0x000fe400078e00ff */
[----:B------:R-:W-:Y:S01]  /*a300*/  FMUL.FTZ R25, R13, R5 ;  /* 0x000000050d197220 */ /* 0x000fe20000410000 */
[C---:B------:R-:W-:Y:S01]  /*a310*/  IMAD.U32 R6, R14.reuse, 0x10000, RZ ;  /* 0x000100000e067824 */ /* 0x040fe200078e00ff */
[----:B------:R-:W-:Y:S01]  /*a320*/  LOP3.LUT R7, R14, 0xffff0000, RZ, 0xc0, !PT ;  /* 0xffff00000e077812 */ /* 0x000fe200078ec0ff */
[----:B------:R-:W-:Y:S01]  /*a330*/  FFMA.FTZ R9, R4, R33, R9 ;  /* 0x0000002104097223 */ /* 0x000fe20000010009 */
[----:B------:R-:W-:Y:S01]  /*a340*/  LOP3.LUT R14, R15, 0xffff0000, RZ, 0xc0, !PT ;  /* 0xffff00000f0e7812 */ /* 0x000fe200078ec0ff */
[-C--:B------:R-:W-:Y:S01]  /*a350*/  FMUL.FTZ R13, R13, R3.reuse ;  /* 0x000000030d0d7220 */ /* 0x080fe20000410000 */
[----:B------:R-:W-:Y:S01]  /*a360*/  LOP3.LUT R15, R26, 0xffff0000, RZ, 0xc0, !PT ;  /* 0xffff00001a0f7812 */ /* 0x000fe200078ec0ff */
[----:B------:R-:W-:Y:S01]  /*a370*/  FFMA.FTZ R25, R6, R3, -R25 ;  /* 0x0000000306197223 */ /* 0x000fe20000010819 */
[----:B------:R-:W-:-:S02]  /*a380*/  LOP3.LUT R4, R37, 0xffff0000, RZ, 0xc0, !PT ;  /* 0xffff000025047812 */ /* 0x000fc400078ec0ff */
[----:B------:R-:W-:Y:S02]  /*a390*/  LOP3.LUT R30, R30, 0xffff0000, RZ, 0xc0, !PT ;  /* 0xffff00001e1e7812 */ /* 0x000fe400078ec0ff */
[----:B------:R-:W-:Y:S02]  /*a3a0*/  LOP3.LUT R26, R27, 0xffff0000, RZ, 0xc0, !PT ;  /* 0xffff00001b1a7812 */ /* 0x000fe400078ec0ff */
[----:B------:R-:W-:Y:S01]  /*a3b0*/  LOP3.LUT R3, R38, 0xffff0000, RZ, 0xc0, !PT ;  /* 0xffff000026037812 */ /* 0x000fe200078ec0ff */
[----:B------:R-:W-:Y:S01]  /*a3c0*/  FFMA.FTZ R10, R6, R5, R13 ;  /* 0x00000005060a7223 */ /* 0x000fe2000001000d */
[----:B------:R-:W-:Y:S02]  /*a3d0*/  LOP3.LUT R29, R29, 0xffff0000, RZ, 0xc0, !PT ;  /* 0xffff00001d1d7812 */ /* 0x000fe400078ec0ff */
[----:B------:R-:W-:Y:S01]  /*a3e0*/  LOP3.LUT R31, R31, 0xffff0000, RZ, 0xc0, !PT ;  /* 0xffff00001f1f7812 */ /* 0x000fe200078ec0ff */
[C---:B------:R-:W-:Y:S01]  /*a3f0*/  FMUL.FTZ R6, R15.reuse, R4 ;  /* 0x000000040f067220 */ /* 0x040fe20000410000 */
[-C--:B------:R-:W-:Y:S01]  /*a400*/  FMUL.FTZ R15, R15, R30.reuse ;  /* 0x0000001e0f0f7220 */ /* 0x080fe20000410000 */
[----:B------:R-:W-:Y:S01]  /*a410*/  FMUL.FTZ R11, R24, R35 ;  /* 0x00000023180b7220 */ /* 0x000fe20000410000 */
[----:B------:R-:W-:Y:S01]  /*a420*/  FMUL.FTZ R5, R26, R3 ;  /* 0x000000031a057220 */ /* 0x000fe20000410000 */
[----:B------:R-:W-:Y:S01]  /*a430*/  FMUL.FTZ R24, R24, R29 ;  /* 0x0000001d18187220 */ /* 0x000fe20000410000 */
[----:B------:R-:W-:Y:S01]  /*a440*/  FMUL.FTZ R26, R26, R31 ;  /* 0x0000001f1a1a7220 */ /* 0x000fe20000410000 */
[C---:B------:R-:W-:Y:S01]  /*a450*/  FFMA.FTZ R6, R7.reuse, R30, -R6 ;  /* 0x0000001e07067223 */ /* 0x040fe20000010806 */
[----:B------:R-:W-:Y:S01]  /*a460*/  FFMA.FTZ R15, R7, R4, R15 ;  /* 0x00000004070f7223 */ /* 0x000fe2000001000f */
        /* <DEDUP_REMOVED lines=14> */
.L_x_14459:
[----:B------:R-:W-:Y:S05]  /*a550*/  BSYNC B0 ;  /* 0x0000000000007941 */ /* 0x000fea0003800000 */
.L_x_14445:
        /* <DEDUP_REMOVED lines=8> */
.L_x_14442:
[----:B-123--:R-:W1:Y:S01]  /*a5e0*/  S2R R0, SR_TID.X ;  /* 0x0000000000007919 */ /* 0x00ee620000002100 */
[----:B------:R-:W-:Y:S05]  /*a5f0*/  WARPSYNC.ALL ;  /* 0x0000000000007948 */ /* 0x000fea0003800000 */
[----:B-1----:R-:W-:-:S05]  /*a600*/  SHF.R.U32.HI R0, RZ, 0x7, R0 ;  /* 0x00000007ff007819 */ /* 0x002fca0000011600 */
[----:B------:R-:W-:Y:S02]  /*a610*/  VIADD R72, R0, 0x8 ;  /* 0x0000000800487836 */ /* 0x000fe40000000000 */
[----:B------:R-:W-:-:S03]  /*a620*/  IMAD.U32 R0, RZ, RZ, UR44 ;  /* 0x0000002cff007e24 */ /* 0x000fc6000f8e00ff */
[----:B------:R1:W-:Y:S02]  /*a630*/  BAR.SYNC.DEFER_BLOCKING R72, 0x100 ;  /* 0x000400480000751d */ /* 0x0003e40000010000 */
[----:B------:R-:W-:-:S13]  /*a640*/  ISETP.NE.AND P0, PT, R0, 0x3, PT ;  /* 0x000000030000780c */ /* 0x000fda0003f05270 */
[----:B-1----:R-:W-:Y:S05]  /*a650*/  @!P0 BRA `(.L_x_14469) ;  /* 0x0000000000048947 */ /* 0x002fea0003800000 */
[----:B------:R-:W-:Y:S01]  /*a660*/  BPT.TRAP 0x1 ;  /* 0x000000040000795c */ /* 0x000fe20000300000 */
.L_x_14469:
[----:B0-----:R-:W-:Y:S01]  /*a670*/  IMAD R13, R22, 0x8, R19 ;  /* 0x00000008160d7824 */ /* 0x001fe200078e0213 */
[----:B------:R-:W-:-:S04]  /*a680*/  SHF.L.U32 R74, R204, 0x1f, RZ ;  /* 0x0000001fcc4a7819 */ /* 0x000fc800000006ff */
[----:B------:R0:W1:Y:S01]  /*a690*/  SYNCS.PHASECHK.TRANS64.TRYWAIT P1, [R13+URZ+0x22830], R74 ;  /* 0x0228304a0d0075a7 */ /* 0x000062000802017f */
[----:B------:R-:W-:Y:S05]  /*a6a0*/  @!P0 BRA `(.L_x_14470) ;  /* 0x0000000000048947 */ /* 0x000fea0003800000 */
[----:B------:R-:W-:Y:S01]  /*a6b0*/  BPT.TRAP 0x1 ;  /* 0x000000040000795c */ /* 0x000fe20000300000 */
.L_x_14470:
[----:B------:R-:W-:Y:S01]  /*a6c0*/  VIADD R0, R19, 0x1c400 ;  /* 0x0001c40013007836 */ /* 0x000fe20000000000 */
[----:B------:R-:W-:Y:S01]  /*a6d0*/  LOP3.LUT R4, R32, 0x10000, RZ, 0xfc, !PT ;  /* 0x0001000020047812 */ /* 0x000fe200078efcff */
[----:B------:R-:W-:-:S03]  /*a6e0*/  IMAD.MOV.U32 R5, RZ, RZ, 0x40000040 ;  /* 0x40000040ff057424 */ /* 0x000fc600078e00ff */
[----:B------:R-:W-:-:S04]  /*a6f0*/  SHF.R.U32.HI R0, RZ, 0x4, R0 ;  /* 0x00000004ff007819 */ /* 0x000fc80000011600 */
[----:B------:R-:W-:-:S04]  /*a700*/  LOP3.LUT R0, R0, 0x3fff, RZ, 0xc0, !PT ;  /* 0x00003fff00007812 */ /* 0x000fc800078ec0ff */
[----:B------:R-:W-:-:S05]  /*a710*/  LOP3.LUT R0, R0, 0x10000, RZ, 0xfc, !PT ;  /* 0x0001000000007812 */ /* 0x000fca00078efcff */
[----:B------:R2:W-:Y:S01]  /*a720*/  STL [R1], R0 ;  /* 0x0000000001007387 */ /* 0x0005e20000100800 */
[----:B-1----:R-:W-:Y:S05]  /*a730*/  @P1 BRA `(.L_x_14471) ;  /* 0x0000000000081947 */ /* 0x002fea0003800000 */
[----:B------:R-:W1:Y:S02]  /*a740*/  SYNCS.PHASECHK.TRANS64.TRYWAIT P1, [R13+URZ+0x22830], R74 ;  /* 0x0228304a0d0075a7 */ /* 0x000e64000802017f */
[----:B-1----:R-:W-:Y:S05]  /*a750*/  @!P1 BRA `(.L_x_14472) ;  /* 0x0000016000309947 */ /* 0x002fea0003800000 */
.L_x_14471:
[----:B--2---:R-:W2:Y:S01]  /*a760*/  LDL R0, [R1] ;  /* 0x0000000001007983 */ /* 0x004ea20000100800 */
[----:B------:R-:W-:Y:S01]  /*a770*/  IMAD.MOV.U32 R15, RZ, RZ, 0x40000040 ;  /* 0x40000040ff0f7424 */ /* 0x000fe200078e00ff */
[----:B------:R-:W-:Y:S05]  /*a780*/  WARPSYNC.ALL ;  /* 0x0000000000007948 */ /* 0x000fea0003800000 */
[C---:B------:R-:W-:Y:S01]  /*a790*/  R2UR UR4, R4.reuse ;  /* 0x00000000040472ca */ /* 0x040fe200000e0000 */
[----:B------:R-:W-:Y:S01]  /*a7a0*/  WARPGROUP.ARRIVE ;  /* 0x00000000000079c5 */ /* 0x000fe20000000000 */
[----:B------:R-:W-:Y:S01]  /*a7b0*/  R2UR UR5, R5 ;  /* 0x00000000050572ca */ /* 0x000fe200000e0000 */
[----:B------:R-:W-:Y:S01]  /*a7c0*/  VIADD R10, R4, 0x2 ;  /* 0x00000002040a7836 */ /* 0x000fe20000000000 */
[----:B------:R-:W-:Y:S01]  /*a7d0*/  R2UR UR7, R15 ;  /* 0x000000000f0772ca */ /* 0x000fe200000e0000 */
[----:B------:R-:W-:-:S02]  /*a7e0*/  IMAD.MOV.U32 R11, RZ, RZ, 0x40000040 ;  /* 0x40000040ff0b7424 */ /* 0x000fc400078e00ff */
[----:B------:R-:W-:Y:S02]  /*a7f0*/  IMAD.MOV.U32 R7, RZ, RZ, 0x40000040 ;  /* 0x40000040ff077424 */ /* 0x000fe400078e00ff */
[----:B------:R-:W-:Y:S02]  /*a800*/  VIADD R8, R4, 0x4 ;  /* 0x0000000404087836 */ /* 0x000fe40000000000 */
[----:B------:R-:W-:Y:S02]  /*a810*/  IMAD.MOV.U32 R9, RZ, RZ, 0x40000040 ;  /* 0x40000040ff097424 */ /* 0x000fe400078e00ff */
[----:B------:R-:W-:Y:S02]  /*a820*/  IMAD.MOV.U32 R15, RZ, RZ, 0x40000040 ;  /* 0x40000040ff0f7424 */ /* 0x000fe400078e00ff */
[----:B--2---:R-:W-:Y:S02]  /*a830*/  IMAD R14, R22, 0x300, R0 ;  /* 0x00000300160e7824 */ /* 0x004fe400078e0200 */
[----:B------:R-:W2:Y:S02]  /*a840*/  S2R R0, SR_TID.X ;  /* 0x0000000000007919 */ /* 0x000ea40000002100 */
        /* <DEDUP_REMOVED lines=8> */
[----:B------:R-:W-:Y:S01]  /*a8d0*/  IMAD.MOV.U32 R7, RZ, RZ, 0x40000040 ;  /* 0x40000040ff077424 */ /* 0x000fe200078e00ff */
[----:B------:R-:W-:Y:S02]  /*a8e0*/  IADD3 R14, R14, 0x6, RZ ;  /* 0x000000060e0e7810 */ /* 0x000fe40007ffe0ff */
[----:B--2---:R-:W-:-:S04]  /*a8f0*/  SHF.R.U32.HI R0, RZ, 0x7, R0 ;  /* 0x00000007ff007819 */ /* 0x004fc80000011600 */
[----:B------:R-:W-:Y:S01]  /*a900*/  IADD3 R12, -R0, 0xb, RZ ;  /* 0x0000000b000c7810 */ /* 0x000fe20007ffe1ff */
[----:B------:R-:W-:Y:S02]  /*a910*/  WARPGROUP.DEPBAR.LE gsb0, 0x0 ;  /* 0x00008000000079c5 */ /* 0x000fe40000010000 */
[----:B------:R-:W-:-:S06]  /*a920*/  WARPGROUP.ARRIVE ;  /* 0x00000000000079c5 */ /* 0x000fcc0000000000 */
[----:B------:R-:W-:Y:S01]  /*a930*/  HGMMA.64x96x16.F32.BF16 R24, gdesc[UR4], R24, gsb0 ;  /* 0x01600000041879f0 */ /* 0x000fe20008001818 */
        /* <DEDUP_REMOVED lines=20> */
.L_x_14473:
[----:B------:R-:W3:Y:S01]  /*aa80*/  LDL R21, [R1+0x4] ;  /* 0x0000040001157983 */ /* 0x000ee20000100800 */
[----:B------:R-:W-:Y:S01]  /*aa90*/  ULDC UR4, c[0x0][0x9d8] ;  /* 0x0002760000047ab9 */ /* 0x000fe20000000800 */
[----:B------:R-:W4:Y:S02]  /*aaa0*/  LDC R80, c[0x0][0x448] ;  /* 0x00011200ff507b82 */ /* 0x000f240000000800 */
[----:B------:R-:W3:Y:S01]  /*aab0*/  LDL R3, [R1+0x40] ;  /* 0x0000400001037983 */ /* 0x000ee20000100800 */
[----:B------:R-:W-:-:S03]  /*aac0*/  FMUL.FTZ R75, R24, UR4 ;  /* 0x00000004184b7c20 */ /* 0x000fc60008410000 */
[----:B------:R-:W5:Y:S01]  /*aad0*/  LDL R82, [R1+0x28] ;  /* 0x0000280001527983 */ /* 0x000f620000100800 */
[----:B------:R-:W-:Y:S01]  /*aae0*/  FMUL.FTZ R24, R34, UR4 ;  /* 0x0000000422187c20 */ /* 0x000fe20008410000 */
[----:B------:R-:W-:Y:S01]  /*aaf0*/  FMUL.FTZ R79, R32, UR4 ;  /* 0x00000004204f7c20 */ /* 0x000fe20008410000 */
[----:B------:R-:W-:Y:S01]  /*ab00*/  FMUL.FTZ R76, R28, UR4 ;  /* 0x000000041c4c7c20 */ /* 0x000fe20008410000 */
[----:B------:R-:W2:Y:S01]  /*ab10*/  LDL R34, [R1+0x30] ;  /* 0x0000300001227983 */ /* 0x000ea20000100800 */
[----:B------:R-:W-:Y:S01]  /*ab20*/  FMUL.FTZ R20, R30, UR4 ;  /* 0x000000041e147c20 */ /* 0x000fe20008410000 */
[----:B------:R-:W-:Y:S01]  /*ab30*/  FMUL.FTZ R42, R42, UR4 ;  /* 0x000000042a2a7c20 */ /* 0x000fe20008410000 */
[----:B------:R-:W-:Y:S01]  /*ab40*/  FMUL.FTZ R77, R29, UR4 ;  /* 0x000000041d4d7c20 */ /* 0x000fe20008410000 */
[----:B------:R-:W2:Y:S01]  /*ab50*/  LDL R32, [R1+0x8] ;  /* 0x0000080001207983 */ /* 0x000ea20000100800 */
[----:B------:R-:W-:Y:S01]  /*ab60*/  FMUL.FTZ R0, R26, UR4 ;  /* 0x000000041a007c20 */ /* 0x000fe20008410000 */
[----:B------:R-:W-:Y:S01]  /*ab70*/  FMUL.FTZ R14, R27, UR4 ;  /* 0x000000041b0e7c20 */ /* 0x000fe20008410000 */
[----:B------:R-:W-:Y:S01]  /*ab80*/  FMUL.FTZ R15, R31, UR4 ;  /* 0x000000041f0f7c20 */ /* 0x000fe20008410000 */
[----:B------:R-:W-:Y:S01]  /*ab90*/  LOP3.LUT R23, R23, 0xfffffffe, RZ, 0xc0, !PT ;  /* 0xfffffffe17177812 */ /* 0x000fe200078ec0ff */
[----:B------:R-:W-:Y:S01]  /*aba0*/  FMUL.FTZ R73, R25, UR4 ;  /* 0x0000000419497c20 */ /* 0x000fe20008410000 */
[----:B------:R-:W-:Y:S01]  /*abb0*/  FMUL.FTZ R43, R43, UR4 ;  /* 0x000000042b2b7c20 */ /* 0x000fe20008410000 */
[----:B------:R-:W-:Y:S01]  /*abc0*/  FMUL.FTZ R47, R47, UR4 ;  /* 0x000000042f2f7c20 */ /* 0x000fe20008410000 */
[----:B------:R-:W-:Y:S01]  /*abd0*/  FMUL.FTZ R46, R46, UR4 ;  /* 0x000000042e2e7c20 */ /* 0x000fe20008410000 */
[----:B------:R-:W-:Y:S01]  /*abe0*/  FMUL.FTZ R50, R50, UR4 ;  /* 0x0000000432327c20 */ /* 0x000fe20008410000 */
[----:B----4-:R-:W-:Y:S01]  /*abf0*/  ISETP.NE.AND P1, PT, R80, 0x1, PT ;  /* 0x000000015000780c */ /* 0x010fe20003f25270 */
[----:B------:R5:W-:Y:S01]  /*ac00*/  MUFU.TANH R29, R42 ;  /* 0x0000002a001d7308 */ /* 0x000be20000002400 */
[----:B------:R-:W-:Y:S01]  /*ac10*/  FMUL.FTZ R25, R35, UR4 ;  /* 0x0000000423197c20 */ /* 0x000fe20008410000 */
[----:B------:R-:W-:Y:S01]  /*ac20*/  FMUL.FTZ R78, R33, UR4 ;  /* 0x00000004214e7c20 */ /* 0x000fe20008410000 */
[----:B------:R-:W-:Y:S01]  /*ac30*/  FMUL.FTZ R54, R54, UR4 ;  /* 0x0000000436367c20 */ /* 0x000fe20008410000 */
[----:B------:R-:W-:Y:S01]  /*ac40*/  FMUL.FTZ R81, R36, UR4 ;  /* 0x0000000424517c20 */ /* 0x000fe20008410000 */
[----:B------:R-:W-:-:S03]  /*ac50*/  ULDC UR37, c[0x0][0x988] ;  /* 0x0002620000257ab9 */ /* 0x000fc60000000800 */
[----:B------:R-:W4:Y:S04]  /*ac60*/  MUFU.TANH R0, R0 ;  /* 0x0000000000007308 */ /* 0x000f280000002400 */
[----:B------:R-:W0:Y:S04]  /*ac70*/  @P1 LDC R28, c[0x0][0x44c] ;  /* 0x00011300ff1c1b82 */ /* 0x000e280000000800 */
[----:B------:R-:W1:Y:S04]  /*ac80*/  MUFU.TANH R14, R14 ;  /* 0x0000000e000e7308 */ /* 0x000e680000002400 */
[----:B------:R-:W4:Y:S04]  /*ac90*/  @P1 LDC R30, c[0x0][0x450] ;  /* 0x00011400ff1e1b82 */ /* 0x000f280000000800 */
[----:B------:R-:W1:Y:S01]  /*aca0*/  MUFU.TANH R20, R20 ;  /* 0x0000001400147308 */ /* 0x000e620000002400 */
[----:B------:R-:W-:Y:S01]  /*acb0*/  @P1 LOP3.LUT R23, R23, 0x1, RZ, 0xfc, !PT ;  /* 0x0000000117171812 */ /* 0x000fe200078efcff */
[----:B------:R-:W-:-:S06]  /*acc0*/  FMUL.FTZ R27, R38, UR4 ;  /* 0x00000004261b7c20 */ /* 0x000fcc0008410000 */
[----:B------:R-:W1:Y:S01]  /*acd0*/  MUFU.TANH R15, R15 ;  /* 0x0000000f000f7308 */ /* 0x000e620000002400 */
[----:B------:R-:W-:-:S07]  /*ace0*/  FMUL.FTZ R26, R39, UR4 ;  /* 0x00000004271a7c20 */ /* 0x000fce0008410000 */
[----:B------:R-:W1:Y:S08]  /*acf0*/  MUFU.TANH R24, R24 ;  /* 0x0000001800187308 */ /* 0x000e700000002400 */
[----:B------:R-:W1:Y:S01]  /*ad00*/  MUFU.TANH R25, R25 ;  /* 0x0000001900197308 */ /* 0x000e620000002400 */
[----:B------:R-:W-:-:S07]  /*ad10*/  FMUL.FTZ R38, R41, UR4 ;  /* 0x0000000429267c20 */ /* 0x000fce0008410000 */
[----:B------:R-:W1:Y:S08]  /*ad20*/  MUFU.TANH R27, R27 ;  /* 0x0000001b001b7308 */ /* 0x000e700000002400 */
[----:B------:R-:W-:Y:S08]  /*ad30*/  MUFU.TANH R31, R47 ;  /* 0x0000002f001f7308 */ /* 0x000ff00000002400 */
[----:B------:R-:W1:Y:S01]  /*ad40*/  MUFU.TANH R26, R26 ;  /* 0x0000001a001a7308 */ /* 0x000e620000002400 */
[----:B------:R-:W-:-:S07]  /*ad50*/  FMUL.FTZ R80, R37, UR4 ;  /* 0x0000000425507c20 */ /* 0x000fce0008410000 */
[----:B------:R-:W-:Y:S08]  /*ad60*/  MUFU.TANH R46, R46 ;  /* 0x0000002e002e7308 */ /* 0x000ff00000002400 */
[----:B------:R-:W-:Y:S01]  /*ad70*/  MUFU.TANH R33, R50 ;  /* 0x0000003200217308 */ /* 0x000fe20000002400 */
[----:B------:R-:W-:Y:S01]  /*ad80*/  FMUL.FTZ R55, R55, UR4 ;  /* 0x0000000437377c20 */ /* 0x000fe20008410000 */
[----:B------:R-:W-:-:S06]  /*ad90*/  FMUL.FTZ R58, R58, UR4 ;  /* 0x000000043a3a7c20 */ /* 0x000fcc0008410000 */
[----:B------:R-:W-:Y:S01]  /*ada0*/  MUFU.TANH R36, R54 ;  /* 0x0000003600247308 */ /* 0x000fe20000002400 */
[----:B------:R-:W-:Y:S01]  /*adb0*/  FMUL.FTZ R59, R59, UR4 ;  /* 0x000000043b3b7c20 */ /* 0x000fe20008410000 */
[----:B------:R-:W-:Y:S01]  /*adc0*/  FMUL.FTZ R62, R62, UR4 ;  /* 0x000000043e3e7c20 */ /* 0x000fe20008410000 */
[----:B------:R-:W-:-:S05]  /*add0*/  FMUL.FTZ R63, R63, UR4 ;  /* 0x000000043f3f7c20 */ /* 0x000fca0008410000 */
[----:B------:R-:W-:Y:S01]  /*ade0*/  MUFU.TANH R59, R59 ;  /* 0x0000003b003b7308 */ /* 0x000fe20000002400 */
[----:B------:R-:W-:-:S07]  /*adf0*/  FMUL.FTZ R66, R66, UR4 ;  /* 0x0000000442427c20 */ /* 0x000fce0008410000 */
[----:B------:R-:W-:Y:S01]  /*ae00*/  MUFU.TANH R62, R62 ;  /* 0x0000003e003e7308 */ /* 0x000fe20000002400 */
[----:B------:R-:W-:Y:S01]  /*ae10*/  FMUL.FTZ R67, R67, UR4 ;  /* 0x0000000443437c20 */ /* 0x000fe20008410000 */
[----:B------:R-:W-:-:S06]  /*ae20*/  FMUL.FTZ R70, R70, UR4 ;  /* 0x0000000446467c20 */ /* 0x000fcc0008410000 */
[----:B------:R-:W-:Y:S01]  /*ae30*/  MUFU.TANH R66, R66 ;  /* 0x0000004200427308 */ /* 0x000fe20000002400 */
[----:B------:R-:W-:-:S07]  /*ae40*/  FMUL.FTZ R71, R71, UR4 ;  /* 0x0000000447477c20 */ /* 0x000fce0008410000 */
[----:B------:R-:W-:Y:S08]  /*ae50*/  MUFU.TANH R70, R70 ;  /* 0x0000004600467308 */ /* 0x000ff00000002400 */
[----:B------:R-:W-:Y:S08]  /*ae60*/  MUFU.TANH R71, R71 ;  /* 0x0000004700477308 */ /* 0x000ff00000002400 */
[----:B------:R-:W-:Y:S08]  /*ae70*/  MUFU.TANH R75, R75 ;  /* 0x0000004b004b7308 */ /* 0x000ff00000002400 */
[----:B------:R-:W-:Y:S08]  /*ae80*/  MUFU.TANH R73, R73 ;  /* 0x0000004900497308 */ /* 0x000ff00000002400 */
[----:B------:R-:W-:Y:S08]  /*ae90*/  MUFU.TANH R76, R76 ;  /* 0x0000004c004c7308 */ /* 0x000ff00000002400 */
[----:B------:R-:W-:Y:S08]  /*aea0*/  MUFU.TANH R77, R77 ;  /* 0x0000004d004d7308 */ /* 0x000ff00000002400 */
[----:B------:R-:W-:Y:S01]  /*aeb0*/  MUFU.TANH R79, R79 ;  /* 0x0000004f004f7308 */ /* 0x000fe20000002400 */
[----:B---3--:R-:W-:-:S07]  /*aec0*/  IMAD.IADD R21, R3, 0x1, R21 ;  /* 0x0000000103157824 */ /* 0x008fce00078e0215 */
[----:B------:R-:W-:Y:S01]  /*aed0*/  MUFU.TANH R78, R78 ;  /* 0x0000004e004e7308 */ /* 0x000fe20000002400 */
[----:B0-----:R-:W-:-:S05]  /*aee0*/  @P1 IMAD.HI.U32 R3, R21, R28, RZ ;  /* 0x0000001c15031227 */ /* 0x001fca00078e00ff */
[----:B----4-:R-:W-:Y:S01]  /*aef0*/  @P1 SHF.R.U32.HI R21, RZ, R30, R3 ;  /* 0x0000001eff151219 */ /* 0x010fe20000011603 */
[----:B-----5:R-:W-:Y:S01]  /*af00*/  IMAD R42, R176, -0x60, R82 ;  /* 0xffffffa0b02a7824 */ /* 0x020fe200078e0252 */
[----:B------:R-:W-:Y:S03]  /*af10*/  MUFU.TANH R81, R81 ;  /* 0x0000005100517308 */ /* 0x000fe60000002400 */
[----:B------:R-:W0:Y:S01]  /*af20*/  SHFL.IDX PT, R3, R21, 0x1, 0x1c1f ;  /* 0x003c1f0015037f89 */ /* 0x000e2200000e0000 */
[C-C-:B--2---:R-:W-:Y:S02]  /*af30*/  IADD3 R83, -R34.reuse, 0x61, R42.reuse ;  /* 0x0000006122537810 */ /* 0x144fe40007ffe12a */
[----:B------:R-:W-:-:S03]  /*af40*/  IADD3 R42, -R34, 0x60, R42 ;  /* 0x00000060222a7810 */ /* 0x000fc60007ffe12a */
[----:B------:R-:W-:Y:S01]  /*af50*/  IMAD.IADD R83, R83, 0x1, -R32 ;  /* 0x0000000153537824 */ /* 0x000fe200078e0a20 */
[----:B------:R1:W2:Y:S01]  /*af60*/  MUFU.TANH R30, R43 ;  /* 0x0000002b001e7308 */ /* 0x0002a20000002400 */
[----:B------:R-:W-:-:S03]  /*af70*/  FMUL.FTZ R28, R51, UR4 ;  /* 0x00000004331c7c20 */ /* 0x000fc60008410000 */
[----:B0-----:R-:W-:-:S04]  /*af80*/  VIADDMNMX R3, R3, R83, R42, PT ;  /* 0x0000005303037246 */ /* 0x001fc8000380012a */
[C---:B------:R-:W-:Y:S02]  /*af90*/  ISETP.GT.AND P1, PT, R3.reuse, RZ, PT ;  /* 0x000000ff0300720c */ /* 0x040fe40003f24270 */
[C---:B------:R-:W-:Y:S02]  /*afa0*/  ISETP.GT.AND P2, PT, R3.reuse, 0x1, PT ;  /* 0x000000010300780c */ /* 0x040fe40003f44270 */
[C---:B------:R-:W-:Y:S02]  /*afb0*/  ISETP.GT.AND P3, PT, R3.reuse, 0x8, PT ;  /* 0x000000080300780c */ /* 0x040fe40003f64270 */
[----:B------:R-:W-:Y:S02]  /*afc0*/  FSEL R51, R0, -INF , P1 ;  /* 0xff80000000337808 */ /* 0x000fe40000800000 */
[----:B-1----:R-:W-:Y:S02]  /*afd0*/  FSEL R43, R14, -INF , P2 ;  /* 0xff8000000e2b7808 */ /* 0x002fe40001000000 */
        /* <DEDUP_REMOVED lines=21> */
[----:B------:R-:W0:Y:S01]  /*b130*/  MUFU.TANH R28, R28 ;  /* 0x0000001c001c7308 */ /* 0x000e220000002400 */
[----:B------:R-:W-:Y:S02]  /*b140*/  ISETP.GT.AND P2, PT, R3, 0x28, PT ;  /* 0x000000280300780c */ /* 0x000fe40003f44270 */
[----:B--2---:R-:W-:Y:S02]  /*b150*/  FSEL R20, R30, -INF , P1 ;  /* 0xff8000001e147808 */ /* 0x004fe40000800000 */
[----:B------:R-:W-:Y:S02]  /*b160*/  FMNMX.FTZ R15, R25, R0, !PT ;  /* 0x00000000190f7209 */ /* 0x000fe40007810000 */
[----:B------:R-:W-:-:S02]  /*b170*/  ISETP.GT.AND P1, PT, R3, 0x29, PT ;  /* 0x000000290300780c */ /* 0x000fc40003f24270 */
[----:B------:R-:W-:Y:S02]  /*b180*/  FSEL R29, R46, -INF , P2 ;  /* 0xff8000002e1d7808 */ /* 0x000fe40001000000 */
        /* <DEDUP_REMOVED lines=12> */
[----:B------:R-:W-:Y:S02]  /*b250*/  ISETP.GT.AND P1, PT, R3, 0x39, PT ;  /* 0x000000390300780c */ /* 0x000fe40003f24270 */
[----:B------:R-:W-:-:S02]  /*b260*/  FSEL R36, R36, -INF , P2 ;  /* 0xff80000024247808 */ /* 0x000fc40001000000 */
[----:B------:R-:W-:Y:S01]  /*b270*/  FMNMX.FTZ R15, R35, R0, !PT ;  /* 0x00000000230f7209 */ /* 0x000fe20007810000 */
[----:B------:R-:W0:Y:S01]  /*b280*/  MUFU.TANH R26, R63 ;  /* 0x0000003f001a7308 */ /* 0x000e220000002400 */
[C---:B------:R-:W-:Y:S02]  /*b290*/  ISETP.GT.AND P2, PT, R3.reuse, 0x40, PT ;  /* 0x000000400300780c */ /* 0x040fe40003f44270 */
[----:B-1----:R-:W-:Y:S02]  /*b2a0*/  FSEL R34, R34, -INF , P1 ;  /* 0xff80000022227808 */ /* 0x002fe40000800000 */
[----:B------:R-:W-:Y:S02]  /*b2b0*/  FMNMX.FTZ R15, R36, R15, !PT ;  /* 0x0000000f240f7209 */ /* 0x000fe40007810000 */
[----:B------:R-:W-:Y:S02]  /*b2c0*/  ISETP.GT.AND P1, PT, R3, 0x41, PT ;  /* 0x000000410300780c */ /* 0x000fe40003f24270 */
[----:B--2---:R-:W-:-:S02]  /*b2d0*/  FSEL R32, R32, -INF , P2 ;  /* 0xff80000020207808 */ /* 0x004fc40001000000 */
[----:B------:R-:W-:Y:S01]  /*b2e0*/  FMNMX.FTZ R15, R34, R15, !PT ;  /* 0x0000000f220f7209 */ /* 0x000fe20007810000 */
[----:B------:R-:W1:Y:S01]  /*b2f0*/  MUFU.TANH R14, R67 ;  /* 0x00000043000e7308 */ /* 0x000e620000002400 */
[----:B------:R-:W-:Y:S02]  /*b300*/  ISETP.GT.AND P2, PT, R3, 0x48, PT ;  /* 0x000000480300780c */ /* 0x000fe40003f44270 */
[----:B------:R-:W-:Y:S02]  /*b310*/  FSEL R30, R59, -INF , P1 ;  /* 0xff8000003b1e7808 */ /* 0x000fe40000800000 */
[----:B------:R-:W-:Y:S02]  /*b320*/  FMNMX.FTZ R15, R32, R15, !PT ;  /* 0x0000000f200f7209 */ /* 0x000fe40007810000 */
[----:B------:R-:W-:Y:S02]  /*b330*/  ISETP.GT.AND P1, PT, R3, 0x49, PT ;  /* 0x000000490300780c */ /* 0x000fe40003f24270 */
[----:B------:R-:W-:-:S02]  /*b340*/  FSEL R28, R62, -INF , P2 ;  /* 0xff8000003e1c7808 */ /* 0x000fc40001000000 */
[----:B------:R-:W-:Y:S02]  /*b350*/  FMNMX.FTZ R15, R30, R15, !PT ;  /* 0x0000000f1e0f7209 */ /* 0x000fe40007810000 */
[C---:B------:R-:W-:Y:S02]  /*b360*/  ISETP.GT.AND P2, PT, R3.reuse, 0x50, PT ;  /* 0x000000500300780c */ /* 0x040fe40003f44270 */
[----:B0-----:R-:W-:Y:S02]  /*b370*/  FSEL R26, R26, -INF , P1 ;  /* 0xff8000001a1a7808 */ /* 0x001fe40000800000 */
[----:B------:R-:W-:Y:S02]  /*b380*/  FMNMX.FTZ R55, R28, R15, !PT ;  /* 0x0000000f1c377209 */ /* 0x000fe40007810000 */
[----:B------:R-:W-:Y:S02]  /*b390*/  ISETP.GT.AND P1, PT, R3, 0x51, PT ;  /* 0x000000510300780c */ /* 0x000fe40003f24270 */
[----:B------:R-:W-:-:S02]  /*b3a0*/  FSEL R15, R66, -INF , P2 ;  /* 0xff800000420f7808 */ /* 0x000fc40001000000 */
[----:B------:R-:W-:Y:S02]  /*b3b0*/  FMNMX.FTZ R0, R26, R55, !PT ;  /* 0x000000371a007209 */ /* 0x000fe40007810000 */
[----:B------:R-:W-:Y:S02]  /*b3c0*/  ISETP.GT.AND P2, PT, R3, 0x58, PT ;  /* 0x000000580300780c */ /* 0x000fe40003f44270 */
[----:B-1----:R-:W-:Y:S02]  /*b3d0*/  FSEL R14, R14, -INF , P1 ;  /* 0xff8000000e0e7808 */ /* 0x002fe40000800000 */
[----:B------:R-:W-:Y:S01]  /*b3e0*/  FMNMX.FTZ R55, R15, R0, !PT ;  /* 0x000000000f377209 */ /* 0x000fe20007810000 */
[----:B------:R-:W-:Y:S01]  /*b3f0*/  FMUL.FTZ R46, R44, UR4 ;  /* 0x000000042c2e7c20 */ /* 0x000fe20008410000 */
[----:B------:R-:W-:Y:S02]  /*b400*/  ISETP.GT.AND P1, PT, R3, 0x59, PT ;  /* 0x000000590300780c */ /* 0x000fe40003f24270 */
[----:B------:R-:W-:-:S02]  /*b410*/  FSEL R3, R70, -INF , P2 ;  /* 0xff80000046037808 */ /* 0x000fc40001000000 */
[----:B------:R-:W-:Y:S02]  /*b420*/  FMNMX.FTZ R44, R14, R55, !PT ;  /* 0x000000370e2c7209 */ /* 0x000fe40007810000 */
[----:B------:R-:W-:Y:S02]  /*b430*/  FSEL R0, R71, -INF , P1 ;  /* 0xff80000047007808 */ /* 0x000fe40000800000 */
[----:B------:R-:W-:-:S04]  /*b440*/  FMNMX.FTZ R55, R3, R44, !PT ;  /* 0x0000002c03377209 */ /* 0x000fc80007810000 */
[----:B------:R-:W-:-:S05]  /*b450*/  FMNMX.FTZ R55, R0, R55, !PT ;  /* 0x0000003700377209 */ /* 0x000fca0007810000 */
[----:B------:R-:W0:Y:S04]  /*b460*/  SHFL.BFLY PT, R44, R55, 0x2, 0x1f ;  /* 0x0c401f00372c7f89 */ /* 0x000e2800000e0000 */
[----:B------:R-:W1:Y:S01]  /*b470*/  SHFL.IDX PT, R21, R21, RZ, 0x1c1f ;  /* 0x001c1fff15157589 */ /* 0x000e6200000e0000 */
[----:B0-----:R-:W-:-:S05]  /*b480*/  FMNMX.FTZ R44, R55, R44, !PT ;  /* 0x0000002c372c7209 */ /* 0x001fca0007810000 */
[----:B------:R-:W0:Y:S01]  /*b490*/  SHFL.BFLY PT, R63, R44, 0x1, 0x1f ;  /* 0x0c201f002c3f7f89 */ /* 0x000e2200000e0000 */
[----:B-1----:R-:W-:-:S04]  /*b4a0*/  VIADDMNMX R83, R21, R83, R42, PT ;  /* 0x0000005315537246 */ /* 0x002fc8000380012a */
[C---:B------:R-:W-:Y:S02]  /*b4b0*/  ISETP.GT.AND P1, PT, R83.reuse, RZ, PT ;  /* 0x000000ff5300720c */ /* 0x040fe40003f24270 */
[C---:B------:R-:W-:Y:S02]  /*b4c0*/  ISETP.GT.AND P2, PT, R83.reuse, 0x1, PT ;  /* 0x000000015300780c */ /* 0x040fe40003f44270 */
[----:B------:R-:W-:Y:S02]  /*b4d0*/  ISETP.GT.AND P3, PT, R83, 0x8, PT ;  /* 0x000000085300780c */ /* 0x000fe40003f64270 */
[----:B------:R-:W-:Y:S02]  /*b4e0*/  FSEL R75, R75, -INF , P1 ;  /* 0xff8000004b4b7808 */ /* 0x000fe40000800000 */
[----:B------:R-:W-:Y:S01]  /*b4f0*/  FSEL R42, R73, -INF , P2 ;  /* 0xff800000492a7808 */ /* 0x000fe20001000000 */
[----:B------:R-:W-:Y:S01]  /*b500*/  FMUL.FTZ R54, R56, UR4 ;  /* 0x0000000438367c20 */ /* 0x000fe20008410000 */
[----:B------:R-:W-:Y:S01]  /*b510*/  FMUL.FTZ R56, R61, UR4 ;  /* 0x000000043d387c20 */ /* 0x000fe20008410000 */
[----:B------:R-:W-:Y:S01]  /*b520*/  ISETP.GT.AND P1, PT, R83, 0x9, PT ;  /* 0x000000095300780c */ /* 0x000fe20003f24270 */
[----:B------:R-:W-:Y:S01]  /*b530*/  FMUL.FTZ R40, R40, UR4 ;  /* 0x0000000428287c20 */ /* 0x000fe20008410000 */
[----:B------:R-:W-:-:S02]  /*b540*/  FSEL R76, R76, -INF , P3 ;  /* 0xff8000004c4c7808 */ /* 0x000fc40001800000 */
[----:B------:R-:W-:Y:S01]  /*b550*/  FMNMX.FTZ R61, R75, R42, !PT ;  /* 0x0000002a4b3d7209 */ /* 0x000fe20007810000 */
[----:B------:R-:W1:Y:S01]  /*b560*/  MUFU.TANH R80, R80 ;  /* 0x0000005000507308 */ /* 0x000e620000002400 */
[----:B------:R-:W-:Y:S02]  /*b570*/  ISETP.GT.AND P2, PT, R83, 0x10, PT ;  /* 0x000000105300780c */ /* 0x000fe40003f44270 */
[----:B0-----:R-:W-:Y:S02]  /*b580*/  FMNMX.FTZ R21, R44, R63, !PT ;  /* 0x0000003f2c157209 */ /* 0x001fe40007810000 */
[----:B------:R-:W-:Y:S02]  /*b590*/  FSEL R77, R77, -INF , P1 ;  /* 0xff8000004d4d7808 */ /* 0x000fe40000800000 */
[----:B------:R-:W-:Y:S01]  /*b5a0*/  FMNMX.FTZ R44, R76, R61, !PT ;  /* 0x0000003d4c2c7209 */ /* 0x000fe20007810000 */
[----:B------:R-:W0:Y:S01]  /*b5b0*/  MUFU.TANH R40, R40 ;  /* 0x0000002800287308 */ /* 0x000e220000002400 */
[----:B------:R-:W-:Y:S01]  /*b5c0*/  ISETP.GT.AND P3, PT, R83, 0x11, PT ;  /* 0x000000115300780c */ /* 0x000fe20003f64270 */
[----:B------:R-:W-:Y:S01]  /*b5d0*/  FMUL.FTZ R62, R21, UR37 ;  /* 0x00000025153e7c20 */ /* 0x000fe20008410000 */
[----:B------:R-:W-:-:S02]  /*b5e0*/  FSEL R79, R79, -INF , P2 ;  /* 0xff8000004f4f7808 */ /* 0x000fc40001000000 */
[----:B------:R-:W-:Y:S02]  /*b5f0*/  FMNMX.FTZ R44, R77, R44, !PT ;  /* 0x0000002c4d2c7209 */ /* 0x000fe40007810000 */
[----:B------:R-:W-:Y:S01]  /*b600*/  FSETP.NEU.FTZ.AND P4, PT, R21, -INF , PT ;  /* 0xff8000001500780b */ /* 0x000fe20003f9d000 */
[----:B------:R-:W2:Y:S01]  /*b610*/  MUFU.TANH R38, R38 ;  /* 0x0000002600267308 */ /* 0x000ea20000002400 */
[----:B------:R-:W-:Y:S01]  /*b620*/  ISETP.GT.AND P1, PT, R83, 0x18, PT ;  /* 0x000000185300780c */ /* 0x000fe20003f24270 */
[----:B------:R-:W-:Y:S01]  /*b630*/  FMUL.FTZ R45, R45, UR4 ;  /* 0x000000042d2d7c20 */ /* 0x000fe20008410000 */
[----:B------:R-:W-:Y:S02]  /*b640*/  FSEL R78, R78, -INF , P3 ;  /* 0xff8000004e4e7808 */ /* 0x000fe40001800000 */
[----:B------:R-:W-:Y:S02]  /*b650*/  FMNMX.FTZ R61, R79, R44, !PT ;  /* 0x0000002c4f3d7209 */ /* 0x000fe40007810000 */
[----:B------:R-:W-:Y:S01]  /*b660*/  FSEL R44, R62, RZ, P4 ;  /* 0x000000ff3e2c7208 */ /* 0x000fe20002000000 */
[----:B------:R-:W3:Y:S01]  /*b670*/  MUFU.TANH R46, R46 ;  /* 0x0000002e002e7308 */ /* 0x000ee20000002400 */
[----:B------:R-:W-:Y:S01]  /*b680*/  ISETP.GT.AND P2, PT, R83, 0x19, PT ;  /* 0x000000195300780c */ /* 0x000fe20003f44270 */
[----:B------:R-:W-:Y:S01]  /*b690*/  FMUL.FTZ R50, R48, UR4 ;  /* 0x0000000430327c20 */ /* 0x000fe20008410000 */
[----:B------:R-:W-:-:S02]  /*b6a0*/  FSEL R81, R81, -INF , P1 ;  /* 0xff80000051517808 */ /* 0x000fc40000800000 */
[----:B------:R-:W-:Y:S01]  /*b6b0*/  FMNMX.FTZ R62, R78, R61, !PT ;  /* 0x0000003d4e3e7209 */ /* 0x000fe20007810000 */
[----:B------:R-:W-:Y:S01]  /*b6c0*/  FFMA.FTZ R153, R51, UR37, -R44 ;  /* 0x0000002533997c23 */ /* 0x000fe2000801082c */
[----:B------:R-:W-:Y:S01]  /*b6d0*/  ISETP.GT.AND P1, PT, R83, 0x20, PT ;  /* 0x000000205300780c */ /* 0x000fe20003f24270 */
[----:B------:R-:W4:Y:S01]  /*b6e0*/  MUFU.TANH R45, R45 ;  /* 0x0000002d002d7308 */ /* 0x000f220000002400 */
[----:B-1----:R-:W-:Y:S01]  /*b6f0*/  FSEL R80, R80, -INF , P2 ;  /* 0xff80000050507808 */ /* 0x002fe20001000000 */
[----:B------:R-:W-:Y:S01]  /*b700*/  FMUL.FTZ R48, R49, UR4 ;  /* 0x0000000431307c20 */ /* 0x000fe20008410000 */
[----:B------:R-:W-:Y:S01]  /*b710*/  FMNMX.FTZ R51, R81, R62, !PT ;  /* 0x0000003e51337209 */ /* 0x000fe20007810000 */
[----:B------:R-:W-:Y:S01]  /*b720*/  FMUL.FTZ R49, R52, UR4 ;  /* 0x0000000434317c20 */ /* 0x000fe20008410000 */
[----:B------:R-:W-:Y:S02]  /*b730*/  ISETP.GT.AND P2, PT, R83, 0x21, PT ;  /* 0x000000215300780c */ /* 0x000fe40003f44270 */
[----:B0-----:R-:W-:Y:S01]  /*b740*/  FSEL R40, R40, -INF , P1 ;  /* 0xff80000028287808 */ /* 0x001fe20000800000 */
[----:B------:R-:W0:Y:S01]  /*b750*/  MUFU.TANH R50, R50 ;  /* 0x0000003200327308 */ /* 0x000e220000002400 */
[----:B------:R-:W-:Y:S01]  /*b760*/  FMNMX.FTZ R51, R80, R51, !PT ;  /* 0x0000003350337209 */ /* 0x000fe20007810000 */
[----:B------:R-:W-:Y:S01]  /*b770*/  FMUL.FTZ R52, R53, UR4 ;  /* 0x0000000435347c20 */ /* 0x000fe20008410000 */
[----:B------:R-:W-:-:S02]  /*b780*/  ISETP.GT.AND P1, PT, R83, 0x28, PT ;  /* 0x000000285300780c */ /* 0x000fc40003f24270 */
[----:B--2---:R-:W-:Y:S02]  /*b790*/  FSEL R38, R38, -INF , P2 ;  /* 0xff80000026267808 */ /* 0x004fe40001000000 */
[----:B------:R-:W-:Y:S01]  /*b7a0*/  FMNMX.FTZ R51, R40, R51, !PT ;  /* 0x0000003328337209 */ /* 0x000fe20007810000 */
[----:B------:R-:W1:Y:S01]  /*b7b0*/  MUFU.TANH R48, R48 ;  /* 0x0000003000307308 */ /* 0x000e620000002400 */
[----:B------:R-:W-:Y:S01]  /*b7c0*/  FFMA.FTZ R61, R43, UR37, -R44 ;  /* 0x000000252b3d7c23 */ /* 0x000fe2000801082c */
[C---:B------:R-:W-:Y:S02]  /*b7d0*/  ISETP.GT.AND P2, PT, R83.reuse, 0x29, PT ;  /* 0x000000295300780c */ /* 0x040fe40003f44270 */
[----:B---3--:R-:W-:Y:S02]  /*b7e0*/  FSEL R43, R46, -INF , P1 ;  /* 0xff8000002e2b7808 */ /* 0x008fe40000800000 */
[----:B------:R-:W-:Y:S02]  /*b7f0*/  FMNMX.FTZ R62, R38, R51, !PT ;  /* 0x00000033263e7209 */ /* 0x000fe40007810000 */
[----:B------:R-:W2:Y:S01]  /*b800*/  MUFU.TANH R49, R49 ;  /* 0x0000003100317308 */ /* 0x000ea20000002400 */
[----:B------:R-:W-:Y:S01]  /*b810*/  ISETP.GT.AND P1, PT, R83, 0x30, PT ;  /* 0x000000305300780c */ /* 0x000fe20003f24270 */
[----:B------:R-:W-:Y:S01]  /*b820*/  FMUL.FTZ R53, R57, UR4 ;  /* 0x0000000439357c20 */ /* 0x000fe20008410000 */
[----:B----4-:R-:W-:-:S02]  /*b830*/  FSEL R45, R45, -INF , P2 ;  /* 0xff8000002d2d7808 */ /* 0x010fc40001000000 */
[----:B------:R-:W-:-:S03]  /*b840*/  FMNMX.FTZ R62, R43, R62, !PT ;  /* 0x0000003e2b3e7209 */ /* 0x000fc60007810000 */
[----:B------:R-:W3:Y:S01]  /*b850*/  MUFU.TANH R52, R52 ;  /* 0x0000003400347308 */ /* 0x000ee20000002400 */
[----:B------:R-:W-:Y:S01]  /*b860*/  FFMA.FTZ R155, R47, UR37, -R44 ;  /* 0x000000252f9b7c23 */ /* 0x000fe2000801082c */
[----:B------:R-:W-:Y:S01]  /*b870*/  ISETP.GT.AND P2, PT, R83, 0x31, PT ;  /* 0x000000315300780c */ /* 0x000fe20003f44270 */
[----:B------:R-:W-:Y:S01]  /*b880*/  FMUL.FTZ R55, R60, UR4 ;  /* 0x000000043c377c20 */ /* 0x000fe20008410000 */
[----:B0-----:R-:W-:Y:S02]  /*b890*/  FSEL R47, R50, -INF , P1 ;  /* 0xff800000322f7808 */ /* 0x001fe40000800000 */
[----:B------:R-:W-:Y:S02]  /*b8a0*/  FMNMX.FTZ R62, R45, R62, !PT ;  /* 0x0000003e2d3e7209 */ /* 0x000fe40007810000 */
[----:B------:R-:W0:Y:S01]  /*b8b0*/  MUFU.TANH R54, R54 ;  /* 0x0000003600367308 */ /* 0x000e220000002400 */
[----:B------:R-:W-:Y:S02]  /*b8c0*/  ISETP.GT.AND P1, PT, R83, 0x38, PT ;  /* 0x000000385300780c */ /* 0x000fe40003f24270 */
[----:B-1----:R-:W-:-:S02]  /*b8d0*/  FSEL R48, R48, -INF , P2 ;  /* 0xff80000030307808 */ /* 0x002fc40001000000 */
[----:B------:R-:W-:-:S03]  /*b8e0*/  FMNMX.FTZ R51, R47, R62, !PT ;  /* 0x0000003e2f337209 */ /* 0x000fc60007810000 */
[----:B------:R-:W1:Y:S01]  /*b8f0*/  MUFU.TANH R53, R53 ;  /* 0x0000003500357308 */ /* 0x000e620000002400 */
[----:B------:R-:W-:Y:S01]  /*b900*/  FFMA.FTZ R50, R41, UR37, -R44 ;  /* 0x0000002529327c23 */ /* 0x000fe2000801082c */
[----:B------:R-:W-:Y:S01]  /*b910*/  ISETP.GT.AND P2, PT, R83, 0x39, PT ;  /* 0x000000395300780c */ /* 0x000fe20003f44270 */
[----:B------:R-:W-:Y:S01]  /*b920*/  FMUL.FTZ R58, R64, UR4 ;  /* 0x00000004403a7c20 */ /* 0x000fe20008410000 */
[----:B--2---:R-:W-:Y:S02]  /*b930*/  FSEL R41, R49, -INF , P1 ;  /* 0xff80000031297808 */ /* 0x004fe40000800000 */
[----:B------:R-:W-:Y:S02]  /*b940*/  FMNMX.FTZ R62, R48, R51, !PT ;  /* 0x00000033303e7209 */ /* 0x000fe40007810000 */
[----:B------:R-:W2:Y:S01]  /*b950*/  MUFU.TANH R55, R55 ;  /* 0x0000003700377308 */ /* 0x000ea20000002400 */
[----:B------:R-:W-:Y:S01]  /*b960*/  ISETP.GT.AND P1, PT, R83, 0x40, PT ;  /* 0x000000405300780c */ /* 0x000fe20003f24270 */
[----:B------:R-:W-:Y:S01]  /*b970*/  FMUL.FTZ R57, R65, UR4 ;  /* 0x0000000441397c20 */ /* 0x000fe20008410000 */
[----:B---3--:R-:W-:-:S02]  /*b980*/  FSEL R49, R52, -INF , P2 ;  /* 0xff80000034317808 */ /* 0x008fc40001000000 */
        /* <DEDUP_REMOVED lines=8> */
[----:B------:R-:W-:Y:S01]  /*ba10*/  ISETP.GT.AND P1, PT, R83, 0x48, PT ;  /* 0x000000485300780c */ /* 0x000fe20003f24270 */
[----:B------:R-:W-:Y:S01]  /*ba20*/  FMUL.FTZ R60, R69, UR4 ;  /* 0x00000004453c7c20 */ /* 0x000fe20008410000 */
[----:B-1----:R-:W-:-:S02]  /*ba30*/  FSEL R51, R53, -INF , P2 ;  /* 0xff80000035337808 */ /* 0x002fc40001000000 */
[----:B------:R-:W-:-:S03]  /*ba40*/  FMNMX.FTZ R62, R39, R62, !PT ;  /* 0x0000003e273e7209 */ /* 0x000fc60007810000 */
[----:B------:R-:W1:Y:S01]  /*ba50*/  MUFU.TANH R57, R57 ;  /* 0x0000003900397308 */ /* 0x000e620000002400 */
[----:B------:R-:W-:Y:S01]  /*ba60*/  FFMA.FTZ R52, R37, UR37, -R44 ;  /* 0x0000002525347c23 */ /* 0x000fe2000801082c */
[----:B------:R-:W-:Y:S02]  /*ba70*/  ISETP.GT.AND P2, PT, R83, 0x49, PT ;  /* 0x000000495300780c */ /* 0x000fe40003f44270 */
[----:B--2---:R-:W-:Y:S02]  /*ba80*/  FSEL R37, R55, -INF , P1 ;  /* 0xff80000037257808 */ /* 0x004fe40000800000 */
[----:B------:R-:W-:Y:S02]  /*ba90*/  FMNMX.FTZ R62, R51, R62, !PT ;  /* 0x0000003e333e7209 */ /* 0x000fe40007810000 */
[----:B------:R-:W2:Y:S01]  /*baa0*/  MUFU.TANH R59, R59 ;  /* 0x0000003b003b7308 */ /* 0x000ea20000002400 */
[----:B------:R-:W-:Y:S02]  /*bab0*/  ISETP.GT.AND P1, PT, R83, 0x50, PT ;  /* 0x000000505300780c */ /* 0x000fe40003f24270 */
[----:B---3--:R-:W-:-:S02]  /*bac0*/  FSEL R53, R56, -INF , P2 ;  /* 0xff80000038357808 */ /* 0x008fc40001000000 */
[----:B------:R-:W-:-:S03]  /*bad0*/  FMNMX.FTZ R62, R37, R62, !PT ;  /* 0x0000003e253e7209 */ /* 0x000fc60007810000 */
[----:B------:R-:W3:Y:S01]  /*bae0*/  MUFU.TANH R60, R60 ;  /* 0x0000003c003c7308 */ /* 0x000ee20000002400 */
[--C-:B------:R-:W-:Y:S01]  /*baf0*/  FFMA.FTZ R171, R27, UR37, -R44.reuse ;  /* 0x000000251bab7c23 */ /* 0x100fe2000801082c */
[----:B------:R-:W-:Y:S02]  /*bb00*/  ISETP.GT.AND P2, PT, R83, 0x51, PT ;  /* 0x000000515300780c */ /* 0x000fe40003f44270 */
[----:B0-----:R-:W-:Y:S02]  /*bb10*/  FSEL R58, R58, -INF , P1 ;  /* 0xff8000003a3a7808 */ /* 0x001fe40000800000 */
[----:B------:R-:W-:Y:S01]  /*bb20*/  FMNMX.FTZ R27, R53, R62, !PT ;  /* 0x0000003e351b7209 */ /* 0x000fe20007810000 */
[----:B------:R-:W-:Y:S01]  /*bb30*/  FFMA.FTZ R54, R24, UR37, -R44 ;  /* 0x0000002518367c23 */ /* 0x000fe2000801082c */
[----:B------:R-:W-:Y:S02]  /*bb40*/  ISETP.GT.AND P1, PT, R83, 0x58, PT ;  /* 0x000000585300780c */ /* 0x000fe40003f24270 */
[----:B-1----:R-:W-:-:S02]  /*bb50*/  FSEL R57, R57, -INF , P2 ;  /* 0xff80000039397808 */ /* 0x002fc40001000000 */
[----:B------:R-:W-:Y:S02]  /*bb60*/  FMNMX.FTZ R24, R58, R27, !PT ;  /* 0x0000001b3a187209 */ /* 0x000fe40007810000 */
[----:B------:R-:W-:Y:S02]  /*bb70*/  ISETP.GT.AND P2, PT, R83, 0x59, PT ;  /* 0x000000595300780c */ /* 0x000fe40003f44270 */
[----:B--2---:R-:W-:Y:S02]  /*bb80*/  FSEL R59, R59, -INF , P1 ;  /* 0xff8000003b3b7808 */ /* 0x004fe40000800000 */
[----:B------:R-:W-:Y:S02]  /*bb90*/  FMNMX.FTZ R24, R57, R24, !PT ;  /* 0x0000001839187209 */ /* 0x000fe40007810000 */
[----:B---3--:R-:W-:Y:S02]  /*bba0*/  FSEL R27, R60, -INF , P2 ;  /* 0xff8000003c1b7808 */ /* 0x008fe40001000000 */
[----:B------:R-:W-:-:S04]  /*bbb0*/  FMNMX.FTZ R24, R59, R24, !PT ;  /* 0x000000183b187209 */ /* 0x000fc80007810000 */
[----:B------:R-:W-:Y:S01]  /*bbc0*/  FMNMX.FTZ R24, R27, R24, !PT ;  /* 0x000000181b187209 */ /* 0x000fe20007810000 */
[----:B------:R-:W-:-:S04]  /*bbd0*/  FFMA.FTZ R165, R25, UR37, -R44 ;  /* 0x0000002519a57c23 */ /* 0x000fc8000801082c */
[----:B------:R-:W0:Y:S01]  /*bbe0*/  SHFL.BFLY PT, R25, R24, 0x2, 0x1f ;  /* 0x0c401f0018197f89 */ /* 0x000e2200000e0000 */
[----:B------:R-:W-:Y:S01]  /*bbf0*/  FFMA.FTZ R56, R20, UR37, -R44 ;  /* 0x0000002514387c23 */ /* 0x000fe2000801082c */
[----:B0-----:R-:W-:-:S05]  /*bc00*/  FMNMX.FTZ R25, R24, R25, !PT ;  /* 0x0000001918197209 */ /* 0x001fca0007810000 */
[----:B------:R-:W0:Y:S01]  /*bc10*/  SHFL.BFLY PT, R20, R25, 0x1, 0x1f ;  /* 0x0c201f0019147f89 */ /* 0x000e2200000e0000 */
[--C-:B------:R-:W-:Y:S01]  /*bc20*/  FFMA.FTZ R159, R28, UR37, -R44.reuse ;  /* 0x000000251c9f7c23 */ /* 0x100fe2000801082c */
[----:B------:R-:W-:Y:S01]  /*bc30*/  FFMA.FTZ R175, R3, UR37, -R44 ;  /* 0x0000002503af7c23 */ /* 0x000fe2000801082c */
[----:B0-----:R-:W-:-:S04]  /*bc40*/  FMNMX.FTZ R20, R25, R20, !PT ;  /* 0x0000001419147209 */ /* 0x001fc80007810000 */
[C---:B------:R-:W-:Y:S01]  /*bc50*/  FSETP.NEU.FTZ.AND P1, PT, R20.reuse, -INF , PT ;  /* 0xff8000001400780b */ /* 0x040fe20003f3d000 */
[----:B------:R-:W-:-:S05]  /*bc60*/  FMUL.FTZ R28, R20, UR37 ;  /* 0x00000025141c7c20 */ /* 0x000fca0008410000 */
[----:B------:R-:W-:-:S05]  /*bc70*/  FSEL R28, R28, RZ, P1 ;  /* 0x000000ff1c1c7208 */ /* 0x000fca0000800000 */
[--C-:B------:R-:W-:Y:S01]  /*bc80*/  FFMA.FTZ R152, R75, UR37, -R28.reuse ;  /* 0x000000254b987c23 */ /* 0x100fe2000801081c */
[--C-:B------:R-:W-:Y:S01]  /*bc90*/  FFMA.FTZ R3, R42, UR37, -R28.reuse ;  /* 0x000000252a037c23 */ /* 0x100fe2000801081c */
[----:B------:R-:W-:Y:S01]  /*bca0*/  FFMA.FTZ R154, R76, UR37, -R28 ;  /* 0x000000254c9a7c23 */ /* 0x000fe2000801081c */
[----:B------:R-:W-:Y:S01]  /*bcb0*/  MUFU.EX2 R153, R153 ;  /* 0x0000009900997308 */ /* 0x000fe20000000800 */
[----:B------:R-:W-:Y:S01]  /*bcc0*/  FFMA.FTZ R173, R15, UR37, -R44 ;  /* 0x000000250fad7c23 */ /* 0x000fe2000801082c */
[----:B------:R-:W-:-:S06]  /*bcd0*/  FFMA.FTZ R15, R77, UR37, -R28 ;  /* 0x000000254d0f7c23 */ /* 0x000fcc000801081c */
[----:B------:R-:W-:Y:S01]  /*bce0*/  MUFU.EX2 R152, R152 ;  /* 0x0000009800987308 */ /* 0x000fe20000000800 */
[----:B------:R-:W-:-:S07]  /*bcf0*/  FFMA.FTZ R168, R79, UR37, -R28 ;  /* 0x000000254fa87c23 */ /* 0x000fce000801081c */
[----:B------:R-:W0:Y:S08]  /*bd00*/  MUFU.EX2 R3, R3 ;  /* 0x0000000300037308 */ /* 0x000e300000000800 */
[----:B------:R-:W1:Y:S01]  /*bd10*/  MUFU.EX2 R46, R61 ;  /* 0x0000003d002e7308 */ /* 0x000e620000000800 */
[----:B------:R-:W-:-:S07]  /*bd20*/  FFMA.FTZ R25, R78, UR37, -R28 ;  /* 0x000000254e197c23 */ /* 0x000fce000801081c */
[----:B------:R-:W2:Y:S08]  /*bd30*/  MUFU.EX2 R154, R154 ;  /* 0x0000009a009a7308 */ /* 0x000eb00000000800 */
[----:B------:R-:W3:Y:S01]  /*bd40*/  MUFU.EX2 R155, R155 ;  /* 0x0000009b009b7308 */ /* 0x000ee20000000800 */
[----:B------:R-:W-:-:S07]  /*bd50*/  FFMA.FTZ R170, R81, UR37, -R28 ;  /* 0x0000002551aa7c23 */ /* 0x000fce000801081c */
[----:B------:R-:W4:Y:S01]  /*bd60*/  MUFU.EX2 R15, R15 ;  /* 0x0000000f000f7308 */ /* 0x000f220000000800 */
[----:B------:R-:W-:-:S07]  /*bd70*/  FFMA.FTZ R166, R43, UR37, -R28 ;  /* 0x000000252ba67c23 */ /* 0x000fce000801081c */
[----:B------:R-:W5:Y:S01]  /*bd80*/  MUFU.EX2 R50, R50 ;  /* 0x0000003200327308 */ /* 0x000f620000000800 */
[--C-:B------:R-:W-:Y:S01]  /*bd90*/  FFMA.FTZ R167, R29, UR37, -R44.reuse ;  /* 0x000000251da77c23 */ /* 0x100fe2000801082c */
[--C-:B------:R-:W-:Y:S01]  /*bda0*/  FFMA.FTZ R161, R33, UR37, -R44.reuse ;  /* 0x0000002521a17c23 */ /* 0x100fe2000801082c */
[----:B------:R-:W-:-:S05]  /*bdb0*/  FFMA.FTZ R24, R34, UR37, -R44 ;  /* 0x0000002522187c23 */ /* 0x000fca000801082c */
[----:B------:R-:W5:Y:S01]  /*bdc0*/  MUFU.EX2 R168, R168 ;  /* 0x000000a800a87308 */ /* 0x000f620000000800 */
[----:B0-----:R-:W-:Y:S01]  /*bdd0*/  FADD.FTZ R43, R152, R3 ;  /* 0x00000003982b7221 */ /* 0x001fe20000010000 */
[----:B------:R-:W-:Y:S01]  /*bde0*/  FFMA.FTZ R157, R32, UR37, -R44 ;  /* 0x00000025209d7c23 */ /* 0x000fe2000801082c */
[----:B------:R-:W-:-:S05]  /*bdf0*/  FFMA.FTZ R29, R80, UR37, -R28 ;  /* 0x00000025501d7c23 */ /* 0x000fca000801081c */
[----:B------:R-:W0:Y:S01]  /*be00*/  MUFU.EX2 R169, R169 ;  /* 0x000000a900a97308 */ /* 0x000e220000000800 */
[----:B------:R-:W-:Y:S01]  /*be10*/  FFMA.FTZ R33, R45, UR37, -R28 ;  /* 0x000000252d217c23 */ /* 0x000fe2000801081c */
[----:B-1----:R-:W-:Y:S01]  /*be20*/  FADD.FTZ R34, R153, R46 ;  /* 0x0000002e99227221 */ /* 0x002fe20000010000 */
[----:B------:R-:W-:Y:S02]  /*be30*/  VIADD R32, R13, 0x22840 ;  /* 0x000228400d207836 */ /* 0x000fe40000000000 */
[----:B------:R-:W-:Y:S01]  /*be40*/  FFMA.FTZ R163, R36, UR37, -R44 ;  /* 0x0000002524a37c23 */ /* 0x000fe2000801082c */
[----:B------:R-:W-:Y:S02]  /*be50*/  IMAD.U32 R45, RZ, RZ, UR41 ;  /* 0x00000029ff2d7e24 */ /* 0x000fe4000f8e00ff */
[----:B------:R-:W1:Y:S01]  /*be60*/  MUFU.EX2 R25, R25 ;  /* 0x0000001900197308 */ /* 0x000e620000000800 */
[----:B--2---:R-:W-:Y:S01]  /*be70*/  FADD.FTZ R36, R154, R43 ;  /* 0x0000002b9a247221 */ /* 0x004fe20000010000 */
[--C-:B------:R-:W-:Y:S01]  /*be80*/  FFMA.FTZ R156, R39, UR37, -R28.reuse ;  /* 0x00000025279c7c23 */ /* 0x100fe2000801081c */
[----:B------:R-:W-:-:S05]  /*be90*/  FFMA.FTZ R164, R40, UR37, -R28 ;  /* 0x0000002528a47c23 */ /* 0x000fca000801081c */
[----:B------:R-:W2:Y:S01]  /*bea0*/  MUFU.EX2 R52, R52 ;  /* 0x0000003400347308 */ /* 0x000ea20000000800 */
[----:B---3--:R-:W-:Y:S01]  /*beb0*/  FADD.FTZ R39, R155, R34 ;  /* 0x000000229b277221 */ /* 0x008fe20000010000 */
[----:B------:R-:W-:Y:S01]  /*bec0*/  PRMT R32, R45, 0x654, R32 ;  /* 0x000006542d207816 */ /* 0x000fe20000000020 */
[----:B------:R-:W-:-:S05]  /*bed0*/  FFMA.FTZ R60, R31, UR37, -R44 ;  /* 0x000000251f3c7c23 */ /* 0x000fca000801082c */
[----:B------:R-:W3:Y:S01]  /*bee0*/  MUFU.EX2 R170, R170 ;  /* 0x000000aa00aa7308 */ /* 0x000ee20000000800 */
[----:B----4-:R-:W-:Y:S01]  /*bef0*/  FADD.FTZ R43, R15, R36 ;  /* 0x000000240f2b7221 */ /* 0x010fe20000010000 */
[----:B------:R-:W-:Y:S01]  /*bf00*/  FFMA.FTZ R31, R38, UR37, -R28 ;  /* 0x00000025261f7c23 */ /* 0x000fe2000801081c */
[----:B-----5:R-:W-:Y:S01]  /*bf10*/  FADD.FTZ R34, R50, R39 ;  /* 0x0000002732227221 */ /* 0x020fe20000010000 */
[----:B------:R4:W-:Y:S04]  /*bf20*/  SYNCS.ARRIVE.TRANS64.RED.A1T0 RZ, [R32+URZ], RZ ;  /* 0x000000ff20ff79a7 */ /* 0x0009e8000810043f */
[----:B------:R-:W5:Y:S08]  /*bf30*/  MUFU.EX2 R171, R171 ;  /* 0x000000ab00ab7308 */ /* 0x000f700000000800 */
[----:B------:R-:W5:Y:S01]  /*bf40*/  MUFU.EX2 R29, R29 ;  /* 0x0000001d001d7308 */ /* 0x000f620000000800 */
[----:B----4-:R-:W-:Y:S01]  /*bf50*/  FADD.FTZ R32, R168, R43 ;  /* 0x0000002ba8207221 */ /* 0x010fe20000010000 */
[----:B0-----:R-:W-:-:S06]  /*bf60*/  FADD.FTZ R43, R169, R34 ;  /* 0x00000022a92b7221 */ /* 0x001fcc0000010000 */
[----:B------:R-:W0:Y:S01]  /*bf70*/  MUFU.EX2 R54, R54 ;  /* 0x0000003600367308 */ /* 0x000e220000000800 */
[----:B-1----:R-:W-:Y:S01]  /*bf80*/  FADD.FTZ R45, R25, R32 ;  /* 0x00000020192d7221 */ /* 0x002fe20000010000 */
[----:B--2---:R-:W-:-:S06]  /*bf90*/  FADD.FTZ R32, R52, R43 ;  /* 0x0000002b34207221 */ /* 0x004fcc0000010000 */
[----:B------:R-:W1:Y:S08]  /*bfa0*/  MUFU.EX2 R164, R164 ;  /* 0x000000a400a47308 */ /* 0x000e700000000800 */
[----:B------:R-:W2:Y:S01]  /*bfb0*/  MUFU.EX2 R165, R165 ;  /* 0x000000a500a57308 */ /* 0x000ea20000000800 */
[----:B------:R-:W-:Y:S01]  /*bfc0*/  FFMA.FTZ R158, R37, UR37, -R28 ;  /* 0x00000025259e7c23 */ /* 0x000fe2000801081c */
[----:B---3--:R-:W-:-:S06]  /*bfd0*/  FADD.FTZ R34, R170, R45 ;  /* 0x0000002daa227221 */ /* 0x008fcc0000010000 */
[----:B------:R-:W3:Y:S01]  /*bfe0*/  MUFU.EX2 R31, R31 ;  /* 0x0000001f001f7308 */ /* 0x000ee20000000800 */
[----:B------:R-:W-:Y:S01]  /*bff0*/  FFMA.FTZ R160, R47, UR37, -R28 ;  /* 0x000000252fa07c23 */ /* 0x000fe2000801081c */
[----:B-----5:R-:W-:-:S06]  /*c000*/  FADD.FTZ R37, R171, R32 ;  /* 0x00000020ab257221 */ /* 0x020fcc0000010000 */
[----:B------:R-:W4:Y:S01]  /*c010*/  MUFU.EX2 R56, R56 ;  /* 0x0000003800387308 */ /* 0x000f220000000800 */
[----:B------:R-:W-:Y:S01]  /*c020*/  FFMA.FTZ R62, R35, UR37, -R44 ;  /* 0x00000025233e7c23 */ /* 0x000fe2000801082c */
[----:B------:R-:W-:-:S06]  /*c030*/  FADD.FTZ R43, R29, R34 ;  /* 0x000000221d2b7221 */ /* 0x000fcc0000010000 */
[----:B------:R-:W5:Y:S01]  /*c040*/  MUFU.EX2 R166, R166 ;  /* 0x000000a600a67308 */ /* 0x000f620000000800 */
[----:B------:R-:W-:Y:S01]  /*c050*/  FFMA.FTZ R35, R48, UR37, -R28 ;  /* 0x0000002530237c23 */ /* 0x000fe2000801081c */
[----:B0-----:R-:W-:-:S06]  /*c060*/  FADD.FTZ R32, R54, R37 ;  /* 0x0000002536207221 */ /* 0x001fcc0000010000 */
[----:B------:R-:W0:Y:S01]  /*c070*/  MUFU.EX2 R167, R167 ;  /* 0x000000a700a77308 */ /* 0x000e220000000800 */
[----:B-1----:R-:W-:Y:S01]  /*c080*/  FADD.FTZ R34, R164, R43 ;  /* 0x0000002ba4227221 */ /* 0x002fe20000010000 */
[----:B------:R-:W-:-:S06]  /*c090*/  FFMA.FTZ R162, R41, UR37, -R28 ;  /* 0x0000002529a27c23 */ /* 0x000fcc000801081c */
[----:B------:R-:W1:Y:S01]  /*c0a0*/  MUFU.EX2 R33, R33 ;  /* 0x0000002100217308 */ /* 0x000e620000000800 */
[----:B--2---:R-:W-:-:S07]  /*c0b0*/  FADD.FTZ R37, R165, R32 ;  /* 0x00000020a5257221 */ /* 0x004fce0000010000 */
[----:B------:R-:W2:Y:S01]  /*c0c0*/  MUFU.EX2 R60, R60 ;  /* 0x0000003c003c7308 */ /* 0x000ea20000000800 */
[----:B---3--:R-:W-:Y:S01]  /*c0d0*/  FADD.FTZ R43, R31, R34 ;  /* 0x000000221f2b7221 */ /* 0x008fe20000010000 */
[----:B------:R-:W-:-:S06]  /*c0e0*/  FFMA.FTZ R41, R49, UR37, -R28 ;  /* 0x0000002531297c23 */ /* 0x000fcc000801081c */
[----:B------:R-:W3:Y:S01]  /*c0f0*/  MUFU.EX2 R160, R160 ;  /* 0x000000a000a07308 */ /* 0x000ee20000000800 */
[----:B----4-:R-:W-:-:S07]  /*c100*/  FADD.FTZ R32, R56, R37 ;  /* 0x0000002538207221 */ /* 0x010fce0000010000 */
[----:B------:R-:W4:Y:S01]  /*c110*/  MUFU.EX2 R161, R161 ;  /* 0x000000a100a17308 */ /* 0x000f220000000800 */
[----:B-----5:R-:W-:Y:S01]  /*c120*/  FADD.FTZ R34, R166, R43 ;  /* 0x0000002ba6227221 */ /* 0x020fe20000010000 */
[----:B0-----:R-:W-:-:S06]  /*c130*/  FADD.FTZ R37, R167, R32 ;  /* 0x00000020a7257221 */ /* 0x001fcc0000010000 */
[----:B------:R-:W0:Y:S08]  /*c140*/  MUFU.EX2 R35, R35 ;  /* 0x0000002300237308 */ /* 0x000e300000000800 */
[----:B------:R-:W5:Y:S01]  /*c150*/  MUFU.EX2 R62, R62 ;  /* 0x0000003e003e7308 */ /* 0x000f620000000800 */
[----:B-1----:R-:W-:Y:S01]  /*c160*/  FADD.FTZ R43, R33, R34 ;  /* 0x00000022212b7221 */ /* 0x002fe20000010000 */
[----:B------:R-:W-:-:S06]  /*c170*/  FFMA.FTZ R39, R51, UR37, -R28 ;  /* 0x0000002533277c23 */ /* 0x000fcc000801081c */
[----:B------:R-:W1:Y:S01]  /*c180*/  MUFU.EX2 R162, R162 ;  /* 0x000000a200a27308 */ /* 0x000e620000000800 */
[----:B--2---:R-:W-:Y:S01]  /*c190*/  FADD.FTZ R32, R60, R37 ;  /* 0x000000253c207221 */ /* 0x004fe20000010000 */
[----:B------:R-:W-:-:S06]  /*c1a0*/  FFMA.FTZ R30, R30, UR37, -R44 ;  /* 0x000000251e1e7c23 */ /* 0x000fcc000801082c */
[----:B------:R-:W2:Y:S01]  /*c1b0*/  MUFU.EX2 R163, R163 ;  /* 0x000000a300a37308 */ /* 0x000ea20000000800 */
[----:B---3--:R-:W-:Y:S01]  /*c1c0*/  FADD.FTZ R34, R160, R43 ;  /* 0x0000002ba0227221 */ /* 0x008fe20000010000 */
[----:B----4-:R-:W-:-:S06]  /*c1d0*/  FADD.FTZ R37, R161, R32 ;  /* 0x00000020a1257221 */ /* 0x010fcc0000010000 */
[----:B------:R-:W3:Y:S08]  /*c1e0*/  MUFU.EX2 R41, R41 ;  /* 0x0000002900297308 */ /* 0x000ef00000000800 */
[----:B------:R-:W4:Y:S01]  /*c1f0*/  MUFU.EX2 R24, R24 ;  /* 0x0000001800187308 */ /* 0x000f220000000800 */
[----:B0-----:R-:W-:Y:S01]  /*c200*/  FADD.FTZ R43, R35, R34 ;  /* 0x00000022232b7221 */ /* 0x001fe20000010000 */
[----:B-----5:R-:W-:-:S06]  /*c210*/  FADD.FTZ R32, R62, R37 ;  /* 0x000000253e207221 */ /* 0x020fcc0000010000 */
[----:B------:R-:W0:Y:S01]  /*c220*/  MUFU.EX2 R156, R156 ;  /* 0x0000009c009c7308 */ /* 0x000e220000000800 */
[----:B------:R-:W-:-:S07]  /*c230*/  FFMA.FTZ R26, R26, UR37, -R44 ;  /* 0x000000251a1a7c23 */ /* 0x000fce000801082c */
[----:B------:R-:W5:Y:S01]  /*c240*/  MUFU.EX2 R157, R157 ;  /* 0x0000009d009d7308 */ /* 0x000f620000000800 */
[----:B------:R-:W-:Y:S01]  /*c250*/  FFMA.FTZ R53, R53, UR37, -R28 ;  /* 0x0000002535357c23 */ /* 0x000fe2000801081c */
[----:B-1----:R-:W-:Y:S01]  /*c260*/  FADD.FTZ R34, R162, R43 ;  /* 0x0000002ba2227221 */ /* 0x002fe20000010000 */
[----:B------:R-:W-:-:S05]  /*c270*/  F2FP.BF16.F32.PACK_AB R152, R3, R152 ;  /* 0x000000980398723e */ /* 0x000fca00000010ff */
[----:B------:R-:W1:Y:S01]  /*c280*/  MUFU.EX2 R39, R39 ;  /* 0x0000002700277308 */ /* 0x000e620000000800 */
[--C-:B------:R-:W-:Y:S01]  /*c290*/  FFMA.FTZ R58, R58, UR37, -R28.reuse ;  /* 0x000000253a3a7c23 */ /* 0x100fe2000801081c */
[--C-:B------:R-:W-:Y:S01]  /*c2a0*/  FFMA.FTZ R57, R57, UR37, -R28.reuse ;  /* 0x0000002539397c23 */ /* 0x100fe2000801081c */
[----:B------:R-:W-:-:S05]  /*c2b0*/  FFMA.FTZ R59, R59, UR37, -R28 ;  /* 0x000000253b3b7c23 */ /* 0x000fca000801081c */
[----:B------:R-:W1:Y:S01]  /*c2c0*/  MUFU.EX2 R30, R30 ;  /* 0x0000001e001e7308 */ /* 0x000e620000000800 */
[----:B--2---:R-:W-:Y:S01]  /*c2d0*/  FADD.FTZ R3, R163, R32 ;  /* 0x00000020a3037221 */ /* 0x004fe20000010000 */
[----:B------:R-:W-:Y:S01]  /*c2e0*/  FFMA.FTZ R28, R27, UR37, -R28 ;  /* 0x000000251b1c7c23 */ /* 0x000fe2000801081c */
[----:B------:R-:W-:-:S05]  /*c2f0*/  F2FP.BF16.F32.PACK_AB R154, R15, R154 ;  /* 0x0000009a0f9a723e */ /* 0x000fca00000010ff */
[----:B------:R-:W2:Y:S01]  /*c300*/  MUFU.EX2 R158, R158 ;  /* 0x0000009e009e7308 */ /* 0x000ea20000000800 */
[----:B---3--:R-:W-:Y:S01]  /*c310*/  FADD.FTZ R15, R41, R34 ;  /* 0x00000022290f7221 */ /* 0x008fe20000010000 */
[----:B----4-:R-:W-:-:S06]  /*c320*/  FADD.FTZ R32, R24, R3 ;  /* 0x0000000318207221 */ /* 0x010fcc0000010000 */
[----:B------:R-:W3:Y:S01]  /*c330*/  MUFU.EX2 R159, R159 ;  /* 0x0000009f009f7308 */ /* 0x000ee20000000800 */
[----:B------:R-:W-:Y:S01]  /*c340*/  FFMA.FTZ R14, R14, UR37, -R44 ;  /* 0x000000250e0e7c23 */ /* 0x000fe2000801082c */
[----:B0-----:R-:W-:-:S06]  /*c350*/  FADD.FTZ R34, R156, R15 ;  /* 0x0000000f9c227221 */ /* 0x001fcc0000010000 */
[----:B------:R-:W0:Y:S01]  /*c360*/  MUFU.EX2 R27, R53 ;  /* 0x00000035001b7308 */ /* 0x000e220000000800 */
[----:B-----5:R-:W-:-:S07]  /*c370*/  FADD.FTZ R3, R157, R32 ;  /* 0x000000209d037221 */ /* 0x020fce0000010000 */
[----:B------:R-:W4:Y:S01]  /*c380*/  MUFU.EX2 R26, R26 ;  /* 0x0000001a001a7308 */ /* 0x000f220000000800 */
[----:B-1----:R-:W-:Y:S01]  /*c390*/  FADD.FTZ R15, R39, R34 ;  /* 0x00000022270f7221 */ /* 0x002fe20000010000 */
[----:B------:R-:W-:-:S06]  /*c3a0*/  FADD.FTZ R32, R30, R3 ;  /* 0x000000031e207221 */ /* 0x000fcc0000010000 */
[----:B------:R-:W-:Y:S08]  /*c3b0*/  MUFU.EX2 R173, R173 ;  /* 0x000000ad00ad7308 */ /* 0x000ff00000000800 */
[----:B------:R-:W1:Y:S01]  /*c3c0*/  MUFU.EX2 R58, R58 ;  /* 0x0000003a003a7308 */ /* 0x000e620000000800 */
[----:B------:R-:W-:Y:S01]  /*c3d0*/  FFMA.FTZ R0, R0, UR37, -R44 ;  /* 0x0000002500007c23 */ /* 0x000fe2000801082c */
[----:B--2---:R-:W-:Y:S01]  /*c3e0*/  FADD.FTZ R34, R158, R15 ;  /* 0x0000000f9e227221 */ /* 0x004fe20000010000 */
[----:B---3--:R-:W-:-:S05]  /*c3f0*/  FADD.FTZ R3, R159, R32 ;  /* 0x000000209f037221 */ /* 0x008fca0000010000 */
[----:B------:R-:W-:Y:S08]  /*c400*/  MUFU.EX2 R14, R14 ;  /* 0x0000000e000e7308 */ /* 0x000ff00000000800 */
[----:B------:R-:W2:Y:S01]  /*c410*/  MUFU.EX2 R57, R57 ;  /* 0x0000003900397308 */ /* 0x000ea20000000800 */
[----:B0-----:R-:W-:Y:S01]  /*c420*/  FADD.FTZ R15, R27, R34 ;  /* 0x000000221b0f7221 */ /* 0x001fe20000010000 */
[----:B----4-:R-:W-:-:S06]  /*c430*/  FADD.FTZ R34, R26, R3 ;  /* 0x000000031a227221 */ /* 0x010fcc0000010000 */
[----:B------:R-:W-:Y:S08]  /*c440*/  MUFU.EX2 R175, R175 ;  /* 0x000000af00af7308 */ /* 0x000ff00000000800 */
[----:B------:R-:W0:Y:S01]  /*c450*/  MUFU.EX2 R59, R59 ;  /* 0x0000003b003b7308 */ /* 0x000e220000000800 */
[----:B------:R-:W-:Y:S01]  /*c460*/  F2FP.BF16.F32.PACK_AB R163, R24, R163 ;  /* 0x000000a318a3723e */ /* 0x000fe200000010ff */
[----:B-1----:R-:W-:Y:S01]  /*c470*/  FADD.FTZ R24, R58, R15 ;  /* 0x0000000f3a187221 */ /* 0x002fe20000010000 */
[----:B------:R-:W-:-:S05]  /*c480*/  FADD.FTZ R3, R173, R34 ;  /* 0x00000022ad037221 */ /* 0x000fca0000010000 */
[----:B------:R-:W1:Y:S08]  /*c490*/  MUFU.EX2 R28, R28 ;  /* 0x0000001c001c7308 */ /* 0x000e700000000800 */
[----:B------:R-:W3:Y:S01]  /*c4a0*/  MUFU.EX2 R32, R0 ;  /* 0x0000000000207308 */ /* 0x000ee20000000800 */
[----:B------:R-:W-:Y:S01]  /*c4b0*/  F2FP.BF16.F32.PACK_AB R157, R30, R157 ;  /* 0x0000009d1e9d723e */ /* 0x000fe200000010ff */
[----:B--2---:R-:W-:Y:S01]  /*c4c0*/  FADD.FTZ R24, R57, R24 ;  /* 0x0000001839187221 */ /* 0x004fe20000010000 */
[----:B------:R-:W-:-:S03]  /*c4d0*/  FADD.FTZ R30, R14, R3 ;  /* 0x000000030e1e7221 */ /* 0x000fc60000010000 */
[----:B0-----:R-:W-:Y:S01]  /*c4e0*/  FADD.FTZ R3, R59, R24 ;  /* 0x000000183b037221 */ /* 0x001fe20000010000 */
[----:B------:R-:W-:Y:S01]  /*c4f0*/  FADD.FTZ R15, R175, R30 ;  /* 0x0000001eaf0f7221 */ /* 0x000fe20000010000 */
[----:B------:R-:W-:Y:S02]  /*c500*/  F2FP.BF16.F32.PACK_AB R153, R46, R153 ;  /* 0x000000992e99723e */ /* 0x000fe400000010ff */
[----:B------:R-:W-:Y:S01]  /*c510*/  F2FP.BF16.F32.PACK_AB R155, R50, R155 ;  /* 0x0000009b329b723e */ /* 0x000fe200000010ff */
[----:B-1----:R-:W-:Y:S01]  /*c520*/  FADD.FTZ R3, R28, R3 ;  /* 0x000000031c037221 */ /* 0x002fe20000010000 */
[----:B------:R-:W-:Y:S02]  /*c530*/  F2FP.BF16.F32.PACK_AB R169, R52, R169 ;  /* 0x000000a934a9723e */ /* 0x000fe400000010ff */
[----:B------:R-:W-:Y:S02]  /*c540*/  F2FP.BF16.F32.PACK_AB R171, R54, R171 ;  /* 0x000000ab36ab723e */ /* 0x000fe400000010ff */
[----:B------:R-:W-:Y:S01]  /*c550*/  F2FP.BF16.F32.PACK_AB R165, R56, R165 ;  /* 0x000000a538a5723e */ /* 0x000fe200000010ff */
[----:B---3--:R-:W-:Y:S01]  /*c560*/  FADD.FTZ R0, R32, R15 ;  /* 0x0000000f20007221 */ /* 0x008fe20000010000 */
        /* <DEDUP_REMOVED lines=14> */
[----:B------:R-:W-:Y:S01]  /*c650*/  F2FP.BF16.F32.PACK_AB R175, R32, R175 ;  /* 0x000000af20af723e */ /* 0x000fe200000010ff */
[----:B------:R-:W-:Y:S06]  /*c660*/  @!P0 BRA `(.L_x_14474) ;  /* 0x0000000000048947 */ /* 0x000fec0003800000 */
[----:B------:R-:W-:Y:S01]  /*c670*/  BPT.TRAP 0x1 ;  /* 0x000000040000795c */ /* 0x000fe20000300000 */
.L_x_14474:
[----:B------:R0:W1:Y:S01]  /*c680*/  SYNCS.PHASECHK.TRANS64.TRYWAIT P1, [R13+URZ+0x22850], R74 ;  /* 0x0228504a0d0075a7 */ /* 0x000062000802017f */
[----:B------:R-:W-:Y:S05]  /*c690*/  @!P0 BRA `(.L_x_14475) ;  /* 0x0000000000048947 */ /* 0x000fea0003800000 */
[----:B------:R-:W-:Y:S01]  /*c6a0*/  BPT.TRAP 0x1 ;  /* 0x000000040000795c */ /* 0x000fe20000300000 */
.L_x_14475:
[----:B------:R-:W-:Y:S04]  /*c6b0*/  BSSY B0, `(.L_x_14476) ;  /* 0x0000004000007945 */ /* 0x000fe80003800000 */
[----:B-1----:R-:W-:Y:S05]  /*c6c0*/  @P1 BRA `(.L_x_14477) ;  /* 0x0000000000081947 */ /* 0x002fea0003800000 */
[----:B------:R-:W1:Y:S02]  /*c6d0*/  SYNCS.PHASECHK.TRANS64.TRYWAIT P1, [R13+URZ+0x22850], R74 ;  /* 0x0228504a0d0075a7 */ /* 0x000e64000802017f */
[----:B-1----:R-:W-:Y:S05]  /*c6e0*/  @!P1 BRA `(.L_x_14478) ;  /* 0x0000014000609947 */ /* 0x002fea0003800000 */
.L_x_14477:
[----:B------:R-:W-:Y:S05]  /*c6f0*/  BSYNC B0 ;  /* 0x0000000000007941 */ /* 0x000fea0003800000 */
.L_x_14476:
[----:B------:R-:W-:Y:S05]  /*c700*/  WARPSYNC.ALL ;  /* 0x0000000000007948 */ /* 0x000fea0003800000 */
[----:B------:R-:W-:Y:S01]  /*c710*/  R2UR UR4, R19 ;  /* 0x00000000130472ca */ /* 0x000fe200000e0000 */
[----:B------:R0:W-:Y:S01]  /*c720*/  BAR.SYNC.DEFER_BLOCKING R72, 0x100 ;  /* 0x000400480000751d */ /* 0x0001e20000010000 */
[----:B------:R-:W-:Y:S02]  /*c730*/  IMAD.MOV.U32 R15, RZ, RZ, 0xc00 ;  /* 0x00000c00ff0f7424 */ /* 0x000fe400078e00ff */
[----:B------:R-:W-:Y:S02]  /*c740*/  IMAD.MOV.U32 R27, RZ, RZ, 0x40000040 ;  /* 0x40000040ff1b7424 */ /* 0x000fe400078e00ff */
[----:B------:R-:W-:-:S02]  /*c750*/  IMAD.MOV.U32 R25, RZ, RZ, 0x40000040 ;  /* 0x40000040ff197424 */ /* 0x000fc400078e00ff */
[----:B------:R-:W-:Y:S01]  /*c760*/  IMAD.MOV.U32 R29, RZ, RZ, 0x40000040 ;  /* 0x40000040ff1d7424 */ /* 0x000fe200078e00ff */
[----:B------:R-:W-:Y:S02]  /*c770*/  R2UR UR11, R27 ;  /* 0x000000001b0b72ca */ /* 0x000fe400000e0000 */
[----:B------:R-:W-:Y:S02]  /*c780*/  R2UR UR15, R25 ;  /* 0x00000000190f72ca */ /* 0x000fe400000e0000 */
[----:B------:R-:W-:Y:S01]  /*c790*/  UIADD3 UR4, UR4, 0x400, URZ ;  /* 0x0000040004047890 */ /* 0x000fe2000fffe03f */
[----:B------:R-:W-:Y:S02]  /*c7a0*/  R2UR UR19, R27 ;  /* 0x000000001b1372ca */ /* 0x000fe400000e0000 */
[----:B------:R-:W-:Y:S01]  /*c7b0*/  R2UR UR23, R29 ;  /* 0x000000001d1772ca */ /* 0x000fe200000e0000 */
[----:B------:R-:W-:-:S04]  /*c7c0*/  USHF.R.U32.HI UR4, URZ, 0x4, UR4 ;  /* 0x000000043f047899 */ /* 0x000fc80008011604 */
[----:B------:R-:W-:-:S04]  /*c7d0*/  ULOP3.LUT UR4, UR4, 0x3fff, URZ, 0xc0, !UPT ;  /* 0x00003fff04047892 */ /* 0x000fc8000f8ec03f */
[----:B------:R-:W-:-:S06]  /*c7e0*/  ULOP3.LUT UR38, UR4, 0x3000000, URZ, 0xfc, !UPT ;  /* 0x0300000004267892 */ /* 0x000fcc000f8efc3f */
[----:B------:R-:W-:Y:S02]  /*c7f0*/  IMAD R14, R22, R15, UR38 ;  /* 0x00000026160e7e24 */ /* 0x000fe4000f8e020f */
[----:B------:R-:W-:Y:S02]  /*c800*/  IMAD.MOV.U32 R15, RZ, RZ, 0x40000040 ;  /* 0x40000040ff0f7424 */ /* 0x000fe400078e00ff */
[C---:B------:R-:W-:Y:S01]  /*c810*/  VIADD R26, R14.reuse, 0x80 ;  /* 0x000000800e1a7836 */ /* 0x040fe20000000000 */
[C---:B------:R-:W-:Y:S01]  /*c820*/  R2UR UR6, R14.reuse ;  /* 0x000000000e0672ca */ /* 0x040fe200000e0000 */
[C---:B------:R-:W-:Y:S01]  /*c830*/  VIADD R24, R14.reuse, 0x100 ;  /* 0x000001000e187836 */ /* 0x040fe20000000000 */
[----:B------:R-:W-:Y:S01]  /*c840*/  R2UR UR7, R15 ;  /* 0x000000000f0772ca */ /* 0x000fe200000e0000 */
[----:B------:R-:W-:Y:S01]  /*c850*/  VIADD R28, R14, 0x200 ;  /* 0x000002000e1c7836 */ /* 0x000fe20000000000 */
[----:B------:R-:W-:Y:S01]  /*c860*/  R2UR UR10, R26 ;  /* 0x000000001a0a72ca */ /* 0x000fe200000e0000 */
[----:B------:R-:W-:Y:S01]  /*c870*/  VIADD R26, R14, 0x180 ;  /* 0x000001800e1a7836 */ /* 0x000fe20000000000 */
[----:B------:R-:W-:Y:S01]  /*c880*/  R2UR UR14, R24 ;  /* 0x00000000180e72ca */ /* 0x000fe200000e0000 */
[----:B------:R-:W-:Y:S01]  /*c890*/  VIADD R14, R14, 0x280 ;  /* 0x000002800e0e7836 */ /* 0x000fe20000000000 */
[----:B------:R-:W-:-:S02]  /*c8a0*/  R2UR UR22, R28 ;  /* 0x000000001c1672ca */ /* 0x000fc400000e0000 */
[----:B------:R-:W-:Y:S02]  /*c8b0*/  R2UR UR18, R26 ;  /* 0x000000001a1272ca */ /* 0x000fe400000e0000 */
[----:B01----:R-:W-:Y:S01]  /*c8c0*/  WARPGROUP.ARRIVE ;  /* 0x00000000000079c5 */ /* 0x003fe20000000000 */
        /* <DEDUP_REMOVED lines=26> */
.L_x_14479:
[----:B------:R-:W2:Y:S01]  /*ca70*/  LDL R15, [R1+0x4] ;  /* 0x00000400010f7983 */ /* 0x000ea20000100800 */
[----:B------:R-:W0:Y:S03]  /*ca80*/  LDC R14, c[0x0][0x448] ;  /* 0x00011200ff0e7b82 */ /* 0x000e260000000800 */
[----:B------:R-:W3:Y:S04]  /*ca90*/  LDL R154, [R1+0x8] ;  /* 0x00000800019a7983 */ /* 0x000ee80000100800 */
[----:B------:R-:W3:Y:S04]  /*caa0*/  LDL R153, [R1+0x28] ;  /* 0x0000280001997983 */ /* 0x000ee80000100800 */
[----:B------:R-:W4:Y:S01]  /*cab0*/  LDL R152, [R1+0x34] ;  /* 0x0000340001987983 */ /* 0x000f220000100800 */
[----:B------:R-:W-:Y:S01]  /*cac0*/  VIADD R13, R13, 0x22860 ;  /* 0x000228600d0d7836 */ /* 0x000fe20000000000 */
[----:B------:R-:W-:Y:S01]  /*cad0*/  ULDC UR45, c[0x0][0x9d8] ;  /* 0x00027600002d7ab9 */ /* 0x000fe20000000800 */
[----:B------:R-:W-:Y:S01]  /*cae0*/  ULDC UR46, c[0x0][0x9d8] ;  /* 0x00027600002e7ab9 */ /* 0x000fe20000000800 */
[----:B------:R-:W-:Y:S01]  /*caf0*/  ULDC UR39, c[0x0][0x988] ;  /* 0x0002620000277ab9 */ /* 0x000fe20000000800 */
[----:B------:R-:W-:Y:S01]  /*cb00*/  ULDC UR40, c[0x0][0x988] ;  /* 0x0002620000287ab9 */ /* 0x000fe20000000800 */
[----:B0-----:R-:W-:Y:S01]  /*cb10*/  ISETP.NE.AND P1, PT, R14, 0x1, PT ;  /* 0x000000010e00780c */ /* 0x001fe20003f25270 */
[----:B------:R-:W-:-:S05]  /*cb20*/  IMAD.U32 R14, RZ, RZ, UR41 ;  /* 0x00000029ff0e7e24 */ /* 0x000fca000f8e00ff */
[----:B------:R-:W-:-:S04]  /*cb30*/  PRMT R13, R14, 0x654, R13 ;  /* 0x000006540e0d7816 */ /* 0x000fc8000000000d */
[----:B------:R0:W-:Y:S03]  /*cb40*/  SYNCS.ARRIVE.TRANS64.RED.A1T0 RZ, [R13+URZ], RZ ;  /* 0x000000ff0dff79a7 */ /* 0x0001e6000810043f */
[----:B------:R-:W2:Y:S08]  /*cb50*/  @P1 LDC R14, c[0x0][0x44c] ;  /* 0x00011300ff0e1b82 */ /* 0x000eb00000000800 */
[----:B0-----:R-:W0:Y:S01]  /*cb60*/  @P1 LDC R13, c[0x0][0x450] ;  /* 0x00011400ff0d1b82 */ /* 0x001e220000000800 */
[----:B--2---:R-:W-:-:S05]  /*cb70*/  @P1 IMAD.HI.U32 R14, R15, R14, RZ ;  /* 0x0000000e0f0e1227 */ /* 0x004fca00078e00ff */
[----:B0-----:R-:W-:-:S04]  /*cb80*/  @P1 SHF.R.U32.HI R15, RZ, R13, R14 ;  /* 0x0000000dff0f1219 */ /* 0x001fc8000001160e */
[----:B---3--:R-:W-:-:S05]  /*cb90*/  IADD3 R13, R15, R153, -R154 ;  /* 0x000000990f0d7210 */ /* 0x008fca0007ffe89a */
[----:B------:R-:W-:-:S05]  /*cba0*/  IMAD.HI R13, R13, 0x2aaaaaab, RZ ;  /* 0x2aaaaaab0d0d7827 */ /* 0x000fca00078e02ff */
[----:B------:R-:W-:-:S04]  /*cbb0*/  SHF.R.U32.HI R14, RZ, 0x1f, R13 ;  /* 0x0000001fff0e7819 */ /* 0x000fc8000001160d */
[----:B------:R-:W-:Y:S01]  /*cbc0*/  LEA.HI.SX32 R14, R13, R14, 0x1c ;  /* 0x0000000e0d0e7211 */ /* 0x000fe200078fe2ff */
[----:B------:R-:W-:-:S03]  /*cbd0*/  VIADD R13, R176, 0xfffffffe ;  /* 0xfffffffeb00d7836 */ /* 0x000fc60000000000 */
[----:B----4-:R-:W-:-:S04]  /*cbe0*/  VIMNMX R152, R152, R14, !PT ;  /* 0x0000000e98987248 */ /* 0x010fc80007fe0100 */
[----:B------:R-:W-:Y:S01]  /*cbf0*/  ISETP.GE.AND P1, PT, R13, R152, PT ;  /* 0x000000980d00720c */ /* 0x000fe20003f26270 */
[----:B------:R0:W-:-:S12]  /*cc00*/  STL [R1+0x14], R152 ;  /* 0x0000149801007387 */ /* 0x0001d80000100800 */
[----:B0-----:R-:W-:Y:S05]  /*cc10*/  @!P1 BRA `(.L_x_14480) ;  /* 0x0000002c00389947 */ /* 0x001fea0003800000 */
[----:B------:R-:W-:Y:S02]  /*cc20*/  IMAD.MOV.U32 R216, RZ, RZ, R21 ;  /* 0x000000ffffd87224 */ /* 0x000fe400078e0015 */
[----:B------:R-:W-:-:S07]  /*cc30*/  IMAD.MOV.U32 R215, RZ, RZ, R20 ;  /* 0x000000ffffd77224 */ /* 0x000fce00078e0014 */
.L_x_14492:
[----:B------:R-:W-:Y:S01]  /*cc40*/  VIADD R22, R22, 0x1 ;  /* 0x0000000116167836 */ /* 0x000fe20000000000 */
[----:B------:R-:W-:Y:S05]  /*cc50*/  YIELD ;  /* 0x0000000000007946 */ /* 0x000fea0003800000 */
[----:B------:R-:W-:-:S04]  /*cc60*/  ISETP.NE.AND P1, PT, R22, 0x2, PT ;  /* 0x000000021600780c */ /* 0x000fc80003f25270 */
[----:B------:R-:W-:Y:S02]  /*cc70*/  SEL R12, RZ, 0x1, P1 ;  /* 0x00000001ff0c7807 */ /* 0x000fe40000800000 */
[----:B------:R-:W-:Y:S02]  /*cc80*/  SEL R22, R22, RZ, P1 ;  /* 0x000000ff16167207 */ /* 0x000fe40000800000 */
[----:B------:R-:W-:Y:S01]  /*cc90*/  LOP3.LUT R204, R204, R12, RZ, 0x3c, !PT ;  /* 0x0000000ccccc7212 */ /* 0x000fe200078e3cff */
[----:B------:R-:W-:Y:S06]  /*cca0*/  @!P0 BRA `(.L_x_14481) ;  /* 0x0000000000048947 */ /* 0x000fec0003800000 */
[----:B------:R-:W-:Y:S01]  /*ccb0*/  BPT.TRAP 0x1 ;  /* 0x000000040000795c */ /* 0x000fe20000300000 */
.L_x_14481:
[----:B------:R-:W-:Y:S01]  /*ccc0*/  IMAD R14, R22, 0x8, R19 ;  /* 0x00000008160e7824 */ /* 0x000fe200078e0213 */
[----:B------:R-:W-:-:S04]  /*ccd0*/  SHF.L.U32 R15, R204, 0x1f, RZ ;  /* 0x0000001fcc0f7819 */ /* 0x000fc800000006ff */
[----:B------:R0:W1:Y:S01]  /*cce0*/  SYNCS.PHASECHK.TRANS64.TRYWAIT P1, [R14+URZ+0x22830], R15 ;  /* 0x0228300f0e0075a7 */ /* 0x000062000802017f */
[----:B------:R-:W-:Y:S05]  /*ccf0*/  @!P0 BRA `(.L_x_14482) ;  /* 0x0000000000048947 */ /* 0x000fea0003800000 */
[----:B------:R-:W-:Y:S01]  /*cd00*/  BPT.TRAP 0x1 ;  /* 0x000000040000795c */ /* 0x000fe20000300000 */
.L_x_14482:
[----:B------:R-:W2:Y:S01]  /*cd10*/  LDL R12, [R1] ;  /* 0x00000000010c7983 */ /* 0x000ea20000100800 */
[----:B------:R-:W-:Y:S02]  /*cd20*/  IMAD.MOV.U32 R155, RZ, RZ, 0x40000040 ;  /* 0x40000040ff9b7424 */ /* 0x000fe400078e00ff */
[----:B--2---:R-:W-:Y:S01]  /*cd30*/  IMAD R154, R22, 0x300, R12 ;  /* 0x00000300169a7824 */ /* 0x004fe200078e020c */
[----:B-1----:R-:W-:Y:S06]  /*cd40*/  @P1 BRA `(.L_x_14483) ;  /* 0x0000000000081947 */ /* 0x002fec0003800000 */
[----:B------:R-:W1:Y:S02]  /*cd50*/  SYNCS.PHASECHK.TRANS64.TRYWAIT P1, [R14+URZ+0x22830], R15 ;  /* 0x0228300f0e0075a7 */ /* 0x000e64000802017f */
[----:B-1----:R-:W-:Y:S05]  /*cd60*/  @!P1 BRA `(.L_x_14484) ;  /* 0x0000013800d49947 */ /* 0x002fea0003800000 */
.L_x_14483:
        /* <DEDUP_REMOVED lines=41> */
.L_x_14485:
[----:B------:R-:W3:Y:S01]  /*d000*/  LDL R218, [R1+0x4] ;  /* 0x0000040001da7983 */ /* 0x000ee20000100800 */
[----:B------:R-:W4:Y:S03]  /*d010*/  LDC R21, c[0x0][0x448] ;  /* 0x00011200ff157b82 */ /* 0x000f260000000800 */
[----:B------:R-:W3:Y:S01]  /*d020*/  LDL R20, [R1+0x40] ;  /* 0x0000400001147983 */ /* 0x000ee20000100800 */
[----:B------:R-:W-:-:S03]  /*d030*/  FMUL.FTZ R219, R178, UR46 ;  /* 0x0000002eb2db7c20 */ /* 0x000fc60008410000 */
[----:B------:R-:W5:Y:S01]  /*d040*/  LDL R178, [R1+0x30] ;  /* 0x0000300001b27983 */ /* 0x000f620000100800 */
[----:B------:R-:W-:-:S03]  /*d050*/  FMUL.FTZ R221, R174, UR46 ;  /* 0x0000002eaedd7c20 */ /* 0x000fc60008410000 */
[----:B------:R-:W2:Y:S01]  /*d060*/  LDL R174, [R1+0x28] ;  /* 0x0000280001ae7983 */ /* 0x000ea20000100800 */
[----:B----4-:R-:W-:-:S13]  /*d070*/  ISETP.NE.AND P1, PT, R21, 0x1, PT ;  /* 0x000000011500780c */ /* 0x010fda0003f25270 */
[----:B------:R-:W4:Y:S08]  /*d080*/  @P1 LDC R217, c[0x0][0x44c] ;  /* 0x00011300ffd91b82 */ /* 0x000f300000000800 */
[----:B------:R-:W0:Y:S01]  /*d090*/  @P1 LDC R21, c[0x0][0x450] ;  /* 0x00011400ff151b82 */ /* 0x000e220000000800 */
[----:B---3--:R-:W-:Y:S01]  /*d0a0*/  IADD3 R20, R20, R218, RZ ;  /* 0x000000da14147210 */ /* 0x008fe20007ffe0ff */
[----:B------:R-:W-:Y:S01]  /*d0b0*/  FMUL.FTZ R218, R162, UR46 ;  /* 0x0000002ea2da7c20 */ /* 0x000fe20008410000 */
[----:B------:R-:W-:-:S02]  /*d0c0*/  FMUL.FTZ R162, R173, UR46 ;  /* 0x0000002eada27c20 */ /* 0x000fc40008410000 */
[----:B------:R-:W2:Y:S01]  /*d0d0*/  LDL R173, [R1+0x8] ;  /* 0x0000080001ad7983 */ /* 0x000ea20000100800 */
[----:B----4-:R-:W-:-:S05]  /*d0e0*/  @P1 IMAD.HI.U32 R217, R20, R217, RZ ;  /* 0x000000d914d91227 */ /* 0x010fca00078e00ff */
[----:B0-----:R-:W-:Y:S01]  /*d0f0*/  @P1 SHF.R.U32.HI R20, RZ, R21, R217 ;  /* 0x00000015ff141219 */ /* 0x001fe200000116d9 */
[----:B------:R-:W-:Y:S01]  /*d100*/  FMUL.FTZ R21, R152, UR46 ;  /* 0x0000002e98157c20 */ /* 0x000fe20008410000 */
[----:B------:R-:W-:Y:S01]  /*d110*/  FMUL.FTZ R152, R153, UR46 ;  /* 0x0000002e99987c20 */ /* 0x000fe20008410000 */
[----:B------:R-:W-:Y:S01]  /*d120*/  FMUL.FTZ R153, R156, UR46 ;  /* 0x0000002e9c997c20 */ /* 0x000fe20008410000 */
[----:B------:R-:W-:Y:S01]  /*d130*/  FMUL.FTZ R156, R161, UR46 ;  /* 0x0000002ea19c7c20 */ /* 0x000fe20008410000 */
[----:B------:R-:W-:Y:S02]  /*d140*/  FMUL.FTZ R161, R172, UR46 ;  /* 0x0000002eaca17c20 */ /* 0x000fe40008410000 */
[----:B------:R-:W0:Y:S01]  /*d150*/  SHFL.IDX PT, R172, R20, RZ, 0x1c1f ;  /* 0x001c1fff14ac7589 */ /* 0x000e2200000e0000 */
[----:B------:R-:W-:Y:S01]  /*d160*/  FMUL.FTZ R220, R175, UR46 ;  /* 0x0000002eafdc7c20 */ /* 0x000fe20008410000 */
[----:B------:R-:W-:Y:S02]  /*d170*/  FMUL.FTZ R175, R176, UR46 ;  /* 0x0000002eb0af7c20 */ /* 0x000fe40008410000 */
[----:B------:R3:W4:Y:S01]  /*d180*/  SHFL.IDX PT, R176, R20, 0x1, 0x1c1f ;  /* 0x003c1f0014b07f89 */ /* 0x00072200000e0000 */
[----:B------:R-:W-:Y:S01]  /*d190*/  FMUL.FTZ R229, R154, UR46 ;  /* 0x0000002e9ae57c20 */ /* 0x000fe20008410000 */
[----:B------:R-:W-:Y:S01]  /*d1a0*/  FMUL.FTZ R154, R157, UR46 ;  /* 0x0000002e9d9a7c20 */ /* 0x000fe20008410000 */
[----:B------:R-:W-:Y:S01]  /*d1b0*/  FMUL.FTZ R228, R155, UR46 ;  /* 0x0000002e9be47c20 */ /* 0x000fe20008410000 */
[----:B---3--:R-:W-:Y:S01]  /*d1c0*/  IMAD R20, R13, -0x60, RZ ;  /* 0xffffffa00d147824 */ /* 0x008fe200078e02ff */
[----:B------:R-:W3:Y:S01]  /*d1d0*/  MUFU.TANH R152, R152 ;  /* 0x0000009800987308 */ /* 0x000ee20000002400 */
[----:B------:R-:W-:Y:S01]  /*d1e0*/  FMUL.FTZ R227, R158, UR46 ;  /* 0x0000002e9ee37c20 */ /* 0x000fe20008410000 */
[----:B------:R-:W-:Y:S01]  /*d1f0*/  FMUL.FTZ R155, R160, UR46 ;  /* 0x0000002ea09b7c20 */ /* 0x000fe20008410000 */
[----:B------:R-:W-:Y:S01]  /*d200*/  FMUL.FTZ R157, R164, UR46 ;  /* 0x0000002ea49d7c20 */ /* 0x000fe20008410000 */
[----:B-----5:R-:W-:Y:S01]  /*d210*/  IADD3 R20, -R178, 0x1, R20 ;  /* 0x00000001b2147810 */ /* 0x020fe20007ffe114 */
[----:B------:R-:W-:-:S03]  /*d220*/  FMUL.FTZ R158, R165, UR46 ;  /* 0x0000002ea59e7c20 */ /* 0x000fc60008410000 */
[----:B------:R-:W5:Y:S01]  /*d230*/  MUFU.TANH R21, R21 ;  /* 0x0000001500157308 */ /* 0x000f620000002400 */
[----:B------:R-:W-:Y:S01]  /*d240*/  FMUL.FTZ R226, R159, UR46 ;  /* 0x0000002e9fe27c20 */ /* 0x000fe20008410000 */
[----:B------:R-:W-:Y:S01]  /*d250*/  FMUL.FTZ R160, R169, UR46 ;  /* 0x0000002ea9a07c20 */ /* 0x000fe20008410000 */
[----:B------:R-:W-:-:S05]  /*d260*/  FMUL.FTZ R159, R168, UR46 ;  /* 0x0000002ea89f7c20 */ /* 0x000fca0008410000 */
[----:B------:R-:W1:Y:S08]  /*d270*/  MUFU.TANH R153, R153 ;  /* 0x0000009900997308 */ /* 0x000e700000002400 */
[----:B------:R-:W1:Y:S01]  /*d280*/  MUFU.TANH R154, R154 ;  /* 0x0000009a009a7308 */ /* 0x000e620000002400 */
[----:B------:R-:W-:Y:S01]  /*d290*/  FMUL.FTZ R225, R163, UR46 ;  /* 0x0000002ea3e17c20 */ /* 0x000fe20008410000 */
[----:B------:R-:W-:-:S06]  /*d2a0*/  FMUL.FTZ R164, R180, UR46 ;  /* 0x0000002eb4a47c20 */ /* 0x000fcc0008410000 */
[----:B------:R-:W1:Y:S01]  /*d2b0*/  MUFU.TANH R156, R156 ;  /* 0x0000009c009c7308 */ /* 0x000e620000002400 */
[----:B------:R-:W-:-:S07]  /*d2c0*/  FMUL.FTZ R163, R181, UR46 ;  /* 0x0000002eb5a37c20 */ /* 0x000fce0008410000 */
[----:B------:R-:W1:Y:S08]  /*d2d0*/  MUFU.TANH R155, R155 ;  /* 0x0000009b009b7308 */ /* 0x000e700000002400 */
[----:B------:R-:W1:Y:S01]  /*d2e0*/  MUFU.TANH R157, R157 ;  /* 0x0000009d009d7308 */ /* 0x000e620000002400 */
[----:B------:R-:W-:-:S07]  /*d2f0*/  FMUL.FTZ R177, R177, UR46 ;  /* 0x0000002eb1b17c20 */ /* 0x000fce0008410000 */
[----:B------:R-:W1:Y:S01]  /*d300*/  MUFU.TANH R158, R158 ;  /* 0x0000009e009e7308 */ /* 0x000e620000002400 */
[----:B------:R-:W-:Y:S01]  /*d310*/  FMUL.FTZ R169, R186, UR46 ;  /* 0x0000002ebaa97c20 */ /* 0x000fe20008410000 */
[----:B------:R-:W-:Y:S01]  /*d320*/  FMUL.FTZ R165, R184, UR46 ;  /* 0x0000002eb8a57c20 */ /* 0x000fe20008410000 */
[----:B------:R-:W-:-:S05]  /*d330*/  FMUL.FTZ R186, R188, UR46 ;  /* 0x0000002ebcba7c20 */ /* 0x000fca0008410000 */
[----:B------:R-:W1:Y:S01]  /*d340*/  MUFU.TANH R160, R160 ;  /* 0x000000a000a07308 */ /* 0x000e620000002400 */
[----:B------:R-:W-:Y:S01]  /*d350*/  FMUL.FTZ R217, R167, UR46 ;  /* 0x0000002ea7d97c20 */ /* 0x000fe20008410000 */
[----:B------:R-:W-:-:S06]  /*d360*/  FMUL.FTZ R167, R182, UR46 ;  /* 0x0000002eb6a77c20 */ /* 0x000fcc0008410000 */
[----:B------:R-:W1:Y:S01]  /*d370*/  MUFU.TANH R159, R159 ;  /* 0x0000009f009f7308 */ /* 0x000e620000002400 */
[----:B------:R-:W-:-:S07]  /*d380*/  FMUL.FTZ R168, R183, UR46 ;  /* 0x0000002eb7a87c20 */ /* 0x000fce0008410000 */
[----:B------:R-:W1:Y:S01]  /*d390*/  MUFU.TANH R161, R161 ;  /* 0x000000a100a17308 */ /* 0x000e620000002400 */
[----:B------:R-:W-:-:S07]  /*d3a0*/  FMUL.FTZ R183, R185, UR46 ;  /* 0x0000002eb9b77c20 */ /* 0x000fce0008410000 */
[----:B------:R-:W1:Y:S01]  /*d3b0*/  MUFU.TANH R162, R162 ;  /* 0x000000a200a27308 */ /* 0x000e620000002400 */
[----:B------:R-:W-:Y:S01]  /*d3c0*/  FMUL.FTZ R224, R166, UR46 ;  /* 0x0000002ea6e07c20 */ /* 0x000fe20008410000 */
[----:B------:R-:W-:-:S06]  /*d3d0*/  FMUL.FTZ R166, R179, UR46 ;  /* 0x0000002eb3a67c20 */ /* 0x000fcc0008410000 */
        /* <DEDUP_REMOVED lines=11> */
[----:B------:R-:W-:-:S07]  /*d490*/  FMUL.FTZ R199, R199, UR46 ;  /* 0x0000002ec7c77c20 */ /* 0x000fce0008410000 */
[----:B------:R-:W1:Y:S01]  /*d4a0*/  MUFU.TANH R218, R218 ;  /* 0x000000da00da7308 */ /* 0x000e620000002400 */
[----:B------:R-:W-:-:S07]  /*d4b0*/  FMUL.FTZ R223, R170, UR46 ;  /* 0x0000002eaadf7c20 */ /* 0x000fce0008410000 */
        /* <DEDUP_REMOVED lines=8> */
[----:B--2---:R-:W-:-:S05]  /*d540*/  IADD3 R173, -R173, R20, R174 ;  /* 0x00000014adad7210 */ /* 0x004fca0007ffe1ae */
[C---:B0-----:R-:W-:Y:S02]  /*d550*/  IMAD.IADD R20, R173.reuse, 0x1, R172 ;  /* 0x00000001ad147824 */ /* 0x041fe400078e02ac */
[----:B----4-:R-:W-:-:S03]  /*d560*/  IMAD.IADD R176, R173, 0x1, R176 ;  /* 0x00000001adb07824 */ /* 0x010fc600078e02b0 */
[C---:B------:R-:W-:Y:S02]  /*d570*/  ISETP.GT.AND P3, PT, R20.reuse, 0x1, PT ;  /* 0x000000011400780c */ /* 0x040fe40003f64270 */
[C---:B------:R-:W-:Y:S02]  /*d580*/  ISETP.GT.AND P2, PT, R20.reuse, RZ, PT ;  /* 0x000000ff1400720c */ /* 0x040fe40003f44270 */
[C---:B------:R-:W-:Y:S02]  /*d590*/  ISETP.GT.AND P4, PT, R20.reuse, 0x8, PT ;  /* 0x000000081400780c */ /* 0x040fe40003f84270 */
[----:B------:R-:W-:Y:S02]  /*d5a0*/  ISETP.GT.AND P1, PT, R20, 0x9, PT ;  /* 0x000000091400780c */ /* 0x000fe40003f24270 */
[----:B---3--:R-:W-:Y:S02]  /*d5b0*/  FSEL R173, R152, -INF , P3 ;  /* 0xff80000098ad7808 */ /* 0x008fe40001800000 */
[----:B-----5:R-:W-:-:S02]  /*d5c0*/  FSEL R181, R21, -INF , P2 ;  /* 0xff80000015b57808 */ /* 0x020fc40001000000 */
[C---:B------:R-:W-:Y:S02]  /*d5d0*/  ISETP.GT.AND P3, PT, R20.reuse, 0x11, PT ;  /* 0x000000111400780c */ /* 0x040fe40003f64270 */
[----:B-1----:R-:W-:Y:S02]  /*d5e0*/  FSEL R182, R153, -INF , P4 ;  /* 0xff80000099b67808 */ /* 0x002fe40002000000 */
[C---:B------:R-:W-:Y:S02]  /*d5f0*/  ISETP.GT.AND P2, PT, R20.reuse, 0x10, PT ;  /* 0x000000101400780c */ /* 0x040fe40003f44270 */
[----:B------:R-:W-:Y:S02]  /*d600*/  ISETP.GT.AND P4, PT, R20, 0x18, PT ;  /* 0x000000181400780c */ /* 0x000fe40003f84270 */
[----:B------:R-:W-:Y:S02]  /*d610*/  FSEL R174, R154, -INF , P1 ;  /* 0xff8000009aae7808 */ /* 0x000fe40000800000 */
[----:B------:R-:W-:-:S02]  /*d620*/  ISETP.GT.AND P1, PT, R20, 0x19, PT ;  /* 0x000000191400780c */ /* 0x000fc40003f24270 */
[----:B------:R-:W-:Y:S02]  /*d630*/  FSEL R156, R156, -INF , P3 ;  /* 0xff8000009c9c7808 */ /* 0x000fe40001800000 */
[----:B------:R-:W-:Y:S02]  /*d640*/  FSEL R180, R155, -INF , P2 ;  /* 0xff8000009bb47808 */ /* 0x000fe40001000000 */
[C---:B------:R-:W-:Y:S02]  /*d650*/  ISETP.GT.AND P3, PT, R20.reuse, 0x21, PT ;  /* 0x000000211400780c */ /* 0x040fe40003f64270 */
[----:B------:R-:W-:Y:S02]  /*d660*/  FSEL R179, R157, -INF , P4 ;  /* 0xff8000009db37808 */ /* 0x000fe40002000000 */
[C---:B------:R-:W-:Y:S02]  /*d670*/  ISETP.GT.AND P2, PT, R20.reuse, 0x20, PT ;  /* 0x000000201400780c */ /* 0x040fe40003f44270 */
[----:B------:R-:W-:-:S02]  /*d680*/  ISETP.GT.AND P4, PT, R20, 0x28, PT ;  /* 0x000000281400780c */ /* 0x000fc40003f84270 */
[----:B------:R-:W-:Y:S02]  /*d690*/  FSEL R157, R158, -INF , P1 ;  /* 0xff8000009e9d7808 */ /* 0x000fe40000800000 */
[----:B------:R-:W-:Y:S02]  /*d6a0*/  ISETP.GT.AND P1, PT, R20, 0x29, PT ;  /* 0x000000291400780c */ /* 0x000fe40003f24270 */
[----:B------:R-:W-:Y:S02]  /*d6b0*/  FSEL R158, R160, -INF , P3 ;  /* 0xff800000a09e7808 */ /* 0x000fe40001800000 */
[----:B------:R-:W-:Y:S02]  /*d6c0*/  FSEL R178, R159, -INF , P2 ;  /* 0xff8000009fb27808 */ /* 0x000fe40001000000 */
[----:B------:R-:W-:Y:S02]  /*d6d0*/  FSEL R160, R161, -INF , P4 ;  /* 0xff800000a1a07808 */ /* 0x000fe40002000000 */
[----:B------:R-:W-:-:S02]  /*d6e0*/  ISETP.GT.AND P2, PT, R20, 0x30, PT ;  /* 0x000000301400780c */ /* 0x000fc40003f44270 */
[----:B------:R-:W-:Y:S02]  /*d6f0*/  ISETP.GT.AND P4, PT, R20, 0x38, PT ;  /* 0x000000381400780c */ /* 0x000fe40003f84270 */
[----:B------:R-:W-:Y:S02]  /*d700*/  FSEL R154, R162, -INF , P1 ;  /* 0xff800000a29a7808 */ /* 0x000fe40000800000 */
[C---:B------:R-:W-:Y:S02]  /*d710*/  ISETP.GT.AND P1, PT, R20.reuse, 0x39, PT ;  /* 0x000000391400780c */ /* 0x040fe40003f24270 */
[----:B------:R-:W-:Y:S02]  /*d720*/  ISETP.GT.AND P3, PT, R20, 0x31, PT ;  /* 0x000000311400780c */ /* 0x000fe40003f64270 */
[----:B------:R-:W-:Y:S02]  /*d730*/  FSEL R175, R175, -INF , P2 ;  /* 0xff800000afaf7808 */ /* 0x000fe40001000000 */
[----:B------:R-:W-:-:S02]  /*d740*/  FSEL R159, R164, -INF , P4 ;  /* 0xff800000a49f7808 */ /* 0x000fc40002000000 */
[C---:B------:R-:W-:Y:S02]  /*d750*/  ISETP.GT.AND P2, PT, R20.reuse, 0x40, PT ;  /* 0x000000401400780c */ /* 0x040fe40003f44270 */
[----:B------:R-:W-:Y:S02]  /*d760*/  ISETP.GT.AND P4, PT, R20, 0x48, PT ;  /* 0x000000481400780c */ /* 0x000fe40003f84270 */
[----:B------:R-:W-:Y:S02]  /*d770*/  FSEL R155, R163, -INF , P1 ;  /* 0xff800000a39b7808 */ /* 0x000fe40000800000 */
[----:B------:R-:W-:Y:S02]  /*d780*/  ISETP.GT.AND P1, PT, R176, RZ, PT ;  /* 0x000000ffb000720c */ /* 0x000fe40003f24270 */
[----:B------:R-:W-:Y:S02]  /*d790*/  FSEL R177, R177, -INF , P3 ;  /* 0xff800000b1b17808 */ /* 0x000fe40001800000 */
[----:B------:R-:W-:-:S02]  /*d7a0*/  ISETP.GT.AND P3, PT, R20, 0x41, PT ;  /* 0x000000411400780c */ /* 0x000fc40003f64270 */
[----:B------:R-:W-:Y:S02]  /*d7b0*/  FSEL R162, R165, -INF , P2 ;  /* 0xff800000a5a27808 */ /* 0x000fe40001000000 */
[----:B------:R-:W-:Y:S02]  /*d7c0*/  FSEL R152, R186, -INF , P4 ;  /* 0xff800000ba987808 */ /* 0x000fe40002000000 */
[C---:B------:R-:W-:Y:S02]  /*d7d0*/  ISETP.GT.AND P2, PT, R176.reuse, 0x1, PT ;  /* 0x00000001b000780c */ /* 0x040fe40003f44270 */
[----:B------:R-:W-:Y:S02]  /*d7e0*/  FSEL R186, R229, -INF , P1 ;  /* 0xff800000e5ba7808 */ /* 0x000fe40000800000 */
[----:B------:R-:W-:Y:S02]  /*d7f0*/  FSEL R161, R183, -INF , P3 ;  /* 0xff800000b7a17808 */ /* 0x000fe40001800000 */
[----:B------:R-:W-:-:S02]  /*d800*/  ISETP.GT.AND P3, PT, R176, 0x8, PT ;  /* 0x00000008b000780c */ /* 0x000fc40003f64270 */
[----:B------:R-:W-:Y:S02]  /*d810*/  FSEL R153, R228, -INF , P2 ;  /* 0xff800000e4997808 */ /* 0x000fe40001000000 */
[----:B------:R-:W-:Y:S01]  /*d820*/  FMNMX.FTZ R21, R186, R216, !PT ;  /* 0x000000d8ba157209 */ /* 0x000fe20007810000 */
[----:B------:R0:W-:Y:S01]  /*d830*/  MUFU.TANH R172, R199 ;  /* 0x000000c700ac7308 */ /* 0x0001e20000002400 */
[C---:B------:R-:W-:Y:S02]  /*d840*/  ISETP.GT.AND P4, PT, R176.reuse, 0x9, PT ;  /* 0x00000009b000780c */ /* 0x040fe40003f84270 */
[----:B------:R-:W-:Y:S02]  /*d850*/  FMNMX.FTZ R21, R153, R21, !PT ;  /* 0x0000001599157209 */ /* 0x000fe40007810000 */
[----:B------:R-:W-:Y:S02]  /*d860*/  ISETP.GT.AND P1, PT, R176, 0x10, PT ;  /* 0x00000010b000780c */ /* 0x000fe40003f24270 */
[----:B0-----:R-:W-:-:S02]  /*d870*/  FSEL R199, R227, -INF , P3 ;  /* 0xff800000e3c77808 */ /* 0x001fc40001800000 */
[----:B------:R-:W-:Y:S02]  /*d880*/  FSEL R198, R226, -INF , P4 ;  /* 0xff800000e2c67808 */ /* 0x000fe40002000000 */
[----:B------:R-:W-:Y:S02]  /*d890*/  FMNMX.FTZ R21, R199, R21, !PT ;  /* 0x00000015c7157209 */ /* 0x000fe40007810000 */
[----:B------:R-:W-:Y:S02]  /*d8a0*/  ISETP.GT.AND P2, PT, R176, 0x11, PT ;  /* 0x00000011b000780c */ /* 0x000fe40003f44270 */
[----:B------:R-:W-:Y:S02]  /*d8b0*/  FSEL R218, R218, -INF , P1 ;  /* 0xff800000dada7808 */ /* 0x000fe40000800000 */
[----:B------:R-:W-:Y:S01]  /*d8c0*/  FMNMX.FTZ R21, R198, R21, !PT ;  /* 0x00000015c6157209 */ /* 0x000fe20007810000 */
[----:B------:R-:W0:Y:S01]  /*d8d0*/  MUFU.TANH R222, R222 ;  /* 0x000000de00de7308 */ /* 0x000e220000002400 */
[----:B------:R-:W-:-:S02]  /*d8e0*/  ISETP.GT.AND P3, PT, R176, 0x18, PT ;  /* 0x00000018b000780c */ /* 0x000fc40003f64270 */
[----:B------:R-:W-:Y:S02]  /*d8f0*/  FSEL R194, R225, -INF , P2 ;  /* 0xff800000e1c27808 */ /* 0x000fe40001000000 */
[----:B------:R-:W-:Y:S01]  /*d900*/  FMNMX.FTZ R21, R218, R21, !PT ;  /* 0x00000015da157209 */ /* 0x000fe20007810000 */
[----:B------:R-:W-:Y:S01]  /*d910*/  FMUL.FTZ R188, R191, UR46 ;  /* 0x0000002ebfbc7c20 */ /* 0x000fe20008410000 */
[----:B------:R-:W-:Y:S01]  /*d920*/  ISETP.GT.AND P4, PT, R176, 0x19, PT ;  /* 0x00000019b000780c */ /* 0x000fe20003f84270 */
[----:B------:R-:W1:Y:S01]  /*d930*/  MUFU.TANH R221, R221 ;  /* 0x000000dd00dd7308 */ /* 0x000e620000002400 */
[----:B------:R-:W-:Y:S02]  /*d940*/  FSEL R191, R224, -INF , P3 ;  /* 0xff800000e0bf7808 */ /* 0x000fe40001800000 */
[----:B------:R-:W-:Y:S02]  /*d950*/  FMNMX.FTZ R21, R194, R21, !PT ;  /* 0x00000015c2157209 */ /* 0x000fe40007810000 */
[----:B------:R-:W-:-:S02]  /*d960*/  ISETP.GT.AND P1, PT, R176, 0x20, PT ;  /* 0x00000020b000780c */ /* 0x000fc40003f24270 */
[----:B------:R-:W-:Y:S01]  /*d970*/  FSEL R217, R217, -INF , P4 ;  /* 0xff800000d9d97808 */ /* 0x000fe20002000000 */
[----:B------:R-:W2:Y:S01]  /*d980*/  MUFU.TANH R220, R220 ;  /* 0x000000dc00dc7308 */ /* 0x000ea20000002400 */
[----:B------:R-:W-:Y:S01]  /*d990*/  FMNMX.FTZ R21, R191, R21, !PT ;  /* 0x00000015bf157209 */ /* 0x000fe20007810000 */
[----:B------:R-:W-:Y:S01]  /*d9a0*/  FMUL.FTZ R184, R195, UR46 ;  /* 0x0000002ec3b87c20 */ /* 0x000fe20008410000 */
[----:B------:R-:W-:Y:S02]  /*d9b0*/  ISETP.GT.AND P2, PT, R176, 0x21, PT ;  /* 0x00000021b000780c */ /* 0x000fe40003f44270 */
[----:B------:R-:W-:Y:S02]  /*d9c0*/  FSEL R195, R223, -INF , P1 ;  /* 0xff800000dfc37808 */ /* 0x000fe40000800000 */
[----:B------:R-:W-:Y:S01]  /*d9d0*/  FMNMX.FTZ R21, R217, R21, !PT ;  /* 0x00000015d9157209 */ /* 0x000fe20007810000 */
[----:B------:R-:W3:Y:S01]  /*d9e0*/  MUFU.TANH R219, R219 ;  /* 0x000000db00db7308 */ /* 0x000ee20000002400 */
[----:B------:R-:W-:Y:S01]  /*d9f0*/  FMUL.FTZ R171, R190, UR46 ;  /* 0x0000002ebeab7c20 */ /* 0x000fe20008410000 */
[----:B------:R-:W-:-:S02]  /*da00*/  ISETP.GT.AND P3, PT, R176, 0x28, PT ;  /* 0x00000028b000780c */ /* 0x000fc40003f64270 */
[----:B0-----:R-:W-:Y:S02]  /*da10*/  FSEL R190, R222, -INF , P2 ;  /* 0xff800000debe7808 */ /* 0x001fe40001000000 */
[----:B------:R-:W-:Y:S02]  /*da20*/  FMNMX.FTZ R21, R195, R21, !PT ;  /* 0x00000015c3157209 */ /* 0x000fe40007810000 */
[----:B------:R-:W0:Y:S01]  /*da30*/  MUFU.TANH R166, R166 ;  /* 0x000000a600a67308 */ /* 0x000e220000002400 */
[----:B------:R-:W-:Y:S02]  /*da40*/  ISETP.GT.AND P4, PT, R176, 0x29, PT ;  /* 0x00000029b000780c */ /* 0x000fe40003f84270 */
[----:B-1----:R-:W-:Y:S02]  /*da50*/  FSEL R163, R221, -INF , P3 ;  /* 0xff800000dda37808 */ /* 0x002fe40001800000 */
[----:B------:R-:W-:-:S03]  /*da60*/  FMNMX.FTZ R21, R190, R21, !PT ;  /* 0x00000015be157209 */ /* 0x000fc60007810000 */
[----:B------:R-:W1:Y:S01]  /*da70*/  MUFU.TANH R167, R167 ;  /* 0x000000a700a77308 */ /* 0x000e620000002400 */
[----:B------:R-:W-:Y:S02]  /*da80*/  ISETP.GT.AND P1, PT, R176, 0x30, PT ;  /* 0x00000030b000780c */ /* 0x000fe40003f24270 */
[----:B--2---:R-:W-:Y:S02]  /*da90*/  FSEL R164, R220, -INF , P4 ;  /* 0xff800000dca47808 */ /* 0x004fe40002000000 */
[----:B------:R-:W-:-:S03]  /*daa0*/  FMNMX.FTZ R21, R163, R21, !PT ;  /* 0x00000015a3157209 */ /* 0x000fc60007810000 */
[----:B------:R-:W2:Y:S01]  /*dab0*/  MUFU.TANH R168, R168 ;  /* 0x000000a800a87308 */ /* 0x000ea20000002400 */
[----:B------:R-:W-:Y:S02]  /*dac0*/  ISETP.GT.AND P2, PT, R176, 0x31, PT ;  /* 0x00000031b000780c */ /* 0x000fe40003f44270 */
[----:B---3--:R-:W-:Y:S02]  /*dad0*/  FSEL R165, R219, -INF , P1 ;  /* 0xff800000dba57808 */ /* 0x008fe40000800000 */
[----:B------:R-:W-:-:S03]  /*dae0*/  FMNMX.FTZ R21, R164, R21, !PT ;  /* 0x00000015a4157209 */ /* 0x000fc60007810000 */
[----:B------:R-:W3:Y:S01]  /*daf0*/  MUFU.TANH R169, R169 ;  /* 0x000000a900a97308 */ /* 0x000ee20000002400 */
[----:B------:R-:W-:Y:S02]  /*db00*/  ISETP.GT.AND P3, PT, R176, 0x38, PT ;  /* 0x00000038b000780c */ /* 0x000fe40003f64270 */
[----:B0-----:R-:W-:Y:S02]  /*db10*/  FSEL R166, R166, -INF , P2 ;  /* 0xff800000a6a67808 */ /* 0x001fe40001000000 */
[----:B------:R-:W-:-:S03]  /*db20*/  FMNMX.FTZ R21, R165, R21, !PT ;  /* 0x00000015a5157209 */ /* 0x000fc60007810000 */
        /* <DEDUP_REMOVED lines=23> */
[----:B------:R-:W-:Y:S02]  /*dca0*/  FMNMX.FTZ R21, R171, R21, !PT ;  /* 0x00000015ab157209 */ /* 0x000fe40007810000 */
[----:B------:R-:W-:Y:S02]  /*dcb0*/  ISETP.GT.AND P2, PT, R176, 0x51, PT ;  /* 0x00000051b000780c */ /* 0x000fe40003f44270 */
[----:B---3--:R-:W-:Y:S02]  /*dcc0*/  FSEL R187, R187, -INF , P1 ;  /* 0xff800000bbbb7808 */ /* 0x008fe40000800000 */
[----:B------:R-:W-:-:S02]  /*dcd0*/  FMNMX.FTZ R21, R188, R21, !PT ;  /* 0x00000015bc157209 */ /* 0x000fc40007810000 */
[----:B------:R-:W-:Y:S02]  /*dce0*/  ISETP.GT.AND P3, PT, R176, 0x58, PT ;  /* 0x00000058b000780c */ /* 0x000fe40003f64270 */
[----:B0-----:R-:W-:Y:S02]  /*dcf0*/  FSEL R184, R184, -INF , P2 ;  /* 0xff800000b8b87808 */ /* 0x001fe40001000000 */
[----:B------:R-:W-:Y:S02]  /*dd00*/  FMNMX.FTZ R21, R187, R21, !PT ;  /* 0x00000015bb157209 */ /* 0x000fe40007810000 */
[----:B------:R-:W-:Y:S02]  /*dd10*/  ISETP.GT.AND P4, PT, R176, 0x59, PT ;  /* 0x00000059b000780c */ /* 0x000fe40003f84270 */
[----:B-1----:R-:W-:Y:S02]  /*dd20*/  FSEL R185, R185, -INF , P3 ;  /* 0xff800000b9b97808 */ /* 0x002fe40001800000 */
[----:B------:R-:W-:-:S02]  /*dd30*/  FMNMX.FTZ R21, R184, R21, !PT ;  /* 0x00000015b8157209 */ /* 0x000fc40007810000 */
[----:B------:R-:W-:Y:S02]  /*dd40*/  FSEL R172, R172, -INF , P4 ;  /* 0xff800000acac7808 */ /* 0x000fe40002000000 */
[C---:B------:R-:W-:Y:S02]  /*dd50*/  ISETP.GT.AND P1, PT, R20.reuse, 0x49, PT ;  /* 0x000000491400780c */ /* 0x040fe40003f24270 */
[C---:B------:R-:W-:Y:S02]  /*dd60*/  ISETP.GT.AND P2, PT, R20.reuse, 0x50, PT ;  /* 0x000000501400780c */ /* 0x040fe40003f44270 */
[C---:B------:R-:W-:Y:S02]  /*dd70*/  ISETP.GT.AND P3, PT, R20.reuse, 0x51, PT ;  /* 0x000000511400780c */ /* 0x040fe40003f64270 */
[C---:B------:R-:W-:Y:S02]  /*dd80*/  ISETP.GT.AND P4, PT, R20.reuse, 0x58, PT ;  /* 0x000000581400780c */ /* 0x040fe40003f84270 */
[----:B------:R-:W-:-:S02]  /*dd90*/  ISETP.GT.AND P5, PT, R20, 0x59, PT ;  /* 0x000000591400780c */ /* 0x000fc40003fa4270 */
[----:B------:R-:W-:-:S04]  /*dda0*/  FMNMX.FTZ R20, R185, R21, !PT ;  /* 0x00000015b9147209 */ /* 0x000fc80007810000 */
[----:B------:R-:W-:-:S05]  /*ddb0*/  FMNMX.FTZ R20, R172, R20, !PT ;  /* 0x00000014ac147209 */ /* 0x000fca0007810000 */
[----:B------:R-:W0:Y:S02]  /*ddc0*/  SHFL.BFLY PT, R21, R20, 0x2, 0x1f ;  /* 0x0c401f0014157f89 */ /* 0x000e2400000e0000 */
[----:B0-----:R-:W-:-:S05]  /*ddd0*/  FMNMX.FTZ R21, R20, R21, !PT ;  /* 0x0000001514157209 */ /* 0x001fca0007810000 */
[----:B------:R-:W0:Y:S01]  /*dde0*/  SHFL.BFLY PT, R20, R21, 0x1, 0x1f ;  /* 0x0c201f0015147f89 */ /* 0x000e2200000e0000 */
[----:B------:R-:W-:Y:S01]  /*ddf0*/  UMOV UR37, UR40 ;  /* 0x0000002800257c82 */ /* 0x000fe20008000000 */
[----:B------:R-:W-:Y:S01]  /*de00*/  FMUL.FTZ R189, R189, UR46 ;  /* 0x0000002ebdbd7c20 */ /* 0x000fe20008410000 */
[----:B0-----:R-:W-:-:S04]  /*de10*/  FMNMX.FTZ R21, R21, R20, !PT ;  /* 0x0000001415157209 */ /* 0x001fc80007810000 */
[C---:B------:R-:W-:Y:S01]  /*de20*/  FSETP.NEU.FTZ.AND P6, PT, R21.reuse, -INF , PT ;  /* 0xff8000001500780b */ /* 0x040fe20003fdd000 */
[----:B------:R-:W-:-:S03]  /*de30*/  FMUL.FTZ R176, R21, UR37 ;  /* 0x0000002515b07c20 */ /* 0x000fc60008410000 */
[----:B------:R-:W-:Y:S02]  /*de40*/  FSEL R20, R21, RZ, P6 ;  /* 0x000000ff15147208 */ /* 0x000fe40003000000 */
[----:B------:R-:W-:-:S03]  /*de50*/  FSEL R176, R176, RZ, P6 ;  /* 0x000000ffb0b07208 */ /* 0x000fc60003000000 */
[----:B------:R-:W-:Y:S02]  /*de60*/  FADD.FTZ R20, -R20, R216 ;  /* 0x000000d814147221 */ /* 0x000fe40000010100 */
[--C-:B------:R-:W-:Y:S02]  /*de70*/  FFMA.FTZ R186, R186, UR37, -R176.reuse ;  /* 0x00000025baba7c23 */ /* 0x100fe400080108b0 */
[----:B------:R-:W-:Y:S01]  /*de80*/  FMUL.FTZ R20, R20, UR37 ;  /* 0x0000002514147c20 */ /* 0x000fe20008410000 */
        /* <DEDUP_REMOVED lines=9> */
[--C-:B0-----:R-:W-:Y:S01]  /*df20*/  FFMA.FTZ R189, R195, UR37, -R176.reuse ;  /* 0x00000025c3bd7c23 */ /* 0x101fe200080108b0 */
        /* <DEDUP_REMOVED lines=15> */
[----:B------:R-:W0:Y:S02]  /*e020*/  MUFU.EX2 R176, R20 ;  /* 0x0000001400b07308 */ /* 0x000e240000000800 */
[----:B0-----:R-:W-:Y:S01]  /*e030*/  FFMA.FTZ R186, R176, R0, R195 ;  /* 0x00000000b0ba7223 */ /* 0x001fe200000100c3 */
[----:B------:R-:W-:-:S04]  /*e040*/  FMNMX.FTZ R0, R181, R215, !PT ;  /* 0x000000d7b5007209 */ /* 0x000fc80007810000 */
[----:B------:R-:W-:-:S04]  /*e050*/  FMNMX.FTZ R0, R173, R0, !PT ;  /* 0x00000000ad007209 */ /* 0x000fc80007810000 */
[----:B------:R-:W-:-:S04]  /*e060*/  FMNMX.FTZ R0, R182, R0, !PT ;  /* 0x00000000b6007209 */ /* 0x000fc80007810000 */
[----:B------:R-:W-:-:S04]  /*e070*/  FMNMX.FTZ R0, R174, R0, !PT ;  /* 0x00000000ae007209 */ /* 0x000fc80007810000 */
[----:B------:R-:W-:-:S04]  /*e080*/  FMNMX.FTZ R0, R180, R0, !PT ;  /* 0x00000000b4007209 */ /* 0x000fc80007810000 */
[----:B------:R-:W-:-:S04]  /*e090*/  FMNMX.FTZ R0, R156, R0, !PT ;  /* 0x000000009c007209 */ /* 0x000fc80007810000 */
[----:B------:R-:W-:-:S04]  /*e0a0*/  FMNMX.FTZ R0, R179, R0, !PT ;  /* 0x00000000b3007209 */ /* 0x000fc80007810000 */
[----:B------:R-:W-:Y:S01]  /*e0b0*/  FMNMX.FTZ R0, R157, R0, !PT ;  /* 0x000000009d007209 */ /* 0x000fe20007810000 */
[----:B------:R-:W0:Y:S03]  /*e0c0*/  MUFU.EX2 R153, R153 ;  /* 0x0000009900997308 */ /* 0x000e260000000800 */
[----:B------:R-:W-:-:S04]  /*e0d0*/  FMNMX.FTZ R0, R178, R0, !PT ;  /* 0x00000000b2007209 */ /* 0x000fc80007810000 */
[----:B------:R-:W-:-:S04]  /*e0e0*/  FMNMX.FTZ R0, R158, R0, !PT ;  /* 0x000000009e007209 */ /* 0x000fc80007810000 */
[----:B------:R-:W-:-:S04]  /*e0f0*/  FMNMX.FTZ R0, R160, R0, !PT ;  /* 0x00000000a0007209 */ /* 0x000fc80007810000 */
[----:B------:R-:W-:-:S04]  /*e100*/  FMNMX.FTZ R0, R154, R0, !PT ;  /* 0x000000009a007209 */ /* 0x000fc80007810000 */
[----:B------:R-:W-:Y:S01]  /*e110*/  FMNMX.FTZ R0, R175, R0, !PT ;  /* 0x00000000af007209 */ /* 0x000fe20007810000 */
[C---:B0-----:R-:W-:Y:S01]  /*e120*/  FADD.FTZ R186, R153.reuse, R186 ;  /* 0x000000ba99ba7221 */ /* 0x041fe20000010000 */
[----:B------:R-:W-:Y:S01]  /*e130*/  F2FP.BF16.F32.PACK_AB R153, R153, R195 ;  /* 0x000000c39999723e */ /* 0x000fe200000010ff */
[----:B------:R-:W-:Y:S01]  /*e140*/  FMUL.FTZ R195, R192, UR46 ;  /* 0x0000002ec0c37c20 */ /* 0x000fe20008410000 */
[----:B------:R-:W-:Y:S01]  /*e150*/  FMNMX.FTZ R20, R177, R0, !PT ;  /* 0x00000000b1147209 */ /* 0x000fe20007810000 */
[----:B------:R-:W-:-:S03]  /*e160*/  FMUL.FTZ R193, R193, UR46 ;  /* 0x0000002ec1c17c20 */ /* 0x000fc60008410000 */
[----:B------:R-:W-:Y:S01]  /*e170*/  FMNMX.FTZ R20, R159, R20, !PT ;  /* 0x000000149f147209 */ /* 0x000fe20007810000 */
[----:B------:R-:W0:Y:S03]  /*e180*/  MUFU.TANH R195, R195 ;  /* 0x000000c300c37308 */ /* 0x000e260000002400 */
[----:B------:R-:W-:Y:S01]  /*e190*/  FMNMX.FTZ R192, R155, R20, !PT ;  /* 0x000000149bc07209 */ /* 0x000fe20007810000 */
[----:B------:R-:W-:Y:S01]  /*e1a0*/  FMUL.FTZ R196, R196, UR46 ;  /* 0x0000002ec4c47c20 */ /* 0x000fe20008410000 */
[----:B------:R-:W-:Y:S02]  /*e1b0*/  FMUL.FTZ R198, R197, UR46 ;  /* 0x0000002ec5c67c20 */ /* 0x000fe40008410000 */
[----:B------:R-:W-:Y:S01]  /*e1c0*/  FMNMX.FTZ R192, R162, R192, !PT ;  /* 0x000000c0a2c07209 */ /* 0x000fe20007810000 */
[----:B------:R-:W1:Y:S03]  /*e1d0*/  MUFU.TANH R0, R193 ;  /* 0x000000c100007308 */ /* 0x000e660000002400 */
[----:B------:R-:W-:-:S05]  /*e1e0*/  FMNMX.FTZ R192, R161, R192, !PT ;  /* 0x000000c0a1c07209 */ /* 0x000fca0007810000 */
[----:B------:R1:W2:Y:S01]  /*e1f0*/  MUFU.TANH R20, R196 ;  /* 0x000000c400147308 */ /* 0x0002a20000002400 */
[----:B------:R-:W-:Y:S02]  /*e200*/  FSEL R183, R183, -INF , P1 ;  /* 0xff800000b7b77808 */ /* 0x000fe40000800000 */
[----:B------:R-:W-:-:S05]  /*e210*/  FMNMX.FTZ R192, R152, R192, !PT ;  /* 0x000000c098c07209 */ /* 0x000fca0007810000 */
[----:B------:R-:W3:Y:S01]  /*e220*/  MUFU.TANH R198, R198 ;  /* 0x000000c600c67308 */ /* 0x000ee20000002400 */
[----:B0-----:R-:W-:Y:S02]  /*e230*/  FSEL R195, R195, -INF , P2 ;  /* 0xff800000c3c37808 */ /* 0x001fe40001000000 */
[----:B------:R-:W-:Y:S02]  /*e240*/  FMNMX.FTZ R192, R183, R192, !PT ;  /* 0x000000c0b7c07209 */ /* 0x000fe40007810000 */
[----:B-1----:R-:W-:Y:S02]  /*e250*/  FSEL R196, R0, -INF , P3 ;  /* 0xff80000000c47808 */ /* 0x002fe40001800000 */
[----:B------:R-:W-:Y:S02]  /*e260*/  FMNMX.FTZ R192, R195, R192, !PT ;  /* 0x000000c0c3c07209 */ /* 0x000fe40007810000 */
[----:B--2---:R-:W-:Y:S02]  /*e270*/  FSEL R197, R20, -INF , P4 ;  /* 0xff80000014c57808 */ /* 0x004fe40002000000 */
[----:B------:R-:W-:-:S04]  /*e280*/  FMNMX.FTZ R192, R196, R192, !PT ;  /* 0x000000c0c4c07209 */ /* 0x000fc80007810000 */
[----:B------:R-:W-:Y:S02]  /*e290*/  FMNMX.FTZ R20, R197, R192, !PT ;  /* 0x000000c0c5147209 */ /* 0x000fe40007810000 */
[----:B---3--:R-:W-:-:S04]  /*e2a0*/  FSEL R198, R198, -INF , P5 ;  /* 0xff800000c6c67808 */ /* 0x008fc80002800000 */
[----:B------:R-:W-:-:S05]  /*e2b0*/  FMNMX.FTZ R20, R198, R20, !PT ;  /* 0x00000014c6147209 */ /* 0x000fca0007810000 */
[----:B------:R-:W0:Y:S02]  /*e2c0*/  SHFL.BFLY PT, R0, R20, 0x2, 0x1f ;  /* 0x0c401f0014007f89 */ /* 0x000e2400000e0000 */
[----:B0-----:R-:W-:-:S05]  /*e2d0*/  FMNMX.FTZ R20, R20, R0, !PT ;  /* 0x0000000014147209 */ /* 0x001fca0007810000 */
[----:B------:R-:W0:Y:S01]  /*e2e0*/  SHFL.BFLY PT, R0, R20, 0x1, 0x1f ;  /* 0x0c201f0014007f89 */ /* 0x000e2200000e0000 */
[----:B------:R-:W1:Y:S08]  /*e2f0*/  MUFU.EX2 R199, R199 ;  /* 0x000000c700c77308 */ /* 0x000e700000000800 */
[----:B------:R-:W2:Y:S08]  /*e300*/  MUFU.EX2 R216, R216 ;  /* 0x000000d800d87308 */ /* 0x000eb00000000800 */
[----:B------:R3:W-:Y:S01]  /*e310*/  MUFU.EX2 R192, R217 ;  /* 0x000000d900c07308 */ /* 0x0007e20000000800 */
[----:B0-----:R-:W-:-:S07]  /*e320*/  FMNMX.FTZ R20, R20, R0, !PT ;  /* 0x0000000014147209 */ /* 0x001fce0007810000 */
[----:B------:R0:W4:Y:S01]  /*e330*/  MUFU.EX2 R193, R218 ;  /* 0x000000da00c17308 */ /* 0x0001220000000800 */
[C---:B------:R-:W-:Y:S01]  /*e340*/  FSETP.NEU.FTZ.AND P1, PT, R20.reuse, -INF , PT ;  /* 0xff8000001400780b */ /* 0x040fe20003f3d000 */
[----:B---3--:R-:W-:-:S03]  /*e350*/  FMUL.FTZ R217, R20, UR37 ;  /* 0x0000002514d97c20 */ /* 0x008fc60008410000 */
[----:B------:R-:W-:-:S03]  /*e360*/  FSEL R0, R20, RZ, P1 ;  /* 0x000000ff14007208 */ /* 0x000fc60000800000 */
[----:B------:R-:W3:Y:S01]  /*e370*/  MUFU.EX2 R194, R194 ;  /* 0x000000c200c27308 */ /* 0x000ee20000000800 */
[----:B------:R-:W-:Y:S01]  /*e380*/  FSEL R217, R217, RZ, P1 ;  /* 0x000000ffd9d97208 */ /* 0x000fe20000800000 */
[----:B-1----:R-:W-:Y:S01]  /*e390*/  FADD.FTZ R186, R199, R186 ;  /* 0x000000bac7ba7221 */ /* 0x002fe20000010000 */
[----:B------:R-:W-:-:S03]  /*e3a0*/  FADD.FTZ R215, -R0, R215 ;  /* 0x000000d700d77221 */ /* 0x000fc60000010100 */
[--C-:B------:R-:W-:Y:S01]  /*e3b0*/  FFMA.FTZ R178, R178, UR37, -R217.reuse ;  /* 0x00000025b2b27c23 */ /* 0x100fe200080108d9 */
[--C-:B------:R-:W-:Y:S01]  /*e3c0*/  FFMA.FTZ R219, R175, UR37, -R217.reuse ;  /* 0x00000025afdb7c23 */ /* 0x100fe200080108d9 */
[----:B------:R-:W1:Y:S01]  /*e3d0*/  MUFU.EX2 R191, R191 ;  /* 0x000000bf00bf7308 */ /* 0x000e620000000800 */
[--C-:B0-----:R-:W-:Y:S01]  /*e3e0*/  FFMA.FTZ R218, R154, UR37, -R217.reuse ;  /* 0x000000259ada7c23 */ /* 0x101fe200080108d9 */
[--C-:B------:R-:W-:Y:S01]  /*e3f0*/  FFMA.FTZ R181, R181, UR37, -R217.reuse ;  /* 0x00000025b5b57c23 */ /* 0x100fe200080108d9 */
[--C-:B------:R-:W-:Y:S01]  /*e400*/  FFMA.FTZ R182, R182, UR37, -R217.reuse ;  /* 0x00000025b6b67c23 */ /* 0x100fe200080108d9 */
[--C-:B------:R-:W-:Y:S01]  /*e410*/  FFMA.FTZ R174, R174, UR37, -R217.reuse ;  /* 0x00000025aeae7c23 */ /* 0x100fe200080108d9 */
[----:B------:R-:W-:-:S03]  /*e420*/  FFMA.FTZ R180, R180, UR37, -R217 ;  /* 0x00000025b4b47c23 */ /* 0x000fc600080108d9 */
        /* <DEDUP_REMOVED lines=9> */
[--C-:B0-----:R-:W-:Y:S01]  /*e4c0*/  FFMA.FTZ R188, R173, UR37, -R217.reuse ;  /* 0x00000025adbc7c23 */ /* 0x101fe200080108d9 */
[--C-:B------:R-:W-:Y:S01]  /*e4d0*/  FFMA.FTZ R162, R162, UR37, -R217.reuse ;  /* 0x00000025a2a27c23 */ /* 0x100fe200080108d9 */
[--C-:B------:R-:W-:Y:S01]  /*e4e0*/  FFMA.FTZ R220, R152, UR37, -R217.reuse ;  /* 0x0000002598dc7c23 */ /* 0x100fe200080108d9 */
[--C-:B------:R-:W-:Y:S01]  /*e4f0*/  FFMA.FTZ R183, R183, UR37, -R217.reuse ;  /* 0x00000025b7b77c23 */ /* 0x100fe200080108d9 */
[--C-:B------:R-:W-:Y:S01]  /*e500*/  FFMA.FTZ R195, R195, UR37, -R217.reuse ;  /* 0x00000025c3c37c23 */ /* 0x100fe200080108d9 */
[--C-:B------:R-:W-:Y:S01]  /*e510*/  FFMA.FTZ R196, R196, UR37, -R217.reuse ;  /* 0x00000025c4c47c23 */ /* 0x100fe200080108d9 */
[--C-:B------:R-:W-:Y:S01]  /*e520*/  FFMA.FTZ R197, R197, UR37, -R217.reuse ;  /* 0x00000025c5c57c23 */ /* 0x100fe200080108d9 */
[----:B------:R0:W-:Y:S01]  /*e530*/  MUFU.EX2 R173, R187 ;  /* 0x000000bb00ad7308 */ /* 0x0001e20000000800 */
[--C-:B-----5:R-:W-:Y:S01]  /*e540*/  FFMA.FTZ R185, R161, UR37, -R217.reuse ;  /* 0x00000025a1b97c23 */ /* 0x120fe200080108d9 */
[--C-:B------:R-:W-:Y:S01]  /*e550*/  FFMA.FTZ R198, R198, UR37, -R217.reuse ;  /* 0x00000025c6c67c23 */ /* 0x100fe200080108d9 */
[----:B--2---:R-:W-:Y:S01]  /*e560*/  FADD.FTZ R186, R216, R186 ;  /* 0x000000bad8ba7221 */ /* 0x004fe20000010000 */
[----:B0-----:R-:W-:-:S04]  /*e570*/  FFMA.FTZ R187, R155, UR37, -R217 ;  /* 0x000000259bbb7c23 */ /* 0x001fc800080108d9 */
[----:B------:R0:W-:Y:S01]  /*e580*/  MUFU.EX2 R217, R178 ;  /* 0x000000b200d97308 */ /* 0x0001e20000000800 */
[----:B----4-:R-:W-:Y:S01]  /*e590*/  FADD.FTZ R186, R193, R186 ;  /* 0x000000bac1ba7221 */ /* 0x010fe20000010000 */
[----:B0-----:R-:W-:-:S06]  /*e5a0*/  FMUL.FTZ R178, R215, UR37 ;  /* 0x00000025d7b27c20 */ /* 0x001fcc0008410000 */
[----:B------:R-:W0:Y:S01]  /*e5b0*/  MUFU.EX2 R189, R189 ;  /* 0x000000bd00bd7308 */ /* 0x000e220000000800 */
[----:B---3--:R-:W-:-:S07]  /*e5c0*/  FADD.FTZ R186, R194, R186 ;  /* 0x000000bac2ba7221 */ /* 0x008fce0000010000 */
[----:B------:R-:W-:Y:S01]  /*e5d0*/  MUFU.EX2 R152, R181 ;  /* 0x000000b500987308 */ /* 0x000fe20000000800 */
[----:B-1----:R-:W-:-:S07]  /*e5e0*/  FADD.FTZ R186, R191, R186 ;  /* 0x000000babfba7221 */ /* 0x002fce0000010000 */
[----:B------:R-:W1:Y:S01]  /*e5f0*/  MUFU.EX2 R178, R178 ;  /* 0x000000b200b27308 */ /* 0x000e620000000800 */
[----:B------:R-:W-:-:S07]  /*e600*/  FADD.FTZ R186, R192, R186 ;  /* 0x000000bac0ba7221 */ /* 0x000fce0000010000 */
[----:B------:R-:W2:Y:S08]  /*e610*/  MUFU.EX2 R188, R188 ;  /* 0x000000bc00bc7308 */ /* 0x000eb00000000800 */
[----:B------:R-:W3:Y:S08]  /*e620*/  MUFU.EX2 R182, R182 ;  /* 0x000000b600b67308 */ /* 0x000ef00000000800 */
[----:B------:R-:W4:Y:S08]  /*e630*/  MUFU.EX2 R174, R174 ;  /* 0x000000ae00ae7308 */ /* 0x000f300000000800 */
[----:B------:R0:W-:Y:S08]  /*e640*/  MUFU.EX2 R221, R158 ;  /* 0x0000009e00dd7308 */ /* 0x0001f00000000800 */
[----:B------:R-:W5:Y:S01]  /*e650*/  MUFU.EX2 R190, R190 ;  /* 0x000000be00be7308 */ /* 0x000f620000000800 */
[----:B0-----:R-:W-:-:S07]  /*e660*/  FADD.FTZ R158, R189, R186 ;  /* 0x000000babd9e7221 */ /* 0x001fce0000010000 */
[----:B------:R-:W0:Y:S08]  /*e670*/  MUFU.EX2 R180, R180 ;  /* 0x000000b400b47308 */ /* 0x000e300000000800 */
[----:B------:R1:W-:Y:S02]  /*e680*/  MUFU.EX2 R186, R154 ;  /* 0x0000009a00ba7308 */ /* 0x0003e40000000800 */
[----:B-1----:R-:W-:-:S06]  /*e690*/  FFMA.FTZ R154, R178, R3, R152 ;  /* 0x00000003b29a7223 */ /* 0x002fcc0000010098 */
[----:B------:R-:W1:Y:S01]  /*e6a0*/  MUFU.EX2 R156, R156 ;  /* 0x0000009c009c7308 */ /* 0x000e620000000800 */
[----:B--2---:R-:W-:-:S04]  /*e6b0*/  FADD.FTZ R154, R188, R154 ;  /* 0x0000009abc9a7221 */ /* 0x004fc80000010000 */
[----:B---3--:R-:W-:-:S03]  /*e6c0*/  FADD.FTZ R154, R182, R154 ;  /* 0x0000009ab69a7221 */ /* 0x008fc60000010000 */
[----:B------:R-:W2:Y:S01]  /*e6d0*/  MUFU.EX2 R179, R179 ;  /* 0x000000b300b37308 */ /* 0x000ea20000000800 */
[----:B----4-:R-:W-:Y:S01]  /*e6e0*/  FADD.FTZ R154, R174, R154 ;  /* 0x0000009aae9a7221 */ /* 0x010fe20000010000 */
[----:B-----5:R-:W-:-:S06]  /*e6f0*/  FADD.FTZ R3, R190, R158 ;  /* 0x0000009ebe037221 */ /* 0x020fcc0000010000 */
[----:B------:R-:W3:Y:S01]  /*e700*/  MUFU.EX2 R181, R157 ;  /* 0x0000009d00b57308 */ /* 0x000ee20000000800 */
[----:B0-----:R-:W-:-:S04]  /*e710*/  FADD.FTZ R158, R180, R154 ;  /* 0x0000009ab49e7221 */ /* 0x001fc80000010000 */
[----:B-1----:R-:W-:-:S03]  /*e720*/  FADD.FTZ R158, R156, R158 ;  /* 0x0000009e9c9e7221 */ /* 0x002fc60000010000 */
[----:B------:R-:W0:Y:S01]  /*e730*/  MUFU.EX2 R163, R163 ;  /* 0x000000a300a37308 */ /* 0x000e220000000800 */
[----:B--2---:R-:W-:-:S07]  /*e740*/  FADD.FTZ R158, R179, R158 ;  /* 0x0000009eb39e7221 */ /* 0x004fce0000010000 */
[----:B------:R1:W-:Y:S01]  /*e750*/  MUFU.EX2 R222, R160 ;  /* 0x000000a000de7308 */ /* 0x0003e20000000800 */
[----:B---3--:R-:W-:-:S07]  /*e760*/  FADD.FTZ R158, R181, R158 ;  /* 0x0000009eb59e7221 */ /* 0x008fce0000010000 */
[----:B------:R-:W2:Y:S01]  /*e770*/  MUFU.EX2 R164, R164 ;  /* 0x000000a400a47308 */ /* 0x000ea20000000800 */
[----:B-1----:R-:W-:-:S07]  /*e780*/  FADD.FTZ R160, R217, R158 ;  /* 0x0000009ed9a07221 */ /* 0x002fce0000010000 */
[----:B------:R-:W1:Y:S01]  /*e790*/  MUFU.EX2 R218, R218 ;  /* 0x000000da00da7308 */ /* 0x000e620000000800 */
[----:B------:R-:W-:-:S07]  /*e7a0*/  F2FP.BF16.F32.PACK_AB R152, R188, R152 ;  /* 0x00000098bc98723e */ /* 0x000fce00000010ff */
[----:B------:R-:W3:Y:S01]  /*e7b0*/  MUFU.EX2 R165, R165 ;  /* 0x000000a500a57308 */ /* 0x000ee20000000800 */
[----:B------:R-:W-:Y:S01]  /*e7c0*/  F2FP.BF16.F32.PACK_AB R154, R174, R182 ;  /* 0x000000b6ae9a723e */ /* 0x000fe200000010ff */
[----:B0-----:R-:W-:-:S06]  /*e7d0*/  FADD.FTZ R174, R163, R3 ;  /* 0x00000003a3ae7221 */ /* 0x001fcc0000010000 */
[----:B------:R-:W0:Y:S08]  /*e7e0*/  MUFU.EX2 R219, R219 ;  /* 0x000000db00db7308 */ /* 0x000e300000000800 */
[----:B------:R-:W4:Y:S01]  /*e7f0*/  MUFU.EX2 R166, R166 ;  /* 0x000000a600a67308 */ /* 0x000f220000000800 */
[----:B--2---:R-:W-:-:S07]  /*e800*/  FADD.FTZ R174, R164, R174 ;  /* 0x000000aea4ae7221 */ /* 0x004fce0000010000 */
[----:B------:R-:W2:Y:S08]  /*e810*/  MUFU.EX2 R177, R177 ;  /* 0x000000b100b17308 */ /* 0x000eb00000000800 */
[----:B------:R5:W-:Y:S08]  /*e820*/  MUFU.EX2 R188, R162 ;  /* 0x000000a200bc7308 */ /* 0x000bf00000000800 */
[----:B------:R-:W2:Y:S01]  /*e830*/  MUFU.EX2 R167, R167 ;  /* 0x000000a700a77308 */ /* 0x000ea20000000800 */
[----:B-----5:R-:W-:-:S04]  /*e840*/  FADD.FTZ R162, R221, R160 ;  /* 0x000000a0dda27221 */ /* 0x020fc80000010000 */
[----:B------:R-:W-:-:S03]  /*e850*/  FADD.FTZ R162, R222, R162 ;  /* 0x000000a2dea27221 */ /* 0x000fc60000010000 */
[----:B------:R-:W5:Y:S01]  /*e860*/  MUFU.EX2 R168, R168 ;  /* 0x000000a800a87308 */ /* 0x000f620000000800 */
[----:B-1----:R-:W-:Y:S01]  /*e870*/  FADD.FTZ R3, R218, R162 ;  /* 0x000000a2da037221 */ /* 0x002fe20000010000 */
[----:B---3--:R-:W-:-:S06]  /*e880*/  FADD.FTZ R174, R165, R174 ;  /* 0x000000aea5ae7221 */ /* 0x008fcc0000010000 */
[----:B------:R-:W1:Y:S01]  /*e890*/  MUFU.EX2 R187, R187 ;  /* 0x000000bb00bb7308 */ /* 0x000e620000000800 */
[----:B0-----:R-:W-:Y:S01]  /*e8a0*/  FADD.FTZ R3, R219, R3 ;  /* 0x00000003db037221 */ /* 0x001fe20000010000 */
[----:B----4-:R-:W-:-:S06]  /*e8b0*/  FADD.FTZ R174, R166, R174 ;  /* 0x000000aea6ae7221 */ /* 0x010fcc0000010000 */
[----:B------:R-:W0:Y:S01]  /*e8c0*/  MUFU.EX2 R169, R169 ;  /* 0x000000a900a97308 */ /* 0x000e220000000800 */
[----:B--2---:R-:W-:Y:S01]  /*e8d0*/  FADD.FTZ R3, R177, R3 ;  /* 0x00000003b1037221 */ /* 0x004fe20000010000 */
[----:B------:R-:W-:-:S06]  /*e8e0*/  FADD.FTZ R174, R167, R174 ;  /* 0x000000aea7ae7221 */ /* 0x000fcc0000010000 */
[----:B------:R-:W2:Y:S01]  /*e8f0*/  MUFU.EX2 R170, R170 ;  /* 0x000000aa00aa7308 */ /* 0x000ea20000000800 */
[----:B------:R-:W-:Y:S01]  /*e900*/  F2FP.BF16.F32.PACK_AB R163, R164, R163 ;  /* 0x000000a3a4a3723e */ /* 0x000fe200000010ff */
[----:B------:R-:W-:Y:S01]  /*e910*/  FADD.FTZ R3, R186, R3 ;  /* 0x00000003ba037221 */ /* 0x000fe20000010000 */
[----:B------:R-:W-:-:S05]  /*e920*/  F2FP.BF16.F32.PACK_AB R164, R177, R219 ;  /* 0x000000dbb1a4723e */ /* 0x000fca00000010ff */
[----:B------:R-:W3:Y:S01]  /*e930*/  MUFU.EX2 R185, R185 ;  /* 0x000000b900b97308 */ /* 0x000ee20000000800 */
[----:B-----5:R-:W-:-:S07]  /*e940*/  FADD.FTZ R177, R168, R174 ;  /* 0x000000aea8b17221 */ /* 0x020fce0000010000 */
[----:B------:R-:W4:Y:S01]  /*e950*/  MUFU.EX2 R171, R171 ;  /* 0x000000ab00ab7308 */ /* 0x000f220000000800 */
[----:B-1----:R-:W-:Y:S01]  /*e960*/  FADD.FTZ R3, R187, R3 ;  /* 0x00000003bb037221 */ /* 0x002fe20000010000 */
[----:B0-----:R-:W-:-:S06]  /*e970*/  FADD.FTZ R177, R169, R177 ;  /* 0x000000b1a9b17221 */ /* 0x001fcc0000010000 */
[----:B------:R-:W0:Y:S01]  /*e980*/  MUFU.EX2 R220, R220 ;  /* 0x000000dc00dc7308 */ /* 0x000e220000000800 */
[----:B------:R-:W-:Y:S01]  /*e990*/  FADD.FTZ R3, R188, R3 ;  /* 0x00000003bc037221 */ /* 0x000fe20000010000 */
[----:B--2---:R-:W-:-:S06]  /*e9a0*/  FADD.FTZ R177, R170, R177 ;  /* 0x000000b1aab17221 */ /* 0x004fcc0000010000 */
[----:B------:R-:W1:Y:S01]  /*e9b0*/  MUFU.EX2 R183, R183 ;  /* 0x000000b700b77308 */ /* 0x000e620000000800 */
[----:B---3--:R-:W-:Y:S01]  /*e9c0*/  FADD.FTZ R3, R185, R3 ;  /* 0x00000003b9037221 */ /* 0x008fe20000010000 */
[----:B----4-:R-:W-:-:S06]  /*e9d0*/  FADD.FTZ R177, R171, R177 ;  /* 0x000000b1abb17221 */ /* 0x010fcc0000010000 */
[----:B------:R-:W2:Y:S01]  /*e9e0*/  MUFU.EX2 R195, R195 ;  /* 0x000000c300c37308 */ /* 0x000ea20000000800 */
[----:B0-----:R-:W-:Y:S01]  /*e9f0*/  FADD.FTZ R3, R220, R3 ;  /* 0x00000003dc037221 */ /* 0x001fe20000010000 */
[----:B------:R-:W-:-:S06]  /*ea00*/  F2FP.BF16.F32.PACK_AB R158, R181, R179 ;  /* 0x000000b3b59e723e */ /* 0x000fcc00000010ff */
[----:B------:R-:W-:Y:S01]  /*ea10*/  MUFU.EX2 R184, R184 ;  /* 0x000000b800b87308 */ /* 0x000fe20000000800 */
[----:B------:R-:W-:-:S07]  /*ea20*/  FADD.FTZ R179, R0, R177 ;  /* 0x000000b100b37221 */ /* 0x000fce0000010000 */
[----:B------:R-:W0:Y:S01]  /*ea30*/  MUFU.EX2 R196, R196 ;  /* 0x000000c400c47308 */ /* 0x000e220000000800 */
[----:B-1----:R-:W-:-:S07]  /*ea40*/  FADD.FTZ R3, R183, R3 ;  /* 0x00000003b7037221 */ /* 0x002fce0000010000 */
[----:B------:R-:W1:Y:S01]  /*ea50*/  MUFU.EX2 R174, R197 ;  /* 0x000000c500ae7308 */ /* 0x000e620000000800 */
[----:B------:R-:W-:Y:S02]  /*ea60*/  VIADD R155, R14, 0x22840 ;  /* 0x000228400e9b7836 */ /* 0x000fe40000000000 */
[----:B--2---:R-:W-:Y:S01]  /*ea70*/  FADD.FTZ R3, R195, R3 ;  /* 0x00000003c3037221 */ /* 0x004fe20000010000 */
[----:B------:R-:W-:-:S04]  /*ea80*/  IMAD.U32 R157, RZ, RZ, UR41 ;  /* 0x00000029ff9d7e24 */ /* 0x000fc8000f8e00ff */
[----:B------:R-:W2:Y:S01]  /*ea90*/  MUFU.EX2 R198, R198 ;  /* 0x000000c600c67308 */ /* 0x000ea20000000800 */
[----:B------:R-:W-:-:S07]  /*eaa0*/  FADD.FTZ R179, R173, R179 ;  /* 0x000000b3adb37221 */ /* 0x000fce0000010000 */
[----:B------:R-:W3:Y:S01]  /*eab0*/  MUFU.EX2 R177, R172 ;  /* 0x000000ac00b17308 */ /* 0x000ee20000000800 */
[----:B------:R-:W-:Y:S01]  /*eac0*/  F2FP.BF16.F32.PACK_AB R171, R0, R171 ;  /* 0x000000ab00ab723e */ /* 0x000fe200000010ff */
[----:B0-----:R-:W-:Y:S01]  /*ead0*/  FADD.FTZ R3, R196, R3 ;  /* 0x00000003c4037221 */ /* 0x001fe20000010000 */
[----:B------:R-:W-:Y:S01]  /*eae0*/  FADD.FTZ R0, R184, R179 ;  /* 0x000000b3b8007221 */ /* 0x000fe20000010000 */
[----:B------:R-:W-:Y:S02]  /*eaf0*/  PRMT R155, R157, 0x654, R155 ;  /* 0x000006549d9b7816 */ /* 0x000fe4000000009b */
[----:B-1----:R-:W-:Y:S01]  /*eb00*/  FADD.FTZ R3, R174, R3 ;  /* 0x00000003ae037221 */ /* 0x002fe20000010000 */
[----:B------:R-:W-:Y:S01]  /*eb10*/  FADD.FTZ R0, R175, R0 ;  /* 0x00000000af007221 */ /* 0x000fe20000010000 */
[----:B------:R0:W-:Y:S01]  /*eb20*/  SYNCS.ARRIVE.TRANS64.RED.A1T0 RZ, [R155+URZ], RZ ;  /* 0x000000ff9bff79a7 */ /* 0x0001e2000810043f */
[----:B------:R-:W-:Y:S01]  /*eb30*/  F2FP.BF16.F32.PACK_AB R165, R166, R165 ;  /* 0x000000a5a6a5723e */ /* 0x000fe200000010ff */
[----:B--2---:R-:W-:Y:S01]  /*eb40*/  FADD.FTZ R3, R198, R3 ;  /* 0x00000003c6037221 */ /* 0x004fe20000010000 */
[----:B------:R-:W-:Y:S01]  /*eb50*/  F2FP.BF16.F32.PACK_AB R167, R168, R167 ;  /* 0x000000a7a8a7723e */ /* 0x000fe200000010ff */
[-C--:B------:R-:W-:Y:S01]  /*eb60*/  FMUL.FTZ R24, R24, R178.reuse ;  /* 0x000000b218187220 */ /* 0x080fe20000410000 */
[----:B------:R-:W-:Y:S01]  /*eb70*/  F2FP.BF16.F32.PACK_AB R169, R170, R169 ;  /* 0x000000a9aaa9723e */ /* 0x000fe200000010ff */
[-C--:B------:R-:W-:Y:S01]  /*eb80*/  FMUL.FTZ R25, R25, R178.reuse ;  /* 0x000000b219197220 */ /* 0x080fe20000410000 */
[----:B------:R-:W-:Y:S01]  /*eb90*/  F2FP.BF16.F32.PACK_AB R157, R194, R193 ;  /* 0x000000c1c29d723e */ /* 0x000fe200000010ff */
[-C--:B------:R-:W-:Y:S01]  /*eba0*/  FMUL.FTZ R28, R28, R178.reuse ;  /* 0x000000b21c1c7220 */ /* 0x080fe20000410000 */
[----:B0-----:R-:W-:Y:S01]  /*ebb0*/  F2FP.BF16.F32.PACK_AB R155, R216, R199 ;  /* 0x000000c7d89b723e */ /* 0x001fe200000010ff */
[----:B---3--:R-:W-:Y:S01]  /*ebc0*/  FADD.FTZ R0, R177, R0 ;  /* 0x00000000b1007221 */ /* 0x008fe20000010000 */
[----:B------:R-:W-:Y:S01]  /*ebd0*/  F2FP.BF16.F32.PACK_AB R159, R192, R191 ;  /* 0x000000bfc09f723e */ /* 0x000fe200000010ff */
[-C--:B------:R-:W-:Y:S01]  /*ebe0*/  FMUL.FTZ R29, R29, R178.reuse ;  /* 0x000000b21d1d7220 */ /* 0x080fe20000410000 */
[----:B------:R-:W-:Y:S01]  /*ebf0*/  F2FP.BF16.F32.PACK_AB R161, R190, R189 ;  /* 0x000000bdbea1723e */ /* 0x000fe200000010ff */
[----:B------:R-:W-:Y:S01]  /*ec00*/  FMUL.FTZ R32, R32, R178 ;  /* 0x000000b220207220 */ /* 0x000fe20000410000 */
[----:B------:R-:W-:Y:S01]  /*ec10*/  F2FP.BF16.F32.PACK_AB R156, R156, R180 ;  /* 0x000000b49c9c723e */ /* 0x000fe200000010ff */
[-C--:B------:R-:W-:Y:S01]  /*ec20*/  FMUL.FTZ R33, R33, R178.reuse ;  /* 0x000000b221217220 */ /* 0x080fe20000410000 */
[----:B------:R-:W-:Y:S01]  /*ec30*/  F2FP.BF16.F32.PACK_AB R160, R221, R217 ;  /* 0x000000d9dda0723e */ /* 0x000fe200000010ff */
[----:B------:R-:W-:Y:S01]  /*ec40*/  FMUL.FTZ R36, R36, R178 ;  /* 0x000000b224247220 */ /* 0x000fe20000410000 */
[----:B------:R-:W-:Y:S01]  /*ec50*/  F2FP.BF16.F32.PACK_AB R162, R218, R222 ;  /* 0x000000dedaa2723e */ /* 0x000fe200000010ff */
[----:B------:R-:W-:Y:S01]  /*ec60*/  FMUL.FTZ R37, R37, R178 ;  /* 0x000000b225257220 */ /* 0x000fe20000410000 */
[----:B------:R-:W-:Y:S01]  /*ec70*/  F2FP.BF16.F32.PACK_AB R166, R187, R186 ;  /* 0x000000babba6723e */ /* 0x000fe200000010ff */
[----:B------:R-:W-:Y:S01]  /*ec80*/  FMUL.FTZ R40, R40, R178 ;  /* 0x000000b228287220 */ /* 0x000fe20000410000 */
[----:B------:R-:W-:Y:S01]  /*ec90*/  F2FP.BF16.F32.PACK_AB R168, R185, R188 ;  /* 0x000000bcb9a8723e */ /* 0x000fe200000010ff */
[----:B------:R-:W-:Y:S01]  /*eca0*/  FMUL.FTZ R41, R41, R178 ;  /* 0x000000b229297220 */ /* 0x000fe20000410000 */
[----:B------:R-:W-:Y:S01]  /*ecb0*/  F2FP.BF16.F32.PACK_AB R170, R183, R220 ;  /* 0x000000dcb7aa723e */ /* 0x000fe200000010ff */
[-C--:B------:R-:W-:Y:S01]  /*ecc0*/  FMUL.FTZ R44, R44, R178.reuse ;  /* 0x000000b22c2c7220 */ /* 0x080fe20000410000 */
[----:B------:R-:W-:Y:S01]  /*ecd0*/  F2FP.BF16.F32.PACK_AB R172, R196, R195 ;  /* 0x000000c3c4ac723e */ /* 0x000fe200000010ff */
[-C--:B------:R-:W-:Y:S01]  /*ece0*/  FMUL.FTZ R45, R45, R178.reuse ;  /* 0x000000b22d2d7220 */ /* 0x080fe20000410000 */
[----:B------:R-:W-:Y:S01]  /*ecf0*/  F2FP.BF16.F32.PACK_AB R173, R184, R173 ;  /* 0x000000adb8ad723e */ /* 0x000fe200000010ff */
        /* <DEDUP_REMOVED lines=120> */
.L_x_14486:
[----:B------:R0:W1:Y:S01]  /*f480*/  SYNCS.PHASECHK.TRANS64.TRYWAIT P1, [R14+URZ+0x22850], R15 ;  /* 0x0228500f0e0075a7 */ /* 0x000062000802017f */
[----:B------:R-:W-:Y:S05]  /*f490*/  @!P0 BRA `(.L_x_14487) ;  /* 0x0000000000048947 */ /* 0x000fea0003800000 */
[----:B------:R-:W-:Y:S01]  /*f4a0*/  BPT.TRAP 0x1 ;  /* 0x000000040000795c */ /* 0x000fe20000300000 */
.L_x_14487:
[----:B------:R-:W-:Y:S04]  /*f4b0*/  BSSY B0, `(.L_x_14488) ;  /* 0x0000004000007945 */ /* 0x000fe80003800000 */
[----:B-1----:R-:W-:Y:S05]  /*f4c0*/  @P1 BRA `(.L_x_14489) ;  /* 0x0000000000081947 */ /* 0x002fea0003800000 */
[----:B------:R-:W1:Y:S02]  /*f4d0*/  SYNCS.PHASECHK.TRANS64.TRYWAIT P1, [R14+URZ+0x22850], R15 ;  /* 0x0228500f0e0075a7 */ /* 0x000e64000802017f */
[----:B-1----:R-:W-:Y:S05]  /*f4e0*/  @!P1 BRA `(.L_x_14490) ;  /* 0x0000011400089947 */ /* 0x002fea0003800000 */
.L_x_14489:
[----:B------:R-:W-:Y:S05]  /*f4f0*/  BSYNC B0 ;  /* 0x0000000000007941 */ /* 0x000fea0003800000 */
.L_x_14488:
[----:B------:R-:W2:Y:S01]  /*f500*/  S2R R178, SR_TID.X ;  /* 0x0000000000b27919 */ /* 0x000ea20000002100 */
[----:B------:R-:W-:Y:S05]  /*f510*/  WARPSYNC.ALL ;  /* 0x0000000000007948 */ /* 0x000fea0003800000 */
[----:B------:R-:W-:Y:S02]  /*f520*/  IMAD.MOV.U32 R176, RZ, RZ, 0xc00 ;  /* 0x00000c00ffb07424 */ /* 0x000fe400078e00ff */
[----:B------:R-:W-:Y:S02]  /*f530*/  IMAD.MOV.U32 R177, RZ, RZ, 0x40000040 ;  /* 0x40000040ffb17424 */ /* 0x000fe400078e00ff */
[----:B------:R-:W-:-:S03]  /*f540*/  IMAD R176, R22, R176, UR38 ;  /* 0x0000002616b07e24 */ /* 0x000fc6000f8e02b0 */
[----:B------:R-:W-:Y:S01]  /*f550*/  R2UR UR7, R177 ;  /* 0x00000000b10772ca */ /* 0x000fe200000e0000 */
[----:B------:R-:W-:Y:S01]  /*f560*/  IMAD.MOV.U32 R177, RZ, RZ, 0x40000040 ;  /* 0x40000040ffb17424 */ /* 0x000fe200078e00ff */
        /* <DEDUP_REMOVED lines=47> */
.L_x_14491:
[----:B------:R-:W2:Y:S01]  /*f860*/  LDL R152, [R1+0x14] ;  /* 0x0000140001987983 */ /* 0x000ea20000100800 */
[----:B------:R-:W-:Y:S02]  /*f870*/  VIADD R14, R14, 0x22860 ;  /* 0x000228600e0e7836 */ /* 0x000fe40000000000 */
[----:B------:R-:W-:Y:S02]  /*f880*/  IMAD.U32 R15, RZ, RZ, UR41 ;  /* 0x00000029ff0f7e24 */ /* 0x000fe4000f8e00ff */
[----:B------:R-:W-:Y:S02]  /*f890*/  IMAD.MOV.U32 R216, RZ, RZ, R21 ;  /* 0x000000ffffd87224 */ /* 0x000fe400078e0015 */
[----:B------:R-:W-:Y:S01]  /*f8a0*/  IMAD.MOV.U32 R215, RZ, RZ, R20 ;  /* 0x000000ffffd77224 */ /* 0x000fe200078e0014 */
[----:B------:R-:W-:-:S04]  /*f8b0*/  PRMT R14, R15, 0x654, R14 ;  /* 0x000006540f0e7816 */ /* 0x000fc8000000000e */
[----:B------:R0:W-:Y:S01]  /*f8c0*/  SYNCS.ARRIVE.TRANS64.RED.A1T0 RZ, [R14+URZ], RZ ;  /* 0x000000ff0eff79a7 */ /* 0x0001e2000810043f */
[C---:B--2---:R-:W-:Y:S01]  /*f8d0*/  ISETP.GT.AND P1, PT, R13.reuse, R152, PT ;  /* 0x000000980d00720c */ /* 0x044fe20003f24270 */
[----:B------:R-:W-:-:S12]  /*f8e0*/  VIADD R13, R13, 0xffffffff ;  /* 0xffffffff0d0d7836 */ /* 0x000fd80000000000 */
[----:B0-----:R-:W-:Y:S05]  /*f8f0*/  @P1 BRA `(.L_x_14492) ;  /* 0xffffffd000d01947 */ /* 0x001fea000383ffff */
.L_x_14480:
[----:B------:R-:W2:Y:S02]  /*f900*/  LDL R14, [R1+0x34] ;  /* 0x00003400010e7983 */ /* 0x000ea40000100800 */
[----:B--2---:R-:W-:-:S13]  /*f910*/  ISETP.GE.AND P1, PT, R13, R14, PT ;  /* 0x0000000e0d00720c */ /* 0x004fda0003f26270 */
[----:B------:R-:W-:Y:S05]  /*f920*/  @!P1 BRA `(.L_x_14493) ;  /* 0x0000002400549947 */ /* 0x000fea0003800000 */
[----:B------:R-:W-:Y:S02]  /*f930*/  IMAD.MOV.U32 R215, RZ, RZ, R21 ;  /* 0x000000ffffd77224 */ /* 0x000fe400078e0015 */
[----:B------:R-:W-:-:S07]  /*f940*/  IMAD.MOV.U32 R216, RZ, RZ, R20 ;  /* 0x000000ffffd87224 */ /* 0x000fce00078e0014 */
.L_x_14505:
        /* <DEDUP_REMOVED lines=8> */
.L_x_14494:
[----:B------:R-:W-:Y:S01]  /*f9d0*/  IMAD R14, R22, 0x8, R19 ;  /* 0x00000008160e7824 */ /* 0x000fe200078e0213 */
[----:B------:R-:W-:-:S04]  /*f9e0*/  SHF.L.U32 R15, R204, 0x1f, RZ ;  /* 0x0000001fcc0f7819 */ /* 0x000fc800000006ff */
[----:B------:R0:W1:Y:S01]  /*f9f0*/  SYNCS.PHASECHK.TRANS64.TRYWAIT P1, [R14+URZ+0x22830], R15 ;  /* 0x0228300f0e0075a7 */ /* 0x000062000802017f */
[----:B------:R-:W-:Y:S05]  /*fa00*/  @!P0 BRA `(.L_x_14495) ;  /* 0x0000000000048947 */ /* 0x000fea0003800000 */
[----:B------:R-:W-:Y:S01]  /*fa10*/  BPT.TRAP 0x1 ;  /* 0x000000040000795c */ /* 0x000fe20000300000 */
.L_x_14495:
[----:B------:R-:W2:Y:S01]  /*fa20*/  LDL R12, [R1] ;  /* 0x00000000010c7983 */ /* 0x000ea20000100800 */
[----:B------:R-:W-:Y:S02]  /*fa30*/  IMAD.MOV.U32 R155, RZ, RZ, 0x40000040 ;  /* 0x40000040ff9b7424 */ /* 0x000fe400078e00ff */
[----:B--2---:R-:W-:Y:S01]  /*fa40*/  IMAD R154, R22, 0x300, R12 ;  /* 0x00000300169a7824 */ /* 0x004fe200078e020c */
[----:B-1----:R-:W-:Y:S06]  /*fa50*/  @P1 BRA `(.L_x_14496) ;  /* 0x0000000000081947 */ /* 0x002fec0003800000 */
[----:B------:R-:W1:Y:S02]  /*fa60*/  SYNCS.PHASECHK.TRANS64.TRYWAIT P1, [R14+URZ+0x22830], R15 ;  /* 0x0228300f0e0075a7 */ /* 0x000e64000802017f */
[----:B-1----:R-:W-:Y:S05]  /*fa70*/  @!P1 BRA `(.L_x_14497) ;  /* 0x0000010c00b89947 */ /* 0x002fea0003800000 */
.L_x_14496:
        /* <DEDUP_REMOVED lines=9> */
[----:B------:R-:W-:Y:S01]  /*fb10*/  MOV R153, 0x40000040 ;  /* 0x4000004000997802 */ /* 0x000fe20000000f00 */
[----:B------:R-:W-:Y:S01]  /*fb20*/  IMAD.MOV.U32 R21, RZ, RZ, 0x40000040 ;  /* 0x40000040ff157424 */ /* 0x000fe200078e00ff */
[----:B------:R-:W-:Y:S01]  /*fb30*/  R2UR UR10, R152 ;  /* 0x00000000980a72ca */ /* 0x000fe200000e0000 */
[----:B------:R-:W2:Y:S01]  /*fb40*/  S2R R12, SR_TID.X ;  /* 0x00000000000c7919 */ /* 0x000ea20000002100 */
[----:B------:R-:W-:-:S02]  /*fb50*/  R2UR UR11, R153 ;  /* 0x00000000990b72ca */ /* 0x000fc400000e0000 */
[----:B------:R-:W-:Y:S02]  /*fb60*/  R2UR UR18, R154 ;  /* 0x000000009a1272ca */ /* 0x000fe400000e0000 */
[----:B------:R-:W-:Y:S02]  /*fb70*/  R2UR UR19, R155 ;  /* 0x000000009b1372ca */ /* 0x000fe400000e0000 */
[----:B------:R-:W-:Y:S01]  /*fb80*/  WARPGROUP.ARRIVE ;  /* 0x00000000000079c5 */ /* 0x000fe20000000000 */
[----:B------:R-:W-:Y:S02]  /*fb90*/  R2UR UR8, R10 ;  /* 0x000000000a0872ca */ /* 0x000fe400000e0000 */
[----:B------:R-:W-:Y:S02]  /*fba0*/  R2UR UR9, R11 ;  /* 0x000000000b0972ca */ /* 0x000fe400000e0000 */
[----:B------:R-:W-:Y:S01]  /*fbb0*/  R2UR UR14, R20 ;  /* 0x00000000140e72ca */ /* 0x000fe200000e0000 */
[----:B------:R-:W-:Y:S01]  /*fbc0*/  HGMMA.64x96x16.F32.BF16 R152, gdesc[UR4], RZ, !UPT, gsb0 ;  /* 0x01600000049879f0 */ /* 0x000fe2000c0018ff */
[----:B------:R-:W-:-:S02]  /*fbd0*/  R2UR UR15, R21 ;  /* 0x00000000150f72ca */ /* 0x000fc400000e0000 */
[----:B------:R-:W-:Y:S02]  /*fbe0*/  R2UR UR12, R8 ;  /* 0x00000000080c72ca */ /* 0x000fe400000e0000 */
[----:B------:R-:W-:Y:S02]  /*fbf0*/  R2UR UR13, R9 ;  /* 0x00000000090d72ca */ /* 0x000fe400000e0000 */
        /* <DEDUP_REMOVED lines=17> */
.L_x_14498:
        /* <DEDUP_REMOVED lines=32> */
[----:B------:R-:W-:Y:S01]  /*ff10*/  UMOV UR37, UR39 ;  /* 0x0000002700257c82 */ /* 0x000fe20008000000 */
        /* <DEDUP_REMOVED lines=9> */
[----:B------:R-:W-:-:S04]  /*ffb0*/  FMUL.FTZ R199, R199, UR45 ;  /* 0x0000002dc7c77c20 */ /* 0x000fc80008410000 */
        /* <DEDUP_REMOVED lines=38> */
[----:B------:R-:W-:Y:S01]  /*10220*/  MUFU.TANH R219, R219 ;  /* 0x000000db00db7308 */ /* 0x000fe20000002400 */
[----:B----4-:R-:W-:-:S07]  /*10230*/  FMNMX.FTZ R20, R193, R20, !PT ;  /* 0x00000014c1147209 */ /* 0x010fce0007810000 */
[----:B------:R-:W-:Y:S01]  /*10240*/  MUFU.TANH R218, R218 ;  /* 0x000000da00da7308 */ /* 0x000fe20000002400 */
[----:B-----5:R-:W-:-:S05]  /*10250*/  FMNMX.FTZ R20, R196, R20, !PT ;  /* 0x00000014c4147209 */ /* 0x020fca0007810000 */
[----:B------:R-:W3:Y:S02]  /*10260*/  SHFL.BFLY PT, R197, R20, 0x2, 0x1f ;  /* 0x0c401f0014c57f89 */ /* 0x000ee400000e0000 */
[----:B------:R-:W-:Y:S08]  /*10270*/  MUFU.TANH R217, R217 ;  /* 0x000000d900d97308 */ /* 0x000ff00000002400 */
[----:B------:R-:W-:Y:S08]  /*10280*/  MUFU.TANH R155, R155 ;  /* 0x0000009b009b7308 */ /* 0x000ff00000002400 */
[----:B------:R-:W-:Y:S01]  /*10290*/  MUFU.TANH R158, R158 ;  /* 0x0000009e009e7308 */ /* 0x000fe20000002400 */
[----:B---3--:R-:W-:-:S07]  /*102a0*/  FMNMX.FTZ R20, R20, R197, !PT ;  /* 0x000000c514147209 */ /* 0x008fce0007810000 */
[----:B------:R-:W-:Y:S01]  /*102b0*/  MUFU.TANH R159, R159 ;  /* 0x0000009f009f7308 */ /* 0x000fe20000002400 */
[----:B------:R-:W3:Y:S07]  /*102c0*/  SHFL.BFLY PT, R154, R20, 0x1, 0x1f ;  /* 0x0c201f00149a7f89 */ /* 0x000eee00000e0000 */
[----:B------:R-:W-:Y:S08]  /*102d0*/  MUFU.TANH R162, R162 ;  /* 0x000000a200a27308 */ /* 0x000ff00000002400 */
[----:B------:R-:W-:Y:S08]  /*102e0*/  MUFU.TANH R163, R163 ;  /* 0x000000a300a37308 */ /* 0x000ff00000002400 */
[----:B------:R-:W-:Y:S01]  /*102f0*/  MUFU.TANH R166, R166 ;  /* 0x000000a600a67308 */ /* 0x000fe20000002400 */
[----:B---3--:R-:W-:-:S05]  /*10300*/  FMNMX.FTZ R20, R20, R154, !PT ;  /* 0x0000009a14147209 */ /* 0x008fca0007810000 */
[C---:B------:R-:W-:Y:S01]  /*10310*/  FMUL.FTZ R154, R20.reuse, UR37 ;  /* 0x00000025149a7c20 */ /* 0x040fe20008410000 */
[----:B------:R-:W-:Y:S01]  /*10320*/  FADD.FTZ R167, -R20, R216 ;  /* 0x000000d814a77221 */ /* 0x000fe20000010100 */
[----:B------:R-:W-:Y:S02]  /*10330*/  MUFU.TANH R199, R199 ;  /* 0x000000c700c77308 */ /* 0x000fe40000002400 */
[--C-:B------:R-:W-:Y:S01]  /*10340*/  FFMA.FTZ R21, R21, UR37, -R154.reuse ;  /* 0x0000002515157c23 */ /* 0x100fe2000801089a */
[----:B------:R-:W-:Y:S01]  /*10350*/  FMUL.FTZ R167, R167, UR37 ;  /* 0x00000025a7a77c20 */ /* 0x000fe20008410000 */
        /* <DEDUP_REMOVED lines=12> */
[----:B------:R-:W4:Y:S01]  /*10420*/  MUFU.EX2 R21, R21 ;  /* 0x0000001500157308 */ /* 0x000f220000000800 */
[--C-:B------:R-:W-:Y:S01]  /*10430*/  FFMA.FTZ R172, R172, UR37, -R154.reuse ;  /* 0x00000025acac7c23 */ /* 0x100fe2000801089a */
[--C-:B------:R-:W-:Y:S01]  /*10440*/  FFMA.FTZ R173, R173, UR37, -R154.reuse ;  /* 0x00000025adad7c23 */ /* 0x100fe2000801089a */
[--C-:B------:R-:W-:Y:S01]  /*10450*/  FFMA.FTZ R177, R177, UR37, -R154.reuse ;  /* 0x00000025b1b17c23 */ /* 0x100fe2000801089a */
[--C-:B------:R-:W-:Y:S01]  /*10460*/  FFMA.FTZ R180, R180, UR37, -R154.reuse ;  /* 0x00000025b4b47c23 */ /* 0x100fe2000801089a */
[--C-:B------:R-:W-:Y:S01]  /*10470*/  FFMA.FTZ R181, R181, UR37, -R154.reuse ;  /* 0x00000025b5b57c23 */ /* 0x100fe2000801089a */
[--C-:B------:R-:W-:Y:S01]  /*10480*/  FFMA.FTZ R184, R184, UR37, -R154.reuse ;  /* 0x00000025b8b87c23 */ /* 0x100fe2000801089a */
[--C-:B------:R-:W-:Y:S01]  /*10490*/  FFMA.FTZ R185, R185, UR37, -R154.reuse ;  /* 0x00000025b9b97c23 */ /* 0x100fe2000801089a */
[----:B------:R-:W5:Y:S01]  /*104a0*/  MUFU.EX2 R152, R152 ;  /* 0x0000009800987308 */ /* 0x000f620000000800 */
[--C-:B------:R-:W-:Y:S01]  /*104b0*/  FFMA.FTZ R188, R188, UR37, -R154.reuse ;  /* 0x00000025bcbc7c23 */ /* 0x100fe2000801089a */
[--C-:B------:R-:W-:Y:S01]  /*104c0*/  FFMA.FTZ R189, R189, UR37, -R154.reuse ;  /* 0x00000025bdbd7c23 */ /* 0x100fe2000801089a */
[--C-:B------:R-:W-:Y:S01]  /*104d0*/  FFMA.FTZ R192, R192, UR37, -R154.reuse ;  /* 0x00000025c0c07c23 */ /* 0x100fe2000801089a */
[--C-:B------:R-:W-:Y:S01]  /*104e0*/  FFMA.FTZ R193, R193, UR37, -R154.reuse ;  /* 0x00000025c1c17c23 */ /* 0x100fe2000801089a */
[----:B------:R-:W-:Y:S01]  /*104f0*/  FFMA.FTZ R196, R196, UR37, -R154 ;  /* 0x00000025c4c47c23 */ /* 0x000fe2000801089a */
[----:B---3--:R-:W-:Y:S01]  /*10500*/  FMUL.FTZ R167, R171, UR45 ;  /* 0x0000002daba77c20 */ /* 0x008fe20008410000 */
[----:B------:R-:W-:Y:S01]  /*10510*/  FMUL.FTZ R171, R174, UR45 ;  /* 0x0000002daeab7c20 */ /* 0x000fe20008410000 */
[----:B------:R-:W-:Y:S01]  /*10520*/  MUFU.EX2 R197, R156 ;  /* 0x0000009c00c57308 */ /* 0x000fe20000000800 */
[----:B----4-:R-:W-:Y:S01]  /*10530*/  FFMA.FTZ R154, R176, R3, R21 ;  /* 0x00000003b09a7223 */ /* 0x010fe20000010015 */
[----:B------:R-:W-:Y:S01]  /*10540*/  FMUL.FTZ R3, R175, UR45 ;  /* 0x0000002daf037c20 */ /* 0x000fe20008410000 */
        /* <DEDUP_REMOVED lines=8> */
[----:B------:R-:W-:Y:S01]  /*105d0*/  FMUL.FTZ R187, R194, UR45 ;  /* 0x0000002dc2bb7c20 */ /* 0x000fe20008410000 */
[----:B------:R-:W-:Y:S01]  /*105e0*/  FMUL.FTZ R191, R198, UR45 ;  /* 0x0000002dc6bf7c20 */ /* 0x000fe20008410000 */
        /* <DEDUP_REMOVED lines=11> */
[----:B------:R-:W5:Y:S01]  /*106a0*/  MUFU.TANH R171, R171 ;  /* 0x000000ab00ab7308 */ /* 0x000f620000002400 */
[----:B---3--:R-:W-:Y:S01]  /*106b0*/  FMUL.FTZ R153, R178, UR45 ;  /* 0x0000002db2997c20 */ /* 0x008fe20008410000 */
[----:B------:R-:W-:Y:S01]  /*106c0*/  FMUL.FTZ R178, R183, UR45 ;  /* 0x0000002db7b27c20 */ /* 0x000fe20008410000 */
[----:B------:R-:W-:Y:S01]  /*106d0*/  FMUL.FTZ R183, R190, UR45 ;  /* 0x0000002dbeb77c20 */ /* 0x000fe20008410000 */
[----:B------:R-:W-:Y:S01]  /*106e0*/  FMUL.FTZ R190, R195, UR45 ;  /* 0x0000002dc3be7c20 */ /* 0x000fe20008410000 */
[-C--:B------:R-:W-:Y:S01]  /*106f0*/  FMUL.FTZ R44, R44, R176.reuse ;  /* 0x000000b02c2c7220 */ /* 0x080fe20000410000 */
[-C--:B------:R-:W-:Y:S01]  /*10700*/  FMUL.FTZ R45, R45, R176.reuse ;  /* 0x000000b02d2d7220 */ /* 0x080fe20000410000 */
[-C--:B------:R-:W-:Y:S01]  /*10710*/  FMUL.FTZ R48, R48, R176.reuse ;  /* 0x000000b030307220 */ /* 0x080fe20000410000 */
[----:B------:R-:W3:Y:S01]  /*10720*/  MUFU.TANH R3, R3 ;  /* 0x0000000300037308 */ /* 0x000ee20000002400 */
[----:B----4-:R-:W-:Y:S01]  /*10730*/  FADD.FTZ R154, R21, R154 ;  /* 0x0000009a159a7221 */ /* 0x010fe20000010000 */
[-C--:B------:R-:W-:Y:S01]  /*10740*/  FMUL.FTZ R49, R49, R176.reuse ;  /* 0x000000b031317220 */ /* 0x080fe20000410000 */
[-C--:B------:R-:W-:Y:S01]  /*10750*/  FMUL.FTZ R52, R52, R176.reuse ;  /* 0x000000b034347220 */ /* 0x080fe20000410000 */
[-C--:B------:R-:W-:Y:S01]  /*10760*/  FMUL.FTZ R53, R53, R176.reuse ;  /* 0x000000b035357220 */ /* 0x080fe20000410000 */
[C---:B------:R-:W-:Y:S01]  /*10770*/  FADD.FTZ R156, R197.reuse, R154 ;  /* 0x0000009ac59c7221 */ /* 0x040fe20000010000 */
[----:B------:R-:W-:Y:S01]  /*10780*/  F2FP.BF16.F32.PACK_AB R154, R197, R21 ;  /* 0x00000015c59a723e */ /* 0x000fe200000010ff */
        /* <DEDUP_REMOVED lines=41> */
[----:B-----5:R-:W-:Y:S01]  /*10a20*/  FMNMX.FTZ R21, R171, R21, !PT ;  /* 0x00000015ab157209 */ /* 0x020fe20007810000 */
[----:B------:R-:W5:Y:S01]  /*10a30*/  MUFU.TANH R182, R182 ;  /* 0x000000b600b67308 */ /* 0x000f620000002400 */
        /* <DEDUP_REMOVED lines=18> */
[----:B--2---:R-:W-:Y:S01]  /*10b60*/  FMNMX.FTZ R21, R178, R21, !PT ;  /* 0x00000015b2157209 */ /* 0x004fe20007810000 */
[-C--:B------:R-:W-:Y:S01]  /*10b70*/  FMUL.FTZ R132, R132, R176.reuse ;  /* 0x000000b084847220 */ /* 0x080fe20000410000 */
[-C--:B------:R-:W-:Y:S01]  /*10b80*/  FMUL.FTZ R133, R133, R176.reuse ;  /* 0x000000b085857220 */ /* 0x080fe20000410000 */
[-C--:B------:R-:W-:Y:S01]  /*10b90*/  FMUL.FTZ R136, R136, R176.reuse ;  /* 0x000000b088887220 */ /* 0x080fe20000410000 */
[----:B------:R-:W-:Y:S01]  /*10ba0*/  FMNMX.FTZ R21, R179, R21, !PT ;  /* 0x00000015b3157209 */ /* 0x000fe20007810000 */
[----:B------:R-:W1:Y:S01]  /*10bb0*/  MUFU.TANH R187, R187 ;  /* 0x000000bb00bb7308 */ /* 0x000e620000002400 */
[-C--:B------:R-:W-:Y:S01]  /*10bc0*/  FMUL.FTZ R137, R137, R176.reuse ;  /* 0x000000b089897220 */ /* 0x080fe20000410000 */
[-C--:B------:R-:W-:Y:S01]  /*10bd0*/  FMUL.FTZ R140, R140, R176.reuse ;  /* 0x000000b08c8c7220 */ /* 0x080fe20000410000 */
[----:B-----5:R-:W-:Y:S01]  /*10be0*/  FMNMX.FTZ R21, R182, R21, !PT ;  /* 0x00000015b6157209 */ /* 0x020fe20007810000 */
[-C--:B------:R-:W-:Y:S01]  /*10bf0*/  FMUL.FTZ R141, R141, R176.reuse ;  /* 0x000000b08d8d7220 */ /* 0x080fe20000410000 */
[-C--:B------:R-:W-:Y:S01]  /*10c00*/  FMUL.FTZ R144, R144, R176.reuse ;  /* 0x000000b090907220 */ /* 0x080fe20000410000 */
[-C--:B------:R-:W-:Y:S01]  /*10c10*/  FMUL.FTZ R145, R145, R176.reuse ;  /* 0x000000b091917220 */ /* 0x080fe20000410000 */
[----:B---3--:R-:W-:Y:S01]  /*10c20*/  FMNMX.FTZ R21, R183, R21, !PT ;  /* 0x00000015b7157209 */ /* 0x008fe20007810000 */
[----:B------:R-:W2:Y:S01]  /*10c30*/  MUFU.TANH R190, R190 ;  /* 0x000000be00be7308 */ /* 0x000ea20000002400 */
[-C--:B------:R-:W-:Y:S01]  /*10c40*/  FMUL.FTZ R148, R148, R176.reuse ;  /* 0x000000b094947220 */ /* 0x080fe20000410000 */
[----:B------:R-:W-:Y:S01]  /*10c50*/  FMUL.FTZ R149, R149, R176 ;  /* 0x000000b095957220 */ /* 0x000fe20000410000 */
[----:B0-----:R-:W-:-:S05]  /*10c60*/  FMNMX.FTZ R21, R186, R21, !PT ;  /* 0x00000015ba157209 */ /* 0x001fca0007810000 */
[----:B------:R-:W0:Y:S01]  /*10c70*/  MUFU.TANH R191, R191 ;  /* 0x000000bf00bf7308 */ /* 0x000e220000002400 */
[----:B-1----:R-:W-:-:S07]  /*10c80*/  FMNMX.FTZ R21, R187, R21, !PT ;  /* 0x00000015bb157209 */ /* 0x002fce0007810000 */
[----:B------:R-:W-:Y:S01]  /*10c90*/  MUFU.EX2 R198, R160 ;  /* 0x000000a000c67308 */ /* 0x000fe20000000800 */
[----:B--2---:R-:W-:-:S07]  /*10ca0*/  FMNMX.FTZ R21, R190, R21, !PT ;  /* 0x00000015be157209 */ /* 0x004fce0007810000 */
[----:B------:R-:W-:Y:S01]  /*10cb0*/  MUFU.EX2 R160, R169 ;  /* 0x000000a900a07308 */ /* 0x000fe20000000800 */
[----:B0-----:R-:W-:-:S04]  /*10cc0*/  FMNMX.FTZ R21, R191, R21, !PT ;  /* 0x00000015bf157209 */ /* 0x001fc80007810000 */
[----:B------:R-:W-:-:S03]  /*10cd0*/  FMNMX.FTZ R21, R199, R21, !PT ;  /* 0x00000015c7157209 */ /* 0x000fc60007810000 */
[----:B------:R-:W-:Y:S02]  /*10ce0*/  MUFU.EX2 R197, R170 ;  /* 0x000000aa00c57308 */ /* 0x000fe40000000800 */
[----:B------:R-:W0:Y:S06]  /*10cf0*/  SHFL.BFLY PT, R194, R21, 0x2, 0x1f ;  /* 0x0c401f0015c27f89 */ /* 0x000e2c00000e0000 */
[----:B------:R-:W1:Y:S08]  /*10d00*/  MUFU.EX2 R157, R157 ;  /* 0x0000009d009d7308 */ /* 0x000e700000000800 */
[----:B------:R-:W2:Y:S08]  /*10d10*/  MUFU.EX2 R161, R161 ;  /* 0x000000a100a17308 */ /* 0x000eb00000000800 */
[----:B------:R-:W-:Y:S01]  /*10d20*/  MUFU.EX2 R195, R172 ;  /* 0x000000ac00c37308 */ /* 0x000fe20000000800 */
[----:B-1----:R-:W-:Y:S01]  /*10d30*/  FADD.FTZ R156, R157, R156 ;  /* 0x0000009c9d9c7221 */ /* 0x002fe20000010000 */
[----:B0-----:R-:W-:-:S03]  /*10d40*/  FMNMX.FTZ R21, R21, R194, !PT ;  /* 0x000000c215157209 */ /* 0x001fc60007810000 */
[----:B------:R-:W-:Y:S02]  /*10d50*/  FADD.FTZ R156, R198, R156 ;  /* 0x0000009cc69c7221 */ /* 0x000fe40000010000 */
[----:B------:R-:W0:Y:S01]  /*10d60*/  SHFL.BFLY PT, R216, R21, 0x1, 0x1f ;  /* 0x0c201f0015d87f89 */ /* 0x000e2200000e0000 */
[----:B------:R-:W1:Y:S01]  /*10d70*/  MUFU.EX2 R194, R164 ;  /* 0x000000a400c27308 */ /* 0x000e620000000800 */
[----:B--2---:R-:W-:-:S07]  /*10d80*/  FADD.FTZ R156, R161, R156 ;  /* 0x0000009ca19c7221 */ /* 0x004fce0000010000 */
[----:B------:R-:W2:Y:S08]  /*10d90*/  MUFU.EX2 R164, R165 ;  /* 0x000000a500a47308 */ /* 0x000eb00000000800 */
[----:B------:R3:W-:Y:S01]  /*10da0*/  MUFU.EX2 R165, R168 ;  /* 0x000000a800a57308 */ /* 0x0007e20000000800 */
[----:B-1----:R-:W-:Y:S01]  /*10db0*/  FADD.FTZ R156, R194, R156 ;  /* 0x0000009cc29c7221 */ /* 0x002fe20000010000 */
[----:B0-----:R-:W-:-:S06]  /*10dc0*/  FMNMX.FTZ R21, R21, R216, !PT ;  /* 0x000000d815157209 */ /* 0x001fcc0007810000 */
[----:B------:R-:W-:Y:S01]  /*10dd0*/  MUFU.EX2 R172, R189 ;  /* 0x000000bd00ac7308 */ /* 0x000fe20000000800 */
[----:B--2---:R-:W-:Y:S01]  /*10de0*/  FADD.FTZ R156, R164, R156 ;  /* 0x0000009ca49c7221 */ /* 0x004fe20000010000 */
[C---:B---3--:R-:W-:Y:S01]  /*10df0*/  FMUL.FTZ R168, R21.reuse, UR37 ;  /* 0x0000002515a87c20 */ /* 0x048fe20008410000 */
[----:B------:R-:W-:-:S03]  /*10e00*/  FADD.FTZ R169, -R21, R215 ;  /* 0x000000d715a97221 */ /* 0x000fc60000010100 */
[--C-:B------:R-:W-:Y:S01]  /*10e10*/  FFMA.FTZ R219, R219, UR37, -R168.reuse ;  /* 0x00000025dbdb7c23 */ /* 0x100fe200080108a8 */
[----:B------:R-:W-:Y:S01]  /*10e20*/  FMUL.FTZ R169, R169, UR37 ;  /* 0x00000025a9a97c20 */ /* 0x000fe20008410000 */
        /* <DEDUP_REMOVED lines=26> */
[----:B------:R-:W-:Y:S01]  /*10fd0*/  IMAD.U32 R168, RZ, RZ, UR41 ;  /* 0x00000029ffa87e24 */ /* 0x000fe2000f8e00ff */
[----:B------:R-:W2:Y:S01]  /*10fe0*/  MUFU.EX2 R217, R217 ;  /* 0x000000d900d97308 */ /* 0x000ea20000000800 */
[----:B0-----:R-:W-:Y:S01]  /*10ff0*/  FFMA.FTZ R0, R178, R0, R219 ;  /* 0x00000000b2007223 */ /* 0x001fe200000100db */
[C---:B------:R-:W-:Y:S01]  /*11000*/  FADD.FTZ R156, R165.reuse, R156 ;  /* 0x0000009ca59c7221 */ /* 0x040fe20000010000 */
[----:B------:R-:W-:Y:S01]  /*11010*/  F2FP.BF16.F32.PACK_AB R164, R165, R164 ;  /* 0x000000a4a5a4723e */ /* 0x000fe200000010ff */
[-C--:B------:R-:W-:Y:S01]  /*11020*/  FMUL.FTZ R26, R26, R178.reuse ;  /* 0x000000b21a1a7220 */ /* 0x080fe20000410000 */
[-C--:B------:R-:W-:Y:S01]  /*11030*/  FMUL.FTZ R27, R27, R178.reuse ;  /* 0x000000b21b1b7220 */ /* 0x080fe20000410000 */
[----:B------:R-:W-:Y:S01]  /*11040*/  FADD.FTZ R156, R160, R156 ;  /* 0x0000009ca09c7221 */ /* 0x000fe20000010000 */
[-C--:B------:R-:W-:Y:S01]  /*11050*/  FMUL.FTZ R30, R30, R178.reuse ;  /* 0x000000b21e1e7220 */ /* 0x080fe20000410000 */
[----:B------:R-:W0:Y:S01]  /*11060*/  MUFU.EX2 R155, R155 ;  /* 0x0000009b009b7308 */ /* 0x000e220000000800 */
[----:B-1----:R-:W-:Y:S01]  /*11070*/  FADD.FTZ R0, R218, R0 ;  /* 0x00000000da007221 */ /* 0x002fe20000010000 */
        /* <DEDUP_REMOVED lines=39> */
[----:B---3--:R-:W-:-:S02]  /*112f0*/  VIADD R153, R14, 0x22840 ;  /* 0x000228400e997836 */ /* 0x008fc40000000000 */
[-C--:B------:R-:W-:Y:S01]  /*11300*/  FMUL.FTZ R95, R95, R178.reuse ;  /* 0x000000b25f5f7220 */ /* 0x080fe20000410000 */
[-C--:B------:R-:W-:Y:S01]  /*11310*/  FMUL.FTZ R98, R98, R178.reuse ;  /* 0x000000b262627220 */ /* 0x080fe20000410000 */
[-C--:B------:R-:W-:Y:S01]  /*11320*/  FMUL.FTZ R99, R99, R178.reuse ;  /* 0x000000b263637220 */ /* 0x080fe20000410000 */
[-C--:B------:R-:W-:Y:S01]  /*11330*/  FMUL.FTZ R102, R102, R178.reuse ;  /* 0x000000b266667220 */ /* 0x080fe20000410000 */
[----:B------:R-:W-:Y:S01]  /*11340*/  PRMT R153, R168, 0x654, R153 ;  /* 0x00000654a8997816 */ /* 0x000fe20000000099 */
[C---:B0-----:R-:W-:Y:S01]  /*11350*/  FADD.FTZ R168, R155.reuse, R0 ;  /* 0x000000009ba87221 */ /* 0x041fe20000010000 */
[----:B------:R-:W-:Y:S01]  /*11360*/  MUFU.EX2 R163, R163 ;  /* 0x000000a300a37308 */ /* 0x000fe20000000800 */
[----:B------:R-:W-:Y:S01]  /*11370*/  F2FP.BF16.F32.PACK_AB R155, R155, R217 ;  /* 0x000000d99b9b723e */ /* 0x000fe200000010ff */
[----:B------:R0:W-:Y:S01]  /*11380*/  SYNCS.ARRIVE.TRANS64.RED.A1T0 RZ, [R153+URZ], RZ ;  /* 0x000000ff99ff79a7 */ /* 0x0001e2000810043f */
[----:B-1----:R-:W-:Y:S01]  /*11390*/  FADD.FTZ R169, R158, R168 ;  /* 0x000000a89ea97221 */ /* 0x002fe20000010000 */
[----:B------:R-:W-:Y:S01]  /*113a0*/  F2FP.BF16.F32.PACK_AB R168, R198, R157 ;  /* 0x0000009dc6a8723e */ /* 0x000fe200000010ff */
[-C--:B------:R-:W-:Y:S01]  /*113b0*/  FMUL.FTZ R103, R103, R178.reuse ;  /* 0x000000b267677220 */ /* 0x080fe20000410000 */
[-C--:B------:R-:W-:Y:S01]  /*113c0*/  FMUL.FTZ R106, R106, R178.reuse ;  /* 0x000000b26a6a7220 */ /* 0x080fe20000410000 */
[-C--:B------:R-:W-:Y:S01]  /*113d0*/  FMUL.FTZ R107, R107, R178.reuse ;  /* 0x000000b26b6b7220 */ /* 0x080fe20000410000 */
[----:B------:R-:W-:Y:S01]  /*113e0*/  MUFU.EX2 R166, R166 ;  /* 0x000000a600a67308 */ /* 0x000fe20000000800 */
[-C--:B------:R-:W-:Y:S01]  /*113f0*/  FMUL.FTZ R110, R110, R178.reuse ;  /* 0x000000b26e6e7220 */ /* 0x080fe20000410000 */
[----:B0-----:R-:W-:Y:S01]  /*11400*/  F2FP.BF16.F32.PACK_AB R153, R218, R219 ;  /* 0x000000dbda99723e */ /* 0x001fe200000010ff */
        /* <DEDUP_REMOVED lines=22> */
[C---:B--2---:R-:W-:Y:S01]  /*11570*/  FADD.FTZ R170, R159.reuse, R169 ;  /* 0x000000a99faa7221 */ /* 0x044fe20000010000 */
[----:B------:R-:W-:Y:S01]  /*11580*/  F2FP.BF16.F32.PACK_AB R169, R159, R158 ;  /* 0x0000009e9fa9723e */ /* 0x000fe200000010ff */
[----:B------:R-:W-:Y:S01]  /*11590*/  FMUL.FTZ R150, R150, R178 ;  /* 0x000000b296967220 */ /* 0x000fe20000410000 */
[----:B0-----:R-:W-:Y:S01]  /*115a0*/  F2FP.BF16.F32.PACK_AB R165, R189, R166 ;  /* 0x000000a6bda5723e */ /* 0x001fe200000010ff */
[----:B------:R-:W-:Y:S01]  /*115b0*/  FADD.FTZ R158, R162, R170 ;  /* 0x000000aaa29e7221 */ /* 0x000fe20000010000 */
[----:B------:R-:W-:Y:S01]  /*115c0*/  F2FP.BF16.F32.PACK_AB R170, R194, R161 ;  /* 0x000000a1c2aa723e */ /* 0x000fe200000010ff */
[----:B------:R-:W-:Y:S01]  /*115d0*/  FMUL.FTZ R151, R151, R178 ;  /* 0x000000b297977220 */ /* 0x000fe20000410000 */
[----:B------:R-:W0:Y:S01]  /*115e0*/  MUFU.EX2 R173, R173 ;  /* 0x000000ad00ad7308 */ /* 0x000e220000000800 */
[C---:B------:R-:W-:Y:S01]  /*115f0*/  FADD.FTZ R158, R163.reuse, R158 ;  /* 0x0000009ea39e7221 */ /* 0x040fe20000010000 */
[----:B-1----:R-:W-:-:S03]  /*11600*/  F2FP.BF16.F32.PACK_AB R171, R163, R162 ;  /* 0x000000a2a3ab723e */ /* 0x002fc600000010ff */
[----:B------:R-:W-:Y:S01]  /*11610*/  FADD.FTZ R158, R166, R158 ;  /* 0x0000009ea69e7221 */ /* 0x000fe20000010000 */
[----:B------:R-:W-:Y:S02]  /*11620*/  F2FP.BF16.F32.PACK_AB R166, R195, R160 ;  /* 0x000000a0c3a6723e */ /* 0x000fe400000010ff */
[----:B------:R-:W1:Y:S01]  /*11630*/  MUFU.EX2 R174, R174 ;  /* 0x000000ae00ae7308 */ /* 0x000e620000000800 */
[----:B------:R-:W-:-:S04]  /*11640*/  FADD.FTZ R158, R189, R158 ;  /* 0x0000009ebd9e7221 */ /* 0x000fc80000010000 */
[----:B---3--:R-:W-:Y:S01]  /*11650*/  FADD.FTZ R158, R167, R158 ;  /* 0x0000009ea79e7221 */ /* 0x008fe20000010000 */
[C---:B------:R-:W-:Y:S02]  /*11660*/  F2FP.BF16.F32.PACK_AB R167, R215.reuse, R167 ;  /* 0x000000a7d7a7723e */ /* 0x040fe400000010ff */
[----:B------:R-:W2:Y:S01]  /*11670*/  MUFU.EX2 R177, R177 ;  /* 0x000000b100b17308 */ /* 0x000ea20000000800 */
[----:B------:R-:W-:Y:S01]  /*11680*/  FADD.FTZ R158, R215, R158 ;  /* 0x0000009ed79e7221 */ /* 0x000fe20000010000 */
[----:B0-----:R-:W-:Y:S01]  /*11690*/  FADD.FTZ R156, R173, R156 ;  /* 0x0000009cad9c7221 */ /* 0x001fe20000010000 */
[----:B------:R-:W-:Y:S02]  /*116a0*/  F2FP.BF16.F32.PACK_AB R160, R197, R173 ;  /* 0x000000adc5a0723e */ /* 0x000fe400000010ff */
[----:B------:R-:W-:Y:S01]  /*116b0*/  FADD.FTZ R158, R3, R158 ;  /* 0x0000009e039e7221 */ /* 0x000fe20000010000 */
[----:B------:R-:W-:Y:S02]  /*116c0*/  FADD.FTZ R156, R197, R156 ;  /* 0x0000009cc59c7221 */ /* 0x000fe40000010000 */
[----:B------:R-:W0:Y:S01]  /*116d0*/  MUFU.EX2 R175, R175 ;  /* 0x000000af00af7308 */ /* 0x000e220000000800 */
[C---:B-1----:R-:W-:Y:S01]  /*116e0*/  FADD.FTZ R158, R174.reuse, R158 ;  /* 0x0000009eae9e7221 */ /* 0x042fe20000010000 */
[----:B------:R-:W-:-:S06]  /*116f0*/  F2FP.BF16.F32.PACK_AB R161, R174, R3 ;  /* 0x00000003aea1723e */ /* 0x000fcc00000010ff */
[----:B------:R-:W1:Y:S01]  /*11700*/  MUFU.EX2 R180, R180 ;  /* 0x000000b400b47308 */ /* 0x000e620000000800 */
[----:B--2---:R-:W-:-:S07]  /*11710*/  FADD.FTZ R3, R177, R156 ;  /* 0x0000009cb1037221 */ /* 0x004fce0000010000 */
[----:B------:R-:W2:Y:S01]  /*11720*/  MUFU.EX2 R181, R181 ;  /* 0x000000b500b57308 */ /* 0x000ea20000000800 */
[----:B0-----:R-:W-:Y:S01]  /*11730*/  FADD.FTZ R158, R175, R158 ;  /* 0x0000009eaf9e7221 */ /* 0x001fe20000010000 */
[----:B------:R-:W-:-:S03]  /*11740*/  F2FP.BF16.F32.PACK_AB R163, R0, R175 ;  /* 0x000000af00a3723e */ /* 0x000fc600000010ff */
[----:B------:R-:W-:-:S03]  /*11750*/  FADD.FTZ R158, R0, R158 ;  /* 0x0000009e009e7221 */ /* 0x000fc60000010000 */
        /* <DEDUP_REMOVED lines=42> */
.L_x_14499:
[----:B------:R0:W1:Y:S01]  /*11a00*/  SYNCS.PHASECHK.TRANS64.TRYWAIT P1, [R14+URZ+0x22850], R15 ;  /* 0x0228500f0e0075a7 */ /* 0x000062000802017f */
[----:B------:R-:W-:Y:S05]  /*11a10*/  @!P0 BRA `(.L_x_14500) ;  /* 0x0000000000048947 */ /* 0x000fea0003800000 */
[----:B------:R-:W-:Y:S01]  /*11a20*/  BPT.TRAP 0x1 ;  /* 0x000000040000795c */ /* 0x000fe20000300000 */
.L_x_14500:
[----:B------:R-:W-:Y:S04]  /*11a30*/  BSSY B0, `(.L_x_14501) ;  /* 0x0000004000007945 */ /* 0x000fe80003800000 */
[----:B-1----:R-:W-:Y:S05]  /*11a40*/  @P1 BRA `(.L_x_14502) ;  /* 0x0000000000081947 */ /* 0x002fea0003800000 */
[----:B------:R-:W1:Y:S02]  /*11a50*/  SYNCS.PHASECHK.TRANS64.TRYWAIT P1, [R14+URZ+0x22850], R15 ;  /* 0x0228500f0e0075a7 */ /* 0x000e64000802017f */
[----:B-1----:R-:W-:Y:S05]  /*11a60*/  @!P1 BRA `(.L_x_14503) ;  /* 0x000000ec00d09947 */ /* 0x002fea0003800000 */
.L_x_14502:
[----:B------:R-:W-:Y:S05]  /*11a70*/  BSYNC B0 ;  /* 0x0000000000007941 */ /* 0x000fea0003800000 */
.L_x_14501:
        /* <DEDUP_REMOVED lines=54> */
.L_x_14504:
        /* <DEDUP_REMOVED lines=10> */
.L_x_14493:
[----:B------:R-:W2:Y:S01]  /*11e80*/  LDL.LU R14, [R1+0x54] ;  /* 0x00005400010e7983 */ /* 0x000ea20000300800 */
        /* <DEDUP_REMOVED lines=14> */
[----:B------:R-:W0:Y:S08]  /*11f70*/  @P0 MUFU.LG2 R5, R4 ;  /* 0x0000000400050308 */ /* 0x000e300000000c00 */
[----:B------:R3:W4:Y:S02]  /*11f80*/  @P0 MUFU.RCP R3, R4 ;  /* 0x0000000400030308 */ /* 0x0007240000001000 */
[----:B---3--:R-:W-:-:S02]  /*11f90*/  IMAD.U32 R4, RZ, RZ, UR37 ;  /* 0x00000025ff047e24 */ /* 0x008fc4000f8e00ff */
[----:B0-----:R-:W-:Y:S02]  /*11fa0*/  @P0 FMUL.FTZ R5, R5, 0.69314718246459960938 ;  /* 0x3f31721805050820 */ /* 0x001fe40000410000 */
[----:B------:R-:W-:-:S04]  /*11fb0*/  @P0 FMUL.FTZ R4, R4, 0.69314718246459960938 ;  /* 0x3f31721804040820 */ /* 0x000fc80000410000 */
[----:B------:R-:W-:Y:S01]  /*11fc0*/  @P0 FFMA.FTZ R155, R4, R20, R5 ;  /* 0x00000014049b0223 */ /* 0x000fe20000010005 */
[-C--:B----4-:R-:W-:Y:S01]  /*11fd0*/  FMUL.FTZ R152, R24, R3.reuse ;  /* 0x0000000318987220 */ /* 0x090fe20000410000 */
        /* <DEDUP_REMOVED lines=56> */
[-C--:B------:R-:W-:Y:S01]  /*12360*/  FMUL.FTZ R128, R128, R3.reuse ;  /* 0x0000000380807220 */ /* 0x080fe20000410000 */
[-C--:B------:R-:W-:Y:S01]  /*12370*/  FMUL.FTZ R129, R129, R3.reuse ;  /* 0x0000000381817220 */ /* 0x080fe20000410000 */
[----:B------:R-:W-:Y:S01]  /*12380*/  FSETP.NE.FTZ.AND P0, PT, R4, RZ, PT ;  /* 0x000000ff0400720b */ /* 0x000fe20003f15000 */
        /* <DEDUP_REMOVED lines=9> */
[----:B------:R-:W-:-:S03]  /*12420*/  FMUL.FTZ R149, R149, R3 ;  /* 0x0000000395957220 */ /* 0x000fc60000410000 */
[----:B------:R-:W0:Y:S08]  /*12430*/  @P0 MUFU.RCP R0, R4 ;  /* 0x0000000400000308 */ /* 0x000e300000001000 */
[----:B------:R3:W4:Y:S02]  /*12440*/  @P0 MUFU.LG2 R5, R4 ;  /* 0x0000000400050308 */ /* 0x0007240000000c00 */
[----:B---3--:R-:W-:-:S02]  /*12450*/  IMAD.U32 R4, RZ, RZ, UR37 ;  /* 0x00000025ff047e24 */ /* 0x008fc4000f8e00ff */
[-C--:B0-----:R-:W-:Y:S01]  /*12460*/  FMUL.FTZ R26, R26, R0.reuse ;  /* 0x000000001a1a7220 */ /* 0x081fe20000410000 */
[-C--:B------:R-:W-:Y:S01]  /*12470*/  FMUL.FTZ R27, R27, R0.reuse ;  /* 0x000000001b1b7220 */ /* 0x080fe20000410000 */
[-C--:B------:R-:W-:Y:S01]  /*12480*/  FMUL.FTZ R30, R30, R0.reuse ;  /* 0x000000001e1e7220 */ /* 0x080fe20000410000 */
[----:B------:R-:W-:Y:S01]  /*12490*/  @P0 FMUL.FTZ R4, R4, 0.69314718246459960938 ;  /* 0x3f31721804040820 */ /* 0x000fe20000410000 */
[-C--:B------:R-:W-:Y:S01]  /*124a0*/  FMUL.FTZ R31, R31, R0.reuse ;  /* 0x000000001f1f7220 */ /* 0x080fe20000410000 */
[-C--:B------:R-:W-:Y:S01]  /*124b0*/  FMUL.FTZ R34, R34, R0.reuse ;  /* 0x0000000022227220 */ /* 0x080fe20000410000 */
[-C--:B------:R-:W-:Y:S01]  /*124c0*/  FMUL.FTZ R35, R35, R0.reuse ;  /* 0x0000000023237220 */ /* 0x080fe20000410000 */
[----:B----4-:R-:W-:Y:S01]  /*124d0*/  @P0 FMUL.FTZ R5, R5, 0.69314718246459960938 ;  /* 0x3f31721805050820 */ /* 0x010fe20000410000 */
        /* <DEDUP_REMOVED lines=59> */
[----:B------:R-:W-:Y:S01]  /*12890*/  @P0 FFMA.FTZ R154, R4, R21, R5 ;  /* 0x00000015049a0223 */ /* 0x000fe20000010005 */
[----:B------:R-:W-:-:S02]  /*128a0*/  PLOP3.LUT P0, PT, PT, PT, PT, 0x8, 0x0 ;  /* 0x000000000000781c */ /* 0x000fc40003f0e170 */
[----:B------:R-:W-:Y:S01]  /*128b0*/  LOP3.LUT R204, R204, R0, RZ, 0x3c, !PT ;  /* 0x00000000cccc7212 */ /* 0x000fe200078e3cff */
[----:B--2---:R-:W-:-:S05]  /*128c0*/  VIADD R14, R14, 0x1 ;  /* 0x000000010e0e7836 */ /* 0x004fca0000000000 */
[----:B------:R1:W-:Y:S05]  /*128d0*/  STL [R1+0x54], R14 ;  /* 0x0000540e01007387 */ /* 0x0003ea0000100800 */
.L_x_14434:
[----:B------:R-:W-:Y:S05]  /*128e0*/  WARPSYNC.ALL ;  /* 0x0000000000007948 */ /* 0x000fea0003800000 */
[----:B------:R-:W0:Y:S08]  /*128f0*/  S2UR UR41, SR_CgaCtaId ;  /* 0x00000000002979c3 */ /* 0x000e300000008800 */
[----:B------:R-:W-:Y:S06]  /*12900*/  BAR.SYNC.DEFER_BLOCKING 0x5, 0x180 ;  /* 0x0146000000007b1d */ /* 0x000fec0000010000 */
[----:B------:R-:W-:Y:S01]  /*12910*/  UMOV UR4, 0x400 ;  /* 0x0000040000047882 */ /* 0x000fe20000000000 */
[----:B------:R-:W-:Y:S01]  /*12920*/  BSSY B0, `(.L_x_14506) ;  /* 0x000052a000007945 */ /* 0x000fe20003800000 */
[----:B0-----:R-:W-:-:S06]  /*12930*/  ULEA UR4, UR41, UR4, 0x18 ;  /* 0x0000000429047291 */ /* 0x001fcc000f8ec03f */
[----:B------:R-:W-:-:S05]  /*12940*/  MOV R19, UR4 ;  /* 0x0000000400137c02 */ /* 0x000fca0008000f00 */
[----:B------:R0:W2:Y:S01]  /*12950*/  LDS.128 R4, [R19+0x228d0] ;  /* 0x0228d00013047984 */ /* 0x0000a20000000c00 */
[----:B------:R-:W-:Y:S06]  /*12960*/  BAR.ARV 0x4, 0x180 ;  /* 0x0106000000007b1d */ /* 0x000fec0000002000 */
[----:B------:R-:W-:Y:S05]  /*12970*/  @P0 BRA `(.L_x_14507) ;  /* 0x0000004000340947 */ /* 0x000fea0003800000 */
[----:B------:R-:W3:Y:S01]  /*12980*/  LDL R3, [R1+0x164] ;  /* 0x0001640001037983 */ /* 0x000ee20000100800 */
[----:B------:R-:W-:-:S03]  /*12990*/  ULDC UR4, c[0x0][0xad4] ;  /* 0x0002b50000047ab9 */ /* 0x000fc60000000800 */
[----:B------:R-:W4:Y:S01]  /*129a0*/  LDL.LU R10, [R1+0x44] ;  /* 0x00004400010a7983 */ /* 0x000f220000300800 */
[----:B------:R-:W0:Y:S01]  /*129b0*/  S2R R0, SR_SWINHI ;  /* 0x0000000000007919 */ /* 0x000e220000002f00 */
[----:B------:R-:W-:Y:S02]  /*129c0*/  F2FP.BF16.F32.PACK_AB R11, R31, R30 ;  /* 0x0000001e1f0b723e */ /* 0x000fe400000010ff */
[----:B-1----:R-:W-:Y:S01]  /*129d0*/  F2FP.BF16.F32.PACK_AB R12, R33, R32 ;  /* 0x00000020210c723e */ /* 0x002fe200000010ff */
[----:B------:R-:W2:Y:S01]  /*129e0*/  LDL.LU R157, [R1+0x4c] ;  /* 0x00004c00019d7983 */ /* 0x000ea20000300800 */
[----:B------:R-:W-:Y:S02]  /*129f0*/  F2FP.BF16.F32.PACK_AB R13, R35, R34 ;  /* 0x00000022230d723e */ /* 0x000fe400000010ff */
[----:B------:R-:W-:Y:S01]  /*12a00*/  F2FP.BF16.F32.PACK_AB R14, R37, R36 ;  /* 0x00000024250e723e */ /* 0x000fe200000010ff */
[----:B------:R-:W2:Y:S01]  /*12a10*/  LDL.LU R156, [R1+0x50] ;  /* 0x00005000019c7983 */ /* 0x000ea20000300800 */
[----:B------:R-:W-:-:S02]  /*12a20*/  MOV R20, R19 ;  /* 0x0000001300147202 */ /* 0x000fc40000000f00 */
        /* <DEDUP_REMOVED lines=169> */
[----:B--2---:R-:W-:Y:S01]  /*134c0*/  LOP3.LUT R4, R3, 0x380, RZ, 0xc0, !PT ;  /* 0x0000038003047812 */ /* 0x004fe200078ec0ff */
        /* <DEDUP_REMOVED lines=14> */
[----:B------:R-:W-:-:S07]  /*135b0*/  IADD3.X R11, R156, UR5, RZ, P0, !PT ;  /* 0x000000059c0b7c10 */ /* 0x000fce00087fe4ff */
        /* <DEDUP_REMOVED lines=18> */
.L_x_14508:
        /* <DEDUP_REMOVED lines=27> */
[----:B------:R-:W-:Y:S02]  /*13890*/  IMAD.IADD R156, R163, 0x1, R160 ;  /* 0x00000001a39c7824 */ /* 0x000fe400078e02a0 */
        /* <DEDUP_REMOVED lines=23> */
[----:B------:R-:W-:-:S03]  /*13a10*/  IMAD.IADD R25, R162, 0x1, R160 ;  /* 0x00000001a2197824 */ /* 0x000fc600078e02a0 */
[----:B------:R-:W0:Y:S04]  /*13a20*/  SHFL.IDX PT, R11, R0, RZ, 0x1c1f ;  /* 0x001c1fff000b7589 */ /* 0x000e2800000e0000 */
[----:B------:R-:W-:Y:S04]  /*13a30*/  SHFL.IDX PT, R12, R14, 0x1, 0x1c1f ;  /* 0x003c1f000e0c7f89 */ /* 0x000fe800000e0000 */
[----:B------:R1:W2:Y:S01]  /*13a40*/  SHFL.IDX PT, R13, R0, 0x1, 0x1c1f ;  /* 0x003c1f00000d7f89 */ /* 0x0002a200000e0000 */
[----:B------:R-:W-:Y:S01]  /*13a50*/  LOP3.LUT P0, RZ, R161, 0x3, RZ, 0xc0, !PT ;  /* 0x00000003a1ff7812 */ /* 0x000fe2000780c0ff */
[----:B------:R-:W-:-:S02]  /*13a60*/  VIADD R24, R25, 0x8 ;  /* 0x0000000819187836 */ /* 0x000fc40000000000 */
[----:B-1----:R-:W-:-:S05]  /*13a70*/  IMAD R0, R9, R158, RZ ;  /* 0x0000009e09007224 */ /* 0x002fca00078e02ff */
        /* <DEDUP_REMOVED lines=11> */
[----:B------:R-:W-:-:S04]  /*13b30*/  SHF.R.S32.HI R10, RZ, 0x3, R12 ;  /* 0x00000003ff0a7819 */ /* 0x000fc8000001140c */
[----:B------:R-:W-:-:S05]  /*13b40*/  LEA R9, R10, R208, 0x6 ;  /* 0x000000d00a097211 */ /* 0x000fca00078e30ff */
[----:B------:R-:W-:-:S03]  /*13b50*/  IMAD.WIDE R20, R9, 0x2, R20 ;  /* 0x0000000209147825 */ /* 0x000fc600078e0214 */
[C---:B------:R-:W-:Y:S02]  /*13b60*/  IADD3 R45, P5, R20.reuse, 0x5000, RZ ;  /* 0x00005000142d7810 */ /* 0x040fe40007fbe0ff */
[C---:B------:R-:W-:Y:S02]  /*13b70*/  IADD3 R29, P0, R20.reuse, 0x1000, RZ ;  /* 0x00001000141d7810 */ /* 0x040fe40007f1e0ff */
[----:B------:R-:W-:Y:S02]  /*13b80*/  LOP3.LUT R44, R45, 0x380, RZ, 0xc0, !PT ;  /* 0x000003802d2c7812 */ /* 0x000fe400078ec0ff */
[----:B------:R-:W-:Y:S02]  /*13b90*/  IADD3 R33, P2, R20, 0x2000, RZ ;  /* 0x0000200014217810 */ /* 0x000fe40007f5e0ff */
[----:B------:R-:W-:Y:S02]  /*13ba0*/  SHF.R.U64 R44, R44, 0x3, RZ ;  /* 0x000000032c2c7819 */ /* 0x000fe400000012ff */
[----:B------:R-:W-:-:S02]  /*13bb0*/  IADD3 R37, P3, R20, 0x3000, RZ ;  /* 0x0000300014257810 */ /* 0x000fc40007f7e0ff */
[----:B------:R-:W-:Y:S01]  /*13bc0*/  LOP3.LUT R44, R44, R45, RZ, 0x3c, !PT ;  /* 0x0000002d2c2c7212 */ /* 0x000fe200078e3cff */
[----:B------:R-:W-:Y:S01]  /*13bd0*/  IMAD.X R45, RZ, RZ, R21, P5 ;  /* 0x000000ffff2d7224 */ /* 0x000fe200028e0615 */
[C---:B------:R-:W-:Y:S02]  /*13be0*/  IADD3 R65, P5, R20.reuse, 0xa000, RZ ;  /* 0x0000a00014417810 */ /* 0x040fe40007fbe0ff */
[----:B------:R-:W-:Y:S02]  /*13bf0*/  IADD3 R41, P4, R20, 0x4000, RZ ;  /* 0x0000400014297810 */ /* 0x000fe40007f9e0ff */
[----:B------:R-:W-:Y:S01]  /*13c00*/  LOP3.LUT R64, R65, 0x380, RZ, 0xc0, !PT ;  /* 0x0000038041407812 */ /* 0x000fe200078ec0ff */
[----:B------:R-:W-:Y:S01]  /*13c10*/  IMAD R3, R3, UR4, RZ ;  /* 0x0000000403037c24 */ /* 0x000fe2000f8e02ff */
[----:B------:R-:W-:Y:S01]  /*13c20*/  LOP3.LUT R28, R29, 0x380, RZ, 0xc0, !PT ;  /* 0x000003801d1c7812 */ /* 0x000fe200078ec0ff */
[----:B------:R-:W5:Y:S01]  /*13c30*/  LD.E.128 R44, desc[UR42][R44.64] ;  /* 0x0000002a2c2c7980 */ /* 0x000f62000c101d00 */
[----:B------:R-:W-:-:S02]  /*13c40*/  LOP3.LUT R32, R33, 0x380, RZ, 0xc0, !PT ;  /* 0x0000038021207812 */ /* 0x000fc400078ec0ff */
[----:B------:R-:W-:Y:S02]  /*13c50*/  LOP3.LUT R36, R37, 0x380, RZ, 0xc0, !PT ;  /* 0x0000038025247812 */ /* 0x000fe400078ec0ff */
[----:B------:R-:W-:Y:S02]  /*13c60*/  LOP3.LUT R40, R41, 0x380, RZ, 0xc0, !PT ;  /* 0x0000038029287812 */ /* 0x000fe400078ec0ff */
[----:B------:R-:W-:Y:S02]  /*13c70*/  SHF.R.U64 R64, R64, 0x3, RZ ;  /* 0x0000000340407819 */ /* 0x000fe400000012ff */
[----:B------:R-:W-:Y:S02]  /*13c80*/  SHF.R.U64 R28, R28, 0x3, RZ ;  /* 0x000000031c1c7819 */ /* 0x000fe400000012ff */
[----:B------:R-:W-:Y:S02]  /*13c90*/  SHF.R.U64 R32, R32, 0x3, RZ ;  /* 0x0000000320207819 */ /* 0x000fe400000012ff */
[----:B------:R-:W-:-:S02]  /*13ca0*/  SHF.R.U64 R36, R36, 0x3, RZ ;  /* 0x0000000324247819 */ /* 0x000fc400000012ff */
        /* <DEDUP_REMOVED lines=12> */
[----:B------:R-:W-:Y:S01]  /*13d70*/  IMAD R3, R8, UR5, R3 ;  /* 0x0000000508037c24 */ /* 0x000fe2000f8e0203 */
[C---:B------:R-:W-:Y:S01]  /*13d80*/  IADD3 R49, P0, R20.reuse, 0x6000, RZ ;  /* 0x0000600014317810 */ /* 0x040fe20007f1e0ff */
[----:B------:R-:W5:Y:S01]  /*13d90*/  LD.E.128 R28, desc[UR42][R28.64] ;  /* 0x0000002a1c1c7980 */ /* 0x000f62000c101d00 */
[C---:B------:R-:W-:Y:S01]  /*13da0*/  IADD3 R53, P2, R20.reuse, 0x7000, RZ ;  /* 0x0000700014357810 */ /* 0x040fe20007f5e0ff */
[----:B------:R-:W-:Y:S01]  /*13db0*/  IMAD.X R85, RZ, RZ, R21, P5 ;  /* 0x000000ffff557224 */ /* 0x000fe200028e0615 */
        /* <DEDUP_REMOVED lines=11> */
[----:B------:R-:W-:-:S02]  /*13e70*/  SHF.R.U64 R9, R9, 0x3, RZ ;  /* 0x0000000309097819 */ /* 0x000fc400000012ff */
[----:B------:R-:W-:Y:S02]  /*13e80*/  SHF.R.U64 R48, R48, 0x3, RZ ;  /* 0x0000000330307819 */ /* 0x000fe400000012ff */
[----:B------:R-:W-:Y:S02]  /*13e90*/  SHF.R.U64 R52, R52, 0x3, RZ ;  /* 0x0000000334347819 */ /* 0x000fe400000012ff */
[----:B------:R-:W-:Y:S02]  /*13ea0*/  SHF.R.U64 R56, R56, 0x3, RZ ;  /* 0x0000000338387819 */ /* 0x000fe400000012ff */
[----:B------:R-:W-:Y:S02]  /*13eb0*/  SHF.R.U64 R60, R60, 0x3, RZ ;  /* 0x000000033c3c7819 */ /* 0x000fe400000012ff */
[----:B------:R-:W-:Y:S02]  /*13ec0*/  LOP3.LUT R84, R9, R14, RZ, 0x3c, !PT ;  /* 0x0000000e09547212 */ /* 0x000fe400078e3cff */
[----:B------:R-:W-:Y:S01]  /*13ed0*/  LOP3.LUT R48, R48, R49, RZ, 0x3c, !PT ;  /* 0x0000003130307212 */ /* 0x000fe200078e3cff */
[----:B------:R-:W0:Y:S01]  /*13ee0*/  @P1 LDC R14, c[0x0][0xbf0] ;  /* 0x0002fc00ff0e1b82 */ /* 0x000e220000000800 */
[----:B------:R-:W-:Y:S01]  /*13ef0*/  LOP3.LUT R52, R52, R53, RZ, 0x3c, !PT ;  /* 0x0000003534347212 */ /* 0x000fe200078e3cff */
[--C-:B------:R-:W-:Y:S01]  /*13f00*/  IMAD.X R49, RZ, RZ, R21.reuse, P0 ;  /* 0x000000ffff317224 */ /* 0x100fe200000e0615 */
[----:B------:R-:W-:Y:S01]  /*13f10*/  LOP3.LUT R56, R56, R57, RZ, 0x3c, !PT ;  /* 0x0000003938387212 */ /* 0x000fe200078e3cff */
[--C-:B------:R-:W-:Y:S01]  /*13f20*/  IMAD.X R53, RZ, RZ, R21.reuse, P2 ;  /* 0x000000ffff357224 */ /* 0x100fe200010e0615 */
[----:B------:R-:W-:Y:S01]  /*13f30*/  LOP3.LUT R60, R60, R61, RZ, 0x3c, !PT ;  /* 0x0000003d3c3c7212 */ /* 0x000fe200078e3cff */
[--C-:B------:R-:W-:Y:S01]  /*13f40*/  IMAD.X R57, RZ, RZ, R21.reuse, P3 ;  /* 0x000000ffff397224 */ /* 0x100fe200018e0615 */
[C---:B------:R-:W-:Y:S01]  /*13f50*/  IADD3 R69, P0, R20.reuse, 0xb000, RZ ;  /* 0x0000b00014457810 */ /* 0x040fe20007f1e0ff */
[----:B------:R-:W-:Y:S01]  /*13f60*/  IMAD.X R61, RZ, RZ, R21, P4 ;  /* 0x000000ffff3d7224 */ /* 0x000fe200020e0615 */
[----:B------:R-:W-:Y:S01]  /*13f70*/  IADD3 R73, P2, R20, 0xc000, RZ ;  /* 0x0000c00014497810 */ /* 0x000fe20007f5e0ff */
[----:B------:R-:W-:Y:S01]  /*13f80*/  IMAD.WIDE.U32 R8, R8, UR4, RZ ;  /* 0x0000000408087c25 */ /* 0x000fe2000f8e00ff */
[C---:B------:R-:W-:Y:S01]  /*13f90*/  IADD3 R77, P3, R20.reuse, 0xd000, RZ ;  /* 0x0000d000144d7810 */ /* 0x040fe20007f7e0ff */
[----:B------:R-:W-:Y:S01]  /*13fa0*/  ULDC.64 UR4, c[0x0][0xae8] ;  /* 0x0002ba0000047ab9 */ /* 0x000fe20000000a00 */
[----:B------:R-:W-:-:S02]  /*13fb0*/  IADD3 R81, P4, R20, 0xe000, RZ ;  /* 0x0000e00014517810 */ /* 0x000fc40007f9e0ff */
[----:B------:R-:W-:Y:S01]  /*13fc0*/  LOP3.LUT R12, R12, 0xfffffff8, RZ, 0xc0, !PT ;  /* 0xfffffff80c0c7812 */ /* 0x000fe200078ec0ff */
[----:B------:R-:W-:Y:S01]  /*13fd0*/  IMAD.IADD R9, R9, 0x1, R3 ;  /* 0x0000000109097824 */ /* 0x000fe200078e0203 */
[----:B------:R-:W-:Y:S01]  /*13fe0*/  LOP3.LUT R68, R69, 0x380, RZ, 0xc0, !PT ;  /* 0x0000038045447812 */ /* 0x000fe200078ec0ff */
[----:B------:R-:W5:Y:S01]  /*13ff0*/  LD.E.128 R48, desc[UR42][R48.64] ;  /* 0x0000002a30307980 */ /* 0x000f62000c101d00 */
[----:B------:R-:W-:Y:S01]  /*14000*/  LOP3.LUT R72, R73, 0x380, RZ, 0xc0, !PT ;  /* 0x0000038049487812 */ /* 0x000fe200078ec0ff */
[----:B------:R-:W-:Y:S01]  /*14010*/  IMAD.IADD R3, R11, 0x1, -R12 ;  /* 0x000000010b037824 */ /* 0x000fe200078e0a0c */
[----:B------:R-:W-:Y:S01]  /*14020*/  LOP3.LUT R76, R77, 0x380, RZ, 0xc0, !PT ;  /* 0x000003804d4c7812 */ /* 0x000fe200078ec0ff */
[----:B------:R-:W5:Y:S01]  /*14030*/  LD.E.128 R52, desc[UR42][R52.64] ;  /* 0x0000002a34347980 */ /* 0x000f62000c101d00 */
[----:B------:R-:W-:Y:S02]  /*14040*/  LOP3.LUT R80, R81, 0x380, RZ, 0xc0, !PT ;  /* 0x0000038051507812 */ /* 0x000fe400078ec0ff */
[----:B------:R-:W-:Y:S01]  /*14050*/  LOP3.LUT R25, R20, 0x380, RZ, 0xc0, !PT ;  /* 0x0000038014197812 */ /* 0x000fe200078ec0ff */
[----:B------:R-:W-:Y:S01]  /*14060*/  IMAD R3, R3, 0x20, R10 ;  /* 0x0000002003037824 */ /* 0x000fe200078e020a */
[----:B------:R-:W-:Y:S01]  /*14070*/  SHF.R.U64 R68, R68, 0x3, RZ ;  /* 0x0000000344447819 */ /* 0x000fe200000012ff */
[----:B------:R-:W5:Y:S01]  /*14080*/  LD.E.128 R56, desc[UR42][R56.64] ;  /* 0x0000002a38387980 */ /* 0x000f62000c101d00 */
[----:B------:R-:W-:-:S02]  /*14090*/  SHF.R.U64 R72, R72, 0x3, RZ ;  /* 0x0000000348487819 */ /* 0x000fc400000012ff */
[----:B------:R-:W-:Y:S01]  /*140a0*/  SHF.R.U64 R76, R76, 0x3, RZ ;  /* 0x000000034c4c7819 */ /* 0x000fe200000012ff */
[----:B------:R-:W5:Y:S01]  /*140b0*/  LD.E.128 R60, desc[UR42][R60.64] ;  /* 0x0000002a3c3c7980 */ /* 0x000f62000c101d00 */
[----:B------:R-:W-:Y:S02]  /*140c0*/  SHF.R.U64 R80, R80, 0x3, RZ ;  /* 0x0000000350507819 */ /* 0x000fe400000012ff */
[----:B------:R-:W-:Y:S01]  /*140d0*/  SHF.R.U64 R25, R25, 0x3, RZ ;  /* 0x0000000319197819 */ /* 0x000fe200000012ff */
[----:B------:R-:W-:Y:S01]  /*140e0*/  IMAD.WIDE.U32 R8, R203, UR4, R8 ;  /* 0x00000004cb087c25 */ /* 0x000fe2000f8e0008 */
[----:B------:R-:W-:Y:S01]  /*140f0*/  LOP3.LUT R68, R68, R69, RZ, 0x3c, !PT ;  /* 0x0000004544447212 */ /* 0x000fe200078e3cff */
        /* <DEDUP_REMOVED lines=9> */
[----:B------:R-:W-:Y:S01]  /*14190*/  SHF.R.S32.HI R13, RZ, 0x1f, R4 ;  /* 0x0000001fff0d7819 */ /* 0x000fe20000011404 */
[----:B------:R-:W-:Y:S01]  /*141a0*/  IMAD.MOV.U32 R25, RZ, RZ, R21 ;  /* 0x000000ffff197224 */ /* 0x000fe200078e0015 */
[----:B------:R-:W5:Y:S01]  /*141b0*/  LD.E.128 R68, desc[UR42][R68.64] ;  /* 0x0000002a44447980 */ /* 0x000f62000c101d00 */
[----:B------:R-:W-:-:S02]  /*141c0*/  IMAD.IADD R12, R160, 0x1, R3 ;  /* 0x00000001a00c7824 */ /* 0x000fc400078e0203 */
[----:B------:R-:W-:Y:S01]  /*141d0*/  IMAD R9, R203, UR5, R9 ;  /* 0x00000005cb097c24 */ /* 0x000fe2000f8e0209 */
[----:B------:R-:W-:Y:S01]  /*141e0*/  ULDC.64 UR4, c[0x0][0xaf0] ;  /* 0x0002bc0000047ab9 */ /* 0x000fe20000000a00 */
[----:B-1----:R-:W-:Y:S01]  /*141f0*/  @P1 IMAD.HI.U32 R3, R12, R15, RZ ;  /* 0x0000000f0c031227 */ /* 0x002fe200078e00ff */
[----:B------:R-:W5:Y:S03]  /*14200*/  LD.E.128 R24, desc[UR42][R24.64] ;  /* 0x0000002a18187980 */ /* 0x000f66000c101d00 */
[----:B------:R-:W-:Y:S01]  /*14210*/  IMAD R13, R13, UR4, RZ ;  /* 0x000000040d0d7c24 */ /* 0x000fe2000f8e02ff */
[----:B------:R-:W5:Y:S01]  /*14220*/  LD.E.128 R72, desc[UR42][R72.64] ;  /* 0x0000002a48487980 */ /* 0x000f62000c101d00 */
[----:B------:R-:W-:-:S03]  /*14230*/  IMAD.MOV.U32 R11, RZ, RZ, R12 ;  /* 0x000000ffff0b7224 */ /* 0x000fc600078e000c */
[----:B------:R-:W5:Y:S01]  /*14240*/  LD.E.128 R76, desc[UR42][R76.64] ;  /* 0x0000002a4c4c7980 */ /* 0x000f62000c101d00 */
[----:B------:R-:W-:-:S03]  /*14250*/  IMAD R13, R4, UR5, R13 ;  /* 0x00000005040d7c24 */ /* 0x000fc6000f8e020d */
[----:B------:R-:W5:Y:S01]  /*14260*/  LD.E.128 R80, desc[UR42][R80.64] ;  /* 0x0000002a50507980 */ /* 0x000f62000c101d00 */
[----:B------:R-:W-:Y:S01]  /*14270*/  IMAD.WIDE.U32 R8, R4, UR4, R8 ;  /* 0x0000000404087c25 */ /* 0x000fe2000f8e0008 */
[----:B0-----:R-:W-:Y:S01]  /*14280*/  @P1 SHF.R.U32.HI R11, RZ, R14, R3 ;  /* 0x0000000eff0b1219 */ /* 0x001fe20000011603 */
[----:B------:R-:W-:Y:S01]  /*14290*/  ULDC.64 UR4, c[0x0][0xae0] ;  /* 0x0002b80000047ab9 */ /* 0x000fe20000000a00 */
[----:B------:R-:W-:Y:S01]  /*142a0*/  @!PT LDS RZ, [RZ] ;  /* 0x00000000fffff984 */ /* 0x000fe20000000800 */
[----:B------:R-:W-:Y:S01]  /*142b0*/  @!PT LDS RZ, [RZ] ;  /* 0x00000000fffff984 */ /* 0x000fe20000000800 */
[----:B------:R-:W-:Y:S01]  /*142c0*/  @!PT LDS RZ, [RZ] ;  /* 0x00000000fffff984 */ /* 0x000fe20000000800 */
[----:B------:R-:W-:Y:S01]  /*142d0*/  @!PT LDS RZ, [RZ] ;  /* 0x00000000fffff984 */ /* 0x000fe20000000800 */
[----:B------:R0:W-:Y:S06]  /*142e0*/  MEMBAR.ALL.CTA ;  /* 0x0000000000007992 */ /* 0x0001ec0000008000 */
[----:B0-----:R-:W0:Y:S01]  /*142f0*/  FENCE.VIEW.ASYNC.S ;  /* 0x00000000000073c6 */ /* 0x001e220000000000 */
[----:B------:R-:W-:Y:S01]  /*14300*/  IMAD.IADD R9, R9, 0x1, R13 ;  /* 0x0000000109097824 */ /* 0x000fe200078e020d */
[--C-:B------:R-:W-:Y:S01]  /*14310*/  SHF.R.S32.HI R3, RZ, 0x1f, R11.reuse ;  /* 0x0000001fff037819 */ /* 0x100fe2000001140b */
[----:B------:R-:W-:-:S04]  /*14320*/  IMAD.MOV R13, RZ, RZ, -R11 ;  /* 0x000000ffff0d7224 */ /* 0x000fc800078e0a0b */
[----:B------:R-:W-:Y:S02]  /*14330*/  IMAD R4, R3, UR4, RZ ;  /* 0x0000000403047c24 */ /* 0x000fe4000f8e02ff */
[----:B------:R-:W-:Y:S02]  /*14340*/  IMAD R13, R158, R13, R12 ;  /* 0x0000000d9e0d7224 */ /* 0x000fe400078e020c */
[----:B------:R-:W-:-:S04]  /*14350*/  IMAD.WIDE.U32 R8, R11, UR4, R8 ;  /* 0x000000040b087c25 */ /* 0x000fc8000f8e0008 */
[----:B------:R-:W-:Y:S02]  /*14360*/  VIADD R3, R19, 0x22820 ;  /* 0x0002282013037836 */ /* 0x000fe40000000000 */
[----:B------:R-:W-:Y:S01]  /*14370*/  IMAD R11, R11, UR5, R4 ;  /* 0x000000050b0b7c24 */ /* 0x000fe2000f8e0204 */
[----:B------:R-:W-:Y:S01]  /*14380*/  SHF.R.S32.HI R4, RZ, 0x1f, R13 ;  /* 0x0000001fff047819 */ /* 0x000fe2000001140d */
[----:B------:R-:W-:Y:S01]  /*14390*/  ULDC.64 UR4, c[0x0][0xad8] ;  /* 0x0002b60000047ab9 */ /* 0x000fe20000000a00 */
[----:B------:R-:W-:Y:S01]  /*143a0*/  PRMT R3, RZ, 0x654, R3 ;  /* 0x00000654ff037816 */ /* 0x000fe20000000003 */
[----:B------:R-:W-:Y:S02]  /*143b0*/  IMAD.IADD R9, R9, 0x1, R11 ;  /* 0x0000000109097824 */ /* 0x000fe400078e020b */
[----:B------:R-:W-:Y:S01]  /*143c0*/  IMAD R4, R4, UR4, RZ ;  /* 0x0000000404047c24 */ /* 0x000fe2000f8e02ff */
[----:B0-----:R0:W-:Y:S01]  /*143d0*/  SYNCS.ARRIVE.TRANS64.RED.A1T0 RZ, [R3+URZ], RZ ;  /* 0x000000ff03ff79a7 */ /* 0x0011e2000810043f */
[----:B------:R-:W-:-:S04]  /*143e0*/  IMAD.WIDE.U32 R8, R13, UR4, R8 ;  /* 0x000000040d087c25 */ /* 0x000fc8000f8e0008 */
[----:B0-----:R-:W-:Y:S01]  /*143f0*/  IMAD R3, R13, UR5, R4 ;  /* 0x000000050d037c24 */ /* 0x001fe2000f8e0204 */
        /* <DEDUP_REMOVED lines=8> */
.L_x_14720:
[----:B------:R-:W-:Y:S01]  /*14480*/  IMAD.IADD R21, R10, 0x1, R160 ;  /* 0x000000010a157824 */ /* 0x000fe200078e02a0 */
        /* <DEDUP_REMOVED lines=12> */
[----:B------:R-:W-:Y:S02]  /*14550*/  ISETP.GE.AND P0, PT, R88, UR4, PT ;  /* 0x0000000458007c0c */ /* 0x000fe4000bf06270 */
[----:B------:R-:W-:-:S02]  /*14560*/  SHF.R.S32.HI R12, RZ, 0x1f, R208 ;  /* 0x0000001fff0c7819 */ /* 0x000fc400000114d0 */
[----:B------:R-:W-:Y:S02]  /*14570*/  SHF.R.S32.HI R92, RZ, 0x1f, R92 ;  /* 0x0000001fff5c7819 */ /* 0x000fe4000001145c */
[C---:B------:R-:W-:Y:S02]  /*14580*/  IADD3 R89, R208.reuse, 0xc0, RZ ;  /* 0x000000c0d0597810 */ /* 0x040fe40007ffe0ff */
[CC--:B--2---:R-:W-:Y:S02]  /*14590*/  @!P3 LEA R8, P5, R208.reuse, R14.reuse, 0x1 ;  /* 0x0000000ed008b211 */ /* 0x0c4fe400078a08ff */
[-C--:B------:R-:W-:Y:S02]  /*145a0*/  @!P2 LEA R10, P4, R15, R14.reuse, 0x1 ;  /* 0x0000000e0f0aa211 */ /* 0x080fe400078808ff */
[----:B-1----:R-:W-:Y:S02]  /*145b0*/  @!P3 LEA.HI.X R9, R208, R3, R12, 0x1, P5 ;  /* 0x00000003d009b211 */ /* 0x002fe400028f0c0c */
[----:B------:R-:W-:-:S02]  /*145c0*/  @!P1 LEA R12, P5, R90, R14, 0x1 ;  /* 0x0000000e5a0c9211 */ /* 0x000fc400078a08ff */
[----:B------:R-:W-:Y:S01]  /*145d0*/  SHF.R.S32.HI R91, RZ, 0x1f, R91 ;  /* 0x0000001fff5b7819 */ /* 0x000fe2000001145b */
[----:B-----5:R3:W-:Y:S01]  /*145e0*/  @!P3 ST.E.128 desc[UR42][R8.64], R24 ;  /* 0x000000180800b985 */ /* 0x0207e2000c101d2a */
[-C--:B------:R-:W-:Y:S02]  /*145f0*/  @!P2 LEA.HI.X R11, R15, R3.reuse, R92, 0x1, P4 ;  /* 0x000000030f0ba211 */ /* 0x080fe400020f0c5c */
[----:B------:R-:W-:Y:S02]  /*14600*/  SHF.R.S32.HI R89, RZ, 0x1f, R89 ;  /* 0x0000001fff597819 */ /* 0x000fe40000011459 */
[----:B------:R-:W-:Y:S01]  /*14610*/  @!P0 LEA R14, P4, R88, R14, 0x1 ;  /* 0x0000000e580e8211 */ /* 0x000fe200078808ff */
[----:B------:R3:W-:Y:S01]  /*14620*/  @!P2 ST.E.128 desc[UR42][R10.64], R40 ;  /* 0x000000280a00a985 */ /* 0x0007e2000c101d2a */
[-C--:B------:R-:W-:Y:S02]  /*14630*/  @!P1 LEA.HI.X R13, R90, R3.reuse, R91, 0x1, P5 ;  /* 0x000000035a0d9211 */ /* 0x080fe400028f0c5b */
[----:B------:R-:W-:-:S03]  /*14640*/  @!P0 LEA.HI.X R15, R88, R3, R89, 0x1, P4 ;  /* 0x00000003580f8211 */ /* 0x000fc600020f0c59 */
[----:B------:R3:W-:Y:S04]  /*14650*/  @!P1 ST.E.128 desc[UR42][R12.64], R56 ;  /* 0x000000380c009985 */ /* 0x0007e8000c101d2a */
[----:B------:R3:W-:Y:S02]  /*14660*/  @!P0 ST.E.128 desc[UR42][R14.64], R72 ;  /* 0x000000480e008985 */ /* 0x0007e4000c101d2a */
.L_x_14512:
[----:B------:R-:W-:Y:S05]  /*14670*/  BSYNC B1 ;  /* 0x0000000000017941 */ /* 0x000fea0003800000 */
.L_x_14511:
[----:B------:R-:W-:-:S03]  /*14680*/  UMOV UR4, 0xffffffff ;  /* 0xffffffff00047882 */ /* 0x000fc60000000000 */
[----:B------:R-:W-:Y:S05]  /*14690*/  BRA.DIV UR4, `(.L_x_14513) ;  /* 0x000000c6040c7947 */ /* 0x000fea000b800000 */
[----:B-1----:R1:W4:Y:S04]  /*146a0*/  SHFL.IDX PT, R3, R20, 0x1, 0x181f ;  /* 0x00381f0014037f89 */ /* 0x00232800000e0000 */
[----:B--23--:R1:W2:Y:S02]  /*146b0*/  SHFL.IDX PT, R14, R4, 0x1, 0x181f ;  /* 0x00381f00040e7f89 */ /* 0x00c2a400000e0000 */
.L_x_14724:
[----:B------:R-:W-:Y:S01]  /*146c0*/  VIADD R9, R21, 0x20 ;  /* 0x0000002015097836 */ /* 0x000fe20000000000 */
[----:B------:R-:W-:Y:S04]  /*146d0*/  BSSY B1, `(.L_x_14514) ;  /* 0x000001e000017945 */ /* 0x000fe80003800000 */
[----:B------:R-:W-:-:S13]  /*146e0*/  ISETP.GE.AND P0, PT, R9, R0, PT ;  /* 0x000000000900720c */ /* 0x000fda0003f06270 */
[----:B------:R-:W-:Y:S05]  /*146f0*/  @P0 BRA `(.L_x_14515) ;  /* 0x00000000006c0947 */ /* 0x000fea0003800000 */
[C---:B------:R-:W-:Y:S01]  /*14700*/  VIADD R15, R208.reuse, 0x40 ;  /* 0x00000040d00f7836 */ /* 0x040fe20000000000 */
[----:B------:R-:W-:Y:S01]  /*14710*/  ULDC UR4, c[0x0][0xac8] ;  /* 0x0002b20000047ab9 */ /* 0x000fe20000000800 */
[C---:B-----5:R-:W-:Y:S01]  /*14720*/  VIADD R26, R208.reuse, 0x80 ;  /* 0x00000080d01a7836 */ /* 0x060fe20000000000 */
[C---:B------:R-:W-:Y:S01]  /*14730*/  ISETP.GE.AND P3, PT, R208.reuse, UR4, PT ;  /* 0x00000004d0007c0c */ /* 0x040fe2000bf66270 */
[C---:B------:R-:W-:Y:S01]  /*14740*/  VIADD R24, R208.reuse, 0xc0 ;  /* 0x000000c0d0187836 */ /* 0x040fe20000000000 */
[----:B------:R-:W-:Y:S01]  /*14750*/  ISETP.GE.AND P2, PT, R15, UR4, PT ;  /* 0x000000040f007c0c */ /* 0x000fe2000bf46270 */
[----:B------:R-:W-:Y:S01]  /*14760*/  VIADD R40, R208, 0x40 ;  /* 0x00000040d0287836 */ /* 0x000fe20000000000 */
[----:B------:R-:W-:Y:S01]  /*14770*/  ISETP.GE.AND P1, PT, R26, UR4, PT ;  /* 0x000000041a007c0c */ /* 0x000fe2000bf26270 */
[----:B------:R-:W-:Y:S01]  /*14780*/  VIADD R27, R208, 0x80 ;  /* 0x00000080d01b7836 */ /* 0x000fe20000000000 */
[----:B------:R-:W-:Y:S01]  /*14790*/  ISETP.GE.AND P0, PT, R24, UR4, PT ;  /* 0x0000000418007c0c */ /* 0x000fe2000bf06270 */
[----:B------:R-:W-:Y:S01]  /*147a0*/  VIADD R25, R208, 0xc0 ;  /* 0x000000c0d0197836 */ /* 0x000fe20000000000 */
[----:B------:R-:W-:-:S02]  /*147b0*/  SHF.R.S32.HI R12, RZ, 0x1f, R208 ;  /* 0x0000001fff0c7819 */ /* 0x000fc400000114d0 */
[----:B------:R-:W-:Y:S02]  /*147c0*/  SHF.R.S32.HI R40, RZ, 0x1f, R40 ;  /* 0x0000001fff287819 */ /* 0x000fe40000011428 */
[----:B------:R-:W-:Y:S02]  /*147d0*/  SHF.R.S32.HI R27, RZ, 0x1f, R27 ;  /* 0x0000001fff1b7819 */ /* 0x000fe4000001141b */
[CC--:B--2---:R-:W-:Y:S02]  /*147e0*/  @!P3 LEA R8, P5, R208.reuse, R14.reuse, 0x1 ;  /* 0x0000000ed008b211 */ /* 0x0c4fe400078a08ff */
[-C--:B------:R-:W-:Y:S02]  /*147f0*/  @!P2 LEA R10, P4, R15, R14.reuse, 0x1 ;  /* 0x0000000e0f0aa211 */ /* 0x080fe400078808ff */
[----:B----4-:R-:W-:Y:S02]  /*14800*/  @!P3 LEA.HI.X R9, R208, R3, R12, 0x1, P5 ;  /* 0x00000003d009b211 */ /* 0x010fe400028f0c0c */
[----:B------:R-:W-:-:S02]  /*14810*/  @!P1 LEA R12, P5, R26, R14, 0x1 ;  /* 0x0000000e1a0c9211 */ /* 0x000fc400078a08ff */
[-C--:B------:R-:W-:Y:S01]  /*14820*/  @!P2 LEA.HI.X R11, R15, R3.reuse, R40, 0x1, P4 ;  /* 0x000000030f0ba211 */ /* 0x080fe200020f0c28 */
[----:B------:R3:W-:Y:S01]  /*14830*/  @!P3 ST.E.128 desc[UR42][R8.64], R28 ;  /* 0x0000001c0800b985 */ /* 0x0007e2000c101d2a */
[----:B------:R-:W-:Y:S02]  /*14840*/  SHF.R.S32.HI R25, RZ, 0x1f, R25 ;  /* 0x0000001fff197819 */ /* 0x000fe40000011419 */
[----:B------:R-:W-:Y:S01]  /*14850*/  @!P0 LEA R14, P4, R24, R14, 0x1 ;  /* 0x0000000e180e8211 */ /* 0x000fe200078808ff */
[----:B------:R3:W-:Y:S01]  /*14860*/  @!P2 ST.E.128 desc[UR42][R10.64], R44 ;  /* 0x0000002c0a00a985 */ /* 0x0007e2000c101d2a */
[-C--:B------:R-:W-:Y:S02]  /*14870*/  @!P1 LEA.HI.X R13, R26, R3.reuse, R27, 0x1, P5 ;  /* 0x000000031a0d9211 */ /* 0x080fe400028f0c1b */
[----:B------:R-:W-:-:S03]  /*14880*/  @!P0 LEA.HI.X R15, R24, R3, R25, 0x1, P4 ;  /* 0x00000003180f8211 */ /* 0x000fc600020f0c19 */
[----:B------:R3:W-:Y:S04]  /*14890*/  @!P1 ST.E.128 desc[UR42][R12.64], R60 ;  /* 0x0000003c0c009985 */ /* 0x0007e8000c101d2a */
[----:B------:R3:W-:Y:S02]  /*148a0*/  @!P0 ST.E.128 desc[UR42][R14.64], R76 ;  /* 0x0000004c0e008985 */ /* 0x0007e4000c101d2a */
.L_x_14515:
[----:B------:R-:W-:Y:S05]  /*148b0*/  BSYNC B1 ;  /* 0x0000000000017941 */ /* 0x000fea0003800000 */
.L_x_14514:
[----:B------:R-:W-:-:S03]  /*148c0*/  UMOV UR4, 0xffffffff ;  /* 0xffffffff00047882 */ /* 0x000fc60000000000 */
[----:B------:R-:W-:Y:S05]  /*148d0*/  BRA.DIV UR4, `(.L_x_14516) ;  /* 0x000000c204c47947 */ /* 0x000fea000b800000 */
[----:B----4-:R4:W0:Y:S04]  /*148e0*/  SHFL.IDX PT, R3, R20, 0x2, 0x181f ;  /* 0x00581f0014037f89 */ /* 0x01082800000e0000 */
[----:B--23--:R4:W2:Y:S02]  /*148f0*/  SHFL.IDX PT, R14, R4, 0x2, 0x181f ;  /* 0x00581f00040e7f89 */ /* 0x00c8a400000e0000 */
.L_x_14728:
        /* <DEDUP_REMOVED lines=20> */
[----:B0-----:R-:W-:Y:S02]  /*14a40*/  @!P3 LEA.HI.X R9, R208, R3, R12, 0x1, P5 ;  /* 0x00000003d009b211 */ /* 0x001fe400028f0c0c */
        /* <DEDUP_REMOVED lines=10> */
.L_x_14518:
[----:B------:R-:W-:Y:S05]  /*14af0*/  BSYNC B1 ;  /* 0x0000000000017941 */ /* 0x000fea0003800000 */
.L_x_14517:
[----:B------:R-:W-:-:S03]  /*14b00*/  UMOV UR4, 0xffffffff ;  /* 0xffffffff00047882 */ /* 0x000fc60000000000 */
[----:B------:R-:W-:Y:S05]  /*14b10*/  BRA.DIV UR4, `(.L_x_14519) ;  /* 0x000000c2047c7947 */ /* 0x000fea000b800000 */
[----:B0-----:R0:W0:Y:S04]  /*14b20*/  SHFL.IDX PT, R3, R20, 0x3, 0x181f ;  /* 0x00781f0014037f89 */ /* 0x00102800000e0000 */
[----:B--23--:R2:W3:Y:S02]  /*14b30*/  SHFL.IDX PT, R14, R4, 0x3, 0x181f ;  /* 0x00781f00040e7f89 */ /* 0x00c4e400000e0000 */
.L_x_14732:
[----:B------:R-:W-:-:S05]  /*14b40*/  VIADD R9, R21, 0x60 ;  /* 0x0000006015097836 */ /* 0x000fca0000000000 */
[----:B------:R-:W-:-:S13]  /*14b50*/  ISETP.GE.AND P0, PT, R9, R0, PT ;  /* 0x000000000900720c */ /* 0x000fda0003f06270 */
[----:B------:R-:W-:Y:S05]  /*14b60*/  @P0 BRA `(.L_x_14520) ;  /* 0x0000003000140947 */ /* 0x000fea0003800000 */
[C---:B01--4-:R-:W-:Y:S01]  /*14b70*/  VIADD R20, R208.reuse, 0x40 ;  /* 0x00000040d0147836 */ /* 0x053fe20000000000 */
[----:B------:R-:W-:Y:S01]  /*14b80*/  ULDC UR4, c[0x0][0xac8] ;  /* 0x0002b20000047ab9 */ /* 0x000fe20000000800 */
[C---:B--2---:R-:W-:Y:S01]  /*14b90*/  VIADD R4, R208.reuse, 0x80 ;  /* 0x00000080d0047836 */ /* 0x044fe20000000000 */
[C---:B------:R-:W-:Y:S01]  /*14ba0*/  ISETP.GE.AND P3, PT, R208.reuse, UR4, PT ;  /* 0x00000004d0007c0c */ /* 0x040fe2000bf66270 */
[----:B-----5:R-:W-:Y:S01]  /*14bb0*/  VIADD R24, R208, 0x40 ;  /* 0x00000040d0187836 */ /* 0x020fe20000000000 */
        /* <DEDUP_REMOVED lines=9> */
[-C--:B------:R-:W-:Y:S02]  /*14c50*/  @!P3 LEA.HI.X R9, R208, R3.reuse, R25, 0x1, P0 ;  /* 0x00000003d009b211 */ /* 0x080fe400000f0c19 */
        /* <DEDUP_REMOVED lines=9> */
[----:B------:R-:W-:-:S04]  /*14cf0*/  LEA R14, P0, R4, R14, 0x1 ;  /* 0x0000000e040e7211 */ /* 0x000fc800078008ff */
[----:B------:R-:W-:-:S04]  /*14d00*/  SHF.R.S32.HI R20, RZ, 0x1f, R20 ;  /* 0x0000001fff147819 */ /* 0x000fc80000011414 */
[----:B------:R-:W-:-:S05]  /*14d10*/  LEA.HI.X R15, R4, R3, R20, 0x1, P0 ;  /* 0x00000003040f7211 */ /* 0x000fca00000f0c14 */
[----:B------:R1:W-:Y:S01]  /*14d20*/  ST.E.128 desc[UR42][R14.64], R84 ;  /* 0x000000540e007985 */ /* 0x0003e2000c101d2a */
[----:B------:R-:W-:Y:S05]  /*14d30*/  BRA `(.L_x_14520) ;  /* 0x0000002c00a07947 */ /* 0x000fea0003800000 */
.L_x_14509:
[----:B0-----:R-:W0:Y:S01]  /*14d40*/  @P1 LDC R11, c[0x0][0xbec] ;  /* 0x0002fb00ff0b1b82 */ /* 0x001e220000000800 */
[----:B------:R-:W-:Y:S01]  /*14d50*/  ULDC.64 UR4, c[0x0][0xb08] ;  /* 0x0002c20000047ab9 */ /* 0x000fe20000000a00 */
[----:B------:R-:W-:Y:S02]  /*14d60*/  IMAD.MOV.U32 R10, RZ, RZ, R156 ;  /* 0x000000ffff0a7224 */ /* 0x000fe400078e009c */
[----:B------:R-:W-:-:S04]  /*14d70*/  IMAD R3, R3, UR4, RZ ;  /* 0x0000000403037c24 */ /* 0x000fc8000f8e02ff */
[----:B------:R-:W1:Y:S01]  /*14d80*/  @P1 LDC R9, c[0x0][0xbf0] ;  /* 0x0002fc00ff091b82 */ /* 0x000e620000000800 */
[----:B------:R-:W-:Y:S02]  /*14d90*/  IMAD R3, R8, UR5, R3 ;  /* 0x0000000508037c24 */ /* 0x000fe4000f8e0203 */
[----:B0-----:R-:W-:-:S05]  /*14da0*/  @P1 IMAD.HI.U32 R11, R156, R11, RZ ;  /* 0x0000000b9c0b1227 */ /* 0x001fca00078e00ff */
[----:B-1----:R-:W-:Y:S01]  /*14db0*/  @P1 SHF.R.U32.HI R10, RZ, R9, R11 ;  /* 0x00000009ff0a1219 */ /* 0x002fe2000001160b */
        /* <DEDUP_REMOVED lines=21> */
[----:B------:R-:W-:Y:S01]  /*14f10*/  ULDC.64 UR4, c[0x0][0xb28] ;  /* 0x0002ca0000047ab9 */ /* 0x000fe20000000a00 */
[----:B------:R-:W-:Y:S02]  /*14f20*/  VIADD R10, R19, 0x22820 ;  /* 0x00022820130a7836 */ /* 0x000fe40000000000 */
[----:B------:R-:W-:Y:S01]  /*14f30*/  IMAD.IADD R9, R9, 0x1, R4 ;  /* 0x0000000109097824 */ /* 0x000fe200078e0204 */
[----:B------:R-:W-:Y:S02]  /*14f40*/  SHF.R.S32.HI R4, RZ, 0x1f, R3 ;  /* 0x0000001fff047819 */ /* 0x000fe40000011403 */
[----:B------:R-:W-:Y:S01]  /*14f50*/  PRMT R10, RZ, 0x654, R10 ;  /* 0x00000654ff0a7816 */ /* 0x000fe2000000000a */
[----:B------:R-:W-:-:S03]  /*14f60*/  IMAD.WIDE.U32 R8, R3, UR4, R8 ;  /* 0x0000000403087c25 */ /* 0x000fc6000f8e0008 */
[----:B------:R0:W-:Y:S01]  /*14f70*/  SYNCS.ARRIVE.TRANS64.RED.A1T0 RZ, [R10+URZ], RZ ;  /* 0x000000ff0aff79a7 */ /* 0x0001e2000810043f */
        /* <DEDUP_REMOVED lines=10> */
.L_x_14735:
        /* <DEDUP_REMOVED lines=18> */
[----:B--2---:R-:W-:Y:S01]  /*15140*/  @!P0 MOV R8, R12 ;  /* 0x0000000c00088202 */ /* 0x004fe20000000f00 */
[----:B-1----:R-:W-:-:S04]  /*15150*/  @!P0 IMAD.MOV.U32 R9, RZ, RZ, R20 ;  /* 0x000000ffff098224 */ /* 0x002fc800078e0014 */
        /* <DEDUP_REMOVED lines=8> */
[----:B------:R1:W-:Y:S04]  /*151e0*/  @!P0 ST.E.64 desc[UR42][R8.64], R28 ;  /* 0x0000001c08008985 */ /* 0x0003e8000c101b2a */
[----:B------:R-:W5:Y:S04]  /*151f0*/  LDL R13, [R1+0xb8] ;  /* 0x0000b800010d7983 */ /* 0x000f680000100800 */
[----:B-1----:R-:W4:Y:S01]  /*15200*/  LDL R28, [R1+0x140] ;  /* 0x00014000011c7983 */ /* 0x002f220000100800 */
[----:B------:R-:W-:-:S02]  /*15210*/  ISETP.GE.AND P0, PT, R10, UR4, PT ;  /* 0x000000040a007c0c */ /* 0x000fc4000bf06270 */
[----:B------:R-:W-:Y:S01]  /*15220*/  ISETP.GE.AND P1, PT, R14, UR4, PT ;  /* 0x000000040e007c0c */ /* 0x000fe2000bf26270 */
[----:B------:R-:W5:Y:S10]  /*15230*/  LDL R29, [R1+0x9c] ;  /* 0x00009c00011d7983 */ /* 0x000f740000100800 */
[----:B------:R-:W-:-:S04]  /*15240*/  @!P0 LEA R8, P2, R10, R12, 0x2 ;  /* 0x0000000c0a088211 */ /* 0x000fc800078410ff */
[----:B------:R-:W-:Y:S02]  /*15250*/  @!P0 LEA.HI.X R9, R10, R20, R158, 0x2, P2 ;  /* 0x000000140a098211 */ /* 0x000fe400010f149e */
[----:B------:R-:W5:Y:S04]  /*15260*/  LDL R10, [R1+0xb4] ;  /* 0x0000b400010a7983 */ /* 0x000f680000100800 */
[----:B------:R1:W-:Y:S01]  /*15270*/  @!P0 ST.E.64 desc[UR42][R8.64], R32 ;  /* 0x0000002008008985 */ /* 0x0003e2000c101b2a */
[----:B------:R-:W-:Y:S02]  /*15280*/  ISETP.GE.AND P0, PT, R11, UR4, PT ;  /* 0x000000040b007c0c */ /* 0x000fe4000bf06270 */
[C---:B-1----:R-:W-:Y:S01]  /*15290*/  @!P1 LEA R8, P2, R14.reuse, R12, 0x2 ;  /* 0x0000000c0e089211 */ /* 0x042fe200078410ff */
[----:B------:R-:W5:Y:S03]  /*152a0*/  LDL R33, [R1+0xb0] ;  /* 0x0000b00001217983 */ /* 0x000f660000100800 */
[----:B------:R-:W-:Y:S01]  /*152b0*/  @!P1 LEA.HI.X R9, R14, R20, R157, 0x2, P2 ;  /* 0x000000140e099211 */ /* 0x000fe200010f149d */
[----:B------:R-:W5:Y:S04]  /*152c0*/  LDL R32, [R1+0x130] ;  /* 0x0001300001207983 */ /* 0x000f680000100800 */
[----:B------:R1:W-:Y:S01]  /*152d0*/  @!P1 ST.E.64 desc[UR42][R8.64], R36 ;  /* 0x0000002408009985 */ /* 0x0003e2000c101b2a */
[----:B------:R-:W-:-:S03]  /*152e0*/  ISETP.GE.AND P1, PT, R155, UR4, PT ;  /* 0x000000049b007c0c */ /* 0x000fc6000bf26270 */
[----:B------:R-:W5:Y:S01]  /*152f0*/  LDL R14, [R1+0x13c] ;  /* 0x00013c00010e7983 */ /* 0x000f620000100800 */
[----:B-1----:R-:W-:-:S03]  /*15300*/  @!P0 LEA R8, P2, R11, R12, 0x2 ;  /* 0x0000000c0b088211 */ /* 0x002fc600078410ff */
[----:B------:R-:W5:Y:S01]  /*15310*/  LDL R36, [R1+0x120] ;  /* 0x0001200001247983 */ /* 0x000f620000100800 */
[----:B------:R-:W-:-:S03]  /*15320*/  @!P0 LEA.HI.X R9, R11, R20, R15, 0x2, P2 ;  /* 0x000000140b098211 */ /* 0x000fc600010f140f */
[----:B------:R-:W5:Y:S04]  /*15330*/  LDL R37, [R1+0x98] ;  /* 0x0000980001257983 */ /* 0x000f680000100800 */
[----:B------:R1:W-:Y:S01]  /*15340*/  @!P0 ST.E.64 desc[UR42][R8.64], R40 ;  /* 0x0000002808008985 */ /* 0x0003e2000c101b2a */
[----:B------:R-:W-:-:S03]  /*15350*/  ISETP.GE.AND P0, PT, R154, UR4, PT ;  /* 0x000000049a007c0c */ /* 0x000fc6000bf06270 */
[----:B------:R-:W5:Y:S04]  /*15360*/  LDL R11, [R1+0x138] ;  /* 0x00013800010b7983 */ /* 0x000f680000100800 */
[----:B------:R-:W5:Y:S01]  /*15370*/  LDL R15, [R1+0xa4] ;  /* 0x0000a400010f7983 */ /* 0x000f620000100800 */
[----:B-1----:R-:W-:-:S03]  /*15380*/  @!P1 LEA R8, P2, R155, R12, 0x2 ;  /* 0x0000000c9b089211 */ /* 0x002fc600078410ff */
[----:B------:R-:W5:Y:S01]  /*15390*/  LDL R40, [R1+0x134] ;  /* 0x0001340001287983 */ /* 0x000f620000100800 */
[----:B------:R-:W-:-:S03]  /*153a0*/  @!P1 LEA.HI.X R9, R155, R20, R156, 0x2, P2 ;  /* 0x000000149b099211 */ /* 0x000fc600010f149c */
[----:B------:R-:W5:Y:S04]  /*153b0*/  LDL R41, [R1+0xa0] ;  /* 0x0000a00001297983 */ /* 0x000f680000100800 */
[----:B------:R1:W-:Y:S02]  /*153c0*/  @!P1 ST.E.64 desc[UR42][R8.64], R44 ;  /* 0x0000002c08009985 */ /* 0x0003e4000c101b2a */
[----:B-1----:R-:W-:Y:S02]  /*153d0*/  @!P0 LEA R8, P2, R154, R12, 0x2 ;  /* 0x0000000c9a088211 */ /* 0x002fe400078410ff */
[----:B------:R-:W5:Y:S04]  /*153e0*/  LDL R45, [R1+0x12c] ;  /* 0x00012c00012d7983 */ /* 0x000f680000100800 */
[----:B------:R-:W5:Y:S01]  /*153f0*/  LDL R44, [R1+0x124] ;  /* 0x00012400012c7983 */ /* 0x000f620000100800 */
[----:B--2---:R-:W-:-:S02]  /*15400*/  ISETP.GE.AND P1, PT, R21, UR4, PT ;  /* 0x0000000415007c0c */ /* 0x004fc4000bf26270 */
[----:B---3--:R-:W-:-:S05]  /*15410*/  @!P0 LEA.HI.X R9, R154, R20, R153, 0x2, P2 ;  /* 0x000000149a098211 */ /* 0x008fca00010f1499 */
[----:B------:R1:W-:Y:S06]  /*15420*/  @!P0 ST.E.64 desc[UR42][R8.64], R48 ;  /* 0x0000003008008985 */ /* 0x0003ec000c101b2a */
[C---:B-1----:R-:W-:Y:S01]  /*15430*/  @!P1 LEA R8, P2, R21.reuse, R12, 0x2 ;  /* 0x0000000c15089211 */ /* 0x042fe200078410ff */
[----:B------:R-:W2:Y:S03]  /*15440*/  LDL R49, [R1+0x7c] ;  /* 0x00007c0001317983 */ /* 0x000ea60000100800 */
[----:B----4-:R-:W-:Y:S01]  /*15450*/  @!P1 LEA.HI.X R9, R21, R20, R28, 0x2, P2 ;  /* 0x0000001415099211 */ /* 0x010fe200010f141c */
[----:B------:R-:W3:Y:S04]  /*15460*/  LDL R48, [R1+0xf8] ;  /* 0x0000f80001307983 */ /* 0x000ee80000100800 */
[----:B------:R-:W4:Y:S01]  /*15470*/  LDL R28, [R1+0x128] ;  /* 0x00012800011c7983 */ /* 0x000f220000100800 */
[----:B-----5:R-:W-:-:S03]  /*15480*/  ISETP.GE.AND P0, PT, R13, UR4, PT ;  /* 0x000000040d007c0c */ /* 0x020fc6000bf06270 */
[----:B------:R1:W-:Y:S04]  /*15490*/  @!P1 ST.E.64 desc[UR42][R8.64], R52 ;  /* 0x0000003408009985 */ /* 0x0003e8000c101b2a */
[----:B------:R-:W5:Y:S01]  /*154a0*/  LDL R21, [R1+0x90] ;  /* 0x0000900001157983 */ /* 0x000f620000100800 */
[----:B------:R-:W-:-:S05]  /*154b0*/  ISETP.GE.AND P1, PT, R10, UR4, PT ;  /* 0x000000040a007c0c */ /* 0x000fca000bf26270 */
[----:B-1----:R-:W-:Y:S01]  /*154c0*/  @!P0 LEA R8, P2, R13, R12, 0x2 ;  /* 0x0000000c0d088211 */ /* 0x002fe200078410ff */
[----:B------:R-:W2:Y:S04]  /*154d0*/  LDL R53, [R1+0x80] ;  /* 0x0000800001357983 */ /* 0x000ea80000100800 */
[----:B------:R-:W3:Y:S01]  /*154e0*/  LDL R52, [R1+0x100] ;  /* 0x0001000001347983 */ /* 0x000ee20000100800 */
[----:B------:R-:W-:Y:S02]  /*154f0*/  ISETP.GE.AND P3, PT, R33, UR4, PT ;  /* 0x0000000421007c0c */ /* 0x000fe4000bf66270 */
[----:B------:R-:W-:Y:S02]  /*15500*/  @!P0 LEA.HI.X R9, R13, R20, R14, 0x2, P2 ;  /* 0x000000140d098211 */ /* 0x000fe400010f140e */
[----:B------:R-:W5:Y:S04]  /*15510*/  LDL R14, [R1+0x94] ;  /* 0x00009400010e7983 */ /* 0x000f680000100800 */
[----:B------:R1:W-:Y:S01]  /*15520*/  @!P0 ST.E.64 desc[UR42][R8.64], R56 ;  /* 0x0000003808008985 */ /* 0x0003e2000c101b2a */
[----:B------:R-:W-:-:S03]  /*15530*/  ISETP.GE.AND P2, PT, R25, UR4, PT ;  /* 0x0000000419007c0c */ /* 0x000fc6000bf46270 */
[----:B------:R-:W2:Y:S01]  /*15540*/  LDL R13, [R1+0x8c] ;  /* 0x00008c00010d7983 */ /* 0x000ea20000100800 */
[----:B-1----:R-:W-:-:S03]  /*15550*/  @!P1 LEA R8, P0, R10, R12, 0x2 ;  /* 0x0000000c0a089211 */ /* 0x002fc600078010ff */
[----:B------:R-:W3:Y:S01]  /*15560*/  LDL R56, [R1+0x104] ;  /* 0x0001040001387983 */ /* 0x000ee20000100800 */
[----:B------:R-:W-:-:S05]  /*15570*/  @!P1 LEA.HI.X R9, R10, R20, R11, 0x2, P0 ;  /* 0x000000140a099211 */ /* 0x000fca00000f140b */
[----:B------:R1:W-:Y:S01]  /*15580*/  @!P1 ST.E.64 desc[UR42][R8.64], R60 ;  /* 0x0000003c08009985 */ /* 0x0003e2000c101b2a */
[----:B------:R-:W-:Y:S02]  /*15590*/  ISETP.GE.AND P1, PT, R15, UR4, PT ;  /* 0x000000040f007c0c */ /* 0x000fe4000bf26270 */
[-C--:B------:R-:W-:Y:S02]  /*155a0*/  @!P2 LEA R10, P5, R25, R12.reuse, 0x2 ;  /* 0x0000000c190aa211 */ /* 0x080fe400078a10ff */
[----:B-1----:R-:W-:-:S04]  /*155b0*/  @!P3 LEA R8, P4, R33, R12, 0x2 ;  /* 0x0000000c2108b211 */ /* 0x002fc800078810ff */
[-C--:B------:R-:W-:Y:S02]  /*155c0*/  @!P3 LEA.HI.X R9, R33, R20.reuse, R40, 0x2, P4 ;  /* 0x000000142109b211 */ /* 0x080fe400020f1428 */
[----:B------:R-:W3:Y:S01]  /*155d0*/  LDL R33, [R1+0x118] ;  /* 0x0001180001217983 */ /* 0x000ee20000100800 */
[----:B------:R-:W-:-:S03]  /*155e0*/  @!P2 LEA.HI.X R11, R25, R20, R32, 0x2, P5 ;  /* 0x00000014190ba211 */ /* 0x000fc600028f1420 */
[----:B------:R-:W3:Y:S01]  /*155f0*/  LDL R40, [R1+0x11c] ;  /* 0x00011c0001287983 */ /* 0x000ee20000100800 */
[----:B------:R-:W-:-:S03]  /*15600*/  ISETP.GE.AND P0, PT, R152, UR4, PT ;  /* 0x0000000498007c0c */ /* 0x000fc6000bf06270 */
[----:B------:R-:W-:Y:S04]  /*15610*/  @!P3 ST.E.64 desc[UR42][R8.64], R64 ;  /* 0x000000400800b985 */ /* 0x000fe8000c101b2a */
[----:B------:R1:W-:Y:S01]  /*15620*/  @!P2 ST.E.64 desc[UR42][R10.64], R68 ;  /* 0x000000440a00a985 */ /* 0x0003e2000c101b2a */
[----:B------:R-:W-:-:S03]  /*15630*/  ISETP.GE.AND P2, PT, R29, UR4, PT ;  /* 0x000000041d007c0c */ /* 0x000fc6000bf46270 */
[----:B------:R-:W3:Y:S04]  /*15640*/  LDL R32, [R1+0x88] ;  /* 0x0000880001207983 */ /* 0x000ee80000100800 */
[----:B------:R-:W3:Y:S01]  /*15650*/  LDL R25, [R1+0x84] ;  /* 0x0000840001197983 */ /* 0x000ee20000100800 */
[-C--:B-1----:R-:W-:Y:S02]  /*15660*/  @!P1 LEA R10, P5, R15, R12.reuse, 0x2 ;  /* 0x0000000c0f0a9211 */ /* 0x082fe400078a10ff */
[----:B------:R-:W-:-:S04]  /*15670*/  @!P0 LEA R8, P4, R152, R12, 0x2 ;  /* 0x0000000c98088211 */ /* 0x000fc800078810ff */
[-C--:B------:R-:W-:Y:S02]  /*15680*/  @!P0 LEA.HI.X R9, R152, R20.reuse, R45, 0x2, P4 ;  /* 0x0000001498098211 */ /* 0x080fe400020f142d */
[----:B------:R-:W-:Y:S01]  /*15690*/  ISETP.GE.AND P3, PT, R41, UR4, PT ;  /* 0x0000000429007c0c */ /* 0x000fe2000bf66270 */
[----:B------:R-:W3:Y:S04]  /*156a0*/  LDL R45, [R1+0x74] ;  /* 0x00007400012d7983 */ /* 0x000ee80000100800 */
[----:B------:R-:W-:Y:S01]  /*156b0*/  @!P0 ST.E.64 desc[UR42][R8.64], R72 ;  /* 0x0000004808008985 */ /* 0x000fe2000c101b2a */
[----:B----4-:R-:W-:-:S03]  /*156c0*/  @!P1 LEA.HI.X R11, R15, R20, R28, 0x2, P5 ;  /* 0x000000140f0b9211 */ /* 0x010fc600028f141c */
[----:B------:R-:W4:Y:S04]  /*156d0*/  LDL R15, [R1+0x110] ;  /* 0x00011000010f7983 */ /* 0x000f280000100800 */
[----:B------:R-:W4:Y:S04]  /*156e0*/  LDL R28, [R1+0x114] ;  /* 0x00011400011c7983 */ /* 0x000f280000100800 */
[----:B------:R1:W-:Y:S02]  /*156f0*/  @!P1 ST.E.64 desc[UR42][R10.64], R76 ;  /* 0x0000004c0a009985 */ /* 0x0003e4000c101b2a */
[----:B-1----:R-:W-:-:S04]  /*15700*/  @!P2 LEA R10, P5, R29, R12, 0x2 ;  /* 0x0000000c1d0aa211 */ /* 0x002fc800078a10ff */
[----:B------:R-:W-:Y:S02]  /*15710*/  @!P2 LEA.HI.X R11, R29, R20, R36, 0x2, P5 ;  /* 0x000000141d0ba211 */ /* 0x000fe400028f1424 */
[----:B------:R-:W4:Y:S04]  /*15720*/  LDL R36, [R1+0x10c] ;  /* 0x00010c0001247983 */ /* 0x000f280000100800 */
[----:B------:R-:W4:Y:S01]  /*15730*/  LDL R29, [R1+0x108] ;  /* 0x00010800011d7983 */ /* 0x000f220000100800 */
[----:B------:R-:W-:Y:S02]  /*15740*/  @!P3 LEA R8, P4, R41, R12, 0x2 ;  /* 0x0000000c2908b211 */ /* 0x000fe400078810ff */
[----:B------:R-:W-:Y:S02]  /*15750*/  ISETP.GE.AND P0, PT, R37, UR4, PT ;  /* 0x0000000425007c0c */ /* 0x000fe4000bf06270 */
[----:B------:R-:W-:-:S02]  /*15760*/  @!P3 LEA.HI.X R9, R41, R20, R44, 0x2, P4 ;  /* 0x000000142909b211 */ /* 0x000fc400020f142c */
[----:B------:R-:W4:Y:S01]  /*15770*/  LDL R41, [R1+0x70] ;  /* 0x0000700001297983 */ /* 0x000f220000100800 */
[----:B-----5:R-:W-:-:S03]  /*15780*/  ISETP.GE.AND P1, PT, R14, UR4, PT ;  /* 0x000000040e007c0c */ /* 0x020fc6000bf26270 */
[----:B------:R-:W-:Y:S04]  /*15790*/  @!P3 ST.E.64 desc[UR42][R8.64], R80 ;  /* 0x000000500800b985 */ /* 0x000fe8000c101b2a */
[----:B------:R1:W-:Y:S01]  /*157a0*/  @!P2 ST.E.64 desc[UR42][R10.64], R84 ;  /* 0x000000540a00a985 */ /* 0x0003e2000c101b2a */
[----:B--2---:R-:W-:-:S03]  /*157b0*/  ISETP.GE.AND P2, PT, R13, UR4, PT ;  /* 0x000000040d007c0c */ /* 0x004fc6000bf46270 */
[----:B------:R-:W2:Y:S02]  /*157c0*/  LDL R44, [R1+0xf4] ;  /* 0x0000f400012c7983 */ /* 0x000ea40000100800 */
[CC--:B-1----:R-:W-:Y:S02]  /*157d0*/  @!P1 LEA R10, P5, R14.reuse, R12.reuse, 0x2 ;  /* 0x0000000c0e0a9211 */ /* 0x0c2fe400078a10ff */
[----:B------:R-:W-:Y:S02]  /*157e0*/  @!P0 LEA R8, P4, R37, R12, 0x2 ;  /* 0x0000000c25088211 */ /* 0x000fe400078810ff */
[----:B------:R-:W-:Y:S02]  /*157f0*/  ISETP.GE.AND P3, PT, R21, UR4, PT ;  /* 0x0000000415007c0c */ /* 0x000fe4000bf66270 */
[-C--:B---3--:R-:W-:Y:S02]  /*15800*/  @!P1 LEA.HI.X R11, R14, R20.reuse, R33, 0x2, P5 ;  /* 0x000000140e0b9211 */ /* 0x088fe400028f1421 */
[----:B------:R-:W3:Y:S01]  /*15810*/  LDL R14, [R1+0x78] ;  /* 0x00007800010e7983 */ /* 0x000ee20000100800 */
[----:B------:R-:W-:-:S03]  /*15820*/  @!P0 LEA.HI.X R9, R37, R20, R40, 0x2, P4 ;  /* 0x0000001425098211 */ /* 0x000fc600020f1428 */
[----:B------:R-:W5:Y:S04]  /*15830*/  LDL R37, [R1+0x6c] ;  /* 0x00006c0001257983 */ /* 0x000f680000100800 */
[----:B------:R-:W-:Y:S04]  /*15840*/  @!P0 ST.E.64 desc[UR42][R8.64], R88 ;  /* 0x0000005808008985 */ /* 0x000fe8000c101b2a */
[----:B------:R1:W-:Y:S01]  /*15850*/  @!P1 ST.E.64 desc[UR42][R10.64], R92 ;  /* 0x0000005c0a009985 */ /* 0x0003e2000c101b2a */
[----:B------:R-:W-:-:S03]  /*15860*/  ISETP.GE.AND P0, PT, R32, UR4, PT ;  /* 0x0000000420007c0c */ /* 0x000fc6000bf06270 */
[----:B------:R-:W2:Y:S04]  /*15870*/  LDL R33, [R1+0x68] ;  /* 0x0000680001217983 */ /* 0x000ea80000100800 */
[----:B------:R-:W2:Y:S01]  /*15880*/  LDL R40, [R1+0xf0] ;  /* 0x0000f00001287983 */ /* 0x000ea20000100800 */
[-C--:B-1----:R-:W-:Y:S02]  /*15890*/  @!P2 LEA R10, P5, R13, R12.reuse, 0x2 ;  /* 0x0000000c0d0aa211 */ /* 0x082fe400078a10ff */
[----:B------:R-:W-:Y:S02]  /*158a0*/  @!P3 LEA R8, P4, R21, R12, 0x2 ;  /* 0x0000000c1508b211 */ /* 0x000fe400078810ff */
[----:B------:R-:W-:Y:S02]  /*158b0*/  ISETP.GE.AND P1, PT, R25, UR4, PT ;  /* 0x0000000419007c0c */ /* 0x000fe4000bf26270 */
[----:B----4-:R-:W-:-:S02]  /*158c0*/  @!P2 LEA.HI.X R11, R13, R20, R15, 0x2, P5 ;  /* 0x000000140d0ba211 */ /* 0x010fc400028f140f */
[----:B------:R-:W4:Y:S04]  /*158d0*/  LDL R15, [R1+0xfc] ;  /* 0x0000fc00010f7983 */ /* 0x000f280000100800 */
[----:B------:R-:W2:Y:S01]  /*158e0*/  LDL R13, [R1+0x64] ;  /* 0x00006400010d7983 */ /* 0x000ea20000100800 */
[----:B------:R-:W-:-:S03]  /*158f0*/  @!P3 LEA.HI.X R9, R21, R20, R28, 0x2, P4 ;  /* 0x000000141509b211 */ /* 0x000fc600020f141c */
[----:B------:R-:W2:Y:S04]  /*15900*/  LDL R28, [R1+0x60] ;  /* 0x00006000011c7983 */ /* 0x000ea80000100800 */
[----:B------:R-:W2:Y:S04]  /*15910*/  LDL R21, [R1+0x5c] ;  /* 0x00005c0001157983 */ /* 0x000ea80000100800 */
[----:B------:R1:W-:Y:S04]  /*15920*/  @!P3 ST.E.64 desc[UR42][R8.64], R96 ;  /* 0x000000600800b985 */ /* 0x0003e8000c101b2a */
[----:B------:R0:W-:Y:S01]  /*15930*/  @!P2 ST.E.64 desc[UR42][R10.64], R100 ;  /* 0x000000640a00a985 */ /* 0x0001e2000c101b2a */
[----:B-1----:R-:W-:-:S04]  /*15940*/  @!P0 LEA R8, P5, R32, R12, 0x2 ;  /* 0x0000000c20088211 */ /* 0x002fc800078a10ff */
[----:B------:R-:W-:Y:S02]  /*15950*/  @!P0 LEA.HI.X R9, R32, R20, R36, 0x2, P5 ;  /* 0x0000001420098211 */ /* 0x000fe400028f1424 */
[C---:B0-----:R-:W-:Y:S01]  /*15960*/  @!P1 LEA R10, P2, R25.reuse, R12, 0x2 ;  /* 0x0000000c190a9211 */ /* 0x041fe200078410ff */
[----:B------:R-:W2:Y:S04]  /*15970*/  LDL R36, [R1+0xec] ;  /* 0x0000ec0001247983 */ /* 0x000ea80000100800 */
[----:B------:R-:W2:Y:S01]  /*15980*/  LDL R32, [R1+0xe8] ;  /* 0x0000e80001207983 */ /* 0x000ea20000100800 */
[----:B------:R-:W-:-:S03]  /*15990*/  @!P1 LEA.HI.X R11, R25, R20, R29, 0x2, P2 ;  /* 0x00000014190b9211 */ /* 0x000fc600010f141d */
[----:B------:R-:W2:Y:S04]  /*159a0*/  LDL R29, [R1+0xe4] ;  /* 0x0000e400011d7983 */ /* 0x000ea80000100800 */
[----:B------:R-:W2:Y:S01]  /*159b0*/  LDL R25, [R1+0xe0] ;  /* 0x0000e00001197983 */ /* 0x000ea20000100800 */
[----:B------:R-:W-:Y:S02]  /*159c0*/  ISETP.GE.AND P3, PT, R53, UR4, PT ;  /* 0x0000000435007c0c */ /* 0x000fe4000bf66270 */
        /* <DEDUP_REMOVED lines=9> */
[----:B------:R0:W-:Y:S01]  /*15a60*/  @!P3 ST.E.64 desc[UR42][R8.64], R112 ;  /* 0x000000700800b985 */ /* 0x0001e2000c101b2a */
[----:B---3--:R-:W-:-:S03]  /*15a70*/  ISETP.GE.AND P2, PT, R14, UR4, PT ;  /* 0x000000040e007c0c */ /* 0x008fc6000bf46270 */
[----:B------:R1:W-:Y:S01]  /*15a80*/  @!P4 ST.E.64 desc[UR42][R10.64], R116 ;  /* 0x000000740a00c985 */ /* 0x0003e2000c101b2a */
[----:B-----5:R-:W-:-:S09]  /*15a90*/  ISETP.GE.AND P4, PT, R37, UR4, PT ;  /* 0x0000000425007c0c */ /* 0x020fd2000bf86270 */
[-C--:B0-----:R-:W-:Y:S02]  /*15aa0*/  @!P2 LEA R8, P3, R14, R12.reuse, 0x2 ;  /* 0x0000000c0e08a211 */ /* 0x081fe400078610ff */
[----:B-1----:R-:W-:-:S04]  /*15ab0*/  @!P1 LEA R10, P5, R45, R12, 0x2 ;  /* 0x0000000c2d0a9211 */ /* 0x002fc800078a10ff */
[-C--:B------:R-:W-:Y:S02]  /*15ac0*/  @!P1 LEA.HI.X R11, R45, R20.reuse, R48, 0x2, P5 ;  /* 0x000000142d0b9211 */ /* 0x080fe400028f1430 */
[----:B----4-:R-:W-:Y:S02]  /*15ad0*/  @!P2 LEA.HI.X R9, R14, R20, R15, 0x2, P3 ;  /* 0x000000140e09a211 */ /* 0x010fe400018f140f */
[----:B------:R-:W-:-:S03]  /*15ae0*/  @!P0 LEA R14, P3, R41, R12, 0x2 ;  /* 0x0000000c290e8211 */ /* 0x000fc600078610ff */
[----:B------:R0:W-:Y:S01]  /*15af0*/  @!P2 ST.E.64 desc[UR42][R8.64], R120 ;  /* 0x000000780800a985 */ /* 0x0001e2000c101b2a */
[----:B--2---:R-:W-:Y:S02]  /*15b00*/  ISETP.GE.AND P2, PT, R33, UR4, PT ;  /* 0x0000000421007c0c */ /* 0x004fe4000bf46270 */
        /* <DEDUP_REMOVED lines=10> */
[----:B--2---:R-:W-:Y:S02]  /*15bb0*/  @!P3 LEA R14, P4, R13, R12, 0x2 ;  /* 0x0000000c0d0eb211 */ /* 0x004fe400078810ff */
[-C--:B------:R-:W-:Y:S02]  /*15bc0*/  @!P2 LEA.HI.X R11, R33, R20.reuse, R36, 0x2, P5 ;  /* 0x00000014210ba211 */ /* 0x080fe400028f1424 */
[----:B------:R-:W-:Y:S02]  /*15bd0*/  @!P3 LEA.HI.X R15, R13, R20, R32, 0x2, P4 ;  /* 0x000000140d0fb211 */ /* 0x000fe400020f1420 */
        /* <DEDUP_REMOVED lines=8> */
.L_x_14523:
[----:B------:R-:W-:Y:S05]  /*15c60*/  BSYNC B1 ;  /* 0x0000000000017941 */ /* 0x000fea0003800000 */
.L_x_14522:
[----:B------:R-:W-:-:S03]  /*15c70*/  UMOV UR4, 0xffffffff ;  /* 0xffffffff00047882 */ /* 0x000fc60000000000 */
[----:B------:R-:W-:Y:S05]  /*15c80*/  BRA.DIV UR4, `(.L_x_14524) ;  /* 0x000000b204a07947 */ /* 0x000fea000b800000 */
[----:B0-----:R-:W0:Y:S04]  /*15c90*/  SHFL.IDX PT, R4, R4, 0x1, 0x1c1f ;  /* 0x003c1f0004047f89 */ /* 0x001e2800000e0000 */
[----:B------:R-:W4:Y:S02]  /*15ca0*/  SHFL.IDX PT, R3, R3, 0x1, 0x1c1f ;  /* 0x003c1f0003037f89 */ /* 0x000f2400000e0000 */
.L_x_14739:
        /* <DEDUP_REMOVED lines=44> */
[----:B-1----:R-:W2:Y:S01]  /*15f70*/  LDL R20, [R1+0x5c] ;  /* 0x00005c0001147983 */ /* 0x002ea20000100800 */
[----:B-----5:R-:W-:Y:S01]  /*15f80*/  ISETP.GE.AND P2, PT, R68, UR4, PT ;  /* 0x0000000444007c0c */ /* 0x020fe2000bf46270 */
[----:B----4-:R-:W-:-:S02]  /*15f90*/  IMAD.MOV.U32 R60, RZ, RZ, R57 ;  /* 0x000000ffff3c7224 */ /* 0x010fc400078e0039 */
[----:B------:R-:W-:Y:S01]  /*15fa0*/  IMAD.MOV.U32 R57, RZ, RZ, R56 ;  /* 0x000000ffff397224 */ /* 0x000fe200078e0038 */
[----:B------:R-:W-:Y:S01]  /*15fb0*/  ISETP.GE.AND P3, PT, R84, UR4, PT ;  /* 0x0000000454007c0c */ /* 0x000fe2000bf66270 */
        /* <DEDUP_REMOVED lines=8> */
[----:B0-----:R-:W-:Y:S02]  /*16040*/  @!P2 IMAD.MOV.U32 R9, RZ, RZ, R4 ;  /* 0x000000ffff09a224 */ /* 0x001fe400078e0004 */
[----:B------:R-:W-:Y:S02]  /*16050*/  IMAD.MOV.U32 R61, RZ, RZ, R8 ;  /* 0x000000ffff3d7224 */ /* 0x000fe400078e0008 */
[----:B------:R-:W-:-:S02]  /*16060*/  @!P2 IMAD.MOV.U32 R8, RZ, RZ, R3 ;  /* 0x000000ffff08a224 */ /* 0x000fc400078e0003 */
[----:B------:R-:W-:Y:S02]  /*16070*/  IMAD.MOV.U32 R72, RZ, RZ, R64 ;  /* 0x000000ffff487224 */ /* 0x000fe400078e0040 */
[----:B------:R-:W-:Y:S02]  /*16080*/  IMAD.MOV.U32 R64, RZ, RZ, R60 ;  /* 0x000000ffff407224 */ /* 0x000fe400078e003c */
[----:B------:R-:W-:Y:S02]  /*16090*/  IMAD.MOV.U32 R60, RZ, RZ, R56 ;  /* 0x000000ffff3c7224 */ /* 0x000fe400078e0038 */
[----:B------:R-:W-:Y:S02]  /*160a0*/  IMAD.MOV.U32 R56, RZ, RZ, R52 ;  /* 0x000000ffff387224 */ /* 0x000fe400078e0034 */
[----:B------:R-:W-:Y:S01]  /*160b0*/  IMAD.MOV.U32 R52, RZ, RZ, R10 ;  /* 0x000000ffff347224 */ /* 0x000fe200078e000a */
[----:B------:R-:W-:Y:S01]  /*160c0*/  @!P3 LEA R10, P4, R84, R3, 0x2 ;  /* 0x00000003540ab211 */ /* 0x000fe200078810ff */
[----:B------:R-:W-:-:S04]  /*160d0*/  @!P2 IMAD.WIDE R8, R68, 0x4, R8 ;  /* 0x000000044408a825 */ /* 0x000fc800078e0208 */
[----:B------:R-:W-:Y:S02]  /*160e0*/  IMAD.MOV.U32 R68, RZ, RZ, R65 ;  /* 0x000000ffff447224 */ /* 0x000fe400078e0041 */
[----:B------:R-:W-:Y:S02]  /*160f0*/  IMAD.MOV.U32 R65, RZ, RZ, R48 ;  /* 0x000000ffff417224 */ /* 0x000fe400078e0030 */
[----:B------:R-:W-:Y:S01]  /*16100*/  IMAD.MOV.U32 R48, RZ, RZ, R11 ;  /* 0x000000ffff307224 */ /* 0x000fe200078e000b */
[----:B------:R-:W-:Y:S02]  /*16110*/  @!P3 LEA.HI.X R11, R84, R4, R93, 0x2, P4 ;  /* 0x00000004540bb211 */ /* 0x000fe400020f145d */
[----:B------:R-:W3:Y:S01]  /*16120*/  LDL R93, [R1+0x150] ;  /* 0x00015000015d7983 */ /* 0x000ee20000100800 */
[C---:B------:R-:W-:Y:S02]  /*16130*/  ISETP.GE.AND P1, PT, R77.reuse, UR4, PT ;  /* 0x000000044d007c0c */ /* 0x040fe4000bf26270 */
[----:B------:R-:W-:Y:S01]  /*16140*/  ISETP.GE.AND P0, PT, R88, UR4, PT ;  /* 0x0000000458007c0c */ /* 0x000fe2000bf06270 */
[----:B------:R0:W-:Y:S04]  /*16150*/  @!P2 ST.E.64 desc[UR42][R8.64], R26 ;  /* 0x0000001a0800a985 */ /* 0x0001e8000c101b2a */
[----:B------:R1:W-:Y:S04]  /*16160*/  @!P3 ST.E.64 desc[UR42][R10.64], R30 ;  /* 0x0000001e0a00b985 */ /* 0x0003e8000c101b2a */
[----:B------:R-:W4:Y:S02]  /*16170*/  LDL R84, [R1+0xac] ;  /* 0x0000ac0001547983 */ /* 0x000f240000100800 */
[----:B0-----:R-:W-:-:S04]  /*16180*/  @!P1 LEA R8, P5, R77, R3, 0x2 ;  /* 0x000000034d089211 */ /* 0x001fc800078a10ff */
[-C--:B------:R-:W-:Y:S02]  /*16190*/  @!P1 LEA.HI.X R9, R77, R4.reuse, R80, 0x2, P5 ;  /* 0x000000044d099211 */ /* 0x080fe400028f1450 */
[----:B------:R-:W5:Y:S01]  /*161a0*/  LDL R80, [R1+0x14c] ;  /* 0x00014c0001507983 */ /* 0x000f620000100800 */
[C---:B-1----:R-:W-:Y:S02]  /*161b0*/  @!P0 LEA R10, P4, R88.reuse, R3, 0x2 ;  /* 0x00000003580a8211 */ /* 0x042fe400078810ff */
[----:B------:R-:W-:Y:S01]  /*161c0*/  ISETP.GE.AND P2, PT, R73, UR4, PT ;  /* 0x0000000449007c0c */ /* 0x000fe2000bf46270 */
[----:B------:R-:W2:Y:S01]  /*161d0*/  LDL R77, [R1+0xa8] ;  /* 0x0000a800014d7983 */ /* 0x000ea20000100800 */
[----:B---3--:R-:W-:-:S03]  /*161e0*/  @!P0 LEA.HI.X R11, R88, R4, R93, 0x2, P4 ;  /* 0x00000004580b8211 */ /* 0x008fc600020f145d */
[----:B------:R-:W3:Y:S04]  /*161f0*/  LDL R88, [R1+0x144] ;  /* 0x0001440001587983 */ /* 0x000ee80000100800 */
[----:B------:R0:W-:Y:S01]  /*16200*/  @!P1 ST.E.64 desc[UR42][R8.64], R34 ;  /* 0x0000002208009985 */ /* 0x0001e2000c101b2a */
[----:B------:R-:W-:-:S03]  /*16210*/  ISETP.GE.AND P1, PT, R76, UR4, PT ;  /* 0x000000044c007c0c */ /* 0x000fc6000bf26270 */
[----:B------:R-:W4:Y:S01]  /*16220*/  LDL R93, [R1+0x148] ;  /* 0x00014800015d7983 */ /* 0x000f220000100800 */
[----:B0-----:R-:W-:-:S04]  /*16230*/  @!P2 LEA R8, P5, R73, R3, 0x2 ;  /* 0x000000034908a211 */ /* 0x001fc800078a10ff */
[----:B-----5:R-:W-:Y:S01]  /*16240*/  @!P2 LEA.HI.X R9, R73, R4, R80, 0x2, P5 ;  /* 0x000000044909a211 */ /* 0x020fe200028f1450 */
[----:B------:R-:W-:Y:S04]  /*16250*/  @!P0 ST.E.64 desc[UR42][R10.64], R38 ;  /* 0x000000260a008985 */ /* 0x000fe8000c101b2a */
[----:B------:R0:W-:Y:S01]  /*16260*/  @!P2 ST.E.64 desc[UR42][R8.64], R42 ;  /* 0x0000002a0800a985 */ /* 0x0001e2000c101b2a */
[----:B------:R-:W-:-:S03]  /*16270*/  ISETP.GE.AND P3, PT, R92, UR4, PT ;  /* 0x000000045c007c0c */ /* 0x000fc6000bf66270 */
[----:B------:R-:W5:Y:S04]  /*16280*/  LDL R73, [R1+0xa0] ;  /* 0x0000a00001497983 */ /* 0x000f680000100800 */
[----:B------:R-:W5:Y:S01]  /*16290*/  LDL R80, [R1+0xa4] ;  /* 0x0000a40001507983 */ /* 0x000f620000100800 */
[----:B0-----:R-:W-:-:S04]  /*162a0*/  @!P1 LEA R8, P5, R76, R3, 0x2 ;  /* 0x000000034c089211 */ /* 0x001fc800078a10ff */
[-C--:B---3--:R-:W-:Y:S02]  /*162b0*/  @!P1 LEA.HI.X R9, R76, R4.reuse, R88, 0x2, P5 ;  /* 0x000000044c099211 */ /* 0x088fe400028f1458 */
[----:B------:R-:W3:Y:S01]  /*162c0*/  LDL R88, [R1+0x13c] ;  /* 0x00013c0001587983 */ /* 0x000ee20000100800 */
[C---:B------:R-:W-:Y:S02]  /*162d0*/  ISETP.GE.AND P2, PT, R81.reuse, UR4, PT ;  /* 0x0000000451007c0c */ /* 0x040fe4000bf46270 */
[CC--:B------:R-:W-:Y:S01]  /*162e0*/  @!P3 LEA R10, P4, R92.reuse, R3.reuse, 0x2 ;  /* 0x000000035c0ab211 */ /* 0x0c0fe200078810ff */
[----:B------:R-:W5:Y:S03]  /*162f0*/  LDL R76, [R1+0x9c] ;  /* 0x00009c00014c7983 */ /* 0x000f660000100800 */
[----:B----4-:R-:W-:Y:S02]  /*16300*/  @!P3 LEA.HI.X R11, R92, R4, R93, 0x2, P4 ;  /* 0x000000045c0bb211 */ /* 0x010fe400020f145d */
[----:B------:R-:W4:Y:S04]  /*16310*/  LDL R92, [R1+0x140] ;  /* 0x00014000015c7983 */ /* 0x000f280000100800 */
[----:B------:R-:W-:Y:S04]  /*16320*/  @!P3 ST.E.64 desc[UR42][R10.64], R46 ;  /* 0x0000002e0a00b985 */ /* 0x000fe8000c101b2a */
[----:B------:R0:W-:Y:S02]  /*16330*/  @!P1 ST.E.64 desc[UR42][R8.64], R50 ;  /* 0x0000003208009985 */ /* 0x0001e4000c101b2a */
[----:B0-----:R-:W-:-:S04]  /*16340*/  @!P2 LEA R8, P5, R81, R3, 0x2 ;  /* 0x000000035108a211 */ /* 0x001fc800078a10ff */
[----:B---3--:R-:W-:Y:S02]  /*16350*/  @!P2 LEA.HI.X R9, R81, R4, R88, 0x2, P5 ;  /* 0x000000045109a211 */ /* 0x008fe400028f1458 */
[----:B------:R-:W3:Y:S01]  /*16360*/  LDL R81, [R1+0x134] ;  /* 0x0001340001517983 */ /* 0x000ee20000100800 */
[----:B------:R-:W-:Y:S02]  /*16370*/  ISETP.GE.AND P0, PT, R89, UR4, PT ;  /* 0x0000000459007c0c */ /* 0x000fe4000bf06270 */
[----:B------:R-:W-:Y:S01]  /*16380*/  ISETP.GE.AND P1, PT, R69, UR4, PT ;  /* 0x0000000445007c0c */ /* 0x000fe2000bf26270 */
[----:B------:R-:W5:Y:S10]  /*16390*/  LDL R88, [R1+0x138] ;  /* 0x0001380001587983 */ /* 0x000f740000100800 */
[----:B------:R-:W-:-:S04]  /*163a0*/  @!P0 LEA R10, P4, R89, R3, 0x2 ;  /* 0x00000003590a8211 */ /* 0x000fc800078810ff */
[----:B----4-:R-:W-:-:S05]  /*163b0*/  @!P0 LEA.HI.X R11, R89, R4, R92, 0x2, P4 ;  /* 0x00000004590b8211 */ /* 0x010fca00020f145c */
[----:B------:R-:W-:Y:S04]  /*163c0*/  @!P0 ST.E.64 desc[UR42][R10.64], R54 ;  /* 0x000000360a008985 */ /* 0x000fe8000c101b2a */
[----:B------:R0:W-:Y:S02]  /*163d0*/  @!P2 ST.E.64 desc[UR42][R8.64], R58 ;  /* 0x0000003a0800a985 */ /* 0x0001e4000c101b2a */
[----:B0-----:R-:W-:-:S04]  /*163e0*/  @!P1 LEA R8, P5, R69, R3, 0x2 ;  /* 0x0000000345089211 */ /* 0x001fc800078a10ff */
[----:B---3--:R-:W-:Y:S02]  /*163f0*/  @!P1 LEA.HI.X R9, R69, R4, R81, 0x2, P5 ;  /* 0x0000000445099211 */ /* 0x008fe400028f1451 */
[----:B------:R-:W3:Y:S01]  /*16400*/  LDL R81, [R1+0x12c] ;  /* 0x00012c0001517983 */ /* 0x000ee20000100800 */
[----:B------:R-:W-:Y:S02]  /*16410*/  ISETP.GE.AND P3, PT, R85, UR4, PT ;  /* 0x0000000455007c0c */ /* 0x000fe4000bf66270 */
[----:B--2---:R-:W-:-:S11]  /*16420*/  ISETP.GE.AND P2, PT, R77, UR4, PT ;  /* 0x000000044d007c0c */ /* 0x004fd6000bf46270 */
[----:B------:R-:W-:-:S04]  /*16430*/  @!P3 LEA R10, P4, R85, R3, 0x2 ;  /* 0x00000003550ab211 */ /* 0x000fc800078810ff */
[----:B-----5:R-:W-:Y:S02]  /*16440*/  @!P3 LEA.HI.X R11, R85, R4, R88, 0x2, P4 ;  /* 0x00000004550bb211 */ /* 0x020fe400020f1458 */
[----:B------:R-:W2:Y:S04]  /*16450*/  LDL R85, [R1+0x130] ;  /* 0x0001300001557983 */ /* 0x000ea80000100800 */
[----:B------:R-:W-:Y:S04]  /*16460*/  @!P3 ST.E.64 desc[UR42][R10.64], R62 ;  /* 0x0000003e0a00b985 */ /* 0x000fe8000c101b2a */
[----:B------:R0:W-:Y:S02]  /*16470*/  @!P1 ST.E.64 desc[UR42][R8.64], R66 ;  /* 0x0000004208009985 */ /* 0x0001e4000c101b2a */
[----:B0-----:R-:W-:-:S04]  /*16480*/  @!P2 LEA R8, P5, R77, R3, 0x2 ;  /* 0x000000034d08a211 */ /* 0x001fc800078a10ff */
[----:B---3--:R-:W-:Y:S02]  /*16490*/  @!P2 LEA.HI.X R9, R77, R4, R81, 0x2, P5 ;  /* 0x000000044d09a211 */ /* 0x008fe400028f1451 */
[----:B------:R-:W3:Y:S01]  /*164a0*/  LDL R77, [R1+0x124] ;  /* 0x00012400014d7983 */ /* 0x000ee20000100800 */
[C---:B------:R-:W-:Y:S02]  /*164b0*/  ISETP.GE.AND P0, PT, R84.reuse, UR4, PT ;  /* 0x0000000454007c0c */ /* 0x040fe4000bf06270 */
[----:B------:R-:W-:Y:S01]  /*164c0*/  ISETP.GE.AND P1, PT, R73, UR4, PT ;  /* 0x0000000449007c0c */ /* 0x000fe2000bf26270 */
[----:B------:R-:W4:Y:S10]  /*164d0*/  LDL R81, [R1+0x128] ;  /* 0x0001280001517983 */ /* 0x000f340000100800 */
[----:B------:R-:W-:-:S04]  /*164e0*/  @!P0 LEA R10, P4, R84, R3, 0x2 ;  /* 0x00000003540a8211 */ /* 0x000fc800078810ff */
[----:B--2---:R-:W-:Y:S01]  /*164f0*/  @!P0 LEA.HI.X R11, R84, R4, R85, 0x2, P4 ;  /* 0x00000004540b8211 */ /* 0x004fe200020f1455 */
[----:B------:R-:W-:Y:S02]  /*16500*/  IMAD.MOV.U32 R69, RZ, RZ, R68 ;  /* 0x000000ffff457224 */ /* 0x000fe400078e0044 */
[----:B------:R-:W2:Y:S04]  /*16510*/  LDL R68, [R1+0x94] ;  /* 0x0000940001447983 */ /* 0x000ea80000100800 */
[----:B------:R-:W-:Y:S04]  /*16520*/  @!P0 ST.E.64 desc[UR42][R10.64], R70 ;  /* 0x000000460a008985 */ /* 0x000fe8000c101b2a */
[----:B------:R0:W-:Y:S02]  /*16530*/  @!P2 ST.E.64 desc[UR42][R8.64], R74 ;  /* 0x0000004a0800a985 */ /* 0x0001e4000c101b2a */
[----:B0-----:R-:W-:-:S04]  /*16540*/  @!P1 LEA R8, P5, R73, R3, 0x2 ;  /* 0x0000000349089211 */ /* 0x001fc800078a10ff */
[----:B---3--:R-:W-:Y:S02]  /*16550*/  @!P1 LEA.HI.X R9, R73, R4, R77, 0x2, P5 ;  /* 0x0000000449099211 */ /* 0x008fe400028f144d */
[----:B------:R-:W3:Y:S01]  /*16560*/  LDL R77, [R1+0x120] ;  /* 0x00012000014d7983 */ /* 0x000ee20000100800 */
[----:B------:R-:W-:-:S03]  /*16570*/  IMAD.MOV.U32 R73, RZ, RZ, R69 ;  /* 0x000000ffff497224 */ /* 0x000fc600078e0045 */
[----:B------:R-:W5:Y:S01]  /*16580*/  LDL R69, [R1+0x118] ;  /* 0x0001180001457983 */ /* 0x000f620000100800 */
[----:B------:R-:W-:Y:S02]  /*16590*/  ISETP.GE.AND P3, PT, R80, UR4, PT ;  /* 0x0000000450007c0c */ /* 0x000fe4000bf66270 */
[----:B------:R-:W-:Y:S02]  /*165a0*/  ISETP.GE.AND P0, PT, R76, UR4, PT ;  /* 0x000000044c007c0c */ /* 0x000fe4000bf06270 */
[----:B------:R-:W-:-:S09]  /*165b0*/  ISETP.GE.AND P2, PT, R72, UR4, PT ;  /* 0x0000000448007c0c */ /* 0x000fd2000bf46270 */
[----:B------:R-:W-:-:S04]  /*165c0*/  @!P3 LEA R10, P4, R80, R3, 0x2 ;  /* 0x00000003500ab211 */ /* 0x000fc800078810ff */
[----:B----4-:R-:W-:-:S05]  /*165d0*/  @!P3 LEA.HI.X R11, R80, R4, R81, 0x2, P4 ;  /* 0x00000004500bb211 */ /* 0x010fca00020f1451 */
[----:B------:R0:W-:Y:S01]  /*165e0*/  @!P3 ST.E.64 desc[UR42][R10.64], R78 ;  /* 0x0000004e0a00b985 */ /* 0x0001e2000c101b2a */
[----:B--2---:R-:W-:-:S03]  /*165f0*/  ISETP.GE.AND P3, PT, R68, UR4, PT ;  /* 0x0000000444007c0c */ /* 0x004fc6000bf66270 */
[----:B------:R1:W-:Y:S01]  /*16600*/  @!P1 ST.E.64 desc[UR42][R8.64], R82 ;  /* 0x0000005208009985 */ /* 0x0003e2000c101b2a */
[----:B------:R-:W-:Y:S02]  /*16610*/  ISETP.GE.AND P1, PT, R64, UR4, PT ;  /* 0x0000000440007c0c */ /* 0x000fe4000bf26270 */
[-C--:B0-----:R-:W-:Y:S02]  /*16620*/  @!P0 LEA R10, P4, R76, R3.reuse, 0x2 ;  /* 0x000000034c0a8211 */ /* 0x081fe400078810ff */
[----:B-1----:R-:W-:-:S04]  /*16630*/  @!P2 LEA R8, P5, R72, R3, 0x2 ;  /* 0x000000034808a211 */ /* 0x002fc800078a10ff */
[-C--:B------:R-:W-:Y:S02]  /*16640*/  @!P2 LEA.HI.X R9, R72, R4.reuse, R73, 0x2, P5 ;  /* 0x000000044809a211 */ /* 0x080fe400028f1449 */
[----:B---3--:R-:W-:-:S05]  /*16650*/  @!P0 LEA.HI.X R11, R76, R4, R77, 0x2, P4 ;  /* 0x000000044c0b8211 */ /* 0x008fca00020f144d */
[----:B------:R0:W-:Y:S01]  /*16660*/  @!P0 ST.E.64 desc[UR42][R10.64], R86 ;  /* 0x000000560a008985 */ /* 0x0001e2000c101b2a */
[----:B------:R-:W-:-:S03]  /*16670*/  ISETP.GE.AND P0, PT, R60, UR4, PT ;  /* 0x000000043c007c0c */ /* 0x000fc6000bf06270 */
[----:B------:R1:W-:Y:S01]  /*16680*/  @!P2 ST.E.64 desc[UR42][R8.64], R90 ;  /* 0x0000005a0800a985 */ /* 0x0003e2000c101b2a */
[----:B------:R-:W-:Y:S02]  /*16690*/  ISETP.GE.AND P2, PT, R56, UR4, PT ;  /* 0x0000000438007c0c */ /* 0x000fe4000bf46270 */
[-C--:B0-----:R-:W-:Y:S02]  /*166a0*/  @!P3 LEA R10, P4, R68, R3.reuse, 0x2 ;  /* 0x00000003440ab211 */ /* 0x081fe400078810ff */
[----:B-1----:R-:W-:Y:S02]  /*166b0*/  @!P1 LEA R8, P5, R64, R3, 0x2 ;  /* 0x0000000340089211 */ /* 0x002fe400078a10ff */
[-C--:B-----5:R-:W-:Y:S02]  /*166c0*/  @!P3 LEA.HI.X R11, R68, R4.reuse, R69, 0x2, P4 ;  /* 0x00000004440bb211 */ /* 0x0a0fe400020f1445 */
[----:B------:R-:W-:Y:S02]  /*166d0*/  @!P1 LEA.HI.X R9, R64, R4, R65, 0x2, P5 ;  /* 0x0000000440099211 */ /* 0x000fe400028f1441 */
[----:B------:R-:W-:Y:S01]  /*166e0*/  ISETP.GE.AND P4, PT, R52, UR4, PT ;  /* 0x0000000434007c0c */ /* 0x000fe2000bf86270 */
[----:B------:R0:W-:Y:S01]  /*166f0*/  @!P3 ST.E.64 desc[UR42][R10.64], R94 ;  /* 0x0000005e0a00b985 */ /* 0x0001e2000c101b2a */
[----:B------:R-:W-:-:S03]  /*16700*/  ISETP.GE.AND P3, PT, R48, UR4, PT ;  /* 0x0000000430007c0c */ /* 0x000fc6000bf66270 */
[----:B------:R1:W-:Y:S01]  /*16710*/  @!P1 ST.E.64 desc[UR42][R8.64], R98 ;  /* 0x0000006208009985 */ /* 0x0003e2000c101b2a */
[-C--:B0-----:R-:W-:Y:S02]  /*16720*/  @!P0 LEA R10, P5, R60, R3.reuse, 0x2 ;  /* 0x000000033c0a8211 */ /* 0x081fe400078a10ff */
[----:B-1----:R-:W-:Y:S02]  /*16730*/  @!P2 LEA R8, P1, R56, R3, 0x2 ;  /* 0x000000033808a211 */ /* 0x002fe400078210ff */
[-C--:B------:R-:W-:Y:S02]  /*16740*/  @!P0 LEA.HI.X R11, R60, R4.reuse, R61, 0x2, P5 ;  /* 0x000000043c0b8211 */ /* 0x080fe400028f143d */
[----:B------:R-:W-:Y:S02]  /*16750*/  @!P2 LEA.HI.X R9, R56, R4, R57, 0x2, P1 ;  /* 0x000000043809a211 */ /* 0x000fe400008f1439 */
[----:B------:R-:W-:Y:S01]  /*16760*/  ISETP.GE.AND P1, PT, R12, UR4, PT ;  /* 0x000000040c007c0c */ /* 0x000fe2000bf26270 */
[----:B------:R0:W-:Y:S04]  /*16770*/  @!P0 ST.E.64 desc[UR42][R10.64], R102 ;  /* 0x000000660a008985 */ /* 0x0001e8000c101b2a */
[----:B------:R1:W-:Y:S01]  /*16780*/  @!P2 ST.E.64 desc[UR42][R8.64], R106 ;  /* 0x0000006a0800a985 */ /* 0x0003e2000c101b2a */
[----:B------:R-:W-:-:S02]  /*16790*/  ISETP.GE.AND P2, PT, R44, UR4, PT ;  /* 0x000000042c007c0c */ /* 0x000fc4000bf46270 */
[-C--:B0-----:R-:W-:Y:S02]  /*167a0*/  @!P4 LEA R10, P0, R52, R3.reuse, 0x2 ;  /* 0x00000003340ac211 */ /* 0x081fe400078010ff */
[----:B-1----:R-:W-:Y:S02]  /*167b0*/  @!P3 LEA R8, P5, R48, R3, 0x2 ;  /* 0x000000033008b211 */ /* 0x002fe400078a10ff */
[-C--:B------:R-:W-:Y:S02]  /*167c0*/  @!P4 LEA.HI.X R11, R52, R4.reuse, R53, 0x2, P0 ;  /* 0x00000004340bc211 */ /* 0x080fe400000f1435 */
[----:B------:R-:W-:Y:S02]  /*167d0*/  ISETP.GE.AND P0, PT, R40, UR4, PT ;  /* 0x0000000428007c0c */ /* 0x000fe4000bf06270 */
[----:B------:R-:W-:Y:S01]  /*167e0*/  @!P3 LEA.HI.X R9, R48, R4, R49, 0x2, P5 ;  /* 0x000000043009b211 */ /* 0x000fe200028f1431 */
[----:B------:R0:W-:Y:S04]  /*167f0*/  @!P4 ST.E.64 desc[UR42][R10.64], R110 ;  /* 0x0000006e0a00c985 */ /* 0x0001e8000c101b2a */
[----:B------:R1:W-:Y:S01]  /*16800*/  @!P3 ST.E.64 desc[UR42][R8.64], R114 ;  /* 0x000000720800b985 */ /* 0x0003e2000c101b2a */
[----:B------:R-:W-:-:S02]  /*16810*/  ISETP.GE.AND P3, PT, R36, UR4, PT ;  /* 0x0000000424007c0c */ /* 0x000fc4000bf66270 */
[-C--:B0-----:R-:W-:Y:S02]  /*16820*/  @!P1 LEA R10, P4, R12, R3.reuse, 0x2 ;  /* 0x000000030c0a9211 */ /* 0x081fe400078810ff */
[-C--:B-1----:R-:W-:Y:S02]  /*16830*/  @!P2 LEA R8, P5, R44, R3.reuse, 0x2 ;  /* 0x000000032c08a211 */ /* 0x082fe400078a10ff */
[-C--:B------:R-:W-:Y:S02]  /*16840*/  @!P1 LEA.HI.X R11, R12, R4.reuse, R13, 0x2, P4 ;  /* 0x000000040c0b9211 */ /* 0x080fe400020f140d */
[----:B------:R-:W-:Y:S02]  /*16850*/  @!P0 LEA R12, P4, R40, R3, 0x2 ;  /* 0x00000003280c8211 */ /* 0x000fe400078810ff */
[----:B------:R-:W-:Y:S01]  /*16860*/  @!P2 LEA.HI.X R9, R44, R4, R45, 0x2, P5 ;  /* 0x000000042c09a211 */ /* 0x000fe200028f142d */
[----:B------:R-:W-:Y:S01]  /*16870*/  @!P1 ST.E.64 desc[UR42][R10.64], R118 ;  /* 0x000000760a009985 */ /* 0x000fe2000c101b2a */
[----:B------:R-:W-:-:S02]  /*16880*/  ISETP.GE.AND P1, PT, R32, UR4, PT ;  /* 0x0000000420007c0c */ /* 0x000fc4000bf26270 */
        /* <DEDUP_REMOVED lines=28> */
.L_x_14507:
[----:B------:R-:W3:Y:S01]  /*16a50*/  LDL.LU R10, [R1+0x4c] ;  /* 0x00004c00010a7983 */ /* 0x000ee20000300800 */
[----:B------:R-:W-:Y:S01]  /*16a60*/  ULDC.64 UR6, c[0x0][0xc08] ;  /* 0x0003020000067ab9 */ /* 0x000fe20000000a00 */
[----:B------:R-:W-:Y:S02]  /*16a70*/  ULDC.64 UR4, c[0x0][0xc00] ;  /* 0x0003000000047ab9 */ /* 0x000fe40000000a00 */
[----:B------:R-:W4:Y:S04]  /*16a80*/  LDL.LU R0, [R1+0x50] ;  /* 0x0000500001007983 */ /* 0x000f280000300800 */
[----:B--2---:R-:W2:Y:S01]  /*16a90*/  LDL R4, [R1+0x44] ;  /* 0x0000440001047983 */ /* 0x004ea20000100800 */
[----:B------:R-:W-:Y:S01]  /*16aa0*/  ISETP.NE.U32.AND P1, PT, RZ, UR6, PT ;  /* 0x00000006ff007c0c */ /* 0x000fe2000bf25070 */
[----:B------:R-:W-:Y:S01]  /*16ab0*/  IMAD.MOV.U32 R3, RZ, RZ, RZ ;  /* 0x000000ffff037224 */ /* 0x000fe200078e00ff */
[----:B------:R-:W-:-:S02]  /*16ac0*/  ISETP.NE.U32.AND P0, PT, RZ, UR4, PT ;  /* 0x00000004ff007c0c */ /* 0x000fc4000bf05070 */
[----:B------:R-:W-:Y:S02]  /*16ad0*/  ISETP.NE.AND.EX P1, PT, RZ, UR7, PT, P1 ;  /* 0x00000007ff007c0c */ /* 0x000fe4000bf25310 */
[----:B------:R-:W-:Y:S01]  /*16ae0*/  ISETP.NE.AND.EX P0, PT, RZ, UR5, PT, P0 ;  /* 0x00000005ff007c0c */ /* 0x000fe2000bf05300 */
[----:B------:R-:W1:Y:S01]  /*16af0*/  S2R R35, SR_TID.X ;  /* 0x0000000000237919 */ /* 0x000e620000002100 */
        /* <DEDUP_REMOVED lines=19> */
.L_x_14525:
        /* <DEDUP_REMOVED lines=9> */
[----:B-1----:R-:W-:Y:S01]  /*16cc0*/  IMAD R0, R26, R37, RZ ;  /* 0x000000251a007224 */ /* 0x002fe200078e02ff */
[----:B--2---:R-:W-:-:S04]  /*16cd0*/  IADD3 R35, R8, -0x80, R35 ;  /* 0xffffff8008237810 */ /* 0x004fc80007ffe023 */
[----:B------:R-:W-:-:S13]  /*16ce0*/  ISETP.GE.AND P0, PT, R35, R0, PT ;  /* 0x000000002300720c */ /* 0x000fda0003f06270 */
[----:B------:R-:W-:Y:S05]  /*16cf0*/  @P0 BRA `(.L_x_14527) ;  /* 0x0000000000b00947 */ /* 0x000fea0003800000 */
[----:B------:R-:W2:Y:S01]  /*16d00*/  LDL.LU R32, [R1+0x58] ;  /* 0x0000580001207983 */ /* 0x000ea20000300800 */
[----:B------:R-:W-:Y:S01]  /*16d10*/  ISETP.GT.AND P0, PT, R4, 0x1, PT ;  /* 0x000000010400780c */ /* 0x000fe20003f04270 */
[----:B------:R-:W-:Y:S01]  /*16d20*/  IMAD.MOV.U32 R4, RZ, RZ, 0x9b8 ;  /* 0x000009b8ff047424 */ /* 0x000fe200078e00ff */
[----:B------:R-:W-:Y:S01]  /*16d30*/  ISETP.NE.AND P1, PT, R37, 0x1, PT ;  /* 0x000000012500780c */ /* 0x000fe20003f25270 */
[----:B------:R-:W1:Y:S01]  /*16d40*/  LDC.64 R14, c[0x0][0xba8] ;  /* 0x0002ea00ff0e7b82 */ /* 0x000e620000000a00 */
[----:B------:R-:W-:Y:S02]  /*16d50*/  IMAD.MOV.U32 R27, RZ, RZ, R35 ;  /* 0x000000ffff1b7224 */ /* 0x000fe400078e0023 */
        /* <DEDUP_REMOVED lines=16> */
[----:B------:R-:W-:Y:S02]  /*16e60*/  IADD3 R29, R21, R29, RZ ;  /* 0x0000001d151d7210 */ /* 0x000fe40007ffe0ff */
[----:B------:R-:W-:Y:S01]  /*16e70*/  IADD3 R20, P1, P3, R24, R20, R3 ;  /* 0x0000001418147210 */ /* 0x000fe20007b3e003 */
        /* <DEDUP_REMOVED lines=20> */
.L_x_14527:
[----:B------:R-:W-:Y:S05]  /*16fc0*/  BSYNC B1 ;  /* 0x0000000000017941 */ /* 0x000fea0003800000 */
.L_x_14526:
[----:B------:R-:W-:Y:S05]  /*16fd0*/  @P2 BRA `(.L_x_14520) ;  /* 0x0000000800f82947 */ /* 0x000fea0003800000 */
[----:B------:R-:W2:Y:S01]  /*16fe0*/  LDL R24, [R1+0x4] ;  /* 0x0000040001187983 */ /* 0x000ea20000100800 */
[----:B------:R-:W3:Y:S01]  /*16ff0*/  LDC R21, c[0x0][0xbe8] ;  /* 0x0002fa00ff157b82 */ /* 0x000ee20000000800 */
[----:B------:R-:W-:Y:S01]  /*17000*/  ULDC.64 UR4, c[0x0][0xaa0] ;  /* 0x0002a80000047ab9 */ /* 0x000fe20000000a00 */
[----:B------:R-:W4:Y:S01]  /*17010*/  S2R R0, SR_TID.X ;  /* 0x0000000000007919 */ /* 0x000f220000002100 */
[----:B---3--:R-:W-:Y:S01]  /*17020*/  ISETP.NE.AND P0, PT, R21, 0x1, PT ;  /* 0x000000011500780c */ /* 0x008fe20003f05270 */
[----:B----4-:R-:W-:Y:S02]  /*17030*/  VIADD R4, R0, 0xffffff80 ;  /* 0xffffff8000047836 */ /* 0x010fe40000000000 */
[----:B------:R-:W-:-:S10]  /*17040*/  IMAD R0, R28, UR4, RZ ;  /* 0x000000041c007c24 */ /* 0x000fd4000f8e02ff */
[----:B------:R-:W3:Y:S01]  /*17050*/  @P0 LDC R13, c[0x0][0xbec] ;  /* 0x0002fb00ff0d0b82 */ /* 0x000ee20000000800 */
[----:B-1----:R-:W-:Y:S01]  /*17060*/  SHF.R.S32.HI R9, RZ, 0x1f, R4 ;  /* 0x0000001fff097819 */ /* 0x002fe20000011404 */
[----:B------:R-:W-:-:S03]  /*17070*/  IMAD R11, R3, UR5, R0 ;  /* 0x00000005030b7c24 */ /* 0x000fc6000f8e0200 */
[----:B------:R-:W-:Y:S01]  /*17080*/  LEA.HI R0, R9, R4, RZ, 0x3 ;  /* 0x0000000409007211 */ /* 0x000fe200078f18ff */
[----:B------:R-:W-:Y:S02]  /*17090*/  IMAD.WIDE.U32 R8, R3, UR4, RZ ;  /* 0x0000000403087c25 */ /* 0x000fe4000f8e00ff */
[----:B------:R-:W1:Y:S01]  /*170a0*/  @P0 LDC R15, c[0x0][0xbf0] ;  /* 0x0002fc00ff0f0b82 */ /* 0x000e620000000800 */
[----:B------:R-:W-:Y:S01]  /*170b0*/  ULDC.64 UR4, c[0x0][0xae8] ;  /* 0x0002ba0000047ab9 */ /* 0x000fe20000000a00 */
[----:B------:R-:W-:Y:S01]  /*170c0*/  LOP3.LUT R3, R0, 0xfffffff8, RZ, 0xc0, !PT ;  /* 0xfffffff800037812 */ /* 0x000fe200078ec0ff */
[----:B------:R-:W-:Y:S01]  /*170d0*/  IMAD.IADD R9, R9, 0x1, R11 ;  /* 0x0000000109097824 */ /* 0x000fe200078e020b */
[----:B------:R-:W-:-:S03]  /*170e0*/  SHF.R.S32.HI R20, RZ, 0x3, R0 ;  /* 0x00000003ff147819 */ /* 0x000fc60000011400 */
[----:B------:R-:W-:Y:S02]  /*170f0*/  IMAD.IADD R3, R4, 0x1, -R3 ;  /* 0x0000000104037824 */ /* 0x000fe400078e0a03 */
[----:B------:R-:W-:-:S04]  /*17100*/  IMAD.WIDE.U32 R8, R203, UR4, R8 ;  /* 0x00000004cb087c25 */ /* 0x000fc8000f8e0008 */
[----:B------:R-:W-:Y:S02]  /*17110*/  IMAD R0, R3, 0x20, R20 ;  /* 0x0000002003007824 */ /* 0x000fe400078e0214 */
[----:B------:R-:W-:Y:S01]  /*17120*/  IMAD R9, R203, UR5, R9 ;  /* 0x00000005cb097c24 */ /* 0x000fe2000f8e0209 */
[----:B------:R-:W-:Y:S02]  /*17130*/  ULDC.64 UR4, c[0x0][0xaf0] ;  /* 0x0002bc0000047ab9 */ /* 0x000fe40000000a00 */
[----:B------:R-:W-:Y:S02]  /*17140*/  IMAD R4, R30, UR4, RZ ;  /* 0x000000041e047c24 */ /* 0x000fe4000f8e02ff */
[----:B------:R-:W-:-:S04]  /*17150*/  IMAD.WIDE.U32 R8, R33, UR4, R8 ;  /* 0x0000000421087c25 */ /* 0x000fc8000f8e0008 */
[----:B------:R-:W-:Y:S01]  /*17160*/  IMAD R11, R33, UR5, R4 ;  /* 0x00000005210b7c24 */ /* 0x000fe2000f8e0204 */
[----:B------:R-:W-:-:S03]  /*17170*/  ULDC.64 UR4, c[0x0][0xae0] ;  /* 0x0002b80000047ab9 */ /* 0x000fc60000000a00 */
[----:B------:R-:W-:Y:S02]  /*17180*/  IMAD.IADD R9, R9, 0x1, R11 ;  /* 0x0000000109097824 */ /* 0x000fe400078e020b */
[----:B--2---:R-:W-:-:S04]  /*17190*/  IMAD.IADD R10, R24, 0x1, R0 ;  /* 0x00000001180a7824 */ /* 0x004fc800078e0200 */
[----:B---3--:R-:W-:-:S04]  /*171a0*/  @P0 IMAD.HI.U32 R0, R10, R13, RZ ;  /* 0x0000000d0a000227 */ /* 0x008fc800078e00ff */
[----:B------:R-:W-:Y:S01]  /*171b0*/  IMAD.MOV.U32 R3, RZ, RZ, R10 ;  /* 0x000000ffff037224 */ /* 0x000fe200078e000a */
[----:B-1----:R-:W-:-:S04]  /*171c0*/  @P0 SHF.R.U32.HI R3, RZ, R15, R0 ;  /* 0x0000000fff030219 */ /* 0x002fc80000011600 */
        /* <DEDUP_REMOVED lines=20> */
.L_x_14742:
[----:B------:R-:W-:Y:S01]  /*17310*/  IMAD R21, R26, R21, RZ ;  /* 0x000000151a157224 */ /* 0x000fe200078e02ff */
[----:B------:R-:W-:Y:S01]  /*17320*/  BSSY B1, `(.L_x_14529) ;  /* 0x000001f000017945 */ /* 0x000fe20003800000 */
[----:B------:R-:W-:-:S05]  /*17330*/  IMAD.IADD R20, R20, 0x1, R24 ;  /* 0x0000000114147824 */ /* 0x000fca00078e0218 */
        /* <DEDUP_REMOVED lines=10> */
[----:B------:R-:W-:Y:S01]  /*173e0*/  VIADD R28, R208, 0x80 ;  /* 0x00000080d01c7836 */ /* 0x000fe20000000000 */
[----:B------:R-:W-:Y:S01]  /*173f0*/  ISETP.GE.AND P0, PT, R24, UR4, PT ;  /* 0x0000000418007c0c */ /* 0x000fe2000bf06270 */
[----:B------:R-:W-:Y:S01]  /*17400*/  VIADD R25, R208, 0xc0 ;  /* 0x000000c0d0197836 */ /* 0x000fe20000000000 */
[----:B------:R-:W-:-:S02]  /*17410*/  SHF.R.S32.HI R14, RZ, 0x1f, R208 ;  /* 0x0000001fff0e7819 */ /* 0x000fc400000114d0 */
[----:B------:R-:W-:Y:S02]  /*17420*/  SHF.R.S32.HI R29, RZ, 0x1f, R29 ;  /* 0x0000001fff1d7819 */ /* 0x000fe4000001141d */
[----:B------:R-:W-:Y:S02]  /*17430*/  SHF.R.S32.HI R28, RZ, 0x1f, R28 ;  /* 0x0000001fff1c7819 */ /* 0x000fe4000001141c */
[-C--:B---3--:R-:W-:Y:S02]  /*17440*/  @!P3 LEA R10, P5, R208, R9.reuse, 0x1 ;  /* 0x00000009d00ab211 */ /* 0x088fe400078a08ff */
        /* <DEDUP_REMOVED lines=12> */
.L_x_14530:
[----:B------:R-:W-:Y:S05]  /*17510*/  BSYNC B1 ;  /* 0x0000000000017941 */ /* 0x000fea0003800000 */
.L_x_14529:
[----:B------:R-:W-:-:S03]  /*17520*/  UMOV UR4, 0xffffffff ;  /* 0xffffffff00047882 */ /* 0x000fc60000000000 */
[----:B------:R-:W-:Y:S05]  /*17530*/  BRA.DIV UR4, `(.L_x_14531) ;  /* 0x0000009a04f87947 */ /* 0x000fea000b800000 */
[----:B--2---:R2:W0:Y:S04]  /*17540*/  SHFL.IDX PT, R3, R4, 0x1, 0x181f ;  /* 0x00381f0004037f89 */ /* 0x00442800000e0000 */
[----:B---34-:R2:W3:Y:S02]  /*17550*/  SHFL.IDX PT, R9, R0, 0x1, 0x181f ;  /* 0x00381f0000097f89 */ /* 0x0184e400000e0000 */
.L_x_14746:
        /* <DEDUP_REMOVED lines=20> */
[----:B0-----:R-:W-:Y:S02]  /*176a0*/  @!P3 LEA.HI.X R11, R208, R3, R14, 0x1, P5 ;  /* 0x00000003d00bb211 */ /* 0x001fe400028f0c0e */
[----:B------:R-:W-:-:S02]  /*176b0*/  @!P1 LEA R14, P5, R26, R9, 0x1 ;  /* 0x000000091a0e9211 */ /* 0x000fc400078a08ff */
[----:B------:R-:W-:Y:S01]  /*176c0*/  @!P2 LEA.HI.X R13, R28, R3, R29, 0x1, P4 ;  /* 0x000000031c0da211 */ /* 0x000fe200020f0c1d */
[----:B------:R4:W-:Y:S01]  /*176d0*/  @!P3 ST.E.128 desc[UR42][R10.64], RZ ;  /* 0x000000ff0a00b985 */ /* 0x0009e2000c101d2a */
[----:B------:R-:W-:Y:S02]  /*176e0*/  SHF.R.S32.HI R25, RZ, 0x1f, R25 ;  /* 0x0000001fff197819 */ /* 0x000fe40000011419 */
[----:B------:R-:W-:Y:S01]  /*176f0*/  @!P0 LEA R8, P4, R24, R9, 0x1 ;  /* 0x0000000918088211 */ /* 0x000fe200078808ff */
[----:B------:R4:W-:Y:S01]  /*17700*/  @!P2 ST.E.128 desc[UR42][R12.64], RZ ;  /* 0x000000ff0c00a985 */ /* 0x0009e2000c101d2a */
[-C--:B------:R-:W-:Y:S02]  /*17710*/  @!P1 LEA.HI.X R15, R26, R3.reuse, R27, 0x1, P5 ;  /* 0x000000031a0f9211 */ /* 0x080fe400028f0c1b */
[----:B------:R-:W-:-:S03]  /*17720*/  @!P0 LEA.HI.X R9, R24, R3, R25, 0x1, P4 ;  /* 0x0000000318098211 */ /* 0x000fc600020f0c19 */
[----:B------:R4:W-:Y:S04]  /*17730*/  @!P1 ST.E.128 desc[UR42][R14.64], RZ ;  /* 0x000000ff0e009985 */ /* 0x0009e8000c101d2a */
[----:B------:R4:W-:Y:S02]  /*17740*/  @!P0 ST.E.128 desc[UR42][R8.64], RZ ;  /* 0x000000ff08008985 */ /* 0x0009e4000c101d2a */
.L_x_14533:
[----:B------:R-:W-:Y:S05]  /*17750*/  BSYNC B1 ;  /* 0x0000000000017941 */ /* 0x000fea0003800000 */
.L_x_14532:
[----:B------:R-:W-:-:S03]  /*17760*/  UMOV UR4, 0xffffffff ;  /* 0xffffffff00047882 */ /* 0x000fc60000000000 */
[----:B------:R-:W-:Y:S05]  /*17770*/  BRA.DIV UR4, `(.L_x_14534) ;  /* 0x0000009a04b47947 */ /* 0x000fea000b800000 */
[----:B0-----:R0:W0:Y:S04]  /*17780*/  SHFL.IDX PT, R3, R4, 0x2, 0x181f ;  /* 0x00581f0004037f89 */ /* 0x00102800000e0000 */
[----:B---34-:R3:W4:Y:S02]  /*17790*/  SHFL.IDX PT, R9, R0, 0x2, 0x181f ;  /* 0x00581f0000097f89 */ /* 0x01872400000e0000 */
.L_x_14750:
[----:B------:R-:W-:Y:S01]  /*177a0*/  VIADD R8, R20, 0x40 ;  /* 0x0000004014087836 */ /* 0x000fe20000000000 */
[----:B------:R-:W-:Y:S04]  /*177b0*/  BSSY B1, `(.L_x_14535) ;  /* 0x000001e000017945 */ /* 0x000fe80003800000 */
[----:B------:R-:W-:-:S13]  /*177c0*/  ISETP.GE.AND P0, PT, R8, R21, PT ;  /* 0x000000150800720c */ /* 0x000fda0003f06270 */
[----:B------:R-:W-:Y:S05]  /*177d0*/  @P0 BRA `(.L_x_14536) ;  /* 0x00000000006c0947 */ /* 0x000fea0003800000 */
[C---:B------:R-:W-:Y:S01]  /*177e0*/  IADD3 R28, R208.reuse, 0x40, RZ ;  /* 0x00000040d01c7810 */ /* 0x040fe20007ffe0ff */
        /* <DEDUP_REMOVED lines=26> */
.L_x_14536:
[----:B------:R-:W-:Y:S05]  /*17990*/  BSYNC B1 ;  /* 0x0000000000017941 */ /* 0x000fea0003800000 */
.L_x_14535:
[----:B------:R-:W-:-:S03]  /*179a0*/  UMOV UR4, 0xffffffff ;  /* 0xffffffff00047882 */ /* 0x000fc60000000000 */
[----:B------:R-:W-:Y:S05]  /*179b0*/  BRA.DIV UR4, `(.L_x_14537) ;  /* 0x0000009a04707947 */ /* 0x000fea000b800000 */
[----:B0-----:R0:W0:Y:S04]  /*179c0*/  SHFL.IDX PT, R3, R4, 0x3, 0x181f ;  /* 0x00781f0004037f89 */ /* 0x00102800000e0000 */
[----:B----4-:R4:W0:Y:S02]  /*179d0*/  SHFL.IDX PT, R9, R0, 0x3, 0x181f ;  /* 0x00781f0000097f89 */ /* 0x01082400000e0000 */
.L_x_14754:
[----:B-1234-:R-:W-:-:S05]  /*179e0*/  VIADD R0, R20, 0x60 ;  /* 0x0000006014007836 */ /* 0x01efca0000000000 */
[----:B------:R-:W-:-:S13]  /*179f0*/  ISETP.GE.AND P0, PT, R0, R21, PT ;  /* 0x000000150000720c */ /* 0x000fda0003f06270 */
[----:B------:R-:W-:Y:S05]  /*17a00*/  @P0 BRA `(.L_x_14520) ;  /* 0x00000000006c0947 */ /* 0x000fea0003800000 */
        /* <DEDUP_REMOVED lines=14> */
[-C--:B------:R-:W-:Y:S02]  /*17af0*/  @!P3 LEA R10, P5, R208, R9.reuse, 0x1 ;  /* 0x00000009d00ab211 */ /* 0x080fe400078a08ff */
        /* <DEDUP_REMOVED lines=12> */
.L_x_14520:
[----:B------:R-:W-:Y:S05]  /*17bc0*/  BSYNC B0 ;  /* 0x0000000000007941 */ /* 0x000fea0003800000 */
.L_x_14506:
[----:B------:R-:W-:Y:S02]  /*17bd0*/  ULDC UR4, c[0x0][0xc3c] ;  /* 0x00030f0000047ab9 */ /* 0x000fe40000000800 */
[----:B------:R-:W-:-:S13]  /*17be0*/  ISETP.GE.AND P0, PT, R7, UR4, PT ;  /* 0x0000000407007c0c */ /* 0x000fda000bf06270 */
[----:B------:R-:W-:Y:S05]  /*17bf0*/  @!P0 BRA `(.L_x_14538) ;  /* 0xfffffe9c00488947 */ /* 0x000fea000383ffff */
[----:B------:R-:W-:Y:S05]  /*17c00*/  BRA `(.L_x_14366) ;  /* 0x0000007800487947 */ /* 0x000fea0003800000 */
.L_x_14364:
        /* <DEDUP_REMOVED lines=16> */
.L_x_14539:
        /* <DEDUP_REMOVED lines=43> */
.L_x_14543:
        /* <DEDUP_REMOVED lines=34> */
[----:B------:R-:W-:-:S04]  /*181e0*/  IADD3 R8, R3, R8, RZ ;  /* 0x0000000803087210 */ /* 0x000fc80007ffe0ff */
[----:B------:R-:W-:-:S13]  /*181f0*/  ISETP.GT.AND P6, PT, R8, UR6, PT ;  /* 0x0000000608007c0c */ /* 0x000fda000bfc4270 */
[----:B------:R-:W-:Y:S05]  /*18200*/  @!P6 BRA `(.L_x_14543) ;  /* 0xfffffffc006ce947 */ /* 0x000fea000383ffff */
.L_x_14541:
        /* <DEDUP_REMOVED lines=13> */
.L_x_14544:
        /* <DEDUP_REMOVED lines=62> */
.L_x_14545:
        /* <DEDUP_REMOVED lines=61> */
.L_x_14546:
[----:B------:R-:W-:-:S05]  /*18a90*/  LOP3.LUT R17, RZ, R2, RZ, 0x33, !PT ;  /* 0x00000002ff117212 */ /* 0x000fca00078e33ff */
[----:B------:R-:W-:Y:S01]  /*18aa0*/  IMAD.IADD R17, R6, 0x1, R17 ;  /* 0x0000000106117824 */ /* 0x000fe200078e0211 */
[----:B------:R-:W-:Y:S06]  /*18ab0*/  BRA `(.L_x_14547) ;  /* 0x00000000000c7947 */ /* 0x000fec0003800000 */
.L_x_14542:
[----:B------:R-:W-:Y:S02]  /*18ac0*/  IMAD.MOV.U32 R17, RZ, RZ, RZ ;  /* 0x000000ffff117224 */ /* 0x000fe400078e00ff */
[----:B------:R-:W-:Y:S02]  /*18ad0*/  IMAD.U32 R16, RZ, RZ, UR6 ;  /* 0x00000006ff107e24 */ /* 0x000fe4000f8e00ff */
[----:B------:R-:W-:-:S07]  /*18ae0*/  IMAD.MOV.U32 R18, RZ, RZ, RZ ;  /* 0x000000ffff127224 */ /* 0x000fce00078e00ff */
.L_x_14547:
[----:B------:R-:W-:-:S13]  /*18af0*/  ISETP.NE.AND P0, PT, R7, RZ, PT ;  /* 0x000000ff0700720c */ /* 0x000fda0003f05270 */
[----:B------:R-:W0:Y:S01]  /*18b00*/  @!P0 S2R R3, SR_CgaCtaId ;  /* 0x0000000000038919 */ /* 0x000e220000008800 */
[----:B------:R-:W-:-:S04]  /*18b10*/  @!P0 MOV R2, 0x400 ;  /* 0x0000040000028802 */ /* 0x000fc80000000f00 */
[----:B0-----:R-:W-:-:S05]  /*18b20*/  @!P0 LEA R2, R3, R2, 0x18 ;  /* 0x0000000203028211 */ /* 0x001fca00078ec0ff */
[----:B------:R1:W-:Y:S01]  /*18b30*/  @!P0 STS.128 [R2+0x228d0], R16 ;  /* 0x0228d01002008388 */ /* 0x0003e20000000c00 */
[----:B------:R-:W-:Y:S06]  /*18b40*/  BAR.ARV 0x5, 0x180 ;  /* 0x0146000000007b1d */ /* 0x000fec0000002000 */
.L_x_14540:
        /* <DEDUP_REMOVED lines=18> */
[----:B------:R-:W-:-:S02]  /*18c70*/  SHF.R.U32.HI R3, RZ, 0x3, R5 ;  /* 0x00000003ff037819 */ /* 0x000fc40000011605 */
[----:B------:R-:W-:Y:S02]  /*18c80*/  CS2R R24, SRZ ;  /* 0x0000000000187805 */ /* 0x000fe4000001ff00 */
[----:B------:R-:W-:Y:S01]  /*18c90*/  LOP3.LUT R29, R4, 0x200, R29, 0xf8, !PT ;  /* 0x00000200041d7812 */ /* 0x000fe200078ef81d */
[----:B------:R-:W-:Y:S01]  /*18ca0*/  IMAD.MOV.U32 R26, RZ, RZ, 0x1 ;  /* 0x00000001ff1a7424 */ /* 0x000fe200078e00ff */
[----:B------:R-:W-:Y:S01]  /*18cb0*/  LOP3.LUT R3, R3, 0x70, R0, 0xf8, !PT ;  /* 0x0000007003037812 */ /* 0x000fe200078ef800 */
[----:B------:R-:W-:Y:S01]  /*18cc0*/  ULDC.64 UR40, c[0x0][0x198] ;  /* 0x0000660000287ab9 */ /* 0x000fe20000000a00 */
[C---:B------:R-:W-:Y:S01]  /*18cd0*/  LOP3.LUT R0, R2.reuse, 0x40, RZ, 0xfc, !PT ;  /* 0x0000004002007812 */ /* 0x040fe200078efcff */
[----:B------:R-:W-:Y:S01]  /*18ce0*/  ULOP3.LUT UR38, UR36, 0x2, URZ, 0xfc, !UPT ;  /* 0x0000000224267892 */ /* 0x000fe2000f8efc3f */
[C---:B------:R-:W-:Y:S01]  /*18cf0*/  LOP3.LUT R3, R2.reuse, 0x80, RZ, 0xfc, !PT ;  /* 0x0000008002037812 */ /* 0x040fe200078efcff */
[----:B------:R-:W-:Y:S01]  /*18d00*/  ULDC UR37, c[0x0][0xc] ;  /* 0x0000030000257ab9 */ /* 0x000fe20000000800 */
[----:B------:R-:W-:Y:S01]  /*18d10*/  LOP3.LUT R2, R2, 0xc0, RZ, 0xfc, !PT ;  /* 0x000000c002027812 */ /* 0x000fe200078efcff */
[----:B0-----:R-:W-:-:S06]  /*18d20*/  ULEA UR4, UR5, UR4, 0x18 ;  /* 0x0000000405047291 */ /* 0x001fcc000f8ec03f */
[----:B------:R-:W-:-:S05]  /*18d30*/  IMAD.U32 R22, RZ, RZ, UR4 ;  /* 0x00000004ff167e24 */ /* 0x000fca000f8e00ff */
[----:B------:R-:W-:-:S05]  /*18d40*/  LEA R0, R29, R22, 0x1 ;  /* 0x000000161d007211 */ /* 0x000fca00078e08ff */
[----:B------:R1:W-:Y:S02]  /*18d50*/  STL [R1+0x4], R0 ;  /* 0x0000040001007387 */ /* 0x0003e40000100800 */
.L_x_14651:
[----:B------:R-:W0:Y:S02]  /*18d60*/  LDC.64 R2, c[0x0][0xc88] ;  /* 0x00032200ff027b82 */ /* 0x000e240000000a00 */
[----:B0-----:R-:W-:-:S05]  /*18d70*/  IMAD.WIDE R2, R19, 0x4, R2 ;  /* 0x0000000413027825 */ /* 0x001fca00078e0202 */
[----:B-1----:R-:W1:Y:S01]  /*18d80*/  LDG.E R35, desc[UR42][R2.64] ;  /* 0x0000002a02237981 */ /* 0x002e62000c1e1900 */
[----:B------:R-:W-:Y:S05]  /*18d90*/  YIELD ;  /* 0x0000000000007946 */ /* 0x000fea0003800000 */
[----:B------:R-:W-:Y:S01]  /*18da0*/  ULDC.64 UR4, c[0x0][0xa28] ;  /* 0x00028a0000047ab9 */ /* 0x000fe20000000a00 */
[----:B------:R-:W-:Y:S01]  /*18db0*/  IMAD.MOV.U32 R31, RZ, RZ, RZ ;  /* 0x000000ffff1f7224 */ /* 0x000fe200078e00ff */
[----:B------:R-:W-:Y:S01]  /*18dc0*/  ISETP.NE.U32.AND P0, PT, RZ, UR4, PT ;  /* 0x00000004ff007c0c */ /* 0x000fe2000bf05070 */
[----:B---34-:R-:W-:Y:S01]  /*18dd0*/  IMAD.MOV.U32 R6, RZ, RZ, RZ ;  /* 0x000000ffff067224 */ /* 0x018fe200078e00ff */
        /* <DEDUP_REMOVED lines=21> */
[----:B--2---:R-:W2:Y:S01]  /*18f30*/  @P0 LDG.E R6, desc[UR42][R2.64] ;  /* 0x0000002a02060981 */ /* 0x004ea2000c1e1900 */
        /* <DEDUP_REMOVED lines=22> */
[----:B0-----:R-:W2:Y:S04]  /*190a0*/  LDG.E R8, desc[UR42][R2.64] ;  /* 0x0000002a02087981 */ /* 0x001ea8000c1e1900 */
[----:B------:R-:W2:Y:S02]  /*190b0*/  LDG.E R7, desc[UR42][R2.64+0x4] ;  /* 0x0000042a02077981 */ /* 0x000ea4000c1e1900 */
[----:B--2---:R-:W-:-:S05]  /*190c0*/  IMAD.IADD R11, R7, 0x1, -R8 ;  /* 0x00000001070b7824 */ /* 0x004fca00078e0a08 */
[----:B------:R1:W-:Y:S02]  /*190d0*/  STL [R1+0xc], R11 ;  /* 0x00000c0b01007387 */ /* 0x0003e40000100800 */
.L_x_14549:
        /* <DEDUP_REMOVED lines=14> */
.L_x_14550:
        /* <DEDUP_REMOVED lines=9> */
.L_x_14551:
        /* <DEDUP_REMOVED lines=13> */
[----:B------:R-:W-:Y:S02]  /*19320*/  VIADD R2, R2, 0x7f ;  /* 0x0000007f02027836 */ /* 0x000fe40000000000 */
[----:B------:R-:W-:Y:S01]  /*19330*/  VIADD R5, R7, 0x5f ;  /* 0x0000005f07057836 */ /* 0x000fe20000000000 */
[----:B------:R2:W-:Y:S01]  /*19340*/  STL [R1], R7 ;  /* 0x0000000701007387 */ /* 0x0005e20000100800 */
[----:B0-----:R-:W-:-:S04]  /*19350*/  @P0 IMAD.HI.U32 R4, R2, R4, RZ ;  /* 0x0000000402040227 */ /* 0x001fc800078e00ff */
[----:B------:R-:W-:Y:S01]  /*19360*/  IMAD.HI R5, R5, 0x2aaaaaab, RZ ;  /* 0x2aaaaaab05057827 */ /* 0x000fe200078e02ff */
[----:B---3--:R-:W-:Y:S02]  /*19370*/  @P0 SHF.R.U32.HI R2, RZ, R3, R4 ;  /* 0x00000003ff020219 */ /* 0x008fe40000011604 */
[----:B------:R-:W-:Y:S02]  /*19380*/  SHF.R.U32.HI R4, RZ, 0x10, R8 ;  /* 0x00000010ff047819 */ /* 0x000fe40000011608 */
[----:B--2---:R-:W-:Y:S02]  /*19390*/  IADD3 R7, R7, 0x60, -R11 ;  /* 0x0000006007077810 */ /* 0x004fe40007ffe80b */
[----:B------:R-:W-:-:S03]  /*193a0*/  SHF.R.U32.HI R3, RZ, 0x1f, R5 ;  /* 0x0000001fff037819 */ /* 0x000fc60000011605 */
[----:B------:R-:W-:Y:S01]  /*193b0*/  IMAD.IADD R2, R7, 0x1, R2 ;  /* 0x0000000107027824 */ /* 0x000fe200078e0202 */
[----:B------:R-:W-:-:S03]  /*193c0*/  LEA.HI.SX32 R5, R5, R3, 0x1c ;  /* 0x0000000305057211 */ /* 0x000fc600078fe2ff */
[----:B------:R-:W-:-:S05]  /*193d0*/  IMAD.HI R2, R2, 0x2aaaaaab, RZ ;  /* 0x2aaaaaab02027827 */ /* 0x000fca00078e02ff */
[----:B------:R-:W-:-:S04]  /*193e0*/  SHF.R.U32.HI R3, RZ, 0x1f, R2 ;  /* 0x0000001fff037819 */ /* 0x000fc80000011602 */
[----:B------:R-:W-:-:S04]  /*193f0*/  LEA.HI.SX32 R3, R2, R3, 0x1c ;  /* 0x0000000302037211 */ /* 0x000fc800078fe2ff */
[----:B------:R-:W-:-:S04]  /*19400*/  VIMNMX R10, R5, R3, PT ;  /* 0x00000003050a7248 */ /* 0x000fc80003fe0100 */
[----:B------:R-:W-:-:S13]  /*19410*/  ISETP.GE.AND P0, PT, R10, 0x1, PT ;  /* 0x000000010a00780c */ /* 0x000fda0003f06270 */
[----:B------:R-:W-:Y:S05]  /*19420*/  @!P0 BRA `(.L_x_14553) ;  /* 0x0000000000708947 */ /* 0x000fea0003800000 */
[----:B------:R-:W-:Y:S01]  /*19430*/  ISETP.NE.AND P0, PT, R4, RZ, PT ;  /* 0x000000ff0400720c */ /* 0x000fe20003f05270 */
[----:B------:R-:W-:-:S03]  /*19440*/  ULDC UR4, c[0x0][0x9f0] ;  /* 0x00027c0000047ab9 */ /* 0x000fc60000000800 */
[----:B------:R-:W-:-:S04]  /*19450*/  SEL R8, R4, UR4, P0 ;  /* 0x0000000404087c07 */ /* 0x000fc80008000000 */
[----:B------:R-:W-:Y:S02]  /*19460*/  IABS R12, R8 ;  /* 0x00000008000c7213 */ /* 0x000fe40000000000 */
[----:B-1----:R-:W-:Y:S02]  /*19470*/  IADD3 R11, R8, -0x1, R10 ;  /* 0xffffffff080b7810 */ /* 0x002fe40007ffe00a */
        /* <DEDUP_REMOVED lines=23> */
.L_x_14553:
[----:B------:R-:W-:Y:S05]  /*195f0*/  BSYNC B0 ;  /* 0x0000000000007941 */ /* 0x000fea0003800000 */
.L_x_14552:
        /* <DEDUP_REMOVED lines=25> */
.L_x_14757:
[----:B--2---:R-:W-:Y:S02]  /*19790*/  ISETP.NE.AND P0, PT, R14, RZ, PT ;  /* 0x000000ff0e00720c */ /* 0x004fe40003f05270 */
[----:B------:R-:W-:-:S11]  /*197a0*/  PLOP3.LUT P6, PT, PT, PT, PT, 0x8, 0x0 ;  /* 0x000000000000781c */ /* 0x000fd60003fce170 */
[----:B------:R-:W-:Y:S05]  /*197b0*/  @P0 BRA `(.L_x_14557) ;  /* 0x00000000000c0947 */ /* 0x000fea0003800000 */
[----:B------:R-:W-:-:S03]  /*197c0*/  UMOV UR4, 0xffffffff ;  /* 0xffffffff00047882 */ /* 0x000fc60000000000 */
[----:B------:R-:W-:Y:S05]  /*197d0*/  BRA.DIV UR4, `(.L_x_14558) ;  /* 0x0000007e04687947 */ /* 0x000fea000b800000 */
[----:B------:R-:W-:-:S13]  /*197e0*/  ELECT P6, URZ, PT ;  /* 0x00000000003f782f */ /* 0x000fda00038c0000 */
.L_x_14557:
[----:B0-----:R-:W2:Y:S01]  /*197f0*/  LDL R3, [R1+0x24] ;  /* 0x0000240001037983 */ /* 0x001ea20000100800 */
[----:B------:R-:W-:Y:S01]  /*19800*/  BSSY B1, `(.L_x_14559) ;  /* 0x0000008000017945 */ /* 0x000fe20003800000 */
[----:B--2---:R-:W-:-:S04]  /*19810*/  IADD3 R3, R3, 0x1, RZ ;  /* 0x0000000103037810 */ /* 0x004fc80007ffe0ff */
[----:B------:R-:W-:-:S04]  /*19820*/  LEA.HI R9, R3, R3, RZ, 0x1 ;  /* 0x0000000303097211 */ /* 0x000fc800078f08ff */
[----:B------:R-:W-:-:S05]  /*19830*/  LOP3.LUT R9, R9, 0xfffffffe, RZ, 0xc0, !PT ;  /* 0xfffffffe09097812 */ /* 0x000fca00078ec0ff */
[----:B------:R-:W-:-:S05]  /*19840*/  IMAD.IADD R3, R3, 0x1, -R9 ;  /* 0x0000000103037824 */ /* 0x000fca00078e0a09 */
[----:B------:R-:W-:-:S04]  /*19850*/  SHF.L.U32 R3, R3, 0x1f, RZ ;  /* 0x0000001f03037819 */ /* 0x000fc800000006ff */
[----:B------:R-:W0:Y:S02]  /*19860*/  SYNCS.PHASECHK.TRANS64.TRYWAIT P0, [R22+URZ+0x22820], R3 ;  /* 0x02282003160075a7 */ /* 0x000e24000800017f */
[----:B0-----:R-:W-:Y:S05]  /*19870*/  @!P0 BRA `(.L_x_14560) ;  /* 0x0000007c00608947 */ /* 0x001fea0003800000 */
.L_x_14760:
[----:B------:R-:W-:Y:S05]  /*19880*/  BSYNC B1 ;  /* 0x0000000000017941 */ /* 0x000fea0003800000 */
.L_x_14559:
        /* <DEDUP_REMOVED lines=10> */
.L_x_14761:
[----:B------:R-:W-:Y:S05]  /*19930*/  BSYNC B2 ;  /* 0x0000000000027941 */ /* 0x000fea0003800000 */
.L_x_14563:
[----:B------:R-:W-:Y:S04]  /*19940*/  BSSY B2, `(.L_x_14565) ;  /* 0x0000009000027945 */ /* 0x000fe80003800000 */
[----:B------:R-:W-:Y:S05]  /*19950*/  @P1 BRA `(.L_x_14566) ;  /* 0x00000000001c1947 */ /* 0x000fea0003800000 */
[----:B-1----:R-:W1:Y:S01]  /*19960*/  S2R R11, SR_TID.X ;  /* 0x00000000000b7919 */ /* 0x002e620000002100 */
[----:B------:R-:W-:-:S04]  /*19970*/  IMAD.MOV.U32 R10, RZ, RZ, 0x3000 ;  /* 0x00003000ff0a7424 */ /* 0x000fc800078e00ff */
[----:B------:R2:W-:Y:S01]  /*19980*/  SYNCS.ARRIVE.TRANS64 RZ, [R3+URZ+0x22890], R10 ;  /* 0x0228900a03ff79a7 */ /* 0x0005e2000800003f */
[----:B-1----:R-:W-:-:S04]  /*19990*/  LOP3.LUT R11, R11, 0x1f, RZ, 0xc0, !PT ;  /* 0x0000001f0b0b7812 */ /* 0x002fc800078ec0ff */
[----:B------:R-:W-:-:S13]  /*199a0*/  ISETP.NE.AND P0, PT, R11, RZ, PT ;  /* 0x000000ff0b00720c */ /* 0x000fda0003f05270 */
[----:B--2---:R-:W-:Y:S05]  /*199b0*/  @!P0 BRA `(.L_x_14566) ;  /* 0x0000000000048947 */ /* 0x004fea0003800000 */
[----:B------:R-:W-:Y:S01]  /*199c0*/  BPT.TRAP 0x1 ;  /* 0x000000040000795c */ /* 0x000fe20000300000 */
.L_x_14566:
[----:B------:R-:W-:Y:S05]  /*199d0*/  BSYNC B2 ;  /* 0x0000000000027941 */ /* 0x000fea0003800000 */
.L_x_14565:
[----:B------:R-:W-:Y:S01]  /*199e0*/  IMAD.MOV.U32 R14, RZ, RZ, RZ ;  /* 0x000000ffff0e7224 */ /* 0x000fe200078e00ff */
[----:B------:R-:W-:Y:S01]  /*199f0*/  UIADD3 UR4, UP0, UR40, 0x570, URZ ;  /* 0x0000057028047890 */ /* 0x000fe2000ff1e03f */
[----:B------:R-:W-:Y:S01]  /*19a00*/  IMAD R10, R2, 0x60, R0 ;  /* 0x00000060020a7824 */ /* 0x000fe200078e0200 */
[----:B------:R-:W-:Y:S01]  /*19a10*/  PLOP3.LUT P0, PT, PT, PT, PT, 0x80, 0x0 ;  /* 0x000000000000781c */ /* 0x000fe20003f0f070 */
[----:B-1----:R-:W-:Y:S01]  /*19a20*/  IMAD R11, R24, 0x3000, R22 ;  /* 0x00003000180b7824 */ /* 0x002fe200078e0216 */
[----:B------:R-:W-:Y:S01]  /*19a30*/  R2UR UR10, R14 ;  /* 0x000000000e0a72ca */ /* 0x000fe200000e0000 */
[----:B------:R-:W-:Y:S01]  /*19a40*/  VIADD R10, R10, 0xffffffa0 ;  /* 0xffffffa00a0a7836 */ /* 0x000fe20000000000 */
[----:B------:R-:W-:Y:S01]  /*19a50*/  UIADD3.X UR5, URZ, UR41, URZ, UP0, !UPT ;  /* 0x000000293f057290 */ /* 0x000fe200087fe43f */
[----:B------:R-:W-:Y:S01]  /*19a60*/  VIADD R11, R11, 0x1c400 ;  /* 0x0001c4000b0b7836 */ /* 0x000fe20000000000 */
[----:B------:R-:W-:Y:S01]  /*19a70*/  UMOV UR6, 0x0 ;  /* 0x0000000000067882 */ /* 0x000fe20000000000 */
[----:B------:R-:W-:Y:S01]  /*19a80*/  VIADD R12, R3, 0x22890 ;  /* 0x00022890030c7836 */ /* 0x000fe20000000000 */
[----:B------:R-:W-:-:S09]  /*19a90*/  UMOV UR7, 0x12f00000 ;  /* 0x12f0000000077882 */ /* 0x000fd20000000000 */
.L_x_14567:
        /* <DEDUP_REMOVED lines=13> */
.L_x_14762:
[----:B------:R-:W-:Y:S05]  /*19b70*/  BSYNC B2 ;  /* 0x0000000000027941 */ /* 0x000fea0003800000 */
.L_x_14568:
        /* <DEDUP_REMOVED lines=11> */
.L_x_14571:
[----:B------:R-:W-:Y:S05]  /*19c30*/  BSYNC B2 ;  /* 0x0000000000027941 */ /* 0x000fea0003800000 */
.L_x_14570:
        /* <DEDUP_REMOVED lines=9> */
.L_x_14572:
        /* <DEDUP_REMOVED lines=15> */
.L_x_14573:
        /* <DEDUP_REMOVED lines=15> */
.L_x_14574:
        /* <DEDUP_REMOVED lines=15> */
.L_x_14575:
        /* <DEDUP_REMOVED lines=10> */
.L_x_14562:
[----:B------:R-:W-:Y:S05]  /*1a040*/  BSYNC B1 ;  /* 0x0000000000017941 */ /* 0x000fea0003800000 */
.L_x_14561:
        /* <DEDUP_REMOVED lines=9> */
.L_x_14591:
[----:B------:R-:W-:Y:S05]  /*1a0e0*/  YIELD ;  /* 0x0000000000007946 */ /* 0x000fea0003800000 */
[----:B------:R-:W-:Y:S04]  /*1a0f0*/  BSSY B1, `(.L_x_14576) ;  /* 0x000007a000017945 */ /* 0x000fe80003800000 */
[----:B------:R-:W-:Y:S05]  /*1a100*/  @!P6 BRA `(.L_x_14577) ;  /* 0x0000000400e0e947 */ /* 0x000fea0003800000 */
[----:B------:R-:W-:Y:S01]  /*1a110*/  IMAD R9, R24, 0x8, R22 ;  /* 0x0000000818097824 */ /* 0x000fe200078e0216 */
[----:B------:R-:W-:Y:S01]  /*1a120*/  SHF.L.U32 R2, R27, 0x1f, RZ ;  /* 0x0000001f1b027819 */ /* 0x000fe200000006ff */
[----:B0-----:R-:W0:Y:S01]  /*1a130*/  S2R R3, SR_TID.X ;  /* 0x0000000000037919 */ /* 0x001e220000002100 */
[----:B------:R-:W-:Y:S02]  /*1a140*/  BSSY B2, `(.L_x_14578) ;  /* 0x0000005000027945 */ /* 0x000fe40003800000 */
[----:B------:R-:W2:Y:S01]  /*1a150*/  SYNCS.PHASECHK.TRANS64.TRYWAIT P1, [R9+URZ+0x228a0], R2 ;  /* 0x0228a002090075a7 */ /* 0x000ea2000802017f */
[----:B0-----:R-:W-:-:S04]  /*1a160*/  LOP3.LUT R3, R3, 0x7f, RZ, 0xc0, !PT ;  /* 0x0000007f03037812 */ /* 0x001fc800078ec0ff */
[----:B------:R-:W-:Y:S01]  /*1a170*/  ISETP.NE.AND P2, PT, R3, RZ, PT ;  /* 0x000000ff0300720c */ /* 0x000fe20003f45270 */
[----:B--2---:R-:W-:-:S12]  /*1a180*/  @!P1 BRA `(.L_x_14579) ;  /* 0x0000007400589947 */ /* 0x004fd80003800000 */
.L_x_14763:
[----:B------:R-:W-:Y:S05]  /*1a190*/  BSYNC B2 ;  /* 0x0000000000027941 */ /* 0x000fea0003800000 */
.L_x_14578:
        /* <DEDUP_REMOVED lines=9> */
.L_x_14581:
[----:B------:R-:W-:Y:S05]  /*1a230*/  BSYNC B2 ;  /* 0x0000000000027941 */ /* 0x000fea0003800000 */
.L_x_14580:
        /* <DEDUP_REMOVED lines=10> */
[----:B------:R-:W-:-:S10]  /*1a2e0*/  UMOV UR7, 0x12f00000 ;  /* 0x12f0000000077882 */ /* 0x000fd40000000000 */
.L_x_14582:
        /* <DEDUP_REMOVED lines=13> */
.L_x_14764:
[----:B------:R-:W-:Y:S05]  /*1a3c0*/  BSYNC B2 ;  /* 0x0000000000027941 */ /* 0x000fea0003800000 */
.L_x_14583:
        /* <DEDUP_REMOVED lines=11> */
.L_x_14586:
[----:B------:R-:W-:Y:S05]  /*1a480*/  BSYNC B2 ;  /* 0x0000000000027941 */ /* 0x000fea0003800000 */
.L_x_14585:
        /* <DEDUP_REMOVED lines=9> */
.L_x_14587:
        /* <DEDUP_REMOVED lines=15> */
.L_x_14588:
        /* <DEDUP_REMOVED lines=15> */
.L_x_14589:
        /* <DEDUP_REMOVED lines=11> */
[----:B------:R-:W-:Y:S01]  /*1a7b0*/  UMOV UR10, 0xc0 ;  /* 0x000000c0000a7882 */ /* 0x000fe20000000000 */
[----:B------:R-:W-:Y:S02]  /*1a7c0*/  R2UR UR7, R3 ;  /* 0x00000000030772ca */ /* 0x000fe400000e0000 */
[----:B------:R-:W-:Y:S02]  /*1a7d0*/  PLOP3.LUT P1, PT, PT, PT, PT, 0x80, 0x0 ;  /* 0x000000000000781c */ /* 0x000fe40003f2f070 */
[----:B------:R-:W-:-:S11]  /*1a7e0*/  IADD3 R10, R10, 0x9400, RZ ;  /* 0x000094000a0a7810 */ /* 0x000fd60007ffe0ff */
.L_x_14590:
        /* <DEDUP_REMOVED lines=10> */
.L_x_14577:
[----:B------:R-:W-:Y:S05]  /*1a890*/  BSYNC B1 ;  /* 0x0000000000017941 */ /* 0x000fea0003800000 */
.L_x_14576:
        /* <DEDUP_REMOVED lines=8> */
.L_x_14555:
[----:B------:R-:W-:Y:S05]  /*1a920*/  BSYNC B0 ;  /* 0x0000000000007941 */ /* 0x000fea0003800000 */
.L_x_14554:
[----:B------:R-:W2:Y:S01]  /*1a930*/  LDC R0, c[0x0][0x448] ;  /* 0x00011200ff007b82 */ /* 0x000ea20000000800 */
[----:B------:R-:W-:Y:S01]  /*1a940*/  LEA R2, R17, 0x7f, 0x7 ;  /* 0x0000007f11027811 */ /* 0x000fe200078e38ff */
[----:B------:R-:W-:Y:S06]  /*1a950*/  @!P0 WARPSYNC.ALL ;  /* 0x0000000000008948 */ /* 0x000fec0003800000 */
[----:B------:R-:W-:Y:S01]  /*1a960*/  @!P0 BAR.SYNC.DEFER_BLOCKING 0xc, 0x180 ;  /* 0x0306000000008b1d */ /* 0x000fe20000010000 */
[----:B------:R-:W-:-:S05]  /*1a970*/  ISETP.NE.AND P2, PT, R4, RZ, PT ;  /* 0x000000ff0400720c */ /* 0x000fca0003f45270 */
[----:B------:R-:W-:Y:S08]  /*1a980*/  BSSY B0, `(.L_x_14592) ;  /* 0x0000029000007945 */ /* 0x000ff00003800000 */
[----:B------:R-:W3:Y:S01]  /*1a990*/  @!P2 LDC R4, c[0x0][0x9f0] ;  /* 0x00027c00ff04ab82 */ /* 0x000ee20000000800 */
[----:B--2---:R-:W-:-:S13]  /*1a9a0*/  ISETP.NE.AND P1, PT, R0, 0x1, PT ;  /* 0x000000010000780c */ /* 0x004fda0003f25270 */
[----:B0-----:R-:W0:Y:S08]  /*1a9b0*/  @P1 LDC R3, c[0x0][0x44c] ;  /* 0x00011300ff031b82 */ /* 0x001e300000000800 */
[----:B------:R-:W2:Y:S01]  /*1a9c0*/  @P1 LDC R0, c[0x0][0x450] ;  /* 0x00011400ff001b82 */ /* 0x000ea20000000800 */
[----:B0-----:R-:W-:-:S05]  /*1a9d0*/  @P1 IMAD.HI.U32 R3, R2, R3, RZ ;  /* 0x0000000302031227 */ /* 0x001fca00078e00ff */
[----:B--2---:R-:W-:-:S05]  /*1a9e0*/  @P1 SHF.R.U32.HI R2, RZ, R0, R3 ;  /* 0x00000000ff021219 */ /* 0x004fca0000011603 */
[----:B------:R-:W-:-:S04]  /*1a9f0*/  IMAD.IADD R2, R7, 0x1, R2 ;  /* 0x0000000107027824 */ /* 0x000fc800078e0202 */
[----:B------:R-:W-:-:S05]  /*1aa00*/  IMAD.HI R2, R2, 0x2aaaaaab, RZ ;  /* 0x2aaaaaab02027827 */ /* 0x000fca00078e02ff */
[----:B------:R-:W-:-:S04]  /*1aa10*/  SHF.R.U32.HI R3, RZ, 0x1f, R2 ;  /* 0x0000001fff037819 */ /* 0x000fc80000011602 */
[----:B------:R-:W-:Y:S01]  /*1aa20*/  LEA.HI.SX32 R2, R2, R3, 0x1c ;  /* 0x0000000302027211 */ /* 0x000fe200078fe2ff */
[----:B------:R-:W-:-:S03]  /*1aa30*/  IMAD.MOV.U32 R3, RZ, RZ, RZ ;  /* 0x000000ffff037224 */ /* 0x000fc600078e00ff */
[----:B------:R-:W-:-:S04]  /*1aa40*/  VIMNMX R5, R5, R2, PT ;  /* 0x0000000205057248 */ /* 0x000fc80003fe0100 */
[----:B------:R-:W-:-:S13]  /*1aa50*/  ISETP.GE.AND P1, PT, R5, 0x1, PT ;  /* 0x000000010500780c */ /* 0x000fda0003f26270 */
[----:B---3--:R-:W-:Y:S05]  /*1aa60*/  @!P1 BRA `(.L_x_14593) ;  /* 0x0000000000689947 */ /* 0x008fea0003800000 */
        /* <DEDUP_REMOVED lines=26> */
.L_x_14593:
[----:B------:R-:W-:Y:S05]  /*1ac10*/  BSYNC B0 ;  /* 0x0000000000007941 */ /* 0x000fea0003800000 */
.L_x_14592:
        /* <DEDUP_REMOVED lines=21> */
[----:B0-----:R-:W-:Y:S01]  /*1ad70*/  IADD3 R16, R0, UR37, R7 ;  /* 0x0000002500107c10 */ /* 0x001fe2000fffe007 */
[----:B------:R-:W-:Y:S06]  /*1ad80*/  BRA `(.L_x_14596) ;  /* 0x0000003000f87947 */ /* 0x000fec0003800000 */
.L_x_14595:
        /* <DEDUP_REMOVED lines=14> */
[----:B-1----:R-:W-:Y:S02]  /*1ae70*/  IMAD.U32 R11, RZ, RZ, UR5 ;  /* 0x00000005ff0b7e24 */ /* 0x002fe4000f8e00ff */
[----:B------:R-:W-:Y:S02]  /*1ae80*/  IMAD.MOV.U32 R8, RZ, RZ, 0x70 ;  /* 0x00000070ff087424 */ /* 0x000fe400078e00ff */
[----:B------:R-:W-:Y:S02]  /*1ae90*/  IMAD.MOV.U32 R12, RZ, RZ, 0x1 ;  /* 0x00000001ff0c7424 */ /* 0x000fe400078e00ff */
[----:B------:R-:W-:-:S07]  /*1aea0*/  IMAD.MOV.U32 R13, RZ, RZ, RZ ;  /* 0x000000ffff0d7224 */ /* 0x000fce00078e00ff */
[----:B------:R-:W-:-:S07]  /*1aeb0*/  LEPC R20, `(.L_x_14598) ;  /* 0x000000001014794e */ /* 0x000fce0000000000 */
[----:B0-----:R-:W-:Y:S05]  /*1aec0*/  CALL.ABS.NOINC R2 ;  /* 0x0000000002007343 */ /* 0x001fea0003c00000 */
.L_x_14598:
[----:B------:R-:W-:Y:S05]  /*1aed0*/  BSYNC B6 ;  /* 0x0000000000067941 */ /* 0x000fea0003800000 */
.L_x_14597:
        /* <DEDUP_REMOVED lines=10> */
[----:B-1----:R-:W-:Y:S01]  /*1af80*/  MOV R11, UR5 ;  /* 0x00000005000b7c02 */ /* 0x002fe20008000f00 */
        /* <DEDUP_REMOVED lines=8> */
[----:B--2---:R-:W-:Y:S05]  /*1b010*/  CALL.ABS.NOINC R2 ;  /* 0x0000000002007343 */ /* 0x004fea0003c00000 */
.L_x_14601:
        /* <DEDUP_REMOVED lines=15> */
.L_x_14600:
[----:B------:R-:W-:Y:S05]  /*1b110*/  BSYNC B6 ;  /* 0x0000000000067941 */ /* 0x000fea0003800000 */
.L_x_14599:
[----:B------:R-:W2:Y:S01]  /*1b120*/  LDL R2, [R1+0x20] ;  /* 0x0000200001027983 */ /* 0x000ea20000100800 */
[----:B------:R-:W-:Y:S01]  /*1b130*/  ULDC.64 UR4, c[0x0][0x9f8] ;  /* 0x00027e0000047ab9 */ /* 0x000fe20000000a00 */
[----:B------:R-:W0:Y:S02]  /*1b140*/  LDC R8, c[0x0][0x430] ;  /* 0x00010c00ff087b82 */ /* 0x000e240000000800 */
[----:B------:R-:W3:Y:S01]  /*1b150*/  LDL R20, [R1] ;  /* 0x0000000001147983 */ /* 0x000ee20000100800 */
[----:B------:R-:W-:Y:S01]  /*1b160*/  ISETP.NE.U32.AND P0, PT, RZ, UR4, PT ;  /* 0x00000004ff007c0c */ /* 0x000fe2000bf05070 */
[----:B------:R-:W4:Y:S03]  /*1b170*/  S2R R21, SR_TID.X ;  /* 0x0000000000157919 */ /* 0x000f260000002100 */
[----:B------:R-:W-:-:S13]  /*1b180*/  ISETP.NE.AND.EX P0, PT, RZ, UR5, PT, P0 ;  /* 0x00000005ff007c0c */ /* 0x000fda000bf05300 */
[----:B------:R-:W-:Y:S01]  /*1b190*/  @P0 IADD3 R32, P1, R32, UR4, RZ ;  /* 0x0000000420200c10 */ /* 0x000fe2000ff3e0ff */
[----:B------:R-:W-:Y:S01]  /*1b1a0*/  IMAD.U32 R9, RZ, RZ, UR38 ;  /* 0x00000026ff097e24 */ /* 0x000fe2000f8e00ff */
[----:B------:R-:W1:Y:S01]  /*1b1b0*/  S2R R10, SR_TID.X ;  /* 0x00000000000a7919 */ /* 0x000e620000002100 */
[----:B------:R-:W-:Y:S01]  /*1b1c0*/  ULDC UR4, c[0x0][0x2f4] ;  /* 0x0000bd0000047ab9 */ /* 0x000fe20000000800 */
[----:B------:R-:W-:Y:S01]  /*1b1d0*/  @P0 IADD3.X R33, R33, UR5, RZ, P1, !PT ;  /* 0x0000000521210c10 */ /* 0x000fe20008ffe4ff */
[----:B------:R-:W-:-:S04]  /*1b1e0*/  ULDC UR5, c[0x0][0x320] ;  /* 0x0000c80000057ab9 */ /* 0x000fc80000000800 */
[----:B------:R-:W3:Y:S01]  /*1b1f0*/  @P0 LDG.E R28, desc[UR42][R32.64] ;  /* 0x0000002a201c0981 */ /* 0x000ee2000c1e1900 */
[----:B----4-:R-:W-:-:S04]  /*1b200*/  LOP3.LUT R21, R21, 0x7f, RZ, 0xc0, !PT ;  /* 0x0000007f15157812 */ /* 0x010fc800078ec0ff */
[----:B------:R-:W-:Y:S02]  /*1b210*/  SHF.R.U32.HI R34, RZ, 0x3, R21 ;  /* 0x00000003ff227819 */ /* 0x000fe40000011615 */
[----:B------:R-:W4:Y:S01]  /*1b220*/  S2R R21, SR_TID.X ;  /* 0x0000000000157919 */ /* 0x000f220000002100 */
[----:B0-----:R-:W-:-:S13]  /*1b230*/  ISETP.NE.AND P1, PT, R8, 0x1, PT ;  /* 0x000000010800780c */ /* 0x001fda0003f25270 */
[----:B------:R-:W0:Y:S08]  /*1b240*/  @P1 LDC R5, c[0x0][0x434] ;  /* 0x00010d00ff051b82 */ /* 0x000e300000000800 */
[----:B------:R-:W0:Y:S01]  /*1b250*/  @P1 LDC R4, c[0x0][0x438] ;  /* 0x00010e00ff041b82 */ /* 0x000e220000000800 */
[----:B----4-:R-:W-:-:S05]  /*1b260*/  IMAD.SHL.U32 R21, R21, 0x10, RZ ;  /* 0x0000001015157824 */ /* 0x010fca00078e00ff */
[----:B------:R-:W-:Y:S02]  /*1b270*/  LOP3.LUT R21, R34, 0x70, R21, 0xf8, !PT ;  /* 0x0000007022157812 */ /* 0x000fe400078ef815 */
[----:B------:R-:W-:Y:S02]  /*1b280*/  ISETP.NE.AND P2, PT, R9, 0x3, PT ;  /* 0x000000030900780c */ /* 0x000fe40003f45270 */
[----:B------:R-:W4:Y:S01]  /*1b290*/  S2R R9, SR_TID.X ;  /* 0x0000000000097919 */ /* 0x000f220000002100 */
[----:B-1----:R-:W-:Y:S01]  /*1b2a0*/  IMAD.SHL.U32 R10, R10, 0x8, RZ ;  /* 0x000000080a0a7824 */ /* 0x002fe200078e00ff */
[----:B------:R-:W-:-:S04]  /*1b2b0*/  LOP3.LUT R23, R23, 0xffffffbf, RZ, 0xc0, !PT ;  /* 0xffffffbf17177812 */ /* 0x000fc800078ec0ff */
[----:B------:R-:W-:-:S04]  /*1b2c0*/  LOP3.LUT R10, R10, 0x38, RZ, 0xc0, !PT ;  /* 0x000000380a0a7812 */ /* 0x000fc800078ec0ff */
[----:B------:R-:W-:Y:S02]  /*1b2d0*/  LOP3.LUT R10, R10, 0x40, RZ, 0xfc, !PT ;  /* 0x000000400a0a7812 */ /* 0x000fe400078efcff */
[----:B------:R-:W-:Y:S02]  /*1b2e0*/  @P2 LOP3.LUT R23, R23, 0x40, RZ, 0xfc, !PT ;  /* 0x0000004017172812 */ /* 0x000fe400078efcff */
[----:B------:R-:W-:Y:S01]  /*1b2f0*/  ISETP.GE.AND P4, PT, R10, UR5, PT ;  /* 0x000000050a007c0c */ /* 0x000fe2000bf86270 */
[----:B----4-:R-:W-:-:S05]  /*1b300*/  IMAD.SHL.U32 R9, R9, 0x8, RZ ;  /* 0x0000000809097824 */ /* 0x010fca00078e00ff */
[----:B------:R-:W-:Y:S02]  /*1b310*/  LOP3.LUT R9, R9, 0x38, RZ, 0xc0, !PT ;  /* 0x0000003809097812 */ /* 0x000fe400078ec0ff */
[----:B------:R-:W-:Y:S01]  /*1b320*/  LOP3.LUT R23, R23, 0xfffffffe, RZ, 0xc0, !PT ;  /* 0xfffffffe17177812 */ /* 0x000fe200078ec0ff */
[----:B------:R-:W-:Y:S01]  /*1b330*/  IMAD.MOV.U32 R36, RZ, RZ, RZ ;  /* 0x000000ffff247224 */ /* 0x000fe200078e00ff */
[----:B------:R-:W-:-:S04]  /*1b340*/  LOP3.LUT R10, R9, 0x80, RZ, 0xfc, !PT ;  /* 0x00000080090a7812 */ /* 0x000fc800078efcff */
[----:B------:R-:W-:Y:S01]  /*1b350*/  ISETP.GE.AND P3, PT, R10, UR5, PT ;  /* 0x000000050a007c0c */ /* 0x000fe2000bf66270 */
[----:B------:R-:W-:Y:S01]  /*1b360*/  UMOV UR6, 0xffffffff ;  /* 0xffffffff00067882 */ /* 0x000fe20000000000 */
[----:B--2---:R-:W-:-:S04]  /*1b370*/  VIADD R0, R2, 0xffffffff ;  /* 0xffffffff02007836 */ /* 0x004fc80000000000 */
[----:B------:R-:W-:-:S05]  /*1b380*/  IMAD R37, R0, 0x60, R21 ;  /* 0x0000006000257824 */ /* 0x000fca00078e0215 */
[----:B---3--:R-:W-:-:S04]  /*1b390*/  ISETP.GE.AND P0, PT, R37, R20, PT ;  /* 0x000000142500720c */ /* 0x008fc80003f06270 */
[----:B------:R-:W-:Y:S01]  /*1b3a0*/  ISETP.GT.U32.OR P0, PT, R21, 0x5f, P0 ;  /* 0x0000005f1500780c */ /* 0x000fe20000704470 */
[----:B------:R-:W-:-:S12]  /*1b3b0*/  IMAD.IADD R37, R37, 0x1, R31 ;  /* 0x0000000125257824 */ /* 0x000fd800078e021f */
[----:B------:R-:W1:Y:S01]  /*1b3c0*/  @!P0 LDC.64 R2, c[0x0][0x428] ;  /* 0x00010a00ff028b82 */ /* 0x000e620000000a00 */
[----:B0-----:R-:W-:-:S04]  /*1b3d0*/  @P1 IMAD.HI.U32 R5, R37, R5, RZ ;  /* 0x0000000525051227 */ /* 0x001fc800078e00ff */
[----:B------:R-:W-:Y:S01]  /*1b3e0*/  IMAD.MOV.U32 R6, RZ, RZ, R37 ;  /* 0x000000ffff067224 */ /* 0x000fe200078e0025 */
[----:B------:R-:W-:Y:S02]  /*1b3f0*/  @P1 SHF.R.U32.HI R6, RZ, R4, R5 ;  /* 0x00000004ff061219 */ /* 0x000fe40000011605 */
[----:B------:R-:W-:Y:S02]  /*1b400*/  SHF.R.S32.HI R34, RZ, 0x1f, R28 ;  /* 0x0000001fff227819 */ /* 0x000fe4000001141c */
[--C-:B------:R-:W-:Y:S01]  /*1b410*/  @!P0 SHF.R.S32.HI R5, RZ, 0x1f, R6.reuse ;  /* 0x0000001fff058819 */ /* 0x100fe20000011406 */
[----:B------:R-:W-:Y:S02]  /*1b420*/  @!P0 IMAD.MOV.U32 R4, RZ, RZ, R6 ;  /* 0x000000ffff048224 */ /* 0x000fe400078e0006 */
[-C--:B-1----:R-:W-:Y:S02]  /*1b430*/  @!P0 IMAD R7, R34, R2.reuse, RZ ;  /* 0x0000000222078224 */ /* 0x082fe400078e02ff */
[----:B------:R-:W-:-:S04]  /*1b440*/  @!P0 IMAD.WIDE.U32 R4, R28, R2, R4 ;  /* 0x000000021c048225 */ /* 0x000fc800078e0004 */
[----:B------:R-:W-:Y:S02]  /*1b450*/  @!P0 IMAD R7, R28, R3, R7 ;  /* 0x000000031c078224 */ /* 0x000fe400078e0207 */
[----:B------:R-:W0:Y:S02]  /*1b460*/  @!P0 LDC.64 R2, c[0x0][0x418] ;  /* 0x00010600ff028b82 */ /* 0x000e240000000a00 */
[----:B------:R-:W-:Y:S01]  /*1b470*/  @!P0 IMAD.IADD R7, R5, 0x1, R7 ;  /* 0x0000000105078824 */ /* 0x000fe200078e0207 */
[----:B0-----:R-:W-:-:S04]  /*1b480*/  @!P0 LEA R2, P1, R4, R2, 0x2 ;  /* 0x0000000204028211 */ /* 0x001fc800078210ff */
[----:B------:R-:W-:Y:S02]  /*1b490*/  @!P0 LEA.HI.X R3, R4, R3, R7, 0x2, P1 ;  /* 0x0000000304038211 */ /* 0x000fe400008f1407 */
[----:B------:R-:W-:-:S03]  /*1b4a0*/  ISETP.GE.AND P1, PT, R9, UR4, PT ;  /* 0x0000000409007c0c */ /* 0x000fc6000bf26270 */
[----:B------:R0:W5:Y:S10]  /*1b4b0*/  @!P0 LDG.E R36, desc[UR42][R2.64] ;  /* 0x0000002a02248981 */ /* 0x000174000c1e1900 */
[----:B------:R-:W-:-:S04]  /*1b4c0*/  @P1 LOP3.LUT R23, R23, 0x1, RZ, 0xfc, !PT ;  /* 0x0000000117171812 */ /* 0x000fc800078efcff */
[----:B------:R-:W-:-:S04]  /*1b4d0*/  LOP3.LUT R23, R23, 0xfffffff7, RZ, 0xc0, !PT ;  /* 0xfffffff717177812 */ /* 0x000fc800078ec0ff */
[----:B------:R-:W-:Y:S02]  /*1b4e0*/  @P4 LOP3.LUT R23, R23, 0x8, RZ, 0xfc, !PT ;  /* 0x0000000817174812 */ /* 0x000fe400078efcff */
[----:B------:R-:W-:Y:S02]  /*1b4f0*/  ISETP.GE.AND P0, PT, R9, UR5, PT ;  /* 0x0000000509007c0c */ /* 0x000fe4000bf06270 */
[----:B------:R-:W-:Y:S02]  /*1b500*/  LOP3.LUT R23, R23, 0xffffffef, RZ, 0xc0, !PT ;  /* 0xffffffef17177812 */ /* 0x000fe400078ec0ff */
[----:B------:R-:W-:Y:S02]  /*1b510*/  LOP3.LUT R9, R9, 0xc0, RZ, 0xfc, !PT ;  /* 0x000000c009097812 */ /* 0x000fe400078efcff */
[----:B------:R-:W-:Y:S02]  /*1b520*/  LOP3.LUT R23, R23, 0xfffffffb, RZ, 0xc0, !PT ;  /* 0xfffffffb17177812 */ /* 0x000fe400078ec0ff */
[----:B------:R-:W-:-:S02]  /*1b530*/  ISETP.GE.AND P1, PT, R9, UR5, PT ;  /* 0x0000000509007c0c */ /* 0x000fc4000bf26270 */
[----:B------:R-:W-:-:S04]  /*1b540*/  @P3 LOP3.LUT R23, R23, 0x4, RZ, 0xfc, !PT ;  /* 0x0000000417173812 */ /* 0x000fc800078efcff */
[----:B------:R-:W-:Y:S01]  /*1b550*/  @P0 LOP3.LUT R23, R23, 0x10, RZ, 0xfc, !PT ;  /* 0x0000001017170812 */ /* 0x000fe200078efcff */
[----:B------:R-:W-:-:S03]  /*1b560*/  IMAD.MOV R4, RZ, RZ, -R6 ;  /* 0x000000ffff047224 */ /* 0x000fc600078e0a06 */
[----:B------:R-:W-:Y:S01]  /*1b570*/  LOP3.LUT R23, R23, 0xfffffffd, RZ, 0xc0, !PT ;  /* 0xfffffffd17177812 */ /* 0x000fe200078ec0ff */
[----:B------:R-:W-:-:S03]  /*1b580*/  IMAD R37, R8, R4, R37 ;  /* 0x0000000408257224 */ /* 0x000fc600078e0225 */
[----:B------:R-:W-:Y:S01]  /*1b590*/  @P1 LOP3.LUT R23, R23, 0x2, RZ, 0xfc, !PT ;  /* 0x0000000217171812 */ /* 0x000fe200078efcff */
[----:B0-----:R-:W-:Y:S06]  /*1b5a0*/  BRA.DIV UR6, `(.L_x_14602) ;  /* 0x0000006206787947 */ /* 0x001fec000b800000 */
.L_x_14767:
[----:B------:R-:W-:Y:S02]  /*1b5b0*/  SEL R6, RZ, 0x1, P0 ;  /* 0x00000001ff067807 */ /* 0x000fe40000000000 */
[----:B------:R-:W-:Y:S02]  /*1b5c0*/  ISETP.GT.U32.AND P0, PT, R21, 0x5f, PT ;  /* 0x0000005f1500780c */ /* 0x000fe40003f04070 */
[----:B------:R-:W-:-:S11]  /*1b5d0*/  LOP3.LUT R23, R23, 0xffffffdf, RZ, 0xc0, !PT ;  /* 0xffffffdf17177812 */ /* 0x000fd600078ec0ff */
[----:B------:R-:W-:Y:S01]  /*1b5e0*/  @P0 LOP3.LUT R23, R23, 0x20, RZ, 0xfc, !PT ;  /* 0x0000002017170812 */ /* 0x000fe200078efcff */
[----:B------:R-:W-:Y:S06]  /*1b5f0*/  @!P2 BRA `(.L_x_14603) ;  /* 0x000000000004a947 */ /* 0x000fec0003800000 */
[----:B------:R-:W-:Y:S01]  /*1b600*/  BPT.TRAP 0x1 ;  /* 0x000000040000795c */ /* 0x000fe20000300000 */
.L_x_14603:
[----:B------:R-:W-:Y:S01]  /*1b610*/  IMAD R33, R0, -0x60, R20 ;  /* 0xffffffa000217824 */ /* 0x000fe200078e0214 */
[----:B------:R-:W-:Y:S01]  /*1b620*/  SHF.L.U32 R0, R26, 0x1f, RZ ;  /* 0x0000001f1a007819 */ /* 0x000fe200000006ff */
[----:B------:R-:W-:Y:S01]  /*1b630*/  IMAD R32, R25, 0x8, R22 ;  /* 0x0000000819207824 */ /* 0x000fe200078e0216 */
[----:B------:R-:W-:Y:S03]  /*1b640*/  BSSY B0, `(.L_x_14604) ;  /* 0x0000003000007945 */ /* 0x000fe60003800000 */
[----:B------:R-:W0:Y:S02]  /*1b650*/  SYNCS.PHASECHK.TRANS64.TRYWAIT P0, [R32+URZ+0x22840], R0 ;  /* 0x02284000200075a7 */ /* 0x000e24000800017f */
[----:B0-----:R-:W-:Y:S05]  /*1b660*/  @!P0 BRA `(.L_x_14605) ;  /* 0x00000060007c8947 */ /* 0x001fea0003800000 */
.L_x_14768:
[----:B------:R-:W-:Y:S05]  /*1b670*/  BSYNC B0 ;  /* 0x0000000000007941 */ /* 0x000fea0003800000 */
.L_x_14604:
        /* <DEDUP_REMOVED lines=24> */
[----:B-1----:R-:W-:-:S04]  /*1b800*/  LOP3.LUT R4, R4, 0x7f, RZ, 0xc0, !PT ;  /* 0x0000007f04047812 */ /* 0x002fc800078ec0ff */
        /* <DEDUP_REMOVED lines=8> */
[----:B------:R-:W-:-:S03]  /*1b890*/  @P0 LEA R7, R5, R22, 0x1 ;  /* 0x0000001605070211 */ /* 0x000fc600078e08ff */
        /* <DEDUP_REMOVED lines=50> */
.L_x_14782:
        /* <DEDUP_REMOVED lines=10> */
.L_x_14607:
        /* <DEDUP_REMOVED lines=11> */
.L_x_14608:
[----:B------:R1:W5:Y:S01]  /*1bd10*/  LDL.LU R4, [R1+0x14] ;  /* 0x0000140001047983 */ /* 0x0003620000300800 */
[----:B------:R-:W-:Y:S01]  /*1bd20*/  LOP3.LUT P0, RZ, R23, 0x4, RZ, 0xc0, !PT ;  /* 0x0000000417ff7812 */ /* 0x000fe2000780c0ff */
[----:B------:R1:W-:Y:S02]  /*1bd30*/  SYNCS.ARRIVE.TRANS64.A1T0 RZ, [R32+URZ+0x22830], RZ ;  /* 0x022830ff20ff79a7 */ /* 0x0003e4000810003f */
[----:B0-----:R1:W5:Y:S10]  /*1bd40*/  LDL.LU R3, [R1+0x8] ;  /* 0x0000080001037983 */ /* 0x0013740000300800 */
[----:B------:R-:W-:Y:S05]  /*1bd50*/  WARPSYNC.ALL ;  /* 0x0000000000007948 */ /* 0x000fea0003800000 */
[----:B------:R-:W-:Y:S01]  /*1bd60*/  ULDC.64 UR4, c[0x0][0xa00] ;  /* 0x0002800000047ab9 */ /* 0x000fe20000000a00 */
[----:B------:R-:W-:Y:S01]  /*1bd70*/  SEL R2, RZ, 0x4, P0 ;  /* 0x00000004ff027807 */ /* 0x000fe20000000000 */
[----:B------:R-:W-:Y:S01]  /*1bd80*/  BSSY B6, `(.L_x_14609) ;  /* 0x0000029000067945 */ /* 0x000fe20003800000 */
[----:B------:R-:W-:Y:S01]  /*1bd90*/  BAR.SYNC.DEFER_BLOCKING 0x8, 0x180 ;  /* 0x0206000000007b1d */ /* 0x000fe20000010000 */
[----:B------:R-:W-:Y:S02]  /*1bda0*/  ISETP.NE.U32.AND P0, PT, RZ, UR4, PT ;  /* 0x00000004ff007c0c */ /* 0x000fe4000bf05070 */
[----:B------:R-:W-:-:S02]  /*1bdb0*/  LOP3.LUT P2, RZ, R23, 0x8, RZ, 0xc0, !PT ;  /* 0x0000000817ff7812 */ /* 0x000fc4000784c0ff */
[----:B------:R-:W-:Y:S01]  /*1bdc0*/  ISETP.NE.AND.EX P0, PT, RZ, UR5, PT, P0 ;  /* 0x00000005ff007c0c */ /* 0x000fe2000bf05300 */
[----:B------:R-:W-:Y:S01]  /*1bdd0*/  ULDC.64 UR4, c[0x0][0x298] ;  /* 0x0000a60000047ab9 */ /* 0x000fe20000000a00 */
[----:B------:R-:W-:Y:S02]  /*1bde0*/  LOP3.LUT P1, RZ, R23, 0x2, RZ, 0xc0, !PT ;  /* 0x0000000217ff7812 */ /* 0x000fe4000782c0ff */
[----:B------:R-:W-:Y:S02]  /*1bdf0*/  SEL R0, RZ, 0x2, P2 ;  /* 0x00000002ff007807 */ /* 0x000fe40001000000 */
[----:B------:R-:W-:Y:S02]  /*1be00*/  SEL R5, R35, RZ, !P0 ;  /* 0x000000ff23057207 */ /* 0x000fe40004000000 */
[----:B------:R-:W-:Y:S02]  /*1be10*/  IADD3 R0, R2, R0, R6 ;  /* 0x0000000002007210 */ /* 0x000fe40007ffe006 */
[----:B------:R-:W-:Y:S01]  /*1be20*/  SEL R35, RZ, 0x8, P1 ;  /* 0x00000008ff237807 */ /* 0x000fe20000800000 */
[----:B------:R0:W-:Y:S04]  /*1be30*/  STL [R1], R5 ;  /* 0x0000000501007387 */ /* 0x0001e80000100800 */
[----:B------:R-:W-:Y:S01]  /*1be40*/  IMAD.IADD R35, R0, 0x1, R35 ;  /* 0x0000000100237824 */ /* 0x000fe200078e0223 */
[----:B-----5:R-:W-:-:S02]  /*1be50*/  SEL R2, R4, RZ, !P0 ;  /* 0x000000ff04027207 */ /* 0x020fc40004000000 */
[----:B------:R-:W-:Y:S01]  /*1be60*/  SHF.R.S32.HI R0, RZ, 0x1f, R3 ;  /* 0x0000001fff007819 */ /* 0x000fe20000011403 */
[C---:B0-----:R-:W-:Y:S02]  /*1be70*/  IMAD.WIDE.U32 R4, R3.reuse, UR4, RZ ;  /* 0x0000000403047c25 */ /* 0x041fe4000f8e00ff */
[----:B------:R0:W-:Y:S02]  /*1be80*/  STL [R1+0x14], R2 ;  /* 0x0000140201007387 */ /* 0x0001e40000100800 */
[----:B------:R-:W-:Y:S02]  /*1be90*/  IMAD R0, R0, UR4, RZ ;  /* 0x0000000400007c24 */ /* 0x000fe4000f8e02ff */
[----:B------:R2:W-:Y:S02]  /*1bea0*/  STL.64 [R1+0x18], R4 ;  /* 0x0000180401007387 */ /* 0x0005e40000100a00 */
[----:B------:R-:W-:Y:S02]  /*1beb0*/  IMAD R0, R3, UR5, R0 ;  /* 0x0000000503007c24 */ /* 0x000fe4000f8e0200 */
[----:B0-----:R-:W-:-:S02]  /*1bec0*/  VIADD R2, R22, 0x18400 ;  /* 0x0001840016027836 */ /* 0x001fc40000000000 */
[----:B------:R-:W-:-:S03]  /*1bed0*/  IMAD.IADD R0, R5, 0x1, R0 ;  /* 0x0000000105007824 */ /* 0x000fc600078e0200 */
[----:B------:R-:W-:Y:S02]  /*1bee0*/  LOP3.LUT P0, RZ, R2, 0x3ff, RZ, 0xc0, !PT ;  /* 0x000003ff02ff7812 */ /* 0x000fe4000780c0ff */
[----:B------:R2:W-:Y:S11]  /*1bef0*/  STL [R1+0x8], R0 ;  /* 0x0000080001007387 */ /* 0x0005f60000100800 */
[----:B--2---:R-:W-:Y:S05]  /*1bf00*/  @!P0 BRA `(.L_x_14610) ;  /* 0x0000000000408947 */ /* 0x004fea0003800000 */
        /* <DEDUP_REMOVED lines=16> */
.L_x_14610:
[----:B------:R-:W-:Y:S05]  /*1c010*/  BSYNC B6 ;  /* 0x0000000000067941 */ /* 0x000fea0003800000 */
.L_x_14609:
[----:B------:R-:W2:Y:S01]  /*1c020*/  LDL.LU R0, [R1+0x8] ;  /* 0x0000080001007983 */ /* 0x000ea20000300800 */
[----:B------:R-:W-:Y:S01]  /*1c030*/  ULDC.64 UR4, c[0x0][0x2d8] ;  /* 0x0000b60000047ab9 */ /* 0x000fe20000000a00 */
[----:B------:R-:W0:Y:S02]  /*1c040*/  LDC R7, c[0x0][0x448] ;  /* 0x00011200ff077b82 */ /* 0x000e240000000800 */
[----:B------:R-:W2:Y:S04]  /*1c050*/  LDL.LU.64 R2, [R1+0x18] ;  /* 0x0000180001027983 */ /* 0x000ea80000300a00 */
[----:B------:R-:W3:Y:S04]  /*1c060*/  LDL.LU R20, [R1+0x14] ;  /* 0x0000140001147983 */ /* 0x000ee80000300800 */
[----:B------:R-:W4:Y:S04]  /*1c070*/  LDL.LU R21, [R1] ;  /* 0x0000000001157983 */ /* 0x000f280000300800 */
[----:B------:R0:W5:Y:S02]  /*1c080*/  LDL R8, [R1+0x4] ;  /* 0x0000040001087983 */ /* 0x0001640000100800 */
[----:B0-----:R-:W-:-:S13]  /*1c090*/  ISETP.NE.AND P0, PT, R7, 0x1, PT ;  /* 0x000000010700780c */ /* 0x001fda0003f05270 */
        /* <DEDUP_REMOVED lines=11> */
[----:B------:R-:W-:Y:S02]  /*1c150*/  IMAD.IADD R3, R3, 0x1, R0 ;  /* 0x0000000103037824 */ /* 0x000fe400078e0200 */
[----:B------:R-:W4:Y:S01]  /*1c160*/  @P0 LDC R0, c[0x0][0x450] ;  /* 0x00011400ff000b82 */ /* 0x000f220000000800 */
        /* <DEDUP_REMOVED lines=9> */
[----:B----4-:R-:W-:Y:S01]  /*1c200*/  @P0 SHF.R.U32.HI R4, RZ, R0, R6 ;  /* 0x00000000ff040219 */ /* 0x010fe20000011606 */
        /* <DEDUP_REMOVED lines=8> */
[----:B------:R-:W-:-:S03]  /*1c290*/  ULDC.64 UR4, c[0x0][0x2c8] ;  /* 0x0000b20000047ab9 */ /* 0x000fc60000000a00 */
[----:B------:R-:W-:Y:S01]  /*1c2a0*/  IADD3 R3, R3, R5, RZ ;  /* 0x0000000503037210 */ /* 0x000fe20007ffe0ff */
        /* <DEDUP_REMOVED lines=18> */
[----:B------:R-:W2:Y:S03]  /*1c3d0*/  SHFL.IDX PT, R2, R4, RZ, 0x181f ;  /* 0x00181fff04027589 */ /* 0x000ea600000e0000 */
[C---:B------:R-:W-:Y:S01]  /*1c3e0*/  VIADD R6, R17.reuse, 0x10 ;  /* 0x0000001011067836 */ /* 0x040fe20000000000 */
[----:B------:R-:W-:-:S13]  /*1c3f0*/  ISETP.GE.AND P0, PT, R17, R5, PT ;  /* 0x000000051100720c */ /* 0x000fda0003f06270 */
[----:B0-----:R-:W-:-:S05]  /*1c400*/  @!P0 LEA R3, P2, R9, R3, 0x1 ;  /* 0x0000000309038211 */ /* 0x001fca00078408ff */
[----:B--2---:R-:W-:-:S05]  /*1c410*/  @!P0 IMAD.X R2, RZ, RZ, R2, P2 ;  /* 0x000000ffff028224 */ /* 0x004fca00010e0602 */
        /* <DEDUP_REMOVED lines=58> */
[----:B------:R-:W3:Y:S04]  /*1c7c0*/  SHFL.IDX PT, R4, R4, 0x7, 0x181f ;  /* 0x00f81f0004047f89 */ /* 0x000ee800000e0000 */
[----:B------:R-:W4:Y:S01]  /*1c7d0*/  SHFL.IDX PT, R0, R0, 0x7, 0x181f ;  /* 0x00f81f0000007f89 */ /* 0x000f2200000e0000 */
[----:B0-----:R-:W-:-:S05]  /*1c7e0*/  @!P0 LEA R3, P2, R9, R3, 0x1 ;  /* 0x0000000309038211 */ /* 0x001fca00078408ff */
[----:B--2---:R-:W-:-:S05]  /*1c7f0*/  @!P0 IMAD.X R2, RZ, RZ, R2, P2 ;  /* 0x000000ffff028224 */ /* 0x004fca00010e0602 */
[----:B------:R-:W-:-:S04]  /*1c800*/  @!P0 LOP3.LUT R3, R3, R2, RZ, 0x3c, !PT ;  /* 0x0000000203038212 */ /* 0x000fc800078e3cff */
[----:B------:R-:W-:-:S04]  /*1c810*/  @!P0 LOP3.LUT R2, R3, R2, RZ, 0x3c, !PT ;  /* 0x0000000203028212 */ /* 0x000fc800078e3cff */
[----:B------:R-:W-:-:S05]  /*1c820*/  @!P0 LOP3.LUT R3, R3, R2, RZ, 0x3c, !PT ;  /* 0x0000000203038212 */ /* 0x000fca00078e3cff */
[----:B---34-:R2:W-:Y:S02]  /*1c830*/  @!P0 LDGSTS.E.BYPASS.LTC128B.128 [R8+0x1b400], desc[UR42][R2.64], !P1 ;  /* 0x1b40000002088fae */ /* 0x0185e4000c901d6a */
.L_x_14799:
        /* <DEDUP_REMOVED lines=10> */
.L_x_14612:
        /* <DEDUP_REMOVED lines=18> */
.L_x_14800:
[----:B------:R-:W-:Y:S05]  /*1ca00*/  BSYNC B0 ;  /* 0x0000000000007941 */ /* 0x000fea0003800000 */
.L_x_14613:
[----:B------:R-:W-:-:S05]  /*1ca10*/  IMAD.U32 R0, RZ, RZ, UR38 ;  /* 0x00000026ff007e24 */ /* 0x000fca000f8e00ff */
[----:B------:R-:W-:-:S13]  /*1ca20*/  ISETP.NE.AND P0, PT, R0, 0x3, PT ;  /* 0x000000030000780c */ /* 0x000fda0003f05270 */
[----:B------:R-:W-:Y:S05]  /*1ca30*/  @!P0 BRA `(.L_x_14615) ;  /* 0x0000000000048947 */ /* 0x000fea0003800000 */
[----:B------:R-:W-:Y:S01]  /*1ca40*/  BPT.TRAP 0x1 ;  /* 0x000000040000795c */ /* 0x000fe20000300000 */
.L_x_14615:
[----:B0-----:R-:W-:Y:S01]  /*1ca50*/  SHF.L.U32 R3, R26, 0x1f, RZ ;  /* 0x0000001f1a037819 */ /* 0x001fe200000006ff */
[----:B------:R-:W-:Y:S03]  /*1ca60*/  BSSY B0, `(.L_x_14616) ;  /* 0x0000003000007945 */ /* 0x000fe60003800000 */
[----:B------:R-:W0:Y:S02]  /*1ca70*/  SYNCS.PHASECHK.TRANS64.TRYWAIT P0, [R32+URZ+0x22860], R3 ;  /* 0x02286003200075a7 */ /* 0x000e24000800017f */
[----:B0-----:R-:W-:Y:S05]  /*1ca80*/  @!P0 BRA `(.L_x_14617) ;  /* 0x0000006000408947 */ /* 0x001fea0003800000 */
.L_x_14801:
[----:B------:R-:W-:Y:S05]  /*1ca90*/  BSYNC B0 ;  /* 0x0000000000007941 */ /* 0x000fea0003800000 */
.L_x_14616:
[----:B------:R-:W2:Y:S01]  /*1caa0*/  LDL.LU R0, [R1+0x28] ;  /* 0x0000280001007983 */ /* 0x000ea20000300800 */
[----:B------:R-:W-:Y:S01]  /*1cab0*/  ULDC.64 UR4, c[0x0][0x328] ;  /* 0x0000ca0000047ab9 */ /* 0x000fe20000000a00 */
[----:B------:R-:W-:Y:S02]  /*1cac0*/  ULDC.64 UR6, c[0x0][0x318] ;  /* 0x0000c60000067ab9 */ /* 0x000fe40000000a00 */
[----:B------:R-:W3:Y:S01]  /*1cad0*/  LDL.LU R4, [R1+0x2c] ;  /* 0x00002c0001047983 */ /* 0x000ee20000300800 */
[----:B0-----:R-:W-:-:S04]  /*1cae0*/  IMAD.WIDE.U32 R2, R37, UR4, RZ ;  /* 0x0000000425027c25 */ /* 0x001fc8000f8e00ff */
[----:B--2---:R-:W-:-:S04]  /*1caf0*/  IMAD R0, R0, UR4, RZ ;  /* 0x0000000400007c24 */ /* 0x004fc8000f8e02ff */
[----:B------:R-:W-:Y:S01]  /*1cb00*/  IMAD R5, R37, UR5, R0 ;  /* 0x0000000525057c24 */ /* 0x000fe2000f8e0200 */
[----:B------:R-:W-:-:S03]  /*1cb10*/  ULDC.64 UR4, c[0x0][0x338] ;  /* 0x0000ce0000047ab9 */ /* 0x000fc60000000a00 */
[----:B------:R-:W-:Y:S02]  /*1cb20*/  IMAD.IADD R3, R3, 0x1, R5 ;  /* 0x0000000103037824 */ /* 0x000fe400078e0205 */
[----:B---3--:R-:W-:Y:S02]  /*1cb30*/  IMAD R5, R4, UR4, RZ ;  /* 0x0000000404057c24 */ /* 0x008fe4000f8e02ff */
        /* <DEDUP_REMOVED lines=15> */
[----:B------:R-:W2:Y:S01]  /*1cc30*/  SHFL.IDX PT, R14, R5, RZ, 0x181f ;  /* 0x00181fff050e7589 */ /* 0x000ea200000e0000 */
[----:B------:R-:W-:Y:S02]  /*1cc40*/  ISETP.NE.U32.AND P3, PT, R7, 0x1, PT ;  /* 0x000000010700780c */ /* 0x000fe40003f65070 */
[----:B------:R-:W-:Y:S01]  /*1cc50*/  LOP3.LUT P1, RZ, R35, 0x4, RZ, 0xc0, !PT ;  /* 0x0000000423ff7812 */ /* 0x000fe2000782c0ff */
        /* <DEDUP_REMOVED lines=41> */
[----:B------:R-:W-:Y:S04]  /*1cef0*/  SHFL.IDX PT, R14, R5, 0x4, 0x181f ;  /* 0x00981f00050e7f89 */ /* 0x000fe800000e0000 */
[----:B0-----:R-:W0:Y:S02]  /*1cf00*/  SHFL.IDX PT, R3, R6, 0x3, 0x181f ;  /* 0x00781f0006037f89 */ /* 0x001e2400000e0000 */
[----:B0-----:R-:W-:Y:S02]  /*1cf10*/  IADD3.X R9, RZ, R3, RZ, P4, !PT ;  /* 0x00000003ff097210 */ /* 0x001fe400027fe4ff */
[C---:B------:R-:W-:Y:S01]  /*1cf20*/  ISETP.LT.OR P4, PT, R33.reuse, 0x31, P3 ;  /* 0x000000312100780c */ /* 0x040fe20001f81670 */
[----:B------:R-:W0:Y:S04]  /*1cf30*/  SHFL.IDX PT, R3, R6, 0x4, 0x181f ;  /* 0x00981f0006037f89 */ /* 0x000e2800000e0000 */
[----:B------:R-:W2:Y:S08]  /*1cf40*/  SHFL.IDX PT, R6, R6, 0x5, 0x181f ;  /* 0x00b81f0006067f89 */ /* 0x000eb000000e0000 */
        /* <DEDUP_REMOVED lines=8> */
[----:B------:R3:W4:Y:S02]  /*1cfd0*/  SHFL.IDX PT, R14, R5, 0x5, 0x181f ;  /* 0x00b81f00050e7f89 */ /* 0x00072400000e0000 */
        /* <DEDUP_REMOVED lines=9> */
.L_x_14815:
[C---:B------:R-:W-:Y:S02]  /*1d070*/  ISETP.LT.OR P3, PT, R33.reuse, 0x51, P3 ;  /* 0x000000512100780c */ /* 0x040fe40001f61670 */
[C---:B------:R-:W-:Y:S02]  /*1d080*/  ISETP.LT.OR P2, PT, R33.reuse, 0x51, !P2 ;  /* 0x000000512100780c */ /* 0x040fe40005741670 */
[C---:B------:R-:W-:Y:S02]  /*1d090*/  ISETP.LT.OR P1, PT, R33.reuse, 0x51, !P1 ;  /* 0x000000512100780c */ /* 0x040fe40004f21670 */
[----:B0--3--:R-:W-:Y:S02]  /*1d0a0*/  IADD3 R2, P4, R14, R0, RZ ;  /* 0x000000000e027210 */ /* 0x009fe40007f9e0ff */
        /* <DEDUP_REMOVED lines=11> */
.L_x_14619:
        /* <DEDUP_REMOVED lines=11> */
.L_x_14620:
[----:B------:R-:W2:Y:S01]  /*1d210*/  LDL.LU R2, [R1+0x20] ;  /* 0x0000200001027983 */ /* 0x000ea20000300800 */
[----:B------:R0:W-:Y:S01]  /*1d220*/  SYNCS.ARRIVE.TRANS64.A1T0 RZ, [R32+URZ+0x22850], RZ ;  /* 0x022850ff20ff79a7 */ /* 0x0001e2000810003f */
[----:B------:R-:W-:Y:S01]  /*1d230*/  BSSY B0, `(.L_x_14621) ;  /* 0x00000dc000007945 */ /* 0x000fe20003800000 */
[----:B--2---:R-:W-:-:S05]  /*1d240*/  VIADD R10, R2, 0xfffffffe ;  /* 0xfffffffe020a7836 */ /* 0x004fca0000000000 */
[----:B------:R-:W-:-:S13]  /*1d250*/  ISETP.GE.AND P0, PT, R10, R30, PT ;  /* 0x0000001e0a00720c */ /* 0x000fda0003f06270 */
[----:B0-----:R-:W-:Y:S05]  /*1d260*/  @!P0 BRA `(.L_x_14622) ;  /* 0x0000000c00608947 */ /* 0x001fea0003800000 */
.L_x_14635:
[----:B0-----:R-:W0:Y:S01]  /*1d270*/  S2R R2, SR_TID.X ;  /* 0x0000000000027919 */ /* 0x001e220000002100 */
[----:B------:R-:W2:Y:S01]  /*1d280*/  LDC R8, c[0x0][0x430] ;  /* 0x00010c00ff087b82 */ /* 0x000ea20000000800 */
[----:B------:R-:W-:Y:S01]  /*1d290*/  IMAD R9, R10, 0x60, R31 ;  /* 0x000000600a097824 */ /* 0x000fe200078e021f */
[----:B---3--:R-:W3:Y:S01]  /*1d2a0*/  S2R R4, SR_TID.X ;  /* 0x0000000000047919 */ /* 0x008ee20000002100 */
[----:B------:R-:W-:Y:S01]  /*1d2b0*/  VIADD R25, R25, 0x1 ;  /* 0x0000000119197836 */ /* 0x000fe20000000000 */
[----:B--2---:R-:W-:Y:S02]  /*1d2c0*/  ISETP.NE.AND P0, PT, R8, 0x1, PT ;  /* 0x000000010800780c */ /* 0x004fe40003f05270 */
[----:B0-----:R-:W-:Y:S01]  /*1d2d0*/  LOP3.LUT R2, R2, 0x7f, RZ, 0xc0, !PT ;  /* 0x0000007f02027812 */ /* 0x001fe200078ec0ff */
[----:B---3--:R-:W-:-:S03]  /*1d2e0*/  IMAD.SHL.U32 R4, R4, 0x10, RZ ;  /* 0x0000001004047824 */ /* 0x008fc600078e00ff */
[----:B------:R-:W-:-:S07]  /*1d2f0*/  SHF.R.U32.HI R2, RZ, 0x3, R2 ;  /* 0x00000003ff027819 */ /* 0x000fce0000011602 */
[----:B------:R-:W0:Y:S01]  /*1d300*/  @P0 LDC R3, c[0x0][0x438] ;  /* 0x00010e00ff030b82 */ /* 0x000e220000000800 */
[----:B------:R-:W-:-:S04]  /*1d310*/  LOP3.LUT R4, R2, 0x70, R4, 0xf8, !PT ;  /* 0x0000007002047812 */ /* 0x000fc800078ef804 */
[----:B------:R-:W-:-:S03]  /*1d320*/  ISETP.GT.U32.AND P1, PT, R4, 0x5f, PT ;  /* 0x0000005f0400780c */ /* 0x000fc60003f24070 */
[----:B------:R-:W2:Y:S01]  /*1d330*/  @P0 LDC R2, c[0x0][0x434] ;  /* 0x00010d00ff020b82 */ /* 0x000ea20000000800 */
[----:B------:R-:W-:-:S04]  /*1d340*/  IMAD.IADD R9, R4, 0x1, R9 ;  /* 0x0000000104097824 */ /* 0x000fc800078e0209 */
[----:B------:R-:W-:-:S05]  /*1d350*/  IMAD.MOV.U32 R11, RZ, RZ, R9 ;  /* 0x000000ffff0b7224 */ /* 0x000fca00078e0009 */
[----:B------:R-:W3:Y:S08]  /*1d360*/  @!P1 LDC.64 R4, c[0x0][0x428] ;  /* 0x00010a00ff049b82 */ /* 0x000ef00000000a00 */
[----:B----4-:R-:W4:Y:S01]  /*1d370*/  @!P1 LDC.64 R6, c[0x0][0x418] ;  /* 0x00010600ff069b82 */ /* 0x010f220000000a00 */
[----:B--2---:R-:W-:-:S05]  /*1d380*/  @P0 IMAD.HI.U32 R2, R9, R2, RZ ;  /* 0x0000000209020227 */ /* 0x004fca00078e00ff */
[----:B0-----:R-:W-:-:S04]  /*1d390*/  @P0 SHF.R.U32.HI R11, RZ, R3, R2 ;  /* 0x00000003ff0b0219 */ /* 0x001fc80000011602 */
[----:B------:R-:W-:Y:S01]  /*1d3a0*/  @!P1 SHF.R.S32.HI R3, RZ, 0x1f, R11 ;  /* 0x0000001fff039819 */ /* 0x000fe2000001140b */
[----:B---3--:R-:W-:-:S04]  /*1d3b0*/  @!P1 IMAD R2, R34, R4, RZ ;  /* 0x0000000422029224 */ /* 0x008fc800078e02ff */
[----:B------:R-:W-:Y:S02]  /*1d3c0*/  @!P1 IMAD R5, R28, R5, R2 ;  /* 0x000000051c059224 */ /* 0x000fe400078e0202 */
[----:B------:R-:W-:-:S04]  /*1d3d0*/  @!P1 IMAD.MOV.U32 R2, RZ, RZ, R11 ;  /* 0x000000ffff029224 */ /* 0x000fc800078e000b */
[----:B------:R-:W-:-:S04]  /*1d3e0*/  @!P1 IMAD.WIDE.U32 R2, R28, R4, R2 ;  /* 0x000000041c029225 */ /* 0x000fc800078e0002 */
[----:B------:R-:W-:Y:S01]  /*1d3f0*/  @!P1 IMAD.IADD R5, R5, 0x1, R3 ;  /* 0x0000000105059824 */ /* 0x000fe200078e0203 */
[C---:B----4-:R-:W-:Y:S01]  /*1d400*/  @!P1 LEA R6, P0, R2.reuse, R6, 0x2 ;  /* 0x0000000602069211 */ /* 0x050fe200078010ff */
        /* <DEDUP_REMOVED lines=17> */
.L_x_14623:
[----:B------:R-:W-:Y:S01]  /*1d520*/  IMAD R6, R25, 0x8, R22 ;  /* 0x0000000819067824 */ /* 0x000fe200078e0216 */
[----:B------:R-:W-:Y:S01]  /*1d530*/  SHF.L.U32 R21, R26, 0x1f, RZ ;  /* 0x0000001f1a157819 */ /* 0x000fe200000006ff */
[----:B------:R-:W-:Y:S01]  /*1d540*/  BSSY B1, `(.L_x_14624) ;  /* 0x0000004000017945 */ /* 0x000fe20003800000 */
[----:B------:R-:W-:Y:S02]  /*1d550*/  SHF.R.S32.HI R17, RZ, 0x1f, R5 ;  /* 0x0000001fff117819 */ /* 0x000fe40000011405 */
[----:B------:R-:W0:Y:S02]  /*1d560*/  SYNCS.PHASECHK.TRANS64.TRYWAIT P0, [R6+URZ+0x22840], R21 ;  /* 0x02284015060075a7 */ /* 0x000e24000800017f */
[----:B0-----:R-:W-:Y:S05]  /*1d570*/  @!P0 BRA `(.L_x_14625) ;  /* 0x0000005c00e08947 */ /* 0x001fea0003800000 */
.L_x_14816:
[----:B------:R-:W-:Y:S05]  /*1d580*/  BSYNC B1 ;  /* 0x0000000000017941 */ /* 0x000fea0003800000 */
.L_x_14624:
        /* <DEDUP_REMOVED lines=21> */
[----:B------:R-:W2:Y:S01]  /*1d6e0*/  SHFL.IDX PT, R2, R8, RZ, 0x181f ;  /* 0x00181fff08027589 */ /* 0x000ea200000e0000 */
[----:B------:R-:W-:-:S03]  /*1d6f0*/  IMAD R7, R7, 0x2, R22 ;  /* 0x0000000207077824 */ /* 0x000fc600078e0216 */
[----:B------:R-:W3:Y:S01]  /*1d700*/  SHFL.IDX PT, R3, R9, RZ, 0x181f ;  /* 0x00181fff09037589 */ /* 0x000ee200000e0000 */
[----:B--2---:R-:W-:-:S05]  /*1d710*/  IADD3 R2, P0, R2, R0, RZ ;  /* 0x0000000002027210 */ /* 0x004fca0007f1e0ff */
[----:B---3--:R-:W-:-:S05]  /*1d720*/  IMAD.X R3, RZ, RZ, R3, P0 ;  /* 0x000000ffff037224 */ /* 0x008fca00000e0603 */
[----:B------:R-:W-:Y:S01]  /*1d730*/  @!PT LDS RZ, [RZ] ;  /* 0x00000000fffff984 */ /* 0x000fe20000000800 */
[----:B------:R2:W-:Y:S04]  /*1d740*/  LDGSTS.E.BYPASS.LTC128B.128 [R7+0x1c400], desc[UR42][R2.64], !P1 ;  /* 0x1c40000002077fae */ /* 0x0005e8000c901d6a */
[----:B--2---:R-:W2:Y:S04]  /*1d750*/  SHFL.IDX PT, R2, R8, 0x1, 0x181f ;  /* 0x00381f0008027f89 */ /* 0x004ea800000e0000 */
[----:B------:R-:W3:Y:S01]  /*1d760*/  SHFL.IDX PT, R3, R9, 0x1, 0x181f ;  /* 0x00381f0009037f89 */ /* 0x000ee200000e0000 */
[----:B--2---:R-:W-:-:S05]  /*1d770*/  IADD3 R2, P0, R2, R0, RZ ;  /* 0x0000000002027210 */ /* 0x004fca0007f1e0ff */
[----:B---3--:R-:W-:-:S05]  /*1d780*/  IMAD.X R3, RZ, RZ, R3, P0 ;  /* 0x000000ffff037224 */ /* 0x008fca00000e0603 */
        /* <DEDUP_REMOVED lines=12> */
[----:B------:R-:W3:Y:S04]  /*1d850*/  SHFL.IDX PT, R3, R9, 0x4, 0x181f ;  /* 0x00981f0009037f89 */ /* 0x000ee800000e0000 */
[----:B------:R-:W4:Y:S01]  /*1d860*/  SHFL.IDX PT, R9, R9, 0x5, 0x181f ;  /* 0x00b81f0009097f89 */ /* 0x000f2200000e0000 */
[----:B--2---:R-:W-:-:S05]  /*1d870*/  IADD3 R2, P0, R2, R0, RZ ;  /* 0x0000000002027210 */ /* 0x004fca0007f1e0ff */
[----:B---3--:R-:W-:-:S05]  /*1d880*/  IMAD.X R3, RZ, RZ, R3, P0 ;  /* 0x000000ffff037224 */ /* 0x008fca00000e0603 */
[----:B------:R2:W-:Y:S04]  /*1d890*/  LDGSTS.E.BYPASS.LTC128B.128 [R7+0x1e400], desc[UR42][R2.64], !P1 ;  /* 0x1e40000002077fae */ /* 0x0005e8000c901d6a */
[----:B--2-4-:R2:W3:Y:S02]  /*1d8a0*/  SHFL.IDX PT, R2, R8, 0x5, 0x181f ;  /* 0x00b81f0008027f89 */ /* 0x0144e400000e0000 */
.L_x_14830:
[----:B---3--:R-:W-:-:S05]  /*1d8b0*/  IADD3 R2, P0, R2, R0, RZ ;  /* 0x0000000002027210 */ /* 0x008fca0007f1e0ff */
[----:B------:R-:W-:Y:S01]  /*1d8c0*/  IMAD.X R3, RZ, RZ, R9, P0 ;  /* 0x000000ffff037224 */ /* 0x000fe200000e0609 */
[----:B------:R-:W-:-:S04]  /*1d8d0*/  PLOP3.LUT P0, PT, PT, PT, PT, 0x80, 0x0 ;  /* 0x000000000000781c */ /* 0x000fc80003f0f070 */
[----:B------:R-:W-:Y:S01]  /*1d8e0*/  @!PT LDS RZ, [RZ] ;  /* 0x00000000fffff984 */ /* 0x000fe20000000800 */
[----:B------:R-:W-:Y:S01]  /*1d8f0*/  @!PT LDS RZ, [RZ] ;  /* 0x00000000fffff984 */ /* 0x000fe20000000800 */
[----:B------:R-:W-:Y:S01]  /*1d900*/  @!PT LDS RZ, [RZ] ;  /* 0x00000000fffff984 */ /* 0x000fe20000000800 */
[----:B------:R3:W-:Y:S01]  /*1d910*/  LDGSTS.E.BYPASS.LTC128B.128 [R7+0x1ec00], desc[UR42][R2.64], !P1 ;  /* 0x1ec0000002077fae */ /* 0x0007e2000c901d6a */
[----:B------:R-:W-:-:S08]  /*1d920*/  NOP ;  /* 0x0000000000007918 */ /* 0x000fd00000000000 */
.L_x_14627:
[----:B------:R-:W-:Y:S02]  /*1d930*/  PLOP3.LUT P1, PT, P1, P0, PT, 0xa2, 0x0 ;  /* 0x000000000000781c */ /* 0x000fe40000f21472 */
[----:B------:R-:W-:-:S08]  /*1d940*/  @P0 R2UR P1, UR4, R6 ;  /* 0x00000000060402ca */ /* 0x000fd00000020000 */
[----:B------:R-:W-:-:S05]  /*1d950*/  @P0 PLOP3.LUT P0, PT, P1, PT, PT, 0x80, 0x0 ;  /* 0x000000000000081c */ /* 0x000fca0000f0f070 */
[----:B------:R-:W-:Y:S01]  /*1d960*/  @!P1 SYNCS.ARRIVE.TRANS64.RED.A0T1 RZ, [UR4+0x22830], RZ ;  /* 0x022830ffffff99a7 */ /* 0x000fe20008200404 */
[----:B------:R-:W-:Y:S07]  /*1d970*/  @!P1 ARRIVES.LDGSTSBAR.64.TRANSCNT [UR4+0x22830] ;  /* 0x02283000ff0099b0 */ /* 0x000fee0008000a84 */
[----:B------:R-:W-:Y:S05]  /*1d980*/  @P0 BRA.U.ANY `(.L_x_14627) ;  /* 0xfffffffd00e80947 */ /* 0x000fea000393ffff */
[----:B------:R-:W-:Y:S01]  /*1d990*/  NOP ;  /* 0x0000000000007918 */ /* 0x000fe20000000000 */
[----:B---3--:R-:W-:-:S05]  /*1d9a0*/  IMAD.U32 R2, RZ, RZ, UR38 ;  /* 0x00000026ff027e24 */ /* 0x008fca000f8e00ff */
[----:B------:R-:W-:-:S13]  /*1d9b0*/  ISETP.NE.AND P3, PT, R2, 0x3, PT ;  /* 0x000000030200780c */ /* 0x000fda0003f65270 */
[----:B------:R-:W-:Y:S05]  /*1d9c0*/  @!P3 BRA `(.L_x_14628) ;  /* 0x000000000004b947 */ /* 0x000fea0003800000 */
[----:B------:R-:W-:Y:S01]  /*1d9d0*/  BPT.TRAP 0x1 ;  /* 0x000000040000795c */ /* 0x000fe20000300000 */
.L_x_14628:
[----:B------:R3:W-:Y:S01]  /*1d9e0*/  SYNCS.ARRIVE.TRANS64.A1T0 RZ, [R6+URZ+0x22830], RZ ;  /* 0x022830ff06ff79a7 */ /* 0x0007e2000810003f */
[----:B------:R-:W-:Y:S05]  /*1d9f0*/  @!P3 BRA `(.L_x_14629) ;  /* 0x000000000004b947 */ /* 0x000fea0003800000 */
[----:B------:R-:W-:Y:S01]  /*1da00*/  BPT.TRAP 0x1 ;  /* 0x000000040000795c */ /* 0x000fe20000300000 */
.L_x_14629:
[----:B------:R-:W4:Y:S01]  /*1da10*/  SYNCS.PHASECHK.TRANS64.TRYWAIT P0, [R6+URZ+0x22860], R21 ;  /* 0x02286015060075a7 */ /* 0x000f22000800017f */
[----:B------:R-:W-:Y:S04]  /*1da20*/  BSSY B1, `(.L_x_14630) ;  /* 0x0000002000017945 */ /* 0x000fe80003800000 */
[----:B----4-:R-:W-:Y:S05]  /*1da30*/  @!P0 BRA `(.L_x_14631) ;  /* 0x0000006000688947 */ /* 0x010fea0003800000 */
.L_x_14831:
[----:B------:R-:W-:Y:S05]  /*1da40*/  BSYNC B1 ;  /* 0x0000000000017941 */ /* 0x000fea0003800000 */
.L_x_14630:
        /* <DEDUP_REMOVED lines=20> */
[----:B--2---:R-:W-:-:S04]  /*1db90*/  LEA R8, P0, R2, UR6, 0x1 ;  /* 0x0000000602087c11 */ /* 0x004fc8000f8008ff */
[----:B------:R-:W-:Y:S01]  /*1dba0*/  LEA.HI.X R9, R2, UR7, R9, 0x1, P0 ;  /* 0x0000000702097c11 */ /* 0x000fe200080f0c09 */
[----:B------:R-:W-:Y:S08]  /*1dbb0*/  BRA.DIV UR4, `(.L_x_14632) ;  /* 0x00000062041c7947 */ /* 0x000ff0000b800000 */
[----:B------:R-:W2:Y:S01]  /*1dbc0*/  SHFL.IDX PT, R14, R8, RZ, 0x181f ;  /* 0x00181fff080e7589 */ /* 0x000ea200000e0000 */
[----:B------:R-:W-:-:S03]  /*1dbd0*/  IMAD R7, R7, 0x2, R22 ;  /* 0x0000000207077824 */ /* 0x000fc600078e0216 */
[----:B------:R-:W5:Y:S04]  /*1dbe0*/  SHFL.IDX PT, R3, R9, RZ, 0x181f ;  /* 0x00181fff09037589 */ /* 0x000f6800000e0000 */
[----:B------:R-:W-:Y:S04]  /*1dbf0*/  SHFL.IDX PT, R5, R9, 0x1, 0x181f ;  /* 0x00381f0009057f89 */ /* 0x000fe800000e0000 */
[----:B------:R-:W-:Y:S01]  /*1dc00*/  SHFL.IDX PT, R17, R9, 0x2, 0x181f ;  /* 0x00581f0009117f89 */ /* 0x000fe200000e0000 */
[----:B--2---:R-:W-:-:S03]  /*1dc10*/  IADD3 R2, P0, R14, R0, RZ ;  /* 0x000000000e027210 */ /* 0x004fc60007f1e0ff */
[----:B------:R-:W2:Y:S02]  /*1dc20*/  SHFL.IDX PT, R14, R8, 0x1, 0x181f ;  /* 0x00381f00080e7f89 */ /* 0x000ea400000e0000 */
[----:B-----5:R-:W-:-:S05]  /*1dc30*/  IMAD.X R3, RZ, RZ, R3, P0 ;  /* 0x000000ffff037224 */ /* 0x020fca00000e0603 */
[----:B------:R-:W-:Y:S04]  /*1dc40*/  LDGSTS.E.BYPASS.LTC128B.128 [R7+0x400], desc[UR42][R2.64], !P5 ;  /* 0x0040000002077fae */ /* 0x000fe8000e901d6a */
[----:B------:R-:W-:Y:S04]  /*1dc50*/  LDGSTS.E.BYPASS.LTC128B.128 [R7+0x3400], desc[UR42][R2.64+0x80], !P4 ;  /* 0x0340008002077fae */ /* 0x000fe8000e101d6a */
[----:B------:R-:W-:Y:S04]  /*1dc60*/  LDGSTS.E.BYPASS.LTC128B.128 [R7+0x6400], desc[UR42][R2.64+0x100], !P3 ;  /* 0x0640010002077fae */ /* 0x000fe8000d901d6a */
[----:B------:R5:W-:Y:S01]  /*1dc70*/  LDGSTS.E.BYPASS.LTC128B.128 [R7+0x9400], desc[UR42][R2.64+0x180], !P1 ;  /* 0x0940018002077fae */ /* 0x000be2000c901d6a */
[----:B--2---:R-:W-:-:S03]  /*1dc80*/  IADD3 R4, P0, R14, R0, RZ ;  /* 0x000000000e047210 */ /* 0x004fc60007f1e0ff */
[----:B------:R-:W5:Y:S01]  /*1dc90*/  SHFL.IDX PT, R14, R8, 0x2, 0x181f ;  /* 0x00581f00080e7f89 */ /* 0x000f6200000e0000 */
[----:B------:R-:W-:-:S05]  /*1dca0*/  IADD3.X R5, RZ, R5, RZ, P0, !PT ;  /* 0x00000005ff057210 */ /* 0x000fca00007fe4ff */
[----:B------:R-:W-:Y:S04]  /*1dcb0*/  LDGSTS.E.BYPASS.LTC128B.128 [R7+0xc00], desc[UR42][R4.64], !P5 ;  /* 0x00c0000004077fae */ /* 0x000fe8000e901d6a */
[----:B------:R-:W-:Y:S04]  /*1dcc0*/  LDGSTS.E.BYPASS.LTC128B.128 [R7+0x3c00], desc[UR42][R4.64+0x80], !P4 ;  /* 0x03c0008004077fae */ /* 0x000fe8000e101d6a */
[----:B------:R-:W-:Y:S04]  /*1dcd0*/  LDGSTS.E.BYPASS.LTC128B.128 [R7+0x6c00], desc[UR42][R4.64+0x100], !P3 ;  /* 0x06c0010004077fae */ /* 0x000fe8000d901d6a */
[----:B------:R2:W-:Y:S01]  /*1dce0*/  LDGSTS.E.BYPASS.LTC128B.128 [R7+0x9c00], desc[UR42][R4.64+0x180], !P1 ;  /* 0x09c0018004077fae */ /* 0x0005e2000c901d6a */
[----:B-----5:R-:W-:-:S03]  /*1dcf0*/  IADD3 R2, P0, R14, R0, RZ ;  /* 0x000000000e027210 */ /* 0x020fc60007f1e0ff */
[----:B------:R-:W5:Y:S02]  /*1dd00*/  SHFL.IDX PT, R14, R8, 0x3, 0x181f ;  /* 0x00781f00080e7f89 */ /* 0x000f6400000e0000 */
[----:B------:R-:W-:Y:S02]  /*1dd10*/  IMAD.X R3, RZ, RZ, R17, P0 ;  /* 0x000000ffff037224 */ /* 0x000fe400000e0611 */
[----:B--2---:R-:W2:Y:S04]  /*1dd20*/  SHFL.IDX PT, R5, R9, 0x3, 0x181f ;  /* 0x00781f0009057f89 */ /* 0x004ea800000e0000 */
[----:B------:R-:W-:Y:S04]  /*1dd30*/  SHFL.IDX PT, R17, R9, 0x4, 0x181f ;  /* 0x00981f0009117f89 */ /* 0x000fe800000e0000 */
[----:B------:R-:W-:Y:S04]  /*1dd40*/  LDGSTS.E.BYPASS.LTC128B.128 [R7+0x1400], desc[UR42][R2.64], !P5 ;  /* 0x0140000002077fae */ /* 0x000fe8000e901d6a */
[----:B------:R-:W-:Y:S04]  /*1dd50*/  LDGSTS.E.BYPASS.LTC128B.128 [R7+0x4400], desc[UR42][R2.64+0x80], !P4 ;  /* 0x0440008002077fae */ /* 0x000fe8000e101d6a */
[----:B------:R-:W-:Y:S01]  /*1dd60*/  LDGSTS.E.BYPASS.LTC128B.128 [R7+0x7400], desc[UR42][R2.64+0x100], !P3 ;  /* 0x0740010002077fae */ /* 0x000fe2000d901d6a */
[----:B-----5:R-:W-:-:S03]  /*1dd70*/  IADD3 R4, P0, R14, R0, RZ ;  /* 0x000000000e047210 */ /* 0x020fc60007f1e0ff */
[----:B------:R5:W-:Y:S04]  /*1dd80*/  LDGSTS.E.BYPASS.LTC128B.128 [R7+0xa400], desc[UR42][R2.64+0x180], !P1 ;  /* 0x0a40018002077fae */ /* 0x000be8000c901d6a */
[----:B------:R-:W5:Y:S01]  /*1dd90*/  SHFL.IDX PT, R14, R8, 0x4, 0x181f ;  /* 0x00981f00080e7f89 */ /* 0x000f6200000e0000 */
[----:B--2---:R-:W-:-:S03]  /*1dda0*/  IMAD.X R5, RZ, RZ, R5, P0 ;  /* 0x000000ffff057224 */ /* 0x004fc600000e0605 */
[----:B------:R-:W2:Y:S04]  /*1ddb0*/  SHFL.IDX PT, R9, R9, 0x5, 0x181f ;  /* 0x00b81f0009097f89 */ /* 0x000ea800000e0000 */
[----:B------:R0:W-:Y:S04]  /*1ddc0*/  LDGSTS.E.BYPASS.LTC128B.128 [R7+0x1c00], desc[UR42][R4.64], !P5 ;  /* 0x01c0000004077fae */ /* 0x0001e8000e901d6a */
[----:B------:R0:W-:Y:S04]  /*1ddd0*/  LDGSTS.E.BYPASS.LTC128B.128 [R7+0x4c00], desc[UR42][R4.64+0x80], !P4 ;  /* 0x04c0008004077fae */ /* 0x0001e8000e101d6a */
[----:B------:R0:W-:Y:S04]  /*1dde0*/  LDGSTS.E.BYPASS.LTC128B.128 [R7+0x7c00], desc[UR42][R4.64+0x100], !P3 ;  /* 0x07c0010004077fae */ /* 0x0001e8000d901d6a */
[----:B------:R0:W-:Y:S01]  /*1ddf0*/  LDGSTS.E.BYPASS.LTC128B.128 [R7+0xac00], desc[UR42][R4.64+0x180], !P1 ;  /* 0x0ac0018004077fae */ /* 0x0001e2000c901d6a */
[----:B-----5:R-:W-:-:S03]  /*1de00*/  IADD3 R2, P0, R14, R0, RZ ;  /* 0x000000000e027210 */ /* 0x020fc60007f1e0ff */
[----:B------:R0:W0:Y:S02]  /*1de10*/  SHFL.IDX PT, R14, R8, 0x5, 0x181f ;  /* 0x00b81f00080e7f89 */ /* 0x00002400000e0000 */
[----:B------:R-:W-:-:S05]  /*1de20*/  IMAD.X R3, RZ, RZ, R17, P0 ;  /* 0x000000ffff037224 */ /* 0x000fca00000e0611 */
[----:B------:R0:W-:Y:S04]  /*1de30*/  LDGSTS.E.BYPASS.LTC128B.128 [R7+0x2400], desc[UR42][R2.64], !P5 ;  /* 0x0240000002077fae */ /* 0x0001e8000e901d6a */
[----:B------:R0:W-:Y:S04]  /*1de40*/  LDGSTS.E.BYPASS.LTC128B.128 [R7+0x5400], desc[UR42][R2.64+0x80], !P4 ;  /* 0x0540008002077fae */ /* 0x0001e8000e101d6a */
[----:B------:R0:W-:Y:S04]  /*1de50*/  LDGSTS.E.BYPASS.LTC128B.128 [R7+0x8400], desc[UR42][R2.64+0x100], !P3 ;  /* 0x0840010002077fae */ /* 0x0001e8000d901d6a */
[----:B--2---:R0:W-:Y:S02]  /*1de60*/  LDGSTS.E.BYPASS.LTC128B.128 [R7+0xb400], desc[UR42][R2.64+0x180], !P1 ;  /* 0x0b40018002077fae */ /* 0x0041e4000c901d6a */
.L_x_14845:
        /* <DEDUP_REMOVED lines=11> */
.L_x_14633:
        /* <DEDUP_REMOVED lines=11> */
.L_x_14634:
[----:B------:R0:W-:Y:S01]  /*1dfd0*/  SYNCS.ARRIVE.TRANS64.A1T0 RZ, [R6+URZ+0x22850], RZ ;  /* 0x022850ff06ff79a7 */ /* 0x0001e2000810003f */
[----:B------:R-:W-:Y:S05]  /*1dfe0*/  @P2 BRA `(.L_x_14635) ;  /* 0xfffffff000a02947 */ /* 0x000fea000383ffff */
.L_x_14622:
[----:B------:R-:W-:Y:S05]  /*1dff0*/  BSYNC B0 ;  /* 0x0000000000007941 */ /* 0x000fea0003800000 */
.L_x_14621:
        /* <DEDUP_REMOVED lines=10> */
[----:B------:R-:W5:Y:S01]  /*1e0a0*/  LDC.64 R2, c[0x0][0xc60] ;  /* 0x00031800ff027b82 */ /* 0x000f620000000a00 */
[----:B------:R-:W2:Y:S02]  /*1e0b0*/  FLO.U32 R0, UR4 ;  /* 0x0000000400007d00 */ /* 0x000ea400080e0000 */
[----:B--2---:R-:W-:-:S06]  /*1e0c0*/  ISETP.EQ.U32.AND P1, PT, R0, R7, PT ;  /* 0x000000070000720c */ /* 0x004fcc0003f22070 */
[----:B------:R-:W5:Y:S07]  /*1e0d0*/  POPC R7, UR4 ;  /* 0x0000000400077d09 */ /* 0x000f6e0008000000 */
[----:B-----5:R-:W2:Y:S01]  /*1e0e0*/  @P1 ATOMG.E.ADD.STRONG.GPU PT, R3, desc[UR42][R2.64], R7 ;  /* 0x00000007020319a8 */ /* 0x020ea200081ee1ea */
[----:B------:R-:W5:Y:S02]  /*1e0f0*/  S2R R4, SR_LTMASK ;  /* 0x0000000000047919 */ /* 0x000f640000003900 */
[----:B-----5:R-:W-:-:S04]  /*1e100*/  LOP3.LUT R4, R4, UR4, RZ, 0xc0, !PT ;  /* 0x0000000404047c12 */ /* 0x020fc8000f8ec0ff */
[----:B------:R-:W5:Y:S01]  /*1e110*/  POPC R9, R4 ;  /* 0x0000000400097309 */ /* 0x000f620000000000 */
[----:B--2---:R-:W5:Y:S02]  /*1e120*/  SHFL.IDX PT, R0, R3, R0, 0x1f ;  /* 0x00001f0003007589 */ /* 0x004f6400000e0000 */
[----:B-----5:R-:W-:-:S07]  /*1e130*/  IADD3 R16, R0, UR37, R9 ;  /* 0x0000002500107c10 */ /* 0x020fce000fffe009 */
.L_x_14637:
[----:B------:R-:W-:Y:S05]  /*1e140*/  BSYNC B0 ;  /* 0x0000000000007941 */ /* 0x000fea0003800000 */
.L_x_14636:
[----:B------:R-:W-:Y:S02]  /*1e150*/  LOP3.LUT R26, R26, R5, RZ, 0x3c, !PT ;  /* 0x000000051a1a7212 */ /* 0x000fe400078e3cff */
[----:B------:R-:W-:-:S07]  /*1e160*/  SEL R25, R25, RZ, P0 ;  /* 0x000000ff19197207 */ /* 0x000fce0000000000 */
.L_x_14596:
[----:B------:R-:W-:Y:S05]  /*1e170*/  BSYNC B7 ;  /* 0x0000000000077941 */ /* 0x000fea0003800000 */
.L_x_14594:
        /* <DEDUP_REMOVED lines=8> */
[----:B------:R2:W0:Y:S01]  /*1e200*/  LDS.128 R16, [R22+0x228d0] ;  /* 0x0228d00016107984 */ /* 0x0004220000000c00 */
[----:B------:R-:W-:Y:S06]  /*1e210*/  BAR.ARV 0x4, 0x180 ;  /* 0x0106000000007b1d */ /* 0x000fec0000002000 */
[----:B------:R-:W-:Y:S05]  /*1e220*/  BRA `(.L_x_14639) ;  /* 0x0000000c00d47947 */ /* 0x000fea0003800000 */
.L_x_14638:
        /* <DEDUP_REMOVED lines=9> */
[----:B------:R-:W5:Y:S01]  /*1e2c0*/  @!P1 LDC.64 R4, c[0x0][0xc78] ;  /* 0x00031e00ff049b82 */ /* 0x000f620000000a00 */
[----:B--2---:R-:W-:-:S05]  /*1e2d0*/  @!P1 IMAD.WIDE R2, R7, 0x4, R2 ;  /* 0x0000000407029825 */ /* 0x004fca00078e0202 */
[----:B0--34-:R5:W2:Y:S02]  /*1e2e0*/  @!P1 LDG.E R6, desc[UR42][R2.64] ;  /* 0x0000002a02069981 */ /* 0x019aa4000c1e1900 */
        /* <DEDUP_REMOVED lines=31> */
.L_x_14855:
[----:B------:R-:W-:Y:S02]  /*1e4e0*/  ULDC UR4, c[0x0][0xc38] ;  /* 0x00030e0000047ab9 */ /* 0x000fe40000000800 */
[----:B------:R-:W-:-:S04]  /*1e4f0*/  IMAD.U32 R5, RZ, RZ, UR4 ;  /* 0x00000004ff057e24 */ /* 0x000fc8000f8e00ff */
[----:B--2---:R-:W-:-:S04]  /*1e500*/  IMAD R14, R14, R5, RZ ;  /* 0x000000050e0e7224 */ /* 0x004fc800078e02ff */
[----:B------:R-:W-:-:S05]  /*1e510*/  IMAD.IADD R7, R7, 0x1, R14 ;  /* 0x0000000107077824 */ /* 0x000fca00078e020e */
[----:B------:R-:W-:-:S13]  /*1e520*/  ISETP.GT.AND P6, PT, R7, R0, PT ;  /* 0x000000000700720c */ /* 0x000fda0003fc4270 */
[----:B------:R-:W-:Y:S05]  /*1e530*/  @P6 BRA `(.L_x_14641) ;  /* 0x0000000000a46947 */ /* 0x000fea0003800000 */
.L_x_14644:
        /* <DEDUP_REMOVED lines=34> */
[----:B------:R0:W2:Y:S02]  /*1e760*/  SHFL.IDX PT, R14, R2, 0x1f, 0x1f ;  /* 0x03e01f00020e7f89 */ /* 0x0000a400000e0000 */
.L_x_14863:
[----:B------:R-:W-:Y:S02]  /*1e770*/  ULDC UR4, c[0x0][0xc38] ;  /* 0x00030e0000047ab9 */ /* 0x000fe40000000800 */
[----:B------:R-:W-:-:S04]  /*1e780*/  IMAD.U32 R5, RZ, RZ, UR4 ;  /* 0x00000004ff057e24 */ /* 0x000fc8000f8e00ff */
[----:B--2---:R-:W-:-:S04]  /*1e790*/  IMAD R14, R14, R5, RZ ;  /* 0x000000050e0e7224 */ /* 0x004fc800078e02ff */
[----:B------:R-:W-:-:S05]  /*1e7a0*/  IMAD.IADD R7, R14, 0x1, R7 ;  /* 0x000000010e077824 */ /* 0x000fca00078e0207 */
[----:B------:R-:W-:-:S13]  /*1e7b0*/  ISETP.GT.AND P6, PT, R7, R0, PT ;  /* 0x000000000700720c */ /* 0x000fda0003fc4270 */
[----:B------:R-:W-:Y:S05]  /*1e7c0*/  @!P6 BRA `(.L_x_14644) ;  /* 0xfffffffc005ce947 */ /* 0x000fea000383ffff */
.L_x_14641:
        /* <DEDUP_REMOVED lines=10> */
.L_x_14868:
[----:B------:R-:W-:-:S13]  /*1e870*/  ISETP.NE.AND P0, PT, R3, RZ, PT ;  /* 0x000000ff0300720c */ /* 0x000fda0003f05270 */
[----:B------:R-:W-:Y:S05]  /*1e880*/  @!P0 BRA `(.L_x_14646) ;  /* 0x0000000000108947 */ /* 0x000fea0003800000 */
[----:B------:R-:W-:Y:S01]  /*1e890*/  UMOV UR4, 0xffffffff ;  /* 0xffffffff00047882 */ /* 0x000fe20000000000 */
[----:B--2---:R-:W-:Y:S02]  /*1e8a0*/  VIADD R12, R12, 0xffffffff ;  /* 0xffffffff0c0c7836 */ /* 0x004fe40000000000 */
[----:B------:R-:W-:Y:S05]  /*1e8b0*/  BRA.DIV UR4, `(.L_x_14647) ;  /* 0x0000006204f47947 */ /* 0x000fea000b800000 */
[----:B------:R2:W0:Y:S02]  /*1e8c0*/  SHFL.IDX PT, R6, R2, R12, 0x1f ;  /* 0x00001f0c02067589 */ /* 0x00042400000e0000 */
.L_x_14646:
        /* <DEDUP_REMOVED lines=8> */
[----:B0-----:R-:W2:Y:S08]  /*1e950*/  MUFU.RCP R7, R7 ;  /* 0x0000000700077308 */ /* 0x001eb00000001000 */
[----:B---3--:R-:W-:Y:S01]  /*1e960*/  MUFU.RCP R8, R8 ;  /* 0x0000000800087308 */ /* 0x008fe20000001000 */
[----:B--2---:R-:W-:Y:S01]  /*1e970*/  VIADD R2, R7, 0xffffffe ;  /* 0x0ffffffe07027836 */ /* 0x004fe20000000000 */
        /* <DEDUP_REMOVED lines=48> */
.L_x_14648:
        /* <DEDUP_REMOVED lines=9> */
[----:B------:R-:W1:Y:S02]  /*1ed10*/  F2I.FTZ.U32.TRUNC.NTZ R3, R9 ;  /* 0x0000000900037305 */ /* 0x000e64000021f000 */
[----:B-1----:R-:W-:-:S04]  /*1ed20*/  IMAD.MOV R11, RZ, RZ, -R3 ;  /* 0x000000ffff0b7224 */ /* 0x002fc800078e0a03 */
[----:B------:R-:W-:-:S04]  /*1ed30*/  IMAD R11, R11, R4, RZ ;  /* 0x000000040b0b7224 */ /* 0x000fc800078e02ff */
        /* <DEDUP_REMOVED lines=48> */
.L_x_14649:
[----:B------:R-:W-:-:S05]  /*1f040*/  LOP3.LUT R2, RZ, R2, RZ, 0x33, !PT ;  /* 0x00000002ff027212 */ /* 0x000fca00078e33ff */
[----:B------:R-:W-:Y:S01]  /*1f050*/  IMAD.IADD R17, R17, 0x1, R2 ;  /* 0x0000000111117824 */ /* 0x000fe200078e0202 */
[----:B------:R-:W-:Y:S06]  /*1f060*/  BRA `(.L_x_14650) ;  /* 0x00000000001c7947 */ /* 0x000fec0003800000 */
.L_x_14642:
[----:B------:R-:W-:Y:S01]  /*1f070*/  UMOV UR4, URZ ;  /* 0x0000003f00047c82 */ /* 0x000fe20008000000 */
[----:B------:R-:W-:Y:S01]  /*1f080*/  UMOV UR5, URZ ;  /* 0x0000003f00057c82 */ /* 0x000fe20008000000 */
[----:B------:R-:W-:Y:S01]  /*1f090*/  ULDC UR6, c[0x0][0xc3c] ;  /* 0x00030f0000067ab9 */ /* 0x000fe20000000800 */
[----:B------:R-:W-:Y:S02]  /*1f0a0*/  IMAD.MOV.U32 R16, RZ, RZ, R0 ;  /* 0x000000ffff107224 */ /* 0x000fe400078e0000 */
[----:B------:R-:W-:Y:S02]  /*1f0b0*/  IMAD.U32 R17, RZ, RZ, UR4 ;  /* 0x00000004ff117e24 */ /* 0x000fe4000f8e00ff */
[----:B------:R-:W-:Y:S02]  /*1f0c0*/  IMAD.U32 R18, RZ, RZ, UR5 ;  /* 0x00000005ff127e24 */ /* 0x000fe4000f8e00ff */
[----:B------:R-:W-:-:S07]  /*1f0d0*/  IMAD.U32 R19, RZ, RZ, UR6 ;  /* 0x00000006ff137e24 */ /* 0x000fce000f8e00ff */
.L_x_14650:
        /* <DEDUP_REMOVED lines=10> */
.L_x_14639:
[----:B------:R-:W-:Y:S02]  /*1f180*/  ULDC UR4, c[0x0][0xc3c] ;  /* 0x00030f0000047ab9 */ /* 0x000fe40000000800 */
[----:B0-----:R-:W-:-:S13]  /*1f190*/  ISETP.GE.AND P0, PT, R19, UR4, PT ;  /* 0x0000000413007c0c */ /* 0x001fda000bf06270 */
[----:B------:R-:W-:Y:S05]  /*1f1a0*/  @!P0 BRA `(.L_x_14651) ;  /* 0xffffff9800ec8947 */ /* 0x000fea000383ffff */
[----:B------:R-:W-:Y:S05]  /*1f1b0*/  BSYNC B8 ;  /* 0x0000000000087941 */ /* 0x000fea0003800000 */
.L_x_14548:
        /* <DEDUP_REMOVED lines=12> */
.L_x_14871:
[----:B------:R-:W-:Y:S05]  /*1f280*/  BSYNC B0 ;  /* 0x0000000000007941 */ /* 0x000fea0003800000 */
.L_x_14652:
[----:B------:R-:W-:-:S03]  /*1f290*/  UMOV UR4, 0xffffffff ;  /* 0xffffffff00047882 */ /* 0x000fc60000000000 */
[----:B------:R-:W-:Y:S05]  /*1f2a0*/  BRA.DIV UR4, `(.L_x_14654) ;  /* 0x0000005a04b47947 */ /* 0x000fea000b800000 */
[----:B0-----:R-:W0:Y:S02]  /*1f2b0*/  S2R R0, SR_TID.X ;  /* 0x0000000000007919 */ /* 0x001e240000002100 */
[----:B0-----:R-:W-:-:S04]  /*1f2c0*/  SHF.R.U32.HI R0, RZ, 0x5, R0 ;  /* 0x00000005ff007819 */ /* 0x001fc80000011600 */
[----:B------:R-:W-:-:S05]  /*1f2d0*/  LOP3.LUT R0, R0, 0x3, RZ, 0xc0, !PT ;  /* 0x0000000300007812 */ /* 0x000fca00078ec0ff */
[----:B------:R0:W1:Y:S02]  /*1f2e0*/  SHFL.IDX PT, R14, R0, RZ, 0x1f ;  /* 0x00001fff000e7589 */ /* 0x00006400000e0000 */
.L_x_14874:
[----:B-1----:R-:W-:-:S13]  /*1f2f0*/  ISETP.NE.AND P0, PT, R14, RZ, PT ;  /* 0x000000ff0e00720c */ /* 0x002fda0003f05270 */
[----:B------:R-:W-:Y:S05]  /*1f300*/  @P0 BRA `(.L_x_14366) ;  /* 0x0000000000880947 */ /* 0x000fea0003800000 */
[----:B------:R-:W-:-:S03]  /*1f310*/  UMOV UR4, 0xffffffff ;  /* 0xffffffff00047882 */ /* 0x000fc60000000000 */
[----:B------:R-:W-:Y:S05]  /*1f320*/  BRA.DIV UR4, `(.L_x_14655) ;  /* 0x0000005a04c87947 */ /* 0x000fea000b800000 */
[----:B------:R-:W-:-:S13]  /*1f330*/  ELECT P6, URZ, PT ;  /* 0x00000000003f782f */ /* 0x000fda00038c0000 */
.L_x_14877:
[----:B------:R-:W-:Y:S05]  /*1f340*/  @!P6 BRA `(.L_x_14366) ;  /* 0x000000000078e947 */ /* 0x000fea0003800000 */
[----:B------:R-:W-:-:S06]  /*1f350*/  ULOP3.LUT UR4, UR36, 0x2, URZ, 0xfc, !UPT ;  /* 0x0000000224047892 */ /* 0x000fcc000f8efc3f */
[----:B0-----:R-:W-:-:S05]  /*1f360*/  IMAD.U32 R0, RZ, RZ, UR4 ;  /* 0x00000004ff007e24 */ /* 0x001fca000f8e00ff */
[----:B------:R-:W-:-:S13]  /*1f370*/  ISETP.NE.AND P0, PT, R0, 0x3, PT ;  /* 0x000000030000780c */ /* 0x000fda0003f05270 */
[----:B------:R-:W-:Y:S05]  /*1f380*/  @!P0 BRA `(.L_x_14656) ;  /* 0x0000000000048947 */ /* 0x000fea0003800000 */
[----:B------:R-:W-:Y:S01]  /*1f390*/  BPT.TRAP 0x1 ;  /* 0x000000040000795c */ /* 0x000fe20000300000 */
.L_x_14656:
[C---:B------:R-:W-:Y:S01]  /*1f3a0*/  IMAD R5, R25.reuse, 0x8, R4 ;  /* 0x0000000819057824 */ /* 0x040fe200078e0204 */
[----:B------:R-:W-:Y:S01]  /*1f3b0*/  SHF.L.U32 R0, R26, 0x1f, RZ ;  /* 0x0000001f1a007819 */ /* 0x000fe200000006ff */
[----:B------:R-:W-:-:S03]  /*1f3c0*/  VIADD R25, R25, 0x1 ;  /* 0x0000000119197836 */ /* 0x000fc60000000000 */
[----:B------:R-:W0:Y:S02]  /*1f3d0*/  SYNCS.PHASECHK.TRANS64.TRYWAIT P1, [R5+URZ+0x22840], R0 ;  /* 0x02284000050075a7 */ /* 0x000e24000802017f */
[----:B------:R-:W-:-:S04]  /*1f3e0*/  ISETP.NE.AND P2, PT, R25, 0x2, PT ;  /* 0x000000021900780c */ /* 0x000fc80003f45270 */
[----:B------:R-:W-:Y:S01]  /*1f3f0*/  SEL R3, RZ, 0x1, P2 ;  /* 0x00000001ff037807 */ /* 0x000fe20001000000 */
[----:B0-----:R-:W-:Y:S08]  /*1f400*/  @!P1 BRA `(.L_x_14657) ;  /* 0x0000005800b09947 */ /* 0x001ff00003800000 */
.L_x_14878:
[----:B------:R-:W-:Y:S02]  /*1f410*/  SEL R25, R25, RZ, P2 ;  /* 0x000000ff19197207 */ /* 0x000fe40001000000 */
[----:B------:R-:W-:Y:S01]  /*1f420*/  LOP3.LUT R2, R26, R3, RZ, 0x3c, !PT ;  /* 0x000000031a027212 */ /* 0x000fe200078e3cff */
[----:B------:R-:W-:Y:S06]  /*1f430*/  @!P0 BRA `(.L_x_14658) ;  /* 0x0000000000048947 */ /* 0x000fec0003800000 */
[----:B------:R-:W-:Y:S01]  /*1f440*/  BPT.TRAP 0x1 ;  /* 0x000000040000795c */ /* 0x000fe20000300000 */
.L_x_14658:
[----:B------:R-:W-:Y:S01]  /*1f450*/  IMAD R25, R25, 0x8, R4 ;  /* 0x0000000819197824 */ /* 0x000fe200078e0204 */
[----:B------:R-:W-:-:S04]  /*1f460*/  SHF.L.U32 R2, R2, 0x1f, RZ ;  /* 0x0000001f02027819 */ /* 0x000fc800000006ff */
[----:B------:R-:W1:Y:S02]  /*1f470*/  SYNCS.PHASECHK.TRANS64.TRYWAIT P1, [R25+URZ+0x22840], R2 ;  /* 0x02284002190075a7 */ /* 0x000e64000802017f */
[----:B-1----:R-:W-:Y:S05]  /*1f480*/  @!P1 BRA `(.L_x_14659) ;  /* 0x0000005800a49947 */ /* 0x002fea0003800000 */
.L_x_14879:
[----:B------:R-:W-:Y:S05]  /*1f490*/  @!P0 BRA `(.L_x_14660) ;  /* 0x0000000000048947 */ /* 0x000fea0003800000 */
[----:B------:R-:W-:Y:S01]  /*1f4a0*/  BPT.TRAP 0x1 ;  /* 0x000000040000795c */ /* 0x000fe20000300000 */
.L_x_14660:
[----:B------:R-:W5:Y:S02]  /*1f4b0*/  SYNCS.PHASECHK.TRANS64.TRYWAIT P1, [R5+URZ+0x22860], R0 ;  /* 0x02286000050075a7 */ /* 0x000f64000802017f */
[----:B-----5:R-:W-:Y:S05]  /*1f4c0*/  @!P1 BRA `(.L_x_14661) ;  /* 0x0000005800a89947 */ /* 0x020fea0003800000 */
.L_x_14880:
[----:B------:R-:W-:Y:S05]  /*1f4d0*/  @!P0 BRA `(.L_x_14662) ;  /* 0x0000000000048947 */ /* 0x000fea0003800000 */
[----:B------:R-:W-:Y:S01]  /*1f4e0*/  BPT.TRAP 0x1 ;  /* 0x000000040000795c */ /* 0x000fe20000300000 */
.L_x_14662:
[----:B------:R0:W0:Y:S02]  /*1f4f0*/  SYNCS.PHASECHK.TRANS64.TRYWAIT P0, [R25+URZ+0x22860], R2 ;  /* 0x02286002190075a7 */ /* 0x000024000800017f */
[----:B0-----:R-:W-:Y:S05]  /*1f500*/  @!P0 NANOSLEEP.SYNCS 0x989680 ;  /* 0x009896800000895d */ /* 0x001fea0003900000 */
[----:B------:R-:W0:Y:S02]  /*1f510*/  @!P0 SYNCS.PHASECHK.TRANS64 P0, [R25+URZ+0x22860], R2 ;  /* 0x02286002190085a7 */ /* 0x000e24000800007f */
[----:B0-----:R-:W-:Y:S05]  /*1f520*/  @!P0 BRA `(.L_x_14662) ;  /* 0xfffffffc00f08947 */ /* 0x001fea000383ffff */
.L_x_14366:
[----:B------:R-:W-:Y:S05]  /*1f530*/  BSYNC B9 ;  /* 0x0000000000097941 */ /* 0x000fea0003800000 */
.L_x_14363:
[----:B------:R-:W-:Y:S05]  /*1f540*/  EXIT ;  /* 0x000000000000794d */ /* 0x000fea0003800000 */
.L_x_14386:
[----:B0-----:R0:W1:Y:S02]  /*1f550*/  SYNCS.PHASECHK.TRANS64.TRYWAIT P5, [R87+URZ+0x22890], R95 ;  /* 0x0228905f570075a7 */ /* 0x00106400080a017f */
[----:B-1----:R-:W-:Y:S05]  /*1f560*/  @!P5 NANOSLEEP.SYNCS 0x989680 ;  /* 0x009896800000d95d */ /* 0x002fea0003900000 */
[----:B------:R-:W1:Y:S02]  /*1f570*/  @!P5 SYNCS.PHASECHK.TRANS64 P5, [R87+URZ+0x22890], R95 ;  /* 0x0228905f5700d5a7 */ /* 0x000e6400080a007f */
[----:B-1----:R-:W-:Y:S05]  /*1f580*/  @!P5 BRA `(.L_x_14386) ;  /* 0xfffffffc00f0d947 */ /* 0x002fea000383ffff */
[----:B------:R-:W-:Y:S05]  /*1f590*/  BRA `(.L_x_14663) ;  /* 0xfffffe4000d87947 */ /* 0x000fea000383ffff */
.L_x_14387:
        /* <DEDUP_REMOVED lines=8> */
.L_x_14665:
[----:B------:R-:W-:Y:S05]  /*1f620*/  BSYNC B1 ;  /* 0x0000000000017941 */ /* 0x000fea0003800000 */
.L_x_14664:
        /* <DEDUP_REMOVED lines=8> */
.L_x_14666:
[----:B------:R-:W-:Y:S05]  /*1f6b0*/  BRA `(.L_x_14667) ;  /* 0xfffffe4000a47947 */ /* 0x000fea000383ffff */
.L_x_14396:
[----:B------:R-:W-:Y:S01]  /*1f6c0*/  BSSY B1, `(.L_x_14668) ;  /* 0x0000008000017945 */ /* 0x000fe20003800000 */
[----:B0---4-:R-:W-:Y:S02]  /*1f6d0*/  IMAD.MOV.U32 R13, RZ, RZ, R97 ;  /* 0x000000ffff0d7224 */ /* 0x011fe400078e0061 */
[----:B------:R-:W-:Y:S02]  /*1f6e0*/  IMAD.MOV.U32 R12, RZ, RZ, 0x1 ;  /* 0x00000001ff0c7424 */ /* 0x000fe400078e00ff */
[----:B------:R-:W-:Y:S02]  /*1f6f0*/  IMAD.MOV.U32 R11, RZ, RZ, 0x1c1f ;  /* 0x00001c1fff0b7424 */ /* 0x000fe400078e00ff */
[----:B------:R-:W-:-:S07]  /*1f700*/  IMAD.MOV.U32 R15, RZ, RZ, -0x1 ;  /* 0xffffffffff0f7424 */ /* 0x000fce00078e00ff */
[----:B-123--:R-:W-:Y:S05]  /*1f710*/  WARPSYNC.COLLECTIVE R15, `(.L_x_14669) ;  /* 0x000000000f087348 */ /* 0x00efea0003c00000 */
[----:B---3--:R0:W3:Y:S02]  /*1f720*/  SHFL.IDX P6, R14, R13, R12, R11 ;  /* 0x0000000c0d0e7389 */ /* 0x0080e400000c000b */
[----:B0123--:R-:W-:Y:S01]  /*1f730*/  ENDCOLLECTIVE ;  /* 0x000000000000791b */ /* 0x00ffe20003800000 */
.L_x_14669:
[----:B------:R-:W-:Y:S05]  /*1f740*/  BSYNC B1 ;  /* 0x0000000000017941 */ /* 0x000fea0003800000 */
.L_x_14668:
        /* <DEDUP_REMOVED lines=8> */
.L_x_14670:
[----:B------:R-:W-:Y:S05]  /*1f7d0*/  BRA `(.L_x_14671) ;  /* 0xfffffe48002c7947 */ /* 0x000fea000383ffff */
.L_x_14406:
[----:B-1----:R1:W2:Y:S02]  /*1f7e0*/  SYNCS.PHASECHK.TRANS64.TRYWAIT P4, [R87+URZ+0x22890], R95 ;  /* 0x0228905f570075a7 */ /* 0x0022a4000808017f */
[----:B--2---:R-:W-:Y:S05]  /*1f7f0*/  @!P4 NANOSLEEP.SYNCS 0x989680 ;  /* 0x009896800000c95d */ /* 0x004fea0003900000 */
[----:B------:R-:W2:Y:S02]  /*1f800*/  @!P4 SYNCS.PHASECHK.TRANS64 P4, [R87+URZ+0x22890], R95 ;  /* 0x0228905f5700c5a7 */ /* 0x000ea4000808007f */
[----:B--2---:R-:W-:Y:S05]  /*1f810*/  @!P4 BRA `(.L_x_14406) ;  /* 0xfffffffc00f0c947 */ /* 0x004fea000383ffff */
[----:B------:R-:W-:Y:S05]  /*1f820*/  BRA `(.L_x_14672) ;  /* 0xfffffe5400207947 */ /* 0x000fea000383ffff */
.L_x_14407:
        /* <DEDUP_REMOVED lines=8> */
.L_x_14674:
[----:B------:R-:W-:Y:S05]  /*1f8b0*/  BSYNC B1 ;  /* 0x0000000000017941 */ /* 0x000fea0003800000 */
.L_x_14673:
        /* <DEDUP_REMOVED lines=8> */
.L_x_14675:
[----:B------:R-:W-:Y:S01]  /*1f940*/  IMAD.MOV.U32 R100, RZ, RZ, R14 ;  /* 0x000000ffff647224 */ /* 0x000fe200078e000e */
[----:B------:R-:W-:Y:S06]  /*1f950*/  BRA `(.L_x_14676) ;  /* 0xfffffe5000ec7947 */ /* 0x000fec000383ffff */
.L_x_14412:
        /* <DEDUP_REMOVED lines=8> */
.L_x_14678:
[----:B------:R-:W-:Y:S05]  /*1f9e0*/  BSYNC B1 ;  /* 0x0000000000017941 */ /* 0x000fea0003800000 */
.L_x_14677:
[----:B------:R-:W-:Y:S01]  /*1f9f0*/  MOV R13, R96 ;  /* 0x00000060000d7202 */ /* 0x000fe20000000f00 */
[----:B------:R-:W-:Y:S02]  /*1fa00*/  IMAD.MOV.U32 R12, RZ, RZ, 0x1 ;  /* 0x00000001ff0c7424 */ /* 0x000fe400078e00ff */
[----:B------:R-:W-:Y:S02]  /*1fa10*/  IMAD.MOV.U32 R11, RZ, RZ, 0x1c1f ;  /* 0x00001c1fff0b7424 */ /* 0x000fe400078e00ff */
[----:B------:R-:W-:Y:S02]  /*1fa20*/  IMAD.MOV.U32 R15, RZ, RZ, -0x1 ;  /* 0xffffffffff0f7424 */ /* 0x000fe400078e00ff */
[----:B------:R-:W-:-:S07]  /*1fa30*/  IMAD.MOV.U32 R97, RZ, RZ, R14 ;  /* 0x000000ffff617224 */ /* 0x000fce00078e000e */
[----:B------:R-:W-:Y:S05]  /*1fa40*/  WARPSYNC.COLLECTIVE R15, `(.L_x_14679) ;  /* 0x000000000f087348 */ /* 0x000fea0003c00000 */
[----:B------:R0:W1:Y:S02]  /*1fa50*/  SHFL.IDX P6, R14, R13, R12, R11 ;  /* 0x0000000c0d0e7389 */ /* 0x00006400000c000b */
[----:B01----:R-:W-:Y:S01]  /*1fa60*/  ENDCOLLECTIVE ;  /* 0x000000000000791b */ /* 0x003fe20003800000 */
.L_x_14679:
[----:B------:R-:W-:Y:S01]  /*1fa70*/  IMAD.MOV.U32 R96, RZ, RZ, R14 ;  /* 0x000000ffff607224 */ /* 0x000fe200078e000e */
[----:B------:R-:W-:Y:S06]  /*1fa80*/  BRA `(.L_x_14680) ;  /* 0xfffffe5800987947 */ /* 0x000fec000383ffff */
.L_x_14417:
[----:B0-----:R0:W1:Y:S02]  /*1fa90*/  SYNCS.PHASECHK.TRANS64.TRYWAIT P2, [R87+URZ+0x22890], R95 ;  /* 0x0228905f570075a7 */ /* 0x001064000804017f */
[----:B-1----:R-:W-:Y:S05]  /*1faa0*/  @!P2 NANOSLEEP.SYNCS 0x989680 ;  /* 0x009896800000a95d */ /* 0x002fea0003900000 */
[----:B------:R-:W1:Y:S02]  /*1fab0*/  @!P2 SYNCS.PHASECHK.TRANS64 P2, [R87+URZ+0x22890], R95 ;  /* 0x0228905f5700a5a7 */ /* 0x000e64000804007f */
[----:B-1----:R-:W-:Y:S05]  /*1fac0*/  @!P2 BRA `(.L_x_14417) ;  /* 0xfffffffc00f0a947 */ /* 0x002fea000383ffff */
[----:B------:R-:W-:Y:S05]  /*1fad0*/  BRA `(.L_x_14681) ;  /* 0xfffffe6000b07947 */ /* 0x000fea000383ffff */
.L_x_14418:
        /* <DEDUP_REMOVED lines=8> */
.L_x_14683:
[----:B------:R-:W-:Y:S05]  /*1fb60*/  BSYNC B1 ;  /* 0x0000000000017941 */ /* 0x000fea0003800000 */
.L_x_14682:
        /* <DEDUP_REMOVED lines=8> */
.L_x_14684:
[----:B------:R-:W-:Y:S01]  /*1fbf0*/  IMAD.MOV.U32 R7, RZ, RZ, R14 ;  /* 0x000000ffff077224 */ /* 0x000fe200078e000e */
[----:B------:R-:W-:Y:S06]  /*1fc00*/  BRA `(.L_x_14685) ;  /* 0xfffffe6000cc7947 */ /* 0x000fec000383ffff */
.L_x_14421:
        /* <DEDUP_REMOVED lines=8> */
.L_x_14687:
[----:B------:R-:W-:Y:S05]  /*1fc90*/  BSYNC B1 ;  /* 0x0000000000017941 */ /* 0x000fea0003800000 */
.L_x_14686:
        /* <DEDUP_REMOVED lines=8> */
.L_x_14688:
[----:B------:R-:W-:Y:S01]  /*1fd20*/  IMAD.MOV.U32 R7, RZ, RZ, R14 ;  /* 0x000000ffff077224 */ /* 0x000fe200078e000e */
[----:B------:R-:W-:Y:S06]  /*1fd30*/  BRA `(.L_x_14689) ;  /* 0xfffffe6000c87947 */ /* 0x000fec000383ffff */
.L_x_14425:
[----:B---3--:R3:W4:Y:S02]  /*1fd40*/  SYNCS.PHASECHK.TRANS64.TRYWAIT P3, [R87+URZ+0x228b0], R95 ;  /* 0x0228b05f570075a7 */ /* 0x008724000806017f */
[----:B----4-:R-:W-:Y:S05]  /*1fd50*/  @!P3 NANOSLEEP.SYNCS 0x989680 ;  /* 0x009896800000b95d */ /* 0x010fea0003900000 */
[----:B------:R-:W4:Y:S02]  /*1fd60*/  @!P3 SYNCS.PHASECHK.TRANS64 P3, [R87+URZ+0x228b0], R95 ;  /* 0x0228b05f5700b5a7 */ /* 0x000f24000806007f */
[----:B----4-:R-:W-:Y:S05]  /*1fd70*/  @!P3 BRA `(.L_x_14425) ;  /* 0xfffffffc00f0b947 */ /* 0x010fea000383ffff */
[----:B------:R-:W-:Y:S05]  /*1fd80*/  BRA `(.L_x_14690) ;  /* 0xfffffe6400407947 */ /* 0x000fea000383ffff */
.L_x_14435:
[----:B------:R-:W-:Y:S01]  /*1fd90*/  BSSY B0, `(.L_x_14691) ;  /* 0x0000007000007945 */ /* 0x000fe20003800000 */
[----:B------:R-:W-:Y:S02]  /*1fda0*/  IMAD.MOV.U32 R12, RZ, RZ, RZ ;  /* 0x000000ffff0c7224 */ /* 0x000fe400078e00ff */
[----:B------:R-:W-:Y:S02]  /*1fdb0*/  IMAD.MOV.U32 R11, RZ, RZ, 0x1f ;  /* 0x0000001fff0b7424 */ /* 0x000fe400078e00ff */
[----:B------:R-:W-:-:S07]  /*1fdc0*/  IMAD.MOV.U32 R15, RZ, RZ, -0x1 ;  /* 0xffffffffff0f7424 */ /* 0x000fce00078e00ff */
[----:B------:R-:W-:Y:S05]  /*1fdd0*/  WARPSYNC.COLLECTIVE R15, `(.L_x_14692) ;  /* 0x000000000f087348 */ /* 0x000fea0003c00000 */
[----:B------:R0:W1:Y:S02]  /*1fde0*/  SHFL.IDX P6, R14, R13, R12, R11 ;  /* 0x0000000c0d0e7389 */ /* 0x00006400000c000b */
[----:B01----:R-:W-:Y:S01]  /*1fdf0*/  ENDCOLLECTIVE ;  /* 0x000000000000791b */ /* 0x003fe20003800000 */
.L_x_14692:
[----:B------:R-:W-:Y:S05]  /*1fe00*/  BSYNC B0 ;  /* 0x0000000000007941 */ /* 0x000fea0003800000 */
.L_x_14691:
[----:B------:R-:W-:Y:S05]  /*1fe10*/  BRA `(.L_x_14693) ;  /* 0xfffffe7400707947 */ /* 0x000fea000383ffff */
.L_x_14447:
[----:B------:R-:W-:Y:S01]  /*1fe20*/  BSSY B1, `(.L_x_14694) ;  /* 0x0000008000017945 */ /* 0x000fe20003800000 */
[----:B0-----:R-:W-:Y:S01]  /*1fe30*/  IMAD.MOV.U32 R13, RZ, RZ, R31 ;  /* 0x000000ffff0d7224 */ /* 0x001fe200078e001f */
[----:B------:R-:W-:Y:S01]  /*1fe40*/  MOV R11, 0x1c1f ;  /* 0x00001c1f000b7802 */ /* 0x000fe20000000f00 */
[----:B------:R-:W-:Y:S02]  /*1fe50*/  IMAD.MOV.U32 R12, RZ, RZ, RZ ;  /* 0x000000ffff0c7224 */ /* 0x000fe400078e00ff */
[----:B------:R-:W-:-:S07]  /*1fe60*/  IMAD.MOV.U32 R15, RZ, RZ, -0x1 ;  /* 0xffffffffff0f7424 */ /* 0x000fce00078e00ff */
[----:B------:R-:W-:Y:S05]  /*1fe70*/  WARPSYNC.COLLECTIVE R15, `(.L_x_14695) ;  /* 0x000000000f087348 */ /* 0x000fea0003c00000 */
[----:B------:R0:W1:Y:S02]  /*1fe80*/  SHFL.IDX P6, R14, R13, R12, R11 ;  /* 0x0000000c0d0e7389 */ /* 0x00006400000c000b */
[----:B01----:R-:W-:Y:S01]  /*1fe90*/  ENDCOLLECTIVE ;  /* 0x000000000000791b */ /* 0x003fe20003800000 */
.L_x_14695:
[----:B------:R-:W-:Y:S05]  /*1fea0*/  BSYNC B1 ;  /* 0x0000000000017941 */ /* 0x000fea0003800000 */
.L_x_14694:
        /* <DEDUP_REMOVED lines=8> */
.L_x_14696:
[----:B------:R-:W-:Y:S02]  /*1ff30*/  IMAD.MOV.U32 R13, RZ, RZ, R34 ;  /* 0x000000ffff0d7224 */ /* 0x000fe400078e0022 */
[----:B------:R-:W-:-:S07]  /*1ff40*/  IMAD.MOV.U32 R3, RZ, RZ, R14 ;  /* 0x000000ffff037224 */ /* 0x000fce00078e000e */
[----:B------:R-:W-:Y:S05]  /*1ff50*/  WARPSYNC.COLLECTIVE R15, `(.L_x_14697) ;  /* 0x000000000f087348 */ /* 0x000fea0003c00000 */
[----:B------:R0:W1:Y:S02]  /*1ff60*/  SHFL.IDX P6, R14, R13, R12, R11 ;  /* 0x0000000c0d0e7389 */ /* 0x00006400000c000b */
[----:B01----:R-:W-:Y:S01]  /*1ff70*/  ENDCOLLECTIVE ;  /* 0x000000000000791b */ /* 0x003fe20003800000 */
.L_x_14697:
[----:B------:R-:W-:Y:S02]  /*1ff80*/  IMAD.MOV.U32 R13, RZ, RZ, R30 ;  /* 0x000000ffff0d7224 */ /* 0x000fe400078e001e */
[----:B------:R-:W-:-:S07]  /*1ff90*/  IMAD.MOV.U32 R7, RZ, RZ, R14 ;  /* 0x000000ffff077224 */ /* 0x000fce00078e000e */
[----:B------:R-:W-:Y:S05]  /*1ffa0*/  WARPSYNC.COLLECTIVE R15, `(.L_x_14698) ;  /* 0x000000000f087348 */ /* 0x000fea0003c00000 */
[----:B------:R0:W1:Y:S02]  /*1ffb0*/  SHFL.IDX P6, R14, R13, R12, R11 ;  /* 0x0000000c0d0e7389 */ /* 0x00006400000c000b */
[----:B01----:R-:W-:Y:S01]  /*1ffc0*/  ENDCOLLECTIVE ;  /* 0x000000000000791b */ /* 0x003fe20003800000 */
.L_x_14698:
[----:B------:R-:W-:Y:S01]  /*1ffd0*/  IMAD.MOV.U32 R8, RZ, RZ, R14 ;  /* 0x000000ffff087224 */ /* 0x000fe200078e000e */
[----:B------:R-:W-:Y:S06]  /*1ffe0*/  BRA `(.L_x_14699) ;  /* 0xfffffe7800e87947 */ /* 0x000fec000383ffff */
.L_x_14450:
        /* <DEDUP_REMOVED lines=8> */
.L_x_14701:
[----:B------:R-:W-:Y:S05]  /*20070*/  BSYNC B1 ;  /* 0x0000000000017941 */ /* 0x000fea0003800000 */
.L_x_14700:
        /* <DEDUP_REMOVED lines=8> */
.L_x_14702:
[----:B------:R-:W-:Y:S02]  /*20100*/  IMAD.MOV.U32 R13, RZ, RZ, R34 ;  /* 0x000000ffff0d7224 */ /* 0x000fe400078e0022 */
[----:B------:R-:W-:-:S07]  /*20110*/  IMAD.MOV.U32 R3, RZ, RZ, R14 ;  /* 0x000000ffff037224 */ /* 0x000fce00078e000e */
[----:B------:R-:W-:Y:S05]  /*20120*/  WARPSYNC.COLLECTIVE R15, `(.L_x_14703) ;  /* 0x000000000f087348 */ /* 0x000fea0003c00000 */
[----:B------:R0:W1:Y:S02]  /*20130*/  SHFL.IDX P6, R14, R13, R12, R11 ;  /* 0x0000000c0d0e7389 */ /* 0x00006400000c000b */
[----:B01----:R-:W-:Y:S01]  /*20140*/  ENDCOLLECTIVE ;  /* 0x000000000000791b */ /* 0x003fe20003800000 */
.L_x_14703:
[----:B------:R-:W-:Y:S02]  /*20150*/  IMAD.MOV.U32 R13, RZ, RZ, R30 ;  /* 0x000000ffff0d7224 */ /* 0x000fe400078e001e */
[----:B------:R-:W-:-:S07]  /*20160*/  IMAD.MOV.U32 R7, RZ, RZ, R14 ;  /* 0x000000ffff077224 */ /* 0x000fce00078e000e */
[----:B------:R-:W-:Y:S05]  /*20170*/  WARPSYNC.COLLECTIVE R15, `(.L_x_14704) ;  /* 0x000000000f087348 */ /* 0x000fea0003c00000 */
[----:B------:R0:W1:Y:S02]  /*20180*/  SHFL.IDX P6, R14, R13, R12, R11 ;  /* 0x0000000c0d0e7389 */ /* 0x00006400000c000b */
[----:B01----:R-:W-:Y:S01]  /*20190*/  ENDCOLLECTIVE ;  /* 0x000000000000791b */ /* 0x003fe20003800000 */
.L_x_14704:
[----:B------:R-:W-:Y:S01]  /*201a0*/  IMAD.MOV.U32 R30, RZ, RZ, R14 ;  /* 0x000000ffff1e7224 */ /* 0x000fe200078e000e */
[----:B------:R-:W-:Y:S06]  /*201b0*/  BRA `(.L_x_14705) ;  /* 0xfffffe7c00447947 */ /* 0x000fec000383ffff */
.L_x_14454:
[----:B0-----:R0:W1:Y:S02]  /*201c0*/  SYNCS.PHASECHK.TRANS64.TRYWAIT P0, [R19+URZ+0x22800], R36 ;  /* 0x02280024130075a7 */ /* 0x001064000800017f */
[----:B-1----:R-:W-:Y:S05]  /*201d0*/  @!P0 NANOSLEEP.SYNCS 0x989680 ;  /* 0x009896800000895d */ /* 0x002fea0003900000 */
[----:B------:R-:W1:Y:S02]  /*201e0*/  @!P0 SYNCS.PHASECHK.TRANS64 P0, [R19+URZ+0x22800], R36 ;  /* 0x02280024130085a7 */ /* 0x000e64000800007f */
[----:B-1----:R-:W-:Y:S05]  /*201f0*/  @!P0 BRA `(.L_x_14454) ;  /* 0xfffffffc00f08947 */ /* 0x002fea000383ffff */
[----:B------:R-:W-:Y:S05]  /*20200*/  BRA `(.L_x_14706) ;  /* 0xfffffe8000387947 */ /* 0x000fea000383ffff */
.L_x_14462:
[----:B------:R-:W1:Y:S01]  /*20210*/  LDC R39, c[0x0][0x3f4] ;  /* 0x0000fd00ff277b82 */ /* 0x000e620000000800 */
[----:B------:R-:W-:Y:S01]  /*20220*/  BSSY B1, `(.L_x_14707) ;  /* 0x0000008000017945 */ /* 0x000fe20003800000 */
[----:B0-----:R-:W-:Y:S02]  /*20230*/  IMAD.MOV.U32 R13, RZ, RZ, R26 ;  /* 0x000000ffff0d7224 */ /* 0x001fe400078e001a */
[----:B------:R-:W-:Y:S02]  /*20240*/  IMAD.MOV.U32 R12, RZ, RZ, RZ ;  /* 0x000000ffff0c7224 */ /* 0x000fe400078e00ff */
[----:B------:R-:W-:Y:S02]  /*20250*/  IMAD.MOV.U32 R11, RZ, RZ, 0x1c1f ;  /* 0x00001c1fff0b7424 */ /* 0x000fe400078e00ff */
[----:B------:R-:W-:-:S07]  /*20260*/  IMAD.MOV.U32 R15, RZ, RZ, -0x1 ;  /* 0xffffffffff0f7424 */ /* 0x000fce00078e00ff */
[----:B-1----:R-:W-:Y:S05]  /*20270*/  WARPSYNC.COLLECTIVE R15, `(.L_x_14708) ;  /* 0x000000000f087348 */ /* 0x002fea0003c00000 */
[----:B------:R0:W2:Y:S02]  /*20280*/  SHFL.IDX P6, R14, R13, R12, R11 ;  /* 0x0000000c0d0e7389 */ /* 0x0000a400000c000b */
[----:B012---:R-:W-:Y:S01]  /*20290*/  ENDCOLLECTIVE ;  /* 0x000000000000791b */ /* 0x007fe20003800000 */
.L_x_14708:
[----:B------:R-:W-:Y:S05]  /*202a0*/  BSYNC B1 ;  /* 0x0000000000017941 */ /* 0x000fea0003800000 */
.L_x_14707:
[----:B------:R0:W5:Y:S01]  /*202b0*/  LDL R8, [R1+0x8] ;  /* 0x0000080001087983 */ /* 0x0001620000100800 */
[----:B------:R-:W-:Y:S01]  /*202c0*/  IMAD.MOV.U32 R13, RZ, RZ, R36 ;  /* 0x000000ffff0d7224 */ /* 0x000fe200078e0024 */
[----:B------:R-:W-:Y:S01]  /*202d0*/  MOV R0, R14 ;  /* 0x0000000e00007202 */ /* 0x000fe20000000f00 */
[----:B------:R-:W-:Y:S01]  /*202e0*/  IMAD.MOV.U32 R12, RZ, RZ, RZ ;  /* 0x000000ffff0c7224 */ /* 0x000fe200078e00ff */
[----:B------:R-:W-:Y:S01]  /*202f0*/  ISETP.GE.AND P0, PT, R16, R39, PT ;  /* 0x000000271000720c */ /* 0x000fe20003f06270 */
[----:B------:R-:W-:Y:S02]  /*20300*/  IMAD.MOV.U32 R11, RZ, RZ, 0x1c1f ;  /* 0x00001c1fff0b7424 */ /* 0x000fe400078e00ff */
[----:B------:R-:W-:-:S10]  /*20310*/  IMAD.MOV.U32 R15, RZ, RZ, -0x1 ;  /* 0xffffffffff0f7424 */ /* 0x000fd400078e00ff */
[----:B0----5:R-:W-:Y:S05]  /*20320*/  WARPSYNC.COLLECTIVE R15, `(.L_x_14709) ;  /* 0x000000000f087348 */ /* 0x021fea0003c00000 */
[----:B------:R1:W2:Y:S02]  /*20330*/  SHFL.IDX P6, R14, R13, R12, R11 ;  /* 0x0000000c0d0e7389 */ /* 0x0002a400000c000b */
[----:B012--5:R-:W-:Y:S01]  /*20340*/  ENDCOLLECTIVE ;  /* 0x000000000000791b */ /* 0x027fe20003800000 */
.L_x_14709:
[----:B------:R-:W-:Y:S02]  /*20350*/  IMAD.MOV.U32 R13, RZ, RZ, R24 ;  /* 0x000000ffff0d7224 */ /* 0x000fe400078e0018 */
[----:B------:R-:W-:-:S07]  /*20360*/  IMAD.MOV.U32 R3, RZ, RZ, R14 ;  /* 0x000000ffff037224 */ /* 0x000fce00078e000e */
[----:B------:R-:W-:Y:S05]  /*20370*/  WARPSYNC.COLLECTIVE R15, `(.L_x_14710) ;  /* 0x000000000f087348 */ /* 0x000fea0003c00000 */
[----:B------:R0:W1:Y:S02]  /*20380*/  SHFL.IDX P6, R14, R13, R12, R11 ;  /* 0x0000000c0d0e7389 */ /* 0x00006400000c000b */
[----:B01----:R-:W-:Y:S01]  /*20390*/  ENDCOLLECTIVE ;  /* 0x000000000000791b */ /* 0x003fe20003800000 */
.L_x_14710:
[----:B------:R-:W-:Y:S02]  /*203a0*/  IMAD.MOV.U32 R13, RZ, RZ, R37 ;  /* 0x000000ffff0d7224 */ /* 0x000fe400078e0025 */
[----:B------:R-:W-:-:S07]  /*203b0*/  IMAD.MOV.U32 R4, RZ, RZ, R14 ;  /* 0x000000ffff047224 */ /* 0x000fce00078e000e */
[----:B------:R-:W-:Y:S05]  /*203c0*/  WARPSYNC.COLLECTIVE R15, `(.L_x_14711) ;  /* 0x000000000f087348 */ /* 0x000fea0003c00000 */
[----:B------:R0:W1:Y:S02]  /*203d0*/  SHFL.IDX P6, R14, R13, R12, R11 ;  /* 0x0000000c0d0e7389 */ /* 0x00006400000c000b */
[----:B01----:R-:W-:Y:S01]  /*203e0*/  ENDCOLLECTIVE ;  /* 0x000000000000791b */ /* 0x003fe20003800000 */
.L_x_14711:
[----:B------:R-:W-:-:S05]  /*203f0*/  IMAD R25, R8, R6, RZ ;  /* 0x0000000608197224 */ /* 0x000fca00078e02ff */
[----:B------:R-:W-:-:S13]  /*20400*/  ISETP.GE.OR P1, PT, R40, R25, P0 ;  /* 0x000000192800720c */ /* 0x000fda0000726670 */
[C---:B------:R-:W-:Y:S01]  /*20410*/  @!P1 IMAD.SHL.U32 R5, R16.reuse, 0x2, RZ ;  /* 0x0000000210059824 */ /* 0x040fe200078e00ff */
[----:B------:R-:W-:-:S04]  /*20420*/  @!P1 SHF.L.U64.HI R7, R16, 0x1, R17 ;  /* 0x0000000110079819 */ /* 0x000fc80000010211 */
[----:B------:R-:W-:-:S05]  /*20430*/  @!P1 IADD3 R8, P2, R3, R5, RZ ;  /* 0x0000000503089210 */ /* 0x000fca0007f5e0ff */
[----:B------:R-:W-:-:S06]  /*20440*/  @!P1 IMAD.X R9, R0, 0x1, R7, P2 ;  /* 0x0000000100099824 */ /* 0x000fcc00010e0607 */
[----:B------:R-:W2:Y:S01]  /*20450*/  @!P1 LD.E.128 R8, desc[UR42][R8.64] ;  /* 0x0000002a08089980 */ /* 0x000ea2000c101d00 */
[----:B------:R-:W-:-:S05]  /*20460*/  @!P1 IADD3 R14, P2, R14, R5, RZ ;  /* 0x000000050e0e9210 */ /* 0x000fca0007f5e0ff */
[----:B------:R-:W-:Y:S02]  /*20470*/  @!P1 IMAD.X R5, R4, 0x1, R7, P2 ;  /* 0x0000000104059824 */ /* 0x000fe400010e0607 */
[----:B------:R-:W-:-:S06]  /*20480*/  @!P1 IMAD.MOV.U32 R4, RZ, RZ, R14 ;  /* 0x000000ffff049224 */ /* 0x000fcc00078e000e */
        /* <DEDUP_REMOVED lines=10> */
[----:B------:R-:W-:-:S07]  /*20530*/  IMAD.MOV.U32 R3, RZ, RZ, R21 ;  /* 0x000000ffff037224 */ /* 0x000fce00078e0015 */
[----:B-----5:R-:W-:Y:S05]  /*20540*/  WARPSYNC.COLLECTIVE R15, `(.L_x_14712) ;  /* 0x000000000f087348 */ /* 0x020fea0003c00000 */
[----:B------:R0:W1:Y:S02]  /*20550*/  SHFL.IDX P6, R14, R13, R12, R11 ;  /* 0x0000000c0d0e7389 */ /* 0x00006400000c000b */
[----:B01---5:R-:W-:Y:S01]  /*20560*/  ENDCOLLECTIVE ;  /* 0x000000000000791b */ /* 0x023fe20003800000 */
.L_x_14712:
[----:B------:R-:W-:Y:S02]  /*20570*/  IMAD.MOV.U32 R0, RZ, RZ, R20 ;  /* 0x000000ffff007224 */ /* 0x000fe400078e0014 */
[----:B------:R-:W-:Y:S01]  /*20580*/  @!P1 IMAD.MOV.U32 R28, RZ, RZ, R8 ;  /* 0x000000ffff1c9224 */ /* 0x000fe200078e0008 */
[----:B------:R-:W-:Y:S01]  /*20590*/  PRMT R48, R48, 0x5410, R3 ;  /* 0x0000541030307816 */ /* 0x000fe20000000003 */
[----:B------:R-:W-:Y:S01]  /*205a0*/  @!P1 IMAD.MOV.U32 R29, RZ, RZ, R9 ;  /* 0x000000ffff1d9224 */ /* 0x000fe200078e0009 */
[----:B------:R-:W-:Y:S01]  /*205b0*/  PRMT R45, R45, 0x5410, R0 ;  /* 0x000054102d2d7816 */ /* 0x000fe20000000000 */
[----:B------:R-:W-:Y:S01]  /*205c0*/  @!P1 IMAD.MOV.U32 R34, RZ, RZ, R4 ;  /* 0x000000ffff229224 */ /* 0x000fe200078e0004 */
[----:B------:R-:W-:Y:S01]  /*205d0*/  @!P1 MOV R30, R6 ;  /* 0x00000006001e9202 */ /* 0x000fe20000000f00 */
[----:B------:R-:W-:Y:S02]  /*205e0*/  @!P1 IMAD.MOV.U32 R35, RZ, RZ, R5 ;  /* 0x000000ffff239224 */ /* 0x000fe400078e0005 */
[----:B------:R-:W-:-:S02]  /*205f0*/  @!P1 IMAD.MOV.U32 R31, RZ, RZ, R7 ;  /* 0x000000ffff1f9224 */ /* 0x000fc400078e0007 */
[----:B------:R-:W-:Y:S02]  /*20600*/  IMAD.MOV.U32 R6, RZ, RZ, R34 ;  /* 0x000000ffff067224 */ /* 0x000fe400078e0022 */
        /* <DEDUP_REMOVED lines=9> */
[----:B------:R-:W-:-:S07]  /*206a0*/  PRMT R36, R9, 0x7610, R36 ;  /* 0x0000761009247816 */ /* 0x000fce0000000024 */
[----:B------:R-:W-:Y:S05]  /*206b0*/  WARPSYNC.COLLECTIVE R15, `(.L_x_14713) ;  /* 0x000000000f087348 */ /* 0x000fea0003c00000 */
[----:B------:R0:W1:Y:S02]  /*206c0*/  SHFL.IDX P6, R14, R13, R12, R11 ;  /* 0x0000000c0d0e7389 */ /* 0x00006400000c000b */
[----:B01----:R-:W-:Y:S01]  /*206d0*/  ENDCOLLECTIVE ;  /* 0x000000000000791b */ /* 0x003fe20003800000 */
.L_x_14713:
[----:B------:R-:W-:Y:S01]  /*206e0*/  IMAD.MOV.U32 R5, RZ, RZ, R31 ;  /* 0x000000ffff057224 */ /* 0x000fe200078e001f */
[----:B------:R-:W-:Y:S02]  /*206f0*/  PRMT R49, R49, 0x5410, R4 ;  /* 0x0000541031317816 */ /* 0x000fe40000000004 */
[----:B------:R-:W-:Y:S02]  /*20700*/  CS2R R6, SRZ ;  /* 0x0000000000067805 */ /* 0x000fe4000001ff00 */
[----:B------:R-:W-:Y:S01]  /*20710*/  PRMT R45, R5, 0x7610, R45 ;  /* 0x00007610052d7816 */ /* 0x000fe2000000002d */
[----:B------:R-:W-:Y:S02]  /*20720*/  IMAD.MOV.U32 R13, RZ, RZ, R24 ;  /* 0x000000ffff0d7224 */ /* 0x000fe400078e0018 */
[----:B------:R-:W-:-:S07]  /*20730*/  IMAD.MOV.U32 R3, RZ, RZ, R14 ;  /* 0x000000ffff037224 */ /* 0x000fce00078e000e */
[----:B------:R-:W-:Y:S05]  /*20740*/  WARPSYNC.COLLECTIVE R15, `(.L_x_14714) ;  /* 0x000000000f087348 */ /* 0x000fea0003c00000 */
[----:B------:R0:W1:Y:S02]  /*20750*/  SHFL.IDX P6, R14, R13, R12, R11 ;  /* 0x0000000c0d0e7389 */ /* 0x00006400000c000b */
[----:B01----:R-:W-:Y:S01]  /*20760*/  ENDCOLLECTIVE ;  /* 0x000000000000791b */ /* 0x003fe20003800000 */
.L_x_14714:
[----:B------:R-:W-:Y:S02]  /*20770*/  IMAD.MOV.U32 R13, RZ, RZ, R37 ;  /* 0x000000ffff0d7224 */ /* 0x000fe400078e0025 */
[----:B------:R-:W-:-:S07]  /*20780*/  IMAD.MOV.U32 R24, RZ, RZ, R14 ;  /* 0x000000ffff187224 */ /* 0x000fce00078e000e */
[----:B------:R-:W-:Y:S05]  /*20790*/  WARPSYNC.COLLECTIVE R15, `(.L_x_14715) ;  /* 0x000000000f087348 */ /* 0x000fea0003c00000 */
[----:B------:R0:W1:Y:S02]  /*207a0*/  SHFL.IDX P6, R14, R13, R12, R11 ;  /* 0x0000000c0d0e7389 */ /* 0x00006400000c000b */
[----:B01----:R-:W-:Y:S01]  /*207b0*/  ENDCOLLECTIVE ;  /* 0x000000000000791b */ /* 0x003fe20003800000 */
.L_x_14715:
[----:B------:R-:W-:Y:S05]  /*207c0*/  BRA `(.L_x_14716) ;  /* 0xfffffe8c00447947 */ /* 0x000fea000383ffff */
.L_x_14466:
[----:B0-----:R0:W1:Y:S02]  /*207d0*/  SYNCS.PHASECHK.TRANS64.TRYWAIT P1, [R19+URZ+0x22800], R12 ;  /* 0x0228000c130075a7 */ /* 0x001064000802017f */
[----:B-1----:R-:W-:Y:S05]  /*207e0*/  @!P1 NANOSLEEP.SYNCS 0x989680 ;  /* 0x009896800000995d */ /* 0x002fea0003900000 */
[----:B------:R-:W1:Y:S02]  /*207f0*/  @!P1 SYNCS.PHASECHK.TRANS64 P1, [R19+URZ+0x22800], R12 ;  /* 0x0228000c130095a7 */ /* 0x000e64000802007f */
[----:B-1----:R-:W-:Y:S05]  /*20800*/  @!P1 BRA `(.L_x_14466) ;  /* 0xfffffffc00f09947 */ /* 0x002fea000383ffff */
[----:B------:R-:W-:Y:S05]  /*20810*/  BRA `(.L_x_14717) ;  /* 0xfffffe8c00e87947 */ /* 0x000fea000383ffff */
.L_x_14472:
[----:B-1----:R1:W3:Y:S02]  /*20820*/  SYNCS.PHASECHK.TRANS64.TRYWAIT P1, [R13+URZ+0x22830], R74 ;  /* 0x0228304a0d0075a7 */ /* 0x0022e4000802017f */
[----:B---3--:R-:W-:Y:S05]  /*20830*/  @!P1 NANOSLEEP.SYNCS 0x989680 ;  /* 0x009896800000995d */ /* 0x008fea0003900000 */
[----:B------:R-:W3:Y:S02]  /*20840*/  @!P1 SYNCS.PHASECHK.TRANS64 P1, [R13+URZ+0x22830], R74 ;  /* 0x0228304a0d0095a7 */ /* 0x000ee4000802007f */
[----:B---3--:R-:W-:Y:S05]  /*20850*/  @!P1 BRA `(.L_x_14472) ;  /* 0xfffffffc00f09947 */ /* 0x008fea000383ffff */
[----:B------:R-:W-:Y:S05]  /*20860*/  BRA `(.L_x_14471) ;  /* 0xfffffe9c00bc7947 */ /* 0x000fea000383ffff */
.L_x_14478:
[----:B-1----:R1:W2:Y:S02]  /*20870*/  SYNCS.PHASECHK.TRANS64.TRYWAIT P1, [R13+URZ+0x22850], R74 ;  /* 0x0228504a0d0075a7 */ /* 0x0022a4000802017f */
[----:B--2---:R-:W-:Y:S05]  /*20880*/  @!P1 NANOSLEEP.SYNCS 0x989680 ;  /* 0x009896800000995d */ /* 0x004fea0003900000 */
[----:B------:R-:W2:Y:S02]  /*20890*/  @!P1 SYNCS.PHASECHK.TRANS64 P1, [R13+URZ+0x22850], R74 ;  /* 0x0228504a0d0095a7 */ /* 0x000ea4000802007f */
[----:B--2---:R-:W-:Y:S05]  /*208a0*/  @!P1 BRA `(.L_x_14478) ;  /* 0xfffffffc00f09947 */ /* 0x004fea000383ffff */
[----:B------:R-:W-:Y:S05]  /*208b0*/  BRA `(.L_x_14477) ;  /* 0xfffffebc008c7947 */ /* 0x000fea000383ffff */
.L_x_14484:
[----:B-1----:R1:W2:Y:S02]  /*208c0*/  SYNCS.PHASECHK.TRANS64.TRYWAIT P1, [R14+URZ+0x22830], R15 ;  /* 0x0228300f0e0075a7 */ /* 0x0022a4000802017f */
[----:B--2---:R-:W-:Y:S05]  /*208d0*/  @!P1 NANOSLEEP.SYNCS 0x989680 ;  /* 0x009896800000995d */ /* 0x004fea0003900000 */
[----:B------:R-:W2:Y:S02]  /*208e0*/  @!P1 SYNCS.PHASECHK.TRANS64 P1, [R14+URZ+0x22830], R15 ;  /* 0x0228300f0e0095a7 */ /* 0x000ea4000802007f */
[----:B--2---:R-:W-:Y:S05]  /*208f0*/  @!P1 BRA `(.L_x_14484) ;  /* 0xfffffffc00f09947 */ /* 0x004fea000383ffff */
[----:B------:R-:W-:Y:S05]  /*20900*/  BRA `(.L_x_14483) ;  /* 0xfffffec400187947 */ /* 0x000fea000383ffff */
.L_x_14490:
[----:B-1----:R1:W2:Y:S02]  /*20910*/  SYNCS.PHASECHK.TRANS64.TRYWAIT P1, [R14+URZ+0x22850], R15 ;  /* 0x0228500f0e0075a7 */ /* 0x0022a4000802017f */
[----:B--2---:R-:W-:Y:S05]  /*20920*/  @!P1 NANOSLEEP.SYNCS 0x989680 ;  /* 0x009896800000995d */ /* 0x004fea0003900000 */
[----:B------:R-:W2:Y:S02]  /*20930*/  @!P1 SYNCS.PHASECHK.TRANS64 P1, [R14+URZ+0x22850], R15 ;  /* 0x0228500f0e0095a7 */ /* 0x000ea4000802007f */
[----:B--2---:R-:W-:Y:S05]  /*20940*/  @!P1 BRA `(.L_x_14490) ;  /* 0xfffffffc00f09947 */ /* 0x004fea000383ffff */
[----:B------:R-:W-:Y:S05]  /*20950*/  BRA `(.L_x_14489) ;  /* 0xfffffee800e47947 */ /* 0x000fea000383ffff */
.L_x_14497:
[----:B-1----:R1:W2:Y:S02]  /*20960*/  SYNCS.PHASECHK.TRANS64.TRYWAIT P1, [R14+URZ+0x22830], R15 ;  /* 0x0228300f0e0075a7 */ /* 0x0022a4000802017f */
[----:B--2---:R-:W-:Y:S05]  /*20970*/  @!P1 NANOSLEEP.SYNCS 0x989680 ;  /* 0x009896800000995d */ /* 0x004fea0003900000 */
[----:B------:R-:W2:Y:S02]  /*20980*/  @!P1 SYNCS.PHASECHK.TRANS64 P1, [R14+URZ+0x22830], R15 ;  /* 0x0228300f0e0095a7 */ /* 0x000ea4000802007f */
[----:B--2---:R-:W-:Y:S05]  /*20990*/  @!P1 BRA `(.L_x_14497) ;  /* 0xfffffffc00f09947 */ /* 0x004fea000383ffff */
[----:B------:R-:W-:Y:S05]  /*209a0*/  BRA `(.L_x_14496) ;  /* 0xfffffef000347947 */ /* 0x000fea000383ffff */
.L_x_14503:
[----:B-1----:R1:W2:Y:S02]  /*209b0*/  SYNCS.PHASECHK.TRANS64.TRYWAIT P1, [R14+URZ+0x22850], R15 ;  /* 0x0228500f0e0075a7 */ /* 0x0022a4000802017f */
[----:B--2---:R-:W-:Y:S05]  /*209c0*/  @!P1 NANOSLEEP.SYNCS 0x989680 ;  /* 0x009896800000995d */ /* 0x004fea0003900000 */
[----:B------:R-:W2:Y:S02]  /*209d0*/  @!P1 SYNCS.PHASECHK.TRANS64 P1, [R14+URZ+0x22850], R15 ;  /* 0x0228500f0e0095a7 */ /* 0x000ea4000802007f */
[----:B--2---:R-:W-:Y:S05]  /*209e0*/  @!P1 BRA `(.L_x_14503) ;  /* 0xfffffffc00f09947 */ /* 0x004fea000383ffff */
[----:B------:R-:W-:Y:S05]  /*209f0*/  BRA `(.L_x_14502) ;  /* 0xffffff10001c7947 */ /* 0x000fea000383ffff */
.L_x_14510:
[----:B------:R-:W-:Y:S02]  /*20a00*/  IMAD.MOV.U32 R13, RZ, RZ, R20 ;  /* 0x000000ffff0d7224 */ /* 0x000fe400078e0014 */
[----:B------:R-:W-:Y:S02]  /*20a10*/  IMAD.MOV.U32 R12, RZ, RZ, RZ ;  /* 0x000000ffff0c7224 */ /* 0x000fe400078e00ff */
[----:B------:R-:W-:Y:S02]  /*20a20*/  IMAD.MOV.U32 R11, RZ, RZ, 0x181f ;  /* 0x0000181fff0b7424 */ /* 0x000fe400078e00ff */
[----:B------:R-:W-:-:S07]  /*20a30*/  IMAD.MOV.U32 R15, RZ, RZ, -0x1 ;  /* 0xffffffffff0f7424 */ /* 0x000fce00078e00ff */
[----:B-----5:R-:W-:Y:S05]  /*20a40*/  WARPSYNC.COLLECTIVE R15, `(.L_x_14718) ;  /* 0x000000000f087348 */ /* 0x020fea0003c00000 */
[----:B------:R0:W1:Y:S02]  /*20a50*/  SHFL.IDX P6, R14, R13, R12, R11 ;  /* 0x0000000c0d0e7389 */ /* 0x00006400000c000b */
[----:B01---5:R-:W-:Y:S01]  /*20a60*/  ENDCOLLECTIVE ;  /* 0x000000000000791b */ /* 0x023fe20003800000 */
.L_x_14718:
[----:B------:R-:W-:Y:S02]  /*20a70*/  IMAD.MOV.U32 R13, RZ, RZ, R4 ;  /* 0x000000ffff0d7224 */ /* 0x000fe400078e0004 */
[----:B------:R-:W-:-:S07]  /*20a80*/  IMAD.MOV.U32 R3, RZ, RZ, R14 ;  /* 0x000000ffff037224 */ /* 0x000fce00078e000e */
[----:B------:R-:W-:Y:S05]  /*20a90*/  WARPSYNC.COLLECTIVE R15, `(.L_x_14719) ;  /* 0x000000000f087348 */ /* 0x000fea0003c00000 */
[----:B------:R0:W1:Y:S02]  /*20aa0*/  SHFL.IDX P6, R14, R13, R12, R11 ;  /* 0x0000000c0d0e7389 */ /* 0x00006400000c000b */
[----:B01----:R-:W-:Y:S01]  /*20ab0*/  ENDCOLLECTIVE ;  /* 0x000000000000791b */ /* 0x003fe20003800000 */
.L_x_14719:
[----:B------:R-:W-:Y:S05]  /*20ac0*/  BRA `(.L_x_14720) ;  /* 0xffffff38006c7947 */ /* 0x000fea000383ffff */
.L_x_14513:
        /* <DEDUP_REMOVED lines=8> */
.L_x_14722:
[----:B------:R-:W-:Y:S05]  /*20b50*/  BSYNC B1 ;  /* 0x0000000000017941 */ /* 0x000fea0003800000 */
.L_x_14721:
        /* <DEDUP_REMOVED lines=8> */
.L_x_14723:
[----:B------:R-:W-:Y:S05]  /*20be0*/  BRA `(.L_x_14724) ;  /* 0xffffff3800b47947 */ /* 0x000fea000383ffff */
.L_x_14516:
[----:B------:R-:W-:Y:S01]  /*20bf0*/  BSSY B1, `(.L_x_14725) ;  /* 0x0000008000017945 */ /* 0x000fe20003800000 */
[----:B---3--:R-:W-:Y:S02]  /*20c00*/  IMAD.MOV.U32 R13, RZ, RZ, R20 ;  /* 0x000000ffff0d7224 */ /* 0x008fe400078e0014 */
[----:B------:R-:W-:Y:S02]  /*20c10*/  IMAD.MOV.U32 R12, RZ, RZ, 0x2 ;  /* 0x00000002ff0c7424 */ /* 0x000fe400078e00ff */
[----:B------:R-:W-:Y:S02]  /*20c20*/  IMAD.MOV.U32 R11, RZ, RZ, 0x181f ;  /* 0x0000181fff0b7424 */ /* 0x000fe400078e00ff */
[----:B------:R-:W-:-:S07]  /*20c30*/  IMAD.MOV.U32 R15, RZ, RZ, -0x1 ;  /* 0xffffffffff0f7424 */ /* 0x000fce00078e00ff */
[----:B012-45:R-:W-:Y:S05]  /*20c40*/  WARPSYNC.COLLECTIVE R15, `(.L_x_14726) ;  /* 0x000000000f087348 */ /* 0x037fea0003c00000 */
[----:B--2---:R2:W3:Y:S02]  /*20c50*/  SHFL.IDX P6, R14, R13, R12, R11 ;  /* 0x0000000c0d0e7389 */ /* 0x0044e400000c000b */
[----:B012345:R-:W-:Y:S01]  /*20c60*/  ENDCOLLECTIVE ;  /* 0x000000000000791b */ /* 0x03ffe20003800000 */
.L_x_14726:
[----:B------:R-:W-:Y:S05]  /*20c70*/  BSYNC B1 ;  /* 0x0000000000017941 */ /* 0x000fea0003800000 */
.L_x_14725:
        /* <DEDUP_REMOVED lines=8> */
.L_x_14727:
[----:B------:R-:W-:Y:S05]  /*20d00*/  BRA `(.L_x_14728) ;  /* 0xffffff3800fc7947 */ /* 0x000fea000383ffff */
.L_x_14519:
        /* <DEDUP_REMOVED lines=8> */
.L_x_14730:
[----:B------:R-:W-:Y:S05]  /*20d90*/  BSYNC B1 ;  /* 0x0000000000017941 */ /* 0x000fea0003800000 */
.L_x_14729:
        /* <DEDUP_REMOVED lines=8> */
.L_x_14731:
[----:B------:R-:W-:Y:S05]  /*20e20*/  BRA `(.L_x_14732) ;  /* 0xffffff3c00447947 */ /* 0x000fea000383ffff */
.L_x_14521:
[----:B------:R-:W-:Y:S02]  /*20e30*/  IMAD.MOV.U32 R13, RZ, RZ, R4 ;  /* 0x000000ffff0d7224 */ /* 0x000fe400078e0004 */
[----:B------:R-:W-:Y:S02]  /*20e40*/  IMAD.MOV.U32 R12, RZ, RZ, RZ ;  /* 0x000000ffff0c7224 */ /* 0x000fe400078e00ff */
[----:B------:R-:W-:Y:S02]  /*20e50*/  IMAD.MOV.U32 R11, RZ, RZ, 0x1c1f ;  /* 0x00001c1fff0b7424 */ /* 0x000fe400078e00ff */
[----:B------:R-:W-:-:S07]  /*20e60*/  IMAD.MOV.U32 R15, RZ, RZ, -0x1 ;  /* 0xffffffffff0f7424 */ /* 0x000fce00078e00ff */
[----:B------:R-:W-:Y:S05]  /*20e70*/  WARPSYNC.COLLECTIVE R15, `(.L_x_14733) ;  /* 0x000000000f087348 */ /* 0x000fea0003c00000 */
[----:B------:R0:W1:Y:S02]  /*20e80*/  SHFL.IDX P6, R14, R13, R12, R11 ;  /* 0x0000000c0d0e7389 */ /* 0x00006400000c000b */
[----:B01----:R-:W-:Y:S01]  /*20e90*/  ENDCOLLECTIVE ;  /* 0x000000000000791b */ /* 0x003fe20003800000 */
.L_x_14733:
[----:B------:R-:W-:Y:S02]  /*20ea0*/  IMAD.MOV.U32 R13, RZ, RZ, R3 ;  /* 0x000000ffff0d7224 */ /* 0x000fe400078e0003 */
[----:B------:R-:W-:-:S07]  /*20eb0*/  IMAD.MOV.U32 R20, RZ, RZ, R14 ;  /* 0x000000ffff147224 */ /* 0x000fce00078e000e */
[----:B------:R-:W-:Y:S05]  /*20ec0*/  WARPSYNC.COLLECTIVE R15, `(.L_x_14734) ;  /* 0x000000000f087348 */ /* 0x000fea0003c00000 */
[----:B------:R0:W1:Y:S02]  /*20ed0*/  SHFL.IDX P6, R14, R13, R12, R11 ;  /* 0x0000000c0d0e7389 */ /* 0x00006400000c000b */
[----:B01----:R-:W-:Y:S01]  /*20ee0*/  ENDCOLLECTIVE ;  /* 0x000000000000791b */ /* 0x003fe20003800000 */
.L_x_14734:
[----:B------:R-:W-:Y:S01]  /*20ef0*/  IMAD.MOV.U32 R12, RZ, RZ, R14 ;  /* 0x000000ffff0c7224 */ /* 0x000fe200078e000e */
[----:B------:R-:W-:Y:S06]  /*20f00*/  BRA `(.L_x_14735) ;  /* 0xffffff4000447947 */ /* 0x000fec000383ffff */
.L_x_14524:
        /* <DEDUP_REMOVED lines=8> */
.L_x_14737:
[----:B------:R-:W-:Y:S05]  /*20f90*/  BSYNC B1 ;  /* 0x0000000000017941 */ /* 0x000fea0003800000 */
.L_x_14736:
        /* <DEDUP_REMOVED lines=8> */
.L_x_14738:
[----:B------:R-:W-:Y:S01]  /*21020*/  IMAD.MOV.U32 R3, RZ, RZ, R14 ;  /* 0x000000ffff037224 */ /* 0x000fe200078e000e */
[----:B------:R-:W-:Y:S06]  /*21030*/  BRA `(.L_x_14739) ;  /* 0xffffff4c001c7947 */ /* 0x000fec000383ffff */
.L_x_14528:
[----:B------:R-:W-:Y:S01]  /*21040*/  IMAD.MOV.U32 R13, RZ, RZ, R4 ;  /* 0x000000ffff0d7224 */ /* 0x000fe200078e0004 */
[----:B------:R-:W-:Y:S01]  /*21050*/  MOV R11, 0x181f ;  /* 0x0000181f000b7802 */ /* 0x000fe20000000f00 */
[----:B------:R-:W-:Y:S02]  /*21060*/  IMAD.MOV.U32 R12, RZ, RZ, RZ ;  /* 0x000000ffff0c7224 */ /* 0x000fe400078e00ff */
[----:B------:R-:W-:-:S07]  /*21070*/  IMAD.MOV.U32 R15, RZ, RZ, -0x1 ;  /* 0xffffffffff0f7424 */ /* 0x000fce00078e00ff */
[----:B0-----:R-:W-:Y:S05]  /*21080*/  WARPSYNC.COLLECTIVE R15, `(.L_x_14740) ;  /* 0x000000000f087348 */ /* 0x001fea0003c00000 */
[----:B------:R1:W2:Y:S02]  /*21090*/  SHFL.IDX P6, R14, R13, R12, R11 ;  /* 0x0000000c0d0e7389 */ /* 0x0002a400000c000b */
[----:B012---:R-:W-:Y:S01]  /*210a0*/  ENDCOLLECTIVE ;  /* 0x000000000000791b */ /* 0x007fe20003800000 */
.L_x_14740:
[----:B------:R-:W-:Y:S02]  /*210b0*/  IMAD.MOV.U32 R13, RZ, RZ, R0 ;  /* 0x000000ffff0d7224 */ /* 0x000fe400078e0000 */
[----:B------:R-:W-:-:S07]  /*210c0*/  IMAD.MOV.U32 R3, RZ, RZ, R14 ;  /* 0x000000ffff037224 */ /* 0x000fce00078e000e */
[----:B------:R-:W-:Y:S05]  /*210d0*/  WARPSYNC.COLLECTIVE R15, `(.L_x_14741) ;  /* 0x000000000f087348 */ /* 0x000fea0003c00000 */
[----:B------:R0:W1:Y:S02]  /*210e0*/  SHFL.IDX P6, R14, R13, R12, R11 ;  /* 0x0000000c0d0e7389 */ /* 0x00006400000c000b */
[----:B01----:R-:W-:Y:S01]  /*210f0*/  ENDCOLLECTIVE ;  /* 0x000000000000791b */ /* 0x003fe20003800000 */
.L_x_14741:
[----:B------:R-:W-:Y:S01]  /*21100*/  IMAD.MOV.U32 R9, RZ, RZ, R14 ;  /* 0x000000ffff097224 */ /* 0x000fe200078e000e */
[----:B------:R-:W-:Y:S06]  /*21110*/  BRA `(.L_x_14742) ;  /* 0xffffff60007c7947 */ /* 0x000fec000383ffff */
.L_x_14531:
        /* <DEDUP_REMOVED lines=8> */
.L_x_14744:
[----:B------:R-:W-:Y:S05]  /*211a0*/  BSYNC B1 ;  /* 0x0000000000017941 */ /* 0x000fea0003800000 */
.L_x_14743:
        /* <DEDUP_REMOVED lines=8> */
.L_x_14745:
[----:B------:R-:W-:Y:S01]  /*21230*/  IMAD.MOV.U32 R9, RZ, RZ, R14 ;  /* 0x000000ffff097224 */ /* 0x000fe200078e000e */
[----:B------:R-:W-:Y:S06]  /*21240*/  BRA `(.L_x_14746) ;  /* 0xffffff6000c47947 */ /* 0x000fec000383ffff */
.L_x_14534:
        /* <DEDUP_REMOVED lines=8> */
.L_x_14748:
[----:B------:R-:W-:Y:S05]  /*212d0*/  BSYNC B1 ;  /* 0x0000000000017941 */ /* 0x000fea0003800000 */
.L_x_14747:
        /* <DEDUP_REMOVED lines=8> */
.L_x_14749:
[----:B------:R-:W-:Y:S01]  /*21360*/  IMAD.MOV.U32 R9, RZ, RZ, R14 ;  /* 0x000000ffff097224 */ /* 0x000fe200078e000e */
[----:B------:R-:W-:Y:S06]  /*21370*/  BRA `(.L_x_14750) ;  /* 0xffffff6400087947 */ /* 0x000fec000383ffff */
.L_x_14537:
[----:B------:R-:W-:Y:S01]  /*21380*/  BSSY B1, `(.L_x_14751) ;  /* 0x0000008000017945 */ /* 0x000fe20003800000 */
[----:B0-----:R-:W-:Y:S02]  /*21390*/  IMAD.MOV.U32 R13, RZ, RZ, R4 ;  /* 0x000000ffff0d7224 */ /* 0x001fe400078e0004 */
[----:B------:R-:W-:Y:S02]  /*213a0*/  IMAD.MOV.U32 R12, RZ, RZ, 0x3 ;  /* 0x00000003ff0c7424 */ /* 0x000fe400078e00ff */
[----:B------:R-:W-:Y:S02]  /*213b0*/  IMAD.MOV.U32 R11, RZ, RZ, 0x181f ;  /* 0x0000181fff0b7424 */ /* 0x000fe400078e00ff */
[----:B------:R-:W-:-:S07]  /*213c0*/  IMAD.MOV.U32 R15, RZ, RZ, -0x1 ;  /* 0xffffffffff0f7424 */ /* 0x000fce00078e00ff */
[----:B-1234-:R-:W-:Y:S05]  /*213d0*/  WARPSYNC.COLLECTIVE R15, `(.L_x_14752) ;  /* 0x000000000f087348 */ /* 0x01efea0003c00000 */
[----:B------:R0:W0:Y:S02]  /*213e0*/  SHFL.IDX P6, R14, R13, R12, R11 ;  /* 0x0000000c0d0e7389 */ /* 0x00002400000c000b */
[----:B01234-:R-:W-:Y:S01]  /*213f0*/  ENDCOLLECTIVE ;  /* 0x000000000000791b */ /* 0x01ffe20003800000 */
.L_x_14752:
[----:B------:R-:W-:Y:S05]  /*21400*/  BSYNC B1 ;  /* 0x0000000000017941 */ /* 0x000fea0003800000 */
.L_x_14751:
        /* <DEDUP_REMOVED lines=8> */
.L_x_14753:
[----:B------:R-:W-:Y:S01]  /*21490*/  IMAD.MOV.U32 R9, RZ, RZ, R14 ;  /* 0x000000ffff097224 */ /* 0x000fe200078e000e */
[----:B------:R-:W-:Y:S06]  /*214a0*/  BRA `(.L_x_14754) ;  /* 0xffffff64004c7947 */ /* 0x000fec000383ffff */
.L_x_14556:
[----:B-1----:R-:W0:Y:S01]  /*214b0*/  S2R R11, SR_TID.X ;  /* 0x00000000000b7919 */ /* 0x002e220000002100 */
        /* <DEDUP_REMOVED lines=10> */
.L_x_14756:
[----:B------:R-:W-:Y:S05]  /*21560*/  BSYNC B1 ;  /* 0x0000000000017941 */ /* 0x000fea0003800000 */
.L_x_14755:
[----:B------:R-:W-:Y:S05]  /*21570*/  BRA `(.L_x_14757) ;  /* 0xffffff8000847947 */ /* 0x000fea000383ffff */
.L_x_14558:
[----:B------:R-:W-:Y:S01]  /*21580*/  BSSY B1, `(.L_x_14758) ;  /* 0x0000006000017945 */ /* 0x000fe20003800000 */
[----:B------:R-:W-:-:S07]  /*21590*/  IMAD.MOV.U32 R15, RZ, RZ, -0x1 ;  /* 0xffffffffff0f7424 */ /* 0x000fce00078e00ff */
[----:B01----:R-:W-:Y:S05]  /*215a0*/  WARPSYNC.COLLECTIVE R15, `(.L_x_14759) ;  /* 0x000000000f0c7348 */ /* 0x003fea0003c00000 */
[----:B------:R-:W-:Y:S02]  /*215b0*/  ELECT P6, UR62, PT ;  /* 0x00000000003e782f */ /* 0x000fe400038c0000 */
[----:B------:R-:W-:Y:S01]  /*215c0*/  MOV R14, UR62 ;  /* 0x0000003e000e7c02 */ /* 0x000fe20008000f00 */
[----:B01----:R-:W-:Y:S10]  /*215d0*/  ENDCOLLECTIVE ;  /* 0x000000000000791b */ /* 0x003ff40003800000 */
.L_x_14759:
[----:B------:R-:W-:Y:S05]  /*215e0*/  BSYNC B1 ;  /* 0x0000000000017941 */ /* 0x000fea0003800000 */
.L_x_14758:
[----:B------:R-:W-:Y:S05]  /*215f0*/  BRA `(.L_x_14557) ;  /* 0xffffff80007c7947 */ /* 0x000fea000383ffff */
.L_x_14560:
[----:B0-----:R0:W2:Y:S02]  /*21600*/  SYNCS.PHASECHK.TRANS64.TRYWAIT P0, [R22+URZ+0x22820], R3 ;  /* 0x02282003160075a7 */ /* 0x0010a4000800017f */
[----:B--2---:R-:W-:Y:S05]  /*21610*/  @!P0 NANOSLEEP.SYNCS 0x989680 ;  /* 0x009896800000895d */ /* 0x004fea0003900000 */
[----:B------:R-:W2:Y:S02]  /*21620*/  @!P0 SYNCS.PHASECHK.TRANS64 P0, [R22+URZ+0x22820], R3 ;  /* 0x02282003160085a7 */ /* 0x000ea4000800007f */
[----:B--2---:R-:W-:Y:S05]  /*21630*/  @!P0 BRA `(.L_x_14560) ;  /* 0xfffffffc00f08947 */ /* 0x004fea000383ffff */
[----:B------:R-:W-:Y:S05]  /*21640*/  BRA `(.L_x_14760) ;  /* 0xffffff80008c7947 */ /* 0x000fea000383ffff */
.L_x_14564:
[----:B0-----:R0:W2:Y:S02]  /*21650*/  SYNCS.PHASECHK.TRANS64.TRYWAIT P0, [R3+URZ+0x228a0], R9 ;  /* 0x0228a009030075a7 */ /* 0x0010a4000800017f */
[----:B--2---:R-:W-:Y:S05]  /*21660*/  @!P0 NANOSLEEP.SYNCS 0x989680 ;  /* 0x009896800000895d */ /* 0x004fea0003900000 */
[----:B------:R-:W2:Y:S02]  /*21670*/  @!P0 SYNCS.PHASECHK.TRANS64 P0, [R3+URZ+0x228a0], R9 ;  /* 0x0228a009030085a7 */ /* 0x000ea4000800007f */
[----:B--2---:R-:W-:Y:S05]  /*21680*/  @!P0 BRA `(.L_x_14564) ;  /* 0xfffffffc00f08947 */ /* 0x004fea000383ffff */
[----:B------:R-:W-:Y:S05]  /*21690*/  BRA `(.L_x_14761) ;  /* 0xffffff8000a47947 */ /* 0x000fea000383ffff */
.L_x_14569:
[----:B-1----:R1:W2:Y:S02]  /*216a0*/  SYNCS.PHASECHK.TRANS64.TRYWAIT P0, [R3+URZ+0x228c0], R9 ;  /* 0x0228c009030075a7 */ /* 0x0022a4000800017f */
[----:B--2---:R-:W-:Y:S05]  /*216b0*/  @!P0 NANOSLEEP.SYNCS 0x989680 ;  /* 0x009896800000895d */ /* 0x004fea0003900000 */
[----:B------:R-:W2:Y:S02]  /*216c0*/  @!P0 SYNCS.PHASECHK.TRANS64 P0, [R3+URZ+0x228c0], R9 ;  /* 0x0228c009030085a7 */ /* 0x000ea4000800007f */
[----:B--2---:R-:W-:Y:S05]  /*216d0*/  @!P0 BRA `(.L_x_14569) ;  /* 0xfffffffc00f08947 */ /* 0x004fea000383ffff */
[----:B------:R-:W-:Y:S05]  /*216e0*/  BRA `(.L_x_14762) ;  /* 0xffffff8400207947 */ /* 0x000fea000383ffff */
.L_x_14579:
[----:B0-----:R0:W2:Y:S02]  /*216f0*/  SYNCS.PHASECHK.TRANS64.TRYWAIT P1, [R9+URZ+0x228a0], R2 ;  /* 0x0228a002090075a7 */ /* 0x0010a4000802017f */
[----:B--2---:R-:W-:Y:S05]  /*21700*/  @!P1 NANOSLEEP.SYNCS 0x989680 ;  /* 0x009896800000995d */ /* 0x004fea0003900000 */
[----:B------:R-:W2:Y:S02]  /*21710*/  @!P1 SYNCS.PHASECHK.TRANS64 P1, [R9+URZ+0x228a0], R2 ;  /* 0x0228a002090095a7 */ /* 0x000ea4000802007f */
[----:B--2---:R-:W-:Y:S05]  /*21720*/  @!P1 BRA `(.L_x_14579) ;  /* 0xfffffffc00f09947 */ /* 0x004fea000383ffff */
[----:B------:R-:W-:Y:S05]  /*21730*/  BRA `(.L_x_14763) ;  /* 0xffffff8800947947 */ /* 0x000fea000383ffff */
.L_x_14584:
[----:B-1----:R1:W2:Y:S02]  /*21740*/  SYNCS.PHASECHK.TRANS64.TRYWAIT P1, [R9+URZ+0x228c0], R2 ;  /* 0x0228c002090075a7 */ /* 0x0022a4000802017f */
[----:B--2---:R-:W-:Y:S05]  /*21750*/  @!P1 NANOSLEEP.SYNCS 0x989680 ;  /* 0x009896800000995d */ /* 0x004fea0003900000 */
[----:B------:R-:W2:Y:S02]  /*21760*/  @!P1 SYNCS.PHASECHK.TRANS64 P1, [R9+URZ+0x228c0], R2 ;  /* 0x0228c002090095a7 */ /* 0x000ea4000802007f */
[----:B--2---:R-:W-:Y:S05]  /*21770*/  @!P1 BRA `(.L_x_14584) ;  /* 0xfffffffc00f09947 */ /* 0x004fea000383ffff */
[----:B------:R-:W-:Y:S05]  /*21780*/  BRA `(.L_x_14764) ;  /* 0xffffff8c000c7947 */ /* 0x000fea000383ffff */
.L_x_14602:
        /* <DEDUP_REMOVED lines=11> */
.L_x_14766:
[----:B------:R-:W-:Y:S05]  /*21840*/  BSYNC B0 ;  /* 0x0000000000007941 */ /* 0x000fea0003800000 */
.L_x_14765:
[----:B------:R-:W-:Y:S05]  /*21850*/  BRA `(.L_x_14767) ;  /* 0xffffff9c00547947 */ /* 0x000fea000383ffff */
.L_x_14605:
[----:B0-----:R0:W1:Y:S02]  /*21860*/  SYNCS.PHASECHK.TRANS64.TRYWAIT P0, [R32+URZ+0x22840], R0 ;  /* 0x02284000200075a7 */ /* 0x001064000800017f */
[----:B-1----:R-:W-:Y:S05]  /*21870*/  @!P0 NANOSLEEP.SYNCS 0x989680 ;  /* 0x009896800000895d */ /* 0x002fea0003900000 */
[----:B------:R-:W1:Y:S02]  /*21880*/  @!P0 SYNCS.PHASECHK.TRANS64 P0, [R32+URZ+0x22840], R0 ;  /* 0x02284000200085a7 */ /* 0x000e64000800007f */
[----:B-1----:R-:W-:Y:S05]  /*21890*/  @!P0 BRA `(.L_x_14605) ;  /* 0xfffffffc00f08947 */ /* 0x002fea000383ffff */
[----:B------:R-:W-:Y:S05]  /*218a0*/  BRA `(.L_x_14768) ;  /* 0xffffff9c00707947 */ /* 0x000fea000383ffff */
.L_x_14606:
        /* <DEDUP_REMOVED lines=8> */
.L_x_14770:
[----:B------:R-:W-:Y:S05]  /*21930*/  BSYNC B0 ;  /* 0x0000000000007941 */ /* 0x000fea0003800000 */
.L_x_14769:
        /* <DEDUP_REMOVED lines=9> */
.L_x_14771:
[----:B------:R-:W-:Y:S02]  /*219d0*/  IMAD.MOV.U32 R13, RZ, RZ, R4 ;  /* 0x000000ffff0d7224 */ /* 0x000fe400078e0004 */
[----:B------:R-:W-:Y:S02]  /*219e0*/  IMAD.MOV.U32 R12, RZ, RZ, 0x1 ;  /* 0x00000001ff0c7424 */ /* 0x000fe400078e00ff */
[----:B------:R-:W-:-:S07]  /*219f0*/  IMAD.MOV.U32 R3, RZ, RZ, R14 ;  /* 0x000000ffff037224 */ /* 0x000fce00078e000e */
[----:B------:R-:W-:Y:S05]  /*21a00*/  WARPSYNC.COLLECTIVE R15, `(.L_x_14772) ;  /* 0x000000000f087348 */ /* 0x000fea0003c00000 */
[----:B------:R0:W1:Y:S02]  /*21a10*/  SHFL.IDX P6, R14, R13, R12, R11 ;  /* 0x0000000c0d0e7389 */ /* 0x00006400000c000b */
[----:B01----:R-:W-:Y:S01]  /*21a20*/  ENDCOLLECTIVE ;  /* 0x000000000000791b */ /* 0x003fe20003800000 */
.L_x_14772:
        /* <DEDUP_REMOVED lines=15> */
.L_x_14773:
[----:B------:R-:W-:Y:S02]  /*21b20*/  @P0 IMAD R7, R5, 0x2, R22 ;  /* 0x0000000205070824 */ /* 0x000fe400078e0216 */
[----:B------:R-:W-:Y:S02]  /*21b30*/  IMAD.MOV.U32 R13, RZ, RZ, R4 ;  /* 0x000000ffff0d7224 */ /* 0x000fe400078e0004 */
[----:B------:R-:W-:Y:S01]  /*21b40*/  IMAD.MOV.U32 R12, RZ, RZ, 0x2 ;  /* 0x00000002ff0c7424 */ /* 0x000fe200078e00ff */
[----:B------:R-:W-:-:S07]  /*21b50*/  MOV R3, R14 ;  /* 0x0000000e00037202 */ /* 0x000fce0000000f00 */
[----:B------:R-:W-:Y:S05]  /*21b60*/  WARPSYNC.COLLECTIVE R15, `(.L_x_14774) ;  /* 0x000000000f087348 */ /* 0x000fea0003c00000 */
[----:B------:R0:W1:Y:S02]  /*21b70*/  SHFL.IDX P6, R14, R13, R12, R11 ;  /* 0x0000000c0d0e7389 */ /* 0x00006400000c000b */
[----:B01----:R-:W-:Y:S01]  /*21b80*/  ENDCOLLECTIVE ;  /* 0x000000000000791b */ /* 0x003fe20003800000 */
.L_x_14774:
        /* <DEDUP_REMOVED lines=15> */
.L_x_14775:
[----:B------:R-:W-:Y:S02]  /*21c80*/  @P0 IMAD R7, R5, 0x2, R22 ;  /* 0x0000000205070824 */ /* 0x000fe400078e0216 */
[----:B------:R-:W-:Y:S02]  /*21c90*/  IMAD.MOV.U32 R13, RZ, RZ, R4 ;  /* 0x000000ffff0d7224 */ /* 0x000fe400078e0004 */
[----:B------:R-:W-:Y:S02]  /*21ca0*/  IMAD.MOV.U32 R12, RZ, RZ, 0x3 ;  /* 0x00000003ff0c7424 */ /* 0x000fe400078e00ff */
[----:B------:R-:W-:-:S07]  /*21cb0*/  IMAD.MOV.U32 R3, RZ, RZ, R14 ;  /* 0x000000ffff037224 */ /* 0x000fce00078e000e */
[----:B------:R-:W-:Y:S05]  /*21cc0*/  WARPSYNC.COLLECTIVE R15, `(.L_x_14776) ;  /* 0x000000000f087348 */ /* 0x000fea0003c00000 */
[----:B------:R0:W1:Y:S02]  /*21cd0*/  SHFL.IDX P6, R14, R13, R12, R11 ;  /* 0x0000000c0d0e7389 */ /* 0x00006400000c000b */
[----:B01----:R-:W-:Y:S01]  /*21ce0*/  ENDCOLLECTIVE ;  /* 0x000000000000791b */ /* 0x003fe20003800000 */
.L_x_14776:
        /* <DEDUP_REMOVED lines=15> */
.L_x_14777:
[----:B------:R-:W-:Y:S02]  /*21de0*/  @P0 IMAD R7, R5, 0x2, R22 ;  /* 0x0000000205070824 */ /* 0x000fe400078e0216 */
[----:B------:R-:W-:Y:S02]  /*21df0*/  IMAD.MOV.U32 R13, RZ, RZ, R4 ;  /* 0x000000ffff0d7224 */ /* 0x000fe400078e0004 */
[----:B------:R-:W-:Y:S02]  /*21e00*/  IMAD.MOV.U32 R12, RZ, RZ, 0x4 ;  /* 0x00000004ff0c7424 */ /* 0x000fe400078e00ff */
[----:B------:R-:W-:-:S07]  /*21e10*/  IMAD.MOV.U32 R3, RZ, RZ, R14 ;  /* 0x000000ffff037224 */ /* 0x000fce00078e000e */
[----:B------:R-:W-:Y:S05]  /*21e20*/  WARPSYNC.COLLECTIVE R15, `(.L_x_14778) ;  /* 0x000000000f087348 */ /* 0x000fea0003c00000 */
[----:B------:R0:W1:Y:S02]  /*21e30*/  SHFL.IDX P6, R14, R13, R12, R11 ;  /* 0x0000000c0d0e7389 */ /* 0x00006400000c000b */
[----:B01----:R-:W-:Y:S01]  /*21e40*/  ENDCOLLECTIVE ;  /* 0x000000000000791b */ /* 0x003fe20003800000 */
.L_x_14778:
        /* <DEDUP_REMOVED lines=15> */
.L_x_14779:
[----:B------:R-:W-:Y:S02]  /*21f40*/  @P0 IMAD R7, R5, 0x2, R22 ;  /* 0x0000000205070824 */ /* 0x000fe400078e0216 */
[----:B------:R-:W-:Y:S02]  /*21f50*/  IMAD.MOV.U32 R13, RZ, RZ, R4 ;  /* 0x000000ffff0d7224 */ /* 0x000fe400078e0004 */
[----:B------:R-:W-:Y:S02]  /*21f60*/  IMAD.MOV.U32 R12, RZ, RZ, 0x5 ;  /* 0x00000005ff0c7424 */ /* 0x000fe400078e00ff */
[----:B------:R-:W-:-:S07]  /*21f70*/  IMAD.MOV.U32 R3, RZ, RZ, R14 ;  /* 0x000000ffff037224 */ /* 0x000fce00078e000e */
[----:B------:R-:W-:Y:S05]  /*21f80*/  WARPSYNC.COLLECTIVE R15, `(.L_x_14780) ;  /* 0x000000000f087348 */ /* 0x000fea0003c00000 */
[----:B------:R0:W1:Y:S02]  /*21f90*/  SHFL.IDX P6, R14, R13, R12, R11 ;  /* 0x0000000c0d0e7389 */ /* 0x00006400000c000b */
[----:B01----:R-:W-:Y:S01]  /*21fa0*/  ENDCOLLECTIVE ;  /* 0x000000000000791b */ /* 0x003fe20003800000 */
.L_x_14780:
        /* <DEDUP_REMOVED lines=10> */
.L_x_14781:
[----:B------:R-:W-:Y:S01]  /*22050*/  @!PT LDS RZ, [RZ] ;  /* 0x00000000fffff984 */ /* 0x000fe20000000800 */
[----:B------:R-:W-:Y:S01]  /*22060*/  @!PT LDS RZ, [RZ] ;  /* 0x00000000fffff984 */ /* 0x000fe20000000800 */
[----:B------:R-:W-:Y:S01]  /*22070*/  @!PT LDS RZ, [RZ] ;  /* 0x00000000fffff984 */ /* 0x000fe20000000800 */
[----:B------:R0:W-:Y:S01]  /*22080*/  @P0 LDGSTS.E.BYPASS.LTC128B.128 [R7+0x1e400], desc[UR42][R2.64], !P2 ;  /* 0x1e40000002070fae */ /* 0x0001e2000d101d6a */
[----:B------:R-:W-:Y:S01]  /*22090*/  IMAD.MOV.U32 R0, RZ, RZ, R14 ;  /* 0x000000ffff007224 */ /* 0x000fe200078e000e */
[----:B------:R-:W-:Y:S06]  /*220a0*/  BRA `(.L_x_14782) ;  /* 0xffffff9800c47947 */ /* 0x000fec000383ffff */
.L_x_14611:
[----:B------:R-:W-:Y:S01]  /*220b0*/  IMAD.MOV.U32 R13, RZ, RZ, R4 ;  /* 0x000000ffff0d7224 */ /* 0x000fe200078e0004 */
[----:B------:R-:W-:Y:S01]  /*220c0*/  MOV R12, RZ ;  /* 0x000000ff000c7202 */ /* 0x000fe20000000f00 */
[----:B------:R-:W-:Y:S02]  /*220d0*/  IMAD.MOV.U32 R11, RZ, RZ, 0x181f ;  /* 0x0000181fff0b7424 */ /* 0x000fe400078e00ff */
[----:B------:R-:W-:Y:S02]  /*220e0*/  IMAD.MOV.U32 R15, RZ, RZ, -0x1 ;  /* 0xffffffffff0f7424 */ /* 0x000fe400078e00ff */
[----:B-----5:R-:W-:Y:S02]  /*220f0*/  IMAD R5, R20, R7, RZ ;  /* 0x0000000714057224 */ /* 0x020fe400078e02ff */
[----:B------:R-:W-:-:S07]  /*22100*/  IMAD R17, R17, 0x80, R10 ;  /* 0x0000008011117824 */ /* 0x000fce00078e020a */
[----:B-1----:R-:W-:Y:S05]  /*22110*/  WARPSYNC.COLLECTIVE R15, `(.L_x_14783) ;  /* 0x000000000f087348 */ /* 0x002fea0003c00000 */
[----:B------:R0:W2:Y:S02]  /*22120*/  SHFL.IDX P6, R14, R13, R12, R11 ;  /* 0x0000000c0d0e7389 */ /* 0x0000a400000c000b */
[----:B012---:R-:W-:Y:S01]  /*22130*/  ENDCOLLECTIVE ;  /* 0x000000000000791b */ /* 0x007fe20003800000 */
.L_x_14783:
[C---:B------:R-:W-:Y:S01]  /*22140*/  VIADD R6, R17.reuse, 0x10 ;  /* 0x0000001011067836 */ /* 0x040fe20000000000 */
[----:B------:R-:W-:Y:S01]  /*22150*/  ISETP.GE.AND P0, PT, R17, R5, PT ;  /* 0x000000051100720c */ /* 0x000fe20003f06270 */
[----:B------:R-:W-:Y:S02]  /*22160*/  IMAD.MOV.U32 R13, RZ, RZ, R0 ;  /* 0x000000ffff0d7224 */ /* 0x000fe400078e0000 */
[----:B------:R-:W-:-:S10]  /*22170*/  IMAD.MOV.U32 R2, RZ, RZ, R14 ;  /* 0x000000ffff027224 */ /* 0x000fd400078e000e */
[----:B------:R-:W-:Y:S05]  /*22180*/  WARPSYNC.COLLECTIVE R15, `(.L_x_14784) ;  /* 0x000000000f087348 */ /* 0x000fea0003c00000 */
[----:B------:R0:W1:Y:S02]  /*22190*/  SHFL.IDX P6, R14, R13, R12, R11 ;  /* 0x0000000c0d0e7389 */ /* 0x00006400000c000b */
[----:B01----:R-:W-:Y:S01]  /*221a0*/  ENDCOLLECTIVE ;  /* 0x000000000000791b */ /* 0x003fe20003800000 */
.L_x_14784:
[----:B------:R-:W-:Y:S02]  /*221b0*/  IMAD.MOV.U32 R13, RZ, RZ, R4 ;  /* 0x000000ffff0d7224 */ /* 0x000fe400078e0004 */
[----:B------:R-:W-:Y:S02]  /*221c0*/  IMAD.MOV.U32 R12, RZ, RZ, 0x1 ;  /* 0x00000001ff0c7424 */ /* 0x000fe400078e00ff */
[----:B------:R-:W-:-:S07]  /*221d0*/  IMAD.MOV.U32 R3, RZ, RZ, R14 ;  /* 0x000000ffff037224 */ /* 0x000fce00078e000e */
[----:B------:R-:W-:Y:S05]  /*221e0*/  WARPSYNC.COLLECTIVE R15, `(.L_x_14785) ;  /* 0x000000000f087348 */ /* 0x000fea0003c00000 */
[----:B------:R0:W1:Y:S02]  /*221f0*/  SHFL.IDX P6, R14, R13, R12, R11 ;  /* 0x0000000c0d0e7389 */ /* 0x00006400000c000b */
[----:B01----:R-:W-:Y:S01]  /*22200*/  ENDCOLLECTIVE ;  /* 0x000000000000791b */ /* 0x003fe20003800000 */
.L_x_14785:
        /* <DEDUP_REMOVED lines=15> */
.L_x_14786:
[----:B------:R-:W-:Y:S02]  /*22300*/  IMAD.MOV.U32 R13, RZ, RZ, R4 ;  /* 0x000000ffff0d7224 */ /* 0x000fe400078e0004 */
[----:B------:R-:W-:Y:S02]  /*22310*/  IMAD.MOV.U32 R12, RZ, RZ, 0x2 ;  /* 0x00000002ff0c7424 */ /* 0x000fe400078e00ff */
[----:B------:R-:W-:-:S07]  /*22320*/  IMAD.MOV.U32 R3, RZ, RZ, R14 ;  /* 0x000000ffff037224 */ /* 0x000fce00078e000e */
[----:B------:R-:W-:Y:S05]  /*22330*/  WARPSYNC.COLLECTIVE R15, `(.L_x_14787) ;  /* 0x000000000f087348 */ /* 0x000fea0003c00000 */
[----:B------:R0:W1:Y:S02]  /*22340*/  SHFL.IDX P6, R14, R13, R12, R11 ;  /* 0x0000000c0d0e7389 */ /* 0x00006400000c000b */
[----:B01----:R-:W-:Y:S01]  /*22350*/  ENDCOLLECTIVE ;  /* 0x000000000000791b */ /* 0x003fe20003800000 */
.L_x_14787:
        /* <DEDUP_REMOVED lines=16> */
.L_x_14788:
[----:B------:R-:W-:Y:S02]  /*22460*/  IMAD.MOV.U32 R13, RZ, RZ, R4 ;  /* 0x000000ffff0d7224 */ /* 0x000fe400078e0004 */
[----:B------:R-:W-:Y:S02]  /*22470*/  IMAD.MOV.U32 R12, RZ, RZ, 0x3 ;  /* 0x00000003ff0c7424 */ /* 0x000fe400078e00ff */
[----:B------:R-:W-:-:S07]  /*22480*/  IMAD.MOV.U32 R3, RZ, RZ, R14 ;  /* 0x000000ffff037224 */ /* 0x000fce00078e000e */
[----:B------:R-:W-:Y:S05]  /*22490*/  WARPSYNC.COLLECTIVE R15, `(.L_x_14789) ;  /* 0x000000000f087348 */ /* 0x000fea0003c00000 */
[----:B------:R0:W1:Y:S02]  /*224a0*/  SHFL.IDX P6, R14, R13, R12, R11 ;  /* 0x0000000c0d0e7389 */ /* 0x00006400000c000b */
[----:B01----:R-:W-:Y:S01]  /*224b0*/  ENDCOLLECTIVE ;  /* 0x000000000000791b */ /* 0x003fe20003800000 */
.L_x_14789:
        /* <DEDUP_REMOVED lines=16> */
.L_x_14790:
[----:B------:R-:W-:Y:S01]  /*225c0*/  MOV R13, R4 ;  /* 0x00000004000d7202 */ /* 0x000fe20000000f00 */
[----:B------:R-:W-:Y:S02]  /*225d0*/  IMAD.MOV.U32 R12, RZ, RZ, 0x4 ;  /* 0x00000004ff0c7424 */ /* 0x000fe400078e00ff */
[----:B------:R-:W-:-:S07]  /*225e0*/  IMAD.MOV.U32 R3, RZ, RZ, R14 ;  /* 0x000000ffff037224 */ /* 0x000fce00078e000e */
[----:B------:R-:W-:Y:S05]  /*225f0*/  WARPSYNC.COLLECTIVE R15, `(.L_x_14791) ;  /* 0x000000000f087348 */ /* 0x000fea0003c00000 */
[----:B------:R0:W1:Y:S02]  /*22600*/  SHFL.IDX P6, R14, R13, R12, R11 ;  /* 0x0000000c0d0e7389 */ /* 0x00006400000c000b */
[----:B01----:R-:W-:Y:S01]  /*22610*/  ENDCOLLECTIVE ;  /* 0x000000000000791b */ /* 0x003fe20003800000 */
.L_x_14791:
        /* <DEDUP_REMOVED lines=16> */
.L_x_14792:
[----:B------:R-:W-:Y:S02]  /*22720*/  IMAD.MOV.U32 R13, RZ, RZ, R4 ;  /* 0x000000ffff0d7224 */ /* 0x000fe400078e0004 */
[----:B------:R-:W-:Y:S02]  /*22730*/  IMAD.MOV.U32 R12, RZ, RZ, 0x5 ;  /* 0x00000005ff0c7424 */ /* 0x000fe400078e00ff */
[----:B------:R-:W-:-:S07]  /*22740*/  IMAD.MOV.U32 R3, RZ, RZ, R14 ;  /* 0x000000ffff037224 */ /* 0x000fce00078e000e */
[----:B------:R-:W-:Y:S05]  /*22750*/  WARPSYNC.COLLECTIVE R15, `(.L_x_14793) ;  /* 0x000000000f087348 */ /* 0x000fea0003c00000 */
[----:B------:R0:W1:Y:S02]  /*22760*/  SHFL.IDX P6, R14, R13, R12, R11 ;  /* 0x0000000c0d0e7389 */ /* 0x00006400000c000b */
[----:B01----:R-:W-:Y:S01]  /*22770*/  ENDCOLLECTIVE ;  /* 0x000000000000791b */ /* 0x003fe20003800000 */
.L_x_14793:
        /* <DEDUP_REMOVED lines=16> */
.L_x_14794:
[----:B------:R-:W-:Y:S02]  /*22880*/  IMAD.MOV.U32 R13, RZ, RZ, R4 ;  /* 0x000000ffff0d7224 */ /* 0x000fe400078e0004 */
[----:B------:R-:W-:Y:S02]  /*22890*/  IMAD.MOV.U32 R12, RZ, RZ, 0x6 ;  /* 0x00000006ff0c7424 */ /* 0x000fe400078e00ff */
[----:B------:R-:W-:-:S07]  /*228a0*/  IMAD.MOV.U32 R3, RZ, RZ, R14 ;  /* 0x000000ffff037224 */ /* 0x000fce00078e000e */
[----:B------:R-:W-:Y:S05]  /*228b0*/  WARPSYNC.COLLECTIVE R15, `(.L_x_14795) ;  /* 0x000000000f087348 */ /* 0x000fea0003c00000 */
[----:B------:R0:W1:Y:S02]  /*228c0*/  SHFL.IDX P6, R14, R13, R12, R11 ;  /* 0x0000000c0d0e7389 */ /* 0x00006400000c000b */
[----:B01----:R-:W-:Y:S01]  /*228d0*/  ENDCOLLECTIVE ;  /* 0x000000000000791b */ /* 0x003fe20003800000 */
.L_x_14795:
        /* <DEDUP_REMOVED lines=16> */
.L_x_14796:
[----:B------:R-:W-:Y:S02]  /*229e0*/  IMAD.MOV.U32 R13, RZ, RZ, R4 ;  /* 0x000000ffff0d7224 */ /* 0x000fe400078e0004 */
[----:B------:R-:W-:Y:S02]  /*229f0*/  IMAD.MOV.U32 R12, RZ, RZ, 0x7 ;  /* 0x00000007ff0c7424 */ /* 0x000fe400078e00ff */
[----:B------:R-:W-:-:S07]  /*22a00*/  IMAD.MOV.U32 R3, RZ, RZ, R14 ;  /* 0x000000ffff037224 */ /* 0x000fce00078e000e */
[----:B------:R-:W-:Y:S05]  /*22a10*/  WARPSYNC.COLLECTIVE R15, `(.L_x_14797) ;  /* 0x000000000f087348 */ /* 0x000fea0003c00000 */
[----:B------:R0:W1:Y:S02]  /*22a20*/  SHFL.IDX P6, R14, R13, R12, R11 ;  /* 0x0000000c0d0e7389 */ /* 0x00006400000c000b */
[----:B01----:R-:W-:Y:S01]  /*22a30*/  ENDCOLLECTIVE ;  /* 0x000000000000791b */ /* 0x003fe20003800000 */
.L_x_14797:
        /* <DEDUP_REMOVED lines=10> */
.L_x_14798:
[----:B------:R-:W-:Y:S01]  /*22ae0*/  @!PT LDS RZ, [RZ] ;  /* 0x00000000fffff984 */ /* 0x000fe20000000800 */
[----:B------:R-:W-:Y:S01]  /*22af0*/  @!PT LDS RZ, [RZ] ;  /* 0x00000000fffff984 */ /* 0x000fe20000000800 */
[----:B------:R-:W-:Y:S01]  /*22b00*/  @!PT LDS RZ, [RZ] ;  /* 0x00000000fffff984 */ /* 0x000fe20000000800 */
[----:B------:R0:W-:Y:S01]  /*22b10*/  @!P0 LDGSTS.E.BYPASS.LTC128B.128 [R8+0x1b400], desc[UR42][R2.64], !P1 ;  /* 0x1b40000002088fae */ /* 0x0001e2000c901d6a */
[----:B------:R-:W-:Y:S01]  /*22b20*/  IMAD.MOV.U32 R0, RZ, RZ, R14 ;  /* 0x000000ffff007224 */ /* 0x000fe200078e000e */
[----:B------:R-:W-:Y:S06]  /*22b30*/  BRA `(.L_x_14799) ;  /* 0xffffff9c00407947 */ /* 0x000fec000383ffff */
.L_x_14614:
[----:B0-----:R0:W2:Y:S02]  /*22b40*/  SYNCS.PHASECHK.TRANS64.TRYWAIT P0, [R22+URZ+0x22820], R3 ;  /* 0x02282003160075a7 */ /* 0x0010a4000800017f */
[----:B--2---:R-:W-:Y:S05]  /*22b50*/  @!P0 NANOSLEEP.SYNCS 0x989680 ;  /* 0x009896800000895d */ /* 0x004fea0003900000 */
[----:B------:R-:W2:Y:S02]  /*22b60*/  @!P0 SYNCS.PHASECHK.TRANS64 P0, [R22+URZ+0x22820], R3 ;  /* 0x02282003160085a7 */ /* 0x000ea4000800007f */
[----:B--2---:R-:W-:Y:S05]  /*22b70*/  @!P0 BRA `(.L_x_14614) ;  /* 0xfffffffc00f08947 */ /* 0x004fea000383ffff */
[----:B------:R-:W-:Y:S05]  /*22b80*/  BRA `(.L_x_14800) ;  /* 0xffffff9c009c7947 */ /* 0x000fea000383ffff */
.L_x_14617:
[----:B0-----:R0:W2:Y:S02]  /*22b90*/  SYNCS.PHASECHK.TRANS64.TRYWAIT P0, [R32+URZ+0x22860], R3 ;  /* 0x02286003200075a7 */ /* 0x0010a4000800017f */
[----:B--2---:R-:W-:Y:S05]  /*22ba0*/  @!P0 NANOSLEEP.SYNCS 0x989680 ;  /* 0x009896800000895d */ /* 0x004fea0003900000 */
[----:B------:R-:W2:Y:S02]  /*22bb0*/  @!P0 SYNCS.PHASECHK.TRANS64 P0, [R32+URZ+0x22860], R3 ;  /* 0x02286003200085a7 */ /* 0x000ea4000800007f */
[----:B--2---:R-:W-:Y:S05]  /*22bc0*/  @!P0 BRA `(.L_x_14617) ;  /* 0xfffffffc00f08947 */ /* 0x004fea000383ffff */
[----:B------:R-:W-:Y:S05]  /*22bd0*/  BRA `(.L_x_14801) ;  /* 0xffffff9c00ac7947 */ /* 0x000fea000383ffff */
.L_x_14618:
        /* <DEDUP_REMOVED lines=8> */
.L_x_14803:
[----:B------:R-:W-:Y:S05]  /*22c60*/  BSYNC B0 ;  /* 0x0000000000007941 */ /* 0x000fea0003800000 */
.L_x_14802:
[----:B------:R-:W0:Y:S01]  /*22c70*/  S2R R7, SR_TID.X ;  /* 0x0000000000077919 */ /* 0x000e220000002100 */
[----:B------:R-:W-:Y:S01]  /*22c80*/  MOV R13, R5 ;  /* 0x00000005000d7202 */ /* 0x000fe20000000f00 */
[----:B------:R-:W-:Y:S01]  /*22c90*/  IMAD.MOV.U32 R12, RZ, RZ, RZ ;  /* 0x000000ffff0c7224 */ /* 0x000fe200078e00ff */
[C---:B------:R-:W-:Y:S01]  /*22ca0*/  LOP3.LUT P2, RZ, R35.reuse, 0x2, RZ, 0xc0, !PT ;  /* 0x0000000223ff7812 */ /* 0x040fe2000784c0ff */
[----:B------:R-:W-:Y:S01]  /*22cb0*/  IMAD.MOV.U32 R11, RZ, RZ, 0x181f ;  /* 0x0000181fff0b7424 */ /* 0x000fe200078e00ff */
[----:B------:R-:W-:Y:S01]  /*22cc0*/  LOP3.LUT P1, RZ, R35, 0x4, RZ, 0xc0, !PT ;  /* 0x0000000423ff7812 */ /* 0x000fe2000782c0ff */
[----:B------:R-:W-:Y:S02]  /*22cd0*/  IMAD.MOV.U32 R15, RZ, RZ, -0x1 ;  /* 0xffffffffff0f7424 */ /* 0x000fe400078e00ff */
[----:B------:R-:W-:Y:S01]  /*22ce0*/  IMAD.MOV.U32 R3, RZ, RZ, R14 ;  /* 0x000000ffff037224 */ /* 0x000fe200078e000e */
[----:B------:R-:W-:Y:S01]  /*22cf0*/  ISETP.LT.OR P4, PT, R33, 0x1, !P1 ;  /* 0x000000012100780c */ /* 0x000fe20004f81670 */
[----:B------:R-:W-:-:S12]  /*22d00*/  IMAD R4, R4, 0x2, R22 ;  /* 0x0000000204047824 */ /* 0x000fd800078e0216 */
[----:B0-----:R-:W-:Y:S05]  /*22d10*/  WARPSYNC.COLLECTIVE R15, `(.L_x_14804) ;  /* 0x000000000f087348 */ /* 0x001fea0003c00000 */
[----:B------:R1:W2:Y:S02]  /*22d20*/  SHFL.IDX P6, R14, R13, R12, R11 ;  /* 0x0000000c0d0e7389 */ /* 0x0002a400000c000b */
[----:B012---:R-:W-:Y:S01]  /*22d30*/  ENDCOLLECTIVE ;  /* 0x000000000000791b */ /* 0x007fe20003800000 */
.L_x_14804:
        /* <DEDUP_REMOVED lines=11> */
.L_x_14805:
        /* <DEDUP_REMOVED lines=17> */
.L_x_14806:
[----:B------:R-:W-:Y:S02]  /*22f00*/  IMAD.MOV.U32 R13, RZ, RZ, R6 ;  /* 0x000000ffff0d7224 */ /* 0x000fe400078e0006 */
[----:B------:R-:W-:Y:S01]  /*22f10*/  IMAD.MOV.U32 R12, RZ, RZ, 0x2 ;  /* 0x00000002ff0c7424 */ /* 0x000fe200078e00ff */
[----:B------:R-:W-:-:S13]  /*22f20*/  IADD3 R2, P4, R14, R0, RZ ;  /* 0x000000000e027210 */ /* 0x000fda0007f9e0ff */
[----:B------:R-:W-:Y:S05]  /*22f30*/  WARPSYNC.COLLECTIVE R15, `(.L_x_14807) ;  /* 0x000000000f087348 */ /* 0x000fea0003c00000 */
[----:B------:R0:W1:Y:S02]  /*22f40*/  SHFL.IDX P6, R14, R13, R12, R11 ;  /* 0x0000000c0d0e7389 */ /* 0x00006400000c000b */
[----:B01----:R-:W-:Y:S01]  /*22f50*/  ENDCOLLECTIVE ;  /* 0x000000000000791b */ /* 0x003fe20003800000 */
.L_x_14807:
        /* <DEDUP_REMOVED lines=17> */
.L_x_14808:
[----:B------:R-:W-:Y:S02]  /*23070*/  IMAD.MOV.U32 R13, RZ, RZ, R6 ;  /* 0x000000ffff0d7224 */ /* 0x000fe400078e0006 */
[----:B------:R-:W-:Y:S01]  /*23080*/  IMAD.MOV.U32 R12, RZ, RZ, 0x3 ;  /* 0x00000003ff0c7424 */ /* 0x000fe200078e00ff */
[----:B------:R-:W-:-:S13]  /*23090*/  IADD3 R2, P4, R14, R0, RZ ;  /* 0x000000000e027210 */ /* 0x000fda0007f9e0ff */
[----:B------:R-:W-:Y:S05]  /*230a0*/  WARPSYNC.COLLECTIVE R15, `(.L_x_14809) ;  /* 0x000000000f087348 */ /* 0x000fea0003c00000 */
[----:B------:R0:W1:Y:S02]  /*230b0*/  SHFL.IDX P6, R14, R13, R12, R11 ;  /* 0x0000000c0d0e7389 */ /* 0x00006400000c000b */
[----:B01----:R-:W-:Y:S01]  /*230c0*/  ENDCOLLECTIVE ;  /* 0x000000000000791b */ /* 0x003fe20003800000 */
.L_x_14809:
        /* <DEDUP_REMOVED lines=17> */
.L_x_14810:
[----:B------:R-:W-:Y:S02]  /*231e0*/  IMAD.MOV.U32 R13, RZ, RZ, R6 ;  /* 0x000000ffff0d7224 */ /* 0x000fe400078e0006 */
[----:B------:R-:W-:Y:S01]  /*231f0*/  IMAD.MOV.U32 R12, RZ, RZ, 0x4 ;  /* 0x00000004ff0c7424 */ /* 0x000fe200078e00ff */
[----:B------:R-:W-:-:S13]  /*23200*/  IADD3 R2, P4, R14, R0, RZ ;  /* 0x000000000e027210 */ /* 0x000fda0007f9e0ff */
[----:B------:R-:W-:Y:S05]  /*23210*/  WARPSYNC.COLLECTIVE R15, `(.L_x_14811) ;  /* 0x000000000f087348 */ /* 0x000fea0003c00000 */
[----:B------:R0:W1:Y:S02]  /*23220*/  SHFL.IDX P6, R14, R13, R12, R11 ;  /* 0x0000000c0d0e7389 */ /* 0x00006400000c000b */
[----:B01----:R-:W-:Y:S01]  /*23230*/  ENDCOLLECTIVE ;  /* 0x000000000000791b */ /* 0x003fe20003800000 */
.L_x_14811:
        /* <DEDUP_REMOVED lines=17> */
.L_x_14812:
[----:B------:R-:W-:Y:S02]  /*23350*/  IMAD.MOV.U32 R13, RZ, RZ, R6 ;  /* 0x000000ffff0d7224 */ /* 0x000fe400078e0006 */
[----:B------:R-:W-:Y:S01]  /*23360*/  IMAD.MOV.U32 R12, RZ, RZ, 0x5 ;  /* 0x00000005ff0c7424 */ /* 0x000fe200078e00ff */
[----:B------:R-:W-:-:S13]  /*23370*/  IADD3 R2, P4, R14, R0, RZ ;  /* 0x000000000e027210 */ /* 0x000fda0007f9e0ff */
[----:B------:R-:W-:Y:S05]  /*23380*/  WARPSYNC.COLLECTIVE R15, `(.L_x_14813) ;  /* 0x000000000f087348 */ /* 0x000fea0003c00000 */
[----:B------:R0:W1:Y:S02]  /*23390*/  SHFL.IDX P6, R14, R13, R12, R11 ;  /* 0x0000000c0d0e7389 */ /* 0x00006400000c000b */
[----:B01----:R-:W-:Y:S01]  /*233a0*/  ENDCOLLECTIVE ;  /* 0x000000000000791b */ /* 0x003fe20003800000 */
.L_x_14813:
        /* <DEDUP_REMOVED lines=12> */
.L_x_14814:
        /* <DEDUP_REMOVED lines=9> */
.L_x_14625:
[----:B0-----:R0:W2:Y:S02]  /*23500*/  SYNCS.PHASECHK.TRANS64.TRYWAIT P0, [R6+URZ+0x22840], R21 ;  /* 0x02284015060075a7 */ /* 0x0010a4000800017f */
[----:B--2---:R-:W-:Y:S05]  /*23510*/  @!P0 NANOSLEEP.SYNCS 0x989680 ;  /* 0x009896800000895d */ /* 0x004fea0003900000 */
[----:B------:R-:W2:Y:S02]  /*23520*/  @!P0 SYNCS.PHASECHK.TRANS64 P0, [R6+URZ+0x22840], R21 ;  /* 0x02284015060085a7 */ /* 0x000ea4000800007f */
[----:B--2---:R-:W-:Y:S05]  /*23530*/  @!P0 BRA `(.L_x_14625) ;  /* 0xfffffffc00f08947 */ /* 0x004fea000383ffff */
[----:B------:R-:W-:Y:S05]  /*23540*/  BRA `(.L_x_14816) ;  /* 0xffffffa0000c7947 */ /* 0x000fea000383ffff */
.L_x_14626:
        /* <DEDUP_REMOVED lines=8> */
.L_x_14818:
[----:B------:R-:W-:Y:S05]  /*235d0*/  BSYNC B1 ;  /* 0x0000000000017941 */ /* 0x000fea0003800000 */
.L_x_14817:
        /* <DEDUP_REMOVED lines=9> */
.L_x_14819:
[----:B------:R-:W-:Y:S02]  /*23670*/  IMAD.MOV.U32 R13, RZ, RZ, R9 ;  /* 0x000000ffff0d7224 */ /* 0x000fe400078e0009 */
[----:B------:R-:W-:Y:S02]  /*23680*/  IMAD.MOV.U32 R12, RZ, RZ, 0x1 ;  /* 0x00000001ff0c7424 */ /* 0x000fe400078e00ff */
[----:B------:R-:W-:-:S07]  /*23690*/  IMAD.MOV.U32 R2, RZ, RZ, R14 ;  /* 0x000000ffff027224 */ /* 0x000fce00078e000e */
[----:B------:R-:W-:Y:S05]  /*236a0*/  WARPSYNC.COLLECTIVE R15, `(.L_x_14820) ;  /* 0x000000000f087348 */ /* 0x000fea0003c00000 */
[----:B------:R0:W1:Y:S02]  /*236b0*/  SHFL.IDX P6, R14, R13, R12, R11 ;  /* 0x0000000c0d0e7389 */ /* 0x00006400000c000b */
[----:B01----:R-:W-:Y:S01]  /*236c0*/  ENDCOLLECTIVE ;  /* 0x000000000000791b */ /* 0x003fe20003800000 */
.L_x_14820:
        /* <DEDUP_REMOVED lines=11> */
.L_x_14821:
[----:B------:R-:W-:Y:S02]  /*23780*/  IMAD.MOV.U32 R13, RZ, RZ, R9 ;  /* 0x000000ffff0d7224 */ /* 0x000fe400078e0009 */
[----:B------:R-:W-:Y:S02]  /*23790*/  IMAD.MOV.U32 R12, RZ, RZ, 0x2 ;  /* 0x00000002ff0c7424 */ /* 0x000fe400078e00ff */
[----:B------:R-:W-:-:S07]  /*237a0*/  IMAD.MOV.U32 R2, RZ, RZ, R14 ;  /* 0x000000ffff027224 */ /* 0x000fce00078e000e */
[----:B------:R-:W-:Y:S05]  /*237b0*/  WARPSYNC.COLLECTIVE R15, `(.L_x_14822) ;  /* 0x000000000f087348 */ /* 0x000fea0003c00000 */
[----:B------:R0:W1:Y:S02]  /*237c0*/  SHFL.IDX P6, R14, R13, R12, R11 ;  /* 0x0000000c0d0e7389 */ /* 0x00006400000c000b */
[----:B01----:R-:W-:Y:S01]  /*237d0*/  ENDCOLLECTIVE ;  /* 0x000000000000791b */ /* 0x003fe20003800000 */
.L_x_14822:
        /* <DEDUP_REMOVED lines=11> */
.L_x_14823:
[----:B------:R-:W-:Y:S02]  /*23890*/  IMAD.MOV.U32 R13, RZ, RZ, R9 ;  /* 0x000000ffff0d7224 */ /* 0x000fe400078e0009 */
[----:B------:R-:W-:Y:S02]  /*238a0*/  IMAD.MOV.U32 R12, RZ, RZ, 0x3 ;  /* 0x00000003ff0c7424 */ /* 0x000fe400078e00ff */
[----:B------:R-:W-:-:S07]  /*238b0*/  IMAD.MOV.U32 R2, RZ, RZ, R14 ;  /* 0x000000ffff027224 */ /* 0x000fce00078e000e */
[----:B------:R-:W-:Y:S05]  /*238c0*/  WARPSYNC.COLLECTIVE R15, `(.L_x_14824) ;  /* 0x000000000f087348 */ /* 0x000fea0003c00000 */
[----:B------:R0:W1:Y:S02]  /*238d0*/  SHFL.IDX P6, R14, R13, R12, R11 ;  /* 0x0000000c0d0e7389 */ /* 0x00006400000c000b */
[----:B01----:R-:W-:Y:S01]  /*238e0*/  ENDCOLLECTIVE ;  /* 0x000000000000791b */ /* 0x003fe20003800000 */
.L_x_14824:
        /* <DEDUP_REMOVED lines=11> */
.L_x_14825:
[----:B------:R-:W-:Y:S02]  /*239a0*/  IMAD.MOV.U32 R13, RZ, RZ, R9 ;  /* 0x000000ffff0d7224 */ /* 0x000fe400078e0009 */
[----:B------:R-:W-:Y:S01]  /*239b0*/  IMAD.MOV.U32 R12, RZ, RZ, 0x4 ;  /* 0x00000004ff0c7424 */ /* 0x000fe200078e00ff */
[----:B------:R-:W-:-:S07]  /*239c0*/  MOV R2, R14 ;  /* 0x0000000e00027202 */ /* 0x000fce0000000f00 */
[----:B------:R-:W-:Y:S05]  /*239d0*/  WARPSYNC.COLLECTIVE R15, `(.L_x_14826) ;  /* 0x000000000f087348 */ /* 0x000fea0003c00000 */
[----:B------:R0:W1:Y:S02]  /*239e0*/  SHFL.IDX P6, R14, R13, R12, R11 ;  /* 0x0000000c0d0e7389 */ /* 0x00006400000c000b */
[----:B01----:R-:W-:Y:S01]  /*239f0*/  ENDCOLLECTIVE ;  /* 0x000000000000791b */ /* 0x003fe20003800000 */
.L_x_14826:
        /* <DEDUP_REMOVED lines=11> */
.L_x_14827:
[----:B------:R-:W-:Y:S02]  /*23ab0*/  IMAD.MOV.U32 R13, RZ, RZ, R9 ;  /* 0x000000ffff0d7224 */ /* 0x000fe400078e0009 */
[----:B------:R-:W-:Y:S02]  /*23ac0*/  IMAD.MOV.U32 R12, RZ, RZ, 0x5 ;  /* 0x00000005ff0c7424 */ /* 0x000fe400078e00ff */
[----:B------:R-:W-:-:S07]  /*23ad0*/  IMAD.MOV.U32 R2, RZ, RZ, R14 ;  /* 0x000000ffff027224 */ /* 0x000fce00078e000e */
[----:B------:R-:W-:Y:S05]  /*23ae0*/  WARPSYNC.COLLECTIVE R15, `(.L_x_14828) ;  /* 0x000000000f087348 */ /* 0x000fea0003c00000 */
[----:B------:R0:W1:Y:S02]  /*23af0*/  SHFL.IDX P6, R14, R13, R12, R11 ;  /* 0x0000000c0d0e7389 */ /* 0x00006400000c000b */
[----:B01----:R-:W-:Y:S01]  /*23b00*/  ENDCOLLECTIVE ;  /* 0x000000000000791b */ /* 0x003fe20003800000 */
.L_x_14828:
        /* <DEDUP_REMOVED lines=11> */
.L_x_14829:
[----:B------:R-:W-:Y:S01]  /*23bc0*/  IMAD.MOV.U32 R2, RZ, RZ, R14 ;  /* 0x000000ffff027224 */ /* 0x000fe200078e000e */
[----:B------:R-:W-:Y:S06]  /*23bd0*/  BRA `(.L_x_14830) ;  /* 0xffffff9c00347947 */ /* 0x000fec000383ffff */
.L_x_14631:
[----:B----4-:R4:W0:Y:S02]  /*23be0*/  SYNCS.PHASECHK.TRANS64.TRYWAIT P0, [R6+URZ+0x22860], R21 ;  /* 0x02286015060075a7 */ /* 0x010824000800017f */
[----:B0-----:R-:W-:Y:S05]  /*23bf0*/  @!P0 NANOSLEEP.SYNCS 0x989680 ;  /* 0x009896800000895d */ /* 0x001fea0003900000 */
[----:B------:R-:W0:Y:S02]  /*23c00*/  @!P0 SYNCS.PHASECHK.TRANS64 P0, [R6+URZ+0x22860], R21 ;  /* 0x02286015060085a7 */ /* 0x000e24000800007f */
[----:B0-----:R-:W-:Y:S05]  /*23c10*/  @!P0 BRA `(.L_x_14631) ;  /* 0xfffffffc00f08947 */ /* 0x001fea000383ffff */
[----:B------:R-:W-:Y:S05]  /*23c20*/  BRA `(.L_x_14831) ;  /* 0xffffff9c00847947 */ /* 0x000fea000383ffff */
.L_x_14632:
        /* <DEDUP_REMOVED lines=8> */
.L_x_14833:
[----:B------:R-:W-:Y:S05]  /*23cb0*/  BSYNC B1 ;  /* 0x0000000000017941 */ /* 0x000fea0003800000 */
.L_x_14832:
        /* <DEDUP_REMOVED lines=9> */
.L_x_14834:
[----:B------:R-:W-:Y:S02]  /*23d50*/  IMAD.MOV.U32 R13, RZ, RZ, R9 ;  /* 0x000000ffff0d7224 */ /* 0x000fe400078e0009 */
[----:B------:R-:W-:Y:S01]  /*23d60*/  IMAD.MOV.U32 R12, RZ, RZ, 0x1 ;  /* 0x00000001ff0c7424 */ /* 0x000fe200078e00ff */
[----:B------:R-:W-:-:S13]  /*23d70*/  IADD3 R2, P0, R14, R0, RZ ;  /* 0x000000000e027210 */ /* 0x000fda0007f1e0ff */
[----:B------:R-:W-:Y:S05]  /*23d80*/  WARPSYNC.COLLECTIVE R15, `(.L_x_14835) ;  /* 0x000000000f087348 */ /* 0x000fea0003c00000 */
[----:B------:R0:W1:Y:S02]  /*23d90*/  SHFL.IDX P6, R14, R13, R12, R11 ;  /* 0x0000000c0d0e7389 */ /* 0x00006400000c000b */
[----:B01----:R-:W-:Y:S01]  /*23da0*/  ENDCOLLECTIVE ;  /* 0x000000000000791b */ /* 0x003fe20003800000 */
.L_x_14835:
        /* <DEDUP_REMOVED lines=13> */
.L_x_14836:
[----:B------:R-:W-:Y:S01]  /*23e80*/  IMAD.MOV.U32 R13, RZ, RZ, R9 ;  /* 0x000000ffff0d7224 */ /* 0x000fe200078e0009 */
[----:B------:R-:W-:Y:S02]  /*23e90*/  MOV R12, 0x2 ;  /* 0x00000002000c7802 */ /* 0x000fe40000000f00 */
[----:B------:R-:W-:-:S13]  /*23ea0*/  IADD3 R2, P0, R14, R0, RZ ;  /* 0x000000000e027210 */ /* 0x000fda0007f1e0ff */
[----:B------:R-:W-:Y:S05]  /*23eb0*/  WARPSYNC.COLLECTIVE R15, `(.L_x_14837) ;  /* 0x000000000f087348 */ /* 0x000fea0003c00000 */
[----:B------:R0:W1:Y:S02]  /*23ec0*/  SHFL.IDX P6, R14, R13, R12, R11 ;  /* 0x0000000c0d0e7389 */ /* 0x00006400000c000b */
[----:B01----:R-:W-:Y:S01]  /*23ed0*/  ENDCOLLECTIVE ;  /* 0x000000000000791b */ /* 0x003fe20003800000 */
.L_x_14837:
        /* <DEDUP_REMOVED lines=13> */
.L_x_14838:
[----:B------:R-:W-:Y:S02]  /*23fb0*/  IMAD.MOV.U32 R13, RZ, RZ, R9 ;  /* 0x000000ffff0d7224 */ /* 0x000fe400078e0009 */
[----:B------:R-:W-:Y:S01]  /*23fc0*/  IMAD.MOV.U32 R12, RZ, RZ, 0x3 ;  /* 0x00000003ff0c7424 */ /* 0x000fe200078e00ff */
[----:B------:R-:W-:-:S13]  /*23fd0*/  IADD3 R2, P0, R14, R0, RZ ;  /* 0x000000000e027210 */ /* 0x000fda0007f1e0ff */
[----:B------:R-:W-:Y:S05]  /*23fe0*/  WARPSYNC.COLLECTIVE R15, `(.L_x_14839) ;  /* 0x000000000f087348 */ /* 0x000fea0003c00000 */
[----:B------:R0:W1:Y:S02]  /*23ff0*/  SHFL.IDX P6, R14, R13, R12, R11 ;  /* 0x0000000c0d0e7389 */ /* 0x00006400000c000b */
[----:B01----:R-:W-:Y:S01]  /*24000*/  ENDCOLLECTIVE ;  /* 0x000000000000791b */ /* 0x003fe20003800000 */
.L_x_14839:
        /* <DEDUP_REMOVED lines=13> */
.L_x_14840:
[----:B------:R-:W-:Y:S02]  /*240e0*/  IMAD.MOV.U32 R13, RZ, RZ, R9 ;  /* 0x000000ffff0d7224 */ /* 0x000fe400078e0009 */
[----:B------:R-:W-:Y:S01]  /*240f0*/  IMAD.MOV.U32 R12, RZ, RZ, 0x4 ;  /* 0x00000004ff0c7424 */ /* 0x000fe200078e00ff */
[----:B------:R-:W-:-:S13]  /*24100*/  IADD3 R2, P0, R14, R0, RZ ;  /* 0x000000000e027210 */ /* 0x000fda0007f1e0ff */
[----:B------:R-:W-:Y:S05]  /*24110*/  WARPSYNC.COLLECTIVE R15, `(.L_x_14841) ;  /* 0x000000000f087348 */ /* 0x000fea0003c00000 */
[----:B------:R0:W1:Y:S02]  /*24120*/  SHFL.IDX P6, R14, R13, R12, R11 ;  /* 0x0000000c0d0e7389 */ /* 0x00006400000c000b */
[----:B01----:R-:W-:Y:S01]  /*24130*/  ENDCOLLECTIVE ;  /* 0x000000000000791b */ /* 0x003fe20003800000 */
.L_x_14841:
        /* <DEDUP_REMOVED lines=13> */
.L_x_14842:
[----:B------:R-:W-:Y:S02]  /*24210*/  IMAD.MOV.U32 R13, RZ, RZ, R9 ;  /* 0x000000ffff0d7224 */ /* 0x000fe400078e0009 */
[----:B------:R-:W-:Y:S01]  /*24220*/  IMAD.MOV.U32 R12, RZ, RZ, 0x5 ;  /* 0x00000005ff0c7424 */ /* 0x000fe200078e00ff */
[----:B------:R-:W-:-:S13]  /*24230*/  IADD3 R2, P0, R14, R0, RZ ;  /* 0x000000000e027210 */ /* 0x000fda0007f1e0ff */
[----:B------:R-:W-:Y:S05]  /*24240*/  WARPSYNC.COLLECTIVE R15, `(.L_x_14843) ;  /* 0x000000000f087348 */ /* 0x000fea0003c00000 */
[----:B------:R0:W1:Y:S02]  /*24250*/  SHFL.IDX P6, R14, R13, R12, R11 ;  /* 0x0000000c0d0e7389 */ /* 0x00006400000c000b */
[----:B01----:R-:W-:Y:S01]  /*24260*/  ENDCOLLECTIVE ;  /* 0x000000000000791b */ /* 0x003fe20003800000 */
.L_x_14843:
        /* <DEDUP_REMOVED lines=13> */
.L_x_14844:
[----:B------:R-:W-:Y:S05]  /*24340*/  BRA `(.L_x_14845) ;  /* 0xffffff9800c87947 */ /* 0x000fea000383ffff */
.L_x_14640:
[----:B------:R-:W-:Y:S01]  /*24350*/  BSSY B0, `(.L_x_14846) ;  /* 0x0000008000007945 */ /* 0x000fe20003800000 */
[----:B------:R-:W-:Y:S02]  /*24360*/  IMAD.MOV.U32 R13, RZ, RZ, R16 ;  /* 0x000000ffff0d7224 */ /* 0x000fe400078e0010 */
[----:B------:R-:W-:Y:S02]  /*24370*/  IMAD.MOV.U32 R12, RZ, RZ, RZ ;  /* 0x000000ffff0c7224 */ /* 0x000fe400078e00ff */
[----:B-1----:R-:W-:Y:S02]  /*24380*/  IMAD.MOV.U32 R11, RZ, RZ, 0x1f ;  /* 0x0000001fff0b7424 */ /* 0x002fe400078e00ff */
[----:B------:R-:W-:-:S07]  /*24390*/  IMAD.MOV.U32 R15, RZ, RZ, -0x1 ;  /* 0xffffffffff0f7424 */ /* 0x000fce00078e00ff */
[----:B0--34-:R-:W-:Y:S05]  /*243a0*/  WARPSYNC.COLLECTIVE R15, `(.L_x_14847) ;  /* 0x000000000f087348 */ /* 0x019fea0003c00000 */
[----:B------:R1:W2:Y:S02]  /*243b0*/  SHFL.IDX P6, R14, R13, R12, R11 ;  /* 0x0000000c0d0e7389 */ /* 0x0002a400000c000b */
[----:B01234-:R-:W-:Y:S01]  /*243c0*/  ENDCOLLECTIVE ;  /* 0x000000000000791b */ /* 0x01ffe20003800000 */
.L_x_14847:
[----:B------:R-:W-:Y:S05]  /*243d0*/  BSYNC B0 ;  /* 0x0000000000007941 */ /* 0x000fea0003800000 */
.L_x_14846:
        /* <DEDUP_REMOVED lines=9> */
.L_x_14848:
        /* <DEDUP_REMOVED lines=24> */
.L_x_14849:
[----:B------:R-:W-:Y:S01]  /*245f0*/  IMAD.MOV.U32 R12, RZ, RZ, 0x2 ;  /* 0x00000002ff0c7424 */ /* 0x000fe200078e00ff */
[----:B------:R-:W-:-:S05]  /*24600*/  SEL R14, R14, RZ, P1 ;  /* 0x000000ff0e0e7207 */ /* 0x000fca0000800000 */
[----:B------:R-:W-:-:S04]  /*24610*/  IMAD.IADD R5, R13, 0x1, R14 ;  /* 0x000000010d057824 */ /* 0x000fc800078e020e */
[----:B------:R-:W-:-:S07]  /*24620*/  IMAD.MOV.U32 R13, RZ, RZ, R5 ;  /* 0x000000ffff0d7224 */ /* 0x000fce00078e0005 */
[----:B------:R-:W-:Y:S05]  /*24630*/  WARPSYNC.COLLECTIVE R15, `(.L_x_14850) ;  /* 0x000000000f087348 */ /* 0x000fea0003c00000 */
[----:B------:R0:W1:Y:S02]  /*24640*/  SHFL.UP P6, R14, R13, R12, R11 ;  /* 0x0400000c0d0e7389 */ /* 0x00006400000c000b */
[----:B01----:R-:W-:Y:S01]  /*24650*/  ENDCOLLECTIVE ;  /* 0x000000000000791b */ /* 0x003fe20003800000 */
.L_x_14850:
[----:B------:R-:W-:Y:S01]  /*24660*/  IMAD.MOV.U32 R12, RZ, RZ, 0x4 ;  /* 0x00000004ff0c7424 */ /* 0x000fe200078e00ff */
[----:B------:R-:W-:-:S05]  /*24670*/  SEL R2, R14, RZ, P2 ;  /* 0x000000ff0e027207 */ /* 0x000fca0001000000 */
[----:B------:R-:W-:-:S04]  /*24680*/  IMAD.IADD R2, R5, 0x1, R2 ;  /* 0x0000000105027824 */ /* 0x000fc800078e0202 */
[----:B------:R-:W-:-:S07]  /*24690*/  IMAD.MOV.U32 R13, RZ, RZ, R2 ;  /* 0x000000ffff0d7224 */ /* 0x000fce00078e0002 */
[----:B------:R-:W-:Y:S05]  /*246a0*/  WARPSYNC.COLLECTIVE R15, `(.L_x_14851) ;  /* 0x000000000f087348 */ /* 0x000fea0003c00000 */
[----:B------:R0:W1:Y:S02]  /*246b0*/  SHFL.UP P6, R14, R13, R12, R11 ;  /* 0x0400000c0d0e7389 */ /* 0x00006400000c000b */
[----:B01----:R-:W-:Y:S01]  /*246c0*/  ENDCOLLECTIVE ;  /* 0x000000000000791b */ /* 0x003fe20003800000 */
.L_x_14851:
[----:B------:R-:W-:Y:S01]  /*246d0*/  IMAD.MOV.U32 R12, RZ, RZ, 0x8 ;  /* 0x00000008ff0c7424 */ /* 0x000fe200078e00ff */
[----:B------:R-:W-:-:S05]  /*246e0*/  SEL R3, R14, RZ, P3 ;  /* 0x000000ff0e037207 */ /* 0x000fca0001800000 */
[----:B------:R-:W-:-:S04]  /*246f0*/  IMAD.IADD R3, R2, 0x1, R3 ;  /* 0x0000000102037824 */ /* 0x000fc800078e0203 */
[----:B------:R-:W-:-:S07]  /*24700*/  IMAD.MOV.U32 R13, RZ, RZ, R3 ;  /* 0x000000ffff0d7224 */ /* 0x000fce00078e0003 */
[----:B------:R-:W-:Y:S05]  /*24710*/  WARPSYNC.COLLECTIVE R15, `(.L_x_14852) ;  /* 0x000000000f087348 */ /* 0x000fea0003c00000 */
[----:B------:R0:W1:Y:S02]  /*24720*/  SHFL.UP P6, R14, R13, R12, R11 ;  /* 0x0400000c0d0e7389 */ /* 0x00006400000c000b */
[----:B01----:R-:W-:Y:S01]  /*24730*/  ENDCOLLECTIVE ;  /* 0x000000000000791b */ /* 0x003fe20003800000 */
.L_x_14852:
[----:B------:R-:W-:Y:S01]  /*24740*/  IMAD.MOV.U32 R12, RZ, RZ, 0x10 ;  /* 0x00000010ff0c7424 */ /* 0x000fe200078e00ff */
[----:B------:R-:W-:-:S05]  /*24750*/  SEL R14, R14, RZ, P4 ;  /* 0x000000ff0e0e7207 */ /* 0x000fca0002000000 */
[----:B------:R-:W-:-:S04]  /*24760*/  IMAD.IADD R5, R3, 0x1, R14 ;  /* 0x0000000103057824 */ /* 0x000fc800078e020e */
[----:B------:R-:W-:-:S07]  /*24770*/  IMAD.MOV.U32 R13, RZ, RZ, R5 ;  /* 0x000000ffff0d7224 */ /* 0x000fce00078e0005 */
[----:B------:R-:W-:Y:S05]  /*24780*/  WARPSYNC.COLLECTIVE R15, `(.L_x_14853) ;  /* 0x000000000f087348 */ /* 0x000fea0003c00000 */
[----:B------:R0:W1:Y:S02]  /*24790*/  SHFL.UP P6, R14, R13, R12, R11 ;  /* 0x0400000c0d0e7389 */ /* 0x00006400000c000b */
[----:B01----:R-:W-:Y:S01]  /*247a0*/  ENDCOLLECTIVE ;  /* 0x000000000000791b */ /* 0x003fe20003800000 */
.L_x_14853:
        /* <DEDUP_REMOVED lines=8> */
.L_x_14854:
[----:B------:R-:W-:Y:S05]  /*24830*/  BRA `(.L_x_14855) ;  /* 0xffffff9c00287947 */ /* 0x000fea000383ffff */
.L_x_14643:
[----:B------:R-:W-:Y:S01]  /*24840*/  BSSY B0, `(.L_x_14856) ;  /* 0x0000007000007945 */ /* 0x000fe20003800000 */
[----:B------:R-:W-:Y:S02]  /*24850*/  IMAD.MOV.U32 R12, RZ, RZ, 0x1 ;  /* 0x00000001ff0c7424 */ /* 0x000fe400078e00ff */
[----:B-1----:R-:W-:Y:S02]  /*24860*/  IMAD.MOV.U32 R11, RZ, RZ, RZ ;  /* 0x000000ffff0b7224 */ /* 0x002fe400078e00ff */
[----:B------:R-:W-:-:S07]  /*24870*/  IMAD.MOV.U32 R15, RZ, RZ, -0x1 ;  /* 0xffffffffff0f7424 */ /* 0x000fce00078e00ff */
[----:B------:R-:W-:Y:S05]  /*24880*/  WARPSYNC.COLLECTIVE R15, `(.L_x_14857) ;  /* 0x000000000f087348 */ /* 0x000fea0003c00000 */
[----:B------:R0:W1:Y:S02]  /*24890*/  SHFL.UP P6, R14, R13, R12, R11 ;  /* 0x0400000c0d0e7389 */ /* 0x00006400000c000b */
[----:B01----:R-:W-:Y:S01]  /*248a0*/  ENDCOLLECTIVE ;  /* 0x000000000000791b */ /* 0x003fe20003800000 */
.L_x_14857:
[----:B------:R-:W-:Y:S05]  /*248b0*/  BSYNC B0 ;  /* 0x0000000000007941 */ /* 0x000fea0003800000 */
.L_x_14856:
        /* <DEDUP_REMOVED lines=8> */
.L_x_14858:
[----:B------:R-:W-:Y:S02]  /*24940*/  MOV R12, 0x4 ;  /* 0x00000004000c7802 */ /* 0x000fe40000000f00 */
[----:B------:R-:W-:-:S05]  /*24950*/  SEL R2, R14, RZ, P2 ;  /* 0x000000ff0e027207 */ /* 0x000fca0001000000 */
[----:B------:R-:W-:-:S04]  /*24960*/  IMAD.IADD R2, R13, 0x1, R2 ;  /* 0x000000010d027824 */ /* 0x000fc800078e0202 */
[----:B------:R-:W-:-:S07]  /*24970*/  IMAD.MOV.U32 R13, RZ, RZ, R2 ;  /* 0x000000ffff0d7224 */ /* 0x000fce00078e0002 */
[----:B------:R-:W-:Y:S05]  /*24980*/  WARPSYNC.COLLECTIVE R15, `(.L_x_14859) ;  /* 0x000000000f087348 */ /* 0x000fea0003c00000 */
[----:B------:R0:W1:Y:S02]  /*24990*/  SHFL.UP P6, R14, R13, R12, R11 ;  /* 0x0400000c0d0e7389 */ /* 0x00006400000c000b */
[----:B01----:R-:W-:Y:S01]  /*249a0*/  ENDCOLLECTIVE ;  /* 0x000000000000791b */ /* 0x003fe20003800000 */
.L_x_14859:
[----:B------:R-:W-:Y:S01]  /*249b0*/  IMAD.MOV.U32 R12, RZ, RZ, 0x8 ;  /* 0x00000008ff0c7424 */ /* 0x000fe200078e00ff */
[----:B------:R-:W-:-:S05]  /*249c0*/  SEL R3, R14, RZ, P3 ;  /* 0x000000ff0e037207 */ /* 0x000fca0001800000 */
[----:B------:R-:W-:-:S04]  /*249d0*/  IMAD.IADD R3, R2, 0x1, R3 ;  /* 0x0000000102037824 */ /* 0x000fc800078e0203 */
[----:B------:R-:W-:-:S07]  /*249e0*/  IMAD.MOV.U32 R13, RZ, RZ, R3 ;  /* 0x000000ffff0d7224 */ /* 0x000fce00078e0003 */
[----:B------:R-:W-:Y:S05]  /*249f0*/  WARPSYNC.COLLECTIVE R15, `(.L_x_14860) ;  /* 0x000000000f087348 */ /* 0x000fea0003c00000 */
[----:B------:R0:W1:Y:S02]  /*24a00*/  SHFL.UP P6, R14, R13, R12, R11 ;  /* 0x0400000c0d0e7389 */ /* 0x00006400000c000b */
[----:B01----:R-:W-:Y:S01]  /*24a10*/  ENDCOLLECTIVE ;  /* 0x000000000000791b */ /* 0x003fe20003800000 */
.L_x_14860:
[----:B------:R-:W-:Y:S01]  /*24a20*/  IMAD.MOV.U32 R12, RZ, RZ, 0x10 ;  /* 0x00000010ff0c7424 */ /* 0x000fe200078e00ff */
[----:B------:R-:W-:-:S05]  /*24a30*/  SEL R14, R14, RZ, P4 ;  /* 0x000000ff0e0e7207 */ /* 0x000fca0002000000 */
[----:B------:R-:W-:-:S04]  /*24a40*/  IMAD.IADD R5, R3, 0x1, R14 ;  /* 0x0000000103057824 */ /* 0x000fc800078e020e */
[----:B------:R-:W-:-:S07]  /*24a50*/  IMAD.MOV.U32 R13, RZ, RZ, R5 ;  /* 0x000000ffff0d7224 */ /* 0x000fce00078e0005 */
[----:B------:R-:W-:Y:S05]  /*24a60*/  WARPSYNC.COLLECTIVE R15, `(.L_x_14861) ;  /* 0x000000000f087348 */ /* 0x000fea0003c00000 */
[----:B------:R0:W1:Y:S02]  /*24a70*/  SHFL.UP P6, R14, R13, R12, R11 ;  /* 0x0400000c0d0e7389 */ /* 0x00006400000c000b */
[----:B01----:R-:W-:Y:S01]  /*24a80*/  ENDCOLLECTIVE ;  /* 0x000000000000791b */ /* 0x003fe20003800000 */
.L_x_14861:
        /* <DEDUP_REMOVED lines=8> */
.L_x_14862:
[----:B------:R-:W-:Y:S05]  /*24b10*/  BRA `(.L_x_14863) ;  /* 0xffffff9c00147947 */ /* 0x000fea000383ffff */
.L_x_14645:
[----:B------:R-:W-:Y:S01]  /*24b20*/  BSSY B0, `(.L_x_14864) ;  /* 0x0000006000007945 */ /* 0x000fe20003800000 */
[----:B------:R-:W-:Y:S01]  /*24b30*/  PLOP3.LUT P6, PT, P6, PT, PT, 0x8, 0x0 ;  /* 0x000000000000781c */ /* 0x000fe200037ce170 */
[----:B------:R-:W-:-:S12]  /*24b40*/  IMAD.MOV.U32 R15, RZ, RZ, -0x1 ;  /* 0xffffffffff0f7424 */ /* 0x000fd800078e00ff */
[----:B01----:R-:W-:Y:S05]  /*24b50*/  WARPSYNC.COLLECTIVE R15, `(.L_x_14865) ;  /* 0x000000000f087348 */ /* 0x003fea0003c00000 */
[----:B------:R-:W-:Y:S01]  /*24b60*/  VOTE.ANY R14, PT, P6 ;  /* 0x00000000000e7806 */ /* 0x000fe200030e0100 */
[----:B01----:R-:W-:Y:S06]  /*24b70*/  ENDCOLLECTIVE ;  /* 0x000000000000791b */ /* 0x003fec0003800000 */
.L_x_14865:
[----:B------:R-:W-:Y:S05]  /*24b80*/  BSYNC B0 ;  /* 0x0000000000007941 */ /* 0x000fea0003800000 */
.L_x_14864:
        /* <DEDUP_REMOVED lines=8> */
.L_x_14866:
[----:B------:R-:W-:Y:S02]  /*24c10*/  IMAD.IADD R19, R12, 0x1, R19 ;  /* 0x000000010c137824 */ /* 0x000fe400078e0213 */
[----:B------:R-:W-:Y:S02]  /*24c20*/  IMAD.MOV.U32 R13, RZ, RZ, R4 ;  /* 0x000000ffff0d7224 */ /* 0x000fe400078e0004 */
[----:B------:R-:W-:-:S07]  /*24c30*/  IMAD.MOV.U32 R17, RZ, RZ, R14 ;  /* 0x000000ffff117224 */ /* 0x000fce00078e000e */
[----:B------:R-:W-:Y:S05]  /*24c40*/  WARPSYNC.COLLECTIVE R15, `(.L_x_14867) ;  /* 0x000000000f087348 */ /* 0x000fea0003c00000 */
[----:B------:R0:W1:Y:S02]  /*24c50*/  SHFL.IDX P6, R14, R13, R12, R11 ;  /* 0x0000000c0d0e7389 */ /* 0x00006400000c000b */
[----:B01----:R-:W-:Y:S01]  /*24c60*/  ENDCOLLECTIVE ;  /* 0x000000000000791b */ /* 0x003fe20003800000 */
.L_x_14867:
[----:B------:R-:W-:Y:S01]  /*24c70*/  IMAD.MOV.U32 R4, RZ, RZ, R14 ;  /* 0x000000ffff047224 */ /* 0x000fe200078e000e */
[----:B------:R-:W-:Y:S06]  /*24c80*/  BRA `(.L_x_14868) ;  /* 0xffffff9800f87947 */ /* 0x000fec000383ffff */
.L_x_14647:
[----:B------:R-:W-:Y:S01]  /*24c90*/  BSSY B0, `(.L_x_14869) ;  /* 0x0000007000007945 */ /* 0x000fe20003800000 */
[----:B------:R-:W-:Y:S02]  /*24ca0*/  IMAD.MOV.U32 R13, RZ, RZ, R2 ;  /* 0x000000ffff0d7224 */ /* 0x000fe400078e0002 */
[----:B-1----:R-:W-:Y:S02]  /*24cb0*/  IMAD.MOV.U32 R11, RZ, RZ, 0x1f ;  /* 0x0000001fff0b7424 */ /* 0x002fe400078e00ff */
[----:B------:R-:W-:-:S07]  /*24cc0*/  IMAD.MOV.U32 R15, RZ, RZ, -0x1 ;  /* 0xffffffffff0f7424 */ /* 0x000fce00078e00ff */
[----:B0--34-:R-:W-:Y:S05]  /*24cd0*/  WARPSYNC.COLLECTIVE R15, `(.L_x_14870) ;  /* 0x000000000f087348 */ /* 0x019fea0003c00000 */
[----:B------:R1:W2:Y:S02]  /*24ce0*/  SHFL.IDX P6, R14, R13, R12, R11 ;  /* 0x0000000c0d0e7389 */ /* 0x0002a400000c000b */
[----:B01234-:R-:W-:Y:S01]  /*24cf0*/  ENDCOLLECTIVE ;  /* 0x000000000000791b */ /* 0x01ffe20003800000 */
.L_x_14870:
[----:B------:R-:W-:Y:S05]  /*24d00*/  BSYNC B0 ;  /* 0x0000000000007941 */ /* 0x000fea0003800000 */
.L_x_14869:
[----:B------:R-:W-:Y:S01]  /*24d10*/  IMAD.MOV.U32 R6, RZ, RZ, R14 ;  /* 0x000000ffff067224 */ /* 0x000fe200078e000e */
[----:B------:R-:W-:Y:S06]  /*24d20*/  BRA `(.L_x_14646) ;  /* 0xffffff9800e87947 */ /* 0x000fec000383ffff */
.L_x_14653:
[----:B0-----:R0:W1:Y:S02]  /*24d30*/  SYNCS.PHASECHK.TRANS64.TRYWAIT P0, [R4+URZ+0x22820], R0 ;  /* 0x02282000040075a7 */ /* 0x001064000800017f */
[----:B-1----:R-:W-:Y:S05]  /*24d40*/  @!P0 NANOSLEEP.SYNCS 0x989680 ;  /* 0x009896800000895d */ /* 0x002fea0003900000 */
[----:B------:R-:W1:Y:S02]  /*24d50*/  @!P0 SYNCS.PHASECHK.TRANS64 P0, [R4+URZ+0x22820], R0 ;  /* 0x02282000040085a7 */ /* 0x000e64000800007f */
[----:B-1----:R-:W-:Y:S05]  /*24d60*/  @!P0 BRA `(.L_x_14653) ;  /* 0xfffffffc00f08947 */ /* 0x002fea000383ffff */
[----:B------:R-:W-:Y:S05]  /*24d70*/  BRA `(.L_x_14871) ;  /* 0xffffffa400407947 */ /* 0x000fea000383ffff */
.L_x_14654:
        /* <DEDUP_REMOVED lines=11> */
.L_x_14873:
[----:B------:R-:W-:Y:S05]  /*24e30*/  BSYNC B0 ;  /* 0x0000000000007941 */ /* 0x000fea0003800000 */
.L_x_14872:
[----:B------:R-:W-:Y:S05]  /*24e40*/  BRA `(.L_x_14874) ;  /* 0xffffffa400287947 */ /* 0x000fea000383ffff */
.L_x_14655:
[----:B------:R-:W-:Y:S01]  /*24e50*/  BSSY B0, `(.L_x_14875) ;  /* 0x0000006000007945 */ /* 0x000fe20003800000 */
[----:B------:R-:W-:-:S07]  /*24e60*/  IMAD.MOV.U32 R15, RZ, RZ, -0x1 ;  /* 0xffffffffff0f7424 */ /* 0x000fce00078e00ff */
[----:B0-234-:R-:W-:Y:S05]  /*24e70*/  WARPSYNC.COLLECTIVE R15, `(.L_x_14876) ;  /* 0x000000000f0c7348 */ /* 0x01dfea0003c00000 */
[----:B------:R-:W-:Y:S02]  /*24e80*/  ELECT P6, UR62, PT ;  /* 0x00000000003e782f */ /* 0x000fe400038c0000 */
[----:B------:R-:W-:Y:S01]  /*24e90*/  MOV R14, UR62 ;  /* 0x0000003e000e7c02 */ /* 0x000fe20008000f00 */
[----:B0-234-:R-:W-:Y:S10]  /*24ea0*/  ENDCOLLECTIVE ;  /* 0x000000000000791b */ /* 0x01dff40003800000 */
.L_x_14876:
[----:B------:R-:W-:Y:S05]  /*24eb0*/  BSYNC B0 ;  /* 0x0000000000007941 */ /* 0x000fea0003800000 */
.L_x_14875:
[----:B------:R-:W-:Y:S05]  /*24ec0*/  BRA `(.L_x_14877) ;  /* 0xffffffa4001c7947 */ /* 0x000fea000383ffff */
.L_x_14657:
[----:B0-----:R0:W1:Y:S02]  /*24ed0*/  SYNCS.PHASECHK.TRANS64.TRYWAIT P1, [R5+URZ+0x22840], R0 ;  /* 0x02284000050075a7 */ /* 0x001064000802017f */
[----:B-1----:R-:W-:Y:S05]  /*24ee0*/  @!P1 NANOSLEEP.SYNCS 0x989680 ;  /* 0x009896800000995d */ /* 0x002fea0003900000 */
[----:B------:R-:W1:Y:S02]  /*24ef0*/  @!P1 SYNCS.PHASECHK.TRANS64 P1, [R5+URZ+0x22840], R0 ;  /* 0x02284000050095a7 */ /* 0x000e64000802007f */
[----:B-1----:R-:W-:Y:S05]  /*24f00*/  @!P1 BRA `(.L_x_14657) ;  /* 0xfffffffc00f09947 */ /* 0x002fea000383ffff */
[----:B------:R-:W-:Y:S05]  /*24f10*/  BRA `(.L_x_14878) ;  /* 0xffffffa4003c7947 */ /* 0x000fea000383ffff */
.L_x_14659:
[----:B-1----:R1:W0:Y:S02]  /*24f20*/  SYNCS.PHASECHK.TRANS64.TRYWAIT P1, [R25+URZ+0x22840], R2 ;  /* 0x02284002190075a7 */ /* 0x002224000802017f */
[----:B0-----:R-:W-:Y:S05]  /*24f30*/  @!P1 NANOSLEEP.SYNCS 0x989680 ;  /* 0x009896800000995d */ /* 0x001fea0003900000 */
[----:B------:R-:W0:Y:S02]  /*24f40*/  @!P1 SYNCS.PHASECHK.TRANS64 P1, [R25+URZ+0x22840], R2 ;  /* 0x02284002190095a7 */ /* 0x000e24000802007f */
[----:B0-----:R-:W-:Y:S05]  /*24f50*/  @!P1 BRA `(.L_x_14659) ;  /* 0xfffffffc00f09947 */ /* 0x001fea000383ffff */
[----:B------:R-:W-:Y:S05]  /*24f60*/  BRA `(.L_x_14879) ;  /* 0xffffffa400487947 */ /* 0x000fea000383ffff */
.L_x_14661:
[----:B------:R0:W0:Y:S02]  /*24f70*/  SYNCS.PHASECHK.TRANS64.TRYWAIT P1, [R5+URZ+0x22860], R0 ;  /* 0x02286000050075a7 */ /* 0x000024000802017f */
[----:B0-----:R-:W-:Y:S05]  /*24f80*/  @!P1 NANOSLEEP.SYNCS 0x989680 ;  /* 0x009896800000995d */ /* 0x001fea0003900000 */
[----:B------:R-:W0:Y:S02]  /*24f90*/  @!P1 SYNCS.PHASECHK.TRANS64 P1, [R5+URZ+0x22860], R0 ;  /* 0x02286000050095a7 */ /* 0x000e24000802007f */
[----:B0-----:R-:W-:Y:S05]  /*24fa0*/  @!P1 BRA `(.L_x_14661) ;  /* 0xfffffffc00f09947 */ /* 0x001fea000383ffff */
[----:B------:R-:W-:Y:S05]  /*24fb0*/  BRA `(.L_x_14880) ;  /* 0xffffffa400447947 */ /* 0x000fea000383ffff */
.L_x_14881:
        /* <DEDUP_REMOVED lines=12> */
.L_x_15784:


//--------------------- .text._ZN7cutlass13device_kernelIN5flash11enable_sm90INS1_16FlashAttnFwdSm90INS1_25CollectiveMainloopFwdSm90ILi2EN4cute5tupleIJNS5_1CILi1EEES8_S8_EEENS6_IJNS7_ILi128EEENS7_ILi96EEENS7_ILi64EEEEEELi256ENS_10bfloat16_tEfNS_4arch4Sm90ELb1ELb0ELb1ELb1ELb1ELb0ELb1ELb1ELb0ELb1ELb1ELb0EEENS1_21CollectiveEpilogueFwdINS6_IJSA_NS7_ILi256EEESB_EEES9_SE_SG_Li256ELb1ELb1ELb1ELb0EEENS1_36VarlenDynamicPersistentTileSchedulerILi128ELi96ELi256ELi128ELb1ELb1ELb1ELb1ELb1ELb1EEEEEEEEEvNT_6ParamsE --------------------------
	.section	.text._ZN7cutlass13device_kernelIN5flash11enable_sm90INS1_16FlashAttnFwdSm90INS1_25CollectiveMainloopFwdSm90ILi2EN4cute5tupleIJNS5_1CILi1EEES8_S8_EEENS6_IJNS7_ILi128EEENS7_ILi96EEENS7_ILi64EEEEEELi256ENS_10bfloat16_tEfNS_4arch4Sm90ELb1ELb0ELb1ELb1ELb1ELb0ELb1ELb1ELb0ELb1ELb1ELb0EEENS1_21CollectiveEpilogueFwdINS6_IJSA_NS7_ILi256EEESB_EEES9_SE_SG_Li256ELb1ELb1ELb1ELb0EEENS1_36VarlenDynamicPersistentTileSchedulerILi128ELi96ELi256ELi128ELb1ELb1ELb1ELb1ELb1ELb1EEEEEEEEEvNT_6ParamsE,"ax",@progbits
	.align	128
.text._ZN7cutlass13device_kernelIN5flash11enable_sm90INS1_16FlashAttnFwdSm90INS1_25CollectiveMainloopFwdSm90ILi2EN4cute5tupleIJNS5_1CILi1EEES8_S8_EEENS6_IJNS7_ILi128EEENS7_ILi96EEENS7_ILi64EEEEEELi256ENS_10bfloat16_tEfNS_4arch4Sm90ELb1ELb0ELb1ELb1ELb1ELb0ELb1ELb1ELb0ELb1ELb1ELb0EEENS1_21CollectiveEpilogueFwdINS6_IJSA_NS7_ILi256EEESB_EEES9_SE_SG_Li256ELb1ELb1ELb1ELb0EEENS1_36VarlenDynamicPersistentTileSchedulerILi128ELi96ELi256ELi128ELb1ELb1ELb1ELb1ELb1ELb1EEEEEEEEEvNT_6ParamsE:
        .type           _ZN7cutlass13device_kernelIN5flash11enable_sm90INS1_16FlashAttnFwdSm90INS1_25CollectiveMainloopFwdSm90ILi2EN4cute5tupleIJNS5_1CILi1EEES8_S8_EEENS6_IJNS7_ILi128EEENS7_ILi96EEENS7_ILi64EEEEEELi256ENS_10bfloat16_tEfNS_4arch4Sm90ELb1ELb0ELb1ELb1ELb1ELb0ELb1ELb1ELb0ELb1ELb1ELb0EEENS1_21CollectiveEpilogueFwdINS6_IJSA_NS7_ILi256EEESB_EEES9_SE_SG_Li256ELb1ELb1ELb1ELb0EEENS1_36VarlenDynamicPersistentTileSchedulerILi128ELi96ELi256ELi128ELb1ELb1ELb1ELb1ELb1ELb1EEEEEEEEEvNT_6ParamsE,@function
        .size           _ZN7cutlass13device_kernelIN5flash11enable_sm90INS1_16FlashAttnFwdSm90INS1_25CollectiveMainloopFwdSm90ILi2EN4cute5tupleIJNS5_1CILi1EEES8_S8_EEENS6_IJNS7_ILi128EEENS7_ILi96EEENS7_ILi64EEEEEELi256ENS_10bfloat16_tEfNS_4arch4Sm90ELb1ELb0ELb1ELb1ELb1ELb0ELb1ELb1ELb0ELb1ELb1ELb0EEENS1_21CollectiveEpilogueFwdINS6_IJSA_NS7_ILi256EEESB_EEES9_SE_SG_Li256ELb1ELb1ELb1ELb0EEENS1_36VarlenDynamicPersistentTileSchedulerILi128ELi96ELi256ELi128ELb1ELb1ELb1ELb1ELb1ELb1EEEEEEEEEvNT_6ParamsE,(.L_x_15785 - _ZN7cutlass13device_kernelIN5flash11enable_sm90INS1_16FlashAttnFwdSm90INS1_25CollectiveMainloopFwdSm90ILi2EN4cute5tupleIJNS5_1CILi1EEES8_S8_EEENS6_IJNS7_ILi128EEENS7_ILi96EEENS7_ILi64EEEEEELi256ENS_10bfloat16_tEfNS_4arch4Sm90ELb1ELb0ELb1ELb1ELb1ELb0ELb1ELb1ELb0ELb1ELb1ELb0EEENS1_21CollectiveEpilogueFwdINS6_IJSA_NS7_ILi256EEESB_EEES9_SE_SG_Li256ELb1ELb1ELb1ELb0EEENS1_36VarlenDynamicPersistentTileSchedulerILi128ELi96ELi256ELi128ELb1ELb1ELb1ELb1ELb1ELb1EEEEEEEEEvNT_6ParamsE)
        .other          _ZN7cutlass13device_kernelIN5flash11enable_sm90INS1_16FlashAttnFwdSm90INS1_25CollectiveMainloopFwdSm90ILi2EN4cute5tupleIJNS5_1CILi1EEES8_S8_EEENS6_IJNS7_ILi128EEENS7_ILi96EEENS7_ILi64EEEEEELi256ENS_10bfloat16_tEfNS_4arch4Sm90ELb1ELb0ELb1ELb1ELb1ELb0ELb1ELb1ELb0ELb1ELb1ELb0EEENS1_21CollectiveEpilogueFwdINS6_IJSA_NS7_ILi256EEESB_EEES9_SE_SG_Li256ELb1ELb1ELb1ELb0EEENS1_36VarlenDynamicPersistentTileSchedulerILi128ELi96ELi256ELi128ELb1ELb1ELb1ELb1ELb1ELb1EEEEEEEEEvNT_6ParamsE,@"STO_CUDA_ENTRY STV_DEFAULT"
_ZN7cutlass13device_kernelIN5flash11enable_sm90INS1_16FlashAttnFwdSm90INS1_25CollectiveMainloopFwdSm90ILi2EN4cute5tupleIJNS5_1CILi1EEES8_S8_EEENS6_IJNS7_ILi128EEENS7_ILi96EEENS7_ILi64EEEEEELi256ENS_10bfloat16_tEfNS_4arch4Sm90ELb1ELb0ELb1ELb1ELb1ELb0ELb1ELb1ELb0ELb1ELb1ELb0EEENS1_21CollectiveEpilogueFwdINS6_IJSA_NS7_ILi256EEESB_EEES9_SE_SG_Li256ELb1ELb1ELb1ELb0EEENS1_36VarlenDynamicPersistentTileSchedulerILi128ELi96ELi256ELi128ELb1ELb1ELb1ELb1ELb1ELb1EEEEEEEEEvNT_6ParamsE:
        /* <DEDUP_REMOVED lines=47> */
.L_x_14882:
        /* <DEDUP_REMOVED lines=22> */
.L_x_14883:
        /* <DEDUP_REMOVED lines=18> */
.L_x_14884:
        /* <DEDUP_REMOVED lines=22> */
.L_x_14885:
        /* <DEDUP_REMOVED lines=23> */
.L_x_14886:
        /* <DEDUP_REMOVED lines=10> */
.L_x_14888:
        /* <DEDUP_REMOVED lines=68> */
[----:B------:R-:W-:Y:S01]  /*0d20*/  IMAD R206, R3, 0x8, R0 ;  /* 0x0000000803ce7824 */ /* 0x000fe200078e0200 */
[----:B------:R0:W-:Y:S01]  /*0d30*/  STL [R1+0x30], R0 ;  /* 0x0000300001007387 */ /* 0x0001e20000100800 */
[----:B------:R-:W-:-:S03]  /*0d40*/  IMAD.IADD R9, R16, 0x1, -R9 ;  /* 0x0000000110097824 */ /* 0x000fc600078e0a09 */
[----:B------:R1:W-:Y:S01]  /*0d50*/  STL [R1+0x38], R2 ;  /* 0x0000380201007387 */ /* 0x0003e20000100800 */
[----:B------:R-:W-:-:S04]  /*0d60*/  IMAD.SHL.U32 R22, R9, 0x2, RZ ;  /* 0x0000000209167824 */ /* 0x000fc800078e00ff */
[C---:B------:R-:W-:Y:S01]  /*0d70*/  VIADD R5, R22.reuse, 0x90 ;  /* 0x0000009016057836 */ /* 0x040fe20000000000 */
[C---:B------:R-:W-:Y:S01]  /*0d80*/  IADD3 R21, R22.reuse, 0x18, RZ ;  /* 0x0000001816157810 */ /* 0x040fe20007ffe0ff */
[----:B0-----:R-:W-:Y:S01]  /*0d90*/  IMAD.U32 R0, RZ, RZ, UR6 ;  /* 0x00000006ff007e24 */ /* 0x001fe2000f8e00ff */
[C---:B------:R-:W-:Y:S01]  /*0da0*/  IADD3 R225, R22.reuse, 0xc8, RZ ;  /* 0x000000c816e17810 */ /* 0x040fe20007ffe0ff */
[C---:B------:R-:W-:Y:S01]  /*0db0*/  VIADD R4, R22.reuse, 0x98 ;  /* 0x0000009816047836 */ /* 0x040fe20000000000 */
[----:B------:R-:W-:Y:S01]  /*0dc0*/  SHF.R.S32.HI R5, RZ, 0x1f, R5 ;  /* 0x0000001fff057819 */ /* 0x000fe20000011405 */
[C---:B-1----:R-:W-:Y:S01]  /*0dd0*/  VIADD R2, R22.reuse, 0xa0 ;  /* 0x000000a016027836 */ /* 0x042fe20000000000 */
        /* <DEDUP_REMOVED lines=46> */
[----:B------:R-:W-:Y:S02]  /*10c0*/  SHF.R.S32.HI R4, RZ, 0x1f, R225 ;  /* 0x0000001fff047819 */ /* 0x000fe400000114e1 */
[----:B0-----:R-:W-:-:S07]  /*10d0*/  SHF.R.S32.HI R2, RZ, 0x1f, R224 ;  /* 0x0000001fff027819 */ /* 0x001fce00000114e0 */
.L_x_14953:
[----:B------:R-:W-:Y:S01]  /*10e0*/  ULDC.64 UR6, c[0x0][0xd88] ;  /* 0x0003620000067ab9 */ /* 0x000fe20000000a00 */
[----:B------:R-:W-:Y:S01]  /*10f0*/  ULDC.64 UR8, c[0x0][0xb10] ;  /* 0x0002c40000087ab9 */ /* 0x000fe20000000a00 */
[----:B------:R-:W-:Y:S01]  /*1100*/  UIMAD.WIDE UR6, UR5, 0x4, UR6 ;  /* 0x00000004050678a5 */ /* 0x000fe2000f8e0206 */
[----:B0---4-:R-:W0:Y:S05]  /*1110*/  LDC.64 R8, c[0x0][0x418] ;  /* 0x00010600ff087b82 */ /* 0x011e2a0000000a00 */
[----:B------:R-:W-:Y:S02]  /*1120*/  IMAD.U32 R212, RZ, RZ, UR6 ;  /* 0x00000006ffd47e24 */ /* 0x000fe4000f8e00ff */
[----:B------:R-:W-:Y:S01]  /*1130*/  IMAD.U32 R213, RZ, RZ, UR7 ;  /* 0x00000007ffd57e24 */ /* 0x000fe2000f8e00ff */
[----:B------:R-:W-:Y:S01]  /*1140*/  ULDC.64 UR6, c[0x0][0xb20] ;  /* 0x0002c80000067ab9 */ /* 0x000fe20000000a00 */
[----:B-1----:R-:W1:Y:S03]  /*1150*/  LDC R0, c[0x0][0x424] ;  /* 0x00010900ff007b82 */ /* 0x002e660000000800 */
[----:B--2---:R-:W2:Y:S01]  /*1160*/  LDG.E R212, desc[UR36][R212.64] ;  /* 0x00000024d4d47981 */ /* 0x004ea2000c1e1900 */
[----:B------:R-:W-:Y:S01]  /*1170*/  ISETP.NE.U32.AND P1, PT, RZ, UR6, PT ;  /* 0x00000006ff007c0c */ /* 0x000fe2000bf25070 */
[----:B------:R-:W-:Y:S01]  /*1180*/  IMAD.MOV.U32 R4, RZ, RZ, RZ ;  /* 0x000000ffff047224 */ /* 0x000fe200078e00ff */
[----:B------:R-:W-:-:S02]  /*1190*/  ISETP.NE.U32.AND P0, PT, RZ, UR8, PT ;  /* 0x00000008ff007c0c */ /* 0x000fc4000bf05070 */
[----:B------:R-:W-:Y:S01]  /*11a0*/  ISETP.NE.AND.EX P1, PT, RZ, UR7, PT, P1 ;  /* 0x00000007ff007c0c */ /* 0x000fe2000bf25310 */
[----:B---3--:R-:W3:Y:S01]  /*11b0*/  LDC R7, c[0x0][0x2f0] ;  /* 0x0000bc00ff077b82 */ /* 0x008ee20000000800 */
[----:B------:R-:W-:Y:S02]  /*11c0*/  ISETP.NE.AND.EX P0, PT, RZ, UR9, PT, P0 ;  /* 0x00000009ff007c0c */ /* 0x000fe4000bf05300 */
[----:B--2---:R-:W-:-:S09]  /*11d0*/  SHF.R.S32.HI R223, RZ, 0x1f, R212 ;  /* 0x0000001fffdf7819 */ /* 0x004fd200000114d4 */
[----:B------:R-:W-:-:S04]  /*11e0*/  @P1 LEA R2, P2, R212, UR6, 0x2 ;  /* 0x00000006d4021c11 */ /* 0x000fc8000f8410ff */
[C---:B------:R-:W-:Y:S02]  /*11f0*/  @P1 LEA.HI.X R3, R212.reuse, UR7, R223, 0x2, P2 ;  /* 0x00000007d4031c11 */ /* 0x040fe400090f14df */
[----:B------:R-:W-:-:S03]  /*1200*/  @P0 LEA R202, P2, R212, UR8, 0x2 ;  /* 0x00000008d4ca0c11 */ /* 0x000fc6000f8410ff */
[----:B------:R2:W5:Y:S01]  /*1210*/  @P1 LDG.E R4, desc[UR36][R2.64] ;  /* 0x0000002402041981 */ /* 0x000562000c1e1900 */
[----:B------:R-:W-:Y:S01]  /*1220*/  @P0 LEA.HI.X R203, R212, UR9, R223, 0x2, P2 ;  /* 0x00000009d4cb0c11 */ /* 0x000fe200090f14df */
[----:B------:R-:W-:-:S04]  /*1230*/  ULDC.64 UR8, c[0x0][0xb18] ;  /* 0x0002c60000087ab9 */ /* 0x000fc80000000a00 */
[----:B------:R2:W5:Y:S01]  /*1240*/  @P0 LDG.E R202, desc[UR36][R202.64] ;  /* 0x00000024caca0981 */ /* 0x000562000c1e1900 */
[----:B0-----:R-:W-:Y:S02]  /*1250*/  ISETP.NE.U32.AND P1, PT, R8, RZ, PT ;  /* 0x000000ff0800720c */ /* 0x001fe40003f25070 */
[----:B------:R-:W-:Y:S02]  /*1260*/  ISETP.NE.U32.AND P2, PT, RZ, UR8, PT ;  /* 0x00000008ff007c0c */ /* 0x000fe4000bf45070 */
[----:B------:R-:W-:Y:S02]  /*1270*/  ISETP.NE.AND.EX P1, PT, R9, RZ, PT, P1 ;  /* 0x000000ff0900720c */ /* 0x000fe40003f25310 */
[----:B------:R-:W-:Y:S02]  /*1280*/  ISETP.NE.AND.EX P2, PT, RZ, UR9, PT, P2 ;  /* 0x00000009ff007c0c */ /* 0x000fe4000bf45320 */
[----:B-1----:R-:W-:Y:S01]  /*1290*/  SEL R0, R0, 0x1, P1 ;  /* 0x0000000100007807 */ /* 0x002fe20000800000 */
[----:B--23--:R-:W-:Y:S10]  /*12a0*/  @P0 BRA `(.L_x_14889) ;  /* 0x0000000000280947 */ /* 0x00cff40003800000 */
        /* <DEDUP_REMOVED lines=10> */
.L_x_14889:
[----:B------:R-:W-:Y:S01]  /*1350*/  IMAD R203, R0, R7, RZ ;  /* 0x0000000700cb7224 */ /* 0x000fe200078e02ff */
[----:B------:R-:W-:Y:S01]  /*1360*/  LOP3.LUT R213, R6, 0xffff, RZ, 0xc0, !PT ;  /* 0x0000ffff06d57812 */ /* 0x000fe200078ec0ff */
[----:B------:R-:W-:Y:S06]  /*1370*/  @!P2 BRA `(.L_x_14890) ;  /* 0x000000000010a947 */ /* 0x000fec0003800000 */
[----:B------:R-:W-:-:S04]  /*1380*/  LEA R2, P0, R212, UR8, 0x2 ;  /* 0x00000008d4027c11 */ /* 0x000fc8000f8010ff */
[----:B------:R-:W-:-:S05]  /*1390*/  LEA.HI.X R3, R212, UR9, R223, 0x2, P0 ;  /* 0x00000009d4037c11 */ /* 0x000fca00080f14df */
[----:B------:R1:W5:Y:S01]  /*13a0*/  LDG.E R203, desc[UR36][R2.64] ;  /* 0x0000002402cb7981 */ /* 0x000362000c1e1900 */
[----:B------:R-:W-:Y:S05]  /*13b0*/  BRA `(.L_x_14891) ;  /* 0x0000000000247947 */ /* 0x000fea0003800000 */
.L_x_14890:
        /* <DEDUP_REMOVED lines=9> */
.L_x_14891:
[----:B------:R-:W2:Y:S01]  /*1450*/  LDC R0, c[0x0][0x448] ;  /* 0x00011200ff007b82 */ /* 0x000ea20000000800 */
[----:B------:R-:W-:Y:S01]  /*1460*/  USHF.L.U32 UR4, UR4, 0x7, URZ ;  /* 0x0000000704047899 */ /* 0x000fe2000800063f */
[----:B-----5:R-:W-:Y:S01]  /*1470*/  IMAD.IADD R203, R203, 0x1, -R4 ;  /* 0x00000001cbcb7824 */ /* 0x020fe200078e0a04 */
[----:B------:R-:W-:-:S04]  /*1480*/  LOP3.LUT R23, R23, 0xfffffffd, RZ, 0xc0, !PT ;  /* 0xfffffffd17177812 */ /* 0x000fc800078ec0ff */
[----:B------:R-:W-:Y:S01]  /*1490*/  IMAD.U32 R204, RZ, RZ, UR4 ;  /* 0x00000004ffcc7e24 */ /* 0x000fe2000f8e00ff */
[----:B------:R-:W-:Y:S01]  /*14a0*/  UIADD3 UR4, UR4, 0x7f, URZ ;  /* 0x0000007f04047890 */ /* 0x000fe2000fffe03f */
[----:B01----:R-:W-:Y:S02]  /*14b0*/  IADD3 R3, R203, 0x60, -R202 ;  /* 0x00000060cb037810 */ /* 0x003fe40007ffe8ca */
[----:B--2---:R-:W-:-:S03]  /*14c0*/  ISETP.NE.AND P0, PT, R0, 0x1, PT ;  /* 0x000000010000780c */ /* 0x004fc60003f05270 */
[----:B------:R-:W-:-:S10]  /*14d0*/  IMAD.U32 R0, RZ, RZ, UR4 ;  /* 0x00000004ff007e24 */ /* 0x000fd4000f8e00ff */
[----:B------:R-:W0:Y:S01]  /*14e0*/  @P0 LDC R2, c[0x0][0x44c] ;  /* 0x00011300ff020b82 */ /* 0x000e220000000800 */
[----:B------:R-:W-:-:S07]  /*14f0*/  @P0 LOP3.LUT R23, R23, 0x2, RZ, 0xfc, !PT ;  /* 0x0000000217170812 */ /* 0x000fce00078efcff */
[----:B------:R-:W1:Y:S01]  /*1500*/  @P0 LDC R5, c[0x0][0x450] ;  /* 0x00011400ff050b82 */ /* 0x000e620000000800 */
[----:B0-----:R-:W-:Y:S01]  /*1510*/  @P0 IMAD.HI.U32 R2, R2, UR4, RZ ;  /* 0x0000000402020c27 */ /* 0x001fe2000f8e00ff */
[----:B------:R-:W-:-:S04]  /*1520*/  UMOV UR4, URZ ;  /* 0x0000003f00047c82 */ /* 0x000fc80008000000 */
[----:B-1----:R-:W-:Y:S01]  /*1530*/  @P0 SHF.R.U32.HI R0, RZ, R5, R2 ;  /* 0x00000005ff000219 */ /* 0x002fe20000011602 */
[----:B------:R-:W-:-:S04]  /*1540*/  VIADD R2, R203, 0x5f ;  /* 0x0000005fcb027836 */ /* 0x000fc80000000000 */
[----:B------:R-:W-:Y:S01]  /*1550*/  IMAD.IADD R3, R3, 0x1, R0 ;  /* 0x0000000103037824 */ /* 0x000fe200078e0200 */
[----:B------:R-:W-:Y:S01]  /*1560*/  LOP3.LUT R0, R6, 0xff000000, RZ, 0xc0, !PT ;  /* 0xff00000006007812 */ /* 0x000fe200078ec0ff */
[----:B------:R-:W-:Y:S01]  /*1570*/  IMAD.HI R2, R2, 0x2aaaaaab, RZ ;  /* 0x2aaaaaab02027827 */ /* 0x000fe200078e02ff */
[----:B------:R-:W-:-:S03]  /*1580*/  LOP3.LUT R6, R6, 0xff0000, RZ, 0xc0, !PT ;  /* 0x00ff000006067812 */ /* 0x000fc600078ec0ff */
[----:B------:R-:W-:Y:S01]  /*1590*/  IMAD.HI R4, R3, 0x2aaaaaab, RZ ;  /* 0x2aaaaaab03047827 */ /* 0x000fe200078e02ff */
[----:B------:R-:W-:Y:S02]  /*15a0*/  SHF.R.U32.HI R3, RZ, 0x8, R0 ;  /* 0x00000008ff037819 */ /* 0x000fe40000011600 */
[----:B------:R-:W-:Y:S02]  /*15b0*/  SHF.R.U32.HI R5, RZ, 0x1f, R2 ;  /* 0x0000001fff057819 */ /* 0x000fe40000011602 */
[----:B------:R-:W-:Y:S02]  /*15c0*/  LEA.HI R3, R6, R3, RZ, 0x10 ;  /* 0x0000000306037211 */ /* 0x000fe400078f80ff */
[----:B------:R-:W-:Y:S02]  /*15d0*/  SHF.R.U32.HI R7, RZ, 0x1f, R4 ;  /* 0x0000001fff077819 */ /* 0x000fe40000011604 */
[----:B------:R-:W-:Y:S02]  /*15e0*/  LOP3.LUT R8, R3, 0xff, RZ, 0xc0, !PT ;  /* 0x000000ff03087812 */ /* 0x000fe400078ec0ff */
[----:B------:R-:W-:-:S02]  /*15f0*/  LEA.HI.SX32 R5, R2, R5, 0x1c ;  /* 0x0000000502057211 */ /* 0x000fc400078fe2ff */
[----:B------:R-:W-:Y:S01]  /*1600*/  LEA.HI.SX32 R4, R4, R7, 0x1c ;  /* 0x0000000704047211 */ /* 0x000fe200078fe2ff */
[----:B------:R0:W-:Y:S01]  /*1610*/  STL [R1+0x24], R8 ;  /* 0x0000240801007387 */ /* 0x0001e20000100800 */
[----:B------:R-:W-:Y:S02]  /*1620*/  R2UR UR8, R8 ;  /* 0x00000000080872ca */ /* 0x000fe400000e0000 */
[----:B------:R-:W-:Y:S02]  /*1630*/  VIMNMX R4, R5, R4, PT ;  /* 0x0000000405047248 */ /* 0x000fe40003fe0100 */
[----:B------:R-:W-:Y:S02]  /*1640*/  SHF.R.U32.HI R214, RZ, 0x10, R3 ;  /* 0x00000010ffd67819 */ /* 0x000fe40000011603 */
[----:B------:R-:W-:-:S13]  /*1650*/  ISETP.GE.AND P0, PT, R4, 0x1, PT ;  /* 0x000000010400780c */ /* 0x000fda0003f06270 */
[----:B0-----:R-:W-:Y:S05]  /*1660*/  @!P0 BRA `(.L_x_14892) ;  /* 0x0000000000908947 */ /* 0x001fea0003800000 */
[----:B------:R-:W0:Y:S01]  /*1670*/  LDC R3, c[0x0][0xae8] ;  /* 0x0002ba00ff037b82 */ /* 0x000e220000000800 */
[----:B------:R-:W-:Y:S01]  /*1680*/  ISETP.NE.AND P0, PT, R214, RZ, PT ;  /* 0x000000ffd600720c */ /* 0x000fe20003f05270 */
[----:B------:R-:W-:-:S03]  /*1690*/  UMOV UR4, URZ ;  /* 0x0000003f00047c82 */ /* 0x000fc60008000000 */
[----:B0-----:R-:W-:-:S04]  /*16a0*/  SEL R5, R214, R3, P0 ;  /* 0x00000003d6057207 */ /* 0x001fc80000000000 */
[-C--:B------:R-:W-:Y:S02]  /*16b0*/  IABS R0, R5.reuse ;  /* 0x0000000500007213 */ /* 0x080fe40000000000 */
[----:B------:R-:W-:Y:S02]  /*16c0*/  IABS R7, R5 ;  /* 0x0000000500077213 */ /* 0x000fe40000000000 */
[----:B------:R-:W-:Y:S02]  /*16d0*/  R2UR UR9, R0 ;  /* 0x00000000000972ca */ /* 0x000fe400000e0000 */
[----:B------:R-:W-:-:S04]  /*16e0*/  IADD3 R0, R5, -0x1, R4 ;  /* 0xffffffff05007810 */ /* 0x000fc80007ffe004 */
[----:B------:R-:W-:Y:S02]  /*16f0*/  IABS R6, R0 ;  /* 0x0000000000067213 */ /* 0x000fe40000000000 */
[----:B------:R-:W-:Y:S02]  /*1700*/  LOP3.LUT R0, R0, R5, RZ, 0x3c, !PT ;  /* 0x0000000500007212 */ /* 0x000fe400078e3cff */
        /* <DEDUP_REMOVED lines=13> */
[----:B------:R-:W-:Y:S02]  /*17e0*/  R2UR UR6, R0 ;  /* 0x00000000000672ca */ /* 0x000fe400000e0000 */
[----:B------:R-:W-:Y:S01]  /*17f0*/  R2UR UR7, R5 ;  /* 0x00000000050772ca */ /* 0x000fe200000e0000 */
[----:B------:R-:W-:-:S11]  /*1800*/  UISETP.GT.U32.AND UP1, UPT, UR9, UR4, UPT ;  /* 0x000000040900728c */ /* 0x000fd6000bf24070 */
[----:B------:R-:W-:Y:S02]  /*1810*/  @!UP1 UIADD3 UR4, UR4, -UR9, URZ ;  /* 0x8000000904049290 */ /* 0x000fe4000fffe03f */
[----:B------:R-:W-:Y:S02]  /*1820*/  @!UP1 UIADD3 UR5, UR5, 0x1, URZ ;  /* 0x0000000105059890 */ /* 0x000fe4000fffe03f */
[----:B------:R-:W-:Y:S02]  /*1830*/  UISETP.GE.U32.AND UP0, UPT, UR4, UR9, UPT ;  /* 0x000000090400728c */ /* 0x000fe4000bf06070 */
[----:B------:R-:W-:Y:S01]  /*1840*/  UISETP.GE.AND UP1, UPT, UR6, URZ, UPT ;  /* 0x0000003f0600728c */ /* 0x000fe2000bf26270 */
[----:B------:R-:W-:-:S08]  /*1850*/  R2UR UR6, R5 ;  /* 0x00000000050672ca */ /* 0x000fd000000e0000 */
[----:B------:R-:W-:Y:S02]  /*1860*/  @UP0 UIADD3 UR5, UR5, 0x1, URZ ;  /* 0x0000000105050890 */ /* 0x000fe4000fffe03f */
[----:B------:R-:W-:-:S05]  /*1870*/  UISETP.NE.AND UP0, UPT, UR7, URZ, UPT ;  /* 0x0000003f0700728c */ /* 0x000fca000bf05270 */
[----:B------:R-:W-:Y:S02]  /*1880*/  UMOV UR4, UR5 ;  /* 0x0000000500047c82 */ /* 0x000fe40008000000 */
[----:B------:R-:W-:-:S04]  /*1890*/  @!UP1 UIADD3 UR4, -UR4, URZ, URZ ;  /* 0x0000003f04049290 */ /* 0x000fc8000fffe13f */
[----:B------:R-:W-:-:S12]  /*18a0*/  @!UP0 ULOP3.LUT UR4, URZ, UR6, URZ, 0x33, !UPT ;  /* 0x000000063f048292 */ /* 0x000fd8000f8e333f */
.L_x_14892:
        /* <DEDUP_REMOVED lines=98> */
[----:B------:R-:W-:Y:S01]  /*1ed0*/  IMAD.U32 R201, RZ, RZ, UR5 ;  /* 0x00000005ffc97e24 */ /* 0x000fe2000f8e00ff */
[----:B------:R-:W-:Y:S01]  /*1ee0*/  MOV R200, UR4 ;  /* 0x0000000400c87c02 */ /* 0x000fe20008000f00 */
        /* <DEDUP_REMOVED lines=17> */
.L_x_14894:
[----:B------:R-:W2:Y:S01]  /*2000*/  LDL R2, [R1+0x28] ;  /* 0x0000280001027983 */ /* 0x000ea20000100800 */
[----:B------:R-:W-:Y:S01]  /*2010*/  MOV R0, 0x400 ;  /* 0x0000040000007802 */ /* 0x000fe20000000f00 */
[----:B------:R-:W0:Y:S01]  /*2020*/  S2R R3, SR_CgaCtaId ;  /* 0x0000000000037919 */ /* 0x000e220000008800 */
[----:B------:R-:W1:Y:S02]  /*2030*/  S2R R16, SR_TID.X ;  /* 0x0000000000107919 */ /* 0x000e640000002100 */
[----:B0-----:R-:W-:Y:S02]  /*2040*/  LEA R5, R3, R0, 0x18 ;  /* 0x0000000003057211 */ /* 0x001fe400078ec0ff */
[----:B-1----:R-:W-:Y:S02]  /*2050*/  SHF.R.U32.HI R16, RZ, 0x7, R16 ;  /* 0x00000007ff107819 */ /* 0x002fe40000011610 */
[----:B--2---:R-:W-:-:S13]  /*2060*/  R2UR UR5, R2 ;  /* 0x00000000020572ca */ /* 0x004fda00000e0000 */
[----:B------:R-:W-:-:S04]  /*2070*/  ULEA.HI UR4, UR5, UR5, URZ, 0x1 ;  /* 0x0000000505047291 */ /* 0x000fc8000f8f083f */
[----:B------:R-:W-:-:S04]  /*2080*/  ULOP3.LUT UR4, UR4, 0xfffffffe, URZ, 0xc0, !UPT ;  /* 0xfffffffe04047892 */ /* 0x000fc8000f8ec03f */
[----:B------:R-:W-:-:S06]  /*2090*/  UIADD3 UR4, UR5, -UR4, URZ ;  /* 0x8000000405047290 */ /* 0x000fcc000fffe03f */
[----:B------:R-:W-:-:S05]  /*20a0*/  IMAD.U32 R2, RZ, RZ, UR4 ;  /* 0x00000004ff027e24 */ /* 0x000fca000f8e00ff */
[----:B------:R-:W-:Y:S01]  /*20b0*/  SHF.L.U32 R0, R2, 0x1f, RZ ;  /* 0x0000001f02007819 */ /* 0x000fe200000006ff */
[----:B------:R-:W-:-:S03]  /*20c0*/  VIADD R2, R16, 0x8 ;  /* 0x0000000810027836 */ /* 0x000fc60000000000 */
[----:B------:R-:W0:Y:S02]  /*20d0*/  SYNCS.PHASECHK.TRANS64.TRYWAIT P0, [R5+URZ+0x32400], R0 ;  /* 0x03240000050075a7 */ /* 0x000e24000800017f */
[----:B0-----:R-:W-:Y:S05]  /*20e0*/  @!P0 BRA `(.L_x_14895) ;  /* 0x00000148004c8947 */ /* 0x001fea0003800000 */
.L_x_15046:
[----:B------:R-:W2:Y:S01]  /*20f0*/  LDL R3, [R1+0x38] ;  /* 0x0000380001037983 */ /* 0x000ea20000100800 */
[----:B------:R-:W-:Y:S05]  /*2100*/  WARPSYNC.ALL ;  /* 0x0000000000007948 */ /* 0x000fea0003800000 */
[----:B------:R1:W-:Y:S01]  /*2110*/  BAR.SYNC.DEFER_BLOCKING R2, 0x100 ;  /* 0x000400020000751d */ /* 0x0003e20000010000 */
[----:B--2---:R-:W-:-:S13]  /*2120*/  R2UR UR4, R3 ;  /* 0x00000000030472ca */ /* 0x004fda00000e0000 */
[----:B------:R-:W-:-:S05]  /*2130*/  IMAD.U32 R3, RZ, RZ, UR4 ;  /* 0x00000004ff037e24 */ /* 0x000fca000f8e00ff */
[----:B------:R-:W-:-:S13]  /*2140*/  ISETP.NE.AND P0, PT, R3, 0x3, PT ;  /* 0x000000030300780c */ /* 0x000fda0003f05270 */
[----:B-1----:R-:W-:Y:S05]  /*2150*/  @!P0 BRA `(.L_x_14896) ;  /* 0x0000000000048947 */ /* 0x002fea0003800000 */
[----:B------:R-:W-:Y:S01]  /*2160*/  BPT.TRAP 0x1 ;  /* 0x000000040000795c */ /* 0x000fe20000300000 */
.L_x_14896:
[----:B------:R-:W-:Y:S01]  /*2170*/  R2UR UR6, R5 ;  /* 0x00000000050672ca */ /* 0x000fe200000e0000 */
[----:B------:R-:W-:-:S05]  /*2180*/  IMAD.U32 R3, RZ, RZ, UR39 ;  /* 0x00000027ff037e24 */ /* 0x000fca000f8e00ff */
[----:B------:R-:W-:-:S07]  /*2190*/  SHF.L.U32 R3, R3, 0x1f, RZ ;  /* 0x0000001f03037819 */ /* 0x000fce00000006ff */
[----:B------:R-:W-:-:S09]  /*21a0*/  ULEA UR6, UR38, UR6, 0x3 ;  /* 0x0000000626067291 */ /* 0x000fd2000f8e183f */
[----:B------:R1:W2:Y:S01]  /*21b0*/  SYNCS.PHASECHK.TRANS64.TRYWAIT P1, [UR6+0x32430], R3 ;  /* 0x03243003ff0075a7 */ /* 0x0002a20008020146 */
[----:B------:R-:W-:Y:S05]  /*21c0*/  @!P0 BRA `(.L_x_14897) ;  /* 0x0000000000048947 */ /* 0x000fea0003800000 */
[----:B------:R-:W-:Y:S01]  /*21d0*/  BPT.TRAP 0x1 ;  /* 0x000000040000795c */ /* 0x000fe20000300000 */
.L_x_14897:
[----:B--2---:R-:W-:Y:S05]  /*21e0*/  @P1 BRA `(.L_x_14898) ;  /* 0x0000000000081947 */ /* 0x004fea0003800000 */
[----:B------:R-:W2:Y:S02]  /*21f0*/  SYNCS.PHASECHK.TRANS64.TRYWAIT P1, [UR6+0x32430], R3 ;  /* 0x03243003ff0075a7 */ /* 0x000ea40008020146 */
[----:B--2---:R-:W-:Y:S05]  /*2200*/  @!P1 BRA `(.L_x_14899) ;  /* 0x0000014800189947 */ /* 0x004fea0003800000 */
.L_x_14898:
[----:B------:R-:W-:Y:S01]  /*2210*/  R2UR UR4, R5 ;  /* 0x00000000050472ca */ /* 0x000fe200000e0000 */
[----:B------:R-:W-:Y:S01]  /*2220*/  WARPGROUP.ARRIVE ;  /* 0x00000000000079c5 */ /* 0x000fe20000000000 */
[----:B------:R-:W-:Y:S01]  /*2230*/  UMOV UR8, UR41 ;  /* 0x0000002900087c82 */ /* 0x000fe20008000000 */
[----:B------:R-:W-:Y:S01]  /*2240*/  UMOV UR9, 0x40000040 ;  /* 0x4000004000097882 */ /* 0x000fe20000000000 */
[----:B------:R-:W-:Y:S01]  /*2250*/  UMOV UR11, 0x40000040 ;  /* 0x40000040000b7882 */ /* 0x000fe20000000000 */
[----:B------:R-:W-:-:S08]  /*2260*/  UIADD3 UR5, UR41, 0x2, URZ ;  /* 0x0000000229057890 */ /* 0x000fd0000fffe03f */
        /* <DEDUP_REMOVED lines=40> */
[----:B------:R-:W3:Y:S02]  /*24f0*/  SYNCS.PHASECHK.TRANS64.TRYWAIT P1, [R5+URZ+0x32410], R0 ;  /* 0x03241000050075a7 */ /* 0x000ee4000802017f */
[----:B---3--:R-:W-:Y:S05]  /*2500*/  @!P1 BRA `(.L_x_14900) ;  /* 0x0000014400709947 */ /* 0x008fea0003800000 */
.L_x_15047:
[----:B------:R-:W-:Y:S05]  /*2510*/  @!P0 BRA `(.L_x_14901) ;  /* 0x0000000000048947 */ /* 0x000fea0003800000 */
[----:B------:R-:W-:Y:S01]  /*2520*/  BPT.TRAP 0x1 ;  /* 0x000000040000795c */ /* 0x000fe20000300000 */
.L_x_14901:
[----:B------:R4:W0:Y:S01]  /*2530*/  SYNCS.PHASECHK.TRANS64.TRYWAIT P1, [UR6+0x32450], R3 ;  /* 0x03245003ff0075a7 */ /* 0x0008220008020146 */
[----:B------:R-:W-:Y:S05]  /*2540*/  @!P0 BRA `(.L_x_14902) ;  /* 0x0000000000048947 */ /* 0x000fea0003800000 */
[----:B------:R-:W-:Y:S01]  /*2550*/  BPT.TRAP 0x1 ;  /* 0x000000040000795c */ /* 0x000fe20000300000 */
.L_x_14902:
[----:B0-----:R-:W-:Y:S05]  /*2560*/  @P1 BRA `(.L_x_14903) ;  /* 0x0000000000081947 */ /* 0x001fea0003800000 */
[----:B------:R-:W0:Y:S02]  /*2570*/  SYNCS.PHASECHK.TRANS64.TRYWAIT P1, [UR6+0x32450], R3 ;  /* 0x03245003ff0075a7 */ /* 0x000e240008020146 */
[----:B0-----:R-:W-:Y:S05]  /*2580*/  @!P1 BRA `(.L_x_14904) ;  /* 0x0000014400649947 */ /* 0x001fea0003800000 */
.L_x_14903:
[----:B------:R-:W-:Y:S01]  /*2590*/  R2UR UR4, R5 ;  /* 0x00000000050472ca */ /* 0x000fe200000e0000 */
[----:B------:R-:W-:Y:S01]  /*25a0*/  WARPGROUP.ARRIVE ;  /* 0x00000000000079c5 */ /* 0x000fe20000000000 */
[----:B------:R-:W-:Y:S01]  /*25b0*/  UMOV UR9, 0x40000040 ;  /* 0x4000004000097882 */ /* 0x000fe20000000000 */
[----:B------:R-:W-:Y:S01]  /*25c0*/  UMOV UR11, 0x40000040 ;  /* 0x40000040000b7882 */ /* 0x000fe20000000000 */
[----:B------:R-:W-:Y:S01]  /*25d0*/  MOV R13, UR9 ;  /* 0x00000009000d7c02 */ /* 0x000fe20008000f00 */
[----:B------:R-:W-:Y:S01]  /*25e0*/  UMOV UR13, 0x40000040 ;  /* 0x40000040000d7882 */ /* 0x000fe20000000000 */
        /* <DEDUP_REMOVED lines=8> */
[----:B0--3--:R-:W0:Y:S01]  /*2670*/  S2R R0, SR_TID.X ;  /* 0x0000000000007919 */ /* 0x009e220000002100 */
[----:B------:R-:W-:Y:S01]  /*2680*/  UMOV UR23, 0x40000040 ;  /* 0x4000004000177882 */ /* 0x000fe20000000000 */
[----:B------:R-:W-:Y:S01]  /*2690*/  UMOV UR25, 0x40000040 ;  /* 0x4000004000197882 */ /* 0x000fe20000000000 */
[----:B------:R-:W-:Y:S01]  /*26a0*/  USHF.R.U32.HI UR4, URZ, 0x4, UR4 ;  /* 0x000000043f047899 */ /* 0x000fe20008011604 */
[----:B------:R-:W-:Y:S01]  /*26b0*/  UMOV UR27, 0x40000040 ;  /* 0x40000040001b7882 */ /* 0x000fe20000000000 */
[----:B------:R-:W-:-:S02]  /*26c0*/  UMOV UR29, 0x40000040 ;  /* 0x40000040001d7882 */ /* 0x000fc40000000000 */
[----:B------:R-:W-:Y:S02]  /*26d0*/  ULOP3.LUT UR7, UR4, 0x3fff, URZ, 0xc0, !UPT ;  /* 0x00003fff04077892 */ /* 0x000fe4000f8ec03f */
[----:B------:R-:W-:Y:S02]  /*26e0*/  ULOP3.LUT UR4, UR40, 0x10000, URZ, 0xfc, !UPT ;  /* 0x0001000028047892 */ /* 0x000fe4000f8efc3f */
[----:B------:R-:W-:Y:S02]  /*26f0*/  ULOP3.LUT UR60, UR7, 0x10000, URZ, 0xfc, !UPT ;  /* 0x00010000073c7892 */ /* 0x000fe4000f8efc3f */
[----:B------:R-:W-:Y:S02]  /*2700*/  UIADD3 UR52, UR4, 0x402, URZ ;  /* 0x0000040204347890 */ /* 0x000fe4000fffe03f */
[----:B------:R-:W-:Y:S01]  /*2710*/  UIMAD UR5, UR38, 0xc00, UR60 ;  /* 0x00000c00260578a4 */ /* 0x000fe2000f8e023c */
[----:B------:R-:W-:Y:S01]  /*2720*/  UMOV UR8, UR4 ;  /* 0x0000000400087c82 */ /* 0x000fe20008000000 */
[----:B------:R-:W-:Y:S01]  /*2730*/  UIADD3 UR16, UR4, 0x800, URZ ;  /* 0x0000080004107890 */ /* 0x000fe2000fffe03f */
[----:B------:R-:W-:Y:S01]  /*2740*/  IMAD.U32 R12, RZ, RZ, UR8 ;  /* 0x00000008ff0c7e24 */ /* 0x000fe2000f8e00ff */
[----:B------:R-:W-:-:S03]  /*2750*/  UIADD3 UR54, UR5, 0x302, URZ ;  /* 0x0000030205367890 */ /* 0x000fc6000fffe03f */
[----:B------:R-:W-:Y:S01]  /*2760*/  UMOV UR10, UR5 ;  /* 0x00000005000a7c82 */ /* 0x000fe20008000000 */
[----:B------:R-:W-:Y:S01]  /*2770*/  UIADD3 UR18, UR5, 0x600, URZ ;  /* 0x0000060005127890 */ /* 0x000fe2000fffe03f */
[----:B------:R-:W-:Y:S01]  /*2780*/  HGMMA.64x96x16.F32.BF16 R24, gdesc[UR8], R24, gsb0 ;  /* 0x01600000081879f0 */ /* 0x000fe20008001818 */
[----:B------:R-:W-:Y:S02]  /*2790*/  UIADD3 UR8, UR4, 0x2, URZ ;  /* 0x0000000204087890 */ /* 0x000fe4000fffe03f */
[----:B------:R-:W-:Y:S02]  /*27a0*/  UIADD3 UR9, UR5, 0x2, URZ ;  /* 0x0000000205097890 */ /* 0x000fe4000fffe03f */
[----:B------:R-:W-:Y:S01]  /*27b0*/  UIADD3 UR10, UR5, 0x304, URZ ;  /* 0x00000304050a7890 */ /* 0x000fe2000fffe03f */
[----:B------:R-:W-:Y:S02]  /*27c0*/  UMOV UR11, 0x40000040 ;  /* 0x40000040000b7882 */ /* 0x000fe40000000000 */
[----:B------:R-:W-:Y:S01]  /*27d0*/  UMOV UR12, UR8 ;  /* 0x00000008000c7c82 */ /* 0x000fe20008000000 */
[----:B------:R-:W-:Y:S01]  /*27e0*/  UIADD3 UR8, UR4, 0x4, URZ ;  /* 0x0000000404087890 */ /* 0x000fe2000fffe03f */
[----:B------:R-:W-:Y:S01]  /*27f0*/  IMAD.U32 R10, RZ, RZ, UR12 ;  /* 0x0000000cff0a7e24 */ /* 0x000fe2000f8e00ff */
[----:B------:R-:W-:Y:S01]  /*2800*/  UMOV UR14, UR9 ;  /* 0x00000009000e7c82 */ /* 0x000fe20008000000 */
[----:B------:R-:W-:Y:S01]  /*2810*/  UIADD3 UR9, UR5, 0x4, URZ ;  /* 0x0000000405097890 */ /* 0x000fe2000fffe03f */
[----:B0-----:R-:W-:Y:S01]  /*2820*/  SHF.R.U32.HI R0, RZ, 0x7, R0 ;  /* 0x00000007ff007819 */ /* 0x001fe20000011600 */
[----:B------:R-:W-:-:S02]  /*2830*/  UIADD3 UR20, UR4, 0x802, URZ ;  /* 0x0000080204147890 */ /* 0x000fc4000fffe03f */
[----:B------:R-:W-:Y:S01]  /*2840*/  UIADD3 UR22, UR5, 0x602, URZ ;  /* 0x0000060205167890 */ /* 0x000fe2000fffe03f */
[----:B------:R-:W-:Y:S01]  /*2850*/  IADD3 R0, -R0, 0xb, RZ ;  /* 0x0000000b00007810 */ /* 0x000fe20007ffe1ff */
[----:B------:R-:W-:Y:S02]  /*2860*/  UIADD3 UR24, UR4, 0x804, URZ ;  /* 0x0000080404187890 */ /* 0x000fe4000fffe03f */
[----:B------:R-:W-:Y:S02]  /*2870*/  UIADD3 UR26, UR5, 0x604, URZ ;  /* 0x00000604051a7890 */ /* 0x000fe4000fffe03f */
[----:B------:R-:W-:Y:S02]  /*2880*/  UIADD3 UR28, UR4, 0x806, URZ ;  /* 0x00000806041c7890 */ /* 0x000fe4000fffe03f */
[----:B------:R-:W-:Y:S01]  /*2890*/  UIADD3 UR30, UR5, 0x606, URZ ;  /* 0x00000606051e7890 */ /* 0x000fe2000fffe03f */
        /* <DEDUP_REMOVED lines=94> */
.L_x_14905:
[----:B------:R-:W2:Y:S01]  /*2e80*/  LDC R79, c[0x0][0x448] ;  /* 0x00011200ff4f7b82 */ /* 0x000ea20000000800 */
[----:B------:R-:W-:Y:S01]  /*2e90*/  ULDC UR4, c[0x0][0xad0] ;  /* 0x0002b40000047ab9 */ /* 0x000fe20000000800 */
[----:B------:R-:W-:Y:S01]  /*2ea0*/  R2UR UR5, R204 ;  /* 0x00000000cc0572ca */ /* 0x000fe200000e0000 */
[----:B------:R-:W-:Y:S01]  /*2eb0*/  FMUL.FTZ R32, R32, UR4 ;  /* 0x0000000420207c20 */ /* 0x000fe20008410000 */
[----:B------:R-:W-:Y:S01]  /*2ec0*/  FMUL.FTZ R33, R33, UR4 ;  /* 0x0000000421217c20 */ /* 0x000fe20008410000 */
[----:B------:R-:W-:Y:S01]  /*2ed0*/  FMUL.FTZ R72, R24, UR4 ;  /* 0x0000000418487c20 */ /* 0x000fe20008410000 */
[----:B------:R-:W-:Y:S01]  /*2ee0*/  FMUL.FTZ R24, R31, UR4 ;  /* 0x000000041f187c20 */ /* 0x000fe20008410000 */
[----:B------:R3:W-:Y:S01]  /*2ef0*/  MUFU.TANH R76, R32 ;  /* 0x00000020004c7308 */ /* 0x0007e20000002400 */
[----:B-1--4-:R-:W-:Y:S01]  /*2f00*/  FMUL.FTZ R3, R26, UR4 ;  /* 0x000000041a037c20 */ /* 0x012fe20008410000 */
[----:B------:R-:W-:Y:S01]  /*2f10*/  FMUL.FTZ R26, R34, UR4 ;  /* 0x00000004221a7c20 */ /* 0x000fe20008410000 */
[----:B------:R-:W-:Y:S01]  /*2f20*/  FMUL.FTZ R73, R25, UR4 ;  /* 0x0000000419497c20 */ /* 0x000fe20008410000 */
[----:B------:R-:W-:Y:S01]  /*2f30*/  FMUL.FTZ R163, R47, UR4 ;  /* 0x000000042fa37c20 */ /* 0x000fe20008410000 */
[----:B------:R-:W-:Y:S01]  /*2f40*/  FMUL.FTZ R25, R35, UR4 ;  /* 0x0000000423197c20 */ /* 0x000fe20008410000 */
[----:B------:R-:W-:Y:S01]  /*2f50*/  FMUL.FTZ R28, R28, UR4 ;  /* 0x000000041c1c7c20 */ /* 0x000fe20008410000 */
[----:B------:R-:W-:Y:S01]  /*2f60*/  FMUL.FTZ R29, R29, UR4 ;  /* 0x000000041d1d7c20 */ /* 0x000fe20008410000 */
[----:B------:R1:W-:Y:S01]  /*2f70*/  MUFU.TANH R77, R33 ;  /* 0x00000021004d7308 */ /* 0x0003e20000002400 */
[----:B------:R-:W-:-:S02]  /*2f80*/  VIADD R31, R206, UR5 ;  /* 0x00000005ce1f7c36 */ /* 0x000fc40008000000 */
[----:B------:R-:W-:Y:S01]  /*2f90*/  FMUL.FTZ R36, R36, UR4 ;  /* 0x0000000424247c20 */ /* 0x000fe20008410000 */
[----:B------:R-:W-:Y:S01]  /*2fa0*/  FMUL.FTZ R37, R37, UR4 ;  /* 0x0000000425257c20 */ /* 0x000fe20008410000 */
[----:B------:R-:W-:Y:S01]  /*2fb0*/  FMUL.FTZ R40, R40, UR4 ;  /* 0x0000000428287c20 */ /* 0x000fe20008410000 */
[----:B------:R-:W-:Y:S01]  /*2fc0*/  FMUL.FTZ R44, R44, UR4 ;  /* 0x000000042c2c7c20 */ /* 0x000fe20008410000 */
[----:B------:R-:W-:Y:S01]  /*2fd0*/  FMUL.FTZ R20, R27, UR4 ;  /* 0x000000041b147c20 */ /* 0x000fe20008410000 */
[----:B------:R-:W-:Y:S01]  /*2fe0*/  FMUL.FTZ R27, R39, UR4 ;  /* 0x00000004271b7c20 */ /* 0x000fe20008410000 */
[----:B------:R-:W4:Y:S01]  /*2ff0*/  MUFU.TANH R72, R72 ;  /* 0x0000004800487308 */ /* 0x000f220000002400 */
[----:B--2---:R-:W-:Y:S01]  /*3000*/  ISETP.NE.AND P6, PT, R79, 0x1, PT ;  /* 0x000000014f00780c */ /* 0x004fe20003fc5270 */
        /* <DEDUP_REMOVED lines=12> */
[----:B---3--:R-:W3:Y:S01]  /*30d0*/  @P6 LDC R32, c[0x0][0x44c] ;  /* 0x00011300ff206b82 */ /* 0x008ee20000000800 */
[----:B------:R-:W-:Y:S01]  /*30e0*/  FMUL.FTZ R61, R61, UR4 ;  /* 0x000000043d3d7c20 */ /* 0x000fe20008410000 */
[----:B------:R5:W0:Y:S01]  /*30f0*/  MUFU.TANH R74, R28 ;  /* 0x0000001c004a7308 */ /* 0x000a220000002400 */
[----:B------:R-:W-:Y:S01]  /*3100*/  FMUL.FTZ R64, R64, UR4 ;  /* 0x0000000440407c20 */ /* 0x000fe20008410000 */
[----:B------:R-:W-:Y:S01]  /*3110*/  FMUL.FTZ R65, R65, UR4 ;  /* 0x0000000441417c20 */ /* 0x000fe20008410000 */
[----:B------:R-:W-:Y:S01]  /*3120*/  FMUL.FTZ R68, R68, UR4 ;  /* 0x0000000444447c20 */ /* 0x000fe20008410000 */
[----:B------:R-:W-:Y:S01]  /*3130*/  FMUL.FTZ R182, R46, UR4 ;  /* 0x000000042eb67c20 */ /* 0x000fe20008410000 */
[----:B------:R-:W-:Y:S01]  /*3140*/  FMUL.FTZ R69, R69, UR4 ;  /* 0x0000000445457c20 */ /* 0x000fe20008410000 */
[----:B-1----:R-:W1:Y:S01]  /*3150*/  @P6 LDC R33, c[0x0][0x450] ;  /* 0x00011400ff216b82 */ /* 0x002e620000000800 */
[----:B------:R-:W-:Y:S01]  /*3160*/  FMUL.FTZ R181, R50, UR4 ;  /* 0x0000000432b57c20 */ /* 0x000fe20008410000 */
[----:B------:R4:W0:Y:S01]  /*3170*/  MUFU.TANH R75, R29 ;  /* 0x0000001d004b7308 */ /* 0x0008220000002400 */
[----:B-----5:R-:W-:Y:S01]  /*3180*/  FMUL.FTZ R28, R38, UR4 ;  /* 0x00000004261c7c20 */ /* 0x020fe20008410000 */
[----:B------:R-:W-:Y:S01]  /*3190*/  FMUL.FTZ R184, R54, UR4 ;  /* 0x0000000436b87c20 */ /* 0x000fe20008410000 */
[----:B------:R-:W-:Y:S01]  /*31a0*/  FMUL.FTZ R180, R51, UR4 ;  /* 0x0000000433b47c20 */ /* 0x000fe20008410000 */
[----:B------:R-:W-:Y:S01]  /*31b0*/  FMUL.FTZ R186, R55, UR4 ;  /* 0x0000000437ba7c20 */ /* 0x000fe20008410000 */
[----:B------:R-:W-:Y:S01]  /*31c0*/  FMUL.FTZ R167, R58, UR4 ;  /* 0x000000043aa77c20 */ /* 0x000fe20008410000 */
[----:B------:R-:W-:Y:S01]  /*31d0*/  FMUL.FTZ R168, R59, UR4 ;  /* 0x000000043ba87c20 */ /* 0x000fe20008410000 */
[----:B------:R-:W-:Y:S01]  /*31e0*/  FMUL.FTZ R62, R62, UR4 ;  /* 0x000000043e3e7c20 */ /* 0x000fe20008410000 */
[----:B------:R-:W5:Y:S01]  /*31f0*/  MUFU.TANH R36, R36 ;  /* 0x0000002400247308 */ /* 0x000f620000002400 */
[----:B----4-:R-:W-:Y:S01]  /*3200*/  FMUL.FTZ R29, R43, UR4 ;  /* 0x000000042b1d7c20 */ /* 0x010fe20008410000 */
[----:B------:R-:W-:Y:S01]  /*3210*/  FMUL.FTZ R63, R63, UR4 ;  /* 0x000000043f3f7c20 */ /* 0x000fe20008410000 */
[----:B------:R-:W-:Y:S01]  /*3220*/  FMUL.FTZ R66, R66, UR4 ;  /* 0x0000000442427c20 */ /* 0x000fe20008410000 */
[----:B------:R-:W-:Y:S01]  /*3230*/  FMUL.FTZ R67, R67, UR4 ;  /* 0x0000000443437c20 */ /* 0x000fe20008410000 */
[----:B------:R-:W-:Y:S01]  /*3240*/  FMUL.FTZ R70, R70, UR4 ;  /* 0x0000000446467c20 */ /* 0x000fe20008410000 */
[----:B---3--:R-:W-:-:S04]  /*3250*/  @P6 IMAD.HI.U32 R32, R31, R32, RZ ;  /* 0x000000201f206227 */ /* 0x008fc800078e00ff */
[----:B------:R-:W-:Y:S01]  /*3260*/  FMUL.FTZ R71, R71, UR4 ;  /* 0x0000000447477c20 */ /* 0x000fe20008410000 */
[----:B------:R-:W3:Y:S01]  /*3270*/  MUFU.TANH R37, R37 ;  /* 0x0000002500257308 */ /* 0x000ee20000002400 */
[----:B------:R-:W-:Y:S01]  /*3280*/  ULDC UR5, c[0x0][0xa80] ;  /* 0x0002a00000057ab9 */ /* 0x000fe20000000800 */
[----:B------:R-:W4:Y:S01]  /*3290*/  S2UR UR10, SR_CgaCtaId ;  /* 0x00000000000a79c3 */ /* 0x000f220000008800 */
[----:B------:R-:W-:Y:S02]  /*32a0*/  UIADD3 UR4, UR6, 0x32440, URZ ;  /* 0x0003244006047890 */ /* 0x000fe4000fffe03f */
[----:B------:R-:W-:Y:S01]  /*32b0*/  ULOP3.LUT UR7, UR7, 0x3000000, URZ, 0xfc, !UPT ;  /* 0x0300000007077892 */ /* 0x000fe2000f8efc3f */
[----:B-1----:R-:W-:Y:S01]  /*32c0*/  @P6 SHF.R.U32.HI R31, RZ, R33, R32 ;  /* 0x00000021ff1f6219 */ /* 0x002fe20000011620 */
[----:B------:R-:W-:Y:S01]  /*32d0*/  IMAD R33, R165, -0x60, R203 ;  /* 0xffffffa0a5217824 */ /* 0x000fe200078e02cb */
[----:B------:R2:W1:Y:S01]  /*32e0*/  MUFU.TANH R39, R40 ;  /* 0x0000002800277308 */ /* 0x0004620000002400 */
[----:B------:R-:W-:-:S02]  /*32f0*/  UMOV UR11, 0x40000040 ;  /* 0x40000040000b7882 */ /* 0x000fc40000000000 */
[----:B------:R-:W0:Y:S01]  /*3300*/  SHFL.IDX PT, R34, R31, RZ, 0x1c1f ;  /* 0x001c1fff1f227589 */ /* 0x000e2200000e0000 */
[C-C-:B------:R-:W-:Y:S02]  /*3310*/  IADD3 R35, -R22.reuse, 0x61, R33.reuse ;  /* 0x0000006116237810 */ /* 0x140fe40007ffe121 */
[----:B------:R-:W-:Y:S01]  /*3320*/  IADD3 R33, -R22, 0x60, R33 ;  /* 0x0000006016217810 */ /* 0x000fe20007ffe121 */
[----:B------:R-:W5:Y:S01]  /*3330*/  SHFL.IDX PT, R47, R31, 0x1, 0x1c1f ;  /* 0x003c1f001f2f7f89 */ /* 0x000f6200000e0000 */
[----:B------:R-:W1:Y:S01]  /*3340*/  MUFU.TANH R44, R44 ;  /* 0x0000002c002c7308 */ /* 0x000e620000002400 */
[----:B------:R-:W-:-:S07]  /*3350*/  IMAD.IADD R32, R35, 0x1, -R202 ;  /* 0x0000000123207824 */ /* 0x000fce00078e0aca */
[----:B------:R-:W1:Y:S01]  /*3360*/  MUFU.TANH R45, R45 ;  /* 0x0000002d002d7308 */ /* 0x000e620000002400 */
[----:B----4-:R-:W-:-:S07]  /*3370*/  UPRMT UR4, UR10, 0x654, UR4 ;  /* 0x000006540a047896 */ /* 0x010fce0008000004 */
[----:B------:R1:W4:Y:S01]  /*3380*/  MUFU.TANH R78, R41 ;  /* 0x00000029004e7308 */ /* 0x0003220000002400 */
[----:B0-----:R-:W-:Y:S01]  /*3390*/  VIADDMNMX R43, R34, R32, R33, PT ;  /* 0x00000020222b7246 */ /* 0x001fe20003800121 */
[----:B------:R-:W-:Y:S01]  /*33a0*/  SYNCS.ARRIVE.TRANS64.RED.A1T0 RZ, [UR4], RZ ;  /* 0x000000ffffff79a7 */ /* 0x000fe20008100404 */
[----:B------:R-:W-:Y:S02]  /*33b0*/  UIMAD UR4, UR38, 0xc00, UR7 ;  /* 0x00000c00260478a4 */ /* 0x000fe4000f8e0207 */
[----:B------:R-:W-:-:S03]  /*33c0*/  ISETP.GT.AND P3, PT, R43, RZ, PT ;  /* 0x000000ff2b00720c */ /* 0x000fc60003f64270 */
[----:B------:R-:W0:Y:S01]  /*33d0*/  MUFU.TANH R48, R48 ;  /* 0x0000003000307308 */ /* 0x000e220000002400 */
[C---:B------:R-:W-:Y:S01]  /*33e0*/  ISETP.GT.AND P4, PT, R43.reuse, 0x1, PT ;  /* 0x000000012b00780c */ /* 0x040fe20003f84270 */
[----:B------:R-:W-:Y:S01]  /*33f0*/  UIADD3 UR14, UR4, 0x80, URZ ;  /* 0x00000080040e7890 */ /* 0x000fe2000fffe03f */
[----:B------:R-:W-:Y:S01]  /*3400*/  ISETP.GT.AND P5, PT, R43, 0x8, PT ;  /* 0x000000082b00780c */ /* 0x000fe20003fa4270 */
[----:B------:R-:W-:Y:S01]  /*3410*/  UMOV UR10, UR4 ;  /* 0x00000004000a7c82 */ /* 0x000fe20008000000 */
[----:B------:R-:W-:Y:S02]  /*3420*/  FSEL R35, R72, -INF , P3 ;  /* 0xff80000048237808 */ /* 0x000fe40001800000 */
[----:B--2---:R-:W-:Y:S01]  /*3430*/  FSEL R40, R73, -INF , P4 ;  /* 0xff80000049287808 */ /* 0x004fe20002000000 */
[----:B------:R-:W2:Y:S01]  /*3440*/  MUFU.TANH R49, R49 ;  /* 0x0000003100317308 */ /* 0x000ea20000002400 */
[----:B-----5:R-:W-:Y:S02]  /*3450*/  VIADDMNMX R47, R47, R32, R33, PT ;  /* 0x000000202f2f7246 */ /* 0x020fe40003800121 */
[----:B------:R-:W-:-:S02]  /*3460*/  ISETP.GT.AND P1, PT, R43, 0x9, PT ;  /* 0x000000092b00780c */ /* 0x000fc40003f24270 */
[----:B------:R-:W-:Y:S02]  /*3470*/  FSEL R38, R74, -INF , P5 ;  /* 0xff8000004a267808 */ /* 0x000fe40002800000 */
[----:B------:R-:W-:Y:S01]  /*3480*/  FMNMX.FTZ R33, R35, R40, !PT ;  /* 0x0000002823217209 */ /* 0x000fe20007810000 */
[----:B------:R-:W5:Y:S01]  /*3490*/  MUFU.TANH R52, R52 ;  /* 0x0000003400347308 */ /* 0x000f620000002400 */
[C---:B------:R-:W-:Y:S02]  /*34a0*/  ISETP.GT.AND P4, PT, R43.reuse, 0x18, PT ;  /* 0x000000182b00780c */ /* 0x040fe40003f84270 */
[C---:B------:R-:W-:Y:S02]  /*34b0*/  ISETP.GT.AND P5, PT, R43.reuse, 0x19, PT ;  /* 0x000000192b00780c */ /* 0x040fe40003fa4270 */
[----:B------:R-:W-:Y:S02]  /*34c0*/  ISETP.GT.AND P2, PT, R43, 0x10, PT ;  /* 0x000000102b00780c */ /* 0x000fe40003f44270 */
[----:B------:R-:W-:Y:S01]  /*34d0*/  FSEL R42, R75, -INF , P1 ;  /* 0xff8000004b2a7808 */ /* 0x000fe20000800000 */
[----:B------:R-:W5:Y:S01]  /*34e0*/  MUFU.TANH R53, R53 ;  /* 0x0000003500357308 */ /* 0x000f620000002400 */
[----:B------:R-:W-:-:S02]  /*34f0*/  FMNMX.FTZ R33, R38, R33, !PT ;  /* 0x0000002126217209 */ /* 0x000fc40007810000 */
[----:B------:R-:W-:Y:S02]  /*3500*/  ISETP.GT.AND P3, PT, R43, 0x11, PT ;  /* 0x000000112b00780c */ /* 0x000fe40003f64270 */
[----:B------:R-:W-:Y:S02]  /*3510*/  FSEL R31, R36, -INF , P4 ;  /* 0xff800000241f7808 */ /* 0x000fe40002000000 */
[----:B---3--:R-:W-:Y:S01]  /*3520*/  FSEL R36, R37, -INF , P5 ;  /* 0xff80000025247808 */ /* 0x008fe20002800000 */
[----:B------:R-:W3:Y:S01]  /*3530*/  MUFU.TANH R56, R56 ;  /* 0x0000003800387308 */ /* 0x000ee20000002400 */
[----:B------:R-:W-:Y:S02]  /*3540*/  FSEL R34, R76, -INF , P2 ;  /* 0xff8000004c227808 */ /* 0x000fe40001000000 */
[----:B------:R-:W-:Y:S02]  /*3550*/  FMNMX.FTZ R37, R42, R33, !PT ;  /* 0x000000212a257209 */ /* 0x000fe40007810000 */
[----:B------:R-:W-:-:S02]  /*3560*/  ISETP.GT.AND P1, PT, R43, 0x20, PT ;  /* 0x000000202b00780c */ /* 0x000fc40003f24270 */
[----:B------:R-:W-:Y:S01]  /*3570*/  FSEL R32, R77, -INF , P3 ;  /* 0xff8000004d207808 */ /* 0x000fe20001800000 */
[----:B------:R-:W3:Y:S01]  /*3580*/  MUFU.TANH R57, R57 ;  /* 0x0000003900397308 */ /* 0x000ee20000002400 */
[----:B------:R-:W-:Y:S02]  /*3590*/  ISETP.GT.AND P3, PT, R43, 0x28, PT ;  /* 0x000000282b00780c */ /* 0x000fe40003f64270 */
[----:B------:R-:W-:Y:S02]  /*35a0*/  FMNMX.FTZ R37, R34, R37, !PT ;  /* 0x0000002522257209 */ /* 0x000fe40007810000 */
[----:B-1----:R-:W-:Y:S02]  /*35b0*/  FSEL R41, R39, -INF , P1 ;  /* 0xff80000027297808 */ /* 0x002fe40000800000 */
[----:B------:R-:W-:Y:S01]  /*35c0*/  ISETP.GT.AND P4, PT, R43, 0x29, PT ;  /* 0x000000292b00780c */ /* 0x000fe20003f84270 */
[----:B------:R-:W1:Y:S01]  /*35d0*/  MUFU.TANH R60, R60 ;  /* 0x0000003c003c7308 */ /* 0x000e620000002400 */
[----:B------:R-:W-:-:S02]  /*35e0*/  FSEL R39, R44, -INF , P3 ;  /* 0xff8000002c277808 */ /* 0x000fc40001800000 */
[----:B------:R-:W-:Y:S02]  /*35f0*/  FMNMX.FTZ R44, R32, R37, !PT ;  /* 0x00000025202c7209 */ /* 0x000fe40007810000 */
[----:B------:R-:W-:Y:S02]  /*3600*/  FSEL R37, R45, -INF , P4 ;  /* 0xff8000002d257808 */ /* 0x000fe40002000000 */
[----:B------:R-:W-:Y:S01]  /*3610*/  FMNMX.FTZ R45, R31, R44, !PT ;  /* 0x0000002c1f2d7209 */ /* 0x000fe20007810000 */
[----:B------:R-:W1:Y:S01]  /*3620*/  MUFU.TANH R61, R61 ;  /* 0x0000003d003d7308 */ /* 0x000e620000002400 */
[----:B------:R-:W-:Y:S02]  /*3630*/  ISETP.GT.AND P2, PT, R43, 0x21, PT ;  /* 0x000000212b00780c */ /* 0x000fe40003f44270 */
[----:B------:R-:W-:Y:S02]  /*3640*/  FMNMX.FTZ R44, R36, R45, !PT ;  /* 0x0000002d242c7209 */ /* 0x000fe40007810000 */
[----:B----4-:R-:W-:-:S02]  /*3650*/  FSEL R33, R78, -INF , P2 ;  /* 0xff8000004e217808 */ /* 0x010fc40001000000 */
[----:B------:R-:W-:Y:S01]  /*3660*/  FMNMX.FTZ R44, R41, R44, !PT ;  /* 0x0000002c292c7209 */ /* 0x000fe20007810000 */
[----:B------:R-:W4:Y:S01]  /*3670*/  MUFU.TANH R64, R64 ;  /* 0x0000004000407308 */ /* 0x000f220000002400 */
[C---:B------:R-:W-:Y:S02]  /*3680*/  ISETP.GT.AND P5, PT, R43.reuse, 0x30, PT ;  /* 0x000000302b00780c */ /* 0x040fe40003fa4270 */
[----:B------:R-:W-:Y:S02]  /*3690*/  ISETP.GT.AND P1, PT, R43, 0x31, PT ;  /* 0x000000312b00780c */ /* 0x000fe40003f24270 */
[----:B------:R-:W-:Y:S02]  /*36a0*/  FMNMX.FTZ R44, R33, R44, !PT ;  /* 0x0000002c212c7209 */ /* 0x000fe40007810000 */
[----:B0-----:R-:W-:Y:S01]  /*36b0*/  FSEL R188, R48, -INF , P5 ;  /* 0xff80000030bc7808 */ /* 0x001fe20002800000 */
[----:B------:R-:W0:Y:S01]  /*36c0*/  MUFU.TANH R65, R65 ;  /* 0x0000004100417308 */ /* 0x000e220000002400 */
[----:B--2---:R-:W-:-:S02]  /*36d0*/  FSEL R187, R49, -INF , P1 ;  /* 0xff80000031bb7808 */ /* 0x004fc40000800000 */
[C---:B------:R-:W-:Y:S02]  /*36e0*/  ISETP.GT.AND P2, PT, R43.reuse, 0x38, PT ;  /* 0x000000382b00780c */ /* 0x040fe40003f44270 */
[C---:B------:R-:W-:Y:S02]  /*36f0*/  ISETP.GT.AND P3, PT, R43.reuse, 0x39, PT ;  /* 0x000000392b00780c */ /* 0x040fe40003f64270 */
[C---:B------:R-:W-:Y:S01]  /*3700*/  ISETP.GT.AND P4, PT, R43.reuse, 0x40, PT ;  /* 0x000000402b00780c */ /* 0x040fe20003f84270 */
[----:B------:R-:W2:Y:S01]  /*3710*/  MUFU.TANH R3, R3 ;  /* 0x0000000300037308 */ /* 0x000ea20000002400 */
[C---:B------:R-:W-:Y:S02]  /*3720*/  ISETP.GT.AND P5, PT, R43.reuse, 0x41, PT ;  /* 0x000000412b00780c */ /* 0x040fe40003fa4270 */
[----:B------:R-:W-:Y:S02]  /*3730*/  ISETP.GT.AND P1, PT, R43, 0x48, PT ;  /* 0x000000482b00780c */ /* 0x000fe40003f24270 */
[----:B------:R-:W-:-:S02]  /*3740*/  FMNMX.FTZ R44, R39, R44, !PT ;  /* 0x0000002c272c7209 */ /* 0x000fc40007810000 */
[----:B-----5:R-:W-:Y:S01]  /*3750*/  FSEL R183, R52, -INF , P2 ;  /* 0xff80000034b77808 */ /* 0x020fe20001000000 */
[----:B------:R-:W5:Y:S01]  /*3760*/  MUFU.TANH R20, R20 ;  /* 0x0000001400147308 */ /* 0x000f620000002400 */
[----:B------:R-:W-:Y:S02]  /*3770*/  FSEL R185, R53, -INF , P3 ;  /* 0xff80000035b97808 */ /* 0x000fe40001800000 */
[----:B---3--:R-:W-:Y:S02]  /*3780*/  FSEL R176, R56, -INF , P4 ;  /* 0xff80000038b07808 */ /* 0x008fe40002000000 */
[----:B------:R-:W-:Y:S02]  /*3790*/  FSEL R177, R57, -INF , P5 ;  /* 0xff80000039b17808 */ /* 0x000fe40002800000 */
[----:B-1----:R-:W-:Y:S01]  /*37a0*/  FSEL R178, R60, -INF , P1 ;  /* 0xff8000003cb27808 */ /* 0x002fe20000800000 */
[----:B------:R-:W1:Y:S01]  /*37b0*/  MUFU.TANH R68, R68 ;  /* 0x0000004400447308 */ /* 0x000e620000002400 */
[----:B------:R-:W-:-:S02]  /*37c0*/  ISETP.GT.AND P2, PT, R43, 0x49, PT ;  /* 0x000000492b00780c */ /* 0x000fc40003f44270 */
[C---:B------:R-:W-:Y:S02]  /*37d0*/  ISETP.GT.AND P3, PT, R43.reuse, 0x50, PT ;  /* 0x000000502b00780c */ /* 0x040fe40003f64270 */
[C---:B------:R-:W-:Y:S02]  /*37e0*/  ISETP.GT.AND P4, PT, R43.reuse, 0x51, PT ;  /* 0x000000512b00780c */ /* 0x040fe40003f84270 */
[C---:B------:R-:W-:Y:S01]  /*37f0*/  ISETP.GT.AND P5, PT, R43.reuse, 0x58, PT ;  /* 0x000000582b00780c */ /* 0x040fe20003fa4270 */
[----:B------:R-:W3:Y:S01]  /*3800*/  MUFU.TANH R21, R21 ;  /* 0x0000001500157308 */ /* 0x000ee20000002400 */
[----:B------:R-:W-:Y:S02]  /*3810*/  ISETP.GT.AND P1, PT, R43, 0x59, PT ;  /* 0x000000592b00780c */ /* 0x000fe40003f24270 */
[----:B------:R-:W-:Y:S02]  /*3820*/  FMNMX.FTZ R43, R37, R44, !PT ;  /* 0x0000002c252b7209 */ /* 0x000fe40007810000 */
[----:B------:R-:W-:-:S02]  /*3830*/  FSEL R179, R61, -INF , P2 ;  /* 0xff8000003db37808 */ /* 0x000fc40001000000 */
[----:B------:R-:W-:Y:S01]  /*3840*/  FMNMX.FTZ R44, R188, R43, !PT ;  /* 0x0000002bbc2c7209 */ /* 0x000fe20007810000 */
[----:B------:R-:W3:Y:S01]  /*3850*/  MUFU.TANH R24, R24 ;  /* 0x0000001800187308 */ /* 0x000ee20000002400 */
[----:B------:R-:W-:Y:S02]  /*3860*/  ISETP.GT.AND P2, PT, R47, RZ, PT ;  /* 0x000000ff2f00720c */ /* 0x000fe40003f44270 */
[----:B------:R-:W-:Y:S02]  /*3870*/  FMNMX.FTZ R46, R187, R44, !PT ;  /* 0x0000002cbb2e7209 */ /* 0x000fe40007810000 */
[----:B----4-:R-:W-:Y:S02]  /*3880*/  FSEL R44, R64, -INF , P3 ;  /* 0xff800000402c7808 */ /* 0x010fe40001800000 */
[----:B------:R-:W-:Y:S01]  /*3890*/  FMNMX.FTZ R46, R183, R46, !PT ;  /* 0x0000002eb72e7209 */ /* 0x000fe20007810000 */
[----:B------:R-:W4:Y:S01]  /*38a0*/  MUFU.TANH R26, R26 ;  /* 0x0000001a001a7308 */ /* 0x000f220000002400 */
[----:B------:R-:W-:-:S02]  /*38b0*/  ISETP.GT.AND P3, PT, R47, 0x1, PT ;  /* 0x000000012f00780c */ /* 0x000fc40003f64270 */
[----:B0-----:R-:W-:Y:S02]  /*38c0*/  FSEL R45, R65, -INF , P4 ;  /* 0xff800000412d7808 */ /* 0x001fe40002000000 */
[----:B------:R-:W-:Y:S02]  /*38d0*/  FMNMX.FTZ R49, R185, R46, !PT ;  /* 0x0000002eb9317209 */ /* 0x000fe40007810000 */
[----:B------:R-:W-:Y:S01]  /*38e0*/  ISETP.GT.AND P4, PT, R47, 0x8, PT ;  /* 0x000000082f00780c */ /* 0x000fe20003f84270 */
[----:B------:R-:W0:Y:S01]  /*38f0*/  MUFU.TANH R25, R25 ;  /* 0x0000001900197308 */ /* 0x000e220000002400 */
[----:B--2---:R-:W-:Y:S02]  /*3900*/  FSEL R46, R3, -INF , P2 ;  /* 0xff800000032e7808 */ /* 0x004fe40001000000 */
[----:B-----5:R-:W-:Y:S02]  /*3910*/  FSEL R20, R20, -INF , P3 ;  /* 0xff80000014147808 */ /* 0x020fe40001800000 */
[----:B-1----:R-:W-:-:S02]  /*3920*/  FSEL R43, R68, -INF , P5 ;  /* 0xff800000442b7808 */ /* 0x002fc40002800000 */
[----:B------:R-:W-:Y:S01]  /*3930*/  ISETP.GT.AND P5, PT, R47, 0x9, PT ;  /* 0x000000092f00780c */ /* 0x000fe20003fa4270 */
[----:B------:R-:W1:Y:S01]  /*3940*/  MUFU.TANH R28, R28 ;  /* 0x0000001c001c7308 */ /* 0x000e620000002400 */
[----:B---3--:R-:W-:Y:S02]  /*3950*/  FSEL R48, R21, -INF , P4 ;  /* 0xff80000015307808 */ /* 0x008fe40002000000 */
[----:B------:R-:W-:Y:S02]  /*3960*/  FMNMX.FTZ R3, R46, R20, !PT ;  /* 0x000000142e037209 */ /* 0x000fe40007810000 */
[----:B------:R-:W-:Y:S02]  /*3970*/  FMNMX.FTZ R50, R176, R49, !PT ;  /* 0x00000031b0327209 */ /* 0x000fe40007810000 */
[----:B------:R-:W-:Y:S01]  /*3980*/  ISETP.GT.AND P2, PT, R47, 0x10, PT ;  /* 0x000000102f00780c */ /* 0x000fe20003f44270 */
[----:B------:R-:W2:Y:S01]  /*3990*/  MUFU.TANH R27, R27 ;  /* 0x0000001b001b7308 */ /* 0x000ea20000002400 */
[----:B------:R-:W-:-:S02]  /*39a0*/  FSEL R24, R24, -INF , P5 ;  /* 0xff80000018187808 */ /* 0x000fc40002800000 */
[----:B------:R-:W-:Y:S02]  /*39b0*/  FMNMX.FTZ R3, R48, R3, !PT ;  /* 0x0000000330037209 */ /* 0x000fe40007810000 */
[----:B------:R-:W-:Y:S02]  /*39c0*/  FMNMX.FTZ R21, R177, R50, !PT ;  /* 0x00000032b1157209 */ /* 0x000fe40007810000 */
[----:B------:R-:W-:Y:S01]  /*39d0*/  ISETP.GT.AND P3, PT, R47, 0x11, PT ;  /* 0x000000112f00780c */ /* 0x000fe20003f64270 */
[----:B------:R-:W3:Y:S01]  /*39e0*/  MUFU.TANH R69, R69 ;  /* 0x0000004500457308 */ /* 0x000ee20000002400 */
[----:B----4-:R-:W-:Y:S02]  /*39f0*/  FSEL R26, R26, -INF , P2 ;  /* 0xff8000001a1a7808 */ /* 0x010fe40001000000 */
[----:B------:R-:W-:Y:S02]  /*3a00*/  FMNMX.FTZ R3, R24, R3, !PT ;  /* 0x0000000318037209 */ /* 0x000fe40007810000 */
[----:B------:R-:W-:-:S02]  /*3a10*/  FMNMX.FTZ R50, R178, R21, !PT ;  /* 0x00000015b2327209 */ /* 0x000fc40007810000 */
[----:B------:R-:W-:Y:S01]  /*3a20*/  ISETP.GT.AND P4, PT, R47, 0x18, PT ;  /* 0x000000182f00780c */ /* 0x000fe20003f84270 */
[----:B------:R-:W4:Y:S01]  /*3a30*/  MUFU.TANH R30, R30 ;  /* 0x0000001e001e7308 */ /* 0x000f220000002400 */
[----:B0-----:R-:W-:Y:S02]  /*3a40*/  FSEL R52, R25, -INF , P3 ;  /* 0xff80000019347808 */ /* 0x001fe40001800000 */
[----:B------:R-:W-:Y:S02]  /*3a50*/  FMNMX.FTZ R3, R26, R3, !PT ;  /* 0x000000031a037209 */ /* 0x000fe40007810000 */
[----:B------:R-:W-:Y:S02]  /*3a60*/  FMNMX.FTZ R21, R179, R50, !PT ;  /* 0x00000032b3157209 */ /* 0x000fe40007810000 */
[----:B------:R-:W-:Y:S01]  /*3a70*/  ISETP.GT.AND P2, PT, R47, 0x19, PT ;  /* 0x000000192f00780c */ /* 0x000fe20003f44270 */
[----:B------:R-:W0:Y:S01]  /*3a80*/  MUFU.TANH R29, R29 ;  /* 0x0000001d001d7308 */ /* 0x000e220000002400 */
[----:B-1----:R-:W-:-:S02]  /*3a90*/  FSEL R54, R28, -INF , P4 ;  /* 0xff8000001c367808 */ /* 0x002fc40002000000 */
[----:B------:R-:W-:Y:S02]  /*3aa0*/  FMNMX.FTZ R3, R52, R3, !PT ;  /* 0x0000000334037209 */ /* 0x000fe40007810000 */
[----:B------:R-:W-:Y:S02]  /*3ab0*/  FMNMX.FTZ R50, R44, R21, !PT ;  /* 0x000000152c327209 */ /* 0x000fe40007810000 */
[----:B------:R-:W-:Y:S01]  /*3ac0*/  ISETP.GT.AND P3, PT, R47, 0x20, PT ;  /* 0x000000202f00780c */ /* 0x000fe20003f64270 */
[----:B------:R-:W1:Y:S01]  /*3ad0*/  MUFU.TANH R182, R182 ;  /* 0x000000b600b67308 */ /* 0x000e620000002400 */
[----:B--2---:R-:W-:Y:S02]  /*3ae0*/  FSEL R28, R27, -INF , P2 ;  /* 0xff8000001b1c7808 */ /* 0x004fe40001000000 */
[----:B------:R-:W-:Y:S02]  /*3af0*/  FMNMX.FTZ R3, R54, R3, !PT ;  /* 0x0000000336037209 */ /* 0x000fe40007810000 */
[----:B------:R-:W-:-:S02]  /*3b00*/  FMNMX.FTZ R50, R45, R50, !PT ;  /* 0x000000322d327209 */ /* 0x000fc40007810000 */
[----:B---3--:R-:W-:Y:S01]  /*3b10*/  FSEL R166, R69, -INF , P1 ;  /* 0xff80000045a67808 */ /* 0x008fe20000800000 */
[----:B------:R-:W2:Y:S01]  /*3b20*/  MUFU.TANH R163, R163 ;  /* 0x000000a300a37308 */ /* 0x000ea20000002400 */
[----:B------:R-:W-:Y:S02]  /*3b30*/  ISETP.GT.AND P1, PT, R47, 0x21, PT ;  /* 0x000000212f00780c */ /* 0x000fe40003f24270 */
[----:B----4-:R-:W-:Y:S02]  /*3b40*/  FSEL R30, R30, -INF , P3 ;  /* 0xff8000001e1e7808 */ /* 0x010fe40001800000 */
[----:B------:R-:W-:Y:S02]  /*3b50*/  FMNMX.FTZ R3, R28, R3, !PT ;  /* 0x000000031c037209 */ /* 0x000fe40007810000 */
[----:B------:R-:W-:Y:S01]  /*3b60*/  FMNMX.FTZ R21, R43, R50, !PT ;  /* 0x000000322b157209 */ /* 0x000fe20007810000 */
[----:B------:R-:W3:Y:S01]  /*3b70*/  MUFU.TANH R181, R181 ;  /* 0x000000b500b57308 */ /* 0x000ee20000002400 */
[----:B------:R-:W-:-:S02]  /*3b80*/  ISETP.GT.AND P2, PT, R47, 0x28, PT ;  /* 0x000000282f00780c */ /* 0x000fc40003f44270 */
[----:B0-----:R-:W-:Y:S02]  /*3b90*/  FSEL R50, R29, -INF , P1 ;  /* 0xff8000001d327808 */ /* 0x001fe40000800000 */
[----:B------:R-:W-:Y:S02]  /*3ba0*/  FMNMX.FTZ R3, R30, R3, !PT ;  /* 0x000000031e037209 */ /* 0x000fe40007810000 */
[C---:B------:R-:W-:Y:S01]  /*3bb0*/  ISETP.GT.AND P1, PT, R47.reuse, 0x29, PT ;  /* 0x000000292f00780c */ /* 0x040fe20003f24270 */
[----:B------:R-:W0:Y:S01]  /*3bc0*/  MUFU.TANH R180, R180 ;  /* 0x000000b400b47308 */ /* 0x000e220000002400 */
[----:B-1----:R-:W-:Y:S02]  /*3bd0*/  FSEL R182, R182, -INF , P2 ;  /* 0xff800000b6b67808 */ /* 0x002fe40001000000 */
[----:B------:R-:W-:Y:S02]  /*3be0*/  FMNMX.FTZ R3, R50, R3, !PT ;  /* 0x0000000332037209 */ /* 0x000fe40007810000 */
[----:B------:R-:W-:-:S02]  /*3bf0*/  ISETP.GT.AND P2, PT, R47, 0x30, PT ;  /* 0x000000302f00780c */ /* 0x000fc40003f44270 */
[----:B--2---:R-:W-:Y:S01]  /*3c00*/  FSEL R163, R163, -INF , P1 ;  /* 0xff800000a3a37808 */ /* 0x004fe20000800000 */
[----:B------:R-:W1:Y:S01]  /*3c10*/  MUFU.TANH R184, R184 ;  /* 0x000000b800b87308 */ /* 0x000e620000002400 */
[----:B------:R-:W-:Y:S02]  /*3c20*/  FMNMX.FTZ R56, R182, R3, !PT ;  /* 0x00000003b6387209 */ /* 0x000fe40007810000 */
[----:B------:R-:W-:Y:S02]  /*3c30*/  ISETP.GT.AND P1, PT, R47, 0x31, PT ;  /* 0x000000312f00780c */ /* 0x000fe40003f24270 */
[----:B---3--:R-:W-:Y:S02]  /*3c40*/  FSEL R181, R181, -INF , P2 ;  /* 0xff800000b5b57808 */ /* 0x008fe40001000000 */
[----:B------:R-:W-:Y:S01]  /*3c50*/  FMNMX.FTZ R56, R163, R56, !PT ;  /* 0x00000038a3387209 */ /* 0x000fe20007810000 */
[----:B------:R-:W2:Y:S01]  /*3c60*/  MUFU.TANH R186, R186 ;  /* 0x000000ba00ba7308 */ /* 0x000ea20000002400 */
        /* <DEDUP_REMOVED lines=8> */
[----:B------:R-:W-:Y:S01]  /*3cf0*/  FMNMX.FTZ R3, R184, R3, !PT ;  /* 0x00000003b8037209 */ /* 0x000fe20007810000 */
[----:B------:R-:W1:Y:S01]  /*3d00*/  MUFU.TANH R168, R168 ;  /* 0x000000a800a87308 */ /* 0x000e620000002400 */
[----:B--2---:R-:W-:Y:S02]  /*3d10*/  FSEL R186, R186, -INF , P1 ;  /* 0xff800000baba7808 */ /* 0x004fe40000800000 */
[----:B------:R-:W-:Y:S02]  /*3d20*/  ISETP.GT.AND P1, PT, R47, 0x41, PT ;  /* 0x000000412f00780c */ /* 0x000fe40003f24270 */
[----:B------:R-:W-:Y:S02]  /*3d30*/  FMNMX.FTZ R56, R186, R3, !PT ;  /* 0x00000003ba387209 */ /* 0x000fe40007810000 */
[----:B------:R-:W-:Y:S01]  /*3d40*/  FMNMX.FTZ R21, R166, R21, !PT ;  /* 0x00000015a6157209 */ /* 0x000fe20007810000 */
[----:B------:R-:W2:Y:S01]  /*3d50*/  MUFU.TANH R62, R62 ;  /* 0x0000003e003e7308 */ /* 0x000ea20000002400 */
[----:B0-----:R-:W-:-:S02]  /*3d60*/  FSEL R167, R167, -INF , P2 ;  /* 0xff800000a7a77808 */ /* 0x001fc40001000000 */
[----:B------:R-:W-:Y:S01]  /*3d70*/  ISETP.GT.AND P2, PT, R47, 0x48, PT ;  /* 0x000000482f00780c */ /* 0x000fe20003f44270 */
[----:B------:R-:W0:Y:S01]  /*3d80*/  SHFL.BFLY PT, R58, R21, 0x2, 0x1f ;  /* 0x0c401f00153a7f89 */ /* 0x000e2200000e0000 */
[----:B------:R-:W-:-:S03]  /*3d90*/  FMNMX.FTZ R3, R167, R56, !PT ;  /* 0x00000038a7037209 */ /* 0x000fc60007810000 */
[----:B------:R-:W3:Y:S01]  /*3da0*/  MUFU.TANH R63, R63 ;  /* 0x0000003f003f7308 */ /* 0x000ee20000002400 */
[----:B-1----:R-:W-:Y:S02]  /*3db0*/  FSEL R168, R168, -INF , P1 ;  /* 0xff800000a8a87808 */ /* 0x002fe40000800000 */
[----:B------:R-:W-:Y:S02]  /*3dc0*/  ISETP.GT.AND P1, PT, R47, 0x49, PT ;  /* 0x000000492f00780c */ /* 0x000fe40003f24270 */
[----:B------:R-:W-:-:S03]  /*3dd0*/  FMNMX.FTZ R56, R168, R3, !PT ;  /* 0x00000003a8387209 */ /* 0x000fc60007810000 */
[----:B------:R-:W1:Y:S01]  /*3de0*/  MUFU.TANH R66, R66 ;  /* 0x0000004200427308 */ /* 0x000e620000002400 */
[----:B--2---:R-:W-:Y:S01]  /*3df0*/  FSEL R169, R62, -INF , P2 ;  /* 0xff8000003ea97808 */ /* 0x004fe20001000000 */
[----:B------:R2:W-:Y:S01]  /*3e00*/  BAR.SYNC.DEFER_BLOCKING R2, 0x100 ;  /* 0x000400020000751d */ /* 0x0005e20000010000 */
[----:B------:R-:W-:Y:S02]  /*3e10*/  ISETP.GT.AND P2, PT, R47, 0x50, PT ;  /* 0x000000502f00780c */ /* 0x000fe40003f44270 */
[----:B------:R-:W-:-:S03]  /*3e20*/  FMNMX.FTZ R3, R169, R56, !PT ;  /* 0x00000038a9037209 */ /* 0x000fc60007810000 */
[----:B------:R-:W4:Y:S01]  /*3e30*/  MUFU.TANH R67, R67 ;  /* 0x0000004300437308 */ /* 0x000f220000002400 */
[----:B---3--:R-:W-:Y:S02]  /*3e40*/  FSEL R170, R63, -INF , P1 ;  /* 0xff8000003faa7808 */ /* 0x008fe40000800000 */
[----:B------:R-:W-:Y:S02]  /*3e50*/  ISETP.GT.AND P1, PT, R47, 0x51, PT ;  /* 0x000000512f00780c */ /* 0x000fe40003f24270 */
[----:B------:R-:W-:Y:S02]  /*3e60*/  FMNMX.FTZ R56, R170, R3, !PT ;  /* 0x00000003aa387209 */ /* 0x000fe40007810000 */
[----:B0-----:R-:W-:Y:S01]  /*3e70*/  FMNMX.FTZ R21, R21, R58, !PT ;  /* 0x0000003a15157209 */ /* 0x001fe20007810000 */
[----:B------:R-:W0:Y:S01]  /*3e80*/  MUFU.TANH R70, R70 ;  /* 0x0000004600467308 */ /* 0x000e220000002400 */
[----:B-1----:R-:W-:Y:S02]  /*3e90*/  FSEL R171, R66, -INF , P2 ;  /* 0xff80000042ab7808 */ /* 0x002fe40001000000 */
[----:B------:R-:W-:Y:S01]  /*3ea0*/  ISETP.GT.AND P2, PT, R47, 0x58, PT ;  /* 0x000000582f00780c */ /* 0x000fe20003f44270 */
[----:B------:R-:W1:Y:S01]  /*3eb0*/  SHFL.BFLY PT, R58, R21, 0x1, 0x1f ;  /* 0x0c201f00153a7f89 */ /* 0x000e6200000e0000 */
[----:B------:R-:W-:-:S03]  /*3ec0*/  FMNMX.FTZ R3, R171, R56, !PT ;  /* 0x00000038ab037209 */ /* 0x000fc60007810000 */
[----:B------:R-:W3:Y:S01]  /*3ed0*/  MUFU.TANH R71, R71 ;  /* 0x0000004700477308 */ /* 0x000ee20000002400 */
[----:B----4-:R-:W-:Y:S02]  /*3ee0*/  FSEL R172, R67, -INF , P1 ;  /* 0xff80000043ac7808 */ /* 0x010fe40000800000 */
[----:B------:R-:W-:Y:S02]  /*3ef0*/  ISETP.GT.AND P1, PT, R47, 0x59, PT ;  /* 0x000000592f00780c */ /* 0x000fe40003f24270 */
[----:B------:R-:W-:Y:S02]  /*3f00*/  FMNMX.FTZ R56, R172, R3, !PT ;  /* 0x00000003ac387209 */ /* 0x000fe40007810000 */
[----:B0-----:R-:W-:-:S04]  /*3f10*/  FSEL R173, R70, -INF , P2 ;  /* 0xff80000046ad7808 */ /* 0x001fc80001000000 */
[----:B------:R-:W-:Y:S02]  /*3f20*/  FMNMX.FTZ R3, R173, R56, !PT ;  /* 0x00000038ad037209 */ /* 0x000fe40007810000 */
[----:B---3--:R-:W-:Y:S02]  /*3f30*/  FSEL R174, R71, -INF , P1 ;  /* 0xff80000047ae7808 */ /* 0x008fe40000800000 */
[----:B-1----:R-:W-:Y:S02]  /*3f40*/  FMNMX.FTZ R21, R21, R58, !PT ;  /* 0x0000003a15157209 */ /* 0x002fe40007810000 */
[----:B------:R-:W-:Y:S02]  /*3f50*/  FMNMX.FTZ R3, R174, R3, !PT ;  /* 0x00000003ae037209 */ /* 0x000fe40007810000 */
[C---:B------:R-:W-:Y:S01]  /*3f60*/  FSETP.NEU.FTZ.AND P1, PT, R21.reuse, -INF , PT ;  /* 0xff8000001500780b */ /* 0x040fe20003f3d000 */
[----:B------:R-:W-:Y:S02]  /*3f70*/  FMUL.FTZ R25, R21, UR5 ;  /* 0x0000000515197c20 */ /* 0x000fe40008410000 */
[----:B------:R-:W0:Y:S03]  /*3f80*/  SHFL.BFLY PT, R56, R3, 0x2, 0x1f ;  /* 0x0c401f0003387f89 */ /* 0x000e2600000e0000 */
        /* <DEDUP_REMOVED lines=17> */
[----:B0-----:R-:W-:Y:S01]  /*40a0*/  FMNMX.FTZ R56, R3, R56, !PT ;  /* 0x0000003803387209 */ /* 0x001fe20007810000 */
        /* <DEDUP_REMOVED lines=8> */
[--C-:B--2---:R-:W-:Y:S01]  /*4130*/  FFMA.FTZ R2, R44, UR5, -R58.reuse ;  /* 0x000000052c027c23 */ /* 0x104fe2000801083a */
[----:B------:R-:W-:-:S04]  /*4140*/  FFMA.FTZ R166, R166, UR5, -R58 ;  /* 0x00000005a6a67c23 */ /* 0x000fc8000801083a */
[----:B------:R-:W2:Y:S01]  /*4150*/  MUFU.EX2 R25, R42 ;  /* 0x0000002a00197308 */ /* 0x000ea20000000800 */
[----:B-1----:R-:W-:Y:S01]  /*4160*/  FADD.FTZ R29, R35, R40 ;  /* 0x00000028231d7221 */ /* 0x002fe20000010000 */
[----:B------:R-:W-:-:S06]  /*4170*/  F2FP.BF16.F32.PACK_AB R152, R40, R35 ;  /* 0x000000232898723e */ /* 0x000fcc00000010ff */
[----:B------:R-:W-:Y:S01]  /*4180*/  MUFU.EX2 R34, R34 ;  /* 0x0000002200227308 */ /* 0x000fe20000000800 */
[----:B0-----:R-:W-:-:S07]  /*4190*/  FMNMX.FTZ R164, R56, R3, !PT ;  /* 0x0000000338a47209 */ /* 0x001fce0007810000 */
[----:B------:R-:W0:Y:S01]  /*41a0*/  MUFU.EX2 R27, R32 ;  /* 0x00000020001b7308 */ /* 0x000e220000000800 */
[----:B--2---:R-:W-:Y:S01]  /*41b0*/  F2FP.BF16.F32.PACK_AB R154, R25, R38 ;  /* 0x00000026199a723e */ /* 0x004fe200000010ff */
[----:B------:R-:W-:Y:S01]  /*41c0*/  FFMA.FTZ R3, R45, UR5, -R58 ;  /* 0x000000052d037c23 */ /* 0x000fe2000801083a */
[C---:B------:R-:W-:Y:S01]  /*41d0*/  FSETP.NEU.FTZ.AND P1, PT, R164.reuse, -INF , PT ;  /* 0xff800000a400780b */ /* 0x040fe20003f3d000 */
[----:B------:R-:W-:-:S04]  /*41e0*/  FMUL.FTZ R175, R164, UR5 ;  /* 0x00000005a4af7c20 */ /* 0x000fc80008410000 */
[----:B------:R-:W-:Y:S01]  /*41f0*/  MUFU.EX2 R31, R31 ;  /* 0x0000001f001f7308 */ /* 0x000fe20000000800 */
[----:B------:R-:W-:-:S05]  /*4200*/  FSEL R175, R175, RZ, P1 ;  /* 0x000000ffafaf7208 */ /* 0x000fca0000800000 */
        /* <DEDUP_REMOVED lines=11> */
[----:B0-----:R-:W-:Y:S01]  /*42c0*/  F2FP.BF16.F32.PACK_AB R156, R27, R34 ;  /* 0x000000221b9c723e */ /* 0x001fe200000010ff */
[--C-:B------:R-:W-:Y:S01]  /*42d0*/  FFMA.FTZ R182, R182, UR5, -R175.reuse ;  /* 0x00000005b6b67c23 */ /* 0x100fe200080108af */
[----:B------:R-:W0:Y:S01]  /*42e0*/  MUFU.EX2 R46, R46 ;  /* 0x0000002e002e7308 */ /* 0x000e220000000800 */
[----:B-1----:R-:W-:Y:S01]  /*42f0*/  FFMA.FTZ R20, R43, UR5, -R58 ;  /* 0x000000052b147c23 */ /* 0x002fe2000801083a */
[--C-:B------:R-:W-:Y:S01]  /*4300*/  FFMA.FTZ R172, R172, UR5, -R175.reuse ;  /* 0x00000005acac7c23 */ /* 0x100fe200080108af */
[--C-:B------:R-:W-:Y:S01]  /*4310*/  FFMA.FTZ R173, R173, UR5, -R175.reuse ;  /* 0x00000005adad7c23 */ /* 0x100fe200080108af */
[--C-:B------:R-:W-:Y:S01]  /*4320*/  FFMA.FTZ R174, R174, UR5, -R175.reuse ;  /* 0x00000005aeae7c23 */ /* 0x100fe200080108af */
[----:B------:R-:W-:-:S03]  /*4330*/  FFMA.FTZ R171, R171, UR5, -R175 ;  /* 0x00000005abab7c23 */ /* 0x000fc600080108af */
[----:B------:R-:W1:Y:S08]  /*4340*/  MUFU.EX2 R48, R48 ;  /* 0x0000003000307308 */ /* 0x000e700000000800 */
[----:B------:R2:W-:Y:S08]  /*4350*/  MUFU.EX2 R155, R24 ;  /* 0x00000018009b7308 */ /* 0x0005f00000000800 */
[----:B------:R-:W-:Y:S01]  /*4360*/  MUFU.EX2 R26, R26 ;  /* 0x0000001a001a7308 */ /* 0x000fe20000000800 */
[----:B--2---:R-:W-:Y:S01]  /*4370*/  FADD.FTZ R24, R38, R29 ;  /* 0x0000001d26187221 */ /* 0x004fe20000010000 */
[----:B0-----:R-:W-:Y:S01]  /*4380*/  FADD.FTZ R29, R46, R153 ;  /* 0x000000992e1d7221 */ /* 0x001fe20000010000 */
[----:B------:R-:W-:-:S05]  /*4390*/  F2FP.BF16.F32.PACK_AB R153, R153, R46 ;  /* 0x0000002e9999723e */ /* 0x000fca00000010ff */
[----:B------:R-:W-:Y:S08]  /*43a0*/  MUFU.EX2 R157, R52 ;  /* 0x00000034009d7308 */ /* 0x000ff00000000800 */
[----:B------:R-:W0:Y:S08]  /*43b0*/  MUFU.EX2 R36, R36 ;  /* 0x0000002400247308 */ /* 0x000e300000000800 */
[----:B------:R2:W-:Y:S08]  /*43c0*/  MUFU.EX2 R160, R33 ;  /* 0x0000002100a07308 */ /* 0x0005f00000000800 */
[----:B------:R-:W3:Y:S01]  /*43d0*/  MUFU.EX2 R54, R54 ;  /* 0x0000003600367308 */ /* 0x000ee20000000800 */
[----:B--2---:R-:W-:Y:S01]  /*43e0*/  FADD.FTZ R33, R25, R24 ;  /* 0x0000001819217221 */ /* 0x004fe20000010000 */
[----:B-1----:R-:W-:Y:S01]  /*43f0*/  FADD.FTZ R24, R48, R29 ;  /* 0x0000001d30187221 */ /* 0x002fe20000010000 */
[----:B0-----:R-:W-:-:S03]  /*4400*/  F2FP.BF16.F32.PACK_AB R158, R36, R31 ;  /* 0x0000001f249e723e */ /* 0x001fc600000010ff */
[C---:B------:R-:W-:Y:S01]  /*4410*/  FADD.FTZ R29, R155.reuse, R24 ;  /* 0x000000189b1d7221 */ /* 0x040fe20000010000 */
[----:B------:R-:W-:Y:S01]  /*4420*/  F2FP.BF16.F32.PACK_AB R155, R155, R48 ;  /* 0x000000309b9b723e */ /* 0x000fe200000010ff */
[----:B------:R-:W-:Y:S02]  /*4430*/  MUFU.EX2 R41, R41 ;  /* 0x0000002900297308 */ /* 0x000fe40000000800 */
[----:B------:R-:W-:-:S04]  /*4440*/  FADD.FTZ R24, R26, R29 ;  /* 0x0000001d1a187221 */ /* 0x000fc80000010000 */
[C---:B------:R-:W-:Y:S01]  /*4450*/  FADD.FTZ R25, R157.reuse, R24 ;  /* 0x000000189d197221 */ /* 0x040fe20000010000 */
[----:B------:R-:W-:Y:S01]  /*4460*/  F2FP.BF16.F32.PACK_AB R157, R157, R26 ;  /* 0x0000001a9d9d723e */ /* 0x000fe200000010ff */
[----:B------:R0:W1:Y:S02]  /*4470*/  MUFU.EX2 R159, R28 ;  /* 0x0000001c009f7308 */ /* 0x0000640000000800 */
[----:B---3--:R-:W-:-:S06]  /*4480*/  FADD.FTZ R24, R54, R25 ;  /* 0x0000001936187221 */ /* 0x008fcc0000010000 */
[----:B------:R-:W-:Y:S01]  /*4490*/  MUFU.EX2 R39, R39 ;  /* 0x0000002700277308 */ /* 0x000fe20000000800 */
        /* <DEDUP_REMOVED lines=8> */
[----:B------:R-:W-:-:S04]  /*4520*/  FADD.FTZ R27, R41, R28 ;  /* 0x0000001c291b7221 */ /* 0x000fc80000010000 */
[C---:B------:R-:W-:Y:S01]  /*4530*/  FADD.FTZ R24, R160.reuse, R27 ;  /* 0x0000001ba0187221 */ /* 0x040fe20000010000 */
[----:B------:R-:W-:Y:S02]  /*4540*/  F2FP.BF16.F32.PACK_AB R160, R160, R41 ;  /* 0x00000029a0a0723e */ /* 0x000fe400000010ff */
[----:B------:R-:W2:Y:S01]  /*4550*/  MUFU.EX2 R162, R37 ;  /* 0x0000002500a27308 */ /* 0x000ea20000000800 */
[----:B0-----:R-:W-:Y:S01]  /*4560*/  FADD.FTZ R190, R30, R25 ;  /* 0x000000191ebe7221 */ /* 0x001fe20000010000 */
[----:B------:R-:W-:-:S06]  /*4570*/  FADD.FTZ R189, R39, R24 ;  /* 0x0000001827bd7221 */ /* 0x000fcc0000010000 */
[----:B------:R-:W-:Y:S01]  /*4580*/  MUFU.EX2 R188, R188 ;  /* 0x000000bc00bc7308 */ /* 0x000fe20000000800 */
[C---:B-1----:R-:W-:Y:S01]  /*4590*/  FADD.FTZ R190, R161.reuse, R190 ;  /* 0x000000bea1be7221 */ /* 0x042fe20000010000 */
[----:B------:R-:W-:-:S06]  /*45a0*/  F2FP.BF16.F32.PACK_AB R161, R161, R30 ;  /* 0x0000001ea1a1723e */ /* 0x000fcc00000010ff */
[----:B------:R-:W-:Y:S01]  /*45b0*/  MUFU.EX2 R187, R187 ;  /* 0x000000bb00bb7308 */ /* 0x000fe20000000800 */
[C---:B--2---:R-:W-:Y:S01]  /*45c0*/  FADD.FTZ R189, R162.reuse, R189 ;  /* 0x000000bda2bd7221 */ /* 0x044fe20000010000 */
[----:B------:R-:W-:Y:S02]  /*45d0*/  F2FP.BF16.F32.PACK_AB R162, R162, R39 ;  /* 0x00000027a2a2723e */ /* 0x000fe400000010ff */
[----:B------:R-:W-:-:S04]  /*45e0*/  WARPGROUP.ARRIVE ;  /* 0x00000000000079c5 */ /* 0x000fc80000000000 */
[----:B------:R-:W-:Y:S02]  /*45f0*/  MUFU.EX2 R183, R183 ;  /* 0x000000b700b77308 */ /* 0x000fe40000000800 */
[----:B------:R-:W-:Y:S01]  /*4600*/  HGMMA.64x256x16.F32.BF16 R24, R152, gdesc[UR8].tnspB, RZ, !UPT, gsb0 ;  /* 0x43e0000898187df0 */ /* 0x000fe2000c0018ff */
[----:B------:R-:W-:Y:S01]  /*4610*/  UMOV UR10, UR14 ;  /* 0x0000000e000a7c82 */ /* 0x000fe20008000000 */
[----:B------:R-:W-:-:S04]  /*4620*/  UMOV UR11, 0x40000040 ;  /* 0x40000040000b7882 */ /* 0x000fc80000000000 */
[----:B------:R-:W0:Y:S08]  /*4630*/  MUFU.EX2 R185, R185 ;  /* 0x000000b900b97308 */ /* 0x000e300000000800 */
        /* <DEDUP_REMOVED lines=12> */
[--C-:B------:R-:W-:Y:S01]  /*4700*/  FFMA.FTZ R152, R163, UR5, -R175.reuse ;  /* 0x00000005a3987c23 */ /* 0x100fe200080108af */
[----:B------:R-:W-:-:S03]  /*4710*/  FFMA.FTZ R153, R181, UR5, -R175 ;  /* 0x00000005b5997c23 */ /* 0x000fc600080108af */
[----:B------:R-:W1:Y:S01]  /*4720*/  MUFU.EX2 R163, R182 ;  /* 0x000000b600a37308 */ /* 0x000e620000000800 */
[----:B0-----:R-:W-:Y:S01]  /*4730*/  F2FP.BF16.F32.PACK_AB R154, R185, R183 ;  /* 0x000000b7b99a723e */ /* 0x001fe200000010ff */
[----:B------:R-:W-:Y:S01]  /*4740*/  HGMMA.64x256x16.F32.BF16 R24, R156, gdesc[UR8].tnspB, R24, gsb0 ;  /* 0x43e000089c187df0 */ /* 0x000fe20008001818 */
[----:B------:R-:W-:Y:S01]  /*4750*/  UIADD3 UR10, UR4, 0x100, URZ ;  /* 0x00000100040a7890 */ /* 0x000fe2000fffe03f */
[----:B------:R-:W-:-:S04]  /*4760*/  UMOV UR11, 0x40000040 ;  /* 0x40000040000b7882 */ /* 0x000fc80000000000 */
[----:B------:R-:W0:Y:S08]  /*4770*/  MUFU.EX2 R152, R152 ;  /* 0x0000009800987308 */ /* 0x000e300000000800 */
[----:B------:R-:W2:Y:S01]  /*4780*/  MUFU.EX2 R153, R153 ;  /* 0x0000009900997308 */ /* 0x000ea20000000800 */
[----:B-1----:R-:W-:Y:S01]  /*4790*/  FADD.FTZ R190, R163, R190 ;  /* 0x000000bea3be7221 */ /* 0x002fe20000010000 */
[----:B0-----:R-:W-:-:S03]  /*47a0*/  F2FP.BF16.F32.PACK_AB R163, R152, R163 ;  /* 0x000000a398a3723e */ /* 0x001fc600000010ff */
[----:B------:R-:W-:Y:S01]  /*47b0*/  FADD.FTZ R190, R152, R190 ;  /* 0x000000be98be7221 */ /* 0x000fe20000010000 */
[----:B------:R-:W-:-:S03]  /*47c0*/  F2FP.BF16.F32.PACK_AB R152, R187, R188 ;  /* 0x000000bcbb98723e */ /* 0x000fc600000010ff */
[----:B--2---:R-:W-:Y:S01]  /*47d0*/  FADD.FTZ R190, R153, R190 ;  /* 0x000000be99be7221 */ /* 0x004fe20000010000 */
[----:B------:R-:W-:Y:S02]  /*47e0*/  WARPGROUP.DEPBAR.LE gsb0, 0x0 ;  /* 0x00008000000079c5 */ /* 0x000fe40000010000 */
[----:B------:R-:W-:Y:S01]  /*47f0*/  WARPGROUP.ARRIVE ;  /* 0x00000000000079c5 */ /* 0x000fe20000000000 */
[--C-:B------:R-:W-:Y:S01]  /*4800*/  FFMA.FTZ R156, R180, UR5, -R175.reuse ;  /* 0x00000005b49c7c23 */ /* 0x100fe200080108af */
[--C-:B------:R-:W-:Y:S01]  /*4810*/  FFMA.FTZ R157, R184, UR5, -R175.reuse ;  /* 0x00000005b89d7c23 */ /* 0x100fe200080108af */
[----:B------:R-:W-:Y:S01]  /*4820*/  FFMA.FTZ R158, R186, UR5, -R175 ;  /* 0x00000005ba9e7c23 */ /* 0x000fe200080108af */
[----:B------:R-:W-:Y:S02]  /*4830*/  FADD.FTZ R159, R188, R189 ;  /* 0x000000bdbc9f7221 */ /* 0x000fe40000010000 */
[----:B------:R-:W-:Y:S01]  /*4840*/  HGMMA.64x256x16.F32.BF16 R24, R160, gdesc[UR8].tnspB, R24, gsb0 ;  /* 0x43e00008a0187df0 */ /* 0x000fe20008001818 */
[----:B------:R-:W0:Y:S01]  /*4850*/  MUFU.EX2 R156, R156 ;  /* 0x0000009c009c7308 */ /* 0x000e220000000800 */
[----:B------:R-:W-:Y:S01]  /*4860*/  UIADD3 UR10, UR4, 0x180, URZ ;  /* 0x00000180040a7890 */ /* 0x000fe2000fffe03f */
[----:B------:R-:W-:Y:S01]  /*4870*/  FADD.FTZ R159, R187, R159 ;  /* 0x0000009fbb9f7221 */ /* 0x000fe20000010000 */
[----:B------:R-:W-:-:S03]  /*4880*/  UMOV UR11, 0x40000040 ;  /* 0x40000040000b7882 */ /* 0x000fc60000000000 */
[----:B------:R-:W-:Y:S02]  /*4890*/  FADD.FTZ R159, R183, R159 ;  /* 0x0000009fb79f7221 */ /* 0x000fe40000010000 */
[----:B------:R-:W1:Y:S02]  /*48a0*/  MUFU.EX2 R157, R157 ;  /* 0x0000009d009d7308 */ /* 0x000e640000000800 */
[----:B------:R-:W-:-:S06]  /*48b0*/  FADD.FTZ R159, R185, R159 ;  /* 0x0000009fb99f7221 */ /* 0x000fcc0000010000 */
[----:B------:R-:W2:Y:S01]  /*48c0*/  MUFU.EX2 R158, R158 ;  /* 0x0000009e009e7308 */ /* 0x000ea20000000800 */
[C---:B0-----:R-:W-:Y:S01]  /*48d0*/  F2FP.BF16.F32.PACK_AB R153, R156.reuse, R153 ;  /* 0x000000999c99723e */ /* 0x041fe200000010ff */
[----:B------:R-:W-:Y:S01]  /*48e0*/  FADD.FTZ R190, R156, R190 ;  /* 0x000000be9cbe7221 */ /* 0x000fe20000010000 */
[----:B------:R-:W-:-:S06]  /*48f0*/  FFMA.FTZ R156, R170, UR5, -R175 ;  /* 0x00000005aa9c7c23 */ /* 0x000fcc00080108af */
[----:B------:R-:W-:Y:S01]  /*4900*/  MUFU.EX2 R156, R156 ;  /* 0x0000009c009c7308 */ /* 0x000fe20000000800 */
[----:B-1----:R-:W-:Y:S01]  /*4910*/  FADD.FTZ R190, R157, R190 ;  /* 0x000000be9dbe7221 */ /* 0x002fe20000010000 */
[----:B--2---:R-:W-:-:S03]  /*4920*/  F2FP.BF16.F32.PACK_AB R155, R158, R157 ;  /* 0x0000009d9e9b723e */ /* 0x004fc600000010ff */
[----:B------:R-:W-:Y:S01]  /*4930*/  FADD.FTZ R157, R158, R190 ;  /* 0x000000be9e9d7221 */ /* 0x000fe20000010000 */
[----:B------:R-:W-:Y:S02]  /*4940*/  WARPGROUP.DEPBAR.LE gsb0, 0x0 ;  /* 0x00008000000079c5 */ /* 0x000fe40000010000 */
[----:B------:R-:W-:Y:S01]  /*4950*/  WARPGROUP.ARRIVE ;  /* 0x00000000000079c5 */ /* 0x000fe20000000000 */
[--C-:B------:R-:W-:Y:S01]  /*4960*/  FFMA.FTZ R160, R168, UR5, -R175.reuse ;  /* 0x00000005a8a07c23 */ /* 0x100fe200080108af */
[----:B------:R-:W-:-:S04]  /*4970*/  FFMA.FTZ R161, R169, UR5, -R175 ;  /* 0x00000005a9a17c23 */ /* 0x000fc800080108af */
[----:B------:R-:W-:Y:S01]  /*4980*/  HGMMA.64x256x16.F32.BF16 R24, R152, gdesc[UR8].tnspB, R24, gsb0 ;  /* 0x43e0000898187df0 */ /* 0x000fe20008001818 */
[----:B------:R-:W-:Y:S01]  /*4990*/  MUFU.EX2 R160, R160 ;  /* 0x000000a000a07308 */ /* 0x000fe20000000800 */
[----:B------:R-:W-:Y:S01]  /*49a0*/  UIADD3 UR10, UR4, 0x200, URZ ;  /* 0x00000200040a7890 */ /* 0x000fe2000fffe03f */
[----:B------:R-:W-:Y:S01]  /*49b0*/  UMOV UR11, 0x40000040 ;  /* 0x40000040000b7882 */ /* 0x000fe20000000000 */
[----:B------:R-:W-:-:S05]  /*49c0*/  UIADD3 UR4, UR4, 0x280, URZ ;  /* 0x0000028004047890 */ /* 0x000fca000fffe03f */
[----:B------:R-:W0:Y:S01]  /*49d0*/  MUFU.EX2 R161, R161 ;  /* 0x000000a100a17308 */ /* 0x000e220000000800 */
[----:B------:R-:W-:Y:S02]  /*49e0*/  WARPGROUP.DEPBAR.LE gsb0, 0x0 ;  /* 0x00008000000079c5 */ /* 0x000fe40000010000 */
[----:B------:R-:W-:-:S05]  /*49f0*/  FFMA.FTZ R153, R167, UR5, -R175 ;  /* 0x00000005a7997c23 */ /* 0x000fca00080108af */
[----:B------:R-:W1:Y:S01]  /*4a00*/  MUFU.EX2 R152, R176 ;  /* 0x000000b000987308 */ /* 0x000e620000000800 */
[----:B------:R-:W-:Y:S02]  /*4a10*/  F2FP.BF16.F32.PACK_AB R154, R179, R178 ;  /* 0x000000b2b39a723e */ /* 0x000fe400000010ff */
[----:B0-----:R-:W-:-:S05]  /*4a20*/  F2FP.BF16.F32.PACK_AB R155, R156, R161 ;  /* 0x000000a19c9b723e */ /* 0x001fca00000010ff */
[----:B------:R-:W0:Y:S01]  /*4a30*/  MUFU.EX2 R153, R153 ;  /* 0x0000009900997308 */ /* 0x000e220000000800 */
[----:B-1----:R-:W-:Y:S01]  /*4a40*/  FADD.FTZ R159, R152, R159 ;  /* 0x0000009f989f7221 */ /* 0x002fe20000010000 */
[----:B------:R-:W-:-:S03]  /*4a50*/  F2FP.BF16.F32.PACK_AB R152, R177, R152 ;  /* 0x00000098b198723e */ /* 0x000fc600000010ff */
[----:B------:R-:W-:Y:S01]  /*4a60*/  FADD.FTZ R159, R177, R159 ;  /* 0x0000009fb19f7221 */ /* 0x000fe20000010000 */
[----:B0-----:R-:W-:Y:S01]  /*4a70*/  FADD.FTZ R157, R153, R157 ;  /* 0x0000009d999d7221 */ /* 0x001fe20000010000 */
[----:B------:R-:W-:Y:S02]  /*4a80*/  F2FP.BF16.F32.PACK_AB R153, R160, R153 ;  /* 0x00000099a099723e */ /* 0x000fe400000010ff */
[----:B------:R-:W-:Y:S01]  /*4a90*/  FADD.FTZ R159, R178, R159 ;  /* 0x0000009fb29f7221 */ /* 0x000fe20000010000 */
[----:B------:R-:W-:Y:S01]  /*4aa0*/  FADD.FTZ R157, R160, R157 ;  /* 0x0000009da09d7221 */ /* 0x000fe20000010000 */
[----:B------:R-:W-:Y:S02]  /*4ab0*/  WARPGROUP.ARRIVE ;  /* 0x00000000000079c5 */ /* 0x000fe40000000000 */
[----:B------:R-:W-:Y:S01]  /*4ac0*/  FADD.FTZ R159, R179, R159 ;  /* 0x0000009fb39f7221 */ /* 0x000fe20000010000 */
[----:B------:R-:W-:-:S03]  /*4ad0*/  FADD.FTZ R157, R161, R157 ;  /* 0x0000009da19d7221 */ /* 0x000fc60000010000 */
[----:B------:R-:W-:Y:S01]  /*4ae0*/  HGMMA.64x256x16.F32.BF16 R24, R152, gdesc[UR8].tnspB, R24, gsb0 ;  /* 0x43e0000898187df0 */ /* 0x000fe20008001818 */
[----:B------:R-:W-:Y:S01]  /*4af0*/  FADD.FTZ R157, R156, R157 ;  /* 0x0000009d9c9d7221 */ /* 0x000fe20000010000 */
[----:B------:R-:W-:Y:S01]  /*4b00*/  FADD.FTZ R156, R2, R159 ;  /* 0x0000009f029c7221 */ /* 0x000fe20000010000 */
[----:B------:R-:W-:Y:S01]  /*4b10*/  UMOV UR10, UR4 ;  /* 0x00000004000a7c82 */ /* 0x000fe20008000000 */
[----:B------:R-:W-:Y:S02]  /*4b20*/  UMOV UR11, 0x40000040 ;  /* 0x40000040000b7882 */ /* 0x000fe40000000000 */
[C---:B------:R-:W-:Y:S01]  /*4b30*/  FADD.FTZ R156, R3.reuse, R156 ;  /* 0x0000009c039c7221 */ /* 0x040fe20000010000 */
[----:B------:R-:W-:Y:S02]  /*4b40*/  WARPGROUP.DEPBAR.LE gsb0, 0x0 ;  /* 0x00008000000079c5 */ /* 0x000fe40000010000 */
[----:B------:R-:W0:Y:S01]  /*4b50*/  MUFU.EX2 R153, R171 ;  /* 0x000000ab00997308 */ /* 0x000e220000000800 */
[----:B------:R-:W-:Y:S01]  /*4b60*/  F2FP.BF16.F32.PACK_AB R152, R3, R2 ;  /* 0x000000020398723e */ /* 0x000fe200000010ff */
[----:B------:R-:W-:Y:S01]  /*4b70*/  FADD.FTZ R3, R20, R156 ;  /* 0x0000009c14037221 */ /* 0x000fe20000010000 */
[----:B------:R-:W-:-:S02]  /*4b80*/  F2FP.BF16.F32.PACK_AB R154, R166, R20 ;  /* 0x00000014a69a723e */ /* 0x000fc400000010ff */
[----:B------:R-:W-:Y:S01]  /*4b90*/  F2FP.BF16.F32.PACK_AB R155, R174, R173 ;  /* 0x000000adae9b723e */ /* 0x000fe200000010ff */
[----:B0-----:R-:W-:Y:S01]  /*4ba0*/  FADD.FTZ R2, R153, R157 ;  /* 0x0000009d99027221 */ /* 0x001fe20000010000 */
[----:B------:R-:W-:-:S03]  /*4bb0*/  F2FP.BF16.F32.PACK_AB R153, R172, R153 ;  /* 0x00000099ac99723e */ /* 0x000fc600000010ff */
[----:B------:R-:W-:Y:S01]  /*4bc0*/  FADD.FTZ R2, R172, R2 ;  /* 0x00000002ac027221 */ /* 0x000fe20000010000 */
[----:B------:R-:W-:-:S03]  /*4bd0*/  WARPGROUP.ARRIVE ;  /* 0x00000000000079c5 */ /* 0x000fc60000000000 */
[----:B------:R-:W-:Y:S01]  /*4be0*/  FADD.FTZ R173, R173, R2 ;  /* 0x00000002adad7221 */ /* 0x000fe20000010000 */
[----:B------:R-:W-:-:S04]  /*4bf0*/  FADD.FTZ R2, R166, R3 ;  /* 0x00000003a6027221 */ /* 0x000fc80000010000 */
[----:B------:R-:W-:Y:S01]  /*4c00*/  HGMMA.64x256x16.F32.BF16 R24, R152, gdesc[UR8].tnspB, R24, gsb0 ;  /* 0x43e0000898187df0 */ /* 0x000fe20008001818 */
[----:B------:R-:W-:Y:S02]  /*4c10*/  FADD.FTZ R3, R174, R173 ;  /* 0x000000adae037221 */ /* 0x000fe40000010000 */
[----:B------:R-:W-:Y:S02]  /*4c20*/  WARPGROUP.DEPBAR.LE gsb0, 0x0 ;  /* 0x00008000000079c5 */ /* 0x000fe40000010000 */
[----:B------:R-:W-:Y:S05]  /*4c30*/  @!P0 BRA `(.L_x_14906) ;  /* 0x0000000000048947 */ /* 0x000fea0003800000 */
[----:B------:R-:W-:Y:S01]  /*4c40*/  BPT.TRAP 0x1 ;  /* 0x000000040000795c */ /* 0x000fe20000300000 */
.L_x_14906:
[----:B------:R-:W0:Y:S01]  /*4c50*/  @P6 LDC R152, c[0x0][0x44c] ;  /* 0x00011300ff986b82 */ /* 0x000e220000000800 */
[----:B------:R-:W-:Y:S01]  /*4c60*/  R2UR UR4, R204 ;  /* 0x00000000cc0472ca */ /* 0x000fe200000e0000 */
[----:B------:R-:W-:Y:S01]  /*4c70*/  UIADD3 UR6, UR6, 0x32460, URZ ;  /* 0x0003246006067890 */ /* 0x000fe2000fffe03f */
[----:B------:R-:W-:-:S05]  /*4c80*/  R2UR UR10, R205 ;  /* 0x00000000cd0a72ca */ /* 0x000fca00000e0000 */
[----:B------:R-:W1:Y:S06]  /*4c90*/  @P6 LDC R153, c[0x0][0x450] ;  /* 0x00011400ff996b82 */ /* 0x000e6c0000000800 */
[----:B------:R-:W-:Y:S02]  /*4ca0*/  IMAD.U32 R20, RZ, RZ, UR4 ;  /* 0x00000004ff147e24 */ /* 0x000fe4000f8e00ff */
[----:B0-----:R-:W-:Y:S01]  /*4cb0*/  @P6 IMAD.HI.U32 R152, R152, UR4, RZ ;  /* 0x0000000498986c27 */ /* 0x001fe2000f8e00ff */
[----:B------:R-:W0:Y:S04]  /*4cc0*/  S2UR UR4, SR_CgaCtaId ;  /* 0x00000000000479c3 */ /* 0x000e280000008800 */
[----:B-1----:R-:W-:-:S04]  /*4cd0*/  @P6 SHF.R.U32.HI R20, RZ, R153, R152 ;  /* 0x00000099ff146219 */ /* 0x002fc80000011698 */
[----:B------:R-:W-:-:S05]  /*4ce0*/  IADD3 R20, R20, R203, -R202 ;  /* 0x000000cb14147210 */ /* 0x000fca0007ffe8ca */
[----:B------:R-:W-:-:S05]  /*4cf0*/  IMAD.HI R20, R20, 0x2aaaaaab, RZ ;  /* 0x2aaaaaab14147827 */ /* 0x000fca00078e02ff */
[----:B------:R-:W-:Y:S01]  /*4d00*/  SHF.R.U32.HI R153, RZ, 0x1f, R20 ;  /* 0x0000001fff997819 */ /* 0x000fe20000011614 */
[----:B0-----:R-:W-:-:S03]  /*4d10*/  UPRMT UR6, UR4, 0x654, UR6 ;  /* 0x0000065404067896 */ /* 0x001fc60008000006 */
[----:B------:R-:W-:Y:S01]  /*4d20*/  LEA.HI.SX32 R153, R20, R153, 0x1c ;  /* 0x0000009914997211 */ /* 0x000fe200078fe2ff */
[----:B------:R-:W-:-:S03]  /*4d30*/  VIADD R20, R165, 0xfffffffe ;  /* 0xfffffffea5147836 */ /* 0x000fc60000000000 */
[----:B------:R-:W-:Y:S02]  /*4d40*/  R2UR UR54, R153 ;  /* 0x00000000993672ca */ /* 0x000fe400000e0000 */
[----:B------:R-:W-:Y:S11]  /*4d50*/  SYNCS.ARRIVE.TRANS64.RED.A1T0 RZ, [UR6], RZ ;  /* 0x000000ffffff79a7 */ /* 0x000ff60008100406 */
[----:B------:R-:W-:-:S04]  /*4d60*/  UISETP.LT.AND UP0, UPT, UR10, UR54, UPT ;  /* 0x000000360a00728c */ /* 0x000fc8000bf01270 */
[----:B------:R-:W-:-:S06]  /*4d70*/  USEL UR54, UR10, UR54, !UP0 ;  /* 0x000000360a367287 */ /* 0x000fcc000c000000 */
[----:B------:R-:W-:-:S13]  /*4d80*/  ISETP.GE.AND P1, PT, R20, UR54, PT ;  /* 0x0000003614007c0c */ /* 0x000fda000bf26270 */
[----:B------:R-:W-:Y:S05]  /*4d90*/  @!P1 BRA `(.L_x_14907) ;  /* 0x00000030003c9947 */ /* 0x000fea0003800000 */
[----:B------:R-:W-:Y:S02]  /*4da0*/  IMAD.MOV.U32 R208, RZ, RZ, R164 ;  /* 0x000000ffffd07224 */ /* 0x000fe400078e00a4 */
[----:B------:R-:W-:-:S07]  /*4db0*/  IMAD.MOV.U32 R207, RZ, RZ, R21 ;  /* 0x000000ffffcf7224 */ /* 0x000fce00078e0015 */
.L_x_14918:
        /* <DEDUP_REMOVED lines=8> */
.L_x_14908:
        /* <DEDUP_REMOVED lines=9> */
.L_x_14909:
[----:B-1----:R-:W-:Y:S05]  /*4ed0*/  @P1 BRA `(.L_x_14910) ;  /* 0x0000000000081947 */ /* 0x002fea0003800000 */
[----:B------:R-:W1:Y:S02]  /*4ee0*/  SYNCS.PHASECHK.TRANS64.TRYWAIT P1, [UR4+0x32430], R0 ;  /* 0x03243000ff0075a7 */ /* 0x000e640008020144 */
[----:B-1----:R-:W-:Y:S05]  /*4ef0*/  @!P1 BRA `(.L_x_14911) ;  /* 0x0000011c00209947 */ /* 0x002fea0003800000 */
.L_x_14910:
[----:B------:R-:W-:Y:S01]  /*4f00*/  R2UR UR48, R200 ;  /* 0x00000000c83072ca */ /* 0x000fe200000e0000 */
[----:B------:R-:W-:Y:S01]  /*4f10*/  UIMAD UR5, UR38, 0x300, UR61 ;  /* 0x00000300260578a4 */ /* 0x000fe2000f8e023d */
[----:B------:R-:W-:Y:S01]  /*4f20*/  R2UR UR49, R201 ;  /* 0x00000000c93172ca */ /* 0x000fe200000e0000 */
[----:B------:R-:W-:Y:S01]  /*4f30*/  WARPGROUP.ARRIVE ;  /* 0x00000000000079c5 */ /* 0x000fe20000000000 */
        /* <DEDUP_REMOVED lines=27> */
.L_x_14912:
[----:B------:R2:W3:Y:S01]  /*50f0*/  SYNCS.PHASECHK.TRANS64.TRYWAIT P1, [UR4+0x32450], R0 ;  /* 0x03245000ff0075a7 */ /* 0x0004e20008020144 */
[----:B------:R-:W-:Y:S05]  /*5100*/  @!P0 BRA `(.L_x_14913) ;  /* 0x0000000000048947 */ /* 0x000fea0003800000 */
[----:B------:R-:W-:Y:S01]  /*5110*/  BPT.TRAP 0x1 ;  /* 0x000000040000795c */ /* 0x000fe20000300000 */
.L_x_14913:
[----:B---3--:R-:W-:Y:S05]  /*5120*/  @P1 BRA `(.L_x_14914) ;  /* 0x0000000000081947 */ /* 0x008fea0003800000 */
[----:B------:R-:W3:Y:S02]  /*5130*/  SYNCS.PHASECHK.TRANS64.TRYWAIT P1, [UR4+0x32450], R0 ;  /* 0x03245000ff0075a7 */ /* 0x000ee40008020144 */
[----:B---3--:R-:W-:Y:S05]  /*5140*/  @!P1 BRA `(.L_x_14915) ;  /* 0x0000011800a49947 */ /* 0x008fea0003800000 */
.L_x_14914:
[----:B------:R-:W-:Y:S01]  /*5150*/  R2UR UR48, R12 ;  /* 0x000000000c3072ca */ /* 0x000fe200000e0000 */
[----:B------:R-:W-:Y:S01]  /*5160*/  UIMAD UR5, UR6, 0xc00, UR60 ;  /* 0x00000c00060578a4 */ /* 0x000fe2000f8e023c */
[----:B------:R-:W-:Y:S01]  /*5170*/  R2UR UR49, R13 ;  /* 0x000000000d3172ca */ /* 0x000fe200000e0000 */
[----:B------:R-:W-:Y:S01]  /*5180*/  WARPGROUP.ARRIVE ;  /* 0x00000000000079c5 */ /* 0x000fe20000000000 */
[----:B------:R-:W-:Y:S01]  /*5190*/  UMOV UR51, 0x40000040 ;  /* 0x4000004000337882 */ /* 0x000fe20000000000 */
[----:B------:R-:W-:-:S04]  /*51a0*/  UIADD3 UR10, UR5, 0x304, URZ ;  /* 0x00000304050a7890 */ /* 0x000fc8000fffe03f */
[----:B-1----:R-:W1:Y:S01]  /*51b0*/  S2R R21, SR_TID.X ;  /* 0x0000000000157919 */ /* 0x002e620000002100 */
        /* <DEDUP_REMOVED lines=23> */
[----:B-1----:R-:W-:-:S04]  /*5330*/  SHF.R.U32.HI R21, RZ, 0x7, R21 ;  /* 0x00000007ff157819 */ /* 0x002fc80000011615 */
[----:B0-2---:R-:W-:Y:S01]  /*5340*/  IADD3 R0, -R21, 0xb, RZ ;  /* 0x0000000b15007810 */ /* 0x005fe20007ffe1ff */
        /* <DEDUP_REMOVED lines=25> */
[----:B------:R-:W-:Y:S01]  /*54e0*/  UMOV UR51, 0x40000040 ;  /* 0x4000004000337882 */ /* 0x000fe20000000000 */
[----:B------:R-:W-:Y:S01]  /*54f0*/  UMOV UR48, UR52 ;  /* 0x0000003400307c82 */ /* 0x000fe20008000000 */
[----:B------:R-:W-:Y:S01]  /*5500*/  UMOV UR49, UR53 ;  /* 0x0000003500317c82 */ /* 0x000fe20008000000 */
[----:B------:R-:W-:Y:S02]  /*5510*/  WARPGROUP.DEPBAR.LE gsb0, 0x0 ;  /* 0x00008000000079c5 */ /* 0x000fe40000010000 */
[----:B------:R-:W-:-:S06]  /*5520*/  WARPGROUP.ARRIVE ;  /* 0x00000000000079c5 */ /* 0x000fcc0000000000 */
[----:B------:R-:W-:Y:S01]  /*5530*/  HGMMA.64x96x16.F32.BF16 R152, gdesc[UR48], R152, gsb0 ;  /* 0x01600000309879f0 */ /* 0x000fe20008001898 */
[----:B------:R-:W-:Y:S01]  /*5540*/  UIADD3 UR50, UR5, 0x906, URZ ;  /* 0x0000090605327890 */ /* 0x000fe2000fffe03f */
[----:B------:R-:W-:Y:S01]  /*5550*/  UMOV UR51, 0x40000040 ;  /* 0x4000004000337882 */ /* 0x000fe20000000000 */
[----:B------:R-:W-:Y:S01]  /*5560*/  UMOV UR48, UR56 ;  /* 0x0000003800307c82 */ /* 0x000fe20008000000 */
[----:B------:R-:W-:Y:S01]  /*5570*/  UMOV UR49, UR57 ;  /* 0x0000003900317c82 */ /* 0x000fe20008000000 */
        /* <DEDUP_REMOVED lines=34> */
.L_x_14916:
[----:B------:R-:W1:Y:S01]  /*57a0*/  LDC R21, c[0x0][0x448] ;  /* 0x00011200ff157b82 */ /* 0x000e620000000800 */
[----:B------:R-:W-:Y:S01]  /*57b0*/  R2UR UR5, R204 ;  /* 0x00000000cc0572ca */ /* 0x000fe200000e0000 */
[----:B------:R-:W-:Y:S01]  /*57c0*/  ULDC UR10, c[0x0][0xad0] ;  /* 0x0002b400000a7ab9 */ /* 0x000fe20000000800 */
[----:B------:R-:W-:Y:S01]  /*57d0*/  UIMAD UR6, UR6, 0xc00, UR7 ;  /* 0x00000c00060678a4 */ /* 0x000fe2000f8e0207 */
        /* <DEDUP_REMOVED lines=10> */
[----:B------:R-:W-:-:S02]  /*5880*/  VIADD R219, R206, UR5 ;  /* 0x00000005cedb7c36 */ /* 0x000fc40008000000 */
        /* <DEDUP_REMOVED lines=9> */
[----:B-1----:R-:W-:Y:S01]  /*5920*/  ISETP.NE.AND P1, PT, R21, 0x1, PT ;  /* 0x000000011500780c */ /* 0x002fe20003f25270 */
        /* <DEDUP_REMOVED lines=12> */
[----:B------:R-:W1:Y:S01]  /*59f0*/  @P1 LDC R209, c[0x0][0x44c] ;  /* 0x00011300ffd11b82 */ /* 0x000e620000000800 */
[----:B------:R-:W-:Y:S01]  /*5a00*/  FMUL.FTZ R160, R160, UR10 ;  /* 0x0000000aa0a07c20 */ /* 0x000fe20008410000 */
[----:B------:R-:W-:Y:S01]  /*5a10*/  FMUL.FTZ R157, R157, UR10 ;  /* 0x0000000a9d9d7c20 */ /* 0x000fe20008410000 */
[----:B------:R-:W-:Y:S01]  /*5a20*/  FMUL.FTZ R165, R165, UR10 ;  /* 0x0000000aa5a57c20 */ /* 0x000fe20008410000 */
[----:B------:R-:W-:Y:S01]  /*5a30*/  FMUL.FTZ R169, R169, UR10 ;  /* 0x0000000aa9a97c20 */ /* 0x000fe20008410000 */
[----:B------:R-:W-:Y:S01]  /*5a40*/  FMUL.FTZ R168, R168, UR10 ;  /* 0x0000000aa8a87c20 */ /* 0x000fe20008410000 */
[----:B------:R-:W-:Y:S01]  /*5a50*/  MUFU.TANH R163, R163 ;  /* 0x000000a300a37308 */ /* 0x000fe20000002400 */
[----:B------:R-:W-:Y:S01]  /*5a60*/  FMUL.FTZ R215, R173, UR10 ;  /* 0x0000000aadd77c20 */ /* 0x000fe20008410000 */
[----:B------:R-:W2:Y:S01]  /*5a70*/  @P1 LDC R21, c[0x0][0x450] ;  /* 0x00011400ff151b82 */ /* 0x000ea20000000800 */
[----:B------:R-:W-:Y:S01]  /*5a80*/  FMUL.FTZ R216, R176, UR10 ;  /* 0x0000000ab0d87c20 */ /* 0x000fe20008410000 */
[----:B------:R-:W-:Y:S01]  /*5a90*/  FMUL.FTZ R218, R180, UR10 ;  /* 0x0000000ab4da7c20 */ /* 0x000fe20008410000 */
[----:B------:R-:W-:Y:S01]  /*5aa0*/  FMUL.FTZ R217, R177, UR10 ;  /* 0x0000000ab1d97c20 */ /* 0x000fe20008410000 */
[----:B------:R-:W-:Y:S01]  /*5ab0*/  FMUL.FTZ R220, R184, UR10 ;  /* 0x0000000ab8dc7c20 */ /* 0x000fe20008410000 */
[----:B------:R-:W-:Y:S01]  /*5ac0*/  FMUL.FTZ R221, R185, UR10 ;  /* 0x0000000ab9dd7c20 */ /* 0x000fe20008410000 */
[----:B------:R-:W-:Y:S01]  /*5ad0*/  MUFU.TANH R166, R166 ;  /* 0x000000a600a67308 */ /* 0x000fe20000002400 */
[----:B------:R-:W-:Y:S01]  /*5ae0*/  ULDC UR5, c[0x0][0xa80] ;  /* 0x0002a00000057ab9 */ /* 0x000fe20000000800 */
[----:B------:R-:W-:Y:S01]  /*5af0*/  FMUL.FTZ R188, R188, UR10 ;  /* 0x0000000abcbc7c20 */ /* 0x000fe20008410000 */
[----:B------:R-:W-:Y:S01]  /*5b00*/  FMUL.FTZ R189, R189, UR10 ;  /* 0x0000000abdbd7c20 */ /* 0x000fe20008410000 */
[----:B------:R-:W-:Y:S01]  /*5b10*/  FMUL.FTZ R192, R192, UR10 ;  /* 0x0000000ac0c07c20 */ /* 0x000fe20008410000 */
[----:B------:R-:W-:-:S03]  /*5b20*/  UMOV UR11, 0x40000040 ;  /* 0x40000040000b7882 */ /* 0x000fc60000000000 */
[----:B------:R-:W-:Y:S01]  /*5b30*/  MUFU.TANH R167, R167 ;  /* 0x000000a700a77308 */ /* 0x000fe20000002400 */
[----:B-1----:R-:W-:-:S07]  /*5b40*/  @P1 IMAD.HI.U32 R209, R219, R209, RZ ;  /* 0x000000d1dbd11227 */ /* 0x002fce00078e00ff */
[----:B------:R-:W-:Y:S01]  /*5b50*/  MUFU.TANH R170, R170 ;  /* 0x000000aa00aa7308 */ /* 0x000fe20000002400 */
[----:B--2---:R-:W-:Y:S01]  /*5b60*/  @P1 SHF.R.U32.HI R219, RZ, R21, R209 ;  /* 0x00000015ffdb1219 */ /* 0x004fe200000116d1 */
[----:B------:R-:W-:Y:S01]  /*5b70*/  FMUL.FTZ R21, R154, UR10 ;  /* 0x0000000a9a157c20 */ /* 0x000fe20008410000 */
[----:B------:R-:W-:Y:S02]  /*5b80*/  IMAD R154, R20, -0x60, RZ ;  /* 0xffffffa0149a7824 */ /* 0x000fe400078e02ff */
[----:B------:R-:W-:Y:S01]  /*5b90*/  FMUL.FTZ R209, R152, UR10 ;  /* 0x0000000a98d17c20 */ /* 0x000fe20008410000 */
[----:B------:R-:W-:Y:S01]  /*5ba0*/  FMUL.FTZ R152, R153, UR10 ;  /* 0x0000000a99987c20 */ /* 0x000fe20008410000 */
[----:B------:R-:W1:Y:S01]  /*5bb0*/  SHFL.IDX PT, R164, R219, 0x1, 0x1c1f ;  /* 0x003c1f00dba47f89 */ /* 0x000e6200000e0000 */
[----:B------:R-:W-:Y:S01]  /*5bc0*/  MUFU.TANH R171, R171 ;  /* 0x000000ab00ab7308 */ /* 0x000fe20000002400 */
[----:B------:R-:W-:Y:S02]  /*5bd0*/  IADD3 R154, -R22, 0x1, R154 ;  /* 0x00000001169a7810 */ /* 0x000fe40007ffe19a */
[----:B------:R2:W3:Y:S02]  /*5be0*/  SHFL.IDX PT, R153, R219, RZ, 0x1c1f ;  /* 0x001c1fffdb997589 */ /* 0x0004e400000e0000 */
[----:B------:R-:W-:-:S03]  /*5bf0*/  IADD3 R154, -R202, R154, R203 ;  /* 0x0000009aca9a7210 */ /* 0x000fc60007ffe1cb */
[----:B------:R-:W4:Y:S01]  /*5c00*/  MUFU.TANH R21, R21 ;  /* 0x0000001500157308 */ /* 0x000f220000002400 */
[----:B--2---:R-:W-:-:S07]  /*5c10*/  FMUL.FTZ R219, R181, UR10 ;  /* 0x0000000ab5db7c20 */ /* 0x004fce0008410000 */
[----:B------:R-:W2:Y:S01]  /*5c20*/  MUFU.TANH R152, R152 ;  /* 0x0000009800987308 */ /* 0x000ea20000002400 */
[----:B-1----:R-:W-:-:S07]  /*5c30*/  IMAD.IADD R164, R154, 0x1, R164 ;  /* 0x000000019aa47824 */ /* 0x002fce00078e02a4 */
[----:B------:R-:W1:Y:S01]  /*5c40*/  MUFU.TANH R210, R210 ;  /* 0x000000d200d27308 */ /* 0x000e620000002400 */
[----:B---3--:R-:W-:Y:S01]  /*5c50*/  IMAD.IADD R153, R154, 0x1, R153 ;  /* 0x000000019a997824 */ /* 0x008fe200078e0299 */
[----:B------:R-:W-:-:S04]  /*5c60*/  ISETP.GT.AND P6, PT, R164, RZ, PT ;  /* 0x000000ffa400720c */ /* 0x000fc80003fc4270 */
[----:B----4-:R-:W-:Y:S02]  /*5c70*/  FSEL R21, R21, -INF , P6 ;  /* 0xff80000015157808 */ /* 0x010fe40003000000 */
[----:B------:R-:W3:Y:S01]  /*5c80*/  MUFU.TANH R174, R174 ;  /* 0x000000ae00ae7308 */ /* 0x000ee20000002400 */
[C---:B------:R-:W-:Y:S02]  /*5c90*/  ISETP.GT.AND P6, PT, R164.reuse, 0x1, PT ;  /* 0x00000001a400780c */ /* 0x040fe40003fc4270 */
[----:B------:R-:W-:Y:S02]  /*5ca0*/  ISETP.GT.AND P2, PT, R153, 0x1, PT ;  /* 0x000000019900780c */ /* 0x000fe40003f44270 */
[----:B------:R-:W-:Y:S02]  /*5cb0*/  FSEL R155, R155, -INF , P6 ;  /* 0xff8000009b9b7808 */ /* 0x000fe40003000000 */
[----:B------:R-:W-:Y:S01]  /*5cc0*/  ISETP.GT.AND P6, PT, R164, 0x8, PT ;  /* 0x00000008a400780c */ /* 0x000fe20003fc4270 */
[----:B------:R-:W4:Y:S01]  /*5cd0*/  MUFU.TANH R175, R175 ;  /* 0x000000af00af7308 */ /* 0x000f220000002400 */
[----:B--2---:R-:W-:-:S02]  /*5ce0*/  FSEL R152, R152, -INF , P2 ;  /* 0xff80000098987808 */ /* 0x004fc40001000000 */
[----:B------:R-:W-:Y:S02]  /*5cf0*/  FSEL R158, R158, -INF , P6 ;  /* 0xff8000009e9e7808 */ /* 0x000fe40003000000 */
[C---:B------:R-:W-:Y:S02]  /*5d00*/  ISETP.GT.AND P6, PT, R164.reuse, 0x9, PT ;  /* 0x00000009a400780c */ /* 0x040fe40003fc4270 */
[----:B------:R-:W-:Y:S01]  /*5d10*/  ISETP.GT.AND P2, PT, R153, 0x18, PT ;  /* 0x000000189900780c */ /* 0x000fe20003f44270 */
[----:B------:R-:W2:Y:S01]  /*5d20*/  MUFU.TANH R178, R178 ;  /* 0x000000b200b27308 */ /* 0x000ea20000002400 */
[----:B------:R-:W-:Y:S02]  /*5d30*/  FSEL R159, R159, -INF , P6 ;  /* 0xff8000009f9f7808 */ /* 0x000fe40003000000 */
[----:B------:R-:W-:Y:S02]  /*5d40*/  ISETP.GT.AND P6, PT, R164, 0x10, PT ;  /* 0x00000010a400780c */ /* 0x000fe40003fc4270 */
[----:B-1----:R-:W-:-:S02]  /*5d50*/  FSEL R181, R210, -INF , P2 ;  /* 0xff800000d2b57808 */ /* 0x002fc40001000000 */
[----:B------:R-:W-:Y:S01]  /*5d60*/  FSEL R162, R162, -INF , P6 ;  /* 0xff800000a2a27808 */ /* 0x000fe20003000000 */
[----:B------:R-:W1:Y:S01]  /*5d70*/  MUFU.TANH R179, R179 ;  /* 0x000000b300b37308 */ /* 0x000e620000002400 */
[C---:B------:R-:W-:Y:S02]  /*5d80*/  ISETP.GT.AND P6, PT, R164.reuse, 0x11, PT ;  /* 0x00000011a400780c */ /* 0x040fe40003fc4270 */
[----:B------:R-:W-:Y:S02]  /*5d90*/  ISETP.GT.AND P3, PT, R153, RZ, PT ;  /* 0x000000ff9900720c */ /* 0x000fe40003f64270 */
[----:B------:R-:W-:Y:S02]  /*5da0*/  FSEL R163, R163, -INF , P6 ;  /* 0xff800000a3a37808 */ /* 0x000fe40003000000 */
[----:B------:R-:W-:Y:S01]  /*5db0*/  ISETP.GT.AND P6, PT, R164, 0x18, PT ;  /* 0x00000018a400780c */ /* 0x000fe20003fc4270 */
[----:B------:R-:W5:Y:S01]  /*5dc0*/  MUFU.TANH R182, R182 ;  /* 0x000000b600b67308 */ /* 0x000f620000002400 */
[----:B------:R-:W-:-:S02]  /*5dd0*/  ISETP.GT.AND P1, PT, R153, 0x8, PT ;  /* 0x000000089900780c */ /* 0x000fc40003f24270 */
[----:B------:R-:W-:Y:S02]  /*5de0*/  FSEL R166, R166, -INF , P6 ;  /* 0xff800000a6a67808 */ /* 0x000fe40003000000 */
[C---:B------:R-:W-:Y:S02]  /*5df0*/  ISETP.GT.AND P6, PT, R164.reuse, 0x19, PT ;  /* 0x00000019a400780c */ /* 0x040fe40003fc4270 */
[----:B------:R-:W-:Y:S01]  /*5e00*/  ISETP.GT.AND P4, PT, R153, 0x10, PT ;  /* 0x000000109900780c */ /* 0x000fe20003f84270 */
[----:B------:R-:W0:Y:S01]  /*5e10*/  MUFU.TANH R183, R183 ;  /* 0x000000b700b77308 */ /* 0x000e220000002400 */
[----:B------:R-:W-:Y:S02]  /*5e20*/  FSEL R167, R167, -INF , P6 ;  /* 0xff800000a7a77808 */ /* 0x000fe40003000000 */
[----:B------:R-:W-:Y:S02]  /*5e30*/  ISETP.GT.AND P6, PT, R164, 0x20, PT ;  /* 0x00000020a400780c */ /* 0x000fe40003fc4270 */
[----:B------:R-:W-:-:S02]  /*5e40*/  ISETP.GT.AND P5, PT, R153, 0x9, PT ;  /* 0x000000099900780c */ /* 0x000fc40003fa4270 */
[----:B------:R-:W-:Y:S01]  /*5e50*/  FSEL R170, R170, -INF , P6 ;  /* 0xff800000aaaa7808 */ /* 0x000fe20003000000 */
[----:B------:R-:W0:Y:S01]  /*5e60*/  MUFU.TANH R186, R186 ;  /* 0x000000ba00ba7308 */ /* 0x000e220000002400 */
[C---:B------:R-:W-:Y:S02]  /*5e70*/  ISETP.GT.AND P6, PT, R164.reuse, 0x21, PT ;  /* 0x00000021a400780c */ /* 0x040fe40003fc4270 */
[----:B------:R-:W-:Y:S02]  /*5e80*/  ISETP.GT.AND P2, PT, R153, 0x29, PT ;  /* 0x000000299900780c */ /* 0x000fe40003f44270 */
[----:B------:R-:W-:Y:S02]  /*5e90*/  FSEL R171, R171, -INF , P6 ;  /* 0xff800000abab7808 */ /* 0x000fe40003000000 */
[----:B------:R-:W-:Y:S01]  /*5ea0*/  ISETP.GT.AND P6, PT, R164, 0x28, PT ;  /* 0x00000028a400780c */ /* 0x000fe20003fc4270 */
[----:B------:R-:W0:Y:S03]  /*5eb0*/  MUFU.TANH R187, R187 ;  /* 0x000000bb00bb7308 */ /* 0x000e260000002400 */
[----:B---3--:R-:W-:-:S02]  /*5ec0*/  FSEL R210, R174, -INF , P6 ;  /* 0xff800000aed27808 */ /* 0x008fc40003000000 */
[----:B------:R-:W-:-:S03]  /*5ed0*/  ISETP.GT.AND P6, PT, R164, 0x29, PT ;  /* 0x00000029a400780c */ /* 0x000fc60003fc4270 */
[----:B------:R-:W3:Y:S01]  /*5ee0*/  MUFU.TANH R190, R190 ;  /* 0x000000be00be7308 */ /* 0x000ee20000002400 */
[----:B----4-:R-:W-:Y:S02]  /*5ef0*/  FSEL R175, R175, -INF , P6 ;  /* 0xff800000afaf7808 */ /* 0x010fe40003000000 */
[----:B------:R-:W-:-:S04]  /*5f00*/  ISETP.GT.AND P6, PT, R164, 0x30, PT ;  /* 0x00000030a400780c */ /* 0x000fc80003fc4270 */
[----:B--2---:R-:W-:Y:S01]  /*5f10*/  FSEL R178, R178, -INF , P6 ;  /* 0xff800000b2b27808 */ /* 0x004fe20003000000 */
[----:B------:R-:W2:Y:S01]  /*5f20*/  MUFU.TANH R191, R191 ;  /* 0x000000bf00bf7308 */ /* 0x000ea20000002400 */
[----:B------:R-:W-:-:S04]  /*5f30*/  ISETP.GT.AND P6, PT, R164, 0x31, PT ;  /* 0x00000031a400780c */ /* 0x000fc80003fc4270 */
[----:B-1----:R-:W-:Y:S02]  /*5f40*/  FSEL R179, R179, -INF , P6 ;  /* 0xff800000b3b37808 */ /* 0x002fe40003000000 */
[----:B------:R-:W-:Y:S01]  /*5f50*/  ISETP.GT.AND P6, PT, R164, 0x38, PT ;  /* 0x00000038a400780c */ /* 0x000fe20003fc4270 */
[----:B------:R-:W1:Y:S03]  /*5f60*/  MUFU.TANH R194, R194 ;  /* 0x000000c200c27308 */ /* 0x000e660000002400 */
[----:B-----5:R-:W-:Y:S02]  /*5f70*/  FSEL R182, R182, -INF , P6 ;  /* 0xff800000b6b67808 */ /* 0x020fe40003000000 */
[----:B------:R-:W-:-:S03]  /*5f80*/  ISETP.GT.AND P6, PT, R164, 0x39, PT ;  /* 0x00000039a400780c */ /* 0x000fc60003fc4270 */
[----:B------:R-:W4:Y:S01]  /*5f90*/  MUFU.TANH R195, R195 ;  /* 0x000000c300c37308 */ /* 0x000f220000002400 */
[----:B0-----:R-:W-:Y:S02]  /*5fa0*/  FSEL R183, R183, -INF , P6 ;  /* 0xff800000b7b77808 */ /* 0x001fe40003000000 */
[----:B------:R-:W-:-:S04]  /*5fb0*/  ISETP.GT.AND P6, PT, R164, 0x40, PT ;  /* 0x00000040a400780c */ /* 0x000fc80003fc4270 */
[----:B------:R-:W-:Y:S01]  /*5fc0*/  FSEL R186, R186, -INF , P6 ;  /* 0xff800000baba7808 */ /* 0x000fe20003000000 */
[----:B------:R-:W-:Y:S01]  /*5fd0*/  MUFU.TANH R198, R198 ;  /* 0x000000c600c67308 */ /* 0x000fe20000002400 */
[----:B------:R-:W-:-:S04]  /*5fe0*/  ISETP.GT.AND P6, PT, R164, 0x41, PT ;  /* 0x00000041a400780c */ /* 0x000fc80003fc4270 */
[----:B------:R-:W-:Y:S02]  /*5ff0*/  FSEL R187, R187, -INF , P6 ;  /* 0xff800000bbbb7808 */ /* 0x000fe40003000000 */
[----:B------:R-:W-:Y:S01]  /*6000*/  ISETP.GT.AND P6, PT, R164, 0x48, PT ;  /* 0x00000048a400780c */ /* 0x000fe20003fc4270 */
[----:B------:R-:W-:Y:S03]  /*6010*/  MUFU.TANH R199, R199 ;  /* 0x000000c700c77308 */ /* 0x000fe60000002400 */
[----:B---3--:R-:W-:Y:S02]  /*6020*/  FSEL R190, R190, -INF , P6 ;  /* 0xff800000bebe7808 */ /* 0x008fe40003000000 */
[----:B------:R-:W-:-:S03]  /*6030*/  ISETP.GT.AND P6, PT, R164, 0x49, PT ;  /* 0x00000049a400780c */ /* 0x000fc60003fc4270 */
[----:B------:R-:W0:Y:S01]  /*6040*/  MUFU.TANH R209, R209 ;  /* 0x000000d100d17308 */ /* 0x000e220000002400 */
[----:B--2---:R-:W-:Y:S02]  /*6050*/  FSEL R191, R191, -INF , P6 ;  /* 0xff800000bfbf7808 */ /* 0x004fe40003000000 */
[----:B------:R-:W-:-:S04]  /*6060*/  ISETP.GT.AND P6, PT, R164, 0x50, PT ;  /* 0x00000050a400780c */ /* 0x000fc80003fc4270 */
[----:B-1----:R-:W-:Y:S01]  /*6070*/  FSEL R194, R194, -INF , P6 ;  /* 0xff800000c2c27808 */ /* 0x002fe20003000000 */
[----:B------:R-:W1:Y:S01]  /*6080*/  MUFU.TANH R161, R161 ;  /* 0x000000a100a17308 */ /* 0x000e620000002400 */
[----:B------:R-:W-:-:S04]  /*6090*/  ISETP.GT.AND P6, PT, R164, 0x51, PT ;  /* 0x00000051a400780c */ /* 0x000fc80003fc4270 */
[----:B----4-:R-:W-:Y:S02]  /*60a0*/  FSEL R195, R195, -INF , P6 ;  /* 0xff800000c3c37808 */ /* 0x010fe40003000000 */
[----:B------:R-:W-:Y:S01]  /*60b0*/  ISETP.GT.AND P6, PT, R164, 0x58, PT ;  /* 0x00000058a400780c */ /* 0x000fe20003fc4270 */
[----:B------:R-:W2:Y:S01]  /*60c0*/  MUFU.TANH R211, R211 ;  /* 0x000000d300d37308 */ /* 0x000ea20000002400 */
[----:B0-----:R-:W-:Y:S02]  /*60d0*/  FSEL R154, R209, -INF , P3 ;  /* 0xff800000d19a7808 */ /* 0x001fe40001800000 */
[----:B------:R-:W-:Y:S02]  /*60e0*/  FSEL R198, R198, -INF , P6 ;  /* 0xff800000c6c67808 */ /* 0x000fe40003000000 */
[----:B------:R-:W-:Y:S02]  /*60f0*/  ISETP.GT.AND P6, PT, R164, 0x59, PT ;  /* 0x00000059a400780c */ /* 0x000fe40003fc4270 */
[----:B------:R-:W-:Y:S01]  /*6100*/  FMNMX.FTZ R164, R21, R208, !PT ;  /* 0x000000d015a47209 */ /* 0x000fe20007810000 */
[----:B------:R-:W0:Y:S01]  /*6110*/  MUFU.TANH R156, R156 ;  /* 0x0000009c009c7308 */ /* 0x000e220000002400 */
[----:B------:R-:W-:-:S02]  /*6120*/  FSEL R199, R199, -INF , P6 ;  /* 0xff800000c7c77808 */ /* 0x000fc40003000000 */
[----:B------:R-:W-:Y:S02]  /*6130*/  FMNMX.FTZ R164, R155, R164, !PT ;  /* 0x000000a49ba47209 */ /* 0x000fe40007810000 */
[----:B------:R-:W-:Y:S02]  /*6140*/  ISETP.GT.AND P3, PT, R153, 0x11, PT ;  /* 0x000000119900780c */ /* 0x000fe40003f64270 */
[----:B------:R-:W-:Y:S01]  /*6150*/  FMNMX.FTZ R164, R158, R164, !PT ;  /* 0x000000a49ea47209 */ /* 0x000fe20007810000 */
[----:B------:R-:W3:Y:S01]  /*6160*/  MUFU.TANH R160, R160 ;  /* 0x000000a000a07308 */ /* 0x000ee20000002400 */
[----:B-1----:R-:W-:Y:S02]  /*6170*/  FSEL R180, R161, -INF , P3 ;  /* 0xff800000a1b47808 */ /* 0x002fe40001800000 */
[----:B------:R-:W-:Y:S02]  /*6180*/  FMNMX.FTZ R164, R159, R164, !PT ;  /* 0x000000a49fa47209 */ /* 0x000fe40007810000 */
[----:B------:R-:W-:-:S02]  /*6190*/  ISETP.GT.AND P3, PT, R153, 0x28, PT ;  /* 0x000000289900780c */ /* 0x000fc40003f64270 */
[----:B------:R-:W-:Y:S01]  /*61a0*/  FMNMX.FTZ R164, R162, R164, !PT ;  /* 0x000000a4a2a47209 */ /* 0x000fe20007810000 */
[----:B------:R-:W1:Y:S01]  /*61b0*/  MUFU.TANH R157, R157 ;  /* 0x0000009d009d7308 */ /* 0x000e620000002400 */
[----:B--2---:R-:W-:Y:S02]  /*61c0*/  FSEL R176, R211, -INF , P3 ;  /* 0xff800000d3b07808 */ /* 0x004fe40001800000 */
[----:B------:R-:W-:Y:S02]  /*61d0*/  FMNMX.FTZ R164, R163, R164, !PT ;  /* 0x000000a4a3a47209 */ /* 0x000fe40007810000 */
[----:B0-----:R-:W-:Y:S02]  /*61e0*/  FSEL R209, R156, -INF , P1 ;  /* 0xff8000009cd17808 */ /* 0x001fe40000800000 */
[----:B------:R-:W-:Y:S01]  /*61f0*/  FMNMX.FTZ R164, R166, R164, !PT ;  /* 0x000000a4a6a47209 */ /* 0x000fe20007810000 */
[----:B------:R-:W0:Y:S01]  /*6200*/  MUFU.TANH R165, R165 ;  /* 0x000000a500a57308 */ /* 0x000e220000002400 */
[----:B------:R-:W-:-:S02]  /*6210*/  ISETP.GT.AND P1, PT, R153, 0x19, PT ;  /* 0x000000199900780c */ /* 0x000fc40003f24270 */
[----:B------:R-:W-:Y:S02]  /*6220*/  FMNMX.FTZ R164, R167, R164, !PT ;  /* 0x000000a4a7a47209 */ /* 0x000fe40007810000 */
[----:B---3--:R-:W-:Y:S02]  /*6230*/  FSEL R177, R160, -INF , P4 ;  /* 0xff800000a0b17808 */ /* 0x008fe40002000000 */
[----:B------:R-:W-:Y:S01]  /*6240*/  FMNMX.FTZ R164, R170, R164, !PT ;  /* 0x000000a4aaa47209 */ /* 0x000fe20007810000 */
[----:B------:R-:W2:Y:S01]  /*6250*/  MUFU.TANH R169, R169 ;  /* 0x000000a900a97308 */ /* 0x000ea20000002400 */
[----:B-1----:R-:W-:Y:S02]  /*6260*/  FSEL R185, R157, -INF , P5 ;  /* 0xff8000009db97808 */ /* 0x002fe40002800000 */
[----:B------:R-:W-:Y:S02]  /*6270*/  FMNMX.FTZ R164, R171, R164, !PT ;  /* 0x000000a4aba47209 */ /* 0x000fe40007810000 */
[----:B------:R-:W-:-:S02]  /*6280*/  ISETP.GT.AND P4, PT, R153, 0x21, PT ;  /* 0x000000219900780c */ /* 0x000fc40003f84270 */
[----:B------:R-:W-:Y:S01]  /*6290*/  FMNMX.FTZ R164, R210, R164, !PT ;  /* 0x000000a4d2a47209 */ /* 0x000fe20007810000 */
[----:B------:R-:W1:Y:S01]  /*62a0*/  MUFU.TANH R168, R168 ;  /* 0x000000a800a87308 */ /* 0x000e620000002400 */
[----:B0-----:R-:W-:Y:S02]  /*62b0*/  FSEL R184, R165, -INF , P1 ;  /* 0xff800000a5b87808 */ /* 0x001fe40000800000 */
[----:B------:R-:W-:Y:S02]  /*62c0*/  FMNMX.FTZ R164, R175, R164, !PT ;  /* 0x000000a4afa47209 */ /* 0x000fe40007810000 */
[C---:B------:R-:W-:Y:S02]  /*62d0*/  ISETP.GT.AND P5, PT, R153.reuse, 0x20, PT ;  /* 0x000000209900780c */ /* 0x040fe40003fa4270 */
[----:B------:R-:W-:Y:S01]  /*62e0*/  FMNMX.FTZ R164, R178, R164, !PT ;  /* 0x000000a4b2a47209 */ /* 0x000fe20007810000 */
[----:B------:R-:W0:Y:S01]  /*62f0*/  MUFU.TANH R215, R215 ;  /* 0x000000d700d77308 */ /* 0x000e220000002400 */
[----:B------:R-:W-:-:S02]  /*6300*/  ISETP.GT.AND P1, PT, R153, 0x30, PT ;  /* 0x000000309900780c */ /* 0x000fc40003f24270 */
[----:B------:R-:W-:Y:S02]  /*6310*/  FMNMX.FTZ R164, R179, R164, !PT ;  /* 0x000000a4b3a47209 */ /* 0x000fe40007810000 */
[----:B--2---:R-:W-:Y:S02]  /*6320*/  FSEL R173, R169, -INF , P4 ;  /* 0xff800000a9ad7808 */ /* 0x004fe40002000000 */
        /* <DEDUP_REMOVED lines=8> */
[----:B------:R-:W-:Y:S01]  /*63b0*/  FMNMX.FTZ R164, R187, R164, !PT ;  /* 0x000000a4bba47209 */ /* 0x000fe20007810000 */
[----:B------:R-:W0:Y:S01]  /*63c0*/  S2R R215, SR_TID.X ;  /* 0x0000000000d77919 */ /* 0x000e220000002100 */
[----:B------:R-:W-:Y:S02]  /*63d0*/  ISETP.GT.AND P4, PT, R153, 0x38, PT ;  /* 0x000000389900780c */ /* 0x000fe40003f84270 */
[----:B------:R-:W-:Y:S01]  /*63e0*/  FMNMX.FTZ R164, R190, R164, !PT ;  /* 0x000000a4bea47209 */ /* 0x000fe20007810000 */
[----:B------:R-:W3:Y:S01]  /*63f0*/  MUFU.TANH R218, R218 ;  /* 0x000000da00da7308 */ /* 0x000ee20000002400 */
[----:B--2---:R-:W-:-:S02]  /*6400*/  FSEL R161, R216, -INF , P1 ;  /* 0xff800000d8a17808 */ /* 0x004fc40000800000 */
[----:B------:R-:W-:Y:S02]  /*6410*/  FMNMX.FTZ R164, R191, R164, !PT ;  /* 0x000000a4bfa47209 */ /* 0x000fe40007810000 */
[C---:B------:R-:W-:Y:S02]  /*6420*/  ISETP.GT.AND P3, PT, R153.reuse, 0x39, PT ;  /* 0x000000399900780c */ /* 0x040fe40003f64270 */
[----:B------:R-:W-:Y:S01]  /*6430*/  FMNMX.FTZ R164, R194, R164, !PT ;  /* 0x000000a4c2a47209 */ /* 0x000fe20007810000 */
[----:B------:R-:W2:Y:S01]  /*6440*/  MUFU.TANH R219, R219 ;  /* 0x000000db00db7308 */ /* 0x000ea20000002400 */
[----:B------:R-:W-:Y:S02]  /*6450*/  ISETP.GT.AND P2, PT, R153, 0x40, PT ;  /* 0x000000409900780c */ /* 0x000fe40003f44270 */
[----:B------:R-:W-:Y:S02]  /*6460*/  FMNMX.FTZ R164, R195, R164, !PT ;  /* 0x000000a4c3a47209 */ /* 0x000fe40007810000 */
[----:B------:R-:W-:-:S02]  /*6470*/  ISETP.GT.AND P1, PT, R153, 0x41, PT ;  /* 0x000000419900780c */ /* 0x000fc40003f24270 */
[----:B------:R-:W-:Y:S01]  /*6480*/  FMNMX.FTZ R164, R198, R164, !PT ;  /* 0x000000a4c6a47209 */ /* 0x000fe20007810000 */
[----:B------:R-:W4:Y:S01]  /*6490*/  MUFU.TANH R220, R220 ;  /* 0x000000dc00dc7308 */ /* 0x000f220000002400 */
[----:B-1----:R-:W-:Y:S02]  /*64a0*/  FSEL R168, R217, -INF , P5 ;  /* 0xff800000d9a87808 */ /* 0x002fe40002800000 */
[----:B------:R-:W-:Y:S02]  /*64b0*/  FMNMX.FTZ R164, R199, R164, !PT ;  /* 0x000000a4c7a47209 */ /* 0x000fe40007810000 */
[----:B---3--:R-:W-:Y:S02]  /*64c0*/  FSEL R160, R218, -INF , P4 ;  /* 0xff800000daa07808 */ /* 0x008fe40002000000 */
[----:B------:R-:W-:Y:S01]  /*64d0*/  ISETP.GT.AND P5, PT, R153, 0x49, PT ;  /* 0x000000499900780c */ /* 0x000fe20003fa4270 */
[----:B------:R-:W1:Y:S01]  /*64e0*/  SHFL.BFLY PT, R174, R164, 0x2, 0x1f ;  /* 0x0c401f00a4ae7f89 */ /* 0x000e6200000e0000 */
[----:B------:R-:W3:Y:S01]  /*64f0*/  MUFU.TANH R221, R221 ;  /* 0x000000dd00dd7308 */ /* 0x000ee20000002400 */
[----:B--2---:R-:W-:-:S02]  /*6500*/  FSEL R165, R219, -INF , P3 ;  /* 0xff800000dba57808 */ /* 0x004fc40001800000 */
[C---:B------:R-:W-:Y:S02]  /*6510*/  ISETP.GT.AND P4, PT, R153.reuse, 0x50, PT ;  /* 0x000000509900780c */ /* 0x040fe40003f84270 */
[C---:B------:R-:W-:Y:S02]  /*6520*/  ISETP.GT.AND P3, PT, R153.reuse, 0x51, PT ;  /* 0x000000519900780c */ /* 0x040fe40003f64270 */
[----:B0-----:R-:W-:Y:S01]  /*6530*/  SHF.R.U32.HI R215, RZ, 0x7, R215 ;  /* 0x00000007ffd77819 */ /* 0x001fe200000116d7 */
[----:B------:R-:W0:Y:S01]  /*6540*/  MUFU.TANH R192, R192 ;  /* 0x000000c000c07308 */ /* 0x000e220000002400 */
[----:B----4-:R-:W-:Y:S02]  /*6550*/  FSEL R157, R220, -INF , P2 ;  /* 0xff800000dc9d7808 */ /* 0x010fe40001000000 */
[----:B------:R-:W-:Y:S02]  /*6560*/  ISETP.GT.AND P2, PT, R153, 0x58, PT ;  /* 0x000000589900780c */ /* 0x000fe40003f44270 */
[----:B---3--:R-:W-:-:S02]  /*6570*/  FSEL R156, R221, -INF , P1 ;  /* 0xff800000dd9c7808 */ /* 0x008fc40000800000 */
[----:B------:R-:W-:Y:S02]  /*6580*/  ISETP.GT.AND P1, PT, R153, 0x59, PT ;  /* 0x000000599900780c */ /* 0x000fe40003f24270 */
[----:B-1----:R-:W-:Y:S02]  /*6590*/  FMNMX.FTZ R164, R164, R174, !PT ;  /* 0x000000aea4a47209 */ /* 0x002fe40007810000 */
[----:B0-----:R-:W-:-:S03]  /*65a0*/  FSEL R192, R192, -INF , P4 ;  /* 0xff800000c0c07808 */ /* 0x001fc60002000000 */
[----:B------:R-:W0:Y:S02]  /*65b0*/  SHFL.BFLY PT, R174, R164, 0x1, 0x1f ;  /* 0x0c201f00a4ae7f89 */ /* 0x000e2400000e0000 */
[----:B0-----:R-:W-:-:S04]  /*65c0*/  FMNMX.FTZ R164, R164, R174, !PT ;  /* 0x000000aea4a47209 */ /* 0x001fc80007810000 */
        /* <DEDUP_REMOVED lines=8> */
[----:B------:R-:W-:Y:S01]  /*6650*/  FMUL.FTZ R208, R208, UR5 ;  /* 0x00000005d0d07c20 */ /* 0x000fe20008410000 */
        /* <DEDUP_REMOVED lines=23> */
[----:B------:R-:W0:Y:S08]  /*67d0*/  MUFU.EX2 R211, R208 ;  /* 0x000000d000d37308 */ /* 0x000e300000000800 */
[----:B------:R-:W1:Y:S08]  /*67e0*/  MUFU.EX2 R153, R155 ;  /* 0x0000009b00997308 */ /* 0x000e700000000800 */
[----:B------:R2:W3:Y:S01]  /*67f0*/  MUFU.TANH R174, R188 ;  /* 0x000000bc00ae7308 */ /* 0x0004e20000002400 */
[----:B0-----:R-:W-:Y:S01]  /*6800*/  FFMA.FTZ R3, R211, R3, R21 ;  /* 0x00000003d3037223 */ /* 0x001fe20000010015 */
[-C--:B------:R-:W-:Y:S01]  /*6810*/  FMUL.FTZ R26, R26, R211.reuse ;  /* 0x000000d31a1a7220 */ /* 0x080fe20000410000 */
[-C--:B------:R-:W-:Y:S01]  /*6820*/  FMUL.FTZ R27, R27, R211.reuse ;  /* 0x000000d31b1b7220 */ /* 0x080fe20000410000 */
[-C--:B------:R-:W-:Y:S01]  /*6830*/  FMUL.FTZ R30, R30, R211.reuse ;  /* 0x000000d31e1e7220 */ /* 0x080fe20000410000 */
[-C--:B------:R-:W-:Y:S01]  /*6840*/  FMUL.FTZ R31, R31, R211.reuse ;  /* 0x000000d31f1f7220 */ /* 0x080fe20000410000 */
[-C--:B------:R-:W-:Y:S01]  /*6850*/  FMUL.FTZ R34, R34, R211.reuse ;  /* 0x000000d322227220 */ /* 0x080fe20000410000 */
[-C--:B------:R-:W-:Y:S01]  /*6860*/  FMUL.FTZ R35, R35, R211.reuse ;  /* 0x000000d323237220 */ /* 0x080fe20000410000 */
[----:B------:R-:W-:Y:S01]  /*6870*/  FMUL.FTZ R38, R38, R211 ;  /* 0x000000d326267220 */ /* 0x000fe20000410000 */
[C---:B-1----:R-:W-:Y:S01]  /*6880*/  FADD.FTZ R3, R153.reuse, R3 ;  /* 0x0000000399037221 */ /* 0x042fe20000010000 */
[----:B------:R-:W-:Y:S01]  /*6890*/  F2FP.BF16.F32.PACK_AB R153, R153, R21 ;  /* 0x000000159999723e */ /* 0x000fe200000010ff */
[----:B--2---:R-:W-:Y:S01]  /*68a0*/  FMUL.FTZ R188, R196, UR10 ;  /* 0x0000000ac4bc7c20 */ /* 0x004fe20008410000 */
[----:B------:R-:W-:Y:S01]  /*68b0*/  FMNMX.FTZ R21, R154, R207, !PT ;  /* 0x000000cf9a157209 */ /* 0x000fe20007810000 */
[----:B------:R-:W-:Y:S01]  /*68c0*/  MUFU.EX2 R196, R158 ;  /* 0x0000009e00c47308 */ /* 0x000fe20000000800 */
[-C--:B------:R-:W-:Y:S01]  /*68d0*/  FMUL.FTZ R39, R39, R211.reuse ;  /* 0x000000d327277220 */ /* 0x080fe20000410000 */
[----:B------:R-:W-:Y:S01]  /*68e0*/  FMUL.FTZ R42, R42, R211 ;  /* 0x000000d32a2a7220 */ /* 0x000fe20000410000 */
[----:B------:R-:W-:Y:S01]  /*68f0*/  FMNMX.FTZ R21, R152, R21, !PT ;  /* 0x0000001598157209 */ /* 0x000fe20007810000 */
[-C--:B------:R-:W-:Y:S01]  /*6900*/  FMUL.FTZ R43, R43, R211.reuse ;  /* 0x000000d32b2b7220 */ /* 0x080fe20000410000 */
[----:B---3--:R-:W-:Y:S01]  /*6910*/  FSEL R174, R174, -INF , P6 ;  /* 0xff800000aeae7808 */ /* 0x008fe20003000000 */
[----:B------:R-:W-:Y:S01]  /*6920*/  FMUL.FTZ R46, R46, R211 ;  /* 0x000000d32e2e7220 */ /* 0x000fe20000410000 */
[----:B------:R-:W-:Y:S01]  /*6930*/  FMNMX.FTZ R21, R209, R21, !PT ;  /* 0x00000015d1157209 */ /* 0x000fe20007810000 */
[----:B------:R-:W0:Y:S01]  /*6940*/  MUFU.TANH R188, R188 ;  /* 0x000000bc00bc7308 */ /* 0x000e220000002400 */
[-C--:B------:R-:W-:Y:S01]  /*6950*/  FMUL.FTZ R47, R47, R211.reuse ;  /* 0x000000d32f2f7220 */ /* 0x080fe20000410000 */
[----:B------:R-:W-:Y:S01]  /*6960*/  FMUL.FTZ R50, R50, R211 ;  /* 0x000000d332327220 */ /* 0x000fe20000410000 */
[----:B------:R-:W-:Y:S01]  /*6970*/  FMNMX.FTZ R21, R185, R21, !PT ;  /* 0x00000015b9157209 */ /* 0x000fe20007810000 */
[-C--:B------:R-:W-:Y:S01]  /*6980*/  FMUL.FTZ R51, R51, R211.reuse ;  /* 0x000000d333337220 */ /* 0x080fe20000410000 */
        /* <DEDUP_REMOVED lines=12> */
[----:B0-----:R-:W-:Y:S01]  /*6a50*/  FSEL R188, R188, -INF , P2 ;  /* 0xff800000bcbc7808 */ /* 0x001fe20001000000 */
        /* <DEDUP_REMOVED lines=11> */
[----:B------:R0:W1:Y:S01]  /*6b10*/  MUFU.TANH R21, R189 ;  /* 0x000000bd00157308 */ /* 0x0000620000002400 */
[----:B------:R-:W-:Y:S01]  /*6b20*/  FMUL.FTZ R87, R87, R211 ;  /* 0x000000d357577220 */ /* 0x000fe20000410000 */
[----:B------:R-:W-:Y:S01]  /*6b30*/  FMNMX.FTZ R155, R176, R155, !PT ;  /* 0x0000009bb09b7209 */ /* 0x000fe20007810000 */
[-C--:B------:R-:W-:Y:S01]  /*6b40*/  FMUL.FTZ R90, R90, R211.reuse ;  /* 0x000000d35a5a7220 */ /* 0x080fe20000410000 */
[-C--:B------:R-:W-:Y:S01]  /*6b50*/  FMUL.FTZ R91, R91, R211.reuse ;  /* 0x000000d35b5b7220 */ /* 0x080fe20000410000 */
[----:B------:R-:W-:Y:S01]  /*6b60*/  FMUL.FTZ R94, R94, R211 ;  /* 0x000000d35e5e7220 */ /* 0x000fe20000410000 */
[----:B------:R-:W-:Y:S01]  /*6b70*/  FMNMX.FTZ R155, R169, R155, !PT ;  /* 0x0000009ba99b7209 */ /* 0x000fe20007810000 */
[-C--:B------:R-:W-:Y:S01]  /*6b80*/  FMUL.FTZ R95, R95, R211.reuse ;  /* 0x000000d35f5f7220 */ /* 0x080fe20000410000 */
[----:B------:R-:W-:Y:S01]  /*6b90*/  FMUL.FTZ R98, R98, R211 ;  /* 0x000000d362627220 */ /* 0x000fe20000410000 */
[----:B0-----:R-:W-:Y:S01]  /*6ba0*/  FMUL.FTZ R189, R193, UR10 ;  /* 0x0000000ac1bd7c20 */ /* 0x001fe20008410000 */
[----:B------:R-:W-:Y:S01]  /*6bb0*/  FMNMX.FTZ R155, R161, R155, !PT ;  /* 0x0000009ba19b7209 */ /* 0x000fe20007810000 */
[----:B------:R-:W-:Y:S01]  /*6bc0*/  FMUL.FTZ R193, R197, UR10 ;  /* 0x0000000ac5c17c20 */ /* 0x000fe20008410000 */
[----:B------:R-:W-:Y:S01]  /*6bd0*/  UIADD3 UR10, UR4, 0x32440, URZ ;  /* 0x00032440040a7890 */ /* 0x000fe2000fffe03f */
[----:B------:R-:W-:Y:S01]  /*6be0*/  FMUL.FTZ R99, R99, R211 ;  /* 0x000000d363637220 */ /* 0x000fe20000410000 */
[----:B------:R-:W-:Y:S01]  /*6bf0*/  FMNMX.FTZ R155, R168, R155, !PT ;  /* 0x0000009ba89b7209 */ /* 0x000fe20007810000 */
[----:B------:R-:W0:Y:S01]  /*6c00*/  MUFU.TANH R189, R189 ;  /* 0x000000bd00bd7308 */ /* 0x000e220000002400 */
[----:B------:R-:W-:Y:S01]  /*6c10*/  UPRMT UR10, UR55, 0x654, UR10 ;  /* 0x00000654370a7896 */ /* 0x000fe2000800000a */
        /* <DEDUP_REMOVED lines=24> */
[----:B-1----:R-:W-:Y:S01]  /*6da0*/  FSEL R193, R193, -INF , P1 ;  /* 0xff800000c1c17808 */ /* 0x002fe20000800000 */
        /* <DEDUP_REMOVED lines=14> */
[----:B------:R-:W-:Y:S01]  /*6e90*/  FMUL.FTZ R151, R151, R211 ;  /* 0x000000d397977220 */ /* 0x000fe20000410000 */
[----:B------:R-:W-:Y:S01]  /*6ea0*/  SYNCS.ARRIVE.TRANS64.RED.A1T0 RZ, [UR10], RZ ;  /* 0x000000ffffff79a7 */ /* 0x000fe2000810040a */
[----:B------:R-:W0:Y:S01]  /*6eb0*/  MUFU.EX2 R159, R159 ;  /* 0x0000009f009f7308 */ /* 0x000e220000000800 */
[----:B------:R-:W-:Y:S01]  /*6ec0*/  UMOV UR10, UR6 ;  /* 0x00000006000a7c82 */ /* 0x000fe20008000000 */
[----:B------:R-:W1:Y:S01]  /*6ed0*/  SHFL.BFLY PT, R155, R21, 0x2, 0x1f ;  /* 0x0c401f00159b7f89 */ /* 0x000e6200000e0000 */
[----:B------:R-:W-:-:S05]  /*6ee0*/  FADD.FTZ R3, R196, R3 ;  /* 0x00000003c4037221 */ /* 0x000fca0000010000 */
[----:B------:R-:W2:Y:S08]  /*6ef0*/  MUFU.EX2 R162, R162 ;  /* 0x000000a200a27308 */ /* 0x000eb00000000800 */
[----:B------:R-:W3:Y:S01]  /*6f00*/  MUFU.EX2 R163, R163 ;  /* 0x000000a300a37308 */ /* 0x000ee20000000800 */
[----:B0-----:R-:W-:-:S07]  /*6f10*/  FADD.FTZ R3, R159, R3 ;  /* 0x000000039f037221 */ /* 0x001fce0000010000 */
[----:B------:R-:W0:Y:S01]  /*6f20*/  MUFU.EX2 R166, R166 ;  /* 0x000000a600a67308 */ /* 0x000e220000000800 */
[----:B--2---:R-:W-:Y:S01]  /*6f30*/  FADD.FTZ R3, R162, R3 ;  /* 0x00000003a2037221 */ /* 0x004fe20000010000 */
[----:B-1----:R-:W-:-:S05]  /*6f40*/  FMNMX.FTZ R21, R21, R155, !PT ;  /* 0x0000009b15157209 */ /* 0x002fca0007810000 */
[----:B------:R-:W1:Y:S01]  /*6f50*/  SHFL.BFLY PT, R155, R21, 0x1, 0x1f ;  /* 0x0c201f00159b7f89 */ /* 0x000e6200000e0000 */
[----:B------:R-:W2:Y:S01]  /*6f60*/  MUFU.EX2 R167, R167 ;  /* 0x000000a700a77308 */ /* 0x000ea20000000800 */
[----:B---3--:R-:W-:-:S07]  /*6f70*/  FADD.FTZ R3, R163, R3 ;  /* 0x00000003a3037221 */ /* 0x008fce0000010000 */
[----:B------:R-:W3:Y:S01]  /*6f80*/  MUFU.EX2 R170, R170 ;  /* 0x000000aa00aa7308 */ /* 0x000ee20000000800 */
[----:B0-----:R-:W-:-:S07]  /*6f90*/  FADD.FTZ R3, R166, R3 ;  /* 0x00000003a6037221 */ /* 0x001fce0000010000 */
[----:B------:R-:W0:Y:S01]  /*6fa0*/  MUFU.EX2 R171, R171 ;  /* 0x000000ab00ab7308 */ /* 0x000e220000000800 */
[----:B--2---:R-:W-:Y:S01]  /*6fb0*/  FADD.FTZ R3, R167, R3 ;  /* 0x00000003a7037221 */ /* 0x004fe20000010000 */
[----:B-1----:R-:W-:-:S06]  /*6fc0*/  FMNMX.FTZ R21, R21, R155, !PT ;  /* 0x0000009b15157209 */ /* 0x002fcc0007810000 */
[----:B------:R-:W-:Y:S01]  /*6fd0*/  MUFU.EX2 R210, R210 ;  /* 0x000000d200d27308 */ /* 0x000fe20000000800 */
[----:B---3--:R-:W-:Y:S01]  /*6fe0*/  FADD.FTZ R3, R170, R3 ;  /* 0x00000003aa037221 */ /* 0x008fe20000010000 */
[C---:B------:R-:W-:Y:S01]  /*6ff0*/  FSETP.NEU.FTZ.AND P1, PT, R21.reuse, -INF , PT ;  /* 0xff8000001500780b */ /* 0x040fe20003f3d000 */
[----:B------:R-:W-:-:S03]  /*7000*/  FMUL.FTZ R158, R21, UR5 ;  /* 0x00000005159e7c20 */ /* 0x000fc60008410000 */
[----:B------:R-:W-:Y:S02]  /*7010*/  FSEL R155, R21, RZ, P1 ;  /* 0x000000ff159b7208 */ /* 0x000fe40000800000 */
[----:B------:R-:W-:Y:S01]  /*7020*/  MUFU.EX2 R175, R175 ;  /* 0x000000af00af7308 */ /* 0x000fe20000000800 */
[----:B------:R-:W-:Y:S01]  /*7030*/  FSEL R158, R158, RZ, P1 ;  /* 0x000000ff9e9e7208 */ /* 0x000fe20000800000 */
[----:B0-----:R-:W-:Y:S01]  /*7040*/  FADD.FTZ R3, R171, R3 ;  /* 0x00000003ab037221 */ /* 0x001fe20000010000 */
[----:B------:R-:W-:-:S03]  /*7050*/  FADD.FTZ R155, -R155, R207 ;  /* 0x000000cf9b9b7221 */ /* 0x000fc60000010100 */
[--C-:B------:R-:W-:Y:S01]  /*7060*/  FFMA.FTZ R208, R152, UR5, -R158.reuse ;  /* 0x0000000598d07c23 */ /* 0x100fe2000801089e */
[--C-:B------:R-:W-:Y:S01]  /*7070*/  FFMA.FTZ R152, R209, UR5, -R158.reuse ;  /* 0x00000005d1987c23 */ /* 0x100fe2000801089e */
[--C-:B------:R-:W-:Y:S01]  /*7080*/  FFMA.FTZ R207, R154, UR5, -R158.reuse ;  /* 0x000000059acf7c23 */ /* 0x100fe2000801089e */
[----:B------:R-:W-:Y:S01]  /*7090*/  FMUL.FTZ R155, R155, UR5 ;  /* 0x000000059b9b7c20 */ /* 0x000fe20008410000 */
        /* <DEDUP_REMOVED lines=8> */
[----:B------:R-:W-:Y:S01]  /*7120*/  FFMA.FTZ R176, R176, UR5, -R158 ;  /* 0x00000005b0b07c23 */ /* 0x000fe2000801089e */
[----:B------:R1:W2:Y:S01]  /*7130*/  MUFU.EX2 R209, R155 ;  /* 0x0000009b00d17308 */ /* 0x0002a20000000800 */
[----:B0-----:R-:W-:-:S02]  /*7140*/  VIADD R152, R215, 0x8 ;  /* 0x00000008d7987836 */ /* 0x001fc40000000000 */
[--C-:B------:R-:W-:Y:S01]  /*7150*/  FFMA.FTZ R169, R169, UR5, -R158.reuse ;  /* 0x00000005a9a97c23 */ /* 0x100fe2000801089e */
[--C-:B------:R-:W-:Y:S01]  /*7160*/  FFMA.FTZ R215, R161, UR5, -R158.reuse ;  /* 0x00000005a1d77c23 */ /* 0x100fe2000801089e */
[--C-:B------:R-:W-:Y:S01]  /*7170*/  FFMA.FTZ R161, R168, UR5, -R158.reuse ;  /* 0x00000005a8a17c23 */ /* 0x100fe2000801089e */
[--C-:B------:R-:W-:Y:S01]  /*7180*/  FFMA.FTZ R160, R160, UR5, -R158.reuse ;  /* 0x00000005a0a07c23 */ /* 0x100fe2000801089e */
[--C-:B------:R-:W-:Y:S01]  /*7190*/  FFMA.FTZ R165, R165, UR5, -R158.reuse ;  /* 0x00000005a5a57c23 */ /* 0x100fe2000801089e */
[--C-:B------:R-:W-:Y:S01]  /*71a0*/  FFMA.FTZ R168, R174, UR5, -R158.reuse ;  /* 0x00000005aea87c23 */ /* 0x100fe2000801089e */
[----:B------:R-:W-:Y:S01]  /*71b0*/  MUFU.EX2 R207, R207 ;  /* 0x000000cf00cf7308 */ /* 0x000fe20000000800 */
[----:B-1----:R-:W-:Y:S01]  /*71c0*/  F2FP.BF16.F32.PACK_AB R155, R159, R196 ;  /* 0x000000c49f9b723e */ /* 0x002fe200000010ff */
[--C-:B------:R-:W-:Y:S01]  /*71d0*/  FFMA.FTZ R157, R157, UR5, -R158.reuse ;  /* 0x000000059d9d7c23 */ /* 0x100fe2000801089e */
[--C-:B------:R-:W-:Y:S01]  /*71e0*/  FFMA.FTZ R156, R156, UR5, -R158.reuse ;  /* 0x000000059c9c7c23 */ /* 0x100fe2000801089e */
[--C-:B------:R-:W-:Y:S01]  /*71f0*/  FFMA.FTZ R174, R197, UR5, -R158.reuse ;  /* 0x00000005c5ae7c23 */ /* 0x100fe2000801089e */
[--C-:B------:R-:W-:Y:S01]  /*7200*/  FFMA.FTZ R192, R192, UR5, -R158.reuse ;  /* 0x00000005c0c07c23 */ /* 0x100fe2000801089e */
[--C-:B------:R-:W-:Y:S01]  /*7210*/  FFMA.FTZ R189, R189, UR5, -R158.reuse ;  /* 0x00000005bdbd7c23 */ /* 0x100fe2000801089e */
[--C-:B------:R-:W-:Y:S01]  /*7220*/  FFMA.FTZ R188, R188, UR5, -R158.reuse ;  /* 0x00000005bcbc7c23 */ /* 0x100fe2000801089e */
[----:B------:R-:W0:Y:S01]  /*7230*/  MUFU.EX2 R208, R208 ;  /* 0x000000d000d07308 */ /* 0x000e220000000800 */
[----:B------:R0:W-:Y:S01]  /*7240*/  BAR.SYNC.DEFER_BLOCKING R152, 0x100 ;  /* 0x000400980000751d */ /* 0x0001e20000010000 */
[-C--:B--2---:R-:W-:Y:S01]  /*7250*/  FMUL.FTZ R24, R24, R209.reuse ;  /* 0x000000d118187220 */ /* 0x084fe20000410000 */
        /* <DEDUP_REMOVED lines=65> */
[----:B------:R-:W0:Y:S01]  /*7670*/  MUFU.EX2 R177, R177 ;  /* 0x000000b100b17308 */ /* 0x000e220000000800 */
[----:B-1----:R-:W-:Y:S01]  /*7680*/  F2FP.BF16.F32.PACK_AB R154, R185, R211 ;  /* 0x000000d3b99a723e */ /* 0x002fe200000010ff */
[----:B------:R-:W-:Y:S01]  /*7690*/  FFMA.FTZ R158, R193, UR5, -R158 ;  /* 0x00000005c19e7c23 */ /* 0x000fe2000801089e */
[----:B------:R-:W-:Y:S01]  /*76a0*/  FFMA.FTZ R2, R209, R2, R207 ;  /* 0x00000002d1027223 */ /* 0x000fe200000100cf */
[----:B------:R-:W-:Y:S01]  /*76b0*/  FADD.FTZ R3, R210, R3 ;  /* 0x00000003d2037221 */ /* 0x000fe20000010000 */
[----:B------:R-:W-:-:S02]  /*76c0*/  WARPGROUP.ARRIVE ;  /* 0x00000000000079c5 */ /* 0x000fc40000000000 */
[----:B------:R-:W-:Y:S01]  /*76d0*/  FADD.FTZ R2, R208, R2 ;  /* 0x00000002d0027221 */ /* 0x000fe20000010000 */
[----:B------:R-:W1:Y:S01]  /*76e0*/  MUFU.EX2 R180, R180 ;  /* 0x000000b400b47308 */ /* 0x000e620000000800 */
[----:B------:R-:W-:Y:S02]  /*76f0*/  FADD.FTZ R3, R175, R3 ;  /* 0x00000003af037221 */ /* 0x000fe40000010000 */
[----:B------:R-:W-:Y:S01]  /*7700*/  HGMMA.64x256x16.F32.BF16 R24, R152, gdesc[UR8].tnspB, R24, gsb0 ;  /* 0x43e0000898187df0 */ /* 0x000fe20008001818 */
[----:B------:R-:W-:Y:S01]  /*7710*/  UIADD3 UR10, UR6, 0x80, URZ ;  /* 0x00000080060a7890 */ /* 0x000fe2000fffe03f */
[----:B------:R-:W-:Y:S01]  /*7720*/  FADD.FTZ R2, R211, R2 ;  /* 0x00000002d3027221 */ /* 0x000fe20000010000 */
[----:B------:R-:W-:Y:S02]  /*7730*/  UMOV UR11, 0x40000040 ;  /* 0x40000040000b7882 */ /* 0x000fe40000000000 */
[----:B------:R-:W2:Y:S01]  /*7740*/  MUFU.EX2 R181, R181 ;  /* 0x000000b500b57308 */ /* 0x000ea20000000800 */
[----:B------:R-:W-:-:S04]  /*7750*/  FADD.FTZ R2, R185, R2 ;  /* 0x00000002b9027221 */ /* 0x000fc80000010000 */
[----:B0-----:R-:W-:-:S03]  /*7760*/  FADD.FTZ R2, R177, R2 ;  /* 0x00000002b1027221 */ /* 0x001fc60000010000 */
[----:B------:R-:W0:Y:S01]  /*7770*/  MUFU.EX2 R184, R184 ;  /* 0x000000b800b87308 */ /* 0x000e220000000800 */
[----:B-1----:R-:W-:-:S07]  /*7780*/  FADD.FTZ R2, R180, R2 ;  /* 0x00000002b4027221 */ /* 0x002fce0000010000 */
[----:B------:R-:W1:Y:S01]  /*7790*/  MUFU.EX2 R172, R172 ;  /* 0x000000ac00ac7308 */ /* 0x000e620000000800 */
[----:B--2---:R-:W-:-:S07]  /*77a0*/  FADD.FTZ R2, R181, R2 ;  /* 0x00000002b5027221 */ /* 0x004fce0000010000 */
[----:B------:R-:W2:Y:S01]  /*77b0*/  MUFU.EX2 R173, R173 ;  /* 0x000000ad00ad7308 */ /* 0x000ea20000000800 */
[----:B0-----:R-:W-:-:S07]  /*77c0*/  FADD.FTZ R2, R184, R2 ;  /* 0x00000002b8027221 */ /* 0x001fce0000010000 */
[----:B------:R-:W-:Y:S01]  /*77d0*/  MUFU.EX2 R176, R176 ;  /* 0x000000b000b07308 */ /* 0x000fe20000000800 */
[----:B-1----:R-:W-:-:S07]  /*77e0*/  FADD.FTZ R2, R172, R2 ;  /* 0x00000002ac027221 */ /* 0x002fce0000010000 */
[----:B------:R-:W0:Y:S01]  /*77f0*/  MUFU.EX2 R169, R169 ;  /* 0x000000a900a97308 */ /* 0x000e220000000800 */
[----:B--2---:R-:W-:-:S07]  /*7800*/  FADD.FTZ R2, R173, R2 ;  /* 0x00000002ad027221 */ /* 0x004fce0000010000 */
[----:B------:R-:W-:Y:S08]  /*7810*/  MUFU.EX2 R178, R178 ;  /* 0x000000b200b27308 */ /* 0x000ff00000000800 */
[----:B------:R-:W-:Y:S08]  /*7820*/  MUFU.EX2 R179, R179 ;  /* 0x000000b300b37308 */ /* 0x000ff00000000800 */
[----:B------:R-:W-:Y:S08]  /*7830*/  MUFU.EX2 R182, R182 ;  /* 0x000000b600b67308 */ /* 0x000ff00000000800 */
[----:B------:R-:W-:Y:S08]  /*7840*/  MUFU.EX2 R215, R215 ;  /* 0x000000d700d77308 */ /* 0x000ff00000000800 */
[----:B------:R-:W1:Y:S08]  /*7850*/  MUFU.EX2 R161, R161 ;  /* 0x000000a100a17308 */ /* 0x000e700000000800 */
[----:B------:R-:W-:Y:S08]  /*7860*/  MUFU.EX2 R160, R160 ;  /* 0x000000a000a07308 */ /* 0x000ff00000000800 */
[----:B------:R-:W2:Y:S08]  /*7870*/  MUFU.EX2 R165, R165 ;  /* 0x000000a500a57308 */ /* 0x000eb00000000800 */
[----:B------:R-:W3:Y:S08]  /*7880*/  MUFU.EX2 R183, R183 ;  /* 0x000000b700b77308 */ /* 0x000ef00000000800 */
[----:B------:R-:W-:Y:S08]  /*7890*/  MUFU.EX2 R186, R186 ;  /* 0x000000ba00ba7308 */ /* 0x000ff00000000800 */
[----:B------:R-:W-:Y:S08]  /*78a0*/  MUFU.EX2 R187, R187 ;  /* 0x000000bb00bb7308 */ /* 0x000ff00000000800 */
[----:B------:R-:W-:Y:S08]  /*78b0*/  MUFU.EX2 R190, R190 ;  /* 0x000000be00be7308 */ /* 0x000ff00000000800 */
[----:B------:R-:W4:Y:S08]  /*78c0*/  MUFU.EX2 R157, R157 ;  /* 0x0000009d009d7308 */ /* 0x000f300000000800 */
[----:B------:R-:W5:Y:S08]  /*78d0*/  MUFU.EX2 R156, R156 ;  /* 0x0000009c009c7308 */ /* 0x000f700000000800 */
[----:B------:R-:W5:Y:S08]  /*78e0*/  MUFU.EX2 R168, R168 ;  /* 0x000000a800a87308 */ /* 0x000f700000000800 */
[----:B------:R-:W5:Y:S08]  /*78f0*/  MUFU.EX2 R174, R174 ;  /* 0x000000ae00ae7308 */ /* 0x000f700000000800 */
[----:B------:R-:W5:Y:S08]  /*7900*/  MUFU.EX2 R191, R191 ;  /* 0x000000bf00bf7308 */ /* 0x000f700000000800 */
[----:B------:R-:W-:Y:S08]  /*7910*/  MUFU.EX2 R194, R194 ;  /* 0x000000c200c27308 */ /* 0x000ff00000000800 */
[----:B------:R-:W-:Y:S08]  /*7920*/  MUFU.EX2 R195, R195 ;  /* 0x000000c300c37308 */ /* 0x000ff00000000800 */
[----:B------:R-:W-:Y:S08]  /*7930*/  MUFU.EX2 R198, R198 ;  /* 0x000000c600c67308 */ /* 0x000ff00000000800 */
[----:B------:R-:W5:Y:S08]  /*7940*/  MUFU.EX2 R192, R192 ;  /* 0x000000c000c07308 */ /* 0x000f700000000800 */
[----:B------:R-:W5:Y:S08]  /*7950*/  MUFU.EX2 R189, R189 ;  /* 0x000000bd00bd7308 */ /* 0x000f700000000800 */
[----:B------:R-:W5:Y:S08]  /*7960*/  MUFU.EX2 R188, R188 ;  /* 0x000000bc00bc7308 */ /* 0x000f700000000800 */
[----:B------:R-:W5:Y:S08]  /*7970*/  MUFU.EX2 R158, R158 ;  /* 0x0000009e009e7308 */ /* 0x000f700000000800 */
[----:B------:R-:W5:Y:S01]  /*7980*/  MUFU.EX2 R199, R199 ;  /* 0x000000c700c77308 */ /* 0x000f620000000800 */
[----:B------:R-:W-:-:S02]  /*7990*/  WARPGROUP.DEPBAR.LE gsb0, 0x0 ;  /* 0x00008000000079c5 */ /* 0x000fc40000010000 */
[----:B------:R-:W-:Y:S02]  /*79a0*/  F2FP.BF16.F32.PACK_AB R153, R163, R162 ;  /* 0x000000a2a399723e */ /* 0x000fe400000010ff */
[----:B------:R-:W-:Y:S02]  /*79b0*/  F2FP.BF16.F32.PACK_AB R155, R167, R166 ;  /* 0x000000a6a79b723e */ /* 0x000fe400000010ff */
[----:B------:R-:W-:Y:S02]  /*79c0*/  F2FP.BF16.F32.PACK_AB R152, R180, R177 ;  /* 0x000000b1b498723e */ /* 0x000fe400000010ff */
[----:B------:R-:W-:-:S04]  /*79d0*/  F2FP.BF16.F32.PACK_AB R154, R184, R181 ;  /* 0x000000b5b89a723e */ /* 0x000fc800000010ff */
[----:B------:R-:W-:-:S06]  /*79e0*/  WARPGROUP.ARRIVE ;  /* 0x00000000000079c5 */ /* 0x000fcc0000000000 */
[----:B------:R-:W-:Y:S01]  /*79f0*/  HGMMA.64x256x16.F32.BF16 R24, R152, gdesc[UR8].tnspB, R24, gsb0 ;  /* 0x43e0000898187df0 */ /* 0x000fe20008001818 */
[----:B------:R-:W-:Y:S01]  /*7a00*/  UIADD3 UR10, UR6, 0x100, URZ ;  /* 0x00000100060a7890 */ /* 0x000fe2000fffe03f */
[----:B------:R-:W-:Y:S01]  /*7a10*/  UMOV UR11, 0x40000040 ;  /* 0x40000040000b7882 */ /* 0x000fe20000000000 */
[----:B------:R-:W-:Y:S02]  /*7a20*/  WARPGROUP.DEPBAR.LE gsb0, 0x0 ;  /* 0x00008000000079c5 */ /* 0x000fe40000010000 */
[----:B------:R-:W-:Y:S02]  /*7a30*/  F2FP.BF16.F32.PACK_AB R152, R173, R172 ;  /* 0x000000acad98723e */ /* 0x000fe400000010ff */
[----:B------:R-:W-:Y:S02]  /*7a40*/  F2FP.BF16.F32.PACK_AB R153, R171, R170 ;  /* 0x000000aaab99723e */ /* 0x000fe400000010ff */
[----:B0-----:R-:W-:Y:S01]  /*7a50*/  F2FP.BF16.F32.PACK_AB R154, R169, R176 ;  /* 0x000000b0a99a723e */ /* 0x001fe200000010ff */
[----:B------:R-:W-:Y:S01]  /*7a60*/  FADD.FTZ R176, R176, R2 ;  /* 0x00000002b0b07221 */ /* 0x000fe20000010000 */
[----:B------:R-:W-:-:S03]  /*7a70*/  F2FP.BF16.F32.PACK_AB R155, R175, R210 ;  /* 0x000000d2af9b723e */ /* 0x000fc600000010ff */
[----:B------:R-:W-:Y:S01]  /*7a80*/  FADD.FTZ R176, R169, R176 ;  /* 0x000000b0a9b07221 */ /* 0x000fe20000010000 */
[----:B------:R-:W-:-:S13]  /*7a90*/  WARPGROUP.ARRIVE ;  /* 0x00000000000079c5 */ /* 0x000fda0000000000 */
[----:B------:R-:W-:Y:S01]  /*7aa0*/  HGMMA.64x256x16.F32.BF16 R24, R152, gdesc[UR8].tnspB, R24, gsb0 ;  /* 0x43e0000898187df0 */ /* 0x000fe20008001818 */
[----:B------:R-:W-:Y:S01]  /*7ab0*/  UIADD3 UR10, UR6, 0x180, URZ ;  /* 0x00000180060a7890 */ /* 0x000fe2000fffe03f */
[----:B------:R-:W-:Y:S01]  /*7ac0*/  UMOV UR11, 0x40000040 ;  /* 0x40000040000b7882 */ /* 0x000fe20000000000 */
[----:B------:R-:W-:Y:S02]  /*7ad0*/  WARPGROUP.DEPBAR.LE gsb0, 0x0 ;  /* 0x00008000000079c5 */ /* 0x000fe40000010000 */
[----:B-1----:R-:W-:Y:S01]  /*7ae0*/  F2FP.BF16.F32.PACK_AB R152, R161, R215 ;  /* 0x000000d7a198723e */ /* 0x002fe200000010ff */
[----:B------:R-:W-:Y:S01]  /*7af0*/  FADD.FTZ R215, R215, R176 ;  /* 0x000000b0d7d77221 */ /* 0x000fe20000010000 */
[----:B------:R-:W-:Y:S01]  /*7b00*/  F2FP.BF16.F32.PACK_AB R153, R179, R178 ;  /* 0x000000b2b399723e */ /* 0x000fe200000010ff */
[----:B------:R-:W-:Y:S01]  /*7b10*/  FADD.FTZ R178, R178, R3 ;  /* 0x00000003b2b27221 */ /* 0x000fe20000010000 */
[----:B--2---:R-:W-:Y:S01]  /*7b20*/  F2FP.BF16.F32.PACK_AB R154, R165, R160 ;  /* 0x000000a0a59a723e */ /* 0x004fe200000010ff */
        /* <DEDUP_REMOVED lines=10> */
[----:B----4-:R-:W-:Y:S01]  /*7bd0*/  FADD.FTZ R215, R157, R215 ;  /* 0x000000d79dd77221 */ /* 0x010fe20000010000 */
[----:B------:R-:W-:Y:S01]  /*7be0*/  UMOV UR11, 0x40000040 ;  /* 0x40000040000b7882 */ /* 0x000fe20000000000 */
[----:B------:R-:W-:Y:S02]  /*7bf0*/  FADD.FTZ R178, R186, R178 ;  /* 0x000000b2bab27221 */ /* 0x000fe40000010000 */
[----:B-----5:R-:W-:Y:S02]  /*7c00*/  FADD.FTZ R215, R156, R215 ;  /* 0x000000d79cd77221 */ /* 0x020fe40000010000 */
[----:B------:R-:W-:Y:S02]  /*7c10*/  FADD.FTZ R178, R187, R178 ;  /* 0x000000b2bbb27221 */ /* 0x000fe40000010000 */
[----:B------:R-:W-:-:S02]  /*7c20*/  FADD.FTZ R215, R168, R215 ;  /* 0x000000d7a8d77221 */ /* 0x000fc40000010000 */
[----:B------:R-:W-:Y:S02]  /*7c30*/  FADD.FTZ R178, R190, R178 ;  /* 0x000000b2beb27221 */ /* 0x000fe40000010000 */
[----:B------:R-:W-:Y:S02]  /*7c40*/  FADD.FTZ R215, R174, R215 ;  /* 0x000000d7aed77221 */ /* 0x000fe40000010000 */
[----:B------:R-:W-:Y:S02]  /*7c50*/  FADD.FTZ R178, R191, R178 ;  /* 0x000000b2bfb27221 */ /* 0x000fe40000010000 */
[----:B------:R-:W-:Y:S02]  /*7c60*/  FADD.FTZ R215, R192, R215 ;  /* 0x000000d7c0d77221 */ /* 0x000fe40000010000 */
[----:B------:R-:W-:Y:S02]  /*7c70*/  FADD.FTZ R178, R194, R178 ;  /* 0x000000b2c2b27221 */ /* 0x000fe40000010000 */
[----:B------:R-:W-:-:S02]  /*7c80*/  FADD.FTZ R215, R189, R215 ;  /* 0x000000d7bdd77221 */ /* 0x000fc40000010000 */
[----:B------:R-:W-:Y:S02]  /*7c90*/  FADD.FTZ R178, R195, R178 ;  /* 0x000000b2c3b27221 */ /* 0x000fe40000010000 */
[----:B------:R-:W-:Y:S02]  /*7ca0*/  FADD.FTZ R215, R188, R215 ;  /* 0x000000d7bcd77221 */ /* 0x000fe40000010000 */
[----:B------:R-:W-:Y:S02]  /*7cb0*/  FADD.FTZ R178, R198, R178 ;  /* 0x000000b2c6b27221 */ /* 0x000fe40000010000 */
[----:B------:R-:W-:Y:S02]  /*7cc0*/  FADD.FTZ R2, R158, R215 ;  /* 0x000000d79e027221 */ /* 0x000fe40000010000 */
[----:B------:R-:W-:Y:S01]  /*7cd0*/  FADD.FTZ R3, R199, R178 ;  /* 0x000000b2c7037221 */ /* 0x000fe20000010000 */
[----:B------:R-:W-:Y:S02]  /*7ce0*/  WARPGROUP.DEPBAR.LE gsb0, 0x0 ;  /* 0x00008000000079c5 */ /* 0x000fe40000010000 */
[----:B------:R-:W-:-:S02]  /*7cf0*/  F2FP.BF16.F32.PACK_AB R152, R156, R157 ;  /* 0x0000009d9c98723e */ /* 0x000fc400000010ff */
        /* <DEDUP_REMOVED lines=10> */
[----:B------:R-:W-:Y:S02]  /*7da0*/  F2FP.BF16.F32.PACK_AB R154, R158, R188 ;  /* 0x000000bc9e9a723e */ /* 0x000fe400000010ff */
[----:B------:R-:W-:-:S04]  /*7db0*/  F2FP.BF16.F32.PACK_AB R155, R199, R198 ;  /* 0x000000c6c79b723e */ /* 0x000fc800000010ff */
[----:B------:R-:W-:-:S13]  /*7dc0*/  WARPGROUP.ARRIVE ;  /* 0x00000000000079c5 */ /* 0x000fda0000000000 */
[----:B------:R-:W-:Y:S03]  /*7dd0*/  HGMMA.64x256x16.F32.BF16 R24, R152, gdesc[UR8].tnspB, R24, gsb0 ;  /* 0x43e0000898187df0 */ /* 0x000fe60008001818 */
[----:B------:R-:W-:Y:S02]  /*7de0*/  WARPGROUP.DEPBAR.LE gsb0, 0x0 ;  /* 0x00008000000079c5 */ /* 0x000fe40000010000 */
[----:B------:R-:W-:Y:S05]  /*7df0*/  @!P0 BRA `(.L_x_14917) ;  /* 0x0000000000048947 */ /* 0x000fea0003800000 */
[----:B------:R-:W-:Y:S01]  /*7e00*/  BPT.TRAP 0x1 ;  /* 0x000000040000795c */ /* 0x000fe20000300000 */
.L_x_14917:
[----:B------:R-:W-:Y:S01]  /*7e10*/  UIADD3 UR4, UR4, 0x32460, URZ ;  /* 0x0003246004047890 */ /* 0x000fe2000fffe03f */
[C---:B------:R-:W-:Y:S01]  /*7e20*/  ISETP.GT.AND P1, PT, R20.reuse, UR54, PT ;  /* 0x0000003614007c0c */ /* 0x040fe2000bf24270 */
[----:B------:R-:W-:Y:S01]  /*7e30*/  VIADD R20, R20, 0xffffffff ;  /* 0xffffffff14147836 */ /* 0x000fe20000000000 */
[----:B------:R-:W-:Y:S01]  /*7e40*/  MOV R207, R21 ;  /* 0x0000001500cf7202 */ /* 0x000fe20000000f00 */
[----:B------:R-:W-:Y:S01]  /*7e50*/  UPRMT UR4, UR55, 0x654, UR4 ;  /* 0x0000065437047896 */ /* 0x000fe20008000004 */
[----:B------:R-:W-:-:S08]  /*7e60*/  IMAD.MOV.U32 R208, RZ, RZ, R164 ;  /* 0x000000ffffd07224 */ /* 0x000fd000078e00a4 */
[----:B------:R-:W-:Y:S01]  /*7e70*/  SYNCS.ARRIVE.TRANS64.RED.A1T0 RZ, [UR4], RZ ;  /* 0x000000ffffff79a7 */ /* 0x000fe20008100404 */
[----:B------:R-:W-:Y:S05]  /*7e80*/  @P1 BRA `(.L_x_14918) ;  /* 0xffffffcc00cc1947 */ /* 0x000fea000383ffff */
.L_x_14907:
[----:B------:R-:W-:-:S13]  /*7e90*/  R2UR UR4, R205 ;  /* 0x00000000cd0472ca */ /* 0x000fda00000e0000 */
[----:B------:R-:W-:-:S13]  /*7ea0*/  ISETP.GE.AND P1, PT, R20, UR4, PT ;  /* 0x0000000414007c0c */ /* 0x000fda000bf26270 */
[----:B------:R-:W-:Y:S05]  /*7eb0*/  @!P1 BRA `(.L_x_14919) ;  /* 0x0000002800609947 */ /* 0x000fea0003800000 */
[----:B------:R-:W-:Y:S02]  /*7ec0*/  IMAD.MOV.U32 R202, RZ, RZ, R164 ;  /* 0x000000ffffca7224 */ /* 0x000fe400078e00a4 */
[----:B------:R-:W-:-:S07]  /*7ed0*/  IMAD.MOV.U32 R203, RZ, RZ, R21 ;  /* 0x000000ffffcb7224 */ /* 0x000fce00078e0015 */
.L_x_14930:
[----:B------:R-:W-:-:S04]  /*7ee0*/  UIADD3 UR38, UR38, 0x1, URZ ;  /* 0x0000000126267890 */ /* 0x000fc8000fffe03f */
[----:B------:R-:W-:-:S04]  /*7ef0*/  UISETP.NE.AND UP0, UPT, UR38, 0x2, UPT ;  /* 0x000000022600788c */ /* 0x000fc8000bf05270 */
[----:B------:R-:W-:Y:S02]  /*7f00*/  USEL UR4, URZ, 0x1, UP0 ;  /* 0x000000013f047887 */ /* 0x000fe40008000000 */
[----:B------:R-:W-:Y:S02]  /*7f10*/  USEL UR38, UR38, URZ, UP0 ;  /* 0x0000003f26267287 */ /* 0x000fe40008000000 */
[----:B------:R-:W-:Y:S01]  /*7f20*/  ULOP3.LUT UR39, UR39, UR4, URZ, 0x3c, !UPT ;  /* 0x0000000427277292 */ /* 0x000fe2000f8e3c3f */
[----:B0-----:R-:W-:Y:S11]  /*7f30*/  @!P0 BRA `(.L_x_14920) ;  /* 0x0000000000048947 */ /* 0x001ff60003800000 */
[----:B------:R-:W-:Y:S01]  /*7f40*/  BPT.TRAP 0x1 ;  /* 0x000000040000795c */ /* 0x000fe20000300000 */
.L_x_14920:
        /* <DEDUP_REMOVED lines=9> */
.L_x_14921:
[----:B-1----:R-:W-:Y:S05]  /*7fe0*/  @P1 BRA `(.L_x_14922) ;  /* 0x0000000000081947 */ /* 0x002fea0003800000 */
[----:B------:R-:W1:Y:S02]  /*7ff0*/  SYNCS.PHASECHK.TRANS64.TRYWAIT P1, [UR4+0x32430], R0 ;  /* 0x03243000ff0075a7 */ /* 0x000e640008020144 */
[----:B-1----:R-:W-:Y:S05]  /*8000*/  @!P1 BRA `(.L_x_14923) ;  /* 0x000000ec000c9947 */ /* 0x002fea0003800000 */
.L_x_14922:
        /* <DEDUP_REMOVED lines=31> */
.L_x_14924:
[----:B------:R2:W3:Y:S01]  /*8200*/  SYNCS.PHASECHK.TRANS64.TRYWAIT P1, [UR4+0x32450], R0 ;  /* 0x03245000ff0075a7 */ /* 0x0004e20008020144 */
[----:B------:R-:W-:Y:S05]  /*8210*/  @!P0 BRA `(.L_x_14925) ;  /* 0x0000000000048947 */ /* 0x000fea0003800000 */
[----:B------:R-:W-:Y:S01]  /*8220*/  BPT.TRAP 0x1 ;  /* 0x000000040000795c */ /* 0x000fe20000300000 */
.L_x_14925:
[----:B---3--:R-:W-:Y:S05]  /*8230*/  @P1 BRA `(.L_x_14926) ;  /* 0x0000000000081947 */ /* 0x008fea0003800000 */
[----:B------:R-:W3:Y:S02]  /*8240*/  SYNCS.PHASECHK.TRANS64.TRYWAIT P1, [UR4+0x32450], R0 ;  /* 0x03245000ff0075a7 */ /* 0x000ee40008020144 */
[----:B---3--:R-:W-:Y:S05]  /*8250*/  @!P1 BRA `(.L_x_14927) ;  /* 0x000000e800909947 */ /* 0x008fea0003800000 */
.L_x_14926:
[----:B------:R-:W-:Y:S01]  /*8260*/  R2UR UR48, R12 ;  /* 0x000000000c3072ca */ /* 0x000fe200000e0000 */
[----:B------:R-:W-:Y:S01]  /*8270*/  UIMAD UR5, UR38, 0xc00, UR60 ;  /* 0x00000c00260578a4 */ /* 0x000fe2000f8e023c */
[----:B------:R-:W-:Y:S01]  /*8280*/  R2UR UR49, R13 ;  /* 0x000000000d3172ca */ /* 0x000fe200000e0000 */
[----:B------:R-:W-:Y:S01]  /*8290*/  WARPGROUP.ARRIVE ;  /* 0x00000000000079c5 */ /* 0x000fe20000000000 */
[----:B------:R-:W-:Y:S01]  /*82a0*/  UMOV UR51, 0x40000040 ;  /* 0x4000004000337882 */ /* 0x000fe20000000000 */
[----:B------:R-:W-:-:S04]  /*82b0*/  UIADD3 UR10, UR5, 0x304, URZ ;  /* 0x00000304050a7890 */ /* 0x000fc8000fffe03f */
[----:B------:R-:W3:Y:S01]  /*82c0*/  S2R R209, SR_TID.X ;  /* 0x0000000000d17919 */ /* 0x000ee20000002100 */
        /* <DEDUP_REMOVED lines=23> */
[----:B---3--:R-:W-:-:S04]  /*8440*/  SHF.R.U32.HI R209, RZ, 0x7, R209 ;  /* 0x00000007ffd17819 */ /* 0x008fc800000116d1 */
[----:B012---:R-:W-:Y:S01]  /*8450*/  IADD3 R0, -R209, 0xb, RZ ;  /* 0x0000000bd1007810 */ /* 0x007fe20007ffe1ff */
        /* <DEDUP_REMOVED lines=69> */
.L_x_14928:
        /* <DEDUP_REMOVED lines=43> */
[----:B------:R-:W-:-:S05]  /*8b60*/  UMOV UR15, 0x40000040 ;  /* 0x40000040000f7882 */ /* 0x000fca0000000000 */
        /* <DEDUP_REMOVED lines=41> */
[----:B---3--:R-:W-:-:S05]  /*8e00*/  FMNMX.FTZ R21, R197, R21, !PT ;  /* 0x00000015c5157209 */ /* 0x008fca0007810000 */
        /* <DEDUP_REMOVED lines=11> */
[C---:B------:R-:W-:Y:S01]  /*8ec0*/  FADD.FTZ R208, -R21.reuse, R203 ;  /* 0x000000cb15d07221 */ /* 0x040fe20000010100 */
[----:B------:R-:W-:-:S03]  /*8ed0*/  FMUL.FTZ R154, R21, UR5 ;  /* 0x00000005159a7c20 */ /* 0x000fc60008410000 */
[----:B------:R-:W-:Y:S01]  /*8ee0*/  FMUL.FTZ R208, R208, UR5 ;  /* 0x00000005d0d07c20 */ /* 0x000fe20008410000 */
[--C-:B------:R-:W-:Y:S01]  /*8ef0*/  FFMA.FTZ R152, R152, UR5, -R154.reuse ;  /* 0x0000000598987c23 */ /* 0x100fe2000801089a */
[--C-:B------:R-:W-:Y:S01]  /*8f00*/  FFMA.FTZ R153, R153, UR5, -R154.reuse ;  /* 0x0000000599997c23 */ /* 0x100fe2000801089a */
[--C-:B------:R-:W-:Y:S01]  /*8f10*/  FFMA.FTZ R203, R157, UR5, -R154.reuse ;  /* 0x000000059dcb7c23 */ /* 0x100fe2000801089a */
[--C-:B------:R-:W-:Y:S01]  /*8f20*/  FFMA.FTZ R157, R164, UR5, -R154.reuse ;  /* 0x00000005a49d7c23 */ /* 0x100fe2000801089a */
[----:B-1----:R-:W-:Y:S01]  /*8f30*/  FMNMX.FTZ R164, R193, R202, !PT ;  /* 0x000000cac1a47209 */ /* 0x002fe20007810000 */
        /* <DEDUP_REMOVED lines=22> */
[----:B--2---:R-:W-:Y:S01]  /*90a0*/  FMNMX.FTZ R164, R155, R164, !PT ;  /* 0x000000a49ba47209 */ /* 0x004fe20007810000 */
[----:B------:R2:W4:Y:S01]  /*90b0*/  MUFU.EX2 R154, R153 ;  /* 0x00000099009a7308 */ /* 0x0005220000000800 */
[----:B-1----:R-:W-:Y:S01]  /*90c0*/  FMUL.FTZ R24, R24, R208 ;  /* 0x000000d018187220 */ /* 0x002fe20000410000 */
[----:B---3--:R-:W-:Y:S01]  /*90d0*/  FFMA.FTZ R2, R208, R2, R152 ;  /* 0x00000002d0027223 */ /* 0x008fe20000010098 */
[----:B------:R-:W-:Y:S01]  /*90e0*/  FMNMX.FTZ R164, R158, R164, !PT ;  /* 0x000000a49ea47209 */ /* 0x000fe20007810000 */
[-C--:B------:R-:W-:Y:S01]  /*90f0*/  FMUL.FTZ R25, R25, R208.reuse ;  /* 0x000000d019197220 */ /* 0x080fe20000410000 */
[-C--:B------:R-:W-:Y:S01]  /*9100*/  FMUL.FTZ R28, R28, R208.reuse ;  /* 0x000000d01c1c7220 */ /* 0x080fe20000410000 */
[----:B------:R-:W-:Y:S01]  /*9110*/  FMUL.FTZ R29, R29, R208 ;  /* 0x000000d01d1d7220 */ /* 0x000fe20000410000 */
[----:B------:R-:W-:Y:S01]  /*9120*/  FMNMX.FTZ R164, R159, R164, !PT ;  /* 0x000000a49fa47209 */ /* 0x000fe20007810000 */
[----:B------:R-:W-:Y:S01]  /*9130*/  MUFU.EX2 R203, R203 ;  /* 0x000000cb00cb7308 */ /* 0x000fe20000000800 */
[----:B--2---:R-:W-:Y:S01]  /*9140*/  FMUL.FTZ R153, R171, UR10 ;  /* 0x0000000aab997c20 */ /* 0x004fe20008410000 */
[----:B------:R-:W-:Y:S01]  /*9150*/  FMUL.FTZ R171, R174, UR10 ;  /* 0x0000000aaeab7c20 */ /* 0x000fe20008410000 */
[----:B------:R-:W-:Y:S01]  /*9160*/  FMNMX.FTZ R164, R162, R164, !PT ;  /* 0x000000a4a2a47209 */ /* 0x000fe20007810000 */
[----:B------:R-:W-:Y:S01]  /*9170*/  FMUL.FTZ R174, R178, UR10 ;  /* 0x0000000ab2ae7c20 */ /* 0x000fe20008410000 */
[----:B------:R-:W-:Y:S01]  /*9180*/  FMUL.FTZ R178, R182, UR10 ;  /* 0x0000000ab6b27c20 */ /* 0x000fe20008410000 */
[----:B------:R-:W-:Y:S01]  /*9190*/  FMUL.FTZ R182, R186, UR10 ;  /* 0x0000000abab67c20 */ /* 0x000fe20008410000 */
[----:B------:R-:W-:Y:S01]  /*91a0*/  FMNMX.FTZ R164, R163, R164, !PT ;  /* 0x000000a4a3a47209 */ /* 0x000fe20007810000 */
[----:B------:R-:W1:Y:S01]  /*91b0*/  MUFU.TANH R153, R153 ;  /* 0x0000009900997308 */ /* 0x000e620000002400 */
[C---:B----4-:R-:W-:Y:S01]  /*91c0*/  FADD.FTZ R2, R154.reuse, R2 ;  /* 0x000000029a027221 */ /* 0x050fe20000010000 */
[----:B------:R-:W-:Y:S01]  /*91d0*/  F2FP.BF16.F32.PACK_AB R152, R154, R152 ;  /* 0x000000989a98723e */ /* 0x000fe200000010ff */
[----:B------:R-:W-:Y:S01]  /*91e0*/  FMUL.FTZ R186, R190, UR10 ;  /* 0x0000000abeba7c20 */ /* 0x000fe20008410000 */
[----:B------:R-:W-:Y:S01]  /*91f0*/  FMNMX.FTZ R164, R166, R164, !PT ;  /* 0x000000a4a6a47209 */ /* 0x000fe20007810000 */
[----:B------:R-:W-:Y:S01]  /*9200*/  FMUL.FTZ R190, R194, UR10 ;  /* 0x0000000ac2be7c20 */ /* 0x000fe20008410000 */
[----:B------:R-:W-:Y:S01]  /*9210*/  FMUL.FTZ R194, R198, UR10 ;  /* 0x0000000ac6c27c20 */ /* 0x000fe20008410000 */
[----:B------:R-:W-:Y:S01]  /*9220*/  FMUL.FTZ R32, R32, R208 ;  /* 0x000000d020207220 */ /* 0x000fe20000410000 */
[----:B------:R2:W3:Y:S01]  /*9230*/  MUFU.EX2 R154, R156 ;  /* 0x0000009c009a7308 */ /* 0x0004e20000000800 */
[----:B------:R-:W-:Y:S01]  /*9240*/  FMNMX.FTZ R164, R167, R164, !PT ;  /* 0x000000a4a7a47209 */ /* 0x000fe20007810000 */
[-C--:B------:R-:W-:Y:S01]  /*9250*/  FMUL.FTZ R33, R33, R208.reuse ;  /* 0x000000d021217220 */ /* 0x080fe20000410000 */
[-C--:B------:R-:W-:Y:S01]  /*9260*/  FMUL.FTZ R36, R36, R208.reuse ;  /* 0x000000d024247220 */ /* 0x080fe20000410000 */
[----:B------:R-:W-:Y:S01]  /*9270*/  FMUL.FTZ R37, R37, R208 ;  /* 0x000000d025257220 */ /* 0x000fe20000410000 */
[----:B------:R-:W-:Y:S01]  /*9280*/  FMNMX.FTZ R164, R170, R164, !PT ;  /* 0x000000a4aaa47209 */ /* 0x000fe20007810000 */
[-C--:B------:R-:W-:Y:S01]  /*9290*/  FMUL.FTZ R40, R40, R208.reuse ;  /* 0x000000d028287220 */ /* 0x080fe20000410000 */
[----:B------:R-:W-:Y:S01]  /*92a0*/  FMUL.FTZ R41, R41, R208 ;  /* 0x000000d029297220 */ /* 0x000fe20000410000 */
[----:B------:R-:W4:Y:S01]  /*92b0*/  MUFU.TANH R171, R171 ;  /* 0x000000ab00ab7308 */ /* 0x000f220000002400 */
[----:B--2---:R-:W-:Y:S01]  /*92c0*/  FMUL.FTZ R156, R175, UR10 ;  /* 0x0000000aaf9c7c20 */ /* 0x004fe20008410000 */
[----:B------:R-:W-:Y:S01]  /*92d0*/  FMUL.FTZ R175, R179, UR10 ;  /* 0x0000000ab3af7c20 */ /* 0x000fe20008410000 */
[----:B-1----:R-:W-:Y:S01]  /*92e0*/  FMNMX.FTZ R164, R153, R164, !PT ;  /* 0x000000a499a47209 */ /* 0x002fe20007810000 */
[----:B------:R-:W-:Y:S01]  /*92f0*/  FMUL.FTZ R179, R183, UR10 ;  /* 0x0000000ab7b37c20 */ /* 0x000fe20008410000 */
[----:B------:R-:W-:Y:S01]  /*9300*/  FMUL.FTZ R183, R187, UR10 ;  /* 0x0000000abbb77c20 */ /* 0x000fe20008410000 */
[----:B------:R-:W-:Y:S01]  /*9310*/  FMUL.FTZ R187, R191, UR10 ;  /* 0x0000000abfbb7c20 */ /* 0x000fe20008410000 */
[----:B------:R-:W-:Y:S01]  /*9320*/  FMUL.FTZ R191, R195, UR10 ;  /* 0x0000000ac3bf7c20 */ /* 0x000fe20008410000 */
[----:B------:R-:W1:Y:S01]  /*9330*/  MUFU.TANH R156, R156 ;  /* 0x0000009c009c7308 */ /* 0x000e620000002400 */
[----:B------:R-:W-:Y:S01]  /*9340*/  FMUL.FTZ R195, R199, UR10 ;  /* 0x0000000ac7c37c20 */ /* 0x000fe20008410000 */
[----:B------:R-:W-:Y:S01]  /*9350*/  UIADD3 UR10, UR4, 0x32440, URZ ;  /* 0x00032440040a7890 */ /* 0x000fe2000fffe03f */
[----:B---3--:R-:W-:Y:S01]  /*9360*/  FADD.FTZ R2, R154, R2 ;  /* 0x000000029a027221 */ /* 0x008fe20000010000 */
[C---:B------:R-:W-:Y:S01]  /*9370*/  F2FP.BF16.F32.PACK_AB R154, R203.reuse, R154 ;  /* 0x0000009acb9a723e */ /* 0x040fe200000010ff */
[----:B------:R-:W-:Y:S01]  /*9380*/  FMUL.FTZ R44, R44, R208 ;  /* 0x000000d02c2c7220 */ /* 0x000fe20000410000 */
[----:B------:R-:W-:Y:S01]  /*9390*/  UPRMT UR11, UR6, 0x654, UR10 ;  /* 0x00000654060b7896 */ /* 0x000fe2000800000a */
[----:B------:R-:W-:Y:S01]  /*93a0*/  FADD.FTZ R2, R203, R2 ;  /* 0x00000002cb027221 */ /* 0x000fe20000010000 */
[----:B------:R-:W2:Y:S01]  /*93b0*/  MUFU.TANH R174, R174 ;  /* 0x000000ae00ae7308 */ /* 0x000ea20000002400 */
[----:B----4-:R-:W-:Y:S01]  /*93c0*/  FMNMX.FTZ R164, R171, R164, !PT ;  /* 0x000000a4aba47209 */ /* 0x010fe20007810000 */
[-C--:B------:R-:W-:Y:S01]  /*93d0*/  FMUL.FTZ R45, R45, R208.reuse ;  /* 0x000000d02d2d7220 */ /* 0x080fe20000410000 */
[-C--:B------:R-:W-:Y:S01]  /*93e0*/  FMUL.FTZ R48, R48, R208.reuse ;  /* 0x000000d030307220 */ /* 0x080fe20000410000 */
[-C--:B------:R-:W-:Y:S01]  /*93f0*/  FMUL.FTZ R49, R49, R208.reuse ;  /* 0x000000d031317220 */ /* 0x080fe20000410000 */
[-C--:B------:R-:W-:Y:S01]  /*9400*/  FMUL.FTZ R52, R52, R208.reuse ;  /* 0x000000d034347220 */ /* 0x080fe20000410000 */
[----:B------:R-:W-:Y:S01]  /*9410*/  FMUL.FTZ R53, R53, R208 ;  /* 0x000000d035357220 */ /* 0x000fe20000410000 */
[----:B------:R-:W-:Y:S01]  /*9420*/  SYNCS.ARRIVE.TRANS64.RED.A1T0 RZ, [UR11], RZ ;  /* 0x000000ffffff79a7 */ /* 0x000fe2000810040b */
        /* <DEDUP_REMOVED lines=66> */
[----:B------:R-:W-:Y:S01]  /*9850*/  UIMAD UR10, UR38, 0xc00, UR7 ;  /* 0x00000c00260a78a4 */ /* 0x000fe2000f8e0207 */
[----:B------:R-:W-:-:S03]  /*9860*/  UMOV UR11, 0x40000040 ;  /* 0x40000040000b7882 */ /* 0x000fc60000000000 */
[----:B------:R-:W-:Y:S02]  /*9870*/  UIADD3 UR14, UR10, 0x80, URZ ;  /* 0x000000800a0e7890 */ /* 0x000fe4000fffe03f */
[----:B------:R-:W3:Y:S01]  /*9880*/  MUFU.TANH R194, R194 ;  /* 0x000000c200c27308 */ /* 0x000ee20000002400 */
[----:B-1----:R-:W-:-:S07]  /*9890*/  FMNMX.FTZ R164, R190, R164, !PT ;  /* 0x000000a4bea47209 */ /* 0x002fce0007810000 */
[----:B------:R-:W1:Y:S01]  /*98a0*/  MUFU.TANH R195, R195 ;  /* 0x000000c300c37308 */ /* 0x000e620000002400 */
[----:B--2---:R-:W-:-:S07]  /*98b0*/  FMNMX.FTZ R164, R191, R164, !PT ;  /* 0x000000a4bfa47209 */ /* 0x004fce0007810000 */
[----:B------:R-:W-:Y:S01]  /*98c0*/  MUFU.EX2 R161, R161 ;  /* 0x000000a100a17308 */ /* 0x000fe20000000800 */
[----:B---3--:R-:W-:-:S07]  /*98d0*/  FMNMX.FTZ R164, R194, R164, !PT ;  /* 0x000000a4c2a47209 */ /* 0x008fce0007810000 */
[----:B------:R-:W-:Y:S01]  /*98e0*/  MUFU.EX2 R157, R157 ;  /* 0x0000009d009d7308 */ /* 0x000fe20000000800 */
[----:B-1----:R-:W-:-:S05]  /*98f0*/  FMNMX.FTZ R164, R195, R164, !PT ;  /* 0x000000a4c3a47209 */ /* 0x002fca0007810000 */
[----:B------:R-:W1:Y:S02]  /*9900*/  SHFL.BFLY PT, R198, R164, 0x2, 0x1f ;  /* 0x0c401f00a4c67f89 */ /* 0x000e6400000e0000 */
[----:B------:R-:W-:Y:S08]  /*9910*/  MUFU.EX2 R169, R169 ;  /* 0x000000a900a97308 */ /* 0x000ff00000000800 */
[----:B------:R-:W-:Y:S08]  /*9920*/  MUFU.EX2 R173, R173 ;  /* 0x000000ad00ad7308 */ /* 0x000ff00000000800 */
[----:B------:R-:W-:Y:S01]  /*9930*/  MUFU.EX2 R177, R177 ;  /* 0x000000b100b17308 */ /* 0x000fe20000000800 */
[----:B-1----:R-:W-:-:S07]  /*9940*/  FMNMX.FTZ R164, R164, R198, !PT ;  /* 0x000000c6a4a47209 */ /* 0x002fce0007810000 */
[----:B------:R-:W-:Y:S01]  /*9950*/  MUFU.EX2 R181, R181 ;  /* 0x000000b500b57308 */ /* 0x000fe20000000800 */
[----:B------:R-:W1:Y:S07]  /*9960*/  SHFL.BFLY PT, R198, R164, 0x1, 0x1f ;  /* 0x0c201f00a4c67f89 */ /* 0x000e6e00000e0000 */
[----:B------:R-:W-:Y:S08]  /*9970*/  MUFU.EX2 R185, R185 ;  /* 0x000000b900b97308 */ /* 0x000ff00000000800 */
[----:B------:R-:W-:Y:S08]  /*9980*/  MUFU.EX2 R189, R189 ;  /* 0x000000bd00bd7308 */ /* 0x000ff00000000800 */
[----:B------:R-:W-:Y:S01]  /*9990*/  MUFU.EX2 R207, R207 ;  /* 0x000000cf00cf7308 */ /* 0x000fe20000000800 */
[----:B-1----:R-:W-:-:S05]  /*99a0*/  FMNMX.FTZ R164, R164, R198, !PT ;  /* 0x000000c6a4a47209 */ /* 0x002fca0007810000 */
        /* <DEDUP_REMOVED lines=8> */
[----:B------:R-:W-:Y:S01]  /*9a30*/  FFMA.FTZ R203, R156, UR5, -R198 ;  /* 0x000000059ccb7c23 */ /* 0x000fe200080108c6 */
[----:B------:R-:W1:Y:S01]  /*9a40*/  MUFU.EX2 R199, R199 ;  /* 0x000000c700c77308 */ /* 0x000e620000000800 */
[----:B------:R-:W-:-:S02]  /*9a50*/  VIADD R156, R209, 0x8 ;  /* 0x00000008d19c7836 */ /* 0x000fc40000000000 */
[--C-:B------:R-:W-:Y:S01]  /*9a60*/  FFMA.FTZ R158, R158, UR5, -R198.reuse ;  /* 0x000000059e9e7c23 */ /* 0x100fe200080108c6 */
[--C-:B------:R-:W-:Y:S01]  /*9a70*/  FFMA.FTZ R159, R159, UR5, -R198.reuse ;  /* 0x000000059f9f7c23 */ /* 0x100fe200080108c6 */
[--C-:B------:R-:W-:Y:S01]  /*9a80*/  FFMA.FTZ R167, R167, UR5, -R198.reuse ;  /* 0x00000005a7a77c23 */ /* 0x100fe200080108c6 */
[--C-:B------:R-:W-:Y:S01]  /*9a90*/  FFMA.FTZ R162, R162, UR5, -R198.reuse ;  /* 0x00000005a2a27c23 */ /* 0x100fe200080108c6 */
[----:B------:R2:W-:Y:S01]  /*9aa0*/  BAR.SYNC.DEFER_BLOCKING R156, 0x100 ;  /* 0x0004009c0000751d */ /* 0x0005e20000010000 */
        /* <DEDUP_REMOVED lines=10> */
[-C--:B-1----:R-:W-:Y:S01]  /*9b50*/  FMUL.FTZ R26, R26, R199.reuse ;  /* 0x000000c71a1a7220 */ /* 0x082fe20000410000 */
        /* <DEDUP_REMOVED lines=11> */
[----:B---3--:R-:W-:Y:S01]  /*9c10*/  FFMA.FTZ R193, R199, R3, R153 ;  /* 0x00000003c7c17223 */ /* 0x008fe20000010099 */
[-C--:B------:R-:W-:Y:S01]  /*9c20*/  FMUL.FTZ R47, R47, R199.reuse ;  /* 0x000000c72f2f7220 */ /* 0x080fe20000410000 */
[----:B------:R-:W-:Y:S01]  /*9c30*/  MUFU.EX2 R3, R159 ;  /* 0x0000009f00037308 */ /* 0x000fe20000000800 */
[-C--:B------:R-:W-:Y:S01]  /*9c40*/  FMUL.FTZ R50, R50, R199.reuse ;  /* 0x000000c732327220 */ /* 0x080fe20000410000 */
[-C--:B------:R-:W-:Y:S01]  /*9c50*/  FMUL.FTZ R51, R51, R199.reuse ;  /* 0x000000c733337220 */ /* 0x080fe20000410000 */
[-C--:B------:R-:W-:Y:S01]  /*9c60*/  FMUL.FTZ R54, R54, R199.reuse ;  /* 0x000000c736367220 */ /* 0x080fe20000410000 */
[-C--:B------:R-:W-:Y:S01]  /*9c70*/  FMUL.FTZ R55, R55, R199.reuse ;  /* 0x000000c737377220 */ /* 0x080fe20000410000 */
[----:B------:R-:W-:Y:S01]  /*9c80*/  FMUL.FTZ R58, R58, R199 ;  /* 0x000000c73a3a7220 */ /* 0x000fe20000410000 */
[C---:B-1----:R-:W-:Y:S01]  /*9c90*/  FADD.FTZ R193, R155.reuse, R193 ;  /* 0x000000c19bc17221 */ /* 0x042fe20000010000 */
[----:B------:R-:W-:Y:S01]  /*9ca0*/  F2FP.BF16.F32.PACK_AB R153, R155, R153 ;  /* 0x000000999b99723e */ /* 0x000fe200000010ff */
        /* <DEDUP_REMOVED lines=49> */
[----:B------:R-:W-:Y:S01]  /*9fc0*/  F2FP.BF16.F32.PACK_AB R155, R3, R155 ;  /* 0x0000009b039b723e */ /* 0x000fe200000010ff */
[----:B--2---:R-:W1:Y:S01]  /*9fd0*/  MUFU.EX2 R156, R160 ;  /* 0x000000a0009c7308 */ /* 0x004e620000000800 */
[--C-:B------:R-:W-:Y:S01]  /*9fe0*/  FFMA.FTZ R186, R186, UR5, -R198.reuse ;  /* 0x00000005baba7c23 */ /* 0x100fe200080108c6 */
[--C-:B------:R-:W-:Y:S01]  /*9ff0*/  FFMA.FTZ R187, R187, UR5, -R198.reuse ;  /* 0x00000005bbbb7c23 */ /* 0x100fe200080108c6 */
[----:B------:R-:W-:Y:S01]  /*a000*/  WARPGROUP.ARRIVE ;  /* 0x00000000000079c5 */ /* 0x000fe20000000000 */
[--C-:B------:R-:W-:Y:S01]  /*a010*/  FFMA.FTZ R190, R190, UR5, -R198.reuse ;  /* 0x00000005bebe7c23 */ /* 0x100fe200080108c6 */
[--C-:B------:R-:W-:Y:S01]  /*a020*/  FFMA.FTZ R191, R191, UR5, -R198.reuse ;  /* 0x00000005bfbf7c23 */ /* 0x100fe200080108c6 */
[--C-:B------:R-:W-:Y:S01]  /*a030*/  FFMA.FTZ R194, R194, UR5, -R198.reuse ;  /* 0x00000005c2c27c23 */ /* 0x100fe200080108c6 */
[----:B------:R-:W-:Y:S01]  /*a040*/  FFMA.FTZ R195, R195, UR5, -R198 ;  /* 0x00000005c3c37c23 */ /* 0x000fe200080108c6 */
[----:B------:R-:W2:Y:S01]  /*a050*/  MUFU.EX2 R158, R165 ;  /* 0x000000a5009e7308 */ /* 0x000ea20000000800 */
[----:B------:R-:W-:Y:S01]  /*a060*/  HGMMA.64x256x16.F32.BF16 R24, R152, gdesc[UR8].tnspB, R24, gsb0 ;  /* 0x43e0000898187df0 */ /* 0x000fe20008001818 */
[----:B------:R-:W-:Y:S01]  /*a070*/  UMOV UR11, 0x40000040 ;  /* 0x40000040000b7882 */ /* 0x000fe20000000000 */
[----:B------:R-:W-:-:S05]  /*a080*/  FADD.FTZ R193, R3, R193 ;  /* 0x000000c103c17221 */ /* 0x000fca0000010000 */
[----:B------:R-:W3:Y:S01]  /*a090*/  MUFU.EX2 R165, R162 ;  /* 0x000000a200a57308 */ /* 0x000ee20000000800 */
[----:B-1----:R-:W-:Y:S01]  /*a0a0*/  FADD.FTZ R2, R156, R2 ;  /* 0x000000029c027221 */ /* 0x002fe20000010000 */
[----:B------:R-:W-:-:S03]  /*a0b0*/  F2FP.BF16.F32.PACK_AB R156, R161, R156 ;  /* 0x0000009ca19c723e */ /* 0x000fc600000010ff */
[----:B------:R-:W-:-:S03]  /*a0c0*/  FADD.FTZ R2, R161, R2 ;  /* 0x00000002a1027221 */ /* 0x000fc60000010000 */
[----:B------:R-:W1:Y:S01]  /*a0d0*/  MUFU.EX2 R198, R163 ;  /* 0x000000a300c67308 */ /* 0x000e620000000800 */
[----:B------:R-:W-:-:S04]  /*a0e0*/  FADD.FTZ R2, R157, R2 ;  /* 0x000000029d027221 */ /* 0x000fc80000010000 */
[C---:B--2---:R-:W-:Y:S01]  /*a0f0*/  FADD.FTZ R2, R158.reuse, R2 ;  /* 0x000000029e027221 */ /* 0x044fe20000010000 */
[----:B------:R-:W-:Y:S02]  /*a100*/  F2FP.BF16.F32.PACK_AB R158, R158, R157 ;  /* 0x0000009d9e9e723e */ /* 0x000fe400000010ff */
[----:B------:R-:W2:Y:S01]  /*a110*/  MUFU.EX2 R202, R202 ;  /* 0x000000ca00ca7308 */ /* 0x000ea20000000800 */
[----:B---3--:R-:W-:-:S07]  /*a120*/  FADD.FTZ R193, R165, R193 ;  /* 0x000000c1a5c17221 */ /* 0x008fce0000010000 */
[----:B------:R-:W3:Y:S01]  /*a130*/  MUFU.EX2 R167, R167 ;  /* 0x000000a700a77308 */ /* 0x000ee20000000800 */
[C---:B-1----:R-:W-:Y:S01]  /*a140*/  F2FP.BF16.F32.PACK_AB R157, R198.reuse, R165 ;  /* 0x000000a5c69d723e */ /* 0x042fe200000010ff */
[----:B------:R-:W-:-:S06]  /*a150*/  FADD.FTZ R193, R198, R193 ;  /* 0x000000c1c6c17221 */ /* 0x000fcc0000010000 */
[----:B------:R-:W1:Y:S01]  /*a160*/  MUFU.EX2 R160, R168 ;  /* 0x000000a800a07308 */ /* 0x000e620000000800 */
[----:B--2---:R-:W-:-:S07]  /*a170*/  FADD.FTZ R193, R202, R193 ;  /* 0x000000c1cac17221 */ /* 0x004fce0000010000 */
[----:B------:R-:W2:Y:S01]  /*a180*/  MUFU.EX2 R162, R172 ;  /* 0x000000ac00a27308 */ /* 0x000ea20000000800 */
[C---:B---3--:R-:W-:Y:S01]  /*a190*/  F2FP.BF16.F32.PACK_AB R159, R167.reuse, R202 ;  /* 0x000000caa79f723e */ /* 0x048fe200000010ff */
[----:B------:R-:W-:-:S06]  /*a1a0*/  FADD.FTZ R193, R167, R193 ;  /* 0x000000c1a7c17221 */ /* 0x000fcc0000010000 */
[----:B------:R-:W3:Y:S01]  /*a1b0*/  MUFU.EX2 R170, R170 ;  /* 0x000000aa00aa7308 */ /* 0x000ee20000000800 */
[----:B-1----:R-:W-:Y:S01]  /*a1c0*/  FADD.FTZ R2, R160, R2 ;  /* 0x00000002a0027221 */ /* 0x002fe20000010000 */
[----:B------:R-:W-:-:S03]  /*a1d0*/  F2FP.BF16.F32.PACK_AB R160, R169, R160 ;  /* 0x000000a0a9a0723e */ /* 0x000fc600000010ff */
[----:B------:R-:W-:-:S03]  /*a1e0*/  FADD.FTZ R2, R169, R2 ;  /* 0x00000002a9027221 */ /* 0x000fc60000010000 */
[----:B------:R-:W1:Y:S01]  /*a1f0*/  MUFU.EX2 R166, R166 ;  /* 0x000000a600a67308 */ /* 0x000e620000000800 */
[----:B--2---:R-:W-:Y:S01]  /*a200*/  FADD.FTZ R2, R162, R2 ;  /* 0x00000002a2027221 */ /* 0x004fe20000010000 */
[----:B------:R-:W-:-:S03]  /*a210*/  F2FP.BF16.F32.PACK_AB R162, R173, R162 ;  /* 0x000000a2ada2723e */ /* 0x000fc600000010ff */
[----:B------:R-:W-:-:S03]  /*a220*/  FADD.FTZ R2, R173, R2 ;  /* 0x00000002ad027221 */ /* 0x000fc60000010000 */
        /* <DEDUP_REMOVED lines=11> */
[----:B-1----:R-:W-:-:S07]  /*a2e0*/  FADD.FTZ R193, R174, R193 ;  /* 0x000000c1aec17221 */ /* 0x002fce0000010000 */
[----:B------:R-:W1:Y:S01]  /*a2f0*/  MUFU.EX2 R179, R179 ;  /* 0x000000b300b37308 */ /* 0x000e620000000800 */
[----:B--2---:R-:W-:-:S07]  /*a300*/  FADD.FTZ R193, R175, R193 ;  /* 0x000000c1afc17221 */ /* 0x004fce0000010000 */
[----:B------:R-:W-:Y:S01]  /*a310*/  MUFU.EX2 R182, R182 ;  /* 0x000000b600b67308 */ /* 0x000fe20000000800 */
[----:B---3--:R-:W-:-:S07]  /*a320*/  FADD.FTZ R193, R178, R193 ;  /* 0x000000c1b2c17221 */ /* 0x008fce0000010000 */
[----:B------:R-:W-:Y:S01]  /*a330*/  MUFU.EX2 R183, R183 ;  /* 0x000000b700b77308 */ /* 0x000fe20000000800 */
[----:B-1----:R-:W-:-:S07]  /*a340*/  FADD.FTZ R193, R179, R193 ;  /* 0x000000c1b3c17221 */ /* 0x002fce0000010000 */
        /* <DEDUP_REMOVED lines=10> */
[----:B------:R-:W-:Y:S01]  /*a3f0*/  F2FP.BF16.F32.PACK_AB R155, R179, R178 ;  /* 0x000000b2b39b723e */ /* 0x000fe200000010ff */
[----:B------:R-:W-:Y:S01]  /*a400*/  HGMMA.64x256x16.F32.BF16 R24, R156, gdesc[UR12].tnspB, R24, gsb0 ;  /* 0x43e0000c9c187df0 */ /* 0x000fe20008001818 */
[----:B------:R-:W-:Y:S01]  /*a410*/  UIADD3 UR14, UR10, 0x100, URZ ;  /* 0x000001000a0e7890 */ /* 0x000fe2000fffe03f */
[----:B------:R-:W-:Y:S02]  /*a420*/  UMOV UR15, 0x40000040 ;  /* 0x40000040000f7882 */ /* 0x000fe40000000000 */
[----:B------:R-:W2:Y:S01]  /*a430*/  MUFU.EX2 R154, R180 ;  /* 0x000000b4009a7308 */ /* 0x000ea20000000800 */
[----:B-1----:R-:W-:Y:S01]  /*a440*/  FADD.FTZ R2, R152, R2 ;  /* 0x0000000298027221 */ /* 0x002fe20000010000 */
[----:B------:R-:W-:-:S03]  /*a450*/  F2FP.BF16.F32.PACK_AB R152, R177, R152 ;  /* 0x00000098b198723e */ /* 0x000fc600000010ff */
[----:B------:R-:W-:-:S04]  /*a460*/  FADD.FTZ R2, R177, R2 ;  /* 0x00000002b1027221 */ /* 0x000fc80000010000 */
[----:B--2---:R-:W-:Y:S01]  /*a470*/  FADD.FTZ R2, R154, R2 ;  /* 0x000000029a027221 */ /* 0x004fe20000010000 */
[----:B------:R-:W-:-:S03]  /*a480*/  F2FP.BF16.F32.PACK_AB R154, R181, R154 ;  /* 0x0000009ab59a723e */ /* 0x000fc600000010ff */
[----:B------:R-:W-:Y:S01]  /*a490*/  FADD.FTZ R2, R181, R2 ;  /* 0x00000002b5027221 */ /* 0x000fe20000010000 */
[----:B------:R-:W-:Y:S02]  /*a4a0*/  WARPGROUP.DEPBAR.LE gsb0, 0x0 ;  /* 0x00008000000079c5 */ /* 0x000fe40000010000 */
[----:B------:R-:W-:-:S08]  /*a4b0*/  WARPGROUP.ARRIVE ;  /* 0x00000000000079c5 */ /* 0x000fd00000000000 */
        /* <DEDUP_REMOVED lines=11> */
[----:B------:R-:W1:Y:S01]  /*a570*/  MUFU.EX2 R152, R184 ;  /* 0x000000b800987308 */ /* 0x000e620000000800 */
[----:B------:R-:W-:Y:S01]  /*a580*/  F2FP.BF16.F32.PACK_AB R153, R183, R182 ;  /* 0x000000b6b799723e */ /* 0x000fe200000010ff */
[----:B------:R-:W-:Y:S01]  /*a590*/  FADD.FTZ R182, R182, R193 ;  /* 0x000000c1b6b67221 */ /* 0x000fe20000010000 */
[----:B------:R-:W-:-:S03]  /*a5a0*/  F2FP.BF16.F32.PACK_AB R155, R187, R186 ;  /* 0x000000babb9b723e */ /* 0x000fc600000010ff */
[----:B------:R-:W-:Y:S02]  /*a5b0*/  FADD.FTZ R183, R183, R182 ;  /* 0x000000b6b7b77221 */ /* 0x000fe40000010000 */
[----:B------:R-:W2:Y:S02]  /*a5c0*/  MUFU.EX2 R154, R188 ;  /* 0x000000bc009a7308 */ /* 0x000ea40000000800 */
[----:B------:R-:W-:-:S04]  /*a5d0*/  FADD.FTZ R186, R186, R183 ;  /* 0x000000b7baba7221 */ /* 0x000fc80000010000 */
[----:B------:R-:W-:Y:S01]  /*a5e0*/  FADD.FTZ R187, R187, R186 ;  /* 0x000000babbbb7221 */ /* 0x000fe20000010000 */
[----:B-1----:R-:W-:Y:S01]  /*a5f0*/  FADD.FTZ R2, R152, R2 ;  /* 0x0000000298027221 */ /* 0x002fe20000010000 */
[----:B------:R-:W-:-:S03]  /*a600*/  F2FP.BF16.F32.PACK_AB R152, R185, R152 ;  /* 0x00000098b998723e */ /* 0x000fc600000010ff */
[----:B------:R-:W-:-:S04]  /*a610*/  FADD.FTZ R2, R185, R2 ;  /* 0x00000002b9027221 */ /* 0x000fc80000010000 */
[----:B--2---:R-:W-:Y:S01]  /*a620*/  FADD.FTZ R2, R154, R2 ;  /* 0x000000029a027221 */ /* 0x004fe20000010000 */
[----:B------:R-:W-:-:S03]  /*a630*/  F2FP.BF16.F32.PACK_AB R154, R189, R154 ;  /* 0x0000009abd9a723e */ /* 0x000fc600000010ff */
[----:B------:R-:W-:Y:S01]  /*a640*/  FADD.FTZ R2, R189, R2 ;  /* 0x00000002bd027221 */ /* 0x000fe20000010000 */
[----:B------:R-:W-:-:S06]  /*a650*/  WARPGROUP.ARRIVE ;  /* 0x00000000000079c5 */ /* 0x000fcc0000000000 */
[----:B------:R-:W-:Y:S03]  /*a660*/  HGMMA.64x256x16.F32.BF16 R24, R152, gdesc[UR12].tnspB, R24, gsb0 ;  /* 0x43e0000c98187df0 */ /* 0x000fe60008001818 */
        /* <DEDUP_REMOVED lines=18> */
[----:B------:R-:W-:Y:S05]  /*a790*/  @!P0 BRA `(.L_x_14929) ;  /* 0x0000000000048947 */ /* 0x000fea0003800000 */
[----:B------:R-:W-:Y:S01]  /*a7a0*/  BPT.TRAP 0x1 ;  /* 0x000000040000795c */ /* 0x000fe20000300000 */
.L_x_14929:
[----:B------:R-:W-:Y:S01]  /*a7b0*/  R2UR UR10, R205 ;  /* 0x00000000cd0a72ca */ /* 0x000fe200000e0000 */
[----:B------:R-:W-:Y:S01]  /*a7c0*/  UIADD3 UR4, UR4, 0x32460, URZ ;  /* 0x0003246004047890 */ /* 0x000fe2000fffe03f */
[----:B------:R-:W-:Y:S02]  /*a7d0*/  IMAD.MOV.U32 R202, RZ, RZ, R164 ;  /* 0x000000ffffca7224 */ /* 0x000fe400078e00a4 */
[----:B------:R-:W-:Y:S01]  /*a7e0*/  IMAD.MOV.U32 R203, RZ, RZ, R21 ;  /* 0x000000ffffcb7224 */ /* 0x000fe200078e0015 */
[----:B------:R-:W-:-:S08]  /*a7f0*/  UPRMT UR4, UR6, 0x654, UR4 ;  /* 0x0000065406047896 */ /* 0x000fd00008000004 */
[C---:B------:R-:W-:Y:S01]  /*a800*/  ISETP.GT.AND P1, PT, R20.reuse, UR10, PT ;  /* 0x0000000a14007c0c */ /* 0x040fe2000bf24270 */
[----:B------:R-:W-:Y:S01]  /*a810*/  SYNCS.ARRIVE.TRANS64.RED.A1T0 RZ, [UR4], RZ ;  /* 0x000000ffffff79a7 */ /* 0x000fe20008100404 */
[----:B------:R-:W-:-:S11]  /*a820*/  VIADD R20, R20, 0xffffffff ;  /* 0xffffffff14147836 */ /* 0x000fd60000000000 */
[----:B------:R-:W-:Y:S05]  /*a830*/  @P1 BRA `(.L_x_14930) ;  /* 0xffffffd400a81947 */ /* 0x000fea000383ffff */
.L_x_14919:
        /* <DEDUP_REMOVED lines=10> */
[----:B------:R-:W-:-:S02]  /*a8e0*/  IMAD.MOV.U32 R2, RZ, RZ, RZ ;  /* 0x000000ffff027224 */ /* 0x000fc400078e00ff */
[----:B---3--:R-:W-:Y:S02]  /*a8f0*/  FADD.FTZ R7, R4, R3 ;  /* 0x0000000304077221 */ /* 0x008fe40000010000 */
[----:B------:R-:W1:Y:S04]  /*a900*/  SHFL.BFLY PT, R5, R6, 0x1, 0x1f ;  /* 0x0c201f0006057f89 */ /* 0x000e6800000e0000 */
[----:B------:R-:W3:Y:S01]  /*a910*/  SHFL.BFLY PT, R4, R7, 0x1, 0x1f ;  /* 0x0c201f0007047f89 */ /* 0x000ee200000e0000 */
[----:B-1----:R-:W-:Y:S01]  /*a920*/  FADD.FTZ R8, R6, R5 ;  /* 0x0000000506087221 */ /* 0x002fe20000010000 */
[----:B------:R-:W-:Y:S02]  /*a930*/  IMAD.MOV.U32 R5, RZ, RZ, RZ ;  /* 0x000000ffff057224 */ /* 0x000fe400078e00ff */
[----:B------:R-:W-:-:S02]  /*a940*/  IMAD.U32 R6, RZ, RZ, UR5 ;  /* 0x00000005ff067e24 */ /* 0x000fc4000f8e00ff */
[----:B---3--:R-:W-:Y:S01]  /*a950*/  FADD.FTZ R3, R7, R4 ;  /* 0x0000000407037221 */ /* 0x008fe20000010000 */
[----:B------:R-:W-:-:S04]  /*a960*/  FSETP.NE.FTZ.AND P1, PT, R8, RZ, PT ;  /* 0x000000ff0800720b */ /* 0x000fc80003f35000 */
[----:B------:R-:W-:-:S09]  /*a970*/  FSETP.NE.FTZ.AND P2, PT, R3, RZ, PT ;  /* 0x000000ff0300720b */ /* 0x000fd20003f55000 */
        /* <DEDUP_REMOVED lines=147> */
.L_x_14893:
        /* <DEDUP_REMOVED lines=16> */
[----:B------:R-:W-:Y:S01]  /*b3b0*/  R2UR UR12, R204 ;  /* 0x00000000cc0c72ca */ /* 0x000fe200000e0000 */
[----:B------:R-:W-:Y:S01]  /*b3c0*/  UMOV UR6, UR9 ;  /* 0x0000000900067c82 */ /* 0x000fe20008000000 */
[----:B0-----:R-:W-:Y:S01]  /*b3d0*/  UMOV UR7, UR8 ;  /* 0x0000000800077c82 */ /* 0x001fe20008000000 */
[----:B------:R-:W-:Y:S02]  /*b3e0*/  F2FP.BF16.F32.PACK_AB R11, R31, R30 ;  /* 0x0000001e1f0b723e */ /* 0x000fe400000010ff */
[----:B------:R-:W-:-:S02]  /*b3f0*/  F2FP.BF16.F32.PACK_AB R18, R53, R52 ;  /* 0x000000343512723e */ /* 0x000fc400000010ff */
[----:B------:R-:W-:Y:S01]  /*b400*/  F2FP.BF16.F32.PACK_AB R19, R55, R54 ;  /* 0x000000363713723e */ /* 0x000fe200000010ff */
[----:B------:R-:W-:Y:S01]  /*b410*/  BAR.SYNC.DEFER_BLOCKING 0x1, 0x100 ;  /* 0x0044000000007b1d */ /* 0x000fe20000010000 */
[----:B--2---:R-:W-:-:S03]  /*b420*/  IMAD.WIDE R154, R2, R154, UR6 ;  /* 0x00000006029a7e25 */ /* 0x004fc6000f8e029a */
[C---:B------:R-:W-:Y:S02]  /*b430*/  LOP3.LUT R9, R154.reuse, 0x380, RZ, 0xc0, !PT ;  /* 0x000003809a097812 */ /* 0x040fe400078ec0ff */
[C---:B------:R-:W-:Y:S02]  /*b440*/  IADD3 R15, P3, R154.reuse, 0x20, RZ ;  /* 0x000000209a0f7810 */ /* 0x040fe40007f7e0ff */
[----:B------:R-:W-:Y:S02]  /*b450*/  SHF.R.U64 R9, R9, 0x3, RZ ;  /* 0x0000000309097819 */ /* 0x000fe400000012ff */
[----:B------:R-:W-:Y:S02]  /*b460*/  LOP3.LUT R14, R15, 0x380, RZ, 0xc0, !PT ;  /* 0x000003800f0e7812 */ /* 0x000fe400078ec0ff */
[----:B------:R-:W-:Y:S01]  /*b470*/  LOP3.LUT R8, R9, R154, RZ, 0x3c, !PT ;  /* 0x0000009a09087212 */ /* 0x000fe200078e3cff */
[----:B------:R-:W-:Y:S01]  /*b480*/  IMAD.MOV.U32 R9, RZ, RZ, R155 ;  /* 0x000000ffff097224 */ /* 0x000fe200078e009b */
[----:B------:R-:W-:-:S02]  /*b490*/  IADD3 R13, P5, R154, 0x40, RZ ;  /* 0x000000409a0d7810 */ /* 0x000fc40007fbe0ff */
[----:B------:R-:W-:Y:S02]  /*b4a0*/  IADD3 R17, P4, R154, 0x60, RZ ;  /* 0x000000609a117810 */ /* 0x000fe40007f9e0ff */
[----:B------:R-:W-:Y:S02]  /*b4b0*/  SHF.R.U64 R14, R14, 0x3, RZ ;  /* 0x000000030e0e7819 */ /* 0x000fe400000012ff */
[----:B------:R-:W-:Y:S02]  /*b4c0*/  LOP3.LUT R12, R13, 0x380, RZ, 0xc0, !PT ;  /* 0x000003800d0c7812 */ /* 0x000fe400078ec0ff */
[----:B------:R-:W-:Y:S02]  /*b4d0*/  LOP3.LUT R16, R17, 0x380, RZ, 0xc0, !PT ;  /* 0x0000038011107812 */ /* 0x000fe400078ec0ff */
[----:B------:R-:W-:Y:S02]  /*b4e0*/  IADD3 R5, P2, R154, 0xc040, RZ ;  /* 0x0000c0409a057810 */ /* 0x000fe40007f5e0ff */
[----:B------:R-:W-:-:S02]  /*b4f0*/  MOV R2, R8 ;  /* 0x0000000800027202 */ /* 0x000fc40000000f00 */
[----:B------:R-:W-:Y:S02]  /*b500*/  F2FP.BF16.F32.PACK_AB R8, R25, R24 ;  /* 0x000000181908723e */ /* 0x000fe400000010ff */
[----:B------:R-:W-:Y:S02]  /*b510*/  F2FP.BF16.F32.PACK_AB R9, R27, R26 ;  /* 0x0000001a1b09723e */ /* 0x000fe400000010ff */
[----:B------:R-:W-:Y:S01]  /*b520*/  LOP3.LUT R14, R14, R15, RZ, 0x3c, !PT ;  /* 0x0000000f0e0e7212 */ /* 0x000fe200078e3cff */
[----:B------:R-:W-:Y:S01]  /*b530*/  IMAD.X R15, RZ, RZ, R155, P3 ;  /* 0x000000ffff0f7224 */ /* 0x000fe200018e069b */
[----:B------:R-:W-:Y:S02]  /*b540*/  SHF.R.U64 R12, R12, 0x3, RZ ;  /* 0x000000030c0c7819 */ /* 0x000fe400000012ff */
[----:B------:R-:W-:Y:S02]  /*b550*/  SHF.R.U64 R16, R16, 0x3, RZ ;  /* 0x0000000310107819 */ /* 0x000fe400000012ff */
[----:B------:R-:W-:-:S02]  /*b560*/  LOP3.LUT R4, R5, 0x380, RZ, 0xc0, !PT ;  /* 0x0000038005047812 */ /* 0x000fc400078ec0ff */
[----:B------:R-:W-:Y:S01]  /*b570*/  IADD3 R157, P3, R154, 0x4000, RZ ;  /* 0x000040009a9d7810 */ /* 0x000fe20007f7e0ff */
[----:B------:R0:W-:Y:S01]  /*b580*/  STSM.16.M88.4 [R2], R8 ;  /* 0x0000000802007844 */ /* 0x0001e20000000200 */
[----:B------:R-:W-:Y:S01]  /*b590*/  LOP3.LUT R12, R12, R13, RZ, 0x3c, !PT ;  /* 0x0000000d0c0c7212 */ /* 0x000fe200078e3cff */
[--C-:B------:R-:W-:Y:S01]  /*b5a0*/  IMAD.X R13, RZ, RZ, R155.reuse, P5 ;  /* 0x000000ffff0d7224 */ /* 0x100fe200028e069b */
[----:B------:R-:W-:Y:S02]  /*b5b0*/  MOV R7, R14 ;  /* 0x0000000e00077202 */ /* 0x000fe40000000f00 */
[----:B------:R-:W-:Y:S01]  /*b5c0*/  LOP3.LUT R16, R16, R17, RZ, 0x3c, !PT ;  /* 0x0000001110107212 */ /* 0x000fe200078e3cff */
[----:B------:R-:W-:Y:S01]  /*b5d0*/  IMAD.X R17, RZ, RZ, R155, P4 ;  /* 0x000000ffff117224 */ /* 0x000fe200020e069b */
[----:B------:R-:W-:Y:S02]  /*b5e0*/  SHF.R.U64 R4, R4, 0x3, RZ ;  /* 0x0000000304047819 */ /* 0x000fe400000012ff */
[----:B------:R-:W-:-:S02]  /*b5f0*/  LOP3.LUT R156, R157, 0x380, RZ, 0xc0, !PT ;  /* 0x000003809d9c7812 */ /* 0x000fc400078ec0ff */
[C---:B------:R-:W-:Y:S02]  /*b600*/  IADD3 R160, P4, R154.reuse, 0x4020, RZ ;  /* 0x000040209aa07810 */ /* 0x040fe40007f9e0ff */
[----:B0-----:R-:W-:Y:S02]  /*b610*/  F2FP.BF16.F32.PACK_AB R8, R33, R32 ;  /* 0x000000202108723e */ /* 0x001fe400000010ff */
[----:B------:R-:W-:Y:S02]  /*b620*/  F2FP.BF16.F32.PACK_AB R9, R35, R34 ;  /* 0x000000222309723e */ /* 0x000fe400000010ff */
[----:B------:R-:W-:Y:S02]  /*b630*/  F2FP.BF16.F32.PACK_AB R10, R37, R36 ;  /* 0x00000024250a723e */ /* 0x000fe400000010ff */
[----:B------:R-:W-:Y:S02]  /*b640*/  F2FP.BF16.F32.PACK_AB R11, R39, R38 ;  /* 0x00000026270b723e */ /* 0x000fe400000010ff */
[----:B------:R-:W-:-:S02]  /*b650*/  IADD3 R159, P5, R154, 0x4040, RZ ;  /* 0x000040409a9f7810 */ /* 0x000fc40007fbe0ff */
[----:B------:R-:W-:Y:S01]  /*b660*/  IADD3 R21, P1, R154, 0xc020, RZ ;  /* 0x0000c0209a157810 */ /* 0x000fe20007f3e0ff */
[----:B------:R0:W-:Y:S01]  /*b670*/  STSM.16.M88.4 [R7], R8 ;  /* 0x0000000807007844 */ /* 0x0001e20000000200 */
[----:B------:R-:W-:Y:S02]  /*b680*/  LOP3.LUT R4, R4, R5, RZ, 0x3c, !PT ;  /* 0x0000000504047212 */ /* 0x000fe400078e3cff */
[----:B------:R-:W-:Y:S02]  /*b690*/  SHF.R.U64 R156, R156, 0x3, RZ ;  /* 0x000000039c9c7819 */ /* 0x000fe400000012ff */
[----:B------:R-:W-:Y:S02]  /*b6a0*/  MOV R5, R12 ;  /* 0x0000000c00057202 */ /* 0x000fe40000000f00 */
[----:B------:R-:W-:Y:S02]  /*b6b0*/  F2FP.BF16.F32.PACK_AB R12, R41, R40 ;  /* 0x00000028290c723e */ /* 0x000fe400000010ff */
[----:B------:R-:W-:-:S02]  /*b6c0*/  F2FP.BF16.F32.PACK_AB R13, R43, R42 ;  /* 0x0000002a2b0d723e */ /* 0x000fc400000010ff */
[----:B------:R-:W-:Y:S02]  /*b6d0*/  F2FP.BF16.F32.PACK_AB R14, R45, R44 ;  /* 0x0000002c2d0e723e */ /* 0x000fe400000010ff */
[----:B------:R-:W-:Y:S02]  /*b6e0*/  F2FP.BF16.F32.PACK_AB R15, R47, R46 ;  /* 0x0000002e2f0f723e */ /* 0x000fe400000010ff */
[----:B0-----:R-:W-:Y:S02]  /*b6f0*/  LOP3.LUT R7, R160, 0x380, RZ, 0xc0, !PT ;  /* 0x00000380a0077812 */ /* 0x001fe400078ec0ff */
[----:B------:R-:W-:Y:S02]  /*b700*/  LOP3.LUT R158, R159, 0x380, RZ, 0xc0, !PT ;  /* 0x000003809f9e7812 */ /* 0x000fe400078ec0ff */
[----:B------:R-:W-:Y:S02]  /*b710*/  LOP3.LUT R20, R21, 0x380, RZ, 0xc0, !PT ;  /* 0x0000038015147812 */ /* 0x000fe400078ec0ff */
[----:B------:R-:W-:Y:S01]  /*b720*/  LOP3.LUT R156, R156, R157, RZ, 0x3c, !PT ;  /* 0x0000009d9c9c7212 */ /* 0x000fe200078e3cff */
[----:B------:R-:W-:Y:S01]  /*b730*/  IMAD.X R157, RZ, RZ, R155, P3 ;  /* 0x000000ffff9d7224 */ /* 0x000fe200018e069b */
[----:B------:R-:W-:Y:S01]  /*b740*/  SHF.R.U64 R7, R7, 0x3, RZ ;  /* 0x0000000307077819 */ /* 0x000fe200000012ff */
[----:B------:R0:W-:Y:S01]  /*b750*/  STSM.16.M88.4 [R5], R12 ;  /* 0x0000000c05007844 */ /* 0x0001e20000000200 */
[----:B------:R-:W-:-:S02]  /*b760*/  SHF.R.U64 R158, R158, 0x3, RZ ;  /* 0x000000039e9e7819 */ /* 0x000fc400000012ff */
[----:B------:R-:W-:Y:S02]  /*b770*/  SHF.R.U64 R20, R20, 0x3, RZ ;  /* 0x0000000314147819 */ /* 0x000fe400000012ff */
[----:B------:R-:W-:Y:S02]  /*b780*/  MOV R2, R16 ;  /* 0x0000001000027202 */ /* 0x000fe40000000f00 */
[----:B------:R-:W-:Y:S02]  /*b790*/  F2FP.BF16.F32.PACK_AB R16, R49, R48 ;  /* 0x000000303110723e */ /* 0x000fe400000010ff */
[----:B------:R-:W-:Y:S02]  /*b7a0*/  F2FP.BF16.F32.PACK_AB R17, R51, R50 ;  /* 0x000000323311723e */ /* 0x000fe400000010ff */
[----:B------:R-:W-:Y:S02]  /*b7b0*/  F2FP.BF16.F32.PACK_AB R8, R57, R56 ;  /* 0x000000383908723e */ /* 0x000fe400000010ff */
[----:B------:R-:W-:Y:S01]  /*b7c0*/  F2FP.BF16.F32.PACK_AB R9, R59, R58 ;  /* 0x0000003a3b09723e */ /* 0x000fe200000010ff */
[----:B0-----:R-:W-:Y:S01]  /*b7d0*/  IMAD.X R13, RZ, RZ, R155, P4 ;  /* 0x000000ffff0d7224 */ /* 0x001fe200020e069b */
[----:B------:R-:W-:-:S02]  /*b7e0*/  LOP3.LUT R12, R7, R160, RZ, 0x3c, !PT ;  /* 0x000000a0070c7212 */ /* 0x000fc400078e3cff */
[----:B------:R-:W-:Y:S02]  /*b7f0*/  MOV R5, R156 ;  /* 0x0000009c00057202 */ /* 0x000fe40000000f00 */
[----:B------:R-:W-:Y:S02]  /*b800*/  F2FP.BF16.F32.PACK_AB R10, R61, R60 ;  /* 0x0000003c3d0a723e */ /* 0x000fe400000010ff */
[----:B------:R-:W-:Y:S02]  /*b810*/  F2FP.BF16.F32.PACK_AB R11, R63, R62 ;  /* 0x0000003e3f0b723e */ /* 0x000fe400000010ff */
[----:B------:R-:W-:Y:S02]  /*b820*/  LOP3.LUT R158, R158, R159, RZ, 0x3c, !PT ;  /* 0x0000009f9e9e7212 */ /* 0x000fe400078e3cff */
[----:B------:R-:W-:Y:S02]  /*b830*/  LOP3.LUT R20, R20, R21, RZ, 0x3c, !PT ;  /* 0x0000001514147212 */ /* 0x000fe400078e3cff */
[----:B------:R-:W-:Y:S01]  /*b840*/  IADD3.X R159, RZ, R155, RZ, P5, !PT ;  /* 0x0000009bff9f7210 */ /* 0x000fe20002ffe4ff */
[----:B------:R0:W-:Y:S01]  /*b850*/  STSM.16.M88.4 [R2], R16 ;  /* 0x0000001002007844 */ /* 0x0001e20000000200 */
[----:B------:R-:W-:-:S02]  /*b860*/  MOV R7, R12 ;  /* 0x0000000c00077202 */ /* 0x000fc40000000f00 */
[C---:B------:R-:W-:Y:S02]  /*b870*/  IADD3 R21, P4, R154.reuse, 0x4060, RZ ;  /* 0x000040609a157810 */ /* 0x040fe40007f9e0ff */
[----:B------:R-:W-:Y:S01]  /*b880*/  IADD3 R160, P5, R154, 0x8060, RZ ;  /* 0x000080609aa07810 */ /* 0x000fe20007fbe0ff */
[----:B------:R1:W-:Y:S01]  /*b890*/  STSM.16.M88.4 [R5], R8 ;  /* 0x0000000805007844 */ /* 0x0003e20000000200 */
[----:B------:R-:W-:Y:S02]  /*b8a0*/  F2FP.BF16.F32.PACK_AB R12, R65, R64 ;  /* 0x00000040410c723e */ /* 0x000fe400000010ff */
[----:B------:R-:W-:Y:S02]  /*b8b0*/  F2FP.BF16.F32.PACK_AB R13, R67, R66 ;  /* 0x00000042430d723e */ /* 0x000fe400000010ff */
[----:B------:R-:W-:Y:S02]  /*b8c0*/  F2FP.BF16.F32.PACK_AB R14, R69, R68 ;  /* 0x00000044450e723e */ /* 0x000fe400000010ff */
[----:B------:R-:W-:-:S02]  /*b8d0*/  F2FP.BF16.F32.PACK_AB R15, R71, R70 ;  /* 0x00000046470f723e */ /* 0x000fc400000010ff */
[----:B0-----:R-:W-:Y:S02]  /*b8e0*/  LOP3.LUT R16, R21, 0x380, RZ, 0xc0, !PT ;  /* 0x0000038015107812 */ /* 0x001fe400078ec0ff */
[----:B------:R-:W-:Y:S01]  /*b8f0*/  LOP3.LUT R2, R160, 0x380, RZ, 0xc0, !PT ;  /* 0x00000380a0027812 */ /* 0x000fe200078ec0ff */
[----:B------:R0:W-:Y:S01]  /*b900*/  STSM.16.M88.4 [R7], R12 ;  /* 0x0000000c07007844 */ /* 0x0001e20000000200 */
[----:B-1----:R-:W-:Y:S01]  /*b910*/  IADD3 R5, P6, R154, 0x8000, RZ ;  /* 0x000080009a057810 */ /* 0x002fe20007fde0ff */
[----:B------:R-:W-:Y:S01]  /*b920*/  IMAD.X R17, RZ, RZ, R155, P4 ;  /* 0x000000ffff117224 */ /* 0x000fe200020e069b */
[----:B------:R-:W-:Y:S02]  /*b930*/  SHF.R.U64 R16, R16, 0x3, RZ ;  /* 0x0000000310107819 */ /* 0x000fe400000012ff */
[C---:B------:R-:W-:Y:S02]  /*b940*/  IADD3 R153, P0, R154.reuse, 0xc060, RZ ;  /* 0x0000c0609a997810 */ /* 0x040fe40007f1e0ff */
[----:B------:R-:W-:-:S02]  /*b950*/  IADD3 R157, P3, R154, 0xc000, RZ ;  /* 0x0000c0009a9d7810 */ /* 0x000fc40007f7e0ff */
[----:B------:R-:W-:Y:S02]  /*b960*/  LOP3.LUT R16, R16, R21, RZ, 0x3c, !PT ;  /* 0x0000001510107212 */ /* 0x000fe400078e3cff */
[----:B0-----:R-:W-:Y:S01]  /*b970*/  LOP3.LUT R12, R5, 0x380, RZ, 0xc0, !PT ;  /* 0x00000380050c7812 */ /* 0x001fe200078ec0ff */
[----:B------:R-:W-:Y:S01]  /*b980*/  IMAD.X R13, RZ, RZ, R155, P6 ;  /* 0x000000ffff0d7224 */ /* 0x000fe200030e069b */
[----:B------:R-:W-:Y:S02]  /*b990*/  SHF.R.U64 R7, R2, 0x3, RZ ;  /* 0x0000000302077819 */ /* 0x000fe400000012ff */
[C---:B------:R-:W-:Y:S02]  /*b9a0*/  IADD3 R18, P6, R154.reuse, 0x8040, RZ ;  /* 0x000080409a127810 */ /* 0x040fe40007fde0ff */
[----:B------:R-:W-:Y:S02]  /*b9b0*/  IADD3 R2, P4, R154, 0x8020, RZ ;  /* 0x000080209a027810 */ /* 0x000fe40007f9e0ff */
[----:B------:R-:W-:-:S02]  /*b9c0*/  SHF.R.U64 R12, R12, 0x3, RZ ;  /* 0x000000030c0c7819 */ /* 0x000fc400000012ff */
[----:B------:R-:W-:Y:S02]  /*b9d0*/  MOV R158, R158 ;  /* 0x0000009e009e7202 */ /* 0x000fe40000000f00 */
[----:B------:R-:W-:Y:S02]  /*b9e0*/  F2FP.BF16.F32.PACK_AB R8, R73, R72 ;  /* 0x000000484908723e */ /* 0x000fe400000010ff */
[----:B------:R-:W-:Y:S02]  /*b9f0*/  F2FP.BF16.F32.PACK_AB R9, R75, R74 ;  /* 0x0000004a4b09723e */ /* 0x000fe400000010ff */
[----:B------:R-:W-:Y:S02]  /*ba00*/  F2FP.BF16.F32.PACK_AB R10, R77, R76 ;  /* 0x0000004c4d0a723e */ /* 0x000fe400000010ff */
[----:B------:R-:W-:Y:S02]  /*ba10*/  F2FP.BF16.F32.PACK_AB R11, R79, R78 ;  /* 0x0000004e4f0b723e */ /* 0x000fe400000010ff */
[----:B------:R-:W-:-:S02]  /*ba20*/  LOP3.LUT R154, R7, R160, RZ, 0x3c, !PT ;  /* 0x000000a0079a7212 */ /* 0x000fc400078e3cff */
[----:B------:R-:W-:Y:S02]  /*ba30*/  LOP3.LUT R19, R18, 0x380, RZ, 0xc0, !PT ;  /* 0x0000038012137812 */ /* 0x000fe400078ec0ff */
[----:B------:R-:W-:Y:S02]  /*ba40*/  LOP3.LUT R7, R2, 0x380, RZ, 0xc0, !PT ;  /* 0x0000038002077812 */ /* 0x000fe400078ec0ff */
[----:B------:R-:W-:Y:S02]  /*ba50*/  LOP3.LUT R152, R153, 0x380, RZ, 0xc0, !PT ;  /* 0x0000038099987812 */ /* 0x000fe400078ec0ff */
[----:B------:R-:W-:Y:S02]  /*ba60*/  LOP3.LUT R156, R157, 0x380, RZ, 0xc0, !PT ;  /* 0x000003809d9c7812 */ /* 0x000fe400078ec0ff */
[----:B------:R-:W-:Y:S01]  /*ba70*/  LOP3.LUT R12, R12, R5, RZ, 0x3c, !PT ;  /* 0x000000050c0c7212 */ /* 0x000fe200078e3cff */
[----:B------:R0:W-:Y:S01]  /*ba80*/  STSM.16.M88.4 [R158], R8 ;  /* 0x000000089e007844 */ /* 0x0001e20000000200 */
[----:B------:R-:W-:-:S02]  /*ba90*/  MOV R5, R16 ;  /* 0x0000001000057202 */ /* 0x000fc40000000f00 */
[----:B------:R-:W-:Y:S02]  /*baa0*/  SHF.R.U64 R19, R19, 0x3, RZ ;  /* 0x0000000313137819 */ /* 0x000fe400000012ff */
[----:B------:R-:W-:Y:S02]  /*bab0*/  SHF.R.U64 R17, R7, 0x3, RZ ;  /* 0x0000000307117819 */ /* 0x000fe400000012ff */
[----:B------:R-:W-:Y:S02]  /*bac0*/  SHF.R.U64 R152, R152, 0x3, RZ ;  /* 0x0000000398987819 */ /* 0x000fe400000012ff */
[----:B------:R-:W-:Y:S02]  /*bad0*/  SHF.R.U64 R156, R156, 0x3, RZ ;  /* 0x000000039c9c7819 */ /* 0x000fe400000012ff */
[----:B------:R-:W-:Y:S01]  /*bae0*/  LOP3.LUT R18, R19, R18, RZ, 0x3c, !PT ;  /* 0x0000001213127212 */ /* 0x000fe200078e3cff */
[----:B------:R-:W-:Y:S01]  /*baf0*/  IMAD.X R19, RZ, RZ, R155, P6 ;  /* 0x000000ffff137224 */ /* 0x000fe200030e069b */
[----:B------:R-:W-:-:S02]  /*bb00*/  LOP3.LUT R16, R17, R2, RZ, 0x3c, !PT ;  /* 0x0000000211107212 */ /* 0x000fc400078e3cff */
[----:B0-----:R-:W-:Y:S02]  /*bb10*/  F2FP.BF16.F32.PACK_AB R8, R81, R80 ;  /* 0x000000505108723e */ /* 0x001fe400000010ff */
[----:B------:R-:W-:Y:S02]  /*bb20*/  F2FP.BF16.F32.PACK_AB R9, R83, R82 ;  /* 0x000000525309723e */ /* 0x000fe400000010ff */
[----:B------:R-:W-:Y:S02]  /*bb30*/  F2FP.BF16.F32.PACK_AB R10, R85, R84 ;  /* 0x00000054550a723e */ /* 0x000fe400000010ff */
[----:B------:R-:W-:Y:S01]  /*bb40*/  F2FP.BF16.F32.PACK_AB R11, R87, R86 ;  /* 0x00000056570b723e */ /* 0x000fe200000010ff */
[--C-:B------:R-:W-:Y:S01]  /*bb50*/  IMAD.X R17, RZ, RZ, R155.reuse, P4 ;  /* 0x000000ffff117224 */ /* 0x100fe200020e069b */
[----:B------:R-:W-:Y:S01]  /*bb60*/  MOV R7, R12 ;  /* 0x0000000c00077202 */ /* 0x000fe20000000f00 */
[--C-:B------:R-:W-:Y:S01]  /*bb70*/  IMAD.X R21, RZ, RZ, R155.reuse, P1 ;  /* 0x000000ffff157224 */ /* 0x100fe200008e069b */
[----:B------:R-:W-:Y:S01]  /*bb80*/  LOP3.LUT R152, R152, R153, RZ, 0x3c, !PT ;  /* 0x0000009998987212 */ /* 0x000fe200078e3cff */
[----:B------:R0:W-:Y:S01]  /*bb90*/  STSM.16.M88.4 [R5], R8 ;  /* 0x0000000805007844 */ /* 0x0001e20000000200 */
[----:B------:R-:W-:Y:S01]  /*bba0*/  LOP3.LUT R156, R156, R157, RZ, 0x3c, !PT ;  /* 0x0000009d9c9c7212 */ /* 0x000fe200078e3cff */
[--C-:B------:R-:W-:Y:S01]  /*bbb0*/  IMAD.X R153, RZ, RZ, R155.reuse, P0 ;  /* 0x000000ffff997224 */ /* 0x100fe200000e069b */
[----:B------:R-:W-:Y:S01]  /*bbc0*/  F2FP.BF16.F32.PACK_AB R12, R89, R88 ;  /* 0x00000058590c723e */ /* 0x000fe200000010ff */
[----:B------:R-:W-:Y:S01]  /*bbd0*/  IMAD.X R157, RZ, RZ, R155, P3 ;  /* 0x000000ffff9d7224 */ /* 0x000fe200018e069b */
[----:B------:R-:W-:Y:S01]  /*bbe0*/  F2FP.BF16.F32.PACK_AB R13, R91, R90 ;  /* 0x0000005a5b0d723e */ /* 0x000fe200000010ff */
[----:B------:R-:W1:Y:S01]  /*bbf0*/  LDC.64 R158, c[0x0][0xd00] ;  /* 0x00034000ff9e7b82 */ /* 0x000e620000000a00 */
[----:B------:R-:W-:-:S02]  /*bc00*/  F2FP.BF16.F32.PACK_AB R14, R93, R92 ;  /* 0x0000005c5d0e723e */ /* 0x000fc400000010ff */
[----:B------:R-:W-:Y:S02]  /*bc10*/  F2FP.BF16.F32.PACK_AB R15, R95, R94 ;  /* 0x0000005e5f0f723e */ /* 0x000fe400000010ff */
[----:B------:R-:W-:Y:S02]  /*bc20*/  MOV R2, R18 ;  /* 0x0000001200027202 */ /* 0x000fe40000000f00 */
[----:B------:R-:W-:Y:S01]  /*bc30*/  MOV R160, R16 ;  /* 0x0000001000a07202 */ /* 0x000fe20000000f00 */
[--C-:B0-----:R-:W-:Y:S02]  /*bc40*/  IMAD.X R5, RZ, RZ, R155.reuse, P2 ;  /* 0x000000ffff057224 */ /* 0x101fe400010e069b */
[----:B------:R-:W-:Y:S01]  /*bc50*/  IMAD.X R155, RZ, RZ, R155, P5 ;  /* 0x000000ffff9b7224 */ /* 0x000fe200028e069b */
[----:B------:R0:W-:Y:S01]  /*bc60*/  STSM.16.M88.4 [R7], R12 ;  /* 0x0000000c07007844 */ /* 0x0001e20000000200 */
[----:B------:R-:W-:Y:S02]  /*bc70*/  F2FP.BF16.F32.PACK_AB R16, R97, R96 ;  /* 0x000000606110723e */ /* 0x000fe400000010ff */
[----:B------:R-:W-:-:S02]  /*bc80*/  F2FP.BF16.F32.PACK_AB R17, R99, R98 ;  /* 0x000000626311723e */ /* 0x000fc400000010ff */
[----:B------:R-:W-:Y:S02]  /*bc90*/  F2FP.BF16.F32.PACK_AB R18, R101, R100 ;  /* 0x000000646512723e */ /* 0x000fe400000010ff */
[----:B------:R-:W-:Y:S02]  /*bca0*/  F2FP.BF16.F32.PACK_AB R19, R103, R102 ;  /* 0x000000666713723e */ /* 0x000fe400000010ff */
[----:B------:R-:W-:Y:S02]  /*bcb0*/  MOV R161, R154 ;  /* 0x0000009a00a17202 */ /* 0x000fe40000000f00 */
[----:B------:R-:W-:Y:S02]  /*bcc0*/  F2FP.BF16.F32.PACK_AB R154, R117, R116 ;  /* 0x00000074759a723e */ /* 0x000fe400000010ff */
[----:B------:R-:W-:Y:S02]  /*bcd0*/  F2FP.BF16.F32.PACK_AB R155, R119, R118 ;  /* 0x00000076779b723e */ /* 0x000fe400000010ff */
[----:B0-----:R-:W-:-:S02]  /*bce0*/  F2FP.BF16.F32.PACK_AB R12, R105, R104 ;  /* 0x00000068690c723e */ /* 0x001fc400000010ff */
[----:B------:R-:W-:Y:S02]  /*bcf0*/  F2FP.BF16.F32.PACK_AB R13, R107, R106 ;  /* 0x0000006a6b0d723e */ /* 0x000fe400000010ff */
[----:B------:R-:W-:Y:S02]  /*bd00*/  F2FP.BF16.F32.PACK_AB R14, R109, R108 ;  /* 0x0000006c6d0e723e */ /* 0x000fe400000010ff */
[----:B------:R-:W-:Y:S02]  /*bd10*/  F2FP.BF16.F32.PACK_AB R15, R111, R110 ;  /* 0x0000006e6f0f723e */ /* 0x000fe400000010ff */
[----:B------:R-:W-:Y:S02]  /*bd20*/  MOV R7, R152 ;  /* 0x0000009800077202 */ /* 0x000fe40000000f00 */
[----:B------:R-:W-:Y:S02]  /*bd30*/  F2FP.BF16.F32.PACK_AB R152, R113, R112 ;  /* 0x000000707198723e */ /* 0x000fe400000010ff */
[----:B------:R-:W-:Y:S01]  /*bd40*/  F2FP.BF16.F32.PACK_AB R153, R115, R114 ;  /* 0x000000727399723e */ /* 0x000fe200000010ff */
[----:B------:R0:W-:Y:S01]  /*bd50*/  STSM.16.M88.4 [R160], R16 ;  /* 0x00000010a0007844 */ /* 0x0001e20000000200 */
[----:B------:R-:W-:-:S02]  /*bd60*/  MOV R157, R156 ;  /* 0x0000009c009d7202 */ /* 0x000fc40000000f00 */
[----:B------:R-:W-:Y:S01]  /*bd70*/  F2FP.BF16.F32.PACK_AB R8, R121, R120 ;  /* 0x000000787908723e */ /* 0x000fe200000010ff */
[----:B------:R2:W-:Y:S01]  /*bd80*/  STSM.16.M88.4 [R2], R12 ;  /* 0x0000000c02007844 */ /* 0x0005e20000000200 */
[----:B------:R-:W-:Y:S02]  /*bd90*/  F2FP.BF16.F32.PACK_AB R9, R123, R122 ;  /* 0x0000007a7b09723e */ /* 0x000fe400000010ff */
[----:B------:R-:W-:Y:S02]  /*bda0*/  F2FP.BF16.F32.PACK_AB R10, R125, R124 ;  /* 0x0000007c7d0a723e */ /* 0x000fe400000010ff */
[----:B------:R-:W-:Y:S01]  /*bdb0*/  F2FP.BF16.F32.PACK_AB R11, R127, R126 ;  /* 0x0000007e7f0b723e */ /* 0x000fe200000010ff */
[----:B------:R4:W-:Y:S01]  /*bdc0*/  STSM.16.M88.4 [R161], R152 ;  /* 0x00000098a1007844 */ /* 0x0009e20000000200 */
[----:B------:R-:W-:Y:S02]  /*bdd0*/  MOV R156, R4 ;  /* 0x00000004009c7202 */ /* 0x000fe40000000f00 */
[----:B0-----:R-:W-:-:S02]  /*bde0*/  MOV R160, R20 ;  /* 0x0000001400a07202 */ /* 0x001fc40000000f00 */
[----:B------:R-:W-:Y:S01]  /*bdf0*/  F2FP.BF16.F32.PACK_AB R16, R137, R136 ;  /* 0x000000888910723e */ /* 0x000fe200000010ff */
[----:B------:R-:W0:Y:S01]  /*be00*/  LDC.64 R20, c[0x0][0xd00] ;  /* 0x00034000ff147b82 */ /* 0x000e220000000a00 */
[----:B--2---:R-:W-:Y:S02]  /*be10*/  F2FP.BF16.F32.PACK_AB R12, R129, R128 ;  /* 0x00000080810c723e */ /* 0x004fe400000010ff */
[----:B------:R-:W-:Y:S02]  /*be20*/  F2FP.BF16.F32.PACK_AB R13, R131, R130 ;  /* 0x00000082830d723e */ /* 0x000fe400000010ff */
[----:B------:R-:W-:Y:S02]  /*be30*/  F2FP.BF16.F32.PACK_AB R14, R133, R132 ;  /* 0x00000084850e723e */ /* 0x000fe400000010ff */
[----:B------:R-:W-:Y:S02]  /*be40*/  F2FP.BF16.F32.PACK_AB R15, R135, R134 ;  /* 0x00000086870f723e */ /* 0x000fe400000010ff */
[----:B------:R-:W-:-:S02]  /*be50*/  F2FP.BF16.F32.PACK_AB R17, R139, R138 ;  /* 0x0000008a8b11723e */ /* 0x000fc400000010ff */
[----:B------:R-:W-:Y:S02]  /*be60*/  F2FP.BF16.F32.PACK_AB R18, R141, R140 ;  /* 0x0000008c8d12723e */ /* 0x000fe400000010ff */
[----:B------:R-:W-:Y:S02]  /*be70*/  F2FP.BF16.F32.PACK_AB R19, R143, R142 ;  /* 0x0000008e8f13723e */ /* 0x000fe400000010ff */
[----:B----4-:R-:W-:Y:S02]  /*be80*/  F2FP.BF16.F32.PACK_AB R152, R145, R144 ;  /* 0x000000909198723e */ /* 0x010fe400000010ff */
        /* <DEDUP_REMOVED lines=8> */
[----:B-1----:R-:W-:-:S04]  /*bf10*/  ISETP.NE.U32.AND P0, PT, R158, RZ, PT ;  /* 0x000000ff9e00720c */ /* 0x002fc80003f05070 */
[----:B------:R-:W-:Y:S01]  /*bf20*/  ISETP.NE.AND.EX P0, PT, R159, RZ, PT, P0 ;  /* 0x000000ff9f00720c */ /* 0x000fe20003f05300 */
[----:B------:R-:W-:Y:S01]  /*bf30*/  IMAD.MOV.U32 R2, RZ, RZ, RZ ;  /* 0x000000ffff027224 */ /* 0x000fe200078e00ff */
[----:B------:R-:W-:Y:S01]  /*bf40*/  ISETP.NE.U32.AND P1, PT, RZ, UR10, PT ;  /* 0x0000000aff007c0c */ /* 0x000fe2000bf25070 */
[----:B0-----:R-:W-:Y:S01]  /*bf50*/  IMAD.WIDE R4, R212, 0x4, R20 ;  /* 0x00000004d4047825 */ /* 0x001fe200078e0214 */
[----:B--2---:R-:W0:Y:S02]  /*bf60*/  LDC R11, c[0x0][0xbd4] ;  /* 0x0002f500ff0b7b82 */ /* 0x004e240000000800 */
[----:B------:R-:W-:-:S06]  /*bf70*/  ISETP.NE.AND.EX P1, PT, RZ, UR11, PT, P1 ;  /* 0x0000000bff007c0c */ /* 0x000fcc000bf25310 */
[----:B----4-:R-:W1:Y:S01]  /*bf80*/  LDC.64 R14, c[0x0][0xca8] ;  /* 0x00032a00ff0e7b82 */ /* 0x010e620000000a00 */
[----:B------:R-:W2:Y:S06]  /*bf90*/  @P0 LDG.E R2, desc[UR36][R4.64] ;  /* 0x0000002404020981 */ /* 0x000eac000c1e1900 */
[----:B------:R-:W-:-:S04]  /*bfa0*/  @P1 LEA R8, P2, R212, UR10, 0x2 ;  /* 0x0000000ad4081c11 */ /* 0x000fc8000f8410ff */
[----:B------:R-:W-:Y:S01]  /*bfb0*/  @P1 LEA.HI.X R9, R212, UR11, R223, 0x2, P2 ;  /* 0x0000000bd4091c11 */ /* 0x000fe200090f14df */
[----:B------:R-:W-:Y:S01]  /*bfc0*/  IMAD.MOV.U32 R21, RZ, RZ, 0xab8 ;  /* 0x00000ab8ff157424 */ /* 0x000fe200078e00ff */
[----:B------:R-:W-:-:S03]  /*bfd0*/  ULDC UR11, c[0x0][0xce8] ;  /* 0x00033a00000b7ab9 */ /* 0x000fc60000000800 */
[----:B------:R4:W2:Y:S01]  /*bfe0*/  @P1 LDG.E R20, desc[UR36][R8.64] ;  /* 0x0000002408141981 */ /* 0x0008a2000c1e1900 */
[----:B------:R-:W-:-:S04]  /*bff0*/  ISETP.NE.AND P2, PT, R214, RZ, PT ;  /* 0x000000ffd600720c */ /* 0x000fc80003f45270 */
[----:B0-----:R-:W-:-:S04]  /*c000*/  SEL R11, R214, R11, P2 ;  /* 0x0000000bd60b7207 */ /* 0x001fc80001000000 */
[----:B------:R-:W-:-:S04]  /*c010*/  ISETP.GT.AND P3, PT, R11, 0x1, PT ;  /* 0x000000010b00780c */ /* 0x000fc80003f64270 */
[----:B------:R-:W-:-:S04]  /*c020*/  SEL R21, R21, 0xa78, P3 ;  /* 0x00000a7815157807 */ /* 0x000fc80001800000 */
[----:B------:R-:W3:Y:S01]  /*c030*/  LDC.64 R10, c[0x0][R21+0x220] ;  /* 0x00008800150a7b82 */ /* 0x000ee20000000a00 */
[----:B------:R-:W-:-:S07]  /*c040*/  ISETP.NE.U32.AND P2, PT, R158, RZ, PT ;  /* 0x000000ff9e00720c */ /* 0x000fce0003f45070 */
[----:B----4-:R-:W0:Y:S01]  /*c050*/  LDC.64 R8, c[0x0][R21+0x218] ;  /* 0x0000860015087b82 */ /* 0x010e220000000a00 */
[----:B------:R-:W-:Y:S01]  /*c060*/  ISETP.NE.AND.EX P2, PT, R159, RZ, PT, P2 ;  /* 0x000000ff9f00720c */ /* 0x000fe20003f45320 */
[----:B------:R-:W-:-:S03]  /*c070*/  UISETP.NE.AND UP0, UPT, UR11, 0x1, UPT ;  /* 0x000000010b00788c */ /* 0x000fc6000bf05270 */
[----:B------:R-:W-:-:S03]  /*c080*/  SEL R212, R212, RZ, !P2 ;  /* 0x000000ffd4d47207 */ /* 0x000fc60005000000 */
[----:B------:R-:W4:Y:S01]  /*c090*/  LDC.64 R12, c[0x0][R21+0x228] ;  /* 0x00008a00150c7b82 */ /* 0x000f220000000a00 */
[----:B------:R-:W-:Y:S02]  /*c0a0*/  PLOP3.LUT P4, PT, PT, PT, UP0, 0x80, 0x0 ;  /* 0x000000000000781c */ /* 0x000fe40003f8f008 */
[----:B------:R-:W-:Y:S01]  /*c0b0*/  SEL R223, R223, RZ, !P2 ;  /* 0x000000ffdfdf7207 */ /* 0x000fe20005000000 */
[----:B-----5:R-:W-:Y:S01]  /*c0c0*/  VIADD R18, R206, UR12 ;  /* 0x0000000cce127c36 */ /* 0x020fe20008000000 */
[----:B------:R-:W-:Y:S01]  /*c0d0*/  @UP0 ULDC UR8, c[0x0][0xcec] ;  /* 0x00033b0000080ab9 */ /* 0x000fe20000000800 */
[-C--:B---3--:R-:W-:Y:S02]  /*c0e0*/  IMAD R7, R11, R212.reuse, RZ ;  /* 0x000000d40b077224 */ /* 0x088fe400078e02ff */
[----:B-1----:R-:W1:Y:S01]  /*c0f0*/  @!P3 LDC R14, c[0x0][0xc50] ;  /* 0x00031400ff0ebb82 */ /* 0x002e620000000800 */
[----:B------:R-:W-:-:S04]  /*c100*/  IMAD.WIDE.U32 R16, R10, R212, RZ ;  /* 0x000000d40a107225 */ /* 0x000fc800078e00ff */
[----:B------:R-:W-:Y:S02]  /*c110*/  IMAD R223, R10, R223, R7 ;  /* 0x000000df0adf7224 */ /* 0x000fe400078e0207 */
[-C--:B0-----:R-:W-:Y:S01]  /*c120*/  IMAD.WIDE.U32 R10, R8, R213.reuse, RZ ;  /* 0x000000d5080a7225 */ /* 0x081fe200078e00ff */
[----:B------:R-:W0:Y:S03]  /*c130*/  @!P3 LDC R15, c[0x0][0xc54] ;  /* 0x00031500ff0fbb82 */ /* 0x000e260000000800 */
[----:B------:R-:W-:-:S05]  /*c140*/  IMAD R7, R9, R213, RZ ;  /* 0x000000d509077224 */ /* 0x000fca00078e02ff */
[----:B------:R3:W5:Y:S01]  /*c150*/  LDC.64 R8, c[0x0][R21+0x210] ;  /* 0x0000840015087b82 */ /* 0x0007620000000a00 */
[----:B------:R-:W-:Y:S01]  /*c160*/  IMAD.IADD R223, R17, 0x1, R223 ;  /* 0x0000000111df7824 */ /* 0x000fe200078e02df */
[----:B------:R-:W-:Y:S01]  /*c170*/  SEL R17, R162, RZ, P3 ;  /* 0x000000ffa2117207 */ /* 0x000fe20001800000 */
[----:B------:R-:W-:Y:S01]  /*c180*/  IMAD.MOV.U32 R19, RZ, RZ, R18 ;  /* 0x000000ffff137224 */ /* 0x000fe200078e0012 */
[----:B--2---:R-:W-:Y:S01]  /*c190*/  IADD3 R16, P2, P5, R16, R10, R2 ;  /* 0x0000000a10107210 */ /* 0x004fe20007d5e002 */
[----:B------:R-:W-:Y:S01]  /*c1a0*/  @P4 IMAD.HI.U32 R10, R18, UR8, RZ ;  /* 0x00000008120a4c27 */ /* 0x000fe2000f8e00ff */
[----:B------:R-:W-:-:S04]  /*c1b0*/  @UP0 ULDC UR8, c[0x0][0xcf0] ;  /* 0x00033c0000080ab9 */ /* 0x000fc80000000800 */
[----:B------:R-:W-:Y:S01]  /*c1c0*/  @P4 SHF.R.U32.HI R19, RZ, UR8, R10 ;  /* 0x00000008ff134c19 */ /* 0x000fe2000801160a */
[----:B------:R-:W-:Y:S01]  /*c1d0*/  IMAD.IADD R10, R11, 0x1, R7 ;  /* 0x000000010b0a7824 */ /* 0x000fe200078e0207 */
[----:B------:R-:W-:Y:S01]  /*c1e0*/  SHF.R.S32.HI R7, RZ, 0x1f, R2 ;  /* 0x0000001fff077819 */ /* 0x000fe20000011402 */
[-C--:B----4-:R-:W-:Y:S02]  /*c1f0*/  IMAD R11, R13, R17.reuse, RZ ;  /* 0x000000110d0b7224 */ /* 0x090fe400078e02ff */
[----:B------:R-:W-:Y:S01]  /*c200*/  IMAD.WIDE.U32 R12, R12, R17, RZ ;  /* 0x000000110c0c7225 */ /* 0x000fe200078e00ff */
[----:B------:R-:W-:-:S03]  /*c210*/  IADD3.X R17, R223, R10, R7, P2, P5 ;  /* 0x0000000adf117210 */ /* 0x000fc600017ea407 */
[----:B---3--:R-:W-:Y:S01]  /*c220*/  IMAD.MOV R21, RZ, RZ, -R19 ;  /* 0x000000ffff157224 */ /* 0x008fe200078e0a13 */
[----:B------:R-:W-:Y:S01]  /*c230*/  IADD3 R12, P2, P5, R19, R16, R12 ;  /* 0x00000010130c7210 */ /* 0x000fe20007d5e00c */
[----:B------:R-:W-:Y:S01]  /*c240*/  IMAD.IADD R13, R13, 0x1, R11 ;  /* 0x000000010d0d7824 */ /* 0x000fe200078e020b */
[----:B------:R-:W-:Y:S01]  /*c250*/  SHF.R.S32.HI R10, RZ, 0x1f, R19 ;  /* 0x0000001fff0a7819 */ /* 0x000fe20000011413 */
[----:B------:R-:W-:-:S03]  /*c260*/  IMAD R11, R21, UR11, R18 ;  /* 0x0000000b150b7c24 */ /* 0x000fc6000f8e0212 */
[----:B------:R-:W-:Y:S01]  /*c270*/  IADD3.X R13, R10, R17, R13, P2, P5 ;  /* 0x000000110a0d7210 */ /* 0x000fe200017ea40d */
[-C--:B-----5:R-:W-:Y:S01]  /*c280*/  IMAD R9, R9, R11.reuse, RZ ;  /* 0x0000000b09097224 */ /* 0x0a0fe200078e02ff */
[----:B------:R-:W-:Y:S01]  /*c290*/  SHF.R.S32.HI R17, RZ, 0x1f, R11 ;  /* 0x0000001fff117819 */ /* 0x000fe2000001140b */
[----:B------:R-:W-:-:S04]  /*c2a0*/  IMAD.WIDE.U32 R12, R8, R11, R12 ;  /* 0x0000000b080c7225 */ /* 0x000fc800078e000c */
[----:B------:R-:W-:Y:S01]  /*c2b0*/  IMAD R9, R8, R17, R9 ;  /* 0x0000001108097224 */ /* 0x000fe200078e0209 */
[----:B-1----:R-:W-:Y:S01]  /*c2c0*/  LEA R14, P2, R12, R14, 0x2 ;  /* 0x0000000e0c0e7211 */ /* 0x002fe200078410ff */
[----:B------:R-:W-:Y:S02]  /*c2d0*/  ULDC UR8, c[0x0][0xb88] ;  /* 0x0002e20000087ab9 */ /* 0x000fe40000000800 */
[----:B------:R-:W-:Y:S01]  /*c2e0*/  IMAD.IADD R8, R13, 0x1, R9 ;  /* 0x000000010d087824 */ /* 0x000fe200078e0209 */
[----:B------:R-:W-:-:S04]  /*c2f0*/  @P1 R2UR UR8, R20 ;  /* 0x00000000140812ca */ /* 0x000fc800000e0000 */
[----:B0-----:R-:W-:Y:S01]  /*c300*/  LEA.HI.X R15, R12, R15, R8, 0x2, P2 ;  /* 0x0000000f0c0f7211 */ /* 0x001fe200010f1408 */
[----:B------:R-:W-:Y:S10]  /*c310*/  @P1 BRA `(.L_x_14933) ;  /* 0x0000000000181947 */ /* 0x000ff40003800000 */
[----:B------:R-:W-:Y:S05]  /*c320*/  @!P0 BRA `(.L_x_14933) ;  /* 0x0000000000148947 */ /* 0x000fea0003800000 */
[----:B------:R-:W2:Y:S04]  /*c330*/  LDG.E R9, desc[UR36][R4.64] ;  /* 0x0000002404097981 */ /* 0x000ea8000c1e1900 */
[----:B------:R-:W3:Y:S01]  /*c340*/  LDG.E R8, desc[UR36][R4.64+0x4] ;  /* 0x0000042404087981 */ /* 0x000ee2000c1e1900 */
[----:B--2---:R-:W-:Y:S02]  /*c350*/  R2UR UR10, R9 ;  /* 0x00000000090a72ca */ /* 0x004fe400000e0000 */
[----:B---3--:R-:W-:-:S13]  /*c360*/  R2UR UR8, R8 ;  /* 0x00000000080872ca */ /* 0x008fda00000e0000 */
[----:B------:R-:W-:-:S12]  /*c370*/  UIADD3 UR8, -UR10, UR8, URZ ;  /* 0x000000080a087290 */ /* 0x000fd8000fffe13f */
.L_x_14933:
[----:B------:R-:W2:Y:S04]  /*c380*/  LDL R11, [R1+0x30] ;  /* 0x00003000010b7983 */ /* 0x000ea80000100800 */
[----:B------:R-:W3:Y:S01]  /*c390*/  LDL R10, [R1+0x2c] ;  /* 0x00002c00010a7983 */ /* 0x000ee20000100800 */
[----:B------:R-:W-:Y:S01]  /*c3a0*/  R2UR UR10, R204 ;  /* 0x00000000cc0a72ca */ /* 0x000fe200000e0000 */
[----:B------:R-:W-:Y:S02]  /*c3b0*/  UIMAD UR8, UR8, UR11, URZ ;  /* 0x0000000b080872a4 */ /* 0x000fe4000f8e023f */
[----:B------:R-:W-:Y:S04]  /*c3c0*/  SHFL.IDX PT, R4, R14, RZ, 0x1c1f ;  /* 0x001c1fff0e047589 */ /* 0x000fe800000e0000 */
[----:B------:R-:W0:Y:S04]  /*c3d0*/  SHFL.IDX PT, R5, R15, RZ, 0x1c1f ;  /* 0x001c1fff0f057589 */ /* 0x000e2800000e0000 */
[----:B------:R-:W-:Y:S04]  /*c3e0*/  SHFL.IDX PT, R8, R14, 0x1, 0x1c1f ;  /* 0x003c1f000e087f89 */ /* 0x000fe800000e0000 */
[----:B------:R-:W1:Y:S01]  /*c3f0*/  SHFL.IDX PT, R9, R15, 0x1, 0x1c1f ;  /* 0x003c1f000f097f89 */ /* 0x000e6200000e0000 */
[----:B--2---:R-:W-:Y:S01]  /*c400*/  VIADD R11, R11, UR10 ;  /* 0x0000000a0b0b7c36 */ /* 0x004fe20008000000 */
        /* <DEDUP_REMOVED lines=16> */
[----:B------:R-:W-:Y:S02]  /*c510*/  SHF.R.S32.HI R3, RZ, 0x3, R3 ;  /* 0x00000003ff037819 */ /* 0x000fe40000011403 */
[----:B------:R-:W-:Y:S01]  /*c520*/  IADD3 R20, R0, -R5, RZ ;  /* 0x8000000500147210 */ /* 0x000fe20007ffe0ff */
[----:B------:R-:W-:-:S04]  /*c530*/  IMAD.MOV.U32 R5, RZ, RZ, 0x2 ;  /* 0x00000002ff057424 */ /* 0x000fc800078e00ff */
        /* <DEDUP_REMOVED lines=34> */
[----:B------:R-:W-:Y:S02]  /*c760*/  LOP3.LUT R40, R41, 0x380, RZ, 0xc0, !PT ;  /* 0x0000038029287812 */ /* 0x000fe400078ec0ff */
        /* <DEDUP_REMOVED lines=60> */
[----:B------:R-:W-:Y:S01]  /*cb30*/  SHF.R.S32.HI R21, RZ, 0x1f, R212 ;  /* 0x0000001fff157819 */ /* 0x000fe200000114d4 */
[----:B------:R-:W-:-:S02]  /*cb40*/  VIADD R80, R3, UR12 ;  /* 0x0000000c03507c36 */ /* 0x000fc40008000000 */
[----:B------:R-:W5:Y:S04]  /*cb50*/  LD.E.128 R56, desc[UR36][R56.64] ;  /* 0x0000002438387980 */ /* 0x000f68000c101d00 */
[----:B------:R-:W5:Y:S01]  /*cb60*/  LD.E.128 R60, desc[UR36][R60.64] ;  /* 0x000000243c3c7980 */ /* 0x000f62000c101d00 */
[----:B0-----:R-:W-:Y:S01]  /*cb70*/  IMAD.WIDE.U32 R4, R2, UR6, RZ ;  /* 0x0000000602047c25 */ /* 0x001fe2000f8e00ff */
[----:B------:R-:W-:Y:S02]  /*cb80*/  ULDC.64 UR6, c[0x0][0xbe8] ;  /* 0x0002fa0000067ab9 */ /* 0x000fe40000000a00 */
[----:B------:R-:W5:Y:S01]  /*cb90*/  LD.E.128 R64, desc[UR36][R64.64] ;  /* 0x0000002440407980 */ /* 0x000f62000c101d00 */
[----:B------:R-:W-:Y:S02]  /*cba0*/  IMAD.IADD R5, R5, 0x1, R7 ;  /* 0x0000000105057824 */ /* 0x000fe400078e0207 */
[----:B------:R-:W-:Y:S01]  /*cbb0*/  IMAD R2, R20, 0x20, R3 ;  /* 0x0000002014027824 */ /* 0x000fe200078e0203 */
[----:B------:R-:W5:Y:S01]  /*cbc0*/  LD.E.128 R68, desc[UR36][R68.64] ;  /* 0x0000002444447980 */ /* 0x000f62000c101d00 */
[----:B------:R-:W-:-:S03]  /*cbd0*/  IMAD.WIDE.U32 R4, R213, UR6, R4 ;  /* 0x00000006d5047c25 */ /* 0x000fc6000f8e0004 */
[----:B------:R-:W5:Y:S01]  /*cbe0*/  LD.E.128 R72, desc[UR36][R72.64] ;  /* 0x0000002448487980 */ /* 0x000f62000c101d00 */
[----:B------:R-:W-:Y:S02]  /*cbf0*/  VIADD R20, R2, UR12 ;  /* 0x0000000c02147c36 */ /* 0x000fe40008000000 */
[----:B------:R-:W-:Y:S01]  /*cc00*/  IMAD R5, R213, UR7, R5 ;  /* 0x00000007d5057c24 */ /* 0x000fe2000f8e0205 */
[----:B------:R-:W-:Y:S01]  /*cc10*/  ULDC.64 UR6, c[0x0][0xbf0] ;  /* 0x0002fc0000067ab9 */ /* 0x000fe20000000a00 */
        /* <DEDUP_REMOVED lines=8> */
[----:B------:R-:W-:Y:S01]  /*cca0*/  IMAD R21, R21, UR6, RZ ;  /* 0x0000000615157c24 */ /* 0x000fe2000f8e02ff */
[----:B------:R-:W-:-:S02]  /*ccb0*/  MOV R7, R20 ;  /* 0x0000001400077202 */ /* 0x000fc40000000f00 */
[----:B------:R-:W-:Y:S01]  /*ccc0*/  @P4 SHF.R.U32.HI R7, RZ, UR10, R2 ;  /* 0x0000000aff074c19 */ /* 0x000fe20008011602 */
[C---:B------:R-:W-:Y:S02]  /*ccd0*/  IMAD R21, R212.reuse, UR7, R21 ;  /* 0x00000007d4157c24 */ /* 0x040fe4000f8e0215 */
[----:B------:R-:W-:Y:S01]  /*cce0*/  IMAD.WIDE.U32 R212, R212, UR6, R4 ;  /* 0x00000006d4d47c25 */ /* 0x000fe2000f8e0004 */
[----:B------:R-:W-:Y:S01]  /*ccf0*/  SHF.R.S32.HI R2, RZ, 0x1f, R7 ;  /* 0x0000001fff027819 */ /* 0x000fe20000011407 */
[----:B------:R-:W-:Y:S02]  /*cd00*/  ULDC.64 UR6, c[0x0][0xbe0] ;  /* 0x0002f80000067ab9 */ /* 0x000fe40000000a00 */
[----:B------:R-:W-:Y:S02]  /*cd10*/  IMAD.IADD R213, R213, 0x1, R21 ;  /* 0x00000001d5d57824 */ /* 0x000fe400078e0215 */
[----:B------:R-:W-:Y:S02]  /*cd20*/  IMAD.MOV R21, RZ, RZ, -R7 ;  /* 0x000000ffff157224 */ /* 0x000fe400078e0a07 */
[----:B------:R-:W-:-:S02]  /*cd30*/  IMAD R2, R2, UR6, RZ ;  /* 0x0000000602027c24 */ /* 0x000fc4000f8e02ff */
        /* <DEDUP_REMOVED lines=21> */
[----:B0-----:R-:W-:Y:S01]  /*ce90*/  SYNCS.ARRIVE.TRANS64.RED.A1T0 RZ, [UR6], RZ ;  /* 0x000000ffffff79a7 */ /* 0x001fe20008100406 */
[----:B------:R0:W1:Y:S01]  /*cea0*/  SHFL.IDX PT, R79, R7, RZ, 0x181f ;  /* 0x00181fff074f7589 */ /* 0x00006200000e0000 */
[----:B------:R-:W-:Y:S03]  /*ceb0*/  BSSY B1, `(.L_x_14935) ;  /* 0x000001a000017945 */ /* 0x000fe60003800000 */
[----:B------:R0:W2:Y:S01]  /*cec0*/  SHFL.IDX PT, R77, R78, RZ, 0x181f ;  /* 0x00181fff4e4d7589 */ /* 0x0000a200000e0000 */
        /* <DEDUP_REMOVED lines=24> */
.L_x_14936:
[----:B------:R-:W-:Y:S05]  /*d050*/  BSYNC B1 ;  /* 0x0000000000017941 */ /* 0x000fea0003800000 */
.L_x_14935:
        /* <DEDUP_REMOVED lines=21> */
.L_x_14938:
[----:B------:R-:W-:Y:S05]  /*d1b0*/  BSYNC B1 ;  /* 0x0000000000017941 */ /* 0x000fea0003800000 */
.L_x_14937:
        /* <DEDUP_REMOVED lines=21> */
.L_x_14940:
[----:B------:R-:W-:Y:S05]  /*d310*/  BSYNC B1 ;  /* 0x0000000000017941 */ /* 0x000fea0003800000 */
.L_x_14939:
        /* <DEDUP_REMOVED lines=24> */
.L_x_14934:
        /* <DEDUP_REMOVED lines=26> */
[C---:B------:R-:W-:Y:S02]  /*d640*/  IADD3 R160, R22.reuse, 0x90, RZ ;  /* 0x0000009016a07810 */ /* 0x040fe40007ffe0ff */
[----:B------:R-:W-:Y:S01]  /*d650*/  IMAD.MOV.U32 R3, RZ, RZ, R18 ;  /* 0x000000ffff037224 */ /* 0x000fe200078e0012 */
[----:B------:R-:W-:Y:S01]  /*d660*/  @P4 SHF.R.U32.HI R3, RZ, UR6, R0 ;  /* 0x00000006ff034c19 */ /* 0x000fe20008011600 */
[----:B------:R-:W-:Y:S01]  /*d670*/  IMAD.IADD R5, R5, 0x1, R7 ;  /* 0x0000000105057824 */ /* 0x000fe200078e0207 */
[----:B------:R-:W-:Y:S01]  /*d680*/  ULDC.64 UR6, c[0x0][0xc48] ;  /* 0x0003120000067ab9 */ /* 0x000fe20000000a00 */
[C---:B------:R-:W-:Y:S01]  /*d690*/  VIADD R157, R22.reuse, 0xa0 ;  /* 0x000000a0169d7836 */ /* 0x040fe20000000000 */
[--C-:B------:R-:W-:Y:S01]  /*d6a0*/  SHF.R.S32.HI R0, RZ, 0x1f, R3.reuse ;  /* 0x0000001fff007819 */ /* 0x100fe20000011403 */
[----:B------:R-:W-:Y:S01]  /*d6b0*/  IMAD.MOV R7, RZ, RZ, -R3 ;  /* 0x000000ffff077224 */ /* 0x000fe200078e0a03 */
[----:B------:R-:W-:Y:S01]  /*d6c0*/  IADD3 R182, R22, 0x38, RZ ;  /* 0x0000003816b67810 */ /* 0x000fe20007ffe0ff */
[----:B------:R-:W-:Y:S01]  /*d6d0*/  IMAD.WIDE.U32 R4, R162, UR6, R4 ;  /* 0x00000006a2047c25 */ /* 0x000fe2000f8e0004 */
[----:B------:R-:W-:-:S03]  /*d6e0*/  SHF.R.S32.HI R157, RZ, 0x1f, R157 ;  /* 0x0000001fff9d7819 */ /* 0x000fc6000001149d */
[----:B------:R-:W-:Y:S01]  /*d6f0*/  IMAD R7, R7, UR11, R18 ;  /* 0x0000000b07077c24 */ /* 0x000fe2000f8e0212 */
        /* <DEDUP_REMOVED lines=14> */
[C---:B------:R-:W-:Y:S02]  /*d7e0*/  VIADD R159, R22.reuse, 0x98 ;  /* 0x00000098169f7836 */ /* 0x040fe40000000000 */
[----:B------:R-:W-:Y:S01]  /*d7f0*/  VIADD R161, R22, 0x90 ;  /* 0x0000009016a17836 */ /* 0x000fe20000000000 */
        /* <DEDUP_REMOVED lines=56> */
[----:B------:R-:W-:Y:S01]  /*db80*/  VIADD R193, R22, 0x8 ;  /* 0x0000000816c17836 */ /* 0x000fe20000000000 */
[----:B012---:R-:W-:Y:S06]  /*db90*/  @P2 BRA `(.L_x_14943) ;  /* 0x0000000800242947 */ /* 0x007fec0003800000 */
[----:B------:R-:W-:Y:S01]  /*dba0*/  ULDC UR6, c[0x0][0xbc8] ;  /* 0x0002f20000067ab9 */ /* 0x000fe20000000800 */
[C---:B------:R-:W-:Y:S01]  /*dbb0*/  VIADD R17, R22.reuse, 0xe0 ;  /* 0x000000e016117836 */ /* 0x040fe20000000000 */
[----:B------:R-:W-:Y:S01]  /*dbc0*/  ISETP.GE.AND P2, PT, R193, UR6, PT ;  /* 0x00000006c1007c0c */ /* 0x000fe2000bf46270 */
[C---:B------:R-:W-:Y:S01]  /*dbd0*/  VIADD R21, R22.reuse, 0xe8 ;  /* 0x000000e816157836 */ /* 0x040fe20000000000 */
[C---:B------:R-:W-:Y:S01]  /*dbe0*/  ISETP.GE.AND P3, PT, R22.reuse, UR6, PT ;  /* 0x0000000616007c0c */ /* 0x040fe2000bf66270 */
[----:B------:R-:W-:Y:S01]  /*dbf0*/  VIADD R19, R22, 0xf0 ;  /* 0x000000f016137836 */ /* 0x000fe20000000000 */
[----:B------:R-:W-:Y:S02]  /*dc00*/  ISETP.GE.AND P1, PT, R191, UR6, PT ;  /* 0x00000006bf007c0c */ /* 0x000fe4000bf26270 */
[----:B------:R-:W-:-:S07]  /*dc10*/  ISETP.GE.AND P4, PT, R189, UR6, PT ;  /* 0x00000006bd007c0c */ /* 0x000fce000bf86270 */
[C---:B------:R-:W-:Y:S02]  /*dc20*/  @!P2 LEA R8, P5, R193.reuse, R2, 0x2 ;  /* 0x00000002c108a211 */ /* 0x040fe400078a10ff */
[----:B------:R-:W-:Y:S02]  /*dc30*/  @!P3 IMAD.WIDE R4, R22, 0x4, R2 ;  /* 0x000000041604b825 */ /* 0x000fe400078e0202 */
[----:B------:R-:W-:-:S03]  /*dc40*/  @!P2 LEA.HI.X R9, R193, R3, R194, 0x2, P5 ;  /* 0x00000003c109a211 */ /* 0x000fc600028f14c2 */
        /* <DEDUP_REMOVED lines=69> */
[-C--:B------:R-:W-:Y:S02]  /*e0a0*/  @!P1 LEA.HI.X R5, R160, R3.reuse, R161, 0x2, P6 ;  /* 0x00000003a0059211 */ /* 0x080fe400030f14a1 */
[-C--:B-1----:R-:W-:Y:S02]  /*e0b0*/  @!P4 LEA R8, P5, R158, R2.reuse, 0x2 ;  /* 0x000000029e08c211 */ /* 0x082fe400078a10ff */
[-C--:B------:R-:W-:Y:S01]  /*e0c0*/  @!P3 LEA R10, P6, R156, R2.reuse, 0x2 ;  /* 0x000000029c0ab211 */ /* 0x080fe200078c10ff */
[----:B------:R0:W-:Y:S01]  /*e0d0*/  @!P1 ST.E.64 desc[UR36][R4.64], R96 ;  /* 0x0000006004009985 */ /* 0x0001e2000c101b24 */
[----:B------:R-:W-:Y:S02]  /*e0e0*/  @!P4 LEA.HI.X R9, R158, R3, R159, 0x2, P5 ;  /* 0x000000039e09c211 */ /* 0x000fe400028f149f */
[----:B------:R-:W-:Y:S02]  /*e0f0*/  ISETP.GE.AND P1, PT, R228, UR6, PT ;  /* 0x00000006e4007c0c */ /* 0x000fe4000bf26270 */
[----:B------:R-:W-:Y:S01]  /*e100*/  @!P2 LEA R12, P5, R229, R2, 0x2 ;  /* 0x00000002e50ca211 */ /* 0x000fe200078a10ff */
[----:B------:R1:W-:Y:S01]  /*e110*/  @!P4 ST.E.64 desc[UR36][R8.64], R100 ;  /* 0x000000640800c985 */ /* 0x0003e2000c101b24 */
[----:B------:R-:W-:-:S02]  /*e120*/  ISETP.GE.AND P4, PT, R227, UR6, PT ;  /* 0x00000006e3007c0c */ /* 0x000fc4000bf86270 */
[-C--:B------:R-:W-:Y:S02]  /*e130*/  @!P3 LEA.HI.X R11, R156, R3.reuse, R157, 0x2, P6 ;  /* 0x000000039c0bb211 */ /* 0x080fe400030f149d */
[----:B------:R-:W-:-:S03]  /*e140*/  @!P2 LEA.HI.X R13, R229, R3, R155, 0x2, P5 ;  /* 0x00000003e50da211 */ /* 0x000fc600028f149b */
[----:B------:R2:W-:Y:S01]  /*e150*/  @!P3 ST.E.64 desc[UR36][R10.64], R104 ;  /* 0x000000680a00b985 */ /* 0x0005e2000c101b24 */
[----:B------:R-:W-:Y:S02]  /*e160*/  ISETP.GE.AND P3, PT, R226, UR6, PT ;  /* 0x00000006e2007c0c */ /* 0x000fe4000bf66270 */
[CC--:B------:R-:W-:Y:S01]  /*e170*/  @!P1 LEA R14, P6, R228.reuse, R2.reuse, 0x2 ;  /* 0x00000002e40e9211 */ /* 0x0c0fe200078c10ff */
[----:B------:R-:W-:Y:S01]  /*e180*/  @!P2 ST.E.64 desc[UR36][R12.64], R108 ;  /* 0x0000006c0c00a985 */ /* 0x000fe2000c101b24 */
[----:B------:R-:W-:Y:S02]  /*e190*/  ISETP.GE.AND P2, PT, R225, UR6, PT ;  /* 0x00000006e1007c0c */ /* 0x000fe4000bf46270 */
[----:B------:R-:W-:Y:S02]  /*e1a0*/  @!P1 LEA.HI.X R15, R228, R3, R154, 0x2, P6 ;  /* 0x00000003e40f9211 */ /* 0x000fe400030f149a */
[----:B0-----:R-:W-:-:S03]  /*e1b0*/  @!P4 LEA R4, P5, R227, R2, 0x2 ;  /* 0x00000002e304c211 */ /* 0x001fc600078a10ff */
[----:B------:R0:W-:Y:S01]  /*e1c0*/  @!P1 ST.E.64 desc[UR36][R14.64], R112 ;  /* 0x000000700e009985 */ /* 0x0001e2000c101b24 */
[-C--:B------:R-:W-:Y:S02]  /*e1d0*/  @!P4 LEA.HI.X R5, R227, R3.reuse, R153, 0x2, P5 ;  /* 0x00000003e305c211 */ /* 0x080fe400028f1499 */
[----:B------:R-:W-:Y:S02]  /*e1e0*/  ISETP.GE.AND P1, PT, R224, UR6, PT ;  /* 0x00000006e0007c0c */ /* 0x000fe4000bf26270 */
[CC--:B-1----:R-:W-:Y:S01]  /*e1f0*/  @!P3 LEA R8, P6, R226.reuse, R2.reuse, 0x2 ;  /* 0x00000002e208b211 */ /* 0x0c2fe200078c10ff */
[----:B------:R1:W-:Y:S01]  /*e200*/  @!P4 ST.E.64 desc[UR36][R4.64], R116 ;  /* 0x000000740400c985 */ /* 0x0003e2000c101b24 */
[C---:B--2---:R-:W-:Y:S02]  /*e210*/  @!P2 LEA R10, P4, R225.reuse, R2, 0x2 ;  /* 0x00000002e10aa211 */ /* 0x044fe400078810ff */
[-C--:B------:R-:W-:Y:S02]  /*e220*/  @!P3 LEA.HI.X R9, R226, R3.reuse, R152, 0x2, P6 ;  /* 0x00000003e209b211 */ /* 0x080fe400030f1498 */
[----:B------:R-:W-:-:S02]  /*e230*/  @!P2 LEA.HI.X R11, R225, R3, R20, 0x2, P4 ;  /* 0x00000003e10ba211 */ /* 0x000fc400020f1414 */
[----:B------:R-:W-:Y:S01]  /*e240*/  ISETP.GE.AND P4, PT, R222, UR6, PT ;  /* 0x00000006de007c0c */ /* 0x000fe2000bf86270 */
[----:B------:R2:W-:Y:S01]  /*e250*/  @!P3 ST.E.64 desc[UR36][R8.64], R120 ;  /* 0x000000780800b985 */ /* 0x0005e2000c101b24 */
[----:B------:R-:W-:Y:S01]  /*e260*/  ISETP.GE.AND P3, PT, R17, UR6, PT ;  /* 0x0000000611007c0c */ /* 0x000fe2000bf66270 */
[----:B0-----:R-:W-:Y:S01]  /*e270*/  VIADD R15, R22, 0xf8 ;  /* 0x000000f8160f7836 */ /* 0x001fe20000000000 */
[C---:B------:R-:W-:Y:S01]  /*e280*/  @!P1 LEA R12, P5, R224.reuse, R2, 0x2 ;  /* 0x00000002e00c9211 */ /* 0x040fe200078a10ff */
[----:B------:R0:W-:Y:S01]  /*e290*/  @!P2 ST.E.64 desc[UR36][R10.64], R124 ;  /* 0x0000007c0a00a985 */ /* 0x0001e2000c101b24 */
[----:B------:R-:W-:Y:S02]  /*e2a0*/  ISETP.GE.AND P2, PT, R21, UR6, PT ;  /* 0x0000000615007c0c */ /* 0x000fe4000bf46270 */
[----:B------:R-:W-:Y:S02]  /*e2b0*/  @!P1 LEA.HI.X R13, R224, R3, R18, 0x2, P5 ;  /* 0x00000003e00d9211 */ /* 0x000fe400028f1412 */
[----:B-1----:R-:W-:-:S02]  /*e2c0*/  SHF.R.S32.HI R5, RZ, 0x1f, R17 ;  /* 0x0000001fff057819 */ /* 0x002fc40000011411 */
[----:B------:R-:W-:Y:S01]  /*e2d0*/  SHF.R.S32.HI R14, RZ, 0x1f, R15 ;  /* 0x0000001fff0e7819 */ /* 0x000fe2000001140f */
[----:B------:R1:W-:Y:S01]  /*e2e0*/  @!P1 ST.E.64 desc[UR36][R12.64], R128 ;  /* 0x000000800c009985 */ /* 0x0003e2000c101b24 */
[----:B------:R-:W-:Y:S02]  /*e2f0*/  ISETP.GE.AND P1, PT, R19, UR6, PT ;  /* 0x0000000613007c0c */ /* 0x000fe4000bf26270 */
[----:B--2---:R-:W-:Y:S02]  /*e300*/  SHF.R.S32.HI R9, RZ, 0x1f, R222 ;  /* 0x0000001fff097819 */ /* 0x004fe400000114de */
[CC--:B------:R-:W-:Y:S02]  /*e310*/  @!P4 LEA R8, P5, R222.reuse, R2.reuse, 0x2 ;  /* 0x00000002de08c211 */ /* 0x0c0fe400078a10ff */
[----:B------:R-:W-:Y:S02]  /*e320*/  @!P3 LEA R4, P6, R17, R2, 0x2 ;  /* 0x000000021104b211 */ /* 0x000fe400078c10ff */
[----:B------:R-:W-:-:S02]  /*e330*/  @!P4 LEA.HI.X R9, R222, R3, R9, 0x2, P5 ;  /* 0x00000003de09c211 */ /* 0x000fc400028f1409 */
[----:B------:R-:W-:Y:S02]  /*e340*/  ISETP.GE.AND P5, PT, R15, UR6, PT ;  /* 0x000000060f007c0c */ /* 0x000fe4000bfa6270 */
[-C--:B------:R-:W-:Y:S01]  /*e350*/  @!P3 LEA.HI.X R5, R17, R3.reuse, R5, 0x2, P6 ;  /* 0x000000031105b211 */ /* 0x080fe200030f1405 */
[----:B------:R2:W-:Y:S01]  /*e360*/  @!P4 ST.E.64 desc[UR36][R8.64], R132 ;  /* 0x000000840800c985 */ /* 0x0005e2000c101b24 */
[----:B0-----:R-:W-:Y:S02]  /*e370*/  SHF.R.S32.HI R11, RZ, 0x1f, R21 ;  /* 0x0000001fff0b7819 */ /* 0x001fe40000011415 */
[C---:B------:R-:W-:Y:S01]  /*e380*/  @!P2 LEA R10, P6, R21.reuse, R2, 0x2 ;  /* 0x00000002150aa211 */ /* 0x040fe200078c10ff */
[----:B------:R2:W-:Y:S01]  /*e390*/  @!P3 ST.E.64 desc[UR36][R4.64], R136 ;  /* 0x000000880400b985 */ /* 0x0005e2000c101b24 */
[----:B-1----:R-:W-:Y:S02]  /*e3a0*/  SHF.R.S32.HI R13, RZ, 0x1f, R19 ;  /* 0x0000001fff0d7819 */ /* 0x002fe40000011413 */
[----:B------:R-:W-:-:S02]  /*e3b0*/  @!P2 LEA.HI.X R11, R21, R3, R11, 0x2, P6 ;  /* 0x00000003150ba211 */ /* 0x000fc400030f140b */
[----:B------:R-:W-:-:S03]  /*e3c0*/  @!P1 LEA R12, P6, R19, R2, 0x2 ;  /* 0x00000002130c9211 */ /* 0x000fc600078c10ff */
[----:B------:R2:W-:Y:S01]  /*e3d0*/  @!P2 ST.E.64 desc[UR36][R10.64], R140 ;  /* 0x0000008c0a00a985 */ /* 0x0005e2000c101b24 */
[----:B------:R-:W-:Y:S02]  /*e3e0*/  @!P1 LEA.HI.X R13, R19, R3, R13, 0x2, P6 ;  /* 0x00000003130d9211 */ /* 0x000fe400030f140d */
[----:B------:R-:W-:-:S03]  /*e3f0*/  @!P5 LEA R2, P6, R15, R2, 0x2 ;  /* 0x000000020f02d211 */ /* 0x000fc600078c10ff */
[----:B------:R2:W-:Y:S01]  /*e400*/  @!P1 ST.E.64 desc[UR36][R12.64], R144 ;  /* 0x000000900c009985 */ /* 0x0005e2000c101b24 */
[----:B------:R-:W-:-:S05]  /*e410*/  @!P5 LEA.HI.X R3, R15, R3, R14, 0x2, P6 ;  /* 0x000000030f03d211 */ /* 0x000fca00030f140e */
[----:B------:R2:W-:Y:S04]  /*e420*/  @!P5 ST.E.64 desc[UR36][R2.64], R148 ;  /* 0x000000940200d985 */ /* 0x0005e8000c101b24 */
.L_x_14943:
[----:B------:R-:W-:Y:S05]  /*e430*/  BSYNC B1 ;  /* 0x0000000000017941 */ /* 0x000fea0003800000 */
.L_x_14942:
[----:B--2---:R0:W1:Y:S04]  /*e440*/  SHFL.IDX PT, R3, R7, 0x1, 0x1c1f ;  /* 0x003c1f0007037f89 */ /* 0x00406800000e0000 */
[----:B------:R0:W2:Y:S01]  /*e450*/  SHFL.IDX PT, R2, R0, 0x1, 0x1c1f ;  /* 0x003c1f0000027f89 */ /* 0x0000a200000e0000 */
[----:B------:R-:W-:Y:S05]  /*e460*/  @P0 BRA `(.L_x_14941) ;  /* 0x0000001400d00947 */ /* 0x000fea0003800000 */
[----:B------:R-:W-:Y:S01]  /*e470*/  ULDC UR6, c[0x0][0xbc8] ;  /* 0x0002f20000067ab9 */ /* 0x000fe20000000800 */
[C---:B------:R-:W-:Y:S01]  /*e480*/  VIADD R21, R22.reuse, 0xe0 ;  /* 0x000000e016157836 */ /* 0x040fe20000000000 */
[----:B------:R-:W-:Y:S01]  /*e490*/  ISETP.GE.AND P5, PT, R193, UR6, PT ;  /* 0x00000006c1007c0c */ /* 0x000fe2000bfa6270 */
[C---:B0-----:R-:W-:Y:S01]  /*e4a0*/  VIADD R7, R22.reuse, 0xe8 ;  /* 0x000000e816077836 */ /* 0x041fe20000000000 */
[----:B------:R-:W-:Y:S02]  /*e4b0*/  ISETP.GE.AND P4, PT, R22, UR6, PT ;  /* 0x0000000616007c0c */ /* 0x000fe4000bf86270 */
[----:B------:R-:W-:Y:S02]  /*e4c0*/  ISETP.GE.AND P2, PT, R191, UR6, PT ;  /* 0x00000006bf007c0c */ /* 0x000fe4000bf46270 */
[----:B------:R-:W-:Y:S02]  /*e4d0*/  ISETP.GE.AND P1, PT, R189, UR6, PT ;  /* 0x00000006bd007c0c */ /* 0x000fe4000bf26270 */
[----:B------:R-:W-:-:S02]  /*e4e0*/  ISETP.GE.AND P0, PT, R187, UR6, PT ;  /* 0x00000006bb007c0c */ /* 0x000fc4000bf06270 */
[----:B------:R-:W-:Y:S02]  /*e4f0*/  SHF.R.S32.HI R19, RZ, 0x1f, R222 ;  /* 0x0000001fff137819 */ /* 0x000fe400000114de */
[----:B------:R-:W-:Y:S02]  /*e500*/  SHF.R.S32.HI R0, RZ, 0x1f, R21 ;  /* 0x0000001fff007819 */ /* 0x000fe40000011415 */
[-C--:B--2---:R-:W-:Y:S01]  /*e510*/  @!P5 LEA R8, P3, R193, R2.reuse, 0x2 ;  /* 0x00000002c108d211 */ /* 0x084fe200078610ff */
[----:B-1----:R-:W-:Y:S02]  /*e520*/  @!P4 IMAD.WIDE R4, R22, 0x4, R2 ;  /* 0x000000041604c825 */ /* 0x002fe400078e0202 */
[----:B------:R-:W-:Y:S02]  /*e530*/  @!P2 LEA R10, P6, R191, R2, 0x2 ;  /* 0x00000002bf0aa211 */ /* 0x000fe400078c10ff */
[----:B------:R-:W-:Y:S01]  /*e540*/  @!P5 LEA.HI.X R9, R193, R3, R194, 0x2, P3 ;  /* 0x00000003c109d211 */ /* 0x000fe200018f14c2 */
[----:B------:R0:W-:Y:S01]  /*e550*/  @!P4 ST.E.64 desc[UR36][R4.64], R26 ;  /* 0x0000001a0400c985 */ /* 0x0001e2000c101b24 */
[----:B------:R-:W-:-:S02]  /*e560*/  ISETP.GE.AND P3, PT, R16, UR6, PT ;  /* 0x0000000610007c0c */ /* 0x000fc4000bf66270 */
[-C--:B------:R-:W-:Y:S01]  /*e570*/  @!P2 LEA.HI.X R11, R191, R3.reuse, R192, 0x2, P6 ;  /* 0x00000003bf0ba211 */ /* 0x080fe200030f14c0 */
[----:B------:R1:W-:Y:S01]  /*e580*/  @!P5 ST.E.64 desc[UR36][R8.64], R30 ;  /* 0x0000001e0800d985 */ /* 0x0003e2000c101b24 */
[-C--:B------:R-:W-:Y:S02]  /*e590*/  @!P1 LEA R12, P5, R189, R2.reuse, 0x2 ;  /* 0x00000002bd0c9211 */ /* 0x080fe400078a10ff */
[----:B------:R-:W-:Y:S01]  /*e5a0*/  ISETP.GE.AND P4, PT, R184, UR6, PT ;  /* 0x00000006b8007c0c */ /* 0x000fe2000bf86270 */
[----:B------:R2:W-:Y:S01]  /*e5b0*/  @!P2 ST.E.64 desc[UR36][R10.64], R34 ;  /* 0x000000220a00a985 */ /* 0x0005e2000c101b24 */
[----:B------:R-:W-:Y:S02]  /*e5c0*/  @!P0 LEA R14, P6, R187, R2, 0x2 ;  /* 0x00000002bb0e8211 */ /* 0x000fe400078c10ff */
[----:B------:R-:W-:Y:S02]  /*e5d0*/  @!P1 LEA.HI.X R13, R189, R3, R190, 0x2, P5 ;  /* 0x00000003bd0d9211 */ /* 0x000fe400028f14be */
[----:B------:R-:W-:-:S02]  /*e5e0*/  ISETP.GE.AND P5, PT, R182, UR6, PT ;  /* 0x00000006b6007c0c */ /* 0x000fc4000bfa6270 */
[-C--:B------:R-:W-:Y:S01]  /*e5f0*/  @!P0 LEA.HI.X R15, R187, R3.reuse, R188, 0x2, P6 ;  /* 0x00000003bb0f8211 */ /* 0x080fe200030f14bc */
[----:B------:R3:W-:Y:S01]  /*e600*/  @!P1 ST.E.64 desc[UR36][R12.64], R38 ;  /* 0x000000260c009985 */ /* 0x0007e2000c101b24 */
[-C--:B0-----:R-:W-:Y:S02]  /*e610*/  @!P3 LEA R4, P6, R16, R2.reuse, 0x2 ;  /* 0x000000021004b211 */ /* 0x081fe400078c10ff */
[----:B------:R-:W-:Y:S01]  /*e620*/  ISETP.GE.AND P1, PT, R178, UR6, PT ;  /* 0x00000006b2007c0c */ /* 0x000fe2000bf26270 */
[----:B------:R0:W-:Y:S01]  /*e630*/  @!P0 ST.E.64 desc[UR36][R14.64], R42 ;  /* 0x0000002a0e008985 */ /* 0x0001e2000c101b24 */
[----:B------:R-:W-:Y:S02]  /*e640*/  ISETP.GE.AND P0, PT, R180, UR6, PT ;  /* 0x00000006b4007c0c */ /* 0x000fe4000bf06270 */
[----:B-1----:R-:W-:Y:S02]  /*e650*/  @!P4 LEA R8, P2, R184, R2, 0x2 ;  /* 0x00000002b808c211 */ /* 0x002fe400078410ff */
[----:B------:R-:W-:-:S02]  /*e660*/  @!P3 LEA.HI.X R5, R16, R3, R186, 0x2, P6 ;  /* 0x000000031005b211 */ /* 0x000fc400030f14ba */
[-C--:B------:R-:W-:Y:S02]  /*e670*/  @!P5 LEA R16, P6, R182, R2.reuse, 0x2 ;  /* 0x00000002b610d211 */ /* 0x080fe400078c10ff */
[-C--:B------:R-:W-:Y:S01]  /*e680*/  @!P4 LEA.HI.X R9, R184, R3.reuse, R185, 0x2, P2 ;  /* 0x00000003b809c211 */ /* 0x080fe200010f14b9 */
[----:B------:R1:W-:Y:S01]  /*e690*/  @!P3 ST.E.64 desc[UR36][R4.64], R46 ;  /* 0x0000002e0400b985 */ /* 0x0003e2000c101b24 */
[----:B------:R-:W-:Y:S02]  /*e6a0*/  ISETP.GE.AND P2, PT, R176, UR6, PT ;  /* 0x00000006b0007c0c */ /* 0x000fe4000bf46270 */
[----:B------:R-:W-:Y:S01]  /*e6b0*/  @!P5 LEA.HI.X R17, R182, R3, R183, 0x2, P6 ;  /* 0x00000003b611d211 */ /* 0x000fe200030f14b7 */
[----:B------:R4:W-:Y:S01]  /*e6c0*/  @!P4 ST.E.64 desc[UR36][R8.64], R50 ;  /* 0x000000320800c985 */ /* 0x0009e2000c101b24 */
[-C--:B--2---:R-:W-:Y:S02]  /*e6d0*/  @!P0 LEA R10, P4, R180, R2.reuse, 0x2 ;  /* 0x00000002b40a8211 */ /* 0x084fe400078810ff */
[----:B------:R-:W-:Y:S01]  /*e6e0*/  ISETP.GE.AND P3, PT, R174, UR6, PT ;  /* 0x00000006ae007c0c */ /* 0x000fe2000bf66270 */
[----:B------:R2:W-:Y:S01]  /*e6f0*/  @!P5 ST.E.64 desc[UR36][R16.64], R54 ;  /* 0x000000361000d985 */ /* 0x0005e2000c101b24 */
[----:B---3--:R-:W-:-:S02]  /*e700*/  @!P1 LEA R12, P5, R178, R2, 0x2 ;  /* 0x00000002b20c9211 */ /* 0x008fc400078a10ff */
[-C--:B------:R-:W-:Y:S02]  /*e710*/  @!P0 LEA.HI.X R11, R180, R3.reuse, R181, 0x2, P4 ;  /* 0x00000003b40b8211 */ /* 0x080fe400020f14b5 */
[----:B------:R-:W-:Y:S02]  /*e720*/  ISETP.GE.AND P4, PT, R172, UR6, PT ;  /* 0x00000006ac007c0c */ /* 0x000fe4000bf86270 */
[----:B------:R-:W-:Y:S01]  /*e730*/  @!P1 LEA.HI.X R13, R178, R3, R179, 0x2, P5 ;  /* 0x00000003b20d9211 */ /* 0x000fe200028f14b3 */
[----:B------:R-:W-:Y:S01]  /*e740*/  @!P0 ST.E.64 desc[UR36][R10.64], R58 ;  /* 0x0000003a0a008985 */ /* 0x000fe2000c101b24 */
[----:B------:R-:W-:Y:S02]  /*e750*/  ISETP.GE.AND P5, PT, R170, UR6, PT ;  /* 0x00000006aa007c0c */ /* 0x000fe4000bfa6270 */
[----:B0-----:R-:W-:Y:S01]  /*e760*/  @!P2 LEA R14, P6, R176, R2, 0x2 ;  /* 0x00000002b00ea211 */ /* 0x001fe200078c10ff */
[----:B------:R0:W-:Y:S01]  /*e770*/  @!P1 ST.E.64 desc[UR36][R12.64], R62 ;  /* 0x0000003e0c009985 */ /* 0x0001e2000c101b24 */
[----:B------:R-:W-:-:S02]  /*e780*/  ISETP.GE.AND P1, PT, R166, UR6, PT ;  /* 0x00000006a6007c0c */ /* 0x000fc4000bf26270 */
[-C--:B------:R-:W-:Y:S02]  /*e790*/  @!P2 LEA.HI.X R15, R176, R3.reuse, R177, 0x2, P6 ;  /* 0x00000003b00fa211 */ /* 0x080fe400030f14b1 */
[-C--:B-1----:R-:W-:Y:S02]  /*e7a0*/  @!P3 LEA R4, P6, R174, R2.reuse, 0x2 ;  /* 0x00000002ae04b211 */ /* 0x082fe400078c10ff */
[----:B------:R-:W-:Y:S01]  /*e7b0*/  ISETP.GE.AND P0, PT, R168, UR6, PT ;  /* 0x00000006a8007c0c */ /* 0x000fe2000bf06270 */
[----:B------:R1:W-:Y:S01]  /*e7c0*/  @!P2 ST.E.64 desc[UR36][R14.64], R66 ;  /* 0x000000420e00a985 */ /* 0x0003e2000c101b24 */
[-C--:B----4-:R-:W-:Y:S02]  /*e7d0*/  @!P4 LEA R8, P2, R172, R2.reuse, 0x2 ;  /* 0x00000002ac08c211 */ /* 0x090fe400078410ff */
[----:B------:R-:W-:Y:S02]  /*e7e0*/  @!P3 LEA.HI.X R5, R174, R3, R175, 0x2, P6 ;  /* 0x00000003ae05b211 */ /* 0x000fe400030f14af */
[----:B--2---:R-:W-:-:S02]  /*e7f0*/  @!P5 LEA R16, P6, R170, R2, 0x2 ;  /* 0x00000002aa10d211 */ /* 0x004fc400078c10ff */
[-C--:B------:R-:W-:Y:S01]  /*e800*/  @!P4 LEA.HI.X R9, R172, R3.reuse, R173, 0x2, P2 ;  /* 0x00000003ac09c211 */ /* 0x080fe200010f14ad */
[----:B------:R-:W-:Y:S01]  /*e810*/  @!P3 ST.E.64 desc[UR36][R4.64], R70 ;  /* 0x000000460400b985 */ /* 0x000fe2000c101b24 */
[----:B------:R-:W-:Y:S02]  /*e820*/  ISETP.GE.AND P2, PT, R164, UR6, PT ;  /* 0x00000006a4007c0c */ /* 0x000fe4000bf46270 */
[----:B------:R-:W-:Y:S01]  /*e830*/  @!P5 LEA.HI.X R17, R170, R3, R171, 0x2, P6 ;  /* 0x00000003aa11d211 */ /* 0x000fe200030f14ab */
[----:B------:R2:W-:Y:S01]  /*e840*/  @!P4 ST.E.64 desc[UR36][R8.64], R74 ;  /* 0x0000004a0800c985 */ /* 0x0005e2000c101b24 */
[-C--:B0-----:R-:W-:Y:S02]  /*e850*/  @!P1 LEA R12, P3, R166, R2.reuse, 0x2 ;  /* 0x00000002a60c9211 */ /* 0x081fe400078610ff */
[----:B------:R-:W-:Y:S01]  /*e860*/  @!P0 LEA R10, P6, R168, R2, 0x2 ;  /* 0x00000002a80a8211 */ /* 0x000fe200078c10ff */
[----:B------:R0:W-:Y:S01]  /*e870*/  @!P5 ST.E.64 desc[UR36][R16.64], R78 ;  /* 0x0000004e1000d985 */ /* 0x0001e2000c101b24 */
[----:B------:R-:W-:-:S02]  /*e880*/  ISETP.GE.AND P5, PT, R162, UR6, PT ;  /* 0x00000006a2007c0c */ /* 0x000fc4000bfa6270 */
[----:B------:R-:W-:Y:S02]  /*e890*/  ISETP.GE.AND P4, PT, R160, UR6, PT ;  /* 0x00000006a0007c0c */ /* 0x000fe4000bf86270 */
[-C--:B------:R-:W-:Y:S02]  /*e8a0*/  @!P1 LEA.HI.X R13, R166, R3.reuse, R167, 0x2, P3 ;  /* 0x00000003a60d9211 */ /* 0x080fe400018f14a7 */
        /* <DEDUP_REMOVED lines=45> */
[-C--:B-1----:R-:W-:Y:S02]  /*eb80*/  @!P0 LEA R14, P5, R222, R2.reuse, 0x2 ;  /* 0x00000002de0e8211 */ /* 0x082fe400078a10ff */
        /* <DEDUP_REMOVED lines=25> */
.L_x_14932:
[----:B------:R-:W0:Y:S01]  /*ed20*/  LDC.64 R4, c[0x0][0xd00] ;  /* 0x00034000ff047b82 */ /* 0x000e220000000a00 */
[----:B------:R-:W-:Y:S01]  /*ed30*/  ULDC.64 UR6, c[0x0][0xd08] ;  /* 0x0003420000067ab9 */ /* 0x000fe20000000a00 */
[----:B------:R-:W-:Y:S02]  /*ed40*/  MOV R7, RZ ;  /* 0x000000ff00077202 */ /* 0x000fe40000000f00 */
[----:B------:R-:W-:-:S04]  /*ed50*/  ISETP.NE.U32.AND P1, PT, RZ, UR6, PT ;  /* 0x00000006ff007c0c */ /* 0x000fc8000bf25070 */
[----:B------:R-:W1:Y:S01]  /*ed60*/  LDC.64 R2, c[0x0][0xd00] ;  /* 0x00034000ff027b82 */ /* 0x000e620000000a00 */
[----:B------:R-:W-:Y:S02]  /*ed70*/  ISETP.NE.AND.EX P1, PT, RZ, UR7, PT, P1 ;  /* 0x00000007ff007c0c */ /* 0x000fe4000bf25310 */
        /* <DEDUP_REMOVED lines=20> */
.L_x_14944:
[----:B------:R-:W-:Y:S01]  /*eec0*/  BSSY B1, `(.L_x_14945) ;  /* 0x0000039000017945 */ /* 0x000fe20003800000 */
[----:B------:R-:W-:Y:S02]  /*eed0*/  SEL R21, R212, RZ, !P0 ;  /* 0x000000ffd4157207 */ /* 0x000fe40004000000 */
[----:B------:R-:W-:Y:S02]  /*eee0*/  SEL R223, R223, RZ, !P0 ;  /* 0x000000ffdfdf7207 */ /* 0x000fe40004000000 */
[----:B-----5:R-:W-:Y:S01]  /*eef0*/  SHF.R.S32.HI R18, RZ, 0x1f, R7 ;  /* 0x0000001fff127819 */ /* 0x020fe20000011407 */
[----:B------:R-:W-:Y:S06]  /*ef00*/  @P3 BRA `(.L_x_14946) ;  /* 0x0000000000d03947 */ /* 0x000fec0003800000 */
        /* <DEDUP_REMOVED lines=8> */
[----:B------:R-:W2:Y:S01]  /*ef90*/  LDL.LU R24, [R1+0x24] ;  /* 0x0000240001187983 */ /* 0x000ea20000300800 */
[----:B------:R-:W-:Y:S01]  /*efa0*/  ISETP.NE.AND P1, PT, R29, 0x1, PT ;  /* 0x000000011d00780c */ /* 0x000fe20003f25270 */
[----:B------:R-:W-:Y:S01]  /*efb0*/  IMAD.MOV.U32 R16, RZ, RZ, 0xab8 ;  /* 0x00000ab8ff107424 */ /* 0x000fe200078e00ff */
[----:B------:R-:W-:Y:S01]  /*efc0*/  ISETP.GT.AND P0, PT, R214, 0x1, PT ;  /* 0x00000001d600780c */ /* 0x000fe20003f04270 */
[----:B------:R-:W0:Y:S01]  /*efd0*/  LDC.64 R26, c[0x0][0xca8] ;  /* 0x00032a00ff1a7b82 */ /* 0x000e220000000a00 */
[----:B------:R-:W-:Y:S02]  /*efe0*/  IMAD.MOV.U32 R15, RZ, RZ, R25 ;  /* 0x000000ffff0f7224 */ /* 0x000fe400078e0019 */
[----:B------:R-:W-:-:S05]  /*eff0*/  SEL R16, R16, 0xa78, P0 ;  /* 0x00000a7810107807 */ /* 0x000fca0000000000 */
[----:B------:R-:W1:Y:S08]  /*f000*/  LDC.64 R4, c[0x0][R16+0x220] ;  /* 0x0000880010047b82 */ /* 0x000e700000000a00 */
[----:B------:R-:W3:Y:S08]  /*f010*/  @P1 LDC R14, c[0x0][0xcec] ;  /* 0x00033b00ff0e1b82 */ /* 0x000ef00000000800 */
[----:B------:R-:W4:Y:S08]  /*f020*/  LDC.64 R2, c[0x0][R16+0x218] ;  /* 0x0000860010027b82 */ /* 0x000f300000000a00 */
[----:B------:R-:W5:Y:S01]  /*f030*/  @P1 LDC R19, c[0x0][0xcf0] ;  /* 0x00033c00ff131b82 */ /* 0x000f620000000800 */
[----:B-1----:R-:W-:-:S02]  /*f040*/  IMAD R5, R5, R21, RZ ;  /* 0x0000001505057224 */ /* 0x002fc400078e02ff */
[----:B------:R-:W-:-:S05]  /*f050*/  IMAD.WIDE.U32 R12, R4, R21, RZ ;  /* 0x00000015040c7225 */ /* 0x000fca00078e00ff */
[----:B------:R-:W1:Y:S01]  /*f060*/  LDC.64 R8, c[0x0][R16+0x228] ;  /* 0x00008a0010087b82 */ /* 0x000e620000000a00 */
[----:B---3--:R-:W-:-:S07]  /*f070*/  @P1 IMAD.HI.U32 R14, R25, R14, RZ ;  /* 0x0000000e190e1227 */ /* 0x008fce00078e00ff */
[----:B------:R-:W3:Y:S01]  /*f080*/  LDC.64 R10, c[0x0][R16+0x210] ;  /* 0x00008400100a7b82 */ /* 0x000ee20000000a00 */
[-C--:B----4-:R-:W-:Y:S02]  /*f090*/  IMAD R17, R3, R213.reuse, RZ ;  /* 0x000000d503117224 */ /* 0x090fe400078e02ff */
[----:B------:R-:W-:-:S04]  /*f0a0*/  IMAD.WIDE.U32 R2, R2, R213, RZ ;  /* 0x000000d502027225 */ /* 0x000fc800078e00ff */
[----:B------:R-:W-:Y:S01]  /*f0b0*/  IMAD.IADD R17, R3, 0x1, R17 ;  /* 0x0000000103117824 */ /* 0x000fe200078e0211 */
[----:B-----5:R-:W-:Y:S01]  /*f0c0*/  @P1 SHF.R.U32.HI R15, RZ, R19, R14 ;  /* 0x00000013ff0f1219 */ /* 0x020fe2000001160e */
[----:B------:R-:W-:Y:S01]  /*f0d0*/  IMAD R19, R4, R223, R5 ;  /* 0x000000df04137224 */ /* 0x000fe200078e0205 */
[----:B0-----:R-:W0:Y:S01]  /*f0e0*/  @!P0 LDC R26, c[0x0][0xc50] ;  /* 0x00031400ff1a8b82 */ /* 0x001e220000000800 */
[----:B------:R-:W-:Y:S02]  /*f0f0*/  IADD3 R4, P1, P3, R12, R2, R7 ;  /* 0x000000020c047210 */ /* 0x000fe40007b3e007 */
[----:B------:R-:W-:Y:S02]  /*f100*/  IMAD.IADD R19, R13, 0x1, R19 ;  /* 0x000000010d137824 */ /* 0x000fe400078e0213 */
[----:B------:R-:W-:-:S03]  /*f110*/  IMAD.MOV R12, RZ, RZ, -R15 ;  /* 0x000000ffff0c7224 */ /* 0x000fc600078e0a0f */
[----:B------:R-:W4:Y:S01]  /*f120*/  @!P0 LDC R27, c[0x0][0xc54] ;  /* 0x00031500ff1b8b82 */ /* 0x000f220000000800 */
[----:B--2---:R-:W-:-:S05]  /*f130*/  SEL R5, R24, RZ, P0 ;  /* 0x000000ff18057207 */ /* 0x004fca0000000000 */
[----:B-1----:R-:W-:Y:S01]  /*f140*/  IMAD.WIDE.U32 R2, R8, R5, RZ ;  /* 0x0000000508027225 */ /* 0x002fe200078e00ff */
[----:B------:R-:W-:-:S03]  /*f150*/  IADD3.X R8, R19, R17, R18, P1, P3 ;  /* 0x0000001113087210 */ /* 0x000fc60000fe6412 */
[----:B------:R-:W-:Y:S01]  /*f160*/  IMAD R9, R9, R5, RZ ;  /* 0x0000000509097224 */ /* 0x000fe200078e02ff */
[----:B------:R-:W-:Y:S01]  /*f170*/  IADD3 R2, P0, P1, R15, R4, R2 ;  /* 0x000000040f027210 */ /* 0x000fe2000791e002 */
[----:B------:R-:W-:Y:S01]  /*f180*/  IMAD R5, R29, R12, R25 ;  /* 0x0000000c1d057224 */ /* 0x000fe200078e0219 */
[----:B------:R-:W-:Y:S01]  /*f190*/  SHF.R.S32.HI R15, RZ, 0x1f, R15 ;  /* 0x0000001fff0f7819 */ /* 0x000fe2000001140f */
[----:B------:R-:W-:Y:S02]  /*f1a0*/  IMAD.IADD R9, R3, 0x1, R9 ;  /* 0x0000000103097824 */ /* 0x000fe400078e0209 */
[----:B---3--:R-:W-:-:S03]  /*f1b0*/  IMAD R4, R11, R5, RZ ;  /* 0x000000050b047224 */ /* 0x008fc600078e02ff */
[----:B------:R-:W-:Y:S02]  /*f1c0*/  IADD3.X R3, R15, R8, R9, P0, P1 ;  /* 0x000000080f037210 */ /* 0x000fe400007e2409 */
[----:B------:R-:W-:Y:S01]  /*f1d0*/  SHF.R.S32.HI R9, RZ, 0x1f, R5 ;  /* 0x0000001fff097819 */ /* 0x000fe20000011405 */
[----:B------:R-:W-:-:S04]  /*f1e0*/  IMAD.WIDE.U32 R2, R10, R5, R2 ;  /* 0x000000050a027225 */ /* 0x000fc800078e0002 */
[----:B------:R-:W-:Y:S01]  /*f1f0*/  IMAD R9, R10, R9, R4 ;  /* 0x000000090a097224 */ /* 0x000fe200078e0204 */
[----:B0-----:R-:W-:-:S03]  /*f200*/  LEA R4, P0, R2, R26, 0x2 ;  /* 0x0000001a02047211 */ /* 0x001fc600078010ff */
[----:B------:R-:W-:-:S05]  /*f210*/  IMAD.IADD R3, R3, 0x1, R9 ;  /* 0x0000000103037824 */ /* 0x000fca00078e0209 */
[----:B----4-:R-:W-:Y:S01]  /*f220*/  LEA.HI.X R5, R2, R27, R3, 0x2, P0 ;  /* 0x0000001b02057211 */ /* 0x010fe200000f1403 */
[----:B------:R-:W-:-:S05]  /*f230*/  IMAD.MOV.U32 R3, RZ, RZ, -0x800000 ;  /* 0xff800000ff037424 */ /* 0x000fca00078e00ff */
[----:B------:R0:W-:Y:S02]  /*f240*/  STG.E desc[UR36][R4.64], R3 ;  /* 0x0000000304007986 */ /* 0x0001e4000c101924 */
.L_x_14946:
[----:B------:R-:W-:Y:S05]  /*f250*/  BSYNC B1 ;  /* 0x0000000000017941 */ /* 0x000fea0003800000 */
.L_x_14945:
[----:B------:R-:W-:Y:S05]  /*f260*/  @P2 BRA `(.L_x_14941) ;  /* 0x0000000800502947 */ /* 0x000fea0003800000 */
[----:B------:R-:W1:Y:S01]  /*f270*/  LDC R11, c[0x0][0xce8] ;  /* 0x00033a00ff0b7b82 */ /* 0x000e620000000800 */
[----:B0-----:R-:W-:Y:S01]  /*f280*/  SHF.R.S32.HI R3, RZ, 0x1f, R20 ;  /* 0x0000001fff037819 */ /* 0x001fe20000011414 */
[----:B------:R-:W-:Y:S01]  /*f290*/  ULDC.64 UR6, c[0x0][0xba0] ;  /* 0x0002e80000067ab9 */ /* 0x000fe20000000a00 */
[----:B------:R-:W-:Y:S01]  /*f2a0*/  R2UR UR8, R204 ;  /* 0x00000000cc0872ca */ /* 0x000fe200000e0000 */
[----:B------:R-:W-:Y:S01]  /*f2b0*/  IMAD R2, R18, UR6, RZ ;  /* 0x0000000612027c24 */ /* 0x000fe2000f8e02ff */
[----:B------:R-:W-:Y:S01]  /*f2c0*/  LEA.HI R4, R3, R20, RZ, 0x3 ;  /* 0x0000001403047211 */ /* 0x000fe200078f18ff */
[----:B------:R-:W-:Y:S02]  /*f2d0*/  BSSY B1, `(.L_x_14947) ;  /* 0x000004b000017945 */ /* 0x000fe40003800000 */
[C---:B------:R-:W-:Y:S01]  /*f2e0*/  IMAD R5, R7.reuse, UR7, R2 ;  /* 0x0000000707057c24 */ /* 0x040fe2000f8e0202 */
[----:B------:R-:W-:Y:S01]  /*f2f0*/  LOP3.LUT R9, R4, 0xfffffff8, RZ, 0xc0, !PT ;  /* 0xfffffff804097812 */ /* 0x000fe200078ec0ff */
[----:B------:R-:W-:Y:S01]  /*f300*/  IMAD.WIDE.U32 R2, R7, UR6, RZ ;  /* 0x0000000607027c25 */ /* 0x000fe2000f8e00ff */
[----:B------:R-:W-:Y:S01]  /*f310*/  SHF.R.S32.HI R15, RZ, 0x3, R4 ;  /* 0x00000003ff0f7819 */ /* 0x000fe20000011404 */
[----:B------:R-:W-:-:S02]  /*f320*/  ULDC.64 UR6, c[0x0][0xbe8] ;  /* 0x0002fa0000067ab9 */ /* 0x000fc40000000a00 */
[----:B------:R-:W-:Y:S02]  /*f330*/  IMAD.IADD R20, R20, 0x1, -R9 ;  /* 0x0000000114147824 */ /* 0x000fe400078e0a09 */
[----:B------:R-:W-:Y:S02]  /*f340*/  IMAD.IADD R3, R3, 0x1, R5 ;  /* 0x0000000103037824 */ /* 0x000fe400078e0205 */
[----:B------:R-:W-:Y:S02]  /*f350*/  IMAD R4, R20, 0x20, R15 ;  /* 0x0000002014047824 */ /* 0x000fe400078e020f */
[----:B------:R-:W-:Y:S01]  /*f360*/  IMAD.WIDE.U32 R2, R213, UR6, R2 ;  /* 0x00000006d5027c25 */ /* 0x000fe2000f8e0002 */
[----:B-1----:R-:W-:-:S03]  /*f370*/  ISETP.NE.AND P0, PT, R11, 0x1, PT ;  /* 0x000000010b00780c */ /* 0x002fc60003f05270 */
[----:B------:R-:W-:Y:S02]  /*f380*/  VIADD R9, R4, UR8 ;  /* 0x0000000804097c36 */ /* 0x000fe40008000000 */
[----:B------:R-:W-:Y:S01]  /*f390*/  IMAD R3, R213, UR7, R3 ;  /* 0x00000007d5037c24 */ /* 0x000fe2000f8e0203 */
[----:B------:R-:W-:Y:S01]  /*f3a0*/  ULDC.64 UR6, c[0x0][0xbf0] ;  /* 0x0002fc0000067ab9 */ /* 0x000fe20000000a00 */
[----:B------:R-:W-:Y:S02]  /*f3b0*/  IMAD.MOV.U32 R5, RZ, RZ, R9 ;  /* 0x000000ffff057224 */ /* 0x000fe400078e0009 */
[----:B------:R-:W-:Y:S02]  /*f3c0*/  IMAD R7, R223, UR6, RZ ;  /* 0x00000006df077c24 */ /* 0x000fe4000f8e02ff */
[C---:B------:R-:W-:Y:S02]  /*f3d0*/  IMAD.WIDE.U32 R2, R21.reuse, UR6, R2 ;  /* 0x0000000615027c25 */ /* 0x040fe4000f8e0002 */
[----:B------:R-:W0:Y:S02]  /*f3e0*/  @P0 LDC R8, c[0x0][0xcec] ;  /* 0x00033b00ff080b82 */ /* 0x000e240000000800 */
[----:B------:R-:W-:Y:S01]  /*f3f0*/  IMAD R7, R21, UR7, R7 ;  /* 0x0000000715077c24 */ /* 0x000fe2000f8e0207 */
[----:B------:R-:W-:-:S03]  /*f400*/  ULDC.64 UR6, c[0x0][0xbe0] ;  /* 0x0002f80000067ab9 */ /* 0x000fc60000000a00 */
[----:B------:R-:W-:Y:S02]  /*f410*/  IMAD.IADD R3, R3, 0x1, R7 ;  /* 0x0000000103037824 */ /* 0x000fe400078e0207 */
[----:B------:R-:W1:Y:S01]  /*f420*/  @P0 LDC R13, c[0x0][0xcf0] ;  /* 0x00033c00ff0d0b82 */ /* 0x000e620000000800 */
[----:B0-----:R-:W-:-:S05]  /*f430*/  @P0 IMAD.HI.U32 R4, R9, R8, RZ ;  /* 0x0000000809040227 */ /* 0x001fca00078e00ff */
[----:B-1----:R-:W-:-:S04]  /*f440*/  @P0 SHF.R.U32.HI R5, RZ, R13, R4 ;  /* 0x0000000dff050219 */ /* 0x002fc80000011604 */
        /* <DEDUP_REMOVED lines=8> */
[----:B------:R-:W-:Y:S01]  /*f4d0*/  ULDC.64 UR6, c[0x0][0xbd8] ;  /* 0x0002f60000067ab9 */ /* 0x000fe20000000a00 */
[----:B------:R-:W-:Y:S01]  /*f4e0*/  IMAD R11, R0, R11, RZ ;  /* 0x0000000b000b7224 */ /* 0x000fe200078e02ff */
[----:B------:R-:W-:Y:S01]  /*f4f0*/  IADD3 R0, R8, 0x20, RZ ;  /* 0x0000002008007810 */ /* 0x000fe20007ffe0ff */
[----:B------:R-:W-:-:S02]  /*f500*/  IMAD.IADD R3, R3, 0x1, R9 ;  /* 0x0000000103037824 */ /* 0x000fc400078e0209 */
[----:B------:R-:W-:Y:S01]  /*f510*/  IMAD R4, R4, UR6, RZ ;  /* 0x0000000604047c24 */ /* 0x000fe2000f8e02ff */
[----:B------:R-:W-:Y:S01]  /*f520*/  ISETP.GE.AND P1, PT, R0, R11, PT ;  /* 0x0000000b0000720c */ /* 0x000fe20003f26270 */
[----:B------:R-:W-:-:S04]  /*f530*/  IMAD.WIDE.U32 R2, R7, UR6, R2 ;  /* 0x0000000607027c25 */ /* 0x000fc8000f8e0002 */
[----:B------:R-:W-:Y:S01]  /*f540*/  IMAD R5, R7, UR7, R4 ;  /* 0x0000000707057c24 */ /* 0x000fe2000f8e0204 */
[----:B------:R-:W-:Y:S01]  /*f550*/  ULDC.64 UR6, c[0x0][0xb80] ;  /* 0x0002e00000067ab9 */ /* 0x000fe20000000a00 */
[----:B------:R-:W-:Y:S02]  /*f560*/  VIADD R4, R8, 0x40 ;  /* 0x0000004008047836 */ /* 0x000fe40000000000 */
[----:B------:R-:W-:Y:S01]  /*f570*/  IMAD.IADD R3, R3, 0x1, R5 ;  /* 0x0000000103037824 */ /* 0x000fe200078e0205 */
[----:B------:R-:W-:Y:S01]  /*f580*/  LEA R5, P2, R2, UR6, 0x1 ;  /* 0x0000000602057c11 */ /* 0x000fe2000f8408ff */
[----:B------:R-:W-:Y:S01]  /*f590*/  IMAD.SHL.U32 R7, R20, 0x8, RZ ;  /* 0x0000000814077824 */ /* 0x000fe200078e00ff */
[-C--:B------:R-:W-:Y:S02]  /*f5a0*/  ISETP.GE.AND P0, PT, R4, R11.reuse, PT ;  /* 0x0000000b0400720c */ /* 0x080fe40003f06270 */
[----:B------:R-:W-:Y:S01]  /*f5b0*/  LEA.HI.X R4, R2, UR7, R3, 0x1, P2 ;  /* 0x0000000702047c11 */ /* 0x000fe200090f0c03 */
        /* <DEDUP_REMOVED lines=9> */
[----:B------:R-:W-:Y:S02]  /*f650*/  SHF.R.S32.HI R14, RZ, 0x1f, R15 ;  /* 0x0000001fff0e7819 */ /* 0x000fe4000001140f */
[----:B------:R-:W-:Y:S05]  /*f660*/  @P2 BRA `(.L_x_14948) ;  /* 0x0000000000442947 */ /* 0x000fea0003800000 */
        /* <DEDUP_REMOVED lines=17> */
.L_x_14948:
[----:B------:R-:W-:Y:S05]  /*f780*/  BSYNC B1 ;  /* 0x0000000000017941 */ /* 0x000fea0003800000 */
.L_x_14947:
        /* <DEDUP_REMOVED lines=21> */
.L_x_14950:
[----:B------:R-:W-:Y:S05]  /*f8e0*/  BSYNC B1 ;  /* 0x0000000000017941 */ /* 0x000fea0003800000 */
.L_x_14949:
        /* <DEDUP_REMOVED lines=21> */
.L_x_14952:
[----:B------:R-:W-:Y:S05]  /*fa40*/  BSYNC B1 ;  /* 0x0000000000017941 */ /* 0x000fea0003800000 */
.L_x_14951:
        /* <DEDUP_REMOVED lines=22> */
.L_x_14941:
[----:B------:R-:W-:Y:S05]  /*fbb0*/  BSYNC B0 ;  /* 0x0000000000007941 */ /* 0x000fea0003800000 */
.L_x_14931:
[----:B------:R-:W-:Y:S02]  /*fbc0*/  ULDC UR6, c[0x0][0xd3c] ;  /* 0x00034f0000067ab9 */ /* 0x000fe40000000800 */
[----:B------:R-:W-:-:S06]  /*fbd0*/  UISETP.GE.AND UP0, UPT, UR5, UR6, UPT ;  /* 0x000000060500728c */ /* 0x000fcc000bf06270 */
[----:B------:R-:W-:-:S13]  /*fbe0*/  PLOP3.LUT P0, PT, PT, PT, UP0, 0x80, 0x0 ;  /* 0x000000000000781c */ /* 0x000fda0003f0f008 */
[----:B------:R-:W-:Y:S05]  /*fbf0*/  @!P0 BRA `(.L_x_14953) ;  /* 0xffffff1400388947 */ /* 0x000fea000383ffff */
[----:B------:R-:W-:Y:S05]  /*fc00*/  EXIT ;  /* 0x000000000000794d */ /* 0x000fea0003800000 */
.L_x_14887:
        /* <DEDUP_REMOVED lines=16> */
.L_x_14954:
        /* <DEDUP_REMOVED lines=43> */
.L_x_14958:
        /* <DEDUP_REMOVED lines=35> */
.L_x_14956:
        /* <DEDUP_REMOVED lines=13> */
.L_x_14959:
        /* <DEDUP_REMOVED lines=41> */
[----:B------:R-:W-:Y:S01]  /*10550*/  IMAD.MOV.U32 R3, RZ, RZ, R8 ;  /* 0x000000ffff037224 */ /* 0x000fe200078e0008 */
[----:B------:R-:W-:-:S03]  /*10560*/  MOV R8, R12 ;  /* 0x0000000c00087202 */ /* 0x000fc60000000f00 */
        /* <DEDUP_REMOVED lines=19> */
.L_x_14960:
        /* <DEDUP_REMOVED lines=61> */
.L_x_14961:
[----:B------:R-:W-:-:S05]  /*10a70*/  LOP3.LUT R17, RZ, R2, RZ, 0x33, !PT ;  /* 0x00000002ff117212 */ /* 0x000fca00078e33ff */
[----:B------:R-:W-:Y:S01]  /*10a80*/  IMAD.IADD R17, R6, 0x1, R17 ;  /* 0x0000000106117824 */ /* 0x000fe200078e0211 */
[----:B------:R-:W-:Y:S06]  /*10a90*/  BRA `(.L_x_14962) ;  /* 0x0000000000147947 */ /* 0x000fec0003800000 */
.L_x_14957:
[----:B------:R-:W-:Y:S01]  /*10aa0*/  ULDC UR4, c[0x0][0xd3c] ;  /* 0x00034f0000047ab9 */ /* 0x000fe20000000800 */
[----:B------:R-:W-:Y:S02]  /*10ab0*/  IMAD.MOV.U32 R17, RZ, RZ, RZ ;  /* 0x000000ffff117224 */ /* 0x000fe400078e00ff */
[----:B------:R-:W-:Y:S02]  /*10ac0*/  IMAD.U32 R16, RZ, RZ, UR6 ;  /* 0x00000006ff107e24 */ /* 0x000fe4000f8e00ff */
[----:B------:R-:W-:Y:S02]  /*10ad0*/  IMAD.MOV.U32 R18, RZ, RZ, RZ ;  /* 0x000000ffff127224 */ /* 0x000fe400078e00ff */
[----:B------:R-:W-:-:S07]  /*10ae0*/  IMAD.U32 R19, RZ, RZ, UR4 ;  /* 0x00000004ff137e24 */ /* 0x000fce000f8e00ff */
.L_x_14962:
[----:B------:R-:W-:-:S13]  /*10af0*/  ISETP.NE.AND P0, PT, R7, RZ, PT ;  /* 0x000000ff0700720c */ /* 0x000fda0003f05270 */
[----:B------:R-:W0:Y:S01]  /*10b00*/  @!P0 S2R R3, SR_CgaCtaId ;  /* 0x0000000000038919 */ /* 0x000e220000008800 */
[----:B------:R-:W-:-:S04]  /*10b10*/  @!P0 MOV R2, 0x400 ;  /* 0x0000040000028802 */ /* 0x000fc80000000f00 */
[----:B0-----:R-:W-:-:S05]  /*10b20*/  @!P0 LEA R2, R3, R2, 0x18 ;  /* 0x0000000203028211 */ /* 0x001fca00078ec0ff */
[----:B------:R1:W-:Y:S01]  /*10b30*/  @!P0 STS.128 [R2+0x324d0], R16 ;  /* 0x0324d01002008388 */ /* 0x0003e20000000c00 */
[----:B------:R-:W-:Y:S06]  /*10b40*/  BAR.ARV 0x5, 0x180 ;  /* 0x0146000000007b1d */ /* 0x000fec0000002000 */
.L_x_14955:
        /* <DEDUP_REMOVED lines=31> */
.L_x_15032:
        /* <DEDUP_REMOVED lines=8> */
[----:B------:R-:W-:Y:S02]  /*10dc0*/  ISETP.NE.AND.EX P0, PT, RZ, UR5, PT, P0 ;  /* 0x00000005ff007c0c */ /* 0x000fe4000bf05300 */
[----:B0-----:R-:W-:Y:S02]  /*10dd0*/  MOV R35, RZ ;  /* 0x000000ff00237202 */ /* 0x001fe40000000f00 */
[----:B--2---:R-:W-:-:S09]  /*10de0*/  SHF.R.S32.HI R0, RZ, 0x1f, R34 ;  /* 0x0000001fff007819 */ /* 0x004fd20000011422 */
        /* <DEDUP_REMOVED lines=28> */
[----:B---3--:R-:W-:Y:S05]  /*10fb0*/  @P0 BRA `(.L_x_14964) ;  /* 0x0000000000200947 */ /* 0x008fea0003800000 */
        /* <DEDUP_REMOVED lines=8> */
.L_x_14964:
        /* <DEDUP_REMOVED lines=9> */
.L_x_14965:
        /* <DEDUP_REMOVED lines=9> */
.L_x_14966:
        /* <DEDUP_REMOVED lines=13> */
[----:B------:R-:W-:-:S04]  /*11230*/  VIADD R2, R25, 0x5f ;  /* 0x0000005f19027836 */ /* 0x000fc80000000000 */
[----:B------:R-:W-:Y:S01]  /*11240*/  IMAD.HI R2, R2, 0x2aaaaaab, RZ ;  /* 0x2aaaaaab02027827 */ /* 0x000fe200078e02ff */
[----:B---3--:R-:W-:-:S05]  /*11250*/  IADD3 R3, R25, 0x60, -R4 ;  /* 0x0000006019037810 */ /* 0x008fca0007ffe804 */
        /* <DEDUP_REMOVED lines=44> */
.L_x_14968:
[----:B------:R-:W-:Y:S05]  /*11520*/  BSYNC B0 ;  /* 0x0000000000007941 */ /* 0x000fea0003800000 */
.L_x_14967:
        /* <DEDUP_REMOVED lines=23> */
.L_x_14970:
        /* <DEDUP_REMOVED lines=8> */
[----:B------:R-:W-:Y:S01]  /*11720*/  MOV R4, UR6 ;  /* 0x0000000600047c02 */ /* 0x000fe20008000f00 */
[----:B------:R-:W-:Y:S01]  /*11730*/  IMAD.U32 R5, RZ, RZ, UR7 ;  /* 0x00000007ff057e24 */ /* 0x000fe2000f8e00ff */
        /* <DEDUP_REMOVED lines=10> */
.L_x_14973:
[----:B------:R-:W-:Y:S05]  /*117e0*/  BSYNC B6 ;  /* 0x0000000000067941 */ /* 0x000fea0003800000 */
.L_x_14972:
        /* <DEDUP_REMOVED lines=20> */
.L_x_14976:
        /* <DEDUP_REMOVED lines=15> */
.L_x_14975:
[----:B------:R-:W-:Y:S05]  /*11a20*/  BSYNC B6 ;  /* 0x0000000000067941 */ /* 0x000fea0003800000 */
.L_x_14974:
        /* <DEDUP_REMOVED lines=9> */
[----:B------:R3:W5:Y:S01]  /*11ac0*/  @P0 LDG.E R28, desc[UR36][R2.64] ;  /* 0x00000024021c0981 */ /* 0x000762000c1e1900 */
[----:B------:R-:W-:Y:S01]  /*11ad0*/  LOP3.LUT R23, R23, 0xfffffffe, RZ, 0xc0, !PT ;  /* 0xfffffffe17177812 */ /* 0x000fe200078ec0ff */
[----:B------:R-:W-:Y:S01]  /*11ae0*/  UMOV UR5, 0xffffffff ;  /* 0xffffffff00057882 */ /* 0x000fe20000000000 */
[----:B------:R-:W4:Y:S02]  /*11af0*/  S2R R21, SR_TID.X ;  /* 0x0000000000157919 */ /* 0x000f240000002100 */
[----:B------:R-:W-:Y:S01]  /*11b00*/  LOP3.LUT R23, R23, 0xffffffef, RZ, 0xc0, !PT ;  /* 0xffffffef17177812 */ /* 0x000fe200078ec0ff */
[----:B-1----:R-:W-:-:S05]  /*11b10*/  IMAD.SHL.U32 R20, R20, 0x8, RZ ;  /* 0x0000000814147824 */ /* 0x002fca00078e00ff */
[----:B------:R-:W-:-:S04]  /*11b20*/  LOP3.LUT R20, R20, 0x38, RZ, 0xc0, !PT ;  /* 0x0000003814147812 */ /* 0x000fc800078ec0ff */
[C---:B------:R-:W-:Y:S02]  /*11b30*/  LOP3.LUT R4, R20.reuse, 0x40, RZ, 0xfc, !PT ;  /* 0x0000004014047812 */ /* 0x040fe400078efcff */
[----:B------:R-:W-:Y:S02]  /*11b40*/  LOP3.LUT R20, R20, 0x80, RZ, 0xfc, !PT ;  /* 0x0000008014147812 */ /* 0x000fe400078efcff */
[----:B------:R-:W-:Y:S02]  /*11b50*/  ISETP.GE.AND P1, PT, R4, UR4, PT ;  /* 0x0000000404007c0c */ /* 0x000fe4000bf26270 */
[----:B------:R-:W-:Y:S02]  /*11b60*/  ISETP.GE.AND P0, PT, R20, UR4, PT ;  /* 0x0000000414007c0c */ /* 0x000fe4000bf06270 */
[----:B------:R-:W1:Y:S09]  /*11b70*/  S2R R20, SR_TID.X ;  /* 0x0000000000147919 */ /* 0x000e720000002100 */
[----:B------:R-:W-:Y:S01]  /*11b80*/  @P1 LOP3.LUT R23, R23, 0x10, RZ, 0xfc, !PT ;  /* 0x0000001017171812 */ /* 0x000fe200078efcff */
[----:B----4-:R-:W-:-:S05]  /*11b90*/  IMAD.SHL.U32 R21, R21, 0x8, RZ ;  /* 0x0000000815157824 */ /* 0x010fca00078e00ff */
[----:B------:R-:W-:-:S04]  /*11ba0*/  LOP3.LUT R21, R21, 0x38, RZ, 0xc0, !PT ;  /* 0x0000003815157812 */ /* 0x000fc800078ec0ff */
[C---:B------:R-:W-:Y:S02]  /*11bb0*/  ISETP.GE.AND P2, PT, R21.reuse, UR4, PT ;  /* 0x0000000415007c0c */ /* 0x040fe4000bf46270 */
[----:B------:R-:W-:Y:S02]  /*11bc0*/  LOP3.LUT R21, R21, 0xc0, RZ, 0xfc, !PT ;  /* 0x000000c015157812 */ /* 0x000fe400078efcff */
[----:B-1----:R-:W-:-:S09]  /*11bd0*/  LOP3.LUT R20, R20, 0x7f, RZ, 0xc0, !PT ;  /* 0x0000007f14147812 */ /* 0x002fd200078ec0ff */
[----:B------:R-:W-:Y:S02]  /*11be0*/  @P2 LOP3.LUT R23, R23, 0x1, RZ, 0xfc, !PT ;  /* 0x0000000117172812 */ /* 0x000fe400078efcff */
[----:B------:R-:W-:Y:S02]  /*11bf0*/  SHF.R.U32.HI R4, RZ, 0x3, R20 ;  /* 0x00000003ff047819 */ /* 0x000fe40000011614 */
[----:B------:R-:W1:Y:S01]  /*11c00*/  S2R R20, SR_TID.X ;  /* 0x0000000000147919 */ /* 0x000e620000002100 */
[----:B------:R-:W-:-:S04]  /*11c10*/  LOP3.LUT R23, R23, 0xfffffff7, RZ, 0xc0, !PT ;  /* 0xfffffff717177812 */ /* 0x000fc800078ec0ff */
[----:B------:R-:W-:Y:S02]  /*11c20*/  @P0 LOP3.LUT R23, R23, 0x8, RZ, 0xfc, !PT ;  /* 0x0000000817170812 */ /* 0x000fe400078efcff */
[----:B------:R-:W-:Y:S02]  /*11c30*/  ISETP.GE.AND P0, PT, R21, UR4, PT ;  /* 0x0000000415007c0c */ /* 0x000fe4000bf06270 */
[----:B------:R-:W-:-:S11]  /*11c40*/  LOP3.LUT R23, R23, 0xfffffffb, RZ, 0xc0, !PT ;  /* 0xfffffffb17177812 */ /* 0x000fd600078ec0ff */
[----:B------:R-:W-:Y:S01]  /*11c50*/  @P0 LOP3.LUT R23, R23, 0x4, RZ, 0xfc, !PT ;  /* 0x0000000417170812 */ /* 0x000fe200078efcff */
[----:B-1----:R-:W-:-:S05]  /*11c60*/  IMAD.SHL.U32 R20, R20, 0x10, RZ ;  /* 0x0000001014147824 */ /* 0x002fca00078e00ff */
[----:B------:R-:W-:Y:S01]  /*11c70*/  LOP3.LUT R20, R4, 0x70, R20, 0xf8, !PT ;  /* 0x0000007004147812 */ /* 0x000fe200078ef814 */
[----:B--2---:R-:W-:-:S04]  /*11c80*/  VIADD R0, R0, 0xffffffff ;  /* 0xffffffff00007836 */ /* 0x004fc80000000000 */
[----:B------:R-:W-:Y:S01]  /*11c90*/  IMAD R37, R0, 0x60, R20 ;  /* 0x0000006000257824 */ /* 0x000fe200078e0214 */
[----:B0--3--:R-:W-:Y:S06]  /*11ca0*/  BRA.DIV UR5, `(.L_x_14977) ;  /* 0x0000005205147947 */ /* 0x009fec000b800000 */
.L_x_15050:
        /* <DEDUP_REMOVED lines=20> */
[----:B------:R-:W-:Y:S01]  /*11df0*/  @!P0 IMAD.IADD R7, R3, 0x1, R7 ;  /* 0x0000000103078824 */ /* 0x000fe200078e0207 */
[----:B------:R-:W-:-:S05]  /*11e00*/  SEL R3, RZ, 0x1, P2 ;  /* 0x00000001ff037807 */ /* 0x000fca0001000000 */
[----:B------:R1:W-:Y:S01]  /*11e10*/  STL [R1+0x20], R3 ;  /* 0x0000200301007387 */ /* 0x0003e20000100800 */
[----:B0-----:R-:W-:-:S04]  /*11e20*/  @!P0 LEA R4, P1, R2, R4, 0x2 ;  /* 0x0000000402048211 */ /* 0x001fc800078210ff */
[----:B------:R-:W-:Y:S01]  /*11e30*/  @!P0 LEA.HI.X R5, R2, R5, R7, 0x2, P1 ;  /* 0x0000000502058211 */ /* 0x000fe200008f1407 */
[----:B------:R-:W-:-:S04]  /*11e40*/  IMAD.MOV R2, RZ, RZ, -R6 ;  /* 0x000000ffff027224 */ /* 0x000fc800078e0a06 */
[----:B------:R-:W-:Y:S01]  /*11e50*/  IMAD R37, R8, R2, R37 ;  /* 0x0000000208257224 */ /* 0x000fe200078e0225 */
[----:B------:R1:W5:Y:S01]  /*11e60*/  @!P0 LDG.E R36, desc[UR36][R4.64] ;  /* 0x0000002404248981 */ /* 0x000362000c1e1900 */
[----:B------:R-:W-:Y:S01]  /*11e70*/  IMAD.U32 R2, RZ, RZ, UR38 ;  /* 0x00000026ff027e24 */ /* 0x000fe2000f8e00ff */
[----:B------:R-:W-:Y:S02]  /*11e80*/  ISETP.GT.U32.AND P1, PT, R20, 0x5f, PT ;  /* 0x0000005f1400780c */ /* 0x000fe40003f24070 */
[----:B------:R-:W-:Y:S02]  /*11e90*/  LOP3.LUT R23, R23, 0xfffffbff, RZ, 0xc0, !PT ;  /* 0xfffffbff17177812 */ /* 0x000fe400078ec0ff */
[----:B------:R-:W-:Y:S02]  /*11ea0*/  ISETP.NE.AND P0, PT, R2, 0x3, PT ;  /* 0x000000030200780c */ /* 0x000fe40003f05270 */
[----:B------:R-:W-:-:S11]  /*11eb0*/  LOP3.LUT R18, R18, 0xffff, RZ, 0xc0, !PT ;  /* 0x0000ffff12127812 */ /* 0x000fd600078ec0ff */
[----:B------:R-:W-:-:S04]  /*11ec0*/  @P0 LOP3.LUT R23, R23, 0x400, RZ, 0xfc, !PT ;  /* 0x0000040017170812 */ /* 0x000fc800078efcff */
[----:B------:R-:W-:-:S04]  /*11ed0*/  LOP3.LUT R23, R23, 0xffffffdf, RZ, 0xc0, !PT ;  /* 0xffffffdf17177812 */ /* 0x000fc800078ec0ff */
[----:B------:R-:W-:Y:S01]  /*11ee0*/  @P1 LOP3.LUT R23, R23, 0x20, RZ, 0xfc, !PT ;  /* 0x0000002017171812 */ /* 0x000fe200078efcff */
[----:B-1----:R-:W-:Y:S06]  /*11ef0*/  @!P0 BRA `(.L_x_14978) ;  /* 0x0000000000048947 */ /* 0x002fec0003800000 */
[----:B------:R-:W-:Y:S01]  /*11f00*/  BPT.TRAP 0x1 ;  /* 0x000000040000795c */ /* 0x000fe20000300000 */
.L_x_14978:
[----:B------:R-:W-:Y:S01]  /*11f10*/  IMAD R31, R0, -0x60, R25 ;  /* 0xffffffa0001f7824 */ /* 0x000fe200078e0219 */
[----:B------:R-:W-:Y:S01]  /*11f20*/  SHF.L.U32 R0, R27, 0x1f, RZ ;  /* 0x0000001f1b007819 */ /* 0x000fe200000006ff */
[----:B------:R-:W-:Y:S01]  /*11f30*/  IMAD R25, R24, 0x8, R22 ;  /* 0x0000000818197824 */ /* 0x000fe200078e0216 */
[----:B------:R-:W-:Y:S03]  /*11f40*/  BSSY B0, `(.L_x_14979) ;  /* 0x0000003000007945 */ /* 0x000fe60003800000 */
[----:B------:R-:W0:Y:S02]  /*11f50*/  SYNCS.PHASECHK.TRANS64.TRYWAIT P0, [R25+URZ+0x32440], R0 ;  /* 0x03244000190075a7 */ /* 0x000e24000800017f */
[----:B0-----:R-:W-:Y:S05]  /*11f60*/  @!P0 BRA `(.L_x_14980) ;  /* 0x0000004c00988947 */ /* 0x001fea0003800000 */
.L_x_15051:
[----:B------:R-:W-:Y:S05]  /*11f70*/  BSYNC B0 ;  /* 0x0000000000007941 */ /* 0x000fea0003800000 */
.L_x_14979:
        /* <DEDUP_REMOVED lines=38> */
[----:B0-----:R-:W-:-:S04]  /*121e0*/  @P0 LEA R3, P1, R7, R3, 0x1 ;  /* 0x0000000307030211 */ /* 0x001fc800078208ff */
[----:B-1----:R-:W-:-:S04]  /*121f0*/  @P0 IADD3.X R2, RZ, R2, RZ, P1, !PT ;  /* 0x00000002ff020210 */ /* 0x002fc80000ffe4ff */
        /* <DEDUP_REMOVED lines=47> */
.L_x_15065:
        /* <DEDUP_REMOVED lines=10> */
.L_x_14982:
        /* <DEDUP_REMOVED lines=10> */
.L_x_14983:
[----:B------:R1:W5:Y:S01]  /*12630*/  LDL.LU R0, [R1+0x8] ;  /* 0x0000080001007983 */ /* 0x0003620000300800 */
[----:B------:R-:W-:Y:S01]  /*12640*/  LOP3.LUT P0, RZ, R23, 0x40, RZ, 0xc0, !PT ;  /* 0x0000004017ff7812 */ /* 0x000fe2000780c0ff */
[----:B------:R1:W-:-:S12]  /*12650*/  SYNCS.ARRIVE.TRANS64.A1T0 RZ, [R25+URZ+0x32430], RZ ;  /* 0x032430ff19ff79a7 */ /* 0x0003d8000810003f */
[----:B------:R-:W-:Y:S05]  /*12660*/  WARPSYNC.ALL ;  /* 0x0000000000007948 */ /* 0x000fea0003800000 */
[----:B0-----:R-:W-:Y:S01]  /*12670*/  SEL R2, R34, RZ, !P0 ;  /* 0x000000ff22027207 */ /* 0x001fe20004000000 */
[----:B------:R-:W-:Y:S04]  /*12680*/  BSSY B6, `(.L_x_14984) ;  /* 0x000001a000067945 */ /* 0x000fe80003800000 */
[----:B------:R0:W-:Y:S01]  /*12690*/  STL [R1], R2 ;  /* 0x0000000201007387 */ /* 0x0001e20000100800 */
        /* <DEDUP_REMOVED lines=24> */
.L_x_14985:
[----:B------:R-:W-:Y:S05]  /*12820*/  BSYNC B6 ;  /* 0x0000000000067941 */ /* 0x000fea0003800000 */
.L_x_14984:
[----:B------:R-:W2:Y:S01]  /*12830*/  LDL R4, [R1+0x8] ;  /* 0x0000080001047983 */ /* 0x000ea20000100800 */
[----:B0-----:R-:W0:Y:S01]  /*12840*/  S2R R2, SR_TID.X ;  /* 0x0000000000027919 */ /* 0x001e220000002100 */
[----:B------:R-:W-:Y:S01]  /*12850*/  MOV R21, R34 ;  /* 0x0000002200157202 */ /* 0x000fe20000000f00 */
[----:B------:R-:W-:Y:S01]  /*12860*/  ULDC.64 UR4, c[0x0][0x298] ;  /* 0x0000a60000047ab9 */ /* 0x000fe20000000a00 */
[----:B------:R-:W3:Y:S01]  /*12870*/  LDC R5, c[0x0][0x448] ;  /* 0x00011200ff057b82 */ /* 0x000ee20000000800 */
[----:B------:R-:W4:Y:S01]  /*12880*/  LDL R20, [R1] ;  /* 0x0000000001147983 */ /* 0x000f220000100800 */
[----:B------:R-:W5:Y:S01]  /*12890*/  S2R R34, SR_TID.X ;  /* 0x0000000000227919 */ /* 0x000f620000002100 */
[----:B0-----:R-:W-:-:S04]  /*128a0*/  LOP3.LUT R2, R2, 0x7f, RZ, 0xc0, !PT ;  /* 0x0000007f02027812 */ /* 0x001fc800078ec0ff */
[----:B------:R-:W-:Y:S02]  /*128b0*/  SHF.R.U32.HI R0, RZ, 0x3, R2 ;  /* 0x00000003ff007819 */ /* 0x000fe40000011602 */
[----:B------:R-:W0:Y:S02]  /*128c0*/  LDC R2, c[0x0][0x448] ;  /* 0x00011200ff027b82 */ /* 0x000e240000000800 */
[----:B0-----:R-:W-:Y:S01]  /*128d0*/  ISETP.NE.AND P6, PT, R2, 0x1, PT ;  /* 0x000000010200780c */ /* 0x001fe20003fc5270 */
[----:B-----5:R-:W-:-:S12]  /*128e0*/  IMAD.SHL.U32 R34, R34, 0x10, RZ ;  /* 0x0000001022227824 */ /* 0x020fd800078e00ff */
[----:B------:R-:W0:Y:S08]  /*128f0*/  @P6 LDC R3, c[0x0][0x44c] ;  /* 0x00011300ff036b82 */ /* 0x000e300000000800 */
[----:B------:R-:W5:Y:S01]  /*12900*/  @P6 LDC R2, c[0x0][0x450] ;  /* 0x00011400ff026b82 */ /* 0x000f620000000800 */
[----:B------:R-:W-:-:S05]  /*12910*/  LOP3.LUT R34, R0, 0x70, R34, 0xf8, !PT ;  /* 0x0000007000227812 */ /* 0x000fca00078ef822 */
[----:B------:R-:W-:-:S04]  /*12920*/  IMAD R34, R17, 0x80, R34 ;  /* 0x0000008011227824 */ /* 0x000fc800078e0222 */
[----:B------:R-:W-:Y:S02]  /*12930*/  IMAD.MOV.U32 R0, RZ, RZ, R34 ;  /* 0x000000ffff007224 */ /* 0x000fe400078e0022 */
[----:B0-----:R-:W-:-:S05]  /*12940*/  @P6 IMAD.HI.U32 R3, R34, R3, RZ ;  /* 0x0000000322036227 */ /* 0x001fca00078e00ff */
[----:B-----5:R-:W-:Y:S01]  /*12950*/  @P6 SHF.R.U32.HI R0, RZ, R2, R3 ;  /* 0x00000002ff006219 */ /* 0x020fe20000011603 */
[----:B------:R-:W-:-:S04]  /*12960*/  IMAD.WIDE.U32 R2, R35, UR4, RZ ;  /* 0x0000000423027c25 */ /* 0x000fc8000f8e00ff */
        /* <DEDUP_REMOVED lines=10> */
[----:B------:R-:W-:Y:S01]  /*12a10*/  ULDC.64 UR4, c[0x0][0x2d0] ;  /* 0x0000b40000047ab9 */ /* 0x000fe20000000a00 */
[----:B------:R-:W0:Y:S02]  /*12a20*/  S2R R20, SR_TID.X ;  /* 0x0000000000147919 */ /* 0x000e240000002100 */
[----:B------:R-:W-:Y:S01]  /*12a30*/  IMAD.IADD R3, R3, 0x1, R4 ;  /* 0x0000000103037824 */ /* 0x000fe200078e0204 */
[----:B------:R-:W-:Y:S01]  /*12a40*/  SHF.R.S32.HI R4, RZ, 0x1f, R0 ;  /* 0x0000001fff047819 */ /* 0x000fe20000011400 */
[----:B------:R-:W2:Y:S04]  /*12a50*/  S2R R21, SR_TID.X ;  /* 0x0000000000157919 */ /* 0x000ea80000002100 */
[----:B------:R-:W-:-:S02]  /*12a60*/  IMAD R4, R4, UR4, RZ ;  /* 0x0000000404047c24 */ /* 0x000fc4000f8e02ff */
        /* <DEDUP_REMOVED lines=10> */
[----:B------:R-:W-:Y:S01]  /*12b10*/  ULDC.64 UR4, c[0x0][0x280] ;  /* 0x0000a00000047ab9 */ /* 0x000fe20000000a00 */
[----:B0-----:R-:W-:Y:S01]  /*12b20*/  IMAD.SHL.U32 R20, R20, 0x8, RZ ;  /* 0x0000000814147824 */ /* 0x001fe200078e00ff */
[----:B------:R-:W-:Y:S01]  /*12b30*/  LEA R0, P0, R2, UR4, 0x1 ;  /* 0x0000000402007c11 */ /* 0x000fe2000f8008ff */
[----:B------:R-:W-:Y:S01]  /*12b40*/  IMAD.IADD R4, R3, 0x1, R4 ;  /* 0x0000000103047824 */ /* 0x000fe200078e0204 */
[----:B------:R-:W-:Y:S02]  /*12b50*/  ULDC UR4, c[0x0][0x2b8] ;  /* 0x0000ae0000047ab9 */ /* 0x000fe40000000800 */
[----:B------:R-:W-:Y:S02]  /*12b60*/  LOP3.LUT R20, R20, 0x38, RZ, 0xc0, !PT ;  /* 0x0000003814147812 */ /* 0x000fe400078ec0ff */
[----:B------:R-:W-:Y:S01]  /*12b70*/  LEA.HI.X R4, R2, UR5, R4, 0x1, P0 ;  /* 0x0000000502047c11 */ /* 0x000fe200080f0c04 */
[----:B------:R-:W-:Y:S01]  /*12b80*/  UMOV UR5, 0xffffffff ;  /* 0xffffffff00057882 */ /* 0x000fe20000000000 */
[----:B--2---:R-:W-:-:S02]  /*12b90*/  LOP3.LUT R21, R21, 0x7f, RZ, 0xc0, !PT ;  /* 0x0000007f15157812 */ /* 0x004fc400078ec0ff */
[----:B------:R-:W-:Y:S02]  /*12ba0*/  ISETP.GE.AND P0, PT, R20, UR4, PT ;  /* 0x0000000414007c0c */ /* 0x000fe4000bf06270 */
[----:B------:R-:W-:Y:S01]  /*12bb0*/  SHF.R.U32.HI R21, RZ, 0x3, R21 ;  /* 0x00000003ff157819 */ /* 0x000fe20000011615 */
[----:B------:R-:W-:Y:S10]  /*12bc0*/  BRA.DIV UR5, `(.L_x_14986) ;  /* 0x0000004a05947947 */ /* 0x000ff4000b800000 */
[----:B------:R-:W2:Y:S01]  /*12bd0*/  LDL.LU R2, [R1+0x4] ;  /* 0x0000040001027983 */ /* 0x000ea20000300800 */
[----:B------:R-:W-:Y:S01]  /*12be0*/  IMAD R17, R17, 0x80, R21 ;  /* 0x0000008011117824 */ /* 0x000fe200078e0215 */
[----:B------:R-:W-:Y:S02]  /*12bf0*/  LOP3.LUT R23, R23, 0xffffdfff, RZ, 0xc0, !PT ;  /* 0xffffdfff17177812 */ /* 0x000fe400078ec0ff */
[----:B------:R-:W0:Y:S01]  /*12c00*/  SHFL.IDX PT, R9, R0, RZ, 0x181f ;  /* 0x00181fff00097589 */ /* 0x000e2200000e0000 */
[----:B------:R-:W-:-:S03]  /*12c10*/  VIADD R7, R17, 0x10 ;  /* 0x0000001011077836 */ /* 0x000fc60000000000 */
[----:B------:R-:W3:Y:S04]  /*12c20*/  SHFL.IDX PT, R3, R4, RZ, 0x181f ;  /* 0x00181fff04037589 */ /* 0x000ee800000e0000 */
[----:B------:R-:W4:Y:S04]  /*12c30*/  SHFL.IDX PT, R6, R0, 0x1, 0x181f ;  /* 0x00381f0000067f89 */ /* 0x000f2800000e0000 */
[----:B------:R-:W-:Y:S04]  /*12c40*/  SHFL.IDX PT, R10, R0, 0x2, 0x181f ;  /* 0x00581f00000a7f89 */ /* 0x000fe800000e0000 */
[----:B------:R-:W-:Y:S01]  /*12c50*/  SHFL.IDX PT, R11, R0, 0x3, 0x181f ;  /* 0x00781f00000b7f89 */ /* 0x000fe200000e0000 */
[----:B--2---:R-:W-:-:S03]  /*12c60*/  IMAD R5, R2, R5, RZ ;  /* 0x0000000502057224 */ /* 0x004fc600078e02ff */
[----:B------:R-:W2:Y:S02]  /*12c70*/  SHFL.IDX PT, R2, R4, 0x1, 0x181f ;  /* 0x00381f0004027f89 */ /* 0x000ea400000e0000 */
[-C--:B------:R-:W-:Y:S02]  /*12c80*/  ISETP.GE.AND P6, PT, R17, R5.reuse, PT ;  /* 0x000000051100720c */ /* 0x080fe40003fc6270 */
[----:B------:R-:W-:Y:S01]  /*12c90*/  ISETP.GE.AND P5, PT, R7, R5, PT ;  /* 0x000000050700720c */ /* 0x000fe20003fa6270 */
[----:B------:R-:W-:-:S05]  /*12ca0*/  VIADD R7, R17, 0x20 ;  /* 0x0000002011077836 */ /* 0x000fca0000000000 */
[----:B------:R-:W-:-:S05]  /*12cb0*/  ISETP.GE.AND P3, PT, R7, R5, PT ;  /* 0x000000050700720c */ /* 0x000fca0003f66270 */
[----:B0-----:R-:W-:Y:S02]  /*12cc0*/  @!P6 LEA R9, P1, R20, R9, 0x1 ;  /* 0x000000091409e211 */ /* 0x001fe400078208ff */
[----:B------:R-:W-:-:S03]  /*12cd0*/  @P6 LOP3.LUT R23, R23, 0x2000, RZ, 0xfc, !PT ;  /* 0x0000200017176812 */ /* 0x000fc600078efcff */
[----:B---3--:R-:W-:Y:S01]  /*12ce0*/  @!P6 IMAD.X R3, RZ, RZ, R3, P1 ;  /* 0x000000ffff03e224 */ /* 0x008fe200008e0603 */
[----:B----4-:R-:W-:Y:S02]  /*12cf0*/  @!P5 LEA R6, P1, R20, R6, 0x1 ;  /* 0x000000061406d211 */ /* 0x010fe400078208ff */
[----:B------:R-:W-:-:S03]  /*12d00*/  LOP3.LUT R23, R23, 0xffffefff, RZ, 0xc0, !PT ;  /* 0xffffefff17177812 */ /* 0x000fc600078ec0ff */
[----:B--2---:R-:W-:Y:S01]  /*12d10*/  @!P5 IMAD.X R8, RZ, RZ, R2, P1 ;  /* 0x000000ffff08d224 */ /* 0x004fe200008e0602 */
[----:B------:R-:W-:Y:S01]  /*12d20*/  @!P3 LEA R10, P1, R20, R10, 0x1 ;  /* 0x0000000a140ab211 */ /* 0x000fe200078208ff */
[----:B------:R-:W0:Y:S01]  /*12d30*/  SHFL.IDX PT, R2, R4, 0x2, 0x181f ;  /* 0x00581f0004027f89 */ /* 0x000e2200000e0000 */
[----:B------:R-:W-:-:S04]  /*12d40*/  @P5 LOP3.LUT R23, R23, 0x1000, RZ, 0xfc, !PT ;  /* 0x0000100017175812 */ /* 0x000fc800078efcff */
[----:B------:R-:W-:-:S04]  /*12d50*/  LOP3.LUT R23, R23, 0xfffff7ff, RZ, 0xc0, !PT ;  /* 0xfffff7ff17177812 */ /* 0x000fc800078ec0ff */
[----:B------:R-:W-:-:S04]  /*12d60*/  @P3 LOP3.LUT R23, R23, 0x800, RZ, 0xfc, !PT ;  /* 0x0000080017173812 */ /* 0x000fc800078efcff */
[----:B------:R-:W-:Y:S01]  /*12d70*/  LOP3.LUT R23, R23, 0xfffffdff, RZ, 0xc0, !PT ;  /* 0xfffffdff17177812 */ /* 0x000fe200078ec0ff */
[----:B0-----:R-:W-:Y:S02]  /*12d80*/  @!P3 IMAD.X R7, RZ, RZ, R2, P1 ;  /* 0x000000ffff07b224 */ /* 0x001fe400008e0602 */
[----:B------:R-:W-:-:S05]  /*12d90*/  VIADD R2, R17, 0x30 ;  /* 0x0000003011027836 */ /* 0x000fca0000000000 */
[----:B------:R-:W-:Y:S01]  /*12da0*/  ISETP.GE.AND P2, PT, R2, R5, PT ;  /* 0x000000050200720c */ /* 0x000fe20003f46270 */
[----:B------:R-:W-:-:S05]  /*12db0*/  VIADD R2, R17, 0x40 ;  /* 0x0000004011027836 */ /* 0x000fca0000000000 */
[----:B------:R-:W-:Y:S02]  /*12dc0*/  ISETP.GE.AND P4, PT, R2, R5, PT ;  /* 0x000000050200720c */ /* 0x000fe40003f86270 */
[----:B------:R-:W0:Y:S05]  /*12dd0*/  SHFL.IDX PT, R2, R4, 0x3, 0x181f ;  /* 0x00781f0004027f89 */ /* 0x000e2a00000e0000 */
[----:B------:R-:W-:Y:S02]  /*12de0*/  @!P2 LEA R13, P1, R20, R11, 0x1 ;  /* 0x0000000b140da211 */ /* 0x000fe400078208ff */
[----:B------:R-:W2:Y:S01]  /*12df0*/  SHFL.IDX PT, R11, R0, 0x4, 0x181f ;  /* 0x00981f00000b7f89 */ /* 0x000ea200000e0000 */
[----:B------:R-:W-:-:S04]  /*12e00*/  @P2 LOP3.LUT R23, R23, 0x200, RZ, 0xfc, !PT ;  /* 0x0000020017172812 */ /* 0x000fc800078efcff */
[----:B------:R-:W-:-:S04]  /*12e10*/  LOP3.LUT R23, R23, 0xfffffeff, RZ, 0xc0, !PT ;  /* 0xfffffeff17177812 */ /* 0x000fc800078ec0ff */
[----:B------:R-:W-:-:S04]  /*12e20*/  @P4 LOP3.LUT R23, R23, 0x100, RZ, 0xfc, !PT ;  /* 0x0000010017174812 */ /* 0x000fc800078efcff */
[----:B------:R-:W-:Y:S01]  /*12e30*/  LOP3.LUT R23, R23, 0xffffff7f, RZ, 0xc0, !PT ;  /* 0xffffff7f17177812 */ /* 0x000fe200078ec0ff */
[----:B0-----:R-:W-:Y:S02]  /*12e40*/  @!P2 IMAD.X R12, RZ, RZ, R2, P1 ;  /* 0x000000ffff0ca224 */ /* 0x001fe400008e0602 */
[----:B------:R-:W0:Y:S01]  /*12e50*/  SHFL.IDX PT, R2, R4, 0x4, 0x181f ;  /* 0x00981f0004027f89 */ /* 0x000e2200000e0000 */
[----:B--2---:R-:W-:-:S05]  /*12e60*/  @!P4 LEA R14, P1, R20, R11, 0x1 ;  /* 0x0000000b140ec211 */ /* 0x004fca00078208ff */
[----:B0-----:R-:W-:Y:S02]  /*12e70*/  @!P4 IMAD.X R11, RZ, RZ, R2, P1 ;  /* 0x000000ffff0bc224 */ /* 0x001fe400008e0602 */
[----:B------:R-:W-:-:S05]  /*12e80*/  @!P6 IMAD.MOV.U32 R2, RZ, RZ, R9 ;  /* 0x000000ffff02e224 */ /* 0x000fca00078e0009 */
[----:B------:R0:W-:Y:S02]  /*12e90*/  @!P6 LDGSTS.E.BYPASS.LTC128B.128 [R26+0x18400], desc[UR36][R2.64], !P0 ;  /* 0x18400000021aefae */ /* 0x0001e4000c101d64 */
[----:B0-----:R-:W-:Y:S01]  /*12ea0*/  @!P5 IMAD.MOV.U32 R2, RZ, RZ, R6 ;  /* 0x000000ffff02d224 */ /* 0x001fe200078e0006 */
[----:B------:R-:W-:Y:S01]  /*12eb0*/  @!P5 MOV R3, R8 ;  /* 0x000000080003d202 */ /* 0x000fe20000000f00 */
[----:B------:R-:W-:Y:S04]  /*12ec0*/  SHFL.IDX PT, R6, R0, 0x6, 0x181f ;  /* 0x00d81f0000067f89 */ /* 0x000fe800000e0000 */
[----:B------:R0:W-:Y:S04]  /*12ed0*/  @!P5 LDGSTS.E.BYPASS.LTC128B.128 [R26+0x18c00], desc[UR36][R2.64], !P0 ;  /* 0x18c00000021adfae */ /* 0x0001e8000c101d64 */
[----:B------:R-:W2:Y:S04]  /*12ee0*/  SHFL.IDX PT, R8, R0, 0x5, 0x181f ;  /* 0x00b81f0000087f89 */ /* 0x000ea800000e0000 */
[----:B------:R-:W-:Y:S01]  /*12ef0*/  SHFL.IDX PT, R0, R0, 0x7, 0x181f ;  /* 0x00f81f0000007f89 */ /* 0x000fe200000e0000 */
[----:B0-----:R-:W-:-:S02]  /*12f00*/  @!P3 IMAD.MOV.U32 R2, RZ, RZ, R10 ;  /* 0x000000ffff02b224 */ /* 0x001fc400078e000a */
[----:B------:R-:W-:Y:S02]  /*12f10*/  @!P3 IMAD.MOV.U32 R3, RZ, RZ, R7 ;  /* 0x000000ffff03b224 */ /* 0x000fe400078e0007 */
[----:B------:R-:W0:Y:S04]  /*12f20*/  SHFL.IDX PT, R7, R4, 0x5, 0x181f ;  /* 0x00b81f0004077f89 */ /* 0x000e2800000e0000 */
[----:B------:R3:W-:Y:S02]  /*12f30*/  @!P3 LDGSTS.E.BYPASS.LTC128B.128 [R26+0x19400], desc[UR36][R2.64], !P0 ;  /* 0x19400000021abfae */ /* 0x0007e4000c101d64 */
[----:B---3--:R-:W-:Y:S02]  /*12f40*/  VIADD R2, R17, 0x50 ;  /* 0x0000005011027836 */ /* 0x008fe40000000000 */
[----:B------:R-:W-:-:S03]  /*12f50*/  @!P2 IMAD.MOV.U32 R3, RZ, RZ, R12 ;  /* 0x000000ffff03a224 */ /* 0x000fc600078e000c */
[----:B------:R-:W-:Y:S01]  /*12f60*/  ISETP.GE.AND P3, PT, R2, R5, PT ;  /* 0x000000050200720c */ /* 0x000fe20003f66270 */
[----:B------:R-:W-:-:S05]  /*12f70*/  @!P2 IMAD.MOV.U32 R2, RZ, RZ, R13 ;  /* 0x000000ffff02a224 */ /* 0x000fca00078e000d */
[----:B------:R3:W-:Y:S07]  /*12f80*/  @!P2 LDGSTS.E.BYPASS.LTC128B.128 [R26+0x19c00], desc[UR36][R2.64], !P0 ;  /* 0x19c00000021aafae */ /* 0x0007ee000c101d64 */
[----:B--2---:R-:W-:Y:S02]  /*12f90*/  @!P3 LEA R8, P1, R20, R8, 0x1 ;  /* 0x000000081408b211 */ /* 0x004fe400078208ff */
[----:B------:R-:W-:Y:S01]  /*12fa0*/  @P3 LOP3.LUT R23, R23, 0x80, RZ, 0xfc, !PT ;  /* 0x0000008017173812 */ /* 0x000fe200078efcff */
[----:B---3--:R-:W2:Y:S01]  /*12fb0*/  SHFL.IDX PT, R2, R4, 0x6, 0x181f ;  /* 0x00d81f0004027f89 */ /* 0x008ea200000e0000 */
[----:B------:R-:W-:-:S02]  /*12fc0*/  VIADD R3, R17, 0x60 ;  /* 0x0000006011037836 */ /* 0x000fc40000000000 */
[----:B------:R-:W-:Y:S01]  /*12fd0*/  LOP3.LUT R23, R23, 0xffffffbf, RZ, 0xc0, !PT ;  /* 0xffffffbf17177812 */ /* 0x000fe200078ec0ff */
[----:B0-----:R-:W-:Y:S01]  /*12fe0*/  @!P3 IMAD.X R7, RZ, RZ, R7, P1 ;  /* 0x000000ffff07b224 */ /* 0x001fe200008e0607 */
[----:B------:R-:W0:Y:S01]  /*12ff0*/  SHFL.IDX PT, R4, R4, 0x7, 0x181f ;  /* 0x00f81f0004047f89 */ /* 0x000e2200000e0000 */
[----:B------:R-:W-:Y:S01]  /*13000*/  ISETP.GE.AND P2, PT, R3, R5, PT ;  /* 0x000000050300720c */ /* 0x000fe20003f46270 */
[----:B------:R-:W-:-:S12]  /*13010*/  @!P4 IMAD.MOV.U32 R3, RZ, RZ, R11 ;  /* 0x000000ffff03c224 */ /* 0x000fd800078e000b */
[----:B------:R-:W-:Y:S02]  /*13020*/  @!P2 LEA R6, P1, R20, R6, 0x1 ;  /* 0x000000061406a211 */ /* 0x000fe400078208ff */
[----:B------:R-:W-:-:S03]  /*13030*/  @P2 LOP3.LUT R23, R23, 0x40, RZ, 0xfc, !PT ;  /* 0x0000004017172812 */ /* 0x000fc600078efcff */
[----:B--2---:R-:W-:Y:S02]  /*13040*/  @!P2 IMAD.X R9, RZ, RZ, R2, P1 ;  /* 0x000000ffff09a224 */ /* 0x004fe400008e0602 */
[----:B------:R-:W-:-:S05]  /*13050*/  @!P4 IMAD.MOV.U32 R2, RZ, RZ, R14 ;  /* 0x000000ffff02c224 */ /* 0x000fca00078e000e */
[----:B------:R2:W-:Y:S02]  /*13060*/  @!P4 LDGSTS.E.BYPASS.LTC128B.128 [R26+0x1a400], desc[UR36][R2.64], !P0 ;  /* 0x1a400000021acfae */ /* 0x0005e4000c101d64 */
[----:B--2---:R-:W-:Y:S02]  /*13070*/  @!P3 IMAD.MOV.U32 R2, RZ, RZ, R8 ;  /* 0x000000ffff02b224 */ /* 0x004fe400078e0008 */
[----:B------:R-:W-:-:S05]  /*13080*/  @!P3 IMAD.MOV.U32 R3, RZ, RZ, R7 ;  /* 0x000000ffff03b224 */ /* 0x000fca00078e0007 */
[----:B------:R2:W-:Y:S02]  /*13090*/  @!P3 LDGSTS.E.BYPASS.LTC128B.128 [R26+0x1ac00], desc[UR36][R2.64], !P0 ;  /* 0x1ac00000021abfae */ /* 0x0005e4000c101d64 */
[----:B--2---:R-:W-:Y:S02]  /*130a0*/  @!P2 IMAD.MOV.U32 R2, RZ, RZ, R6 ;  /* 0x000000ffff02a224 */ /* 0x004fe400078e0006 */
[----:B------:R-:W-:-:S05]  /*130b0*/  @!P2 IMAD.MOV.U32 R3, RZ, RZ, R9 ;  /* 0x000000ffff03a224 */ /* 0x000fca00078e0009 */
[----:B0-----:R2:W-:Y:S02]  /*130c0*/  @!P2 LDGSTS.E.BYPASS.LTC128B.128 [R26+0x1b400], desc[UR36][R2.64], !P0 ;  /* 0x1b400000021aafae */ /* 0x0015e4000c101d64 */
.L_x_15082:
[----:B------:R-:W-:Y:S01]  /*130d0*/  VIADD R17, R17, 0x70 ;  /* 0x0000007011117836 */ /* 0x000fe20000000000 */
[----:B------:R-:W-:-:S04]  /*130e0*/  LOP3.LUT R23, R23, 0xffffbfff, RZ, 0xc0, !PT ;  /* 0xffffbfff17177812 */ /* 0x000fc800078ec0ff */
[----:B------:R-:W-:-:S13]  /*130f0*/  ISETP.GE.AND P2, PT, R17, R5, PT ;  /* 0x000000051100720c */ /* 0x000fda0003f46270 */
[----:B--2---:R-:W-:Y:S02]  /*13100*/  @!P2 LEA R2, P1, R20, R0, 0x1 ;  /* 0x000000001402a211 */ /* 0x004fe400078208ff */
        /* <DEDUP_REMOVED lines=8> */
.L_x_14987:
        /* <DEDUP_REMOVED lines=11> */
[----:B--2---:R-:W-:Y:S05]  /*13240*/  @!P0 BRA `(.L_x_14989) ;  /* 0x0000000000408947 */ /* 0x004fea0003800000 */
        /* <DEDUP_REMOVED lines=15> */
[----:B01----:R-:W-:Y:S05]  /*13340*/  CALL.ABS.NOINC R2 ;  /* 0x0000000002007343 */ /* 0x003fea0003c00000 */
.L_x_14989:
[----:B------:R-:W-:Y:S05]  /*13350*/  BSYNC B6 ;  /* 0x0000000000067941 */ /* 0x000fea0003800000 */
.L_x_14988:
[----:B------:R-:W2:Y:S01]  /*13360*/  LDL.LU R21, [R1+0x8] ;  /* 0x0000080001157983 */ /* 0x000ea20000300800 */
[----:B0-----:R-:W0:Y:S01]  /*13370*/  LDC R2, c[0x0][0x448] ;  /* 0x00011200ff027b82 */ /* 0x001e220000000800 */
[----:B------:R-:W-:Y:S02]  /*13380*/  ULDC.64 UR4, c[0x0][0x398] ;  /* 0x0000e60000047ab9 */ /* 0x000fe40000000a00 */
[----:B------:R-:W3:Y:S04]  /*13390*/  LDL.LU R20, [R1+0xc] ;  /* 0x00000c0001147983 */ /* 0x000ee80000300800 */
[----:B------:R-:W4:Y:S01]  /*133a0*/  LDL.LU R17, [R1] ;  /* 0x0000000001117983 */ /* 0x000f220000300800 */
[----:B0-----:R-:W-:-:S13]  /*133b0*/  ISETP.NE.AND P6, PT, R2, 0x1, PT ;  /* 0x000000010200780c */ /* 0x001fda0003fc5270 */
[----:B------:R-:W0:Y:S08]  /*133c0*/  @P6 LDC R3, c[0x0][0x44c] ;  /* 0x00011300ff036b82 */ /* 0x000e300000000800 */
[----:B------:R-:W5:Y:S01]  /*133d0*/  @P6 LDC R2, c[0x0][0x450] ;  /* 0x00011400ff026b82 */ /* 0x000f620000000800 */
[----:B------:R-:W-:Y:S02]  /*133e0*/  IMAD.MOV.U32 R0, RZ, RZ, R34 ;  /* 0x000000ffff007224 */ /* 0x000fe400078e0022 */
[----:B0-----:R-:W-:-:S05]  /*133f0*/  @P6 IMAD.HI.U32 R3, R34, R3, RZ ;  /* 0x0000000322036227 */ /* 0x001fca00078e00ff */
[----:B-----5:R-:W-:Y:S01]  /*13400*/  @P6 SHF.R.U32.HI R0, RZ, R2, R3 ;  /* 0x00000002ff006219 */ /* 0x020fe20000011603 */
        /* <DEDUP_REMOVED lines=15> */
[----:B------:R-:W-:Y:S02]  /*13500*/  IMAD R4, R17, UR5, R4 ;  /* 0x0000000511047c24 */ /* 0x000fe4000f8e0204 */
[----:B------:R-:W0:Y:S02]  /*13510*/  S2R R17, SR_TID.X ;  /* 0x0000000000117919 */ /* 0x000e240000002100 */
        /* <DEDUP_REMOVED lines=14> */
[----:B0-----:R-:W-:Y:S02]  /*13600*/  IMAD.SHL.U32 R17, R17, 0x8, RZ ;  /* 0x0000000811117824 */ /* 0x001fe400078e00ff */
[----:B------:R-:W-:Y:S01]  /*13610*/  IMAD.IADD R3, R3, 0x1, R0 ;  /* 0x0000000103037824 */ /* 0x000fe200078e0200 */
[C---:B------:R-:W-:Y:S01]  /*13620*/  LEA R0, P0, R2.reuse, UR4, 0x1 ;  /* 0x0000000402007c11 */ /* 0x040fe2000f8008ff */
[----:B------:R-:W-:Y:S01]  /*13630*/  ULDC UR4, c[0x0][0x3b8] ;  /* 0x0000ee0000047ab9 */ /* 0x000fe20000000800 */
[----:B------:R-:W-:Y:S02]  /*13640*/  LOP3.LUT R17, R17, 0x38, RZ, 0xc0, !PT ;  /* 0x0000003811117812 */ /* 0x000fe400078ec0ff */
[----:B------:R-:W-:Y:S02]  /*13650*/  LEA.HI.X R4, R2, UR5, R3, 0x1, P0 ;  /* 0x0000000502047c11 */ /* 0x000fe400080f0c03 */
[----:B------:R-:W-:-:S02]  /*13660*/  LOP3.LUT R9, R17, 0x40, RZ, 0xfc, !PT ;  /* 0x0000004011097812 */ /* 0x000fc400078efcff */
[C---:B------:R-:W-:Y:S02]  /*13670*/  LOP3.LUT R7, R17.reuse, 0x80, RZ, 0xfc, !PT ;  /* 0x0000008011077812 */ /* 0x040fe400078efcff */
[----:B------:R-:W-:Y:S01]  /*13680*/  LOP3.LUT R6, R17, 0xc0, RZ, 0xfc, !PT ;  /* 0x000000c011067812 */ /* 0x000fe200078efcff */
        /* <DEDUP_REMOVED lines=9> */
[----:B------:R-:W2:Y:S10]  /*13720*/  SHFL.IDX PT, R2, R4, RZ, 0x181f ;  /* 0x00181fff04027589 */ /* 0x000eb400000e0000 */
[----:B0-----:R-:W-:-:S02]  /*13730*/  @!P6 LEA R5, P0, R8, R14, 0x1 ;  /* 0x0000000e0805e211 */ /* 0x001fc400078008ff */
[----:B------:R-:W0:Y:S03]  /*13740*/  SHFL.IDX PT, R14, R0, 0x1, 0x181f ;  /* 0x00381f00000e7f89 */ /* 0x000e2600000e0000 */
[----:B--2---:R-:W-:Y:S02]  /*13750*/  @!P6 IMAD.X R3, RZ, RZ, R2, P0 ;  /* 0x000000ffff03e224 */ /* 0x004fe400000e0602 */
[----:B------:R-:W-:Y:S02]  /*13760*/  @!P6 IMAD.MOV.U32 R2, RZ, RZ, R5 ;  /* 0x000000ffff02e224 */ /* 0x000fe400078e0005 */
[----:B------:R-:W2:Y:S04]  /*13770*/  SHFL.IDX PT, R5, R4, 0x1, 0x181f ;  /* 0x00381f0004057f89 */ /* 0x000ea800000e0000 */
        /* <DEDUP_REMOVED lines=8> */
[----:B--2---:R-:W-:Y:S02]  /*13800*/  @!P5 IMAD.X R7, RZ, RZ, R5, P0 ;  /* 0x000000ffff07d224 */ /* 0x004fe400000e0605 */
[----:B------:R-:W2:Y:S01]  /*13810*/  SHFL.IDX PT, R5, R4, 0x2, 0x181f ;  /* 0x00581f0004057f89 */ /* 0x000ea200000e0000 */
[----:B---3--:R-:W-:Y:S02]  /*13820*/  @!P5 IMAD.MOV.U32 R2, RZ, RZ, R6 ;  /* 0x000000ffff02d224 */ /* 0x008fe400078e0006 */
        /* <DEDUP_REMOVED lines=16> */
[----:B--2---:R-:W-:Y:S02]  /*13930*/  @!P5 IMAD.X R7, RZ, RZ, R5, P0 ;  /* 0x000000ffff07d224 */ /* 0x004fe400000e0605 */
[----:B------:R-:W2:Y:S01]  /*13940*/  SHFL.IDX PT, R5, R4, 0x3, 0x181f ;  /* 0x00781f0004057f89 */ /* 0x000ea200000e0000 */
[----:B---3--:R-:W-:Y:S02]  /*13950*/  @!P5 IMAD.MOV.U32 R2, RZ, RZ, R6 ;  /* 0x000000ffff02d224 */ /* 0x008fe400078e0006 */
[----:B------:R-:W-:-:S05]  /*13960*/  @!P5 IMAD.MOV.U32 R3, RZ, RZ, R7 ;  /* 0x000000ffff03d224 */ /* 0x000fca00078e0007 */
[----:B------:R-:W-:Y:S04]  /*13970*/  @!P5 LDGSTS.E.BYPASS.LTC128B.128 [R26+0x23400], desc[UR36][R2.64], !P4 ;  /* 0x23400000021adfae */ /* 0x000fe8000e101d64 */
[----:B------:R-:W-:Y:S04]  /*13980*/  @!P5 LDGSTS.E.BYPASS.LTC128B.128 [R26+0x27400], desc[UR36][R2.64+0x80], !P3 ;  /* 0x27400080021adfae */ /* 0x000fe8000d901d64 */
[----:B------:R-:W-:Y:S01]  /*13990*/  @!P5 LDGSTS.E.BYPASS.LTC128B.128 [R26+0x2b400], desc[UR36][R2.64+0x100], !P2 ;  /* 0x2b400100021adfae */ /* 0x000fe2000d101d64 */
[----:B0-----:R-:W-:-:S03]  /*139a0*/  @!P6 LEA R6, P0, R8, R14, 0x1 ;  /* 0x0000000e0806e211 */ /* 0x001fc600078008ff */
[----:B------:R0:W-:Y:S01]  /*139b0*/  @!P5 LDGSTS.E.BYPASS.LTC128B.128 [R26+0x2f400], desc[UR36][R2.64+0x180], !P1 ;  /* 0x2f400180021adfae */ /* 0x0001e2000c901d64 */
[----:B------:R-:W-:-:S03]  /*139c0*/  LOP3.LUT P5, RZ, R23, 0x100000, RZ, 0xc0, !PT ;  /* 0x0010000017ff7812 */ /* 0x000fc600078ac0ff */
[----:B------:R-:W3:Y:S01]  /*139d0*/  SHFL.IDX PT, R14, R0, 0x4, 0x181f ;  /* 0x00981f00000e7f89 */ /* 0x000ee200000e0000 */
[----:B--2---:R-:W-:-:S03]  /*139e0*/  @!P6 IMAD.X R7, RZ, RZ, R5, P0 ;  /* 0x000000ffff07e224 */ /* 0x004fc600000e0605 */
[----:B------:R-:W2:Y:S01]  /*139f0*/  SHFL.IDX PT, R5, R4, 0x4, 0x181f ;  /* 0x00981f0004057f89 */ /* 0x000ea200000e0000 */
[----:B0-----:R-:W-:Y:S01]  /*13a00*/  @!P6 MOV R2, R6 ;  /* 0x000000060002e202 */ /* 0x001fe20000000f00 */
[----:B------:R-:W-:-:S05]  /*13a10*/  @!P6 IMAD.MOV.U32 R3, RZ, RZ, R7 ;  /* 0x000000ffff03e224 */ /* 0x000fca00078e0007 */
[----:B------:R-:W-:Y:S04]  /*13a20*/  @!P6 LDGSTS.E.BYPASS.LTC128B.128 [R26+0x23c00], desc[UR36][R2.64], !P4 ;  /* 0x23c00000021aefae */ /* 0x000fe8000e101d64 */
[----:B------:R-:W-:Y:S04]  /*13a30*/  @!P6 LDGSTS.E.BYPASS.LTC128B.128 [R26+0x27c00], desc[UR36][R2.64+0x80], !P3 ;  /* 0x27c00080021aefae */ /* 0x000fe8000d901d64 */
[----:B------:R-:W-:Y:S01]  /*13a40*/  @!P6 LDGSTS.E.BYPASS.LTC128B.128 [R26+0x2bc00], desc[UR36][R2.64+0x100], !P2 ;  /* 0x2bc00100021aefae */ /* 0x000fe2000d101d64 */
[----:B---3--:R-:W-:-:S03]  /*13a50*/  @!P5 LEA R6, P0, R8, R14, 0x1 ;  /* 0x0000000e0806d211 */ /* 0x008fc600078008ff */
[----:B------:R-:W0:Y:S02]  /*13a60*/  SHFL.IDX PT, R14, R0, 0x5, 0x181f ;  /* 0x00b81f00000e7f89 */ /* 0x000e2400000e0000 */
[----:B--2---:R-:W-:Y:S02]  /*13a70*/  @!P5 IMAD.X R7, RZ, RZ, R5, P0 ;  /* 0x000000ffff07d224 */ /* 0x004fe400000e0605 */
[----:B------:R2:W-:Y:S01]  /*13a80*/  @!P6 LDGSTS.E.BYPASS.LTC128B.128 [R26+0x2fc00], desc[UR36][R2.64+0x180], !P1 ;  /* 0x2fc00180021aefae */ /* 0x0005e2000c901d64 */
[----:B------:R-:W-:-:S03]  /*13a90*/  LOP3.LUT P6, RZ, R23, 0x80000, RZ, 0xc0, !PT ;  /* 0x0008000017ff7812 */ /* 0x000fc600078cc0ff */
[----:B------:R-:W3:Y:S01]  /*13aa0*/  SHFL.IDX PT, R5, R4, 0x5, 0x181f ;  /* 0x00b81f0004057f89 */ /* 0x000ee200000e0000 */
[----:B--2---:R-:W-:Y:S02]  /*13ab0*/  @!P5 IMAD.MOV.U32 R2, RZ, RZ, R6 ;  /* 0x000000ffff02d224 */ /* 0x004fe400078e0006 */
[----:B------:R-:W-:-:S05]  /*13ac0*/  @!P5 IMAD.MOV.U32 R3, RZ, RZ, R7 ;  /* 0x000000ffff03d224 */ /* 0x000fca00078e0007 */
[----:B------:R-:W-:Y:S02]  /*13ad0*/  @!P5 LDGSTS.E.BYPASS.LTC128B.128 [R26+0x24400], desc[UR36][R2.64], !P4 ;  /* 0x24400000021adfae */ /* 0x000fe4000e101d64 */
[----:B0-----:R-:W-:Y:S02]  /*13ae0*/  @!P6 LEA R6, P0, R8, R14, 0x1 ;  /* 0x0000000e0806e211 */ /* 0x001fe400078008ff */
[----:B------:R-:W0:Y:S04]  /*13af0*/  SHFL.IDX PT, R14, R0, 0x6, 0x181f ;  /* 0x00d81f00000e7f89 */ /* 0x000e2800000e0000 */
[----:B------:R-:W-:Y:S01]  /*13b00*/  @!P5 LDGSTS.E.BYPASS.LTC128B.128 [R26+0x28400], desc[UR36][R2.64+0x80], !P3 ;  /* 0x28400080021adfae */ /* 0x000fe2000d901d64 */
[----:B---3--:R-:W-:-:S03]  /*13b10*/  @!P6 IMAD.X R7, RZ, RZ, R5, P0 ;  /* 0x000000ffff07e224 */ /* 0x008fc600000e0605 */
[----:B------:R-:W2:Y:S04]  /*13b20*/  SHFL.IDX PT, R5, R4, 0x6, 0x181f ;  /* 0x00d81f0004057f89 */ /* 0x000ea800000e0000 */
[----:B------:R-:W-:Y:S04]  /*13b30*/  @!P5 LDGSTS.E.BYPASS.LTC128B.128 [R26+0x2c400], desc[UR36][R2.64+0x100], !P2 ;  /* 0x2c400100021adfae */ /* 0x000fe8000d101d64 */
[----:B------:R3:W-:Y:S01]  /*13b40*/  @!P5 LDGSTS.E.BYPASS.LTC128B.128 [R26+0x30400], desc[UR36][R2.64+0x180], !P1 ;  /* 0x30400180021adfae */ /* 0x0007e2000c901d64 */
[----:B------:R-:W-:Y:S01]  /*13b50*/  LOP3.LUT P5, RZ, R23, 0x40000, RZ, 0xc0, !PT ;  /* 0x0004000017ff7812 */ /* 0x000fe200078ac0ff */
[----:B---3--:R-:W-:-:S02]  /*13b60*/  @!P6 IMAD.MOV.U32 R2, RZ, RZ, R6 ;  /* 0x000000ffff02e224 */ /* 0x008fc400078e0006 */
[----:B------:R-:W-:-:S10]  /*13b70*/  @!P6 IMAD.MOV.U32 R3, RZ, RZ, R7 ;  /* 0x000000ffff03e224 */ /* 0x000fd400078e0007 */
[----:B0-----:R-:W-:Y:S02]  /*13b80*/  @!P5 LEA R6, P0, R8, R14, 0x1 ;  /* 0x0000000e0806d211 */ /* 0x001fe400078008ff */
[----:B------:R0:W3:Y:S03]  /*13b90*/  SHFL.IDX PT, R14, R0, 0x7, 0x181f ;  /* 0x00f81f00000e7f89 */ /* 0x0000e600000e0000 */
[----:B--2---:R-:W-:Y:S01]  /*13ba0*/  @!P5 IMAD.X R7, RZ, RZ, R5, P0 ;  /* 0x000000ffff07d224 */ /* 0x004fe200000e0605 */
[----:B------:R-:W-:Y:S04]  /*13bb0*/  @!P6 LDGSTS.E.BYPASS.LTC128B.128 [R26+0x24c00], desc[UR36][R2.64], !P4 ;  /* 0x24c00000021aefae */ /* 0x000fe8000e101d64 */
[----:B------:R-:W-:Y:S04]  /*13bc0*/  @!P6 LDGSTS.E.BYPASS.LTC128B.128 [R26+0x28c00], desc[UR36][R2.64+0x80], !P3 ;  /* 0x28c00080021aefae */ /* 0x000fe8000d901d64 */
[----:B------:R-:W-:Y:S04]  /*13bd0*/  @!P6 LDGSTS.E.BYPASS.LTC128B.128 [R26+0x2cc00], desc[UR36][R2.64+0x100], !P2 ;  /* 0x2cc00100021aefae */ /* 0x000fe8000d101d64 */
[----:B------:R2:W-:Y:S04]  /*13be0*/  @!P6 LDGSTS.E.BYPASS.LTC128B.128 [R26+0x30c00], desc[UR36][R2.64+0x180], !P1 ;  /* 0x30c00180021aefae */ /* 0x0005e8000c901d64 */
[----:B------:R0:W4:Y:S01]  /*13bf0*/  SHFL.IDX PT, R5, R4, 0x7, 0x181f ;  /* 0x00f81f0004057f89 */ /* 0x00012200000e0000 */
[----:B--2---:R-:W-:-:S02]  /*13c00*/  @!P5 IMAD.MOV.U32 R2, RZ, RZ, R6 ;  /* 0x000000ffff02d224 */ /* 0x004fc400078e0006 */
[----:B------:R-:W-:-:S05]  /*13c10*/  @!P5 IMAD.MOV.U32 R3, RZ, RZ, R7 ;  /* 0x000000ffff03d224 */ /* 0x000fca00078e0007 */
[----:B------:R0:W-:Y:S04]  /*13c20*/  @!P5 LDGSTS.E.BYPASS.LTC128B.128 [R26+0x25400], desc[UR36][R2.64], !P4 ;  /* 0x25400000021adfae */ /* 0x0001e8000e101d64 */
[----:B------:R0:W-:Y:S04]  /*13c30*/  @!P5 LDGSTS.E.BYPASS.LTC128B.128 [R26+0x29400], desc[UR36][R2.64+0x80], !P3 ;  /* 0x29400080021adfae */ /* 0x0001e8000d901d64 */
[----:B------:R0:W-:Y:S04]  /*13c40*/  @!P5 LDGSTS.E.BYPASS.LTC128B.128 [R26+0x2d400], desc[UR36][R2.64+0x100], !P2 ;  /* 0x2d400100021adfae */ /* 0x0001e8000d101d64 */
[----:B---34-:R0:W-:Y:S02]  /*13c50*/  @!P5 LDGSTS.E.BYPASS.LTC128B.128 [R26+0x31400], desc[UR36][R2.64+0x180], !P1 ;  /* 0x31400180021adfae */ /* 0x0181e4000c901d64 */
.L_x_15100:
        /* <DEDUP_REMOVED lines=12> */
.L_x_14992:
[----:B------:R-:W-:Y:S05]  /*13d20*/  BSYNC B0 ;  /* 0x0000000000007941 */ /* 0x000fea0003800000 */
.L_x_14991:
[----:B------:R-:W-:Y:S01]  /*13d30*/  NOP ;  /* 0x0000000000007918 */ /* 0x000fe20000000000 */
[----:B------:R-:W-:-:S13]  /*13d40*/  PLOP3.LUT P0, PT, PT, PT, PT, 0x80, 0x0 ;  /* 0x000000000000781c */ /* 0x000fda0003f0f070 */
.L_x_14993:
[----:B------:R-:W-:Y:S02]  /*13d50*/  PLOP3.LUT P1, PT, P1, P0, PT, 0xa2, 0x0 ;  /* 0x000000000000781c */ /* 0x000fe40000f21472 */
[----:B------:R-:W-:-:S08]  /*13d60*/  @P0 R2UR P1, UR4, R22 ;  /* 0x00000000160402ca */ /* 0x000fd00000020000 */
[----:B------:R-:W-:-:S05]  /*13d70*/  @P0 PLOP3.LUT P0, PT, P1, PT, PT, 0x80, 0x0 ;  /* 0x000000000000081c */ /* 0x000fca0000f0f070 */
[----:B------:R-:W-:Y:S01]  /*13d80*/  @!P1 SYNCS.ARRIVE.TRANS64.RED.A0T1 RZ, [UR4+0x32410], RZ ;  /* 0x032410ffffff99a7 */ /* 0x000fe20008200404 */
[----:B------:R-:W-:Y:S07]  /*13d90*/  @!P1 ARRIVES.LDGSTSBAR.64.TRANSCNT [UR4+0x32410] ;  /* 0x03241000ff0099b0 */ /* 0x000fee0008000a84 */
[----:B------:R-:W-:Y:S05]  /*13da0*/  @P0 BRA.U.ANY `(.L_x_14993) ;  /* 0xfffffffd00e80947 */ /* 0x000fea000393ffff */
[----:B0-2---:R-:W2:Y:S02]  /*13db0*/  LDL.LU R2, [R1+0x1c] ;  /* 0x00001c0001027983 */ /* 0x005ea40000300800 */
        /* <DEDUP_REMOVED lines=11> */
.L_x_15101:
[----:B------:R-:W-:Y:S05]  /*13e70*/  BSYNC B0 ;  /* 0x0000000000007941 */ /* 0x000fea0003800000 */
.L_x_14994:
[----:B------:R-:W-:-:S13]  /*13e80*/  LOP3.LUT P0, RZ, R23, 0x400, RZ, 0xc0, !PT ;  /* 0x0000040017ff7812 */ /* 0x000fda000780c0ff */
[----:B------:R-:W-:Y:S05]  /*13e90*/  @!P0 BRA `(.L_x_14996) ;  /* 0x0000000000048947 */ /* 0x000fea0003800000 */
[----:B------:R-:W-:Y:S01]  /*13ea0*/  BPT.TRAP 0x1 ;  /* 0x000000040000795c */ /* 0x000fe20000300000 */
.L_x_14996:
[----:B------:R-:W-:Y:S01]  /*13eb0*/  SHF.L.U32 R0, R27, 0x1f, RZ ;  /* 0x0000001f1b007819 */ /* 0x000fe200000006ff */
[----:B------:R-:W-:Y:S03]  /*13ec0*/  BSSY B0, `(.L_x_14997) ;  /* 0x0000003000007945 */ /* 0x000fe60003800000 */
[----:B------:R-:W2:Y:S02]  /*13ed0*/  SYNCS.PHASECHK.TRANS64.TRYWAIT P0, [R25+URZ+0x32460], R0 ;  /* 0x03246000190075a7 */ /* 0x000ea4000800017f */
[----:B--2---:R-:W-:Y:S05]  /*13ee0*/  @!P0 BRA `(.L_x_14998) ;  /* 0x0000004c00548947 */ /* 0x004fea0003800000 */
.L_x_15102:
[----:B------:R-:W-:Y:S05]  /*13ef0*/  BSYNC B0 ;  /* 0x0000000000007941 */ /* 0x000fea0003800000 */
.L_x_14997:
[----:B------:R-:W2:Y:S01]  /*13f00*/  LDL.LU R2, [R1+0x14] ;  /* 0x0000140001027983 */ /* 0x000ea20000300800 */
[----:B------:R-:W-:Y:S01]  /*13f10*/  ULDC.64 UR4, c[0x0][0x328] ;  /* 0x0000ca0000047ab9 */ /* 0x000fe20000000a00 */
[----:B------:R-:W-:Y:S02]  /*13f20*/  ULDC.64 UR6, c[0x0][0x318] ;  /* 0x0000c60000067ab9 */ /* 0x000fe40000000a00 */
[----:B------:R-:W3:Y:S04]  /*13f30*/  LDL.LU R6, [R1+0x18] ;  /* 0x0000180001067983 */ /* 0x000ee80000300800 */
[----:B------:R-:W4:Y:S01]  /*13f40*/  LDL.LU R4, [R1+0x20] ;  /* 0x0000200001047983 */ /* 0x000f220000300800 */
[C---:B------:R-:W-:Y:S02]  /*13f50*/  LOP3.LUT P3, RZ, R23.reuse, 0x10, RZ, 0xc0, !PT ;  /* 0x0000001017ff7812 */ /* 0x040fe4000786c0ff */
[----:B------:R-:W-:-:S02]  /*13f60*/  LOP3.LUT P2, RZ, R23, 0x8, RZ, 0xc0, !PT ;  /* 0x0000000817ff7812 */ /* 0x000fc4000784c0ff */
[C---:B------:R-:W-:Y:S02]  /*13f70*/  LOP3.LUT P1, RZ, R23.reuse, 0x4, RZ, 0xc0, !PT ;  /* 0x0000000417ff7812 */ /* 0x040fe4000782c0ff */
[----:B------:R-:W-:Y:S02]  /*13f80*/  LOP3.LUT P4, RZ, R23, 0x1, RZ, 0xc0, !PT ;  /* 0x0000000117ff7812 */ /* 0x000fe4000788c0ff */
[----:B------:R-:W-:Y:S01]  /*13f90*/  SEL R7, RZ, 0x8, P1 ;  /* 0x00000008ff077807 */ /* 0x000fe20000800000 */
[----:B--2---:R-:W-:Y:S02]  /*13fa0*/  IMAD R0, R2, UR4, RZ ;  /* 0x0000000402007c24 */ /* 0x004fe4000f8e02ff */
[----:B0-----:R-:W-:-:S04]  /*13fb0*/  IMAD.WIDE.U32 R2, R37, UR4, RZ ;  /* 0x0000000425027c25 */ /* 0x001fc8000f8e00ff */
[----:B------:R-:W-:Y:S01]  /*13fc0*/  IMAD R5, R37, UR5, R0 ;  /* 0x0000000525057c24 */ /* 0x000fe2000f8e0200 */
[----:B------:R-:W-:Y:S01]  /*13fd0*/  ULDC.64 UR4, c[0x0][0x338] ;  /* 0x0000ce0000047ab9 */ /* 0x000fe20000000a00 */
[----:B------:R-:W-:Y:S02]  /*13fe0*/  SEL R0, RZ, 0x2, P3 ;  /* 0x00000002ff007807 */ /* 0x000fe40001800000 */
        /* <DEDUP_REMOVED lines=40> */
[----:B0-----:R-:W-:Y:S02]  /*14270*/  IADD3.X R9, RZ, R3, RZ, P3, !PT ;  /* 0x00000003ff097210 */ /* 0x001fe40001ffe4ff */
        /* <DEDUP_REMOVED lines=23> */
[----:B0-----:R-:W-:Y:S01]  /*143f0*/  IMAD.X R9, RZ, RZ, R3, P3 ;  /* 0x000000ffff097224 */ /* 0x001fe200018e0603 */
        /* <DEDUP_REMOVED lines=21> */
.L_x_15116:
        /* <DEDUP_REMOVED lines=15> */
.L_x_15000:
        /* <DEDUP_REMOVED lines=10> */
.L_x_15001:
[----:B0-----:R-:W2:Y:S01]  /*146e0*/  LDL.LU R2, [R1+0x10] ;  /* 0x0000100001027983 */ /* 0x001ea20000300800 */
[----:B------:R0:W-:Y:S01]  /*146f0*/  SYNCS.ARRIVE.TRANS64.A1T0 RZ, [R25+URZ+0x32450], RZ ;  /* 0x032450ff19ff79a7 */ /* 0x0001e2000810003f */
[----:B------:R-:W-:Y:S01]  /*14700*/  BSSY B0, `(.L_x_15002) ;  /* 0x00000d9000007945 */ /* 0x000fe20003800000 */
[----:B--2---:R-:W-:-:S05]  /*14710*/  VIADD R21, R2, 0xfffffffe ;  /* 0xfffffffe02157836 */ /* 0x004fca0000000000 */
[----:B------:R-:W-:-:S13]  /*14720*/  ISETP.GE.AND P0, PT, R21, R30, PT ;  /* 0x0000001e1500720c */ /* 0x000fda0003f06270 */
[----:B0-----:R-:W-:Y:S05]  /*14730*/  @!P0 BRA `(.L_x_15003) ;  /* 0x0000000c00548947 */ /* 0x001fea0003800000 */
.L_x_15016:
[----:B0-----:R-:W0:Y:S01]  /*14740*/  S2R R2, SR_TID.X ;  /* 0x0000000000027919 */ /* 0x001e220000002100 */
[----:B--2---:R-:W2:Y:S01]  /*14750*/  LDC R3, c[0x0][0x430] ;  /* 0x00010c00ff037b82 */ /* 0x004ea20000000800 */
[----:B------:R-:W-:Y:S01]  /*14760*/  IMAD R8, R21, 0x60, R32 ;  /* 0x0000006015087824 */ /* 0x000fe200078e0220 */
[----:B------:R-:W-:Y:S01]  /*14770*/  LOP3.LUT P1, RZ, R23, 0x400, RZ, 0xc0, !PT ;  /* 0x0000040017ff7812 */ /* 0x000fe2000782c0ff */
[----:B------:R-:W-:Y:S01]  /*14780*/  VIADD R24, R24, 0x1 ;  /* 0x0000000118187836 */ /* 0x000fe20000000000 */
[----:B--2---:R-:W-:Y:S02]  /*14790*/  ISETP.NE.AND P0, PT, R3, 0x1, PT ;  /* 0x000000010300780c */ /* 0x004fe40003f05270 */
[----:B0-----:R-:W-:-:S04]  /*147a0*/  LOP3.LUT R2, R2, 0x7f, RZ, 0xc0, !PT ;  /* 0x0000007f02027812 */ /* 0x001fc800078ec0ff */
[----:B------:R-:W-:Y:S02]  /*147b0*/  SHF.R.U32.HI R4, RZ, 0x3, R2 ;  /* 0x00000003ff047819 */ /* 0x000fe40000011602 */
[----:B------:R-:W0:Y:S05]  /*147c0*/  S2R R2, SR_TID.X ;  /* 0x0000000000027919 */ /* 0x000e2a0000002100 */
[----:B------:R-:W2:Y:S08]  /*147d0*/  @P0 LDC R3, c[0x0][0x434] ;  /* 0x00010d00ff030b82 */ /* 0x000eb00000000800 */
[----:B---3--:R-:W3:Y:S01]  /*147e0*/  @P0 LDC R7, c[0x0][0x438] ;  /* 0x00010e00ff070b82 */ /* 0x008ee20000000800 */
[----:B0-----:R-:W-:-:S05]  /*147f0*/  IMAD.SHL.U32 R2, R2, 0x10, RZ ;  /* 0x0000001002027824 */ /* 0x001fca00078e00ff */
[----:B------:R-:W-:-:S04]  /*14800*/  LOP3.LUT R2, R4, 0x70, R2, 0xf8, !PT ;  /* 0x0000007004027812 */ /* 0x000fc800078ef802 */
[C---:B------:R-:W-:Y:S01]  /*14810*/  ISETP.GT.U32.AND P2, PT, R2.reuse, 0x5f, PT ;  /* 0x0000005f0200780c */ /* 0x040fe20003f44070 */
[----:B------:R-:W-:-:S04]  /*14820*/  IMAD.IADD R8, R2, 0x1, R8 ;  /* 0x0000000102087824 */ /* 0x000fc800078e0208 */
[----:B--2---:R-:W-:-:S04]  /*14830*/  @P0 IMAD.HI.U32 R2, R8, R3, RZ ;  /* 0x0000000308020227 */ /* 0x004fc800078e00ff */
[----:B------:R-:W-:Y:S01]  /*14840*/  IMAD.MOV.U32 R9, RZ, RZ, R8 ;  /* 0x000000ffff097224 */ /* 0x000fe200078e0008 */
[----:B---3--:R-:W-:-:S03]  /*14850*/  @P0 SHF.R.U32.HI R9, RZ, R7, R2 ;  /* 0x00000007ff090219 */ /* 0x008fc60000011602 */
[----:B------:R-:W0:Y:S01]  /*14860*/  @!P2 LDC.64 R4, c[0x0][0x428] ;  /* 0x00010a00ff04ab82 */ /* 0x000e220000000a00 */
[----:B------:R-:W-:-:S07]  /*14870*/  @!P2 SHF.R.S32.HI R3, RZ, 0x1f, R9 ;  /* 0x0000001fff03a819 */ /* 0x000fce0000011409 */
[----:B------:R-:W2:Y:S01]  /*14880*/  @!P2 LDC.64 R6, c[0x0][0x418] ;  /* 0x00010600ff06ab82 */ /* 0x000ea20000000a00 */
[----:B0-----:R-:W-:-:S04]  /*14890*/  @!P2 IMAD R2, R33, R4, RZ ;  /* 0x000000042102a224 */ /* 0x001fc800078e02ff */
[----:B------:R-:W-:Y:S02]  /*148a0*/  @!P2 IMAD R5, R28, R5, R2 ;  /* 0x000000051c05a224 */ /* 0x000fe400078e0202 */
[----:B------:R-:W-:-:S04]  /*148b0*/  @!P2 IMAD.MOV.U32 R2, RZ, RZ, R9 ;  /* 0x000000ffff02a224 */ /* 0x000fc800078e0009 */
[----:B------:R-:W-:-:S04]  /*148c0*/  @!P2 IMAD.WIDE.U32 R2, R28, R4, R2 ;  /* 0x000000041c02a225 */ /* 0x000fc800078e0002 */
[----:B------:R-:W-:Y:S01]  /*148d0*/  @!P2 IMAD.IADD R3, R5, 0x1, R3 ;  /* 0x000000010503a824 */ /* 0x000fe200078e0203 */
[----:B--2---:R-:W-:Y:S01]  /*148e0*/  @!P2 LEA R6, P0, R2, R6, 0x2 ;  /* 0x000000060206a211 */ /* 0x004fe200078010ff */
        /* <DEDUP_REMOVED lines=16> */
.L_x_15004:
[----:B------:R-:W-:Y:S01]  /*149f0*/  IMAD R10, R24, 0x8, R22 ;  /* 0x00000008180a7824 */ /* 0x000fe200078e0216 */
[----:B------:R-:W-:Y:S01]  /*14a00*/  SHF.L.U32 R20, R27, 0x1f, RZ ;  /* 0x0000001f1b147819 */ /* 0x000fe200000006ff */
[----:B------:R-:W-:Y:S01]  /*14a10*/  BSSY B1, `(.L_x_15005) ;  /* 0x0000004000017945 */ /* 0x000fe20003800000 */
[----:B------:R-:W-:Y:S02]  /*14a20*/  SHF.R.S32.HI R9, RZ, 0x1f, R5 ;  /* 0x0000001fff097819 */ /* 0x000fe40000011405 */
[----:B------:R-:W2:Y:S02]  /*14a30*/  SYNCS.PHASECHK.TRANS64.TRYWAIT P0, [R10+URZ+0x32440], R20 ;  /* 0x032440140a0075a7 */ /* 0x000ea4000800017f */
[----:B--2---:R-:W-:Y:S05]  /*14a40*/  @!P0 BRA `(.L_x_15006) ;  /* 0x0000004800d08947 */ /* 0x004fea0003800000 */
.L_x_15117:
[----:B------:R-:W-:Y:S05]  /*14a50*/  BSYNC B1 ;  /* 0x0000000000017941 */ /* 0x000fea0003800000 */
.L_x_15005:
        /* <DEDUP_REMOVED lines=23> */
[----:B------:R-:W3:Y:S04]  /*14bd0*/  SHFL.IDX PT, R3, R8, RZ, 0x181f ;  /* 0x00181fff08037589 */ /* 0x000ee800000e0000 */
[----:B------:R-:W-:Y:S01]  /*14be0*/  SHFL.IDX PT, R14, R6, 0x5, 0x181f ;  /* 0x00b81f00060e7f89 */ /* 0x000fe200000e0000 */
[----:B0-----:R-:W-:-:S05]  /*14bf0*/  IADD3 R2, P0, R2, R0, RZ ;  /* 0x0000000002027210 */ /* 0x001fca0007f1e0ff */
[----:B---3--:R-:W-:-:S05]  /*14c00*/  IMAD.X R3, RZ, RZ, R3, P0 ;  /* 0x000000ffff037224 */ /* 0x008fca00000e0603 */
[----:B------:R0:W-:Y:S04]  /*14c10*/  LDGSTS.E.BYPASS.LTC128B.128 [R7+0x1c400], desc[UR36][R2.64], !P1 ;  /* 0x1c40000002077fae */ /* 0x0001e8000c901d64 */
[----:B0-----:R-:W0:Y:S04]  /*14c20*/  SHFL.IDX PT, R2, R6, 0x1, 0x181f ;  /* 0x00381f0006027f89 */ /* 0x001e2800000e0000 */
[----:B------:R-:W3:Y:S01]  /*14c30*/  SHFL.IDX PT, R3, R8, 0x1, 0x181f ;  /* 0x00381f0008037f89 */ /* 0x000ee200000e0000 */
[----:B0-----:R-:W-:-:S04]  /*14c40*/  IADD3 R2, P0, R2, R0, RZ ;  /* 0x0000000002027210 */ /* 0x001fc80007f1e0ff */
[----:B---3--:R-:W-:-:S05]  /*14c50*/  IADD3.X R3, RZ, R3, RZ, P0, !PT ;  /* 0x00000003ff037210 */ /* 0x008fca00007fe4ff */
[----:B------:R0:W-:Y:S04]  /*14c60*/  LDGSTS.E.BYPASS.LTC128B.128 [R7+0x1cc00], desc[UR36][R2.64], !P1 ;  /* 0x1cc0000002077fae */ /* 0x0001e8000c901d64 */
[----:B0-----:R-:W0:Y:S04]  /*14c70*/  SHFL.IDX PT, R2, R6, 0x2, 0x181f ;  /* 0x00581f0006027f89 */ /* 0x001e2800000e0000 */
[----:B------:R-:W3:Y:S01]  /*14c80*/  SHFL.IDX PT, R3, R8, 0x2, 0x181f ;  /* 0x00581f0008037f89 */ /* 0x000ee200000e0000 */
[----:B0-----:R-:W-:-:S05]  /*14c90*/  IADD3 R2, P0, R2, R0, RZ ;  /* 0x0000000002027210 */ /* 0x001fca0007f1e0ff */
[----:B---3--:R-:W-:-:S05]  /*14ca0*/  IMAD.X R3, RZ, RZ, R3, P0 ;  /* 0x000000ffff037224 */ /* 0x008fca00000e0603 */
[----:B------:R0:W-:Y:S04]  /*14cb0*/  LDGSTS.E.BYPASS.LTC128B.128 [R7+0x1d400], desc[UR36][R2.64], !P1 ;  /* 0x1d40000002077fae */ /* 0x0001e8000c901d64 */
[----:B0-----:R-:W0:Y:S04]  /*14cc0*/  SHFL.IDX PT, R2, R6, 0x3, 0x181f ;  /* 0x00781f0006027f89 */ /* 0x001e2800000e0000 */
[----:B------:R-:W3:Y:S01]  /*14cd0*/  SHFL.IDX PT, R3, R8, 0x3, 0x181f ;  /* 0x00781f0008037f89 */ /* 0x000ee200000e0000 */
[----:B0-----:R-:W-:-:S05]  /*14ce0*/  IADD3 R2, P0, R2, R0, RZ ;  /* 0x0000000002027210 */ /* 0x001fca0007f1e0ff */
[----:B---3--:R-:W-:-:S05]  /*14cf0*/  IMAD.X R3, RZ, RZ, R3, P0 ;  /* 0x000000ffff037224 */ /* 0x008fca00000e0603 */
[----:B------:R0:W-:Y:S04]  /*14d00*/  LDGSTS.E.BYPASS.LTC128B.128 [R7+0x1dc00], desc[UR36][R2.64], !P1 ;  /* 0x1dc0000002077fae */ /* 0x0001e8000c901d64 */
[----:B0-----:R-:W0:Y:S04]  /*14d10*/  SHFL.IDX PT, R2, R6, 0x4, 0x181f ;  /* 0x00981f0006027f89 */ /* 0x001e2800000e0000 */
[----:B------:R-:W3:Y:S04]  /*14d20*/  SHFL.IDX PT, R3, R8, 0x4, 0x181f ;  /* 0x00981f0008037f89 */ /* 0x000ee800000e0000 */
[----:B------:R-:W4:Y:S01]  /*14d30*/  SHFL.IDX PT, R8, R8, 0x5, 0x181f ;  /* 0x00b81f0008087f89 */ /* 0x000f2200000e0000 */
[----:B0-----:R-:W-:-:S05]  /*14d40*/  IADD3 R2, P0, R2, R0, RZ ;  /* 0x0000000002027210 */ /* 0x001fca0007f1e0ff */
[----:B---3--:R-:W-:-:S05]  /*14d50*/  IMAD.X R3, RZ, RZ, R3, P0 ;  /* 0x000000ffff037224 */ /* 0x008fca00000e0603 */
[----:B----4-:R0:W-:Y:S03]  /*14d60*/  LDGSTS.E.BYPASS.LTC128B.128 [R7+0x1e400], desc[UR36][R2.64], !P1 ;  /* 0x1e40000002077fae */ /* 0x0101e6000c901d64 */
.L_x_15131:
        /* <DEDUP_REMOVED lines=8> */
.L_x_15008:
        /* <DEDUP_REMOVED lines=10> */
.L_x_15009:
[----:B------:R3:W-:Y:S01]  /*14e90*/  SYNCS.ARRIVE.TRANS64.A1T0 RZ, [R10+URZ+0x32430], RZ ;  /* 0x032430ff0aff79a7 */ /* 0x0007e2000810003f */
[----:B------:R-:W-:Y:S05]  /*14ea0*/  @!P3 BRA `(.L_x_15010) ;  /* 0x000000000004b947 */ /* 0x000fea0003800000 */
[----:B------:R-:W-:Y:S01]  /*14eb0*/  BPT.TRAP 0x1 ;  /* 0x000000040000795c */ /* 0x000fe20000300000 */
.L_x_15010:
[----:B------:R-:W4:Y:S01]  /*14ec0*/  SYNCS.PHASECHK.TRANS64.TRYWAIT P0, [R10+URZ+0x32460], R20 ;  /* 0x032460140a0075a7 */ /* 0x000f22000800017f */
[----:B------:R-:W-:Y:S04]  /*14ed0*/  BSSY B1, `(.L_x_15011) ;  /* 0x0000002000017945 */ /* 0x000fe80003800000 */
[----:B----4-:R-:W-:Y:S05]  /*14ee0*/  @!P0 BRA `(.L_x_15012) ;  /* 0x0000004c005c8947 */ /* 0x010fea0003800000 */
.L_x_15132:
[----:B------:R-:W-:Y:S05]  /*14ef0*/  BSYNC B1 ;  /* 0x0000000000017941 */ /* 0x000fea0003800000 */
.L_x_15011:
[----:B------:R-:W-:Y:S01]  /*14f00*/  ULDC.64 UR4, c[0x0][0x328] ;  /* 0x0000ca0000047ab9 */ /* 0x000fe20000000a00 */
[----:B------:R-:W-:Y:S01]  /*14f10*/  ULDC.64 UR6, c[0x0][0x318] ;  /* 0x0000c60000067ab9 */ /* 0x000fe20000000a00 */
[----:B0-----:R-:W-:Y:S01]  /*14f20*/  IMAD R2, R9, UR4, RZ ;  /* 0x0000000409027c24 */ /* 0x001fe2000f8e02ff */
[C---:B------:R-:W-:Y:S01]  /*14f30*/  LOP3.LUT P5, RZ, R23.reuse, 0x1, RZ, 0xc0, !PT ;  /* 0x0000000117ff7812 */ /* 0x040fe200078ac0ff */
[----:B--2-4-:R-:W-:Y:S01]  /*14f40*/  IMAD R20, R24, 0x6000, R29 ;  /* 0x0000600018147824 */ /* 0x014fe200078e021d */
        /* <DEDUP_REMOVED lines=14> */
[----:B-1----:R-:W-:Y:S01]  /*15030*/  IMAD R25, R18, UR5, R3 ;  /* 0x0000000512197c24 */ /* 0x002fe2000f8e0203 */
        /* <DEDUP_REMOVED lines=46> */
.L_x_15146:
        /* <DEDUP_REMOVED lines=11> */
.L_x_15014:
        /* <DEDUP_REMOVED lines=10> */
.L_x_15015:
[----:B------:R2:W-:Y:S01]  /*15470*/  SYNCS.ARRIVE.TRANS64.A1T0 RZ, [R10+URZ+0x32450], RZ ;  /* 0x032450ff0aff79a7 */ /* 0x0005e2000810003f */
[----:B------:R-:W-:Y:S05]  /*15480*/  @P2 BRA `(.L_x_15016) ;  /* 0xfffffff000ac2947 */ /* 0x000fea000383ffff */
.L_x_15003:
[----:B------:R-:W-:Y:S05]  /*15490*/  BSYNC B0 ;  /* 0x0000000000007941 */ /* 0x000fea0003800000 */
.L_x_15002:
        /* <DEDUP_REMOVED lines=20> */
.L_x_15018:
[----:B------:R-:W-:Y:S05]  /*155e0*/  BSYNC B0 ;  /* 0x0000000000007941 */ /* 0x000fea0003800000 */
.L_x_15017:
[----:B------:R-:W-:Y:S02]  /*155f0*/  SEL R24, R24, RZ, P0 ;  /* 0x000000ff18187207 */ /* 0x000fe40000000000 */
[----:B------:R-:W-:-:S07]  /*15600*/  LOP3.LUT R27, R27, R0, RZ, 0x3c, !PT ;  /* 0x000000001b1b7212 */ /* 0x000fce00078e3cff */
.L_x_14971:
[----:B------:R-:W-:Y:S05]  /*15610*/  BSYNC B7 ;  /* 0x0000000000077941 */ /* 0x000fea0003800000 */
.L_x_14969:
        /* <DEDUP_REMOVED lines=11> */
.L_x_15019:
        /* <DEDUP_REMOVED lines=22> */
[----:B-----5:R-:W-:-:S02]  /*15830*/  @!P1 IMAD.MOV.U32 R17, RZ, RZ, R6 ;  /* 0x000000ffff119224 */ /* 0x020fc400078e0006 */
[----:B------:R-:W-:Y:S02]  /*15840*/  IMAD.MOV.U32 R6, RZ, RZ, RZ ;  /* 0x000000ffff067224 */ /* 0x000fe400078e00ff */
[----:B----4-:R-:W-:Y:S01]  /*15850*/  @!P1 IMAD.MOV.U32 R4, RZ, RZ, R5 ;  /* 0x000000ffff049224 */ /* 0x010fe200078e0005 */
[----:B------:R-:W-:-:S03]  /*15860*/  ISETP.NE.AND P1, PT, R8, RZ, PT ;  /* 0x000000ff0800720c */ /* 0x000fc60003f25270 */
[----:B------:R-:W-:-:S05]  /*15870*/  IMAD R13, R4, R17, RZ ;  /* 0x00000011040d7224 */ /* 0x000fca00078e02ff */
        /* <DEDUP_REMOVED lines=15> */
[----:B------:R0:W4:Y:S02]  /*15970*/  SHFL.IDX PT, R14, R2, 0x1f, 0x1f ;  /* 0x03e01f00020e7f89 */ /* 0x00012400000e0000 */
.L_x_15156:
[----:B------:R-:W-:Y:S02]  /*15980*/  ULDC UR4, c[0x0][0xd38] ;  /* 0x00034e0000047ab9 */ /* 0x000fe40000000800 */
[----:B------:R-:W-:-:S04]  /*15990*/  IMAD.U32 R5, RZ, RZ, UR4 ;  /* 0x00000004ff057e24 */ /* 0x000fc8000f8e00ff */
[----:B----4-:R-:W-:-:S04]  /*159a0*/  IMAD R14, R14, R5, RZ ;  /* 0x000000050e0e7224 */ /* 0x010fc800078e02ff */
[----:B------:R-:W-:-:S05]  /*159b0*/  IMAD.IADD R7, R7, 0x1, R14 ;  /* 0x0000000107077824 */ /* 0x000fca00078e020e */
[----:B------:R-:W-:-:S13]  /*159c0*/  ISETP.GT.AND P6, PT, R7, R0, PT ;  /* 0x000000000700720c */ /* 0x000fda0003fc4270 */
[----:B------:R-:W-:Y:S05]  /*159d0*/  @P6 BRA `(.L_x_15022) ;  /* 0x0000000000a46947 */ /* 0x000fea0003800000 */
.L_x_15025:
        /* <DEDUP_REMOVED lines=10> */
[----:B------:R-:W4:Y:S01]  /*15a80*/  @!P6 LDC.64 R4, c[0x0][0xd78] ;  /* 0x00035e00ff04eb82 */ /* 0x000f220000000a00 */
[----:B0-----:R-:W-:-:S05]  /*15a90*/  @!P6 IMAD.WIDE R2, R9, 0x4, R2 ;  /* 0x000000040902e825 */ /* 0x001fca00078e0202 */
[----:B------:R4:W5:Y:S02]  /*15aa0*/  @!P6 LDG.E R17, desc[UR36][R2.64] ;  /* 0x000000240211e981 */ /* 0x000964000c1e1900 */
[----:B----4-:R-:W-:-:S04]  /*15ab0*/  @!P6 IMAD.WIDE R2, R9, 0x4, R4 ;  /* 0x000000040902e825 */ /* 0x010fc800078e0204 */
[----:B------:R-:W-:-:S06]  /*15ac0*/  IMAD.MOV.U32 R4, RZ, RZ, RZ ;  /* 0x000000ffff047224 */ /* 0x000fcc00078e00ff */
[----:B------:R-:W5:Y:S01]  /*15ad0*/  @!P6 LDG.E R4, desc[UR36][R2.64] ;  /* 0x000000240204e981 */ /* 0x000f62000c1e1900 */
[----:B------:R-:W-:Y:S01]  /*15ae0*/  UMOV UR4, 0xffffffff ;  /* 0xffffffff00047882 */ /* 0x000fe20000000000 */
[----:B-----5:R-:W-:Y:S02]  /*15af0*/  IMAD R13, R4, R17, RZ ;  /* 0x00000011040d7224 */ /* 0x020fe400078e02ff */
        /* <DEDUP_REMOVED lines=17> */
.L_x_15164:
[----:B------:R-:W-:Y:S02]  /*15c10*/  ULDC UR4, c[0x0][0xd38] ;  /* 0x00034e0000047ab9 */ /* 0x000fe40000000800 */
[----:B------:R-:W-:-:S04]  /*15c20*/  IMAD.U32 R5, RZ, RZ, UR4 ;  /* 0x00000004ff057e24 */ /* 0x000fc8000f8e00ff */
[----:B----4-:R-:W-:-:S04]  /*15c30*/  IMAD R14, R14, R5, RZ ;  /* 0x000000050e0e7224 */ /* 0x010fc800078e02ff */
[----:B------:R-:W-:-:S05]  /*15c40*/  IMAD.IADD R7, R14, 0x1, R7 ;  /* 0x000000010e077824 */ /* 0x000fca00078e0207 */
[----:B------:R-:W-:-:S13]  /*15c50*/  ISETP.GT.AND P6, PT, R7, R0, PT ;  /* 0x000000000700720c */ /* 0x000fda0003fc4270 */
[----:B------:R-:W-:Y:S05]  /*15c60*/  @!P6 BRA `(.L_x_15025) ;  /* 0xfffffffc005ce947 */ /* 0x000fea000383ffff */
.L_x_15022:
[----:B------:R-:W-:Y:S01]  /*15c70*/  IMAD.IADD R7, R7, 0x1, -R14 ;  /* 0x0000000107077824 */ /* 0x000fe200078e0a0e */
[----:B------:R-:W-:-:S03]  /*15c80*/  UMOV UR4, 0xffffffff ;  /* 0xffffffff00047882 */ /* 0x000fc60000000000 */
[----:B------:R-:W-:-:S05]  /*15c90*/  IMAD R3, R2, R5, R7 ;  /* 0x0000000502037224 */ /* 0x000fca00078e0207 */
[----:B------:R-:W-:Y:S01]  /*15ca0*/  ISETP.GT.AND P6, PT, R3, R0, PT ;  /* 0x000000000300720c */ /* 0x000fe20003fc4270 */
[----:B------:R-:W-:-:S12]  /*15cb0*/  BRA.DIV UR4, `(.L_x_15026) ;  /* 0x0000004e04bc7947 */ /* 0x000fd8000b800000 */
[----:B------:R-:W-:-:S04]  /*15cc0*/  VOTE.ANY R3, PT, !P6 ;  /* 0x0000000000037806 */ /* 0x000fc800070e0100 */
[----:B------:R-:W4:Y:S02]  /*15cd0*/  POPC R12, R3 ;  /* 0x00000003000c7309 */ /* 0x000f240000000000 */
[----:B----4-:R4:W0:Y:S01]  /*15ce0*/  SHFL.IDX PT, R17, R17, R12, 0x1f ;  /* 0x00001f0c11117589 */ /* 0x01082200000e0000 */
[----:B------:R-:W-:-:S03]  /*15cf0*/  IMAD.IADD R19, R12, 0x1, R19 ;  /* 0x000000010c137824 */ /* 0x000fc600078e0213 */
[----:B------:R4:W0:Y:S04]  /*15d00*/  SHFL.IDX PT, R4, R4, R12, 0x1f ;  /* 0x00001f0c04047589 */ /* 0x00082800000e0000 */
.L_x_15169:
[----:B------:R-:W-:-:S13]  /*15d10*/  ISETP.NE.AND P0, PT, R3, RZ, PT ;  /* 0x000000ff0300720c */ /* 0x000fda0003f05270 */
[----:B------:R-:W-:Y:S05]  /*15d20*/  @!P0 BRA `(.L_x_15027) ;  /* 0x0000000000108947 */ /* 0x000fea0003800000 */
[----:B------:R-:W-:Y:S01]  /*15d30*/  UMOV UR4, 0xffffffff ;  /* 0xffffffff00047882 */ /* 0x000fe20000000000 */
[----:B----4-:R-:W-:Y:S02]  /*15d40*/  IADD3 R12, R12, -0x1, RZ ;  /* 0xffffffff0c0c7810 */ /* 0x010fe40007ffe0ff */
[----:B------:R-:W-:Y:S05]  /*15d50*/  BRA.DIV UR4, `(.L_x_15028) ;  /* 0x0000004e04f07947 */ /* 0x000fea000b800000 */
[----:B------:R4:W0:Y:S02]  /*15d60*/  SHFL.IDX PT, R6, R2, R12, 0x1f ;  /* 0x00001f0c02067589 */ /* 0x00082400000e0000 */
.L_x_15027:
[----:B0-----:R-:W-:Y:S01]  /*15d70*/  ISETP.NE.AND P0, PT, R4, 0x1, PT ;  /* 0x000000010400780c */ /* 0x001fe20003f05270 */
[----:B------:R-:W-:-:S04]  /*15d80*/  IMAD R16, R6, R5, R7 ;  /* 0x0000000506107224 */ /* 0x000fc800078e0207 */
[----:B------:R-:W-:-:S08]  /*15d90*/  IMAD.IADD R0, R0, 0x1, -R16 ;  /* 0x0000000100007824 */ /* 0x000fd000078e0a10 */
[----:B------:R-:W-:Y:S05]  /*15da0*/  @!P0 BRA `(.L_x_15029) ;  /* 0x0000000000dc8947 */ /* 0x000fea0003800000 */
[-C--:B------:R-:W-:Y:S02]  /*15db0*/  IABS R6, R17.reuse ;  /* 0x0000001100067213 */ /* 0x080fe40000000000 */
[----:B------:R-:W-:Y:S02]  /*15dc0*/  IABS R5, R4 ;  /* 0x0000000400057213 */ /* 0x000fe40000000000 */
[----:B------:R-:W0:Y:S08]  /*15dd0*/  I2F.RP R7, R6 ;  /* 0x0000000600077306 */ /* 0x000e300000209400 */
[----:B------:R-:W5:Y:S08]  /*15de0*/  I2F.RP R8, R5 ;  /* 0x0000000500087306 */ /* 0x000f700000209400 */
[----:B0-----:R-:W4:Y:S08]  /*15df0*/  MUFU.RCP R7, R7 ;  /* 0x0000000700077308 */ /* 0x001f300000001000 */
[----:B-----5:R-:W-:Y:S01]  /*15e00*/  MUFU.RCP R8, R8 ;  /* 0x0000000800087308 */ /* 0x020fe20000001000 */
[----:B----4-:R-:W-:Y:S01]  /*15e10*/  VIADD R2, R7, 0xffffffe ;  /* 0x0ffffffe07027836 */ /* 0x010fe20000000000 */
[----:B------:R-:W-:-:S06]  /*15e20*/  IABS R7, R17 ;  /* 0x0000001100077213 */ /* 0x000fcc0000000000 */
[----:B------:R0:W4:Y:S02]  /*15e30*/  F2I.FTZ.U32.TRUNC.NTZ R3, R2 ;  /* 0x0000000200037305 */ /* 0x000124000021f000 */
[----:B0-----:R-:W-:Y:S02]  /*15e40*/  IMAD.MOV.U32 R2, RZ, RZ, RZ ;  /* 0x000000ffff027224 */ /* 0x001fe400078e00ff */
[----:B----4-:R-:W-:-:S04]  /*15e50*/  IMAD.MOV R9, RZ, RZ, -R3 ;  /* 0x000000ffff097224 */ /* 0x010fc800078e0a03 */
        /* <DEDUP_REMOVED lines=41> */
[----:B------:R-:W-:-:S05]  /*160f0*/  IMAD R4, R4, R5, R7 ;  /* 0x0000000504047224 */ /* 0x000fca00078e0207 */
[----:B------:R-:W-:Y:S01]  /*16100*/  LEA R18, R4, R3, 0x10 ;  /* 0x0000000304127211 */ /* 0x000fe200078e80ff */
[----:B------:R-:W-:Y:S06]  /*16110*/  BRA `(.L_x_15030) ;  /* 0x0000000000f07947 */ /* 0x000fec0003800000 */
.L_x_15029:
[----:B----4-:R-:W0:Y:S02]  /*16120*/  LDC.64 R2, c[0x0][0xd90] ;  /* 0x00036400ff027b82 */ /* 0x010e240000000a00 */
        /* <DEDUP_REMOVED lines=59> */
.L_x_15030:
[----:B------:R-:W-:-:S05]  /*164e0*/  LOP3.LUT R2, RZ, R2, RZ, 0x33, !PT ;  /* 0x00000002ff027212 */ /* 0x000fca00078e33ff */
[----:B------:R-:W-:Y:S01]  /*164f0*/  IMAD.IADD R17, R17, 0x1, R2 ;  /* 0x0000000111117824 */ /* 0x000fe200078e0202 */
[----:B------:R-:W-:Y:S06]  /*16500*/  BRA `(.L_x_15031) ;  /* 0x00000000001c7947 */ /* 0x000fec0003800000 */
.L_x_15023:
[----:B------:R-:W-:Y:S01]  /*16510*/  UMOV UR4, URZ ;  /* 0x0000003f00047c82 */ /* 0x000fe20008000000 */
[----:B------:R-:W-:Y:S01]  /*16520*/  UMOV UR5, URZ ;  /* 0x0000003f00057c82 */ /* 0x000fe20008000000 */
[----:B------:R-:W-:Y:S01]  /*16530*/  ULDC UR6, c[0x0][0xd3c] ;  /* 0x00034f0000067ab9 */ /* 0x000fe20000000800 */
[----:B------:R-:W-:Y:S01]  /*16540*/  MOV R16, R0 ;  /* 0x0000000000107202 */ /* 0x000fe20000000f00 */
[----:B------:R-:W-:Y:S02]  /*16550*/  IMAD.U32 R17, RZ, RZ, UR4 ;  /* 0x00000004ff117e24 */ /* 0x000fe4000f8e00ff */
[----:B------:R-:W-:Y:S02]  /*16560*/  IMAD.U32 R18, RZ, RZ, UR5 ;  /* 0x00000005ff127e24 */ /* 0x000fe4000f8e00ff */
[----:B------:R-:W-:-:S07]  /*16570*/  IMAD.U32 R19, RZ, RZ, UR6 ;  /* 0x00000006ff137e24 */ /* 0x000fce000f8e00ff */
.L_x_15031:
        /* <DEDUP_REMOVED lines=10> */
.L_x_15020:
[----:B------:R-:W-:Y:S02]  /*16620*/  ULDC UR4, c[0x0][0xd3c] ;  /* 0x00034f0000047ab9 */ /* 0x000fe40000000800 */
[----:B----4-:R-:W-:-:S13]  /*16630*/  ISETP.GE.AND P0, PT, R19, UR4, PT ;  /* 0x0000000413007c0c */ /* 0x010fda000bf06270 */
[----:B------:R-:W-:Y:S05]  /*16640*/  @!P0 BRA `(.L_x_15032) ;  /* 0xffffffa400bc8947 */ /* 0x000fea000383ffff */
[----:B------:R-:W-:Y:S05]  /*16650*/  BSYNC B8 ;  /* 0x0000000000087941 */ /* 0x000fea0003800000 */
.L_x_14963:
        /* <DEDUP_REMOVED lines=12> */
.L_x_15172:
[----:B------:R-:W-:Y:S05]  /*16720*/  BSYNC B0 ;  /* 0x0000000000007941 */ /* 0x000fea0003800000 */
.L_x_15033:
[----:B------:R-:W-:-:S03]  /*16730*/  UMOV UR4, 0xffffffff ;  /* 0xffffffff00047882 */ /* 0x000fc60000000000 */
[----:B------:R-:W-:Y:S05]  /*16740*/  BRA.DIV UR4, `(.L_x_15035) ;  /* 0x0000004604b07947 */ /* 0x000fea000b800000 */
[----:B-1----:R-:W1:Y:S02]  /*16750*/  S2R R0, SR_TID.X ;  /* 0x0000000000007919 */ /* 0x002e640000002100 */
[----:B-1----:R-:W-:-:S04]  /*16760*/  SHF.R.U32.HI R0, RZ, 0x5, R0 ;  /* 0x00000005ff007819 */ /* 0x002fc80000011600 */
[----:B------:R-:W-:-:S05]  /*16770*/  LOP3.LUT R0, R0, 0x3, RZ, 0xc0, !PT ;  /* 0x0000000300007812 */ /* 0x000fca00078ec0ff */
[----:B------:R1:W4:Y:S02]  /*16780*/  SHFL.IDX PT, R14, R0, RZ, 0x1f ;  /* 0x00001fff000e7589 */ /* 0x00032400000e0000 */
.L_x_15175:
[----:B----4-:R-:W-:Y:S01]  /*16790*/  ISETP.NE.AND P0, PT, R14, RZ, PT ;  /* 0x000000ff0e00720c */ /* 0x010fe20003f05270 */
[----:B------:R-:W-:-:S12]  /*167a0*/  BSSY B0, `(.L_x_15036) ;  /* 0x0000026000007945 */ /* 0x000fd80003800000 */
[----:B------:R-:W-:Y:S05]  /*167b0*/  @P0 BRA `(.L_x_15037) ;  /* 0x0000000000900947 */ /* 0x000fea0003800000 */
[----:B------:R-:W-:-:S03]  /*167c0*/  UMOV UR4, 0xffffffff ;  /* 0xffffffff00047882 */ /* 0x000fc60000000000 */
[----:B------:R-:W-:Y:S05]  /*167d0*/  BRA.DIV UR4, `(.L_x_15038) ;  /* 0x0000004604c07947 */ /* 0x000fea000b800000 */
[----:B------:R-:W-:-:S13]  /*167e0*/  ELECT P6, URZ, PT ;  /* 0x00000000003f782f */ /* 0x000fda00038c0000 */
.L_x_15178:
[----:B------:R-:W-:Y:S05]  /*167f0*/  @!P6 BRA `(.L_x_15037) ;  /* 0x000000000080e947 */ /* 0x000fea0003800000 */
[----:B-1----:R-:W4:Y:S02]  /*16800*/  LDL R0, [R1+0x3c] ;  /* 0x00003c0001007983 */ /* 0x002f240000100800 */
[----:B----4-:R-:W-:-:S13]  /*16810*/  R2UR UR4, R0 ;  /* 0x00000000000472ca */ /* 0x010fda00000e0000 */
[----:B------:R-:W-:-:S06]  /*16820*/  ULOP3.LUT UR4, UR4, 0x2, URZ, 0xfc, !UPT ;  /* 0x0000000204047892 */ /* 0x000fcc000f8efc3f */
[----:B------:R-:W-:-:S05]  /*16830*/  IMAD.U32 R0, RZ, RZ, UR4 ;  /* 0x00000004ff007e24 */ /* 0x000fca000f8e00ff */
[----:B------:R-:W-:-:S13]  /*16840*/  ISETP.NE.AND P0, PT, R0, 0x3, PT ;  /* 0x000000030000780c */ /* 0x000fda0003f05270 */
[----:B------:R-:W-:Y:S05]  /*16850*/  @!P0 BRA `(.L_x_15039) ;  /* 0x0000000000048947 */ /* 0x000fea0003800000 */
[----:B------:R-:W-:Y:S01]  /*16860*/  BPT.TRAP 0x1 ;  /* 0x000000040000795c */ /* 0x000fe20000300000 */
.L_x_15039:
[C---:B------:R-:W-:Y:S01]  /*16870*/  IMAD R3, R24.reuse, 0x8, R5 ;  /* 0x0000000818037824 */ /* 0x040fe200078e0205 */
[----:B------:R-:W-:Y:S01]  /*16880*/  SHF.L.U32 R2, R27, 0x1f, RZ ;  /* 0x0000001f1b027819 */ /* 0x000fe200000006ff */
[----:B------:R-:W-:-:S03]  /*16890*/  VIADD R24, R24, 0x1 ;  /* 0x0000000118187836 */ /* 0x000fc60000000000 */
[----:B------:R-:W1:Y:S02]  /*168a0*/  SYNCS.PHASECHK.TRANS64.TRYWAIT P1, [R3+URZ+0x32440], R2 ;  /* 0x03244002030075a7 */ /* 0x000e64000802017f */
[----:B------:R-:W-:-:S04]  /*168b0*/  ISETP.NE.AND P2, PT, R24, 0x2, PT ;  /* 0x000000021800780c */ /* 0x000fc80003f45270 */
[----:B------:R-:W-:Y:S01]  /*168c0*/  SEL R0, RZ, 0x1, P2 ;  /* 0x00000001ff007807 */ /* 0x000fe20001000000 */
[----:B-1----:R-:W-:Y:S08]  /*168d0*/  @!P1 BRA `(.L_x_15040) ;  /* 0x0000004400a09947 */ /* 0x002ff00003800000 */
.L_x_15179:
[----:B------:R-:W-:Y:S02]  /*168e0*/  SEL R24, R24, RZ, P2 ;  /* 0x000000ff18187207 */ /* 0x000fe40001000000 */
[----:B------:R-:W-:Y:S01]  /*168f0*/  LOP3.LUT R0, R27, R0, RZ, 0x3c, !PT ;  /* 0x000000001b007212 */ /* 0x000fe200078e3cff */
[----:B------:R-:W-:Y:S06]  /*16900*/  @!P0 BRA `(.L_x_15041) ;  /* 0x0000000000048947 */ /* 0x000fec0003800000 */
[----:B------:R-:W-:Y:S01]  /*16910*/  BPT.TRAP 0x1 ;  /* 0x000000040000795c */ /* 0x000fe20000300000 */
.L_x_15041:
[----:B------:R-:W-:Y:S01]  /*16920*/  IMAD R5, R24, 0x8, R5 ;  /* 0x0000000818057824 */ /* 0x000fe200078e0205 */
[----:B------:R-:W-:-:S04]  /*16930*/  SHF.L.U32 R0, R0, 0x1f, RZ ;  /* 0x0000001f00007819 */ /* 0x000fc800000006ff */
[----:B------:R-:W4:Y:S02]  /*16940*/  SYNCS.PHASECHK.TRANS64.TRYWAIT P1, [R5+URZ+0x32440], R0 ;  /* 0x03244000050075a7 */ /* 0x000f24000802017f */
[----:B----4-:R-:W-:Y:S05]  /*16950*/  @!P1 BRA `(.L_x_15042) ;  /* 0x0000004400949947 */ /* 0x010fea0003800000 */
.L_x_15180:
[----:B------:R-:W-:Y:S05]  /*16960*/  @!P0 BRA `(.L_x_15043) ;  /* 0x0000000000048947 */ /* 0x000fea0003800000 */
[----:B------:R-:W-:Y:S01]  /*16970*/  BPT.TRAP 0x1 ;  /* 0x000000040000795c */ /* 0x000fe20000300000 */
.L_x_15043:
[----:B------:R-:W5:Y:S02]  /*16980*/  SYNCS.PHASECHK.TRANS64.TRYWAIT P1, [R3+URZ+0x32460], R2 ;  /* 0x03246002030075a7 */ /* 0x000f64000802017f */
[----:B-----5:R-:W-:Y:S05]  /*16990*/  @!P1 BRA `(.L_x_15044) ;  /* 0x0000004400989947 */ /* 0x020fea0003800000 */
.L_x_15181:
[----:B------:R-:W-:Y:S05]  /*169a0*/  @!P0 BRA `(.L_x_15045) ;  /* 0x0000000000048947 */ /* 0x000fea0003800000 */
[----:B------:R-:W-:Y:S01]  /*169b0*/  BPT.TRAP 0x1 ;  /* 0x000000040000795c */ /* 0x000fe20000300000 */
.L_x_15045:
[----:B------:R0:W0:Y:S02]  /*169c0*/  SYNCS.PHASECHK.TRANS64.TRYWAIT P0, [R5+URZ+0x32460], R0 ;  /* 0x03246000050075a7 */ /* 0x000024000800017f */
[----:B0-----:R-:W-:Y:S05]  /*169d0*/  @!P0 NANOSLEEP.SYNCS 0x989680 ;  /* 0x009896800000895d */ /* 0x001fea0003900000 */
[----:B------:R-:W0:Y:S02]  /*169e0*/  @!P0 SYNCS.PHASECHK.TRANS64 P0, [R5+URZ+0x32460], R0 ;  /* 0x03246000050085a7 */ /* 0x000e24000800007f */
[----:B0-----:R-:W-:Y:S05]  /*169f0*/  @!P0 BRA `(.L_x_15045) ;  /* 0xfffffffc00f08947 */ /* 0x001fea000383ffff */
.L_x_15037:
[----:B------:R-:W-:Y:S05]  /*16a00*/  BSYNC B0 ;  /* 0x0000000000007941 */ /* 0x000fea0003800000 */
.L_x_15036:
[----:B------:R-:W-:Y:S05]  /*16a10*/  EXIT ;  /* 0x000000000000794d */ /* 0x000fea0003800000 */
.L_x_14895:
[----:B0-----:R0:W1:Y:S02]  /*16a20*/  SYNCS.PHASECHK.TRANS64.TRYWAIT P0, [R5+URZ+0x32400], R0 ;  /* 0x03240000050075a7 */ /* 0x001064000800017f */
[----:B-1----:R-:W-:Y:S05]  /*16a30*/  @!P0 NANOSLEEP.SYNCS 0x989680 ;  /* 0x009896800000895d */ /* 0x002fea0003900000 */
[----:B------:R-:W1:Y:S02]  /*16a40*/  @!P0 SYNCS.PHASECHK.TRANS64 P0, [R5+URZ+0x32400], R0 ;  /* 0x03240000050085a7 */ /* 0x000e64000800007f */
[----:B-1----:R-:W-:Y:S05]  /*16a50*/  @!P0 BRA `(.L_x_14895) ;  /* 0xfffffffc00f08947 */ /* 0x002fea000383ffff */
[----:B------:R-:W-:Y:S05]  /*16a60*/  BRA `(.L_x_15046) ;  /* 0xfffffeb400a07947 */ /* 0x000fea000383ffff */
.L_x_14899:
[----:B--2---:R-:W-:-:S04]  /*16a70*/  IMAD.U32 R4, RZ, RZ, UR6 ;  /* 0x00000006ff047e24 */ /* 0x004fc8000f8e00ff */
[----:B------:R2:W3:Y:S03]  /*16a80*/  SYNCS.PHASECHK.TRANS64.TRYWAIT P1, [R4+URZ+0x32430], R3 ;  /* 0x03243003040075a7 */ /* 0x0004e6000802017f */
[----:B---3--:R-:W-:Y:S05]  /*16a90*/  @!P1 NANOSLEEP.SYNCS 0x989680 ;  /* 0x009896800000995d */ /* 0x008fea0003900000 */
[----:B------:R-:W3:Y:S02]  /*16aa0*/  @!P1 SYNCS.PHASECHK.TRANS64 P1, [R4+URZ+0x32430], R3 ;  /* 0x03243003040095a7 */ /* 0x000ee4000802007f */
[----:B---3--:R-:W-:Y:S05]  /*16ab0*/  @!P1 BRA `(.L_x_14899) ;  /* 0xfffffffc00ec9947 */ /* 0x008fea000383ffff */
[----:B------:R-:W-:Y:S05]  /*16ac0*/  BRA `(.L_x_14898) ;  /* 0xfffffeb400d07947 */ /* 0x000fea000383ffff */
.L_x_14900:
[----:B---3--:R3:W4:Y:S02]  /*16ad0*/  SYNCS.PHASECHK.TRANS64.TRYWAIT P1, [R5+URZ+0x32410], R0 ;  /* 0x03241000050075a7 */ /* 0x008724000802017f */
[----:B----4-:R-:W-:Y:S05]  /*16ae0*/  @!P1 NANOSLEEP.SYNCS 0x989680 ;  /* 0x009896800000995d */ /* 0x010fea0003900000 */
[----:B------:R-:W4:Y:S02]  /*16af0*/  @!P1 SYNCS.PHASECHK.TRANS64 P1, [R5+URZ+0x32410], R0 ;  /* 0x03241000050095a7 */ /* 0x000f24000802007f */
[----:B----4-:R-:W-:Y:S05]  /*16b00*/  @!P1 BRA `(.L_x_14900) ;  /* 0xfffffffc00f09947 */ /* 0x010fea000383ffff */
[----:B------:R-:W-:Y:S05]  /*16b10*/  BRA `(.L_x_15047) ;  /* 0xfffffeb8007c7947 */ /* 0x000fea000383ffff */
.L_x_14904:
[----:B0--3--:R-:W-:-:S04]  /*16b20*/  IMAD.U32 R0, RZ, RZ, UR6 ;  /* 0x00000006ff007e24 */ /* 0x009fc8000f8e00ff */
[----:B------:R0:W3:Y:S03]  /*16b30*/  SYNCS.PHASECHK.TRANS64.TRYWAIT P1, [R0+URZ+0x32450], R3 ;  /* 0x03245003000075a7 */ /* 0x0000e6000802017f */
[----:B---3--:R-:W-:Y:S05]  /*16b40*/  @!P1 NANOSLEEP.SYNCS 0x989680 ;  /* 0x009896800000995d */ /* 0x008fea0003900000 */
[----:B------:R-:W3:Y:S02]  /*16b50*/  @!P1 SYNCS.PHASECHK.TRANS64 P1, [R0+URZ+0x32450], R3 ;  /* 0x03245003000095a7 */ /* 0x000ee4000802007f */
[----:B---3--:R-:W-:Y:S05]  /*16b60*/  @!P1 BRA `(.L_x_14904) ;  /* 0xfffffffc00ec9947 */ /* 0x008fea000383ffff */
[----:B------:R-:W-:Y:S05]  /*16b70*/  BRA `(.L_x_14903) ;  /* 0xfffffeb800847947 */ /* 0x000fea000383ffff */
.L_x_14911:
[----:B-1----:R-:W-:-:S04]  /*16b80*/  IMAD.U32 R21, RZ, RZ, UR4 ;  /* 0x00000004ff157e24 */ /* 0x002fc8000f8e00ff */
[----:B------:R1:W2:Y:S03]  /*16b90*/  SYNCS.PHASECHK.TRANS64.TRYWAIT P1, [R21+URZ+0x32430], R0 ;  /* 0x03243000150075a7 */ /* 0x0002a6000802017f */
[----:B--2---:R-:W-:Y:S05]  /*16ba0*/  @!P1 NANOSLEEP.SYNCS 0x989680 ;  /* 0x009896800000995d */ /* 0x004fea0003900000 */
[----:B------:R-:W2:Y:S02]  /*16bb0*/  @!P1 SYNCS.PHASECHK.TRANS64 P1, [R21+URZ+0x32430], R0 ;  /* 0x03243000150095a7 */ /* 0x000ea4000802007f */
[----:B--2---:R-:W-:Y:S05]  /*16bc0*/  @!P1 BRA `(.L_x_14911) ;  /* 0xfffffffc00ec9947 */ /* 0x004fea000383ffff */
[----:B------:R-:W-:Y:S05]  /*16bd0*/  BRA `(.L_x_14910) ;  /* 0xfffffee000c87947 */ /* 0x000fea000383ffff */
.L_x_14915:
[----:B-1----:R-:W-:-:S04]  /*16be0*/  IMAD.U32 R21, RZ, RZ, UR4 ;  /* 0x00000004ff157e24 */ /* 0x002fc8000f8e00ff */
[----:B------:R1:W3:Y:S03]  /*16bf0*/  SYNCS.PHASECHK.TRANS64.TRYWAIT P1, [R21+URZ+0x32450], R0 ;  /* 0x03245000150075a7 */ /* 0x0002e6000802017f */
[----:B---3--:R-:W-:Y:S05]  /*16c00*/  @!P1 NANOSLEEP.SYNCS 0x989680 ;  /* 0x009896800000995d */ /* 0x008fea0003900000 */
[----:B------:R-:W3:Y:S02]  /*16c10*/  @!P1 SYNCS.PHASECHK.TRANS64 P1, [R21+URZ+0x32450], R0 ;  /* 0x03245000150095a7 */ /* 0x000ee4000802007f */
[----:B---3--:R-:W-:Y:S05]  /*16c20*/  @!P1 BRA `(.L_x_14915) ;  /* 0xfffffffc00ec9947 */ /* 0x008fea000383ffff */
[----:B------:R-:W-:Y:S05]  /*16c30*/  BRA `(.L_x_14914) ;  /* 0xfffffee400447947 */ /* 0x000fea000383ffff */
.L_x_14923:
[----:B-1----:R-:W-:-:S04]  /*16c40*/  IMAD.U32 R21, RZ, RZ, UR4 ;  /* 0x00000004ff157e24 */ /* 0x002fc8000f8e00ff */
[----:B------:R1:W2:Y:S03]  /*16c50*/  SYNCS.PHASECHK.TRANS64.TRYWAIT P1, [R21+URZ+0x32430], R0 ;  /* 0x03243000150075a7 */ /* 0x0002a6000802017f */
[----:B--2---:R-:W-:Y:S05]  /*16c60*/  @!P1 NANOSLEEP.SYNCS 0x989680 ;  /* 0x009896800000995d */ /* 0x004fea0003900000 */
[----:B------:R-:W2:Y:S02]  /*16c70*/  @!P1 SYNCS.PHASECHK.TRANS64 P1, [R21+URZ+0x32430], R0 ;  /* 0x03243000150095a7 */ /* 0x000ea4000802007f */
[----:B--2---:R-:W-:Y:S05]  /*16c80*/  @!P1 BRA `(.L_x_14923) ;  /* 0xfffffffc00ec9947 */ /* 0x004fea000383ffff */
[----:B------:R-:W-:Y:S05]  /*16c90*/  BRA `(.L_x_14922) ;  /* 0xffffff1000dc7947 */ /* 0x000fea000383ffff */
.L_x_14927:
[----:B-1----:R-:W-:-:S04]  /*16ca0*/  IMAD.U32 R21, RZ, RZ, UR4 ;  /* 0x00000004ff157e24 */ /* 0x002fc8000f8e00ff */
[----:B------:R1:W3:Y:S03]  /*16cb0*/  SYNCS.PHASECHK.TRANS64.TRYWAIT P1, [R21+URZ+0x32450], R0 ;  /* 0x03245000150075a7 */ /* 0x0002e6000802017f */
[----:B---3--:R-:W-:Y:S05]  /*16cc0*/  @!P1 NANOSLEEP.SYNCS 0x989680 ;  /* 0x009896800000995d */ /* 0x008fea0003900000 */
[----:B------:R-:W3:Y:S02]  /*16cd0*/  @!P1 SYNCS.PHASECHK.TRANS64 P1, [R21+URZ+0x32450], R0 ;  /* 0x03245000150095a7 */ /* 0x000ee4000802007f */
[----:B---3--:R-:W-:Y:S05]  /*16ce0*/  @!P1 BRA `(.L_x_14927) ;  /* 0xfffffffc00ec9947 */ /* 0x008fea000383ffff */
[----:B------:R-:W-:Y:S05]  /*16cf0*/  BRA `(.L_x_14926) ;  /* 0xffffff1400587947 */ /* 0x000fea000383ffff */
.L_x_14977:
        /* <DEDUP_REMOVED lines=11> */
.L_x_15049:
[----:B------:R-:W-:Y:S05]  /*16db0*/  BSYNC B0 ;  /* 0x0000000000007941 */ /* 0x000fea0003800000 */
.L_x_15048:
[----:B------:R-:W-:Y:S05]  /*16dc0*/  BRA `(.L_x_15050) ;  /* 0xffffffac00b87947 */ /* 0x000fea000383ffff */
.L_x_14980:
[----:B0-----:R0:W1:Y:S02]  /*16dd0*/  SYNCS.PHASECHK.TRANS64.TRYWAIT P0, [R25+URZ+0x32440], R0 ;  /* 0x03244000190075a7 */ /* 0x001064000800017f */
[----:B-1----:R-:W-:Y:S05]  /*16de0*/  @!P0 NANOSLEEP.SYNCS 0x989680 ;  /* 0x009896800000895d */ /* 0x002fea0003900000 */
[----:B------:R-:W1:Y:S02]  /*16df0*/  @!P0 SYNCS.PHASECHK.TRANS64 P0, [R25+URZ+0x32440], R0 ;  /* 0x03244000190085a7 */ /* 0x000e64000800007f */
[----:B-1----:R-:W-:Y:S05]  /*16e00*/  @!P0 BRA `(.L_x_14980) ;  /* 0xfffffffc00f08947 */ /* 0x002fea000383ffff */
[----:B------:R-:W-:Y:S05]  /*16e10*/  BRA `(.L_x_15051) ;  /* 0xffffffb000547947 */ /* 0x000fea000383ffff */
.L_x_14981:
        /* <DEDUP_REMOVED lines=8> */
.L_x_15053:
[----:B------:R-:W-:Y:S05]  /*16ea0*/  BSYNC B0 ;  /* 0x0000000000007941 */ /* 0x000fea0003800000 */
.L_x_15052:
        /* <DEDUP_REMOVED lines=9> */
.L_x_15054:
[----:B------:R-:W-:Y:S02]  /*16f40*/  IMAD.MOV.U32 R13, RZ, RZ, R4 ;  /* 0x000000ffff0d7224 */ /* 0x000fe400078e0004 */
[----:B------:R-:W-:Y:S02]  /*16f50*/  IMAD.MOV.U32 R12, RZ, RZ, 0x1 ;  /* 0x00000001ff0c7424 */ /* 0x000fe400078e00ff */
[----:B------:R-:W-:-:S07]  /*16f60*/  IMAD.MOV.U32 R3, RZ, RZ, R14 ;  /* 0x000000ffff037224 */ /* 0x000fce00078e000e */
[----:B------:R-:W-:Y:S05]  /*16f70*/  WARPSYNC.COLLECTIVE R15, `(.L_x_15055) ;  /* 0x000000000f087348 */ /* 0x000fea0003c00000 */
[----:B------:R0:W1:Y:S02]  /*16f80*/  SHFL.IDX P6, R14, R13, R12, R11 ;  /* 0x0000000c0d0e7389 */ /* 0x00006400000c000b */
[----:B01----:R-:W-:Y:S01]  /*16f90*/  ENDCOLLECTIVE ;  /* 0x000000000000791b */ /* 0x003fe20003800000 */
.L_x_15055:
        /* <DEDUP_REMOVED lines=15> */
.L_x_15056:
[----:B------:R-:W-:Y:S02]  /*17090*/  @P0 IMAD R6, R5, 0x2, R22 ;  /* 0x0000000205060824 */ /* 0x000fe400078e0216 */
[----:B------:R-:W-:Y:S02]  /*170a0*/  IMAD.MOV.U32 R13, RZ, RZ, R4 ;  /* 0x000000ffff0d7224 */ /* 0x000fe400078e0004 */
[----:B------:R-:W-:Y:S02]  /*170b0*/  IMAD.MOV.U32 R12, RZ, RZ, 0x2 ;  /* 0x00000002ff0c7424 */ /* 0x000fe400078e00ff */
[----:B------:R-:W-:-:S07]  /*170c0*/  IMAD.MOV.U32 R3, RZ, RZ, R14 ;  /* 0x000000ffff037224 */ /* 0x000fce00078e000e */
[----:B------:R-:W-:Y:S05]  /*170d0*/  WARPSYNC.COLLECTIVE R15, `(.L_x_15057) ;  /* 0x000000000f087348 */ /* 0x000fea0003c00000 */
[----:B------:R0:W1:Y:S02]  /*170e0*/  SHFL.IDX P6, R14, R13, R12, R11 ;  /* 0x0000000c0d0e7389 */ /* 0x00006400000c000b */
[----:B01----:R-:W-:Y:S01]  /*170f0*/  ENDCOLLECTIVE ;  /* 0x000000000000791b */ /* 0x003fe20003800000 */
.L_x_15057:
        /* <DEDUP_REMOVED lines=15> */
.L_x_15058:
[----:B------:R-:W-:Y:S02]  /*171f0*/  @P0 IMAD R6, R5, 0x2, R22 ;  /* 0x0000000205060824 */ /* 0x000fe400078e0216 */
[----:B------:R-:W-:Y:S02]  /*17200*/  IMAD.MOV.U32 R13, RZ, RZ, R4 ;  /* 0x000000ffff0d7224 */ /* 0x000fe400078e0004 */
[----:B------:R-:W-:Y:S02]  /*17210*/  IMAD.MOV.U32 R12, RZ, RZ, 0x3 ;  /* 0x00000003ff0c7424 */ /* 0x000fe400078e00ff */
[----:B------:R-:W-:-:S07]  /*17220*/  IMAD.MOV.U32 R3, RZ, RZ, R14 ;  /* 0x000000ffff037224 */ /* 0x000fce00078e000e */
[----:B------:R-:W-:Y:S05]  /*17230*/  WARPSYNC.COLLECTIVE R15, `(.L_x_15059) ;  /* 0x000000000f087348 */ /* 0x000fea0003c00000 */
[----:B------:R0:W1:Y:S02]  /*17240*/  SHFL.IDX P6, R14, R13, R12, R11 ;  /* 0x0000000c0d0e7389 */ /* 0x00006400000c000b */
[----:B01----:R-:W-:Y:S01]  /*17250*/  ENDCOLLECTIVE ;  /* 0x000000000000791b */ /* 0x003fe20003800000 */
.L_x_15059:
        /* <DEDUP_REMOVED lines=15> */
.L_x_15060:
[----:B------:R-:W-:Y:S02]  /*17350*/  @P0 IMAD R6, R5, 0x2, R22 ;  /* 0x0000000205060824 */ /* 0x000fe400078e0216 */
[----:B------:R-:W-:Y:S02]  /*17360*/  IMAD.MOV.U32 R13, RZ, RZ, R4 ;  /* 0x000000ffff0d7224 */ /* 0x000fe400078e0004 */
[----:B------:R-:W-:Y:S02]  /*17370*/  IMAD.MOV.U32 R12, RZ, RZ, 0x4 ;  /* 0x00000004ff0c7424 */ /* 0x000fe400078e00ff */
[----:B------:R-:W-:-:S07]  /*17380*/  IMAD.MOV.U32 R3, RZ, RZ, R14 ;  /* 0x000000ffff037224 */ /* 0x000fce00078e000e */
[----:B------:R-:W-:Y:S05]  /*17390*/  WARPSYNC.COLLECTIVE R15, `(.L_x_15061) ;  /* 0x000000000f087348 */ /* 0x000fea0003c00000 */
[----:B------:R0:W1:Y:S02]  /*173a0*/  SHFL.IDX P6, R14, R13, R12, R11 ;  /* 0x0000000c0d0e7389 */ /* 0x00006400000c000b */
[----:B01----:R-:W-:Y:S01]  /*173b0*/  ENDCOLLECTIVE ;  /* 0x000000000000791b */ /* 0x003fe20003800000 */
.L_x_15061:
        /* <DEDUP_REMOVED lines=15> */
.L_x_15062:
[----:B------:R-:W-:Y:S02]  /*174b0*/  @P0 IMAD R6, R5, 0x2, R22 ;  /* 0x0000000205060824 */ /* 0x000fe400078e0216 */
[----:B------:R-:W-:Y:S02]  /*174c0*/  IMAD.MOV.U32 R13, RZ, RZ, R4 ;  /* 0x000000ffff0d7224 */ /* 0x000fe400078e0004 */
[----:B------:R-:W-:Y:S02]  /*174d0*/  IMAD.MOV.U32 R12, RZ, RZ, 0x5 ;  /* 0x00000005ff0c7424 */ /* 0x000fe400078e00ff */
[----:B------:R-:W-:-:S07]  /*174e0*/  IMAD.MOV.U32 R3, RZ, RZ, R14 ;  /* 0x000000ffff037224 */ /* 0x000fce00078e000e */
[----:B------:R-:W-:Y:S05]  /*174f0*/  WARPSYNC.COLLECTIVE R15, `(.L_x_15063) ;  /* 0x000000000f087348 */ /* 0x000fea0003c00000 */
[----:B------:R0:W1:Y:S02]  /*17500*/  SHFL.IDX P6, R14, R13, R12, R11 ;  /* 0x0000000c0d0e7389 */ /* 0x00006400000c000b */
[----:B01----:R-:W-:Y:S01]  /*17510*/  ENDCOLLECTIVE ;  /* 0x000000000000791b */ /* 0x003fe20003800000 */
.L_x_15063:
[----:B------:R-:W-:-:S05]  /*17520*/  @P0 LEA R3, P1, R7, R3, 0x1 ;  /* 0x0000000307030211 */ /* 0x000fca00078208ff */
[----:B------:R-:W-:-:S05]  /*17530*/  @P0 IMAD.X R2, RZ, RZ, R2, P1 ;  /* 0x000000ffff020224 */ /* 0x000fca00008e0602 */
[----:B------:R-:W-:Y:S02]  /*17540*/  @P0 LOP3.LUT R3, R3, R2, RZ, 0x3c, !PT ;  /* 0x0000000203030212 */ /* 0x000fe400078e3cff */
[----:B------:R-:W-:Y:S02]  /*17550*/  MOV R13, R0 ;  /* 0x00000000000d7202 */ /* 0x000fe40000000f00 */
[----:B------:R-:W-:-:S04]  /*17560*/  @P0 LOP3.LUT R2, R3, R2, RZ, 0x3c, !PT ;  /* 0x0000000203020212 */ /* 0x000fc800078e3cff */
[----:B------:R-:W-:Y:S01]  /*17570*/  @P0 LOP3.LUT R3, R3, R2, RZ, 0x3c, !PT ;  /* 0x0000000203030212 */ /* 0x000fe200078e3cff */
[----:B------:R-:W-:-:S07]  /*17580*/  IMAD.MOV.U32 R4, RZ, RZ, R14 ;  /* 0x000000ffff047224 */ /* 0x000fce00078e000e */
[----:B------:R-:W-:Y:S05]  /*17590*/  WARPSYNC.COLLECTIVE R15, `(.L_x_15064) ;  /* 0x000000000f087348 */ /* 0x000fea0003c00000 */
[----:B------:R0:W1:Y:S02]  /*175a0*/  SHFL.IDX P6, R14, R13, R12, R11 ;  /* 0x0000000c0d0e7389 */ /* 0x00006400000c000b */
[----:B01----:R-:W-:Y:S01]  /*175b0*/  ENDCOLLECTIVE ;  /* 0x000000000000791b */ /* 0x003fe20003800000 */
.L_x_15064:
[----:B------:R-:W-:Y:S01]  /*175c0*/  @!PT LDS RZ, [RZ] ;  /* 0x00000000fffff984 */ /* 0x000fe20000000800 */
[----:B------:R-:W-:Y:S01]  /*175d0*/  @!PT LDS RZ, [RZ] ;  /* 0x00000000fffff984 */ /* 0x000fe20000000800 */
[----:B------:R-:W-:Y:S01]  /*175e0*/  @!PT LDS RZ, [RZ] ;  /* 0x00000000fffff984 */ /* 0x000fe20000000800 */
[----:B------:R0:W-:Y:S01]  /*175f0*/  @P0 LDGSTS.E.BYPASS.LTC128B.128 [R6+0x1e400], desc[UR36][R2.64], !P2 ;  /* 0x1e40000002060fae */ /* 0x0001e2000d101d64 */
[----:B------:R-:W-:Y:S01]  /*17600*/  IMAD.MOV.U32 R0, RZ, RZ, R14 ;  /* 0x000000ffff007224 */ /* 0x000fe200078e000e */
[----:B------:R-:W-:Y:S06]  /*17610*/  BRA `(.L_x_15065) ;  /* 0xffffffac00b47947 */ /* 0x000fec000383ffff */
.L_x_14986:
[----:B------:R0:W5:Y:S01]  /*17620*/  LDL.LU R6, [R1+0x4] ;  /* 0x0000040001067983 */ /* 0x0001620000300800 */
[----:B------:R-:W-:Y:S01]  /*17630*/  IMAD.MOV.U32 R13, RZ, RZ, R4 ;  /* 0x000000ffff0d7224 */ /* 0x000fe200078e0004 */
[----:B------:R-:W-:Y:S01]  /*17640*/  LOP3.LUT R23, R23, 0xffffdfff, RZ, 0xc0, !PT ;  /* 0xffffdfff17177812 */ /* 0x000fe200078ec0ff */
[----:B------:R-:W-:Y:S02]  /*17650*/  IMAD.MOV.U32 R12, RZ, RZ, RZ ;  /* 0x000000ffff0c7224 */ /* 0x000fe400078e00ff */
[----:B------:R-:W-:Y:S02]  /*17660*/  IMAD.MOV.U32 R11, RZ, RZ, 0x181f ;  /* 0x0000181fff0b7424 */ /* 0x000fe400078e00ff */
[----:B------:R-:W-:Y:S02]  /*17670*/  IMAD.MOV.U32 R15, RZ, RZ, -0x1 ;  /* 0xffffffffff0f7424 */ /* 0x000fe400078e00ff */
[----:B0-----:R-:W-:-:S07]  /*17680*/  IMAD R17, R17, 0x80, R21 ;  /* 0x0000008011117824 */ /* 0x001fce00078e0215 */
[----:B-1---5:R-:W-:Y:S05]  /*17690*/  WARPSYNC.COLLECTIVE R15, `(.L_x_15066) ;  /* 0x000000000f087348 */ /* 0x022fea0003c00000 */
[----:B------:R0:W2:Y:S02]  /*176a0*/  SHFL.IDX P6, R14, R13, R12, R11 ;  /* 0x0000000c0d0e7389 */ /* 0x0000a400000c000b */
[----:B012--5:R-:W-:Y:S01]  /*176b0*/  ENDCOLLECTIVE ;  /* 0x000000000000791b */ /* 0x027fe20003800000 */
.L_x_15066:
[----:B------:R-:W-:Y:S02]  /*176c0*/  IMAD.MOV.U32 R13, RZ, RZ, R0 ;  /* 0x000000ffff0d7224 */ /* 0x000fe400078e0000 */
[----:B------:R-:W-:-:S07]  /*176d0*/  IMAD.MOV.U32 R3, RZ, RZ, R14 ;  /* 0x000000ffff037224 */ /* 0x000fce00078e000e */
[----:B------:R-:W-:Y:S05]  /*176e0*/  WARPSYNC.COLLECTIVE R15, `(.L_x_15067) ;  /* 0x000000000f087348 */ /* 0x000fea0003c00000 */
[----:B------:R0:W1:Y:S02]  /*176f0*/  SHFL.IDX P6, R14, R13, R12, R11 ;  /* 0x0000000c0d0e7389 */ /* 0x00006400000c000b */
[----:B01----:R-:W-:Y:S01]  /*17700*/  ENDCOLLECTIVE ;  /* 0x000000000000791b */ /* 0x003fe20003800000 */
.L_x_15067:
[----:B------:R-:W-:Y:S02]  /*17710*/  IMAD.MOV.U32 R13, RZ, RZ, R4 ;  /* 0x000000ffff0d7224 */ /* 0x000fe400078e0004 */
[----:B------:R-:W-:Y:S02]  /*17720*/  IMAD.MOV.U32 R12, RZ, RZ, 0x1 ;  /* 0x00000001ff0c7424 */ /* 0x000fe400078e00ff */
[----:B------:R-:W-:-:S07]  /*17730*/  IMAD.MOV.U32 R9, RZ, RZ, R14 ;  /* 0x000000ffff097224 */ /* 0x000fce00078e000e */
[----:B------:R-:W-:Y:S05]  /*17740*/  WARPSYNC.COLLECTIVE R15, `(.L_x_15068) ;  /* 0x000000000f087348 */ /* 0x000fea0003c00000 */
[----:B------:R0:W1:Y:S02]  /*17750*/  SHFL.IDX P6, R14, R13, R12, R11 ;  /* 0x0000000c0d0e7389 */ /* 0x00006400000c000b */
[----:B01----:R-:W-:Y:S01]  /*17760*/  ENDCOLLECTIVE ;  /* 0x000000000000791b */ /* 0x003fe20003800000 */
.L_x_15068:
        /* <DEDUP_REMOVED lines=18> */
.L_x_15069:
        /* <DEDUP_REMOVED lines=8> */
.L_x_15070:
        /* <DEDUP_REMOVED lines=9> */
[----:B0-----:R-:W-:-:S04]  /*179a0*/  IADD3 R2, R17, 0x20, RZ ;  /* 0x0000002011027810 */ /* 0x001fc80007ffe0ff */
[----:B------:R-:W-:Y:S01]  /*179b0*/  ISETP.GE.AND P2, PT, R2, R5, PT ;  /* 0x000000050200720c */ /* 0x000fe20003f46270 */
[----:B------:R-:W-:-:S12]  /*179c0*/  IMAD.MOV.U32 R2, RZ, RZ, R14 ;  /* 0x000000ffff027224 */ /* 0x000fd800078e000e */
[----:B------:R-:W-:Y:S05]  /*179d0*/  WARPSYNC.COLLECTIVE R15, `(.L_x_15071) ;  /* 0x000000000f087348 */ /* 0x000fea0003c00000 */
[----:B------:R0:W1:Y:S02]  /*179e0*/  SHFL.IDX P6, R14, R13, R12, R11 ;  /* 0x0000000c0d0e7389 */ /* 0x00006400000c000b */
[----:B01----:R-:W-:Y:S01]  /*179f0*/  ENDCOLLECTIVE ;  /* 0x000000000000791b */ /* 0x003fe20003800000 */
.L_x_15071:
        /* <DEDUP_REMOVED lines=8> */
.L_x_15072:
        /* <DEDUP_REMOVED lines=15> */
.L_x_15073:
[----:B------:R-:W-:-:S04]  /*17b70*/  @P2 LOP3.LUT R23, R23, 0x200, RZ, 0xfc, !PT ;  /* 0x0000020017172812 */ /* 0x000fc800078efcff */
[----:B------:R-:W-:Y:S01]  /*17b80*/  LOP3.LUT R23, R23, 0xfffffeff, RZ, 0xc0, !PT ;  /* 0xfffffeff17177812 */ /* 0x000fe200078ec0ff */
[----:B------:R-:W-:-:S05]  /*17b90*/  IMAD.MOV.U32 R11, RZ, RZ, R14 ;  /* 0x000000ffff0b7224 */ /* 0x000fca00078e000e */
[----:B------:R-:W-:Y:S02]  /*17ba0*/  @!P2 LEA R13, P1, R20, R11, 0x1 ;  /* 0x0000000b140da211 */ /* 0x000fe400078208ff */
[----:B------:R-:W-:-:S03]  /*17bb0*/  MOV R11, 0x181f ;  /* 0x0000181f000b7802 */ /* 0x000fc60000000f00 */
[----:B------:R-:W-:Y:S02]  /*17bc0*/  @!P2 IMAD.X R12, RZ, RZ, R2, P1 ;  /* 0x000000ffff0ca224 */ /* 0x000fe400008e0602 */
[----:B------:R-:W-:Y:S02]  /*17bd0*/  @!P2 IMAD.MOV.U32 R2, RZ, RZ, R13 ;  /* 0x000000ffff02a224 */ /* 0x000fe400078e000d */
[----:B------:R-:W-:Y:S02]  /*17be0*/  @!P2 IMAD.MOV.U32 R3, RZ, RZ, R12 ;  /* 0x000000ffff03a224 */ /* 0x000fe400078e000c */
[----:B------:R-:W-:Y:S02]  /*17bf0*/  IMAD.MOV.U32 R13, RZ, RZ, R4 ;  /* 0x000000ffff0d7224 */ /* 0x000fe400078e0004 */
        /* <DEDUP_REMOVED lines=8> */
.L_x_15074:
[----:B------:R-:W-:-:S05]  /*17c80*/  VIADD R2, R17, 0x40 ;  /* 0x0000004011027836 */ /* 0x000fca0000000000 */
[----:B------:R-:W-:Y:S01]  /*17c90*/  ISETP.GE.AND P2, PT, R2, R5, PT ;  /* 0x000000050200720c */ /* 0x000fe20003f46270 */
[----:B------:R-:W-:Y:S02]  /*17ca0*/  IMAD.MOV.U32 R13, RZ, RZ, R0 ;  /* 0x000000ffff0d7224 */ /* 0x000fe400078e0000 */
[----:B------:R-:W-:-:S10]  /*17cb0*/  IMAD.MOV.U32 R2, RZ, RZ, R14 ;  /* 0x000000ffff027224 */ /* 0x000fd400078e000e */
[----:B------:R-:W-:Y:S05]  /*17cc0*/  WARPSYNC.COLLECTIVE R15, `(.L_x_15075) ;  /* 0x000000000f087348 */ /* 0x000fea0003c00000 */
[----:B------:R0:W1:Y:S02]  /*17cd0*/  SHFL.IDX P6, R14, R13, R12, R11 ;  /* 0x0000000c0d0e7389 */ /* 0x00006400000c000b */
[----:B01----:R-:W-:Y:S01]  /*17ce0*/  ENDCOLLECTIVE ;  /* 0x000000000000791b */ /* 0x003fe20003800000 */
.L_x_15075:
[----:B------:R-:W-:-:S04]  /*17cf0*/  @P2 LOP3.LUT R23, R23, 0x100, RZ, 0xfc, !PT ;  /* 0x0000010017172812 */ /* 0x000fc800078efcff */
[----:B------:R-:W-:Y:S01]  /*17d00*/  LOP3.LUT R23, R23, 0xffffff7f, RZ, 0xc0, !PT ;  /* 0xffffff7f17177812 */ /* 0x000fe200078ec0ff */
[----:B------:R-:W-:Y:S02]  /*17d10*/  IMAD.MOV.U32 R13, RZ, RZ, R4 ;  /* 0x000000ffff0d7224 */ /* 0x000fe400078e0004 */
[----:B------:R-:W-:Y:S02]  /*17d20*/  IMAD.MOV.U32 R12, RZ, RZ, 0x5 ;  /* 0x00000005ff0c7424 */ /* 0x000fe400078e00ff */
        /* <DEDUP_REMOVED lines=13> */
.L_x_15076:
[----:B------:R-:W-:-:S05]  /*17e00*/  VIADD R2, R17, 0x50 ;  /* 0x0000005011027836 */ /* 0x000fca0000000000 */
[----:B------:R-:W-:Y:S01]  /*17e10*/  ISETP.GE.AND P2, PT, R2, R5, PT ;  /* 0x000000050200720c */ /* 0x000fe20003f46270 */
[----:B------:R-:W-:Y:S02]  /*17e20*/  IMAD.MOV.U32 R13, RZ, RZ, R0 ;  /* 0x000000ffff0d7224 */ /* 0x000fe400078e0000 */
[----:B------:R-:W-:-:S10]  /*17e30*/  IMAD.MOV.U32 R7, RZ, RZ, R14 ;  /* 0x000000ffff077224 */ /* 0x000fd400078e000e */
[----:B------:R-:W-:Y:S05]  /*17e40*/  WARPSYNC.COLLECTIVE R15, `(.L_x_15077) ;  /* 0x000000000f087348 */ /* 0x000fea0003c00000 */
[----:B------:R0:W1:Y:S02]  /*17e50*/  SHFL.IDX P6, R14, R13, R12, R11 ;  /* 0x0000000c0d0e7389 */ /* 0x00006400000c000b */
[----:B01----:R-:W-:Y:S01]  /*17e60*/  ENDCOLLECTIVE ;  /* 0x000000000000791b */ /* 0x003fe20003800000 */
.L_x_15077:
        /* <DEDUP_REMOVED lines=8> */
.L_x_15078:
        /* <DEDUP_REMOVED lines=15> */
.L_x_15079:
[----:B------:R-:W-:Y:S01]  /*17fe0*/  @P2 LOP3.LUT R23, R23, 0x40, RZ, 0xfc, !PT ;  /* 0x0000004017172812 */ /* 0x000fe200078efcff */
[----:B------:R-:W-:Y:S02]  /*17ff0*/  IMAD.MOV.U32 R13, RZ, RZ, R4 ;  /* 0x000000ffff0d7224 */ /* 0x000fe400078e0004 */
[----:B------:R-:W-:Y:S01]  /*18000*/  IMAD.MOV.U32 R12, RZ, RZ, 0x7 ;  /* 0x00000007ff0c7424 */ /* 0x000fe200078e00ff */
[----:B------:R-:W-:-:S07]  /*18010*/  MOV R6, R14 ;  /* 0x0000000e00067202 */ /* 0x000fce0000000f00 */
[----:B------:R-:W-:Y:S05]  /*18020*/  WARPSYNC.COLLECTIVE R15, `(.L_x_15080) ;  /* 0x000000000f087348 */ /* 0x000fea0003c00000 */
[----:B------:R0:W1:Y:S02]  /*18030*/  SHFL.IDX P6, R14, R13, R12, R11 ;  /* 0x0000000c0d0e7389 */ /* 0x00006400000c000b */
[----:B01----:R-:W-:Y:S01]  /*18040*/  ENDCOLLECTIVE ;  /* 0x000000000000791b */ /* 0x003fe20003800000 */
.L_x_15080:
        /* <DEDUP_REMOVED lines=13> */
.L_x_15081:
[----:B------:R-:W-:Y:S01]  /*18120*/  IMAD.MOV.U32 R0, RZ, RZ, R14 ;  /* 0x000000ffff007224 */ /* 0x000fe200078e000e */
[----:B------:R-:W-:Y:S06]  /*18130*/  BRA `(.L_x_15082) ;  /* 0xffffffac00e47947 */ /* 0x000fec000383ffff */
.L_x_14990:
        /* <DEDUP_REMOVED lines=8> */
.L_x_15084:
[----:B------:R-:W-:Y:S05]  /*181c0*/  BSYNC B0 ;  /* 0x0000000000007941 */ /* 0x000fea0003800000 */
.L_x_15083:
        /* <DEDUP_REMOVED lines=9> */
.L_x_15085:
[----:B------:R-:W-:Y:S01]  /*18260*/  MOV R13, R4 ;  /* 0x00000004000d7202 */ /* 0x000fe20000000f00 */
[----:B------:R-:W-:Y:S01]  /*18270*/  IMAD.MOV.U32 R12, RZ, RZ, 0x1 ;  /* 0x00000001ff0c7424 */ /* 0x000fe200078e00ff */
[----:B------:R-:W-:-:S13]  /*18280*/  @!P5 LEA R5, P0, R8, R14, 0x1 ;  /* 0x0000000e0805d211 */ /* 0x000fda00078008ff */
[----:B------:R-:W-:Y:S05]  /*18290*/  WARPSYNC.COLLECTIVE R15, `(.L_x_15086) ;  /* 0x000000000f087348 */ /* 0x000fea0003c00000 */
[----:B------:R0:W1:Y:S02]  /*182a0*/  SHFL.IDX P6, R14, R13, R12, R11 ;  /* 0x0000000c0d0e7389 */ /* 0x00006400000c000b */
[----:B01----:R-:W-:Y:S01]  /*182b0*/  ENDCOLLECTIVE ;  /* 0x000000000000791b */ /* 0x003fe20003800000 */
.L_x_15086:
        /* <DEDUP_REMOVED lines=15> */
.L_x_15087:
        /* <DEDUP_REMOVED lines=17> */
.L_x_15088:
[----:B------:R-:W-:Y:S02]  /*184c0*/  IMAD.MOV.U32 R13, RZ, RZ, R0 ;  /* 0x000000ffff0d7224 */ /* 0x000fe400078e0000 */
[----:B------:R-:W-:-:S07]  /*184d0*/  IMAD.MOV.U32 R5, RZ, RZ, R14 ;  /* 0x000000ffff057224 */ /* 0x000fce00078e000e */
[----:B------:R-:W-:Y:S05]  /*184e0*/  WARPSYNC.COLLECTIVE R15, `(.L_x_15089) ;  /* 0x000000000f087348 */ /* 0x000fea0003c00000 */
[----:B------:R0:W1:Y:S02]  /*184f0*/  SHFL.IDX P6, R14, R13, R12, R11 ;  /* 0x0000000c0d0e7389 */ /* 0x00006400000c000b */
[----:B01----:R-:W-:Y:S01]  /*18500*/  ENDCOLLECTIVE ;  /* 0x000000000000791b */ /* 0x003fe20003800000 */
.L_x_15089:
[----:B------:R-:W-:Y:S02]  /*18510*/  IMAD.MOV.U32 R13, RZ, RZ, R4 ;  /* 0x000000ffff0d7224 */ /* 0x000fe400078e0004 */
[----:B------:R-:W-:Y:S01]  /*18520*/  IMAD.MOV.U32 R12, RZ, RZ, 0x3 ;  /* 0x00000003ff0c7424 */ /* 0x000fe200078e00ff */
[----:B------:R-:W-:-:S13]  /*18530*/  @!P5 LEA R6, P0, R8, R14, 0x1 ;  /* 0x0000000e0806d211 */ /* 0x000fda00078008ff */
[----:B------:R-:W-:Y:S05]  /*18540*/  WARPSYNC.COLLECTIVE R15, `(.L_x_15090) ;  /* 0x000000000f087348 */ /* 0x000fea0003c00000 */
[----:B------:R0:W1:Y:S02]  /*18550*/  SHFL.IDX P6, R14, R13, R12, R11 ;  /* 0x0000000c0d0e7389 */ /* 0x00006400000c000b */
[----:B01----:R-:W-:Y:S01]  /*18560*/  ENDCOLLECTIVE ;  /* 0x000000000000791b */ /* 0x003fe20003800000 */
.L_x_15090:
        /* <DEDUP_REMOVED lines=16> */
.L_x_15091:
[----:B------:R-:W-:Y:S01]  /*18670*/  MOV R13, R4 ;  /* 0x00000004000d7202 */ /* 0x000fe20000000f00 */
        /* <DEDUP_REMOVED lines=16> */
.L_x_15092:
[----:B------:R-:W-:Y:S02]  /*18780*/  IMAD.MOV.U32 R13, RZ, RZ, R0 ;  /* 0x000000ffff0d7224 */ /* 0x000fe400078e0000 */
[----:B------:R-:W-:-:S07]  /*18790*/  IMAD.MOV.U32 R5, RZ, RZ, R14 ;  /* 0x000000ffff057224 */ /* 0x000fce00078e000e */
[----:B------:R-:W-:Y:S05]  /*187a0*/  WARPSYNC.COLLECTIVE R15, `(.L_x_15093) ;  /* 0x000000000f087348 */ /* 0x000fea0003c00000 */
[----:B------:R0:W1:Y:S02]  /*187b0*/  SHFL.IDX P6, R14, R13, R12, R11 ;  /* 0x0000000c0d0e7389 */ /* 0x00006400000c000b */
[----:B01----:R-:W-:Y:S01]  /*187c0*/  ENDCOLLECTIVE ;  /* 0x000000000000791b */ /* 0x003fe20003800000 */
.L_x_15093:
[----:B------:R-:W-:Y:S02]  /*187d0*/  IMAD.MOV.U32 R13, RZ, RZ, R4 ;  /* 0x000000ffff0d7224 */ /* 0x000fe400078e0004 */
[----:B------:R-:W-:Y:S01]  /*187e0*/  IMAD.MOV.U32 R12, RZ, RZ, 0x5 ;  /* 0x00000005ff0c7424 */ /* 0x000fe200078e00ff */
[----:B------:R-:W-:-:S13]  /*187f0*/  @!P5 LEA R6, P0, R8, R14, 0x1 ;  /* 0x0000000e0806d211 */ /* 0x000fda00078008ff */
[----:B------:R-:W-:Y:S05]  /*18800*/  WARPSYNC.COLLECTIVE R15, `(.L_x_15094) ;  /* 0x000000000f087348 */ /* 0x000fea0003c00000 */
[----:B------:R0:W1:Y:S02]  /*18810*/  SHFL.IDX P6, R14, R13, R12, R11 ;  /* 0x0000000c0d0e7389 */ /* 0x00006400000c000b */
[----:B01----:R-:W-:Y:S01]  /*18820*/  ENDCOLLECTIVE ;  /* 0x000000000000791b */ /* 0x003fe20003800000 */
.L_x_15094:
        /* <DEDUP_REMOVED lines=16> */
.L_x_15095:
        /* <DEDUP_REMOVED lines=17> */
.L_x_15096:
[----:B------:R-:W-:Y:S02]  /*18a40*/  IMAD.MOV.U32 R13, RZ, RZ, R0 ;  /* 0x000000ffff0d7224 */ /* 0x000fe400078e0000 */
[----:B------:R-:W-:-:S07]  /*18a50*/  IMAD.MOV.U32 R5, RZ, RZ, R14 ;  /* 0x000000ffff057224 */ /* 0x000fce00078e000e */
[----:B------:R-:W-:Y:S05]  /*18a60*/  WARPSYNC.COLLECTIVE R15, `(.L_x_15097) ;  /* 0x000000000f087348 */ /* 0x000fea0003c00000 */
[----:B------:R0:W1:Y:S02]  /*18a70*/  SHFL.IDX P6, R14, R13, R12, R11 ;  /* 0x0000000c0d0e7389 */ /* 0x00006400000c000b */
[----:B01----:R-:W-:Y:S01]  /*18a80*/  ENDCOLLECTIVE ;  /* 0x000000000000791b */ /* 0x003fe20003800000 */
.L_x_15097:
[----:B------:R-:W-:Y:S01]  /*18a90*/  MOV R13, R4 ;  /* 0x00000004000d7202 */ /* 0x000fe20000000f00 */
[----:B------:R-:W-:Y:S01]  /*18aa0*/  IMAD.MOV.U32 R12, RZ, RZ, 0x7 ;  /* 0x00000007ff0c7424 */ /* 0x000fe200078e00ff */
[----:B------:R-:W-:-:S13]  /*18ab0*/  @!P5 LEA R6, P0, R8, R14, 0x1 ;  /* 0x0000000e0806d211 */ /* 0x000fda00078008ff */
[----:B------:R-:W-:Y:S05]  /*18ac0*/  WARPSYNC.COLLECTIVE R15, `(.L_x_15098) ;  /* 0x000000000f087348 */ /* 0x000fea0003c00000 */
[----:B------:R0:W1:Y:S02]  /*18ad0*/  SHFL.IDX P6, R14, R13, R12, R11 ;  /* 0x0000000c0d0e7389 */ /* 0x00006400000c000b */
[----:B01----:R-:W-:Y:S01]  /*18ae0*/  ENDCOLLECTIVE ;  /* 0x000000000000791b */ /* 0x003fe20003800000 */
.L_x_15098:
        /* <DEDUP_REMOVED lines=15> */
.L_x_15099:
[----:B------:R-:W-:Y:S05]  /*18be0*/  BRA `(.L_x_15100) ;  /* 0xffffffb0001c7947 */ /* 0x000fea000383ffff */
.L_x_14995:
[----:B0-----:R0:W2:Y:S02]  /*18bf0*/  SYNCS.PHASECHK.TRANS64.TRYWAIT P0, [R22+URZ+0x32420], R3 ;  /* 0x03242003160075a7 */ /* 0x0010a4000800017f */
[----:B--2---:R-:W-:Y:S05]  /*18c00*/  @!P0 NANOSLEEP.SYNCS 0x989680 ;  /* 0x009896800000895d */ /* 0x004fea0003900000 */
[----:B------:R-:W2:Y:S02]  /*18c10*/  @!P0 SYNCS.PHASECHK.TRANS64 P0, [R22+URZ+0x32420], R3 ;  /* 0x03242003160085a7 */ /* 0x000ea4000800007f */
[----:B--2---:R-:W-:Y:S05]  /*18c20*/  @!P0 BRA `(.L_x_14995) ;  /* 0xfffffffc00f08947 */ /* 0x004fea000383ffff */
[----:B------:R-:W-:Y:S05]  /*18c30*/  BRA `(.L_x_15101) ;  /* 0xffffffb0008c7947 */ /* 0x000fea000383ffff */
.L_x_14998:
[----:B--2---:R2:W3:Y:S02]  /*18c40*/  SYNCS.PHASECHK.TRANS64.TRYWAIT P0, [R25+URZ+0x32460], R0 ;  /* 0x03246000190075a7 */ /* 0x0044e4000800017f */
[----:B---3--:R-:W-:Y:S05]  /*18c50*/  @!P0 NANOSLEEP.SYNCS 0x989680 ;  /* 0x009896800000895d */ /* 0x008fea0003900000 */
[----:B------:R-:W3:Y:S02]  /*18c60*/  @!P0 SYNCS.PHASECHK.TRANS64 P0, [R25+URZ+0x32460], R0 ;  /* 0x03246000190085a7 */ /* 0x000ee4000800007f */
[----:B---3--:R-:W-:Y:S05]  /*18c70*/  @!P0 BRA `(.L_x_14998) ;  /* 0xfffffffc00f08947 */ /* 0x008fea000383ffff */
[----:B------:R-:W-:Y:S05]  /*18c80*/  BRA `(.L_x_15102) ;  /* 0xffffffb000987947 */ /* 0x000fea000383ffff */
.L_x_14999:
        /* <DEDUP_REMOVED lines=8> */
.L_x_15104:
[----:B------:R-:W-:Y:S05]  /*18d10*/  BSYNC B0 ;  /* 0x0000000000007941 */ /* 0x000fea0003800000 */
.L_x_15103:
        /* <DEDUP_REMOVED lines=13> */
.L_x_15105:
        /* <DEDUP_REMOVED lines=9> */
.L_x_15106:
        /* <DEDUP_REMOVED lines=17> */
.L_x_15107:
[----:B------:R-:W-:Y:S02]  /*18f90*/  IMAD.MOV.U32 R13, RZ, RZ, R6 ;  /* 0x000000ffff0d7224 */ /* 0x000fe400078e0006 */
[----:B------:R-:W-:Y:S01]  /*18fa0*/  IMAD.MOV.U32 R12, RZ, RZ, 0x2 ;  /* 0x00000002ff0c7424 */ /* 0x000fe200078e00ff */
[----:B------:R-:W-:-:S13]  /*18fb0*/  IADD3 R2, P3, R14, R0, RZ ;  /* 0x000000000e027210 */ /* 0x000fda0007f7e0ff */
[----:B------:R-:W-:Y:S05]  /*18fc0*/  WARPSYNC.COLLECTIVE R15, `(.L_x_15108) ;  /* 0x000000000f087348 */ /* 0x000fea0003c00000 */
[----:B------:R0:W1:Y:S02]  /*18fd0*/  SHFL.IDX P6, R14, R13, R12, R11 ;  /* 0x0000000c0d0e7389 */ /* 0x00006400000c000b */
[----:B01----:R-:W-:Y:S01]  /*18fe0*/  ENDCOLLECTIVE ;  /* 0x000000000000791b */ /* 0x003fe20003800000 */
.L_x_15108:
        /* <DEDUP_REMOVED lines=17> */
.L_x_15109:
[----:B------:R-:W-:Y:S02]  /*19100*/  IMAD.MOV.U32 R13, RZ, RZ, R6 ;  /* 0x000000ffff0d7224 */ /* 0x000fe400078e0006 */
[----:B------:R-:W-:Y:S01]  /*19110*/  IMAD.MOV.U32 R12, RZ, RZ, 0x3 ;  /* 0x00000003ff0c7424 */ /* 0x000fe200078e00ff */
[----:B------:R-:W-:-:S13]  /*19120*/  IADD3 R2, P3, R14, R0, RZ ;  /* 0x000000000e027210 */ /* 0x000fda0007f7e0ff */
[----:B------:R-:W-:Y:S05]  /*19130*/  WARPSYNC.COLLECTIVE R15, `(.L_x_15110) ;  /* 0x000000000f087348 */ /* 0x000fea0003c00000 */
[----:B------:R0:W1:Y:S02]  /*19140*/  SHFL.IDX P6, R14, R13, R12, R11 ;  /* 0x0000000c0d0e7389 */ /* 0x00006400000c000b */
[----:B01----:R-:W-:Y:S01]  /*19150*/  ENDCOLLECTIVE ;  /* 0x000000000000791b */ /* 0x003fe20003800000 */
.L_x_15110:
        /* <DEDUP_REMOVED lines=17> */
.L_x_15111:
[----:B------:R-:W-:Y:S02]  /*19270*/  IMAD.MOV.U32 R13, RZ, RZ, R6 ;  /* 0x000000ffff0d7224 */ /* 0x000fe400078e0006 */
[----:B------:R-:W-:Y:S01]  /*19280*/  IMAD.MOV.U32 R12, RZ, RZ, 0x4 ;  /* 0x00000004ff0c7424 */ /* 0x000fe200078e00ff */
[----:B------:R-:W-:-:S13]  /*19290*/  IADD3 R2, P3, R14, R0, RZ ;  /* 0x000000000e027210 */ /* 0x000fda0007f7e0ff */
[----:B------:R-:W-:Y:S05]  /*192a0*/  WARPSYNC.COLLECTIVE R15, `(.L_x_15112) ;  /* 0x000000000f087348 */ /* 0x000fea0003c00000 */
[----:B------:R0:W1:Y:S02]  /*192b0*/  SHFL.IDX P6, R14, R13, R12, R11 ;  /* 0x0000000c0d0e7389 */ /* 0x00006400000c000b */
[----:B01----:R-:W-:Y:S01]  /*192c0*/  ENDCOLLECTIVE ;  /* 0x000000000000791b */ /* 0x003fe20003800000 */
.L_x_15112:
        /* <DEDUP_REMOVED lines=17> */
.L_x_15113:
[----:B------:R-:W-:Y:S02]  /*193e0*/  IMAD.MOV.U32 R13, RZ, RZ, R6 ;  /* 0x000000ffff0d7224 */ /* 0x000fe400078e0006 */
[----:B------:R-:W-:Y:S01]  /*193f0*/  IMAD.MOV.U32 R12, RZ, RZ, 0x5 ;  /* 0x00000005ff0c7424 */ /* 0x000fe200078e00ff */
[----:B------:R-:W-:-:S13]  /*19400*/  IADD3 R2, P3, R14, R0, RZ ;  /* 0x000000000e027210 */ /* 0x000fda0007f7e0ff */
[----:B------:R-:W-:Y:S05]  /*19410*/  WARPSYNC.COLLECTIVE R15, `(.L_x_15114) ;  /* 0x000000000f087348 */ /* 0x000fea0003c00000 */
[----:B------:R0:W1:Y:S02]  /*19420*/  SHFL.IDX P6, R14, R13, R12, R11 ;  /* 0x0000000c0d0e7389 */ /* 0x00006400000c000b */
[----:B01----:R-:W-:Y:S01]  /*19430*/  ENDCOLLECTIVE ;  /* 0x000000000000791b */ /* 0x003fe20003800000 */
.L_x_15114:
        /* <DEDUP_REMOVED lines=12> */
.L_x_15115:
        /* <DEDUP_REMOVED lines=9> */
.L_x_15006:
[----:B--2---:R2:W3:Y:S02]  /*19590*/  SYNCS.PHASECHK.TRANS64.TRYWAIT P0, [R10+URZ+0x32440], R20 ;  /* 0x032440140a0075a7 */ /* 0x0044e4000800017f */
[----:B---3--:R-:W-:Y:S05]  /*195a0*/  @!P0 NANOSLEEP.SYNCS 0x989680 ;  /* 0x009896800000895d */ /* 0x008fea0003900000 */
[----:B------:R-:W3:Y:S02]  /*195b0*/  @!P0 SYNCS.PHASECHK.TRANS64 P0, [R10+URZ+0x32440], R20 ;  /* 0x032440140a0085a7 */ /* 0x000ee4000800007f */
[----:B---3--:R-:W-:Y:S05]  /*195c0*/  @!P0 BRA `(.L_x_15006) ;  /* 0xfffffffc00f08947 */ /* 0x008fea000383ffff */
[----:B------:R-:W-:Y:S05]  /*195d0*/  BRA `(.L_x_15117) ;  /* 0xffffffb4001c7947 */ /* 0x000fea000383ffff */
.L_x_15007:
[----:B------:R-:W-:Y:S01]  /*195e0*/  BSSY B1, `(.L_x_15118) ;  /* 0x0000008000017945 */ /* 0x000fe20003800000 */
[----:B------:R-:W-:Y:S01]  /*195f0*/  IMAD.MOV.U32 R13, RZ, RZ, R8 ;  /* 0x000000ffff0d7224 */ /* 0x000fe200078e0008 */
[----:B------:R-:W-:Y:S01]  /*19600*/  MOV R12, RZ ;  /* 0x000000ff000c7202 */ /* 0x000fe20000000f00 */
[----:B------:R-:W-:Y:S02]  /*19610*/  IMAD.MOV.U32 R11, RZ, RZ, 0x181f ;  /* 0x0000181fff0b7424 */ /* 0x000fe400078e00ff */
[----:B------:R-:W-:-:S07]  /*19620*/  IMAD.MOV.U32 R15, RZ, RZ, -0x1 ;  /* 0xffffffffff0f7424 */ /* 0x000fce00078e00ff */
[----:B-12---:R-:W-:Y:S05]  /*19630*/  WARPSYNC.COLLECTIVE R15, `(.L_x_15119) ;  /* 0x000000000f087348 */ /* 0x006fea0003c00000 */
[----:B------:R0:W3:Y:S02]  /*19640*/  SHFL.IDX P6, R14, R13, R12, R11 ;  /* 0x0000000c0d0e7389 */ /* 0x0000e400000c000b */
[----:B0123--:R-:W-:Y:S01]  /*19650*/  ENDCOLLECTIVE ;  /* 0x000000000000791b */ /* 0x00ffe20003800000 */
.L_x_15119:
[----:B------:R-:W-:Y:S05]  /*19660*/  BSYNC B1 ;  /* 0x0000000000017941 */ /* 0x000fea0003800000 */
.L_x_15118:
        /* <DEDUP_REMOVED lines=9> */
.L_x_15120:
[----:B------:R-:W-:Y:S02]  /*19700*/  IMAD.MOV.U32 R13, RZ, RZ, R8 ;  /* 0x000000ffff0d7224 */ /* 0x000fe400078e0008 */
[----:B------:R-:W-:Y:S02]  /*19710*/  IMAD.MOV.U32 R12, RZ, RZ, 0x1 ;  /* 0x00000001ff0c7424 */ /* 0x000fe400078e00ff */
[----:B------:R-:W-:-:S07]  /*19720*/  IMAD.MOV.U32 R2, RZ, RZ, R14 ;  /* 0x000000ffff027224 */ /* 0x000fce00078e000e */
[----:B------:R-:W-:Y:S05]  /*19730*/  WARPSYNC.COLLECTIVE R15, `(.L_x_15121) ;  /* 0x000000000f087348 */ /* 0x000fea0003c00000 */
[----:B------:R0:W1:Y:S02]  /*19740*/  SHFL.IDX P6, R14, R13, R12, R11 ;  /* 0x0000000c0d0e7389 */ /* 0x00006400000c000b */
[----:B01----:R-:W-:Y:S01]  /*19750*/  ENDCOLLECTIVE ;  /* 0x000000000000791b */ /* 0x003fe20003800000 */
.L_x_15121:
        /* <DEDUP_REMOVED lines=11> */
.L_x_15122:
[----:B------:R-:W-:Y:S02]  /*19810*/  IMAD.MOV.U32 R13, RZ, RZ, R8 ;  /* 0x000000ffff0d7224 */ /* 0x000fe400078e0008 */
[----:B------:R-:W-:Y:S02]  /*19820*/  IMAD.MOV.U32 R12, RZ, RZ, 0x2 ;  /* 0x00000002ff0c7424 */ /* 0x000fe400078e00ff */
[----:B------:R-:W-:-:S07]  /*19830*/  IMAD.MOV.U32 R2, RZ, RZ, R14 ;  /* 0x000000ffff027224 */ /* 0x000fce00078e000e */
[----:B------:R-:W-:Y:S05]  /*19840*/  WARPSYNC.COLLECTIVE R15, `(.L_x_15123) ;  /* 0x000000000f087348 */ /* 0x000fea0003c00000 */
[----:B------:R0:W1:Y:S02]  /*19850*/  SHFL.IDX P6, R14, R13, R12, R11 ;  /* 0x0000000c0d0e7389 */ /* 0x00006400000c000b */
[----:B01----:R-:W-:Y:S01]  /*19860*/  ENDCOLLECTIVE ;  /* 0x000000000000791b */ /* 0x003fe20003800000 */
.L_x_15123:
        /* <DEDUP_REMOVED lines=11> */
.L_x_15124:
[----:B------:R-:W-:Y:S02]  /*19920*/  IMAD.MOV.U32 R13, RZ, RZ, R8 ;  /* 0x000000ffff0d7224 */ /* 0x000fe400078e0008 */
[----:B------:R-:W-:Y:S01]  /*19930*/  IMAD.MOV.U32 R12, RZ, RZ, 0x3 ;  /* 0x00000003ff0c7424 */ /* 0x000fe200078e00ff */
[----:B------:R-:W-:-:S07]  /*19940*/  MOV R2, R14 ;  /* 0x0000000e00027202 */ /* 0x000fce0000000f00 */
[----:B------:R-:W-:Y:S05]  /*19950*/  WARPSYNC.COLLECTIVE R15, `(.L_x_15125) ;  /* 0x000000000f087348 */ /* 0x000fea0003c00000 */
[----:B------:R0:W1:Y:S02]  /*19960*/  SHFL.IDX P6, R14, R13, R12, R11 ;  /* 0x0000000c0d0e7389 */ /* 0x00006400000c000b */
[----:B01----:R-:W-:Y:S01]  /*19970*/  ENDCOLLECTIVE ;  /* 0x000000000000791b */ /* 0x003fe20003800000 */
.L_x_15125:
        /* <DEDUP_REMOVED lines=11> */
.L_x_15126:
[----:B------:R-:W-:Y:S02]  /*19a30*/  IMAD.MOV.U32 R13, RZ, RZ, R8 ;  /* 0x000000ffff0d7224 */ /* 0x000fe400078e0008 */
[----:B------:R-:W-:Y:S02]  /*19a40*/  IMAD.MOV.U32 R12, RZ, RZ, 0x4 ;  /* 0x00000004ff0c7424 */ /* 0x000fe400078e00ff */
[----:B------:R-:W-:-:S07]  /*19a50*/  IMAD.MOV.U32 R2, RZ, RZ, R14 ;  /* 0x000000ffff027224 */ /* 0x000fce00078e000e */
[----:B------:R-:W-:Y:S05]  /*19a60*/  WARPSYNC.COLLECTIVE R15, `(.L_x_15127) ;  /* 0x000000000f087348 */ /* 0x000fea0003c00000 */
[----:B------:R0:W1:Y:S02]  /*19a70*/  SHFL.IDX P6, R14, R13, R12, R11 ;  /* 0x0000000c0d0e7389 */ /* 0x00006400000c000b */
[----:B01----:R-:W-:Y:S01]  /*19a80*/  ENDCOLLECTIVE ;  /* 0x000000000000791b */ /* 0x003fe20003800000 */
.L_x_15127:
        /* <DEDUP_REMOVED lines=11> */
.L_x_15128:
[----:B------:R-:W-:Y:S02]  /*19b40*/  IMAD.MOV.U32 R13, RZ, RZ, R8 ;  /* 0x000000ffff0d7224 */ /* 0x000fe400078e0008 */
[----:B------:R-:W-:Y:S02]  /*19b50*/  IMAD.MOV.U32 R12, RZ, RZ, 0x5 ;  /* 0x00000005ff0c7424 */ /* 0x000fe400078e00ff */
[----:B------:R-:W-:-:S07]  /*19b60*/  IMAD.MOV.U32 R2, RZ, RZ, R14 ;  /* 0x000000ffff027224 */ /* 0x000fce00078e000e */
[----:B------:R-:W-:Y:S05]  /*19b70*/  WARPSYNC.COLLECTIVE R15, `(.L_x_15129) ;  /* 0x000000000f087348 */ /* 0x000fea0003c00000 */
[----:B------:R0:W1:Y:S02]  /*19b80*/  SHFL.IDX P6, R14, R13, R12, R11 ;  /* 0x0000000c0d0e7389 */ /* 0x00006400000c000b */
[----:B01----:R-:W-:Y:S01]  /*19b90*/  ENDCOLLECTIVE ;  /* 0x000000000000791b */ /* 0x003fe20003800000 */
.L_x_15129:
        /* <DEDUP_REMOVED lines=11> */
.L_x_15130:
[----:B------:R-:W-:Y:S05]  /*19c50*/  BRA `(.L_x_15131) ;  /* 0xffffffb000447947 */ /* 0x000fea000383ffff */
.L_x_15012:
[----:B----4-:R4:W0:Y:S02]  /*19c60*/  SYNCS.PHASECHK.TRANS64.TRYWAIT P0, [R10+URZ+0x32460], R20 ;  /* 0x032460140a0075a7 */ /* 0x010824000800017f */
[----:B0-----:R-:W-:Y:S05]  /*19c70*/  @!P0 NANOSLEEP.SYNCS 0x989680 ;  /* 0x009896800000895d */ /* 0x001fea0003900000 */
[----:B------:R-:W0:Y:S02]  /*19c80*/  @!P0 SYNCS.PHASECHK.TRANS64 P0, [R10+URZ+0x32460], R20 ;  /* 0x032460140a0085a7 */ /* 0x000e24000800007f */
[----:B0-----:R-:W-:Y:S05]  /*19c90*/  @!P0 BRA `(.L_x_15012) ;  /* 0xfffffffc00f08947 */ /* 0x001fea000383ffff */
[----:B------:R-:W-:Y:S05]  /*19ca0*/  BRA `(.L_x_15132) ;  /* 0xffffffb000907947 */ /* 0x000fea000383ffff */
.L_x_15013:
[----:B------:R-:W-:Y:S01]  /*19cb0*/  BSSY B1, `(.L_x_15133) ;  /* 0x0000008000017945 */ /* 0x000fe20003800000 */
[----:B------:R-:W-:Y:S01]  /*19cc0*/  IMAD.MOV.U32 R13, RZ, RZ, R25 ;  /* 0x000000ffff0d7224 */ /* 0x000fe200078e0019 */
[----:B------:R-:W-:Y:S01]  /*19cd0*/  MOV R15, 0xffffffff ;  /* 0xffffffff000f7802 */ /* 0x000fe20000000f00 */
[----:B------:R-:W-:Y:S02]  /*19ce0*/  IMAD.MOV.U32 R12, RZ, RZ, RZ ;  /* 0x000000ffff0c7224 */ /* 0x000fe400078e00ff */
[----:B------:R-:W-:-:S07]  /*19cf0*/  IMAD.MOV.U32 R11, RZ, RZ, 0x181f ;  /* 0x0000181fff0b7424 */ /* 0x000fce00078e00ff */
[----:B---3--:R-:W-:Y:S05]  /*19d00*/  WARPSYNC.COLLECTIVE R15, `(.L_x_15134) ;  /* 0x000000000f087348 */ /* 0x008fea0003c00000 */
[----:B------:R0:W1:Y:S02]  /*19d10*/  SHFL.IDX P6, R14, R13, R12, R11 ;  /* 0x0000000c0d0e7389 */ /* 0x00006400000c000b */
[----:B01-3--:R-:W-:Y:S01]  /*19d20*/  ENDCOLLECTIVE ;  /* 0x000000000000791b */ /* 0x00bfe20003800000 */
.L_x_15134:
[----:B------:R-:W-:Y:S05]  /*19d30*/  BSYNC B1 ;  /* 0x0000000000017941 */ /* 0x000fea0003800000 */
.L_x_15133:
        /* <DEDUP_REMOVED lines=9> */
.L_x_15135:
[----:B------:R-:W-:Y:S02]  /*19dd0*/  IMAD.MOV.U32 R13, RZ, RZ, R25 ;  /* 0x000000ffff0d7224 */ /* 0x000fe400078e0019 */
[----:B------:R-:W-:Y:S01]  /*19de0*/  IMAD.MOV.U32 R12, RZ, RZ, 0x1 ;  /* 0x00000001ff0c7424 */ /* 0x000fe200078e00ff */
[----:B------:R-:W-:-:S13]  /*19df0*/  IADD3 R2, P0, R14, R0, RZ ;  /* 0x000000000e027210 */ /* 0x000fda0007f1e0ff */
[----:B------:R-:W-:Y:S05]  /*19e00*/  WARPSYNC.COLLECTIVE R15, `(.L_x_15136) ;  /* 0x000000000f087348 */ /* 0x000fea0003c00000 */
[----:B------:R0:W1:Y:S02]  /*19e10*/  SHFL.IDX P6, R14, R13, R12, R11 ;  /* 0x0000000c0d0e7389 */ /* 0x00006400000c000b */
[----:B01----:R-:W-:Y:S01]  /*19e20*/  ENDCOLLECTIVE ;  /* 0x000000000000791b */ /* 0x003fe20003800000 */
.L_x_15136:
        /* <DEDUP_REMOVED lines=13> */
.L_x_15137:
[----:B------:R-:W-:Y:S02]  /*19f00*/  IMAD.MOV.U32 R13, RZ, RZ, R25 ;  /* 0x000000ffff0d7224 */ /* 0x000fe400078e0019 */
[----:B------:R-:W-:Y:S01]  /*19f10*/  IMAD.MOV.U32 R12, RZ, RZ, 0x2 ;  /* 0x00000002ff0c7424 */ /* 0x000fe200078e00ff */
[----:B------:R-:W-:-:S13]  /*19f20*/  IADD3 R2, P0, R14, R0, RZ ;  /* 0x000000000e027210 */ /* 0x000fda0007f1e0ff */
[----:B------:R-:W-:Y:S05]  /*19f30*/  WARPSYNC.COLLECTIVE R15, `(.L_x_15138) ;  /* 0x000000000f087348 */ /* 0x000fea0003c00000 */
[----:B------:R0:W1:Y:S02]  /*19f40*/  SHFL.IDX P6, R14, R13, R12, R11 ;  /* 0x0000000c0d0e7389 */ /* 0x00006400000c000b */
[----:B01----:R-:W-:Y:S01]  /*19f50*/  ENDCOLLECTIVE ;  /* 0x000000000000791b */ /* 0x003fe20003800000 */
.L_x_15138:
        /* <DEDUP_REMOVED lines=13> */
.L_x_15139:
[----:B------:R-:W-:Y:S02]  /*1a030*/  IMAD.MOV.U32 R13, RZ, RZ, R25 ;  /* 0x000000ffff0d7224 */ /* 0x000fe400078e0019 */
[----:B------:R-:W-:Y:S02]  /*1a040*/  IMAD.MOV.U32 R12, RZ, RZ, 0x3 ;  /* 0x00000003ff0c7424 */ /* 0x000fe400078e00ff */
[----:B------:R-:W-:-:S07]  /*1a050*/  IMAD.MOV.U32 R8, RZ, RZ, R14 ;  /* 0x000000ffff087224 */ /* 0x000fce00078e000e */
[----:B------:R-:W-:Y:S05]  /*1a060*/  WARPSYNC.COLLECTIVE R15, `(.L_x_15140) ;  /* 0x000000000f087348 */ /* 0x000fea0003c00000 */
[----:B------:R0:W1:Y:S02]  /*1a070*/  SHFL.IDX P6, R14, R13, R12, R11 ;  /* 0x0000000c0d0e7389 */ /* 0x00006400000c000b */
[----:B01----:R-:W-:Y:S01]  /*1a080*/  ENDCOLLECTIVE ;  /* 0x000000000000791b */ /* 0x003fe20003800000 */
.L_x_15140:
        /* <DEDUP_REMOVED lines=14> */
.L_x_15141:
[----:B------:R-:W-:Y:S02]  /*1a170*/  IMAD.MOV.U32 R13, RZ, RZ, R25 ;  /* 0x000000ffff0d7224 */ /* 0x000fe400078e0019 */
[----:B------:R-:W-:Y:S01]  /*1a180*/  IMAD.MOV.U32 R12, RZ, RZ, 0x4 ;  /* 0x00000004ff0c7424 */ /* 0x000fe200078e00ff */
[----:B------:R-:W-:-:S13]  /*1a190*/  IADD3 R2, P0, R14, R0, RZ ;  /* 0x000000000e027210 */ /* 0x000fda0007f1e0ff */
[----:B------:R-:W-:Y:S05]  /*1a1a0*/  WARPSYNC.COLLECTIVE R15, `(.L_x_15142) ;  /* 0x000000000f087348 */ /* 0x000fea0003c00000 */
[----:B------:R0:W1:Y:S02]  /*1a1b0*/  SHFL.IDX P6, R14, R13, R12, R11 ;  /* 0x0000000c0d0e7389 */ /* 0x00006400000c000b */
[----:B01----:R-:W-:Y:S01]  /*1a1c0*/  ENDCOLLECTIVE ;  /* 0x000000000000791b */ /* 0x003fe20003800000 */
.L_x_15142:
        /* <DEDUP_REMOVED lines=13> */
.L_x_15143:
[----:B------:R-:W-:Y:S02]  /*1a2a0*/  IMAD.MOV.U32 R13, RZ, RZ, R25 ;  /* 0x000000ffff0d7224 */ /* 0x000fe400078e0019 */
[----:B------:R-:W-:Y:S01]  /*1a2b0*/  IMAD.MOV.U32 R12, RZ, RZ, 0x5 ;  /* 0x00000005ff0c7424 */ /* 0x000fe200078e00ff */
[----:B------:R-:W-:-:S13]  /*1a2c0*/  IADD3 R2, P0, R14, R0, RZ ;  /* 0x000000000e027210 */ /* 0x000fda0007f1e0ff */
[----:B------:R-:W-:Y:S05]  /*1a2d0*/  WARPSYNC.COLLECTIVE R15, `(.L_x_15144) ;  /* 0x000000000f087348 */ /* 0x000fea0003c00000 */
[----:B------:R0:W1:Y:S02]  /*1a2e0*/  SHFL.IDX P6, R14, R13, R12, R11 ;  /* 0x0000000c0d0e7389 */ /* 0x00006400000c000b */
[----:B01----:R-:W-:Y:S01]  /*1a2f0*/  ENDCOLLECTIVE ;  /* 0x000000000000791b */ /* 0x003fe20003800000 */
.L_x_15144:
        /* <DEDUP_REMOVED lines=13> */
.L_x_15145:
[----:B------:R-:W-:Y:S05]  /*1a3d0*/  BRA `(.L_x_15146) ;  /* 0xffffffac00d07947 */ /* 0x000fea000383ffff */
.L_x_15021:
        /* <DEDUP_REMOVED lines=8> */
.L_x_15148:
[----:B------:R-:W-:Y:S05]  /*1a460*/  BSYNC B0 ;  /* 0x0000000000007941 */ /* 0x000fea0003800000 */
.L_x_15147:
        /* <DEDUP_REMOVED lines=9> */
.L_x_15149:
[----:B------:R-:W-:Y:S02]  /*1a500*/  ULDC UR4, c[0x0][0xd3c] ;  /* 0x00034f0000047ab9 */ /* 0x000fe40000000800 */
[----:B------:R-:W-:-:S13]  /*1a510*/  ISETP.GE.OR P1, PT, R9, UR4, !P0 ;  /* 0x0000000409007c0c */ /* 0x000fda000c726670 */
[----:B------:R-:W0:Y:S08]  /*1a520*/  @!P1 LDC.64 R2, c[0x0][0xd80] ;  /* 0x00036000ff029b82 */ /* 0x000e300000000a00 */
[----:B------:R-:W1:Y:S01]  /*1a530*/  @!P1 LDC.64 R4, c[0x0][0xd78] ;  /* 0x00035e00ff049b82 */ /* 0x000e620000000a00 */
[----:B------:R-:W-:Y:S01]  /*1a540*/  IMAD.MOV.U32 R17, RZ, RZ, RZ ;  /* 0x000000ffff117224 */ /* 0x000fe200078e00ff */
[----:B------:R-:W-:Y:S01]  /*1a550*/  MOV R7, R14 ;  /* 0x0000000e00077202 */ /* 0x000fe20000000f00 */
        /* <DEDUP_REMOVED lines=18> */
.L_x_15150:
[----:B------:R-:W-:Y:S01]  /*1a680*/  IMAD.MOV.U32 R12, RZ, RZ, 0x2 ;  /* 0x00000002ff0c7424 */ /* 0x000fe200078e00ff */
[----:B------:R-:W-:-:S05]  /*1a690*/  SEL R14, R14, RZ, P1 ;  /* 0x000000ff0e0e7207 */ /* 0x000fca0000800000 */
[----:B------:R-:W-:-:S04]  /*1a6a0*/  IMAD.IADD R5, R13, 0x1, R14 ;  /* 0x000000010d057824 */ /* 0x000fc800078e020e */
[----:B------:R-:W-:-:S07]  /*1a6b0*/  IMAD.MOV.U32 R13, RZ, RZ, R5 ;  /* 0x000000ffff0d7224 */ /* 0x000fce00078e0005 */
[----:B------:R-:W-:Y:S05]  /*1a6c0*/  WARPSYNC.COLLECTIVE R15, `(.L_x_15151) ;  /* 0x000000000f087348 */ /* 0x000fea0003c00000 */
[----:B------:R0:W1:Y:S02]  /*1a6d0*/  SHFL.UP P6, R14, R13, R12, R11 ;  /* 0x0400000c0d0e7389 */ /* 0x00006400000c000b */
[----:B01----:R-:W-:Y:S01]  /*1a6e0*/  ENDCOLLECTIVE ;  /* 0x000000000000791b */ /* 0x003fe20003800000 */
.L_x_15151:
[----:B------:R-:W-:Y:S01]  /*1a6f0*/  IMAD.MOV.U32 R12, RZ, RZ, 0x4 ;  /* 0x00000004ff0c7424 */ /* 0x000fe200078e00ff */
[----:B------:R-:W-:-:S05]  /*1a700*/  SEL R2, R14, RZ, P2 ;  /* 0x000000ff0e027207 */ /* 0x000fca0001000000 */
[----:B------:R-:W-:-:S04]  /*1a710*/  IMAD.IADD R2, R5, 0x1, R2 ;  /* 0x0000000105027824 */ /* 0x000fc800078e0202 */
[----:B------:R-:W-:-:S07]  /*1a720*/  IMAD.MOV.U32 R13, RZ, RZ, R2 ;  /* 0x000000ffff0d7224 */ /* 0x000fce00078e0002 */
[----:B------:R-:W-:Y:S05]  /*1a730*/  WARPSYNC.COLLECTIVE R15, `(.L_x_15152) ;  /* 0x000000000f087348 */ /* 0x000fea0003c00000 */
[----:B------:R0:W1:Y:S02]  /*1a740*/  SHFL.UP P6, R14, R13, R12, R11 ;  /* 0x0400000c0d0e7389 */ /* 0x00006400000c000b */
[----:B01----:R-:W-:Y:S01]  /*1a750*/  ENDCOLLECTIVE ;  /* 0x000000000000791b */ /* 0x003fe20003800000 */
.L_x_15152:
[----:B------:R-:W-:Y:S01]  /*1a760*/  IMAD.MOV.U32 R12, RZ, RZ, 0x8 ;  /* 0x00000008ff0c7424 */ /* 0x000fe200078e00ff */
[----:B------:R-:W-:-:S05]  /*1a770*/  SEL R3, R14, RZ, P3 ;  /* 0x000000ff0e037207 */ /* 0x000fca0001800000 */
[----:B------:R-:W-:-:S04]  /*1a780*/  IMAD.IADD R3, R2, 0x1, R3 ;  /* 0x0000000102037824 */ /* 0x000fc800078e0203 */
[----:B------:R-:W-:-:S07]  /*1a790*/  IMAD.MOV.U32 R13, RZ, RZ, R3 ;  /* 0x000000ffff0d7224 */ /* 0x000fce00078e0003 */
[----:B------:R-:W-:Y:S05]  /*1a7a0*/  WARPSYNC.COLLECTIVE R15, `(.L_x_15153) ;  /* 0x000000000f087348 */ /* 0x000fea0003c00000 */
[----:B------:R0:W1:Y:S02]  /*1a7b0*/  SHFL.UP P6, R14, R13, R12, R11 ;  /* 0x0400000c0d0e7389 */ /* 0x00006400000c000b */
[----:B01----:R-:W-:Y:S01]  /*1a7c0*/  ENDCOLLECTIVE ;  /* 0x000000000000791b */ /* 0x003fe20003800000 */
.L_x_15153:
[----:B------:R-:W-:Y:S01]  /*1a7d0*/  IMAD.MOV.U32 R12, RZ, RZ, 0x10 ;  /* 0x00000010ff0c7424 */ /* 0x000fe200078e00ff */
[----:B------:R-:W-:-:S05]  /*1a7e0*/  SEL R14, R14, RZ, P4 ;  /* 0x000000ff0e0e7207 */ /* 0x000fca0002000000 */
[----:B------:R-:W-:-:S04]  /*1a7f0*/  IMAD.IADD R5, R3, 0x1, R14 ;  /* 0x0000000103057824 */ /* 0x000fc800078e020e */
[----:B------:R-:W-:-:S07]  /*1a800*/  IMAD.MOV.U32 R13, RZ, RZ, R5 ;  /* 0x000000ffff0d7224 */ /* 0x000fce00078e0005 */
[----:B------:R-:W-:Y:S05]  /*1a810*/  WARPSYNC.COLLECTIVE R15, `(.L_x_15154) ;  /* 0x000000000f087348 */ /* 0x000fea0003c00000 */
[----:B------:R0:W1:Y:S02]  /*1a820*/  SHFL.UP P6, R14, R13, R12, R11 ;  /* 0x0400000c0d0e7389 */ /* 0x00006400000c000b */
[----:B01----:R-:W-:Y:S01]  /*1a830*/  ENDCOLLECTIVE ;  /* 0x000000000000791b */ /* 0x003fe20003800000 */
.L_x_15154:
        /* <DEDUP_REMOVED lines=8> */
.L_x_15155:
[----:B------:R-:W-:Y:S05]  /*1a8c0*/  BRA `(.L_x_15156) ;  /* 0xffffffb0002c7947 */ /* 0x000fea000383ffff */
.L_x_15024:
[----:B------:R-:W-:Y:S01]  /*1a8d0*/  BSSY B0, `(.L_x_15157) ;  /* 0x0000007000007945 */ /* 0x000fe20003800000 */
[----:B------:R-:W-:Y:S02]  /*1a8e0*/  IMAD.MOV.U32 R12, RZ, RZ, 0x1 ;  /* 0x00000001ff0c7424 */ /* 0x000fe400078e00ff */
[----:B------:R-:W-:Y:S02]  /*1a8f0*/  IMAD.MOV.U32 R11, RZ, RZ, RZ ;  /* 0x000000ffff0b7224 */ /* 0x000fe400078e00ff */
[----:B------:R-:W-:-:S07]  /*1a900*/  IMAD.MOV.U32 R15, RZ, RZ, -0x1 ;  /* 0xffffffffff0f7424 */ /* 0x000fce00078e00ff */
[----:B-123--:R-:W-:Y:S05]  /*1a910*/  WARPSYNC.COLLECTIVE R15, `(.L_x_15158) ;  /* 0x000000000f087348 */ /* 0x00efea0003c00000 */
[----:B------:R0:W4:Y:S02]  /*1a920*/  SHFL.UP P6, R14, R13, R12, R11 ;  /* 0x0400000c0d0e7389 */ /* 0x00012400000c000b */
[----:B01234-:R-:W-:Y:S01]  /*1a930*/  ENDCOLLECTIVE ;  /* 0x000000000000791b */ /* 0x01ffe20003800000 */
.L_x_15158:
[----:B------:R-:W-:Y:S05]  /*1a940*/  BSYNC B0 ;  /* 0x0000000000007941 */ /* 0x000fea0003800000 */
.L_x_15157:
        /* <DEDUP_REMOVED lines=8> */
.L_x_15159:
[----:B------:R-:W-:Y:S01]  /*1a9d0*/  IMAD.MOV.U32 R12, RZ, RZ, 0x4 ;  /* 0x00000004ff0c7424 */ /* 0x000fe200078e00ff */
[----:B------:R-:W-:-:S05]  /*1a9e0*/  SEL R2, R14, RZ, P2 ;  /* 0x000000ff0e027207 */ /* 0x000fca0001000000 */
[----:B------:R-:W-:-:S04]  /*1a9f0*/  IMAD.IADD R2, R13, 0x1, R2 ;  /* 0x000000010d027824 */ /* 0x000fc800078e0202 */
[----:B------:R-:W-:-:S07]  /*1aa00*/  IMAD.MOV.U32 R13, RZ, RZ, R2 ;  /* 0x000000ffff0d7224 */ /* 0x000fce00078e0002 */
[----:B------:R-:W-:Y:S05]  /*1aa10*/  WARPSYNC.COLLECTIVE R15, `(.L_x_15160) ;  /* 0x000000000f087348 */ /* 0x000fea0003c00000 */
[----:B------:R0:W1:Y:S02]  /*1aa20*/  SHFL.UP P6, R14, R13, R12, R11 ;  /* 0x0400000c0d0e7389 */ /* 0x00006400000c000b */
[----:B01----:R-:W-:Y:S01]  /*1aa30*/  ENDCOLLECTIVE ;  /* 0x000000000000791b */ /* 0x003fe20003800000 */
.L_x_15160:
[----:B------:R-:W-:Y:S01]  /*1aa40*/  IMAD.MOV.U32 R12, RZ, RZ, 0x8 ;  /* 0x00000008ff0c7424 */ /* 0x000fe200078e00ff */
[----:B------:R-:W-:-:S05]  /*1aa50*/  SEL R3, R14, RZ, P3 ;  /* 0x000000ff0e037207 */ /* 0x000fca0001800000 */
[----:B------:R-:W-:-:S04]  /*1aa60*/  IMAD.IADD R3, R2, 0x1, R3 ;  /* 0x0000000102037824 */ /* 0x000fc800078e0203 */
[----:B------:R-:W-:-:S07]  /*1aa70*/  IMAD.MOV.U32 R13, RZ, RZ, R3 ;  /* 0x000000ffff0d7224 */ /* 0x000fce00078e0003 */
[----:B------:R-:W-:Y:S05]  /*1aa80*/  WARPSYNC.COLLECTIVE R15, `(.L_x_15161) ;  /* 0x000000000f087348 */ /* 0x000fea0003c00000 */
[----:B------:R0:W1:Y:S02]  /*1aa90*/  SHFL.UP P6, R14, R13, R12, R11 ;  /* 0x0400000c0d0e7389 */ /* 0x00006400000c000b */
[----:B01----:R-:W-:Y:S01]  /*1aaa0*/  ENDCOLLECTIVE ;  /* 0x000000000000791b */ /* 0x003fe20003800000 */
.L_x_15161:
[----:B------:R-:W-:Y:S01]  /*1aab0*/  IMAD.MOV.U32 R12, RZ, RZ, 0x10 ;  /* 0x00000010ff0c7424 */ /* 0x000fe200078e00ff */
[----:B------:R-:W-:-:S05]  /*1aac0*/  SEL R14, R14, RZ, P4 ;  /* 0x000000ff0e0e7207 */ /* 0x000fca0002000000 */
[----:B------:R-:W-:-:S04]  /*1aad0*/  IMAD.IADD R5, R3, 0x1, R14 ;  /* 0x0000000103057824 */ /* 0x000fc800078e020e */
[----:B------:R-:W-:-:S07]  /*1aae0*/  IMAD.MOV.U32 R13, RZ, RZ, R5 ;  /* 0x000000ffff0d7224 */ /* 0x000fce00078e0005 */
[----:B------:R-:W-:Y:S05]  /*1aaf0*/  WARPSYNC.COLLECTIVE R15, `(.L_x_15162) ;  /* 0x000000000f087348 */ /* 0x000fea0003c00000 */
[----:B------:R0:W1:Y:S02]  /*1ab00*/  SHFL.UP P6, R14, R13, R12, R11 ;  /* 0x0400000c0d0e7389 */ /* 0x00006400000c000b */
[----:B01----:R-:W-:Y:S01]  /*1ab10*/  ENDCOLLECTIVE ;  /* 0x000000000000791b */ /* 0x003fe20003800000 */
.L_x_15162:
        /* <DEDUP_REMOVED lines=8> */
.L_x_15163:
[----:B------:R-:W-:Y:S05]  /*1aba0*/  BRA `(.L_x_15164) ;  /* 0xffffffb000187947 */ /* 0x000fea000383ffff */
.L_x_15026:
[----:B------:R-:W-:Y:S01]  /*1abb0*/  BSSY B0, `(.L_x_15165) ;  /* 0x0000006000007945 */ /* 0x000fe20003800000 */
[----:B------:R-:W-:Y:S01]  /*1abc0*/  PLOP3.LUT P6, PT, P6, PT, PT, 0x8, 0x0 ;  /* 0x000000000000781c */ /* 0x000fe200037ce170 */
[----:B------:R-:W-:-:S12]  /*1abd0*/  IMAD.MOV.U32 R15, RZ, RZ, -0x1 ;  /* 0xffffffffff0f7424 */ /* 0x000fd800078e00ff */
[----:B0123--:R-:W-:Y:S05]  /*1abe0*/  WARPSYNC.COLLECTIVE R15, `(.L_x_15166) ;  /* 0x000000000f087348 */ /* 0x00ffea0003c00000 */
[----:B------:R-:W-:Y:S01]  /*1abf0*/  VOTE.ANY R14, PT, P6 ;  /* 0x00000000000e7806 */ /* 0x000fe200030e0100 */
[----:B0123--:R-:W-:Y:S06]  /*1ac00*/  ENDCOLLECTIVE ;  /* 0x000000000000791b */ /* 0x00ffec0003800000 */
.L_x_15166:
[----:B------:R-:W-:Y:S05]  /*1ac10*/  BSYNC B0 ;  /* 0x0000000000007941 */ /* 0x000fea0003800000 */
.L_x_15165:
        /* <DEDUP_REMOVED lines=8> */
.L_x_15167:
[----:B------:R-:W-:Y:S02]  /*1aca0*/  IMAD.IADD R19, R12, 0x1, R19 ;  /* 0x000000010c137824 */ /* 0x000fe400078e0213 */
[----:B------:R-:W-:Y:S02]  /*1acb0*/  IMAD.MOV.U32 R13, RZ, RZ, R4 ;  /* 0x000000ffff0d7224 */ /* 0x000fe400078e0004 */
[----:B------:R-:W-:-:S07]  /*1acc0*/  IMAD.MOV.U32 R17, RZ, RZ, R14 ;  /* 0x000000ffff117224 */ /* 0x000fce00078e000e */
[----:B------:R-:W-:Y:S05]  /*1acd0*/  WARPSYNC.COLLECTIVE R15, `(.L_x_15168) ;  /* 0x000000000f087348 */ /* 0x000fea0003c00000 */
[----:B------:R0:W1:Y:S02]  /*1ace0*/  SHFL.IDX P6, R14, R13, R12, R11 ;  /* 0x0000000c0d0e7389 */ /* 0x00006400000c000b */
[----:B01----:R-:W-:Y:S01]  /*1acf0*/  ENDCOLLECTIVE ;  /* 0x000000000000791b */ /* 0x003fe20003800000 */
.L_x_15168:
[----:B------:R-:W-:Y:S01]  /*1ad00*/  IMAD.MOV.U32 R4, RZ, RZ, R14 ;  /* 0x000000ffff047224 */ /* 0x000fe200078e000e */
[----:B------:R-:W-:Y:S06]  /*1ad10*/  BRA `(.L_x_15169) ;  /* 0xffffffac00fc7947 */ /* 0x000fec000383ffff */
.L_x_15028:
[----:B------:R-:W-:Y:S01]  /*1ad20*/  BSSY B0, `(.L_x_15170) ;  /* 0x0000007000007945 */ /* 0x000fe20003800000 */
[----:B------:R-:W-:Y:S02]  /*1ad30*/  IMAD.MOV.U32 R13, RZ, RZ, R2 ;  /* 0x000000ffff0d7224 */ /* 0x000fe400078e0002 */
[----:B------:R-:W-:Y:S02]  /*1ad40*/  IMAD.MOV.U32 R11, RZ, RZ, 0x1f ;  /* 0x0000001fff0b7424 */ /* 0x000fe400078e00ff */
[----:B------:R-:W-:-:S07]  /*1ad50*/  IMAD.MOV.U32 R15, RZ, RZ, -0x1 ;  /* 0xffffffffff0f7424 */ /* 0x000fce00078e00ff */
[----:B0123--:R-:W-:Y:S05]  /*1ad60*/  WARPSYNC.COLLECTIVE R15, `(.L_x_15171) ;  /* 0x000000000f087348 */ /* 0x00ffea0003c00000 */
[----:B------:R4:W0:Y:S02]  /*1ad70*/  SHFL.IDX P6, R14, R13, R12, R11 ;  /* 0x0000000c0d0e7389 */ /* 0x00082400000c000b */
[----:B01234-:R-:W-:Y:S01]  /*1ad80*/  ENDCOLLECTIVE ;  /* 0x000000000000791b */ /* 0x01ffe20003800000 */
.L_x_15171:
[----:B------:R-:W-:Y:S05]  /*1ad90*/  BSYNC B0 ;  /* 0x0000000000007941 */ /* 0x000fea0003800000 */
.L_x_15170:
[----:B------:R-:W-:Y:S01]  /*1ada0*/  IMAD.MOV.U32 R6, RZ, RZ, R14 ;  /* 0x000000ffff067224 */ /* 0x000fe200078e000e */
[----:B------:R-:W-:Y:S06]  /*1adb0*/  BRA `(.L_x_15027) ;  /* 0xffffffac00ec7947 */ /* 0x000fec000383ffff */
.L_x_15034:
[----:B-1----:R1:W4:Y:S02]  /*1adc0*/  SYNCS.PHASECHK.TRANS64.TRYWAIT P0, [R5+URZ+0x32420], R0 ;  /* 0x03242000050075a7 */ /* 0x002324000800017f */
[----:B----4-:R-:W-:Y:S05]  /*1add0*/  @!P0 NANOSLEEP.SYNCS 0x989680 ;  /* 0x009896800000895d */ /* 0x010fea0003900000 */
[----:B------:R-:W4:Y:S02]  /*1ade0*/  @!P0 SYNCS.PHASECHK.TRANS64 P0, [R5+URZ+0x32420], R0 ;  /* 0x03242000050085a7 */ /* 0x000f24000800007f */
[----:B----4-:R-:W-:Y:S05]  /*1adf0*/  @!P0 BRA `(.L_x_15034) ;  /* 0xfffffffc00f08947 */ /* 0x010fea000383ffff */
[----:B------:R-:W-:Y:S05]  /*1ae00*/  BRA `(.L_x_15172) ;  /* 0xffffffb800447947 */ /* 0x000fea000383ffff */
.L_x_15035:
        /* <DEDUP_REMOVED lines=11> */
.L_x_15174:
[----:B------:R-:W-:Y:S05]  /*1aec0*/  BSYNC B0 ;  /* 0x0000000000007941 */ /* 0x000fea0003800000 */
.L_x_15173:
[----:B------:R-:W-:Y:S05]  /*1aed0*/  BRA `(.L_x_15175) ;  /* 0xffffffb8002c7947 */ /* 0x000fea000383ffff */
.L_x_15038:
[----:B------:R-:W-:Y:S01]  /*1aee0*/  BSSY B1, `(.L_x_15176) ;  /* 0x0000006000017945 */ /* 0x000fe20003800000 */
[----:B------:R-:W-:-:S07]  /*1aef0*/  IMAD.MOV.U32 R15, RZ, RZ, -0x1 ;  /* 0xffffffffff0f7424 */ /* 0x000fce00078e00ff */
[----:B0123--:R-:W-:Y:S05]  /*1af00*/  WARPSYNC.COLLECTIVE R15, `(.L_x_15177) ;  /* 0x000000000f0c7348 */ /* 0x00ffea0003c00000 */
[----:B------:R-:W-:Y:S02]  /*1af10*/  ELECT P6, UR62, PT ;  /* 0x00000000003e782f */ /* 0x000fe400038c0000 */
[----:B------:R-:W-:Y:S01]  /*1af20*/  MOV R14, UR62 ;  /* 0x0000003e000e7c02 */ /* 0x000fe20008000f00 */
[----:B0123--:R-:W-:Y:S10]  /*1af30*/  ENDCOLLECTIVE ;  /* 0x000000000000791b */ /* 0x00fff40003800000 */
.L_x_15177:
[----:B------:R-:W-:Y:S05]  /*1af40*/  BSYNC B1 ;  /* 0x0000000000017941 */ /* 0x000fea0003800000 */
.L_x_15176:
[----:B------:R-:W-:Y:S05]  /*1af50*/  BRA `(.L_x_15178) ;  /* 0xffffffb800247947 */ /* 0x000fea000383ffff */
.L_x_15040:
[----:B-1----:R1:W4:Y:S02]  /*1af60*/  SYNCS.PHASECHK.TRANS64.TRYWAIT P1, [R3+URZ+0x32440], R2 ;  /* 0x03244002030075a7 */ /* 0x002324000802017f */
[----:B----4-:R-:W-:Y:S05]  /*1af70*/  @!P1 NANOSLEEP.SYNCS 0x989680 ;  /* 0x009896800000995d */ /* 0x010fea0003900000 */
[----:B------:R-:W4:Y:S02]  /*1af80*/  @!P1 SYNCS.PHASECHK.TRANS64 P1, [R3+URZ+0x32440], R2 ;  /* 0x03244002030095a7 */ /* 0x000f24000802007f */
[----:B----4-:R-:W-:Y:S05]  /*1af90*/  @!P1 BRA `(.L_x_15040) ;  /* 0xfffffffc00f09947 */ /* 0x010fea000383ffff */
[----:B------:R-:W-:Y:S05]  /*1afa0*/  BRA `(.L_x_15179) ;  /* 0xffffffb8004c7947 */ /* 0x000fea000383ffff */
.L_x_15042:
[----:B----4-:R4:W0:Y:S02]  /*1afb0*/  SYNCS.PHASECHK.TRANS64.TRYWAIT P1, [R5+URZ+0x32440], R0 ;  /* 0x03244000050075a7 */ /* 0x010824000802017f */
[----:B0-----:R-:W-:Y:S05]  /*1afc0*/  @!P1 NANOSLEEP.SYNCS 0x989680 ;  /* 0x009896800000995d */ /* 0x001fea0003900000 */
[----:B------:R-:W0:Y:S02]  /*1afd0*/  @!P1 SYNCS.PHASECHK.TRANS64 P1, [R5+URZ+0x32440], R0 ;  /* 0x03244000050095a7 */ /* 0x000e24000802007f */
[----:B0-----:R-:W-:Y:S05]  /*1afe0*/  @!P1 BRA `(.L_x_15042) ;  /* 0xfffffffc00f09947 */ /* 0x001fea000383ffff */
[----:B------:R-:W-:Y:S05]  /*1aff0*/  BRA `(.L_x_15180) ;  /* 0xffffffb800587947 */ /* 0x000fea000383ffff */
.L_x_15044:
[----:B------:R0:W0:Y:S02]  /*1b000*/  SYNCS.PHASECHK.TRANS64.TRYWAIT P1, [R3+URZ+0x32460], R2 ;  /* 0x03246002030075a7 */ /* 0x000024000802017f */
[----:B0-----:R-:W-:Y:S05]  /*1b010*/  @!P1 NANOSLEEP.SYNCS 0x989680 ;  /* 0x009896800000995d */ /* 0x001fea0003900000 */
[----:B------:R-:W0:Y:S02]  /*1b020*/  @!P1 SYNCS.PHASECHK.TRANS64 P1, [R3+URZ+0x32460], R2 ;  /* 0x03246002030095a7 */ /* 0x000e24000802007f */
[----:B0-----:R-:W-:Y:S05]  /*1b030*/  @!P1 BRA `(.L_x_15044) ;  /* 0xfffffffc00f09947 */ /* 0x001fea000383ffff */
[----:B------:R-:W-:Y:S05]  /*1b040*/  BRA `(.L_x_15181) ;  /* 0xffffffb800547947 */ /* 0x000fea000383ffff */
.L_x_15182:
        /* <DEDUP_REMOVED lines=11> */
.L_x_15785:


//--------------------- .text._ZN7cutlass13device_kernelIN5flash11enable_sm90INS1_16FlashAttnFwdSm90INS1_25CollectiveMainloopFwdSm90ILi2EN4cute5tupleIJNS5_1CILi1EEES8_S8_EEENS6_IJNS7_ILi128EEENS7_ILi96EEENS7_ILi64EEEEEELi256ENS_10bfloat16_tEfNS_4arch4Sm90ELb1ELb0ELb1ELb1ELb1ELb1ELb1ELb1ELb0ELb1ELb1ELb0EEENS1_21CollectiveEpilogueFwdINS6_IJSA_NS7_ILi256EEESB_EEES9_SE_SG_Li256ELb1ELb1ELb1ELb0EEENS1_36VarlenDynamicPersistentTileSchedulerILi128ELi96ELi256ELi128ELb1ELb1ELb1ELb1ELb1ELb1EEEEEEEEEvNT_6ParamsE --------------------------
	.section	.text._ZN7cutlass13device_kernelIN5flash11enable_sm90INS1_16FlashAttnFwdSm90INS1_25CollectiveMainloopFwdSm90ILi2EN4cute5tupleIJNS5_1CILi1EEES8_S8_EEENS6_IJNS7_ILi128EEENS7_ILi96EEENS7_ILi64EEEEEELi256ENS_10bfloat16_tEfNS_4arch4Sm90ELb1ELb0ELb1ELb1ELb1ELb1ELb1ELb1ELb0ELb1ELb1ELb0EEENS1_21CollectiveEpilogueFwdINS6_IJSA_NS7_ILi256EEESB_EEES9_SE_SG_Li256ELb1ELb1ELb1ELb0EEENS1_36VarlenDynamicPersistentTileSchedulerILi128ELi96ELi256ELi128ELb1ELb1ELb1ELb1ELb1ELb1EEEEEEEEEvNT_6ParamsE,"ax",@progbits
	.align	128
.text._ZN7cutlass13device_kernelIN5flash11enable_sm90INS1_16FlashAttnFwdSm90INS1_25CollectiveMainloopFwdSm90ILi2EN4cute5tupleIJNS5_1CILi1EEES8_S8_EEENS6_IJNS7_ILi128EEENS7_ILi96EEENS7_ILi64EEEEEELi256ENS_10bfloat16_tEfNS_4arch4Sm90ELb1ELb0ELb1ELb1ELb1ELb1ELb1ELb1ELb0ELb1ELb1ELb0EEENS1_21CollectiveEpilogueFwdINS6_IJSA_NS7_ILi256EEESB_EEES9_SE_SG_Li256ELb1ELb1ELb1ELb0EEENS1_36VarlenDynamicPersistentTileSchedulerILi128ELi96ELi256ELi128ELb1ELb1ELb1ELb1ELb1ELb1EEEEEEEEEvNT_6ParamsE:
        .type           _ZN7cutlass13device_kernelIN5flash11enable_sm90INS1_16FlashAttnFwdSm90INS1_25CollectiveMainloopFwdSm90ILi2EN4cute5tupleIJNS5_1CILi1EEES8_S8_EEENS6_IJNS7_ILi128EEENS7_ILi96EEENS7_ILi64EEEEEELi256ENS_10bfloat16_tEfNS_4arch4Sm90ELb1ELb0ELb1ELb1ELb1ELb1ELb1ELb1ELb0ELb1ELb1ELb0EEENS1_21CollectiveEpilogueFwdINS6_IJSA_NS7_ILi256EEESB_EEES9_SE_SG_Li256ELb1ELb1ELb1ELb0EEENS1_36VarlenDynamicPersistentTileSchedulerILi128ELi96ELi256ELi128ELb1ELb1ELb1ELb1ELb1ELb1EEEEEEEEEvNT_6ParamsE,@function
        .size           _ZN7cutlass13device_kernelIN5flash11enable_sm90INS1_16FlashAttnFwdSm90INS1_25CollectiveMainloopFwdSm90ILi2EN4cute5tupleIJNS5_1CILi1EEES8_S8_EEENS6_IJNS7_ILi128EEENS7_ILi96EEENS7_ILi64EEEEEELi256ENS_10bfloat16_tEfNS_4arch4Sm90ELb1ELb0ELb1ELb1ELb1ELb1ELb1ELb1ELb0ELb1ELb1ELb0EEENS1_21CollectiveEpilogueFwdINS6_IJSA_NS7_ILi256EEESB_EEES9_SE_SG_Li256ELb1ELb1ELb1ELb0EEENS1_36VarlenDynamicPersistentTileSchedulerILi128ELi96ELi256ELi128ELb1ELb1ELb1ELb1ELb1ELb1EEEEEEEEEvNT_6ParamsE,(.L_x_15786 - _ZN7cutlass13device_kernelIN5flash11enable_sm90INS1_16FlashAttnFwdSm90INS1_25CollectiveMainloopFwdSm90ILi2EN4cute5tupleIJNS5_1CILi1EEES8_S8_EEENS6_IJNS7_ILi128EEENS7_ILi96EEENS7_ILi64EEEEEELi256ENS_10bfloat16_tEfNS_4arch4Sm90ELb1ELb0ELb1ELb1ELb1ELb1ELb1ELb1ELb0ELb1ELb1ELb0EEENS1_21CollectiveEpilogueFwdINS6_IJSA_NS7_ILi256EEESB_EEES9_SE_SG_Li256ELb1ELb1ELb1ELb0EEENS1_36VarlenDynamicPersistentTileSchedulerILi128ELi96ELi256ELi128ELb1ELb1ELb1ELb1ELb1ELb1EEEEEEEEEvNT_6ParamsE)
        .other          _ZN7cutlass13device_kernelIN5flash11enable_sm90INS1_16FlashAttnFwdSm90INS1_25CollectiveMainloopFwdSm90ILi2EN4cute5tupleIJNS5_1CILi1EEES8_S8_EEENS6_IJNS7_ILi128EEENS7_ILi96EEENS7_ILi64EEEEEELi256ENS_10bfloat16_tEfNS_4arch4Sm90ELb1ELb0ELb1ELb1ELb1ELb1ELb1ELb1ELb0ELb1ELb1ELb0EEENS1_21CollectiveEpilogueFwdINS6_IJSA_NS7_ILi256EEESB_EEES9_SE_SG_Li256ELb1ELb1ELb1ELb0EEENS1_36VarlenDynamicPersistentTileSchedulerILi128ELi96ELi256ELi128ELb1ELb1ELb1ELb1ELb1ELb1EEEEEEEEEvNT_6ParamsE,@"STO_CUDA_ENTRY STV_DEFAULT"
_ZN7cutlass13device_kernelIN5flash11enable_sm90INS1_16FlashAttnFwdSm90INS1_25CollectiveMainloopFwdSm90ILi2EN4cute5tupleIJNS5_1CILi1EEES8_S8_EEENS6_IJNS7_ILi128EEENS7_ILi96EEENS7_ILi64EEEEEELi256ENS_10bfloat16_tEfNS_4arch4Sm90ELb1ELb0ELb1ELb1ELb1ELb1ELb1ELb1ELb0ELb1ELb1ELb0EEENS1_21CollectiveEpilogueFwdINS6_IJSA_NS7_ILi256EEESB_EEES9_SE_SG_Li256ELb1ELb1ELb1ELb0EEENS1_36VarlenDynamicPersistentTileSchedulerILi128ELi96ELi256ELi128ELb1ELb1ELb1ELb1ELb1ELb1EEEEEEEEEvNT_6ParamsE:
        /* <DEDUP_REMOVED lines=18> */
.L_x_15184:
[----:B------:R-:W-:Y:S05]  /*0120*/  BSYNC B0 ;  /* 0x0000000000007941 */ /* 0x000fea0003800000 */
.L_x_15183:
        /* <DEDUP_REMOVED lines=43> */
.L_x_15185:
        /* <DEDUP_REMOVED lines=22> */
.L_x_15186:
        /* <DEDUP_REMOVED lines=18> */
.L_x_15187:
        /* <DEDUP_REMOVED lines=22> */
.L_x_15188:
        /* <DEDUP_REMOVED lines=22> */
.L_x_15189:
        /* <DEDUP_REMOVED lines=8> */
.L_x_15192:
        /* <DEDUP_REMOVED lines=21> */
[----:B------:R-:W-:Y:S01]  /*0af0*/  CS2R R18, SRZ ;  /* 0x0000000000127805 */ /* 0x000fe2000001ff00 */
[----:B------:R-:W-:Y:S01]  /*0b00*/  IMAD.MOV.U32 R206, RZ, RZ, RZ ;  /* 0x000000ffffce7224 */ /* 0x000fe200078e00ff */
[----:B------:R-:W-:Y:S01]  /*0b10*/  ULOP3.LUT UR47, UR36, 0x1, URZ, 0xfc, !UPT ;  /* 0x00000001242f7892 */ /* 0x000fe2000f8efc3f */
[----:B------:R-:W-:Y:S01]  /*0b20*/  IMAD.MOV.U32 R204, RZ, RZ, RZ ;  /* 0x000000ffffcc7224 */ /* 0x000fe200078e00ff */
[----:B------:R-:W-:-:S04]  /*0b30*/  SHF.R.S32.HI R3, RZ, 0x1f, R0 ;  /* 0x0000001fff037819 */ /* 0x000fc80000011400 */
[CC--:B------:R-:W-:Y:S02]  /*0b40*/  LEA.HI R2, R3.reuse, R0.reuse, RZ, 0x7 ;  /* 0x0000000003027211 */ /* 0x0c0fe400078f38ff */
[CC--:B------:R-:W-:Y:S02]  /*0b50*/  LEA.HI R4, R3.reuse, R0.reuse, RZ, 0x4 ;  /* 0x0000000003047211 */ /* 0x0c0fe400078f20ff */
[----:B------:R-:W-:Y:S02]  /*0b60*/  LOP3.LUT R5, R2, 0xffffff80, RZ, 0xc0, !PT ;  /* 0xffffff8002057812 */ /* 0x000fe400078ec0ff */
[----:B------:R-:W-:Y:S02]  /*0b70*/  SHF.R.S32.HI R7, RZ, 0x4, R4 ;  /* 0x00000004ff077819 */ /* 0x000fe40000011404 */
[----:B------:R-:W-:Y:S01]  /*0b80*/  LEA.HI R202, R3, R0, RZ, 0x2 ;  /* 0x0000000003ca7211 */ /* 0x000fe200078f10ff */
[----:B------:R-:W-:Y:S01]  /*0b90*/  IMAD.IADD R20, R0, 0x1, -R5 ;  /* 0x0000000100147824 */ /* 0x000fe200078e0a05 */
[----:B------:R-:W-:-:S02]  /*0ba0*/  SHF.R.S32.HI R5, RZ, 0x7, R2 ;  /* 0x00000007ff057819 */ /* 0x000fc40000011402 */
[----:B------:R-:W-:Y:S02]  /*0bb0*/  LEA.HI R6, R4, R7, RZ, 0x1 ;  /* 0x0000000704067211 */ /* 0x000fe400078f08ff */
[----:B------:R-:W-:Y:S01]  /*0bc0*/  SHF.R.S32.HI R9, RZ, 0x1f, R20 ;  /* 0x0000001fff097819 */ /* 0x000fe20000011414 */
[----:B------:R-:W-:Y:S01]  /*0bd0*/  STL [R1+0x160], R20 ;  /* 0x0001601401007387 */ /* 0x000fe20000100800 */
[----:B------:R-:W-:Y:S02]  /*0be0*/  LEA.HI R2, R2, R5, RZ, 0x1 ;  /* 0x0000000502027211 */ /* 0x000fe400078f08ff */
[----:B------:R-:W-:Y:S02]  /*0bf0*/  LEA.HI R10, R9, R20, RZ, 0x2 ;  /* 0x00000014090a7211 */ /* 0x000fe400078f10ff */
[----:B------:R-:W-:Y:S02]  /*0c00*/  LOP3.LUT R2, R2, 0x3fffffe, RZ, 0xc0, !PT ;  /* 0x03fffffe02027812 */ /* 0x000fe400078ec0ff */
[----:B------:R-:W-:-:S02]  /*0c10*/  SHF.R.S32.HI R11, RZ, 0x2, R10 ;  /* 0x00000002ff0b7819 */ /* 0x000fc4000001140a */
[----:B------:R-:W-:Y:S02]  /*0c20*/  SHF.R.S32.HI R8, RZ, 0x1f, R10 ;  /* 0x0000001fff087819 */ /* 0x000fe4000001140a */
[----:B------:R-:W-:Y:S02]  /*0c30*/  LEA.HI R9, R9, R20, RZ, 0x5 ;  /* 0x0000001409097211 */ /* 0x000fe400078f28ff */
[----:B------:R-:W-:Y:S02]  /*0c40*/  LEA.HI R8, R8, R11, RZ, 0x3 ;  /* 0x0000000b08087211 */ /* 0x000fe400078f18ff */
[----:B------:R-:W-:Y:S02]  /*0c50*/  LOP3.LUT R6, R6, 0x1ffffffe, RZ, 0xc0, !PT ;  /* 0x1ffffffe06067812 */ /* 0x000fe400078ec0ff */
[----:B------:R-:W-:Y:S01]  /*0c60*/  LOP3.LUT R12, R8, 0xfffffff8, RZ, 0xc0, !PT ;  /* 0xfffffff8080c7812 */ /* 0x000fe200078ec0ff */
[----:B------:R-:W-:Y:S01]  /*0c70*/  IMAD.IADD R8, R5, 0x1, -R2 ;  /* 0x0000000105087824 */ /* 0x000fe200078e0a02 */
[-C--:B------:R-:W-:Y:S01]  /*0c80*/  LEA.HI R2, R3, R0.reuse, RZ, 0x5 ;  /* 0x0000000003027211 */ /* 0x080fe200078f28ff */
[----:B------:R-:W-:Y:S01]  /*0c90*/  IMAD.IADD R6, R7, 0x1, -R6 ;  /* 0x0000000107067824 */ /* 0x000fe200078e0a06 */
[----:B------:R-:W-:Y:S01]  /*0ca0*/  LEA.HI R3, R3, R0, RZ, 0x3 ;  /* 0x0000000003037211 */ /* 0x000fe200078f18ff */
[----:B------:R-:W-:Y:S01]  /*0cb0*/  IMAD.IADD R12, R11, 0x1, -R12 ;  /* 0x000000010b0c7824 */ /* 0x000fe200078e0a0c */
[----:B------:R-:W-:-:S02]  /*0cc0*/  SHF.R.S32.HI R9, RZ, 0x5, R9 ;  /* 0x00000005ff097819 */ /* 0x000fc40000011409 */
[----:B------:R-:W-:Y:S02]  /*0cd0*/  LOP3.LUT R5, R4, 0x3fffff0, RZ, 0xc0, !PT ;  /* 0x03fffff004057812 */ /* 0x000fe400078ec0ff */
        /* <DEDUP_REMOVED lines=9> */
[----:B------:R-:W-:-:S02]  /*0d70*/  VIADD R9, R202, 0x40 ;  /* 0x00000040ca097836 */ /* 0x000fc40000000000 */
[----:B------:R0:W-:Y:S01]  /*0d80*/  STL [R1+0xbc], R16 ;  /* 0x0000bc1001007387 */ /* 0x0001e20000100800 */
[----:B------:R-:W-:Y:S02]  /*0d90*/  IMAD R5, R16, 0x10, R5 ;  /* 0x0000001010057824 */ /* 0x000fe400078e0205 */
[----:B------:R-:W-:Y:S01]  /*0da0*/  IMAD.IADD R222, R0, 0x1, -R7 ;  /* 0x0000000100de7824 */ /* 0x000fe200078e0a07 */
[----:B------:R-:W-:Y:S01]  /*0db0*/  LEA.HI R0, R3, R3, RZ, 0x1 ;  /* 0x0000000303007211 */ /* 0x000fe200078f08ff */
[----:B------:R-:W-:Y:S01]  /*0dc0*/  IMAD.SHL.U32 R2, R9, 0x40, RZ ;  /* 0x0000004009027824 */ /* 0x000fe200078e00ff */
[----:B------:R-:W-:Y:S01]  /*0dd0*/  SHF.R.S32.HI R4, RZ, 0x1f, R9 ;  /* 0x0000001fff047819 */ /* 0x000fe20000011409 */
[----:B------:R-:W-:Y:S01]  /*0de0*/  IMAD.MOV.U32 R7, RZ, RZ, R15 ;  /* 0x000000ffff077224 */ /* 0x000fe200078e000f */
[----:B------:R-:W-:Y:S01]  /*0df0*/  LOP3.LUT R0, R0, 0x1ffffffe, RZ, 0xc0, !PT ;  /* 0x1ffffffe00007812 */ /* 0x000fe200078ec0ff */
[C---:B------:R-:W-:Y:S01]  /*0e00*/  IMAD.SHL.U32 R200, R3.reuse, 0x4, RZ ;  /* 0x0000000403c87824 */ /* 0x040fe200078e00ff */
[----:B------:R-:W-:Y:S01]  /*0e10*/  LEA.HI R4, R4, R9, RZ, 0x3 ;  /* 0x0000000904047211 */ /* 0x000fe200078f18ff */
[C---:B0-----:R-:W-:Y:S01]  /*0e20*/  IMAD.SHL.U32 R16, R3.reuse, 0x8, RZ ;  /* 0x0000000803107824 */ /* 0x041fe200078e00ff */
[----:B------:R-:W-:Y:S01]  /*0e30*/  STL [R1+0x1e4], R8 ;  /* 0x0001e40801007387 */ /* 0x000fe20000100800 */
[----:B------:R-:W-:Y:S01]  /*0e40*/  IMAD.IADD R0, R3, 0x1, -R0 ;  /* 0x0000000103007824 */ /* 0x000fe200078e0a00 */
[----:B------:R-:W-:Y:S01]  /*0e50*/  LOP3.LUT R3, R2, 0x1c0, RZ, 0xc0, !PT ;  /* 0x000001c002037812 */ /* 0x000fe200078ec0ff */
[C---:B------:R-:W-:Y:S01]  /*0e60*/  VIADD R226, R16.reuse, 0x40 ;  /* 0x0000004010e27836 */ /* 0x040fe20000000000 */
[C---:B------:R-:W-:Y:S01]  /*0e70*/  IADD3 R223, R16.reuse, 0xa0, RZ ;  /* 0x000000a010df7810 */ /* 0x040fe20007ffe0ff */
[C---:B------:R-:W-:Y:S01]  /*0e80*/  VIADD R225, R16.reuse, 0x60 ;  /* 0x0000006010e17836 */ /* 0x040fe20000000000 */
[----:B------:R-:W-:Y:S01]  /*0e90*/  STL [R1+0xd8], RZ ;  /* 0x0000d8ff01007387 */ /* 0x000fe20000100800 */
[C---:B------:R-:W-:Y:S01]  /*0ea0*/  VIADD R224, R16.reuse, 0x80 ;  /* 0x0000008010e07836 */ /* 0x040fe20000000000 */
[----:B------:R-:W-:Y:S01]  /*0eb0*/  SHF.R.S32.HI R24, RZ, 0x1f, R226 ;  /* 0x0000001fff187819 */ /* 0x000fe200000114e2 */
[----:B------:R-:W-:Y:S01]  /*0ec0*/  VIADD R228, R16, 0xc0 ;  /* 0x000000c010e47836 */ /* 0x000fe20000000000 */
[----:B------:R-:W-:Y:S01]  /*0ed0*/  SHF.R.S32.HI R21, RZ, 0x1f, R225 ;  /* 0x0000001fff157819 */ /* 0x000fe200000114e1 */
[----:B------:R-:W-:Y:S01]  /*0ee0*/  IMAD.SHL.U32 R4, R4, 0x40, RZ ;  /* 0x0000004004047824 */ /* 0x000fe200078e00ff */
[----:B------:R-:W-:Y:S01]  /*0ef0*/  SHF.R.S32.HI R15, RZ, 0x1f, R224 ;  /* 0x0000001fff0f7819 */ /* 0x000fe200000114e0 */
[----:B------:R-:W-:Y:S01]  /*0f00*/  VIADD R227, R16, 0xe0 ;  /* 0x000000e010e37836 */ /* 0x000fe20000000000 */
[----:B------:R0:W-:Y:S01]  /*0f10*/  STL [R1+0xac], R24 ;  /* 0x0000ac1801007387 */ /* 0x0001e20000100800 */
[----:B------:R-:W-:Y:S01]  /*0f20*/  SHF.R.U32.HI R12, RZ, 0x3, R3 ;  /* 0x00000003ff0c7819 */ /* 0x000fe20000011603 */
[----:B------:R-:W-:Y:S01]  /*0f30*/  IMAD.IADD R10, R20, 0x1, -R10 ;  /* 0x00000001140a7824 */ /* 0x000fe200078e0a0a */
[----:B------:R-:W-:Y:S01]  /*0f40*/  LOP3.LUT R3, R3, 0x38, R16, 0xf8, !PT ;  /* 0x0000003803037812 */ /* 0x000fe200078ef810 */
[----:B------:R1:W-:Y:S01]  /*0f50*/  STL [R1+0xa8], R21 ;  /* 0x0000a81501007387 */ /* 0x0003e20000100800 */
[----:B------:R-:W-:Y:S01]  /*0f60*/  LOP3.LUT R4, R4, 0xfffffe00, RZ, 0xc0, !PT ;  /* 0xfffffe0004047812 */ /* 0x000fe200078ec0ff */
[----:B------:R-:W-:Y:S01]  /*0f70*/  IMAD R11, R5, 0x8, R6 ;  /* 0x00000008050b7824 */ /* 0x000fe200078e0206 */
[----:B------:R-:W-:Y:S01]  /*0f80*/  SHF.R.S32.HI R17, RZ, 0x1f, R16 ;  /* 0x0000001fff117819 */ /* 0x000fe20000011410 */
[----:B------:R2:W-:Y:S01]  /*0f90*/  STL [R1+0xa4], R15 ;  /* 0x0000a40f01007387 */ /* 0x0005e20000100800 */
[----:B------:R-:W-:Y:S01]  /*0fa0*/  LOP3.LUT R3, R4, R3, R12, 0xf6, !PT ;  /* 0x0000000304037212 */ /* 0x000fe200078ef60c */
[----:B------:R-:W-:Y:S01]  /*0fb0*/  IMAD.SHL.U32 R44, R10, 0x2, RZ ;  /* 0x000000020a2c7824 */ /* 0x000fe200078e00ff */
[----:B0-----:R-:W-:Y:S01]  /*0fc0*/  SHF.R.S32.HI R24, RZ, 0x1f, R223 ;  /* 0x0000001fff187819 */ /* 0x001fe200000114df */
[----:B------:R-:W-:Y:S01]  /*0fd0*/  IMAD.SHL.U32 R222, R222, 0x8, RZ ;  /* 0x00000008dede7824 */ /* 0x000fe200078e00ff */
[----:B-1----:R-:W-:Y:S01]  /*0fe0*/  SHF.R.S32.HI R21, RZ, 0x1f, R228 ;  /* 0x0000001fff157819 */ /* 0x002fe200000114e4 */
[----:B------:R-:W-:-:S02]  /*0ff0*/  IMAD R3, R3, 0x2, R22 ;  /* 0x0000000203037824 */ /* 0x000fc400078e0216 */
[----:B------:R-:W-:Y:S01]  /*1000*/  STL [R1+0xa0], R24 ;  /* 0x0000a01801007387 */ /* 0x000fe20000100800 */
[C---:B------:R-:W-:Y:S01]  /*1010*/  VIADD R43, R44.reuse, 0x8 ;  /* 0x000000082c2b7836 */ /* 0x040fe20000000000 */
[----:B--2---:R-:W-:Y:S01]  /*1020*/  SHF.R.S32.HI R15, RZ, 0x1f, R227 ;  /* 0x0000001fff0f7819 */ /* 0x004fe200000114e3 */
[C---:B------:R-:W-:Y:S01]  /*1030*/  VIADD R42, R44.reuse, 0x10 ;  /* 0x000000102c2a7836 */ /* 0x040fe20000000000 */
[----:B------:R-:W-:Y:S01]  /*1040*/  STL [R1+0x9c], R21 ;  /* 0x00009c1501007387 */ /* 0x000fe20000100800 */
[C---:B------:R-:W-:Y:S01]  /*1050*/  VIADD R41, R44.reuse, 0x18 ;  /* 0x000000182c297836 */ /* 0x040fe20000000000 */
[C---:B------:R-:W-:Y:S01]  /*1060*/  IADD3 R25, R44.reuse, 0x98, RZ ;  /* 0x000000982c197810 */ /* 0x040fe20007ffe0ff */
[C---:B------:R-:W-:Y:S01]  /*1070*/  VIADD R40, R44.reuse, 0x20 ;  /* 0x000000202c287836 */ /* 0x040fe20000000000 */
[----:B------:R-:W-:Y:S01]  /*1080*/  STL [R1+0x98], R15 ;  /* 0x0000980f01007387 */ /* 0x000fe20000100800 */
[C---:B------:R-:W-:Y:S01]  /*1090*/  VIADD R39, R44.reuse, 0x28 ;  /* 0x000000282c277836 */ /* 0x040fe20000000000 */
[----:B------:R-:W-:Y:S01]  /*10a0*/  SHF.R.S32.HI R9, RZ, 0x1f, R222 ;  /* 0x0000001fff097819 */ /* 0x000fe200000114de */
[C---:B------:R-:W-:Y:S01]  /*10b0*/  VIADD R38, R44.reuse, 0x30 ;  /* 0x000000302c267836 */ /* 0x040fe20000000000 */
[----:B------:R0:W-:Y:S01]  /*10c0*/  STL [R1+0xc0], R4 ;  /* 0x0000c00401007387 */ /* 0x0001e20000100800 */
[----:B------:R-:W-:-:S02]  /*10d0*/  VIADD R37, R44, 0x38 ;  /* 0x000000382c257836 */ /* 0x000fc40000000000 */
[C---:B------:R-:W-:Y:S01]  /*10e0*/  VIADD R36, R44.reuse, 0x40 ;  /* 0x000000402c247836 */ /* 0x040fe20000000000 */
[----:B------:R-:W-:Y:S01]  /*10f0*/  STL [R1+0xb4], R44 ;  /* 0x0000b42c01007387 */ /* 0x000fe20000100800 */
[C---:B------:R-:W-:Y:S02]  /*1100*/  VIADD R35, R44.reuse, 0x48 ;  /* 0x000000482c237836 */ /* 0x040fe40000000000 */
[C---:B------:R-:W-:Y:S02]  /*1110*/  VIADD R34, R44.reuse, 0x50 ;  /* 0x000000502c227836 */ /* 0x040fe40000000000 */
[C---:B------:R-:W-:Y:S02]  /*1120*/  VIADD R33, R44.reuse, 0x58 ;  /* 0x000000582c217836 */ /* 0x040fe40000000000 */
[----:B0-----:R-:W-:Y:S02]  /*1130*/  IMAD.SHL.U32 R4, R11, 0x8, RZ ;  /* 0x000000080b047824 */ /* 0x001fe400078e00ff */
[----:B------:R-:W-:-:S02]  /*1140*/  VIADD R32, R44, 0x60 ;  /* 0x000000602c207836 */ /* 0x000fc40000000000 */
[C---:B------:R-:W-:Y:S01]  /*1150*/  VIADD R31, R44.reuse, 0x68 ;  /* 0x000000682c1f7836 */ /* 0x040fe20000000000 */
[----:B------:R-:W-:Y:S01]  /*1160*/  STL [R1+0x1e8], R4 ;  /* 0x0001e80401007387 */ /* 0x000fe20000100800 */
[C---:B------:R-:W-:Y:S02]  /*1170*/  VIADD R30, R44.reuse, 0x70 ;  /* 0x000000702c1e7836 */ /* 0x040fe40000000000 */
[C---:B------:R-:W-:Y:S01]  /*1180*/  VIADD R29, R44.reuse, 0x78 ;  /* 0x000000782c1d7836 */ /* 0x040fe20000000000 */
[----:B------:R-:W-:Y:S01]  /*1190*/  STL [R1+0x1e0], R3 ;  /* 0x0001e00301007387 */ /* 0x000fe20000100800 */
[C---:B------:R-:W-:Y:S02]  /*11a0*/  VIADD R28, R44.reuse, 0x80 ;  /* 0x000000802c1c7836 */ /* 0x040fe40000000000 */
[----:B------:R-:W-:Y:S01]  /*11b0*/  IMAD.MOV.U32 R6, RZ, RZ, R14 ;  /* 0x000000ffff067224 */ /* 0x000fe200078e000e */
[----:B------:R0:W-:Y:S01]  /*11c0*/  STL [R1+0x158], R43 ;  /* 0x0001582b01007387 */ /* 0x0001e20000100800 */
[----:B------:R-:W-:-:S02]  /*11d0*/  VIADD R27, R44, 0x88 ;  /* 0x000000882c1b7836 */ /* 0x000fc40000000000 */
[----:B------:R-:W-:Y:S01]  /*11e0*/  IMAD.MOV.U32 R5, RZ, RZ, R13 ;  /* 0x000000ffff057224 */ /* 0x000fe200078e000d */
[----:B------:R1:W-:Y:S01]  /*11f0*/  STL [R1+0x154], R42 ;  /* 0x0001542a01007387 */ /* 0x0003e20000100800 */
[----:B------:R-:W-:Y:S02]  /*1200*/  VIADD R14, R222, 0x40 ;  /* 0x00000040de0e7836 */ /* 0x000fe40000000000 */
[----:B------:R-:W-:Y:S01]  /*1210*/  VIADD R26, R44, 0x90 ;  /* 0x000000902c1a7836 */ /* 0x000fe20000000000 */
[----:B------:R2:W-:Y:S01]  /*1220*/  STL [R1+0x150], R41 ;  /* 0x0001502901007387 */ /* 0x0005e20000100800 */
[----:B------:R-:W-:Y:S01]  /*1230*/  VIADD R13, R222, 0x80 ;  /* 0x00000080de0d7836 */ /* 0x000fe20000000000 */
[----:B------:R-:W-:Y:S01]  /*1240*/  SHF.R.S32.HI R14, RZ, 0x1f, R14 ;  /* 0x0000001fff0e7819 */ /* 0x000fe2000001140e */
[C---:B------:R-:W-:Y:S01]  /*1250*/  VIADD R24, R44.reuse, 0xa0 ;  /* 0x000000a02c187836 */ /* 0x040fe20000000000 */
[----:B------:R3:W-:Y:S01]  /*1260*/  STL [R1+0x14c], R40 ;  /* 0x00014c2801007387 */ /* 0x0007e20000100800 */
[C---:B------:R-:W-:Y:S01]  /*1270*/  VIADD R21, R44.reuse, 0xa8 ;  /* 0x000000a82c157836 */ /* 0x040fe20000000000 */
[----:B------:R-:W-:Y:S01]  /*1280*/  SHF.R.S32.HI R13, RZ, 0x1f, R13 ;  /* 0x0000001fff0d7819 */ /* 0x000fe2000001140d */
[----:B------:R-:W-:Y:S01]  /*1290*/  VIADD R20, R44, 0xb0 ;  /* 0x000000b02c147836 */ /* 0x000fe20000000000 */
[----:B------:R4:W-:Y:S01]  /*12a0*/  STL [R1+0x148], R39 ;  /* 0x0001482701007387 */ /* 0x0009e20000100800 */
[----:B------:R-:W-:Y:S01]  /*12b0*/  VIADD R9, R222, 0xc0 ;  /* 0x000000c0de097836 */ /* 0x000fe20000000000 */
[----:B0-----:R-:W-:Y:S01]  /*12c0*/  SHF.R.S32.HI R43, RZ, 0x1f, R43 ;  /* 0x0000001fff2b7819 */ /* 0x001fe2000001142b */
[C---:B------:R-:W-:Y:S01]  /*12d0*/  VIADD R15, R44.reuse, 0xb8 ;  /* 0x000000b82c0f7836 */ /* 0x040fe20000000000 */
[----:B------:R0:W-:Y:S01]  /*12e0*/  STL [R1+0x144], R38 ;  /* 0x0001442601007387 */ /* 0x0001e20000100800 */
        /* <DEDUP_REMOVED lines=11> */
[----:B------:R2:W-:Y:S01]  /*13a0*/  STL [R1+0x138], R35 ;  /* 0x0001382301007387 */ /* 0x0005e20000100800 */
[C---:B------:R-:W-:Y:S01]  /*13b0*/  VIADD R4, R44.reuse, 0xf0 ;  /* 0x000000f02c047836 */ /* 0x040fe20000000000 */
[----:B---3--:R-:W-:Y:S01]  /*13c0*/  SHF.R.S32.HI R40, RZ, 0x1f, R40 ;  /* 0x0000001fff287819 */ /* 0x008fe20000011428 */
[----:B------:R-:W-:Y:S01]  /*13d0*/  VIADD R3, R44, 0xf8 ;  /* 0x000000f82c037836 */ /* 0x000fe20000000000 */
[----:B------:R3:W-:Y:S01]  /*13e0*/  STL [R1+0x134], R34 ;  /* 0x0001342201007387 */ /* 0x0007e20000100800 */
[----:B----4-:R-:W-:Y:S01]  /*13f0*/  SHF.R.S32.HI R39, RZ, 0x1f, R39 ;  /* 0x0000001fff277819 */ /* 0x010fe20000011427 */
[----:B------:R-:W-:Y:S01]  /*1400*/  IMAD R0, R0, 0x8, R8 ;  /* 0x0000000800007824 */ /* 0x000fe200078e0208 */
[----:B0-----:R-:W-:Y:S01]  /*1410*/  SHF.R.S32.HI R38, RZ, 0x1f, R38 ;  /* 0x0000001fff267819 */ /* 0x001fe20000011426 */
[----:B------:R0:W-:Y:S01]  /*1420*/  STL [R1+0x130], R33 ;  /* 0x0001302101007387 */ /* 0x0001e20000100800 */
[----:B-----5:R-:W-:Y:S01]  /*1430*/  SHF.R.S32.HI R37, RZ, 0x1f, R37 ;  /* 0x0000001fff257819 */ /* 0x020fe20000011425 */
[----:B------:R-:W-:Y:S01]  /*1440*/  VIADD R2, R16, 0x20 ;  /* 0x0000002010027836 */ /* 0x000fe20000000000 */
[----:B-1----:R-:W-:Y:S01]  /*1450*/  SHF.R.S32.HI R36, RZ, 0x1f, R36 ;  /* 0x0000001fff247819 */ /* 0x002fe20000011424 */
[----:B------:R1:W-:Y:S01]  /*1460*/  STL [R1+0x12c], R32 ;  /* 0x00012c2001007387 */ /* 0x0003e20000100800 */
[----:B--2---:R-:W-:Y:S01]  /*1470*/  SHF.R.S32.HI R35, RZ, 0x1f, R35 ;  /* 0x0000001fff237819 */ /* 0x004fe20000011423 */
[----:B------:R-:W-:Y:S01]  /*1480*/  VIADD R207, R200, 0x10 ;  /* 0x00000010c8cf7836 */ /* 0x000fe20000000000 */
[----:B---3--:R-:W-:Y:S01]  /*1490*/  SHF.R.S32.HI R34, RZ, 0x1f, R34 ;  /* 0x0000001fff227819 */ /* 0x008fe20000011422 */
[----:B------:R2:W-:Y:S01]  /*14a0*/  STL [R1+0x128], R31 ;  /* 0x0001281f01007387 */ /* 0x0005e20000100800 */
[----:B------:R-:W-:-:S02]  /*14b0*/  SHF.R.S32.HI R205, RZ, 0x1f, R2 ;  /* 0x0000001fffcd7819 */ /* 0x000fc40000011402 */
[----:B0-----:R-:W-:Y:S01]  /*14c0*/  SHF.R.S32.HI R33, RZ, 0x1f, R33 ;  /* 0x0000001fff217819 */ /* 0x001fe20000011421 */
[----:B------:R0:W-:Y:S01]  /*14d0*/  STL [R1+0x124], R30 ;  /* 0x0001241e01007387 */ /* 0x0001e20000100800 */
[----:B-1----:R-:W-:-:S03]  /*14e0*/  SHF.R.S32.HI R32, RZ, 0x1f, R32 ;  /* 0x0000001fff207819 */ /* 0x002fc60000011420 */
[----:B------:R1:W-:Y:S01]  /*14f0*/  STL [R1+0x120], R29 ;  /* 0x0001201d01007387 */ /* 0x0003e20000100800 */
[----:B--2---:R-:W-:-:S03]  /*1500*/  SHF.R.S32.HI R31, RZ, 0x1f, R31 ;  /* 0x0000001fff1f7819 */ /* 0x004fc6000001141f */
[----:B------:R2:W-:Y:S01]  /*1510*/  STL [R1+0x11c], R28 ;  /* 0x00011c1c01007387 */ /* 0x0005e20000100800 */
[----:B0-----:R-:W-:-:S03]  /*1520*/  SHF.R.S32.HI R30, RZ, 0x1f, R30 ;  /* 0x0000001fff1e7819 */ /* 0x001fc6000001141e */
        /* <DEDUP_REMOVED lines=26> */
[----:B------:R-:W-:Y:S01]  /*16d0*/  STL [R1+0x1dc], R43 ;  /* 0x0001dc2b01007387 */ /* 0x000fe20000100800 */
[----:B--2---:R-:W-:-:S03]  /*16e0*/  SHF.R.S32.HI R10, RZ, 0x1f, R10 ;  /* 0x0000001fff0a7819 */ /* 0x004fc6000001140a */
[----:B------:R1:W-:Y:S01]  /*16f0*/  STL [R1+0xe4], R4 ;  /* 0x0000e40401007387 */ /* 0x0003e20000100800 */
[----:B0-----:R-:W-:-:S03]  /*1700*/  SHF.R.S32.HI R9, RZ, 0x1f, R9 ;  /* 0x0000001fff097819 */ /* 0x001fc60000011409 */
[----:B------:R-:W-:Y:S04]  /*1710*/  STL [R1+0x1d8], R42 ;  /* 0x0001d82a01007387 */ /* 0x000fe80000100800 */
[----:B------:R0:W-:Y:S01]  /*1720*/  STL [R1+0xe0], R3 ;  /* 0x0000e00301007387 */ /* 0x0001e20000100800 */
[----:B-1----:R-:W-:-:S03]  /*1730*/  SHF.R.S32.HI R4, RZ, 0x1f, R4 ;  /* 0x0000001fff047819 */ /* 0x002fc60000011404 */
[----:B------:R1:W-:Y:S04]  /*1740*/  STL [R1+0x1d4], R41 ;  /* 0x0001d42901007387 */ /* 0x0003e80000100800 */
[----:B------:R1:W-:Y:S01]  /*1750*/  STL [R1+0x1d0], R40 ;  /* 0x0001d02801007387 */ /* 0x0003e20000100800 */
[----:B0-----:R-:W-:-:S03]  /*1760*/  SHF.R.S32.HI R3, RZ, 0x1f, R3 ;  /* 0x0000001fff037819 */ /* 0x001fc60000011403 */
        /* <DEDUP_REMOVED lines=28> */
.L_x_15364:
[----:B0123--:R-:W0:Y:S02]  /*1930*/  LDC.64 R8, c[0x0][0xd88] ;  /* 0x00036200ff087b82 */ /* 0x00fe240000000a00 */
[----:B0-----:R-:W-:-:S05]  /*1940*/  IMAD.WIDE R8, R7, 0x4, R8 ;  /* 0x0000000407087825 */ /* 0x001fca00078e0208 */
[----:B-----5:R-:W2:Y:S01]  /*1950*/  LDG.E R34, desc[UR40][R8.64] ;  /* 0x0000002808227981 */ /* 0x020ea2000c1e1900 */
[----:B------:R-:W-:Y:S05]  /*1960*/  YIELD ;  /* 0x0000000000007946 */ /* 0x000fea0003800000 */
[----:B------:R-:W-:Y:S01]  /*1970*/  ULDC.64 UR4, c[0x0][0xb20] ;  /* 0x0002c80000047ab9 */ /* 0x000fe20000000a00 */
[----:B------:R-:W-:Y:S01]  /*1980*/  ULDC.64 UR8, c[0x0][0xb10] ;  /* 0x0002c40000087ab9 */ /* 0x000fe20000000a00 */
[----:B------:R-:W-:Y:S01]  /*1990*/  ISETP.NE.U32.AND P1, PT, RZ, UR4, PT ;  /* 0x00000004ff007c0c */ /* 0x000fe2000bf25070 */
[----:B----4-:R-:W-:Y:S01]  /*19a0*/  IMAD.MOV.U32 R4, RZ, RZ, RZ ;  /* 0x000000ffff047224 */ /* 0x010fe200078e00ff */
        /* <DEDUP_REMOVED lines=48> */
.L_x_15194:
        /* <DEDUP_REMOVED lines=13> */
.L_x_15195:
[----:B------:R-:W-:Y:S05]  /*1d80*/  @!P0 BRA `(.L_x_15196) ;  /* 0x00000000000c8947 */ /* 0x000fea0003800000 */
[----:B------:R-:W2:Y:S04]  /*1d90*/  LDG.E R0, desc[UR40][R8.64] ;  /* 0x0000002808007981 */ /* 0x000ea8000c1e1900 */
[----:B------:R-:W2:Y:S02]  /*1da0*/  LDG.E R33, desc[UR40][R8.64+0x4] ;  /* 0x0000042808217981 */ /* 0x000ea4000c1e1900 */
[----:B--2---:R-:W-:-:S07]  /*1db0*/  IMAD.IADD R33, R33, 0x1, -R0 ;  /* 0x0000000121217824 */ /* 0x004fce00078e0a00 */
.L_x_15196:
        /* <DEDUP_REMOVED lines=31> */
[----:B------:R-:W-:Y:S01]  /*1fb0*/  IMAD.HI R0, R0, 0x2aaaaaab, RZ ;  /* 0x2aaaaaab00007827 */ /* 0x000fe200078e02ff */
[----:B------:R-:W-:-:S03]  /*1fc0*/  IADD3 R5, R31, R5, RZ ;  /* 0x000000051f057210 */ /* 0x000fc60007ffe0ff */
[----:B------:R0:W-:Y:S01]  /*1fd0*/  STL [R1+0xdc], R13 ;  /* 0x0000dc0d01007387 */ /* 0x0001e20000100800 */
[----:B------:R-:W-:Y:S01]  /*1fe0*/  SHF.R.U32.HI R3, RZ, 0x1f, R0 ;  /* 0x0000001fff037819 */ /* 0x000fe20000011600 */
        /* <DEDUP_REMOVED lines=39> */
.L_x_15198:
[----:B------:R-:W-:Y:S05]  /*2260*/  BSYNC B0 ;  /* 0x0000000000007941 */ /* 0x000fea0003800000 */
.L_x_15197:
        /* <DEDUP_REMOVED lines=37> */
.L_x_15201:
[----:B------:R-:W-:Y:S05]  /*24c0*/  BSYNC B6 ;  /* 0x0000000000067941 */ /* 0x000fea0003800000 */
.L_x_15200:
        /* <DEDUP_REMOVED lines=8> */
[----:B------:R-:W-:Y:S01]  /*2550*/  MOV R8, 0x70 ;  /* 0x0000007000087802 */ /* 0x000fe20000000f00 */
        /* <DEDUP_REMOVED lines=8> */
[----:B------:R-:W-:-:S07]  /*25e0*/  IMAD.MOV.U32 R13, RZ, RZ, RZ ;  /* 0x000000ffff0d7224 */ /* 0x000fce00078e00ff */
[----:B------:R-:W-:-:S07]  /*25f0*/  LEPC R20, `(.L_x_15203) ;  /* 0x000000001014794e */ /* 0x000fce0000000000 */
[----:B0----5:R-:W-:Y:S05]  /*2600*/  CALL.ABS.NOINC R14 ;  /* 0x000000000e007343 */ /* 0x021fea0003c00000 */
.L_x_15203:
[----:B------:R-:W-:Y:S05]  /*2610*/  BSYNC B6 ;  /* 0x0000000000067941 */ /* 0x000fea0003800000 */
.L_x_15202:
[----:B------:R-:W-:Y:S01]  /*2620*/  ULDC.64 UR4, c[0x0][0xaf0] ;  /* 0x0002bc0000047ab9 */ /* 0x000fe20000000a00 */
[----:B------:R-:W0:Y:S01]  /*2630*/  S2R R7, SR_TID.X ;  /* 0x0000000000077919 */ /* 0x000e220000002100 */
[----:B------:R-:W-:Y:S01]  /*2640*/  ISETP.NE.U32.AND P0, PT, RZ, UR4, PT ;  /* 0x00000004ff007c0c */ /* 0x000fe2000bf05070 */
[----:B------:R-:W-:Y:S01]  /*2650*/  IMAD.MOV.U32 R0, RZ, RZ, R34 ;  /* 0x000000ffff007224 */ /* 0x000fe200078e0022 */
[----:B------:R-:W1:Y:S08]  /*2660*/  LDC.64 R48, c[0x0][0x3f8] ;  /* 0x0000fe00ff307b82 */ /* 0x000e700000000a00 */
[----:B------:R-:W2:Y:S01]  /*2670*/  LDC.64 R54, c[0x0][0x408] ;  /* 0x00010200ff367b82 */ /* 0x000ea20000000a00 */
[----:B------:R-:W-:Y:S01]  /*2680*/  ISETP.NE.AND.EX P0, PT, RZ, UR5, PT, P0 ;  /* 0x00000005ff007c0c */ /* 0x000fe2000bf05300 */
[----:B------:R-:W3:Y:S06]  /*2690*/  LDL R34, [R1+0xc0] ;  /* 0x0000c00001227983 */ /* 0x000eec0000100800 */
[----:B------:R-:W4:Y:S06]  /*26a0*/  LDC R61, c[0x0][0x3f4] ;  /* 0x0000fd00ff3d7b82 */ /* 0x000f2c0000000800 */
[----:B------:R-:W-:Y:S01]  /*26b0*/  @P0 IADD3 R4, P1, R36, UR4, RZ ;  /* 0x0000000424040c10 */ /* 0x000fe2000ff3e0ff */
[----:B------:R-:W-:-:S03]  /*26c0*/  ULDC UR4, c[0x0][0x320] ;  /* 0x0000c80000047ab9 */ /* 0x000fc60000000800 */
[----:B------:R-:W-:Y:S02]  /*26d0*/  @P0 IADD3.X R5, R35, UR5, RZ, P1, !PT ;  /* 0x0000000523050c10 */ /* 0x000fe40008ffe4ff */
[----:B------:R-:W-:-:S03]  /*26e0*/  ISETP.GE.AND P1, PT, R2, UR4, PT ;  /* 0x0000000402007c0c */ /* 0x000fc6000bf26270 */
[----:B------:R0:W3:Y:S01]  /*26f0*/  @P0 LDG.E R0, desc[UR40][R4.64] ;  /* 0x0000002804000981 */ /* 0x0000e2000c1e1900 */
        /* <DEDUP_REMOVED lines=21> */
[----:B--2---:R-:W-:Y:S01]  /*2850*/  IMAD R7, R7, R54, RZ ;  /* 0x0000003607077224 */ /* 0x004fe200078e02ff */
        /* <DEDUP_REMOVED lines=11> */
[----:B------:R-:W2:Y:S01]  /*2910*/  LDL R6, [R1+0xbc] ;  /* 0x0000bc0001067983 */ /* 0x000ea20000100800 */
[----:B------:R-:W0:Y:S01]  /*2920*/  S2R R35, SR_TID.X ;  /* 0x0000000000237919 */ /* 0x000e220000002100 */
[----:B------:R-:W-:-:S02]  /*2930*/  ISETP.GE.AND P0, PT, R228, UR4, PT ;  /* 0x00000004e4007c0c */ /* 0x000fc4000bf06270 */
[----:B------:R-:W-:Y:S02]  /*2940*/  ISETP.GE.AND P1, PT, R227, UR4, PT ;  /* 0x00000004e3007c0c */ /* 0x000fe4000bf26270 */
[----:B------:R-:W-:Y:S02]  /*2950*/  SEL R5, RZ, 0x40, P0 ;  /* 0x00000040ff057807 */ /* 0x000fe40000000000 */
[----:B------:R-:W-:Y:S02]  /*2960*/  SEL R10, RZ, 0x7fff80, P1 ;  /* 0x007fff80ff0a7807 */ /* 0x000fe40000800000 */
[----:B----4-:R-:W-:Y:S02]  /*2970*/  ISETP.GE.AND P0, PT, R16, R61, PT ;  /* 0x0000003d1000720c */ /* 0x010fe40003f06270 */
[----:B------:R-:W-:Y:S02]  /*2980*/  LOP3.LUT R10, R10, R4, R5, 0xfe, !PT ;  /* 0x000000040a0a7212 */ /* 0x000fe400078efe05 */
[----:B------:R-:W-:-:S05]  /*2990*/  SEL R5, R61, RZ, P0 ;  /* 0x000000ff3d057207 */ /* 0x000fca0000000000 */
[----:B------:R-:W-:Y:S02]  /*29a0*/  IMAD.IADD R5, R16, 0x1, R5 ;  /* 0x0000000110057824 */ /* 0x000fe400078e0205 */
[----:B------:R-:W-:-:S03]  /*29b0*/  IMAD.WIDE.U32 R50, R202, R54, R200 ;  /* 0x00000036ca327225 */ /* 0x000fc600078e00c8 */
[----:B------:R-:W-:Y:S01]  /*29c0*/  SHF.R.S32.HI R4, RZ, 0x1f, R5 ;  /* 0x0000001fff047819 */ /* 0x000fe20000011405 */
[----:B------:R-:W-:Y:S01]  /*29d0*/  IMAD.WIDE.U32 R52, R202, R54, R16 ;  /* 0x00000036ca347225 */ /* 0x000fe200078e0010 */
[----:B0-----:R-:W-:-:S04]  /*29e0*/  SHF.R.U32.HI R35, RZ, 0x7, R35 ;  /* 0x00000007ff237819 */ /* 0x001fc80000011623 */
[C---:B------:R-:W-:Y:S01]  /*29f0*/  ISETP.NE.AND P6, PT, R35.reuse, 0x1, PT ;  /* 0x000000012300780c */ /* 0x040fe20003fc5270 */
[----:B------:R-:W-:Y:S02]  /*2a00*/  VIADD R60, R35, 0x8 ;  /* 0x00000008233c7836 */ /* 0x000fe40000000000 */
[----:B------:R-:W-:Y:S01]  /*2a10*/  VIADD R35, R202, 0x40 ;  /* 0x00000040ca237836 */ /* 0x000fe20000000000 */
[----:B------:R-:W-:Y:S01]  /*2a20*/  LEA.HI R4, R4, R5, RZ, 0x3 ;  /* 0x0000000504047211 */ /* 0x000fe200078f18ff */
[----:B------:R-:W-:Y:S02]  /*2a30*/  IMAD.IADD R51, R51, 0x1, R13 ;  /* 0x0000000133337824 */ /* 0x000fe400078e020d */
[----:B------:R-:W-:Y:S01]  /*2a40*/  IMAD.SHL.U32 R35, R35, 0x40, RZ ;  /* 0x0000004023237824 */ /* 0x000fe200078e00ff */
[----:B------:R-:W-:Y:S01]  /*2a50*/  SHF.L.U64.HI R56, R48, 0x6, R49 ;  /* 0x0000000630387819 */ /* 0x000fe20000010231 */
[----:B------:R-:W-:Y:S01]  /*2a60*/  IMAD.IADD R53, R13, 0x1, R53 ;  /* 0x000000010d357824 */ /* 0x000fe200078e0235 */
[----:B------:R-:W-:Y:S01]  /*2a70*/  SHF.R.S32.HI R13, RZ, 0x1f, R14 ;  /* 0x0000001fff0d7819 */ /* 0x000fe2000001140e */
[----:B------:R-:W-:-:S02]  /*2a80*/  IMAD R5, R49, 0x60, RZ ;  /* 0x0000006031057824 */ /* 0x000fc400078e02ff */
[----:B------:R-:W-:Y:S02]  /*2a90*/  IMAD.SHL.U32 R57, R48, 0x40, RZ ;  /* 0x0000004030397824 */ /* 0x000fe400078e00ff */
        /* <DEDUP_REMOVED lines=8> */
[C---:B------:R-:W-:Y:S01]  /*2b20*/  VIADD R35, R202.reuse, 0x40 ;  /* 0x00000040ca237836 */ /* 0x040fe20000000000 */
[----:B------:R-:W-:Y:S05]  /*2b30*/  @!P6 WARPSYNC.ALL ;  /* 0x000000000000e948 */ /* 0x000fea0003800000 */
[----:B------:R-:W-:Y:S01]  /*2b40*/  IMAD.SHL.U32 R35, R35, 0x40, RZ ;  /* 0x0000004023237824 */ /* 0x000fe200078e00ff */
[----:B------:R-:W-:Y:S01]  /*2b50*/  ULDC UR4, c[0x0][0x2f4] ;  /* 0x0000bd0000047ab9 */ /* 0x000fe20000000800 */
[----:B------:R-:W-:Y:S01]  /*2b60*/  IMAD.IADD R13, R202, 0x1, -R13 ;  /* 0x00000001ca0d7824 */ /* 0x000fe200078e0a0d */
[----:B------:R-:W-:Y:S01]  /*2b70*/  ISETP.GE.AND P2, PT, R2, UR4, PT ;  /* 0x0000000402007c0c */ /* 0x000fe2000bf46270 */
[----:B------:R-:W-:Y:S01]  /*2b80*/  IMAD R7, R7, R54, RZ ;  /* 0x0000003607077224 */ /* 0x000fe200078e02ff */
[----:B------:R-:W-:-:S02]  /*2b90*/  LOP3.LUT R35, R35, 0x1c0, RZ, 0xc0, !PT ;  /* 0x000001c023237812 */ /* 0x000fc400078ec0ff */
[----:B------:R-:W-:Y:S01]  /*2ba0*/  SHF.L.U32 R73, R13, 0x6, RZ ;  /* 0x000000060d497819 */ /* 0x000fe200000006ff */
[C---:B------:R-:W-:Y:S01]  /*2bb0*/  IMAD R7, R24.reuse, R55, R7 ;  /* 0x0000003718077224 */ /* 0x040fe200078e0207 */
[----:B------:R-:W-:Y:S01]  /*2bc0*/  SHF.R.U32.HI R35, RZ, 0x3, R35 ;  /* 0x00000003ff237819 */ /* 0x000fe20000011623 */
[----:B------:R-:W-:Y:S01]  /*2bd0*/  IMAD.WIDE.U32 R50, R24, R54, R50 ;  /* 0x0000003618327225 */ /* 0x000fe200078e0032 */
[----:B------:R-:W-:-:S03]  /*2be0*/  LOP3.LUT R73, R73, 0x1c0, RZ, 0xc0, !PT ;  /* 0x000001c049497812 */ /* 0x000fc600078ec0ff */
[----:B------:R-:W-:Y:S01]  /*2bf0*/  IMAD.WIDE.U32 R52, R24, R54, R52 ;  /* 0x0000003618347225 */ /* 0x000fe200078e0034 */
[----:B------:R-:W-:Y:S02]  /*2c00*/  LOP3.LUT R5, R5, R35, RZ, 0x3c, !PT ;  /* 0x0000002305057212 */ /* 0x000fe400078e3cff */
[----:B------:R-:W-:Y:S01]  /*2c10*/  LOP3.LUT R23, R23, 0xfffffffe, RZ, 0xc0, !PT ;  /* 0xfffffffe17177812 */ /* 0x000fe200078ec0ff */
[----:B------:R-:W-:Y:S01]  /*2c20*/  IMAD.IADD R67, R51, 0x1, R7 ;  /* 0x0000000133437824 */ /* 0x000fe200078e0207 */
[----:B------:R-:W-:Y:S01]  /*2c30*/  SHF.R.U32.HI R76, RZ, 0x3, R73 ;  /* 0x00000003ff4c7819 */ /* 0x000fe20000011649 */
[----:B------:R-:W-:Y:S01]  /*2c40*/  IMAD.IADD R68, R7, 0x1, R53 ;  /* 0x0000000107447824 */ /* 0x000fe200078e0235 */
[----:B------:R-:W-:Y:S01]  /*2c50*/  LOP3.LUT R7, R73, 0x18, R16, 0xf8, !PT ;  /* 0x0000001849077812 */ /* 0x000fe200078ef810 */
[----:B------:R-:W-:Y:S01]  /*2c60*/  IMAD.MOV.U32 R75, RZ, RZ, 0x20 ;  /* 0x00000020ff4b7424 */ /* 0x000fe200078e00ff */
[----:B------:R-:W-:Y:S02]  /*2c70*/  @P2 LOP3.LUT R23, R23, 0x1, RZ, 0xfc, !PT ;  /* 0x0000000117172812 */ /* 0x000fe400078efcff */
[----:B------:R-:W-:-:S02]  /*2c80*/  LOP3.LUT P2, RZ, R13, 0x4, RZ, 0xc0, !PT ;  /* 0x000000040dff7812 */ /* 0x000fc4000784c0ff */
[----:B------:R-:W-:Y:S02]  /*2c90*/  PRMT R84, R10, 0x8880, RZ ;  /* 0x000088800a547816 */ /* 0x000fe400000000ff */
[----:B------:R-:W-:Y:S01]  /*2ca0*/  LOP3.LUT R7, R7, R76, RZ, 0x3c, !PT ;  /* 0x0000004c07077212 */ /* 0x000fe200078e3cff */
[----:B------:R-:W-:Y:S01]  /*2cb0*/  IMAD R63, R55, 0x60, RZ ;  /* 0x00000060373f7824 */ /* 0x000fe200078e02ff */
[C---:B------:R-:W-:Y:S01]  /*2cc0*/  SHF.L.U64.HI R58, R54.reuse, 0x6, R55 ;  /* 0x00000006363a7819 */ /* 0x040fe20000010237 */
[----:B------:R-:W-:Y:S01]  /*2cd0*/  IMAD.SHL.U32 R59, R54, 0x40, RZ ;  /* 0x00000040363b7824 */ /* 0x000fe200078e00ff */
[----:B------:R-:W-:Y:S01]  /*2ce0*/  PRMT R84, R84, 0x7710, RZ ;  /* 0x0000771054547816 */ /* 0x000fe200000000ff */
[----:B------:R-:W-:Y:S01]  /*2cf0*/  IMAD.WIDE.U32 R54, R54, 0x60, RZ ;  /* 0x0000006036367825 */ /* 0x000fe200078e00ff */
[----:B------:R-:W-:Y:S02]  /*2d00*/  SEL R75, R75, 0xffffffe0, !P2 ;  /* 0xffffffe04b4b7807 */ /* 0x000fe40005000000 */
[----:B------:R-:W-:Y:S01]  /*2d10*/  LOP3.LUT R70, R4, 0xfffffff8, RZ, 0xc0, !PT ;  /* 0xfffffff804467812 */ /* 0x000fe200078ec0ff */
        /* <DEDUP_REMOVED lines=17> */
[----:B---3--:R-:W-:Y:S01]  /*2e30*/  IMAD.IADD R74, R34, 0x1, R5 ;  /* 0x00000001224a7824 */ /* 0x008fe200078e0205 */
[----:B------:R-:W-:-:S04]  /*2e40*/  LOP3.LUT R5, R73, 0x38, R4, 0xf8, !PT ;  /* 0x0000003849057812 */ /* 0x000fc800078ef804 */
[----:B------:R-:W-:Y:S02]  /*2e50*/  LOP3.LUT R5, R5, R76, RZ, 0x3c, !PT ;  /* 0x0000004c05057212 */ /* 0x000fe400078e3cff */
[----:B------:R-:W-:Y:S01]  /*2e60*/  SHF.R.S32.HI R71, RZ, 0x1f, R0 ;  /* 0x0000001fff477819 */ /* 0x000fe20000011400 */
[C---:B--2---:R-:W-:Y:S02]  /*2e70*/  IMAD R82, R6.reuse, 0x200, R7 ;  /* 0x0000020006527824 */ /* 0x044fe400078e0207 */
[----:B------:R-:W-:Y:S02]  /*2e80*/  IMAD R85, R6, 0x200, R5 ;  /* 0x0000020006557824 */ /* 0x000fe400078e0205 */
[----:B------:R-:W-:-:S07]  /*2e90*/  IMAD.IADD R86, R75, 0x1, R82 ;  /* 0x000000014b567824 */ /* 0x000fce00078e0252 */
.L_x_15257:
        /* <DEDUP_REMOVED lines=28> */
[----:B------:R-:W-:Y:S01]  /*3060*/  IMAD R98, R19, 0x1800, R82 ;  /* 0x0000180013627824 */ /* 0x000fe200078e0252 */
        /* <DEDUP_REMOVED lines=68> */
.L_x_15208:
[----:B------:R-:W-:Y:S05]  /*34b0*/  BSYNC B1 ;  /* 0x0000000000017941 */ /* 0x000fea0003800000 */
.L_x_15207:
        /* <DEDUP_REMOVED lines=29> */
.L_x_15210:
[----:B------:R-:W-:Y:S05]  /*3690*/  BSYNC B1 ;  /* 0x0000000000017941 */ /* 0x000fea0003800000 */
.L_x_15209:
        /* <DEDUP_REMOVED lines=30> */
[----:B------:R-:W-:Y:S02]  /*3880*/  PRMT R111, R6, 0x7610, R111 ;  /* 0x00007610066f7816 */ /* 0x000fe4000000006f */
[----:B------:R-:W-:Y:S01]  /*3890*/  PRMT R108, R108, 0x5410, R7 ;  /* 0x000054106c6c7816 */ /* 0x000fe20000000007 */
[----:B------:R-:W-:Y:S06]  /*38a0*/  @!P3 BRA `(.L_x_15211) ;  /* 0x000000000004b947 */ /* 0x000fec0003800000 */
[----:B------:R-:W-:Y:S01]  /*38b0*/  BPT.TRAP 0x1 ;  /* 0x000000040000795c */ /* 0x000fe20000300000 */
.L_x_15211:
[----:B------:R-:W-:Y:S01]  /*38c0*/  IMAD R87, R19, 0x8, R22 ;  /* 0x0000000813577824 */ /* 0x000fe200078e0216 */
[----:B------:R-:W-:Y:S01]  /*38d0*/  SHF.L.U32 R95, R206, 0x1f, RZ ;  /* 0x0000001fce5f7819 */ /* 0x000fe200000006ff */
[----:B------:R-:W-:Y:S03]  /*38e0*/  BSSY B1, `(.L_x_15212) ;  /* 0x0000003000017945 */ /* 0x000fe60003800000 */
[----:B------:R-:W0:Y:S02]  /*38f0*/  SYNCS.PHASECHK.TRANS64.TRYWAIT P5, [R87+URZ+0x32490], R95 ;  /* 0x0324905f570075a7 */ /* 0x000e2400080a017f */
[----:B0-----:R-:W-:Y:S05]  /*3900*/  @!P5 BRA `(.L_x_15213) ;  /* 0x000001e800fcd947 */ /* 0x001fea0003800000 */
.L_x_15495:
[----:B------:R-:W-:Y:S05]  /*3910*/  BSYNC B1 ;  /* 0x0000000000017941 */ /* 0x000fea0003800000 */
.L_x_15212:
[----:B------:R-:W-:-:S03]  /*3920*/  UMOV UR4, 0xffffffff ;  /* 0xffffffff00047882 */ /* 0x000fc60000000000 */
[----:B------:R-:W-:Y:S05]  /*3930*/  BRA.DIV UR4, `(.L_x_15214) ;  /* 0x000001ee04047947 */ /* 0x000fea000b800000 */
[----:B------:R1:W2:Y:S04]  /*3940*/  SHFL.IDX PT, R99, R97, RZ, 0x1c1f ;  /* 0x001c1fff61637589 */ /* 0x0002a800000e0000 */
[----:B------:R1:W3:Y:S02]  /*3950*/  SHFL.IDX PT, R14, R96, RZ, 0x1c1f ;  /* 0x001c1fff600e7589 */ /* 0x0002e400000e0000 */
.L_x_15499:
        /* <DEDUP_REMOVED lines=13> */
[----:B------:R-:W-:Y:S02]  /*3a30*/  PRMT R11, R104, 0x5410, R11 ;  /* 0x00005410680b7816 */ /* 0x000fe4000000000b */
[----:B0-----:R-:W-:Y:S02]  /*3a40*/  LOP3.LUT R105, R5, 0xffff0000, RZ, 0xc0, !PT ;  /* 0xffff000005697812 */ /* 0x001fe400078ec0ff */
[C---:B------:R-:W-:Y:S01]  /*3a50*/  LOP3.LUT R44, R15.reuse, 0xffff0000, RZ, 0xc0, !PT ;  /* 0xffff00000f2c7812 */ /* 0x040fe200078ec0ff */
[----:B------:R-:W-:Y:S01]  /*3a60*/  IMAD.U32 R15, R15, 0x10000, RZ ;  /* 0x000100000f0f7824 */ /* 0x000fe200078e00ff */
[----:B------:R-:W-:-:S02]  /*3a70*/  LOP3.LUT R104, R11, 0xffff0000, RZ, 0xc0, !PT ;  /* 0xffff00000b687812 */ /* 0x000fc400078ec0ff */
[----:B------:R-:W-:Y:S01]  /*3a80*/  SHF.R.U32.HI R46, RZ, 0x10, R47 ;  /* 0x00000010ff2e7819 */ /* 0x000fe2000001162f */
[----:B------:R-:W-:Y:S01]  /*3a90*/  FMUL.FTZ R106, R105, R44 ;  /* 0x0000002c696a7220 */ /* 0x000fe20000410000 */
[----:B------:R-:W-:Y:S02]  /*3aa0*/  IMAD.U32 R47, R5, 0x10000, RZ ;  /* 0x00010000052f7824 */ /* 0x000fe400078e00ff */
[-C--:B------:R-:W-:Y:S01]  /*3ab0*/  FMUL.FTZ R105, R105, R104.reuse ;  /* 0x0000006869697220 */ /* 0x080fe20000410000 */
[----:B------:R-:W-:Y:S02]  /*3ac0*/  SHF.R.U32.HI R45, RZ, 0x10, R45 ;  /* 0x00000010ff2d7819 */ /* 0x000fe4000001162d */
[----:B------:R-:W-:Y:S01]  /*3ad0*/  PRMT R46, R101, 0x5432, R46 ;  /* 0x00005432652e7816 */ /* 0x000fe2000000002e */
[C---:B------:R-:W-:Y:S01]  /*3ae0*/  FFMA.FTZ R5, R47.reuse, R104, -R106 ;  /* 0x000000682f057223 */ /* 0x040fe2000001086a */
[----:B------:R-:W-:Y:S01]  /*3af0*/  FFMA.FTZ R44, R47, R44, R105 ;  /* 0x0000002c2f2c7223 */ /* 0x000fe20000010069 */
[----:B------:R-:W-:Y:S01]  /*3b00*/  PRMT R47, R107, 0x5410, R45 ;  /* 0x000054106b2f7816 */ /* 0x000fe2000000002d */
[C---:B------:R-:W-:Y:S01]  /*3b10*/  IMAD.U32 R104, R6.reuse, 0x10000, RZ ;  /* 0x0001000006687824 */ /* 0x040fe200078e00ff */
[----:B------:R-:W-:Y:S01]  /*3b20*/  LOP3.LUT R106, R6, 0xffff0000, RZ, 0xc0, !PT ;  /* 0xffff0000066a7812 */ /* 0x000fe200078ec0ff */
[C---:B------:R-:W-:Y:S01]  /*3b30*/  IMAD.U32 R45, R46.reuse, 0x10000, RZ ;  /* 0x000100002e2d7824 */ /* 0x040fe200078e00ff */
[----:B------:R-:W-:Y:S01]  /*3b40*/  LOP3.LUT R46, R46, 0xffff0000, RZ, 0xc0, !PT ;  /* 0xffff00002e2e7812 */ /* 0x000fe200078ec0ff */
[C---:B------:R-:W-:Y:S01]  /*3b50*/  IMAD.U32 R105, R47.reuse, 0x10000, RZ ;  /* 0x000100002f697824 */ /* 0x040fe200078e00ff */
[----:B------:R-:W-:Y:S01]  /*3b60*/  LOP3.LUT R47, R47, 0xffff0000, RZ, 0xc0, !PT ;  /* 0xffff00002f2f7812 */ /* 0x000fe200078ec0ff */
[----:B------:R-:W-:Y:S01]  /*3b70*/  FMUL.FTZ R107, R106, R45 ;  /* 0x0000002d6a6b7220 */ /* 0x000fe20000410000 */
        /* <DEDUP_REMOVED lines=20> */
.L_x_15220:
[----:B------:R-:W-:Y:S05]  /*3cc0*/  BSYNC B3 ;  /* 0x0000000000037941 */ /* 0x000fea0003800000 */
.L_x_15219:
[----:B0-----:R4:W-:Y:S02]  /*3cd0*/  ST.E.128 desc[UR40][R12.64], R4 ;  /* 0x000000040c007985 */ /* 0x0019e4000c101d28 */
.L_x_15218:
[----:B------:R-:W-:Y:S05]  /*3ce0*/  BSYNC B2 ;  /* 0x0000000000027941 */ /* 0x000fea0003800000 */
.L_x_15217:
        /* <DEDUP_REMOVED lines=13> */
[----:B------:R-:W-:Y:S02]  /*3dc0*/  LOP3.LUT R15, R5, 0xffff0000, RZ, 0xc0, !PT ;  /* 0xffff0000050f7812 */ /* 0x000fe400078ec0ff */
[C---:B------:R-:W-:Y:S01]  /*3dd0*/  LOP3.LUT R44, R14.reuse, 0xffff0000, RZ, 0xc0, !PT ;  /* 0xffff00000e2c7812 */ /* 0x040fe200078ec0ff */
[----:B------:R-:W-:Y:S01]  /*3de0*/  IMAD.U32 R14, R14, 0x10000, RZ ;  /* 0x000100000e0e7824 */ /* 0x000fe200078e00ff */
[C---:B------:R-:W-:Y:S01]  /*3df0*/  LOP3.LUT R42, R11.reuse, 0xffff0000, RZ, 0xc0, !PT ;  /* 0xffff00000b2a7812 */ /* 0x040fe200078ec0ff */
[----:B------:R-:W-:Y:S01]  /*3e00*/  IMAD.U32 R11, R11, 0x10000, RZ ;  /* 0x000100000b0b7824 */ /* 0x000fe200078e00ff */
[----:B------:R-:W-:Y:S01]  /*3e10*/  SHF.R.U32.HI R45, RZ, 0x10, R43 ;  /* 0x00000010ff2d7819 */ /* 0x000fe2000001162b */
[C---:B------:R-:W-:Y:S01]  /*3e20*/  FMUL.FTZ R5, R15.reuse, R44 ;  /* 0x0000002c0f057220 */ /* 0x040fe20000410000 */
[----:B------:R-:W-:Y:S01]  /*3e30*/  SHF.R.U32.HI R41, RZ, 0x10, R41 ;  /* 0x00000010ff297819 */ /* 0x000fe20000011629 */
[-C--:B------:R-:W-:Y:S01]  /*3e40*/  FMUL.FTZ R15, R15, R42.reuse ;  /* 0x0000002a0f0f7220 */ /* 0x080fe20000410000 */
[----:B------:R-:W-:Y:S01]  /*3e50*/  PRMT R45, R110, 0x5410, R45 ;  /* 0x000054106e2d7816 */ /* 0x000fe2000000002d */
[C---:B------:R-:W-:Y:S01]  /*3e60*/  FFMA.FTZ R5, R40.reuse, R42, -R5 ;  /* 0x0000002a28057223 */ /* 0x040fe20000010805 */
[----:B------:R-:W-:Y:S01]  /*3e70*/  PRMT R41, R109, 0x5410, R41 ;  /* 0x000054106d297816 */ /* 0x000fe20000000029 */
[----:B------:R-:W-:Y:S01]  /*3e80*/  FFMA.FTZ R40, R40, R44, R15 ;  /* 0x0000002c28287223 */ /* 0x000fe2000001000f */
[C---:B------:R-:W-:Y:S01]  /*3e90*/  LOP3.LUT R42, R6.reuse, 0xffff0000, RZ, 0xc0, !PT ;  /* 0xffff0000062a7812 */ /* 0x040fe200078ec0ff */
[C---:B------:R-:W-:Y:S01]  /*3ea0*/  IMAD.U32 R44, R45.reuse, 0x10000, RZ ;  /* 0x000100002d2c7824 */ /* 0x040fe200078e00ff */
[----:B------:R-:W-:Y:S01]  /*3eb0*/  LOP3.LUT R45, R45, 0xffff0000, RZ, 0xc0, !PT ;  /* 0xffff00002d2d7812 */ /* 0x000fe200078ec0ff */
[----:B------:R-:W-:Y:S01]  /*3ec0*/  IMAD.U32 R15, R6, 0x10000, RZ ;  /* 0x00010000060f7824 */ /* 0x000fe200078e00ff */
[----:B------:R-:W-:Y:S01]  /*3ed0*/  F2FP.BF16.F32.PACK_AB R5, R40, R5 ;  /* 0x000000052805723e */ /* 0x000fe200000010ff */
[----:B------:R-:W-:-:S02]  /*3ee0*/  IMAD.U32 R43, R41, 0x10000, RZ ;  /* 0x00010000292b7824 */ /* 0x000fc400078e00ff */
[CC--:B------:R-:W-:Y:S01]  /*3ef0*/  FMUL.FTZ R6, R42.reuse, R44.reuse ;  /* 0x0000002c2a067220 */ /* 0x0c0fe20000410000 */
[----:B------:R-:W-:Y:S01]  /*3f00*/  LOP3.LUT R41, R41, 0xffff0000, RZ, 0xc0, !PT ;  /* 0xffff000029297812 */ /* 0x000fe200078ec0ff */
[-C--:B------:R-:W-:Y:S02]  /*3f10*/  FMUL.FTZ R47, R42, R43.reuse ;  /* 0x0000002b2a2f7220 */ /* 0x080fe40000410000 */
[----:B------:R-:W-:Y:S01]  /*3f20*/  FFMA.FTZ R6, R15, R43, -R6 ;  /* 0x0000002b0f067223 */ /* 0x000fe20000010806 */
[C---:B------:R-:W-:Y:S01]  /*3f30*/  LOP3.LUT R43, R7.reuse, 0xffff0000, RZ, 0xc0, !PT ;  /* 0xffff0000072b7812 */ /* 0x040fe200078ec0ff */
[----:B------:R-:W-:Y:S02]  /*3f40*/  IMAD.U32 R42, R7, 0x10000, RZ ;  /* 0x00010000072a7824 */ /* 0x000fe400078e00ff */
[----:B------:R-:W-:Y:S01]  /*3f50*/  FFMA.FTZ R15, R15, R44, R47 ;  /* 0x0000002c0f0f7223 */ /* 0x000fe2000001002f */
[C---:B------:R-:W-:Y:S01]  /*3f60*/  IMAD.U32 R7, R4.reuse, 0x10000, RZ ;  /* 0x0001000004077824 */ /* 0x040fe200078e00ff */
[----:B------:R-:W-:Y:S01]  /*3f70*/  LOP3.LUT R4, R4, 0xffff0000, RZ, 0xc0, !PT ;  /* 0xffff000004047812 */ /* 0x000fe200078ec0ff */
[C---:B------:R-:W-:Y:S01]  /*3f80*/  FMUL.FTZ R47, R43.reuse, R45 ;  /* 0x0000002d2b2f7220 */ /* 0x040fe20000410000 */
[----:B------:R-:W-:Y:S01]  /*3f90*/  FMUL.FTZ R46, R43, R41 ;  /* 0x000000292b2e7220 */ /* 0x000fe20000410000 */
[----:B------:R-:W-:-:S02]  /*3fa0*/  F2FP.BF16.F32.PACK_AB R6, R15, R6 ;  /* 0x000000060f06723e */ /* 0x000fc400000010ff */
[----:B------:R-:W-:Y:S01]  /*3fb0*/  FFMA.FTZ R47, R42, R41, -R47 ;  /* 0x000000292a2f7223 */ /* 0x000fe2000001082f */
[CC--:B------:R-:W-:Y:S01]  /*3fc0*/  FMUL.FTZ R44, R4.reuse, R14.reuse ;  /* 0x0000000e042c7220 */ /* 0x0c0fe20000410000 */
[----:B------:R-:W-:Y:S01]  /*3fd0*/  FMUL.FTZ R41, R4, R11 ;  /* 0x0000000b04297220 */ /* 0x000fe20000410000 */
[----:B------:R-:W-:Y:S02]  /*3fe0*/  FFMA.FTZ R46, R42, R45, R46 ;  /* 0x0000002d2a2e7223 */ /* 0x000fe4000001002e */
[C---:B------:R-:W-:Y:S01]  /*3ff0*/  FFMA.FTZ R44, R7.reuse, R11, -R44 ;  /* 0x0000000b072c7223 */ /* 0x040fe2000001082c */
[----:B------:R-:W-:Y:S02]  /*4000*/  FFMA.FTZ R41, R7, R14, R41 ;  /* 0x0000000e07297223 */ /* 0x000fe40000010029 */
[----:B------:R-:W-:-:S03]  /*4010*/  F2FP.BF16.F32.PACK_AB R7, R46, R47 ;  /* 0x0000002f2e07723e */ /* 0x000fc600000010ff */
[----:B------:R-:W-:-:S07]  /*4020*/  F2FP.BF16.F32.PACK_AB R4, R41, R44 ;  /* 0x0000002c2904723e */ /* 0x000fce00000010ff */
.L_x_15222:
[----:B------:R-:W-:Y:S05]  /*4030*/  BSYNC B2 ;  /* 0x0000000000027941 */ /* 0x000fea0003800000 */
.L_x_15221:
[----:B0-----:R0:W-:Y:S02]  /*4040*/  ST.E.128 desc[UR40][R12.64], R4 ;  /* 0x000000040c007985 */ /* 0x0011e4000c101d28 */
.L_x_15216:
[----:B------:R-:W-:Y:S05]  /*4050*/  BSYNC B1 ;  /* 0x0000000000017941 */ /* 0x000fea0003800000 */
.L_x_15215:
[----:B------:R-:W-:-:S03]  /*4060*/  UMOV UR4, 0xffffffff ;  /* 0xffffffff00047882 */ /* 0x000fc60000000000 */
[----:B------:R-:W-:Y:S05]  /*4070*/  BRA.DIV UR4, `(.L_x_15223) ;  /* 0x000001e6047c7947 */ /* 0x000fea000b800000 */
[----:B-1----:R-:W1:Y:S04]  /*4080*/  SHFL.IDX PT, R97, R97, 0x1, 0x1c1f ;  /* 0x003c1f0061617f89 */ /* 0x002e6800000e0000 */
[----:B---3--:R3:W0:Y:S02]  /*4090*/  SHFL.IDX PT, R14, R96, 0x1, 0x1c1f ;  /* 0x003c1f00600e7f89 */ /* 0x00862400000e0000 */
.L_x_15503:
        /* <DEDUP_REMOVED lines=11> */
[----:B------:R-:W-:Y:S02]  /*4150*/  SHF.R.U64 R36, R36, 0x10, R37 ;  /* 0x0000001024247819 */ /* 0x000fe40000001225 */
[----:B------:R-:W-:Y:S02]  /*4160*/  PRMT R41, R111, 0x5410, R41 ;  /* 0x000054106f297816 */ /* 0x000fe40000000029 */
[----:B------:R-:W-:Y:S02]  /*4170*/  SHF.R.U32.HI R44, RZ, 0x10, R39 ;  /* 0x00000010ff2c7819 */ /* 0x000fe40000011627 */
[----:B------:R-:W-:Y:S02]  /*4180*/  PRMT R38, R102, 0x5432, R36 ;  /* 0x0000543266267816 */ /* 0x000fe40000000024 */
[----:B------:R-:W-:-:S02]  /*4190*/  SHF.R.U32.HI R40, RZ, 0x10, R37 ;  /* 0x00000010ff287819 */ /* 0x000fc40000011625 */
[----:B------:R-:W-:Y:S02]  /*41a0*/  LOP3.LUT R36, R5, 0xffff0000, RZ, 0xc0, !PT ;  /* 0xffff000005247812 */ /* 0x000fe400078ec0ff */
[C---:B------:R-:W-:Y:S01]  /*41b0*/  LOP3.LUT R43, R41.reuse, 0xffff0000, RZ, 0xc0, !PT ;  /* 0xffff0000292b7812 */ /* 0x040fe200078ec0ff */
[----:B------:R-:W-:Y:S01]  /*41c0*/  IMAD.U32 R41, R41, 0x10000, RZ ;  /* 0x0001000029297824 */ /* 0x000fe200078e00ff */
[----:B------:R-:W-:Y:S02]  /*41d0*/  PRMT R44, R108, 0x5432, R44 ;  /* 0x000054326c2c7816 */ /* 0x000fe4000000002c */
[----:B------:R-:W-:Y:S01]  /*41e0*/  LOP3.LUT R39, R38, 0xffff0000, RZ, 0xc0, !PT ;  /* 0xffff000026277812 */ /* 0x000fe200078ec0ff */
[----:B---3--:R-:W-:Y:S01]  /*41f0*/  FMUL.FTZ R96, R36, R43 ;  /* 0x0000002b24607220 */ /* 0x008fe20000410000 */
[----:B------:R-:W-:Y:S01]  /*4200*/  PRMT R40, R103, 0x5432, R40 ;  /* 0x0000543267287816 */ /* 0x000fe20000000028 */
[----:B------:R-:W-:Y:S01]  /*4210*/  IMAD.U32 R46, R44, 0x10000, RZ ;  /* 0x000100002c2e7824 */ /* 0x000fe200078e00ff */
[----:B------:R-:W-:Y:S01]  /*4220*/  LOP3.LUT R37, R6, 0xffff0000, RZ, 0xc0, !PT ;  /* 0xffff000006257812 */ /* 0x000fe200078ec0ff */
[C---:B------:R-:W-:Y:S01]  /*4230*/  IMAD.U32 R6, R7.reuse, 0x10000, RZ ;  /* 0x0001000007067824 */ /* 0x040fe200078e00ff */
[----:B------:R-:W-:Y:S01]  /*4240*/  LOP3.LUT R11, R7, 0xffff0000, RZ, 0xc0, !PT ;  /* 0xffff0000070b7812 */ /* 0x000fe200078ec0ff */
[----:B------:R-:W-:-:S02]  /*4250*/  IMAD.U32 R7, R5, 0x10000, RZ ;  /* 0x0001000005077824 */ /* 0x000fc400078e00ff */
[-C--:B------:R-:W-:Y:S01]  /*4260*/  FMUL.FTZ R36, R36, R39.reuse ;  /* 0x0000002724247220 */ /* 0x080fe20000410000 */
[----:B------:R-:W-:Y:S02]  /*4270*/  IMAD.U32 R42, R40, 0x10000, RZ ;  /* 0x00010000282a7824 */ /* 0x000fe400078e00ff */
[----:B------:R-:W-:Y:S01]  /*4280*/  FMUL.FTZ R98, R37, R46 ;  /* 0x0000002e25627220 */ /* 0x000fe20000410000 */
[C---:B------:R-:W-:Y:S01]  /*4290*/  FFMA.FTZ R96, R7.reuse, R39, -R96 ;  /* 0x0000002707607223 */ /* 0x040fe20000010860 */
[C---:B------:R-:W-:Y:S02]  /*42a0*/  IMAD.U32 R5, R4.reuse, 0x10000, RZ ;  /* 0x0001000004057824 */ /* 0x040fe400078e00ff */
[----:B------:R-:W-:Y:S01]  /*42b0*/  FFMA.FTZ R7, R7, R43, R36 ;  /* 0x0000002b07077223 */ /* 0x000fe20000010024 */
[----:B------:R-:W-:Y:S01]  /*42c0*/  LOP3.LUT R4, R4, 0xffff0000, RZ, 0xc0, !PT ;  /* 0xffff000004047812 */ /* 0x000fe200078ec0ff */
[-C--:B------:R-:W-:Y:S01]  /*42d0*/  FMUL.FTZ R36, R37, R42.reuse ;  /* 0x0000002a25247220 */ /* 0x080fe20000410000 */
[----:B------:R-:W-:Y:S01]  /*42e0*/  LOP3.LUT R44, R44, 0xffff0000, RZ, 0xc0, !PT ;  /* 0xffff00002c2c7812 */ /* 0x000fe200078ec0ff */
[C---:B------:R-:W-:Y:S01]  /*42f0*/  FFMA.FTZ R98, R15.reuse, R42, -R98 ;  /* 0x0000002a0f627223 */ /* 0x040fe20000010862 */
[----:B------:R-:W-:Y:S01]  /*4300*/  LOP3.LUT R40, R40, 0xffff0000, RZ, 0xc0, !PT ;  /* 0xffff000028287812 */ /* 0x000fe200078ec0ff */
[----:B------:R-:W-:Y:S01]  /*4310*/  FFMA.FTZ R15, R15, R46, R36 ;  /* 0x0000002e0f0f7223 */ /* 0x000fe20000010024 */
[----:B------:R-:W-:Y:S01]  /*4320*/  SHF.L.U32 R38, R38, 0x10, RZ ;  /* 0x0000001026267819 */ /* 0x000fe200000006ff */
[C---:B------:R-:W-:Y:S01]  /*4330*/  FMUL.FTZ R37, R11.reuse, R44 ;  /* 0x0000002c0b257220 */ /* 0x040fe20000410000 */
[CC--:B------:R-:W-:Y:S01]  /*4340*/  FMUL.FTZ R36, R4.reuse, R41.reuse ;  /* 0x0000002904247220 */ /* 0x0c0fe20000410000 */
[----:B------:R-:W-:Y:S01]  /*4350*/  FMUL.FTZ R11, R11, R40 ;  /* 0x000000280b0b7220 */ /* 0x000fe20000410000 */
[----:B------:R-:W-:Y:S01]  /*4360*/  F2FP.BF16.F32.PACK_AB R96, R7, R96 ;  /* 0x000000600760723e */ /* 0x000fe200000010ff */
[----:B------:R-:W-:Y:S01]  /*4370*/  FMUL.FTZ R4, R4, R38 ;  /* 0x0000002604047220 */ /* 0x000fe20000410000 */
[C---:B------:R-:W-:Y:S01]  /*4380*/  FFMA.FTZ R37, R6.reuse, R40, -R37 ;  /* 0x0000002806257223 */ /* 0x040fe20000010825 */
[C---:B------:R-:W-:Y:S01]  /*4390*/  FFMA.FTZ R36, R5.reuse, R38, -R36 ;  /* 0x0000002605247223 */ /* 0x040fe20000010824 */
[----:B------:R-:W-:Y:S01]  /*43a0*/  FFMA.FTZ R6, R6, R44, R11 ;  /* 0x0000002c06067223 */ /* 0x000fe2000001000b */
[----:B------:R-:W-:-:S04]  /*43b0*/  FFMA.FTZ R5, R5, R41, R4 ;  /* 0x0000002905057223 */ /* 0x000fc80000010004 */
[----:B------:R-:W-:Y:S02]  /*43c0*/  F2FP.BF16.F32.PACK_AB R7, R6, R37 ;  /* 0x000000250607723e */ /* 0x000fe400000010ff */
[----:B------:R-:W-:Y:S01]  /*43d0*/  F2FP.BF16.F32.PACK_AB R4, R5, R36 ;  /* 0x000000240504723e */ /* 0x000fe200000010ff */
[----:B------:R-:W-:Y:S01]  /*43e0*/  IMAD.MOV.U32 R5, RZ, RZ, R96 ;  /* 0x000000ffff057224 */ /* 0x000fe200078e0060 */
[----:B------:R-:W-:-:S07]  /*43f0*/  F2FP.BF16.F32.PACK_AB R6, R15, R98 ;  /* 0x000000620f06723e */ /* 0x000fce00000010ff */
.L_x_15228:
[----:B------:R-:W-:Y:S05]  /*4400*/  BSYNC B2 ;  /* 0x0000000000027941 */ /* 0x000fea0003800000 */
.L_x_15227:
[----:B----4-:R0:W-:Y:S02]  /*4410*/  ST.E.128 desc[UR40][R12.64], R4 ;  /* 0x000000040c007985 */ /* 0x0101e4000c101d28 */
.L_x_15226:
[----:B------:R-:W-:Y:S05]  /*4420*/  BSYNC B1 ;  /* 0x0000000000017941 */ /* 0x000fea0003800000 */
.L_x_15225:
        /* <DEDUP_REMOVED lines=54> */
.L_x_15230:
[----:B------:R-:W-:Y:S05]  /*4790*/  BSYNC B1 ;  /* 0x0000000000017941 */ /* 0x000fea0003800000 */
.L_x_15229:
[----:B----4-:R0:W-:Y:S01]  /*47a0*/  ST.E.128 desc[UR40][R12.64], R4 ;  /* 0x000000040c007985 */ /* 0x0101e2000c101d28 */
[----:B------:R-:W-:Y:S05]  /*47b0*/  BRA `(.L_x_15224) ;  /* 0x0000001800587947 */ /* 0x000fea0003800000 */
.L_x_15206:
        /* <DEDUP_REMOVED lines=45> */
[----:B------:R-:W-:-:S04]  /*4a90*/  PRMT R101, R101, 0x5410, R46 ;  /* 0x0000541065657816 */ /* 0x000fc8000000002e */
        /* <DEDUP_REMOVED lines=11> */
[----:B------:R-:W-:Y:S02]  /*4b50*/  IMAD.MOV.U32 R13, RZ, RZ, R36 ;  /* 0x000000ffff0d7224 */ /* 0x000fe400078e0024 */
[----:B------:R-:W-:Y:S01]  /*4b60*/  IMAD.MOV.U32 R14, RZ, RZ, R37 ;  /* 0x000000ffff0e7224 */ /* 0x000fe200078e0025 */
[----:B------:R-:W-:Y:S01]  /*4b70*/  PRMT R111, R11, 0x5410, R12 ;  /* 0x000054100b6f7816 */ /* 0x000fe2000000000c */
[----:B-----5:R-:W-:Y:S01]  /*4b80*/  IMAD.MOV.U32 R11, RZ, RZ, R42 ;  /* 0x000000ffff0b7224 */ /* 0x020fe200078e002a */
[----:B------:R-:W-:Y:S01]  /*4b90*/  PRMT R113, R113, 0x5410, R13 ;  /* 0x0000541071717816 */ /* 0x000fe2000000000d */
[----:B------:R-:W-:Y:S01]  /*4ba0*/  IMAD.MOV.U32 R12, RZ, RZ, R43 ;  /* 0x000000ffff0c7224 */ /* 0x000fe200078e002b */
[----:B------:R-:W-:Y:S01]  /*4bb0*/  PRMT R115, R14, 0x7610, R115 ;  /* 0x000076100e737816 */ /* 0x000fe20000000073 */
[----:B------:R-:W-:Y:S01]  /*4bc0*/  IMAD.MOV.U32 R13, RZ, RZ, R40 ;  /* 0x000000ffff0d7224 */ /* 0x000fe200078e0028 */
[----:B------:R-:W-:-:S02]  /*4bd0*/  MOV R14, R41 ;  /* 0x00000029000e7202 */ /* 0x000fc40000000f00 */
[----:B------:R-:W-:Y:S02]  /*4be0*/  PRMT R113, R12, 0x7610, R113 ;  /* 0x000076100c717816 */ /* 0x000fe40000000071 */
[----:B------:R-:W-:Y:S02]  /*4bf0*/  PRMT R109, R11, 0x5410, R13 ;  /* 0x000054100b6d7816 */ /* 0x000fe4000000000d */
[----:B------:R-:W-:Y:S01]  /*4c00*/  PRMT R114, R14, 0x7610, R114 ;  /* 0x000076100e727816 */ /* 0x000fe20000000072 */
[----:B------:R-:W-:Y:S06]  /*4c10*/  @!P3 BRA `(.L_x_15231) ;  /* 0x000000000004b947 */ /* 0x000fec0003800000 */
[----:B------:R-:W-:Y:S01]  /*4c20*/  BPT.TRAP 0x1 ;  /* 0x000000040000795c */ /* 0x000fe20000300000 */
.L_x_15231:
[----:B------:R-:W-:Y:S01]  /*4c30*/  IMAD R87, R19, 0x8, R22 ;  /* 0x0000000813577824 */ /* 0x000fe200078e0216 */
[----:B------:R-:W-:Y:S01]  /*4c40*/  SHF.L.U32 R95, R206, 0x1f, RZ ;  /* 0x0000001fce5f7819 */ /* 0x000fe200000006ff */
[----:B------:R-:W0:Y:S01]  /*4c50*/  LDC R98, c[0x0][0x2f4] ;  /* 0x0000bd00ff627b82 */ /* 0x000e220000000800 */
[----:B------:R-:W-:Y:S02]  /*4c60*/  BSSY B1, `(.L_x_15232) ;  /* 0x0000003000017945 */ /* 0x000fe40003800000 */
[----:B------:R-:W1:Y:S02]  /*4c70*/  SYNCS.PHASECHK.TRANS64.TRYWAIT P4, [R87+URZ+0x32490], R95 ;  /* 0x0324905f570075a7 */ /* 0x000e64000808017f */
[----:B-1----:R-:W-:Y:S05]  /*4c80*/  @!P4 BRA `(.L_x_15233) ;  /* 0x000001d800c0c947 */ /* 0x002fea0003800000 */
.L_x_15504:
[----:B------:R-:W-:Y:S05]  /*4c90*/  BSYNC B1 ;  /* 0x0000000000017941 */ /* 0x000fea0003800000 */
.L_x_15232:
[----:B------:R-:W-:Y:S01]  /*4ca0*/  UMOV UR4, 0xffffffff ;  /* 0xffffffff00047882 */ /* 0x000fe20000000000 */
[----:B0-----:R-:W-:Y:S02]  /*4cb0*/  IMAD.IADD R102, R98, 0x1, -R61 ;  /* 0x0000000162667824 */ /* 0x001fe400078e0a3d */
[----:B------:R-:W-:Y:S05]  /*4cc0*/  BRA.DIV UR4, `(.L_x_15234) ;  /* 0x000001da04c47947 */ /* 0x000fea000b800000 */
[----:B------:R0:W2:Y:S04]  /*4cd0*/  SHFL.IDX PT, R99, R97, RZ, 0x1c1f ;  /* 0x001c1fff61637589 */ /* 0x0000a800000e0000 */
[----:B------:R0:W3:Y:S02]  /*4ce0*/  SHFL.IDX PT, R100, R96, RZ, 0x1c1f ;  /* 0x001c1fff60647589 */ /* 0x0000e400000e0000 */
.L_x_15508:
        /* <DEDUP_REMOVED lines=22> */
[----:B------:R-:W-:Y:S01]  /*4e50*/  SHF.R.U32.HI R105, RZ, 0x10, R33 ;  /* 0x00000010ff697819 */ /* 0x000fe20000011621 */
[----:B---3--:R-:W-:Y:S01]  /*4e60*/  IMAD.U32 R108, R45, 0x10000, RZ ;  /* 0x000100002d6c7824 */ /* 0x008fe200078e00ff */
[----:B------:R-:W-:Y:S01]  /*4e70*/  SHF.R.U32.HI R104, RZ, 0x10, R5 ;  /* 0x00000010ff687819 */ /* 0x000fe20000011605 */
[----:B--2---:R-:W-:Y:S01]  /*4e80*/  IMAD.U32 R106, R13, 0x10000, RZ ;  /* 0x000100000d6a7824 */ /* 0x004fe200078e00ff */
[C---:B------:R-:W-:Y:S02]  /*4e90*/  PRMT R105, R101.reuse, 0x5410, R105 ;  /* 0x0000541065697816 */ /* 0x040fe40000000069 */
[----:B------:R-:W-:Y:S02]  /*4ea0*/  PRMT R104, R101, 0x5432, R104 ;  /* 0x0000543265687816 */ /* 0x000fe40000000068 */
[----:B------:R-:W-:Y:S01]  /*4eb0*/  SHF.R.U64 R4, R4, 0x10, R5 ;  /* 0x0000001004047819 */ /* 0x000fe20000001205 */
[C---:B------:R-:W-:Y:S01]  /*4ec0*/  IMAD.U32 R101, R105.reuse, 0x10000, RZ ;  /* 0x0001000069657824 */ /* 0x040fe200078e00ff */
[----:B------:R-:W-:Y:S01]  /*4ed0*/  SHF.R.U64 R5, R32, 0x10, R33 ;  /* 0x0000001020057819 */ /* 0x000fe20000001221 */
[----:B------:R-:W-:Y:S01]  /*4ee0*/  IMAD.U32 R103, R104, 0x10000, RZ ;  /* 0x0001000068677824 */ /* 0x000fe200078e00ff */
[----:B------:R-:W-:Y:S01]  /*4ef0*/  LOP3.LUT R32, R105, 0xffff0000, RZ, 0xc0, !PT ;  /* 0xffff000069207812 */ /* 0x000fe200078ec0ff */
[C---:B------:R-:W-:Y:S01]  /*4f00*/  FMUL.FTZ R107, R108.reuse, R101 ;  /* 0x000000656c6b7220 */ /* 0x040fe20000410000 */
[----:B------:R-:W-:Y:S01]  /*4f10*/  LOP3.LUT R33, R45, 0xffff0000, RZ, 0xc0, !PT ;  /* 0xffff00002d217812 */ /* 0x000fe200078ec0ff */
[-C--:B------:R-:W-:Y:S01]  /*4f20*/  FMUL.FTZ R108, R108, R103.reuse ;  /* 0x000000676c6c7220 */ /* 0x080fe20000410000 */
[----:B------:R-:W-:Y:S01]  /*4f30*/  LOP3.LUT R104, R104, 0xffff0000, RZ, 0xc0, !PT ;  /* 0xffff000068687812 */ /* 0x000fe200078ec0ff */
[C---:B------:R-:W-:Y:S01]  /*4f40*/  FFMA.FTZ R103, R106.reuse, R103, -R107 ;  /* 0x000000676a677223 */ /* 0x040fe2000001086b */
[----:B------:R-:W-:Y:S01]  /*4f50*/  SHF.R.U32.HI R45, RZ, 0x10, R35 ;  /* 0x00000010ff2d7819 */ /* 0x000fe20000011623 */
[----:B------:R-:W-:Y:S01]  /*4f60*/  FFMA.FTZ R101, R106, R101, R108 ;  /* 0x000000656a657223 */ /* 0x000fe2000001006c */
[----:B------:R-:W-:Y:S01]  /*4f70*/  LOP3.LUT R13, R13, 0xffff0000, RZ, 0xc0, !PT ;  /* 0xffff00000d0d7812 */ /* 0x000fe200078ec0ff */
[C---:B------:R-:W-:Y:S01]  /*4f80*/  FMUL.FTZ R106, R33.reuse, R32 ;  /* 0x00000020216a7220 */ /* 0x040fe20000410000 */
[----:B------:R-:W-:Y:S01]  /*4f90*/  SHF.R.U32.HI R105, RZ, 0x10, R7 ;  /* 0x00000010ff697819 */ /* 0x000fe20000011607 */
[-C--:B------:R-:W-:Y:S01]  /*4fa0*/  FMUL.FTZ R33, R33, R104.reuse ;  /* 0x0000006821217220 */ /* 0x080fe20000410000 */
[----:B------:R-:W-:Y:S01]  /*4fb0*/  PRMT R45, R112, 0x5410, R45 ;  /* 0x00005410702d7816 */ /* 0x000fe2000000002d */
[C---:B------:R-:W-:Y:S01]  /*4fc0*/  FFMA.FTZ R104, R13.reuse, R104, -R106 ;  /* 0x000000680d687223 */ /* 0x040fe2000001086a */
[C---:B------:R-:W-:Y:S01]  /*4fd0*/  PRMT R105, R110.reuse, 0x5410, R105 ;  /* 0x000054106e697816 */ /* 0x040fe20000000069 */
[----:B------:R-:W-:Y:S01]  /*4fe0*/  FFMA.FTZ R32, R13, R32, R33 ;  /* 0x000000200d207223 */ /* 0x000fe20000010021 */
[----:B------:R-:W-:Y:S01]  /*4ff0*/  PRMT R33, R110, 0x5432, R4 ;  /* 0x000054326e217816 */ /* 0x000fe20000000004 */
[----:B------:R-:W-:Y:S01]  /*5000*/  IMAD.U32 R108, R47, 0x10000, RZ ;  /* 0x000100002f6c7824 */ /* 0x000fe200078e00ff */
[----:B------:R-:W-:Y:S01]  /*5010*/  PRMT R4, R116, 0x5410, R5 ;  /* 0x0000541074047816 */ /* 0x000fe20000000005 */
        /* <DEDUP_REMOVED lines=8> */
[----:B------:R-:W-:Y:S02]  /*50a0*/  IMAD.U32 R112, R44, 0x10000, RZ ;  /* 0x000100002c707824 */ /* 0x000fe400078e00ff */
[C---:B------:R-:W-:Y:S01]  /*50b0*/  FFMA.FTZ R13, R106.reuse, R13, -R107 ;  /* 0x0000000d6a0d7223 */ /* 0x040fe2000001086b */
[----:B------:R-:W-:Y:S01]  /*50c0*/  FFMA.FTZ R5, R106, R5, R108 ;  /* 0x000000056a057223 */ /* 0x000fe2000001006c */
[----:B------:R-:W-:Y:S01]  /*50d0*/  LOP3.LUT R108, R15, 0xffff0000, RZ, 0xc0, !PT ;  /* 0xffff00000f6c7812 */ /* 0x000fe200078ec0ff */
[C---:B------:R-:W-:Y:S01]  /*50e0*/  FMUL.FTZ R15, R110.reuse, R45 ;  /* 0x0000002d6e0f7220 */ /* 0x040fe20000410000 */
[----:B------:R-:W-:Y:S01]  /*50f0*/  FMUL.FTZ R110, R110, R105 ;  /* 0x000000696e6e7220 */ /* 0x000fe20000410000 */
[----:B------:R-:W-:Y:S01]  /*5100*/  SHF.R.U64 R6, R6, 0x10, R7 ;  /* 0x0000001006067819 */ /* 0x000fe20000001207 */
        /* <DEDUP_REMOVED lines=8> */
[----:B------:R-:W-:Y:S01]  /*5190*/  SHF.R.U64 R34, R34, 0x10, R35 ;  /* 0x0000001022227819 */ /* 0x000fe20000001223 */
[----:B------:R-:W-:Y:S01]  /*51a0*/  FMUL.FTZ R112, R112, R47 ;  /* 0x0000002f70707220 */ /* 0x000fe20000410000 */
[----:B------:R-:W-:Y:S01]  /*51b0*/  LOP3.LUT R33, R33, 0xffff0000, RZ, 0xc0, !PT ;  /* 0xffff000021217812 */ /* 0x000fe200078ec0ff */
[----:B------:R-:W-:Y:S01]  /*51c0*/  FMUL.FTZ R35, R44, R7 ;  /* 0x000000072c237220 */ /* 0x000fe20000410000 */
[----:B------:R-:W-:Y:S01]  /*51d0*/  LOP3.LUT R12, R12, 0xffff0000, RZ, 0xc0, !PT ;  /* 0xffff00000c0c7812 */ /* 0x000fe200078ec0ff */
[----:B------:R-:W-:Y:S01]  /*51e0*/  FFMA.FTZ R15, R110, R47, -R15 ;  /* 0x0000002f6e0f7223 */ /* 0x000fe2000001080f */
[----:B------:R-:W-:Y:S01]  /*51f0*/  PRMT R34, R115, 0x5432, R34 ;  /* 0x0000543273227816 */ /* 0x000fe20000000022 */
[----:B------:R-:W-:Y:S01]  /*5200*/  FMUL.FTZ R44, R44, R33 ;  /* 0x000000212c2c7220 */ /* 0x000fe20000410000 */
[----:B------:R-:W-:Y:S01]  /*5210*/  PRMT R6, R114, 0x5432, R6 ;  /* 0x0000543272067816 */ /* 0x000fe20000000006 */
        /* <DEDUP_REMOVED lines=11> */
[----:B------:R-:W-:Y:S01]  /*52d0*/  FMUL.FTZ R110, R110, R7 ;  /* 0x000000076e6e7220 */ /* 0x000fe20000410000 */
        /* <DEDUP_REMOVED lines=20> */
.L_x_15238:
[----:B------:R-:W-:Y:S05]  /*5420*/  BSYNC B2 ;  /* 0x0000000000027941 */ /* 0x000fea0003800000 */
.L_x_15237:
[----:B------:R-:W-:Y:S01]  /*5430*/  ISETP.GE.AND P4, PT, R11, R98, PT ;  /* 0x000000620b00720c */ /* 0x000fe20003f86270 */
[----:B------:R-:W-:Y:S01]  /*5440*/  IMAD.MOV.U32 R4, RZ, RZ, R100 ;  /* 0x000000ffff047224 */ /* 0x000fe200078e0064 */
[----:B--2---:R4:W-:Y:S01]  /*5450*/  ST.E.128 desc[UR40][R88.64], R12 ;  /* 0x0000000c58007985 */ /* 0x0049e2000c101d28 */
[----:B------:R-:W-:-:S10]  /*5460*/  IMAD.MOV.U32 R5, RZ, RZ, R99 ;  /* 0x000000ffff057224 */ /* 0x000fd400078e0063 */
[----:B------:R-:W-:-:S05]  /*5470*/  @!P4 IMAD.WIDE R4, R11, 0x2, R4 ;  /* 0x000000020b04c825 */ /* 0x000fca00078e0204 */
[----:B---3--:R4:W-:Y:S02]  /*5480*/  @!P4 ST.E.128 desc[UR40][R4.64], R44 ;  /* 0x0000002c0400c985 */ /* 0x0089e4000c101d28 */
.L_x_15236:
[----:B------:R-:W-:Y:S05]  /*5490*/  BSYNC B1 ;  /* 0x0000000000017941 */ /* 0x000fea0003800000 */
.L_x_15235:
[----:B------:R-:W-:-:S03]  /*54a0*/  UMOV UR4, 0xffffffff ;  /* 0xffffffff00047882 */ /* 0x000fc60000000000 */
[----:B------:R-:W-:Y:S05]  /*54b0*/  BRA.DIV UR4, `(.L_x_15239) ;  /* 0x000001d604147947 */ /* 0x000fea000b800000 */
[----:B0-----:R-:W0:Y:S04]  /*54c0*/  SHFL.IDX PT, R97, R97, 0x1, 0x1c1f ;  /* 0x003c1f0061617f89 */ /* 0x001e2800000e0000 */
[----:B------:R-:W0:Y:S02]  /*54d0*/  SHFL.IDX PT, R96, R96, 0x1, 0x1c1f ;  /* 0x003c1f0060607f89 */ /* 0x000e2400000e0000 */
.L_x_15512:
[----:B----4-:R-:W-:-:S04]  /*54e0*/  IADD3 R4, R202, 0x40, RZ ;  /* 0x00000040ca047810 */ /* 0x010fc80007ffe0ff */
        /* <DEDUP_REMOVED lines=11> */
[----:B------:R-:W-:Y:S01]  /*55a0*/  LEA.HI R102, R5, R102, RZ, 0x4 ;  /* 0x0000006605667211 */ /* 0x000fe200078f20ff */
[----:B------:R-:W-:Y:S01]  /*55b0*/  IMAD R5, R19, 0x1800, R74 ;  /* 0x0000180013057824 */ /* 0x000fe200078e024a */
[----:B------:R-:W-:-:S02]  /*55c0*/  LOP3.LUT R7, R7, 0x1c0, RZ, 0xc0, !PT ;  /* 0x000001c007077812 */ /* 0x000fc400078ec0ff */
[----:B------:R-:W-:Y:S01]  /*55d0*/  LEA.HI.SX32 R11, R102, R69, 0x1c ;  /* 0x00000045660b7211 */ /* 0x000fe200078fe2ff */
[----:B------:R-:W-:Y:S01]  /*55e0*/  IMAD R5, R5, 0x2, R22 ;  /* 0x0000000205057824 */ /* 0x000fe200078e0216 */
[----:B------:R-:W-:Y:S02]  /*55f0*/  LOP3.LUT R4, R4, 0x1c0, RZ, 0xc0, !PT ;  /* 0x000001c004047812 */ /* 0x000fe400078ec0ff */
[----:B------:R-:W-:Y:S01]  /*5600*/  SHF.R.U32.HI R7, RZ, 0x3, R7 ;  /* 0x00000003ff077819 */ /* 0x000fe20000011607 */
[----:B------:R-:W-:Y:S01]  /*5610*/  IMAD.SHL.U32 R11, R11, 0x8, RZ ;  /* 0x000000080b0b7824 */ /* 0x000fe200078e00ff */
[----:B------:R-:W-:-:S04]  /*5620*/  LEA.HI.X R33, R70, R97, R72, 0x1, P4 ;  /* 0x0000006146217211 */ /* 0x000fc800020f0c48 */
[----:B------:R-:W-:-:S04]  /*5630*/  LOP3.LUT R4, R4, 0x38, R11, 0xf8, !PT ;  /* 0x0000003804047812 */ /* 0x000fc800078ef80b */
[----:B------:R-:W-:-:S05]  /*5640*/  LOP3.LUT R4, R4, R7, RZ, 0x3c, !PT ;  /* 0x0000000704047212 */ /* 0x000fca00078e3cff */
[----:B----4-:R-:W-:-:S04]  /*5650*/  IMAD.IADD R4, R6, 0x1, R4 ;  /* 0x0000000106047824 */ /* 0x010fc800078e0204 */
[----:B------:R-:W-:-:S04]  /*5660*/  IMAD R7, R19, 0x1800, R4 ;  /* 0x0000180013077824 */ /* 0x000fc800078e0204 */
[----:B------:R-:W-:Y:S02]  /*5670*/  IMAD R12, R7, 0x2, R22 ;  /* 0x00000002070c7824 */ /* 0x000fe400078e0216 */
[----:B------:R-:W0:Y:S04]  /*5680*/  LDS.128 R4, [R5+0x1c400] ;  /* 0x01c4000005047984 */ /* 0x000e280000000c00 */
[----:B------:R-:W4:Y:S01]  /*5690*/  LDS.128 R12, [R12+0x1c400] ;  /* 0x01c400000c0c7984 */ /* 0x000f220000000c00 */
[----:B------:R-:W-:Y:S05]  /*56a0*/  @P2 BRA `(.L_x_15241) ;  /* 0x00000004006c2947 */ /* 0x000fea0003800000 */
[--C-:B------:R-:W-:Y:S01]  /*56b0*/  SHF.R.U64 R34, R36, 0x10, R37.reuse ;  /* 0x0000001024227819 */ /* 0x100fe20000001225 */
[----:B0-----:R-:W-:Y:S01]  /*56c0*/  IMAD.U32 R45, R7, 0x10000, RZ ;  /* 0x00010000072d7824 */ /* 0x001fe200078e00ff */
[----:B------:R-:W-:Y:S02]  /*56d0*/  SHF.R.U32.HI R44, RZ, 0x10, R37 ;  /* 0x00000010ff2c7819 */ /* 0x000fe40000011625 */
[----:B------:R-:W-:Y:S02]  /*56e0*/  SHF.R.U32.HI R37, RZ, 0x10, R41 ;  /* 0x00000010ff257819 */ /* 0x000fe40000011629 */
[----:B------:R-:W-:Y:S02]  /*56f0*/  PRMT R115, R115, 0x5410, R44 ;  /* 0x0000541073737816 */ /* 0x000fe4000000002c */
[----:B------:R-:W-:Y:S01]  /*5700*/  PRMT R114, R114, 0x5410, R37 ;  /* 0x0000541072727816 */ /* 0x000fe20000000025 */
[----:B------:R-:W-:Y:S01]  /*5710*/  IMAD.U32 R37, R5, 0x10000, RZ ;  /* 0x0001000005257824 */ /* 0x000fe200078e00ff */
[----:B------:R-:W-:Y:S01]  /*5720*/  SHF.R.U64 R35, R38, 0x10, R39 ;  /* 0x0000001026237819 */ /* 0x000fe20000001227 */
[----:B------:R-:W-:Y:S01]  /*5730*/  IMAD.U32 R88, R115, 0x10000, RZ ;  /* 0x0001000073587824 */ /* 0x000fe200078e00ff */
[----:B----4-:R-:W-:Y:S01]  /*5740*/  LOP3.LUT R46, R13, 0xffff0000, RZ, 0xc0, !PT ;  /* 0xffff00000d2e7812 */ /* 0x010fe200078ec0ff */
[C---:B---3--:R-:W-:Y:S01]  /*5750*/  IMAD.U32 R100, R114.reuse, 0x10000, RZ ;  /* 0x0001000072647824 */ /* 0x048fe200078e00ff */
[----:B------:R-:W-:-:S02]  /*5760*/  LOP3.LUT R89, R114, 0xffff0000, RZ, 0xc0, !PT ;  /* 0xffff000072597812 */ /* 0x000fc400078ec0ff */
[----:B------:R-:W-:Y:S01]  /*5770*/  SHF.R.U32.HI R38, RZ, 0x10, R39 ;  /* 0x00000010ff267819 */ /* 0x000fe20000011627 */
[----:B------:R-:W-:Y:S01]  /*5780*/  IMAD.U32 R39, R13, 0x10000, RZ ;  /* 0x000100000d277824 */ /* 0x000fe200078e00ff */
[--C-:B------:R-:W-:Y:S01]  /*5790*/  SHF.R.U64 R36, R42, 0x10, R43.reuse ;  /* 0x000000102a247819 */ /* 0x100fe2000000122b */
[----:B--2---:R-:W-:Y:S01]  /*57a0*/  FMUL.FTZ R99, R46, R89 ;  /* 0x000000592e637220 */ /* 0x004fe20000410000 */
[----:B------:R-:W-:Y:S01]  /*57b0*/  LOP3.LUT R115, R115, 0xffff0000, RZ, 0xc0, !PT ;  /* 0xffff000073737812 */ /* 0x000fe200078ec0ff */
[----:B------:R-:W-:Y:S01]  /*57c0*/  FMUL.FTZ R102, R39, R100 ;  /* 0x0000006427667220 */ /* 0x000fe20000410000 */
[----:B------:R-:W-:Y:S01]  /*57d0*/  SHF.R.U32.HI R42, RZ, 0x10, R43 ;  /* 0x00000010ff2a7819 */ /* 0x000fe2000001162b */
[----:B------:R-:W-:Y:S01]  /*57e0*/  IMAD.U32 R13, R12, 0x10000, RZ ;  /* 0x000100000c0d7824 */ /* 0x000fe200078e00ff */
[----:B------:R-:W-:Y:S01]  /*57f0*/  LOP3.LUT R44, R5, 0xffff0000, RZ, 0xc0, !PT ;  /* 0xffff0000052c7812 */ /* 0x000fe200078ec0ff */
[-C--:B------:R-:W-:Y:S01]  /*5800*/  FMUL.FTZ R46, R46, R115.reuse ;  /* 0x000000732e2e7220 */ /* 0x080fe20000410000 */
[C---:B------:R-:W-:Y:S01]  /*5810*/  PRMT R47, R113.reuse, 0x5432, R34 ;  /* 0x00005432712f7816 */ /* 0x040fe20000000022 */
[----:B------:R-:W-:Y:S01]  /*5820*/  IMAD.U32 R5, R4, 0x10000, RZ ;  /* 0x0001000004057824 */ /* 0x000fe200078e00ff */
[----:B------:R-:W-:Y:S01]  /*5830*/  PRMT R113, R113, 0x5410, R42 ;  /* 0x0000541071717816 */ /* 0x000fe2000000002a */
[C---:B------:R-:W-:Y:S01]  /*5840*/  FFMA.FTZ R34, R44.reuse, R115, -R99 ;  /* 0x000000732c227223 */ /* 0x040fe20000010863 */
[----:B------:R-:W-:Y:S01]  /*5850*/  PRMT R38, R111, 0x5432, R38 ;  /* 0x000054326f267816 */ /* 0x000fe20000000026 */
[----:B------:R-:W-:Y:S01]  /*5860*/  FFMA.FTZ R44, R44, R89, R46 ;  /* 0x000000592c2c7223 */ /* 0x000fe2000001002e */
[----:B------:R-:W-:Y:S01]  /*5870*/  SHF.R.U64 R40, R40, 0x10, R41 ;  /* 0x0000001028287819 */ /* 0x000fe20000001229 */
[-C--:B------:R-:W-:Y:S01]  /*5880*/  FMUL.FTZ R41, R39, R88.reuse ;  /* 0x0000005827297220 */ /* 0x080fe20000410000 */
[----:B------:R-:W-:Y:S01]  /*5890*/  FFMA.FTZ R39, R37, R88, -R102 ;  /* 0x0000005825277223 */ /* 0x000fe20000010866 */
[----:B------:R-:W-:Y:S01]  /*58a0*/  IMAD.U32 R88, R15, 0x10000, RZ ;  /* 0x000100000f587824 */ /* 0x000fe200078e00ff */
[----:B------:R-:W-:Y:S01]  /*58b0*/  PRMT R46, R109, 0x5432, R40 ;  /* 0x000054326d2e7816 */ /* 0x000fe20000000028 */
[----:B------:R-:W-:-:S02]  /*58c0*/  IMAD.U32 R89, R113, 0x10000, RZ ;  /* 0x0001000071597824 */ /* 0x000fc400078e00ff */
[----:B------:R-:W-:Y:S01]  /*58d0*/  FFMA.FTZ R37, R37, R100, R41 ;  /* 0x0000006425257223 */ /* 0x000fe20000010029 */
[----:B------:R-:W-:Y:S01]  /*58e0*/  IMAD.U32 R42, R38, 0x10000, RZ ;  /* 0x00010000262a7824 */ /* 0x000fe200078e00ff */
[----:B------:R-:W-:Y:S01]  /*58f0*/  PRMT R109, R109, 0x5410, R36 ;  /* 0x000054106d6d7816 */ /* 0x000fe20000000024 */
[CC--:B------:R-:W-:Y:S01]  /*5900*/  FMUL.FTZ R40, R88.reuse, R89.reuse ;  /* 0x0000005958287220 */ /* 0x0c0fe20000410000 */
[----:B------:R-:W-:Y:S01]  /*5910*/  LOP3.LUT R15, R15, 0xffff0000, RZ, 0xc0, !PT ;  /* 0xffff00000f0f7812 */ /* 0x000fe200078ec0ff */
[-C--:B------:R-:W-:Y:S01]  /*5920*/  FMUL.FTZ R88, R88, R42.reuse ;  /* 0x0000002a58587220 */ /* 0x080fe20000410000 */
[----:B------:R-:W-:Y:S02]  /*5930*/  LOP3.LUT R100, R113, 0xffff0000, RZ, 0xc0, !PT ;  /* 0xffff000071647812 */ /* 0x000fe400078ec0ff */
[----:B------:R-:W-:Y:S02]  /*5940*/  LOP3.LUT R36, R38, 0xffff0000, RZ, 0xc0, !PT ;  /* 0xffff000026247812 */ /* 0x000fe400078ec0ff */
[----:B------:R-:W-:Y:S01]  /*5950*/  PRMT R111, R111, 0x5410, R35 ;  /* 0x000054106f6f7816 */ /* 0x000fe20000000023 */
[----:B------:R-:W-:Y:S01]  /*5960*/  FFMA.FTZ R35, R45, R42, -R40 ;  /* 0x0000002a2d237223 */ /* 0x000fe20000010828 */
[----:B------:R-:W-:Y:S01]  /*5970*/  LOP3.LUT R43, R7, 0xffff0000, RZ, 0xc0, !PT ;  /* 0xffff0000072b7812 */ /* 0x000fe200078ec0ff */
[----:B------:R-:W-:Y:S01]  /*5980*/  FFMA.FTZ R45, R45, R89, R88 ;  /* 0x000000592d2d7223 */ /* 0x000fe20000010058 */
[----:B------:R-:W-:-:S02]  /*5990*/  IMAD.U32 R40, R47, 0x10000, RZ ;  /* 0x000100002f287824 */ /* 0x000fc400078e00ff */
[C---:B------:R-:W-:Y:S01]  /*59a0*/  FMUL.FTZ R38, R15.reuse, R100 ;  /* 0x000000640f267220 */ /* 0x040fe20000410000 */
[----:B------:R-:W-:Y:S02]  /*59b0*/  IMAD.U32 R42, R46, 0x10000, RZ ;  /* 0x000100002e2a7824 */ /* 0x000fe400078e00ff */
[----:B------:R-:W-:Y:S01]  /*59c0*/  FMUL.FTZ R88, R15, R36 ;  /* 0x000000240f587220 */ /* 0x000fe20000410000 */
[----:B------:R-:W-:Y:S01]  /*59d0*/  LOP3.LUT R12, R12, 0xffff0000, RZ, 0xc0, !PT ;  /* 0xffff00000c0c7812 */ /* 0x000fe200078ec0ff */
[C---:B------:R-:W-:Y:S01]  /*59e0*/  FMUL.FTZ R89, R13.reuse, R40 ;  /* 0x000000280d597220 */ /* 0x040fe20000410000 */
[----:B------:R-:W-:Y:S01]  /*59f0*/  LOP3.LUT R15, R46, 0xffff0000, RZ, 0xc0, !PT ;  /* 0xffff00002e0f7812 */ /* 0x000fe200078ec0ff */
[----:B------:R-:W-:Y:S01]  /*5a00*/  FMUL.FTZ R46, R13, R42 ;  /* 0x0000002a0d2e7220 */ /* 0x000fe20000410000 */
[----:B------:R-:W-:Y:S01]  /*5a10*/  LOP3.LUT R47, R47, 0xffff0000, RZ, 0xc0, !PT ;  /* 0xffff00002f2f7812 */ /* 0x000fe200078ec0ff */
[C---:B------:R-:W-:Y:S01]  /*5a20*/  FFMA.FTZ R36, R43.reuse, R36, -R38 ;  /* 0x000000242b247223 */ /* 0x040fe20000010826 */
[----:B------:R-:W-:Y:S01]  /*5a30*/  LOP3.LUT R4, R4, 0xffff0000, RZ, 0xc0, !PT ;  /* 0xffff000004047812 */ /* 0x000fe200078ec0ff */
[----:B------:R-:W-:Y:S01]  /*5a40*/  FFMA.FTZ R38, R43, R100, R88 ;  /* 0x000000642b267223 */ /* 0x000fe20000010058 */
[C---:B------:R-:W-:Y:S01]  /*5a50*/  IMAD.U32 R7, R6.reuse, 0x10000, RZ ;  /* 0x0001000006077824 */ /* 0x040fe200078e00ff */
[----:B------:R-:W-:Y:S01]  /*5a60*/  LOP3.LUT R41, R6, 0xffff0000, RZ, 0xc0, !PT ;  /* 0xffff000006297812 */ /* 0x000fe200078ec0ff */
[C---:B------:R-:W-:Y:S01]  /*5a70*/  FMUL.FTZ R43, R12.reuse, R15 ;  /* 0x0000000f0c2b7220 */ /* 0x040fe20000410000 */
[----:B------:R-:W-:Y:S01]  /*5a80*/  FMUL.FTZ R99, R12, R47 ;  /* 0x0000002f0c637220 */ /* 0x000fe20000410000 */
[----:B------:R-:W-:-:S02]  /*5a90*/  IMAD.U32 R6, R14, 0x10000, RZ ;  /* 0x000100000e067824 */ /* 0x000fc400078e00ff */
[C---:B------:R-:W-:Y:S01]  /*5aa0*/  FFMA.FTZ R13, R5.reuse, R40, -R46 ;  /* 0x00000028050d7223 */ /* 0x040fe2000001082e */
[----:B------:R-:W-:Y:S01]  /*5ab0*/  FFMA.FTZ R89, R5, R42, R89 ;  /* 0x0000002a05597223 */ /* 0x000fe20000010059 */
        /* <DEDUP_REMOVED lines=26> */
.L_x_15241:
[----:B------:R-:W-:Y:S05]  /*5c60*/  BSYNC B1 ;  /* 0x0000000000017941 */ /* 0x000fea0003800000 */
.L_x_15240:
        /* <DEDUP_REMOVED lines=8> */
.L_x_15205:
[----:B------:R-:W-:-:S06]  /*5cf0*/  UISETP.NE.AND UP0, UPT, UR47, 0x3, UPT ;  /* 0x000000032f00788c */ /* 0x000fcc000bf05270 */
[----:B------:R-:W-:-:S13]  /*5d00*/  PLOP3.LUT P3, PT, PT, PT, UP0, 0x80, 0x0 ;  /* 0x000000000000781c */ /* 0x000fda0003f6f008 */
[----:B------:R-:W-:Y:S05]  /*5d10*/  @!P3 BRA `(.L_x_15242) ;  /* 0x000000000004b947 */ /* 0x000fea0003800000 */
[----:B------:R-:W-:Y:S01]  /*5d20*/  BPT.TRAP 0x1 ;  /* 0x000000040000795c */ /* 0x000fe20000300000 */
.L_x_15242:
[----:B------:R-:W-:Y:S01]  /*5d30*/  LEA R87, R19, R22, 0x3 ;  /* 0x0000001613577211 */ /* 0x000fe200078e18ff */
[----:B------:R-:W-:Y:S01]  /*5d40*/  BSSY B1, `(.L_x_15243) ;  /* 0x0000005000017945 */ /* 0x000fe20003800000 */
[----:B------:R-:W-:Y:S02]  /*5d50*/  SHF.L.U32 R95, R206, 0x1f, RZ ;  /* 0x0000001fce5f7819 */ /* 0x000fe400000006ff */
[----:B------:R-:W-:Y:S02]  /*5d60*/  SHF.R.S32.HI R92, RZ, 0x1f, R91 ;  /* 0x0000001fff5c7819 */ /* 0x000fe4000001145b */
[----:B------:R-:W0:Y:S02]  /*5d70*/  SYNCS.PHASECHK.TRANS64.TRYWAIT P2, [R87+URZ+0x32490], R95 ;  /* 0x0324905f570075a7 */ /* 0x000e24000804017f */
[----:B0-----:R-:W-:Y:S05]  /*5d80*/  @!P2 BRA `(.L_x_15244) ;  /* 0x000001cc002ca947 */ /* 0x001fea0003800000 */
.L_x_15513:
[----:B------:R-:W-:Y:S05]  /*5d90*/  BSYNC B1 ;  /* 0x0000000000017941 */ /* 0x000fea0003800000 */
.L_x_15243:
        /* <DEDUP_REMOVED lines=25> */
.L_x_15517:
        /* <DEDUP_REMOVED lines=13> */
.L_x_15247:
[----:B------:R-:W-:Y:S05]  /*6000*/  BSYNC B1 ;  /* 0x0000000000017941 */ /* 0x000fea0003800000 */
.L_x_15246:
[----:B------:R-:W-:-:S03]  /*6010*/  UMOV UR4, 0xffffffff ;  /* 0xffffffff00047882 */ /* 0x000fc60000000000 */
[----:B------:R-:W-:Y:S05]  /*6020*/  BRA.DIV UR4, `(.L_x_15248) ;  /* 0x000001ca04e47947 */ /* 0x000fea000b800000 */
[----:B--2-4-:R2:W4:Y:S04]  /*6030*/  SHFL.IDX PT, R5, R33, 0x1, 0x1c1f ;  /* 0x003c1f0021057f89 */ /* 0x01452800000e0000 */
[----:B---3--:R2:W3:Y:S02]  /*6040*/  SHFL.IDX PT, R7, R32, 0x1, 0x1c1f ;  /* 0x003c1f0020077f89 */ /* 0x0084e400000e0000 */
.L_x_15521:
        /* <DEDUP_REMOVED lines=13> */
.L_x_15224:
[----:B------:R-:W-:Y:S05]  /*6120*/  BSYNC B0 ;  /* 0x0000000000007941 */ /* 0x000fea0003800000 */
.L_x_15204:
        /* <DEDUP_REMOVED lines=17> */
.L_x_15250:
[----:B------:R-:W-:Y:S05]  /*6240*/  BSYNC B0 ;  /* 0x0000000000007941 */ /* 0x000fea0003800000 */
.L_x_15249:
[----:B------:R-:W3:Y:S01]  /*6250*/  SYNCS.PHASECHK.TRANS64.TRYWAIT P3, [R87+URZ+0x324b0], R95 ;  /* 0x0324b05f570075a7 */ /* 0x000ee2000806017f */
[----:B------:R-:W-:Y:S04]  /*6260*/  BSSY B0, `(.L_x_15251) ;  /* 0x0000002000007945 */ /* 0x000fe80003800000 */
[----:B---3--:R-:W-:Y:S05]  /*6270*/  @!P3 BRA `(.L_x_15252) ;  /* 0x000001c8009cb947 */ /* 0x008fea0003800000 */
.L_x_15522:
[----:B------:R-:W-:Y:S05]  /*6280*/  BSYNC B0 ;  /* 0x0000000000007941 */ /* 0x000fea0003800000 */
.L_x_15251:
        /* <DEDUP_REMOVED lines=27> */
[----:B------:R4:W0:Y:S01]  /*6440*/  SHFL.IDX PT, R41, R35, RZ, 0x1c1f ;  /* 0x001c1fff23297589 */ /* 0x00082200000e0000 */
[----:B------:R-:W-:Y:S01]  /*6450*/  ISETP.GE.AND P3, PT, R94, 0x1, PT ;  /* 0x000000015e00780c */ /* 0x000fe20003f66270 */
[----:B------:R-:W-:Y:S02]  /*6460*/  IMAD R11, R11, 0x2, R26 ;  /* 0x000000020b0b7824 */ /* 0x000fe400078e021a */
        /* <DEDUP_REMOVED lines=43> */
.L_x_15254:
[----:B------:R-:W-:Y:S05]  /*6720*/  BSYNC B0 ;  /* 0x0000000000007941 */ /* 0x000fea0003800000 */
.L_x_15253:
        /* <DEDUP_REMOVED lines=46> */
.L_x_15256:
[----:B------:R-:W-:Y:S05]  /*6a10*/  BSYNC B0 ;  /* 0x0000000000007941 */ /* 0x000fea0003800000 */
.L_x_15255:
        /* <DEDUP_REMOVED lines=23> */
.L_x_15199:
        /* <DEDUP_REMOVED lines=19> */
.L_x_15258:
        /* <DEDUP_REMOVED lines=32> */
.L_x_15260:
[----:B------:R-:W-:Y:S05]  /*6ec0*/  BSYNC B0 ;  /* 0x0000000000007941 */ /* 0x000fea0003800000 */
.L_x_15259:
        /* <DEDUP_REMOVED lines=80> */
.L_x_15525:
[----:B-1----:R-:W-:Y:S01]  /*73d0*/  LEA.HI R0, R14, R14, RZ, 0x1 ;  /* 0x0000000e0e007211 */ /* 0x002fe200078f08ff */
[----:B------:R-:W-:Y:S01]  /*73e0*/  VIADD R26, R22, 0x18400 ;  /* 0x00018400161a7836 */ /* 0x000fe20000000000 */
[----:B------:R-:W-:Y:S01]  /*73f0*/  BSSY B6, `(.L_x_15263) ;  /* 0x000001d000067945 */ /* 0x000fe20003800000 */
[----:B------:R-:W-:Y:S02]  /*7400*/  MOV R213, 0x40000040 ;  /* 0x4000004000d57802 */ /* 0x000fe40000000f00 */
[----:B------:R-:W-:Y:S02]  /*7410*/  LOP3.LUT R3, R0, 0x7fffe, RZ, 0xc0, !PT ;  /* 0x0007fffe00037812 */ /* 0x000fe400078ec0ff */
[----:B------:R-:W-:-:S03]  /*7420*/  LOP3.LUT P0, RZ, R26, 0x1bf, RZ, 0xc0, !PT ;  /* 0x000001bf1aff7812 */ /* 0x000fc6000780c0ff */
[----:B------:R-:W-:-:S04]  /*7430*/  IMAD.IADD R3, R14, 0x1, -R3 ;  /* 0x000000010e037824 */ /* 0x000fc800078e0a03 */
[----:B------:R-:W-:-:S05]  /*7440*/  IMAD R3, R3, 0x2000, R26 ;  /* 0x0000200003037824 */ /* 0x000fca00078e021a */
[----:B------:R-:W-:Y:S01]  /*7450*/  SHF.R.U32.HI R0, RZ, 0x4, R3 ;  /* 0x00000004ff007819 */ /* 0x000fe20000011603 */
[----:B------:R-:W-:-:S03]  /*7460*/  VIADD R3, R3, 0xa000 ;  /* 0x0000a00003037836 */ /* 0x000fc60000000000 */
[----:B------:R-:W-:Y:S02]  /*7470*/  LOP3.LUT R0, R0, 0x3fff, RZ, 0xc0, !PT ;  /* 0x00003fff00007812 */ /* 0x000fe400078ec0ff */
[----:B------:R-:W-:Y:S02]  /*7480*/  SHF.R.U32.HI R3, RZ, 0x4, R3 ;  /* 0x00000004ff037819 */ /* 0x000fe40000011603 */
[----:B------:R-:W-:Y:S02]  /*7490*/  LOP3.LUT R212, R0, 0x10000, RZ, 0xfc, !PT ;  /* 0x0001000000d47812 */ /* 0x000fe400078efcff */
        /* <DEDUP_REMOVED lines=18> */
.L_x_15264:
[----:B------:R-:W-:Y:S05]  /*75c0*/  BSYNC B6 ;  /* 0x0000000000067941 */ /* 0x000fea0003800000 */
.L_x_15263:
        /* <DEDUP_REMOVED lines=13> */
.L_x_15268:
[----:B--2---:R2:W3:Y:S02]  /*76a0*/  SYNCS.PHASECHK.TRANS64.TRYWAIT P0, [R22+URZ+0x32400], R3 ;  /* 0x03240003160075a7 */ /* 0x0044e4000800017f */
[----:B---3--:R-:W-:Y:S05]  /*76b0*/  @!P0 NANOSLEEP.SYNCS 0x989680 ;  /* 0x009896800000895d */ /* 0x008fea0003900000 */
[----:B------:R-:W3:Y:S02]  /*76c0*/  @!P0 SYNCS.PHASECHK.TRANS64 P0, [R22+URZ+0x32400], R3 ;  /* 0x03240003160085a7 */ /* 0x000ee4000800007f */
[----:B---3--:R-:W-:Y:S05]  /*76d0*/  @!P0 BRA `(.L_x_15268) ;  /* 0xfffffffc00f08947 */ /* 0x008fea000383ffff */
.L_x_15267:
[----:B------:R-:W-:Y:S05]  /*76e0*/  BSYNC B0 ;  /* 0x0000000000007941 */ /* 0x000fea0003800000 */
.L_x_15266:
[----:B------:R-:W-:Y:S05]  /*76f0*/  BRA `(.L_x_15269) ;  /* 0x0000002c00b87947 */ /* 0x000fea0003800000 */
.L_x_15265:
        /* <DEDUP_REMOVED lines=30> */
.L_x_15271:
[----:B------:R-:W-:Y:S05]  /*78e0*/  BSYNC B6 ;  /* 0x0000000000067941 */ /* 0x000fea0003800000 */
.L_x_15270:
        /* <DEDUP_REMOVED lines=46> */
.L_x_15531:
        /* <DEDUP_REMOVED lines=10> */
[----:B---3--:R-:W-:Y:S01]  /*7c70*/  MOV R4, R3 ;  /* 0x0000000300047202 */ /* 0x008fe20000000f00 */
[----:B--2---:R-:W-:Y:S01]  /*7c80*/  IMAD.MOV.U32 R5, RZ, RZ, R0 ;  /* 0x000000ffff057224 */ /* 0x004fe200078e0000 */
[----:B------:R-:W-:Y:S02]  /*7c90*/  ISETP.GE.AND P2, PT, R200, UR4, PT ;  /* 0x00000004c8007c0c */ /* 0x000fe4000bf46270 */
[----:B------:R-:W-:Y:S02]  /*7ca0*/  CS2R R26, SRZ ;  /* 0x00000000001a7805 */ /* 0x000fe4000001ff00 */
[----:B------:R-:W-:Y:S01]  /*7cb0*/  ISETP.GE.AND P3, PT, R207, UR4, PT ;  /* 0x00000004cf007c0c */ /* 0x000fe2000bf66270 */
[----:B----4-:R-:W-:-:S08]  /*7cc0*/  IMAD.MOV.U32 R9, RZ, RZ, R7 ;  /* 0x000000ffff097224 */ /* 0x010fd000078e0007 */
[----:B------:R-:W-:-:S04]  /*7cd0*/  @!P2 IMAD.WIDE R4, R200, 0x2, R4 ;  /* 0x00000002c804a825 */ /* 0x000fc800078e0204 */
[C---:B------:R-:W-:Y:S01]  /*7ce0*/  @!P3 SHF.L.U64.HI R11, R207.reuse, 0x1, R36 ;  /* 0x00000001cf0bb819 */ /* 0x040fe20000010224 */
[----:B------:R-:W-:Y:S01]  /*7cf0*/  @!P3 IMAD.SHL.U32 R6, R207, 0x2, RZ ;  /* 0x00000002cf06b824 */ /* 0x000fe200078e00ff */
[----:B------:R2:W5:Y:S01]  /*7d00*/  @!P2 LD.E.64 R26, desc[UR40][R4.64] ;  /* 0x00000028041aa980 */ /* 0x000562000c101b00 */
[----:B------:R-:W-:Y:S02]  /*7d10*/  CS2R R28, SRZ ;  /* 0x00000000001c7805 */ /* 0x000fe4000001ff00 */
[----:B------:R-:W-:Y:S02]  /*7d20*/  CS2R R24, SRZ ;  /* 0x0000000000187805 */ /* 0x000fe4000001ff00 */
[----:B------:R-:W-:Y:S02]  /*7d30*/  CS2R R20, SRZ ;  /* 0x0000000000147805 */ /* 0x000fe4000001ff00 */
        /* <DEDUP_REMOVED lines=8> */
.L_x_15276:
[----:B------:R-:W-:Y:S05]  /*7dc0*/  BSYNC B1 ;  /* 0x0000000000017941 */ /* 0x000fea0003800000 */
.L_x_15275:
        /* <DEDUP_REMOVED lines=10> */
[----:B------:R-:W-:-:S02]  /*7e70*/  IMAD.MOV.U32 R4, RZ, RZ, R28 ;  /* 0x000000ffff047224 */ /* 0x000fc400078e001c */
        /* <DEDUP_REMOVED lines=8> */
.L_x_15537:
[----:B------:R-:W5:Y:S01]  /*7f00*/  LDL R4, [R1+0xd8] ;  /* 0x0000d80001047983 */ /* 0x000f620000100800 */
[----:B------:R-:W-:Y:S01]  /*7f10*/  VIADD R38, R38, 0x40 ;  /* 0x0000004026267836 */ /* 0x000fe20000000000 */
[----:B------:R-:W-:Y:S01]  /*7f20*/  BSSY B1, `(.L_x_15278) ;  /* 0x0000021000017945 */ /* 0x000fe20003800000 */
[----:B------:R-:W-:Y:S02]  /*7f30*/  CS2R R12, SRZ ;  /* 0x00000000000c7805 */ /* 0x000fe4000001ff00 */
[----:B0-----:R-:W-:Y:S02]  /*7f40*/  CS2R R10, SRZ ;  /* 0x00000000000a7805 */ /* 0x001fe4000001ff00 */
[----:B------:R-:W-:Y:S02]  /*7f50*/  CS2R R14, SRZ ;  /* 0x00000000000e7805 */ /* 0x000fe4000001ff00 */
[----:B------:R-:W-:Y:S02]  /*7f60*/  ISETP.GE.AND P0, PT, R38, R35, PT ;  /* 0x000000232600720c */ /* 0x000fe40003f06270 */
        /* <DEDUP_REMOVED lines=16> */
[----:B------:R-:W-:-:S03]  /*8070*/  CS2R R14, SRZ ;  /* 0x00000000000e7805 */ /* 0x000fc6000001ff00 */
[-C--:B0-----:R-:W-:Y:S02]  /*8080*/  @!P3 IADD3 R4, P0, R6, R9.reuse, RZ ;  /* 0x000000090604b210 */ /* 0x081fe40007f1e0ff */
[----:B------:R-:W-:Y:S01]  /*8090*/  @!P3 IADD3 R6, P1, R30, R9, RZ ;  /* 0x000000091e06b210 */ /* 0x000fe20007f3e0ff */
[----:B----4-:R-:W-:Y:S02]  /*80a0*/  IMAD.MOV.U32 R9, RZ, RZ, R7 ;  /* 0x000000ffff097224 */ /* 0x010fe400078e0007 */
[----:B------:R-:W-:Y:S02]  /*80b0*/  @!P3 IMAD.X R5, R3, 0x1, R10, P0 ;  /* 0x000000010305b824 */ /* 0x000fe400000e060a */
[----:B------:R-:W-:Y:S01]  /*80c0*/  @!P2 IMAD.WIDE R30, R200, 0x2, R8 ;  /* 0x00000002c81ea825 */ /* 0x000fe200078e0208 */
[----:B------:R-:W-:-:S03]  /*80d0*/  CS2R R8, SRZ ;  /* 0x0000000000087805 */ /* 0x000fc6000001ff00 */
[----:B------:R-:W-:Y:S01]  /*80e0*/  @!P3 IMAD.X R7, R7, 0x1, R10, P1 ;  /* 0x000000010707b824 */ /* 0x000fe200008e060a */
[----:B------:R-:W-:Y:S01]  /*80f0*/  CS2R R10, SRZ ;  /* 0x00000000000a7805 */ /* 0x000fe2000001ff00 */
[----:B------:R0:W5:Y:S04]  /*8100*/  @!P2 LD.E.64 R14, desc[UR40][R30.64] ;  /* 0x000000281e0ea980 */ /* 0x000168000c101b00 */
[----:B------:R0:W5:Y:S04]  /*8110*/  @!P3 LD.E.64 R8, desc[UR40][R4.64] ;  /* 0x000000280408b980 */ /* 0x000168000c101b00 */
[----:B------:R0:W5:Y:S02]  /*8120*/  @!P3 LD.E.64 R10, desc[UR40][R6.64] ;  /* 0x00000028060ab980 */ /* 0x000164000c101b00 */
.L_x_15279:
[----:B------:R-:W-:Y:S05]  /*8130*/  BSYNC B1 ;  /* 0x0000000000017941 */ /* 0x000fea0003800000 */
.L_x_15278:
[----:B01----:R-:W4:Y:S01]  /*8140*/  LDL R30, [R1+0xbc] ;  /* 0x0000bc00011e7983 */ /* 0x003f220000100800 */
[----:B------:R-:W0:Y:S01]  /*8150*/  SYNCS.PHASECHK.TRANS64.TRYWAIT P0, [R22+URZ+0x32400], R33 ;  /* 0x03240021160075a7 */ /* 0x000e22000800017f */
[----:B--2---:R-:W-:Y:S01]  /*8160*/  IMAD.SHL.U32 R3, R34, 0x40, RZ ;  /* 0x0000004022037824 */ /* 0x004fe200078e00ff */
[----:B------:R-:W-:Y:S01]  /*8170*/  VIADDMNMX R31, R35, -R41, 0x80, PT ;  /* 0x00000080231f7446 */ /* 0x000fe20003800929 */
[----:B-----5:R-:W-:Y:S01]  /*8180*/  IMAD.MOV.U32 R5, RZ, RZ, R8 ;  /* 0x000000ffff057224 */ /* 0x020fe200078e0008 */
[----:B------:R-:W-:Y:S01]  /*8190*/  BSSY B1, `(.L_x_15280) ;  /* 0x0000019000017945 */ /* 0x000fe20003800000 */
[----:B---3--:R-:W-:Y:S01]  /*81a0*/  IMAD.MOV.U32 R6, RZ, RZ, R13 ;  /* 0x000000ffff067224 */ /* 0x008fe200078e000d */
[----:B------:R-:W-:Y:S01]  /*81b0*/  LOP3.LUT R3, R3, 0x1c0, RZ, 0xc0, !PT ;  /* 0x000001c003037812 */ /* 0x000fe200078ec0ff */
[----:B----4-:R-:W-:Y:S01]  /*81c0*/  IMAD.MOV.U32 R7, RZ, RZ, R10 ;  /* 0x000000ffff077224 */ /* 0x010fe200078e000a */
[----:B------:R-:W-:Y:S01]  /*81d0*/  PRMT R43, R43, 0x5410, R5 ;  /* 0x000054102b2b7816 */ /* 0x000fe20000000005 */
[----:B------:R-:W-:Y:S01]  /*81e0*/  IMAD.MOV.U32 R5, RZ, RZ, R12 ;  /* 0x000000ffff057224 */ /* 0x000fe200078e000c */
[----:B------:R-:W-:-:S02]  /*81f0*/  LOP3.LUT R4, R3, 0x18, R16, 0xf8, !PT ;  /* 0x0000001803047812 */ /* 0x000fc400078ef810 */
[----:B------:R-:W-:Y:S02]  /*8200*/  SHF.R.U32.HI R3, RZ, 0x3, R3 ;  /* 0x00000003ff037819 */ /* 0x000fe40000011603 */
[----:B------:R-:W-:Y:S01]  /*8210*/  PRMT R44, R6, 0x5410, R5 ;  /* 0x00005410062c7816 */ /* 0x000fe20000000005 */
[----:B------:R-:W-:Y:S01]  /*8220*/  IMAD.MOV.U32 R5, RZ, RZ, R14 ;  /* 0x000000ffff057224 */ /* 0x000fe200078e000e */
[----:B------:R-:W-:Y:S01]  /*8230*/  LOP3.LUT R3, R4, R3, RZ, 0x3c, !PT ;  /* 0x0000000304037212 */ /* 0x000fe200078e3cff */
[----:B------:R-:W-:Y:S01]  /*8240*/  IMAD.MOV.U32 R4, RZ, RZ, R9 ;  /* 0x000000ffff047224 */ /* 0x000fe200078e0009 */
[----:B------:R-:W-:Y:S02]  /*8250*/  PRMT R45, R7, 0x7610, R45 ;  /* 0x00007610072d7816 */ /* 0x000fe4000000002d */
[----:B------:R-:W-:Y:S01]  /*8260*/  PRMT R46, R5, 0x7610, R46 ;  /* 0x00007610052e7816 */ /* 0x000fe2000000002e */
[----:B------:R-:W-:Y:S01]  /*8270*/  IMAD.MOV.U32 R5, RZ, RZ, R15 ;  /* 0x000000ffff057224 */ /* 0x000fe200078e000f */
[----:B------:R-:W-:-:S02]  /*8280*/  PRMT R43, R4, 0x7610, R43 ;  /* 0x00007610042b7816 */ /* 0x000fc4000000002b */
[----:B------:R-:W-:Y:S02]  /*8290*/  MOV R4, R11 ;  /* 0x0000000b00047202 */ /* 0x000fe40000000f00 */
[----:B------:R-:W-:Y:S02]  /*82a0*/  LOP3.LUT P2, RZ, R34, 0x4, RZ, 0xc0, !PT ;  /* 0x0000000422ff7812 */ /* 0x000fe4000784c0ff */
[----:B------:R-:W-:Y:S02]  /*82b0*/  PRMT R45, R45, 0x5410, R4 ;  /* 0x000054102d2d7816 */ /* 0x000fe40000000004 */
[----:B------:R-:W-:Y:S01]  /*82c0*/  ISETP.GE.AND P1, PT, R202, R31, PT ;  /* 0x0000001fca00720c */ /* 0x000fe20003f26270 */
[----:B------:R-:W-:-:S04]  /*82d0*/  IMAD R3, R30, 0x200, R3 ;  /* 0x000002001e037824 */ /* 0x000fc800078e0203 */
[----:B------:R-:W-:-:S04]  /*82e0*/  IMAD R30, R3, 0x2, R22 ;  /* 0x00000002031e7824 */ /* 0x000fc800078e0216 */
[C---:B------:R-:W-:Y:S02]  /*82f0*/  VIADD R4, R30.reuse, 0x18400 ;  /* 0x000184001e047836 */ /* 0x040fe40000000000 */
[----:B------:R-:W-:Y:S01]  /*8300*/  VIADD R3, R30, 0x18440 ;  /* 0x000184401e037836 */ /* 0x000fe20000000000 */
[----:B0-----:R-:W-:Y:S06]  /*8310*/  @!P0 BRA `(.L_x_15281) ;  /* 0x000001ac00948947 */ /* 0x001fec0003800000 */
.L_x_15538:
[----:B------:R-:W-:Y:S05]  /*8320*/  BSYNC B1 ;  /* 0x0000000000017941 */ /* 0x000fea0003800000 */
.L_x_15280:
        /* <DEDUP_REMOVED lines=11> */
[--C-:B0-----:R-:W-:Y:S02]  /*83e0*/  SHF.R.U32.HI R33, RZ, 0x10, R27.reuse ;  /* 0x00000010ff217819 */ /* 0x101fe4000001161b */
[----:B------:R-:W-:Y:S02]  /*83f0*/  SHF.R.U64 R32, R26, 0x10, R27 ;  /* 0x000000101a207819 */ /* 0x000fe4000000121b */
[----:B------:R-:W-:Y:S02]  /*8400*/  PRMT R36, R39, 0x5432, R36 ;  /* 0x0000543227247816 */ /* 0x000fe40000000024 */
[C---:B------:R-:W-:Y:S02]  /*8410*/  PRMT R33, R37.reuse, 0x5410, R33 ;  /* 0x0000541025217816 */ /* 0x040fe40000000021 */
[----:B------:R-:W-:Y:S01]  /*8420*/  PRMT R32, R37, 0x5432, R32 ;  /* 0x0000543225207816 */ /* 0x000fe20000000020 */
[----:B------:R-:W-:Y:S01]  /*8430*/  IMAD.U32 R37, R36, 0x10000, RZ ;  /* 0x0001000024257824 */ /* 0x000fe200078e00ff */
[----:B------:R-:W-:Y:S01]  /*8440*/  SHF.R.U64 R35, R28, 0x10, R29 ;  /* 0x000000101c237819 */ /* 0x000fe2000000121d */
[----:B------:R-:W-:Y:S01]  /*8450*/  IMAD.U32 R34, R33, 0x10000, RZ ;  /* 0x0001000021227824 */ /* 0x000fe200078e00ff */
[----:B------:R-:W-:-:S02]  /*8460*/  LOP3.LUT R36, R36, 0xffff0000, RZ, 0xc0, !PT ;  /* 0xffff000024247812 */ /* 0x000fc400078ec0ff */
[----:B------:R-:W-:Y:S02]  /*8470*/  PRMT R35, R39, 0x5410, R35 ;  /* 0x0000541027237816 */ /* 0x000fe40000000023 */
[----:B------:R-:W-:Y:S02]  /*8480*/  LOP3.LUT R33, R33, 0xffff0000, RZ, 0xc0, !PT ;  /* 0xffff000021217812 */ /* 0x000fe400078ec0ff */
        /* <DEDUP_REMOVED lines=33> */
.L_x_15285:
[----:B------:R-:W-:Y:S05]  /*86a0*/  BSYNC B2 ;  /* 0x0000000000027941 */ /* 0x000fea0003800000 */
.L_x_15284:
        /* <DEDUP_REMOVED lines=46> */
[----:B------:R2:W-:Y:S02]  /*8990*/  STS.128 [R3], R4 ;  /* 0x0000000403007388 */ /* 0x0005e40000000c00 */
.L_x_15283:
[----:B------:R-:W-:Y:S05]  /*89a0*/  BSYNC B1 ;  /* 0x0000000000017941 */ /* 0x000fea0003800000 */
.L_x_15282:
        /* <DEDUP_REMOVED lines=32> */
[----:B------:R-:W-:Y:S02]  /*8bb0*/  IMAD.U32 R7, R5, 0x10000, RZ ;  /* 0x0001000005077824 */ /* 0x000fe400078e00ff */
[----:B------:R-:W-:Y:S01]  /*8bc0*/  FMUL.FTZ R31, R15, R21 ;  /* 0x000000150f1f7220 */ /* 0x000fe20000410000 */
[----:B------:R-:W-:Y:S01]  /*8bd0*/  IMAD.U32 R13, R20, 0x10000, RZ ;  /* 0x00010000140d7824 */ /* 0x000fe200078e00ff */
[----:B------:R-:W-:Y:S02]  /*8be0*/  LOP3.LUT R4, R4, 0xffff0000, RZ, 0xc0, !PT ;  /* 0xffff000004047812 */ /* 0x000fe400078ec0ff */
[----:B------:R-:W-:Y:S01]  /*8bf0*/  LOP3.LUT R5, R5, 0xffff0000, RZ, 0xc0, !PT ;  /* 0xffff000005057812 */ /* 0x000fe200078ec0ff */
[----:B------:R-:W-:Y:S01]  /*8c00*/  FFMA.FTZ R26, R14, R26, R31 ;  /* 0x0000001a0e1a7223 */ /* 0x000fe2000001001f */
[C---:B------:R-:W-:Y:S01]  /*8c10*/  SHF.L.U32 R15, R25.reuse, 0x10, RZ ;  /* 0x00000010190f7819 */ /* 0x040fe200000006ff */
[----:B------:R-:W-:Y:S01]  /*8c20*/  FMUL.FTZ R14, R4, R13 ;  /* 0x0000000d040e7220 */ /* 0x000fe20000410000 */
[----:B------:R-:W-:-:S02]  /*8c30*/  LOP3.LUT R12, R25, 0xffff0000, RZ, 0xc0, !PT ;  /* 0xffff0000190c7812 */ /* 0x000fc400078ec0ff */
[----:B------:R-:W-:Y:S01]  /*8c40*/  LOP3.LUT R20, R20, 0xffff0000, RZ, 0xc0, !PT ;  /* 0xffff000014147812 */ /* 0x000fe200078ec0ff */
[-C--:B------:R-:W-:Y:S01]  /*8c50*/  FMUL.FTZ R21, R4, R15.reuse ;  /* 0x0000000f04157220 */ /* 0x080fe20000410000 */
[C---:B------:R-:W-:Y:S01]  /*8c60*/  FFMA.FTZ R15, R6.reuse, R15, R14 ;  /* 0x0000000f060f7223 */ /* 0x040fe2000001000e */
[C---:B------:R-:W-:Y:S02]  /*8c70*/  FMUL.FTZ R24, R5.reuse, R12 ;  /* 0x0000000c05187220 */ /* 0x040fe40000410000 */
[-C--:B------:R-:W-:Y:S01]  /*8c80*/  FMUL.FTZ R25, R5, R20.reuse ;  /* 0x0000001405197220 */ /* 0x080fe20000410000 */
[----:B------:R-:W-:Y:S01]  /*8c90*/  FFMA.FTZ R4, R6, R13, -R21 ;  /* 0x0000000d06047223 */ /* 0x000fe20000010815 */
[C---:B------:R-:W-:Y:S01]  /*8ca0*/  FFMA.FTZ R5, R7.reuse, R20, -R24 ;  /* 0x0000001407057223 */ /* 0x040fe20000010818 */
[----:B------:R-:W-:Y:S01]  /*8cb0*/  F2FP.BF16.F32.PACK_AB R6, R28, R29 ;  /* 0x0000001d1c06723e */ /* 0x000fe200000010ff */
[----:B------:R-:W-:Y:S01]  /*8cc0*/  FFMA.FTZ R12, R7, R12, R25 ;  /* 0x0000000c070c7223 */ /* 0x000fe20000010019 */
[----:B------:R-:W-:-:S02]  /*8cd0*/  F2FP.BF16.F32.PACK_AB R7, R26, R27 ;  /* 0x0000001b1a07723e */ /* 0x000fc400000010ff */
[----:B------:R-:W-:Y:S02]  /*8ce0*/  F2FP.BF16.F32.PACK_AB R4, R15, R4 ;  /* 0x000000040f04723e */ /* 0x000fe400000010ff */
[----:B------:R-:W-:-:S05]  /*8cf0*/  F2FP.BF16.F32.PACK_AB R5, R12, R5 ;  /* 0x000000050c05723e */ /* 0x000fca00000010ff */
[----:B------:R1:W-:Y:S02]  /*8d00*/  STS.128 [R30+0x1a400], R4 ;  /* 0x01a400041e007388 */ /* 0x0003e40000000c00 */
.L_x_15288:
[----:B------:R-:W-:Y:S05]  /*8d10*/  BSYNC B1 ;  /* 0x0000000000017941 */ /* 0x000fea0003800000 */
.L_x_15287:
[----:B------:R-:W-:Y:S05]  /*8d20*/  @P1 BRA `(.L_x_15286) ;  /* 0x0000001800081947 */ /* 0x000fea0003800000 */
[----:B-1----:R-:W1:Y:S01]  /*8d30*/  LDS.128 R4, [R3+0x2000] ;  /* 0x0020000003047984 */ /* 0x002e620000000c00 */
        /* <DEDUP_REMOVED lines=46> */
.L_x_15273:
        /* <DEDUP_REMOVED lines=31> */
[----:B------:R-:W-:Y:S04]  /*9210*/  SHFL.IDX PT, R14, R36, RZ, 0x1c1f ;  /* 0x001c1fff240e7589 */ /* 0x000fe800000e0000 */
[----:B------:R-:W-:Y:S01]  /*9220*/  SHFL.IDX PT, R4, R25, RZ, 0x1c1f ;  /* 0x001c1fff19047589 */ /* 0x000fe200000e0000 */
[----:B-1----:R-:W-:Y:S01]  /*9230*/  ISETP.GE.AND P0, PT, R16, R39, PT ;  /* 0x000000271000720c */ /* 0x002fe20003f06270 */
[----:B--2---:R-:W-:-:S02]  /*9240*/  IMAD R27, R0, R6, RZ ;  /* 0x00000006001b7224 */ /* 0x004fc400078e02ff */
[----:B------:R-:W1:Y:S03]  /*9250*/  SHFL.IDX PT, R0, R26, RZ, 0x1c1f ;  /* 0x001c1fff1a007589 */ /* 0x000e6600000e0000 */
[----:B------:R-:W-:-:S13]  /*9260*/  ISETP.GE.OR P1, PT, R38, R27, P0 ;  /* 0x0000001b2600720c */ /* 0x000fda0000726670 */
[C---:B------:R-:W-:Y:S01]  /*9270*/  @!P1 IMAD.SHL.U32 R5, R16.reuse, 0x2, RZ ;  /* 0x0000000210059824 */ /* 0x040fe200078e00ff */
[----:B------:R-:W-:-:S04]  /*9280*/  @!P1 SHF.L.U64.HI R7, R16, 0x1, R17 ;  /* 0x0000000110079819 */ /* 0x000fc80000010211 */
[----:B---3--:R-:W-:-:S05]  /*9290*/  @!P1 IADD3 R8, P2, R3, R5, RZ ;  /* 0x0000000503089210 */ /* 0x008fca0007f5e0ff */
[----:B-1----:R-:W-:-:S06]  /*92a0*/  @!P1 IMAD.X R9, R0, 0x1, R7, P2 ;  /* 0x0000000100099824 */ /* 0x002fcc00010e0607 */
[----:B------:R-:W2:Y:S01]  /*92b0*/  @!P1 LD.E.128 R8, desc[UR40][R8.64] ;  /* 0x0000002808089980 */ /* 0x000ea2000c101d00 */
[----:B------:R-:W-:-:S05]  /*92c0*/  @!P1 IADD3 R14, P2, R14, R5, RZ ;  /* 0x000000050e0e9210 */ /* 0x000fca0007f5e0ff */
[----:B------:R-:W-:Y:S02]  /*92d0*/  @!P1 IMAD.X R5, R4, 0x1, R7, P2 ;  /* 0x0000000104059824 */ /* 0x000fe400010e0607 */
[----:B------:R-:W-:-:S06]  /*92e0*/  @!P1 IMAD.MOV.U32 R4, RZ, RZ, R14 ;  /* 0x000000ffff049224 */ /* 0x000fcc00078e000e */
[----:B------:R-:W3:Y:S01]  /*92f0*/  @!P1 LD.E.128 R4, desc[UR40][R4.64] ;  /* 0x0000002804049980 */ /* 0x000ee2000c101d00 */
[----:B------:R-:W-:Y:S02]  /*9300*/  CS2R R20, SRZ ;  /* 0x0000000000147805 */ /* 0x000fe4000001ff00 */
[----:B------:R-:W-:Y:S02]  /*9310*/  CS2R R28, SRZ ;  /* 0x00000000001c7805 */ /* 0x000fe4000001ff00 */
[----:B------:R-:W-:Y:S01]  /*9320*/  CS2R R32, SRZ ;  /* 0x0000000000207805 */ /* 0x000fe2000001ff00 */
[----:B------:R-:W1:Y:S01]  /*9330*/  SHFL.IDX PT, R14, R36, 0x1, 0x1c1f ;  /* 0x003c1f00240e7f89 */ /* 0x000e6200000e0000 */
[----:B------:R-:W-:-:S03]  /*9340*/  CS2R R30, SRZ ;  /* 0x00000000001e7805 */ /* 0x000fc6000001ff00 */
[----:B------:R-:W4:Y:S04]  /*9350*/  SHFL.IDX PT, R25, R25, 0x1, 0x1c1f ;  /* 0x003c1f0019197f89 */ /* 0x000f2800000e0000 */
[----:B------:R5:W0:Y:S01]  /*9360*/  SHFL.IDX PT, R24, R35, 0x1, 0x1c1f ;  /* 0x003c1f0023187f89 */ /* 0x000a2200000e0000 */
[----:B--2---:R-:W-:Y:S02]  /*9370*/  @!P1 IMAD.MOV.U32 R20, RZ, RZ, R10 ;  /* 0x000000ffff149224 */ /* 0x004fe400078e000a */
[----:B------:R-:W-:Y:S02]  /*9380*/  @!P1 IMAD.MOV.U32 R21, RZ, RZ, R11 ;  /* 0x000000ffff159224 */ /* 0x000fe400078e000b */
[----:B------:R-:W-:Y:S02]  /*9390*/  IMAD.MOV.U32 R0, RZ, RZ, R20 ;  /* 0x000000ffff007224 */ /* 0x000fe400078e0014 */
[----:B------:R-:W-:-:S02]  /*93a0*/  IMAD.MOV.U32 R3, RZ, RZ, R21 ;  /* 0x000000ffff037224 */ /* 0x000fc400078e0015 */
[----:B------:R-:W-:Y:S02]  /*93b0*/  @!P1 IMAD.MOV.U32 R28, RZ, RZ, R8 ;  /* 0x000000ffff1c9224 */ /* 0x000fe400078e0008 */
[----:B------:R-:W-:Y:S01]  /*93c0*/  @!P1 IMAD.MOV.U32 R29, RZ, RZ, R9 ;  /* 0x000000ffff1d9224 */ /* 0x000fe200078e0009 */
[----:B------:R-:W-:Y:S01]  /*93d0*/  PRMT R45, R0, 0x5410, R3 ;  /* 0x00005410002d7816 */ /* 0x000fe20000000003 */
[----:B------:R-:W-:Y:S01]  /*93e0*/  IMAD.MOV.U32 R0, RZ, RZ, R28 ;  /* 0x000000ffff007224 */ /* 0x000fe200078e001c */
[----:B------:R2:W0:Y:S01]  /*93f0*/  SHFL.IDX PT, R3, R26, 0x1, 0x1c1f ;  /* 0x003c1f001a037f89 */ /* 0x00042200000e0000 */
[----:B---3--:R-:W-:Y:S01]  /*9400*/  @!P1 MOV R33, R5 ;  /* 0x0000000500219202 */ /* 0x008fe20000000f00 */
[----:B------:R-:W-:Y:S02]  /*9410*/  @!P1 IMAD.MOV.U32 R31, RZ, RZ, R7 ;  /* 0x000000ffff1f9224 */ /* 0x000fe400078e0007 */
[----:B------:R-:W-:Y:S01]  /*9420*/  IMAD.MOV.U32 R8, RZ, RZ, R29 ;  /* 0x000000ffff087224 */ /* 0x000fe200078e001d */
[----:B------:R-:W-:Y:S01]  /*9430*/  PRMT R37, R0, 0x7610, R37 ;  /* 0x0000761000257816 */ /* 0x000fe20000000025 */
[----:B------:R-:W-:-:S02]  /*9440*/  @!P1 IMAD.MOV.U32 R30, RZ, RZ, R6 ;  /* 0x000000ffff1e9224 */ /* 0x000fc400078e0006 */
[----:B------:R-:W-:Y:S01]  /*9450*/  @!P1 IMAD.MOV.U32 R32, RZ, RZ, R4 ;  /* 0x000000ffff209224 */ /* 0x000fe200078e0004 */
[----:B-----5:R-:W-:Y:S01]  /*9460*/  PRMT R35, R8, 0x7610, R35 ;  /* 0x0000761008237816 */ /* 0x020fe20000000023 */
[----:B------:R-:W-:Y:S02]  /*9470*/  IMAD.MOV.U32 R4, RZ, RZ, R31 ;  /* 0x000000ffff047224 */ /* 0x000fe400078e001f */
[----:B------:R-:W-:Y:S02]  /*9480*/  IMAD.MOV.U32 R6, RZ, RZ, R33 ;  /* 0x000000ffff067224 */ /* 0x000fe400078e0021 */
[----:B------:R-:W-:Y:S02]  /*9490*/  IMAD.MOV.U32 R0, RZ, RZ, R30 ;  /* 0x000000ffff007224 */ /* 0x000fe400078e001e */
[----:B------:R-:W-:Y:S01]  /*94a0*/  IMAD.MOV.U32 R5, RZ, RZ, R32 ;  /* 0x000000ffff057224 */ /* 0x000fe200078e0020 */
[----:B------:R-:W-:Y:S02]  /*94b0*/  PRMT R48, R4, 0x5410, R6 ;  /* 0x0000541004307816 */ /* 0x000fe40000000006 */
[----:B------:R-:W-:-:S02]  /*94c0*/  CS2R R6, SRZ ;  /* 0x0000000000067805 */ /* 0x000fc4000001ff00 */
[----:B------:R-:W-:Y:S02]  /*94d0*/  PRMT R35, R35, 0x5410, R0 ;  /* 0x0000541023237816 */ /* 0x000fe40000000000 */
[----:B-12-4-:R-:W-:-:S07]  /*94e0*/  PRMT R49, R5, 0x7610, R49 ;  /* 0x0000761005317816 */ /* 0x016fce0000000031 */
.L_x_15548:
        /* <DEDUP_REMOVED lines=10> */
[----:B0-----:R-:W-:Y:S01]  /*9590*/  SHF.L.U32 R13, R0, 0x1f, RZ ;  /* 0x0000001f000d7819 */ /* 0x001fe200000006ff */
        /* <DEDUP_REMOVED lines=13> */
.L_x_15291:
[----:B------:R-:W-:Y:S05]  /*9670*/  BSYNC B1 ;  /* 0x0000000000017941 */ /* 0x000fea0003800000 */
.L_x_15290:
[----:B------:R-:W2:Y:S01]  /*9680*/  LDL R3, [R1+0x94] ;  /* 0x0000940001037983 */ /* 0x000ea20000100800 */
[----:B------:R-:W0:Y:S01]  /*9690*/  SYNCS.PHASECHK.TRANS64.TRYWAIT P1, [R22+URZ+0x32400], R13 ;  /* 0x0324000d160075a7 */ /* 0x000e22000802017f */
[----:B-----5:R-:W-:Y:S01]  /*96a0*/  IMAD.MOV.U32 R12, RZ, RZ, R7 ;  /* 0x000000ffff0c7224 */ /* 0x020fe200078e0007 */
[----:B------:R-:W-:Y:S01]  /*96b0*/  BSSY B1, `(.L_x_15292) ;  /* 0x0000011000017945 */ /* 0x000fe20003800000 */
[----:B------:R-:W-:Y:S02]  /*96c0*/  VIADD R14, R202, 0x40 ;  /* 0x00000040ca0e7836 */ /* 0x000fe40000000000 */
[----:B------:R-:W-:Y:S02]  /*96d0*/  IMAD.MOV.U32 R15, RZ, RZ, R9 ;  /* 0x000000ffff0f7224 */ /* 0x000fe400078e0009 */
[----:B------:R-:W-:Y:S01]  /*96e0*/  IMAD.MOV.U32 R36, RZ, RZ, R11 ;  /* 0x000000ffff247224 */ /* 0x000fe200078e000b */
        /* <DEDUP_REMOVED lines=8> */
[----:B------:R-:W-:Y:S01]  /*9770*/  PRMT R55, R15, 0x5410, R3 ;  /* 0x000054100f377816 */ /* 0x000fe20000000003 */
[----:B------:R-:W-:Y:S01]  /*9780*/  IMAD.MOV.U32 R3, RZ, RZ, R10 ;  /* 0x000000ffff037224 */ /* 0x000fe200078e000a */
[----:B------:R-:W-:-:S02]  /*9790*/  PRMT R56, R56, 0x5410, R12 ;  /* 0x0000541038387816 */ /* 0x000fc4000000000c */
[----:B------:R-:W-:Y:S01]  /*97a0*/  PRMT R57, R57, 0x5410, R14 ;  /* 0x0000541039397816 */ /* 0x000fe2000000000e */
[----:B0-----:R-:W-:Y:S06]  /*97b0*/  @!P1 BRA `(.L_x_15293) ;  /* 0x0000019c00e89947 */ /* 0x001fec0003800000 */
.L_x_15549:
[----:B------:R-:W-:Y:S05]  /*97c0*/  BSYNC B1 ;  /* 0x0000000000017941 */ /* 0x000fea0003800000 */
.L_x_15292:
[----:B------:R-:W-:Y:S04]  /*97d0*/  BSSY B1, `(.L_x_15294) ;  /* 0x000006b000017945 */ /* 0x000fe80003800000 */
[----:B------:R-:W-:Y:S05]  /*97e0*/  @P2 BRA `(.L_x_15295) ;  /* 0x0000000400a42947 */ /* 0x000fea0003800000 */
[----:B------:R-:W2:Y:S01]  /*97f0*/  LDL R24, [R1+0xbc] ;  /* 0x0000bc0001187983 */ /* 0x000ea20000100800 */
[----:B------:R-:W-:Y:S01]  /*9800*/  IMAD.SHL.U32 R34, R34, 0x40, RZ ;  /* 0x0000004022227824 */ /* 0x000fe200078e00ff */
[----:B------:R-:W-:Y:S01]  /*9810*/  SHF.R.U64 R28, R28, 0x10, R29 ;  /* 0x000000101c1c7819 */ /* 0x000fe2000000121d */
[----:B0-----:R-:W-:Y:S01]  /*9820*/  IMAD.IADD R13, R16, 0x1, R39 ;  /* 0x00000001100d7824 */ /* 0x001fe200078e0227 */
[----:B------:R-:W-:Y:S02]  /*9830*/  SHF.R.U64 R43, R32, 0x10, R33 ;  /* 0x00000010202b7819 */ /* 0x000fe40000001221 */
[----:B------:R-:W-:Y:S02]  /*9840*/  LOP3.LUT R34, R34, 0x1c0, RZ, 0xc0, !PT ;  /* 0x000001c022227812 */ /* 0x000fe400078ec0ff */
[----:B------:R-:W-:Y:S02]  /*9850*/  SHF.R.U32.HI R40, RZ, 0x10, R29 ;  /* 0x00000010ff287819 */ /* 0x000fe4000001161d */
[----:B------:R-:W-:-:S02]  /*9860*/  SHF.R.U32.HI R15, RZ, 0x3, R34 ;  /* 0x00000003ff0f7819 */ /* 0x000fc40000011622 */
[C---:B------:R-:W-:Y:S02]  /*9870*/  LOP3.LUT R14, R34.reuse, 0x38, R13, 0xf8, !PT ;  /* 0x00000038220e7812 */ /* 0x040fe400078ef80d */
[----:B------:R-:W-:Y:S02]  /*9880*/  LOP3.LUT R12, R34, 0x38, R16, 0xf8, !PT ;  /* 0x00000038220c7812 */ /* 0x000fe400078ef810 */
[-C--:B------:R-:W-:Y:S02]  /*9890*/  LOP3.LUT R14, R14, R15.reuse, RZ, 0x3c, !PT ;  /* 0x0000000f0e0e7212 */ /* 0x080fe400078e3cff */
[----:B------:R-:W-:Y:S02]  /*98a0*/  LOP3.LUT R12, R12, R15, RZ, 0x3c, !PT ;  /* 0x0000000f0c0c7212 */ /* 0x000fe400078e3cff */
[--C-:B------:R-:W-:Y:S02]  /*98b0*/  SHF.R.U64 R41, R20, 0x10, R21.reuse ;  /* 0x0000001014297819 */ /* 0x100fe40000001215 */
[----:B------:R-:W-:-:S02]  /*98c0*/  SHF.R.U32.HI R42, RZ, 0x10, R21 ;  /* 0x00000010ff2a7819 */ /* 0x000fc40000011615 */
[----:B------:R-:W-:Y:S02]  /*98d0*/  SHF.R.U64 R46, R30, 0x10, R31 ;  /* 0x000000101e2e7819 */ /* 0x000fe4000000121f */
[----:B------:R-:W-:Y:S02]  /*98e0*/  PRMT R37, R37, 0x5410, R28 ;  /* 0x0000541025257816 */ /* 0x000fe4000000001c */
[----:B------:R-:W-:Y:S02]  /*98f0*/  PRMT R43, R49, 0x5410, R43 ;  /* 0x00005410312b7816 */ /* 0x000fe4000000002b */
[----:B------:R-:W-:Y:S02]  /*9900*/  SHF.R.U32.HI R44, RZ, 0x10, R33 ;  /* 0x00000010ff2c7819 */ /* 0x000fe40000011621 */
[----:B------:R-:W-:Y:S02]  /*9910*/  PRMT R40, R35, 0x5410, R40 ;  /* 0x0000541023287816 */ /* 0x000fe40000000028 */
[----:B------:R-:W-:-:S02]  /*9920*/  PRMT R41, R45, 0x5410, R41 ;  /* 0x000054102d297816 */ /* 0x000fc40000000029 */
[----:B------:R-:W-:Y:S01]  /*9930*/  PRMT R42, R45, 0x5432, R42 ;  /* 0x000054322d2a7816 */ /* 0x000fe2000000002a */
[----:B------:R-:W-:Y:S01]  /*9940*/  IMAD.U32 R45, R43, 0x10000, RZ ;  /* 0x000100002b2d7824 */ /* 0x000fe200078e00ff */
[----:B------:R-:W-:Y:S01]  /*9950*/  PRMT R46, R35, 0x5432, R46 ;  /* 0x00005432232e7816 */ /* 0x000fe2000000002e */
[----:B------:R-:W-:Y:S01]  /*9960*/  IMAD.U32 R35, R37, 0x10000, RZ ;  /* 0x0001000025237824 */ /* 0x000fe200078e00ff */
[----:B------:R-:W-:Y:S02]  /*9970*/  PRMT R44, R48, 0x5432, R44 ;  /* 0x00005432302c7816 */ /* 0x000fe4000000002c */
[----:B------:R-:W-:Y:S02]  /*9980*/  SHF.R.U32.HI R47, RZ, 0x10, R31 ;  /* 0x00000010ff2f7819 */ /* 0x000fe4000001161f */
[----:B------:R-:W-:Y:S02]  /*9990*/  LOP3.LUT R43, R43, 0xffff0000, RZ, 0xc0, !PT ;  /* 0xffff00002b2b7812 */ /* 0x000fe400078ec0ff */
[----:B------:R-:W-:-:S02]  /*99a0*/  LOP3.LUT R37, R37, 0xffff0000, RZ, 0xc0, !PT ;  /* 0xffff000025257812 */ /* 0x000fc400078ec0ff */
[----:B------:R-:W-:Y:S01]  /*99b0*/  PRMT R47, R48, 0x5410, R47 ;  /* 0x00005410302f7816 */ /* 0x000fe2000000002f */
[C---:B--2---:R-:W-:Y:S02]  /*99c0*/  IMAD R25, R24.reuse, 0x200, R14 ;  /* 0x0000020018197824 */ /* 0x044fe400078e020e */
[----:B------:R-:W-:Y:S02]  /*99d0*/  IMAD R13, R24, 0x200, R12 ;  /* 0x00000200180d7824 */ /* 0x000fe400078e020c */
[--C-:B------:R-:W-:Y:S02]  /*99e0*/  IMAD R38, R25, 0x2, R22.reuse ;  /* 0x0000000219267824 */ /* 0x100fe400078e0216 */
[----:B------:R-:W-:-:S03]  /*99f0*/  IMAD R34, R13, 0x2, R22 ;  /* 0x000000020d227824 */ /* 0x000fc600078e0216 */
[----:B------:R-:W0:Y:S04]  /*9a00*/  LDS.128 R24, [R38+0x18400] ;  /* 0x0184000026187984 */ /* 0x000e280000000c00 */
[----:B------:R-:W1:Y:S01]  /*9a10*/  LDS.128 R12, [R34+0x18400] ;  /* 0x01840000220c7984 */ /* 0x000e620000000c00 */
[C---:B0-----:R-:W-:Y:S01]  /*9a20*/  IMAD.U32 R30, R24.reuse, 0x10000, RZ ;  /* 0x00010000181e7824 */ /* 0x041fe200078e00ff */
[----:B------:R-:W-:Y:S01]  /*9a30*/  LOP3.LUT R24, R24, 0xffff0000, RZ, 0xc0, !PT ;  /* 0xffff000018187812 */ /* 0x000fe200078ec0ff */
[----:B------:R-:W-:Y:S01]  /*9a40*/  IMAD.U32 R33, R27, 0x10000, RZ ;  /* 0x000100001b217824 */ /* 0x000fe200078e00ff */
[----:B------:R-:W-:Y:S01]  /*9a50*/  SHF.L.U32 R31, R25, 0x10, RZ ;  /* 0x00000010191f7819 */ /* 0x000fe200000006ff */
[----:B-1----:R-:W-:Y:S02]  /*9a60*/  IMAD.U32 R20, R12, 0x10000, RZ ;  /* 0x000100000c147824 */ /* 0x002fe400078e00ff */
[C---:B------:R-:W-:Y:S01]  /*9a70*/  FMUL.FTZ R49, R30.reuse, R45 ;  /* 0x0000002d1e317220 */ /* 0x040fe20000410000 */
[-C--:B------:R-:W-:Y:S01]  /*9a80*/  FMUL.FTZ R51, R30, R35.reuse ;  /* 0x000000231e337220 */ /* 0x080fe20000410000 */
[----:B------:R-:W-:Y:S01]  /*9a90*/  IMAD.U32 R30, R44, 0x10000, RZ ;  /* 0x000100002c1e7824 */ /* 0x000fe200078e00ff */
[----:B------:R-:W-:Y:S01]  /*9aa0*/  LOP3.LUT R12, R12, 0xffff0000, RZ, 0xc0, !PT ;  /* 0xffff00000c0c7812 */ /* 0x000fe200078ec0ff */
[C---:B------:R-:W-:Y:S01]  /*9ab0*/  FFMA.FTZ R49, R20.reuse, R35, -R49 ;  /* 0x0000002314317223 */ /* 0x040fe20000010831 */
[----:B------:R-:W-:Y:S01]  /*9ac0*/  FFMA.FTZ R51, R20, R45, R51 ;  /* 0x0000002d14337223 */ /* 0x000fe20000010033 */
[----:B------:R-:W-:-:S02]  /*9ad0*/  IMAD.U32 R21, R13, 0x10000, RZ ;  /* 0x000100000d157824 */ /* 0x000fc400078e00ff */
[----:B------:R-:W-:Y:S01]  /*9ae0*/  FMUL.FTZ R35, R24, R43 ;  /* 0x0000002b18237220 */ /* 0x000fe20000410000 */
[----:B------:R-:W-:Y:S02]  /*9af0*/  IMAD.U32 R20, R40, 0x10000, RZ ;  /* 0x0001000028147824 */ /* 0x000fe400078e00ff */
[-C--:B------:R-:W-:Y:S01]  /*9b00*/  FMUL.FTZ R45, R24, R37.reuse ;  /* 0x00000025182d7220 */ /* 0x080fe20000410000 */
[----:B------:R-:W-:Y:S01]  /*9b10*/  FMUL.FTZ R52, R31, R30 ;  /* 0x0000001e1f347220 */ /* 0x000fe20000410000 */
[----:B------:R-:W-:Y:S02]  /*9b20*/  IMAD.U32 R24, R47, 0x10000, RZ ;  /* 0x000100002f187824 */ /* 0x000fe400078e00ff */
[C---:B------:R-:W-:Y:S01]  /*9b30*/  FFMA.FTZ R48, R12.reuse, R37, -R35 ;  /* 0x000000250c307223 */ /* 0x040fe20000010823 */
[-C--:B------:R-:W-:Y:S01]  /*9b40*/  FMUL.FTZ R31, R31, R20.reuse ;  /* 0x000000141f1f7220 */ /* 0x080fe20000410000 */
[----:B------:R-:W-:Y:S01]  /*9b50*/  FFMA.FTZ R50, R12, R43, R45 ;  /* 0x0000002b0c327223 */ /* 0x000fe2000001002d */
[----:B------:R-:W-:Y:S01]  /*9b60*/  FFMA.FTZ R52, R21, R20, -R52 ;  /* 0x0000001415347223 */ /* 0x000fe20000010834 */
[----:B------:R-:W-:Y:S01]  /*9b70*/  IMAD.U32 R29, R15, 0x10000, RZ ;  /* 0x000100000f1d7824 */ /* 0x000fe200078e00ff */
[----:B------:R-:W-:Y:S01]  /*9b80*/  LOP3.LUT R25, R25, 0xffff0000, RZ, 0xc0, !PT ;  /* 0xffff000019197812 */ /* 0x000fe200078ec0ff */
[----:B------:R-:W-:-:S02]  /*9b90*/  IMAD.U32 R12, R42, 0x10000, RZ ;  /* 0x000100002a0c7824 */ /* 0x000fc400078e00ff */
[----:B------:R-:W-:Y:S01]  /*9ba0*/  FMUL.FTZ R20, R33, R24 ;  /* 0x0000001821147220 */ /* 0x000fe20000410000 */
        /* <DEDUP_REMOVED lines=8> */
[----:B------:R-:W-:Y:S02]  /*9c30*/  IMAD.U32 R32, R26, 0x10000, RZ ;  /* 0x000100001a207824 */ /* 0x000fe400078e00ff */
[----:B------:R-:W-:Y:S01]  /*9c40*/  FFMA.FTZ R54, R29, R24, R54 ;  /* 0x000000181d367223 */ /* 0x000fe20000010036 */
        /* <DEDUP_REMOVED lines=15> */
[----:B------:R-:W-:Y:S01]  /*9d40*/  FMUL.FTZ R24, R27, R12 ;  /* 0x0000000c1b187220 */ /* 0x000fe20000410000 */
[----:B------:R-:W-:Y:S01]  /*9d50*/  LOP3.LUT R14, R14, 0xffff0000, RZ, 0xc0, !PT ;  /* 0xffff00000e0e7812 */ /* 0x000fe200078ec0ff */
[----:B------:R-:W-:Y:S01]  /*9d60*/  FMUL.FTZ R26, R26, R41 ;  /* 0x000000291a1a7220 */ /* 0x000fe20000410000 */
[----:B------:R-:W-:Y:S01]  /*9d70*/  LOP3.LUT R15, R15, 0xffff0000, RZ, 0xc0, !PT ;  /* 0xffff00000f0f7812 */ /* 0x000fe200078ec0ff */
[-C--:B------:R-:W-:Y:S01]  /*9d80*/  FMUL.FTZ R27, R27, R42.reuse ;  /* 0x0000002a1b1b7220 */ /* 0x080fe20000410000 */
        /* <DEDUP_REMOVED lines=15> */
.L_x_15295:
[----:B------:R-:W-:Y:S05]  /*9e80*/  BSYNC B1 ;  /* 0x0000000000017941 */ /* 0x000fea0003800000 */
.L_x_15294:
[----:B------:R-:W-:Y:S01]  /*9e90*/  PRMT R20, R36, 0x5410, R3 ;  /* 0x0000541024147816 */ /* 0x000fe20000000003 */
[----:B------:R-:W-:Y:S06]  /*9ea0*/  @P0 BRA `(.L_x_15286) ;  /* 0x0000000400a80947 */ /* 0x000fec0003800000 */
[----:B-1----:R-:W2:Y:S01]  /*9eb0*/  LDL R12, [R1+0xc0] ;  /* 0x0000c000010c7983 */ /* 0x002ea20000100800 */
[C---:B0-----:R-:W-:Y:S02]  /*9ec0*/  VIADD R13, R202.reuse, 0x40 ;  /* 0x00000040ca0d7836 */ /* 0x041fe40000000000 */
        /* <DEDUP_REMOVED lines=13> */
[----:B------:R-:W-:Y:S02]  /*9fa0*/  SHF.R.U32.HI R34, RZ, 0x10, R5 ;  /* 0x00000010ff227819 */ /* 0x000fe40000011605 */
[----:B------:R-:W-:-:S02]  /*9fb0*/  PRMT R28, R57, 0x5432, R28 ;  /* 0x00005432391c7816 */ /* 0x000fc4000000001c */
[--C-:B------:R-:W-:Y:S02]  /*9fc0*/  SHF.R.U64 R30, R10, 0x10, R11.reuse ;  /* 0x000000100a1e7819 */ /* 0x100fe4000000120b */
[----:B------:R-:W-:Y:S02]  /*9fd0*/  SHF.R.U32.HI R31, RZ, 0x10, R11 ;  /* 0x00000010ff1f7819 */ /* 0x000fe4000001160b */
[----:B------:R-:W-:Y:S01]  /*9fe0*/  SHF.R.U64 R35, R6, 0x10, R7 ;  /* 0x0000001006237819 */ /* 0x000fe20000001207 */
[----:B------:R-:W-:Y:S01]  /*9ff0*/  IMAD.U32 R33, R32, 0x10000, RZ ;  /* 0x0001000020217824 */ /* 0x000fe200078e00ff */
[----:B------:R-:W-:Y:S02]  /*a000*/  SHF.R.U32.HI R29, RZ, 0x10, R9 ;  /* 0x00000010ff1d7819 */ /* 0x000fe40000011609 */
[----:B------:R-:W-:Y:S02]  /*a010*/  SHF.R.U32.HI R36, RZ, 0x10, R7 ;  /* 0x00000010ff247819 */ /* 0x000fe40000011607 */
[----:B------:R-:W-:-:S02]  /*a020*/  PRMT R34, R56, 0x5432, R34 ;  /* 0x0000543238227816 */ /* 0x000fc40000000022 */
[C---:B------:R-:W-:Y:S02]  /*a030*/  PRMT R30, R20.reuse, 0x5432, R30 ;  /* 0x00005432141e7816 */ /* 0x040fe4000000001e */
[----:B------:R-:W-:Y:S02]  /*a040*/  PRMT R31, R20, 0x5410, R31 ;  /* 0x00005410141f7816 */ /* 0x000fe4000000001f */
[----:B------:R-:W-:Y:S02]  /*a050*/  PRMT R29, R55, 0x5410, R29 ;  /* 0x00005410371d7816 */ /* 0x000fe4000000001d */
[----:B------:R-:W-:-:S04]  /*a060*/  PRMT R36, R53, 0x5432, R36 ;  /* 0x0000543235247816 */ /* 0x000fc80000000024 */
[----:B------:R-:W-:Y:S02]  /*a070*/  SHF.L.U32 R38, R36, 0x10, RZ ;  /* 0x0000001024267819 */ /* 0x000fe400000006ff */
[----:B------:R-:W-:Y:S02]  /*a080*/  LOP3.LUT R32, R32, 0xffff0000, RZ, 0xc0, !PT ;  /* 0xffff000020207812 */ /* 0x000fe400078ec0ff */
[----:B------:R-:W-:Y:S01]  /*a090*/  PRMT R35, R53, 0x5410, R35 ;  /* 0x0000541035237816 */ /* 0x000fe20000000023 */
[----:B--2---:R-:W-:-:S04]  /*a0a0*/  IMAD.IADD R3, R12, 0x1, R3 ;  /* 0x000000010c037824 */ /* 0x004fc800078e0203 */
[----:B------:R-:W-:Y:S01]  /*a0b0*/  IMAD R3, R3, 0x2, R22 ;  /* 0x0000000203037824 */ /* 0x000fe200078e0216 */
[----:B---3--:R-:W0:Y:S04]  /*a0c0*/  LDS.128 R12, [R40+0x18400] ;  /* 0x01840000280c7984 */ /* 0x008e280000000c00 */
[----:B------:R-:W1:Y:S01]  /*a0d0*/  LDS.128 R24, [R3+0x18400] ;  /* 0x0184000003187984 */ /* 0x000e620000000c00 */
        /* <DEDUP_REMOVED lines=12> */
[----:B------:R-:W-:Y:S01]  /*a1a0*/  IMAD.U32 R9, R15, 0x10000, RZ ;  /* 0x000100000f097824 */ /* 0x000fe200078e00ff */
[C---:B------:R-:W-:Y:S01]  /*a1b0*/  LOP3.LUT R20, R26.reuse, 0xffff0000, RZ, 0xc0, !PT ;  /* 0xffff00001a147812 */ /* 0x040fe200078ec0ff */
[----:B------:R-:W-:-:S02]  /*a1c0*/  IMAD.U32 R15, R26, 0x10000, RZ ;  /* 0x000100001a0f7824 */ /* 0x000fc400078e00ff */
[----:B------:R-:W-:Y:S01]  /*a1d0*/  FMUL.FTZ R37, R10, R33 ;  /* 0x000000210a257220 */ /* 0x000fe20000410000 */
[C---:B------:R-:W-:Y:S01]  /*a1e0*/  IMAD.U32 R21, R27.reuse, 0x10000, RZ ;  /* 0x000100001b157824 */ /* 0x040fe200078e00ff */
[----:B------:R-:W-:Y:S01]  /*a1f0*/  LOP3.LUT R26, R27, 0xffff0000, RZ, 0xc0, !PT ;  /* 0xffff00001b1a7812 */ /* 0x000fe200078ec0ff */
[----:B------:R-:W-:Y:S02]  /*a200*/  IMAD.U32 R27, R34, 0x10000, RZ ;  /* 0x00010000221b7824 */ /* 0x000fe400078e00ff */
[-C--:B------:R-:W-:Y:S01]  /*a210*/  FMUL.FTZ R39, R10, R25.reuse ;  /* 0x000000190a277220 */ /* 0x080fe20000410000 */
[C---:B------:R-:W-:Y:S01]  /*a220*/  FFMA.FTZ R37, R4.reuse, R25, -R37 ;  /* 0x0000001904257223 */ /* 0x040fe20000010825 */
[----:B------:R-:W-:Y:S02]  /*a230*/  IMAD.U32 R10, R29, 0x10000, RZ ;  /* 0x000100001d0a7824 */ /* 0x000fe400078e00ff */
[----:B------:R-:W-:Y:S01]  /*a240*/  FMUL.FTZ R25, R13, R27 ;  /* 0x0000001b0d197220 */ /* 0x000fe20000410000 */
[----:B------:R-:W-:Y:S01]  /*a250*/  FFMA.FTZ R39, R4, R33, R39 ;  /* 0x0000002104277223 */ /* 0x000fe20000010027 */
[----:B------:R-:W-:-:S02]  /*a260*/  IMAD.U32 R4, R31, 0x10000, RZ ;  /* 0x000100001f047824 */ /* 0x000fc400078e00ff */
[-C--:B------:R-:W-:Y:S01]  /*a270*/  FMUL.FTZ R13, R13, R10.reuse ;  /* 0x0000000a0d0d7220 */ /* 0x080fe20000410000 */
[----:B------:R-:W-:Y:S01]  /*a280*/  FFMA.FTZ R25, R6, R10, -R25 ;  /* 0x0000000a06197223 */ /* 0x000fe20000010819 */
[C---:B------:R-:W-:Y:S01]  /*a290*/  FMUL.FTZ R10, R21.reuse, R38 ;  /* 0x00000026150a7220 */ /* 0x040fe20000410000 */
[-C--:B------:R-:W-:Y:S01]  /*a2a0*/  FMUL.FTZ R33, R21, R4.reuse ;  /* 0x0000000415217220 */ /* 0x080fe20000410000 */
[----:B------:R-:W-:Y:S02]  /*a2b0*/  LOP3.LUT R28, R28, 0xffff0000, RZ, 0xc0, !PT ;  /* 0xffff00001c1c7812 */ /* 0x000fe400078ec0ff */
[C---:B------:R-:W-:Y:S01]  /*a2c0*/  FFMA.FTZ R21, R9.reuse, R4, -R10 ;  /* 0x0000000409157223 */ /* 0x040fe2000001080a */
[----:B------:R-:W-:Y:S01]  /*a2d0*/  FFMA.FTZ R33, R9, R38, R33 ;  /* 0x0000002609217223 */ /* 0x000fe20000010021 */
[----:B------:R-:W-:Y:S01]  /*a2e0*/  LOP3.LUT R29, R29, 0xffff0000, RZ, 0xc0, !PT ;  /* 0xffff00001d1d7812 */ /* 0x000fe200078ec0ff */
[C---:B------:R-:W-:Y:S01]  /*a2f0*/  FMUL.FTZ R4, R11.reuse, R32 ;  /* 0x000000200b047220 */ /* 0x040fe20000410000 */
[----:B------:R-:W-:Y:S01]  /*a300*/  LOP3.LUT R9, R34, 0xffff0000, RZ, 0xc0, !PT ;  /* 0xffff000022097812 */ /* 0x000fe200078ec0ff */
[-C--:B------:R-:W-:Y:S01]  /*a310*/  FMUL.FTZ R10, R11, R28.reuse ;  /* 0x0000001c0b0a7220 */ /* 0x080fe20000410000 */
[----:B------:R-:W-:Y:S01]  /*a320*/  FFMA.FTZ R13, R6, R27, R13 ;  /* 0x0000001b060d7223 */ /* 0x000fe2000001000d */
[----:B------:R-:W-:Y:S01]  /*a330*/  FFMA.FTZ R28, R5, R28, -R4 ;  /* 0x0000001c051c7223 */ /* 0x000fe20000010804 */
[C---:B------:R-:W-:Y:S01]  /*a340*/  FMUL.FTZ R34, R24.reuse, R29 ;  /* 0x0000001d18227220 */ /* 0x040fe20000410000 */
[----:B------:R-:W-:Y:S01]  /*a350*/  FMUL.FTZ R11, R24, R9 ;  /* 0x00000009180b7220 */ /* 0x000fe20000410000 */
[----:B------:R-:W-:-:S02]  /*a360*/  IMAD.U32 R6, R35, 0x10000, RZ ;  /* 0x0001000023067824 */ /* 0x000fc400078e00ff */
[----:B------:R-:W-:Y:S02]  /*a370*/  IMAD.U32 R4, R30, 0x10000, RZ ;  /* 0x000100001e047824 */ /* 0x000fe400078e00ff */
[----:B------:R-:W-:Y:S01]  /*a380*/  FFMA.FTZ R10, R5, R32, R10 ;  /* 0x00000020050a7223 */ /* 0x000fe2000001000a */
[C---:B------:R-:W-:Y:S01]  /*a390*/  FFMA.FTZ R24, R12.reuse, R29, -R11 ;  /* 0x0000001d0c187223 */ /* 0x040fe2000001080b */
[----:B------:R-:W-:Y:S01]  /*a3a0*/  FFMA.FTZ R34, R12, R9, R34 ;  /* 0x000000090c227223 */ /* 0x000fe20000010022 */
[C---:B------:R-:W-:Y:S01]  /*a3b0*/  FMUL.FTZ R32, R15.reuse, R6 ;  /* 0x000000060f207220 */ /* 0x040fe20000410000 */
[-C--:B------:R-:W-:Y:S01]  /*a3c0*/  FMUL.FTZ R12, R15, R4.reuse ;  /* 0x000000040f0c7220 */ /* 0x080fe20000410000 */
[----:B------:R-:W-:Y:S02]  /*a3d0*/  LOP3.LUT R35, R35, 0xffff0000, RZ, 0xc0, !PT ;  /* 0xffff000023237812 */ /* 0x000fe400078ec0ff */
[----:B------:R-:W-:Y:S02]  /*a3e0*/  LOP3.LUT R5, R30, 0xffff0000, RZ, 0xc0, !PT ;  /* 0xffff00001e057812 */ /* 0x000fe400078ec0ff */
        /* <DEDUP_REMOVED lines=22> */
.L_x_15286:
[----:B------:R-:W-:Y:S05]  /*a550*/  BSYNC B0 ;  /* 0x0000000000007941 */ /* 0x000fea0003800000 */
.L_x_15272:
        /* <DEDUP_REMOVED lines=8> */
.L_x_15269:
        /* <DEDUP_REMOVED lines=9> */
.L_x_15296:
[----:B------:R-:W-:Y:S01]  /*a670*/  IMAD R14, R18, 0x8, R22 ;  /* 0x00000008120e7824 */ /* 0x000fe200078e0216 */
[----:B------:R-:W-:-:S04]  /*a680*/  SHF.L.U32 R9, R204, 0x1f, RZ ;  /* 0x0000001fcc097819 */ /* 0x000fc800000006ff */
[----:B------:R1:W2:Y:S01]  /*a690*/  SYNCS.PHASECHK.TRANS64.TRYWAIT P1, [R14+URZ+0x32430], R9 ;  /* 0x032430090e0075a7 */ /* 0x0002a2000802017f */
[----:B------:R-:W-:Y:S05]  /*a6a0*/  @!P0 BRA `(.L_x_15297) ;  /* 0x0000000000048947 */ /* 0x000fea0003800000 */
[----:B------:R-:W-:Y:S01]  /*a6b0*/  BPT.TRAP 0x1 ;  /* 0x000000040000795c */ /* 0x000fe20000300000 */
.L_x_15297:
[----:B------:R-:W-:-:S05]  /*a6c0*/  VIADD R3, R22, 0x1c400 ;  /* 0x0001c40016037836 */ /* 0x000fca0000000000 */
[----:B------:R-:W-:-:S04]  /*a6d0*/  SHF.R.U32.HI R3, RZ, 0x4, R3 ;  /* 0x00000004ff037819 */ /* 0x000fc80000011603 */
[----:B------:R-:W-:-:S04]  /*a6e0*/  LOP3.LUT R3, R3, 0x3fff, RZ, 0xc0, !PT ;  /* 0x00003fff03037812 */ /* 0x000fc800078ec0ff */
[----:B------:R-:W-:-:S05]  /*a6f0*/  LOP3.LUT R3, R3, 0x10000, RZ, 0xfc, !PT ;  /* 0x0001000003037812 */ /* 0x000fca00078efcff */
[----:B------:R3:W-:Y:S01]  /*a700*/  STL [R1+0x88], R3 ;  /* 0x0000880301007387 */ /* 0x0007e20000100800 */
[----:B--2---:R-:W-:Y:S05]  /*a710*/  @P1 BRA `(.L_x_15298) ;  /* 0x0000000000081947 */ /* 0x004fea0003800000 */
[----:B------:R-:W2:Y:S02]  /*a720*/  SYNCS.PHASECHK.TRANS64.TRYWAIT P1, [R14+URZ+0x32430], R9 ;  /* 0x032430090e0075a7 */ /* 0x000ea4000802017f */
[----:B--2---:R-:W-:Y:S05]  /*a730*/  @!P1 BRA `(.L_x_15299) ;  /* 0x00000190001c9947 */ /* 0x004fea0003800000 */
.L_x_15298:
[----:B---3--:R-:W3:Y:S01]  /*a740*/  LDL R3, [R1+0x88] ;  /* 0x0000880001037983 */ /* 0x008ee20000100800 */
[----:B------:R-:W-:Y:S01]  /*a750*/  IMAD.MOV.U32 R5, RZ, RZ, 0x40000040 ;  /* 0x40000040ff057424 */ /* 0x000fe200078e00ff */
[----:B------:R-:W-:Y:S05]  /*a760*/  WARPSYNC.ALL ;  /* 0x0000000000007948 */ /* 0x000fea0003800000 */
[C---:B------:R-:W-:Y:S01]  /*a770*/  R2UR UR4, R212.reuse ;  /* 0x00000000d40472ca */ /* 0x040fe200000e0000 */
[----:B0-----:R-:W-:Y:S01]  /*a780*/  WARPGROUP.ARRIVE ;  /* 0x00000000000079c5 */ /* 0x001fe20000000000 */
[----:B------:R-:W-:Y:S01]  /*a790*/  R2UR UR5, R213 ;  /* 0x00000000d50572ca */ /* 0x000fe200000e0000 */
[----:B------:R-:W-:Y:S01]  /*a7a0*/  VIADD R20, R212, 0x2 ;  /* 0x00000002d4147836 */ /* 0x000fe20000000000 */
[----:B------:R-:W-:Y:S01]  /*a7b0*/  R2UR UR7, R5 ;  /* 0x00000000050772ca */ /* 0x000fe200000e0000 */
[----:B------:R-:W-:Y:S01]  /*a7c0*/  IMAD.MOV.U32 R21, RZ, RZ, 0x40000040 ;  /* 0x40000040ff157424 */ /* 0x000fe200078e00ff */
[----:B------:R-:W-:Y:S01]  /*a7d0*/  BSSY B0, `(.L_x_15300) ;  /* 0x000002a000007945 */ /* 0x000fe20003800000 */
[----:B------:R-:W-:-:S02]  /*a7e0*/  IMAD.MOV.U32 R7, RZ, RZ, 0x40000040 ;  /* 0x40000040ff077424 */ /* 0x000fc400078e00ff */
[C---:B------:R-:W-:Y:S01]  /*a7f0*/  VIADD R12, R212.reuse, 0x4 ;  /* 0x00000004d40c7836 */ /* 0x040fe20000000000 */
[----:B------:R0:W-:Y:S01]  /*a800*/  STL.64 [R1+0x80], R20 ;  /* 0x0000801401007387 */ /* 0x0001e20000100a00 */
[----:B------:R-:W-:Y:S02]  /*a810*/  IMAD.MOV.U32 R13, RZ, RZ, 0x40000040 ;  /* 0x40000040ff0d7424 */ /* 0x000fe400078e00ff */
[----:B------:R-:W-:Y:S02]  /*a820*/  VIADD R10, R212, 0x6 ;  /* 0x00000006d40a7836 */ /* 0x000fe40000000000 */
[----:B------:R-:W-:Y:S01]  /*a830*/  IMAD.MOV.U32 R11, RZ, RZ, 0x40000040 ;  /* 0x40000040ff0b7424 */ /* 0x000fe200078e00ff */
[----:B------:R0:W-:Y:S01]  /*a840*/  STL.64 [R1+0x78], R12 ;  /* 0x0000780c01007387 */ /* 0x0001e20000100a00 */
[----:B------:R-:W-:-:S03]  /*a850*/  IMAD.MOV.U32 R5, RZ, RZ, 0x40000040 ;  /* 0x40000040ff057424 */ /* 0x000fc600078e00ff */
[----:B------:R0:W-:Y:S01]  /*a860*/  STL.64 [R1+0x70], R10 ;  /* 0x0000700a01007387 */ /* 0x0001e20000100a00 */
[----:B---3--:R-:W-:Y:S01]  /*a870*/  IMAD R4, R18, 0x300, R3 ;  /* 0x0000030012047824 */ /* 0x008fe200078e0203 */
[----:B------:R-:W-:-:S03]  /*a880*/  SHF.L.U32 R3, R0, 0x1f, RZ ;  /* 0x0000001f00037819 */ /* 0x000fc600000006ff */
        /* <DEDUP_REMOVED lines=28> */
[----:B------:R-:W3:Y:S02]  /*aa50*/  SYNCS.PHASECHK.TRANS64.TRYWAIT P1, [R22+URZ+0x32410], R3 ;  /* 0x03241003160075a7 */ /* 0x000ee4000802017f */
[----:B0--3--:R-:W-:Y:S05]  /*aa60*/  @!P1 BRA `(.L_x_15301) ;  /* 0x0000018c00649947 */ /* 0x009fea0003800000 */
.L_x_15550:
[----:B------:R-:W-:Y:S05]  /*aa70*/  BSYNC B0 ;  /* 0x0000000000007941 */ /* 0x000fea0003800000 */
.L_x_15300:
[----:B------:R-:W-:Y:S05]  /*aa80*/  @!P0 BRA `(.L_x_15302) ;  /* 0x0000000000048947 */ /* 0x000fea0003800000 */
[----:B------:R-:W-:Y:S01]  /*aa90*/  BPT.TRAP 0x1 ;  /* 0x000000040000795c */ /* 0x000fe20000300000 */
.L_x_15302:
[----:B------:R3:W4:Y:S01]  /*aaa0*/  SYNCS.PHASECHK.TRANS64.TRYWAIT P1, [R14+URZ+0x32450], R9 ;  /* 0x032450090e0075a7 */ /* 0x000722000802017f */
[----:B------:R-:W-:Y:S05]  /*aab0*/  @!P0 BRA `(.L_x_15303) ;  /* 0x0000000000048947 */ /* 0x000fea0003800000 */
[----:B------:R-:W-:Y:S01]  /*aac0*/  BPT.TRAP 0x1 ;  /* 0x000000040000795c */ /* 0x000fe20000300000 */
.L_x_15303:
[----:B----4-:R-:W-:Y:S05]  /*aad0*/  @P1 BRA `(.L_x_15304) ;  /* 0x0000000000081947 */ /* 0x010fea0003800000 */
[----:B------:R-:W4:Y:S02]  /*aae0*/  SYNCS.PHASECHK.TRANS64.TRYWAIT P1, [R14+URZ+0x32450], R9 ;  /* 0x032450090e0075a7 */ /* 0x000f24000802017f */
[----:B----4-:R-:W-:Y:S05]  /*aaf0*/  @!P1 BRA `(.L_x_15305) ;  /* 0x0000018c00549947 */ /* 0x010fea0003800000 */
.L_x_15304:
[----:B------:R-:W-:Y:S05]  /*ab00*/  WARPSYNC.ALL ;  /* 0x0000000000007948 */ /* 0x000fea0003800000 */
[----:B------:R-:W-:Y:S01]  /*ab10*/  R2UR UR39, R22 ;  /* 0x00000000162772ca */ /* 0x000fe200000e0000 */
[----:B------:R-:W-:Y:S01]  /*ab20*/  IMAD.MOV.U32 R7, RZ, RZ, 0xc00 ;  /* 0x00000c00ff077424 */ /* 0x000fe200078e00ff */
[----:B------:R-:W-:Y:S01]  /*ab30*/  LOP3.LUT R4, R72, 0x10000, RZ, 0xfc, !PT ;  /* 0x0001000048047812 */ /* 0x000fe200078efcff */
[----:B------:R-:W-:Y:S01]  /*ab40*/  IMAD.MOV.U32 R5, RZ, RZ, 0x40000040 ;  /* 0x40000040ff057424 */ /* 0x000fe200078e00ff */
[----:B------:R-:W-:Y:S01]  /*ab50*/  WARPGROUP.ARRIVE ;  /* 0x00000000000079c5 */ /* 0x000fe20000000000 */
[----:B------:R-:W-:Y:S01]  /*ab60*/  IMAD.MOV.U32 R85, RZ, RZ, 0x40000040 ;  /* 0x40000040ff557424 */ /* 0x000fe200078e00ff */
[C---:B------:R-:W-:Y:S01]  /*ab70*/  R2UR UR4, R4.reuse ;  /* 0x00000000040472ca */ /* 0x040fe200000e0000 */
[C---:B------:R-:W-:Y:S01]  /*ab80*/  VIADD R84, R4.reuse, 0x2 ;  /* 0x0000000204547836 */ /* 0x040fe20000000000 */
[----:B------:R-:W-:Y:S01]  /*ab90*/  R2UR UR5, R5 ;  /* 0x00000000050572ca */ /* 0x000fe200000e0000 */
[----:B-1234-:R-:W-:Y:S01]  /*aba0*/  IMAD.MOV.U32 R9, RZ, RZ, 0x40000040 ;  /* 0x40000040ff097424 */ /* 0x01efe200078e00ff */
[----:B------:R-:W-:Y:S01]  /*abb0*/  MOV R83, 0x40000040 ;  /* 0x4000004000537802 */ /* 0x000fe20000000f00 */
[C---:B------:R-:W-:Y:S01]  /*abc0*/  VIADD R82, R4.reuse, 0x4 ;  /* 0x0000000404527836 */ /* 0x040fe20000000000 */
[C---:B------:R-:W-:Y:S01]  /*abd0*/  IADD3 R216, R4.reuse, 0x804, RZ ;  /* 0x0000080404d87810 */ /* 0x040fe20007ffe0ff */
[----:B------:R-:W-:Y:S01]  /*abe0*/  UIADD3 UR39, UR39, 0x400, URZ ;  /* 0x0000040027277890 */ /* 0x000fe2000fffe03f */
[C---:B------:R-:W-:Y:S01]  /*abf0*/  VIADD R80, R4.reuse, 0x6 ;  /* 0x0000000604507836 */ /* 0x040fe20000000000 */
[----:B------:R-:W1:Y:S01]  /*ac00*/  S2R R0, SR_TID.X ;  /* 0x0000000000007919 */ /* 0x000e620000002100 */
[----:B------:R-:W-:Y:S01]  /*ac10*/  IMAD.MOV.U32 R81, RZ, RZ, 0x40000040 ;  /* 0x40000040ff517424 */ /* 0x000fe200078e00ff */
[----:B------:R-:W-:Y:S01]  /*ac20*/  USHF.R.U32.HI UR39, URZ, 0x4, UR39 ;  /* 0x000000043f277899 */ /* 0x000fe20008011627 */
[C---:B------:R-:W-:Y:S01]  /*ac30*/  VIADD R78, R4.reuse, 0x400 ;  /* 0x00000400044e7836 */ /* 0x040fe20000000000 */
[----:B------:R2:W-:Y:S01]  /*ac40*/  STL.64 [R1+0x68], R84 ;  /* 0x0000685401007387 */ /* 0x0005e20000100a00 */
[----:B------:R-:W-:Y:S01]  /*ac50*/  IMAD.MOV.U32 R79, RZ, RZ, 0x40000040 ;  /* 0x40000040ff4f7424 */ /* 0x000fe200078e00ff */
[----:B------:R-:W-:Y:S01]  /*ac60*/  ULOP3.LUT UR39, UR39, 0x3fff, URZ, 0xc0, !UPT ;  /* 0x00003fff27277892 */ /* 0x000fe2000f8ec03f */
[C---:B------:R-:W-:Y:S01]  /*ac70*/  VIADD R76, R4.reuse, 0x402 ;  /* 0x00000402044c7836 */ /* 0x040fe20000000000 */
[----:B------:R2:W-:Y:S01]  /*ac80*/  STL.64 [R1+0x60], R82 ;  /* 0x0000605201007387 */ /* 0x0005e20000100a00 */
[----:B------:R-:W-:Y:S01]  /*ac90*/  IMAD.MOV.U32 R77, RZ, RZ, 0x40000040 ;  /* 0x40000040ff4d7424 */ /* 0x000fe200078e00ff */
[----:B------:R-:W-:Y:S01]  /*aca0*/  ULOP3.LUT UR38, UR39, 0x10000, URZ, 0xfc, !UPT ;  /* 0x0001000027267892 */ /* 0x000fe2000f8efc3f */
[----:B------:R-:W-:Y:S01]  /*acb0*/  VIADD R74, R4, 0x404 ;  /* 0x00000404044a7836 */ /* 0x000fe20000000000 */
[----:B------:R2:W-:Y:S01]  /*acc0*/  STL.64 [R1+0x58], R80 ;  /* 0x0000585001007387 */ /* 0x0005e20000100a00 */
[----:B------:R-:W-:-:S02]  /*acd0*/  IMAD.MOV.U32 R75, RZ, RZ, 0x40000040 ;  /* 0x40000040ff4b7424 */ /* 0x000fc400078e00ff */
[----:B------:R-:W-:Y:S01]  /*ace0*/  VIADD R72, R4, 0x406 ;  /* 0x0000040604487836 */ /* 0x000fe20000000000 */
[----:B------:R2:W-:Y:S01]  /*acf0*/  STL.64 [R1+0x50], R78 ;  /* 0x0000504e01007387 */ /* 0x0005e20000100a00 */
[----:B------:R-:W-:Y:S02]  /*ad00*/  IMAD R6, R18, R7, UR38 ;  /* 0x0000002612067e24 */ /* 0x000fe4000f8e0207 */
[----:B------:R-:W-:Y:S01]  /*ad10*/  IMAD.MOV.U32 R7, RZ, RZ, 0x40000040 ;  /* 0x40000040ff077424 */ /* 0x000fe200078e00ff */
[----:B------:R2:W-:Y:S01]  /*ad20*/  STL.64 [R1+0x48], R76 ;  /* 0x0000484c01007387 */ /* 0x0005e20000100a00 */
[C---:B------:R-:W-:Y:S01]  /*ad30*/  VIADD R8, R6.reuse, 0x2 ;  /* 0x0000000206087836 */ /* 0x040fe20000000000 */
[----:B------:R-:W-:Y:S01]  /*ad40*/  R2UR UR6, R6 ;  /* 0x00000000060672ca */ /* 0x000fe200000e0000 */
[----:B------:R-:W-:Y:S01]  /*ad50*/  IMAD.MOV.U32 R73, RZ, RZ, 0x40000040 ;  /* 0x40000040ff497424 */ /* 0x000fe200078e00ff */
[----:B------:R-:W-:Y:S01]  /*ad60*/  R2UR UR7, R7 ;  /* 0x00000000070772ca */ /* 0x000fe200000e0000 */
[----:B------:R-:W-:Y:S01]  /*ad70*/  VIADD R220, R4, 0x800 ;  /* 0x0000080004dc7836 */ /* 0x000fe20000000000 */
[----:B------:R2:W-:Y:S01]  /*ad80*/  STL.64 [R1+0x40], R74 ;  /* 0x0000404a01007387 */ /* 0x0005e20000100a00 */
[----:B------:R-:W-:-:S02]  /*ad90*/  IMAD.MOV.U32 R221, RZ, RZ, 0x40000040 ;  /* 0x40000040ffdd7424 */ /* 0x000fc400078e00ff */
[C---:B------:R-:W-:Y:S01]  /*ada0*/  VIADD R218, R4.reuse, 0x802 ;  /* 0x0000080204da7836 */ /* 0x040fe20000000000 */
[----:B------:R2:W-:Y:S01]  /*adb0*/  STL.64 [R1+0x18], R72 ;  /* 0x0000184801007387 */ /* 0x0005e20000100a00 */
[----:B------:R-:W-:Y:S01]  /*adc0*/  IMAD.MOV.U32 R219, RZ, RZ, 0x40000040 ;  /* 0x40000040ffdb7424 */ /* 0x000fe200078e00ff */
[----:B-1----:R-:W-:Y:S01]  /*add0*/  SHF.R.U32.HI R0, RZ, 0x7, R0 ;  /* 0x00000007ff007819 */ /* 0x002fe20000011600 */
[----:B------:R-:W-:Y:S02]  /*ade0*/  IMAD.MOV.U32 R217, RZ, RZ, 0x40000040 ;  /* 0x40000040ffd97424 */ /* 0x000fe400078e00ff */
[----:B------:R-:W-:Y:S02]  /*adf0*/  VIADD R214, R4, 0x806 ;  /* 0x0000080604d67836 */ /* 0x000fe40000000000 */
[----:B------:R-:W-:Y:S01]  /*ae00*/  HGMMA.64x96x16.F32.BF16 R24, gdesc[UR4], R24, gsb0 ;  /* 0x01600000041879f0 */ /* 0x000fe20008001818 */
[----:B------:R-:W-:Y:S01]  /*ae10*/  R2UR UR4, R84 ;  /* 0x00000000540472ca */ /* 0x000fe200000e0000 */
[----:B------:R-:W-:Y:S01]  /*ae20*/  IMAD.MOV.U32 R215, RZ, RZ, 0x40000040 ;  /* 0x40000040ffd77424 */ /* 0x000fe200078e00ff */
[----:B------:R-:W-:Y:S01]  /*ae30*/  R2UR UR5, R85 ;  /* 0x00000000550572ca */ /* 0x000fe200000e0000 */
[----:B------:R-:W-:Y:S01]  /*ae40*/  VIADD R12, R4, 0xc00 ;  /* 0x00000c00040c7836 */ /* 0x000fe20000000000 */
[----:B------:R-:W-:Y:S01]  /*ae50*/  R2UR UR6, R8 ;  /* 0x00000000080672ca */ /* 0x000fe200000e0000 */
[----:B------:R-:W-:Y:S01]  /*ae60*/  VIADD R8, R6, 0x4 ;  /* 0x0000000406087836 */ /* 0x000fe20000000000 */
[----:B------:R-:W-:Y:S01]  /*ae70*/  R2UR UR7, R9 ;  /* 0x00000000090772ca */ /* 0x000fe200000e0000 */
[----:B------:R-:W-:-:S02]  /*ae80*/  IMAD.MOV.U32 R9, RZ, RZ, 0x40000040 ;  /* 0x40000040ff097424 */ /* 0x000fc400078e00ff */
[----:B------:R-:W-:Y:S02]  /*ae90*/  IMAD.MOV.U32 R13, RZ, RZ, 0x40000040 ;  /* 0x40000040ff0d7424 */ /* 0x000fe400078e00ff */
[----:B------:R-:W-:Y:S02]  /*aea0*/  VIADD R10, R4, 0xc02 ;  /* 0x00000c02040a7836 */ /* 0x000fe40000000000 */
[----:B------:R-:W-:Y:S02]  /*aeb0*/  IMAD.MOV.U32 R11, RZ, RZ, 0x40000040 ;  /* 0x40000040ff0b7424 */ /* 0x000fe400078e00ff */
[----:B------:R-:W-:Y:S02]  /*aec0*/  VIADD R20, R6, 0x904 ;  /* 0x0000090406147836 */ /* 0x000fe40000000000 */
[----:B------:R-:W-:Y:S02]  /*aed0*/  IMAD.MOV.U32 R21, RZ, RZ, 0x40000040 ;  /* 0x40000040ff157424 */ /* 0x000fe400078e00ff */
[----:B------:R-:W-:Y:S01]  /*aee0*/  IMAD.MOV.U32 R7, RZ, RZ, 0x40000040 ;  /* 0x40000040ff077424 */ /* 0x000fe200078e00ff */
[----:B------:R-:W-:-:S02]  /*aef0*/  WARPGROUP.DEPBAR.LE gsb0, 0x0 ;  /* 0x00008000000079c5 */ /* 0x000fc40000010000 */
        /* <DEDUP_REMOVED lines=110> */
[----:B------:R-:W-:Y:S01]  /*b5e0*/  R2UR UR6, R20 ;  /* 0x00000000140672ca */ /* 0x000fe200000e0000 */
[----:B------:R-:W-:Y:S01]  /*b5f0*/  VIADD R20, R6, 0x906 ;  /* 0x0000090606147836 */ /* 0x000fe20000000000 */
[----:B------:R-:W-:Y:S01]  /*b600*/  R2UR UR7, R21 ;  /* 0x00000000150772ca */ /* 0x000fe200000e0000 */
[----:B------:R-:W-:Y:S01]  /*b610*/  VIADD R6, R4, 0xc06 ;  /* 0x00000c0604067836 */ /* 0x000fe20000000000 */
[----:B------:R-:W-:Y:S01]  /*b620*/  R2UR UR4, R8 ;  /* 0x00000000080472ca */ /* 0x000fe200000e0000 */
[----:B------:R-:W-:Y:S01]  /*b630*/  IMAD.MOV.U32 R21, RZ, RZ, 0x40000040 ;  /* 0x40000040ff157424 */ /* 0x000fe200078e00ff */
        /* <DEDUP_REMOVED lines=11> */
[----:B------:R-:W-:Y:S03]  /*b6f0*/  HGMMA.64x96x16.F32.BF16 R24, gdesc[UR4], R24, gsb0 ;  /* 0x01600000041879f0 */ /* 0x000fe60008001818 */
[----:B------:R-:W-:Y:S02]  /*b700*/  WARPGROUP.DEPBAR.LE gsb0, 0x0 ;  /* 0x00008000000079c5 */ /* 0x000fe40000010000 */
[----:B------:R2:W-:Y:S06]  /*b710*/  BAR.ARV R21, 0x100 ;  /* 0x000400150000751d */ /* 0x0005ec0000002000 */
[----:B------:R-:W-:Y:S05]  /*b720*/  @!P0 BRA `(.L_x_15306) ;  /* 0x0000000000048947 */ /* 0x000fea0003800000 */
[----:B------:R-:W-:Y:S01]  /*b730*/  BPT.TRAP 0x1 ;  /* 0x000000040000795c */ /* 0x000fe20000300000 */
.L_x_15306:
[----:B------:R-:W3:Y:S01]  /*b740*/  LDL R20, [R1+0xc4] ;  /* 0x0000c40001147983 */ /* 0x000ee20000100800 */
[----:B--2---:R-:W1:Y:S01]  /*b750*/  LDC R74, c[0x0][0x448] ;  /* 0x00011200ff4a7b82 */ /* 0x004e620000000800 */
[----:B------:R-:W-:Y:S01]  /*b760*/  ULDC UR4, c[0x0][0xad0] ;  /* 0x0002b40000047ab9 */ /* 0x000fe20000000800 */
[----:B------:R-:W-:Y:S01]  /*b770*/  ULDC UR46, c[0x0][0xa80] ;  /* 0x0002a000002e7ab9 */ /* 0x000fe20000000800 */
[----:B------:R-:W3:Y:S04]  /*b780*/  LDL R180, [R1+0x94] ;  /* 0x0000940001b47983 */ /* 0x000ee80000100800 */
[----:B------:R-:W2:Y:S01]  /*b790*/  LDL R178, [R1+0xb0] ;  /* 0x0000b00001b27983 */ /* 0x000ea20000100800 */
[----:B------:R-:W-:Y:S01]  /*b7a0*/  FMUL.FTZ R73, R35, UR4 ;  /* 0x0000000423497c20 */ /* 0x000fe20008410000 */
[----:B0-----:R-:W-:Y:S01]  /*b7b0*/  FMUL.FTZ R3, R25, UR4 ;  /* 0x0000000419037c20 */ /* 0x001fe20008410000 */
[----:B------:R-:W-:Y:S01]  /*b7c0*/  FMUL.FTZ R25, R26, UR4 ;  /* 0x000000041a197c20 */ /* 0x000fe20008410000 */
[----:B------:R-:W4:Y:S01]  /*b7d0*/  LDL R78, [R1+0xb4] ;  /* 0x0000b400014e7983 */ /* 0x000f220000100800 */
[----:B------:R-:W-:Y:S01]  /*b7e0*/  FMUL.FTZ R26, R31, UR4 ;  /* 0x000000041f1a7c20 */ /* 0x000fe20008410000 */
[----:B------:R-:W-:-:S02]  /*b7f0*/  FMUL.FTZ R31, R33, UR4 ;  /* 0x00000004211f7c20 */ /* 0x000fc40008410000 */
[----:B------:R-:W5:Y:S01]  /*b800*/  LDL R179, [R1+0x8c] ;  /* 0x00008c0001b37983 */ /* 0x000f620000100800 */
[----:B-1----:R-:W-:Y:S01]  /*b810*/  ISETP.NE.AND P5, PT, R74, 0x1, PT ;  /* 0x000000014a00780c */ /* 0x002fe20003fa5270 */
        /* <DEDUP_REMOVED lines=12> */
[----:B------:R-:W1:Y:S07]  /*b8e0*/  @P5 LDC R35, c[0x0][0x44c] ;  /* 0x00011300ff235b82 */ /* 0x000e6e0000000800 */
[----:B------:R-:W0:Y:S01]  /*b8f0*/  MUFU.TANH R28, R28 ;  /* 0x0000001c001c7308 */ /* 0x000e220000002400 */
[----:B------:R-:W0:Y:S07]  /*b900*/  @P5 LDC R37, c[0x0][0x450] ;  /* 0x00011400ff255b82 */ /* 0x000e2e0000000800 */
[----:B------:R-:W5:Y:S01]  /*b910*/  MUFU.TANH R72, R72 ;  /* 0x0000004800487308 */ /* 0x000f620000002400 */
[----:B------:R-:W-:-:S07]  /*b920*/  FMUL.FTZ R39, R49, UR4 ;  /* 0x0000000431277c20 */ /* 0x000fce0008410000 */
[----:B------:R-:W5:Y:S01]  /*b930*/  MUFU.TANH R30, R30 ;  /* 0x0000001e001e7308 */ /* 0x000f620000002400 */
[----:B------:R-:W-:-:S07]  /*b940*/  FMUL.FTZ R34, R40, UR4 ;  /* 0x0000000428227c20 */ /* 0x000fce0008410000 */
[----:B------:R-:W5:Y:S01]  /*b950*/  MUFU.TANH R31, R31 ;  /* 0x0000001f001f7308 */ /* 0x000f620000002400 */
[----:B------:R-:W-:Y:S01]  /*b960*/  FMUL.FTZ R74, R38, UR4 ;  /* 0x00000004264a7c20 */ /* 0x000fe20008410000 */
[----:B------:R-:W-:-:S06]  /*b970*/  FMUL.FTZ R76, R43, UR4 ;  /* 0x000000042b4c7c20 */ /* 0x000fcc0008410000 */
[----:B------:R-:W5:Y:S01]  /*b980*/  MUFU.TANH R32, R32 ;  /* 0x0000002000207308 */ /* 0x000f620000002400 */
[----:B------:R-:W-:-:S07]  /*b990*/  FMUL.FTZ R36, R41, UR4 ;  /* 0x0000000429247c20 */ /* 0x000fce0008410000 */
[----:B------:R-:W5:Y:S01]  /*b9a0*/  MUFU.TANH R33, R33 ;  /* 0x0000002100217308 */ /* 0x000f620000002400 */
[----:B------:R-:W-:-:S07]  /*b9b0*/  FMUL.FTZ R77, R42, UR4 ;  /* 0x000000042a4d7c20 */ /* 0x000fce0008410000 */
[----:B------:R-:W5:Y:S01]  /*b9c0*/  MUFU.TANH R34, R34 ;  /* 0x0000002200227308 */ /* 0x000f620000002400 */
[----:B------:R-:W-:-:S07]  /*b9d0*/  FMUL.FTZ R41, R48, UR4 ;  /* 0x0000000430297c20 */ /* 0x000fce0008410000 */
[----:B------:R-:W5:Y:S01]  /*b9e0*/  MUFU.TANH R36, R36 ;  /* 0x0000002400247308 */ /* 0x000f620000002400 */
[----:B------:R-:W-:-:S07]  /*b9f0*/  FMUL.FTZ R40, R52, UR4 ;  /* 0x0000000434287c20 */ /* 0x000fce0008410000 */
[----:B------:R-:W-:Y:S08]  /*ba00*/  MUFU.TANH R41, R41 ;  /* 0x0000002900297308 */ /* 0x000ff00000002400 */
[----:B------:R-:W-:Y:S08]  /*ba10*/  MUFU.TANH R39, R39 ;  /* 0x0000002700277308 */ /* 0x000ff00000002400 */
[----:B------:R-:W-:Y:S01]  /*ba20*/  MUFU.TANH R40, R40 ;  /* 0x0000002800287308 */ /* 0x000fe20000002400 */
[----:B------:R-:W-:Y:S01]  /*ba30*/  FMUL.FTZ R61, R61, UR4 ;  /* 0x000000043d3d7c20 */ /* 0x000fe20008410000 */
[----:B------:R-:W-:-:S06]  /*ba40*/  FMUL.FTZ R52, R64, UR4 ;  /* 0x0000000440347c20 */ /* 0x000fcc0008410000 */
[----:B------:R-:W-:Y:S01]  /*ba50*/  MUFU.TANH R52, R52 ;  /* 0x0000003400347308 */ /* 0x000fe20000002400 */
[----:B------:R-:W-:Y:S01]  /*ba60*/  FMUL.FTZ R69, R69, UR4 ;  /* 0x0000000445457c20 */ /* 0x000fe20008410000 */
[----:B------:R-:W-:Y:S01]  /*ba70*/  FMUL.FTZ R46, R46, UR4 ;  /* 0x000000042e2e7c20 */ /* 0x000fe20008410000 */
[----:B------:R-:W-:Y:S01]  /*ba80*/  FMUL.FTZ R82, R47, UR4 ;  /* 0x000000042f527c20 */ /* 0x000fe20008410000 */
[----:B------:R-:W-:Y:S01]  /*ba90*/  FMUL.FTZ R83, R50, UR4 ;  /* 0x0000000432537c20 */ /* 0x000fe20008410000 */
[----:B------:R-:W-:-:S03]  /*baa0*/  FMUL.FTZ R80, R51, UR4 ;  /* 0x0000000433507c20 */ /* 0x000fc60008410000 */
[----:B------:R-:W-:Y:S08]  /*bab0*/  MUFU.TANH R25, R25 ;  /* 0x0000001900197308 */ /* 0x000ff00000002400 */
[----:B------:R-:W-:Y:S08]  /*bac0*/  MUFU.TANH R15, R15 ;  /* 0x0000000f000f7308 */ /* 0x000ff00000002400 */
[----:B------:R-:W-:Y:S08]  /*bad0*/  MUFU.TANH R27, R27 ;  /* 0x0000001b001b7308 */ /* 0x000ff00000002400 */
[----:B------:R-:W-:Y:S08]  /*bae0*/  MUFU.TANH R26, R26 ;  /* 0x0000001a001a7308 */ /* 0x000ff00000002400 */
[----:B------:R-:W-:Y:S08]  /*baf0*/  MUFU.TANH R29, R29 ;  /* 0x0000001d001d7308 */ /* 0x000ff00000002400 */
[----:B------:R-:W-:Y:S01]  /*bb00*/  MUFU.TANH R73, R73 ;  /* 0x0000004900497308 */ /* 0x000fe20000002400 */
[----:B---3--:R-:W-:-:S04]  /*bb10*/  IMAD.IADD R20, R20, 0x1, R180 ;  /* 0x0000000114147824 */ /* 0x008fc800078e02b4 */
[----:B-1----:R-:W-:-:S05]  /*bb20*/  @P5 IMAD.HI.U32 R24, R20, R35, RZ ;  /* 0x0000002314185227 */ /* 0x002fca00078e00ff */
[----:B0-----:R-:W-:-:S05]  /*bb30*/  @P5 SHF.R.U32.HI R20, RZ, R37, R24 ;  /* 0x00000025ff145219 */ /* 0x001fca0000011618 */
[----:B------:R-:W0:Y:S01]  /*bb40*/  SHFL.IDX PT, R24, R20, RZ, 0x1c1f ;  /* 0x001c1fff14187589 */ /* 0x000e2200000e0000 */
[----:B--2---:R-:W-:-:S05]  /*bb50*/  IMAD R84, R177, -0x60, R178 ;  /* 0xffffffa0b1547824 */ /* 0x004fca00078e02b2 */
[C-C-:B----4-:R-:W-:Y:S02]  /*bb60*/  IADD3 R85, -R78.reuse, 0x61, R84.reuse ;  /* 0x000000614e557810 */ /* 0x150fe40007ffe154 */
[----:B------:R-:W-:-:S03]  /*bb70*/  IADD3 R84, -R78, 0x60, R84 ;  /* 0x000000604e547810 */ /* 0x000fc60007ffe154 */
[----:B-----5:R-:W-:Y:S02]  /*bb80*/  IMAD.IADD R85, R85, 0x1, -R179 ;  /* 0x0000000155557824 */ /* 0x020fe400078e0ab3 */
[----:B------:R-:W-:Y:S01]  /*bb90*/  FMUL.FTZ R35, R44, UR4 ;  /* 0x000000042c237c20 */ /* 0x000fe20008410000 */
[----:B------:R-:W-:Y:S02]  /*bba0*/  FMUL.FTZ R37, R45, UR4 ;  /* 0x000000042d257c20 */ /* 0x000fe40008410000 */
[----:B0-----:R-:W-:-:S04]  /*bbb0*/  VIADDMNMX R24, R24, R85, R84, PT ;  /* 0x0000005518187246 */ /* 0x001fc80003800154 */
[C---:B------:R-:W-:Y:S02]  /*bbc0*/  ISETP.GT.AND P1, PT, R24.reuse, RZ, PT ;  /* 0x000000ff1800720c */ /* 0x040fe40003f24270 */
[C---:B------:R-:W-:Y:S02]  /*bbd0*/  ISETP.GT.AND P2, PT, R24.reuse, 0x1, PT ;  /* 0x000000011800780c */ /* 0x040fe40003f44270 */
[----:B------:R-:W-:Y:S02]  /*bbe0*/  ISETP.GT.AND P3, PT, R24, 0x8, PT ;  /* 0x000000081800780c */ /* 0x000fe40003f64270 */
[----:B------:R-:W-:Y:S02]  /*bbf0*/  FSEL R49, R0, -INF , P1 ;  /* 0xff80000000317808 */ /* 0x000fe40000800000 */
[----:B------:R-:W-:Y:S02]  /*bc00*/  FSEL R44, R3, -INF , P2 ;  /* 0xff800000032c7808 */ /* 0x000fe40001000000 */
[----:B------:R-:W-:-:S02]  /*bc10*/  FSEL R45, R28, -INF , P3 ;  /* 0xff8000001c2d7808 */ /* 0x000fc40001800000 */
[C---:B------:R-:W-:Y:S02]  /*bc20*/  ISETP.GT.AND P1, PT, R24.reuse, 0x9, PT ;  /* 0x000000091800780c */ /* 0x040fe40003f24270 */
[----:B------:R-:W-:Y:S02]  /*bc30*/  FMNMX.FTZ R28, R49, R44, !PT ;  /* 0x0000002c311c7209 */ /* 0x000fe40007810000 */
[----:B------:R-:W-:Y:S02]  /*bc40*/  ISETP.GT.AND P2, PT, R24, 0x10, PT ;  /* 0x000000101800780c */ /* 0x000fe40003f44270 */
[----:B------:R-:W-:Y:S02]  /*bc50*/  FSEL R43, R72, -INF , P1 ;  /* 0xff800000482b7808 */ /* 0x000fe40000800000 */
[----:B------:R-:W-:Y:S01]  /*bc60*/  FMNMX.FTZ R38, R45, R28, !PT ;  /* 0x0000001c2d267209 */ /* 0x000fe20007810000 */
[----:B------:R-:W-:Y:S01]  /*bc70*/  FMUL.FTZ R0, R53, UR4 ;  /* 0x0000000435007c20 */ /* 0x000fe20008410000 */
[----:B------:R-:W-:-:S02]  /*bc80*/  ISETP.GT.AND P1, PT, R24, 0x11, PT ;  /* 0x000000111800780c */ /* 0x000fc40003f24270 */
        /* <DEDUP_REMOVED lines=8> */
[----:B------:R-:W-:Y:S02]  /*bd10*/  FMNMX.FTZ R53, R42, R53, !PT ;  /* 0x000000352a357209 */ /* 0x000fe40007810000 */
[----:B------:R-:W-:Y:S01]  /*bd20*/  ISETP.GT.AND P2, PT, R24, 0x20, PT ;  /* 0x000000201800780c */ /* 0x000fe20003f44270 */
[----:B------:R-:W1:Y:S01]  /*bd30*/  MUFU.TANH R37, R37 ;  /* 0x0000002500257308 */ /* 0x000e620000002400 */
[----:B------:R-:W-:Y:S02]  /*bd40*/  FSEL R38, R33, -INF , P1 ;  /* 0xff80000021267808 */ /* 0x000fe40000800000 */
[----:B------:R-:W-:Y:S02]  /*bd50*/  FMNMX.FTZ R53, R48, R53, !PT ;  /* 0x0000003530357209 */ /* 0x000fe40007810000 */
[----:B------:R-:W-:-:S02]  /*bd60*/  ISETP.GT.AND P1, PT, R24, 0x21, PT ;  /* 0x000000211800780c */ /* 0x000fc40003f24270 */
[----:B------:R-:W-:Y:S02]  /*bd70*/  FSEL R72, R34, -INF , P2 ;  /* 0xff80000022487808 */ /* 0x000fe40001000000 */
[----:B------:R-:W-:Y:S02]  /*bd80*/  FMNMX.FTZ R53, R38, R53, !PT ;  /* 0x0000003526357209 */ /* 0x000fe40007810000 */
[----:B------:R-:W-:Y:S02]  /*bd90*/  ISETP.GT.AND P2, PT, R24, 0x28, PT ;  /* 0x000000281800780c */ /* 0x000fe40003f44270 */
[----:B------:R-:W-:Y:S02]  /*bda0*/  FSEL R36, R36, -INF , P1 ;  /* 0xff80000024247808 */ /* 0x000fe40000800000 */
[----:B------:R-:W-:Y:S01]  /*bdb0*/  FMNMX.FTZ R53, R72, R53, !PT ;  /* 0x0000003548357209 */ /* 0x000fe20007810000 */
[----:B------:R-:W-:Y:S01]  /*bdc0*/  FMUL.FTZ R32, R60, UR4 ;  /* 0x000000043c207c20 */ /* 0x000fe20008410000 */
[----:B------:R-:W-:Y:S01]  /*bdd0*/  ISETP.GT.AND P1, PT, R24, 0x29, PT ;  /* 0x000000291800780c */ /* 0x000fe20003f24270 */
[----:B------:R-:W-:Y:S01]  /*bde0*/  FMUL.FTZ R3, R56, UR4 ;  /* 0x0000000438037c20 */ /* 0x000fe20008410000 */
[----:B0-----:R-:W-:-:S02]  /*bdf0*/  FSEL R60, R35, -INF , P2 ;  /* 0xff800000233c7808 */ /* 0x001fc40001000000 */
[----:B------:R-:W-:Y:S01]  /*be00*/  FMNMX.FTZ R53, R36, R53, !PT ;  /* 0x0000003524357209 */ /* 0x000fe20007810000 */
[----:B------:R-:W0:Y:S01]  /*be10*/  MUFU.TANH R0, R0 ;  /* 0x0000000000007308 */ /* 0x000e220000002400 */
[----:B------:R-:W-:Y:S01]  /*be20*/  ISETP.GT.AND P2, PT, R24, 0x30, PT ;  /* 0x000000301800780c */ /* 0x000fe20003f44270 */
[----:B------:R-:W-:Y:S01]  /*be30*/  FMUL.FTZ R30, R57, UR4 ;  /* 0x00000004391e7c20 */ /* 0x000fe20008410000 */
[----:B-1----:R-:W-:Y:S02]  /*be40*/  FSEL R34, R37, -INF , P1 ;  /* 0xff80000025227808 */ /* 0x002fe40000800000 */
[----:B------:R-:W-:Y:S02]  /*be50*/  FMNMX.FTZ R53, R60, R53, !PT ;  /* 0x000000353c357209 */ /* 0x000fe40007810000 */
[----:B------:R-:W-:Y:S01]  /*be60*/  ISETP.GT.AND P1, PT, R24, 0x31, PT ;  /* 0x000000311800780c */ /* 0x000fe20003f24270 */
[----:B------:R-:W1:Y:S01]  /*be70*/  MUFU.TANH R3, R3 ;  /* 0x0000000300037308 */ /* 0x000e620000002400 */
[----:B------:R-:W-:-:S02]  /*be80*/  FSEL R41, R41, -INF , P2 ;  /* 0xff80000029297808 */ /* 0x000fc40001000000 */
[----:B------:R-:W-:Y:S02]  /*be90*/  FMNMX.FTZ R56, R34, R53, !PT ;  /* 0x0000003522387209 */ /* 0x000fe40007810000 */
[C---:B------:R-:W-:Y:S02]  /*bea0*/  ISETP.GT.AND P2, PT, R24.reuse, 0x38, PT ;  /* 0x000000381800780c */ /* 0x040fe40003f44270 */
[----:B------:R-:W-:Y:S01]  /*beb0*/  FSEL R33, R39, -INF , P1 ;  /* 0xff80000027217808 */ /* 0x000fe20000800000 */
[----:B------:R-:W2:Y:S01]  /*bec0*/  MUFU.TANH R30, R30 ;  /* 0x0000001e001e7308 */ /* 0x000ea20000002400 */
[----:B------:R-:W-:Y:S02]  /*bed0*/  FMNMX.FTZ R56, R41, R56, !PT ;  /* 0x0000003829387209 */ /* 0x000fe40007810000 */
[----:B------:R-:W-:Y:S02]  /*bee0*/  ISETP.GT.AND P1, PT, R24, 0x39, PT ;  /* 0x000000391800780c */ /* 0x000fe40003f24270 */
[----:B------:R-:W-:-:S02]  /*bef0*/  FSEL R40, R40, -INF , P2 ;  /* 0xff80000028287808 */ /* 0x000fc40001000000 */
[----:B------:R-:W-:Y:S01]  /*bf00*/  FMNMX.FTZ R37, R33, R56, !PT ;  /* 0x0000003821257209 */ /* 0x000fe20007810000 */
[----:B------:R-:W3:Y:S01]  /*bf10*/  MUFU.TANH R32, R32 ;  /* 0x0000002000207308 */ /* 0x000ee20000002400 */
[----:B0-----:R-:W-:Y:S01]  /*bf20*/  FSEL R31, R0, -INF , P1 ;  /* 0xff800000001f7808 */ /* 0x001fe20000800000 */
[----:B------:R-:W-:Y:S01]  /*bf30*/  FMUL.FTZ R53, R65, UR4 ;  /* 0x0000000441357c20 */ /* 0x000fe20008410000 */
[----:B------:R-:W-:Y:S02]  /*bf40*/  ISETP.GT.AND P2, PT, R24, 0x40, PT ;  /* 0x000000401800780c */ /* 0x000fe40003f44270 */
[----:B------:R-:W-:-:S03]  /*bf50*/  FMNMX.FTZ R0, R40, R37, !PT ;  /* 0x0000002528007209 */ /* 0x000fc60007810000 */
[----:B------:R-:W0:Y:S01]  /*bf60*/  MUFU.TANH R35, R61 ;  /* 0x0000003d00237308 */ /* 0x000e220000002400 */
[----:B------:R-:W-:Y:S01]  /*bf70*/  ISETP.GT.AND P1, PT, R24, 0x41, PT ;  /* 0x000000411800780c */ /* 0x000fe20003f24270 */
[----:B------:R-:W-:Y:S01]  /*bf80*/  FMUL.FTZ R56, R68, UR4 ;  /* 0x0000000444387c20 */ /* 0x000fe20008410000 */
[----:B-1----:R-:W-:Y:S02]  /*bf90*/  FSEL R39, R3, -INF , P2 ;  /* 0xff80000003277808 */ /* 0x002fe40001000000 */
[----:B------:R-:W-:-:S03]  /*bfa0*/  FMNMX.FTZ R0, R31, R0, !PT ;  /* 0x000000001f007209 */ /* 0x000fc60007810000 */
[----:B------:R-:W1:Y:S01]  /*bfb0*/  MUFU.TANH R53, R53 ;  /* 0x0000003500357308 */ /* 0x000e620000002400 */
[----:B------:R-:W-:Y:S02]  /*bfc0*/  ISETP.GT.AND P2, PT, R24, 0x48, PT ;  /* 0x000000481800780c */ /* 0x000fe40003f44270 */
[----:B--2---:R-:W-:Y:S02]  /*bfd0*/  FSEL R30, R30, -INF , P1 ;  /* 0xff8000001e1e7808 */ /* 0x004fe40000800000 */
[----:B------:R-:W-:Y:S02]  /*bfe0*/  FMNMX.FTZ R3, R39, R0, !PT ;  /* 0x0000000027037209 */ /* 0x000fe40007810000 */
[----:B------:R-:W-:Y:S01]  /*bff0*/  ISETP.GT.AND P1, PT, R24, 0x49, PT ;  /* 0x000000491800780c */ /* 0x000fe20003f24270 */
[----:B------:R-:W2:Y:S01]  /*c000*/  MUFU.TANH R56, R56 ;  /* 0x0000003800387308 */ /* 0x000ea20000002400 */
[----:B---3--:R-:W-:Y:S02]  /*c010*/  FSEL R37, R32, -INF , P2 ;  /* 0xff80000020257808 */ /* 0x008fe40001000000 */
[----:B------:R-:W-:-:S02]  /*c020*/  FMNMX.FTZ R0, R30, R3, !PT ;  /* 0x000000031e007209 */ /* 0x000fc40007810000 */
[C---:B------:R-:W-:Y:S02]  /*c030*/  ISETP.GT.AND P2, PT, R24.reuse, 0x50, PT ;  /* 0x000000501800780c */ /* 0x040fe40003f44270 */
[----:B0-----:R-:W-:Y:S01]  /*c040*/  FSEL R3, R35, -INF , P1 ;  /* 0xff80000023037808 */ /* 0x001fe20000800000 */
[----:B------:R-:W0:Y:S01]  /*c050*/  MUFU.TANH R32, R69 ;  /* 0x0000004500207308 */ /* 0x000e220000002400 */
[----:B------:R-:W-:Y:S02]  /*c060*/  FMNMX.FTZ R0, R37, R0, !PT ;  /* 0x0000000025007209 */ /* 0x000fe40007810000 */
[----:B------:R-:W-:Y:S02]  /*c070*/  ISETP.GT.AND P1, PT, R24, 0x51, PT ;  /* 0x000000511800780c */ /* 0x000fe40003f24270 */
[----:B------:R-:W-:Y:S02]  /*c080*/  FSEL R35, R52, -INF , P2 ;  /* 0xff80000034237808 */ /* 0x000fe40001000000 */
[----:B------:R-:W-:-:S02]  /*c090*/  FMNMX.FTZ R64, R3, R0, !PT ;  /* 0x0000000003407209 */ /* 0x000fc40007810000 */
[----:B-1----:R-:W-:Y:S02]  /*c0a0*/  FSEL R0, R53, -INF , P1 ;  /* 0xff80000035007808 */ /* 0x002fe40000800000 */
[C---:B------:R-:W-:Y:S02]  /*c0b0*/  ISETP.GT.AND P2, PT, R24.reuse, 0x58, PT ;  /* 0x000000581800780c */ /* 0x040fe40003f44270 */
[----:B------:R-:W-:Y:S02]  /*c0c0*/  FMNMX.FTZ R53, R35, R64, !PT ;  /* 0x0000004023357209 */ /* 0x000fe40007810000 */
[----:B------:R-:W-:Y:S02]  /*c0d0*/  ISETP.GT.AND P1, PT, R24, 0x59, PT ;  /* 0x000000591800780c */ /* 0x000fe40003f24270 */
[----:B--2---:R-:W-:Y:S02]  /*c0e0*/  FSEL R24, R56, -INF , P2 ;  /* 0xff80000038187808 */ /* 0x004fe40001000000 */
[----:B------:R-:W-:-:S02]  /*c0f0*/  FMNMX.FTZ R53, R0, R53, !PT ;  /* 0x0000003500357209 */ /* 0x000fc40007810000 */
[----:B0-----:R-:W-:Y:S02]  /*c100*/  FSEL R32, R32, -INF , P1 ;  /* 0xff80000020207808 */ /* 0x001fe40000800000 */
[----:B------:R-:W-:Y:S01]  /*c110*/  FMNMX.FTZ R53, R24, R53, !PT ;  /* 0x0000003518357209 */ /* 0x000fe20007810000 */
[----:B------:R0:W-:Y:S03]  /*c120*/  MUFU.TANH R52, R46 ;  /* 0x0000002e00347308 */ /* 0x0001e60000002400 */
[----:B0-----:R-:W-:-:S05]  /*c130*/  FMNMX.FTZ R46, R32, R53, !PT ;  /* 0x00000035202e7209 */ /* 0x001fca0007810000 */
[----:B------:R-:W0:Y:S04]  /*c140*/  SHFL.BFLY PT, R47, R46, 0x2, 0x1f ;  /* 0x0c401f002e2f7f89 */ /* 0x000e2800000e0000 */
[----:B------:R-:W1:Y:S01]  /*c150*/  SHFL.IDX PT, R64, R20, 0x1, 0x1c1f ;  /* 0x003c1f0014407f89 */ /* 0x000e6200000e0000 */
[----:B0-----:R-:W-:-:S05]  /*c160*/  FMNMX.FTZ R50, R46, R47, !PT ;  /* 0x0000002f2e327209 */ /* 0x001fca0007810000 */
[----:B------:R-:W0:Y:S01]  /*c170*/  SHFL.BFLY PT, R51, R50, 0x1, 0x1f ;  /* 0x0c201f0032337f89 */ /* 0x000e2200000e0000 */
[----:B-1----:R-:W-:Y:S01]  /*c180*/  VIADDMNMX R64, R64, R85, R84, PT ;  /* 0x0000005540407246 */ /* 0x002fe20003800154 */
[----:B------:R-:W-:-:S03]  /*c190*/  FMUL.FTZ R69, R62, UR4 ;  /* 0x000000043e457c20 */ /* 0x000fc60008410000 */
[C---:B------:R-:W-:Y:S02]  /*c1a0*/  ISETP.GT.AND P1, PT, R64.reuse, RZ, PT ;  /* 0x000000ff4000720c */ /* 0x040fe40003f24270 */
[C---:B------:R-:W-:Y:S01]  /*c1b0*/  ISETP.GT.AND P2, PT, R64.reuse, 0x1, PT ;  /* 0x000000014000780c */ /* 0x040fe20003f44270 */
[----:B------:R-:W-:Y:S01]  /*c1c0*/  FMUL.FTZ R46, R63, UR4 ;  /* 0x000000043f2e7c20 */ /* 0x000fe20008410000 */
[C---:B------:R-:W-:Y:S02]  /*c1d0*/  ISETP.GT.AND P3, PT, R64.reuse, 0x8, PT ;  /* 0x000000084000780c */ /* 0x040fe40003f64270 */
[----:B------:R-:W-:Y:S02]  /*c1e0*/  FSEL R63, R25, -INF , P1 ;  /* 0xff800000193f7808 */ /* 0x000fe40000800000 */
[----:B------:R-:W-:Y:S01]  /*c1f0*/  FSEL R62, R15, -INF , P2 ;  /* 0xff8000000f3e7808 */ /* 0x000fe20001000000 */
[----:B------:R-:W1:Y:S01]  /*c200*/  MUFU.TANH R74, R74 ;  /* 0x0000004a004a7308 */ /* 0x000e620000002400 */
[----:B------:R-:W-:-:S02]  /*c210*/  ISETP.GT.AND P1, PT, R64, 0x9, PT ;  /* 0x000000094000780c */ /* 0x000fc40003f24270 */
[----:B------:R-:W-:Y:S01]  /*c220*/  FSEL R61, R27, -INF , P3 ;  /* 0xff8000001b3d7808 */ /* 0x000fe20001800000 */
[----:B------:R-:W-:Y:S01]  /*c230*/  FMUL.FTZ R68, R59, UR4 ;  /* 0x000000043b447c20 */ /* 0x000fe20008410000 */
[----:B------:R-:W-:Y:S02]  /*c240*/  ISETP.GT.AND P2, PT, R64, 0x10, PT ;  /* 0x000000104000780c */ /* 0x000fe40003f44270 */
[----:B0-----:R-:W-:Y:S02]  /*c250*/  FMNMX.FTZ R20, R50, R51, !PT ;  /* 0x0000003332147209 */ /* 0x001fe40007810000 */
[----:B------:R-:W-:Y:S01]  /*c260*/  FMNMX.FTZ R50, R63, R62, !PT ;  /* 0x0000003e3f327209 */ /* 0x000fe20007810000 */
[----:B------:R-:W0:Y:S01]  /*c270*/  MUFU.TANH R75, R75 ;  /* 0x0000004b004b7308 */ /* 0x000e220000002400 */
[----:B------:R-:W-:Y:S02]  /*c280*/  FSEL R59, R26, -INF , P1 ;  /* 0xff8000001a3b7808 */ /* 0x000fe40000800000 */
[----:B------:R-:W-:Y:S01]  /*c290*/  FMNMX.FTZ R50, R61, R50, !PT ;  /* 0x000000323d327209 */ /* 0x000fe20007810000 */
[----:B------:R-:W-:Y:S01]  /*c2a0*/  FMUL.FTZ R79, R58, UR4 ;  /* 0x000000043a4f7c20 */ /* 0x000fe20008410000 */
[----:B------:R-:W-:-:S02]  /*c2b0*/  ISETP.GT.AND P3, PT, R64, 0x11, PT ;  /* 0x000000114000780c */ /* 0x000fc40003f64270 */
[----:B------:R-:W-:Y:S01]  /*c2c0*/  FSEL R58, R29, -INF , P2 ;  /* 0xff8000001d3a7808 */ /* 0x000fe20001000000 */
[----:B------:R-:W2:Y:S01]  /*c2d0*/  MUFU.TANH R77, R77 ;  /* 0x0000004d004d7308 */ /* 0x000ea20000002400 */
[----:B------:R-:W-:Y:S02]  /*c2e0*/  FMNMX.FTZ R15, R59, R50, !PT ;  /* 0x000000323b0f7209 */ /* 0x000fe40007810000 */
[----:B------:R-:W-:Y:S02]  /*c2f0*/  ISETP.GT.AND P1, PT, R64, 0x18, PT ;  /* 0x000000184000780c */ /* 0x000fe40003f24270 */
[----:B------:R-:W-:Y:S02]  /*c300*/  FSEL R57, R73, -INF , P3 ;  /* 0xff80000049397808 */ /* 0x000fe40001800000 */
[----:B------:R-:W-:Y:S01]  /*c310*/  FMNMX.FTZ R26, R58, R15, !PT ;  /* 0x0000000f3a1a7209 */ /* 0x000fe20007810000 */
[----:B------:R-:W3:Y:S01]  /*c320*/  MUFU.TANH R76, R76 ;  /* 0x0000004c004c7308 */ /* 0x000ee20000002400 */
[----:B------:R-:W-:-:S02]  /*c330*/  ISETP.GT.AND P2, PT, R64, 0x19, PT ;  /* 0x000000194000780c */ /* 0x000fc40003f44270 */
[----:B-1----:R-:W-:Y:S02]  /*c340*/  FSEL R56, R74, -INF , P1 ;  /* 0xff8000004a387808 */ /* 0x002fe40000800000 */
[----:B------:R-:W-:Y:S01]  /*c350*/  FMNMX.FTZ R15, R57, R26, !PT ;  /* 0x0000001a390f7209 */ /* 0x000fe20007810000 */
[----:B------:R-:W-:Y:S01]  /*c360*/  FMUL.FTZ R78, R55, UR4 ;  /* 0x00000004374e7c20 */ /* 0x000fe20008410000 */
[----:B------:R-:W-:Y:S01]  /*c370*/  ISETP.GT.AND P1, PT, R64, 0x20, PT ;  /* 0x000000204000780c */ /* 0x000fe20003f24270 */
[----:B------:R-:W1:Y:S01]  /*c380*/  MUFU.TANH R82, R82 ;  /* 0x0000005200527308 */ /* 0x000e620000002400 */
[----:B0-----:R-:W-:Y:S02]  /*c390*/  FSEL R55, R75, -INF , P2 ;  /* 0xff8000004b377808 */ /* 0x001fe40001000000 */
[----:B------:R-:W-:Y:S01]  /*c3a0*/  FMNMX.FTZ R26, R56, R15, !PT ;  /* 0x0000000f381a7209 */ /* 0x000fe20007810000 */
[----:B------:R-:W-:Y:S01]  /*c3b0*/  FMUL.FTZ R81, R54, UR4 ;  /* 0x0000000436517c20 */ /* 0x000fe20008410000 */
[----:B------:R-:W-:-:S02]  /*c3c0*/  ISETP.GT.AND P2, PT, R64, 0x21, PT ;  /* 0x000000214000780c */ /* 0x000fc40003f44270 */
[----:B--2---:R-:W-:Y:S01]  /*c3d0*/  FSEL R54, R77, -INF , P1 ;  /* 0xff8000004d367808 */ /* 0x004fe20000800000 */
[----:B------:R-:W0:Y:S01]  /*c3e0*/  MUFU.TANH R83, R83 ;  /* 0x0000005300537308 */ /* 0x000e220000002400 */
[----:B------:R-:W-:Y:S02]  /*c3f0*/  FMNMX.FTZ R15, R55, R26, !PT ;  /* 0x0000001a370f7209 */ /* 0x000fe40007810000 */
[----:B------:R-:W-:Y:S02]  /*c400*/  ISETP.GT.AND P1, PT, R64, 0x28, PT ;  /* 0x000000284000780c */ /* 0x000fe40003f24270 */
[----:B---3--:R-:W-:Y:S02]  /*c410*/  FSEL R53, R76, -INF , P2 ;  /* 0xff8000004c357808 */ /* 0x008fe40001000000 */
[----:B------:R-:W-:Y:S01]  /*c420*/  FMNMX.FTZ R26, R54, R15, !PT ;  /* 0x0000000f361a7209 */ /* 0x000fe20007810000 */
[----:B------:R-:W2:Y:S01]  /*c430*/  MUFU.TANH R80, R80 ;  /* 0x0000005000507308 */ /* 0x000ea20000002400 */
[----:B------:R-:W-:-:S02]  /*c440*/  ISETP.GT.AND P2, PT, R64, 0x29, PT ;  /* 0x000000294000780c */ /* 0x000fc40003f44270 */
[----:B------:R-:W-:Y:S02]  /*c450*/  FSEL R52, R52, -INF , P1 ;  /* 0xff80000034347808 */ /* 0x000fe40000800000 */
[----:B------:R-:W-:-:S03]  /*c460*/  FMNMX.FTZ R15, R53, R26, !PT ;  /* 0x0000001a350f7209 */ /* 0x000fc60007810000 */
[----:B------:R-:W3:Y:S01]  /*c470*/  MUFU.TANH R81, R81 ;  /* 0x0000005100517308 */ /* 0x000ee20000002400 */
[----:B------:R-:W-:Y:S02]  /*c480*/  ISETP.GT.AND P1, PT, R64, 0x30, PT ;  /* 0x000000304000780c */ /* 0x000fe40003f24270 */
[----:B-1----:R-:W-:Y:S02]  /*c490*/  FSEL R51, R82, -INF , P2 ;  /* 0xff80000052337808 */ /* 0x002fe40001000000 */
[----:B------:R-:W-:-:S03]  /*c4a0*/  FMNMX.FTZ R26, R52, R15, !PT ;  /* 0x0000000f341a7209 */ /* 0x000fc60007810000 */
[----:B------:R-:W1:Y:S01]  /*c4b0*/  MUFU.TANH R78, R78 ;  /* 0x0000004e004e7308 */ /* 0x000e620000002400 */
[----:B------:R-:W-:Y:S02]  /*c4c0*/  ISETP.GT.AND P2, PT, R64, 0x31, PT ;  /* 0x000000314000780c */ /* 0x000fe40003f44270 */
[----:B0-----:R-:W-:Y:S02]  /*c4d0*/  FSEL R15, R83, -INF , P1 ;  /* 0xff800000530f7808 */ /* 0x001fe40000800000 */
[----:B------:R-:W-:-:S03]  /*c4e0*/  FMNMX.FTZ R26, R51, R26, !PT ;  /* 0x0000001a331a7209 */ /* 0x000fc60007810000 */
[----:B------:R-:W0:Y:S01]  /*c4f0*/  MUFU.TANH R79, R79 ;  /* 0x0000004f004f7308 */ /* 0x000e220000002400 */
[----:B------:R-:W-:Y:S01]  /*c500*/  FMUL.FTZ R47, R66, UR4 ;  /* 0x00000004422f7c20 */ /* 0x000fe20008410000 */
[----:B------:R-:W-:Y:S01]  /*c510*/  FMUL.FTZ R66, R70, UR4 ;  /* 0x0000000446427c20 */ /* 0x000fe20008410000 */
[----:B------:R-:W-:Y:S01]  /*c520*/  ISETP.GT.AND P1, PT, R64, 0x38, PT ;  /* 0x000000384000780c */ /* 0x000fe20003f24270 */
[----:B------:R-:W-:Y:S01]  /*c530*/  FMUL.FTZ R50, R20, UR46 ;  /* 0x0000002e14327c20 */ /* 0x000fe20008410000 */
[----:B--2---:R-:W-:-:S03]  /*c540*/  FSEL R25, R80, -INF , P2 ;  /* 0xff80000050197808 */ /* 0x004fc60001000000 */
[----:B------:R-:W2:Y:S01]  /*c550*/  MUFU.TANH R68, R68 ;  /* 0x0000004400447308 */ /* 0x000ea20000002400 */
[----:B------:R-:W-:Y:S02]  /*c560*/  FMNMX.FTZ R70, R15, R26, !PT ;  /* 0x0000001a0f467209 */ /* 0x000fe40007810000 */
[----:B------:R-:W-:Y:S02]  /*c570*/  FSETP.NEU.FTZ.AND P4, PT, R20, -INF , PT ;  /* 0xff8000001400780b */ /* 0x000fe40003f9d000 */
[----:B------:R-:W-:Y:S02]  /*c580*/  ISETP.GT.AND P2, PT, R64, 0x39, PT ;  /* 0x000000394000780c */ /* 0x000fe40003f44270 */
[----:B---3--:R-:W-:Y:S01]  /*c590*/  FSEL R26, R81, -INF , P1 ;  /* 0xff800000511a7808 */ /* 0x008fe20000800000 */
[----:B------:R-:W3:Y:S01]  /*c5a0*/  MUFU.TANH R69, R69 ;  /* 0x0000004500457308 */ /* 0x000ee20000002400 */
[----:B------:R-:W-:Y:S02]  /*c5b0*/  FMNMX.FTZ R29, R25, R70, !PT ;  /* 0x00000046191d7209 */ /* 0x000fe40007810000 */
[----:B------:R-:W-:Y:S01]  /*c5c0*/  FSEL R50, R50, RZ, P4 ;  /* 0x000000ff32327208 */ /* 0x000fe20002000000 */
[----:B------:R-:W-:Y:S01]  /*c5d0*/  FMUL.FTZ R65, R67, UR4 ;  /* 0x0000000443417c20 */ /* 0x000fe20008410000 */
[----:B------:R-:W-:-:S02]  /*c5e0*/  ISETP.GT.AND P1, PT, R64, 0x40, PT ;  /* 0x000000404000780c */ /* 0x000fc40003f24270 */
[----:B-1----:R-:W-:Y:S01]  /*c5f0*/  FSEL R27, R78, -INF , P2 ;  /* 0xff8000004e1b7808 */ /* 0x002fe20001000000 */
[----:B------:R-:W1:Y:S01]  /*c600*/  MUFU.TANH R46, R46 ;  /* 0x0000002e002e7308 */ /* 0x000e620000002400 */
[----:B------:R-:W-:Y:S01]  /*c610*/  FMNMX.FTZ R70, R26, R29, !PT ;  /* 0x0000001d1a467209 */ /* 0x000fe20007810000 */
[--C-:B------:R-:W-:Y:S01]  /*c620*/  FFMA.FTZ R154, R45, UR46, -R50.reuse ;  /* 0x0000002e2d9a7c23 */ /* 0x100fe20008010832 */
[----:B------:R-:W-:Y:S01]  /*c630*/  FFMA.FTZ R168, R28, UR46, -R50 ;  /* 0x0000002e1ca87c23 */ /* 0x000fe20008010832 */
[----:B------:R-:W-:Y:S02]  /*c640*/  ISETP.GT.AND P2, PT, R64, 0x41, PT ;  /* 0x000000414000780c */ /* 0x000fe40003f44270 */
[----:B0-----:R-:W-:Y:S02]  /*c650*/  FSEL R28, R79, -INF , P1 ;  /* 0xff8000004f1c7808 */ /* 0x001fe40000800000 */
[----:B------:R-:W0:Y:S01]  /*c660*/  MUFU.TANH R47, R47 ;  /* 0x0000002f002f7308 */ /* 0x000e220000002400 */
[----:B------:R-:W-:-:S02]  /*c670*/  FMNMX.FTZ R45, R27, R70, !PT ;  /* 0x000000461b2d7209 */ /* 0x000fc40007810000 */
[----:B--2---:R-:W-:Y:S01]  /*c680*/  FSEL R29, R68, -INF , P2 ;  /* 0xff800000441d7808 */ /* 0x004fe20001000000 */
[----:B------:R-:W-:Y:S01]  /*c690*/  FMUL.FTZ R175, R71, UR4 ;  /* 0x0000000447af7c20 */ /* 0x000fe20008410000 */
[----:B------:R-:W-:-:S03]  /*c6a0*/  ISETP.GT.AND P1, PT, R64, 0x48, PT ;  /* 0x000000484000780c */ /* 0x000fc60003f24270 */
[----:B------:R-:W2:Y:S01]  /*c6b0*/  MUFU.TANH R65, R65 ;  /* 0x0000004100417308 */ /* 0x000ea20000002400 */
[----:B------:R-:W-:Y:S02]  /*c6c0*/  FMNMX.FTZ R68, R28, R45, !PT ;  /* 0x0000002d1c447209 */ /* 0x000fe40007810000 */
[C---:B------:R-:W-:Y:S02]  /*c6d0*/  ISETP.GT.AND P2, PT, R64.reuse, 0x49, PT ;  /* 0x000000494000780c */ /* 0x040fe40003f44270 */
[----:B---3--:R-:W-:Y:S02]  /*c6e0*/  FSEL R45, R69, -INF , P1 ;  /* 0xff800000452d7808 */ /* 0x008fe40000800000 */
[----:B------:R-:W-:Y:S01]  /*c6f0*/  FMNMX.FTZ R68, R29, R68, !PT ;  /* 0x000000441d447209 */ /* 0x000fe20007810000 */
[----:B------:R-:W3:Y:S01]  /*c700*/  MUFU.TANH R66, R66 ;  /* 0x0000004200427308 */ /* 0x000ee20000002400 */
[----:B------:R-:W-:Y:S01]  /*c710*/  FFMA.FTZ R152, R49, UR46, -R50 ;  /* 0x0000002e31987c23 */ /* 0x000fe20008010832 */
[----:B------:R-:W-:-:S02]  /*c720*/  ISETP.GT.AND P1, PT, R64, 0x50, PT ;  /* 0x000000504000780c */ /* 0x000fc40003f24270 */
[----:B-1----:R-:W-:Y:S02]  /*c730*/  FSEL R46, R46, -INF , P2 ;  /* 0xff8000002e2e7808 */ /* 0x002fe40001000000 */
[----:B------:R-:W-:Y:S02]  /*c740*/  FMNMX.FTZ R49, R45, R68, !PT ;  /* 0x000000442d317209 */ /* 0x000fe40007810000 */
[----:B------:R-:W1:Y:S01]  /*c750*/  MUFU.TANH R175, R175 ;  /* 0x000000af00af7308 */ /* 0x000e620000002400 */
[----:B------:R-:W-:Y:S02]  /*c760*/  ISETP.GT.AND P2, PT, R64, 0x51, PT ;  /* 0x000000514000780c */ /* 0x000fe40003f44270 */
[----:B0-----:R-:W-:Y:S02]  /*c770*/  FSEL R47, R47, -INF , P1 ;  /* 0xff8000002f2f7808 */ /* 0x001fe40000800000 */
[----:B------:R-:W-:Y:S01]  /*c780*/  FMNMX.FTZ R68, R46, R49, !PT ;  /* 0x000000312e447209 */ /* 0x000fe20007810000 */
[----:B------:R-:W-:Y:S01]  /*c790*/  FFMA.FTZ R170, R48, UR46, -R50 ;  /* 0x0000002e30aa7c23 */ /* 0x000fe20008010832 */
[----:B--2---:R-:W-:-:S02]  /*c7a0*/  FSEL R48, R65, -INF , P2 ;  /* 0xff80000041307808 */ /* 0x004fc40001000000 */
[C---:B------:R-:W-:Y:S02]  /*c7b0*/  ISETP.GT.AND P1, PT, R64.reuse, 0x58, PT ;  /* 0x000000584000780c */ /* 0x040fe40003f24270 */
[----:B------:R-:W-:Y:S02]  /*c7c0*/  FMNMX.FTZ R65, R47, R68, !PT ;  /* 0x000000442f417209 */ /* 0x000fe40007810000 */
[----:B------:R-:W-:Y:S02]  /*c7d0*/  ISETP.GT.AND P2, PT, R64, 0x59, PT ;  /* 0x000000594000780c */ /* 0x000fe40003f44270 */
[----:B---3--:R-:W-:Y:S02]  /*c7e0*/  FSEL R49, R66, -INF , P1 ;  /* 0xff80000042317808 */ /* 0x008fe40000800000 */
[----:B------:R-:W-:Y:S02]  /*c7f0*/  FMNMX.FTZ R64, R48, R65, !PT ;  /* 0x0000004130407209 */ /* 0x000fe40007810000 */
[----:B-1----:R-:W-:-:S02]  /*c800*/  FSEL R175, R175, -INF , P2 ;  /* 0xff800000afaf7808 */ /* 0x002fc40001000000 */
[----:B------:R-:W-:-:S04]  /*c810*/  FMNMX.FTZ R64, R49, R64, !PT ;  /* 0x0000004031407209 */ /* 0x000fc80007810000 */
[----:B------:R-:W-:-:S05]  /*c820*/  FMNMX.FTZ R64, R175, R64, !PT ;  /* 0x00000040af407209 */ /* 0x000fca0007810000 */
[----:B------:R-:W0:Y:S01]  /*c830*/  SHFL.BFLY PT, R65, R64, 0x2, 0x1f ;  /* 0x0c401f0040417f89 */ /* 0x000e2200000e0000 */
[--C-:B------:R-:W-:Y:S01]  /*c840*/  FFMA.FTZ R162, R40, UR46, -R50.reuse ;  /* 0x0000002e28a27c23 */ /* 0x100fe20008010832 */
[----:B------:R-:W-:Y:S01]  /*c850*/  FFMA.FTZ R160, R41, UR46, -R50 ;  /* 0x0000002e29a07c23 */ /* 0x000fe20008010832 */
[----:B0-----:R-:W-:-:S05]  /*c860*/  FMNMX.FTZ R40, R64, R65, !PT ;  /* 0x0000004140287209 */ /* 0x001fca0007810000 */
[----:B------:R-:W0:Y:S01]  /*c870*/  SHFL.BFLY PT, R41, R40, 0x1, 0x1f ;  /* 0x0c201f0028297f89 */ /* 0x000e2200000e0000 */
[--C-:B------:R-:W-:Y:S01]  /*c880*/  FFMA.FTZ R166, R60, UR46, -R50.reuse ;  /* 0x0000002e3ca67c23 */ /* 0x100fe20008010832 */
[--C-:B------:R-:W-:Y:S01]  /*c890*/  FFMA.FTZ R44, R44, UR46, -R50.reuse ;  /* 0x0000002e2c2c7c23 */ /* 0x100fe20008010832 */
[----:B------:R-:W-:Y:S01]  /*c8a0*/  MUFU.EX2 R152, R152 ;  /* 0x0000009800987308 */ /* 0x000fe20000000800 */
[----:B------:R-:W-:-:S07]  /*c8b0*/  FFMA.FTZ R43, R43, UR46, -R50 ;  /* 0x0000002e2b2b7c23 */ /* 0x000fce0008010832 */
[----:B------:R-:W1:Y:S01]  /*c8c0*/  MUFU.EX2 R44, R44 ;  /* 0x0000002c002c7308 */ /* 0x000e620000000800 */
[----:B0-----:R-:W-:-:S04]  /*c8d0*/  FMNMX.FTZ R176, R40, R41, !PT ;  /* 0x0000002928b07209 */ /* 0x001fc80007810000 */
[C---:B------:R-:W-:Y:S01]  /*c8e0*/  FSETP.NEU.FTZ.AND P1, PT, R176.reuse, -INF , PT ;  /* 0xff800000b000780b */ /* 0x040fe20003f3d000 */
[----:B------:R-:W-:-:S05]  /*c8f0*/  FMUL.FTZ R60, R176, UR46 ;  /* 0x0000002eb03c7c20 */ /* 0x000fca0008410000 */
[----:B------:R-:W-:Y:S01]  /*c900*/  FSEL R60, R60, RZ, P1 ;  /* 0x000000ff3c3c7208 */ /* 0x000fe20000800000 */
[----:B------:R-:W-:Y:S01]  /*c910*/  MUFU.EX2 R154, R154 ;  /* 0x0000009a009a7308 */ /* 0x000fe20000000800 */
[----:B------:R-:W-:-:S03]  /*c920*/  FFMA.FTZ R172, R35, UR46, -R50 ;  /* 0x0000002e23ac7c23 */ /* 0x000fc60008010832 */
[--C-:B------:R-:W-:Y:S01]  /*c930*/  FFMA.FTZ R153, R63, UR46, -R60.reuse ;  /* 0x0000002e3f997c23 */ /* 0x100fe2000801083c */
[----:B------:R-:W-:Y:S01]  /*c940*/  FFMA.FTZ R41, R62, UR46, -R60 ;  /* 0x0000002e3e297c23 */ /* 0x000fe2000801083c */
[----:B------:R-:W-:Y:S01]  /*c950*/  FFMA.FTZ R174, R24, UR46, -R50 ;  /* 0x0000002e18ae7c23 */ /* 0x000fe20008010832 */
[--C-:B------:R-:W-:Y:S01]  /*c960*/  FFMA.FTZ R155, R61, UR46, -R60.reuse ;  /* 0x0000002e3d9b7c23 */ /* 0x100fe2000801083c */
[----:B------:R-:W-:Y:S01]  /*c970*/  MUFU.EX2 R43, R43 ;  /* 0x0000002b002b7308 */ /* 0x000fe20000000800 */
[----:B------:R-:W-:Y:S01]  /*c980*/  FFMA.FTZ R35, R53, UR46, -R60 ;  /* 0x0000002e35237c23 */ /* 0x000fe2000801083c */
[--C-:B------:R-:W-:Y:S01]  /*c990*/  FFMA.FTZ R158, R37, UR46, -R50.reuse ;  /* 0x0000002e259e7c23 */ /* 0x100fe20008010832 */
[----:B------:R-:W-:Y:S02]  /*c9a0*/  VIADD R24, R14, 0x32440 ;  /* 0x000324400e187836 */ /* 0x000fe40000000000 */
[----:B------:R-:W-:Y:S01]  /*c9b0*/  FFMA.FTZ R42, R42, UR46, -R50 ;  /* 0x0000002e2a2a7c23 */ /* 0x000fe20008010832 */
[----:B------:R-:W-:-:S02]  /*c9c0*/  IMAD.U32 R53, RZ, RZ, UR37 ;  /* 0x00000025ff357e24 */ /* 0x000fc4000f8e00ff */
[--C-:B------:R-:W-:Y:S01]  /*c9d0*/  FFMA.FTZ R37, R55, UR46, -R60.reuse ;  /* 0x0000002e37257c23 */ /* 0x100fe2000801083c */
[--C-:B------:R-:W-:Y:S01]  /*c9e0*/  FFMA.FTZ R55, R25, UR46, -R60.reuse ;  /* 0x0000002e19377c23 */ /* 0x100fe2000801083c */
[----:B------:R-:W-:Y:S01]  /*c9f0*/  MUFU.EX2 R153, R153 ;  /* 0x0000009900997308 */ /* 0x000fe20000000800 */
[----:B------:R-:W-:Y:S01]  /*ca00*/  FFMA.FTZ R40, R59, UR46, -R60 ;  /* 0x0000002e3b287c23 */ /* 0x000fe2000801083c */
[----:B------:R-:W-:Y:S01]  /*ca10*/  MOV R25, 0x40000040 ;  /* 0x4000004000197802 */ /* 0x000fe20000000f00 */
[----:B------:R-:W-:Y:S01]  /*ca20*/  ULOP3.LUT UR39, UR39, 0x3000000, URZ, 0xfc, !UPT ;  /* 0x0300000027277892 */ /* 0x000fe2000f8efc3f */
[----:B------:R-:W-:-:S04]  /*ca30*/  PRMT R24, R53, 0x654, R24 ;  /* 0x0000065435187816 */ /* 0x000fc80000000018 */
[----:B------:R-:W0:Y:S01]  /*ca40*/  MUFU.EX2 R41, R41 ;  /* 0x0000002900297308 */ /* 0x000e220000000800 */
[--C-:B------:R-:W-:Y:S01]  /*ca50*/  FFMA.FTZ R171, R56, UR46, -R60.reuse ;  /* 0x0000002e38ab7c23 */ /* 0x100fe2000801083c */
[----:B------:R-:W-:Y:S02]  /*ca60*/  IMAD.MOV.U32 R53, RZ, RZ, 0xc00 ;  /* 0x00000c00ff357424 */ /* 0x000fe400078e00ff */
[--C-:B------:R-:W-:Y:S01]  /*ca70*/  FFMA.FTZ R169, R58, UR46, -R60.reuse ;  /* 0x0000002e3aa97c23 */ /* 0x100fe2000801083c */
[----:B------:R-:W-:-:S03]  /*ca80*/  FFMA.FTZ R56, R51, UR46, -R60 ;  /* 0x0000002e33387c23 */ /* 0x000fc6000801083c */
[----:B------:R-:W2:Y:S01]  /*ca90*/  MUFU.EX2 R168, R168 ;  /* 0x000000a800a87308 */ /* 0x000ea20000000800 */
[----:B------:R-:W-:Y:S01]  /*caa0*/  R2UR UR7, R25 ;  /* 0x00000000190772ca */ /* 0x000fe200000e0000 */
[----:B-1----:R-:W-:Y:S01]  /*cab0*/  FADD.FTZ R25, R152, R44 ;  /* 0x0000002c98197221 */ /* 0x002fe20000010000 */
[--C-:B------:R-:W-:Y:S01]  /*cac0*/  FFMA.FTZ R38, R38, UR46, -R50.reuse ;  /* 0x0000002e26267c23 */ /* 0x100fe20008010832 */
[----:B------:R1:W-:Y:S04]  /*cad0*/  SYNCS.ARRIVE.TRANS64.RED.A1T0 RZ, [R24+URZ], RZ ;  /* 0x000000ff18ff79a7 */ /* 0x0003e8000810043f */
[----:B------:R-:W3:Y:S01]  /*cae0*/  MUFU.EX2 R155, R155 ;  /* 0x0000009b009b7308 */ /* 0x000ee20000000800 */
[--C-:B------:R-:W-:Y:S01]  /*caf0*/  FFMA.FTZ R164, R72, UR46, -R50.reuse ;  /* 0x0000002e48a47c23 */ /* 0x100fe20008010832 */
[--C-:B------:R-:W-:Y:S01]  /*cb00*/  FFMA.FTZ R36, R36, UR46, -R50.reuse ;  /* 0x0000002e24247c23 */ /* 0x100fe20008010832 */
[--C-:B------:R-:W-:Y:S01]  /*cb10*/  FFMA.FTZ R34, R34, UR46, -R50.reuse ;  /* 0x0000002e22227c23 */ /* 0x100fe20008010832 */
[--C-:B------:R-:W-:Y:S01]  /*cb20*/  FFMA.FTZ R33, R33, UR46, -R50.reuse ;  /* 0x0000002e21217c23 */ /* 0x100fe20008010832 */
[----:B------:R-:W-:-:S03]  /*cb30*/  FFMA.FTZ R31, R31, UR46, -R50 ;  /* 0x0000002e1f1f7c23 */ /* 0x000fc60008010832 */
[----:B------:R-:W4:Y:S01]  /*cb40*/  MUFU.EX2 R42, R42 ;  /* 0x0000002a002a7308 */ /* 0x000f220000000800 */
[--C-:B------:R-:W-:Y:S01]  /*cb50*/  FFMA.FTZ R156, R39, UR46, -R50.reuse ;  /* 0x0000002e279c7c23 */ /* 0x100fe20008010832 */
[--C-:B------:R-:W-:Y:S01]  /*cb60*/  FFMA.FTZ R30, R30, UR46, -R50.reuse ;  /* 0x0000002e1e1e7c23 */ /* 0x100fe20008010832 */
[--C-:B------:R-:W-:Y:S01]  /*cb70*/  FFMA.FTZ R3, R3, UR46, -R50.reuse ;  /* 0x0000002e03037c23 */ /* 0x100fe20008010832 */
[--C-:B------:R-:W-:Y:S01]  /*cb80*/  FFMA.FTZ R0, R0, UR46, -R50.reuse ;  /* 0x0000002e00007c23 */ /* 0x100fe20008010832 */
[----:B------:R-:W-:Y:S01]  /*cb90*/  FFMA.FTZ R32, R32, UR46, -R50 ;  /* 0x0000002e20207c23 */ /* 0x000fe20008010832 */
[----:B-1----:R-:W-:Y:S02]  /*cba0*/  IMAD R24, R18, R53, UR39 ;  /* 0x0000002712187e24 */ /* 0x002fe4000f8e0235 */
[----:B------:R-:W1:Y:S01]  /*cbb0*/  MUFU.EX2 R40, R40 ;  /* 0x0000002800287308 */ /* 0x000e620000000800 */
[--C-:B------:R-:W-:Y:S01]  /*cbc0*/  FFMA.FTZ R39, R57, UR46, -R60.reuse ;  /* 0x0000002e39277c23 */ /* 0x100fe2000801083c */
[--C-:B------:R-:W-:Y:S01]  /*cbd0*/  FFMA.FTZ R165, R54, UR46, -R60.reuse ;  /* 0x0000002e36a57c23 */ /* 0x100fe2000801083c */
[--C-:B------:R-:W-:Y:S01]  /*cbe0*/  FFMA.FTZ R163, R26, UR46, -R60.reuse ;  /* 0x0000002e1aa37c23 */ /* 0x100fe2000801083c */
[----:B------:R-:W-:Y:S01]  /*cbf0*/  FFMA.FTZ R54, R27, UR46, -R60 ;  /* 0x0000002e1b367c23 */ /* 0x000fe2000801083c */
[----:B------:R-:W-:-:S03]  /*cc00*/  VIADD R26, R24, 0x80 ;  /* 0x00000080181a7836 */ /* 0x000fc60000000000 */
[----:B------:R-:W5:Y:S01]  /*cc10*/  MUFU.EX2 R170, R170 ;  /* 0x000000aa00aa7308 */ /* 0x000f620000000800 */
[----:B------:R-:W-:Y:S02]  /*cc20*/  IMAD.MOV.U32 R27, RZ, RZ, 0x40000040 ;  /* 0x40000040ff1b7424 */ /* 0x000fe400078e00ff */
[----:B------:R-:W-:-:S05]  /*cc30*/  FFMA.FTZ R53, R29, UR46, -R60 ;  /* 0x0000002e1d357c23 */ /* 0x000fca000801083c */
[----:B------:R2:W-:Y:S01]  /*cc40*/  MUFU.EX2 R50, R56 ;  /* 0x0000003800327308 */ /* 0x0005e20000000800 */
[----:B------:R-:W-:Y:S01]  /*cc50*/  FFMA.FTZ R51, R46, UR46, -R60 ;  /* 0x0000002e2e337c23 */ /* 0x000fe2000801083c */
[----:B0-----:R-:W-:-:S06]  /*cc60*/  FADD.FTZ R46, R153, R41 ;  /* 0x00000029992e7221 */ /* 0x001fcc0000010000 */
[----:B------:R-:W0:Y:S01]  /*cc70*/  MUFU.EX2 R169, R169 ;  /* 0x000000a900a97308 */ /* 0x000e220000000800 */
[----:B--2---:R-:W-:Y:S01]  /*cc80*/  FADD.FTZ R56, R154, R25 ;  /* 0x000000199a387221 */ /* 0x004fe20000010000 */
[----:B------:R-:W-:-:S03]  /*cc90*/  R2UR UR10, R26 ;  /* 0x000000001a0a72ca */ /* 0x000fc600000e0000 */
[----:B------:R-:W-:-:S03]  /*cca0*/  FADD.FTZ R29, R43, R56 ;  /* 0x000000382b1d7221 */ /* 0x000fc60000010000 */
[----:B------:R-:W2:Y:S01]  /*ccb0*/  MUFU.EX2 R38, R38 ;  /* 0x0000002600267308 */ /* 0x000ea20000000800 */
[C---:B------:R-:W-:Y:S01]  /*ccc0*/  R2UR UR11, R27.reuse ;  /* 0x000000001b0b72ca */ /* 0x040fe200000e0000 */
[----:B------:R-:W-:Y:S01]  /*ccd0*/  VIADD R26, R24, 0x100 ;  /* 0x00000100181a7836 */ /* 0x000fe20000000000 */
[----:B------:R-:W-:Y:S01]  /*cce0*/  R2UR UR15, R27 ;  /* 0x000000001b0f72ca */ /* 0x000fe200000e0000 */
[----:B------:R-:W-:-:S04]  /*ccf0*/  FADD.FTZ R27, R168, R29 ;  /* 0x0000001da81b7221 */ /* 0x000fc80000010000 */
[----:B------:R-:W2:Y:S01]  /*cd00*/  MUFU.EX2 R39, R39 ;  /* 0x0000002700277308 */ /* 0x000ea20000000800 */
[----:B---3--:R-:W-:Y:S01]  /*cd10*/  FADD.FTZ R25, R155, R46 ;  /* 0x0000002e9b197221 */ /* 0x008fe20000010000 */
[----:B------:R-:W-:Y:S01]  /*cd20*/  FFMA.FTZ R157, R28, UR46, -R60 ;  /* 0x0000002e1c9d7c23 */ /* 0x000fe2000801083c */
[----:B------:R-:W-:Y:S02]  /*cd30*/  VIADD R28, R24, 0x180 ;  /* 0x00000180181c7836 */ /* 0x000fe40000000000 */
[----:B----4-:R-:W-:-:S03]  /*cd40*/  FADD.FTZ R27, R42, R27 ;  /* 0x0000001b2a1b7221 */ /* 0x010fc60000010000 */
[----:B------:R-:W3:Y:S01]  /*cd50*/  MUFU.EX2 R171, R171 ;  /* 0x000000ab00ab7308 */ /* 0x000ee20000000800 */
[----:B------:R-:W-:Y:S01]  /*cd60*/  R2UR UR14, R26 ;  /* 0x000000001a0e72ca */ /* 0x000fe200000e0000 */
[----:B-1----:R-:W-:-:S06]  /*cd70*/  FADD.FTZ R26, R40, R25 ;  /* 0x00000019281a7221 */ /* 0x002fcc0000010000 */
[----:B------:R-:W1:Y:S01]  /*cd80*/  MUFU.EX2 R164, R164 ;  /* 0x000000a400a47308 */ /* 0x000e620000000800 */
[----:B-----5:R-:W-:Y:S01]  /*cd90*/  FADD.FTZ R27, R170, R27 ;  /* 0x0000001baa1b7221 */ /* 0x020fe20000010000 */
[----:B------:R-:W-:Y:S01]  /*cda0*/  R2UR UR18, R28 ;  /* 0x000000001c1272ca */ /* 0x000fe200000e0000 */
[----:B0-----:R-:W-:-:S05]  /*cdb0*/  FADD.FTZ R28, R169, R26 ;  /* 0x0000001aa91c7221 */ /* 0x001fca0000010000 */
[----:B------:R-:W0:Y:S01]  /*cdc0*/  MUFU.EX2 R37, R37 ;  /* 0x0000002500257308 */ /* 0x000e220000000800 */
[----:B------:R-:W-:Y:S01]  /*cdd0*/  FFMA.FTZ R167, R52, UR46, -R60 ;  /* 0x0000002e34a77c23 */ /* 0x000fe2000801083c */
[----:B--2---:R-:W-:-:S06]  /*cde0*/  FADD.FTZ R25, R38, R27 ;  /* 0x0000001b26197221 */ /* 0x004fcc0000010000 */
[----:B------:R-:W2:Y:S01]  /*cdf0*/  MUFU.EX2 R36, R36 ;  /* 0x0000002400247308 */ /* 0x000ea20000000800 */
[----:B------:R-:W-:Y:S02]  /*ce00*/  IMAD.MOV.U32 R27, RZ, RZ, 0x40000040 ;  /* 0x40000040ff1b7424 */ /* 0x000fe400078e00ff */
[----:B------:R-:W-:-:S05]  /*ce10*/  FADD.FTZ R28, R39, R28 ;  /* 0x0000001c271c7221 */ /* 0x000fca0000010000 */
[----:B------:R-:W4:Y:S08]  /*ce20*/  MUFU.EX2 R165, R165 ;  /* 0x000000a500a57308 */ /* 0x000f300000000800 */
[----:B------:R-:W5:Y:S01]  /*ce30*/  MUFU.EX2 R166, R166 ;  /* 0x000000a600a67308 */ /* 0x000f620000000800 */
[----:B---3--:R-:W-:Y:S01]  /*ce40*/  FADD.FTZ R28, R171, R28 ;  /* 0x0000001cab1c7221 */ /* 0x008fe20000010000 */
[----:B------:R-:W-:-:S06]  /*ce50*/  R2UR UR23, R27 ;  /* 0x000000001b1772ca */ /* 0x000fcc00000e0000 */
[----:B------:R-:W3:Y:S01]  /*ce60*/  MUFU.EX2 R35, R35 ;  /* 0x0000002300237308 */ /* 0x000ee20000000800 */
[----:B------:R-:W-:Y:S01]  /*ce70*/  FFMA.FTZ R161, R15, UR46, -R60 ;  /* 0x0000002e0fa17c23 */ /* 0x000fe2000801083c */
[----:B-1----:R-:W-:-:S06]  /*ce80*/  FADD.FTZ R27, R164, R25 ;  /* 0x00000019a41b7221 */ /* 0x002fcc0000010000 */
[----:B------:R-:W1:Y:S01]  /*ce90*/  MUFU.EX2 R34, R34 ;  /* 0x0000002200227308 */ /* 0x000e620000000800 */
[----:B0-----:R-:W-:Y:S01]  /*cea0*/  FADD.FTZ R28, R37, R28 ;  /* 0x0000001c251c7221 */ /* 0x001fe20000010000 */
[----:B--2---:R-:W-:-:S06]  /*ceb0*/  FADD.FTZ R27, R36, R27 ;  /* 0x0000001b241b7221 */ /* 0x004fcc0000010000 */
[----:B------:R-:W0:Y:S08]  /*cec0*/  MUFU.EX2 R167, R167 ;  /* 0x000000a700a77308 */ /* 0x000e300000000800 */
[----:B------:R-:W2:Y:S01]  /*ced0*/  MUFU.EX2 R160, R160 ;  /* 0x000000a000a07308 */ /* 0x000ea20000000800 */
[----:B----4-:R-:W-:Y:S01]  /*cee0*/  FADD.FTZ R28, R165, R28 ;  /* 0x0000001ca51c7221 */ /* 0x010fe20000010000 */
[----:B-----5:R-:W-:-:S06]  /*cef0*/  FADD.FTZ R27, R166, R27 ;  /* 0x0000001ba61b7221 */ /* 0x020fcc0000010000 */
[----:B------:R-:W4:Y:S01]  /*cf00*/  MUFU.EX2 R33, R33 ;  /* 0x0000002100217308 */ /* 0x000f220000000800 */
[----:B------:R-:W-:Y:S01]  /*cf10*/  FFMA.FTZ R52, R45, UR46, -R60 ;  /* 0x0000002e2d347c23 */ /* 0x000fe2000801083c */
[----:B------:R-:W-:Y:S02]  /*cf20*/  IMAD.MOV.U32 R25, RZ, RZ, 0x40000040 ;  /* 0x40000040ff197424 */ /* 0x000fe400078e00ff */
[----:B---3--:R-:W-:Y:S01]  /*cf30*/  FADD.FTZ R28, R35, R28 ;  /* 0x0000001c231c7221 */ /* 0x008fe20000010000 */
[----:B------:R-:W-:-:S03]  /*cf40*/  VIADD R26, R24, 0x200 ;  /* 0x00000200181a7836 */ /* 0x000fc60000000000 */
[----:B------:R-:W3:Y:S01]  /*cf50*/  MUFU.EX2 R161, R161 ;  /* 0x000000a100a17308 */ /* 0x000ee20000000800 */
[----:B------:R-:W-:Y:S01]  /*cf60*/  R2UR UR6, R24 ;  /* 0x00000000180672ca */ /* 0x000fe200000e0000 */
[----:B-1----:R-:W-:-:S06]  /*cf70*/  FADD.FTZ R27, R34, R27 ;  /* 0x0000001b221b7221 */ /* 0x002fcc0000010000 */
[----:B------:R-:W1:Y:S01]  /*cf80*/  MUFU.EX2 R162, R162 ;  /* 0x000000a200a27308 */ /* 0x000e620000000800 */
[----:B------:R-:W-:Y:S01]  /*cf90*/  VIADD R24, R24, 0x280 ;  /* 0x0000028018187836 */ /* 0x000fe20000000000 */
[----:B------:R-:W-:Y:S01]  /*cfa0*/  R2UR UR27, R25 ;  /* 0x00000000191b72ca */ /* 0x000fe200000e0000 */
[----:B0-----:R-:W-:-:S05]  /*cfb0*/  FADD.FTZ R25, R167, R28 ;  /* 0x0000001ca7197221 */ /* 0x001fca0000010000 */
[----:B------:R-:W0:Y:S01]  /*cfc0*/  MUFU.EX2 R45, R55 ;  /* 0x00000037002d7308 */ /* 0x000e220000000800 */
[----:B------:R-:W-:Y:S01]  /*cfd0*/  R2UR UR22, R26 ;  /* 0x000000001a1672ca */ /* 0x000fe200000e0000 */
[----:B--2---:R-:W-:-:S06]  /*cfe0*/  FADD.FTZ R26, R160, R27 ;  /* 0x0000001ba01a7221 */ /* 0x004fcc0000010000 */
[----:B------:R-:W2:Y:S01]  /*cff0*/  MUFU.EX2 R31, R31 ;  /* 0x0000001f001f7308 */ /* 0x000ea20000000800 */
[----:B------:R-:W-:Y:S01]  /*d000*/  R2UR UR26, R24 ;  /* 0x00000000181a72ca */ /* 0x000fe200000e0000 */
[----:B------:R-:W-:-:S06]  /*d010*/  FADD.FTZ R24, R50, R25 ;  /* 0x0000001932187221 */ /* 0x000fcc0000010000 */
[----:B------:R-:W5:Y:S01]  /*d020*/  MUFU.EX2 R163, R163 ;  /* 0x000000a300a37308 */ /* 0x000f620000000800 */
[----:B----4-:R-:W-:-:S07]  /*d030*/  FADD.FTZ R25, R33, R26 ;  /* 0x0000001a21197221 */ /* 0x010fce0000010000 */
[----:B------:R-:W4:Y:S01]  /*d040*/  MUFU.EX2 R156, R156 ;  /* 0x0000009c009c7308 */ /* 0x000f220000000800 */
[----:B---3--:R-:W-:Y:S01]  /*d050*/  FADD.FTZ R24, R161, R24 ;  /* 0x00000018a1187221 */ /* 0x008fe20000010000 */
[----:B-1----:R-:W-:-:S06]  /*d060*/  FADD.FTZ R26, R162, R25 ;  /* 0x00000019a21a7221 */ /* 0x002fcc0000010000 */
[----:B------:R-:W1:Y:S08]  /*d070*/  MUFU.EX2 R46, R54 ;  /* 0x00000036002e7308 */ /* 0x000e700000000800 */
[----:B------:R-:W3:Y:S01]  /*d080*/  MUFU.EX2 R30, R30 ;  /* 0x0000001e001e7308 */ /* 0x000ee20000000800 */
[----:B0-----:R-:W-:Y:S01]  /*d090*/  FADD.FTZ R24, R45, R24 ;  /* 0x000000182d187221 */ /* 0x001fe20000010000 */
[----:B--2---:R-:W-:-:S06]  /*d0a0*/  FADD.FTZ R27, R31, R26 ;  /* 0x0000001a1f1b7221 */ /* 0x004fcc0000010000 */
[----:B------:R-:W0:Y:S08]  /*d0b0*/  MUFU.EX2 R157, R157 ;  /* 0x0000009d009d7308 */ /* 0x000e300000000800 */
[----:B------:R-:W2:Y:S01]  /*d0c0*/  MUFU.EX2 R158, R158 ;  /* 0x0000009e009e7308 */ /* 0x000ea20000000800 */
[----:B-----5:R-:W-:Y:S01]  /*d0d0*/  FADD.FTZ R25, R163, R24 ;  /* 0x00000018a3197221 */ /* 0x020fe20000010000 */
[----:B------:R-:W-:-:S06]  /*d0e0*/  FFMA.FTZ R47, R47, UR46, -R60 ;  /* 0x0000002e2f2f7c23 */ /* 0x000fcc000801083c */
[----:B------:R-:W5:Y:S01]  /*d0f0*/  MUFU.EX2 R53, R53 ;  /* 0x0000003500357308 */ /* 0x000f620000000800 */
[----:B----4-:R-:W-:-:S07]  /*d100*/  FADD.FTZ R27, R156, R27 ;  /* 0x0000001b9c1b7221 */ /* 0x010fce0000010000 */
[----:B------:R-:W4:Y:S01]  /*d110*/  MUFU.EX2 R3, R3 ;  /* 0x0000000300037308 */ /* 0x000f220000000800 */
[----:B-1----:R-:W-:Y:S01]  /*d120*/  FADD.FTZ R24, R46, R25 ;  /* 0x000000192e187221 */ /* 0x002fe20000010000 */
[----:B---3--:R-:W-:-:S06]  /*d130*/  FADD.FTZ R27, R30, R27 ;  /* 0x0000001b1e1b7221 */ /* 0x008fcc0000010000 */
[----:B------:R-:W1:Y:S01]  /*d140*/  MUFU.EX2 R52, R52 ;  /* 0x0000003400347308 */ /* 0x000e620000000800 */
[----:B------:R-:W-:-:S07]  /*d150*/  FFMA.FTZ R48, R48, UR46, -R60 ;  /* 0x0000002e30307c23 */ /* 0x000fce000801083c */
[----:B------:R-:W3:Y:S01]  /*d160*/  MUFU.EX2 R172, R172 ;  /* 0x000000ac00ac7308 */ /* 0x000ee20000000800 */
[----:B------:R-:W-:Y:S02]  /*d170*/  IMAD.MOV.U32 R29, RZ, RZ, 0x40000040 ;  /* 0x40000040ff1d7424 */ /* 0x000fe400078e00ff */
[----:B0-----:R-:W-:-:S05]  /*d180*/  FADD.FTZ R24, R157, R24 ;  /* 0x000000189d187221 */ /* 0x001fca0000010000 */
[----:B------:R-:W0:Y:S01]  /*d190*/  MUFU.EX2 R51, R51 ;  /* 0x0000003300337308 */ /* 0x000e220000000800 */
[----:B--2---:R-:W-:-:S07]  /*d1a0*/  FADD.FTZ R26, R158, R27 ;  /* 0x0000001b9e1a7221 */ /* 0x004fce0000010000 */
[----:B------:R-:W2:Y:S01]  /*d1b0*/  MUFU.EX2 R0, R0 ;  /* 0x0000000000007308 */ /* 0x000ea20000000800 */
[----:B------:R-:W-:Y:S01]  /*d1c0*/  R2UR UR19, R29 ;  /* 0x000000001d1372ca */ /* 0x000fe200000e0000 */
[----:B-----5:R-:W-:-:S06]  /*d1d0*/  FADD.FTZ R27, R53, R24 ;  /* 0x00000018351b7221 */ /* 0x020fcc0000010000 */
[----:B------:R-:W5:Y:S01]  /*d1e0*/  MUFU.EX2 R47, R47 ;  /* 0x0000002f002f7308 */ /* 0x000f620000000800 */
[----:B----4-:R-:W-:-:S07]  /*d1f0*/  FADD.FTZ R29, R3, R26 ;  /* 0x0000001a031d7221 */ /* 0x010fce0000010000 */
[----:B------:R-:W4:Y:S01]  /*d200*/  MUFU.EX2 R174, R174 ;  /* 0x000000ae00ae7308 */ /* 0x000f220000000800 */
[----:B-1----:R-:W-:Y:S01]  /*d210*/  FADD.FTZ R24, R52, R27 ;  /* 0x0000001b34187221 */ /* 0x002fe20000010000 */
[----:B---3--:R-:W-:-:S06]  /*d220*/  FADD.FTZ R29, R172, R29 ;  /* 0x0000001dac1d7221 */ /* 0x008fcc0000010000 */
[----:B------:R-:W1:Y:S01]  /*d230*/  MUFU.EX2 R48, R48 ;  /* 0x0000003000307308 */ /* 0x000e620000000800 */
[----:B0-----:R-:W-:-:S07]  /*d240*/  FADD.FTZ R24, R51, R24 ;  /* 0x0000001833187221 */ /* 0x001fce0000010000 */
[----:B------:R-:W0:Y:S01]  /*d250*/  MUFU.EX2 R25, R32 ;  /* 0x0000002000197308 */ /* 0x000e220000000800 */
[----:B--2---:R-:W-:Y:S01]  /*d260*/  FADD.FTZ R29, R0, R29 ;  /* 0x0000001d001d7221 */ /* 0x004fe20000010000 */
[----:B------:R-:W-:Y:S01]  /*d270*/  F2FP.BF16.F32.PACK_AB R158, R3, R158 ;  /* 0x0000009e039e723e */ /* 0x000fe200000010ff */
[----:B-----5:R-:W-:Y:S02]  /*d280*/  FADD.FTZ R3, R47, R24 ;  /* 0x000000182f037221 */ /* 0x020fe40000010000 */
[----:B----4-:R-:W-:Y:S01]  /*d290*/  FADD.FTZ R24, R174, R29 ;  /* 0x0000001dae187221 */ /* 0x010fe20000010000 */
[----:B------:R-:W-:Y:S02]  /*d2a0*/  F2FP.BF16.F32.PACK_AB R152, R44, R152 ;  /* 0x000000982c98723e */ /* 0x000fe400000010ff */
[----:B------:R-:W-:Y:S02]  /*d2b0*/  F2FP.BF16.F32.PACK_AB R154, R43, R154 ;  /* 0x0000009a2b9a723e */ /* 0x000fe400000010ff */
[----:B------:R-:W-:-:S02]  /*d2c0*/  F2FP.BF16.F32.PACK_AB R153, R41, R153 ;  /* 0x000000992999723e */ /* 0x000fc400000010ff */
[----:B------:R-:W-:Y:S02]  /*d2d0*/  F2FP.BF16.F32.PACK_AB R155, R40, R155 ;  /* 0x0000009b289b723e */ /* 0x000fe400000010ff */
[----:B------:R-:W-:Y:S01]  /*d2e0*/  F2FP.BF16.F32.PACK_AB R172, R0, R172 ;  /* 0x000000ac00ac723e */ /* 0x000fe200000010ff */
[----:B-1----:R-:W-:Y:S01]  /*d2f0*/  FADD.FTZ R0, R48, R3 ;  /* 0x0000000330007221 */ /* 0x002fe20000010000 */
[--C-:B------:R-:W-:Y:S01]  /*d300*/  FFMA.FTZ R15, R49, UR46, -R60.reuse ;  /* 0x0000002e310f7c23 */ /* 0x100fe2000801083c */
[----:B------:R-:W-:Y:S01]  /*d310*/  FFMA.FTZ R175, R175, UR46, -R60 ;  /* 0x0000002eafaf7c23 */ /* 0x000fe2000801083c */
[----:B------:R-:W-:Y:S01]  /*d320*/  F2FP.BF16.F32.PACK_AB R168, R42, R168 ;  /* 0x000000a82aa8723e */ /* 0x000fe200000010ff */
[----:B0-----:R-:W-:Y:S01]  /*d330*/  FADD.FTZ R3, R25, R24 ;  /* 0x0000001819037221 */ /* 0x001fe20000010000 */
        /* <DEDUP_REMOVED lines=16> */
[----:B------:R0:W-:Y:S06]  /*d440*/  BAR.SYNC.DEFER_BLOCKING R86, 0x100 ;  /* 0x000400560000751d */ /* 0x0001ec0000010000 */
        /* <DEDUP_REMOVED lines=14> */
[----:B------:R-:W0:Y:S08]  /*d530*/  MUFU.EX2 R15, R15 ;  /* 0x0000000f000f7308 */ /* 0x000e300000000800 */
[----:B------:R-:W1:Y:S01]  /*d540*/  MUFU.EX2 R175, R175 ;  /* 0x000000af00af7308 */ /* 0x000e620000000800 */
[----:B0-----:R-:W-:-:S04]  /*d550*/  FADD.FTZ R0, R15, R0 ;  /* 0x000000000f007221 */ /* 0x001fc80000010000 */
[C---:B-1----:R-:W-:Y:S01]  /*d560*/  FADD.FTZ R0, R175.reuse, R0 ;  /* 0x00000000af007221 */ /* 0x042fe20000010000 */
[----:B------:R-:W-:Y:S01]  /*d570*/  F2FP.BF16.F32.PACK_AB R175, R175, R15 ;  /* 0x0000000fafaf723e */ /* 0x000fe200000010ff */
[----:B------:R-:W-:Y:S02]  /*d580*/  WARPGROUP.DEPBAR.LE gsb0, 0x0 ;  /* 0x00008000000079c5 */ /* 0x000fe40000010000 */
[----:B------:R-:W-:-:S10]  /*d590*/  WARPGROUP.ARRIVE ;  /* 0x00000000000079c5 */ /* 0x000fd40000000000 */
[----:B------:R-:W-:Y:S01]  /*d5a0*/  HGMMA.64x256x16.F32.BF16 R24, R156, gdesc[UR20].tnspB, R24, gsb0 ;  /* 0x43e000149c187df0 */ /* 0x000fe20008001818 */
[----:B------:R-:W-:-:S04]  /*d5b0*/  LOP3.LUT R23, R23, 0xfffffffe, RZ, 0xc0, !PT ;  /* 0xfffffffe17177812 */ /* 0x000fc800078ec0ff */
[----:B------:R-:W-:Y:S01]  /*d5c0*/  @P5 LOP3.LUT R23, R23, 0x1, RZ, 0xfc, !PT ;  /* 0x0000000117175812 */ /* 0x000fe200078efcff */
[----:B------:R-:W-:Y:S02]  /*d5d0*/  WARPGROUP.DEPBAR.LE gsb0, 0x0 ;  /* 0x00008000000079c5 */ /* 0x000fe40000010000 */
[----:B------:R-:W-:-:S15]  /*d5e0*/  WARPGROUP.ARRIVE ;  /* 0x00000000000079c5 */ /* 0x000fde0000000000 */
[----:B------:R-:W-:-:S05]  /*d5f0*/  NOP ;  /* 0x0000000000007918 */ /* 0x000fca0000000000 */
[----:B------:R-:W-:Y:S03]  /*d600*/  HGMMA.64x256x16.F32.BF16 R24, R172, gdesc[UR24].tnspB, R24, gsb0 ;  /* 0x43e00018ac187df0 */ /* 0x000fe60008001818 */
[----:B------:R-:W-:Y:S02]  /*d610*/  WARPGROUP.DEPBAR.LE gsb0, 0x0 ;  /* 0x00008000000079c5 */ /* 0x000fe40000010000 */
[----:B------:R-:W-:Y:S05]  /*d620*/  @!P0 BRA `(.L_x_15307) ;  /* 0x0000000000048947 */ /* 0x000fea0003800000 */
[----:B------:R-:W-:Y:S01]  /*d630*/  BPT.TRAP 0x1 ;  /* 0x000000040000795c */ /* 0x000fe20000300000 */
.L_x_15307:
[----:B------:R-:W2:Y:S01]  /*d640*/  LDL R153, [R1+0xb8] ;  /* 0x0000b80001997983 */ /* 0x000ea20000100800 */
[----:B------:R-:W-:Y:S01]  /*d650*/  VIADD R14, R14, 0x32460 ;  /* 0x000324600e0e7836 */ /* 0x000fe20000000000 */
[----:B------:R-:W-:Y:S01]  /*d660*/  ULDC UR42, c[0x0][0xad0] ;  /* 0x0002b400002a7ab9 */ /* 0x000fe20000000800 */
[----:B------:R-:W-:Y:S01]  /*d670*/  IMAD.U32 R15, RZ, RZ, UR37 ;  /* 0x00000025ff0f7e24 */ /* 0x000fe2000f8e00ff */
[----:B------:R-:W-:Y:S01]  /*d680*/  ULDC UR43, c[0x0][0xad0] ;  /* 0x0002b400002b7ab9 */ /* 0x000fe20000000800 */
[----:B------:R-:W-:Y:S01]  /*d690*/  IMAD.MOV.U32 R152, RZ, RZ, R180 ;  /* 0x000000ffff987224 */ /* 0x000fe200078e00b4 */
[----:B------:R-:W-:Y:S01]  /*d6a0*/  ULDC UR44, c[0x0][0xa80] ;  /* 0x0002a000002c7ab9 */ /* 0x000fe20000000800 */
[----:B------:R-:W-:Y:S01]  /*d6b0*/  ULDC UR45, c[0x0][0xa80] ;  /* 0x0002a000002d7ab9 */ /* 0x000fe20000000800 */
[----:B------:R-:W-:Y:S02]  /*d6c0*/  PRMT R14, R15, 0x654, R14 ;  /* 0x000006540f0e7816 */ /* 0x000fe4000000000e */
[----:B------:R-:W0:Y:S02]  /*d6d0*/  @P5 LDC R15, c[0x0][0x44c] ;  /* 0x00011300ff0f5b82 */ /* 0x000e240000000800 */
[----:B------:R1:W-:Y:S06]  /*d6e0*/  SYNCS.ARRIVE.TRANS64.RED.A1T0 RZ, [R14+URZ], RZ ;  /* 0x000000ff0eff79a7 */ /* 0x0003ec000810043f */
[----:B-1----:R-:W1:Y:S01]  /*d6f0*/  @P5 LDC R14, c[0x0][0x450] ;  /* 0x00011400ff0e5b82 */ /* 0x002e620000000800 */
[----:B0-----:R-:W-:-:S05]  /*d700*/  @P5 IMAD.HI.U32 R15, R180, R15, RZ ;  /* 0x0000000fb40f5227 */ /* 0x001fca00078e00ff */
[----:B-1----:R-:W-:-:S04]  /*d710*/  @P5 SHF.R.U32.HI R152, RZ, R14, R15 ;  /* 0x0000000eff985219 */ /* 0x002fc8000001160f */
[----:B------:R-:W-:-:S05]  /*d720*/  IADD3 R14, R152, R178, -R179 ;  /* 0x000000b2980e7210 */ /* 0x000fca0007ffe8b3 */
[----:B------:R-:W-:-:S05]  /*d730*/  IMAD.HI R14, R14, 0x2aaaaaab, RZ ;  /* 0x2aaaaaab0e0e7827 */ /* 0x000fca00078e02ff */
[----:B------:R-:W-:-:S04]  /*d740*/  SHF.R.U32.HI R15, RZ, 0x1f, R14 ;  /* 0x0000001fff0f7819 */ /* 0x000fc8000001160e */
[----:B------:R-:W-:Y:S01]  /*d750*/  LEA.HI.SX32 R15, R14, R15, 0x1c ;  /* 0x0000000f0e0f7211 */ /* 0x000fe200078fe2ff */
[----:B------:R-:W-:-:S03]  /*d760*/  VIADD R14, R177, 0xfffffffe ;  /* 0xfffffffeb10e7836 */ /* 0x000fc60000000000 */
[----:B--2---:R-:W-:-:S04]  /*d770*/  VIMNMX R153, R153, R15, !PT ;  /* 0x0000000f99997248 */ /* 0x004fc80007fe0100 */
[----:B------:R-:W-:Y:S01]  /*d780*/  ISETP.GE.AND P1, PT, R14, R153, PT ;  /* 0x000000990e00720c */ /* 0x000fe20003f26270 */
[----:B------:R0:W-:-:S12]  /*d790*/  STL [R1+0x90], R153 ;  /* 0x0000909901007387 */ /* 0x0001d80000100800 */
[----:B0-----:R-:W-:Y:S05]  /*d7a0*/  @!P1 BRA `(.L_x_15308) ;  /* 0x0000003800589947 */ /* 0x001fea0003800000 */
[----:B------:R-:W-:Y:S02]  /*d7b0*/  IMAD.MOV.U32 R208, RZ, RZ, R176 ;  /* 0x000000ffffd07224 */ /* 0x000fe400078e00b0 */
[----:B------:R-:W-:-:S07]  /*d7c0*/  IMAD.MOV.U32 R209, RZ, RZ, R20 ;  /* 0x000000ffffd17224 */ /* 0x000fce00078e0014 */
.L_x_15319:
[----:B------:R-:W-:Y:S01]  /*d7d0*/  VIADD R18, R18, 0x1 ;  /* 0x0000000112127836 */ /* 0x000fe20000000000 */
[----:B------:R-:W-:Y:S05]  /*d7e0*/  YIELD ;  /* 0x0000000000007946 */ /* 0x000fea0003800000 */
[----:B------:R-:W-:-:S04]  /*d7f0*/  ISETP.NE.AND P1, PT, R18, 0x2, PT ;  /* 0x000000021200780c */ /* 0x000fc80003f25270 */
[----:B------:R-:W-:Y:S02]  /*d800*/  SEL R15, RZ, 0x1, P1 ;  /* 0x00000001ff0f7807 */ /* 0x000fe40000800000 */
[----:B------:R-:W-:Y:S02]  /*d810*/  SEL R18, R18, RZ, P1 ;  /* 0x000000ff12127207 */ /* 0x000fe40000800000 */
[----:B------:R-:W-:Y:S01]  /*d820*/  LOP3.LUT R204, R204, R15, RZ, 0x3c, !PT ;  /* 0x0000000fcccc7212 */ /* 0x000fe200078e3cff */
[----:B-----5:R-:W-:Y:S06]  /*d830*/  @!P0 BRA `(.L_x_15309) ;  /* 0x0000000000048947 */ /* 0x020fec0003800000 */
[----:B------:R-:W-:Y:S01]  /*d840*/  BPT.TRAP 0x1 ;  /* 0x000000040000795c */ /* 0x000fe20000300000 */
.L_x_15309:
[----:B------:R-:W-:Y:S01]  /*d850*/  IMAD R15, R18, 0x8, R22 ;  /* 0x00000008120f7824 */ /* 0x000fe200078e0216 */
[----:B------:R-:W-:-:S04]  /*d860*/  SHF.L.U32 R20, R204, 0x1f, RZ ;  /* 0x0000001fcc147819 */ /* 0x000fc800000006ff */
[----:B------:R0:W1:Y:S01]  /*d870*/  SYNCS.PHASECHK.TRANS64.TRYWAIT P1, [R15+URZ+0x32430], R20 ;  /* 0x032430140f0075a7 */ /* 0x000062000802017f */
[----:B------:R-:W-:Y:S05]  /*d880*/  @!P0 BRA `(.L_x_15310) ;  /* 0x0000000000048947 */ /* 0x000fea0003800000 */
[----:B------:R-:W-:Y:S01]  /*d890*/  BPT.TRAP 0x1 ;  /* 0x000000040000795c */ /* 0x000fe20000300000 */
.L_x_15310:
[----:B------:R-:W2:Y:S01]  /*d8a0*/  LDL R21, [R1+0x88] ;  /* 0x0000880001157983 */ /* 0x000ea20000100800 */
[----:B------:R-:W-:Y:S02]  /*d8b0*/  IMAD.MOV.U32 R157, RZ, RZ, 0x40000040 ;  /* 0x40000040ff9d7424 */ /* 0x000fe400078e00ff */
[----:B--2---:R-:W-:Y:S01]  /*d8c0*/  IMAD R156, R18, 0x300, R21 ;  /* 0x00000300129c7824 */ /* 0x004fe200078e0215 */
[----:B-1----:R-:W-:Y:S06]  /*d8d0*/  @P1 BRA `(.L_x_15311) ;  /* 0x0000000000081947 */ /* 0x002fec0003800000 */
[----:B------:R-:W1:Y:S02]  /*d8e0*/  SYNCS.PHASECHK.TRANS64.TRYWAIT P1, [R15+URZ+0x32430], R20 ;  /* 0x032430140f0075a7 */ /* 0x000e64000802017f */
[----:B-1----:R-:W-:Y:S05]  /*d8f0*/  @!P1 BRA `(.L_x_15312) ;  /* 0x0000015c00e89947 */ /* 0x002fea0003800000 */
.L_x_15311:
[----:B------:R2:W-:Y:S04]  /*d900*/  STL.64 [R1+0x1f8], R4 ;  /* 0x0001f80401007387 */ /* 0x0005e80000100a00 */
[----:B--2---:R-:W2:Y:S04]  /*d910*/  LDL.64 R4, [R1+0x80] ;  /* 0x0000800001047983 */ /* 0x004ea80000100a00 */
[----:B------:R3:W-:Y:S01]  /*d920*/  STL.64 [R1+0x1f0], R2 ;  /* 0x0001f00201007387 */ /* 0x0007e20000100a00 */
[----:B------:R-:W-:Y:S05]  /*d930*/  WARPSYNC.ALL ;  /* 0x0000000000007948 */ /* 0x000fea0003800000 */
[----:B------:R-:W4:Y:S04]  /*d940*/  LDL.64 R210, [R1+0x70] ;  /* 0x0000700001d27983 */ /* 0x000f280000100a00 */
[----:B---3--:R-:W3:Y:S01]  /*d950*/  LDL.64 R2, [R1+0x78] ;  /* 0x0000780001027983 */ /* 0x008ee20000100a00 */
[C---:B------:R-:W-:Y:S01]  /*d960*/  R2UR UR6, R156.reuse ;  /* 0x000000009c0672ca */ /* 0x040fe200000e0000 */
[C---:B------:R-:W-:Y:S01]  /*d970*/  VIADD R154, R156.reuse, 0x2 ;  /* 0x000000029c9a7836 */ /* 0x040fe20000000000 */
[----:B------:R-:W-:Y:S01]  /*d980*/  R2UR UR7, R157 ;  /* 0x000000009d0772ca */ /* 0x000fe200000e0000 */
[----:B------:R-:W-:Y:S01]  /*d990*/  VIADD R152, R156, 0x4 ;  /* 0x000000049c987836 */ /* 0x000fe20000000000 */
[----:B------:R-:W-:Y:S01]  /*d9a0*/  R2UR UR4, R212 ;  /* 0x00000000d40472ca */ /* 0x000fe200000e0000 */
[----:B------:R-:W-:Y:S01]  /*d9b0*/  VIADD R156, R156, 0x6 ;  /* 0x000000069c9c7836 */ /* 0x000fe20000000000 */
[----:B------:R-:W-:Y:S01]  /*d9c0*/  R2UR UR5, R213 ;  /* 0x00000000d50572ca */ /* 0x000fe200000e0000 */
[----:B------:R-:W-:-:S02]  /*d9d0*/  IMAD.MOV.U32 R155, RZ, RZ, 0x40000040 ;  /* 0x40000040ff9b7424 */ /* 0x000fc400078e00ff */
[----:B------:R-:W-:Y:S02]  /*d9e0*/  IMAD.MOV.U32 R153, RZ, RZ, 0x40000040 ;  /* 0x40000040ff997424 */ /* 0x000fe400078e00ff */
[----:B------:R-:W-:Y:S01]  /*d9f0*/  IMAD.MOV.U32 R157, RZ, RZ, 0x40000040 ;  /* 0x40000040ff9d7424 */ /* 0x000fe200078e00ff */
[----:B------:R-:W-:Y:S02]  /*da00*/  R2UR UR10, R154 ;  /* 0x000000009a0a72ca */ /* 0x000fe400000e0000 */
[----:B------:R-:W-:Y:S02]  /*da10*/  R2UR UR11, R155 ;  /* 0x000000009b0b72ca */ /* 0x000fe400000e0000 */
[----:B------:R-:W-:Y:S02]  /*da20*/  R2UR UR14, R152 ;  /* 0x00000000980e72ca */ /* 0x000fe400000e0000 */
[----:B------:R-:W-:Y:S02]  /*da30*/  R2UR UR15, R153 ;  /* 0x00000000990f72ca */ /* 0x000fe400000e0000 */
[----:B------:R-:W-:-:S02]  /*da40*/  R2UR UR18, R156 ;  /* 0x000000009c1272ca */ /* 0x000fc400000e0000 */
[----:B------:R-:W-:Y:S02]  /*da50*/  R2UR UR19, R157 ;  /* 0x000000009d1372ca */ /* 0x000fe400000e0000 */
[----:B------:R-:W-:-:S06]  /*da60*/  WARPGROUP.ARRIVE ;  /* 0x00000000000079c5 */ /* 0x000fcc0000000000 */
[----:B------:R-:W-:Y:S03]  /*da70*/  HGMMA.64x96x16.F32.BF16 R152, gdesc[UR4], RZ, !UPT, gsb0 ;  /* 0x01600000049879f0 */ /* 0x000fe6000c0018ff */
[----:B------:R-:W-:Y:S02]  /*da80*/  WARPGROUP.DEPBAR.LE gsb0, 0x0 ;  /* 0x00008000000079c5 */ /* 0x000fe40000010000 */
[----:B------:R-:W-:Y:S01]  /*da90*/  WARPGROUP.ARRIVE ;  /* 0x00000000000079c5 */ /* 0x000fe20000000000 */
[----:B--2---:R-:W-:Y:S02]  /*daa0*/  R2UR UR8, R4 ;  /* 0x00000000040872ca */ /* 0x004fe400000e0000 */
[----:B------:R-:W-:Y:S02]  /*dab0*/  R2UR UR9, R5 ;  /* 0x00000000050972ca */ /* 0x000fe400000e0000 */
[----:B------:R2:W5:Y:S11]  /*dac0*/  LDL.LU.64 R4, [R1+0x1f8] ;  /* 0x0001f80001047983 */ /* 0x0005760000300a00 */
[----:B------:R-:W-:Y:S01]  /*dad0*/  HGMMA.64x96x16.F32.BF16 R152, gdesc[UR8], R152, gsb0 ;  /* 0x01600000089879f0 */ /* 0x000fe20008001898 */
[----:B---3--:R-:W-:-:S02]  /*dae0*/  R2UR UR12, R2 ;  /* 0x00000000020c72ca */ /* 0x008fc400000e0000 */
[----:B------:R-:W-:Y:S02]  /*daf0*/  R2UR UR13, R3 ;  /* 0x00000000030d72ca */ /* 0x000fe400000e0000 */
[----:B------:R2:W5:Y:S01]  /*db00*/  LDL.LU.64 R2, [R1+0x1f0] ;  /* 0x0001f00001027983 */ /* 0x0005620000300a00 */
[----:B----4-:R-:W-:Y:S02]  /*db10*/  R2UR UR16, R210 ;  /* 0x00000000d21072ca */ /* 0x010fe400000e0000 */
        /* <DEDUP_REMOVED lines=8> */
[----:B--2---:R-:W-:Y:S05]  /*dba0*/  @!P0 BRA `(.L_x_15313) ;  /* 0x0000000000048947 */ /* 0x004fea0003800000 */
[----:B------:R-:W-:Y:S01]  /*dbb0*/  BPT.TRAP 0x1 ;  /* 0x000000040000795c */ /* 0x000fe20000300000 */
.L_x_15313:
[----:B------:R2:W3:Y:S01]  /*dbc0*/  SYNCS.PHASECHK.TRANS64.TRYWAIT P1, [R15+URZ+0x32450], R20 ;  /* 0x032450140f0075a7 */ /* 0x0004e2000802017f */
[----:B------:R-:W-:Y:S05]  /*dbd0*/  @!P0 BRA `(.L_x_15314) ;  /* 0x0000000000048947 */ /* 0x000fea0003800000 */
[----:B------:R-:W-:Y:S01]  /*dbe0*/  BPT.TRAP 0x1 ;  /* 0x000000040000795c */ /* 0x000fe20000300000 */
.L_x_15314:
[----:B---3--:R-:W-:Y:S05]  /*dbf0*/  @P1 BRA `(.L_x_15315) ;  /* 0x0000000000081947 */ /* 0x008fea0003800000 */
[----:B------:R-:W3:Y:S02]  /*dc00*/  SYNCS.PHASECHK.TRANS64.TRYWAIT P1, [R15+URZ+0x32450], R20 ;  /* 0x032450140f0075a7 */ /* 0x000ee4000802017f */
[----:B---3--:R-:W-:Y:S05]  /*dc10*/  @!P1 BRA `(.L_x_15316) ;  /* 0x0000015c00349947 */ /* 0x008fea0003800000 */
.L_x_15315:
[----:B------:R4:W-:Y:S04]  /*dc20*/  STL.64 [R1+0x208], R22 ;  /* 0x0002081601007387 */ /* 0x0009e80000100a00 */
[----:B----4-:R-:W4:Y:S04]  /*dc30*/  LDL.64 R22, [R1+0x68] ;  /* 0x0000680001167983 */ /* 0x010f280000100a00 */
[----:B------:R0:W-:Y:S04]  /*dc40*/  STL.64 [R1+0x200], R16 ;  /* 0x0002001001007387 */ /* 0x0001e80000100a00 */
[----:B0-----:R-:W4:Y:S01]  /*dc50*/  LDL.64 R16, [R1+0x60] ;  /* 0x0000600001107983 */ /* 0x001f220000100a00 */
[----:B-123--:R-:W-:-:S02]  /*dc60*/  IMAD.MOV.U32 R20, RZ, RZ, 0xc00 ;  /* 0x00000c00ff147424 */ /* 0x00efc400078e00ff */
[----:B------:R-:W-:Y:S01]  /*dc70*/  IMAD.MOV.U32 R21, RZ, RZ, 0x40000040 ;  /* 0x40000040ff157424 */ /* 0x000fe200078e00ff */
[----:B------:R0:W-:Y:S01]  /*dc80*/  STL.64 [R1+0x1f8], R14 ;  /* 0x0001f80e01007387 */ /* 0x0001e20000100a00 */
[----:B------:R-:W-:-:S03]  /*dc90*/  IMAD R20, R18, R20, UR38 ;  /* 0x0000002612147e24 */ /* 0x000fc6000f8e0214 */
[----:B-----5:R1:W-:Y:S01]  /*dca0*/  STL.64 [R1+0x1f0], R2 ;  /* 0x0001f00201007387 */ /* 0x0203e20000100a00 */
[----:B------:R-:W-:Y:S05]  /*dcb0*/  WARPSYNC.ALL ;  /* 0x0000000000007948 */ /* 0x000fea0003800000 */
[C---:B------:R-:W-:Y:S02]  /*dcc0*/  R2UR UR6, R20.reuse ;  /* 0x00000000140672ca */ /* 0x040fe400000e0000 */
[----:B------:R-:W-:Y:S01]  /*dcd0*/  R2UR UR7, R21 ;  /* 0x00000000150772ca */ /* 0x000fe200000e0000 */
[----:B------:R-:W-:Y:S01]  /*dce0*/  VIADD R210, R20, 0x2 ;  /* 0x0000000214d27836 */ /* 0x000fe20000000000 */
[----:B0-----:R-:W2:Y:S01]  /*dcf0*/  LDL.64 R14, [R1+0x40] ;  /* 0x00004000010e7983 */ /* 0x001ea20000100a00 */
[----:B------:R-:W-:-:S03]  /*dd00*/  R2UR UR4, R4 ;  /* 0x00000000040472ca */ /* 0x000fc600000e0000 */
[----:B-1----:R-:W3:Y:S01]  /*dd10*/  LDL.64 R2, [R1+0x58] ;  /* 0x0000580001027983 */ /* 0x002ee20000100a00 */
[----:B------:R-:W-:Y:S01]  /*dd20*/  R2UR UR5, R5 ;  /* 0x00000000050572ca */ /* 0x000fe200000e0000 */
[----:B------:R-:W-:Y:S01]  /*dd30*/  WARPGROUP.ARRIVE ;  /* 0x00000000000079c5 */ /* 0x000fe20000000000 */
[----:B------:R-:W-:-:S11]  /*dd40*/  IMAD.MOV.U32 R211, RZ, RZ, 0x40000040 ;  /* 0x40000040ffd37424 */ /* 0x000fd600078e00ff */
[----:B------:R-:W-:Y:S01]  /*dd50*/  HGMMA.64x96x16.F32.BF16 R152, gdesc[UR4], R152, gsb0 ;  /* 0x01600000049879f0 */ /* 0x000fe20008001898 */
[----:B------:R-:W-:Y:S02]  /*dd60*/  R2UR UR6, R210 ;  /* 0x00000000d20672ca */ /* 0x000fe400000e0000 */
[----:B------:R-:W-:Y:S01]  /*dd70*/  R2UR UR7, R211 ;  /* 0x00000000d30772ca */ /* 0x000fe200000e0000 */
[----:B------:R-:W-:Y:S02]  /*dd80*/  VIADD R210, R20, 0x4 ;  /* 0x0000000414d27836 */ /* 0x000fe40000000000 */
[----:B------:R-:W-:Y:S01]  /*dd90*/  IMAD.MOV.U32 R211, RZ, RZ, 0x40000040 ;  /* 0x40000040ffd37424 */ /* 0x000fe200078e00ff */
[----:B------:R-:W-:Y:S02]  /*dda0*/  WARPGROUP.DEPBAR.LE gsb0, 0x0 ;  /* 0x00008000000079c5 */ /* 0x000fe40000010000 */
[----:B------:R-:W-:Y:S01]  /*ddb0*/  WARPGROUP.ARRIVE ;  /* 0x00000000000079c5 */ /* 0x000fe20000000000 */
[----:B----4-:R-:W-:-:S02]  /*ddc0*/  R2UR UR4, R22 ;  /* 0x00000000160472ca */ /* 0x010fc400000e0000 */
[----:B------:R-:W-:Y:S02]  /*ddd0*/  R2UR UR5, R23 ;  /* 0x00000000170572ca */ /* 0x000fe400000e0000 */
[----:B------:R-:W4:Y:S11]  /*dde0*/  LDL.64 R22, [R1+0x50] ;  /* 0x0000500001167983 */ /* 0x000f360000100a00 */
[----:B------:R-:W-:Y:S01]  /*ddf0*/  HGMMA.64x96x16.F32.BF16 R152, gdesc[UR4], R152, gsb0 ;  /* 0x01600000049879f0 */ /* 0x000fe20008001898 */
[----:B------:R-:W-:-:S02]  /*de00*/  R2UR UR4, R16 ;  /* 0x00000000100472ca */ /* 0x000fc400000e0000 */
[----:B------:R-:W-:Y:S02]  /*de10*/  R2UR UR5, R17 ;  /* 0x00000000110572ca */ /* 0x000fe400000e0000 */
[----:B------:R-:W2:Y:S01]  /*de20*/  LDL.64 R16, [R1+0x48] ;  /* 0x0000480001107983 */ /* 0x000ea20000100a00 */
[----:B------:R-:W-:Y:S02]  /*de30*/  R2UR UR6, R210 ;  /* 0x00000000d20672ca */ /* 0x000fe400000e0000 */
[----:B------:R-:W-:Y:S01]  /*de40*/  R2UR UR7, R211 ;  /* 0x00000000d30772ca */ /* 0x000fe200000e0000 */
[----:B------:R-:W-:Y:S01]  /*de50*/  IMAD.MOV.U32 R211, RZ, RZ, 0x40000040 ;  /* 0x40000040ffd37424 */ /* 0x000fe200078e00ff */
[----:B------:R-:W-:Y:S01]  /*de60*/  IADD3 R210, R20, 0x6, RZ ;  /* 0x0000000614d27810 */ /* 0x000fe20007ffe0ff */
[----:B------:R-:W-:Y:S02]  /*de70*/  WARPGROUP.DEPBAR.LE gsb0, 0x0 ;  /* 0x00008000000079c5 */ /* 0x000fe40000010000 */
[----:B------:R-:W-:-:S08]  /*de80*/  WARPGROUP.ARRIVE ;  /* 0x00000000000079c5 */ /* 0x000fd00000000000 */
[----:B------:R-:W-:Y:S01]  /*de90*/  HGMMA.64x96x16.F32.BF16 R152, gdesc[UR4], R152, gsb0 ;  /* 0x01600000049879f0 */ /* 0x000fe20008001898 */
[----:B------:R-:W-:Y:S02]  /*dea0*/  R2UR UR6, R210 ;  /* 0x00000000d20672ca */ /* 0x000fe400000e0000 */
[----:B------:R-:W-:Y:S02]  /*deb0*/  R2UR UR7, R211 ;  /* 0x00000000d30772ca */ /* 0x000fe400000e0000 */
[----:B---3--:R-:W-:Y:S02]  /*dec0*/  R2UR UR4, R2 ;  /* 0x00000000020472ca */ /* 0x008fe400000e0000 */
[----:B------:R-:W-:Y:S01]  /*ded0*/  R2UR UR5, R3 ;  /* 0x00000000030572ca */ /* 0x000fe200000e0000 */
[----:B------:R-:W-:Y:S01]  /*dee0*/  VIADD R210, R20, 0x300 ;  /* 0x0000030014d27836 */ /* 0x000fe20000000000 */
[----:B------:R-:W3:Y:S01]  /*def0*/  LDL.64 R2, [R1+0x18] ;  /* 0x0000180001027983 */ /* 0x000ee20000100a00 */
[----:B------:R-:W-:Y:S01]  /*df00*/  IMAD.MOV.U32 R211, RZ, RZ, 0x40000040 ;  /* 0x40000040ffd37424 */ /* 0x000fe200078e00ff */
[----:B------:R-:W-:-:S02]  /*df10*/  WARPGROUP.DEPBAR.LE gsb0, 0x0 ;  /* 0x00008000000079c5 */ /* 0x000fc40000010000 */
[----:B------:R-:W-:-:S07]  /*df20*/  WARPGROUP.ARRIVE ;  /* 0x00000000000079c5 */ /* 0x000fce0000000000 */
[----:B------:R-:W-:Y:S01]  /*df30*/  HGMMA.64x96x16.F32.BF16 R152, gdesc[UR4], R152, gsb0 ;  /* 0x01600000049879f0 */ /* 0x000fe20008001898 */
[----:B------:R-:W-:Y:S02]  /*df40*/  R2UR UR6, R210 ;  /* 0x00000000d20672ca */ /* 0x000fe400000e0000 */
[----:B------:R-:W-:Y:S02]  /*df50*/  R2UR UR7, R211 ;  /* 0x00000000d30772ca */ /* 0x000fe400000e0000 */
[----:B----4-:R-:W-:Y:S02]  /*df60*/  R2UR UR4, R22 ;  /* 0x00000000160472ca */ /* 0x010fe400000e0000 */
        /* <DEDUP_REMOVED lines=8> */
[----:B--2---:R-:W-:Y:S02]  /*dff0*/  R2UR UR4, R16 ;  /* 0x00000000100472ca */ /* 0x004fe400000e0000 */
[----:B------:R-:W-:Y:S02]  /*e000*/  R2UR UR7, R211 ;  /* 0x00000000d30772ca */ /* 0x000fe400000e0000 */
[----:B------:R-:W-:Y:S01]  /*e010*/  R2UR UR5, R17 ;  /* 0x00000000110572ca */ /* 0x000fe200000e0000 */
[----:B------:R-:W-:Y:S01]  /*e020*/  VIADD R210, R20, 0x304 ;  /* 0x0000030414d27836 */ /* 0x000fe20000000000 */
[----:B------:R0:W5:Y:S01]  /*e030*/  LDL.LU.64 R16, [R1+0x200] ;  /* 0x0002000001107983 */ /* 0x0001620000300a00 */
[----:B------:R-:W-:Y:S01]  /*e040*/  IMAD.MOV.U32 R211, RZ, RZ, 0x40000040 ;  /* 0x40000040ffd37424 */ /* 0x000fe200078e00ff */
[----:B------:R-:W-:Y:S02]  /*e050*/  WARPGROUP.DEPBAR.LE gsb0, 0x0 ;  /* 0x00008000000079c5 */ /* 0x000fe40000010000 */
[----:B------:R-:W-:-:S07]  /*e060*/  WARPGROUP.ARRIVE ;  /* 0x00000000000079c5 */ /* 0x000fce0000000000 */
[----:B------:R-:W-:Y:S01]  /*e070*/  HGMMA.64x96x16.F32.BF16 R152, gdesc[UR4], R152, gsb0 ;  /* 0x01600000049879f0 */ /* 0x000fe20008001898 */
[----:B------:R-:W-:Y:S02]  /*e080*/  R2UR UR6, R210 ;  /* 0x00000000d20672ca */ /* 0x000fe400000e0000 */
[----:B------:R-:W-:Y:S02]  /*e090*/  R2UR UR7, R211 ;  /* 0x00000000d30772ca */ /* 0x000fe400000e0000 */
[----:B------:R-:W-:Y:S02]  /*e0a0*/  R2UR UR4, R14 ;  /* 0x000000000e0472ca */ /* 0x000fe400000e0000 */
[----:B------:R-:W-:Y:S01]  /*e0b0*/  R2UR UR5, R15 ;  /* 0x000000000f0572ca */ /* 0x000fe200000e0000 */
[----:B------:R-:W-:Y:S01]  /*e0c0*/  VIADD R210, R20, 0x306 ;  /* 0x0000030614d27836 */ /* 0x000fe20000000000 */
[----:B------:R0:W5:Y:S01]  /*e0d0*/  LDL.LU.64 R14, [R1+0x1f8] ;  /* 0x0001f800010e7983 */ /* 0x0001620000300a00 */
[----:B------:R-:W-:Y:S01]  /*e0e0*/  IMAD.MOV.U32 R211, RZ, RZ, 0x40000040 ;  /* 0x40000040ffd37424 */ /* 0x000fe200078e00ff */
[----:B------:R-:W-:-:S02]  /*e0f0*/  WARPGROUP.DEPBAR.LE gsb0, 0x0 ;  /* 0x00008000000079c5 */ /* 0x000fc40000010000 */
[----:B------:R-:W-:-:S07]  /*e100*/  WARPGROUP.ARRIVE ;  /* 0x00000000000079c5 */ /* 0x000fce0000000000 */
[----:B------:R-:W-:Y:S01]  /*e110*/  HGMMA.64x96x16.F32.BF16 R152, gdesc[UR4], R152, gsb0 ;  /* 0x01600000049879f0 */ /* 0x000fe20008001898 */
[----:B------:R-:W-:Y:S02]  /*e120*/  R2UR UR6, R210 ;  /* 0x00000000d20672ca */ /* 0x000fe400000e0000 */
[----:B------:R-:W-:Y:S02]  /*e130*/  R2UR UR7, R211 ;  /* 0x00000000d30772ca */ /* 0x000fe400000e0000 */
[----:B---3--:R-:W-:Y:S02]  /*e140*/  R2UR UR4, R2 ;  /* 0x00000000020472ca */ /* 0x008fe400000e0000 */
        /* <DEDUP_REMOVED lines=75> */
[----:B------:R-:W-:Y:S02]  /*e600*/  WARPGROUP.DEPBAR.LE gsb0, 0x0 ;  /* 0x00008000000079c5 */ /* 0x000fe40000010000 */
[----:B------:R-:W-:-:S09]  /*e610*/  WARPGROUP.ARRIVE ;  /* 0x00000000000079c5 */ /* 0x000fd20000000000 */
[----:B------:R-:W-:Y:S01]  /*e620*/  HGMMA.64x96x16.F32.BF16 R152, gdesc[UR4], R152, gsb0 ;  /* 0x01600000049879f0 */ /* 0x000fe20008001898 */
[----:B-1----:R-:W-:-:S04]  /*e630*/  SHF.R.U32.HI R211, RZ, 0x7, R211 ;  /* 0x00000007ffd37819 */ /* 0x002fc800000116d3 */
[----:B------:R-:W-:Y:S01]  /*e640*/  IADD3 R21, -R211, 0xb, RZ ;  /* 0x0000000bd3157810 */ /* 0x000fe20007ffe1ff */
[----:B------:R-:W-:-:S04]  /*e650*/  WARPGROUP.DEPBAR.LE gsb0, 0x0 ;  /* 0x00008000000079c5 */ /* 0x000fc80000010000 */
[----:B------:R0:W-:Y:S06]  /*e660*/  BAR.ARV R21, 0x100 ;  /* 0x000400150000751d */ /* 0x0001ec0000002000 */
[----:B------:R-:W-:Y:S05]  /*e670*/  @!P0 BRA `(.L_x_15317) ;  /* 0x0000000000048947 */ /* 0x000fea0003800000 */
[----:B------:R-:W-:Y:S01]  /*e680*/  BPT.TRAP 0x1 ;  /* 0x000000040000795c */ /* 0x000fe20000300000 */
.L_x_15317:
[----:B------:R-:W2:Y:S01]  /*e690*/  LDL R211, [R1+0xc4] ;  /* 0x0000c40001d37983 */ /* 0x000ea20000100800 */
[----:B------:R-:W1:Y:S03]  /*e6a0*/  LDC R20, c[0x0][0x448] ;  /* 0x00011200ff147b82 */ /* 0x000e660000000800 */
[----:B------:R3:W-:Y:S04]  /*e6b0*/  STL [R1+0x1fc], R6 ;  /* 0x0001fc0601007387 */ /* 0x0007e80000100800 */
[----:B---3--:R-:W2:Y:S01]  /*e6c0*/  LDL R6, [R1+0x94] ;  /* 0x0000940001067983 */ /* 0x008ea20000100800 */
[----:B------:R-:W-:Y:S01]  /*e6d0*/  FMUL.FTZ R153, R153, UR43 ;  /* 0x0000002b99997c20 */ /* 0x000fe20008410000 */
[----:B------:R-:W-:Y:S01]  /*e6e0*/  FMUL.FTZ R154, R154, UR43 ;  /* 0x0000002b9a9a7c20 */ /* 0x000fe20008410000 */
[----:B------:R-:W-:Y:S01]  /*e6f0*/  FMUL.FTZ R155, R155, UR43 ;  /* 0x0000002b9b9b7c20 */ /* 0x000fe20008410000 */
[----:B------:R3:W-:Y:S01]  /*e700*/  STL [R1+0x1f8], R5 ;  /* 0x0001f80501007387 */ /* 0x0007e20000100800 */
[----:B------:R-:W-:Y:S01]  /*e710*/  FMUL.FTZ R152, R152, UR43 ;  /* 0x0000002b98987c20 */ /* 0x000fe20008410000 */
[----:B------:R-:W-:Y:S01]  /*e720*/  FMUL.FTZ R157, R157, UR43 ;  /* 0x0000002b9d9d7c20 */ /* 0x000fe20008410000 */
[----:B------:R-:W-:Y:S01]  /*e730*/  FMUL.FTZ R163, R163, UR43 ;  /* 0x0000002ba3a37c20 */ /* 0x000fe20008410000 */
[----:B------:R4:W-:Y:S01]  /*e740*/  STL [R1+0x1f4], R4 ;  /* 0x0001f40401007387 */ /* 0x0009e20000100800 */
[----:B------:R-:W-:Y:S01]  /*e750*/  FMUL.FTZ R158, R158, UR43 ;  /* 0x0000002b9e9e7c20 */ /* 0x000fe20008410000 */
[----:B------:R-:W-:Y:S01]  /*e760*/  FMUL.FTZ R162, R162, UR43 ;  /* 0x0000002ba2a27c20 */ /* 0x000fe20008410000 */
[----:B-1----:R-:W-:Y:S01]  /*e770*/  ISETP.NE.AND P1, PT, R20, 0x1, PT ;  /* 0x000000011400780c */ /* 0x002fe20003f25270 */
[----:B-----5:R1:W-:Y:S01]  /*e780*/  STL [R1+0x1f0], R2 ;  /* 0x0001f00201007387 */ /* 0x0203e20000100800 */
[----:B------:R-:W-:Y:S01]  /*e790*/  FMUL.FTZ R159, R159, UR43 ;  /* 0x0000002b9f9f7c20 */ /* 0x000fe20008410000 */
[----:B---3--:R3:W-:Y:S01]  /*e7a0*/  MUFU.TANH R5, R152 ;  /* 0x0000009800057308 */ /* 0x0087e20000002400 */
[----:B------:R-:W-:Y:S01]  /*e7b0*/  FMUL.FTZ R167, R167, UR43 ;  /* 0x0000002ba7a77c20 */ /* 0x000fe20008410000 */
[----:B------:R-:W-:Y:S01]  /*e7c0*/  FMUL.FTZ R166, R166, UR43 ;  /* 0x0000002ba6a67c20 */ /* 0x000fe20008410000 */
[----:B------:R-:W-:Y:S01]  /*e7d0*/  FMUL.FTZ R175, R175, UR43 ;  /* 0x0000002bafaf7c20 */ /* 0x000fe20008410000 */
[----:B------:R-:W-:Y:S01]  /*e7e0*/  FMUL.FTZ R171, R171, UR43 ;  /* 0x0000002babab7c20 */ /* 0x000fe20008410000 */
[----:B------:R-:W-:Y:S01]  /*e7f0*/  FMUL.FTZ R174, R174, UR43 ;  /* 0x0000002baeae7c20 */ /* 0x000fe20008410000 */
[----:B------:R-:W-:Y:S01]  /*e800*/  FMUL.FTZ R186, R186, UR43 ;  /* 0x0000002bbaba7c20 */ /* 0x000fe20008410000 */
[----:B------:R-:W-:Y:S01]  /*e810*/  FMUL.FTZ R170, R170, UR43 ;  /* 0x0000002baaaa7c20 */ /* 0x000fe20008410000 */
[----:B----4-:R4:W0:Y:S01]  /*e820*/  MUFU.TANH R4, R153 ;  /* 0x0000009900047308 */ /* 0x0108220000002400 */
[----:B---3--:R-:W-:Y:S01]  /*e830*/  FMUL.FTZ R152, R161, UR43 ;  /* 0x0000002ba1987c20 */ /* 0x008fe20008410000 */
[----:B------:R-:W3:Y:S06]  /*e840*/  @P1 LDC R210, c[0x0][0x44c] ;  /* 0x00011300ffd21b82 */ /* 0x000eec0000000800 */
[----:B-1----:R1:W-:Y:S01]  /*e850*/  MUFU.TANH R2, R155 ;  /* 0x0000009b00027308 */ /* 0x0023e20000002400 */
[----:B----4-:R-:W-:Y:S01]  /*e860*/  FMUL.FTZ R153, R165, UR43 ;  /* 0x0000002ba5997c20 */ /* 0x010fe20008410000 */
[----:B------:R-:W4:Y:S06]  /*e870*/  @P1 LDC R20, c[0x0][0x450] ;  /* 0x00011400ff141b82 */ /* 0x000f2c0000000800 */
[----:B------:R-:W-:Y:S01]  /*e880*/  MUFU.TANH R166, R166 ;  /* 0x000000a600a67308 */ /* 0x000fe20000002400 */
[----:B0-----:R-:W-:Y:S01]  /*e890*/  MOV R161, R4 ;  /* 0x0000000400a17202 */ /* 0x001fe20000000f00 */
[----:B-1----:R-:W-:-:S06]  /*e8a0*/  FMUL.FTZ R155, R164, UR43 ;  /* 0x0000002ba49b7c20 */ /* 0x002fcc0008410000 */
[----:B------:R-:W-:Y:S01]  /*e8b0*/  MUFU.TANH R4, R163 ;  /* 0x000000a300047308 */ /* 0x000fe20000002400 */
[----:B------:R-:W-:-:S07]  /*e8c0*/  FMUL.FTZ R229, R193, UR43 ;  /* 0x0000002bc1e57c20 */ /* 0x000fce0008410000 */
[----:B------:R-:W-:Y:S08]  /*e8d0*/  MUFU.TANH R152, R152 ;  /* 0x0000009800987308 */ /* 0x000ff00000002400 */
[----:B------:R-:W-:Y:S08]  /*e8e0*/  MUFU.TANH R153, R153 ;  /* 0x0000009900997308 */ /* 0x000ff00000002400 */
[----:B------:R-:W-:Y:S01]  /*e8f0*/  MUFU.TANH R155, R155 ;  /* 0x0000009b009b7308 */ /* 0x000fe20000002400 */
[----:B--2---:R-:W-:-:S07]  /*e900*/  IMAD.IADD R211, R211, 0x1, R6 ;  /* 0x00000001d3d37824 */ /* 0x004fce00078e0206 */
[----:B------:R0:W1:Y:S01]  /*e910*/  MUFU.TANH R6, R154 ;  /* 0x0000009a00067308 */ /* 0x0000620000002400 */
[----:B---3--:R-:W-:-:S05]  /*e920*/  @P1 IMAD.HI.U32 R210, R211, R210, RZ ;  /* 0x000000d2d3d21227 */ /* 0x008fca00078e00ff */
[----:B----4-:R-:W-:Y:S01]  /*e930*/  @P1 SHF.R.U32.HI R211, RZ, R20, R210 ;  /* 0x00000014ffd31219 */ /* 0x010fe200000116d2 */
[----:B------:R-:W-:Y:S01]  /*e940*/  FMUL.FTZ R210, R160, UR43 ;  /* 0x0000002ba0d27c20 */ /* 0x000fe20008410000 */
[----:B0-----:R-:W-:Y:S01]  /*e950*/  FMUL.FTZ R154, R156, UR43 ;  /* 0x0000002b9c9a7c20 */ /* 0x001fe20008410000 */
[----:B------:R0:W-:Y:S01]  /*e960*/  MUFU.TANH R20, R157 ;  /* 0x0000009d00147308 */ /* 0x0001e20000002400 */
[----:B-1----:R-:W-:-:S07]  /*e970*/  IMAD.MOV.U32 R156, RZ, RZ, R6 ;  /* 0x000000ffff9c7224 */ /* 0x002fce00078e0006 */
[----:B------:R1:W2:Y:S01]  /*e980*/  MUFU.TANH R160, R170 ;  /* 0x000000aa00a07308 */ /* 0x0002a20000002400 */
[----:B0-----:R-:W-:Y:S02]  /*e990*/  IMAD.MOV.U32 R157, RZ, RZ, R2 ;  /* 0x000000ffff9d7224 */ /* 0x001fe400078e0002 */
[----:B------:R-:W-:Y:S02]  /*e9a0*/  IMAD.MOV.U32 R164, RZ, RZ, R156 ;  /* 0x000000ffffa47224 */ /* 0x000fe400078e009c */
[----:B------:R-:W-:Y:S01]  /*e9b0*/  FMUL.FTZ R156, R169, UR43 ;  /* 0x0000002ba99c7c20 */ /* 0x000fe20008410000 */
[----:B------:R-:W-:Y:S02]  /*e9c0*/  IMAD.MOV.U32 R169, RZ, RZ, R4 ;  /* 0x000000ffffa97224 */ /* 0x000fe400078e0004 */
[----:B------:R-:W-:Y:S01]  /*e9d0*/  IMAD.MOV.U32 R163, RZ, RZ, R157 ;  /* 0x000000ffffa37224 */ /* 0x000fe200078e009d */
[----:B------:R0:W-:Y:S01]  /*e9e0*/  MUFU.TANH R2, R158 ;  /* 0x0000009e00027308 */ /* 0x0001e20000002400 */
[----:B------:R-:W-:Y:S01]  /*e9f0*/  FMUL.FTZ R157, R168, UR43 ;  /* 0x0000002ba89d7c20 */ /* 0x000fe20008410000 */
[----:B-1----:R-:W-:Y:S01]  /*ea00*/  FMUL.FTZ R170, R178, UR43 ;  /* 0x0000002bb2aa7c20 */ /* 0x002fe20008410000 */
[----:B------:R-:W-:-:S02]  /*ea10*/  IMAD.MOV.U32 R178, RZ, RZ, R163 ;  /* 0x000000ffffb27224 */ /* 0x000fc400078e00a3 */
[----:B------:R-:W-:Y:S02]  /*ea20*/  FMUL.FTZ R163, R184, UR43 ;  /* 0x0000002bb8a37c20 */ /* 0x000fe40008410000 */
[----:B------:R-:W-:Y:S01]  /*ea30*/  IMAD.MOV.U32 R184, RZ, RZ, R178 ;  /* 0x000000ffffb87224 */ /* 0x000fe200078e00b2 */
[----:B------:R-:W1:Y:S01]  /*ea40*/  MUFU.TANH R6, R162 ;  /* 0x000000a200067308 */ /* 0x000e620000002400 */
[----:B0-----:R-:W-:-:S04]  /*ea50*/  IMAD.MOV.U32 R158, RZ, RZ, R5 ;  /* 0x000000ffff9e7224 */ /* 0x001fc800078e0005 */
[----:B------:R-:W-:Y:S02]  /*ea60*/  IMAD.MOV.U32 R165, RZ, RZ, R158 ;  /* 0x000000ffffa57224 */ /* 0x000fe400078e009e */
[----:B------:R-:W-:Y:S01]  /*ea70*/  FMUL.FTZ R158, R173, UR43 ;  /* 0x0000002bad9e7c20 */ /* 0x000fe20008410000 */
[----:B------:R-:W-:Y:S01]  /*ea80*/  FMUL.FTZ R173, R180, UR43 ;  /* 0x0000002bb4ad7c20 */ /* 0x000fe20008410000 */
[----:B------:R0:W3:Y:S01]  /*ea90*/  MUFU.TANH R5, R159 ;  /* 0x0000009f00057308 */ /* 0x0000e20000002400 */
[----:B--2---:R-:W-:-:S07]  /*eaa0*/  IMAD.MOV.U32 R180, RZ, RZ, R160 ;  /* 0x000000ffffb47224 */ /* 0x004fce00078e00a0 */
[----:B------:R1:W2:Y:S01]  /*eab0*/  MUFU.TANH R162, R167 ;  /* 0x000000a700a27308 */ /* 0x0002a20000002400 */
[----:B0-----:R-:W-:Y:S01]  /*eac0*/  FMUL.FTZ R159, R172, UR43 ;  /* 0x0000002bac9f7c20 */ /* 0x001fe20008410000 */
[----:B------:R-:W-:-:S06]  /*ead0*/  FMUL.FTZ R172, R177, UR43 ;  /* 0x0000002bb1ac7c20 */ /* 0x000fcc0008410000 */
[----:B------:R0:W-:Y:S01]  /*eae0*/  MUFU.TANH R4, R175 ;  /* 0x000000af00047308 */ /* 0x0001e20000002400 */
[----:B-1----:R-:W-:Y:S02]  /*eaf0*/  IMAD.MOV.U32 R167, RZ, RZ, R6 ;  /* 0x000000ffffa77224 */ /* 0x002fe400078e0006 */
[----:B---3--:R-:W-:Y:S02]  /*eb00*/  IMAD.MOV.U32 R168, RZ, RZ, R5 ;  /* 0x000000ffffa87224 */ /* 0x008fe400078e0005 */
[----:B------:R-:W-:Y:S02]  /*eb10*/  IMAD.MOV.U32 R177, RZ, RZ, R167 ;  /* 0x000000ffffb17224 */ /* 0x000fe400078e00a7 */
[----:B------:R-:W-:Y:S01]  /*eb20*/  FMUL.FTZ R167, R179, UR43 ;  /* 0x0000002bb3a77c20 */ /* 0x000fe20008410000 */
[----:B------:R-:W-:Y:S01]  /*eb30*/  IMAD.MOV.U32 R179, RZ, RZ, R164 ;  /* 0x000000ffffb37224 */ /* 0x000fe200078e00a4 */
[----:B------:R1:W-:Y:S01]  /*eb40*/  MUFU.TANH R6, R171 ;  /* 0x000000ab00067308 */ /* 0x0003e20000002400 */
[----:B0-----:R-:W-:-:S02]  /*eb50*/  IMAD.MOV.U32 R175, RZ, RZ, R169 ;  /* 0x000000ffffaf7224 */ /* 0x001fc400078e00a9 */
[----:B------:R-:W-:Y:S01]  /*eb60*/  FMUL.FTZ R169, R183, UR43 ;  /* 0x0000002bb7a97c20 */ /* 0x000fe20008410000 */
[----:B------:R-:W-:Y:S01]  /*eb70*/  FMUL.FTZ R164, R185, UR43 ;  /* 0x0000002bb9a47c20 */ /* 0x000fe20008410000 */
[----:B------:R-:W-:Y:S02]  /*eb80*/  IMAD.MOV.U32 R185, RZ, RZ, R2 ;  /* 0x000000ffffb97224 */ /* 0x000fe400078e0002 */
[----:B------:R-:W-:Y:S01]  /*eb90*/  IMAD.MOV.U32 R183, RZ, RZ, R175 ;  /* 0x000000ffffb77224 */ /* 0x000fe200078e00af */
[----:B------:R0:W-:Y:S01]  /*eba0*/  MUFU.TANH R5, R174 ;  /* 0x000000ae00057308 */ /* 0x0001e20000002400 */
[----:B-1----:R-:W-:Y:S01]  /*ebb0*/  FMUL.FTZ R171, R176, UR43 ;  /* 0x0000002bb0ab7c20 */ /* 0x002fe20008410000 */
[----:B------:R-:W-:Y:S02]  /*ebc0*/  IMAD.MOV.U32 R176, RZ, RZ, R168 ;  /* 0x000000ffffb07224 */ /* 0x000fe400078e00a8 */
[----:B------:R-:W-:Y:S01]  /*ebd0*/  FMUL.FTZ R168, R182, UR43 ;  /* 0x0000002bb6a87c20 */ /* 0x000fe20008410000 */
[----:B------:R-:W-:-:S02]  /*ebe0*/  IMAD.MOV.U32 R175, RZ, RZ, R161 ;  /* 0x000000ffffaf7224 */ /* 0x000fc400078e00a1 */
[----:B------:R-:W-:Y:S01]  /*ebf0*/  IMAD.MOV.U32 R161, RZ, RZ, R20 ;  /* 0x000000ffffa17224 */ /* 0x000fe200078e0014 */
[----:B------:R1:W-:Y:S01]  /*ec00*/  MUFU.TANH R2, R186 ;  /* 0x000000ba00027308 */ /* 0x0003e20000002400 */
[----:B0-----:R-:W-:Y:S01]  /*ec10*/  FMUL.FTZ R174, R181, UR43 ;  /* 0x0000002bb5ae7c20 */ /* 0x001fe20008410000 */
[----:B--2---:R-:W-:Y:S01]  /*ec20*/  IMAD.MOV.U32 R181, RZ, RZ, R162 ;  /* 0x000000ffffb57224 */ /* 0x004fe200078e00a2 */
[----:B------:R-:W-:Y:S01]  /*ec30*/  SHFL.IDX PT, R20, R211, 0x1, 0x1c1f ;  /* 0x003c1f00d3147f89 */ /* 0x000fe200000e0000 */
[----:B------:R-:W-:-:S03]  /*ec40*/  IMAD.MOV.U32 R182, RZ, RZ, R166 ;  /* 0x000000ffffb67224 */ /* 0x000fc600078e00a6 */
[----:B------:R0:W2:Y:S01]  /*ec50*/  SHFL.IDX PT, R162, R211, RZ, 0x1c1f ;  /* 0x001c1fffd3a27589 */ /* 0x0000a200000e0000 */
[----:B------:R-:W-:Y:S01]  /*ec60*/  IMAD R160, R14, -0x60, RZ ;  /* 0xffffffa00ea07824 */ /* 0x000fe200078e02ff */
[----:B------:R-:W3:Y:S01]  /*ec70*/  MUFU.TANH R210, R210 ;  /* 0x000000d200d27308 */ /* 0x000ee20000002400 */
[----:B-1----:R-:W-:Y:S02]  /*ec80*/  IMAD.MOV.U32 R186, RZ, RZ, R176 ;  /* 0x000000ffffba7224 */ /* 0x002fe400078e00b0 */
[----:B------:R-:W-:Y:S01]  /*ec90*/  FMUL.FTZ R176, R187, UR43 ;  /* 0x0000002bbbb07c20 */ /* 0x000fe20008410000 */
[----:B------:R-:W-:Y:S02]  /*eca0*/  IMAD.MOV.U32 R187, RZ, RZ, R177 ;  /* 0x000000ffffbb7224 */ /* 0x000fe400078e00b1 */
[----:B------:R-:W-:Y:S01]  /*ecb0*/  FMUL.FTZ R166, R189, UR43 ;  /* 0x0000002bbda67c20 */ /* 0x000fe20008410000 */
[----:B------:R-:W-:Y:S01]  /*ecc0*/  IMAD.MOV.U32 R177, RZ, RZ, R165 ;  /* 0x000000ffffb17224 */ /* 0x000fe200078e00a5 */
[----:B0-----:R-:W4:Y:S01]  /*ecd0*/  LDL R211, [R1+0xb4] ;  /* 0x0000b40001d37983 */ /* 0x001f220000100800 */
[----:B------:R-:W-:Y:S01]  /*ece0*/  FMUL.FTZ R165, R188, UR43 ;  /* 0x0000002bbca57c20 */ /* 0x000fe20008410000 */
[----:B------:R-:W0:Y:S02]  /*ecf0*/  MUFU.TANH R157, R157 ;  /* 0x0000009d009d7308 */ /* 0x000e240000002400 */
[----:B------:R-:W3:Y:S04]  /*ed00*/  LDL R188, [R1+0x8c] ;  /* 0x00008c0001bc7983 */ /* 0x000ee80000100800 */
[----:B------:R-:W3:Y:S02]  /*ed10*/  LDL R189, [R1+0xb0] ;  /* 0x0000b00001bd7983 */ /* 0x000ee40000100800 */
[----:B------:R-:W1:Y:S01]  /*ed20*/  MUFU.TANH R171, R171 ;  /* 0x000000ab00ab7308 */ /* 0x000e620000002400 */
[----:B------:R-:W-:Y:S01]  /*ed30*/  FMUL.FTZ R178, R192, UR43 ;  /* 0x0000002bc0b27c20 */ /* 0x000fe20008410000 */
[----:B------:R-:W-:-:S06]  /*ed40*/  IMAD.MOV.U32 R193, RZ, RZ, R184 ;  /* 0x000000ffffc17224 */ /* 0x000fcc00078e00b8 */
[----:B------:R-:W1:Y:S08]  /*ed50*/  MUFU.TANH R163, R163 ;  /* 0x000000a300a37308 */ /* 0x000e700000002400 */
[----:B------:R-:W1:Y:S08]  /*ed60*/  MUFU.TANH R178, R178 ;  /* 0x000000b200b27308 */ /* 0x000e700000002400 */
[----:B------:R-:W1:Y:S08]  /*ed70*/  MUFU.TANH R154, R154 ;  /* 0x0000009a009a7308 */ /* 0x000e700000002400 */
[----:B------:R-:W1:Y:S08]  /*ed80*/  MUFU.TANH R156, R156 ;  /* 0x0000009c009c7308 */ /* 0x000e700000002400 */
[----:B------:R-:W1:Y:S08]  /*ed90*/  MUFU.TANH R159, R159 ;  /* 0x0000009f009f7308 */ /* 0x000e700000002400 */
[----:B------:R-:W1:Y:S01]  /*eda0*/  MUFU.TANH R158, R158 ;  /* 0x0000009e009e7308 */ /* 0x000e620000002400 */
[----:B------:R-:W-:-:S07]  /*edb0*/  IMAD.MOV.U32 R192, RZ, RZ, R185 ;  /* 0x000000ffffc07224 */ /* 0x000fce00078e00b9 */
        /* <DEDUP_REMOVED lines=8> */
[----:B------:R-:W-:Y:S08]  /*ee40*/  MUFU.TANH R170, R170 ;  /* 0x000000aa00aa7308 */ /* 0x000ff00000002400 */
[----:B------:R-:W-:Y:S08]  /*ee50*/  MUFU.TANH R167, R167 ;  /* 0x000000a700a77308 */ /* 0x000ff00000002400 */
[----:B------:R-:W-:Y:S08]  /*ee60*/  MUFU.TANH R168, R168 ;  /* 0x000000a800a87308 */ /* 0x000ff00000002400 */
[----:B------:R-:W-:Y:S08]  /*ee70*/  MUFU.TANH R169, R169 ;  /* 0x000000a900a97308 */ /* 0x000ff00000002400 */
[----:B------:R-:W-:Y:S01]  /*ee80*/  MUFU.TANH R176, R176 ;  /* 0x000000b000b07308 */ /* 0x000fe20000002400 */
[----:B----4-:R-:W-:-:S04]  /*ee90*/  IADD3 R160, -R211, 0x1, R160 ;  /* 0x00000001d3a07810 */ /* 0x010fc80007ffe1a0 */
[----:B---3--:R-:W-:-:S05]  /*eea0*/  IADD3 R160, -R188, R160, R189 ;  /* 0x000000a0bca07210 */ /* 0x008fca0007ffe1bd */
[----:B--2---:R-:W-:-:S05]  /*eeb0*/  IMAD.IADD R162, R160, 0x1, R162 ;  /* 0x00000001a0a27824 */ /* 0x004fca00078e02a2 */
[----:B------:R-:W-:-:S04]  /*eec0*/  ISETP.GT.AND P2, PT, R162, RZ, PT ;  /* 0x000000ffa200720c */ /* 0x000fc80003f44270 */
[----:B------:R-:W-:Y:S02]  /*eed0*/  FSEL R177, R177, -INF , P2 ;  /* 0xff800000b1b17808 */ /* 0x000fe40001000000 */
[----:B------:R-:W-:-:S04]  /*eee0*/  ISETP.GT.AND P2, PT, R162, 0x10, PT ;  /* 0x00000010a200780c */ /* 0x000fc80003f44270 */
[----:B------:R-:W-:Y:S02]  /*eef0*/  FSEL R210, R210, -INF , P2 ;  /* 0xff800000d2d27808 */ /* 0x000fe40001000000 */
[----:B------:R-:W-:-:S04]  /*ef00*/  ISETP.GT.AND P2, PT, R162, 0x20, PT ;  /* 0x00000020a200780c */ /* 0x000fc80003f44270 */
[----:B0-----:R-:W-:Y:S02]  /*ef10*/  FSEL R184, R157, -INF , P2 ;  /* 0xff8000009db87808 */ /* 0x001fe40001000000 */
[C---:B------:R-:W-:Y:S02]  /*ef20*/  ISETP.GT.AND P2, PT, R162.reuse, 0x30, PT ;  /* 0x00000030a200780c */ /* 0x040fe40003f44270 */
[C---:B------:R-:W-:Y:S02]  /*ef30*/  ISETP.GT.AND P3, PT, R162.reuse, 0x1, PT ;  /* 0x00000001a200780c */ /* 0x040fe40003f64270 */
[----:B-1----:R-:W-:Y:S02]  /*ef40*/  FSEL R171, R171, -INF , P2 ;  /* 0xff800000abab7808 */ /* 0x002fe40001000000 */
[----:B------:R-:W-:Y:S02]  /*ef50*/  ISETP.GT.AND P2, PT, R162, 0x40, PT ;  /* 0x00000040a200780c */ /* 0x000fe40003f44270 */
[----:B------:R-:W-:Y:S01]  /*ef60*/  FSEL R175, R175, -INF , P3 ;  /* 0xff800000afaf7808 */ /* 0x000fe20001800000 */
[----:B------:R-:W-:Y:S01]  /*ef70*/  IMAD.IADD R20, R160, 0x1, R20 ;  /* 0x00000001a0147824 */ /* 0x000fe200078e0214 */
[----:B------:R-:W-:-:S02]  /*ef80*/  ISETP.GT.AND P1, PT, R162, 0x9, PT ;  /* 0x00000009a200780c */ /* 0x000fc40003f24270 */
[C---:B------:R-:W-:Y:S02]  /*ef90*/  ISETP.GT.AND P3, PT, R162.reuse, 0x11, PT ;  /* 0x00000011a200780c */ /* 0x040fe40003f64270 */
[----:B------:R-:W-:Y:S02]  /*efa0*/  FSEL R163, R163, -INF , P2 ;  /* 0xff800000a3a37808 */ /* 0x000fe40001000000 */
[----:B------:R-:W-:Y:S01]  /*efb0*/  ISETP.GT.AND P2, PT, R162, 0x50, PT ;  /* 0x00000050a200780c */ /* 0x000fe20003f44270 */
[----:B------:R-:W-:Y:S01]  /*efc0*/  FMUL.FTZ R211, R196, UR43 ;  /* 0x0000002bc4d37c20 */ /* 0x000fe20008410000 */
[----:B------:R-:W-:Y:S02]  /*efd0*/  FSEL R161, R161, -INF , P1 ;  /* 0xff800000a1a17808 */ /* 0x000fe40000800000 */
[----:B------:R-:W-:Y:S01]  /*efe0*/  FSEL R196, R152, -INF , P3 ;  /* 0xff80000098c47808 */ /* 0x000fe20001800000 */
[----:B------:R-:W-:Y:S01]  /*eff0*/  IMAD.MOV.U32 R152, RZ, RZ, R179 ;  /* 0x000000ffff987224 */ /* 0x000fe200078e00b3 */
[----:B------:R-:W-:-:S02]  /*f000*/  ISETP.GT.AND P1, PT, R162, 0x19, PT ;  /* 0x00000019a200780c */ /* 0x000fc40003f24270 */
[----:B------:R-:W-:Y:S02]  /*f010*/  FSEL R178, R178, -INF , P2 ;  /* 0xff800000b2b27808 */ /* 0x000fe40001000000 */
[----:B------:R-:W-:Y:S02]  /*f020*/  ISETP.GT.AND P2, PT, R20, RZ, PT ;  /* 0x000000ff1400720c */ /* 0x000fe40003f44270 */
[----:B------:R-:W-:Y:S02]  /*f030*/  FSEL R179, R153, -INF , P1 ;  /* 0xff80000099b37808 */ /* 0x000fe40000800000 */
[----:B------:R-:W-:Y:S02]  /*f040*/  FSEL R153, R152, -INF , P2 ;  /* 0xff80000098997808 */ /* 0x000fe40001000000 */
[----:B------:R-:W-:Y:S02]  /*f050*/  ISETP.GT.AND P4, PT, R162, 0x8, PT ;  /* 0x00000008a200780c */ /* 0x000fe40003f84270 */
[----:B------:R-:W-:-:S02]  /*f060*/  FMNMX.FTZ R152, R177, R209, !PT ;  /* 0x000000d1b1987209 */ /* 0x000fc40007810000 */
[----:B------:R-:W-:Y:S02]  /*f070*/  FSEL R154, R154, -INF , P4 ;  /* 0xff8000009a9a7808 */ /* 0x000fe40002000000 */
[----:B------:R-:W-:-:S04]  /*f080*/  FMNMX.FTZ R152, R175, R152, !PT ;  /* 0x00000098af987209 */ /* 0x000fc80007810000 */
[----:B------:R-:W-:-:S04]  /*f090*/  FMNMX.FTZ R152, R154, R152, !PT ;  /* 0x000000989a987209 */ /* 0x000fc80007810000 */
[----:B------:R-:W-:Y:S02]  /*f0a0*/  FMNMX.FTZ R152, R161, R152, !PT ;  /* 0x00000098a1987209 */ /* 0x000fe40007810000 */
[----:B------:R-:W-:Y:S02]  /*f0b0*/  ISETP.GT.AND P4, PT, R162, 0x18, PT ;  /* 0x00000018a200780c */ /* 0x000fe40003f84270 */
[----:B------:R-:W-:Y:S01]  /*f0c0*/  FMNMX.FTZ R152, R210, R152, !PT ;  /* 0x00000098d2987209 */ /* 0x000fe20007810000 */
[----:B------:R-:W-:Y:S01]  /*f0d0*/  FMUL.FTZ R160, R197, UR43 ;  /* 0x0000002bc5a07c20 */ /* 0x000fe20008410000 */
[----:B------:R-:W-:Y:S02]  /*f0e0*/  FSEL R197, R155, -INF , P4 ;  /* 0xff8000009bc57808 */ /* 0x000fe40002000000 */
[----:B------:R-:W-:-:S04]  /*f0f0*/  FMNMX.FTZ R152, R196, R152, !PT ;  /* 0x00000098c4987209 */ /* 0x000fc80007810000 */
[----:B------:R-:W-:Y:S02]  /*f100*/  FMNMX.FTZ R152, R197, R152, !PT ;  /* 0x00000098c5987209 */ /* 0x000fe40007810000 */
[C---:B------:R-:W-:Y:S02]  /*f110*/  ISETP.GT.AND P3, PT, R162.reuse, 0x21, PT ;  /* 0x00000021a200780c */ /* 0x040fe40003f64270 */
[----:B------:R-:W-:Y:S02]  /*f120*/  FMNMX.FTZ R152, R179, R152, !PT ;  /* 0x00000098b3987209 */ /* 0x000fe40007810000 */
[----:B------:R-:W-:Y:S02]  /*f130*/  ISETP.GT.AND P4, PT, R162, 0x28, PT ;  /* 0x00000028a200780c */ /* 0x000fe40003f84270 */
[----:B------:R-:W-:Y:S02]  /*f140*/  FSEL R185, R156, -INF , P3 ;  /* 0xff8000009cb97808 */ /* 0x000fe40001800000 */
[----:B------:R-:W-:Y:S01]  /*f150*/  FMNMX.FTZ R152, R184, R152, !PT ;  /* 0x00000098b8987209 */ /* 0x000fe20007810000 */
[----:B------:R-:W-:Y:S01]  /*f160*/  IMAD.MOV.U32 R189, RZ, RZ, R186 ;  /* 0x000000ffffbd7224 */ /* 0x000fe200078e00ba */
[----:B------:R-:W-:-:S02]  /*f170*/  ISETP.GT.AND P1, PT, R162, 0x29, PT ;  /* 0x00000029a200780c */ /* 0x000fc40003f24270 */
[----:B------:R-:W-:Y:S02]  /*f180*/  FSEL R186, R159, -INF , P4 ;  /* 0xff8000009fba7808 */ /* 0x000fe40002000000 */
[----:B------:R-:W-:Y:S01]  /*f190*/  FMNMX.FTZ R152, R185, R152, !PT ;  /* 0x00000098b9987209 */ /* 0x000fe20007810000 */
[----:B------:R-:W-:Y:S01]  /*f1a0*/  IMAD.MOV.U32 R188, RZ, RZ, R187 ;  /* 0x000000ffffbc7224 */ /* 0x000fe200078e00bb */
[----:B------:R-:W-:Y:S02]  /*f1b0*/  FSEL R187, R158, -INF , P1 ;  /* 0xff8000009ebb7808 */ /* 0x000fe40000800000 */
[----:B------:R-:W-:Y:S01]  /*f1c0*/  FMNMX.FTZ R152, R186, R152, !PT ;  /* 0x00000098ba987209 */ /* 0x000fe20007810000 */
[----:B------:R-:W0:Y:S01]  /*f1d0*/  MUFU.TANH R211, R211 ;  /* 0x000000d300d37308 */ /* 0x000e220000002400 */
[----:B------:R-:W-:Y:S02]  /*f1e0*/  ISETP.GT.AND P3, PT, R162, 0x31, PT ;  /* 0x00000031a200780c */ /* 0x000fe40003f64270 */
[----:B------:R-:W-:-:S02]  /*f1f0*/  FMNMX.FTZ R152, R187, R152, !PT ;  /* 0x00000098bb987209 */ /* 0x000fc40007810000 */
[----:B------:R-:W-:Y:S02]  /*f200*/  ISETP.GT.AND P4, PT, R162, 0x38, PT ;  /* 0x00000038a200780c */ /* 0x000fe40003f84270 */
[----:B------:R-:W-:Y:S01]  /*f210*/  FSEL R172, R172, -INF , P3 ;  /* 0xff800000acac7808 */ /* 0x000fe20001800000 */
[----:B------:R-:W1:Y:S01]  /*f220*/  MUFU.TANH R160, R160 ;  /* 0x000000a000a07308 */ /* 0x000e620000002400 */
[----:B------:R-:W-:Y:S02]  /*f230*/  FMNMX.FTZ R152, R171, R152, !PT ;  /* 0x00000098ab987209 */ /* 0x000fe40007810000 */
[C---:B------:R-:W-:Y:S02]  /*f240*/  ISETP.GT.AND P1, PT, R162.reuse, 0x39, PT ;  /* 0x00000039a200780c */ /* 0x040fe40003f24270 */
[----:B------:R-:W-:Y:S02]  /*f250*/  FSEL R173, R173, -INF , P4 ;  /* 0xff800000adad7808 */ /* 0x000fe40002000000 */
[----:B------:R-:W-:-:S02]  /*f260*/  ISETP.GT.AND P3, PT, R162, 0x41, PT ;  /* 0x00000041a200780c */ /* 0x000fc40003f64270 */
[----:B------:R-:W-:Y:S02]  /*f270*/  ISETP.GT.AND P4, PT, R162, 0x48, PT ;  /* 0x00000048a200780c */ /* 0x000fe40003f84270 */
[----:B------:R-:W-:Y:S02]  /*f280*/  FMNMX.FTZ R152, R172, R152, !PT ;  /* 0x00000098ac987209 */ /* 0x000fe40007810000 */
[----:B------:R-:W-:Y:S02]  /*f290*/  FSEL R174, R174, -INF , P1 ;  /* 0xff800000aeae7808 */ /* 0x000fe40000800000 */
[----:B------:R-:W-:Y:S02]  /*f2a0*/  ISETP.GT.AND P1, PT, R162, 0x49, PT ;  /* 0x00000049a200780c */ /* 0x000fe40003f24270 */
[----:B------:R-:W-:Y:S02]  /*f2b0*/  FSEL R164, R164, -INF , P3 ;  /* 0xff800000a4a47808 */ /* 0x000fe40001800000 */
[----:B------:R-:W-:-:S02]  /*f2c0*/  FSEL R165, R165, -INF , P4 ;  /* 0xff800000a5a57808 */ /* 0x000fc40002000000 */
[----:B------:R-:W-:Y:S02]  /*f2d0*/  FMNMX.FTZ R152, R173, R152, !PT ;  /* 0x00000098ad987209 */ /* 0x000fe40007810000 */
[C---:B------:R-:W-:Y:S02]  /*f2e0*/  ISETP.GT.AND P3, PT, R162.reuse, 0x51, PT ;  /* 0x00000051a200780c */ /* 0x040fe40003f64270 */
[----:B------:R-:W-:Y:S02]  /*f2f0*/  ISETP.GT.AND P4, PT, R162, 0x58, PT ;  /* 0x00000058a200780c */ /* 0x000fe40003f84270 */
[----:B------:R-:W-:Y:S02]  /*f300*/  FSEL R166, R166, -INF , P1 ;  /* 0xff800000a6a67808 */ /* 0x000fe40000800000 */
[----:B------:R-:W-:Y:S02]  /*f310*/  FMNMX.FTZ R152, R174, R152, !PT ;  /* 0x00000098ae987209 */ /* 0x000fe40007810000 */
[----:B------:R-:W-:-:S02]  /*f320*/  ISETP.GT.AND P1, PT, R162, 0x59, PT ;  /* 0x00000059a200780c */ /* 0x000fc40003f24270 */
[----:B------:R-:W-:Y:S02]  /*f330*/  FSEL R229, R229, -INF , P3 ;  /* 0xff800000e5e57808 */ /* 0x000fe40001800000 */
[----:B0-----:R-:W-:Y:S02]  /*f340*/  FSEL R211, R211, -INF , P4 ;  /* 0xff800000d3d37808 */ /* 0x001fe40002000000 */
[C---:B------:R-:W-:Y:S02]  /*f350*/  ISETP.GT.AND P3, PT, R20.reuse, 0x1, PT ;  /* 0x000000011400780c */ /* 0x040fe40003f64270 */
[----:B------:R-:W-:Y:S02]  /*f360*/  ISETP.GT.AND P4, PT, R20, 0x8, PT ;  /* 0x000000081400780c */ /* 0x000fe40003f84270 */
[----:B------:R-:W-:Y:S02]  /*f370*/  FMNMX.FTZ R152, R163, R152, !PT ;  /* 0x00000098a3987209 */ /* 0x000fe40007810000 */
[----:B-1----:R-:W-:-:S02]  /*f380*/  FSEL R156, R160, -INF , P1 ;  /* 0xff800000a09c7808 */ /* 0x002fc40000800000 */
[C---:B------:R-:W-:Y:S02]  /*f390*/  ISETP.GT.AND P1, PT, R20.reuse, 0x9, PT ;  /* 0x000000091400780c */ /* 0x040fe40003f24270 */
[----:B------:R-:W-:Y:S02]  /*f3a0*/  ISETP.GT.AND P2, PT, R20, 0x10, PT ;  /* 0x000000101400780c */ /* 0x000fe40003f44270 */
[----:B------:R-:W-:Y:S02]  /*f3b0*/  FSEL R160, R193, -INF , P3 ;  /* 0xff800000c1a07808 */ /* 0x000fe40001800000 */
[----:B------:R-:W-:Y:S02]  /*f3c0*/  FSEL R155, R192, -INF , P4 ;  /* 0xff800000c09b7808 */ /* 0x000fe40002000000 */
[C---:B------:R-:W-:Y:S02]  /*f3d0*/  ISETP.GT.AND P3, PT, R20.reuse, 0x11, PT ;  /* 0x000000111400780c */ /* 0x040fe40003f64270 */
[----:B------:R-:W-:Y:S01]  /*f3e0*/  ISETP.GT.AND P4, PT, R20, 0x18, PT ;  /* 0x000000181400780c */ /* 0x000fe20003f84270 */
[----:B------:R0:W1:Y:S01]  /*f3f0*/  MUFU.TANH R158, R190 ;  /* 0x000000be009e7308 */ /* 0x0000620000002400 */
[----:B------:R-:W-:-:S02]  /*f400*/  FMNMX.FTZ R152, R164, R152, !PT ;  /* 0x00000098a4987209 */ /* 0x000fc40007810000 */
[----:B------:R-:W-:Y:S02]  /*f410*/  FSEL R193, R189, -INF , P1 ;  /* 0xff800000bdc17808 */ /* 0x000fe40000800000 */
[----:B------:R-:W-:Y:S02]  /*f420*/  ISETP.GT.AND P1, PT, R20, 0x19, PT ;  /* 0x000000191400780c */ /* 0x000fe40003f24270 */
[----:B------:R-:W-:Y:S02]  /*f430*/  FSEL R192, R182, -INF , P4 ;  /* 0xff800000b6c07808 */ /* 0x000fe40002000000 */
[----:B0-----:R-:W-:Y:S02]  /*f440*/  FSEL R190, R188, -INF , P2 ;  /* 0xff800000bcbe7808 */ /* 0x001fe40001000000 */
[----:B------:R-:W-:Y:S02]  /*f450*/  FSEL R188, R183, -INF , P3 ;  /* 0xff800000b7bc7808 */ /* 0x000fe40001800000 */
[----:B------:R-:W-:-:S02]  /*f460*/  ISETP.GT.AND P2, PT, R20, 0x20, PT ;  /* 0x000000201400780c */ /* 0x000fc40003f44270 */
[C---:B------:R-:W-:Y:S02]  /*f470*/  ISETP.GT.AND P3, PT, R20.reuse, 0x21, PT ;  /* 0x000000211400780c */ /* 0x040fe40003f64270 */
[----:B------:R-:W-:Y:S02]  /*f480*/  ISETP.GT.AND P4, PT, R20, 0x28, PT ;  /* 0x000000281400780c */ /* 0x000fe40003f84270 */
[----:B------:R-:W-:Y:S02]  /*f490*/  FMNMX.FTZ R152, R165, R152, !PT ;  /* 0x00000098a5987209 */ /* 0x000fe40007810000 */
[----:B------:R-:W-:Y:S02]  /*f4a0*/  FSEL R189, R181, -INF , P1 ;  /* 0xff800000b5bd7808 */ /* 0x000fe40000800000 */
[----:B------:R-:W-:Y:S02]  /*f4b0*/  FSEL R180, R180, -INF , P2 ;  /* 0xff800000b4b47808 */ /* 0x000fe40001000000 */
[----:B------:R-:W-:-:S02]  /*f4c0*/  FSEL R181, R6, -INF , P3 ;  /* 0xff80000006b57808 */ /* 0x000fc40001800000 */
[----:B------:R-:W-:Y:S01]  /*f4d0*/  FSEL R182, R5, -INF , P4 ;  /* 0xff80000005b67808 */ /* 0x000fe20002000000 */
[----:B------:R-:W-:Y:S01]  /*f4e0*/  UMOV UR46, UR45 ;  /* 0x0000002d002e7c82 */ /* 0x000fe20008000000 */
[----:B------:R-:W-:Y:S01]  /*f4f0*/  FMNMX.FTZ R152, R166, R152, !PT ;  /* 0x00000098a6987209 */ /* 0x000fe20007810000 */
[----:B------:R-:W-:Y:S01]  /*f500*/  FMUL.FTZ R191, R191, UR43 ;  /* 0x0000002bbfbf7c20 */ /* 0x000fe20008410000 */
[----:B------:R-:W-:Y:S01]  /*f510*/  ISETP.GT.AND P1, PT, R20, 0x29, PT ;  /* 0x000000291400780c */ /* 0x000fe20003f24270 */
[----:B------:R-:W-:Y:S01]  /*f520*/  FMUL.FTZ R194, R194, UR43 ;  /* 0x0000002bc2c27c20 */ /* 0x000fe20008410000 */
[C---:B------:R-:W-:Y:S01]  /*f530*/  ISETP.GT.AND P2, PT, R20.reuse, 0x30, PT ;  /* 0x000000301400780c */ /* 0x040fe20003f44270 */
[----:B------:R-:W-:Y:S01]  /*f540*/  FMUL.FTZ R195, R195, UR43 ;  /* 0x0000002bc3c37c20 */ /* 0x000fe20008410000 */
[C---:B------:R-:W-:Y:S01]  /*f550*/  ISETP.GT.AND P3, PT, R20.reuse, 0x31, PT ;  /* 0x000000311400780c */ /* 0x040fe20003f64270 */
[----:B------:R0:W5:Y:S01]  /*f560*/  LDL.LU R6, [R1+0x1fc] ;  /* 0x0001fc0001067983 */ /* 0x0001620000300800 */
[----:B------:R-:W-:-:S02]  /*f570*/  ISETP.GT.AND P4, PT, R20, 0x38, PT ;  /* 0x000000381400780c */ /* 0x000fc40003f84270 */
[----:B------:R-:W-:Y:S02]  /*f580*/  FMNMX.FTZ R152, R178, R152, !PT ;  /* 0x00000098b2987209 */ /* 0x000fe40007810000 */
[----:B------:R-:W-:Y:S01]  /*f590*/  ISETP.GT.AND P5, PT, R20, 0x59, PT ;  /* 0x000000591400780c */ /* 0x000fe20003fa4270 */
[----:B------:R2:W-:Y:S01]  /*f5a0*/  MUFU.TANH R162, R191 ;  /* 0x000000bf00a27308 */ /* 0x0005e20000002400 */
[----:B------:R-:W-:Y:S01]  /*f5b0*/  FSEL R183, R4, -INF , P1 ;  /* 0xff80000004b77808 */ /* 0x000fe20000800000 */
[----:B------:R0:W5:Y:S01]  /*f5c0*/  LDL.LU R5, [R1+0x1f8] ;  /* 0x0001f80001057983 */ /* 0x0001620000300800 */
[----:B------:R-:W-:Y:S02]  /*f5d0*/  FSEL R170, R170, -INF , P2 ;  /* 0xff800000aaaa7808 */ /* 0x000fe40001000000 */
[----:B------:R-:W-:Y:S01]  /*f5e0*/  FSEL R167, R167, -INF , P3 ;  /* 0xff800000a7a77808 */ /* 0x000fe20001800000 */
[----:B------:R0:W5:Y:S01]  /*f5f0*/  LDL.LU R4, [R1+0x1f4] ;  /* 0x0001f40001047983 */ /* 0x0001620000300800 */
[----:B------:R-:W-:-:S02]  /*f600*/  FSEL R168, R168, -INF , P4 ;  /* 0xff800000a8a87808 */ /* 0x000fc40002000000 */
[C---:B------:R-:W-:Y:S02]  /*f610*/  ISETP.GT.AND P1, PT, R20.reuse, 0x39, PT ;  /* 0x000000391400780c */ /* 0x040fe40003f24270 */
[C---:B------:R-:W-:Y:S02]  /*f620*/  ISETP.GT.AND P2, PT, R20.reuse, 0x40, PT ;  /* 0x000000401400780c */ /* 0x040fe40003f44270 */
[C---:B------:R-:W-:Y:S02]  /*f630*/  ISETP.GT.AND P3, PT, R20.reuse, 0x41, PT ;  /* 0x000000411400780c */ /* 0x040fe40003f64270 */
[----:B------:R-:W-:Y:S02]  /*f640*/  ISETP.GT.AND P4, PT, R20, 0x48, PT ;  /* 0x000000481400780c */ /* 0x000fe40003f84270 */
[----:B------:R-:W-:Y:S02]  /*f650*/  FMNMX.FTZ R152, R229, R152, !PT ;  /* 0x00000098e5987209 */ /* 0x000fe40007810000 */
[----:B------:R-:W-:-:S02]  /*f660*/  FSEL R169, R169, -INF , P1 ;  /* 0xff800000a9a97808 */ /* 0x000fc40000800000 */
[----:B------:R-:W-:Y:S02]  /*f670*/  FSEL R159, R2, -INF , P2 ;  /* 0xff800000029f7808 */ /* 0x000fe40001000000 */
[----:B------:R-:W-:Y:S02]  /*f680*/  FSEL R157, R176, -INF , P3 ;  /* 0xff800000b09d7808 */ /* 0x000fe40001800000 */
[----:B-1----:R-:W-:Y:S02]  /*f690*/  FSEL R158, R158, -INF , P4 ;  /* 0xff8000009e9e7808 */ /* 0x002fe40002000000 */
[C---:B------:R-:W-:Y:S02]  /*f6a0*/  ISETP.GT.AND P1, PT, R20.reuse, 0x49, PT ;  /* 0x000000491400780c */ /* 0x040fe40003f24270 */
[C---:B------:R-:W-:Y:S02]  /*f6b0*/  ISETP.GT.AND P2, PT, R20.reuse, 0x50, PT ;  /* 0x000000501400780c */ /* 0x040fe40003f44270 */
[----:B------:R-:W-:-:S02]  /*f6c0*/  ISETP.GT.AND P3, PT, R20, 0x51, PT ;  /* 0x000000511400780c */ /* 0x000fc40003f64270 */
[----:B------:R-:W-:Y:S02]  /*f6d0*/  ISETP.GT.AND P4, PT, R20, 0x58, PT ;  /* 0x000000581400780c */ /* 0x000fe40003f84270 */
        /* <DEDUP_REMOVED lines=9> */
[----:B------:R-:W-:-:S03]  /*f770*/  FSEL R176, R176, RZ, P6 ;  /* 0x000000ffb0b07208 */ /* 0x000fc60003000000 */
[----:B------:R-:W-:Y:S02]  /*f780*/  FADD.FTZ R152, -R152, R209 ;  /* 0x000000d198987221 */ /* 0x000fe40000010100 */
[--C-:B------:R-:W-:Y:S02]  /*f790*/  FFMA.FTZ R177, R177, UR46, -R176.reuse ;  /* 0x0000002eb1b17c23 */ /* 0x100fe400080108b0 */
[----:B------:R-:W-:Y:S01]  /*f7a0*/  FMUL.FTZ R152, R152, UR46 ;  /* 0x0000002e98987c20 */ /* 0x000fe20008410000 */
[----:B--2---:R-:W-:-:S03]  /*f7b0*/  FFMA.FTZ R191, R210, UR46, -R176 ;  /* 0x0000002ed2bf7c23 */ /* 0x004fc600080108b0 */
[----:B------:R-:W-:Y:S08]  /*f7c0*/  MUFU.EX2 R177, R177 ;  /* 0x000000b100b17308 */ /* 0x000ff00000000800 */
[----:B------:R-:W1:Y:S01]  /*f7d0*/  MUFU.EX2 R210, R152 ;  /* 0x0000009800d27308 */ /* 0x000e620000000800 */
[----:B------:R-:W-:Y:S01]  /*f7e0*/  FFMA.FTZ R209, R179, UR46, -R176 ;  /* 0x0000002eb3d17c23 */ /* 0x000fe200080108b0 */
[----:B-1----:R-:W-:Y:S01]  /*f7f0*/  FFMA.FTZ R179, R210, R3, R177 ;  /* 0x00000003d2b37223 */ /* 0x002fe200000100b1 */
        /* <DEDUP_REMOVED lines=9> */
[----:B------:R-:W-:-:S03]  /*f890*/  FFMA.FTZ R175, R175, UR46, -R176 ;  /* 0x0000002eafaf7c23 */ /* 0x000fc600080108b0 */
[----:B------:R-:W-:Y:S01]  /*f8a0*/  FMNMX.FTZ R3, R181, R3, !PT ;  /* 0x00000003b5037209 */ /* 0x000fe20007810000 */
[----:B------:R1:W2:Y:S03]  /*f8b0*/  MUFU.EX2 R152, R175 ;  /* 0x000000af00987308 */ /* 0x0002a60000000800 */
[----:B------:R-:W-:-:S04]  /*f8c0*/  FMNMX.FTZ R3, R182, R3, !PT ;  /* 0x00000003b6037209 */ /* 0x000fc80007810000 */
[----:B-1----:R-:W-:Y:S01]  /*f8d0*/  FMNMX.FTZ R175, R183, R3, !PT ;  /* 0x00000003b7af7209 */ /* 0x002fe20007810000 */
[----:B------:R-:W-:-:S03]  /*f8e0*/  FFMA.FTZ R154, R154, UR46, -R176 ;  /* 0x0000002e9a9a7c23 */ /* 0x000fc600080108b0 */
[----:B------:R-:W-:Y:S01]  /*f8f0*/  FMNMX.FTZ R175, R170, R175, !PT ;  /* 0x000000afaaaf7209 */ /* 0x000fe20007810000 */
        /* <DEDUP_REMOVED lines=19> */
[----:B------:R-:W-:Y:S01]  /*fa30*/  FMNMX.FTZ R176, R167, R175, !PT ;  /* 0x000000afa7b07209 */ /* 0x000fe20007810000 */
[----:B--2---:R-:W-:-:S03]  /*fa40*/  FADD.FTZ R179, R152, R179 ;  /* 0x000000b398b37221 */ /* 0x004fc60000010000 */
[----:B------:R-:W-:Y:S01]  /*fa50*/  FMNMX.FTZ R176, R168, R176, !PT ;  /* 0x000000b0a8b07209 */ /* 0x000fe20007810000 */
[----:B------:R-:W1:Y:S01]  /*fa60*/  MUFU.TANH R3, R194 ;  /* 0x000000c200037308 */ /* 0x000e620000002400 */
[----:B------:R-:W-:Y:S01]  /*fa70*/  F2FP.BF16.F32.PACK_AB R152, R152, R177 ;  /* 0x000000b19898723e */ /* 0x000fe200000010ff */
[----:B------:R-:W-:Y:S01]  /*fa80*/  FMUL.FTZ R177, R198, UR43 ;  /* 0x0000002bc6b17c20 */ /* 0x000fe20008410000 */
[----:B------:R-:W-:Y:S01]  /*fa90*/  FMNMX.FTZ R176, R169, R176, !PT ;  /* 0x000000b0a9b07209 */ /* 0x000fe20007810000 */
[----:B------:R-:W-:-:S03]  /*faa0*/  FMUL.FTZ R178, R199, UR43 ;  /* 0x0000002bc7b27c20 */ /* 0x000fc60008410000 */
[----:B------:R-:W-:Y:S01]  /*fab0*/  FMNMX.FTZ R176, R159, R176, !PT ;  /* 0x000000b09fb07209 */ /* 0x000fe20007810000 */
[----:B------:R-:W2:Y:S03]  /*fac0*/  MUFU.TANH R175, R195 ;  /* 0x000000c300af7308 */ /* 0x000ea60000002400 */
[----:B------:R-:W-:-:S05]  /*fad0*/  FMNMX.FTZ R176, R157, R176, !PT ;  /* 0x000000b09db07209 */ /* 0x000fca0007810000 */
[----:B------:R-:W3:Y:S01]  /*fae0*/  MUFU.TANH R177, R177 ;  /* 0x000000b100b17308 */ /* 0x000ee20000002400 */
[----:B------:R-:W-:Y:S02]  /*faf0*/  FSEL R162, R162, -INF , P1 ;  /* 0xff800000a2a27808 */ /* 0x000fe40000800000 */
[----:B------:R-:W-:-:S05]  /*fb00*/  FMNMX.FTZ R176, R158, R176, !PT ;  /* 0x000000b09eb07209 */ /* 0x000fca0007810000 */
[----:B------:R-:W4:Y:S01]  /*fb10*/  MUFU.TANH R178, R178 ;  /* 0x000000b200b27308 */ /* 0x000f220000002400 */
[----:B-1----:R-:W-:Y:S02]  /*fb20*/  FSEL R3, R3, -INF , P2 ;  /* 0xff80000003037808 */ /* 0x002fe40001000000 */
[----:B------:R-:W-:Y:S02]  /*fb30*/  FMNMX.FTZ R176, R162, R176, !PT ;  /* 0x000000b0a2b07209 */ /* 0x000fe40007810000 */
[----:B--2---:R-:W-:Y:S02]  /*fb40*/  FSEL R175, R175, -INF , P3 ;  /* 0xff800000afaf7808 */ /* 0x004fe40001800000 */
[----:B------:R-:W-:Y:S02]  /*fb50*/  FMNMX.FTZ R176, R3, R176, !PT ;  /* 0x000000b003b07209 */ /* 0x000fe40007810000 */
[----:B---3--:R-:W-:Y:S02]  /*fb60*/  FSEL R177, R177, -INF , P4 ;  /* 0xff800000b1b17808 */ /* 0x008fe40002000000 */
[----:B------:R-:W-:-:S04]  /*fb70*/  FMNMX.FTZ R176, R175, R176, !PT ;  /* 0x000000b0afb07209 */ /* 0x000fc80007810000 */
[----:B------:R-:W-:Y:S02]  /*fb80*/  FMNMX.FTZ R176, R177, R176, !PT ;  /* 0x000000b0b1b07209 */ /* 0x000fe40007810000 */
[----:B----4-:R-:W-:-:S04]  /*fb90*/  FSEL R178, R178, -INF , P5 ;  /* 0xff800000b2b27808 */ /* 0x010fc80002800000 */
[----:B------:R-:W-:-:S05]  /*fba0*/  FMNMX.FTZ R176, R178, R176, !PT ;  /* 0x000000b0b2b07209 */ /* 0x000fca0007810000 */
[----:B------:R-:W1:Y:S01]  /*fbb0*/  SHFL.BFLY PT, R194, R176, 0x2, 0x1f ;  /* 0x0c401f00b0c27f89 */ /* 0x000e6200000e0000 */
[----:B------:R-:W2:Y:S01]  /*fbc0*/  MUFU.EX2 R154, R154 ;  /* 0x0000009a009a7308 */ /* 0x000ea20000000800 */
[----:B-1----:R-:W-:-:S05]  /*fbd0*/  FMNMX.FTZ R176, R176, R194, !PT ;  /* 0x000000c2b0b07209 */ /* 0x002fca0007810000 */
[----:B------:R-:W1:Y:S02]  /*fbe0*/  SHFL.BFLY PT, R194, R176, 0x1, 0x1f ;  /* 0x0c201f00b0c27f89 */ /* 0x000e6400000e0000 */
[----:B------:R-:W3:Y:S01]  /*fbf0*/  MUFU.EX2 R161, R161 ;  /* 0x000000a100a17308 */ /* 0x000ee20000000800 */
[----:B--2---:R-:W-:Y:S01]  /*fc00*/  FADD.FTZ R179, R154, R179 ;  /* 0x000000b39ab37221 */ /* 0x004fe20000010000 */
[----:B------:R-:W2:Y:S01]  /*fc10*/  S2R R199, SR_TID.X ;  /* 0x0000000000c77919 */ /* 0x000ea20000002100 */
[----:B-1----:R-:W-:Y:S02]  /*fc20*/  FMNMX.FTZ R176, R176, R194, !PT ;  /* 0x000000c2b0b07209 */ /* 0x002fe40007810000 */
[C---:B---3--:R-:W-:Y:S02]  /*fc30*/  FADD.FTZ R194, R161.reuse, R179 ;  /* 0x000000b3a1c27221 */ /* 0x048fe40000010000 */
[----:B------:R-:W-:Y:S02]  /*fc40*/  FSETP.NEU.FTZ.AND P1, PT, R176, -INF , PT ;  /* 0xff800000b000780b */ /* 0x000fe40003f3d000 */
[----:B------:R-:W-:-:S02]  /*fc50*/  F2FP.BF16.F32.PACK_AB R154, R161, R154 ;  /* 0x0000009aa19a723e */ /* 0x000fc400000010ff */
[C---:B------:R-:W-:Y:S01]  /*fc60*/  FSEL R161, R176.reuse, RZ, P1 ;  /* 0x000000ffb0a17208 */ /* 0x040fe20000800000 */
[----:B------:R-:W-:-:S04]  /*fc70*/  FMUL.FTZ R179, R176, UR46 ;  /* 0x0000002eb0b37c20 */ /* 0x000fc80008410000 */
[----:B------:R-:W-:Y:S01]  /*fc80*/  FADD.FTZ R161, -R161, R208 ;  /* 0x000000d0a1a17221 */ /* 0x000fe20000010100 */
[----:B------:R-:W-:-:S03]  /*fc90*/  FSEL R179, R179, RZ, P1 ;  /* 0x000000ffb3b37208 */ /* 0x000fc60000800000 */
[----:B------:R-:W-:Y:S01]  /*fca0*/  FMUL.FTZ R161, R161, UR46 ;  /* 0x0000002ea1a17c20 */ /* 0x000fe20008410000 */
[----:B------:R-:W-:Y:S02]  /*fcb0*/  IMAD.U32 R198, RZ, RZ, UR37 ;  /* 0x00000025ffc67e24 */ /* 0x000fe4000f8e00ff */
[--C-:B------:R-:W-:Y:S01]  /*fcc0*/  FFMA.FTZ R153, R153, UR46, -R179.reuse ;  /* 0x0000002e99997c23 */ /* 0x100fe200080108b3 */
[----:B------:R1:W-:Y:S01]  /*fcd0*/  MUFU.EX2 R195, R161 ;  /* 0x000000a100c37308 */ /* 0x0003e20000000800 */
[----:B------:R-:W-:Y:S01]  /*fce0*/  FFMA.FTZ R160, R160, UR46, -R179 ;  /* 0x0000002ea0a07c23 */ /* 0x000fe200080108b3 */
[----:B-1----:R-:W-:-:S06]  /*fcf0*/  IADD3 R161, R15, 0x32440, RZ ;  /* 0x000324400fa17810 */ /* 0x002fcc0007ffe0ff */
[----:B------:R-:W1:Y:S01]  /*fd00*/  MUFU.EX2 R153, R153 ;  /* 0x0000009900997308 */ /* 0x000e620000000800 */
[----:B------:R-:W-:-:S04]  /*fd10*/  PRMT R161, R198, 0x654, R161 ;  /* 0x00000654c6a17816 */ /* 0x000fc800000000a1 */
[----:B------:R3:W-:Y:S03]  /*fd20*/  SYNCS.ARRIVE.TRANS64.RED.A1T0 RZ, [R161+URZ], RZ ;  /* 0x000000ffa1ff79a7 */ /* 0x0007e6000810043f */
[----:B------:R-:W4:Y:S01]  /*fd30*/  MUFU.EX2 R160, R160 ;  /* 0x000000a000a07308 */ /* 0x000f220000000800 */
[----:B--2---:R-:W-:Y:S01]  /*fd40*/  SHF.R.U32.HI R199, RZ, 0x7, R199 ;  /* 0x00000007ffc77819 */ /* 0x004fe200000116c7 */
[----:B---3--:R-:W-:Y:S02]  /*fd50*/  IMAD.MOV.U32 R161, RZ, RZ, 0x40000040 ;  /* 0x40000040ffa17424 */ /* 0x008fe400078e00ff */
[----:B------:R-:W-:-:S03]  /*fd60*/  FFMA.FTZ R193, R193, UR46, -R179 ;  /* 0x0000002ec1c17c23 */ /* 0x000fc600080108b3 */
[----:B------:R-:W-:Y:S01]  /*fd70*/  R2UR UR7, R161 ;  /* 0x00000000a10772ca */ /* 0x000fe200000e0000 */
[----:B------:R-:W-:Y:S01]  /*fd80*/  FFMA.FTZ R161, R155, UR46, -R179 ;  /* 0x0000002e9ba17c23 */ /* 0x000fe200080108b3 */
[----:B------:R-:W-:Y:S02]  /*fd90*/  VIADD R155, R199, 0x8 ;  /* 0x00000008c79b7836 */ /* 0x000fe40000000000 */
[----:B-1----:R-:W-:Y:S01]  /*fda0*/  FFMA.FTZ R0, R195, R0, R153 ;  /* 0x00000000c3007223 */ /* 0x002fe20000010099 */
[----:B------:R-:W-:Y:S01]  /*fdb0*/  MUFU.EX2 R193, R193 ;  /* 0x000000c100c17308 */ /* 0x000fe20000000800 */
[C---:B----4-:R-:W-:Y:S02]  /*fdc0*/  F2FP.BF16.F32.PACK_AB R153, R160.reuse, R153 ;  /* 0x00000099a099723e */ /* 0x050fe400000010ff */
[----:B------:R-:W-:-:S05]  /*fdd0*/  FADD.FTZ R0, R160, R0 ;  /* 0x00000000a0007221 */ /* 0x000fca0000010000 */
[----:B------:R-:W1:Y:S01]  /*fde0*/  MUFU.EX2 R161, R161 ;  /* 0x000000a100a17308 */ /* 0x000e620000000800 */
[----:B------:R1:W-:Y:S01]  /*fdf0*/  BAR.SYNC.DEFER_BLOCKING R155, 0x100 ;  /* 0x0004009b0000751d */ /* 0x0003e20000010000 */
[----:B------:R-:W-:-:S04]  /*fe00*/  IMAD.MOV.U32 R160, RZ, RZ, 0xc00 ;  /* 0x00000c00ffa07424 */ /* 0x000fc800078e00ff */
[----:B------:R-:W-:Y:S02]  /*fe10*/  IMAD R160, R18, R160, UR39 ;  /* 0x0000002712a07e24 */ /* 0x000fe4000f8e02a0 */
[-C--:B------:R-:W-:Y:S01]  /*fe20*/  FMUL.FTZ R24, R24, R210.reuse ;  /* 0x000000d218187220 */ /* 0x080fe20000410000 */
[-C--:B------:R-:W-:Y:S01]  /*fe30*/  FMUL.FTZ R25, R25, R210.reuse ;  /* 0x000000d219197220 */ /* 0x080fe20000410000 */
        /* <DEDUP_REMOVED lines=127> */
[----:B-1----:R-:W-:-:S05]  /*10630*/  F2FP.BF16.F32.PACK_AB R155, R193, R161 ;  /* 0x000000a1c19b723e */ /* 0x002fca00000010ff */
[----:B------:R-:W-:-:S06]  /*10640*/  WARPGROUP.ARRIVE ;  /* 0x00000000000079c5 */ /* 0x000fcc0000000000 */
[----:B------:R-:W-:Y:S01]  /*10650*/  HGMMA.64x256x16.F32.BF16 R24, R152, gdesc[UR4].tnspB, R24, gsb0 ;  /* 0x43e0000498187df0 */ /* 0x000fe20008001818 */
[----:B------:R-:W-:Y:S08]  /*10660*/  MUFU.EX2 R196, R196 ;  /* 0x000000c400c47308 */ /* 0x000ff00000000800 */
[----:B------:R-:W-:Y:S08]  /*10670*/  MUFU.EX2 R197, R197 ;  /* 0x000000c500c57308 */ /* 0x000ff00000000800 */
[----:B------:R-:W-:Y:S01]  /*10680*/  MUFU.EX2 R209, R209 ;  /* 0x000000d100d17308 */ /* 0x000fe20000000800 */
[----:B------:R-:W-:Y:S01]  /*10690*/  FADD.FTZ R0, R161, R0 ;  /* 0x00000000a1007221 */ /* 0x000fe20000010000 */
[----:B------:R-:W-:-:S06]  /*106a0*/  FFMA.FTZ R161, R183, UR46, -R179 ;  /* 0x0000002eb7a17c23 */ /* 0x000fcc00080108b3 */
[----:B------:R-:W-:Y:S08]  /*106b0*/  MUFU.EX2 R184, R184 ;  /* 0x000000b800b87308 */ /* 0x000ff00000000800 */
[----:B------:R-:W-:Y:S08]  /*106c0*/  MUFU.EX2 R185, R185 ;  /* 0x000000b900b97308 */ /* 0x000ff00000000800 */
[----:B------:R-:W-:Y:S08]  /*106d0*/  MUFU.EX2 R186, R186 ;  /* 0x000000ba00ba7308 */ /* 0x000ff00000000800 */
[----:B------:R-:W-:Y:S08]  /*106e0*/  MUFU.EX2 R187, R187 ;  /* 0x000000bb00bb7308 */ /* 0x000ff00000000800 */
[----:B------:R-:W-:Y:S01]  /*106f0*/  MUFU.EX2 R161, R161 ;  /* 0x000000a100a17308 */ /* 0x000fe20000000800 */
[----:B------:R-:W-:-:S02]  /*10700*/  WARPGROUP.DEPBAR.LE gsb0, 0x0 ;  /* 0x00008000000079c5 */ /* 0x000fc40000010000 */
[----:B------:R-:W-:-:S05]  /*10710*/  FFMA.FTZ R155, R190, UR46, -R179 ;  /* 0x0000002ebe9b7c23 */ /* 0x000fca00080108b3 */
[----:B------:R1:W2:Y:S01]  /*10720*/  MUFU.EX2 R154, R191 ;  /* 0x000000bf009a7308 */ /* 0x0002a20000000800 */
[--C-:B------:R-:W-:Y:S01]  /*10730*/  FFMA.FTZ R190, R188, UR46, -R179.reuse ;  /* 0x0000002ebcbe7c23 */ /* 0x100fe200080108b3 */
[--C-:B------:R-:W-:Y:S01]  /*10740*/  FFMA.FTZ R188, R189, UR46, -R179.reuse ;  /* 0x0000002ebdbc7c23 */ /* 0x100fe200080108b3 */
[----:B-1----:R-:W-:-:S05]  /*10750*/  FFMA.FTZ R191, R192, UR46, -R179 ;  /* 0x0000002ec0bf7c23 */ /* 0x002fca00080108b3 */
[----:B------:R-:W1:Y:S08]  /*10760*/  MUFU.EX2 R155, R155 ;  /* 0x0000009b009b7308 */ /* 0x000e700000000800 */
[----:B------:R-:W3:Y:S08]  /*10770*/  MUFU.EX2 R190, R190 ;  /* 0x000000be00be7308 */ /* 0x000ef00000000800 */
[----:B------:R-:W-:Y:S08]  /*10780*/  MUFU.EX2 R191, R191 ;  /* 0x000000bf00bf7308 */ /* 0x000ff00000000800 */
[----:B------:R-:W4:Y:S01]  /*10790*/  MUFU.EX2 R188, R188 ;  /* 0x000000bc00bc7308 */ /* 0x000f220000000800 */
[----:B------:R-:W-:-:S02]  /*107a0*/  VIADD R152, R160, 0x80 ;  /* 0x00000080a0987836 */ /* 0x000fc40000000000 */
[----:B------:R-:W-:Y:S02]  /*107b0*/  IMAD.MOV.U32 R153, RZ, RZ, 0x40000040 ;  /* 0x40000040ff997424 */ /* 0x000fe400078e00ff */
[----:B------:R-:W-:Y:S01]  /*107c0*/  FADD.FTZ R189, R193, R0 ;  /* 0x00000000c1bd7221 */ /* 0x000fe20000010000 */
[----:B------:R-:W-:Y:S02]  /*107d0*/  R2UR UR6, R152 ;  /* 0x00000000980672ca */ /* 0x000fe400000e0000 */
[----:B------:R-:W-:Y:S01]  /*107e0*/  R2UR UR7, R153 ;  /* 0x00000000990772ca */ /* 0x000fe200000e0000 */
[----:B--2---:R-:W-:Y:S01]  /*107f0*/  FADD.FTZ R194, R154, R194 ;  /* 0x000000c29ac27221 */ /* 0x004fe20000010000 */
[----:B------:R-:W-:Y:S01]  /*10800*/  F2FP.BF16.F32.PACK_AB R152, R196, R154 ;  /* 0x0000009ac498723e */ /* 0x000fe200000010ff */
[----:B-1----:R-:W-:Y:S01]  /*10810*/  FADD.FTZ R189, R155, R189 ;  /* 0x000000bd9bbd7221 */ /* 0x002fe20000010000 */
[----:B---3--:R-:W-:Y:S02]  /*10820*/  F2FP.BF16.F32.PACK_AB R153, R190, R155 ;  /* 0x0000009bbe99723e */ /* 0x008fe400000010ff */
[----:B------:R-:W-:-:S02]  /*10830*/  F2FP.BF16.F32.PACK_AB R154, R209, R197 ;  /* 0x000000c5d19a723e */ /* 0x000fc400000010ff */
[----:B----4-:R-:W-:-:S04]  /*10840*/  F2FP.BF16.F32.PACK_AB R155, R188, R191 ;  /* 0x000000bfbc9b723e */ /* 0x010fc800000010ff */
[----:B------:R-:W-:-:S06]  /*10850*/  WARPGROUP.ARRIVE ;  /* 0x00000000000079c5 */ /* 0x000fcc0000000000 */
[----:B------:R-:W-:Y:S01]  /*10860*/  HGMMA.64x256x16.F32.BF16 R24, R152, gdesc[UR4].tnspB, R24, gsb0 ;  /* 0x43e0000498187df0 */ /* 0x000fe20008001818 */
[--C-:B------:R-:W-:Y:S01]  /*10870*/  FFMA.FTZ R192, R180, UR46, -R179.reuse ;  /* 0x0000002eb4c07c23 */ /* 0x100fe200080108b3 */
[--C-:B------:R-:W-:Y:S01]  /*10880*/  FFMA.FTZ R180, R181, UR46, -R179.reuse ;  /* 0x0000002eb5b47c23 */ /* 0x100fe200080108b3 */
[----:B------:R-:W-:-:S04]  /*10890*/  FFMA.FTZ R0, R182, UR46, -R179 ;  /* 0x0000002eb6007c23 */ /* 0x000fc800080108b3 */
[----:B------:R-:W-:Y:S08]  /*108a0*/  MUFU.EX2 R192, R192 ;  /* 0x000000c000c07308 */ /* 0x000ff00000000800 */
[----:B------:R-:W1:Y:S08]  /*108b0*/  MUFU.EX2 R180, R180 ;  /* 0x000000b400b47308 */ /* 0x000e700000000800 */
[----:B------:R-:W2:Y:S01]  /*108c0*/  MUFU.EX2 R0, R0 ;  /* 0x0000000000007308 */ /* 0x000ea20000000800 */
[--C-:B------:R-:W-:Y:S01]  /*108d0*/  FFMA.FTZ R170, R170, UR46, -R179.reuse ;  /* 0x0000002eaaaa7c23 */ /* 0x100fe200080108b3 */
[--C-:B------:R-:W-:Y:S01]  /*108e0*/  FFMA.FTZ R167, R167, UR46, -R179.reuse ;  /* 0x0000002ea7a77c23 */ /* 0x100fe200080108b3 */
[--C-:B------:R-:W-:Y:S01]  /*108f0*/  FFMA.FTZ R168, R168, UR46, -R179.reuse ;  /* 0x0000002ea8a87c23 */ /* 0x100fe200080108b3 */
[----:B------:R-:W-:-:S04]  /*10900*/  FFMA.FTZ R169, R169, UR46, -R179 ;  /* 0x0000002ea9a97c23 */ /* 0x000fc800080108b3 */
[----:B------:R-:W-:Y:S08]  /*10910*/  MUFU.EX2 R171, R171 ;  /* 0x000000ab00ab7308 */ /* 0x000ff00000000800 */
[----:B------:R-:W3:Y:S08]  /*10920*/  MUFU.EX2 R172, R172 ;  /* 0x000000ac00ac7308 */ /* 0x000ef00000000800 */
[----:B------:R-:W-:Y:S08]  /*10930*/  MUFU.EX2 R173, R173 ;  /* 0x000000ad00ad7308 */ /* 0x000ff00000000800 */
[----:B------:R-:W-:Y:S08]  /*10940*/  MUFU.EX2 R174, R174 ;  /* 0x000000ae00ae7308 */ /* 0x000ff00000000800 */
[----:B------:R-:W-:Y:S08]  /*10950*/  MUFU.EX2 R170, R170 ;  /* 0x000000aa00aa7308 */ /* 0x000ff00000000800 */
[----:B------:R-:W4:Y:S08]  /*10960*/  MUFU.EX2 R167, R167 ;  /* 0x000000a700a77308 */ /* 0x000f300000000800 */
[----:B------:R-:W-:Y:S08]  /*10970*/  MUFU.EX2 R168, R168 ;  /* 0x000000a800a87308 */ /* 0x000ff00000000800 */
[----:B------:R-:W0:Y:S01]  /*10980*/  MUFU.EX2 R169, R169 ;  /* 0x000000a900a97308 */ /* 0x000e220000000800 */
[----:B------:R-:W-:-:S02]  /*10990*/  WARPGROUP.DEPBAR.LE gsb0, 0x0 ;  /* 0x00008000000079c5 */ /* 0x000fc40000010000 */
[----:B------:R-:W-:Y:S02]  /*109a0*/  VIADD R152, R160, 0x100 ;  /* 0x00000100a0987836 */ /* 0x000fe40000000000 */
[----:B------:R-:W-:-:S03]  /*109b0*/  IMAD.MOV.U32 R153, RZ, RZ, 0x40000040 ;  /* 0x40000040ff997424 */ /* 0x000fc600078e00ff */
[----:B------:R-:W-:Y:S02]  /*109c0*/  R2UR UR6, R152 ;  /* 0x00000000980672ca */ /* 0x000fe400000e0000 */
[----:B------:R-:W-:Y:S02]  /*109d0*/  R2UR UR7, R153 ;  /* 0x00000000990772ca */ /* 0x000fe400000e0000 */
[----:B------:R-:W-:Y:S02]  /*109e0*/  F2FP.BF16.F32.PACK_AB R152, R185, R184 ;  /* 0x000000b8b998723e */ /* 0x000fe400000010ff */
[----:B-1----:R-:W-:Y:S02]  /*109f0*/  F2FP.BF16.F32.PACK_AB R153, R180, R192 ;  /* 0x000000c0b499723e */ /* 0x002fe400000010ff */
[----:B------:R-:W-:Y:S02]  /*10a00*/  F2FP.BF16.F32.PACK_AB R154, R187, R186 ;  /* 0x000000babb9a723e */ /* 0x000fe400000010ff */
[----:B--2---:R-:W-:-:S04]  /*10a10*/  F2FP.BF16.F32.PACK_AB R155, R161, R0 ;  /* 0x00000000a19b723e */ /* 0x004fc800000010ff */
[----:B------:R-:W-:-:S06]  /*10a20*/  WARPGROUP.ARRIVE ;  /* 0x00000000000079c5 */ /* 0x000fcc0000000000 */
[----:B------:R-:W-:Y:S01]  /*10a30*/  HGMMA.64x256x16.F32.BF16 R24, R152, gdesc[UR4].tnspB, R24, gsb0 ;  /* 0x43e0000498187df0 */ /* 0x000fe20008001818 */
[--C-:B------:R-:W-:Y:S01]  /*10a40*/  FFMA.FTZ R159, R159, UR46, -R179.reuse ;  /* 0x0000002e9f9f7c23 */ /* 0x100fe200080108b3 */
[--C-:B------:R-:W-:Y:S01]  /*10a50*/  FFMA.FTZ R157, R157, UR46, -R179.reuse ;  /* 0x0000002e9d9d7c23 */ /* 0x100fe200080108b3 */
[--C-:B------:R-:W-:Y:S01]  /*10a60*/  FFMA.FTZ R158, R158, UR46, -R179.reuse ;  /* 0x0000002e9e9e7c23 */ /* 0x100fe200080108b3 */
[----:B------:R-:W-:Y:S01]  /*10a70*/  FFMA.FTZ R162, R162, UR46, -R179 ;  /* 0x0000002ea2a27c23 */ /* 0x000fe200080108b3 */
[----:B------:R-:W-:Y:S08]  /*10a80*/  MUFU.EX2 R163, R163 ;  /* 0x000000a300a37308 */ /* 0x000ff00000000800 */
[----:B------:R-:W1:Y:S08]  /*10a90*/  MUFU.EX2 R164, R164 ;  /* 0x000000a400a47308 */ /* 0x000e700000000800 */
[----:B------:R-:W-:Y:S08]  /*10aa0*/  MUFU.EX2 R165, R165 ;  /* 0x000000a500a57308 */ /* 0x000ff00000000800 */
[----:B------:R-:W-:Y:S08]  /*10ab0*/  MUFU.EX2 R166, R166 ;  /* 0x000000a600a67308 */ /* 0x000ff00000000800 */
[----:B------:R-:W-:Y:S08]  /*10ac0*/  MUFU.EX2 R159, R159 ;  /* 0x0000009f009f7308 */ /* 0x000ff00000000800 */
[----:B------:R-:W2:Y:S08]  /*10ad0*/  MUFU.EX2 R157, R157 ;  /* 0x0000009d009d7308 */ /* 0x000eb00000000800 */
[----:B------:R-:W-:Y:S08]  /*10ae0*/  MUFU.EX2 R158, R158 ;  /* 0x0000009e009e7308 */ /* 0x000ff00000000800 */
[----:B------:R-:W2:Y:S01]  /*10af0*/  MUFU.EX2 R162, R162 ;  /* 0x000000a200a27308 */ /* 0x000ea20000000800 */
[----:B------:R-:W-:-:S02]  /*10b00*/  WARPGROUP.DEPBAR.LE gsb0, 0x0 ;  /* 0x00008000000079c5 */ /* 0x000fc40000010000 */
[----:B------:R-:W-:Y:S02]  /*10b10*/  VIADD R152, R160, 0x180 ;  /* 0x00000180a0987836 */ /* 0x000fe40000000000 */
[----:B------:R-:W-:-:S03]  /*10b20*/  IMAD.MOV.U32 R153, RZ, RZ, 0x40000040 ;  /* 0x40000040ff997424 */ /* 0x000fc600078e00ff */
[----:B------:R-:W-:Y:S02]  /*10b30*/  R2UR UR6, R152 ;  /* 0x00000000980672ca */ /* 0x000fe400000e0000 */
[----:B------:R-:W-:Y:S02]  /*10b40*/  R2UR UR7, R153 ;  /* 0x00000000990772ca */ /* 0x000fe400000e0000 */
[----:B---3--:R-:W-:Y:S02]  /*10b50*/  F2FP.BF16.F32.PACK_AB R152, R172, R171 ;  /* 0x000000abac98723e */ /* 0x008fe400000010ff */
[----:B----4-:R-:W-:Y:S02]  /*10b60*/  F2FP.BF16.F32.PACK_AB R153, R167, R170 ;  /* 0x000000aaa799723e */ /* 0x010fe400000010ff */
[----:B------:R-:W-:Y:S02]  /*10b70*/  F2FP.BF16.F32.PACK_AB R154, R174, R173 ;  /* 0x000000adae9a723e */ /* 0x000fe400000010ff */
[----:B0-----:R-:W-:-:S04]  /*10b80*/  F2FP.BF16.F32.PACK_AB R155, R169, R168 ;  /* 0x000000a8a99b723e */ /* 0x001fc800000010ff */
[----:B------:R-:W-:-:S06]  /*10b90*/  WARPGROUP.ARRIVE ;  /* 0x00000000000079c5 */ /* 0x000fcc0000000000 */
[----:B------:R-:W-:Y:S01]  /*10ba0*/  HGMMA.64x256x16.F32.BF16 R24, R152, gdesc[UR4].tnspB, R24, gsb0 ;  /* 0x43e0000498187df0 */ /* 0x000fe20008001818 */
[--C-:B------:R-:W-:Y:S01]  /*10bb0*/  FFMA.FTZ R3, R3, UR46, -R179.reuse ;  /* 0x0000002e03037c23 */ /* 0x100fe200080108b3 */
[--C-:B------:R-:W-:Y:S01]  /*10bc0*/  FFMA.FTZ R175, R175, UR46, -R179.reuse ;  /* 0x0000002eafaf7c23 */ /* 0x100fe200080108b3 */
[--C-:B------:R-:W-:Y:S01]  /*10bd0*/  FFMA.FTZ R177, R177, UR46, -R179.reuse ;  /* 0x0000002eb1b17c23 */ /* 0x100fe200080108b3 */
[----:B------:R-:W-:Y:S02]  /*10be0*/  FFMA.FTZ R178, R178, UR46, -R179 ;  /* 0x0000002eb2b27c23 */ /* 0x000fe400080108b3 */
[----:B------:R0:W3:Y:S02]  /*10bf0*/  MUFU.EX2 R179, R2 ;  /* 0x0000000200b37308 */ /* 0x0000e40000000800 */
[----:B0-----:R0:W5:Y:S06]  /*10c00*/  LDL.LU R2, [R1+0x1f0] ;  /* 0x0001f00001027983 */ /* 0x00116c0000300800 */
[----:B------:R-:W-:Y:S08]  /*10c10*/  MUFU.EX2 R229, R229 ;  /* 0x000000e500e57308 */ /* 0x000ff00000000800 */
[----:B------:R-:W-:Y:S08]  /*10c20*/  MUFU.EX2 R211, R211 ;  /* 0x000000d300d37308 */ /* 0x000ff00000000800 */
[----:B------:R-:W-:Y:S08]  /*10c30*/  MUFU.EX2 R156, R156 ;  /* 0x0000009c009c7308 */ /* 0x000ff00000000800 */
[----:B------:R-:W4:Y:S08]  /*10c40*/  MUFU.EX2 R3, R3 ;  /* 0x0000000300037308 */ /* 0x000f300000000800 */
[----:B------:R-:W0:Y:S08]  /*10c50*/  MUFU.EX2 R175, R175 ;  /* 0x000000af00af7308 */ /* 0x000e300000000800 */
[----:B------:R-:W0:Y:S08]  /*10c60*/  MUFU.EX2 R177, R177 ;  /* 0x000000b100b17308 */ /* 0x000e300000000800 */
[----:B------:R-:W0:Y:S01]  /*10c70*/  MUFU.EX2 R178, R178 ;  /* 0x000000b200b27308 */ /* 0x000e220000000800 */
[----:B------:R-:W-:-:S02]  /*10c80*/  WARPGROUP.DEPBAR.LE gsb0, 0x0 ;  /* 0x00008000000079c5 */ /* 0x000fc40000010000 */
[----:B------:R-:W-:Y:S02]  /*10c90*/  VIADD R152, R160, 0x200 ;  /* 0x00000200a0987836 */ /* 0x000fe40000000000 */
[----:B------:R-:W-:-:S03]  /*10ca0*/  IMAD.MOV.U32 R153, RZ, RZ, 0x40000040 ;  /* 0x40000040ff997424 */ /* 0x000fc600078e00ff */
[----:B------:R-:W-:Y:S02]  /*10cb0*/  R2UR UR6, R152 ;  /* 0x00000000980672ca */ /* 0x000fe400000e0000 */
[----:B------:R-:W-:Y:S02]  /*10cc0*/  R2UR UR7, R153 ;  /* 0x00000000990772ca */ /* 0x000fe400000e0000 */
[----:B-1----:R-:W-:Y:S02]  /*10cd0*/  F2FP.BF16.F32.PACK_AB R152, R164, R163 ;  /* 0x000000a3a498723e */ /* 0x002fe400000010ff */
[----:B--2---:R-:W-:Y:S02]  /*10ce0*/  F2FP.BF16.F32.PACK_AB R153, R157, R159 ;  /* 0x0000009f9d99723e */ /* 0x004fe400000010ff */
[----:B------:R-:W-:Y:S02]  /*10cf0*/  F2FP.BF16.F32.PACK_AB R154, R166, R165 ;  /* 0x000000a5a69a723e */ /* 0x000fe400000010ff */
[----:B------:R-:W-:-:S04]  /*10d00*/  F2FP.BF16.F32.PACK_AB R155, R162, R158 ;  /* 0x0000009ea29b723e */ /* 0x000fc800000010ff */
[----:B------:R-:W-:-:S06]  /*10d10*/  WARPGROUP.ARRIVE ;  /* 0x00000000000079c5 */ /* 0x000fcc0000000000 */
        /* <DEDUP_REMOVED lines=31> */
[----:B---3--:R-:W-:Y:S01]  /*10f10*/  FADD.FTZ R171, R179, R171 ;  /* 0x000000abb3ab7221 */ /* 0x008fe20000010000 */
[----:B----4-:R-:W-:-:S03]  /*10f20*/  FADD.FTZ R170, R3, R170 ;  /* 0x000000aa03aa7221 */ /* 0x010fc60000010000 */
[----:B------:R-:W-:Y:S01]  /*10f30*/  FADD.FTZ R171, R229, R171 ;  /* 0x000000abe5ab7221 */ /* 0x000fe20000010000 */
[----:B0-----:R-:W-:-:S03]  /*10f40*/  FADD.FTZ R170, R175, R170 ;  /* 0x000000aaafaa7221 */ /* 0x001fc60000010000 */
[----:B------:R-:W-:Y:S01]  /*10f50*/  FADD.FTZ R171, R211, R171 ;  /* 0x000000abd3ab7221 */ /* 0x000fe20000010000 */
[----:B------:R-:W-:-:S04]  /*10f60*/  FADD.FTZ R170, R177, R170 ;  /* 0x000000aab1aa7221 */ /* 0x000fc80000010000 */
[----:B------:R-:W-:Y:S01]  /*10f70*/  FADD.FTZ R0, R178, R170 ;  /* 0x000000aab2007221 */ /* 0x000fe20000010000 */
[----:B------:R-:W-:Y:S02]  /*10f80*/  WARPGROUP.DEPBAR.LE gsb0, 0x0 ;  /* 0x00008000000079c5 */ /* 0x000fe40000010000 */
[----:B------:R-:W-:Y:S02]  /*10f90*/  VIADD R152, R160, 0x280 ;  /* 0x00000280a0987836 */ /* 0x000fe40000000000 */
[----:B------:R-:W-:-:S03]  /*10fa0*/  IMAD.MOV.U32 R153, RZ, RZ, 0x40000040 ;  /* 0x40000040ff997424 */ /* 0x000fc600078e00ff */
[----:B------:R-:W-:Y:S02]  /*10fb0*/  R2UR UR6, R152 ;  /* 0x00000000980672ca */ /* 0x000fe400000e0000 */
[----:B------:R-:W-:Y:S02]  /*10fc0*/  R2UR UR7, R153 ;  /* 0x00000000990772ca */ /* 0x000fe400000e0000 */
[----:B------:R-:W-:Y:S02]  /*10fd0*/  F2FP.BF16.F32.PACK_AB R152, R229, R179 ;  /* 0x000000b3e598723e */ /* 0x000fe400000010ff */
[----:B------:R-:W-:Y:S02]  /*10fe0*/  F2FP.BF16.F32.PACK_AB R153, R175, R3 ;  /* 0x00000003af99723e */ /* 0x000fe400000010ff */
[----:B------:R-:W-:Y:S02]  /*10ff0*/  F2FP.BF16.F32.PACK_AB R154, R156, R211 ;  /* 0x000000d39c9a723e */ /* 0x000fe400000010ff */
[----:B------:R-:W-:-:S04]  /*11000*/  F2FP.BF16.F32.PACK_AB R155, R178, R177 ;  /* 0x000000b1b29b723e */ /* 0x000fc800000010ff */
[----:B------:R-:W-:-:S06]  /*11010*/  WARPGROUP.ARRIVE ;  /* 0x00000000000079c5 */ /* 0x000fcc0000000000 */
[----:B------:R-:W-:Y:S01]  /*11020*/  HGMMA.64x256x16.F32.BF16 R24, R152, gdesc[UR4].tnspB, R24, gsb0 ;  /* 0x43e0000498187df0 */ /* 0x000fe20008001818 */
[----:B------:R-:W-:Y:S02]  /*11030*/  FADD.FTZ R3, R156, R171 ;  /* 0x000000ab9c037221 */ /* 0x000fe40000010000 */
[----:B------:R-:W-:Y:S02]  /*11040*/  WARPGROUP.DEPBAR.LE gsb0, 0x0 ;  /* 0x00008000000079c5 */ /* 0x000fe40000010000 */
[----:B------:R-:W-:Y:S05]  /*11050*/  @!P0 BRA `(.L_x_15318) ;  /* 0x0000000000048947 */ /* 0x000fea0003800000 */
[----:B------:R-:W-:Y:S01]  /*11060*/  BPT.TRAP 0x1 ;  /* 0x000000040000795c */ /* 0x000fe20000300000 */
.L_x_15318:
        /* <DEDUP_REMOVED lines=10> */
.L_x_15308:
[----:B------:R-:W2:Y:S02]  /*11110*/  LDL R15, [R1+0xb8] ;  /* 0x0000b800010f7983 */ /* 0x000ea40000100800 */
[----:B--2---:R-:W-:-:S13]  /*11120*/  ISETP.GE.AND P1, PT, R14, R15, PT ;  /* 0x0000000f0e00720c */ /* 0x004fda0003f26270 */
[----:B------:R-:W-:Y:S05]  /*11130*/  @!P1 BRA `(.L_x_15320) ;  /* 0x0000003000509947 */ /* 0x000fea0003800000 */
[----:B------:R-:W-:Y:S02]  /*11140*/  IMAD.MOV.U32 R208, RZ, RZ, R176 ;  /* 0x000000ffffd07224 */ /* 0x000fe400078e00b0 */
[----:B------:R-:W-:-:S07]  /*11150*/  IMAD.MOV.U32 R209, RZ, RZ, R20 ;  /* 0x000000ffffd17224 */ /* 0x000fce00078e0014 */
.L_x_15331:
        /* <DEDUP_REMOVED lines=8> */
.L_x_15321:
[----:B------:R-:W-:Y:S01]  /*111e0*/  IMAD R15, R18, 0x8, R22 ;  /* 0x00000008120f7824 */ /* 0x000fe200078e0216 */
[----:B------:R-:W-:-:S04]  /*111f0*/  SHF.L.U32 R20, R204, 0x1f, RZ ;  /* 0x0000001fcc147819 */ /* 0x000fc800000006ff */
[----:B------:R0:W1:Y:S01]  /*11200*/  SYNCS.PHASECHK.TRANS64.TRYWAIT P1, [R15+URZ+0x32430], R20 ;  /* 0x032430140f0075a7 */ /* 0x000062000802017f */
[----:B------:R-:W-:Y:S05]  /*11210*/  @!P0 BRA `(.L_x_15322) ;  /* 0x0000000000048947 */ /* 0x000fea0003800000 */
[----:B------:R-:W-:Y:S01]  /*11220*/  BPT.TRAP 0x1 ;  /* 0x000000040000795c */ /* 0x000fe20000300000 */
.L_x_15322:
[----:B------:R-:W2:Y:S01]  /*11230*/  LDL R21, [R1+0x88] ;  /* 0x0000880001157983 */ /* 0x000ea20000100800 */
[----:B------:R-:W-:Y:S02]  /*11240*/  IMAD.MOV.U32 R157, RZ, RZ, 0x40000040 ;  /* 0x40000040ff9d7424 */ /* 0x000fe400078e00ff */
[----:B--2---:R-:W-:Y:S01]  /*11250*/  IMAD R156, R18, 0x300, R21 ;  /* 0x00000300129c7824 */ /* 0x004fe200078e0215 */
[----:B-1----:R-:W-:Y:S06]  /*11260*/  @P1 BRA `(.L_x_15323) ;  /* 0x0000000000081947 */ /* 0x002fec0003800000 */
[----:B------:R-:W1:Y:S02]  /*11270*/  SYNCS.PHASECHK.TRANS64.TRYWAIT P1, [R15+URZ+0x32430], R20 ;  /* 0x032430140f0075a7 */ /* 0x000e64000802017f */
[----:B-1----:R-:W-:Y:S05]  /*11280*/  @!P1 BRA `(.L_x_15324) ;  /* 0x0000012400ac9947 */ /* 0x002fea0003800000 */
.L_x_15323:
[----:B-----5:R2:W-:Y:S04]  /*11290*/  STL.64 [R1+0x1f8], R4 ;  /* 0x0001f80401007387 */ /* 0x0205e80000100a00 */
        /* <DEDUP_REMOVED lines=15> */
[----:B------:R-:W-:-:S02]  /*11390*/  R2UR UR10, R154 ;  /* 0x000000009a0a72ca */ /* 0x000fc400000e0000 */
[----:B------:R-:W-:Y:S02]  /*113a0*/  R2UR UR11, R155 ;  /* 0x000000009b0b72ca */ /* 0x000fe400000e0000 */
[----:B------:R-:W-:Y:S02]  /*113b0*/  R2UR UR14, R152 ;  /* 0x00000000980e72ca */ /* 0x000fe400000e0000 */
[----:B------:R-:W-:Y:S02]  /*113c0*/  R2UR UR15, R153 ;  /* 0x00000000990f72ca */ /* 0x000fe400000e0000 */
[----:B------:R-:W-:Y:S02]  /*113d0*/  R2UR UR18, R156 ;  /* 0x000000009c1272ca */ /* 0x000fe400000e0000 */
        /* <DEDUP_REMOVED lines=23> */
.L_x_15325:
[----:B------:R2:W3:Y:S01]  /*11550*/  SYNCS.PHASECHK.TRANS64.TRYWAIT P1, [R15+URZ+0x32450], R20 ;  /* 0x032450140f0075a7 */ /* 0x0004e2000802017f */
[----:B------:R-:W-:Y:S05]  /*11560*/  @!P0 BRA `(.L_x_15326) ;  /* 0x0000000000048947 */ /* 0x000fea0003800000 */
[----:B------:R-:W-:Y:S01]  /*11570*/  BPT.TRAP 0x1 ;  /* 0x000000040000795c */ /* 0x000fe20000300000 */
.L_x_15326:
[----:B---3--:R-:W-:Y:S05]  /*11580*/  @P1 BRA `(.L_x_15327) ;  /* 0x0000000000081947 */ /* 0x008fea0003800000 */
[----:B------:R-:W3:Y:S02]  /*11590*/  SYNCS.PHASECHK.TRANS64.TRYWAIT P1, [R15+URZ+0x32450], R20 ;  /* 0x032450140f0075a7 */ /* 0x000ee4000802017f */
[----:B---3--:R-:W-:Y:S05]  /*115a0*/  @!P1 BRA `(.L_x_15328) ;  /* 0x0000012000f89947 */ /* 0x008fea0003800000 */
.L_x_15327:
        /* <DEDUP_REMOVED lines=139> */
[----:B------:R-:W-:Y:S01]  /*11e60*/  VIADD R210, R20, 0x904 ;  /* 0x0000090414d27836 */ /* 0x000fe20000000000 */
[----:B------:R-:W-:Y:S01]  /*11e70*/  MOV R211, 0x40000040 ;  /* 0x4000004000d37802 */ /* 0x000fe20000000f00 */
[----:B------:R-:W-:-:S02]  /*11e80*/  WARPGROUP.DEPBAR.LE gsb0, 0x0 ;  /* 0x00008000000079c5 */ /* 0x000fc40000010000 */
[----:B------:R-:W-:-:S08]  /*11e90*/  WARPGROUP.ARRIVE ;  /* 0x00000000000079c5 */ /* 0x000fd00000000000 */
        /* <DEDUP_REMOVED lines=24> */
.L_x_15329:
[----:B------:R-:W-:Y:S01]  /*12020*/  FMUL.FTZ R152, R152, UR42 ;  /* 0x0000002a98987c20 */ /* 0x000fe20008410000 */
[----:B------:R-:W-:Y:S01]  /*12030*/  FMUL.FTZ R153, R153, UR42 ;  /* 0x0000002a99997c20 */ /* 0x000fe20008410000 */
[----:B------:R-:W-:Y:S01]  /*12040*/  STL [R1+0x1f8], R5 ;  /* 0x0001f80501007387 */ /* 0x000fe20000100800 */
[----:B------:R-:W-:Y:S01]  /*12050*/  FMUL.FTZ R157, R157, UR42 ;  /* 0x0000002a9d9d7c20 */ /* 0x000fe20008410000 */
[----:B------:R-:W1:Y:S01]  /*12060*/  MUFU.TANH R20, R152 ;  /* 0x0000009800147308 */ /* 0x000e620000002400 */
[----:B------:R-:W-:Y:S01]  /*12070*/  FMUL.FTZ R156, R156, UR42 ;  /* 0x0000002a9c9c7c20 */ /* 0x000fe20008410000 */
[----:B------:R2:W-:Y:S01]  /*12080*/  STL [R1+0x1f4], R4 ;  /* 0x0001f40401007387 */ /* 0x0005e20000100800 */
[----:B------:R-:W-:Y:S01]  /*12090*/  FMUL.FTZ R161, R161, UR42 ;  /* 0x0000002aa1a17c20 */ /* 0x000fe20008410000 */
[----:B------:R-:W-:Y:S01]  /*120a0*/  FMUL.FTZ R160, R160, UR42 ;  /* 0x0000002aa0a07c20 */ /* 0x000fe20008410000 */
[----:B------:R-:W-:Y:S01]  /*120b0*/  FMUL.FTZ R210, R168, UR42 ;  /* 0x0000002aa8d27c20 */ /* 0x000fe20008410000 */
[----:B-----5:R3:W-:Y:S01]  /*120c0*/  STL [R1+0x1f0], R2 ;  /* 0x0001f00201007387 */ /* 0x0207e20000100800 */
        /* <DEDUP_REMOVED lines=9> */
[----:B--2---:R1:W2:Y:S01]  /*12160*/  MUFU.TANH R4, R153 ;  /* 0x0000009900047308 */ /* 0x0042a20000002400 */
[----:B----4-:R-:W-:Y:S01]  /*12170*/  FMUL.FTZ R161, R177, UR42 ;  /* 0x0000002ab1a17c20 */ /* 0x010fe20008410000 */
[----:B------:R-:W-:Y:S01]  /*12180*/  FMUL.FTZ R159, R159, UR42 ;  /* 0x0000002a9f9f7c20 */ /* 0x000fe20008410000 */
[----:B------:R-:W-:Y:S01]  /*12190*/  FMUL.FTZ R155, R155, UR42 ;  /* 0x0000002a9b9b7c20 */ /* 0x000fe20008410000 */
[----:B------:R-:W-:Y:S01]  /*121a0*/  FMUL.FTZ R158, R158, UR42 ;  /* 0x0000002a9e9e7c20 */ /* 0x000fe20008410000 */
[----:B------:R-:W-:Y:S01]  /*121b0*/  UMOV UR46, UR44 ;  /* 0x0000002c002e7c82 */ /* 0x000fe20008000000 */
[----:B------:R-:W-:Y:S01]  /*121c0*/  FMUL.FTZ R167, R167, UR42 ;  /* 0x0000002aa7a77c20 */ /* 0x000fe20008410000 */
[----:B------:R-:W-:Y:S01]  /*121d0*/  FMUL.FTZ R170, R170, UR42 ;  /* 0x0000002aaaaa7c20 */ /* 0x000fe20008410000 */
[----:B---3--:R3:W-:Y:S01]  /*121e0*/  MUFU.TANH R2, R156 ;  /* 0x0000009c00027308 */ /* 0x0087e20000002400 */
[----:B-1----:R-:W-:-:S02]  /*121f0*/  IMAD.MOV.U32 R153, RZ, RZ, R20 ;  /* 0x000000ffff997224 */ /* 0x002fc400078e0014 */
[----:B------:R-:W-:Y:S01]  /*12200*/  FMUL.FTZ R171, R171, UR42 ;  /* 0x0000002aabab7c20 */ /* 0x000fe20008410000 */
[----:B0-----:R-:W-:Y:S02]  /*12210*/  IMAD.MOV.U32 R169, RZ, RZ, R152 ;  /* 0x000000ffffa97224 */ /* 0x001fe400078e0098 */
[----:B------:R-:W-:Y:S01]  /*12220*/  FMUL.FTZ R152, R173, UR42 ;  /* 0x0000002aad987c20 */ /* 0x000fe20008410000 */
[----:B------:R-:W-:Y:S02]  /*12230*/  IMAD.MOV.U32 R168, RZ, RZ, R153 ;  /* 0x000000ffffa87224 */ /* 0x000fe400078e0099 */
[----:B------:R-:W-:Y:S01]  /*12240*/  FMUL.FTZ R153, R176, UR42 ;  /* 0x0000002ab0997c20 */ /* 0x000fe20008410000 */
[----:B------:R-:W-:Y:S01]  /*12250*/  FMUL.FTZ R178, R178, UR42 ;  /* 0x0000002ab2b27c20 */ /* 0x000fe20008410000 */
[----:B------:R0:W1:Y:S01]  /*12260*/  MUFU.TANH R20, R157 ;  /* 0x0000009d00147308 */ /* 0x0000620000002400 */
[----:B--2---:R-:W-:Y:S02]  /*12270*/  IMAD.MOV.U32 R172, RZ, RZ, R4 ;  /* 0x000000ffffac7224 */ /* 0x004fe400078e0004 */
[----:B---3--:R-:W-:Y:S01]  /*12280*/  FMUL.FTZ R156, R181, UR42 ;  /* 0x0000002ab59c7c20 */ /* 0x008fe20008410000 */
[----:B------:R-:W-:-:S02]  /*12290*/  IMAD.MOV.U32 R181, RZ, RZ, R168 ;  /* 0x000000ffffb57224 */ /* 0x000fc400078e00a8 */
[----:B------:R-:W-:Y:S02]  /*122a0*/  FMUL.FTZ R190, R190, UR42 ;  /* 0x0000002abebe7c20 */ /* 0x000fe40008410000 */
[----:B------:R2:W3:Y:S01]  /*122b0*/  MUFU.TANH R5, R160 ;  /* 0x000000a000057308 */ /* 0x0004e20000002400 */
[----:B0-----:R-:W-:Y:S01]  /*122c0*/  FMUL.FTZ R157, R184, UR42 ;  /* 0x0000002ab89d7c20 */ /* 0x001fe20008410000 */
[----:B------:R-:W-:-:S06]  /*122d0*/  IMAD.MOV.U32 R184, RZ, RZ, R172 ;  /* 0x000000ffffb87224 */ /* 0x000fcc00078e00ac */
[----:B------:R-:W0:Y:S01]  /*122e0*/  MUFU.TANH R229, R229 ;  /* 0x000000e500e57308 */ /* 0x000e220000002400 */
[----:B-1----:R-:W-:Y:S01]  /*122f0*/  IMAD.MOV.U32 R176, RZ, RZ, R20 ;  /* 0x000000ffffb07224 */ /* 0x002fe200078e0014 */
[----:B------:R-:W-:Y:S01]  /*12300*/  FMNMX.FTZ R20, R168, R209, !PT ;  /* 0x000000d1a8147209 */ /* 0x000fe20007810000 */
[----:B--2---:R-:W-:Y:S01]  /*12310*/  FMUL.FTZ R160, R180, UR42 ;  /* 0x0000002ab4a07c20 */ /* 0x004fe20008410000 */
[----:B------:R-:W-:Y:S02]  /*12320*/  FMUL.FTZ R180, R192, UR42 ;  /* 0x0000002ac0b47c20 */ /* 0x000fe40008410000 */
[----:B------:R-:W-:Y:S01]  /*12330*/  FMNMX.FTZ R20, R172, R20, !PT ;  /* 0x00000014ac147209 */ /* 0x000fe20007810000 */
[----:B------:R-:W-:Y:S01]  /*12340*/  FMUL.FTZ R172, R196, UR42 ;  /* 0x0000002ac4ac7c20 */ /* 0x000fe20008410000 */
[----:B------:R-:W1:Y:S01]  /*12350*/  MUFU.TANH R211, R211 ;  /* 0x000000d300d37308 */ /* 0x000e620000002400 */
[----:B---3--:R-:W-:Y:S01]  /*12360*/  IMAD.MOV.U32 R173, RZ, RZ, R5 ;  /* 0x000000ffffad7224 */ /* 0x008fe200078e0005 */
[----:B------:R-:W-:Y:S01]  /*12370*/  FMNMX.FTZ R20, R2, R20, !PT ;  /* 0x0000001402147209 */ /* 0x000fe20007810000 */
[----:B------:R-:W-:-:S03]  /*12380*/  FMUL.FTZ R196, R163, UR42 ;  /* 0x0000002aa3c47c20 */ /* 0x000fc60008410000 */
[----:B------:R-:W-:Y:S02]  /*12390*/  FMNMX.FTZ R20, R176, R20, !PT ;  /* 0x00000014b0147209 */ /* 0x000fe40007810000 */
[----:B------:R-:W2:Y:S02]  /*123a0*/  MUFU.TANH R210, R210 ;  /* 0x000000d200d27308 */ /* 0x000ea40000002400 */
[----:B------:R-:W-:-:S04]  /*123b0*/  FMNMX.FTZ R20, R173, R20, !PT ;  /* 0x00000014ad147209 */ /* 0x000fc80007810000 */
[----:B------:R-:W-:Y:S02]  /*123c0*/  FMNMX.FTZ R20, R169, R20, !PT ;  /* 0x00000014a9147209 */ /* 0x000fe40007810000 */
[----:B------:R-:W3:Y:S02]  /*123d0*/  MUFU.TANH R165, R165 ;  /* 0x000000a500a57308 */ /* 0x000ee40000002400 */
[----:B0-----:R-:W-:-:S04]  /*123e0*/  FMNMX.FTZ R20, R229, R20, !PT ;  /* 0x00000014e5147209 */ /* 0x001fc80007810000 */
[----:B-1----:R-:W-:Y:S02]  /*123f0*/  FMNMX.FTZ R20, R211, R20, !PT ;  /* 0x00000014d3147209 */ /* 0x002fe40007810000 */
[----:B------:R-:W0:Y:S02]  /*12400*/  MUFU.TANH R164, R164 ;  /* 0x000000a400a47308 */ /* 0x000e240000002400 */
[----:B--2---:R-:W-:-:S06]  /*12410*/  FMNMX.FTZ R20, R210, R20, !PT ;  /* 0x00000014d2147209 */ /* 0x004fcc0007810000 */
[----:B------:R-:W1:Y:S01]  /*12420*/  MUFU.TANH R152, R152 ;  /* 0x0000009800987308 */ /* 0x000e620000002400 */
[----:B---3--:R-:W-:-:S07]  /*12430*/  FMNMX.FTZ R20, R165, R20, !PT ;  /* 0x00000014a5147209 */ /* 0x008fce0007810000 */
        /* <DEDUP_REMOVED lines=8> */
[----:B------:R0:W3:Y:S01]  /*124c0*/  MUFU.TANH R4, R185 ;  /* 0x000000b900047308 */ /* 0x0000e20000002400 */
[----:B-1----:R-:W-:-:S07]  /*124d0*/  FMNMX.FTZ R20, R160, R20, !PT ;  /* 0x00000014a0147209 */ /* 0x002fce0007810000 */
[----:B------:R-:W1:Y:S01]  /*124e0*/  MUFU.TANH R157, R157 ;  /* 0x0000009d009d7308 */ /* 0x000e620000002400 */
[----:B--2---:R-:W-:Y:S01]  /*124f0*/  FMNMX.FTZ R20, R156, R20, !PT ;  /* 0x000000149c147209 */ /* 0x004fe20007810000 */
[----:B0-----:R-:W-:Y:S01]  /*12500*/  FMUL.FTZ R185, R197, UR42 ;  /* 0x0000002ac5b97c20 */ /* 0x001fe20008410000 */
[----:B------:R-:W-:-:S05]  /*12510*/  FMUL.FTZ R197, R162, UR42 ;  /* 0x0000002aa2c57c20 */ /* 0x000fca0008410000 */
[----:B------:R0:W2:Y:S08]  /*12520*/  MUFU.TANH R5, R188 ;  /* 0x000000bc00057308 */ /* 0x0000b00000002400 */
[----:B------:R-:W4:Y:S01]  /*12530*/  MUFU.TANH R189, R189 ;  /* 0x000000bd00bd7308 */ /* 0x000f220000002400 */
[----:B0-----:R-:W-:Y:S02]  /*12540*/  IMAD.MOV.U32 R188, RZ, RZ, R173 ;  /* 0x000000ffffbc7224 */ /* 0x001fe400078e00ad */
[----:B------:R-:W-:Y:S01]  /*12550*/  FMUL.FTZ R173, R193, UR42 ;  /* 0x0000002ac1ad7c20 */ /* 0x000fe20008410000 */
[----:B---3--:R-:W-:Y:S01]  /*12560*/  IMAD.MOV.U32 R193, RZ, RZ, R4 ;  /* 0x000000ffffc17224 */ /* 0x008fe200078e0004 */
[----:B-1----:R-:W-:-:S03]  /*12570*/  FMNMX.FTZ R20, R157, R20, !PT ;  /* 0x000000149d147209 */ /* 0x002fc60007810000 */
[----:B------:R-:W0:Y:S01]  /*12580*/  MUFU.TANH R180, R180 ;  /* 0x000000b400b47308 */ /* 0x000e220000002400 */
[----:B--2---:R-:W-:Y:S01]  /*12590*/  IMAD.MOV.U32 R192, RZ, RZ, R5 ;  /* 0x000000ffffc07224 */ /* 0x004fe200078e0005 */
[----:B------:R-:W-:-:S03]  /*125a0*/  FMNMX.FTZ R20, R193, R20, !PT ;  /* 0x00000014c1147209 */ /* 0x000fc60007810000 */
[----:B------:R-:W-:Y:S01]  /*125b0*/  IMAD.MOV.U32 R162, RZ, RZ, R192 ;  /* 0x000000ffffa27224 */ /* 0x000fe200078e00c0 */
[----:B------:R-:W-:Y:S01]  /*125c0*/  FMNMX.FTZ R20, R192, R20, !PT ;  /* 0x00000014c0147209 */ /* 0x000fe20007810000 */
[----:B------:R-:W-:Y:S01]  /*125d0*/  FMUL.FTZ R192, R166, UR42 ;  /* 0x0000002aa6c07c20 */ /* 0x000fe20008410000 */
[----:B------:R-:W1:Y:S02]  /*125e0*/  MUFU.TANH R173, R173 ;  /* 0x000000ad00ad7308 */ /* 0x000e640000002400 */
[----:B----4-:R-:W-:-:S06]  /*125f0*/  FMNMX.FTZ R20, R189, R20, !PT ;  /* 0x00000014bd147209 */ /* 0x010fcc0007810000 */
[----:B------:R-:W2:Y:S01]  /*12600*/  MUFU.TANH R172, R172 ;  /* 0x000000ac00ac7308 */ /* 0x000ea20000002400 */
[----:B0-----:R-:W-:-:S07]  /*12610*/  FMNMX.FTZ R20, R180, R20, !PT ;  /* 0x00000014b4147209 */ /* 0x001fce0007810000 */
[----:B------:R-:W0:Y:S01]  /*12620*/  MUFU.TANH R185, R185 ;  /* 0x000000b900b97308 */ /* 0x000e220000002400 */
[----:B-1----:R-:W-:-:S07]  /*12630*/  FMNMX.FTZ R20, R173, R20, !PT ;  /* 0x00000014ad147209 */ /* 0x002fce0007810000 */
[----:B------:R-:W-:Y:S01]  /*12640*/  MUFU.TANH R5, R154 ;  /* 0x0000009a00057308 */ /* 0x000fe20000002400 */
[----:B--2---:R-:W-:-:S07]  /*12650*/  FMNMX.FTZ R20, R172, R20, !PT ;  /* 0x00000014ac147209 */ /* 0x004fce0007810000 */
[----:B------:R1:W2:Y:S01]  /*12660*/  MUFU.TANH R177, R159 ;  /* 0x0000009f00b17308 */ /* 0x0002a20000002400 */
[----:B0-----:R-:W-:-:S05]  /*12670*/  FMNMX.FTZ R20, R185, R20, !PT ;  /* 0x00000014b9147209 */ /* 0x001fca0007810000 */
[----:B------:R-:W0:Y:S02]  /*12680*/  SHFL.BFLY PT, R168, R20, 0x2, 0x1f ;  /* 0x0c401f0014a87f89 */ /* 0x000e2400000e0000 */
[----:B------:R3:W4:Y:S01]  /*12690*/  MUFU.TANH R4, R155 ;  /* 0x0000009b00047308 */ /* 0x0007220000002400 */
[----:B-1----:R-:W-:-:S07]  /*126a0*/  IMAD.MOV.U32 R159, RZ, RZ, R193 ;  /* 0x000000ffff9f7224 */ /* 0x002fce00078e00c1 */
[----:B------:R-:W-:Y:S08]  /*126b0*/  MUFU.TANH R197, R197 ;  /* 0x000000c500c57308 */ /* 0x000ff00000002400 */
[----:B------:R1:W-:Y:S01]  /*126c0*/  MUFU.TANH R193, R170 ;  /* 0x000000aa00c17308 */ /* 0x0003e20000002400 */
[----:B0-----:R-:W-:Y:S01]  /*126d0*/  FMNMX.FTZ R20, R20, R168, !PT ;  /* 0x000000a814147209 */ /* 0x001fe20007810000 */
[----:B------:R-:W-:-:S06]  /*126e0*/  IMAD.MOV.U32 R168, RZ, RZ, R2 ;  /* 0x000000ffffa87224 */ /* 0x000fcc00078e0002 */
[----:B------:R-:W-:Y:S01]  /*126f0*/  MUFU.TANH R196, R196 ;  /* 0x000000c400c47308 */ /* 0x000fe20000002400 */
[----:B------:R-:W0:Y:S07]  /*12700*/  SHFL.BFLY PT, R154, R20, 0x1, 0x1f ;  /* 0x0c201f00149a7f89 */ /* 0x000e2e00000e0000 */
[----:B------:R-:W4:Y:S08]  /*12710*/  MUFU.TANH R2, R158 ;  /* 0x0000009e00027308 */ /* 0x000f300000002400 */
[----:B------:R4:W4:Y:S08]  /*12720*/  MUFU.TANH R158, R167 ;  /* 0x000000a7009e7308 */ /* 0x0009300000002400 */
[----:B------:R-:W-:Y:S01]  /*12730*/  MUFU.TANH R192, R192 ;  /* 0x000000c000c07308 */ /* 0x000fe20000002400 */
[----:B0-----:R-:W-:-:S05]  /*12740*/  FMNMX.FTZ R20, R20, R154, !PT ;  /* 0x0000009a14147209 */ /* 0x001fca0007810000 */
[C---:B---3--:R-:W-:Y:S01]  /*12750*/  FADD.FTZ R155, -R20.reuse, R209 ;  /* 0x000000d1149b7221 */ /* 0x048fe20000010100 */
[----:B--2---:R-:W-:Y:S02]  /*12760*/  IMAD.MOV.U32 R209, RZ, RZ, R177 ;  /* 0x000000ffffd17224 */ /* 0x004fe400078e00b1 */
[----:B------:R-:W-:Y:S01]  /*12770*/  FMUL.FTZ R177, R20, UR46 ;  /* 0x0000002e14b17c20 */ /* 0x000fe20008410000 */
[----:B------:R-:W-:Y:S01]  /*12780*/  MUFU.TANH R178, R178 ;  /* 0x000000b200b27308 */ /* 0x000fe20000002400 */
[----:B------:R-:W-:Y:S02]  /*12790*/  FMUL.FTZ R155, R155, UR46 ;  /* 0x0000002e9b9b7c20 */ /* 0x000fe40008410000 */
[--C-:B------:R-:W-:Y:S01]  /*127a0*/  FFMA.FTZ R181, R181, UR46, -R177.reuse ;  /* 0x0000002eb5b57c23 */ /* 0x100fe200080108b1 */
[--C-:B------:R-:W-:Y:S01]  /*127b0*/  FFMA.FTZ R184, R184, UR46, -R177.reuse ;  /* 0x0000002eb8b87c23 */ /* 0x100fe200080108b1 */
[--C-:B------:R-:W-:Y:S01]  /*127c0*/  FFMA.FTZ R166, R152, UR46, -R177.reuse ;  /* 0x0000002e98a67c23 */ /* 0x100fe200080108b1 */
[--C-:B------:R-:W-:Y:S01]  /*127d0*/  FFMA.FTZ R163, R153, UR46, -R177.reuse ;  /* 0x0000002e99a37c23 */ /* 0x100fe200080108b1 */
[----:B------:R-:W-:Y:S01]  /*127e0*/  FMNMX.FTZ R153, R5, R208, !PT ;  /* 0x000000d005997209 */ /* 0x000fe20007810000 */
[----:B------:R-:W-:Y:S01]  /*127f0*/  MUFU.EX2 R155, R155 ;  /* 0x0000009b009b7308 */ /* 0x000fe20000000800 */
[--C-:B------:R-:W-:Y:S01]  /*12800*/  FFMA.FTZ R154, R168, UR46, -R177.reuse ;  /* 0x0000002ea89a7c23 */ /* 0x100fe200080108b1 */
[----:B-1----:R-:W-:Y:S01]  /*12810*/  FFMA.FTZ R170, R211, UR46, -R177 ;  /* 0x0000002ed3aa7c23 */ /* 0x002fe200080108b1 */
[----:B----4-:R-:W-:Y:S01]  /*12820*/  FMNMX.FTZ R153, R4, R153, !PT ;  /* 0x0000009904997209 */ /* 0x010fe20007810000 */
[----:B------:R-:W-:-:S02]  /*12830*/  IMAD.MOV.U32 R211, RZ, RZ, R162 ;  /* 0x000000ffffd37224 */ /* 0x000fc400078e00a2 */
[----:B------:R-:W-:Y:S01]  /*12840*/  FFMA.FTZ R167, R210, UR46, -R177 ;  /* 0x0000002ed2a77c23 */ /* 0x000fe200080108b1 */
[----:B------:R-:W-:Y:S01]  /*12850*/  IMAD.MOV.U32 R210, RZ, RZ, R159 ;  /* 0x000000ffffd27224 */ /* 0x000fe200078e009f */
[----:B------:R-:W-:Y:S01]  /*12860*/  FMNMX.FTZ R153, R2, R153, !PT ;  /* 0x0000009902997209 */ /* 0x000fe20007810000 */
[----:B------:R-:W0:Y:S01]  /*12870*/  MUFU.EX2 R152, R181 ;  /* 0x000000b500987308 */ /* 0x000e220000000800 */
[--C-:B------:R-:W-:Y:S01]  /*12880*/  FFMA.FTZ R176, R176, UR46, -R177.reuse ;  /* 0x0000002eb0b07c23 */ /* 0x100fe200080108b1 */
[--C-:B------:R-:W-:Y:S01]  /*12890*/  FFMA.FTZ R162, R156, UR46, -R177.reuse ;  /* 0x0000002e9ca27c23 */ /* 0x100fe200080108b1 */
[--C-:B------:R-:W-:Y:S01]  /*128a0*/  FFMA.FTZ R156, R211, UR46, -R177.reuse ;  /* 0x0000002ed39c7c23 */ /* 0x100fe200080108b1 */
[--C-:B------:R-:W-:Y:S01]  /*128b0*/  FFMA.FTZ R159, R157, UR46, -R177.reuse ;  /* 0x0000002e9d9f7c23 */ /* 0x100fe200080108b1 */
[----:B------:R-:W-:Y:S02]  /*128c0*/  IMAD.MOV.U32 R211, RZ, RZ, R158 ;  /* 0x000000ffffd37224 */ /* 0x000fe400078e009e */
        /* <DEDUP_REMOVED lines=14> */
[----:B------:R-:W-:Y:S01]  /*129b0*/  FMNMX.FTZ R153, R209, R153, !PT ;  /* 0x00000099d1997209 */ /* 0x000fe20007810000 */
[----:B------:R-:W-:Y:S01]  /*129c0*/  FFMA.FTZ R177, R185, UR46, -R177 ;  /* 0x0000002eb9b17c23 */ /* 0x000fe200080108b1 */
[----:B------:R-:W-:-:S02]  /*129d0*/  IMAD.MOV.U32 R210, RZ, RZ, R193 ;  /* 0x000000ffffd27224 */ /* 0x000fc400078e00c1 */
[----:B0-----:R-:W-:Y:S01]  /*129e0*/  FFMA.FTZ R3, R155, R3, R152 ;  /* 0x000000039b037223 */ /* 0x001fe20000010098 */
[----:B------:R-:W0:Y:S01]  /*129f0*/  MUFU.TANH R185, R171 ;  /* 0x000000ab00b97308 */ /* 0x000e220000002400 */
[----:B------:R-:W-:Y:S01]  /*12a00*/  FMNMX.FTZ R153, R197, R153, !PT ;  /* 0x00000099c5997209 */ /* 0x000fe20007810000 */
[----:B------:R-:W-:Y:S01]  /*12a10*/  FMUL.FTZ R193, R174, UR42 ;  /* 0x0000002aaec17c20 */ /* 0x000fe20008410000 */
[C---:B-1----:R-:W-:Y:S01]  /*12a20*/  FADD.FTZ R3, R184.reuse, R3 ;  /* 0x00000003b8037221 */ /* 0x042fe20000010000 */
[----:B------:R-:W-:Y:S01]  /*12a30*/  F2FP.BF16.F32.PACK_AB R152, R184, R152 ;  /* 0x00000098b898723e */ /* 0x000fe200000010ff */
[----:B------:R-:W-:Y:S01]  /*12a40*/  FMUL.FTZ R184, R175, UR42 ;  /* 0x0000002aafb87c20 */ /* 0x000fe20008410000 */
[----:B------:R-:W-:Y:S01]  /*12a50*/  FMNMX.FTZ R153, R196, R153, !PT ;  /* 0x00000099c4997209 */ /* 0x000fe20007810000 */
[----:B------:R-:W-:Y:S01]  /*12a60*/  FMUL.FTZ R189, R179, UR42 ;  /* 0x0000002ab3bd7c20 */ /* 0x000fe20008410000 */
[----:B------:R-:W1:Y:S01]  /*12a70*/  MUFU.EX2 R176, R176 ;  /* 0x000000b000b07308 */ /* 0x000e620000000800 */
[----:B--2---:R-:W-:Y:S01]  /*12a80*/  FADD.FTZ R3, R154, R3 ;  /* 0x000000039a037221 */ /* 0x004fe20000010000 */
[----:B------:R-:W-:Y:S01]  /*12a90*/  FMNMX.FTZ R153, R192, R153, !PT ;  /* 0x00000099c0997209 */ /* 0x000fe20007810000 */
[----:B------:R-:W-:Y:S01]  /*12aa0*/  FMUL.FTZ R175, R183, UR42 ;  /* 0x0000002ab7af7c20 */ /* 0x000fe20008410000 */
[----:B------:R-:W-:Y:S01]  /*12ab0*/  FMUL.FTZ R183, R187, UR42 ;  /* 0x0000002abbb77c20 */ /* 0x000fe20008410000 */
[----:B------:R-:W-:Y:S01]  /*12ac0*/  FMUL.FTZ R229, R194, UR42 ;  /* 0x0000002ac2e57c20 */ /* 0x000fe20008410000 */
[----:B------:R-:W-:Y:S01]  /*12ad0*/  FMNMX.FTZ R153, R211, R153, !PT ;  /* 0x00000099d3997209 */ /* 0x000fe20007810000 */
[----:B------:R-:W-:Y:S01]  /*12ae0*/  FMUL.FTZ R179, R198, UR42 ;  /* 0x0000002ac6b37c20 */ /* 0x000fe20008410000 */
[----:B------:R-:W2:Y:S01]  /*12af0*/  MUFU.TANH R193, R193 ;  /* 0x000000c100c17308 */ /* 0x000ea20000002400 */
[----:B0-----:R-:W-:Y:S01]  /*12b00*/  IMAD.MOV.U32 R187, RZ, RZ, R185 ;  /* 0x000000ffffbb7224 */ /* 0x001fe200078e00b9 */
[----:B------:R-:W-:Y:S01]  /*12b10*/  FMNMX.FTZ R153, R210, R153, !PT ;  /* 0x00000099d2997209 */ /* 0x000fe20007810000 */
[----:B------:R-:W-:Y:S01]  /*12b20*/  FMUL.FTZ R185, R191, UR42 ;  /* 0x0000002abfb97c20 */ /* 0x000fe20008410000 */
[----:B------:R-:W-:-:S02]  /*12b30*/  IMAD.MOV.U32 R191, RZ, RZ, R211 ;  /* 0x000000ffffbf7224 */ /* 0x000fc400078e00d3 */
[----:B------:R-:W-:Y:S01]  /*12b40*/  FMUL.FTZ R211, R195, UR42 ;  /* 0x0000002ac3d37c20 */ /* 0x000fe20008410000 */
[----:B------:R-:W-:Y:S01]  /*12b50*/  FMNMX.FTZ R153, R187, R153, !PT ;  /* 0x00000099bb997209 */ /* 0x000fe20007810000 */
[----:B------:R-:W-:Y:S01]  /*12b60*/  IMAD.MOV.U32 R194, RZ, RZ, R209 ;  /* 0x000000ffffc27224 */ /* 0x000fe200078e00d1 */
[----:B------:R-:W0:Y:S01]  /*12b70*/  MUFU.TANH R184, R184 ;  /* 0x000000b800b87308 */ /* 0x000e220000002400 */
[----:B-1----:R-:W-:Y:S01]  /*12b80*/  FADD.FTZ R171, R176, R3 ;  /* 0x00000003b0ab7221 */ /* 0x002fe20000010000 */
[----:B------:R-:W-:Y:S01]  /*12b90*/  FMUL.FTZ R3, R182, UR42 ;  /* 0x0000002ab6037c20 */ /* 0x000fe20008410000 */
[----:B------:R-:W-:Y:S01]  /*12ba0*/  FMUL.FTZ R182, R186, UR42 ;  /* 0x0000002abab67c20 */ /* 0x000fe20008410000 */
[----:B------:R-:W-:-:S04]  /*12bb0*/  F2FP.BF16.F32.PACK_AB R154, R176, R154 ;  /* 0x0000009ab09a723e */ /* 0x000fc800000010ff */
[----:B------:R-:W1:Y:S01]  /*12bc0*/  MUFU.TANH R189, R189 ;  /* 0x000000bd00bd7308 */ /* 0x000e620000002400 */
[----:B--2---:R-:W-:-:S07]  /*12bd0*/  FMNMX.FTZ R153, R193, R153, !PT ;  /* 0x00000099c1997209 */ /* 0x004fce0007810000 */
[----:B------:R-:W2:Y:S01]  /*12be0*/  MUFU.TANH R3, R3 ;  /* 0x0000000300037308 */ /* 0x000ea20000002400 */
[----:B0-----:R-:W-:-:S04]  /*12bf0*/  FMNMX.FTZ R153, R184, R153, !PT ;  /* 0x00000099b8997209 */ /* 0x001fc80007810000 */
[----:B------:R-:W-:-:S03]  /*12c00*/  FMNMX.FTZ R153, R178, R153, !PT ;  /* 0x00000099b2997209 */ /* 0x000fc60007810000 */
        /* <DEDUP_REMOVED lines=9> */
[----:B0-----:R-:W-:Y:S01]  /*12ca0*/  IMAD.MOV.U32 R190, RZ, RZ, R210 ;  /* 0x000000ffffbe7224 */ /* 0x001fe200078e00d2 */
[----:B--2---:R-:W-:Y:S01]  /*12cb0*/  FMNMX.FTZ R153, R183, R153, !PT ;  /* 0x00000099b7997209 */ /* 0x004fe20007810000 */
[----:B------:R-:W-:-:S05]  /*12cc0*/  FMUL.FTZ R210, R199, UR42 ;  /* 0x0000002ac7d27c20 */ /* 0x000fca0008410000 */
[----:B------:R-:W0:Y:S01]  /*12cd0*/  MUFU.TANH R229, R229 ;  /* 0x000000e500e57308 */ /* 0x000e220000002400 */
[----:B---3--:R-:W-:-:S07]  /*12ce0*/  FMNMX.FTZ R153, R186, R153, !PT ;  /* 0x00000099ba997209 */ /* 0x008fce0007810000 */
[----:B------:R-:W2:Y:S01]  /*12cf0*/  MUFU.TANH R211, R211 ;  /* 0x000000d300d37308 */ /* 0x000ea20000002400 */
[----:B-1----:R-:W-:-:S07]  /*12d00*/  FMNMX.FTZ R153, R185, R153, !PT ;  /* 0x00000099b9997209 */ /* 0x002fce0007810000 */
[----:B------:R-:W1:Y:S01]  /*12d10*/  MUFU.TANH R179, R179 ;  /* 0x000000b300b37308 */ /* 0x000e620000002400 */
[----:B0-----:R-:W-:-:S07]  /*12d20*/  FMNMX.FTZ R153, R229, R153, !PT ;  /* 0x00000099e5997209 */ /* 0x001fce0007810000 */
[----:B------:R-:W0:Y:S01]  /*12d30*/  MUFU.TANH R210, R210 ;  /* 0x000000d200d27308 */ /* 0x000e220000002400 */
[----:B--2---:R-:W-:-:S04]  /*12d40*/  FMNMX.FTZ R153, R211, R153, !PT ;  /* 0x00000099d3997209 */ /* 0x004fc80007810000 */
[----:B-1----:R-:W-:-:S04]  /*12d50*/  FMNMX.FTZ R153, R179, R153, !PT ;  /* 0x00000099b3997209 */ /* 0x002fc80007810000 */
[----:B0-----:R-:W-:-:S05]  /*12d60*/  FMNMX.FTZ R153, R210, R153, !PT ;  /* 0x00000099d2997209 */ /* 0x001fca0007810000 */
[----:B------:R-:W0:Y:S02]  /*12d70*/  SHFL.BFLY PT, R174, R153, 0x2, 0x1f ;  /* 0x0c401f0099ae7f89 */ /* 0x000e2400000e0000 */
[----:B0-----:R-:W-:-:S05]  /*12d80*/  FMNMX.FTZ R174, R153, R174, !PT ;  /* 0x000000ae99ae7209 */ /* 0x001fca0007810000 */
[----:B------:R-:W0:Y:S02]  /*12d90*/  SHFL.BFLY PT, R176, R174, 0x1, 0x1f ;  /* 0x0c201f00aeb07f89 */ /* 0x000e2400000e0000 */
[----:B0-----:R-:W-:-:S05]  /*12da0*/  FMNMX.FTZ R176, R174, R176, !PT ;  /* 0x000000b0aeb07209 */ /* 0x001fca0007810000 */
[C---:B------:R-:W-:Y:S01]  /*12db0*/  FMUL.FTZ R181, R176.reuse, UR46 ;  /* 0x0000002eb0b57c20 */ /* 0x040fe20008410000 */
[----:B------:R-:W-:-:S03]  /*12dc0*/  FADD.FTZ R208, -R176, R208 ;  /* 0x000000d0b0d07221 */ /* 0x000fc60000010100 */
[--C-:B------:R-:W-:Y:S01]  /*12dd0*/  FFMA.FTZ R198, R194, UR46, -R181.reuse ;  /* 0x0000002ec2c67c23 */ /* 0x100fe200080108b5 */
[--C-:B------:R-:W-:Y:S01]  /*12de0*/  FFMA.FTZ R194, R187, UR46, -R181.reuse ;  /* 0x0000002ebbc27c23 */ /* 0x100fe200080108b5 */
[--C-:B------:R-:W-:Y:S01]  /*12df0*/  FFMA.FTZ R187, R178, UR46, -R181.reuse ;  /* 0x0000002eb2bb7c23 */ /* 0x100fe200080108b5 */
[--C-:B------:R-:W-:Y:S01]  /*12e00*/  FFMA.FTZ R178, R211, UR46, -R181.reuse ;  /* 0x0000002ed3b27c23 */ /* 0x100fe200080108b5 */
[--C-:B------:R-:W-:Y:S01]  /*12e10*/  FFMA.FTZ R199, R191, UR46, -R181.reuse ;  /* 0x0000002ebfc77c23 */ /* 0x100fe200080108b5 */
[----:B------:R-:W0:Y:S01]  /*12e20*/  S2R R211, SR_TID.X ;  /* 0x0000000000d37919 */ /* 0x000e220000002100 */
[----:B------:R-:W-:Y:S01]  /*12e30*/  FMUL.FTZ R208, R208, UR46 ;  /* 0x0000002ed0d07c20 */ /* 0x000fe20008410000 */
[--C-:B------:R-:W-:Y:S01]  /*12e40*/  FFMA.FTZ R153, R5, UR46, -R181.reuse ;  /* 0x0000002e05997c23 */ /* 0x100fe200080108b5 */
[--C-:B------:R-:W-:Y:S01]  /*12e50*/  FFMA.FTZ R191, R184, UR46, -R181.reuse ;  /* 0x0000002eb8bf7c23 */ /* 0x100fe200080108b5 */
[----:B------:R-:W-:Y:S02]  /*12e60*/  IMAD.MOV.U32 R184, RZ, RZ, R186 ;  /* 0x000000ffffb87224 */ /* 0x000fe400078e00ba */
        /* <DEDUP_REMOVED lines=18> */
[----:B------:R-:W-:-:S02]  /*12f90*/  VIADD R175, R15, 0x32440 ;  /* 0x000324400faf7836 */ /* 0x000fc40000000000 */
[-C--:B------:R-:W-:Y:S01]  /*12fa0*/  FMUL.FTZ R24, R24, R155.reuse ;  /* 0x0000009b18187220 */ /* 0x080fe20000410000 */
[----:B------:R-:W-:Y:S02]  /*12fb0*/  IMAD.U32 R210, RZ, RZ, UR37 ;  /* 0x00000025ffd27e24 */ /* 0x000fe4000f8e00ff */
[-C--:B------:R-:W-:Y:S01]  /*12fc0*/  FMUL.FTZ R25, R25, R155.reuse ;  /* 0x0000009b19197220 */ /* 0x080fe20000410000 */
[-C--:B------:R-:W-:Y:S01]  /*12fd0*/  FMUL.FTZ R28, R28, R155.reuse ;  /* 0x0000009b1c1c7220 */ /* 0x080fe20000410000 */
[-C--:B------:R-:W-:Y:S01]  /*12fe0*/  FMUL.FTZ R29, R29, R155.reuse ;  /* 0x0000009b1d1d7220 */ /* 0x080fe20000410000 */
[----:B------:R-:W1:Y:S01]  /*12ff0*/  MUFU.EX2 R153, R153 ;  /* 0x0000009900997308 */ /* 0x000e620000000800 */
[----:B------:R-:W-:Y:S01]  /*13000*/  PRMT R175, R210, 0x654, R175 ;  /* 0x00000654d2af7816 */ /* 0x000fe200000000af */
[-C--:B------:R-:W-:Y:S01]  /*13010*/  FMUL.FTZ R32, R32, R155.reuse ;  /* 0x0000009b20207220 */ /* 0x080fe20000410000 */
[----:B0-----:R-:W-:Y:S01]  /*13020*/  SHF.R.U32.HI R211, RZ, 0x7, R211 ;  /* 0x00000007ffd37819 */ /* 0x001fe200000116d3 */
        /* <DEDUP_REMOVED lines=61> */
[----:B------:R2:W-:Y:S01]  /*13400*/  SYNCS.ARRIVE.TRANS64.RED.A1T0 RZ, [R175+URZ], RZ ;  /* 0x000000ffafff79a7 */ /* 0x0005e2000810043f */
[----:B-1----:R-:W-:Y:S01]  /*13410*/  FFMA.FTZ R0, R208, R0, R153 ;  /* 0x00000000d0007223 */ /* 0x002fe20000010099 */
[----:B------:R-:W-:Y:S01]  /*13420*/  MUFU.EX2 R198, R198 ;  /* 0x000000c600c67308 */ /* 0x000fe20000000800 */
[----:B------:R1:W5:Y:S01]  /*13430*/  LDL.LU R5, [R1+0x1f8] ;  /* 0x0001f80001057983 */ /* 0x0003620000300800 */
[----:B--2---:R-:W-:Y:S01]  /*13440*/  MOV R175, 0x40000040 ;  /* 0x4000004000af7802 */ /* 0x004fe20000000f00 */
[C---:B0-----:R-:W-:Y:S01]  /*13450*/  FADD.FTZ R0, R174.reuse, R0 ;  /* 0x00000000ae007221 */ /* 0x041fe20000010000 */
[----:B------:R-:W-:Y:S01]  /*13460*/  F2FP.BF16.F32.PACK_AB R153, R174, R153 ;  /* 0x00000099ae99723e */ /* 0x000fe200000010ff */
[-C--:B------:R-:W-:Y:S01]  /*13470*/  FMUL.FTZ R26, R26, R208.reuse ;  /* 0x000000d01a1a7220 */ /* 0x080fe20000410000 */
[----:B------:R-:W-:Y:S01]  /*13480*/  R2UR UR7, R175 ;  /* 0x00000000af0772ca */ /* 0x000fe200000e0000 */
[----:B------:R-:W-:Y:S01]  /*13490*/  FMUL.FTZ R27, R27, R208 ;  /* 0x000000d01b1b7220 */ /* 0x000fe20000410000 */
[----:B------:R-:W0:Y:S01]  /*134a0*/  MUFU.EX2 R175, R209 ;  /* 0x000000d100af7308 */ /* 0x000e220000000800 */
        /* <DEDUP_REMOVED lines=68> */
[----:B------:R1:W5:Y:S03]  /*138f0*/  LDL.LU R4, [R1+0x1f4] ;  /* 0x0001f40001047983 */ /* 0x0003660000300800 */
[----:B------:R-:W-:Y:S01]  /*13900*/  WARPGROUP.ARRIVE ;  /* 0x00000000000079c5 */ /* 0x000fe20000000000 */
[----:B------:R1:W5:Y:S01]  /*13910*/  LDL.LU R2, [R1+0x1f0] ;  /* 0x0001f00001027983 */ /* 0x0003620000300800 */
[----:B------:R-:W-:-:S02]  /*13920*/  FADD.FTZ R0, R175, R0 ;  /* 0x00000000af007221 */ /* 0x000fc40000010000 */
[----:B------:R-:W-:Y:S02]  /*13930*/  MUFU.EX2 R170, R170 ;  /* 0x000000aa00aa7308 */ /* 0x000fe40000000800 */
[----:B------:R-:W-:Y:S01]  /*13940*/  HGMMA.64x256x16.F32.BF16 R24, R152, gdesc[UR4].tnspB, R24, gsb0 ;  /* 0x43e0000498187df0 */ /* 0x000fe20008001818 */
[----:B------:R-:W-:-:S05]  /*13950*/  FADD.FTZ R0, R198, R0 ;  /* 0x00000000c6007221 */ /* 0x000fca0000010000 */
[----:B------:R-:W0:Y:S08]  /*13960*/  MUFU.EX2 R197, R197 ;  /* 0x000000c500c57308 */ /* 0x000e300000000800 */
[----:B------:R-:W2:Y:S08]  /*13970*/  MUFU.EX2 R196, R196 ;  /* 0x000000c400c47308 */ /* 0x000eb00000000800 */
[----:B------:R-:W3:Y:S01]  /*13980*/  MUFU.EX2 R192, R192 ;  /* 0x000000c000c07308 */ /* 0x000ee20000000800 */
[----:B0-----:R-:W-:-:S07]  /*13990*/  FADD.FTZ R0, R197, R0 ;  /* 0x00000000c5007221 */ /* 0x001fce0000010000 */
[----:B------:R-:W-:Y:S01]  /*139a0*/  MUFU.EX2 R167, R167 ;  /* 0x000000a700a77308 */ /* 0x000fe20000000800 */
[----:B--2---:R-:W-:-:S07]  /*139b0*/  FADD.FTZ R0, R196, R0 ;  /* 0x00000000c4007221 */ /* 0x004fce0000010000 */
[----:B------:R-:W-:Y:S01]  /*139c0*/  MUFU.EX2 R166, R166 ;  /* 0x000000a600a67308 */ /* 0x000fe20000000800 */
[----:B---3--:R-:W-:-:S07]  /*139d0*/  FADD.FTZ R0, R192, R0 ;  /* 0x00000000c0007221 */ /* 0x008fce0000010000 */
        /* <DEDUP_REMOVED lines=20> */
[----:B------:R-:W0:Y:S02]  /*13b20*/  MUFU.EX2 R181, R181 ;  /* 0x000000b500b57308 */ /* 0x000e240000000800 */
[----:B0-----:R-:W-:Y:S01]  /*13b30*/  F2FP.BF16.F32.PACK_AB R175, R181, R179 ;  /* 0x000000b3b5af723e */ /* 0x001fe200000010ff */
[----:B------:R-:W-:-:S05]  /*13b40*/  WARPGROUP.DEPBAR.LE gsb0, 0x0 ;  /* 0x00008000000079c5 */ /* 0x000fca0000010000 */
[----:B------:R-:W0:Y:S01]  /*13b50*/  MUFU.EX2 R154, R188 ;  /* 0x000000bc009a7308 */ /* 0x000e220000000800 */
[----:B------:R-:W-:Y:S02]  /*13b60*/  VIADD R152, R174, 0x80 ;  /* 0x00000080ae987836 */ /* 0x000fe40000000000 */
[----:B------:R-:W-:-:S03]  /*13b70*/  IMAD.MOV.U32 R153, RZ, RZ, 0x40000040 ;  /* 0x40000040ff997424 */ /* 0x000fc600078e00ff */
[----:B------:R-:W-:Y:S01]  /*13b80*/  R2UR UR6, R152 ;  /* 0x00000000980672ca */ /* 0x000fe200000e0000 */
[----:B------:R-:W-:Y:S01]  /*13b90*/  VIADD R152, R174, 0x100 ;  /* 0x00000100ae987836 */ /* 0x000fe20000000000 */
[----:B------:R2:W3:Y:S01]  /*13ba0*/  MUFU.EX2 R155, R168 ;  /* 0x000000a8009b7308 */ /* 0x0004e20000000800 */
[----:B------:R-:W-:Y:S01]  /*13bb0*/  R2UR UR7, R153 ;  /* 0x00000000990772ca */ /* 0x000fe200000e0000 */
[----:B------:R-:W-:-:S06]  /*13bc0*/  IMAD.MOV.U32 R153, RZ, RZ, 0x40000040 ;  /* 0x40000040ff997424 */ /* 0x000fcc00078e00ff */
[----:B------:R3:W4:Y:S01]  /*13bd0*/  MUFU.EX2 R188, R199 ;  /* 0x000000c700bc7308 */ /* 0x0007220000000800 */
[----:B0-----:R-:W-:Y:S01]  /*13be0*/  FADD.FTZ R171, R154, R171 ;  /* 0x000000ab9aab7221 */ /* 0x001fe20000010000 */
[----:B--2---:R-:W-:-:S03]  /*13bf0*/  F2FP.BF16.F32.PACK_AB R168, R169, R154 ;  /* 0x0000009aa9a8723e */ /* 0x004fc600000010ff */
[----:B------:R-:W-:Y:S01]  /*13c00*/  FADD.FTZ R171, R169, R171 ;  /* 0x000000aba9ab7221 */ /* 0x000fe20000010000 */
[----:B------:R-:W-:Y:S02]  /*13c10*/  F2FP.BF16.F32.PACK_AB R169, R196, R197 ;  /* 0x000000c5c4a9723e */ /* 0x000fe400000010ff */
[----:B------:R-:W0:Y:S01]  /*13c20*/  MUFU.EX2 R154, R195 ;  /* 0x000000c3009a7308 */ /* 0x000e220000000800 */
[----:B---3--:R-:W-:-:S04]  /*13c30*/  FADD.FTZ R199, R155, R171 ;  /* 0x000000ab9bc77221 */ /* 0x008fc80000010000 */
[C---:B------:R-:W-:Y:S01]  /*13c40*/  FADD.FTZ R199, R170.reuse, R199 ;  /* 0x000000c7aac77221 */ /* 0x040fe20000010000 */
[----:B------:R-:W-:Y:S02]  /*13c50*/  F2FP.BF16.F32.PACK_AB R170, R170, R155 ;  /* 0x0000009baaaa723e */ /* 0x000fe400000010ff */
[----:B------:R-:W2:Y:S01]  /*13c60*/  MUFU.EX2 R155, R194 ;  /* 0x000000c2009b7308 */ /* 0x000ea20000000800 */
[C---:B----4-:R-:W-:Y:S01]  /*13c70*/  F2FP.BF16.F32.PACK_AB R171, R188.reuse, R192 ;  /* 0x000000c0bcab723e */ /* 0x050fe200000010ff */
[----:B------:R-:W-:Y:S01]  /*13c80*/  FADD.FTZ R199, R167, R199 ;  /* 0x000000c7a7c77221 */ /* 0x000fe20000010000 */
[----:B------:R-:W-:Y:S02]  /*13c90*/  FADD.FTZ R0, R188, R0 ;  /* 0x00000000bc007221 */ /* 0x000fe40000010000 */
[----:B------:R-:W-:Y:S02]  /*13ca0*/  WARPGROUP.ARRIVE ;  /* 0x00000000000079c5 */ /* 0x000fe40000000000 */
[----:B0-----:R-:W-:-:S04]  /*13cb0*/  FADD.FTZ R0, R154, R0 ;  /* 0x000000009a007221 */ /* 0x001fc80000010000 */
[----:B------:R-:W-:Y:S01]  /*13cc0*/  HGMMA.64x256x16.F32.BF16 R24, R168, gdesc[UR4].tnspB, R24, gsb0 ;  /* 0x43e00004a8187df0 */ /* 0x000fe20008001818 */
[----:B------:R-:W-:Y:S02]  /*13cd0*/  R2UR UR6, R152 ;  /* 0x00000000980672ca */ /* 0x000fe400000e0000 */
[----:B------:R-:W-:Y:S01]  /*13ce0*/  R2UR UR7, R153 ;  /* 0x00000000990772ca */ /* 0x000fe200000e0000 */
[----:B------:R-:W-:Y:S02]  /*13cf0*/  IMAD.MOV.U32 R153, RZ, RZ, 0x40000040 ;  /* 0x40000040ff997424 */ /* 0x000fe400078e00ff */
[----:B--2---:R-:W-:Y:S01]  /*13d00*/  FADD.FTZ R0, R155, R0 ;  /* 0x000000009b007221 */ /* 0x004fe20000010000 */
[----:B------:R-:W-:Y:S02]  /*13d10*/  WARPGROUP.DEPBAR.LE gsb0, 0x0 ;  /* 0x00008000000079c5 */ /* 0x000fe40000010000 */
[----:B------:R-:W0:Y:S08]  /*13d20*/  MUFU.EX2 R169, R165 ;  /* 0x000000a500a97308 */ /* 0x000e300000000800 */
[----:B------:R2:W3:Y:S08]  /*13d30*/  MUFU.EX2 R165, R164 ;  /* 0x000000a400a57308 */ /* 0x0004f00000000800 */
[----:B------:R-:W4:Y:S01]  /*13d40*/  MUFU.EX2 R168, R193 ;  /* 0x000000c100a87308 */ /* 0x000f220000000800 */
[C---:B0-----:R-:W-:Y:S01]  /*13d50*/  FADD.FTZ R152, R169.reuse, R199 ;  /* 0x000000c7a9987221 */ /* 0x041fe20000010000 */
[----:B--2---:R-:W-:-:S03]  /*13d60*/  F2FP.BF16.F32.PACK_AB R164, R169, R167 ;  /* 0x000000a7a9a4723e */ /* 0x004fc600000010ff */
[----:B---3--:R-:W-:-:S04]  /*13d70*/  FADD.FTZ R152, R165, R152 ;  /* 0x00000098a5987221 */ /* 0x008fc80000010000 */
[C---:B------:R-:W-:Y:S01]  /*13d80*/  FADD.FTZ R169, R166.reuse, R152 ;  /* 0x00000098a6a97221 */ /* 0x040fe20000010000 */
[----:B------:R-:W-:Y:S01]  /*13d90*/  F2FP.BF16.F32.PACK_AB R166, R166, R165 ;  /* 0x000000a5a6a6723e */ /* 0x000fe200000010ff */
[----:B------:R-:W-:Y:S01]  /*13da0*/  VIADD R152, R174, 0x180 ;  /* 0x00000180ae987836 */ /* 0x000fe20000000000 */
[----:B------:R-:W-:Y:S01]  /*13db0*/  F2FP.BF16.F32.PACK_AB R165, R155, R154 ;  /* 0x0000009a9ba5723e */ /* 0x000fe200000010ff */
[----:B------:R-:W-:Y:S01]  /*13dc0*/  FADD.FTZ R169, R163, R169 ;  /* 0x000000a9a3a97221 */ /* 0x000fe20000010000 */
[----:B----4-:R-:W-:Y:S01]  /*13dd0*/  F2FP.BF16.F32.PACK_AB R167, R191, R168 ;  /* 0x000000a8bfa7723e */ /* 0x010fe200000010ff */
[----:B------:R-:W-:-:S03]  /*13de0*/  FADD.FTZ R0, R168, R0 ;  /* 0x00000000a8007221 */ /* 0x000fc60000010000 */
[----:B------:R-:W-:Y:S01]  /*13df0*/  WARPGROUP.ARRIVE ;  /* 0x00000000000079c5 */ /* 0x000fe20000000000 */
[----:B------:R-:W-:-:S04]  /*13e00*/  FADD.FTZ R0, R191, R0 ;  /* 0x00000000bf007221 */ /* 0x000fc80000010000 */
[----:B------:R-:W-:Y:S01]  /*13e10*/  FADD.FTZ R0, R187, R0 ;  /* 0x00000000bb007221 */ /* 0x000fe20000010000 */
[----:B------:R-:W-:Y:S01]  /*13e20*/  HGMMA.64x256x16.F32.BF16 R24, R164, gdesc[UR4].tnspB, R24, gsb0 ;  /* 0x43e00004a4187df0 */ /* 0x000fe20008001818 */
[----:B------:R-:W-:Y:S01]  /*13e30*/  R2UR UR6, R152 ;  /* 0x00000000980672ca */ /* 0x000fe200000e0000 */
[----:B------:R-:W-:Y:S01]  /*13e40*/  VIADD R152, R174, 0x200 ;  /* 0x00000200ae987836 */ /* 0x000fe20000000000 */
[----:B------:R-:W-:Y:S01]  /*13e50*/  R2UR UR7, R153 ;  /* 0x00000000990772ca */ /* 0x000fe200000e0000 */
[----:B------:R-:W-:Y:S02]  /*13e60*/  IMAD.MOV.U32 R153, RZ, RZ, 0x40000040 ;  /* 0x40000040ff997424 */ /* 0x000fe400078e00ff */
        /* <DEDUP_REMOVED lines=8> */
[----:B------:R0:W2:Y:S01]  /*13ef0*/  MUFU.EX2 R164, R160 ;  /* 0x000000a000a47308 */ /* 0x0000a20000000800 */
[C---:B------:R-:W-:Y:S01]  /*13f00*/  FADD.FTZ R165, R161.reuse, R169 ;  /* 0x000000a9a1a57221 */ /* 0x040fe20000010000 */
[----:B0-----:R-:W-:Y:S02]  /*13f10*/  F2FP.BF16.F32.PACK_AB R160, R161, R163 ;  /* 0x000000a3a1a0723e */ /* 0x001fe400000010ff */
[----:B------:R-:W-:Y:S02]  /*13f20*/  F2FP.BF16.F32.PACK_AB R161, R189, R187 ;  /* 0x000000bbbda1723e */ /* 0x000fe400000010ff */
[----:B------:R-:W-:Y:S01]  /*13f30*/  F2FP.BF16.F32.PACK_AB R163, R186, R190 ;  /* 0x000000bebaa3723e */ /* 0x000fe200000010ff */
[----:B--2---:R-:W-:-:S04]  /*13f40*/  FADD.FTZ R165, R164, R165 ;  /* 0x000000a5a4a57221 */ /* 0x004fc80000010000 */
[C---:B------:R-:W-:Y:S01]  /*13f50*/  FADD.FTZ R165, R162.reuse, R165 ;  /* 0x000000a5a2a57221 */ /* 0x040fe20000010000 */
[----:B------:R-:W-:-:S03]  /*13f60*/  F2FP.BF16.F32.PACK_AB R162, R162, R164 ;  /* 0x000000a4a2a2723e */ /* 0x000fc600000010ff */
[----:B------:R-:W-:Y:S01]  /*13f70*/  FADD.FTZ R165, R159, R165 ;  /* 0x000000a59fa57221 */ /* 0x000fe20000010000 */
[----:B------:R-:W-:-:S06]  /*13f80*/  WARPGROUP.ARRIVE ;  /* 0x00000000000079c5 */ /* 0x000fcc0000000000 */
[----:B------:R-:W-:Y:S01]  /*13f90*/  HGMMA.64x256x16.F32.BF16 R24, R160, gdesc[UR4].tnspB, R24, gsb0 ;  /* 0x43e00004a0187df0 */ /* 0x000fe20008001818 */
[----:B------:R-:W-:Y:S01]  /*13fa0*/  R2UR UR6, R152 ;  /* 0x00000000980672ca */ /* 0x000fe200000e0000 */
[----:B------:R-:W-:Y:S01]  /*13fb0*/  VIADD R152, R174, 0x280 ;  /* 0x00000280ae987836 */ /* 0x000fe20000000000 */
[----:B------:R-:W-:Y:S01]  /*13fc0*/  R2UR UR7, R153 ;  /* 0x00000000990772ca */ /* 0x000fe200000e0000 */
[----:B------:R-:W-:Y:S01]  /*13fd0*/  IMAD.MOV.U32 R153, RZ, RZ, 0x40000040 ;  /* 0x40000040ff997424 */ /* 0x000fe200078e00ff */
[----:B------:R-:W-:Y:S02]  /*13fe0*/  WARPGROUP.DEPBAR.LE gsb0, 0x0 ;  /* 0x00008000000079c5 */ /* 0x000fe40000010000 */
[----:B------:R0:W2:Y:S01]  /*13ff0*/  MUFU.EX2 R160, R156 ;  /* 0x0000009c00a07308 */ /* 0x0000a20000000800 */
[C---:B------:R-:W-:Y:S01]  /*14000*/  FADD.FTZ R161, R157.reuse, R165 ;  /* 0x000000a59da17221 */ /* 0x040fe20000010000 */
[----:B0-----:R-:W-:Y:S02]  /*14010*/  F2FP.BF16.F32.PACK_AB R156, R157, R159 ;  /* 0x0000009f9d9c723e */ /* 0x001fe400000010ff */
[----:B------:R-:W-:-:S02]  /*14020*/  F2FP.BF16.F32.PACK_AB R157, R183, R182 ;  /* 0x000000b6b79d723e */ /* 0x000fc400000010ff */
[----:B------:R-:W-:Y:S01]  /*14030*/  F2FP.BF16.F32.PACK_AB R159, R185, R184 ;  /* 0x000000b8b99f723e */ /* 0x000fe200000010ff */
[----:B--2---:R-:W-:-:S04]  /*14040*/  FADD.FTZ R161, R160, R161 ;  /* 0x000000a1a0a17221 */ /* 0x004fc80000010000 */
[C---:B------:R-:W-:Y:S01]  /*14050*/  FADD.FTZ R161, R158.reuse, R161 ;  /* 0x000000a19ea17221 */ /* 0x040fe20000010000 */
[----:B------:R-:W-:-:S03]  /*14060*/  F2FP.BF16.F32.PACK_AB R158, R158, R160 ;  /* 0x000000a09e9e723e */ /* 0x000fc600000010ff */
[----:B------:R-:W-:Y:S01]  /*14070*/  FADD.FTZ R161, R180, R161 ;  /* 0x000000a1b4a17221 */ /* 0x000fe20000010000 */
[----:B------:R-:W-:-:S06]  /*14080*/  WARPGROUP.ARRIVE ;  /* 0x00000000000079c5 */ /* 0x000fcc0000000000 */
[----:B------:R-:W-:Y:S01]  /*14090*/  HGMMA.64x256x16.F32.BF16 R24, R156, gdesc[UR4].tnspB, R24, gsb0 ;  /* 0x43e000049c187df0 */ /* 0x000fe20008001818 */
[----:B------:R-:W-:Y:S02]  /*140a0*/  R2UR UR6, R152 ;  /* 0x00000000980672ca */ /* 0x000fe400000e0000 */
[----:B------:R-:W-:Y:S01]  /*140b0*/  R2UR UR7, R153 ;  /* 0x00000000990772ca */ /* 0x000fe200000e0000 */
[----:B------:R-:W-:Y:S02]  /*140c0*/  WARPGROUP.DEPBAR.LE gsb0, 0x0 ;  /* 0x00008000000079c5 */ /* 0x000fe40000010000 */
[----:B------:R0:W2:Y:S08]  /*140d0*/  MUFU.EX2 R157, R172 ;  /* 0x000000ac009d7308 */ /* 0x0000b00000000800 */
[----:B------:R3:W4:Y:S01]  /*140e0*/  MUFU.EX2 R156, R3 ;  /* 0x00000003009c7308 */ /* 0x0007220000000800 */
[C---:B0-----:R-:W-:Y:S01]  /*140f0*/  F2FP.BF16.F32.PACK_AB R172, R173.reuse, R180 ;  /* 0x000000b4adac723e */ /* 0x041fe200000010ff */
[----:B---3--:R-:W-:Y:S01]  /*14100*/  FADD.FTZ R3, R173, R161 ;  /* 0x000000a1ad037221 */ /* 0x008fe20000010000 */
[----:B--2---:R-:W-:-:S03]  /*14110*/  F2FP.BF16.F32.PACK_AB R174, R177, R157 ;  /* 0x0000009db1ae723e */ /* 0x004fc600000010ff */
[----:B------:R-:W-:Y:S01]  /*14120*/  FADD.FTZ R3, R157, R3 ;  /* 0x000000039d037221 */ /* 0x000fe20000010000 */
[----:B----4-:R-:W-:Y:S01]  /*14130*/  F2FP.BF16.F32.PACK_AB R173, R178, R156 ;  /* 0x0000009cb2ad723e */ /* 0x010fe200000010ff */
[----:B------:R-:W-:Y:S02]  /*14140*/  FADD.FTZ R0, R156, R0 ;  /* 0x000000009c007221 */ /* 0x000fe40000010000 */
[----:B------:R-:W-:Y:S01]  /*14150*/  FADD.FTZ R3, R177, R3 ;  /* 0x00000003b1037221 */ /* 0x000fe20000010000 */
[----:B------:R-:W-:Y:S01]  /*14160*/  WARPGROUP.ARRIVE ;  /* 0x00000000000079c5 */ /* 0x000fe20000000000 */
[----:B------:R-:W-:-:S04]  /*14170*/  FADD.FTZ R0, R178, R0 ;  /* 0x00000000b2007221 */ /* 0x000fc80000010000 */
[----:B------:R-:W-:Y:S01]  /*14180*/  FADD.FTZ R0, R179, R0 ;  /* 0x00000000b3007221 */ /* 0x000fe20000010000 */
[----:B------:R-:W-:Y:S03]  /*14190*/  HGMMA.64x256x16.F32.BF16 R24, R172, gdesc[UR4].tnspB, R24, gsb0 ;  /* 0x43e00004ac187df0 */ /* 0x000fe60008001818 */
[----:B------:R-:W-:Y:S01]  /*141a0*/  FADD.FTZ R0, R181, R0 ;  /* 0x00000000b5007221 */ /* 0x000fe20000010000 */
[----:B------:R-:W-:Y:S02]  /*141b0*/  WARPGROUP.DEPBAR.LE gsb0, 0x0 ;  /* 0x00008000000079c5 */ /* 0x000fe40000010000 */
[----:B-1----:R-:W-:Y:S05]  /*141c0*/  @!P0 BRA `(.L_x_15330) ;  /* 0x0000000000048947 */ /* 0x002fea0003800000 */
[----:B------:R-:W-:Y:S01]  /*141d0*/  BPT.TRAP 0x1 ;  /* 0x000000040000795c */ /* 0x000fe20000300000 */
.L_x_15330:
        /* <DEDUP_REMOVED lines=10> */
.L_x_15320:
[----:B------:R-:W2:Y:S01]  /*14280*/  LDL.LU R15, [R1+0xd8] ;  /* 0x0000d800010f7983 */ /* 0x000ea20000300800 */
[----:B------:R-:W-:Y:S05]  /*14290*/  WARPSYNC.ALL ;  /* 0x0000000000007948 */ /* 0x000fea0003800000 */
[----:B-----5:R-:W0:Y:S01]  /*142a0*/  SHFL.BFLY PT, R4, R3, 0x2, 0x1f ;  /* 0x0c401f0003047f89 */ /* 0x020e2200000e0000 */
        /* <DEDUP_REMOVED lines=163> */
.L_x_15261:
[----:B------:R-:W-:Y:S05]  /*14ce0*/  WARPSYNC.ALL ;  /* 0x0000000000007948 */ /* 0x000fea0003800000 */
[----:B------:R-:W0:Y:S08]  /*14cf0*/  S2UR UR37, SR_CgaCtaId ;  /* 0x00000000002579c3 */ /* 0x000e300000008800 */
[----:B------:R-:W-:Y:S06]  /*14d00*/  BAR.SYNC.DEFER_BLOCKING 0x5, 0x180 ;  /* 0x0146000000007b1d */ /* 0x000fec0000010000 */
[----:B------:R-:W-:Y:S01]  /*14d10*/  UMOV UR4, 0x400 ;  /* 0x0000040000047882 */ /* 0x000fe20000000000 */
[----:B------:R-:W-:Y:S01]  /*14d20*/  BSSY B0, `(.L_x_15332) ;  /* 0x0000529000007945 */ /* 0x000fe20003800000 */
[----:B0-----:R-:W-:-:S06]  /*14d30*/  ULEA UR4, UR37, UR4, 0x18 ;  /* 0x0000000425047291 */ /* 0x001fcc000f8ec03f */
[----:B------:R-:W-:-:S05]  /*14d40*/  IMAD.U32 R22, RZ, RZ, UR4 ;  /* 0x00000004ff167e24 */ /* 0x000fca000f8e00ff */
[----:B------:R0:W2:Y:S01]  /*14d50*/  LDS.128 R4, [R22+0x324d0] ;  /* 0x0324d00016047984 */ /* 0x0000a20000000c00 */
[----:B------:R-:W-:Y:S06]  /*14d60*/  BAR.ARV 0x4, 0x180 ;  /* 0x0106000000007b1d */ /* 0x000fec0000002000 */
[----:B------:R-:W-:Y:S05]  /*14d70*/  @P0 BRA `(.L_x_15333) ;  /* 0x0000004000340947 */ /* 0x000fea0003800000 */
[----:B------:R-:W3:Y:S01]  /*14d80*/  LDL R3, [R1+0x1e8] ;  /* 0x0001e80001037983 */ /* 0x000ee20000100800 */
[----:B------:R-:W-:-:S03]  /*14d90*/  ULDC UR4, c[0x0][0xbd4] ;  /* 0x0002f50000047ab9 */ /* 0x000fc60000000800 */
[----:B------:R-:W4:Y:S01]  /*14da0*/  LDL.LU R10, [R1+0xc8] ;  /* 0x0000c800010a7983 */ /* 0x000f220000300800 */
[----:B------:R-:W1:Y:S01]  /*14db0*/  S2R R0, SR_SWINHI ;  /* 0x0000000000007919 */ /* 0x000e620000002f00 */
[----:B------:R-:W-:Y:S02]  /*14dc0*/  F2FP.BF16.F32.PACK_AB R11, R31, R30 ;  /* 0x0000001e1f0b723e */ /* 0x000fe400000010ff */
[----:B------:R-:W-:Y:S01]  /*14dd0*/  F2FP.BF16.F32.PACK_AB R12, R33, R32 ;  /* 0x00000020210c723e */ /* 0x000fe200000010ff */
[----:B------:R-:W2:Y:S01]  /*14de0*/  LDL.LU R157, [R1+0xd0] ;  /* 0x0000d000019d7983 */ /* 0x000ea20000300800 */
[----:B------:R-:W-:Y:S02]  /*14df0*/  F2FP.BF16.F32.PACK_AB R13, R35, R34 ;  /* 0x00000022230d723e */ /* 0x000fe400000010ff */
[----:B------:R-:W-:Y:S01]  /*14e00*/  F2FP.BF16.F32.PACK_AB R14, R37, R36 ;  /* 0x00000024250e723e */ /* 0x000fe200000010ff */
[----:B------:R-:W2:Y:S01]  /*14e10*/  LDL.LU R156, [R1+0xd4] ;  /* 0x0000d400019c7983 */ /* 0x000ea20000300800 */
[----:B------:R-:W-:-:S02]  /*14e20*/  MOV R20, R22 ;  /* 0x0000001600147202 */ /* 0x000fc40000000f00 */
[----:B-1----:R-:W-:Y:S02]  /*14e30*/  MOV R21, R0 ;  /* 0x0000000000157202 */ /* 0x002fe40000000f00 */
        /* <DEDUP_REMOVED lines=47> */
[----:B------:R-:W-:-:S04]  /*15130*/  LOP3.LUT R3, R8, 0x380, RZ, 0xc0, !PT ;  /* 0x0000038008037812 */ /* 0x000fc800078ec0ff */
[----:B------:R-:W-:Y:S02]  /*15140*/  SHF.R.U64 R3, R3, 0x3, RZ ;  /* 0x0000000303037819 */ /* 0x000fe400000012ff */
[----:B------:R-:W-:Y:S02]  /*15150*/  IADD3.X R9, RZ, R25, RZ, P0, !PT ;  /* 0x00000019ff097210 */ /* 0x000fe400007fe4ff */
[----:B------:R-:W-:Y:S02]  /*15160*/  LOP3.LUT R8, R3, R8, RZ, 0x3c, !PT ;  /* 0x0000000803087212 */ /* 0x000fe400078e3cff */
[----:B------:R-:W-:Y:S02]  /*15170*/  F2FP.BF16.F32.PACK_AB R10, R61, R60 ;  /* 0x0000003c3d0a723e */ /* 0x000fe400000010ff */
[----:B------:R-:W-:Y:S02]  /*15180*/  MOV R3, R8 ;  /* 0x0000000800037202 */ /* 0x000fe40000000f00 */
[----:B------:R-:W-:-:S02]  /*15190*/  F2FP.BF16.F32.PACK_AB R8, R57, R56 ;  /* 0x000000383908723e */ /* 0x000fc400000010ff */
        /* <DEDUP_REMOVED lines=133> */
[----:B-1----:R-:W-:Y:S01]  /*159f0*/  @P0 IADD3 R12, P2, R157, UR6, RZ ;  /* 0x000000069d0c0c10 */ /* 0x002fe2000ff5e0ff */
[----:B------:R-:W-:-:S03]  /*15a00*/  ULDC UR6, c[0x0][0xb88] ;  /* 0x0002e20000067ab9 */ /* 0x000fc60000000800 */
[----:B------:R-:W-:Y:S02]  /*15a10*/  @P0 IADD3.X R13, R156, UR7, RZ, P2, !PT ;  /* 0x000000079c0d0c10 */ /* 0x000fe400097fe4ff */
[----:B------:R-:W-:Y:S01]  /*15a20*/  ISETP.GT.AND P2, PT, R0, 0x1, PT ;  /* 0x000000010000780c */ /* 0x000fe20003f44270 */
[----:B------:R-:W-:Y:S02]  /*15a30*/  IMAD.MOV.U32 R0, RZ, RZ, 0xab8 ;  /* 0x00000ab8ff007424 */ /* 0x000fe400078e00ff */
[----:B------:R-:W-:-:S03]  /*15a40*/  IMAD.U32 R9, RZ, RZ, UR6 ;  /* 0x00000006ff097e24 */ /* 0x000fc6000f8e00ff */
[----:B------:R-:W-:-:S03]  /*15a50*/  SEL R0, R0, 0xa78, P2 ;  /* 0x00000a7800007807 */ /* 0x000fc60001000000 */
[----:B------:R1:W5:Y:S01]  /*15a60*/  @P0 LDG.E R9, desc[UR40][R12.64] ;  /* 0x000000280c090981 */ /* 0x000362000c1e1900 */
[----:B------:R2:W3:Y:S08]  /*15a70*/  LDC.64 R14, c[0x0][R0+0x220] ;  /* 0x00008800000e7b82 */ /* 0x0004f00000000a00 */
[----:B-1----:R2:W1:Y:S01]  /*15a80*/  LDC.64 R12, c[0x0][R0+0x218] ;  /* 0x00008600000c7b82 */ /* 0x0024620000000a00 */
[----:B------:R-:W-:Y:S05]  /*15a90*/  @P0 BRA `(.L_x_15334) ;  /* 0x0000000000100947 */ /* 0x000fea0003800000 */
[----:B------:R-:W-:Y:S05]  /*15aa0*/  @!P1 BRA `(.L_x_15334) ;  /* 0x00000000000c9947 */ /* 0x000fea0003800000 */
[----:B-----5:R-:W4:Y:S04]  /*15ab0*/  LDG.E R9, desc[UR40][R10.64] ;  /* 0x000000280a097981 */ /* 0x020f28000c1e1900 */
[----:B------:R-:W4:Y:S02]  /*15ac0*/  LDG.E R10, desc[UR40][R10.64+0x4] ;  /* 0x000004280a0a7981 */ /* 0x000f24000c1e1900 */
[----:B----4-:R-:W-:-:S07]  /*15ad0*/  IMAD.IADD R9, R10, 0x1, -R9 ;  /* 0x000000010a097824 */ /* 0x010fce00078e0a09 */
.L_x_15334:
[----:B------:R-:W4:Y:S01]  /*15ae0*/  LDL.LU R4, [R1+0xcc] ;  /* 0x0000cc0001047983 */ /* 0x000f220000300800 */
[----:B------:R-:W0:Y:S03]  /*15af0*/  LDC R158, c[0x0][0xce8] ;  /* 0x00033a00ff9e7b82 */ /* 0x000e260000000800 */
[----:B------:R-:W2:Y:S04]  /*15b00*/  LDL.LU R3, [R1+0x15c] ;  /* 0x00015c0001037983 */ /* 0x000ea80000300800 */
[----:B------:R-:W3:Y:S04]  /*15b10*/  LDL R159, [R1+0xdc] ;  /* 0x0000dc00019f7983 */ /* 0x000ee80000100800 */
[----:B------:R-:W3:Y:S04]  /*15b20*/  LDL R163, [R1+0xc4] ;  /* 0x0000c40001a37983 */ /* 0x000ee80000100800 */
[----:B------:R-:W3:Y:S04]  /*15b30*/  LDL R160, [R1+0x94] ;  /* 0x0000940001a07983 */ /* 0x000ee80000100800 */
[----:B------:R-:W3:Y:S04]  /*15b40*/  LDL R162, [R1+0x1e4] ;  /* 0x0001e40001a27983 */ /* 0x000ee80000100800 */
[----:B------:R-:W3:Y:S01]  /*15b50*/  LDL R161, [R1+0x160] ;  /* 0x0001600001a17983 */ /* 0x000ee20000100800 */
[----:B------:R-:W3:Y:S01]  /*15b60*/  LDC.64 R10, c[0x0][R0+0x228] ;  /* 0x00008a00000a7b82 */ /* 0x000ee20000000a00 */
[----:B0-----:R-:W-:-:S02]  /*15b70*/  ISETP.NE.AND P1, PT, R158, 0x1, PT ;  /* 0x000000019e00780c */ /* 0x001fc40003f25270 */
[----:B------:R-:W-:-:S04]  /*15b80*/  ISETP.NE.U32.AND P0, PT, RZ, UR4, PT ;  /* 0x00000004ff007c0c */ /* 0x000fc8000bf05070 */
[----:B------:R-:W-:-:S07]  /*15b90*/  ISETP.NE.AND.EX P0, PT, RZ, UR5, PT, P0 ;  /* 0x00000005ff007c0c */ /* 0x000fce000bf05300 */
[----:B------:R-:W0:Y:S01]  /*15ba0*/  @P1 LDC R25, c[0x0][0xcec] ;  /* 0x00033b00ff191b82 */ /* 0x000e220000000800 */
[-C--:B-1----:R-:W-:Y:S02]  /*15bb0*/  IMAD R24, R13, R203.reuse, RZ ;  /* 0x000000cb0d187224 */ /* 0x082fe400078e02ff */
[----:B------:R-:W-:-:S05]  /*15bc0*/  IMAD.WIDE.U32 R12, R12, R203, RZ ;  /* 0x000000cb0c0c7225 */ /* 0x000fca00078e00ff */
[----:B------:R-:W1:Y:S01]  /*15bd0*/  @P1 LDC R157, c[0x0][0xcf0] ;  /* 0x00033c00ff9d1b82 */ /* 0x000e620000000800 */
[----:B------:R-:W-:Y:S01]  /*15be0*/  IMAD.IADD R156, R13, 0x1, R24 ;  /* 0x000000010d9c7824 */ /* 0x000fe200078e0218 */
[----:B----4-:R-:W-:Y:S02]  /*15bf0*/  SEL R4, R4, RZ, !P0 ;  /* 0x000000ff04047207 */ /* 0x010fe40004000000 */
[----:B--2---:R-:W-:-:S03]  /*15c00*/  SEL R3, R3, RZ, !P0 ;  /* 0x000000ff03037207 */ /* 0x004fc60004000000 */
[----:B---3--:R-:W-:-:S04]  /*15c10*/  IMAD R15, R15, R4, RZ ;  /* 0x000000040f0f7224 */ /* 0x008fc800078e02ff */
        /* <DEDUP_REMOVED lines=8> */
[----:B------:R-:W-:-:S02]  /*15ca0*/  IMAD R24, R11, R12, RZ ;  /* 0x0000000c0b187224 */ /* 0x000fc400078e02ff */
[----:B------:R-:W-:-:S04]  /*15cb0*/  IMAD.WIDE.U32 R12, R10, R12, RZ ;  /* 0x0000000c0a0c7225 */ /* 0x000fc800078e00ff */
[----:B0-----:R-:W-:-:S04]  /*15cc0*/  @P1 IMAD.HI.U32 R10, R156, R25, RZ ;  /* 0x000000199c0a1227 */ /* 0x001fc800078e00ff */
[----:B------:R-:W-:Y:S01]  /*15cd0*/  IMAD.MOV.U32 R25, RZ, RZ, R156 ;  /* 0x000000ffff197224 */ /* 0x000fe200078e009c */
[----:B-1----:R-:W-:Y:S02]  /*15ce0*/  @P1 SHF.R.U32.HI R25, RZ, R157, R10 ;  /* 0x0000009dff191219 */ /* 0x002fe4000001160a */
        /* <DEDUP_REMOVED lines=66> */
[----:B------:R-:W-:Y:S01]  /*16110*/  IMAD.X R33, RZ, RZ, R21, P2 ;  /* 0x000000ffff217224 */ /* 0x000fe200010e0615 */
[----:B------:R-:W-:Y:S01]  /*16120*/  LOP3.LUT R36, R36, R37, RZ, 0x3c, !PT ;  /* 0x0000002524247212 */ /* 0x000fe200078e3cff */
[----:B------:R-:W-:Y:S01]  /*16130*/  IMAD R3, R8, UR5, R3 ;  /* 0x0000000508037c24 */ /* 0x000fe2000f8e0203 */
[----:B------:R-:W-:Y:S01]  /*16140*/  LOP3.LUT R40, R40, R41, RZ, 0x3c, !PT ;  /* 0x0000002928287212 */ /* 0x000fe200078e3cff */
[----:B------:R-:W-:Y:S01]  /*16150*/  IMAD.X R41, RZ, RZ, R21, P4 ;  /* 0x000000ffff297224 */ /* 0x000fe200020e0615 */
[----:B------:R-:W-:Y:S01]  /*16160*/  IADD3.X R37, RZ, R21, RZ, P3, !PT ;  /* 0x00000015ff257210 */ /* 0x000fe20001ffe4ff */
[----:B------:R-:W5:Y:S01]  /*16170*/  LD.E.128 R28, desc[UR40][R28.64] ;  /* 0x000000281c1c7980 */ /* 0x000f62000c101d00 */
[----:B------:R-:W-:-:S02]  /*16180*/  IADD3 R14, P5, R20, 0xf000, RZ ;  /* 0x0000f000140e7810 */ /* 0x000fc40007fbe0ff */
[C---:B------:R-:W-:Y:S01]  /*16190*/  IADD3 R49, P0, R20.reuse, 0x6000, RZ ;  /* 0x0000600014317810 */ /* 0x040fe20007f1e0ff */
[----:B------:R-:W5:Y:S01]  /*161a0*/  LD.E.128 R32, desc[UR40][R32.64] ;  /* 0x0000002820207980 */ /* 0x000f62000c101d00 */
[C---:B------:R-:W-:Y:S01]  /*161b0*/  IADD3 R53, P2, R20.reuse, 0x7000, RZ ;  /* 0x0000700014357810 */ /* 0x040fe20007f5e0ff */
[----:B------:R-:W-:Y:S01]  /*161c0*/  IMAD.X R85, RZ, RZ, R21, P5 ;  /* 0x000000ffff557224 */ /* 0x000fe200028e0615 */
[C---:B------:R-:W-:Y:S01]  /*161d0*/  IADD3 R57, P3, R20.reuse, 0x8000, RZ ;  /* 0x0000800014397810 */ /* 0x040fe20007f7e0ff */
[----:B------:R-:W5:Y:S01]  /*161e0*/  LD.E.128 R36, desc[UR40][R36.64] ;  /* 0x0000002824247980 */ /* 0x000f62000c101d00 */
[----:B------:R-:W-:Y:S02]  /*161f0*/  IADD3 R61, P4, R20, 0x9000, RZ ;  /* 0x00009000143d7810 */ /* 0x000fe40007f9e0ff */
[----:B------:R-:W-:Y:S01]  /*16200*/  LOP3.LUT R9, R14, 0x380, RZ, 0xc0, !PT ;  /* 0x000003800e097812 */ /* 0x000fe200078ec0ff */
[----:B------:R-:W5:Y:S01]  /*16210*/  LD.E.128 R40, desc[UR40][R40.64] ;  /* 0x0000002828287980 */ /* 0x000f62000c101d00 */
[----:B------:R-:W-:-:S02]  /*16220*/  LOP3.LUT R48, R49, 0x380, RZ, 0xc0, !PT ;  /* 0x0000038031307812 */ /* 0x000fc400078ec0ff */
[----:B------:R-:W-:Y:S01]  /*16230*/  LOP3.LUT R52, R53, 0x380, RZ, 0xc0, !PT ;  /* 0x0000038035347812 */ /* 0x000fe200078ec0ff */
[----:B------:R-:W5:Y:S01]  /*16240*/  LD.E.128 R64, desc[UR40][R64.64] ;  /* 0x0000002840407980 */ /* 0x000f62000c101d00 */
[----:B------:R-:W-:Y:S02]  /*16250*/  LOP3.LUT R56, R57, 0x380, RZ, 0xc0, !PT ;  /* 0x0000038039387812 */ /* 0x000fe400078ec0ff */
[----:B------:R-:W-:Y:S02]  /*16260*/  LOP3.LUT R60, R61, 0x380, RZ, 0xc0, !PT ;  /* 0x000003803d3c7812 */ /* 0x000fe400078ec0ff */
[----:B------:R-:W-:Y:S02]  /*16270*/  SHF.R.U64 R9, R9, 0x3, RZ ;  /* 0x0000000309097819 */ /* 0x000fe400000012ff */
[----:B------:R-:W-:Y:S02]  /*16280*/  SHF.R.U64 R48, R48, 0x3, RZ ;  /* 0x0000000330307819 */ /* 0x000fe400000012ff */
[----:B------:R-:W-:-:S02]  /*16290*/  SHF.R.U64 R52, R52, 0x3, RZ ;  /* 0x0000000334347819 */ /* 0x000fc400000012ff */
        /* <DEDUP_REMOVED lines=94> */
.L_x_15553:
        /* <DEDUP_REMOVED lines=14> */
[----:B------:R-:W-:-:S02]  /*16960*/  IADD3 R92, R222, 0x40, RZ ;  /* 0x00000040de5c7810 */ /* 0x000fc40007ffe0ff */
[----:B------:R-:W-:Y:S02]  /*16970*/  SHF.R.S32.HI R12, RZ, 0x1f, R222 ;  /* 0x0000001fff0c7819 */ /* 0x000fe400000114de */
[----:B------:R-:W-:Y:S02]  /*16980*/  SHF.R.S32.HI R92, RZ, 0x1f, R92 ;  /* 0x0000001fff5c7819 */ /* 0x000fe4000001145c */
        /* <DEDUP_REMOVED lines=14> */
.L_x_15338:
[----:B------:R-:W-:Y:S05]  /*16a70*/  BSYNC B1 ;  /* 0x0000000000017941 */ /* 0x000fea0003800000 */
.L_x_15337:
[----:B------:R-:W-:-:S03]  /*16a80*/  UMOV UR4, 0xffffffff ;  /* 0xffffffff00047882 */ /* 0x000fc60000000000 */
[----:B------:R-:W-:Y:S05]  /*16a90*/  BRA.DIV UR4, `(.L_x_15339) ;  /* 0x000000d204047947 */ /* 0x000fea000b800000 */
[----:B-1----:R1:W4:Y:S04]  /*16aa0*/  SHFL.IDX PT, R3, R20, 0x1, 0x181f ;  /* 0x00381f0014037f89 */ /* 0x00232800000e0000 */
[----:B--23--:R1:W2:Y:S02]  /*16ab0*/  SHFL.IDX PT, R14, R4, 0x1, 0x181f ;  /* 0x00381f00040e7f89 */ /* 0x00c2a400000e0000 */
.L_x_15557:
        /* <DEDUP_REMOVED lines=31> */
.L_x_15341:
[----:B------:R-:W-:Y:S05]  /*16cb0*/  BSYNC B1 ;  /* 0x0000000000017941 */ /* 0x000fea0003800000 */
.L_x_15340:
[----:B------:R-:W-:-:S03]  /*16cc0*/  UMOV UR4, 0xffffffff ;  /* 0xffffffff00047882 */ /* 0x000fc60000000000 */
[----:B------:R-:W-:Y:S05]  /*16cd0*/  BRA.DIV UR4, `(.L_x_15342) ;  /* 0x000000ce04bc7947 */ /* 0x000fea000b800000 */
[----:B----4-:R4:W0:Y:S04]  /*16ce0*/  SHFL.IDX PT, R3, R20, 0x2, 0x181f ;  /* 0x00581f0014037f89 */ /* 0x01082800000e0000 */
[----:B--23--:R4:W2:Y:S02]  /*16cf0*/  SHFL.IDX PT, R14, R4, 0x2, 0x181f ;  /* 0x00581f00040e7f89 */ /* 0x00c8a400000e0000 */
.L_x_15561:
        /* <DEDUP_REMOVED lines=31> */
.L_x_15344:
[----:B------:R-:W-:Y:S05]  /*16ef0*/  BSYNC B1 ;  /* 0x0000000000017941 */ /* 0x000fea0003800000 */
.L_x_15343:
[----:B------:R-:W-:-:S03]  /*16f00*/  UMOV UR4, 0xffffffff ;  /* 0xffffffff00047882 */ /* 0x000fc60000000000 */
[----:B------:R-:W-:Y:S05]  /*16f10*/  BRA.DIV UR4, `(.L_x_15345) ;  /* 0x000000ce04747947 */ /* 0x000fea000b800000 */
[----:B0-----:R0:W0:Y:S04]  /*16f20*/  SHFL.IDX PT, R3, R20, 0x3, 0x181f ;  /* 0x00781f0014037f89 */ /* 0x00102800000e0000 */
[----:B--23--:R2:W3:Y:S02]  /*16f30*/  SHFL.IDX PT, R14, R4, 0x3, 0x181f ;  /* 0x00781f00040e7f89 */ /* 0x00c4e400000e0000 */
.L_x_15565:
        /* <DEDUP_REMOVED lines=32> */
.L_x_15335:
        /* <DEDUP_REMOVED lines=40> */
[----:B------:R-:W-:Y:S01]  /*173c0*/  UMOV UR4, 0xffffffff ;  /* 0xffffffff00047882 */ /* 0x000fe20000000000 */
[----:B------:R-:W-:-:S04]  /*173d0*/  IADD3 R4, R9, R4, RZ ;  /* 0x0000000409047210 */ /* 0x000fc80007ffe0ff */
[----:B------:R-:W-:Y:S01]  /*173e0*/  LEA.HI.X R4, R8, UR5, R4, 0x2, P0 ;  /* 0x0000000508047c11 */ /* 0x000fe200080f1404 */
[----:B0-----:R-:W-:Y:S06]  /*173f0*/  BRA.DIV UR4, `(.L_x_15347) ;  /* 0x000000ca04847947 */ /* 0x001fec000b800000 */
[----:B------:R0:W1:Y:S04]  /*17400*/  SHFL.IDX PT, R20, R4, RZ, 0x1c1f ;  /* 0x001c1fff04147589 */ /* 0x00006800000e0000 */
[----:B------:R0:W2:Y:S02]  /*17410*/  SHFL.IDX PT, R12, R3, RZ, 0x1c1f ;  /* 0x001c1fff030c7589 */ /* 0x0000a400000e0000 */
.L_x_15568:
        /* <DEDUP_REMOVED lines=196> */
.L_x_15349:
[----:B------:R-:W-:Y:S05]  /*18060*/  BSYNC B1 ;  /* 0x0000000000017941 */ /* 0x000fea0003800000 */
.L_x_15348:
[----:B------:R-:W-:-:S03]  /*18070*/  UMOV UR4, 0xffffffff ;  /* 0xffffffff00047882 */ /* 0x000fc60000000000 */
[----:B------:R-:W-:Y:S05]  /*18080*/  BRA.DIV UR4, `(.L_x_15350) ;  /* 0x000000be04987947 */ /* 0x000fea000b800000 */
[----:B0-----:R-:W0:Y:S04]  /*18090*/  SHFL.IDX PT, R4, R4, 0x1, 0x1c1f ;  /* 0x003c1f0004047f89 */ /* 0x001e2800000e0000 */
[----:B------:R-:W4:Y:S02]  /*180a0*/  SHFL.IDX PT, R3, R3, 0x1, 0x1c1f ;  /* 0x003c1f0003037f89 */ /* 0x000f2400000e0000 */
.L_x_15572:
        /* <DEDUP_REMOVED lines=46> */
[----:B----4-:R-:W-:Y:S01]  /*18390*/  IMAD.MOV.U32 R61, RZ, RZ, R45 ;  /* 0x000000ffff3d7224 */ /* 0x010fe200078e002d */
[----:B------:R-:W-:Y:S01]  /*183a0*/  ISETP.GE.AND P3, PT, R85, UR4, PT ;  /* 0x0000000455007c0c */ /* 0x000fe2000bf66270 */
[----:B------:R-:W-:-:S02]  /*183b0*/  IMAD.MOV.U32 R45, RZ, RZ, R37 ;  /* 0x000000ffff2d7224 */ /* 0x000fc400078e0025 */
[----:B------:R-:W-:Y:S02]  /*183c0*/  IMAD.MOV.U32 R68, RZ, RZ, R57 ;  /* 0x000000ffff447224 */ /* 0x000fe400078e0039 */
[----:B------:R-:W-:Y:S02]  /*183d0*/  IMAD.MOV.U32 R37, RZ, RZ, R29 ;  /* 0x000000ffff257224 */ /* 0x000fe400078e001d */
[----:B------:R-:W-:Y:S02]  /*183e0*/  IMAD.MOV.U32 R57, RZ, RZ, R41 ;  /* 0x000000ffff397224 */ /* 0x000fe400078e0029 */
[----:B---3--:R-:W-:Y:S02]  /*183f0*/  IMAD.MOV.U32 R29, RZ, RZ, R15 ;  /* 0x000000ffff1d7224 */ /* 0x008fe400078e000f */
[----:B------:R-:W-:Y:S02]  /*18400*/  IMAD.MOV.U32 R15, RZ, RZ, R9 ;  /* 0x000000ffff0f7224 */ /* 0x000fe400078e0009 */
[----:B0-----:R-:W-:-:S02]  /*18410*/  @!P2 IMAD.MOV.U32 R9, RZ, RZ, R4 ;  /* 0x000000ffff09a224 */ /* 0x001fc400078e0004 */
[----:B------:R-:W-:Y:S02]  /*18420*/  IMAD.MOV.U32 R41, RZ, RZ, R8 ;  /* 0x000000ffff297224 */ /* 0x000fe400078e0008 */
[----:B------:R-:W-:Y:S02]  /*18430*/  @!P2 IMAD.MOV.U32 R8, RZ, RZ, R3 ;  /* 0x000000ffff08a224 */ /* 0x000fe400078e0003 */
[----:B------:R-:W-:Y:S02]  /*18440*/  IMAD.MOV.U32 R72, RZ, RZ, R68 ;  /* 0x000000ffff487224 */ /* 0x000fe400078e0044 */
[----:B------:R-:W-:-:S04]  /*18450*/  @!P2 IMAD.WIDE R8, R69, 0x4, R8 ;  /* 0x000000044508a825 */ /* 0x000fc800078e0208 */
[----:B------:R-:W-:Y:S02]  /*18460*/  IMAD.MOV.U32 R69, RZ, RZ, R61 ;  /* 0x000000ffff457224 */ /* 0x000fe400078e003d */
[----:B------:R-:W-:Y:S02]  /*18470*/  IMAD.MOV.U32 R61, RZ, RZ, R57 ;  /* 0x000000ffff3d7224 */ /* 0x000fe400078e0039 */
[----:B------:R-:W-:Y:S02]  /*18480*/  IMAD.MOV.U32 R57, RZ, RZ, R45 ;  /* 0x000000ffff397224 */ /* 0x000fe400078e002d */
[----:B------:R-:W-:Y:S01]  /*18490*/  IMAD.MOV.U32 R68, RZ, RZ, R10 ;  /* 0x000000ffff447224 */ /* 0x000fe200078e000a */
[----:B------:R-:W-:Y:S01]  /*184a0*/  @!P3 LEA R10, P4, R85, R3, 0x2 ;  /* 0x00000003550ab211 */ /* 0x000fe200078810ff */
[----:B------:R-:W-:Y:S02]  /*184b0*/  IMAD.MOV.U32 R45, RZ, RZ, R41 ;  /* 0x000000ffff2d7224 */ /* 0x000fe400078e0029 */
[----:B------:R-:W-:-:S02]  /*184c0*/  IMAD.MOV.U32 R41, RZ, RZ, R32 ;  /* 0x000000ffff297224 */ /* 0x000fc400078e0020 */
        /* <DEDUP_REMOVED lines=15> */
[----:B----4-:R-:W-:Y:S02]  /*185c0*/  @!P1 LEA.HI.X R9, R80, R4, R85, 0x2, P5 ;  /* 0x0000000450099211 */ /* 0x010fe400028f1455 */
[----:B------:R-:W-:Y:S01]  /*185d0*/  ISETP.GE.AND P2, PT, R77, UR4, PT ;  /* 0x000000044d007c0c */ /* 0x000fe2000bf46270 */
[----:B------:R-:W4:Y:S04]  /*185e0*/  LDL R80, [R1+0x12c] ;  /* 0x00012c0001507983 */ /* 0x000f280000100800 */
[----:B------:R-:W-:Y:S04]  /*185f0*/  @!P1 ST.E.64 desc[UR40][R8.64], R34 ;  /* 0x0000002208009985 */ /* 0x000fe8000c101b28 */
[----:B------:R0:W-:Y:S04]  /*18600*/  @!P0 ST.E.64 desc[UR40][R10.64], R38 ;  /* 0x000000260a008985 */ /* 0x0001e8000c101b28 */
[----:B------:R-:W2:Y:S01]  /*18610*/  LDL R85, [R1+0x130] ;  /* 0x0001300001557983 */ /* 0x000ea20000100800 */
[----:B0-----:R-:W-:-:S04]  /*18620*/  @!P3 LEA R10, P4, R76, R3, 0x2 ;  /* 0x000000034c0ab211 */ /* 0x001fc800078810ff */
[-C--:B---3--:R-:W-:Y:S02]  /*18630*/  @!P3 LEA.HI.X R11, R76, R4.reuse, R93, 0x2, P4 ;  /* 0x000000044c0bb211 */ /* 0x088fe400020f145d */
[----:B------:R-:W3:Y:S01]  /*18640*/  LDL R93, [R1+0x1c4] ;  /* 0x0001c400015d7983 */ /* 0x000ee20000100800 */
[C---:B------:R-:W-:Y:S02]  /*18650*/  ISETP.GE.AND P0, PT, R92.reuse, UR4, PT ;  /* 0x000000045c007c0c */ /* 0x040fe4000bf06270 */
[CC--:B------:R-:W-:Y:S01]  /*18660*/  @!P2 LEA R8, P5, R77.reuse, R3.reuse, 0x2 ;  /* 0x000000034d08a211 */ /* 0x0c0fe200078a10ff */
[----:B------:R-:W4:Y:S03]  /*18670*/  LDL R76, [R1+0x1c8] ;  /* 0x0001c800014c7983 */ /* 0x000f260000100800 */
[----:B-----5:R-:W-:Y:S02]  /*18680*/  @!P2 LEA.HI.X R9, R77, R4, R81, 0x2, P5 ;  /* 0x000000044d09a211 */ /* 0x020fe400028f1451 */
[----:B------:R-:W-:Y:S01]  /*18690*/  ISETP.GE.AND P1, PT, R73, UR4, PT ;  /* 0x0000000449007c0c */ /* 0x000fe2000bf26270 */
[----:B------:R-:W5:Y:S04]  /*186a0*/  LDL R77, [R1+0x124] ;  /* 0x00012400014d7983 */ /* 0x000f680000100800 */
[----:B------:R-:W-:Y:S04]  /*186b0*/  @!P2 ST.E.64 desc[UR40][R8.64], R42 ;  /* 0x0000002a0800a985 */ /* 0x000fe8000c101b28 */
[----:B------:R0:W-:Y:S04]  /*186c0*/  @!P3 ST.E.64 desc[UR40][R10.64], R46 ;  /* 0x0000002e0a00b985 */ /* 0x0001e8000c101b28 */
[----:B------:R-:W5:Y:S01]  /*186d0*/  LDL R81, [R1+0x128] ;  /* 0x0001280001517983 */ /* 0x000f620000100800 */
[----:B0-----:R-:W-:-:S04]  /*186e0*/  @!P0 LEA R10, P4, R92, R3, 0x2 ;  /* 0x000000035c0a8211 */ /* 0x001fc800078810ff */
[----:B---3--:R-:W-:Y:S02]  /*186f0*/  @!P0 LEA.HI.X R11, R92, R4, R93, 0x2, P4 ;  /* 0x000000045c0b8211 */ /* 0x008fe400020f145d */
[----:B------:R-:W3:Y:S01]  /*18700*/  LDL R92, [R1+0x1c0] ;  /* 0x0001c000015c7983 */ /* 0x000ee20000100800 */
[----:B------:R-:W-:Y:S02]  /*18710*/  ISETP.GE.AND P2, PT, R89, UR4, PT ;  /* 0x0000000459007c0c */ /* 0x000fe4000bf46270 */
[----:B------:R-:W-:-:S04]  /*18720*/  @!P1 LEA R8, P5, R73, R3, 0x2 ;  /* 0x0000000349089211 */ /* 0x000fc800078a10ff */
[----:B----4-:R-:W-:Y:S02]  /*18730*/  @!P1 LEA.HI.X R9, R73, R4, R76, 0x2, P5 ;  /* 0x0000000449099211 */ /* 0x010fe400028f144c */
[----:B------:R-:W-:Y:S01]  /*18740*/  ISETP.GE.AND P3, PT, R88, UR4, PT ;  /* 0x0000000458007c0c */ /* 0x000fe2000bf66270 */
[----:B------:R-:W4:Y:S04]  /*18750*/  LDL R76, [R1+0x120] ;  /* 0x00012000014c7983 */ /* 0x000f280000100800 */
[----:B------:R0:W-:Y:S02]  /*18760*/  @!P1 ST.E.64 desc[UR40][R8.64], R50 ;  /* 0x0000003208009985 */ /* 0x0001e4000c101b28 */
[----:B0-----:R-:W-:-:S04]  /*18770*/  @!P2 LEA R8, P5, R89, R3, 0x2 ;  /* 0x000000035908a211 */ /* 0x001fc800078a10ff */
[----:B---3--:R-:W-:Y:S02]  /*18780*/  @!P2 LEA.HI.X R9, R89, R4, R92, 0x2, P5 ;  /* 0x000000045909a211 */ /* 0x008fe400028f145c */
[----:B------:R-:W3:Y:S04]  /*18790*/  LDL R89, [R1+0x1bc] ;  /* 0x0001bc0001597983 */ /* 0x000ee80000100800 */
[----:B------:R0:W-:Y:S02]  /*187a0*/  @!P0 ST.E.64 desc[UR40][R10.64], R54 ;  /* 0x000000360a008985 */ /* 0x0001e4000c101b28 */
[----:B0-----:R-:W-:-:S04]  /*187b0*/  @!P3 LEA R10, P4, R88, R3, 0x2 ;  /* 0x00000003580ab211 */ /* 0x001fc800078810ff */
[----:B---3--:R-:W-:Y:S02]  /*187c0*/  @!P3 LEA.HI.X R11, R88, R4, R89, 0x2, P4 ;  /* 0x00000004580bb211 */ /* 0x008fe400020f1459 */
[----:B------:R-:W3:Y:S01]  /*187d0*/  LDL R88, [R1+0x1b8] ;  /* 0x0001b80001587983 */ /* 0x000ee20000100800 */
[----:B------:R-:W-:-:S03]  /*187e0*/  ISETP.GE.AND P1, PT, R84, UR4, PT ;  /* 0x0000000454007c0c */ /* 0x000fc6000bf26270 */
[----:B------:R0:W-:Y:S10]  /*187f0*/  @!P2 ST.E.64 desc[UR40][R8.64], R58 ;  /* 0x0000003a0800a985 */ /* 0x0001f4000c101b28 */
[----:B0-----:R-:W-:-:S04]  /*18800*/  @!P1 LEA R8, P5, R84, R3, 0x2 ;  /* 0x0000000354089211 */ /* 0x001fc800078a10ff */
[----:B---3--:R-:W-:Y:S02]  /*18810*/  @!P1 LEA.HI.X R9, R84, R4, R88, 0x2, P5 ;  /* 0x0000000454099211 */ /* 0x008fe400028f1458 */
        /* <DEDUP_REMOVED lines=8> */
[----:B--2---:R-:W-:Y:S02]  /*188a0*/  ISETP.GE.AND P0, PT, R85, UR4, PT ;  /* 0x0000000455007c0c */ /* 0x004fe4000bf06270 */
[----:B-----5:R-:W-:Y:S01]  /*188b0*/  ISETP.GE.AND P1, PT, R77, UR4, PT ;  /* 0x000000044d007c0c */ /* 0x020fe2000bf26270 */
[----:B------:R-:W2:Y:S10]  /*188c0*/  LDL R84, [R1+0x1ac] ;  /* 0x0001ac0001547983 */ /* 0x000eb40000100800 */
[----:B------:R-:W-:-:S04]  /*188d0*/  @!P0 LEA R10, P4, R85, R3, 0x2 ;  /* 0x00000003550a8211 */ /* 0x000fc800078810ff */
[----:B----4-:R-:W-:-:S05]  /*188e0*/  @!P0 LEA.HI.X R11, R85, R4, R88, 0x2, P4 ;  /* 0x00000004550b8211 */ /* 0x010fca00020f1458 */
[----:B------:R-:W-:Y:S04]  /*188f0*/  @!P0 ST.E.64 desc[UR40][R10.64], R70 ;  /* 0x000000460a008985 */ /* 0x000fe8000c101b28 */
[----:B------:R0:W-:Y:S01]  /*18900*/  @!P2 ST.E.64 desc[UR40][R8.64], R74 ;  /* 0x0000004a0800a985 */ /* 0x0001e2000c101b28 */
[----:B------:R-:W-:Y:S02]  /*18910*/  IMAD.MOV.U32 R73, RZ, RZ, R69 ;  /* 0x000000ffff497224 */ /* 0x000fe400078e0045 */
[----:B------:R-:W-:Y:S01]  /*18920*/  IMAD.MOV.U32 R69, RZ, RZ, R68 ;  /* 0x000000ffff457224 */ /* 0x000fe200078e0044 */
[----:B0-----:R-:W-:Y:S01]  /*18930*/  @!P1 LEA R8, P5, R77, R3, 0x2 ;  /* 0x000000034d089211 */ /* 0x001fe200078a10ff */
[----:B------:R-:W-:Y:S02]  /*18940*/  IMAD.MOV.U32 R68, RZ, RZ, R65 ;  /* 0x000000ffff447224 */ /* 0x000fe400078e0041 */
[----:B------:R-:W-:-:S02]  /*18950*/  IMAD.MOV.U32 R65, RZ, RZ, R56 ;  /* 0x000000ffff417224 */ /* 0x000fc400078e0038 */
[----:B------:R-:W4:Y:S01]  /*18960*/  LDL R56, [R1+0x10c] ;  /* 0x00010c0001387983 */ /* 0x000f220000100800 */
[----:B---3--:R-:W-:-:S03]  /*18970*/  @!P1 LEA.HI.X R9, R77, R4, R80, 0x2, P5 ;  /* 0x000000044d099211 */ /* 0x008fc600028f1450 */
[----:B------:R-:W3:Y:S01]  /*18980*/  LDL R77, [R1+0x1a4] ;  /* 0x0001a400014d7983 */ /* 0x000ee20000100800 */
[----:B------:R-:W-:Y:S02]  /*18990*/  ISETP.GE.AND P3, PT, R81, UR4, PT ;  /* 0x0000000451007c0c */ /* 0x000fe4000bf66270 */
[----:B------:R-:W-:Y:S02]  /*189a0*/  ISETP.GE.AND P0, PT, R76, UR4, PT ;  /* 0x000000044c007c0c */ /* 0x000fe4000bf06270 */
[----:B------:R-:W-:-:S09]  /*189b0*/  ISETP.GE.AND P2, PT, R72, UR4, PT ;  /* 0x0000000448007c0c */ /* 0x000fd2000bf46270 */
[----:B------:R-:W-:-:S04]  /*189c0*/  @!P3 LEA R10, P4, R81, R3, 0x2 ;  /* 0x00000003510ab211 */ /* 0x000fc800078810ff */
[----:B--2---:R-:W-:-:S05]  /*189d0*/  @!P3 LEA.HI.X R11, R81, R4, R84, 0x2, P4 ;  /* 0x00000004510bb211 */ /* 0x004fca00020f1454 */
[----:B------:R0:W-:Y:S01]  /*189e0*/  @!P3 ST.E.64 desc[UR40][R10.64], R78 ;  /* 0x0000004e0a00b985 */ /* 0x0001e2000c101b28 */
[----:B------:R-:W-:-:S03]  /*189f0*/  ISETP.GE.AND P3, PT, R68, UR4, PT ;  /* 0x0000000444007c0c */ /* 0x000fc6000bf66270 */
        /* <DEDUP_REMOVED lines=9> */
[----:B----4-:R-:W-:Y:S02]  /*18a90*/  ISETP.GE.AND P2, PT, R56, UR4, PT ;  /* 0x0000000438007c0c */ /* 0x010fe4000bf46270 */
[-C--:B0-----:R-:W-:Y:S02]  /*18aa0*/  @!P3 LEA R10, P4, R68, R3.reuse, 0x2 ;  /* 0x00000003440ab211 */ /* 0x081fe400078810ff */
[----:B-1----:R-:W-:Y:S02]  /*18ab0*/  @!P1 LEA R8, P5, R64, R3, 0x2 ;  /* 0x0000000340089211 */ /* 0x002fe400078a10ff */
[-C--:B------:R-:W-:Y:S02]  /*18ac0*/  @!P3 LEA.HI.X R11, R68, R4.reuse, R69, 0x2, P4 ;  /* 0x00000004440bb211 */ /* 0x080fe400020f1445 */
        /* <DEDUP_REMOVED lines=56> */
.L_x_15333:
        /* <DEDUP_REMOVED lines=20> */
[----:B------:R-:W4:Y:S01]  /*18f90*/  @!P2 LDC R4, c[0x0][0xbd4] ;  /* 0x0002f500ff04ab82 */ /* 0x000f220000000800 */
[----:B--2---:R-:W-:Y:S01]  /*18fa0*/  VIADD R32, R0, 0xffffff80 ;  /* 0xffffff8000207836 */ /* 0x004fe20000000000 */
[----:B----4-:R3:W-:Y:S01]  /*18fb0*/  @!P2 STL [R1+0xc8], R4 ;  /* 0x0000c8040100a387 */ /* 0x0107e20000100800 */
[----:B------:R-:W-:-:S03]  /*18fc0*/  ISETP.GT.AND P2, PT, R4, 0x1, PT ;  /* 0x000000010400780c */ /* 0x000fc60003f44270 */
[----:B------:R-:W-:Y:S01]  /*18fd0*/  ISETP.GT.AND P3, PT, R32, 0x7f, PT ;  /* 0x0000007f2000780c */ /* 0x000fe20003f64270 */
[----:B------:R-:W-:-:S12]  /*18fe0*/  @P1 BRA `(.L_x_15351) ;  /* 0x0000000000101947 */ /* 0x000fd80003800000 */
[----:B------:R-:W-:Y:S05]  /*18ff0*/  @!P0 BRA `(.L_x_15351) ;  /* 0x00000000000c8947 */ /* 0x000fea0003800000 */
[----:B---3--:R-:W2:Y:S04]  /*19000*/  LDG.E R11, desc[UR40][R8.64] ;  /* 0x00000028080b7981 */ /* 0x008ea8000c1e1900 */
[----:B-----5:R-:W2:Y:S02]  /*19010*/  LDG.E R26, desc[UR40][R8.64+0x4] ;  /* 0x00000428081a7981 */ /* 0x020ea4000c1e1900 */
[----:B--2---:R-:W-:-:S07]  /*19020*/  IADD3 R26, -R11, R26, RZ ;  /* 0x0000001a0b1a7210 */ /* 0x004fce0007ffe1ff */
.L_x_15351:
        /* <DEDUP_REMOVED lines=8> */
[----:B------:R-:W3:Y:S01]  /*190b0*/  LDC R37, c[0x0][0xce8] ;  /* 0x00033a00ff257b82 */ /* 0x000ee20000000800 */
[----:B------:R-:W2:Y:S01]  /*190c0*/  S2R R35, SR_TID.X ;  /* 0x0000000000237919 */ /* 0x000ea20000002100 */
[----:B---3--:R-:W-:Y:S01]  /*190d0*/  IMAD R0, R26, R37, RZ ;  /* 0x000000251a007224 */ /* 0x008fe200078e02ff */
[----:B--2---:R-:W-:-:S04]  /*190e0*/  IADD3 R35, R8, -0x80, R35 ;  /* 0xffffff8008237810 */ /* 0x004fc80007ffe023 */
[----:B------:R-:W-:-:S13]  /*190f0*/  ISETP.GE.AND P0, PT, R35, R0, PT ;  /* 0x000000002300720c */ /* 0x000fda0003f06270 */
[----:B------:R-:W-:Y:S05]  /*19100*/  @P0 BRA `(.L_x_15353) ;  /* 0x0000000000b00947 */ /* 0x000fea0003800000 */
[----:B------:R-:W2:Y:S01]  /*19110*/  LDL.LU R34, [R1+0xdc] ;  /* 0x0000dc0001227983 */ /* 0x000ea20000300800 */
[----:B------:R-:W-:Y:S01]  /*19120*/  ISETP.GT.AND P0, PT, R4, 0x1, PT ;  /* 0x000000010400780c */ /* 0x000fe20003f04270 */
[----:B------:R-:W-:Y:S01]  /*19130*/  IMAD.MOV.U32 R4, RZ, RZ, 0xab8 ;  /* 0x00000ab8ff047424 */ /* 0x000fe200078e00ff */
[----:B------:R-:W-:Y:S01]  /*19140*/  ISETP.NE.AND P1, PT, R37, 0x1, PT ;  /* 0x000000012500780c */ /* 0x000fe20003f25270 */
[----:B-1----:R-:W1:Y:S01]  /*19150*/  LDC.64 R14, c[0x0][0xca8] ;  /* 0x00032a00ff0e7b82 */ /* 0x002e620000000a00 */
        /* <DEDUP_REMOVED lines=39> */
.L_x_15353:
[----:B------:R-:W-:Y:S05]  /*193d0*/  BSYNC B1 ;  /* 0x0000000000017941 */ /* 0x000fea0003800000 */
.L_x_15352:
[----:B------:R-:W-:Y:S05]  /*193e0*/  @P2 BRA `(.L_x_15346) ;  /* 0x0000000800f02947 */ /* 0x000fea0003800000 */
[----:B------:R-:W3:Y:S01]  /*193f0*/  LDL R24, [R1+0x94] ;  /* 0x0000940001187983 */ /* 0x000ee20000100800 */
[----:B-1----:R-:W1:Y:S01]  /*19400*/  LDC R21, c[0x0][0xce8] ;  /* 0x00033a00ff157b82 */ /* 0x002e620000000800 */
[----:B--2---:R-:W-:Y:S01]  /*19410*/  SHF.R.S32.HI R9, RZ, 0x1f, R32 ;  /* 0x0000001fff097819 */ /* 0x004fe20000011420 */
        /* <DEDUP_REMOVED lines=14> */
[----:B-1----:R-:W-:-:S03]  /*19500*/  ISETP.NE.AND P0, PT, R21, 0x1, PT ;  /* 0x000000011500780c */ /* 0x002fc60003f05270 */
[----:B------:R-:W-:Y:S01]  /*19510*/  IMAD R9, R203, UR5, R9 ;  /* 0x00000005cb097c24 */ /* 0x000fe2000f8e0209 */
[----:B------:R-:W-:Y:S01]  /*19520*/  ULDC.64 UR4, c[0x0][0xbe0] ;  /* 0x0002f80000047ab9 */ /* 0x000fe20000000a00 */
[C---:B------:R-:W-:Y:S02]  /*19530*/  IMAD R11, R33.reuse, UR7, R4 ;  /* 0x00000007210b7c24 */ /* 0x040fe4000f8e0204 */
[----:B------:R-:W-:-:S04]  /*19540*/  IMAD.WIDE.U32 R8, R33, UR6, R8 ;  /* 0x0000000621087c25 */ /* 0x000fc8000f8e0008 */
[----:B------:R-:W-:Y:S02]  /*19550*/  IMAD.IADD R9, R9, 0x1, R11 ;  /* 0x0000000109097824 */ /* 0x000fe400078e020b */
[----:B------:R-:W1:Y:S08]  /*19560*/  @P0 LDC R10, c[0x0][0xcec] ;  /* 0x00033b00ff0a0b82 */ /* 0x000e700000000800 */
[----:B------:R-:W2:Y:S01]  /*19570*/  @P0 LDC R15, c[0x0][0xcf0] ;  /* 0x00033c00ff0f0b82 */ /* 0x000ea20000000800 */
[----:B---3--:R-:W-:-:S04]  /*19580*/  IMAD.IADD R13, R24, 0x1, R0 ;  /* 0x00000001180d7824 */ /* 0x008fc800078e0200 */
[----:B-1----:R-:W-:-:S04]  /*19590*/  @P0 IMAD.HI.U32 R0, R13, R10, RZ ;  /* 0x0000000a0d000227 */ /* 0x002fc800078e00ff */
[----:B------:R-:W-:Y:S01]  /*195a0*/  IMAD.MOV.U32 R3, RZ, RZ, R13 ;  /* 0x000000ffff037224 */ /* 0x000fe200078e000d */
[----:B--2---:R-:W-:-:S04]  /*195b0*/  @P0 SHF.R.U32.HI R3, RZ, R15, R0 ;  /* 0x0000000fff030219 */ /* 0x004fc80000011600 */
        /* <DEDUP_REMOVED lines=20> */
.L_x_15575:
        /* <DEDUP_REMOVED lines=32> */
.L_x_15356:
[----:B------:R-:W-:Y:S05]  /*19900*/  BSYNC B1 ;  /* 0x0000000000017941 */ /* 0x000fea0003800000 */
.L_x_15355:
[----:B------:R-:W-:-:S03]  /*19910*/  UMOV UR4, 0xffffffff ;  /* 0xffffffff00047882 */ /* 0x000fc60000000000 */
[----:B------:R-:W-:Y:S05]  /*19920*/  BRA.DIV UR4, `(.L_x_15357) ;  /* 0x000000a604f47947 */ /* 0x000fea000b800000 */
[----:B--2---:R2:W0:Y:S04]  /*19930*/  SHFL.IDX PT, R3, R4, 0x1, 0x181f ;  /* 0x00381f0004037f89 */ /* 0x00442800000e0000 */
[----:B---34-:R2:W3:Y:S02]  /*19940*/  SHFL.IDX PT, R9, R0, 0x1, 0x181f ;  /* 0x00381f0000097f89 */ /* 0x0184e400000e0000 */
.L_x_15579:
        /* <DEDUP_REMOVED lines=17> */
[-C--:B---3--:R-:W-:Y:S02]  /*19a60*/  @!P3 LEA R10, P5, R222, R9.reuse, 0x1 ;  /* 0x00000009de0ab211 */ /* 0x088fe400078a08ff */
[----:B------:R-:W-:Y:S02]  /*19a70*/  @!P2 LEA R12, P4, R28, R9, 0x1 ;  /* 0x000000091c0ca211 */ /* 0x000fe400078808ff */
[----:B0-----:R-:W-:Y:S02]  /*19a80*/  @!P3 LEA.HI.X R11, R222, R3, R14, 0x1, P5 ;  /* 0x00000003de0bb211 */ /* 0x001fe400028f0c0e */
[----:B------:R-:W-:-:S02]  /*19a90*/  @!P1 LEA R14, P5, R26, R9, 0x1 ;  /* 0x000000091a0e9211 */ /* 0x000fc400078a08ff */
[----:B------:R-:W-:Y:S01]  /*19aa0*/  SHF.R.S32.HI R27, RZ, 0x1f, R27 ;  /* 0x0000001fff1b7819 */ /* 0x000fe2000001141b */
[----:B------:R4:W-:Y:S01]  /*19ab0*/  @!P3 ST.E.128 desc[UR40][R10.64], RZ ;  /* 0x000000ff0a00b985 */ /* 0x0009e2000c101d28 */
[----:B------:R-:W-:Y:S02]  /*19ac0*/  @!P2 LEA.HI.X R13, R28, R3, R29, 0x1, P4 ;  /* 0x000000031c0da211 */ /* 0x000fe400020f0c1d */
[----:B------:R-:W-:Y:S02]  /*19ad0*/  SHF.R.S32.HI R25, RZ, 0x1f, R25 ;  /* 0x0000001fff197819 */ /* 0x000fe40000011419 */
[----:B------:R-:W-:Y:S01]  /*19ae0*/  @!P0 LEA R8, P4, R24, R9, 0x1 ;  /* 0x0000000918088211 */ /* 0x000fe200078808ff */
[----:B------:R4:W-:Y:S01]  /*19af0*/  @!P2 ST.E.128 desc[UR40][R12.64], RZ ;  /* 0x000000ff0c00a985 */ /* 0x0009e2000c101d28 */
[-C--:B------:R-:W-:Y:S02]  /*19b00*/  @!P1 LEA.HI.X R15, R26, R3.reuse, R27, 0x1, P5 ;  /* 0x000000031a0f9211 */ /* 0x080fe400028f0c1b */
[----:B------:R-:W-:-:S03]  /*19b10*/  @!P0 LEA.HI.X R9, R24, R3, R25, 0x1, P4 ;  /* 0x0000000318098211 */ /* 0x000fc600020f0c19 */
[----:B------:R4:W-:Y:S04]  /*19b20*/  @!P1 ST.E.128 desc[UR40][R14.64], RZ ;  /* 0x000000ff0e009985 */ /* 0x0009e8000c101d28 */
[----:B------:R4:W-:Y:S02]  /*19b30*/  @!P0 ST.E.128 desc[UR40][R8.64], RZ ;  /* 0x000000ff08008985 */ /* 0x0009e4000c101d28 */
.L_x_15359:
[----:B------:R-:W-:Y:S05]  /*19b40*/  BSYNC B1 ;  /* 0x0000000000017941 */ /* 0x000fea0003800000 */
.L_x_15358:
[----:B------:R-:W-:-:S03]  /*19b50*/  UMOV UR4, 0xffffffff ;  /* 0xffffffff00047882 */ /* 0x000fc60000000000 */
[----:B------:R-:W-:Y:S05]  /*19b60*/  BRA.DIV UR4, `(.L_x_15360) ;  /* 0x000000a604b07947 */ /* 0x000fea000b800000 */
[----:B0-----:R0:W0:Y:S04]  /*19b70*/  SHFL.IDX PT, R3, R4, 0x2, 0x181f ;  /* 0x00581f0004037f89 */ /* 0x00102800000e0000 */
[----:B---34-:R3:W4:Y:S02]  /*19b80*/  SHFL.IDX PT, R9, R0, 0x2, 0x181f ;  /* 0x00581f0000097f89 */ /* 0x01872400000e0000 */
.L_x_15583:
        /* <DEDUP_REMOVED lines=31> */
.L_x_15362:
[----:B------:R-:W-:Y:S05]  /*19d80*/  BSYNC B1 ;  /* 0x0000000000017941 */ /* 0x000fea0003800000 */
.L_x_15361:
[----:B------:R-:W-:-:S03]  /*19d90*/  UMOV UR4, 0xffffffff ;  /* 0xffffffff00047882 */ /* 0x000fc60000000000 */
[----:B------:R-:W-:Y:S05]  /*19da0*/  BRA.DIV UR4, `(.L_x_15363) ;  /* 0x000000a6046c7947 */ /* 0x000fea000b800000 */
[----:B0-----:R0:W0:Y:S04]  /*19db0*/  SHFL.IDX PT, R3, R4, 0x3, 0x181f ;  /* 0x00781f0004037f89 */ /* 0x00102800000e0000 */
[----:B----4-:R4:W0:Y:S02]  /*19dc0*/  SHFL.IDX PT, R9, R0, 0x3, 0x181f ;  /* 0x00781f0000097f89 */ /* 0x01082400000e0000 */
.L_x_15587:
        /* <DEDUP_REMOVED lines=30> */
.L_x_15346:
[----:B------:R-:W-:Y:S05]  /*19fb0*/  BSYNC B0 ;  /* 0x0000000000007941 */ /* 0x000fea0003800000 */
.L_x_15332:
[----:B------:R-:W-:Y:S02]  /*19fc0*/  ULDC UR4, c[0x0][0xd3c] ;  /* 0x00034f0000047ab9 */ /* 0x000fe40000000800 */
[----:B------:R-:W-:-:S13]  /*19fd0*/  ISETP.GE.AND P0, PT, R7, UR4, PT ;  /* 0x0000000407007c0c */ /* 0x000fda000bf06270 */
[----:B------:R-:W-:Y:S05]  /*19fe0*/  @!P0 BRA `(.L_x_15364) ;  /* 0xfffffe7800508947 */ /* 0x000fea000383ffff */
[----:B------:R-:W-:Y:S05]  /*19ff0*/  BRA `(.L_x_15193) ;  /* 0x0000008400387947 */ /* 0x000fea0003800000 */
.L_x_15191:
        /* <DEDUP_REMOVED lines=16> */
.L_x_15365:
        /* <DEDUP_REMOVED lines=43> */
.L_x_15369:
        /* <DEDUP_REMOVED lines=37> */
.L_x_15367:
        /* <DEDUP_REMOVED lines=13> */
.L_x_15370:
        /* <DEDUP_REMOVED lines=54> */
[----:B------:R-:W-:Y:S02]  /*1aa30*/  @!P2 IADD3 R2, -R2, RZ, RZ ;  /* 0x000000ff0202a210 */ /* 0x000fe40007ffe1ff */
[----:B------:R-:W-:-:S05]  /*1aa40*/  @!P1 LOP3.LUT R2, RZ, R9, RZ, 0x33, !PT ;  /* 0x00000009ff029212 */ /* 0x000fca00078e33ff */
[----:B------:R-:W-:-:S04]  /*1aa50*/  IMAD.MOV R18, RZ, RZ, -R2 ;  /* 0x000000ffff127224 */ /* 0x000fc800078e0a02 */
[C---:B------:R-:W-:Y:S02]  /*1aa60*/  IMAD R18, R9.reuse, R18, R10 ;  /* 0x0000001209127224 */ /* 0x040fe400078e020a */
[----:B------:R-:W-:Y:S02]  /*1aa70*/  IMAD R9, R9, 0x1000000, R2 ;  /* 0x0100000009097824 */ /* 0x000fe400078e0202 */
[----:B------:R-:W-:Y:S02]  /*1aa80*/  IMAD R2, R6, R3, R5 ;  /* 0x0000000306027224 */ /* 0x000fe400078e0205 */
[----:B------:R-:W-:Y:S01]  /*1aa90*/  IMAD R18, R18, 0x10000, R9 ;  /* 0x0001000012127824 */ /* 0x000fe200078e0209 */
[----:B------:R-:W-:Y:S06]  /*1aaa0*/  BRA `(.L_x_15372) ;  /* 0x0000000000f47947 */ /* 0x000fec0003800000 */
.L_x_15371:
        /* <DEDUP_REMOVED lines=61> */
.L_x_15372:
[----:B------:R-:W-:-:S05]  /*1ae80*/  LOP3.LUT R17, RZ, R2, RZ, 0x33, !PT ;  /* 0x00000002ff117212 */ /* 0x000fca00078e33ff */
[----:B------:R-:W-:Y:S01]  /*1ae90*/  IMAD.IADD R17, R6, 0x1, R17 ;  /* 0x0000000106117824 */ /* 0x000fe200078e0211 */
[----:B------:R-:W-:Y:S06]  /*1aea0*/  BRA `(.L_x_15373) ;  /* 0x00000000000c7947 */ /* 0x000fec0003800000 */
.L_x_15368:
[----:B------:R-:W-:Y:S02]  /*1aeb0*/  IMAD.MOV.U32 R17, RZ, RZ, RZ ;  /* 0x000000ffff117224 */ /* 0x000fe400078e00ff */
[----:B------:R-:W-:Y:S02]  /*1aec0*/  IMAD.U32 R16, RZ, RZ, UR6 ;  /* 0x00000006ff107e24 */ /* 0x000fe4000f8e00ff */
[----:B------:R-:W-:-:S07]  /*1aed0*/  IMAD.MOV.U32 R18, RZ, RZ, RZ ;  /* 0x000000ffff127224 */ /* 0x000fce00078e00ff */
.L_x_15373:
[----:B------:R-:W-:-:S13]  /*1aee0*/  ISETP.NE.AND P0, PT, R7, RZ, PT ;  /* 0x000000ff0700720c */ /* 0x000fda0003f05270 */
[----:B------:R-:W0:Y:S01]  /*1aef0*/  @!P0 S2R R3, SR_CgaCtaId ;  /* 0x0000000000038919 */ /* 0x000e220000008800 */
[----:B------:R-:W-:-:S04]  /*1af00*/  @!P0 MOV R2, 0x400 ;  /* 0x0000040000028802 */ /* 0x000fc80000000f00 */
[----:B0-----:R-:W-:-:S05]  /*1af10*/  @!P0 LEA R2, R3, R2, 0x18 ;  /* 0x0000000203028211 */ /* 0x001fca00078ec0ff */
[----:B------:R1:W-:Y:S01]  /*1af20*/  @!P0 STS.128 [R2+0x324d0], R16 ;  /* 0x0324d01002008388 */ /* 0x0003e20000000c00 */
[----:B------:R-:W-:Y:S06]  /*1af30*/  BAR.ARV 0x5, 0x180 ;  /* 0x0146000000007b1d */ /* 0x000fec0000002000 */
.L_x_15366:
[----:B------:R2:W-:Y:S01]  /*1af40*/  STL [R1+0x34], RZ ;  /* 0x000034ff01007387 */ /* 0x0005e20000100800 */
[----:B------:R-:W-:Y:S01]  /*1af50*/  ULDC UR4, c[0x0][0xd3c] ;  /* 0x00034f0000047ab9 */ /* 0x000fe20000000800 */
[----:B------:R-:W-:Y:S01]  /*1af60*/  MOV R27, 0x1 ;  /* 0x00000001001b7802 */ /* 0x000fe20000000f00 */
[----:B------:R-:W-:Y:S01]  /*1af70*/  IMAD.MOV.U32 R25, RZ, RZ, RZ ;  /* 0x000000ffff197224 */ /* 0x000fe200078e00ff */
[----:B0-----:R-:W-:-:S13]  /*1af80*/  ISETP.GE.AND P0, PT, R19, UR4, PT ;  /* 0x0000000413007c0c */ /* 0x001fda000bf06270 */
[----:B--2---:R-:W-:Y:S05]  /*1af90*/  @P0 BRA `(.L_x_15374) ;  /* 0x0000007000740947 */ /* 0x004fea0003800000 */
[----:B------:R-:W0:Y:S01]  /*1afa0*/  S2UR UR5, SR_CgaCtaId ;  /* 0x00000000000579c3 */ /* 0x000e220000008800 */
[----:B------:R2:W-:Y:S01]  /*1afb0*/  STL [R1+0x34], RZ ;  /* 0x000034ff01007387 */ /* 0x0005e20000100800 */
[C---:B-1----:R-:W-:Y:S01]  /*1afc0*/  IMAD.SHL.U32 R2, R0.reuse, 0x8, RZ ;  /* 0x0000000800027824 */ /* 0x042fe200078e00ff */
[----:B------:R-:W-:Y:S01]  /*1afd0*/  LOP3.LUT R4, R0, 0x7f, RZ, 0xc0, !PT ;  /* 0x0000007f00047812 */ /* 0x000fe200078ec0ff */
[----:B------:R-:W-:Y:S01]  /*1afe0*/  UMOV UR4, 0x400 ;  /* 0x0000040000047882 */ /* 0x000fe20000000000 */
[----:B------:R-:W-:Y:S01]  /*1aff0*/  BSSY B8, `(.L_x_15374) ;  /* 0x0000717000087945 */ /* 0x000fe20003800000 */
[----:B------:R-:W-:Y:S01]  /*1b000*/  IMAD.MOV.U32 R28, RZ, RZ, 0x1 ;  /* 0x00000001ff1c7424 */ /* 0x000fe200078e00ff */
[----:B------:R-:W-:Y:S01]  /*1b010*/  LOP3.LUT R3, R2, 0x1f8, RZ, 0xc0, !PT ;  /* 0x000001f802037812 */ /* 0x000fe200078ec0ff */
[----:B------:R-:W-:Y:S01]  /*1b020*/  IMAD.SHL.U32 R32, R4, 0x8, RZ ;  /* 0x0000000804207824 */ /* 0x000fe200078e00ff */
[----:B------:R-:W-:Y:S02]  /*1b030*/  LOP3.LUT R2, R2, 0x38, RZ, 0xc0, !PT ;  /* 0x0000003802027812 */ /* 0x000fe400078ec0ff */
[----:B------:R-:W-:-:S02]  /*1b040*/  CS2R R24, SRZ ;  /* 0x0000000000187805 */ /* 0x000fc4000001ff00 */
[----:B------:R-:W-:Y:S01]  /*1b050*/  LOP3.LUT R3, R3, 0x38, R0, 0x78, !PT ;  /* 0x0000003803037812 */ /* 0x000fe200078e7800 */
[----:B------:R-:W-:Y:S01]  /*1b060*/  IMAD.SHL.U32 R0, R0, 0x10, RZ ;  /* 0x0000001000007824 */ /* 0x000fe200078e00ff */
[----:B------:R-:W-:Y:S01]  /*1b070*/  ULDC.64 UR42, c[0x0][0x198] ;  /* 0x00006600002a7ab9 */ /* 0x000fe20000000a00 */
[----:B------:R-:W-:Y:S01]  /*1b080*/  IMAD.MOV.U32 R27, RZ, RZ, 0x1 ;  /* 0x00000001ff1b7424 */ /* 0x000fe200078e00ff */
[----:B------:R-:W-:Y:S01]  /*1b090*/  LOP3.LUT R32, R3, 0x200, R32, 0xf8, !PT ;  /* 0x0000020003207812 */ /* 0x000fe200078ef820 */
[----:B------:R-:W-:Y:S01]  /*1b0a0*/  ULOP3.LUT UR38, UR36, 0x2, URZ, 0xfc, !UPT ;  /* 0x0000000224267892 */ /* 0x000fe2000f8efc3f */
[----:B------:R-:W-:Y:S01]  /*1b0b0*/  SHF.R.U32.HI R3, RZ, 0x3, R4 ;  /* 0x00000003ff037819 */ /* 0x000fe20000011604 */
[----:B------:R-:W-:Y:S01]  /*1b0c0*/  ULDC UR37, c[0x0][0xc] ;  /* 0x0000030000257ab9 */ /* 0x000fe20000000800 */
[----:B------:R-:W-:Y:S02]  /*1b0d0*/  LOP3.LUT R4, R2, 0x40, RZ, 0xfc, !PT ;  /* 0x0000004002047812 */ /* 0x000fe400078efcff */
[----:B------:R-:W-:-:S02]  /*1b0e0*/  LOP3.LUT R0, R3, 0x70, R0, 0xf8, !PT ;  /* 0x0000007003007812 */ /* 0x000fc400078ef800 */
[C---:B------:R-:W-:Y:S01]  /*1b0f0*/  LOP3.LUT R3, R2.reuse, 0x80, RZ, 0xfc, !PT ;  /* 0x0000008002037812 */ /* 0x040fe200078efcff */
[----:B0-----:R-:W-:Y:S01]  /*1b100*/  ULEA UR4, UR5, UR4, 0x18 ;  /* 0x0000000405047291 */ /* 0x001fe2000f8ec03f */
[----:B------:R-:W-:-:S05]  /*1b110*/  LOP3.LUT R0, R2, 0xc0, RZ, 0xfc, !PT ;  /* 0x000000c002007812 */ /* 0x000fca00078efcff */
[----:B------:R-:W-:-:S04]  /*1b120*/  IMAD.U32 R22, RZ, RZ, UR4 ;  /* 0x00000004ff167e24 */ /* 0x000fc8000f8e00ff */
[----:B--2---:R-:W-:-:S07]  /*1b130*/  IMAD R26, R32, 0x2, R22 ;  /* 0x00000002201a7824 */ /* 0x004fce00078e0216 */
.L_x_15483:
[----:B0-----:R-:W0:Y:S02]  /*1b140*/  LDC.64 R36, c[0x0][0xd88] ;  /* 0x00036200ff247b82 */ /* 0x001e240000000a00 */
[----:B0-----:R-:W-:-:S06]  /*1b150*/  IMAD.WIDE R36, R19, 0x4, R36 ;  /* 0x0000000413247825 */ /* 0x001fcc00078e0224 */
[----:B--2---:R0:W2:Y:S01]  /*1b160*/  LDG.E R36, desc[UR40][R36.64] ;  /* 0x0000002824247981 */ /* 0x0040a2000c1e1900 */
        /* <DEDUP_REMOVED lines=9> */
[----:B0-----:R-:W-:Y:S01]  /*1b200*/  IMAD.MOV.U32 R37, RZ, RZ, RZ ;  /* 0x000000ffff257224 */ /* 0x001fe200078e00ff */
[----:B--2---:R-:W-:-:S05]  /*1b210*/  SHF.R.S32.HI R0, RZ, 0x1f, R36 ;  /* 0x0000001fff007819 */ /* 0x004fca0000011424 */
        /* <DEDUP_REMOVED lines=17> */
[----:B---3--:R-:W-:Y:S01]  /*1b330*/  @P2 IADD3 R6, P3, R30, UR8, RZ ;  /* 0x000000081e062c10 */ /* 0x008fe2000ff7e0ff */
[----:B------:R-:W-:Y:S01]  /*1b340*/  IMAD.U32 R8, RZ, RZ, UR4 ;  /* 0x00000004ff087e24 */ /* 0x000fe2000f8e00ff */
[----:B------:R-:W-:Y:S01]  /*1b350*/  ULDC.64 UR4, c[0x0][0x418] ;  /* 0x0001060000047ab9 */ /* 0x000fe20000000a00 */
[----:B------:R-:W5:Y:S01]  /*1b360*/  @P0 LDG.E R37, desc[UR40][R2.64] ;  /* 0x0000002802250981 */ /* 0x000f62000c1e1900 */
[----:B------:R-:W-:-:S03]  /*1b370*/  @P2 IADD3.X R7, R31, UR9, RZ, P3, !PT ;  /* 0x000000091f072c10 */ /* 0x000fc60009ffe4ff */
[----:B------:R-:W5:Y:S04]  /*1b380*/  @P1 LDG.E R0, desc[UR40][R4.64] ;  /* 0x0000002804001981 */ /* 0x000f68000c1e1900 */
        /* <DEDUP_REMOVED lines=18> */
.L_x_15375:
        /* <DEDUP_REMOVED lines=14> */
.L_x_15376:
        /* <DEDUP_REMOVED lines=9> */
.L_x_15377:
        /* <DEDUP_REMOVED lines=15> */
[----:B------:R2:W-:Y:S01]  /*1b710*/  STL [R1+0xc], R7 ;  /* 0x00000c0701007387 */ /* 0x0005e20000100800 */
        /* <DEDUP_REMOVED lines=24> */
[----:B------:R-:W-:Y:S02]  /*1b8a0*/  ISETP.GE.AND P3, PT, R2, RZ, PT ;  /* 0x000000ff0200720c */ /* 0x000fe40003f66270 */
[----:B-1----:R-:W-:-:S05]  /*1b8b0*/  IADD3 R2, RZ, -R3, RZ ;  /* 0x80000003ff027210 */ /* 0x002fca0007ffe0ff */
        /* <DEDUP_REMOVED lines=16> */
.L_x_15379:
[----:B------:R-:W-:Y:S05]  /*1b9c0*/  BSYNC B0 ;  /* 0x0000000000007941 */ /* 0x000fea0003800000 */
.L_x_15378:
        /* <DEDUP_REMOVED lines=9> */
[----:B------:R-:W-:-:S07]  /*1ba60*/  SHF.R.U32.HI R3, RZ, 0x6, R3 ;  /* 0x00000006ff037819 */ /* 0x000fce0000011603 */
[----:B------:R-:W-:-:S04]  /*1ba70*/  @P0 VIADD R6, R6, 0x5f ;  /* 0x0000005f06060836 */ /* 0x000fc80000000000 */
[----:B------:R-:W-:-:S04]  /*1ba80*/  @P0 IMAD.HI R2, R6, 0x2aaaaaab, RZ ;  /* 0x2aaaaaab06020827 */ /* 0x000fc800078e02ff */
[----:B------:R-:W-:Y:S01]  /*1ba90*/  IMAD.MOV.U32 R6, RZ, RZ, R3 ;  /* 0x000000ffff067224 */ /* 0x000fe200078e0003 */
        /* <DEDUP_REMOVED lines=12> */
.L_x_15590:
[----:B--2---:R-:W-:Y:S02]  /*1bb60*/  ISETP.NE.AND P0, PT, R14, RZ, PT ;  /* 0x000000ff0e00720c */ /* 0x004fe40003f05270 */
[----:B------:R-:W-:-:S11]  /*1bb70*/  PLOP3.LUT P6, PT, PT, PT, PT, 0x8, 0x0 ;  /* 0x000000000000781c */ /* 0x000fd60003fce170 */
[----:B------:R-:W-:Y:S05]  /*1bb80*/  @P0 BRA `(.L_x_15383) ;  /* 0x00000000000c0947 */ /* 0x000fea0003800000 */
[----:B------:R-:W-:-:S03]  /*1bb90*/  UMOV UR4, 0xffffffff ;  /* 0xffffffff00047882 */ /* 0x000fc60000000000 */
[----:B------:R-:W-:Y:S05]  /*1bba0*/  BRA.DIV UR4, `(.L_x_15384) ;  /* 0x0000008a046c7947 */ /* 0x000fea000b800000 */
[----:B------:R-:W-:-:S13]  /*1bbb0*/  ELECT P6, URZ, PT ;  /* 0x00000000003f782f */ /* 0x000fda00038c0000 */
.L_x_15383:
        /* <DEDUP_REMOVED lines=9> */
.L_x_15593:
[----:B------:R-:W-:Y:S05]  /*1bc50*/  BSYNC B1 ;  /* 0x0000000000017941 */ /* 0x000fea0003800000 */
.L_x_15385:
        /* <DEDUP_REMOVED lines=10> */
.L_x_15594:
[----:B------:R-:W-:Y:S05]  /*1bd00*/  BSYNC B2 ;  /* 0x0000000000027941 */ /* 0x000fea0003800000 */
.L_x_15389:
        /* <DEDUP_REMOVED lines=9> */
.L_x_15392:
[----:B------:R-:W-:Y:S05]  /*1bda0*/  BSYNC B2 ;  /* 0x0000000000027941 */ /* 0x000fea0003800000 */
.L_x_15391:
        /* <DEDUP_REMOVED lines=12> */
.L_x_15393:
        /* <DEDUP_REMOVED lines=13> */
.L_x_15595:
[----:B------:R-:W-:Y:S05]  /*1bf40*/  BSYNC B2 ;  /* 0x0000000000027941 */ /* 0x000fea0003800000 */
.L_x_15394:
        /* <DEDUP_REMOVED lines=11> */
.L_x_15397:
[----:B------:R-:W-:Y:S05]  /*1c000*/  BSYNC B2 ;  /* 0x0000000000027941 */ /* 0x000fea0003800000 */
.L_x_15396:
        /* <DEDUP_REMOVED lines=9> */
.L_x_15398:
        /* <DEDUP_REMOVED lines=15> */
.L_x_15399:
        /* <DEDUP_REMOVED lines=15> */
.L_x_15400:
        /* <DEDUP_REMOVED lines=15> */
.L_x_15401:
        /* <DEDUP_REMOVED lines=10> */
.L_x_15388:
[----:B------:R-:W-:Y:S05]  /*1c410*/  BSYNC B1 ;  /* 0x0000000000017941 */ /* 0x000fea0003800000 */
.L_x_15387:
        /* <DEDUP_REMOVED lines=9> */
.L_x_15417:
[----:B------:R-:W-:Y:S05]  /*1c4b0*/  YIELD ;  /* 0x0000000000007946 */ /* 0x000fea0003800000 */
[----:B------:R-:W-:Y:S04]  /*1c4c0*/  BSSY B1, `(.L_x_15402) ;  /* 0x000007a000017945 */ /* 0x000fe80003800000 */
[----:B------:R-:W-:Y:S05]  /*1c4d0*/  @!P6 BRA `(.L_x_15403) ;  /* 0x0000000400e0e947 */ /* 0x000fea0003800000 */
[----:B------:R-:W-:Y:S01]  /*1c4e0*/  IMAD R6, R24, 0x8, R22 ;  /* 0x0000000818067824 */ /* 0x000fe200078e0216 */
[----:B0-----:R-:W-:Y:S01]  /*1c4f0*/  SHF.L.U32 R8, R28, 0x1f, RZ ;  /* 0x0000001f1c087819 */ /* 0x001fe200000006ff */
[----:B------:R-:W0:Y:S01]  /*1c500*/  S2R R9, SR_TID.X ;  /* 0x0000000000097919 */ /* 0x000e220000002100 */
[----:B------:R-:W-:Y:S02]  /*1c510*/  BSSY B2, `(.L_x_15404) ;  /* 0x0000005000027945 */ /* 0x000fe40003800000 */
[----:B------:R-:W2:Y:S01]  /*1c520*/  SYNCS.PHASECHK.TRANS64.TRYWAIT P1, [R6+URZ+0x324a0], R8 ;  /* 0x0324a008060075a7 */ /* 0x000ea2000802017f */
[----:B0-----:R-:W-:-:S04]  /*1c530*/  LOP3.LUT R9, R9, 0x7f, RZ, 0xc0, !PT ;  /* 0x0000007f09097812 */ /* 0x001fc800078ec0ff */
[----:B------:R-:W-:Y:S01]  /*1c540*/  ISETP.NE.AND P2, PT, R9, RZ, PT ;  /* 0x000000ff0900720c */ /* 0x000fe20003f45270 */
[----:B--2---:R-:W-:-:S12]  /*1c550*/  @!P1 BRA `(.L_x_15405) ;  /* 0x00000080005c9947 */ /* 0x004fd80003800000 */
.L_x_15596:
[----:B------:R-:W-:Y:S05]  /*1c560*/  BSYNC B2 ;  /* 0x0000000000027941 */ /* 0x000fea0003800000 */
.L_x_15404:
        /* <DEDUP_REMOVED lines=9> */
.L_x_15407:
[----:B------:R-:W-:Y:S05]  /*1c600*/  BSYNC B2 ;  /* 0x0000000000027941 */ /* 0x000fea0003800000 */
.L_x_15406:
[----:B------:R-:W-:Y:S01]  /*1c610*/  MOV R14, RZ ;  /* 0x000000ff000e7202 */ /* 0x000fe20000000f00 */
[----:B-1----:R-:W-:Y:S01]  /*1c620*/  IMAD R11, R24, 0x3000, R22 ;  /* 0x00003000180b7824 */ /* 0x002fe200078e0216 */
[----:B------:R-:W-:Y:S01]  /*1c630*/  UIADD3 UR4, UP0, UR42, 0x570, URZ ;  /* 0x000005702a047890 */ /* 0x000fe2000ff1e03f */
        /* <DEDUP_REMOVED lines=8> */
.L_x_15408:
        /* <DEDUP_REMOVED lines=13> */
.L_x_15597:
[----:B------:R-:W-:Y:S05]  /*1c790*/  BSYNC B2 ;  /* 0x0000000000027941 */ /* 0x000fea0003800000 */
.L_x_15409:
        /* <DEDUP_REMOVED lines=11> */
.L_x_15412:
[----:B------:R-:W-:Y:S05]  /*1c850*/  BSYNC B2 ;  /* 0x0000000000027941 */ /* 0x000fea0003800000 */
.L_x_15411:
        /* <DEDUP_REMOVED lines=9> */
.L_x_15413:
        /* <DEDUP_REMOVED lines=15> */
.L_x_15414:
        /* <DEDUP_REMOVED lines=15> */
.L_x_15415:
        /* <DEDUP_REMOVED lines=15> */
.L_x_15416:
        /* <DEDUP_REMOVED lines=10> */
.L_x_15403:
[----:B------:R-:W-:Y:S05]  /*1cc60*/  BSYNC B1 ;  /* 0x0000000000017941 */ /* 0x000fea0003800000 */
.L_x_15402:
        /* <DEDUP_REMOVED lines=8> */
.L_x_15381:
[----:B------:R-:W-:Y:S05]  /*1ccf0*/  BSYNC B0 ;  /* 0x0000000000007941 */ /* 0x000fea0003800000 */
.L_x_15380:
        /* <DEDUP_REMOVED lines=8> */
[----:B------:R-:W2:Y:S08]  /*1cd80*/  @P1 LDC R3, c[0x0][0x44c] ;  /* 0x00011300ff031b82 */ /* 0x000eb00000000800 */
[----:B------:R-:W4:Y:S01]  /*1cd90*/  @P1 LDC R0, c[0x0][0x450] ;  /* 0x00011400ff001b82 */ /* 0x000f220000000800 */
[----:B--2---:R-:W-:-:S05]  /*1cda0*/  @P1 IMAD.HI.U32 R3, R2, R3, RZ ;  /* 0x0000000302031227 */ /* 0x004fca00078e00ff */
[----:B----4-:R-:W-:Y:S01]  /*1cdb0*/  @P1 SHF.R.U32.HI R2, RZ, R0, R3 ;  /* 0x00000000ff021219 */ /* 0x010fe20000011603 */
[----:B------:R-:W-:-:S04]  /*1cdc0*/  IMAD.MOV.U32 R0, RZ, RZ, RZ ;  /* 0x000000ffff007224 */ /* 0x000fc800078e00ff */
[----:B------:R-:W-:-:S04]  /*1cdd0*/  IMAD.IADD R2, R7, 0x1, R2 ;  /* 0x0000000107027824 */ /* 0x000fc800078e0202 */
[----:B------:R-:W-:-:S05]  /*1cde0*/  IMAD.HI R2, R2, 0x2aaaaaab, RZ ;  /* 0x2aaaaaab02027827 */ /* 0x000fca00078e02ff */
[----:B------:R-:W-:-:S04]  /*1cdf0*/  SHF.R.U32.HI R3, RZ, 0x1f, R2 ;  /* 0x0000001fff037819 */ /* 0x000fc80000011602 */
[----:B------:R-:W-:-:S04]  /*1ce00*/  LEA.HI.SX32 R2, R2, R3, 0x1c ;  /* 0x0000000302027211 */ /* 0x000fc800078fe2ff */
[----:B------:R-:W-:-:S04]  /*1ce10*/  VIMNMX R5, R5, R2, PT ;  /* 0x0000000205057248 */ /* 0x000fc80003fe0100 */
[----:B------:R-:W-:-:S13]  /*1ce20*/  ISETP.GE.AND P1, PT, R5, 0x1, PT ;  /* 0x000000010500780c */ /* 0x000fda0003f26270 */
[----:B---3--:R-:W-:Y:S05]  /*1ce30*/  @!P1 BRA `(.L_x_15419) ;  /* 0x0000000000689947 */ /* 0x008fea0003800000 */
        /* <DEDUP_REMOVED lines=26> */
.L_x_15419:
[----:B------:R-:W-:Y:S05]  /*1cfe0*/  BSYNC B0 ;  /* 0x0000000000007941 */ /* 0x000fea0003800000 */
.L_x_15418:
        /* <DEDUP_REMOVED lines=23> */
.L_x_15421:
        /* <DEDUP_REMOVED lines=10> */
[----:B------:R-:W2:Y:S01]  /*1d200*/  LDC.64 R2, c[0x4][R2] ;  /* 0x0100000002027b82 */ /* 0x000ea20000000a00 */
[----:B------:R-:W-:Y:S02]  /*1d210*/  IMAD.U32 R5, RZ, RZ, UR7 ;  /* 0x00000007ff057e24 */ /* 0x000fe4000f8e00ff */
[----:B------:R-:W-:Y:S02]  /*1d220*/  IMAD.U32 R6, RZ, RZ, UR8 ;  /* 0x00000008ff067e24 */ /* 0x000fe4000f8e00ff */
[----:B------:R-:W-:-:S02]  /*1d230*/  IMAD.U32 R7, RZ, RZ, UR9 ;  /* 0x00000009ff077e24 */ /* 0x000fc4000f8e00ff */
[----:B-1----:R-:W-:Y:S02]  /*1d240*/  IMAD.U32 R11, RZ, RZ, UR5 ;  /* 0x00000005ff0b7e24 */ /* 0x002fe4000f8e00ff */
[----:B0-----:R-:W-:Y:S02]  /*1d250*/  IMAD.MOV.U32 R8, RZ, RZ, 0x70 ;  /* 0x00000070ff087424 */ /* 0x001fe400078e00ff */
[----:B------:R-:W-:Y:S02]  /*1d260*/  IMAD.MOV.U32 R12, RZ, RZ, 0x1 ;  /* 0x00000001ff0c7424 */ /* 0x000fe400078e00ff */
[----:B------:R-:W-:-:S07]  /*1d270*/  IMAD.MOV.U32 R13, RZ, RZ, RZ ;  /* 0x000000ffff0d7224 */ /* 0x000fce00078e00ff */
[----:B------:R-:W-:-:S07]  /*1d280*/  LEPC R20, `(.L_x_15424) ;  /* 0x000000001014794e */ /* 0x000fce0000000000 */
[----:B--2---:R-:W-:Y:S05]  /*1d290*/  CALL.ABS.NOINC R2 ;  /* 0x0000000002007343 */ /* 0x004fea0003c00000 */
.L_x_15424:
[----:B------:R-:W-:Y:S05]  /*1d2a0*/  BSYNC B6 ;  /* 0x0000000000067941 */ /* 0x000fea0003800000 */
.L_x_15423:
        /* <DEDUP_REMOVED lines=12> */
[----:B------:R-:W-:-:S02]  /*1d370*/  IMAD.U32 R7, RZ, RZ, UR9 ;  /* 0x00000009ff077e24 */ /* 0x000fc4000f8e00ff */
[----:B------:R-:W-:Y:S02]  /*1d380*/  IMAD.U32 R10, RZ, RZ, UR4 ;  /* 0x00000004ff0a7e24 */ /* 0x000fe4000f8e00ff */
[----:B-1----:R-:W-:Y:S02]  /*1d390*/  IMAD.U32 R11, RZ, RZ, UR5 ;  /* 0x00000005ff0b7e24 */ /* 0x002fe4000f8e00ff */
[----:B0-----:R-:W-:Y:S02]  /*1d3a0*/  IMAD.MOV.U32 R8, RZ, RZ, 0x70 ;  /* 0x00000070ff087424 */ /* 0x001fe400078e00ff */
[----:B------:R-:W-:Y:S02]  /*1d3b0*/  IMAD.MOV.U32 R12, RZ, RZ, 0x1 ;  /* 0x00000001ff0c7424 */ /* 0x000fe400078e00ff */
[----:B--2---:R-:W-:-:S07]  /*1d3c0*/  IMAD.MOV.U32 R13, RZ, RZ, RZ ;  /* 0x000000ffff0d7224 */ /* 0x004fce00078e00ff */
[----:B------:R-:W-:-:S07]  /*1d3d0*/  LEPC R20, `(.L_x_15427) ;  /* 0x000000001014794e */ /* 0x000fce0000000000 */
[----:B---3--:R-:W-:Y:S05]  /*1d3e0*/  CALL.ABS.NOINC R2 ;  /* 0x0000000002007343 */ /* 0x008fea0003c00000 */
.L_x_15427:
        /* <DEDUP_REMOVED lines=15> */
.L_x_15426:
[----:B------:R-:W-:Y:S05]  /*1d4e0*/  BSYNC B6 ;  /* 0x0000000000067941 */ /* 0x000fea0003800000 */
.L_x_15425:
[----:B------:R-:W2:Y:S01]  /*1d4f0*/  LDL R2, [R1+0x38] ;  /* 0x0000380001027983 */ /* 0x000ea20000100800 */
[----:B------:R-:W-:Y:S01]  /*1d500*/  ULDC.64 UR4, c[0x0][0xaf0] ;  /* 0x0002bc0000047ab9 */ /* 0x000fe20000000a00 */
[----:B------:R-:W3:Y:S02]  /*1d510*/  LDC R9, c[0x0][0x430] ;  /* 0x00010c00ff097b82 */ /* 0x000ee40000000800 */
[----:B------:R-:W4:Y:S01]  /*1d520*/  LDL R20, [R1+0xc] ;  /* 0x00000c0001147983 */ /* 0x000f220000100800 */
[----:B------:R-:W-:Y:S01]  /*1d530*/  ISETP.NE.U32.AND P0, PT, RZ, UR4, PT ;  /* 0x00000004ff007c0c */ /* 0x000fe2000bf05070 */
[----:B------:R-:W5:Y:S03]  /*1d540*/  S2R R21, SR_TID.X ;  /* 0x0000000000157919 */ /* 0x000f660000002100 */
[----:B------:R-:W-:-:S13]  /*1d550*/  ISETP.NE.AND.EX P0, PT, RZ, UR5, PT, P0 ;  /* 0x00000005ff007c0c */ /* 0x000fda000bf05300 */
[----:B------:R-:W-:Y:S01]  /*1d560*/  @P0 IADD3 R30, P1, R30, UR4, RZ ;  /* 0x000000041e1e0c10 */ /* 0x000fe2000ff3e0ff */
[----:B------:R-:W-:Y:S01]  /*1d570*/  IMAD.MOV.U32 R10, RZ, RZ, RZ ;  /* 0x000000ffff0a7224 */ /* 0x000fe200078e00ff */
[----:B-1----:R-:W1:Y:S01]  /*1d580*/  S2R R11, SR_TID.X ;  /* 0x00000000000b7919 */ /* 0x002e620000002100 */
[----:B------:R-:W-:Y:S01]  /*1d590*/  ULDC UR4, c[0x0][0x2f4] ;  /* 0x0000bd0000047ab9 */ /* 0x000fe20000000800 */
[----:B------:R-:W-:Y:S01]  /*1d5a0*/  @P0 IADD3.X R31, R31, UR5, RZ, P1, !PT ;  /* 0x000000051f1f0c10 */ /* 0x000fe20008ffe4ff */
[----:B------:R-:W-:-:S04]  /*1d5b0*/  ULDC UR5, c[0x0][0x320] ;  /* 0x0000c80000057ab9 */ /* 0x000fc80000000800 */
[----:B------:R-:W4:Y:S01]  /*1d5c0*/  @P0 LDG.E R29, desc[UR40][R30.64] ;  /* 0x000000281e1d0981 */ /* 0x000f22000c1e1900 */
[----:B-----5:R-:W-:-:S04]  /*1d5d0*/  LOP3.LUT R21, R21, 0x7f, RZ, 0xc0, !PT ;  /* 0x0000007f15157812 */ /* 0x020fc800078ec0ff */
[----:B------:R-:W-:Y:S02]  /*1d5e0*/  SHF.R.U32.HI R35, RZ, 0x3, R21 ;  /* 0x00000003ff237819 */ /* 0x000fe40000011615 */
[----:B------:R-:W5:Y:S01]  /*1d5f0*/  S2R R21, SR_TID.X ;  /* 0x0000000000157919 */ /* 0x000f620000002100 */
[----:B---3--:R-:W-:-:S13]  /*1d600*/  ISETP.NE.AND P1, PT, R9, 0x1, PT ;  /* 0x000000010900780c */ /* 0x008fda0003f25270 */
[----:B------:R-:W3:Y:S08]  /*1d610*/  @P1 LDC R5, c[0x0][0x434] ;  /* 0x00010d00ff051b82 */ /* 0x000ef00000000800 */
[----:B------:R-:W0:Y:S01]  /*1d620*/  @P1 LDC R4, c[0x0][0x438] ;  /* 0x00010e00ff041b82 */ /* 0x000e220000000800 */
[----:B-----5:R-:W-:-:S05]  /*1d630*/  IMAD.SHL.U32 R21, R21, 0x10, RZ ;  /* 0x0000001015157824 */ /* 0x020fca00078e00ff */
[----:B------:R-:W-:Y:S01]  /*1d640*/  LOP3.LUT R21, R35, 0x70, R21, 0xf8, !PT ;  /* 0x0000007023157812 */ /* 0x000fe200078ef815 */
[----:B--2---:R-:W-:-:S04]  /*1d650*/  VIADD R0, R2, 0xffffffff ;  /* 0xffffffff02007836 */ /* 0x004fc80000000000 */
[----:B------:R-:W-:-:S05]  /*1d660*/  IMAD R6, R0, 0x60, R21 ;  /* 0x0000006000067824 */ /* 0x000fca00078e0215 */
[----:B----4-:R-:W-:-:S04]  /*1d670*/  ISETP.GE.AND P0, PT, R6, R20, PT ;  /* 0x000000140600720c */ /* 0x010fc80003f06270 */
[----:B------:R-:W-:Y:S01]  /*1d680*/  ISETP.GT.U32.OR P0, PT, R21, 0x5f, P0 ;  /* 0x0000005f1500780c */ /* 0x000fe20000704470 */
[----:B------:R-:W-:-:S12]  /*1d690*/  IMAD.IADD R6, R6, 0x1, R34 ;  /* 0x0000000106067824 */ /* 0x000fd800078e0222 */
[----:B------:R-:W2:Y:S01]  /*1d6a0*/  @!P0 LDC.64 R2, c[0x0][0x428] ;  /* 0x00010a00ff028b82 */ /* 0x000ea20000000a00 */
[----:B---3--:R-:W-:-:S04]  /*1d6b0*/  @P1 IMAD.HI.U32 R5, R6, R5, RZ ;  /* 0x0000000506051227 */ /* 0x008fc800078e00ff */
[----:B------:R-:W-:Y:S01]  /*1d6c0*/  IMAD.MOV.U32 R7, RZ, RZ, R6 ;  /* 0x000000ffff077224 */ /* 0x000fe200078e0006 */
[----:B0-----:R-:W-:Y:S02]  /*1d6d0*/  @P1 SHF.R.U32.HI R7, RZ, R4, R5 ;  /* 0x00000004ff071219 */ /* 0x001fe40000011605 */
[----:B------:R-:W-:Y:S02]  /*1d6e0*/  SHF.R.S32.HI R35, RZ, 0x1f, R29 ;  /* 0x0000001fff237819 */ /* 0x000fe4000001141d */
[--C-:B------:R-:W-:Y:S01]  /*1d6f0*/  @!P0 SHF.R.S32.HI R5, RZ, 0x1f, R7.reuse ;  /* 0x0000001fff058819 */ /* 0x100fe20000011407 */
[----:B------:R-:W-:Y:S02]  /*1d700*/  @!P0 IMAD.MOV.U32 R4, RZ, RZ, R7 ;  /* 0x000000ffff048224 */ /* 0x000fe400078e0007 */
[-C--:B--2---:R-:W-:Y:S02]  /*1d710*/  @!P0 IMAD R8, R35, R2.reuse, RZ ;  /* 0x0000000223088224 */ /* 0x084fe400078e02ff */
[----:B------:R-:W-:-:S04]  /*1d720*/  @!P0 IMAD.WIDE.U32 R4, R29, R2, R4 ;  /* 0x000000021d048225 */ /* 0x000fc800078e0004 */
[----:B------:R-:W-:Y:S02]  /*1d730*/  @!P0 IMAD R8, R29, R3, R8 ;  /* 0x000000031d088224 */ /* 0x000fe400078e0208 */
[----:B------:R-:W0:Y:S03]  /*1d740*/  @!P0 LDC.64 R2, c[0x0][0x418] ;  /* 0x00010600ff028b82 */ /* 0x000e260000000a00 */
[----:B------:R-:W-:Y:S02]  /*1d750*/  @!P0 IADD3 R8, R5, R8, RZ ;  /* 0x0000000805088210 */ /* 0x000fe40007ffe0ff */
[----:B0-----:R-:W-:-:S04]  /*1d760*/  @!P0 LEA R2, P1, R4, R2, 0x2 ;  /* 0x0000000204028211 */ /* 0x001fc800078210ff */
[----:B------:R-:W-:-:S05]  /*1d770*/  @!P0 LEA.HI.X R3, R4, R3, R8, 0x2, P1 ;  /* 0x0000000304038211 */ /* 0x000fca00008f1408 */
[----:B------:R0:W2:Y:S01]  /*1d780*/  @!P0 LDG.E R10, desc[UR40][R2.64] ;  /* 0x00000028020a8981 */ /* 0x0000a2000c1e1900 */
[----:B------:R-:W-:-:S04]  /*1d790*/  IMAD.MOV R4, RZ, RZ, -R7 ;  /* 0x000000ffff047224 */ /* 0x000fc800078e0a07 */
[----:B0-----:R-:W-:-:S05]  /*1d7a0*/  IMAD R3, R9, R4, R6 ;  /* 0x0000000409037224 */ /* 0x001fca00078e0206 */
[----:B------:R-:W-:Y:S01]  /*1d7b0*/  STL [R1+0x4], R3 ;  /* 0x0000040301007387 */ /* 0x000fe20000100800 */
[----:B------:R-:W-:Y:S02]  /*1d7c0*/  IMAD.U32 R2, RZ, RZ, UR38 ;  /* 0x00000026ff027e24 */ /* 0x000fe4000f8e00ff */
[----:B-1----:R-:W-:-:S03]  /*1d7d0*/  IMAD.SHL.U32 R11, R11, 0x8, RZ ;  /* 0x000000080b0b7824 */ /* 0x002fc600078e00ff */
[----:B------:R-:W-:Y:S02]  /*1d7e0*/  ISETP.NE.AND P2, PT, R2, 0x3, PT ;  /* 0x000000030200780c */ /* 0x000fe40003f45270 */
[----:B------:R-:W-:Y:S02]  /*1d7f0*/  LOP3.LUT R11, R11, 0x38, RZ, 0xc0, !PT ;  /* 0x000000380b0b7812 */ /* 0x000fe400078ec0ff */
[----:B------:R-:W-:Y:S02]  /*1d800*/  LOP3.LUT R23, R23, 0xfffff7ff, RZ, 0xc0, !PT ;  /* 0xfffff7ff17177812 */ /* 0x000fe400078ec0ff */
[----:B------:R-:W-:-:S04]  /*1d810*/  LOP3.LUT R11, R11, 0x40, RZ, 0xfc, !PT ;  /* 0x000000400b0b7812 */ /* 0x000fc800078efcff */
[----:B------:R-:W-:-:S03]  /*1d820*/  ISETP.GE.AND P4, PT, R11, UR5, PT ;  /* 0x000000050b007c0c */ /* 0x000fc6000bf86270 */
[----:B------:R-:W-:-:S04]  /*1d830*/  @P2 LOP3.LUT R23, R23, 0x800, RZ, 0xfc, !PT ;  /* 0x0000080017172812 */ /* 0x000fc800078efcff */
[----:B------:R-:W-:Y:S01]  /*1d840*/  LOP3.LUT R23, R23, 0xfffffffd, RZ, 0xc0, !PT ;  /* 0xfffffffd17177812 */ /* 0x000fe200078ec0ff */
[----:B------:R-:W-:Y:S01]  /*1d850*/  UMOV UR6, 0xffffffff ;  /* 0xffffffff00067882 */ /* 0x000fe20000000000 */
[----:B--2---:R0:W-:Y:S02]  /*1d860*/  STL [R1], R10 ;  /* 0x0000000a01007387 */ /* 0x0041e40000100800 */
[----:B0-----:R-:W0:Y:S02]  /*1d870*/  S2R R10, SR_TID.X ;  /* 0x00000000000a7919 */ /* 0x001e240000002100 */
[----:B0-----:R-:W-:-:S05]  /*1d880*/  IMAD.SHL.U32 R10, R10, 0x8, RZ ;  /* 0x000000080a0a7824 */ /* 0x001fca00078e00ff */
[----:B------:R-:W-:-:S04]  /*1d890*/  LOP3.LUT R10, R10, 0x38, RZ, 0xc0, !PT ;  /* 0x000000380a0a7812 */ /* 0x000fc800078ec0ff */
[C---:B------:R-:W-:Y:S02]  /*1d8a0*/  ISETP.GE.AND P1, PT, R10.reuse, UR4, PT ;  /* 0x000000040a007c0c */ /* 0x040fe4000bf26270 */
[----:B------:R-:W-:-:S04]  /*1d8b0*/  LOP3.LUT R11, R10, 0x80, RZ, 0xfc, !PT ;  /* 0x000000800a0b7812 */ /* 0x000fc800078efcff */
[----:B------:R-:W-:-:S07]  /*1d8c0*/  ISETP.GE.AND P3, PT, R11, UR5, PT ;  /* 0x000000050b007c0c */ /* 0x000fce000bf66270 */
[----:B------:R-:W-:-:S04]  /*1d8d0*/  @P1 LOP3.LUT R23, R23, 0x2, RZ, 0xfc, !PT ;  /* 0x0000000217171812 */ /* 0x000fc800078efcff */
[----:B------:R-:W-:-:S04]  /*1d8e0*/  LOP3.LUT R23, R23, 0xffffffef, RZ, 0xc0, !PT ;  /* 0xffffffef17177812 */ /* 0x000fc800078ec0ff */
[----:B------:R-:W-:Y:S02]  /*1d8f0*/  @P4 LOP3.LUT R23, R23, 0x10, RZ, 0xfc, !PT ;  /* 0x0000001017174812 */ /* 0x000fe400078efcff */
[C---:B------:R-:W-:Y:S02]  /*1d900*/  ISETP.GE.AND P0, PT, R10.reuse, UR5, PT ;  /* 0x000000050a007c0c */ /* 0x040fe4000bf06270 */
[----:B------:R-:W-:Y:S02]  /*1d910*/  LOP3.LUT R23, R23, 0xfffffffe, RZ, 0xc0, !PT ;  /* 0xfffffffe17177812 */ /* 0x000fe400078ec0ff */
[----:B------:R-:W-:Y:S02]  /*1d920*/  LOP3.LUT R10, R10, 0xc0, RZ, 0xfc, !PT ;  /* 0x000000c00a0a7812 */ /* 0x000fe400078efcff */
[----:B------:R-:W-:Y:S02]  /*1d930*/  LOP3.LUT R23, R23, 0xfffffff7, RZ, 0xc0, !PT ;  /* 0xfffffff717177812 */ /* 0x000fe400078ec0ff */
[----:B------:R-:W-:-:S02]  /*1d940*/  ISETP.GE.AND P1, PT, R10, UR5, PT ;  /* 0x000000050a007c0c */ /* 0x000fc4000bf26270 */
[----:B------:R-:W-:-:S04]  /*1d950*/  @P3 LOP3.LUT R23, R23, 0x8, RZ, 0xfc, !PT ;  /* 0x0000000817173812 */ /* 0x000fc800078efcff */
[----:B------:R-:W-:-:S04]  /*1d960*/  @P0 LOP3.LUT R23, R23, 0x1, RZ, 0xfc, !PT ;  /* 0x0000000117170812 */ /* 0x000fc800078efcff */
[----:B------:R-:W-:-:S04]  /*1d970*/  LOP3.LUT R23, R23, 0xfffffffb, RZ, 0xc0, !PT ;  /* 0xfffffffb17177812 */ /* 0x000fc800078ec0ff */
[----:B------:R-:W-:Y:S01]  /*1d980*/  @P1 LOP3.LUT R23, R23, 0x4, RZ, 0xfc, !PT ;  /* 0x0000000417171812 */ /* 0x000fe200078efcff */
[----:B------:R-:W-:Y:S06]  /*1d990*/  BRA.DIV UR6, `(.L_x_15428) ;  /* 0x0000006e06747947 */ /* 0x000fec000b800000 */
.L_x_15600:
[----:B------:R-:W-:Y:S02]  /*1d9a0*/  SEL R2, RZ, 0x1, P0 ;  /* 0x00000001ff027807 */ /* 0x000fe40000000000 */
[----:B------:R-:W-:Y:S02]  /*1d9b0*/  ISETP.GT.U32.AND P0, PT, R21, 0x5f, PT ;  /* 0x0000005f1500780c */ /* 0x000fe40003f04070 */
[----:B------:R-:W-:Y:S01]  /*1d9c0*/  LOP3.LUT R23, R23, 0xffffffdf, RZ, 0xc0, !PT ;  /* 0xffffffdf17177812 */ /* 0x000fe200078ec0ff */
[----:B------:R0:W-:Y:S10]  /*1d9d0*/  STL [R1+0x54], R2 ;  /* 0x0000540201007387 */ /* 0x0001f40000100800 */
[----:B------:R-:W-:Y:S01]  /*1d9e0*/  @P0 LOP3.LUT R23, R23, 0x20, RZ, 0xfc, !PT ;  /* 0x0000002017170812 */ /* 0x000fe200078efcff */
[----:B0-----:R-:W-:Y:S06]  /*1d9f0*/  @!P2 BRA `(.L_x_15429) ;  /* 0x000000000004a947 */ /* 0x001fec0003800000 */
[----:B------:R-:W-:Y:S01]  /*1da00*/  BPT.TRAP 0x1 ;  /* 0x000000040000795c */ /* 0x000fe20000300000 */
.L_x_15429:
[----:B------:R-:W-:Y:S01]  /*1da10*/  IMAD R31, R0, -0x60, R20 ;  /* 0xffffffa0001f7824 */ /* 0x000fe200078e0214 */
[----:B------:R-:W-:Y:S01]  /*1da20*/  SHF.L.U32 R0, R27, 0x1f, RZ ;  /* 0x0000001f1b007819 */ /* 0x000fe200000006ff */
[----:B------:R-:W-:Y:S01]  /*1da30*/  IMAD R30, R25, 0x8, R22 ;  /* 0x00000008191e7824 */ /* 0x000fe200078e0216 */
[----:B------:R-:W-:Y:S03]  /*1da40*/  BSSY B0, `(.L_x_15430) ;  /* 0x0000003000007945 */ /* 0x000fe60003800000 */
[----:B------:R-:W0:Y:S02]  /*1da50*/  SYNCS.PHASECHK.TRANS64.TRYWAIT P0, [R30+URZ+0x32440], R0 ;  /* 0x032440001e0075a7 */ /* 0x000e24000800017f */
[----:B0-----:R-:W-:Y:S05]  /*1da60*/  @!P0 BRA `(.L_x_15431) ;  /* 0x0000006c00748947 */ /* 0x001fea0003800000 */
.L_x_15601:
[----:B------:R-:W-:Y:S05]  /*1da70*/  BSYNC B0 ;  /* 0x0000000000007941 */ /* 0x000fea0003800000 */
.L_x_15430:
[----:B------:R-:W0:Y:S01]  /*1da80*/  LDL R2, [R1+0x4] ;  /* 0x0000040001027983 */ /* 0x000e220000100800 */
[----:B------:R-:W-:Y:S01]  /*1da90*/  ULDC.64 UR4, c[0x0][0x300] ;  /* 0x0000c00000047ab9 */ /* 0x000fe20000000a00 */
[----:B------:R-:W-:Y:S02]  /*1daa0*/  ULDC.64 UR6, c[0x0][0x2e8] ;  /* 0x0000ba0000067ab9 */ /* 0x000fe40000000a00 */
[----:B------:R-:W2:Y:S01]  /*1dab0*/  LDL R4, [R1] ;  /* 0x0000000001047983 */ /* 0x000ea20000100800 */
        /* <DEDUP_REMOVED lines=17> */
[----:B------:R-:W0:Y:S02]  /*1dbd0*/  S2R R4, SR_TID.X ;  /* 0x0000000000047919 */ /* 0x000e240000002100 */
[----:B------:R-:W-:Y:S02]  /*1dbe0*/  IMAD.IADD R3, R3, 0x1, R0 ;  /* 0x0000000103037824 */ /* 0x000fe400078e0200 */
[----:B------:R-:W-:Y:S01]  /*1dbf0*/  IMAD.WIDE.U32 R2, R18, UR4, R2 ;  /* 0x0000000412027c25 */ /* 0x000fe2000f8e0002 */
[----:B------:R-:W-:Y:S02]  /*1dc00*/  UMOV UR4, 0xffffffff ;  /* 0xffffffff00047882 */ /* 0x000fe40000000000 */
[----:B------:R-:W-:Y:S02]  /*1dc10*/  LEA R0, P0, R2, UR6, 0x1 ;  /* 0x0000000602007c11 */ /* 0x000fe4000f8008ff */
[----:B0-----:R-:W-:-:S04]  /*1dc20*/  LOP3.LUT R4, R4, 0x7f, RZ, 0xc0, !PT ;  /* 0x0000007f04047812 */ /* 0x001fc800078ec0ff */
[----:B-1----:R-:W-:Y:S01]  /*1dc30*/  SHF.R.U32.HI R5, RZ, 0x3, R4 ;  /* 0x00000003ff057819 */ /* 0x002fe20000011604 */
        /* <DEDUP_REMOVED lines=58> */
.L_x_15615:
        /* <DEDUP_REMOVED lines=10> */
.L_x_15433:
        /* <DEDUP_REMOVED lines=11> */
.L_x_15434:
        /* <DEDUP_REMOVED lines=8> */
[----:B0-----:R-:W-:-:S05]  /*1e1b0*/  SEL R3, R36, RZ, !P0 ;  /* 0x000000ff24037207 */ /* 0x001fca0004000000 */
        /* <DEDUP_REMOVED lines=24> */
.L_x_15436:
[----:B------:R-:W-:Y:S05]  /*1e340*/  BSYNC B6 ;  /* 0x0000000000067941 */ /* 0x000fea0003800000 */
.L_x_15435:
[----:B------:R-:W2:Y:S01]  /*1e350*/  LDL R21, [R1+0x20] ;  /* 0x0000200001157983 */ /* 0x000ea20000100800 */
[----:B------:R-:W3:Y:S01]  /*1e360*/  LDC R6, c[0x0][0x448] ;  /* 0x00011200ff067b82 */ /* 0x000ee20000000800 */
[----:B------:R-:W-:Y:S02]  /*1e370*/  ULDC.64 UR4, c[0x0][0x298] ;  /* 0x0000a60000047ab9 */ /* 0x000fe40000000a00 */
        /* <DEDUP_REMOVED lines=8> */
[----:B--2---:R-:W-:Y:S02]  /*1e400*/  IMAD.MOV.U32 R4, RZ, RZ, R21 ;  /* 0x000000ffff047224 */ /* 0x004fe400078e0015 */
[----:B----4-:R-:W-:Y:S02]  /*1e410*/  IMAD.MOV.U32 R21, RZ, RZ, R20 ;  /* 0x000000ffff157224 */ /* 0x010fe400078e0014 */
[----:B------:R-:W2:Y:S01]  /*1e420*/  LDL R20, [R1+0xc] ;  /* 0x00000c0001147983 */ /* 0x000ea20000100800 */
[----:B-1----:R-:W-:Y:S02]  /*1e430*/  IMAD.SHL.U32 R0, R0, 0x10, RZ ;  /* 0x0000001000007824 */ /* 0x002fe400078e00ff */
[----:B------:R-:W-:-:S03]  /*1e440*/  IMAD R4, R4, UR4, RZ ;  /* 0x0000000404047c24 */ /* 0x000fc6000f8e02ff */
[----:B------:R-:W-:Y:S01]  /*1e450*/  LOP3.LUT R0, R2, 0x70, R0, 0xf8, !PT ;  /* 0x0000007002007812 */ /* 0x000fe200078ef800 */
[----:B------:R-:W-:Y:S01]  /*1e460*/  IMAD R4, R37, UR5, R4 ;  /* 0x0000000525047c24 */ /* 0x000fe2000f8e0204 */
[----:B------:R-:W0:Y:S03]  /*1e470*/  @P0 LDC R2, c[0x0][0x450] ;  /* 0x00011400ff020b82 */ /* 0x000e260000000800 */
[----:B------:R-:W-:-:S04]  /*1e480*/  IMAD R36, R17, 0x80, R0 ;  /* 0x0000008011247824 */ /* 0x000fc800078e0200 */
[----:B---3--:R-:W-:-:S04]  /*1e490*/  @P0 IMAD.HI.U32 R3, R36, R3, RZ ;  /* 0x0000000324030227 */ /* 0x008fc800078e00ff */
        /* <DEDUP_REMOVED lines=113> */
[----:B0-----:R-:W-:-:S04]  /*1ebb0*/  @!P0 LEA R5, P2, R7, R4, 0x1 ;  /* 0x0000000407058211 */ /* 0x001fc800078408ff */
[----:B------:R-:W-:-:S04]  /*1ebc0*/  @!P0 IADD3.X R4, RZ, R6, RZ, P2, !PT ;  /* 0x00000006ff048210 */ /* 0x000fc800017fe4ff */
[----:B------:R-:W-:-:S04]  /*1ebd0*/  @!P0 LOP3.LUT R5, R5, R4, RZ, 0x3c, !PT ;  /* 0x0000000405058212 */ /* 0x000fc800078e3cff */
[----:B------:R-:W-:-:S04]  /*1ebe0*/  @!P0 LOP3.LUT R4, R5, R4, RZ, 0x3c, !PT ;  /* 0x0000000405048212 */ /* 0x000fc800078e3cff */
[----:B------:R-:W-:-:S05]  /*1ebf0*/  @!P0 LOP3.LUT R5, R5, R4, RZ, 0x3c, !PT ;  /* 0x0000000405058212 */ /* 0x000fca00078e3cff */
[----:B-1----:R2:W-:Y:S02]  /*1ec00*/  @!P0 LDGSTS.E.BYPASS.LTC128B.128 [R26+0x1b400], desc[UR40][R4.64], !P1 ;  /* 0x1b400000041a8fae */ /* 0x0025e4000c901d68 */
.L_x_15632:
        /* <DEDUP_REMOVED lines=11> */
.L_x_15438:
        /* <DEDUP_REMOVED lines=28> */
.L_x_15440:
[----:B------:R-:W-:Y:S05]  /*1ee80*/  BSYNC B6 ;  /* 0x0000000000067941 */ /* 0x000fea0003800000 */
.L_x_15439:
        /* <DEDUP_REMOVED lines=126> */
[----:B0-----:R-:W-:-:S04]  /*1f670*/  @!P0 LEA R2, P5, R7, R2, 0x1 ;  /* 0x0000000207028211 */ /* 0x001fc800078a08ff */
[----:B------:R-:W-:-:S05]  /*1f680*/  @!P0 IADD3.X R3, RZ, R6, RZ, P5, !PT ;  /* 0x00000006ff038210 */ /* 0x000fca0002ffe4ff */
[----:B------:R-:W-:Y:S04]  /*1f690*/  @!P0 LDGSTS.E.BYPASS.LTC128B.128 [R26+0x25400], desc[UR40][R2.64], !P4 ;  /* 0x25400000021a8fae */ /* 0x000fe8000e101d68 */
[----:B------:R-:W-:Y:S04]  /*1f6a0*/  @!P0 LDGSTS.E.BYPASS.LTC128B.128 [R26+0x29400], desc[UR40][R2.64+0x80], !P3 ;  /* 0x29400080021a8fae */ /* 0x000fe8000d901d68 */
[----:B------:R-:W-:Y:S04]  /*1f6b0*/  @!P0 LDGSTS.E.BYPASS.LTC128B.128 [R26+0x2d400], desc[UR40][R2.64+0x100], !P2 ;  /* 0x2d400100021a8fae */ /* 0x000fe8000d101d68 */
[----:B------:R0:W-:Y:S04]  /*1f6c0*/  @!P0 LDGSTS.E.BYPASS.LTC128B.128 [R26+0x31400], desc[UR40][R2.64+0x180], !P1 ;  /* 0x31400180021a8fae */ /* 0x0001e8000c901d68 */
[----:B------:R1:W2:Y:S04]  /*1f6d0*/  SHFL.IDX PT, R6, R0, 0x7, 0x181f ;  /* 0x00f81f0000067f89 */ /* 0x0002a800000e0000 */
[----:B0-----:R1:W0:Y:S02]  /*1f6e0*/  SHFL.IDX PT, R2, R4, 0x7, 0x181f ;  /* 0x00f81f0004027f89 */ /* 0x00122400000e0000 */
.L_x_15650:
        /* <DEDUP_REMOVED lines=13> */
.L_x_15443:
[----:B------:R-:W-:Y:S05]  /*1f7c0*/  BSYNC B0 ;  /* 0x0000000000007941 */ /* 0x000fea0003800000 */
.L_x_15442:
[----:B------:R-:W-:Y:S01]  /*1f7d0*/  NOP ;  /* 0x0000000000007918 */ /* 0x000fe20000000000 */
[----:B------:R-:W-:-:S13]  /*1f7e0*/  PLOP3.LUT P0, PT, PT, PT, PT, 0x80, 0x0 ;  /* 0x000000000000781c */ /* 0x000fda0003f0f070 */
.L_x_15444:
        /* <DEDUP_REMOVED lines=18> */
.L_x_15651:
[----:B------:R-:W-:Y:S05]  /*1f910*/  BSYNC B0 ;  /* 0x0000000000007941 */ /* 0x000fea0003800000 */
.L_x_15445:
[----:B------:R-:W-:-:S05]  /*1f920*/  IMAD.U32 R0, RZ, RZ, UR38 ;  /* 0x00000026ff007e24 */ /* 0x000fca000f8e00ff */
[----:B------:R-:W-:-:S13]  /*1f930*/  ISETP.NE.AND P0, PT, R0, 0x3, PT ;  /* 0x000000030000780c */ /* 0x000fda0003f05270 */
[----:B------:R-:W-:Y:S05]  /*1f940*/  @!P0 BRA `(.L_x_15447) ;  /* 0x0000000000048947 */ /* 0x000fea0003800000 */
[----:B------:R-:W-:Y:S01]  /*1f950*/  BPT.TRAP 0x1 ;  /* 0x000000040000795c */ /* 0x000fe20000300000 */
.L_x_15447:
[----:B0-----:R-:W-:Y:S01]  /*1f960*/  SHF.L.U32 R3, R27, 0x1f, RZ ;  /* 0x0000001f1b037819 */ /* 0x001fe200000006ff */
[----:B------:R-:W-:Y:S03]  /*1f970*/  BSSY B0, `(.L_x_15448) ;  /* 0x0000003000007945 */ /* 0x000fe60003800000 */
[----:B------:R-:W0:Y:S02]  /*1f980*/  SYNCS.PHASECHK.TRANS64.TRYWAIT P0, [R30+URZ+0x32460], R3 ;  /* 0x032460031e0075a7 */ /* 0x000e24000800017f */
[----:B0-----:R-:W-:Y:S05]  /*1f990*/  @!P0 BRA `(.L_x_15449) ;  /* 0x0000006c00e08947 */ /* 0x001fea0003800000 */
.L_x_15652:
[----:B------:R-:W-:Y:S05]  /*1f9a0*/  BSYNC B0 ;  /* 0x0000000000007941 */ /* 0x000fea0003800000 */
.L_x_15448:
[----:B------:R-:W3:Y:S01]  /*1f9b0*/  LDL.LU R0, [R1+0x3c] ;  /* 0x00003c0001007983 */ /* 0x000ee20000300800 */
[----:B------:R-:W-:Y:S01]  /*1f9c0*/  ULDC.64 UR4, c[0x0][0x328] ;  /* 0x0000ca0000047ab9 */ /* 0x000fe20000000a00 */
[----:B------:R-:W-:Y:S02]  /*1f9d0*/  ULDC.64 UR6, c[0x0][0x318] ;  /* 0x0000c60000067ab9 */ /* 0x000fe40000000a00 */
[----:B------:R-:W4:Y:S04]  /*1f9e0*/  LDL.LU R2, [R1+0x4] ;  /* 0x0000040001027983 */ /* 0x000f280000300800 */
[----:B------:R-:W5:Y:S04]  /*1f9f0*/  LDL.LU R7, [R1+0x40] ;  /* 0x0000400001077983 */ /* 0x000f680000300800 */
[----:B--2---:R-:W2:Y:S04]  /*1fa00*/  LDL.LU R6, [R1] ;  /* 0x0000000001067983 */ /* 0x004ea80000300800 */
[----:B------:R-:W2:Y:S01]  /*1fa10*/  LDL.LU R4, [R1+0x54] ;  /* 0x0000540001047983 */ /* 0x000ea20000300800 */
[----:B------:R-:W-:-:S02]  /*1fa20*/  LOP3.LUT P3, RZ, R23, 0x10, RZ, 0xc0, !PT ;  /* 0x0000001017ff7812 */ /* 0x000fc4000786c0ff */
[C---:B------:R-:W-:Y:S02]  /*1fa30*/  LOP3.LUT P2, RZ, R23.reuse, 0x8, RZ, 0xc0, !PT ;  /* 0x0000000817ff7812 */ /* 0x040fe4000784c0ff */
[C---:B------:R-:W-:Y:S02]  /*1fa40*/  LOP3.LUT P1, RZ, R23.reuse, 0x4, RZ, 0xc0, !PT ;  /* 0x0000000417ff7812 */ /* 0x040fe4000782c0ff */
[----:B------:R-:W-:Y:S01]  /*1fa50*/  LOP3.LUT P4, RZ, R23, 0x1, RZ, 0xc0, !PT ;  /* 0x0000000117ff7812 */ /* 0x000fe2000788c0ff */
[----:B---3--:R-:W-:-:S04]  /*1fa60*/  IMAD R0, R0, UR4, RZ ;  /* 0x0000000400007c24 */ /* 0x008fc8000f8e02ff */
[C---:B----4-:R-:W-:Y:S02]  /*1fa70*/  IMAD R5, R2.reuse, UR5, R0 ;  /* 0x0000000502057c24 */ /* 0x050fe4000f8e0200 */
[----:B0-----:R-:W-:Y:S01]  /*1fa80*/  IMAD.WIDE.U32 R2, R2, UR4, RZ ;  /* 0x0000000402027c25 */ /* 0x001fe2000f8e00ff */
[----:B------:R-:W-:-:S03]  /*1fa90*/  ULDC.64 UR4, c[0x0][0x338] ;  /* 0x0000ce0000047ab9 */ /* 0x000fc60000000a00 */
[----:B------:R-:W-:Y:S02]  /*1faa0*/  IMAD.IADD R3, R3, 0x1, R5 ;  /* 0x0000000103037824 */ /* 0x000fe400078e0205 */
[----:B-----5:R-:W-:Y:S01]  /*1fab0*/  IMAD R0, R7, UR4, RZ ;  /* 0x0000000407007c24 */ /* 0x020fe2000f8e02ff */
        /* <DEDUP_REMOVED lines=12> */
[----:B------:R-:W-:Y:S01]  /*1fb80*/  IADD3 R0, R3, R0, R4 ;  /* 0x0000000003007210 */ /* 0x000fe20007ffe004 */
        /* <DEDUP_REMOVED lines=73> */
.L_x_15666:
        /* <DEDUP_REMOVED lines=15> */
.L_x_15451:
        /* <DEDUP_REMOVED lines=11> */
.L_x_15452:
[----:B------:R-:W2:Y:S01]  /*201c0*/  LDL.LU R2, [R1+0x38] ;  /* 0x0000380001027983 */ /* 0x000ea20000300800 */
[----:B------:R0:W-:Y:S01]  /*201d0*/  SYNCS.ARRIVE.TRANS64.A1T0 RZ, [R30+URZ+0x32450], RZ ;  /* 0x032450ff1eff79a7 */ /* 0x0001e2000810003f */
[----:B------:R-:W-:Y:S01]  /*201e0*/  BSSY B0, `(.L_x_15453) ;  /* 0x00000dc000007945 */ /* 0x000fe20003800000 */
[----:B--2---:R-:W-:-:S05]  /*201f0*/  VIADD R10, R2, 0xfffffffe ;  /* 0xfffffffe020a7836 */ /* 0x004fca0000000000 */
[----:B------:R-:W-:-:S13]  /*20200*/  ISETP.GE.AND P0, PT, R10, R33, PT ;  /* 0x000000210a00720c */ /* 0x000fda0003f06270 */
[----:B0-----:R-:W-:Y:S05]  /*20210*/  @!P0 BRA `(.L_x_15454) ;  /* 0x0000000c00608947 */ /* 0x001fea0003800000 */
.L_x_15467:
        /* <DEDUP_REMOVED lines=38> */
[----:B------:R-:W-:Y:S01]  /*20480*/  IMAD R5, R8, R5, R9 ;  /* 0x0000000508057224 */ /* 0x000fe200078e0209 */
[----:B------:R-:W-:-:S02]  /*20490*/  IADD3 R10, R10, -0x1, RZ ;  /* 0xffffffff0a0a7810 */ /* 0x000fc40007ffe0ff */
[----:B------:R-:W-:Y:S01]  /*204a0*/  ISETP.GT.AND P2, PT, R2, R33, PT ;  /* 0x000000210200720c */ /* 0x000fe20003f44270 */
[----:B0-----:R-:W-:-:S12]  /*204b0*/  @!P1 BRA `(.L_x_15455) ;  /* 0x0000000000049947 */ /* 0x001fd80003800000 */
[----:B------:R-:W-:Y:S01]  /*204c0*/  BPT.TRAP 0x1 ;  /* 0x000000040000795c */ /* 0x000fe20000300000 */
.L_x_15455:
[----:B------:R-:W-:Y:S01]  /*204d0*/  IMAD R6, R25, 0x8, R22 ;  /* 0x0000000819067824 */ /* 0x000fe200078e0216 */
[----:B------:R-:W-:Y:S01]  /*204e0*/  SHF.L.U32 R21, R27, 0x1f, RZ ;  /* 0x0000001f1b157819 */ /* 0x000fe200000006ff */
[----:B------:R-:W-:Y:S01]  /*204f0*/  BSSY B1, `(.L_x_15456) ;  /* 0x0000004000017945 */ /* 0x000fe20003800000 */
[----:B------:R-:W-:Y:S02]  /*20500*/  SHF.R.S32.HI R17, RZ, 0x1f, R5 ;  /* 0x0000001fff117819 */ /* 0x000fe40000011405 */
[----:B------:R-:W0:Y:S02]  /*20510*/  SYNCS.PHASECHK.TRANS64.TRYWAIT P0, [R6+URZ+0x32440], R21 ;  /* 0x03244015060075a7 */ /* 0x000e24000800017f */
[----:B0-----:R-:W-:Y:S05]  /*20520*/  @!P0 BRA `(.L_x_15457) ;  /* 0x0000006c00508947 */ /* 0x001fea0003800000 */
.L_x_15667:
[----:B------:R-:W-:Y:S05]  /*20530*/  BSYNC B1 ;  /* 0x0000000000017941 */ /* 0x000fea0003800000 */
.L_x_15456:
        /* <DEDUP_REMOVED lines=50> */
.L_x_15681:
        /* <DEDUP_REMOVED lines=8> */
.L_x_15459:
        /* <DEDUP_REMOVED lines=11> */
.L_x_15460:
[----:B------:R2:W-:Y:S01]  /*20990*/  SYNCS.ARRIVE.TRANS64.A1T0 RZ, [R6+URZ+0x32430], RZ ;  /* 0x032430ff06ff79a7 */ /* 0x0005e2000810003f */
[----:B------:R-:W-:Y:S05]  /*209a0*/  @!P3 BRA `(.L_x_15461) ;  /* 0x000000000004b947 */ /* 0x000fea0003800000 */
[----:B------:R-:W-:Y:S01]  /*209b0*/  BPT.TRAP 0x1 ;  /* 0x000000040000795c */ /* 0x000fe20000300000 */
.L_x_15461:
[----:B------:R-:W3:Y:S01]  /*209c0*/  SYNCS.PHASECHK.TRANS64.TRYWAIT P0, [R6+URZ+0x32460], R21 ;  /* 0x03246015060075a7 */ /* 0x000ee2000800017f */
[----:B------:R-:W-:Y:S04]  /*209d0*/  BSSY B1, `(.L_x_15462) ;  /* 0x0000002000017945 */ /* 0x000fe80003800000 */
[----:B---3--:R-:W-:Y:S05]  /*209e0*/  @!P0 BRA `(.L_x_15463) ;  /* 0x0000006c00d88947 */ /* 0x008fea0003800000 */
.L_x_15682:
[----:B------:R-:W-:Y:S05]  /*209f0*/  BSYNC B1 ;  /* 0x0000000000017941 */ /* 0x000fea0003800000 */
.L_x_15462:
[----:B------:R-:W-:Y:S01]  /*20a00*/  ULDC.64 UR4, c[0x0][0x328] ;  /* 0x0000ca0000047ab9 */ /* 0x000fe20000000a00 */
[----:B------:R-:W-:Y:S01]  /*20a10*/  ULDC.64 UR6, c[0x0][0x318] ;  /* 0x0000c60000067ab9 */ /* 0x000fe20000000a00 */
[----:B------:R-:W-:Y:S01]  /*20a20*/  IMAD R2, R17, UR4, RZ ;  /* 0x0000000411027c24 */ /* 0x000fe2000f8e02ff */
[----:B------:R-:W-:Y:S01]  /*20a30*/  LOP3.LUT P5, RZ, R23, 0x1, RZ, 0xc0, !PT ;  /* 0x0000000117ff7812 */ /* 0x000fe200078ac0ff */
[----:B-1----:R-:W-:Y:S01]  /*20a40*/  IMAD R8, R25, 0x6000, R32 ;  /* 0x0000600019087824 */ /* 0x002fe200078e0220 */
        /* <DEDUP_REMOVED lines=61> */
.L_x_15696:
        /* <DEDUP_REMOVED lines=11> */
.L_x_15465:
        /* <DEDUP_REMOVED lines=11> */
.L_x_15466:
[----:B------:R0:W-:Y:S01]  /*20f80*/  SYNCS.ARRIVE.TRANS64.A1T0 RZ, [R6+URZ+0x32450], RZ ;  /* 0x032450ff06ff79a7 */ /* 0x0001e2000810003f */
[----:B------:R-:W-:Y:S05]  /*20f90*/  @P2 BRA `(.L_x_15467) ;  /* 0xfffffff000a02947 */ /* 0x000fea000383ffff */
.L_x_15454:
[----:B------:R-:W-:Y:S05]  /*20fa0*/  BSYNC B0 ;  /* 0x0000000000007941 */ /* 0x000fea0003800000 */
.L_x_15453:
        /* <DEDUP_REMOVED lines=20> */
.L_x_15469:
[----:B------:R-:W-:Y:S05]  /*210f0*/  BSYNC B0 ;  /* 0x0000000000007941 */ /* 0x000fea0003800000 */
.L_x_15468:
[----:B------:R-:W-:Y:S02]  /*21100*/  LOP3.LUT R27, R27, R0, RZ, 0x3c, !PT ;  /* 0x000000001b1b7212 */ /* 0x000fe400078e3cff */
[----:B------:R-:W-:-:S07]  /*21110*/  SEL R25, R25, RZ, P0 ;  /* 0x000000ff19197207 */ /* 0x000fce0000000000 */
.L_x_15422:
[----:B------:R-:W-:Y:S05]  /*21120*/  BSYNC B7 ;  /* 0x0000000000077941 */ /* 0x000fea0003800000 */
.L_x_15420:
        /* <DEDUP_REMOVED lines=11> */
.L_x_15470:
[----:B0-----:R-:W0:Y:S01]  /*211e0*/  S2R R8, SR_TID.X ;  /* 0x0000000000087919 */ /* 0x001e220000002100 */
        /* <DEDUP_REMOVED lines=10> */
[----:B--23--:R4:W2:Y:S02]  /*21290*/  @!P1 LDG.E R6, desc[UR40][R2.64] ;  /* 0x0000002802069981 */ /* 0x00c8a4000c1e1900 */
        /* <DEDUP_REMOVED lines=31> */
.L_x_15706:
[----:B------:R-:W-:Y:S02]  /*21490*/  ULDC UR4, c[0x0][0xd38] ;  /* 0x00034e0000047ab9 */ /* 0x000fe40000000800 */
[----:B------:R-:W-:-:S04]  /*214a0*/  IMAD.U32 R5, RZ, RZ, UR4 ;  /* 0x00000004ff057e24 */ /* 0x000fc8000f8e00ff */
[----:B--2---:R-:W-:-:S04]  /*214b0*/  IMAD R14, R14, R5, RZ ;  /* 0x000000050e0e7224 */ /* 0x004fc800078e02ff */
[----:B------:R-:W-:-:S05]  /*214c0*/  IMAD.IADD R7, R7, 0x1, R14 ;  /* 0x0000000107077824 */ /* 0x000fca00078e020e */
[----:B------:R-:W-:-:S13]  /*214d0*/  ISETP.GT.AND P6, PT, R7, R0, PT ;  /* 0x000000000700720c */ /* 0x000fda0003fc4270 */
[----:B------:R-:W-:Y:S05]  /*214e0*/  @P6 BRA `(.L_x_15473) ;  /* 0x0000000000a46947 */ /* 0x000fea0003800000 */
.L_x_15476:
        /* <DEDUP_REMOVED lines=35> */
.L_x_15714:
[----:B------:R-:W-:Y:S02]  /*21720*/  ULDC UR4, c[0x0][0xd38] ;  /* 0x00034e0000047ab9 */ /* 0x000fe40000000800 */
[----:B------:R-:W-:-:S04]  /*21730*/  IMAD.U32 R5, RZ, RZ, UR4 ;  /* 0x00000004ff057e24 */ /* 0x000fc8000f8e00ff */
[----:B--2---:R-:W-:-:S04]  /*21740*/  IMAD R14, R14, R5, RZ ;  /* 0x000000050e0e7224 */ /* 0x004fc800078e02ff */
[----:B------:R-:W-:-:S05]  /*21750*/  IMAD.IADD R7, R14, 0x1, R7 ;  /* 0x000000010e077824 */ /* 0x000fca00078e0207 */
[----:B------:R-:W-:-:S13]  /*21760*/  ISETP.GT.AND P6, PT, R7, R0, PT ;  /* 0x000000000700720c */ /* 0x000fda0003fc4270 */
[----:B------:R-:W-:Y:S05]  /*21770*/  @!P6 BRA `(.L_x_15476) ;  /* 0xfffffffc005ce947 */ /* 0x000fea000383ffff */
.L_x_15473:
        /* <DEDUP_REMOVED lines=10> */
.L_x_15719:
[----:B------:R-:W-:-:S13]  /*21820*/  ISETP.NE.AND P0, PT, R3, RZ, PT ;  /* 0x000000ff0300720c */ /* 0x000fda0003f05270 */
[----:B------:R-:W-:Y:S05]  /*21830*/  @!P0 BRA `(.L_x_15478) ;  /* 0x0000000000108947 */ /* 0x000fea0003800000 */
[----:B------:R-:W-:Y:S01]  /*21840*/  UMOV UR4, 0xffffffff ;  /* 0xffffffff00047882 */ /* 0x000fe20000000000 */
[----:B--2---:R-:W-:Y:S02]  /*21850*/  VIADD R12, R12, 0xffffffff ;  /* 0xffffffff0c0c7836 */ /* 0x004fe40000000000 */
[----:B------:R-:W-:Y:S05]  /*21860*/  BRA.DIV UR4, `(.L_x_15479) ;  /* 0x0000007204647947 */ /* 0x000fea000b800000 */
[----:B------:R2:W0:Y:S02]  /*21870*/  SHFL.IDX PT, R6, R2, R12, 0x1f ;  /* 0x00001f0c02067589 */ /* 0x00042400000e0000 */
.L_x_15478:
        /* <DEDUP_REMOVED lines=28> */
[----:B------:R-:W-:Y:S01]  /*21a40*/  IMAD.MOV.U32 R2, RZ, RZ, RZ ;  /* 0x000000ffff027224 */ /* 0x000fe200078e00ff */
[----:B0-----:R-:W-:-:S05]  /*21a50*/  IADD3 R5, RZ, -R3, RZ ;  /* 0x80000003ff057210 */ /* 0x001fca0007ffe0ff */
        /* <DEDUP_REMOVED lines=29> */
.L_x_15480:
        /* <DEDUP_REMOVED lines=48> */
[----:B------:R-:W-:Y:S01]  /*21f30*/  @!P1 IMAD.IADD R3, R3, 0x1, -R6 ;  /* 0x0000000103039824 */ /* 0x000fe200078e0a06 */
[----:B------:R-:W-:Y:S02]  /*21f40*/  @!P1 IADD3 R2, R2, 0x1, RZ ;  /* 0x0000000102029810 */ /* 0x000fe40007ffe0ff */
        /* <DEDUP_REMOVED lines=10> */
.L_x_15481:
[----:B------:R-:W-:-:S05]  /*21ff0*/  LOP3.LUT R2, RZ, R2, RZ, 0x33, !PT ;  /* 0x00000002ff027212 */ /* 0x000fca00078e33ff */
[----:B------:R-:W-:Y:S01]  /*22000*/  IMAD.IADD R17, R17, 0x1, R2 ;  /* 0x0000000111117824 */ /* 0x000fe200078e0202 */
[----:B------:R-:W-:Y:S06]  /*22010*/  BRA `(.L_x_15482) ;  /* 0x00000000001c7947 */ /* 0x000fec0003800000 */
.L_x_15474:
[----:B------:R-:W-:Y:S01]  /*22020*/  UMOV UR4, URZ ;  /* 0x0000003f00047c82 */ /* 0x000fe20008000000 */
[----:B------:R-:W-:Y:S01]  /*22030*/  UMOV UR5, URZ ;  /* 0x0000003f00057c82 */ /* 0x000fe20008000000 */
[----:B------:R-:W-:Y:S01]  /*22040*/  ULDC UR6, c[0x0][0xd3c] ;  /* 0x00034f0000067ab9 */ /* 0x000fe20000000800 */
[----:B------:R-:W-:Y:S02]  /*22050*/  IMAD.MOV.U32 R16, RZ, RZ, R0 ;  /* 0x000000ffff107224 */ /* 0x000fe400078e0000 */
[----:B------:R-:W-:Y:S02]  /*22060*/  IMAD.U32 R17, RZ, RZ, UR4 ;  /* 0x00000004ff117e24 */ /* 0x000fe4000f8e00ff */
[----:B------:R-:W-:Y:S02]  /*22070*/  IMAD.U32 R18, RZ, RZ, UR5 ;  /* 0x00000005ff127e24 */ /* 0x000fe4000f8e00ff */
[----:B------:R-:W-:-:S07]  /*22080*/  IMAD.U32 R19, RZ, RZ, UR6 ;  /* 0x00000006ff137e24 */ /* 0x000fce000f8e00ff */
.L_x_15482:
        /* <DEDUP_REMOVED lines=10> */
.L_x_15471:
[----:B------:R-:W-:Y:S02]  /*22130*/  ULDC UR4, c[0x0][0xd3c] ;  /* 0x00034f0000047ab9 */ /* 0x000fe40000000800 */
[----:B----4-:R-:W-:-:S13]  /*22140*/  ISETP.GE.AND P0, PT, R19, UR4, PT ;  /* 0x0000000413007c0c */ /* 0x010fda000bf06270 */
[----:B------:R-:W-:Y:S05]  /*22150*/  @!P0 BRA `(.L_x_15483) ;  /* 0xffffff8c00f88947 */ /* 0x000fea000383ffff */
[----:B------:R-:W-:Y:S05]  /*22160*/  BSYNC B8 ;  /* 0x0000000000087941 */ /* 0x000fea0003800000 */
.L_x_15374:
        /* <DEDUP_REMOVED lines=12> */
.L_x_15722:
[----:B------:R-:W-:Y:S05]  /*22230*/  BSYNC B0 ;  /* 0x0000000000007941 */ /* 0x000fea0003800000 */
.L_x_15484:
[----:B------:R-:W-:-:S03]  /*22240*/  UMOV UR4, 0xffffffff ;  /* 0xffffffff00047882 */ /* 0x000fc60000000000 */
[----:B------:R-:W-:Y:S05]  /*22250*/  BRA.DIV UR4, `(.L_x_15486) ;  /* 0x0000006a04247947 */ /* 0x000fea000b800000 */
[----:B-1----:R-:W1:Y:S02]  /*22260*/  S2R R0, SR_TID.X ;  /* 0x0000000000007919 */ /* 0x002e640000002100 */
[----:B-1----:R-:W-:-:S04]  /*22270*/  SHF.R.U32.HI R0, RZ, 0x5, R0 ;  /* 0x00000005ff007819 */ /* 0x002fc80000011600 */
[----:B------:R-:W-:-:S05]  /*22280*/  LOP3.LUT R0, R0, 0x3, RZ, 0xc0, !PT ;  /* 0x0000000300007812 */ /* 0x000fca00078ec0ff */
[----:B------:R1:W4:Y:S02]  /*22290*/  SHFL.IDX PT, R14, R0, RZ, 0x1f ;  /* 0x00001fff000e7589 */ /* 0x00032400000e0000 */
.L_x_15725:
[----:B----4-:R-:W-:-:S13]  /*222a0*/  ISETP.NE.AND P0, PT, R14, RZ, PT ;  /* 0x000000ff0e00720c */ /* 0x010fda0003f05270 */
[----:B------:R-:W-:Y:S05]  /*222b0*/  @P0 BRA `(.L_x_15193) ;  /* 0x0000000000880947 */ /* 0x000fea0003800000 */
[----:B------:R-:W-:-:S03]  /*222c0*/  UMOV UR4, 0xffffffff ;  /* 0xffffffff00047882 */ /* 0x000fc60000000000 */
[----:B------:R-:W-:Y:S05]  /*222d0*/  BRA.DIV UR4, `(.L_x_15487) ;  /* 0x0000006a04387947 */ /* 0x000fea000b800000 */
[----:B------:R-:W-:-:S13]  /*222e0*/  ELECT P6, URZ, PT ;  /* 0x00000000003f782f */ /* 0x000fda00038c0000 */
.L_x_15728:
[----:B------:R-:W-:Y:S05]  /*222f0*/  @!P6 BRA `(.L_x_15193) ;  /* 0x000000000078e947 */ /* 0x000fea0003800000 */
[----:B------:R-:W-:-:S06]  /*22300*/  ULOP3.LUT UR4, UR36, 0x2, URZ, 0xfc, !UPT ;  /* 0x0000000224047892 */ /* 0x000fcc000f8efc3f */
[----:B-1----:R-:W-:-:S05]  /*22310*/  IMAD.U32 R0, RZ, RZ, UR4 ;  /* 0x00000004ff007e24 */ /* 0x002fca000f8e00ff */
[----:B------:R-:W-:-:S13]  /*22320*/  ISETP.NE.AND P0, PT, R0, 0x3, PT ;  /* 0x000000030000780c */ /* 0x000fda0003f05270 */
[----:B------:R-:W-:Y:S05]  /*22330*/  @!P0 BRA `(.L_x_15488) ;  /* 0x0000000000048947 */ /* 0x000fea0003800000 */
[----:B------:R-:W-:Y:S01]  /*22340*/  BPT.TRAP 0x1 ;  /* 0x000000040000795c */ /* 0x000fe20000300000 */
.L_x_15488:
[----:B------:R-:W-:Y:S01]  /*22350*/  IMAD R3, R25, 0x8, R5 ;  /* 0x0000000819037824 */ /* 0x000fe200078e0205 */
[----:B------:R-:W-:Y:S01]  /*22360*/  SHF.L.U32 R2, R27, 0x1f, RZ ;  /* 0x0000001f1b027819 */ /* 0x000fe200000006ff */
[----:B------:R-:W-:-:S03]  /*22370*/  VIADD R25, R25, 0x1 ;  /* 0x0000000119197836 */ /* 0x000fc60000000000 */
[----:B------:R-:W1:Y:S02]  /*22380*/  SYNCS.PHASECHK.TRANS64.TRYWAIT P1, [R3+URZ+0x32440], R2 ;  /* 0x03244002030075a7 */ /* 0x000e64000802017f */
[----:B------:R-:W-:-:S04]  /*22390*/  ISETP.NE.AND P2, PT, R25, 0x2, PT ;  /* 0x000000021900780c */ /* 0x000fc80003f45270 */
[----:B------:R-:W-:Y:S01]  /*223a0*/  SEL R0, RZ, 0x1, P2 ;  /* 0x00000001ff007807 */ /* 0x000fe20001000000 */
[----:B-1----:R-:W-:Y:S08]  /*223b0*/  @!P1 BRA `(.L_x_15489) ;  /* 0x0000006800209947 */ /* 0x002ff00003800000 */
.L_x_15729:
[----:B------:R-:W-:Y:S02]  /*223c0*/  SEL R25, R25, RZ, P2 ;  /* 0x000000ff19197207 */ /* 0x000fe40001000000 */
[----:B------:R-:W-:Y:S01]  /*223d0*/  LOP3.LUT R0, R27, R0, RZ, 0x3c, !PT ;  /* 0x000000001b007212 */ /* 0x000fe200078e3cff */
[----:B------:R-:W-:Y:S06]  /*223e0*/  @!P0 BRA `(.L_x_15490) ;  /* 0x0000000000048947 */ /* 0x000fec0003800000 */
[----:B------:R-:W-:Y:S01]  /*223f0*/  BPT.TRAP 0x1 ;  /* 0x000000040000795c */ /* 0x000fe20000300000 */
.L_x_15490:
[----:B------:R-:W-:Y:S01]  /*22400*/  IMAD R25, R25, 0x8, R5 ;  /* 0x0000000819197824 */ /* 0x000fe200078e0205 */
[----:B------:R-:W-:-:S04]  /*22410*/  SHF.L.U32 R0, R0, 0x1f, RZ ;  /* 0x0000001f00007819 */ /* 0x000fc800000006ff */
[----:B------:R-:W4:Y:S02]  /*22420*/  SYNCS.PHASECHK.TRANS64.TRYWAIT P1, [R25+URZ+0x32440], R0 ;  /* 0x03244000190075a7 */ /* 0x000f24000802017f */
[----:B----4-:R-:W-:Y:S05]  /*22430*/  @!P1 BRA `(.L_x_15491) ;  /* 0x0000006800149947 */ /* 0x010fea0003800000 */
.L_x_15730:
[----:B------:R-:W-:Y:S05]  /*22440*/  @!P0 BRA `(.L_x_15492) ;  /* 0x0000000000048947 */ /* 0x000fea0003800000 */
[----:B------:R-:W-:Y:S01]  /*22450*/  BPT.TRAP 0x1 ;  /* 0x000000040000795c */ /* 0x000fe20000300000 */
.L_x_15492:
[----:B------:R-:W5:Y:S02]  /*22460*/  SYNCS.PHASECHK.TRANS64.TRYWAIT P1, [R3+URZ+0x32460], R2 ;  /* 0x03246002030075a7 */ /* 0x000f64000802017f */
[----:B-----5:R-:W-:Y:S05]  /*22470*/  @!P1 BRA `(.L_x_15493) ;  /* 0x0000006800189947 */ /* 0x020fea0003800000 */
.L_x_15731:
[----:B------:R-:W-:Y:S05]  /*22480*/  @!P0 BRA `(.L_x_15494) ;  /* 0x0000000000048947 */ /* 0x000fea0003800000 */
[----:B------:R-:W-:Y:S01]  /*22490*/  BPT.TRAP 0x1 ;  /* 0x000000040000795c */ /* 0x000fe20000300000 */
.L_x_15494:
[----:B------:R0:W0:Y:S02]  /*224a0*/  SYNCS.PHASECHK.TRANS64.TRYWAIT P0, [R25+URZ+0x32460], R0 ;  /* 0x03246000190075a7 */ /* 0x000024000800017f */
[----:B0-----:R-:W-:Y:S05]  /*224b0*/  @!P0 NANOSLEEP.SYNCS 0x989680 ;  /* 0x009896800000895d */ /* 0x001fea0003900000 */
[----:B------:R-:W0:Y:S02]  /*224c0*/  @!P0 SYNCS.PHASECHK.TRANS64 P0, [R25+URZ+0x32460], R0 ;  /* 0x03246000190085a7 */ /* 0x000e24000800007f */
[----:B0-----:R-:W-:Y:S05]  /*224d0*/  @!P0 BRA `(.L_x_15494) ;  /* 0xfffffffc00f08947 */ /* 0x001fea000383ffff */
.L_x_15193:
[----:B------:R-:W-:Y:S05]  /*224e0*/  BSYNC B9 ;  /* 0x0000000000097941 */ /* 0x000fea0003800000 */
.L_x_15190:
[----:B------:R-:W-:Y:S05]  /*224f0*/  EXIT ;  /* 0x000000000000794d */ /* 0x000fea0003800000 */
.L_x_15213:
[----:B0-----:R0:W1:Y:S02]  /*22500*/  SYNCS.PHASECHK.TRANS64.TRYWAIT P5, [R87+URZ+0x32490], R95 ;  /* 0x0324905f570075a7 */ /* 0x00106400080a017f */
[----:B-1----:R-:W-:Y:S05]  /*22510*/  @!P5 NANOSLEEP.SYNCS 0x989680 ;  /* 0x009896800000d95d */ /* 0x002fea0003900000 */
[----:B------:R-:W1:Y:S02]  /*22520*/  @!P5 SYNCS.PHASECHK.TRANS64 P5, [R87+URZ+0x32490], R95 ;  /* 0x0324905f5700d5a7 */ /* 0x000e6400080a007f */
[----:B-1----:R-:W-:Y:S05]  /*22530*/  @!P5 BRA `(.L_x_15213) ;  /* 0xfffffffc00f0d947 */ /* 0x002fea000383ffff */
[----:B------:R-:W-:Y:S05]  /*22540*/  BRA `(.L_x_15495) ;  /* 0xfffffe1000f07947 */ /* 0x000fea000383ffff */
.L_x_15214:
        /* <DEDUP_REMOVED lines=8> */
.L_x_15497:
[----:B------:R-:W-:Y:S05]  /*225d0*/  BSYNC B1 ;  /* 0x0000000000017941 */ /* 0x000fea0003800000 */
.L_x_15496:
        /* <DEDUP_REMOVED lines=8> */
.L_x_15498:
[----:B------:R-:W-:Y:S05]  /*22660*/  BRA `(.L_x_15499) ;  /* 0xfffffe1000bc7947 */ /* 0x000fea000383ffff */
.L_x_15223:
        /* <DEDUP_REMOVED lines=8> */
.L_x_15501:
[----:B------:R-:W-:Y:S05]  /*226f0*/  BSYNC B1 ;  /* 0x0000000000017941 */ /* 0x000fea0003800000 */
.L_x_15500:
        /* <DEDUP_REMOVED lines=8> */
.L_x_15502:
[----:B------:R-:W-:Y:S05]  /*22780*/  BRA `(.L_x_15503) ;  /* 0xfffffe1800447947 */ /* 0x000fea000383ffff */
.L_x_15233:
[----:B-1----:R1:W2:Y:S02]  /*22790*/  SYNCS.PHASECHK.TRANS64.TRYWAIT P4, [R87+URZ+0x32490], R95 ;  /* 0x0324905f570075a7 */ /* 0x0022a4000808017f */
[----:B--2---:R-:W-:Y:S05]  /*227a0*/  @!P4 NANOSLEEP.SYNCS 0x989680 ;  /* 0x009896800000c95d */ /* 0x004fea0003900000 */
[----:B------:R-:W2:Y:S02]  /*227b0*/  @!P4 SYNCS.PHASECHK.TRANS64 P4, [R87+URZ+0x32490], R95 ;  /* 0x0324905f5700c5a7 */ /* 0x000ea4000808007f */
[----:B--2---:R-:W-:Y:S05]  /*227c0*/  @!P4 BRA `(.L_x_15233) ;  /* 0xfffffffc00f0c947 */ /* 0x004fea000383ffff */
[----:B------:R-:W-:Y:S05]  /*227d0*/  BRA `(.L_x_15504) ;  /* 0xfffffe24002c7947 */ /* 0x000fea000383ffff */
.L_x_15234:
        /* <DEDUP_REMOVED lines=8> */
.L_x_15506:
[----:B------:R-:W-:Y:S05]  /*22860*/  BSYNC B1 ;  /* 0x0000000000017941 */ /* 0x000fea0003800000 */
.L_x_15505:
        /* <DEDUP_REMOVED lines=8> */
.L_x_15507:
[----:B------:R-:W-:Y:S01]  /*228f0*/  IMAD.MOV.U32 R100, RZ, RZ, R14 ;  /* 0x000000ffff647224 */ /* 0x000fe200078e000e */
[----:B------:R-:W-:Y:S06]  /*22900*/  BRA `(.L_x_15508) ;  /* 0xfffffe2000f87947 */ /* 0x000fec000383ffff */
.L_x_15239:
        /* <DEDUP_REMOVED lines=8> */
.L_x_15510:
[----:B------:R-:W-:Y:S05]  /*22990*/  BSYNC B1 ;  /* 0x0000000000017941 */ /* 0x000fea0003800000 */
.L_x_15509:
        /* <DEDUP_REMOVED lines=8> */
.L_x_15511:
[----:B------:R-:W-:Y:S01]  /*22a20*/  IMAD.MOV.U32 R96, RZ, RZ, R14 ;  /* 0x000000ffff607224 */ /* 0x000fe200078e000e */
[----:B------:R-:W-:Y:S06]  /*22a30*/  BRA `(.L_x_15512) ;  /* 0xfffffe2800a87947 */ /* 0x000fec000383ffff */
.L_x_15244:
[----:B0-----:R0:W1:Y:S02]  /*22a40*/  SYNCS.PHASECHK.TRANS64.TRYWAIT P2, [R87+URZ+0x32490], R95 ;  /* 0x0324905f570075a7 */ /* 0x001064000804017f */
[----:B-1----:R-:W-:Y:S05]  /*22a50*/  @!P2 NANOSLEEP.SYNCS 0x989680 ;  /* 0x009896800000a95d */ /* 0x002fea0003900000 */
[----:B------:R-:W1:Y:S02]  /*22a60*/  @!P2 SYNCS.PHASECHK.TRANS64 P2, [R87+URZ+0x32490], R95 ;  /* 0x0324905f5700a5a7 */ /* 0x000e64000804007f */
[----:B-1----:R-:W-:Y:S05]  /*22a70*/  @!P2 BRA `(.L_x_15244) ;  /* 0xfffffffc00f0a947 */ /* 0x002fea000383ffff */
[----:B------:R-:W-:Y:S05]  /*22a80*/  BRA `(.L_x_15513) ;  /* 0xfffffe3000c07947 */ /* 0x000fea000383ffff */
.L_x_15245:
        /* <DEDUP_REMOVED lines=8> */
.L_x_15515:
[----:B------:R-:W-:Y:S05]  /*22b10*/  BSYNC B1 ;  /* 0x0000000000017941 */ /* 0x000fea0003800000 */
.L_x_15514:
        /* <DEDUP_REMOVED lines=8> */
.L_x_15516:
[----:B------:R-:W-:Y:S01]  /*22ba0*/  IMAD.MOV.U32 R7, RZ, RZ, R14 ;  /* 0x000000ffff077224 */ /* 0x000fe200078e000e */
[----:B------:R-:W-:Y:S06]  /*22bb0*/  BRA `(.L_x_15517) ;  /* 0xfffffe3000dc7947 */ /* 0x000fec000383ffff */
.L_x_15248:
        /* <DEDUP_REMOVED lines=8> */
.L_x_15519:
[----:B------:R-:W-:Y:S05]  /*22c40*/  BSYNC B1 ;  /* 0x0000000000017941 */ /* 0x000fea0003800000 */
.L_x_15518:
        /* <DEDUP_REMOVED lines=8> */
.L_x_15520:
[----:B------:R-:W-:Y:S01]  /*22cd0*/  IMAD.MOV.U32 R7, RZ, RZ, R14 ;  /* 0x000000ffff077224 */ /* 0x000fe200078e000e */
[----:B------:R-:W-:Y:S06]  /*22ce0*/  BRA `(.L_x_15521) ;  /* 0xfffffe3000d87947 */ /* 0x000fec000383ffff */
.L_x_15252:
[----:B---3--:R3:W4:Y:S02]  /*22cf0*/  SYNCS.PHASECHK.TRANS64.TRYWAIT P3, [R87+URZ+0x324b0], R95 ;  /* 0x0324b05f570075a7 */ /* 0x008724000806017f */
[----:B----4-:R-:W-:Y:S05]  /*22d00*/  @!P3 NANOSLEEP.SYNCS 0x989680 ;  /* 0x009896800000b95d */ /* 0x010fea0003900000 */
[----:B------:R-:W4:Y:S02]  /*22d10*/  @!P3 SYNCS.PHASECHK.TRANS64 P3, [R87+URZ+0x324b0], R95 ;  /* 0x0324b05f5700b5a7 */ /* 0x000f24000806007f */
[----:B----4-:R-:W-:Y:S05]  /*22d20*/  @!P3 BRA `(.L_x_15252) ;  /* 0xfffffffc00f0b947 */ /* 0x010fea000383ffff */
[----:B------:R-:W-:Y:S05]  /*22d30*/  BRA `(.L_x_15522) ;  /* 0xfffffe3400507947 */ /* 0x000fea000383ffff */
.L_x_15262:
[----:B------:R-:W-:Y:S01]  /*22d40*/  BSSY B0, `(.L_x_15523) ;  /* 0x0000007000007945 */ /* 0x000fe20003800000 */
[----:B------:R-:W-:Y:S02]  /*22d50*/  IMAD.MOV.U32 R12, RZ, RZ, RZ ;  /* 0x000000ffff0c7224 */ /* 0x000fe400078e00ff */
[----:B------:R-:W-:Y:S02]  /*22d60*/  IMAD.MOV.U32 R11, RZ, RZ, 0x1f ;  /* 0x0000001fff0b7424 */ /* 0x000fe400078e00ff */
[----:B------:R-:W-:-:S07]  /*22d70*/  IMAD.MOV.U32 R15, RZ, RZ, -0x1 ;  /* 0xffffffffff0f7424 */ /* 0x000fce00078e00ff */
[----:B------:R-:W-:Y:S05]  /*22d80*/  WARPSYNC.COLLECTIVE R15, `(.L_x_15524) ;  /* 0x000000000f087348 */ /* 0x000fea0003c00000 */
[----:B------:R0:W1:Y:S02]  /*22d90*/  SHFL.IDX P6, R14, R13, R12, R11 ;  /* 0x0000000c0d0e7389 */ /* 0x00006400000c000b */
[----:B01----:R-:W-:Y:S01]  /*22da0*/  ENDCOLLECTIVE ;  /* 0x000000000000791b */ /* 0x003fe20003800000 */
.L_x_15524:
[----:B------:R-:W-:Y:S05]  /*22db0*/  BSYNC B0 ;  /* 0x0000000000007941 */ /* 0x000fea0003800000 */
.L_x_15523:
[----:B------:R-:W-:Y:S05]  /*22dc0*/  BRA `(.L_x_15525) ;  /* 0xfffffe4400807947 */ /* 0x000fea000383ffff */
.L_x_15274:
        /* <DEDUP_REMOVED lines=8> */
.L_x_15527:
[----:B------:R-:W-:Y:S05]  /*22e50*/  BSYNC B1 ;  /* 0x0000000000017941 */ /* 0x000fea0003800000 */
.L_x_15526:
        /* <DEDUP_REMOVED lines=8> */
.L_x_15528:
[----:B------:R-:W-:Y:S02]  /*22ee0*/  IMAD.MOV.U32 R13, RZ, RZ, R32 ;  /* 0x000000ffff0d7224 */ /* 0x000fe400078e0020 */
[----:B------:R-:W-:-:S07]  /*22ef0*/  IMAD.MOV.U32 R3, RZ, RZ, R14 ;  /* 0x000000ffff037224 */ /* 0x000fce00078e000e */
[----:B------:R-:W-:Y:S05]  /*22f00*/  WARPSYNC.COLLECTIVE R15, `(.L_x_15529) ;  /* 0x000000000f087348 */ /* 0x000fea0003c00000 */
[----:B------:R0:W1:Y:S02]  /*22f10*/  SHFL.IDX P6, R14, R13, R12, R11 ;  /* 0x0000000c0d0e7389 */ /* 0x00006400000c000b */
[----:B01----:R-:W-:Y:S01]  /*22f20*/  ENDCOLLECTIVE ;  /* 0x000000000000791b */ /* 0x003fe20003800000 */
.L_x_15529:
[----:B------:R-:W-:Y:S01]  /*22f30*/  IMAD.MOV.U32 R13, RZ, RZ, R30 ;  /* 0x000000ffff0d7224 */ /* 0x000fe200078e001e */
[----:B------:R-:W-:-:S07]  /*22f40*/  MOV R7, R14 ;  /* 0x0000000e00077202 */ /* 0x000fce0000000f00 */
[----:B------:R-:W-:Y:S05]  /*22f50*/  WARPSYNC.COLLECTIVE R15, `(.L_x_15530) ;  /* 0x000000000f087348 */ /* 0x000fea0003c00000 */
[----:B------:R0:W1:Y:S02]  /*22f60*/  SHFL.IDX P6, R14, R13, R12, R11 ;  /* 0x0000000c0d0e7389 */ /* 0x00006400000c000b */
[----:B01----:R-:W-:Y:S01]  /*22f70*/  ENDCOLLECTIVE ;  /* 0x000000000000791b */ /* 0x003fe20003800000 */
.L_x_15530:
[----:B------:R-:W-:Y:S01]  /*22f80*/  IMAD.MOV.U32 R8, RZ, RZ, R14 ;  /* 0x000000ffff087224 */ /* 0x000fe200078e000e */
[----:B------:R-:W-:Y:S06]  /*22f90*/  BRA `(.L_x_15531) ;  /* 0xfffffe4c000c7947 */ /* 0x000fec000383ffff */
.L_x_15277:
        /* <DEDUP_REMOVED lines=8> */
.L_x_15533:
[----:B------:R-:W-:Y:S05]  /*23020*/  BSYNC B1 ;  /* 0x0000000000017941 */ /* 0x000fea0003800000 */
.L_x_15532:
        /* <DEDUP_REMOVED lines=8> */
.L_x_15534:
[----:B------:R-:W-:Y:S02]  /*230b0*/  IMAD.MOV.U32 R13, RZ, RZ, R32 ;  /* 0x000000ffff0d7224 */ /* 0x000fe400078e0020 */
[----:B------:R-:W-:-:S07]  /*230c0*/  IMAD.MOV.U32 R6, RZ, RZ, R14 ;  /* 0x000000ffff067224 */ /* 0x000fce00078e000e */
[----:B------:R-:W-:Y:S05]  /*230d0*/  WARPSYNC.COLLECTIVE R15, `(.L_x_15535) ;  /* 0x000000000f087348 */ /* 0x000fea0003c00000 */
[----:B------:R0:W1:Y:S02]  /*230e0*/  SHFL.IDX P6, R14, R13, R12, R11 ;  /* 0x0000000c0d0e7389 */ /* 0x00006400000c000b */
[----:B01----:R-:W-:Y:S01]  /*230f0*/  ENDCOLLECTIVE ;  /* 0x000000000000791b */ /* 0x003fe20003800000 */
.L_x_15535:
[----:B------:R-:W-:Y:S02]  /*23100*/  IMAD.MOV.U32 R13, RZ, RZ, R30 ;  /* 0x000000ffff0d7224 */ /* 0x000fe400078e001e */
[----:B------:R-:W-:-:S07]  /*23110*/  IMAD.MOV.U32 R7, RZ, RZ, R14 ;  /* 0x000000ffff077224 */ /* 0x000fce00078e000e */
[----:B------:R-:W-:Y:S05]  /*23120*/  WARPSYNC.COLLECTIVE R15, `(.L_x_15536) ;  /* 0x000000000f087348 */ /* 0x000fea0003c00000 */
[----:B------:R0:W1:Y:S02]  /*23130*/  SHFL.IDX P6, R14, R13, R12, R11 ;  /* 0x0000000c0d0e7389 */ /* 0x00006400000c000b */
[----:B01----:R-:W-:Y:S01]  /*23140*/  ENDCOLLECTIVE ;  /* 0x000000000000791b */ /* 0x003fe20003800000 */
.L_x_15536:
[----:B------:R-:W-:Y:S01]  /*23150*/  IMAD.MOV.U32 R30, RZ, RZ, R14 ;  /* 0x000000ffff1e7224 */ /* 0x000fe200078e000e */
[----:B------:R-:W-:Y:S06]  /*23160*/  BRA `(.L_x_15537) ;  /* 0xfffffe4c00647947 */ /* 0x000fec000383ffff */
.L_x_15281:
[----:B0-----:R0:W1:Y:S02]  /*23170*/  SYNCS.PHASECHK.TRANS64.TRYWAIT P0, [R22+URZ+0x32400], R33 ;  /* 0x03240021160075a7 */ /* 0x001064000800017f */
[----:B-1----:R-:W-:Y:S05]  /*23180*/  @!P0 NANOSLEEP.SYNCS 0x989680 ;  /* 0x009896800000895d */ /* 0x002fea0003900000 */
[----:B------:R-:W1:Y:S02]  /*23190*/  @!P0 SYNCS.PHASECHK.TRANS64 P0, [R22+URZ+0x32400], R33 ;  /* 0x03240021160085a7 */ /* 0x000e64000800007f */
[----:B-1----:R-:W-:Y:S05]  /*231a0*/  @!P0 BRA `(.L_x_15281) ;  /* 0xfffffffc00f08947 */ /* 0x002fea000383ffff */
[----:B------:R-:W-:Y:S05]  /*231b0*/  BRA `(.L_x_15538) ;  /* 0xfffffe5000587947 */ /* 0x000fea000383ffff */
.L_x_15289:
        /* <DEDUP_REMOVED lines=9> */
.L_x_15540:
[----:B------:R-:W-:Y:S05]  /*23250*/  BSYNC B1 ;  /* 0x0000000000017941 */ /* 0x000fea0003800000 */
.L_x_15539:
[----:B------:R0:W5:Y:S01]  /*23260*/  LDL R8, [R1+0x8c] ;  /* 0x00008c0001087983 */ /* 0x0001620000100800 */
[----:B------:R-:W-:Y:S01]  /*23270*/  IMAD.MOV.U32 R13, RZ, RZ, R35 ;  /* 0x000000ffff0d7224 */ /* 0x000fe200078e0023 */
[----:B------:R-:W-:Y:S01]  /*23280*/  ISETP.GE.AND P0, PT, R16, R39, PT ;  /* 0x000000271000720c */ /* 0x000fe20003f06270 */
[----:B------:R-:W-:Y:S02]  /*23290*/  IMAD.MOV.U32 R12, RZ, RZ, RZ ;  /* 0x000000ffff0c7224 */ /* 0x000fe400078e00ff */
[----:B------:R-:W-:Y:S02]  /*232a0*/  IMAD.MOV.U32 R11, RZ, RZ, 0x1c1f ;  /* 0x00001c1fff0b7424 */ /* 0x000fe400078e00ff */
[----:B------:R-:W-:Y:S02]  /*232b0*/  IMAD.MOV.U32 R15, RZ, RZ, -0x1 ;  /* 0xffffffffff0f7424 */ /* 0x000fe400078e00ff */
[----:B0-----:R-:W-:-:S07]  /*232c0*/  IMAD.MOV.U32 R0, RZ, RZ, R14 ;  /* 0x000000ffff007224 */ /* 0x001fce00078e000e */
[----:B-----5:R-:W-:Y:S05]  /*232d0*/  WARPSYNC.COLLECTIVE R15, `(.L_x_15541) ;  /* 0x000000000f087348 */ /* 0x020fea0003c00000 */
[----:B------:R0:W1:Y:S02]  /*232e0*/  SHFL.IDX P6, R14, R13, R12, R11 ;  /* 0x0000000c0d0e7389 */ /* 0x00006400000c000b */
[----:B01---5:R-:W-:Y:S01]  /*232f0*/  ENDCOLLECTIVE ;  /* 0x000000000000791b */ /* 0x023fe20003800000 */
.L_x_15541:
[----:B------:R-:W-:Y:S02]  /*23300*/  IMAD.MOV.U32 R13, RZ, RZ, R25 ;  /* 0x000000ffff0d7224 */ /* 0x000fe400078e0019 */
[----:B------:R-:W-:-:S07]  /*23310*/  IMAD.MOV.U32 R3, RZ, RZ, R14 ;  /* 0x000000ffff037224 */ /* 0x000fce00078e000e */
[----:B------:R-:W-:Y:S05]  /*23320*/  WARPSYNC.COLLECTIVE R15, `(.L_x_15542) ;  /* 0x000000000f087348 */ /* 0x000fea0003c00000 */
[----:B------:R0:W1:Y:S02]  /*23330*/  SHFL.IDX P6, R14, R13, R12, R11 ;  /* 0x0000000c0d0e7389 */ /* 0x00006400000c000b */
[----:B01----:R-:W-:Y:S01]  /*23340*/  ENDCOLLECTIVE ;  /* 0x000000000000791b */ /* 0x003fe20003800000 */
.L_x_15542:
[----:B------:R-:W-:Y:S01]  /*23350*/  MOV R13, R36 ;  /* 0x00000024000d7202 */ /* 0x000fe20000000f00 */
[----:B------:R-:W-:-:S07]  /*23360*/  IMAD.MOV.U32 R4, RZ, RZ, R14 ;  /* 0x000000ffff047224 */ /* 0x000fce00078e000e */
[----:B------:R-:W-:Y:S05]  /*23370*/  WARPSYNC.COLLECTIVE R15, `(.L_x_15543) ;  /* 0x000000000f087348 */ /* 0x000fea0003c00000 */
[----:B------:R0:W1:Y:S02]  /*23380*/  SHFL.IDX P6, R14, R13, R12, R11 ;  /* 0x0000000c0d0e7389 */ /* 0x00006400000c000b */
[----:B01----:R-:W-:Y:S01]  /*23390*/  ENDCOLLECTIVE ;  /* 0x000000000000791b */ /* 0x003fe20003800000 */
.L_x_15543:
        /* <DEDUP_REMOVED lines=24> */
.L_x_15544:
[----:B------:R-:W-:Y:S02]  /*23520*/  IMAD.MOV.U32 R0, RZ, RZ, R20 ;  /* 0x000000ffff007224 */ /* 0x000fe400078e0014 */
[----:B------:R-:W-:Y:S02]  /*23530*/  @!P1 IMAD.MOV.U32 R28, RZ, RZ, R8 ;  /* 0x000000ffff1c9224 */ /* 0x000fe400078e0008 */
[----:B------:R-:W-:Y:S01]  /*23540*/  @!P1 IMAD.MOV.U32 R29, RZ, RZ, R9 ;  /* 0x000000ffff1d9224 */ /* 0x000fe200078e0009 */
[----:B------:R-:W-:Y:S01]  /*23550*/  PRMT R45, R0, 0x5410, R3 ;  /* 0x00005410002d7816 */ /* 0x000fe20000000003 */
[----:B------:R-:W-:Y:S02]  /*23560*/  IMAD.MOV.U32 R0, RZ, RZ, R28 ;  /* 0x000000ffff007224 */ /* 0x000fe400078e001c */
[----:B------:R-:W-:Y:S02]  /*23570*/  @!P1 IMAD.MOV.U32 R31, RZ, RZ, R7 ;  /* 0x000000ffff1f9224 */ /* 0x000fe400078e0007 */
[----:B------:R-:W-:Y:S01]  /*23580*/  @!P1 IMAD.MOV.U32 R33, RZ, RZ, R5 ;  /* 0x000000ffff219224 */ /* 0x000fe200078e0005 */
[----:B------:R-:W-:Y:S01]  /*23590*/  PRMT R37, R0, 0x7610, R37 ;  /* 0x0000761000257816 */ /* 0x000fe20000000025 */
[----:B------:R-:W-:-:S02]  /*235a0*/  IMAD.MOV.U32 R8, RZ, RZ, R29 ;  /* 0x000000ffff087224 */ /* 0x000fc400078e001d */
[--C-:B------:R-:W-:Y:S02]  /*235b0*/  IMAD.MOV.U32 R13, RZ, RZ, R35.reuse ;  /* 0x000000ffff0d7224 */ /* 0x100fe400078e0023 */
[----:B------:R-:W-:Y:S01]  /*235c0*/  @!P1 IMAD.MOV.U32 R30, RZ, RZ, R6 ;  /* 0x000000ffff1e9224 */ /* 0x000fe200078e0006 */
[----:B------:R-:W-:Y:S01]  /*235d0*/  MOV R6, R33 ;  /* 0x0000002100067202 */ /* 0x000fe20000000f00 */
[----:B------:R-:W-:Y:S01]  /*235e0*/  @!P1 IMAD.MOV.U32 R32, RZ, RZ, R4 ;  /* 0x000000ffff209224 */ /* 0x000fe200078e0004 */
[----:B------:R-:W-:Y:S01]  /*235f0*/  PRMT R35, R8, 0x7610, R35 ;  /* 0x0000761008237816 */ /* 0x000fe20000000023 */
[----:B------:R-:W-:Y:S02]  /*23600*/  IMAD.MOV.U32 R4, RZ, RZ, R31 ;  /* 0x000000ffff047224 */ /* 0x000fe400078e001f */
[----:B------:R-:W-:Y:S02]  /*23610*/  IMAD.MOV.U32 R0, RZ, RZ, R30 ;  /* 0x000000ffff007224 */ /* 0x000fe400078e001e */
[----:B------:R-:W-:Y:S01]  /*23620*/  IMAD.MOV.U32 R3, RZ, RZ, R14 ;  /* 0x000000ffff037224 */ /* 0x000fe200078e000e */
[----:B------:R-:W-:-:S07]  /*23630*/  PRMT R48, R4, 0x5410, R6 ;  /* 0x0000541004307816 */ /* 0x000fce0000000006 */
[----:B------:R-:W-:Y:S05]  /*23640*/  WARPSYNC.COLLECTIVE R15, `(.L_x_15545) ;  /* 0x000000000f087348 */ /* 0x000fea0003c00000 */
[----:B------:R0:W1:Y:S02]  /*23650*/  SHFL.IDX P6, R14, R13, R12, R11 ;  /* 0x0000000c0d0e7389 */ /* 0x00006400000c000b */
[----:B01----:R-:W-:Y:S01]  /*23660*/  ENDCOLLECTIVE ;  /* 0x000000000000791b */ /* 0x003fe20003800000 */
.L_x_15545:
        /* <DEDUP_REMOVED lines=9> */
.L_x_15546:
[----:B------:R-:W-:Y:S02]  /*23700*/  IMAD.MOV.U32 R13, RZ, RZ, R36 ;  /* 0x000000ffff0d7224 */ /* 0x000fe400078e0024 */
[----:B------:R-:W-:-:S07]  /*23710*/  IMAD.MOV.U32 R25, RZ, RZ, R14 ;  /* 0x000000ffff197224 */ /* 0x000fce00078e000e */
[----:B------:R-:W-:Y:S05]  /*23720*/  WARPSYNC.COLLECTIVE R15, `(.L_x_15547) ;  /* 0x000000000f087348 */ /* 0x000fea0003c00000 */
[----:B------:R0:W1:Y:S02]  /*23730*/  SHFL.IDX P6, R14, R13, R12, R11 ;  /* 0x0000000c0d0e7389 */ /* 0x00006400000c000b */
[----:B01----:R-:W-:Y:S01]  /*23740*/  ENDCOLLECTIVE ;  /* 0x000000000000791b */ /* 0x003fe20003800000 */
.L_x_15547:
[----:B------:R-:W-:Y:S05]  /*23750*/  BRA `(.L_x_15548) ;  /* 0xfffffe5c00647947 */ /* 0x000fea000383ffff */
.L_x_15293:
[----:B0-----:R0:W1:Y:S02]  /*23760*/  SYNCS.PHASECHK.TRANS64.TRYWAIT P1, [R22+URZ+0x32400], R13 ;  /* 0x0324000d160075a7 */ /* 0x001064000802017f */
[----:B-1----:R-:W-:Y:S05]  /*23770*/  @!P1 NANOSLEEP.SYNCS 0x989680 ;  /* 0x009896800000995d */ /* 0x002fea0003900000 */
[----:B------:R-:W1:Y:S02]  /*23780*/  @!P1 SYNCS.PHASECHK.TRANS64 P1, [R22+URZ+0x32400], R13 ;  /* 0x0324000d160095a7 */ /* 0x000e64000802007f */
[----:B-1----:R-:W-:Y:S05]  /*23790*/  @!P1 BRA `(.L_x_15293) ;  /* 0xfffffffc00f09947 */ /* 0x002fea000383ffff */
[----:B------:R-:W-:Y:S05]  /*237a0*/  BRA `(.L_x_15549) ;  /* 0xfffffe6000047947 */ /* 0x000fea000383ffff */
.L_x_15299:
[----:B--2---:R2:W4:Y:S02]  /*237b0*/  SYNCS.PHASECHK.TRANS64.TRYWAIT P1, [R14+URZ+0x32430], R9 ;  /* 0x032430090e0075a7 */ /* 0x004524000802017f */
[----:B----4-:R-:W-:Y:S05]  /*237c0*/  @!P1 NANOSLEEP.SYNCS 0x989680 ;  /* 0x009896800000995d */ /* 0x010fea0003900000 */
[----:B------:R-:W4:Y:S02]  /*237d0*/  @!P1 SYNCS.PHASECHK.TRANS64 P1, [R14+URZ+0x32430], R9 ;  /* 0x032430090e0095a7 */ /* 0x000f24000802007f */
[----:B----4-:R-:W-:Y:S05]  /*237e0*/  @!P1 BRA `(.L_x_15299) ;  /* 0xfffffffc00f09947 */ /* 0x010fea000383ffff */
[----:B------:R-:W-:Y:S05]  /*237f0*/  BRA `(.L_x_15298) ;  /* 0xfffffe6c00d07947 */ /* 0x000fea000383ffff */
.L_x_15301:
[----:B0-----:R0:W3:Y:S02]  /*23800*/  SYNCS.PHASECHK.TRANS64.TRYWAIT P1, [R22+URZ+0x32410], R3 ;  /* 0x03241003160075a7 */ /* 0x0010e4000802017f */
[----:B---3--:R-:W-:Y:S05]  /*23810*/  @!P1 NANOSLEEP.SYNCS 0x989680 ;  /* 0x009896800000995d */ /* 0x008fea0003900000 */
[----:B------:R-:W3:Y:S02]  /*23820*/  @!P1 SYNCS.PHASECHK.TRANS64 P1, [R22+URZ+0x32410], R3 ;  /* 0x03241003160095a7 */ /* 0x000ee4000802007f */
[----:B---3--:R-:W-:Y:S05]  /*23830*/  @!P1 BRA `(.L_x_15301) ;  /* 0xfffffffc00f09947 */ /* 0x008fea000383ffff */
[----:B------:R-:W-:Y:S05]  /*23840*/  BRA `(.L_x_15550) ;  /* 0xfffffe7000887947 */ /* 0x000fea000383ffff */
.L_x_15305:
[----:B----4-:R4:W0:Y:S02]  /*23850*/  SYNCS.PHASECHK.TRANS64.TRYWAIT P1, [R14+URZ+0x32450], R9 ;  /* 0x032450090e0075a7 */ /* 0x010824000802017f */
[----:B0-----:R-:W-:Y:S05]  /*23860*/  @!P1 NANOSLEEP.SYNCS 0x989680 ;  /* 0x009896800000995d */ /* 0x001fea0003900000 */
[----:B------:R-:W0:Y:S02]  /*23870*/  @!P1 SYNCS.PHASECHK.TRANS64 P1, [R14+URZ+0x32450], R9 ;  /* 0x032450090e0095a7 */ /* 0x000e24000802007f */
[----:B0-----:R-:W-:Y:S05]  /*23880*/  @!P1 BRA `(.L_x_15305) ;  /* 0xfffffffc00f09947 */ /* 0x001fea000383ffff */
[----:B------:R-:W-:Y:S05]  /*23890*/  BRA `(.L_x_15304) ;  /* 0xfffffe7000987947 */ /* 0x000fea000383ffff */
.L_x_15312:
[----:B-1----:R1:W2:Y:S02]  /*238a0*/  SYNCS.PHASECHK.TRANS64.TRYWAIT P1, [R15+URZ+0x32430], R20 ;  /* 0x032430140f0075a7 */ /* 0x0022a4000802017f */
[----:B--2---:R-:W-:Y:S05]  /*238b0*/  @!P1 NANOSLEEP.SYNCS 0x989680 ;  /* 0x009896800000995d */ /* 0x004fea0003900000 */
[----:B------:R-:W2:Y:S02]  /*238c0*/  @!P1 SYNCS.PHASECHK.TRANS64 P1, [R15+URZ+0x32430], R20 ;  /* 0x032430140f0095a7 */ /* 0x000ea4000802007f */
[----:B--2---:R-:W-:Y:S05]  /*238d0*/  @!P1 BRA `(.L_x_15312) ;  /* 0xfffffffc00f09947 */ /* 0x004fea000383ffff */
[----:B------:R-:W-:Y:S05]  /*238e0*/  BRA `(.L_x_15311) ;  /* 0xfffffea000047947 */ /* 0x000fea000383ffff */
.L_x_15316:
[----:B---3--:R3:W4:Y:S02]  /*238f0*/  SYNCS.PHASECHK.TRANS64.TRYWAIT P1, [R15+URZ+0x32450], R20 ;  /* 0x032450140f0075a7 */ /* 0x008724000802017f */
[----:B----4-:R-:W-:Y:S05]  /*23900*/  @!P1 NANOSLEEP.SYNCS 0x989680 ;  /* 0x009896800000995d */ /* 0x010fea0003900000 */
[----:B------:R-:W4:Y:S02]  /*23910*/  @!P1 SYNCS.PHASECHK.TRANS64 P1, [R15+URZ+0x32450], R20 ;  /* 0x032450140f0095a7 */ /* 0x000f24000802007f */
[----:B----4-:R-:W-:Y:S05]  /*23920*/  @!P1 BRA `(.L_x_15316) ;  /* 0xfffffffc00f09947 */ /* 0x010fea000383ffff */
[----:B------:R-:W-:Y:S05]  /*23930*/  BRA `(.L_x_15315) ;  /* 0xfffffea000b87947 */ /* 0x000fea000383ffff */
.L_x_15324:
[----:B-1----:R1:W2:Y:S02]  /*23940*/  SYNCS.PHASECHK.TRANS64.TRYWAIT P1, [R15+URZ+0x32430], R20 ;  /* 0x032430140f0075a7 */ /* 0x0022a4000802017f */
[----:B--2---:R-:W-:Y:S05]  /*23950*/  @!P1 NANOSLEEP.SYNCS 0x989680 ;  /* 0x009896800000995d */ /* 0x004fea0003900000 */
[----:B------:R-:W2:Y:S02]  /*23960*/  @!P1 SYNCS.PHASECHK.TRANS64 P1, [R15+URZ+0x32430], R20 ;  /* 0x032430140f0095a7 */ /* 0x000ea4000802007f */
[----:B--2---:R-:W-:Y:S05]  /*23970*/  @!P1 BRA `(.L_x_15324) ;  /* 0xfffffffc00f09947 */ /* 0x004fea000383ffff */
[----:B------:R-:W-:Y:S05]  /*23980*/  BRA `(.L_x_15323) ;  /* 0xfffffed800407947 */ /* 0x000fea000383ffff */
.L_x_15328:
[----:B---3--:R3:W4:Y:S02]  /*23990*/  SYNCS.PHASECHK.TRANS64.TRYWAIT P1, [R15+URZ+0x32450], R20 ;  /* 0x032450140f0075a7 */ /* 0x008724000802017f */
[----:B----4-:R-:W-:Y:S05]  /*239a0*/  @!P1 NANOSLEEP.SYNCS 0x989680 ;  /* 0x009896800000995d */ /* 0x010fea0003900000 */
[----:B------:R-:W4:Y:S02]  /*239b0*/  @!P1 SYNCS.PHASECHK.TRANS64 P1, [R15+URZ+0x32450], R20 ;  /* 0x032450140f0095a7 */ /* 0x000f24000802007f */
[----:B----4-:R-:W-:Y:S05]  /*239c0*/  @!P1 BRA `(.L_x_15328) ;  /* 0xfffffffc00f09947 */ /* 0x010fea000383ffff */
[----:B------:R-:W-:Y:S05]  /*239d0*/  BRA `(.L_x_15327) ;  /* 0xfffffed800f47947 */ /* 0x000fea000383ffff */
.L_x_15336:
[----:B------:R-:W-:Y:S02]  /*239e0*/  IMAD.MOV.U32 R13, RZ, RZ, R20 ;  /* 0x000000ffff0d7224 */ /* 0x000fe400078e0014 */
[----:B------:R-:W-:Y:S02]  /*239f0*/  IMAD.MOV.U32 R12, RZ, RZ, RZ ;  /* 0x000000ffff0c7224 */ /* 0x000fe400078e00ff */
[----:B------:R-:W-:Y:S02]  /*23a00*/  IMAD.MOV.U32 R11, RZ, RZ, 0x181f ;  /* 0x0000181fff0b7424 */ /* 0x000fe400078e00ff */
[----:B------:R-:W-:-:S07]  /*23a10*/  IMAD.MOV.U32 R15, RZ, RZ, -0x1 ;  /* 0xffffffffff0f7424 */ /* 0x000fce00078e00ff */
[----:B-----5:R-:W-:Y:S05]  /*23a20*/  WARPSYNC.COLLECTIVE R15, `(.L_x_15551) ;  /* 0x000000000f087348 */ /* 0x020fea0003c00000 */
[----:B------:R0:W1:Y:S02]  /*23a30*/  SHFL.IDX P6, R14, R13, R12, R11 ;  /* 0x0000000c0d0e7389 */ /* 0x00006400000c000b */
[----:B01---5:R-:W-:Y:S01]  /*23a40*/  ENDCOLLECTIVE ;  /* 0x000000000000791b */ /* 0x023fe20003800000 */
.L_x_15551:
[----:B------:R-:W-:Y:S02]  /*23a50*/  IMAD.MOV.U32 R13, RZ, RZ, R4 ;  /* 0x000000ffff0d7224 */ /* 0x000fe400078e0004 */
[----:B------:R-:W-:-:S07]  /*23a60*/  IMAD.MOV.U32 R3, RZ, RZ, R14 ;  /* 0x000000ffff037224 */ /* 0x000fce00078e000e */
[----:B------:R-:W-:Y:S05]  /*23a70*/  WARPSYNC.COLLECTIVE R15, `(.L_x_15552) ;  /* 0x000000000f087348 */ /* 0x000fea0003c00000 */
[----:B------:R0:W1:Y:S02]  /*23a80*/  SHFL.IDX P6, R14, R13, R12, R11 ;  /* 0x0000000c0d0e7389 */ /* 0x00006400000c000b */
[----:B01----:R-:W-:Y:S01]  /*23a90*/  ENDCOLLECTIVE ;  /* 0x000000000000791b */ /* 0x003fe20003800000 */
.L_x_15552:
[----:B------:R-:W-:Y:S05]  /*23aa0*/  BRA `(.L_x_15553) ;  /* 0xffffff2c00747947 */ /* 0x000fea000383ffff */
.L_x_15339:
        /* <DEDUP_REMOVED lines=8> */
.L_x_15555:
[----:B------:R-:W-:Y:S05]  /*23b30*/  BSYNC B1 ;  /* 0x0000000000017941 */ /* 0x000fea0003800000 */
.L_x_15554:
        /* <DEDUP_REMOVED lines=8> */
.L_x_15556:
[----:B------:R-:W-:Y:S05]  /*23bc0*/  BRA `(.L_x_15557) ;  /* 0xffffff2c00bc7947 */ /* 0x000fea000383ffff */
.L_x_15342:
        /* <DEDUP_REMOVED lines=8> */
.L_x_15559:
[----:B------:R-:W-:Y:S05]  /*23c50*/  BSYNC B1 ;  /* 0x0000000000017941 */ /* 0x000fea0003800000 */
.L_x_15558:
        /* <DEDUP_REMOVED lines=8> */
.L_x_15560:
[----:B------:R-:W-:Y:S05]  /*23ce0*/  BRA `(.L_x_15561) ;  /* 0xffffff3000047947 */ /* 0x000fea000383ffff */
.L_x_15345:
        /* <DEDUP_REMOVED lines=8> */
.L_x_15563:
[----:B------:R-:W-:Y:S05]  /*23d70*/  BSYNC B1 ;  /* 0x0000000000017941 */ /* 0x000fea0003800000 */
.L_x_15562:
[----:B------:R-:W-:Y:S01]  /*23d80*/  IMAD.MOV.U32 R13, RZ, RZ, R4 ;  /* 0x000000ffff0d7224 */ /* 0x000fe200078e0004 */
[----:B------:R-:W-:Y:S01]  /*23d90*/  MOV R3, R14 ;  /* 0x0000000e00037202 */ /* 0x000fe20000000f00 */
[----:B------:R-:W-:Y:S02]  /*23da0*/  IMAD.MOV.U32 R12, RZ, RZ, 0x3 ;  /* 0x00000003ff0c7424 */ /* 0x000fe400078e00ff */
[----:B------:R-:W-:Y:S02]  /*23db0*/  IMAD.MOV.U32 R11, RZ, RZ, 0x181f ;  /* 0x0000181fff0b7424 */ /* 0x000fe400078e00ff */
[----:B------:R-:W-:-:S07]  /*23dc0*/  IMAD.MOV.U32 R15, RZ, RZ, -0x1 ;  /* 0xffffffffff0f7424 */ /* 0x000fce00078e00ff */
[----:B------:R-:W-:Y:S05]  /*23dd0*/  WARPSYNC.COLLECTIVE R15, `(.L_x_15564) ;  /* 0x000000000f087348 */ /* 0x000fea0003c00000 */
[----:B------:R0:W1:Y:S02]  /*23de0*/  SHFL.IDX P6, R14, R13, R12, R11 ;  /* 0x0000000c0d0e7389 */ /* 0x00006400000c000b */
[----:B01----:R-:W-:Y:S01]  /*23df0*/  ENDCOLLECTIVE ;  /* 0x000000000000791b */ /* 0x003fe20003800000 */
.L_x_15564:
[----:B------:R-:W-:Y:S05]  /*23e00*/  BRA `(.L_x_15565) ;  /* 0xffffff30004c7947 */ /* 0x000fea000383ffff */
.L_x_15347:
[----:B------:R-:W-:Y:S02]  /*23e10*/  IMAD.MOV.U32 R13, RZ, RZ, R4 ;  /* 0x000000ffff0d7224 */ /* 0x000fe400078e0004 */
[----:B------:R-:W-:Y:S02]  /*23e20*/  IMAD.MOV.U32 R12, RZ, RZ, RZ ;  /* 0x000000ffff0c7224 */ /* 0x000fe400078e00ff */
[----:B------:R-:W-:Y:S02]  /*23e30*/  IMAD.MOV.U32 R11, RZ, RZ, 0x1c1f ;  /* 0x00001c1fff0b7424 */ /* 0x000fe400078e00ff */
[----:B------:R-:W-:-:S07]  /*23e40*/  IMAD.MOV.U32 R15, RZ, RZ, -0x1 ;  /* 0xffffffffff0f7424 */ /* 0x000fce00078e00ff */
[----:B------:R-:W-:Y:S05]  /*23e50*/  WARPSYNC.COLLECTIVE R15, `(.L_x_15566) ;  /* 0x000000000f087348 */ /* 0x000fea0003c00000 */
[----:B------:R0:W1:Y:S02]  /*23e60*/  SHFL.IDX P6, R14, R13, R12, R11 ;  /* 0x0000000c0d0e7389 */ /* 0x00006400000c000b */
[----:B01----:R-:W-:Y:S01]  /*23e70*/  ENDCOLLECTIVE ;  /* 0x000000000000791b */ /* 0x003fe20003800000 */
.L_x_15566:
[----:B------:R-:W-:Y:S02]  /*23e80*/  IMAD.MOV.U32 R13, RZ, RZ, R3 ;  /* 0x000000ffff0d7224 */ /* 0x000fe400078e0003 */
[----:B------:R-:W-:-:S07]  /*23e90*/  IMAD.MOV.U32 R20, RZ, RZ, R14 ;  /* 0x000000ffff147224 */ /* 0x000fce00078e000e */
[----:B------:R-:W-:Y:S05]  /*23ea0*/  WARPSYNC.COLLECTIVE R15, `(.L_x_15567) ;  /* 0x000000000f087348 */ /* 0x000fea0003c00000 */
[----:B------:R0:W1:Y:S02]  /*23eb0*/  SHFL.IDX P6, R14, R13, R12, R11 ;  /* 0x0000000c0d0e7389 */ /* 0x00006400000c000b */
[----:B01----:R-:W-:Y:S01]  /*23ec0*/  ENDCOLLECTIVE ;  /* 0x000000000000791b */ /* 0x003fe20003800000 */
.L_x_15567:
[----:B------:R-:W-:Y:S01]  /*23ed0*/  IMAD.MOV.U32 R12, RZ, RZ, R14 ;  /* 0x000000ffff0c7224 */ /* 0x000fe200078e000e */
[----:B------:R-:W-:Y:S06]  /*23ee0*/  BRA `(.L_x_15568) ;  /* 0xffffff34004c7947 */ /* 0x000fec000383ffff */
.L_x_15350:
        /* <DEDUP_REMOVED lines=8> */
.L_x_15570:
[----:B------:R-:W-:Y:S05]  /*23f70*/  BSYNC B1 ;  /* 0x0000000000017941 */ /* 0x000fea0003800000 */
.L_x_15569:
        /* <DEDUP_REMOVED lines=8> */
.L_x_15571:
[----:B------:R-:W-:Y:S01]  /*24000*/  IMAD.MOV.U32 R3, RZ, RZ, R14 ;  /* 0x000000ffff037224 */ /* 0x000fe200078e000e */
[----:B------:R-:W-:Y:S06]  /*24010*/  BRA `(.L_x_15572) ;  /* 0xffffff4000247947 */ /* 0x000fec000383ffff */
.L_x_15354:
[----:B------:R-:W-:Y:S02]  /*24020*/  IMAD.MOV.U32 R13, RZ, RZ, R4 ;  /* 0x000000ffff0d7224 */ /* 0x000fe400078e0004 */
[----:B------:R-:W-:Y:S02]  /*24030*/  IMAD.MOV.U32 R12, RZ, RZ, RZ ;  /* 0x000000ffff0c7224 */ /* 0x000fe400078e00ff */
[----:B------:R-:W-:Y:S02]  /*24040*/  IMAD.MOV.U32 R11, RZ, RZ, 0x181f ;  /* 0x0000181fff0b7424 */ /* 0x000fe400078e00ff */
[----:B------:R-:W-:-:S07]  /*24050*/  IMAD.MOV.U32 R15, RZ, RZ, -0x1 ;  /* 0xffffffffff0f7424 */ /* 0x000fce00078e00ff */
[----:B0-----:R-:W-:Y:S05]  /*24060*/  WARPSYNC.COLLECTIVE R15, `(.L_x_15573) ;  /* 0x000000000f087348 */ /* 0x001fea0003c00000 */
[----:B------:R1:W2:Y:S02]  /*24070*/  SHFL.IDX P6, R14, R13, R12, R11 ;  /* 0x0000000c0d0e7389 */ /* 0x0002a400000c000b */
[----:B012---:R-:W-:Y:S01]  /*24080*/  ENDCOLLECTIVE ;  /* 0x000000000000791b */ /* 0x007fe20003800000 */
.L_x_15573:
[----:B------:R-:W-:Y:S02]  /*24090*/  IMAD.MOV.U32 R13, RZ, RZ, R0 ;  /* 0x000000ffff0d7224 */ /* 0x000fe400078e0000 */
[----:B------:R-:W-:-:S07]  /*240a0*/  IMAD.MOV.U32 R3, RZ, RZ, R14 ;  /* 0x000000ffff037224 */ /* 0x000fce00078e000e */
[----:B------:R-:W-:Y:S05]  /*240b0*/  WARPSYNC.COLLECTIVE R15, `(.L_x_15574) ;  /* 0x000000000f087348 */ /* 0x000fea0003c00000 */
[----:B------:R0:W1:Y:S02]  /*240c0*/  SHFL.IDX P6, R14, R13, R12, R11 ;  /* 0x0000000c0d0e7389 */ /* 0x00006400000c000b */
[----:B01----:R-:W-:Y:S01]  /*240d0*/  ENDCOLLECTIVE ;  /* 0x000000000000791b */ /* 0x003fe20003800000 */
.L_x_15574:
[----:B------:R-:W-:Y:S01]  /*240e0*/  IMAD.MOV.U32 R9, RZ, RZ, R14 ;  /* 0x000000ffff097224 */ /* 0x000fe200078e000e */
[----:B------:R-:W-:Y:S06]  /*240f0*/  BRA `(.L_x_15575) ;  /* 0xffffff5400807947 */ /* 0x000fec000383ffff */
.L_x_15357:
[----:B------:R-:W-:Y:S01]  /*24100*/  BSSY B1, `(.L_x_15576) ;  /* 0x0000008000017945 */ /* 0x000fe20003800000 */
[----:B----4-:R-:W-:Y:S01]  /*24110*/  MOV R13, R4 ;  /* 0x00000004000d7202 */ /* 0x010fe20000000f00 */
[----:B------:R-:W-:Y:S02]  /*24120*/  IMAD.MOV.U32 R12, RZ, RZ, 0x1 ;  /* 0x00000001ff0c7424 */ /* 0x000fe400078e00ff */
[----:B------:R-:W-:Y:S02]  /*24130*/  IMAD.MOV.U32 R11, RZ, RZ, 0x181f ;  /* 0x0000181fff0b7424 */ /* 0x000fe400078e00ff */
[----:B------:R-:W-:-:S07]  /*24140*/  IMAD.MOV.U32 R15, RZ, RZ, -0x1 ;  /* 0xffffffffff0f7424 */ /* 0x000fce00078e00ff */
[----:B0123--:R-:W-:Y:S05]  /*24150*/  WARPSYNC.COLLECTIVE R15, `(.L_x_15577) ;  /* 0x000000000f087348 */ /* 0x00ffea0003c00000 */
[----:B------:R4:W0:Y:S02]  /*24160*/  SHFL.IDX P6, R14, R13, R12, R11 ;  /* 0x0000000c0d0e7389 */ /* 0x00082400000c000b */
[----:B01234-:R-:W-:Y:S01]  /*24170*/  ENDCOLLECTIVE ;  /* 0x000000000000791b */ /* 0x01ffe20003800000 */
.L_x_15577:
[----:B------:R-:W-:Y:S05]  /*24180*/  BSYNC B1 ;  /* 0x0000000000017941 */ /* 0x000fea0003800000 */
.L_x_15576:
        /* <DEDUP_REMOVED lines=8> */
.L_x_15578:
[----:B------:R-:W-:Y:S01]  /*24210*/  IMAD.MOV.U32 R9, RZ, RZ, R14 ;  /* 0x000000ffff097224 */ /* 0x000fe200078e000e */
[----:B------:R-:W-:Y:S06]  /*24220*/  BRA `(.L_x_15579) ;  /* 0xffffff5400c87947 */ /* 0x000fec000383ffff */
.L_x_15360:
        /* <DEDUP_REMOVED lines=8> */
.L_x_15581:
[----:B------:R-:W-:Y:S05]  /*242b0*/  BSYNC B1 ;  /* 0x0000000000017941 */ /* 0x000fea0003800000 */
.L_x_15580:
        /* <DEDUP_REMOVED lines=8> */
.L_x_15582:
[----:B------:R-:W-:Y:S01]  /*24340*/  IMAD.MOV.U32 R9, RZ, RZ, R14 ;  /* 0x000000ffff097224 */ /* 0x000fe200078e000e */
[----:B------:R-:W-:Y:S06]  /*24350*/  BRA `(.L_x_15583) ;  /* 0xffffff58000c7947 */ /* 0x000fec000383ffff */
.L_x_15363:
        /* <DEDUP_REMOVED lines=8> */
.L_x_15585:
[----:B------:R-:W-:Y:S05]  /*243e0*/  BSYNC B1 ;  /* 0x0000000000017941 */ /* 0x000fea0003800000 */
.L_x_15584:
        /* <DEDUP_REMOVED lines=8> */
.L_x_15586:
[----:B------:R-:W-:Y:S01]  /*24470*/  MOV R9, R14 ;  /* 0x0000000e00097202 */ /* 0x000fe20000000f00 */
[----:B------:R-:W-:Y:S06]  /*24480*/  BRA `(.L_x_15587) ;  /* 0xffffff5800507947 */ /* 0x000fec000383ffff */
.L_x_15382:
        /* <DEDUP_REMOVED lines=11> */
.L_x_15589:
[----:B------:R-:W-:Y:S05]  /*24540*/  BSYNC B1 ;  /* 0x0000000000017941 */ /* 0x000fea0003800000 */
.L_x_15588:
[----:B------:R-:W-:Y:S05]  /*24550*/  BRA `(.L_x_15590) ;  /* 0xffffff7400807947 */ /* 0x000fea000383ffff */
.L_x_15384:
[----:B------:R-:W-:Y:S01]  /*24560*/  BSSY B1, `(.L_x_15591) ;  /* 0x0000006000017945 */ /* 0x000fe20003800000 */
[----:B------:R-:W-:-:S07]  /*24570*/  IMAD.MOV.U32 R15, RZ, RZ, -0x1 ;  /* 0xffffffffff0f7424 */ /* 0x000fce00078e00ff */
[----:B01----:R-:W-:Y:S05]  /*24580*/  WARPSYNC.COLLECTIVE R15, `(.L_x_15592) ;  /* 0x000000000f0c7348 */ /* 0x003fea0003c00000 */
[----:B------:R-:W-:Y:S02]  /*24590*/  ELECT P6, UR62, PT ;  /* 0x00000000003e782f */ /* 0x000fe400038c0000 */
[----:B------:R-:W-:Y:S01]  /*245a0*/  MOV R14, UR62 ;  /* 0x0000003e000e7c02 */ /* 0x000fe20008000f00 */
[----:B01----:R-:W-:Y:S10]  /*245b0*/  ENDCOLLECTIVE ;  /* 0x000000000000791b */ /* 0x003ff40003800000 */
.L_x_15592:
[----:B------:R-:W-:Y:S05]  /*245c0*/  BSYNC B1 ;  /* 0x0000000000017941 */ /* 0x000fea0003800000 */
.L_x_15591:
[----:B------:R-:W-:Y:S05]  /*245d0*/  BRA `(.L_x_15383) ;  /* 0xffffff7400787947 */ /* 0x000fea000383ffff */
.L_x_15386:
[----:B0-----:R0:W2:Y:S02]  /*245e0*/  SYNCS.PHASECHK.TRANS64.TRYWAIT P0, [R22+URZ+0x32420], R8 ;  /* 0x03242008160075a7 */ /* 0x0010a4000800017f */
[----:B--2---:R-:W-:Y:S05]  /*245f0*/  @!P0 NANOSLEEP.SYNCS 0x989680 ;  /* 0x009896800000895d */ /* 0x004fea0003900000 */
[----:B------:R-:W2:Y:S02]  /*24600*/  @!P0 SYNCS.PHASECHK.TRANS64 P0, [R22+URZ+0x32420], R8 ;  /* 0x03242008160085a7 */ /* 0x000ea4000800007f */
[----:B--2---:R-:W-:Y:S05]  /*24610*/  @!P0 BRA `(.L_x_15386) ;  /* 0xfffffffc00f08947 */ /* 0x004fea000383ffff */
[----:B------:R-:W-:Y:S05]  /*24620*/  BRA `(.L_x_15593) ;  /* 0xffffff7400887947 */ /* 0x000fea000383ffff */
.L_x_15390:
[----:B0-----:R0:W2:Y:S02]  /*24630*/  SYNCS.PHASECHK.TRANS64.TRYWAIT P0, [R8+URZ+0x324a0], R9 ;  /* 0x0324a009080075a7 */ /* 0x0010a4000800017f */
[----:B--2---:R-:W-:Y:S05]  /*24640*/  @!P0 NANOSLEEP.SYNCS 0x989680 ;  /* 0x009896800000895d */ /* 0x004fea0003900000 */
[----:B------:R-:W2:Y:S02]  /*24650*/  @!P0 SYNCS.PHASECHK.TRANS64 P0, [R8+URZ+0x324a0], R9 ;  /* 0x0324a009080085a7 */ /* 0x000ea4000800007f */
[----:B--2---:R-:W-:Y:S05]  /*24660*/  @!P0 BRA `(.L_x_15390) ;  /* 0xfffffffc00f08947 */ /* 0x004fea000383ffff */
[----:B------:R-:W-:Y:S05]  /*24670*/  BRA `(.L_x_15594) ;  /* 0xffffff7400a07947 */ /* 0x000fea000383ffff */
.L_x_15395:
[----:B-1----:R1:W2:Y:S02]  /*24680*/  SYNCS.PHASECHK.TRANS64.TRYWAIT P0, [R8+URZ+0x324c0], R9 ;  /* 0x0324c009080075a7 */ /* 0x0022a4000800017f */
[----:B--2---:R-:W-:Y:S05]  /*24690*/  @!P0 NANOSLEEP.SYNCS 0x989680 ;  /* 0x009896800000895d */ /* 0x004fea0003900000 */
[----:B------:R-:W2:Y:S02]  /*246a0*/  @!P0 SYNCS.PHASECHK.TRANS64 P0, [R8+URZ+0x324c0], R9 ;  /* 0x0324c009080085a7 */ /* 0x000ea4000800007f */
[----:B--2---:R-:W-:Y:S05]  /*246b0*/  @!P0 BRA `(.L_x_15395) ;  /* 0xfffffffc00f08947 */ /* 0x004fea000383ffff */
[----:B------:R-:W-:Y:S05]  /*246c0*/  BRA `(.L_x_15595) ;  /* 0xffffff78001c7947 */ /* 0x000fea000383ffff */
.L_x_15405:
[----:B0-----:R0:W2:Y:S02]  /*246d0*/  SYNCS.PHASECHK.TRANS64.TRYWAIT P1, [R6+URZ+0x324a0], R8 ;  /* 0x0324a008060075a7 */ /* 0x0010a4000802017f */
[----:B--2---:R-:W-:Y:S05]  /*246e0*/  @!P1 NANOSLEEP.SYNCS 0x989680 ;  /* 0x009896800000995d */ /* 0x004fea0003900000 */
[----:B------:R-:W2:Y:S02]  /*246f0*/  @!P1 SYNCS.PHASECHK.TRANS64 P1, [R6+URZ+0x324a0], R8 ;  /* 0x0324a008060095a7 */ /* 0x000ea4000802007f */
[----:B--2---:R-:W-:Y:S05]  /*24700*/  @!P1 BRA `(.L_x_15405) ;  /* 0xfffffffc00f09947 */ /* 0x004fea000383ffff */
[----:B------:R-:W-:Y:S05]  /*24710*/  BRA `(.L_x_15596) ;  /* 0xffffff7c00907947 */ /* 0x000fea000383ffff */
.L_x_15410:
[----:B-1----:R1:W2:Y:S02]  /*24720*/  SYNCS.PHASECHK.TRANS64.TRYWAIT P1, [R6+URZ+0x324c0], R8 ;  /* 0x0324c008060075a7 */ /* 0x0022a4000802017f */
[----:B--2---:R-:W-:Y:S05]  /*24730*/  @!P1 NANOSLEEP.SYNCS 0x989680 ;  /* 0x009896800000995d */ /* 0x004fea0003900000 */
[----:B------:R-:W2:Y:S02]  /*24740*/  @!P1 SYNCS.PHASECHK.TRANS64 P1, [R6+URZ+0x324c0], R8 ;  /* 0x0324c008060095a7 */ /* 0x000ea4000802007f */
[----:B--2---:R-:W-:Y:S05]  /*24750*/  @!P1 BRA `(.L_x_15410) ;  /* 0xfffffffc00f09947 */ /* 0x004fea000383ffff */
[----:B------:R-:W-:Y:S05]  /*24760*/  BRA `(.L_x_15597) ;  /* 0xffffff8000087947 */ /* 0x000fea000383ffff */
.L_x_15428:
        /* <DEDUP_REMOVED lines=11> */
.L_x_15599:
[----:B------:R-:W-:Y:S05]  /*24820*/  BSYNC B0 ;  /* 0x0000000000007941 */ /* 0x000fea0003800000 */
.L_x_15598:
[----:B------:R-:W-:Y:S05]  /*24830*/  BRA `(.L_x_15600) ;  /* 0xffffff9000587947 */ /* 0x000fea000383ffff */
.L_x_15431:
[----:B0-----:R0:W1:Y:S02]  /*24840*/  SYNCS.PHASECHK.TRANS64.TRYWAIT P0, [R30+URZ+0x32440], R0 ;  /* 0x032440001e0075a7 */ /* 0x001064000800017f */
[----:B-1----:R-:W-:Y:S05]  /*24850*/  @!P0 NANOSLEEP.SYNCS 0x989680 ;  /* 0x009896800000895d */ /* 0x002fea0003900000 */
[----:B------:R-:W1:Y:S02]  /*24860*/  @!P0 SYNCS.PHASECHK.TRANS64 P0, [R30+URZ+0x32440], R0 ;  /* 0x032440001e0085a7 */ /* 0x000e64000800007f */
[----:B-1----:R-:W-:Y:S05]  /*24870*/  @!P0 BRA `(.L_x_15431) ;  /* 0xfffffffc00f08947 */ /* 0x002fea000383ffff */
[----:B------:R-:W-:Y:S05]  /*24880*/  BRA `(.L_x_15601) ;  /* 0xffffff9000787947 */ /* 0x000fea000383ffff */
.L_x_15432:
        /* <DEDUP_REMOVED lines=8> */
.L_x_15603:
[----:B------:R-:W-:Y:S05]  /*24910*/  BSYNC B0 ;  /* 0x0000000000007941 */ /* 0x000fea0003800000 */
.L_x_15602:
        /* <DEDUP_REMOVED lines=9> */
.L_x_15604:
[----:B------:R-:W-:Y:S02]  /*249b0*/  IMAD.MOV.U32 R13, RZ, RZ, R4 ;  /* 0x000000ffff0d7224 */ /* 0x000fe400078e0004 */
[----:B------:R-:W-:Y:S02]  /*249c0*/  IMAD.MOV.U32 R12, RZ, RZ, 0x1 ;  /* 0x00000001ff0c7424 */ /* 0x000fe400078e00ff */
[----:B------:R-:W-:-:S07]  /*249d0*/  IMAD.MOV.U32 R3, RZ, RZ, R14 ;  /* 0x000000ffff037224 */ /* 0x000fce00078e000e */
[----:B------:R-:W-:Y:S05]  /*249e0*/  WARPSYNC.COLLECTIVE R15, `(.L_x_15605) ;  /* 0x000000000f087348 */ /* 0x000fea0003c00000 */
[----:B------:R0:W1:Y:S02]  /*249f0*/  SHFL.IDX P6, R14, R13, R12, R11 ;  /* 0x0000000c0d0e7389 */ /* 0x00006400000c000b */
[----:B01----:R-:W-:Y:S01]  /*24a00*/  ENDCOLLECTIVE ;  /* 0x000000000000791b */ /* 0x003fe20003800000 */
.L_x_15605:
        /* <DEDUP_REMOVED lines=15> */
.L_x_15606:
[----:B------:R-:W-:Y:S01]  /*24b00*/  @P0 IMAD R6, R5, 0x2, R22 ;  /* 0x0000000205060824 */ /* 0x000fe200078e0216 */
[----:B------:R-:W-:Y:S01]  /*24b10*/  MOV R13, R4 ;  /* 0x00000004000d7202 */ /* 0x000fe20000000f00 */
[----:B------:R-:W-:Y:S02]  /*24b20*/  IMAD.MOV.U32 R12, RZ, RZ, 0x2 ;  /* 0x00000002ff0c7424 */ /* 0x000fe400078e00ff */
[----:B------:R-:W-:-:S07]  /*24b30*/  IMAD.MOV.U32 R3, RZ, RZ, R14 ;  /* 0x000000ffff037224 */ /* 0x000fce00078e000e */
[----:B------:R-:W-:Y:S05]  /*24b40*/  WARPSYNC.COLLECTIVE R15, `(.L_x_15607) ;  /* 0x000000000f087348 */ /* 0x000fea0003c00000 */
[----:B------:R0:W1:Y:S02]  /*24b50*/  SHFL.IDX P6, R14, R13, R12, R11 ;  /* 0x0000000c0d0e7389 */ /* 0x00006400000c000b */
[----:B01----:R-:W-:Y:S01]  /*24b60*/  ENDCOLLECTIVE ;  /* 0x000000000000791b */ /* 0x003fe20003800000 */
.L_x_15607:
        /* <DEDUP_REMOVED lines=15> */
.L_x_15608:
[----:B------:R-:W-:Y:S02]  /*24c60*/  @P0 IMAD R6, R5, 0x2, R22 ;  /* 0x0000000205060824 */ /* 0x000fe400078e0216 */
[----:B------:R-:W-:Y:S02]  /*24c70*/  IMAD.MOV.U32 R13, RZ, RZ, R4 ;  /* 0x000000ffff0d7224 */ /* 0x000fe400078e0004 */
[----:B------:R-:W-:Y:S02]  /*24c80*/  IMAD.MOV.U32 R12, RZ, RZ, 0x3 ;  /* 0x00000003ff0c7424 */ /* 0x000fe400078e00ff */
[----:B------:R-:W-:-:S07]  /*24c90*/  IMAD.MOV.U32 R3, RZ, RZ, R14 ;  /* 0x000000ffff037224 */ /* 0x000fce00078e000e */
[----:B------:R-:W-:Y:S05]  /*24ca0*/  WARPSYNC.COLLECTIVE R15, `(.L_x_15609) ;  /* 0x000000000f087348 */ /* 0x000fea0003c00000 */
[----:B------:R0:W1:Y:S02]  /*24cb0*/  SHFL.IDX P6, R14, R13, R12, R11 ;  /* 0x0000000c0d0e7389 */ /* 0x00006400000c000b */
[----:B01----:R-:W-:Y:S01]  /*24cc0*/  ENDCOLLECTIVE ;  /* 0x000000000000791b */ /* 0x003fe20003800000 */
.L_x_15609:
        /* <DEDUP_REMOVED lines=15> */
.L_x_15610:
[----:B------:R-:W-:Y:S02]  /*24dc0*/  @P0 IMAD R6, R5, 0x2, R22 ;  /* 0x0000000205060824 */ /* 0x000fe400078e0216 */
[----:B------:R-:W-:Y:S02]  /*24dd0*/  IMAD.MOV.U32 R13, RZ, RZ, R4 ;  /* 0x000000ffff0d7224 */ /* 0x000fe400078e0004 */
[----:B------:R-:W-:Y:S02]  /*24de0*/  IMAD.MOV.U32 R12, RZ, RZ, 0x4 ;  /* 0x00000004ff0c7424 */ /* 0x000fe400078e00ff */
[----:B------:R-:W-:-:S07]  /*24df0*/  IMAD.MOV.U32 R3, RZ, RZ, R14 ;  /* 0x000000ffff037224 */ /* 0x000fce00078e000e */
[----:B------:R-:W-:Y:S05]  /*24e00*/  WARPSYNC.COLLECTIVE R15, `(.L_x_15611) ;  /* 0x000000000f087348 */ /* 0x000fea0003c00000 */
[----:B------:R0:W1:Y:S02]  /*24e10*/  SHFL.IDX P6, R14, R13, R12, R11 ;  /* 0x0000000c0d0e7389 */ /* 0x00006400000c000b */
[----:B01----:R-:W-:Y:S01]  /*24e20*/  ENDCOLLECTIVE ;  /* 0x000000000000791b */ /* 0x003fe20003800000 */
.L_x_15611:
        /* <DEDUP_REMOVED lines=15> */
.L_x_15612:
[----:B------:R-:W-:Y:S02]  /*24f20*/  @P0 IMAD R6, R5, 0x2, R22 ;  /* 0x0000000205060824 */ /* 0x000fe400078e0216 */
[----:B------:R-:W-:Y:S02]  /*24f30*/  IMAD.MOV.U32 R13, RZ, RZ, R4 ;  /* 0x000000ffff0d7224 */ /* 0x000fe400078e0004 */
[----:B------:R-:W-:Y:S02]  /*24f40*/  IMAD.MOV.U32 R12, RZ, RZ, 0x5 ;  /* 0x00000005ff0c7424 */ /* 0x000fe400078e00ff */
[----:B------:R-:W-:-:S07]  /*24f50*/  IMAD.MOV.U32 R3, RZ, RZ, R14 ;  /* 0x000000ffff037224 */ /* 0x000fce00078e000e */
[----:B------:R-:W-:Y:S05]  /*24f60*/  WARPSYNC.COLLECTIVE R15, `(.L_x_15613) ;  /* 0x000000000f087348 */ /* 0x000fea0003c00000 */
[----:B------:R0:W1:Y:S02]  /*24f70*/  SHFL.IDX P6, R14, R13, R12, R11 ;  /* 0x0000000c0d0e7389 */ /* 0x00006400000c000b */
[----:B01----:R-:W-:Y:S01]  /*24f80*/  ENDCOLLECTIVE ;  /* 0x000000000000791b */ /* 0x003fe20003800000 */
.L_x_15613:
        /* <DEDUP_REMOVED lines=10> */
.L_x_15614:
[----:B------:R-:W-:Y:S01]  /*25030*/  @!PT LDS RZ, [RZ] ;  /* 0x00000000fffff984 */ /* 0x000fe20000000800 */
[----:B------:R-:W-:Y:S01]  /*25040*/  @!PT LDS RZ, [RZ] ;  /* 0x00000000fffff984 */ /* 0x000fe20000000800 */
[----:B------:R-:W-:Y:S01]  /*25050*/  @!PT LDS RZ, [RZ] ;  /* 0x00000000fffff984 */ /* 0x000fe20000000800 */
[----:B------:R1:W-:Y:S01]  /*25060*/  @P0 LDGSTS.E.BYPASS.LTC128B.128 [R6+0x1e400], desc[UR40][R2.64], !P2 ;  /* 0x1e40000002060fae */ /* 0x0003e2000d101d68 */
[----:B------:R-:W-:Y:S01]  /*25070*/  IMAD.MOV.U32 R0, RZ, RZ, R14 ;  /* 0x000000ffff007224 */ /* 0x000fe200078e000e */
[----:B------:R-:W-:Y:S06]  /*25080*/  BRA `(.L_x_15615) ;  /* 0xffffff8c00d47947 */ /* 0x000fec000383ffff */
.L_x_15437:
[----:B------:R-:W-:Y:S01]  /*25090*/  IMAD.MOV.U32 R13, RZ, RZ, R3 ;  /* 0x000000ffff0d7224 */ /* 0x000fe200078e0003 */
[----:B------:R-:W-:Y:S01]  /*250a0*/  MOV R15, 0xffffffff ;  /* 0xffffffff000f7802 */ /* 0x000fe20000000f00 */
[----:B------:R-:W-:Y:S02]  /*250b0*/  IMAD.MOV.U32 R12, RZ, RZ, RZ ;  /* 0x000000ffff0c7224 */ /* 0x000fe400078e00ff */
[----:B------:R-:W-:Y:S02]  /*250c0*/  IMAD.MOV.U32 R11, RZ, RZ, 0x181f ;  /* 0x0000181fff0b7424 */ /* 0x000fe400078e00ff */
[----:B-----5:R-:W-:Y:S02]  /*250d0*/  IMAD R2, R9, R6, RZ ;  /* 0x0000000609027224 */ /* 0x020fe400078e02ff */
[----:B------:R-:W-:-:S07]  /*250e0*/  IMAD R17, R17, 0x80, R8 ;  /* 0x0000008011117824 */ /* 0x000fce00078e0208 */
[----:B------:R-:W-:Y:S05]  /*250f0*/  WARPSYNC.COLLECTIVE R15, `(.L_x_15616) ;  /* 0x000000000f087348 */ /* 0x000fea0003c00000 */
[----:B------:R0:W1:Y:S02]  /*25100*/  SHFL.IDX P6, R14, R13, R12, R11 ;  /* 0x0000000c0d0e7389 */ /* 0x00006400000c000b */
[----:B01----:R-:W-:Y:S01]  /*25110*/  ENDCOLLECTIVE ;  /* 0x000000000000791b */ /* 0x003fe20003800000 */
.L_x_15616:
[C---:B------:R-:W-:Y:S01]  /*25120*/  VIADD R10, R17.reuse, 0x10 ;  /* 0x00000010110a7836 */ /* 0x040fe20000000000 */
[C---:B------:R-:W-:Y:S01]  /*25130*/  ISETP.GE.AND P0, PT, R17.reuse, R2, PT ;  /* 0x000000021100720c */ /* 0x040fe20003f06270 */
[C---:B------:R-:W-:Y:S02]  /*25140*/  VIADD R6, R17.reuse, 0x20 ;  /* 0x0000002011067836 */ /* 0x040fe40000000000 */
[----:B------:R-:W-:Y:S01]  /*25150*/  VIADD R8, R17, 0x40 ;  /* 0x0000004011087836 */ /* 0x000fe20000000000 */
[----:B------:R0:W-:Y:S04]  /*25160*/  STL [R1+0x10], R10 ;  /* 0x0000100a01007387 */ /* 0x0001e80000100800 */
[----:B------:R0:W-:Y:S01]  /*25170*/  STL [R1+0x14], R6 ;  /* 0x0000140601007387 */ /* 0x0001e20000100800 */
[----:B------:R-:W-:-:S02]  /*25180*/  IMAD.MOV.U32 R13, RZ, RZ, R0 ;  /* 0x000000ffff0d7224 */ /* 0x000fc400078e0000 */
[----:B------:R-:W-:-:S07]  /*25190*/  IMAD.MOV.U32 R4, RZ, RZ, R14 ;  /* 0x000000ffff047224 */ /* 0x000fce00078e000e */
[----:B0-----:R-:W-:Y:S05]  /*251a0*/  WARPSYNC.COLLECTIVE R15, `(.L_x_15617) ;  /* 0x000000000f087348 */ /* 0x001fea0003c00000 */
[----:B------:R1:W2:Y:S02]  /*251b0*/  SHFL.IDX P6, R14, R13, R12, R11 ;  /* 0x0000000c0d0e7389 */ /* 0x0002a400000c000b */
[----:B012---:R-:W-:Y:S01]  /*251c0*/  ENDCOLLECTIVE ;  /* 0x000000000000791b */ /* 0x007fe20003800000 */
.L_x_15617:
[----:B------:R-:W-:Y:S02]  /*251d0*/  IMAD.MOV.U32 R13, RZ, RZ, R3 ;  /* 0x000000ffff0d7224 */ /* 0x000fe400078e0003 */
[----:B------:R-:W-:Y:S02]  /*251e0*/  IMAD.MOV.U32 R12, RZ, RZ, 0x1 ;  /* 0x00000001ff0c7424 */ /* 0x000fe400078e00ff */
[----:B------:R-:W-:-:S07]  /*251f0*/  IMAD.MOV.U32 R5, RZ, RZ, R14 ;  /* 0x000000ffff057224 */ /* 0x000fce00078e000e */
[----:B------:R-:W-:Y:S05]  /*25200*/  WARPSYNC.COLLECTIVE R15, `(.L_x_15618) ;  /* 0x000000000f087348 */ /* 0x000fea0003c00000 */
[----:B------:R0:W1:Y:S02]  /*25210*/  SHFL.IDX P6, R14, R13, R12, R11 ;  /* 0x0000000c0d0e7389 */ /* 0x00006400000c000b */
[----:B01----:R-:W-:Y:S01]  /*25220*/  ENDCOLLECTIVE ;  /* 0x000000000000791b */ /* 0x003fe20003800000 */
.L_x_15618:
        /* <DEDUP_REMOVED lines=15> */
.L_x_15619:
[----:B------:R-:W-:Y:S02]  /*25320*/  IMAD.MOV.U32 R13, RZ, RZ, R3 ;  /* 0x000000ffff0d7224 */ /* 0x000fe400078e0003 */
[----:B------:R-:W-:Y:S02]  /*25330*/  IMAD.MOV.U32 R12, RZ, RZ, 0x2 ;  /* 0x00000002ff0c7424 */ /* 0x000fe400078e00ff */
[----:B------:R-:W-:-:S07]  /*25340*/  IMAD.MOV.U32 R5, RZ, RZ, R14 ;  /* 0x000000ffff057224 */ /* 0x000fce00078e000e */
[----:B------:R-:W-:Y:S05]  /*25350*/  WARPSYNC.COLLECTIVE R15, `(.L_x_15620) ;  /* 0x000000000f087348 */ /* 0x000fea0003c00000 */
[----:B------:R0:W1:Y:S02]  /*25360*/  SHFL.IDX P6, R14, R13, R12, R11 ;  /* 0x0000000c0d0e7389 */ /* 0x00006400000c000b */
[----:B01----:R-:W-:Y:S01]  /*25370*/  ENDCOLLECTIVE ;  /* 0x000000000000791b */ /* 0x003fe20003800000 */
.L_x_15620:
        /* <DEDUP_REMOVED lines=12> */
[----:B------:R1:W-:Y:S04]  /*25440*/  STL [R1+0x18], R6 ;  /* 0x0000180601007387 */ /* 0x0003e80000100800 */
[----:B------:R1:W-:Y:S01]  /*25450*/  STL [R1+0x1c], R8 ;  /* 0x00001c0801007387 */ /* 0x0003e20000100800 */
[----:B0-----:R-:W-:-:S07]  /*25460*/  IMAD.MOV.U32 R4, RZ, RZ, R14 ;  /* 0x000000ffff047224 */ /* 0x001fce00078e000e */
[----:B-1----:R-:W-:Y:S05]  /*25470*/  WARPSYNC.COLLECTIVE R15, `(.L_x_15621) ;  /* 0x000000000f087348 */ /* 0x002fea0003c00000 */
[----:B------:R0:W2:Y:S02]  /*25480*/  SHFL.IDX P6, R14, R13, R12, R11 ;  /* 0x0000000c0d0e7389 */ /* 0x0000a400000c000b */
[----:B012---:R-:W-:Y:S01]  /*25490*/  ENDCOLLECTIVE ;  /* 0x000000000000791b */ /* 0x007fe20003800000 */
.L_x_15621:
[----:B------:R-:W-:Y:S02]  /*254a0*/  IMAD.MOV.U32 R13, RZ, RZ, R3 ;  /* 0x000000ffff0d7224 */ /* 0x000fe400078e0003 */
[----:B------:R-:W-:Y:S02]  /*254b0*/  IMAD.MOV.U32 R12, RZ, RZ, 0x3 ;  /* 0x00000003ff0c7424 */ /* 0x000fe400078e00ff */
[----:B------:R-:W-:-:S07]  /*254c0*/  IMAD.MOV.U32 R5, RZ, RZ, R14 ;  /* 0x000000ffff057224 */ /* 0x000fce00078e000e */
[----:B------:R-:W-:Y:S05]  /*254d0*/  WARPSYNC.COLLECTIVE R15, `(.L_x_15622) ;  /* 0x000000000f087348 */ /* 0x000fea0003c00000 */
[----:B------:R0:W1:Y:S02]  /*254e0*/  SHFL.IDX P6, R14, R13, R12, R11 ;  /* 0x0000000c0d0e7389 */ /* 0x00006400000c000b */
[----:B01----:R-:W-:Y:S01]  /*254f0*/  ENDCOLLECTIVE ;  /* 0x000000000000791b */ /* 0x003fe20003800000 */
.L_x_15622:
        /* <DEDUP_REMOVED lines=15> */
.L_x_15623:
[----:B------:R-:W-:Y:S02]  /*255f0*/  IMAD.MOV.U32 R13, RZ, RZ, R3 ;  /* 0x000000ffff0d7224 */ /* 0x000fe400078e0003 */
[----:B------:R-:W-:Y:S02]  /*25600*/  IMAD.MOV.U32 R12, RZ, RZ, 0x4 ;  /* 0x00000004ff0c7424 */ /* 0x000fe400078e00ff */
[----:B------:R-:W-:-:S07]  /*25610*/  IMAD.MOV.U32 R5, RZ, RZ, R14 ;  /* 0x000000ffff057224 */ /* 0x000fce00078e000e */
[----:B------:R-:W-:Y:S05]  /*25620*/  WARPSYNC.COLLECTIVE R15, `(.L_x_15624) ;  /* 0x000000000f087348 */ /* 0x000fea0003c00000 */
[----:B------:R0:W1:Y:S02]  /*25630*/  SHFL.IDX P6, R14, R13, R12, R11 ;  /* 0x0000000c0d0e7389 */ /* 0x00006400000c000b */
[----:B01----:R-:W-:Y:S01]  /*25640*/  ENDCOLLECTIVE ;  /* 0x000000000000791b */ /* 0x003fe20003800000 */
.L_x_15624:
[----:B------:R-:W-:-:S05]  /*25650*/  @!P0 LEA R5, P2, R7, R5, 0x1 ;  /* 0x0000000507058211 */ /* 0x000fca00078408ff */
[----:B------:R-:W-:-:S05]  /*25660*/  @!P0 IMAD.X R4, RZ, RZ, R4, P2 ;  /* 0x000000ffff048224 */ /* 0x000fca00010e0604 */
[----:B------:R-:W-:Y:S01]  /*25670*/  @!P0 LOP3.LUT R5, R5, R4, RZ, 0x3c, !PT ;  /* 0x0000000405058212 */ /* 0x000fe200078e3cff */
[----:B------:R-:W-:-:S03]  /*25680*/  IMAD.MOV.U32 R13, RZ, RZ, R0 ;  /* 0x000000ffff0d7224 */ /* 0x000fc600078e0000 */
[----:B------:R-:W-:-:S04]  /*25690*/  @!P0 LOP3.LUT R4, R5, R4, RZ, 0x3c, !PT ;  /* 0x0000000405048212 */ /* 0x000fc800078e3cff */
[----:B------:R-:W-:Y:S02]  /*256a0*/  @!P0 LOP3.LUT R5, R5, R4, RZ, 0x3c, !PT ;  /* 0x0000000405058212 */ /* 0x000fe400078e3cff */
[----:B------:R-:W-:-:S07]  /*256b0*/  MOV R6, R14 ;  /* 0x0000000e00067202 */ /* 0x000fce0000000f00 */
[----:B------:R-:W-:Y:S05]  /*256c0*/  WARPSYNC.COLLECTIVE R15, `(.L_x_15625) ;  /* 0x000000000f087348 */ /* 0x000fea0003c00000 */
[----:B------:R0:W1:Y:S02]  /*256d0*/  SHFL.IDX P6, R14, R13, R12, R11 ;  /* 0x0000000c0d0e7389 */ /* 0x00006400000c000b */
[----:B01----:R-:W-:Y:S01]  /*256e0*/  ENDCOLLECTIVE ;  /* 0x000000000000791b */ /* 0x003fe20003800000 */
.L_x_15625:
        /* <DEDUP_REMOVED lines=13> */
.L_x_15626:
        /* <DEDUP_REMOVED lines=10> */
.L_x_15627:
        /* <DEDUP_REMOVED lines=13> */
.L_x_15628:
        /* <DEDUP_REMOVED lines=10> */
.L_x_15629:
        /* <DEDUP_REMOVED lines=11> */
.L_x_15630:
        /* <DEDUP_REMOVED lines=10> */
.L_x_15631:
[----:B------:R-:W-:Y:S01]  /*25b20*/  @!PT LDS RZ, [RZ] ;  /* 0x00000000fffff984 */ /* 0x000fe20000000800 */
[----:B------:R-:W-:Y:S01]  /*25b30*/  @!PT LDS RZ, [RZ] ;  /* 0x00000000fffff984 */ /* 0x000fe20000000800 */
[----:B------:R-:W-:Y:S01]  /*25b40*/  @!PT LDS RZ, [RZ] ;  /* 0x00000000fffff984 */ /* 0x000fe20000000800 */
[----:B------:R0:W-:Y:S01]  /*25b50*/  @!P0 LDGSTS.E.BYPASS.LTC128B.128 [R26+0x1b400], desc[UR40][R4.64], !P1 ;  /* 0x1b400000041a8fae */ /* 0x0001e2000c901d68 */
[----:B------:R-:W-:Y:S01]  /*25b60*/  IMAD.MOV.U32 R0, RZ, RZ, R14 ;  /* 0x000000ffff007224 */ /* 0x000fe200078e000e */
[----:B------:R-:W-:Y:S06]  /*25b70*/  BRA `(.L_x_15632) ;  /* 0xffffff9000247947 */ /* 0x000fec000383ffff */
.L_x_15441:
        /* <DEDUP_REMOVED lines=33> */
.L_x_15634:
[----:B------:R-:W-:Y:S05]  /*25d90*/  BSYNC B0 ;  /* 0x0000000000007941 */ /* 0x000fea0003800000 */
.L_x_15633:
[----:B------:R-:W-:Y:S01]  /*25da0*/  MOV R13, R4 ;  /* 0x00000004000d7202 */ /* 0x000fe20000000f00 */
[----:B------:R-:W-:Y:S01]  /*25db0*/  IMAD.MOV.U32 R12, RZ, RZ, RZ ;  /* 0x000000ffff0c7224 */ /* 0x000fe200078e00ff */
[----:B------:R-:W-:Y:S01]  /*25dc0*/  LOP3.LUT R23, R23, 0xffffbfff, RZ, 0xc0, !PT ;  /* 0xffffbfff17177812 */ /* 0x000fe200078ec0ff */
[----:B------:R-:W-:Y:S02]  /*25dd0*/  IMAD.MOV.U32 R11, RZ, RZ, 0x181f ;  /* 0x0000181fff0b7424 */ /* 0x000fe400078e00ff */
[----:B------:R-:W-:Y:S01]  /*25de0*/  IMAD.MOV.U32 R15, RZ, RZ, -0x1 ;  /* 0xffffffffff0f7424 */ /* 0x000fe200078e00ff */
[----:B------:R-:W-:Y:S01]  /*25df0*/  @P5 LOP3.LUT R23, R23, 0x4000, RZ, 0xfc, !PT ;  /* 0x0000400017175812 */ /* 0x000fe200078efcff */
[----:B------:R-:W-:-:S07]  /*25e00*/  IMAD.MOV.U32 R2, RZ, RZ, R14 ;  /* 0x000000ffff027224 */ /* 0x000fce00078e000e */
[----:B------:R-:W-:Y:S05]  /*25e10*/  WARPSYNC.COLLECTIVE R15, `(.L_x_15635) ;  /* 0x000000000f087348 */ /* 0x000fea0003c00000 */
[----:B------:R0:W1:Y:S02]  /*25e20*/  SHFL.IDX P6, R14, R13, R12, R11 ;  /* 0x0000000c0d0e7389 */ /* 0x00006400000c000b */
[----:B01----:R-:W-:Y:S01]  /*25e30*/  ENDCOLLECTIVE ;  /* 0x000000000000791b */ /* 0x003fe20003800000 */
.L_x_15635:
[C---:B------:R-:W-:Y:S02]  /*25e40*/  LOP3.LUT P5, RZ, R23.reuse, 0x200, RZ, 0xc0, !PT ;  /* 0x0000020017ff7812 */ /* 0x040fe400078ac0ff */
        /* <DEDUP_REMOVED lines=12> */
.L_x_15636:
        /* <DEDUP_REMOVED lines=15> */
.L_x_15637:
        /* <DEDUP_REMOVED lines=12> */
.L_x_15638:
        /* <DEDUP_REMOVED lines=12> */
.L_x_15639:
        /* <DEDUP_REMOVED lines=12> */
.L_x_15640:
        /* <DEDUP_REMOVED lines=12> */
.L_x_15641:
        /* <DEDUP_REMOVED lines=12> */
.L_x_15642:
        /* <DEDUP_REMOVED lines=12> */
.L_x_15643:
[----:B------:R-:W-:Y:S02]  /*26480*/  IMAD.MOV.U32 R13, RZ, RZ, R0 ;  /* 0x000000ffff0d7224 */ /* 0x000fe400078e0000 */
[----:B------:R-:W-:Y:S02]  /*26490*/  IMAD.MOV.U32 R12, RZ, RZ, 0x5 ;  /* 0x00000005ff0c7424 */ /* 0x000fe400078e00ff */
[----:B------:R-:W-:-:S05]  /*264a0*/  IMAD.MOV.U32 R2, RZ, RZ, R14 ;  /* 0x000000ffff027224 */ /* 0x000fca00078e000e */
[----:B------:R-:W-:-:S04]  /*264b0*/  @!P0 LEA R2, P6, R7, R2, 0x1 ;  /* 0x0000000207028211 */ /* 0x000fc800078c08ff */
[----:B------:R-:W-:-:S05]  /*264c0*/  @!P0 IADD3.X R3, RZ, R6, RZ, P6, !PT ;  /* 0x00000006ff038210 */ /* 0x000fca00037fe4ff */
[----:B------:R-:W-:Y:S01]  /*264d0*/  @!PT LDS RZ, [RZ] ;  /* 0x00000000fffff984 */ /* 0x000fe20000000800 */
[----:B------:R-:W-:Y:S01]  /*264e0*/  @!PT LDS RZ, [RZ] ;  /* 0x00000000fffff984 */ /* 0x000fe20000000800 */
[----:B------:R-:W-:Y:S01]  /*264f0*/  @!PT LDS RZ, [RZ] ;  /* 0x00000000fffff984 */ /* 0x000fe20000000800 */
[----:B------:R0:W-:Y:S04]  /*26500*/  @!P0 LDGSTS.E.BYPASS.LTC128B.128 [R26+0x24400], desc[UR40][R2.64], !P4 ;  /* 0x24400000021a8fae */ /* 0x0001e8000e101d68 */
[----:B0-----:R-:W-:Y:S05]  /*26510*/  WARPSYNC.COLLECTIVE R15, `(.L_x_15644) ;  /* 0x000000000f087348 */ /* 0x001fea0003c00000 */
[----:B------:R1:W2:Y:S02]  /*26520*/  SHFL.IDX P6, R14, R13, R12, R11 ;  /* 0x0000000c0d0e7389 */ /* 0x0002a400000c000b */
[----:B012---:R-:W-:Y:S01]  /*26530*/  ENDCOLLECTIVE ;  /* 0x000000000000791b */ /* 0x007fe20003800000 */
.L_x_15644:
        /* <DEDUP_REMOVED lines=12> */
.L_x_15645:
        /* <DEDUP_REMOVED lines=12> */
.L_x_15646:
        /* <DEDUP_REMOVED lines=11> */
.L_x_15647:
[----:B------:R-:W-:Y:S02]  /*26770*/  IMAD.MOV.U32 R13, RZ, RZ, R0 ;  /* 0x000000ffff0d7224 */ /* 0x000fe400078e0000 */
[----:B------:R-:W-:Y:S02]  /*26780*/  IMAD.MOV.U32 R12, RZ, RZ, 0x7 ;  /* 0x00000007ff0c7424 */ /* 0x000fe400078e00ff */
[----:B------:R-:W-:-:S07]  /*26790*/  IMAD.MOV.U32 R2, RZ, RZ, R14 ;  /* 0x000000ffff027224 */ /* 0x000fce00078e000e */
[----:B------:R-:W-:Y:S05]  /*267a0*/  WARPSYNC.COLLECTIVE R15, `(.L_x_15648) ;  /* 0x000000000f087348 */ /* 0x000fea0003c00000 */
[----:B------:R0:W1:Y:S02]  /*267b0*/  SHFL.IDX P6, R14, R13, R12, R11 ;  /* 0x0000000c0d0e7389 */ /* 0x00006400000c000b */
[----:B01----:R-:W-:Y:S01]  /*267c0*/  ENDCOLLECTIVE ;  /* 0x000000000000791b */ /* 0x003fe20003800000 */
.L_x_15648:
        /* <DEDUP_REMOVED lines=14> */
.L_x_15649:
[----:B------:R-:W-:Y:S01]  /*268b0*/  IMAD.MOV.U32 R2, RZ, RZ, R14 ;  /* 0x000000ffff027224 */ /* 0x000fe200078e000e */
[----:B------:R-:W-:Y:S06]  /*268c0*/  BRA `(.L_x_15650) ;  /* 0xffffff8c00887947 */ /* 0x000fec000383ffff */
.L_x_15446:
[----:B0-----:R0:W1:Y:S02]  /*268d0*/  SYNCS.PHASECHK.TRANS64.TRYWAIT P0, [R22+URZ+0x32420], R3 ;  /* 0x03242003160075a7 */ /* 0x001064000800017f */
[----:B-1----:R-:W-:Y:S05]  /*268e0*/  @!P0 NANOSLEEP.SYNCS 0x989680 ;  /* 0x009896800000895d */ /* 0x002fea0003900000 */
[----:B------:R-:W1:Y:S02]  /*268f0*/  @!P0 SYNCS.PHASECHK.TRANS64 P0, [R22+URZ+0x32420], R3 ;  /* 0x03242003160085a7 */ /* 0x000e64000800007f */
[----:B-1----:R-:W-:Y:S05]  /*26900*/  @!P0 BRA `(.L_x_15446) ;  /* 0xfffffffc00f08947 */ /* 0x002fea000383ffff */
[----:B------:R-:W-:Y:S05]  /*26910*/  BRA `(.L_x_15651) ;  /* 0xffffff8c00fc7947 */ /* 0x000fea000383ffff */
.L_x_15449:
[----:B0-----:R0:W1:Y:S02]  /*26920*/  SYNCS.PHASECHK.TRANS64.TRYWAIT P0, [R30+URZ+0x32460], R3 ;  /* 0x032460031e0075a7 */ /* 0x001064000800017f */
[----:B-1----:R-:W-:Y:S05]  /*26930*/  @!P0 NANOSLEEP.SYNCS 0x989680 ;  /* 0x009896800000895d */ /* 0x002fea0003900000 */
[----:B------:R-:W1:Y:S02]  /*26940*/  @!P0 SYNCS.PHASECHK.TRANS64 P0, [R30+URZ+0x32460], R3 ;  /* 0x032460031e0085a7 */ /* 0x000e64000800007f */
[----:B-1----:R-:W-:Y:S05]  /*26950*/  @!P0 BRA `(.L_x_15449) ;  /* 0xfffffffc00f08947 */ /* 0x002fea000383ffff */
[----:B------:R-:W-:Y:S05]  /*26960*/  BRA `(.L_x_15652) ;  /* 0xffffff90000c7947 */ /* 0x000fea000383ffff */
.L_x_15450:
        /* <DEDUP_REMOVED lines=8> */
.L_x_15654:
[----:B------:R-:W-:Y:S05]  /*269f0*/  BSYNC B0 ;  /* 0x0000000000007941 */ /* 0x000fea0003800000 */
.L_x_15653:
        /* <DEDUP_REMOVED lines=13> */
.L_x_15655:
        /* <DEDUP_REMOVED lines=9> */
.L_x_15656:
        /* <DEDUP_REMOVED lines=17> */
.L_x_15657:
[----:B------:R-:W-:Y:S02]  /*26c70*/  IMAD.MOV.U32 R13, RZ, RZ, R6 ;  /* 0x000000ffff0d7224 */ /* 0x000fe400078e0006 */
[----:B------:R-:W-:Y:S01]  /*26c80*/  IMAD.MOV.U32 R12, RZ, RZ, 0x2 ;  /* 0x00000002ff0c7424 */ /* 0x000fe200078e00ff */
[----:B------:R-:W-:-:S13]  /*26c90*/  IADD3 R2, P3, R14, R0, RZ ;  /* 0x000000000e027210 */ /* 0x000fda0007f7e0ff */
[----:B------:R-:W-:Y:S05]  /*26ca0*/  WARPSYNC.COLLECTIVE R15, `(.L_x_15658) ;  /* 0x000000000f087348 */ /* 0x000fea0003c00000 */
[----:B------:R0:W1:Y:S02]  /*26cb0*/  SHFL.IDX P6, R14, R13, R12, R11 ;  /* 0x0000000c0d0e7389 */ /* 0x00006400000c000b */
[----:B01----:R-:W-:Y:S01]  /*26cc0*/  ENDCOLLECTIVE ;  /* 0x000000000000791b */ /* 0x003fe20003800000 */
.L_x_15658:
        /* <DEDUP_REMOVED lines=17> */
.L_x_15659:
[----:B------:R-:W-:Y:S02]  /*26de0*/  IMAD.MOV.U32 R13, RZ, RZ, R6 ;  /* 0x000000ffff0d7224 */ /* 0x000fe400078e0006 */
[----:B------:R-:W-:Y:S01]  /*26df0*/  IMAD.MOV.U32 R12, RZ, RZ, 0x3 ;  /* 0x00000003ff0c7424 */ /* 0x000fe200078e00ff */
[----:B------:R-:W-:-:S13]  /*26e00*/  IADD3 R2, P3, R14, R0, RZ ;  /* 0x000000000e027210 */ /* 0x000fda0007f7e0ff */
[----:B------:R-:W-:Y:S05]  /*26e10*/  WARPSYNC.COLLECTIVE R15, `(.L_x_15660) ;  /* 0x000000000f087348 */ /* 0x000fea0003c00000 */
[----:B------:R0:W1:Y:S02]  /*26e20*/  SHFL.IDX P6, R14, R13, R12, R11 ;  /* 0x0000000c0d0e7389 */ /* 0x00006400000c000b */
[----:B01----:R-:W-:Y:S01]  /*26e30*/  ENDCOLLECTIVE ;  /* 0x000000000000791b */ /* 0x003fe20003800000 */
.L_x_15660:
        /* <DEDUP_REMOVED lines=17> */
.L_x_15661:
[----:B------:R-:W-:Y:S02]  /*26f50*/  IMAD.MOV.U32 R13, RZ, RZ, R6 ;  /* 0x000000ffff0d7224 */ /* 0x000fe400078e0006 */
[----:B------:R-:W-:Y:S01]  /*26f60*/  IMAD.MOV.U32 R12, RZ, RZ, 0x4 ;  /* 0x00000004ff0c7424 */ /* 0x000fe200078e00ff */
[----:B------:R-:W-:-:S13]  /*26f70*/  IADD3 R2, P3, R14, R0, RZ ;  /* 0x000000000e027210 */ /* 0x000fda0007f7e0ff */
[----:B------:R-:W-:Y:S05]  /*26f80*/  WARPSYNC.COLLECTIVE R15, `(.L_x_15662) ;  /* 0x000000000f087348 */ /* 0x000fea0003c00000 */
[----:B------:R0:W1:Y:S02]  /*26f90*/  SHFL.IDX P6, R14, R13, R12, R11 ;  /* 0x0000000c0d0e7389 */ /* 0x00006400000c000b */
[----:B01----:R-:W-:Y:S01]  /*26fa0*/  ENDCOLLECTIVE ;  /* 0x000000000000791b */ /* 0x003fe20003800000 */
.L_x_15662:
        /* <DEDUP_REMOVED lines=17> */
.L_x_15663:
[----:B------:R-:W-:Y:S02]  /*270c0*/  IMAD.MOV.U32 R13, RZ, RZ, R6 ;  /* 0x000000ffff0d7224 */ /* 0x000fe400078e0006 */
[----:B------:R-:W-:Y:S01]  /*270d0*/  IMAD.MOV.U32 R12, RZ, RZ, 0x5 ;  /* 0x00000005ff0c7424 */ /* 0x000fe200078e00ff */
[----:B------:R-:W-:-:S13]  /*270e0*/  IADD3 R2, P3, R14, R0, RZ ;  /* 0x000000000e027210 */ /* 0x000fda0007f7e0ff */
[----:B------:R-:W-:Y:S05]  /*270f0*/  WARPSYNC.COLLECTIVE R15, `(.L_x_15664) ;  /* 0x000000000f087348 */ /* 0x000fea0003c00000 */
[----:B------:R0:W1:Y:S02]  /*27100*/  SHFL.IDX P6, R14, R13, R12, R11 ;  /* 0x0000000c0d0e7389 */ /* 0x00006400000c000b */
[----:B01----:R-:W-:Y:S01]  /*27110*/  ENDCOLLECTIVE ;  /* 0x000000000000791b */ /* 0x003fe20003800000 */
.L_x_15664:
        /* <DEDUP_REMOVED lines=12> */
.L_x_15665:
        /* <DEDUP_REMOVED lines=9> */
.L_x_15457:
[----:B0-----:R0:W1:Y:S02]  /*27270*/  SYNCS.PHASECHK.TRANS64.TRYWAIT P0, [R6+URZ+0x32440], R21 ;  /* 0x03244015060075a7 */ /* 0x001064000800017f */
[----:B-1----:R-:W-:Y:S05]  /*27280*/  @!P0 NANOSLEEP.SYNCS 0x989680 ;  /* 0x009896800000895d */ /* 0x002fea0003900000 */
[----:B------:R-:W1:Y:S02]  /*27290*/  @!P0 SYNCS.PHASECHK.TRANS64 P0, [R6+URZ+0x32440], R21 ;  /* 0x03244015060085a7 */ /* 0x000e64000800007f */
[----:B-1----:R-:W-:Y:S05]  /*272a0*/  @!P0 BRA `(.L_x_15457) ;  /* 0xfffffffc00f08947 */ /* 0x002fea000383ffff */
[----:B------:R-:W-:Y:S05]  /*272b0*/  BRA `(.L_x_15667) ;  /* 0xffffff90009c7947 */ /* 0x000fea000383ffff */
.L_x_15458:
        /* <DEDUP_REMOVED lines=8> */
.L_x_15669:
[----:B------:R-:W-:Y:S05]  /*27340*/  BSYNC B1 ;  /* 0x0000000000017941 */ /* 0x000fea0003800000 */
.L_x_15668:
        /* <DEDUP_REMOVED lines=9> */
.L_x_15670:
[----:B------:R-:W-:Y:S02]  /*273e0*/  IMAD.MOV.U32 R13, RZ, RZ, R9 ;  /* 0x000000ffff0d7224 */ /* 0x000fe400078e0009 */
[----:B------:R-:W-:Y:S02]  /*273f0*/  IMAD.MOV.U32 R12, RZ, RZ, 0x1 ;  /* 0x00000001ff0c7424 */ /* 0x000fe400078e00ff */
[----:B------:R-:W-:-:S07]  /*27400*/  IMAD.MOV.U32 R2, RZ, RZ, R14 ;  /* 0x000000ffff027224 */ /* 0x000fce00078e000e */
[----:B------:R-:W-:Y:S05]  /*27410*/  WARPSYNC.COLLECTIVE R15, `(.L_x_15671) ;  /* 0x000000000f087348 */ /* 0x000fea0003c00000 */
[----:B------:R0:W1:Y:S02]  /*27420*/  SHFL.IDX P6, R14, R13, R12, R11 ;  /* 0x0000000c0d0e7389 */ /* 0x00006400000c000b */
[----:B01----:R-:W-:Y:S01]  /*27430*/  ENDCOLLECTIVE ;  /* 0x000000000000791b */ /* 0x003fe20003800000 */
.L_x_15671:
        /* <DEDUP_REMOVED lines=11> */
.L_x_15672:
[----:B------:R-:W-:Y:S02]  /*274f0*/  IMAD.MOV.U32 R13, RZ, RZ, R9 ;  /* 0x000000ffff0d7224 */ /* 0x000fe400078e0009 */
[----:B------:R-:W-:Y:S02]  /*27500*/  IMAD.MOV.U32 R12, RZ, RZ, 0x2 ;  /* 0x00000002ff0c7424 */ /* 0x000fe400078e00ff */
[----:B------:R-:W-:-:S07]  /*27510*/  IMAD.MOV.U32 R2, RZ, RZ, R14 ;  /* 0x000000ffff027224 */ /* 0x000fce00078e000e */
[----:B------:R-:W-:Y:S05]  /*27520*/  WARPSYNC.COLLECTIVE R15, `(.L_x_15673) ;  /* 0x000000000f087348 */ /* 0x000fea0003c00000 */
[----:B------:R0:W1:Y:S02]  /*27530*/  SHFL.IDX P6, R14, R13, R12, R11 ;  /* 0x0000000c0d0e7389 */ /* 0x00006400000c000b */
[----:B01----:R-:W-:Y:S01]  /*27540*/  ENDCOLLECTIVE ;  /* 0x000000000000791b */ /* 0x003fe20003800000 */
.L_x_15673:
        /* <DEDUP_REMOVED lines=11> */
.L_x_15674:
[----:B------:R-:W-:Y:S02]  /*27600*/  IMAD.MOV.U32 R13, RZ, RZ, R9 ;  /* 0x000000ffff0d7224 */ /* 0x000fe400078e0009 */
[----:B------:R-:W-:Y:S02]  /*27610*/  IMAD.MOV.U32 R12, RZ, RZ, 0x3 ;  /* 0x00000003ff0c7424 */ /* 0x000fe400078e00ff */
[----:B------:R-:W-:-:S07]  /*27620*/  IMAD.MOV.U32 R2, RZ, RZ, R14 ;  /* 0x000000ffff027224 */ /* 0x000fce00078e000e */
[----:B------:R-:W-:Y:S05]  /*27630*/  WARPSYNC.COLLECTIVE R15, `(.L_x_15675) ;  /* 0x000000000f087348 */ /* 0x000fea0003c00000 */
[----:B------:R0:W1:Y:S02]  /*27640*/  SHFL.IDX P6, R14, R13, R12, R11 ;  /* 0x0000000c0d0e7389 */ /* 0x00006400000c000b */
[----:B01----:R-:W-:Y:S01]  /*27650*/  ENDCOLLECTIVE ;  /* 0x000000000000791b */ /* 0x003fe20003800000 */
.L_x_15675:
        /* <DEDUP_REMOVED lines=11> */
.L_x_15676:
[----:B------:R-:W-:Y:S02]  /*27710*/  IMAD.MOV.U32 R13, RZ, RZ, R9 ;  /* 0x000000ffff0d7224 */ /* 0x000fe400078e0009 */
[----:B------:R-:W-:Y:S02]  /*27720*/  IMAD.MOV.U32 R12, RZ, RZ, 0x4 ;  /* 0x00000004ff0c7424 */ /* 0x000fe400078e00ff */
[----:B------:R-:W-:-:S07]  /*27730*/  IMAD.MOV.U32 R2, RZ, RZ, R14 ;  /* 0x000000ffff027224 */ /* 0x000fce00078e000e */
[----:B------:R-:W-:Y:S05]  /*27740*/  WARPSYNC.COLLECTIVE R15, `(.L_x_15677) ;  /* 0x000000000f087348 */ /* 0x000fea0003c00000 */
[----:B------:R0:W1:Y:S02]  /*27750*/  SHFL.IDX P6, R14, R13, R12, R11 ;  /* 0x0000000c0d0e7389 */ /* 0x00006400000c000b */
[----:B01----:R-:W-:Y:S01]  /*27760*/  ENDCOLLECTIVE ;  /* 0x000000000000791b */ /* 0x003fe20003800000 */
.L_x_15677:
[----:B------:R-:W-:-:S05]  /*27770*/  IADD3 R2, P0, R2, R0, RZ ;  /* 0x0000000002027210 */ /* 0x000fca0007f1e0ff */
        /* <DEDUP_REMOVED lines=10> */
.L_x_15678:
[----:B------:R-:W-:Y:S02]  /*27820*/  IMAD.MOV.U32 R13, RZ, RZ, R9 ;  /* 0x000000ffff0d7224 */ /* 0x000fe400078e0009 */
[----:B------:R-:W-:Y:S02]  /*27830*/  IMAD.MOV.U32 R12, RZ, RZ, 0x5 ;  /* 0x00000005ff0c7424 */ /* 0x000fe400078e00ff */
[----:B------:R-:W-:-:S07]  /*27840*/  IMAD.MOV.U32 R2, RZ, RZ, R14 ;  /* 0x000000ffff027224 */ /* 0x000fce00078e000e */
[----:B------:R-:W-:Y:S05]  /*27850*/  WARPSYNC.COLLECTIVE R15, `(.L_x_15679) ;  /* 0x000000000f087348 */ /* 0x000fea0003c00000 */
[----:B------:R0:W1:Y:S02]  /*27860*/  SHFL.IDX P6, R14, R13, R12, R11 ;  /* 0x0000000c0d0e7389 */ /* 0x00006400000c000b */
[----:B01----:R-:W-:Y:S01]  /*27870*/  ENDCOLLECTIVE ;  /* 0x000000000000791b */ /* 0x003fe20003800000 */
.L_x_15679:
        /* <DEDUP_REMOVED lines=11> */
.L_x_15680:
[----:B------:R-:W-:Y:S01]  /*27930*/  IMAD.MOV.U32 R2, RZ, RZ, R14 ;  /* 0x000000ffff027224 */ /* 0x000fe200078e000e */
[----:B------:R-:W-:Y:S06]  /*27940*/  BRA `(.L_x_15681) ;  /* 0xffffff8c00c47947 */ /* 0x000fec000383ffff */
.L_x_15463:
[----:B---3--:R3:W4:Y:S02]  /*27950*/  SYNCS.PHASECHK.TRANS64.TRYWAIT P0, [R6+URZ+0x32460], R21 ;  /* 0x03246015060075a7 */ /* 0x008724000800017f */
[----:B----4-:R-:W-:Y:S05]  /*27960*/  @!P0 NANOSLEEP.SYNCS 0x989680 ;  /* 0x009896800000895d */ /* 0x010fea0003900000 */
[----:B------:R-:W4:Y:S02]  /*27970*/  @!P0 SYNCS.PHASECHK.TRANS64 P0, [R6+URZ+0x32460], R21 ;  /* 0x03246015060085a7 */ /* 0x000f24000800007f */
[----:B----4-:R-:W-:Y:S05]  /*27980*/  @!P0 BRA `(.L_x_15463) ;  /* 0xfffffffc00f08947 */ /* 0x010fea000383ffff */
[----:B------:R-:W-:Y:S05]  /*27990*/  BRA `(.L_x_15682) ;  /* 0xffffff9000147947 */ /* 0x000fea000383ffff */
.L_x_15464:
        /* <DEDUP_REMOVED lines=8> */
.L_x_15684:
[----:B------:R-:W-:Y:S05]  /*27a20*/  BSYNC B1 ;  /* 0x0000000000017941 */ /* 0x000fea0003800000 */
.L_x_15683:
        /* <DEDUP_REMOVED lines=9> */
.L_x_15685:
[----:B------:R-:W-:Y:S02]  /*27ac0*/  IMAD.MOV.U32 R13, RZ, RZ, R9 ;  /* 0x000000ffff0d7224 */ /* 0x000fe400078e0009 */
[----:B------:R-:W-:Y:S01]  /*27ad0*/  IMAD.MOV.U32 R12, RZ, RZ, 0x1 ;  /* 0x00000001ff0c7424 */ /* 0x000fe200078e00ff */
[----:B------:R-:W-:-:S13]  /*27ae0*/  IADD3 R2, P0, R14, R0, RZ ;  /* 0x000000000e027210 */ /* 0x000fda0007f1e0ff */
[----:B------:R-:W-:Y:S05]  /*27af0*/  WARPSYNC.COLLECTIVE R15, `(.L_x_15686) ;  /* 0x000000000f087348 */ /* 0x000fea0003c00000 */
[----:B------:R0:W1:Y:S02]  /*27b00*/  SHFL.IDX P6, R14, R13, R12, R11 ;  /* 0x0000000c0d0e7389 */ /* 0x00006400000c000b */
[----:B01----:R-:W-:Y:S01]  /*27b10*/  ENDCOLLECTIVE ;  /* 0x000000000000791b */ /* 0x003fe20003800000 */
.L_x_15686:
        /* <DEDUP_REMOVED lines=13> */
.L_x_15687:
[----:B------:R-:W-:Y:S02]  /*27bf0*/  IMAD.MOV.U32 R13, RZ, RZ, R9 ;  /* 0x000000ffff0d7224 */ /* 0x000fe400078e0009 */
[----:B------:R-:W-:Y:S01]  /*27c00*/  IMAD.MOV.U32 R12, RZ, RZ, 0x2 ;  /* 0x00000002ff0c7424 */ /* 0x000fe200078e00ff */
[----:B------:R-:W-:-:S13]  /*27c10*/  IADD3 R2, P0, R14, R0, RZ ;  /* 0x000000000e027210 */ /* 0x000fda0007f1e0ff */
[----:B------:R-:W-:Y:S05]  /*27c20*/  WARPSYNC.COLLECTIVE R15, `(.L_x_15688) ;  /* 0x000000000f087348 */ /* 0x000fea0003c00000 */
[----:B------:R0:W1:Y:S02]  /*27c30*/  SHFL.IDX P6, R14, R13, R12, R11 ;  /* 0x0000000c0d0e7389 */ /* 0x00006400000c000b */
[----:B01----:R-:W-:Y:S01]  /*27c40*/  ENDCOLLECTIVE ;  /* 0x000000000000791b */ /* 0x003fe20003800000 */
.L_x_15688:
        /* <DEDUP_REMOVED lines=13> */
.L_x_15689:
[----:B------:R-:W-:Y:S02]  /*27d20*/  IMAD.MOV.U32 R13, RZ, RZ, R9 ;  /* 0x000000ffff0d7224 */ /* 0x000fe400078e0009 */
[----:B------:R-:W-:Y:S01]  /*27d30*/  IMAD.MOV.U32 R12, RZ, RZ, 0x3 ;  /* 0x00000003ff0c7424 */ /* 0x000fe200078e00ff */
[----:B------:R-:W-:-:S13]  /*27d40*/  IADD3 R2, P0, R14, R0, RZ ;  /* 0x000000000e027210 */ /* 0x000fda0007f1e0ff */
[----:B------:R-:W-:Y:S05]  /*27d50*/  WARPSYNC.COLLECTIVE R15, `(.L_x_15690) ;  /* 0x000000000f087348 */ /* 0x000fea0003c00000 */
[----:B------:R0:W1:Y:S02]  /*27d60*/  SHFL.IDX P6, R14, R13, R12, R11 ;  /* 0x0000000c0d0e7389 */ /* 0x00006400000c000b */
[----:B01----:R-:W-:Y:S01]  /*27d70*/  ENDCOLLECTIVE ;  /* 0x000000000000791b */ /* 0x003fe20003800000 */
.L_x_15690:
        /* <DEDUP_REMOVED lines=13> */
.L_x_15691:
[----:B------:R-:W-:Y:S02]  /*27e50*/  IMAD.MOV.U32 R13, RZ, RZ, R9 ;  /* 0x000000ffff0d7224 */ /* 0x000fe400078e0009 */
[----:B------:R-:W-:Y:S01]  /*27e60*/  IMAD.MOV.U32 R12, RZ, RZ, 0x4 ;  /* 0x00000004ff0c7424 */ /* 0x000fe200078e00ff */
[----:B------:R-:W-:-:S13]  /*27e70*/  IADD3 R2, P0, R14, R0, RZ ;  /* 0x000000000e027210 */ /* 0x000fda0007f1e0ff */
[----:B------:R-:W-:Y:S05]  /*27e80*/  WARPSYNC.COLLECTIVE R15, `(.L_x_15692) ;  /* 0x000000000f087348 */ /* 0x000fea0003c00000 */
[----:B------:R0:W1:Y:S02]  /*27e90*/  SHFL.IDX P6, R14, R13, R12, R11 ;  /* 0x0000000c0d0e7389 */ /* 0x00006400000c000b */
[----:B01----:R-:W-:Y:S01]  /*27ea0*/  ENDCOLLECTIVE ;  /* 0x000000000000791b */ /* 0x003fe20003800000 */
.L_x_15692:
        /* <DEDUP_REMOVED lines=13> */
.L_x_15693:
[----:B------:R-:W-:Y:S02]  /*27f80*/  IMAD.MOV.U32 R13, RZ, RZ, R9 ;  /* 0x000000ffff0d7224 */ /* 0x000fe400078e0009 */
[----:B------:R-:W-:Y:S01]  /*27f90*/  IMAD.MOV.U32 R12, RZ, RZ, 0x5 ;  /* 0x00000005ff0c7424 */ /* 0x000fe200078e00ff */
[----:B------:R-:W-:-:S13]  /*27fa0*/  IADD3 R2, P0, R14, R0, RZ ;  /* 0x000000000e027210 */ /* 0x000fda0007f1e0ff */
[----:B------:R-:W-:Y:S05]  /*27fb0*/  WARPSYNC.COLLECTIVE R15, `(.L_x_15694) ;  /* 0x000000000f087348 */ /* 0x000fea0003c00000 */
[----:B------:R0:W1:Y:S02]  /*27fc0*/  SHFL.IDX P6, R14, R13, R12, R11 ;  /* 0x0000000c0d0e7389 */ /* 0x00006400000c000b */
[----:B01----:R-:W-:Y:S01]  /*27fd0*/  ENDCOLLECTIVE ;  /* 0x000000000000791b */ /* 0x003fe20003800000 */
.L_x_15694:
        /* <DEDUP_REMOVED lines=13> */
.L_x_15695:
[----:B------:R-:W-:Y:S05]  /*280b0*/  BRA `(.L_x_15696) ;  /* 0xffffff8c00587947 */ /* 0x000fea000383ffff */
.L_x_15472:
[----:B------:R-:W-:Y:S01]  /*280c0*/  BSSY B0, `(.L_x_15697) ;  /* 0x0000008000007945 */ /* 0x000fe20003800000 */
[----:B------:R-:W-:Y:S02]  /*280d0*/  IMAD.MOV.U32 R13, RZ, RZ, R16 ;  /* 0x000000ffff0d7224 */ /* 0x000fe400078e0010 */
[----:B------:R-:W-:Y:S02]  /*280e0*/  IMAD.MOV.U32 R12, RZ, RZ, RZ ;  /* 0x000000ffff0c7224 */ /* 0x000fe400078e00ff */
[----:B-1----:R-:W-:Y:S02]  /*280f0*/  IMAD.MOV.U32 R11, RZ, RZ, 0x1f ;  /* 0x0000001fff0b7424 */ /* 0x002fe400078e00ff */
[----:B------:R-:W-:-:S07]  /*28100*/  IMAD.MOV.U32 R15, RZ, RZ, -0x1 ;  /* 0xffffffffff0f7424 */ /* 0x000fce00078e00ff */
[----:B--23--:R-:W-:Y:S05]  /*28110*/  WARPSYNC.COLLECTIVE R15, `(.L_x_15698) ;  /* 0x000000000f087348 */ /* 0x00cfea0003c00000 */
[----:B------:R0:W1:Y:S02]  /*28120*/  SHFL.IDX P6, R14, R13, R12, R11 ;  /* 0x0000000c0d0e7389 */ /* 0x00006400000c000b */
[----:B0123--:R-:W-:Y:S01]  /*28130*/  ENDCOLLECTIVE ;  /* 0x000000000000791b */ /* 0x00ffe20003800000 */
.L_x_15698:
[----:B------:R-:W-:Y:S05]  /*28140*/  BSYNC B0 ;  /* 0x0000000000007941 */ /* 0x000fea0003800000 */
.L_x_15697:
        /* <DEDUP_REMOVED lines=9> */
.L_x_15699:
        /* <DEDUP_REMOVED lines=17> */
[----:B------:R-:W-:Y:S01]  /*282f0*/  IMAD.MOV.U32 R6, RZ, RZ, RZ ;  /* 0x000000ffff067224 */ /* 0x000fe200078e00ff */
[----:B---3--:R-:W-:-:S02]  /*28300*/  @!P1 MOV R4, R5 ;  /* 0x0000000500049202 */ /* 0x008fc40000000f00 */
[----:B------:R-:W-:-:S03]  /*28310*/  ISETP.NE.AND P1, PT, R8, RZ, PT ;  /* 0x000000ff0800720c */ /* 0x000fc60003f25270 */
[----:B------:R-:W-:-:S10]  /*28320*/  IMAD R13, R4, R17, RZ ;  /* 0x00000011040d7224 */ /* 0x000fd400078e02ff */
[----:B------:R-:W-:Y:S05]  /*28330*/  WARPSYNC.COLLECTIVE R15, `(.L_x_15700) ;  /* 0x000000000f087348 */ /* 0x000fea0003c00000 */
[----:B------:R0:W1:Y:S02]  /*28340*/  SHFL.UP P6, R14, R13, R12, R11 ;  /* 0x0400000c0d0e7389 */ /* 0x00006400000c000b */
[----:B01----:R-:W-:Y:S01]  /*28350*/  ENDCOLLECTIVE ;  /* 0x000000000000791b */ /* 0x003fe20003800000 */
.L_x_15700:
[----:B------:R-:W-:Y:S01]  /*28360*/  IMAD.MOV.U32 R12, RZ, RZ, 0x2 ;  /* 0x00000002ff0c7424 */ /* 0x000fe200078e00ff */
[----:B------:R-:W-:-:S05]  /*28370*/  SEL R14, R14, RZ, P1 ;  /* 0x000000ff0e0e7207 */ /* 0x000fca0000800000 */
[----:B------:R-:W-:-:S04]  /*28380*/  IMAD.IADD R5, R13, 0x1, R14 ;  /* 0x000000010d057824 */ /* 0x000fc800078e020e */
[----:B------:R-:W-:-:S07]  /*28390*/  IMAD.MOV.U32 R13, RZ, RZ, R5 ;  /* 0x000000ffff0d7224 */ /* 0x000fce00078e0005 */
[----:B------:R-:W-:Y:S05]  /*283a0*/  WARPSYNC.COLLECTIVE R15, `(.L_x_15701) ;  /* 0x000000000f087348 */ /* 0x000fea0003c00000 */
[----:B------:R0:W1:Y:S02]  /*283b0*/  SHFL.UP P6, R14, R13, R12, R11 ;  /* 0x0400000c0d0e7389 */ /* 0x00006400000c000b */
[----:B01----:R-:W-:Y:S01]  /*283c0*/  ENDCOLLECTIVE ;  /* 0x000000000000791b */ /* 0x003fe20003800000 */
.L_x_15701:
[----:B------:R-:W-:Y:S01]  /*283d0*/  IMAD.MOV.U32 R12, RZ, RZ, 0x4 ;  /* 0x00000004ff0c7424 */ /* 0x000fe200078e00ff */
[----:B------:R-:W-:-:S05]  /*283e0*/  SEL R2, R14, RZ, P2 ;  /* 0x000000ff0e027207 */ /* 0x000fca0001000000 */
[----:B------:R-:W-:-:S04]  /*283f0*/  IMAD.IADD R2, R5, 0x1, R2 ;  /* 0x0000000105027824 */ /* 0x000fc800078e0202 */
[----:B------:R-:W-:-:S07]  /*28400*/  IMAD.MOV.U32 R13, RZ, RZ, R2 ;  /* 0x000000ffff0d7224 */ /* 0x000fce00078e0002 */
[----:B------:R-:W-:Y:S05]  /*28410*/  WARPSYNC.COLLECTIVE R15, `(.L_x_15702) ;  /* 0x000000000f087348 */ /* 0x000fea0003c00000 */
[----:B------:R0:W1:Y:S02]  /*28420*/  SHFL.UP P6, R14, R13, R12, R11 ;  /* 0x0400000c0d0e7389 */ /* 0x00006400000c000b */
[----:B01----:R-:W-:Y:S01]  /*28430*/  ENDCOLLECTIVE ;  /* 0x000000000000791b */ /* 0x003fe20003800000 */
.L_x_15702:
[----:B------:R-:W-:Y:S01]  /*28440*/  IMAD.MOV.U32 R12, RZ, RZ, 0x8 ;  /* 0x00000008ff0c7424 */ /* 0x000fe200078e00ff */
[----:B------:R-:W-:-:S05]  /*28450*/  SEL R3, R14, RZ, P3 ;  /* 0x000000ff0e037207 */ /* 0x000fca0001800000 */
[----:B------:R-:W-:-:S04]  /*28460*/  IMAD.IADD R3, R2, 0x1, R3 ;  /* 0x0000000102037824 */ /* 0x000fc800078e0203 */
[----:B------:R-:W-:-:S07]  /*28470*/  IMAD.MOV.U32 R13, RZ, RZ, R3 ;  /* 0x000000ffff0d7224 */ /* 0x000fce00078e0003 */
[----:B------:R-:W-:Y:S05]  /*28480*/  WARPSYNC.COLLECTIVE R15, `(.L_x_15703) ;  /* 0x000000000f087348 */ /* 0x000fea0003c00000 */
[----:B------:R0:W1:Y:S02]  /*28490*/  SHFL.UP P6, R14, R13, R12, R11 ;  /* 0x0400000c0d0e7389 */ /* 0x00006400000c000b */
[----:B01----:R-:W-:Y:S01]  /*284a0*/  ENDCOLLECTIVE ;  /* 0x000000000000791b */ /* 0x003fe20003800000 */
.L_x_15703:
[----:B------:R-:W-:Y:S01]  /*284b0*/  IMAD.MOV.U32 R12, RZ, RZ, 0x10 ;  /* 0x00000010ff0c7424 */ /* 0x000fe200078e00ff */
[----:B------:R-:W-:-:S05]  /*284c0*/  SEL R14, R14, RZ, P4 ;  /* 0x000000ff0e0e7207 */ /* 0x000fca0002000000 */
[----:B------:R-:W-:-:S04]  /*284d0*/  IMAD.IADD R5, R3, 0x1, R14 ;  /* 0x0000000103057824 */ /* 0x000fc800078e020e */
[----:B------:R-:W-:-:S07]  /*284e0*/  IMAD.MOV.U32 R13, RZ, RZ, R5 ;  /* 0x000000ffff0d7224 */ /* 0x000fce00078e0005 */
[----:B------:R-:W-:Y:S05]  /*284f0*/  WARPSYNC.COLLECTIVE R15, `(.L_x_15704) ;  /* 0x000000000f087348 */ /* 0x000fea0003c00000 */
[----:B------:R0:W1:Y:S02]  /*28500*/  SHFL.UP P6, R14, R13, R12, R11 ;  /* 0x0400000c0d0e7389 */ /* 0x00006400000c000b */
[----:B01----:R-:W-:Y:S01]  /*28510*/  ENDCOLLECTIVE ;  /* 0x000000000000791b */ /* 0x003fe20003800000 */
.L_x_15704:
        /* <DEDUP_REMOVED lines=8> */
.L_x_15705:
[----:B------:R-:W-:Y:S05]  /*285a0*/  BRA `(.L_x_15706) ;  /* 0xffffff8c00b87947 */ /* 0x000fea000383ffff */
.L_x_15475:
[----:B------:R-:W-:Y:S01]  /*285b0*/  BSSY B0, `(.L_x_15707) ;  /* 0x0000007000007945 */ /* 0x000fe20003800000 */
[----:B------:R-:W-:Y:S02]  /*285c0*/  IMAD.MOV.U32 R12, RZ, RZ, 0x1 ;  /* 0x00000001ff0c7424 */ /* 0x000fe400078e00ff */
[----:B-1----:R-:W-:Y:S02]  /*285d0*/  IMAD.MOV.U32 R11, RZ, RZ, RZ ;  /* 0x000000ffff0b7224 */ /* 0x002fe400078e00ff */
[----:B------:R-:W-:-:S07]  /*285e0*/  IMAD.MOV.U32 R15, RZ, RZ, -0x1 ;  /* 0xffffffffff0f7424 */ /* 0x000fce00078e00ff */
[----:B------:R-:W-:Y:S05]  /*285f0*/  WARPSYNC.COLLECTIVE R15, `(.L_x_15708) ;  /* 0x000000000f087348 */ /* 0x000fea0003c00000 */
[----:B------:R0:W1:Y:S02]  /*28600*/  SHFL.UP P6, R14, R13, R12, R11 ;  /* 0x0400000c0d0e7389 */ /* 0x00006400000c000b */
[----:B01----:R-:W-:Y:S01]  /*28610*/  ENDCOLLECTIVE ;  /* 0x000000000000791b */ /* 0x003fe20003800000 */
.L_x_15708:
[----:B------:R-:W-:Y:S05]  /*28620*/  BSYNC B0 ;  /* 0x0000000000007941 */ /* 0x000fea0003800000 */
.L_x_15707:
        /* <DEDUP_REMOVED lines=8> */
.L_x_15709:
[----:B------:R-:W-:Y:S01]  /*286b0*/  IMAD.MOV.U32 R12, RZ, RZ, 0x4 ;  /* 0x00000004ff0c7424 */ /* 0x000fe200078e00ff */
[----:B------:R-:W-:-:S05]  /*286c0*/  SEL R2, R14, RZ, P2 ;  /* 0x000000ff0e027207 */ /* 0x000fca0001000000 */
[----:B------:R-:W-:-:S04]  /*286d0*/  IMAD.IADD R2, R13, 0x1, R2 ;  /* 0x000000010d027824 */ /* 0x000fc800078e0202 */
[----:B------:R-:W-:-:S07]  /*286e0*/  IMAD.MOV.U32 R13, RZ, RZ, R2 ;  /* 0x000000ffff0d7224 */ /* 0x000fce00078e0002 */
[----:B------:R-:W-:Y:S05]  /*286f0*/  WARPSYNC.COLLECTIVE R15, `(.L_x_15710) ;  /* 0x000000000f087348 */ /* 0x000fea0003c00000 */
[----:B------:R0:W1:Y:S02]  /*28700*/  SHFL.UP P6, R14, R13, R12, R11 ;  /* 0x0400000c0d0e7389 */ /* 0x00006400000c000b */
[----:B01----:R-:W-:Y:S01]  /*28710*/  ENDCOLLECTIVE ;  /* 0x000000000000791b */ /* 0x003fe20003800000 */
.L_x_15710:
[----:B------:R-:W-:Y:S01]  /*28720*/  IMAD.MOV.U32 R12, RZ, RZ, 0x8 ;  /* 0x00000008ff0c7424 */ /* 0x000fe200078e00ff */
[----:B------:R-:W-:-:S04]  /*28730*/  SEL R3, R14, RZ, P3 ;  /* 0x000000ff0e037207 */ /* 0x000fc80001800000 */
[----:B------:R-:W-:-:S05]  /*28740*/  IADD3 R3, R2, R3, RZ ;  /* 0x0000000302037210 */ /* 0x000fca0007ffe0ff */
[----:B------:R-:W-:-:S07]  /*28750*/  IMAD.MOV.U32 R13, RZ, RZ, R3 ;  /* 0x000000ffff0d7224 */ /* 0x000fce00078e0003 */
[----:B------:R-:W-:Y:S05]  /*28760*/  WARPSYNC.COLLECTIVE R15, `(.L_x_15711) ;  /* 0x000000000f087348 */ /* 0x000fea0003c00000 */
[----:B------:R0:W1:Y:S02]  /*28770*/  SHFL.UP P6, R14, R13, R12, R11 ;  /* 0x0400000c0d0e7389 */ /* 0x00006400000c000b */
[----:B01----:R-:W-:Y:S01]  /*28780*/  ENDCOLLECTIVE ;  /* 0x000000000000791b */ /* 0x003fe20003800000 */
.L_x_15711:
[----:B------:R-:W-:Y:S01]  /*28790*/  IMAD.MOV.U32 R12, RZ, RZ, 0x10 ;  /* 0x00000010ff0c7424 */ /* 0x000fe200078e00ff */
[----:B------:R-:W-:-:S05]  /*287a0*/  SEL R14, R14, RZ, P4 ;  /* 0x000000ff0e0e7207 */ /* 0x000fca0002000000 */
[----:B------:R-:W-:-:S04]  /*287b0*/  IMAD.IADD R5, R3, 0x1, R14 ;  /* 0x0000000103057824 */ /* 0x000fc800078e020e */
[----:B------:R-:W-:-:S07]  /*287c0*/  IMAD.MOV.U32 R13, RZ, RZ, R5 ;  /* 0x000000ffff0d7224 */ /* 0x000fce00078e0005 */
[----:B------:R-:W-:Y:S05]  /*287d0*/  WARPSYNC.COLLECTIVE R15, `(.L_x_15712) ;  /* 0x000000000f087348 */ /* 0x000fea0003c00000 */
[----:B------:R0:W1:Y:S02]  /*287e0*/  SHFL.UP P6, R14, R13, R12, R11 ;  /* 0x0400000c0d0e7389 */ /* 0x00006400000c000b */
[----:B01----:R-:W-:Y:S01]  /*287f0*/  ENDCOLLECTIVE ;  /* 0x000000000000791b */ /* 0x003fe20003800000 */
.L_x_15712:
        /* <DEDUP_REMOVED lines=8> */
.L_x_15713:
[----:B------:R-:W-:Y:S05]  /*28880*/  BRA `(.L_x_15714) ;  /* 0xffffff8c00a47947 */ /* 0x000fea000383ffff */
.L_x_15477:
[----:B------:R-:W-:Y:S01]  /*28890*/  BSSY B0, `(.L_x_15715) ;  /* 0x0000006000007945 */ /* 0x000fe20003800000 */
[----:B------:R-:W-:Y:S01]  /*288a0*/  PLOP3.LUT P6, PT, P6, PT, PT, 0x8, 0x0 ;  /* 0x000000000000781c */ /* 0x000fe200037ce170 */
[----:B------:R-:W-:-:S12]  /*288b0*/  IMAD.MOV.U32 R15, RZ, RZ, -0x1 ;  /* 0xffffffffff0f7424 */ /* 0x000fd800078e00ff */
[----:B01----:R-:W-:Y:S05]  /*288c0*/  WARPSYNC.COLLECTIVE R15, `(.L_x_15716) ;  /* 0x000000000f087348 */ /* 0x003fea0003c00000 */
[----:B------:R-:W-:Y:S01]  /*288d0*/  VOTE.ANY R14, PT, P6 ;  /* 0x00000000000e7806 */ /* 0x000fe200030e0100 */
[----:B01----:R-:W-:Y:S06]  /*288e0*/  ENDCOLLECTIVE ;  /* 0x000000000000791b */ /* 0x003fec0003800000 */
.L_x_15716:
[----:B------:R-:W-:Y:S05]  /*288f0*/  BSYNC B0 ;  /* 0x0000000000007941 */ /* 0x000fea0003800000 */
.L_x_15715:
        /* <DEDUP_REMOVED lines=8> */
.L_x_15717:
[----:B------:R-:W-:Y:S02]  /*28980*/  IMAD.IADD R19, R12, 0x1, R19 ;  /* 0x000000010c137824 */ /* 0x000fe400078e0213 */
[----:B------:R-:W-:Y:S02]  /*28990*/  IMAD.MOV.U32 R13, RZ, RZ, R4 ;  /* 0x000000ffff0d7224 */ /* 0x000fe400078e0004 */
[----:B------:R-:W-:-:S07]  /*289a0*/  IMAD.MOV.U32 R17, RZ, RZ, R14 ;  /* 0x000000ffff117224 */ /* 0x000fce00078e000e */
[----:B------:R-:W-:Y:S05]  /*289b0*/  WARPSYNC.COLLECTIVE R15, `(.L_x_15718) ;  /* 0x000000000f087348 */ /* 0x000fea0003c00000 */
[----:B------:R0:W1:Y:S02]  /*289c0*/  SHFL.IDX P6, R14, R13, R12, R11 ;  /* 0x0000000c0d0e7389 */ /* 0x00006400000c000b */
[----:B01----:R-:W-:Y:S01]  /*289d0*/  ENDCOLLECTIVE ;  /* 0x000000000000791b */ /* 0x003fe20003800000 */
.L_x_15718:
[----:B------:R-:W-:Y:S01]  /*289e0*/  IMAD.MOV.U32 R4, RZ, RZ, R14 ;  /* 0x000000ffff047224 */ /* 0x000fe200078e000e */
[----:B------:R-:W-:Y:S06]  /*289f0*/  BRA `(.L_x_15719) ;  /* 0xffffff8c00887947 */ /* 0x000fec000383ffff */
.L_x_15479:
[----:B------:R-:W-:Y:S01]  /*28a00*/  BSSY B0, `(.L_x_15720) ;  /* 0x0000007000007945 */ /* 0x000fe20003800000 */
[----:B------:R-:W-:Y:S02]  /*28a10*/  IMAD.MOV.U32 R13, RZ, RZ, R2 ;  /* 0x000000ffff0d7224 */ /* 0x000fe400078e0002 */
[----:B-1----:R-:W-:Y:S02]  /*28a20*/  IMAD.MOV.U32 R11, RZ, RZ, 0x1f ;  /* 0x0000001fff0b7424 */ /* 0x002fe400078e00ff */
[----:B------:R-:W-:-:S07]  /*28a30*/  IMAD.MOV.U32 R15, RZ, RZ, -0x1 ;  /* 0xffffffffff0f7424 */ /* 0x000fce00078e00ff */
[----:B0--34-:R-:W-:Y:S05]  /*28a40*/  WARPSYNC.COLLECTIVE R15, `(.L_x_15721) ;  /* 0x000000000f087348 */ /* 0x019fea0003c00000 */
[----:B------:R1:W2:Y:S02]  /*28a50*/  SHFL.IDX P6, R14, R13, R12, R11 ;  /* 0x0000000c0d0e7389 */ /* 0x0002a400000c000b */
[----:B01234-:R-:W-:Y:S01]  /*28a60*/  ENDCOLLECTIVE ;  /* 0x000000000000791b */ /* 0x01ffe20003800000 */
.L_x_15721:
[----:B------:R-:W-:Y:S05]  /*28a70*/  BSYNC B0 ;  /* 0x0000000000007941 */ /* 0x000fea0003800000 */
.L_x_15720:
[----:B------:R-:W-:Y:S01]  /*28a80*/  IMAD.MOV.U32 R6, RZ, RZ, R14 ;  /* 0x000000ffff067224 */ /* 0x000fe200078e000e */
[----:B------:R-:W-:Y:S06]  /*28a90*/  BRA `(.L_x_15478) ;  /* 0xffffff8c00787947 */ /* 0x000fec000383ffff */
.L_x_15485:
[----:B-1----:R1:W4:Y:S02]  /*28aa0*/  SYNCS.PHASECHK.TRANS64.TRYWAIT P0, [R5+URZ+0x32420], R0 ;  /* 0x03242000050075a7 */ /* 0x002324000800017f */
[----:B----4-:R-:W-:Y:S05]  /*28ab0*/  @!P0 NANOSLEEP.SYNCS 0x989680 ;  /* 0x009896800000895d */ /* 0x010fea0003900000 */
[----:B------:R-:W4:Y:S02]  /*28ac0*/  @!P0 SYNCS.PHASECHK.TRANS64 P0, [R5+URZ+0x32420], R0 ;  /* 0x03242000050085a7 */ /* 0x000f24000800007f */
[----:B----4-:R-:W-:Y:S05]  /*28ad0*/  @!P0 BRA `(.L_x_15485) ;  /* 0xfffffffc00f08947 */ /* 0x010fea000383ffff */
[----:B------:R-:W-:Y:S05]  /*28ae0*/  BRA `(.L_x_15722) ;  /* 0xffffff9400d07947 */ /* 0x000fea000383ffff */
.L_x_15486:
        /* <DEDUP_REMOVED lines=11> */
.L_x_15724:
[----:B------:R-:W-:Y:S05]  /*28ba0*/  BSYNC B0 ;  /* 0x0000000000007941 */ /* 0x000fea0003800000 */
.L_x_15723:
[----:B------:R-:W-:Y:S05]  /*28bb0*/  BRA `(.L_x_15725) ;  /* 0xffffff9400b87947 */ /* 0x000fea000383ffff */
.L_x_15487:
[----:B------:R-:W-:Y:S01]  /*28bc0*/  BSSY B0, `(.L_x_15726) ;  /* 0x0000006000007945 */ /* 0x000fe20003800000 */
[----:B------:R-:W-:-:S07]  /*28bd0*/  IMAD.MOV.U32 R15, RZ, RZ, -0x1 ;  /* 0xffffffffff0f7424 */ /* 0x000fce00078e00ff */
[----:B0123--:R-:W-:Y:S05]  /*28be0*/  WARPSYNC.COLLECTIVE R15, `(.L_x_15727) ;  /* 0x000000000f0c7348 */ /* 0x00ffea0003c00000 */
[----:B------:R-:W-:Y:S02]  /*28bf0*/  ELECT P6, UR62, PT ;  /* 0x00000000003e782f */ /* 0x000fe400038c0000 */
[----:B------:R-:W-:Y:S01]  /*28c00*/  MOV R14, UR62 ;  /* 0x0000003e000e7c02 */ /* 0x000fe20008000f00 */
[----:B0123--:R-:W-:Y:S10]  /*28c10*/  ENDCOLLECTIVE ;  /* 0x000000000000791b */ /* 0x00fff40003800000 */
.L_x_15727:
[----:B------:R-:W-:Y:S05]  /*28c20*/  BSYNC B0 ;  /* 0x0000000000007941 */ /* 0x000fea0003800000 */
.L_x_15726:
[----:B------:R-:W-:Y:S05]  /*28c30*/  BRA `(.L_x_15728) ;  /* 0xffffff9400ac7947 */ /* 0x000fea000383ffff */
.L_x_15489:
[----:B-1----:R1:W4:Y:S02]  /*28c40*/  SYNCS.PHASECHK.TRANS64.TRYWAIT P1, [R3+URZ+0x32440], R2 ;  /* 0x03244002030075a7 */ /* 0x002324000802017f */
[----:B----4-:R-:W-:Y:S05]  /*28c50*/  @!P1 NANOSLEEP.SYNCS 0x989680 ;  /* 0x009896800000995d */ /* 0x010fea0003900000 */
[----:B------:R-:W4:Y:S02]  /*28c60*/  @!P1 SYNCS.PHASECHK.TRANS64 P1, [R3+URZ+0x32440], R2 ;  /* 0x03244002030095a7 */ /* 0x000f24000802007f */
[----:B----4-:R-:W-:Y:S05]  /*28c70*/  @!P1 BRA `(.L_x_15489) ;  /* 0xfffffffc00f09947 */ /* 0x010fea000383ffff */
[----:B------:R-:W-:Y:S05]  /*28c80*/  BRA `(.L_x_15729) ;  /* 0xffffff9400cc7947 */ /* 0x000fea000383ffff */
.L_x_15491:
[----:B----4-:R4:W0:Y:S02]  /*28c90*/  SYNCS.PHASECHK.TRANS64.TRYWAIT P1, [R25+URZ+0x32440], R0 ;  /* 0x03244000190075a7 */ /* 0x010824000802017f */
[----:B0-----:R-:W-:Y:S05]  /*28ca0*/  @!P1 NANOSLEEP.SYNCS 0x989680 ;  /* 0x009896800000995d */ /* 0x001fea0003900000 */
[----:B------:R-:W0:Y:S02]  /*28cb0*/  @!P1 SYNCS.PHASECHK.TRANS64 P1, [R25+URZ+0x32440], R0 ;  /* 0x03244000190095a7 */ /* 0x000e24000802007f */
[----:B0-----:R-:W-:Y:S05]  /*28cc0*/  @!P1 BRA `(.L_x_15491) ;  /* 0xfffffffc00f09947 */ /* 0x001fea000383ffff */
[----:B------:R-:W-:Y:S05]  /*28cd0*/  BRA `(.L_x_15730) ;  /* 0xffffff9400d87947 */ /* 0x000fea000383ffff */
.L_x_15493:
[----:B------:R0:W0:Y:S02]  /*28ce0*/  SYNCS.PHASECHK.TRANS64.TRYWAIT P1, [R3+URZ+0x32460], R2 ;  /* 0x03246002030075a7 */ /* 0x000024000802017f */
[----:B0-----:R-:W-:Y:S05]  /*28cf0*/  @!P1 NANOSLEEP.SYNCS 0x989680 ;  /* 0x009896800000995d */ /* 0x001fea0003900000 */
[----:B------:R-:W0:Y:S02]  /*28d00*/  @!P1 SYNCS.PHASECHK.TRANS64 P1, [R3+URZ+0x32460], R2 ;  /* 0x03246002030095a7 */ /* 0x000e24000802007f */
[----:B0-----:R-:W-:Y:S05]  /*28d10*/  @!P1 BRA `(.L_x_15493) ;  /* 0xfffffffc00f09947 */ /* 0x001fea000383ffff */
[----:B------:R-:W-:Y:S05]  /*28d20*/  BRA `(.L_x_15731) ;  /* 0xffffff9400d47947 */ /* 0x000fea000383ffff */
.L_x_15732:
        /* <DEDUP_REMOVED lines=13> */
.L_x_15786:


//--------------------- .nv.global.init           --------------------------
	.section	.nv.global.init,"aw",@progbits
.nv.global.init:
	.type		$str$23,@object
	.size		$str$23,($str$24 - $str$23)
$str$23:
        /*0000*/ 	.byte	0x28, 0x61, 0x64, 0x64, 0x72, 0x65, 0x73, 0x73, 0x20, 0x26, 0x20, 0x6d, 0x61, 0x73, 0x6b, 0x29
        /*0010*/ 	.byte	0x20, 0x3d, 0x3d, 0x20, 0x30, 0x00
	.type		$str$24,@object
	.size		$str$24,(__unnamed_11 - $str$24)
$str$24:
        /*0016*/ 	.byte	0x2f, 0x74, 0x6d, 0x70, 0x2f, 0x6f, 0x73, 0x73, 0x5f, 0x6b, 0x65, 0x72, 0x6e, 0x65, 0x6c, 0x73
        /*0026*/ 	.byte	0x5f, 0x73, 0x72, 0x63, 0x2f, 0x66, 0x6c, 0x61, 0x73, 0x68, 0x5f, 0x61, 0x74, 0x74, 0x65, 0x6e
        /*0036*/ 	.byte	0x74, 0x69, 0x6f, 0x6e, 0x2f, 0x63, 0x73, 0x72, 0x63, 0x2f, 0x63, 0x75, 0x74, 0x6c, 0x61, 0x73
        /*0046*/ 	.byte	0x73, 0x2f, 0x69, 0x6e, 0x63, 0x6c, 0x75, 0x64, 0x65, 0x2f, 0x63, 0x75, 0x74, 0x65, 0x2f, 0x70
        /*0056*/ 	.byte	0x6f, 0x69, 0x6e, 0x74, 0x65, 0x72, 0x5f, 0x66, 0x6c, 0x61, 0x67, 0x67, 0x65, 0x64, 0x2e, 0x68
        /*0066*/ 	.byte	0x70, 0x70, 0x00
	.type		__unnamed_11,@object
	.size		__unnamed_11,(__unnamed_4 - __unnamed_11)
__unnamed_11:
        /* <DEDUP_REMOVED lines=24> */
	.type		__unnamed_4,@object
	.size		__unnamed_4,(__unnamed_12 - __unnamed_4)
__unnamed_4:
        /* <DEDUP_REMOVED lines=24> */
        /*0369*/ 	.byte	0x00
	.type		__unnamed_12,@object
	.size		__unnamed_12,(__unnamed_7 - __unnamed_12)
__unnamed_12:
        /* <DEDUP_REMOVED lines=24> */
        /*04ea*/ 	.byte	0x26, 0x5d, 0x00
	.type		__unnamed_7,@object
	.size		__unnamed_7,(__unnamed_17 - __unnamed_7)
__unnamed_7:
        /* <DEDUP_REMOVED lines=25> */
	.type		__unnamed_17,@object
	.size		__unnamed_17,(__unnamed_5 - __unnamed_17)
__unnamed_17:
        /* <DEDUP_REMOVED lines=25> */
	.type		__unnamed_5,@object
	.size		__unnamed_5,(__unnamed_13 - __unnamed_5)
__unnamed_5:
        /* <DEDUP_REMOVED lines=25> */
	.type		__unnamed_13,@object
	.size		__unnamed_13,(__unnamed_6 - __unnamed_13)
__unnamed_13:
        /* <DEDUP_REMOVED lines=28> */
        /*0b39*/ 	.byte	0x34, 0x30, 0x39, 0x36, 0x3e, 0x3e, 0x3e, 0x3e, 0x3e, 0x5d, 0x00
	.type		__unnamed_6,@object
	.size		__unnamed_6,(__unnamed_8 - __unnamed_6)
__unnamed_6:
        /* <DEDUP_REMOVED lines=29> */
	.type		__unnamed_8,@object
	.size		__unnamed_8,(__unnamed_1 - __unnamed_8)
__unnamed_8:
        /* <DEDUP_REMOVED lines=28> */
        /*0ed0*/ 	.byte	0x34, 0x30, 0x39, 0x36, 0x3e, 0x3e, 0x3e, 0x3e, 0x3e, 0x20, 0x26, 0x5d, 0x00
	.type		__unnamed_1,@object
	.size		__unnamed_1,(__unnamed_9 - __unnamed_1)
__unnamed_1:
        /* <DEDUP_REMOVED lines=28> */
        /*109d*/ 	.byte	0x3c, 0x36, 0x31, 0x34, 0x34, 0x3e, 0x3e, 0x3e, 0x3e, 0x3e, 0x20, 0x26, 0x5d, 0x00
	.type		__unnamed_9,@object
	.size		__unnamed_9,(__unnamed_10 - __unnamed_9)
__unnamed_9:
        /* <DEDUP_REMOVED lines=28> */
        /*126b*/ 	.byte	0x3a, 0x43, 0x3c, 0x33, 0x32, 0x37, 0x36, 0x38, 0x3e, 0x3e, 0x3e, 0x3e, 0x3e, 0x5d, 0x00
	.type		__unnamed_10,@object
	.size		__unnamed_10,(__unnamed_3 - __unnamed_10)
__unnamed_10:
        /* <DEDUP_REMOVED lines=29> */
	.type		__unnamed_3,@object
	.size		__unnamed_3,(__unnamed_15 - __unnamed_3)
__unnamed_3:
        /* <DEDUP_REMOVED lines=29> */
	.type		__unnamed_15,@object
	.size		__unnamed_15,(__unnamed_16 - __unnamed_15)
__unnamed_15:
        /* <DEDUP_REMOVED lines=29> */
	.type		__unnamed_16,@object
	.size		__unnamed_16,(__unnamed_2 - __unnamed_16)
__unnamed_16:
        /* <DEDUP_REMOVED lines=29> */
	.type		__unnamed_2,@object
	.size		__unnamed_2,(__unnamed_18 - __unnamed_2)
__unnamed_2:
        /* <DEDUP_REMOVED lines=29> */
	.type		__unnamed_18,@object
	.size		__unnamed_18,(__unnamed_14 - __unnamed_18)
__unnamed_18:
        /* <DEDUP_REMOVED lines=29> */
	.type		__unnamed_14,@object
	.size		__unnamed_14,(.L_13 - __unnamed_14)
__unnamed_14:
        /* <DEDUP_REMOVED lines=29> */
        /*1f29*/ 	.byte	0x5d, 0x00
.L_13:


//--------------------- .nv.shared._ZN7cutlass13device_kernelIN5flash11enable_sm90INS1_16FlashAttnFwdSm90INS1_25CollectiveMainloopFwdSm90ILi2EN4cute5tupleIJNS5_1CILi1EEES8_S8_EEENS6_IJNS7_ILi128EEENS7_ILi96EEENS7_ILi192EEEEEELi128ENS_10bfloat16_tEfNS_4arch4Sm90ELb0ELb0ELb1ELb0ELb1ELb0ELb0ELb1ELb1ELb1ELb1ELb0EEENS1_21CollectiveEpilogueFwdINS6_IJSA_SA_SB_EEES9_SE_SG_Li256ELb0ELb1ELb1ELb0EEENS1_19SingleTileSchedulerILb0ELb1ELb1ELi128EEEEEEEEEvNT_6ParamsE --------------------------
	.section	.nv.shared._ZN7cutlass13device_kernelIN5flash11enable_sm90INS1_16FlashAttnFwdSm90INS1_25CollectiveMainloopFwdSm90ILi2EN4cute5tupleIJNS5_1CILi1EEES8_S8_EEENS6_IJNS7_ILi128EEENS7_ILi96EEENS7_ILi192EEEEEELi128ENS_10bfloat16_tEfNS_4arch4Sm90ELb0ELb0ELb1ELb0ELb1ELb0ELb0ELb1ELb1ELb1ELb1ELb0EEENS1_21CollectiveEpilogueFwdINS6_IJSA_SA_SB_EEES9_SE_SG_Li256ELb0ELb1ELb1ELb0EEENS1_19SingleTileSchedulerILb0ELb1ELb1ELi128EEEEEEEEEvNT_6ParamsE,"aw",@nobits
	.sectionflags	@""
	.align	16
	.zero		1024


//--------------------- .nv.shared.reserved.0     --------------------------
	.section	.nv.shared.reserved.0,"aw",@nobits
	.weak		__nv_reservedSMEM_offset_0_alias
	.size		__nv_reservedSMEM_offset_0_alias, 0, 0
	.other		__nv_reservedSMEM_offset_0_alias,@"STO_CUDA_RESERVED_SHARED STV_DEFAULT"
__nv_reservedSMEM_offset_0_alias:
	.zero		0


//--------------------- .nv.global                --------------------------
	.section	.nv.global,"aw",@nobits
.nv.global:
	.type		_ZN87_INTERNAL_fb8486b2_51_flash_fwd_hdimdiff_bf16_paged_split_softcap_sm90_cu_8761d306_44314cute1_E,@object
	.size		_ZN87_INTERNAL_fb8486b2_51_flash_fwd_hdimdiff_bf16_paged_split_softcap_sm90_cu_8761d306_44314cute1_E,(_ZN87_INTERNAL_fb8486b2_51_flash_fwd_hdimdiff_bf16_paged_split_softcap_sm90_cu_8761d306_44314cuda3std3__45__cpo6cbeginE - _ZN87_INTERNAL_fb8486b2_51_flash_fwd_hdimdiff_bf16_paged_split_softcap_sm90_cu_8761d306_44314cute1_E)
_ZN87_INTERNAL_fb8486b2_51_flash_fwd_hdimdiff_bf16_paged_split_softcap_sm90_cu_8761d306_44314cute1_E:
	.zero		1
	.type		_ZN87_INTERNAL_fb8486b2_51_flash_fwd_hdimdiff_bf16_paged_split_softcap_sm90_cu_8761d306_44314cuda3std3__45__cpo6cbeginE,@object
	.size		_ZN87_INTERNAL_fb8486b2_51_flash_fwd_hdimdiff_bf16_paged_split_softcap_sm90_cu_8761d306_44314cuda3std3__45__cpo6cbeginE,(_ZN87_INTERNAL_fb8486b2_51_flash_fwd_hdimdiff_bf16_paged_split_softcap_sm90_cu_8761d306_44314cuda3std3__48in_placeE - _ZN87_INTERNAL_fb8486b2_51_flash_fwd_hdimdiff_bf16_paged_split_softcap_sm90_cu_8761d306_44314cuda3std3__45__cpo6cbeginE)
_ZN87_INTERNAL_fb8486b2_51_flash_fwd_hdimdiff_bf16_paged_split_softcap_sm90_cu_8761d306_44314cuda3std3__45__cpo6cbeginE:
	.zero		1
	.type		_ZN87_INTERNAL_fb8486b2_51_flash_fwd_hdimdiff_bf16_paged_split_softcap_sm90_cu_8761d306_44314cuda3std3__48in_placeE,@object
	.size		_ZN87_INTERNAL_fb8486b2_51_flash_fwd_hdimdiff_bf16_paged_split_softcap_sm90_cu_8761d306_44314cuda3std3__48in_placeE,(_ZN87_INTERNAL_fb8486b2_51_flash_fwd_hdimdiff_bf16_paged_split_softcap_sm90_cu_8761d306_44314cuda3std6ranges3__45__cpo9iter_moveE - _ZN87_INTERNAL_fb8486b2_51_flash_fwd_hdimdiff_bf16_paged_split_softcap_sm90_cu_8761d306_44314cuda3std3__48in_placeE)
_ZN87_INTERNAL_fb8486b2_51_flash_fwd_hdimdiff_bf16_paged_split_softcap_sm90_cu_8761d306_44314cuda3std3__48in_placeE:
	.zero		1
	.type		_ZN87_INTERNAL_fb8486b2_51_flash_fwd_hdimdiff_bf16_paged_split_softcap_sm90_cu_8761d306_44314cuda3std6ranges3__45__cpo9iter_moveE,@object
	.size		_ZN87_INTERNAL_fb8486b2_51_flash_fwd_hdimdiff_bf16_paged_split_softcap_sm90_cu_8761d306_44314cuda3std6ranges3__45__cpo9iter_moveE,(_ZN87_INTERNAL_fb8486b2_51_flash_fwd_hdimdiff_bf16_paged_split_softcap_sm90_cu_8761d306_44314cuda3std3__45__cpo5beginE - _ZN87_INTERNAL_fb8486b2_51_flash_fwd_hdimdiff_bf16_paged_split_softcap_sm90_cu_8761d306_44314cuda3std6ranges3__45__cpo9iter_moveE)
_ZN87_INTERNAL_fb8486b2_51_flash_fwd_hdimdiff_bf16_paged_split_softcap_sm90_cu_8761d306_44314cuda3std6ranges3__45__cpo9iter_moveE:
	.zero		1
	.type		_ZN87_INTERNAL_fb8486b2_51_flash_fwd_hdimdiff_bf16_paged_split_softcap_sm90_cu_8761d306_44314cuda3std3__45__cpo5beginE,@object
	.size		_ZN87_INTERNAL_fb8486b2_51_flash_fwd_hdimdiff_bf16_paged_split_softcap_sm90_cu_8761d306_44314cuda3std3__45__cpo5beginE,(_ZN87_INTERNAL_fb8486b2_51_flash_fwd_hdimdiff_bf16_paged_split_softcap_sm90_cu_8761d306_44314cuda3std3__489_GLOBAL__N__fb8486b2_51_flash_fwd_hdimdiff_bf16_paged_split_softcap_sm90_cu_8761d306_44316ignoreE - _ZN87_INTERNAL_fb8486b2_51_flash_fwd_hdimdiff_bf16_paged_split_softcap_sm90_cu_8761d306_44314cuda3std3__45__cpo5beginE)
_ZN87_INTERNAL_fb8486b2_51_flash_fwd_hdimdiff_bf16_paged_split_softcap_sm90_cu_8761d306_44314cuda3std3__45__cpo5beginE:
	.zero		1
	.type		_ZN87_INTERNAL_fb8486b2_51_flash_fwd_hdimdiff_bf16_paged_split_softcap_sm90_cu_8761d306_44314cuda3std3__489_GLOBAL__N__fb8486b2_51_flash_fwd_hdimdiff_bf16_paged_split_softcap_sm90_cu_8761d306_44316ignoreE,@object
	.size		_ZN87_INTERNAL_fb8486b2_51_flash_fwd_hdimdiff_bf16_paged_split_softcap_sm90_cu_8761d306_44314cuda3std3__489_GLOBAL__N__fb8486b2_51_flash_fwd_hdimdiff_bf16_paged_split_softcap_sm90_cu_8761d306_44316ignoreE,(_ZN87_INTERNAL_fb8486b2_51_flash_fwd_hdimdiff_bf16_paged_split_softcap_sm90_cu_8761d306_44314cute7productE - _ZN87_INTERNAL_fb8486b2_51_flash_fwd_hdimdiff_bf16_paged_split_softcap_sm90_cu_8761d306_44314cuda3std3__489_GLOBAL__N__fb8486b2_51_flash_fwd_hdimdiff_bf16_paged_split_softcap_sm90_cu_8761d306_44316ignoreE)
_ZN87_INTERNAL_fb8486b2_51_flash_fwd_hdimdiff_bf16_paged_split_softcap_sm90_cu_8761d306_44314cuda3std3__489_GLOBAL__N__fb8486b2_51_flash_fwd_hdimdiff_bf16_paged_split_softcap_sm90_cu_8761d306_44316ignoreE:
	.zero		1
	.type		_ZN87_INTERNAL_fb8486b2_51_flash_fwd_hdimdiff_bf16_paged_split_softcap_sm90_cu_8761d306_44314cute7productE,@object
	.size		_ZN87_INTERNAL_fb8486b2_51_flash_fwd_hdimdiff_bf16_paged_split_softcap_sm90_cu_8761d306_44314cute7productE,(_ZN87_INTERNAL_fb8486b2_51_flash_fwd_hdimdiff_bf16_paged_split_softcap_sm90_cu_8761d306_44314cuda3std3__45__cpo3endE - _ZN87_INTERNAL_fb8486b2_51_flash_fwd_hdimdiff_bf16_paged_split_softcap_sm90_cu_8761d306_44314cute7productE)
_ZN87_INTERNAL_fb8486b2_51_flash_fwd_hdimdiff_bf16_paged_split_softcap_sm90_cu_8761d306_44314cute7productE:
	.zero		1
	.type		_ZN87_INTERNAL_fb8486b2_51_flash_fwd_hdimdiff_bf16_paged_split_softcap_sm90_cu_8761d306_44314cuda3std3__45__cpo3endE,@object
	.size		_ZN87_INTERNAL_fb8486b2_51_flash_fwd_hdimdiff_bf16_paged_split_softcap_sm90_cu_8761d306_44314cuda3std3__45__cpo3endE,(_ZN87_INTERNAL_fb8486b2_51_flash_fwd_hdimdiff_bf16_paged_split_softcap_sm90_cu_8761d306_44314cuda3std3__419piecewise_constructE - _ZN87_INTERNAL_fb8486b2_51_flash_fwd_hdimdiff_bf16_paged_split_softcap_sm90_cu_8761d306_44314cuda3std3__45__cpo3endE)
_ZN87_INTERNAL_fb8486b2_51_flash_fwd_hdimdiff_bf16_paged_split_softcap_sm90_cu_8761d306_44314cuda3std3__45__cpo3endE:
	.zero		1
	.type		_ZN87_INTERNAL_fb8486b2_51_flash_fwd_hdimdiff_bf16_paged_split_softcap_sm90_cu_8761d306_44314cuda3std3__419piecewise_constructE,@object
	.size		_ZN87_INTERNAL_fb8486b2_51_flash_fwd_hdimdiff_bf16_paged_split_softcap_sm90_cu_8761d306_44314cuda3std3__419piecewise_constructE,(_ZN87_INTERNAL_fb8486b2_51_flash_fwd_hdimdiff_bf16_paged_split_softcap_sm90_cu_8761d306_44314cuda3std3__45__cpo4cendE - _ZN87_INTERNAL_fb8486b2_51_flash_fwd_hdimdiff_bf16_paged_split_softcap_sm90_cu_8761d306_44314cuda3std3__419piecewise_constructE)
_ZN87_INTERNAL_fb8486b2_51_flash_fwd_hdimdiff_bf16_paged_split_softcap_sm90_cu_8761d306_44314cuda3std3__419piecewise_constructE:
	.zero		1
	.type		_ZN87_INTERNAL_fb8486b2_51_flash_fwd_hdimdiff_bf16_paged_split_softcap_sm90_cu_8761d306_44314cuda3std3__45__cpo4cendE,@object
	.size		_ZN87_INTERNAL_fb8486b2_51_flash_fwd_hdimdiff_bf16_paged_split_softcap_sm90_cu_8761d306_44314cuda3std3__45__cpo4cendE,(_ZN87_INTERNAL_fb8486b2_51_flash_fwd_hdimdiff_bf16_paged_split_softcap_sm90_cu_8761d306_44314cuda3std6ranges3__45__cpo4swapE - _ZN87_INTERNAL_fb8486b2_51_flash_fwd_hdimdiff_bf16_paged_split_softcap_sm90_cu_8761d306_44314cuda3std3__45__cpo4cendE)
_ZN87_INTERNAL_fb8486b2_51_flash_fwd_hdimdiff_bf16_paged_split_softcap_sm90_cu_8761d306_44314cuda3std3__45__cpo4cendE:
	.zero		1
	.type		_ZN87_INTERNAL_fb8486b2_51_flash_fwd_hdimdiff_bf16_paged_split_softcap_sm90_cu_8761d306_44314cuda3std6ranges3__45__cpo4swapE,@object
	.size		_ZN87_INTERNAL_fb8486b2_51_flash_fwd_hdimdiff_bf16_paged_split_softcap_sm90_cu_8761d306_44314cuda3std6ranges3__45__cpo4swapE,(.L_25 - _ZN87_INTERNAL_fb8486b2_51_flash_fwd_hdimdiff_bf16_paged_split_softcap_sm90_cu_8761d306_44314cuda3std6ranges3__45__cpo4swapE)
_ZN87_INTERNAL_fb8486b2_51_flash_fwd_hdimdiff_bf16_paged_split_softcap_sm90_cu_8761d306_44314cuda3std6ranges3__45__cpo4swapE:
	.zero		1
.L_25:


//--------------------- .nv.shared._ZN7cutlass13device_kernelIN5flash11enable_sm90INS1_16FlashAttnFwdSm90INS1_25CollectiveMainloopFwdSm90ILi2EN4cute5tupleIJNS5_1CILi1EEES8_S8_EEENS6_IJNS7_ILi128EEENS7_ILi96EEENS7_ILi192EEEEEELi128ENS_10bfloat16_tEfNS_4arch4Sm90ELb0ELb0ELb1ELb1ELb1ELb0ELb0ELb1ELb1ELb1ELb1ELb0EEENS1_21CollectiveEpilogueFwdINS6_IJSA_SA_SB_EEES9_SE_SG_Li256ELb1ELb1ELb1ELb0EEENS1_36VarlenDynamicPersistentTileSchedulerILi128ELi96ELi256ELi128ELb1ELb1ELb1ELb0ELb1ELb1EEEEEEEEEvNT_6ParamsE --------------------------
	.section	.nv.shared._ZN7cutlass13device_kernelIN5flash11enable_sm90INS1_16FlashAttnFwdSm90INS1_25CollectiveMainloopFwdSm90ILi2EN4cute5tupleIJNS5_1CILi1EEES8_S8_EEENS6_IJNS7_ILi128EEENS7_ILi96EEENS7_ILi192EEEEEELi128ENS_10bfloat16_tEfNS_4arch4Sm90ELb0ELb0ELb1ELb1ELb1ELb0ELb0ELb1ELb1ELb1ELb1ELb0EEENS1_21CollectiveEpilogueFwdINS6_IJSA_SA_SB_EEES9_SE_SG_Li256ELb1ELb1ELb1ELb0EEENS1_36VarlenDynamicPersistentTileSchedulerILi128ELi96ELi256ELi128ELb1ELb1ELb1ELb0ELb1ELb1EEEEEEEEEvNT_6ParamsE,"aw",@nobits
	.sectionflags	@""
	.align	16
	.zero		1024


//--------------------- .nv.shared._ZN7cutlass13device_kernelIN5flash11enable_sm90INS1_16FlashAttnFwdSm90INS1_25CollectiveMainloopFwdSm90ILi2EN4cute5tupleIJNS5_1CILi1EEES8_S8_EEENS6_IJNS7_ILi128EEENS7_ILi96EEENS7_ILi192EEEEEELi128ENS_10bfloat16_tEfNS_4arch4Sm90ELb0ELb0ELb1ELb1ELb1ELb1ELb0ELb1ELb1ELb1ELb1ELb0EEENS1_21CollectiveEpilogueFwdINS6_IJSA_SA_SB_EEES9_SE_SG_Li256ELb1ELb1ELb1ELb0EEENS1_36VarlenDynamicPersistentTileSchedulerILi128ELi96ELi256ELi128ELb1ELb1ELb1ELb0ELb1ELb1EEEEEEEEEvNT_6ParamsE --------------------------
	.section	.nv.shared._ZN7cutlass13device_kernelIN5flash11enable_sm90INS1_16FlashAttnFwdSm90INS1_25CollectiveMainloopFwdSm90ILi2EN4cute5tupleIJNS5_1CILi1EEES8_S8_EEENS6_IJNS7_ILi128EEENS7_ILi96EEENS7_ILi192EEEEEELi128ENS_10bfloat16_tEfNS_4arch4Sm90ELb0ELb0ELb1ELb1ELb1ELb1ELb0ELb1ELb1ELb1ELb1ELb0EEENS1_21CollectiveEpilogueFwdINS6_IJSA_SA_SB_EEES9_SE_SG_Li256ELb1ELb1ELb1ELb0EEENS1_36VarlenDynamicPersistentTileSchedulerILi128ELi96ELi256ELi128ELb1ELb1ELb1ELb0ELb1ELb1EEEEEEEEEvNT_6ParamsE,"aw",@nobits
	.sectionflags	@""
	.align	16
	.zero		1024


//--------------------- .nv.shared._ZN7cutlass13device_kernelIN5flash11enable_sm90INS1_16FlashAttnFwdSm90INS1_25CollectiveMainloopFwdSm90ILi2EN4cute5tupleIJNS5_1CILi1EEES8_S8_EEENS6_IJNS7_ILi128EEENS7_ILi96EEENS7_ILi192EEEEEELi128ENS_10bfloat16_tEfNS_4arch4Sm90ELb0ELb1ELb1ELb0ELb1ELb0ELb0ELb1ELb1ELb1ELb1ELb0EEENS1_21CollectiveEpilogueFwdINS6_IJSA_SA_SB_EEES9_SE_SG_Li256ELb0ELb1ELb1ELb0EEENS1_19SingleTileSchedulerILb0ELb1ELb1ELi128EEEEEEEEEvNT_6ParamsE --------------------------
	.section	.nv.shared._ZN7cutlass13device_kernelIN5flash11enable_sm90INS1_16FlashAttnFwdSm90INS1_25CollectiveMainloopFwdSm90ILi2EN4cute5tupleIJNS5_1CILi1EEES8_S8_EEENS6_IJNS7_ILi128EEENS7_ILi96EEENS7_ILi192EEEEEELi128ENS_10bfloat16_tEfNS_4arch4Sm90ELb0ELb1ELb1ELb0ELb1ELb0ELb0ELb1ELb1ELb1ELb1ELb0EEENS1_21CollectiveEpilogueFwdINS6_IJSA_SA_SB_EEES9_SE_SG_Li256ELb0ELb1ELb1ELb0EEENS1_19SingleTileSchedulerILb0ELb1ELb1ELi128EEEEEEEEEvNT_6ParamsE,"aw",@nobits
	.sectionflags	@""
	.align	16
	.zero		1024


//--------------------- .nv.shared._ZN7cutlass13device_kernelIN5flash11enable_sm90INS1_16FlashAttnFwdSm90INS1_25CollectiveMainloopFwdSm90ILi2EN4cute5tupleIJNS5_1CILi1EEES8_S8_EEENS6_IJNS7_ILi128EEENS7_ILi96EEENS7_ILi192EEEEEELi128ENS_10bfloat16_tEfNS_4arch4Sm90ELb0ELb1ELb1ELb1ELb1ELb0ELb0ELb1ELb1ELb1ELb1ELb0EEENS1_21CollectiveEpilogueFwdINS6_IJSA_SA_SB_EEES9_SE_SG_Li256ELb1ELb1ELb1ELb0EEENS1_36VarlenDynamicPersistentTileSchedulerILi128ELi96ELi256ELi128ELb1ELb1ELb1ELb1ELb0ELb1EEEEEEEEEvNT_6ParamsE --------------------------
	.section	.nv.shared._ZN7cutlass13device_kernelIN5flash11enable_sm90INS1_16FlashAttnFwdSm90INS1_25CollectiveMainloopFwdSm90ILi2EN4cute5tupleIJNS5_1CILi1EEES8_S8_EEENS6_IJNS7_ILi128EEENS7_ILi96EEENS7_ILi192EEEEEELi128ENS_10bfloat16_tEfNS_4arch4Sm90ELb0ELb1ELb1ELb1ELb1ELb0ELb0ELb1ELb1ELb1ELb1ELb0EEENS1_21CollectiveEpilogueFwdINS6_IJSA_SA_SB_EEES9_SE_SG_Li256ELb1ELb1ELb1ELb0EEENS1_36VarlenDynamicPersistentTileSchedulerILi128ELi96ELi256ELi128ELb1ELb1ELb1ELb1ELb0ELb1EEEEEEEEEvNT_6ParamsE,"aw",@nobits
	.sectionflags	@""
	.align	16
	.zero		1024


//--------------------- .nv.shared._ZN7cutlass13device_kernelIN5flash11enable_sm90INS1_16FlashAttnFwdSm90INS1_25CollectiveMainloopFwdSm90ILi2EN4cute5tupleIJNS5_1CILi1EEES8_S8_EEENS6_IJNS7_ILi128EEENS7_ILi96EEENS7_ILi192EEEEEELi128ENS_10bfloat16_tEfNS_4arch4Sm90ELb0ELb1ELb1ELb1ELb1ELb1ELb0ELb1ELb1ELb1ELb1ELb0EEENS1_21CollectiveEpilogueFwdINS6_IJSA_SA_SB_EEES9_SE_SG_Li256ELb1ELb1ELb1ELb0EEENS1_36VarlenDynamicPersistentTileSchedulerILi128ELi96ELi256ELi128ELb1ELb1ELb1ELb1ELb0ELb1EEEEEEEEEvNT_6ParamsE --------------------------
	.section	.nv.shared._ZN7cutlass13device_kernelIN5flash11enable_sm90INS1_16FlashAttnFwdSm90INS1_25CollectiveMainloopFwdSm90ILi2EN4cute5tupleIJNS5_1CILi1EEES8_S8_EEENS6_IJNS7_ILi128EEENS7_ILi96EEENS7_ILi192EEEEEELi128ENS_10bfloat16_tEfNS_4arch4Sm90ELb0ELb1ELb1ELb1ELb1ELb1ELb0ELb1ELb1ELb1ELb1ELb0EEENS1_21CollectiveEpilogueFwdINS6_IJSA_SA_SB_EEES9_SE_SG_Li256ELb1ELb1ELb1ELb0EEENS1_36VarlenDynamicPersistentTileSchedulerILi128ELi96ELi256ELi128ELb1ELb1ELb1ELb1ELb0ELb1EEEEEEEEEvNT_6ParamsE,"aw",@nobits
	.sectionflags	@""
	.align	16
	.zero		1024


//--------------------- .nv.shared._ZN7cutlass13device_kernelIN5flash11enable_sm90INS1_16FlashAttnFwdSm90INS1_25CollectiveMainloopFwdSm90ILi2EN4cute5tupleIJNS5_1CILi1EEES8_S8_EEENS6_IJNS7_ILi128EEENS7_ILi96EEENS7_ILi192EEEEEELi128ENS_10bfloat16_tEfNS_4arch4Sm90ELb1ELb0ELb1ELb0ELb1ELb0ELb0ELb1ELb1ELb1ELb1ELb0EEENS1_21CollectiveEpilogueFwdINS6_IJSA_SA_SB_EEES9_SE_SG_Li256ELb0ELb1ELb1ELb0EEENS1_19SingleTileSchedulerILb0ELb1ELb1ELi128EEEEEEEEEvNT_6ParamsE --------------------------
	.section	.nv.shared._ZN7cutlass13device_kernelIN5flash11enable_sm90INS1_16FlashAttnFwdSm90INS1_25CollectiveMainloopFwdSm90ILi2EN4cute5tupleIJNS5_1CILi1EEES8_S8_EEENS6_IJNS7_ILi128EEENS7_ILi96EEENS7_ILi192EEEEEELi128ENS_10bfloat16_tEfNS_4arch4Sm90ELb1ELb0ELb1ELb0ELb1ELb0ELb0ELb1ELb1ELb1ELb1ELb0EEENS1_21CollectiveEpilogueFwdINS6_IJSA_SA_SB_EEES9_SE_SG_Li256ELb0ELb1ELb1ELb0EEENS1_19SingleTileSchedulerILb0ELb1ELb1ELi128EEEEEEEEEvNT_6ParamsE,"aw",@nobits
	.sectionflags	@""
	.align	16
	.zero		1024


//--------------------- .nv.shared._ZN7cutlass13device_kernelIN5flash11enable_sm90INS1_16FlashAttnFwdSm90INS1_25CollectiveMainloopFwdSm90ILi2EN4cute5tupleIJNS5_1CILi1EEES8_S8_EEENS6_IJNS7_ILi128EEENS7_ILi96EEENS7_ILi192EEEEEELi128ENS_10bfloat16_tEfNS_4arch4Sm90ELb1ELb0ELb1ELb1ELb1ELb0ELb0ELb1ELb1ELb1ELb1ELb0EEENS1_21CollectiveEpilogueFwdINS6_IJSA_SA_SB_EEES9_SE_SG_Li256ELb1ELb1ELb1ELb0EEENS1_36VarlenDynamicPersistentTileSchedulerILi128ELi96ELi256ELi128ELb1ELb1ELb1ELb1ELb1ELb1EEEEEEEEEvNT_6ParamsE --------------------------
	.section	.nv.shared._ZN7cutlass13device_kernelIN5flash11enable_sm90INS1_16FlashAttnFwdSm90INS1_25CollectiveMainloopFwdSm90ILi2EN4cute5tupleIJNS5_1CILi1EEES8_S8_EEENS6_IJNS7_ILi128EEENS7_ILi96EEENS7_ILi192EEEEEELi128ENS_10bfloat16_tEfNS_4arch4Sm90ELb1ELb0ELb1ELb1ELb1ELb0ELb0ELb1ELb1ELb1ELb1ELb0EEENS1_21CollectiveEpilogueFwdINS6_IJSA_SA_SB_EEES9_SE_SG_Li256ELb1ELb1ELb1ELb0EEENS1_36VarlenDynamicPersistentTileSchedulerILi128ELi96ELi256ELi128ELb1ELb1ELb1ELb1ELb1ELb1EEEEEEEEEvNT_6ParamsE,"aw",@nobits
	.sectionflags	@""
	.align	16
	.zero		1024


//--------------------- .nv.shared._ZN7cutlass13device_kernelIN5flash11enable_sm90INS1_16FlashAttnFwdSm90INS1_25CollectiveMainloopFwdSm90ILi2EN4cute5tupleIJNS5_1CILi1EEES8_S8_EEENS6_IJNS7_ILi128EEENS7_ILi96EEENS7_ILi192EEEEEELi128ENS_10bfloat16_tEfNS_4arch4Sm90ELb1ELb0ELb1ELb1ELb1ELb1ELb0ELb1ELb1ELb1ELb1ELb0EEENS1_21CollectiveEpilogueFwdINS6_IJSA_SA_SB_EEES9_SE_SG_Li256ELb1ELb1ELb1ELb0EEENS1_36VarlenDynamicPersistentTileSchedulerILi128ELi96ELi256ELi128ELb1ELb1ELb1ELb1ELb1ELb1EEEEEEEEEvNT_6ParamsE --------------------------
	.section	.nv.shared._ZN7cutlass13device_kernelIN5flash11enable_sm90INS1_16FlashAttnFwdSm90INS1_25CollectiveMainloopFwdSm90ILi2EN4cute5tupleIJNS5_1CILi1EEES8_S8_EEENS6_IJNS7_ILi128EEENS7_ILi96EEENS7_ILi192EEEEEELi128ENS_10bfloat16_tEfNS_4arch4Sm90ELb1ELb0ELb1ELb1ELb1ELb1ELb0ELb1ELb1ELb1ELb1ELb0EEENS1_21CollectiveEpilogueFwdINS6_IJSA_SA_SB_EEES9_SE_SG_Li256ELb1ELb1ELb1ELb0EEENS1_36VarlenDynamicPersistentTileSchedulerILi128ELi96ELi256ELi128ELb1ELb1ELb1ELb1ELb1ELb1EEEEEEEEEvNT_6ParamsE,"aw",@nobits
	.sectionflags	@""
	.align	16
	.zero		1024


//--------------------- .nv.shared._ZN7cutlass13device_kernelIN5flash11enable_sm90INS1_16FlashAttnFwdSm90INS1_25CollectiveMainloopFwdSm90ILi2EN4cute5tupleIJNS5_1CILi1EEES8_S8_EEENS6_IJNS7_ILi64EEESA_SA_EEELi512ENS_10bfloat16_tEfNS_4arch4Sm90ELb0ELb0ELb1ELb0ELb1ELb0ELb0ELb0ELb0ELb1ELb1ELb0EEENS1_21CollectiveEpilogueFwdINS6_IJSA_NS7_ILi512EEESA_EEES9_SC_SE_Li256ELb0ELb1ELb1ELb0EEENS1_19SingleTileSchedulerILb0ELb1ELb1ELi64EEEEEEEEEvNT_6ParamsE --------------------------
	.section	.nv.shared._ZN7cutlass13device_kernelIN5flash11enable_sm90INS1_16FlashAttnFwdSm90INS1_25CollectiveMainloopFwdSm90ILi2EN4cute5tupleIJNS5_1CILi1EEES8_S8_EEENS6_IJNS7_ILi64EEESA_SA_EEELi512ENS_10bfloat16_tEfNS_4arch4Sm90ELb0ELb0ELb1ELb0ELb1ELb0ELb0ELb0ELb0ELb1ELb1ELb0EEENS1_21CollectiveEpilogueFwdINS6_IJSA_NS7_ILi512EEESA_EEES9_SC_SE_Li256ELb0ELb1ELb1ELb0EEENS1_19SingleTileSchedulerILb0ELb1ELb1ELi64EEEEEEEEEvNT_6ParamsE,"aw",@nobits
	.sectionflags	@""
	.align	16
	.zero		1024


//--------------------- .nv.shared._ZN7cutlass13device_kernelIN5flash11enable_sm90INS1_16FlashAttnFwdSm90INS1_25CollectiveMainloopFwdSm90ILi2EN4cute5tupleIJNS5_1CILi1EEES8_S8_EEENS6_IJNS7_ILi64EEESA_SA_EEELi512ENS_10bfloat16_tEfNS_4arch4Sm90ELb0ELb0ELb1ELb0ELb1ELb0ELb1ELb0ELb0ELb1ELb1ELb0EEENS1_21CollectiveEpilogueFwdINS6_IJSA_NS7_ILi512EEESA_EEES9_SC_SE_Li256ELb0ELb1ELb1ELb0EEENS1_19SingleTileSchedulerILb0ELb1ELb1ELi64EEEEEEEEEvNT_6ParamsE --------------------------
	.section	.nv.shared._ZN7cutlass13device_kernelIN5flash11enable_sm90INS1_16FlashAttnFwdSm90INS1_25CollectiveMainloopFwdSm90ILi2EN4cute5tupleIJNS5_1CILi1EEES8_S8_EEENS6_IJNS7_ILi64EEESA_SA_EEELi512ENS_10bfloat16_tEfNS_4arch4Sm90ELb0ELb0ELb1ELb0ELb1ELb0ELb1ELb0ELb0ELb1ELb1ELb0EEENS1_21CollectiveEpilogueFwdINS6_IJSA_NS7_ILi512EEESA_EEES9_SC_SE_Li256ELb0ELb1ELb1ELb0EEENS1_19SingleTileSchedulerILb0ELb1ELb1ELi64EEEEEEEEEvNT_6ParamsE,"aw",@nobits
	.sectionflags	@""
	.align	16
	.zero		1024


//--------------------- .nv.shared._ZN7cutlass13device_kernelIN5flash11enable_sm90INS1_16FlashAttnFwdSm90INS1_25CollectiveMainloopFwdSm90ILi2EN4cute5tupleIJNS5_1CILi1EEES8_S8_EEENS6_IJNS7_ILi64EEESA_SA_EEELi512ENS_10bfloat16_tEfNS_4arch4Sm90ELb0ELb0ELb1ELb1ELb1ELb0ELb0ELb0ELb0ELb1ELb1ELb0EEENS1_21CollectiveEpilogueFwdINS6_IJSA_NS7_ILi512EEESA_EEES9_SC_SE_Li256ELb1ELb1ELb1ELb0EEENS1_36VarlenDynamicPersistentTileSchedulerILi64ELi64ELi256ELi128ELb1ELb1ELb1ELb0ELb1ELb1EEEEEEEEEvNT_6ParamsE --------------------------
	.section	.nv.shared._ZN7cutlass13device_kernelIN5flash11enable_sm90INS1_16FlashAttnFwdSm90INS1_25CollectiveMainloopFwdSm90ILi2EN4cute5tupleIJNS5_1CILi1EEES8_S8_EEENS6_IJNS7_ILi64EEESA_SA_EEELi512ENS_10bfloat16_tEfNS_4arch4Sm90ELb0ELb0ELb1ELb1ELb1ELb0ELb0ELb0ELb0ELb1ELb1ELb0EEENS1_21CollectiveEpilogueFwdINS6_IJSA_NS7_ILi512EEESA_EEES9_SC_SE_Li256ELb1ELb1ELb1ELb0EEENS1_36VarlenDynamicPersistentTileSchedulerILi64ELi64ELi256ELi128ELb1ELb1ELb1ELb0ELb1ELb1EEEEEEEEEvNT_6ParamsE,"aw",@nobits
	.sectionflags	@""
	.align	16
	.zero		1024


//--------------------- .nv.shared._ZN7cutlass13device_kernelIN5flash11enable_sm90INS1_16FlashAttnFwdSm90INS1_25CollectiveMainloopFwdSm90ILi2EN4cute5tupleIJNS5_1CILi1EEES8_S8_EEENS6_IJNS7_ILi64EEESA_SA_EEELi512ENS_10bfloat16_tEfNS_4arch4Sm90ELb0ELb0ELb1ELb1ELb1ELb1ELb0ELb0ELb0ELb1ELb1ELb0EEENS1_21CollectiveEpilogueFwdINS6_IJSA_NS7_ILi512EEESA_EEES9_SC_SE_Li256ELb1ELb1ELb1ELb0EEENS1_36VarlenDynamicPersistentTileSchedulerILi64ELi64ELi256ELi128ELb1ELb1ELb1ELb0ELb1ELb1EEEEEEEEEvNT_6ParamsE --------------------------
	.section	.nv.shared._ZN7cutlass13device_kernelIN5flash11enable_sm90INS1_16FlashAttnFwdSm90INS1_25CollectiveMainloopFwdSm90ILi2EN4cute5tupleIJNS5_1CILi1EEES8_S8_EEENS6_IJNS7_ILi64EEESA_SA_EEELi512ENS_10bfloat16_tEfNS_4arch4Sm90ELb0ELb0ELb1ELb1ELb1ELb1ELb0ELb0ELb0ELb1ELb1ELb0EEENS1_21CollectiveEpilogueFwdINS6_IJSA_NS7_ILi512EEESA_EEES9_SC_SE_Li256ELb1ELb1ELb1ELb0EEENS1_36VarlenDynamicPersistentTileSchedulerILi64ELi64ELi256ELi128ELb1ELb1ELb1ELb0ELb1ELb1EEEEEEEEEvNT_6ParamsE,"aw",@nobits
	.sectionflags	@""
	.align	16
	.zero		1024


//--------------------- .nv.shared._ZN7cutlass13device_kernelIN5flash11enable_sm90INS1_16FlashAttnFwdSm90INS1_25CollectiveMainloopFwdSm90ILi2EN4cute5tupleIJNS5_1CILi1EEES8_S8_EEENS6_IJNS7_ILi64EEESA_SA_EEELi512ENS_10bfloat16_tEfNS_4arch4Sm90ELb0ELb0ELb1ELb1ELb1ELb0ELb1ELb0ELb0ELb1ELb1ELb0EEENS1_21CollectiveEpilogueFwdINS6_IJSA_NS7_ILi512EEESA_EEES9_SC_SE_Li256ELb1ELb1ELb1ELb0EEENS1_36VarlenDynamicPersistentTileSchedulerILi64ELi64ELi256ELi128ELb1ELb1ELb1ELb0ELb1ELb1EEEEEEEEEvNT_6ParamsE --------------------------
	.section	.nv.shared._ZN7cutlass13device_kernelIN5flash11enable_sm90INS1_16FlashAttnFwdSm90INS1_25CollectiveMainloopFwdSm90ILi2EN4cute5tupleIJNS5_1CILi1EEES8_S8_EEENS6_IJNS7_ILi64EEESA_SA_EEELi512ENS_10bfloat16_tEfNS_4arch4Sm90ELb0ELb0ELb1ELb1ELb1ELb0ELb1ELb0ELb0ELb1ELb1ELb0EEENS1_21CollectiveEpilogueFwdINS6_IJSA_NS7_ILi512EEESA_EEES9_SC_SE_Li256ELb1ELb1ELb1ELb0EEENS1_36VarlenDynamicPersistentTileSchedulerILi64ELi64ELi256ELi128ELb1ELb1ELb1ELb0ELb1ELb1EEEEEEEEEvNT_6ParamsE,"aw",@nobits
	.sectionflags	@""
	.align	16
	.zero		1024


//--------------------- .nv.shared._ZN7cutlass13device_kernelIN5flash11enable_sm90INS1_16FlashAttnFwdSm90INS1_25CollectiveMainloopFwdSm90ILi2EN4cute5tupleIJNS5_1CILi1EEES8_S8_EEENS6_IJNS7_ILi64EEESA_SA_EEELi512ENS_10bfloat16_tEfNS_4arch4Sm90ELb0ELb0ELb1ELb1ELb1ELb1ELb1ELb0ELb0ELb1ELb1ELb0EEENS1_21CollectiveEpilogueFwdINS6_IJSA_NS7_ILi512EEESA_EEES9_SC_SE_Li256ELb1ELb1ELb1ELb0EEENS1_36VarlenDynamicPersistentTileSchedulerILi64ELi64ELi256ELi128ELb1ELb1ELb1ELb0ELb1ELb1EEEEEEEEEvNT_6ParamsE --------------------------
	.section	.nv.shared._ZN7cutlass13device_kernelIN5flash11enable_sm90INS1_16FlashAttnFwdSm90INS1_25CollectiveMainloopFwdSm90ILi2EN4cute5tupleIJNS5_1CILi1EEES8_S8_EEENS6_IJNS7_ILi64EEESA_SA_EEELi512ENS_10bfloat16_tEfNS_4arch4Sm90ELb0ELb0ELb1ELb1ELb1ELb1ELb1ELb0ELb0ELb1ELb1ELb0EEENS1_21CollectiveEpilogueFwdINS6_IJSA_NS7_ILi512EEESA_EEES9_SC_SE_Li256ELb1ELb1ELb1ELb0EEENS1_36VarlenDynamicPersistentTileSchedulerILi64ELi64ELi256ELi128ELb1ELb1ELb1ELb0ELb1ELb1EEEEEEEEEvNT_6ParamsE,"aw",@nobits
	.sectionflags	@""
	.align	16
	.zero		1024


//--------------------- .nv.shared._ZN7cutlass13device_kernelIN5flash11enable_sm90INS1_16FlashAttnFwdSm90INS1_25CollectiveMainloopFwdSm90ILi2EN4cute5tupleIJNS5_1CILi1EEES8_S8_EEENS6_IJNS7_ILi64EEESA_SA_EEELi512ENS_10bfloat16_tEfNS_4arch4Sm90ELb0ELb1ELb1ELb0ELb1ELb0ELb0ELb0ELb0ELb1ELb1ELb0EEENS1_21CollectiveEpilogueFwdINS6_IJSA_NS7_ILi512EEESA_EEES9_SC_SE_Li256ELb0ELb1ELb1ELb0EEENS1_19SingleTileSchedulerILb0ELb1ELb1ELi64EEEEEEEEEvNT_6ParamsE --------------------------
	.section	.nv.shared._ZN7cutlass13device_kernelIN5flash11enable_sm90INS1_16FlashAttnFwdSm90INS1_25CollectiveMainloopFwdSm90ILi2EN4cute5tupleIJNS5_1CILi1EEES8_S8_EEENS6_IJNS7_ILi64EEESA_SA_EEELi512ENS_10bfloat16_tEfNS_4arch4Sm90ELb0ELb1ELb1ELb0ELb1ELb0ELb0ELb0ELb0ELb1ELb1ELb0EEENS1_21CollectiveEpilogueFwdINS6_IJSA_NS7_ILi512EEESA_EEES9_SC_SE_Li256ELb0ELb1ELb1ELb0EEENS1_19SingleTileSchedulerILb0ELb1ELb1ELi64EEEEEEEEEvNT_6ParamsE,"aw",@nobits
	.sectionflags	@""
	.align	16
	.zero		1024


//--------------------- .nv.shared._ZN7cutlass13device_kernelIN5flash11enable_sm90INS1_16FlashAttnFwdSm90INS1_25CollectiveMainloopFwdSm90ILi2EN4cute5tupleIJNS5_1CILi1EEES8_S8_EEENS6_IJNS7_ILi64EEESA_SA_EEELi512ENS_10bfloat16_tEfNS_4arch4Sm90ELb0ELb1ELb1ELb0ELb1ELb0ELb1ELb0ELb0ELb1ELb1ELb0EEENS1_21CollectiveEpilogueFwdINS6_IJSA_NS7_ILi512EEESA_EEES9_SC_SE_Li256ELb0ELb1ELb1ELb0EEENS1_19SingleTileSchedulerILb0ELb1ELb1ELi64EEEEEEEEEvNT_6ParamsE --------------------------
	.section	.nv.shared._ZN7cutlass13device_kernelIN5flash11enable_sm90INS1_16FlashAttnFwdSm90INS1_25CollectiveMainloopFwdSm90ILi2EN4cute5tupleIJNS5_1CILi1EEES8_S8_EEENS6_IJNS7_ILi64EEESA_SA_EEELi512ENS_10bfloat16_tEfNS_4arch4Sm90ELb0ELb1ELb1ELb0ELb1ELb0ELb1ELb0ELb0ELb1ELb1ELb0EEENS1_21CollectiveEpilogueFwdINS6_IJSA_NS7_ILi512EEESA_EEES9_SC_SE_Li256ELb0ELb1ELb1ELb0EEENS1_19SingleTileSchedulerILb0ELb1ELb1ELi64EEEEEEEEEvNT_6ParamsE,"aw",@nobits
	.sectionflags	@""
	.align	16
	.zero		1024


//--------------------- .nv.shared._ZN7cutlass13device_kernelIN5flash11enable_sm90INS1_16FlashAttnFwdSm90INS1_25CollectiveMainloopFwdSm90ILi2EN4cute5tupleIJNS5_1CILi1EEES8_S8_EEENS6_IJNS7_ILi64EEESA_SA_EEELi512ENS_10bfloat16_tEfNS_4arch4Sm90ELb0ELb1ELb1ELb1ELb1ELb0ELb0ELb0ELb0ELb1ELb1ELb0EEENS1_21CollectiveEpilogueFwdINS6_IJSA_NS7_ILi512EEESA_EEES9_SC_SE_Li256ELb1ELb1ELb1ELb0EEENS1_36VarlenDynamicPersistentTileSchedulerILi64ELi64ELi256ELi128ELb1ELb1ELb1ELb1ELb0ELb1EEEEEEEEEvNT_6ParamsE --------------------------
	.section	.nv.shared._ZN7cutlass13device_kernelIN5flash11enable_sm90INS1_16FlashAttnFwdSm90INS1_25CollectiveMainloopFwdSm90ILi2EN4cute5tupleIJNS5_1CILi1EEES8_S8_EEENS6_IJNS7_ILi64EEESA_SA_EEELi512ENS_10bfloat16_tEfNS_4arch4Sm90ELb0ELb1ELb1ELb1ELb1ELb0ELb0ELb0ELb0ELb1ELb1ELb0EEENS1_21CollectiveEpilogueFwdINS6_IJSA_NS7_ILi512EEESA_EEES9_SC_SE_Li256ELb1ELb1ELb1ELb0EEENS1_36VarlenDynamicPersistentTileSchedulerILi64ELi64ELi256ELi128ELb1ELb1ELb1ELb1ELb0ELb1EEEEEEEEEvNT_6ParamsE,"aw",@nobits
	.sectionflags	@""
	.align	16
	.zero		1024


//--------------------- .nv.shared._ZN7cutlass13device_kernelIN5flash11enable_sm90INS1_16FlashAttnFwdSm90INS1_25CollectiveMainloopFwdSm90ILi2EN4cute5tupleIJNS5_1CILi1EEES8_S8_EEENS6_IJNS7_ILi64EEESA_SA_EEELi512ENS_10bfloat16_tEfNS_4arch4Sm90ELb0ELb1ELb1ELb1ELb1ELb1ELb0ELb0ELb0ELb1ELb1ELb0EEENS1_21CollectiveEpilogueFwdINS6_IJSA_NS7_ILi512EEESA_EEES9_SC_SE_Li256ELb1ELb1ELb1ELb0EEENS1_36VarlenDynamicPersistentTileSchedulerILi64ELi64ELi256ELi128ELb1ELb1ELb1ELb1ELb0ELb1EEEEEEEEEvNT_6ParamsE --------------------------
	.section	.nv.shared._ZN7cutlass13device_kernelIN5flash11enable_sm90INS1_16FlashAttnFwdSm90INS1_25CollectiveMainloopFwdSm90ILi2EN4cute5tupleIJNS5_1CILi1EEES8_S8_EEENS6_IJNS7_ILi64EEESA_SA_EEELi512ENS_10bfloat16_tEfNS_4arch4Sm90ELb0ELb1ELb1ELb1ELb1ELb1ELb0ELb0ELb0ELb1ELb1ELb0EEENS1_21CollectiveEpilogueFwdINS6_IJSA_NS7_ILi512EEESA_EEES9_SC_SE_Li256ELb1ELb1ELb1ELb0EEENS1_36VarlenDynamicPersistentTileSchedulerILi64ELi64ELi256ELi128ELb1ELb1ELb1ELb1ELb0ELb1EEEEEEEEEvNT_6ParamsE,"aw",@nobits
	.sectionflags	@""
	.align	16
	.zero		1024


//--------------------- .nv.shared._ZN7cutlass13device_kernelIN5flash11enable_sm90INS1_16FlashAttnFwdSm90INS1_25CollectiveMainloopFwdSm90ILi2EN4cute5tupleIJNS5_1CILi1EEES8_S8_EEENS6_IJNS7_ILi64EEESA_SA_EEELi512ENS_10bfloat16_tEfNS_4arch4Sm90ELb0ELb1ELb1ELb1ELb1ELb0ELb1ELb0ELb0ELb1ELb1ELb0EEENS1_21CollectiveEpilogueFwdINS6_IJSA_NS7_ILi512EEESA_EEES9_SC_SE_Li256ELb1ELb1ELb1ELb0EEENS1_36VarlenDynamicPersistentTileSchedulerILi64ELi64ELi256ELi128ELb1ELb1ELb1ELb1ELb0ELb1EEEEEEEEEvNT_6ParamsE --------------------------
	.section	.nv.shared._ZN7cutlass13device_kernelIN5flash11enable_sm90INS1_16FlashAttnFwdSm90INS1_25CollectiveMainloopFwdSm90ILi2EN4cute5tupleIJNS5_1CILi1EEES8_S8_EEENS6_IJNS7_ILi64EEESA_SA_EEELi512ENS_10bfloat16_tEfNS_4arch4Sm90ELb0ELb1ELb1ELb1ELb1ELb0ELb1ELb0ELb0ELb1ELb1ELb0EEENS1_21CollectiveEpilogueFwdINS6_IJSA_NS7_ILi512EEESA_EEES9_SC_SE_Li256ELb1ELb1ELb1ELb0EEENS1_36VarlenDynamicPersistentTileSchedulerILi64ELi64ELi256ELi128ELb1ELb1ELb1ELb1ELb0ELb1EEEEEEEEEvNT_6ParamsE,"aw",@nobits
	.sectionflags	@""
	.align	16
	.zero		1024


//--------------------- .nv.shared._ZN7cutlass13device_kernelIN5flash11enable_sm90INS1_16FlashAttnFwdSm90INS1_25CollectiveMainloopFwdSm90ILi2EN4cute5tupleIJNS5_1CILi1EEES8_S8_EEENS6_IJNS7_ILi64EEESA_SA_EEELi512ENS_10bfloat16_tEfNS_4arch4Sm90ELb0ELb1ELb1ELb1ELb1ELb1ELb1ELb0ELb0ELb1ELb1ELb0EEENS1_21CollectiveEpilogueFwdINS6_IJSA_NS7_ILi512EEESA_EEES9_SC_SE_Li256ELb1ELb1ELb1ELb0EEENS1_36VarlenDynamicPersistentTileSchedulerILi64ELi64ELi256ELi128ELb1ELb1ELb1ELb1ELb0ELb1EEEEEEEEEvNT_6ParamsE --------------------------
	.section	.nv.shared._ZN7cutlass13device_kernelIN5flash11enable_sm90INS1_16FlashAttnFwdSm90INS1_25CollectiveMainloopFwdSm90ILi2EN4cute5tupleIJNS5_1CILi1EEES8_S8_EEENS6_IJNS7_ILi64EEESA_SA_EEELi512ENS_10bfloat16_tEfNS_4arch4Sm90ELb0ELb1ELb1ELb1ELb1ELb1ELb1ELb0ELb0ELb1ELb1ELb0EEENS1_21CollectiveEpilogueFwdINS6_IJSA_NS7_ILi512EEESA_EEES9_SC_SE_Li256ELb1ELb1ELb1ELb0EEENS1_36VarlenDynamicPersistentTileSchedulerILi64ELi64ELi256ELi128ELb1ELb1ELb1ELb1ELb0ELb1EEEEEEEEEvNT_6ParamsE,"aw",@nobits
	.sectionflags	@""
	.align	16
	.zero		1024


//--------------------- .nv.shared._ZN7cutlass13device_kernelIN5flash11enable_sm90INS1_16FlashAttnFwdSm90INS1_25CollectiveMainloopFwdSm90ILi2EN4cute5tupleIJNS5_1CILi1EEES8_S8_EEENS6_IJNS7_ILi64EEESA_SA_EEELi512ENS_10bfloat16_tEfNS_4arch4Sm90ELb1ELb0ELb1ELb0ELb1ELb0ELb0ELb0ELb0ELb1ELb1ELb0EEENS1_21CollectiveEpilogueFwdINS6_IJSA_NS7_ILi512EEESA_EEES9_SC_SE_Li256ELb0ELb1ELb1ELb0EEENS1_19SingleTileSchedulerILb0ELb1ELb1ELi64EEEEEEEEEvNT_6ParamsE --------------------------
	.section	.nv.shared._ZN7cutlass13device_kernelIN5flash11enable_sm90INS1_16FlashAttnFwdSm90INS1_25CollectiveMainloopFwdSm90ILi2EN4cute5tupleIJNS5_1CILi1EEES8_S8_EEENS6_IJNS7_ILi64EEESA_SA_EEELi512ENS_10bfloat16_tEfNS_4arch4Sm90ELb1ELb0ELb1ELb0ELb1ELb0ELb0ELb0ELb0ELb1ELb1ELb0EEENS1_21CollectiveEpilogueFwdINS6_IJSA_NS7_ILi512EEESA_EEES9_SC_SE_Li256ELb0ELb1ELb1ELb0EEENS1_19SingleTileSchedulerILb0ELb1ELb1ELi64EEEEEEEEEvNT_6ParamsE,"aw",@nobits
	.sectionflags	@""
	.align	16
	.zero		1024


//--------------------- .nv.shared._ZN7cutlass13device_kernelIN5flash11enable_sm90INS1_16FlashAttnFwdSm90INS1_25CollectiveMainloopFwdSm90ILi2EN4cute5tupleIJNS5_1CILi1EEES8_S8_EEENS6_IJNS7_ILi64EEESA_SA_EEELi512ENS_10bfloat16_tEfNS_4arch4Sm90ELb1ELb0ELb1ELb0ELb1ELb0ELb1ELb0ELb0ELb1ELb1ELb0EEENS1_21CollectiveEpilogueFwdINS6_IJSA_NS7_ILi512EEESA_EEES9_SC_SE_Li256ELb0ELb1ELb1ELb0EEENS1_19SingleTileSchedulerILb0ELb1ELb1ELi64EEEEEEEEEvNT_6ParamsE --------------------------
	.section	.nv.shared._ZN7cutlass13device_kernelIN5flash11enable_sm90INS1_16FlashAttnFwdSm90INS1_25CollectiveMainloopFwdSm90ILi2EN4cute5tupleIJNS5_1CILi1EEES8_S8_EEENS6_IJNS7_ILi64EEESA_SA_EEELi512ENS_10bfloat16_tEfNS_4arch4Sm90ELb1ELb0ELb1ELb0ELb1ELb0ELb1ELb0ELb0ELb1ELb1ELb0EEENS1_21CollectiveEpilogueFwdINS6_IJSA_NS7_ILi512EEESA_EEES9_SC_SE_Li256ELb0ELb1ELb1ELb0EEENS1_19SingleTileSchedulerILb0ELb1ELb1ELi64EEEEEEEEEvNT_6ParamsE,"aw",@nobits
	.sectionflags	@""
	.align	16
	.zero		1024


//--------------------- .nv.shared._ZN7cutlass13device_kernelIN5flash11enable_sm90INS1_16FlashAttnFwdSm90INS1_25CollectiveMainloopFwdSm90ILi2EN4cute5tupleIJNS5_1CILi1EEES8_S8_EEENS6_IJNS7_ILi64EEESA_SA_EEELi512ENS_10bfloat16_tEfNS_4arch4Sm90ELb1ELb0ELb1ELb1ELb1ELb0ELb0ELb0ELb0ELb1ELb1ELb0EEENS1_21CollectiveEpilogueFwdINS6_IJSA_NS7_ILi512EEESA_EEES9_SC_SE_Li256ELb1ELb1ELb1ELb0EEENS1_36VarlenDynamicPersistentTileSchedulerILi64ELi64ELi256ELi128ELb1ELb1ELb1ELb1ELb1ELb1EEEEEEEEEvNT_6ParamsE --------------------------
	.section	.nv.shared._ZN7cutlass13device_kernelIN5flash11enable_sm90INS1_16FlashAttnFwdSm90INS1_25CollectiveMainloopFwdSm90ILi2EN4cute5tupleIJNS5_1CILi1EEES8_S8_EEENS6_IJNS7_ILi64EEESA_SA_EEELi512ENS_10bfloat16_tEfNS_4arch4Sm90ELb1ELb0ELb1ELb1ELb1ELb0ELb0ELb0ELb0ELb1ELb1ELb0EEENS1_21CollectiveEpilogueFwdINS6_IJSA_NS7_ILi512EEESA_EEES9_SC_SE_Li256ELb1ELb1ELb1ELb0EEENS1_36VarlenDynamicPersistentTileSchedulerILi64ELi64ELi256ELi128ELb1ELb1ELb1ELb1ELb1ELb1EEEEEEEEEvNT_6ParamsE,"aw",@nobits
	.sectionflags	@""
	.align	16
	.zero		1024


//--------------------- .nv.shared._ZN7cutlass13device_kernelIN5flash11enable_sm90INS1_16FlashAttnFwdSm90INS1_25CollectiveMainloopFwdSm90ILi2EN4cute5tupleIJNS5_1CILi1EEES8_S8_EEENS6_IJNS7_ILi64EEESA_SA_EEELi512ENS_10bfloat16_tEfNS_4arch4Sm90ELb1ELb0ELb1ELb1ELb1ELb1ELb0ELb0ELb0ELb1ELb1ELb0EEENS1_21CollectiveEpilogueFwdINS6_IJSA_NS7_ILi512EEESA_EEES9_SC_SE_Li256ELb1ELb1ELb1ELb0EEENS1_36VarlenDynamicPersistentTileSchedulerILi64ELi64ELi256ELi128ELb1ELb1ELb1ELb1ELb1ELb1EEEEEEEEEvNT_6ParamsE --------------------------
	.section	.nv.shared._ZN7cutlass13device_kernelIN5flash11enable_sm90INS1_16FlashAttnFwdSm90INS1_25CollectiveMainloopFwdSm90ILi2EN4cute5tupleIJNS5_1CILi1EEES8_S8_EEENS6_IJNS7_ILi64EEESA_SA_EEELi512ENS_10bfloat16_tEfNS_4arch4Sm90ELb1ELb0ELb1ELb1ELb1ELb1ELb0ELb0ELb0ELb1ELb1ELb0EEENS1_21CollectiveEpilogueFwdINS6_IJSA_NS7_ILi512EEESA_EEES9_SC_SE_Li256ELb1ELb1ELb1ELb0EEENS1_36VarlenDynamicPersistentTileSchedulerILi64ELi64ELi256ELi128ELb1ELb1ELb1ELb1ELb1ELb1EEEEEEEEEvNT_6ParamsE,"aw",@nobits
	.sectionflags	@""
	.align	16
	.zero		1024


//--------------------- .nv.shared._ZN7cutlass13device_kernelIN5flash11enable_sm90INS1_16FlashAttnFwdSm90INS1_25CollectiveMainloopFwdSm90ILi2EN4cute5tupleIJNS5_1CILi1EEES8_S8_EEENS6_IJNS7_ILi64EEESA_SA_EEELi512ENS_10bfloat16_tEfNS_4arch4Sm90ELb1ELb0ELb1ELb1ELb1ELb0ELb1ELb0ELb0ELb1ELb1ELb0EEENS1_21CollectiveEpilogueFwdINS6_IJSA_NS7_ILi512EEESA_EEES9_SC_SE_Li256ELb1ELb1ELb1ELb0EEENS1_36VarlenDynamicPersistentTileSchedulerILi64ELi64ELi256ELi128ELb1ELb1ELb1ELb1ELb1ELb1EEEEEEEEEvNT_6ParamsE --------------------------
	.section	.nv.shared._ZN7cutlass13device_kernelIN5flash11enable_sm90INS1_16FlashAttnFwdSm90INS1_25CollectiveMainloopFwdSm90ILi2EN4cute5tupleIJNS5_1CILi1EEES8_S8_EEENS6_IJNS7_ILi64EEESA_SA_EEELi512ENS_10bfloat16_tEfNS_4arch4Sm90ELb1ELb0ELb1ELb1ELb1ELb0ELb1ELb0ELb0ELb1ELb1ELb0EEENS1_21CollectiveEpilogueFwdINS6_IJSA_NS7_ILi512EEESA_EEES9_SC_SE_Li256ELb1ELb1ELb1ELb0EEENS1_36VarlenDynamicPersistentTileSchedulerILi64ELi64ELi256ELi128ELb1ELb1ELb1ELb1ELb1ELb1EEEEEEEEEvNT_6ParamsE,"aw",@nobits
	.sectionflags	@""
	.align	16
	.zero		1024


//--------------------- .nv.shared._ZN7cutlass13device_kernelIN5flash11enable_sm90INS1_16FlashAttnFwdSm90INS1_25CollectiveMainloopFwdSm90ILi2EN4cute5tupleIJNS5_1CILi1EEES8_S8_EEENS6_IJNS7_ILi64EEESA_SA_EEELi512ENS_10bfloat16_tEfNS_4arch4Sm90ELb1ELb0ELb1ELb1ELb1ELb1ELb1ELb0ELb0ELb1ELb1ELb0EEENS1_21CollectiveEpilogueFwdINS6_IJSA_NS7_ILi512EEESA_EEES9_SC_SE_Li256ELb1ELb1ELb1ELb0EEENS1_36VarlenDynamicPersistentTileSchedulerILi64ELi64ELi256ELi128ELb1ELb1ELb1ELb1ELb1ELb1EEEEEEEEEvNT_6ParamsE --------------------------
	.section	.nv.shared._ZN7cutlass13device_kernelIN5flash11enable_sm90INS1_16FlashAttnFwdSm90INS1_25CollectiveMainloopFwdSm90ILi2EN4cute5tupleIJNS5_1CILi1EEES8_S8_EEENS6_IJNS7_ILi64EEESA_SA_EEELi512ENS_10bfloat16_tEfNS_4arch4Sm90ELb1ELb0ELb1ELb1ELb1ELb1ELb1ELb0ELb0ELb1ELb1ELb0EEENS1_21CollectiveEpilogueFwdINS6_IJSA_NS7_ILi512EEESA_EEES9_SC_SE_Li256ELb1ELb1ELb1ELb0EEENS1_36VarlenDynamicPersistentTileSchedulerILi64ELi64ELi256ELi128ELb1ELb1ELb1ELb1ELb1ELb1EEEEEEEEEvNT_6ParamsE,"aw",@nobits
	.sectionflags	@""
	.align	16
	.zero		1024


//--------------------- .nv.shared._ZN7cutlass13device_kernelIN5flash11enable_sm90INS1_16FlashAttnFwdSm90INS1_25CollectiveMainloopFwdSm90ILi2EN4cute5tupleIJNS5_1CILi1EEES8_S8_EEENS6_IJNS7_ILi128EEENS7_ILi96EEENS7_ILi64EEEEEELi256ENS_10bfloat16_tEfNS_4arch4Sm90ELb0ELb0ELb1ELb0ELb1ELb0ELb0ELb1ELb0ELb1ELb1ELb0EEENS1_21CollectiveEpilogueFwdINS6_IJSA_NS7_ILi256EEESB_EEES9_SE_SG_Li256ELb0ELb1ELb1ELb0EEENS1_19SingleTileSchedulerILb0ELb1ELb1ELi128EEEEEEEEEvNT_6ParamsE --------------------------
	.section	.nv.shared._ZN7cutlass13device_kernelIN5flash11enable_sm90INS1_16FlashAttnFwdSm90INS1_25CollectiveMainloopFwdSm90ILi2EN4cute5tupleIJNS5_1CILi1EEES8_S8_EEENS6_IJNS7_ILi128EEENS7_ILi96EEENS7_ILi64EEEEEELi256ENS_10bfloat16_tEfNS_4arch4Sm90ELb0ELb0ELb1ELb0ELb1ELb0ELb0ELb1ELb0ELb1ELb1ELb0EEENS1_21CollectiveEpilogueFwdINS6_IJSA_NS7_ILi256EEESB_EEES9_SE_SG_Li256ELb0ELb1ELb1ELb0EEENS1_19SingleTileSchedulerILb0ELb1ELb1ELi128EEEEEEEEEvNT_6ParamsE,"aw",@nobits
	.sectionflags	@""
	.align	16
	.zero		1024


//--------------------- .nv.shared._ZN7cutlass13device_kernelIN5flash11enable_sm90INS1_16FlashAttnFwdSm90INS1_25CollectiveMainloopFwdSm90ILi2EN4cute5tupleIJNS5_1CILi1EEES8_S8_EEENS6_IJNS7_ILi128EEENS7_ILi96EEENS7_ILi64EEEEEELi256ENS_10bfloat16_tEfNS_4arch4Sm90ELb0ELb0ELb1ELb0ELb1ELb0ELb1ELb1ELb0ELb1ELb1ELb0EEENS1_21CollectiveEpilogueFwdINS6_IJSA_NS7_ILi256EEESB_EEES9_SE_SG_Li256ELb0ELb1ELb1ELb0EEENS1_19SingleTileSchedulerILb0ELb1ELb1ELi128EEEEEEEEEvNT_6ParamsE --------------------------
	.section	.nv.shared._ZN7cutlass13device_kernelIN5flash11enable_sm90INS1_16FlashAttnFwdSm90INS1_25CollectiveMainloopFwdSm90ILi2EN4cute5tupleIJNS5_1CILi1EEES8_S8_EEENS6_IJNS7_ILi128EEENS7_ILi96EEENS7_ILi64EEEEEELi256ENS_10bfloat16_tEfNS_4arch4Sm90ELb0ELb0ELb1ELb0ELb1ELb0ELb1ELb1ELb0ELb1ELb1ELb0EEENS1_21CollectiveEpilogueFwdINS6_IJSA_NS7_ILi256EEESB_EEES9_SE_SG_Li256ELb0ELb1ELb1ELb0EEENS1_19SingleTileSchedulerILb0ELb1ELb1ELi128EEEEEEEEEvNT_6ParamsE,"aw",@nobits
	.sectionflags	@""
	.align	16
	.zero		1024


//--------------------- .nv.shared._ZN7cutlass13device_kernelIN5flash11enable_sm90INS1_16FlashAttnFwdSm90INS1_25CollectiveMainloopFwdSm90ILi2EN4cute5tupleIJNS5_1CILi1EEES8_S8_EEENS6_IJNS7_ILi128EEENS7_ILi96EEENS7_ILi64EEEEEELi256ENS_10bfloat16_tEfNS_4arch4Sm90ELb0ELb0ELb1ELb1ELb1ELb0ELb0ELb1ELb0ELb1ELb1ELb0EEENS1_21CollectiveEpilogueFwdINS6_IJSA_NS7_ILi256EEESB_EEES9_SE_SG_Li256ELb1ELb1ELb1ELb0EEENS1_36VarlenDynamicPersistentTileSchedulerILi128ELi96ELi256ELi128ELb1ELb1ELb1ELb0ELb1ELb1EEEEEEEEEvNT_6ParamsE --------------------------
	.section	.nv.shared._ZN7cutlass13device_kernelIN5flash11enable_sm90INS1_16FlashAttnFwdSm90INS1_25CollectiveMainloopFwdSm90ILi2EN4cute5tupleIJNS5_1CILi1EEES8_S8_EEENS6_IJNS7_ILi128EEENS7_ILi96EEENS7_ILi64EEEEEELi256ENS_10bfloat16_tEfNS_4arch4Sm90ELb0ELb0ELb1ELb1ELb1ELb0ELb0ELb1ELb0ELb1ELb1ELb0EEENS1_21CollectiveEpilogueFwdINS6_IJSA_NS7_ILi256EEESB_EEES9_SE_SG_Li256ELb1ELb1ELb1ELb0EEENS1_36VarlenDynamicPersistentTileSchedulerILi128ELi96ELi256ELi128ELb1ELb1ELb1ELb0ELb1ELb1EEEEEEEEEvNT_6ParamsE,"aw",@nobits
	.sectionflags	@""
	.align	16
	.zero		1024


//--------------------- .nv.shared._ZN7cutlass13device_kernelIN5flash11enable_sm90INS1_16FlashAttnFwdSm90INS1_25CollectiveMainloopFwdSm90ILi2EN4cute5tupleIJNS5_1CILi1EEES8_S8_EEENS6_IJNS7_ILi128EEENS7_ILi96EEENS7_ILi64EEEEEELi256ENS_10bfloat16_tEfNS_4arch4Sm90ELb0ELb0ELb1ELb1ELb1ELb1ELb0ELb1ELb0ELb1ELb1ELb0EEENS1_21CollectiveEpilogueFwdINS6_IJSA_NS7_ILi256EEESB_EEES9_SE_SG_Li256ELb1ELb1ELb1ELb0EEENS1_36VarlenDynamicPersistentTileSchedulerILi128ELi96ELi256ELi128ELb1ELb1ELb1ELb0ELb1ELb1EEEEEEEEEvNT_6ParamsE --------------------------
	.section	.nv.shared._ZN7cutlass13device_kernelIN5flash11enable_sm90INS1_16FlashAttnFwdSm90INS1_25CollectiveMainloopFwdSm90ILi2EN4cute5tupleIJNS5_1CILi1EEES8_S8_EEENS6_IJNS7_ILi128EEENS7_ILi96EEENS7_ILi64EEEEEELi256ENS_10bfloat16_tEfNS_4arch4Sm90ELb0ELb0ELb1ELb1ELb1ELb1ELb0ELb1ELb0ELb1ELb1ELb0EEENS1_21CollectiveEpilogueFwdINS6_IJSA_NS7_ILi256EEESB_EEES9_SE_SG_Li256ELb1ELb1ELb1ELb0EEENS1_36VarlenDynamicPersistentTileSchedulerILi128ELi96ELi256ELi128ELb1ELb1ELb1ELb0ELb1ELb1EEEEEEEEEvNT_6ParamsE,"aw",@nobits
	.sectionflags	@""
	.align	16
	.zero		1024


//--------------------- .nv.shared._ZN7cutlass13device_kernelIN5flash11enable_sm90INS1_16FlashAttnFwdSm90INS1_25CollectiveMainloopFwdSm90ILi2EN4cute5tupleIJNS5_1CILi1EEES8_S8_EEENS6_IJNS7_ILi128EEENS7_ILi96EEENS7_ILi64EEEEEELi256ENS_10bfloat16_tEfNS_4arch4Sm90ELb0ELb0ELb1ELb1ELb1ELb0ELb1ELb1ELb0ELb1ELb1ELb0EEENS1_21CollectiveEpilogueFwdINS6_IJSA_NS7_ILi256EEESB_EEES9_SE_SG_Li256ELb1ELb1ELb1ELb0EEENS1_36VarlenDynamicPersistentTileSchedulerILi128ELi96ELi256ELi128ELb1ELb1ELb1ELb0ELb1ELb1EEEEEEEEEvNT_6ParamsE --------------------------
	.section	.nv.shared._ZN7cutlass13device_kernelIN5flash11enable_sm90INS1_16FlashAttnFwdSm90INS1_25CollectiveMainloopFwdSm90ILi2EN4cute5tupleIJNS5_1CILi1EEES8_S8_EEENS6_IJNS7_ILi128EEENS7_ILi96EEENS7_ILi64EEEEEELi256ENS_10bfloat16_tEfNS_4arch4Sm90ELb0ELb0ELb1ELb1ELb1ELb0ELb1ELb1ELb0ELb1ELb1ELb0EEENS1_21CollectiveEpilogueFwdINS6_IJSA_NS7_ILi256EEESB_EEES9_SE_SG_Li256ELb1ELb1ELb1ELb0EEENS1_36VarlenDynamicPersistentTileSchedulerILi128ELi96ELi256ELi128ELb1ELb1ELb1ELb0ELb1ELb1EEEEEEEEEvNT_6ParamsE,"aw",@nobits
	.sectionflags	@""
	.align	16
	.zero		1024


//--------------------- .nv.shared._ZN7cutlass13device_kernelIN5flash11enable_sm90INS1_16FlashAttnFwdSm90INS1_25CollectiveMainloopFwdSm90ILi2EN4cute5tupleIJNS5_1CILi1EEES8_S8_EEENS6_IJNS7_ILi128EEENS7_ILi96EEENS7_ILi64EEEEEELi256ENS_10bfloat16_tEfNS_4arch4Sm90ELb0ELb0ELb1ELb1ELb1ELb1ELb1ELb1ELb0ELb1ELb1ELb0EEENS1_21CollectiveEpilogueFwdINS6_IJSA_NS7_ILi256EEESB_EEES9_SE_SG_Li256ELb1ELb1ELb1ELb0EEENS1_36VarlenDynamicPersistentTileSchedulerILi128ELi96ELi256ELi128ELb1ELb1ELb1ELb0ELb1ELb1EEEEEEEEEvNT_6ParamsE --------------------------
	.section	.nv.shared._ZN7cutlass13device_kernelIN5flash11enable_sm90INS1_16FlashAttnFwdSm90INS1_25CollectiveMainloopFwdSm90ILi2EN4cute5tupleIJNS5_1CILi1EEES8_S8_EEENS6_IJNS7_ILi128EEENS7_ILi96EEENS7_ILi64EEEEEELi256ENS_10bfloat16_tEfNS_4arch4Sm90ELb0ELb0ELb1ELb1ELb1ELb1ELb1ELb1ELb0ELb1ELb1ELb0EEENS1_21CollectiveEpilogueFwdINS6_IJSA_NS7_ILi256EEESB_EEES9_SE_SG_Li256ELb1ELb1ELb1ELb0EEENS1_36VarlenDynamicPersistentTileSchedulerILi128ELi96ELi256ELi128ELb1ELb1ELb1ELb0ELb1ELb1EEEEEEEEEvNT_6ParamsE,"aw",@nobits
	.sectionflags	@""
	.align	16
	.zero		1024


//--------------------- .nv.shared._ZN7cutlass13device_kernelIN5flash11enable_sm90INS1_16FlashAttnFwdSm90INS1_25CollectiveMainloopFwdSm90ILi2EN4cute5tupleIJNS5_1CILi1EEES8_S8_EEENS6_IJNS7_ILi128EEENS7_ILi96EEENS7_ILi64EEEEEELi256ENS_10bfloat16_tEfNS_4arch4Sm90ELb0ELb1ELb1ELb0ELb1ELb0ELb0ELb1ELb0ELb1ELb1ELb0EEENS1_21CollectiveEpilogueFwdINS6_IJSA_NS7_ILi256EEESB_EEES9_SE_SG_Li256ELb0ELb1ELb1ELb0EEENS1_19SingleTileSchedulerILb0ELb1ELb1ELi128EEEEEEEEEvNT_6ParamsE --------------------------
	.section	.nv.shared._ZN7cutlass13device_kernelIN5flash11enable_sm90INS1_16FlashAttnFwdSm90INS1_25CollectiveMainloopFwdSm90ILi2EN4cute5tupleIJNS5_1CILi1EEES8_S8_EEENS6_IJNS7_ILi128EEENS7_ILi96EEENS7_ILi64EEEEEELi256ENS_10bfloat16_tEfNS_4arch4Sm90ELb0ELb1ELb1ELb0ELb1ELb0ELb0ELb1ELb0ELb1ELb1ELb0EEENS1_21CollectiveEpilogueFwdINS6_IJSA_NS7_ILi256EEESB_EEES9_SE_SG_Li256ELb0ELb1ELb1ELb0EEENS1_19SingleTileSchedulerILb0ELb1ELb1ELi128EEEEEEEEEvNT_6ParamsE,"aw",@nobits
	.sectionflags	@""
	.align	16
	.zero		1024


//--------------------- .nv.shared._ZN7cutlass13device_kernelIN5flash11enable_sm90INS1_16FlashAttnFwdSm90INS1_25CollectiveMainloopFwdSm90ILi2EN4cute5tupleIJNS5_1CILi1EEES8_S8_EEENS6_IJNS7_ILi128EEENS7_ILi96EEENS7_ILi64EEEEEELi256ENS_10bfloat16_tEfNS_4arch4Sm90ELb0ELb1ELb1ELb0ELb1ELb0ELb1ELb1ELb0ELb1ELb1ELb0EEENS1_21CollectiveEpilogueFwdINS6_IJSA_NS7_ILi256EEESB_EEES9_SE_SG_Li256ELb0ELb1ELb1ELb0EEENS1_19SingleTileSchedulerILb0ELb1ELb1ELi128EEEEEEEEEvNT_6ParamsE --------------------------
	.section	.nv.shared._ZN7cutlass13device_kernelIN5flash11enable_sm90INS1_16FlashAttnFwdSm90INS1_25CollectiveMainloopFwdSm90ILi2EN4cute5tupleIJNS5_1CILi1EEES8_S8_EEENS6_IJNS7_ILi128EEENS7_ILi96EEENS7_ILi64EEEEEELi256ENS_10bfloat16_tEfNS_4arch4Sm90ELb0ELb1ELb1ELb0ELb1ELb0ELb1ELb1ELb0ELb1ELb1ELb0EEENS1_21CollectiveEpilogueFwdINS6_IJSA_NS7_ILi256EEESB_EEES9_SE_SG_Li256ELb0ELb1ELb1ELb0EEENS1_19SingleTileSchedulerILb0ELb1ELb1ELi128EEEEEEEEEvNT_6ParamsE,"aw",@nobits
	.sectionflags	@""
	.align	16
	.zero		1024


//--------------------- .nv.shared._ZN7cutlass13device_kernelIN5flash11enable_sm90INS1_16FlashAttnFwdSm90INS1_25CollectiveMainloopFwdSm90ILi2EN4cute5tupleIJNS5_1CILi1EEES8_S8_EEENS6_IJNS7_ILi128EEENS7_ILi96EEENS7_ILi64EEEEEELi256ENS_10bfloat16_tEfNS_4arch4Sm90ELb0ELb1ELb1ELb1ELb1ELb0ELb0ELb1ELb0ELb1ELb1ELb0EEENS1_21CollectiveEpilogueFwdINS6_IJSA_NS7_ILi256EEESB_EEES9_SE_SG_Li256ELb1ELb1ELb1ELb0EEENS1_36VarlenDynamicPersistentTileSchedulerILi128ELi96ELi256ELi128ELb1ELb1ELb1ELb1ELb0ELb1EEEEEEEEEvNT_6ParamsE --------------------------
	.section	.nv.shared._ZN7cutlass13device_kernelIN5flash11enable_sm90INS1_16FlashAttnFwdSm90INS1_25CollectiveMainloopFwdSm90ILi2EN4cute5tupleIJNS5_1CILi1EEES8_S8_EEENS6_IJNS7_ILi128EEENS7_ILi96EEENS7_ILi64EEEEEELi256ENS_10bfloat16_tEfNS_4arch4Sm90ELb0ELb1ELb1ELb1ELb1ELb0ELb0ELb1ELb0ELb1ELb1ELb0EEENS1_21CollectiveEpilogueFwdINS6_IJSA_NS7_ILi256EEESB_EEES9_SE_SG_Li256ELb1ELb1ELb1ELb0EEENS1_36VarlenDynamicPersistentTileSchedulerILi128ELi96ELi256ELi128ELb1ELb1ELb1ELb1ELb0ELb1EEEEEEEEEvNT_6ParamsE,"aw",@nobits
	.sectionflags	@""
	.align	16
	.zero		1024


//--------------------- .nv.shared._ZN7cutlass13device_kernelIN5flash11enable_sm90INS1_16FlashAttnFwdSm90INS1_25CollectiveMainloopFwdSm90ILi2EN4cute5tupleIJNS5_1CILi1EEES8_S8_EEENS6_IJNS7_ILi128EEENS7_ILi96EEENS7_ILi64EEEEEELi256ENS_10bfloat16_tEfNS_4arch4Sm90ELb0ELb1ELb1ELb1ELb1ELb1ELb0ELb1ELb0ELb1ELb1ELb0EEENS1_21CollectiveEpilogueFwdINS6_IJSA_NS7_ILi256EEESB_EEES9_SE_SG_Li256ELb1ELb1ELb1ELb0EEENS1_36VarlenDynamicPersistentTileSchedulerILi128ELi96ELi256ELi128ELb1ELb1ELb1ELb1ELb0ELb1EEEEEEEEEvNT_6ParamsE --------------------------
	.section	.nv.shared._ZN7cutlass13device_kernelIN5flash11enable_sm90INS1_16FlashAttnFwdSm90INS1_25CollectiveMainloopFwdSm90ILi2EN4cute5tupleIJNS5_1CILi1EEES8_S8_EEENS6_IJNS7_ILi128EEENS7_ILi96EEENS7_ILi64EEEEEELi256ENS_10bfloat16_tEfNS_4arch4Sm90ELb0ELb1ELb1ELb1ELb1ELb1ELb0ELb1ELb0ELb1ELb1ELb0EEENS1_21CollectiveEpilogueFwdINS6_IJSA_NS7_ILi256EEESB_EEES9_SE_SG_Li256ELb1ELb1ELb1ELb0EEENS1_36VarlenDynamicPersistentTileSchedulerILi128ELi96ELi256ELi128ELb1ELb1ELb1ELb1ELb0ELb1EEEEEEEEEvNT_6ParamsE,"aw",@nobits
	.sectionflags	@""
	.align	16
	.zero		1024


//--------------------- .nv.shared._ZN7cutlass13device_kernelIN5flash11enable_sm90INS1_16FlashAttnFwdSm90INS1_25CollectiveMainloopFwdSm90ILi2EN4cute5tupleIJNS5_1CILi1EEES8_S8_EEENS6_IJNS7_ILi128EEENS7_ILi96EEENS7_ILi64EEEEEELi256ENS_10bfloat16_tEfNS_4arch4Sm90ELb0ELb1ELb1ELb1ELb1ELb0ELb1ELb1ELb0ELb1ELb1ELb0EEENS1_21CollectiveEpilogueFwdINS6_IJSA_NS7_ILi256EEESB_EEES9_SE_SG_Li256ELb1ELb1ELb1ELb0EEENS1_36VarlenDynamicPersistentTileSchedulerILi128ELi96ELi256ELi128ELb1ELb1ELb1ELb1ELb0ELb1EEEEEEEEEvNT_6ParamsE --------------------------
	.section	.nv.shared._ZN7cutlass13device_kernelIN5flash11enable_sm90INS1_16FlashAttnFwdSm90INS1_25CollectiveMainloopFwdSm90ILi2EN4cute5tupleIJNS5_1CILi1EEES8_S8_EEENS6_IJNS7_ILi128EEENS7_ILi96EEENS7_ILi64EEEEEELi256ENS_10bfloat16_tEfNS_4arch4Sm90ELb0ELb1ELb1ELb1ELb1ELb0ELb1ELb1ELb0ELb1ELb1ELb0EEENS1_21CollectiveEpilogueFwdINS6_IJSA_NS7_ILi256EEESB_EEES9_SE_SG_Li256ELb1ELb1ELb1ELb0EEENS1_36VarlenDynamicPersistentTileSchedulerILi128ELi96ELi256ELi128ELb1ELb1ELb1ELb1ELb0ELb1EEEEEEEEEvNT_6ParamsE,"aw",@nobits
	.sectionflags	@""
	.align	16
	.zero		1024


//--------------------- .nv.shared._ZN7cutlass13device_kernelIN5flash11enable_sm90INS1_16FlashAttnFwdSm90INS1_25CollectiveMainloopFwdSm90ILi2EN4cute5tupleIJNS5_1CILi1EEES8_S8_EEENS6_IJNS7_ILi128EEENS7_ILi96EEENS7_ILi64EEEEEELi256ENS_10bfloat16_tEfNS_4arch4Sm90ELb0ELb1ELb1ELb1ELb1ELb1ELb1ELb1ELb0ELb1ELb1ELb0EEENS1_21CollectiveEpilogueFwdINS6_IJSA_NS7_ILi256EEESB_EEES9_SE_SG_Li256ELb1ELb1ELb1ELb0EEENS1_36VarlenDynamicPersistentTileSchedulerILi128ELi96ELi256ELi128ELb1ELb1ELb1ELb1ELb0ELb1EEEEEEEEEvNT_6ParamsE --------------------------
	.section	.nv.shared._ZN7cutlass13device_kernelIN5flash11enable_sm90INS1_16FlashAttnFwdSm90INS1_25CollectiveMainloopFwdSm90ILi2EN4cute5tupleIJNS5_1CILi1EEES8_S8_EEENS6_IJNS7_ILi128EEENS7_ILi96EEENS7_ILi64EEEEEELi256ENS_10bfloat16_tEfNS_4arch4Sm90ELb0ELb1ELb1ELb1ELb1ELb1ELb1ELb1ELb0ELb1ELb1ELb0EEENS1_21CollectiveEpilogueFwdINS6_IJSA_NS7_ILi256EEESB_EEES9_SE_SG_Li256ELb1ELb1ELb1ELb0EEENS1_36VarlenDynamicPersistentTileSchedulerILi128ELi96ELi256ELi128ELb1ELb1ELb1ELb1ELb0ELb1EEEEEEEEEvNT_6ParamsE,"aw",@nobits
	.sectionflags	@""
	.align	16
	.zero		1024


//--------------------- .nv.shared._ZN7cutlass13device_kernelIN5flash11enable_sm90INS1_16FlashAttnFwdSm90INS1_25CollectiveMainloopFwdSm90ILi2EN4cute5tupleIJNS5_1CILi1EEES8_S8_EEENS6_IJNS7_ILi128EEENS7_ILi96EEENS7_ILi64EEEEEELi256ENS_10bfloat16_tEfNS_4arch4Sm90ELb1ELb0ELb1ELb0ELb1ELb0ELb0ELb1ELb0ELb1ELb1ELb0EEENS1_21CollectiveEpilogueFwdINS6_IJSA_NS7_ILi256EEESB_EEES9_SE_SG_Li256ELb0ELb1ELb1ELb0EEENS1_19SingleTileSchedulerILb0ELb1ELb1ELi128EEEEEEEEEvNT_6ParamsE --------------------------
	.section	.nv.shared._ZN7cutlass13device_kernelIN5flash11enable_sm90INS1_16FlashAttnFwdSm90INS1_25CollectiveMainloopFwdSm90ILi2EN4cute5tupleIJNS5_1CILi1EEES8_S8_EEENS6_IJNS7_ILi128EEENS7_ILi96EEENS7_ILi64EEEEEELi256ENS_10bfloat16_tEfNS_4arch4Sm90ELb1ELb0ELb1ELb0ELb1ELb0ELb0ELb1ELb0ELb1ELb1ELb0EEENS1_21CollectiveEpilogueFwdINS6_IJSA_NS7_ILi256EEESB_EEES9_SE_SG_Li256ELb0ELb1ELb1ELb0EEENS1_19SingleTileSchedulerILb0ELb1ELb1ELi128EEEEEEEEEvNT_6ParamsE,"aw",@nobits
	.sectionflags	@""
	.align	16
	.zero		1024


//--------------------- .nv.shared._ZN7cutlass13device_kernelIN5flash11enable_sm90INS1_16FlashAttnFwdSm90INS1_25CollectiveMainloopFwdSm90ILi2EN4cute5tupleIJNS5_1CILi1EEES8_S8_EEENS6_IJNS7_ILi128EEENS7_ILi96EEENS7_ILi64EEEEEELi256ENS_10bfloat16_tEfNS_4arch4Sm90ELb1ELb0ELb1ELb0ELb1ELb0ELb1ELb1ELb0ELb1ELb1ELb0EEENS1_21CollectiveEpilogueFwdINS6_IJSA_NS7_ILi256EEESB_EEES9_SE_SG_Li256ELb0ELb1ELb1ELb0EEENS1_19SingleTileSchedulerILb0ELb1ELb1ELi128EEEEEEEEEvNT_6ParamsE --------------------------
	.section	.nv.shared._ZN7cutlass13device_kernelIN5flash11enable_sm90INS1_16FlashAttnFwdSm90INS1_25CollectiveMainloopFwdSm90ILi2EN4cute5tupleIJNS5_1CILi1EEES8_S8_EEENS6_IJNS7_ILi128EEENS7_ILi96EEENS7_ILi64EEEEEELi256ENS_10bfloat16_tEfNS_4arch4Sm90ELb1ELb0ELb1ELb0ELb1ELb0ELb1ELb1ELb0ELb1ELb1ELb0EEENS1_21CollectiveEpilogueFwdINS6_IJSA_NS7_ILi256EEESB_EEES9_SE_SG_Li256ELb0ELb1ELb1ELb0EEENS1_19SingleTileSchedulerILb0ELb1ELb1ELi128EEEEEEEEEvNT_6ParamsE,"aw",@nobits
	.sectionflags	@""
	.align	16
	.zero		1024


//--------------------- .nv.shared._ZN7cutlass13device_kernelIN5flash11enable_sm90INS1_16FlashAttnFwdSm90INS1_25CollectiveMainloopFwdSm90ILi2EN4cute5tupleIJNS5_1CILi1EEES8_S8_EEENS6_IJNS7_ILi128EEENS7_ILi96EEENS7_ILi64EEEEEELi256ENS_10bfloat16_tEfNS_4arch4Sm90ELb1ELb0ELb1ELb1ELb1ELb0ELb0ELb1ELb0ELb1ELb1ELb0EEENS1_21CollectiveEpilogueFwdINS6_IJSA_NS7_ILi256EEESB_EEES9_SE_SG_Li256ELb1ELb1ELb1ELb0EEENS1_36VarlenDynamicPersistentTileSchedulerILi128ELi96ELi256ELi128ELb1ELb1ELb1ELb1ELb1ELb1EEEEEEEEEvNT_6ParamsE --------------------------
	.section	.nv.shared._ZN7cutlass13device_kernelIN5flash11enable_sm90INS1_16FlashAttnFwdSm90INS1_25CollectiveMainloopFwdSm90ILi2EN4cute5tupleIJNS5_1CILi1EEES8_S8_EEENS6_IJNS7_ILi128EEENS7_ILi96EEENS7_ILi64EEEEEELi256ENS_10bfloat16_tEfNS_4arch4Sm90ELb1ELb0ELb1ELb1ELb1ELb0ELb0ELb1ELb0ELb1ELb1ELb0EEENS1_21CollectiveEpilogueFwdINS6_IJSA_NS7_ILi256EEESB_EEES9_SE_SG_Li256ELb1ELb1ELb1ELb0EEENS1_36VarlenDynamicPersistentTileSchedulerILi128ELi96ELi256ELi128ELb1ELb1ELb1ELb1ELb1ELb1EEEEEEEEEvNT_6ParamsE,"aw",@nobits
	.sectionflags	@""
	.align	16
	.zero		1024


//--------------------- .nv.shared._ZN7cutlass13device_kernelIN5flash11enable_sm90INS1_16FlashAttnFwdSm90INS1_25CollectiveMainloopFwdSm90ILi2EN4cute5tupleIJNS5_1CILi1EEES8_S8_EEENS6_IJNS7_ILi128EEENS7_ILi96EEENS7_ILi64EEEEEELi256ENS_10bfloat16_tEfNS_4arch4Sm90ELb1ELb0ELb1ELb1ELb1ELb1ELb0ELb1ELb0ELb1ELb1ELb0EEENS1_21CollectiveEpilogueFwdINS6_IJSA_NS7_ILi256EEESB_EEES9_SE_SG_Li256ELb1ELb1ELb1ELb0EEENS1_36VarlenDynamicPersistentTileSchedulerILi128ELi96ELi256ELi128ELb1ELb1ELb1ELb1ELb1ELb1EEEEEEEEEvNT_6ParamsE --------------------------
	.section	.nv.shared._ZN7cutlass13device_kernelIN5flash11enable_sm90INS1_16FlashAttnFwdSm90INS1_25CollectiveMainloopFwdSm90ILi2EN4cute5tupleIJNS5_1CILi1EEES8_S8_EEENS6_IJNS7_ILi128EEENS7_ILi96EEENS7_ILi64EEEEEELi256ENS_10bfloat16_tEfNS_4arch4Sm90ELb1ELb0ELb1ELb1ELb1ELb1ELb0ELb1ELb0ELb1ELb1ELb0EEENS1_21CollectiveEpilogueFwdINS6_IJSA_NS7_ILi256EEESB_EEES9_SE_SG_Li256ELb1ELb1ELb1ELb0EEENS1_36VarlenDynamicPersistentTileSchedulerILi128ELi96ELi256ELi128ELb1ELb1ELb1ELb1ELb1ELb1EEEEEEEEEvNT_6ParamsE,"aw",@nobits
	.sectionflags	@""
	.align	16
	.zero		1024


//--------------------- .nv.shared._ZN7cutlass13device_kernelIN5flash11enable_sm90INS1_16FlashAttnFwdSm90INS1_25CollectiveMainloopFwdSm90ILi2EN4cute5tupleIJNS5_1CILi1EEES8_S8_EEENS6_IJNS7_ILi128EEENS7_ILi96EEENS7_ILi64EEEEEELi256ENS_10bfloat16_tEfNS_4arch4Sm90ELb1ELb0ELb1ELb1ELb1ELb0ELb1ELb1ELb0ELb1ELb1ELb0EEENS1_21CollectiveEpilogueFwdINS6_IJSA_NS7_ILi256EEESB_EEES9_SE_SG_Li256ELb1ELb1ELb1ELb0EEENS1_36VarlenDynamicPersistentTileSchedulerILi128ELi96ELi256ELi128ELb1ELb1ELb1ELb1ELb1ELb1EEEEEEEEEvNT_6ParamsE --------------------------
	.section	.nv.shared._ZN7cutlass13device_kernelIN5flash11enable_sm90INS1_16FlashAttnFwdSm90INS1_25CollectiveMainloopFwdSm90ILi2EN4cute5tupleIJNS5_1CILi1EEES8_S8_EEENS6_IJNS7_ILi128EEENS7_ILi96EEENS7_ILi64EEEEEELi256ENS_10bfloat16_tEfNS_4arch4Sm90ELb1ELb0ELb1ELb1ELb1ELb0ELb1ELb1ELb0ELb1ELb1ELb0EEENS1_21CollectiveEpilogueFwdINS6_IJSA_NS7_ILi256EEESB_EEES9_SE_SG_Li256ELb1ELb1ELb1ELb0EEENS1_36VarlenDynamicPersistentTileSchedulerILi128ELi96ELi256ELi128ELb1ELb1ELb1ELb1ELb1ELb1EEEEEEEEEvNT_6ParamsE,"aw",@nobits
	.sectionflags	@""
	.align	16
	.zero		1024


//--------------------- .nv.shared._ZN7cutlass13device_kernelIN5flash11enable_sm90INS1_16FlashAttnFwdSm90INS1_25CollectiveMainloopFwdSm90ILi2EN4cute5tupleIJNS5_1CILi1EEES8_S8_EEENS6_IJNS7_ILi128EEENS7_ILi96EEENS7_ILi64EEEEEELi256ENS_10bfloat16_tEfNS_4arch4Sm90ELb1ELb0ELb1ELb1ELb1ELb1ELb1ELb1ELb0ELb1ELb1ELb0EEENS1_21CollectiveEpilogueFwdINS6_IJSA_NS7_ILi256EEESB_EEES9_SE_SG_Li256ELb1ELb1ELb1ELb0EEENS1_36VarlenDynamicPersistentTileSchedulerILi128ELi96ELi256ELi128ELb1ELb1ELb1ELb1ELb1ELb1EEEEEEEEEvNT_6ParamsE --------------------------
	.section	.nv.shared._ZN7cutlass13device_kernelIN5flash11enable_sm90INS1_16FlashAttnFwdSm90INS1_25CollectiveMainloopFwdSm90ILi2EN4cute5tupleIJNS5_1CILi1EEES8_S8_EEENS6_IJNS7_ILi128EEENS7_ILi96EEENS7_ILi64EEEEEELi256ENS_10bfloat16_tEfNS_4arch4Sm90ELb1ELb0ELb1ELb1ELb1ELb1ELb1ELb1ELb0ELb1ELb1ELb0EEENS1_21CollectiveEpilogueFwdINS6_IJSA_NS7_ILi256EEESB_EEES9_SE_SG_Li256ELb1ELb1ELb1ELb0EEENS1_36VarlenDynamicPersistentTileSchedulerILi128ELi96ELi256ELi128ELb1ELb1ELb1ELb1ELb1ELb1EEEEEEEEEvNT_6ParamsE,"aw",@nobits
	.sectionflags	@""
	.align	16
	.zero		1024


//--------------------- .nv.constant0._ZN7cutlass13device_kernelIN5flash11enable_sm90INS1_16FlashAttnFwdSm90INS1_25CollectiveMainloopFwdSm90ILi2EN4cute5tupleIJNS5_1CILi1EEES8_S8_EEENS6_IJNS7_ILi128EEENS7_ILi96EEENS7_ILi192EEEEEELi128ENS_10bfloat16_tEfNS_4arch4Sm90ELb0ELb0ELb1ELb0ELb1ELb0ELb0ELb1ELb1ELb1ELb1ELb0EEENS1_21CollectiveEpilogueFwdINS6_IJSA_SA_SB_EEES9_SE_SG_Li256ELb0ELb1ELb1ELb0EEENS1_19SingleTileSchedulerILb0ELb1ELb1ELi128EEEEEEEEEvNT_6ParamsE --------------------------
	.section	.nv.constant0._ZN7cutlass13device_kernelIN5flash11enable_sm90INS1_16FlashAttnFwdSm90INS1_25CollectiveMainloopFwdSm90ILi2EN4cute5tupleIJNS5_1CILi1EEES8_S8_EEENS6_IJNS7_ILi128EEENS7_ILi96EEENS7_ILi192EEEEEELi128ENS_10bfloat16_tEfNS_4arch4Sm90ELb0ELb0ELb1ELb0ELb1ELb0ELb0ELb1ELb1ELb1ELb1ELb0EEENS1_21CollectiveEpilogueFwdINS6_IJSA_SA_SB_EEES9_SE_SG_Li256ELb0ELb1ELb1ELb0EEENS1_19SingleTileSchedulerILb0ELb1ELb1ELi128EEEEEEEEEvNT_6ParamsE,"a",@progbits
	.sectionflags	@""
	.align	4
.nv.constant0._ZN7cutlass13device_kernelIN5flash11enable_sm90INS1_16FlashAttnFwdSm90INS1_25CollectiveMainloopFwdSm90ILi2EN4cute5tupleIJNS5_1CILi1EEES8_S8_EEENS6_IJNS7_ILi128EEENS7_ILi96EEENS7_ILi192EEEEEELi128ENS_10bfloat16_tEfNS_4arch4Sm90ELb0ELb0ELb1ELb0ELb1ELb0ELb0ELb1ELb1ELb1ELb1ELb0EEENS1_21CollectiveEpilogueFwdINS6_IJSA_SA_SB_EEES9_SE_SG_Li256ELb0ELb1ELb1ELb0EEENS1_19SingleTileSchedulerILb0ELb1ELb1ELi128EEEEEEEEEvNT_6ParamsE:
	.zero		3200


//--------------------- .nv.constant0._ZN7cutlass13device_kernelIN5flash11enable_sm90INS1_16FlashAttnFwdSm90INS1_25CollectiveMainloopFwdSm90ILi2EN4cute5tupleIJNS5_1CILi1EEES8_S8_EEENS6_IJNS7_ILi128EEENS7_ILi96EEENS7_ILi192EEEEEELi128ENS_10bfloat16_tEfNS_4arch4Sm90ELb0ELb0ELb1ELb1ELb1ELb0ELb0ELb1ELb1ELb1ELb1ELb0EEENS1_21CollectiveEpilogueFwdINS6_IJSA_SA_SB_EEES9_SE_SG_Li256ELb1ELb1ELb1ELb0EEENS1_36VarlenDynamicPersistentTileSchedulerILi128ELi96ELi256ELi128ELb1ELb1ELb1ELb0ELb1ELb1EEEEEEEEEvNT_6ParamsE --------------------------
	.section	.nv.constant0._ZN7cutlass13device_kernelIN5flash11enable_sm90INS1_16FlashAttnFwdSm90INS1_25CollectiveMainloopFwdSm90ILi2EN4cute5tupleIJNS5_1CILi1EEES8_S8_EEENS6_IJNS7_ILi128EEENS7_ILi96EEENS7_ILi192EEEEEELi128ENS_10bfloat16_tEfNS_4arch4Sm90ELb0ELb0ELb1ELb1ELb1ELb0ELb0ELb1ELb1ELb1ELb1ELb0EEENS1_21CollectiveEpilogueFwdINS6_IJSA_SA_SB_EEES9_SE_SG_Li256ELb1ELb1ELb1ELb0EEENS1_36VarlenDynamicPersistentTileSchedulerILi128ELi96ELi256ELi128ELb1ELb1ELb1ELb0ELb1ELb1EEEEEEEEEvNT_6ParamsE,"a",@progbits
	.sectionflags	@""
	.align	4
.nv.constant0._ZN7cutlass13device_kernelIN5flash11enable_sm90INS1_16FlashAttnFwdSm90INS1_25CollectiveMainloopFwdSm90ILi2EN4cute5tupleIJNS5_1CILi1EEES8_S8_EEENS6_IJNS7_ILi128EEENS7_ILi96EEENS7_ILi192EEEEEELi128ENS_10bfloat16_tEfNS_4arch4Sm90ELb0ELb0ELb1ELb1ELb1ELb0ELb0ELb1ELb1ELb1ELb1ELb0EEENS1_21CollectiveEpilogueFwdINS6_IJSA_SA_SB_EEES9_SE_SG_Li256ELb1ELb1ELb1ELb0EEENS1_36VarlenDynamicPersistentTileSchedulerILi128ELi96ELi256ELi128ELb1ELb1ELb1ELb0ELb1ELb1EEEEEEEEEvNT_6ParamsE:
	.zero		3328


//--------------------- .nv.constant0._ZN7cutlass13device_kernelIN5flash11enable_sm90INS1_16FlashAttnFwdSm90INS1_25CollectiveMainloopFwdSm90ILi2EN4cute5tupleIJNS5_1CILi1EEES8_S8_EEENS6_IJNS7_ILi128EEENS7_ILi96EEENS7_ILi192EEEEEELi128ENS_10bfloat16_tEfNS_4arch4Sm90ELb0ELb0ELb1ELb1ELb1ELb1ELb0ELb1ELb1ELb1ELb1ELb0EEENS1_21CollectiveEpilogueFwdINS6_IJSA_SA_SB_EEES9_SE_SG_Li256ELb1ELb1ELb1ELb0EEENS1_36VarlenDynamicPersistentTileSchedulerILi128ELi96ELi256ELi128ELb1ELb1ELb1ELb0ELb1ELb1EEEEEEEEEvNT_6ParamsE --------------------------
	.section	.nv.constant0._ZN7cutlass13device_kernelIN5flash11enable_sm90INS1_16FlashAttnFwdSm90INS1_25CollectiveMainloopFwdSm90ILi2EN4cute5tupleIJNS5_1CILi1EEES8_S8_EEENS6_IJNS7_ILi128EEENS7_ILi96EEENS7_ILi192EEEEEELi128ENS_10bfloat16_tEfNS_4arch4Sm90ELb0ELb0ELb1ELb1ELb1ELb1ELb0ELb1ELb1ELb1ELb1ELb0EEENS1_21CollectiveEpilogueFwdINS6_IJSA_SA_SB_EEES9_SE_SG_Li256ELb1ELb1ELb1ELb0EEENS1_36VarlenDynamicPersistentTileSchedulerILi128ELi96ELi256ELi128ELb1ELb1ELb1ELb0ELb1ELb1EEEEEEEEEvNT_6ParamsE,"a",@progbits
	.sectionflags	@""
	.align	4
.nv.constant0._ZN7cutlass13device_kernelIN5flash11enable_sm90INS1_16FlashAttnFwdSm90INS1_25CollectiveMainloopFwdSm90ILi2EN4cute5tupleIJNS5_1CILi1EEES8_S8_EEENS6_IJNS7_ILi128EEENS7_ILi96EEENS7_ILi192EEEEEELi128ENS_10bfloat16_tEfNS_4arch4Sm90ELb0ELb0ELb1ELb1ELb1ELb1ELb0ELb1ELb1ELb1ELb1ELb0EEENS1_21CollectiveEpilogueFwdINS6_IJSA_SA_SB_EEES9_SE_SG_Li256ELb1ELb1ELb1ELb0EEENS1_36VarlenDynamicPersistentTileSchedulerILi128ELi96ELi256ELi128ELb1ELb1ELb1ELb0ELb1ELb1EEEEEEEEEvNT_6ParamsE:
	.zero		3328


//--------------------- .nv.constant0._ZN7cutlass13device_kernelIN5flash11enable_sm90INS1_16FlashAttnFwdSm90INS1_25CollectiveMainloopFwdSm90ILi2EN4cute5tupleIJNS5_1CILi1EEES8_S8_EEENS6_IJNS7_ILi128EEENS7_ILi96EEENS7_ILi192EEEEEELi128ENS_10bfloat16_tEfNS_4arch4Sm90ELb0ELb1ELb1ELb0ELb1ELb0ELb0ELb1ELb1ELb1ELb1ELb0EEENS1_21CollectiveEpilogueFwdINS6_IJSA_SA_SB_EEES9_SE_SG_Li256ELb0ELb1ELb1ELb0EEENS1_19SingleTileSchedulerILb0ELb1ELb1ELi128EEEEEEEEEvNT_6ParamsE --------------------------
	.section	.nv.constant0._ZN7cutlass13device_kernelIN5flash11enable_sm90INS1_16FlashAttnFwdSm90INS1_25CollectiveMainloopFwdSm90ILi2EN4cute5tupleIJNS5_1CILi1EEES8_S8_EEENS6_IJNS7_ILi128EEENS7_ILi96EEENS7_ILi192EEEEEELi128ENS_10bfloat16_tEfNS_4arch4Sm90ELb0ELb1ELb1ELb0ELb1ELb0ELb0ELb1ELb1ELb1ELb1ELb0EEENS1_21CollectiveEpilogueFwdINS6_IJSA_SA_SB_EEES9_SE_SG_Li256ELb0ELb1ELb1ELb0EEENS1_19SingleTileSchedulerILb0ELb1ELb1ELi128EEEEEEEEEvNT_6ParamsE,"a",@progbits
	.sectionflags	@""
	.align	4
.nv.constant0._ZN7cutlass13device_kernelIN5flash11enable_sm90INS1_16FlashAttnFwdSm90INS1_25CollectiveMainloopFwdSm90ILi2EN4cute5tupleIJNS5_1CILi1EEES8_S8_EEENS6_IJNS7_ILi128EEENS7_ILi96EEENS7_ILi192EEEEEELi128ENS_10bfloat16_tEfNS_4arch4Sm90ELb0ELb1ELb1ELb0ELb1ELb0ELb0ELb1ELb1ELb1ELb1ELb0EEENS1_21CollectiveEpilogueFwdINS6_IJSA_SA_SB_EEES9_SE_SG_Li256ELb0ELb1ELb1ELb0EEENS1_19SingleTileSchedulerILb0ELb1ELb1ELi128EEEEEEEEEvNT_6ParamsE:
	.zero		3200


//--------------------- .nv.constant0._ZN7cutlass13device_kernelIN5flash11enable_sm90INS1_16FlashAttnFwdSm90INS1_25CollectiveMainloopFwdSm90ILi2EN4cute5tupleIJNS5_1CILi1EEES8_S8_EEENS6_IJNS7_ILi128EEENS7_ILi96EEENS7_ILi192EEEEEELi128ENS_10bfloat16_tEfNS_4arch4Sm90ELb0ELb1ELb1ELb1ELb1ELb0ELb0ELb1ELb1ELb1ELb1ELb0EEENS1_21CollectiveEpilogueFwdINS6_IJSA_SA_SB_EEES9_SE_SG_Li256ELb1ELb1ELb1ELb0EEENS1_36VarlenDynamicPersistentTileSchedulerILi128ELi96ELi256ELi128ELb1ELb1ELb1ELb1ELb0ELb1EEEEEEEEEvNT_6ParamsE --------------------------
	.section	.nv.constant0._ZN7cutlass13device_kernelIN5flash11enable_sm90INS1_16FlashAttnFwdSm90INS1_25CollectiveMainloopFwdSm90ILi2EN4cute5tupleIJNS5_1CILi1EEES8_S8_EEENS6_IJNS7_ILi128EEENS7_ILi96EEENS7_ILi192EEEEEELi128ENS_10bfloat16_tEfNS_4arch4Sm90ELb0ELb1ELb1ELb1ELb1ELb0ELb0ELb1ELb1ELb1ELb1ELb0EEENS1_21CollectiveEpilogueFwdINS6_IJSA_SA_SB_EEES9_SE_SG_Li256ELb1ELb1ELb1ELb0EEENS1_36VarlenDynamicPersistentTileSchedulerILi128ELi96ELi256ELi128ELb1ELb1ELb1ELb1ELb0ELb1EEEEEEEEEvNT_6ParamsE,"a",@progbits
	.sectionflags	@""
	.align	4
.nv.constant0._ZN7cutlass13device_kernelIN5flash11enable_sm90INS1_16FlashAttnFwdSm90INS1_25CollectiveMainloopFwdSm90ILi2EN4cute5tupleIJNS5_1CILi1EEES8_S8_EEENS6_IJNS7_ILi128EEENS7_ILi96EEENS7_ILi192EEEEEELi128ENS_10bfloat16_tEfNS_4arch4Sm90ELb0ELb1ELb1ELb1ELb1ELb0ELb0ELb1ELb1ELb1ELb1ELb0EEENS1_21CollectiveEpilogueFwdINS6_IJSA_SA_SB_EEES9_SE_SG_Li256ELb1ELb1ELb1ELb0EEENS1_36VarlenDynamicPersistentTileSchedulerILi128ELi96ELi256ELi128ELb1ELb1ELb1ELb1ELb0ELb1EEEEEEEEEvNT_6ParamsE:
	.zero		3328


//--------------------- .nv.constant0._ZN7cutlass13device_kernelIN5flash11enable_sm90INS1_16FlashAttnFwdSm90INS1_25CollectiveMainloopFwdSm90ILi2EN4cute5tupleIJNS5_1CILi1EEES8_S8_EEENS6_IJNS7_ILi128EEENS7_ILi96EEENS7_ILi192EEEEEELi128ENS_10bfloat16_tEfNS_4arch4Sm90ELb0ELb1ELb1ELb1ELb1ELb1ELb0ELb1ELb1ELb1ELb1ELb0EEENS1_21CollectiveEpilogueFwdINS6_IJSA_SA_SB_EEES9_SE_SG_Li256ELb1ELb1ELb1ELb0EEENS1_36VarlenDynamicPersistentTileSchedulerILi128ELi96ELi256ELi128ELb1ELb1ELb1ELb1ELb0ELb1EEEEEEEEEvNT_6ParamsE --------------------------
	.section	.nv.constant0._ZN7cutlass13device_kernelIN5flash11enable_sm90INS1_16FlashAttnFwdSm90INS1_25CollectiveMainloopFwdSm90ILi2EN4cute5tupleIJNS5_1CILi1EEES8_S8_EEENS6_IJNS7_ILi128EEENS7_ILi96EEENS7_ILi192EEEEEELi128ENS_10bfloat16_tEfNS_4arch4Sm90ELb0ELb1ELb1ELb1ELb1ELb1ELb0ELb1ELb1ELb1ELb1ELb0EEENS1_21CollectiveEpilogueFwdINS6_IJSA_SA_SB_EEES9_SE_SG_Li256ELb1ELb1ELb1ELb0EEENS1_36VarlenDynamicPersistentTileSchedulerILi128ELi96ELi256ELi128ELb1ELb1ELb1ELb1ELb0ELb1EEEEEEEEEvNT_6ParamsE,"a",@progbits
	.sectionflags	@""
	.align	4
.nv.constant0._ZN7cutlass13device_kernelIN5flash11enable_sm90INS1_16FlashAttnFwdSm90INS1_25CollectiveMainloopFwdSm90ILi2EN4cute5tupleIJNS5_1CILi1EEES8_S8_EEENS6_IJNS7_ILi128EEENS7_ILi96EEENS7_ILi192EEEEEELi128ENS_10bfloat16_tEfNS_4arch4Sm90ELb0ELb1ELb1ELb1ELb1ELb1ELb0ELb1ELb1ELb1ELb1ELb0EEENS1_21CollectiveEpilogueFwdINS6_IJSA_SA_SB_EEES9_SE_SG_Li256ELb1ELb1ELb1ELb0EEENS1_36VarlenDynamicPersistentTileSchedulerILi128ELi96ELi256ELi128ELb1ELb1ELb1ELb1ELb0ELb1EEEEEEEEEvNT_6ParamsE:
	.zero		3328


//--------------------- .nv.constant0._ZN7cutlass13device_kernelIN5flash11enable_sm90INS1_16FlashAttnFwdSm90INS1_25CollectiveMainloopFwdSm90ILi2EN4cute5tupleIJNS5_1CILi1EEES8_S8_EEENS6_IJNS7_ILi128EEENS7_ILi96EEENS7_ILi192EEEEEELi128ENS_10bfloat16_tEfNS_4arch4Sm90ELb1ELb0ELb1ELb0ELb1ELb0ELb0ELb1ELb1ELb1ELb1ELb0EEENS1_21CollectiveEpilogueFwdINS6_IJSA_SA_SB_EEES9_SE_SG_Li256ELb0ELb1ELb1ELb0EEENS1_19SingleTileSchedulerILb0ELb1ELb1ELi128EEEEEEEEEvNT_6ParamsE --------------------------
	.section	.nv.constant0._ZN7cutlass13device_kernelIN5flash11enable_sm90INS1_16FlashAttnFwdSm90INS1_25CollectiveMainloopFwdSm90ILi2EN4cute5tupleIJNS5_1CILi1EEES8_S8_EEENS6_IJNS7_ILi128EEENS7_ILi96EEENS7_ILi192EEEEEELi128ENS_10bfloat16_tEfNS_4arch4Sm90ELb1ELb0ELb1ELb0ELb1ELb0ELb0ELb1ELb1ELb1ELb1ELb0EEENS1_21CollectiveEpilogueFwdINS6_IJSA_SA_SB_EEES9_SE_SG_Li256ELb0ELb1ELb1ELb0EEENS1_19SingleTileSchedulerILb0ELb1ELb1ELi128EEEEEEEEEvNT_6ParamsE,"a",@progbits
	.sectionflags	@""
	.align	4
.nv.constant0._ZN7cutlass13device_kernelIN5flash11enable_sm90INS1_16FlashAttnFwdSm90INS1_25CollectiveMainloopFwdSm90ILi2EN4cute5tupleIJNS5_1CILi1EEES8_S8_EEENS6_IJNS7_ILi128EEENS7_ILi96EEENS7_ILi192EEEEEELi128ENS_10bfloat16_tEfNS_4arch4Sm90ELb1ELb0ELb1ELb0ELb1ELb0ELb0ELb1ELb1ELb1ELb1ELb0EEENS1_21CollectiveEpilogueFwdINS6_IJSA_SA_SB_EEES9_SE_SG_Li256ELb0ELb1ELb1ELb0EEENS1_19SingleTileSchedulerILb0ELb1ELb1ELi128EEEEEEEEEvNT_6ParamsE:
	.zero		3200


//--------------------- .nv.constant0._ZN7cutlass13device_kernelIN5flash11enable_sm90INS1_16FlashAttnFwdSm90INS1_25CollectiveMainloopFwdSm90ILi2EN4cute5tupleIJNS5_1CILi1EEES8_S8_EEENS6_IJNS7_ILi128EEENS7_ILi96EEENS7_ILi192EEEEEELi128ENS_10bfloat16_tEfNS_4arch4Sm90ELb1ELb0ELb1ELb1ELb1ELb0ELb0ELb1ELb1ELb1ELb1ELb0EEENS1_21CollectiveEpilogueFwdINS6_IJSA_SA_SB_EEES9_SE_SG_Li256ELb1ELb1ELb1ELb0EEENS1_36VarlenDynamicPersistentTileSchedulerILi128ELi96ELi256ELi128ELb1ELb1ELb1ELb1ELb1ELb1EEEEEEEEEvNT_6ParamsE --------------------------
	.section	.nv.constant0._ZN7cutlass13device_kernelIN5flash11enable_sm90INS1_16FlashAttnFwdSm90INS1_25CollectiveMainloopFwdSm90ILi2EN4cute5tupleIJNS5_1CILi1EEES8_S8_EEENS6_IJNS7_ILi128EEENS7_ILi96EEENS7_ILi192EEEEEELi128ENS_10bfloat16_tEfNS_4arch4Sm90ELb1ELb0ELb1ELb1ELb1ELb0ELb0ELb1ELb1ELb1ELb1ELb0EEENS1_21CollectiveEpilogueFwdINS6_IJSA_SA_SB_EEES9_SE_SG_Li256ELb1ELb1ELb1ELb0EEENS1_36VarlenDynamicPersistentTileSchedulerILi128ELi96ELi256ELi128ELb1ELb1ELb1ELb1ELb1ELb1EEEEEEEEEvNT_6ParamsE,"a",@progbits
	.sectionflags	@""
	.align	4
.nv.constant0._ZN7cutlass13device_kernelIN5flash11enable_sm90INS1_16FlashAttnFwdSm90INS1_25CollectiveMainloopFwdSm90ILi2EN4cute5tupleIJNS5_1CILi1EEES8_S8_EEENS6_IJNS7_ILi128EEENS7_ILi96EEENS7_ILi192EEEEEELi128ENS_10bfloat16_tEfNS_4arch4Sm90ELb1ELb0ELb1ELb1ELb1ELb0ELb0ELb1ELb1ELb1ELb1ELb0EEENS1_21CollectiveEpilogueFwdINS6_IJSA_SA_SB_EEES9_SE_SG_Li256ELb1ELb1ELb1ELb0EEENS1_36VarlenDynamicPersistentTileSchedulerILi128ELi96ELi256ELi128ELb1ELb1ELb1ELb1ELb1ELb1EEEEEEEEEvNT_6ParamsE:
	.zero		3328


//--------------------- .nv.constant0._ZN7cutlass13device_kernelIN5flash11enable_sm90INS1_16FlashAttnFwdSm90INS1_25CollectiveMainloopFwdSm90ILi2EN4cute5tupleIJNS5_1CILi1EEES8_S8_EEENS6_IJNS7_ILi128EEENS7_ILi96EEENS7_ILi192EEEEEELi128ENS_10bfloat16_tEfNS_4arch4Sm90ELb1ELb0ELb1ELb1ELb1ELb1ELb0ELb1ELb1ELb1ELb1ELb0EEENS1_21CollectiveEpilogueFwdINS6_IJSA_SA_SB_EEES9_SE_SG_Li256ELb1ELb1ELb1ELb0EEENS1_36VarlenDynamicPersistentTileSchedulerILi128ELi96ELi256ELi128ELb1ELb1ELb1ELb1ELb1ELb1EEEEEEEEEvNT_6ParamsE --------------------------
	.section	.nv.constant0._ZN7cutlass13device_kernelIN5flash11enable_sm90INS1_16FlashAttnFwdSm90INS1_25CollectiveMainloopFwdSm90ILi2EN4cute5tupleIJNS5_1CILi1EEES8_S8_EEENS6_IJNS7_ILi128EEENS7_ILi96EEENS7_ILi192EEEEEELi128ENS_10bfloat16_tEfNS_4arch4Sm90ELb1ELb0ELb1ELb1ELb1ELb1ELb0ELb1ELb1ELb1ELb1ELb0EEENS1_21CollectiveEpilogueFwdINS6_IJSA_SA_SB_EEES9_SE_SG_Li256ELb1ELb1ELb1ELb0EEENS1_36VarlenDynamicPersistentTileSchedulerILi128ELi96ELi256ELi128ELb1ELb1ELb1ELb1ELb1ELb1EEEEEEEEEvNT_6ParamsE,"a",@progbits
	.sectionflags	@""
	.align	4
.nv.constant0._ZN7cutlass13device_kernelIN5flash11enable_sm90INS1_16FlashAttnFwdSm90INS1_25CollectiveMainloopFwdSm90ILi2EN4cute5tupleIJNS5_1CILi1EEES8_S8_EEENS6_IJNS7_ILi128EEENS7_ILi96EEENS7_ILi192EEEEEELi128ENS_10bfloat16_tEfNS_4arch4Sm90ELb1ELb0ELb1ELb1ELb1ELb1ELb0ELb1ELb1ELb1ELb1ELb0EEENS1_21CollectiveEpilogueFwdINS6_IJSA_SA_SB_EEES9_SE_SG_Li256ELb1ELb1ELb1ELb0EEENS1_36VarlenDynamicPersistentTileSchedulerILi128ELi96ELi256ELi128ELb1ELb1ELb1ELb1ELb1ELb1EEEEEEEEEvNT_6ParamsE:
	.zero		3328


//--------------------- .nv.constant0._ZN7cutlass13device_kernelIN5flash11enable_sm90INS1_16FlashAttnFwdSm90INS1_25CollectiveMainloopFwdSm90ILi2EN4cute5tupleIJNS5_1CILi1EEES8_S8_EEENS6_IJNS7_ILi64EEESA_SA_EEELi512ENS_10bfloat16_tEfNS_4arch4Sm90ELb0ELb0ELb1ELb0ELb1ELb0ELb0ELb0ELb0ELb1ELb1ELb0EEENS1_21CollectiveEpilogueFwdINS6_IJSA_NS7_ILi512EEESA_EEES9_SC_SE_Li256ELb0ELb1ELb1ELb0EEENS1_19SingleTileSchedulerILb0ELb1ELb1ELi64EEEEEEEEEvNT_6ParamsE --------------------------
	.section	.nv.constant0._ZN7cutlass13device_kernelIN5flash11enable_sm90INS1_16FlashAttnFwdSm90INS1_25CollectiveMainloopFwdSm90ILi2EN4cute5tupleIJNS5_1CILi1EEES8_S8_EEENS6_IJNS7_ILi64EEESA_SA_EEELi512ENS_10bfloat16_tEfNS_4arch4Sm90ELb0ELb0ELb1ELb0ELb1ELb0ELb0ELb0ELb0ELb1ELb1ELb0EEENS1_21CollectiveEpilogueFwdINS6_IJSA_NS7_ILi512EEESA_EEES9_SC_SE_Li256ELb0ELb1ELb1ELb0EEENS1_19SingleTileSchedulerILb0ELb1ELb1ELi64EEEEEEEEEvNT_6ParamsE,"a",@progbits
	.sectionflags	@""
	.align	4
.nv.constant0._ZN7cutlass13device_kernelIN5flash11enable_sm90INS1_16FlashAttnFwdSm90INS1_25CollectiveMainloopFwdSm90ILi2EN4cute5tupleIJNS5_1CILi1EEES8_S8_EEENS6_IJNS7_ILi64EEESA_SA_EEELi512ENS_10bfloat16_tEfNS_4arch4Sm90ELb0ELb0ELb1ELb0ELb1ELb0ELb0ELb0ELb0ELb1ELb1ELb0EEENS1_21CollectiveEpilogueFwdINS6_IJSA_NS7_ILi512EEESA_EEES9_SC_SE_Li256ELb0ELb1ELb1ELb0EEENS1_19SingleTileSchedulerILb0ELb1ELb1ELi64EEEEEEEEEvNT_6ParamsE:
	.zero		3200


//--------------------- .nv.constant0._ZN7cutlass13device_kernelIN5flash11enable_sm90INS1_16FlashAttnFwdSm90INS1_25CollectiveMainloopFwdSm90ILi2EN4cute5tupleIJNS5_1CILi1EEES8_S8_EEENS6_IJNS7_ILi64EEESA_SA_EEELi512ENS_10bfloat16_tEfNS_4arch4Sm90ELb0ELb0ELb1ELb0ELb1ELb0ELb1ELb0ELb0ELb1ELb1ELb0EEENS1_21CollectiveEpilogueFwdINS6_IJSA_NS7_ILi512EEESA_EEES9_SC_SE_Li256ELb0ELb1ELb1ELb0EEENS1_19SingleTileSchedulerILb0ELb1ELb1ELi64EEEEEEEEEvNT_6ParamsE --------------------------
	.section	.nv.constant0._ZN7cutlass13device_kernelIN5flash11enable_sm90INS1_16FlashAttnFwdSm90INS1_25CollectiveMainloopFwdSm90ILi2EN4cute5tupleIJNS5_1CILi1EEES8_S8_EEENS6_IJNS7_ILi64EEESA_SA_EEELi512ENS_10bfloat16_tEfNS_4arch4Sm90ELb0ELb0ELb1ELb0ELb1ELb0ELb1ELb0ELb0ELb1ELb1ELb0EEENS1_21CollectiveEpilogueFwdINS6_IJSA_NS7_ILi512EEESA_EEES9_SC_SE_Li256ELb0ELb1ELb1ELb0EEENS1_19SingleTileSchedulerILb0ELb1ELb1ELi64EEEEEEEEEvNT_6ParamsE,"a",@progbits
	.sectionflags	@""
	.align	4
.nv.constant0._ZN7cutlass13device_kernelIN5flash11enable_sm90INS1_16FlashAttnFwdSm90INS1_25CollectiveMainloopFwdSm90ILi2EN4cute5tupleIJNS5_1CILi1EEES8_S8_EEENS6_IJNS7_ILi64EEESA_SA_EEELi512ENS_10bfloat16_tEfNS_4arch4Sm90ELb0ELb0ELb1ELb0ELb1ELb0ELb1ELb0ELb0ELb1ELb1ELb0EEENS1_21CollectiveEpilogueFwdINS6_IJSA_NS7_ILi512EEESA_EEES9_SC_SE_Li256ELb0ELb1ELb1ELb0EEENS1_19SingleTileSchedulerILb0ELb1ELb1ELi64EEEEEEEEEvNT_6ParamsE:
	.zero		3456


//--------------------- .nv.constant0._ZN7cutlass13device_kernelIN5flash11enable_sm90INS1_16FlashAttnFwdSm90INS1_25CollectiveMainloopFwdSm90ILi2EN4cute5tupleIJNS5_1CILi1EEES8_S8_EEENS6_IJNS7_ILi64EEESA_SA_EEELi512ENS_10bfloat16_tEfNS_4arch4Sm90ELb0ELb0ELb1ELb1ELb1ELb0ELb0ELb0ELb0ELb1ELb1ELb0EEENS1_21CollectiveEpilogueFwdINS6_IJSA_NS7_ILi512EEESA_EEES9_SC_SE_Li256ELb1ELb1ELb1ELb0EEENS1_36VarlenDynamicPersistentTileSchedulerILi64ELi64ELi256ELi128ELb1ELb1ELb1ELb0ELb1ELb1EEEEEEEEEvNT_6ParamsE --------------------------
	.section	.nv.constant0._ZN7cutlass13device_kernelIN5flash11enable_sm90INS1_16FlashAttnFwdSm90INS1_25CollectiveMainloopFwdSm90ILi2EN4cute5tupleIJNS5_1CILi1EEES8_S8_EEENS6_IJNS7_ILi64EEESA_SA_EEELi512ENS_10bfloat16_tEfNS_4arch4Sm90ELb0ELb0ELb1ELb1ELb1ELb0ELb0ELb0ELb0ELb1ELb1ELb0EEENS1_21CollectiveEpilogueFwdINS6_IJSA_NS7_ILi512EEESA_EEES9_SC_SE_Li256ELb1ELb1ELb1ELb0EEENS1_36VarlenDynamicPersistentTileSchedulerILi64ELi64ELi256ELi128ELb1ELb1ELb1ELb0ELb1ELb1EEEEEEEEEvNT_6ParamsE,"a",@progbits
	.sectionflags	@""
	.align	4
.nv.constant0._ZN7cutlass13device_kernelIN5flash11enable_sm90INS1_16FlashAttnFwdSm90INS1_25CollectiveMainloopFwdSm90ILi2EN4cute5tupleIJNS5_1CILi1EEES8_S8_EEENS6_IJNS7_ILi64EEESA_SA_EEELi512ENS_10bfloat16_tEfNS_4arch4Sm90ELb0ELb0ELb1ELb1ELb1ELb0ELb0ELb0ELb0ELb1ELb1ELb0EEENS1_21CollectiveEpilogueFwdINS6_IJSA_NS7_ILi512EEESA_EEES9_SC_SE_Li256ELb1ELb1ELb1ELb0EEENS1_36VarlenDynamicPersistentTileSchedulerILi64ELi64ELi256ELi128ELb1ELb1ELb1ELb0ELb1ELb1EEEEEEEEEvNT_6ParamsE:
	.zero		3328


//--------------------- .nv.constant0._ZN7cutlass13device_kernelIN5flash11enable_sm90INS1_16FlashAttnFwdSm90INS1_25CollectiveMainloopFwdSm90ILi2EN4cute5tupleIJNS5_1CILi1EEES8_S8_EEENS6_IJNS7_ILi64EEESA_SA_EEELi512ENS_10bfloat16_tEfNS_4arch4Sm90ELb0ELb0ELb1ELb1ELb1ELb1ELb0ELb0ELb0ELb1ELb1ELb0EEENS1_21CollectiveEpilogueFwdINS6_IJSA_NS7_ILi512EEESA_EEES9_SC_SE_Li256ELb1ELb1ELb1ELb0EEENS1_36VarlenDynamicPersistentTileSchedulerILi64ELi64ELi256ELi128ELb1ELb1ELb1ELb0ELb1ELb1EEEEEEEEEvNT_6ParamsE --------------------------
	.section	.nv.constant0._ZN7cutlass13device_kernelIN5flash11enable_sm90INS1_16FlashAttnFwdSm90INS1_25CollectiveMainloopFwdSm90ILi2EN4cute5tupleIJNS5_1CILi1EEES8_S8_EEENS6_IJNS7_ILi64EEESA_SA_EEELi512ENS_10bfloat16_tEfNS_4arch4Sm90ELb0ELb0ELb1ELb1ELb1ELb1ELb0ELb0ELb0ELb1ELb1ELb0EEENS1_21CollectiveEpilogueFwdINS6_IJSA_NS7_ILi512EEESA_EEES9_SC_SE_Li256ELb1ELb1ELb1ELb0EEENS1_36VarlenDynamicPersistentTileSchedulerILi64ELi64ELi256ELi128ELb1ELb1ELb1ELb0ELb1ELb1EEEEEEEEEvNT_6ParamsE,"a",@progbits
	.sectionflags	@""
	.align	4
.nv.constant0._ZN7cutlass13device_kernelIN5flash11enable_sm90INS1_16FlashAttnFwdSm90INS1_25CollectiveMainloopFwdSm90ILi2EN4cute5tupleIJNS5_1CILi1EEES8_S8_EEENS6_IJNS7_ILi64EEESA_SA_EEELi512ENS_10bfloat16_tEfNS_4arch4Sm90ELb0ELb0ELb1ELb1ELb1ELb1ELb0ELb0ELb0ELb1ELb1ELb0EEENS1_21CollectiveEpilogueFwdINS6_IJSA_NS7_ILi512EEESA_EEES9_SC_SE_Li256ELb1ELb1ELb1ELb0EEENS1_36VarlenDynamicPersistentTileSchedulerILi64ELi64ELi256ELi128ELb1ELb1ELb1ELb0ELb1ELb1EEEEEEEEEvNT_6ParamsE:
	.zero		3328


//--------------------- .nv.constant0._ZN7cutlass13device_kernelIN5flash11enable_sm90INS1_16FlashAttnFwdSm90INS1_25CollectiveMainloopFwdSm90ILi2EN4cute5tupleIJNS5_1CILi1EEES8_S8_EEENS6_IJNS7_ILi64EEESA_SA_EEELi512ENS_10bfloat16_tEfNS_4arch4Sm90ELb0ELb0ELb1ELb1ELb1ELb0ELb1ELb0ELb0ELb1ELb1ELb0EEENS1_21CollectiveEpilogueFwdINS6_IJSA_NS7_ILi512EEESA_EEES9_SC_SE_Li256ELb1ELb1ELb1ELb0EEENS1_36VarlenDynamicPersistentTileSchedulerILi64ELi64ELi256ELi128ELb1ELb1ELb1ELb0ELb1ELb1EEEEEEEEEvNT_6ParamsE --------------------------
	.section	.nv.constant0._ZN7cutlass13device_kernelIN5flash11enable_sm90INS1_16FlashAttnFwdSm90INS1_25CollectiveMainloopFwdSm90ILi2EN4cute5tupleIJNS5_1CILi1EEES8_S8_EEENS6_IJNS7_ILi64EEESA_SA_EEELi512ENS_10bfloat16_tEfNS_4arch4Sm90ELb0ELb0ELb1ELb1ELb1ELb0ELb1ELb0ELb0ELb1ELb1ELb0EEENS1_21CollectiveEpilogueFwdINS6_IJSA_NS7_ILi512EEESA_EEES9_SC_SE_Li256ELb1ELb1ELb1ELb0EEENS1_36VarlenDynamicPersistentTileSchedulerILi64ELi64ELi256ELi128ELb1ELb1ELb1ELb0ELb1ELb1EEEEEEEEEvNT_6ParamsE,"a",@progbits
	.sectionflags	@""
	.align	4
.nv.constant0._ZN7cutlass13device_kernelIN5flash11enable_sm90INS1_16FlashAttnFwdSm90INS1_25CollectiveMainloopFwdSm90ILi2EN4cute5tupleIJNS5_1CILi1EEES8_S8_EEENS6_IJNS7_ILi64EEESA_SA_EEELi512ENS_10bfloat16_tEfNS_4arch4Sm90ELb0ELb0ELb1ELb1ELb1ELb0ELb1ELb0ELb0ELb1ELb1ELb0EEENS1_21CollectiveEpilogueFwdINS6_IJSA_NS7_ILi512EEESA_EEES9_SC_SE_Li256ELb1ELb1ELb1ELb0EEENS1_36VarlenDynamicPersistentTileSchedulerILi64ELi64ELi256ELi128ELb1ELb1ELb1ELb0ELb1ELb1EEEEEEEEEvNT_6ParamsE:
	.zero		3584


//--------------------- .nv.constant0._ZN7cutlass13device_kernelIN5flash11enable_sm90INS1_16FlashAttnFwdSm90INS1_25CollectiveMainloopFwdSm90ILi2EN4cute5tupleIJNS5_1CILi1EEES8_S8_EEENS6_IJNS7_ILi64EEESA_SA_EEELi512ENS_10bfloat16_tEfNS_4arch4Sm90ELb0ELb0ELb1ELb1ELb1ELb1ELb1ELb0ELb0ELb1ELb1ELb0EEENS1_21CollectiveEpilogueFwdINS6_IJSA_NS7_ILi512EEESA_EEES9_SC_SE_Li256ELb1ELb1ELb1ELb0EEENS1_36VarlenDynamicPersistentTileSchedulerILi64ELi64ELi256ELi128ELb1ELb1ELb1ELb0ELb1ELb1EEEEEEEEEvNT_6ParamsE --------------------------
	.section	.nv.constant0._ZN7cutlass13device_kernelIN5flash11enable_sm90INS1_16FlashAttnFwdSm90INS1_25CollectiveMainloopFwdSm90ILi2EN4cute5tupleIJNS5_1CILi1EEES8_S8_EEENS6_IJNS7_ILi64EEESA_SA_EEELi512ENS_10bfloat16_tEfNS_4arch4Sm90ELb0ELb0ELb1ELb1ELb1ELb1ELb1ELb0ELb0ELb1ELb1ELb0EEENS1_21CollectiveEpilogueFwdINS6_IJSA_NS7_ILi512EEESA_EEES9_SC_SE_Li256ELb1ELb1ELb1ELb0EEENS1_36VarlenDynamicPersistentTileSchedulerILi64ELi64ELi256ELi128ELb1ELb1ELb1ELb0ELb1ELb1EEEEEEEEEvNT_6ParamsE,"a",@progbits
	.sectionflags	@""
	.align	4
.nv.constant0._ZN7cutlass13device_kernelIN5flash11enable_sm90INS1_16FlashAttnFwdSm90INS1_25CollectiveMainloopFwdSm90ILi2EN4cute5tupleIJNS5_1CILi1EEES8_S8_EEENS6_IJNS7_ILi64EEESA_SA_EEELi512ENS_10bfloat16_tEfNS_4arch4Sm90ELb0ELb0ELb1ELb1ELb1ELb1ELb1ELb0ELb0ELb1ELb1ELb0EEENS1_21CollectiveEpilogueFwdINS6_IJSA_NS7_ILi512EEESA_EEES9_SC_SE_Li256ELb1ELb1ELb1ELb0EEENS1_36VarlenDynamicPersistentTileSchedulerILi64ELi64ELi256ELi128ELb1ELb1ELb1ELb0ELb1ELb1EEEEEEEEEvNT_6ParamsE:
	.zero		3584


//--------------------- .nv.constant0._ZN7cutlass13device_kernelIN5flash11enable_sm90INS1_16FlashAttnFwdSm90INS1_25CollectiveMainloopFwdSm90ILi2EN4cute5tupleIJNS5_1CILi1EEES8_S8_EEENS6_IJNS7_ILi64EEESA_SA_EEELi512ENS_10bfloat16_tEfNS_4arch4Sm90ELb0ELb1ELb1ELb0ELb1ELb0ELb0ELb0ELb0ELb1ELb1ELb0EEENS1_21CollectiveEpilogueFwdINS6_IJSA_NS7_ILi512EEESA_EEES9_SC_SE_Li256ELb0ELb1ELb1ELb0EEENS1_19SingleTileSchedulerILb0ELb1ELb1ELi64EEEEEEEEEvNT_6ParamsE --------------------------
	.section	.nv.constant0._ZN7cutlass13device_kernelIN5flash11enable_sm90INS1_16FlashAttnFwdSm90INS1_25CollectiveMainloopFwdSm90ILi2EN4cute5tupleIJNS5_1CILi1EEES8_S8_EEENS6_IJNS7_ILi64EEESA_SA_EEELi512ENS_10bfloat16_tEfNS_4arch4Sm90ELb0ELb1ELb1ELb0ELb1ELb0ELb0ELb0ELb0ELb1ELb1ELb0EEENS1_21CollectiveEpilogueFwdINS6_IJSA_NS7_ILi512EEESA_EEES9_SC_SE_Li256ELb0ELb1ELb1ELb0EEENS1_19SingleTileSchedulerILb0ELb1ELb1ELi64EEEEEEEEEvNT_6ParamsE,"a",@progbits
	.sectionflags	@""
	.align	4
.nv.constant0._ZN7cutlass13device_kernelIN5flash11enable_sm90INS1_16FlashAttnFwdSm90INS1_25CollectiveMainloopFwdSm90ILi2EN4cute5tupleIJNS5_1CILi1EEES8_S8_EEENS6_IJNS7_ILi64EEESA_SA_EEELi512ENS_10bfloat16_tEfNS_4arch4Sm90ELb0ELb1ELb1ELb0ELb1ELb0ELb0ELb0ELb0ELb1ELb1ELb0EEENS1_21CollectiveEpilogueFwdINS6_IJSA_NS7_ILi512EEESA_EEES9_SC_SE_Li256ELb0ELb1ELb1ELb0EEENS1_19SingleTileSchedulerILb0ELb1ELb1ELi64EEEEEEEEEvNT_6ParamsE:
	.zero		3200


//--------------------- .nv.constant0._ZN7cutlass13device_kernelIN5flash11enable_sm90INS1_16FlashAttnFwdSm90INS1_25CollectiveMainloopFwdSm90ILi2EN4cute5tupleIJNS5_1CILi1EEES8_S8_EEENS6_IJNS7_ILi64EEESA_SA_EEELi512ENS_10bfloat16_tEfNS_4arch4Sm90ELb0ELb1ELb1ELb0ELb1ELb0ELb1ELb0ELb0ELb1ELb1ELb0EEENS1_21CollectiveEpilogueFwdINS6_IJSA_NS7_ILi512EEESA_EEES9_SC_SE_Li256ELb0ELb1ELb1ELb0EEENS1_19SingleTileSchedulerILb0ELb1ELb1ELi64EEEEEEEEEvNT_6ParamsE --------------------------
	.section	.nv.constant0._ZN7cutlass13device_kernelIN5flash11enable_sm90INS1_16FlashAttnFwdSm90INS1_25CollectiveMainloopFwdSm90ILi2EN4cute5tupleIJNS5_1CILi1EEES8_S8_EEENS6_IJNS7_ILi64EEESA_SA_EEELi512ENS_10bfloat16_tEfNS_4arch4Sm90ELb0ELb1ELb1ELb0ELb1ELb0ELb1ELb0ELb0ELb1ELb1ELb0EEENS1_21CollectiveEpilogueFwdINS6_IJSA_NS7_ILi512EEESA_EEES9_SC_SE_Li256ELb0ELb1ELb1ELb0EEENS1_19SingleTileSchedulerILb0ELb1ELb1ELi64EEEEEEEEEvNT_6ParamsE,"a",@progbits
	.sectionflags	@""
	.align	4
.nv.constant0._ZN7cutlass13device_kernelIN5flash11enable_sm90INS1_16FlashAttnFwdSm90INS1_25CollectiveMainloopFwdSm90ILi2EN4cute5tupleIJNS5_1CILi1EEES8_S8_EEENS6_IJNS7_ILi64EEESA_SA_EEELi512ENS_10bfloat16_tEfNS_4arch4Sm90ELb0ELb1ELb1ELb0ELb1ELb0ELb1ELb0ELb0ELb1ELb1ELb0EEENS1_21CollectiveEpilogueFwdINS6_IJSA_NS7_ILi512EEESA_EEES9_SC_SE_Li256ELb0ELb1ELb1ELb0EEENS1_19SingleTileSchedulerILb0ELb1ELb1ELi64EEEEEEEEEvNT_6ParamsE:
	.zero		3456


//--------------------- .nv.constant0._ZN7cutlass13device_kernelIN5flash11enable_sm90INS1_16FlashAttnFwdSm90INS1_25CollectiveMainloopFwdSm90ILi2EN4cute5tupleIJNS5_1CILi1EEES8_S8_EEENS6_IJNS7_ILi64EEESA_SA_EEELi512ENS_10bfloat16_tEfNS_4arch4Sm90ELb0ELb1ELb1ELb1ELb1ELb0ELb0ELb0ELb0ELb1ELb1ELb0EEENS1_21CollectiveEpilogueFwdINS6_IJSA_NS7_ILi512EEESA_EEES9_SC_SE_Li256ELb1ELb1ELb1ELb0EEENS1_36VarlenDynamicPersistentTileSchedulerILi64ELi64ELi256ELi128ELb1ELb1ELb1ELb1ELb0ELb1EEEEEEEEEvNT_6ParamsE --------------------------
	.section	.nv.constant0._ZN7cutlass13device_kernelIN5flash11enable_sm90INS1_16FlashAttnFwdSm90INS1_25CollectiveMainloopFwdSm90ILi2EN4cute5tupleIJNS5_1CILi1EEES8_S8_EEENS6_IJNS7_ILi64EEESA_SA_EEELi512ENS_10bfloat16_tEfNS_4arch4Sm90ELb0ELb1ELb1ELb1ELb1ELb0ELb0ELb0ELb0ELb1ELb1ELb0EEENS1_21CollectiveEpilogueFwdINS6_IJSA_NS7_ILi512EEESA_EEES9_SC_SE_Li256ELb1ELb1ELb1ELb0EEENS1_36VarlenDynamicPersistentTileSchedulerILi64ELi64ELi256ELi128ELb1ELb1ELb1ELb1ELb0ELb1EEEEEEEEEvNT_6ParamsE,"a",@progbits
	.sectionflags	@""
	.align	4
.nv.constant0._ZN7cutlass13device_kernelIN5flash11enable_sm90INS1_16FlashAttnFwdSm90INS1_25CollectiveMainloopFwdSm90ILi2EN4cute5tupleIJNS5_1CILi1EEES8_S8_EEENS6_IJNS7_ILi64EEESA_SA_EEELi512ENS_10bfloat16_tEfNS_4arch4Sm90ELb0ELb1ELb1ELb1ELb1ELb0ELb0ELb0ELb0ELb1ELb1ELb0EEENS1_21CollectiveEpilogueFwdINS6_IJSA_NS7_ILi512EEESA_EEES9_SC_SE_Li256ELb1ELb1ELb1ELb0EEENS1_36VarlenDynamicPersistentTileSchedulerILi64ELi64ELi256ELi128ELb1ELb1ELb1ELb1ELb0ELb1EEEEEEEEEvNT_6ParamsE:
	.zero		3328


//--------------------- .nv.constant0._ZN7cutlass13device_kernelIN5flash11enable_sm90INS1_16FlashAttnFwdSm90INS1_25CollectiveMainloopFwdSm90ILi2EN4cute5tupleIJNS5_1CILi1EEES8_S8_EEENS6_IJNS7_ILi64EEESA_SA_EEELi512ENS_10bfloat16_tEfNS_4arch4Sm90ELb0ELb1ELb1ELb1ELb1ELb1ELb0ELb0ELb0ELb1ELb1ELb0EEENS1_21CollectiveEpilogueFwdINS6_IJSA_NS7_ILi512EEESA_EEES9_SC_SE_Li256ELb1ELb1ELb1ELb0EEENS1_36VarlenDynamicPersistentTileSchedulerILi64ELi64ELi256ELi128ELb1ELb1ELb1ELb1ELb0ELb1EEEEEEEEEvNT_6ParamsE --------------------------
	.section	.nv.constant0._ZN7cutlass13device_kernelIN5flash11enable_sm90INS1_16FlashAttnFwdSm90INS1_25CollectiveMainloopFwdSm90ILi2EN4cute5tupleIJNS5_1CILi1EEES8_S8_EEENS6_IJNS7_ILi64EEESA_SA_EEELi512ENS_10bfloat16_tEfNS_4arch4Sm90ELb0ELb1ELb1ELb1ELb1ELb1ELb0ELb0ELb0ELb1ELb1ELb0EEENS1_21CollectiveEpilogueFwdINS6_IJSA_NS7_ILi512EEESA_EEES9_SC_SE_Li256ELb1ELb1ELb1ELb0EEENS1_36VarlenDynamicPersistentTileSchedulerILi64ELi64ELi256ELi128ELb1ELb1ELb1ELb1ELb0ELb1EEEEEEEEEvNT_6ParamsE,"a",@progbits
	.sectionflags	@""
	.align	4
.nv.constant0._ZN7cutlass13device_kernelIN5flash11enable_sm90INS1_16FlashAttnFwdSm90INS1_25CollectiveMainloopFwdSm90ILi2EN4cute5tupleIJNS5_1CILi1EEES8_S8_EEENS6_IJNS7_ILi64EEESA_SA_EEELi512ENS_10bfloat16_tEfNS_4arch4Sm90ELb0ELb1ELb1ELb1ELb1ELb1ELb0ELb0ELb0ELb1ELb1ELb0EEENS1_21CollectiveEpilogueFwdINS6_IJSA_NS7_ILi512EEESA_EEES9_SC_SE_Li256ELb1ELb1ELb1ELb0EEENS1_36VarlenDynamicPersistentTileSchedulerILi64ELi64ELi256ELi128ELb1ELb1ELb1ELb1ELb0ELb1EEEEEEEEEvNT_6ParamsE:
	.zero		3328


//--------------------- .nv.constant0._ZN7cutlass13device_kernelIN5flash11enable_sm90INS1_16FlashAttnFwdSm90INS1_25CollectiveMainloopFwdSm90ILi2EN4cute5tupleIJNS5_1CILi1EEES8_S8_EEENS6_IJNS7_ILi64EEESA_SA_EEELi512ENS_10bfloat16_tEfNS_4arch4Sm90ELb0ELb1ELb1ELb1ELb1ELb0ELb1ELb0ELb0ELb1ELb1ELb0EEENS1_21CollectiveEpilogueFwdINS6_IJSA_NS7_ILi512EEESA_EEES9_SC_SE_Li256ELb1ELb1ELb1ELb0EEENS1_36VarlenDynamicPersistentTileSchedulerILi64ELi64ELi256ELi128ELb1ELb1ELb1ELb1ELb0ELb1EEEEEEEEEvNT_6ParamsE --------------------------
	.section	.nv.constant0._ZN7cutlass13device_kernelIN5flash11enable_sm90INS1_16FlashAttnFwdSm90INS1_25CollectiveMainloopFwdSm90ILi2EN4cute5tupleIJNS5_1CILi1EEES8_S8_EEENS6_IJNS7_ILi64EEESA_SA_EEELi512ENS_10bfloat16_tEfNS_4arch4Sm90ELb0ELb1ELb1ELb1ELb1ELb0ELb1ELb0ELb0ELb1ELb1ELb0EEENS1_21CollectiveEpilogueFwdINS6_IJSA_NS7_ILi512EEESA_EEES9_SC_SE_Li256ELb1ELb1ELb1ELb0EEENS1_36VarlenDynamicPersistentTileSchedulerILi64ELi64ELi256ELi128ELb1ELb1ELb1ELb1ELb0ELb1EEEEEEEEEvNT_6ParamsE,"a",@progbits
	.sectionflags	@""
	.align	4
.nv.constant0._ZN7cutlass13device_kernelIN5flash11enable_sm90INS1_16FlashAttnFwdSm90INS1_25CollectiveMainloopFwdSm90ILi2EN4cute5tupleIJNS5_1CILi1EEES8_S8_EEENS6_IJNS7_ILi64EEESA_SA_EEELi512ENS_10bfloat16_tEfNS_4arch4Sm90ELb0ELb1ELb1ELb1ELb1ELb0ELb1ELb0ELb0ELb1ELb1ELb0EEENS1_21CollectiveEpilogueFwdINS6_IJSA_NS7_ILi512EEESA_EEES9_SC_SE_Li256ELb1ELb1ELb1ELb0EEENS1_36VarlenDynamicPersistentTileSchedulerILi64ELi64ELi256ELi128ELb1ELb1ELb1ELb1ELb0ELb1EEEEEEEEEvNT_6ParamsE:
	.zero		3584


//--------------------- .nv.constant0._ZN7cutlass13device_kernelIN5flash11enable_sm90INS1_16FlashAttnFwdSm90INS1_25CollectiveMainloopFwdSm90ILi2EN4cute5tupleIJNS5_1CILi1EEES8_S8_EEENS6_IJNS7_ILi64EEESA_SA_EEELi512ENS_10bfloat16_tEfNS_4arch4Sm90ELb0ELb1ELb1ELb1ELb1ELb1ELb1ELb0ELb0ELb1ELb1ELb0EEENS1_21CollectiveEpilogueFwdINS6_IJSA_NS7_ILi512EEESA_EEES9_SC_SE_Li256ELb1ELb1ELb1ELb0EEENS1_36VarlenDynamicPersistentTileSchedulerILi64ELi64ELi256ELi128ELb1ELb1ELb1ELb1ELb0ELb1EEEEEEEEEvNT_6ParamsE --------------------------
	.section	.nv.constant0._ZN7cutlass13device_kernelIN5flash11enable_sm90INS1_16FlashAttnFwdSm90INS1_25CollectiveMainloopFwdSm90ILi2EN4cute5tupleIJNS5_1CILi1EEES8_S8_EEENS6_IJNS7_ILi64EEESA_SA_EEELi512ENS_10bfloat16_tEfNS_4arch4Sm90ELb0ELb1ELb1ELb1ELb1ELb1ELb1ELb0ELb0ELb1ELb1ELb0EEENS1_21CollectiveEpilogueFwdINS6_IJSA_NS7_ILi512EEESA_EEES9_SC_SE_Li256ELb1ELb1ELb1ELb0EEENS1_36VarlenDynamicPersistentTileSchedulerILi64ELi64ELi256ELi128ELb1ELb1ELb1ELb1ELb0ELb1EEEEEEEEEvNT_6ParamsE,"a",@progbits
	.sectionflags	@""
	.align	4
.nv.constant0._ZN7cutlass13device_kernelIN5flash11enable_sm90INS1_16FlashAttnFwdSm90INS1_25CollectiveMainloopFwdSm90ILi2EN4cute5tupleIJNS5_1CILi1EEES8_S8_EEENS6_IJNS7_ILi64EEESA_SA_EEELi512ENS_10bfloat16_tEfNS_4arch4Sm90ELb0ELb1ELb1ELb1ELb1ELb1ELb1ELb0ELb0ELb1ELb1ELb0EEENS1_21CollectiveEpilogueFwdINS6_IJSA_NS7_ILi512EEESA_EEES9_SC_SE_Li256ELb1ELb1ELb1ELb0EEENS1_36VarlenDynamicPersistentTileSchedulerILi64ELi64ELi256ELi128ELb1ELb1ELb1ELb1ELb0ELb1EEEEEEEEEvNT_6ParamsE:
	.zero		3584


//--------------------- .nv.constant0._ZN7cutlass13device_kernelIN5flash11enable_sm90INS1_16FlashAttnFwdSm90INS1_25CollectiveMainloopFwdSm90ILi2EN4cute5tupleIJNS5_1CILi1EEES8_S8_EEENS6_IJNS7_ILi64EEESA_SA_EEELi512ENS_10bfloat16_tEfNS_4arch4Sm90ELb1ELb0ELb1ELb0ELb1ELb0ELb0ELb0ELb0ELb1ELb1ELb0EEENS1_21CollectiveEpilogueFwdINS6_IJSA_NS7_ILi512EEESA_EEES9_SC_SE_Li256ELb0ELb1ELb1ELb0EEENS1_19SingleTileSchedulerILb0ELb1ELb1ELi64EEEEEEEEEvNT_6ParamsE --------------------------
	.section	.nv.constant0._ZN7cutlass13device_kernelIN5flash11enable_sm90INS1_16FlashAttnFwdSm90INS1_25CollectiveMainloopFwdSm90ILi2EN4cute5tupleIJNS5_1CILi1EEES8_S8_EEENS6_IJNS7_ILi64EEESA_SA_EEELi512ENS_10bfloat16_tEfNS_4arch4Sm90ELb1ELb0ELb1ELb0ELb1ELb0ELb0ELb0ELb0ELb1ELb1ELb0EEENS1_21CollectiveEpilogueFwdINS6_IJSA_NS7_ILi512EEESA_EEES9_SC_SE_Li256ELb0ELb1ELb1ELb0EEENS1_19SingleTileSchedulerILb0ELb1ELb1ELi64EEEEEEEEEvNT_6ParamsE,"a",@progbits
	.sectionflags	@""
	.align	4
.nv.constant0._ZN7cutlass13device_kernelIN5flash11enable_sm90INS1_16FlashAttnFwdSm90INS1_25CollectiveMainloopFwdSm90ILi2EN4cute5tupleIJNS5_1CILi1EEES8_S8_EEENS6_IJNS7_ILi64EEESA_SA_EEELi512ENS_10bfloat16_tEfNS_4arch4Sm90ELb1ELb0ELb1ELb0ELb1ELb0ELb0ELb0ELb0ELb1ELb1ELb0EEENS1_21CollectiveEpilogueFwdINS6_IJSA_NS7_ILi512EEESA_EEES9_SC_SE_Li256ELb0ELb1ELb1ELb0EEENS1_19SingleTileSchedulerILb0ELb1ELb1ELi64EEEEEEEEEvNT_6ParamsE:
	.zero		3200


//--------------------- .nv.constant0._ZN7cutlass13device_kernelIN5flash11enable_sm90INS1_16FlashAttnFwdSm90INS1_25CollectiveMainloopFwdSm90ILi2EN4cute5tupleIJNS5_1CILi1EEES8_S8_EEENS6_IJNS7_ILi64EEESA_SA_EEELi512ENS_10bfloat16_tEfNS_4arch4Sm90ELb1ELb0ELb1ELb0ELb1ELb0ELb1ELb0ELb0ELb1ELb1ELb0EEENS1_21CollectiveEpilogueFwdINS6_IJSA_NS7_ILi512EEESA_EEES9_SC_SE_Li256ELb0ELb1ELb1ELb0EEENS1_19SingleTileSchedulerILb0ELb1ELb1ELi64EEEEEEEEEvNT_6ParamsE --------------------------
	.section	.nv.constant0._ZN7cutlass13device_kernelIN5flash11enable_sm90INS1_16FlashAttnFwdSm90INS1_25CollectiveMainloopFwdSm90ILi2EN4cute5tupleIJNS5_1CILi1EEES8_S8_EEENS6_IJNS7_ILi64EEESA_SA_EEELi512ENS_10bfloat16_tEfNS_4arch4Sm90ELb1ELb0ELb1ELb0ELb1ELb0ELb1ELb0ELb0ELb1ELb1ELb0EEENS1_21CollectiveEpilogueFwdINS6_IJSA_NS7_ILi512EEESA_EEES9_SC_SE_Li256ELb0ELb1ELb1ELb0EEENS1_19SingleTileSchedulerILb0ELb1ELb1ELi64EEEEEEEEEvNT_6ParamsE,"a",@progbits
	.sectionflags	@""
	.align	4
.nv.constant0._ZN7cutlass13device_kernelIN5flash11enable_sm90INS1_16FlashAttnFwdSm90INS1_25CollectiveMainloopFwdSm90ILi2EN4cute5tupleIJNS5_1CILi1EEES8_S8_EEENS6_IJNS7_ILi64EEESA_SA_EEELi512ENS_10bfloat16_tEfNS_4arch4Sm90ELb1ELb0ELb1ELb0ELb1ELb0ELb1ELb0ELb0ELb1ELb1ELb0EEENS1_21CollectiveEpilogueFwdINS6_IJSA_NS7_ILi512EEESA_EEES9_SC_SE_Li256ELb0ELb1ELb1ELb0EEENS1_19SingleTileSchedulerILb0ELb1ELb1ELi64EEEEEEEEEvNT_6ParamsE:
	.zero		3456


//--------------------- .nv.constant0._ZN7cutlass13device_kernelIN5flash11enable_sm90INS1_16FlashAttnFwdSm90INS1_25CollectiveMainloopFwdSm90ILi2EN4cute5tupleIJNS5_1CILi1EEES8_S8_EEENS6_IJNS7_ILi64EEESA_SA_EEELi512ENS_10bfloat16_tEfNS_4arch4Sm90ELb1ELb0ELb1ELb1ELb1ELb0ELb0ELb0ELb0ELb1ELb1ELb0EEENS1_21CollectiveEpilogueFwdINS6_IJSA_NS7_ILi512EEESA_EEES9_SC_SE_Li256ELb1ELb1ELb1ELb0EEENS1_36VarlenDynamicPersistentTileSchedulerILi64ELi64ELi256ELi128ELb1ELb1ELb1ELb1ELb1ELb1EEEEEEEEEvNT_6ParamsE --------------------------
	.section	.nv.constant0._ZN7cutlass13device_kernelIN5flash11enable_sm90INS1_16FlashAttnFwdSm90INS1_25CollectiveMainloopFwdSm90ILi2EN4cute5tupleIJNS5_1CILi1EEES8_S8_EEENS6_IJNS7_ILi64EEESA_SA_EEELi512ENS_10bfloat16_tEfNS_4arch4Sm90ELb1ELb0ELb1ELb1ELb1ELb0ELb0ELb0ELb0ELb1ELb1ELb0EEENS1_21CollectiveEpilogueFwdINS6_IJSA_NS7_ILi512EEESA_EEES9_SC_SE_Li256ELb1ELb1ELb1ELb0EEENS1_36VarlenDynamicPersistentTileSchedulerILi64ELi64ELi256ELi128ELb1ELb1ELb1ELb1ELb1ELb1EEEEEEEEEvNT_6ParamsE,"a",@progbits
	.sectionflags	@""
	.align	4
.nv.constant0._ZN7cutlass13device_kernelIN5flash11enable_sm90INS1_16FlashAttnFwdSm90INS1_25CollectiveMainloopFwdSm90ILi2EN4cute5tupleIJNS5_1CILi1EEES8_S8_EEENS6_IJNS7_ILi64EEESA_SA_EEELi512ENS_10bfloat16_tEfNS_4arch4Sm90ELb1ELb0ELb1ELb1ELb1ELb0ELb0ELb0ELb0ELb1ELb1ELb0EEENS1_21CollectiveEpilogueFwdINS6_IJSA_NS7_ILi512EEESA_EEES9_SC_SE_Li256ELb1ELb1ELb1ELb0EEENS1_36VarlenDynamicPersistentTileSchedulerILi64ELi64ELi256ELi128ELb1ELb1ELb1ELb1ELb1ELb1EEEEEEEEEvNT_6ParamsE:
	.zero		3328


//--------------------- .nv.constant0._ZN7cutlass13device_kernelIN5flash11enable_sm90INS1_16FlashAttnFwdSm90INS1_25CollectiveMainloopFwdSm90ILi2EN4cute5tupleIJNS5_1CILi1EEES8_S8_EEENS6_IJNS7_ILi64EEESA_SA_EEELi512ENS_10bfloat16_tEfNS_4arch4Sm90ELb1ELb0ELb1ELb1ELb1ELb1ELb0ELb0ELb0ELb1ELb1ELb0EEENS1_21CollectiveEpilogueFwdINS6_IJSA_NS7_ILi512EEESA_EEES9_SC_SE_Li256ELb1ELb1ELb1ELb0EEENS1_36VarlenDynamicPersistentTileSchedulerILi64ELi64ELi256ELi128ELb1ELb1ELb1ELb1ELb1ELb1EEEEEEEEEvNT_6ParamsE --------------------------
	.section	.nv.constant0._ZN7cutlass13device_kernelIN5flash11enable_sm90INS1_16FlashAttnFwdSm90INS1_25CollectiveMainloopFwdSm90ILi2EN4cute5tupleIJNS5_1CILi1EEES8_S8_EEENS6_IJNS7_ILi64EEESA_SA_EEELi512ENS_10bfloat16_tEfNS_4arch4Sm90ELb1ELb0ELb1ELb1ELb1ELb1ELb0ELb0ELb0ELb1ELb1ELb0EEENS1_21CollectiveEpilogueFwdINS6_IJSA_NS7_ILi512EEESA_EEES9_SC_SE_Li256ELb1ELb1ELb1ELb0EEENS1_36VarlenDynamicPersistentTileSchedulerILi64ELi64ELi256ELi128ELb1ELb1ELb1ELb1ELb1ELb1EEEEEEEEEvNT_6ParamsE,"a",@progbits
	.sectionflags	@""
	.align	4
.nv.constant0._ZN7cutlass13device_kernelIN5flash11enable_sm90INS1_16FlashAttnFwdSm90INS1_25CollectiveMainloopFwdSm90ILi2EN4cute5tupleIJNS5_1CILi1EEES8_S8_EEENS6_IJNS7_ILi64EEESA_SA_EEELi512ENS_10bfloat16_tEfNS_4arch4Sm90ELb1ELb0ELb1ELb1ELb1ELb1ELb0ELb0ELb0ELb1ELb1ELb0EEENS1_21CollectiveEpilogueFwdINS6_IJSA_NS7_ILi512EEESA_EEES9_SC_SE_Li256ELb1ELb1ELb1ELb0EEENS1_36VarlenDynamicPersistentTileSchedulerILi64ELi64ELi256ELi128ELb1ELb1ELb1ELb1ELb1ELb1EEEEEEEEEvNT_6ParamsE:
	.zero		3328


//--------------------- .nv.constant0._ZN7cutlass13device_kernelIN5flash11enable_sm90INS1_16FlashAttnFwdSm90INS1_25CollectiveMainloopFwdSm90ILi2EN4cute5tupleIJNS5_1CILi1EEES8_S8_EEENS6_IJNS7_ILi64EEESA_SA_EEELi512ENS_10bfloat16_tEfNS_4arch4Sm90ELb1ELb0ELb1ELb1ELb1ELb0ELb1ELb0ELb0ELb1ELb1ELb0EEENS1_21CollectiveEpilogueFwdINS6_IJSA_NS7_ILi512EEESA_EEES9_SC_SE_Li256ELb1ELb1ELb1ELb0EEENS1_36VarlenDynamicPersistentTileSchedulerILi64ELi64ELi256ELi128ELb1ELb1ELb1ELb1ELb1ELb1EEEEEEEEEvNT_6ParamsE --------------------------
	.section	.nv.constant0._ZN7cutlass13device_kernelIN5flash11enable_sm90INS1_16FlashAttnFwdSm90INS1_25CollectiveMainloopFwdSm90ILi2EN4cute5tupleIJNS5_1CILi1EEES8_S8_EEENS6_IJNS7_ILi64EEESA_SA_EEELi512ENS_10bfloat16_tEfNS_4arch4Sm90ELb1ELb0ELb1ELb1ELb1ELb0ELb1ELb0ELb0ELb1ELb1ELb0EEENS1_21CollectiveEpilogueFwdINS6_IJSA_NS7_ILi512EEESA_EEES9_SC_SE_Li256ELb1ELb1ELb1ELb0EEENS1_36VarlenDynamicPersistentTileSchedulerILi64ELi64ELi256ELi128ELb1ELb1ELb1ELb1ELb1ELb1EEEEEEEEEvNT_6ParamsE,"a",@progbits
	.sectionflags	@""
	.align	4
.nv.constant0._ZN7cutlass13device_kernelIN5flash11enable_sm90INS1_16FlashAttnFwdSm90INS1_25CollectiveMainloopFwdSm90ILi2EN4cute5tupleIJNS5_1CILi1EEES8_S8_EEENS6_IJNS7_ILi64EEESA_SA_EEELi512ENS_10bfloat16_tEfNS_4arch4Sm90ELb1ELb0ELb1ELb1ELb1ELb0ELb1ELb0ELb0ELb1ELb1ELb0EEENS1_21CollectiveEpilogueFwdINS6_IJSA_NS7_ILi512EEESA_EEES9_SC_SE_Li256ELb1ELb1ELb1ELb0EEENS1_36VarlenDynamicPersistentTileSchedulerILi64ELi64ELi256ELi128ELb1ELb1ELb1ELb1ELb1ELb1EEEEEEEEEvNT_6ParamsE:
	.zero		3584


//--------------------- .nv.constant0._ZN7cutlass13device_kernelIN5flash11enable_sm90INS1_16FlashAttnFwdSm90INS1_25CollectiveMainloopFwdSm90ILi2EN4cute5tupleIJNS5_1CILi1EEES8_S8_EEENS6_IJNS7_ILi64EEESA_SA_EEELi512ENS_10bfloat16_tEfNS_4arch4Sm90ELb1ELb0ELb1ELb1ELb1ELb1ELb1ELb0ELb0ELb1ELb1ELb0EEENS1_21CollectiveEpilogueFwdINS6_IJSA_NS7_ILi512EEESA_EEES9_SC_SE_Li256ELb1ELb1ELb1ELb0EEENS1_36VarlenDynamicPersistentTileSchedulerILi64ELi64ELi256ELi128ELb1ELb1ELb1ELb1ELb1ELb1EEEEEEEEEvNT_6ParamsE --------------------------
	.section	.nv.constant0._ZN7cutlass13device_kernelIN5flash11enable_sm90INS1_16FlashAttnFwdSm90INS1_25CollectiveMainloopFwdSm90ILi2EN4cute5tupleIJNS5_1CILi1EEES8_S8_EEENS6_IJNS7_ILi64EEESA_SA_EEELi512ENS_10bfloat16_tEfNS_4arch4Sm90ELb1ELb0ELb1ELb1ELb1ELb1ELb1ELb0ELb0ELb1ELb1ELb0EEENS1_21CollectiveEpilogueFwdINS6_IJSA_NS7_ILi512EEESA_EEES9_SC_SE_Li256ELb1ELb1ELb1ELb0EEENS1_36VarlenDynamicPersistentTileSchedulerILi64ELi64ELi256ELi128ELb1ELb1ELb1ELb1ELb1ELb1EEEEEEEEEvNT_6ParamsE,"a",@progbits
	.sectionflags	@""
	.align	4
.nv.constant0._ZN7cutlass13device_kernelIN5flash11enable_sm90INS1_16FlashAttnFwdSm90INS1_25CollectiveMainloopFwdSm90ILi2EN4cute5tupleIJNS5_1CILi1EEES8_S8_EEENS6_IJNS7_ILi64EEESA_SA_EEELi512ENS_10bfloat16_tEfNS_4arch4Sm90ELb1ELb0ELb1ELb1ELb1ELb1ELb1ELb0ELb0ELb1ELb1ELb0EEENS1_21CollectiveEpilogueFwdINS6_IJSA_NS7_ILi512EEESA_EEES9_SC_SE_Li256ELb1ELb1ELb1ELb0EEENS1_36VarlenDynamicPersistentTileSchedulerILi64ELi64ELi256ELi128ELb1ELb1ELb1ELb1ELb1ELb1EEEEEEEEEvNT_6ParamsE:
	.zero		3584


//--------------------- .nv.constant0._ZN7cutlass13device_kernelIN5flash11enable_sm90INS1_16FlashAttnFwdSm90INS1_25CollectiveMainloopFwdSm90ILi2EN4cute5tupleIJNS5_1CILi1EEES8_S8_EEENS6_IJNS7_ILi128EEENS7_ILi96EEENS7_ILi64EEEEEELi256ENS_10bfloat16_tEfNS_4arch4Sm90ELb0ELb0ELb1ELb0ELb1ELb0ELb0ELb1ELb0ELb1ELb1ELb0EEENS1_21CollectiveEpilogueFwdINS6_IJSA_NS7_ILi256EEESB_EEES9_SE_SG_Li256ELb0ELb1ELb1ELb0EEENS1_19SingleTileSchedulerILb0ELb1ELb1ELi128EEEEEEEEEvNT_6ParamsE --------------------------
	.section	.nv.constant0._ZN7cutlass13device_kernelIN5flash11enable_sm90INS1_16FlashAttnFwdSm90INS1_25CollectiveMainloopFwdSm90ILi2EN4cute5tupleIJNS5_1CILi1EEES8_S8_EEENS6_IJNS7_ILi128EEENS7_ILi96EEENS7_ILi64EEEEEELi256ENS_10bfloat16_tEfNS_4arch4Sm90ELb0ELb0ELb1ELb0ELb1ELb0ELb0ELb1ELb0ELb1ELb1ELb0EEENS1_21CollectiveEpilogueFwdINS6_IJSA_NS7_ILi256EEESB_EEES9_SE_SG_Li256ELb0ELb1ELb1ELb0EEENS1_19SingleTileSchedulerILb0ELb1ELb1ELi128EEEEEEEEEvNT_6ParamsE,"a",@progbits
	.sectionflags	@""
	.align	4
.nv.constant0._ZN7cutlass13device_kernelIN5flash11enable_sm90INS1_16FlashAttnFwdSm90INS1_25CollectiveMainloopFwdSm90ILi2EN4cute5tupleIJNS5_1CILi1EEES8_S8_EEENS6_IJNS7_ILi128EEENS7_ILi96EEENS7_ILi64EEEEEELi256ENS_10bfloat16_tEfNS_4arch4Sm90ELb0ELb0ELb1ELb0ELb1ELb0ELb0ELb1ELb0ELb1ELb1ELb0EEENS1_21CollectiveEpilogueFwdINS6_IJSA_NS7_ILi256EEESB_EEES9_SE_SG_Li256ELb0ELb1ELb1ELb0EEENS1_19SingleTileSchedulerILb0ELb1ELb1ELi128EEEEEEEEEvNT_6ParamsE:
	.zero		3200


//--------------------- .nv.constant0._ZN7cutlass13device_kernelIN5flash11enable_sm90INS1_16FlashAttnFwdSm90INS1_25CollectiveMainloopFwdSm90ILi2EN4cute5tupleIJNS5_1CILi1EEES8_S8_EEENS6_IJNS7_ILi128EEENS7_ILi96EEENS7_ILi64EEEEEELi256ENS_10bfloat16_tEfNS_4arch4Sm90ELb0ELb0ELb1ELb0ELb1ELb0ELb1ELb1ELb0ELb1ELb1ELb0EEENS1_21CollectiveEpilogueFwdINS6_IJSA_NS7_ILi256EEESB_EEES9_SE_SG_Li256ELb0ELb1ELb1ELb0EEENS1_19SingleTileSchedulerILb0ELb1ELb1ELi128EEEEEEEEEvNT_6ParamsE --------------------------
	.section	.nv.constant0._ZN7cutlass13device_kernelIN5flash11enable_sm90INS1_16FlashAttnFwdSm90INS1_25CollectiveMainloopFwdSm90ILi2EN4cute5tupleIJNS5_1CILi1EEES8_S8_EEENS6_IJNS7_ILi128EEENS7_ILi96EEENS7_ILi64EEEEEELi256ENS_10bfloat16_tEfNS_4arch4Sm90ELb0ELb0ELb1ELb0ELb1ELb0ELb1ELb1ELb0ELb1ELb1ELb0EEENS1_21CollectiveEpilogueFwdINS6_IJSA_NS7_ILi256EEESB_EEES9_SE_SG_Li256ELb0ELb1ELb1ELb0EEENS1_19SingleTileSchedulerILb0ELb1ELb1ELi128EEEEEEEEEvNT_6ParamsE,"a",@progbits
	.sectionflags	@""
	.align	4
.nv.constant0._ZN7cutlass13device_kernelIN5flash11enable_sm90INS1_16FlashAttnFwdSm90INS1_25CollectiveMainloopFwdSm90ILi2EN4cute5tupleIJNS5_1CILi1EEES8_S8_EEENS6_IJNS7_ILi128EEENS7_ILi96EEENS7_ILi64EEEEEELi256ENS_10bfloat16_tEfNS_4arch4Sm90ELb0ELb0ELb1ELb0ELb1ELb0ELb1ELb1ELb0ELb1ELb1ELb0EEENS1_21CollectiveEpilogueFwdINS6_IJSA_NS7_ILi256EEESB_EEES9_SE_SG_Li256ELb0ELb1ELb1ELb0EEENS1_19SingleTileSchedulerILb0ELb1ELb1ELi128EEEEEEEEEvNT_6ParamsE:
	.zero		3456


//--------------------- .nv.constant0._ZN7cutlass13device_kernelIN5flash11enable_sm90INS1_16FlashAttnFwdSm90INS1_25CollectiveMainloopFwdSm90ILi2EN4cute5tupleIJNS5_1CILi1EEES8_S8_EEENS6_IJNS7_ILi128EEENS7_ILi96EEENS7_ILi64EEEEEELi256ENS_10bfloat16_tEfNS_4arch4Sm90ELb0ELb0ELb1ELb1ELb1ELb0ELb0ELb1ELb0ELb1ELb1ELb0EEENS1_21CollectiveEpilogueFwdINS6_IJSA_NS7_ILi256EEESB_EEES9_SE_SG_Li256ELb1ELb1ELb1ELb0EEENS1_36VarlenDynamicPersistentTileSchedulerILi128ELi96ELi256ELi128ELb1ELb1ELb1ELb0ELb1ELb1EEEEEEEEEvNT_6ParamsE --------------------------
	.section	.nv.constant0._ZN7cutlass13device_kernelIN5flash11enable_sm90INS1_16FlashAttnFwdSm90INS1_25CollectiveMainloopFwdSm90ILi2EN4cute5tupleIJNS5_1CILi1EEES8_S8_EEENS6_IJNS7_ILi128EEENS7_ILi96EEENS7_ILi64EEEEEELi256ENS_10bfloat16_tEfNS_4arch4Sm90ELb0ELb0ELb1ELb1ELb1ELb0ELb0ELb1ELb0ELb1ELb1ELb0EEENS1_21CollectiveEpilogueFwdINS6_IJSA_NS7_ILi256EEESB_EEES9_SE_SG_Li256ELb1ELb1ELb1ELb0EEENS1_36VarlenDynamicPersistentTileSchedulerILi128ELi96ELi256ELi128ELb1ELb1ELb1ELb0ELb1ELb1EEEEEEEEEvNT_6ParamsE,"a",@progbits
	.sectionflags	@""
	.align	4
.nv.constant0._ZN7cutlass13device_kernelIN5flash11enable_sm90INS1_16FlashAttnFwdSm90INS1_25CollectiveMainloopFwdSm90ILi2EN4cute5tupleIJNS5_1CILi1EEES8_S8_EEENS6_IJNS7_ILi128EEENS7_ILi96EEENS7_ILi64EEEEEELi256ENS_10bfloat16_tEfNS_4arch4Sm90ELb0ELb0ELb1ELb1ELb1ELb0ELb0ELb1ELb0ELb1ELb1ELb0EEENS1_21CollectiveEpilogueFwdINS6_IJSA_NS7_ILi256EEESB_EEES9_SE_SG_Li256ELb1ELb1ELb1ELb0EEENS1_36VarlenDynamicPersistentTileSchedulerILi128ELi96ELi256ELi128ELb1ELb1ELb1ELb0ELb1ELb1EEEEEEEEEvNT_6ParamsE:
	.zero		3328


//--------------------- .nv.constant0._ZN7cutlass13device_kernelIN5flash11enable_sm90INS1_16FlashAttnFwdSm90INS1_25CollectiveMainloopFwdSm90ILi2EN4cute5tupleIJNS5_1CILi1EEES8_S8_EEENS6_IJNS7_ILi128EEENS7_ILi96EEENS7_ILi64EEEEEELi256ENS_10bfloat16_tEfNS_4arch4Sm90ELb0ELb0ELb1ELb1ELb1ELb1ELb0ELb1ELb0ELb1ELb1ELb0EEENS1_21CollectiveEpilogueFwdINS6_IJSA_NS7_ILi256EEESB_EEES9_SE_SG_Li256ELb1ELb1ELb1ELb0EEENS1_36VarlenDynamicPersistentTileSchedulerILi128ELi96ELi256ELi128ELb1ELb1ELb1ELb0ELb1ELb1EEEEEEEEEvNT_6ParamsE --------------------------
	.section	.nv.constant0._ZN7cutlass13device_kernelIN5flash11enable_sm90INS1_16FlashAttnFwdSm90INS1_25CollectiveMainloopFwdSm90ILi2EN4cute5tupleIJNS5_1CILi1EEES8_S8_EEENS6_IJNS7_ILi128EEENS7_ILi96EEENS7_ILi64EEEEEELi256ENS_10bfloat16_tEfNS_4arch4Sm90ELb0ELb0ELb1ELb1ELb1ELb1ELb0ELb1ELb0ELb1ELb1ELb0EEENS1_21CollectiveEpilogueFwdINS6_IJSA_NS7_ILi256EEESB_EEES9_SE_SG_Li256ELb1ELb1ELb1ELb0EEENS1_36VarlenDynamicPersistentTileSchedulerILi128ELi96ELi256ELi128ELb1ELb1ELb1ELb0ELb1ELb1EEEEEEEEEvNT_6ParamsE,"a",@progbits
	.sectionflags	@""
	.align	4
.nv.constant0._ZN7cutlass13device_kernelIN5flash11enable_sm90INS1_16FlashAttnFwdSm90INS1_25CollectiveMainloopFwdSm90ILi2EN4cute5tupleIJNS5_1CILi1EEES8_S8_EEENS6_IJNS7_ILi128EEENS7_ILi96EEENS7_ILi64EEEEEELi256ENS_10bfloat16_tEfNS_4arch4Sm90ELb0ELb0ELb1ELb1ELb1ELb1ELb0ELb1ELb0ELb1ELb1ELb0EEENS1_21CollectiveEpilogueFwdINS6_IJSA_NS7_ILi256EEESB_EEES9_SE_SG_Li256ELb1ELb1ELb1ELb0EEENS1_36VarlenDynamicPersistentTileSchedulerILi128ELi96ELi256ELi128ELb1ELb1ELb1ELb0ELb1ELb1EEEEEEEEEvNT_6ParamsE:
	.zero		3328


//--------------------- .nv.constant0._ZN7cutlass13device_kernelIN5flash11enable_sm90INS1_16FlashAttnFwdSm90INS1_25CollectiveMainloopFwdSm90ILi2EN4cute5tupleIJNS5_1CILi1EEES8_S8_EEENS6_IJNS7_ILi128EEENS7_ILi96EEENS7_ILi64EEEEEELi256ENS_10bfloat16_tEfNS_4arch4Sm90ELb0ELb0ELb1ELb1ELb1ELb0ELb1ELb1ELb0ELb1ELb1ELb0EEENS1_21CollectiveEpilogueFwdINS6_IJSA_NS7_ILi256EEESB_EEES9_SE_SG_Li256ELb1ELb1ELb1ELb0EEENS1_36VarlenDynamicPersistentTileSchedulerILi128ELi96ELi256ELi128ELb1ELb1ELb1ELb0ELb1ELb1EEEEEEEEEvNT_6ParamsE --------------------------
	.section	.nv.constant0._ZN7cutlass13device_kernelIN5flash11enable_sm90INS1_16FlashAttnFwdSm90INS1_25CollectiveMainloopFwdSm90ILi2EN4cute5tupleIJNS5_1CILi1EEES8_S8_EEENS6_IJNS7_ILi128EEENS7_ILi96EEENS7_ILi64EEEEEELi256ENS_10bfloat16_tEfNS_4arch4Sm90ELb0ELb0ELb1ELb1ELb1ELb0ELb1ELb1ELb0ELb1ELb1ELb0EEENS1_21CollectiveEpilogueFwdINS6_IJSA_NS7_ILi256EEESB_EEES9_SE_SG_Li256ELb1ELb1ELb1ELb0EEENS1_36VarlenDynamicPersistentTileSchedulerILi128ELi96ELi256ELi128ELb1ELb1ELb1ELb0ELb1ELb1EEEEEEEEEvNT_6ParamsE,"a",@progbits
	.sectionflags	@""
	.align	4
.nv.constant0._ZN7cutlass13device_kernelIN5flash11enable_sm90INS1_16FlashAttnFwdSm90INS1_25CollectiveMainloopFwdSm90ILi2EN4cute5tupleIJNS5_1CILi1EEES8_S8_EEENS6_IJNS7_ILi128EEENS7_ILi96EEENS7_ILi64EEEEEELi256ENS_10bfloat16_tEfNS_4arch4Sm90ELb0ELb0ELb1ELb1ELb1ELb0ELb1ELb1ELb0ELb1ELb1ELb0EEENS1_21CollectiveEpilogueFwdINS6_IJSA_NS7_ILi256EEESB_EEES9_SE_SG_Li256ELb1ELb1ELb1ELb0EEENS1_36VarlenDynamicPersistentTileSchedulerILi128ELi96ELi256ELi128ELb1ELb1ELb1ELb0ELb1ELb1EEEEEEEEEvNT_6ParamsE:
	.zero		3584


//--------------------- .nv.constant0._ZN7cutlass13device_kernelIN5flash11enable_sm90INS1_16FlashAttnFwdSm90INS1_25CollectiveMainloopFwdSm90ILi2EN4cute5tupleIJNS5_1CILi1EEES8_S8_EEENS6_IJNS7_ILi128EEENS7_ILi96EEENS7_ILi64EEEEEELi256ENS_10bfloat16_tEfNS_4arch4Sm90ELb0ELb0ELb1ELb1ELb1ELb1ELb1ELb1ELb0ELb1ELb1ELb0EEENS1_21CollectiveEpilogueFwdINS6_IJSA_NS7_ILi256EEESB_EEES9_SE_SG_Li256ELb1ELb1ELb1ELb0EEENS1_36VarlenDynamicPersistentTileSchedulerILi128ELi96ELi256ELi128ELb1ELb1ELb1ELb0ELb1ELb1EEEEEEEEEvNT_6ParamsE --------------------------
	.section	.nv.constant0._ZN7cutlass13device_kernelIN5flash11enable_sm90INS1_16FlashAttnFwdSm90INS1_25CollectiveMainloopFwdSm90ILi2EN4cute5tupleIJNS5_1CILi1EEES8_S8_EEENS6_IJNS7_ILi128EEENS7_ILi96EEENS7_ILi64EEEEEELi256ENS_10bfloat16_tEfNS_4arch4Sm90ELb0ELb0ELb1ELb1ELb1ELb1ELb1ELb1ELb0ELb1ELb1ELb0EEENS1_21CollectiveEpilogueFwdINS6_IJSA_NS7_ILi256EEESB_EEES9_SE_SG_Li256ELb1ELb1ELb1ELb0EEENS1_36VarlenDynamicPersistentTileSchedulerILi128ELi96ELi256ELi128ELb1ELb1ELb1ELb0ELb1ELb1EEEEEEEEEvNT_6ParamsE,"a",@progbits
	.sectionflags	@""
	.align	4
.nv.constant0._ZN7cutlass13device_kernelIN5flash11enable_sm90INS1_16FlashAttnFwdSm90INS1_25CollectiveMainloopFwdSm90ILi2EN4cute5tupleIJNS5_1CILi1EEES8_S8_EEENS6_IJNS7_ILi128EEENS7_ILi96EEENS7_ILi64EEEEEELi256ENS_10bfloat16_tEfNS_4arch4Sm90ELb0ELb0ELb1ELb1ELb1ELb1ELb1ELb1ELb0ELb1ELb1ELb0EEENS1_21CollectiveEpilogueFwdINS6_IJSA_NS7_ILi256EEESB_EEES9_SE_SG_Li256ELb1ELb1ELb1ELb0EEENS1_36VarlenDynamicPersistentTileSchedulerILi128ELi96ELi256ELi128ELb1ELb1ELb1ELb0ELb1ELb1EEEEEEEEEvNT_6ParamsE:
	.zero		3584


//--------------------- .nv.constant0._ZN7cutlass13device_kernelIN5flash11enable_sm90INS1_16FlashAttnFwdSm90INS1_25CollectiveMainloopFwdSm90ILi2EN4cute5tupleIJNS5_1CILi1EEES8_S8_EEENS6_IJNS7_ILi128EEENS7_ILi96EEENS7_ILi64EEEEEELi256ENS_10bfloat16_tEfNS_4arch4Sm90ELb0ELb1ELb1ELb0ELb1ELb0ELb0ELb1ELb0ELb1ELb1ELb0EEENS1_21CollectiveEpilogueFwdINS6_IJSA_NS7_ILi256EEESB_EEES9_SE_SG_Li256ELb0ELb1ELb1ELb0EEENS1_19SingleTileSchedulerILb0ELb1ELb1ELi128EEEEEEEEEvNT_6ParamsE --------------------------
	.section	.nv.constant0._ZN7cutlass13device_kernelIN5flash11enable_sm90INS1_16FlashAttnFwdSm90INS1_25CollectiveMainloopFwdSm90ILi2EN4cute5tupleIJNS5_1CILi1EEES8_S8_EEENS6_IJNS7_ILi128EEENS7_ILi96EEENS7_ILi64EEEEEELi256ENS_10bfloat16_tEfNS_4arch4Sm90ELb0ELb1ELb1ELb0ELb1ELb0ELb0ELb1ELb0ELb1ELb1ELb0EEENS1_21CollectiveEpilogueFwdINS6_IJSA_NS7_ILi256EEESB_EEES9_SE_SG_Li256ELb0ELb1ELb1ELb0EEENS1_19SingleTileSchedulerILb0ELb1ELb1ELi128EEEEEEEEEvNT_6ParamsE,"a",@progbits
	.sectionflags	@""
	.align	4
.nv.constant0._ZN7cutlass13device_kernelIN5flash11enable_sm90INS1_16FlashAttnFwdSm90INS1_25CollectiveMainloopFwdSm90ILi2EN4cute5tupleIJNS5_1CILi1EEES8_S8_EEENS6_IJNS7_ILi128EEENS7_ILi96EEENS7_ILi64EEEEEELi256ENS_10bfloat16_tEfNS_4arch4Sm90ELb0ELb1ELb1ELb0ELb1ELb0ELb0ELb1ELb0ELb1ELb1ELb0EEENS1_21CollectiveEpilogueFwdINS6_IJSA_NS7_ILi256EEESB_EEES9_SE_SG_Li256ELb0ELb1ELb1ELb0EEENS1_19SingleTileSchedulerILb0ELb1ELb1ELi128EEEEEEEEEvNT_6ParamsE:
	.zero		3200


//--------------------- .nv.constant0._ZN7cutlass13device_kernelIN5flash11enable_sm90INS1_16FlashAttnFwdSm90INS1_25CollectiveMainloopFwdSm90ILi2EN4cute5tupleIJNS5_1CILi1EEES8_S8_EEENS6_IJNS7_ILi128EEENS7_ILi96EEENS7_ILi64EEEEEELi256ENS_10bfloat16_tEfNS_4arch4Sm90ELb0ELb1ELb1ELb0ELb1ELb0ELb1ELb1ELb0ELb1ELb1ELb0EEENS1_21CollectiveEpilogueFwdINS6_IJSA_NS7_ILi256EEESB_EEES9_SE_SG_Li256ELb0ELb1ELb1ELb0EEENS1_19SingleTileSchedulerILb0ELb1ELb1ELi128EEEEEEEEEvNT_6ParamsE --------------------------
	.section	.nv.constant0._ZN7cutlass13device_kernelIN5flash11enable_sm90INS1_16FlashAttnFwdSm90INS1_25CollectiveMainloopFwdSm90ILi2EN4cute5tupleIJNS5_1CILi1EEES8_S8_EEENS6_IJNS7_ILi128EEENS7_ILi96EEENS7_ILi64EEEEEELi256ENS_10bfloat16_tEfNS_4arch4Sm90ELb0ELb1ELb1ELb0ELb1ELb0ELb1ELb1ELb0ELb1ELb1ELb0EEENS1_21CollectiveEpilogueFwdINS6_IJSA_NS7_ILi256EEESB_EEES9_SE_SG_Li256ELb0ELb1ELb1ELb0EEENS1_19SingleTileSchedulerILb0ELb1ELb1ELi128EEEEEEEEEvNT_6ParamsE,"a",@progbits
	.sectionflags	@""
	.align	4
.nv.constant0._ZN7cutlass13device_kernelIN5flash11enable_sm90INS1_16FlashAttnFwdSm90INS1_25CollectiveMainloopFwdSm90ILi2EN4cute5tupleIJNS5_1CILi1EEES8_S8_EEENS6_IJNS7_ILi128EEENS7_ILi96EEENS7_ILi64EEEEEELi256ENS_10bfloat16_tEfNS_4arch4Sm90ELb0ELb1ELb1ELb0ELb1ELb0ELb1ELb1ELb0ELb1ELb1ELb0EEENS1_21CollectiveEpilogueFwdINS6_IJSA_NS7_ILi256EEESB_EEES9_SE_SG_Li256ELb0ELb1ELb1ELb0EEENS1_19SingleTileSchedulerILb0ELb1ELb1ELi128EEEEEEEEEvNT_6ParamsE:
	.zero		3456


//--------------------- .nv.constant0._ZN7cutlass13device_kernelIN5flash11enable_sm90INS1_16FlashAttnFwdSm90INS1_25CollectiveMainloopFwdSm90ILi2EN4cute5tupleIJNS5_1CILi1EEES8_S8_EEENS6_IJNS7_ILi128EEENS7_ILi96EEENS7_ILi64EEEEEELi256ENS_10bfloat16_tEfNS_4arch4Sm90ELb0ELb1ELb1ELb1ELb1ELb0ELb0ELb1ELb0ELb1ELb1ELb0EEENS1_21CollectiveEpilogueFwdINS6_IJSA_NS7_ILi256EEESB_EEES9_SE_SG_Li256ELb1ELb1ELb1ELb0EEENS1_36VarlenDynamicPersistentTileSchedulerILi128ELi96ELi256ELi128ELb1ELb1ELb1ELb1ELb0ELb1EEEEEEEEEvNT_6ParamsE --------------------------
	.section	.nv.constant0._ZN7cutlass13device_kernelIN5flash11enable_sm90INS1_16FlashAttnFwdSm90INS1_25CollectiveMainloopFwdSm90ILi2EN4cute5tupleIJNS5_1CILi1EEES8_S8_EEENS6_IJNS7_ILi128EEENS7_ILi96EEENS7_ILi64EEEEEELi256ENS_10bfloat16_tEfNS_4arch4Sm90ELb0ELb1ELb1ELb1ELb1ELb0ELb0ELb1ELb0ELb1ELb1ELb0EEENS1_21CollectiveEpilogueFwdINS6_IJSA_NS7_ILi256EEESB_EEES9_SE_SG_Li256ELb1ELb1ELb1ELb0EEENS1_36VarlenDynamicPersistentTileSchedulerILi128ELi96ELi256ELi128ELb1ELb1ELb1ELb1ELb0ELb1EEEEEEEEEvNT_6ParamsE,"a",@progbits
	.sectionflags	@""
	.align	4
.nv.constant0._ZN7cutlass13device_kernelIN5flash11enable_sm90INS1_16FlashAttnFwdSm90INS1_25CollectiveMainloopFwdSm90ILi2EN4cute5tupleIJNS5_1CILi1EEES8_S8_EEENS6_IJNS7_ILi128EEENS7_ILi96EEENS7_ILi64EEEEEELi256ENS_10bfloat16_tEfNS_4arch4Sm90ELb0ELb1ELb1ELb1ELb1ELb0ELb0ELb1ELb0ELb1ELb1ELb0EEENS1_21CollectiveEpilogueFwdINS6_IJSA_NS7_ILi256EEESB_EEES9_SE_SG_Li256ELb1ELb1ELb1ELb0EEENS1_36VarlenDynamicPersistentTileSchedulerILi128ELi96ELi256ELi128ELb1ELb1ELb1ELb1ELb0ELb1EEEEEEEEEvNT_6ParamsE:
	.zero		3328


//--------------------- .nv.constant0._ZN7cutlass13device_kernelIN5flash11enable_sm90INS1_16FlashAttnFwdSm90INS1_25CollectiveMainloopFwdSm90ILi2EN4cute5tupleIJNS5_1CILi1EEES8_S8_EEENS6_IJNS7_ILi128EEENS7_ILi96EEENS7_ILi64EEEEEELi256ENS_10bfloat16_tEfNS_4arch4Sm90ELb0ELb1ELb1ELb1ELb1ELb1ELb0ELb1ELb0ELb1ELb1ELb0EEENS1_21CollectiveEpilogueFwdINS6_IJSA_NS7_ILi256EEESB_EEES9_SE_SG_Li256ELb1ELb1ELb1ELb0EEENS1_36VarlenDynamicPersistentTileSchedulerILi128ELi96ELi256ELi128ELb1ELb1ELb1ELb1ELb0ELb1EEEEEEEEEvNT_6ParamsE --------------------------
	.section	.nv.constant0._ZN7cutlass13device_kernelIN5flash11enable_sm90INS1_16FlashAttnFwdSm90INS1_25CollectiveMainloopFwdSm90ILi2EN4cute5tupleIJNS5_1CILi1EEES8_S8_EEENS6_IJNS7_ILi128EEENS7_ILi96EEENS7_ILi64EEEEEELi256ENS_10bfloat16_tEfNS_4arch4Sm90ELb0ELb1ELb1ELb1ELb1ELb1ELb0ELb1ELb0ELb1ELb1ELb0EEENS1_21CollectiveEpilogueFwdINS6_IJSA_NS7_ILi256EEESB_EEES9_SE_SG_Li256ELb1ELb1ELb1ELb0EEENS1_36VarlenDynamicPersistentTileSchedulerILi128ELi96ELi256ELi128ELb1ELb1ELb1ELb1ELb0ELb1EEEEEEEEEvNT_6ParamsE,"a",@progbits
	.sectionflags	@""
	.align	4
.nv.constant0._ZN7cutlass13device_kernelIN5flash11enable_sm90INS1_16FlashAttnFwdSm90INS1_25CollectiveMainloopFwdSm90ILi2EN4cute5tupleIJNS5_1CILi1EEES8_S8_EEENS6_IJNS7_ILi128EEENS7_ILi96EEENS7_ILi64EEEEEELi256ENS_10bfloat16_tEfNS_4arch4Sm90ELb0ELb1ELb1ELb1ELb1ELb1ELb0ELb1ELb0ELb1ELb1ELb0EEENS1_21CollectiveEpilogueFwdINS6_IJSA_NS7_ILi256EEESB_EEES9_SE_SG_Li256ELb1ELb1ELb1ELb0EEENS1_36VarlenDynamicPersistentTileSchedulerILi128ELi96ELi256ELi128ELb1ELb1ELb1ELb1ELb0ELb1EEEEEEEEEvNT_6ParamsE:
	.zero		3328


//--------------------- .nv.constant0._ZN7cutlass13device_kernelIN5flash11enable_sm90INS1_16FlashAttnFwdSm90INS1_25CollectiveMainloopFwdSm90ILi2EN4cute5tupleIJNS5_1CILi1EEES8_S8_EEENS6_IJNS7_ILi128EEENS7_ILi96EEENS7_ILi64EEEEEELi256ENS_10bfloat16_tEfNS_4arch4Sm90ELb0ELb1ELb1ELb1ELb1ELb0ELb1ELb1ELb0ELb1ELb1ELb0EEENS1_21CollectiveEpilogueFwdINS6_IJSA_NS7_ILi256EEESB_EEES9_SE_SG_Li256ELb1ELb1ELb1ELb0EEENS1_36VarlenDynamicPersistentTileSchedulerILi128ELi96ELi256ELi128ELb1ELb1ELb1ELb1ELb0ELb1EEEEEEEEEvNT_6ParamsE --------------------------
	.section	.nv.constant0._ZN7cutlass13device_kernelIN5flash11enable_sm90INS1_16FlashAttnFwdSm90INS1_25CollectiveMainloopFwdSm90ILi2EN4cute5tupleIJNS5_1CILi1EEES8_S8_EEENS6_IJNS7_ILi128EEENS7_ILi96EEENS7_ILi64EEEEEELi256ENS_10bfloat16_tEfNS_4arch4Sm90ELb0ELb1ELb1ELb1ELb1ELb0ELb1ELb1ELb0ELb1ELb1ELb0EEENS1_21CollectiveEpilogueFwdINS6_IJSA_NS7_ILi256EEESB_EEES9_SE_SG_Li256ELb1ELb1ELb1ELb0EEENS1_36VarlenDynamicPersistentTileSchedulerILi128ELi96ELi256ELi128ELb1ELb1ELb1ELb1ELb0ELb1EEEEEEEEEvNT_6ParamsE,"a",@progbits
	.sectionflags	@""
	.align	4
.nv.constant0._ZN7cutlass13device_kernelIN5flash11enable_sm90INS1_16FlashAttnFwdSm90INS1_25CollectiveMainloopFwdSm90ILi2EN4cute5tupleIJNS5_1CILi1EEES8_S8_EEENS6_IJNS7_ILi128EEENS7_ILi96EEENS7_ILi64EEEEEELi256ENS_10bfloat16_tEfNS_4arch4Sm90ELb0ELb1ELb1ELb1ELb1ELb0ELb1ELb1ELb0ELb1ELb1ELb0EEENS1_21CollectiveEpilogueFwdINS6_IJSA_NS7_ILi256EEESB_EEES9_SE_SG_Li256ELb1ELb1ELb1ELb0EEENS1_36VarlenDynamicPersistentTileSchedulerILi128ELi96ELi256ELi128ELb1ELb1ELb1ELb1ELb0ELb1EEEEEEEEEvNT_6ParamsE:
	.zero		3584


//--------------------- .nv.constant0._ZN7cutlass13device_kernelIN5flash11enable_sm90INS1_16FlashAttnFwdSm90INS1_25CollectiveMainloopFwdSm90ILi2EN4cute5tupleIJNS5_1CILi1EEES8_S8_EEENS6_IJNS7_ILi128EEENS7_ILi96EEENS7_ILi64EEEEEELi256ENS_10bfloat16_tEfNS_4arch4Sm90ELb0ELb1ELb1ELb1ELb1ELb1ELb1ELb1ELb0ELb1ELb1ELb0EEENS1_21CollectiveEpilogueFwdINS6_IJSA_NS7_ILi256EEESB_EEES9_SE_SG_Li256ELb1ELb1ELb1ELb0EEENS1_36VarlenDynamicPersistentTileSchedulerILi128ELi96ELi256ELi128ELb1ELb1ELb1ELb1ELb0ELb1EEEEEEEEEvNT_6ParamsE --------------------------
	.section	.nv.constant0._ZN7cutlass13device_kernelIN5flash11enable_sm90INS1_16FlashAttnFwdSm90INS1_25CollectiveMainloopFwdSm90ILi2EN4cute5tupleIJNS5_1CILi1EEES8_S8_EEENS6_IJNS7_ILi128EEENS7_ILi96EEENS7_ILi64EEEEEELi256ENS_10bfloat16_tEfNS_4arch4Sm90ELb0ELb1ELb1ELb1ELb1ELb1ELb1ELb1ELb0ELb1ELb1ELb0EEENS1_21CollectiveEpilogueFwdINS6_IJSA_NS7_ILi256EEESB_EEES9_SE_SG_Li256ELb1ELb1ELb1ELb0EEENS1_36VarlenDynamicPersistentTileSchedulerILi128ELi96ELi256ELi128ELb1ELb1ELb1ELb1ELb0ELb1EEEEEEEEEvNT_6ParamsE,"a",@progbits
	.sectionflags	@""
	.align	4
.nv.constant0._ZN7cutlass13device_kernelIN5flash11enable_sm90INS1_16FlashAttnFwdSm90INS1_25CollectiveMainloopFwdSm90ILi2EN4cute5tupleIJNS5_1CILi1EEES8_S8_EEENS6_IJNS7_ILi128EEENS7_ILi96EEENS7_ILi64EEEEEELi256ENS_10bfloat16_tEfNS_4arch4Sm90ELb0ELb1ELb1ELb1ELb1ELb1ELb1ELb1ELb0ELb1ELb1ELb0EEENS1_21CollectiveEpilogueFwdINS6_IJSA_NS7_ILi256EEESB_EEES9_SE_SG_Li256ELb1ELb1ELb1ELb0EEENS1_36VarlenDynamicPersistentTileSchedulerILi128ELi96ELi256ELi128ELb1ELb1ELb1ELb1ELb0ELb1EEEEEEEEEvNT_6ParamsE:
	.zero		3584


//--------------------- .nv.constant0._ZN7cutlass13device_kernelIN5flash11enable_sm90INS1_16FlashAttnFwdSm90INS1_25CollectiveMainloopFwdSm90ILi2EN4cute5tupleIJNS5_1CILi1EEES8_S8_EEENS6_IJNS7_ILi128EEENS7_ILi96EEENS7_ILi64EEEEEELi256ENS_10bfloat16_tEfNS_4arch4Sm90ELb1ELb0ELb1ELb0ELb1ELb0ELb0ELb1ELb0ELb1ELb1ELb0EEENS1_21CollectiveEpilogueFwdINS6_IJSA_NS7_ILi256EEESB_EEES9_SE_SG_Li256ELb0ELb1ELb1ELb0EEENS1_19SingleTileSchedulerILb0ELb1ELb1ELi128EEEEEEEEEvNT_6ParamsE --------------------------
	.section	.nv.constant0._ZN7cutlass13device_kernelIN5flash11enable_sm90INS1_16FlashAttnFwdSm90INS1_25CollectiveMainloopFwdSm90ILi2EN4cute5tupleIJNS5_1CILi1EEES8_S8_EEENS6_IJNS7_ILi128EEENS7_ILi96EEENS7_ILi64EEEEEELi256ENS_10bfloat16_tEfNS_4arch4Sm90ELb1ELb0ELb1ELb0ELb1ELb0ELb0ELb1ELb0ELb1ELb1ELb0EEENS1_21CollectiveEpilogueFwdINS6_IJSA_NS7_ILi256EEESB_EEES9_SE_SG_Li256ELb0ELb1ELb1ELb0EEENS1_19SingleTileSchedulerILb0ELb1ELb1ELi128EEEEEEEEEvNT_6ParamsE,"a",@progbits
	.sectionflags	@""
	.align	4
.nv.constant0._ZN7cutlass13device_kernelIN5flash11enable_sm90INS1_16FlashAttnFwdSm90INS1_25CollectiveMainloopFwdSm90ILi2EN4cute5tupleIJNS5_1CILi1EEES8_S8_EEENS6_IJNS7_ILi128EEENS7_ILi96EEENS7_ILi64EEEEEELi256ENS_10bfloat16_tEfNS_4arch4Sm90ELb1ELb0ELb1ELb0ELb1ELb0ELb0ELb1ELb0ELb1ELb1ELb0EEENS1_21CollectiveEpilogueFwdINS6_IJSA_NS7_ILi256EEESB_EEES9_SE_SG_Li256ELb0ELb1ELb1ELb0EEENS1_19SingleTileSchedulerILb0ELb1ELb1ELi128EEEEEEEEEvNT_6ParamsE:
	.zero		3200


//--------------------- .nv.constant0._ZN7cutlass13device_kernelIN5flash11enable_sm90INS1_16FlashAttnFwdSm90INS1_25CollectiveMainloopFwdSm90ILi2EN4cute5tupleIJNS5_1CILi1EEES8_S8_EEENS6_IJNS7_ILi128EEENS7_ILi96EEENS7_ILi64EEEEEELi256ENS_10bfloat16_tEfNS_4arch4Sm90ELb1ELb0ELb1ELb0ELb1ELb0ELb1ELb1ELb0ELb1ELb1ELb0EEENS1_21CollectiveEpilogueFwdINS6_IJSA_NS7_ILi256EEESB_EEES9_SE_SG_Li256ELb0ELb1ELb1ELb0EEENS1_19SingleTileSchedulerILb0ELb1ELb1ELi128EEEEEEEEEvNT_6ParamsE --------------------------
	.section	.nv.constant0._ZN7cutlass13device_kernelIN5flash11enable_sm90INS1_16FlashAttnFwdSm90INS1_25CollectiveMainloopFwdSm90ILi2EN4cute5tupleIJNS5_1CILi1EEES8_S8_EEENS6_IJNS7_ILi128EEENS7_ILi96EEENS7_ILi64EEEEEELi256ENS_10bfloat16_tEfNS_4arch4Sm90ELb1ELb0ELb1ELb0ELb1ELb0ELb1ELb1ELb0ELb1ELb1ELb0EEENS1_21CollectiveEpilogueFwdINS6_IJSA_NS7_ILi256EEESB_EEES9_SE_SG_Li256ELb0ELb1ELb1ELb0EEENS1_19SingleTileSchedulerILb0ELb1ELb1ELi128EEEEEEEEEvNT_6ParamsE,"a",@progbits
	.sectionflags	@""
	.align	4
.nv.constant0._ZN7cutlass13device_kernelIN5flash11enable_sm90INS1_16FlashAttnFwdSm90INS1_25CollectiveMainloopFwdSm90ILi2EN4cute5tupleIJNS5_1CILi1EEES8_S8_EEENS6_IJNS7_ILi128EEENS7_ILi96EEENS7_ILi64EEEEEELi256ENS_10bfloat16_tEfNS_4arch4Sm90ELb1ELb0ELb1ELb0ELb1ELb0ELb1ELb1ELb0ELb1ELb1ELb0EEENS1_21CollectiveEpilogueFwdINS6_IJSA_NS7_ILi256EEESB_EEES9_SE_SG_Li256ELb0ELb1ELb1ELb0EEENS1_19SingleTileSchedulerILb0ELb1ELb1ELi128EEEEEEEEEvNT_6ParamsE:
	.zero		3456


//--------------------- .nv.constant0._ZN7cutlass13device_kernelIN5flash11enable_sm90INS1_16FlashAttnFwdSm90INS1_25CollectiveMainloopFwdSm90ILi2EN4cute5tupleIJNS5_1CILi1EEES8_S8_EEENS6_IJNS7_ILi128EEENS7_ILi96EEENS7_ILi64EEEEEELi256ENS_10bfloat16_tEfNS_4arch4Sm90ELb1ELb0ELb1ELb1ELb1ELb0ELb0ELb1ELb0ELb1ELb1ELb0EEENS1_21CollectiveEpilogueFwdINS6_IJSA_NS7_ILi256EEESB_EEES9_SE_SG_Li256ELb1ELb1ELb1ELb0EEENS1_36VarlenDynamicPersistentTileSchedulerILi128ELi96ELi256ELi128ELb1ELb1ELb1ELb1ELb1ELb1EEEEEEEEEvNT_6ParamsE --------------------------
	.section	.nv.constant0._ZN7cutlass13device_kernelIN5flash11enable_sm90INS1_16FlashAttnFwdSm90INS1_25CollectiveMainloopFwdSm90ILi2EN4cute5tupleIJNS5_1CILi1EEES8_S8_EEENS6_IJNS7_ILi128EEENS7_ILi96EEENS7_ILi64EEEEEELi256ENS_10bfloat16_tEfNS_4arch4Sm90ELb1ELb0ELb1ELb1ELb1ELb0ELb0ELb1ELb0ELb1ELb1ELb0EEENS1_21CollectiveEpilogueFwdINS6_IJSA_NS7_ILi256EEESB_EEES9_SE_SG_Li256ELb1ELb1ELb1ELb0EEENS1_36VarlenDynamicPersistentTileSchedulerILi128ELi96ELi256ELi128ELb1ELb1ELb1ELb1ELb1ELb1EEEEEEEEEvNT_6ParamsE,"a",@progbits
	.sectionflags	@""
	.align	4
.nv.constant0._ZN7cutlass13device_kernelIN5flash11enable_sm90INS1_16FlashAttnFwdSm90INS1_25CollectiveMainloopFwdSm90ILi2EN4cute5tupleIJNS5_1CILi1EEES8_S8_EEENS6_IJNS7_ILi128EEENS7_ILi96EEENS7_ILi64EEEEEELi256ENS_10bfloat16_tEfNS_4arch4Sm90ELb1ELb0ELb1ELb1ELb1ELb0ELb0ELb1ELb0ELb1ELb1ELb0EEENS1_21CollectiveEpilogueFwdINS6_IJSA_NS7_ILi256EEESB_EEES9_SE_SG_Li256ELb1ELb1ELb1ELb0EEENS1_36VarlenDynamicPersistentTileSchedulerILi128ELi96ELi256ELi128ELb1ELb1ELb1ELb1ELb1ELb1EEEEEEEEEvNT_6ParamsE:
	.zero		3328


//--------------------- .nv.constant0._ZN7cutlass13device_kernelIN5flash11enable_sm90INS1_16FlashAttnFwdSm90INS1_25CollectiveMainloopFwdSm90ILi2EN4cute5tupleIJNS5_1CILi1EEES8_S8_EEENS6_IJNS7_ILi128EEENS7_ILi96EEENS7_ILi64EEEEEELi256ENS_10bfloat16_tEfNS_4arch4Sm90ELb1ELb0ELb1ELb1ELb1ELb1ELb0ELb1ELb0ELb1ELb1ELb0EEENS1_21CollectiveEpilogueFwdINS6_IJSA_NS7_ILi256EEESB_EEES9_SE_SG_Li256ELb1ELb1ELb1ELb0EEENS1_36VarlenDynamicPersistentTileSchedulerILi128ELi96ELi256ELi128ELb1ELb1ELb1ELb1ELb1ELb1EEEEEEEEEvNT_6ParamsE --------------------------
	.section	.nv.constant0._ZN7cutlass13device_kernelIN5flash11enable_sm90INS1_16FlashAttnFwdSm90INS1_25CollectiveMainloopFwdSm90ILi2EN4cute5tupleIJNS5_1CILi1EEES8_S8_EEENS6_IJNS7_ILi128EEENS7_ILi96EEENS7_ILi64EEEEEELi256ENS_10bfloat16_tEfNS_4arch4Sm90ELb1ELb0ELb1ELb1ELb1ELb1ELb0ELb1ELb0ELb1ELb1ELb0EEENS1_21CollectiveEpilogueFwdINS6_IJSA_NS7_ILi256EEESB_EEES9_SE_SG_Li256ELb1ELb1ELb1ELb0EEENS1_36VarlenDynamicPersistentTileSchedulerILi128ELi96ELi256ELi128ELb1ELb1ELb1ELb1ELb1ELb1EEEEEEEEEvNT_6ParamsE,"a",@progbits
	.sectionflags	@""
	.align	4
.nv.constant0._ZN7cutlass13device_kernelIN5flash11enable_sm90INS1_16FlashAttnFwdSm90INS1_25CollectiveMainloopFwdSm90ILi2EN4cute5tupleIJNS5_1CILi1EEES8_S8_EEENS6_IJNS7_ILi128EEENS7_ILi96EEENS7_ILi64EEEEEELi256ENS_10bfloat16_tEfNS_4arch4Sm90ELb1ELb0ELb1ELb1ELb1ELb1ELb0ELb1ELb0ELb1ELb1ELb0EEENS1_21CollectiveEpilogueFwdINS6_IJSA_NS7_ILi256EEESB_EEES9_SE_SG_Li256ELb1ELb1ELb1ELb0EEENS1_36VarlenDynamicPersistentTileSchedulerILi128ELi96ELi256ELi128ELb1ELb1ELb1ELb1ELb1ELb1EEEEEEEEEvNT_6ParamsE:
	.zero		3328


//--------------------- .nv.constant0._ZN7cutlass13device_kernelIN5flash11enable_sm90INS1_16FlashAttnFwdSm90INS1_25CollectiveMainloopFwdSm90ILi2EN4cute5tupleIJNS5_1CILi1EEES8_S8_EEENS6_IJNS7_ILi128EEENS7_ILi96EEENS7_ILi64EEEEEELi256ENS_10bfloat16_tEfNS_4arch4Sm90ELb1ELb0ELb1ELb1ELb1ELb0ELb1ELb1ELb0ELb1ELb1ELb0EEENS1_21CollectiveEpilogueFwdINS6_IJSA_NS7_ILi256EEESB_EEES9_SE_SG_Li256ELb1ELb1ELb1ELb0EEENS1_36VarlenDynamicPersistentTileSchedulerILi128ELi96ELi256ELi128ELb1ELb1ELb1ELb1ELb1ELb1EEEEEEEEEvNT_6ParamsE --------------------------
	.section	.nv.constant0._ZN7cutlass13device_kernelIN5flash11enable_sm90INS1_16FlashAttnFwdSm90INS1_25CollectiveMainloopFwdSm90ILi2EN4cute5tupleIJNS5_1CILi1EEES8_S8_EEENS6_IJNS7_ILi128EEENS7_ILi96EEENS7_ILi64EEEEEELi256ENS_10bfloat16_tEfNS_4arch4Sm90ELb1ELb0ELb1ELb1ELb1ELb0ELb1ELb1ELb0ELb1ELb1ELb0EEENS1_21CollectiveEpilogueFwdINS6_IJSA_NS7_ILi256EEESB_EEES9_SE_SG_Li256ELb1ELb1ELb1ELb0EEENS1_36VarlenDynamicPersistentTileSchedulerILi128ELi96ELi256ELi128ELb1ELb1ELb1ELb1ELb1ELb1EEEEEEEEEvNT_6ParamsE,"a",@progbits
	.sectionflags	@""
	.align	4
.nv.constant0._ZN7cutlass13device_kernelIN5flash11enable_sm90INS1_16FlashAttnFwdSm90INS1_25CollectiveMainloopFwdSm90ILi2EN4cute5tupleIJNS5_1CILi1EEES8_S8_EEENS6_IJNS7_ILi128EEENS7_ILi96EEENS7_ILi64EEEEEELi256ENS_10bfloat16_tEfNS_4arch4Sm90ELb1ELb0ELb1ELb1ELb1ELb0ELb1ELb1ELb0ELb1ELb1ELb0EEENS1_21CollectiveEpilogueFwdINS6_IJSA_NS7_ILi256EEESB_EEES9_SE_SG_Li256ELb1ELb1ELb1ELb0EEENS1_36VarlenDynamicPersistentTileSchedulerILi128ELi96ELi256ELi128ELb1ELb1ELb1ELb1ELb1ELb1EEEEEEEEEvNT_6ParamsE:
	.zero		3584


//--------------------- .nv.constant0._ZN7cutlass13device_kernelIN5flash11enable_sm90INS1_16FlashAttnFwdSm90INS1_25CollectiveMainloopFwdSm90ILi2EN4cute5tupleIJNS5_1CILi1EEES8_S8_EEENS6_IJNS7_ILi128EEENS7_ILi96EEENS7_ILi64EEEEEELi256ENS_10bfloat16_tEfNS_4arch4Sm90ELb1ELb0ELb1ELb1ELb1ELb1ELb1ELb1ELb0ELb1ELb1ELb0EEENS1_21CollectiveEpilogueFwdINS6_IJSA_NS7_ILi256EEESB_EEES9_SE_SG_Li256ELb1ELb1ELb1ELb0EEENS1_36VarlenDynamicPersistentTileSchedulerILi128ELi96ELi256ELi128ELb1ELb1ELb1ELb1ELb1ELb1EEEEEEEEEvNT_6ParamsE --------------------------
	.section	.nv.constant0._ZN7cutlass13device_kernelIN5flash11enable_sm90INS1_16FlashAttnFwdSm90INS1_25CollectiveMainloopFwdSm90ILi2EN4cute5tupleIJNS5_1CILi1EEES8_S8_EEENS6_IJNS7_ILi128EEENS7_ILi96EEENS7_ILi64EEEEEELi256ENS_10bfloat16_tEfNS_4arch4Sm90ELb1ELb0ELb1ELb1ELb1ELb1ELb1ELb1ELb0ELb1ELb1ELb0EEENS1_21CollectiveEpilogueFwdINS6_IJSA_NS7_ILi256EEESB_EEES9_SE_SG_Li256ELb1ELb1ELb1ELb0EEENS1_36VarlenDynamicPersistentTileSchedulerILi128ELi96ELi256ELi128ELb1ELb1ELb1ELb1ELb1ELb1EEEEEEEEEvNT_6ParamsE,"a",@progbits
	.sectionflags	@""
	.align	4
.nv.constant0._ZN7cutlass13device_kernelIN5flash11enable_sm90INS1_16FlashAttnFwdSm90INS1_25CollectiveMainloopFwdSm90ILi2EN4cute5tupleIJNS5_1CILi1EEES8_S8_EEENS6_IJNS7_ILi128EEENS7_ILi96EEENS7_ILi64EEEEEELi256ENS_10bfloat16_tEfNS_4arch4Sm90ELb1ELb0ELb1ELb1ELb1ELb1ELb1ELb1ELb0ELb1ELb1ELb0EEENS1_21CollectiveEpilogueFwdINS6_IJSA_NS7_ILi256EEESB_EEES9_SE_SG_Li256ELb1ELb1ELb1ELb0EEENS1_36VarlenDynamicPersistentTileSchedulerILi128ELi96ELi256ELi128ELb1ELb1ELb1ELb1ELb1ELb1EEEEEEEEEvNT_6ParamsE:
	.zero		3584


//--------------------- SYMBOLS --------------------------

	.type		.nv.reservedSmem.offset0,@object
	.size		.nv.reservedSmem.offset0,0x4
	.type		__assertfail,@function
